	.target	sm_80

	.elftype	@"ET_EXEC"


//--------------------- .note.nv.tkinfo           --------------------------
	.section	.note.nv.tkinfo,"",@"SHT_NOTE"
	.sectionflags	@"SHF_NOTE_NV_TKINFO"
	.tkinfo
        /*0018*/ 	.word	0x00000002
        /*0030*/ 	.string	""
        /*0030*/ 	.string	"ptxas"
        /*0030*/ 	.string	"Cuda compilation tools, release 13.0, V13.0.88"
        /*0030*/ 	.string	"Build cuda_13.0.r13.0/compiler.36424714_0"
        /*0030*/ 	.string	"-arch sm_80 -m 64 "



//--------------------- .note.nv.cuinfo           --------------------------
	.section	.note.nv.cuinfo,"",@"SHT_NOTE"
	.sectionflags	@"SHF_NOTE_NV_CUINFO"
        /*0018*/ 	.short	0x0002
        /*001a*/ 	.short	0x0050
        /*001c*/ 	.short	0x0082
	.zero		2


//--------------------- .nv.info                  --------------------------
	.section	.nv.info,"",@"SHT_CUDA_INFO"
	.align	4


	//----- nvinfo : EIATTR_REGCOUNT
	.align		4
        /*0000*/ 	.byte	0x04, 0x2f
        /*0002*/ 	.short	(.L_12 - .L_11)
	.align		4
.L_11:
        /*0004*/ 	.word	index@(_ZN5flash24flash_fwd_splitkv_kernelI23Flash_fwd_kernel_traitsILi64ELi64ELi128ELi4ELb0ELb0EN7cutlass6half_tE19Flash_kernel_traitsILi64ELi64ELi128ELi4ES3_EELb1ELb0ELb1ELb0ELb0ELb1ELb1ELb1EEEvNS_16Flash_fwd_paramsE)
        /*0008*/ 	.word	0x000000d8


	//----- nvinfo : EIATTR_FRAME_SIZE
	.align		4
.L_12:
        /*000c*/ 	.byte	0x04, 0x11
        /*000e*/ 	.short	(.L_14 - .L_13)
	.align		4
.L_13:
        /*0010*/ 	.word	index@(_ZN5flash24flash_fwd_splitkv_kernelI23Flash_fwd_kernel_traitsILi64ELi64ELi128ELi4ELb0ELb0EN7cutlass6half_tE19Flash_kernel_traitsILi64ELi64ELi128ELi4ES3_EELb1ELb0ELb1ELb0ELb0ELb1ELb1ELb1EEEvNS_16Flash_fwd_paramsE)
        /*0014*/ 	.word	0x00000000


	//----- nvinfo : EIATTR_REGCOUNT
	.align		4
.L_14:
        /*0018*/ 	.byte	0x04, 0x2f
        /*001a*/ 	.short	(.L_16 - .L_15)
	.align		4
.L_15:
        /*001c*/ 	.word	index@(_ZN5flash24flash_fwd_splitkv_kernelI23Flash_fwd_kernel_traitsILi64ELi64ELi128ELi4ELb0ELb0EN7cutlass6half_tE19Flash_kernel_traitsILi64ELi64ELi128ELi4ES3_EELb1ELb0ELb1ELb0ELb0ELb0ELb1ELb1EEEvNS_16Flash_fwd_paramsE)
        /*0020*/ 	.word	0x000000cb


	//----- nvinfo : EIATTR_FRAME_SIZE
	.align		4
.L_16:
        /*0024*/ 	.byte	0x04, 0x11
        /*0026*/ 	.short	(.L_18 - .L_17)
	.align		4
.L_17:
        /*0028*/ 	.word	index@(_ZN5flash24flash_fwd_splitkv_kernelI23Flash_fwd_kernel_traitsILi64ELi64ELi128ELi4ELb0ELb0EN7cutlass6half_tE19Flash_kernel_traitsILi64ELi64ELi128ELi4ES3_EELb1ELb0ELb1ELb0ELb0ELb0ELb1ELb1EEEvNS_16Flash_fwd_paramsE)
        /*002c*/ 	.word	0x00000000


	//----- nvinfo : EIATTR_REGCOUNT
	.align		4
.L_18:
        /*0030*/ 	.byte	0x04, 0x2f
        /*0032*/ 	.short	(.L_20 - .L_19)
	.align		4
.L_19:
        /*0034*/ 	.word	index@(_ZN5flash24flash_fwd_splitkv_kernelI23Flash_fwd_kernel_traitsILi64ELi64ELi128ELi4ELb0ELb0EN7cutlass6half_tE19Flash_kernel_traitsILi64ELi64ELi128ELi4ES3_EELb1ELb0ELb0ELb0ELb1ELb1ELb1ELb1EEEvNS_16Flash_fwd_paramsE)
        /*0038*/ 	.word	0x000000f1


	//----- nvinfo : EIATTR_FRAME_SIZE
	.align		4
.L_20:
        /*003c*/ 	.byte	0x04, 0x11
        /*003e*/ 	.short	(.L_22 - .L_21)
	.align		4
.L_21:
        /*0040*/ 	.word	index@(_ZN5flash24flash_fwd_splitkv_kernelI23Flash_fwd_kernel_traitsILi64ELi64ELi128ELi4ELb0ELb0EN7cutlass6half_tE19Flash_kernel_traitsILi64ELi64ELi128ELi4ES3_EELb1ELb0ELb0ELb0ELb1ELb1ELb1ELb1EEEvNS_16Flash_fwd_paramsE)
        /*0044*/ 	.word	0x00000000


	//----- nvinfo : EIATTR_REGCOUNT
	.align		4
.L_22:
        /*0048*/ 	.byte	0x04, 0x2f
        /*004a*/ 	.short	(.L_24 - .L_23)
	.align		4
.L_23:
        /*004c*/ 	.word	index@(_ZN5flash24flash_fwd_splitkv_kernelI23Flash_fwd_kernel_traitsILi64ELi64ELi128ELi4ELb0ELb0EN7cutlass6half_tE19Flash_kernel_traitsILi64ELi64ELi128ELi4ES3_EELb1ELb0ELb0ELb0ELb1ELb0ELb1ELb1EEEvNS_16Flash_fwd_paramsE)
        /*0050*/ 	.word	0x000000c1


	//----- nvinfo : EIATTR_FRAME_SIZE
	.align		4
.L_24:
        /*0054*/ 	.byte	0x04, 0x11
        /*0056*/ 	.short	(.L_26 - .L_25)
	.align		4
.L_25:
        /*0058*/ 	.word	index@(_ZN5flash24flash_fwd_splitkv_kernelI23Flash_fwd_kernel_traitsILi64ELi64ELi128ELi4ELb0ELb0EN7cutlass6half_tE19Flash_kernel_traitsILi64ELi64ELi128ELi4ES3_EELb1ELb0ELb0ELb0ELb1ELb0ELb1ELb1EEEvNS_16Flash_fwd_paramsE)
        /*005c*/ 	.word	0x00000000


	//----- nvinfo : EIATTR_REGCOUNT
	.align		4
.L_26:
        /*0060*/ 	.byte	0x04, 0x2f
        /*0062*/ 	.short	(.L_28 - .L_27)
	.align		4
.L_27:
        /*0064*/ 	.word	index@(_ZN5flash24flash_fwd_splitkv_kernelI23Flash_fwd_kernel_traitsILi64ELi64ELi128ELi4ELb0ELb0EN7cutlass6half_tE19Flash_kernel_traitsILi64ELi64ELi128ELi4ES3_EELb1ELb0ELb1ELb0ELb0ELb1ELb1ELb0EEEvNS_16Flash_fwd_paramsE)
        /*0068*/ 	.word	0x000000f6


	//----- nvinfo : EIATTR_FRAME_SIZE
	.align		4
.L_28:
        /*006c*/ 	.byte	0x04, 0x11
        /*006e*/ 	.short	(.L_30 - .L_29)
	.align		4
.L_29:
        /*0070*/ 	.word	index@(_ZN5flash24flash_fwd_splitkv_kernelI23Flash_fwd_kernel_traitsILi64ELi64ELi128ELi4ELb0ELb0EN7cutlass6half_tE19Flash_kernel_traitsILi64ELi64ELi128ELi4ES3_EELb1ELb0ELb1ELb0ELb0ELb1ELb1ELb0EEEvNS_16Flash_fwd_paramsE)
        /*0074*/ 	.word	0x00000000


	//----- nvinfo : EIATTR_REGCOUNT
	.align		4
.L_30:
        /*0078*/ 	.byte	0x04, 0x2f
        /*007a*/ 	.short	(.L_32 - .L_31)
	.align		4
.L_31:
        /*007c*/ 	.word	index@(_ZN5flash24flash_fwd_splitkv_kernelI23Flash_fwd_kernel_traitsILi64ELi64ELi128ELi4ELb0ELb0EN7cutlass6half_tE19Flash_kernel_traitsILi64ELi64ELi128ELi4ES3_EELb1ELb0ELb1ELb0ELb0ELb0ELb1ELb0EEEvNS_16Flash_fwd_paramsE)
        /*0080*/ 	.word	0x000000dc


	//----- nvinfo : EIATTR_FRAME_SIZE
	.align		4
.L_32:
        /*0084*/ 	.byte	0x04, 0x11
        /*0086*/ 	.short	(.L_34 - .L_33)
	.align		4
.L_33:
        /*0088*/ 	.word	index@(_ZN5flash24flash_fwd_splitkv_kernelI23Flash_fwd_kernel_traitsILi64ELi64ELi128ELi4ELb0ELb0EN7cutlass6half_tE19Flash_kernel_traitsILi64ELi64ELi128ELi4ES3_EELb1ELb0ELb1ELb0ELb0ELb0ELb1ELb0EEEvNS_16Flash_fwd_paramsE)
        /*008c*/ 	.word	0x00000000


	//----- nvinfo : EIATTR_REGCOUNT
	.align		4
.L_34:
        /*0090*/ 	.byte	0x04, 0x2f
        /*0092*/ 	.short	(.L_36 - .L_35)
	.align		4
.L_35:
        /*0094*/ 	.word	index@(_ZN5flash24flash_fwd_splitkv_kernelI23Flash_fwd_kernel_traitsILi64ELi64ELi128ELi4ELb0ELb0EN7cutlass6half_tE19Flash_kernel_traitsILi64ELi64ELi128ELi4ES3_EELb1ELb0ELb0ELb0ELb1ELb1ELb1ELb0EEEvNS_16Flash_fwd_paramsE)
        /*0098*/ 	.word	0x000000ff


	//----- nvinfo : EIATTR_FRAME_SIZE
	.align		4
.L_36:
        /*009c*/ 	.byte	0x04, 0x11
        /*009e*/ 	.short	(.L_38 - .L_37)
	.align		4
.L_37:
        /*00a0*/ 	.word	index@(_ZN5flash24flash_fwd_splitkv_kernelI23Flash_fwd_kernel_traitsILi64ELi64ELi128ELi4ELb0ELb0EN7cutlass6half_tE19Flash_kernel_traitsILi64ELi64ELi128ELi4ES3_EELb1ELb0ELb0ELb0ELb1ELb1ELb1ELb0EEEvNS_16Flash_fwd_paramsE)
        /*00a4*/ 	.word	0x00000000


	//----- nvinfo : EIATTR_REGCOUNT
	.align		4
.L_38:
        /*00a8*/ 	.byte	0x04, 0x2f
        /*00aa*/ 	.short	(.L_40 - .L_39)
	.align		4
.L_39:
        /*00ac*/ 	.word	index@(_ZN5flash24flash_fwd_splitkv_kernelI23Flash_fwd_kernel_traitsILi64ELi64ELi128ELi4ELb0ELb0EN7cutlass6half_tE19Flash_kernel_traitsILi64ELi64ELi128ELi4ES3_EELb1ELb0ELb0ELb0ELb1ELb0ELb1ELb0EEEvNS_16Flash_fwd_paramsE)
        /*00b0*/ 	.word	0x000000de


	//----- nvinfo : EIATTR_FRAME_SIZE
	.align		4
.L_40:
        /*00b4*/ 	.byte	0x04, 0x11
        /*00b6*/ 	.short	(.L_42 - .L_41)
	.align		4
.L_41:
        /*00b8*/ 	.word	index@(_ZN5flash24flash_fwd_splitkv_kernelI23Flash_fwd_kernel_traitsILi64ELi64ELi128ELi4ELb0ELb0EN7cutlass6half_tE19Flash_kernel_traitsILi64ELi64ELi128ELi4ES3_EELb1ELb0ELb0ELb0ELb1ELb0ELb1ELb0EEEvNS_16Flash_fwd_paramsE)
        /*00bc*/ 	.word	0x00000000


	//----- nvinfo : EIATTR_REGCOUNT
	.align		4
.L_42:
        /*00c0*/ 	.byte	0x04, 0x2f
        /*00c2*/ 	.short	(.L_44 - .L_43)
	.align		4
.L_43:
        /*00c4*/ 	.word	index@(_ZN5flash24flash_fwd_splitkv_kernelI23Flash_fwd_kernel_traitsILi64ELi64ELi128ELi4ELb0ELb0EN7cutlass6half_tE19Flash_kernel_traitsILi64ELi64ELi128ELi4ES3_EELb1ELb0ELb1ELb0ELb0ELb1ELb0ELb1EEEvNS_16Flash_fwd_paramsE)
        /*00c8*/ 	.word	0x000000e7


	//----- nvinfo : EIATTR_FRAME_SIZE
	.align		4
.L_44:
        /*00cc*/ 	.byte	0x04, 0x11
        /*00ce*/ 	.short	(.L_46 - .L_45)
	.align		4
.L_45:
        /*00d0*/ 	.word	index@(_ZN5flash24flash_fwd_splitkv_kernelI23Flash_fwd_kernel_traitsILi64ELi64ELi128ELi4ELb0ELb0EN7cutlass6half_tE19Flash_kernel_traitsILi64ELi64ELi128ELi4ES3_EELb1ELb0ELb1ELb0ELb0ELb1ELb0ELb1EEEvNS_16Flash_fwd_paramsE)
        /*00d4*/ 	.word	0x00000000


	//----- nvinfo : EIATTR_REGCOUNT
	.align		4
.L_46:
        /*00d8*/ 	.byte	0x04, 0x2f
        /*00da*/ 	.short	(.L_48 - .L_47)
	.align		4
.L_47:
        /*00dc*/ 	.word	index@(_ZN5flash24flash_fwd_splitkv_kernelI23Flash_fwd_kernel_traitsILi64ELi64ELi128ELi4ELb0ELb0EN7cutlass6half_tE19Flash_kernel_traitsILi64ELi64ELi128ELi4ES3_EELb1ELb0ELb1ELb0ELb0ELb0ELb0ELb1EEEvNS_16Flash_fwd_paramsE)
        /*00e0*/ 	.word	0x000000c7


	//----- nvinfo : EIATTR_FRAME_SIZE
	.align		4
.L_48:
        /*00e4*/ 	.byte	0x04, 0x11
        /*00e6*/ 	.short	(.L_50 - .L_49)
	.align		4
.L_49:
        /*00e8*/ 	.word	index@(_ZN5flash24flash_fwd_splitkv_kernelI23Flash_fwd_kernel_traitsILi64ELi64ELi128ELi4ELb0ELb0EN7cutlass6half_tE19Flash_kernel_traitsILi64ELi64ELi128ELi4ES3_EELb1ELb0ELb1ELb0ELb0ELb0ELb0ELb1EEEvNS_16Flash_fwd_paramsE)
        /*00ec*/ 	.word	0x00000000


	//----- nvinfo : EIATTR_REGCOUNT
	.align		4
.L_50:
        /*00f0*/ 	.byte	0x04, 0x2f
        /*00f2*/ 	.short	(.L_52 - .L_51)
	.align		4
.L_51:
        /*00f4*/ 	.word	index@(_ZN5flash24flash_fwd_splitkv_kernelI23Flash_fwd_kernel_traitsILi64ELi64ELi128ELi4ELb0ELb0EN7cutlass6half_tE19Flash_kernel_traitsILi64ELi64ELi128ELi4ES3_EELb1ELb0ELb0ELb0ELb1ELb1ELb0ELb1EEEvNS_16Flash_fwd_paramsE)
        /*00f8*/ 	.word	0x000000fe


	//----- nvinfo : EIATTR_FRAME_SIZE
	.align		4
.L_52:
        /*00fc*/ 	.byte	0x04, 0x11
        /*00fe*/ 	.short	(.L_54 - .L_53)
	.align		4
.L_53:
        /*0100*/ 	.word	index@(_ZN5flash24flash_fwd_splitkv_kernelI23Flash_fwd_kernel_traitsILi64ELi64ELi128ELi4ELb0ELb0EN7cutlass6half_tE19Flash_kernel_traitsILi64ELi64ELi128ELi4ES3_EELb1ELb0ELb0ELb0ELb1ELb1ELb0ELb1EEEvNS_16Flash_fwd_paramsE)
        /*0104*/ 	.word	0x00000000


	//----- nvinfo : EIATTR_REGCOUNT
	.align		4
.L_54:
        /*0108*/ 	.byte	0x04, 0x2f
        /*010a*/ 	.short	(.L_56 - .L_55)
	.align		4
.L_55:
        /*010c*/ 	.word	index@(_ZN5flash24flash_fwd_splitkv_kernelI23Flash_fwd_kernel_traitsILi64ELi64ELi128ELi4ELb0ELb0EN7cutlass6half_tE19Flash_kernel_traitsILi64ELi64ELi128ELi4ES3_EELb1ELb0ELb0ELb0ELb1ELb0ELb0ELb1EEEvNS_16Flash_fwd_paramsE)
        /*0110*/ 	.word	0x000000c3


	//----- nvinfo : EIATTR_FRAME_SIZE
	.align		4
.L_56:
        /*0114*/ 	.byte	0x04, 0x11
        /*0116*/ 	.short	(.L_58 - .L_57)
	.align		4
.L_57:
        /*0118*/ 	.word	index@(_ZN5flash24flash_fwd_splitkv_kernelI23Flash_fwd_kernel_traitsILi64ELi64ELi128ELi4ELb0ELb0EN7cutlass6half_tE19Flash_kernel_traitsILi64ELi64ELi128ELi4ES3_EELb1ELb0ELb0ELb0ELb1ELb0ELb0ELb1EEEvNS_16Flash_fwd_paramsE)
        /*011c*/ 	.word	0x00000000


	//----- nvinfo : EIATTR_REGCOUNT
	.align		4
.L_58:
        /*0120*/ 	.byte	0x04, 0x2f
        /*0122*/ 	.short	(.L_60 - .L_59)
	.align		4
.L_59:
        /*0124*/ 	.word	index@(_ZN5flash24flash_fwd_splitkv_kernelI23Flash_fwd_kernel_traitsILi64ELi64ELi128ELi4ELb0ELb0EN7cutlass6half_tE19Flash_kernel_traitsILi64ELi64ELi128ELi4ES3_EELb1ELb0ELb1ELb0ELb0ELb1ELb0ELb0EEEvNS_16Flash_fwd_paramsE)
        /*0128*/ 	.word	0x000000fe


	//----- nvinfo : EIATTR_FRAME_SIZE
	.align		4
.L_60:
        /*012c*/ 	.byte	0x04, 0x11
        /*012e*/ 	.short	(.L_62 - .L_61)
	.align		4
.L_61:
        /*0130*/ 	.word	index@(_ZN5flash24flash_fwd_splitkv_kernelI23Flash_fwd_kernel_traitsILi64ELi64ELi128ELi4ELb0ELb0EN7cutlass6half_tE19Flash_kernel_traitsILi64ELi64ELi128ELi4ES3_EELb1ELb0ELb1ELb0ELb0ELb1ELb0ELb0EEEvNS_16Flash_fwd_paramsE)
        /*0134*/ 	.word	0x00000000


	//----- nvinfo : EIATTR_REGCOUNT
	.align		4
.L_62:
        /*0138*/ 	.byte	0x04, 0x2f
        /*013a*/ 	.short	(.L_64 - .L_63)
	.align		4
.L_63:
        /*013c*/ 	.word	index@(_ZN5flash24flash_fwd_splitkv_kernelI23Flash_fwd_kernel_traitsILi64ELi64ELi128ELi4ELb0ELb0EN7cutlass6half_tE19Flash_kernel_traitsILi64ELi64ELi128ELi4ES3_EELb1ELb0ELb1ELb0ELb0ELb0ELb0ELb0EEEvNS_16Flash_fwd_paramsE)
        /*0140*/ 	.word	0x000000e0


	//----- nvinfo : EIATTR_FRAME_SIZE
	.align		4
.L_64:
        /*0144*/ 	.byte	0x04, 0x11
        /*0146*/ 	.short	(.L_66 - .L_65)
	.align		4
.L_65:
        /*0148*/ 	.word	index@(_ZN5flash24flash_fwd_splitkv_kernelI23Flash_fwd_kernel_traitsILi64ELi64ELi128ELi4ELb0ELb0EN7cutlass6half_tE19Flash_kernel_traitsILi64ELi64ELi128ELi4ES3_EELb1ELb0ELb1ELb0ELb0ELb0ELb0ELb0EEEvNS_16Flash_fwd_paramsE)
        /*014c*/ 	.word	0x00000000


	//----- nvinfo : EIATTR_REGCOUNT
	.align		4
.L_66:
        /*0150*/ 	.byte	0x04, 0x2f
        /*0152*/ 	.short	(.L_68 - .L_67)
	.align		4
.L_67:
        /*0154*/ 	.word	index@(_ZN5flash24flash_fwd_splitkv_kernelI23Flash_fwd_kernel_traitsILi64ELi64ELi128ELi4ELb0ELb0EN7cutlass6half_tE19Flash_kernel_traitsILi64ELi64ELi128ELi4ES3_EELb1ELb0ELb0ELb0ELb1ELb1ELb0ELb0EEEvNS_16Flash_fwd_paramsE)
        /*0158*/ 	.word	0x000000ff


	//----- nvinfo : EIATTR_FRAME_SIZE
	.align		4
.L_68:
        /*015c*/ 	.byte	0x04, 0x11
        /*015e*/ 	.short	(.L_70 - .L_69)
	.align		4
.L_69:
        /*0160*/ 	.word	index@(_ZN5flash24flash_fwd_splitkv_kernelI23Flash_fwd_kernel_traitsILi64ELi64ELi128ELi4ELb0ELb0EN7cutlass6half_tE19Flash_kernel_traitsILi64ELi64ELi128ELi4ES3_EELb1ELb0ELb0ELb0ELb1ELb1ELb0ELb0EEEvNS_16Flash_fwd_paramsE)
        /*0164*/ 	.word	0x00000000


	//----- nvinfo : EIATTR_REGCOUNT
	.align		4
.L_70:
        /*0168*/ 	.byte	0x04, 0x2f
        /*016a*/ 	.short	(.L_72 - .L_71)
	.align		4
.L_71:
        /*016c*/ 	.word	index@(_ZN5flash24flash_fwd_splitkv_kernelI23Flash_fwd_kernel_traitsILi64ELi64ELi128ELi4ELb0ELb0EN7cutlass6half_tE19Flash_kernel_traitsILi64ELi64ELi128ELi4ES3_EELb1ELb0ELb0ELb0ELb1ELb0ELb0ELb0EEEvNS_16Flash_fwd_paramsE)
        /*0170*/ 	.word	0x000000e7


	//----- nvinfo : EIATTR_FRAME_SIZE
	.align		4
.L_72:
        /*0174*/ 	.byte	0x04, 0x11
        /*0176*/ 	.short	(.L_74 - .L_73)
	.align		4
.L_73:
        /*0178*/ 	.word	index@(_ZN5flash24flash_fwd_splitkv_kernelI23Flash_fwd_kernel_traitsILi64ELi64ELi128ELi4ELb0ELb0EN7cutlass6half_tE19Flash_kernel_traitsILi64ELi64ELi128ELi4ES3_EELb1ELb0ELb0ELb0ELb1ELb0ELb0ELb0EEEvNS_16Flash_fwd_paramsE)
        /*017c*/ 	.word	0x00000000


	//----- nvinfo : EIATTR_REGCOUNT
	.align		4
.L_74:
        /*0180*/ 	.byte	0x04, 0x2f
        /*0182*/ 	.short	(.L_76 - .L_75)
	.align		4
.L_75:
        /*0184*/ 	.word	index@(_ZN5flash24flash_fwd_splitkv_kernelI23Flash_fwd_kernel_traitsILi64ELi64ELi128ELi4ELb0ELb0EN7cutlass6half_tE19Flash_kernel_traitsILi64ELi64ELi128ELi4ES3_EELb1ELb0ELb0ELb1ELb1ELb1ELb1ELb0EEEvNS_16Flash_fwd_paramsE)
        /*0188*/ 	.word	0x000000f9


	//----- nvinfo : EIATTR_FRAME_SIZE
	.align		4
.L_76:
        /*018c*/ 	.byte	0x04, 0x11
        /*018e*/ 	.short	(.L_78 - .L_77)
	.align		4
.L_77:
        /*0190*/ 	.word	index@(_ZN5flash24flash_fwd_splitkv_kernelI23Flash_fwd_kernel_traitsILi64ELi64ELi128ELi4ELb0ELb0EN7cutlass6half_tE19Flash_kernel_traitsILi64ELi64ELi128ELi4ES3_EELb1ELb0ELb0ELb1ELb1ELb1ELb1ELb0EEEvNS_16Flash_fwd_paramsE)
        /*0194*/ 	.word	0x00000000


	//----- nvinfo : EIATTR_REGCOUNT
	.align		4
.L_78:
        /*0198*/ 	.byte	0x04, 0x2f
        /*019a*/ 	.short	(.L_80 - .L_79)
	.align		4
.L_79:
        /*019c*/ 	.word	index@(_ZN5flash24flash_fwd_splitkv_kernelI23Flash_fwd_kernel_traitsILi64ELi64ELi128ELi4ELb0ELb0EN7cutlass6half_tE19Flash_kernel_traitsILi64ELi64ELi128ELi4ES3_EELb1ELb0ELb0ELb1ELb1ELb0ELb1ELb0EEEvNS_16Flash_fwd_paramsE)
        /*01a0*/ 	.word	0x000000be


	//----- nvinfo : EIATTR_FRAME_SIZE
	.align		4
.L_80:
        /*01a4*/ 	.byte	0x04, 0x11
        /*01a6*/ 	.short	(.L_82 - .L_81)
	.align		4
.L_81:
        /*01a8*/ 	.word	index@(_ZN5flash24flash_fwd_splitkv_kernelI23Flash_fwd_kernel_traitsILi64ELi64ELi128ELi4ELb0ELb0EN7cutlass6half_tE19Flash_kernel_traitsILi64ELi64ELi128ELi4ES3_EELb1ELb0ELb0ELb1ELb1ELb0ELb1ELb0EEEvNS_16Flash_fwd_paramsE)
        /*01ac*/ 	.word	0x00000000


	//----- nvinfo : EIATTR_REGCOUNT
	.align		4
.L_82:
        /*01b0*/ 	.byte	0x04, 0x2f
        /*01b2*/ 	.short	(.L_84 - .L_83)
	.align		4
.L_83:
        /*01b4*/ 	.word	index@(_ZN5flash24flash_fwd_splitkv_kernelI23Flash_fwd_kernel_traitsILi64ELi64ELi128ELi4ELb0ELb0EN7cutlass6half_tE19Flash_kernel_traitsILi64ELi64ELi128ELi4ES3_EELb1ELb0ELb0ELb1ELb1ELb1ELb0ELb0EEEvNS_16Flash_fwd_paramsE)
        /*01b8*/ 	.word	0x000000f9


	//----- nvinfo : EIATTR_FRAME_SIZE
	.align		4
.L_84:
        /*01bc*/ 	.byte	0x04, 0x11
        /*01be*/ 	.short	(.L_86 - .L_85)
	.align		4
.L_85:
        /*01c0*/ 	.word	index@(_ZN5flash24flash_fwd_splitkv_kernelI23Flash_fwd_kernel_traitsILi64ELi64ELi128ELi4ELb0ELb0EN7cutlass6half_tE19Flash_kernel_traitsILi64ELi64ELi128ELi4ES3_EELb1ELb0ELb0ELb1ELb1ELb1ELb0ELb0EEEvNS_16Flash_fwd_paramsE)
        /*01c4*/ 	.word	0x00000000


	//----- nvinfo : EIATTR_REGCOUNT
	.align		4
.L_86:
        /*01c8*/ 	.byte	0x04, 0x2f
        /*01ca*/ 	.short	(.L_88 - .L_87)
	.align		4
.L_87:
        /*01cc*/ 	.word	index@(_ZN5flash24flash_fwd_splitkv_kernelI23Flash_fwd_kernel_traitsILi64ELi64ELi128ELi4ELb0ELb0EN7cutlass6half_tE19Flash_kernel_traitsILi64ELi64ELi128ELi4ES3_EELb1ELb0ELb0ELb1ELb1ELb0ELb0ELb0EEEvNS_16Flash_fwd_paramsE)
        /*01d0*/ 	.word	0x000000be


	//----- nvinfo : EIATTR_FRAME_SIZE
	.align		4
.L_88:
        /*01d4*/ 	.byte	0x04, 0x11
        /*01d6*/ 	.short	(.L_90 - .L_89)
	.align		4
.L_89:
        /*01d8*/ 	.word	index@(_ZN5flash24flash_fwd_splitkv_kernelI23Flash_fwd_kernel_traitsILi64ELi64ELi128ELi4ELb0ELb0EN7cutlass6half_tE19Flash_kernel_traitsILi64ELi64ELi128ELi4ES3_EELb1ELb0ELb0ELb1ELb1ELb0ELb0ELb0EEEvNS_16Flash_fwd_paramsE)
        /*01dc*/ 	.word	0x00000000


	//----- nvinfo : EIATTR_REGCOUNT
	.align		4
.L_90:
        /*01e0*/ 	.byte	0x04, 0x2f
        /*01e2*/ 	.short	(.L_92 - .L_91)
	.align		4
.L_91:
        /*01e4*/ 	.word	index@(_ZN5flash24flash_fwd_splitkv_kernelI23Flash_fwd_kernel_traitsILi64ELi64ELi128ELi4ELb0ELb0EN7cutlass6half_tE19Flash_kernel_traitsILi64ELi64ELi128ELi4ES3_EELb1ELb0ELb0ELb0ELb0ELb1ELb1ELb1EEEvNS_16Flash_fwd_paramsE)
        /*01e8*/ 	.word	0x000000f1


	//----- nvinfo : EIATTR_FRAME_SIZE
	.align		4
.L_92:
        /*01ec*/ 	.byte	0x04, 0x11
        /*01ee*/ 	.short	(.L_94 - .L_93)
	.align		4
.L_93:
        /*01f0*/ 	.word	index@(_ZN5flash24flash_fwd_splitkv_kernelI23Flash_fwd_kernel_traitsILi64ELi64ELi128ELi4ELb0ELb0EN7cutlass6half_tE19Flash_kernel_traitsILi64ELi64ELi128ELi4ES3_EELb1ELb0ELb0ELb0ELb0ELb1ELb1ELb1EEEvNS_16Flash_fwd_paramsE)
        /*01f4*/ 	.word	0x00000000


	//----- nvinfo : EIATTR_REGCOUNT
	.align		4
.L_94:
        /*01f8*/ 	.byte	0x04, 0x2f
        /*01fa*/ 	.short	(.L_96 - .L_95)
	.align		4
.L_95:
        /*01fc*/ 	.word	index@(_ZN5flash24flash_fwd_splitkv_kernelI23Flash_fwd_kernel_traitsILi64ELi64ELi128ELi4ELb0ELb0EN7cutlass6half_tE19Flash_kernel_traitsILi64ELi64ELi128ELi4ES3_EELb1ELb0ELb0ELb0ELb0ELb0ELb1ELb1EEEvNS_16Flash_fwd_paramsE)
        /*0200*/ 	.word	0x000000ca


	//----- nvinfo : EIATTR_FRAME_SIZE
	.align		4
.L_96:
        /*0204*/ 	.byte	0x04, 0x11
        /*0206*/ 	.short	(.L_98 - .L_97)
	.align		4
.L_97:
        /*0208*/ 	.word	index@(_ZN5flash24flash_fwd_splitkv_kernelI23Flash_fwd_kernel_traitsILi64ELi64ELi128ELi4ELb0ELb0EN7cutlass6half_tE19Flash_kernel_traitsILi64ELi64ELi128ELi4ES3_EELb1ELb0ELb0ELb0ELb0ELb0ELb1ELb1EEEvNS_16Flash_fwd_paramsE)
        /*020c*/ 	.word	0x00000000


	//----- nvinfo : EIATTR_REGCOUNT
	.align		4
.L_98:
        /*0210*/ 	.byte	0x04, 0x2f
        /*0212*/ 	.short	(.L_100 - .L_99)
	.align		4
.L_99:
        /*0214*/ 	.word	index@(_ZN5flash24flash_fwd_splitkv_kernelI23Flash_fwd_kernel_traitsILi64ELi64ELi128ELi4ELb0ELb0EN7cutlass6half_tE19Flash_kernel_traitsILi64ELi64ELi128ELi4ES3_EELb1ELb0ELb0ELb0ELb0ELb1ELb1ELb0EEEvNS_16Flash_fwd_paramsE)
        /*0218*/ 	.word	0x000000ff


	//----- nvinfo : EIATTR_FRAME_SIZE
	.align		4
.L_100:
        /*021c*/ 	.byte	0x04, 0x11
        /*021e*/ 	.short	(.L_102 - .L_101)
	.align		4
.L_101:
        /*0220*/ 	.word	index@(_ZN5flash24flash_fwd_splitkv_kernelI23Flash_fwd_kernel_traitsILi64ELi64ELi128ELi4ELb0ELb0EN7cutlass6half_tE19Flash_kernel_traitsILi64ELi64ELi128ELi4ES3_EELb1ELb0ELb0ELb0ELb0ELb1ELb1ELb0EEEvNS_16Flash_fwd_paramsE)
        /*0224*/ 	.word	0x00000000


	//----- nvinfo : EIATTR_REGCOUNT
	.align		4
.L_102:
        /*0228*/ 	.byte	0x04, 0x2f
        /*022a*/ 	.short	(.L_104 - .L_103)
	.align		4
.L_103:
        /*022c*/ 	.word	index@(_ZN5flash24flash_fwd_splitkv_kernelI23Flash_fwd_kernel_traitsILi64ELi64ELi128ELi4ELb0ELb0EN7cutlass6half_tE19Flash_kernel_traitsILi64ELi64ELi128ELi4ES3_EELb1ELb0ELb0ELb0ELb0ELb0ELb1ELb0EEEvNS_16Flash_fwd_paramsE)
        /*0230*/ 	.word	0x000000ce


	//----- nvinfo : EIATTR_FRAME_SIZE
	.align		4
.L_104:
        /*0234*/ 	.byte	0x04, 0x11
        /*0236*/ 	.short	(.L_106 - .L_105)
	.align		4
.L_105:
        /*0238*/ 	.word	index@(_ZN5flash24flash_fwd_splitkv_kernelI23Flash_fwd_kernel_traitsILi64ELi64ELi128ELi4ELb0ELb0EN7cutlass6half_tE19Flash_kernel_traitsILi64ELi64ELi128ELi4ES3_EELb1ELb0ELb0ELb0ELb0ELb0ELb1ELb0EEEvNS_16Flash_fwd_paramsE)
        /*023c*/ 	.word	0x00000000


	//----- nvinfo : EIATTR_REGCOUNT
	.align		4
.L_106:
        /*0240*/ 	.byte	0x04, 0x2f
        /*0242*/ 	.short	(.L_108 - .L_107)
	.align		4
.L_107:
        /*0244*/ 	.word	index@(_ZN5flash24flash_fwd_splitkv_kernelI23Flash_fwd_kernel_traitsILi64ELi64ELi128ELi4ELb0ELb0EN7cutlass6half_tE19Flash_kernel_traitsILi64ELi64ELi128ELi4ES3_EELb1ELb0ELb0ELb0ELb0ELb1ELb0ELb1EEEvNS_16Flash_fwd_paramsE)
        /*0248*/ 	.word	0x000000ef


	//----- nvinfo : EIATTR_FRAME_SIZE
	.align		4
.L_108:
        /*024c*/ 	.byte	0x04, 0x11
        /*024e*/ 	.short	(.L_110 - .L_109)
	.align		4
.L_109:
        /*0250*/ 	.word	index@(_ZN5flash24flash_fwd_splitkv_kernelI23Flash_fwd_kernel_traitsILi64ELi64ELi128ELi4ELb0ELb0EN7cutlass6half_tE19Flash_kernel_traitsILi64ELi64ELi128ELi4ES3_EELb1ELb0ELb0ELb0ELb0ELb1ELb0ELb1EEEvNS_16Flash_fwd_paramsE)
        /*0254*/ 	.word	0x00000000


	//----- nvinfo : EIATTR_REGCOUNT
	.align		4
.L_110:
        /*0258*/ 	.byte	0x04, 0x2f
        /*025a*/ 	.short	(.L_112 - .L_111)
	.align		4
.L_111:
        /*025c*/ 	.word	index@(_ZN5flash24flash_fwd_splitkv_kernelI23Flash_fwd_kernel_traitsILi64ELi64ELi128ELi4ELb0ELb0EN7cutlass6half_tE19Flash_kernel_traitsILi64ELi64ELi128ELi4ES3_EELb1ELb0ELb0ELb0ELb0ELb0ELb0ELb1EEEvNS_16Flash_fwd_paramsE)
        /*0260*/ 	.word	0x000000c6


	//----- nvinfo : EIATTR_FRAME_SIZE
	.align		4
.L_112:
        /*0264*/ 	.byte	0x04, 0x11
        /*0266*/ 	.short	(.L_114 - .L_113)
	.align		4
.L_113:
        /*0268*/ 	.word	index@(_ZN5flash24flash_fwd_splitkv_kernelI23Flash_fwd_kernel_traitsILi64ELi64ELi128ELi4ELb0ELb0EN7cutlass6half_tE19Flash_kernel_traitsILi64ELi64ELi128ELi4ES3_EELb1ELb0ELb0ELb0ELb0ELb0ELb0ELb1EEEvNS_16Flash_fwd_paramsE)
        /*026c*/ 	.word	0x00000000


	//----- nvinfo : EIATTR_REGCOUNT
	.align		4
.L_114:
        /*0270*/ 	.byte	0x04, 0x2f
        /*0272*/ 	.short	(.L_116 - .L_115)
	.align		4
.L_115:
        /*0274*/ 	.word	index@(_ZN5flash24flash_fwd_splitkv_kernelI23Flash_fwd_kernel_traitsILi64ELi64ELi128ELi4ELb0ELb0EN7cutlass6half_tE19Flash_kernel_traitsILi64ELi64ELi128ELi4ES3_EELb1ELb0ELb0ELb0ELb0ELb1ELb0ELb0EEEvNS_16Flash_fwd_paramsE)
        /*0278*/ 	.word	0x000000ff


	//----- nvinfo : EIATTR_FRAME_SIZE
	.align		4
.L_116:
        /*027c*/ 	.byte	0x04, 0x11
        /*027e*/ 	.short	(.L_118 - .L_117)
	.align		4
.L_117:
        /*0280*/ 	.word	index@(_ZN5flash24flash_fwd_splitkv_kernelI23Flash_fwd_kernel_traitsILi64ELi64ELi128ELi4ELb0ELb0EN7cutlass6half_tE19Flash_kernel_traitsILi64ELi64ELi128ELi4ES3_EELb1ELb0ELb0ELb0ELb0ELb1ELb0ELb0EEEvNS_16Flash_fwd_paramsE)
        /*0284*/ 	.word	0x00000000


	//----- nvinfo : EIATTR_REGCOUNT
	.align		4
.L_118:
        /*0288*/ 	.byte	0x04, 0x2f
        /*028a*/ 	.short	(.L_120 - .L_119)
	.align		4
.L_119:
        /*028c*/ 	.word	index@(_ZN5flash24flash_fwd_splitkv_kernelI23Flash_fwd_kernel_traitsILi64ELi64ELi128ELi4ELb0ELb0EN7cutlass6half_tE19Flash_kernel_traitsILi64ELi64ELi128ELi4ES3_EELb1ELb0ELb0ELb0ELb0ELb0ELb0ELb0EEEvNS_16Flash_fwd_paramsE)
        /*0290*/ 	.word	0x000000dc


	//----- nvinfo : EIATTR_FRAME_SIZE
	.align		4
.L_120:
        /*0294*/ 	.byte	0x04, 0x11
        /*0296*/ 	.short	(.L_122 - .L_121)
	.align		4
.L_121:
        /*0298*/ 	.word	index@(_ZN5flash24flash_fwd_splitkv_kernelI23Flash_fwd_kernel_traitsILi64ELi64ELi128ELi4ELb0ELb0EN7cutlass6half_tE19Flash_kernel_traitsILi64ELi64ELi128ELi4ES3_EELb1ELb0ELb0ELb0ELb0ELb0ELb0ELb0EEEvNS_16Flash_fwd_paramsE)
        /*029c*/ 	.word	0x00000000


	//----- nvinfo : EIATTR_REGCOUNT
	.align		4
.L_122:
        /*02a0*/ 	.byte	0x04, 0x2f
        /*02a2*/ 	.short	(.L_124 - .L_123)
	.align		4
.L_123:
        /*02a4*/ 	.word	index@(_ZN5flash32flash_fwd_splitkv_combine_kernelI23Flash_fwd_kernel_traitsILi64ELi64ELi128ELi4ELb0ELb0EN7cutlass6half_tE19Flash_kernel_traitsILi64ELi64ELi128ELi4ES3_EELi8ELi1ELb1EEEvNS_16Flash_fwd_paramsE)
        /*02a8*/ 	.word	0x00000036


	//----- nvinfo : EIATTR_FRAME_SIZE
	.align		4
.L_124:
        /*02ac*/ 	.byte	0x04, 0x11
        /*02ae*/ 	.short	(.L_126 - .L_125)
	.align		4
.L_125:
        /*02b0*/ 	.word	index@($__internal_35_$__cuda_sm20_div_s64)
        /*02b4*/ 	.word	0x00000000


	//----- nvinfo : EIATTR_FRAME_SIZE
	.align		4
.L_126:
        /*02b8*/ 	.byte	0x04, 0x11
        /*02ba*/ 	.short	(.L_128 - .L_127)
	.align		4
.L_127:
        /*02bc*/ 	.word	index@(_ZN5flash32flash_fwd_splitkv_combine_kernelI23Flash_fwd_kernel_traitsILi64ELi64ELi128ELi4ELb0ELb0EN7cutlass6half_tE19Flash_kernel_traitsILi64ELi64ELi128ELi4ES3_EELi8ELi1ELb1EEEvNS_16Flash_fwd_paramsE)
        /*02c0*/ 	.word	0x00000000


	//----- nvinfo : EIATTR_REGCOUNT
	.align		4
.L_128:
        /*02c4*/ 	.byte	0x04, 0x2f
        /*02c6*/ 	.short	(.L_130 - .L_129)
	.align		4
.L_129:
        /*02c8*/ 	.word	index@(_ZN5flash32flash_fwd_splitkv_combine_kernelI23Flash_fwd_kernel_traitsILi64ELi64ELi128ELi4ELb0ELb0EN7cutlass6half_tE19Flash_kernel_traitsILi64ELi64ELi128ELi4ES3_EELi8ELi2ELb1EEEvNS_16Flash_fwd_paramsE)
        /*02cc*/ 	.word	0x00000036


	//----- nvinfo : EIATTR_FRAME_SIZE
	.align		4
.L_130:
        /*02d0*/ 	.byte	0x04, 0x11
        /*02d2*/ 	.short	(.L_132 - .L_131)
	.align		4
.L_131:
        /*02d4*/ 	.word	index@($__internal_34_$__cuda_sm20_div_s64)
        /*02d8*/ 	.word	0x00000000


	//----- nvinfo : EIATTR_FRAME_SIZE
	.align		4
.L_132:
        /*02dc*/ 	.byte	0x04, 0x11
        /*02de*/ 	.short	(.L_134 - .L_133)
	.align		4
.L_133:
        /*02e0*/ 	.word	index@(_ZN5flash32flash_fwd_splitkv_combine_kernelI23Flash_fwd_kernel_traitsILi64ELi64ELi128ELi4ELb0ELb0EN7cutlass6half_tE19Flash_kernel_traitsILi64ELi64ELi128ELi4ES3_EELi8ELi2ELb1EEEvNS_16Flash_fwd_paramsE)
        /*02e4*/ 	.word	0x00000000


	//----- nvinfo : EIATTR_REGCOUNT
	.align		4
.L_134:
        /*02e8*/ 	.byte	0x04, 0x2f
        /*02ea*/ 	.short	(.L_136 - .L_135)
	.align		4
.L_135:
        /*02ec*/ 	.word	index@(_ZN5flash32flash_fwd_splitkv_combine_kernelI23Flash_fwd_kernel_traitsILi64ELi64ELi128ELi4ELb0ELb0EN7cutlass6half_tE19Flash_kernel_traitsILi64ELi64ELi128ELi4ES3_EELi8ELi3ELb1EEEvNS_16Flash_fwd_paramsE)
        /*02f0*/ 	.word	0x00000036


	//----- nvinfo : EIATTR_FRAME_SIZE
	.align		4
.L_136:
        /*02f4*/ 	.byte	0x04, 0x11
        /*02f6*/ 	.short	(.L_138 - .L_137)
	.align		4
.L_137:
        /*02f8*/ 	.word	index@($__internal_33_$__cuda_sm20_div_s64)
        /*02fc*/ 	.word	0x00000000


	//----- nvinfo : EIATTR_FRAME_SIZE
	.align		4
.L_138:
        /*0300*/ 	.byte	0x04, 0x11
        /*0302*/ 	.short	(.L_140 - .L_139)
	.align		4
.L_139:
        /*0304*/ 	.word	index@(_ZN5flash32flash_fwd_splitkv_combine_kernelI23Flash_fwd_kernel_traitsILi64ELi64ELi128ELi4ELb0ELb0EN7cutlass6half_tE19Flash_kernel_traitsILi64ELi64ELi128ELi4ES3_EELi8ELi3ELb1EEEvNS_16Flash_fwd_paramsE)
        /*0308*/ 	.word	0x00000000


	//----- nvinfo : EIATTR_REGCOUNT
	.align		4
.L_140:
        /*030c*/ 	.byte	0x04, 0x2f
        /*030e*/ 	.short	(.L_142 - .L_141)
	.align		4
.L_141:
        /*0310*/ 	.word	index@(_ZN5flash32flash_fwd_splitkv_combine_kernelI23Flash_fwd_kernel_traitsILi64ELi64ELi128ELi4ELb0ELb0EN7cutlass6half_tE19Flash_kernel_traitsILi64ELi64ELi128ELi4ES3_EELi8ELi4ELb1EEEvNS_16Flash_fwd_paramsE)
        /*0314*/ 	.word	0x00000034


	//----- nvinfo : EIATTR_FRAME_SIZE
	.align		4
.L_142:
        /*0318*/ 	.byte	0x04, 0x11
        /*031a*/ 	.short	(.L_144 - .L_143)
	.align		4
.L_143:
        /*031c*/ 	.word	index@($__internal_32_$__cuda_sm20_div_s64)
        /*0320*/ 	.word	0x00000000


	//----- nvinfo : EIATTR_FRAME_SIZE
	.align		4
.L_144:
        /*0324*/ 	.byte	0x04, 0x11
        /*0326*/ 	.short	(.L_146 - .L_145)
	.align		4
.L_145:
        /*0328*/ 	.word	index@(_ZN5flash32flash_fwd_splitkv_combine_kernelI23Flash_fwd_kernel_traitsILi64ELi64ELi128ELi4ELb0ELb0EN7cutlass6half_tE19Flash_kernel_traitsILi64ELi64ELi128ELi4ES3_EELi8ELi4ELb1EEEvNS_16Flash_fwd_paramsE)
        /*032c*/ 	.word	0x00000000


	//----- nvinfo : EIATTR_REGCOUNT
	.align		4
.L_146:
        /*0330*/ 	.byte	0x04, 0x2f
        /*0332*/ 	.short	(.L_148 - .L_147)
	.align		4
.L_147:
        /*0334*/ 	.word	index@(_ZN5flash32flash_fwd_splitkv_combine_kernelI23Flash_fwd_kernel_traitsILi64ELi64ELi128ELi4ELb0ELb0EN7cutlass6half_tE19Flash_kernel_traitsILi64ELi64ELi128ELi4ES3_EELi8ELi5ELb1EEEvNS_16Flash_fwd_paramsE)
        /*0338*/ 	.word	0x0000003a


	//----- nvinfo : EIATTR_FRAME_SIZE
	.align		4
.L_148:
        /*033c*/ 	.byte	0x04, 0x11
        /*033e*/ 	.short	(.L_150 - .L_149)
	.align		4
.L_149:
        /*0340*/ 	.word	index@($__internal_31_$__cuda_sm20_div_s64)
        /*0344*/ 	.word	0x00000000


	//----- nvinfo : EIATTR_FRAME_SIZE
	.align		4
.L_150:
        /*0348*/ 	.byte	0x04, 0x11
        /*034a*/ 	.short	(.L_152 - .L_151)
	.align		4
.L_151:
        /*034c*/ 	.word	index@(_ZN5flash32flash_fwd_splitkv_combine_kernelI23Flash_fwd_kernel_traitsILi64ELi64ELi128ELi4ELb0ELb0EN7cutlass6half_tE19Flash_kernel_traitsILi64ELi64ELi128ELi4ES3_EELi8ELi5ELb1EEEvNS_16Flash_fwd_paramsE)
        /*0350*/ 	.word	0x00000000


	//----- nvinfo : EIATTR_REGCOUNT
	.align		4
.L_152:
        /*0354*/ 	.byte	0x04, 0x2f
        /*0356*/ 	.short	(.L_154 - .L_153)
	.align		4
.L_153:
        /*0358*/ 	.word	index@(_ZN5flash32flash_fwd_splitkv_combine_kernelI23Flash_fwd_kernel_traitsILi64ELi64ELi128ELi4ELb0ELb0EN7cutlass6half_tE19Flash_kernel_traitsILi64ELi64ELi128ELi4ES3_EELi8ELi6ELb1EEEvNS_16Flash_fwd_paramsE)
        /*035c*/ 	.word	0x0000003e


	//----- nvinfo : EIATTR_FRAME_SIZE
	.align		4
.L_154:
        /*0360*/ 	.byte	0x04, 0x11
        /*0362*/ 	.short	(.L_156 - .L_155)
	.align		4
.L_155:
        /*0364*/ 	.word	index@($__internal_30_$__cuda_sm20_div_s64)
        /*0368*/ 	.word	0x00000000


	//----- nvinfo : EIATTR_FRAME_SIZE
	.align		4
.L_156:
        /*036c*/ 	.byte	0x04, 0x11
        /*036e*/ 	.short	(.L_158 - .L_157)
	.align		4
.L_157:
        /*0370*/ 	.word	index@(_ZN5flash32flash_fwd_splitkv_combine_kernelI23Flash_fwd_kernel_traitsILi64ELi64ELi128ELi4ELb0ELb0EN7cutlass6half_tE19Flash_kernel_traitsILi64ELi64ELi128ELi4ES3_EELi8ELi6ELb1EEEvNS_16Flash_fwd_paramsE)
        /*0374*/ 	.word	0x00000000


	//----- nvinfo : EIATTR_REGCOUNT
	.align		4
.L_158:
        /*0378*/ 	.byte	0x04, 0x2f
        /*037a*/ 	.short	(.L_160 - .L_159)
	.align		4
.L_159:
        /*037c*/ 	.word	index@(_ZN5flash32flash_fwd_splitkv_combine_kernelI23Flash_fwd_kernel_traitsILi64ELi64ELi128ELi4ELb0ELb0EN7cutlass6half_tE19Flash_kernel_traitsILi64ELi64ELi128ELi4ES3_EELi8ELi7ELb1EEEvNS_16Flash_fwd_paramsE)
        /*0380*/ 	.word	0x0000003e


	//----- nvinfo : EIATTR_FRAME_SIZE
	.align		4
.L_160:
        /*0384*/ 	.byte	0x04, 0x11
        /*0386*/ 	.short	(.L_162 - .L_161)
	.align		4
.L_161:
        /*0388*/ 	.word	index@($__internal_29_$__cuda_sm20_div_s64)
        /*038c*/ 	.word	0x00000000


	//----- nvinfo : EIATTR_FRAME_SIZE
	.align		4
.L_162:
        /*0390*/ 	.byte	0x04, 0x11
        /*0392*/ 	.short	(.L_164 - .L_163)
	.align		4
.L_163:
        /*0394*/ 	.word	index@(_ZN5flash32flash_fwd_splitkv_combine_kernelI23Flash_fwd_kernel_traitsILi64ELi64ELi128ELi4ELb0ELb0EN7cutlass6half_tE19Flash_kernel_traitsILi64ELi64ELi128ELi4ES3_EELi8ELi7ELb1EEEvNS_16Flash_fwd_paramsE)
        /*0398*/ 	.word	0x00000000


	//----- nvinfo : EIATTR_REGCOUNT
	.align		4
.L_164:
        /*039c*/ 	.byte	0x04, 0x2f
        /*039e*/ 	.short	(.L_166 - .L_165)
	.align		4
.L_165:
        /*03a0*/ 	.word	index@(_ZN5flash32flash_fwd_splitkv_combine_kernelI23Flash_fwd_kernel_traitsILi64ELi64ELi128ELi4ELb0ELb0EN7cutlass6half_tE19Flash_kernel_traitsILi64ELi64ELi128ELi4ES3_EELi8ELi1ELb0EEEvNS_16Flash_fwd_paramsE)
        /*03a4*/ 	.word	0x00000036


	//----- nvinfo : EIATTR_FRAME_SIZE
	.align		4
.L_166:
        /*03a8*/ 	.byte	0x04, 0x11
        /*03aa*/ 	.short	(.L_168 - .L_167)
	.align		4
.L_167:
        /*03ac*/ 	.word	index@($__internal_28_$__cuda_sm20_div_s64)
        /*03b0*/ 	.word	0x00000000


	//----- nvinfo : EIATTR_FRAME_SIZE
	.align		4
.L_168:
        /*03b4*/ 	.byte	0x04, 0x11
        /*03b6*/ 	.short	(.L_170 - .L_169)
	.align		4
.L_169:
        /*03b8*/ 	.word	index@(_ZN5flash32flash_fwd_splitkv_combine_kernelI23Flash_fwd_kernel_traitsILi64ELi64ELi128ELi4ELb0ELb0EN7cutlass6half_tE19Flash_kernel_traitsILi64ELi64ELi128ELi4ES3_EELi8ELi1ELb0EEEvNS_16Flash_fwd_paramsE)
        /*03bc*/ 	.word	0x00000000


	//----- nvinfo : EIATTR_REGCOUNT
	.align		4
.L_170:
        /*03c0*/ 	.byte	0x04, 0x2f
        /*03c2*/ 	.short	(.L_172 - .L_171)
	.align		4
.L_171:
        /*03c4*/ 	.word	index@(_ZN5flash32flash_fwd_splitkv_combine_kernelI23Flash_fwd_kernel_traitsILi64ELi64ELi128ELi4ELb0ELb0EN7cutlass6half_tE19Flash_kernel_traitsILi64ELi64ELi128ELi4ES3_EELi8ELi2ELb0EEEvNS_16Flash_fwd_paramsE)
        /*03c8*/ 	.word	0x00000036


	//----- nvinfo : EIATTR_FRAME_SIZE
	.align		4
.L_172:
        /*03cc*/ 	.byte	0x04, 0x11
        /*03ce*/ 	.short	(.L_174 - .L_173)
	.align		4
.L_173:
        /*03d0*/ 	.word	index@($__internal_27_$__cuda_sm20_div_s64)
        /*03d4*/ 	.word	0x00000000


	//----- nvinfo : EIATTR_FRAME_SIZE
	.align		4
.L_174:
        /*03d8*/ 	.byte	0x04, 0x11
        /*03da*/ 	.short	(.L_176 - .L_175)
	.align		4
.L_175:
        /*03dc*/ 	.word	index@(_ZN5flash32flash_fwd_splitkv_combine_kernelI23Flash_fwd_kernel_traitsILi64ELi64ELi128ELi4ELb0ELb0EN7cutlass6half_tE19Flash_kernel_traitsILi64ELi64ELi128ELi4ES3_EELi8ELi2ELb0EEEvNS_16Flash_fwd_paramsE)
        /*03e0*/ 	.word	0x00000000


	//----- nvinfo : EIATTR_REGCOUNT
	.align		4
.L_176:
        /*03e4*/ 	.byte	0x04, 0x2f
        /*03e6*/ 	.short	(.L_178 - .L_177)
	.align		4
.L_177:
        /*03e8*/ 	.word	index@(_ZN5flash32flash_fwd_splitkv_combine_kernelI23Flash_fwd_kernel_traitsILi64ELi64ELi128ELi4ELb0ELb0EN7cutlass6half_tE19Flash_kernel_traitsILi64ELi64ELi128ELi4ES3_EELi8ELi3ELb0EEEvNS_16Flash_fwd_paramsE)
        /*03ec*/ 	.word	0x00000036


	//----- nvinfo : EIATTR_FRAME_SIZE
	.align		4
.L_178:
        /*03f0*/ 	.byte	0x04, 0x11
        /*03f2*/ 	.short	(.L_180 - .L_179)
	.align		4
.L_179:
        /*03f4*/ 	.word	index@($__internal_26_$__cuda_sm20_div_s64)
        /*03f8*/ 	.word	0x00000000


	//----- nvinfo : EIATTR_FRAME_SIZE
	.align		4
.L_180:
        /*03fc*/ 	.byte	0x04, 0x11
        /*03fe*/ 	.short	(.L_182 - .L_181)
	.align		4
.L_181:
        /*0400*/ 	.word	index@(_ZN5flash32flash_fwd_splitkv_combine_kernelI23Flash_fwd_kernel_traitsILi64ELi64ELi128ELi4ELb0ELb0EN7cutlass6half_tE19Flash_kernel_traitsILi64ELi64ELi128ELi4ES3_EELi8ELi3ELb0EEEvNS_16Flash_fwd_paramsE)
        /*0404*/ 	.word	0x00000000


	//----- nvinfo : EIATTR_REGCOUNT
	.align		4
.L_182:
        /*0408*/ 	.byte	0x04, 0x2f
        /*040a*/ 	.short	(.L_184 - .L_183)
	.align		4
.L_183:
        /*040c*/ 	.word	index@(_ZN5flash32flash_fwd_splitkv_combine_kernelI23Flash_fwd_kernel_traitsILi64ELi64ELi128ELi4ELb0ELb0EN7cutlass6half_tE19Flash_kernel_traitsILi64ELi64ELi128ELi4ES3_EELi8ELi4ELb0EEEvNS_16Flash_fwd_paramsE)
        /*0410*/ 	.word	0x00000034


	//----- nvinfo : EIATTR_FRAME_SIZE
	.align		4
.L_184:
        /*0414*/ 	.byte	0x04, 0x11
        /*0416*/ 	.short	(.L_186 - .L_185)
	.align		4
.L_185:
        /*0418*/ 	.word	index@($__internal_25_$__cuda_sm20_div_s64)
        /*041c*/ 	.word	0x00000000


	//----- nvinfo : EIATTR_FRAME_SIZE
	.align		4
.L_186:
        /*0420*/ 	.byte	0x04, 0x11
        /*0422*/ 	.short	(.L_188 - .L_187)
	.align		4
.L_187:
        /*0424*/ 	.word	index@(_ZN5flash32flash_fwd_splitkv_combine_kernelI23Flash_fwd_kernel_traitsILi64ELi64ELi128ELi4ELb0ELb0EN7cutlass6half_tE19Flash_kernel_traitsILi64ELi64ELi128ELi4ES3_EELi8ELi4ELb0EEEvNS_16Flash_fwd_paramsE)
        /*0428*/ 	.word	0x00000000


	//----- nvinfo : EIATTR_REGCOUNT
	.align		4
.L_188:
        /*042c*/ 	.byte	0x04, 0x2f
        /*042e*/ 	.short	(.L_190 - .L_189)
	.align		4
.L_189:
        /*0430*/ 	.word	index@(_ZN5flash32flash_fwd_splitkv_combine_kernelI23Flash_fwd_kernel_traitsILi64ELi64ELi128ELi4ELb0ELb0EN7cutlass6half_tE19Flash_kernel_traitsILi64ELi64ELi128ELi4ES3_EELi8ELi5ELb0EEEvNS_16Flash_fwd_paramsE)
        /*0434*/ 	.word	0x0000003a


	//----- nvinfo : EIATTR_FRAME_SIZE
	.align		4
.L_190:
        /*0438*/ 	.byte	0x04, 0x11
        /*043a*/ 	.short	(.L_192 - .L_191)
	.align		4
.L_191:
        /*043c*/ 	.word	index@($__internal_24_$__cuda_sm20_div_s64)
        /*0440*/ 	.word	0x00000000


	//----- nvinfo : EIATTR_FRAME_SIZE
	.align		4
.L_192:
        /*0444*/ 	.byte	0x04, 0x11
        /*0446*/ 	.short	(.L_194 - .L_193)
	.align		4
.L_193:
        /*0448*/ 	.word	index@(_ZN5flash32flash_fwd_splitkv_combine_kernelI23Flash_fwd_kernel_traitsILi64ELi64ELi128ELi4ELb0ELb0EN7cutlass6half_tE19Flash_kernel_traitsILi64ELi64ELi128ELi4ES3_EELi8ELi5ELb0EEEvNS_16Flash_fwd_paramsE)
        /*044c*/ 	.word	0x00000000


	//----- nvinfo : EIATTR_REGCOUNT
	.align		4
.L_194:
        /*0450*/ 	.byte	0x04, 0x2f
        /*0452*/ 	.short	(.L_196 - .L_195)
	.align		4
.L_195:
        /*0454*/ 	.word	index@(_ZN5flash32flash_fwd_splitkv_combine_kernelI23Flash_fwd_kernel_traitsILi64ELi64ELi128ELi4ELb0ELb0EN7cutlass6half_tE19Flash_kernel_traitsILi64ELi64ELi128ELi4ES3_EELi8ELi6ELb0EEEvNS_16Flash_fwd_paramsE)
        /*0458*/ 	.word	0x0000003e


	//----- nvinfo : EIATTR_FRAME_SIZE
	.align		4
.L_196:
        /*045c*/ 	.byte	0x04, 0x11
        /*045e*/ 	.short	(.L_198 - .L_197)
	.align		4
.L_197:
        /*0460*/ 	.word	index@($__internal_23_$__cuda_sm20_div_s64)
        /*0464*/ 	.word	0x00000000


	//----- nvinfo : EIATTR_FRAME_SIZE
	.align		4
.L_198:
        /*0468*/ 	.byte	0x04, 0x11
        /*046a*/ 	.short	(.L_200 - .L_199)
	.align		4
.L_199:
        /*046c*/ 	.word	index@(_ZN5flash32flash_fwd_splitkv_combine_kernelI23Flash_fwd_kernel_traitsILi64ELi64ELi128ELi4ELb0ELb0EN7cutlass6half_tE19Flash_kernel_traitsILi64ELi64ELi128ELi4ES3_EELi8ELi6ELb0EEEvNS_16Flash_fwd_paramsE)
        /*0470*/ 	.word	0x00000000


	//----- nvinfo : EIATTR_REGCOUNT
	.align		4
.L_200:
        /*0474*/ 	.byte	0x04, 0x2f
        /*0476*/ 	.short	(.L_202 - .L_201)
	.align		4
.L_201:
        /*0478*/ 	.word	index@(_ZN5flash32flash_fwd_splitkv_combine_kernelI23Flash_fwd_kernel_traitsILi64ELi64ELi128ELi4ELb0ELb0EN7cutlass6half_tE19Flash_kernel_traitsILi64ELi64ELi128ELi4ES3_EELi8ELi7ELb0EEEvNS_16Flash_fwd_paramsE)
        /*047c*/ 	.word	0x0000003e


	//----- nvinfo : EIATTR_FRAME_SIZE
	.align		4
.L_202:
        /*0480*/ 	.byte	0x04, 0x11
        /*0482*/ 	.short	(.L_204 - .L_203)
	.align		4
.L_203:
        /*0484*/ 	.word	index@($__internal_22_$__cuda_sm20_div_s64)
        /*0488*/ 	.word	0x00000000


	//----- nvinfo : EIATTR_FRAME_SIZE
	.align		4
.L_204:
        /*048c*/ 	.byte	0x04, 0x11
        /*048e*/ 	.short	(.L_206 - .L_205)
	.align		4
.L_205:
        /*0490*/ 	.word	index@(_ZN5flash32flash_fwd_splitkv_combine_kernelI23Flash_fwd_kernel_traitsILi64ELi64ELi128ELi4ELb0ELb0EN7cutlass6half_tE19Flash_kernel_traitsILi64ELi64ELi128ELi4ES3_EELi8ELi7ELb0EEEvNS_16Flash_fwd_paramsE)
        /*0494*/ 	.word	0x00000000


	//----- nvinfo : EIATTR_REGCOUNT
	.align		4
.L_206:
        /*0498*/ 	.byte	0x04, 0x2f
        /*049a*/ 	.short	(.L_208 - .L_207)
	.align		4
.L_207:
        /*049c*/ 	.word	index@(_ZN5flash24flash_fwd_splitkv_kernelI23Flash_fwd_kernel_traitsILi64ELi64ELi256ELi4ELb0ELb0EN7cutlass6half_tE19Flash_kernel_traitsILi64ELi64ELi256ELi4ES3_EELb1ELb0ELb1ELb0ELb0ELb1ELb1ELb1EEEvNS_16Flash_fwd_paramsE)
        /*04a0*/ 	.word	0x000000ff


	//----- nvinfo : EIATTR_FRAME_SIZE
	.align		4
.L_208:
        /*04a4*/ 	.byte	0x04, 0x11
        /*04a6*/ 	.short	(.L_210 - .L_209)
	.align		4
.L_209:
        /*04a8*/ 	.word	index@($__internal_21_$__cuda_sm70_shflsync_bfly_p)
        /*04ac*/ 	.word	0x00000000


	//----- nvinfo : EIATTR_FRAME_SIZE
	.align		4
.L_210:
        /*04b0*/ 	.byte	0x04, 0x11
        /*04b2*/ 	.short	(.L_212 - .L_211)
	.align		4
.L_211:
        /*04b4*/ 	.word	index@($_ZN5flash24flash_fwd_splitkv_kernelI23Flash_fwd_kernel_traitsILi64ELi64ELi256ELi4ELb0ELb0EN7cutlass6half_tE19Flash_kernel_traitsILi64ELi64ELi256ELi4ES3_EELb1ELb0ELb1ELb0ELb0ELb1ELb1ELb1EEEvNS_16Flash_fwd_paramsE$_ZN5flash30compute_attn_1rowblock_splitkvI23Flash_fwd_kernel_traitsILi64ELi64ELi256ELi4ELb0ELb0EN7cutlass6half_tE19Flash_kernel_traitsILi64ELi64ELi256ELi4ES3_EELb1ELb0ELb1ELb0ELb0ELb1ELb1ELb1ENS_16Flash_fwd_paramsEEEvRKT8_iiiii)
        /*04b8*/ 	.word	0x00000000


	//----- nvinfo : EIATTR_FRAME_SIZE
	.align		4
.L_212:
        /*04bc*/ 	.byte	0x04, 0x11
        /*04be*/ 	.short	(.L_214 - .L_213)
	.align		4
.L_213:
        /*04c0*/ 	.word	index@(_ZN5flash24flash_fwd_splitkv_kernelI23Flash_fwd_kernel_traitsILi64ELi64ELi256ELi4ELb0ELb0EN7cutlass6half_tE19Flash_kernel_traitsILi64ELi64ELi256ELi4ES3_EELb1ELb0ELb1ELb0ELb0ELb1ELb1ELb1EEEvNS_16Flash_fwd_paramsE)
        /*04c4*/ 	.word	0x000001c8


	//----- nvinfo : EIATTR_REGCOUNT
	.align		4
.L_214:
        /*04c8*/ 	.byte	0x04, 0x2f
        /*04ca*/ 	.short	(.L_216 - .L_215)
	.align		4
.L_215:
        /*04cc*/ 	.word	index@(_ZN5flash24flash_fwd_splitkv_kernelI23Flash_fwd_kernel_traitsILi64ELi64ELi256ELi4ELb0ELb0EN7cutlass6half_tE19Flash_kernel_traitsILi64ELi64ELi256ELi4ES3_EELb1ELb0ELb1ELb0ELb0ELb0ELb1ELb1EEEvNS_16Flash_fwd_paramsE)
        /*04d0*/ 	.word	0x000000ff


	//----- nvinfo : EIATTR_FRAME_SIZE
	.align		4
.L_216:
        /*04d4*/ 	.byte	0x04, 0x11
        /*04d6*/ 	.short	(.L_218 - .L_217)
	.align		4
.L_217:
        /*04d8*/ 	.word	index@($__internal_20_$__cuda_sm70_shflsync_bfly_p)
        /*04dc*/ 	.word	0x00000000


	//----- nvinfo : EIATTR_FRAME_SIZE
	.align		4
.L_218:
        /*04e0*/ 	.byte	0x04, 0x11
        /*04e2*/ 	.short	(.L_220 - .L_219)
	.align		4
.L_219:
        /*04e4*/ 	.word	index@($_ZN5flash24flash_fwd_splitkv_kernelI23Flash_fwd_kernel_traitsILi64ELi64ELi256ELi4ELb0ELb0EN7cutlass6half_tE19Flash_kernel_traitsILi64ELi64ELi256ELi4ES3_EELb1ELb0ELb1ELb0ELb0ELb0ELb1ELb1EEEvNS_16Flash_fwd_paramsE$_ZN5flash30compute_attn_1rowblock_splitkvI23Flash_fwd_kernel_traitsILi64ELi64ELi256ELi4ELb0ELb0EN7cutlass6half_tE19Flash_kernel_traitsILi64ELi64ELi256ELi4ES3_EELb1ELb0ELb1ELb0ELb0ELb0ELb1ELb1ENS_16Flash_fwd_paramsEEEvRKT8_iiiii)
        /*04e8*/ 	.word	0x00000000


	//----- nvinfo : EIATTR_FRAME_SIZE
	.align		4
.L_220:
        /*04ec*/ 	.byte	0x04, 0x11
        /*04ee*/ 	.short	(.L_222 - .L_221)
	.align		4
.L_221:
        /*04f0*/ 	.word	index@(_ZN5flash24flash_fwd_splitkv_kernelI23Flash_fwd_kernel_traitsILi64ELi64ELi256ELi4ELb0ELb0EN7cutlass6half_tE19Flash_kernel_traitsILi64ELi64ELi256ELi4ES3_EELb1ELb0ELb1ELb0ELb0ELb0ELb1ELb1EEEvNS_16Flash_fwd_paramsE)
        /*04f4*/ 	.word	0x000001c0


	//----- nvinfo : EIATTR_REGCOUNT
	.align		4
.L_222:
        /*04f8*/ 	.byte	0x04, 0x2f
        /*04fa*/ 	.short	(.L_224 - .L_223)
	.align		4
.L_223:
        /*04fc*/ 	.word	index@(_ZN5flash24flash_fwd_splitkv_kernelI23Flash_fwd_kernel_traitsILi64ELi64ELi256ELi4ELb0ELb0EN7cutlass6half_tE19Flash_kernel_traitsILi64ELi64ELi256ELi4ES3_EELb1ELb0ELb0ELb0ELb1ELb1ELb1ELb1EEEvNS_16Flash_fwd_paramsE)
        /*0500*/ 	.word	0x000000ff


	//----- nvinfo : EIATTR_FRAME_SIZE
	.align		4
.L_224:
        /*0504*/ 	.byte	0x04, 0x11
        /*0506*/ 	.short	(.L_226 - .L_225)
	.align		4
.L_225:
        /*0508*/ 	.word	index@(_ZN5flash24flash_fwd_splitkv_kernelI23Flash_fwd_kernel_traitsILi64ELi64ELi256ELi4ELb0ELb0EN7cutlass6half_tE19Flash_kernel_traitsILi64ELi64ELi256ELi4ES3_EELb1ELb0ELb0ELb0ELb1ELb1ELb1ELb1EEEvNS_16Flash_fwd_paramsE)
        /*050c*/ 	.word	0x00000040


	//----- nvinfo : EIATTR_REGCOUNT
	.align		4
.L_226:
        /*0510*/ 	.byte	0x04, 0x2f
        /*0512*/ 	.short	(.L_228 - .L_227)
	.align		4
.L_227:
        /*0514*/ 	.word	index@(_ZN5flash24flash_fwd_splitkv_kernelI23Flash_fwd_kernel_traitsILi64ELi64ELi256ELi4ELb0ELb0EN7cutlass6half_tE19Flash_kernel_traitsILi64ELi64ELi256ELi4ES3_EELb1ELb0ELb0ELb0ELb1ELb0ELb1ELb1EEEvNS_16Flash_fwd_paramsE)
        /*0518*/ 	.word	0x000000ff


	//----- nvinfo : EIATTR_FRAME_SIZE
	.align		4
.L_228:
        /*051c*/ 	.byte	0x04, 0x11
        /*051e*/ 	.short	(.L_230 - .L_229)
	.align		4
.L_229:
        /*0520*/ 	.word	index@(_ZN5flash24flash_fwd_splitkv_kernelI23Flash_fwd_kernel_traitsILi64ELi64ELi256ELi4ELb0ELb0EN7cutlass6half_tE19Flash_kernel_traitsILi64ELi64ELi256ELi4ES3_EELb1ELb0ELb0ELb0ELb1ELb0ELb1ELb1EEEvNS_16Flash_fwd_paramsE)
        /*0524*/ 	.word	0x00000018


	//----- nvinfo : EIATTR_REGCOUNT
	.align		4
.L_230:
        /*0528*/ 	.byte	0x04, 0x2f
        /*052a*/ 	.short	(.L_232 - .L_231)
	.align		4
.L_231:
        /*052c*/ 	.word	index@(_ZN5flash24flash_fwd_splitkv_kernelI23Flash_fwd_kernel_traitsILi64ELi64ELi256ELi4ELb0ELb0EN7cutlass6half_tE19Flash_kernel_traitsILi64ELi64ELi256ELi4ES3_EELb1ELb0ELb1ELb0ELb0ELb1ELb1ELb0EEEvNS_16Flash_fwd_paramsE)
        /*0530*/ 	.word	0x000000ff


	//----- nvinfo : EIATTR_FRAME_SIZE
	.align		4
.L_232:
        /*0534*/ 	.byte	0x04, 0x11
        /*0536*/ 	.short	(.L_234 - .L_233)
	.align		4
.L_233:
        /*0538*/ 	.word	index@(_ZN5flash24flash_fwd_splitkv_kernelI23Flash_fwd_kernel_traitsILi64ELi64ELi256ELi4ELb0ELb0EN7cutlass6half_tE19Flash_kernel_traitsILi64ELi64ELi256ELi4ES3_EELb1ELb0ELb1ELb0ELb0ELb1ELb1ELb0EEEvNS_16Flash_fwd_paramsE)
        /*053c*/ 	.word	0x00000010


	//----- nvinfo : EIATTR_REGCOUNT
	.align		4
.L_234:
        /*0540*/ 	.byte	0x04, 0x2f
        /*0542*/ 	.short	(.L_236 - .L_235)
	.align		4
.L_235:
        /*0544*/ 	.word	index@(_ZN5flash24flash_fwd_splitkv_kernelI23Flash_fwd_kernel_traitsILi64ELi64ELi256ELi4ELb0ELb0EN7cutlass6half_tE19Flash_kernel_traitsILi64ELi64ELi256ELi4ES3_EELb1ELb0ELb1ELb0ELb0ELb0ELb1ELb0EEEvNS_16Flash_fwd_paramsE)
        /*0548*/ 	.word	0x000000ff


	//----- nvinfo : EIATTR_FRAME_SIZE
	.align		4
.L_236:
        /*054c*/ 	.byte	0x04, 0x11
        /*054e*/ 	.short	(.L_238 - .L_237)
	.align		4
.L_237:
        /*0550*/ 	.word	index@(_ZN5flash24flash_fwd_splitkv_kernelI23Flash_fwd_kernel_traitsILi64ELi64ELi256ELi4ELb0ELb0EN7cutlass6half_tE19Flash_kernel_traitsILi64ELi64ELi256ELi4ES3_EELb1ELb0ELb1ELb0ELb0ELb0ELb1ELb0EEEvNS_16Flash_fwd_paramsE)
        /*0554*/ 	.word	0x00000030


	//----- nvinfo : EIATTR_REGCOUNT
	.align		4
.L_238:
        /*0558*/ 	.byte	0x04, 0x2f
        /*055a*/ 	.short	(.L_240 - .L_239)
	.align		4
.L_239:
        /*055c*/ 	.word	index@(_ZN5flash24flash_fwd_splitkv_kernelI23Flash_fwd_kernel_traitsILi64ELi64ELi256ELi4ELb0ELb0EN7cutlass6half_tE19Flash_kernel_traitsILi64ELi64ELi256ELi4ES3_EELb1ELb0ELb0ELb0ELb1ELb1ELb1ELb0EEEvNS_16Flash_fwd_paramsE)
        /*0560*/ 	.word	0x000000ff


	//----- nvinfo : EIATTR_FRAME_SIZE
	.align		4
.L_240:
        /*0564*/ 	.byte	0x04, 0x11
        /*0566*/ 	.short	(.L_242 - .L_241)
	.align		4
.L_241:
        /*0568*/ 	.word	index@(_ZN5flash24flash_fwd_splitkv_kernelI23Flash_fwd_kernel_traitsILi64ELi64ELi256ELi4ELb0ELb0EN7cutlass6half_tE19Flash_kernel_traitsILi64ELi64ELi256ELi4ES3_EELb1ELb0ELb0ELb0ELb1ELb1ELb1ELb0EEEvNS_16Flash_fwd_paramsE)
        /*056c*/ 	.word	0x00000050


	//----- nvinfo : EIATTR_REGCOUNT
	.align		4
.L_242:
        /*0570*/ 	.byte	0x04, 0x2f
        /*0572*/ 	.short	(.L_244 - .L_243)
	.align		4
.L_243:
        /*0574*/ 	.word	index@(_ZN5flash24flash_fwd_splitkv_kernelI23Flash_fwd_kernel_traitsILi64ELi64ELi256ELi4ELb0ELb0EN7cutlass6half_tE19Flash_kernel_traitsILi64ELi64ELi256ELi4ES3_EELb1ELb0ELb0ELb0ELb1ELb0ELb1ELb0EEEvNS_16Flash_fwd_paramsE)
        /*0578*/ 	.word	0x000000ff


	//----- nvinfo : EIATTR_FRAME_SIZE
	.align		4
.L_244:
        /*057c*/ 	.byte	0x04, 0x11
        /*057e*/ 	.short	(.L_246 - .L_245)
	.align		4
.L_245:
        /*0580*/ 	.word	index@(_ZN5flash24flash_fwd_splitkv_kernelI23Flash_fwd_kernel_traitsILi64ELi64ELi256ELi4ELb0ELb0EN7cutlass6half_tE19Flash_kernel_traitsILi64ELi64ELi256ELi4ES3_EELb1ELb0ELb0ELb0ELb1ELb0ELb1ELb0EEEvNS_16Flash_fwd_paramsE)
        /*0584*/ 	.word	0x00000038


	//----- nvinfo : EIATTR_REGCOUNT
	.align		4
.L_246:
        /*0588*/ 	.byte	0x04, 0x2f
        /*058a*/ 	.short	(.L_248 - .L_247)
	.align		4
.L_247:
        /*058c*/ 	.word	index@(_ZN5flash24flash_fwd_splitkv_kernelI23Flash_fwd_kernel_traitsILi64ELi64ELi256ELi4ELb0ELb0EN7cutlass6half_tE19Flash_kernel_traitsILi64ELi64ELi256ELi4ES3_EELb1ELb0ELb1ELb0ELb0ELb1ELb0ELb1EEEvNS_16Flash_fwd_paramsE)
        /*0590*/ 	.word	0x000000ff


	//----- nvinfo : EIATTR_FRAME_SIZE
	.align		4
.L_248:
        /*0594*/ 	.byte	0x04, 0x11
        /*0596*/ 	.short	(.L_250 - .L_249)
	.align		4
.L_249:
        /*0598*/ 	.word	index@($__internal_19_$__cuda_sm70_shflsync_bfly_p)
        /*059c*/ 	.word	0x00000000


	//----- nvinfo : EIATTR_FRAME_SIZE
	.align		4
.L_250:
        /*05a0*/ 	.byte	0x04, 0x11
        /*05a2*/ 	.short	(.L_252 - .L_251)
	.align		4
.L_251:
        /*05a4*/ 	.word	index@($_ZN5flash24flash_fwd_splitkv_kernelI23Flash_fwd_kernel_traitsILi64ELi64ELi256ELi4ELb0ELb0EN7cutlass6half_tE19Flash_kernel_traitsILi64ELi64ELi256ELi4ES3_EELb1ELb0ELb1ELb0ELb0ELb1ELb0ELb1EEEvNS_16Flash_fwd_paramsE$_ZN5flash30compute_attn_1rowblock_splitkvI23Flash_fwd_kernel_traitsILi64ELi64ELi256ELi4ELb0ELb0EN7cutlass6half_tE19Flash_kernel_traitsILi64ELi64ELi256ELi4ES3_EELb1ELb0ELb1ELb0ELb0ELb1ELb0ELb1ENS_16Flash_fwd_paramsEEEvRKT8_iiiii)
        /*05a8*/ 	.word	0x00000000


	//----- nvinfo : EIATTR_FRAME_SIZE
	.align		4
.L_252:
        /*05ac*/ 	.byte	0x04, 0x11
        /*05ae*/ 	.short	(.L_254 - .L_253)
	.align		4
.L_253:
        /*05b0*/ 	.word	index@(_ZN5flash24flash_fwd_splitkv_kernelI23Flash_fwd_kernel_traitsILi64ELi64ELi256ELi4ELb0ELb0EN7cutlass6half_tE19Flash_kernel_traitsILi64ELi64ELi256ELi4ES3_EELb1ELb0ELb1ELb0ELb0ELb1ELb0ELb1EEEvNS_16Flash_fwd_paramsE)
        /*05b4*/ 	.word	0x000001b8


	//----- nvinfo : EIATTR_REGCOUNT
	.align		4
.L_254:
        /*05b8*/ 	.byte	0x04, 0x2f
        /*05ba*/ 	.short	(.L_256 - .L_255)
	.align		4
.L_255:
        /*05bc*/ 	.word	index@(_ZN5flash24flash_fwd_splitkv_kernelI23Flash_fwd_kernel_traitsILi64ELi64ELi256ELi4ELb0ELb0EN7cutlass6half_tE19Flash_kernel_traitsILi64ELi64ELi256ELi4ES3_EELb1ELb0ELb1ELb0ELb0ELb0ELb0ELb1EEEvNS_16Flash_fwd_paramsE)
        /*05c0*/ 	.word	0x000000ff


	//----- nvinfo : EIATTR_FRAME_SIZE
	.align		4
.L_256:
        /*05c4*/ 	.byte	0x04, 0x11
        /*05c6*/ 	.short	(.L_258 - .L_257)
	.align		4
.L_257:
        /*05c8*/ 	.word	index@($__internal_18_$__cuda_sm70_shflsync_bfly_p)
        /*05cc*/ 	.word	0x00000000


	//----- nvinfo : EIATTR_FRAME_SIZE
	.align		4
.L_258:
        /*05d0*/ 	.byte	0x04, 0x11
        /*05d2*/ 	.short	(.L_260 - .L_259)
	.align		4
.L_259:
        /*05d4*/ 	.word	index@($_ZN5flash24flash_fwd_splitkv_kernelI23Flash_fwd_kernel_traitsILi64ELi64ELi256ELi4ELb0ELb0EN7cutlass6half_tE19Flash_kernel_traitsILi64ELi64ELi256ELi4ES3_EELb1ELb0ELb1ELb0ELb0ELb0ELb0ELb1EEEvNS_16Flash_fwd_paramsE$_ZN5flash30compute_attn_1rowblock_splitkvI23Flash_fwd_kernel_traitsILi64ELi64ELi256ELi4ELb0ELb0EN7cutlass6half_tE19Flash_kernel_traitsILi64ELi64ELi256ELi4ES3_EELb1ELb0ELb1ELb0ELb0ELb0ELb0ELb1ENS_16Flash_fwd_paramsEEEvRKT8_iiiii)
        /*05d8*/ 	.word	0x00000000


	//----- nvinfo : EIATTR_FRAME_SIZE
	.align		4
.L_260:
        /*05dc*/ 	.byte	0x04, 0x11
        /*05de*/ 	.short	(.L_262 - .L_261)
	.align		4
.L_261:
        /*05e0*/ 	.word	index@(_ZN5flash24flash_fwd_splitkv_kernelI23Flash_fwd_kernel_traitsILi64ELi64ELi256ELi4ELb0ELb0EN7cutlass6half_tE19Flash_kernel_traitsILi64ELi64ELi256ELi4ES3_EELb1ELb0ELb1ELb0ELb0ELb0ELb0ELb1EEEvNS_16Flash_fwd_paramsE)
        /*05e4*/ 	.word	0x00000198


	//----- nvinfo : EIATTR_REGCOUNT
	.align		4
.L_262:
        /*05e8*/ 	.byte	0x04, 0x2f
        /*05ea*/ 	.short	(.L_264 - .L_263)
	.align		4
.L_263:
        /*05ec*/ 	.word	index@(_ZN5flash24flash_fwd_splitkv_kernelI23Flash_fwd_kernel_traitsILi64ELi64ELi256ELi4ELb0ELb0EN7cutlass6half_tE19Flash_kernel_traitsILi64ELi64ELi256ELi4ES3_EELb1ELb0ELb0ELb0ELb1ELb1ELb0ELb1EEEvNS_16Flash_fwd_paramsE)
        /*05f0*/ 	.word	0x000000ff


	//----- nvinfo : EIATTR_FRAME_SIZE
	.align		4
.L_264:
        /*05f4*/ 	.byte	0x04, 0x11
        /*05f6*/ 	.short	(.L_266 - .L_265)
	.align		4
.L_265:
        /*05f8*/ 	.word	index@(_ZN5flash24flash_fwd_splitkv_kernelI23Flash_fwd_kernel_traitsILi64ELi64ELi256ELi4ELb0ELb0EN7cutlass6half_tE19Flash_kernel_traitsILi64ELi64ELi256ELi4ES3_EELb1ELb0ELb0ELb0ELb1ELb1ELb0ELb1EEEvNS_16Flash_fwd_paramsE)
        /*05fc*/ 	.word	0x00000038


	//----- nvinfo : EIATTR_REGCOUNT
	.align		4
.L_266:
        /*0600*/ 	.byte	0x04, 0x2f
        /*0602*/ 	.short	(.L_268 - .L_267)
	.align		4
.L_267:
        /*0604*/ 	.word	index@(_ZN5flash24flash_fwd_splitkv_kernelI23Flash_fwd_kernel_traitsILi64ELi64ELi256ELi4ELb0ELb0EN7cutlass6half_tE19Flash_kernel_traitsILi64ELi64ELi256ELi4ES3_EELb1ELb0ELb0ELb0ELb1ELb0ELb0ELb1EEEvNS_16Flash_fwd_paramsE)
        /*0608*/ 	.word	0x000000ff


	//----- nvinfo : EIATTR_FRAME_SIZE
	.align		4
.L_268:
        /*060c*/ 	.byte	0x04, 0x11
        /*060e*/ 	.short	(.L_270 - .L_269)
	.align		4
.L_269:
        /*0610*/ 	.word	index@(_ZN5flash24flash_fwd_splitkv_kernelI23Flash_fwd_kernel_traitsILi64ELi64ELi256ELi4ELb0ELb0EN7cutlass6half_tE19Flash_kernel_traitsILi64ELi64ELi256ELi4ES3_EELb1ELb0ELb0ELb0ELb1ELb0ELb0ELb1EEEvNS_16Flash_fwd_paramsE)
        /*0614*/ 	.word	0x00000018


	//----- nvinfo : EIATTR_REGCOUNT
	.align		4
.L_270:
        /*0618*/ 	.byte	0x04, 0x2f
        /*061a*/ 	.short	(.L_272 - .L_271)
	.align		4
.L_271:
        /*061c*/ 	.word	index@(_ZN5flash24flash_fwd_splitkv_kernelI23Flash_fwd_kernel_traitsILi64ELi64ELi256ELi4ELb0ELb0EN7cutlass6half_tE19Flash_kernel_traitsILi64ELi64ELi256ELi4ES3_EELb1ELb0ELb1ELb0ELb0ELb1ELb0ELb0EEEvNS_16Flash_fwd_paramsE)
        /*0620*/ 	.word	0x000000ff


	//----- nvinfo : EIATTR_FRAME_SIZE
	.align		4
.L_272:
        /*0624*/ 	.byte	0x04, 0x11
        /*0626*/ 	.short	(.L_274 - .L_273)
	.align		4
.L_273:
        /*0628*/ 	.word	index@(_ZN5flash24flash_fwd_splitkv_kernelI23Flash_fwd_kernel_traitsILi64ELi64ELi256ELi4ELb0ELb0EN7cutlass6half_tE19Flash_kernel_traitsILi64ELi64ELi256ELi4ES3_EELb1ELb0ELb1ELb0ELb0ELb1ELb0ELb0EEEvNS_16Flash_fwd_paramsE)
        /*062c*/ 	.word	0x00000018


	//----- nvinfo : EIATTR_REGCOUNT
	.align		4
.L_274:
        /*0630*/ 	.byte	0x04, 0x2f
        /*0632*/ 	.short	(.L_276 - .L_275)
	.align		4
.L_275:
        /*0634*/ 	.word	index@(_ZN5flash24flash_fwd_splitkv_kernelI23Flash_fwd_kernel_traitsILi64ELi64ELi256ELi4ELb0ELb0EN7cutlass6half_tE19Flash_kernel_traitsILi64ELi64ELi256ELi4ES3_EELb1ELb0ELb1ELb0ELb0ELb0ELb0ELb0EEEvNS_16Flash_fwd_paramsE)
        /*0638*/ 	.word	0x000000ff


	//----- nvinfo : EIATTR_FRAME_SIZE
	.align		4
.L_276:
        /*063c*/ 	.byte	0x04, 0x11
        /*063e*/ 	.short	(.L_278 - .L_277)
	.align		4
.L_277:
        /*0640*/ 	.word	index@(_ZN5flash24flash_fwd_splitkv_kernelI23Flash_fwd_kernel_traitsILi64ELi64ELi256ELi4ELb0ELb0EN7cutlass6half_tE19Flash_kernel_traitsILi64ELi64ELi256ELi4ES3_EELb1ELb0ELb1ELb0ELb0ELb0ELb0ELb0EEEvNS_16Flash_fwd_paramsE)
        /*0644*/ 	.word	0x00000008


	//----- nvinfo : EIATTR_REGCOUNT
	.align		4
.L_278:
        /*0648*/ 	.byte	0x04, 0x2f
        /*064a*/ 	.short	(.L_280 - .L_279)
	.align		4
.L_279:
        /*064c*/ 	.word	index@(_ZN5flash24flash_fwd_splitkv_kernelI23Flash_fwd_kernel_traitsILi64ELi64ELi256ELi4ELb0ELb0EN7cutlass6half_tE19Flash_kernel_traitsILi64ELi64ELi256ELi4ES3_EELb1ELb0ELb0ELb0ELb1ELb1ELb0ELb0EEEvNS_16Flash_fwd_paramsE)
        /*0650*/ 	.word	0x000000ff


	//----- nvinfo : EIATTR_FRAME_SIZE
	.align		4
.L_280:
        /*0654*/ 	.byte	0x04, 0x11
        /*0656*/ 	.short	(.L_282 - .L_281)
	.align		4
.L_281:
        /*0658*/ 	.word	index@(_ZN5flash24flash_fwd_splitkv_kernelI23Flash_fwd_kernel_traitsILi64ELi64ELi256ELi4ELb0ELb0EN7cutlass6half_tE19Flash_kernel_traitsILi64ELi64ELi256ELi4ES3_EELb1ELb0ELb0ELb0ELb1ELb1ELb0ELb0EEEvNS_16Flash_fwd_paramsE)
        /*065c*/ 	.word	0x00000030


	//----- nvinfo : EIATTR_REGCOUNT
	.align		4
.L_282:
        /*0660*/ 	.byte	0x04, 0x2f
        /*0662*/ 	.short	(.L_284 - .L_283)
	.align		4
.L_283:
        /*0664*/ 	.word	index@(_ZN5flash24flash_fwd_splitkv_kernelI23Flash_fwd_kernel_traitsILi64ELi64ELi256ELi4ELb0ELb0EN7cutlass6half_tE19Flash_kernel_traitsILi64ELi64ELi256ELi4ES3_EELb1ELb0ELb0ELb0ELb1ELb0ELb0ELb0EEEvNS_16Flash_fwd_paramsE)
        /*0668*/ 	.word	0x000000ff


	//----- nvinfo : EIATTR_FRAME_SIZE
	.align		4
.L_284:
        /*066c*/ 	.byte	0x04, 0x11
        /*066e*/ 	.short	(.L_286 - .L_285)
	.align		4
.L_285:
        /*0670*/ 	.word	index@(_ZN5flash24flash_fwd_splitkv_kernelI23Flash_fwd_kernel_traitsILi64ELi64ELi256ELi4ELb0ELb0EN7cutlass6half_tE19Flash_kernel_traitsILi64ELi64ELi256ELi4ES3_EELb1ELb0ELb0ELb0ELb1ELb0ELb0ELb0EEEvNS_16Flash_fwd_paramsE)
        /*0674*/ 	.word	0x00000038


	//----- nvinfo : EIATTR_REGCOUNT
	.align		4
.L_286:
        /*0678*/ 	.byte	0x04, 0x2f
        /*067a*/ 	.short	(.L_288 - .L_287)
	.align		4
.L_287:
        /*067c*/ 	.word	index@(_ZN5flash24flash_fwd_splitkv_kernelI23Flash_fwd_kernel_traitsILi64ELi64ELi256ELi4ELb0ELb0EN7cutlass6half_tE19Flash_kernel_traitsILi64ELi64ELi256ELi4ES3_EELb1ELb0ELb0ELb1ELb1ELb1ELb1ELb0EEEvNS_16Flash_fwd_paramsE)
        /*0680*/ 	.word	0x000000ff


	//----- nvinfo : EIATTR_FRAME_SIZE
	.align		4
.L_288:
        /*0684*/ 	.byte	0x04, 0x11
        /*0686*/ 	.short	(.L_290 - .L_289)
	.align		4
.L_289:
        /*0688*/ 	.word	index@(_ZN5flash24flash_fwd_splitkv_kernelI23Flash_fwd_kernel_traitsILi64ELi64ELi256ELi4ELb0ELb0EN7cutlass6half_tE19Flash_kernel_traitsILi64ELi64ELi256ELi4ES3_EELb1ELb0ELb0ELb1ELb1ELb1ELb1ELb0EEEvNS_16Flash_fwd_paramsE)
        /*068c*/ 	.word	0x00000038


	//----- nvinfo : EIATTR_REGCOUNT
	.align		4
.L_290:
        /*0690*/ 	.byte	0x04, 0x2f
        /*0692*/ 	.short	(.L_292 - .L_291)
	.align		4
.L_291:
        /*0694*/ 	.word	index@(_ZN5flash24flash_fwd_splitkv_kernelI23Flash_fwd_kernel_traitsILi64ELi64ELi256ELi4ELb0ELb0EN7cutlass6half_tE19Flash_kernel_traitsILi64ELi64ELi256ELi4ES3_EELb1ELb0ELb0ELb1ELb1ELb0ELb1ELb0EEEvNS_16Flash_fwd_paramsE)
        /*0698*/ 	.word	0x000000ff


	//----- nvinfo : EIATTR_FRAME_SIZE
	.align		4
.L_292:
        /*069c*/ 	.byte	0x04, 0x11
        /*069e*/ 	.short	(.L_294 - .L_293)
	.align		4
.L_293:
        /*06a0*/ 	.word	index@(_ZN5flash24flash_fwd_splitkv_kernelI23Flash_fwd_kernel_traitsILi64ELi64ELi256ELi4ELb0ELb0EN7cutlass6half_tE19Flash_kernel_traitsILi64ELi64ELi256ELi4ES3_EELb1ELb0ELb0ELb1ELb1ELb0ELb1ELb0EEEvNS_16Flash_fwd_paramsE)
        /*06a4*/ 	.word	0x00000000


	//----- nvinfo : EIATTR_REGCOUNT
	.align		4
.L_294:
        /*06a8*/ 	.byte	0x04, 0x2f
        /*06aa*/ 	.short	(.L_296 - .L_295)
	.align		4
.L_295:
        /*06ac*/ 	.word	index@(_ZN5flash24flash_fwd_splitkv_kernelI23Flash_fwd_kernel_traitsILi64ELi64ELi256ELi4ELb0ELb0EN7cutlass6half_tE19Flash_kernel_traitsILi64ELi64ELi256ELi4ES3_EELb1ELb0ELb0ELb1ELb1ELb1ELb0ELb0EEEvNS_16Flash_fwd_paramsE)
        /*06b0*/ 	.word	0x000000ff


	//----- nvinfo : EIATTR_FRAME_SIZE
	.align		4
.L_296:
        /*06b4*/ 	.byte	0x04, 0x11
        /*06b6*/ 	.short	(.L_298 - .L_297)
	.align		4
.L_297:
        /*06b8*/ 	.word	index@(_ZN5flash24flash_fwd_splitkv_kernelI23Flash_fwd_kernel_traitsILi64ELi64ELi256ELi4ELb0ELb0EN7cutlass6half_tE19Flash_kernel_traitsILi64ELi64ELi256ELi4ES3_EELb1ELb0ELb0ELb1ELb1ELb1ELb0ELb0EEEvNS_16Flash_fwd_paramsE)
        /*06bc*/ 	.word	0x00000030


	//----- nvinfo : EIATTR_REGCOUNT
	.align		4
.L_298:
        /*06c0*/ 	.byte	0x04, 0x2f
        /*06c2*/ 	.short	(.L_300 - .L_299)
	.align		4
.L_299:
        /*06c4*/ 	.word	index@(_ZN5flash24flash_fwd_splitkv_kernelI23Flash_fwd_kernel_traitsILi64ELi64ELi256ELi4ELb0ELb0EN7cutlass6half_tE19Flash_kernel_traitsILi64ELi64ELi256ELi4ES3_EELb1ELb0ELb0ELb1ELb1ELb0ELb0ELb0EEEvNS_16Flash_fwd_paramsE)
        /*06c8*/ 	.word	0x000000ff


	//----- nvinfo : EIATTR_FRAME_SIZE
	.align		4
.L_300:
        /*06cc*/ 	.byte	0x04, 0x11
        /*06ce*/ 	.short	(.L_302 - .L_301)
	.align		4
.L_301:
        /*06d0*/ 	.word	index@(_ZN5flash24flash_fwd_splitkv_kernelI23Flash_fwd_kernel_traitsILi64ELi64ELi256ELi4ELb0ELb0EN7cutlass6half_tE19Flash_kernel_traitsILi64ELi64ELi256ELi4ES3_EELb1ELb0ELb0ELb1ELb1ELb0ELb0ELb0EEEvNS_16Flash_fwd_paramsE)
        /*06d4*/ 	.word	0x00000010


	//----- nvinfo : EIATTR_REGCOUNT
	.align		4
.L_302:
        /*06d8*/ 	.byte	0x04, 0x2f
        /*06da*/ 	.short	(.L_304 - .L_303)
	.align		4
.L_303:
        /*06dc*/ 	.word	index@(_ZN5flash24flash_fwd_splitkv_kernelI23Flash_fwd_kernel_traitsILi64ELi64ELi256ELi4ELb0ELb0EN7cutlass6half_tE19Flash_kernel_traitsILi64ELi64ELi256ELi4ES3_EELb1ELb0ELb0ELb0ELb0ELb1ELb1ELb1EEEvNS_16Flash_fwd_paramsE)
        /*06e0*/ 	.word	0x000000ff


	//----- nvinfo : EIATTR_FRAME_SIZE
	.align		4
.L_304:
        /*06e4*/ 	.byte	0x04, 0x11
        /*06e6*/ 	.short	(.L_306 - .L_305)
	.align		4
.L_305:
        /*06e8*/ 	.word	index@($__internal_17_$__cuda_sm70_shflsync_bfly_p)
        /*06ec*/ 	.word	0x00000000


	//----- nvinfo : EIATTR_FRAME_SIZE
	.align		4
.L_306:
        /*06f0*/ 	.byte	0x04, 0x11
        /*06f2*/ 	.short	(.L_308 - .L_307)
	.align		4
.L_307:
        /*06f4*/ 	.word	index@($_ZN5flash24flash_fwd_splitkv_kernelI23Flash_fwd_kernel_traitsILi64ELi64ELi256ELi4ELb0ELb0EN7cutlass6half_tE19Flash_kernel_traitsILi64ELi64ELi256ELi4ES3_EELb1ELb0ELb0ELb0ELb0ELb1ELb1ELb1EEEvNS_16Flash_fwd_paramsE$_ZN5flash30compute_attn_1rowblock_splitkvI23Flash_fwd_kernel_traitsILi64ELi64ELi256ELi4ELb0ELb0EN7cutlass6half_tE19Flash_kernel_traitsILi64ELi64ELi256ELi4ES3_EELb1ELb0ELb0ELb0ELb0ELb1ELb1ELb1ENS_16Flash_fwd_paramsEEEvRKT8_iiiii)
        /*06f8*/ 	.word	0x00000000


	//----- nvinfo : EIATTR_FRAME_SIZE
	.align		4
.L_308:
        /*06fc*/ 	.byte	0x04, 0x11
        /*06fe*/ 	.short	(.L_310 - .L_309)
	.align		4
.L_309:
        /*0700*/ 	.word	index@(_ZN5flash24flash_fwd_splitkv_kernelI23Flash_fwd_kernel_traitsILi64ELi64ELi256ELi4ELb0ELb0EN7cutlass6half_tE19Flash_kernel_traitsILi64ELi64ELi256ELi4ES3_EELb1ELb0ELb0ELb0ELb0ELb1ELb1ELb1EEEvNS_16Flash_fwd_paramsE)
        /*0704*/ 	.word	0x00000170


	//----- nvinfo : EIATTR_REGCOUNT
	.align		4
.L_310:
        /*0708*/ 	.byte	0x04, 0x2f
        /*070a*/ 	.short	(.L_312 - .L_311)
	.align		4
.L_311:
        /*070c*/ 	.word	index@(_ZN5flash24flash_fwd_splitkv_kernelI23Flash_fwd_kernel_traitsILi64ELi64ELi256ELi4ELb0ELb0EN7cutlass6half_tE19Flash_kernel_traitsILi64ELi64ELi256ELi4ES3_EELb1ELb0ELb0ELb0ELb0ELb0ELb1ELb1EEEvNS_16Flash_fwd_paramsE)
        /*0710*/ 	.word	0x000000ff


	//----- nvinfo : EIATTR_FRAME_SIZE
	.align		4
.L_312:
        /*0714*/ 	.byte	0x04, 0x11
        /*0716*/ 	.short	(.L_314 - .L_313)
	.align		4
.L_313:
        /*0718*/ 	.word	index@($__internal_16_$__cuda_sm70_shflsync_bfly_p)
        /*071c*/ 	.word	0x00000000


	//----- nvinfo : EIATTR_FRAME_SIZE
	.align		4
.L_314:
        /*0720*/ 	.byte	0x04, 0x11
        /*0722*/ 	.short	(.L_316 - .L_315)
	.align		4
.L_315:
        /*0724*/ 	.word	index@($_ZN5flash24flash_fwd_splitkv_kernelI23Flash_fwd_kernel_traitsILi64ELi64ELi256ELi4ELb0ELb0EN7cutlass6half_tE19Flash_kernel_traitsILi64ELi64ELi256ELi4ES3_EELb1ELb0ELb0ELb0ELb0ELb0ELb1ELb1EEEvNS_16Flash_fwd_paramsE$_ZN5flash30compute_attn_1rowblock_splitkvI23Flash_fwd_kernel_traitsILi64ELi64ELi256ELi4ELb0ELb0EN7cutlass6half_tE19Flash_kernel_traitsILi64ELi64ELi256ELi4ES3_EELb1ELb0ELb0ELb0ELb0ELb0ELb1ELb1ENS_16Flash_fwd_paramsEEEvRKT8_iiiii)
        /*0728*/ 	.word	0x00000000


	//----- nvinfo : EIATTR_FRAME_SIZE
	.align		4
.L_316:
        /*072c*/ 	.byte	0x04, 0x11
        /*072e*/ 	.short	(.L_318 - .L_317)
	.align		4
.L_317:
        /*0730*/ 	.word	index@(_ZN5flash24flash_fwd_splitkv_kernelI23Flash_fwd_kernel_traitsILi64ELi64ELi256ELi4ELb0ELb0EN7cutlass6half_tE19Flash_kernel_traitsILi64ELi64ELi256ELi4ES3_EELb1ELb0ELb0ELb0ELb0ELb0ELb1ELb1EEEvNS_16Flash_fwd_paramsE)
        /*0734*/ 	.word	0x00000150


	//----- nvinfo : EIATTR_REGCOUNT
	.align		4
.L_318:
        /*0738*/ 	.byte	0x04, 0x2f
        /*073a*/ 	.short	(.L_320 - .L_319)
	.align		4
.L_319:
        /*073c*/ 	.word	index@(_ZN5flash24flash_fwd_splitkv_kernelI23Flash_fwd_kernel_traitsILi64ELi64ELi256ELi4ELb0ELb0EN7cutlass6half_tE19Flash_kernel_traitsILi64ELi64ELi256ELi4ES3_EELb1ELb0ELb0ELb0ELb0ELb1ELb1ELb0EEEvNS_16Flash_fwd_paramsE)
        /*0740*/ 	.word	0x000000ff


	//----- nvinfo : EIATTR_FRAME_SIZE
	.align		4
.L_320:
        /*0744*/ 	.byte	0x04, 0x11
        /*0746*/ 	.short	(.L_322 - .L_321)
	.align		4
.L_321:
        /*0748*/ 	.word	index@(_ZN5flash24flash_fwd_splitkv_kernelI23Flash_fwd_kernel_traitsILi64ELi64ELi256ELi4ELb0ELb0EN7cutlass6half_tE19Flash_kernel_traitsILi64ELi64ELi256ELi4ES3_EELb1ELb0ELb0ELb0ELb0ELb1ELb1ELb0EEEvNS_16Flash_fwd_paramsE)
        /*074c*/ 	.word	0x00000010


	//----- nvinfo : EIATTR_REGCOUNT
	.align		4
.L_322:
        /*0750*/ 	.byte	0x04, 0x2f
        /*0752*/ 	.short	(.L_324 - .L_323)
	.align		4
.L_323:
        /*0754*/ 	.word	index@(_ZN5flash24flash_fwd_splitkv_kernelI23Flash_fwd_kernel_traitsILi64ELi64ELi256ELi4ELb0ELb0EN7cutlass6half_tE19Flash_kernel_traitsILi64ELi64ELi256ELi4ES3_EELb1ELb0ELb0ELb0ELb0ELb0ELb1ELb0EEEvNS_16Flash_fwd_paramsE)
        /*0758*/ 	.word	0x000000ff


	//----- nvinfo : EIATTR_FRAME_SIZE
	.align		4
.L_324:
        /*075c*/ 	.byte	0x04, 0x11
        /*075e*/ 	.short	(.L_326 - .L_325)
	.align		4
.L_325:
        /*0760*/ 	.word	index@(_ZN5flash24flash_fwd_splitkv_kernelI23Flash_fwd_kernel_traitsILi64ELi64ELi256ELi4ELb0ELb0EN7cutlass6half_tE19Flash_kernel_traitsILi64ELi64ELi256ELi4ES3_EELb1ELb0ELb0ELb0ELb0ELb0ELb1ELb0EEEvNS_16Flash_fwd_paramsE)
        /*0764*/ 	.word	0x00000010


	//----- nvinfo : EIATTR_REGCOUNT
	.align		4
.L_326:
        /*0768*/ 	.byte	0x04, 0x2f
        /*076a*/ 	.short	(.L_328 - .L_327)
	.align		4
.L_327:
        /*076c*/ 	.word	index@(_ZN5flash24flash_fwd_splitkv_kernelI23Flash_fwd_kernel_traitsILi64ELi64ELi256ELi4ELb0ELb0EN7cutlass6half_tE19Flash_kernel_traitsILi64ELi64ELi256ELi4ES3_EELb1ELb0ELb0ELb0ELb0ELb1ELb0ELb1EEEvNS_16Flash_fwd_paramsE)
        /*0770*/ 	.word	0x000000ff


	//----- nvinfo : EIATTR_FRAME_SIZE
	.align		4
.L_328:
        /*0774*/ 	.byte	0x04, 0x11
        /*0776*/ 	.short	(.L_330 - .L_329)
	.align		4
.L_329:
        /*0778*/ 	.word	index@($__internal_15_$__cuda_sm70_shflsync_bfly_p)
        /*077c*/ 	.word	0x00000000


	//----- nvinfo : EIATTR_FRAME_SIZE
	.align		4
.L_330:
        /*0780*/ 	.byte	0x04, 0x11
        /*0782*/ 	.short	(.L_332 - .L_331)
	.align		4
.L_331:
        /*0784*/ 	.word	index@($_ZN5flash24flash_fwd_splitkv_kernelI23Flash_fwd_kernel_traitsILi64ELi64ELi256ELi4ELb0ELb0EN7cutlass6half_tE19Flash_kernel_traitsILi64ELi64ELi256ELi4ES3_EELb1ELb0ELb0ELb0ELb0ELb1ELb0ELb1EEEvNS_16Flash_fwd_paramsE$_ZN5flash30compute_attn_1rowblock_splitkvI23Flash_fwd_kernel_traitsILi64ELi64ELi256ELi4ELb0ELb0EN7cutlass6half_tE19Flash_kernel_traitsILi64ELi64ELi256ELi4ES3_EELb1ELb0ELb0ELb0ELb0ELb1ELb0ELb1ENS_16Flash_fwd_paramsEEEvRKT8_iiiii)
        /*0788*/ 	.word	0x00000000


	//----- nvinfo : EIATTR_FRAME_SIZE
	.align		4
.L_332:
        /*078c*/ 	.byte	0x04, 0x11
        /*078e*/ 	.short	(.L_334 - .L_333)
	.align		4
.L_333:
        /*0790*/ 	.word	index@(_ZN5flash24flash_fwd_splitkv_kernelI23Flash_fwd_kernel_traitsILi64ELi64ELi256ELi4ELb0ELb0EN7cutlass6half_tE19Flash_kernel_traitsILi64ELi64ELi256ELi4ES3_EELb1ELb0ELb0ELb0ELb0ELb1ELb0ELb1EEEvNS_16Flash_fwd_paramsE)
        /*0794*/ 	.word	0x00000180


	//----- nvinfo : EIATTR_REGCOUNT
	.align		4
.L_334:
        /*0798*/ 	.byte	0x04, 0x2f
        /*079a*/ 	.short	(.L_336 - .L_335)
	.align		4
.L_335:
        /*079c*/ 	.word	index@(_ZN5flash24flash_fwd_splitkv_kernelI23Flash_fwd_kernel_traitsILi64ELi64ELi256ELi4ELb0ELb0EN7cutlass6half_tE19Flash_kernel_traitsILi64ELi64ELi256ELi4ES3_EELb1ELb0ELb0ELb0ELb0ELb0ELb0ELb1EEEvNS_16Flash_fwd_paramsE)
        /*07a0*/ 	.word	0x000000ff


	//----- nvinfo : EIATTR_FRAME_SIZE
	.align		4
.L_336:
        /*07a4*/ 	.byte	0x04, 0x11
        /*07a6*/ 	.short	(.L_338 - .L_337)
	.align		4
.L_337:
        /*07a8*/ 	.word	index@($__internal_14_$__cuda_sm70_shflsync_bfly_p)
        /*07ac*/ 	.word	0x00000000


	//----- nvinfo : EIATTR_FRAME_SIZE
	.align		4
.L_338:
        /*07b0*/ 	.byte	0x04, 0x11
        /*07b2*/ 	.short	(.L_340 - .L_339)
	.align		4
.L_339:
        /*07b4*/ 	.word	index@($_ZN5flash24flash_fwd_splitkv_kernelI23Flash_fwd_kernel_traitsILi64ELi64ELi256ELi4ELb0ELb0EN7cutlass6half_tE19Flash_kernel_traitsILi64ELi64ELi256ELi4ES3_EELb1ELb0ELb0ELb0ELb0ELb0ELb0ELb1EEEvNS_16Flash_fwd_paramsE$_ZN5flash30compute_attn_1rowblock_splitkvI23Flash_fwd_kernel_traitsILi64ELi64ELi256ELi4ELb0ELb0EN7cutlass6half_tE19Flash_kernel_traitsILi64ELi64ELi256ELi4ES3_EELb1ELb0ELb0ELb0ELb0ELb0ELb0ELb1ENS_16Flash_fwd_paramsEEEvRKT8_iiiii)
        /*07b8*/ 	.word	0x00000000


	//----- nvinfo : EIATTR_FRAME_SIZE
	.align		4
.L_340:
        /*07bc*/ 	.byte	0x04, 0x11
        /*07be*/ 	.short	(.L_342 - .L_341)
	.align		4
.L_341:
        /*07c0*/ 	.word	index@(_ZN5flash24flash_fwd_splitkv_kernelI23Flash_fwd_kernel_traitsILi64ELi64ELi256ELi4ELb0ELb0EN7cutlass6half_tE19Flash_kernel_traitsILi64ELi64ELi256ELi4ES3_EELb1ELb0ELb0ELb0ELb0ELb0ELb0ELb1EEEvNS_16Flash_fwd_paramsE)
        /*07c4*/ 	.word	0x00000140


	//----- nvinfo : EIATTR_REGCOUNT
	.align		4
.L_342:
        /*07c8*/ 	.byte	0x04, 0x2f
        /*07ca*/ 	.short	(.L_344 - .L_343)
	.align		4
.L_343:
        /*07cc*/ 	.word	index@(_ZN5flash24flash_fwd_splitkv_kernelI23Flash_fwd_kernel_traitsILi64ELi64ELi256ELi4ELb0ELb0EN7cutlass6half_tE19Flash_kernel_traitsILi64ELi64ELi256ELi4ES3_EELb1ELb0ELb0ELb0ELb0ELb1ELb0ELb0EEEvNS_16Flash_fwd_paramsE)
        /*07d0*/ 	.word	0x000000ff


	//----- nvinfo : EIATTR_FRAME_SIZE
	.align		4
.L_344:
        /*07d4*/ 	.byte	0x04, 0x11
        /*07d6*/ 	.short	(.L_346 - .L_345)
	.align		4
.L_345:
        /*07d8*/ 	.word	index@(_ZN5flash24flash_fwd_splitkv_kernelI23Flash_fwd_kernel_traitsILi64ELi64ELi256ELi4ELb0ELb0EN7cutlass6half_tE19Flash_kernel_traitsILi64ELi64ELi256ELi4ES3_EELb1ELb0ELb0ELb0ELb0ELb1ELb0ELb0EEEvNS_16Flash_fwd_paramsE)
        /*07dc*/ 	.word	0x00000028


	//----- nvinfo : EIATTR_REGCOUNT
	.align		4
.L_346:
        /*07e0*/ 	.byte	0x04, 0x2f
        /*07e2*/ 	.short	(.L_348 - .L_347)
	.align		4
.L_347:
        /*07e4*/ 	.word	index@(_ZN5flash24flash_fwd_splitkv_kernelI23Flash_fwd_kernel_traitsILi64ELi64ELi256ELi4ELb0ELb0EN7cutlass6half_tE19Flash_kernel_traitsILi64ELi64ELi256ELi4ES3_EELb1ELb0ELb0ELb0ELb0ELb0ELb0ELb0EEEvNS_16Flash_fwd_paramsE)
        /*07e8*/ 	.word	0x000000ff


	//----- nvinfo : EIATTR_FRAME_SIZE
	.align		4
.L_348:
        /*07ec*/ 	.byte	0x04, 0x11
        /*07ee*/ 	.short	(.L_350 - .L_349)
	.align		4
.L_349:
        /*07f0*/ 	.word	index@(_ZN5flash24flash_fwd_splitkv_kernelI23Flash_fwd_kernel_traitsILi64ELi64ELi256ELi4ELb0ELb0EN7cutlass6half_tE19Flash_kernel_traitsILi64ELi64ELi256ELi4ES3_EELb1ELb0ELb0ELb0ELb0ELb0ELb0ELb0EEEvNS_16Flash_fwd_paramsE)
        /*07f4*/ 	.word	0x00000010


	//----- nvinfo : EIATTR_REGCOUNT
	.align		4
.L_350:
        /*07f8*/ 	.byte	0x04, 0x2f
        /*07fa*/ 	.short	(.L_352 - .L_351)
	.align		4
.L_351:
        /*07fc*/ 	.word	index@(_ZN5flash32flash_fwd_splitkv_combine_kernelI23Flash_fwd_kernel_traitsILi64ELi64ELi256ELi4ELb0ELb0EN7cutlass6half_tE19Flash_kernel_traitsILi64ELi64ELi256ELi4ES3_EELi8ELi1ELb1EEEvNS_16Flash_fwd_paramsE)
        /*0800*/ 	.word	0x00000036


	//----- nvinfo : EIATTR_FRAME_SIZE
	.align		4
.L_352:
        /*0804*/ 	.byte	0x04, 0x11
        /*0806*/ 	.short	(.L_354 - .L_353)
	.align		4
.L_353:
        /*0808*/ 	.word	index@($__internal_13_$__cuda_sm20_div_s64)
        /*080c*/ 	.word	0x00000000


	//----- nvinfo : EIATTR_FRAME_SIZE
	.align		4
.L_354:
        /*0810*/ 	.byte	0x04, 0x11
        /*0812*/ 	.short	(.L_356 - .L_355)
	.align		4
.L_355:
        /*0814*/ 	.word	index@(_ZN5flash32flash_fwd_splitkv_combine_kernelI23Flash_fwd_kernel_traitsILi64ELi64ELi256ELi4ELb0ELb0EN7cutlass6half_tE19Flash_kernel_traitsILi64ELi64ELi256ELi4ES3_EELi8ELi1ELb1EEEvNS_16Flash_fwd_paramsE)
        /*0818*/ 	.word	0x00000000


	//----- nvinfo : EIATTR_REGCOUNT
	.align		4
.L_356:
        /*081c*/ 	.byte	0x04, 0x2f
        /*081e*/ 	.short	(.L_358 - .L_357)
	.align		4
.L_357:
        /*0820*/ 	.word	index@(_ZN5flash32flash_fwd_splitkv_combine_kernelI23Flash_fwd_kernel_traitsILi64ELi64ELi256ELi4ELb0ELb0EN7cutlass6half_tE19Flash_kernel_traitsILi64ELi64ELi256ELi4ES3_EELi8ELi2ELb1EEEvNS_16Flash_fwd_paramsE)
        /*0824*/ 	.word	0x00000036


	//----- nvinfo : EIATTR_FRAME_SIZE
	.align		4
.L_358:
        /*0828*/ 	.byte	0x04, 0x11
        /*082a*/ 	.short	(.L_360 - .L_359)
	.align		4
.L_359:
        /*082c*/ 	.word	index@($__internal_12_$__cuda_sm20_div_s64)
        /*0830*/ 	.word	0x00000000


	//----- nvinfo : EIATTR_FRAME_SIZE
	.align		4
.L_360:
        /*0834*/ 	.byte	0x04, 0x11
        /*0836*/ 	.short	(.L_362 - .L_361)
	.align		4
.L_361:
        /*0838*/ 	.word	index@(_ZN5flash32flash_fwd_splitkv_combine_kernelI23Flash_fwd_kernel_traitsILi64ELi64ELi256ELi4ELb0ELb0EN7cutlass6half_tE19Flash_kernel_traitsILi64ELi64ELi256ELi4ES3_EELi8ELi2ELb1EEEvNS_16Flash_fwd_paramsE)
        /*083c*/ 	.word	0x00000000


	//----- nvinfo : EIATTR_REGCOUNT
	.align		4
.L_362:
        /*0840*/ 	.byte	0x04, 0x2f
        /*0842*/ 	.short	(.L_364 - .L_363)
	.align		4
.L_363:
        /*0844*/ 	.word	index@(_ZN5flash32flash_fwd_splitkv_combine_kernelI23Flash_fwd_kernel_traitsILi64ELi64ELi256ELi4ELb0ELb0EN7cutlass6half_tE19Flash_kernel_traitsILi64ELi64ELi256ELi4ES3_EELi8ELi3ELb1EEEvNS_16Flash_fwd_paramsE)
        /*0848*/ 	.word	0x00000036


	//----- nvinfo : EIATTR_FRAME_SIZE
	.align		4
.L_364:
        /*084c*/ 	.byte	0x04, 0x11
        /*084e*/ 	.short	(.L_366 - .L_365)
	.align		4
.L_365:
        /*0850*/ 	.word	index@($__internal_11_$__cuda_sm20_div_s64)
        /*0854*/ 	.word	0x00000000


	//----- nvinfo : EIATTR_FRAME_SIZE
	.align		4
.L_366:
        /*0858*/ 	.byte	0x04, 0x11
        /*085a*/ 	.short	(.L_368 - .L_367)
	.align		4
.L_367:
        /*085c*/ 	.word	index@(_ZN5flash32flash_fwd_splitkv_combine_kernelI23Flash_fwd_kernel_traitsILi64ELi64ELi256ELi4ELb0ELb0EN7cutlass6half_tE19Flash_kernel_traitsILi64ELi64ELi256ELi4ES3_EELi8ELi3ELb1EEEvNS_16Flash_fwd_paramsE)
        /*0860*/ 	.word	0x00000000


	//----- nvinfo : EIATTR_REGCOUNT
	.align		4
.L_368:
        /*0864*/ 	.byte	0x04, 0x2f
        /*0866*/ 	.short	(.L_370 - .L_369)
	.align		4
.L_369:
        /*0868*/ 	.word	index@(_ZN5flash32flash_fwd_splitkv_combine_kernelI23Flash_fwd_kernel_traitsILi64ELi64ELi256ELi4ELb0ELb0EN7cutlass6half_tE19Flash_kernel_traitsILi64ELi64ELi256ELi4ES3_EELi8ELi4ELb1EEEvNS_16Flash_fwd_paramsE)
        /*086c*/ 	.word	0x00000034


	//----- nvinfo : EIATTR_FRAME_SIZE
	.align		4
.L_370:
        /*0870*/ 	.byte	0x04, 0x11
        /*0872*/ 	.short	(.L_372 - .L_371)
	.align		4
.L_371:
        /*0874*/ 	.word	index@($__internal_10_$__cuda_sm20_div_s64)
        /*0878*/ 	.word	0x00000000


	//----- nvinfo : EIATTR_FRAME_SIZE
	.align		4
.L_372:
        /*087c*/ 	.byte	0x04, 0x11
        /*087e*/ 	.short	(.L_374 - .L_373)
	.align		4
.L_373:
        /*0880*/ 	.word	index@(_ZN5flash32flash_fwd_splitkv_combine_kernelI23Flash_fwd_kernel_traitsILi64ELi64ELi256ELi4ELb0ELb0EN7cutlass6half_tE19Flash_kernel_traitsILi64ELi64ELi256ELi4ES3_EELi8ELi4ELb1EEEvNS_16Flash_fwd_paramsE)
        /*0884*/ 	.word	0x00000000


	//----- nvinfo : EIATTR_REGCOUNT
	.align		4
.L_374:
        /*0888*/ 	.byte	0x04, 0x2f
        /*088a*/ 	.short	(.L_376 - .L_375)
	.align		4
.L_375:
        /*088c*/ 	.word	index@(_ZN5flash32flash_fwd_splitkv_combine_kernelI23Flash_fwd_kernel_traitsILi64ELi64ELi256ELi4ELb0ELb0EN7cutlass6half_tE19Flash_kernel_traitsILi64ELi64ELi256ELi4ES3_EELi8ELi5ELb1EEEvNS_16Flash_fwd_paramsE)
        /*0890*/ 	.word	0x0000003a


	//----- nvinfo : EIATTR_FRAME_SIZE
	.align		4
.L_376:
        /*0894*/ 	.byte	0x04, 0x11
        /*0896*/ 	.short	(.L_378 - .L_377)
	.align		4
.L_377:
        /*0898*/ 	.word	index@($__internal_9_$__cuda_sm20_div_s64)
        /*089c*/ 	.word	0x00000000


	//----- nvinfo : EIATTR_FRAME_SIZE
	.align		4
.L_378:
        /*08a0*/ 	.byte	0x04, 0x11
        /*08a2*/ 	.short	(.L_380 - .L_379)
	.align		4
.L_379:
        /*08a4*/ 	.word	index@(_ZN5flash32flash_fwd_splitkv_combine_kernelI23Flash_fwd_kernel_traitsILi64ELi64ELi256ELi4ELb0ELb0EN7cutlass6half_tE19Flash_kernel_traitsILi64ELi64ELi256ELi4ES3_EELi8ELi5ELb1EEEvNS_16Flash_fwd_paramsE)
        /*08a8*/ 	.word	0x00000000


	//----- nvinfo : EIATTR_REGCOUNT
	.align		4
.L_380:
        /*08ac*/ 	.byte	0x04, 0x2f
        /*08ae*/ 	.short	(.L_382 - .L_381)
	.align		4
.L_381:
        /*08b0*/ 	.word	index@(_ZN5flash32flash_fwd_splitkv_combine_kernelI23Flash_fwd_kernel_traitsILi64ELi64ELi256ELi4ELb0ELb0EN7cutlass6half_tE19Flash_kernel_traitsILi64ELi64ELi256ELi4ES3_EELi8ELi6ELb1EEEvNS_16Flash_fwd_paramsE)
        /*08b4*/ 	.word	0x0000003e


	//----- nvinfo : EIATTR_FRAME_SIZE
	.align		4
.L_382:
        /*08b8*/ 	.byte	0x04, 0x11
        /*08ba*/ 	.short	(.L_384 - .L_383)
	.align		4
.L_383:
        /*08bc*/ 	.word	index@($__internal_8_$__cuda_sm20_div_s64)
        /*08c0*/ 	.word	0x00000000


	//----- nvinfo : EIATTR_FRAME_SIZE
	.align		4
.L_384:
        /*08c4*/ 	.byte	0x04, 0x11
        /*08c6*/ 	.short	(.L_386 - .L_385)
	.align		4
.L_385:
        /*08c8*/ 	.word	index@(_ZN5flash32flash_fwd_splitkv_combine_kernelI23Flash_fwd_kernel_traitsILi64ELi64ELi256ELi4ELb0ELb0EN7cutlass6half_tE19Flash_kernel_traitsILi64ELi64ELi256ELi4ES3_EELi8ELi6ELb1EEEvNS_16Flash_fwd_paramsE)
        /*08cc*/ 	.word	0x00000000


	//----- nvinfo : EIATTR_REGCOUNT
	.align		4
.L_386:
        /*08d0*/ 	.byte	0x04, 0x2f
        /*08d2*/ 	.short	(.L_388 - .L_387)
	.align		4
.L_387:
        /*08d4*/ 	.word	index@(_ZN5flash32flash_fwd_splitkv_combine_kernelI23Flash_fwd_kernel_traitsILi64ELi64ELi256ELi4ELb0ELb0EN7cutlass6half_tE19Flash_kernel_traitsILi64ELi64ELi256ELi4ES3_EELi8ELi7ELb1EEEvNS_16Flash_fwd_paramsE)
        /*08d8*/ 	.word	0x0000003e


	//----- nvinfo : EIATTR_FRAME_SIZE
	.align		4
.L_388:
        /*08dc*/ 	.byte	0x04, 0x11
        /*08de*/ 	.short	(.L_390 - .L_389)
	.align		4
.L_389:
        /*08e0*/ 	.word	index@($__internal_7_$__cuda_sm20_div_s64)
        /*08e4*/ 	.word	0x00000000


	//----- nvinfo : EIATTR_FRAME_SIZE
	.align		4
.L_390:
        /*08e8*/ 	.byte	0x04, 0x11
        /*08ea*/ 	.short	(.L_392 - .L_391)
	.align		4
.L_391:
        /*08ec*/ 	.word	index@(_ZN5flash32flash_fwd_splitkv_combine_kernelI23Flash_fwd_kernel_traitsILi64ELi64ELi256ELi4ELb0ELb0EN7cutlass6half_tE19Flash_kernel_traitsILi64ELi64ELi256ELi4ES3_EELi8ELi7ELb1EEEvNS_16Flash_fwd_paramsE)
        /*08f0*/ 	.word	0x00000000


	//----- nvinfo : EIATTR_REGCOUNT
	.align		4
.L_392:
        /*08f4*/ 	.byte	0x04, 0x2f
        /*08f6*/ 	.short	(.L_394 - .L_393)
	.align		4
.L_393:
        /*08f8*/ 	.word	index@(_ZN5flash32flash_fwd_splitkv_combine_kernelI23Flash_fwd_kernel_traitsILi64ELi64ELi256ELi4ELb0ELb0EN7cutlass6half_tE19Flash_kernel_traitsILi64ELi64ELi256ELi4ES3_EELi8ELi1ELb0EEEvNS_16Flash_fwd_paramsE)
        /*08fc*/ 	.word	0x00000036


	//----- nvinfo : EIATTR_FRAME_SIZE
	.align		4
.L_394:
        /*0900*/ 	.byte	0x04, 0x11
        /*0902*/ 	.short	(.L_396 - .L_395)
	.align		4
.L_395:
        /*0904*/ 	.word	index@($__internal_6_$__cuda_sm20_div_s64)
        /*0908*/ 	.word	0x00000000


	//----- nvinfo : EIATTR_FRAME_SIZE
	.align		4
.L_396:
        /*090c*/ 	.byte	0x04, 0x11
        /*090e*/ 	.short	(.L_398 - .L_397)
	.align		4
.L_397:
        /*0910*/ 	.word	index@(_ZN5flash32flash_fwd_splitkv_combine_kernelI23Flash_fwd_kernel_traitsILi64ELi64ELi256ELi4ELb0ELb0EN7cutlass6half_tE19Flash_kernel_traitsILi64ELi64ELi256ELi4ES3_EELi8ELi1ELb0EEEvNS_16Flash_fwd_paramsE)
        /*0914*/ 	.word	0x00000000


	//----- nvinfo : EIATTR_REGCOUNT
	.align		4
.L_398:
        /*0918*/ 	.byte	0x04, 0x2f
        /*091a*/ 	.short	(.L_400 - .L_399)
	.align		4
.L_399:
        /*091c*/ 	.word	index@(_ZN5flash32flash_fwd_splitkv_combine_kernelI23Flash_fwd_kernel_traitsILi64ELi64ELi256ELi4ELb0ELb0EN7cutlass6half_tE19Flash_kernel_traitsILi64ELi64ELi256ELi4ES3_EELi8ELi2ELb0EEEvNS_16Flash_fwd_paramsE)
        /*0920*/ 	.word	0x00000036


	//----- nvinfo : EIATTR_FRAME_SIZE
	.align		4
.L_400:
        /*0924*/ 	.byte	0x04, 0x11
        /*0926*/ 	.short	(.L_402 - .L_401)
	.align		4
.L_401:
        /*0928*/ 	.word	index@($__internal_5_$__cuda_sm20_div_s64)
        /*092c*/ 	.word	0x00000000


	//----- nvinfo : EIATTR_FRAME_SIZE
	.align		4
.L_402:
        /*0930*/ 	.byte	0x04, 0x11
        /*0932*/ 	.short	(.L_404 - .L_403)
	.align		4
.L_403:
        /*0934*/ 	.word	index@(_ZN5flash32flash_fwd_splitkv_combine_kernelI23Flash_fwd_kernel_traitsILi64ELi64ELi256ELi4ELb0ELb0EN7cutlass6half_tE19Flash_kernel_traitsILi64ELi64ELi256ELi4ES3_EELi8ELi2ELb0EEEvNS_16Flash_fwd_paramsE)
        /*0938*/ 	.word	0x00000000


	//----- nvinfo : EIATTR_REGCOUNT
	.align		4
.L_404:
        /*093c*/ 	.byte	0x04, 0x2f
        /*093e*/ 	.short	(.L_406 - .L_405)
	.align		4
.L_405:
        /*0940*/ 	.word	index@(_ZN5flash32flash_fwd_splitkv_combine_kernelI23Flash_fwd_kernel_traitsILi64ELi64ELi256ELi4ELb0ELb0EN7cutlass6half_tE19Flash_kernel_traitsILi64ELi64ELi256ELi4ES3_EELi8ELi3ELb0EEEvNS_16Flash_fwd_paramsE)
        /*0944*/ 	.word	0x00000036


	//----- nvinfo : EIATTR_FRAME_SIZE
	.align		4
.L_406:
        /*0948*/ 	.byte	0x04, 0x11
        /*094a*/ 	.short	(.L_408 - .L_407)
	.align		4
.L_407:
        /*094c*/ 	.word	index@($__internal_4_$__cuda_sm20_div_s64)
        /*0950*/ 	.word	0x00000000


	//----- nvinfo : EIATTR_FRAME_SIZE
	.align		4
.L_408:
        /*0954*/ 	.byte	0x04, 0x11
        /*0956*/ 	.short	(.L_410 - .L_409)
	.align		4
.L_409:
        /*0958*/ 	.word	index@(_ZN5flash32flash_fwd_splitkv_combine_kernelI23Flash_fwd_kernel_traitsILi64ELi64ELi256ELi4ELb0ELb0EN7cutlass6half_tE19Flash_kernel_traitsILi64ELi64ELi256ELi4ES3_EELi8ELi3ELb0EEEvNS_16Flash_fwd_paramsE)
        /*095c*/ 	.word	0x00000000


	//----- nvinfo : EIATTR_REGCOUNT
	.align		4
.L_410:
        /*0960*/ 	.byte	0x04, 0x2f
        /*0962*/ 	.short	(.L_412 - .L_411)
	.align		4
.L_411:
        /*0964*/ 	.word	index@(_ZN5flash32flash_fwd_splitkv_combine_kernelI23Flash_fwd_kernel_traitsILi64ELi64ELi256ELi4ELb0ELb0EN7cutlass6half_tE19Flash_kernel_traitsILi64ELi64ELi256ELi4ES3_EELi8ELi4ELb0EEEvNS_16Flash_fwd_paramsE)
        /*0968*/ 	.word	0x00000034


	//----- nvinfo : EIATTR_FRAME_SIZE
	.align		4
.L_412:
        /*096c*/ 	.byte	0x04, 0x11
        /*096e*/ 	.short	(.L_414 - .L_413)
	.align		4
.L_413:
        /*0970*/ 	.word	index@($__internal_3_$__cuda_sm20_div_s64)
        /*0974*/ 	.word	0x00000000


	//----- nvinfo : EIATTR_FRAME_SIZE
	.align		4
.L_414:
        /*0978*/ 	.byte	0x04, 0x11
        /*097a*/ 	.short	(.L_416 - .L_415)
	.align		4
.L_415:
        /*097c*/ 	.word	index@(_ZN5flash32flash_fwd_splitkv_combine_kernelI23Flash_fwd_kernel_traitsILi64ELi64ELi256ELi4ELb0ELb0EN7cutlass6half_tE19Flash_kernel_traitsILi64ELi64ELi256ELi4ES3_EELi8ELi4ELb0EEEvNS_16Flash_fwd_paramsE)
        /*0980*/ 	.word	0x00000000


	//----- nvinfo : EIATTR_REGCOUNT
	.align		4
.L_416:
        /*0984*/ 	.byte	0x04, 0x2f
        /*0986*/ 	.short	(.L_418 - .L_417)
	.align		4
.L_417:
        /*0988*/ 	.word	index@(_ZN5flash32flash_fwd_splitkv_combine_kernelI23Flash_fwd_kernel_traitsILi64ELi64ELi256ELi4ELb0ELb0EN7cutlass6half_tE19Flash_kernel_traitsILi64ELi64ELi256ELi4ES3_EELi8ELi5ELb0EEEvNS_16Flash_fwd_paramsE)
        /*098c*/ 	.word	0x0000003a


	//----- nvinfo : EIATTR_FRAME_SIZE
	.align		4
.L_418:
        /*0990*/ 	.byte	0x04, 0x11
        /*0992*/ 	.short	(.L_420 - .L_419)
	.align		4
.L_419:
        /*0994*/ 	.word	index@($__internal_2_$__cuda_sm20_div_s64)
        /*0998*/ 	.word	0x00000000


	//----- nvinfo : EIATTR_FRAME_SIZE
	.align		4
.L_420:
        /*099c*/ 	.byte	0x04, 0x11
        /*099e*/ 	.short	(.L_422 - .L_421)
	.align		4
.L_421:
        /*09a0*/ 	.word	index@(_ZN5flash32flash_fwd_splitkv_combine_kernelI23Flash_fwd_kernel_traitsILi64ELi64ELi256ELi4ELb0ELb0EN7cutlass6half_tE19Flash_kernel_traitsILi64ELi64ELi256ELi4ES3_EELi8ELi5ELb0EEEvNS_16Flash_fwd_paramsE)
        /*09a4*/ 	.word	0x00000000


	//----- nvinfo : EIATTR_REGCOUNT
	.align		4
.L_422:
        /*09a8*/ 	.byte	0x04, 0x2f
        /*09aa*/ 	.short	(.L_424 - .L_423)
	.align		4
.L_423:
        /*09ac*/ 	.word	index@(_ZN5flash32flash_fwd_splitkv_combine_kernelI23Flash_fwd_kernel_traitsILi64ELi64ELi256ELi4ELb0ELb0EN7cutlass6half_tE19Flash_kernel_traitsILi64ELi64ELi256ELi4ES3_EELi8ELi6ELb0EEEvNS_16Flash_fwd_paramsE)
        /*09b0*/ 	.word	0x0000003e


	//----- nvinfo : EIATTR_FRAME_SIZE
	.align		4
.L_424:
        /*09b4*/ 	.byte	0x04, 0x11
        /*09b6*/ 	.short	(.L_426 - .L_425)
	.align		4
.L_425:
        /*09b8*/ 	.word	index@($__internal_1_$__cuda_sm20_div_s64)
        /*09bc*/ 	.word	0x00000000


	//----- nvinfo : EIATTR_FRAME_SIZE
	.align		4
.L_426:
        /*09c0*/ 	.byte	0x04, 0x11
        /*09c2*/ 	.short	(.L_428 - .L_427)
	.align		4
.L_427:
        /*09c4*/ 	.word	index@(_ZN5flash32flash_fwd_splitkv_combine_kernelI23Flash_fwd_kernel_traitsILi64ELi64ELi256ELi4ELb0ELb0EN7cutlass6half_tE19Flash_kernel_traitsILi64ELi64ELi256ELi4ES3_EELi8ELi6ELb0EEEvNS_16Flash_fwd_paramsE)
        /*09c8*/ 	.word	0x00000000


	//----- nvinfo : EIATTR_REGCOUNT
	.align		4
.L_428:
        /*09cc*/ 	.byte	0x04, 0x2f
        /*09ce*/ 	.short	(.L_430 - .L_429)
	.align		4
.L_429:
        /*09d0*/ 	.word	index@(_ZN5flash32flash_fwd_splitkv_combine_kernelI23Flash_fwd_kernel_traitsILi64ELi64ELi256ELi4ELb0ELb0EN7cutlass6half_tE19Flash_kernel_traitsILi64ELi64ELi256ELi4ES3_EELi8ELi7ELb0EEEvNS_16Flash_fwd_paramsE)
        /*09d4*/ 	.word	0x0000003e


	//----- nvinfo : EIATTR_FRAME_SIZE
	.align		4
.L_430:
        /*09d8*/ 	.byte	0x04, 0x11
        /*09da*/ 	.short	(.L_432 - .L_431)
	.align		4
.L_431:
        /*09dc*/ 	.word	index@($__internal_0_$__cuda_sm20_div_s64)
        /*09e0*/ 	.word	0x00000000


	//----- nvinfo : EIATTR_FRAME_SIZE
	.align		4
.L_432:
        /*09e4*/ 	.byte	0x04, 0x11
        /*09e6*/ 	.short	(.L_434 - .L_433)
	.align		4
.L_433:
        /*09e8*/ 	.word	index@(_ZN5flash32flash_fwd_splitkv_combine_kernelI23Flash_fwd_kernel_traitsILi64ELi64ELi256ELi4ELb0ELb0EN7cutlass6half_tE19Flash_kernel_traitsILi64ELi64ELi256ELi4ES3_EELi8ELi7ELb0EEEvNS_16Flash_fwd_paramsE)
        /*09ec*/ 	.word	0x00000000


	//----- nvinfo : EIATTR_MIN_STACK_SIZE
	.align		4
.L_434:
        /*09f0*/ 	.byte	0x04, 0x12
        /*09f2*/ 	.short	(.L_436 - .L_435)
	.align		4
.L_435:
        /*09f4*/ 	.word	index@(_ZN5flash32flash_fwd_splitkv_combine_kernelI23Flash_fwd_kernel_traitsILi64ELi64ELi256ELi4ELb0ELb0EN7cutlass6half_tE19Flash_kernel_traitsILi64ELi64ELi256ELi4ES3_EELi8ELi7ELb0EEEvNS_16Flash_fwd_paramsE)
        /*09f8*/ 	.word	0x00000000


	//----- nvinfo : EIATTR_MIN_STACK_SIZE
	.align		4
.L_436:
        /*09fc*/ 	.byte	0x04, 0x12
        /*09fe*/ 	.short	(.L_438 - .L_437)
	.align		4
.L_437:
        /*0a00*/ 	.word	index@(_ZN5flash32flash_fwd_splitkv_combine_kernelI23Flash_fwd_kernel_traitsILi64ELi64ELi256ELi4ELb0ELb0EN7cutlass6half_tE19Flash_kernel_traitsILi64ELi64ELi256ELi4ES3_EELi8ELi6ELb0EEEvNS_16Flash_fwd_paramsE)
        /*0a04*/ 	.word	0x00000000


	//----- nvinfo : EIATTR_MIN_STACK_SIZE
	.align		4
.L_438:
        /*0a08*/ 	.byte	0x04, 0x12
        /*0a0a*/ 	.short	(.L_440 - .L_439)
	.align		4
.L_439:
        /*0a0c*/ 	.word	index@(_ZN5flash32flash_fwd_splitkv_combine_kernelI23Flash_fwd_kernel_traitsILi64ELi64ELi256ELi4ELb0ELb0EN7cutlass6half_tE19Flash_kernel_traitsILi64ELi64ELi256ELi4ES3_EELi8ELi5ELb0EEEvNS_16Flash_fwd_paramsE)
        /*0a10*/ 	.word	0x00000000


	//----- nvinfo : EIATTR_MIN_STACK_SIZE
	.align		4
.L_440:
        /*0a14*/ 	.byte	0x04, 0x12
        /*0a16*/ 	.short	(.L_442 - .L_441)
	.align		4
.L_441:
        /*0a18*/ 	.word	index@(_ZN5flash32flash_fwd_splitkv_combine_kernelI23Flash_fwd_kernel_traitsILi64ELi64ELi256ELi4ELb0ELb0EN7cutlass6half_tE19Flash_kernel_traitsILi64ELi64ELi256ELi4ES3_EELi8ELi4ELb0EEEvNS_16Flash_fwd_paramsE)
        /*0a1c*/ 	.word	0x00000000


	//----- nvinfo : EIATTR_MIN_STACK_SIZE
	.align		4
.L_442:
        /*0a20*/ 	.byte	0x04, 0x12
        /*0a22*/ 	.short	(.L_444 - .L_443)
	.align		4
.L_443:
        /*0a24*/ 	.word	index@(_ZN5flash32flash_fwd_splitkv_combine_kernelI23Flash_fwd_kernel_traitsILi64ELi64ELi256ELi4ELb0ELb0EN7cutlass6half_tE19Flash_kernel_traitsILi64ELi64ELi256ELi4ES3_EELi8ELi3ELb0EEEvNS_16Flash_fwd_paramsE)
        /*0a28*/ 	.word	0x00000000


	//----- nvinfo : EIATTR_MIN_STACK_SIZE
	.align		4
.L_444:
        /*0a2c*/ 	.byte	0x04, 0x12
        /*0a2e*/ 	.short	(.L_446 - .L_445)
	.align		4
.L_445:
        /*0a30*/ 	.word	index@(_ZN5flash32flash_fwd_splitkv_combine_kernelI23Flash_fwd_kernel_traitsILi64ELi64ELi256ELi4ELb0ELb0EN7cutlass6half_tE19Flash_kernel_traitsILi64ELi64ELi256ELi4ES3_EELi8ELi2ELb0EEEvNS_16Flash_fwd_paramsE)
        /*0a34*/ 	.word	0x00000000


	//----- nvinfo : EIATTR_MIN_STACK_SIZE
	.align		4
.L_446:
        /*0a38*/ 	.byte	0x04, 0x12
        /*0a3a*/ 	.short	(.L_448 - .L_447)
	.align		4
.L_447:
        /*0a3c*/ 	.word	index@(_ZN5flash32flash_fwd_splitkv_combine_kernelI23Flash_fwd_kernel_traitsILi64ELi64ELi256ELi4ELb0ELb0EN7cutlass6half_tE19Flash_kernel_traitsILi64ELi64ELi256ELi4ES3_EELi8ELi1ELb0EEEvNS_16Flash_fwd_paramsE)
        /*0a40*/ 	.word	0x00000000


	//----- nvinfo : EIATTR_MIN_STACK_SIZE
	.align		4
.L_448:
        /*0a44*/ 	.byte	0x04, 0x12
        /*0a46*/ 	.short	(.L_450 - .L_449)
	.align		4
.L_449:
        /*0a48*/ 	.word	index@(_ZN5flash32flash_fwd_splitkv_combine_kernelI23Flash_fwd_kernel_traitsILi64ELi64ELi256ELi4ELb0ELb0EN7cutlass6half_tE19Flash_kernel_traitsILi64ELi64ELi256ELi4ES3_EELi8ELi7ELb1EEEvNS_16Flash_fwd_paramsE)
        /*0a4c*/ 	.word	0x00000000


	//----- nvinfo : EIATTR_MIN_STACK_SIZE
	.align		4
.L_450:
        /*0a50*/ 	.byte	0x04, 0x12
        /*0a52*/ 	.short	(.L_452 - .L_451)
	.align		4
.L_451:
        /*0a54*/ 	.word	index@(_ZN5flash32flash_fwd_splitkv_combine_kernelI23Flash_fwd_kernel_traitsILi64ELi64ELi256ELi4ELb0ELb0EN7cutlass6half_tE19Flash_kernel_traitsILi64ELi64ELi256ELi4ES3_EELi8ELi6ELb1EEEvNS_16Flash_fwd_paramsE)
        /*0a58*/ 	.word	0x00000000


	//----- nvinfo : EIATTR_MIN_STACK_SIZE
	.align		4
.L_452:
        /*0a5c*/ 	.byte	0x04, 0x12
        /*0a5e*/ 	.short	(.L_454 - .L_453)
	.align		4
.L_453:
        /*0a60*/ 	.word	index@(_ZN5flash32flash_fwd_splitkv_combine_kernelI23Flash_fwd_kernel_traitsILi64ELi64ELi256ELi4ELb0ELb0EN7cutlass6half_tE19Flash_kernel_traitsILi64ELi64ELi256ELi4ES3_EELi8ELi5ELb1EEEvNS_16Flash_fwd_paramsE)
        /*0a64*/ 	.word	0x00000000


	//----- nvinfo : EIATTR_MIN_STACK_SIZE
	.align		4
.L_454:
        /*0a68*/ 	.byte	0x04, 0x12
        /*0a6a*/ 	.short	(.L_456 - .L_455)
	.align		4
.L_455:
        /*0a6c*/ 	.word	index@(_ZN5flash32flash_fwd_splitkv_combine_kernelI23Flash_fwd_kernel_traitsILi64ELi64ELi256ELi4ELb0ELb0EN7cutlass6half_tE19Flash_kernel_traitsILi64ELi64ELi256ELi4ES3_EELi8ELi4ELb1EEEvNS_16Flash_fwd_paramsE)
        /*0a70*/ 	.word	0x00000000


	//----- nvinfo : EIATTR_MIN_STACK_SIZE
	.align		4
.L_456:
        /*0a74*/ 	.byte	0x04, 0x12
        /*0a76*/ 	.short	(.L_458 - .L_457)
	.align		4
.L_457:
        /*0a78*/ 	.word	index@(_ZN5flash32flash_fwd_splitkv_combine_kernelI23Flash_fwd_kernel_traitsILi64ELi64ELi256ELi4ELb0ELb0EN7cutlass6half_tE19Flash_kernel_traitsILi64ELi64ELi256ELi4ES3_EELi8ELi3ELb1EEEvNS_16Flash_fwd_paramsE)
        /*0a7c*/ 	.word	0x00000000


	//----- nvinfo : EIATTR_MIN_STACK_SIZE
	.align		4
.L_458:
        /*0a80*/ 	.byte	0x04, 0x12
        /*0a82*/ 	.short	(.L_460 - .L_459)
	.align		4
.L_459:
        /*0a84*/ 	.word	index@(_ZN5flash32flash_fwd_splitkv_combine_kernelI23Flash_fwd_kernel_traitsILi64ELi64ELi256ELi4ELb0ELb0EN7cutlass6half_tE19Flash_kernel_traitsILi64ELi64ELi256ELi4ES3_EELi8ELi2ELb1EEEvNS_16Flash_fwd_paramsE)
        /*0a88*/ 	.word	0x00000000


	//----- nvinfo : EIATTR_MIN_STACK_SIZE
	.align		4
.L_460:
        /*0a8c*/ 	.byte	0x04, 0x12
        /*0a8e*/ 	.short	(.L_462 - .L_461)
	.align		4
.L_461:
        /*0a90*/ 	.word	index@(_ZN5flash32flash_fwd_splitkv_combine_kernelI23Flash_fwd_kernel_traitsILi64ELi64ELi256ELi4ELb0ELb0EN7cutlass6half_tE19Flash_kernel_traitsILi64ELi64ELi256ELi4ES3_EELi8ELi1ELb1EEEvNS_16Flash_fwd_paramsE)
        /*0a94*/ 	.word	0x00000000


	//----- nvinfo : EIATTR_MIN_STACK_SIZE
	.align		4
.L_462:
        /*0a98*/ 	.byte	0x04, 0x12
        /*0a9a*/ 	.short	(.L_464 - .L_463)
	.align		4
.L_463:
        /*0a9c*/ 	.word	index@(_ZN5flash24flash_fwd_splitkv_kernelI23Flash_fwd_kernel_traitsILi64ELi64ELi256ELi4ELb0ELb0EN7cutlass6half_tE19Flash_kernel_traitsILi64ELi64ELi256ELi4ES3_EELb1ELb0ELb0ELb0ELb0ELb0ELb0ELb0EEEvNS_16Flash_fwd_paramsE)
        /*0aa0*/ 	.word	0x00000010


	//----- nvinfo : EIATTR_MIN_STACK_SIZE
	.align		4
.L_464:
        /*0aa4*/ 	.byte	0x04, 0x12
        /*0aa6*/ 	.short	(.L_466 - .L_465)
	.align		4
.L_465:
        /*0aa8*/ 	.word	index@(_ZN5flash24flash_fwd_splitkv_kernelI23Flash_fwd_kernel_traitsILi64ELi64ELi256ELi4ELb0ELb0EN7cutlass6half_tE19Flash_kernel_traitsILi64ELi64ELi256ELi4ES3_EELb1ELb0ELb0ELb0ELb0ELb1ELb0ELb0EEEvNS_16Flash_fwd_paramsE)
        /*0aac*/ 	.word	0x00000028


	//----- nvinfo : EIATTR_MIN_STACK_SIZE
	.align		4
.L_466:
        /*0ab0*/ 	.byte	0x04, 0x12
        /*0ab2*/ 	.short	(.L_468 - .L_467)
	.align		4
.L_467:
        /*0ab4*/ 	.word	index@(_ZN5flash24flash_fwd_splitkv_kernelI23Flash_fwd_kernel_traitsILi64ELi64ELi256ELi4ELb0ELb0EN7cutlass6half_tE19Flash_kernel_traitsILi64ELi64ELi256ELi4ES3_EELb1ELb0ELb0ELb0ELb0ELb0ELb0ELb1EEEvNS_16Flash_fwd_paramsE)
        /*0ab8*/ 	.word	0x00000140


	//----- nvinfo : EIATTR_MIN_STACK_SIZE
	.align		4
.L_468:
        /*0abc*/ 	.byte	0x04, 0x12
        /*0abe*/ 	.short	(.L_470 - .L_469)
	.align		4
.L_469:
        /*0ac0*/ 	.word	index@(_ZN5flash24flash_fwd_splitkv_kernelI23Flash_fwd_kernel_traitsILi64ELi64ELi256ELi4ELb0ELb0EN7cutlass6half_tE19Flash_kernel_traitsILi64ELi64ELi256ELi4ES3_EELb1ELb0ELb0ELb0ELb0ELb1ELb0ELb1EEEvNS_16Flash_fwd_paramsE)
        /*0ac4*/ 	.word	0x00000180


	//----- nvinfo : EIATTR_MIN_STACK_SIZE
	.align		4
.L_470:
        /*0ac8*/ 	.byte	0x04, 0x12
        /*0aca*/ 	.short	(.L_472 - .L_471)
	.align		4
.L_471:
        /*0acc*/ 	.word	index@(_ZN5flash24flash_fwd_splitkv_kernelI23Flash_fwd_kernel_traitsILi64ELi64ELi256ELi4ELb0ELb0EN7cutlass6half_tE19Flash_kernel_traitsILi64ELi64ELi256ELi4ES3_EELb1ELb0ELb0ELb0ELb0ELb0ELb1ELb0EEEvNS_16Flash_fwd_paramsE)
        /*0ad0*/ 	.word	0x00000010


	//----- nvinfo : EIATTR_MIN_STACK_SIZE
	.align		4
.L_472:
        /*0ad4*/ 	.byte	0x04, 0x12
        /*0ad6*/ 	.short	(.L_474 - .L_473)
	.align		4
.L_473:
        /*0ad8*/ 	.word	index@(_ZN5flash24flash_fwd_splitkv_kernelI23Flash_fwd_kernel_traitsILi64ELi64ELi256ELi4ELb0ELb0EN7cutlass6half_tE19Flash_kernel_traitsILi64ELi64ELi256ELi4ES3_EELb1ELb0ELb0ELb0ELb0ELb1ELb1ELb0EEEvNS_16Flash_fwd_paramsE)
        /*0adc*/ 	.word	0x00000010


	//----- nvinfo : EIATTR_MIN_STACK_SIZE
	.align		4
.L_474:
        /*0ae0*/ 	.byte	0x04, 0x12
        /*0ae2*/ 	.short	(.L_476 - .L_475)
	.align		4
.L_475:
        /*0ae4*/ 	.word	index@(_ZN5flash24flash_fwd_splitkv_kernelI23Flash_fwd_kernel_traitsILi64ELi64ELi256ELi4ELb0ELb0EN7cutlass6half_tE19Flash_kernel_traitsILi64ELi64ELi256ELi4ES3_EELb1ELb0ELb0ELb0ELb0ELb0ELb1ELb1EEEvNS_16Flash_fwd_paramsE)
        /*0ae8*/ 	.word	0x00000150


	//----- nvinfo : EIATTR_MIN_STACK_SIZE
	.align		4
.L_476:
        /*0aec*/ 	.byte	0x04, 0x12
        /*0aee*/ 	.short	(.L_478 - .L_477)
	.align		4
.L_477:
        /*0af0*/ 	.word	index@(_ZN5flash24flash_fwd_splitkv_kernelI23Flash_fwd_kernel_traitsILi64ELi64ELi256ELi4ELb0ELb0EN7cutlass6half_tE19Flash_kernel_traitsILi64ELi64ELi256ELi4ES3_EELb1ELb0ELb0ELb0ELb0ELb1ELb1ELb1EEEvNS_16Flash_fwd_paramsE)
        /*0af4*/ 	.word	0x00000170


	//----- nvinfo : EIATTR_MIN_STACK_SIZE
	.align		4
.L_478:
        /*0af8*/ 	.byte	0x04, 0x12
        /*0afa*/ 	.short	(.L_480 - .L_479)
	.align		4
.L_479:
        /*0afc*/ 	.word	index@(_ZN5flash24flash_fwd_splitkv_kernelI23Flash_fwd_kernel_traitsILi64ELi64ELi256ELi4ELb0ELb0EN7cutlass6half_tE19Flash_kernel_traitsILi64ELi64ELi256ELi4ES3_EELb1ELb0ELb0ELb1ELb1ELb0ELb0ELb0EEEvNS_16Flash_fwd_paramsE)
        /*0b00*/ 	.word	0x00000010


	//----- nvinfo : EIATTR_MIN_STACK_SIZE
	.align		4
.L_480:
        /*0b04*/ 	.byte	0x04, 0x12
        /*0b06*/ 	.short	(.L_482 - .L_481)
	.align		4
.L_481:
        /*0b08*/ 	.word	index@(_ZN5flash24flash_fwd_splitkv_kernelI23Flash_fwd_kernel_traitsILi64ELi64ELi256ELi4ELb0ELb0EN7cutlass6half_tE19Flash_kernel_traitsILi64ELi64ELi256ELi4ES3_EELb1ELb0ELb0ELb1ELb1ELb1ELb0ELb0EEEvNS_16Flash_fwd_paramsE)
        /*0b0c*/ 	.word	0x00000030


	//----- nvinfo : EIATTR_MIN_STACK_SIZE
	.align		4
.L_482:
        /*0b10*/ 	.byte	0x04, 0x12
        /*0b12*/ 	.short	(.L_484 - .L_483)
	.align		4
.L_483:
        /*0b14*/ 	.word	index@(_ZN5flash24flash_fwd_splitkv_kernelI23Flash_fwd_kernel_traitsILi64ELi64ELi256ELi4ELb0ELb0EN7cutlass6half_tE19Flash_kernel_traitsILi64ELi64ELi256ELi4ES3_EELb1ELb0ELb0ELb1ELb1ELb0ELb1ELb0EEEvNS_16Flash_fwd_paramsE)
        /*0b18*/ 	.word	0x00000000


	//----- nvinfo : EIATTR_MIN_STACK_SIZE
	.align		4
.L_484:
        /*0b1c*/ 	.byte	0x04, 0x12
        /*0b1e*/ 	.short	(.L_486 - .L_485)
	.align		4
.L_485:
        /*0b20*/ 	.word	index@(_ZN5flash24flash_fwd_splitkv_kernelI23Flash_fwd_kernel_traitsILi64ELi64ELi256ELi4ELb0ELb0EN7cutlass6half_tE19Flash_kernel_traitsILi64ELi64ELi256ELi4ES3_EELb1ELb0ELb0ELb1ELb1ELb1ELb1ELb0EEEvNS_16Flash_fwd_paramsE)
        /*0b24*/ 	.word	0x00000038


	//----- nvinfo : EIATTR_MIN_STACK_SIZE
	.align		4
.L_486:
        /*0b28*/ 	.byte	0x04, 0x12
        /*0b2a*/ 	.short	(.L_488 - .L_487)
	.align		4
.L_487:
        /*0b2c*/ 	.word	index@(_ZN5flash24flash_fwd_splitkv_kernelI23Flash_fwd_kernel_traitsILi64ELi64ELi256ELi4ELb0ELb0EN7cutlass6half_tE19Flash_kernel_traitsILi64ELi64ELi256ELi4ES3_EELb1ELb0ELb0ELb0ELb1ELb0ELb0ELb0EEEvNS_16Flash_fwd_paramsE)
        /*0b30*/ 	.word	0x00000038


	//----- nvinfo : EIATTR_MIN_STACK_SIZE
	.align		4
.L_488:
        /*0b34*/ 	.byte	0x04, 0x12
        /*0b36*/ 	.short	(.L_490 - .L_489)
	.align		4
.L_489:
        /*0b38*/ 	.word	index@(_ZN5flash24flash_fwd_splitkv_kernelI23Flash_fwd_kernel_traitsILi64ELi64ELi256ELi4ELb0ELb0EN7cutlass6half_tE19Flash_kernel_traitsILi64ELi64ELi256ELi4ES3_EELb1ELb0ELb0ELb0ELb1ELb1ELb0ELb0EEEvNS_16Flash_fwd_paramsE)
        /*0b3c*/ 	.word	0x00000030


	//----- nvinfo : EIATTR_MIN_STACK_SIZE
	.align		4
.L_490:
        /*0b40*/ 	.byte	0x04, 0x12
        /*0b42*/ 	.short	(.L_492 - .L_491)
	.align		4
.L_491:
        /*0b44*/ 	.word	index@(_ZN5flash24flash_fwd_splitkv_kernelI23Flash_fwd_kernel_traitsILi64ELi64ELi256ELi4ELb0ELb0EN7cutlass6half_tE19Flash_kernel_traitsILi64ELi64ELi256ELi4ES3_EELb1ELb0ELb1ELb0ELb0ELb0ELb0ELb0EEEvNS_16Flash_fwd_paramsE)
        /*0b48*/ 	.word	0x00000008


	//----- nvinfo : EIATTR_MIN_STACK_SIZE
	.align		4
.L_492:
        /*0b4c*/ 	.byte	0x04, 0x12
        /*0b4e*/ 	.short	(.L_494 - .L_493)
	.align		4
.L_493:
        /*0b50*/ 	.word	index@(_ZN5flash24flash_fwd_splitkv_kernelI23Flash_fwd_kernel_traitsILi64ELi64ELi256ELi4ELb0ELb0EN7cutlass6half_tE19Flash_kernel_traitsILi64ELi64ELi256ELi4ES3_EELb1ELb0ELb1ELb0ELb0ELb1ELb0ELb0EEEvNS_16Flash_fwd_paramsE)
        /*0b54*/ 	.word	0x00000018


	//----- nvinfo : EIATTR_MIN_STACK_SIZE
	.align		4
.L_494:
        /*0b58*/ 	.byte	0x04, 0x12
        /*0b5a*/ 	.short	(.L_496 - .L_495)
	.align		4
.L_495:
        /*0b5c*/ 	.word	index@(_ZN5flash24flash_fwd_splitkv_kernelI23Flash_fwd_kernel_traitsILi64ELi64ELi256ELi4ELb0ELb0EN7cutlass6half_tE19Flash_kernel_traitsILi64ELi64ELi256ELi4ES3_EELb1ELb0ELb0ELb0ELb1ELb0ELb0ELb1EEEvNS_16Flash_fwd_paramsE)
        /*0b60*/ 	.word	0x00000018


	//----- nvinfo : EIATTR_MIN_STACK_SIZE
	.align		4
.L_496:
        /*0b64*/ 	.byte	0x04, 0x12
        /*0b66*/ 	.short	(.L_498 - .L_497)
	.align		4
.L_497:
        /*0b68*/ 	.word	index@(_ZN5flash24flash_fwd_splitkv_kernelI23Flash_fwd_kernel_traitsILi64ELi64ELi256ELi4ELb0ELb0EN7cutlass6half_tE19Flash_kernel_traitsILi64ELi64ELi256ELi4ES3_EELb1ELb0ELb0ELb0ELb1ELb1ELb0ELb1EEEvNS_16Flash_fwd_paramsE)
        /*0b6c*/ 	.word	0x00000038


	//----- nvinfo : EIATTR_MIN_STACK_SIZE
	.align		4
.L_498:
        /*0b70*/ 	.byte	0x04, 0x12
        /*0b72*/ 	.short	(.L_500 - .L_499)
	.align		4
.L_499:
        /*0b74*/ 	.word	index@(_ZN5flash24flash_fwd_splitkv_kernelI23Flash_fwd_kernel_traitsILi64ELi64ELi256ELi4ELb0ELb0EN7cutlass6half_tE19Flash_kernel_traitsILi64ELi64ELi256ELi4ES3_EELb1ELb0ELb1ELb0ELb0ELb0ELb0ELb1EEEvNS_16Flash_fwd_paramsE)
        /*0b78*/ 	.word	0x00000198


	//----- nvinfo : EIATTR_MIN_STACK_SIZE
	.align		4
.L_500:
        /*0b7c*/ 	.byte	0x04, 0x12
        /*0b7e*/ 	.short	(.L_502 - .L_501)
	.align		4
.L_501:
        /*0b80*/ 	.word	index@(_ZN5flash24flash_fwd_splitkv_kernelI23Flash_fwd_kernel_traitsILi64ELi64ELi256ELi4ELb0ELb0EN7cutlass6half_tE19Flash_kernel_traitsILi64ELi64ELi256ELi4ES3_EELb1ELb0ELb1ELb0ELb0ELb1ELb0ELb1EEEvNS_16Flash_fwd_paramsE)
        /*0b84*/ 	.word	0x000001b8


	//----- nvinfo : EIATTR_MIN_STACK_SIZE
	.align		4
.L_502:
        /*0b88*/ 	.byte	0x04, 0x12
        /*0b8a*/ 	.short	(.L_504 - .L_503)
	.align		4
.L_503:
        /*0b8c*/ 	.word	index@(_ZN5flash24flash_fwd_splitkv_kernelI23Flash_fwd_kernel_traitsILi64ELi64ELi256ELi4ELb0ELb0EN7cutlass6half_tE19Flash_kernel_traitsILi64ELi64ELi256ELi4ES3_EELb1ELb0ELb0ELb0ELb1ELb0ELb1ELb0EEEvNS_16Flash_fwd_paramsE)
        /*0b90*/ 	.word	0x00000038


	//----- nvinfo : EIATTR_MIN_STACK_SIZE
	.align		4
.L_504:
        /*0b94*/ 	.byte	0x04, 0x12
        /*0b96*/ 	.short	(.L_506 - .L_505)
	.align		4
.L_505:
        /*0b98*/ 	.word	index@(_ZN5flash24flash_fwd_splitkv_kernelI23Flash_fwd_kernel_traitsILi64ELi64ELi256ELi4ELb0ELb0EN7cutlass6half_tE19Flash_kernel_traitsILi64ELi64ELi256ELi4ES3_EELb1ELb0ELb0ELb0ELb1ELb1ELb1ELb0EEEvNS_16Flash_fwd_paramsE)
        /*0b9c*/ 	.word	0x00000050


	//----- nvinfo : EIATTR_MIN_STACK_SIZE
	.align		4
.L_506:
        /*0ba0*/ 	.byte	0x04, 0x12
        /*0ba2*/ 	.short	(.L_508 - .L_507)
	.align		4
.L_507:
        /*0ba4*/ 	.word	index@(_ZN5flash24flash_fwd_splitkv_kernelI23Flash_fwd_kernel_traitsILi64ELi64ELi256ELi4ELb0ELb0EN7cutlass6half_tE19Flash_kernel_traitsILi64ELi64ELi256ELi4ES3_EELb1ELb0ELb1ELb0ELb0ELb0ELb1ELb0EEEvNS_16Flash_fwd_paramsE)
        /*0ba8*/ 	.word	0x00000030


	//----- nvinfo : EIATTR_MIN_STACK_SIZE
	.align		4
.L_508:
        /*0bac*/ 	.byte	0x04, 0x12
        /*0bae*/ 	.short	(.L_510 - .L_509)
	.align		4
.L_509:
        /*0bb0*/ 	.word	index@(_ZN5flash24flash_fwd_splitkv_kernelI23Flash_fwd_kernel_traitsILi64ELi64ELi256ELi4ELb0ELb0EN7cutlass6half_tE19Flash_kernel_traitsILi64ELi64ELi256ELi4ES3_EELb1ELb0ELb1ELb0ELb0ELb1ELb1ELb0EEEvNS_16Flash_fwd_paramsE)
        /*0bb4*/ 	.word	0x00000010


	//----- nvinfo : EIATTR_MIN_STACK_SIZE
	.align		4
.L_510:
        /*0bb8*/ 	.byte	0x04, 0x12
        /*0bba*/ 	.short	(.L_512 - .L_511)
	.align		4
.L_511:
        /*0bbc*/ 	.word	index@(_ZN5flash24flash_fwd_splitkv_kernelI23Flash_fwd_kernel_traitsILi64ELi64ELi256ELi4ELb0ELb0EN7cutlass6half_tE19Flash_kernel_traitsILi64ELi64ELi256ELi4ES3_EELb1ELb0ELb0ELb0ELb1ELb0ELb1ELb1EEEvNS_16Flash_fwd_paramsE)
        /*0bc0*/ 	.word	0x00000018


	//----- nvinfo : EIATTR_MIN_STACK_SIZE
	.align		4
.L_512:
        /*0bc4*/ 	.byte	0x04, 0x12
        /*0bc6*/ 	.short	(.L_514 - .L_513)
	.align		4
.L_513:
        /*0bc8*/ 	.word	index@(_ZN5flash24flash_fwd_splitkv_kernelI23Flash_fwd_kernel_traitsILi64ELi64ELi256ELi4ELb0ELb0EN7cutlass6half_tE19Flash_kernel_traitsILi64ELi64ELi256ELi4ES3_EELb1ELb0ELb0ELb0ELb1ELb1ELb1ELb1EEEvNS_16Flash_fwd_paramsE)
        /*0bcc*/ 	.word	0x00000040


	//----- nvinfo : EIATTR_MIN_STACK_SIZE
	.align		4
.L_514:
        /*0bd0*/ 	.byte	0x04, 0x12
        /*0bd2*/ 	.short	(.L_516 - .L_515)
	.align		4
.L_515:
        /*0bd4*/ 	.word	index@(_ZN5flash24flash_fwd_splitkv_kernelI23Flash_fwd_kernel_traitsILi64ELi64ELi256ELi4ELb0ELb0EN7cutlass6half_tE19Flash_kernel_traitsILi64ELi64ELi256ELi4ES3_EELb1ELb0ELb1ELb0ELb0ELb0ELb1ELb1EEEvNS_16Flash_fwd_paramsE)
        /*0bd8*/ 	.word	0x000001c0


	//----- nvinfo : EIATTR_MIN_STACK_SIZE
	.align		4
.L_516:
        /*0bdc*/ 	.byte	0x04, 0x12
        /*0bde*/ 	.short	(.L_518 - .L_517)
	.align		4
.L_517:
        /*0be0*/ 	.word	index@(_ZN5flash24flash_fwd_splitkv_kernelI23Flash_fwd_kernel_traitsILi64ELi64ELi256ELi4ELb0ELb0EN7cutlass6half_tE19Flash_kernel_traitsILi64ELi64ELi256ELi4ES3_EELb1ELb0ELb1ELb0ELb0ELb1ELb1ELb1EEEvNS_16Flash_fwd_paramsE)
        /*0be4*/ 	.word	0x000001c8


	//----- nvinfo : EIATTR_MIN_STACK_SIZE
	.align		4
.L_518:
        /*0be8*/ 	.byte	0x04, 0x12
        /*0bea*/ 	.short	(.L_520 - .L_519)
	.align		4
.L_519:
        /*0bec*/ 	.word	index@(_ZN5flash32flash_fwd_splitkv_combine_kernelI23Flash_fwd_kernel_traitsILi64ELi64ELi128ELi4ELb0ELb0EN7cutlass6half_tE19Flash_kernel_traitsILi64ELi64ELi128ELi4ES3_EELi8ELi7ELb0EEEvNS_16Flash_fwd_paramsE)
        /*0bf0*/ 	.word	0x00000000


	//----- nvinfo : EIATTR_MIN_STACK_SIZE
	.align		4
.L_520:
        /*0bf4*/ 	.byte	0x04, 0x12
        /*0bf6*/ 	.short	(.L_522 - .L_521)
	.align		4
.L_521:
        /*0bf8*/ 	.word	index@(_ZN5flash32flash_fwd_splitkv_combine_kernelI23Flash_fwd_kernel_traitsILi64ELi64ELi128ELi4ELb0ELb0EN7cutlass6half_tE19Flash_kernel_traitsILi64ELi64ELi128ELi4ES3_EELi8ELi6ELb0EEEvNS_16Flash_fwd_paramsE)
        /*0bfc*/ 	.word	0x00000000


	//----- nvinfo : EIATTR_MIN_STACK_SIZE
	.align		4
.L_522:
        /*0c00*/ 	.byte	0x04, 0x12
        /*0c02*/ 	.short	(.L_524 - .L_523)
	.align		4
.L_523:
        /*0c04*/ 	.word	index@(_ZN5flash32flash_fwd_splitkv_combine_kernelI23Flash_fwd_kernel_traitsILi64ELi64ELi128ELi4ELb0ELb0EN7cutlass6half_tE19Flash_kernel_traitsILi64ELi64ELi128ELi4ES3_EELi8ELi5ELb0EEEvNS_16Flash_fwd_paramsE)
        /*0c08*/ 	.word	0x00000000


	//----- nvinfo : EIATTR_MIN_STACK_SIZE
	.align		4
.L_524:
        /*0c0c*/ 	.byte	0x04, 0x12
        /*0c0e*/ 	.short	(.L_526 - .L_525)
	.align		4
.L_525:
        /*0c10*/ 	.word	index@(_ZN5flash32flash_fwd_splitkv_combine_kernelI23Flash_fwd_kernel_traitsILi64ELi64ELi128ELi4ELb0ELb0EN7cutlass6half_tE19Flash_kernel_traitsILi64ELi64ELi128ELi4ES3_EELi8ELi4ELb0EEEvNS_16Flash_fwd_paramsE)
        /*0c14*/ 	.word	0x00000000


	//----- nvinfo : EIATTR_MIN_STACK_SIZE
	.align		4
.L_526:
        /*0c18*/ 	.byte	0x04, 0x12
        /*0c1a*/ 	.short	(.L_528 - .L_527)
	.align		4
.L_527:
        /*0c1c*/ 	.word	index@(_ZN5flash32flash_fwd_splitkv_combine_kernelI23Flash_fwd_kernel_traitsILi64ELi64ELi128ELi4ELb0ELb0EN7cutlass6half_tE19Flash_kernel_traitsILi64ELi64ELi128ELi4ES3_EELi8ELi3ELb0EEEvNS_16Flash_fwd_paramsE)
        /*0c20*/ 	.word	0x00000000


	//----- nvinfo : EIATTR_MIN_STACK_SIZE
	.align		4
.L_528:
        /*0c24*/ 	.byte	0x04, 0x12
        /*0c26*/ 	.short	(.L_530 - .L_529)
	.align		4
.L_529:
        /*0c28*/ 	.word	index@(_ZN5flash32flash_fwd_splitkv_combine_kernelI23Flash_fwd_kernel_traitsILi64ELi64ELi128ELi4ELb0ELb0EN7cutlass6half_tE19Flash_kernel_traitsILi64ELi64ELi128ELi4ES3_EELi8ELi2ELb0EEEvNS_16Flash_fwd_paramsE)
        /*0c2c*/ 	.word	0x00000000


	//----- nvinfo : EIATTR_MIN_STACK_SIZE
	.align		4
.L_530:
        /*0c30*/ 	.byte	0x04, 0x12
        /*0c32*/ 	.short	(.L_532 - .L_531)
	.align		4
.L_531:
        /*0c34*/ 	.word	index@(_ZN5flash32flash_fwd_splitkv_combine_kernelI23Flash_fwd_kernel_traitsILi64ELi64ELi128ELi4ELb0ELb0EN7cutlass6half_tE19Flash_kernel_traitsILi64ELi64ELi128ELi4ES3_EELi8ELi1ELb0EEEvNS_16Flash_fwd_paramsE)
        /*0c38*/ 	.word	0x00000000


	//----- nvinfo : EIATTR_MIN_STACK_SIZE
	.align		4
.L_532:
        /*0c3c*/ 	.byte	0x04, 0x12
        /*0c3e*/ 	.short	(.L_534 - .L_533)
	.align		4
.L_533:
        /*0c40*/ 	.word	index@(_ZN5flash32flash_fwd_splitkv_combine_kernelI23Flash_fwd_kernel_traitsILi64ELi64ELi128ELi4ELb0ELb0EN7cutlass6half_tE19Flash_kernel_traitsILi64ELi64ELi128ELi4ES3_EELi8ELi7ELb1EEEvNS_16Flash_fwd_paramsE)
        /*0c44*/ 	.word	0x00000000


	//----- nvinfo : EIATTR_MIN_STACK_SIZE
	.align		4
.L_534:
        /*0c48*/ 	.byte	0x04, 0x12
        /*0c4a*/ 	.short	(.L_536 - .L_535)
	.align		4
.L_535:
        /*0c4c*/ 	.word	index@(_ZN5flash32flash_fwd_splitkv_combine_kernelI23Flash_fwd_kernel_traitsILi64ELi64ELi128ELi4ELb0ELb0EN7cutlass6half_tE19Flash_kernel_traitsILi64ELi64ELi128ELi4ES3_EELi8ELi6ELb1EEEvNS_16Flash_fwd_paramsE)
        /*0c50*/ 	.word	0x00000000


	//----- nvinfo : EIATTR_MIN_STACK_SIZE
	.align		4
.L_536:
        /*0c54*/ 	.byte	0x04, 0x12
        /*0c56*/ 	.short	(.L_538 - .L_537)
	.align		4
.L_537:
        /*0c58*/ 	.word	index@(_ZN5flash32flash_fwd_splitkv_combine_kernelI23Flash_fwd_kernel_traitsILi64ELi64ELi128ELi4ELb0ELb0EN7cutlass6half_tE19Flash_kernel_traitsILi64ELi64ELi128ELi4ES3_EELi8ELi5ELb1EEEvNS_16Flash_fwd_paramsE)
        /*0c5c*/ 	.word	0x00000000


	//----- nvinfo : EIATTR_MIN_STACK_SIZE
	.align		4
.L_538:
        /*0c60*/ 	.byte	0x04, 0x12
        /*0c62*/ 	.short	(.L_540 - .L_539)
	.align		4
.L_539:
        /*0c64*/ 	.word	index@(_ZN5flash32flash_fwd_splitkv_combine_kernelI23Flash_fwd_kernel_traitsILi64ELi64ELi128ELi4ELb0ELb0EN7cutlass6half_tE19Flash_kernel_traitsILi64ELi64ELi128ELi4ES3_EELi8ELi4ELb1EEEvNS_16Flash_fwd_paramsE)
        /*0c68*/ 	.word	0x00000000


	//----- nvinfo : EIATTR_MIN_STACK_SIZE
	.align		4
.L_540:
        /*0c6c*/ 	.byte	0x04, 0x12
        /*0c6e*/ 	.short	(.L_542 - .L_541)
	.align		4
.L_541:
        /*0c70*/ 	.word	index@(_ZN5flash32flash_fwd_splitkv_combine_kernelI23Flash_fwd_kernel_traitsILi64ELi64ELi128ELi4ELb0ELb0EN7cutlass6half_tE19Flash_kernel_traitsILi64ELi64ELi128ELi4ES3_EELi8ELi3ELb1EEEvNS_16Flash_fwd_paramsE)
        /*0c74*/ 	.word	0x00000000


	//----- nvinfo : EIATTR_MIN_STACK_SIZE
	.align		4
.L_542:
        /*0c78*/ 	.byte	0x04, 0x12
        /*0c7a*/ 	.short	(.L_544 - .L_543)
	.align		4
.L_543:
        /*0c7c*/ 	.word	index@(_ZN5flash32flash_fwd_splitkv_combine_kernelI23Flash_fwd_kernel_traitsILi64ELi64ELi128ELi4ELb0ELb0EN7cutlass6half_tE19Flash_kernel_traitsILi64ELi64ELi128ELi4ES3_EELi8ELi2ELb1EEEvNS_16Flash_fwd_paramsE)
        /*0c80*/ 	.word	0x00000000


	//----- nvinfo : EIATTR_MIN_STACK_SIZE
	.align		4
.L_544:
        /*0c84*/ 	.byte	0x04, 0x12
        /*0c86*/ 	.short	(.L_546 - .L_545)
	.align		4
.L_545:
        /*0c88*/ 	.word	index@(_ZN5flash32flash_fwd_splitkv_combine_kernelI23Flash_fwd_kernel_traitsILi64ELi64ELi128ELi4ELb0ELb0EN7cutlass6half_tE19Flash_kernel_traitsILi64ELi64ELi128ELi4ES3_EELi8ELi1ELb1EEEvNS_16Flash_fwd_paramsE)
        /*0c8c*/ 	.word	0x00000000


	//----- nvinfo : EIATTR_MIN_STACK_SIZE
	.align		4
.L_546:
        /*0c90*/ 	.byte	0x04, 0x12
        /*0c92*/ 	.short	(.L_548 - .L_547)
	.align		4
.L_547:
        /*0c94*/ 	.word	index@(_ZN5flash24flash_fwd_splitkv_kernelI23Flash_fwd_kernel_traitsILi64ELi64ELi128ELi4ELb0ELb0EN7cutlass6half_tE19Flash_kernel_traitsILi64ELi64ELi128ELi4ES3_EELb1ELb0ELb0ELb0ELb0ELb0ELb0ELb0EEEvNS_16Flash_fwd_paramsE)
        /*0c98*/ 	.word	0x00000000


	//----- nvinfo : EIATTR_MIN_STACK_SIZE
	.align		4
.L_548:
        /*0c9c*/ 	.byte	0x04, 0x12
        /*0c9e*/ 	.short	(.L_550 - .L_549)
	.align		4
.L_549:
        /*0ca0*/ 	.word	index@(_ZN5flash24flash_fwd_splitkv_kernelI23Flash_fwd_kernel_traitsILi64ELi64ELi128ELi4ELb0ELb0EN7cutlass6half_tE19Flash_kernel_traitsILi64ELi64ELi128ELi4ES3_EELb1ELb0ELb0ELb0ELb0ELb1ELb0ELb0EEEvNS_16Flash_fwd_paramsE)
        /*0ca4*/ 	.word	0x00000000


	//----- nvinfo : EIATTR_MIN_STACK_SIZE
	.align		4
.L_550:
        /*0ca8*/ 	.byte	0x04, 0x12
        /*0caa*/ 	.short	(.L_552 - .L_551)
	.align		4
.L_551:
        /*0cac*/ 	.word	index@(_ZN5flash24flash_fwd_splitkv_kernelI23Flash_fwd_kernel_traitsILi64ELi64ELi128ELi4ELb0ELb0EN7cutlass6half_tE19Flash_kernel_traitsILi64ELi64ELi128ELi4ES3_EELb1ELb0ELb0ELb0ELb0ELb0ELb0ELb1EEEvNS_16Flash_fwd_paramsE)
        /*0cb0*/ 	.word	0x00000000


	//----- nvinfo : EIATTR_MIN_STACK_SIZE
	.align		4
.L_552:
        /*0cb4*/ 	.byte	0x04, 0x12
        /*0cb6*/ 	.short	(.L_554 - .L_553)
	.align		4
.L_553:
        /*0cb8*/ 	.word	index@(_ZN5flash24flash_fwd_splitkv_kernelI23Flash_fwd_kernel_traitsILi64ELi64ELi128ELi4ELb0ELb0EN7cutlass6half_tE19Flash_kernel_traitsILi64ELi64ELi128ELi4ES3_EELb1ELb0ELb0ELb0ELb0ELb1ELb0ELb1EEEvNS_16Flash_fwd_paramsE)
        /*0cbc*/ 	.word	0x00000000


	//----- nvinfo : EIATTR_MIN_STACK_SIZE
	.align		4
.L_554:
        /*0cc0*/ 	.byte	0x04, 0x12
        /*0cc2*/ 	.short	(.L_556 - .L_555)
	.align		4
.L_555:
        /*0cc4*/ 	.word	index@(_ZN5flash24flash_fwd_splitkv_kernelI23Flash_fwd_kernel_traitsILi64ELi64ELi128ELi4ELb0ELb0EN7cutlass6half_tE19Flash_kernel_traitsILi64ELi64ELi128ELi4ES3_EELb1ELb0ELb0ELb0ELb0ELb0ELb1ELb0EEEvNS_16Flash_fwd_paramsE)
        /*0cc8*/ 	.word	0x00000000


	//----- nvinfo : EIATTR_MIN_STACK_SIZE
	.align		4
.L_556:
        /*0ccc*/ 	.byte	0x04, 0x12
        /*0cce*/ 	.short	(.L_558 - .L_557)
	.align		4
.L_557:
        /*0cd0*/ 	.word	index@(_ZN5flash24flash_fwd_splitkv_kernelI23Flash_fwd_kernel_traitsILi64ELi64ELi128ELi4ELb0ELb0EN7cutlass6half_tE19Flash_kernel_traitsILi64ELi64ELi128ELi4ES3_EELb1ELb0ELb0ELb0ELb0ELb1ELb1ELb0EEEvNS_16Flash_fwd_paramsE)
        /*0cd4*/ 	.word	0x00000000


	//----- nvinfo : EIATTR_MIN_STACK_SIZE
	.align		4
.L_558:
        /*0cd8*/ 	.byte	0x04, 0x12
        /*0cda*/ 	.short	(.L_560 - .L_559)
	.align		4
.L_559:
        /*0cdc*/ 	.word	index@(_ZN5flash24flash_fwd_splitkv_kernelI23Flash_fwd_kernel_traitsILi64ELi64ELi128ELi4ELb0ELb0EN7cutlass6half_tE19Flash_kernel_traitsILi64ELi64ELi128ELi4ES3_EELb1ELb0ELb0ELb0ELb0ELb0ELb1ELb1EEEvNS_16Flash_fwd_paramsE)
        /*0ce0*/ 	.word	0x00000000


	//----- nvinfo : EIATTR_MIN_STACK_SIZE
	.align		4
.L_560:
        /*0ce4*/ 	.byte	0x04, 0x12
        /*0ce6*/ 	.short	(.L_562 - .L_561)
	.align		4
.L_561:
        /*0ce8*/ 	.word	index@(_ZN5flash24flash_fwd_splitkv_kernelI23Flash_fwd_kernel_traitsILi64ELi64ELi128ELi4ELb0ELb0EN7cutlass6half_tE19Flash_kernel_traitsILi64ELi64ELi128ELi4ES3_EELb1ELb0ELb0ELb0ELb0ELb1ELb1ELb1EEEvNS_16Flash_fwd_paramsE)
        /*0cec*/ 	.word	0x00000000


	//----- nvinfo : EIATTR_MIN_STACK_SIZE
	.align		4
.L_562:
        /*0cf0*/ 	.byte	0x04, 0x12
        /*0cf2*/ 	.short	(.L_564 - .L_563)
	.align		4
.L_563:
        /*0cf4*/ 	.word	index@(_ZN5flash24flash_fwd_splitkv_kernelI23Flash_fwd_kernel_traitsILi64ELi64ELi128ELi4ELb0ELb0EN7cutlass6half_tE19Flash_kernel_traitsILi64ELi64ELi128ELi4ES3_EELb1ELb0ELb0ELb1ELb1ELb0ELb0ELb0EEEvNS_16Flash_fwd_paramsE)
        /*0cf8*/ 	.word	0x00000000


	//----- nvinfo : EIATTR_MIN_STACK_SIZE
	.align		4
.L_564:
        /*0cfc*/ 	.byte	0x04, 0x12
        /*0cfe*/ 	.short	(.L_566 - .L_565)
	.align		4
.L_565:
        /*0d00*/ 	.word	index@(_ZN5flash24flash_fwd_splitkv_kernelI23Flash_fwd_kernel_traitsILi64ELi64ELi128ELi4ELb0ELb0EN7cutlass6half_tE19Flash_kernel_traitsILi64ELi64ELi128ELi4ES3_EELb1ELb0ELb0ELb1ELb1ELb1ELb0ELb0EEEvNS_16Flash_fwd_paramsE)
        /*0d04*/ 	.word	0x00000000


	//----- nvinfo : EIATTR_MIN_STACK_SIZE
	.align		4
.L_566:
        /*0d08*/ 	.byte	0x04, 0x12
        /*0d0a*/ 	.short	(.L_568 - .L_567)
	.align		4
.L_567:
        /*0d0c*/ 	.word	index@(_ZN5flash24flash_fwd_splitkv_kernelI23Flash_fwd_kernel_traitsILi64ELi64ELi128ELi4ELb0ELb0EN7cutlass6half_tE19Flash_kernel_traitsILi64ELi64ELi128ELi4ES3_EELb1ELb0ELb0ELb1ELb1ELb0ELb1ELb0EEEvNS_16Flash_fwd_paramsE)
        /*0d10*/ 	.word	0x00000000


	//----- nvinfo : EIATTR_MIN_STACK_SIZE
	.align		4
.L_568:
        /*0d14*/ 	.byte	0x04, 0x12
        /*0d16*/ 	.short	(.L_570 - .L_569)
	.align		4
.L_569:
        /*0d18*/ 	.word	index@(_ZN5flash24flash_fwd_splitkv_kernelI23Flash_fwd_kernel_traitsILi64ELi64ELi128ELi4ELb0ELb0EN7cutlass6half_tE19Flash_kernel_traitsILi64ELi64ELi128ELi4ES3_EELb1ELb0ELb0ELb1ELb1ELb1ELb1ELb0EEEvNS_16Flash_fwd_paramsE)
        /*0d1c*/ 	.word	0x00000000


	//----- nvinfo : EIATTR_MIN_STACK_SIZE
	.align		4
.L_570:
        /*0d20*/ 	.byte	0x04, 0x12
        /*0d22*/ 	.short	(.L_572 - .L_571)
	.align		4
.L_571:
        /*0d24*/ 	.word	index@(_ZN5flash24flash_fwd_splitkv_kernelI23Flash_fwd_kernel_traitsILi64ELi64ELi128ELi4ELb0ELb0EN7cutlass6half_tE19Flash_kernel_traitsILi64ELi64ELi128ELi4ES3_EELb1ELb0ELb0ELb0ELb1ELb0ELb0ELb0EEEvNS_16Flash_fwd_paramsE)
        /*0d28*/ 	.word	0x00000000


	//----- nvinfo : EIATTR_MIN_STACK_SIZE
	.align		4
.L_572:
        /*0d2c*/ 	.byte	0x04, 0x12
        /*0d2e*/ 	.short	(.L_574 - .L_573)
	.align		4
.L_573:
        /*0d30*/ 	.word	index@(_ZN5flash24flash_fwd_splitkv_kernelI23Flash_fwd_kernel_traitsILi64ELi64ELi128ELi4ELb0ELb0EN7cutlass6half_tE19Flash_kernel_traitsILi64ELi64ELi128ELi4ES3_EELb1ELb0ELb0ELb0ELb1ELb1ELb0ELb0EEEvNS_16Flash_fwd_paramsE)
        /*0d34*/ 	.word	0x00000000


	//----- nvinfo : EIATTR_MIN_STACK_SIZE
	.align		4
.L_574:
        /*0d38*/ 	.byte	0x04, 0x12
        /*0d3a*/ 	.short	(.L_576 - .L_575)
	.align		4
.L_575:
        /*0d3c*/ 	.word	index@(_ZN5flash24flash_fwd_splitkv_kernelI23Flash_fwd_kernel_traitsILi64ELi64ELi128ELi4ELb0ELb0EN7cutlass6half_tE19Flash_kernel_traitsILi64ELi64ELi128ELi4ES3_EELb1ELb0ELb1ELb0ELb0ELb0ELb0ELb0EEEvNS_16Flash_fwd_paramsE)
        /*0d40*/ 	.word	0x00000000


	//----- nvinfo : EIATTR_MIN_STACK_SIZE
	.align		4
.L_576:
        /*0d44*/ 	.byte	0x04, 0x12
        /*0d46*/ 	.short	(.L_578 - .L_577)
	.align		4
.L_577:
        /*0d48*/ 	.word	index@(_ZN5flash24flash_fwd_splitkv_kernelI23Flash_fwd_kernel_traitsILi64ELi64ELi128ELi4ELb0ELb0EN7cutlass6half_tE19Flash_kernel_traitsILi64ELi64ELi128ELi4ES3_EELb1ELb0ELb1ELb0ELb0ELb1ELb0ELb0EEEvNS_16Flash_fwd_paramsE)
        /*0d4c*/ 	.word	0x00000000


	//----- nvinfo : EIATTR_MIN_STACK_SIZE
	.align		4
.L_578:
        /*0d50*/ 	.byte	0x04, 0x12
        /*0d52*/ 	.short	(.L_580 - .L_579)
	.align		4
.L_579:
        /*0d54*/ 	.word	index@(_ZN5flash24flash_fwd_splitkv_kernelI23Flash_fwd_kernel_traitsILi64ELi64ELi128ELi4ELb0ELb0EN7cutlass6half_tE19Flash_kernel_traitsILi64ELi64ELi128ELi4ES3_EELb1ELb0ELb0ELb0ELb1ELb0ELb0ELb1EEEvNS_16Flash_fwd_paramsE)
        /*0d58*/ 	.word	0x00000000


	//----- nvinfo : EIATTR_MIN_STACK_SIZE
	.align		4
.L_580:
        /*0d5c*/ 	.byte	0x04, 0x12
        /*0d5e*/ 	.short	(.L_582 - .L_581)
	.align		4
.L_581:
        /*0d60*/ 	.word	index@(_ZN5flash24flash_fwd_splitkv_kernelI23Flash_fwd_kernel_traitsILi64ELi64ELi128ELi4ELb0ELb0EN7cutlass6half_tE19Flash_kernel_traitsILi64ELi64ELi128ELi4ES3_EELb1ELb0ELb0ELb0ELb1ELb1ELb0ELb1EEEvNS_16Flash_fwd_paramsE)
        /*0d64*/ 	.word	0x00000000


	//----- nvinfo : EIATTR_MIN_STACK_SIZE
	.align		4
.L_582:
        /*0d68*/ 	.byte	0x04, 0x12
        /*0d6a*/ 	.short	(.L_584 - .L_583)
	.align		4
.L_583:
        /*0d6c*/ 	.word	index@(_ZN5flash24flash_fwd_splitkv_kernelI23Flash_fwd_kernel_traitsILi64ELi64ELi128ELi4ELb0ELb0EN7cutlass6half_tE19Flash_kernel_traitsILi64ELi64ELi128ELi4ES3_EELb1ELb0ELb1ELb0ELb0ELb0ELb0ELb1EEEvNS_16Flash_fwd_paramsE)
        /*0d70*/ 	.word	0x00000000


	//----- nvinfo : EIATTR_MIN_STACK_SIZE
	.align		4
.L_584:
        /*0d74*/ 	.byte	0x04, 0x12
        /*0d76*/ 	.short	(.L_586 - .L_585)
	.align		4
.L_585:
        /*0d78*/ 	.word	index@(_ZN5flash24flash_fwd_splitkv_kernelI23Flash_fwd_kernel_traitsILi64ELi64ELi128ELi4ELb0ELb0EN7cutlass6half_tE19Flash_kernel_traitsILi64ELi64ELi128ELi4ES3_EELb1ELb0ELb1ELb0ELb0ELb1ELb0ELb1EEEvNS_16Flash_fwd_paramsE)
        /*0d7c*/ 	.word	0x00000000


	//----- nvinfo : EIATTR_MIN_STACK_SIZE
	.align		4
.L_586:
        /*0d80*/ 	.byte	0x04, 0x12
        /*0d82*/ 	.short	(.L_588 - .L_587)
	.align		4
.L_587:
        /*0d84*/ 	.word	index@(_ZN5flash24flash_fwd_splitkv_kernelI23Flash_fwd_kernel_traitsILi64ELi64ELi128ELi4ELb0ELb0EN7cutlass6half_tE19Flash_kernel_traitsILi64ELi64ELi128ELi4ES3_EELb1ELb0ELb0ELb0ELb1ELb0ELb1ELb0EEEvNS_16Flash_fwd_paramsE)
        /*0d88*/ 	.word	0x00000000


	//----- nvinfo : EIATTR_MIN_STACK_SIZE
	.align		4
.L_588:
        /*0d8c*/ 	.byte	0x04, 0x12
        /*0d8e*/ 	.short	(.L_590 - .L_589)
	.align		4
.L_589:
        /*0d90*/ 	.word	index@(_ZN5flash24flash_fwd_splitkv_kernelI23Flash_fwd_kernel_traitsILi64ELi64ELi128ELi4ELb0ELb0EN7cutlass6half_tE19Flash_kernel_traitsILi64ELi64ELi128ELi4ES3_EELb1ELb0ELb0ELb0ELb1ELb1ELb1ELb0EEEvNS_16Flash_fwd_paramsE)
        /*0d94*/ 	.word	0x00000000


	//----- nvinfo : EIATTR_MIN_STACK_SIZE
	.align		4
.L_590:
        /*0d98*/ 	.byte	0x04, 0x12
        /*0d9a*/ 	.short	(.L_592 - .L_591)
	.align		4
.L_591:
        /*0d9c*/ 	.word	index@(_ZN5flash24flash_fwd_splitkv_kernelI23Flash_fwd_kernel_traitsILi64ELi64ELi128ELi4ELb0ELb0EN7cutlass6half_tE19Flash_kernel_traitsILi64ELi64ELi128ELi4ES3_EELb1ELb0ELb1ELb0ELb0ELb0ELb1ELb0EEEvNS_16Flash_fwd_paramsE)
        /*0da0*/ 	.word	0x00000000


	//----- nvinfo : EIATTR_MIN_STACK_SIZE
	.align		4
.L_592:
        /*0da4*/ 	.byte	0x04, 0x12
        /*0da6*/ 	.short	(.L_594 - .L_593)
	.align		4
.L_593:
        /*0da8*/ 	.word	index@(_ZN5flash24flash_fwd_splitkv_kernelI23Flash_fwd_kernel_traitsILi64ELi64ELi128ELi4ELb0ELb0EN7cutlass6half_tE19Flash_kernel_traitsILi64ELi64ELi128ELi4ES3_EELb1ELb0ELb1ELb0ELb0ELb1ELb1ELb0EEEvNS_16Flash_fwd_paramsE)
        /*0dac*/ 	.word	0x00000000


	//----- nvinfo : EIATTR_MIN_STACK_SIZE
	.align		4
.L_594:
        /*0db0*/ 	.byte	0x04, 0x12
        /*0db2*/ 	.short	(.L_596 - .L_595)
	.align		4
.L_595:
        /*0db4*/ 	.word	index@(_ZN5flash24flash_fwd_splitkv_kernelI23Flash_fwd_kernel_traitsILi64ELi64ELi128ELi4ELb0ELb0EN7cutlass6half_tE19Flash_kernel_traitsILi64ELi64ELi128ELi4ES3_EELb1ELb0ELb0ELb0ELb1ELb0ELb1ELb1EEEvNS_16Flash_fwd_paramsE)
        /*0db8*/ 	.word	0x00000000


	//----- nvinfo : EIATTR_MIN_STACK_SIZE
	.align		4
.L_596:
        /*0dbc*/ 	.byte	0x04, 0x12
        /*0dbe*/ 	.short	(.L_598 - .L_597)
	.align		4
.L_597:
        /*0dc0*/ 	.word	index@(_ZN5flash24flash_fwd_splitkv_kernelI23Flash_fwd_kernel_traitsILi64ELi64ELi128ELi4ELb0ELb0EN7cutlass6half_tE19Flash_kernel_traitsILi64ELi64ELi128ELi4ES3_EELb1ELb0ELb0ELb0ELb1ELb1ELb1ELb1EEEvNS_16Flash_fwd_paramsE)
        /*0dc4*/ 	.word	0x00000000


	//----- nvinfo : EIATTR_MIN_STACK_SIZE
	.align		4
.L_598:
        /*0dc8*/ 	.byte	0x04, 0x12
        /*0dca*/ 	.short	(.L_600 - .L_599)
	.align		4
.L_599:
        /*0dcc*/ 	.word	index@(_ZN5flash24flash_fwd_splitkv_kernelI23Flash_fwd_kernel_traitsILi64ELi64ELi128ELi4ELb0ELb0EN7cutlass6half_tE19Flash_kernel_traitsILi64ELi64ELi128ELi4ES3_EELb1ELb0ELb1ELb0ELb0ELb0ELb1ELb1EEEvNS_16Flash_fwd_paramsE)
        /*0dd0*/ 	.word	0x00000000


	//----- nvinfo : EIATTR_MIN_STACK_SIZE
	.align		4
.L_600:
        /*0dd4*/ 	.byte	0x04, 0x12
        /*0dd6*/ 	.short	(.L_602 - .L_601)
	.align		4
.L_601:
        /*0dd8*/ 	.word	index@(_ZN5flash24flash_fwd_splitkv_kernelI23Flash_fwd_kernel_traitsILi64ELi64ELi128ELi4ELb0ELb0EN7cutlass6half_tE19Flash_kernel_traitsILi64ELi64ELi128ELi4ES3_EELb1ELb0ELb1ELb0ELb0ELb1ELb1ELb1EEEvNS_16Flash_fwd_paramsE)
        /*0ddc*/ 	.word	0x00000000
.L_602:


//--------------------- .nv.info._ZN5flash32flash_fwd_splitkv_combine_kernelI23Flash_fwd_kernel_traitsILi64ELi64ELi256ELi4ELb0ELb0EN7cutlass6half_tE19Flash_kernel_traitsILi64ELi64ELi256ELi4ES3_EELi8ELi7ELb0EEEvNS_16Flash_fwd_paramsE --------------------------
	.section	.nv.info._ZN5flash32flash_fwd_splitkv_combine_kernelI23Flash_fwd_kernel_traitsILi64ELi64ELi256ELi4ELb0ELb0EN7cutlass6half_tE19Flash_kernel_traitsILi64ELi64ELi256ELi4ES3_EELi8ELi7ELb0EEEvNS_16Flash_fwd_paramsE,"",@"SHT_CUDA_INFO"
	.sectionflags	@""
	.align	4


	//----- nvinfo : EIATTR_CUDA_API_VERSION
	.align		4
        /*0000*/ 	.byte	0x04, 0x37
        /*0002*/ 	.short	(.L_604 - .L_603)
.L_603:
        /*0004*/ 	.word	0x00000082


	//----- nvinfo : EIATTR_SW2861232_WAR
	.align		4
.L_604:
        /*0008*/ 	.byte	0x01, 0x35
	.zero		2


	//----- nvinfo : EIATTR_PARAM_CBANK
	.align		4
        /*000c*/ 	.byte	0x04, 0x0a
        /*000e*/ 	.short	(.L_606 - .L_605)
	.align		4
.L_605:
        /*0010*/ 	.word	index@(.nv.constant0._ZN5flash32flash_fwd_splitkv_combine_kernelI23Flash_fwd_kernel_traitsILi64ELi64ELi256ELi4ELb0ELb0EN7cutlass6half_tE19Flash_kernel_traitsILi64ELi64ELi256ELi4ES3_EELi8ELi7ELb0EEEvNS_16Flash_fwd_paramsE)
        /*0014*/ 	.short	0x0160
        /*0016*/ 	.short	0x01d0


	//----- nvinfo : EIATTR_CBANK_PARAM_SIZE
	.align		4
.L_606:
        /*0018*/ 	.byte	0x03, 0x19
        /*001a*/ 	.short	0x01d0


	//----- nvinfo : EIATTR_KPARAM_INFO
	.align		4
        /*001c*/ 	.byte	0x04, 0x17
        /*001e*/ 	.short	(.L_608 - .L_607)
.L_607:
        /*0020*/ 	.word	0x00000000
        /*0024*/ 	.short	0x0000
        /*0026*/ 	.short	0x0000
        /*0028*/ 	.byte	0x00, 0xf0, 0x41, 0x07


	//----- nvinfo : EIATTR_MAXREG_COUNT
	.align		4
.L_608:
        /*002c*/ 	.byte	0x03, 0x1b
        /*002e*/ 	.short	0x00ff


	//----- nvinfo : EIATTR_NUM_BARRIERS
	.align		4
        /*0030*/ 	.byte	0x02, 0x4c
        /*0032*/ 	.byte	0x01
	.zero		1


	//----- nvinfo : EIATTR_MERCURY_ISA_VERSION
	.align		4
        /*0034*/ 	.byte	0x03, 0x5f
        /*0036*/ 	.short	0x0000


	//----- nvinfo : EIATTR_COOP_GROUP_MASK_REGIDS
	.align		4
        /*0038*/ 	.byte	0x04, 0x29
        /*003a*/ 	.short	(.L_610 - .L_609)


	//   ....[0]....
.L_609:
        /*003c*/ 	.word	0xffffffff


	//   ....[1]....
        /*0040*/ 	.word	0xffffffff


	//   ....[2]....
        /*0044*/ 	.word	0xffffffff


	//   ....[3]....
        /*0048*/ 	.word	0xffffffff


	//   ....[4]....
        /*004c*/ 	.word	0xffffffff


	//   ....[5]....
        /*0050*/ 	.word	0xffffffff


	//   ....[6]....
        /*0054*/ 	.word	0xffffffff


	//   ....[7]....
        /*0058*/ 	.word	0xffffffff


	//----- nvinfo : EIATTR_COOP_GROUP_INSTR_OFFSETS
	.align		4
.L_610:
        /*005c*/ 	.byte	0x04, 0x28
        /*005e*/ 	.short	(.L_612 - .L_611)


	//   ....[0]....
.L_611:
        /*0060*/ 	.word	0x00001fa0


	//   ....[1]....
        /*0064*/ 	.word	0x00001fc0


	//   ....[2]....
        /*0068*/ 	.word	0x00001fe0


	//   ....[3]....
        /*006c*/ 	.word	0x00002000


	//   ....[4]....
        /*0070*/ 	.word	0x00002270


	//   ....[5]....
        /*0074*/ 	.word	0x000022d0


	//   ....[6]....
        /*0078*/ 	.word	0x00002390


	//   ....[7]....
        /*007c*/ 	.word	0x00002470


	//----- nvinfo : EIATTR_EXIT_INSTR_OFFSETS
	.align		4
.L_612:
        /*0080*/ 	.byte	0x04, 0x1c
        /*0082*/ 	.short	(.L_614 - .L_613)


	//   ....[0]....
.L_613:
        /*0084*/ 	.word	0x00004a80


	//   ....[1]....
        /*0088*/ 	.word	0x00004aa0


	//   ....[2]....
        /*008c*/ 	.word	0x00004f30


	//----- nvinfo : EIATTR_CRS_STACK_SIZE
	.align		4
.L_614:
        /*0090*/ 	.byte	0x04, 0x1e
        /*0092*/ 	.short	(.L_616 - .L_615)
.L_615:
        /*0094*/ 	.word	0x00000000
.L_616:


//--------------------- .nv.info._ZN5flash32flash_fwd_splitkv_combine_kernelI23Flash_fwd_kernel_traitsILi64ELi64ELi256ELi4ELb0ELb0EN7cutlass6half_tE19Flash_kernel_traitsILi64ELi64ELi256ELi4ES3_EELi8ELi6ELb0EEEvNS_16Flash_fwd_paramsE --------------------------
	.section	.nv.info._ZN5flash32flash_fwd_splitkv_combine_kernelI23Flash_fwd_kernel_traitsILi64ELi64ELi256ELi4ELb0ELb0EN7cutlass6half_tE19Flash_kernel_traitsILi64ELi64ELi256ELi4ES3_EELi8ELi6ELb0EEEvNS_16Flash_fwd_paramsE,"",@"SHT_CUDA_INFO"
	.sectionflags	@""
	.align	4


	//----- nvinfo : EIATTR_CUDA_API_VERSION
	.align		4
        /*0000*/ 	.byte	0x04, 0x37
        /*0002*/ 	.short	(.L_618 - .L_617)
.L_617:
        /*0004*/ 	.word	0x00000082


	//----- nvinfo : EIATTR_SW2861232_WAR
	.align		4
.L_618:
        /*0008*/ 	.byte	0x01, 0x35
	.zero		2


	//----- nvinfo : EIATTR_PARAM_CBANK
	.align		4
        /*000c*/ 	.byte	0x04, 0x0a
        /*000e*/ 	.short	(.L_620 - .L_619)
	.align		4
.L_619:
        /*0010*/ 	.word	index@(.nv.constant0._ZN5flash32flash_fwd_splitkv_combine_kernelI23Flash_fwd_kernel_traitsILi64ELi64ELi256ELi4ELb0ELb0EN7cutlass6half_tE19Flash_kernel_traitsILi64ELi64ELi256ELi4ES3_EELi8ELi6ELb0EEEvNS_16Flash_fwd_paramsE)
        /*0014*/ 	.short	0x0160
        /*0016*/ 	.short	0x01d0


	//----- nvinfo : EIATTR_CBANK_PARAM_SIZE
	.align		4
.L_620:
        /*0018*/ 	.byte	0x03, 0x19
        /*001a*/ 	.short	0x01d0


	//----- nvinfo : EIATTR_KPARAM_INFO
	.align		4
        /*001c*/ 	.byte	0x04, 0x17
        /*001e*/ 	.short	(.L_622 - .L_621)
.L_621:
        /*0020*/ 	.word	0x00000000
        /*0024*/ 	.short	0x0000
        /*0026*/ 	.short	0x0000
        /*0028*/ 	.byte	0x00, 0xf0, 0x41, 0x07


	//----- nvinfo : EIATTR_MAXREG_COUNT
	.align		4
.L_622:
        /*002c*/ 	.byte	0x03, 0x1b
        /*002e*/ 	.short	0x00ff


	//----- nvinfo : EIATTR_NUM_BARRIERS
	.align		4
        /*0030*/ 	.byte	0x02, 0x4c
        /*0032*/ 	.byte	0x01
	.zero		1


	//----- nvinfo : EIATTR_MERCURY_ISA_VERSION
	.align		4
        /*0034*/ 	.byte	0x03, 0x5f
        /*0036*/ 	.short	0x0000


	//----- nvinfo : EIATTR_COOP_GROUP_MASK_REGIDS
	.align		4
        /*0038*/ 	.byte	0x04, 0x29
        /*003a*/ 	.short	(.L_624 - .L_623)


	//   ....[0]....
.L_623:
        /*003c*/ 	.word	0xffffffff


	//   ....[1]....
        /*0040*/ 	.word	0xffffffff


	//   ....[2]....
        /*0044*/ 	.word	0xffffffff


	//   ....[3]....
        /*0048*/ 	.word	0xffffffff


	//   ....[4]....
        /*004c*/ 	.word	0xffffffff


	//   ....[5]....
        /*0050*/ 	.word	0xffffffff


	//   ....[6]....
        /*0054*/ 	.word	0xffffffff


	//   ....[7]....
        /*0058*/ 	.word	0xffffffff


	//----- nvinfo : EIATTR_COOP_GROUP_INSTR_OFFSETS
	.align		4
.L_624:
        /*005c*/ 	.byte	0x04, 0x28
        /*005e*/ 	.short	(.L_626 - .L_625)


	//   ....[0]....
.L_625:
        /*0060*/ 	.word	0x00001aa0


	//   ....[1]....
        /*0064*/ 	.word	0x00001ac0


	//   ....[2]....
        /*0068*/ 	.word	0x00001ae0


	//   ....[3]....
        /*006c*/ 	.word	0x00001b00


	//   ....[4]....
        /*0070*/ 	.word	0x00001c60


	//   ....[5]....
        /*0074*/ 	.word	0x00001cd0


	//   ....[6]....
        /*0078*/ 	.word	0x00001da0


	//   ....[7]....
        /*007c*/ 	.word	0x00001ea0


	//----- nvinfo : EIATTR_EXIT_INSTR_OFFSETS
	.align		4
.L_626:
        /*0080*/ 	.byte	0x04, 0x1c
        /*0082*/ 	.short	(.L_628 - .L_627)


	//   ....[0]....
.L_627:
        /*0084*/ 	.word	0x00004250


	//   ....[1]....
        /*0088*/ 	.word	0x00004270


	//   ....[2]....
        /*008c*/ 	.word	0x00004700


	//----- nvinfo : EIATTR_CRS_STACK_SIZE
	.align		4
.L_628:
        /*0090*/ 	.byte	0x04, 0x1e
        /*0092*/ 	.short	(.L_630 - .L_629)
.L_629:
        /*0094*/ 	.word	0x00000000
.L_630:


//--------------------- .nv.info._ZN5flash32flash_fwd_splitkv_combine_kernelI23Flash_fwd_kernel_traitsILi64ELi64ELi256ELi4ELb0ELb0EN7cutlass6half_tE19Flash_kernel_traitsILi64ELi64ELi256ELi4ES3_EELi8ELi5ELb0EEEvNS_16Flash_fwd_paramsE --------------------------
	.section	.nv.info._ZN5flash32flash_fwd_splitkv_combine_kernelI23Flash_fwd_kernel_traitsILi64ELi64ELi256ELi4ELb0ELb0EN7cutlass6half_tE19Flash_kernel_traitsILi64ELi64ELi256ELi4ES3_EELi8ELi5ELb0EEEvNS_16Flash_fwd_paramsE,"",@"SHT_CUDA_INFO"
	.sectionflags	@""
	.align	4


	//----- nvinfo : EIATTR_CUDA_API_VERSION
	.align		4
        /*0000*/ 	.byte	0x04, 0x37
        /*0002*/ 	.short	(.L_632 - .L_631)
.L_631:
        /*0004*/ 	.word	0x00000082


	//----- nvinfo : EIATTR_SW2861232_WAR
	.align		4
.L_632:
        /*0008*/ 	.byte	0x01, 0x35
	.zero		2


	//----- nvinfo : EIATTR_PARAM_CBANK
	.align		4
        /*000c*/ 	.byte	0x04, 0x0a
        /*000e*/ 	.short	(.L_634 - .L_633)
	.align		4
.L_633:
        /*0010*/ 	.word	index@(.nv.constant0._ZN5flash32flash_fwd_splitkv_combine_kernelI23Flash_fwd_kernel_traitsILi64ELi64ELi256ELi4ELb0ELb0EN7cutlass6half_tE19Flash_kernel_traitsILi64ELi64ELi256ELi4ES3_EELi8ELi5ELb0EEEvNS_16Flash_fwd_paramsE)
        /*0014*/ 	.short	0x0160
        /*0016*/ 	.short	0x01d0


	//----- nvinfo : EIATTR_CBANK_PARAM_SIZE
	.align		4
.L_634:
        /*0018*/ 	.byte	0x03, 0x19
        /*001a*/ 	.short	0x01d0


	//----- nvinfo : EIATTR_KPARAM_INFO
	.align		4
        /*001c*/ 	.byte	0x04, 0x17
        /*001e*/ 	.short	(.L_636 - .L_635)
.L_635:
        /*0020*/ 	.word	0x00000000
        /*0024*/ 	.short	0x0000
        /*0026*/ 	.short	0x0000
        /*0028*/ 	.byte	0x00, 0xf0, 0x41, 0x07


	//----- nvinfo : EIATTR_MAXREG_COUNT
	.align		4
.L_636:
        /*002c*/ 	.byte	0x03, 0x1b
        /*002e*/ 	.short	0x00ff


	//----- nvinfo : EIATTR_NUM_BARRIERS
	.align		4
        /*0030*/ 	.byte	0x02, 0x4c
        /*0032*/ 	.byte	0x01
	.zero		1


	//----- nvinfo : EIATTR_MERCURY_ISA_VERSION
	.align		4
        /*0034*/ 	.byte	0x03, 0x5f
        /*0036*/ 	.short	0x0000


	//----- nvinfo : EIATTR_COOP_GROUP_MASK_REGIDS
	.align		4
        /*0038*/ 	.byte	0x04, 0x29
        /*003a*/ 	.short	(.L_638 - .L_637)


	//   ....[0]....
.L_637:
        /*003c*/ 	.word	0xffffffff


	//   ....[1]....
        /*0040*/ 	.word	0xffffffff


	//   ....[2]....
        /*0044*/ 	.word	0xffffffff


	//   ....[3]....
        /*0048*/ 	.word	0xffffffff


	//   ....[4]....
        /*004c*/ 	.word	0xffffffff


	//   ....[5]....
        /*0050*/ 	.word	0xffffffff


	//   ....[6]....
        /*0054*/ 	.word	0xffffffff


	//   ....[7]....
        /*0058*/ 	.word	0xffffffff


	//----- nvinfo : EIATTR_COOP_GROUP_INSTR_OFFSETS
	.align		4
.L_638:
        /*005c*/ 	.byte	0x04, 0x28
        /*005e*/ 	.short	(.L_640 - .L_639)


	//   ....[0]....
.L_639:
        /*0060*/ 	.word	0x000017a0


	//   ....[1]....
        /*0064*/ 	.word	0x00001840


	//   ....[2]....
        /*0068*/ 	.word	0x00001860


	//   ....[3]....
        /*006c*/ 	.word	0x00001890


	//   ....[4]....
        /*0070*/ 	.word	0x00001a30


	//   ....[5]....
        /*0074*/ 	.word	0x00001a90


	//   ....[6]....
        /*0078*/ 	.word	0x00001b20


	//   ....[7]....
        /*007c*/ 	.word	0x00001c20


	//----- nvinfo : EIATTR_EXIT_INSTR_OFFSETS
	.align		4
.L_640:
        /*0080*/ 	.byte	0x04, 0x1c
        /*0082*/ 	.short	(.L_642 - .L_641)


	//   ....[0]....
.L_641:
        /*0084*/ 	.word	0x00003ef0


	//   ....[1]....
        /*0088*/ 	.word	0x00003f10


	//   ....[2]....
        /*008c*/ 	.word	0x000043a0


	//----- nvinfo : EIATTR_CRS_STACK_SIZE
	.align		4
.L_642:
        /*0090*/ 	.byte	0x04, 0x1e
        /*0092*/ 	.short	(.L_644 - .L_643)
.L_643:
        /*0094*/ 	.word	0x00000000
.L_644:


//--------------------- .nv.info._ZN5flash32flash_fwd_splitkv_combine_kernelI23Flash_fwd_kernel_traitsILi64ELi64ELi256ELi4ELb0ELb0EN7cutlass6half_tE19Flash_kernel_traitsILi64ELi64ELi256ELi4ES3_EELi8ELi4ELb0EEEvNS_16Flash_fwd_paramsE --------------------------
	.section	.nv.info._ZN5flash32flash_fwd_splitkv_combine_kernelI23Flash_fwd_kernel_traitsILi64ELi64ELi256ELi4ELb0ELb0EN7cutlass6half_tE19Flash_kernel_traitsILi64ELi64ELi256ELi4ES3_EELi8ELi4ELb0EEEvNS_16Flash_fwd_paramsE,"",@"SHT_CUDA_INFO"
	.sectionflags	@""
	.align	4


	//----- nvinfo : EIATTR_CUDA_API_VERSION
	.align		4
        /*0000*/ 	.byte	0x04, 0x37
        /*0002*/ 	.short	(.L_646 - .L_645)
.L_645:
        /*0004*/ 	.word	0x00000082


	//----- nvinfo : EIATTR_SW2861232_WAR
	.align		4
.L_646:
        /*0008*/ 	.byte	0x01, 0x35
	.zero		2


	//----- nvinfo : EIATTR_PARAM_CBANK
	.align		4
        /*000c*/ 	.byte	0x04, 0x0a
        /*000e*/ 	.short	(.L_648 - .L_647)
	.align		4
.L_647:
        /*0010*/ 	.word	index@(.nv.constant0._ZN5flash32flash_fwd_splitkv_combine_kernelI23Flash_fwd_kernel_traitsILi64ELi64ELi256ELi4ELb0ELb0EN7cutlass6half_tE19Flash_kernel_traitsILi64ELi64ELi256ELi4ES3_EELi8ELi4ELb0EEEvNS_16Flash_fwd_paramsE)
        /*0014*/ 	.short	0x0160
        /*0016*/ 	.short	0x01d0


	//----- nvinfo : EIATTR_CBANK_PARAM_SIZE
	.align		4
.L_648:
        /*0018*/ 	.byte	0x03, 0x19
        /*001a*/ 	.short	0x01d0


	//----- nvinfo : EIATTR_KPARAM_INFO
	.align		4
        /*001c*/ 	.byte	0x04, 0x17
        /*001e*/ 	.short	(.L_650 - .L_649)
.L_649:
        /*0020*/ 	.word	0x00000000
        /*0024*/ 	.short	0x0000
        /*0026*/ 	.short	0x0000
        /*0028*/ 	.byte	0x00, 0xf0, 0x41, 0x07


	//----- nvinfo : EIATTR_MAXREG_COUNT
	.align		4
.L_650:
        /*002c*/ 	.byte	0x03, 0x1b
        /*002e*/ 	.short	0x00ff


	//----- nvinfo : EIATTR_NUM_BARRIERS
	.align		4
        /*0030*/ 	.byte	0x02, 0x4c
        /*0032*/ 	.byte	0x01
	.zero		1


	//----- nvinfo : EIATTR_MERCURY_ISA_VERSION
	.align		4
        /*0034*/ 	.byte	0x03, 0x5f
        /*0036*/ 	.short	0x0000


	//----- nvinfo : EIATTR_COOP_GROUP_MASK_REGIDS
	.align		4
        /*0038*/ 	.byte	0x04, 0x29
        /*003a*/ 	.short	(.L_652 - .L_651)


	//   ....[0]....
.L_651:
        /*003c*/ 	.word	0xffffffff


	//   ....[1]....
        /*0040*/ 	.word	0xffffffff


	//   ....[2]....
        /*0044*/ 	.word	0xffffffff


	//   ....[3]....
        /*0048*/ 	.word	0xffffffff


	//   ....[4]....
        /*004c*/ 	.word	0xffffffff


	//   ....[5]....
        /*0050*/ 	.word	0xffffffff


	//   ....[6]....
        /*0054*/ 	.word	0xffffffff


	//   ....[7]....
        /*0058*/ 	.word	0xffffffff


	//----- nvinfo : EIATTR_COOP_GROUP_INSTR_OFFSETS
	.align		4
.L_652:
        /*005c*/ 	.byte	0x04, 0x28
        /*005e*/ 	.short	(.L_654 - .L_653)


	//   ....[0]....
.L_653:
        /*0060*/ 	.word	0x00001c30


	//   ....[1]....
        /*0064*/ 	.word	0x00001c50


	//   ....[2]....
        /*0068*/ 	.word	0x00001c70


	//   ....[3]....
        /*006c*/ 	.word	0x00001c90


	//   ....[4]....
        /*0070*/ 	.word	0x00001d00


	//   ....[5]....
        /*0074*/ 	.word	0x00001d30


	//   ....[6]....
        /*0078*/ 	.word	0x00001d50


	//   ....[7]....
        /*007c*/ 	.word	0x00001d70


	//----- nvinfo : EIATTR_EXIT_INSTR_OFFSETS
	.align		4
.L_654:
        /*0080*/ 	.byte	0x04, 0x1c
        /*0082*/ 	.short	(.L_656 - .L_655)


	//   ....[0]....
.L_655:
        /*0084*/ 	.word	0x00003e50


	//   ....[1]....
        /*0088*/ 	.word	0x00003e70


	//   ....[2]....
        /*008c*/ 	.word	0x00004300


	//----- nvinfo : EIATTR_CRS_STACK_SIZE
	.align		4
.L_656:
        /*0090*/ 	.byte	0x04, 0x1e
        /*0092*/ 	.short	(.L_658 - .L_657)
.L_657:
        /*0094*/ 	.word	0x00000000
.L_658:


//--------------------- .nv.info._ZN5flash32flash_fwd_splitkv_combine_kernelI23Flash_fwd_kernel_traitsILi64ELi64ELi256ELi4ELb0ELb0EN7cutlass6half_tE19Flash_kernel_traitsILi64ELi64ELi256ELi4ES3_EELi8ELi3ELb0EEEvNS_16Flash_fwd_paramsE --------------------------
	.section	.nv.info._ZN5flash32flash_fwd_splitkv_combine_kernelI23Flash_fwd_kernel_traitsILi64ELi64ELi256ELi4ELb0ELb0EN7cutlass6half_tE19Flash_kernel_traitsILi64ELi64ELi256ELi4ES3_EELi8ELi3ELb0EEEvNS_16Flash_fwd_paramsE,"",@"SHT_CUDA_INFO"
	.sectionflags	@""
	.align	4


	//----- nvinfo : EIATTR_CUDA_API_VERSION
	.align		4
        /*0000*/ 	.byte	0x04, 0x37
        /*0002*/ 	.short	(.L_660 - .L_659)
.L_659:
        /*0004*/ 	.word	0x00000082


	//----- nvinfo : EIATTR_SW2861232_WAR
	.align		4
.L_660:
        /*0008*/ 	.byte	0x01, 0x35
	.zero		2


	//----- nvinfo : EIATTR_PARAM_CBANK
	.align		4
        /*000c*/ 	.byte	0x04, 0x0a
        /*000e*/ 	.short	(.L_662 - .L_661)
	.align		4
.L_661:
        /*0010*/ 	.word	index@(.nv.constant0._ZN5flash32flash_fwd_splitkv_combine_kernelI23Flash_fwd_kernel_traitsILi64ELi64ELi256ELi4ELb0ELb0EN7cutlass6half_tE19Flash_kernel_traitsILi64ELi64ELi256ELi4ES3_EELi8ELi3ELb0EEEvNS_16Flash_fwd_paramsE)
        /*0014*/ 	.short	0x0160
        /*0016*/ 	.short	0x01d0


	//----- nvinfo : EIATTR_CBANK_PARAM_SIZE
	.align		4
.L_662:
        /*0018*/ 	.byte	0x03, 0x19
        /*001a*/ 	.short	0x01d0


	//----- nvinfo : EIATTR_KPARAM_INFO
	.align		4
        /*001c*/ 	.byte	0x04, 0x17
        /*001e*/ 	.short	(.L_664 - .L_663)
.L_663:
        /*0020*/ 	.word	0x00000000
        /*0024*/ 	.short	0x0000
        /*0026*/ 	.short	0x0000
        /*0028*/ 	.byte	0x00, 0xf0, 0x41, 0x07


	//----- nvinfo : EIATTR_MAXREG_COUNT
	.align		4
.L_664:
        /*002c*/ 	.byte	0x03, 0x1b
        /*002e*/ 	.short	0x00ff


	//----- nvinfo : EIATTR_NUM_BARRIERS
	.align		4
        /*0030*/ 	.byte	0x02, 0x4c
        /*0032*/ 	.byte	0x01
	.zero		1


	//----- nvinfo : EIATTR_MERCURY_ISA_VERSION
	.align		4
        /*0034*/ 	.byte	0x03, 0x5f
        /*0036*/ 	.short	0x0000


	//----- nvinfo : EIATTR_COOP_GROUP_MASK_REGIDS
	.align		4
        /*0038*/ 	.byte	0x04, 0x29
        /*003a*/ 	.short	(.L_666 - .L_665)


	//   ....[0]....
.L_665:
        /*003c*/ 	.word	0xffffffff


	//   ....[1]....
        /*0040*/ 	.word	0xffffffff


	//   ....[2]....
        /*0044*/ 	.word	0xffffffff


	//   ....[3]....
        /*0048*/ 	.word	0xffffffff


	//   ....[4]....
        /*004c*/ 	.word	0xffffffff


	//   ....[5]....
        /*0050*/ 	.word	0xffffffff


	//----- nvinfo : EIATTR_COOP_GROUP_INSTR_OFFSETS
	.align		4
.L_666:
        /*0054*/ 	.byte	0x04, 0x28
        /*0056*/ 	.short	(.L_668 - .L_667)


	//   ....[0]....
.L_667:
        /*0058*/ 	.word	0x00001be0


	//   ....[1]....
        /*005c*/ 	.word	0x00001c00


	//   ....[2]....
        /*0060*/ 	.word	0x00001c30


	//   ....[3]....
        /*0064*/ 	.word	0x00001ca0


	//   ....[4]....
        /*0068*/ 	.word	0x00001cc0


	//   ....[5]....
        /*006c*/ 	.word	0x00001ce0


	//----- nvinfo : EIATTR_EXIT_INSTR_OFFSETS
	.align		4
.L_668:
        /*0070*/ 	.byte	0x04, 0x1c
        /*0072*/ 	.short	(.L_670 - .L_669)


	//   ....[0]....
.L_669:
        /*0074*/ 	.word	0x00003da0


	//   ....[1]....
        /*0078*/ 	.word	0x00003dc0


	//   ....[2]....
        /*007c*/ 	.word	0x00004250


	//----- nvinfo : EIATTR_CRS_STACK_SIZE
	.align		4
.L_670:
        /*0080*/ 	.byte	0x04, 0x1e
        /*0082*/ 	.short	(.L_672 - .L_671)
.L_671:
        /*0084*/ 	.word	0x00000000
.L_672:


//--------------------- .nv.info._ZN5flash32flash_fwd_splitkv_combine_kernelI23Flash_fwd_kernel_traitsILi64ELi64ELi256ELi4ELb0ELb0EN7cutlass6half_tE19Flash_kernel_traitsILi64ELi64ELi256ELi4ES3_EELi8ELi2ELb0EEEvNS_16Flash_fwd_paramsE --------------------------
	.section	.nv.info._ZN5flash32flash_fwd_splitkv_combine_kernelI23Flash_fwd_kernel_traitsILi64ELi64ELi256ELi4ELb0ELb0EN7cutlass6half_tE19Flash_kernel_traitsILi64ELi64ELi256ELi4ES3_EELi8ELi2ELb0EEEvNS_16Flash_fwd_paramsE,"",@"SHT_CUDA_INFO"
	.sectionflags	@""
	.align	4


	//----- nvinfo : EIATTR_CUDA_API_VERSION
	.align		4
        /*0000*/ 	.byte	0x04, 0x37
        /*0002*/ 	.short	(.L_674 - .L_673)
.L_673:
        /*0004*/ 	.word	0x00000082


	//----- nvinfo : EIATTR_SW2861232_WAR
	.align		4
.L_674:
        /*0008*/ 	.byte	0x01, 0x35
	.zero		2


	//----- nvinfo : EIATTR_PARAM_CBANK
	.align		4
        /*000c*/ 	.byte	0x04, 0x0a
        /*000e*/ 	.short	(.L_676 - .L_675)
	.align		4
.L_675:
        /*0010*/ 	.word	index@(.nv.constant0._ZN5flash32flash_fwd_splitkv_combine_kernelI23Flash_fwd_kernel_traitsILi64ELi64ELi256ELi4ELb0ELb0EN7cutlass6half_tE19Flash_kernel_traitsILi64ELi64ELi256ELi4ES3_EELi8ELi2ELb0EEEvNS_16Flash_fwd_paramsE)
        /*0014*/ 	.short	0x0160
        /*0016*/ 	.short	0x01d0


	//----- nvinfo : EIATTR_CBANK_PARAM_SIZE
	.align		4
.L_676:
        /*0018*/ 	.byte	0x03, 0x19
        /*001a*/ 	.short	0x01d0


	//----- nvinfo : EIATTR_KPARAM_INFO
	.align		4
        /*001c*/ 	.byte	0x04, 0x17
        /*001e*/ 	.short	(.L_678 - .L_677)
.L_677:
        /*0020*/ 	.word	0x00000000
        /*0024*/ 	.short	0x0000
        /*0026*/ 	.short	0x0000
        /*0028*/ 	.byte	0x00, 0xf0, 0x41, 0x07


	//----- nvinfo : EIATTR_MAXREG_COUNT
	.align		4
.L_678:
        /*002c*/ 	.byte	0x03, 0x1b
        /*002e*/ 	.short	0x00ff


	//----- nvinfo : EIATTR_NUM_BARRIERS
	.align		4
        /*0030*/ 	.byte	0x02, 0x4c
        /*0032*/ 	.byte	0x01
	.zero		1


	//----- nvinfo : EIATTR_MERCURY_ISA_VERSION
	.align		4
        /*0034*/ 	.byte	0x03, 0x5f
        /*0036*/ 	.short	0x0000


	//----- nvinfo : EIATTR_COOP_GROUP_MASK_REGIDS
	.align		4
        /*0038*/ 	.byte	0x04, 0x29
        /*003a*/ 	.short	(.L_680 - .L_679)


	//   ....[0]....
.L_679:
        /*003c*/ 	.word	0xffffffff


	//   ....[1]....
        /*0040*/ 	.word	0xffffffff


	//   ....[2]....
        /*0044*/ 	.word	0xffffffff


	//   ....[3]....
        /*0048*/ 	.word	0xffffffff


	//----- nvinfo : EIATTR_COOP_GROUP_INSTR_OFFSETS
	.align		4
.L_680:
        /*004c*/ 	.byte	0x04, 0x28
        /*004e*/ 	.short	(.L_682 - .L_681)


	//   ....[0]....
.L_681:
        /*0050*/ 	.word	0x00001c70


	//   ....[1]....
        /*0054*/ 	.word	0x00001c90


	//   ....[2]....
        /*0058*/ 	.word	0x00001d00


	//   ....[3]....
        /*005c*/ 	.word	0x00001d20


	//----- nvinfo : EIATTR_EXIT_INSTR_OFFSETS
	.align		4
.L_682:
        /*0060*/ 	.byte	0x04, 0x1c
        /*0062*/ 	.short	(.L_684 - .L_683)


	//   ....[0]....
.L_683:
        /*0064*/ 	.word	0x00003e00


	//   ....[1]....
        /*0068*/ 	.word	0x00003e20


	//   ....[2]....
        /*006c*/ 	.word	0x00004290


	//----- nvinfo : EIATTR_CRS_STACK_SIZE
	.align		4
.L_684:
        /*0070*/ 	.byte	0x04, 0x1e
        /*0072*/ 	.short	(.L_686 - .L_685)
.L_685:
        /*0074*/ 	.word	0x00000000
.L_686:


//--------------------- .nv.info._ZN5flash32flash_fwd_splitkv_combine_kernelI23Flash_fwd_kernel_traitsILi64ELi64ELi256ELi4ELb0ELb0EN7cutlass6half_tE19Flash_kernel_traitsILi64ELi64ELi256ELi4ES3_EELi8ELi1ELb0EEEvNS_16Flash_fwd_paramsE --------------------------
	.section	.nv.info._ZN5flash32flash_fwd_splitkv_combine_kernelI23Flash_fwd_kernel_traitsILi64ELi64ELi256ELi4ELb0ELb0EN7cutlass6half_tE19Flash_kernel_traitsILi64ELi64ELi256ELi4ES3_EELi8ELi1ELb0EEEvNS_16Flash_fwd_paramsE,"",@"SHT_CUDA_INFO"
	.sectionflags	@""
	.align	4


	//----- nvinfo : EIATTR_CUDA_API_VERSION
	.align		4
        /*0000*/ 	.byte	0x04, 0x37
        /*0002*/ 	.short	(.L_688 - .L_687)
.L_687:
        /*0004*/ 	.word	0x00000082


	//----- nvinfo : EIATTR_SW2861232_WAR
	.align		4
.L_688:
        /*0008*/ 	.byte	0x01, 0x35
	.zero		2


	//----- nvinfo : EIATTR_PARAM_CBANK
	.align		4
        /*000c*/ 	.byte	0x04, 0x0a
        /*000e*/ 	.short	(.L_690 - .L_689)
	.align		4
.L_689:
        /*0010*/ 	.word	index@(.nv.constant0._ZN5flash32flash_fwd_splitkv_combine_kernelI23Flash_fwd_kernel_traitsILi64ELi64ELi256ELi4ELb0ELb0EN7cutlass6half_tE19Flash_kernel_traitsILi64ELi64ELi256ELi4ES3_EELi8ELi1ELb0EEEvNS_16Flash_fwd_paramsE)
        /*0014*/ 	.short	0x0160
        /*0016*/ 	.short	0x01d0


	//----- nvinfo : EIATTR_CBANK_PARAM_SIZE
	.align		4
.L_690:
        /*0018*/ 	.byte	0x03, 0x19
        /*001a*/ 	.short	0x01d0


	//----- nvinfo : EIATTR_KPARAM_INFO
	.align		4
        /*001c*/ 	.byte	0x04, 0x17
        /*001e*/ 	.short	(.L_692 - .L_691)
.L_691:
        /*0020*/ 	.word	0x00000000
        /*0024*/ 	.short	0x0000
        /*0026*/ 	.short	0x0000
        /*0028*/ 	.byte	0x00, 0xf0, 0x41, 0x07


	//----- nvinfo : EIATTR_MAXREG_COUNT
	.align		4
.L_692:
        /*002c*/ 	.byte	0x03, 0x1b
        /*002e*/ 	.short	0x00ff


	//----- nvinfo : EIATTR_NUM_BARRIERS
	.align		4
        /*0030*/ 	.byte	0x02, 0x4c
        /*0032*/ 	.byte	0x01
	.zero		1


	//----- nvinfo : EIATTR_MERCURY_ISA_VERSION
	.align		4
        /*0034*/ 	.byte	0x03, 0x5f
        /*0036*/ 	.short	0x0000


	//----- nvinfo : EIATTR_COOP_GROUP_MASK_REGIDS
	.align		4
        /*0038*/ 	.byte	0x04, 0x29
        /*003a*/ 	.short	(.L_694 - .L_693)


	//   ....[0]....
.L_693:
        /*003c*/ 	.word	0xffffffff


	//   ....[1]....
        /*0040*/ 	.word	0xffffffff


	//----- nvinfo : EIATTR_COOP_GROUP_INSTR_OFFSETS
	.align		4
.L_694:
        /*0044*/ 	.byte	0x04, 0x28
        /*0046*/ 	.short	(.L_696 - .L_695)


	//   ....[0]....
.L_695:
        /*0048*/ 	.word	0x00001cd0


	//   ....[1]....
        /*004c*/ 	.word	0x00001d40


	//----- nvinfo : EIATTR_EXIT_INSTR_OFFSETS
	.align		4
.L_696:
        /*0050*/ 	.byte	0x04, 0x1c
        /*0052*/ 	.short	(.L_698 - .L_697)


	//   ....[0]....
.L_697:
        /*0054*/ 	.word	0x00003e60


	//   ....[1]....
        /*0058*/ 	.word	0x00003e80


	//   ....[2]....
        /*005c*/ 	.word	0x000042e0


	//----- nvinfo : EIATTR_CRS_STACK_SIZE
	.align		4
.L_698:
        /*0060*/ 	.byte	0x04, 0x1e
        /*0062*/ 	.short	(.L_700 - .L_699)
.L_699:
        /*0064*/ 	.word	0x00000000
.L_700:


//--------------------- .nv.info._ZN5flash32flash_fwd_splitkv_combine_kernelI23Flash_fwd_kernel_traitsILi64ELi64ELi256ELi4ELb0ELb0EN7cutlass6half_tE19Flash_kernel_traitsILi64ELi64ELi256ELi4ES3_EELi8ELi7ELb1EEEvNS_16Flash_fwd_paramsE --------------------------
	.section	.nv.info._ZN5flash32flash_fwd_splitkv_combine_kernelI23Flash_fwd_kernel_traitsILi64ELi64ELi256ELi4ELb0ELb0EN7cutlass6half_tE19Flash_kernel_traitsILi64ELi64ELi256ELi4ES3_EELi8ELi7ELb1EEEvNS_16Flash_fwd_paramsE,"",@"SHT_CUDA_INFO"
	.sectionflags	@""
	.align	4


	//----- nvinfo : EIATTR_CUDA_API_VERSION
	.align		4
        /*0000*/ 	.byte	0x04, 0x37
        /*0002*/ 	.short	(.L_702 - .L_701)
.L_701:
        /*0004*/ 	.word	0x00000082


	//----- nvinfo : EIATTR_SW2861232_WAR
	.align		4
.L_702:
        /*0008*/ 	.byte	0x01, 0x35
	.zero		2


	//----- nvinfo : EIATTR_PARAM_CBANK
	.align		4
        /*000c*/ 	.byte	0x04, 0x0a
        /*000e*/ 	.short	(.L_704 - .L_703)
	.align		4
.L_703:
        /*0010*/ 	.word	index@(.nv.constant0._ZN5flash32flash_fwd_splitkv_combine_kernelI23Flash_fwd_kernel_traitsILi64ELi64ELi256ELi4ELb0ELb0EN7cutlass6half_tE19Flash_kernel_traitsILi64ELi64ELi256ELi4ES3_EELi8ELi7ELb1EEEvNS_16Flash_fwd_paramsE)
        /*0014*/ 	.short	0x0160
        /*0016*/ 	.short	0x01d0


	//----- nvinfo : EIATTR_CBANK_PARAM_SIZE
	.align		4
.L_704:
        /*0018*/ 	.byte	0x03, 0x19
        /*001a*/ 	.short	0x01d0


	//----- nvinfo : EIATTR_KPARAM_INFO
	.align		4
        /*001c*/ 	.byte	0x04, 0x17
        /*001e*/ 	.short	(.L_706 - .L_705)
.L_705:
        /*0020*/ 	.word	0x00000000
        /*0024*/ 	.short	0x0000
        /*0026*/ 	.short	0x0000
        /*0028*/ 	.byte	0x00, 0xf0, 0x41, 0x07


	//----- nvinfo : EIATTR_MAXREG_COUNT
	.align		4
.L_706:
        /*002c*/ 	.byte	0x03, 0x1b
        /*002e*/ 	.short	0x00ff


	//----- nvinfo : EIATTR_NUM_BARRIERS
	.align		4
        /*0030*/ 	.byte	0x02, 0x4c
        /*0032*/ 	.byte	0x01
	.zero		1


	//----- nvinfo : EIATTR_MERCURY_ISA_VERSION
	.align		4
        /*0034*/ 	.byte	0x03, 0x5f
        /*0036*/ 	.short	0x0000


	//----- nvinfo : EIATTR_COOP_GROUP_MASK_REGIDS
	.align		4
        /*0038*/ 	.byte	0x04, 0x29
        /*003a*/ 	.short	(.L_708 - .L_707)


	//   ....[0]....
.L_707:
        /*003c*/ 	.word	0xffffffff


	//   ....[1]....
        /*0040*/ 	.word	0xffffffff


	//   ....[2]....
        /*0044*/ 	.word	0xffffffff


	//   ....[3]....
        /*0048*/ 	.word	0xffffffff


	//   ....[4]....
        /*004c*/ 	.word	0xffffffff


	//   ....[5]....
        /*0050*/ 	.word	0xffffffff


	//   ....[6]....
        /*0054*/ 	.word	0xffffffff


	//   ....[7]....
        /*0058*/ 	.word	0xffffffff


	//----- nvinfo : EIATTR_COOP_GROUP_INSTR_OFFSETS
	.align		4
.L_708:
        /*005c*/ 	.byte	0x04, 0x28
        /*005e*/ 	.short	(.L_710 - .L_709)


	//   ....[0]....
.L_709:
        /*0060*/ 	.word	0x00001fa0


	//   ....[1]....
        /*0064*/ 	.word	0x00001fc0


	//   ....[2]....
        /*0068*/ 	.word	0x00001fe0


	//   ....[3]....
        /*006c*/ 	.word	0x00002000


	//   ....[4]....
        /*0070*/ 	.word	0x00002270


	//   ....[5]....
        /*0074*/ 	.word	0x000022d0


	//   ....[6]....
        /*0078*/ 	.word	0x00002390


	//   ....[7]....
        /*007c*/ 	.word	0x00002470


	//----- nvinfo : EIATTR_EXIT_INSTR_OFFSETS
	.align		4
.L_710:
        /*0080*/ 	.byte	0x04, 0x1c
        /*0082*/ 	.short	(.L_712 - .L_711)


	//   ....[0]....
.L_711:
        /*0084*/ 	.word	0x00004e50


	//   ....[1]....
        /*0088*/ 	.word	0x000052e0


	//----- nvinfo : EIATTR_CRS_STACK_SIZE
	.align		4
.L_712:
        /*008c*/ 	.byte	0x04, 0x1e
        /*008e*/ 	.short	(.L_714 - .L_713)
.L_713:
        /*0090*/ 	.word	0x00000000
.L_714:


//--------------------- .nv.info._ZN5flash32flash_fwd_splitkv_combine_kernelI23Flash_fwd_kernel_traitsILi64ELi64ELi256ELi4ELb0ELb0EN7cutlass6half_tE19Flash_kernel_traitsILi64ELi64ELi256ELi4ES3_EELi8ELi6ELb1EEEvNS_16Flash_fwd_paramsE --------------------------
	.section	.nv.info._ZN5flash32flash_fwd_splitkv_combine_kernelI23Flash_fwd_kernel_traitsILi64ELi64ELi256ELi4ELb0ELb0EN7cutlass6half_tE19Flash_kernel_traitsILi64ELi64ELi256ELi4ES3_EELi8ELi6ELb1EEEvNS_16Flash_fwd_paramsE,"",@"SHT_CUDA_INFO"
	.sectionflags	@""
	.align	4


	//----- nvinfo : EIATTR_CUDA_API_VERSION
	.align		4
        /*0000*/ 	.byte	0x04, 0x37
        /*0002*/ 	.short	(.L_716 - .L_715)
.L_715:
        /*0004*/ 	.word	0x00000082


	//----- nvinfo : EIATTR_SW2861232_WAR
	.align		4
.L_716:
        /*0008*/ 	.byte	0x01, 0x35
	.zero		2


	//----- nvinfo : EIATTR_PARAM_CBANK
	.align		4
        /*000c*/ 	.byte	0x04, 0x0a
        /*000e*/ 	.short	(.L_718 - .L_717)
	.align		4
.L_717:
        /*0010*/ 	.word	index@(.nv.constant0._ZN5flash32flash_fwd_splitkv_combine_kernelI23Flash_fwd_kernel_traitsILi64ELi64ELi256ELi4ELb0ELb0EN7cutlass6half_tE19Flash_kernel_traitsILi64ELi64ELi256ELi4ES3_EELi8ELi6ELb1EEEvNS_16Flash_fwd_paramsE)
        /*0014*/ 	.short	0x0160
        /*0016*/ 	.short	0x01d0


	//----- nvinfo : EIATTR_CBANK_PARAM_SIZE
	.align		4
.L_718:
        /*0018*/ 	.byte	0x03, 0x19
        /*001a*/ 	.short	0x01d0


	//----- nvinfo : EIATTR_KPARAM_INFO
	.align		4
        /*001c*/ 	.byte	0x04, 0x17
        /*001e*/ 	.short	(.L_720 - .L_719)
.L_719:
        /*0020*/ 	.word	0x00000000
        /*0024*/ 	.short	0x0000
        /*0026*/ 	.short	0x0000
        /*0028*/ 	.byte	0x00, 0xf0, 0x41, 0x07


	//----- nvinfo : EIATTR_MAXREG_COUNT
	.align		4
.L_720:
        /*002c*/ 	.byte	0x03, 0x1b
        /*002e*/ 	.short	0x00ff


	//----- nvinfo : EIATTR_NUM_BARRIERS
	.align		4
        /*0030*/ 	.byte	0x02, 0x4c
        /*0032*/ 	.byte	0x01
	.zero		1


	//----- nvinfo : EIATTR_MERCURY_ISA_VERSION
	.align		4
        /*0034*/ 	.byte	0x03, 0x5f
        /*0036*/ 	.short	0x0000


	//----- nvinfo : EIATTR_COOP_GROUP_MASK_REGIDS
	.align		4
        /*0038*/ 	.byte	0x04, 0x29
        /*003a*/ 	.short	(.L_722 - .L_721)


	//   ....[0]....
.L_721:
        /*003c*/ 	.word	0xffffffff


	//   ....[1]....
        /*0040*/ 	.word	0xffffffff


	//   ....[2]....
        /*0044*/ 	.word	0xffffffff


	//   ....[3]....
        /*0048*/ 	.word	0xffffffff


	//   ....[4]....
        /*004c*/ 	.word	0xffffffff


	//   ....[5]....
        /*0050*/ 	.word	0xffffffff


	//   ....[6]....
        /*0054*/ 	.word	0xffffffff


	//   ....[7]....
        /*0058*/ 	.word	0xffffffff


	//----- nvinfo : EIATTR_COOP_GROUP_INSTR_OFFSETS
	.align		4
.L_722:
        /*005c*/ 	.byte	0x04, 0x28
        /*005e*/ 	.short	(.L_724 - .L_723)


	//   ....[0]....
.L_723:
        /*0060*/ 	.word	0x00001aa0


	//   ....[1]....
        /*0064*/ 	.word	0x00001ac0


	//   ....[2]....
        /*0068*/ 	.word	0x00001ae0


	//   ....[3]....
        /*006c*/ 	.word	0x00001b00


	//   ....[4]....
        /*0070*/ 	.word	0x00001c60


	//   ....[5]....
        /*0074*/ 	.word	0x00001cd0


	//   ....[6]....
        /*0078*/ 	.word	0x00001da0


	//   ....[7]....
        /*007c*/ 	.word	0x00001ea0


	//----- nvinfo : EIATTR_EXIT_INSTR_OFFSETS
	.align		4
.L_724:
        /*0080*/ 	.byte	0x04, 0x1c
        /*0082*/ 	.short	(.L_726 - .L_725)


	//   ....[0]....
.L_725:
        /*0084*/ 	.word	0x00004620


	//   ....[1]....
        /*0088*/ 	.word	0x00004ab0


	//----- nvinfo : EIATTR_CRS_STACK_SIZE
	.align		4
.L_726:
        /*008c*/ 	.byte	0x04, 0x1e
        /*008e*/ 	.short	(.L_728 - .L_727)
.L_727:
        /*0090*/ 	.word	0x00000000
.L_728:


//--------------------- .nv.info._ZN5flash32flash_fwd_splitkv_combine_kernelI23Flash_fwd_kernel_traitsILi64ELi64ELi256ELi4ELb0ELb0EN7cutlass6half_tE19Flash_kernel_traitsILi64ELi64ELi256ELi4ES3_EELi8ELi5ELb1EEEvNS_16Flash_fwd_paramsE --------------------------
	.section	.nv.info._ZN5flash32flash_fwd_splitkv_combine_kernelI23Flash_fwd_kernel_traitsILi64ELi64ELi256ELi4ELb0ELb0EN7cutlass6half_tE19Flash_kernel_traitsILi64ELi64ELi256ELi4ES3_EELi8ELi5ELb1EEEvNS_16Flash_fwd_paramsE,"",@"SHT_CUDA_INFO"
	.sectionflags	@""
	.align	4


	//----- nvinfo : EIATTR_CUDA_API_VERSION
	.align		4
        /*0000*/ 	.byte	0x04, 0x37
        /*0002*/ 	.short	(.L_730 - .L_729)
.L_729:
        /*0004*/ 	.word	0x00000082


	//----- nvinfo : EIATTR_SW2861232_WAR
	.align		4
.L_730:
        /*0008*/ 	.byte	0x01, 0x35
	.zero		2


	//----- nvinfo : EIATTR_PARAM_CBANK
	.align		4
        /*000c*/ 	.byte	0x04, 0x0a
        /*000e*/ 	.short	(.L_732 - .L_731)
	.align		4
.L_731:
        /*0010*/ 	.word	index@(.nv.constant0._ZN5flash32flash_fwd_splitkv_combine_kernelI23Flash_fwd_kernel_traitsILi64ELi64ELi256ELi4ELb0ELb0EN7cutlass6half_tE19Flash_kernel_traitsILi64ELi64ELi256ELi4ES3_EELi8ELi5ELb1EEEvNS_16Flash_fwd_paramsE)
        /*0014*/ 	.short	0x0160
        /*0016*/ 	.short	0x01d0


	//----- nvinfo : EIATTR_CBANK_PARAM_SIZE
	.align		4
.L_732:
        /*0018*/ 	.byte	0x03, 0x19
        /*001a*/ 	.short	0x01d0


	//----- nvinfo : EIATTR_KPARAM_INFO
	.align		4
        /*001c*/ 	.byte	0x04, 0x17
        /*001e*/ 	.short	(.L_734 - .L_733)
.L_733:
        /*0020*/ 	.word	0x00000000
        /*0024*/ 	.short	0x0000
        /*0026*/ 	.short	0x0000
        /*0028*/ 	.byte	0x00, 0xf0, 0x41, 0x07


	//----- nvinfo : EIATTR_MAXREG_COUNT
	.align		4
.L_734:
        /*002c*/ 	.byte	0x03, 0x1b
        /*002e*/ 	.short	0x00ff


	//----- nvinfo : EIATTR_NUM_BARRIERS
	.align		4
        /*0030*/ 	.byte	0x02, 0x4c
        /*0032*/ 	.byte	0x01
	.zero		1


	//----- nvinfo : EIATTR_MERCURY_ISA_VERSION
	.align		4
        /*0034*/ 	.byte	0x03, 0x5f
        /*0036*/ 	.short	0x0000


	//----- nvinfo : EIATTR_COOP_GROUP_MASK_REGIDS
	.align		4
        /*0038*/ 	.byte	0x04, 0x29
        /*003a*/ 	.short	(.L_736 - .L_735)


	//   ....[0]....
.L_735:
        /*003c*/ 	.word	0xffffffff


	//   ....[1]....
        /*0040*/ 	.word	0xffffffff


	//   ....[2]....
        /*0044*/ 	.word	0xffffffff


	//   ....[3]....
        /*0048*/ 	.word	0xffffffff


	//   ....[4]....
        /*004c*/ 	.word	0xffffffff


	//   ....[5]....
        /*0050*/ 	.word	0xffffffff


	//   ....[6]....
        /*0054*/ 	.word	0xffffffff


	//   ....[7]....
        /*0058*/ 	.word	0xffffffff


	//----- nvinfo : EIATTR_COOP_GROUP_INSTR_OFFSETS
	.align		4
.L_736:
        /*005c*/ 	.byte	0x04, 0x28
        /*005e*/ 	.short	(.L_738 - .L_737)


	//   ....[0]....
.L_737:
        /*0060*/ 	.word	0x000017a0


	//   ....[1]....
        /*0064*/ 	.word	0x00001840


	//   ....[2]....
        /*0068*/ 	.word	0x00001860


	//   ....[3]....
        /*006c*/ 	.word	0x00001890


	//   ....[4]....
        /*0070*/ 	.word	0x00001a30


	//   ....[5]....
        /*0074*/ 	.word	0x00001a90


	//   ....[6]....
        /*0078*/ 	.word	0x00001b20


	//   ....[7]....
        /*007c*/ 	.word	0x00001c20


	//----- nvinfo : EIATTR_EXIT_INSTR_OFFSETS
	.align		4
.L_738:
        /*0080*/ 	.byte	0x04, 0x1c
        /*0082*/ 	.short	(.L_740 - .L_739)


	//   ....[0]....
.L_739:
        /*0084*/ 	.word	0x000042c0


	//   ....[1]....
        /*0088*/ 	.word	0x00004750


	//----- nvinfo : EIATTR_CRS_STACK_SIZE
	.align		4
.L_740:
        /*008c*/ 	.byte	0x04, 0x1e
        /*008e*/ 	.short	(.L_742 - .L_741)
.L_741:
        /*0090*/ 	.word	0x00000000
.L_742:


//--------------------- .nv.info._ZN5flash32flash_fwd_splitkv_combine_kernelI23Flash_fwd_kernel_traitsILi64ELi64ELi256ELi4ELb0ELb0EN7cutlass6half_tE19Flash_kernel_traitsILi64ELi64ELi256ELi4ES3_EELi8ELi4ELb1EEEvNS_16Flash_fwd_paramsE --------------------------
	.section	.nv.info._ZN5flash32flash_fwd_splitkv_combine_kernelI23Flash_fwd_kernel_traitsILi64ELi64ELi256ELi4ELb0ELb0EN7cutlass6half_tE19Flash_kernel_traitsILi64ELi64ELi256ELi4ES3_EELi8ELi4ELb1EEEvNS_16Flash_fwd_paramsE,"",@"SHT_CUDA_INFO"
	.sectionflags	@""
	.align	4


	//----- nvinfo : EIATTR_CUDA_API_VERSION
	.align		4
        /*0000*/ 	.byte	0x04, 0x37
        /*0002*/ 	.short	(.L_744 - .L_743)
.L_743:
        /*0004*/ 	.word	0x00000082


	//----- nvinfo : EIATTR_SW2861232_WAR
	.align		4
.L_744:
        /*0008*/ 	.byte	0x01, 0x35
	.zero		2


	//----- nvinfo : EIATTR_PARAM_CBANK
	.align		4
        /*000c*/ 	.byte	0x04, 0x0a
        /*000e*/ 	.short	(.L_746 - .L_745)
	.align		4
.L_745:
        /*0010*/ 	.word	index@(.nv.constant0._ZN5flash32flash_fwd_splitkv_combine_kernelI23Flash_fwd_kernel_traitsILi64ELi64ELi256ELi4ELb0ELb0EN7cutlass6half_tE19Flash_kernel_traitsILi64ELi64ELi256ELi4ES3_EELi8ELi4ELb1EEEvNS_16Flash_fwd_paramsE)
        /*0014*/ 	.short	0x0160
        /*0016*/ 	.short	0x01d0


	//----- nvinfo : EIATTR_CBANK_PARAM_SIZE
	.align		4
.L_746:
        /*0018*/ 	.byte	0x03, 0x19
        /*001a*/ 	.short	0x01d0


	//----- nvinfo : EIATTR_KPARAM_INFO
	.align		4
        /*001c*/ 	.byte	0x04, 0x17
        /*001e*/ 	.short	(.L_748 - .L_747)
.L_747:
        /*0020*/ 	.word	0x00000000
        /*0024*/ 	.short	0x0000
        /*0026*/ 	.short	0x0000
        /*0028*/ 	.byte	0x00, 0xf0, 0x41, 0x07


	//----- nvinfo : EIATTR_MAXREG_COUNT
	.align		4
.L_748:
        /*002c*/ 	.byte	0x03, 0x1b
        /*002e*/ 	.short	0x00ff


	//----- nvinfo : EIATTR_NUM_BARRIERS
	.align		4
        /*0030*/ 	.byte	0x02, 0x4c
        /*0032*/ 	.byte	0x01
	.zero		1


	//----- nvinfo : EIATTR_MERCURY_ISA_VERSION
	.align		4
        /*0034*/ 	.byte	0x03, 0x5f
        /*0036*/ 	.short	0x0000


	//----- nvinfo : EIATTR_COOP_GROUP_MASK_REGIDS
	.align		4
        /*0038*/ 	.byte	0x04, 0x29
        /*003a*/ 	.short	(.L_750 - .L_749)


	//   ....[0]....
.L_749:
        /*003c*/ 	.word	0xffffffff


	//   ....[1]....
        /*0040*/ 	.word	0xffffffff


	//   ....[2]....
        /*0044*/ 	.word	0xffffffff


	//   ....[3]....
        /*0048*/ 	.word	0xffffffff


	//   ....[4]....
        /*004c*/ 	.word	0xffffffff


	//   ....[5]....
        /*0050*/ 	.word	0xffffffff


	//   ....[6]....
        /*0054*/ 	.word	0xffffffff


	//   ....[7]....
        /*0058*/ 	.word	0xffffffff


	//----- nvinfo : EIATTR_COOP_GROUP_INSTR_OFFSETS
	.align		4
.L_750:
        /*005c*/ 	.byte	0x04, 0x28
        /*005e*/ 	.short	(.L_752 - .L_751)


	//   ....[0]....
.L_751:
        /*0060*/ 	.word	0x00001c30


	//   ....[1]....
        /*0064*/ 	.word	0x00001c50


	//   ....[2]....
        /*0068*/ 	.word	0x00001c70


	//   ....[3]....
        /*006c*/ 	.word	0x00001c90


	//   ....[4]....
        /*0070*/ 	.word	0x00001d00


	//   ....[5]....
        /*0074*/ 	.word	0x00001d30


	//   ....[6]....
        /*0078*/ 	.word	0x00001d50


	//   ....[7]....
        /*007c*/ 	.word	0x00001d70


	//----- nvinfo : EIATTR_EXIT_INSTR_OFFSETS
	.align		4
.L_752:
        /*0080*/ 	.byte	0x04, 0x1c
        /*0082*/ 	.short	(.L_754 - .L_753)


	//   ....[0]....
.L_753:
        /*0084*/ 	.word	0x00004220


	//   ....[1]....
        /*0088*/ 	.word	0x000046b0


	//----- nvinfo : EIATTR_CRS_STACK_SIZE
	.align		4
.L_754:
        /*008c*/ 	.byte	0x04, 0x1e
        /*008e*/ 	.short	(.L_756 - .L_755)
.L_755:
        /*0090*/ 	.word	0x00000000
.L_756:


//--------------------- .nv.info._ZN5flash32flash_fwd_splitkv_combine_kernelI23Flash_fwd_kernel_traitsILi64ELi64ELi256ELi4ELb0ELb0EN7cutlass6half_tE19Flash_kernel_traitsILi64ELi64ELi256ELi4ES3_EELi8ELi3ELb1EEEvNS_16Flash_fwd_paramsE --------------------------
	.section	.nv.info._ZN5flash32flash_fwd_splitkv_combine_kernelI23Flash_fwd_kernel_traitsILi64ELi64ELi256ELi4ELb0ELb0EN7cutlass6half_tE19Flash_kernel_traitsILi64ELi64ELi256ELi4ES3_EELi8ELi3ELb1EEEvNS_16Flash_fwd_paramsE,"",@"SHT_CUDA_INFO"
	.sectionflags	@""
	.align	4


	//----- nvinfo : EIATTR_CUDA_API_VERSION
	.align		4
        /*0000*/ 	.byte	0x04, 0x37
        /*0002*/ 	.short	(.L_758 - .L_757)
.L_757:
        /*0004*/ 	.word	0x00000082


	//----- nvinfo : EIATTR_SW2861232_WAR
	.align		4
.L_758:
        /*0008*/ 	.byte	0x01, 0x35
	.zero		2


	//----- nvinfo : EIATTR_PARAM_CBANK
	.align		4
        /*000c*/ 	.byte	0x04, 0x0a
        /*000e*/ 	.short	(.L_760 - .L_759)
	.align		4
.L_759:
        /*0010*/ 	.word	index@(.nv.constant0._ZN5flash32flash_fwd_splitkv_combine_kernelI23Flash_fwd_kernel_traitsILi64ELi64ELi256ELi4ELb0ELb0EN7cutlass6half_tE19Flash_kernel_traitsILi64ELi64ELi256ELi4ES3_EELi8ELi3ELb1EEEvNS_16Flash_fwd_paramsE)
        /*0014*/ 	.short	0x0160
        /*0016*/ 	.short	0x01d0


	//----- nvinfo : EIATTR_CBANK_PARAM_SIZE
	.align		4
.L_760:
        /*0018*/ 	.byte	0x03, 0x19
        /*001a*/ 	.short	0x01d0


	//----- nvinfo : EIATTR_KPARAM_INFO
	.align		4
        /*001c*/ 	.byte	0x04, 0x17
        /*001e*/ 	.short	(.L_762 - .L_761)
.L_761:
        /*0020*/ 	.word	0x00000000
        /*0024*/ 	.short	0x0000
        /*0026*/ 	.short	0x0000
        /*0028*/ 	.byte	0x00, 0xf0, 0x41, 0x07


	//----- nvinfo : EIATTR_MAXREG_COUNT
	.align		4
.L_762:
        /*002c*/ 	.byte	0x03, 0x1b
        /*002e*/ 	.short	0x00ff


	//----- nvinfo : EIATTR_NUM_BARRIERS
	.align		4
        /*0030*/ 	.byte	0x02, 0x4c
        /*0032*/ 	.byte	0x01
	.zero		1


	//----- nvinfo : EIATTR_MERCURY_ISA_VERSION
	.align		4
        /*0034*/ 	.byte	0x03, 0x5f
        /*0036*/ 	.short	0x0000


	//----- nvinfo : EIATTR_COOP_GROUP_MASK_REGIDS
	.align		4
        /*0038*/ 	.byte	0x04, 0x29
        /*003a*/ 	.short	(.L_764 - .L_763)


	//   ....[0]....
.L_763:
        /*003c*/ 	.word	0xffffffff


	//   ....[1]....
        /*0040*/ 	.word	0xffffffff


	//   ....[2]....
        /*0044*/ 	.word	0xffffffff


	//   ....[3]....
        /*0048*/ 	.word	0xffffffff


	//   ....[4]....
        /*004c*/ 	.word	0xffffffff


	//   ....[5]....
        /*0050*/ 	.word	0xffffffff


	//----- nvinfo : EIATTR_COOP_GROUP_INSTR_OFFSETS
	.align		4
.L_764:
        /*0054*/ 	.byte	0x04, 0x28
        /*0056*/ 	.short	(.L_766 - .L_765)


	//   ....[0]....
.L_765:
        /*0058*/ 	.word	0x00001be0


	//   ....[1]....
        /*005c*/ 	.word	0x00001c00


	//   ....[2]....
        /*0060*/ 	.word	0x00001c30


	//   ....[3]....
        /*0064*/ 	.word	0x00001ca0


	//   ....[4]....
        /*0068*/ 	.word	0x00001cc0


	//   ....[5]....
        /*006c*/ 	.word	0x00001ce0


	//----- nvinfo : EIATTR_EXIT_INSTR_OFFSETS
	.align		4
.L_766:
        /*0070*/ 	.byte	0x04, 0x1c
        /*0072*/ 	.short	(.L_768 - .L_767)


	//   ....[0]....
.L_767:
        /*0074*/ 	.word	0x00004180


	//   ....[1]....
        /*0078*/ 	.word	0x00004610


	//----- nvinfo : EIATTR_CRS_STACK_SIZE
	.align		4
.L_768:
        /*007c*/ 	.byte	0x04, 0x1e
        /*007e*/ 	.short	(.L_770 - .L_769)
.L_769:
        /*0080*/ 	.word	0x00000000
.L_770:


//--------------------- .nv.info._ZN5flash32flash_fwd_splitkv_combine_kernelI23Flash_fwd_kernel_traitsILi64ELi64ELi256ELi4ELb0ELb0EN7cutlass6half_tE19Flash_kernel_traitsILi64ELi64ELi256ELi4ES3_EELi8ELi2ELb1EEEvNS_16Flash_fwd_paramsE --------------------------
	.section	.nv.info._ZN5flash32flash_fwd_splitkv_combine_kernelI23Flash_fwd_kernel_traitsILi64ELi64ELi256ELi4ELb0ELb0EN7cutlass6half_tE19Flash_kernel_traitsILi64ELi64ELi256ELi4ES3_EELi8ELi2ELb1EEEvNS_16Flash_fwd_paramsE,"",@"SHT_CUDA_INFO"
	.sectionflags	@""
	.align	4


	//----- nvinfo : EIATTR_CUDA_API_VERSION
	.align		4
        /*0000*/ 	.byte	0x04, 0x37
        /*0002*/ 	.short	(.L_772 - .L_771)
.L_771:
        /*0004*/ 	.word	0x00000082


	//----- nvinfo : EIATTR_SW2861232_WAR
	.align		4
.L_772:
        /*0008*/ 	.byte	0x01, 0x35
	.zero		2


	//----- nvinfo : EIATTR_PARAM_CBANK
	.align		4
        /*000c*/ 	.byte	0x04, 0x0a
        /*000e*/ 	.short	(.L_774 - .L_773)
	.align		4
.L_773:
        /*0010*/ 	.word	index@(.nv.constant0._ZN5flash32flash_fwd_splitkv_combine_kernelI23Flash_fwd_kernel_traitsILi64ELi64ELi256ELi4ELb0ELb0EN7cutlass6half_tE19Flash_kernel_traitsILi64ELi64ELi256ELi4ES3_EELi8ELi2ELb1EEEvNS_16Flash_fwd_paramsE)
        /*0014*/ 	.short	0x0160
        /*0016*/ 	.short	0x01d0


	//----- nvinfo : EIATTR_CBANK_PARAM_SIZE
	.align		4
.L_774:
        /*0018*/ 	.byte	0x03, 0x19
        /*001a*/ 	.short	0x01d0


	//----- nvinfo : EIATTR_KPARAM_INFO
	.align		4
        /*001c*/ 	.byte	0x04, 0x17
        /*001e*/ 	.short	(.L_776 - .L_775)
.L_775:
        /*0020*/ 	.word	0x00000000
        /*0024*/ 	.short	0x0000
        /*0026*/ 	.short	0x0000
        /*0028*/ 	.byte	0x00, 0xf0, 0x41, 0x07


	//----- nvinfo : EIATTR_MAXREG_COUNT
	.align		4
.L_776:
        /*002c*/ 	.byte	0x03, 0x1b
        /*002e*/ 	.short	0x00ff


	//----- nvinfo : EIATTR_NUM_BARRIERS
	.align		4
        /*0030*/ 	.byte	0x02, 0x4c
        /*0032*/ 	.byte	0x01
	.zero		1


	//----- nvinfo : EIATTR_MERCURY_ISA_VERSION
	.align		4
        /*0034*/ 	.byte	0x03, 0x5f
        /*0036*/ 	.short	0x0000


	//----- nvinfo : EIATTR_COOP_GROUP_MASK_REGIDS
	.align		4
        /*0038*/ 	.byte	0x04, 0x29
        /*003a*/ 	.short	(.L_778 - .L_777)


	//   ....[0]....
.L_777:
        /*003c*/ 	.word	0xffffffff


	//   ....[1]....
        /*0040*/ 	.word	0xffffffff


	//   ....[2]....
        /*0044*/ 	.word	0xffffffff


	//   ....[3]....
        /*0048*/ 	.word	0xffffffff


	//----- nvinfo : EIATTR_COOP_GROUP_INSTR_OFFSETS
	.align		4
.L_778:
        /*004c*/ 	.byte	0x04, 0x28
        /*004e*/ 	.short	(.L_780 - .L_779)


	//   ....[0]....
.L_779:
        /*0050*/ 	.word	0x00001c10


	//   ....[1]....
        /*0054*/ 	.word	0x00001c30


	//   ....[2]....
        /*0058*/ 	.word	0x00001ca0


	//   ....[3]....
        /*005c*/ 	.word	0x00001cc0


	//----- nvinfo : EIATTR_EXIT_INSTR_OFFSETS
	.align		4
.L_780:
        /*0060*/ 	.byte	0x04, 0x1c
        /*0062*/ 	.short	(.L_782 - .L_781)


	//   ....[0]....
.L_781:
        /*0064*/ 	.word	0x00004180


	//   ....[1]....
        /*0068*/ 	.word	0x000045f0


	//----- nvinfo : EIATTR_CRS_STACK_SIZE
	.align		4
.L_782:
        /*006c*/ 	.byte	0x04, 0x1e
        /*006e*/ 	.short	(.L_784 - .L_783)
.L_783:
        /*0070*/ 	.word	0x00000000
.L_784:


//--------------------- .nv.info._ZN5flash32flash_fwd_splitkv_combine_kernelI23Flash_fwd_kernel_traitsILi64ELi64ELi256ELi4ELb0ELb0EN7cutlass6half_tE19Flash_kernel_traitsILi64ELi64ELi256ELi4ES3_EELi8ELi1ELb1EEEvNS_16Flash_fwd_paramsE --------------------------
	.section	.nv.info._ZN5flash32flash_fwd_splitkv_combine_kernelI23Flash_fwd_kernel_traitsILi64ELi64ELi256ELi4ELb0ELb0EN7cutlass6half_tE19Flash_kernel_traitsILi64ELi64ELi256ELi4ES3_EELi8ELi1ELb1EEEvNS_16Flash_fwd_paramsE,"",@"SHT_CUDA_INFO"
	.sectionflags	@""
	.align	4


	//----- nvinfo : EIATTR_CUDA_API_VERSION
	.align		4
        /*0000*/ 	.byte	0x04, 0x37
        /*0002*/ 	.short	(.L_786 - .L_785)
.L_785:
        /*0004*/ 	.word	0x00000082


	//----- nvinfo : EIATTR_SW2861232_WAR
	.align		4
.L_786:
        /*0008*/ 	.byte	0x01, 0x35
	.zero		2


	//----- nvinfo : EIATTR_PARAM_CBANK
	.align		4
        /*000c*/ 	.byte	0x04, 0x0a
        /*000e*/ 	.short	(.L_788 - .L_787)
	.align		4
.L_787:
        /*0010*/ 	.word	index@(.nv.constant0._ZN5flash32flash_fwd_splitkv_combine_kernelI23Flash_fwd_kernel_traitsILi64ELi64ELi256ELi4ELb0ELb0EN7cutlass6half_tE19Flash_kernel_traitsILi64ELi64ELi256ELi4ES3_EELi8ELi1ELb1EEEvNS_16Flash_fwd_paramsE)
        /*0014*/ 	.short	0x0160
        /*0016*/ 	.short	0x01d0


	//----- nvinfo : EIATTR_CBANK_PARAM_SIZE
	.align		4
.L_788:
        /*0018*/ 	.byte	0x03, 0x19
        /*001a*/ 	.short	0x01d0


	//----- nvinfo : EIATTR_KPARAM_INFO
	.align		4
        /*001c*/ 	.byte	0x04, 0x17
        /*001e*/ 	.short	(.L_790 - .L_789)
.L_789:
        /*0020*/ 	.word	0x00000000
        /*0024*/ 	.short	0x0000
        /*0026*/ 	.short	0x0000
        /*0028*/ 	.byte	0x00, 0xf0, 0x41, 0x07


	//----- nvinfo : EIATTR_MAXREG_COUNT
	.align		4
.L_790:
        /*002c*/ 	.byte	0x03, 0x1b
        /*002e*/ 	.short	0x00ff


	//----- nvinfo : EIATTR_NUM_BARRIERS
	.align		4
        /*0030*/ 	.byte	0x02, 0x4c
        /*0032*/ 	.byte	0x01
	.zero		1


	//----- nvinfo : EIATTR_MERCURY_ISA_VERSION
	.align		4
        /*0034*/ 	.byte	0x03, 0x5f
        /*0036*/ 	.short	0x0000


	//----- nvinfo : EIATTR_COOP_GROUP_MASK_REGIDS
	.align		4
        /*0038*/ 	.byte	0x04, 0x29
        /*003a*/ 	.short	(.L_792 - .L_791)


	//   ....[0]....
.L_791:
        /*003c*/ 	.word	0xffffffff


	//   ....[1]....
        /*0040*/ 	.word	0xffffffff


	//----- nvinfo : EIATTR_COOP_GROUP_INSTR_OFFSETS
	.align		4
.L_792:
        /*0044*/ 	.byte	0x04, 0x28
        /*0046*/ 	.short	(.L_794 - .L_793)


	//   ....[0]....
.L_793:
        /*0048*/ 	.word	0x00001cd0


	//   ....[1]....
        /*004c*/ 	.word	0x00001d40


	//----- nvinfo : EIATTR_EXIT_INSTR_OFFSETS
	.align		4
.L_794:
        /*0050*/ 	.byte	0x04, 0x1c
        /*0052*/ 	.short	(.L_796 - .L_795)


	//   ....[0]....
.L_795:
        /*0054*/ 	.word	0x00004290


	//   ....[1]....
        /*0058*/ 	.word	0x000046f0


	//----- nvinfo : EIATTR_CRS_STACK_SIZE
	.align		4
.L_796:
        /*005c*/ 	.byte	0x04, 0x1e
        /*005e*/ 	.short	(.L_798 - .L_797)
.L_797:
        /*0060*/ 	.word	0x00000000
.L_798:


//--------------------- .nv.info._ZN5flash24flash_fwd_splitkv_kernelI23Flash_fwd_kernel_traitsILi64ELi64ELi256ELi4ELb0ELb0EN7cutlass6half_tE19Flash_kernel_traitsILi64ELi64ELi256ELi4ES3_EELb1ELb0ELb0ELb0ELb0ELb0ELb0ELb0EEEvNS_16Flash_fwd_paramsE --------------------------
	.section	.nv.info._ZN5flash24flash_fwd_splitkv_kernelI23Flash_fwd_kernel_traitsILi64ELi64ELi256ELi4ELb0ELb0EN7cutlass6half_tE19Flash_kernel_traitsILi64ELi64ELi256ELi4ES3_EELb1ELb0ELb0ELb0ELb0ELb0ELb0ELb0EEEvNS_16Flash_fwd_paramsE,"",@"SHT_CUDA_INFO"
	.sectionflags	@""
	.align	4


	//----- nvinfo : EIATTR_CUDA_API_VERSION
	.align		4
        /*0000*/ 	.byte	0x04, 0x37
        /*0002*/ 	.short	(.L_800 - .L_799)
.L_799:
        /*0004*/ 	.word	0x00000082


	//----- nvinfo : EIATTR_SW2861232_WAR
	.align		4
.L_800:
        /*0008*/ 	.byte	0x01, 0x35
	.zero		2


	//----- nvinfo : EIATTR_PARAM_CBANK
	.align		4
        /*000c*/ 	.byte	0x04, 0x0a
        /*000e*/ 	.short	(.L_802 - .L_801)
	.align		4
.L_801:
        /*0010*/ 	.word	index@(.nv.constant0._ZN5flash24flash_fwd_splitkv_kernelI23Flash_fwd_kernel_traitsILi64ELi64ELi256ELi4ELb0ELb0EN7cutlass6half_tE19Flash_kernel_traitsILi64ELi64ELi256ELi4ES3_EELb1ELb0ELb0ELb0ELb0ELb0ELb0ELb0EEEvNS_16Flash_fwd_paramsE)
        /*0014*/ 	.short	0x0160
        /*0016*/ 	.short	0x01d0


	//----- nvinfo : EIATTR_CBANK_PARAM_SIZE
	.align		4
.L_802:
        /*0018*/ 	.byte	0x03, 0x19
        /*001a*/ 	.short	0x01d0


	//----- nvinfo : EIATTR_KPARAM_INFO
	.align		4
        /*001c*/ 	.byte	0x04, 0x17
        /*001e*/ 	.short	(.L_804 - .L_803)
.L_803:
        /*0020*/ 	.word	0x00000000
        /*0024*/ 	.short	0x0000
        /*0026*/ 	.short	0x0000
        /*0028*/ 	.byte	0x00, 0xf0, 0x41, 0x07


	//----- nvinfo : EIATTR_MAXREG_COUNT
	.align		4
.L_804:
        /*002c*/ 	.byte	0x03, 0x1b
        /*002e*/ 	.short	0x00ff


	//----- nvinfo : EIATTR_NUM_BARRIERS
	.align		4
        /*0030*/ 	.byte	0x02, 0x4c
        /*0032*/ 	.byte	0x01
	.zero		1


	//----- nvinfo : EIATTR_ANNOTATIONS
	.align		4
        /*0034*/ 	.byte	0x04, 0x55
        /*0036*/ 	.short	(.L_806 - .L_805)


	//   ....[0]....
.L_805:
        /*0038*/ 	.word	0x00000001
        /*003c*/ 	.byte	0x70, 0xb0, 0x00, 0x00, 0x01, 0x00, 0x00, 0x00, 0x80, 0xb0, 0x00, 0x00, 0x01, 0x00, 0x00, 0x00
        /*004c*/ 	.byte	0x50, 0xd5, 0x00, 0x00, 0x01, 0x00, 0x00, 0x00, 0xd0, 0xd7, 0x00, 0x00, 0x01, 0x00, 0x00, 0x00
        /*005c*/ 	.byte	0x90, 0xf7, 0x00, 0x00, 0x01, 0x00, 0x00, 0x00, 0xa0, 0xf7, 0x00, 0x00, 0x01, 0x00, 0x00, 0x00
        /*006c*/ 	.byte	0xd0, 0xf7, 0x00, 0x00, 0x01, 0x00, 0x00, 0x00, 0x00, 0xf8, 0x00, 0x00, 0x01, 0x00, 0x00, 0x00
        /*007c*/ 	.byte	0x40, 0x2b, 0x01, 0x00, 0x01, 0x00, 0x00, 0x00, 0x50, 0x2b, 0x01, 0x00, 0x01, 0x00, 0x00, 0x00
        /*008c*/ 	.byte	0xe0, 0x5a, 0x01, 0x00, 0x01, 0x00, 0x00, 0x00, 0x20, 0x5b, 0x01, 0x00, 0x01, 0x00, 0x00, 0x00
        /*009c*/ 	.byte	0x80, 0x8e, 0x01, 0x00, 0x01, 0x00, 0x00, 0x00, 0xa0, 0x8e, 0x01, 0x00, 0x01, 0x00, 0x00, 0x00
        /*00ac*/ 	.byte	0xd0, 0x8e, 0x01, 0x00, 0x01, 0x00, 0x00, 0x00, 0x00, 0x8f, 0x01, 0x00


	//----- nvinfo : EIATTR_MERCURY_ISA_VERSION
	.align		4
.L_806:
        /*00b8*/ 	.byte	0x03, 0x5f
        /*00ba*/ 	.short	0x0000


	//----- nvinfo : EIATTR_COOP_GROUP_MASK_REGIDS
	.align		4
        /*00bc*/ 	.byte	0x04, 0x29
        /*00be*/ 	.short	(.L_808 - .L_807)


	//   ....[0]....
.L_807:
        /*00c0*/ 	.word	0xffffffff


	//   ....[1]....
        /*00c4*/ 	.word	0xffffffff


	//   ....[2]....
        /*00c8*/ 	.word	0xffffffff


	//   ....[3]....
        /*00cc*/ 	.word	0xffffffff


	//   ....[4]....
        /*00d0*/ 	.word	0xffffffff


	//   ....[5]....
        /*00d4*/ 	.word	0xffffffff


	//   ....[6]....
        /*00d8*/ 	.word	0xffffffff


	//   ....[7]....
        /*00dc*/ 	.word	0xffffffff


	//   ....[8]....
        /*00e0*/ 	.word	0xffffffff


	//   ....[9]....
        /*00e4*/ 	.word	0xffffffff


	//   ....[10]....
        /*00e8*/ 	.word	0xffffffff


	//   ....[11]....
        /*00ec*/ 	.word	0xffffffff


	//   ....[12]....
        /*00f0*/ 	.word	0xffffffff


	//   ....[13]....
        /*00f4*/ 	.word	0xffffffff


	//   ....[14]....
        /*00f8*/ 	.word	0xffffffff


	//   ....[15]....
        /*00fc*/ 	.word	0xffffffff


	//----- nvinfo : EIATTR_COOP_GROUP_INSTR_OFFSETS
	.align		4
.L_808:
        /*0100*/ 	.byte	0x04, 0x28
        /*0102*/ 	.short	(.L_810 - .L_809)


	//   ....[0]....
.L_809:
        /*0104*/ 	.word	0x000086d0


	//   ....[1]....
        /*0108*/ 	.word	0x00008790


	//   ....[2]....
        /*010c*/ 	.word	0x000087a0


	//   ....[3]....
        /*0110*/ 	.word	0x000087d0


	//   ....[4]....
        /*0114*/ 	.word	0x00010000


	//   ....[5]....
        /*0118*/ 	.word	0x00010060


	//   ....[6]....
        /*011c*/ 	.word	0x00010080


	//   ....[7]....
        /*0120*/ 	.word	0x000100a0


	//   ....[8]....
        /*0124*/ 	.word	0x00016320


	//   ....[9]....
        /*0128*/ 	.word	0x00016340


	//   ....[10]....
        /*012c*/ 	.word	0x00016360


	//   ....[11]....
        /*0130*/ 	.word	0x00016380


	//   ....[12]....
        /*0134*/ 	.word	0x000190b0


	//   ....[13]....
        /*0138*/ 	.word	0x000190c0


	//   ....[14]....
        /*013c*/ 	.word	0x000190f0


	//   ....[15]....
        /*0140*/ 	.word	0x00019110


	//----- nvinfo : EIATTR_EXIT_INSTR_OFFSETS
	.align		4
.L_810:
        /*0144*/ 	.byte	0x04, 0x1c
        /*0146*/ 	.short	(.L_812 - .L_811)


	//   ....[0]....
.L_811:
        /*0148*/ 	.word	0x000004d0


	//   ....[1]....
        /*014c*/ 	.word	0x00000db0


	//   ....[2]....
        /*0150*/ 	.word	0x00000de0


	//   ....[3]....
        /*0154*/ 	.word	0x00019e50


	//   ....[4]....
        /*0158*/ 	.word	0x00019f10


	//----- nvinfo : EIATTR_CTAIDZ_USED
	.align		4
.L_812:
        /*015c*/ 	.byte	0x01, 0x04
	.zero		2


	//----- nvinfo : EIATTR_CRS_STACK_SIZE
	.align		4
        /*0160*/ 	.byte	0x04, 0x1e
        /*0162*/ 	.short	(.L_814 - .L_813)
.L_813:
        /*0164*/ 	.word	0x00000000
.L_814:


//--------------------- .nv.info._ZN5flash24flash_fwd_splitkv_kernelI23Flash_fwd_kernel_traitsILi64ELi64ELi256ELi4ELb0ELb0EN7cutlass6half_tE19Flash_kernel_traitsILi64ELi64ELi256ELi4ES3_EELb1ELb0ELb0ELb0ELb0ELb1ELb0ELb0EEEvNS_16Flash_fwd_paramsE --------------------------
	.section	.nv.info._ZN5flash24flash_fwd_splitkv_kernelI23Flash_fwd_kernel_traitsILi64ELi64ELi256ELi4ELb0ELb0EN7cutlass6half_tE19Flash_kernel_traitsILi64ELi64ELi256ELi4ES3_EELb1ELb0ELb0ELb0ELb0ELb1ELb0ELb0EEEvNS_16Flash_fwd_paramsE,"",@"SHT_CUDA_INFO"
	.sectionflags	@""
	.align	4


	//----- nvinfo : EIATTR_CUDA_API_VERSION
	.align		4
        /*0000*/ 	.byte	0x04, 0x37
        /*0002*/ 	.short	(.L_816 - .L_815)
.L_815:
        /*0004*/ 	.word	0x00000082


	//----- nvinfo : EIATTR_SW2861232_WAR
	.align		4
.L_816:
        /*0008*/ 	.byte	0x01, 0x35
	.zero		2


	//----- nvinfo : EIATTR_PARAM_CBANK
	.align		4
        /*000c*/ 	.byte	0x04, 0x0a
        /*000e*/ 	.short	(.L_818 - .L_817)
	.align		4
.L_817:
        /*0010*/ 	.word	index@(.nv.constant0._ZN5flash24flash_fwd_splitkv_kernelI23Flash_fwd_kernel_traitsILi64ELi64ELi256ELi4ELb0ELb0EN7cutlass6half_tE19Flash_kernel_traitsILi64ELi64ELi256ELi4ES3_EELb1ELb0ELb0ELb0ELb0ELb1ELb0ELb0EEEvNS_16Flash_fwd_paramsE)
        /*0014*/ 	.short	0x0160
        /*0016*/ 	.short	0x01d0


	//----- nvinfo : EIATTR_CBANK_PARAM_SIZE
	.align		4
.L_818:
        /*0018*/ 	.byte	0x03, 0x19
        /*001a*/ 	.short	0x01d0


	//----- nvinfo : EIATTR_KPARAM_INFO
	.align		4
        /*001c*/ 	.byte	0x04, 0x17
        /*001e*/ 	.short	(.L_820 - .L_819)
.L_819:
        /*0020*/ 	.word	0x00000000
        /*0024*/ 	.short	0x0000
        /*0026*/ 	.short	0x0000
        /*0028*/ 	.byte	0x00, 0xf0, 0x41, 0x07


	//----- nvinfo : EIATTR_MAXREG_COUNT
	.align		4
.L_820:
        /*002c*/ 	.byte	0x03, 0x1b
        /*002e*/ 	.short	0x00ff


	//----- nvinfo : EIATTR_NUM_BARRIERS
	.align		4
        /*0030*/ 	.byte	0x02, 0x4c
        /*0032*/ 	.byte	0x01
	.zero		1


	//----- nvinfo : EIATTR_ANNOTATIONS
	.align		4
        /*0034*/ 	.byte	0x04, 0x55
        /*0036*/ 	.short	(.L_822 - .L_821)


	//   ....[0]....
.L_821:
        /* <DEDUP_REMOVED lines=14> */
        /*010c*/ 	.byte	0x50, 0xe4, 0x01, 0x00


	//----- nvinfo : EIATTR_MERCURY_ISA_VERSION
	.align		4
.L_822:
        /*0110*/ 	.byte	0x03, 0x5f
        /*0112*/ 	.short	0x0000


	//----- nvinfo : EIATTR_COOP_GROUP_MASK_REGIDS
	.align		4
        /*0114*/ 	.byte	0x04, 0x29
        /*0116*/ 	.short	(.L_824 - .L_823)


	//   ....[0]....
.L_823:
        /*0118*/ 	.word	0xffffffff


	//   ....[1]....
        /*011c*/ 	.word	0xffffffff


	//   ....[2]....
        /*0120*/ 	.word	0xffffffff


	//   ....[3]....
        /*0124*/ 	.word	0xffffffff


	//   ....[4]....
        /*0128*/ 	.word	0xffffffff


	//   ....[5]....
        /*012c*/ 	.word	0xffffffff


	//   ....[6]....
        /*0130*/ 	.word	0xffffffff


	//   ....[7]....
        /*0134*/ 	.word	0xffffffff


	//   ....[8]....
        /*0138*/ 	.word	0xffffffff


	//   ....[9]....
        /*013c*/ 	.word	0xffffffff


	//   ....[10]....
        /*0140*/ 	.word	0xffffffff


	//   ....[11]....
        /*0144*/ 	.word	0xffffffff


	//   ....[12]....
        /*0148*/ 	.word	0xffffffff


	//   ....[13]....
        /*014c*/ 	.word	0xffffffff


	//   ....[14]....
        /*0150*/ 	.word	0xffffffff


	//   ....[15]....
        /*0154*/ 	.word	0xffffffff


	//----- nvinfo : EIATTR_COOP_GROUP_INSTR_OFFSETS
	.align		4
.L_824:
        /*0158*/ 	.byte	0x04, 0x28
        /*015a*/ 	.short	(.L_826 - .L_825)


	//   ....[0]....
.L_825:
        /*015c*/ 	.word	0x00009950


	//   ....[1]....
        /*0160*/ 	.word	0x00009a10


	//   ....[2]....
        /*0164*/ 	.word	0x00009a20


	//   ....[3]....
        /*0168*/ 	.word	0x00009a50


	//   ....[4]....
        /*016c*/ 	.word	0x000131e0


	//   ....[5]....
        /*0170*/ 	.word	0x00013230


	//   ....[6]....
        /*0174*/ 	.word	0x00013250


	//   ....[7]....
        /*0178*/ 	.word	0x00013280


	//   ....[8]....
        /*017c*/ 	.word	0x0001a9a0


	//   ....[9]....
        /*0180*/ 	.word	0x0001a9f0


	//   ....[10]....
        /*0184*/ 	.word	0x0001aa20


	//   ....[11]....
        /*0188*/ 	.word	0x0001aa30


	//   ....[12]....
        /*018c*/ 	.word	0x0001da00


	//   ....[13]....
        /*0190*/ 	.word	0x0001da10


	//   ....[14]....
        /*0194*/ 	.word	0x0001da30


	//   ....[15]....
        /*0198*/ 	.word	0x0001da50


	//----- nvinfo : EIATTR_EXIT_INSTR_OFFSETS
	.align		4
.L_826:
        /*019c*/ 	.byte	0x04, 0x1c
        /*019e*/ 	.short	(.L_828 - .L_827)


	//   ....[0]....
.L_827:
        /*01a0*/ 	.word	0x000004d0


	//   ....[1]....
        /*01a4*/ 	.word	0x00000db0


	//   ....[2]....
        /*01a8*/ 	.word	0x00000de0


	//   ....[3]....
        /*01ac*/ 	.word	0x0001e7b0


	//   ....[4]....
        /*01b0*/ 	.word	0x0001e870


	//----- nvinfo : EIATTR_CTAIDZ_USED
	.align		4
.L_828:
        /*01b4*/ 	.byte	0x01, 0x04
	.zero		2


	//----- nvinfo : EIATTR_CRS_STACK_SIZE
	.align		4
        /*01b8*/ 	.byte	0x04, 0x1e
        /*01ba*/ 	.short	(.L_830 - .L_829)
.L_829:
        /*01bc*/ 	.word	0x00000000
.L_830:


//--------------------- .nv.info._ZN5flash24flash_fwd_splitkv_kernelI23Flash_fwd_kernel_traitsILi64ELi64ELi256ELi4ELb0ELb0EN7cutlass6half_tE19Flash_kernel_traitsILi64ELi64ELi256ELi4ES3_EELb1ELb0ELb0ELb0ELb0ELb0ELb0ELb1EEEvNS_16Flash_fwd_paramsE --------------------------
	.section	.nv.info._ZN5flash24flash_fwd_splitkv_kernelI23Flash_fwd_kernel_traitsILi64ELi64ELi256ELi4ELb0ELb0EN7cutlass6half_tE19Flash_kernel_traitsILi64ELi64ELi256ELi4ES3_EELb1ELb0ELb0ELb0ELb0ELb0ELb0ELb1EEEvNS_16Flash_fwd_paramsE,"",@"SHT_CUDA_INFO"
	.sectionflags	@""
	.align	4


	//----- nvinfo : EIATTR_CUDA_API_VERSION
	.align		4
        /*0000*/ 	.byte	0x04, 0x37
        /*0002*/ 	.short	(.L_832 - .L_831)
.L_831:
        /*0004*/ 	.word	0x00000082


	//----- nvinfo : EIATTR_SW2861232_WAR
	.align		4
.L_832:
        /*0008*/ 	.byte	0x01, 0x35
	.zero		2


	//----- nvinfo : EIATTR_PARAM_CBANK
	.align		4
        /*000c*/ 	.byte	0x04, 0x0a
        /*000e*/ 	.short	(.L_834 - .L_833)
	.align		4
.L_833:
        /*0010*/ 	.word	index@(.nv.constant0._ZN5flash24flash_fwd_splitkv_kernelI23Flash_fwd_kernel_traitsILi64ELi64ELi256ELi4ELb0ELb0EN7cutlass6half_tE19Flash_kernel_traitsILi64ELi64ELi256ELi4ES3_EELb1ELb0ELb0ELb0ELb0ELb0ELb0ELb1EEEvNS_16Flash_fwd_paramsE)
        /*0014*/ 	.short	0x0160
        /*0016*/ 	.short	0x01d0


	//----- nvinfo : EIATTR_CBANK_PARAM_SIZE
	.align		4
.L_834:
        /*0018*/ 	.byte	0x03, 0x19
        /*001a*/ 	.short	0x01d0


	//----- nvinfo : EIATTR_KPARAM_INFO
	.align		4
        /*001c*/ 	.byte	0x04, 0x17
        /*001e*/ 	.short	(.L_836 - .L_835)
.L_835:
        /*0020*/ 	.word	0x00000000
        /*0024*/ 	.short	0x0000
        /*0026*/ 	.short	0x0000
        /*0028*/ 	.byte	0x00, 0xf0, 0x41, 0x07


	//----- nvinfo : EIATTR_MAXREG_COUNT
	.align		4
.L_836:
        /*002c*/ 	.byte	0x03, 0x1b
        /*002e*/ 	.short	0x00ff


	//----- nvinfo : EIATTR_NUM_BARRIERS
	.align		4
        /*0030*/ 	.byte	0x02, 0x4c
        /*0032*/ 	.byte	0x01
	.zero		1


	//----- nvinfo : EIATTR_ANNOTATIONS
	.align		4
        /*0034*/ 	.byte	0x04, 0x55
        /*0036*/ 	.short	(.L_838 - .L_837)


	//   ....[0]....
.L_837:
        /* <DEDUP_REMOVED lines=96> */


	//----- nvinfo : EIATTR_MERCURY_ISA_VERSION
	.align		4
.L_838:
        /*0620*/ 	.byte	0x03, 0x5f
        /*0622*/ 	.short	0x0000


	//----- nvinfo : EIATTR_COOP_GROUP_MASK_REGIDS
	.align		4
        /*0624*/ 	.byte	0x04, 0x29
        /*0626*/ 	.short	(.L_840 - .L_839)


	//   ....[0]....
.L_839:
        /*0628*/ 	.word	0xffffffff


	//   ....[1]....
        /*062c*/ 	.word	0xffffffff


	//   ....[2]....
        /*0630*/ 	.word	0xffffffff


	//   ....[3]....
        /*0634*/ 	.word	0xffffffff


	//   ....[4]....
        /*0638*/ 	.word	0xffffffff


	//   ....[5]....
        /*063c*/ 	.word	0xffffffff


	//   ....[6]....
        /*0640*/ 	.word	0xffffffff


	//   ....[7]....
        /*0644*/ 	.word	0xffffffff


	//   ....[8]....
        /*0648*/ 	.word	0xffffffff


	//   ....[9]....
        /*064c*/ 	.word	0xffffffff


	//   ....[10]....
        /*0650*/ 	.word	0xffffffff


	//   ....[11]....
        /*0654*/ 	.word	0xffffffff


	//   ....[12]....
        /*0658*/ 	.word	0xffffffff


	//   ....[13]....
        /*065c*/ 	.word	0xffffffff


	//   ....[14]....
        /*0660*/ 	.word	0xffffffff


	//   ....[15]....
        /*0664*/ 	.word	0xffffffff


	//   ....[16]....
        /*0668*/ 	.word	0xffffffff


	//   ....[17]....
        /*066c*/ 	.word	0xffffffff


	//   ....[18]....
        /*0670*/ 	.word	0xffffffff


	//   ....[19]....
        /*0674*/ 	.word	0xffffffff


	//----- nvinfo : EIATTR_COOP_GROUP_INSTR_OFFSETS
	.align		4
.L_840:
        /*0678*/ 	.byte	0x04, 0x28
        /*067a*/ 	.short	(.L_842 - .L_841)


	//   ....[0]....
.L_841:
        /*067c*/ 	.word	0x000199f0


	//   ....[1]....
        /*0680*/ 	.word	0x00019a60


	//   ....[2]....
        /*0684*/ 	.word	0x00019a70


	//   ....[3]....
        /*0688*/ 	.word	0x00019aa0


	//   ....[4]....
        /*068c*/ 	.word	0x000222b0


	//   ....[5]....
        /*0690*/ 	.word	0x00022300


	//   ....[6]....
        /*0694*/ 	.word	0x00022320


	//   ....[7]....
        /*0698*/ 	.word	0x00022340


	//   ....[8]....
        /*069c*/ 	.word	0x000289d0


	//   ....[9]....
        /*06a0*/ 	.word	0x000289f0


	//   ....[10]....
        /*06a4*/ 	.word	0x000293a0


	//   ....[11]....
        /*06a8*/ 	.word	0x000293c0


	//   ....[12]....
        /*06ac*/ 	.word	0x0002ba10


	//   ....[13]....
        /*06b0*/ 	.word	0x0002ba40


	//   ....[14]....
        /*06b4*/ 	.word	0x0002ba50


	//   ....[15]....
        /*06b8*/ 	.word	0x0002ba80


	//   ....[16]....
        /*06bc*/ 	.word	0x0002cc30


	//   ....[17]....
        /*06c0*/ 	.word	0x0002cc80


	//   ....[18]....
        /*06c4*/ 	.word	0x0002ccd0


	//   ....[19]....
        /*06c8*/ 	.word	0x0002cd20


	//----- nvinfo : EIATTR_EXIT_INSTR_OFFSETS
	.align		4
.L_842:
        /*06cc*/ 	.byte	0x04, 0x1c
        /*06ce*/ 	.short	(.L_844 - .L_843)


	//   ....[0]....
.L_843:
        /*06d0*/ 	.word	0x00000080


	//----- nvinfo : EIATTR_CTAIDZ_USED
	.align		4
.L_844:
        /*06d4*/ 	.byte	0x01, 0x04
	.zero		2


	//----- nvinfo : EIATTR_CRS_STACK_SIZE
	.align		4
        /*06d8*/ 	.byte	0x04, 0x1e
        /*06da*/ 	.short	(.L_846 - .L_845)
.L_845:
        /*06dc*/ 	.word	0x00000000
.L_846:


//--------------------- .nv.info._ZN5flash24flash_fwd_splitkv_kernelI23Flash_fwd_kernel_traitsILi64ELi64ELi256ELi4ELb0ELb0EN7cutlass6half_tE19Flash_kernel_traitsILi64ELi64ELi256ELi4ES3_EELb1ELb0ELb0ELb0ELb0ELb1ELb0ELb1EEEvNS_16Flash_fwd_paramsE --------------------------
	.section	.nv.info._ZN5flash24flash_fwd_splitkv_kernelI23Flash_fwd_kernel_traitsILi64ELi64ELi256ELi4ELb0ELb0EN7cutlass6half_tE19Flash_kernel_traitsILi64ELi64ELi256ELi4ES3_EELb1ELb0ELb0ELb0ELb0ELb1ELb0ELb1EEEvNS_16Flash_fwd_paramsE,"",@"SHT_CUDA_INFO"
	.sectionflags	@""
	.align	4


	//----- nvinfo : EIATTR_CUDA_API_VERSION
	.align		4
        /*0000*/ 	.byte	0x04, 0x37
        /*0002*/ 	.short	(.L_848 - .L_847)
.L_847:
        /*0004*/ 	.word	0x00000082


	//----- nvinfo : EIATTR_SW2861232_WAR
	.align		4
.L_848:
        /*0008*/ 	.byte	0x01, 0x35
	.zero		2


	//----- nvinfo : EIATTR_PARAM_CBANK
	.align		4
        /*000c*/ 	.byte	0x04, 0x0a
        /*000e*/ 	.short	(.L_850 - .L_849)
	.align		4
.L_849:
        /*0010*/ 	.word	index@(.nv.constant0._ZN5flash24flash_fwd_splitkv_kernelI23Flash_fwd_kernel_traitsILi64ELi64ELi256ELi4ELb0ELb0EN7cutlass6half_tE19Flash_kernel_traitsILi64ELi64ELi256ELi4ES3_EELb1ELb0ELb0ELb0ELb0ELb1ELb0ELb1EEEvNS_16Flash_fwd_paramsE)
        /*0014*/ 	.short	0x0160
        /*0016*/ 	.short	0x01d0


	//----- nvinfo : EIATTR_CBANK_PARAM_SIZE
	.align		4
.L_850:
        /*0018*/ 	.byte	0x03, 0x19
        /*001a*/ 	.short	0x01d0


	//----- nvinfo : EIATTR_KPARAM_INFO
	.align		4
        /*001c*/ 	.byte	0x04, 0x17
        /*001e*/ 	.short	(.L_852 - .L_851)
.L_851:
        /*0020*/ 	.word	0x00000000
        /*0024*/ 	.short	0x0000
        /*0026*/ 	.short	0x0000
        /*0028*/ 	.byte	0x00, 0xf0, 0x41, 0x07


	//----- nvinfo : EIATTR_MAXREG_COUNT
	.align		4
.L_852:
        /*002c*/ 	.byte	0x03, 0x1b
        /*002e*/ 	.short	0x00ff


	//----- nvinfo : EIATTR_NUM_BARRIERS
	.align		4
        /*0030*/ 	.byte	0x02, 0x4c
        /*0032*/ 	.byte	0x01
	.zero		1


	//----- nvinfo : EIATTR_ANNOTATIONS
	.align		4
        /*0034*/ 	.byte	0x04, 0x55
        /*0036*/ 	.short	(.L_854 - .L_853)


	//   ....[0]....
.L_853:
        /* <DEDUP_REMOVED lines=138> */


	//----- nvinfo : EIATTR_MERCURY_ISA_VERSION
	.align		4
.L_854:
        /*08c0*/ 	.byte	0x03, 0x5f
        /*08c2*/ 	.short	0x0000


	//----- nvinfo : EIATTR_COOP_GROUP_MASK_REGIDS
	.align		4
        /*08c4*/ 	.byte	0x04, 0x29
        /*08c6*/ 	.short	(.L_856 - .L_855)


	//   ....[0]....
.L_855:
        /*08c8*/ 	.word	0xffffffff


	//   ....[1]....
        /*08cc*/ 	.word	0xffffffff


	//   ....[2]....
        /*08d0*/ 	.word	0xffffffff


	//   ....[3]....
        /*08d4*/ 	.word	0xffffffff


	//   ....[4]....
        /*08d8*/ 	.word	0xffffffff


	//   ....[5]....
        /*08dc*/ 	.word	0xffffffff


	//   ....[6]....
        /*08e0*/ 	.word	0xffffffff


	//   ....[7]....
        /*08e4*/ 	.word	0xffffffff


	//   ....[8]....
        /*08e8*/ 	.word	0xffffffff


	//   ....[9]....
        /*08ec*/ 	.word	0xffffffff


	//   ....[10]....
        /*08f0*/ 	.word	0xffffffff


	//   ....[11]....
        /*08f4*/ 	.word	0xffffffff


	//   ....[12]....
        /*08f8*/ 	.word	0xffffffff


	//   ....[13]....
        /*08fc*/ 	.word	0xffffffff


	//   ....[14]....
        /*0900*/ 	.word	0xffffffff


	//   ....[15]....
        /*0904*/ 	.word	0xffffffff


	//   ....[16]....
        /*0908*/ 	.word	0xffffffff


	//   ....[17]....
        /*090c*/ 	.word	0xffffffff


	//   ....[18]....
        /*0910*/ 	.word	0xffffffff


	//   ....[19]....
        /*0914*/ 	.word	0xffffffff


	//----- nvinfo : EIATTR_COOP_GROUP_INSTR_OFFSETS
	.align		4
.L_856:
        /*0918*/ 	.byte	0x04, 0x28
        /*091a*/ 	.short	(.L_858 - .L_857)


	//   ....[0]....
.L_857:
        /*091c*/ 	.word	0x0001a700


	//   ....[1]....
        /*0920*/ 	.word	0x0001a770


	//   ....[2]....
        /*0924*/ 	.word	0x0001a780


	//   ....[3]....
        /*0928*/ 	.word	0x0001a7b0


	//   ....[4]....
        /*092c*/ 	.word	0x000242d0


	//   ....[5]....
        /*0930*/ 	.word	0x00024320


	//   ....[6]....
        /*0934*/ 	.word	0x00024340


	//   ....[7]....
        /*0938*/ 	.word	0x00024370


	//   ....[8]....
        /*093c*/ 	.word	0x0002bc80


	//   ....[9]....
        /*0940*/ 	.word	0x0002bca0


	//   ....[10]....
        /*0944*/ 	.word	0x0002c6f0


	//   ....[11]....
        /*0948*/ 	.word	0x0002c710


	//   ....[12]....
        /*094c*/ 	.word	0x0002ed70


	//   ....[13]....
        /*0950*/ 	.word	0x0002edc0


	//   ....[14]....
        /*0954*/ 	.word	0x0002ede0


	//   ....[15]....
        /*0958*/ 	.word	0x0002ee00


	//   ....[16]....
        /*095c*/ 	.word	0x0002ffb0


	//   ....[17]....
        /*0960*/ 	.word	0x00030000


	//   ....[18]....
        /*0964*/ 	.word	0x00030050


	//   ....[19]....
        /*0968*/ 	.word	0x000300b0


	//----- nvinfo : EIATTR_EXIT_INSTR_OFFSETS
	.align		4
.L_858:
        /*096c*/ 	.byte	0x04, 0x1c
        /*096e*/ 	.short	(.L_860 - .L_859)


	//   ....[0]....
.L_859:
        /*0970*/ 	.word	0x00000080


	//----- nvinfo : EIATTR_CTAIDZ_USED
	.align		4
.L_860:
        /*0974*/ 	.byte	0x01, 0x04
	.zero		2


	//----- nvinfo : EIATTR_CRS_STACK_SIZE
	.align		4
        /*0978*/ 	.byte	0x04, 0x1e
        /*097a*/ 	.short	(.L_862 - .L_861)
.L_861:
        /*097c*/ 	.word	0x00000000
.L_862:


//--------------------- .nv.info._ZN5flash24flash_fwd_splitkv_kernelI23Flash_fwd_kernel_traitsILi64ELi64ELi256ELi4ELb0ELb0EN7cutlass6half_tE19Flash_kernel_traitsILi64ELi64ELi256ELi4ES3_EELb1ELb0ELb0ELb0ELb0ELb0ELb1ELb0EEEvNS_16Flash_fwd_paramsE --------------------------
	.section	.nv.info._ZN5flash24flash_fwd_splitkv_kernelI23Flash_fwd_kernel_traitsILi64ELi64ELi256ELi4ELb0ELb0EN7cutlass6half_tE19Flash_kernel_traitsILi64ELi64ELi256ELi4ES3_EELb1ELb0ELb0ELb0ELb0ELb0ELb1ELb0EEEvNS_16Flash_fwd_paramsE,"",@"SHT_CUDA_INFO"
	.sectionflags	@""
	.align	4


	//----- nvinfo : EIATTR_CUDA_API_VERSION
	.align		4
        /*0000*/ 	.byte	0x04, 0x37
        /*0002*/ 	.short	(.L_864 - .L_863)
.L_863:
        /*0004*/ 	.word	0x00000082


	//----- nvinfo : EIATTR_SW2861232_WAR
	.align		4
.L_864:
        /*0008*/ 	.byte	0x01, 0x35
	.zero		2


	//----- nvinfo : EIATTR_PARAM_CBANK
	.align		4
        /*000c*/ 	.byte	0x04, 0x0a
        /*000e*/ 	.short	(.L_866 - .L_865)
	.align		4
.L_865:
        /*0010*/ 	.word	index@(.nv.constant0._ZN5flash24flash_fwd_splitkv_kernelI23Flash_fwd_kernel_traitsILi64ELi64ELi256ELi4ELb0ELb0EN7cutlass6half_tE19Flash_kernel_traitsILi64ELi64ELi256ELi4ES3_EELb1ELb0ELb0ELb0ELb0ELb0ELb1ELb0EEEvNS_16Flash_fwd_paramsE)
        /*0014*/ 	.short	0x0160
        /*0016*/ 	.short	0x01d0


	//----- nvinfo : EIATTR_CBANK_PARAM_SIZE
	.align		4
.L_866:
        /*0018*/ 	.byte	0x03, 0x19
        /*001a*/ 	.short	0x01d0


	//----- nvinfo : EIATTR_KPARAM_INFO
	.align		4
        /*001c*/ 	.byte	0x04, 0x17
        /*001e*/ 	.short	(.L_868 - .L_867)
.L_867:
        /*0020*/ 	.word	0x00000000
        /*0024*/ 	.short	0x0000
        /*0026*/ 	.short	0x0000
        /*0028*/ 	.byte	0x00, 0xf0, 0x41, 0x07


	//----- nvinfo : EIATTR_MAXREG_COUNT
	.align		4
.L_868:
        /*002c*/ 	.byte	0x03, 0x1b
        /*002e*/ 	.short	0x00ff


	//----- nvinfo : EIATTR_NUM_BARRIERS
	.align		4
        /*0030*/ 	.byte	0x02, 0x4c
        /*0032*/ 	.byte	0x01
	.zero		1


	//----- nvinfo : EIATTR_ANNOTATIONS
	.align		4
        /*0034*/ 	.byte	0x04, 0x55
        /*0036*/ 	.short	(.L_870 - .L_869)


	//   ....[0]....
.L_869:
        /*0038*/ 	.word	0x00000001
        /*003c*/ 	.byte	0x40, 0xd2, 0x00, 0x00, 0x01, 0x00, 0x00, 0x00, 0xa0, 0xd2, 0x00, 0x00, 0x01, 0x00, 0x00, 0x00
        /*004c*/ 	.byte	0xc0, 0xd2, 0x00, 0x00, 0x01, 0x00, 0x00, 0x00, 0x30, 0xdd, 0x00, 0x00, 0x01, 0x00, 0x00, 0x00
        /*005c*/ 	.byte	0x40, 0xfc, 0x00, 0x00, 0x01, 0x00, 0x00, 0x00, 0x50, 0xfc, 0x00, 0x00, 0x01, 0x00, 0x00, 0x00
        /*006c*/ 	.byte	0x60, 0xfc, 0x00, 0x00, 0x01, 0x00, 0x00, 0x00, 0x70, 0xfc, 0x00, 0x00


	//----- nvinfo : EIATTR_MERCURY_ISA_VERSION
	.align		4
.L_870:
        /*0078*/ 	.byte	0x03, 0x5f
        /*007a*/ 	.short	0x0000


	//----- nvinfo : EIATTR_COOP_GROUP_MASK_REGIDS
	.align		4
        /*007c*/ 	.byte	0x04, 0x29
        /*007e*/ 	.short	(.L_872 - .L_871)


	//   ....[0]....
.L_871:
        /*0080*/ 	.word	0xffffffff


	//   ....[1]....
        /*0084*/ 	.word	0xffffffff


	//   ....[2]....
        /*0088*/ 	.word	0xffffffff


	//   ....[3]....
        /*008c*/ 	.word	0xffffffff


	//   ....[4]....
        /*0090*/ 	.word	0xffffffff


	//   ....[5]....
        /*0094*/ 	.word	0xffffffff


	//   ....[6]....
        /*0098*/ 	.word	0xffffffff


	//   ....[7]....
        /*009c*/ 	.word	0xffffffff


	//   ....[8]....
        /*00a0*/ 	.word	0xffffffff


	//   ....[9]....
        /*00a4*/ 	.word	0xffffffff


	//   ....[10]....
        /*00a8*/ 	.word	0xffffffff


	//   ....[11]....
        /*00ac*/ 	.word	0xffffffff


	//   ....[12]....
        /*00b0*/ 	.word	0xffffffff


	//   ....[13]....
        /*00b4*/ 	.word	0xffffffff


	//   ....[14]....
        /*00b8*/ 	.word	0xffffffff


	//   ....[15]....
        /*00bc*/ 	.word	0xffffffff


	//----- nvinfo : EIATTR_COOP_GROUP_INSTR_OFFSETS
	.align		4
.L_872:
        /*00c0*/ 	.byte	0x04, 0x28
        /*00c2*/ 	.short	(.L_874 - .L_873)


	//   ....[0]....
.L_873:
        /*00c4*/ 	.word	0x00008a70


	//   ....[1]....
        /*00c8*/ 	.word	0x00008b50


	//   ....[2]....
        /*00cc*/ 	.word	0x00008b60


	//   ....[3]....
        /*00d0*/ 	.word	0x00008b90


	//   ....[4]....
        /*00d4*/ 	.word	0x000104b0


	//   ....[5]....
        /*00d8*/ 	.word	0x000104d0


	//   ....[6]....
        /*00dc*/ 	.word	0x000104f0


	//   ....[7]....
        /*00e0*/ 	.word	0x00010510


	//   ....[8]....
        /*00e4*/ 	.word	0x00016840


	//   ....[9]....
        /*00e8*/ 	.word	0x00016850


	//   ....[10]....
        /*00ec*/ 	.word	0x00016880


	//   ....[11]....
        /*00f0*/ 	.word	0x00016890


	//   ....[12]....
        /*00f4*/ 	.word	0x000193b0


	//   ....[13]....
        /*00f8*/ 	.word	0x000193f0


	//   ....[14]....
        /*00fc*/ 	.word	0x000194b0


	//   ....[15]....
        /*0100*/ 	.word	0x000194c0


	//----- nvinfo : EIATTR_EXIT_INSTR_OFFSETS
	.align		4
.L_874:
        /*0104*/ 	.byte	0x04, 0x1c
        /*0106*/ 	.short	(.L_876 - .L_875)


	//   ....[0]....
.L_875:
        /*0108*/ 	.word	0x00000640


	//   ....[1]....
        /*010c*/ 	.word	0x00000ec0


	//   ....[2]....
        /*0110*/ 	.word	0x00000ef0


	//   ....[3]....
        /*0114*/ 	.word	0x0001a060


	//   ....[4]....
        /*0118*/ 	.word	0x0001a080


	//----- nvinfo : EIATTR_CTAIDZ_USED
	.align		4
.L_876:
        /*011c*/ 	.byte	0x01, 0x04
	.zero		2


	//----- nvinfo : EIATTR_CRS_STACK_SIZE
	.align		4
        /*0120*/ 	.byte	0x04, 0x1e
        /*0122*/ 	.short	(.L_878 - .L_877)
.L_877:
        /*0124*/ 	.word	0x00000000
.L_878:


//--------------------- .nv.info._ZN5flash24flash_fwd_splitkv_kernelI23Flash_fwd_kernel_traitsILi64ELi64ELi256ELi4ELb0ELb0EN7cutlass6half_tE19Flash_kernel_traitsILi64ELi64ELi256ELi4ES3_EELb1ELb0ELb0ELb0ELb0ELb1ELb1ELb0EEEvNS_16Flash_fwd_paramsE --------------------------
	.section	.nv.info._ZN5flash24flash_fwd_splitkv_kernelI23Flash_fwd_kernel_traitsILi64ELi64ELi256ELi4ELb0ELb0EN7cutlass6half_tE19Flash_kernel_traitsILi64ELi64ELi256ELi4ES3_EELb1ELb0ELb0ELb0ELb0ELb1ELb1ELb0EEEvNS_16Flash_fwd_paramsE,"",@"SHT_CUDA_INFO"
	.sectionflags	@""
	.align	4


	//----- nvinfo : EIATTR_CUDA_API_VERSION
	.align		4
        /*0000*/ 	.byte	0x04, 0x37
        /*0002*/ 	.short	(.L_880 - .L_879)
.L_879:
        /*0004*/ 	.word	0x00000082


	//----- nvinfo : EIATTR_SW2861232_WAR
	.align		4
.L_880:
        /*0008*/ 	.byte	0x01, 0x35
	.zero		2


	//----- nvinfo : EIATTR_PARAM_CBANK
	.align		4
        /*000c*/ 	.byte	0x04, 0x0a
        /*000e*/ 	.short	(.L_882 - .L_881)
	.align		4
.L_881:
        /*0010*/ 	.word	index@(.nv.constant0._ZN5flash24flash_fwd_splitkv_kernelI23Flash_fwd_kernel_traitsILi64ELi64ELi256ELi4ELb0ELb0EN7cutlass6half_tE19Flash_kernel_traitsILi64ELi64ELi256ELi4ES3_EELb1ELb0ELb0ELb0ELb0ELb1ELb1ELb0EEEvNS_16Flash_fwd_paramsE)
        /*0014*/ 	.short	0x0160
        /*0016*/ 	.short	0x01d0


	//----- nvinfo : EIATTR_CBANK_PARAM_SIZE
	.align		4
.L_882:
        /*0018*/ 	.byte	0x03, 0x19
        /*001a*/ 	.short	0x01d0


	//----- nvinfo : EIATTR_KPARAM_INFO
	.align		4
        /*001c*/ 	.byte	0x04, 0x17
        /*001e*/ 	.short	(.L_884 - .L_883)
.L_883:
        /*0020*/ 	.word	0x00000000
        /*0024*/ 	.short	0x0000
        /*0026*/ 	.short	0x0000
        /*0028*/ 	.byte	0x00, 0xf0, 0x41, 0x07


	//----- nvinfo : EIATTR_MAXREG_COUNT
	.align		4
.L_884:
        /*002c*/ 	.byte	0x03, 0x1b
        /*002e*/ 	.short	0x00ff


	//----- nvinfo : EIATTR_NUM_BARRIERS
	.align		4
        /*0030*/ 	.byte	0x02, 0x4c
        /*0032*/ 	.byte	0x01
	.zero		1


	//----- nvinfo : EIATTR_ANNOTATIONS
	.align		4
        /*0034*/ 	.byte	0x04, 0x55
        /*0036*/ 	.short	(.L_886 - .L_885)


	//   ....[0]....
.L_885:
        /*0038*/ 	.word	0x00000001
        /*003c*/ 	.byte	0x70, 0x51, 0x00, 0x00, 0x01, 0x00, 0x00, 0x00, 0x20, 0xc9, 0x00, 0x00, 0x01, 0x00, 0x00, 0x00
        /*004c*/ 	.byte	0x30, 0xc9, 0x00, 0x00, 0x01, 0x00, 0x00, 0x00, 0xa0, 0xce, 0x00, 0x00, 0x01, 0x00, 0x00, 0x00
        /*005c*/ 	.byte	0xd0, 0x2d, 0x01, 0x00, 0x01, 0x00, 0x00, 0x00, 0xf0, 0x2d, 0x01, 0x00, 0x01, 0x00, 0x00, 0x00
        /*006c*/ 	.byte	0x70, 0x65, 0x01, 0x00, 0x01, 0x00, 0x00, 0x00, 0x80, 0x65, 0x01, 0x00, 0x01, 0x00, 0x00, 0x00
        /*007c*/ 	.byte	0xd0, 0xc1, 0x01, 0x00, 0x01, 0x00, 0x00, 0x00, 0xf0, 0xc1, 0x01, 0x00, 0x01, 0x00, 0x00, 0x00
        /*008c*/ 	.byte	0xd0, 0xdb, 0x01, 0x00, 0x01, 0x00, 0x00, 0x00, 0xe0, 0xdb, 0x01, 0x00, 0x01, 0x00, 0x00, 0x00
        /*009c*/ 	.byte	0x00, 0xdc, 0x01, 0x00, 0x01, 0x00, 0x00, 0x00, 0x60, 0xdc, 0x01, 0x00


	//----- nvinfo : EIATTR_MERCURY_ISA_VERSION
	.align		4
.L_886:
        /*00a8*/ 	.byte	0x03, 0x5f
        /*00aa*/ 	.short	0x0000


	//----- nvinfo : EIATTR_COOP_GROUP_MASK_REGIDS
	.align		4
        /*00ac*/ 	.byte	0x04, 0x29
        /*00ae*/ 	.short	(.L_888 - .L_887)


	//   ....[0]....
.L_887:
        /*00b0*/ 	.word	0xffffffff


	//   ....[1]....
        /*00b4*/ 	.word	0xffffffff


	//   ....[2]....
        /*00b8*/ 	.word	0xffffffff


	//   ....[3]....
        /*00bc*/ 	.word	0xffffffff


	//   ....[4]....
        /*00c0*/ 	.word	0xffffffff


	//   ....[5]....
        /*00c4*/ 	.word	0xffffffff


	//   ....[6]....
        /*00c8*/ 	.word	0xffffffff


	//   ....[7]....
        /*00cc*/ 	.word	0xffffffff


	//   ....[8]....
        /*00d0*/ 	.word	0xffffffff


	//   ....[9]....
        /*00d4*/ 	.word	0xffffffff


	//   ....[10]....
        /*00d8*/ 	.word	0xffffffff


	//   ....[11]....
        /*00dc*/ 	.word	0xffffffff


	//   ....[12]....
        /*00e0*/ 	.word	0xffffffff


	//   ....[13]....
        /*00e4*/ 	.word	0xffffffff


	//   ....[14]....
        /*00e8*/ 	.word	0xffffffff


	//   ....[15]....
        /*00ec*/ 	.word	0xffffffff


	//----- nvinfo : EIATTR_COOP_GROUP_INSTR_OFFSETS
	.align		4
.L_888:
        /*00f0*/ 	.byte	0x04, 0x28
        /*00f2*/ 	.short	(.L_890 - .L_889)


	//   ....[0]....
.L_889:
        /*00f4*/ 	.word	0x00009a90


	//   ....[1]....
        /*00f8*/ 	.word	0x00009b50


	//   ....[2]....
        /*00fc*/ 	.word	0x00009b60


	//   ....[3]....
        /*0100*/ 	.word	0x00009b90


	//   ....[4]....
        /*0104*/ 	.word	0x000135e0


	//   ....[5]....
        /*0108*/ 	.word	0x00013630


	//   ....[6]....
        /*010c*/ 	.word	0x00013650


	//   ....[7]....
        /*0110*/ 	.word	0x00013680


	//   ....[8]....
        /*0114*/ 	.word	0x0001ada0


	//   ....[9]....
        /*0118*/ 	.word	0x0001adf0


	//   ....[10]....
        /*011c*/ 	.word	0x0001ae20


	//   ....[11]....
        /*0120*/ 	.word	0x0001ae30


	//   ....[12]....
        /*0124*/ 	.word	0x0001dd80


	//   ....[13]....
        /*0128*/ 	.word	0x0001dd90


	//   ....[14]....
        /*012c*/ 	.word	0x0001ddb0


	//   ....[15]....
        /*0130*/ 	.word	0x0001ddd0


	//----- nvinfo : EIATTR_EXIT_INSTR_OFFSETS
	.align		4
.L_890:
        /*0134*/ 	.byte	0x04, 0x1c
        /*0136*/ 	.short	(.L_892 - .L_891)


	//   ....[0]....
.L_891:
        /*0138*/ 	.word	0x00000640


	//   ....[1]....
        /*013c*/ 	.word	0x00000ec0


	//   ....[2]....
        /*0140*/ 	.word	0x00000ef0


	//   ....[3]....
        /*0144*/ 	.word	0x0001e8d0


	//   ....[4]....
        /*0148*/ 	.word	0x0001e8f0


	//----- nvinfo : EIATTR_CTAIDZ_USED
	.align		4
.L_892:
        /*014c*/ 	.byte	0x01, 0x04
	.zero		2


	//----- nvinfo : EIATTR_CRS_STACK_SIZE
	.align		4
        /*0150*/ 	.byte	0x04, 0x1e
        /*0152*/ 	.short	(.L_894 - .L_893)
.L_893:
        /*0154*/ 	.word	0x00000000
.L_894:


//--------------------- .nv.info._ZN5flash24flash_fwd_splitkv_kernelI23Flash_fwd_kernel_traitsILi64ELi64ELi256ELi4ELb0ELb0EN7cutlass6half_tE19Flash_kernel_traitsILi64ELi64ELi256ELi4ES3_EELb1ELb0ELb0ELb0ELb0ELb0ELb1ELb1EEEvNS_16Flash_fwd_paramsE --------------------------
	.section	.nv.info._ZN5flash24flash_fwd_splitkv_kernelI23Flash_fwd_kernel_traitsILi64ELi64ELi256ELi4ELb0ELb0EN7cutlass6half_tE19Flash_kernel_traitsILi64ELi64ELi256ELi4ES3_EELb1ELb0ELb0ELb0ELb0ELb0ELb1ELb1EEEvNS_16Flash_fwd_paramsE,"",@"SHT_CUDA_INFO"
	.sectionflags	@""
	.align	4


	//----- nvinfo : EIATTR_CUDA_API_VERSION
	.align		4
        /*0000*/ 	.byte	0x04, 0x37
        /*0002*/ 	.short	(.L_896 - .L_895)
.L_895:
        /*0004*/ 	.word	0x00000082


	//----- nvinfo : EIATTR_SW2861232_WAR
	.align		4
.L_896:
        /*0008*/ 	.byte	0x01, 0x35
	.zero		2


	//----- nvinfo : EIATTR_PARAM_CBANK
	.align		4
        /*000c*/ 	.byte	0x04, 0x0a
        /*000e*/ 	.short	(.L_898 - .L_897)
	.align		4
.L_897:
        /*0010*/ 	.word	index@(.nv.constant0._ZN5flash24flash_fwd_splitkv_kernelI23Flash_fwd_kernel_traitsILi64ELi64ELi256ELi4ELb0ELb0EN7cutlass6half_tE19Flash_kernel_traitsILi64ELi64ELi256ELi4ES3_EELb1ELb0ELb0ELb0ELb0ELb0ELb1ELb1EEEvNS_16Flash_fwd_paramsE)
        /*0014*/ 	.short	0x0160
        /*0016*/ 	.short	0x01d0


	//----- nvinfo : EIATTR_CBANK_PARAM_SIZE
	.align		4
.L_898:
        /*0018*/ 	.byte	0x03, 0x19
        /*001a*/ 	.short	0x01d0


	//----- nvinfo : EIATTR_KPARAM_INFO
	.align		4
        /*001c*/ 	.byte	0x04, 0x17
        /*001e*/ 	.short	(.L_900 - .L_899)
.L_899:
        /*0020*/ 	.word	0x00000000
        /*0024*/ 	.short	0x0000
        /*0026*/ 	.short	0x0000
        /*0028*/ 	.byte	0x00, 0xf0, 0x41, 0x07


	//----- nvinfo : EIATTR_MAXREG_COUNT
	.align		4
.L_900:
        /*002c*/ 	.byte	0x03, 0x1b
        /*002e*/ 	.short	0x00ff


	//----- nvinfo : EIATTR_NUM_BARRIERS
	.align		4
        /*0030*/ 	.byte	0x02, 0x4c
        /*0032*/ 	.byte	0x01
	.zero		1


	//----- nvinfo : EIATTR_ANNOTATIONS
	.align		4
        /*0034*/ 	.byte	0x04, 0x55
        /*0036*/ 	.short	(.L_902 - .L_901)


	//   ....[0]....
.L_901:
        /* <DEDUP_REMOVED lines=104> */


	//----- nvinfo : EIATTR_MERCURY_ISA_VERSION
	.align		4
.L_902:
        /*06a8*/ 	.byte	0x03, 0x5f
        /*06aa*/ 	.short	0x0000


	//----- nvinfo : EIATTR_COOP_GROUP_MASK_REGIDS
	.align		4
        /*06ac*/ 	.byte	0x04, 0x29
        /*06ae*/ 	.short	(.L_904 - .L_903)


	//   ....[0]....
.L_903:
        /*06b0*/ 	.word	0xffffffff


	//   ....[1]....
        /*06b4*/ 	.word	0xffffffff


	//   ....[2]....
        /*06b8*/ 	.word	0xffffffff


	//   ....[3]....
        /*06bc*/ 	.word	0xffffffff


	//   ....[4]....
        /*06c0*/ 	.word	0xffffffff


	//   ....[5]....
        /*06c4*/ 	.word	0xffffffff


	//   ....[6]....
        /*06c8*/ 	.word	0xffffffff


	//   ....[7]....
        /*06cc*/ 	.word	0xffffffff


	//   ....[8]....
        /*06d0*/ 	.word	0xffffffff


	//   ....[9]....
        /*06d4*/ 	.word	0xffffffff


	//   ....[10]....
        /*06d8*/ 	.word	0xffffffff


	//   ....[11]....
        /*06dc*/ 	.word	0xffffffff


	//   ....[12]....
        /*06e0*/ 	.word	0xffffffff


	//   ....[13]....
        /*06e4*/ 	.word	0xffffffff


	//   ....[14]....
        /*06e8*/ 	.word	0xffffffff


	//   ....[15]....
        /*06ec*/ 	.word	0xffffffff


	//   ....[16]....
        /*06f0*/ 	.word	0xffffffff


	//   ....[17]....
        /*06f4*/ 	.word	0xffffffff


	//   ....[18]....
        /*06f8*/ 	.word	0xffffffff


	//   ....[19]....
        /*06fc*/ 	.word	0xffffffff


	//----- nvinfo : EIATTR_COOP_GROUP_INSTR_OFFSETS
	.align		4
.L_904:
        /*0700*/ 	.byte	0x04, 0x28
        /*0702*/ 	.short	(.L_906 - .L_905)


	//   ....[0]....
.L_905:
        /*0704*/ 	.word	0x00019a30


	//   ....[1]....
        /*0708*/ 	.word	0x00019aa0


	//   ....[2]....
        /*070c*/ 	.word	0x00019ab0


	//   ....[3]....
        /*0710*/ 	.word	0x00019ae0


	//   ....[4]....
        /*0714*/ 	.word	0x00022190


	//   ....[5]....
        /*0718*/ 	.word	0x000221d0


	//   ....[6]....
        /*071c*/ 	.word	0x000221f0


	//   ....[7]....
        /*0720*/ 	.word	0x00022210


	//   ....[8]....
        /*0724*/ 	.word	0x00028950


	//   ....[9]....
        /*0728*/ 	.word	0x00028970


	//   ....[10]....
        /*072c*/ 	.word	0x00029330


	//   ....[11]....
        /*0730*/ 	.word	0x00029350


	//   ....[12]....
        /*0734*/ 	.word	0x0002b950


	//   ....[13]....
        /*0738*/ 	.word	0x0002b980


	//   ....[14]....
        /*073c*/ 	.word	0x0002b990


	//   ....[15]....
        /*0740*/ 	.word	0x0002b9c0


	//   ....[16]....
        /*0744*/ 	.word	0x0002c720


	//   ....[17]....
        /*0748*/ 	.word	0x0002c770


	//   ....[18]....
        /*074c*/ 	.word	0x0002c7c0


	//   ....[19]....
        /*0750*/ 	.word	0x0002c810


	//----- nvinfo : EIATTR_EXIT_INSTR_OFFSETS
	.align		4
.L_906:
        /*0754*/ 	.byte	0x04, 0x1c
        /*0756*/ 	.short	(.L_908 - .L_907)


	//   ....[0]....
.L_907:
        /*0758*/ 	.word	0x00000200


	//----- nvinfo : EIATTR_CTAIDZ_USED
	.align		4
.L_908:
        /*075c*/ 	.byte	0x01, 0x04
	.zero		2


	//----- nvinfo : EIATTR_CRS_STACK_SIZE
	.align		4
        /*0760*/ 	.byte	0x04, 0x1e
        /*0762*/ 	.short	(.L_910 - .L_909)
.L_909:
        /*0764*/ 	.word	0x00000000
.L_910:


//--------------------- .nv.info._ZN5flash24flash_fwd_splitkv_kernelI23Flash_fwd_kernel_traitsILi64ELi64ELi256ELi4ELb0ELb0EN7cutlass6half_tE19Flash_kernel_traitsILi64ELi64ELi256ELi4ES3_EELb1ELb0ELb0ELb0ELb0ELb1ELb1ELb1EEEvNS_16Flash_fwd_paramsE --------------------------
	.section	.nv.info._ZN5flash24flash_fwd_splitkv_kernelI23Flash_fwd_kernel_traitsILi64ELi64ELi256ELi4ELb0ELb0EN7cutlass6half_tE19Flash_kernel_traitsILi64ELi64ELi256ELi4ES3_EELb1ELb0ELb0ELb0ELb0ELb1ELb1ELb1EEEvNS_16Flash_fwd_paramsE,"",@"SHT_CUDA_INFO"
	.sectionflags	@""
	.align	4


	//----- nvinfo : EIATTR_CUDA_API_VERSION
	.align		4
        /*0000*/ 	.byte	0x04, 0x37
        /*0002*/ 	.short	(.L_912 - .L_911)
.L_911:
        /*0004*/ 	.word	0x00000082


	//----- nvinfo : EIATTR_SW2861232_WAR
	.align		4
.L_912:
        /*0008*/ 	.byte	0x01, 0x35
	.zero		2


	//----- nvinfo : EIATTR_PARAM_CBANK
	.align		4
        /*000c*/ 	.byte	0x04, 0x0a
        /*000e*/ 	.short	(.L_914 - .L_913)
	.align		4
.L_913:
        /*0010*/ 	.word	index@(.nv.constant0._ZN5flash24flash_fwd_splitkv_kernelI23Flash_fwd_kernel_traitsILi64ELi64ELi256ELi4ELb0ELb0EN7cutlass6half_tE19Flash_kernel_traitsILi64ELi64ELi256ELi4ES3_EELb1ELb0ELb0ELb0ELb0ELb1ELb1ELb1EEEvNS_16Flash_fwd_paramsE)
        /*0014*/ 	.short	0x0160
        /*0016*/ 	.short	0x01d0


	//----- nvinfo : EIATTR_CBANK_PARAM_SIZE
	.align		4
.L_914:
        /*0018*/ 	.byte	0x03, 0x19
        /*001a*/ 	.short	0x01d0


	//----- nvinfo : EIATTR_KPARAM_INFO
	.align		4
        /*001c*/ 	.byte	0x04, 0x17
        /*001e*/ 	.short	(.L_916 - .L_915)
.L_915:
        /*0020*/ 	.word	0x00000000
        /*0024*/ 	.short	0x0000
        /*0026*/ 	.short	0x0000
        /*0028*/ 	.byte	0x00, 0xf0, 0x41, 0x07


	//----- nvinfo : EIATTR_MAXREG_COUNT
	.align		4
.L_916:
        /*002c*/ 	.byte	0x03, 0x1b
        /*002e*/ 	.short	0x00ff


	//----- nvinfo : EIATTR_NUM_BARRIERS
	.align		4
        /*0030*/ 	.byte	0x02, 0x4c
        /*0032*/ 	.byte	0x01
	.zero		1


	//----- nvinfo : EIATTR_ANNOTATIONS
	.align		4
        /*0034*/ 	.byte	0x04, 0x55
        /*0036*/ 	.short	(.L_918 - .L_917)


	//   ....[0]....
.L_917:
        /* <DEDUP_REMOVED lines=135> */


	//----- nvinfo : EIATTR_MERCURY_ISA_VERSION
	.align		4
.L_918:
        /*0890*/ 	.byte	0x03, 0x5f
        /*0892*/ 	.short	0x0000


	//----- nvinfo : EIATTR_COOP_GROUP_MASK_REGIDS
	.align		4
        /*0894*/ 	.byte	0x04, 0x29
        /*0896*/ 	.short	(.L_920 - .L_919)


	//   ....[0]....
.L_919:
        /*0898*/ 	.word	0xffffffff


	//   ....[1]....
        /*089c*/ 	.word	0xffffffff


	//   ....[2]....
        /*08a0*/ 	.word	0xffffffff


	//   ....[3]....
        /*08a4*/ 	.word	0xffffffff


	//   ....[4]....
        /*08a8*/ 	.word	0xffffffff


	//   ....[5]....
        /*08ac*/ 	.word	0xffffffff


	//   ....[6]....
        /*08b0*/ 	.word	0xffffffff


	//   ....[7]....
        /*08b4*/ 	.word	0xffffffff


	//   ....[8]....
        /*08b8*/ 	.word	0xffffffff


	//   ....[9]....
        /*08bc*/ 	.word	0xffffffff


	//   ....[10]....
        /*08c0*/ 	.word	0xffffffff


	//   ....[11]....
        /*08c4*/ 	.word	0xffffffff


	//   ....[12]....
        /*08c8*/ 	.word	0xffffffff


	//   ....[13]....
        /*08cc*/ 	.word	0xffffffff


	//   ....[14]....
        /*08d0*/ 	.word	0xffffffff


	//   ....[15]....
        /*08d4*/ 	.word	0xffffffff


	//   ....[16]....
        /*08d8*/ 	.word	0xffffffff


	//   ....[17]....
        /*08dc*/ 	.word	0xffffffff


	//   ....[18]....
        /*08e0*/ 	.word	0xffffffff


	//   ....[19]....
        /*08e4*/ 	.word	0xffffffff


	//----- nvinfo : EIATTR_COOP_GROUP_INSTR_OFFSETS
	.align		4
.L_920:
        /*08e8*/ 	.byte	0x04, 0x28
        /*08ea*/ 	.short	(.L_922 - .L_921)


	//   ....[0]....
.L_921:
        /*08ec*/ 	.word	0x0001a830


	//   ....[1]....
        /*08f0*/ 	.word	0x0001a8a0


	//   ....[2]....
        /*08f4*/ 	.word	0x0001a8b0


	//   ....[3]....
        /*08f8*/ 	.word	0x0001a8e0


	//   ....[4]....
        /*08fc*/ 	.word	0x000241c0


	//   ....[5]....
        /*0900*/ 	.word	0x00024210


	//   ....[6]....
        /*0904*/ 	.word	0x00024230


	//   ....[7]....
        /*0908*/ 	.word	0x00024260


	//   ....[8]....
        /*090c*/ 	.word	0x0002bb60


	//   ....[9]....
        /*0910*/ 	.word	0x0002bb80


	//   ....[10]....
        /*0914*/ 	.word	0x0002c5e0


	//   ....[11]....
        /*0918*/ 	.word	0x0002c600


	//   ....[12]....
        /*091c*/ 	.word	0x0002ecd0


	//   ....[13]....
        /*0920*/ 	.word	0x0002ed20


	//   ....[14]....
        /*0924*/ 	.word	0x0002ed40


	//   ....[15]....
        /*0928*/ 	.word	0x0002ed60


	//   ....[16]....
        /*092c*/ 	.word	0x0002fac0


	//   ....[17]....
        /*0930*/ 	.word	0x0002fb10


	//   ....[18]....
        /*0934*/ 	.word	0x0002fb60


	//   ....[19]....
        /*0938*/ 	.word	0x0002fbc0


	//----- nvinfo : EIATTR_EXIT_INSTR_OFFSETS
	.align		4
.L_922:
        /*093c*/ 	.byte	0x04, 0x1c
        /*093e*/ 	.short	(.L_924 - .L_923)


	//   ....[0]....
.L_923:
        /*0940*/ 	.word	0x00000200


	//----- nvinfo : EIATTR_CTAIDZ_USED
	.align		4
.L_924:
        /*0944*/ 	.byte	0x01, 0x04
	.zero		2


	//----- nvinfo : EIATTR_CRS_STACK_SIZE
	.align		4
        /*0948*/ 	.byte	0x04, 0x1e
        /*094a*/ 	.short	(.L_926 - .L_925)
.L_925:
        /*094c*/ 	.word	0x00000000
.L_926:


//--------------------- .nv.info._ZN5flash24flash_fwd_splitkv_kernelI23Flash_fwd_kernel_traitsILi64ELi64ELi256ELi4ELb0ELb0EN7cutlass6half_tE19Flash_kernel_traitsILi64ELi64ELi256ELi4ES3_EELb1ELb0ELb0ELb1ELb1ELb0ELb0ELb0EEEvNS_16Flash_fwd_paramsE --------------------------
	.section	.nv.info._ZN5flash24flash_fwd_splitkv_kernelI23Flash_fwd_kernel_traitsILi64ELi64ELi256ELi4ELb0ELb0EN7cutlass6half_tE19Flash_kernel_traitsILi64ELi64ELi256ELi4ES3_EELb1ELb0ELb0ELb1ELb1ELb0ELb0ELb0EEEvNS_16Flash_fwd_paramsE,"",@"SHT_CUDA_INFO"
	.sectionflags	@""
	.align	4


	//----- nvinfo : EIATTR_CUDA_API_VERSION
	.align		4
        /*0000*/ 	.byte	0x04, 0x37
        /*0002*/ 	.short	(.L_928 - .L_927)
.L_927:
        /*0004*/ 	.word	0x00000082


	//----- nvinfo : EIATTR_SW2861232_WAR
	.align		4
.L_928:
        /*0008*/ 	.byte	0x01, 0x35
	.zero		2


	//----- nvinfo : EIATTR_PARAM_CBANK
	.align		4
        /*000c*/ 	.byte	0x04, 0x0a
        /*000e*/ 	.short	(.L_930 - .L_929)
	.align		4
.L_929:
        /*0010*/ 	.word	index@(.nv.constant0._ZN5flash24flash_fwd_splitkv_kernelI23Flash_fwd_kernel_traitsILi64ELi64ELi256ELi4ELb0ELb0EN7cutlass6half_tE19Flash_kernel_traitsILi64ELi64ELi256ELi4ES3_EELb1ELb0ELb0ELb1ELb1ELb0ELb0ELb0EEEvNS_16Flash_fwd_paramsE)
        /*0014*/ 	.short	0x0160
        /*0016*/ 	.short	0x01d0


	//----- nvinfo : EIATTR_CBANK_PARAM_SIZE
	.align		4
.L_930:
        /*0018*/ 	.byte	0x03, 0x19
        /*001a*/ 	.short	0x01d0


	//----- nvinfo : EIATTR_KPARAM_INFO
	.align		4
        /*001c*/ 	.byte	0x04, 0x17
        /*001e*/ 	.short	(.L_932 - .L_931)
.L_931:
        /*0020*/ 	.word	0x00000000
        /*0024*/ 	.short	0x0000
        /*0026*/ 	.short	0x0000
        /*0028*/ 	.byte	0x00, 0xf0, 0x41, 0x07


	//----- nvinfo : EIATTR_MAXREG_COUNT
	.align		4
.L_932:
        /*002c*/ 	.byte	0x03, 0x1b
        /*002e*/ 	.short	0x00ff


	//----- nvinfo : EIATTR_NUM_BARRIERS
	.align		4
        /*0030*/ 	.byte	0x02, 0x4c
        /*0032*/ 	.byte	0x01
	.zero		1


	//----- nvinfo : EIATTR_ANNOTATIONS
	.align		4
        /*0034*/ 	.byte	0x04, 0x55
        /*0036*/ 	.short	(.L_934 - .L_933)


	//   ....[0]....
.L_933:
        /*0038*/ 	.word	0x00000001
        /*003c*/ 	.byte	0xe0, 0x15, 0x00, 0x00, 0x01, 0x00, 0x00, 0x00, 0x20, 0x29, 0x00, 0x00, 0x01, 0x00, 0x00, 0x00
        /*004c*/ 	.byte	0xb0, 0x29, 0x00, 0x00, 0x01, 0x00, 0x00, 0x00, 0x90, 0x7d, 0x00, 0x00, 0x01, 0x00, 0x00, 0x00
        /*005c*/ 	.byte	0x60, 0xcd, 0x00, 0x00, 0x01, 0x00, 0x00, 0x00, 0x70, 0xcd, 0x00, 0x00


	//----- nvinfo : EIATTR_MERCURY_ISA_VERSION
	.align		4
.L_934:
        /*0068*/ 	.byte	0x03, 0x5f
        /*006a*/ 	.short	0x0000


	//----- nvinfo : EIATTR_COOP_GROUP_MASK_REGIDS
	.align		4
        /*006c*/ 	.byte	0x04, 0x29
        /*006e*/ 	.short	(.L_936 - .L_935)


	//   ....[0]....
.L_935:
        /*0070*/ 	.word	0xffffffff


	//   ....[1]....
        /*0074*/ 	.word	0xffffffff


	//   ....[2]....
        /*0078*/ 	.word	0xffffffff


	//   ....[3]....
        /*007c*/ 	.word	0xffffffff


	//   ....[4]....
        /*0080*/ 	.word	0xffffffff


	//   ....[5]....
        /*0084*/ 	.word	0xffffffff


	//   ....[6]....
        /*0088*/ 	.word	0xffffffff


	//   ....[7]....
        /*008c*/ 	.word	0xffffffff


	//   ....[8]....
        /*0090*/ 	.word	0xffffffff


	//   ....[9]....
        /*0094*/ 	.word	0xffffffff


	//   ....[10]....
        /*0098*/ 	.word	0xffffffff


	//   ....[11]....
        /*009c*/ 	.word	0xffffffff


	//----- nvinfo : EIATTR_COOP_GROUP_INSTR_OFFSETS
	.align		4
.L_936:
        /*00a0*/ 	.byte	0x04, 0x28
        /*00a2*/ 	.short	(.L_938 - .L_937)


	//   ....[0]....
.L_937:
        /*00a4*/ 	.word	0x000052b0


	//   ....[1]....
        /*00a8*/ 	.word	0x00005300


	//   ....[2]....
        /*00ac*/ 	.word	0x00005320


	//   ....[3]....
        /*00b0*/ 	.word	0x00005340


	//   ....[4]....
        /*00b4*/ 	.word	0x0000a1c0


	//   ....[5]....
        /*00b8*/ 	.word	0x0000a1e0


	//   ....[6]....
        /*00bc*/ 	.word	0x0000a210


	//   ....[7]....
        /*00c0*/ 	.word	0x0000a220


	//   ....[8]....
        /*00c4*/ 	.word	0x0000cda0


	//   ....[9]....
        /*00c8*/ 	.word	0x0000cdb0


	//   ....[10]....
        /*00cc*/ 	.word	0x0000cdf0


	//   ....[11]....
        /*00d0*/ 	.word	0x0000ce10


	//----- nvinfo : EIATTR_EXIT_INSTR_OFFSETS
	.align		4
.L_938:
        /*00d4*/ 	.byte	0x04, 0x1c
        /*00d6*/ 	.short	(.L_940 - .L_939)


	//   ....[0]....
.L_939:
        /*00d8*/ 	.word	0x00000170


	//   ....[1]....
        /*00dc*/ 	.word	0x000006e0


	//   ....[2]....
        /*00e0*/ 	.word	0x00000710


	//   ....[3]....
        /*00e4*/ 	.word	0x0000da40


	//----- nvinfo : EIATTR_CTAIDZ_USED
	.align		4
.L_940:
        /*00e8*/ 	.byte	0x01, 0x04
	.zero		2


	//----- nvinfo : EIATTR_CRS_STACK_SIZE
	.align		4
        /*00ec*/ 	.byte	0x04, 0x1e
        /*00ee*/ 	.short	(.L_942 - .L_941)
.L_941:
        /*00f0*/ 	.word	0x00000000
.L_942:


//--------------------- .nv.info._ZN5flash24flash_fwd_splitkv_kernelI23Flash_fwd_kernel_traitsILi64ELi64ELi256ELi4ELb0ELb0EN7cutlass6half_tE19Flash_kernel_traitsILi64ELi64ELi256ELi4ES3_EELb1ELb0ELb0ELb1ELb1ELb1ELb0ELb0EEEvNS_16Flash_fwd_paramsE --------------------------
	.section	.nv.info._ZN5flash24flash_fwd_splitkv_kernelI23Flash_fwd_kernel_traitsILi64ELi64ELi256ELi4ELb0ELb0EN7cutlass6half_tE19Flash_kernel_traitsILi64ELi64ELi256ELi4ES3_EELb1ELb0ELb0ELb1ELb1ELb1ELb0ELb0EEEvNS_16Flash_fwd_paramsE,"",@"SHT_CUDA_INFO"
	.sectionflags	@""
	.align	4


	//----- nvinfo : EIATTR_CUDA_API_VERSION
	.align		4
        /*0000*/ 	.byte	0x04, 0x37
        /*0002*/ 	.short	(.L_944 - .L_943)
.L_943:
        /*0004*/ 	.word	0x00000082


	//----- nvinfo : EIATTR_SW2861232_WAR
	.align		4
.L_944:
        /*0008*/ 	.byte	0x01, 0x35
	.zero		2


	//----- nvinfo : EIATTR_PARAM_CBANK
	.align		4
        /*000c*/ 	.byte	0x04, 0x0a
        /*000e*/ 	.short	(.L_946 - .L_945)
	.align		4
.L_945:
        /*0010*/ 	.word	index@(.nv.constant0._ZN5flash24flash_fwd_splitkv_kernelI23Flash_fwd_kernel_traitsILi64ELi64ELi256ELi4ELb0ELb0EN7cutlass6half_tE19Flash_kernel_traitsILi64ELi64ELi256ELi4ES3_EELb1ELb0ELb0ELb1ELb1ELb1ELb0ELb0EEEvNS_16Flash_fwd_paramsE)
        /*0014*/ 	.short	0x0160
        /*0016*/ 	.short	0x01d0


	//----- nvinfo : EIATTR_CBANK_PARAM_SIZE
	.align		4
.L_946:
        /*0018*/ 	.byte	0x03, 0x19
        /*001a*/ 	.short	0x01d0


	//----- nvinfo : EIATTR_KPARAM_INFO
	.align		4
        /*001c*/ 	.byte	0x04, 0x17
        /*001e*/ 	.short	(.L_948 - .L_947)
.L_947:
        /*0020*/ 	.word	0x00000000
        /*0024*/ 	.short	0x0000
        /*0026*/ 	.short	0x0000
        /*0028*/ 	.byte	0x00, 0xf0, 0x41, 0x07


	//----- nvinfo : EIATTR_MAXREG_COUNT
	.align		4
.L_948:
        /*002c*/ 	.byte	0x03, 0x1b
        /*002e*/ 	.short	0x00ff


	//----- nvinfo : EIATTR_NUM_BARRIERS
	.align		4
        /*0030*/ 	.byte	0x02, 0x4c
        /*0032*/ 	.byte	0x01
	.zero		1


	//----- nvinfo : EIATTR_ANNOTATIONS
	.align		4
        /*0034*/ 	.byte	0x04, 0x55
        /*0036*/ 	.short	(.L_950 - .L_949)


	//   ....[0]....
.L_949:
        /* <DEDUP_REMOVED lines=18> */


	//----- nvinfo : EIATTR_MERCURY_ISA_VERSION
	.align		4
.L_950:
        /*0140*/ 	.byte	0x03, 0x5f
        /*0142*/ 	.short	0x0000


	//----- nvinfo : EIATTR_COOP_GROUP_MASK_REGIDS
	.align		4
        /*0144*/ 	.byte	0x04, 0x29
        /*0146*/ 	.short	(.L_952 - .L_951)


	//   ....[0]....
.L_951:
        /*0148*/ 	.word	0xffffffff


	//   ....[1]....
        /*014c*/ 	.word	0xffffffff


	//   ....[2]....
        /*0150*/ 	.word	0xffffffff


	//   ....[3]....
        /*0154*/ 	.word	0xffffffff


	//   ....[4]....
        /*0158*/ 	.word	0xffffffff


	//   ....[5]....
        /*015c*/ 	.word	0xffffffff


	//   ....[6]....
        /*0160*/ 	.word	0xffffffff


	//   ....[7]....
        /*0164*/ 	.word	0xffffffff


	//   ....[8]....
        /*0168*/ 	.word	0xffffffff


	//   ....[9]....
        /*016c*/ 	.word	0xffffffff


	//   ....[10]....
        /*0170*/ 	.word	0xffffffff


	//   ....[11]....
        /*0174*/ 	.word	0xffffffff


	//----- nvinfo : EIATTR_COOP_GROUP_INSTR_OFFSETS
	.align		4
.L_952:
        /*0178*/ 	.byte	0x04, 0x28
        /*017a*/ 	.short	(.L_954 - .L_953)


	//   ....[0]....
.L_953:
        /*017c*/ 	.word	0x00006230


	//   ....[1]....
        /*0180*/ 	.word	0x00006280


	//   ....[2]....
        /*0184*/ 	.word	0x000062a0


	//   ....[3]....
        /*0188*/ 	.word	0x000062c0


	//   ....[4]....
        /*018c*/ 	.word	0x0000c340


	//   ....[5]....
        /*0190*/ 	.word	0x0000c360


	//   ....[6]....
        /*0194*/ 	.word	0x0000c390


	//   ....[7]....
        /*0198*/ 	.word	0x0000c3a0


	//   ....[8]....
        /*019c*/ 	.word	0x0000f1f0


	//   ....[9]....
        /*01a0*/ 	.word	0x0000f200


	//   ....[10]....
        /*01a4*/ 	.word	0x0000f230


	//   ....[11]....
        /*01a8*/ 	.word	0x0000f240


	//----- nvinfo : EIATTR_EXIT_INSTR_OFFSETS
	.align		4
.L_954:
        /*01ac*/ 	.byte	0x04, 0x1c
        /*01ae*/ 	.short	(.L_956 - .L_955)


	//   ....[0]....
.L_955:
        /*01b0*/ 	.word	0x00000170


	//   ....[1]....
        /*01b4*/ 	.word	0x000006e0


	//   ....[2]....
        /*01b8*/ 	.word	0x00000710


	//   ....[3]....
        /*01bc*/ 	.word	0x0000fe50


	//----- nvinfo : EIATTR_CTAIDZ_USED
	.align		4
.L_956:
        /*01c0*/ 	.byte	0x01, 0x04
	.zero		2


	//----- nvinfo : EIATTR_CRS_STACK_SIZE
	.align		4
        /*01c4*/ 	.byte	0x04, 0x1e
        /*01c6*/ 	.short	(.L_958 - .L_957)
.L_957:
        /*01c8*/ 	.word	0x00000000
.L_958:


//--------------------- .nv.info._ZN5flash24flash_fwd_splitkv_kernelI23Flash_fwd_kernel_traitsILi64ELi64ELi256ELi4ELb0ELb0EN7cutlass6half_tE19Flash_kernel_traitsILi64ELi64ELi256ELi4ES3_EELb1ELb0ELb0ELb1ELb1ELb0ELb1ELb0EEEvNS_16Flash_fwd_paramsE --------------------------
	.section	.nv.info._ZN5flash24flash_fwd_splitkv_kernelI23Flash_fwd_kernel_traitsILi64ELi64ELi256ELi4ELb0ELb0EN7cutlass6half_tE19Flash_kernel_traitsILi64ELi64ELi256ELi4ES3_EELb1ELb0ELb0ELb1ELb1ELb0ELb1ELb0EEEvNS_16Flash_fwd_paramsE,"",@"SHT_CUDA_INFO"
	.sectionflags	@""
	.align	4


	//----- nvinfo : EIATTR_CUDA_API_VERSION
	.align		4
        /*0000*/ 	.byte	0x04, 0x37
        /*0002*/ 	.short	(.L_960 - .L_959)
.L_959:
        /*0004*/ 	.word	0x00000082


	//----- nvinfo : EIATTR_SW2861232_WAR
	.align		4
.L_960:
        /*0008*/ 	.byte	0x01, 0x35
	.zero		2


	//----- nvinfo : EIATTR_PARAM_CBANK
	.align		4
        /*000c*/ 	.byte	0x04, 0x0a
        /*000e*/ 	.short	(.L_962 - .L_961)
	.align		4
.L_961:
        /*0010*/ 	.word	index@(.nv.constant0._ZN5flash24flash_fwd_splitkv_kernelI23Flash_fwd_kernel_traitsILi64ELi64ELi256ELi4ELb0ELb0EN7cutlass6half_tE19Flash_kernel_traitsILi64ELi64ELi256ELi4ES3_EELb1ELb0ELb0ELb1ELb1ELb0ELb1ELb0EEEvNS_16Flash_fwd_paramsE)
        /*0014*/ 	.short	0x0160
        /*0016*/ 	.short	0x01d0


	//----- nvinfo : EIATTR_CBANK_PARAM_SIZE
	.align		4
.L_962:
        /*0018*/ 	.byte	0x03, 0x19
        /*001a*/ 	.short	0x01d0


	//----- nvinfo : EIATTR_KPARAM_INFO
	.align		4
        /*001c*/ 	.byte	0x04, 0x17
        /*001e*/ 	.short	(.L_964 - .L_963)
.L_963:
        /*0020*/ 	.word	0x00000000
        /*0024*/ 	.short	0x0000
        /*0026*/ 	.short	0x0000
        /*0028*/ 	.byte	0x00, 0xf0, 0x41, 0x07


	//----- nvinfo : EIATTR_MAXREG_COUNT
	.align		4
.L_964:
        /*002c*/ 	.byte	0x03, 0x1b
        /*002e*/ 	.short	0x00ff


	//----- nvinfo : EIATTR_NUM_BARRIERS
	.align		4
        /*0030*/ 	.byte	0x02, 0x4c
        /*0032*/ 	.byte	0x01
	.zero		1


	//----- nvinfo : EIATTR_MERCURY_ISA_VERSION
	.align		4
        /*0034*/ 	.byte	0x03, 0x5f
        /*0036*/ 	.short	0x0000


	//----- nvinfo : EIATTR_COOP_GROUP_MASK_REGIDS
	.align		4
        /*0038*/ 	.byte	0x04, 0x29
        /*003a*/ 	.short	(.L_966 - .L_965)


	//   ....[0]....
.L_965:
        /*003c*/ 	.word	0xffffffff


	//   ....[1]....
        /*0040*/ 	.word	0xffffffff


	//   ....[2]....
        /*0044*/ 	.word	0xffffffff


	//   ....[3]....
        /*0048*/ 	.word	0xffffffff


	//   ....[4]....
        /*004c*/ 	.word	0xffffffff


	//   ....[5]....
        /*0050*/ 	.word	0xffffffff


	//   ....[6]....
        /*0054*/ 	.word	0xffffffff


	//   ....[7]....
        /*0058*/ 	.word	0xffffffff


	//   ....[8]....
        /*005c*/ 	.word	0xffffffff


	//   ....[9]....
        /*0060*/ 	.word	0xffffffff


	//   ....[10]....
        /*0064*/ 	.word	0xffffffff


	//   ....[11]....
        /*0068*/ 	.word	0xffffffff


	//----- nvinfo : EIATTR_COOP_GROUP_INSTR_OFFSETS
	.align		4
.L_966:
        /*006c*/ 	.byte	0x04, 0x28
        /*006e*/ 	.short	(.L_968 - .L_967)


	//   ....[0]....
.L_967:
        /*0070*/ 	.word	0x00005340


	//   ....[1]....
        /*0074*/ 	.word	0x00005350


	//   ....[2]....
        /*0078*/ 	.word	0x000053a0


	//   ....[3]....
        /*007c*/ 	.word	0x000053b0


	//   ....[4]....
        /*0080*/ 	.word	0x0000a020


	//   ....[5]....
        /*0084*/ 	.word	0x0000a030


	//   ....[6]....
        /*0088*/ 	.word	0x0000a060


	//   ....[7]....
        /*008c*/ 	.word	0x0000a070


	//   ....[8]....
        /*0090*/ 	.word	0x0000cbb0


	//   ....[9]....
        /*0094*/ 	.word	0x0000cbf0


	//   ....[10]....
        /*0098*/ 	.word	0x0000cc60


	//   ....[11]....
        /*009c*/ 	.word	0x0000cc70


	//----- nvinfo : EIATTR_EXIT_INSTR_OFFSETS
	.align		4
.L_968:
        /*00a0*/ 	.byte	0x04, 0x1c
        /*00a2*/ 	.short	(.L_970 - .L_969)


	//   ....[0]....
.L_969:
        /*00a4*/ 	.word	0x00000290


	//   ....[1]....
        /*00a8*/ 	.word	0x00000960


	//   ....[2]....
        /*00ac*/ 	.word	0x00000990


	//   ....[3]....
        /*00b0*/ 	.word	0x0000d660


	//----- nvinfo : EIATTR_CTAIDZ_USED
	.align		4
.L_970:
        /*00b4*/ 	.byte	0x01, 0x04
	.zero		2


	//----- nvinfo : EIATTR_CRS_STACK_SIZE
	.align		4
        /*00b8*/ 	.byte	0x04, 0x1e
        /*00ba*/ 	.short	(.L_972 - .L_971)
.L_971:
        /*00bc*/ 	.word	0x00000000
.L_972:


//--------------------- .nv.info._ZN5flash24flash_fwd_splitkv_kernelI23Flash_fwd_kernel_traitsILi64ELi64ELi256ELi4ELb0ELb0EN7cutlass6half_tE19Flash_kernel_traitsILi64ELi64ELi256ELi4ES3_EELb1ELb0ELb0ELb1ELb1ELb1ELb1ELb0EEEvNS_16Flash_fwd_paramsE --------------------------
	.section	.nv.info._ZN5flash24flash_fwd_splitkv_kernelI23Flash_fwd_kernel_traitsILi64ELi64ELi256ELi4ELb0ELb0EN7cutlass6half_tE19Flash_kernel_traitsILi64ELi64ELi256ELi4ES3_EELb1ELb0ELb0ELb1ELb1ELb1ELb1ELb0EEEvNS_16Flash_fwd_paramsE,"",@"SHT_CUDA_INFO"
	.sectionflags	@""
	.align	4


	//----- nvinfo : EIATTR_CUDA_API_VERSION
	.align		4
        /*0000*/ 	.byte	0x04, 0x37
        /*0002*/ 	.short	(.L_974 - .L_973)
.L_973:
        /*0004*/ 	.word	0x00000082


	//----- nvinfo : EIATTR_SW2861232_WAR
	.align		4
.L_974:
        /*0008*/ 	.byte	0x01, 0x35
	.zero		2


	//----- nvinfo : EIATTR_PARAM_CBANK
	.align		4
        /*000c*/ 	.byte	0x04, 0x0a
        /*000e*/ 	.short	(.L_976 - .L_975)
	.align		4
.L_975:
        /*0010*/ 	.word	index@(.nv.constant0._ZN5flash24flash_fwd_splitkv_kernelI23Flash_fwd_kernel_traitsILi64ELi64ELi256ELi4ELb0ELb0EN7cutlass6half_tE19Flash_kernel_traitsILi64ELi64ELi256ELi4ES3_EELb1ELb0ELb0ELb1ELb1ELb1ELb1ELb0EEEvNS_16Flash_fwd_paramsE)
        /*0014*/ 	.short	0x0160
        /*0016*/ 	.short	0x01d0


	//----- nvinfo : EIATTR_CBANK_PARAM_SIZE
	.align		4
.L_976:
        /*0018*/ 	.byte	0x03, 0x19
        /*001a*/ 	.short	0x01d0


	//----- nvinfo : EIATTR_KPARAM_INFO
	.align		4
        /*001c*/ 	.byte	0x04, 0x17
        /*001e*/ 	.short	(.L_978 - .L_977)
.L_977:
        /*0020*/ 	.word	0x00000000
        /*0024*/ 	.short	0x0000
        /*0026*/ 	.short	0x0000
        /*0028*/ 	.byte	0x00, 0xf0, 0x41, 0x07


	//----- nvinfo : EIATTR_MAXREG_COUNT
	.align		4
.L_978:
        /*002c*/ 	.byte	0x03, 0x1b
        /*002e*/ 	.short	0x00ff


	//----- nvinfo : EIATTR_NUM_BARRIERS
	.align		4
        /*0030*/ 	.byte	0x02, 0x4c
        /*0032*/ 	.byte	0x01
	.zero		1


	//----- nvinfo : EIATTR_ANNOTATIONS
	.align		4
        /*0034*/ 	.byte	0x04, 0x55
        /*0036*/ 	.short	(.L_980 - .L_979)


	//   ....[0]....
.L_979:
        /* <DEDUP_REMOVED lines=20> */


	//----- nvinfo : EIATTR_MERCURY_ISA_VERSION
	.align		4
.L_980:
        /*0160*/ 	.byte	0x03, 0x5f
        /*0162*/ 	.short	0x0000


	//----- nvinfo : EIATTR_COOP_GROUP_MASK_REGIDS
	.align		4
        /*0164*/ 	.byte	0x04, 0x29
        /*0166*/ 	.short	(.L_982 - .L_981)


	//   ....[0]....
.L_981:
        /*0168*/ 	.word	0xffffffff


	//   ....[1]....
        /*016c*/ 	.word	0xffffffff


	//   ....[2]....
        /*0170*/ 	.word	0xffffffff


	//   ....[3]....
        /*0174*/ 	.word	0xffffffff


	//   ....[4]....
        /*0178*/ 	.word	0xffffffff


	//   ....[5]....
        /*017c*/ 	.word	0xffffffff


	//   ....[6]....
        /*0180*/ 	.word	0xffffffff


	//   ....[7]....
        /*0184*/ 	.word	0xffffffff


	//   ....[8]....
        /*0188*/ 	.word	0xffffffff


	//   ....[9]....
        /*018c*/ 	.word	0xffffffff


	//   ....[10]....
        /*0190*/ 	.word	0xffffffff


	//   ....[11]....
        /*0194*/ 	.word	0xffffffff


	//----- nvinfo : EIATTR_COOP_GROUP_INSTR_OFFSETS
	.align		4
.L_982:
        /*0198*/ 	.byte	0x04, 0x28
        /*019a*/ 	.short	(.L_984 - .L_983)


	//   ....[0]....
.L_983:
        /*019c*/ 	.word	0x00006550


	//   ....[1]....
        /*01a0*/ 	.word	0x000065a0


	//   ....[2]....
        /*01a4*/ 	.word	0x000065c0


	//   ....[3]....
        /*01a8*/ 	.word	0x000065e0


	//   ....[4]....
        /*01ac*/ 	.word	0x0000c5d0


	//   ....[5]....
        /*01b0*/ 	.word	0x0000c5f0


	//   ....[6]....
        /*01b4*/ 	.word	0x0000c620


	//   ....[7]....
        /*01b8*/ 	.word	0x0000c630


	//   ....[8]....
        /*01bc*/ 	.word	0x0000f490


	//   ....[9]....
        /*01c0*/ 	.word	0x0000f4a0


	//   ....[10]....
        /*01c4*/ 	.word	0x0000f4d0


	//   ....[11]....
        /*01c8*/ 	.word	0x0000f4e0


	//----- nvinfo : EIATTR_EXIT_INSTR_OFFSETS
	.align		4
.L_984:
        /*01cc*/ 	.byte	0x04, 0x1c
        /*01ce*/ 	.short	(.L_986 - .L_985)


	//   ....[0]....
.L_985:
        /*01d0*/ 	.word	0x000002c0


	//   ....[1]....
        /*01d4*/ 	.word	0x000009a0


	//   ....[2]....
        /*01d8*/ 	.word	0x000009d0


	//   ....[3]....
        /*01dc*/ 	.word	0x0000fec0


	//----- nvinfo : EIATTR_CTAIDZ_USED
	.align		4
.L_986:
        /*01e0*/ 	.byte	0x01, 0x04
	.zero		2


	//----- nvinfo : EIATTR_CRS_STACK_SIZE
	.align		4
        /*01e4*/ 	.byte	0x04, 0x1e
        /*01e6*/ 	.short	(.L_988 - .L_987)
.L_987:
        /*01e8*/ 	.word	0x00000000
.L_988:


//--------------------- .nv.info._ZN5flash24flash_fwd_splitkv_kernelI23Flash_fwd_kernel_traitsILi64ELi64ELi256ELi4ELb0ELb0EN7cutlass6half_tE19Flash_kernel_traitsILi64ELi64ELi256ELi4ES3_EELb1ELb0ELb0ELb0ELb1ELb0ELb0ELb0EEEvNS_16Flash_fwd_paramsE --------------------------
	.section	.nv.info._ZN5flash24flash_fwd_splitkv_kernelI23Flash_fwd_kernel_traitsILi64ELi64ELi256ELi4ELb0ELb0EN7cutlass6half_tE19Flash_kernel_traitsILi64ELi64ELi256ELi4ES3_EELb1ELb0ELb0ELb0ELb1ELb0ELb0ELb0EEEvNS_16Flash_fwd_paramsE,"",@"SHT_CUDA_INFO"
	.sectionflags	@""
	.align	4


	//----- nvinfo : EIATTR_CUDA_API_VERSION
	.align		4
        /*0000*/ 	.byte	0x04, 0x37
        /*0002*/ 	.short	(.L_990 - .L_989)
.L_989:
        /*0004*/ 	.word	0x00000082


	//----- nvinfo : EIATTR_SW2861232_WAR
	.align		4
.L_990:
        /*0008*/ 	.byte	0x01, 0x35
	.zero		2


	//----- nvinfo : EIATTR_PARAM_CBANK
	.align		4
        /*000c*/ 	.byte	0x04, 0x0a
        /*000e*/ 	.short	(.L_992 - .L_991)
	.align		4
.L_991:
        /*0010*/ 	.word	index@(.nv.constant0._ZN5flash24flash_fwd_splitkv_kernelI23Flash_fwd_kernel_traitsILi64ELi64ELi256ELi4ELb0ELb0EN7cutlass6half_tE19Flash_kernel_traitsILi64ELi64ELi256ELi4ES3_EELb1ELb0ELb0ELb0ELb1ELb0ELb0ELb0EEEvNS_16Flash_fwd_paramsE)
        /*0014*/ 	.short	0x0160
        /*0016*/ 	.short	0x01d0


	//----- nvinfo : EIATTR_CBANK_PARAM_SIZE
	.align		4
.L_992:
        /*0018*/ 	.byte	0x03, 0x19
        /*001a*/ 	.short	0x01d0


	//----- nvinfo : EIATTR_KPARAM_INFO
	.align		4
        /*001c*/ 	.byte	0x04, 0x17
        /*001e*/ 	.short	(.L_994 - .L_993)
.L_993:
        /*0020*/ 	.word	0x00000000
        /*0024*/ 	.short	0x0000
        /*0026*/ 	.short	0x0000
        /*0028*/ 	.byte	0x00, 0xf0, 0x41, 0x07


	//----- nvinfo : EIATTR_MAXREG_COUNT
	.align		4
.L_994:
        /*002c*/ 	.byte	0x03, 0x1b
        /*002e*/ 	.short	0x00ff


	//----- nvinfo : EIATTR_NUM_BARRIERS
	.align		4
        /*0030*/ 	.byte	0x02, 0x4c
        /*0032*/ 	.byte	0x01
	.zero		1


	//----- nvinfo : EIATTR_ANNOTATIONS
	.align		4
        /*0034*/ 	.byte	0x04, 0x55
        /*0036*/ 	.short	(.L_996 - .L_995)


	//   ....[0]....
.L_995:
        /* <DEDUP_REMOVED lines=18> */


	//----- nvinfo : EIATTR_MERCURY_ISA_VERSION
	.align		4
.L_996:
        /*0148*/ 	.byte	0x03, 0x5f
        /*014a*/ 	.short	0x0000


	//----- nvinfo : EIATTR_COOP_GROUP_MASK_REGIDS
	.align		4
        /*014c*/ 	.byte	0x04, 0x29
        /*014e*/ 	.short	(.L_998 - .L_997)


	//   ....[0]....
.L_997:
        /*0150*/ 	.word	0xffffffff


	//   ....[1]....
        /*0154*/ 	.word	0xffffffff


	//   ....[2]....
        /*0158*/ 	.word	0xffffffff


	//   ....[3]....
        /*015c*/ 	.word	0xffffffff


	//   ....[4]....
        /*0160*/ 	.word	0xffffffff


	//   ....[5]....
        /*0164*/ 	.word	0xffffffff


	//   ....[6]....
        /*0168*/ 	.word	0xffffffff


	//   ....[7]....
        /*016c*/ 	.word	0xffffffff


	//   ....[8]....
        /*0170*/ 	.word	0xffffffff


	//   ....[9]....
        /*0174*/ 	.word	0xffffffff


	//   ....[10]....
        /*0178*/ 	.word	0xffffffff


	//   ....[11]....
        /*017c*/ 	.word	0xffffffff


	//   ....[12]....
        /*0180*/ 	.word	0xffffffff


	//   ....[13]....
        /*0184*/ 	.word	0xffffffff


	//   ....[14]....
        /*0188*/ 	.word	0xffffffff


	//   ....[15]....
        /*018c*/ 	.word	0xffffffff


	//----- nvinfo : EIATTR_COOP_GROUP_INSTR_OFFSETS
	.align		4
.L_998:
        /*0190*/ 	.byte	0x04, 0x28
        /*0192*/ 	.short	(.L_1000 - .L_999)


	//   ....[0]....
.L_999:
        /*0194*/ 	.word	0x000065c0


	//   ....[1]....
        /*0198*/ 	.word	0x00006680


	//   ....[2]....
        /*019c*/ 	.word	0x00006690


	//   ....[3]....
        /*01a0*/ 	.word	0x000066c0


	//   ....[4]....
        /*01a4*/ 	.word	0x0000c9b0


	//   ....[5]....
        /*01a8*/ 	.word	0x0000c9d0


	//   ....[6]....
        /*01ac*/ 	.word	0x0000c9f0


	//   ....[7]....
        /*01b0*/ 	.word	0x0000ca10


	//   ....[8]....
        /*01b4*/ 	.word	0x00011a20


	//   ....[9]....
        /*01b8*/ 	.word	0x00011a30


	//   ....[10]....
        /*01bc*/ 	.word	0x00011a50


	//   ....[11]....
        /*01c0*/ 	.word	0x00011a70


	//   ....[12]....
        /*01c4*/ 	.word	0x00014680


	//   ....[13]....
        /*01c8*/ 	.word	0x00014690


	//   ....[14]....
        /*01cc*/ 	.word	0x000146c0


	//   ....[15]....
        /*01d0*/ 	.word	0x000146d0


	//----- nvinfo : EIATTR_EXIT_INSTR_OFFSETS
	.align		4
.L_1000:
        /*01d4*/ 	.byte	0x04, 0x1c
        /*01d6*/ 	.short	(.L_1002 - .L_1001)


	//   ....[0]....
.L_1001:
        /*01d8*/ 	.word	0x000002e0


	//   ....[1]....
        /*01dc*/ 	.word	0x00000ac0


	//   ....[2]....
        /*01e0*/ 	.word	0x00000af0


	//   ....[3]....
        /*01e4*/ 	.word	0x00015500


	//   ....[4]....
        /*01e8*/ 	.word	0x000155c0


	//----- nvinfo : EIATTR_CTAIDZ_USED
	.align		4
.L_1002:
        /*01ec*/ 	.byte	0x01, 0x04
	.zero		2


	//----- nvinfo : EIATTR_CRS_STACK_SIZE
	.align		4
        /*01f0*/ 	.byte	0x04, 0x1e
        /*01f2*/ 	.short	(.L_1004 - .L_1003)
.L_1003:
        /*01f4*/ 	.word	0x00000000
.L_1004:


//--------------------- .nv.info._ZN5flash24flash_fwd_splitkv_kernelI23Flash_fwd_kernel_traitsILi64ELi64ELi256ELi4ELb0ELb0EN7cutlass6half_tE19Flash_kernel_traitsILi64ELi64ELi256ELi4ES3_EELb1ELb0ELb0ELb0ELb1ELb1ELb0ELb0EEEvNS_16Flash_fwd_paramsE --------------------------
	.section	.nv.info._ZN5flash24flash_fwd_splitkv_kernelI23Flash_fwd_kernel_traitsILi64ELi64ELi256ELi4ELb0ELb0EN7cutlass6half_tE19Flash_kernel_traitsILi64ELi64ELi256ELi4ES3_EELb1ELb0ELb0ELb0ELb1ELb1ELb0ELb0EEEvNS_16Flash_fwd_paramsE,"",@"SHT_CUDA_INFO"
	.sectionflags	@""
	.align	4


	//----- nvinfo : EIATTR_CUDA_API_VERSION
	.align		4
        /*0000*/ 	.byte	0x04, 0x37
        /*0002*/ 	.short	(.L_1006 - .L_1005)
.L_1005:
        /*0004*/ 	.word	0x00000082


	//----- nvinfo : EIATTR_SW2861232_WAR
	.align		4
.L_1006:
        /*0008*/ 	.byte	0x01, 0x35
	.zero		2


	//----- nvinfo : EIATTR_PARAM_CBANK
	.align		4
        /*000c*/ 	.byte	0x04, 0x0a
        /*000e*/ 	.short	(.L_1008 - .L_1007)
	.align		4
.L_1007:
        /*0010*/ 	.word	index@(.nv.constant0._ZN5flash24flash_fwd_splitkv_kernelI23Flash_fwd_kernel_traitsILi64ELi64ELi256ELi4ELb0ELb0EN7cutlass6half_tE19Flash_kernel_traitsILi64ELi64ELi256ELi4ES3_EELb1ELb0ELb0ELb0ELb1ELb1ELb0ELb0EEEvNS_16Flash_fwd_paramsE)
        /*0014*/ 	.short	0x0160
        /*0016*/ 	.short	0x01d0


	//----- nvinfo : EIATTR_CBANK_PARAM_SIZE
	.align		4
.L_1008:
        /*0018*/ 	.byte	0x03, 0x19
        /*001a*/ 	.short	0x01d0


	//----- nvinfo : EIATTR_KPARAM_INFO
	.align		4
        /*001c*/ 	.byte	0x04, 0x17
        /*001e*/ 	.short	(.L_1010 - .L_1009)
.L_1009:
        /*0020*/ 	.word	0x00000000
        /*0024*/ 	.short	0x0000
        /*0026*/ 	.short	0x0000
        /*0028*/ 	.byte	0x00, 0xf0, 0x41, 0x07


	//----- nvinfo : EIATTR_MAXREG_COUNT
	.align		4
.L_1010:
        /*002c*/ 	.byte	0x03, 0x1b
        /*002e*/ 	.short	0x00ff


	//----- nvinfo : EIATTR_NUM_BARRIERS
	.align		4
        /*0030*/ 	.byte	0x02, 0x4c
        /*0032*/ 	.byte	0x01
	.zero		1


	//----- nvinfo : EIATTR_ANNOTATIONS
	.align		4
        /*0034*/ 	.byte	0x04, 0x55
        /*0036*/ 	.short	(.L_1012 - .L_1011)


	//   ....[0]....
.L_1011:
        /* <DEDUP_REMOVED lines=25> */


	//----- nvinfo : EIATTR_MERCURY_ISA_VERSION
	.align		4
.L_1012:
        /*01b0*/ 	.byte	0x03, 0x5f
        /*01b2*/ 	.short	0x0000


	//----- nvinfo : EIATTR_COOP_GROUP_MASK_REGIDS
	.align		4
        /*01b4*/ 	.byte	0x04, 0x29
        /*01b6*/ 	.short	(.L_1014 - .L_1013)


	//   ....[0]....
.L_1013:
        /*01b8*/ 	.word	0xffffffff


	//   ....[1]....
        /*01bc*/ 	.word	0xffffffff


	//   ....[2]....
        /*01c0*/ 	.word	0xffffffff


	//   ....[3]....
        /*01c4*/ 	.word	0xffffffff


	//   ....[4]....
        /*01c8*/ 	.word	0xffffffff


	//   ....[5]....
        /*01cc*/ 	.word	0xffffffff


	//   ....[6]....
        /*01d0*/ 	.word	0xffffffff


	//   ....[7]....
        /*01d4*/ 	.word	0xffffffff


	//   ....[8]....
        /*01d8*/ 	.word	0xffffffff


	//   ....[9]....
        /*01dc*/ 	.word	0xffffffff


	//   ....[10]....
        /*01e0*/ 	.word	0xffffffff


	//   ....[11]....
        /*01e4*/ 	.word	0xffffffff


	//   ....[12]....
        /*01e8*/ 	.word	0xffffffff


	//   ....[13]....
        /*01ec*/ 	.word	0xffffffff


	//   ....[14]....
        /*01f0*/ 	.word	0xffffffff


	//   ....[15]....
        /*01f4*/ 	.word	0xffffffff


	//----- nvinfo : EIATTR_COOP_GROUP_INSTR_OFFSETS
	.align		4
.L_1014:
        /*01f8*/ 	.byte	0x04, 0x28
        /*01fa*/ 	.short	(.L_1016 - .L_1015)


	//   ....[0]....
.L_1015:
        /*01fc*/ 	.word	0x00007770


	//   ....[1]....
        /*0200*/ 	.word	0x00007860


	//   ....[2]....
        /*0204*/ 	.word	0x00007870


	//   ....[3]....
        /*0208*/ 	.word	0x000078a0


	//   ....[4]....
        /*020c*/ 	.word	0x0000f940


	//   ....[5]....
        /*0210*/ 	.word	0x0000f990


	//   ....[6]....
        /*0214*/ 	.word	0x0000f9b0


	//   ....[7]....
        /*0218*/ 	.word	0x0000f9e0


	//   ....[8]....
        /*021c*/ 	.word	0x00015d10


	//   ....[9]....
        /*0220*/ 	.word	0x00015d30


	//   ....[10]....
        /*0224*/ 	.word	0x00015d60


	//   ....[11]....
        /*0228*/ 	.word	0x00015d70


	//   ....[12]....
        /*022c*/ 	.word	0x00018c30


	//   ....[13]....
        /*0230*/ 	.word	0x00018c40


	//   ....[14]....
        /*0234*/ 	.word	0x00018c70


	//   ....[15]....
        /*0238*/ 	.word	0x00018c80


	//----- nvinfo : EIATTR_EXIT_INSTR_OFFSETS
	.align		4
.L_1016:
        /*023c*/ 	.byte	0x04, 0x1c
        /*023e*/ 	.short	(.L_1018 - .L_1017)


	//   ....[0]....
.L_1017:
        /*0240*/ 	.word	0x000002f0


	//   ....[1]....
        /*0244*/ 	.word	0x00000ac0


	//   ....[2]....
        /*0248*/ 	.word	0x00000af0


	//   ....[3]....
        /*024c*/ 	.word	0x00019ad0


	//   ....[4]....
        /*0250*/ 	.word	0x00019b90


	//----- nvinfo : EIATTR_CTAIDZ_USED
	.align		4
.L_1018:
        /*0254*/ 	.byte	0x01, 0x04
	.zero		2


	//----- nvinfo : EIATTR_CRS_STACK_SIZE
	.align		4
        /*0258*/ 	.byte	0x04, 0x1e
        /*025a*/ 	.short	(.L_1020 - .L_1019)
.L_1019:
        /*025c*/ 	.word	0x00000000
.L_1020:


//--------------------- .nv.info._ZN5flash24flash_fwd_splitkv_kernelI23Flash_fwd_kernel_traitsILi64ELi64ELi256ELi4ELb0ELb0EN7cutlass6half_tE19Flash_kernel_traitsILi64ELi64ELi256ELi4ES3_EELb1ELb0ELb1ELb0ELb0ELb0ELb0ELb0EEEvNS_16Flash_fwd_paramsE --------------------------
	.section	.nv.info._ZN5flash24flash_fwd_splitkv_kernelI23Flash_fwd_kernel_traitsILi64ELi64ELi256ELi4ELb0ELb0EN7cutlass6half_tE19Flash_kernel_traitsILi64ELi64ELi256ELi4ES3_EELb1ELb0ELb1ELb0ELb0ELb0ELb0ELb0EEEvNS_16Flash_fwd_paramsE,"",@"SHT_CUDA_INFO"
	.sectionflags	@""
	.align	4


	//----- nvinfo : EIATTR_CUDA_API_VERSION
	.align		4
        /*0000*/ 	.byte	0x04, 0x37
        /*0002*/ 	.short	(.L_1022 - .L_1021)
.L_1021:
        /*0004*/ 	.word	0x00000082


	//----- nvinfo : EIATTR_SW2861232_WAR
	.align		4
.L_1022:
        /*0008*/ 	.byte	0x01, 0x35
	.zero		2


	//----- nvinfo : EIATTR_PARAM_CBANK
	.align		4
        /*000c*/ 	.byte	0x04, 0x0a
        /*000e*/ 	.short	(.L_1024 - .L_1023)
	.align		4
.L_1023:
        /*0010*/ 	.word	index@(.nv.constant0._ZN5flash24flash_fwd_splitkv_kernelI23Flash_fwd_kernel_traitsILi64ELi64ELi256ELi4ELb0ELb0EN7cutlass6half_tE19Flash_kernel_traitsILi64ELi64ELi256ELi4ES3_EELb1ELb0ELb1ELb0ELb0ELb0ELb0ELb0EEEvNS_16Flash_fwd_paramsE)
        /*0014*/ 	.short	0x0160
        /*0016*/ 	.short	0x01d0


	//----- nvinfo : EIATTR_CBANK_PARAM_SIZE
	.align		4
.L_1024:
        /*0018*/ 	.byte	0x03, 0x19
        /*001a*/ 	.short	0x01d0


	//----- nvinfo : EIATTR_KPARAM_INFO
	.align		4
        /*001c*/ 	.byte	0x04, 0x17
        /*001e*/ 	.short	(.L_1026 - .L_1025)
.L_1025:
        /*0020*/ 	.word	0x00000000
        /*0024*/ 	.short	0x0000
        /*0026*/ 	.short	0x0000
        /*0028*/ 	.byte	0x00, 0xf0, 0x41, 0x07


	//----- nvinfo : EIATTR_MAXREG_COUNT
	.align		4
.L_1026:
        /*002c*/ 	.byte	0x03, 0x1b
        /*002e*/ 	.short	0x00ff


	//----- nvinfo : EIATTR_NUM_BARRIERS
	.align		4
        /*0030*/ 	.byte	0x02, 0x4c
        /*0032*/ 	.byte	0x01
	.zero		1


	//----- nvinfo : EIATTR_ANNOTATIONS
	.align		4
        /*0034*/ 	.byte	0x04, 0x55
        /*0036*/ 	.short	(.L_1028 - .L_1027)


	//   ....[0]....
.L_1027:
        /*0038*/ 	.word	0x00000001
        /*003c*/ 	.byte	0xf0, 0xeb, 0x00, 0x00, 0x01, 0x00, 0x00, 0x00, 0x50, 0xec, 0x00, 0x00, 0x01, 0x00, 0x00, 0x00
        /*004c*/ 	.byte	0xb0, 0x13, 0x01, 0x00, 0x01, 0x00, 0x00, 0x00, 0xc0, 0x13, 0x01, 0x00


	//----- nvinfo : EIATTR_MERCURY_ISA_VERSION
	.align		4
.L_1028:
        /*0058*/ 	.byte	0x03, 0x5f
        /*005a*/ 	.short	0x0000


	//----- nvinfo : EIATTR_COOP_GROUP_MASK_REGIDS
	.align		4
        /*005c*/ 	.byte	0x04, 0x29
        /*005e*/ 	.short	(.L_1030 - .L_1029)


	//   ....[0]....
.L_1029:
        /*0060*/ 	.word	0xffffffff


	//   ....[1]....
        /*0064*/ 	.word	0xffffffff


	//   ....[2]....
        /*0068*/ 	.word	0xffffffff


	//   ....[3]....
        /*006c*/ 	.word	0xffffffff


	//   ....[4]....
        /*0070*/ 	.word	0xffffffff


	//   ....[5]....
        /*0074*/ 	.word	0xffffffff


	//   ....[6]....
        /*0078*/ 	.word	0xffffffff


	//   ....[7]....
        /*007c*/ 	.word	0xffffffff


	//   ....[8]....
        /*0080*/ 	.word	0xffffffff


	//   ....[9]....
        /*0084*/ 	.word	0xffffffff


	//   ....[10]....
        /*0088*/ 	.word	0xffffffff


	//   ....[11]....
        /*008c*/ 	.word	0xffffffff


	//   ....[12]....
        /*0090*/ 	.word	0xffffffff


	//   ....[13]....
        /*0094*/ 	.word	0xffffffff


	//   ....[14]....
        /*0098*/ 	.word	0xffffffff


	//   ....[15]....
        /*009c*/ 	.word	0xffffffff


	//----- nvinfo : EIATTR_COOP_GROUP_INSTR_OFFSETS
	.align		4
.L_1030:
        /*00a0*/ 	.byte	0x04, 0x28
        /*00a2*/ 	.short	(.L_1032 - .L_1031)


	//   ....[0]....
.L_1031:
        /*00a4*/ 	.word	0x000096f0


	//   ....[1]....
        /*00a8*/ 	.word	0x00009710


	//   ....[2]....
        /*00ac*/ 	.word	0x000097b0


	//   ....[3]....
        /*00b0*/ 	.word	0x000097c0


	//   ....[4]....
        /*00b4*/ 	.word	0x00011880


	//   ....[5]....
        /*00b8*/ 	.word	0x000118b0


	//   ....[6]....
        /*00bc*/ 	.word	0x00011f40


	//   ....[7]....
        /*00c0*/ 	.word	0x00011f60


	//   ....[8]....
        /*00c4*/ 	.word	0x00018ff0


	//   ....[9]....
        /*00c8*/ 	.word	0x00019030


	//   ....[10]....
        /*00cc*/ 	.word	0x00019050


	//   ....[11]....
        /*00d0*/ 	.word	0x00019070


	//   ....[12]....
        /*00d4*/ 	.word	0x0001bb90


	//   ....[13]....
        /*00d8*/ 	.word	0x0001bbd0


	//   ....[14]....
        /*00dc*/ 	.word	0x0001bc10


	//   ....[15]....
        /*00e0*/ 	.word	0x0001bc20


	//----- nvinfo : EIATTR_EXIT_INSTR_OFFSETS
	.align		4
.L_1032:
        /*00e4*/ 	.byte	0x04, 0x1c
        /*00e6*/ 	.short	(.L_1034 - .L_1033)


	//   ....[0]....
.L_1033:
        /*00e8*/ 	.word	0x000004d0


	//   ....[1]....
        /*00ec*/ 	.word	0x00000db0


	//   ....[2]....
        /*00f0*/ 	.word	0x00000de0


	//   ....[3]....
        /*00f4*/ 	.word	0x0001cb30


	//   ....[4]....
        /*00f8*/ 	.word	0x0001cbf0


	//----- nvinfo : EIATTR_CTAIDZ_USED
	.align		4
.L_1034:
        /*00fc*/ 	.byte	0x01, 0x04
	.zero		2


	//----- nvinfo : EIATTR_CRS_STACK_SIZE
	.align		4
        /*0100*/ 	.byte	0x04, 0x1e
        /*0102*/ 	.short	(.L_1036 - .L_1035)
.L_1035:
        /*0104*/ 	.word	0x00000000
.L_1036:


//--------------------- .nv.info._ZN5flash24flash_fwd_splitkv_kernelI23Flash_fwd_kernel_traitsILi64ELi64ELi256ELi4ELb0ELb0EN7cutlass6half_tE19Flash_kernel_traitsILi64ELi64ELi256ELi4ES3_EELb1ELb0ELb1ELb0ELb0ELb1ELb0ELb0EEEvNS_16Flash_fwd_paramsE --------------------------
	.section	.nv.info._ZN5flash24flash_fwd_splitkv_kernelI23Flash_fwd_kernel_traitsILi64ELi64ELi256ELi4ELb0ELb0EN7cutlass6half_tE19Flash_kernel_traitsILi64ELi64ELi256ELi4ES3_EELb1ELb0ELb1ELb0ELb0ELb1ELb0ELb0EEEvNS_16Flash_fwd_paramsE,"",@"SHT_CUDA_INFO"
	.sectionflags	@""
	.align	4


	//----- nvinfo : EIATTR_CUDA_API_VERSION
	.align		4
        /*0000*/ 	.byte	0x04, 0x37
        /*0002*/ 	.short	(.L_1038 - .L_1037)
.L_1037:
        /*0004*/ 	.word	0x00000082


	//----- nvinfo : EIATTR_SW2861232_WAR
	.align		4
.L_1038:
        /*0008*/ 	.byte	0x01, 0x35
	.zero		2


	//----- nvinfo : EIATTR_PARAM_CBANK
	.align		4
        /*000c*/ 	.byte	0x04, 0x0a
        /*000e*/ 	.short	(.L_1040 - .L_1039)
	.align		4
.L_1039:
        /*0010*/ 	.word	index@(.nv.constant0._ZN5flash24flash_fwd_splitkv_kernelI23Flash_fwd_kernel_traitsILi64ELi64ELi256ELi4ELb0ELb0EN7cutlass6half_tE19Flash_kernel_traitsILi64ELi64ELi256ELi4ES3_EELb1ELb0ELb1ELb0ELb0ELb1ELb0ELb0EEEvNS_16Flash_fwd_paramsE)
        /*0014*/ 	.short	0x0160
        /*0016*/ 	.short	0x01d0


	//----- nvinfo : EIATTR_CBANK_PARAM_SIZE
	.align		4
.L_1040:
        /*0018*/ 	.byte	0x03, 0x19
        /*001a*/ 	.short	0x01d0


	//----- nvinfo : EIATTR_KPARAM_INFO
	.align		4
        /*001c*/ 	.byte	0x04, 0x17
        /*001e*/ 	.short	(.L_1042 - .L_1041)
.L_1041:
        /*0020*/ 	.word	0x00000000
        /*0024*/ 	.short	0x0000
        /*0026*/ 	.short	0x0000
        /*0028*/ 	.byte	0x00, 0xf0, 0x41, 0x07


	//----- nvinfo : EIATTR_MAXREG_COUNT
	.align		4
.L_1042:
        /*002c*/ 	.byte	0x03, 0x1b
        /*002e*/ 	.short	0x00ff


	//----- nvinfo : EIATTR_NUM_BARRIERS
	.align		4
        /*0030*/ 	.byte	0x02, 0x4c
        /*0032*/ 	.byte	0x01
	.zero		1


	//----- nvinfo : EIATTR_ANNOTATIONS
	.align		4
        /*0034*/ 	.byte	0x04, 0x55
        /*0036*/ 	.short	(.L_1044 - .L_1043)


	//   ....[0]....
.L_1043:
        /*0038*/ 	.word	0x00000001
        /*003c*/ 	.byte	0xd0, 0x67, 0x00, 0x00, 0x01, 0x00, 0x00, 0x00, 0x50, 0x9e, 0x00, 0x00, 0x01, 0x00, 0x00, 0x00
        /*004c*/ 	.byte	0xb0, 0x86, 0x01, 0x00, 0x01, 0x00, 0x00, 0x00, 0x70, 0x87, 0x01, 0x00, 0x01, 0x00, 0x00, 0x00
        /*005c*/ 	.byte	0x90, 0x87, 0x01, 0x00, 0x01, 0x00, 0x00, 0x00, 0xf0, 0x87, 0x01, 0x00, 0x01, 0x00, 0x00, 0x00
        /*006c*/ 	.byte	0x60, 0x88, 0x01, 0x00, 0x01, 0x00, 0x00, 0x00, 0x70, 0xa7, 0x01, 0x00, 0x01, 0x00, 0x00, 0x00
        /*007c*/ 	.byte	0xa0, 0xa7, 0x01, 0x00, 0x01, 0x00, 0x00, 0x00, 0xd0, 0xa7, 0x01, 0x00, 0x01, 0x00, 0x00, 0x00
        /*008c*/ 	.byte	0x00, 0xa8, 0x01, 0x00, 0x01, 0x00, 0x00, 0x00, 0x30, 0xa8, 0x01, 0x00


	//----- nvinfo : EIATTR_MERCURY_ISA_VERSION
	.align		4
.L_1044:
        /*0098*/ 	.byte	0x03, 0x5f
        /*009a*/ 	.short	0x0000


	//----- nvinfo : EIATTR_COOP_GROUP_MASK_REGIDS
	.align		4
        /*009c*/ 	.byte	0x04, 0x29
        /*009e*/ 	.short	(.L_1046 - .L_1045)


	//   ....[0]....
.L_1045:
        /*00a0*/ 	.word	0xffffffff


	//   ....[1]....
        /*00a4*/ 	.word	0xffffffff


	//   ....[2]....
        /*00a8*/ 	.word	0xffffffff


	//   ....[3]....
        /*00ac*/ 	.word	0xffffffff


	//   ....[4]....
        /*00b0*/ 	.word	0xffffffff


	//   ....[5]....
        /*00b4*/ 	.word	0xffffffff


	//   ....[6]....
        /*00b8*/ 	.word	0xffffffff


	//   ....[7]....
        /*00bc*/ 	.word	0xffffffff


	//   ....[8]....
        /*00c0*/ 	.word	0xffffffff


	//   ....[9]....
        /*00c4*/ 	.word	0xffffffff


	//   ....[10]....
        /*00c8*/ 	.word	0xffffffff


	//   ....[11]....
        /*00cc*/ 	.word	0xffffffff


	//   ....[12]....
        /*00d0*/ 	.word	0xffffffff


	//   ....[13]....
        /*00d4*/ 	.word	0xffffffff


	//   ....[14]....
        /*00d8*/ 	.word	0xffffffff


	//   ....[15]....
        /*00dc*/ 	.word	0xffffffff


	//----- nvinfo : EIATTR_COOP_GROUP_INSTR_OFFSETS
	.align		4
.L_1046:
        /*00e0*/ 	.byte	0x04, 0x28
        /*00e2*/ 	.short	(.L_1048 - .L_1047)


	//   ....[0]....
.L_1047:
        /*00e4*/ 	.word	0x0000a600


	//   ....[1]....
        /*00e8*/ 	.word	0x0000a650


	//   ....[2]....
        /*00ec*/ 	.word	0x0000a670


	//   ....[3]....
        /*00f0*/ 	.word	0x0000a690


	//   ....[4]....
        /*00f4*/ 	.word	0x00013c00


	//   ....[5]....
        /*00f8*/ 	.word	0x00013c50


	//   ....[6]....
        /*00fc*/ 	.word	0x00013c70


	//   ....[7]....
        /*0100*/ 	.word	0x00013c90


	//   ....[8]....
        /*0104*/ 	.word	0x0001c020


	//   ....[9]....
        /*0108*/ 	.word	0x0001c050


	//   ....[10]....
        /*010c*/ 	.word	0x0001c070


	//   ....[11]....
        /*0110*/ 	.word	0x0001c090


	//   ....[12]....
        /*0114*/ 	.word	0x0001eba0


	//   ....[13]....
        /*0118*/ 	.word	0x0001ebe0


	//   ....[14]....
        /*011c*/ 	.word	0x0001ec20


	//   ....[15]....
        /*0120*/ 	.word	0x0001ec30


	//----- nvinfo : EIATTR_EXIT_INSTR_OFFSETS
	.align		4
.L_1048:
        /*0124*/ 	.byte	0x04, 0x1c
        /*0126*/ 	.short	(.L_1050 - .L_1049)


	//   ....[0]....
.L_1049:
        /*0128*/ 	.word	0x000004d0


	//   ....[1]....
        /*012c*/ 	.word	0x00000db0


	//   ....[2]....
        /*0130*/ 	.word	0x00000de0


	//   ....[3]....
        /*0134*/ 	.word	0x0001fb40


	//   ....[4]....
        /*0138*/ 	.word	0x0001fc00


	//----- nvinfo : EIATTR_CTAIDZ_USED
	.align		4
.L_1050:
        /*013c*/ 	.byte	0x01, 0x04
	.zero		2


	//----- nvinfo : EIATTR_CRS_STACK_SIZE
	.align		4
        /*0140*/ 	.byte	0x04, 0x1e
        /*0142*/ 	.short	(.L_1052 - .L_1051)
.L_1051:
        /*0144*/ 	.word	0x00000000
.L_1052:


//--------------------- .nv.info._ZN5flash24flash_fwd_splitkv_kernelI23Flash_fwd_kernel_traitsILi64ELi64ELi256ELi4ELb0ELb0EN7cutlass6half_tE19Flash_kernel_traitsILi64ELi64ELi256ELi4ES3_EELb1ELb0ELb0ELb0ELb1ELb0ELb0ELb1EEEvNS_16Flash_fwd_paramsE --------------------------
	.section	.nv.info._ZN5flash24flash_fwd_splitkv_kernelI23Flash_fwd_kernel_traitsILi64ELi64ELi256ELi4ELb0ELb0EN7cutlass6half_tE19Flash_kernel_traitsILi64ELi64ELi256ELi4ES3_EELb1ELb0ELb0ELb0ELb1ELb0ELb0ELb1EEEvNS_16Flash_fwd_paramsE,"",@"SHT_CUDA_INFO"
	.sectionflags	@""
	.align	4


	//----- nvinfo : EIATTR_CUDA_API_VERSION
	.align		4
        /*0000*/ 	.byte	0x04, 0x37
        /*0002*/ 	.short	(.L_1054 - .L_1053)
.L_1053:
        /*0004*/ 	.word	0x00000082


	//----- nvinfo : EIATTR_SW2861232_WAR
	.align		4
.L_1054:
        /*0008*/ 	.byte	0x01, 0x35
	.zero		2


	//----- nvinfo : EIATTR_PARAM_CBANK
	.align		4
        /*000c*/ 	.byte	0x04, 0x0a
        /*000e*/ 	.short	(.L_1056 - .L_1055)
	.align		4
.L_1055:
        /*0010*/ 	.word	index@(.nv.constant0._ZN5flash24flash_fwd_splitkv_kernelI23Flash_fwd_kernel_traitsILi64ELi64ELi256ELi4ELb0ELb0EN7cutlass6half_tE19Flash_kernel_traitsILi64ELi64ELi256ELi4ES3_EELb1ELb0ELb0ELb0ELb1ELb0ELb0ELb1EEEvNS_16Flash_fwd_paramsE)
        /*0014*/ 	.short	0x0160
        /*0016*/ 	.short	0x01d0


	//----- nvinfo : EIATTR_CBANK_PARAM_SIZE
	.align		4
.L_1056:
        /*0018*/ 	.byte	0x03, 0x19
        /*001a*/ 	.short	0x01d0


	//----- nvinfo : EIATTR_KPARAM_INFO
	.align		4
        /*001c*/ 	.byte	0x04, 0x17
        /*001e*/ 	.short	(.L_1058 - .L_1057)
.L_1057:
        /*0020*/ 	.word	0x00000000
        /*0024*/ 	.short	0x0000
        /*0026*/ 	.short	0x0000
        /*0028*/ 	.byte	0x00, 0xf0, 0x41, 0x07


	//----- nvinfo : EIATTR_MAXREG_COUNT
	.align		4
.L_1058:
        /*002c*/ 	.byte	0x03, 0x1b
        /*002e*/ 	.short	0x00ff


	//----- nvinfo : EIATTR_NUM_BARRIERS
	.align		4
        /*0030*/ 	.byte	0x02, 0x4c
        /*0032*/ 	.byte	0x01
	.zero		1


	//----- nvinfo : EIATTR_ANNOTATIONS
	.align		4
        /*0034*/ 	.byte	0x04, 0x55
        /*0036*/ 	.short	(.L_1060 - .L_1059)


	//   ....[0]....
.L_1059:
        /*0038*/ 	.word	0x00000001
        /*003c*/ 	.byte	0x80, 0x2e, 0x00, 0x00, 0x01, 0x00, 0x00, 0x00, 0x80, 0x38, 0x00, 0x00, 0x01, 0x00, 0x00, 0x00
        /*004c*/ 	.byte	0xf0, 0xaf, 0x01, 0x00, 0x01, 0x00, 0x00, 0x00, 0xc0, 0xb0, 0x01, 0x00, 0x01, 0x00, 0x00, 0x00
        /*005c*/ 	.byte	0xf0, 0xb0, 0x01, 0x00, 0x01, 0x00, 0x00, 0x00, 0x20, 0xb1, 0x01, 0x00, 0x01, 0x00, 0x00, 0x00
        /*006c*/ 	.byte	0x50, 0xcd, 0x01, 0x00, 0x01, 0x00, 0x00, 0x00, 0x60, 0xcd, 0x01, 0x00, 0x01, 0x00, 0x00, 0x00
        /*007c*/ 	.byte	0x70, 0xcd, 0x01, 0x00, 0x01, 0x00, 0x00, 0x00, 0x80, 0xcd, 0x01, 0x00


	//----- nvinfo : EIATTR_MERCURY_ISA_VERSION
	.align		4
.L_1060:
        /*0088*/ 	.byte	0x03, 0x5f
        /*008a*/ 	.short	0x0000


	//----- nvinfo : EIATTR_COOP_GROUP_MASK_REGIDS
	.align		4
        /*008c*/ 	.byte	0x04, 0x29
        /*008e*/ 	.short	(.L_1062 - .L_1061)


	//   ....[0]....
.L_1061:
        /*0090*/ 	.word	0xffffffff


	//   ....[1]....
        /*0094*/ 	.word	0xffffffff


	//   ....[2]....
        /*0098*/ 	.word	0xffffffff


	//   ....[3]....
        /*009c*/ 	.word	0xffffffff


	//   ....[4]....
        /*00a0*/ 	.word	0xffffffff


	//   ....[5]....
        /*00a4*/ 	.word	0xffffffff


	//   ....[6]....
        /*00a8*/ 	.word	0xffffffff


	//   ....[7]....
        /*00ac*/ 	.word	0xffffffff


	//   ....[8]....
        /*00b0*/ 	.word	0xffffffff


	//   ....[9]....
        /*00b4*/ 	.word	0xffffffff


	//   ....[10]....
        /*00b8*/ 	.word	0xffffffff


	//   ....[11]....
        /*00bc*/ 	.word	0xffffffff


	//   ....[12]....
        /*00c0*/ 	.word	0xffffffff


	//   ....[13]....
        /*00c4*/ 	.word	0xffffffff


	//   ....[14]....
        /*00c8*/ 	.word	0xffffffff


	//   ....[15]....
        /*00cc*/ 	.word	0xffffffff


	//----- nvinfo : EIATTR_COOP_GROUP_INSTR_OFFSETS
	.align		4
.L_1062:
        /*00d0*/ 	.byte	0x04, 0x28
        /*00d2*/ 	.short	(.L_1064 - .L_1063)


	//   ....[0]....
.L_1063:
        /*00d4*/ 	.word	0x000172c0


	//   ....[1]....
        /*00d8*/ 	.word	0x000172e0


	//   ....[2]....
        /*00dc*/ 	.word	0x00017380


	//   ....[3]....
        /*00e0*/ 	.word	0x00017390


	//   ....[4]....
        /*00e4*/ 	.word	0x0001d5e0


	//   ....[5]....
        /*00e8*/ 	.word	0x0001d5f0


	//   ....[6]....
        /*00ec*/ 	.word	0x0001d620


	//   ....[7]....
        /*00f0*/ 	.word	0x0001d630


	//   ....[8]....
        /*00f4*/ 	.word	0x000226f0


	//   ....[9]....
        /*00f8*/ 	.word	0x00022700


	//   ....[10]....
        /*00fc*/ 	.word	0x00022730


	//   ....[11]....
        /*0100*/ 	.word	0x00022740


	//   ....[12]....
        /*0104*/ 	.word	0x00025290


	//   ....[13]....
        /*0108*/ 	.word	0x000252d0


	//   ....[14]....
        /*010c*/ 	.word	0x00025310


	//   ....[15]....
        /*0110*/ 	.word	0x00025320


	//----- nvinfo : EIATTR_EXIT_INSTR_OFFSETS
	.align		4
.L_1064:
        /*0114*/ 	.byte	0x04, 0x1c
        /*0116*/ 	.short	(.L_1066 - .L_1065)


	//   ....[0]....
.L_1065:
        /*0118*/ 	.word	0x00000320


	//   ....[1]....
        /*011c*/ 	.word	0x00000b00


	//   ....[2]....
        /*0120*/ 	.word	0x00000b30


	//   ....[3]....
        /*0124*/ 	.word	0x00026210


	//   ....[4]....
        /*0128*/ 	.word	0x000262d0


	//----- nvinfo : EIATTR_CTAIDZ_USED
	.align		4
.L_1066:
        /*012c*/ 	.byte	0x01, 0x04
	.zero		2


	//----- nvinfo : EIATTR_CRS_STACK_SIZE
	.align		4
        /*0130*/ 	.byte	0x04, 0x1e
        /*0132*/ 	.short	(.L_1068 - .L_1067)
.L_1067:
        /*0134*/ 	.word	0x00000000
.L_1068:


//--------------------- .nv.info._ZN5flash24flash_fwd_splitkv_kernelI23Flash_fwd_kernel_traitsILi64ELi64ELi256ELi4ELb0ELb0EN7cutlass6half_tE19Flash_kernel_traitsILi64ELi64ELi256ELi4ES3_EELb1ELb0ELb0ELb0ELb1ELb1ELb0ELb1EEEvNS_16Flash_fwd_paramsE --------------------------
	.section	.nv.info._ZN5flash24flash_fwd_splitkv_kernelI23Flash_fwd_kernel_traitsILi64ELi64ELi256ELi4ELb0ELb0EN7cutlass6half_tE19Flash_kernel_traitsILi64ELi64ELi256ELi4ES3_EELb1ELb0ELb0ELb0ELb1ELb1ELb0ELb1EEEvNS_16Flash_fwd_paramsE,"",@"SHT_CUDA_INFO"
	.sectionflags	@""
	.align	4


	//----- nvinfo : EIATTR_CUDA_API_VERSION
	.align		4
        /*0000*/ 	.byte	0x04, 0x37
        /*0002*/ 	.short	(.L_1070 - .L_1069)
.L_1069:
        /*0004*/ 	.word	0x00000082


	//----- nvinfo : EIATTR_SW2861232_WAR
	.align		4
.L_1070:
        /*0008*/ 	.byte	0x01, 0x35
	.zero		2


	//----- nvinfo : EIATTR_PARAM_CBANK
	.align		4
        /*000c*/ 	.byte	0x04, 0x0a
        /*000e*/ 	.short	(.L_1072 - .L_1071)
	.align		4
.L_1071:
        /*0010*/ 	.word	index@(.nv.constant0._ZN5flash24flash_fwd_splitkv_kernelI23Flash_fwd_kernel_traitsILi64ELi64ELi256ELi4ELb0ELb0EN7cutlass6half_tE19Flash_kernel_traitsILi64ELi64ELi256ELi4ES3_EELb1ELb0ELb0ELb0ELb1ELb1ELb0ELb1EEEvNS_16Flash_fwd_paramsE)
        /*0014*/ 	.short	0x0160
        /*0016*/ 	.short	0x01d0


	//----- nvinfo : EIATTR_CBANK_PARAM_SIZE
	.align		4
.L_1072:
        /*0018*/ 	.byte	0x03, 0x19
        /*001a*/ 	.short	0x01d0


	//----- nvinfo : EIATTR_KPARAM_INFO
	.align		4
        /*001c*/ 	.byte	0x04, 0x17
        /*001e*/ 	.short	(.L_1074 - .L_1073)
.L_1073:
        /*0020*/ 	.word	0x00000000
        /*0024*/ 	.short	0x0000
        /*0026*/ 	.short	0x0000
        /*0028*/ 	.byte	0x00, 0xf0, 0x41, 0x07


	//----- nvinfo : EIATTR_MAXREG_COUNT
	.align		4
.L_1074:
        /*002c*/ 	.byte	0x03, 0x1b
        /*002e*/ 	.short	0x00ff


	//----- nvinfo : EIATTR_NUM_BARRIERS
	.align		4
        /*0030*/ 	.byte	0x02, 0x4c
        /*0032*/ 	.byte	0x01
	.zero		1


	//----- nvinfo : EIATTR_ANNOTATIONS
	.align		4
        /*0034*/ 	.byte	0x04, 0x55
        /*0036*/ 	.short	(.L_1076 - .L_1075)


	//   ....[0]....
.L_1075:
        /* <DEDUP_REMOVED lines=30> */


	//----- nvinfo : EIATTR_MERCURY_ISA_VERSION
	.align		4
.L_1076:
        /*0200*/ 	.byte	0x03, 0x5f
        /*0202*/ 	.short	0x0000


	//----- nvinfo : EIATTR_COOP_GROUP_MASK_REGIDS
	.align		4
        /*0204*/ 	.byte	0x04, 0x29
        /*0206*/ 	.short	(.L_1078 - .L_1077)


	//   ....[0]....
.L_1077:
        /*0208*/ 	.word	0xffffffff


	//   ....[1]....
        /*020c*/ 	.word	0xffffffff


	//   ....[2]....
        /*0210*/ 	.word	0xffffffff


	//   ....[3]....
        /*0214*/ 	.word	0xffffffff


	//   ....[4]....
        /*0218*/ 	.word	0xffffffff


	//   ....[5]....
        /*021c*/ 	.word	0xffffffff


	//   ....[6]....
        /*0220*/ 	.word	0xffffffff


	//   ....[7]....
        /*0224*/ 	.word	0xffffffff


	//   ....[8]....
        /*0228*/ 	.word	0xffffffff


	//   ....[9]....
        /*022c*/ 	.word	0xffffffff


	//   ....[10]....
        /*0230*/ 	.word	0xffffffff


	//   ....[11]....
        /*0234*/ 	.word	0xffffffff


	//   ....[12]....
        /*0238*/ 	.word	0xffffffff


	//   ....[13]....
        /*023c*/ 	.word	0xffffffff


	//   ....[14]....
        /*0240*/ 	.word	0xffffffff


	//   ....[15]....
        /*0244*/ 	.word	0xffffffff


	//----- nvinfo : EIATTR_COOP_GROUP_INSTR_OFFSETS
	.align		4
.L_1078:
        /*0248*/ 	.byte	0x04, 0x28
        /*024a*/ 	.short	(.L_1080 - .L_1079)


	//   ....[0]....
.L_1079:
        /*024c*/ 	.word	0x00018420


	//   ....[1]....
        /*0250*/ 	.word	0x00018470


	//   ....[2]....
        /*0254*/ 	.word	0x00018490


	//   ....[3]....
        /*0258*/ 	.word	0x000184b0


	//   ....[4]....
        /*025c*/ 	.word	0x0001ff20


	//   ....[5]....
        /*0260*/ 	.word	0x0001ff70


	//   ....[6]....
        /*0264*/ 	.word	0x0001ff90


	//   ....[7]....
        /*0268*/ 	.word	0x0001ffc0


	//   ....[8]....
        /*026c*/ 	.word	0x000262f0


	//   ....[9]....
        /*0270*/ 	.word	0x00026310


	//   ....[10]....
        /*0274*/ 	.word	0x00026340


	//   ....[11]....
        /*0278*/ 	.word	0x00026350


	//   ....[12]....
        /*027c*/ 	.word	0x00029000


	//   ....[13]....
        /*0280*/ 	.word	0x00029010


	//   ....[14]....
        /*0284*/ 	.word	0x00029040


	//   ....[15]....
        /*0288*/ 	.word	0x00029050


	//----- nvinfo : EIATTR_EXIT_INSTR_OFFSETS
	.align		4
.L_1080:
        /*028c*/ 	.byte	0x04, 0x1c
        /*028e*/ 	.short	(.L_1082 - .L_1081)


	//   ....[0]....
.L_1081:
        /*0290*/ 	.word	0x00000340


	//   ....[1]....
        /*0294*/ 	.word	0x00000b20


	//   ....[2]....
        /*0298*/ 	.word	0x00000b50


	//   ....[3]....
        /*029c*/ 	.word	0x00029f20


	//   ....[4]....
        /*02a0*/ 	.word	0x00029fd0


	//----- nvinfo : EIATTR_CTAIDZ_USED
	.align		4
.L_1082:
        /*02a4*/ 	.byte	0x01, 0x04
	.zero		2


	//----- nvinfo : EIATTR_CRS_STACK_SIZE
	.align		4
        /*02a8*/ 	.byte	0x04, 0x1e
        /*02aa*/ 	.short	(.L_1084 - .L_1083)
.L_1083:
        /*02ac*/ 	.word	0x00000000
.L_1084:


//--------------------- .nv.info._ZN5flash24flash_fwd_splitkv_kernelI23Flash_fwd_kernel_traitsILi64ELi64ELi256ELi4ELb0ELb0EN7cutlass6half_tE19Flash_kernel_traitsILi64ELi64ELi256ELi4ES3_EELb1ELb0ELb1ELb0ELb0ELb0ELb0ELb1EEEvNS_16Flash_fwd_paramsE --------------------------
	.section	.nv.info._ZN5flash24flash_fwd_splitkv_kernelI23Flash_fwd_kernel_traitsILi64ELi64ELi256ELi4ELb0ELb0EN7cutlass6half_tE19Flash_kernel_traitsILi64ELi64ELi256ELi4ES3_EELb1ELb0ELb1ELb0ELb0ELb0ELb0ELb1EEEvNS_16Flash_fwd_paramsE,"",@"SHT_CUDA_INFO"
	.sectionflags	@""
	.align	4


	//----- nvinfo : EIATTR_CUDA_API_VERSION
	.align		4
        /*0000*/ 	.byte	0x04, 0x37
        /*0002*/ 	.short	(.L_1086 - .L_1085)
.L_1085:
        /*0004*/ 	.word	0x00000082


	//----- nvinfo : EIATTR_SW2861232_WAR
	.align		4
.L_1086:
        /*0008*/ 	.byte	0x01, 0x35
	.zero		2


	//----- nvinfo : EIATTR_PARAM_CBANK
	.align		4
        /*000c*/ 	.byte	0x04, 0x0a
        /*000e*/ 	.short	(.L_1088 - .L_1087)
	.align		4
.L_1087:
        /*0010*/ 	.word	index@(.nv.constant0._ZN5flash24flash_fwd_splitkv_kernelI23Flash_fwd_kernel_traitsILi64ELi64ELi256ELi4ELb0ELb0EN7cutlass6half_tE19Flash_kernel_traitsILi64ELi64ELi256ELi4ES3_EELb1ELb0ELb1ELb0ELb0ELb0ELb0ELb1EEEvNS_16Flash_fwd_paramsE)
        /*0014*/ 	.short	0x0160
        /*0016*/ 	.short	0x01d0


	//----- nvinfo : EIATTR_CBANK_PARAM_SIZE
	.align		4
.L_1088:
        /*0018*/ 	.byte	0x03, 0x19
        /*001a*/ 	.short	0x01d0


	//----- nvinfo : EIATTR_KPARAM_INFO
	.align		4
        /*001c*/ 	.byte	0x04, 0x17
        /*001e*/ 	.short	(.L_1090 - .L_1089)
.L_1089:
        /*0020*/ 	.word	0x00000000
        /*0024*/ 	.short	0x0000
        /*0026*/ 	.short	0x0000
        /*0028*/ 	.byte	0x00, 0xf0, 0x41, 0x07


	//----- nvinfo : EIATTR_MAXREG_COUNT
	.align		4
.L_1090:
        /*002c*/ 	.byte	0x03, 0x1b
        /*002e*/ 	.short	0x00ff


	//----- nvinfo : EIATTR_NUM_BARRIERS
	.align		4
        /*0030*/ 	.byte	0x02, 0x4c
        /*0032*/ 	.byte	0x01
	.zero		1


	//----- nvinfo : EIATTR_ANNOTATIONS
	.align		4
        /*0034*/ 	.byte	0x04, 0x55
        /*0036*/ 	.short	(.L_1092 - .L_1091)


	//   ....[0]....
.L_1091:
        /* <DEDUP_REMOVED lines=119> */


	//----- nvinfo : EIATTR_MERCURY_ISA_VERSION
	.align		4
.L_1092:
        /*0790*/ 	.byte	0x03, 0x5f
        /*0792*/ 	.short	0x0000


	//----- nvinfo : EIATTR_COOP_GROUP_MASK_REGIDS
	.align		4
        /*0794*/ 	.byte	0x04, 0x29
        /*0796*/ 	.short	(.L_1094 - .L_1093)


	//   ....[0]....
.L_1093:
        /*0798*/ 	.word	0xffffffff


	//   ....[1]....
        /*079c*/ 	.word	0xffffffff


	//   ....[2]....
        /*07a0*/ 	.word	0xffffffff


	//   ....[3]....
        /*07a4*/ 	.word	0xffffffff


	//   ....[4]....
        /*07a8*/ 	.word	0xffffffff


	//   ....[5]....
        /*07ac*/ 	.word	0xffffffff


	//   ....[6]....
        /*07b0*/ 	.word	0xffffffff


	//   ....[7]....
        /*07b4*/ 	.word	0xffffffff


	//   ....[8]....
        /*07b8*/ 	.word	0xffffffff


	//   ....[9]....
        /*07bc*/ 	.word	0xffffffff


	//   ....[10]....
        /*07c0*/ 	.word	0xffffffff


	//   ....[11]....
        /*07c4*/ 	.word	0xffffffff


	//   ....[12]....
        /*07c8*/ 	.word	0xffffffff


	//   ....[13]....
        /*07cc*/ 	.word	0xffffffff


	//   ....[14]....
        /*07d0*/ 	.word	0xffffffff


	//   ....[15]....
        /*07d4*/ 	.word	0xffffffff


	//   ....[16]....
        /*07d8*/ 	.word	0xffffffff


	//   ....[17]....
        /*07dc*/ 	.word	0xffffffff


	//   ....[18]....
        /*07e0*/ 	.word	0xffffffff


	//   ....[19]....
        /*07e4*/ 	.word	0xffffffff


	//----- nvinfo : EIATTR_COOP_GROUP_INSTR_OFFSETS
	.align		4
.L_1094:
        /*07e8*/ 	.byte	0x04, 0x28
        /*07ea*/ 	.short	(.L_1096 - .L_1095)


	//   ....[0]....
.L_1095:
        /*07ec*/ 	.word	0x0001a230


	//   ....[1]....
        /*07f0*/ 	.word	0x0001a2a0


	//   ....[2]....
        /*07f4*/ 	.word	0x0001a2b0


	//   ....[3]....
        /*07f8*/ 	.word	0x0001a2e0


	//   ....[4]....
        /*07fc*/ 	.word	0x00023810


	//   ....[5]....
        /*0800*/ 	.word	0x00023840


	//   ....[6]....
        /*0804*/ 	.word	0x00023860


	//   ....[7]....
        /*0808*/ 	.word	0x00023880


	//   ....[8]....
        /*080c*/ 	.word	0x0002b1f0


	//   ....[9]....
        /*0810*/ 	.word	0x0002b210


	//   ....[10]....
        /*0814*/ 	.word	0x0002bdb0


	//   ....[11]....
        /*0818*/ 	.word	0x0002bdd0


	//   ....[12]....
        /*081c*/ 	.word	0x0002e250


	//   ....[13]....
        /*0820*/ 	.word	0x0002e290


	//   ....[14]....
        /*0824*/ 	.word	0x0002e2a0


	//   ....[15]....
        /*0828*/ 	.word	0x0002e2d0


	//   ....[16]....
        /*082c*/ 	.word	0x0002f480


	//   ....[17]....
        /*0830*/ 	.word	0x0002f4d0


	//   ....[18]....
        /*0834*/ 	.word	0x0002f520


	//   ....[19]....
        /*0838*/ 	.word	0x0002f570


	//----- nvinfo : EIATTR_EXIT_INSTR_OFFSETS
	.align		4
.L_1096:
        /*083c*/ 	.byte	0x04, 0x1c
        /*083e*/ 	.short	(.L_1098 - .L_1097)


	//   ....[0]....
.L_1097:
        /*0840*/ 	.word	0x00000080


	//----- nvinfo : EIATTR_CTAIDZ_USED
	.align		4
.L_1098:
        /*0844*/ 	.byte	0x01, 0x04
	.zero		2


	//----- nvinfo : EIATTR_CRS_STACK_SIZE
	.align		4
        /*0848*/ 	.byte	0x04, 0x1e
        /*084a*/ 	.short	(.L_1100 - .L_1099)
.L_1099:
        /*084c*/ 	.word	0x00000000
.L_1100:


//--------------------- .nv.info._ZN5flash24flash_fwd_splitkv_kernelI23Flash_fwd_kernel_traitsILi64ELi64ELi256ELi4ELb0ELb0EN7cutlass6half_tE19Flash_kernel_traitsILi64ELi64ELi256ELi4ES3_EELb1ELb0ELb1ELb0ELb0ELb1ELb0ELb1EEEvNS_16Flash_fwd_paramsE --------------------------
	.section	.nv.info._ZN5flash24flash_fwd_splitkv_kernelI23Flash_fwd_kernel_traitsILi64ELi64ELi256ELi4ELb0ELb0EN7cutlass6half_tE19Flash_kernel_traitsILi64ELi64ELi256ELi4ES3_EELb1ELb0ELb1ELb0ELb0ELb1ELb0ELb1EEEvNS_16Flash_fwd_paramsE,"",@"SHT_CUDA_INFO"
	.sectionflags	@""
	.align	4


	//----- nvinfo : EIATTR_CUDA_API_VERSION
	.align		4
        /*0000*/ 	.byte	0x04, 0x37
        /*0002*/ 	.short	(.L_1102 - .L_1101)
.L_1101:
        /*0004*/ 	.word	0x00000082


	//----- nvinfo : EIATTR_SW2861232_WAR
	.align		4
.L_1102:
        /*0008*/ 	.byte	0x01, 0x35
	.zero		2


	//----- nvinfo : EIATTR_PARAM_CBANK
	.align		4
        /*000c*/ 	.byte	0x04, 0x0a
        /*000e*/ 	.short	(.L_1104 - .L_1103)
	.align		4
.L_1103:
        /*0010*/ 	.word	index@(.nv.constant0._ZN5flash24flash_fwd_splitkv_kernelI23Flash_fwd_kernel_traitsILi64ELi64ELi256ELi4ELb0ELb0EN7cutlass6half_tE19Flash_kernel_traitsILi64ELi64ELi256ELi4ES3_EELb1ELb0ELb1ELb0ELb0ELb1ELb0ELb1EEEvNS_16Flash_fwd_paramsE)
        /*0014*/ 	.short	0x0160
        /*0016*/ 	.short	0x01d0


	//----- nvinfo : EIATTR_CBANK_PARAM_SIZE
	.align		4
.L_1104:
        /*0018*/ 	.byte	0x03, 0x19
        /*001a*/ 	.short	0x01d0


	//----- nvinfo : EIATTR_KPARAM_INFO
	.align		4
        /*001c*/ 	.byte	0x04, 0x17
        /*001e*/ 	.short	(.L_1106 - .L_1105)
.L_1105:
        /*0020*/ 	.word	0x00000000
        /*0024*/ 	.short	0x0000
        /*0026*/ 	.short	0x0000
        /*0028*/ 	.byte	0x00, 0xf0, 0x41, 0x07


	//----- nvinfo : EIATTR_MAXREG_COUNT
	.align		4
.L_1106:
        /*002c*/ 	.byte	0x03, 0x1b
        /*002e*/ 	.short	0x00ff


	//----- nvinfo : EIATTR_NUM_BARRIERS
	.align		4
        /*0030*/ 	.byte	0x02, 0x4c
        /*0032*/ 	.byte	0x01
	.zero		1


	//----- nvinfo : EIATTR_ANNOTATIONS
	.align		4
        /*0034*/ 	.byte	0x04, 0x55
        /*0036*/ 	.short	(.L_1108 - .L_1107)


	//   ....[0]....
.L_1107:
        /* <DEDUP_REMOVED lines=177> */


	//----- nvinfo : EIATTR_MERCURY_ISA_VERSION
	.align		4
.L_1108:
        /*0b38*/ 	.byte	0x03, 0x5f
        /*0b3a*/ 	.short	0x0000


	//----- nvinfo : EIATTR_COOP_GROUP_MASK_REGIDS
	.align		4
        /*0b3c*/ 	.byte	0x04, 0x29
        /*0b3e*/ 	.short	(.L_1110 - .L_1109)


	//   ....[0]....
.L_1109:
        /*0b40*/ 	.word	0xffffffff


	//   ....[1]....
        /*0b44*/ 	.word	0xffffffff


	//   ....[2]....
        /*0b48*/ 	.word	0xffffffff


	//   ....[3]....
        /*0b4c*/ 	.word	0xffffffff


	//   ....[4]....
        /*0b50*/ 	.word	0xffffffff


	//   ....[5]....
        /*0b54*/ 	.word	0xffffffff


	//   ....[6]....
        /*0b58*/ 	.word	0xffffffff


	//   ....[7]....
        /*0b5c*/ 	.word	0xffffffff


	//   ....[8]....
        /*0b60*/ 	.word	0xffffffff


	//   ....[9]....
        /*0b64*/ 	.word	0xffffffff


	//   ....[10]....
        /*0b68*/ 	.word	0xffffffff


	//   ....[11]....
        /*0b6c*/ 	.word	0xffffffff


	//   ....[12]....
        /*0b70*/ 	.word	0xffffffff


	//   ....[13]....
        /*0b74*/ 	.word	0xffffffff


	//   ....[14]....
        /*0b78*/ 	.word	0xffffffff


	//   ....[15]....
        /*0b7c*/ 	.word	0xffffffff


	//   ....[16]....
        /*0b80*/ 	.word	0xffffffff


	//   ....[17]....
        /*0b84*/ 	.word	0xffffffff


	//   ....[18]....
        /*0b88*/ 	.word	0xffffffff


	//   ....[19]....
        /*0b8c*/ 	.word	0xffffffff


	//----- nvinfo : EIATTR_COOP_GROUP_INSTR_OFFSETS
	.align		4
.L_1110:
        /*0b90*/ 	.byte	0x04, 0x28
        /*0b92*/ 	.short	(.L_1112 - .L_1111)


	//   ....[0]....
.L_1111:
        /*0b94*/ 	.word	0x0001ca80


	//   ....[1]....
        /*0b98*/ 	.word	0x0001caf0


	//   ....[2]....
        /*0b9c*/ 	.word	0x0001cb00


	//   ....[3]....
        /*0ba0*/ 	.word	0x0001cb30


	//   ....[4]....
        /*0ba4*/ 	.word	0x00027420


	//   ....[5]....
        /*0ba8*/ 	.word	0x00027460


	//   ....[6]....
        /*0bac*/ 	.word	0x00027480


	//   ....[7]....
        /*0bb0*/ 	.word	0x000274a0


	//   ....[8]....
        /*0bb4*/ 	.word	0x000300d0


	//   ....[9]....
        /*0bb8*/ 	.word	0x000300f0


	//   ....[10]....
        /*0bbc*/ 	.word	0x00030ca0


	//   ....[11]....
        /*0bc0*/ 	.word	0x00030cf0


	//   ....[12]....
        /*0bc4*/ 	.word	0x00033170


	//   ....[13]....
        /*0bc8*/ 	.word	0x000331c0


	//   ....[14]....
        /*0bcc*/ 	.word	0x000331e0


	//   ....[15]....
        /*0bd0*/ 	.word	0x00033200


	//   ....[16]....
        /*0bd4*/ 	.word	0x000343b0


	//   ....[17]....
        /*0bd8*/ 	.word	0x00034400


	//   ....[18]....
        /*0bdc*/ 	.word	0x00034450


	//   ....[19]....
        /*0be0*/ 	.word	0x000344b0


	//----- nvinfo : EIATTR_EXIT_INSTR_OFFSETS
	.align		4
.L_1112:
        /*0be4*/ 	.byte	0x04, 0x1c
        /*0be6*/ 	.short	(.L_1114 - .L_1113)


	//   ....[0]....
.L_1113:
        /*0be8*/ 	.word	0x00000080


	//----- nvinfo : EIATTR_CTAIDZ_USED
	.align		4
.L_1114:
        /*0bec*/ 	.byte	0x01, 0x04
	.zero		2


	//----- nvinfo : EIATTR_CRS_STACK_SIZE
	.align		4
        /*0bf0*/ 	.byte	0x04, 0x1e
        /*0bf2*/ 	.short	(.L_1116 - .L_1115)
.L_1115:
        /*0bf4*/ 	.word	0x00000000
.L_1116:


//--------------------- .nv.info._ZN5flash24flash_fwd_splitkv_kernelI23Flash_fwd_kernel_traitsILi64ELi64ELi256ELi4ELb0ELb0EN7cutlass6half_tE19Flash_kernel_traitsILi64ELi64ELi256ELi4ES3_EELb1ELb0ELb0ELb0ELb1ELb0ELb1ELb0EEEvNS_16Flash_fwd_paramsE --------------------------
	.section	.nv.info._ZN5flash24flash_fwd_splitkv_kernelI23Flash_fwd_kernel_traitsILi64ELi64ELi256ELi4ELb0ELb0EN7cutlass6half_tE19Flash_kernel_traitsILi64ELi64ELi256ELi4ES3_EELb1ELb0ELb0ELb0ELb1ELb0ELb1ELb0EEEvNS_16Flash_fwd_paramsE,"",@"SHT_CUDA_INFO"
	.sectionflags	@""
	.align	4


	//----- nvinfo : EIATTR_CUDA_API_VERSION
	.align		4
        /*0000*/ 	.byte	0x04, 0x37
        /*0002*/ 	.short	(.L_1118 - .L_1117)
.L_1117:
        /*0004*/ 	.word	0x00000082


	//----- nvinfo : EIATTR_SW2861232_WAR
	.align		4
.L_1118:
        /*0008*/ 	.byte	0x01, 0x35
	.zero		2


	//----- nvinfo : EIATTR_PARAM_CBANK
	.align		4
        /*000c*/ 	.byte	0x04, 0x0a
        /*000e*/ 	.short	(.L_1120 - .L_1119)
	.align		4
.L_1119:
        /*0010*/ 	.word	index@(.nv.constant0._ZN5flash24flash_fwd_splitkv_kernelI23Flash_fwd_kernel_traitsILi64ELi64ELi256ELi4ELb0ELb0EN7cutlass6half_tE19Flash_kernel_traitsILi64ELi64ELi256ELi4ES3_EELb1ELb0ELb0ELb0ELb1ELb0ELb1ELb0EEEvNS_16Flash_fwd_paramsE)
        /*0014*/ 	.short	0x0160
        /*0016*/ 	.short	0x01d0


	//----- nvinfo : EIATTR_CBANK_PARAM_SIZE
	.align		4
.L_1120:
        /*0018*/ 	.byte	0x03, 0x19
        /*001a*/ 	.short	0x01d0


	//----- nvinfo : EIATTR_KPARAM_INFO
	.align		4
        /*001c*/ 	.byte	0x04, 0x17
        /*001e*/ 	.short	(.L_1122 - .L_1121)
.L_1121:
        /*0020*/ 	.word	0x00000000
        /*0024*/ 	.short	0x0000
        /*0026*/ 	.short	0x0000
        /*0028*/ 	.byte	0x00, 0xf0, 0x41, 0x07


	//----- nvinfo : EIATTR_MAXREG_COUNT
	.align		4
.L_1122:
        /*002c*/ 	.byte	0x03, 0x1b
        /*002e*/ 	.short	0x00ff


	//----- nvinfo : EIATTR_NUM_BARRIERS
	.align		4
        /*0030*/ 	.byte	0x02, 0x4c
        /*0032*/ 	.byte	0x01
	.zero		1


	//----- nvinfo : EIATTR_ANNOTATIONS
	.align		4
        /*0034*/ 	.byte	0x04, 0x55
        /*0036*/ 	.short	(.L_1124 - .L_1123)


	//   ....[0]....
.L_1123:
        /* <DEDUP_REMOVED lines=16> */


	//----- nvinfo : EIATTR_MERCURY_ISA_VERSION
	.align		4
.L_1124:
        /*0128*/ 	.byte	0x03, 0x5f
        /*012a*/ 	.short	0x0000


	//----- nvinfo : EIATTR_COOP_GROUP_MASK_REGIDS
	.align		4
        /*012c*/ 	.byte	0x04, 0x29
        /*012e*/ 	.short	(.L_1126 - .L_1125)


	//   ....[0]....
.L_1125:
        /*0130*/ 	.word	0xffffffff


	//   ....[1]....
        /*0134*/ 	.word	0xffffffff


	//   ....[2]....
        /*0138*/ 	.word	0xffffffff


	//   ....[3]....
        /*013c*/ 	.word	0xffffffff


	//   ....[4]....
        /*0140*/ 	.word	0xffffffff


	//   ....[5]....
        /*0144*/ 	.word	0xffffffff


	//   ....[6]....
        /*0148*/ 	.word	0xffffffff


	//   ....[7]....
        /*014c*/ 	.word	0xffffffff


	//   ....[8]....
        /*0150*/ 	.word	0xffffffff


	//   ....[9]....
        /*0154*/ 	.word	0xffffffff


	//   ....[10]....
        /*0158*/ 	.word	0xffffffff


	//   ....[11]....
        /*015c*/ 	.word	0xffffffff


	//   ....[12]....
        /*0160*/ 	.word	0xffffffff


	//   ....[13]....
        /*0164*/ 	.word	0xffffffff


	//   ....[14]....
        /*0168*/ 	.word	0xffffffff


	//   ....[15]....
        /*016c*/ 	.word	0xffffffff


	//----- nvinfo : EIATTR_COOP_GROUP_INSTR_OFFSETS
	.align		4
.L_1126:
        /*0170*/ 	.byte	0x04, 0x28
        /*0172*/ 	.short	(.L_1128 - .L_1127)


	//   ....[0]....
.L_1127:
        /*0174*/ 	.word	0x000066d0


	//   ....[1]....
        /*0178*/ 	.word	0x000067a0


	//   ....[2]....
        /*017c*/ 	.word	0x000067b0


	//   ....[3]....
        /*0180*/ 	.word	0x000067e0


	//   ....[4]....
        /*0184*/ 	.word	0x0000cae0


	//   ....[5]....
        /*0188*/ 	.word	0x0000cb00


	//   ....[6]....
        /*018c*/ 	.word	0x0000cb20


	//   ....[7]....
        /*0190*/ 	.word	0x0000cb40


	//   ....[8]....
        /*0194*/ 	.word	0x00011ae0


	//   ....[9]....
        /*0198*/ 	.word	0x00011af0


	//   ....[10]....
        /*019c*/ 	.word	0x00011b10


	//   ....[11]....
        /*01a0*/ 	.word	0x00011b30


	//   ....[12]....
        /*01a4*/ 	.word	0x000146a0


	//   ....[13]....
        /*01a8*/ 	.word	0x00014740


	//   ....[14]....
        /*01ac*/ 	.word	0x00014760


	//   ....[15]....
        /*01b0*/ 	.word	0x00014770


	//----- nvinfo : EIATTR_EXIT_INSTR_OFFSETS
	.align		4
.L_1128:
        /*01b4*/ 	.byte	0x04, 0x1c
        /*01b6*/ 	.short	(.L_1130 - .L_1129)


	//   ....[0]....
.L_1129:
        /*01b8*/ 	.word	0x00000420


	//   ....[1]....
        /*01bc*/ 	.word	0x00000b60


	//   ....[2]....
        /*01c0*/ 	.word	0x00000b90


	//   ....[3]....
        /*01c4*/ 	.word	0x000152b0


	//   ....[4]....
        /*01c8*/ 	.word	0x000152d0


	//----- nvinfo : EIATTR_CTAIDZ_USED
	.align		4
.L_1130:
        /*01cc*/ 	.byte	0x01, 0x04
	.zero		2


	//----- nvinfo : EIATTR_CRS_STACK_SIZE
	.align		4
        /*01d0*/ 	.byte	0x04, 0x1e
        /*01d2*/ 	.short	(.L_1132 - .L_1131)
.L_1131:
        /*01d4*/ 	.word	0x00000000
.L_1132:


//--------------------- .nv.info._ZN5flash24flash_fwd_splitkv_kernelI23Flash_fwd_kernel_traitsILi64ELi64ELi256ELi4ELb0ELb0EN7cutlass6half_tE19Flash_kernel_traitsILi64ELi64ELi256ELi4ES3_EELb1ELb0ELb0ELb0ELb1ELb1ELb1ELb0EEEvNS_16Flash_fwd_paramsE --------------------------
	.section	.nv.info._ZN5flash24flash_fwd_splitkv_kernelI23Flash_fwd_kernel_traitsILi64ELi64ELi256ELi4ELb0ELb0EN7cutlass6half_tE19Flash_kernel_traitsILi64ELi64ELi256ELi4ES3_EELb1ELb0ELb0ELb0ELb1ELb1ELb1ELb0EEEvNS_16Flash_fwd_paramsE,"",@"SHT_CUDA_INFO"
	.sectionflags	@""
	.align	4


	//----- nvinfo : EIATTR_CUDA_API_VERSION
	.align		4
        /*0000*/ 	.byte	0x04, 0x37
        /*0002*/ 	.short	(.L_1134 - .L_1133)
.L_1133:
        /*0004*/ 	.word	0x00000082


	//----- nvinfo : EIATTR_SW2861232_WAR
	.align		4
.L_1134:
        /*0008*/ 	.byte	0x01, 0x35
	.zero		2


	//----- nvinfo : EIATTR_PARAM_CBANK
	.align		4
        /*000c*/ 	.byte	0x04, 0x0a
        /*000e*/ 	.short	(.L_1136 - .L_1135)
	.align		4
.L_1135:
        /*0010*/ 	.word	index@(.nv.constant0._ZN5flash24flash_fwd_splitkv_kernelI23Flash_fwd_kernel_traitsILi64ELi64ELi256ELi4ELb0ELb0EN7cutlass6half_tE19Flash_kernel_traitsILi64ELi64ELi256ELi4ES3_EELb1ELb0ELb0ELb0ELb1ELb1ELb1ELb0EEEvNS_16Flash_fwd_paramsE)
        /*0014*/ 	.short	0x0160
        /*0016*/ 	.short	0x01d0


	//----- nvinfo : EIATTR_CBANK_PARAM_SIZE
	.align		4
.L_1136:
        /*0018*/ 	.byte	0x03, 0x19
        /*001a*/ 	.short	0x01d0


	//----- nvinfo : EIATTR_KPARAM_INFO
	.align		4
        /*001c*/ 	.byte	0x04, 0x17
        /*001e*/ 	.short	(.L_1138 - .L_1137)
.L_1137:
        /*0020*/ 	.word	0x00000000
        /*0024*/ 	.short	0x0000
        /*0026*/ 	.short	0x0000
        /*0028*/ 	.byte	0x00, 0xf0, 0x41, 0x07


	//----- nvinfo : EIATTR_MAXREG_COUNT
	.align		4
.L_1138:
        /*002c*/ 	.byte	0x03, 0x1b
        /*002e*/ 	.short	0x00ff


	//----- nvinfo : EIATTR_NUM_BARRIERS
	.align		4
        /*0030*/ 	.byte	0x02, 0x4c
        /*0032*/ 	.byte	0x01
	.zero		1


	//----- nvinfo : EIATTR_ANNOTATIONS
	.align		4
        /*0034*/ 	.byte	0x04, 0x55
        /*0036*/ 	.short	(.L_1140 - .L_1139)


	//   ....[0]....
.L_1139:
        /* <DEDUP_REMOVED lines=33> */


	//----- nvinfo : EIATTR_MERCURY_ISA_VERSION
	.align		4
.L_1140:
        /*0230*/ 	.byte	0x03, 0x5f
        /*0232*/ 	.short	0x0000


	//----- nvinfo : EIATTR_COOP_GROUP_MASK_REGIDS
	.align		4
        /*0234*/ 	.byte	0x04, 0x29
        /*0236*/ 	.short	(.L_1142 - .L_1141)


	//   ....[0]....
.L_1141:
        /*0238*/ 	.word	0xffffffff


	//   ....[1]....
        /*023c*/ 	.word	0xffffffff


	//   ....[2]....
        /*0240*/ 	.word	0xffffffff


	//   ....[3]....
        /*0244*/ 	.word	0xffffffff


	//   ....[4]....
        /*0248*/ 	.word	0xffffffff


	//   ....[5]....
        /*024c*/ 	.word	0xffffffff


	//   ....[6]....
        /*0250*/ 	.word	0xffffffff


	//   ....[7]....
        /*0254*/ 	.word	0xffffffff


	//   ....[8]....
        /*0258*/ 	.word	0xffffffff


	//   ....[9]....
        /*025c*/ 	.word	0xffffffff


	//   ....[10]....
        /*0260*/ 	.word	0xffffffff


	//   ....[11]....
        /*0264*/ 	.word	0xffffffff


	//   ....[12]....
        /*0268*/ 	.word	0xffffffff


	//   ....[13]....
        /*026c*/ 	.word	0xffffffff


	//   ....[14]....
        /*0270*/ 	.word	0xffffffff


	//   ....[15]....
        /*0274*/ 	.word	0xffffffff


	//----- nvinfo : EIATTR_COOP_GROUP_INSTR_OFFSETS
	.align		4
.L_1142:
        /*0278*/ 	.byte	0x04, 0x28
        /*027a*/ 	.short	(.L_1144 - .L_1143)


	//   ....[0]....
.L_1143:
        /*027c*/ 	.word	0x00007840


	//   ....[1]....
        /*0280*/ 	.word	0x00007930


	//   ....[2]....
        /*0284*/ 	.word	0x00007940


	//   ....[3]....
        /*0288*/ 	.word	0x00007970


	//   ....[4]....
        /*028c*/ 	.word	0x000100a0


	//   ....[5]....
        /*0290*/ 	.word	0x000100f0


	//   ....[6]....
        /*0294*/ 	.word	0x00010110


	//   ....[7]....
        /*0298*/ 	.word	0x00010140


	//   ....[8]....
        /*029c*/ 	.word	0x00016580


	//   ....[9]....
        /*02a0*/ 	.word	0x000165a0


	//   ....[10]....
        /*02a4*/ 	.word	0x000165d0


	//   ....[11]....
        /*02a8*/ 	.word	0x000165e0


	//   ....[12]....
        /*02ac*/ 	.word	0x00019450


	//   ....[13]....
        /*02b0*/ 	.word	0x00019460


	//   ....[14]....
        /*02b4*/ 	.word	0x00019490


	//   ....[15]....
        /*02b8*/ 	.word	0x000194a0


	//----- nvinfo : EIATTR_EXIT_INSTR_OFFSETS
	.align		4
.L_1144:
        /*02bc*/ 	.byte	0x04, 0x1c
        /*02be*/ 	.short	(.L_1146 - .L_1145)


	//   ....[0]....
.L_1145:
        /*02c0*/ 	.word	0x00000430


	//   ....[1]....
        /*02c4*/ 	.word	0x00000b80


	//   ....[2]....
        /*02c8*/ 	.word	0x00000bb0


	//   ....[3]....
        /*02cc*/ 	.word	0x00019fe0


	//   ....[4]....
        /*02d0*/ 	.word	0x0001a000


	//----- nvinfo : EIATTR_CTAIDZ_USED
	.align		4
.L_1146:
        /*02d4*/ 	.byte	0x01, 0x04
	.zero		2


	//----- nvinfo : EIATTR_CRS_STACK_SIZE
	.align		4
        /*02d8*/ 	.byte	0x04, 0x1e
        /*02da*/ 	.short	(.L_1148 - .L_1147)
.L_1147:
        /*02dc*/ 	.word	0x00000000
.L_1148:


//--------------------- .nv.info._ZN5flash24flash_fwd_splitkv_kernelI23Flash_fwd_kernel_traitsILi64ELi64ELi256ELi4ELb0ELb0EN7cutlass6half_tE19Flash_kernel_traitsILi64ELi64ELi256ELi4ES3_EELb1ELb0ELb1ELb0ELb0ELb0ELb1ELb0EEEvNS_16Flash_fwd_paramsE --------------------------
	.section	.nv.info._ZN5flash24flash_fwd_splitkv_kernelI23Flash_fwd_kernel_traitsILi64ELi64ELi256ELi4ELb0ELb0EN7cutlass6half_tE19Flash_kernel_traitsILi64ELi64ELi256ELi4ES3_EELb1ELb0ELb1ELb0ELb0ELb0ELb1ELb0EEEvNS_16Flash_fwd_paramsE,"",@"SHT_CUDA_INFO"
	.sectionflags	@""
	.align	4


	//----- nvinfo : EIATTR_CUDA_API_VERSION
	.align		4
        /*0000*/ 	.byte	0x04, 0x37
        /*0002*/ 	.short	(.L_1150 - .L_1149)
.L_1149:
        /*0004*/ 	.word	0x00000082


	//----- nvinfo : EIATTR_SW2861232_WAR
	.align		4
.L_1150:
        /*0008*/ 	.byte	0x01, 0x35
	.zero		2


	//----- nvinfo : EIATTR_PARAM_CBANK
	.align		4
        /*000c*/ 	.byte	0x04, 0x0a
        /*000e*/ 	.short	(.L_1152 - .L_1151)
	.align		4
.L_1151:
        /*0010*/ 	.word	index@(.nv.constant0._ZN5flash24flash_fwd_splitkv_kernelI23Flash_fwd_kernel_traitsILi64ELi64ELi256ELi4ELb0ELb0EN7cutlass6half_tE19Flash_kernel_traitsILi64ELi64ELi256ELi4ES3_EELb1ELb0ELb1ELb0ELb0ELb0ELb1ELb0EEEvNS_16Flash_fwd_paramsE)
        /*0014*/ 	.short	0x0160
        /*0016*/ 	.short	0x01d0


	//----- nvinfo : EIATTR_CBANK_PARAM_SIZE
	.align		4
.L_1152:
        /*0018*/ 	.byte	0x03, 0x19
        /*001a*/ 	.short	0x01d0


	//----- nvinfo : EIATTR_KPARAM_INFO
	.align		4
        /*001c*/ 	.byte	0x04, 0x17
        /*001e*/ 	.short	(.L_1154 - .L_1153)
.L_1153:
        /*0020*/ 	.word	0x00000000
        /*0024*/ 	.short	0x0000
        /*0026*/ 	.short	0x0000
        /*0028*/ 	.byte	0x00, 0xf0, 0x41, 0x07


	//----- nvinfo : EIATTR_MAXREG_COUNT
	.align		4
.L_1154:
        /*002c*/ 	.byte	0x03, 0x1b
        /*002e*/ 	.short	0x00ff


	//----- nvinfo : EIATTR_NUM_BARRIERS
	.align		4
        /*0030*/ 	.byte	0x02, 0x4c
        /*0032*/ 	.byte	0x01
	.zero		1


	//----- nvinfo : EIATTR_ANNOTATIONS
	.align		4
        /*0034*/ 	.byte	0x04, 0x55
        /*0036*/ 	.short	(.L_1156 - .L_1155)


	//   ....[0]....
.L_1155:
        /* <DEDUP_REMOVED lines=11> */


	//----- nvinfo : EIATTR_MERCURY_ISA_VERSION
	.align		4
.L_1156:
        /*00d8*/ 	.byte	0x03, 0x5f
        /*00da*/ 	.short	0x0000


	//----- nvinfo : EIATTR_COOP_GROUP_MASK_REGIDS
	.align		4
        /*00dc*/ 	.byte	0x04, 0x29
        /*00de*/ 	.short	(.L_1158 - .L_1157)


	//   ....[0]....
.L_1157:
        /*00e0*/ 	.word	0xffffffff


	//   ....[1]....
        /*00e4*/ 	.word	0xffffffff


	//   ....[2]....
        /*00e8*/ 	.word	0xffffffff


	//   ....[3]....
        /*00ec*/ 	.word	0xffffffff


	//   ....[4]....
        /*00f0*/ 	.word	0xffffffff


	//   ....[5]....
        /*00f4*/ 	.word	0xffffffff


	//   ....[6]....
        /*00f8*/ 	.word	0xffffffff


	//   ....[7]....
        /*00fc*/ 	.word	0xffffffff


	//   ....[8]....
        /*0100*/ 	.word	0xffffffff


	//   ....[9]....
        /*0104*/ 	.word	0xffffffff


	//   ....[10]....
        /*0108*/ 	.word	0xffffffff


	//   ....[11]....
        /*010c*/ 	.word	0xffffffff


	//   ....[12]....
        /*0110*/ 	.word	0xffffffff


	//   ....[13]....
        /*0114*/ 	.word	0xffffffff


	//   ....[14]....
        /*0118*/ 	.word	0xffffffff


	//   ....[15]....
        /*011c*/ 	.word	0xffffffff


	//----- nvinfo : EIATTR_COOP_GROUP_INSTR_OFFSETS
	.align		4
.L_1158:
        /*0120*/ 	.byte	0x04, 0x28
        /*0122*/ 	.short	(.L_1160 - .L_1159)


	//   ....[0]....
.L_1159:
        /*0124*/ 	.word	0x00009780


	//   ....[1]....
        /*0128*/ 	.word	0x00009790


	//   ....[2]....
        /*012c*/ 	.word	0x000097c0


	//   ....[3]....
        /*0130*/ 	.word	0x000097d0


	//   ....[4]....
        /*0134*/ 	.word	0x00011e60


	//   ....[5]....
        /*0138*/ 	.word	0x00011e80


	//   ....[6]....
        /*013c*/ 	.word	0x00011ea0


	//   ....[7]....
        /*0140*/ 	.word	0x00011ec0


	//   ....[8]....
        /*0144*/ 	.word	0x00019180


	//   ....[9]....
        /*0148*/ 	.word	0x000191c0


	//   ....[10]....
        /*014c*/ 	.word	0x000191e0


	//   ....[11]....
        /*0150*/ 	.word	0x00019200


	//   ....[12]....
        /*0154*/ 	.word	0x0001bd20


	//   ....[13]....
        /*0158*/ 	.word	0x0001bd60


	//   ....[14]....
        /*015c*/ 	.word	0x0001be20


	//   ....[15]....
        /*0160*/ 	.word	0x0001be30


	//----- nvinfo : EIATTR_EXIT_INSTR_OFFSETS
	.align		4
.L_1160:
        /*0164*/ 	.byte	0x04, 0x1c
        /*0166*/ 	.short	(.L_1162 - .L_1161)


	//   ....[0]....
.L_1161:
        /*0168*/ 	.word	0x00000640


	//   ....[1]....
        /*016c*/ 	.word	0x00000ea0


	//   ....[2]....
        /*0170*/ 	.word	0x00000ed0


	//   ....[3]....
        /*0174*/ 	.word	0x0001c9d0


	//   ....[4]....
        /*0178*/ 	.word	0x0001c9f0


	//----- nvinfo : EIATTR_CTAIDZ_USED
	.align		4
.L_1162:
        /*017c*/ 	.byte	0x01, 0x04
	.zero		2


	//----- nvinfo : EIATTR_CRS_STACK_SIZE
	.align		4
        /*0180*/ 	.byte	0x04, 0x1e
        /*0182*/ 	.short	(.L_1164 - .L_1163)
.L_1163:
        /*0184*/ 	.word	0x00000000
.L_1164:


//--------------------- .nv.info._ZN5flash24flash_fwd_splitkv_kernelI23Flash_fwd_kernel_traitsILi64ELi64ELi256ELi4ELb0ELb0EN7cutlass6half_tE19Flash_kernel_traitsILi64ELi64ELi256ELi4ES3_EELb1ELb0ELb1ELb0ELb0ELb1ELb1ELb0EEEvNS_16Flash_fwd_paramsE --------------------------
	.section	.nv.info._ZN5flash24flash_fwd_splitkv_kernelI23Flash_fwd_kernel_traitsILi64ELi64ELi256ELi4ELb0ELb0EN7cutlass6half_tE19Flash_kernel_traitsILi64ELi64ELi256ELi4ES3_EELb1ELb0ELb1ELb0ELb0ELb1ELb1ELb0EEEvNS_16Flash_fwd_paramsE,"",@"SHT_CUDA_INFO"
	.sectionflags	@""
	.align	4


	//----- nvinfo : EIATTR_CUDA_API_VERSION
	.align		4
        /*0000*/ 	.byte	0x04, 0x37
        /*0002*/ 	.short	(.L_1166 - .L_1165)
.L_1165:
        /*0004*/ 	.word	0x00000082


	//----- nvinfo : EIATTR_SW2861232_WAR
	.align		4
.L_1166:
        /*0008*/ 	.byte	0x01, 0x35
	.zero		2


	//----- nvinfo : EIATTR_PARAM_CBANK
	.align		4
        /*000c*/ 	.byte	0x04, 0x0a
        /*000e*/ 	.short	(.L_1168 - .L_1167)
	.align		4
.L_1167:
        /*0010*/ 	.word	index@(.nv.constant0._ZN5flash24flash_fwd_splitkv_kernelI23Flash_fwd_kernel_traitsILi64ELi64ELi256ELi4ELb0ELb0EN7cutlass6half_tE19Flash_kernel_traitsILi64ELi64ELi256ELi4ES3_EELb1ELb0ELb1ELb0ELb0ELb1ELb1ELb0EEEvNS_16Flash_fwd_paramsE)
        /*0014*/ 	.short	0x0160
        /*0016*/ 	.short	0x01d0


	//----- nvinfo : EIATTR_CBANK_PARAM_SIZE
	.align		4
.L_1168:
        /*0018*/ 	.byte	0x03, 0x19
        /*001a*/ 	.short	0x01d0


	//----- nvinfo : EIATTR_KPARAM_INFO
	.align		4
        /*001c*/ 	.byte	0x04, 0x17
        /*001e*/ 	.short	(.L_1170 - .L_1169)
.L_1169:
        /*0020*/ 	.word	0x00000000
        /*0024*/ 	.short	0x0000
        /*0026*/ 	.short	0x0000
        /*0028*/ 	.byte	0x00, 0xf0, 0x41, 0x07


	//----- nvinfo : EIATTR_MAXREG_COUNT
	.align		4
.L_1170:
        /*002c*/ 	.byte	0x03, 0x1b
        /*002e*/ 	.short	0x00ff


	//----- nvinfo : EIATTR_NUM_BARRIERS
	.align		4
        /*0030*/ 	.byte	0x02, 0x4c
        /*0032*/ 	.byte	0x01
	.zero		1


	//----- nvinfo : EIATTR_ANNOTATIONS
	.align		4
        /*0034*/ 	.byte	0x04, 0x55
        /*0036*/ 	.short	(.L_1172 - .L_1171)


	//   ....[0]....
.L_1171:
        /*0038*/ 	.word	0x00000001
        /*003c*/ 	.byte	0x60, 0x69, 0x00, 0x00, 0x01, 0x00, 0x00, 0x00, 0xc0, 0x69, 0x00, 0x00, 0x01, 0x00, 0x00, 0x00
        /*004c*/ 	.byte	0x40, 0x6a, 0x00, 0x00, 0x01, 0x00, 0x00, 0x00, 0x60, 0x6d, 0x00, 0x00, 0x01, 0x00, 0x00, 0x00
        /*005c*/ 	.byte	0xb0, 0x9f, 0x00, 0x00, 0x01, 0x00, 0x00, 0x00, 0xc0, 0x9f, 0x00, 0x00, 0x01, 0x00, 0x00, 0x00
        /*006c*/ 	.byte	0xd0, 0x9f, 0x00, 0x00, 0x01, 0x00, 0x00, 0x00, 0xe0, 0x9f, 0x00, 0x00, 0x01, 0x00, 0x00, 0x00
        /*007c*/ 	.byte	0x60, 0x87, 0x01, 0x00, 0x01, 0x00, 0x00, 0x00, 0x60, 0x88, 0x01, 0x00, 0x01, 0x00, 0x00, 0x00
        /*008c*/ 	.byte	0x90, 0xa7, 0x01, 0x00, 0x01, 0x00, 0x00, 0x00, 0xc0, 0xa7, 0x01, 0x00


	//----- nvinfo : EIATTR_MERCURY_ISA_VERSION
	.align		4
.L_1172:
        /*0098*/ 	.byte	0x03, 0x5f
        /*009a*/ 	.short	0x0000


	//----- nvinfo : EIATTR_COOP_GROUP_MASK_REGIDS
	.align		4
        /*009c*/ 	.byte	0x04, 0x29
        /*009e*/ 	.short	(.L_1174 - .L_1173)


	//   ....[0]....
.L_1173:
        /*00a0*/ 	.word	0xffffffff


	//   ....[1]....
        /*00a4*/ 	.word	0xffffffff


	//   ....[2]....
        /*00a8*/ 	.word	0xffffffff


	//   ....[3]....
        /*00ac*/ 	.word	0xffffffff


	//   ....[4]....
        /*00b0*/ 	.word	0xffffffff


	//   ....[5]....
        /*00b4*/ 	.word	0xffffffff


	//   ....[6]....
        /*00b8*/ 	.word	0xffffffff


	//   ....[7]....
        /*00bc*/ 	.word	0xffffffff


	//   ....[8]....
        /*00c0*/ 	.word	0xffffffff


	//   ....[9]....
        /*00c4*/ 	.word	0xffffffff


	//   ....[10]....
        /*00c8*/ 	.word	0xffffffff


	//   ....[11]....
        /*00cc*/ 	.word	0xffffffff


	//   ....[12]....
        /*00d0*/ 	.word	0xffffffff


	//   ....[13]....
        /*00d4*/ 	.word	0xffffffff


	//   ....[14]....
        /*00d8*/ 	.word	0xffffffff


	//   ....[15]....
        /*00dc*/ 	.word	0xffffffff


	//----- nvinfo : EIATTR_COOP_GROUP_INSTR_OFFSETS
	.align		4
.L_1174:
        /*00e0*/ 	.byte	0x04, 0x28
        /*00e2*/ 	.short	(.L_1176 - .L_1175)


	//   ....[0]....
.L_1175:
        /*00e4*/ 	.word	0x0000a790


	//   ....[1]....
        /*00e8*/ 	.word	0x0000a7e0


	//   ....[2]....
        /*00ec*/ 	.word	0x0000a800


	//   ....[3]....
        /*00f0*/ 	.word	0x0000a820


	//   ....[4]....
        /*00f4*/ 	.word	0x00013c60


	//   ....[5]....
        /*00f8*/ 	.word	0x00013cb0


	//   ....[6]....
        /*00fc*/ 	.word	0x00013cd0


	//   ....[7]....
        /*0100*/ 	.word	0x00013cf0


	//   ....[8]....
        /*0104*/ 	.word	0x0001c010


	//   ....[9]....
        /*0108*/ 	.word	0x0001c030


	//   ....[10]....
        /*010c*/ 	.word	0x0001c050


	//   ....[11]....
        /*0110*/ 	.word	0x0001c070


	//   ....[12]....
        /*0114*/ 	.word	0x0001eb70


	//   ....[13]....
        /*0118*/ 	.word	0x0001ebb0


	//   ....[14]....
        /*011c*/ 	.word	0x0001ec60


	//   ....[15]....
        /*0120*/ 	.word	0x0001ec80


	//----- nvinfo : EIATTR_EXIT_INSTR_OFFSETS
	.align		4
.L_1176:
        /*0124*/ 	.byte	0x04, 0x1c
        /*0126*/ 	.short	(.L_1178 - .L_1177)


	//   ....[0]....
.L_1177:
        /*0128*/ 	.word	0x00000640


	//   ....[1]....
        /*012c*/ 	.word	0x00000ea0


	//   ....[2]....
        /*0130*/ 	.word	0x00000ed0


	//   ....[3]....
        /*0134*/ 	.word	0x0001f820


	//   ....[4]....
        /*0138*/ 	.word	0x0001f840


	//----- nvinfo : EIATTR_CTAIDZ_USED
	.align		4
.L_1178:
        /*013c*/ 	.byte	0x01, 0x04
	.zero		2


	//----- nvinfo : EIATTR_CRS_STACK_SIZE
	.align		4
        /*0140*/ 	.byte	0x04, 0x1e
        /*0142*/ 	.short	(.L_1180 - .L_1179)
.L_1179:
        /*0144*/ 	.word	0x00000000
.L_1180:


//--------------------- .nv.info._ZN5flash24flash_fwd_splitkv_kernelI23Flash_fwd_kernel_traitsILi64ELi64ELi256ELi4ELb0ELb0EN7cutlass6half_tE19Flash_kernel_traitsILi64ELi64ELi256ELi4ES3_EELb1ELb0ELb0ELb0ELb1ELb0ELb1ELb1EEEvNS_16Flash_fwd_paramsE --------------------------
	.section	.nv.info._ZN5flash24flash_fwd_splitkv_kernelI23Flash_fwd_kernel_traitsILi64ELi64ELi256ELi4ELb0ELb0EN7cutlass6half_tE19Flash_kernel_traitsILi64ELi64ELi256ELi4ES3_EELb1ELb0ELb0ELb0ELb1ELb0ELb1ELb1EEEvNS_16Flash_fwd_paramsE,"",@"SHT_CUDA_INFO"
	.sectionflags	@""
	.align	4


	//----- nvinfo : EIATTR_CUDA_API_VERSION
	.align		4
        /*0000*/ 	.byte	0x04, 0x37
        /*0002*/ 	.short	(.L_1182 - .L_1181)
.L_1181:
        /*0004*/ 	.word	0x00000082


	//----- nvinfo : EIATTR_SW2861232_WAR
	.align		4
.L_1182:
        /*0008*/ 	.byte	0x01, 0x35
	.zero		2


	//----- nvinfo : EIATTR_PARAM_CBANK
	.align		4
        /*000c*/ 	.byte	0x04, 0x0a
        /*000e*/ 	.short	(.L_1184 - .L_1183)
	.align		4
.L_1183:
        /*0010*/ 	.word	index@(.nv.constant0._ZN5flash24flash_fwd_splitkv_kernelI23Flash_fwd_kernel_traitsILi64ELi64ELi256ELi4ELb0ELb0EN7cutlass6half_tE19Flash_kernel_traitsILi64ELi64ELi256ELi4ES3_EELb1ELb0ELb0ELb0ELb1ELb0ELb1ELb1EEEvNS_16Flash_fwd_paramsE)
        /*0014*/ 	.short	0x0160
        /*0016*/ 	.short	0x01d0


	//----- nvinfo : EIATTR_CBANK_PARAM_SIZE
	.align		4
.L_1184:
        /*0018*/ 	.byte	0x03, 0x19
        /*001a*/ 	.short	0x01d0


	//----- nvinfo : EIATTR_KPARAM_INFO
	.align		4
        /*001c*/ 	.byte	0x04, 0x17
        /*001e*/ 	.short	(.L_1186 - .L_1185)
.L_1185:
        /*0020*/ 	.word	0x00000000
        /*0024*/ 	.short	0x0000
        /*0026*/ 	.short	0x0000
        /*0028*/ 	.byte	0x00, 0xf0, 0x41, 0x07


	//----- nvinfo : EIATTR_MAXREG_COUNT
	.align		4
.L_1186:
        /*002c*/ 	.byte	0x03, 0x1b
        /*002e*/ 	.short	0x00ff


	//----- nvinfo : EIATTR_NUM_BARRIERS
	.align		4
        /*0030*/ 	.byte	0x02, 0x4c
        /*0032*/ 	.byte	0x01
	.zero		1


	//----- nvinfo : EIATTR_ANNOTATIONS
	.align		4
        /*0034*/ 	.byte	0x04, 0x55
        /*0036*/ 	.short	(.L_1188 - .L_1187)


	//   ....[0]....
.L_1187:
        /*0038*/ 	.word	0x00000001
        /*003c*/ 	.byte	0x20, 0x2f, 0x00, 0x00, 0x01, 0x00, 0x00, 0x00, 0x20, 0x39, 0x00, 0x00, 0x01, 0x00, 0x00, 0x00
        /*004c*/ 	.byte	0x70, 0xb2, 0x01, 0x00, 0x01, 0x00, 0x00, 0x00, 0xf0, 0xb2, 0x01, 0x00, 0x01, 0x00, 0x00, 0x00
        /*005c*/ 	.byte	0x20, 0xb3, 0x01, 0x00, 0x01, 0x00, 0x00, 0x00, 0x50, 0xb3, 0x01, 0x00, 0x01, 0x00, 0x00, 0x00
        /*006c*/ 	.byte	0x90, 0xd0, 0x01, 0x00, 0x01, 0x00, 0x00, 0x00, 0xa0, 0xd0, 0x01, 0x00, 0x01, 0x00, 0x00, 0x00
        /*007c*/ 	.byte	0xb0, 0xd0, 0x01, 0x00, 0x01, 0x00, 0x00, 0x00, 0xc0, 0xd0, 0x01, 0x00


	//----- nvinfo : EIATTR_MERCURY_ISA_VERSION
	.align		4
.L_1188:
        /*0088*/ 	.byte	0x03, 0x5f
        /*008a*/ 	.short	0x0000


	//----- nvinfo : EIATTR_COOP_GROUP_MASK_REGIDS
	.align		4
        /*008c*/ 	.byte	0x04, 0x29
        /*008e*/ 	.short	(.L_1190 - .L_1189)


	//   ....[0]....
.L_1189:
        /*0090*/ 	.word	0xffffffff


	//   ....[1]....
        /*0094*/ 	.word	0xffffffff


	//   ....[2]....
        /*0098*/ 	.word	0xffffffff


	//   ....[3]....
        /*009c*/ 	.word	0xffffffff


	//   ....[4]....
        /*00a0*/ 	.word	0xffffffff


	//   ....[5]....
        /*00a4*/ 	.word	0xffffffff


	//   ....[6]....
        /*00a8*/ 	.word	0xffffffff


	//   ....[7]....
        /*00ac*/ 	.word	0xffffffff


	//   ....[8]....
        /*00b0*/ 	.word	0xffffffff


	//   ....[9]....
        /*00b4*/ 	.word	0xffffffff


	//   ....[10]....
        /*00b8*/ 	.word	0xffffffff


	//   ....[11]....
        /*00bc*/ 	.word	0xffffffff


	//   ....[12]....
        /*00c0*/ 	.word	0xffffffff


	//   ....[13]....
        /*00c4*/ 	.word	0xffffffff


	//   ....[14]....
        /*00c8*/ 	.word	0xffffffff


	//   ....[15]....
        /*00cc*/ 	.word	0xffffffff


	//----- nvinfo : EIATTR_COOP_GROUP_INSTR_OFFSETS
	.align		4
.L_1190:
        /*00d0*/ 	.byte	0x04, 0x28
        /*00d2*/ 	.short	(.L_1192 - .L_1191)


	//   ....[0]....
.L_1191:
        /*00d4*/ 	.word	0x00017550


	//   ....[1]....
        /*00d8*/ 	.word	0x00017570


	//   ....[2]....
        /*00dc*/ 	.word	0x00017610


	//   ....[3]....
        /*00e0*/ 	.word	0x00017620


	//   ....[4]....
        /*00e4*/ 	.word	0x0001d930


	//   ....[5]....
        /*00e8*/ 	.word	0x0001d940


	//   ....[6]....
        /*00ec*/ 	.word	0x0001d970


	//   ....[7]....
        /*00f0*/ 	.word	0x0001d980


	//   ....[8]....
        /*00f4*/ 	.word	0x00022a50


	//   ....[9]....
        /*00f8*/ 	.word	0x00022a60


	//   ....[10]....
        /*00fc*/ 	.word	0x00022a90


	//   ....[11]....
        /*0100*/ 	.word	0x00022aa0


	//   ....[12]....
        /*0104*/ 	.word	0x000255d0


	//   ....[13]....
        /*0108*/ 	.word	0x00025610


	//   ....[14]....
        /*010c*/ 	.word	0x00025670


	//   ....[15]....
        /*0110*/ 	.word	0x00025680


	//----- nvinfo : EIATTR_EXIT_INSTR_OFFSETS
	.align		4
.L_1192:
        /*0114*/ 	.byte	0x04, 0x1c
        /*0116*/ 	.short	(.L_1194 - .L_1193)


	//   ....[0]....
.L_1193:
        /*0118*/ 	.word	0x00000430


	//   ....[1]....
        /*011c*/ 	.word	0x00000b80


	//   ....[2]....
        /*0120*/ 	.word	0x00000bb0


	//   ....[3]....
        /*0124*/ 	.word	0x00026240


	//   ....[4]....
        /*0128*/ 	.word	0x00026260


	//----- nvinfo : EIATTR_CTAIDZ_USED
	.align		4
.L_1194:
        /*012c*/ 	.byte	0x01, 0x04
	.zero		2


	//----- nvinfo : EIATTR_CRS_STACK_SIZE
	.align		4
        /*0130*/ 	.byte	0x04, 0x1e
        /*0132*/ 	.short	(.L_1196 - .L_1195)
.L_1195:
        /*0134*/ 	.word	0x00000000
.L_1196:


//--------------------- .nv.info._ZN5flash24flash_fwd_splitkv_kernelI23Flash_fwd_kernel_traitsILi64ELi64ELi256ELi4ELb0ELb0EN7cutlass6half_tE19Flash_kernel_traitsILi64ELi64ELi256ELi4ES3_EELb1ELb0ELb0ELb0ELb1ELb1ELb1ELb1EEEvNS_16Flash_fwd_paramsE --------------------------
	.section	.nv.info._ZN5flash24flash_fwd_splitkv_kernelI23Flash_fwd_kernel_traitsILi64ELi64ELi256ELi4ELb0ELb0EN7cutlass6half_tE19Flash_kernel_traitsILi64ELi64ELi256ELi4ES3_EELb1ELb0ELb0ELb0ELb1ELb1ELb1ELb1EEEvNS_16Flash_fwd_paramsE,"",@"SHT_CUDA_INFO"
	.sectionflags	@""
	.align	4


	//----- nvinfo : EIATTR_CUDA_API_VERSION
	.align		4
        /*0000*/ 	.byte	0x04, 0x37
        /*0002*/ 	.short	(.L_1198 - .L_1197)
.L_1197:
        /*0004*/ 	.word	0x00000082


	//----- nvinfo : EIATTR_SW2861232_WAR
	.align		4
.L_1198:
        /*0008*/ 	.byte	0x01, 0x35
	.zero		2


	//----- nvinfo : EIATTR_PARAM_CBANK
	.align		4
        /*000c*/ 	.byte	0x04, 0x0a
        /*000e*/ 	.short	(.L_1200 - .L_1199)
	.align		4
.L_1199:
        /*0010*/ 	.word	index@(.nv.constant0._ZN5flash24flash_fwd_splitkv_kernelI23Flash_fwd_kernel_traitsILi64ELi64ELi256ELi4ELb0ELb0EN7cutlass6half_tE19Flash_kernel_traitsILi64ELi64ELi256ELi4ES3_EELb1ELb0ELb0ELb0ELb1ELb1ELb1ELb1EEEvNS_16Flash_fwd_paramsE)
        /*0014*/ 	.short	0x0160
        /*0016*/ 	.short	0x01d0


	//----- nvinfo : EIATTR_CBANK_PARAM_SIZE
	.align		4
.L_1200:
        /*0018*/ 	.byte	0x03, 0x19
        /*001a*/ 	.short	0x01d0


	//----- nvinfo : EIATTR_KPARAM_INFO
	.align		4
        /*001c*/ 	.byte	0x04, 0x17
        /*001e*/ 	.short	(.L_1202 - .L_1201)
.L_1201:
        /*0020*/ 	.word	0x00000000
        /*0024*/ 	.short	0x0000
        /*0026*/ 	.short	0x0000
        /*0028*/ 	.byte	0x00, 0xf0, 0x41, 0x07


	//----- nvinfo : EIATTR_MAXREG_COUNT
	.align		4
.L_1202:
        /*002c*/ 	.byte	0x03, 0x1b
        /*002e*/ 	.short	0x00ff


	//----- nvinfo : EIATTR_NUM_BARRIERS
	.align		4
        /*0030*/ 	.byte	0x02, 0x4c
        /*0032*/ 	.byte	0x01
	.zero		1


	//----- nvinfo : EIATTR_ANNOTATIONS
	.align		4
        /*0034*/ 	.byte	0x04, 0x55
        /*0036*/ 	.short	(.L_1204 - .L_1203)


	//   ....[0]....
.L_1203:
        /* <DEDUP_REMOVED lines=32> */


	//----- nvinfo : EIATTR_MERCURY_ISA_VERSION
	.align		4
.L_1204:
        /*0228*/ 	.byte	0x03, 0x5f
        /*022a*/ 	.short	0x0000


	//----- nvinfo : EIATTR_COOP_GROUP_MASK_REGIDS
	.align		4
        /*022c*/ 	.byte	0x04, 0x29
        /*022e*/ 	.short	(.L_1206 - .L_1205)


	//   ....[0]....
.L_1205:
        /*0230*/ 	.word	0xffffffff


	//   ....[1]....
        /*0234*/ 	.word	0xffffffff


	//   ....[2]....
        /*0238*/ 	.word	0xffffffff


	//   ....[3]....
        /*023c*/ 	.word	0xffffffff


	//   ....[4]....
        /*0240*/ 	.word	0xffffffff


	//   ....[5]....
        /*0244*/ 	.word	0xffffffff


	//   ....[6]....
        /*0248*/ 	.word	0xffffffff


	//   ....[7]....
        /*024c*/ 	.word	0xffffffff


	//   ....[8]....
        /*0250*/ 	.word	0xffffffff


	//   ....[9]....
        /*0254*/ 	.word	0xffffffff


	//   ....[10]....
        /*0258*/ 	.word	0xffffffff


	//   ....[11]....
        /*025c*/ 	.word	0xffffffff


	//   ....[12]....
        /*0260*/ 	.word	0xffffffff


	//   ....[13]....
        /*0264*/ 	.word	0xffffffff


	//   ....[14]....
        /*0268*/ 	.word	0xffffffff


	//   ....[15]....
        /*026c*/ 	.word	0xffffffff


	//----- nvinfo : EIATTR_COOP_GROUP_INSTR_OFFSETS
	.align		4
.L_1206:
        /*0270*/ 	.byte	0x04, 0x28
        /*0272*/ 	.short	(.L_1208 - .L_1207)


	//   ....[0]....
.L_1207:
        /*0274*/ 	.word	0x00018400


	//   ....[1]....
        /*0278*/ 	.word	0x00018450


	//   ....[2]....
        /*027c*/ 	.word	0x00018470


	//   ....[3]....
        /*0280*/ 	.word	0x00018490


	//   ....[4]....
        /*0284*/ 	.word	0x00020060


	//   ....[5]....
        /*0288*/ 	.word	0x000200b0


	//   ....[6]....
        /*028c*/ 	.word	0x000200d0


	//   ....[7]....
        /*0290*/ 	.word	0x000200f0


	//   ....[8]....
        /*0294*/ 	.word	0x000263f0


	//   ....[9]....
        /*0298*/ 	.word	0x00026410


	//   ....[10]....
        /*029c*/ 	.word	0x00026440


	//   ....[11]....
        /*02a0*/ 	.word	0x00026450


	//   ....[12]....
        /*02a4*/ 	.word	0x00029170


	//   ....[13]....
        /*02a8*/ 	.word	0x00029180


	//   ....[14]....
        /*02ac*/ 	.word	0x000291b0


	//   ....[15]....
        /*02b0*/ 	.word	0x000291c0


	//----- nvinfo : EIATTR_EXIT_INSTR_OFFSETS
	.align		4
.L_1208:
        /*02b4*/ 	.byte	0x04, 0x1c
        /*02b6*/ 	.short	(.L_1210 - .L_1209)


	//   ....[0]....
.L_1209:
        /*02b8*/ 	.word	0x00000450


	//   ....[1]....
        /*02bc*/ 	.word	0x00000bb0


	//   ....[2]....
        /*02c0*/ 	.word	0x00000be0


	//   ....[3]....
        /*02c4*/ 	.word	0x00029d10


	//   ....[4]....
        /*02c8*/ 	.word	0x00029d30


	//----- nvinfo : EIATTR_CTAIDZ_USED
	.align		4
.L_1210:
        /*02cc*/ 	.byte	0x01, 0x04
	.zero		2


	//----- nvinfo : EIATTR_CRS_STACK_SIZE
	.align		4
        /*02d0*/ 	.byte	0x04, 0x1e
        /*02d2*/ 	.short	(.L_1212 - .L_1211)
.L_1211:
        /*02d4*/ 	.word	0x00000000
.L_1212:


//--------------------- .nv.info._ZN5flash24flash_fwd_splitkv_kernelI23Flash_fwd_kernel_traitsILi64ELi64ELi256ELi4ELb0ELb0EN7cutlass6half_tE19Flash_kernel_traitsILi64ELi64ELi256ELi4ES3_EELb1ELb0ELb1ELb0ELb0ELb0ELb1ELb1EEEvNS_16Flash_fwd_paramsE --------------------------
	.section	.nv.info._ZN5flash24flash_fwd_splitkv_kernelI23Flash_fwd_kernel_traitsILi64ELi64ELi256ELi4ELb0ELb0EN7cutlass6half_tE19Flash_kernel_traitsILi64ELi64ELi256ELi4ES3_EELb1ELb0ELb1ELb0ELb0ELb0ELb1ELb1EEEvNS_16Flash_fwd_paramsE,"",@"SHT_CUDA_INFO"
	.sectionflags	@""
	.align	4


	//----- nvinfo : EIATTR_CUDA_API_VERSION
	.align		4
        /*0000*/ 	.byte	0x04, 0x37
        /*0002*/ 	.short	(.L_1214 - .L_1213)
.L_1213:
        /*0004*/ 	.word	0x00000082


	//----- nvinfo : EIATTR_SW2861232_WAR
	.align		4
.L_1214:
        /*0008*/ 	.byte	0x01, 0x35
	.zero		2


	//----- nvinfo : EIATTR_PARAM_CBANK
	.align		4
        /*000c*/ 	.byte	0x04, 0x0a
        /*000e*/ 	.short	(.L_1216 - .L_1215)
	.align		4
.L_1215:
        /*0010*/ 	.word	index@(.nv.constant0._ZN5flash24flash_fwd_splitkv_kernelI23Flash_fwd_kernel_traitsILi64ELi64ELi256ELi4ELb0ELb0EN7cutlass6half_tE19Flash_kernel_traitsILi64ELi64ELi256ELi4ES3_EELb1ELb0ELb1ELb0ELb0ELb0ELb1ELb1EEEvNS_16Flash_fwd_paramsE)
        /*0014*/ 	.short	0x0160
        /*0016*/ 	.short	0x01d0


	//----- nvinfo : EIATTR_CBANK_PARAM_SIZE
	.align		4
.L_1216:
        /*0018*/ 	.byte	0x03, 0x19
        /*001a*/ 	.short	0x01d0


	//----- nvinfo : EIATTR_KPARAM_INFO
	.align		4
        /*001c*/ 	.byte	0x04, 0x17
        /*001e*/ 	.short	(.L_1218 - .L_1217)
.L_1217:
        /*0020*/ 	.word	0x00000000
        /*0024*/ 	.short	0x0000
        /*0026*/ 	.short	0x0000
        /*0028*/ 	.byte	0x00, 0xf0, 0x41, 0x07


	//----- nvinfo : EIATTR_MAXREG_COUNT
	.align		4
.L_1218:
        /*002c*/ 	.byte	0x03, 0x1b
        /*002e*/ 	.short	0x00ff


	//----- nvinfo : EIATTR_NUM_BARRIERS
	.align		4
        /*0030*/ 	.byte	0x02, 0x4c
        /*0032*/ 	.byte	0x01
	.zero		1


	//----- nvinfo : EIATTR_ANNOTATIONS
	.align		4
        /*0034*/ 	.byte	0x04, 0x55
        /*0036*/ 	.short	(.L_1220 - .L_1219)


	//   ....[0]....
.L_1219:
        /* <DEDUP_REMOVED lines=156> */


	//----- nvinfo : EIATTR_MERCURY_ISA_VERSION
	.align		4
.L_1220:
        /*09e8*/ 	.byte	0x03, 0x5f
        /*09ea*/ 	.short	0x0000


	//----- nvinfo : EIATTR_COOP_GROUP_MASK_REGIDS
	.align		4
        /*09ec*/ 	.byte	0x04, 0x29
        /*09ee*/ 	.short	(.L_1222 - .L_1221)


	//   ....[0]....
.L_1221:
        /*09f0*/ 	.word	0xffffffff


	//   ....[1]....
        /*09f4*/ 	.word	0xffffffff


	//   ....[2]....
        /*09f8*/ 	.word	0xffffffff


	//   ....[3]....
        /*09fc*/ 	.word	0xffffffff


	//   ....[4]....
        /*0a00*/ 	.word	0xffffffff


	//   ....[5]....
        /*0a04*/ 	.word	0xffffffff


	//   ....[6]....
        /*0a08*/ 	.word	0xffffffff


	//   ....[7]....
        /*0a0c*/ 	.word	0xffffffff


	//   ....[8]....
        /*0a10*/ 	.word	0xffffffff


	//   ....[9]....
        /*0a14*/ 	.word	0xffffffff


	//   ....[10]....
        /*0a18*/ 	.word	0xffffffff


	//   ....[11]....
        /*0a1c*/ 	.word	0xffffffff


	//   ....[12]....
        /*0a20*/ 	.word	0xffffffff


	//   ....[13]....
        /*0a24*/ 	.word	0xffffffff


	//   ....[14]....
        /*0a28*/ 	.word	0xffffffff


	//   ....[15]....
        /*0a2c*/ 	.word	0xffffffff


	//   ....[16]....
        /*0a30*/ 	.word	0xffffffff


	//   ....[17]....
        /*0a34*/ 	.word	0xffffffff


	//   ....[18]....
        /*0a38*/ 	.word	0xffffffff


	//   ....[19]....
        /*0a3c*/ 	.word	0xffffffff


	//----- nvinfo : EIATTR_COOP_GROUP_INSTR_OFFSETS
	.align		4
.L_1222:
        /*0a40*/ 	.byte	0x04, 0x28
        /*0a42*/ 	.short	(.L_1224 - .L_1223)


	//   ....[0]....
.L_1223:
        /*0a44*/ 	.word	0x0001a510


	//   ....[1]....
        /*0a48*/ 	.word	0x0001a580


	//   ....[2]....
        /*0a4c*/ 	.word	0x0001a590


	//   ....[3]....
        /*0a50*/ 	.word	0x0001a5c0


	//   ....[4]....
        /*0a54*/ 	.word	0x00023ed0


	//   ....[5]....
        /*0a58*/ 	.word	0x00023f10


	//   ....[6]....
        /*0a5c*/ 	.word	0x00023f30


	//   ....[7]....
        /*0a60*/ 	.word	0x00023f50


	//   ....[8]....
        /*0a64*/ 	.word	0x0002b9a0


	//   ....[9]....
        /*0a68*/ 	.word	0x0002b9c0


	//   ....[10]....
        /*0a6c*/ 	.word	0x0002c550


	//   ....[11]....
        /*0a70*/ 	.word	0x0002c570


	//   ....[12]....
        /*0a74*/ 	.word	0x0002e9e0


	//   ....[13]....
        /*0a78*/ 	.word	0x0002ea30


	//   ....[14]....
        /*0a7c*/ 	.word	0x0002ea50


	//   ....[15]....
        /*0a80*/ 	.word	0x0002ea70


	//   ....[16]....
        /*0a84*/ 	.word	0x0002f7d0


	//   ....[17]....
        /*0a88*/ 	.word	0x0002f820


	//   ....[18]....
        /*0a8c*/ 	.word	0x0002f870


	//   ....[19]....
        /*0a90*/ 	.word	0x0002f8d0


	//----- nvinfo : EIATTR_EXIT_INSTR_OFFSETS
	.align		4
.L_1224:
        /*0a94*/ 	.byte	0x04, 0x1c
        /*0a96*/ 	.short	(.L_1226 - .L_1225)


	//   ....[0]....
.L_1225:
        /*0a98*/ 	.word	0x00000200


	//----- nvinfo : EIATTR_CTAIDZ_USED
	.align		4
.L_1226:
        /*0a9c*/ 	.byte	0x01, 0x04
	.zero		2


	//----- nvinfo : EIATTR_CRS_STACK_SIZE
	.align		4
        /*0aa0*/ 	.byte	0x04, 0x1e
        /*0aa2*/ 	.short	(.L_1228 - .L_1227)
.L_1227:
        /*0aa4*/ 	.word	0x00000000
.L_1228:


//--------------------- .nv.info._ZN5flash24flash_fwd_splitkv_kernelI23Flash_fwd_kernel_traitsILi64ELi64ELi256ELi4ELb0ELb0EN7cutlass6half_tE19Flash_kernel_traitsILi64ELi64ELi256ELi4ES3_EELb1ELb0ELb1ELb0ELb0ELb1ELb1ELb1EEEvNS_16Flash_fwd_paramsE --------------------------
	.section	.nv.info._ZN5flash24flash_fwd_splitkv_kernelI23Flash_fwd_kernel_traitsILi64ELi64ELi256ELi4ELb0ELb0EN7cutlass6half_tE19Flash_kernel_traitsILi64ELi64ELi256ELi4ES3_EELb1ELb0ELb1ELb0ELb0ELb1ELb1ELb1EEEvNS_16Flash_fwd_paramsE,"",@"SHT_CUDA_INFO"
	.sectionflags	@""
	.align	4


	//----- nvinfo : EIATTR_CUDA_API_VERSION
	.align		4
        /*0000*/ 	.byte	0x04, 0x37
        /*0002*/ 	.short	(.L_1230 - .L_1229)
.L_1229:
        /*0004*/ 	.word	0x00000082


	//----- nvinfo : EIATTR_SW2861232_WAR
	.align		4
.L_1230:
        /*0008*/ 	.byte	0x01, 0x35
	.zero		2


	//----- nvinfo : EIATTR_PARAM_CBANK
	.align		4
        /*000c*/ 	.byte	0x04, 0x0a
        /*000e*/ 	.short	(.L_1232 - .L_1231)
	.align		4
.L_1231:
        /*0010*/ 	.word	index@(.nv.constant0._ZN5flash24flash_fwd_splitkv_kernelI23Flash_fwd_kernel_traitsILi64ELi64ELi256ELi4ELb0ELb0EN7cutlass6half_tE19Flash_kernel_traitsILi64ELi64ELi256ELi4ES3_EELb1ELb0ELb1ELb0ELb0ELb1ELb1ELb1EEEvNS_16Flash_fwd_paramsE)
        /*0014*/ 	.short	0x0160
        /*0016*/ 	.short	0x01d0


	//----- nvinfo : EIATTR_CBANK_PARAM_SIZE
	.align		4
.L_1232:
        /*0018*/ 	.byte	0x03, 0x19
        /*001a*/ 	.short	0x01d0


	//----- nvinfo : EIATTR_KPARAM_INFO
	.align		4
        /*001c*/ 	.byte	0x04, 0x17
        /*001e*/ 	.short	(.L_1234 - .L_1233)
.L_1233:
        /*0020*/ 	.word	0x00000000
        /*0024*/ 	.short	0x0000
        /*0026*/ 	.short	0x0000
        /*0028*/ 	.byte	0x00, 0xf0, 0x41, 0x07


	//----- nvinfo : EIATTR_MAXREG_COUNT
	.align		4
.L_1234:
        /*002c*/ 	.byte	0x03, 0x1b
        /*002e*/ 	.short	0x00ff


	//----- nvinfo : EIATTR_NUM_BARRIERS
	.align		4
        /*0030*/ 	.byte	0x02, 0x4c
        /*0032*/ 	.byte	0x01
	.zero		1


	//----- nvinfo : EIATTR_ANNOTATIONS
	.align		4
        /*0034*/ 	.byte	0x04, 0x55
        /*0036*/ 	.short	(.L_1236 - .L_1235)


	//   ....[0]....
.L_1235:
        /* <DEDUP_REMOVED lines=182> */


	//----- nvinfo : EIATTR_MERCURY_ISA_VERSION
	.align		4
.L_1236:
        /*0b80*/ 	.byte	0x03, 0x5f
        /*0b82*/ 	.short	0x0000


	//----- nvinfo : EIATTR_COOP_GROUP_MASK_REGIDS
	.align		4
        /*0b84*/ 	.byte	0x04, 0x29
        /*0b86*/ 	.short	(.L_1238 - .L_1237)


	//   ....[0]....
.L_1237:
        /*0b88*/ 	.word	0xffffffff


	//   ....[1]....
        /*0b8c*/ 	.word	0xffffffff


	//   ....[2]....
        /*0b90*/ 	.word	0xffffffff


	//   ....[3]....
        /*0b94*/ 	.word	0xffffffff


	//   ....[4]....
        /*0b98*/ 	.word	0xffffffff


	//   ....[5]....
        /*0b9c*/ 	.word	0xffffffff


	//   ....[6]....
        /*0ba0*/ 	.word	0xffffffff


	//   ....[7]....
        /*0ba4*/ 	.word	0xffffffff


	//   ....[8]....
        /*0ba8*/ 	.word	0xffffffff


	//   ....[9]....
        /*0bac*/ 	.word	0xffffffff


	//   ....[10]....
        /*0bb0*/ 	.word	0xffffffff


	//   ....[11]....
        /*0bb4*/ 	.word	0xffffffff


	//   ....[12]....
        /*0bb8*/ 	.word	0xffffffff


	//   ....[13]....
        /*0bbc*/ 	.word	0xffffffff


	//   ....[14]....
        /*0bc0*/ 	.word	0xffffffff


	//   ....[15]....
        /*0bc4*/ 	.word	0xffffffff


	//   ....[16]....
        /*0bc8*/ 	.word	0xffffffff


	//   ....[17]....
        /*0bcc*/ 	.word	0xffffffff


	//   ....[18]....
        /*0bd0*/ 	.word	0xffffffff


	//   ....[19]....
        /*0bd4*/ 	.word	0xffffffff


	//----- nvinfo : EIATTR_COOP_GROUP_INSTR_OFFSETS
	.align		4
.L_1238:
        /*0bd8*/ 	.byte	0x04, 0x28
        /*0bda*/ 	.short	(.L_1240 - .L_1239)


	//   ....[0]....
.L_1239:
        /*0bdc*/ 	.word	0x0001d2c0


	//   ....[1]....
        /*0be0*/ 	.word	0x0001d330


	//   ....[2]....
        /*0be4*/ 	.word	0x0001d340


	//   ....[3]....
        /*0be8*/ 	.word	0x0001d370


	//   ....[4]....
        /*0bec*/ 	.word	0x00027e60


	//   ....[5]....
        /*0bf0*/ 	.word	0x00027e90


	//   ....[6]....
        /*0bf4*/ 	.word	0x00027eb0


	//   ....[7]....
        /*0bf8*/ 	.word	0x00027ed0


	//   ....[8]....
        /*0bfc*/ 	.word	0x00030930


	//   ....[9]....
        /*0c00*/ 	.word	0x00030950


	//   ....[10]....
        /*0c04*/ 	.word	0x00031510


	//   ....[11]....
        /*0c08*/ 	.word	0x00031560


	//   ....[12]....
        /*0c0c*/ 	.word	0x000339d0


	//   ....[13]....
        /*0c10*/ 	.word	0x00033a20


	//   ....[14]....
        /*0c14*/ 	.word	0x00033a40


	//   ....[15]....
        /*0c18*/ 	.word	0x00033a60


	//   ....[16]....
        /*0c1c*/ 	.word	0x000347c0


	//   ....[17]....
        /*0c20*/ 	.word	0x00034810


	//   ....[18]....
        /*0c24*/ 	.word	0x00034860


	//   ....[19]....
        /*0c28*/ 	.word	0x000348c0


	//----- nvinfo : EIATTR_EXIT_INSTR_OFFSETS
	.align		4
.L_1240:
        /*0c2c*/ 	.byte	0x04, 0x1c
        /*0c2e*/ 	.short	(.L_1242 - .L_1241)


	//   ....[0]....
.L_1241:
        /*0c30*/ 	.word	0x00000200


	//----- nvinfo : EIATTR_CTAIDZ_USED
	.align		4
.L_1242:
        /*0c34*/ 	.byte	0x01, 0x04
	.zero		2


	//----- nvinfo : EIATTR_CRS_STACK_SIZE
	.align		4
        /*0c38*/ 	.byte	0x04, 0x1e
        /*0c3a*/ 	.short	(.L_1244 - .L_1243)
.L_1243:
        /*0c3c*/ 	.word	0x00000000
.L_1244:


//--------------------- .nv.info._ZN5flash32flash_fwd_splitkv_combine_kernelI23Flash_fwd_kernel_traitsILi64ELi64ELi128ELi4ELb0ELb0EN7cutlass6half_tE19Flash_kernel_traitsILi64ELi64ELi128ELi4ES3_EELi8ELi7ELb0EEEvNS_16Flash_fwd_paramsE --------------------------
	.section	.nv.info._ZN5flash32flash_fwd_splitkv_combine_kernelI23Flash_fwd_kernel_traitsILi64ELi64ELi128ELi4ELb0ELb0EN7cutlass6half_tE19Flash_kernel_traitsILi64ELi64ELi128ELi4ES3_EELi8ELi7ELb0EEEvNS_16Flash_fwd_paramsE,"",@"SHT_CUDA_INFO"
	.sectionflags	@""
	.align	4


	//----- nvinfo : EIATTR_CUDA_API_VERSION
	.align		4
        /*0000*/ 	.byte	0x04, 0x37
        /*0002*/ 	.short	(.L_1246 - .L_1245)
.L_1245:
        /*0004*/ 	.word	0x00000082


	//----- nvinfo : EIATTR_SW2861232_WAR
	.align		4
.L_1246:
        /*0008*/ 	.byte	0x01, 0x35
	.zero		2


	//----- nvinfo : EIATTR_PARAM_CBANK
	.align		4
        /*000c*/ 	.byte	0x04, 0x0a
        /*000e*/ 	.short	(.L_1248 - .L_1247)
	.align		4
.L_1247:
        /*0010*/ 	.word	index@(.nv.constant0._ZN5flash32flash_fwd_splitkv_combine_kernelI23Flash_fwd_kernel_traitsILi64ELi64ELi128ELi4ELb0ELb0EN7cutlass6half_tE19Flash_kernel_traitsILi64ELi64ELi128ELi4ES3_EELi8ELi7ELb0EEEvNS_16Flash_fwd_paramsE)
        /*0014*/ 	.short	0x0160
        /*0016*/ 	.short	0x01d0


	//----- nvinfo : EIATTR_CBANK_PARAM_SIZE
	.align		4
.L_1248:
        /*0018*/ 	.byte	0x03, 0x19
        /*001a*/ 	.short	0x01d0


	//----- nvinfo : EIATTR_KPARAM_INFO
	.align		4
        /*001c*/ 	.byte	0x04, 0x17
        /*001e*/ 	.short	(.L_1250 - .L_1249)
.L_1249:
        /*0020*/ 	.word	0x00000000
        /*0024*/ 	.short	0x0000
        /*0026*/ 	.short	0x0000
        /*0028*/ 	.byte	0x00, 0xf0, 0x41, 0x07


	//----- nvinfo : EIATTR_MAXREG_COUNT
	.align		4
.L_1250:
        /*002c*/ 	.byte	0x03, 0x1b
        /*002e*/ 	.short	0x00ff


	//----- nvinfo : EIATTR_NUM_BARRIERS
	.align		4
        /*0030*/ 	.byte	0x02, 0x4c
        /*0032*/ 	.byte	0x01
	.zero		1


	//----- nvinfo : EIATTR_MERCURY_ISA_VERSION
	.align		4
        /*0034*/ 	.byte	0x03, 0x5f
        /*0036*/ 	.short	0x0000


	//----- nvinfo : EIATTR_COOP_GROUP_MASK_REGIDS
	.align		4
        /*0038*/ 	.byte	0x04, 0x29
        /*003a*/ 	.short	(.L_1252 - .L_1251)


	//   ....[0]....
.L_1251:
        /*003c*/ 	.word	0xffffffff


	//   ....[1]....
        /*0040*/ 	.word	0xffffffff


	//   ....[2]....
        /*0044*/ 	.word	0xffffffff


	//   ....[3]....
        /*0048*/ 	.word	0xffffffff


	//   ....[4]....
        /*004c*/ 	.word	0xffffffff


	//   ....[5]....
        /*0050*/ 	.word	0xffffffff


	//   ....[6]....
        /*0054*/ 	.word	0xffffffff


	//   ....[7]....
        /*0058*/ 	.word	0xffffffff


	//----- nvinfo : EIATTR_COOP_GROUP_INSTR_OFFSETS
	.align		4
.L_1252:
        /*005c*/ 	.byte	0x04, 0x28
        /*005e*/ 	.short	(.L_1254 - .L_1253)


	//   ....[0]....
.L_1253:
        /*0060*/ 	.word	0x00001fa0


	//   ....[1]....
        /*0064*/ 	.word	0x00001fc0


	//   ....[2]....
        /*0068*/ 	.word	0x00001fe0


	//   ....[3]....
        /*006c*/ 	.word	0x00002000


	//   ....[4]....
        /*0070*/ 	.word	0x00002270


	//   ....[5]....
        /*0074*/ 	.word	0x000022d0


	//   ....[6]....
        /*0078*/ 	.word	0x00002390


	//   ....[7]....
        /*007c*/ 	.word	0x00002470


	//----- nvinfo : EIATTR_EXIT_INSTR_OFFSETS
	.align		4
.L_1254:
        /*0080*/ 	.byte	0x04, 0x1c
        /*0082*/ 	.short	(.L_1256 - .L_1255)


	//   ....[0]....
.L_1255:
        /*0084*/ 	.word	0x00004a80


	//   ....[1]....
        /*0088*/ 	.word	0x00004aa0


	//   ....[2]....
        /*008c*/ 	.word	0x00004f30


	//----- nvinfo : EIATTR_CRS_STACK_SIZE
	.align		4
.L_1256:
        /*0090*/ 	.byte	0x04, 0x1e
        /*0092*/ 	.short	(.L_1258 - .L_1257)
.L_1257:
        /*0094*/ 	.word	0x00000000
.L_1258:


//--------------------- .nv.info._ZN5flash32flash_fwd_splitkv_combine_kernelI23Flash_fwd_kernel_traitsILi64ELi64ELi128ELi4ELb0ELb0EN7cutlass6half_tE19Flash_kernel_traitsILi64ELi64ELi128ELi4ES3_EELi8ELi6ELb0EEEvNS_16Flash_fwd_paramsE --------------------------
	.section	.nv.info._ZN5flash32flash_fwd_splitkv_combine_kernelI23Flash_fwd_kernel_traitsILi64ELi64ELi128ELi4ELb0ELb0EN7cutlass6half_tE19Flash_kernel_traitsILi64ELi64ELi128ELi4ES3_EELi8ELi6ELb0EEEvNS_16Flash_fwd_paramsE,"",@"SHT_CUDA_INFO"
	.sectionflags	@""
	.align	4


	//----- nvinfo : EIATTR_CUDA_API_VERSION
	.align		4
        /*0000*/ 	.byte	0x04, 0x37
        /*0002*/ 	.short	(.L_1260 - .L_1259)
.L_1259:
        /*0004*/ 	.word	0x00000082


	//----- nvinfo : EIATTR_SW2861232_WAR
	.align		4
.L_1260:
        /*0008*/ 	.byte	0x01, 0x35
	.zero		2


	//----- nvinfo : EIATTR_PARAM_CBANK
	.align		4
        /*000c*/ 	.byte	0x04, 0x0a
        /*000e*/ 	.short	(.L_1262 - .L_1261)
	.align		4
.L_1261:
        /*0010*/ 	.word	index@(.nv.constant0._ZN5flash32flash_fwd_splitkv_combine_kernelI23Flash_fwd_kernel_traitsILi64ELi64ELi128ELi4ELb0ELb0EN7cutlass6half_tE19Flash_kernel_traitsILi64ELi64ELi128ELi4ES3_EELi8ELi6ELb0EEEvNS_16Flash_fwd_paramsE)
        /*0014*/ 	.short	0x0160
        /*0016*/ 	.short	0x01d0


	//----- nvinfo : EIATTR_CBANK_PARAM_SIZE
	.align		4
.L_1262:
        /*0018*/ 	.byte	0x03, 0x19
        /*001a*/ 	.short	0x01d0


	//----- nvinfo : EIATTR_KPARAM_INFO
	.align		4
        /*001c*/ 	.byte	0x04, 0x17
        /*001e*/ 	.short	(.L_1264 - .L_1263)
.L_1263:
        /*0020*/ 	.word	0x00000000
        /*0024*/ 	.short	0x0000
        /*0026*/ 	.short	0x0000
        /*0028*/ 	.byte	0x00, 0xf0, 0x41, 0x07


	//----- nvinfo : EIATTR_MAXREG_COUNT
	.align		4
.L_1264:
        /*002c*/ 	.byte	0x03, 0x1b
        /*002e*/ 	.short	0x00ff


	//----- nvinfo : EIATTR_NUM_BARRIERS
	.align		4
        /*0030*/ 	.byte	0x02, 0x4c
        /*0032*/ 	.byte	0x01
	.zero		1


	//----- nvinfo : EIATTR_MERCURY_ISA_VERSION
	.align		4
        /*0034*/ 	.byte	0x03, 0x5f
        /*0036*/ 	.short	0x0000


	//----- nvinfo : EIATTR_COOP_GROUP_MASK_REGIDS
	.align		4
        /*0038*/ 	.byte	0x04, 0x29
        /*003a*/ 	.short	(.L_1266 - .L_1265)


	//   ....[0]....
.L_1265:
        /*003c*/ 	.word	0xffffffff


	//   ....[1]....
        /*0040*/ 	.word	0xffffffff


	//   ....[2]....
        /*0044*/ 	.word	0xffffffff


	//   ....[3]....
        /*0048*/ 	.word	0xffffffff


	//   ....[4]....
        /*004c*/ 	.word	0xffffffff


	//   ....[5]....
        /*0050*/ 	.word	0xffffffff


	//   ....[6]....
        /*0054*/ 	.word	0xffffffff


	//   ....[7]....
        /*0058*/ 	.word	0xffffffff


	//----- nvinfo : EIATTR_COOP_GROUP_INSTR_OFFSETS
	.align		4
.L_1266:
        /*005c*/ 	.byte	0x04, 0x28
        /*005e*/ 	.short	(.L_1268 - .L_1267)


	//   ....[0]....
.L_1267:
        /*0060*/ 	.word	0x00001aa0


	//   ....[1]....
        /*0064*/ 	.word	0x00001ac0


	//   ....[2]....
        /*0068*/ 	.word	0x00001ae0


	//   ....[3]....
        /*006c*/ 	.word	0x00001b00


	//   ....[4]....
        /*0070*/ 	.word	0x00001c60


	//   ....[5]....
        /*0074*/ 	.word	0x00001cd0


	//   ....[6]....
        /*0078*/ 	.word	0x00001da0


	//   ....[7]....
        /*007c*/ 	.word	0x00001ea0


	//----- nvinfo : EIATTR_EXIT_INSTR_OFFSETS
	.align		4
.L_1268:
        /*0080*/ 	.byte	0x04, 0x1c
        /*0082*/ 	.short	(.L_1270 - .L_1269)


	//   ....[0]....
.L_1269:
        /*0084*/ 	.word	0x00004250


	//   ....[1]....
        /*0088*/ 	.word	0x00004270


	//   ....[2]....
        /*008c*/ 	.word	0x00004700


	//----- nvinfo : EIATTR_CRS_STACK_SIZE
	.align		4
.L_1270:
        /*0090*/ 	.byte	0x04, 0x1e
        /*0092*/ 	.short	(.L_1272 - .L_1271)
.L_1271:
        /*0094*/ 	.word	0x00000000
.L_1272:


//--------------------- .nv.info._ZN5flash32flash_fwd_splitkv_combine_kernelI23Flash_fwd_kernel_traitsILi64ELi64ELi128ELi4ELb0ELb0EN7cutlass6half_tE19Flash_kernel_traitsILi64ELi64ELi128ELi4ES3_EELi8ELi5ELb0EEEvNS_16Flash_fwd_paramsE --------------------------
	.section	.nv.info._ZN5flash32flash_fwd_splitkv_combine_kernelI23Flash_fwd_kernel_traitsILi64ELi64ELi128ELi4ELb0ELb0EN7cutlass6half_tE19Flash_kernel_traitsILi64ELi64ELi128ELi4ES3_EELi8ELi5ELb0EEEvNS_16Flash_fwd_paramsE,"",@"SHT_CUDA_INFO"
	.sectionflags	@""
	.align	4


	//----- nvinfo : EIATTR_CUDA_API_VERSION
	.align		4
        /*0000*/ 	.byte	0x04, 0x37
        /*0002*/ 	.short	(.L_1274 - .L_1273)
.L_1273:
        /*0004*/ 	.word	0x00000082


	//----- nvinfo : EIATTR_SW2861232_WAR
	.align		4
.L_1274:
        /*0008*/ 	.byte	0x01, 0x35
	.zero		2


	//----- nvinfo : EIATTR_PARAM_CBANK
	.align		4
        /*000c*/ 	.byte	0x04, 0x0a
        /*000e*/ 	.short	(.L_1276 - .L_1275)
	.align		4
.L_1275:
        /*0010*/ 	.word	index@(.nv.constant0._ZN5flash32flash_fwd_splitkv_combine_kernelI23Flash_fwd_kernel_traitsILi64ELi64ELi128ELi4ELb0ELb0EN7cutlass6half_tE19Flash_kernel_traitsILi64ELi64ELi128ELi4ES3_EELi8ELi5ELb0EEEvNS_16Flash_fwd_paramsE)
        /*0014*/ 	.short	0x0160
        /*0016*/ 	.short	0x01d0


	//----- nvinfo : EIATTR_CBANK_PARAM_SIZE
	.align		4
.L_1276:
        /*0018*/ 	.byte	0x03, 0x19
        /*001a*/ 	.short	0x01d0


	//----- nvinfo : EIATTR_KPARAM_INFO
	.align		4
        /*001c*/ 	.byte	0x04, 0x17
        /*001e*/ 	.short	(.L_1278 - .L_1277)
.L_1277:
        /*0020*/ 	.word	0x00000000
        /*0024*/ 	.short	0x0000
        /*0026*/ 	.short	0x0000
        /*0028*/ 	.byte	0x00, 0xf0, 0x41, 0x07


	//----- nvinfo : EIATTR_MAXREG_COUNT
	.align		4
.L_1278:
        /*002c*/ 	.byte	0x03, 0x1b
        /*002e*/ 	.short	0x00ff


	//----- nvinfo : EIATTR_NUM_BARRIERS
	.align		4
        /*0030*/ 	.byte	0x02, 0x4c
        /*0032*/ 	.byte	0x01
	.zero		1


	//----- nvinfo : EIATTR_MERCURY_ISA_VERSION
	.align		4
        /*0034*/ 	.byte	0x03, 0x5f
        /*0036*/ 	.short	0x0000


	//----- nvinfo : EIATTR_COOP_GROUP_MASK_REGIDS
	.align		4
        /*0038*/ 	.byte	0x04, 0x29
        /*003a*/ 	.short	(.L_1280 - .L_1279)


	//   ....[0]....
.L_1279:
        /*003c*/ 	.word	0xffffffff


	//   ....[1]....
        /*0040*/ 	.word	0xffffffff


	//   ....[2]....
        /*0044*/ 	.word	0xffffffff


	//   ....[3]....
        /*0048*/ 	.word	0xffffffff


	//   ....[4]....
        /*004c*/ 	.word	0xffffffff


	//   ....[5]....
        /*0050*/ 	.word	0xffffffff


	//   ....[6]....
        /*0054*/ 	.word	0xffffffff


	//   ....[7]....
        /*0058*/ 	.word	0xffffffff


	//----- nvinfo : EIATTR_COOP_GROUP_INSTR_OFFSETS
	.align		4
.L_1280:
        /*005c*/ 	.byte	0x04, 0x28
        /*005e*/ 	.short	(.L_1282 - .L_1281)


	//   ....[0]....
.L_1281:
        /*0060*/ 	.word	0x000017a0


	//   ....[1]....
        /*0064*/ 	.word	0x00001840


	//   ....[2]....
        /*0068*/ 	.word	0x00001860


	//   ....[3]....
        /*006c*/ 	.word	0x00001890


	//   ....[4]....
        /*0070*/ 	.word	0x00001a30


	//   ....[5]....
        /*0074*/ 	.word	0x00001a90


	//   ....[6]....
        /*0078*/ 	.word	0x00001b20


	//   ....[7]....
        /*007c*/ 	.word	0x00001c20


	//----- nvinfo : EIATTR_EXIT_INSTR_OFFSETS
	.align		4
.L_1282:
        /*0080*/ 	.byte	0x04, 0x1c
        /*0082*/ 	.short	(.L_1284 - .L_1283)


	//   ....[0]....
.L_1283:
        /*0084*/ 	.word	0x00003ef0


	//   ....[1]....
        /*0088*/ 	.word	0x00003f10


	//   ....[2]....
        /*008c*/ 	.word	0x000043a0


	//----- nvinfo : EIATTR_CRS_STACK_SIZE
	.align		4
.L_1284:
        /*0090*/ 	.byte	0x04, 0x1e
        /*0092*/ 	.short	(.L_1286 - .L_1285)
.L_1285:
        /*0094*/ 	.word	0x00000000
.L_1286:


//--------------------- .nv.info._ZN5flash32flash_fwd_splitkv_combine_kernelI23Flash_fwd_kernel_traitsILi64ELi64ELi128ELi4ELb0ELb0EN7cutlass6half_tE19Flash_kernel_traitsILi64ELi64ELi128ELi4ES3_EELi8ELi4ELb0EEEvNS_16Flash_fwd_paramsE --------------------------
	.section	.nv.info._ZN5flash32flash_fwd_splitkv_combine_kernelI23Flash_fwd_kernel_traitsILi64ELi64ELi128ELi4ELb0ELb0EN7cutlass6half_tE19Flash_kernel_traitsILi64ELi64ELi128ELi4ES3_EELi8ELi4ELb0EEEvNS_16Flash_fwd_paramsE,"",@"SHT_CUDA_INFO"
	.sectionflags	@""
	.align	4


	//----- nvinfo : EIATTR_CUDA_API_VERSION
	.align		4
        /*0000*/ 	.byte	0x04, 0x37
        /*0002*/ 	.short	(.L_1288 - .L_1287)
.L_1287:
        /*0004*/ 	.word	0x00000082


	//----- nvinfo : EIATTR_SW2861232_WAR
	.align		4
.L_1288:
        /*0008*/ 	.byte	0x01, 0x35
	.zero		2


	//----- nvinfo : EIATTR_PARAM_CBANK
	.align		4
        /*000c*/ 	.byte	0x04, 0x0a
        /*000e*/ 	.short	(.L_1290 - .L_1289)
	.align		4
.L_1289:
        /*0010*/ 	.word	index@(.nv.constant0._ZN5flash32flash_fwd_splitkv_combine_kernelI23Flash_fwd_kernel_traitsILi64ELi64ELi128ELi4ELb0ELb0EN7cutlass6half_tE19Flash_kernel_traitsILi64ELi64ELi128ELi4ES3_EELi8ELi4ELb0EEEvNS_16Flash_fwd_paramsE)
        /*0014*/ 	.short	0x0160
        /*0016*/ 	.short	0x01d0


	//----- nvinfo : EIATTR_CBANK_PARAM_SIZE
	.align		4
.L_1290:
        /*0018*/ 	.byte	0x03, 0x19
        /*001a*/ 	.short	0x01d0


	//----- nvinfo : EIATTR_KPARAM_INFO
	.align		4
        /*001c*/ 	.byte	0x04, 0x17
        /*001e*/ 	.short	(.L_1292 - .L_1291)
.L_1291:
        /*0020*/ 	.word	0x00000000
        /*0024*/ 	.short	0x0000
        /*0026*/ 	.short	0x0000
        /*0028*/ 	.byte	0x00, 0xf0, 0x41, 0x07


	//----- nvinfo : EIATTR_MAXREG_COUNT
	.align		4
.L_1292:
        /*002c*/ 	.byte	0x03, 0x1b
        /*002e*/ 	.short	0x00ff


	//----- nvinfo : EIATTR_NUM_BARRIERS
	.align		4
        /*0030*/ 	.byte	0x02, 0x4c
        /*0032*/ 	.byte	0x01
	.zero		1


	//----- nvinfo : EIATTR_MERCURY_ISA_VERSION
	.align		4
        /*0034*/ 	.byte	0x03, 0x5f
        /*0036*/ 	.short	0x0000


	//----- nvinfo : EIATTR_COOP_GROUP_MASK_REGIDS
	.align		4
        /*0038*/ 	.byte	0x04, 0x29
        /*003a*/ 	.short	(.L_1294 - .L_1293)


	//   ....[0]....
.L_1293:
        /*003c*/ 	.word	0xffffffff


	//   ....[1]....
        /*0040*/ 	.word	0xffffffff


	//   ....[2]....
        /*0044*/ 	.word	0xffffffff


	//   ....[3]....
        /*0048*/ 	.word	0xffffffff


	//   ....[4]....
        /*004c*/ 	.word	0xffffffff


	//   ....[5]....
        /*0050*/ 	.word	0xffffffff


	//   ....[6]....
        /*0054*/ 	.word	0xffffffff


	//   ....[7]....
        /*0058*/ 	.word	0xffffffff


	//----- nvinfo : EIATTR_COOP_GROUP_INSTR_OFFSETS
	.align		4
.L_1294:
        /*005c*/ 	.byte	0x04, 0x28
        /*005e*/ 	.short	(.L_1296 - .L_1295)


	//   ....[0]....
.L_1295:
        /*0060*/ 	.word	0x00001c30


	//   ....[1]....
        /*0064*/ 	.word	0x00001c50


	//   ....[2]....
        /*0068*/ 	.word	0x00001c70


	//   ....[3]....
        /*006c*/ 	.word	0x00001c90


	//   ....[4]....
        /*0070*/ 	.word	0x00001d00


	//   ....[5]....
        /*0074*/ 	.word	0x00001d30


	//   ....[6]....
        /*0078*/ 	.word	0x00001d50


	//   ....[7]....
        /*007c*/ 	.word	0x00001d70


	//----- nvinfo : EIATTR_EXIT_INSTR_OFFSETS
	.align		4
.L_1296:
        /*0080*/ 	.byte	0x04, 0x1c
        /*0082*/ 	.short	(.L_1298 - .L_1297)


	//   ....[0]....
.L_1297:
        /*0084*/ 	.word	0x00003e50


	//   ....[1]....
        /*0088*/ 	.word	0x00003e70


	//   ....[2]....
        /*008c*/ 	.word	0x00004300


	//----- nvinfo : EIATTR_CRS_STACK_SIZE
	.align		4
.L_1298:
        /*0090*/ 	.byte	0x04, 0x1e
        /*0092*/ 	.short	(.L_1300 - .L_1299)
.L_1299:
        /*0094*/ 	.word	0x00000000
.L_1300:


//--------------------- .nv.info._ZN5flash32flash_fwd_splitkv_combine_kernelI23Flash_fwd_kernel_traitsILi64ELi64ELi128ELi4ELb0ELb0EN7cutlass6half_tE19Flash_kernel_traitsILi64ELi64ELi128ELi4ES3_EELi8ELi3ELb0EEEvNS_16Flash_fwd_paramsE --------------------------
	.section	.nv.info._ZN5flash32flash_fwd_splitkv_combine_kernelI23Flash_fwd_kernel_traitsILi64ELi64ELi128ELi4ELb0ELb0EN7cutlass6half_tE19Flash_kernel_traitsILi64ELi64ELi128ELi4ES3_EELi8ELi3ELb0EEEvNS_16Flash_fwd_paramsE,"",@"SHT_CUDA_INFO"
	.sectionflags	@""
	.align	4


	//----- nvinfo : EIATTR_CUDA_API_VERSION
	.align		4
        /*0000*/ 	.byte	0x04, 0x37
        /*0002*/ 	.short	(.L_1302 - .L_1301)
.L_1301:
        /*0004*/ 	.word	0x00000082


	//----- nvinfo : EIATTR_SW2861232_WAR
	.align		4
.L_1302:
        /*0008*/ 	.byte	0x01, 0x35
	.zero		2


	//----- nvinfo : EIATTR_PARAM_CBANK
	.align		4
        /*000c*/ 	.byte	0x04, 0x0a
        /*000e*/ 	.short	(.L_1304 - .L_1303)
	.align		4
.L_1303:
        /*0010*/ 	.word	index@(.nv.constant0._ZN5flash32flash_fwd_splitkv_combine_kernelI23Flash_fwd_kernel_traitsILi64ELi64ELi128ELi4ELb0ELb0EN7cutlass6half_tE19Flash_kernel_traitsILi64ELi64ELi128ELi4ES3_EELi8ELi3ELb0EEEvNS_16Flash_fwd_paramsE)
        /*0014*/ 	.short	0x0160
        /*0016*/ 	.short	0x01d0


	//----- nvinfo : EIATTR_CBANK_PARAM_SIZE
	.align		4
.L_1304:
        /*0018*/ 	.byte	0x03, 0x19
        /*001a*/ 	.short	0x01d0


	//----- nvinfo : EIATTR_KPARAM_INFO
	.align		4
        /*001c*/ 	.byte	0x04, 0x17
        /*001e*/ 	.short	(.L_1306 - .L_1305)
.L_1305:
        /*0020*/ 	.word	0x00000000
        /*0024*/ 	.short	0x0000
        /*0026*/ 	.short	0x0000
        /*0028*/ 	.byte	0x00, 0xf0, 0x41, 0x07


	//----- nvinfo : EIATTR_MAXREG_COUNT
	.align		4
.L_1306:
        /*002c*/ 	.byte	0x03, 0x1b
        /*002e*/ 	.short	0x00ff


	//----- nvinfo : EIATTR_NUM_BARRIERS
	.align		4
        /*0030*/ 	.byte	0x02, 0x4c
        /*0032*/ 	.byte	0x01
	.zero		1


	//----- nvinfo : EIATTR_MERCURY_ISA_VERSION
	.align		4
        /*0034*/ 	.byte	0x03, 0x5f
        /*0036*/ 	.short	0x0000


	//----- nvinfo : EIATTR_COOP_GROUP_MASK_REGIDS
	.align		4
        /*0038*/ 	.byte	0x04, 0x29
        /*003a*/ 	.short	(.L_1308 - .L_1307)


	//   ....[0]....
.L_1307:
        /*003c*/ 	.word	0xffffffff


	//   ....[1]....
        /*0040*/ 	.word	0xffffffff


	//   ....[2]....
        /*0044*/ 	.word	0xffffffff


	//   ....[3]....
        /*0048*/ 	.word	0xffffffff


	//   ....[4]....
        /*004c*/ 	.word	0xffffffff


	//   ....[5]....
        /*0050*/ 	.word	0xffffffff


	//----- nvinfo : EIATTR_COOP_GROUP_INSTR_OFFSETS
	.align		4
.L_1308:
        /*0054*/ 	.byte	0x04, 0x28
        /*0056*/ 	.short	(.L_1310 - .L_1309)


	//   ....[0]....
.L_1309:
        /*0058*/ 	.word	0x00001be0


	//   ....[1]....
        /*005c*/ 	.word	0x00001c00


	//   ....[2]....
        /*0060*/ 	.word	0x00001c30


	//   ....[3]....
        /*0064*/ 	.word	0x00001ca0


	//   ....[4]....
        /*0068*/ 	.word	0x00001cc0


	//   ....[5]....
        /*006c*/ 	.word	0x00001ce0


	//----- nvinfo : EIATTR_EXIT_INSTR_OFFSETS
	.align		4
.L_1310:
        /*0070*/ 	.byte	0x04, 0x1c
        /*0072*/ 	.short	(.L_1312 - .L_1311)


	//   ....[0]....
.L_1311:
        /*0074*/ 	.word	0x00003da0


	//   ....[1]....
        /*0078*/ 	.word	0x00003dc0


	//   ....[2]....
        /*007c*/ 	.word	0x00004250


	//----- nvinfo : EIATTR_CRS_STACK_SIZE
	.align		4
.L_1312:
        /*0080*/ 	.byte	0x04, 0x1e
        /*0082*/ 	.short	(.L_1314 - .L_1313)
.L_1313:
        /*0084*/ 	.word	0x00000000
.L_1314:


//--------------------- .nv.info._ZN5flash32flash_fwd_splitkv_combine_kernelI23Flash_fwd_kernel_traitsILi64ELi64ELi128ELi4ELb0ELb0EN7cutlass6half_tE19Flash_kernel_traitsILi64ELi64ELi128ELi4ES3_EELi8ELi2ELb0EEEvNS_16Flash_fwd_paramsE --------------------------
	.section	.nv.info._ZN5flash32flash_fwd_splitkv_combine_kernelI23Flash_fwd_kernel_traitsILi64ELi64ELi128ELi4ELb0ELb0EN7cutlass6half_tE19Flash_kernel_traitsILi64ELi64ELi128ELi4ES3_EELi8ELi2ELb0EEEvNS_16Flash_fwd_paramsE,"",@"SHT_CUDA_INFO"
	.sectionflags	@""
	.align	4


	//----- nvinfo : EIATTR_CUDA_API_VERSION
	.align		4
        /*0000*/ 	.byte	0x04, 0x37
        /*0002*/ 	.short	(.L_1316 - .L_1315)
.L_1315:
        /*0004*/ 	.word	0x00000082


	//----- nvinfo : EIATTR_SW2861232_WAR
	.align		4
.L_1316:
        /*0008*/ 	.byte	0x01, 0x35
	.zero		2


	//----- nvinfo : EIATTR_PARAM_CBANK
	.align		4
        /*000c*/ 	.byte	0x04, 0x0a
        /*000e*/ 	.short	(.L_1318 - .L_1317)
	.align		4
.L_1317:
        /*0010*/ 	.word	index@(.nv.constant0._ZN5flash32flash_fwd_splitkv_combine_kernelI23Flash_fwd_kernel_traitsILi64ELi64ELi128ELi4ELb0ELb0EN7cutlass6half_tE19Flash_kernel_traitsILi64ELi64ELi128ELi4ES3_EELi8ELi2ELb0EEEvNS_16Flash_fwd_paramsE)
        /*0014*/ 	.short	0x0160
        /*0016*/ 	.short	0x01d0


	//----- nvinfo : EIATTR_CBANK_PARAM_SIZE
	.align		4
.L_1318:
        /*0018*/ 	.byte	0x03, 0x19
        /*001a*/ 	.short	0x01d0


	//----- nvinfo : EIATTR_KPARAM_INFO
	.align		4
        /*001c*/ 	.byte	0x04, 0x17
        /*001e*/ 	.short	(.L_1320 - .L_1319)
.L_1319:
        /*0020*/ 	.word	0x00000000
        /*0024*/ 	.short	0x0000
        /*0026*/ 	.short	0x0000
        /*0028*/ 	.byte	0x00, 0xf0, 0x41, 0x07


	//----- nvinfo : EIATTR_MAXREG_COUNT
	.align		4
.L_1320:
        /*002c*/ 	.byte	0x03, 0x1b
        /*002e*/ 	.short	0x00ff


	//----- nvinfo : EIATTR_NUM_BARRIERS
	.align		4
        /*0030*/ 	.byte	0x02, 0x4c
        /*0032*/ 	.byte	0x01
	.zero		1


	//----- nvinfo : EIATTR_MERCURY_ISA_VERSION
	.align		4
        /*0034*/ 	.byte	0x03, 0x5f
        /*0036*/ 	.short	0x0000


	//----- nvinfo : EIATTR_COOP_GROUP_MASK_REGIDS
	.align		4
        /*0038*/ 	.byte	0x04, 0x29
        /*003a*/ 	.short	(.L_1322 - .L_1321)


	//   ....[0]....
.L_1321:
        /*003c*/ 	.word	0xffffffff


	//   ....[1]....
        /*0040*/ 	.word	0xffffffff


	//   ....[2]....
        /*0044*/ 	.word	0xffffffff


	//   ....[3]....
        /*0048*/ 	.word	0xffffffff


	//----- nvinfo : EIATTR_COOP_GROUP_INSTR_OFFSETS
	.align		4
.L_1322:
        /*004c*/ 	.byte	0x04, 0x28
        /*004e*/ 	.short	(.L_1324 - .L_1323)


	//   ....[0]....
.L_1323:
        /*0050*/ 	.word	0x00001c70


	//   ....[1]....
        /*0054*/ 	.word	0x00001c90


	//   ....[2]....
        /*0058*/ 	.word	0x00001d00


	//   ....[3]....
        /*005c*/ 	.word	0x00001d20


	//----- nvinfo : EIATTR_EXIT_INSTR_OFFSETS
	.align		4
.L_1324:
        /*0060*/ 	.byte	0x04, 0x1c
        /*0062*/ 	.short	(.L_1326 - .L_1325)


	//   ....[0]....
.L_1325:
        /*0064*/ 	.word	0x00003e00


	//   ....[1]....
        /*0068*/ 	.word	0x00003e20


	//   ....[2]....
        /*006c*/ 	.word	0x00004290


	//----- nvinfo : EIATTR_CRS_STACK_SIZE
	.align		4
.L_1326:
        /*0070*/ 	.byte	0x04, 0x1e
        /*0072*/ 	.short	(.L_1328 - .L_1327)
.L_1327:
        /*0074*/ 	.word	0x00000000
.L_1328:


//--------------------- .nv.info._ZN5flash32flash_fwd_splitkv_combine_kernelI23Flash_fwd_kernel_traitsILi64ELi64ELi128ELi4ELb0ELb0EN7cutlass6half_tE19Flash_kernel_traitsILi64ELi64ELi128ELi4ES3_EELi8ELi1ELb0EEEvNS_16Flash_fwd_paramsE --------------------------
	.section	.nv.info._ZN5flash32flash_fwd_splitkv_combine_kernelI23Flash_fwd_kernel_traitsILi64ELi64ELi128ELi4ELb0ELb0EN7cutlass6half_tE19Flash_kernel_traitsILi64ELi64ELi128ELi4ES3_EELi8ELi1ELb0EEEvNS_16Flash_fwd_paramsE,"",@"SHT_CUDA_INFO"
	.sectionflags	@""
	.align	4


	//----- nvinfo : EIATTR_CUDA_API_VERSION
	.align		4
        /*0000*/ 	.byte	0x04, 0x37
        /*0002*/ 	.short	(.L_1330 - .L_1329)
.L_1329:
        /*0004*/ 	.word	0x00000082


	//----- nvinfo : EIATTR_SW2861232_WAR
	.align		4
.L_1330:
        /*0008*/ 	.byte	0x01, 0x35
	.zero		2


	//----- nvinfo : EIATTR_PARAM_CBANK
	.align		4
        /*000c*/ 	.byte	0x04, 0x0a
        /*000e*/ 	.short	(.L_1332 - .L_1331)
	.align		4
.L_1331:
        /*0010*/ 	.word	index@(.nv.constant0._ZN5flash32flash_fwd_splitkv_combine_kernelI23Flash_fwd_kernel_traitsILi64ELi64ELi128ELi4ELb0ELb0EN7cutlass6half_tE19Flash_kernel_traitsILi64ELi64ELi128ELi4ES3_EELi8ELi1ELb0EEEvNS_16Flash_fwd_paramsE)
        /*0014*/ 	.short	0x0160
        /*0016*/ 	.short	0x01d0


	//----- nvinfo : EIATTR_CBANK_PARAM_SIZE
	.align		4
.L_1332:
        /*0018*/ 	.byte	0x03, 0x19
        /*001a*/ 	.short	0x01d0


	//----- nvinfo : EIATTR_KPARAM_INFO
	.align		4
        /*001c*/ 	.byte	0x04, 0x17
        /*001e*/ 	.short	(.L_1334 - .L_1333)
.L_1333:
        /*0020*/ 	.word	0x00000000
        /*0024*/ 	.short	0x0000
        /*0026*/ 	.short	0x0000
        /*0028*/ 	.byte	0x00, 0xf0, 0x41, 0x07


	//----- nvinfo : EIATTR_MAXREG_COUNT
	.align		4
.L_1334:
        /*002c*/ 	.byte	0x03, 0x1b
        /*002e*/ 	.short	0x00ff


	//----- nvinfo : EIATTR_NUM_BARRIERS
	.align		4
        /*0030*/ 	.byte	0x02, 0x4c
        /*0032*/ 	.byte	0x01
	.zero		1


	//----- nvinfo : EIATTR_MERCURY_ISA_VERSION
	.align		4
        /*0034*/ 	.byte	0x03, 0x5f
        /*0036*/ 	.short	0x0000


	//----- nvinfo : EIATTR_COOP_GROUP_MASK_REGIDS
	.align		4
        /*0038*/ 	.byte	0x04, 0x29
        /*003a*/ 	.short	(.L_1336 - .L_1335)


	//   ....[0]....
.L_1335:
        /*003c*/ 	.word	0xffffffff


	//   ....[1]....
        /*0040*/ 	.word	0xffffffff


	//----- nvinfo : EIATTR_COOP_GROUP_INSTR_OFFSETS
	.align		4
.L_1336:
        /*0044*/ 	.byte	0x04, 0x28
        /*0046*/ 	.short	(.L_1338 - .L_1337)


	//   ....[0]....
.L_1337:
        /*0048*/ 	.word	0x00001cd0


	//   ....[1]....
        /*004c*/ 	.word	0x00001d40


	//----- nvinfo : EIATTR_EXIT_INSTR_OFFSETS
	.align		4
.L_1338:
        /*0050*/ 	.byte	0x04, 0x1c
        /*0052*/ 	.short	(.L_1340 - .L_1339)


	//   ....[0]....
.L_1339:
        /*0054*/ 	.word	0x00003e60


	//   ....[1]....
        /*0058*/ 	.word	0x00003e80


	//   ....[2]....
        /*005c*/ 	.word	0x000042e0


	//----- nvinfo : EIATTR_CRS_STACK_SIZE
	.align		4
.L_1340:
        /*0060*/ 	.byte	0x04, 0x1e
        /*0062*/ 	.short	(.L_1342 - .L_1341)
.L_1341:
        /*0064*/ 	.word	0x00000000
.L_1342:


//--------------------- .nv.info._ZN5flash32flash_fwd_splitkv_combine_kernelI23Flash_fwd_kernel_traitsILi64ELi64ELi128ELi4ELb0ELb0EN7cutlass6half_tE19Flash_kernel_traitsILi64ELi64ELi128ELi4ES3_EELi8ELi7ELb1EEEvNS_16Flash_fwd_paramsE --------------------------
	.section	.nv.info._ZN5flash32flash_fwd_splitkv_combine_kernelI23Flash_fwd_kernel_traitsILi64ELi64ELi128ELi4ELb0ELb0EN7cutlass6half_tE19Flash_kernel_traitsILi64ELi64ELi128ELi4ES3_EELi8ELi7ELb1EEEvNS_16Flash_fwd_paramsE,"",@"SHT_CUDA_INFO"
	.sectionflags	@""
	.align	4


	//----- nvinfo : EIATTR_CUDA_API_VERSION
	.align		4
        /*0000*/ 	.byte	0x04, 0x37
        /*0002*/ 	.short	(.L_1344 - .L_1343)
.L_1343:
        /*0004*/ 	.word	0x00000082


	//----- nvinfo : EIATTR_SW2861232_WAR
	.align		4
.L_1344:
        /*0008*/ 	.byte	0x01, 0x35
	.zero		2


	//----- nvinfo : EIATTR_PARAM_CBANK
	.align		4
        /*000c*/ 	.byte	0x04, 0x0a
        /*000e*/ 	.short	(.L_1346 - .L_1345)
	.align		4
.L_1345:
        /*0010*/ 	.word	index@(.nv.constant0._ZN5flash32flash_fwd_splitkv_combine_kernelI23Flash_fwd_kernel_traitsILi64ELi64ELi128ELi4ELb0ELb0EN7cutlass6half_tE19Flash_kernel_traitsILi64ELi64ELi128ELi4ES3_EELi8ELi7ELb1EEEvNS_16Flash_fwd_paramsE)
        /*0014*/ 	.short	0x0160
        /*0016*/ 	.short	0x01d0


	//----- nvinfo : EIATTR_CBANK_PARAM_SIZE
	.align		4
.L_1346:
        /*0018*/ 	.byte	0x03, 0x19
        /*001a*/ 	.short	0x01d0


	//----- nvinfo : EIATTR_KPARAM_INFO
	.align		4
        /*001c*/ 	.byte	0x04, 0x17
        /*001e*/ 	.short	(.L_1348 - .L_1347)
.L_1347:
        /*0020*/ 	.word	0x00000000
        /*0024*/ 	.short	0x0000
        /*0026*/ 	.short	0x0000
        /*0028*/ 	.byte	0x00, 0xf0, 0x41, 0x07


	//----- nvinfo : EIATTR_MAXREG_COUNT
	.align		4
.L_1348:
        /*002c*/ 	.byte	0x03, 0x1b
        /*002e*/ 	.short	0x00ff


	//----- nvinfo : EIATTR_NUM_BARRIERS
	.align		4
        /*0030*/ 	.byte	0x02, 0x4c
        /*0032*/ 	.byte	0x01
	.zero		1


	//----- nvinfo : EIATTR_MERCURY_ISA_VERSION
	.align		4
        /*0034*/ 	.byte	0x03, 0x5f
        /*0036*/ 	.short	0x0000


	//----- nvinfo : EIATTR_COOP_GROUP_MASK_REGIDS
	.align		4
        /*0038*/ 	.byte	0x04, 0x29
        /*003a*/ 	.short	(.L_1350 - .L_1349)


	//   ....[0]....
.L_1349:
        /*003c*/ 	.word	0xffffffff


	//   ....[1]....
        /*0040*/ 	.word	0xffffffff


	//   ....[2]....
        /*0044*/ 	.word	0xffffffff


	//   ....[3]....
        /*0048*/ 	.word	0xffffffff


	//   ....[4]....
        /*004c*/ 	.word	0xffffffff


	//   ....[5]....
        /*0050*/ 	.word	0xffffffff


	//   ....[6]....
        /*0054*/ 	.word	0xffffffff


	//   ....[7]....
        /*0058*/ 	.word	0xffffffff


	//----- nvinfo : EIATTR_COOP_GROUP_INSTR_OFFSETS
	.align		4
.L_1350:
        /*005c*/ 	.byte	0x04, 0x28
        /*005e*/ 	.short	(.L_1352 - .L_1351)


	//   ....[0]....
.L_1351:
        /*0060*/ 	.word	0x00001fa0


	//   ....[1]....
        /*0064*/ 	.word	0x00001fc0


	//   ....[2]....
        /*0068*/ 	.word	0x00001fe0


	//   ....[3]....
        /*006c*/ 	.word	0x00002000


	//   ....[4]....
        /*0070*/ 	.word	0x00002270


	//   ....[5]....
        /*0074*/ 	.word	0x000022d0


	//   ....[6]....
        /*0078*/ 	.word	0x00002390


	//   ....[7]....
        /*007c*/ 	.word	0x00002470


	//----- nvinfo : EIATTR_EXIT_INSTR_OFFSETS
	.align		4
.L_1352:
        /*0080*/ 	.byte	0x04, 0x1c
        /*0082*/ 	.short	(.L_1354 - .L_1353)


	//   ....[0]....
.L_1353:
        /*0084*/ 	.word	0x00004e50


	//   ....[1]....
        /*0088*/ 	.word	0x000052e0


	//----- nvinfo : EIATTR_CRS_STACK_SIZE
	.align		4
.L_1354:
        /*008c*/ 	.byte	0x04, 0x1e
        /*008e*/ 	.short	(.L_1356 - .L_1355)
.L_1355:
        /*0090*/ 	.word	0x00000000
.L_1356:


//--------------------- .nv.info._ZN5flash32flash_fwd_splitkv_combine_kernelI23Flash_fwd_kernel_traitsILi64ELi64ELi128ELi4ELb0ELb0EN7cutlass6half_tE19Flash_kernel_traitsILi64ELi64ELi128ELi4ES3_EELi8ELi6ELb1EEEvNS_16Flash_fwd_paramsE --------------------------
	.section	.nv.info._ZN5flash32flash_fwd_splitkv_combine_kernelI23Flash_fwd_kernel_traitsILi64ELi64ELi128ELi4ELb0ELb0EN7cutlass6half_tE19Flash_kernel_traitsILi64ELi64ELi128ELi4ES3_EELi8ELi6ELb1EEEvNS_16Flash_fwd_paramsE,"",@"SHT_CUDA_INFO"
	.sectionflags	@""
	.align	4


	//----- nvinfo : EIATTR_CUDA_API_VERSION
	.align		4
        /*0000*/ 	.byte	0x04, 0x37
        /*0002*/ 	.short	(.L_1358 - .L_1357)
.L_1357:
        /*0004*/ 	.word	0x00000082


	//----- nvinfo : EIATTR_SW2861232_WAR
	.align		4
.L_1358:
        /*0008*/ 	.byte	0x01, 0x35
	.zero		2


	//----- nvinfo : EIATTR_PARAM_CBANK
	.align		4
        /*000c*/ 	.byte	0x04, 0x0a
        /*000e*/ 	.short	(.L_1360 - .L_1359)
	.align		4
.L_1359:
        /*0010*/ 	.word	index@(.nv.constant0._ZN5flash32flash_fwd_splitkv_combine_kernelI23Flash_fwd_kernel_traitsILi64ELi64ELi128ELi4ELb0ELb0EN7cutlass6half_tE19Flash_kernel_traitsILi64ELi64ELi128ELi4ES3_EELi8ELi6ELb1EEEvNS_16Flash_fwd_paramsE)
        /*0014*/ 	.short	0x0160
        /*0016*/ 	.short	0x01d0


	//----- nvinfo : EIATTR_CBANK_PARAM_SIZE
	.align		4
.L_1360:
        /*0018*/ 	.byte	0x03, 0x19
        /*001a*/ 	.short	0x01d0


	//----- nvinfo : EIATTR_KPARAM_INFO
	.align		4
        /*001c*/ 	.byte	0x04, 0x17
        /*001e*/ 	.short	(.L_1362 - .L_1361)
.L_1361:
        /*0020*/ 	.word	0x00000000
        /*0024*/ 	.short	0x0000
        /*0026*/ 	.short	0x0000
        /*0028*/ 	.byte	0x00, 0xf0, 0x41, 0x07


	//----- nvinfo : EIATTR_MAXREG_COUNT
	.align		4
.L_1362:
        /*002c*/ 	.byte	0x03, 0x1b
        /*002e*/ 	.short	0x00ff


	//----- nvinfo : EIATTR_NUM_BARRIERS
	.align		4
        /*0030*/ 	.byte	0x02, 0x4c
        /*0032*/ 	.byte	0x01
	.zero		1


	//----- nvinfo : EIATTR_MERCURY_ISA_VERSION
	.align		4
        /*0034*/ 	.byte	0x03, 0x5f
        /*0036*/ 	.short	0x0000


	//----- nvinfo : EIATTR_COOP_GROUP_MASK_REGIDS
	.align		4
        /*0038*/ 	.byte	0x04, 0x29
        /*003a*/ 	.short	(.L_1364 - .L_1363)


	//   ....[0]....
.L_1363:
        /*003c*/ 	.word	0xffffffff


	//   ....[1]....
        /*0040*/ 	.word	0xffffffff


	//   ....[2]....
        /*0044*/ 	.word	0xffffffff


	//   ....[3]....
        /*0048*/ 	.word	0xffffffff


	//   ....[4]....
        /*004c*/ 	.word	0xffffffff


	//   ....[5]....
        /*0050*/ 	.word	0xffffffff


	//   ....[6]....
        /*0054*/ 	.word	0xffffffff


	//   ....[7]....
        /*0058*/ 	.word	0xffffffff


	//----- nvinfo : EIATTR_COOP_GROUP_INSTR_OFFSETS
	.align		4
.L_1364:
        /*005c*/ 	.byte	0x04, 0x28
        /*005e*/ 	.short	(.L_1366 - .L_1365)


	//   ....[0]....
.L_1365:
        /*0060*/ 	.word	0x00001aa0


	//   ....[1]....
        /*0064*/ 	.word	0x00001ac0


	//   ....[2]....
        /*0068*/ 	.word	0x00001ae0


	//   ....[3]....
        /*006c*/ 	.word	0x00001b00


	//   ....[4]....
        /*0070*/ 	.word	0x00001c60


	//   ....[5]....
        /*0074*/ 	.word	0x00001cd0


	//   ....[6]....
        /*0078*/ 	.word	0x00001da0


	//   ....[7]....
        /*007c*/ 	.word	0x00001ea0


	//----- nvinfo : EIATTR_EXIT_INSTR_OFFSETS
	.align		4
.L_1366:
        /*0080*/ 	.byte	0x04, 0x1c
        /*0082*/ 	.short	(.L_1368 - .L_1367)


	//   ....[0]....
.L_1367:
        /*0084*/ 	.word	0x00004620


	//   ....[1]....
        /*0088*/ 	.word	0x00004ab0


	//----- nvinfo : EIATTR_CRS_STACK_SIZE
	.align		4
.L_1368:
        /*008c*/ 	.byte	0x04, 0x1e
        /*008e*/ 	.short	(.L_1370 - .L_1369)
.L_1369:
        /*0090*/ 	.word	0x00000000
.L_1370:


//--------------------- .nv.info._ZN5flash32flash_fwd_splitkv_combine_kernelI23Flash_fwd_kernel_traitsILi64ELi64ELi128ELi4ELb0ELb0EN7cutlass6half_tE19Flash_kernel_traitsILi64ELi64ELi128ELi4ES3_EELi8ELi5ELb1EEEvNS_16Flash_fwd_paramsE --------------------------
	.section	.nv.info._ZN5flash32flash_fwd_splitkv_combine_kernelI23Flash_fwd_kernel_traitsILi64ELi64ELi128ELi4ELb0ELb0EN7cutlass6half_tE19Flash_kernel_traitsILi64ELi64ELi128ELi4ES3_EELi8ELi5ELb1EEEvNS_16Flash_fwd_paramsE,"",@"SHT_CUDA_INFO"
	.sectionflags	@""
	.align	4


	//----- nvinfo : EIATTR_CUDA_API_VERSION
	.align		4
        /*0000*/ 	.byte	0x04, 0x37
        /*0002*/ 	.short	(.L_1372 - .L_1371)
.L_1371:
        /*0004*/ 	.word	0x00000082


	//----- nvinfo : EIATTR_SW2861232_WAR
	.align		4
.L_1372:
        /*0008*/ 	.byte	0x01, 0x35
	.zero		2


	//----- nvinfo : EIATTR_PARAM_CBANK
	.align		4
        /*000c*/ 	.byte	0x04, 0x0a
        /*000e*/ 	.short	(.L_1374 - .L_1373)
	.align		4
.L_1373:
        /*0010*/ 	.word	index@(.nv.constant0._ZN5flash32flash_fwd_splitkv_combine_kernelI23Flash_fwd_kernel_traitsILi64ELi64ELi128ELi4ELb0ELb0EN7cutlass6half_tE19Flash_kernel_traitsILi64ELi64ELi128ELi4ES3_EELi8ELi5ELb1EEEvNS_16Flash_fwd_paramsE)
        /*0014*/ 	.short	0x0160
        /*0016*/ 	.short	0x01d0


	//----- nvinfo : EIATTR_CBANK_PARAM_SIZE
	.align		4
.L_1374:
        /*0018*/ 	.byte	0x03, 0x19
        /*001a*/ 	.short	0x01d0


	//----- nvinfo : EIATTR_KPARAM_INFO
	.align		4
        /*001c*/ 	.byte	0x04, 0x17
        /*001e*/ 	.short	(.L_1376 - .L_1375)
.L_1375:
        /*0020*/ 	.word	0x00000000
        /*0024*/ 	.short	0x0000
        /*0026*/ 	.short	0x0000
        /*0028*/ 	.byte	0x00, 0xf0, 0x41, 0x07


	//----- nvinfo : EIATTR_MAXREG_COUNT
	.align		4
.L_1376:
        /*002c*/ 	.byte	0x03, 0x1b
        /*002e*/ 	.short	0x00ff


	//----- nvinfo : EIATTR_NUM_BARRIERS
	.align		4
        /*0030*/ 	.byte	0x02, 0x4c
        /*0032*/ 	.byte	0x01
	.zero		1


	//----- nvinfo : EIATTR_MERCURY_ISA_VERSION
	.align		4
        /*0034*/ 	.byte	0x03, 0x5f
        /*0036*/ 	.short	0x0000


	//----- nvinfo : EIATTR_COOP_GROUP_MASK_REGIDS
	.align		4
        /*0038*/ 	.byte	0x04, 0x29
        /*003a*/ 	.short	(.L_1378 - .L_1377)


	//   ....[0]....
.L_1377:
        /*003c*/ 	.word	0xffffffff


	//   ....[1]....
        /*0040*/ 	.word	0xffffffff


	//   ....[2]....
        /*0044*/ 	.word	0xffffffff


	//   ....[3]....
        /*0048*/ 	.word	0xffffffff


	//   ....[4]....
        /*004c*/ 	.word	0xffffffff


	//   ....[5]....
        /*0050*/ 	.word	0xffffffff


	//   ....[6]....
        /*0054*/ 	.word	0xffffffff


	//   ....[7]....
        /*0058*/ 	.word	0xffffffff


	//----- nvinfo : EIATTR_COOP_GROUP_INSTR_OFFSETS
	.align		4
.L_1378:
        /*005c*/ 	.byte	0x04, 0x28
        /*005e*/ 	.short	(.L_1380 - .L_1379)


	//   ....[0]....
.L_1379:
        /*0060*/ 	.word	0x000017a0


	//   ....[1]....
        /*0064*/ 	.word	0x00001840


	//   ....[2]....
        /*0068*/ 	.word	0x00001860


	//   ....[3]....
        /*006c*/ 	.word	0x00001890


	//   ....[4]....
        /*0070*/ 	.word	0x00001a30


	//   ....[5]....
        /*0074*/ 	.word	0x00001a90


	//   ....[6]....
        /*0078*/ 	.word	0x00001b20


	//   ....[7]....
        /*007c*/ 	.word	0x00001c20


	//----- nvinfo : EIATTR_EXIT_INSTR_OFFSETS
	.align		4
.L_1380:
        /*0080*/ 	.byte	0x04, 0x1c
        /*0082*/ 	.short	(.L_1382 - .L_1381)


	//   ....[0]....
.L_1381:
        /*0084*/ 	.word	0x000042c0


	//   ....[1]....
        /*0088*/ 	.word	0x00004750


	//----- nvinfo : EIATTR_CRS_STACK_SIZE
	.align		4
.L_1382:
        /*008c*/ 	.byte	0x04, 0x1e
        /*008e*/ 	.short	(.L_1384 - .L_1383)
.L_1383:
        /*0090*/ 	.word	0x00000000
.L_1384:


//--------------------- .nv.info._ZN5flash32flash_fwd_splitkv_combine_kernelI23Flash_fwd_kernel_traitsILi64ELi64ELi128ELi4ELb0ELb0EN7cutlass6half_tE19Flash_kernel_traitsILi64ELi64ELi128ELi4ES3_EELi8ELi4ELb1EEEvNS_16Flash_fwd_paramsE --------------------------
	.section	.nv.info._ZN5flash32flash_fwd_splitkv_combine_kernelI23Flash_fwd_kernel_traitsILi64ELi64ELi128ELi4ELb0ELb0EN7cutlass6half_tE19Flash_kernel_traitsILi64ELi64ELi128ELi4ES3_EELi8ELi4ELb1EEEvNS_16Flash_fwd_paramsE,"",@"SHT_CUDA_INFO"
	.sectionflags	@""
	.align	4


	//----- nvinfo : EIATTR_CUDA_API_VERSION
	.align		4
        /*0000*/ 	.byte	0x04, 0x37
        /*0002*/ 	.short	(.L_1386 - .L_1385)
.L_1385:
        /*0004*/ 	.word	0x00000082


	//----- nvinfo : EIATTR_SW2861232_WAR
	.align		4
.L_1386:
        /*0008*/ 	.byte	0x01, 0x35
	.zero		2


	//----- nvinfo : EIATTR_PARAM_CBANK
	.align		4
        /*000c*/ 	.byte	0x04, 0x0a
        /*000e*/ 	.short	(.L_1388 - .L_1387)
	.align		4
.L_1387:
        /*0010*/ 	.word	index@(.nv.constant0._ZN5flash32flash_fwd_splitkv_combine_kernelI23Flash_fwd_kernel_traitsILi64ELi64ELi128ELi4ELb0ELb0EN7cutlass6half_tE19Flash_kernel_traitsILi64ELi64ELi128ELi4ES3_EELi8ELi4ELb1EEEvNS_16Flash_fwd_paramsE)
        /*0014*/ 	.short	0x0160
        /*0016*/ 	.short	0x01d0


	//----- nvinfo : EIATTR_CBANK_PARAM_SIZE
	.align		4
.L_1388:
        /*0018*/ 	.byte	0x03, 0x19
        /*001a*/ 	.short	0x01d0


	//----- nvinfo : EIATTR_KPARAM_INFO
	.align		4
        /*001c*/ 	.byte	0x04, 0x17
        /*001e*/ 	.short	(.L_1390 - .L_1389)
.L_1389:
        /*0020*/ 	.word	0x00000000
        /*0024*/ 	.short	0x0000
        /*0026*/ 	.short	0x0000
        /*0028*/ 	.byte	0x00, 0xf0, 0x41, 0x07


	//----- nvinfo : EIATTR_MAXREG_COUNT
	.align		4
.L_1390:
        /*002c*/ 	.byte	0x03, 0x1b
        /*002e*/ 	.short	0x00ff


	//----- nvinfo : EIATTR_NUM_BARRIERS
	.align		4
        /*0030*/ 	.byte	0x02, 0x4c
        /*0032*/ 	.byte	0x01
	.zero		1


	//----- nvinfo : EIATTR_MERCURY_ISA_VERSION
	.align		4
        /*0034*/ 	.byte	0x03, 0x5f
        /*0036*/ 	.short	0x0000


	//----- nvinfo : EIATTR_COOP_GROUP_MASK_REGIDS
	.align		4
        /*0038*/ 	.byte	0x04, 0x29
        /*003a*/ 	.short	(.L_1392 - .L_1391)


	//   ....[0]....
.L_1391:
        /*003c*/ 	.word	0xffffffff


	//   ....[1]....
        /*0040*/ 	.word	0xffffffff


	//   ....[2]....
        /*0044*/ 	.word	0xffffffff


	//   ....[3]....
        /*0048*/ 	.word	0xffffffff


	//   ....[4]....
        /*004c*/ 	.word	0xffffffff


	//   ....[5]....
        /*0050*/ 	.word	0xffffffff


	//   ....[6]....
        /*0054*/ 	.word	0xffffffff


	//   ....[7]....
        /*0058*/ 	.word	0xffffffff


	//----- nvinfo : EIATTR_COOP_GROUP_INSTR_OFFSETS
	.align		4
.L_1392:
        /*005c*/ 	.byte	0x04, 0x28
        /*005e*/ 	.short	(.L_1394 - .L_1393)


	//   ....[0]....
.L_1393:
        /*0060*/ 	.word	0x00001c30


	//   ....[1]....
        /*0064*/ 	.word	0x00001c50


	//   ....[2]....
        /*0068*/ 	.word	0x00001c70


	//   ....[3]....
        /*006c*/ 	.word	0x00001c90


	//   ....[4]....
        /*0070*/ 	.word	0x00001d00


	//   ....[5]....
        /*0074*/ 	.word	0x00001d30


	//   ....[6]....
        /*0078*/ 	.word	0x00001d50


	//   ....[7]....
        /*007c*/ 	.word	0x00001d70


	//----- nvinfo : EIATTR_EXIT_INSTR_OFFSETS
	.align		4
.L_1394:
        /*0080*/ 	.byte	0x04, 0x1c
        /*0082*/ 	.short	(.L_1396 - .L_1395)


	//   ....[0]....
.L_1395:
        /*0084*/ 	.word	0x00004220


	//   ....[1]....
        /*0088*/ 	.word	0x000046b0


	//----- nvinfo : EIATTR_CRS_STACK_SIZE
	.align		4
.L_1396:
        /*008c*/ 	.byte	0x04, 0x1e
        /*008e*/ 	.short	(.L_1398 - .L_1397)
.L_1397:
        /*0090*/ 	.word	0x00000000
.L_1398:


//--------------------- .nv.info._ZN5flash32flash_fwd_splitkv_combine_kernelI23Flash_fwd_kernel_traitsILi64ELi64ELi128ELi4ELb0ELb0EN7cutlass6half_tE19Flash_kernel_traitsILi64ELi64ELi128ELi4ES3_EELi8ELi3ELb1EEEvNS_16Flash_fwd_paramsE --------------------------
	.section	.nv.info._ZN5flash32flash_fwd_splitkv_combine_kernelI23Flash_fwd_kernel_traitsILi64ELi64ELi128ELi4ELb0ELb0EN7cutlass6half_tE19Flash_kernel_traitsILi64ELi64ELi128ELi4ES3_EELi8ELi3ELb1EEEvNS_16Flash_fwd_paramsE,"",@"SHT_CUDA_INFO"
	.sectionflags	@""
	.align	4


	//----- nvinfo : EIATTR_CUDA_API_VERSION
	.align		4
        /*0000*/ 	.byte	0x04, 0x37
        /*0002*/ 	.short	(.L_1400 - .L_1399)
.L_1399:
        /*0004*/ 	.word	0x00000082


	//----- nvinfo : EIATTR_SW2861232_WAR
	.align		4
.L_1400:
        /*0008*/ 	.byte	0x01, 0x35
	.zero		2


	//----- nvinfo : EIATTR_PARAM_CBANK
	.align		4
        /*000c*/ 	.byte	0x04, 0x0a
        /*000e*/ 	.short	(.L_1402 - .L_1401)
	.align		4
.L_1401:
        /*0010*/ 	.word	index@(.nv.constant0._ZN5flash32flash_fwd_splitkv_combine_kernelI23Flash_fwd_kernel_traitsILi64ELi64ELi128ELi4ELb0ELb0EN7cutlass6half_tE19Flash_kernel_traitsILi64ELi64ELi128ELi4ES3_EELi8ELi3ELb1EEEvNS_16Flash_fwd_paramsE)
        /*0014*/ 	.short	0x0160
        /*0016*/ 	.short	0x01d0


	//----- nvinfo : EIATTR_CBANK_PARAM_SIZE
	.align		4
.L_1402:
        /*0018*/ 	.byte	0x03, 0x19
        /*001a*/ 	.short	0x01d0


	//----- nvinfo : EIATTR_KPARAM_INFO
	.align		4
        /*001c*/ 	.byte	0x04, 0x17
        /*001e*/ 	.short	(.L_1404 - .L_1403)
.L_1403:
        /*0020*/ 	.word	0x00000000
        /*0024*/ 	.short	0x0000
        /*0026*/ 	.short	0x0000
        /*0028*/ 	.byte	0x00, 0xf0, 0x41, 0x07


	//----- nvinfo : EIATTR_MAXREG_COUNT
	.align		4
.L_1404:
        /*002c*/ 	.byte	0x03, 0x1b
        /*002e*/ 	.short	0x00ff


	//----- nvinfo : EIATTR_NUM_BARRIERS
	.align		4
        /*0030*/ 	.byte	0x02, 0x4c
        /*0032*/ 	.byte	0x01
	.zero		1


	//----- nvinfo : EIATTR_MERCURY_ISA_VERSION
	.align		4
        /*0034*/ 	.byte	0x03, 0x5f
        /*0036*/ 	.short	0x0000


	//----- nvinfo : EIATTR_COOP_GROUP_MASK_REGIDS
	.align		4
        /*0038*/ 	.byte	0x04, 0x29
        /*003a*/ 	.short	(.L_1406 - .L_1405)


	//   ....[0]....
.L_1405:
        /*003c*/ 	.word	0xffffffff


	//   ....[1]....
        /*0040*/ 	.word	0xffffffff


	//   ....[2]....
        /*0044*/ 	.word	0xffffffff


	//   ....[3]....
        /*0048*/ 	.word	0xffffffff


	//   ....[4]....
        /*004c*/ 	.word	0xffffffff


	//   ....[5]....
        /*0050*/ 	.word	0xffffffff


	//----- nvinfo : EIATTR_COOP_GROUP_INSTR_OFFSETS
	.align		4
.L_1406:
        /*0054*/ 	.byte	0x04, 0x28
        /*0056*/ 	.short	(.L_1408 - .L_1407)


	//   ....[0]....
.L_1407:
        /*0058*/ 	.word	0x00001be0


	//   ....[1]....
        /*005c*/ 	.word	0x00001c00


	//   ....[2]....
        /*0060*/ 	.word	0x00001c30


	//   ....[3]....
        /*0064*/ 	.word	0x00001ca0


	//   ....[4]....
        /*0068*/ 	.word	0x00001cc0


	//   ....[5]....
        /*006c*/ 	.word	0x00001ce0


	//----- nvinfo : EIATTR_EXIT_INSTR_OFFSETS
	.align		4
.L_1408:
        /*0070*/ 	.byte	0x04, 0x1c
        /*0072*/ 	.short	(.L_1410 - .L_1409)


	//   ....[0]....
.L_1409:
        /*0074*/ 	.word	0x00004180


	//   ....[1]....
        /*0078*/ 	.word	0x00004610


	//----- nvinfo : EIATTR_CRS_STACK_SIZE
	.align		4
.L_1410:
        /*007c*/ 	.byte	0x04, 0x1e
        /*007e*/ 	.short	(.L_1412 - .L_1411)
.L_1411:
        /*0080*/ 	.word	0x00000000
.L_1412:


//--------------------- .nv.info._ZN5flash32flash_fwd_splitkv_combine_kernelI23Flash_fwd_kernel_traitsILi64ELi64ELi128ELi4ELb0ELb0EN7cutlass6half_tE19Flash_kernel_traitsILi64ELi64ELi128ELi4ES3_EELi8ELi2ELb1EEEvNS_16Flash_fwd_paramsE --------------------------
	.section	.nv.info._ZN5flash32flash_fwd_splitkv_combine_kernelI23Flash_fwd_kernel_traitsILi64ELi64ELi128ELi4ELb0ELb0EN7cutlass6half_tE19Flash_kernel_traitsILi64ELi64ELi128ELi4ES3_EELi8ELi2ELb1EEEvNS_16Flash_fwd_paramsE,"",@"SHT_CUDA_INFO"
	.sectionflags	@""
	.align	4


	//----- nvinfo : EIATTR_CUDA_API_VERSION
	.align		4
        /*0000*/ 	.byte	0x04, 0x37
        /*0002*/ 	.short	(.L_1414 - .L_1413)
.L_1413:
        /*0004*/ 	.word	0x00000082


	//----- nvinfo : EIATTR_SW2861232_WAR
	.align		4
.L_1414:
        /*0008*/ 	.byte	0x01, 0x35
	.zero		2


	//----- nvinfo : EIATTR_PARAM_CBANK
	.align		4
        /*000c*/ 	.byte	0x04, 0x0a
        /*000e*/ 	.short	(.L_1416 - .L_1415)
	.align		4
.L_1415:
        /*0010*/ 	.word	index@(.nv.constant0._ZN5flash32flash_fwd_splitkv_combine_kernelI23Flash_fwd_kernel_traitsILi64ELi64ELi128ELi4ELb0ELb0EN7cutlass6half_tE19Flash_kernel_traitsILi64ELi64ELi128ELi4ES3_EELi8ELi2ELb1EEEvNS_16Flash_fwd_paramsE)
        /*0014*/ 	.short	0x0160
        /*0016*/ 	.short	0x01d0


	//----- nvinfo : EIATTR_CBANK_PARAM_SIZE
	.align		4
.L_1416:
        /*0018*/ 	.byte	0x03, 0x19
        /*001a*/ 	.short	0x01d0


	//----- nvinfo : EIATTR_KPARAM_INFO
	.align		4
        /*001c*/ 	.byte	0x04, 0x17
        /*001e*/ 	.short	(.L_1418 - .L_1417)
.L_1417:
        /*0020*/ 	.word	0x00000000
        /*0024*/ 	.short	0x0000
        /*0026*/ 	.short	0x0000
        /*0028*/ 	.byte	0x00, 0xf0, 0x41, 0x07


	//----- nvinfo : EIATTR_MAXREG_COUNT
	.align		4
.L_1418:
        /*002c*/ 	.byte	0x03, 0x1b
        /*002e*/ 	.short	0x00ff


	//----- nvinfo : EIATTR_NUM_BARRIERS
	.align		4
        /*0030*/ 	.byte	0x02, 0x4c
        /*0032*/ 	.byte	0x01
	.zero		1


	//----- nvinfo : EIATTR_MERCURY_ISA_VERSION
	.align		4
        /*0034*/ 	.byte	0x03, 0x5f
        /*0036*/ 	.short	0x0000


	//----- nvinfo : EIATTR_COOP_GROUP_MASK_REGIDS
	.align		4
        /*0038*/ 	.byte	0x04, 0x29
        /*003a*/ 	.short	(.L_1420 - .L_1419)


	//   ....[0]....
.L_1419:
        /*003c*/ 	.word	0xffffffff


	//   ....[1]....
        /*0040*/ 	.word	0xffffffff


	//   ....[2]....
        /*0044*/ 	.word	0xffffffff


	//   ....[3]....
        /*0048*/ 	.word	0xffffffff


	//----- nvinfo : EIATTR_COOP_GROUP_INSTR_OFFSETS
	.align		4
.L_1420:
        /*004c*/ 	.byte	0x04, 0x28
        /*004e*/ 	.short	(.L_1422 - .L_1421)


	//   ....[0]....
.L_1421:
        /*0050*/ 	.word	0x00001c10


	//   ....[1]....
        /*0054*/ 	.word	0x00001c30


	//   ....[2]....
        /*0058*/ 	.word	0x00001ca0


	//   ....[3]....
        /*005c*/ 	.word	0x00001cc0


	//----- nvinfo : EIATTR_EXIT_INSTR_OFFSETS
	.align		4
.L_1422:
        /*0060*/ 	.byte	0x04, 0x1c
        /*0062*/ 	.short	(.L_1424 - .L_1423)


	//   ....[0]....
.L_1423:
        /*0064*/ 	.word	0x00004180


	//   ....[1]....
        /*0068*/ 	.word	0x000045f0


	//----- nvinfo : EIATTR_CRS_STACK_SIZE
	.align		4
.L_1424:
        /*006c*/ 	.byte	0x04, 0x1e
        /*006e*/ 	.short	(.L_1426 - .L_1425)
.L_1425:
        /*0070*/ 	.word	0x00000000
.L_1426:


//--------------------- .nv.info._ZN5flash32flash_fwd_splitkv_combine_kernelI23Flash_fwd_kernel_traitsILi64ELi64ELi128ELi4ELb0ELb0EN7cutlass6half_tE19Flash_kernel_traitsILi64ELi64ELi128ELi4ES3_EELi8ELi1ELb1EEEvNS_16Flash_fwd_paramsE --------------------------
	.section	.nv.info._ZN5flash32flash_fwd_splitkv_combine_kernelI23Flash_fwd_kernel_traitsILi64ELi64ELi128ELi4ELb0ELb0EN7cutlass6half_tE19Flash_kernel_traitsILi64ELi64ELi128ELi4ES3_EELi8ELi1ELb1EEEvNS_16Flash_fwd_paramsE,"",@"SHT_CUDA_INFO"
	.sectionflags	@""
	.align	4


	//----- nvinfo : EIATTR_CUDA_API_VERSION
	.align		4
        /*0000*/ 	.byte	0x04, 0x37
        /*0002*/ 	.short	(.L_1428 - .L_1427)
.L_1427:
        /*0004*/ 	.word	0x00000082


	//----- nvinfo : EIATTR_SW2861232_WAR
	.align		4
.L_1428:
        /*0008*/ 	.byte	0x01, 0x35
	.zero		2


	//----- nvinfo : EIATTR_PARAM_CBANK
	.align		4
        /*000c*/ 	.byte	0x04, 0x0a
        /*000e*/ 	.short	(.L_1430 - .L_1429)
	.align		4
.L_1429:
        /*0010*/ 	.word	index@(.nv.constant0._ZN5flash32flash_fwd_splitkv_combine_kernelI23Flash_fwd_kernel_traitsILi64ELi64ELi128ELi4ELb0ELb0EN7cutlass6half_tE19Flash_kernel_traitsILi64ELi64ELi128ELi4ES3_EELi8ELi1ELb1EEEvNS_16Flash_fwd_paramsE)
        /*0014*/ 	.short	0x0160
        /*0016*/ 	.short	0x01d0


	//----- nvinfo : EIATTR_CBANK_PARAM_SIZE
	.align		4
.L_1430:
        /*0018*/ 	.byte	0x03, 0x19
        /*001a*/ 	.short	0x01d0


	//----- nvinfo : EIATTR_KPARAM_INFO
	.align		4
        /*001c*/ 	.byte	0x04, 0x17
        /*001e*/ 	.short	(.L_1432 - .L_1431)
.L_1431:
        /*0020*/ 	.word	0x00000000
        /*0024*/ 	.short	0x0000
        /*0026*/ 	.short	0x0000
        /*0028*/ 	.byte	0x00, 0xf0, 0x41, 0x07


	//----- nvinfo : EIATTR_MAXREG_COUNT
	.align		4
.L_1432:
        /*002c*/ 	.byte	0x03, 0x1b
        /*002e*/ 	.short	0x00ff


	//----- nvinfo : EIATTR_NUM_BARRIERS
	.align		4
        /*0030*/ 	.byte	0x02, 0x4c
        /*0032*/ 	.byte	0x01
	.zero		1


	//----- nvinfo : EIATTR_MERCURY_ISA_VERSION
	.align		4
        /*0034*/ 	.byte	0x03, 0x5f
        /*0036*/ 	.short	0x0000


	//----- nvinfo : EIATTR_COOP_GROUP_MASK_REGIDS
	.align		4
        /*0038*/ 	.byte	0x04, 0x29
        /*003a*/ 	.short	(.L_1434 - .L_1433)


	//   ....[0]....
.L_1433:
        /*003c*/ 	.word	0xffffffff


	//   ....[1]....
        /*0040*/ 	.word	0xffffffff


	//----- nvinfo : EIATTR_COOP_GROUP_INSTR_OFFSETS
	.align		4
.L_1434:
        /*0044*/ 	.byte	0x04, 0x28
        /*0046*/ 	.short	(.L_1436 - .L_1435)


	//   ....[0]....
.L_1435:
        /*0048*/ 	.word	0x00001cd0


	//   ....[1]....
        /*004c*/ 	.word	0x00001d40


	//----- nvinfo : EIATTR_EXIT_INSTR_OFFSETS
	.align		4
.L_1436:
        /*0050*/ 	.byte	0x04, 0x1c
        /*0052*/ 	.short	(.L_1438 - .L_1437)


	//   ....[0]....
.L_1437:
        /*0054*/ 	.word	0x00004290


	//   ....[1]....
        /*0058*/ 	.word	0x000046f0


	//----- nvinfo : EIATTR_CRS_STACK_SIZE
	.align		4
.L_1438:
        /*005c*/ 	.byte	0x04, 0x1e
        /*005e*/ 	.short	(.L_1440 - .L_1439)
.L_1439:
        /*0060*/ 	.word	0x00000000
.L_1440:


//--------------------- .nv.info._ZN5flash24flash_fwd_splitkv_kernelI23Flash_fwd_kernel_traitsILi64ELi64ELi128ELi4ELb0ELb0EN7cutlass6half_tE19Flash_kernel_traitsILi64ELi64ELi128ELi4ES3_EELb1ELb0ELb0ELb0ELb0ELb0ELb0ELb0EEEvNS_16Flash_fwd_paramsE --------------------------
	.section	.nv.info._ZN5flash24flash_fwd_splitkv_kernelI23Flash_fwd_kernel_traitsILi64ELi64ELi128ELi4ELb0ELb0EN7cutlass6half_tE19Flash_kernel_traitsILi64ELi64ELi128ELi4ES3_EELb1ELb0ELb0ELb0ELb0ELb0ELb0ELb0EEEvNS_16Flash_fwd_paramsE,"",@"SHT_CUDA_INFO"
	.sectionflags	@""
	.align	4


	//----- nvinfo : EIATTR_CUDA_API_VERSION
	.align		4
        /*0000*/ 	.byte	0x04, 0x37
        /*0002*/ 	.short	(.L_1442 - .L_1441)
.L_1441:
        /*0004*/ 	.word	0x00000082


	//----- nvinfo : EIATTR_SW2861232_WAR
	.align		4
.L_1442:
        /*0008*/ 	.byte	0x01, 0x35
	.zero		2


	//----- nvinfo : EIATTR_PARAM_CBANK
	.align		4
        /*000c*/ 	.byte	0x04, 0x0a
        /*000e*/ 	.short	(.L_1444 - .L_1443)
	.align		4
.L_1443:
        /*0010*/ 	.word	index@(.nv.constant0._ZN5flash24flash_fwd_splitkv_kernelI23Flash_fwd_kernel_traitsILi64ELi64ELi128ELi4ELb0ELb0EN7cutlass6half_tE19Flash_kernel_traitsILi64ELi64ELi128ELi4ES3_EELb1ELb0ELb0ELb0ELb0ELb0ELb0ELb0EEEvNS_16Flash_fwd_paramsE)
        /*0014*/ 	.short	0x0160
        /*0016*/ 	.short	0x01d0


	//----- nvinfo : EIATTR_CBANK_PARAM_SIZE
	.align		4
.L_1444:
        /*0018*/ 	.byte	0x03, 0x19
        /*001a*/ 	.short	0x01d0


	//----- nvinfo : EIATTR_KPARAM_INFO
	.align		4
        /*001c*/ 	.byte	0x04, 0x17
        /*001e*/ 	.short	(.L_1446 - .L_1445)
.L_1445:
        /*0020*/ 	.word	0x00000000
        /*0024*/ 	.short	0x0000
        /*0026*/ 	.short	0x0000
        /*0028*/ 	.byte	0x00, 0xf0, 0x41, 0x07


	//----- nvinfo : EIATTR_MAXREG_COUNT
	.align		4
.L_1446:
        /*002c*/ 	.byte	0x03, 0x1b
        /*002e*/ 	.short	0x00ff


	//----- nvinfo : EIATTR_NUM_BARRIERS
	.align		4
        /*0030*/ 	.byte	0x02, 0x4c
        /*0032*/ 	.byte	0x01
	.zero		1


	//----- nvinfo : EIATTR_MERCURY_ISA_VERSION
	.align		4
        /*0034*/ 	.byte	0x03, 0x5f
        /*0036*/ 	.short	0x0000


	//----- nvinfo : EIATTR_COOP_GROUP_MASK_REGIDS
	.align		4
        /*0038*/ 	.byte	0x04, 0x29
        /*003a*/ 	.short	(.L_1448 - .L_1447)


	//   ....[0]....
.L_1447:
        /*003c*/ 	.word	0xffffffff


	//   ....[1]....
        /*0040*/ 	.word	0xffffffff


	//   ....[2]....
        /*0044*/ 	.word	0xffffffff


	//   ....[3]....
        /*0048*/ 	.word	0xffffffff


	//   ....[4]....
        /*004c*/ 	.word	0xffffffff


	//   ....[5]....
        /*0050*/ 	.word	0xffffffff


	//   ....[6]....
        /*0054*/ 	.word	0xffffffff


	//   ....[7]....
        /*0058*/ 	.word	0xffffffff


	//   ....[8]....
        /*005c*/ 	.word	0xffffffff


	//   ....[9]....
        /*0060*/ 	.word	0xffffffff


	//   ....[10]....
        /*0064*/ 	.word	0xffffffff


	//   ....[11]....
        /*0068*/ 	.word	0xffffffff


	//   ....[12]....
        /*006c*/ 	.word	0xffffffff


	//   ....[13]....
        /*0070*/ 	.word	0xffffffff


	//   ....[14]....
        /*0074*/ 	.word	0xffffffff


	//   ....[15]....
        /*0078*/ 	.word	0xffffffff


	//----- nvinfo : EIATTR_COOP_GROUP_INSTR_OFFSETS
	.align		4
.L_1448:
        /*007c*/ 	.byte	0x04, 0x28
        /*007e*/ 	.short	(.L_1450 - .L_1449)


	//   ....[0]....
.L_1449:
        /*0080*/ 	.word	0x000051d0


	//   ....[1]....
        /*0084*/ 	.word	0x00005290


	//   ....[2]....
        /*0088*/ 	.word	0x000052a0


	//   ....[3]....
        /*008c*/ 	.word	0x000052e0


	//   ....[4]....
        /*0090*/ 	.word	0x00008fd0


	//   ....[5]....
        /*0094*/ 	.word	0x00008fe0


	//   ....[6]....
        /*0098*/ 	.word	0x00009010


	//   ....[7]....
        /*009c*/ 	.word	0x00009020


	//   ....[8]....
        /*00a0*/ 	.word	0x0000c510


	//   ....[9]....
        /*00a4*/ 	.word	0x0000c530


	//   ....[10]....
        /*00a8*/ 	.word	0x0000c560


	//   ....[11]....
        /*00ac*/ 	.word	0x0000c570


	//   ....[12]....
        /*00b0*/ 	.word	0x0000dcb0


	//   ....[13]....
        /*00b4*/ 	.word	0x0000dcf0


	//   ....[14]....
        /*00b8*/ 	.word	0x0000dd30


	//   ....[15]....
        /*00bc*/ 	.word	0x0000dd40


	//----- nvinfo : EIATTR_EXIT_INSTR_OFFSETS
	.align		4
.L_1450:
        /*00c0*/ 	.byte	0x04, 0x1c
        /*00c2*/ 	.short	(.L_1452 - .L_1451)


	//   ....[0]....
.L_1451:
        /*00c4*/ 	.word	0x000002d0


	//   ....[1]....
        /*00c8*/ 	.word	0x00000af0


	//   ....[2]....
        /*00cc*/ 	.word	0x00000b20


	//   ....[3]....
        /*00d0*/ 	.word	0x0000eb00


	//   ....[4]....
        /*00d4*/ 	.word	0x0000ebb0


	//----- nvinfo : EIATTR_CTAIDZ_USED
	.align		4
.L_1452:
        /*00d8*/ 	.byte	0x01, 0x04
	.zero		2


	//----- nvinfo : EIATTR_CRS_STACK_SIZE
	.align		4
        /*00dc*/ 	.byte	0x04, 0x1e
        /*00de*/ 	.short	(.L_1454 - .L_1453)
.L_1453:
        /*00e0*/ 	.word	0x00000000
.L_1454:


//--------------------- .nv.info._ZN5flash24flash_fwd_splitkv_kernelI23Flash_fwd_kernel_traitsILi64ELi64ELi128ELi4ELb0ELb0EN7cutlass6half_tE19Flash_kernel_traitsILi64ELi64ELi128ELi4ES3_EELb1ELb0ELb0ELb0ELb0ELb1ELb0ELb0EEEvNS_16Flash_fwd_paramsE --------------------------
	.section	.nv.info._ZN5flash24flash_fwd_splitkv_kernelI23Flash_fwd_kernel_traitsILi64ELi64ELi128ELi4ELb0ELb0EN7cutlass6half_tE19Flash_kernel_traitsILi64ELi64ELi128ELi4ES3_EELb1ELb0ELb0ELb0ELb0ELb1ELb0ELb0EEEvNS_16Flash_fwd_paramsE,"",@"SHT_CUDA_INFO"
	.sectionflags	@""
	.align	4


	//----- nvinfo : EIATTR_CUDA_API_VERSION
	.align		4
        /*0000*/ 	.byte	0x04, 0x37
        /*0002*/ 	.short	(.L_1456 - .L_1455)
.L_1455:
        /*0004*/ 	.word	0x00000082


	//----- nvinfo : EIATTR_SW2861232_WAR
	.align		4
.L_1456:
        /*0008*/ 	.byte	0x01, 0x35
	.zero		2


	//----- nvinfo : EIATTR_PARAM_CBANK
	.align		4
        /*000c*/ 	.byte	0x04, 0x0a
        /*000e*/ 	.short	(.L_1458 - .L_1457)
	.align		4
.L_1457:
        /*0010*/ 	.word	index@(.nv.constant0._ZN5flash24flash_fwd_splitkv_kernelI23Flash_fwd_kernel_traitsILi64ELi64ELi128ELi4ELb0ELb0EN7cutlass6half_tE19Flash_kernel_traitsILi64ELi64ELi128ELi4ES3_EELb1ELb0ELb0ELb0ELb0ELb1ELb0ELb0EEEvNS_16Flash_fwd_paramsE)
        /*0014*/ 	.short	0x0160
        /*0016*/ 	.short	0x01d0


	//----- nvinfo : EIATTR_CBANK_PARAM_SIZE
	.align		4
.L_1458:
        /*0018*/ 	.byte	0x03, 0x19
        /*001a*/ 	.short	0x01d0


	//----- nvinfo : EIATTR_KPARAM_INFO
	.align		4
        /*001c*/ 	.byte	0x04, 0x17
        /*001e*/ 	.short	(.L_1460 - .L_1459)
.L_1459:
        /*0020*/ 	.word	0x00000000
        /*0024*/ 	.short	0x0000
        /*0026*/ 	.short	0x0000
        /*0028*/ 	.byte	0x00, 0xf0, 0x41, 0x07


	//----- nvinfo : EIATTR_MAXREG_COUNT
	.align		4
.L_1460:
        /*002c*/ 	.byte	0x03, 0x1b
        /*002e*/ 	.short	0x00ff


	//----- nvinfo : EIATTR_NUM_BARRIERS
	.align		4
        /*0030*/ 	.byte	0x02, 0x4c
        /*0032*/ 	.byte	0x01
	.zero		1


	//----- nvinfo : EIATTR_MERCURY_ISA_VERSION
	.align		4
        /*0034*/ 	.byte	0x03, 0x5f
        /*0036*/ 	.short	0x0000


	//----- nvinfo : EIATTR_COOP_GROUP_MASK_REGIDS
	.align		4
        /*0038*/ 	.byte	0x04, 0x29
        /*003a*/ 	.short	(.L_1462 - .L_1461)


	//   ....[0]....
.L_1461:
        /*003c*/ 	.word	0xffffffff


	//   ....[1]....
        /*0040*/ 	.word	0xffffffff


	//   ....[2]....
        /*0044*/ 	.word	0xffffffff


	//   ....[3]....
        /*0048*/ 	.word	0xffffffff


	//   ....[4]....
        /*004c*/ 	.word	0xffffffff


	//   ....[5]....
        /*0050*/ 	.word	0xffffffff


	//   ....[6]....
        /*0054*/ 	.word	0xffffffff


	//   ....[7]....
        /*0058*/ 	.word	0xffffffff


	//   ....[8]....
        /*005c*/ 	.word	0xffffffff


	//   ....[9]....
        /*0060*/ 	.word	0xffffffff


	//   ....[10]....
        /*0064*/ 	.word	0xffffffff


	//   ....[11]....
        /*0068*/ 	.word	0xffffffff


	//   ....[12]....
        /*006c*/ 	.word	0xffffffff


	//   ....[13]....
        /*0070*/ 	.word	0xffffffff


	//   ....[14]....
        /*0074*/ 	.word	0xffffffff


	//   ....[15]....
        /*0078*/ 	.word	0xffffffff


	//----- nvinfo : EIATTR_COOP_GROUP_INSTR_OFFSETS
	.align		4
.L_1462:
        /*007c*/ 	.byte	0x04, 0x28
        /*007e*/ 	.short	(.L_1464 - .L_1463)


	//   ....[0]....
.L_1463:
        /*0080*/ 	.word	0x00005980


	//   ....[1]....
        /*0084*/ 	.word	0x00005a40


	//   ....[2]....
        /*0088*/ 	.word	0x00005a50


	//   ....[3]....
        /*008c*/ 	.word	0x00005a80


	//   ....[4]....
        /*0090*/ 	.word	0x00009f60


	//   ....[5]....
        /*0094*/ 	.word	0x00009f70


	//   ....[6]....
        /*0098*/ 	.word	0x00009fa0


	//   ....[7]....
        /*009c*/ 	.word	0x00009fb0


	//   ....[8]....
        /*00a0*/ 	.word	0x0000dd30


	//   ....[9]....
        /*00a4*/ 	.word	0x0000dd40


	//   ....[10]....
        /*00a8*/ 	.word	0x0000dd70


	//   ....[11]....
        /*00ac*/ 	.word	0x0000dd80


	//   ....[12]....
        /*00b0*/ 	.word	0x0000f470


	//   ....[13]....
        /*00b4*/ 	.word	0x0000f4b0


	//   ....[14]....
        /*00b8*/ 	.word	0x0000f4f0


	//   ....[15]....
        /*00bc*/ 	.word	0x0000f500


	//----- nvinfo : EIATTR_EXIT_INSTR_OFFSETS
	.align		4
.L_1464:
        /*00c0*/ 	.byte	0x04, 0x1c
        /*00c2*/ 	.short	(.L_1466 - .L_1465)


	//   ....[0]....
.L_1465:
        /*00c4*/ 	.word	0x000002d0


	//   ....[1]....
        /*00c8*/ 	.word	0x00000ae0


	//   ....[2]....
        /*00cc*/ 	.word	0x00000b10


	//   ....[3]....
        /*00d0*/ 	.word	0x000102c0


	//   ....[4]....
        /*00d4*/ 	.word	0x00010370


	//----- nvinfo : EIATTR_CTAIDZ_USED
	.align		4
.L_1466:
        /*00d8*/ 	.byte	0x01, 0x04
	.zero		2


	//----- nvinfo : EIATTR_CRS_STACK_SIZE
	.align		4
        /*00dc*/ 	.byte	0x04, 0x1e
        /*00de*/ 	.short	(.L_1468 - .L_1467)
.L_1467:
        /*00e0*/ 	.word	0x00000000
.L_1468:


//--------------------- .nv.info._ZN5flash24flash_fwd_splitkv_kernelI23Flash_fwd_kernel_traitsILi64ELi64ELi128ELi4ELb0ELb0EN7cutlass6half_tE19Flash_kernel_traitsILi64ELi64ELi128ELi4ES3_EELb1ELb0ELb0ELb0ELb0ELb0ELb0ELb1EEEvNS_16Flash_fwd_paramsE --------------------------
	.section	.nv.info._ZN5flash24flash_fwd_splitkv_kernelI23Flash_fwd_kernel_traitsILi64ELi64ELi128ELi4ELb0ELb0EN7cutlass6half_tE19Flash_kernel_traitsILi64ELi64ELi128ELi4ES3_EELb1ELb0ELb0ELb0ELb0ELb0ELb0ELb1EEEvNS_16Flash_fwd_paramsE,"",@"SHT_CUDA_INFO"
	.sectionflags	@""
	.align	4


	//----- nvinfo : EIATTR_CUDA_API_VERSION
	.align		4
        /*0000*/ 	.byte	0x04, 0x37
        /*0002*/ 	.short	(.L_1470 - .L_1469)
.L_1469:
        /*0004*/ 	.word	0x00000082


	//----- nvinfo : EIATTR_SW2861232_WAR
	.align		4
.L_1470:
        /*0008*/ 	.byte	0x01, 0x35
	.zero		2


	//----- nvinfo : EIATTR_PARAM_CBANK
	.align		4
        /*000c*/ 	.byte	0x04, 0x0a
        /*000e*/ 	.short	(.L_1472 - .L_1471)
	.align		4
.L_1471:
        /*0010*/ 	.word	index@(.nv.constant0._ZN5flash24flash_fwd_splitkv_kernelI23Flash_fwd_kernel_traitsILi64ELi64ELi128ELi4ELb0ELb0EN7cutlass6half_tE19Flash_kernel_traitsILi64ELi64ELi128ELi4ES3_EELb1ELb0ELb0ELb0ELb0ELb0ELb0ELb1EEEvNS_16Flash_fwd_paramsE)
        /*0014*/ 	.short	0x0160
        /*0016*/ 	.short	0x01d0


	//----- nvinfo : EIATTR_CBANK_PARAM_SIZE
	.align		4
.L_1472:
        /*0018*/ 	.byte	0x03, 0x19
        /*001a*/ 	.short	0x01d0


	//----- nvinfo : EIATTR_KPARAM_INFO
	.align		4
        /*001c*/ 	.byte	0x04, 0x17
        /*001e*/ 	.short	(.L_1474 - .L_1473)
.L_1473:
        /*0020*/ 	.word	0x00000000
        /*0024*/ 	.short	0x0000
        /*0026*/ 	.short	0x0000
        /*0028*/ 	.byte	0x00, 0xf0, 0x41, 0x07


	//----- nvinfo : EIATTR_MAXREG_COUNT
	.align		4
.L_1474:
        /*002c*/ 	.byte	0x03, 0x1b
        /*002e*/ 	.short	0x00ff


	//----- nvinfo : EIATTR_NUM_BARRIERS
	.align		4
        /*0030*/ 	.byte	0x02, 0x4c
        /*0032*/ 	.byte	0x01
	.zero		1


	//----- nvinfo : EIATTR_MERCURY_ISA_VERSION
	.align		4
        /*0034*/ 	.byte	0x03, 0x5f
        /*0036*/ 	.short	0x0000


	//----- nvinfo : EIATTR_COOP_GROUP_MASK_REGIDS
	.align		4
        /*0038*/ 	.byte	0x04, 0x29
        /*003a*/ 	.short	(.L_1476 - .L_1475)


	//   ....[0]....
.L_1475:
        /*003c*/ 	.word	0xffffffff


	//   ....[1]....
        /*0040*/ 	.word	0xffffffff


	//   ....[2]....
        /*0044*/ 	.word	0xffffffff


	//   ....[3]....
        /*0048*/ 	.word	0xffffffff


	//   ....[4]....
        /*004c*/ 	.word	0xffffffff


	//   ....[5]....
        /*0050*/ 	.word	0xffffffff


	//   ....[6]....
        /*0054*/ 	.word	0xffffffff


	//   ....[7]....
        /*0058*/ 	.word	0xffffffff


	//   ....[8]....
        /*005c*/ 	.word	0xffffffff


	//   ....[9]....
        /*0060*/ 	.word	0xffffffff


	//   ....[10]....
        /*0064*/ 	.word	0xffffffff


	//   ....[11]....
        /*0068*/ 	.word	0xffffffff


	//   ....[12]....
        /*006c*/ 	.word	0xffffffff


	//   ....[13]....
        /*0070*/ 	.word	0xffffffff


	//   ....[14]....
        /*0074*/ 	.word	0xffffffff


	//   ....[15]....
        /*0078*/ 	.word	0xffffffff


	//----- nvinfo : EIATTR_COOP_GROUP_INSTR_OFFSETS
	.align		4
.L_1476:
        /*007c*/ 	.byte	0x04, 0x28
        /*007e*/ 	.short	(.L_1478 - .L_1477)


	//   ....[0]....
.L_1477:
        /*0080*/ 	.word	0x0000eca0


	//   ....[1]....
        /*0084*/ 	.word	0x0000ecc0


	//   ....[2]....
        /*0088*/ 	.word	0x0000ed30


	//   ....[3]....
        /*008c*/ 	.word	0x0000ed40


	//   ....[4]....
        /*0090*/ 	.word	0x00012a70


	//   ....[5]....
        /*0094*/ 	.word	0x00012ab0


	//   ....[6]....
        /*0098*/ 	.word	0x00012ad0


	//   ....[7]....
        /*009c*/ 	.word	0x00012af0


	//   ....[8]....
        /*00a0*/ 	.word	0x00016000


	//   ....[9]....
        /*00a4*/ 	.word	0x00016020


	//   ....[10]....
        /*00a8*/ 	.word	0x00016050


	//   ....[11]....
        /*00ac*/ 	.word	0x00016060


	//   ....[12]....
        /*00b0*/ 	.word	0x000177b0


	//   ....[13]....
        /*00b4*/ 	.word	0x000177f0


	//   ....[14]....
        /*00b8*/ 	.word	0x00017830


	//   ....[15]....
        /*00bc*/ 	.word	0x00017840


	//----- nvinfo : EIATTR_EXIT_INSTR_OFFSETS
	.align		4
.L_1478:
        /*00c0*/ 	.byte	0x04, 0x1c
        /*00c2*/ 	.short	(.L_1480 - .L_1479)


	//   ....[0]....
.L_1479:
        /*00c4*/ 	.word	0x00000300


	//   ....[1]....
        /*00c8*/ 	.word	0x00000b10


	//   ....[2]....
        /*00cc*/ 	.word	0x00000b40


	//   ....[3]....
        /*00d0*/ 	.word	0x00018690


	//   ....[4]....
        /*00d4*/ 	.word	0x00018750


	//----- nvinfo : EIATTR_CTAIDZ_USED
	.align		4
.L_1480:
        /*00d8*/ 	.byte	0x01, 0x04
	.zero		2


	//----- nvinfo : EIATTR_CRS_STACK_SIZE
	.align		4
        /*00dc*/ 	.byte	0x04, 0x1e
        /*00de*/ 	.short	(.L_1482 - .L_1481)
.L_1481:
        /*00e0*/ 	.word	0x00000000
.L_1482:


//--------------------- .nv.info._ZN5flash24flash_fwd_splitkv_kernelI23Flash_fwd_kernel_traitsILi64ELi64ELi128ELi4ELb0ELb0EN7cutlass6half_tE19Flash_kernel_traitsILi64ELi64ELi128ELi4ES3_EELb1ELb0ELb0ELb0ELb0ELb1ELb0ELb1EEEvNS_16Flash_fwd_paramsE --------------------------
	.section	.nv.info._ZN5flash24flash_fwd_splitkv_kernelI23Flash_fwd_kernel_traitsILi64ELi64ELi128ELi4ELb0ELb0EN7cutlass6half_tE19Flash_kernel_traitsILi64ELi64ELi128ELi4ES3_EELb1ELb0ELb0ELb0ELb0ELb1ELb0ELb1EEEvNS_16Flash_fwd_paramsE,"",@"SHT_CUDA_INFO"
	.sectionflags	@""
	.align	4


	//----- nvinfo : EIATTR_CUDA_API_VERSION
	.align		4
        /*0000*/ 	.byte	0x04, 0x37
        /*0002*/ 	.short	(.L_1484 - .L_1483)
.L_1483:
        /*0004*/ 	.word	0x00000082


	//----- nvinfo : EIATTR_SW2861232_WAR
	.align		4
.L_1484:
        /*0008*/ 	.byte	0x01, 0x35
	.zero		2


	//----- nvinfo : EIATTR_PARAM_CBANK
	.align		4
        /*000c*/ 	.byte	0x04, 0x0a
        /*000e*/ 	.short	(.L_1486 - .L_1485)
	.align		4
.L_1485:
        /*0010*/ 	.word	index@(.nv.constant0._ZN5flash24flash_fwd_splitkv_kernelI23Flash_fwd_kernel_traitsILi64ELi64ELi128ELi4ELb0ELb0EN7cutlass6half_tE19Flash_kernel_traitsILi64ELi64ELi128ELi4ES3_EELb1ELb0ELb0ELb0ELb0ELb1ELb0ELb1EEEvNS_16Flash_fwd_paramsE)
        /*0014*/ 	.short	0x0160
        /*0016*/ 	.short	0x01d0


	//----- nvinfo : EIATTR_CBANK_PARAM_SIZE
	.align		4
.L_1486:
        /*0018*/ 	.byte	0x03, 0x19
        /*001a*/ 	.short	0x01d0


	//----- nvinfo : EIATTR_KPARAM_INFO
	.align		4
        /*001c*/ 	.byte	0x04, 0x17
        /*001e*/ 	.short	(.L_1488 - .L_1487)
.L_1487:
        /*0020*/ 	.word	0x00000000
        /*0024*/ 	.short	0x0000
        /*0026*/ 	.short	0x0000
        /*0028*/ 	.byte	0x00, 0xf0, 0x41, 0x07


	//----- nvinfo : EIATTR_MAXREG_COUNT
	.align		4
.L_1488:
        /*002c*/ 	.byte	0x03, 0x1b
        /*002e*/ 	.short	0x00ff


	//----- nvinfo : EIATTR_NUM_BARRIERS
	.align		4
        /*0030*/ 	.byte	0x02, 0x4c
        /*0032*/ 	.byte	0x01
	.zero		1


	//----- nvinfo : EIATTR_MERCURY_ISA_VERSION
	.align		4
        /*0034*/ 	.byte	0x03, 0x5f
        /*0036*/ 	.short	0x0000


	//----- nvinfo : EIATTR_COOP_GROUP_MASK_REGIDS
	.align		4
        /*0038*/ 	.byte	0x04, 0x29
        /*003a*/ 	.short	(.L_1490 - .L_1489)


	//   ....[0]....
.L_1489:
        /*003c*/ 	.word	0xffffffff


	//   ....[1]....
        /*0040*/ 	.word	0xffffffff


	//   ....[2]....
        /*0044*/ 	.word	0xffffffff


	//   ....[3]....
        /*0048*/ 	.word	0xffffffff


	//   ....[4]....
        /*004c*/ 	.word	0xffffffff


	//   ....[5]....
        /*0050*/ 	.word	0xffffffff


	//   ....[6]....
        /*0054*/ 	.word	0xffffffff


	//   ....[7]....
        /*0058*/ 	.word	0xffffffff


	//   ....[8]....
        /*005c*/ 	.word	0xffffffff


	//   ....[9]....
        /*0060*/ 	.word	0xffffffff


	//   ....[10]....
        /*0064*/ 	.word	0xffffffff


	//   ....[11]....
        /*0068*/ 	.word	0xffffffff


	//   ....[12]....
        /*006c*/ 	.word	0xffffffff


	//   ....[13]....
        /*0070*/ 	.word	0xffffffff


	//   ....[14]....
        /*0074*/ 	.word	0xffffffff


	//   ....[15]....
        /*0078*/ 	.word	0xffffffff


	//----- nvinfo : EIATTR_COOP_GROUP_INSTR_OFFSETS
	.align		4
.L_1490:
        /*007c*/ 	.byte	0x04, 0x28
        /*007e*/ 	.short	(.L_1492 - .L_1491)


	//   ....[0]....
.L_1491:
        /*0080*/ 	.word	0x0000f3b0


	//   ....[1]....
        /*0084*/ 	.word	0x0000f3d0


	//   ....[2]....
        /*0088*/ 	.word	0x0000f420


	//   ....[3]....
        /*008c*/ 	.word	0x0000f430


	//   ....[4]....
        /*0090*/ 	.word	0x000139b0


	//   ....[5]....
        /*0094*/ 	.word	0x000139c0


	//   ....[6]....
        /*0098*/ 	.word	0x000139f0


	//   ....[7]....
        /*009c*/ 	.word	0x00013a00


	//   ....[8]....
        /*00a0*/ 	.word	0x000177b0


	//   ....[9]....
        /*00a4*/ 	.word	0x000177c0


	//   ....[10]....
        /*00a8*/ 	.word	0x000177f0


	//   ....[11]....
        /*00ac*/ 	.word	0x00017800


	//   ....[12]....
        /*00b0*/ 	.word	0x00018ee0


	//   ....[13]....
        /*00b4*/ 	.word	0x00018f20


	//   ....[14]....
        /*00b8*/ 	.word	0x00018f60


	//   ....[15]....
        /*00bc*/ 	.word	0x00018f70


	//----- nvinfo : EIATTR_EXIT_INSTR_OFFSETS
	.align		4
.L_1492:
        /*00c0*/ 	.byte	0x04, 0x1c
        /*00c2*/ 	.short	(.L_1494 - .L_1493)


	//   ....[0]....
.L_1493:
        /*00c4*/ 	.word	0x00000300


	//   ....[1]....
        /*00c8*/ 	.word	0x00000b10


	//   ....[2]....
        /*00cc*/ 	.word	0x00000b40


	//   ....[3]....
        /*00d0*/ 	.word	0x00019dc0


	//   ....[4]....
        /*00d4*/ 	.word	0x00019e80


	//----- nvinfo : EIATTR_CTAIDZ_USED
	.align		4
.L_1494:
        /*00d8*/ 	.byte	0x01, 0x04
	.zero		2


	//----- nvinfo : EIATTR_CRS_STACK_SIZE
	.align		4
        /*00dc*/ 	.byte	0x04, 0x1e
        /*00de*/ 	.short	(.L_1496 - .L_1495)
.L_1495:
        /*00e0*/ 	.word	0x00000000
.L_1496:


//--------------------- .nv.info._ZN5flash24flash_fwd_splitkv_kernelI23Flash_fwd_kernel_traitsILi64ELi64ELi128ELi4ELb0ELb0EN7cutlass6half_tE19Flash_kernel_traitsILi64ELi64ELi128ELi4ES3_EELb1ELb0ELb0ELb0ELb0ELb0ELb1ELb0EEEvNS_16Flash_fwd_paramsE --------------------------
	.section	.nv.info._ZN5flash24flash_fwd_splitkv_kernelI23Flash_fwd_kernel_traitsILi64ELi64ELi128ELi4ELb0ELb0EN7cutlass6half_tE19Flash_kernel_traitsILi64ELi64ELi128ELi4ES3_EELb1ELb0ELb0ELb0ELb0ELb0ELb1ELb0EEEvNS_16Flash_fwd_paramsE,"",@"SHT_CUDA_INFO"
	.sectionflags	@""
	.align	4


	//----- nvinfo : EIATTR_CUDA_API_VERSION
	.align		4
        /*0000*/ 	.byte	0x04, 0x37
        /*0002*/ 	.short	(.L_1498 - .L_1497)
.L_1497:
        /*0004*/ 	.word	0x00000082


	//----- nvinfo : EIATTR_SW2861232_WAR
	.align		4
.L_1498:
        /*0008*/ 	.byte	0x01, 0x35
	.zero		2


	//----- nvinfo : EIATTR_PARAM_CBANK
	.align		4
        /*000c*/ 	.byte	0x04, 0x0a
        /*000e*/ 	.short	(.L_1500 - .L_1499)
	.align		4
.L_1499:
        /*0010*/ 	.word	index@(.nv.constant0._ZN5flash24flash_fwd_splitkv_kernelI23Flash_fwd_kernel_traitsILi64ELi64ELi128ELi4ELb0ELb0EN7cutlass6half_tE19Flash_kernel_traitsILi64ELi64ELi128ELi4ES3_EELb1ELb0ELb0ELb0ELb0ELb0ELb1ELb0EEEvNS_16Flash_fwd_paramsE)
        /*0014*/ 	.short	0x0160
        /*0016*/ 	.short	0x01d0


	//----- nvinfo : EIATTR_CBANK_PARAM_SIZE
	.align		4
.L_1500:
        /*0018*/ 	.byte	0x03, 0x19
        /*001a*/ 	.short	0x01d0


	//----- nvinfo : EIATTR_KPARAM_INFO
	.align		4
        /*001c*/ 	.byte	0x04, 0x17
        /*001e*/ 	.short	(.L_1502 - .L_1501)
.L_1501:
        /*0020*/ 	.word	0x00000000
        /*0024*/ 	.short	0x0000
        /*0026*/ 	.short	0x0000
        /*0028*/ 	.byte	0x00, 0xf0, 0x41, 0x07


	//----- nvinfo : EIATTR_MAXREG_COUNT
	.align		4
.L_1502:
        /*002c*/ 	.byte	0x03, 0x1b
        /*002e*/ 	.short	0x00ff


	//----- nvinfo : EIATTR_NUM_BARRIERS
	.align		4
        /*0030*/ 	.byte	0x02, 0x4c
        /*0032*/ 	.byte	0x01
	.zero		1


	//----- nvinfo : EIATTR_MERCURY_ISA_VERSION
	.align		4
        /*0034*/ 	.byte	0x03, 0x5f
        /*0036*/ 	.short	0x0000


	//----- nvinfo : EIATTR_COOP_GROUP_MASK_REGIDS
	.align		4
        /*0038*/ 	.byte	0x04, 0x29
        /*003a*/ 	.short	(.L_1504 - .L_1503)


	//   ....[0]....
.L_1503:
        /*003c*/ 	.word	0xffffffff


	//   ....[1]....
        /*0040*/ 	.word	0xffffffff


	//   ....[2]....
        /*0044*/ 	.word	0xffffffff


	//   ....[3]....
        /*0048*/ 	.word	0xffffffff


	//   ....[4]....
        /*004c*/ 	.word	0xffffffff


	//   ....[5]....
        /*0050*/ 	.word	0xffffffff


	//   ....[6]....
        /*0054*/ 	.word	0xffffffff


	//   ....[7]....
        /*0058*/ 	.word	0xffffffff


	//   ....[8]....
        /*005c*/ 	.word	0xffffffff


	//   ....[9]....
        /*0060*/ 	.word	0xffffffff


	//   ....[10]....
        /*0064*/ 	.word	0xffffffff


	//   ....[11]....
        /*0068*/ 	.word	0xffffffff


	//   ....[12]....
        /*006c*/ 	.word	0xffffffff


	//   ....[13]....
        /*0070*/ 	.word	0xffffffff


	//   ....[14]....
        /*0074*/ 	.word	0xffffffff


	//   ....[15]....
        /*0078*/ 	.word	0xffffffff


	//----- nvinfo : EIATTR_COOP_GROUP_INSTR_OFFSETS
	.align		4
.L_1504:
        /*007c*/ 	.byte	0x04, 0x28
        /*007e*/ 	.short	(.L_1506 - .L_1505)


	//   ....[0]....
.L_1505:
        /*0080*/ 	.word	0x00005170


	//   ....[1]....
        /*0084*/ 	.word	0x00005230


	//   ....[2]....
        /*0088*/ 	.word	0x00005240


	//   ....[3]....
        /*008c*/ 	.word	0x00005270


	//   ....[4]....
        /*0090*/ 	.word	0x00008fc0


	//   ....[5]....
        /*0094*/ 	.word	0x00008fd0


	//   ....[6]....
        /*0098*/ 	.word	0x00009000


	//   ....[7]....
        /*009c*/ 	.word	0x00009010


	//   ....[8]....
        /*00a0*/ 	.word	0x0000c4d0


	//   ....[9]....
        /*00a4*/ 	.word	0x0000c4f0


	//   ....[10]....
        /*00a8*/ 	.word	0x0000c520


	//   ....[11]....
        /*00ac*/ 	.word	0x0000c530


	//   ....[12]....
        /*00b0*/ 	.word	0x0000dc50


	//   ....[13]....
        /*00b4*/ 	.word	0x0000dc90


	//   ....[14]....
        /*00b8*/ 	.word	0x0000dd00


	//   ....[15]....
        /*00bc*/ 	.word	0x0000dd10


	//----- nvinfo : EIATTR_EXIT_INSTR_OFFSETS
	.align		4
.L_1506:
        /*00c0*/ 	.byte	0x04, 0x1c
        /*00c2*/ 	.short	(.L_1508 - .L_1507)


	//   ....[0]....
.L_1507:
        /*00c4*/ 	.word	0x00000420


	//   ....[1]....
        /*00c8*/ 	.word	0x00000bc0


	//   ....[2]....
        /*00cc*/ 	.word	0x00000bf0


	//   ....[3]....
        /*00d0*/ 	.word	0x0000e810


	//   ....[4]....
        /*00d4*/ 	.word	0x0000e830


	//----- nvinfo : EIATTR_CTAIDZ_USED
	.align		4
.L_1508:
        /*00d8*/ 	.byte	0x01, 0x04
	.zero		2


	//----- nvinfo : EIATTR_CRS_STACK_SIZE
	.align		4
        /*00dc*/ 	.byte	0x04, 0x1e
        /*00de*/ 	.short	(.L_1510 - .L_1509)
.L_1509:
        /*00e0*/ 	.word	0x00000000
.L_1510:


//--------------------- .nv.info._ZN5flash24flash_fwd_splitkv_kernelI23Flash_fwd_kernel_traitsILi64ELi64ELi128ELi4ELb0ELb0EN7cutlass6half_tE19Flash_kernel_traitsILi64ELi64ELi128ELi4ES3_EELb1ELb0ELb0ELb0ELb0ELb1ELb1ELb0EEEvNS_16Flash_fwd_paramsE --------------------------
	.section	.nv.info._ZN5flash24flash_fwd_splitkv_kernelI23Flash_fwd_kernel_traitsILi64ELi64ELi128ELi4ELb0ELb0EN7cutlass6half_tE19Flash_kernel_traitsILi64ELi64ELi128ELi4ES3_EELb1ELb0ELb0ELb0ELb0ELb1ELb1ELb0EEEvNS_16Flash_fwd_paramsE,"",@"SHT_CUDA_INFO"
	.sectionflags	@""
	.align	4


	//----- nvinfo : EIATTR_CUDA_API_VERSION
	.align		4
        /*0000*/ 	.byte	0x04, 0x37
        /*0002*/ 	.short	(.L_1512 - .L_1511)
.L_1511:
        /*0004*/ 	.word	0x00000082


	//----- nvinfo : EIATTR_SW2861232_WAR
	.align		4
.L_1512:
        /*0008*/ 	.byte	0x01, 0x35
	.zero		2


	//----- nvinfo : EIATTR_PARAM_CBANK
	.align		4
        /*000c*/ 	.byte	0x04, 0x0a
        /*000e*/ 	.short	(.L_1514 - .L_1513)
	.align		4
.L_1513:
        /*0010*/ 	.word	index@(.nv.constant0._ZN5flash24flash_fwd_splitkv_kernelI23Flash_fwd_kernel_traitsILi64ELi64ELi128ELi4ELb0ELb0EN7cutlass6half_tE19Flash_kernel_traitsILi64ELi64ELi128ELi4ES3_EELb1ELb0ELb0ELb0ELb0ELb1ELb1ELb0EEEvNS_16Flash_fwd_paramsE)
        /*0014*/ 	.short	0x0160
        /*0016*/ 	.short	0x01d0


	//----- nvinfo : EIATTR_CBANK_PARAM_SIZE
	.align		4
.L_1514:
        /*0018*/ 	.byte	0x03, 0x19
        /*001a*/ 	.short	0x01d0


	//----- nvinfo : EIATTR_KPARAM_INFO
	.align		4
        /*001c*/ 	.byte	0x04, 0x17
        /*001e*/ 	.short	(.L_1516 - .L_1515)
.L_1515:
        /*0020*/ 	.word	0x00000000
        /*0024*/ 	.short	0x0000
        /*0026*/ 	.short	0x0000
        /*0028*/ 	.byte	0x00, 0xf0, 0x41, 0x07


	//----- nvinfo : EIATTR_MAXREG_COUNT
	.align		4
.L_1516:
        /*002c*/ 	.byte	0x03, 0x1b
        /*002e*/ 	.short	0x00ff


	//----- nvinfo : EIATTR_NUM_BARRIERS
	.align		4
        /*0030*/ 	.byte	0x02, 0x4c
        /*0032*/ 	.byte	0x01
	.zero		1


	//----- nvinfo : EIATTR_MERCURY_ISA_VERSION
	.align		4
        /*0034*/ 	.byte	0x03, 0x5f
        /*0036*/ 	.short	0x0000


	//----- nvinfo : EIATTR_COOP_GROUP_MASK_REGIDS
	.align		4
        /*0038*/ 	.byte	0x04, 0x29
        /*003a*/ 	.short	(.L_1518 - .L_1517)


	//   ....[0]....
.L_1517:
        /*003c*/ 	.word	0xffffffff


	//   ....[1]....
        /*0040*/ 	.word	0xffffffff


	//   ....[2]....
        /*0044*/ 	.word	0xffffffff


	//   ....[3]....
        /*0048*/ 	.word	0xffffffff


	//   ....[4]....
        /*004c*/ 	.word	0xffffffff


	//   ....[5]....
        /*0050*/ 	.word	0xffffffff


	//   ....[6]....
        /*0054*/ 	.word	0xffffffff


	//   ....[7]....
        /*0058*/ 	.word	0xffffffff


	//   ....[8]....
        /*005c*/ 	.word	0xffffffff


	//   ....[9]....
        /*0060*/ 	.word	0xffffffff


	//   ....[10]....
        /*0064*/ 	.word	0xffffffff


	//   ....[11]....
        /*0068*/ 	.word	0xffffffff


	//   ....[12]....
        /*006c*/ 	.word	0xffffffff


	//   ....[13]....
        /*0070*/ 	.word	0xffffffff


	//   ....[14]....
        /*0074*/ 	.word	0xffffffff


	//   ....[15]....
        /*0078*/ 	.word	0xffffffff


	//----- nvinfo : EIATTR_COOP_GROUP_INSTR_OFFSETS
	.align		4
.L_1518:
        /*007c*/ 	.byte	0x04, 0x28
        /*007e*/ 	.short	(.L_1520 - .L_1519)


	//   ....[0]....
.L_1519:
        /*0080*/ 	.word	0x00005950


	//   ....[1]....
        /*0084*/ 	.word	0x00005a70


	//   ....[2]....
        /*0088*/ 	.word	0x00005a80


	//   ....[3]....
        /*008c*/ 	.word	0x00005ad0


	//   ....[4]....
        /*0090*/ 	.word	0x00009fb0


	//   ....[5]....
        /*0094*/ 	.word	0x00009fd0


	//   ....[6]....
        /*0098*/ 	.word	0x00009ff0


	//   ....[7]....
        /*009c*/ 	.word	0x0000a010


	//   ....[8]....
        /*00a0*/ 	.word	0x0000dd70


	//   ....[9]....
        /*00a4*/ 	.word	0x0000dd80


	//   ....[10]....
        /*00a8*/ 	.word	0x0000ddb0


	//   ....[11]....
        /*00ac*/ 	.word	0x0000ddc0


	//   ....[12]....
        /*00b0*/ 	.word	0x0000f490


	//   ....[13]....
        /*00b4*/ 	.word	0x0000f4d0


	//   ....[14]....
        /*00b8*/ 	.word	0x0000f540


	//   ....[15]....
        /*00bc*/ 	.word	0x0000f560


	//----- nvinfo : EIATTR_EXIT_INSTR_OFFSETS
	.align		4
.L_1520:
        /*00c0*/ 	.byte	0x04, 0x1c
        /*00c2*/ 	.short	(.L_1522 - .L_1521)


	//   ....[0]....
.L_1521:
        /*00c4*/ 	.word	0x00000420


	//   ....[1]....
        /*00c8*/ 	.word	0x00000bd0


	//   ....[2]....
        /*00cc*/ 	.word	0x00000c00


	//   ....[3]....
        /*00d0*/ 	.word	0x00010050


	//   ....[4]....
        /*00d4*/ 	.word	0x00010070


	//----- nvinfo : EIATTR_CTAIDZ_USED
	.align		4
.L_1522:
        /*00d8*/ 	.byte	0x01, 0x04
	.zero		2


	//----- nvinfo : EIATTR_CRS_STACK_SIZE
	.align		4
        /*00dc*/ 	.byte	0x04, 0x1e
        /*00de*/ 	.short	(.L_1524 - .L_1523)
.L_1523:
        /*00e0*/ 	.word	0x00000000
.L_1524:


//--------------------- .nv.info._ZN5flash24flash_fwd_splitkv_kernelI23Flash_fwd_kernel_traitsILi64ELi64ELi128ELi4ELb0ELb0EN7cutlass6half_tE19Flash_kernel_traitsILi64ELi64ELi128ELi4ES3_EELb1ELb0ELb0ELb0ELb0ELb0ELb1ELb1EEEvNS_16Flash_fwd_paramsE --------------------------
	.section	.nv.info._ZN5flash24flash_fwd_splitkv_kernelI23Flash_fwd_kernel_traitsILi64ELi64ELi128ELi4ELb0ELb0EN7cutlass6half_tE19Flash_kernel_traitsILi64ELi64ELi128ELi4ES3_EELb1ELb0ELb0ELb0ELb0ELb0ELb1ELb1EEEvNS_16Flash_fwd_paramsE,"",@"SHT_CUDA_INFO"
	.sectionflags	@""
	.align	4


	//----- nvinfo : EIATTR_CUDA_API_VERSION
	.align		4
        /*0000*/ 	.byte	0x04, 0x37
        /*0002*/ 	.short	(.L_1526 - .L_1525)
.L_1525:
        /*0004*/ 	.word	0x00000082


	//----- nvinfo : EIATTR_SW2861232_WAR
	.align		4
.L_1526:
        /*0008*/ 	.byte	0x01, 0x35
	.zero		2


	//----- nvinfo : EIATTR_PARAM_CBANK
	.align		4
        /*000c*/ 	.byte	0x04, 0x0a
        /*000e*/ 	.short	(.L_1528 - .L_1527)
	.align		4
.L_1527:
        /*0010*/ 	.word	index@(.nv.constant0._ZN5flash24flash_fwd_splitkv_kernelI23Flash_fwd_kernel_traitsILi64ELi64ELi128ELi4ELb0ELb0EN7cutlass6half_tE19Flash_kernel_traitsILi64ELi64ELi128ELi4ES3_EELb1ELb0ELb0ELb0ELb0ELb0ELb1ELb1EEEvNS_16Flash_fwd_paramsE)
        /*0014*/ 	.short	0x0160
        /*0016*/ 	.short	0x01d0


	//----- nvinfo : EIATTR_CBANK_PARAM_SIZE
	.align		4
.L_1528:
        /*0018*/ 	.byte	0x03, 0x19
        /*001a*/ 	.short	0x01d0


	//----- nvinfo : EIATTR_KPARAM_INFO
	.align		4
        /*001c*/ 	.byte	0x04, 0x17
        /*001e*/ 	.short	(.L_1530 - .L_1529)
.L_1529:
        /*0020*/ 	.word	0x00000000
        /*0024*/ 	.short	0x0000
        /*0026*/ 	.short	0x0000
        /*0028*/ 	.byte	0x00, 0xf0, 0x41, 0x07


	//----- nvinfo : EIATTR_MAXREG_COUNT
	.align		4
.L_1530:
        /*002c*/ 	.byte	0x03, 0x1b
        /*002e*/ 	.short	0x00ff


	//----- nvinfo : EIATTR_NUM_BARRIERS
	.align		4
        /*0030*/ 	.byte	0x02, 0x4c
        /*0032*/ 	.byte	0x01
	.zero		1


	//----- nvinfo : EIATTR_MERCURY_ISA_VERSION
	.align		4
        /*0034*/ 	.byte	0x03, 0x5f
        /*0036*/ 	.short	0x0000


	//----- nvinfo : EIATTR_COOP_GROUP_MASK_REGIDS
	.align		4
        /*0038*/ 	.byte	0x04, 0x29
        /*003a*/ 	.short	(.L_1532 - .L_1531)


	//   ....[0]....
.L_1531:
        /*003c*/ 	.word	0xffffffff


	//   ....[1]....
        /*0040*/ 	.word	0xffffffff


	//   ....[2]....
        /*0044*/ 	.word	0xffffffff


	//   ....[3]....
        /*0048*/ 	.word	0xffffffff


	//   ....[4]....
        /*004c*/ 	.word	0xffffffff


	//   ....[5]....
        /*0050*/ 	.word	0xffffffff


	//   ....[6]....
        /*0054*/ 	.word	0xffffffff


	//   ....[7]....
        /*0058*/ 	.word	0xffffffff


	//   ....[8]....
        /*005c*/ 	.word	0xffffffff


	//   ....[9]....
        /*0060*/ 	.word	0xffffffff


	//   ....[10]....
        /*0064*/ 	.word	0xffffffff


	//   ....[11]....
        /*0068*/ 	.word	0xffffffff


	//   ....[12]....
        /*006c*/ 	.word	0xffffffff


	//   ....[13]....
        /*0070*/ 	.word	0xffffffff


	//   ....[14]....
        /*0074*/ 	.word	0xffffffff


	//   ....[15]....
        /*0078*/ 	.word	0xffffffff


	//----- nvinfo : EIATTR_COOP_GROUP_INSTR_OFFSETS
	.align		4
.L_1532:
        /*007c*/ 	.byte	0x04, 0x28
        /*007e*/ 	.short	(.L_1534 - .L_1533)


	//   ....[0]....
.L_1533:
        /*0080*/ 	.word	0x0000eda0


	//   ....[1]....
        /*0084*/ 	.word	0x0000edc0


	//   ....[2]....
        /*0088*/ 	.word	0x0000ee20


	//   ....[3]....
        /*008c*/ 	.word	0x0000ee30


	//   ....[4]....
        /*0090*/ 	.word	0x00012be0


	//   ....[5]....
        /*0094*/ 	.word	0x00012c10


	//   ....[6]....
        /*0098*/ 	.word	0x00012c30


	//   ....[7]....
        /*009c*/ 	.word	0x00012c50


	//   ....[8]....
        /*00a0*/ 	.word	0x00016150


	//   ....[9]....
        /*00a4*/ 	.word	0x00016170


	//   ....[10]....
        /*00a8*/ 	.word	0x000161a0


	//   ....[11]....
        /*00ac*/ 	.word	0x000161b0


	//   ....[12]....
        /*00b0*/ 	.word	0x000178d0


	//   ....[13]....
        /*00b4*/ 	.word	0x00017910


	//   ....[14]....
        /*00b8*/ 	.word	0x000179a0


	//   ....[15]....
        /*00bc*/ 	.word	0x000179c0


	//----- nvinfo : EIATTR_EXIT_INSTR_OFFSETS
	.align		4
.L_1534:
        /*00c0*/ 	.byte	0x04, 0x1c
        /*00c2*/ 	.short	(.L_1536 - .L_1535)


	//   ....[0]....
.L_1535:
        /*00c4*/ 	.word	0x00000420


	//   ....[1]....
        /*00c8*/ 	.word	0x00000c30


	//   ....[2]....
        /*00cc*/ 	.word	0x00000c60


	//   ....[3]....
        /*00d0*/ 	.word	0x000184f0


	//   ....[4]....
        /*00d4*/ 	.word	0x00018510


	//----- nvinfo : EIATTR_CTAIDZ_USED
	.align		4
.L_1536:
        /*00d8*/ 	.byte	0x01, 0x04
	.zero		2


	//----- nvinfo : EIATTR_CRS_STACK_SIZE
	.align		4
        /*00dc*/ 	.byte	0x04, 0x1e
        /*00de*/ 	.short	(.L_1538 - .L_1537)
.L_1537:
        /*00e0*/ 	.word	0x00000000
.L_1538:


//--------------------- .nv.info._ZN5flash24flash_fwd_splitkv_kernelI23Flash_fwd_kernel_traitsILi64ELi64ELi128ELi4ELb0ELb0EN7cutlass6half_tE19Flash_kernel_traitsILi64ELi64ELi128ELi4ES3_EELb1ELb0ELb0ELb0ELb0ELb1ELb1ELb1EEEvNS_16Flash_fwd_paramsE --------------------------
	.section	.nv.info._ZN5flash24flash_fwd_splitkv_kernelI23Flash_fwd_kernel_traitsILi64ELi64ELi128ELi4ELb0ELb0EN7cutlass6half_tE19Flash_kernel_traitsILi64ELi64ELi128ELi4ES3_EELb1ELb0ELb0ELb0ELb0ELb1ELb1ELb1EEEvNS_16Flash_fwd_paramsE,"",@"SHT_CUDA_INFO"
	.sectionflags	@""
	.align	4


	//----- nvinfo : EIATTR_CUDA_API_VERSION
	.align		4
        /*0000*/ 	.byte	0x04, 0x37
        /*0002*/ 	.short	(.L_1540 - .L_1539)
.L_1539:
        /*0004*/ 	.word	0x00000082


	//----- nvinfo : EIATTR_SW2861232_WAR
	.align		4
.L_1540:
        /*0008*/ 	.byte	0x01, 0x35
	.zero		2


	//----- nvinfo : EIATTR_PARAM_CBANK
	.align		4
        /*000c*/ 	.byte	0x04, 0x0a
        /*000e*/ 	.short	(.L_1542 - .L_1541)
	.align		4
.L_1541:
        /*0010*/ 	.word	index@(.nv.constant0._ZN5flash24flash_fwd_splitkv_kernelI23Flash_fwd_kernel_traitsILi64ELi64ELi128ELi4ELb0ELb0EN7cutlass6half_tE19Flash_kernel_traitsILi64ELi64ELi128ELi4ES3_EELb1ELb0ELb0ELb0ELb0ELb1ELb1ELb1EEEvNS_16Flash_fwd_paramsE)
        /*0014*/ 	.short	0x0160
        /*0016*/ 	.short	0x01d0


	//----- nvinfo : EIATTR_CBANK_PARAM_SIZE
	.align		4
.L_1542:
        /*0018*/ 	.byte	0x03, 0x19
        /*001a*/ 	.short	0x01d0


	//----- nvinfo : EIATTR_KPARAM_INFO
	.align		4
        /*001c*/ 	.byte	0x04, 0x17
        /*001e*/ 	.short	(.L_1544 - .L_1543)
.L_1543:
        /*0020*/ 	.word	0x00000000
        /*0024*/ 	.short	0x0000
        /*0026*/ 	.short	0x0000
        /*0028*/ 	.byte	0x00, 0xf0, 0x41, 0x07


	//----- nvinfo : EIATTR_MAXREG_COUNT
	.align		4
.L_1544:
        /*002c*/ 	.byte	0x03, 0x1b
        /*002e*/ 	.short	0x00ff


	//----- nvinfo : EIATTR_NUM_BARRIERS
	.align		4
        /*0030*/ 	.byte	0x02, 0x4c
        /*0032*/ 	.byte	0x01
	.zero		1


	//----- nvinfo : EIATTR_MERCURY_ISA_VERSION
	.align		4
        /*0034*/ 	.byte	0x03, 0x5f
        /*0036*/ 	.short	0x0000


	//----- nvinfo : EIATTR_COOP_GROUP_MASK_REGIDS
	.align		4
        /*0038*/ 	.byte	0x04, 0x29
        /*003a*/ 	.short	(.L_1546 - .L_1545)


	//   ....[0]....
.L_1545:
        /*003c*/ 	.word	0xffffffff


	//   ....[1]....
        /*0040*/ 	.word	0xffffffff


	//   ....[2]....
        /*0044*/ 	.word	0xffffffff


	//   ....[3]....
        /*0048*/ 	.word	0xffffffff


	//   ....[4]....
        /*004c*/ 	.word	0xffffffff


	//   ....[5]....
        /*0050*/ 	.word	0xffffffff


	//   ....[6]....
        /*0054*/ 	.word	0xffffffff


	//   ....[7]....
        /*0058*/ 	.word	0xffffffff


	//   ....[8]....
        /*005c*/ 	.word	0xffffffff


	//   ....[9]....
        /*0060*/ 	.word	0xffffffff


	//   ....[10]....
        /*0064*/ 	.word	0xffffffff


	//   ....[11]....
        /*0068*/ 	.word	0xffffffff


	//   ....[12]....
        /*006c*/ 	.word	0xffffffff


	//   ....[13]....
        /*0070*/ 	.word	0xffffffff


	//   ....[14]....
        /*0074*/ 	.word	0xffffffff


	//   ....[15]....
        /*0078*/ 	.word	0xffffffff


	//----- nvinfo : EIATTR_COOP_GROUP_INSTR_OFFSETS
	.align		4
.L_1546:
        /*007c*/ 	.byte	0x04, 0x28
        /*007e*/ 	.short	(.L_1548 - .L_1547)


	//   ....[0]....
.L_1547:
        /*0080*/ 	.word	0x0000f4f0


	//   ....[1]....
        /*0084*/ 	.word	0x0000f510


	//   ....[2]....
        /*0088*/ 	.word	0x0000f590


	//   ....[3]....
        /*008c*/ 	.word	0x0000f5a0


	//   ....[4]....
        /*0090*/ 	.word	0x00013b50


	//   ....[5]....
        /*0094*/ 	.word	0x00013b60


	//   ....[6]....
        /*0098*/ 	.word	0x00013b90


	//   ....[7]....
        /*009c*/ 	.word	0x00013ba0


	//   ....[8]....
        /*00a0*/ 	.word	0x00017920


	//   ....[9]....
        /*00a4*/ 	.word	0x00017940


	//   ....[10]....
        /*00a8*/ 	.word	0x00017970


	//   ....[11]....
        /*00ac*/ 	.word	0x00017980


	//   ....[12]....
        /*00b0*/ 	.word	0x00019050


	//   ....[13]....
        /*00b4*/ 	.word	0x00019090


	//   ....[14]....
        /*00b8*/ 	.word	0x00019120


	//   ....[15]....
        /*00bc*/ 	.word	0x00019140


	//----- nvinfo : EIATTR_EXIT_INSTR_OFFSETS
	.align		4
.L_1548:
        /*00c0*/ 	.byte	0x04, 0x1c
        /*00c2*/ 	.short	(.L_1550 - .L_1549)


	//   ....[0]....
.L_1549:
        /*00c4*/ 	.word	0x00000420


	//   ....[1]....
        /*00c8*/ 	.word	0x00000c30


	//   ....[2]....
        /*00cc*/ 	.word	0x00000c60


	//   ....[3]....
        /*00d0*/ 	.word	0x00019c70


	//   ....[4]....
        /*00d4*/ 	.word	0x00019c90


	//----- nvinfo : EIATTR_CTAIDZ_USED
	.align		4
.L_1550:
        /*00d8*/ 	.byte	0x01, 0x04
	.zero		2


	//----- nvinfo : EIATTR_CRS_STACK_SIZE
	.align		4
        /*00dc*/ 	.byte	0x04, 0x1e
        /*00de*/ 	.short	(.L_1552 - .L_1551)
.L_1551:
        /*00e0*/ 	.word	0x00000000
.L_1552:


//--------------------- .nv.info._ZN5flash24flash_fwd_splitkv_kernelI23Flash_fwd_kernel_traitsILi64ELi64ELi128ELi4ELb0ELb0EN7cutlass6half_tE19Flash_kernel_traitsILi64ELi64ELi128ELi4ES3_EELb1ELb0ELb0ELb1ELb1ELb0ELb0ELb0EEEvNS_16Flash_fwd_paramsE --------------------------
	.section	.nv.info._ZN5flash24flash_fwd_splitkv_kernelI23Flash_fwd_kernel_traitsILi64ELi64ELi128ELi4ELb0ELb0EN7cutlass6half_tE19Flash_kernel_traitsILi64ELi64ELi128ELi4ES3_EELb1ELb0ELb0ELb1ELb1ELb0ELb0ELb0EEEvNS_16Flash_fwd_paramsE,"",@"SHT_CUDA_INFO"
	.sectionflags	@""
	.align	4


	//----- nvinfo : EIATTR_CUDA_API_VERSION
	.align		4
        /*0000*/ 	.byte	0x04, 0x37
        /*0002*/ 	.short	(.L_1554 - .L_1553)
.L_1553:
        /*0004*/ 	.word	0x00000082


	//----- nvinfo : EIATTR_SW2861232_WAR
	.align		4
.L_1554:
        /*0008*/ 	.byte	0x01, 0x35
	.zero		2


	//----- nvinfo : EIATTR_PARAM_CBANK
	.align		4
        /*000c*/ 	.byte	0x04, 0x0a
        /*000e*/ 	.short	(.L_1556 - .L_1555)
	.align		4
.L_1555:
        /*0010*/ 	.word	index@(.nv.constant0._ZN5flash24flash_fwd_splitkv_kernelI23Flash_fwd_kernel_traitsILi64ELi64ELi128ELi4ELb0ELb0EN7cutlass6half_tE19Flash_kernel_traitsILi64ELi64ELi128ELi4ES3_EELb1ELb0ELb0ELb1ELb1ELb0ELb0ELb0EEEvNS_16Flash_fwd_paramsE)
        /*0014*/ 	.short	0x0160
        /*0016*/ 	.short	0x01d0


	//----- nvinfo : EIATTR_CBANK_PARAM_SIZE
	.align		4
.L_1556:
        /*0018*/ 	.byte	0x03, 0x19
        /*001a*/ 	.short	0x01d0


	//----- nvinfo : EIATTR_KPARAM_INFO
	.align		4
        /*001c*/ 	.byte	0x04, 0x17
        /*001e*/ 	.short	(.L_1558 - .L_1557)
.L_1557:
        /*0020*/ 	.word	0x00000000
        /*0024*/ 	.short	0x0000
        /*0026*/ 	.short	0x0000
        /*0028*/ 	.byte	0x00, 0xf0, 0x41, 0x07


	//----- nvinfo : EIATTR_MAXREG_COUNT
	.align		4
.L_1558:
        /*002c*/ 	.byte	0x03, 0x1b
        /*002e*/ 	.short	0x00ff


	//----- nvinfo : EIATTR_NUM_BARRIERS
	.align		4
        /*0030*/ 	.byte	0x02, 0x4c
        /*0032*/ 	.byte	0x01
	.zero		1


	//----- nvinfo : EIATTR_MERCURY_ISA_VERSION
	.align		4
        /*0034*/ 	.byte	0x03, 0x5f
        /*0036*/ 	.short	0x0000


	//----- nvinfo : EIATTR_COOP_GROUP_MASK_REGIDS
	.align		4
        /*0038*/ 	.byte	0x04, 0x29
        /*003a*/ 	.short	(.L_1560 - .L_1559)


	//   ....[0]....
.L_1559:
        /*003c*/ 	.word	0xffffffff


	//   ....[1]....
        /*0040*/ 	.word	0xffffffff


	//   ....[2]....
        /*0044*/ 	.word	0xffffffff


	//   ....[3]....
        /*0048*/ 	.word	0xffffffff


	//   ....[4]....
        /*004c*/ 	.word	0xffffffff


	//   ....[5]....
        /*0050*/ 	.word	0xffffffff


	//   ....[6]....
        /*0054*/ 	.word	0xffffffff


	//   ....[7]....
        /*0058*/ 	.word	0xffffffff


	//   ....[8]....
        /*005c*/ 	.word	0xffffffff


	//   ....[9]....
        /*0060*/ 	.word	0xffffffff


	//   ....[10]....
        /*0064*/ 	.word	0xffffffff


	//   ....[11]....
        /*0068*/ 	.word	0xffffffff


	//----- nvinfo : EIATTR_COOP_GROUP_INSTR_OFFSETS
	.align		4
.L_1560:
        /*006c*/ 	.byte	0x04, 0x28
        /*006e*/ 	.short	(.L_1562 - .L_1561)


	//   ....[0]....
.L_1561:
        /*0070*/ 	.word	0x00003750


	//   ....[1]....
        /*0074*/ 	.word	0x00003770


	//   ....[2]....
        /*0078*/ 	.word	0x00003810


	//   ....[3]....
        /*007c*/ 	.word	0x00003820


	//   ....[4]....
        /*0080*/ 	.word	0x000062f0


	//   ....[5]....
        /*0084*/ 	.word	0x00006310


	//   ....[6]....
        /*0088*/ 	.word	0x00006340


	//   ....[7]....
        /*008c*/ 	.word	0x00006350


	//   ....[8]....
        /*0090*/ 	.word	0x00007a90


	//   ....[9]....
        /*0094*/ 	.word	0x00007ad0


	//   ....[10]....
        /*0098*/ 	.word	0x00007b30


	//   ....[11]....
        /*009c*/ 	.word	0x00007b50


	//----- nvinfo : EIATTR_EXIT_INSTR_OFFSETS
	.align		4
.L_1562:
        /*00a0*/ 	.byte	0x04, 0x1c
        /*00a2*/ 	.short	(.L_1564 - .L_1563)


	//   ....[0]....
.L_1563:
        /*00a4*/ 	.word	0x00000160


	//   ....[1]....
        /*00a8*/ 	.word	0x000006d0


	//   ....[2]....
        /*00ac*/ 	.word	0x00000700


	//   ....[3]....
        /*00b0*/ 	.word	0x000086c0


	//----- nvinfo : EIATTR_CTAIDZ_USED
	.align		4
.L_1564:
        /*00b4*/ 	.byte	0x01, 0x04
	.zero		2


	//----- nvinfo : EIATTR_CRS_STACK_SIZE
	.align		4
        /*00b8*/ 	.byte	0x04, 0x1e
        /*00ba*/ 	.short	(.L_1566 - .L_1565)
.L_1565:
        /*00bc*/ 	.word	0x00000000
.L_1566:


//--------------------- .nv.info._ZN5flash24flash_fwd_splitkv_kernelI23Flash_fwd_kernel_traitsILi64ELi64ELi128ELi4ELb0ELb0EN7cutlass6half_tE19Flash_kernel_traitsILi64ELi64ELi128ELi4ES3_EELb1ELb0ELb0ELb1ELb1ELb1ELb0ELb0EEEvNS_16Flash_fwd_paramsE --------------------------
	.section	.nv.info._ZN5flash24flash_fwd_splitkv_kernelI23Flash_fwd_kernel_traitsILi64ELi64ELi128ELi4ELb0ELb0EN7cutlass6half_tE19Flash_kernel_traitsILi64ELi64ELi128ELi4ES3_EELb1ELb0ELb0ELb1ELb1ELb1ELb0ELb0EEEvNS_16Flash_fwd_paramsE,"",@"SHT_CUDA_INFO"
	.sectionflags	@""
	.align	4


	//----- nvinfo : EIATTR_CUDA_API_VERSION
	.align		4
        /*0000*/ 	.byte	0x04, 0x37
        /*0002*/ 	.short	(.L_1568 - .L_1567)
.L_1567:
        /*0004*/ 	.word	0x00000082


	//----- nvinfo : EIATTR_SW2861232_WAR
	.align		4
.L_1568:
        /*0008*/ 	.byte	0x01, 0x35
	.zero		2


	//----- nvinfo : EIATTR_PARAM_CBANK
	.align		4
        /*000c*/ 	.byte	0x04, 0x0a
        /*000e*/ 	.short	(.L_1570 - .L_1569)
	.align		4
.L_1569:
        /*0010*/ 	.word	index@(.nv.constant0._ZN5flash24flash_fwd_splitkv_kernelI23Flash_fwd_kernel_traitsILi64ELi64ELi128ELi4ELb0ELb0EN7cutlass6half_tE19Flash_kernel_traitsILi64ELi64ELi128ELi4ES3_EELb1ELb0ELb0ELb1ELb1ELb1ELb0ELb0EEEvNS_16Flash_fwd_paramsE)
        /*0014*/ 	.short	0x0160
        /*0016*/ 	.short	0x01d0


	//----- nvinfo : EIATTR_CBANK_PARAM_SIZE
	.align		4
.L_1570:
        /*0018*/ 	.byte	0x03, 0x19
        /*001a*/ 	.short	0x01d0


	//----- nvinfo : EIATTR_KPARAM_INFO
	.align		4
        /*001c*/ 	.byte	0x04, 0x17
        /*001e*/ 	.short	(.L_1572 - .L_1571)
.L_1571:
        /*0020*/ 	.word	0x00000000
        /*0024*/ 	.short	0x0000
        /*0026*/ 	.short	0x0000
        /*0028*/ 	.byte	0x00, 0xf0, 0x41, 0x07


	//----- nvinfo : EIATTR_MAXREG_COUNT
	.align		4
.L_1572:
        /*002c*/ 	.byte	0x03, 0x1b
        /*002e*/ 	.short	0x00ff


	//----- nvinfo : EIATTR_NUM_BARRIERS
	.align		4
        /*0030*/ 	.byte	0x02, 0x4c
        /*0032*/ 	.byte	0x01
	.zero		1


	//----- nvinfo : EIATTR_MERCURY_ISA_VERSION
	.align		4
        /*0034*/ 	.byte	0x03, 0x5f
        /*0036*/ 	.short	0x0000


	//----- nvinfo : EIATTR_COOP_GROUP_MASK_REGIDS
	.align		4
        /*0038*/ 	.byte	0x04, 0x29
        /*003a*/ 	.short	(.L_1574 - .L_1573)


	//   ....[0]....
.L_1573:
        /*003c*/ 	.word	0xffffffff


	//   ....[1]....
        /*0040*/ 	.word	0xffffffff


	//   ....[2]....
        /*0044*/ 	.word	0xffffffff


	//   ....[3]....
        /*0048*/ 	.word	0xffffffff


	//   ....[4]....
        /*004c*/ 	.word	0xffffffff


	//   ....[5]....
        /*0050*/ 	.word	0xffffffff


	//   ....[6]....
        /*0054*/ 	.word	0xffffffff


	//   ....[7]....
        /*0058*/ 	.word	0xffffffff


	//   ....[8]....
        /*005c*/ 	.word	0xffffffff


	//   ....[9]....
        /*0060*/ 	.word	0xffffffff


	//   ....[10]....
        /*0064*/ 	.word	0xffffffff


	//   ....[11]....
        /*0068*/ 	.word	0xffffffff


	//----- nvinfo : EIATTR_COOP_GROUP_INSTR_OFFSETS
	.align		4
.L_1574:
        /*006c*/ 	.byte	0x04, 0x28
        /*006e*/ 	.short	(.L_1576 - .L_1575)


	//   ....[0]....
.L_1575:
        /*0070*/ 	.word	0x00003f40


	//   ....[1]....
        /*0074*/ 	.word	0x00003f60


	//   ....[2]....
        /*0078*/ 	.word	0x00004000


	//   ....[3]....
        /*007c*/ 	.word	0x00004010


	//   ....[4]....
        /*0080*/ 	.word	0x00007350


	//   ....[5]....
        /*0084*/ 	.word	0x00007370


	//   ....[6]....
        /*0088*/ 	.word	0x000073a0


	//   ....[7]....
        /*008c*/ 	.word	0x000073b0


	//   ....[8]....
        /*0090*/ 	.word	0x00008a90


	//   ....[9]....
        /*0094*/ 	.word	0x00008ad0


	//   ....[10]....
        /*0098*/ 	.word	0x00008b30


	//   ....[11]....
        /*009c*/ 	.word	0x00008b50


	//----- nvinfo : EIATTR_EXIT_INSTR_OFFSETS
	.align		4
.L_1576:
        /*00a0*/ 	.byte	0x04, 0x1c
        /*00a2*/ 	.short	(.L_1578 - .L_1577)


	//   ....[0]....
.L_1577:
        /*00a4*/ 	.word	0x00000160


	//   ....[1]....
        /*00a8*/ 	.word	0x000006d0


	//   ....[2]....
        /*00ac*/ 	.word	0x00000700


	//   ....[3]....
        /*00b0*/ 	.word	0x000096c0


	//----- nvinfo : EIATTR_CTAIDZ_USED
	.align		4
.L_1578:
        /*00b4*/ 	.byte	0x01, 0x04
	.zero		2


	//----- nvinfo : EIATTR_CRS_STACK_SIZE
	.align		4
        /*00b8*/ 	.byte	0x04, 0x1e
        /*00ba*/ 	.short	(.L_1580 - .L_1579)
.L_1579:
        /*00bc*/ 	.word	0x00000000
.L_1580:


//--------------------- .nv.info._ZN5flash24flash_fwd_splitkv_kernelI23Flash_fwd_kernel_traitsILi64ELi64ELi128ELi4ELb0ELb0EN7cutlass6half_tE19Flash_kernel_traitsILi64ELi64ELi128ELi4ES3_EELb1ELb0ELb0ELb1ELb1ELb0ELb1ELb0EEEvNS_16Flash_fwd_paramsE --------------------------
	.section	.nv.info._ZN5flash24flash_fwd_splitkv_kernelI23Flash_fwd_kernel_traitsILi64ELi64ELi128ELi4ELb0ELb0EN7cutlass6half_tE19Flash_kernel_traitsILi64ELi64ELi128ELi4ES3_EELb1ELb0ELb0ELb1ELb1ELb0ELb1ELb0EEEvNS_16Flash_fwd_paramsE,"",@"SHT_CUDA_INFO"
	.sectionflags	@""
	.align	4


	//----- nvinfo : EIATTR_CUDA_API_VERSION
	.align		4
        /*0000*/ 	.byte	0x04, 0x37
        /*0002*/ 	.short	(.L_1582 - .L_1581)
.L_1581:
        /*0004*/ 	.word	0x00000082


	//----- nvinfo : EIATTR_SW2861232_WAR
	.align		4
.L_1582:
        /*0008*/ 	.byte	0x01, 0x35
	.zero		2


	//----- nvinfo : EIATTR_PARAM_CBANK
	.align		4
        /*000c*/ 	.byte	0x04, 0x0a
        /*000e*/ 	.short	(.L_1584 - .L_1583)
	.align		4
.L_1583:
        /*0010*/ 	.word	index@(.nv.constant0._ZN5flash24flash_fwd_splitkv_kernelI23Flash_fwd_kernel_traitsILi64ELi64ELi128ELi4ELb0ELb0EN7cutlass6half_tE19Flash_kernel_traitsILi64ELi64ELi128ELi4ES3_EELb1ELb0ELb0ELb1ELb1ELb0ELb1ELb0EEEvNS_16Flash_fwd_paramsE)
        /*0014*/ 	.short	0x0160
        /*0016*/ 	.short	0x01d0


	//----- nvinfo : EIATTR_CBANK_PARAM_SIZE
	.align		4
.L_1584:
        /*0018*/ 	.byte	0x03, 0x19
        /*001a*/ 	.short	0x01d0


	//----- nvinfo : EIATTR_KPARAM_INFO
	.align		4
        /*001c*/ 	.byte	0x04, 0x17
        /*001e*/ 	.short	(.L_1586 - .L_1585)
.L_1585:
        /*0020*/ 	.word	0x00000000
        /*0024*/ 	.short	0x0000
        /*0026*/ 	.short	0x0000
        /*0028*/ 	.byte	0x00, 0xf0, 0x41, 0x07


	//----- nvinfo : EIATTR_MAXREG_COUNT
	.align		4
.L_1586:
        /*002c*/ 	.byte	0x03, 0x1b
        /*002e*/ 	.short	0x00ff


	//----- nvinfo : EIATTR_NUM_BARRIERS
	.align		4
        /*0030*/ 	.byte	0x02, 0x4c
        /*0032*/ 	.byte	0x01
	.zero		1


	//----- nvinfo : EIATTR_MERCURY_ISA_VERSION
	.align		4
        /*0034*/ 	.byte	0x03, 0x5f
        /*0036*/ 	.short	0x0000


	//----- nvinfo : EIATTR_COOP_GROUP_MASK_REGIDS
	.align		4
        /*0038*/ 	.byte	0x04, 0x29
        /*003a*/ 	.short	(.L_1588 - .L_1587)


	//   ....[0]....
.L_1587:
        /*003c*/ 	.word	0xffffffff


	//   ....[1]....
        /*0040*/ 	.word	0xffffffff


	//   ....[2]....
        /*0044*/ 	.word	0xffffffff


	//   ....[3]....
        /*0048*/ 	.word	0xffffffff


	//   ....[4]....
        /*004c*/ 	.word	0xffffffff


	//   ....[5]....
        /*0050*/ 	.word	0xffffffff


	//   ....[6]....
        /*0054*/ 	.word	0xffffffff


	//   ....[7]....
        /*0058*/ 	.word	0xffffffff


	//   ....[8]....
        /*005c*/ 	.word	0xffffffff


	//   ....[9]....
        /*0060*/ 	.word	0xffffffff


	//   ....[10]....
        /*0064*/ 	.word	0xffffffff


	//   ....[11]....
        /*0068*/ 	.word	0xffffffff


	//----- nvinfo : EIATTR_COOP_GROUP_INSTR_OFFSETS
	.align		4
.L_1588:
        /*006c*/ 	.byte	0x04, 0x28
        /*006e*/ 	.short	(.L_1590 - .L_1589)


	//   ....[0]....
.L_1589:
        /*0070*/ 	.word	0x000039b0


	//   ....[1]....
        /*0074*/ 	.word	0x000039d0


	//   ....[2]....
        /*0078*/ 	.word	0x00003a60


	//   ....[3]....
        /*007c*/ 	.word	0x00003a70


	//   ....[4]....
        /*0080*/ 	.word	0x00006540


	//   ....[5]....
        /*0084*/ 	.word	0x00006560


	//   ....[6]....
        /*0088*/ 	.word	0x00006590


	//   ....[7]....
        /*008c*/ 	.word	0x000065a0


	//   ....[8]....
        /*0090*/ 	.word	0x00007ce0


	//   ....[9]....
        /*0094*/ 	.word	0x00007d20


	//   ....[10]....
        /*0098*/ 	.word	0x00007da0


	//   ....[11]....
        /*009c*/ 	.word	0x00007dc0


	//----- nvinfo : EIATTR_EXIT_INSTR_OFFSETS
	.align		4
.L_1590:
        /*00a0*/ 	.byte	0x04, 0x1c
        /*00a2*/ 	.short	(.L_1592 - .L_1591)


	//   ....[0]....
.L_1591:
        /*00a4*/ 	.word	0x000002a0


	//   ....[1]....
        /*00a8*/ 	.word	0x00000970


	//   ....[2]....
        /*00ac*/ 	.word	0x000009a0


	//   ....[3]....
        /*00b0*/ 	.word	0x00008790


	//----- nvinfo : EIATTR_CTAIDZ_USED
	.align		4
.L_1592:
        /*00b4*/ 	.byte	0x01, 0x04
	.zero		2


	//----- nvinfo : EIATTR_CRS_STACK_SIZE
	.align		4
        /*00b8*/ 	.byte	0x04, 0x1e
        /*00ba*/ 	.short	(.L_1594 - .L_1593)
.L_1593:
        /*00bc*/ 	.word	0x00000000
.L_1594:


//--------------------- .nv.info._ZN5flash24flash_fwd_splitkv_kernelI23Flash_fwd_kernel_traitsILi64ELi64ELi128ELi4ELb0ELb0EN7cutlass6half_tE19Flash_kernel_traitsILi64ELi64ELi128ELi4ES3_EELb1ELb0ELb0ELb1ELb1ELb1ELb1ELb0EEEvNS_16Flash_fwd_paramsE --------------------------
	.section	.nv.info._ZN5flash24flash_fwd_splitkv_kernelI23Flash_fwd_kernel_traitsILi64ELi64ELi128ELi4ELb0ELb0EN7cutlass6half_tE19Flash_kernel_traitsILi64ELi64ELi128ELi4ES3_EELb1ELb0ELb0ELb1ELb1ELb1ELb1ELb0EEEvNS_16Flash_fwd_paramsE,"",@"SHT_CUDA_INFO"
	.sectionflags	@""
	.align	4


	//----- nvinfo : EIATTR_CUDA_API_VERSION
	.align		4
        /*0000*/ 	.byte	0x04, 0x37
        /*0002*/ 	.short	(.L_1596 - .L_1595)
.L_1595:
        /*0004*/ 	.word	0x00000082


	//----- nvinfo : EIATTR_SW2861232_WAR
	.align		4
.L_1596:
        /*0008*/ 	.byte	0x01, 0x35
	.zero		2


	//----- nvinfo : EIATTR_PARAM_CBANK
	.align		4
        /*000c*/ 	.byte	0x04, 0x0a
        /*000e*/ 	.short	(.L_1598 - .L_1597)
	.align		4
.L_1597:
        /*0010*/ 	.word	index@(.nv.constant0._ZN5flash24flash_fwd_splitkv_kernelI23Flash_fwd_kernel_traitsILi64ELi64ELi128ELi4ELb0ELb0EN7cutlass6half_tE19Flash_kernel_traitsILi64ELi64ELi128ELi4ES3_EELb1ELb0ELb0ELb1ELb1ELb1ELb1ELb0EEEvNS_16Flash_fwd_paramsE)
        /*0014*/ 	.short	0x0160
        /*0016*/ 	.short	0x01d0


	//----- nvinfo : EIATTR_CBANK_PARAM_SIZE
	.align		4
.L_1598:
        /*0018*/ 	.byte	0x03, 0x19
        /*001a*/ 	.short	0x01d0


	//----- nvinfo : EIATTR_KPARAM_INFO
	.align		4
        /*001c*/ 	.byte	0x04, 0x17
        /*001e*/ 	.short	(.L_1600 - .L_1599)
.L_1599:
        /*0020*/ 	.word	0x00000000
        /*0024*/ 	.short	0x0000
        /*0026*/ 	.short	0x0000
        /*0028*/ 	.byte	0x00, 0xf0, 0x41, 0x07


	//----- nvinfo : EIATTR_MAXREG_COUNT
	.align		4
.L_1600:
        /*002c*/ 	.byte	0x03, 0x1b
        /*002e*/ 	.short	0x00ff


	//----- nvinfo : EIATTR_NUM_BARRIERS
	.align		4
        /*0030*/ 	.byte	0x02, 0x4c
        /*0032*/ 	.byte	0x01
	.zero		1


	//----- nvinfo : EIATTR_MERCURY_ISA_VERSION
	.align		4
        /*0034*/ 	.byte	0x03, 0x5f
        /*0036*/ 	.short	0x0000


	//----- nvinfo : EIATTR_COOP_GROUP_MASK_REGIDS
	.align		4
        /*0038*/ 	.byte	0x04, 0x29
        /*003a*/ 	.short	(.L_1602 - .L_1601)


	//   ....[0]....
.L_1601:
        /*003c*/ 	.word	0xffffffff


	//   ....[1]....
        /*0040*/ 	.word	0xffffffff


	//   ....[2]....
        /*0044*/ 	.word	0xffffffff


	//   ....[3]....
        /*0048*/ 	.word	0xffffffff


	//   ....[4]....
        /*004c*/ 	.word	0xffffffff


	//   ....[5]....
        /*0050*/ 	.word	0xffffffff


	//   ....[6]....
        /*0054*/ 	.word	0xffffffff


	//   ....[7]....
        /*0058*/ 	.word	0xffffffff


	//   ....[8]....
        /*005c*/ 	.word	0xffffffff


	//   ....[9]....
        /*0060*/ 	.word	0xffffffff


	//   ....[10]....
        /*0064*/ 	.word	0xffffffff


	//   ....[11]....
        /*0068*/ 	.word	0xffffffff


	//----- nvinfo : EIATTR_COOP_GROUP_INSTR_OFFSETS
	.align		4
.L_1602:
        /*006c*/ 	.byte	0x04, 0x28
        /*006e*/ 	.short	(.L_1604 - .L_1603)


	//   ....[0]....
.L_1603:
        /*0070*/ 	.word	0x000041a0


	//   ....[1]....
        /*0074*/ 	.word	0x000041c0


	//   ....[2]....
        /*0078*/ 	.word	0x00004260


	//   ....[3]....
        /*007c*/ 	.word	0x00004270


	//   ....[4]....
        /*0080*/ 	.word	0x000075a0


	//   ....[5]....
        /*0084*/ 	.word	0x000075c0


	//   ....[6]....
        /*0088*/ 	.word	0x000075f0


	//   ....[7]....
        /*008c*/ 	.word	0x00007600


	//   ....[8]....
        /*0090*/ 	.word	0x00008ce0


	//   ....[9]....
        /*0094*/ 	.word	0x00008d20


	//   ....[10]....
        /*0098*/ 	.word	0x00008da0


	//   ....[11]....
        /*009c*/ 	.word	0x00008dc0


	//----- nvinfo : EIATTR_EXIT_INSTR_OFFSETS
	.align		4
.L_1604:
        /*00a0*/ 	.byte	0x04, 0x1c
        /*00a2*/ 	.short	(.L_1606 - .L_1605)


	//   ....[0]....
.L_1605:
        /*00a4*/ 	.word	0x000002a0


	//   ....[1]....
        /*00a8*/ 	.word	0x00000970


	//   ....[2]....
        /*00ac*/ 	.word	0x000009a0


	//   ....[3]....
        /*00b0*/ 	.word	0x00009790


	//----- nvinfo : EIATTR_CTAIDZ_USED
	.align		4
.L_1606:
        /*00b4*/ 	.byte	0x01, 0x04
	.zero		2


	//----- nvinfo : EIATTR_CRS_STACK_SIZE
	.align		4
        /*00b8*/ 	.byte	0x04, 0x1e
        /*00ba*/ 	.short	(.L_1608 - .L_1607)
.L_1607:
        /*00bc*/ 	.word	0x00000000
.L_1608:


//--------------------- .nv.info._ZN5flash24flash_fwd_splitkv_kernelI23Flash_fwd_kernel_traitsILi64ELi64ELi128ELi4ELb0ELb0EN7cutlass6half_tE19Flash_kernel_traitsILi64ELi64ELi128ELi4ES3_EELb1ELb0ELb0ELb0ELb1ELb0ELb0ELb0EEEvNS_16Flash_fwd_paramsE --------------------------
	.section	.nv.info._ZN5flash24flash_fwd_splitkv_kernelI23Flash_fwd_kernel_traitsILi64ELi64ELi128ELi4ELb0ELb0EN7cutlass6half_tE19Flash_kernel_traitsILi64ELi64ELi128ELi4ES3_EELb1ELb0ELb0ELb0ELb1ELb0ELb0ELb0EEEvNS_16Flash_fwd_paramsE,"",@"SHT_CUDA_INFO"
	.sectionflags	@""
	.align	4


	//----- nvinfo : EIATTR_CUDA_API_VERSION
	.align		4
        /*0000*/ 	.byte	0x04, 0x37
        /*0002*/ 	.short	(.L_1610 - .L_1609)
.L_1609:
        /*0004*/ 	.word	0x00000082


	//----- nvinfo : EIATTR_SW2861232_WAR
	.align		4
.L_1610:
        /*0008*/ 	.byte	0x01, 0x35
	.zero		2


	//----- nvinfo : EIATTR_PARAM_CBANK
	.align		4
        /*000c*/ 	.byte	0x04, 0x0a
        /*000e*/ 	.short	(.L_1612 - .L_1611)
	.align		4
.L_1611:
        /*0010*/ 	.word	index@(.nv.constant0._ZN5flash24flash_fwd_splitkv_kernelI23Flash_fwd_kernel_traitsILi64ELi64ELi128ELi4ELb0ELb0EN7cutlass6half_tE19Flash_kernel_traitsILi64ELi64ELi128ELi4ES3_EELb1ELb0ELb0ELb0ELb1ELb0ELb0ELb0EEEvNS_16Flash_fwd_paramsE)
        /*0014*/ 	.short	0x0160
        /*0016*/ 	.short	0x01d0


	//----- nvinfo : EIATTR_CBANK_PARAM_SIZE
	.align		4
.L_1612:
        /*0018*/ 	.byte	0x03, 0x19
        /*001a*/ 	.short	0x01d0


	//----- nvinfo : EIATTR_KPARAM_INFO
	.align		4
        /*001c*/ 	.byte	0x04, 0x17
        /*001e*/ 	.short	(.L_1614 - .L_1613)
.L_1613:
        /*0020*/ 	.word	0x00000000
        /*0024*/ 	.short	0x0000
        /*0026*/ 	.short	0x0000
        /*0028*/ 	.byte	0x00, 0xf0, 0x41, 0x07


	//----- nvinfo : EIATTR_MAXREG_COUNT
	.align		4
.L_1614:
        /*002c*/ 	.byte	0x03, 0x1b
        /*002e*/ 	.short	0x00ff


	//----- nvinfo : EIATTR_NUM_BARRIERS
	.align		4
        /*0030*/ 	.byte	0x02, 0x4c
        /*0032*/ 	.byte	0x01
	.zero		1


	//----- nvinfo : EIATTR_MERCURY_ISA_VERSION
	.align		4
        /*0034*/ 	.byte	0x03, 0x5f
        /*0036*/ 	.short	0x0000


	//----- nvinfo : EIATTR_COOP_GROUP_MASK_REGIDS
	.align		4
        /*0038*/ 	.byte	0x04, 0x29
        /*003a*/ 	.short	(.L_1616 - .L_1615)


	//   ....[0]....
.L_1615:
        /*003c*/ 	.word	0xffffffff


	//   ....[1]....
        /*0040*/ 	.word	0xffffffff


	//   ....[2]....
        /*0044*/ 	.word	0xffffffff


	//   ....[3]....
        /*0048*/ 	.word	0xffffffff


	//   ....[4]....
        /*004c*/ 	.word	0xffffffff


	//   ....[5]....
        /*0050*/ 	.word	0xffffffff


	//   ....[6]....
        /*0054*/ 	.word	0xffffffff


	//   ....[7]....
        /*0058*/ 	.word	0xffffffff


	//   ....[8]....
        /*005c*/ 	.word	0xffffffff


	//   ....[9]....
        /*0060*/ 	.word	0xffffffff


	//   ....[10]....
        /*0064*/ 	.word	0xffffffff


	//   ....[11]....
        /*0068*/ 	.word	0xffffffff


	//   ....[12]....
        /*006c*/ 	.word	0xffffffff


	//   ....[13]....
        /*0070*/ 	.word	0xffffffff


	//   ....[14]....
        /*0074*/ 	.word	0xffffffff


	//   ....[15]....
        /*0078*/ 	.word	0xffffffff


	//----- nvinfo : EIATTR_COOP_GROUP_INSTR_OFFSETS
	.align		4
.L_1616:
        /*007c*/ 	.byte	0x04, 0x28
        /*007e*/ 	.short	(.L_1618 - .L_1617)


	//   ....[0]....
.L_1617:
        /*0080*/ 	.word	0x000043b0


	//   ....[1]....
        /*0084*/ 	.word	0x00004470


	//   ....[2]....
        /*0088*/ 	.word	0x00004480


	//   ....[3]....
        /*008c*/ 	.word	0x000044c0


	//   ....[4]....
        /*0090*/ 	.word	0x00007950


	//   ....[5]....
        /*0094*/ 	.word	0x000079a0


	//   ....[6]....
        /*0098*/ 	.word	0x000079c0


	//   ....[7]....
        /*009c*/ 	.word	0x000079e0


	//   ....[8]....
        /*00a0*/ 	.word	0x0000a7e0


	//   ....[9]....
        /*00a4*/ 	.word	0x0000a800


	//   ....[10]....
        /*00a8*/ 	.word	0x0000a840


	//   ....[11]....
        /*00ac*/ 	.word	0x0000a850


	//   ....[12]....
        /*00b0*/ 	.word	0x0000bf90


	//   ....[13]....
        /*00b4*/ 	.word	0x0000bfd0


	//   ....[14]....
        /*00b8*/ 	.word	0x0000c010


	//   ....[15]....
        /*00bc*/ 	.word	0x0000c020


	//----- nvinfo : EIATTR_EXIT_INSTR_OFFSETS
	.align		4
.L_1618:
        /*00c0*/ 	.byte	0x04, 0x1c
        /*00c2*/ 	.short	(.L_1620 - .L_1619)


	//   ....[0]....
.L_1619:
        /*00c4*/ 	.word	0x000002d0


	//   ....[1]....
        /*00c8*/ 	.word	0x00000aa0


	//   ....[2]....
        /*00cc*/ 	.word	0x00000ad0


	//   ....[3]....
        /*00d0*/ 	.word	0x0000cd90


	//   ....[4]....
        /*00d4*/ 	.word	0x0000ce40


	//----- nvinfo : EIATTR_CTAIDZ_USED
	.align		4
.L_1620:
        /*00d8*/ 	.byte	0x01, 0x04
	.zero		2


	//----- nvinfo : EIATTR_CRS_STACK_SIZE
	.align		4
        /*00dc*/ 	.byte	0x04, 0x1e
        /*00de*/ 	.short	(.L_1622 - .L_1621)
.L_1621:
        /*00e0*/ 	.word	0x00000000
.L_1622:


//--------------------- .nv.info._ZN5flash24flash_fwd_splitkv_kernelI23Flash_fwd_kernel_traitsILi64ELi64ELi128ELi4ELb0ELb0EN7cutlass6half_tE19Flash_kernel_traitsILi64ELi64ELi128ELi4ES3_EELb1ELb0ELb0ELb0ELb1ELb1ELb0ELb0EEEvNS_16Flash_fwd_paramsE --------------------------
	.section	.nv.info._ZN5flash24flash_fwd_splitkv_kernelI23Flash_fwd_kernel_traitsILi64ELi64ELi128ELi4ELb0ELb0EN7cutlass6half_tE19Flash_kernel_traitsILi64ELi64ELi128ELi4ES3_EELb1ELb0ELb0ELb0ELb1ELb1ELb0ELb0EEEvNS_16Flash_fwd_paramsE,"",@"SHT_CUDA_INFO"
	.sectionflags	@""
	.align	4


	//----- nvinfo : EIATTR_CUDA_API_VERSION
	.align		4
        /*0000*/ 	.byte	0x04, 0x37
        /*0002*/ 	.short	(.L_1624 - .L_1623)
.L_1623:
        /*0004*/ 	.word	0x00000082


	//----- nvinfo : EIATTR_SW2861232_WAR
	.align		4
.L_1624:
        /*0008*/ 	.byte	0x01, 0x35
	.zero		2


	//----- nvinfo : EIATTR_PARAM_CBANK
	.align		4
        /*000c*/ 	.byte	0x04, 0x0a
        /*000e*/ 	.short	(.L_1626 - .L_1625)
	.align		4
.L_1625:
        /*0010*/ 	.word	index@(.nv.constant0._ZN5flash24flash_fwd_splitkv_kernelI23Flash_fwd_kernel_traitsILi64ELi64ELi128ELi4ELb0ELb0EN7cutlass6half_tE19Flash_kernel_traitsILi64ELi64ELi128ELi4ES3_EELb1ELb0ELb0ELb0ELb1ELb1ELb0ELb0EEEvNS_16Flash_fwd_paramsE)
        /*0014*/ 	.short	0x0160
        /*0016*/ 	.short	0x01d0


	//----- nvinfo : EIATTR_CBANK_PARAM_SIZE
	.align		4
.L_1626:
        /*0018*/ 	.byte	0x03, 0x19
        /*001a*/ 	.short	0x01d0


	//----- nvinfo : EIATTR_KPARAM_INFO
	.align		4
        /*001c*/ 	.byte	0x04, 0x17
        /*001e*/ 	.short	(.L_1628 - .L_1627)
.L_1627:
        /*0020*/ 	.word	0x00000000
        /*0024*/ 	.short	0x0000
        /*0026*/ 	.short	0x0000
        /*0028*/ 	.byte	0x00, 0xf0, 0x41, 0x07


	//----- nvinfo : EIATTR_MAXREG_COUNT
	.align		4
.L_1628:
        /*002c*/ 	.byte	0x03, 0x1b
        /*002e*/ 	.short	0x00ff


	//----- nvinfo : EIATTR_NUM_BARRIERS
	.align		4
        /*0030*/ 	.byte	0x02, 0x4c
        /*0032*/ 	.byte	0x01
	.zero		1


	//----- nvinfo : EIATTR_MERCURY_ISA_VERSION
	.align		4
        /*0034*/ 	.byte	0x03, 0x5f
        /*0036*/ 	.short	0x0000


	//----- nvinfo : EIATTR_COOP_GROUP_MASK_REGIDS
	.align		4
        /*0038*/ 	.byte	0x04, 0x29
        /*003a*/ 	.short	(.L_1630 - .L_1629)


	//   ....[0]....
.L_1629:
        /*003c*/ 	.word	0xffffffff


	//   ....[1]....
        /*0040*/ 	.word	0xffffffff


	//   ....[2]....
        /*0044*/ 	.word	0xffffffff


	//   ....[3]....
        /*0048*/ 	.word	0xffffffff


	//   ....[4]....
        /*004c*/ 	.word	0xffffffff


	//   ....[5]....
        /*0050*/ 	.word	0xffffffff


	//   ....[6]....
        /*0054*/ 	.word	0xffffffff


	//   ....[7]....
        /*0058*/ 	.word	0xffffffff


	//   ....[8]....
        /*005c*/ 	.word	0xffffffff


	//   ....[9]....
        /*0060*/ 	.word	0xffffffff


	//   ....[10]....
        /*0064*/ 	.word	0xffffffff


	//   ....[11]....
        /*0068*/ 	.word	0xffffffff


	//   ....[12]....
        /*006c*/ 	.word	0xffffffff


	//   ....[13]....
        /*0070*/ 	.word	0xffffffff


	//   ....[14]....
        /*0074*/ 	.word	0xffffffff


	//   ....[15]....
        /*0078*/ 	.word	0xffffffff


	//----- nvinfo : EIATTR_COOP_GROUP_INSTR_OFFSETS
	.align		4
.L_1630:
        /*007c*/ 	.byte	0x04, 0x28
        /*007e*/ 	.short	(.L_1632 - .L_1631)


	//   ....[0]....
.L_1631:
        /*0080*/ 	.word	0x00004b60


	//   ....[1]....
        /*0084*/ 	.word	0x00004c80


	//   ....[2]....
        /*0088*/ 	.word	0x00004c90


	//   ....[3]....
        /*008c*/ 	.word	0x00004ce0


	//   ....[4]....
        /*0090*/ 	.word	0x00008940


	//   ....[5]....
        /*0094*/ 	.word	0x00008990


	//   ....[6]....
        /*0098*/ 	.word	0x000089b0


	//   ....[7]....
        /*009c*/ 	.word	0x000089d0


	//   ....[8]....
        /*00a0*/ 	.word	0x0000c090


	//   ....[9]....
        /*00a4*/ 	.word	0x0000c0a0


	//   ....[10]....
        /*00a8*/ 	.word	0x0000c0d0


	//   ....[11]....
        /*00ac*/ 	.word	0x0000c0e0


	//   ....[12]....
        /*00b0*/ 	.word	0x0000d7c0


	//   ....[13]....
        /*00b4*/ 	.word	0x0000d800


	//   ....[14]....
        /*00b8*/ 	.word	0x0000d840


	//   ....[15]....
        /*00bc*/ 	.word	0x0000d850


	//----- nvinfo : EIATTR_EXIT_INSTR_OFFSETS
	.align		4
.L_1632:
        /*00c0*/ 	.byte	0x04, 0x1c
        /*00c2*/ 	.short	(.L_1634 - .L_1633)


	//   ....[0]....
.L_1633:
        /*00c4*/ 	.word	0x000002d0


	//   ....[1]....
        /*00c8*/ 	.word	0x00000aa0


	//   ....[2]....
        /*00cc*/ 	.word	0x00000ad0


	//   ....[3]....
        /*00d0*/ 	.word	0x0000e5c0


	//   ....[4]....
        /*00d4*/ 	.word	0x0000e670


	//----- nvinfo : EIATTR_CTAIDZ_USED
	.align		4
.L_1634:
        /*00d8*/ 	.byte	0x01, 0x04
	.zero		2


	//----- nvinfo : EIATTR_CRS_STACK_SIZE
	.align		4
        /*00dc*/ 	.byte	0x04, 0x1e
        /*00de*/ 	.short	(.L_1636 - .L_1635)
.L_1635:
        /*00e0*/ 	.word	0x00000000
.L_1636:


//--------------------- .nv.info._ZN5flash24flash_fwd_splitkv_kernelI23Flash_fwd_kernel_traitsILi64ELi64ELi128ELi4ELb0ELb0EN7cutlass6half_tE19Flash_kernel_traitsILi64ELi64ELi128ELi4ES3_EELb1ELb0ELb1ELb0ELb0ELb0ELb0ELb0EEEvNS_16Flash_fwd_paramsE --------------------------
	.section	.nv.info._ZN5flash24flash_fwd_splitkv_kernelI23Flash_fwd_kernel_traitsILi64ELi64ELi128ELi4ELb0ELb0EN7cutlass6half_tE19Flash_kernel_traitsILi64ELi64ELi128ELi4ES3_EELb1ELb0ELb1ELb0ELb0ELb0ELb0ELb0EEEvNS_16Flash_fwd_paramsE,"",@"SHT_CUDA_INFO"
	.sectionflags	@""
	.align	4


	//----- nvinfo : EIATTR_CUDA_API_VERSION
	.align		4
        /*0000*/ 	.byte	0x04, 0x37
        /*0002*/ 	.short	(.L_1638 - .L_1637)
.L_1637:
        /*0004*/ 	.word	0x00000082


	//----- nvinfo : EIATTR_SW2861232_WAR
	.align		4
.L_1638:
        /*0008*/ 	.byte	0x01, 0x35
	.zero		2


	//----- nvinfo : EIATTR_PARAM_CBANK
	.align		4
        /*000c*/ 	.byte	0x04, 0x0a
        /*000e*/ 	.short	(.L_1640 - .L_1639)
	.align		4
.L_1639:
        /*0010*/ 	.word	index@(.nv.constant0._ZN5flash24flash_fwd_splitkv_kernelI23Flash_fwd_kernel_traitsILi64ELi64ELi128ELi4ELb0ELb0EN7cutlass6half_tE19Flash_kernel_traitsILi64ELi64ELi128ELi4ES3_EELb1ELb0ELb1ELb0ELb0ELb0ELb0ELb0EEEvNS_16Flash_fwd_paramsE)
        /*0014*/ 	.short	0x0160
        /*0016*/ 	.short	0x01d0


	//----- nvinfo : EIATTR_CBANK_PARAM_SIZE
	.align		4
.L_1640:
        /*0018*/ 	.byte	0x03, 0x19
        /*001a*/ 	.short	0x01d0


	//----- nvinfo : EIATTR_KPARAM_INFO
	.align		4
        /*001c*/ 	.byte	0x04, 0x17
        /*001e*/ 	.short	(.L_1642 - .L_1641)
.L_1641:
        /*0020*/ 	.word	0x00000000
        /*0024*/ 	.short	0x0000
        /*0026*/ 	.short	0x0000
        /*0028*/ 	.byte	0x00, 0xf0, 0x41, 0x07


	//----- nvinfo : EIATTR_MAXREG_COUNT
	.align		4
.L_1642:
        /*002c*/ 	.byte	0x03, 0x1b
        /*002e*/ 	.short	0x00ff


	//----- nvinfo : EIATTR_NUM_BARRIERS
	.align		4
        /*0030*/ 	.byte	0x02, 0x4c
        /*0032*/ 	.byte	0x01
	.zero		1


	//----- nvinfo : EIATTR_MERCURY_ISA_VERSION
	.align		4
        /*0034*/ 	.byte	0x03, 0x5f
        /*0036*/ 	.short	0x0000


	//----- nvinfo : EIATTR_COOP_GROUP_MASK_REGIDS
	.align		4
        /*0038*/ 	.byte	0x04, 0x29
        /*003a*/ 	.short	(.L_1644 - .L_1643)


	//   ....[0]....
.L_1643:
        /*003c*/ 	.word	0xffffffff


	//   ....[1]....
        /*0040*/ 	.word	0xffffffff


	//   ....[2]....
        /*0044*/ 	.word	0xffffffff


	//   ....[3]....
        /*0048*/ 	.word	0xffffffff


	//   ....[4]....
        /*004c*/ 	.word	0xffffffff


	//   ....[5]....
        /*0050*/ 	.word	0xffffffff


	//   ....[6]....
        /*0054*/ 	.word	0xffffffff


	//   ....[7]....
        /*0058*/ 	.word	0xffffffff


	//   ....[8]....
        /*005c*/ 	.word	0xffffffff


	//   ....[9]....
        /*0060*/ 	.word	0xffffffff


	//   ....[10]....
        /*0064*/ 	.word	0xffffffff


	//   ....[11]....
        /*0068*/ 	.word	0xffffffff


	//   ....[12]....
        /*006c*/ 	.word	0xffffffff


	//   ....[13]....
        /*0070*/ 	.word	0xffffffff


	//   ....[14]....
        /*0074*/ 	.word	0xffffffff


	//   ....[15]....
        /*0078*/ 	.word	0xffffffff


	//----- nvinfo : EIATTR_COOP_GROUP_INSTR_OFFSETS
	.align		4
.L_1644:
        /*007c*/ 	.byte	0x04, 0x28
        /*007e*/ 	.short	(.L_1646 - .L_1645)


	//   ....[0]....
.L_1645:
        /*0080*/ 	.word	0x00005910


	//   ....[1]....
        /*0084*/ 	.word	0x00005930


	//   ....[2]....
        /*0088*/ 	.word	0x000059b0


	//   ....[3]....
        /*008c*/ 	.word	0x00005a20


	//   ....[4]....
        /*0090*/ 	.word	0x00009cd0


	//   ....[5]....
        /*0094*/ 	.word	0x00009ce0


	//   ....[6]....
        /*0098*/ 	.word	0x00009d10


	//   ....[7]....
        /*009c*/ 	.word	0x00009d20


	//   ....[8]....
        /*00a0*/ 	.word	0x0000da30


	//   ....[9]....
        /*00a4*/ 	.word	0x0000da50


	//   ....[10]....
        /*00a8*/ 	.word	0x0000da70


	//   ....[11]....
        /*00ac*/ 	.word	0x0000da90


	//   ....[12]....
        /*00b0*/ 	.word	0x0000f1c0


	//   ....[13]....
        /*00b4*/ 	.word	0x0000f200


	//   ....[14]....
        /*00b8*/ 	.word	0x0000f240


	//   ....[15]....
        /*00bc*/ 	.word	0x0000f260


	//----- nvinfo : EIATTR_EXIT_INSTR_OFFSETS
	.align		4
.L_1646:
        /*00c0*/ 	.byte	0x04, 0x1c
        /*00c2*/ 	.short	(.L_1648 - .L_1647)


	//   ....[0]....
.L_1647:
        /*00c4*/ 	.word	0x000002d0


	//   ....[1]....
        /*00c8*/ 	.word	0x00000af0


	//   ....[2]....
        /*00cc*/ 	.word	0x00000b20


	//   ....[3]....
        /*00d0*/ 	.word	0x00010050


	//   ....[4]....
        /*00d4*/ 	.word	0x00010110


	//----- nvinfo : EIATTR_CTAIDZ_USED
	.align		4
.L_1648:
        /*00d8*/ 	.byte	0x01, 0x04
	.zero		2


	//----- nvinfo : EIATTR_CRS_STACK_SIZE
	.align		4
        /*00dc*/ 	.byte	0x04, 0x1e
        /*00de*/ 	.short	(.L_1650 - .L_1649)
.L_1649:
        /*00e0*/ 	.word	0x00000000
.L_1650:


//--------------------- .nv.info._ZN5flash24flash_fwd_splitkv_kernelI23Flash_fwd_kernel_traitsILi64ELi64ELi128ELi4ELb0ELb0EN7cutlass6half_tE19Flash_kernel_traitsILi64ELi64ELi128ELi4ES3_EELb1ELb0ELb1ELb0ELb0ELb1ELb0ELb0EEEvNS_16Flash_fwd_paramsE --------------------------
	.section	.nv.info._ZN5flash24flash_fwd_splitkv_kernelI23Flash_fwd_kernel_traitsILi64ELi64ELi128ELi4ELb0ELb0EN7cutlass6half_tE19Flash_kernel_traitsILi64ELi64ELi128ELi4ES3_EELb1ELb0ELb1ELb0ELb0ELb1ELb0ELb0EEEvNS_16Flash_fwd_paramsE,"",@"SHT_CUDA_INFO"
	.sectionflags	@""
	.align	4


	//----- nvinfo : EIATTR_CUDA_API_VERSION
	.align		4
        /*0000*/ 	.byte	0x04, 0x37
        /*0002*/ 	.short	(.L_1652 - .L_1651)
.L_1651:
        /*0004*/ 	.word	0x00000082


	//----- nvinfo : EIATTR_SW2861232_WAR
	.align		4
.L_1652:
        /*0008*/ 	.byte	0x01, 0x35
	.zero		2


	//----- nvinfo : EIATTR_PARAM_CBANK
	.align		4
        /*000c*/ 	.byte	0x04, 0x0a
        /*000e*/ 	.short	(.L_1654 - .L_1653)
	.align		4
.L_1653:
        /*0010*/ 	.word	index@(.nv.constant0._ZN5flash24flash_fwd_splitkv_kernelI23Flash_fwd_kernel_traitsILi64ELi64ELi128ELi4ELb0ELb0EN7cutlass6half_tE19Flash_kernel_traitsILi64ELi64ELi128ELi4ES3_EELb1ELb0ELb1ELb0ELb0ELb1ELb0ELb0EEEvNS_16Flash_fwd_paramsE)
        /*0014*/ 	.short	0x0160
        /*0016*/ 	.short	0x01d0


	//----- nvinfo : EIATTR_CBANK_PARAM_SIZE
	.align		4
.L_1654:
        /*0018*/ 	.byte	0x03, 0x19
        /*001a*/ 	.short	0x01d0


	//----- nvinfo : EIATTR_KPARAM_INFO
	.align		4
        /*001c*/ 	.byte	0x04, 0x17
        /*001e*/ 	.short	(.L_1656 - .L_1655)
.L_1655:
        /*0020*/ 	.word	0x00000000
        /*0024*/ 	.short	0x0000
        /*0026*/ 	.short	0x0000
        /*0028*/ 	.byte	0x00, 0xf0, 0x41, 0x07


	//----- nvinfo : EIATTR_MAXREG_COUNT
	.align		4
.L_1656:
        /*002c*/ 	.byte	0x03, 0x1b
        /*002e*/ 	.short	0x00ff


	//----- nvinfo : EIATTR_NUM_BARRIERS
	.align		4
        /*0030*/ 	.byte	0x02, 0x4c
        /*0032*/ 	.byte	0x01
	.zero		1


	//----- nvinfo : EIATTR_MERCURY_ISA_VERSION
	.align		4
        /*0034*/ 	.byte	0x03, 0x5f
        /*0036*/ 	.short	0x0000


	//----- nvinfo : EIATTR_COOP_GROUP_MASK_REGIDS
	.align		4
        /*0038*/ 	.byte	0x04, 0x29
        /*003a*/ 	.short	(.L_1658 - .L_1657)


	//   ....[0]....
.L_1657:
        /*003c*/ 	.word	0xffffffff


	//   ....[1]....
        /*0040*/ 	.word	0xffffffff


	//   ....[2]....
        /*0044*/ 	.word	0xffffffff


	//   ....[3]....
        /*0048*/ 	.word	0xffffffff


	//   ....[4]....
        /*004c*/ 	.word	0xffffffff


	//   ....[5]....
        /*0050*/ 	.word	0xffffffff


	//   ....[6]....
        /*0054*/ 	.word	0xffffffff


	//   ....[7]....
        /*0058*/ 	.word	0xffffffff


	//   ....[8]....
        /*005c*/ 	.word	0xffffffff


	//   ....[9]....
        /*0060*/ 	.word	0xffffffff


	//   ....[10]....
        /*0064*/ 	.word	0xffffffff


	//   ....[11]....
        /*0068*/ 	.word	0xffffffff


	//   ....[12]....
        /*006c*/ 	.word	0xffffffff


	//   ....[13]....
        /*0070*/ 	.word	0xffffffff


	//   ....[14]....
        /*0074*/ 	.word	0xffffffff


	//   ....[15]....
        /*0078*/ 	.word	0xffffffff


	//----- nvinfo : EIATTR_COOP_GROUP_INSTR_OFFSETS
	.align		4
.L_1658:
        /*007c*/ 	.byte	0x04, 0x28
        /*007e*/ 	.short	(.L_1660 - .L_1659)


	//   ....[0]....
.L_1659:
        /*0080*/ 	.word	0x000060a0


	//   ....[1]....
        /*0084*/ 	.word	0x000060c0


	//   ....[2]....
        /*0088*/ 	.word	0x00006130


	//   ....[3]....
        /*008c*/ 	.word	0x000061a0


	//   ....[4]....
        /*0090*/ 	.word	0x0000ac40


	//   ....[5]....
        /*0094*/ 	.word	0x0000ac50


	//   ....[6]....
        /*0098*/ 	.word	0x0000ac80


	//   ....[7]....
        /*009c*/ 	.word	0x0000ac90


	//   ....[8]....
        /*00a0*/ 	.word	0x0000f1e0


	//   ....[9]....
        /*00a4*/ 	.word	0x0000f1f0


	//   ....[10]....
        /*00a8*/ 	.word	0x0000f210


	//   ....[11]....
        /*00ac*/ 	.word	0x0000f230


	//   ....[12]....
        /*00b0*/ 	.word	0x00010930


	//   ....[13]....
        /*00b4*/ 	.word	0x00010970


	//   ....[14]....
        /*00b8*/ 	.word	0x000109b0


	//   ....[15]....
        /*00bc*/ 	.word	0x000109d0


	//----- nvinfo : EIATTR_EXIT_INSTR_OFFSETS
	.align		4
.L_1660:
        /*00c0*/ 	.byte	0x04, 0x1c
        /*00c2*/ 	.short	(.L_1662 - .L_1661)


	//   ....[0]....
.L_1661:
        /*00c4*/ 	.word	0x000002d0


	//   ....[1]....
        /*00c8*/ 	.word	0x00000ae0


	//   ....[2]....
        /*00cc*/ 	.word	0x00000b10


	//   ....[3]....
        /*00d0*/ 	.word	0x000117c0


	//   ....[4]....
        /*00d4*/ 	.word	0x00011880


	//----- nvinfo : EIATTR_CTAIDZ_USED
	.align		4
.L_1662:
        /*00d8*/ 	.byte	0x01, 0x04
	.zero		2


	//----- nvinfo : EIATTR_CRS_STACK_SIZE
	.align		4
        /*00dc*/ 	.byte	0x04, 0x1e
        /*00de*/ 	.short	(.L_1664 - .L_1663)
.L_1663:
        /*00e0*/ 	.word	0x00000000
.L_1664:


//--------------------- .nv.info._ZN5flash24flash_fwd_splitkv_kernelI23Flash_fwd_kernel_traitsILi64ELi64ELi128ELi4ELb0ELb0EN7cutlass6half_tE19Flash_kernel_traitsILi64ELi64ELi128ELi4ES3_EELb1ELb0ELb0ELb0ELb1ELb0ELb0ELb1EEEvNS_16Flash_fwd_paramsE --------------------------
	.section	.nv.info._ZN5flash24flash_fwd_splitkv_kernelI23Flash_fwd_kernel_traitsILi64ELi64ELi128ELi4ELb0ELb0EN7cutlass6half_tE19Flash_kernel_traitsILi64ELi64ELi128ELi4ES3_EELb1ELb0ELb0ELb0ELb1ELb0ELb0ELb1EEEvNS_16Flash_fwd_paramsE,"",@"SHT_CUDA_INFO"
	.sectionflags	@""
	.align	4


	//----- nvinfo : EIATTR_CUDA_API_VERSION
	.align		4
        /*0000*/ 	.byte	0x04, 0x37
        /*0002*/ 	.short	(.L_1666 - .L_1665)
.L_1665:
        /*0004*/ 	.word	0x00000082


	//----- nvinfo : EIATTR_SW2861232_WAR
	.align		4
.L_1666:
        /*0008*/ 	.byte	0x01, 0x35
	.zero		2


	//----- nvinfo : EIATTR_PARAM_CBANK
	.align		4
        /*000c*/ 	.byte	0x04, 0x0a
        /*000e*/ 	.short	(.L_1668 - .L_1667)
	.align		4
.L_1667:
        /*0010*/ 	.word	index@(.nv.constant0._ZN5flash24flash_fwd_splitkv_kernelI23Flash_fwd_kernel_traitsILi64ELi64ELi128ELi4ELb0ELb0EN7cutlass6half_tE19Flash_kernel_traitsILi64ELi64ELi128ELi4ES3_EELb1ELb0ELb0ELb0ELb1ELb0ELb0ELb1EEEvNS_16Flash_fwd_paramsE)
        /*0014*/ 	.short	0x0160
        /*0016*/ 	.short	0x01d0


	//----- nvinfo : EIATTR_CBANK_PARAM_SIZE
	.align		4
.L_1668:
        /*0018*/ 	.byte	0x03, 0x19
        /*001a*/ 	.short	0x01d0


	//----- nvinfo : EIATTR_KPARAM_INFO
	.align		4
        /*001c*/ 	.byte	0x04, 0x17
        /*001e*/ 	.short	(.L_1670 - .L_1669)
.L_1669:
        /*0020*/ 	.word	0x00000000
        /*0024*/ 	.short	0x0000
        /*0026*/ 	.short	0x0000
        /*0028*/ 	.byte	0x00, 0xf0, 0x41, 0x07


	//----- nvinfo : EIATTR_MAXREG_COUNT
	.align		4
.L_1670:
        /*002c*/ 	.byte	0x03, 0x1b
        /*002e*/ 	.short	0x00ff


	//----- nvinfo : EIATTR_NUM_BARRIERS
	.align		4
        /*0030*/ 	.byte	0x02, 0x4c
        /*0032*/ 	.byte	0x01
	.zero		1


	//----- nvinfo : EIATTR_MERCURY_ISA_VERSION
	.align		4
        /*0034*/ 	.byte	0x03, 0x5f
        /*0036*/ 	.short	0x0000


	//----- nvinfo : EIATTR_COOP_GROUP_MASK_REGIDS
	.align		4
        /*0038*/ 	.byte	0x04, 0x29
        /*003a*/ 	.short	(.L_1672 - .L_1671)


	//   ....[0]....
.L_1671:
        /*003c*/ 	.word	0xffffffff


	//   ....[1]....
        /*0040*/ 	.word	0xffffffff


	//   ....[2]....
        /*0044*/ 	.word	0xffffffff


	//   ....[3]....
        /*0048*/ 	.word	0xffffffff


	//   ....[4]....
        /*004c*/ 	.word	0xffffffff


	//   ....[5]....
        /*0050*/ 	.word	0xffffffff


	//   ....[6]....
        /*0054*/ 	.word	0xffffffff


	//   ....[7]....
        /*0058*/ 	.word	0xffffffff


	//   ....[8]....
        /*005c*/ 	.word	0xffffffff


	//   ....[9]....
        /*0060*/ 	.word	0xffffffff


	//   ....[10]....
        /*0064*/ 	.word	0xffffffff


	//   ....[11]....
        /*0068*/ 	.word	0xffffffff


	//   ....[12]....
        /*006c*/ 	.word	0xffffffff


	//   ....[13]....
        /*0070*/ 	.word	0xffffffff


	//   ....[14]....
        /*0074*/ 	.word	0xffffffff


	//   ....[15]....
        /*0078*/ 	.word	0xffffffff


	//----- nvinfo : EIATTR_COOP_GROUP_INSTR_OFFSETS
	.align		4
.L_1672:
        /*007c*/ 	.byte	0x04, 0x28
        /*007e*/ 	.short	(.L_1674 - .L_1673)


	//   ....[0]....
.L_1673:
        /*0080*/ 	.word	0x0000dad0


	//   ....[1]....
        /*0084*/ 	.word	0x0000daf0


	//   ....[2]....
        /*0088*/ 	.word	0x0000db80


	//   ....[3]....
        /*008c*/ 	.word	0x0000db90


	//   ....[4]....
        /*0090*/ 	.word	0x000110c0


	//   ....[5]....
        /*0094*/ 	.word	0x00011100


	//   ....[6]....
        /*0098*/ 	.word	0x00011120


	//   ....[7]....
        /*009c*/ 	.word	0x00011140


	//   ....[8]....
        /*00a0*/ 	.word	0x00013fa0


	//   ....[9]....
        /*00a4*/ 	.word	0x00013fc0


	//   ....[10]....
        /*00a8*/ 	.word	0x00013ff0


	//   ....[11]....
        /*00ac*/ 	.word	0x00014000


	//   ....[12]....
        /*00b0*/ 	.word	0x00015740


	//   ....[13]....
        /*00b4*/ 	.word	0x00015780


	//   ....[14]....
        /*00b8*/ 	.word	0x000157c0


	//   ....[15]....
        /*00bc*/ 	.word	0x000157d0


	//----- nvinfo : EIATTR_EXIT_INSTR_OFFSETS
	.align		4
.L_1674:
        /*00c0*/ 	.byte	0x04, 0x1c
        /*00c2*/ 	.short	(.L_1676 - .L_1675)


	//   ....[0]....
.L_1675:
        /*00c4*/ 	.word	0x00000300


	//   ....[1]....
        /*00c8*/ 	.word	0x00000ac0


	//   ....[2]....
        /*00cc*/ 	.word	0x00000af0


	//   ....[3]....
        /*00d0*/ 	.word	0x00016600


	//   ....[4]....
        /*00d4*/ 	.word	0x000166c0


	//----- nvinfo : EIATTR_CTAIDZ_USED
	.align		4
.L_1676:
        /*00d8*/ 	.byte	0x01, 0x04
	.zero		2


	//----- nvinfo : EIATTR_CRS_STACK_SIZE
	.align		4
        /*00dc*/ 	.byte	0x04, 0x1e
        /*00de*/ 	.short	(.L_1678 - .L_1677)
.L_1677:
        /*00e0*/ 	.word	0x00000000
.L_1678:


//--------------------- .nv.info._ZN5flash24flash_fwd_splitkv_kernelI23Flash_fwd_kernel_traitsILi64ELi64ELi128ELi4ELb0ELb0EN7cutlass6half_tE19Flash_kernel_traitsILi64ELi64ELi128ELi4ES3_EELb1ELb0ELb0ELb0ELb1ELb1ELb0ELb1EEEvNS_16Flash_fwd_paramsE --------------------------
	.section	.nv.info._ZN5flash24flash_fwd_splitkv_kernelI23Flash_fwd_kernel_traitsILi64ELi64ELi128ELi4ELb0ELb0EN7cutlass6half_tE19Flash_kernel_traitsILi64ELi64ELi128ELi4ES3_EELb1ELb0ELb0ELb0ELb1ELb1ELb0ELb1EEEvNS_16Flash_fwd_paramsE,"",@"SHT_CUDA_INFO"
	.sectionflags	@""
	.align	4


	//----- nvinfo : EIATTR_CUDA_API_VERSION
	.align		4
        /*0000*/ 	.byte	0x04, 0x37
        /*0002*/ 	.short	(.L_1680 - .L_1679)
.L_1679:
        /*0004*/ 	.word	0x00000082


	//----- nvinfo : EIATTR_SW2861232_WAR
	.align		4
.L_1680:
        /*0008*/ 	.byte	0x01, 0x35
	.zero		2


	//----- nvinfo : EIATTR_PARAM_CBANK
	.align		4
        /*000c*/ 	.byte	0x04, 0x0a
        /*000e*/ 	.short	(.L_1682 - .L_1681)
	.align		4
.L_1681:
        /*0010*/ 	.word	index@(.nv.constant0._ZN5flash24flash_fwd_splitkv_kernelI23Flash_fwd_kernel_traitsILi64ELi64ELi128ELi4ELb0ELb0EN7cutlass6half_tE19Flash_kernel_traitsILi64ELi64ELi128ELi4ES3_EELb1ELb0ELb0ELb0ELb1ELb1ELb0ELb1EEEvNS_16Flash_fwd_paramsE)
        /*0014*/ 	.short	0x0160
        /*0016*/ 	.short	0x01d0


	//----- nvinfo : EIATTR_CBANK_PARAM_SIZE
	.align		4
.L_1682:
        /*0018*/ 	.byte	0x03, 0x19
        /*001a*/ 	.short	0x01d0


	//----- nvinfo : EIATTR_KPARAM_INFO
	.align		4
        /*001c*/ 	.byte	0x04, 0x17
        /*001e*/ 	.short	(.L_1684 - .L_1683)
.L_1683:
        /*0020*/ 	.word	0x00000000
        /*0024*/ 	.short	0x0000
        /*0026*/ 	.short	0x0000
        /*0028*/ 	.byte	0x00, 0xf0, 0x41, 0x07


	//----- nvinfo : EIATTR_MAXREG_COUNT
	.align		4
.L_1684:
        /*002c*/ 	.byte	0x03, 0x1b
        /*002e*/ 	.short	0x00ff


	//----- nvinfo : EIATTR_NUM_BARRIERS
	.align		4
        /*0030*/ 	.byte	0x02, 0x4c
        /*0032*/ 	.byte	0x01
	.zero		1


	//----- nvinfo : EIATTR_MERCURY_ISA_VERSION
	.align		4
        /*0034*/ 	.byte	0x03, 0x5f
        /*0036*/ 	.short	0x0000


	//----- nvinfo : EIATTR_COOP_GROUP_MASK_REGIDS
	.align		4
        /*0038*/ 	.byte	0x04, 0x29
        /*003a*/ 	.short	(.L_1686 - .L_1685)


	//   ....[0]....
.L_1685:
        /*003c*/ 	.word	0xffffffff


	//   ....[1]....
        /*0040*/ 	.word	0xffffffff


	//   ....[2]....
        /*0044*/ 	.word	0xffffffff


	//   ....[3]....
        /*0048*/ 	.word	0xffffffff


	//   ....[4]....
        /*004c*/ 	.word	0xffffffff


	//   ....[5]....
        /*0050*/ 	.word	0xffffffff


	//   ....[6]....
        /*0054*/ 	.word	0xffffffff


	//   ....[7]....
        /*0058*/ 	.word	0xffffffff


	//   ....[8]....
        /*005c*/ 	.word	0xffffffff


	//   ....[9]....
        /*0060*/ 	.word	0xffffffff


	//   ....[10]....
        /*0064*/ 	.word	0xffffffff


	//   ....[11]....
        /*0068*/ 	.word	0xffffffff


	//   ....[12]....
        /*006c*/ 	.word	0xffffffff


	//   ....[13]....
        /*0070*/ 	.word	0xffffffff


	//   ....[14]....
        /*0074*/ 	.word	0xffffffff


	//   ....[15]....
        /*0078*/ 	.word	0xffffffff


	//----- nvinfo : EIATTR_COOP_GROUP_INSTR_OFFSETS
	.align		4
.L_1686:
        /*007c*/ 	.byte	0x04, 0x28
        /*007e*/ 	.short	(.L_1688 - .L_1687)


	//   ....[0]....
.L_1687:
        /*0080*/ 	.word	0x0000e310


	//   ....[1]....
        /*0084*/ 	.word	0x0000e330


	//   ....[2]....
        /*0088*/ 	.word	0x0000e3c0


	//   ....[3]....
        /*008c*/ 	.word	0x0000e3d0


	//   ....[4]....
        /*0090*/ 	.word	0x00012130


	//   ....[5]....
        /*0094*/ 	.word	0x00012140


	//   ....[6]....
        /*0098*/ 	.word	0x00012170


	//   ....[7]....
        /*009c*/ 	.word	0x00012180


	//   ....[8]....
        /*00a0*/ 	.word	0x00015860


	//   ....[9]....
        /*00a4*/ 	.word	0x00015880


	//   ....[10]....
        /*00a8*/ 	.word	0x000158b0


	//   ....[11]....
        /*00ac*/ 	.word	0x000158c0


	//   ....[12]....
        /*00b0*/ 	.word	0x00016fa0


	//   ....[13]....
        /*00b4*/ 	.word	0x00016fe0


	//   ....[14]....
        /*00b8*/ 	.word	0x00017020


	//   ....[15]....
        /*00bc*/ 	.word	0x00017030


	//----- nvinfo : EIATTR_EXIT_INSTR_OFFSETS
	.align		4
.L_1688:
        /*00c0*/ 	.byte	0x04, 0x1c
        /*00c2*/ 	.short	(.L_1690 - .L_1689)


	//   ....[0]....
.L_1689:
        /*00c4*/ 	.word	0x00000300


	//   ....[1]....
        /*00c8*/ 	.word	0x00000ac0


	//   ....[2]....
        /*00cc*/ 	.word	0x00000af0


	//   ....[3]....
        /*00d0*/ 	.word	0x00017e60


	//   ....[4]....
        /*00d4*/ 	.word	0x00017f20


	//----- nvinfo : EIATTR_CTAIDZ_USED
	.align		4
.L_1690:
        /*00d8*/ 	.byte	0x01, 0x04
	.zero		2


	//----- nvinfo : EIATTR_CRS_STACK_SIZE
	.align		4
        /*00dc*/ 	.byte	0x04, 0x1e
        /*00de*/ 	.short	(.L_1692 - .L_1691)
.L_1691:
        /*00e0*/ 	.word	0x00000000
.L_1692:


//--------------------- .nv.info._ZN5flash24flash_fwd_splitkv_kernelI23Flash_fwd_kernel_traitsILi64ELi64ELi128ELi4ELb0ELb0EN7cutlass6half_tE19Flash_kernel_traitsILi64ELi64ELi128ELi4ES3_EELb1ELb0ELb1ELb0ELb0ELb0ELb0ELb1EEEvNS_16Flash_fwd_paramsE --------------------------
	.section	.nv.info._ZN5flash24flash_fwd_splitkv_kernelI23Flash_fwd_kernel_traitsILi64ELi64ELi128ELi4ELb0ELb0EN7cutlass6half_tE19Flash_kernel_traitsILi64ELi64ELi128ELi4ES3_EELb1ELb0ELb1ELb0ELb0ELb0ELb0ELb1EEEvNS_16Flash_fwd_paramsE,"",@"SHT_CUDA_INFO"
	.sectionflags	@""
	.align	4


	//----- nvinfo : EIATTR_CUDA_API_VERSION
	.align		4
        /*0000*/ 	.byte	0x04, 0x37
        /*0002*/ 	.short	(.L_1694 - .L_1693)
.L_1693:
        /*0004*/ 	.word	0x00000082


	//----- nvinfo : EIATTR_SW2861232_WAR
	.align		4
.L_1694:
        /*0008*/ 	.byte	0x01, 0x35
	.zero		2


	//----- nvinfo : EIATTR_PARAM_CBANK
	.align		4
        /*000c*/ 	.byte	0x04, 0x0a
        /*000e*/ 	.short	(.L_1696 - .L_1695)
	.align		4
.L_1695:
        /*0010*/ 	.word	index@(.nv.constant0._ZN5flash24flash_fwd_splitkv_kernelI23Flash_fwd_kernel_traitsILi64ELi64ELi128ELi4ELb0ELb0EN7cutlass6half_tE19Flash_kernel_traitsILi64ELi64ELi128ELi4ES3_EELb1ELb0ELb1ELb0ELb0ELb0ELb0ELb1EEEvNS_16Flash_fwd_paramsE)
        /*0014*/ 	.short	0x0160
        /*0016*/ 	.short	0x01d0


	//----- nvinfo : EIATTR_CBANK_PARAM_SIZE
	.align		4
.L_1696:
        /*0018*/ 	.byte	0x03, 0x19
        /*001a*/ 	.short	0x01d0


	//----- nvinfo : EIATTR_KPARAM_INFO
	.align		4
        /*001c*/ 	.byte	0x04, 0x17
        /*001e*/ 	.short	(.L_1698 - .L_1697)
.L_1697:
        /*0020*/ 	.word	0x00000000
        /*0024*/ 	.short	0x0000
        /*0026*/ 	.short	0x0000
        /*0028*/ 	.byte	0x00, 0xf0, 0x41, 0x07


	//----- nvinfo : EIATTR_MAXREG_COUNT
	.align		4
.L_1698:
        /*002c*/ 	.byte	0x03, 0x1b
        /*002e*/ 	.short	0x00ff


	//----- nvinfo : EIATTR_NUM_BARRIERS
	.align		4
        /*0030*/ 	.byte	0x02, 0x4c
        /*0032*/ 	.byte	0x01
	.zero		1


	//----- nvinfo : EIATTR_MERCURY_ISA_VERSION
	.align		4
        /*0034*/ 	.byte	0x03, 0x5f
        /*0036*/ 	.short	0x0000


	//----- nvinfo : EIATTR_COOP_GROUP_MASK_REGIDS
	.align		4
        /*0038*/ 	.byte	0x04, 0x29
        /*003a*/ 	.short	(.L_1700 - .L_1699)


	//   ....[0]....
.L_1699:
        /*003c*/ 	.word	0xffffffff


	//   ....[1]....
        /*0040*/ 	.word	0xffffffff


	//   ....[2]....
        /*0044*/ 	.word	0xffffffff


	//   ....[3]....
        /*0048*/ 	.word	0xffffffff


	//   ....[4]....
        /*004c*/ 	.word	0xffffffff


	//   ....[5]....
        /*0050*/ 	.word	0xffffffff


	//   ....[6]....
        /*0054*/ 	.word	0xffffffff


	//   ....[7]....
        /*0058*/ 	.word	0xffffffff


	//   ....[8]....
        /*005c*/ 	.word	0xffffffff


	//   ....[9]....
        /*0060*/ 	.word	0xffffffff


	//   ....[10]....
        /*0064*/ 	.word	0xffffffff


	//   ....[11]....
        /*0068*/ 	.word	0xffffffff


	//   ....[12]....
        /*006c*/ 	.word	0xffffffff


	//   ....[13]....
        /*0070*/ 	.word	0xffffffff


	//   ....[14]....
        /*0074*/ 	.word	0xffffffff


	//   ....[15]....
        /*0078*/ 	.word	0xffffffff


	//----- nvinfo : EIATTR_COOP_GROUP_INSTR_OFFSETS
	.align		4
.L_1700:
        /*007c*/ 	.byte	0x04, 0x28
        /*007e*/ 	.short	(.L_1702 - .L_1701)


	//   ....[0]....
.L_1701:
        /*0080*/ 	.word	0x0000f2d0


	//   ....[1]....
        /*0084*/ 	.word	0x0000f2f0


	//   ....[2]....
        /*0088*/ 	.word	0x0000f350


	//   ....[3]....
        /*008c*/ 	.word	0x0000f360


	//   ....[4]....
        /*0090*/ 	.word	0x00013700


	//   ....[5]....
        /*0094*/ 	.word	0x00013710


	//   ....[6]....
        /*0098*/ 	.word	0x00013740


	//   ....[7]....
        /*009c*/ 	.word	0x00013750


	//   ....[8]....
        /*00a0*/ 	.word	0x00017440


	//   ....[9]....
        /*00a4*/ 	.word	0x00017460


	//   ....[10]....
        /*00a8*/ 	.word	0x00017480


	//   ....[11]....
        /*00ac*/ 	.word	0x000174b0


	//   ....[12]....
        /*00b0*/ 	.word	0x00018be0


	//   ....[13]....
        /*00b4*/ 	.word	0x00018c20


	//   ....[14]....
        /*00b8*/ 	.word	0x00018c60


	//   ....[15]....
        /*00bc*/ 	.word	0x00018c80


	//----- nvinfo : EIATTR_EXIT_INSTR_OFFSETS
	.align		4
.L_1702:
        /*00c0*/ 	.byte	0x04, 0x1c
        /*00c2*/ 	.short	(.L_1704 - .L_1703)


	//   ....[0]....
.L_1703:
        /*00c4*/ 	.word	0x00000300


	//   ....[1]....
        /*00c8*/ 	.word	0x00000b10


	//   ....[2]....
        /*00cc*/ 	.word	0x00000b40


	//   ....[3]....
        /*00d0*/ 	.word	0x00019ac0


	//   ....[4]....
        /*00d4*/ 	.word	0x00019b80


	//----- nvinfo : EIATTR_CTAIDZ_USED
	.align		4
.L_1704:
        /*00d8*/ 	.byte	0x01, 0x04
	.zero		2


	//----- nvinfo : EIATTR_CRS_STACK_SIZE
	.align		4
        /*00dc*/ 	.byte	0x04, 0x1e
        /*00de*/ 	.short	(.L_1706 - .L_1705)
.L_1705:
        /*00e0*/ 	.word	0x00000000
.L_1706:


//--------------------- .nv.info._ZN5flash24flash_fwd_splitkv_kernelI23Flash_fwd_kernel_traitsILi64ELi64ELi128ELi4ELb0ELb0EN7cutlass6half_tE19Flash_kernel_traitsILi64ELi64ELi128ELi4ES3_EELb1ELb0ELb1ELb0ELb0ELb1ELb0ELb1EEEvNS_16Flash_fwd_paramsE --------------------------
	.section	.nv.info._ZN5flash24flash_fwd_splitkv_kernelI23Flash_fwd_kernel_traitsILi64ELi64ELi128ELi4ELb0ELb0EN7cutlass6half_tE19Flash_kernel_traitsILi64ELi64ELi128ELi4ES3_EELb1ELb0ELb1ELb0ELb0ELb1ELb0ELb1EEEvNS_16Flash_fwd_paramsE,"",@"SHT_CUDA_INFO"
	.sectionflags	@""
	.align	4


	//----- nvinfo : EIATTR_CUDA_API_VERSION
	.align		4
        /*0000*/ 	.byte	0x04, 0x37
        /*0002*/ 	.short	(.L_1708 - .L_1707)
.L_1707:
        /*0004*/ 	.word	0x00000082


	//----- nvinfo : EIATTR_SW2861232_WAR
	.align		4
.L_1708:
        /*0008*/ 	.byte	0x01, 0x35
	.zero		2


	//----- nvinfo : EIATTR_PARAM_CBANK
	.align		4
        /*000c*/ 	.byte	0x04, 0x0a
        /*000e*/ 	.short	(.L_1710 - .L_1709)
	.align		4
.L_1709:
        /*0010*/ 	.word	index@(.nv.constant0._ZN5flash24flash_fwd_splitkv_kernelI23Flash_fwd_kernel_traitsILi64ELi64ELi128ELi4ELb0ELb0EN7cutlass6half_tE19Flash_kernel_traitsILi64ELi64ELi128ELi4ES3_EELb1ELb0ELb1ELb0ELb0ELb1ELb0ELb1EEEvNS_16Flash_fwd_paramsE)
        /*0014*/ 	.short	0x0160
        /*0016*/ 	.short	0x01d0


	//----- nvinfo : EIATTR_CBANK_PARAM_SIZE
	.align		4
.L_1710:
        /*0018*/ 	.byte	0x03, 0x19
        /*001a*/ 	.short	0x01d0


	//----- nvinfo : EIATTR_KPARAM_INFO
	.align		4
        /*001c*/ 	.byte	0x04, 0x17
        /*001e*/ 	.short	(.L_1712 - .L_1711)
.L_1711:
        /*0020*/ 	.word	0x00000000
        /*0024*/ 	.short	0x0000
        /*0026*/ 	.short	0x0000
        /*0028*/ 	.byte	0x00, 0xf0, 0x41, 0x07


	//----- nvinfo : EIATTR_MAXREG_COUNT
	.align		4
.L_1712:
        /*002c*/ 	.byte	0x03, 0x1b
        /*002e*/ 	.short	0x00ff


	//----- nvinfo : EIATTR_NUM_BARRIERS
	.align		4
        /*0030*/ 	.byte	0x02, 0x4c
        /*0032*/ 	.byte	0x01
	.zero		1


	//----- nvinfo : EIATTR_MERCURY_ISA_VERSION
	.align		4
        /*0034*/ 	.byte	0x03, 0x5f
        /*0036*/ 	.short	0x0000


	//----- nvinfo : EIATTR_COOP_GROUP_MASK_REGIDS
	.align		4
        /*0038*/ 	.byte	0x04, 0x29
        /*003a*/ 	.short	(.L_1714 - .L_1713)


	//   ....[0]....
.L_1713:
        /*003c*/ 	.word	0xffffffff


	//   ....[1]....
        /*0040*/ 	.word	0xffffffff


	//   ....[2]....
        /*0044*/ 	.word	0xffffffff


	//   ....[3]....
        /*0048*/ 	.word	0xffffffff


	//   ....[4]....
        /*004c*/ 	.word	0xffffffff


	//   ....[5]....
        /*0050*/ 	.word	0xffffffff


	//   ....[6]....
        /*0054*/ 	.word	0xffffffff


	//   ....[7]....
        /*0058*/ 	.word	0xffffffff


	//   ....[8]....
        /*005c*/ 	.word	0xffffffff


	//   ....[9]....
        /*0060*/ 	.word	0xffffffff


	//   ....[10]....
        /*0064*/ 	.word	0xffffffff


	//   ....[11]....
        /*0068*/ 	.word	0xffffffff


	//   ....[12]....
        /*006c*/ 	.word	0xffffffff


	//   ....[13]....
        /*0070*/ 	.word	0xffffffff


	//   ....[14]....
        /*0074*/ 	.word	0xffffffff


	//   ....[15]....
        /*0078*/ 	.word	0xffffffff


	//----- nvinfo : EIATTR_COOP_GROUP_INSTR_OFFSETS
	.align		4
.L_1714:
        /*007c*/ 	.byte	0x04, 0x28
        /*007e*/ 	.short	(.L_1716 - .L_1715)


	//   ....[0]....
.L_1715:
        /*0080*/ 	.word	0x0000fa10


	//   ....[1]....
        /*0084*/ 	.word	0x0000fa30


	//   ....[2]....
        /*0088*/ 	.word	0x0000fa70


	//   ....[3]....
        /*008c*/ 	.word	0x0000fa80


	//   ....[4]....
        /*0090*/ 	.word	0x00014650


	//   ....[5]....
        /*0094*/ 	.word	0x00014660


	//   ....[6]....
        /*0098*/ 	.word	0x00014690


	//   ....[7]....
        /*009c*/ 	.word	0x000146a0


	//   ....[8]....
        /*00a0*/ 	.word	0x00018c00


	//   ....[9]....
        /*00a4*/ 	.word	0x00018c20


	//   ....[10]....
        /*00a8*/ 	.word	0x00018c40


	//   ....[11]....
        /*00ac*/ 	.word	0x00018c60


	//   ....[12]....
        /*00b0*/ 	.word	0x0001a340


	//   ....[13]....
        /*00b4*/ 	.word	0x0001a380


	//   ....[14]....
        /*00b8*/ 	.word	0x0001a3c0


	//   ....[15]....
        /*00bc*/ 	.word	0x0001a3e0


	//----- nvinfo : EIATTR_EXIT_INSTR_OFFSETS
	.align		4
.L_1716:
        /*00c0*/ 	.byte	0x04, 0x1c
        /*00c2*/ 	.short	(.L_1718 - .L_1717)


	//   ....[0]....
.L_1717:
        /*00c4*/ 	.word	0x00000300


	//   ....[1]....
        /*00c8*/ 	.word	0x00000b10


	//   ....[2]....
        /*00cc*/ 	.word	0x00000b40


	//   ....[3]....
        /*00d0*/ 	.word	0x0001b220


	//   ....[4]....
        /*00d4*/ 	.word	0x0001b2e0


	//----- nvinfo : EIATTR_CTAIDZ_USED
	.align		4
.L_1718:
        /*00d8*/ 	.byte	0x01, 0x04
	.zero		2


	//----- nvinfo : EIATTR_CRS_STACK_SIZE
	.align		4
        /*00dc*/ 	.byte	0x04, 0x1e
        /*00de*/ 	.short	(.L_1720 - .L_1719)
.L_1719:
        /*00e0*/ 	.word	0x00000000
.L_1720:


//--------------------- .nv.info._ZN5flash24flash_fwd_splitkv_kernelI23Flash_fwd_kernel_traitsILi64ELi64ELi128ELi4ELb0ELb0EN7cutlass6half_tE19Flash_kernel_traitsILi64ELi64ELi128ELi4ES3_EELb1ELb0ELb0ELb0ELb1ELb0ELb1ELb0EEEvNS_16Flash_fwd_paramsE --------------------------
	.section	.nv.info._ZN5flash24flash_fwd_splitkv_kernelI23Flash_fwd_kernel_traitsILi64ELi64ELi128ELi4ELb0ELb0EN7cutlass6half_tE19Flash_kernel_traitsILi64ELi64ELi128ELi4ES3_EELb1ELb0ELb0ELb0ELb1ELb0ELb1ELb0EEEvNS_16Flash_fwd_paramsE,"",@"SHT_CUDA_INFO"
	.sectionflags	@""
	.align	4


	//----- nvinfo : EIATTR_CUDA_API_VERSION
	.align		4
        /*0000*/ 	.byte	0x04, 0x37
        /*0002*/ 	.short	(.L_1722 - .L_1721)
.L_1721:
        /*0004*/ 	.word	0x00000082


	//----- nvinfo : EIATTR_SW2861232_WAR
	.align		4
.L_1722:
        /*0008*/ 	.byte	0x01, 0x35
	.zero		2


	//----- nvinfo : EIATTR_PARAM_CBANK
	.align		4
        /*000c*/ 	.byte	0x04, 0x0a
        /*000e*/ 	.short	(.L_1724 - .L_1723)
	.align		4
.L_1723:
        /*0010*/ 	.word	index@(.nv.constant0._ZN5flash24flash_fwd_splitkv_kernelI23Flash_fwd_kernel_traitsILi64ELi64ELi128ELi4ELb0ELb0EN7cutlass6half_tE19Flash_kernel_traitsILi64ELi64ELi128ELi4ES3_EELb1ELb0ELb0ELb0ELb1ELb0ELb1ELb0EEEvNS_16Flash_fwd_paramsE)
        /*0014*/ 	.short	0x0160
        /*0016*/ 	.short	0x01d0


	//----- nvinfo : EIATTR_CBANK_PARAM_SIZE
	.align		4
.L_1724:
        /*0018*/ 	.byte	0x03, 0x19
        /*001a*/ 	.short	0x01d0


	//----- nvinfo : EIATTR_KPARAM_INFO
	.align		4
        /*001c*/ 	.byte	0x04, 0x17
        /*001e*/ 	.short	(.L_1726 - .L_1725)
.L_1725:
        /*0020*/ 	.word	0x00000000
        /*0024*/ 	.short	0x0000
        /*0026*/ 	.short	0x0000
        /*0028*/ 	.byte	0x00, 0xf0, 0x41, 0x07


	//----- nvinfo : EIATTR_MAXREG_COUNT
	.align		4
.L_1726:
        /*002c*/ 	.byte	0x03, 0x1b
        /*002e*/ 	.short	0x00ff


	//----- nvinfo : EIATTR_NUM_BARRIERS
	.align		4
        /*0030*/ 	.byte	0x02, 0x4c
        /*0032*/ 	.byte	0x01
	.zero		1


	//----- nvinfo : EIATTR_MERCURY_ISA_VERSION
	.align		4
        /*0034*/ 	.byte	0x03, 0x5f
        /*0036*/ 	.short	0x0000


	//----- nvinfo : EIATTR_COOP_GROUP_MASK_REGIDS
	.align		4
        /*0038*/ 	.byte	0x04, 0x29
        /*003a*/ 	.short	(.L_1728 - .L_1727)


	//   ....[0]....
.L_1727:
        /*003c*/ 	.word	0xffffffff


	//   ....[1]....
        /*0040*/ 	.word	0xffffffff


	//   ....[2]....
        /*0044*/ 	.word	0xffffffff


	//   ....[3]....
        /*0048*/ 	.word	0xffffffff


	//   ....[4]....
        /*004c*/ 	.word	0xffffffff


	//   ....[5]....
        /*0050*/ 	.word	0xffffffff


	//   ....[6]....
        /*0054*/ 	.word	0xffffffff


	//   ....[7]....
        /*0058*/ 	.word	0xffffffff


	//   ....[8]....
        /*005c*/ 	.word	0xffffffff


	//   ....[9]....
        /*0060*/ 	.word	0xffffffff


	//   ....[10]....
        /*0064*/ 	.word	0xffffffff


	//   ....[11]....
        /*0068*/ 	.word	0xffffffff


	//   ....[12]....
        /*006c*/ 	.word	0xffffffff


	//   ....[13]....
        /*0070*/ 	.word	0xffffffff


	//   ....[14]....
        /*0074*/ 	.word	0xffffffff


	//   ....[15]....
        /*0078*/ 	.word	0xffffffff


	//----- nvinfo : EIATTR_COOP_GROUP_INSTR_OFFSETS
	.align		4
.L_1728:
        /*007c*/ 	.byte	0x04, 0x28
        /*007e*/ 	.short	(.L_1730 - .L_1729)


	//   ....[0]....
.L_1729:
        /*0080*/ 	.word	0x00004380


	//   ....[1]....
        /*0084*/ 	.word	0x00004450


	//   ....[2]....
        /*0088*/ 	.word	0x00004460


	//   ....[3]....
        /*008c*/ 	.word	0x00004490


	//   ....[4]....
        /*0090*/ 	.word	0x00007960


	//   ....[5]....
        /*0094*/ 	.word	0x000079b0


	//   ....[6]....
        /*0098*/ 	.word	0x000079d0


	//   ....[7]....
        /*009c*/ 	.word	0x000079f0


	//   ....[8]....
        /*00a0*/ 	.word	0x0000a7e0


	//   ....[9]....
        /*00a4*/ 	.word	0x0000a800


	//   ....[10]....
        /*00a8*/ 	.word	0x0000a840


	//   ....[11]....
        /*00ac*/ 	.word	0x0000a850


	//   ....[12]....
        /*00b0*/ 	.word	0x0000bf60


	//   ....[13]....
        /*00b4*/ 	.word	0x0000bfa0


	//   ....[14]....
        /*00b8*/ 	.word	0x0000c030


	//   ....[15]....
        /*00bc*/ 	.word	0x0000c050


	//----- nvinfo : EIATTR_EXIT_INSTR_OFFSETS
	.align		4
.L_1730:
        /*00c0*/ 	.byte	0x04, 0x1c
        /*00c2*/ 	.short	(.L_1732 - .L_1731)


	//   ....[0]....
.L_1731:
        /*00c4*/ 	.word	0x00000410


	//   ....[1]....
        /*00c8*/ 	.word	0x00000b40


	//   ....[2]....
        /*00cc*/ 	.word	0x00000b70


	//   ....[3]....
        /*00d0*/ 	.word	0x0000cae0


	//   ....[4]....
        /*00d4*/ 	.word	0x0000cb00


	//----- nvinfo : EIATTR_CTAIDZ_USED
	.align		4
.L_1732:
        /*00d8*/ 	.byte	0x01, 0x04
	.zero		2


	//----- nvinfo : EIATTR_CRS_STACK_SIZE
	.align		4
        /*00dc*/ 	.byte	0x04, 0x1e
        /*00de*/ 	.short	(.L_1734 - .L_1733)
.L_1733:
        /*00e0*/ 	.word	0x00000000
.L_1734:


//--------------------- .nv.info._ZN5flash24flash_fwd_splitkv_kernelI23Flash_fwd_kernel_traitsILi64ELi64ELi128ELi4ELb0ELb0EN7cutlass6half_tE19Flash_kernel_traitsILi64ELi64ELi128ELi4ES3_EELb1ELb0ELb0ELb0ELb1ELb1ELb1ELb0EEEvNS_16Flash_fwd_paramsE --------------------------
	.section	.nv.info._ZN5flash24flash_fwd_splitkv_kernelI23Flash_fwd_kernel_traitsILi64ELi64ELi128ELi4ELb0ELb0EN7cutlass6half_tE19Flash_kernel_traitsILi64ELi64ELi128ELi4ES3_EELb1ELb0ELb0ELb0ELb1ELb1ELb1ELb0EEEvNS_16Flash_fwd_paramsE,"",@"SHT_CUDA_INFO"
	.sectionflags	@""
	.align	4


	//----- nvinfo : EIATTR_CUDA_API_VERSION
	.align		4
        /*0000*/ 	.byte	0x04, 0x37
        /*0002*/ 	.short	(.L_1736 - .L_1735)
.L_1735:
        /*0004*/ 	.word	0x00000082


	//----- nvinfo : EIATTR_SW2861232_WAR
	.align		4
.L_1736:
        /*0008*/ 	.byte	0x01, 0x35
	.zero		2


	//----- nvinfo : EIATTR_PARAM_CBANK
	.align		4
        /*000c*/ 	.byte	0x04, 0x0a
        /*000e*/ 	.short	(.L_1738 - .L_1737)
	.align		4
.L_1737:
        /*0010*/ 	.word	index@(.nv.constant0._ZN5flash24flash_fwd_splitkv_kernelI23Flash_fwd_kernel_traitsILi64ELi64ELi128ELi4ELb0ELb0EN7cutlass6half_tE19Flash_kernel_traitsILi64ELi64ELi128ELi4ES3_EELb1ELb0ELb0ELb0ELb1ELb1ELb1ELb0EEEvNS_16Flash_fwd_paramsE)
        /*0014*/ 	.short	0x0160
        /*0016*/ 	.short	0x01d0


	//----- nvinfo : EIATTR_CBANK_PARAM_SIZE
	.align		4
.L_1738:
        /*0018*/ 	.byte	0x03, 0x19
        /*001a*/ 	.short	0x01d0


	//----- nvinfo : EIATTR_KPARAM_INFO
	.align		4
        /*001c*/ 	.byte	0x04, 0x17
        /*001e*/ 	.short	(.L_1740 - .L_1739)
.L_1739:
        /*0020*/ 	.word	0x00000000
        /*0024*/ 	.short	0x0000
        /*0026*/ 	.short	0x0000
        /*0028*/ 	.byte	0x00, 0xf0, 0x41, 0x07


	//----- nvinfo : EIATTR_MAXREG_COUNT
	.align		4
.L_1740:
        /*002c*/ 	.byte	0x03, 0x1b
        /*002e*/ 	.short	0x00ff


	//----- nvinfo : EIATTR_NUM_BARRIERS
	.align		4
        /*0030*/ 	.byte	0x02, 0x4c
        /*0032*/ 	.byte	0x01
	.zero		1


	//----- nvinfo : EIATTR_MERCURY_ISA_VERSION
	.align		4
        /*0034*/ 	.byte	0x03, 0x5f
        /*0036*/ 	.short	0x0000


	//----- nvinfo : EIATTR_COOP_GROUP_MASK_REGIDS
	.align		4
        /*0038*/ 	.byte	0x04, 0x29
        /*003a*/ 	.short	(.L_1742 - .L_1741)


	//   ....[0]....
.L_1741:
        /*003c*/ 	.word	0xffffffff


	//   ....[1]....
        /*0040*/ 	.word	0xffffffff


	//   ....[2]....
        /*0044*/ 	.word	0xffffffff


	//   ....[3]....
        /*0048*/ 	.word	0xffffffff


	//   ....[4]....
        /*004c*/ 	.word	0xffffffff


	//   ....[5]....
        /*0050*/ 	.word	0xffffffff


	//   ....[6]....
        /*0054*/ 	.word	0xffffffff


	//   ....[7]....
        /*0058*/ 	.word	0xffffffff


	//   ....[8]....
        /*005c*/ 	.word	0xffffffff


	//   ....[9]....
        /*0060*/ 	.word	0xffffffff


	//   ....[10]....
        /*0064*/ 	.word	0xffffffff


	//   ....[11]....
        /*0068*/ 	.word	0xffffffff


	//   ....[12]....
        /*006c*/ 	.word	0xffffffff


	//   ....[13]....
        /*0070*/ 	.word	0xffffffff


	//   ....[14]....
        /*0074*/ 	.word	0xffffffff


	//   ....[15]....
        /*0078*/ 	.word	0xffffffff


	//----- nvinfo : EIATTR_COOP_GROUP_INSTR_OFFSETS
	.align		4
.L_1742:
        /*007c*/ 	.byte	0x04, 0x28
        /*007e*/ 	.short	(.L_1744 - .L_1743)


	//   ....[0]....
.L_1743:
        /*0080*/ 	.word	0x00004b40


	//   ....[1]....
        /*0084*/ 	.word	0x00004c70


	//   ....[2]....
        /*0088*/ 	.word	0x00004c80


	//   ....[3]....
        /*008c*/ 	.word	0x00004cd0


	//   ....[4]....
        /*0090*/ 	.word	0x00008970


	//   ....[5]....
        /*0094*/ 	.word	0x00008980


	//   ....[6]....
        /*0098*/ 	.word	0x000089b0


	//   ....[7]....
        /*009c*/ 	.word	0x000089c0


	//   ....[8]....
        /*00a0*/ 	.word	0x0000c060


	//   ....[9]....
        /*00a4*/ 	.word	0x0000c080


	//   ....[10]....
        /*00a8*/ 	.word	0x0000c0b0


	//   ....[11]....
        /*00ac*/ 	.word	0x0000c0c0


	//   ....[12]....
        /*00b0*/ 	.word	0x0000d780


	//   ....[13]....
        /*00b4*/ 	.word	0x0000d7c0


	//   ....[14]....
        /*00b8*/ 	.word	0x0000d850


	//   ....[15]....
        /*00bc*/ 	.word	0x0000d860


	//----- nvinfo : EIATTR_EXIT_INSTR_OFFSETS
	.align		4
.L_1744:
        /*00c0*/ 	.byte	0x04, 0x1c
        /*00c2*/ 	.short	(.L_1746 - .L_1745)


	//   ....[0]....
.L_1745:
        /*00c4*/ 	.word	0x00000410


	//   ....[1]....
        /*00c8*/ 	.word	0x00000b40


	//   ....[2]....
        /*00cc*/ 	.word	0x00000b70


	//   ....[3]....
        /*00d0*/ 	.word	0x0000e300


	//   ....[4]....
        /*00d4*/ 	.word	0x0000e320


	//----- nvinfo : EIATTR_CTAIDZ_USED
	.align		4
.L_1746:
        /*00d8*/ 	.byte	0x01, 0x04
	.zero		2


	//----- nvinfo : EIATTR_CRS_STACK_SIZE
	.align		4
        /*00dc*/ 	.byte	0x04, 0x1e
        /*00de*/ 	.short	(.L_1748 - .L_1747)
.L_1747:
        /*00e0*/ 	.word	0x00000000
.L_1748:


//--------------------- .nv.info._ZN5flash24flash_fwd_splitkv_kernelI23Flash_fwd_kernel_traitsILi64ELi64ELi128ELi4ELb0ELb0EN7cutlass6half_tE19Flash_kernel_traitsILi64ELi64ELi128ELi4ES3_EELb1ELb0ELb1ELb0ELb0ELb0ELb1ELb0EEEvNS_16Flash_fwd_paramsE --------------------------
	.section	.nv.info._ZN5flash24flash_fwd_splitkv_kernelI23Flash_fwd_kernel_traitsILi64ELi64ELi128ELi4ELb0ELb0EN7cutlass6half_tE19Flash_kernel_traitsILi64ELi64ELi128ELi4ES3_EELb1ELb0ELb1ELb0ELb0ELb0ELb1ELb0EEEvNS_16Flash_fwd_paramsE,"",@"SHT_CUDA_INFO"
	.sectionflags	@""
	.align	4


	//----- nvinfo : EIATTR_CUDA_API_VERSION
	.align		4
        /*0000*/ 	.byte	0x04, 0x37
        /*0002*/ 	.short	(.L_1750 - .L_1749)
.L_1749:
        /*0004*/ 	.word	0x00000082


	//----- nvinfo : EIATTR_SW2861232_WAR
	.align		4
.L_1750:
        /*0008*/ 	.byte	0x01, 0x35
	.zero		2


	//----- nvinfo : EIATTR_PARAM_CBANK
	.align		4
        /*000c*/ 	.byte	0x04, 0x0a
        /*000e*/ 	.short	(.L_1752 - .L_1751)
	.align		4
.L_1751:
        /*0010*/ 	.word	index@(.nv.constant0._ZN5flash24flash_fwd_splitkv_kernelI23Flash_fwd_kernel_traitsILi64ELi64ELi128ELi4ELb0ELb0EN7cutlass6half_tE19Flash_kernel_traitsILi64ELi64ELi128ELi4ES3_EELb1ELb0ELb1ELb0ELb0ELb0ELb1ELb0EEEvNS_16Flash_fwd_paramsE)
        /*0014*/ 	.short	0x0160
        /*0016*/ 	.short	0x01d0


	//----- nvinfo : EIATTR_CBANK_PARAM_SIZE
	.align		4
.L_1752:
        /*0018*/ 	.byte	0x03, 0x19
        /*001a*/ 	.short	0x01d0


	//----- nvinfo : EIATTR_KPARAM_INFO
	.align		4
        /*001c*/ 	.byte	0x04, 0x17
        /*001e*/ 	.short	(.L_1754 - .L_1753)
.L_1753:
        /*0020*/ 	.word	0x00000000
        /*0024*/ 	.short	0x0000
        /*0026*/ 	.short	0x0000
        /*0028*/ 	.byte	0x00, 0xf0, 0x41, 0x07


	//----- nvinfo : EIATTR_MAXREG_COUNT
	.align		4
.L_1754:
        /*002c*/ 	.byte	0x03, 0x1b
        /*002e*/ 	.short	0x00ff


	//----- nvinfo : EIATTR_NUM_BARRIERS
	.align		4
        /*0030*/ 	.byte	0x02, 0x4c
        /*0032*/ 	.byte	0x01
	.zero		1


	//----- nvinfo : EIATTR_MERCURY_ISA_VERSION
	.align		4
        /*0034*/ 	.byte	0x03, 0x5f
        /*0036*/ 	.short	0x0000


	//----- nvinfo : EIATTR_COOP_GROUP_MASK_REGIDS
	.align		4
        /*0038*/ 	.byte	0x04, 0x29
        /*003a*/ 	.short	(.L_1756 - .L_1755)


	//   ....[0]....
.L_1755:
        /*003c*/ 	.word	0xffffffff


	//   ....[1]....
        /*0040*/ 	.word	0xffffffff


	//   ....[2]....
        /*0044*/ 	.word	0xffffffff


	//   ....[3]....
        /*0048*/ 	.word	0xffffffff


	//   ....[4]....
        /*004c*/ 	.word	0xffffffff


	//   ....[5]....
        /*0050*/ 	.word	0xffffffff


	//   ....[6]....
        /*0054*/ 	.word	0xffffffff


	//   ....[7]....
        /*0058*/ 	.word	0xffffffff


	//   ....[8]....
        /*005c*/ 	.word	0xffffffff


	//   ....[9]....
        /*0060*/ 	.word	0xffffffff


	//   ....[10]....
        /*0064*/ 	.word	0xffffffff


	//   ....[11]....
        /*0068*/ 	.word	0xffffffff


	//   ....[12]....
        /*006c*/ 	.word	0xffffffff


	//   ....[13]....
        /*0070*/ 	.word	0xffffffff


	//   ....[14]....
        /*0074*/ 	.word	0xffffffff


	//   ....[15]....
        /*0078*/ 	.word	0xffffffff


	//----- nvinfo : EIATTR_COOP_GROUP_INSTR_OFFSETS
	.align		4
.L_1756:
        /*007c*/ 	.byte	0x04, 0x28
        /*007e*/ 	.short	(.L_1758 - .L_1757)


	//   ....[0]....
.L_1757:
        /*0080*/ 	.word	0x000058c0


	//   ....[1]....
        /*0084*/ 	.word	0x000058e0


	//   ....[2]....
        /*0088*/ 	.word	0x00005960


	//   ....[3]....
        /*008c*/ 	.word	0x00005970


	//   ....[4]....
        /*0090*/ 	.word	0x00009c70


	//   ....[5]....
        /*0094*/ 	.word	0x00009c80


	//   ....[6]....
        /*0098*/ 	.word	0x00009cb0


	//   ....[7]....
        /*009c*/ 	.word	0x00009cc0


	//   ....[8]....
        /*00a0*/ 	.word	0x0000d9b0


	//   ....[9]....
        /*00a4*/ 	.word	0x0000d9d0


	//   ....[10]....
        /*00a8*/ 	.word	0x0000d9f0


	//   ....[11]....
        /*00ac*/ 	.word	0x0000da10


	//   ....[12]....
        /*00b0*/ 	.word	0x0000f130


	//   ....[13]....
        /*00b4*/ 	.word	0x0000f170


	//   ....[14]....
        /*00b8*/ 	.word	0x0000f1d0


	//   ....[15]....
        /*00bc*/ 	.word	0x0000f1f0


	//----- nvinfo : EIATTR_EXIT_INSTR_OFFSETS
	.align		4
.L_1758:
        /*00c0*/ 	.byte	0x04, 0x1c
        /*00c2*/ 	.short	(.L_1760 - .L_1759)


	//   ....[0]....
.L_1759:
        /*00c4*/ 	.word	0x00000420


	//   ....[1]....
        /*00c8*/ 	.word	0x00000bd0


	//   ....[2]....
        /*00cc*/ 	.word	0x00000c00


	//   ....[3]....
        /*00d0*/ 	.word	0x0000fcf0


	//   ....[4]....
        /*00d4*/ 	.word	0x0000fd10


	//----- nvinfo : EIATTR_CTAIDZ_USED
	.align		4
.L_1760:
        /*00d8*/ 	.byte	0x01, 0x04
	.zero		2


	//----- nvinfo : EIATTR_CRS_STACK_SIZE
	.align		4
        /*00dc*/ 	.byte	0x04, 0x1e
        /*00de*/ 	.short	(.L_1762 - .L_1761)
.L_1761:
        /*00e0*/ 	.word	0x00000000
.L_1762:


//--------------------- .nv.info._ZN5flash24flash_fwd_splitkv_kernelI23Flash_fwd_kernel_traitsILi64ELi64ELi128ELi4ELb0ELb0EN7cutlass6half_tE19Flash_kernel_traitsILi64ELi64ELi128ELi4ES3_EELb1ELb0ELb1ELb0ELb0ELb1ELb1ELb0EEEvNS_16Flash_fwd_paramsE --------------------------
	.section	.nv.info._ZN5flash24flash_fwd_splitkv_kernelI23Flash_fwd_kernel_traitsILi64ELi64ELi128ELi4ELb0ELb0EN7cutlass6half_tE19Flash_kernel_traitsILi64ELi64ELi128ELi4ES3_EELb1ELb0ELb1ELb0ELb0ELb1ELb1ELb0EEEvNS_16Flash_fwd_paramsE,"",@"SHT_CUDA_INFO"
	.sectionflags	@""
	.align	4


	//----- nvinfo : EIATTR_CUDA_API_VERSION
	.align		4
        /*0000*/ 	.byte	0x04, 0x37
        /*0002*/ 	.short	(.L_1764 - .L_1763)
.L_1763:
        /*0004*/ 	.word	0x00000082


	//----- nvinfo : EIATTR_SW2861232_WAR
	.align		4
.L_1764:
        /*0008*/ 	.byte	0x01, 0x35
	.zero		2


	//----- nvinfo : EIATTR_PARAM_CBANK
	.align		4
        /*000c*/ 	.byte	0x04, 0x0a
        /*000e*/ 	.short	(.L_1766 - .L_1765)
	.align		4
.L_1765:
        /*0010*/ 	.word	index@(.nv.constant0._ZN5flash24flash_fwd_splitkv_kernelI23Flash_fwd_kernel_traitsILi64ELi64ELi128ELi4ELb0ELb0EN7cutlass6half_tE19Flash_kernel_traitsILi64ELi64ELi128ELi4ES3_EELb1ELb0ELb1ELb0ELb0ELb1ELb1ELb0EEEvNS_16Flash_fwd_paramsE)
        /*0014*/ 	.short	0x0160
        /*0016*/ 	.short	0x01d0


	//----- nvinfo : EIATTR_CBANK_PARAM_SIZE
	.align		4
.L_1766:
        /*0018*/ 	.byte	0x03, 0x19
        /*001a*/ 	.short	0x01d0


	//----- nvinfo : EIATTR_KPARAM_INFO
	.align		4
        /*001c*/ 	.byte	0x04, 0x17
        /*001e*/ 	.short	(.L_1768 - .L_1767)
.L_1767:
        /*0020*/ 	.word	0x00000000
        /*0024*/ 	.short	0x0000
        /*0026*/ 	.short	0x0000
        /*0028*/ 	.byte	0x00, 0xf0, 0x41, 0x07


	//----- nvinfo : EIATTR_MAXREG_COUNT
	.align		4
.L_1768:
        /*002c*/ 	.byte	0x03, 0x1b
        /*002e*/ 	.short	0x00ff


	//----- nvinfo : EIATTR_NUM_BARRIERS
	.align		4
        /*0030*/ 	.byte	0x02, 0x4c
        /*0032*/ 	.byte	0x01
	.zero		1


	//----- nvinfo : EIATTR_MERCURY_ISA_VERSION
	.align		4
        /*0034*/ 	.byte	0x03, 0x5f
        /*0036*/ 	.short	0x0000


	//----- nvinfo : EIATTR_COOP_GROUP_MASK_REGIDS
	.align		4
        /*0038*/ 	.byte	0x04, 0x29
        /*003a*/ 	.short	(.L_1770 - .L_1769)


	//   ....[0]....
.L_1769:
        /*003c*/ 	.word	0xffffffff


	//   ....[1]....
        /*0040*/ 	.word	0xffffffff


	//   ....[2]....
        /*0044*/ 	.word	0xffffffff


	//   ....[3]....
        /*0048*/ 	.word	0xffffffff


	//   ....[4]....
        /*004c*/ 	.word	0xffffffff


	//   ....[5]....
        /*0050*/ 	.word	0xffffffff


	//   ....[6]....
        /*0054*/ 	.word	0xffffffff


	//   ....[7]....
        /*0058*/ 	.word	0xffffffff


	//   ....[8]....
        /*005c*/ 	.word	0xffffffff


	//   ....[9]....
        /*0060*/ 	.word	0xffffffff


	//   ....[10]....
        /*0064*/ 	.word	0xffffffff


	//   ....[11]....
        /*0068*/ 	.word	0xffffffff


	//   ....[12]....
        /*006c*/ 	.word	0xffffffff


	//   ....[13]....
        /*0070*/ 	.word	0xffffffff


	//   ....[14]....
        /*0074*/ 	.word	0xffffffff


	//   ....[15]....
        /*0078*/ 	.word	0xffffffff


	//----- nvinfo : EIATTR_COOP_GROUP_INSTR_OFFSETS
	.align		4
.L_1770:
        /*007c*/ 	.byte	0x04, 0x28
        /*007e*/ 	.short	(.L_1772 - .L_1771)


	//   ....[0]....
.L_1771:
        /*0080*/ 	.word	0x000060c0


	//   ....[1]....
        /*0084*/ 	.word	0x000060e0


	//   ....[2]....
        /*0088*/ 	.word	0x00006160


	//   ....[3]....
        /*008c*/ 	.word	0x00006170


	//   ....[4]....
        /*0090*/ 	.word	0x0000ac80


	//   ....[5]....
        /*0094*/ 	.word	0x0000ac90


	//   ....[6]....
        /*0098*/ 	.word	0x0000acc0


	//   ....[7]....
        /*009c*/ 	.word	0x0000acd0


	//   ....[8]....
        /*00a0*/ 	.word	0x0000f210


	//   ....[9]....
        /*00a4*/ 	.word	0x0000f230


	//   ....[10]....
        /*00a8*/ 	.word	0x0000f250


	//   ....[11]....
        /*00ac*/ 	.word	0x0000f270


	//   ....[12]....
        /*00b0*/ 	.word	0x00010940


	//   ....[13]....
        /*00b4*/ 	.word	0x00010980


	//   ....[14]....
        /*00b8*/ 	.word	0x000109e0


	//   ....[15]....
        /*00bc*/ 	.word	0x00010a00


	//----- nvinfo : EIATTR_EXIT_INSTR_OFFSETS
	.align		4
.L_1772:
        /*00c0*/ 	.byte	0x04, 0x1c
        /*00c2*/ 	.short	(.L_1774 - .L_1773)


	//   ....[0]....
.L_1773:
        /*00c4*/ 	.word	0x00000420


	//   ....[1]....
        /*00c8*/ 	.word	0x00000bd0


	//   ....[2]....
        /*00cc*/ 	.word	0x00000c00


	//   ....[3]....
        /*00d0*/ 	.word	0x00011500


	//   ....[4]....
        /*00d4*/ 	.word	0x00011520


	//----- nvinfo : EIATTR_CTAIDZ_USED
	.align		4
.L_1774:
        /*00d8*/ 	.byte	0x01, 0x04
	.zero		2


	//----- nvinfo : EIATTR_CRS_STACK_SIZE
	.align		4
        /*00dc*/ 	.byte	0x04, 0x1e
        /*00de*/ 	.short	(.L_1776 - .L_1775)
.L_1775:
        /*00e0*/ 	.word	0x00000000
.L_1776:


//--------------------- .nv.info._ZN5flash24flash_fwd_splitkv_kernelI23Flash_fwd_kernel_traitsILi64ELi64ELi128ELi4ELb0ELb0EN7cutlass6half_tE19Flash_kernel_traitsILi64ELi64ELi128ELi4ES3_EELb1ELb0ELb0ELb0ELb1ELb0ELb1ELb1EEEvNS_16Flash_fwd_paramsE --------------------------
	.section	.nv.info._ZN5flash24flash_fwd_splitkv_kernelI23Flash_fwd_kernel_traitsILi64ELi64ELi128ELi4ELb0ELb0EN7cutlass6half_tE19Flash_kernel_traitsILi64ELi64ELi128ELi4ES3_EELb1ELb0ELb0ELb0ELb1ELb0ELb1ELb1EEEvNS_16Flash_fwd_paramsE,"",@"SHT_CUDA_INFO"
	.sectionflags	@""
	.align	4


	//----- nvinfo : EIATTR_CUDA_API_VERSION
	.align		4
        /*0000*/ 	.byte	0x04, 0x37
        /*0002*/ 	.short	(.L_1778 - .L_1777)
.L_1777:
        /*0004*/ 	.word	0x00000082


	//----- nvinfo : EIATTR_SW2861232_WAR
	.align		4
.L_1778:
        /*0008*/ 	.byte	0x01, 0x35
	.zero		2


	//----- nvinfo : EIATTR_PARAM_CBANK
	.align		4
        /*000c*/ 	.byte	0x04, 0x0a
        /*000e*/ 	.short	(.L_1780 - .L_1779)
	.align		4
.L_1779:
        /*0010*/ 	.word	index@(.nv.constant0._ZN5flash24flash_fwd_splitkv_kernelI23Flash_fwd_kernel_traitsILi64ELi64ELi128ELi4ELb0ELb0EN7cutlass6half_tE19Flash_kernel_traitsILi64ELi64ELi128ELi4ES3_EELb1ELb0ELb0ELb0ELb1ELb0ELb1ELb1EEEvNS_16Flash_fwd_paramsE)
        /*0014*/ 	.short	0x0160
        /*0016*/ 	.short	0x01d0


	//----- nvinfo : EIATTR_CBANK_PARAM_SIZE
	.align		4
.L_1780:
        /*0018*/ 	.byte	0x03, 0x19
        /*001a*/ 	.short	0x01d0


	//----- nvinfo : EIATTR_KPARAM_INFO
	.align		4
        /*001c*/ 	.byte	0x04, 0x17
        /*001e*/ 	.short	(.L_1782 - .L_1781)
.L_1781:
        /*0020*/ 	.word	0x00000000
        /*0024*/ 	.short	0x0000
        /*0026*/ 	.short	0x0000
        /*0028*/ 	.byte	0x00, 0xf0, 0x41, 0x07


	//----- nvinfo : EIATTR_MAXREG_COUNT
	.align		4
.L_1782:
        /*002c*/ 	.byte	0x03, 0x1b
        /*002e*/ 	.short	0x00ff


	//----- nvinfo : EIATTR_NUM_BARRIERS
	.align		4
        /*0030*/ 	.byte	0x02, 0x4c
        /*0032*/ 	.byte	0x01
	.zero		1


	//----- nvinfo : EIATTR_MERCURY_ISA_VERSION
	.align		4
        /*0034*/ 	.byte	0x03, 0x5f
        /*0036*/ 	.short	0x0000


	//----- nvinfo : EIATTR_COOP_GROUP_MASK_REGIDS
	.align		4
        /*0038*/ 	.byte	0x04, 0x29
        /*003a*/ 	.short	(.L_1784 - .L_1783)


	//   ....[0]....
.L_1783:
        /*003c*/ 	.word	0xffffffff


	//   ....[1]....
        /*0040*/ 	.word	0xffffffff


	//   ....[2]....
        /*0044*/ 	.word	0xffffffff


	//   ....[3]....
        /*0048*/ 	.word	0xffffffff


	//   ....[4]....
        /*004c*/ 	.word	0xffffffff


	//   ....[5]....
        /*0050*/ 	.word	0xffffffff


	//   ....[6]....
        /*0054*/ 	.word	0xffffffff


	//   ....[7]....
        /*0058*/ 	.word	0xffffffff


	//   ....[8]....
        /*005c*/ 	.word	0xffffffff


	//   ....[9]....
        /*0060*/ 	.word	0xffffffff


	//   ....[10]....
        /*0064*/ 	.word	0xffffffff


	//   ....[11]....
        /*0068*/ 	.word	0xffffffff


	//   ....[12]....
        /*006c*/ 	.word	0xffffffff


	//   ....[13]....
        /*0070*/ 	.word	0xffffffff


	//   ....[14]....
        /*0074*/ 	.word	0xffffffff


	//   ....[15]....
        /*0078*/ 	.word	0xffffffff


	//----- nvinfo : EIATTR_COOP_GROUP_INSTR_OFFSETS
	.align		4
.L_1784:
        /*007c*/ 	.byte	0x04, 0x28
        /*007e*/ 	.short	(.L_1786 - .L_1785)


	//   ....[0]....
.L_1785:
        /*0080*/ 	.word	0x0000dca0


	//   ....[1]....
        /*0084*/ 	.word	0x0000dd30


	//   ....[2]....
        /*0088*/ 	.word	0x0000dd40


	//   ....[3]....
        /*008c*/ 	.word	0x0000dd70


	//   ....[4]....
        /*0090*/ 	.word	0x000112b0


	//   ....[5]....
        /*0094*/ 	.word	0x00011300


	//   ....[6]....
        /*0098*/ 	.word	0x00011320


	//   ....[7]....
        /*009c*/ 	.word	0x00011340


	//   ....[8]....
        /*00a0*/ 	.word	0x00014190


	//   ....[9]....
        /*00a4*/ 	.word	0x000141b0


	//   ....[10]....
        /*00a8*/ 	.word	0x000141f0


	//   ....[11]....
        /*00ac*/ 	.word	0x00014200


	//   ....[12]....
        /*00b0*/ 	.word	0x00015910


	//   ....[13]....
        /*00b4*/ 	.word	0x00015950


	//   ....[14]....
        /*00b8*/ 	.word	0x000159f0


	//   ....[15]....
        /*00bc*/ 	.word	0x00015a10


	//----- nvinfo : EIATTR_EXIT_INSTR_OFFSETS
	.align		4
.L_1786:
        /*00c0*/ 	.byte	0x04, 0x1c
        /*00c2*/ 	.short	(.L_1788 - .L_1787)


	//   ....[0]....
.L_1787:
        /*00c4*/ 	.word	0x00000420


	//   ....[1]....
        /*00c8*/ 	.word	0x00000b60


	//   ....[2]....
        /*00cc*/ 	.word	0x00000b90


	//   ....[3]....
        /*00d0*/ 	.word	0x000164b0


	//   ....[4]....
        /*00d4*/ 	.word	0x000164d0


	//----- nvinfo : EIATTR_CTAIDZ_USED
	.align		4
.L_1788:
        /*00d8*/ 	.byte	0x01, 0x04
	.zero		2


	//----- nvinfo : EIATTR_CRS_STACK_SIZE
	.align		4
        /*00dc*/ 	.byte	0x04, 0x1e
        /*00de*/ 	.short	(.L_1790 - .L_1789)
.L_1789:
        /*00e0*/ 	.word	0x00000000
.L_1790:


//--------------------- .nv.info._ZN5flash24flash_fwd_splitkv_kernelI23Flash_fwd_kernel_traitsILi64ELi64ELi128ELi4ELb0ELb0EN7cutlass6half_tE19Flash_kernel_traitsILi64ELi64ELi128ELi4ES3_EELb1ELb0ELb0ELb0ELb1ELb1ELb1ELb1EEEvNS_16Flash_fwd_paramsE --------------------------
	.section	.nv.info._ZN5flash24flash_fwd_splitkv_kernelI23Flash_fwd_kernel_traitsILi64ELi64ELi128ELi4ELb0ELb0EN7cutlass6half_tE19Flash_kernel_traitsILi64ELi64ELi128ELi4ES3_EELb1ELb0ELb0ELb0ELb1ELb1ELb1ELb1EEEvNS_16Flash_fwd_paramsE,"",@"SHT_CUDA_INFO"
	.sectionflags	@""
	.align	4


	//----- nvinfo : EIATTR_CUDA_API_VERSION
	.align		4
        /*0000*/ 	.byte	0x04, 0x37
        /*0002*/ 	.short	(.L_1792 - .L_1791)
.L_1791:
        /*0004*/ 	.word	0x00000082


	//----- nvinfo : EIATTR_SW2861232_WAR
	.align		4
.L_1792:
        /*0008*/ 	.byte	0x01, 0x35
	.zero		2


	//----- nvinfo : EIATTR_PARAM_CBANK
	.align		4
        /*000c*/ 	.byte	0x04, 0x0a
        /*000e*/ 	.short	(.L_1794 - .L_1793)
	.align		4
.L_1793:
        /*0010*/ 	.word	index@(.nv.constant0._ZN5flash24flash_fwd_splitkv_kernelI23Flash_fwd_kernel_traitsILi64ELi64ELi128ELi4ELb0ELb0EN7cutlass6half_tE19Flash_kernel_traitsILi64ELi64ELi128ELi4ES3_EELb1ELb0ELb0ELb0ELb1ELb1ELb1ELb1EEEvNS_16Flash_fwd_paramsE)
        /*0014*/ 	.short	0x0160
        /*0016*/ 	.short	0x01d0


	//----- nvinfo : EIATTR_CBANK_PARAM_SIZE
	.align		4
.L_1794:
        /*0018*/ 	.byte	0x03, 0x19
        /*001a*/ 	.short	0x01d0


	//----- nvinfo : EIATTR_KPARAM_INFO
	.align		4
        /*001c*/ 	.byte	0x04, 0x17
        /*001e*/ 	.short	(.L_1796 - .L_1795)
.L_1795:
        /*0020*/ 	.word	0x00000000
        /*0024*/ 	.short	0x0000
        /*0026*/ 	.short	0x0000
        /*0028*/ 	.byte	0x00, 0xf0, 0x41, 0x07


	//----- nvinfo : EIATTR_MAXREG_COUNT
	.align		4
.L_1796:
        /*002c*/ 	.byte	0x03, 0x1b
        /*002e*/ 	.short	0x00ff


	//----- nvinfo : EIATTR_NUM_BARRIERS
	.align		4
        /*0030*/ 	.byte	0x02, 0x4c
        /*0032*/ 	.byte	0x01
	.zero		1


	//----- nvinfo : EIATTR_MERCURY_ISA_VERSION
	.align		4
        /*0034*/ 	.byte	0x03, 0x5f
        /*0036*/ 	.short	0x0000


	//----- nvinfo : EIATTR_COOP_GROUP_MASK_REGIDS
	.align		4
        /*0038*/ 	.byte	0x04, 0x29
        /*003a*/ 	.short	(.L_1798 - .L_1797)


	//   ....[0]....
.L_1797:
        /*003c*/ 	.word	0xffffffff


	//   ....[1]....
        /*0040*/ 	.word	0xffffffff


	//   ....[2]....
        /*0044*/ 	.word	0xffffffff


	//   ....[3]....
        /*0048*/ 	.word	0xffffffff


	//   ....[4]....
        /*004c*/ 	.word	0xffffffff


	//   ....[5]....
        /*0050*/ 	.word	0xffffffff


	//   ....[6]....
        /*0054*/ 	.word	0xffffffff


	//   ....[7]....
        /*0058*/ 	.word	0xffffffff


	//   ....[8]....
        /*005c*/ 	.word	0xffffffff


	//   ....[9]....
        /*0060*/ 	.word	0xffffffff


	//   ....[10]....
        /*0064*/ 	.word	0xffffffff


	//   ....[11]....
        /*0068*/ 	.word	0xffffffff


	//   ....[12]....
        /*006c*/ 	.word	0xffffffff


	//   ....[13]....
        /*0070*/ 	.word	0xffffffff


	//   ....[14]....
        /*0074*/ 	.word	0xffffffff


	//   ....[15]....
        /*0078*/ 	.word	0xffffffff


	//----- nvinfo : EIATTR_COOP_GROUP_INSTR_OFFSETS
	.align		4
.L_1798:
        /*007c*/ 	.byte	0x04, 0x28
        /*007e*/ 	.short	(.L_1800 - .L_1799)


	//   ....[0]....
.L_1799:
        /*0080*/ 	.word	0x0000e4d0


	//   ....[1]....
        /*0084*/ 	.word	0x0000e570


	//   ....[2]....
        /*0088*/ 	.word	0x0000e580


	//   ....[3]....
        /*008c*/ 	.word	0x0000e5f0


	//   ....[4]....
        /*0090*/ 	.word	0x00012300


	//   ....[5]....
        /*0094*/ 	.word	0x00012310


	//   ....[6]....
        /*0098*/ 	.word	0x00012340


	//   ....[7]....
        /*009c*/ 	.word	0x00012350


	//   ....[8]....
        /*00a0*/ 	.word	0x00015a40


	//   ....[9]....
        /*00a4*/ 	.word	0x00015a50


	//   ....[10]....
        /*00a8*/ 	.word	0x00015a80


	//   ....[11]....
        /*00ac*/ 	.word	0x00015a90


	//   ....[12]....
        /*00b0*/ 	.word	0x00017150


	//   ....[13]....
        /*00b4*/ 	.word	0x00017190


	//   ....[14]....
        /*00b8*/ 	.word	0x00017230


	//   ....[15]....
        /*00bc*/ 	.word	0x00017240


	//----- nvinfo : EIATTR_EXIT_INSTR_OFFSETS
	.align		4
.L_1800:
        /*00c0*/ 	.byte	0x04, 0x1c
        /*00c2*/ 	.short	(.L_1802 - .L_1801)


	//   ....[0]....
.L_1801:
        /*00c4*/ 	.word	0x00000420


	//   ....[1]....
        /*00c8*/ 	.word	0x00000b60


	//   ....[2]....
        /*00cc*/ 	.word	0x00000b90


	//   ....[3]....
        /*00d0*/ 	.word	0x00017cf0


	//   ....[4]....
        /*00d4*/ 	.word	0x00017d10


	//----- nvinfo : EIATTR_CTAIDZ_USED
	.align		4
.L_1802:
        /*00d8*/ 	.byte	0x01, 0x04
	.zero		2


	//----- nvinfo : EIATTR_CRS_STACK_SIZE
	.align		4
        /*00dc*/ 	.byte	0x04, 0x1e
        /*00de*/ 	.short	(.L_1804 - .L_1803)
.L_1803:
        /*00e0*/ 	.word	0x00000000
.L_1804:


//--------------------- .nv.info._ZN5flash24flash_fwd_splitkv_kernelI23Flash_fwd_kernel_traitsILi64ELi64ELi128ELi4ELb0ELb0EN7cutlass6half_tE19Flash_kernel_traitsILi64ELi64ELi128ELi4ES3_EELb1ELb0ELb1ELb0ELb0ELb0ELb1ELb1EEEvNS_16Flash_fwd_paramsE --------------------------
	.section	.nv.info._ZN5flash24flash_fwd_splitkv_kernelI23Flash_fwd_kernel_traitsILi64ELi64ELi128ELi4ELb0ELb0EN7cutlass6half_tE19Flash_kernel_traitsILi64ELi64ELi128ELi4ES3_EELb1ELb0ELb1ELb0ELb0ELb0ELb1ELb1EEEvNS_16Flash_fwd_paramsE,"",@"SHT_CUDA_INFO"
	.sectionflags	@""
	.align	4


	//----- nvinfo : EIATTR_CUDA_API_VERSION
	.align		4
        /*0000*/ 	.byte	0x04, 0x37
        /*0002*/ 	.short	(.L_1806 - .L_1805)
.L_1805:
        /*0004*/ 	.word	0x00000082


	//----- nvinfo : EIATTR_SW2861232_WAR
	.align		4
.L_1806:
        /*0008*/ 	.byte	0x01, 0x35
	.zero		2


	//----- nvinfo : EIATTR_PARAM_CBANK
	.align		4
        /*000c*/ 	.byte	0x04, 0x0a
        /*000e*/ 	.short	(.L_1808 - .L_1807)
	.align		4
.L_1807:
        /*0010*/ 	.word	index@(.nv.constant0._ZN5flash24flash_fwd_splitkv_kernelI23Flash_fwd_kernel_traitsILi64ELi64ELi128ELi4ELb0ELb0EN7cutlass6half_tE19Flash_kernel_traitsILi64ELi64ELi128ELi4ES3_EELb1ELb0ELb1ELb0ELb0ELb0ELb1ELb1EEEvNS_16Flash_fwd_paramsE)
        /*0014*/ 	.short	0x0160
        /*0016*/ 	.short	0x01d0


	//----- nvinfo : EIATTR_CBANK_PARAM_SIZE
	.align		4
.L_1808:
        /*0018*/ 	.byte	0x03, 0x19
        /*001a*/ 	.short	0x01d0


	//----- nvinfo : EIATTR_KPARAM_INFO
	.align		4
        /*001c*/ 	.byte	0x04, 0x17
        /*001e*/ 	.short	(.L_1810 - .L_1809)
.L_1809:
        /*0020*/ 	.word	0x00000000
        /*0024*/ 	.short	0x0000
        /*0026*/ 	.short	0x0000
        /*0028*/ 	.byte	0x00, 0xf0, 0x41, 0x07


	//----- nvinfo : EIATTR_MAXREG_COUNT
	.align		4
.L_1810:
        /*002c*/ 	.byte	0x03, 0x1b
        /*002e*/ 	.short	0x00ff


	//----- nvinfo : EIATTR_NUM_BARRIERS
	.align		4
        /*0030*/ 	.byte	0x02, 0x4c
        /*0032*/ 	.byte	0x01
	.zero		1


	//----- nvinfo : EIATTR_MERCURY_ISA_VERSION
	.align		4
        /*0034*/ 	.byte	0x03, 0x5f
        /*0036*/ 	.short	0x0000


	//----- nvinfo : EIATTR_COOP_GROUP_MASK_REGIDS
	.align		4
        /*0038*/ 	.byte	0x04, 0x29
        /*003a*/ 	.short	(.L_1812 - .L_1811)


	//   ....[0]....
.L_1811:
        /*003c*/ 	.word	0xffffffff


	//   ....[1]....
        /*0040*/ 	.word	0xffffffff


	//   ....[2]....
        /*0044*/ 	.word	0xffffffff


	//   ....[3]....
        /*0048*/ 	.word	0xffffffff


	//   ....[4]....
        /*004c*/ 	.word	0xffffffff


	//   ....[5]....
        /*0050*/ 	.word	0xffffffff


	//   ....[6]....
        /*0054*/ 	.word	0xffffffff


	//   ....[7]....
        /*0058*/ 	.word	0xffffffff


	//   ....[8]....
        /*005c*/ 	.word	0xffffffff


	//   ....[9]....
        /*0060*/ 	.word	0xffffffff


	//   ....[10]....
        /*0064*/ 	.word	0xffffffff


	//   ....[11]....
        /*0068*/ 	.word	0xffffffff


	//   ....[12]....
        /*006c*/ 	.word	0xffffffff


	//   ....[13]....
        /*0070*/ 	.word	0xffffffff


	//   ....[14]....
        /*0074*/ 	.word	0xffffffff


	//   ....[15]....
        /*0078*/ 	.word	0xffffffff


	//----- nvinfo : EIATTR_COOP_GROUP_INSTR_OFFSETS
	.align		4
.L_1812:
        /*007c*/ 	.byte	0x04, 0x28
        /*007e*/ 	.short	(.L_1814 - .L_1813)


	//   ....[0]....
.L_1813:
        /*0080*/ 	.word	0x0000f3a0


	//   ....[1]....
        /*0084*/ 	.word	0x0000f400


	//   ....[2]....
        /*0088*/ 	.word	0x0000f420


	//   ....[3]....
        /*008c*/ 	.word	0x0000f4a0


	//   ....[4]....
        /*0090*/ 	.word	0x00013840


	//   ....[5]....
        /*0094*/ 	.word	0x00013850


	//   ....[6]....
        /*0098*/ 	.word	0x00013880


	//   ....[7]....
        /*009c*/ 	.word	0x00013890


	//   ....[8]....
        /*00a0*/ 	.word	0x00017560


	//   ....[9]....
        /*00a4*/ 	.word	0x00017580


	//   ....[10]....
        /*00a8*/ 	.word	0x000175a0


	//   ....[11]....
        /*00ac*/ 	.word	0x000175d0


	//   ....[12]....
        /*00b0*/ 	.word	0x00018cf0


	//   ....[13]....
        /*00b4*/ 	.word	0x00018d30


	//   ....[14]....
        /*00b8*/ 	.word	0x00018db0


	//   ....[15]....
        /*00bc*/ 	.word	0x00018dd0


	//----- nvinfo : EIATTR_EXIT_INSTR_OFFSETS
	.align		4
.L_1814:
        /*00c0*/ 	.byte	0x04, 0x1c
        /*00c2*/ 	.short	(.L_1816 - .L_1815)


	//   ....[0]....
.L_1815:
        /*00c4*/ 	.word	0x00000420


	//   ....[1]....
        /*00c8*/ 	.word	0x00000c40


	//   ....[2]....
        /*00cc*/ 	.word	0x00000c70


	//   ....[3]....
        /*00d0*/ 	.word	0x00019910


	//   ....[4]....
        /*00d4*/ 	.word	0x00019930


	//----- nvinfo : EIATTR_CTAIDZ_USED
	.align		4
.L_1816:
        /*00d8*/ 	.byte	0x01, 0x04
	.zero		2


	//----- nvinfo : EIATTR_CRS_STACK_SIZE
	.align		4
        /*00dc*/ 	.byte	0x04, 0x1e
        /*00de*/ 	.short	(.L_1818 - .L_1817)
.L_1817:
        /*00e0*/ 	.word	0x00000000
.L_1818:


//--------------------- .nv.info._ZN5flash24flash_fwd_splitkv_kernelI23Flash_fwd_kernel_traitsILi64ELi64ELi128ELi4ELb0ELb0EN7cutlass6half_tE19Flash_kernel_traitsILi64ELi64ELi128ELi4ES3_EELb1ELb0ELb1ELb0ELb0ELb1ELb1ELb1EEEvNS_16Flash_fwd_paramsE --------------------------
	.section	.nv.info._ZN5flash24flash_fwd_splitkv_kernelI23Flash_fwd_kernel_traitsILi64ELi64ELi128ELi4ELb0ELb0EN7cutlass6half_tE19Flash_kernel_traitsILi64ELi64ELi128ELi4ES3_EELb1ELb0ELb1ELb0ELb0ELb1ELb1ELb1EEEvNS_16Flash_fwd_paramsE,"",@"SHT_CUDA_INFO"
	.sectionflags	@""
	.align	4


	//----- nvinfo : EIATTR_CUDA_API_VERSION
	.align		4
        /*0000*/ 	.byte	0x04, 0x37
        /*0002*/ 	.short	(.L_1820 - .L_1819)
.L_1819:
        /*0004*/ 	.word	0x00000082


	//----- nvinfo : EIATTR_SW2861232_WAR
	.align		4
.L_1820:
        /*0008*/ 	.byte	0x01, 0x35
	.zero		2


	//----- nvinfo : EIATTR_PARAM_CBANK
	.align		4
        /*000c*/ 	.byte	0x04, 0x0a
        /*000e*/ 	.short	(.L_1822 - .L_1821)
	.align		4
.L_1821:
        /*0010*/ 	.word	index@(.nv.constant0._ZN5flash24flash_fwd_splitkv_kernelI23Flash_fwd_kernel_traitsILi64ELi64ELi128ELi4ELb0ELb0EN7cutlass6half_tE19Flash_kernel_traitsILi64ELi64ELi128ELi4ES3_EELb1ELb0ELb1ELb0ELb0ELb1ELb1ELb1EEEvNS_16Flash_fwd_paramsE)
        /*0014*/ 	.short	0x0160
        /*0016*/ 	.short	0x01d0


	//----- nvinfo : EIATTR_CBANK_PARAM_SIZE
	.align		4
.L_1822:
        /*0018*/ 	.byte	0x03, 0x19
        /*001a*/ 	.short	0x01d0


	//----- nvinfo : EIATTR_KPARAM_INFO
	.align		4
        /*001c*/ 	.byte	0x04, 0x17
        /*001e*/ 	.short	(.L_1824 - .L_1823)
.L_1823:
        /*0020*/ 	.word	0x00000000
        /*0024*/ 	.short	0x0000
        /*0026*/ 	.short	0x0000
        /*0028*/ 	.byte	0x00, 0xf0, 0x41, 0x07


	//----- nvinfo : EIATTR_MAXREG_COUNT
	.align		4
.L_1824:
        /*002c*/ 	.byte	0x03, 0x1b
        /*002e*/ 	.short	0x00ff


	//----- nvinfo : EIATTR_NUM_BARRIERS
	.align		4
        /*0030*/ 	.byte	0x02, 0x4c
        /*0032*/ 	.byte	0x01
	.zero		1


	//----- nvinfo : EIATTR_MERCURY_ISA_VERSION
	.align		4
        /*0034*/ 	.byte	0x03, 0x5f
        /*0036*/ 	.short	0x0000


	//----- nvinfo : EIATTR_COOP_GROUP_MASK_REGIDS
	.align		4
        /*0038*/ 	.byte	0x04, 0x29
        /*003a*/ 	.short	(.L_1826 - .L_1825)


	//   ....[0]....
.L_1825:
        /*003c*/ 	.word	0xffffffff


	//   ....[1]....
        /*0040*/ 	.word	0xffffffff


	//   ....[2]....
        /*0044*/ 	.word	0xffffffff


	//   ....[3]....
        /*0048*/ 	.word	0xffffffff


	//   ....[4]....
        /*004c*/ 	.word	0xffffffff


	//   ....[5]....
        /*0050*/ 	.word	0xffffffff


	//   ....[6]....
        /*0054*/ 	.word	0xffffffff


	//   ....[7]....
        /*0058*/ 	.word	0xffffffff


	//   ....[8]....
        /*005c*/ 	.word	0xffffffff


	//   ....[9]....
        /*0060*/ 	.word	0xffffffff


	//   ....[10]....
        /*0064*/ 	.word	0xffffffff


	//   ....[11]....
        /*0068*/ 	.word	0xffffffff


	//   ....[12]....
        /*006c*/ 	.word	0xffffffff


	//   ....[13]....
        /*0070*/ 	.word	0xffffffff


	//   ....[14]....
        /*0074*/ 	.word	0xffffffff


	//   ....[15]....
        /*0078*/ 	.word	0xffffffff


	//----- nvinfo : EIATTR_COOP_GROUP_INSTR_OFFSETS
	.align		4
.L_1826:
        /*007c*/ 	.byte	0x04, 0x28
        /*007e*/ 	.short	(.L_1828 - .L_1827)


	//   ....[0]....
.L_1827:
        /*0080*/ 	.word	0x0000fb90


	//   ....[1]....
        /*0084*/ 	.word	0x0000fbe0


	//   ....[2]....
        /*0088*/ 	.word	0x0000fc00


	//   ....[3]....
        /*008c*/ 	.word	0x0000fc70


	//   ....[4]....
        /*0090*/ 	.word	0x00014810


	//   ....[5]....
        /*0094*/ 	.word	0x00014820


	//   ....[6]....
        /*0098*/ 	.word	0x00014850


	//   ....[7]....
        /*009c*/ 	.word	0x00014860


	//   ....[8]....
        /*00a0*/ 	.word	0x00018dd0


	//   ....[9]....
        /*00a4*/ 	.word	0x00018de0


	//   ....[10]....
        /*00a8*/ 	.word	0x00018e00


	//   ....[11]....
        /*00ac*/ 	.word	0x00018e20


	//   ....[12]....
        /*00b0*/ 	.word	0x0001a4f0


	//   ....[13]....
        /*00b4*/ 	.word	0x0001a530


	//   ....[14]....
        /*00b8*/ 	.word	0x0001a5b0


	//   ....[15]....
        /*00bc*/ 	.word	0x0001a5d0


	//----- nvinfo : EIATTR_EXIT_INSTR_OFFSETS
	.align		4
.L_1828:
        /*00c0*/ 	.byte	0x04, 0x1c
        /*00c2*/ 	.short	(.L_1830 - .L_1829)


	//   ....[0]....
.L_1829:
        /*00c4*/ 	.word	0x00000420


	//   ....[1]....
        /*00c8*/ 	.word	0x00000c40


	//   ....[2]....
        /*00cc*/ 	.word	0x00000c70


	//   ....[3]....
        /*00d0*/ 	.word	0x0001b110


	//   ....[4]....
        /*00d4*/ 	.word	0x0001b130


	//----- nvinfo : EIATTR_CTAIDZ_USED
	.align		4
.L_1830:
        /*00d8*/ 	.byte	0x01, 0x04
	.zero		2


	//----- nvinfo : EIATTR_CRS_STACK_SIZE
	.align		4
        /*00dc*/ 	.byte	0x04, 0x1e
        /*00de*/ 	.short	(.L_1832 - .L_1831)
.L_1831:
        /*00e0*/ 	.word	0x00000000
.L_1832:


//--------------------- .nv.callgraph             --------------------------
	.section	.nv.callgraph,"",@"SHT_CUDA_CALLGRAPH"
	.align	4
	.sectionentsize	8
	.align		4
        /*0000*/ 	.word	0x00000000
	.align		4
        /*0004*/ 	.word	0xffffffff
	.align		4
        /*0008*/ 	.word	0x00000000
	.align		4
        /*000c*/ 	.word	0xfffffffe
	.align		4
        /*0010*/ 	.word	0x00000000
	.align		4
        /*0014*/ 	.word	0xfffffffd
	.align		4
        /*0018*/ 	.word	0x00000000
	.align		4
        /*001c*/ 	.word	0xfffffffc


//--------------------- .nv.rel.action            --------------------------
	.section	.nv.rel.action,"",@"SHT_CUDA_RELOCINFO"
	.align	8
	.sectionentsize	8
        /*0000*/ 	.byte	0x73, 0x00, 0x00, 0x00, 0x00, 0x00, 0x00, 0x00, 0x00, 0x00, 0x00, 0x11, 0x25, 0x00, 0x05, 0x36


//--------------------- .nv.constant4             --------------------------
	.section	.nv.constant4,"a",@progbits
	.align	8
	.align		8
.nv.constant4:
        /*0000*/ 	.dword	_ZN78_INTERNAL_508b6885_42_flash_fwd_split_hdim64_fp16_causal_sm80_cu_6987f922_28504cuda3std3__45__cpo5beginE
	.align		8
        /*0008*/ 	.dword	_ZN78_INTERNAL_508b6885_42_flash_fwd_split_hdim64_fp16_causal_sm80_cu_6987f922_28504cuda3std3__45__cpo3endE
	.align		8
        /*0010*/ 	.dword	_ZN78_INTERNAL_508b6885_42_flash_fwd_split_hdim64_fp16_causal_sm80_cu_6987f922_28504cuda3std3__45__cpo6cbeginE
	.align		8
        /*0018*/ 	.dword	_ZN78_INTERNAL_508b6885_42_flash_fwd_split_hdim64_fp16_causal_sm80_cu_6987f922_28504cuda3std3__45__cpo4cendE
	.align		8
        /*0020*/ 	.dword	_ZN78_INTERNAL_508b6885_42_flash_fwd_split_hdim64_fp16_causal_sm80_cu_6987f922_28504cuda3std3__480_GLOBAL__N__508b6885_42_flash_fwd_split_hdim64_fp16_causal_sm80_cu_6987f922_28506ignoreE
	.align		8
        /*0028*/ 	.dword	_ZN78_INTERNAL_508b6885_42_flash_fwd_split_hdim64_fp16_causal_sm80_cu_6987f922_28504cuda3std3__419piecewise_constructE
	.align		8
        /*0030*/ 	.dword	_ZN78_INTERNAL_508b6885_42_flash_fwd_split_hdim64_fp16_causal_sm80_cu_6987f922_28504cuda3std3__48in_placeE
	.align		8
        /*0038*/ 	.dword	_ZN78_INTERNAL_508b6885_42_flash_fwd_split_hdim64_fp16_causal_sm80_cu_6987f922_28504cuda3std6ranges3__45__cpo4swapE
	.align		8
        /*0040*/ 	.dword	_ZN78_INTERNAL_508b6885_42_flash_fwd_split_hdim64_fp16_causal_sm80_cu_6987f922_28504cuda3std6ranges3__45__cpo9iter_moveE
	.align		8
        /*0048*/ 	.dword	_ZN78_INTERNAL_508b6885_42_flash_fwd_split_hdim64_fp16_causal_sm80_cu_6987f922_28504cute7productE
	.align		8
        /*0050*/ 	.dword	_ZN78_INTERNAL_508b6885_42_flash_fwd_split_hdim64_fp16_causal_sm80_cu_6987f922_28504cute1_E


//--------------------- .nv.constant0._ZN5flash32flash_fwd_splitkv_combine_kernelI23Flash_fwd_kernel_traitsILi64ELi64ELi256ELi4ELb0ELb0EN7cutlass6half_tE19Flash_kernel_traitsILi64ELi64ELi256ELi4ES3_EELi8ELi7ELb0EEEvNS_16Flash_fwd_paramsE --------------------------
	.section	.nv.constant0._ZN5flash32flash_fwd_splitkv_combine_kernelI23Flash_fwd_kernel_traitsILi64ELi64ELi256ELi4ELb0ELb0EN7cutlass6half_tE19Flash_kernel_traitsILi64ELi64ELi256ELi4ES3_EELi8ELi7ELb0EEEvNS_16Flash_fwd_paramsE,"a",@progbits
	.sectionflags	@""
	.align	4
.nv.constant0._ZN5flash32flash_fwd_splitkv_combine_kernelI23Flash_fwd_kernel_traitsILi64ELi64ELi256ELi4ELb0ELb0EN7cutlass6half_tE19Flash_kernel_traitsILi64ELi64ELi256ELi4ES3_EELi8ELi7ELb0EEEvNS_16Flash_fwd_paramsE:
	.zero		816


//--------------------- .nv.constant0._ZN5flash32flash_fwd_splitkv_combine_kernelI23Flash_fwd_kernel_traitsILi64ELi64ELi256ELi4ELb0ELb0EN7cutlass6half_tE19Flash_kernel_traitsILi64ELi64ELi256ELi4ES3_EELi8ELi6ELb0EEEvNS_16Flash_fwd_paramsE --------------------------
	.section	.nv.constant0._ZN5flash32flash_fwd_splitkv_combine_kernelI23Flash_fwd_kernel_traitsILi64ELi64ELi256ELi4ELb0ELb0EN7cutlass6half_tE19Flash_kernel_traitsILi64ELi64ELi256ELi4ES3_EELi8ELi6ELb0EEEvNS_16Flash_fwd_paramsE,"a",@progbits
	.sectionflags	@""
	.align	4
.nv.constant0._ZN5flash32flash_fwd_splitkv_combine_kernelI23Flash_fwd_kernel_traitsILi64ELi64ELi256ELi4ELb0ELb0EN7cutlass6half_tE19Flash_kernel_traitsILi64ELi64ELi256ELi4ES3_EELi8ELi6ELb0EEEvNS_16Flash_fwd_paramsE:
	.zero		816


//--------------------- .nv.constant0._ZN5flash32flash_fwd_splitkv_combine_kernelI23Flash_fwd_kernel_traitsILi64ELi64ELi256ELi4ELb0ELb0EN7cutlass6half_tE19Flash_kernel_traitsILi64ELi64ELi256ELi4ES3_EELi8ELi5ELb0EEEvNS_16Flash_fwd_paramsE --------------------------
	.section	.nv.constant0._ZN5flash32flash_fwd_splitkv_combine_kernelI23Flash_fwd_kernel_traitsILi64ELi64ELi256ELi4ELb0ELb0EN7cutlass6half_tE19Flash_kernel_traitsILi64ELi64ELi256ELi4ES3_EELi8ELi5ELb0EEEvNS_16Flash_fwd_paramsE,"a",@progbits
	.sectionflags	@""
	.align	4
.nv.constant0._ZN5flash32flash_fwd_splitkv_combine_kernelI23Flash_fwd_kernel_traitsILi64ELi64ELi256ELi4ELb0ELb0EN7cutlass6half_tE19Flash_kernel_traitsILi64ELi64ELi256ELi4ES3_EELi8ELi5ELb0EEEvNS_16Flash_fwd_paramsE:
	.zero		816


//--------------------- .nv.constant0._ZN5flash32flash_fwd_splitkv_combine_kernelI23Flash_fwd_kernel_traitsILi64ELi64ELi256ELi4ELb0ELb0EN7cutlass6half_tE19Flash_kernel_traitsILi64ELi64ELi256ELi4ES3_EELi8ELi4ELb0EEEvNS_16Flash_fwd_paramsE --------------------------
	.section	.nv.constant0._ZN5flash32flash_fwd_splitkv_combine_kernelI23Flash_fwd_kernel_traitsILi64ELi64ELi256ELi4ELb0ELb0EN7cutlass6half_tE19Flash_kernel_traitsILi64ELi64ELi256ELi4ES3_EELi8ELi4ELb0EEEvNS_16Flash_fwd_paramsE,"a",@progbits
	.sectionflags	@""
	.align	4
.nv.constant0._ZN5flash32flash_fwd_splitkv_combine_kernelI23Flash_fwd_kernel_traitsILi64ELi64ELi256ELi4ELb0ELb0EN7cutlass6half_tE19Flash_kernel_traitsILi64ELi64ELi256ELi4ES3_EELi8ELi4ELb0EEEvNS_16Flash_fwd_paramsE:
	.zero		816


//--------------------- .nv.constant0._ZN5flash32flash_fwd_splitkv_combine_kernelI23Flash_fwd_kernel_traitsILi64ELi64ELi256ELi4ELb0ELb0EN7cutlass6half_tE19Flash_kernel_traitsILi64ELi64ELi256ELi4ES3_EELi8ELi3ELb0EEEvNS_16Flash_fwd_paramsE --------------------------
	.section	.nv.constant0._ZN5flash32flash_fwd_splitkv_combine_kernelI23Flash_fwd_kernel_traitsILi64ELi64ELi256ELi4ELb0ELb0EN7cutlass6half_tE19Flash_kernel_traitsILi64ELi64ELi256ELi4ES3_EELi8ELi3ELb0EEEvNS_16Flash_fwd_paramsE,"a",@progbits
	.sectionflags	@""
	.align	4
.nv.constant0._ZN5flash32flash_fwd_splitkv_combine_kernelI23Flash_fwd_kernel_traitsILi64ELi64ELi256ELi4ELb0ELb0EN7cutlass6half_tE19Flash_kernel_traitsILi64ELi64ELi256ELi4ES3_EELi8ELi3ELb0EEEvNS_16Flash_fwd_paramsE:
	.zero		816


//--------------------- .nv.constant0._ZN5flash32flash_fwd_splitkv_combine_kernelI23Flash_fwd_kernel_traitsILi64ELi64ELi256ELi4ELb0ELb0EN7cutlass6half_tE19Flash_kernel_traitsILi64ELi64ELi256ELi4ES3_EELi8ELi2ELb0EEEvNS_16Flash_fwd_paramsE --------------------------
	.section	.nv.constant0._ZN5flash32flash_fwd_splitkv_combine_kernelI23Flash_fwd_kernel_traitsILi64ELi64ELi256ELi4ELb0ELb0EN7cutlass6half_tE19Flash_kernel_traitsILi64ELi64ELi256ELi4ES3_EELi8ELi2ELb0EEEvNS_16Flash_fwd_paramsE,"a",@progbits
	.sectionflags	@""
	.align	4
.nv.constant0._ZN5flash32flash_fwd_splitkv_combine_kernelI23Flash_fwd_kernel_traitsILi64ELi64ELi256ELi4ELb0ELb0EN7cutlass6half_tE19Flash_kernel_traitsILi64ELi64ELi256ELi4ES3_EELi8ELi2ELb0EEEvNS_16Flash_fwd_paramsE:
	.zero		816


//--------------------- .nv.constant0._ZN5flash32flash_fwd_splitkv_combine_kernelI23Flash_fwd_kernel_traitsILi64ELi64ELi256ELi4ELb0ELb0EN7cutlass6half_tE19Flash_kernel_traitsILi64ELi64ELi256ELi4ES3_EELi8ELi1ELb0EEEvNS_16Flash_fwd_paramsE --------------------------
	.section	.nv.constant0._ZN5flash32flash_fwd_splitkv_combine_kernelI23Flash_fwd_kernel_traitsILi64ELi64ELi256ELi4ELb0ELb0EN7cutlass6half_tE19Flash_kernel_traitsILi64ELi64ELi256ELi4ES3_EELi8ELi1ELb0EEEvNS_16Flash_fwd_paramsE,"a",@progbits
	.sectionflags	@""
	.align	4
.nv.constant0._ZN5flash32flash_fwd_splitkv_combine_kernelI23Flash_fwd_kernel_traitsILi64ELi64ELi256ELi4ELb0ELb0EN7cutlass6half_tE19Flash_kernel_traitsILi64ELi64ELi256ELi4ES3_EELi8ELi1ELb0EEEvNS_16Flash_fwd_paramsE:
	.zero		816


//--------------------- .nv.constant0._ZN5flash32flash_fwd_splitkv_combine_kernelI23Flash_fwd_kernel_traitsILi64ELi64ELi256ELi4ELb0ELb0EN7cutlass6half_tE19Flash_kernel_traitsILi64ELi64ELi256ELi4ES3_EELi8ELi7ELb1EEEvNS_16Flash_fwd_paramsE --------------------------
	.section	.nv.constant0._ZN5flash32flash_fwd_splitkv_combine_kernelI23Flash_fwd_kernel_traitsILi64ELi64ELi256ELi4ELb0ELb0EN7cutlass6half_tE19Flash_kernel_traitsILi64ELi64ELi256ELi4ES3_EELi8ELi7ELb1EEEvNS_16Flash_fwd_paramsE,"a",@progbits
	.sectionflags	@""
	.align	4
.nv.constant0._ZN5flash32flash_fwd_splitkv_combine_kernelI23Flash_fwd_kernel_traitsILi64ELi64ELi256ELi4ELb0ELb0EN7cutlass6half_tE19Flash_kernel_traitsILi64ELi64ELi256ELi4ES3_EELi8ELi7ELb1EEEvNS_16Flash_fwd_paramsE:
	.zero		816


//--------------------- .nv.constant0._ZN5flash32flash_fwd_splitkv_combine_kernelI23Flash_fwd_kernel_traitsILi64ELi64ELi256ELi4ELb0ELb0EN7cutlass6half_tE19Flash_kernel_traitsILi64ELi64ELi256ELi4ES3_EELi8ELi6ELb1EEEvNS_16Flash_fwd_paramsE --------------------------
	.section	.nv.constant0._ZN5flash32flash_fwd_splitkv_combine_kernelI23Flash_fwd_kernel_traitsILi64ELi64ELi256ELi4ELb0ELb0EN7cutlass6half_tE19Flash_kernel_traitsILi64ELi64ELi256ELi4ES3_EELi8ELi6ELb1EEEvNS_16Flash_fwd_paramsE,"a",@progbits
	.sectionflags	@""
	.align	4
.nv.constant0._ZN5flash32flash_fwd_splitkv_combine_kernelI23Flash_fwd_kernel_traitsILi64ELi64ELi256ELi4ELb0ELb0EN7cutlass6half_tE19Flash_kernel_traitsILi64ELi64ELi256ELi4ES3_EELi8ELi6ELb1EEEvNS_16Flash_fwd_paramsE:
	.zero		816


//--------------------- .nv.constant0._ZN5flash32flash_fwd_splitkv_combine_kernelI23Flash_fwd_kernel_traitsILi64ELi64ELi256ELi4ELb0ELb0EN7cutlass6half_tE19Flash_kernel_traitsILi64ELi64ELi256ELi4ES3_EELi8ELi5ELb1EEEvNS_16Flash_fwd_paramsE --------------------------
	.section	.nv.constant0._ZN5flash32flash_fwd_splitkv_combine_kernelI23Flash_fwd_kernel_traitsILi64ELi64ELi256ELi4ELb0ELb0EN7cutlass6half_tE19Flash_kernel_traitsILi64ELi64ELi256ELi4ES3_EELi8ELi5ELb1EEEvNS_16Flash_fwd_paramsE,"a",@progbits
	.sectionflags	@""
	.align	4
.nv.constant0._ZN5flash32flash_fwd_splitkv_combine_kernelI23Flash_fwd_kernel_traitsILi64ELi64ELi256ELi4ELb0ELb0EN7cutlass6half_tE19Flash_kernel_traitsILi64ELi64ELi256ELi4ES3_EELi8ELi5ELb1EEEvNS_16Flash_fwd_paramsE:
	.zero		816


//--------------------- .nv.constant0._ZN5flash32flash_fwd_splitkv_combine_kernelI23Flash_fwd_kernel_traitsILi64ELi64ELi256ELi4ELb0ELb0EN7cutlass6half_tE19Flash_kernel_traitsILi64ELi64ELi256ELi4ES3_EELi8ELi4ELb1EEEvNS_16Flash_fwd_paramsE --------------------------
	.section	.nv.constant0._ZN5flash32flash_fwd_splitkv_combine_kernelI23Flash_fwd_kernel_traitsILi64ELi64ELi256ELi4ELb0ELb0EN7cutlass6half_tE19Flash_kernel_traitsILi64ELi64ELi256ELi4ES3_EELi8ELi4ELb1EEEvNS_16Flash_fwd_paramsE,"a",@progbits
	.sectionflags	@""
	.align	4
.nv.constant0._ZN5flash32flash_fwd_splitkv_combine_kernelI23Flash_fwd_kernel_traitsILi64ELi64ELi256ELi4ELb0ELb0EN7cutlass6half_tE19Flash_kernel_traitsILi64ELi64ELi256ELi4ES3_EELi8ELi4ELb1EEEvNS_16Flash_fwd_paramsE:
	.zero		816


//--------------------- .nv.constant0._ZN5flash32flash_fwd_splitkv_combine_kernelI23Flash_fwd_kernel_traitsILi64ELi64ELi256ELi4ELb0ELb0EN7cutlass6half_tE19Flash_kernel_traitsILi64ELi64ELi256ELi4ES3_EELi8ELi3ELb1EEEvNS_16Flash_fwd_paramsE --------------------------
	.section	.nv.constant0._ZN5flash32flash_fwd_splitkv_combine_kernelI23Flash_fwd_kernel_traitsILi64ELi64ELi256ELi4ELb0ELb0EN7cutlass6half_tE19Flash_kernel_traitsILi64ELi64ELi256ELi4ES3_EELi8ELi3ELb1EEEvNS_16Flash_fwd_paramsE,"a",@progbits
	.sectionflags	@""
	.align	4
.nv.constant0._ZN5flash32flash_fwd_splitkv_combine_kernelI23Flash_fwd_kernel_traitsILi64ELi64ELi256ELi4ELb0ELb0EN7cutlass6half_tE19Flash_kernel_traitsILi64ELi64ELi256ELi4ES3_EELi8ELi3ELb1EEEvNS_16Flash_fwd_paramsE:
	.zero		816


//--------------------- .nv.constant0._ZN5flash32flash_fwd_splitkv_combine_kernelI23Flash_fwd_kernel_traitsILi64ELi64ELi256ELi4ELb0ELb0EN7cutlass6half_tE19Flash_kernel_traitsILi64ELi64ELi256ELi4ES3_EELi8ELi2ELb1EEEvNS_16Flash_fwd_paramsE --------------------------
	.section	.nv.constant0._ZN5flash32flash_fwd_splitkv_combine_kernelI23Flash_fwd_kernel_traitsILi64ELi64ELi256ELi4ELb0ELb0EN7cutlass6half_tE19Flash_kernel_traitsILi64ELi64ELi256ELi4ES3_EELi8ELi2ELb1EEEvNS_16Flash_fwd_paramsE,"a",@progbits
	.sectionflags	@""
	.align	4
.nv.constant0._ZN5flash32flash_fwd_splitkv_combine_kernelI23Flash_fwd_kernel_traitsILi64ELi64ELi256ELi4ELb0ELb0EN7cutlass6half_tE19Flash_kernel_traitsILi64ELi64ELi256ELi4ES3_EELi8ELi2ELb1EEEvNS_16Flash_fwd_paramsE:
	.zero		816


//--------------------- .nv.constant0._ZN5flash32flash_fwd_splitkv_combine_kernelI23Flash_fwd_kernel_traitsILi64ELi64ELi256ELi4ELb0ELb0EN7cutlass6half_tE19Flash_kernel_traitsILi64ELi64ELi256ELi4ES3_EELi8ELi1ELb1EEEvNS_16Flash_fwd_paramsE --------------------------
	.section	.nv.constant0._ZN5flash32flash_fwd_splitkv_combine_kernelI23Flash_fwd_kernel_traitsILi64ELi64ELi256ELi4ELb0ELb0EN7cutlass6half_tE19Flash_kernel_traitsILi64ELi64ELi256ELi4ES3_EELi8ELi1ELb1EEEvNS_16Flash_fwd_paramsE,"a",@progbits
	.sectionflags	@""
	.align	4
.nv.constant0._ZN5flash32flash_fwd_splitkv_combine_kernelI23Flash_fwd_kernel_traitsILi64ELi64ELi256ELi4ELb0ELb0EN7cutlass6half_tE19Flash_kernel_traitsILi64ELi64ELi256ELi4ES3_EELi8ELi1ELb1EEEvNS_16Flash_fwd_paramsE:
	.zero		816


//--------------------- .nv.constant0._ZN5flash24flash_fwd_splitkv_kernelI23Flash_fwd_kernel_traitsILi64ELi64ELi256ELi4ELb0ELb0EN7cutlass6half_tE19Flash_kernel_traitsILi64ELi64ELi256ELi4ES3_EELb1ELb0ELb0ELb0ELb0ELb0ELb0ELb0EEEvNS_16Flash_fwd_paramsE --------------------------
	.section	.nv.constant0._ZN5flash24flash_fwd_splitkv_kernelI23Flash_fwd_kernel_traitsILi64ELi64ELi256ELi4ELb0ELb0EN7cutlass6half_tE19Flash_kernel_traitsILi64ELi64ELi256ELi4ES3_EELb1ELb0ELb0ELb0ELb0ELb0ELb0ELb0EEEvNS_16Flash_fwd_paramsE,"a",@progbits
	.sectionflags	@""
	.align	4
.nv.constant0._ZN5flash24flash_fwd_splitkv_kernelI23Flash_fwd_kernel_traitsILi64ELi64ELi256ELi4ELb0ELb0EN7cutlass6half_tE19Flash_kernel_traitsILi64ELi64ELi256ELi4ES3_EELb1ELb0ELb0ELb0ELb0ELb0ELb0ELb0EEEvNS_16Flash_fwd_paramsE:
	.zero		816


//--------------------- .nv.constant0._ZN5flash24flash_fwd_splitkv_kernelI23Flash_fwd_kernel_traitsILi64ELi64ELi256ELi4ELb0ELb0EN7cutlass6half_tE19Flash_kernel_traitsILi64ELi64ELi256ELi4ES3_EELb1ELb0ELb0ELb0ELb0ELb1ELb0ELb0EEEvNS_16Flash_fwd_paramsE --------------------------
	.section	.nv.constant0._ZN5flash24flash_fwd_splitkv_kernelI23Flash_fwd_kernel_traitsILi64ELi64ELi256ELi4ELb0ELb0EN7cutlass6half_tE19Flash_kernel_traitsILi64ELi64ELi256ELi4ES3_EELb1ELb0ELb0ELb0ELb0ELb1ELb0ELb0EEEvNS_16Flash_fwd_paramsE,"a",@progbits
	.sectionflags	@""
	.align	4
.nv.constant0._ZN5flash24flash_fwd_splitkv_kernelI23Flash_fwd_kernel_traitsILi64ELi64ELi256ELi4ELb0ELb0EN7cutlass6half_tE19Flash_kernel_traitsILi64ELi64ELi256ELi4ES3_EELb1ELb0ELb0ELb0ELb0ELb1ELb0ELb0EEEvNS_16Flash_fwd_paramsE:
	.zero		816


//--------------------- .nv.constant0._ZN5flash24flash_fwd_splitkv_kernelI23Flash_fwd_kernel_traitsILi64ELi64ELi256ELi4ELb0ELb0EN7cutlass6half_tE19Flash_kernel_traitsILi64ELi64ELi256ELi4ES3_EELb1ELb0ELb0ELb0ELb0ELb0ELb0ELb1EEEvNS_16Flash_fwd_paramsE --------------------------
	.section	.nv.constant0._ZN5flash24flash_fwd_splitkv_kernelI23Flash_fwd_kernel_traitsILi64ELi64ELi256ELi4ELb0ELb0EN7cutlass6half_tE19Flash_kernel_traitsILi64ELi64ELi256ELi4ES3_EELb1ELb0ELb0ELb0ELb0ELb0ELb0ELb1EEEvNS_16Flash_fwd_paramsE,"a",@progbits
	.sectionflags	@""
	.align	4
.nv.constant0._ZN5flash24flash_fwd_splitkv_kernelI23Flash_fwd_kernel_traitsILi64ELi64ELi256ELi4ELb0ELb0EN7cutlass6half_tE19Flash_kernel_traitsILi64ELi64ELi256ELi4ES3_EELb1ELb0ELb0ELb0ELb0ELb0ELb0ELb1EEEvNS_16Flash_fwd_paramsE:
	.zero		816


//--------------------- .nv.constant0._ZN5flash24flash_fwd_splitkv_kernelI23Flash_fwd_kernel_traitsILi64ELi64ELi256ELi4ELb0ELb0EN7cutlass6half_tE19Flash_kernel_traitsILi64ELi64ELi256ELi4ES3_EELb1ELb0ELb0ELb0ELb0ELb1ELb0ELb1EEEvNS_16Flash_fwd_paramsE --------------------------
	.section	.nv.constant0._ZN5flash24flash_fwd_splitkv_kernelI23Flash_fwd_kernel_traitsILi64ELi64ELi256ELi4ELb0ELb0EN7cutlass6half_tE19Flash_kernel_traitsILi64ELi64ELi256ELi4ES3_EELb1ELb0ELb0ELb0ELb0ELb1ELb0ELb1EEEvNS_16Flash_fwd_paramsE,"a",@progbits
	.sectionflags	@""
	.align	4
.nv.constant0._ZN5flash24flash_fwd_splitkv_kernelI23Flash_fwd_kernel_traitsILi64ELi64ELi256ELi4ELb0ELb0EN7cutlass6half_tE19Flash_kernel_traitsILi64ELi64ELi256ELi4ES3_EELb1ELb0ELb0ELb0ELb0ELb1ELb0ELb1EEEvNS_16Flash_fwd_paramsE:
	.zero		816


//--------------------- .nv.constant0._ZN5flash24flash_fwd_splitkv_kernelI23Flash_fwd_kernel_traitsILi64ELi64ELi256ELi4ELb0ELb0EN7cutlass6half_tE19Flash_kernel_traitsILi64ELi64ELi256ELi4ES3_EELb1ELb0ELb0ELb0ELb0ELb0ELb1ELb0EEEvNS_16Flash_fwd_paramsE --------------------------
	.section	.nv.constant0._ZN5flash24flash_fwd_splitkv_kernelI23Flash_fwd_kernel_traitsILi64ELi64ELi256ELi4ELb0ELb0EN7cutlass6half_tE19Flash_kernel_traitsILi64ELi64ELi256ELi4ES3_EELb1ELb0ELb0ELb0ELb0ELb0ELb1ELb0EEEvNS_16Flash_fwd_paramsE,"a",@progbits
	.sectionflags	@""
	.align	4
.nv.constant0._ZN5flash24flash_fwd_splitkv_kernelI23Flash_fwd_kernel_traitsILi64ELi64ELi256ELi4ELb0ELb0EN7cutlass6half_tE19Flash_kernel_traitsILi64ELi64ELi256ELi4ES3_EELb1ELb0ELb0ELb0ELb0ELb0ELb1ELb0EEEvNS_16Flash_fwd_paramsE:
	.zero		816


//--------------------- .nv.constant0._ZN5flash24flash_fwd_splitkv_kernelI23Flash_fwd_kernel_traitsILi64ELi64ELi256ELi4ELb0ELb0EN7cutlass6half_tE19Flash_kernel_traitsILi64ELi64ELi256ELi4ES3_EELb1ELb0ELb0ELb0ELb0ELb1ELb1ELb0EEEvNS_16Flash_fwd_paramsE --------------------------
	.section	.nv.constant0._ZN5flash24flash_fwd_splitkv_kernelI23Flash_fwd_kernel_traitsILi64ELi64ELi256ELi4ELb0ELb0EN7cutlass6half_tE19Flash_kernel_traitsILi64ELi64ELi256ELi4ES3_EELb1ELb0ELb0ELb0ELb0ELb1ELb1ELb0EEEvNS_16Flash_fwd_paramsE,"a",@progbits
	.sectionflags	@""
	.align	4
.nv.constant0._ZN5flash24flash_fwd_splitkv_kernelI23Flash_fwd_kernel_traitsILi64ELi64ELi256ELi4ELb0ELb0EN7cutlass6half_tE19Flash_kernel_traitsILi64ELi64ELi256ELi4ES3_EELb1ELb0ELb0ELb0ELb0ELb1ELb1ELb0EEEvNS_16Flash_fwd_paramsE:
	.zero		816


//--------------------- .nv.constant0._ZN5flash24flash_fwd_splitkv_kernelI23Flash_fwd_kernel_traitsILi64ELi64ELi256ELi4ELb0ELb0EN7cutlass6half_tE19Flash_kernel_traitsILi64ELi64ELi256ELi4ES3_EELb1ELb0ELb0ELb0ELb0ELb0ELb1ELb1EEEvNS_16Flash_fwd_paramsE --------------------------
	.section	.nv.constant0._ZN5flash24flash_fwd_splitkv_kernelI23Flash_fwd_kernel_traitsILi64ELi64ELi256ELi4ELb0ELb0EN7cutlass6half_tE19Flash_kernel_traitsILi64ELi64ELi256ELi4ES3_EELb1ELb0ELb0ELb0ELb0ELb0ELb1ELb1EEEvNS_16Flash_fwd_paramsE,"a",@progbits
	.sectionflags	@""
	.align	4
.nv.constant0._ZN5flash24flash_fwd_splitkv_kernelI23Flash_fwd_kernel_traitsILi64ELi64ELi256ELi4ELb0ELb0EN7cutlass6half_tE19Flash_kernel_traitsILi64ELi64ELi256ELi4ES3_EELb1ELb0ELb0ELb0ELb0ELb0ELb1ELb1EEEvNS_16Flash_fwd_paramsE:
	.zero		816


//--------------------- .nv.constant0._ZN5flash24flash_fwd_splitkv_kernelI23Flash_fwd_kernel_traitsILi64ELi64ELi256ELi4ELb0ELb0EN7cutlass6half_tE19Flash_kernel_traitsILi64ELi64ELi256ELi4ES3_EELb1ELb0ELb0ELb0ELb0ELb1ELb1ELb1EEEvNS_16Flash_fwd_paramsE --------------------------
	.section	.nv.constant0._ZN5flash24flash_fwd_splitkv_kernelI23Flash_fwd_kernel_traitsILi64ELi64ELi256ELi4ELb0ELb0EN7cutlass6half_tE19Flash_kernel_traitsILi64ELi64ELi256ELi4ES3_EELb1ELb0ELb0ELb0ELb0ELb1ELb1ELb1EEEvNS_16Flash_fwd_paramsE,"a",@progbits
	.sectionflags	@""
	.align	4
.nv.constant0._ZN5flash24flash_fwd_splitkv_kernelI23Flash_fwd_kernel_traitsILi64ELi64ELi256ELi4ELb0ELb0EN7cutlass6half_tE19Flash_kernel_traitsILi64ELi64ELi256ELi4ES3_EELb1ELb0ELb0ELb0ELb0ELb1ELb1ELb1EEEvNS_16Flash_fwd_paramsE:
	.zero		816


//--------------------- .nv.constant0._ZN5flash24flash_fwd_splitkv_kernelI23Flash_fwd_kernel_traitsILi64ELi64ELi256ELi4ELb0ELb0EN7cutlass6half_tE19Flash_kernel_traitsILi64ELi64ELi256ELi4ES3_EELb1ELb0ELb0ELb1ELb1ELb0ELb0ELb0EEEvNS_16Flash_fwd_paramsE --------------------------
	.section	.nv.constant0._ZN5flash24flash_fwd_splitkv_kernelI23Flash_fwd_kernel_traitsILi64ELi64ELi256ELi4ELb0ELb0EN7cutlass6half_tE19Flash_kernel_traitsILi64ELi64ELi256ELi4ES3_EELb1ELb0ELb0ELb1ELb1ELb0ELb0ELb0EEEvNS_16Flash_fwd_paramsE,"a",@progbits
	.sectionflags	@""
	.align	4
.nv.constant0._ZN5flash24flash_fwd_splitkv_kernelI23Flash_fwd_kernel_traitsILi64ELi64ELi256ELi4ELb0ELb0EN7cutlass6half_tE19Flash_kernel_traitsILi64ELi64ELi256ELi4ES3_EELb1ELb0ELb0ELb1ELb1ELb0ELb0ELb0EEEvNS_16Flash_fwd_paramsE:
	.zero		816


//--------------------- .nv.constant0._ZN5flash24flash_fwd_splitkv_kernelI23Flash_fwd_kernel_traitsILi64ELi64ELi256ELi4ELb0ELb0EN7cutlass6half_tE19Flash_kernel_traitsILi64ELi64ELi256ELi4ES3_EELb1ELb0ELb0ELb1ELb1ELb1ELb0ELb0EEEvNS_16Flash_fwd_paramsE --------------------------
	.section	.nv.constant0._ZN5flash24flash_fwd_splitkv_kernelI23Flash_fwd_kernel_traitsILi64ELi64ELi256ELi4ELb0ELb0EN7cutlass6half_tE19Flash_kernel_traitsILi64ELi64ELi256ELi4ES3_EELb1ELb0ELb0ELb1ELb1ELb1ELb0ELb0EEEvNS_16Flash_fwd_paramsE,"a",@progbits
	.sectionflags	@""
	.align	4
.nv.constant0._ZN5flash24flash_fwd_splitkv_kernelI23Flash_fwd_kernel_traitsILi64ELi64ELi256ELi4ELb0ELb0EN7cutlass6half_tE19Flash_kernel_traitsILi64ELi64ELi256ELi4ES3_EELb1ELb0ELb0ELb1ELb1ELb1ELb0ELb0EEEvNS_16Flash_fwd_paramsE:
	.zero		816


//--------------------- .nv.constant0._ZN5flash24flash_fwd_splitkv_kernelI23Flash_fwd_kernel_traitsILi64ELi64ELi256ELi4ELb0ELb0EN7cutlass6half_tE19Flash_kernel_traitsILi64ELi64ELi256ELi4ES3_EELb1ELb0ELb0ELb1ELb1ELb0ELb1ELb0EEEvNS_16Flash_fwd_paramsE --------------------------
	.section	.nv.constant0._ZN5flash24flash_fwd_splitkv_kernelI23Flash_fwd_kernel_traitsILi64ELi64ELi256ELi4ELb0ELb0EN7cutlass6half_tE19Flash_kernel_traitsILi64ELi64ELi256ELi4ES3_EELb1ELb0ELb0ELb1ELb1ELb0ELb1ELb0EEEvNS_16Flash_fwd_paramsE,"a",@progbits
	.sectionflags	@""
	.align	4
.nv.constant0._ZN5flash24flash_fwd_splitkv_kernelI23Flash_fwd_kernel_traitsILi64ELi64ELi256ELi4ELb0ELb0EN7cutlass6half_tE19Flash_kernel_traitsILi64ELi64ELi256ELi4ES3_EELb1ELb0ELb0ELb1ELb1ELb0ELb1ELb0EEEvNS_16Flash_fwd_paramsE:
	.zero		816


//--------------------- .nv.constant0._ZN5flash24flash_fwd_splitkv_kernelI23Flash_fwd_kernel_traitsILi64ELi64ELi256ELi4ELb0ELb0EN7cutlass6half_tE19Flash_kernel_traitsILi64ELi64ELi256ELi4ES3_EELb1ELb0ELb0ELb1ELb1ELb1ELb1ELb0EEEvNS_16Flash_fwd_paramsE --------------------------
	.section	.nv.constant0._ZN5flash24flash_fwd_splitkv_kernelI23Flash_fwd_kernel_traitsILi64ELi64ELi256ELi4ELb0ELb0EN7cutlass6half_tE19Flash_kernel_traitsILi64ELi64ELi256ELi4ES3_EELb1ELb0ELb0ELb1ELb1ELb1ELb1ELb0EEEvNS_16Flash_fwd_paramsE,"a",@progbits
	.sectionflags	@""
	.align	4
.nv.constant0._ZN5flash24flash_fwd_splitkv_kernelI23Flash_fwd_kernel_traitsILi64ELi64ELi256ELi4ELb0ELb0EN7cutlass6half_tE19Flash_kernel_traitsILi64ELi64ELi256ELi4ES3_EELb1ELb0ELb0ELb1ELb1ELb1ELb1ELb0EEEvNS_16Flash_fwd_paramsE:
	.zero		816


//--------------------- .nv.constant0._ZN5flash24flash_fwd_splitkv_kernelI23Flash_fwd_kernel_traitsILi64ELi64ELi256ELi4ELb0ELb0EN7cutlass6half_tE19Flash_kernel_traitsILi64ELi64ELi256ELi4ES3_EELb1ELb0ELb0ELb0ELb1ELb0ELb0ELb0EEEvNS_16Flash_fwd_paramsE --------------------------
	.section	.nv.constant0._ZN5flash24flash_fwd_splitkv_kernelI23Flash_fwd_kernel_traitsILi64ELi64ELi256ELi4ELb0ELb0EN7cutlass6half_tE19Flash_kernel_traitsILi64ELi64ELi256ELi4ES3_EELb1ELb0ELb0ELb0ELb1ELb0ELb0ELb0EEEvNS_16Flash_fwd_paramsE,"a",@progbits
	.sectionflags	@""
	.align	4
.nv.constant0._ZN5flash24flash_fwd_splitkv_kernelI23Flash_fwd_kernel_traitsILi64ELi64ELi256ELi4ELb0ELb0EN7cutlass6half_tE19Flash_kernel_traitsILi64ELi64ELi256ELi4ES3_EELb1ELb0ELb0ELb0ELb1ELb0ELb0ELb0EEEvNS_16Flash_fwd_paramsE:
	.zero		816


//--------------------- .nv.constant0._ZN5flash24flash_fwd_splitkv_kernelI23Flash_fwd_kernel_traitsILi64ELi64ELi256ELi4ELb0ELb0EN7cutlass6half_tE19Flash_kernel_traitsILi64ELi64ELi256ELi4ES3_EELb1ELb0ELb0ELb0ELb1ELb1ELb0ELb0EEEvNS_16Flash_fwd_paramsE --------------------------
	.section	.nv.constant0._ZN5flash24flash_fwd_splitkv_kernelI23Flash_fwd_kernel_traitsILi64ELi64ELi256ELi4ELb0ELb0EN7cutlass6half_tE19Flash_kernel_traitsILi64ELi64ELi256ELi4ES3_EELb1ELb0ELb0ELb0ELb1ELb1ELb0ELb0EEEvNS_16Flash_fwd_paramsE,"a",@progbits
	.sectionflags	@""
	.align	4
.nv.constant0._ZN5flash24flash_fwd_splitkv_kernelI23Flash_fwd_kernel_traitsILi64ELi64ELi256ELi4ELb0ELb0EN7cutlass6half_tE19Flash_kernel_traitsILi64ELi64ELi256ELi4ES3_EELb1ELb0ELb0ELb0ELb1ELb1ELb0ELb0EEEvNS_16Flash_fwd_paramsE:
	.zero		816


//--------------------- .nv.constant0._ZN5flash24flash_fwd_splitkv_kernelI23Flash_fwd_kernel_traitsILi64ELi64ELi256ELi4ELb0ELb0EN7cutlass6half_tE19Flash_kernel_traitsILi64ELi64ELi256ELi4ES3_EELb1ELb0ELb1ELb0ELb0ELb0ELb0ELb0EEEvNS_16Flash_fwd_paramsE --------------------------
	.section	.nv.constant0._ZN5flash24flash_fwd_splitkv_kernelI23Flash_fwd_kernel_traitsILi64ELi64ELi256ELi4ELb0ELb0EN7cutlass6half_tE19Flash_kernel_traitsILi64ELi64ELi256ELi4ES3_EELb1ELb0ELb1ELb0ELb0ELb0ELb0ELb0EEEvNS_16Flash_fwd_paramsE,"a",@progbits
	.sectionflags	@""
	.align	4
.nv.constant0._ZN5flash24flash_fwd_splitkv_kernelI23Flash_fwd_kernel_traitsILi64ELi64ELi256ELi4ELb0ELb0EN7cutlass6half_tE19Flash_kernel_traitsILi64ELi64ELi256ELi4ES3_EELb1ELb0ELb1ELb0ELb0ELb0ELb0ELb0EEEvNS_16Flash_fwd_paramsE:
	.zero		816


//--------------------- .nv.constant0._ZN5flash24flash_fwd_splitkv_kernelI23Flash_fwd_kernel_traitsILi64ELi64ELi256ELi4ELb0ELb0EN7cutlass6half_tE19Flash_kernel_traitsILi64ELi64ELi256ELi4ES3_EELb1ELb0ELb1ELb0ELb0ELb1ELb0ELb0EEEvNS_16Flash_fwd_paramsE --------------------------
	.section	.nv.constant0._ZN5flash24flash_fwd_splitkv_kernelI23Flash_fwd_kernel_traitsILi64ELi64ELi256ELi4ELb0ELb0EN7cutlass6half_tE19Flash_kernel_traitsILi64ELi64ELi256ELi4ES3_EELb1ELb0ELb1ELb0ELb0ELb1ELb0ELb0EEEvNS_16Flash_fwd_paramsE,"a",@progbits
	.sectionflags	@""
	.align	4
.nv.constant0._ZN5flash24flash_fwd_splitkv_kernelI23Flash_fwd_kernel_traitsILi64ELi64ELi256ELi4ELb0ELb0EN7cutlass6half_tE19Flash_kernel_traitsILi64ELi64ELi256ELi4ES3_EELb1ELb0ELb1ELb0ELb0ELb1ELb0ELb0EEEvNS_16Flash_fwd_paramsE:
	.zero		816


//--------------------- .nv.constant0._ZN5flash24flash_fwd_splitkv_kernelI23Flash_fwd_kernel_traitsILi64ELi64ELi256ELi4ELb0ELb0EN7cutlass6half_tE19Flash_kernel_traitsILi64ELi64ELi256ELi4ES3_EELb1ELb0ELb0ELb0ELb1ELb0ELb0ELb1EEEvNS_16Flash_fwd_paramsE --------------------------
	.section	.nv.constant0._ZN5flash24flash_fwd_splitkv_kernelI23Flash_fwd_kernel_traitsILi64ELi64ELi256ELi4ELb0ELb0EN7cutlass6half_tE19Flash_kernel_traitsILi64ELi64ELi256ELi4ES3_EELb1ELb0ELb0ELb0ELb1ELb0ELb0ELb1EEEvNS_16Flash_fwd_paramsE,"a",@progbits
	.sectionflags	@""
	.align	4
.nv.constant0._ZN5flash24flash_fwd_splitkv_kernelI23Flash_fwd_kernel_traitsILi64ELi64ELi256ELi4ELb0ELb0EN7cutlass6half_tE19Flash_kernel_traitsILi64ELi64ELi256ELi4ES3_EELb1ELb0ELb0ELb0ELb1ELb0ELb0ELb1EEEvNS_16Flash_fwd_paramsE:
	.zero		816


//--------------------- .nv.constant0._ZN5flash24flash_fwd_splitkv_kernelI23Flash_fwd_kernel_traitsILi64ELi64ELi256ELi4ELb0ELb0EN7cutlass6half_tE19Flash_kernel_traitsILi64ELi64ELi256ELi4ES3_EELb1ELb0ELb0ELb0ELb1ELb1ELb0ELb1EEEvNS_16Flash_fwd_paramsE --------------------------
	.section	.nv.constant0._ZN5flash24flash_fwd_splitkv_kernelI23Flash_fwd_kernel_traitsILi64ELi64ELi256ELi4ELb0ELb0EN7cutlass6half_tE19Flash_kernel_traitsILi64ELi64ELi256ELi4ES3_EELb1ELb0ELb0ELb0ELb1ELb1ELb0ELb1EEEvNS_16Flash_fwd_paramsE,"a",@progbits
	.sectionflags	@""
	.align	4
.nv.constant0._ZN5flash24flash_fwd_splitkv_kernelI23Flash_fwd_kernel_traitsILi64ELi64ELi256ELi4ELb0ELb0EN7cutlass6half_tE19Flash_kernel_traitsILi64ELi64ELi256ELi4ES3_EELb1ELb0ELb0ELb0ELb1ELb1ELb0ELb1EEEvNS_16Flash_fwd_paramsE:
	.zero		816


//--------------------- .nv.constant0._ZN5flash24flash_fwd_splitkv_kernelI23Flash_fwd_kernel_traitsILi64ELi64ELi256ELi4ELb0ELb0EN7cutlass6half_tE19Flash_kernel_traitsILi64ELi64ELi256ELi4ES3_EELb1ELb0ELb1ELb0ELb0ELb0ELb0ELb1EEEvNS_16Flash_fwd_paramsE --------------------------
	.section	.nv.constant0._ZN5flash24flash_fwd_splitkv_kernelI23Flash_fwd_kernel_traitsILi64ELi64ELi256ELi4ELb0ELb0EN7cutlass6half_tE19Flash_kernel_traitsILi64ELi64ELi256ELi4ES3_EELb1ELb0ELb1ELb0ELb0ELb0ELb0ELb1EEEvNS_16Flash_fwd_paramsE,"a",@progbits
	.sectionflags	@""
	.align	4
.nv.constant0._ZN5flash24flash_fwd_splitkv_kernelI23Flash_fwd_kernel_traitsILi64ELi64ELi256ELi4ELb0ELb0EN7cutlass6half_tE19Flash_kernel_traitsILi64ELi64ELi256ELi4ES3_EELb1ELb0ELb1ELb0ELb0ELb0ELb0ELb1EEEvNS_16Flash_fwd_paramsE:
	.zero		816


//--------------------- .nv.constant0._ZN5flash24flash_fwd_splitkv_kernelI23Flash_fwd_kernel_traitsILi64ELi64ELi256ELi4ELb0ELb0EN7cutlass6half_tE19Flash_kernel_traitsILi64ELi64ELi256ELi4ES3_EELb1ELb0ELb1ELb0ELb0ELb1ELb0ELb1EEEvNS_16Flash_fwd_paramsE --------------------------
	.section	.nv.constant0._ZN5flash24flash_fwd_splitkv_kernelI23Flash_fwd_kernel_traitsILi64ELi64ELi256ELi4ELb0ELb0EN7cutlass6half_tE19Flash_kernel_traitsILi64ELi64ELi256ELi4ES3_EELb1ELb0ELb1ELb0ELb0ELb1ELb0ELb1EEEvNS_16Flash_fwd_paramsE,"a",@progbits
	.sectionflags	@""
	.align	4
.nv.constant0._ZN5flash24flash_fwd_splitkv_kernelI23Flash_fwd_kernel_traitsILi64ELi64ELi256ELi4ELb0ELb0EN7cutlass6half_tE19Flash_kernel_traitsILi64ELi64ELi256ELi4ES3_EELb1ELb0ELb1ELb0ELb0ELb1ELb0ELb1EEEvNS_16Flash_fwd_paramsE:
	.zero		816


//--------------------- .nv.constant0._ZN5flash24flash_fwd_splitkv_kernelI23Flash_fwd_kernel_traitsILi64ELi64ELi256ELi4ELb0ELb0EN7cutlass6half_tE19Flash_kernel_traitsILi64ELi64ELi256ELi4ES3_EELb1ELb0ELb0ELb0ELb1ELb0ELb1ELb0EEEvNS_16Flash_fwd_paramsE --------------------------
	.section	.nv.constant0._ZN5flash24flash_fwd_splitkv_kernelI23Flash_fwd_kernel_traitsILi64ELi64ELi256ELi4ELb0ELb0EN7cutlass6half_tE19Flash_kernel_traitsILi64ELi64ELi256ELi4ES3_EELb1ELb0ELb0ELb0ELb1ELb0ELb1ELb0EEEvNS_16Flash_fwd_paramsE,"a",@progbits
	.sectionflags	@""
	.align	4
.nv.constant0._ZN5flash24flash_fwd_splitkv_kernelI23Flash_fwd_kernel_traitsILi64ELi64ELi256ELi4ELb0ELb0EN7cutlass6half_tE19Flash_kernel_traitsILi64ELi64ELi256ELi4ES3_EELb1ELb0ELb0ELb0ELb1ELb0ELb1ELb0EEEvNS_16Flash_fwd_paramsE:
	.zero		816


//--------------------- .nv.constant0._ZN5flash24flash_fwd_splitkv_kernelI23Flash_fwd_kernel_traitsILi64ELi64ELi256ELi4ELb0ELb0EN7cutlass6half_tE19Flash_kernel_traitsILi64ELi64ELi256ELi4ES3_EELb1ELb0ELb0ELb0ELb1ELb1ELb1ELb0EEEvNS_16Flash_fwd_paramsE --------------------------
	.section	.nv.constant0._ZN5flash24flash_fwd_splitkv_kernelI23Flash_fwd_kernel_traitsILi64ELi64ELi256ELi4ELb0ELb0EN7cutlass6half_tE19Flash_kernel_traitsILi64ELi64ELi256ELi4ES3_EELb1ELb0ELb0ELb0ELb1ELb1ELb1ELb0EEEvNS_16Flash_fwd_paramsE,"a",@progbits
	.sectionflags	@""
	.align	4
.nv.constant0._ZN5flash24flash_fwd_splitkv_kernelI23Flash_fwd_kernel_traitsILi64ELi64ELi256ELi4ELb0ELb0EN7cutlass6half_tE19Flash_kernel_traitsILi64ELi64ELi256ELi4ES3_EELb1ELb0ELb0ELb0ELb1ELb1ELb1ELb0EEEvNS_16Flash_fwd_paramsE:
	.zero		816


//--------------------- .nv.constant0._ZN5flash24flash_fwd_splitkv_kernelI23Flash_fwd_kernel_traitsILi64ELi64ELi256ELi4ELb0ELb0EN7cutlass6half_tE19Flash_kernel_traitsILi64ELi64ELi256ELi4ES3_EELb1ELb0ELb1ELb0ELb0ELb0ELb1ELb0EEEvNS_16Flash_fwd_paramsE --------------------------
	.section	.nv.constant0._ZN5flash24flash_fwd_splitkv_kernelI23Flash_fwd_kernel_traitsILi64ELi64ELi256ELi4ELb0ELb0EN7cutlass6half_tE19Flash_kernel_traitsILi64ELi64ELi256ELi4ES3_EELb1ELb0ELb1ELb0ELb0ELb0ELb1ELb0EEEvNS_16Flash_fwd_paramsE,"a",@progbits
	.sectionflags	@""
	.align	4
.nv.constant0._ZN5flash24flash_fwd_splitkv_kernelI23Flash_fwd_kernel_traitsILi64ELi64ELi256ELi4ELb0ELb0EN7cutlass6half_tE19Flash_kernel_traitsILi64ELi64ELi256ELi4ES3_EELb1ELb0ELb1ELb0ELb0ELb0ELb1ELb0EEEvNS_16Flash_fwd_paramsE:
	.zero		816


//--------------------- .nv.constant0._ZN5flash24flash_fwd_splitkv_kernelI23Flash_fwd_kernel_traitsILi64ELi64ELi256ELi4ELb0ELb0EN7cutlass6half_tE19Flash_kernel_traitsILi64ELi64ELi256ELi4ES3_EELb1ELb0ELb1ELb0ELb0ELb1ELb1ELb0EEEvNS_16Flash_fwd_paramsE --------------------------
	.section	.nv.constant0._ZN5flash24flash_fwd_splitkv_kernelI23Flash_fwd_kernel_traitsILi64ELi64ELi256ELi4ELb0ELb0EN7cutlass6half_tE19Flash_kernel_traitsILi64ELi64ELi256ELi4ES3_EELb1ELb0ELb1ELb0ELb0ELb1ELb1ELb0EEEvNS_16Flash_fwd_paramsE,"a",@progbits
	.sectionflags	@""
	.align	4
.nv.constant0._ZN5flash24flash_fwd_splitkv_kernelI23Flash_fwd_kernel_traitsILi64ELi64ELi256ELi4ELb0ELb0EN7cutlass6half_tE19Flash_kernel_traitsILi64ELi64ELi256ELi4ES3_EELb1ELb0ELb1ELb0ELb0ELb1ELb1ELb0EEEvNS_16Flash_fwd_paramsE:
	.zero		816


//--------------------- .nv.constant0._ZN5flash24flash_fwd_splitkv_kernelI23Flash_fwd_kernel_traitsILi64ELi64ELi256ELi4ELb0ELb0EN7cutlass6half_tE19Flash_kernel_traitsILi64ELi64ELi256ELi4ES3_EELb1ELb0ELb0ELb0ELb1ELb0ELb1ELb1EEEvNS_16Flash_fwd_paramsE --------------------------
	.section	.nv.constant0._ZN5flash24flash_fwd_splitkv_kernelI23Flash_fwd_kernel_traitsILi64ELi64ELi256ELi4ELb0ELb0EN7cutlass6half_tE19Flash_kernel_traitsILi64ELi64ELi256ELi4ES3_EELb1ELb0ELb0ELb0ELb1ELb0ELb1ELb1EEEvNS_16Flash_fwd_paramsE,"a",@progbits
	.sectionflags	@""
	.align	4
.nv.constant0._ZN5flash24flash_fwd_splitkv_kernelI23Flash_fwd_kernel_traitsILi64ELi64ELi256ELi4ELb0ELb0EN7cutlass6half_tE19Flash_kernel_traitsILi64ELi64ELi256ELi4ES3_EELb1ELb0ELb0ELb0ELb1ELb0ELb1ELb1EEEvNS_16Flash_fwd_paramsE:
	.zero		816


//--------------------- .nv.constant0._ZN5flash24flash_fwd_splitkv_kernelI23Flash_fwd_kernel_traitsILi64ELi64ELi256ELi4ELb0ELb0EN7cutlass6half_tE19Flash_kernel_traitsILi64ELi64ELi256ELi4ES3_EELb1ELb0ELb0ELb0ELb1ELb1ELb1ELb1EEEvNS_16Flash_fwd_paramsE --------------------------
	.section	.nv.constant0._ZN5flash24flash_fwd_splitkv_kernelI23Flash_fwd_kernel_traitsILi64ELi64ELi256ELi4ELb0ELb0EN7cutlass6half_tE19Flash_kernel_traitsILi64ELi64ELi256ELi4ES3_EELb1ELb0ELb0ELb0ELb1ELb1ELb1ELb1EEEvNS_16Flash_fwd_paramsE,"a",@progbits
	.sectionflags	@""
	.align	4
.nv.constant0._ZN5flash24flash_fwd_splitkv_kernelI23Flash_fwd_kernel_traitsILi64ELi64ELi256ELi4ELb0ELb0EN7cutlass6half_tE19Flash_kernel_traitsILi64ELi64ELi256ELi4ES3_EELb1ELb0ELb0ELb0ELb1ELb1ELb1ELb1EEEvNS_16Flash_fwd_paramsE:
	.zero		816


//--------------------- .nv.constant0._ZN5flash24flash_fwd_splitkv_kernelI23Flash_fwd_kernel_traitsILi64ELi64ELi256ELi4ELb0ELb0EN7cutlass6half_tE19Flash_kernel_traitsILi64ELi64ELi256ELi4ES3_EELb1ELb0ELb1ELb0ELb0ELb0ELb1ELb1EEEvNS_16Flash_fwd_paramsE --------------------------
	.section	.nv.constant0._ZN5flash24flash_fwd_splitkv_kernelI23Flash_fwd_kernel_traitsILi64ELi64ELi256ELi4ELb0ELb0EN7cutlass6half_tE19Flash_kernel_traitsILi64ELi64ELi256ELi4ES3_EELb1ELb0ELb1ELb0ELb0ELb0ELb1ELb1EEEvNS_16Flash_fwd_paramsE,"a",@progbits
	.sectionflags	@""
	.align	4
.nv.constant0._ZN5flash24flash_fwd_splitkv_kernelI23Flash_fwd_kernel_traitsILi64ELi64ELi256ELi4ELb0ELb0EN7cutlass6half_tE19Flash_kernel_traitsILi64ELi64ELi256ELi4ES3_EELb1ELb0ELb1ELb0ELb0ELb0ELb1ELb1EEEvNS_16Flash_fwd_paramsE:
	.zero		816


//--------------------- .nv.constant0._ZN5flash24flash_fwd_splitkv_kernelI23Flash_fwd_kernel_traitsILi64ELi64ELi256ELi4ELb0ELb0EN7cutlass6half_tE19Flash_kernel_traitsILi64ELi64ELi256ELi4ES3_EELb1ELb0ELb1ELb0ELb0ELb1ELb1ELb1EEEvNS_16Flash_fwd_paramsE --------------------------
	.section	.nv.constant0._ZN5flash24flash_fwd_splitkv_kernelI23Flash_fwd_kernel_traitsILi64ELi64ELi256ELi4ELb0ELb0EN7cutlass6half_tE19Flash_kernel_traitsILi64ELi64ELi256ELi4ES3_EELb1ELb0ELb1ELb0ELb0ELb1ELb1ELb1EEEvNS_16Flash_fwd_paramsE,"a",@progbits
	.sectionflags	@""
	.align	4
.nv.constant0._ZN5flash24flash_fwd_splitkv_kernelI23Flash_fwd_kernel_traitsILi64ELi64ELi256ELi4ELb0ELb0EN7cutlass6half_tE19Flash_kernel_traitsILi64ELi64ELi256ELi4ES3_EELb1ELb0ELb1ELb0ELb0ELb1ELb1ELb1EEEvNS_16Flash_fwd_paramsE:
	.zero		816


//--------------------- .nv.constant0._ZN5flash32flash_fwd_splitkv_combine_kernelI23Flash_fwd_kernel_traitsILi64ELi64ELi128ELi4ELb0ELb0EN7cutlass6half_tE19Flash_kernel_traitsILi64ELi64ELi128ELi4ES3_EELi8ELi7ELb0EEEvNS_16Flash_fwd_paramsE --------------------------
	.section	.nv.constant0._ZN5flash32flash_fwd_splitkv_combine_kernelI23Flash_fwd_kernel_traitsILi64ELi64ELi128ELi4ELb0ELb0EN7cutlass6half_tE19Flash_kernel_traitsILi64ELi64ELi128ELi4ES3_EELi8ELi7ELb0EEEvNS_16Flash_fwd_paramsE,"a",@progbits
	.sectionflags	@""
	.align	4
.nv.constant0._ZN5flash32flash_fwd_splitkv_combine_kernelI23Flash_fwd_kernel_traitsILi64ELi64ELi128ELi4ELb0ELb0EN7cutlass6half_tE19Flash_kernel_traitsILi64ELi64ELi128ELi4ES3_EELi8ELi7ELb0EEEvNS_16Flash_fwd_paramsE:
	.zero		816


//--------------------- .nv.constant0._ZN5flash32flash_fwd_splitkv_combine_kernelI23Flash_fwd_kernel_traitsILi64ELi64ELi128ELi4ELb0ELb0EN7cutlass6half_tE19Flash_kernel_traitsILi64ELi64ELi128ELi4ES3_EELi8ELi6ELb0EEEvNS_16Flash_fwd_paramsE --------------------------
	.section	.nv.constant0._ZN5flash32flash_fwd_splitkv_combine_kernelI23Flash_fwd_kernel_traitsILi64ELi64ELi128ELi4ELb0ELb0EN7cutlass6half_tE19Flash_kernel_traitsILi64ELi64ELi128ELi4ES3_EELi8ELi6ELb0EEEvNS_16Flash_fwd_paramsE,"a",@progbits
	.sectionflags	@""
	.align	4
.nv.constant0._ZN5flash32flash_fwd_splitkv_combine_kernelI23Flash_fwd_kernel_traitsILi64ELi64ELi128ELi4ELb0ELb0EN7cutlass6half_tE19Flash_kernel_traitsILi64ELi64ELi128ELi4ES3_EELi8ELi6ELb0EEEvNS_16Flash_fwd_paramsE:
	.zero		816


//--------------------- .nv.constant0._ZN5flash32flash_fwd_splitkv_combine_kernelI23Flash_fwd_kernel_traitsILi64ELi64ELi128ELi4ELb0ELb0EN7cutlass6half_tE19Flash_kernel_traitsILi64ELi64ELi128ELi4ES3_EELi8ELi5ELb0EEEvNS_16Flash_fwd_paramsE --------------------------
	.section	.nv.constant0._ZN5flash32flash_fwd_splitkv_combine_kernelI23Flash_fwd_kernel_traitsILi64ELi64ELi128ELi4ELb0ELb0EN7cutlass6half_tE19Flash_kernel_traitsILi64ELi64ELi128ELi4ES3_EELi8ELi5ELb0EEEvNS_16Flash_fwd_paramsE,"a",@progbits
	.sectionflags	@""
	.align	4
.nv.constant0._ZN5flash32flash_fwd_splitkv_combine_kernelI23Flash_fwd_kernel_traitsILi64ELi64ELi128ELi4ELb0ELb0EN7cutlass6half_tE19Flash_kernel_traitsILi64ELi64ELi128ELi4ES3_EELi8ELi5ELb0EEEvNS_16Flash_fwd_paramsE:
	.zero		816


//--------------------- .nv.constant0._ZN5flash32flash_fwd_splitkv_combine_kernelI23Flash_fwd_kernel_traitsILi64ELi64ELi128ELi4ELb0ELb0EN7cutlass6half_tE19Flash_kernel_traitsILi64ELi64ELi128ELi4ES3_EELi8ELi4ELb0EEEvNS_16Flash_fwd_paramsE --------------------------
	.section	.nv.constant0._ZN5flash32flash_fwd_splitkv_combine_kernelI23Flash_fwd_kernel_traitsILi64ELi64ELi128ELi4ELb0ELb0EN7cutlass6half_tE19Flash_kernel_traitsILi64ELi64ELi128ELi4ES3_EELi8ELi4ELb0EEEvNS_16Flash_fwd_paramsE,"a",@progbits
	.sectionflags	@""
	.align	4
.nv.constant0._ZN5flash32flash_fwd_splitkv_combine_kernelI23Flash_fwd_kernel_traitsILi64ELi64ELi128ELi4ELb0ELb0EN7cutlass6half_tE19Flash_kernel_traitsILi64ELi64ELi128ELi4ES3_EELi8ELi4ELb0EEEvNS_16Flash_fwd_paramsE:
	.zero		816


//--------------------- .nv.constant0._ZN5flash32flash_fwd_splitkv_combine_kernelI23Flash_fwd_kernel_traitsILi64ELi64ELi128ELi4ELb0ELb0EN7cutlass6half_tE19Flash_kernel_traitsILi64ELi64ELi128ELi4ES3_EELi8ELi3ELb0EEEvNS_16Flash_fwd_paramsE --------------------------
	.section	.nv.constant0._ZN5flash32flash_fwd_splitkv_combine_kernelI23Flash_fwd_kernel_traitsILi64ELi64ELi128ELi4ELb0ELb0EN7cutlass6half_tE19Flash_kernel_traitsILi64ELi64ELi128ELi4ES3_EELi8ELi3ELb0EEEvNS_16Flash_fwd_paramsE,"a",@progbits
	.sectionflags	@""
	.align	4
.nv.constant0._ZN5flash32flash_fwd_splitkv_combine_kernelI23Flash_fwd_kernel_traitsILi64ELi64ELi128ELi4ELb0ELb0EN7cutlass6half_tE19Flash_kernel_traitsILi64ELi64ELi128ELi4ES3_EELi8ELi3ELb0EEEvNS_16Flash_fwd_paramsE:
	.zero		816


//--------------------- .nv.constant0._ZN5flash32flash_fwd_splitkv_combine_kernelI23Flash_fwd_kernel_traitsILi64ELi64ELi128ELi4ELb0ELb0EN7cutlass6half_tE19Flash_kernel_traitsILi64ELi64ELi128ELi4ES3_EELi8ELi2ELb0EEEvNS_16Flash_fwd_paramsE --------------------------
	.section	.nv.constant0._ZN5flash32flash_fwd_splitkv_combine_kernelI23Flash_fwd_kernel_traitsILi64ELi64ELi128ELi4ELb0ELb0EN7cutlass6half_tE19Flash_kernel_traitsILi64ELi64ELi128ELi4ES3_EELi8ELi2ELb0EEEvNS_16Flash_fwd_paramsE,"a",@progbits
	.sectionflags	@""
	.align	4
.nv.constant0._ZN5flash32flash_fwd_splitkv_combine_kernelI23Flash_fwd_kernel_traitsILi64ELi64ELi128ELi4ELb0ELb0EN7cutlass6half_tE19Flash_kernel_traitsILi64ELi64ELi128ELi4ES3_EELi8ELi2ELb0EEEvNS_16Flash_fwd_paramsE:
	.zero		816


//--------------------- .nv.constant0._ZN5flash32flash_fwd_splitkv_combine_kernelI23Flash_fwd_kernel_traitsILi64ELi64ELi128ELi4ELb0ELb0EN7cutlass6half_tE19Flash_kernel_traitsILi64ELi64ELi128ELi4ES3_EELi8ELi1ELb0EEEvNS_16Flash_fwd_paramsE --------------------------
	.section	.nv.constant0._ZN5flash32flash_fwd_splitkv_combine_kernelI23Flash_fwd_kernel_traitsILi64ELi64ELi128ELi4ELb0ELb0EN7cutlass6half_tE19Flash_kernel_traitsILi64ELi64ELi128ELi4ES3_EELi8ELi1ELb0EEEvNS_16Flash_fwd_paramsE,"a",@progbits
	.sectionflags	@""
	.align	4
.nv.constant0._ZN5flash32flash_fwd_splitkv_combine_kernelI23Flash_fwd_kernel_traitsILi64ELi64ELi128ELi4ELb0ELb0EN7cutlass6half_tE19Flash_kernel_traitsILi64ELi64ELi128ELi4ES3_EELi8ELi1ELb0EEEvNS_16Flash_fwd_paramsE:
	.zero		816


//--------------------- .nv.constant0._ZN5flash32flash_fwd_splitkv_combine_kernelI23Flash_fwd_kernel_traitsILi64ELi64ELi128ELi4ELb0ELb0EN7cutlass6half_tE19Flash_kernel_traitsILi64ELi64ELi128ELi4ES3_EELi8ELi7ELb1EEEvNS_16Flash_fwd_paramsE --------------------------
	.section	.nv.constant0._ZN5flash32flash_fwd_splitkv_combine_kernelI23Flash_fwd_kernel_traitsILi64ELi64ELi128ELi4ELb0ELb0EN7cutlass6half_tE19Flash_kernel_traitsILi64ELi64ELi128ELi4ES3_EELi8ELi7ELb1EEEvNS_16Flash_fwd_paramsE,"a",@progbits
	.sectionflags	@""
	.align	4
.nv.constant0._ZN5flash32flash_fwd_splitkv_combine_kernelI23Flash_fwd_kernel_traitsILi64ELi64ELi128ELi4ELb0ELb0EN7cutlass6half_tE19Flash_kernel_traitsILi64ELi64ELi128ELi4ES3_EELi8ELi7ELb1EEEvNS_16Flash_fwd_paramsE:
	.zero		816


//--------------------- .nv.constant0._ZN5flash32flash_fwd_splitkv_combine_kernelI23Flash_fwd_kernel_traitsILi64ELi64ELi128ELi4ELb0ELb0EN7cutlass6half_tE19Flash_kernel_traitsILi64ELi64ELi128ELi4ES3_EELi8ELi6ELb1EEEvNS_16Flash_fwd_paramsE --------------------------
	.section	.nv.constant0._ZN5flash32flash_fwd_splitkv_combine_kernelI23Flash_fwd_kernel_traitsILi64ELi64ELi128ELi4ELb0ELb0EN7cutlass6half_tE19Flash_kernel_traitsILi64ELi64ELi128ELi4ES3_EELi8ELi6ELb1EEEvNS_16Flash_fwd_paramsE,"a",@progbits
	.sectionflags	@""
	.align	4
.nv.constant0._ZN5flash32flash_fwd_splitkv_combine_kernelI23Flash_fwd_kernel_traitsILi64ELi64ELi128ELi4ELb0ELb0EN7cutlass6half_tE19Flash_kernel_traitsILi64ELi64ELi128ELi4ES3_EELi8ELi6ELb1EEEvNS_16Flash_fwd_paramsE:
	.zero		816


//--------------------- .nv.constant0._ZN5flash32flash_fwd_splitkv_combine_kernelI23Flash_fwd_kernel_traitsILi64ELi64ELi128ELi4ELb0ELb0EN7cutlass6half_tE19Flash_kernel_traitsILi64ELi64ELi128ELi4ES3_EELi8ELi5ELb1EEEvNS_16Flash_fwd_paramsE --------------------------
	.section	.nv.constant0._ZN5flash32flash_fwd_splitkv_combine_kernelI23Flash_fwd_kernel_traitsILi64ELi64ELi128ELi4ELb0ELb0EN7cutlass6half_tE19Flash_kernel_traitsILi64ELi64ELi128ELi4ES3_EELi8ELi5ELb1EEEvNS_16Flash_fwd_paramsE,"a",@progbits
	.sectionflags	@""
	.align	4
.nv.constant0._ZN5flash32flash_fwd_splitkv_combine_kernelI23Flash_fwd_kernel_traitsILi64ELi64ELi128ELi4ELb0ELb0EN7cutlass6half_tE19Flash_kernel_traitsILi64ELi64ELi128ELi4ES3_EELi8ELi5ELb1EEEvNS_16Flash_fwd_paramsE:
	.zero		816


//--------------------- .nv.constant0._ZN5flash32flash_fwd_splitkv_combine_kernelI23Flash_fwd_kernel_traitsILi64ELi64ELi128ELi4ELb0ELb0EN7cutlass6half_tE19Flash_kernel_traitsILi64ELi64ELi128ELi4ES3_EELi8ELi4ELb1EEEvNS_16Flash_fwd_paramsE --------------------------
	.section	.nv.constant0._ZN5flash32flash_fwd_splitkv_combine_kernelI23Flash_fwd_kernel_traitsILi64ELi64ELi128ELi4ELb0ELb0EN7cutlass6half_tE19Flash_kernel_traitsILi64ELi64ELi128ELi4ES3_EELi8ELi4ELb1EEEvNS_16Flash_fwd_paramsE,"a",@progbits
	.sectionflags	@""
	.align	4
.nv.constant0._ZN5flash32flash_fwd_splitkv_combine_kernelI23Flash_fwd_kernel_traitsILi64ELi64ELi128ELi4ELb0ELb0EN7cutlass6half_tE19Flash_kernel_traitsILi64ELi64ELi128ELi4ES3_EELi8ELi4ELb1EEEvNS_16Flash_fwd_paramsE:
	.zero		816


//--------------------- .nv.constant0._ZN5flash32flash_fwd_splitkv_combine_kernelI23Flash_fwd_kernel_traitsILi64ELi64ELi128ELi4ELb0ELb0EN7cutlass6half_tE19Flash_kernel_traitsILi64ELi64ELi128ELi4ES3_EELi8ELi3ELb1EEEvNS_16Flash_fwd_paramsE --------------------------
	.section	.nv.constant0._ZN5flash32flash_fwd_splitkv_combine_kernelI23Flash_fwd_kernel_traitsILi64ELi64ELi128ELi4ELb0ELb0EN7cutlass6half_tE19Flash_kernel_traitsILi64ELi64ELi128ELi4ES3_EELi8ELi3ELb1EEEvNS_16Flash_fwd_paramsE,"a",@progbits
	.sectionflags	@""
	.align	4
.nv.constant0._ZN5flash32flash_fwd_splitkv_combine_kernelI23Flash_fwd_kernel_traitsILi64ELi64ELi128ELi4ELb0ELb0EN7cutlass6half_tE19Flash_kernel_traitsILi64ELi64ELi128ELi4ES3_EELi8ELi3ELb1EEEvNS_16Flash_fwd_paramsE:
	.zero		816


//--------------------- .nv.constant0._ZN5flash32flash_fwd_splitkv_combine_kernelI23Flash_fwd_kernel_traitsILi64ELi64ELi128ELi4ELb0ELb0EN7cutlass6half_tE19Flash_kernel_traitsILi64ELi64ELi128ELi4ES3_EELi8ELi2ELb1EEEvNS_16Flash_fwd_paramsE --------------------------
	.section	.nv.constant0._ZN5flash32flash_fwd_splitkv_combine_kernelI23Flash_fwd_kernel_traitsILi64ELi64ELi128ELi4ELb0ELb0EN7cutlass6half_tE19Flash_kernel_traitsILi64ELi64ELi128ELi4ES3_EELi8ELi2ELb1EEEvNS_16Flash_fwd_paramsE,"a",@progbits
	.sectionflags	@""
	.align	4
.nv.constant0._ZN5flash32flash_fwd_splitkv_combine_kernelI23Flash_fwd_kernel_traitsILi64ELi64ELi128ELi4ELb0ELb0EN7cutlass6half_tE19Flash_kernel_traitsILi64ELi64ELi128ELi4ES3_EELi8ELi2ELb1EEEvNS_16Flash_fwd_paramsE:
	.zero		816


//--------------------- .nv.constant0._ZN5flash32flash_fwd_splitkv_combine_kernelI23Flash_fwd_kernel_traitsILi64ELi64ELi128ELi4ELb0ELb0EN7cutlass6half_tE19Flash_kernel_traitsILi64ELi64ELi128ELi4ES3_EELi8ELi1ELb1EEEvNS_16Flash_fwd_paramsE --------------------------
	.section	.nv.constant0._ZN5flash32flash_fwd_splitkv_combine_kernelI23Flash_fwd_kernel_traitsILi64ELi64ELi128ELi4ELb0ELb0EN7cutlass6half_tE19Flash_kernel_traitsILi64ELi64ELi128ELi4ES3_EELi8ELi1ELb1EEEvNS_16Flash_fwd_paramsE,"a",@progbits
	.sectionflags	@""
	.align	4
.nv.constant0._ZN5flash32flash_fwd_splitkv_combine_kernelI23Flash_fwd_kernel_traitsILi64ELi64ELi128ELi4ELb0ELb0EN7cutlass6half_tE19Flash_kernel_traitsILi64ELi64ELi128ELi4ES3_EELi8ELi1ELb1EEEvNS_16Flash_fwd_paramsE:
	.zero		816


//--------------------- .nv.constant0._ZN5flash24flash_fwd_splitkv_kernelI23Flash_fwd_kernel_traitsILi64ELi64ELi128ELi4ELb0ELb0EN7cutlass6half_tE19Flash_kernel_traitsILi64ELi64ELi128ELi4ES3_EELb1ELb0ELb0ELb0ELb0ELb0ELb0ELb0EEEvNS_16Flash_fwd_paramsE --------------------------
	.section	.nv.constant0._ZN5flash24flash_fwd_splitkv_kernelI23Flash_fwd_kernel_traitsILi64ELi64ELi128ELi4ELb0ELb0EN7cutlass6half_tE19Flash_kernel_traitsILi64ELi64ELi128ELi4ES3_EELb1ELb0ELb0ELb0ELb0ELb0ELb0ELb0EEEvNS_16Flash_fwd_paramsE,"a",@progbits
	.sectionflags	@""
	.align	4
.nv.constant0._ZN5flash24flash_fwd_splitkv_kernelI23Flash_fwd_kernel_traitsILi64ELi64ELi128ELi4ELb0ELb0EN7cutlass6half_tE19Flash_kernel_traitsILi64ELi64ELi128ELi4ES3_EELb1ELb0ELb0ELb0ELb0ELb0ELb0ELb0EEEvNS_16Flash_fwd_paramsE:
	.zero		816


//--------------------- .nv.constant0._ZN5flash24flash_fwd_splitkv_kernelI23Flash_fwd_kernel_traitsILi64ELi64ELi128ELi4ELb0ELb0EN7cutlass6half_tE19Flash_kernel_traitsILi64ELi64ELi128ELi4ES3_EELb1ELb0ELb0ELb0ELb0ELb1ELb0ELb0EEEvNS_16Flash_fwd_paramsE --------------------------
	.section	.nv.constant0._ZN5flash24flash_fwd_splitkv_kernelI23Flash_fwd_kernel_traitsILi64ELi64ELi128ELi4ELb0ELb0EN7cutlass6half_tE19Flash_kernel_traitsILi64ELi64ELi128ELi4ES3_EELb1ELb0ELb0ELb0ELb0ELb1ELb0ELb0EEEvNS_16Flash_fwd_paramsE,"a",@progbits
	.sectionflags	@""
	.align	4
.nv.constant0._ZN5flash24flash_fwd_splitkv_kernelI23Flash_fwd_kernel_traitsILi64ELi64ELi128ELi4ELb0ELb0EN7cutlass6half_tE19Flash_kernel_traitsILi64ELi64ELi128ELi4ES3_EELb1ELb0ELb0ELb0ELb0ELb1ELb0ELb0EEEvNS_16Flash_fwd_paramsE:
	.zero		816


//--------------------- .nv.constant0._ZN5flash24flash_fwd_splitkv_kernelI23Flash_fwd_kernel_traitsILi64ELi64ELi128ELi4ELb0ELb0EN7cutlass6half_tE19Flash_kernel_traitsILi64ELi64ELi128ELi4ES3_EELb1ELb0ELb0ELb0ELb0ELb0ELb0ELb1EEEvNS_16Flash_fwd_paramsE --------------------------
	.section	.nv.constant0._ZN5flash24flash_fwd_splitkv_kernelI23Flash_fwd_kernel_traitsILi64ELi64ELi128ELi4ELb0ELb0EN7cutlass6half_tE19Flash_kernel_traitsILi64ELi64ELi128ELi4ES3_EELb1ELb0ELb0ELb0ELb0ELb0ELb0ELb1EEEvNS_16Flash_fwd_paramsE,"a",@progbits
	.sectionflags	@""
	.align	4
.nv.constant0._ZN5flash24flash_fwd_splitkv_kernelI23Flash_fwd_kernel_traitsILi64ELi64ELi128ELi4ELb0ELb0EN7cutlass6half_tE19Flash_kernel_traitsILi64ELi64ELi128ELi4ES3_EELb1ELb0ELb0ELb0ELb0ELb0ELb0ELb1EEEvNS_16Flash_fwd_paramsE:
	.zero		816


//--------------------- .nv.constant0._ZN5flash24flash_fwd_splitkv_kernelI23Flash_fwd_kernel_traitsILi64ELi64ELi128ELi4ELb0ELb0EN7cutlass6half_tE19Flash_kernel_traitsILi64ELi64ELi128ELi4ES3_EELb1ELb0ELb0ELb0ELb0ELb1ELb0ELb1EEEvNS_16Flash_fwd_paramsE --------------------------
	.section	.nv.constant0._ZN5flash24flash_fwd_splitkv_kernelI23Flash_fwd_kernel_traitsILi64ELi64ELi128ELi4ELb0ELb0EN7cutlass6half_tE19Flash_kernel_traitsILi64ELi64ELi128ELi4ES3_EELb1ELb0ELb0ELb0ELb0ELb1ELb0ELb1EEEvNS_16Flash_fwd_paramsE,"a",@progbits
	.sectionflags	@""
	.align	4
.nv.constant0._ZN5flash24flash_fwd_splitkv_kernelI23Flash_fwd_kernel_traitsILi64ELi64ELi128ELi4ELb0ELb0EN7cutlass6half_tE19Flash_kernel_traitsILi64ELi64ELi128ELi4ES3_EELb1ELb0ELb0ELb0ELb0ELb1ELb0ELb1EEEvNS_16Flash_fwd_paramsE:
	.zero		816


//--------------------- .nv.constant0._ZN5flash24flash_fwd_splitkv_kernelI23Flash_fwd_kernel_traitsILi64ELi64ELi128ELi4ELb0ELb0EN7cutlass6half_tE19Flash_kernel_traitsILi64ELi64ELi128ELi4ES3_EELb1ELb0ELb0ELb0ELb0ELb0ELb1ELb0EEEvNS_16Flash_fwd_paramsE --------------------------
	.section	.nv.constant0._ZN5flash24flash_fwd_splitkv_kernelI23Flash_fwd_kernel_traitsILi64ELi64ELi128ELi4ELb0ELb0EN7cutlass6half_tE19Flash_kernel_traitsILi64ELi64ELi128ELi4ES3_EELb1ELb0ELb0ELb0ELb0ELb0ELb1ELb0EEEvNS_16Flash_fwd_paramsE,"a",@progbits
	.sectionflags	@""
	.align	4
.nv.constant0._ZN5flash24flash_fwd_splitkv_kernelI23Flash_fwd_kernel_traitsILi64ELi64ELi128ELi4ELb0ELb0EN7cutlass6half_tE19Flash_kernel_traitsILi64ELi64ELi128ELi4ES3_EELb1ELb0ELb0ELb0ELb0ELb0ELb1ELb0EEEvNS_16Flash_fwd_paramsE:
	.zero		816


//--------------------- .nv.constant0._ZN5flash24flash_fwd_splitkv_kernelI23Flash_fwd_kernel_traitsILi64ELi64ELi128ELi4ELb0ELb0EN7cutlass6half_tE19Flash_kernel_traitsILi64ELi64ELi128ELi4ES3_EELb1ELb0ELb0ELb0ELb0ELb1ELb1ELb0EEEvNS_16Flash_fwd_paramsE --------------------------
	.section	.nv.constant0._ZN5flash24flash_fwd_splitkv_kernelI23Flash_fwd_kernel_traitsILi64ELi64ELi128ELi4ELb0ELb0EN7cutlass6half_tE19Flash_kernel_traitsILi64ELi64ELi128ELi4ES3_EELb1ELb0ELb0ELb0ELb0ELb1ELb1ELb0EEEvNS_16Flash_fwd_paramsE,"a",@progbits
	.sectionflags	@""
	.align	4
.nv.constant0._ZN5flash24flash_fwd_splitkv_kernelI23Flash_fwd_kernel_traitsILi64ELi64ELi128ELi4ELb0ELb0EN7cutlass6half_tE19Flash_kernel_traitsILi64ELi64ELi128ELi4ES3_EELb1ELb0ELb0ELb0ELb0ELb1ELb1ELb0EEEvNS_16Flash_fwd_paramsE:
	.zero		816


//--------------------- .nv.constant0._ZN5flash24flash_fwd_splitkv_kernelI23Flash_fwd_kernel_traitsILi64ELi64ELi128ELi4ELb0ELb0EN7cutlass6half_tE19Flash_kernel_traitsILi64ELi64ELi128ELi4ES3_EELb1ELb0ELb0ELb0ELb0ELb0ELb1ELb1EEEvNS_16Flash_fwd_paramsE --------------------------
	.section	.nv.constant0._ZN5flash24flash_fwd_splitkv_kernelI23Flash_fwd_kernel_traitsILi64ELi64ELi128ELi4ELb0ELb0EN7cutlass6half_tE19Flash_kernel_traitsILi64ELi64ELi128ELi4ES3_EELb1ELb0ELb0ELb0ELb0ELb0ELb1ELb1EEEvNS_16Flash_fwd_paramsE,"a",@progbits
	.sectionflags	@""
	.align	4
.nv.constant0._ZN5flash24flash_fwd_splitkv_kernelI23Flash_fwd_kernel_traitsILi64ELi64ELi128ELi4ELb0ELb0EN7cutlass6half_tE19Flash_kernel_traitsILi64ELi64ELi128ELi4ES3_EELb1ELb0ELb0ELb0ELb0ELb0ELb1ELb1EEEvNS_16Flash_fwd_paramsE:
	.zero		816


//--------------------- .nv.constant0._ZN5flash24flash_fwd_splitkv_kernelI23Flash_fwd_kernel_traitsILi64ELi64ELi128ELi4ELb0ELb0EN7cutlass6half_tE19Flash_kernel_traitsILi64ELi64ELi128ELi4ES3_EELb1ELb0ELb0ELb0ELb0ELb1ELb1ELb1EEEvNS_16Flash_fwd_paramsE --------------------------
	.section	.nv.constant0._ZN5flash24flash_fwd_splitkv_kernelI23Flash_fwd_kernel_traitsILi64ELi64ELi128ELi4ELb0ELb0EN7cutlass6half_tE19Flash_kernel_traitsILi64ELi64ELi128ELi4ES3_EELb1ELb0ELb0ELb0ELb0ELb1ELb1ELb1EEEvNS_16Flash_fwd_paramsE,"a",@progbits
	.sectionflags	@""
	.align	4
.nv.constant0._ZN5flash24flash_fwd_splitkv_kernelI23Flash_fwd_kernel_traitsILi64ELi64ELi128ELi4ELb0ELb0EN7cutlass6half_tE19Flash_kernel_traitsILi64ELi64ELi128ELi4ES3_EELb1ELb0ELb0ELb0ELb0ELb1ELb1ELb1EEEvNS_16Flash_fwd_paramsE:
	.zero		816


//--------------------- .nv.constant0._ZN5flash24flash_fwd_splitkv_kernelI23Flash_fwd_kernel_traitsILi64ELi64ELi128ELi4ELb0ELb0EN7cutlass6half_tE19Flash_kernel_traitsILi64ELi64ELi128ELi4ES3_EELb1ELb0ELb0ELb1ELb1ELb0ELb0ELb0EEEvNS_16Flash_fwd_paramsE --------------------------
	.section	.nv.constant0._ZN5flash24flash_fwd_splitkv_kernelI23Flash_fwd_kernel_traitsILi64ELi64ELi128ELi4ELb0ELb0EN7cutlass6half_tE19Flash_kernel_traitsILi64ELi64ELi128ELi4ES3_EELb1ELb0ELb0ELb1ELb1ELb0ELb0ELb0EEEvNS_16Flash_fwd_paramsE,"a",@progbits
	.sectionflags	@""
	.align	4
.nv.constant0._ZN5flash24flash_fwd_splitkv_kernelI23Flash_fwd_kernel_traitsILi64ELi64ELi128ELi4ELb0ELb0EN7cutlass6half_tE19Flash_kernel_traitsILi64ELi64ELi128ELi4ES3_EELb1ELb0ELb0ELb1ELb1ELb0ELb0ELb0EEEvNS_16Flash_fwd_paramsE:
	.zero		816


//--------------------- .nv.constant0._ZN5flash24flash_fwd_splitkv_kernelI23Flash_fwd_kernel_traitsILi64ELi64ELi128ELi4ELb0ELb0EN7cutlass6half_tE19Flash_kernel_traitsILi64ELi64ELi128ELi4ES3_EELb1ELb0ELb0ELb1ELb1ELb1ELb0ELb0EEEvNS_16Flash_fwd_paramsE --------------------------
	.section	.nv.constant0._ZN5flash24flash_fwd_splitkv_kernelI23Flash_fwd_kernel_traitsILi64ELi64ELi128ELi4ELb0ELb0EN7cutlass6half_tE19Flash_kernel_traitsILi64ELi64ELi128ELi4ES3_EELb1ELb0ELb0ELb1ELb1ELb1ELb0ELb0EEEvNS_16Flash_fwd_paramsE,"a",@progbits
	.sectionflags	@""
	.align	4
.nv.constant0._ZN5flash24flash_fwd_splitkv_kernelI23Flash_fwd_kernel_traitsILi64ELi64ELi128ELi4ELb0ELb0EN7cutlass6half_tE19Flash_kernel_traitsILi64ELi64ELi128ELi4ES3_EELb1ELb0ELb0ELb1ELb1ELb1ELb0ELb0EEEvNS_16Flash_fwd_paramsE:
	.zero		816


//--------------------- .nv.constant0._ZN5flash24flash_fwd_splitkv_kernelI23Flash_fwd_kernel_traitsILi64ELi64ELi128ELi4ELb0ELb0EN7cutlass6half_tE19Flash_kernel_traitsILi64ELi64ELi128ELi4ES3_EELb1ELb0ELb0ELb1ELb1ELb0ELb1ELb0EEEvNS_16Flash_fwd_paramsE --------------------------
	.section	.nv.constant0._ZN5flash24flash_fwd_splitkv_kernelI23Flash_fwd_kernel_traitsILi64ELi64ELi128ELi4ELb0ELb0EN7cutlass6half_tE19Flash_kernel_traitsILi64ELi64ELi128ELi4ES3_EELb1ELb0ELb0ELb1ELb1ELb0ELb1ELb0EEEvNS_16Flash_fwd_paramsE,"a",@progbits
	.sectionflags	@""
	.align	4
.nv.constant0._ZN5flash24flash_fwd_splitkv_kernelI23Flash_fwd_kernel_traitsILi64ELi64ELi128ELi4ELb0ELb0EN7cutlass6half_tE19Flash_kernel_traitsILi64ELi64ELi128ELi4ES3_EELb1ELb0ELb0ELb1ELb1ELb0ELb1ELb0EEEvNS_16Flash_fwd_paramsE:
	.zero		816


//--------------------- .nv.constant0._ZN5flash24flash_fwd_splitkv_kernelI23Flash_fwd_kernel_traitsILi64ELi64ELi128ELi4ELb0ELb0EN7cutlass6half_tE19Flash_kernel_traitsILi64ELi64ELi128ELi4ES3_EELb1ELb0ELb0ELb1ELb1ELb1ELb1ELb0EEEvNS_16Flash_fwd_paramsE --------------------------
	.section	.nv.constant0._ZN5flash24flash_fwd_splitkv_kernelI23Flash_fwd_kernel_traitsILi64ELi64ELi128ELi4ELb0ELb0EN7cutlass6half_tE19Flash_kernel_traitsILi64ELi64ELi128ELi4ES3_EELb1ELb0ELb0ELb1ELb1ELb1ELb1ELb0EEEvNS_16Flash_fwd_paramsE,"a",@progbits
	.sectionflags	@""
	.align	4
.nv.constant0._ZN5flash24flash_fwd_splitkv_kernelI23Flash_fwd_kernel_traitsILi64ELi64ELi128ELi4ELb0ELb0EN7cutlass6half_tE19Flash_kernel_traitsILi64ELi64ELi128ELi4ES3_EELb1ELb0ELb0ELb1ELb1ELb1ELb1ELb0EEEvNS_16Flash_fwd_paramsE:
	.zero		816


//--------------------- .nv.constant0._ZN5flash24flash_fwd_splitkv_kernelI23Flash_fwd_kernel_traitsILi64ELi64ELi128ELi4ELb0ELb0EN7cutlass6half_tE19Flash_kernel_traitsILi64ELi64ELi128ELi4ES3_EELb1ELb0ELb0ELb0ELb1ELb0ELb0ELb0EEEvNS_16Flash_fwd_paramsE --------------------------
	.section	.nv.constant0._ZN5flash24flash_fwd_splitkv_kernelI23Flash_fwd_kernel_traitsILi64ELi64ELi128ELi4ELb0ELb0EN7cutlass6half_tE19Flash_kernel_traitsILi64ELi64ELi128ELi4ES3_EELb1ELb0ELb0ELb0ELb1ELb0ELb0ELb0EEEvNS_16Flash_fwd_paramsE,"a",@progbits
	.sectionflags	@""
	.align	4
.nv.constant0._ZN5flash24flash_fwd_splitkv_kernelI23Flash_fwd_kernel_traitsILi64ELi64ELi128ELi4ELb0ELb0EN7cutlass6half_tE19Flash_kernel_traitsILi64ELi64ELi128ELi4ES3_EELb1ELb0ELb0ELb0ELb1ELb0ELb0ELb0EEEvNS_16Flash_fwd_paramsE:
	.zero		816


//--------------------- .nv.constant0._ZN5flash24flash_fwd_splitkv_kernelI23Flash_fwd_kernel_traitsILi64ELi64ELi128ELi4ELb0ELb0EN7cutlass6half_tE19Flash_kernel_traitsILi64ELi64ELi128ELi4ES3_EELb1ELb0ELb0ELb0ELb1ELb1ELb0ELb0EEEvNS_16Flash_fwd_paramsE --------------------------
	.section	.nv.constant0._ZN5flash24flash_fwd_splitkv_kernelI23Flash_fwd_kernel_traitsILi64ELi64ELi128ELi4ELb0ELb0EN7cutlass6half_tE19Flash_kernel_traitsILi64ELi64ELi128ELi4ES3_EELb1ELb0ELb0ELb0ELb1ELb1ELb0ELb0EEEvNS_16Flash_fwd_paramsE,"a",@progbits
	.sectionflags	@""
	.align	4
.nv.constant0._ZN5flash24flash_fwd_splitkv_kernelI23Flash_fwd_kernel_traitsILi64ELi64ELi128ELi4ELb0ELb0EN7cutlass6half_tE19Flash_kernel_traitsILi64ELi64ELi128ELi4ES3_EELb1ELb0ELb0ELb0ELb1ELb1ELb0ELb0EEEvNS_16Flash_fwd_paramsE:
	.zero		816


//--------------------- .nv.constant0._ZN5flash24flash_fwd_splitkv_kernelI23Flash_fwd_kernel_traitsILi64ELi64ELi128ELi4ELb0ELb0EN7cutlass6half_tE19Flash_kernel_traitsILi64ELi64ELi128ELi4ES3_EELb1ELb0ELb1ELb0ELb0ELb0ELb0ELb0EEEvNS_16Flash_fwd_paramsE --------------------------
	.section	.nv.constant0._ZN5flash24flash_fwd_splitkv_kernelI23Flash_fwd_kernel_traitsILi64ELi64ELi128ELi4ELb0ELb0EN7cutlass6half_tE19Flash_kernel_traitsILi64ELi64ELi128ELi4ES3_EELb1ELb0ELb1ELb0ELb0ELb0ELb0ELb0EEEvNS_16Flash_fwd_paramsE,"a",@progbits
	.sectionflags	@""
	.align	4
.nv.constant0._ZN5flash24flash_fwd_splitkv_kernelI23Flash_fwd_kernel_traitsILi64ELi64ELi128ELi4ELb0ELb0EN7cutlass6half_tE19Flash_kernel_traitsILi64ELi64ELi128ELi4ES3_EELb1ELb0ELb1ELb0ELb0ELb0ELb0ELb0EEEvNS_16Flash_fwd_paramsE:
	.zero		816


//--------------------- .nv.constant0._ZN5flash24flash_fwd_splitkv_kernelI23Flash_fwd_kernel_traitsILi64ELi64ELi128ELi4ELb0ELb0EN7cutlass6half_tE19Flash_kernel_traitsILi64ELi64ELi128ELi4ES3_EELb1ELb0ELb1ELb0ELb0ELb1ELb0ELb0EEEvNS_16Flash_fwd_paramsE --------------------------
	.section	.nv.constant0._ZN5flash24flash_fwd_splitkv_kernelI23Flash_fwd_kernel_traitsILi64ELi64ELi128ELi4ELb0ELb0EN7cutlass6half_tE19Flash_kernel_traitsILi64ELi64ELi128ELi4ES3_EELb1ELb0ELb1ELb0ELb0ELb1ELb0ELb0EEEvNS_16Flash_fwd_paramsE,"a",@progbits
	.sectionflags	@""
	.align	4
.nv.constant0._ZN5flash24flash_fwd_splitkv_kernelI23Flash_fwd_kernel_traitsILi64ELi64ELi128ELi4ELb0ELb0EN7cutlass6half_tE19Flash_kernel_traitsILi64ELi64ELi128ELi4ES3_EELb1ELb0ELb1ELb0ELb0ELb1ELb0ELb0EEEvNS_16Flash_fwd_paramsE:
	.zero		816


//--------------------- .nv.constant0._ZN5flash24flash_fwd_splitkv_kernelI23Flash_fwd_kernel_traitsILi64ELi64ELi128ELi4ELb0ELb0EN7cutlass6half_tE19Flash_kernel_traitsILi64ELi64ELi128ELi4ES3_EELb1ELb0ELb0ELb0ELb1ELb0ELb0ELb1EEEvNS_16Flash_fwd_paramsE --------------------------
	.section	.nv.constant0._ZN5flash24flash_fwd_splitkv_kernelI23Flash_fwd_kernel_traitsILi64ELi64ELi128ELi4ELb0ELb0EN7cutlass6half_tE19Flash_kernel_traitsILi64ELi64ELi128ELi4ES3_EELb1ELb0ELb0ELb0ELb1ELb0ELb0ELb1EEEvNS_16Flash_fwd_paramsE,"a",@progbits
	.sectionflags	@""
	.align	4
.nv.constant0._ZN5flash24flash_fwd_splitkv_kernelI23Flash_fwd_kernel_traitsILi64ELi64ELi128ELi4ELb0ELb0EN7cutlass6half_tE19Flash_kernel_traitsILi64ELi64ELi128ELi4ES3_EELb1ELb0ELb0ELb0ELb1ELb0ELb0ELb1EEEvNS_16Flash_fwd_paramsE:
	.zero		816


//--------------------- .nv.constant0._ZN5flash24flash_fwd_splitkv_kernelI23Flash_fwd_kernel_traitsILi64ELi64ELi128ELi4ELb0ELb0EN7cutlass6half_tE19Flash_kernel_traitsILi64ELi64ELi128ELi4ES3_EELb1ELb0ELb0ELb0ELb1ELb1ELb0ELb1EEEvNS_16Flash_fwd_paramsE --------------------------
	.section	.nv.constant0._ZN5flash24flash_fwd_splitkv_kernelI23Flash_fwd_kernel_traitsILi64ELi64ELi128ELi4ELb0ELb0EN7cutlass6half_tE19Flash_kernel_traitsILi64ELi64ELi128ELi4ES3_EELb1ELb0ELb0ELb0ELb1ELb1ELb0ELb1EEEvNS_16Flash_fwd_paramsE,"a",@progbits
	.sectionflags	@""
	.align	4
.nv.constant0._ZN5flash24flash_fwd_splitkv_kernelI23Flash_fwd_kernel_traitsILi64ELi64ELi128ELi4ELb0ELb0EN7cutlass6half_tE19Flash_kernel_traitsILi64ELi64ELi128ELi4ES3_EELb1ELb0ELb0ELb0ELb1ELb1ELb0ELb1EEEvNS_16Flash_fwd_paramsE:
	.zero		816


//--------------------- .nv.constant0._ZN5flash24flash_fwd_splitkv_kernelI23Flash_fwd_kernel_traitsILi64ELi64ELi128ELi4ELb0ELb0EN7cutlass6half_tE19Flash_kernel_traitsILi64ELi64ELi128ELi4ES3_EELb1ELb0ELb1ELb0ELb0ELb0ELb0ELb1EEEvNS_16Flash_fwd_paramsE --------------------------
	.section	.nv.constant0._ZN5flash24flash_fwd_splitkv_kernelI23Flash_fwd_kernel_traitsILi64ELi64ELi128ELi4ELb0ELb0EN7cutlass6half_tE19Flash_kernel_traitsILi64ELi64ELi128ELi4ES3_EELb1ELb0ELb1ELb0ELb0ELb0ELb0ELb1EEEvNS_16Flash_fwd_paramsE,"a",@progbits
	.sectionflags	@""
	.align	4
.nv.constant0._ZN5flash24flash_fwd_splitkv_kernelI23Flash_fwd_kernel_traitsILi64ELi64ELi128ELi4ELb0ELb0EN7cutlass6half_tE19Flash_kernel_traitsILi64ELi64ELi128ELi4ES3_EELb1ELb0ELb1ELb0ELb0ELb0ELb0ELb1EEEvNS_16Flash_fwd_paramsE:
	.zero		816


//--------------------- .nv.constant0._ZN5flash24flash_fwd_splitkv_kernelI23Flash_fwd_kernel_traitsILi64ELi64ELi128ELi4ELb0ELb0EN7cutlass6half_tE19Flash_kernel_traitsILi64ELi64ELi128ELi4ES3_EELb1ELb0ELb1ELb0ELb0ELb1ELb0ELb1EEEvNS_16Flash_fwd_paramsE --------------------------
	.section	.nv.constant0._ZN5flash24flash_fwd_splitkv_kernelI23Flash_fwd_kernel_traitsILi64ELi64ELi128ELi4ELb0ELb0EN7cutlass6half_tE19Flash_kernel_traitsILi64ELi64ELi128ELi4ES3_EELb1ELb0ELb1ELb0ELb0ELb1ELb0ELb1EEEvNS_16Flash_fwd_paramsE,"a",@progbits
	.sectionflags	@""
	.align	4
.nv.constant0._ZN5flash24flash_fwd_splitkv_kernelI23Flash_fwd_kernel_traitsILi64ELi64ELi128ELi4ELb0ELb0EN7cutlass6half_tE19Flash_kernel_traitsILi64ELi64ELi128ELi4ES3_EELb1ELb0ELb1ELb0ELb0ELb1ELb0ELb1EEEvNS_16Flash_fwd_paramsE:
	.zero		816


//--------------------- .nv.constant0._ZN5flash24flash_fwd_splitkv_kernelI23Flash_fwd_kernel_traitsILi64ELi64ELi128ELi4ELb0ELb0EN7cutlass6half_tE19Flash_kernel_traitsILi64ELi64ELi128ELi4ES3_EELb1ELb0ELb0ELb0ELb1ELb0ELb1ELb0EEEvNS_16Flash_fwd_paramsE --------------------------
	.section	.nv.constant0._ZN5flash24flash_fwd_splitkv_kernelI23Flash_fwd_kernel_traitsILi64ELi64ELi128ELi4ELb0ELb0EN7cutlass6half_tE19Flash_kernel_traitsILi64ELi64ELi128ELi4ES3_EELb1ELb0ELb0ELb0ELb1ELb0ELb1ELb0EEEvNS_16Flash_fwd_paramsE,"a",@progbits
	.sectionflags	@""
	.align	4
.nv.constant0._ZN5flash24flash_fwd_splitkv_kernelI23Flash_fwd_kernel_traitsILi64ELi64ELi128ELi4ELb0ELb0EN7cutlass6half_tE19Flash_kernel_traitsILi64ELi64ELi128ELi4ES3_EELb1ELb0ELb0ELb0ELb1ELb0ELb1ELb0EEEvNS_16Flash_fwd_paramsE:
	.zero		816


//--------------------- .nv.constant0._ZN5flash24flash_fwd_splitkv_kernelI23Flash_fwd_kernel_traitsILi64ELi64ELi128ELi4ELb0ELb0EN7cutlass6half_tE19Flash_kernel_traitsILi64ELi64ELi128ELi4ES3_EELb1ELb0ELb0ELb0ELb1ELb1ELb1ELb0EEEvNS_16Flash_fwd_paramsE --------------------------
	.section	.nv.constant0._ZN5flash24flash_fwd_splitkv_kernelI23Flash_fwd_kernel_traitsILi64ELi64ELi128ELi4ELb0ELb0EN7cutlass6half_tE19Flash_kernel_traitsILi64ELi64ELi128ELi4ES3_EELb1ELb0ELb0ELb0ELb1ELb1ELb1ELb0EEEvNS_16Flash_fwd_paramsE,"a",@progbits
	.sectionflags	@""
	.align	4
.nv.constant0._ZN5flash24flash_fwd_splitkv_kernelI23Flash_fwd_kernel_traitsILi64ELi64ELi128ELi4ELb0ELb0EN7cutlass6half_tE19Flash_kernel_traitsILi64ELi64ELi128ELi4ES3_EELb1ELb0ELb0ELb0ELb1ELb1ELb1ELb0EEEvNS_16Flash_fwd_paramsE:
	.zero		816


//--------------------- .nv.constant0._ZN5flash24flash_fwd_splitkv_kernelI23Flash_fwd_kernel_traitsILi64ELi64ELi128ELi4ELb0ELb0EN7cutlass6half_tE19Flash_kernel_traitsILi64ELi64ELi128ELi4ES3_EELb1ELb0ELb1ELb0ELb0ELb0ELb1ELb0EEEvNS_16Flash_fwd_paramsE --------------------------
	.section	.nv.constant0._ZN5flash24flash_fwd_splitkv_kernelI23Flash_fwd_kernel_traitsILi64ELi64ELi128ELi4ELb0ELb0EN7cutlass6half_tE19Flash_kernel_traitsILi64ELi64ELi128ELi4ES3_EELb1ELb0ELb1ELb0ELb0ELb0ELb1ELb0EEEvNS_16Flash_fwd_paramsE,"a",@progbits
	.sectionflags	@""
	.align	4
.nv.constant0._ZN5flash24flash_fwd_splitkv_kernelI23Flash_fwd_kernel_traitsILi64ELi64ELi128ELi4ELb0ELb0EN7cutlass6half_tE19Flash_kernel_traitsILi64ELi64ELi128ELi4ES3_EELb1ELb0ELb1ELb0ELb0ELb0ELb1ELb0EEEvNS_16Flash_fwd_paramsE:
	.zero		816


//--------------------- .nv.constant0._ZN5flash24flash_fwd_splitkv_kernelI23Flash_fwd_kernel_traitsILi64ELi64ELi128ELi4ELb0ELb0EN7cutlass6half_tE19Flash_kernel_traitsILi64ELi64ELi128ELi4ES3_EELb1ELb0ELb1ELb0ELb0ELb1ELb1ELb0EEEvNS_16Flash_fwd_paramsE --------------------------
	.section	.nv.constant0._ZN5flash24flash_fwd_splitkv_kernelI23Flash_fwd_kernel_traitsILi64ELi64ELi128ELi4ELb0ELb0EN7cutlass6half_tE19Flash_kernel_traitsILi64ELi64ELi128ELi4ES3_EELb1ELb0ELb1ELb0ELb0ELb1ELb1ELb0EEEvNS_16Flash_fwd_paramsE,"a",@progbits
	.sectionflags	@""
	.align	4
.nv.constant0._ZN5flash24flash_fwd_splitkv_kernelI23Flash_fwd_kernel_traitsILi64ELi64ELi128ELi4ELb0ELb0EN7cutlass6half_tE19Flash_kernel_traitsILi64ELi64ELi128ELi4ES3_EELb1ELb0ELb1ELb0ELb0ELb1ELb1ELb0EEEvNS_16Flash_fwd_paramsE:
	.zero		816


//--------------------- .nv.constant0._ZN5flash24flash_fwd_splitkv_kernelI23Flash_fwd_kernel_traitsILi64ELi64ELi128ELi4ELb0ELb0EN7cutlass6half_tE19Flash_kernel_traitsILi64ELi64ELi128ELi4ES3_EELb1ELb0ELb0ELb0ELb1ELb0ELb1ELb1EEEvNS_16Flash_fwd_paramsE --------------------------
	.section	.nv.constant0._ZN5flash24flash_fwd_splitkv_kernelI23Flash_fwd_kernel_traitsILi64ELi64ELi128ELi4ELb0ELb0EN7cutlass6half_tE19Flash_kernel_traitsILi64ELi64ELi128ELi4ES3_EELb1ELb0ELb0ELb0ELb1ELb0ELb1ELb1EEEvNS_16Flash_fwd_paramsE,"a",@progbits
	.sectionflags	@""
	.align	4
.nv.constant0._ZN5flash24flash_fwd_splitkv_kernelI23Flash_fwd_kernel_traitsILi64ELi64ELi128ELi4ELb0ELb0EN7cutlass6half_tE19Flash_kernel_traitsILi64ELi64ELi128ELi4ES3_EELb1ELb0ELb0ELb0ELb1ELb0ELb1ELb1EEEvNS_16Flash_fwd_paramsE:
	.zero		816


//--------------------- .nv.constant0._ZN5flash24flash_fwd_splitkv_kernelI23Flash_fwd_kernel_traitsILi64ELi64ELi128ELi4ELb0ELb0EN7cutlass6half_tE19Flash_kernel_traitsILi64ELi64ELi128ELi4ES3_EELb1ELb0ELb0ELb0ELb1ELb1ELb1ELb1EEEvNS_16Flash_fwd_paramsE --------------------------
	.section	.nv.constant0._ZN5flash24flash_fwd_splitkv_kernelI23Flash_fwd_kernel_traitsILi64ELi64ELi128ELi4ELb0ELb0EN7cutlass6half_tE19Flash_kernel_traitsILi64ELi64ELi128ELi4ES3_EELb1ELb0ELb0ELb0ELb1ELb1ELb1ELb1EEEvNS_16Flash_fwd_paramsE,"a",@progbits
	.sectionflags	@""
	.align	4
.nv.constant0._ZN5flash24flash_fwd_splitkv_kernelI23Flash_fwd_kernel_traitsILi64ELi64ELi128ELi4ELb0ELb0EN7cutlass6half_tE19Flash_kernel_traitsILi64ELi64ELi128ELi4ES3_EELb1ELb0ELb0ELb0ELb1ELb1ELb1ELb1EEEvNS_16Flash_fwd_paramsE:
	.zero		816


//--------------------- .nv.constant0._ZN5flash24flash_fwd_splitkv_kernelI23Flash_fwd_kernel_traitsILi64ELi64ELi128ELi4ELb0ELb0EN7cutlass6half_tE19Flash_kernel_traitsILi64ELi64ELi128ELi4ES3_EELb1ELb0ELb1ELb0ELb0ELb0ELb1ELb1EEEvNS_16Flash_fwd_paramsE --------------------------
	.section	.nv.constant0._ZN5flash24flash_fwd_splitkv_kernelI23Flash_fwd_kernel_traitsILi64ELi64ELi128ELi4ELb0ELb0EN7cutlass6half_tE19Flash_kernel_traitsILi64ELi64ELi128ELi4ES3_EELb1ELb0ELb1ELb0ELb0ELb0ELb1ELb1EEEvNS_16Flash_fwd_paramsE,"a",@progbits
	.sectionflags	@""
	.align	4
.nv.constant0._ZN5flash24flash_fwd_splitkv_kernelI23Flash_fwd_kernel_traitsILi64ELi64ELi128ELi4ELb0ELb0EN7cutlass6half_tE19Flash_kernel_traitsILi64ELi64ELi128ELi4ES3_EELb1ELb0ELb1ELb0ELb0ELb0ELb1ELb1EEEvNS_16Flash_fwd_paramsE:
	.zero		816


//--------------------- .nv.constant0._ZN5flash24flash_fwd_splitkv_kernelI23Flash_fwd_kernel_traitsILi64ELi64ELi128ELi4ELb0ELb0EN7cutlass6half_tE19Flash_kernel_traitsILi64ELi64ELi128ELi4ES3_EELb1ELb0ELb1ELb0ELb0ELb1ELb1ELb1EEEvNS_16Flash_fwd_paramsE --------------------------
	.section	.nv.constant0._ZN5flash24flash_fwd_splitkv_kernelI23Flash_fwd_kernel_traitsILi64ELi64ELi128ELi4ELb0ELb0EN7cutlass6half_tE19Flash_kernel_traitsILi64ELi64ELi128ELi4ES3_EELb1ELb0ELb1ELb0ELb0ELb1ELb1ELb1EEEvNS_16Flash_fwd_paramsE,"a",@progbits
	.sectionflags	@""
	.align	4
.nv.constant0._ZN5flash24flash_fwd_splitkv_kernelI23Flash_fwd_kernel_traitsILi64ELi64ELi128ELi4ELb0ELb0EN7cutlass6half_tE19Flash_kernel_traitsILi64ELi64ELi128ELi4ES3_EELb1ELb0ELb1ELb0ELb0ELb1ELb1ELb1EEEvNS_16Flash_fwd_paramsE:
	.zero		816


//--------------------- .text._ZN5flash32flash_fwd_splitkv_combine_kernelI23Flash_fwd_kernel_traitsILi64ELi64ELi256ELi4ELb0ELb0EN7cutlass6half_tE19Flash_kernel_traitsILi64ELi64ELi256ELi4ES3_EELi8ELi7ELb0EEEvNS_16Flash_fwd_paramsE --------------------------
	.section	.text._ZN5flash32flash_fwd_splitkv_combine_kernelI23Flash_fwd_kernel_traitsILi64ELi64ELi256ELi4ELb0ELb0EN7cutlass6half_tE19Flash_kernel_traitsILi64ELi64ELi256ELi4ES3_EELi8ELi7ELb0EEEvNS_16Flash_fwd_paramsE,"ax",@progbits
	.sectioninfo	@"SHI_REGISTERS=62"
	.align	128
        .global         _ZN5flash32flash_fwd_splitkv_combine_kernelI23Flash_fwd_kernel_traitsILi64ELi64ELi256ELi4ELb0ELb0EN7cutlass6half_tE19Flash_kernel_traitsILi64ELi64ELi256ELi4ES3_EELi8ELi7ELb0EEEvNS_16Flash_fwd_paramsE
        .type           _ZN5flash32flash_fwd_splitkv_combine_kernelI23Flash_fwd_kernel_traitsILi64ELi64ELi256ELi4ELb0ELb0EN7cutlass6half_tE19Flash_kernel_traitsILi64ELi64ELi256ELi4ES3_EELi8ELi7ELb0EEEvNS_16Flash_fwd_paramsE,@function
        .size           _ZN5flash32flash_fwd_splitkv_combine_kernelI23Flash_fwd_kernel_traitsILi64ELi64ELi256ELi4ELb0ELb0EN7cutlass6half_tE19Flash_kernel_traitsILi64ELi64ELi256ELi4ES3_EELi8ELi7ELb0EEEvNS_16Flash_fwd_paramsE,(.L_x_7696 - _ZN5flash32flash_fwd_splitkv_combine_kernelI23Flash_fwd_kernel_traitsILi64ELi64ELi256ELi4ELb0ELb0EN7cutlass6half_tE19Flash_kernel_traitsILi64ELi64ELi256ELi4ES3_EELi8ELi7ELb0EEEvNS_16Flash_fwd_paramsE)
        .other          _ZN5flash32flash_fwd_splitkv_combine_kernelI23Flash_fwd_kernel_traitsILi64ELi64ELi256ELi4ELb0ELb0EN7cutlass6half_tE19Flash_kernel_traitsILi64ELi64ELi256ELi4ES3_EELi8ELi7ELb0EEEvNS_16Flash_fwd_paramsE,@"STO_CUDA_ENTRY STV_DEFAULT"
_ZN5flash32flash_fwd_splitkv_combine_kernelI23Flash_fwd_kernel_traitsILi64ELi64ELi256ELi4ELb0ELb0EN7cutlass6half_tE19Flash_kernel_traitsILi64ELi64ELi256ELi4ES3_EELi8ELi7ELb0EEEvNS_16Flash_fwd_paramsE:
.text._ZN5flash32flash_fwd_splitkv_combine_kernelI23Flash_fwd_kernel_traitsILi64ELi64ELi256ELi4ELb0ELb0EN7cutlass6half_tE19Flash_kernel_traitsILi64ELi64ELi256ELi4ES3_EELi8ELi7ELb0EEEvNS_16Flash_fwd_paramsE:
[----:B------:R-:W-:Y:S02]  /*0000*/  MOV R1, c[0x0][0x28] ;  /* 0x00000a0000017a02 */ /* 0x000fe40000000f00 */
[----:B------:R-:W-:Y:S01]  /*0010*/  IMAD.MOV.U32 R3, RZ, RZ, c[0x0][0x1c0] ;  /* 0x00007000ff037624 */ /* 0x000fe200078e00ff */
[----:B------:R-:W0:Y:S01]  /*0020*/  S2UR UR7, SR_CTAID.X ;  /* 0x00000000000779c3 */ /* 0x000e220000002500 */
[----:B------:R-:W-:Y:S02]  /*0030*/  IMAD.MOV.U32 R2, RZ, RZ, c[0x0][0x214] ;  /* 0x00008500ff027624 */ /* 0x000fe400078e00ff */
[----:B------:R-:W-:Y:S01]  /*0040*/  IMAD R12, R3, c[0x0][0x210], RZ ;  /* 0x00008400030c7a24 */ /* 0x000fe200078e02ff */
[----:B------:R-:W-:Y:S02]  /*0050*/  SHF.R.S32.HI R3, RZ, 0x1f, R3 ;  /* 0x0000001fff037819 */ /* 0x000fe40000011403 */
[----:B------:R-:W-:Y:S01]  /*0060*/  SHF.R.S32.HI R2, RZ, 0x1f, R2 ;  /* 0x0000001fff027819 */ /* 0x000fe20000011402 */
[----:B------:R-:W-:-:S05]  /*0070*/  IMAD R12, R12, c[0x0][0x214], RZ ;  /* 0x000085000c0c7a24 */ /* 0x000fca00078e02ff */
[----:B------:R-:W-:Y:S02]  /*0080*/  ISETP.LT.U32.AND P0, PT, R12, c[0x0][0x214], PT ;  /* 0x000085000c007a0c */ /* 0x000fe40003f01070 */
[----:B------:R-:W-:-:S04]  /*0090*/  SHF.R.S32.HI R5, RZ, 0x1f, R12 ;  /* 0x0000001fff057819 */ /* 0x000fc8000001140c */
[----:B------:R-:W-:-:S04]  /*00a0*/  ISETP.LT.AND.EX P0, PT, R5, R2, PT, P0 ;  /* 0x000000020500720c */ /* 0x000fc80003f01300 */
[C---:B------:R-:W-:Y:S01]  /*00b0*/  SEL R2, R5.reuse, R2, P0 ;  /* 0x0000000205027207 */ /* 0x040fe20000000000 */
[----:B0-----:R-:W-:Y:S01]  /*00c0*/  USHF.L.U32 UR7, UR7, 0x3, URZ ;  /* 0x0000000307077899 */ /* 0x001fe2000800063f */
[----:B------:R-:W-:Y:S02]  /*00d0*/  SEL R40, R12, c[0x0][0x214], P0 ;  /* 0x000085000c287a07 */ /* 0x000fe40000000000 */
[----:B------:R-:W-:Y:S01]  /*00e0*/  LOP3.LUT R0, R5, R2, RZ, 0xfc, !PT ;  /* 0x0000000205007212 */ /* 0x000fe200078efcff */
[----:B------:R-:W-:-:S03]  /*00f0*/  USHF.R.S32.HI UR6, URZ, 0x1f, UR7 ;  /* 0x0000001f3f067899 */ /* 0x000fc60008011407 */
[----:B------:R-:W-:-:S13]  /*0100*/  ISETP.NE.U32.AND P1, PT, R0, RZ, PT ;  /* 0x000000ff0000720c */ /* 0x000fda0003f25070 */
[----:B------:R-:W-:Y:S05]  /*0110*/  @!P1 BRA `(.L_x_0) ;  /* 0x0000009000009947 */ /* 0x000fea0003800000 */
[----:B------:R-:W-:Y:S01]  /*0120*/  IMAD.MOV.U32 R28, RZ, RZ, R12 ;  /* 0x000000ffff1c7224 */ /* 0x000fe200078e000c */
[----:B------:R-:W-:Y:S01]  /*0130*/  MOV R25, R40 ;  /* 0x0000002800197202 */ /* 0x000fe20000000f00 */
[----:B------:R-:W-:Y:S01]  /*0140*/  IMAD.MOV.U32 R19, RZ, RZ, R5 ;  /* 0x000000ffff137224 */ /* 0x000fe200078e0005 */
[----:B------:R-:W-:Y:S02]  /*0150*/  MOV R24, R2 ;  /* 0x0000000200187202 */ /* 0x000fe40000000f00 */
[----:B------:R-:W-:Y:S02]  /*0160*/  MOV R23, 0x180 ;  /* 0x0000018000177802 */ /* 0x000fe40000000f00 */
[----:B------:R-:W-:Y:S05]  /*0170*/  CALL.REL.NOINC `($__internal_0_$__cuda_sm20_div_s64) ;  /* 0x00004dc000007944 */ /* 0x000fea0003c00000 */
[----:B------:R-:W-:Y:S02]  /*0180*/  MOV R8, R0 ;  /* 0x0000000000087202 */ /* 0x000fe40000000f00 */
[----:B------:R-:W-:Y:S01]  /*0190*/  MOV R9, R25 ;  /* 0x0000001900097202 */ /* 0x000fe20000000f00 */
[----:B------:R-:W-:Y:S05]  /*01a0*/  BRA `(.L_x_1) ;  /* 0x0000013000007947 */ /* 0x000fea0003800000 */
.L_x_0:
[----:B------:R-:W0:Y:S01]  /*01b0*/  I2F.U32.RP R6, R40 ;  /* 0x0000002800067306 */ /* 0x000e220000209000 */
[----:B------:R-:W-:Y:S01]  /*01c0*/  ISETP.NE.U32.AND P0, PT, R40, RZ, PT ;  /* 0x000000ff2800720c */ /* 0x000fe20003f05070 */
[----:B------:R-:W-:-:S06]  /*01d0*/  HFMA2.MMA R9, -RZ, RZ, 0, 0 ;  /* 0x00000000ff097435 */ /* 0x000fcc00000001ff */
[----:B0-----:R-:W0:Y:S02]  /*01e0*/  MUFU.RCP R6, R6 ;  /* 0x0000000600067308 */ /* 0x001e240000001000 */
[----:B0-----:R-:W-:-:S06]  /*01f0*/  IADD3 R6, R6, 0xffffffe, RZ ;  /* 0x0ffffffe06067810 */ /* 0x001fcc0007ffe0ff */
[----:B------:R-:W0:Y:S02]  /*0200*/  F2I.FTZ.U32.TRUNC.NTZ R7, R6 ;  /* 0x0000000600077305 */ /* 0x000e24000021f000 */
[----:B0-----:R-:W-:Y:S02]  /*0210*/  IMAD.MOV R0, RZ, RZ, -R7 ;  /* 0x000000ffff007224 */ /* 0x001fe400078e0a07 */
[----:B------:R-:W-:Y:S02]  /*0220*/  IMAD.MOV.U32 R6, RZ, RZ, RZ ;  /* 0x000000ffff067224 */ /* 0x000fe400078e00ff */
[----:B------:R-:W-:-:S04]  /*0230*/  IMAD R0, R0, R40, RZ ;  /* 0x0000002800007224 */ /* 0x000fc800078e02ff */
[----:B------:R-:W-:-:S06]  /*0240*/  IMAD.HI.U32 R0, R7, R0, R6 ;  /* 0x0000000007007227 */ /* 0x000fcc00078e0006 */
[----:B------:R-:W-:-:S05]  /*0250*/  IMAD.HI.U32 R8, R0, R12, RZ ;  /* 0x0000000c00087227 */ /* 0x000fca00078e00ff */
[----:B------:R-:W-:-:S05]  /*0260*/  IADD3 R0, -R8, RZ, RZ ;  /* 0x000000ff08007210 */ /* 0x000fca0007ffe1ff */
[----:B------:R-:W-:-:S05]  /*0270*/  IMAD R0, R40, R0, R12 ;  /* 0x0000000028007224 */ /* 0x000fca00078e020c */
[----:B------:R-:W-:-:S13]  /*0280*/  ISETP.GE.U32.AND P2, PT, R0, R40, PT ;  /* 0x000000280000720c */ /* 0x000fda0003f46070 */
[----:B------:R-:W-:Y:S01]  /*0290*/  @P2 IMAD.IADD R0, R0, 0x1, -R40 ;  /* 0x0000000100002824 */ /* 0x000fe200078e0a28 */
[----:B------:R-:W-:-:S04]  /*02a0*/  @P2 IADD3 R8, R8, 0x1, RZ ;  /* 0x0000000108082810 */ /* 0x000fc80007ffe0ff */
[----:B------:R-:W-:-:S13]  /*02b0*/  ISETP.GE.U32.AND P1, PT, R0, R40, PT ;  /* 0x000000280000720c */ /* 0x000fda0003f26070 */
[----:B------:R-:W-:Y:S02]  /*02c0*/  @P1 IADD3 R8, R8, 0x1, RZ ;  /* 0x0000000108081810 */ /* 0x000fe40007ffe0ff */
[----:B------:R-:W-:-:S04]  /*02d0*/  @!P0 LOP3.LUT R8, RZ, R40, RZ, 0x33, !PT ;  /* 0x00000028ff088212 */ /* 0x000fc800078e33ff */
.L_x_1:
[----:B------:R-:W-:Y:S01]  /*02e0*/  ISETP.LT.U32.AND P0, PT, R8, c[0x0][0x1c0], PT ;  /* 0x0000700008007a0c */ /* 0x000fe20003f01070 */
[----:B------:R-:W-:Y:S03]  /*02f0*/  BSSY B0, `(.L_x_2) ;  /* 0x0000023000007945 */ /* 0x000fe60003800000 */
[----:B------:R-:W-:-:S04]  /*0300*/  ISETP.LT.AND.EX P0, PT, R9, R3, PT, P0 ;  /* 0x000000030900720c */ /* 0x000fc80003f01300 */
[C---:B------:R-:W-:Y:S02]  /*0310*/  SEL R3, R9.reuse, R3, P0 ;  /* 0x0000000309037207 */ /* 0x040fe40000000000 */
[----:B------:R-:W-:Y:S02]  /*0320*/  SEL R6, R8, c[0x0][0x1c0], P0 ;  /* 0x0000700008067a07 */ /* 0x000fe40000000000 */
[----:B------:R-:W-:-:S04]  /*0330*/  LOP3.LUT R0, R9, R3, RZ, 0xfc, !PT ;  /* 0x0000000309007212 */ /* 0x000fc800078efcff */
        /* <DEDUP_REMOVED lines=11> */
.L_x_3:
        /* <DEDUP_REMOVED lines=18> */
[----:B------:R-:W-:Y:S02]  /*0510*/  @!P0 LOP3.LUT R26, RZ, R6, RZ, 0x33, !PT ;  /* 0x00000006ff1a8212 */ /* 0x000fe400078e33ff */
.L_x_4:
[----:B------:R-:W-:Y:S05]  /*0520*/  BSYNC B0 ;  /* 0x0000000000007941 */ /* 0x000fea0003800000 */
.L_x_2:
[----:B------:R-:W-:Y:S01]  /*0530*/  IABS R7, c[0x0][0x214] ;  /* 0x0000850000077a13 */ /* 0x000fe20000000000 */
[----:B------:R-:W-:Y:S01]  /*0540*/  ULDC UR4, c[0x0][0x214] ;  /* 0x0000850000047ab9 */ /* 0x000fe20000000800 */
[----:B------:R-:W-:Y:S01]  /*0550*/  BSSY B0, `(.L_x_5) ;  /* 0x000004a000007945 */ /* 0x000fe20003800000 */
[----:B------:R-:W-:Y:S01]  /*0560*/  UIADD3 UR8, UR4, -0x1, URZ ;  /* 0xffffffff04087890 */ /* 0x000fe2000fffe03f */
[----:B------:R-:W0:Y:S01]  /*0570*/  I2F.RP R10, R7 ;  /* 0x00000007000a7306 */ /* 0x000e220000209400 */
[----:B------:R-:W-:Y:S02]  /*0580*/  UISETP.LT.AND UP0, UPT, URZ, UR4, UPT ;  /* 0x000000043f00728c */ /* 0x000fe4000bf01270 */
[----:B------:R-:W-:Y:S02]  /*0590*/  USHF.R.S32.HI UR5, URZ, 0x1f, UR4 ;  /* 0x0000001f3f057899 */ /* 0x000fe40008011404 */
[----:B------:R-:W-:Y:S01]  /*05a0*/  IADD3 R8, R7, UR8, RZ ;  /* 0x0000000807087c10 */ /* 0x000fe2000fffe0ff */
[----:B------:R-:W-:-:S03]  /*05b0*/  ULEA.HI.SX32 UR4, UR4, 0x1, 0x1 ;  /* 0x0000000104047891 */ /* 0x000fc6000f8f0a3f */
[----:B------:R-:W-:-:S03]  /*05c0*/  IABS R0, R8 ;  /* 0x0000000800007213 */ /* 0x000fc60000000000 */
[----:B------:R-:W-:Y:S02]  /*05d0*/  @!UP0 UIADD3 UR4, UR5, URZ, URZ ;  /* 0x0000003f05048290 */ /* 0x000fe4000fffe03f */
[----:B------:R-:W-:Y:S01]  /*05e0*/  IMAD.MOV.U32 R9, RZ, RZ, R0 ;  /* 0x000000ffff097224 */ /* 0x000fe200078e0000 */
[----:B0-----:R-:W0:Y:S02]  /*05f0*/  MUFU.RCP R10, R10 ;  /* 0x0000000a000a7308 */ /* 0x001e240000001000 */
[----:B0-----:R-:W-:-:S06]  /*0600*/  IADD3 R10, R10, 0xffffffe, RZ ;  /* 0x0ffffffe0a0a7810 */ /* 0x001fcc0007ffe0ff */
[----:B------:R-:W0:Y:S02]  /*0610*/  F2I.FTZ.U32.TRUNC.NTZ R11, R10 ;  /* 0x0000000a000b7305 */ /* 0x000e24000021f000 */
[----:B0-----:R-:W-:Y:S02]  /*0620*/  IMAD.MOV R4, RZ, RZ, -R11 ;  /* 0x000000ffff047224 */ /* 0x001fe400078e0a0b */
[----:B------:R-:W-:Y:S02]  /*0630*/  IMAD.MOV.U32 R10, RZ, RZ, RZ ;  /* 0x000000ffff0a7224 */ /* 0x000fe400078e00ff */
[----:B------:R-:W-:-:S04]  /*0640*/  IMAD R4, R4, R7, RZ ;  /* 0x0000000704047224 */ /* 0x000fc800078e02ff */
[----:B------:R-:W-:-:S06]  /*0650*/  IMAD.HI.U32 R4, R11, R4, R10 ;  /* 0x000000040b047227 */ /* 0x000fcc00078e000a */
[----:B------:R-:W-:-:S04]  /*0660*/  IMAD.HI.U32 R0, R4, R9, RZ ;  /* 0x0000000904007227 */ /* 0x000fc800078e00ff */
[----:B------:R-:W-:-:S04]  /*0670*/  IMAD.MOV R4, RZ, RZ, -R0 ;  /* 0x000000ffff047224 */ /* 0x000fc800078e0a00 */
[----:B------:R-:W-:-:S05]  /*0680*/  IMAD R4, R7, R4, R9 ;  /* 0x0000000407047224 */ /* 0x000fca00078e0209 */
[----:B------:R-:W-:-:S13]  /*0690*/  ISETP.GT.U32.AND P1, PT, R7, R4, PT ;  /* 0x000000040700720c */ /* 0x000fda0003f24070 */
[----:B------:R-:W-:Y:S01]  /*06a0*/  @!P1 IMAD.IADD R4, R4, 0x1, -R7 ;  /* 0x0000000104049824 */ /* 0x000fe200078e0a07 */
[----:B------:R-:W-:Y:S02]  /*06b0*/  @!P1 IADD3 R0, R0, 0x1, RZ ;  /* 0x0000000100009810 */ /* 0x000fe40007ffe0ff */
[----:B------:R-:W-:Y:S02]  /*06c0*/  ISETP.NE.AND P1, PT, RZ, c[0x0][0x214], PT ;  /* 0x00008500ff007a0c */ /* 0x000fe40003f25270 */
[-C--:B------:R-:W-:Y:S02]  /*06d0*/  ISETP.GE.U32.AND P2, PT, R4, R7.reuse, PT ;  /* 0x000000070400720c */ /* 0x080fe40003f46070 */
[C---:B------:R-:W-:Y:S02]  /*06e0*/  LOP3.LUT R4, R8.reuse, R7, RZ, 0x3c, !PT ;  /* 0x0000000708047212 */ /* 0x040fe400078e3cff */
[----:B------:R-:W-:Y:S02]  /*06f0*/  LOP3.LUT R8, R8, c[0x0][0x214], RZ, 0x3c, !PT ;  /* 0x0000850008087a12 */ /* 0x000fe400078e3cff */
[----:B------:R-:W-:-:S07]  /*0700*/  ISETP.GE.AND P0, PT, R4, RZ, PT ;  /* 0x000000ff0400720c */ /* 0x000fce0003f06270 */
[----:B------:R-:W-:Y:S02]  /*0710*/  @P2 IADD3 R0, R0, 0x1, RZ ;  /* 0x0000000100002810 */ /* 0x000fe40007ffe0ff */
[----:B------:R-:W-:-:S03]  /*0720*/  ISETP.NE.AND P2, PT, RZ, c[0x0][0x214], PT ;  /* 0x00008500ff007a0c */ /* 0x000fc60003f45270 */
[--C-:B------:R-:W-:Y:S02]  /*0730*/  IMAD.MOV.U32 R18, RZ, RZ, R0.reuse ;  /* 0x000000ffff127224 */ /* 0x100fe400078e0000 */
[----:B------:R-:W-:Y:S02]  /*0740*/  IMAD.MOV.U32 R4, RZ, RZ, R0 ;  /* 0x000000ffff047224 */ /* 0x000fe400078e0000 */
[----:B------:R-:W-:Y:S01]  /*0750*/  @!P0 IMAD.MOV R18, RZ, RZ, -R18 ;  /* 0x000000ffff128224 */ /* 0x000fe200078e0a12 */
[----:B------:R-:W-:Y:S02]  /*0760*/  @!P1 LOP3.LUT R18, RZ, R7, RZ, 0x33, !PT ;  /* 0x00000007ff129212 */ /* 0x000fe400078e33ff */
[----:B------:R-:W-:Y:S02]  /*0770*/  ISETP.GE.AND P1, PT, R8, RZ, PT ;  /* 0x000000ff0800720c */ /* 0x000fe40003f26270 */
[----:B------:R-:W-:Y:S02]  /*0780*/  ISETP.LT.U32.AND P0, PT, R6, R18, PT ;  /* 0x000000120600720c */ /* 0x000fe40003f01070 */
[----:B------:R-:W-:-:S04]  /*0790*/  SHF.R.S32.HI R17, RZ, 0x1f, R18 ;  /* 0x0000001fff117819 */ /* 0x000fc80000011412 */
[----:B------:R-:W-:-:S04]  /*07a0*/  ISETP.LT.AND.EX P0, PT, R3, R17, PT, P0 ;  /* 0x000000110300720c */ /* 0x000fc80003f01300 */
[C---:B------:R-:W-:Y:S01]  /*07b0*/  SEL R17, R3.reuse, R17, P0 ;  /* 0x0000001103117207 */ /* 0x040fe20000000000 */
[----:B------:R-:W-:Y:S01]  /*07c0*/  @!P1 IMAD.MOV R4, RZ, RZ, -R4 ;  /* 0x000000ffff049224 */ /* 0x000fe200078e0a04 */
[----:B------:R-:W-:Y:S02]  /*07d0*/  @!P2 LOP3.LUT R4, RZ, c[0x0][0x214], RZ, 0x33, !PT ;  /* 0x00008500ff04aa12 */ /* 0x000fe400078e33ff */
[----:B------:R-:W-:Y:S02]  /*07e0*/  LOP3.LUT R0, R3, R17, RZ, 0xfc, !PT ;  /* 0x0000001103007212 */ /* 0x000fe400078efcff */
[----:B------:R-:W-:Y:S01]  /*07f0*/  SEL R18, R6, R18, P0 ;  /* 0x0000001206127207 */ /* 0x000fe20000000000 */
[----:B------:R-:W-:Y:S01]  /*0800*/  IMAD R4, R4, UR4, RZ ;  /* 0x0000000404047c24 */ /* 0x000fe2000f8e02ff */
        /* <DEDUP_REMOVED lines=11> */
.L_x_6:
        /* <DEDUP_REMOVED lines=19> */
.L_x_7:
[----:B------:R-:W-:Y:S05]  /*09f0*/  BSYNC B0 ;  /* 0x0000000000007941 */ /* 0x000fea0003800000 */
.L_x_5:
[----:B------:R-:W-:Y:S01]  /*0a00*/  IMAD.MOV.U32 R8, RZ, RZ, c[0x0][0x1c0] ;  /* 0x00007000ff087624 */ /* 0x000fe200078e00ff */
[-C--:B------:R-:W-:Y:S01]  /*0a10*/  IABS R19, R4.reuse ;  /* 0x0000000400137213 */ /* 0x080fe20000000000 */
[----:B------:R-:W-:Y:S01]  /*0a20*/  IMAD.MOV.U32 R28, RZ, RZ, RZ ;  /* 0x000000ffff1c7224 */ /* 0x000fe200078e00ff */
[----:B------:R-:W-:Y:S01]  /*0a30*/  IABS R14, c[0x0][0x214] ;  /* 0x00008500000e7a13 */ /* 0x000fe20000000000 */
[C---:B------:R-:W-:Y:S01]  /*0a40*/  IMAD R0, R8.reuse, c[0x0][0x214], RZ ;  /* 0x0000850008007a24 */ /* 0x040fe200078e02ff */
[----:B------:R-:W0:Y:S01]  /*0a50*/  I2F.RP R3, R19 ;  /* 0x0000001300037306 */ /* 0x000e220000209400 */
[----:B------:R-:W-:Y:S01]  /*0a60*/  IADD3 R8, R8, -0x1, RZ ;  /* 0xffffffff08087810 */ /* 0x000fe20007ffe0ff */
[----:B------:R-:W1:Y:S01]  /*0a70*/  S2R R39, SR_TID.X ;  /* 0x0000000000277919 */ /* 0x000e620000002100 */
[----:B------:R-:W-:Y:S01]  /*0a80*/  IABS R9, R4 ;  /* 0x0000000400097213 */ /* 0x000fe20000000000 */
[----:B------:R-:W-:Y:S01]  /*0a90*/  BSSY B0, `(.L_x_8) ;  /* 0x0000074000007945 */ /* 0x000fe20003800000 */
[----:B------:R-:W-:-:S02]  /*0aa0*/  IABS R16, R0 ;  /* 0x0000000000107213 */ /* 0x000fc40000000000 */
[----:B------:R-:W-:Y:S01]  /*0ab0*/  ISETP.NE.AND P5, PT, R4, RZ, PT ;  /* 0x000000ff0400720c */ /* 0x000fe20003fa5270 */
[----:B------:R-:W-:Y:S01]  /*0ac0*/  I2F.RP R24, R14 ;  /* 0x0000000e00187306 */ /* 0x000fe20000209400 */
[----:B------:R-:W-:Y:S01]  /*0ad0*/  IADD3 R21, R16, UR8, RZ ;  /* 0x0000000810157c10 */ /* 0x000fe2000fffe0ff */
[----:B------:R-:W-:-:S03]  /*0ae0*/  IMAD.MOV R9, RZ, RZ, -R9 ;  /* 0x000000ffff097224 */ /* 0x000fc600078e0a09 */
[----:B------:R-:W-:-:S03]  /*0af0*/  IABS R15, R21 ;  /* 0x00000015000f7213 */ /* 0x000fc60000000000 */
[----:B------:R-:W2:Y:S08]  /*0b00*/  I2F.RP R6, R16 ;  /* 0x0000001000067306 */ /* 0x000eb00000209400 */
[----:B0-----:R-:W0:Y:S08]  /*0b10*/  MUFU.RCP R3, R3 ;  /* 0x0000000300037308 */ /* 0x001e300000001000 */
[----:B--2---:R-:W2:Y:S08]  /*0b20*/  MUFU.RCP R6, R6 ;  /* 0x0000000600067308 */ /* 0x004eb00000001000 */
[----:B------:R-:W3:Y:S01]  /*0b30*/  MUFU.RCP R24, R24 ;  /* 0x0000001800187308 */ /* 0x000ee20000001000 */
[----:B0-----:R-:W-:-:S02]  /*0b40*/  IADD3 R3, R3, 0xffffffe, RZ ;  /* 0x0ffffffe03037810 */ /* 0x001fc40007ffe0ff */
[----:B--2---:R-:W-:-:S05]  /*0b50*/  IADD3 R6, R6, 0xffffffe, RZ ;  /* 0x0ffffffe06067810 */ /* 0x004fca0007ffe0ff */
[----:B------:R-:W0:Y:S01]  /*0b60*/  F2I.FTZ.U32.TRUNC.NTZ R29, R3 ;  /* 0x00000003001d7305 */ /* 0x000e22000021f000 */
[----:B---3--:R-:W-:-:S07]  /*0b70*/  IADD3 R24, R24, 0xffffffe, RZ ;  /* 0x0ffffffe18187810 */ /* 0x008fce0007ffe0ff */
[----:B------:R-:W2:Y:S08]  /*0b80*/  F2I.FTZ.U32.TRUNC.NTZ R7, R6 ;  /* 0x0000000600077305 */ /* 0x000eb0000021f000 */
[----:B------:R-:W3:Y:S01]  /*0b90*/  F2I.FTZ.U32.TRUNC.NTZ R25, R24 ;  /* 0x0000001800197305 */ /* 0x000ee2000021f000 */
[----:B0-----:R-:W-:-:S04]  /*0ba0*/  IMAD.MOV R22, RZ, RZ, -R29 ;  /* 0x000000ffff167224 */ /* 0x001fc800078e0a1d */
[----:B------:R-:W-:Y:S02]  /*0bb0*/  IMAD R22, R22, R19, RZ ;  /* 0x0000001316167224 */ /* 0x000fe400078e02ff */
[----:B--2---:R-:W-:Y:S02]  /*0bc0*/  IMAD.MOV R20, RZ, RZ, -R7 ;  /* 0x000000ffff147224 */ /* 0x004fe400078e0a07 */
[----:B------:R-:W-:Y:S02]  /*0bd0*/  IMAD.MOV.U32 R6, RZ, RZ, RZ ;  /* 0x000000ffff067224 */ /* 0x000fe400078e00ff */
[----:B------:R-:W-:Y:S02]  /*0be0*/  IMAD R20, R20, R16, RZ ;  /* 0x0000001014147224 */ /* 0x000fe400078e02ff */
[----:B------:R-:W-:-:S04]  /*0bf0*/  IMAD.HI.U32 R22, R29, R22, R28 ;  /* 0x000000161d167227 */ /* 0x000fc800078e001c */
[----:B------:R-:W-:Y:S01]  /*0c00*/  IMAD.HI.U32 R20, R7, R20, R6 ;  /* 0x0000001407147227 */ /* 0x000fe200078e0006 */
[----:B------:R-:W-:-:S03]  /*0c10*/  IABS R7, R0 ;  /* 0x0000000000077213 */ /* 0x000fc60000000000 */
[----:B---3--:R-:W-:Y:S02]  /*0c20*/  IMAD.MOV R3, RZ, RZ, -R25 ;  /* 0x000000ffff037224 */ /* 0x008fe400078e0a19 */
[----:B------:R-:W-:Y:S02]  /*0c30*/  IMAD.IADD R6, R8, 0x1, R19 ;  /* 0x0000000108067824 */ /* 0x000fe400078e0213 */
[----:B------:R-:W-:Y:S02]  /*0c40*/  IMAD.MOV R7, RZ, RZ, -R7 ;  /* 0x000000ffff077224 */ /* 0x000fe400078e0a07 */
[----:B------:R-:W-:Y:S01]  /*0c50*/  IMAD.HI.U32 R20, R20, R15, RZ ;  /* 0x0000000f14147227 */ /* 0x000fe200078e00ff */
[----:B------:R-:W-:-:S03]  /*0c60*/  IABS R13, R6 ;  /* 0x00000006000d7213 */ /* 0x000fc60000000000 */
[----:B------:R-:W-:Y:S02]  /*0c70*/  IMAD R3, R3, R14, RZ ;  /* 0x0000000e03037224 */ /* 0x000fe400078e02ff */
[----:B------:R-:W-:Y:S02]  /*0c80*/  IMAD.MOV.U32 R24, RZ, RZ, RZ ;  /* 0x000000ffff187224 */ /* 0x000fe400078e00ff */
[----:B------:R-:W-:Y:S02]  /*0c90*/  IMAD R7, R20, R7, R15 ;  /* 0x0000000714077224 */ /* 0x000fe400078e020f */
[----:B------:R-:W-:-:S03]  /*0ca0*/  IMAD.HI.U32 R3, R25, R3, R24 ;  /* 0x0000000319037227 */ /* 0x000fc600078e0018 */
[----:B------:R-:W-:Y:S01]  /*0cb0*/  ISETP.GT.U32.AND P4, PT, R16, R7, PT ;  /* 0x000000071000720c */ /* 0x000fe20003f84070 */
[----:B------:R-:W-:-:S04]  /*0cc0*/  IMAD.HI.U32 R22, R22, R13, RZ ;  /* 0x0000000d16167227 */ /* 0x000fc800078e00ff */
[----:B------:R-:W-:-:S04]  /*0cd0*/  IMAD.HI.U32 R3, R3, R15, RZ ;  /* 0x0000000f03037227 */ /* 0x000fc800078e00ff */
[----:B------:R-:W-:Y:S02]  /*0ce0*/  IMAD R13, R22, R9, R13 ;  /* 0x00000009160d7224 */ /* 0x000fe400078e020d */
[----:B------:R-:W-:Y:S02]  /*0cf0*/  IMAD.MOV R9, RZ, RZ, -R3 ;  /* 0x000000ffff097224 */ /* 0x000fe400078e0a03 */
[----:B------:R-:W-:Y:S01]  /*0d00*/  @!P4 IMAD.IADD R7, R7, 0x1, -R16 ;  /* 0x000000010707c824 */ /* 0x000fe200078e0a10 */
[----:B------:R-:W-:Y:S01]  /*0d10*/  ISETP.GT.U32.AND P3, PT, R19, R13, PT ;  /* 0x0000000d1300720c */ /* 0x000fe20003f64070 */
[----:B------:R-:W-:Y:S01]  /*0d20*/  IMAD R9, R14, R9, R15 ;  /* 0x000000090e097224 */ /* 0x000fe200078e020f */
[----:B------:R-:W-:Y:S02]  /*0d30*/  @!P4 IADD3 R20, R20, 0x1, RZ ;  /* 0x000000011414c810 */ /* 0x000fe40007ffe0ff */
[----:B------:R-:W-:Y:S02]  /*0d40*/  ISETP.GE.U32.AND P2, PT, R7, R16, PT ;  /* 0x000000100700720c */ /* 0x000fe40003f46070 */
[----:B------:R-:W-:-:S02]  /*0d50*/  ISETP.GT.U32.AND P0, PT, R14, R9, PT ;  /* 0x000000090e00720c */ /* 0x000fc40003f04070 */
[----:B------:R-:W-:Y:S02]  /*0d60*/  LOP3.LUT R7, R21, R16, RZ, 0x3c, !PT ;  /* 0x0000001015077212 */ /* 0x000fe400078e3cff */
[----:B------:R-:W-:Y:S02]  /*0d70*/  ISETP.NE.AND P4, PT, R0, RZ, PT ;  /* 0x000000ff0000720c */ /* 0x000fe40003f85270 */
[----:B------:R-:W-:Y:S01]  /*0d80*/  ISETP.GE.AND P1, PT, R7, RZ, PT ;  /* 0x000000ff0700720c */ /* 0x000fe20003f26270 */
[----:B------:R-:W-:Y:S01]  /*0d90*/  @!P3 IMAD.IADD R13, R13, 0x1, -R19 ;  /* 0x000000010d0db824 */ /* 0x000fe200078e0a13 */
[-C--:B------:R-:W-:Y:S02]  /*0da0*/  LOP3.LUT R7, R6, R19.reuse, RZ, 0x3c, !PT ;  /* 0x0000001306077212 */ /* 0x080fe400078e3cff */
[----:B------:R-:W-:Y:S02]  /*0db0*/  @!P3 IADD3 R22, R22, 0x1, RZ ;  /* 0x000000011616b810 */ /* 0x000fe40007ffe0ff */
[----:B------:R-:W-:Y:S01]  /*0dc0*/  ISETP.GE.U32.AND P6, PT, R13, R19, PT ;  /* 0x000000130d00720c */ /* 0x000fe20003fc6070 */
[----:B------:R-:W-:Y:S01]  /*0dd0*/  @!P0 IMAD.IADD R9, R9, 0x1, -R14 ;  /* 0x0000000109098824 */ /* 0x000fe200078e0a0e */
[----:B------:R-:W-:-:S02]  /*0de0*/  @P2 IADD3 R20, R20, 0x1, RZ ;  /* 0x0000000114142810 */ /* 0x000fc40007ffe0ff */
[----:B------:R-:W-:Y:S02]  /*0df0*/  ISETP.GE.AND P2, PT, R7, RZ, PT ;  /* 0x000000ff0700720c */ /* 0x000fe40003f46270 */
[----:B------:R-:W-:Y:S01]  /*0e00*/  ISETP.GE.U32.AND P3, PT, R9, R14, PT ;  /* 0x0000000e0900720c */ /* 0x000fe20003f66070 */
[----:B------:R-:W-:Y:S01]  /*0e10*/  IMAD.MOV.U32 R14, RZ, RZ, R20 ;  /* 0x000000ffff0e7224 */ /* 0x000fe200078e0014 */
[----:B------:R-:W-:Y:S02]  /*0e20*/  @!P0 IADD3 R3, R3, 0x1, RZ ;  /* 0x0000000103038810 */ /* 0x000fe40007ffe0ff */
[----:B------:R-:W-:Y:S01]  /*0e30*/  LOP3.LUT R21, R21, c[0x0][0x214], RZ, 0x3c, !PT ;  /* 0x0000850015157a12 */ /* 0x000fe200078e3cff */
[----:B------:R-:W-:Y:S01]  /*0e40*/  @!P1 IMAD.MOV R14, RZ, RZ, -R14 ;  /* 0x000000ffff0e9224 */ /* 0x000fe200078e0a0e */
[----:B------:R-:W-:Y:S02]  /*0e50*/  @!P4 LOP3.LUT R14, RZ, R16, RZ, 0x33, !PT ;  /* 0x00000010ff0ec212 */ /* 0x000fe400078e33ff */
[----:B------:R-:W-:-:S02]  /*0e60*/  @P6 IADD3 R22, R22, 0x1, RZ ;  /* 0x0000000116166810 */ /* 0x000fc40007ffe0ff */
[----:B------:R-:W-:Y:S02]  /*0e70*/  ISETP.LT.U32.AND P0, PT, R26, R14, PT ;  /* 0x0000000e1a00720c */ /* 0x000fe40003f01070 */
[----:B------:R-:W-:Y:S01]  /*0e80*/  SHF.R.S32.HI R13, RZ, 0x1f, R14 ;  /* 0x0000001fff0d7819 */ /* 0x000fe2000001140e */
[----:B------:R-:W-:Y:S01]  /*0e90*/  @!P2 IMAD.MOV R22, RZ, RZ, -R22 ;  /* 0x000000ffff16a224 */ /* 0x000fe200078e0a16 */
[----:B------:R-:W-:Y:S02]  /*0ea0*/  ISETP.GT.AND P2, PT, R0, RZ, PT ;  /* 0x000000ff0000720c */ /* 0x000fe40003f44270 */
[----:B------:R-:W-:Y:S02]  /*0eb0*/  @P3 IADD3 R3, R3, 0x1, RZ ;  /* 0x0000000103033810 */ /* 0x000fe40007ffe0ff */
[-C--:B------:R-:W-:Y:S02]  /*0ec0*/  ISETP.LT.AND.EX P0, PT, R27, R13.reuse, PT, P0 ;  /* 0x0000000d1b00720c */ /* 0x080fe40003f01300 */
[----:B------:R-:W-:Y:S01]  /*0ed0*/  ISETP.GE.AND P1, PT, R21, RZ, PT ;  /* 0x000000ff1500720c */ /* 0x000fe20003f26270 */
[----:B------:R-:W-:Y:S01]  /*0ee0*/  IMAD.MOV.U32 R7, RZ, RZ, R3 ;  /* 0x000000ffff077224 */ /* 0x000fe200078e0003 */
[----:B------:R-:W-:-:S02]  /*0ef0*/  SEL R13, R27, R13, P0 ;  /* 0x0000000d1b0d7207 */ /* 0x000fc40000000000 */
[----:B------:R-:W-:Y:S02]  /*0f00*/  SHF.R.S32.HI R3, RZ, 0x1f, R0 ;  /* 0x0000001fff037819 */ /* 0x000fe40000011400 */
[----:B------:R-:W-:Y:S02]  /*0f10*/  LEA.HI.SX32 R9, R0, 0x1, 0x1 ;  /* 0x0000000100097811 */ /* 0x000fe400078f0aff */
[----:B------:R-:W-:Y:S01]  /*0f20*/  LOP3.LUT R0, R27, R13, RZ, 0xfc, !PT ;  /* 0x0000000d1b007212 */ /* 0x000fe200078efcff */
[----:B------:R-:W-:Y:S01]  /*0f30*/  @!P2 IMAD.MOV R9, RZ, RZ, R3 ;  /* 0x000000ffff09a224 */ /* 0x000fe200078e0203 */
[----:B------:R-:W-:Y:S02]  /*0f40*/  ISETP.NE.AND P4, PT, RZ, c[0x0][0x214], PT ;  /* 0x00008500ff007a0c */ /* 0x000fe40003f85270 */
[----:B------:R-:W-:Y:S01]  /*0f50*/  ISETP.NE.U32.AND P2, PT, R0, RZ, PT ;  /* 0x000000ff0000720c */ /* 0x000fe20003f45070 */
[----:B------:R-:W-:Y:S01]  /*0f60*/  @!P1 IMAD.MOV R7, RZ, RZ, -R7 ;  /* 0x000000ffff079224 */ /* 0x000fe200078e0a07 */
[----:B------:R-:W-:-:S02]  /*0f70*/  @!P5 LOP3.LUT R22, RZ, R19, RZ, 0x33, !PT ;  /* 0x00000013ff16d212 */ /* 0x000fc400078e33ff */
[----:B------:R-:W-:Y:S02]  /*0f80*/  SEL R14, R26, R14, P0 ;  /* 0x0000000e1a0e7207 */ /* 0x000fe40000000000 */
[----:B------:R-:W-:Y:S02]  /*0f90*/  ISETP.LT.U32.AND P1, PT, R10, R22, PT ;  /* 0x000000160a00720c */ /* 0x000fe40003f21070 */
[----:B------:R-:W-:-:S03]  /*0fa0*/  SHF.R.S32.HI R15, RZ, 0x1f, R22 ;  /* 0x0000001fff0f7819 */ /* 0x000fc60000011416 */
[----:B------:R-:W-:Y:S02]  /*0fb0*/  @!P4 LOP3.LUT R7, RZ, c[0x0][0x214], RZ, 0x33, !PT ;  /* 0x00008500ff07ca12 */ /* 0x000fe400078e33ff */
[----:B------:R-:W-:-:S03]  /*0fc0*/  ISETP.LT.AND.EX P1, PT, R11, R15, PT, P1 ;  /* 0x0000000f0b00720c */ /* 0x000fc60003f21310 */
[----:B------:R-:W-:Y:S01]  /*0fd0*/  IMAD R3, R7, R9, RZ ;  /* 0x0000000907037224 */ /* 0x000fe200078e02ff */
[----:B------:R-:W-:Y:S02]  /*0fe0*/  SEL R16, R10, R22, P1 ;  /* 0x000000160a107207 */ /* 0x000fe40000800000 */
[----:B------:R-:W-:Y:S01]  /*0ff0*/  SEL R15, R11, R15, P1 ;  /* 0x0000000f0b0f7207 */ /* 0x000fe20000800000 */
[----:B------:R-:W-:Y:S05]  /*1000*/  @!P2 BRA `(.L_x_9) ;  /* 0x000000900000a947 */ /* 0x000fea0003800000 */
[----:B-1----:R-:W-:Y:S01]  /*1010*/  IMAD.MOV.U32 R28, RZ, RZ, R26 ;  /* 0x000000ffff1c7224 */ /* 0x002fe200078e001a */
        /* <DEDUP_REMOVED lines=8> */
.L_x_9:
[----:B-1----:R-:W0:Y:S01]  /*10a0*/  I2F.U32.RP R20, R14 ;  /* 0x0000000e00147306 */ /* 0x002e220000209000 */
        /* <DEDUP_REMOVED lines=18> */
.L_x_10:
[----:B------:R-:W-:Y:S05]  /*11d0*/  BSYNC B0 ;  /* 0x0000000000007941 */ /* 0x000fea0003800000 */
.L_x_8:
[----:B------:R-:W-:Y:S01]  /*11e0*/  SHF.R.S32.HI R7, RZ, 0x1f, R39 ;  /* 0x0000001fff077819 */ /* 0x000fe20000011427 */
[----:B------:R-:W-:Y:S01]  /*11f0*/  ULDC.64 UR8, c[0x0][0x118] ;  /* 0x0000460000087ab9 */ /* 0x000fe20000000a00 */
[----:B------:R-:W-:Y:S02]  /*1200*/  IADD3 R9, P0, R12, -UR7, RZ ;  /* 0x800000070c097c10 */ /* 0x000fe4000ff1e0ff */
[----:B------:R-:W-:Y:S02]  /*1210*/  LEA.HI R27, R7, R39, RZ, 0x3 ;  /* 0x00000027071b7211 */ /* 0x000fe400078f18ff */
[----:B------:R-:W-:Y:S02]  /*1220*/  IADD3.X R0, R5, ~UR6, RZ, P0, !PT ;  /* 0x8000000605007c10 */ /* 0x000fe400087fe4ff */
[----:B------:R-:W-:-:S02]  /*1230*/  LOP3.LUT R28, R27, 0xfffffff8, RZ, 0xc0, !PT ;  /* 0xfffffff81b1c7812 */ /* 0x000fc400078ec0ff */
[----:B------:R-:W-:-:S03]  /*1240*/  SHF.R.S32.HI R27, RZ, 0x3, R27 ;  /* 0x00000003ff1b7819 */ /* 0x000fc6000001141b */
[----:B------:R-:W-:Y:S01]  /*1250*/  IMAD.IADD R28, R39, 0x1, -R28 ;  /* 0x00000001271c7824 */ /* 0x000fe200078e0a1c */
[C---:B------:R-:W-:Y:S02]  /*1260*/  IADD3 R21, R27.reuse, 0x10, RZ ;  /* 0x000000101b157810 */ /* 0x040fe40007ffe0ff */
[----:B------:R-:W-:Y:S02]  /*1270*/  IADD3 R20, R27, 0x30, RZ ;  /* 0x000000301b147810 */ /* 0x000fe40007ffe0ff */
[----:B------:R-:W-:Y:S02]  /*1280*/  ISETP.GT.U32.AND P2, PT, R9, R28, PT ;  /* 0x0000001c0900720c */ /* 0x000fe40003f44070 */
[----:B------:R-:W-:Y:S02]  /*1290*/  SHF.R.S32.HI R19, RZ, 0x1f, R28 ;  /* 0x0000001fff137819 */ /* 0x000fe4000001141c */
[----:B------:R-:W-:Y:S02]  /*12a0*/  IADD3 R30, P0, R28, UR7, RZ ;  /* 0x000000071c1e7c10 */ /* 0x000fe4000ff1e0ff */
[----:B------:R-:W-:-:S02]  /*12b0*/  ISETP.GT.AND.EX P2, PT, R0, R19, PT, P2 ;  /* 0x000000130000720c */ /* 0x000fc40003f44320 */
[----:B------:R-:W-:Y:S02]  /*12c0*/  IADD3.X R31, R19, UR6, RZ, P0, !PT ;  /* 0x00000006131f7c10 */ /* 0x000fe400087fe4ff */
[----:B------:R-:W-:Y:S02]  /*12d0*/  ISETP.GE.OR P4, PT, R21, c[0x0][0x314], !P2 ;  /* 0x0000c50015007a0c */ /* 0x000fe40005786670 */
[C---:B------:R-:W-:Y:S02]  /*12e0*/  ISETP.GE.OR P0, PT, R27.reuse, c[0x0][0x314], !P2 ;  /* 0x0000c5001b007a0c */ /* 0x040fe40005706670 */
[----:B------:R-:W-:Y:S02]  /*12f0*/  IADD3 R9, R27, 0x20, RZ ;  /* 0x000000201b097810 */ /* 0x000fe40007ffe0ff */
[----:B------:R-:W-:Y:S02]  /*1300*/  ISETP.GE.OR P6, PT, R20, c[0x0][0x314], !P2 ;  /* 0x0000c50014007a0c */ /* 0x000fe400057c6670 */
[----:B------:R-:W-:-:S05]  /*1310*/  ISETP.GE.OR P1, PT, R9, c[0x0][0x314], !P2 ;  /* 0x0000c50009007a0c */ /* 0x000fca0005726670 */
[----:B------:R-:W-:Y:S01]  /*1320*/  @!P4 SHF.R.S32.HI R0, RZ, 0x1f, R21 ;  /* 0x0000001fff00c819 */ /* 0x000fe20000011415 */
[----:B------:R-:W-:-:S04]  /*1330*/  @!P4 IMAD.WIDE.U32 R24, R12, R21, R30 ;  /* 0x000000150c18c225 */ /* 0x000fc800078e001e */
[----:B------:R-:W-:Y:S01]  /*1340*/  @!P4 IMAD R0, R0, R12, RZ ;  /* 0x0000000c0000c224 */ /* 0x000fe200078e02ff */
[----:B------:R-:W-:Y:S01]  /*1350*/  @!P4 LEA R22, P3, R24, c[0x0][0x208], 0x2 ;  /* 0x000082001816ca11 */ /* 0x000fe200078610ff */
[----:B------:R-:W-:Y:S01]  /*1360*/  @!P0 IMAD.MOV.U32 R36, RZ, RZ, R30 ;  /* 0x000000ffff248224 */ /* 0x000fe200078e001e */
[----:B------:R-:W-:Y:S01]  /*1370*/  @!P1 SHF.R.S32.HI R19, RZ, 0x1f, R9 ;  /* 0x0000001fff139819 */ /* 0x000fe20000011409 */
[----:B------:R-:W-:Y:S02]  /*1380*/  @!P4 IMAD R0, R21, R5, R0 ;  /* 0x000000051500c224 */ /* 0x000fe400078e0200 */
[----:B------:R-:W-:Y:S02]  /*1390*/  @!P0 IMAD.MOV.U32 R37, RZ, RZ, R31 ;  /* 0x000000ffff258224 */ /* 0x000fe400078e001f */
[----:B------:R-:W-:Y:S02]  /*13a0*/  @!P4 IMAD.IADD R0, R25, 0x1, R0 ;  /* 0x000000011900c824 */ /* 0x000fe400078e0200 */
[----:B------:R-:W-:-:S02]  /*13b0*/  IMAD.MOV.U32 R25, RZ, RZ, -0x800000 ;  /* 0xff800000ff197424 */ /* 0x000fc400078e00ff */
[-C--:B------:R-:W-:Y:S01]  /*13c0*/  @!P1 IMAD R19, R19, R12.reuse, RZ ;  /* 0x0000000c13139224 */ /* 0x080fe200078e02ff */
[----:B------:R-:W-:Y:S01]  /*13d0*/  @!P4 LEA.HI.X R23, R24, c[0x0][0x20c], R0, 0x2, P3 ;  /* 0x000083001817ca11 */ /* 0x000fe200018f1400 */
[----:B------:R-:W-:Y:S01]  /*13e0*/  @!P1 IMAD.MOV.U32 R42, RZ, RZ, R30 ;  /* 0x000000ffff2a9224 */ /* 0x000fe200078e001e */
[----:B------:R-:W-:Y:S01]  /*13f0*/  @!P0 SHF.R.S32.HI R0, RZ, 0x1f, R27 ;  /* 0x0000001fff008819 */ /* 0x000fe2000001141b */
[----:B------:R-:W-:Y:S01]  /*1400*/  @!P0 IMAD.WIDE.U32 R36, R12, R27, R36 ;  /* 0x0000001b0c248225 */ /* 0x000fe200078e0024 */
[----:B------:R-:W-:Y:S01]  /*1410*/  IADD3 R24, R27, 0x40, RZ ;  /* 0x000000401b187810 */ /* 0x000fe20007ffe0ff */
[----:B------:R0:W2:Y:S02]  /*1420*/  @!P4 LDG.E R25, [R22.64] ;  /* 0x000000081619c981 */ /* 0x0000a4000c1e1900 */
[----:B------:R-:W-:Y:S01]  /*1430*/  @!P0 IMAD R0, R0, R12, RZ ;  /* 0x0000000c00008224 */ /* 0x000fe200078e02ff */
[----:B------:R-:W-:Y:S01]  /*1440*/  ISETP.GE.OR P5, PT, R24, c[0x0][0x314], !P2 ;  /* 0x0000c50018007a0c */ /* 0x000fe200057a6670 */
[----:B------:R-:W-:-:S02]  /*1450*/  @!P1 IMAD.MOV.U32 R43, RZ, RZ, R31 ;  /* 0x000000ffff2b9224 */ /* 0x000fc400078e001f */
[----:B------:R-:W-:Y:S01]  /*1460*/  @!P0 IMAD R0, R27, R5, R0 ;  /* 0x000000051b008224 */ /* 0x000fe200078e0200 */
[----:B------:R-:W-:Y:S01]  /*1470*/  @!P0 LEA R32, P3, R36, c[0x0][0x208], 0x2 ;  /* 0x0000820024208a11 */ /* 0x000fe200078610ff */
[----:B------:R-:W-:-:S04]  /*1480*/  @!P1 IMAD.WIDE.U32 R42, R12, R9, R42 ;  /* 0x000000090c2a9225 */ /* 0x000fc800078e002a */
[----:B------:R-:W-:Y:S02]  /*1490*/  @!P0 IMAD.IADD R0, R37, 0x1, R0 ;  /* 0x0000000125008824 */ /* 0x000fe400078e0200 */
[----:B------:R-:W-:Y:S01]  /*14a0*/  @!P1 IMAD R19, R9, R5, R19 ;  /* 0x0000000509139224 */ /* 0x000fe200078e0213 */
[----:B------:R-:W-:Y:S01]  /*14b0*/  @!P6 SHF.R.S32.HI R9, RZ, 0x1f, R20 ;  /* 0x0000001fff09e819 */ /* 0x000fe20000011414 */
[----:B------:R-:W-:Y:S01]  /*14c0*/  IMAD.MOV.U32 R26, RZ, RZ, -0x800000 ;  /* 0xff800000ff1a7424 */ /* 0x000fe200078e00ff */
[C---:B------:R-:W-:Y:S02]  /*14d0*/  IADD3 R21, R27.reuse, 0x70, RZ ;  /* 0x000000701b157810 */ /* 0x040fe40007ffe0ff */
[C---:B0-----:R-:W-:Y:S02]  /*14e0*/  IADD3 R23, R27.reuse, 0x50, RZ ;  /* 0x000000501b177810 */ /* 0x041fe40007ffe0ff */
[----:B------:R-:W-:Y:S02]  /*14f0*/  IADD3 R22, R27, 0x60, RZ ;  /* 0x000000601b167810 */ /* 0x000fe40007ffe0ff */
[----:B------:R-:W-:-:S02]  /*1500*/  ISETP.GE.OR P4, PT, R23, c[0x0][0x314], !P2 ;  /* 0x0000c50017007a0c */ /* 0x000fc40005786670 */
[----:B------:R-:W-:Y:S01]  /*1510*/  @!P0 LEA.HI.X R33, R36, c[0x0][0x20c], R0, 0x2, P3 ;  /* 0x0000830024218a11 */ /* 0x000fe200018f1400 */
[----:B------:R-:W-:Y:S01]  /*1520*/  @!P6 IMAD.MOV.U32 R34, RZ, RZ, R30 ;  /* 0x000000ffff22e224 */ /* 0x000fe200078e001e */
[----:B------:R-:W-:Y:S01]  /*1530*/  ISETP.GE.OR P3, PT, R22, c[0x0][0x314], !P2 ;  /* 0x0000c50016007a0c */ /* 0x000fe20005766670 */
[----:B------:R-:W-:Y:S01]  /*1540*/  @!P6 IMAD.MOV.U32 R35, RZ, RZ, R31 ;  /* 0x000000ffff23e224 */ /* 0x000fe200078e001f */
[----:B------:R-:W-:Y:S01]  /*1550*/  ISETP.GE.OR P2, PT, R21, c[0x0][0x314], !P2 ;  /* 0x0000c50015007a0c */ /* 0x000fe20005746670 */
[----:B------:R-:W-:Y:S01]  /*1560*/  @!P6 IMAD R9, R9, R12, RZ ;  /* 0x0000000c0909e224 */ /* 0x000fe200078e02ff */
[----:B------:R-:W-:Y:S01]  /*1570*/  @!P5 SHF.R.S32.HI R0, RZ, 0x1f, R24 ;  /* 0x0000001fff00d819 */ /* 0x000fe20000011418 */
[----:B------:R0:W3:Y:S01]  /*1580*/  @!P0 LDG.E R26, [R32.64] ;  /* 0x00000008201a8981 */ /* 0x0000e2000c1e1900 */
[----:B------:R-:W-:Y:S01]  /*1590*/  @!P1 IMAD.IADD R19, R43, 0x1, R19 ;  /* 0x000000012b139824 */ /* 0x000fe200078e0213 */
[----:B------:R-:W-:Y:S01]  /*15a0*/  @!P1 LEA R36, P0, R42, c[0x0][0x208], 0x2 ;  /* 0x000082002a249a11 */ /* 0x000fe200078010ff */
[----:B------:R-:W-:-:S04]  /*15b0*/  @!P6 IMAD.WIDE.U32 R34, R12, R20, R34 ;  /* 0x000000140c22e225 */ /* 0x000fc800078e0022 */
[-C--:B------:R-:W-:Y:S01]  /*15c0*/  @!P6 IMAD R9, R20, R5.reuse, R9 ;  /* 0x000000051409e224 */ /* 0x080fe200078e0209 */
[----:B------:R-:W-:Y:S01]  /*15d0*/  @!P4 SHF.R.S32.HI R20, RZ, 0x1f, R23 ;  /* 0x0000001fff14c819 */ /* 0x000fe20000011417 */
[-C--:B------:R-:W-:Y:S01]  /*15e0*/  @!P5 IMAD R0, R0, R12.reuse, RZ ;  /* 0x0000000c0000d224 */ /* 0x080fe200078e02ff */
[----:B------:R-:W-:Y:S01]  /*15f0*/  @!P1 LEA.HI.X R37, R42, c[0x0][0x20c], R19, 0x2, P0 ;  /* 0x000083002a259a11 */ /* 0x000fe200000f1413 */
[----:B------:R-:W-:Y:S01]  /*1600*/  @!P6 IMAD.IADD R9, R35, 0x1, R9 ;  /* 0x000000012309e824 */ /* 0x000fe200078e0209 */
[----:B------:R-:W-:Y:S01]  /*1610*/  @!P6 LEA R42, P0, R34, c[0x0][0x208], 0x2 ;  /* 0x00008200222aea11 */ /* 0x000fe200078010ff */
[----:B------:R-:W-:Y:S01]  /*1620*/  @!P5 IMAD R0, R24, R5, R0 ;  /* 0x000000051800d224 */ /* 0x000fe200078e0200 */
[----:B------:R-:W-:Y:S01]  /*1630*/  @!P3 SHF.R.S32.HI R19, RZ, 0x1f, R22 ;  /* 0x0000001fff13b819 */ /* 0x000fe20000011416 */
[----:B------:R-:W-:Y:S01]  /*1640*/  @!P4 IMAD R20, R20, R12, RZ ;  /* 0x0000000c1414c224 */ /* 0x000fe200078e02ff */
[----:B------:R-:W-:Y:S01]  /*1650*/  @!P6 LEA.HI.X R43, R34, c[0x0][0x20c], R9, 0x2, P0 ;  /* 0x00008300222bea11 */ /* 0x000fe200000f1409 */
[----:B------:R-:W-:Y:S01]  /*1660*/  @!P4 IMAD.MOV.U32 R46, RZ, RZ, R30 ;  /* 0x000000ffff2ec224 */ /* 0x000fe200078e001e */
[----:B------:R-:W-:Y:S01]  /*1670*/  @!P2 SHF.R.S32.HI R9, RZ, 0x1f, R21 ;  /* 0x0000001fff09a819 */ /* 0x000fe20000011415 */
[----:B------:R-:W-:-:S02]  /*1680*/  @!P4 IMAD.MOV.U32 R47, RZ, RZ, R31 ;  /* 0x000000ffff2fc224 */ /* 0x000fc400078e001f */
[----:B0-----:R-:W-:Y:S02]  /*1690*/  @!P5 IMAD.MOV.U32 R32, RZ, RZ, R30 ;  /* 0x000000ffff20d224 */ /* 0x001fe400078e001e */
[----:B------:R-:W-:-:S04]  /*16a0*/  @!P5 IMAD.MOV.U32 R33, RZ, RZ, R31 ;  /* 0x000000ffff21d224 */ /* 0x000fc800078e001f */
[----:B------:R-:W-:-:S04]  /*16b0*/  @!P5 IMAD.WIDE.U32 R32, R12, R24, R32 ;  /* 0x000000180c20d225 */ /* 0x000fc800078e0020 */
[----:B------:R-:W-:Y:S01]  /*16c0*/  @!P5 IMAD.IADD R0, R33, 0x1, R0 ;  /* 0x000000012100d824 */ /* 0x000fe200078e0200 */
[----:B------:R-:W-:Y:S01]  /*16d0*/  @!P5 LEA R34, P0, R32, c[0x0][0x208], 0x2 ;  /* 0x000082002022da11 */ /* 0x000fe200078010ff */
[----:B------:R-:W-:-:S04]  /*16e0*/  @!P4 IMAD.WIDE.U32 R46, R12, R23, R46 ;  /* 0x000000170c2ec225 */ /* 0x000fc800078e002e */
[----:B------:R-:W-:Y:S02]  /*16f0*/  @!P4 IMAD R20, R23, R5, R20 ;  /* 0x000000051714c224 */ /* 0x000fe400078e0214 */
[-C--:B------:R-:W-:Y:S02]  /*1700*/  @!P3 IMAD R19, R19, R12.reuse, RZ ;  /* 0x0000000c1313b224 */ /* 0x080fe400078e02ff */
[----:B------:R-:W-:Y:S02]  /*1710*/  @!P3 IMAD.MOV.U32 R48, RZ, RZ, R30 ;  /* 0x000000ffff30b224 */ /* 0x000fe400078e001e */
[----:B------:R-:W-:Y:S02]  /*1720*/  @!P3 IMAD.MOV.U32 R49, RZ, RZ, R31 ;  /* 0x000000ffff31b224 */ /* 0x000fe400078e001f */
[----:B------:R-:W-:Y:S01]  /*1730*/  @!P2 IMAD R9, R9, R12, RZ ;  /* 0x0000000c0909a224 */ /* 0x000fe200078e02ff */
[----:B------:R-:W-:Y:S01]  /*1740*/  @!P5 LEA.HI.X R35, R32, c[0x0][0x20c], R0, 0x2, P0 ;  /* 0x000083002023da11 */ /* 0x000fe200000f1400 */
[----:B------:R-:W-:-:S04]  /*1750*/  @!P3 IMAD.WIDE.U32 R48, R12, R22, R48 ;  /* 0x000000160c30b225 */ /* 0x000fc800078e0030 */
[----:B------:R-:W-:Y:S01]  /*1760*/  @!P3 IMAD R19, R22, R5, R19 ;  /* 0x000000051613b224 */ /* 0x000fe200078e0213 */
[----:B------:R-:W-:Y:S01]  /*1770*/  @!P4 LEA R22, P0, R46, c[0x0][0x208], 0x2 ;  /* 0x000082002e16ca11 */ /* 0x000fe200078010ff */
[----:B------:R-:W-:Y:S02]  /*1780*/  @!P4 IMAD.IADD R20, R47, 0x1, R20 ;  /* 0x000000012f14c824 */ /* 0x000fe400078e0214 */
[----:B------:R-:W-:Y:S02]  /*1790*/  IMAD.MOV.U32 R0, RZ, RZ, -0x800000 ;  /* 0xff800000ff007424 */ /* 0x000fe400078e00ff */
[----:B------:R-:W-:Y:S01]  /*17a0*/  @!P2 IMAD.WIDE.U32 R30, R12, R21, R30 ;  /* 0x000000150c1ea225 */ /* 0x000fe200078e001e */
[----:B------:R-:W-:-:S03]  /*17b0*/  @!P4 LEA.HI.X R23, R46, c[0x0][0x20c], R20, 0x2, P0 ;  /* 0x000083002e17ca11 */ /* 0x000fc600000f1414 */
[----:B------:R-:W-:Y:S01]  /*17c0*/  @!P2 IMAD R9, R21, R5, R9 ;  /* 0x000000051509a224 */ /* 0x000fe200078e0209 */
[C---:B------:R-:W-:Y:S01]  /*17d0*/  @!P2 LEA R32, P0, R30.reuse, c[0x0][0x208], 0x2 ;  /* 0x000082001e20aa11 */ /* 0x040fe200078010ff */
[----:B------:R-:W-:Y:S01]  /*17e0*/  IMAD.MOV.U32 R20, RZ, RZ, -0x800000 ;  /* 0xff800000ff147424 */ /* 0x000fe200078e00ff */
[----:B------:R0:W4:Y:S01]  /*17f0*/  @!P1 LDG.E R0, [R36.64] ;  /* 0x0000000824009981 */ /* 0x000122000c1e1900 */
[----:B------:R-:W-:Y:S02]  /*1800*/  @!P2 IMAD.IADD R9, R31, 0x1, R9 ;  /* 0x000000011f09a824 */ /* 0x000fe400078e0209 */
[----:B------:R-:W-:Y:S02]  /*1810*/  @!P3 IMAD.IADD R19, R49, 0x1, R19 ;  /* 0x000000013113b824 */ /* 0x000fe400078e0213 */
[----:B------:R-:W-:Y:S01]  /*1820*/  IMAD.MOV.U32 R21, RZ, RZ, -0x800000 ;  /* 0xff800000ff157424 */ /* 0x000fe200078e00ff */
[----:B------:R-:W-:Y:S01]  /*1830*/  @!P2 LEA.HI.X R33, R30, c[0x0][0x20c], R9, 0x2, P0 ;  /* 0x000083001e21aa11 */ /* 0x000fe200000f1409 */
[----:B------:R-:W5:Y:S01]  /*1840*/  @!P6 LDG.E R20, [R42.64] ;  /* 0x000000082a14e981 */ /* 0x000f62000c1e1900 */
[----:B------:R-:W-:-:S02]  /*1850*/  IMAD.MOV.U32 R9, RZ, RZ, -0x800000 ;  /* 0xff800000ff097424 */ /* 0x000fc400078e00ff */
[----:B------:R-:W-:Y:S01]  /*1860*/  IMAD.MOV.U32 R24, RZ, RZ, -0x800000 ;  /* 0xff800000ff187424 */ /* 0x000fe200078e00ff */
[----:B------:R1:W5:Y:S04]  /*1870*/  @!P2 LDG.E R21, [R32.64] ;  /* 0x000000082015a981 */ /* 0x000368000c1e1900 */
[----:B------:R-:W5:Y:S01]  /*1880*/  @!P5 LDG.E R9, [R34.64] ;  /* 0x000000082209d981 */ /* 0x000f62000c1e1900 */
[----:B0-----:R-:W-:-:S04]  /*1890*/  @!P3 LEA R36, P1, R48, c[0x0][0x208], 0x2 ;  /* 0x000082003024ba11 */ /* 0x001fc800078210ff */
[----:B------:R-:W-:Y:S01]  /*18a0*/  @!P3 LEA.HI.X R37, R48, c[0x0][0x20c], R19, 0x2, P1 ;  /* 0x000083003025ba11 */ /* 0x000fe200008f1413 */
[----:B------:R-:W-:-:S04]  /*18b0*/  IMAD.MOV.U32 R19, RZ, RZ, -0x800000 ;  /* 0xff800000ff137424 */ /* 0x000fc800078e00ff */
[----:B------:R-:W5:Y:S04]  /*18c0*/  @!P3 LDG.E R24, [R36.64] ;  /* 0x000000082418b981 */ /* 0x000f68000c1e1900 */
[----:B------:R0:W5:Y:S01]  /*18d0*/  @!P4 LDG.E R19, [R22.64] ;  /* 0x000000081613c981 */ /* 0x000162000c1e1900 */
[----:B------:R-:W-:-:S04]  /*18e0*/  IABS R29, c[0x0][0x1c0] ;  /* 0x00007000001d7a13 */ /* 0x000fc80000000000 */
[----:B-1----:R-:W1:Y:S08]  /*18f0*/  I2F.U32.RP R32, R29 ;  /* 0x0000001d00207306 */ /* 0x002e700000209000 */
[----:B-1----:R-:W1:Y:S02]  /*1900*/  MUFU.RCP R32, R32 ;  /* 0x0000002000207308 */ /* 0x002e640000001000 */
[----:B-1----:R-:W-:-:S06]  /*1910*/  IADD3 R32, R32, 0xffffffe, RZ ;  /* 0x0ffffffe20207810 */ /* 0x002fcc0007ffe0ff */
[----:B------:R-:W1:Y:S01]  /*1920*/  F2I.FTZ.U32.TRUNC.NTZ R33, R32 ;  /* 0x0000002000217305 */ /* 0x000e62000021f000 */
[----:B0-----:R-:W-:Y:S01]  /*1930*/  IABS R23, R6 ;  /* 0x0000000600177213 */ /* 0x001fe20000000000 */
[----:B-1----:R-:W-:Y:S02]  /*1940*/  IMAD.MOV R22, RZ, RZ, -R33 ;  /* 0x000000ffff167224 */ /* 0x002fe400078e0a21 */
[----:B------:R-:W-:Y:S02]  /*1950*/  IMAD.MOV.U32 R32, RZ, RZ, RZ ;  /* 0x000000ffff207224 */ /* 0x000fe400078e00ff */
[----:B------:R-:W-:Y:S01]  /*1960*/  IMAD R30, R22, R29, RZ ;  /* 0x0000001d161e7224 */ /* 0x000fe200078e02ff */
[----:B------:R-:W-:-:S03]  /*1970*/  IABS R22, c[0x0][0x1c0] ;  /* 0x0000700000167a13 */ /* 0x000fc60000000000 */
[----:B------:R-:W-:-:S04]  /*1980*/  IMAD.HI.U32 R30, R33, R30, R32 ;  /* 0x0000001e211e7227 */ /* 0x000fc800078e0020 */
[----:B------:R-:W-:Y:S02]  /*1990*/  IMAD.MOV R22, RZ, RZ, -R22 ;  /* 0x000000ffff167224 */ /* 0x000fe400078e0a16 */
[----:B------:R-:W-:Y:S01]  /*19a0*/  IMAD.HI.U32 R30, R30, R23, RZ ;  /* 0x000000171e1e7227 */ /* 0x000fe200078e00ff */
[----:B------:R-:W-:-:S03]  /*19b0*/  ISETP.GT.AND P1, PT, R39, 0x37f, PT ;  /* 0x0000037f2700780c */ /* 0x000fc60003f24270 */
[----:B------:R-:W-:Y:S01]  /*19c0*/  IMAD R22, R30, R22, R23 ;  /* 0x000000161e167224 */ /* 0x000fe200078e0217 */
[C---:B------:R-:W-:Y:S02]  /*19d0*/  ISETP.GT.AND P2, PT, R39.reuse, 0x3ff, PT ;  /* 0x000003ff2700780c */ /* 0x040fe40003f44270 */
[----:B------:R-:W-:Y:S02]  /*19e0*/  ISETP.GT.AND P0, PT, R39, 0x2ff, PT ;  /* 0x000002ff2700780c */ /* 0x000fe40003f04270 */
[----:B------:R-:W-:Y:S02]  /*19f0*/  ISETP.GT.U32.AND P4, PT, R29, R22, PT ;  /* 0x000000161d00720c */ /* 0x000fe40003f84070 */
[----:B------:R-:W-:Y:S01]  /*1a00*/  ISETP.GT.AND P3, PT, R39, 0x27f, PT ;  /* 0x0000027f2700780c */ /* 0x000fe20003f64270 */
[----:B------:R-:W-:Y:S01]  /*1a10*/  IMAD R27, R27, 0x9, R28 ;  /* 0x000000091b1b7824 */ /* 0x000fe200078e021c */
[----:B------:R-:W-:-:S09]  /*1a20*/  ISETP.GT.AND P6, PT, R39, 0x7f, PT ;  /* 0x0000007f2700780c */ /* 0x000fd20003fc4270 */
[----:B------:R-:W-:Y:S01]  /*1a30*/  @!P4 IMAD.IADD R22, R22, 0x1, -R29 ;  /* 0x000000011616c824 */ /* 0x000fe200078e0a1d */
[----:B------:R-:W-:Y:S02]  /*1a40*/  LOP3.LUT R6, R6, c[0x0][0x1c0], RZ, 0x3c, !PT ;  /* 0x0000700006067a12 */ /* 0x000fe400078e3cff */
[----:B------:R-:W-:Y:S01]  /*1a50*/  @!P4 IADD3 R30, R30, 0x1, RZ ;  /* 0x000000011e1ec810 */ /* 0x000fe20007ffe0ff */
[----:B------:R-:W-:Y:S01]  /*1a60*/  BSSY B0, `(.L_x_11) ;  /* 0x0000032000007945 */ /* 0x000fe20003800000 */
[----:B--2---:R-:W-:Y:S01]  /*1a70*/  @!P1 STS [R27.X4+0x240], R25 ;  /* 0x000240191b009388 */ /* 0x004fe20000004800 */
[----:B------:R-:W-:-:S03]  /*1a80*/  ISETP.GT.AND P1, PT, R39, 0x17f, PT ;  /* 0x0000017f2700780c */ /* 0x000fc60003f24270 */
[----:B---3--:R-:W-:Y:S01]  /*1a90*/  @!P2 STS [R27.X4], R26 ;  /* 0x0000001a1b00a388 */ /* 0x008fe20000004800 */
[----:B------:R-:W-:-:S03]  /*1aa0*/  ISETP.GT.AND P2, PT, R39, 0x1ff, PT ;  /* 0x000001ff2700780c */ /* 0x000fc60003f44270 */
[----:B----4-:R0:W-:Y:S01]  /*1ab0*/  @!P0 STS [R27.X4+0x480], R0 ;  /* 0x000480001b008388 */ /* 0x0101e20000004800 */
[----:B------:R-:W-:-:S03]  /*1ac0*/  ISETP.GT.AND P0, PT, R39, 0xff, PT ;  /* 0x000000ff2700780c */ /* 0x000fc60003f04270 */
[----:B-----5:R1:W-:Y:S01]  /*1ad0*/  @!P3 STS [R27.X4+0x6c0], R20 ;  /* 0x0006c0141b00b388 */ /* 0x0203e20000004800 */
[----:B------:R-:W-:-:S03]  /*1ae0*/  ISETP.GE.U32.AND P3, PT, R22, R29, PT ;  /* 0x0000001d1600720c */ /* 0x000fc60003f66070 */
[----:B------:R1:W-:Y:S04]  /*1af0*/  @!P6 STS [R27.X4+0xfc0], R21 ;  /* 0x000fc0151b00e388 */ /* 0x0003e80000004800 */
[----:B------:R1:W-:Y:S01]  /*1b00*/  @!P2 STS [R27.X4+0x900], R9 ;  /* 0x000900091b00a388 */ /* 0x0003e20000004800 */
[----:B------:R-:W-:Y:S02]  /*1b10*/  ISETP.GE.AND P2, PT, R6, RZ, PT ;  /* 0x000000ff0600720c */ /* 0x000fe40003f46270 */
[----:B0-----:R-:W-:-:S03]  /*1b20*/  LOP3.LUT R0, R11, R15, RZ, 0xfc, !PT ;  /* 0x0000000f0b007212 */ /* 0x001fc600078efcff */
[----:B------:R-:W-:Y:S01]  /*1b30*/  @P3 IADD3 R30, R30, 0x1, RZ ;  /* 0x000000011e1e3810 */ /* 0x000fe20007ffe0ff */
[----:B------:R1:W-:Y:S01]  /*1b40*/  @!P0 STS [R27.X4+0xd80], R24 ;  /* 0x000d80181b008388 */ /* 0x0003e20000004800 */
[----:B------:R-:W-:-:S03]  /*1b50*/  ISETP.NE.AND P0, PT, RZ, c[0x0][0x1c0], PT ;  /* 0x00007000ff007a0c */ /* 0x000fc60003f05270 */
[----:B------:R1:W-:Y:S01]  /*1b60*/  @!P1 STS [R27.X4+0xb40], R19 ;  /* 0x000b40131b009388 */ /* 0x0003e20000004800 */
[----:B------:R-:W-:Y:S01]  /*1b70*/  ISETP.NE.U32.AND P1, PT, R0, RZ, PT ;  /* 0x000000ff0000720c */ /* 0x000fe20003f25070 */
[----:B------:R-:W-:-:S04]  /*1b80*/  IMAD.MOV.U32 R6, RZ, RZ, R30 ;  /* 0x000000ffff067224 */ /* 0x000fc800078e001e */
[----:B------:R-:W-:-:S04]  /*1b90*/  @!P2 IMAD.MOV R6, RZ, RZ, -R6 ;  /* 0x000000ffff06a224 */ /* 0x000fc800078e0a06 */
[----:B------:R-:W-:-:S04]  /*1ba0*/  @!P0 LOP3.LUT R6, RZ, c[0x0][0x1c0], RZ, 0x33, !PT ;  /* 0x00007000ff068a12 */ /* 0x000fc800078e33ff */
[----:B------:R-:W-:Y:S05]  /*1bb0*/  @!P1 BRA `(.L_x_12) ;  /* 0x0000009000009947 */ /* 0x000fea0003800000 */
[----:B------:R-:W-:Y:S01]  /*1bc0*/  IMAD.MOV.U32 R28, RZ, RZ, R10 ;  /* 0x000000ffff1c7224 */ /* 0x000fe200078e000a */
[----:B------:R-:W-:Y:S01]  /*1bd0*/  MOV R25, R16 ;  /* 0x0000001000197202 */ /* 0x000fe20000000f00 */
[----:B-1----:R-:W-:Y:S01]  /*1be0*/  IMAD.MOV.U32 R19, RZ, RZ, R11 ;  /* 0x000000ffff137224 */ /* 0x002fe200078e000b */
[----:B------:R-:W-:Y:S02]  /*1bf0*/  MOV R24, R15 ;  /* 0x0000000f00187202 */ /* 0x000fe40000000f00 */
[----:B------:R-:W-:Y:S02]  /*1c00*/  MOV R23, 0x1c20 ;  /* 0x00001c2000177802 */ /* 0x000fe40000000f00 */
[----:B------:R-:W-:Y:S05]  /*1c10*/  CALL.REL.NOINC `($__internal_0_$__cuda_sm20_div_s64) ;  /* 0x0000332000007944 */ /* 0x000fea0003c00000 */
[----:B------:R-:W-:Y:S02]  /*1c20*/  MOV R42, R0 ;  /* 0x00000000002a7202 */ /* 0x000fe40000000f00 */
[----:B------:R-:W-:Y:S01]  /*1c30*/  MOV R43, R25 ;  /* 0x00000019002b7202 */ /* 0x000fe20000000f00 */
[----:B------:R-:W-:Y:S05]  /*1c40*/  BRA `(.L_x_13) ;  /* 0x0000013000007947 */ /* 0x000fea0003800000 */
.L_x_12:
        /* <DEDUP_REMOVED lines=19> */
.L_x_13:
[----:B------:R-:W-:Y:S05]  /*1d80*/  BSYNC B0 ;  /* 0x0000000000007941 */ /* 0x000fea0003800000 */
.L_x_11:
[----:B------:R-:W-:Y:S01]  /*1d90*/  BAR.SYNC.DEFER_BLOCKING 0x0 ;  /* 0x0000000000007b1d */ /* 0x000fe20000010000 */
[----:B------:R-:W-:Y:S01]  /*1da0*/  LEA.HI R7, R7, R39, RZ, 0x4 ;  /* 0x0000002707077211 */ /* 0x000fe200078f20ff */
[----:B------:R-:W-:Y:S01]  /*1db0*/  IMAD.MOV.U32 R37, RZ, RZ, -0x800000 ;  /* 0xff800000ff257424 */ /* 0x000fe200078e00ff */
[----:B------:R-:W-:Y:S01]  /*1dc0*/  MOV R35, 0xff800000 ;  /* 0xff80000000237802 */ /* 0x000fe20000000f00 */
[----:B------:R-:W-:Y:S01]  /*1dd0*/  IMAD.MOV.U32 R38, RZ, RZ, -0x800000 ;  /* 0xff800000ff267424 */ /* 0x000fe200078e00ff */
[----:B------:R-:W-:Y:S01]  /*1de0*/  LOP3.LUT R0, R7, 0xfffffff0, RZ, 0xc0, !PT ;  /* 0xfffffff007007812 */ /* 0x000fe200078ec0ff */
[----:B------:R-:W-:Y:S01]  /*1df0*/  IMAD.MOV.U32 R36, RZ, RZ, -0x800000 ;  /* 0xff800000ff247424 */ /* 0x000fe200078e00ff */
[----:B------:R-:W-:Y:S01]  /*1e00*/  SHF.R.S32.HI R7, RZ, 0x4, R7 ;  /* 0x00000004ff077819 */ /* 0x000fe20000011407 */
[----:B------:R-:W-:Y:S01]  /*1e10*/  IMAD.MOV.U32 R33, RZ, RZ, -0x800000 ;  /* 0xff800000ff217424 */ /* 0x000fe200078e00ff */
[----:B------:R-:W-:Y:S01]  /*1e20*/  MOV R31, 0xff800000 ;  /* 0xff800000001f7802 */ /* 0x000fe20000000f00 */
[----:B------:R-:W-:Y:S01]  /*1e30*/  IMAD.IADD R39, R39, 0x1, -R0 ;  /* 0x0000000127277824 */ /* 0x000fe200078e0a00 */
[----:B------:R-:W-:Y:S01]  /*1e40*/  ULDC.U8 UR4, c[0x0][0x329] ;  /* 0x0000ca4000047ab9 */ /* 0x000fe20000000000 */
[----:B------:R-:W-:Y:S01]  /*1e50*/  IMAD.MOV.U32 R34, RZ, RZ, -0x800000 ;  /* 0xff800000ff227424 */ /* 0x000fe200078e00ff */
[----:B------:R-:W-:Y:S01]  /*1e60*/  BSSY B1, `(.L_x_14) ;  /* 0x0000262000017945 */ /* 0x000fe20003800000 */
[----:B------:R-:W-:-:S02]  /*1e70*/  IMAD R26, R39, 0x9, R7 ;  /* 0x00000009271a7824 */ /* 0x000fc400078e0207 */
[----:B------:R-:W-:Y:S02]  /*1e80*/  IMAD.MOV.U32 R32, RZ, RZ, -0x800000 ;  /* 0xff800000ff207424 */ /* 0x000fe400078e00ff */
[----:B------:R-:W-:Y:S02]  /*1e90*/  IMAD.MOV.U32 R28, RZ, RZ, RZ ;  /* 0x000000ffff1c7224 */ /* 0x000fe400078e00ff */
[----:B------:R-:W-:Y:S01]  /*1ea0*/  IMAD.MOV.U32 R30, RZ, RZ, 0x7f800000 ;  /* 0x7f800000ff1e7424 */ /* 0x000fe200078e00ff */
[----:B------:R-:W-:Y:S04]  /*1eb0*/  @!P6 LDS R37, [R26.X4] ;  /* 0x000000001a25e984 */ /* 0x000fe80000004800 */
[----:B------:R-:W0:Y:S04]  /*1ec0*/  @!P6 LDS R38, [R26.X4+0x240] ;  /* 0x000240001a26e984 */ /* 0x000e280000004800 */
[----:B------:R-:W1:Y:S04]  /*1ed0*/  @!P6 LDS R35, [R26.X4+0x480] ;  /* 0x000480001a23e984 */ /* 0x000e680000004800 */
[----:B------:R-:W2:Y:S04]  /*1ee0*/  @!P6 LDS R36, [R26.X4+0x6c0] ;  /* 0x0006c0001a24e984 */ /* 0x000ea80000004800 */
[----:B------:R-:W3:Y:S04]  /*1ef0*/  @!P6 LDS R33, [R26.X4+0x900] ;  /* 0x000900001a21e984 */ /* 0x000ee80000004800 */
[----:B------:R-:W4:Y:S04]  /*1f00*/  @!P6 LDS R34, [R26.X4+0xb40] ;  /* 0x000b40001a22e984 */ /* 0x000f280000004800 */
[----:B------:R-:W5:Y:S04]  /*1f10*/  @!P6 LDS R31, [R26.X4+0xd80] ;  /* 0x000d80001a1fe984 */ /* 0x000f680000004800 */
[----:B------:R-:W5:Y:S01]  /*1f20*/  @!P6 LDS R32, [R26.X4+0xfc0] ;  /* 0x000fc0001a20e984 */ /* 0x000f620000004800 */
[----:B0-----:R-:W-:-:S04]  /*1f30*/  FMNMX.FTZ R0, R37, R38, !PT ;  /* 0x0000002625007209 */ /* 0x001fc80007810000 */
[----:B-1----:R-:W-:-:S04]  /*1f40*/  FMNMX.FTZ R0, R0, R35, !PT ;  /* 0x0000002300007209 */ /* 0x002fc80007810000 */
[----:B--2---:R-:W-:-:S04]  /*1f50*/  FMNMX.FTZ R0, R0, R36, !PT ;  /* 0x0000002400007209 */ /* 0x004fc80007810000 */
[----:B---3--:R-:W-:-:S04]  /*1f60*/  FMNMX.FTZ R0, R0, R33, !PT ;  /* 0x0000002100007209 */ /* 0x008fc80007810000 */
[----:B----4-:R-:W-:-:S04]  /*1f70*/  FMNMX.FTZ R0, R0, R34, !PT ;  /* 0x0000002200007209 */ /* 0x010fc80007810000 */
[----:B-----5:R-:W-:-:S04]  /*1f80*/  FMNMX.FTZ R0, R0, R31, !PT ;  /* 0x0000001f00007209 */ /* 0x020fc80007810000 */
[----:B------:R-:W-:-:S05]  /*1f90*/  FMNMX.FTZ R0, R0, R32, !PT ;  /* 0x0000002000007209 */ /* 0x000fca0007810000 */
[----:B------:R-:W0:Y:S02]  /*1fa0*/  SHFL.BFLY PT, R9, R0, 0x8, 0x1f ;  /* 0x0d001f0000097f89 */ /* 0x000e2400000e0000 */
[----:B0-----:R-:W-:-:S05]  /*1fb0*/  FMNMX.FTZ R9, R0, R9, !PT ;  /* 0x0000000900097209 */ /* 0x001fca0007810000 */
[----:B------:R-:W0:Y:S02]  /*1fc0*/  SHFL.BFLY PT, R0, R9, 0x4, 0x1f ;  /* 0x0c801f0009007f89 */ /* 0x000e2400000e0000 */
[----:B0-----:R-:W-:-:S05]  /*1fd0*/  FMNMX.FTZ R0, R9, R0, !PT ;  /* 0x0000000009007209 */ /* 0x001fca0007810000 */
[----:B------:R-:W0:Y:S02]  /*1fe0*/  SHFL.BFLY PT, R9, R0, 0x2, 0x1f ;  /* 0x0c401f0000097f89 */ /* 0x000e2400000e0000 */
[----:B0-----:R-:W-:-:S05]  /*1ff0*/  FMNMX.FTZ R9, R0, R9, !PT ;  /* 0x0000000900097209 */ /* 0x001fca0007810000 */
[----:B------:R-:W0:Y:S02]  /*2000*/  SHFL.BFLY PT, R0, R9, 0x1, 0x1f ;  /* 0x0c201f0009007f89 */ /* 0x000e2400000e0000 */
[----:B0-----:R-:W-:-:S04]  /*2010*/  FMNMX.FTZ R0, R9, R0, !PT ;  /* 0x0000000009007209 */ /* 0x001fc80007810000 */
[----:B------:R-:W-:-:S04]  /*2020*/  FSETP.NEU.FTZ.AND P0, PT, R0, -INF , PT ;  /* 0xff8000000000780b */ /* 0x000fc80003f1d000 */
[----:B------:R-:W-:-:S05]  /*2030*/  FSEL R0, R0, RZ, P0 ;  /* 0x000000ff00007208 */ /* 0x000fca0000000000 */
[C---:B------:R-:W-:Y:S02]  /*2040*/  FADD.FTZ R9, -R0.reuse, R37 ;  /* 0x0000002500097221 */ /* 0x040fe40000010100 */
[----:B------:R-:W-:Y:S02]  /*2050*/  FADD.FTZ R22, -R0, R38 ;  /* 0x0000002600167221 */ /* 0x000fe40000010100 */
[----:B------:R-:W-:Y:S02]  /*2060*/  FMUL.FTZ R9, R9, 1.4426950216293334961 ;  /* 0x3fb8aa3b09097820 */ /* 0x000fe40000410000 */
[----:B------:R-:W-:Y:S02]  /*2070*/  FMUL.FTZ R22, R22, 1.4426950216293334961 ;  /* 0x3fb8aa3b16167820 */ /* 0x000fe40000410000 */
[C---:B------:R-:W-:Y:S02]  /*2080*/  FADD.FTZ R21, -R0.reuse, R35 ;  /* 0x0000002300157221 */ /* 0x040fe40000010100 */
[----:B------:R-:W-:Y:S01]  /*2090*/  MUFU.EX2 R9, R9 ;  /* 0x0000000900097308 */ /* 0x000fe20000000800 */
[----:B------:R-:W-:-:S02]  /*20a0*/  FADD.FTZ R20, -R0, R36 ;  /* 0x0000002400147221 */ /* 0x000fc40000010100 */
[----:B------:R-:W-:Y:S02]  /*20b0*/  FMUL.FTZ R21, R21, 1.4426950216293334961 ;  /* 0x3fb8aa3b15157820 */ /* 0x000fe40000410000 */
[----:B------:R-:W-:Y:S02]  /*20c0*/  FMUL.FTZ R20, R20, 1.4426950216293334961 ;  /* 0x3fb8aa3b14147820 */ /* 0x000fe40000410000 */
[C---:B------:R-:W-:Y:S01]  /*20d0*/  FADD.FTZ R19, -R0.reuse, R33 ;  /* 0x0000002100137221 */ /* 0x040fe20000010100 */
[----:B------:R-:W0:Y:S01]  /*20e0*/  MUFU.EX2 R22, R22 ;  /* 0x0000001600167308 */ /* 0x000e220000000800 */
[----:B------:R-:W-:Y:S02]  /*20f0*/  FADD.FTZ R11, -R0, R34 ;  /* 0x00000022000b7221 */ /* 0x000fe40000010100 */
[----:B------:R-:W-:Y:S02]  /*2100*/  FMUL.FTZ R19, R19, 1.4426950216293334961 ;  /* 0x3fb8aa3b13137820 */ /* 0x000fe40000410000 */
[----:B------:R-:W-:-:S02]  /*2110*/  FMUL.FTZ R11, R11, 1.4426950216293334961 ;  /* 0x3fb8aa3b0b0b7820 */ /* 0x000fc40000410000 */
[----:B------:R-:W-:Y:S01]  /*2120*/  FADD.FTZ R10, -R0, R31 ;  /* 0x0000001f000a7221 */ /* 0x000fe20000010100 */
[----:B------:R-:W1:Y:S03]  /*2130*/  MUFU.EX2 R21, R21 ;  /* 0x0000001500157308 */ /* 0x000e660000000800 */
[----:B------:R-:W-:-:S05]  /*2140*/  FMUL.FTZ R10, R10, 1.4426950216293334961 ;  /* 0x3fb8aa3b0a0a7820 */ /* 0x000fca0000410000 */
[----:B------:R-:W2:Y:S01]  /*2150*/  MUFU.EX2 R20, R20 ;  /* 0x0000001400147308 */ /* 0x000ea20000000800 */
[----:B0-----:R-:W-:Y:S02]  /*2160*/  FADD.FTZ R22, R9, R22 ;  /* 0x0000001609167221 */ /* 0x001fe40000010000 */
[----:B------:R-:W-:-:S04]  /*2170*/  FADD.FTZ R9, -R0, R32 ;  /* 0x0000002000097221 */ /* 0x000fc80000010100 */
[----:B------:R-:W-:Y:S01]  /*2180*/  FMUL.FTZ R9, R9, 1.4426950216293334961 ;  /* 0x3fb8aa3b09097820 */ /* 0x000fe20000410000 */
[----:B------:R-:W0:Y:S01]  /*2190*/  MUFU.EX2 R19, R19 ;  /* 0x0000001300137308 */ /* 0x000e220000000800 */
[----:B-1----:R-:W-:-:S07]  /*21a0*/  FADD.FTZ R21, R22, R21 ;  /* 0x0000001516157221 */ /* 0x002fce0000010000 */
[----:B------:R-:W1:Y:S01]  /*21b0*/  MUFU.EX2 R11, R11 ;  /* 0x0000000b000b7308 */ /* 0x000e620000000800 */
[----:B--2---:R-:W-:-:S07]  /*21c0*/  FADD.FTZ R20, R21, R20 ;  /* 0x0000001415147221 */ /* 0x004fce0000010000 */
[----:B------:R-:W2:Y:S01]  /*21d0*/  MUFU.EX2 R10, R10 ;  /* 0x0000000a000a7308 */ /* 0x000ea20000000800 */
[----:B0-----:R-:W-:-:S07]  /*21e0*/  FADD.FTZ R19, R20, R19 ;  /* 0x0000001314137221 */ /* 0x001fce0000010000 */
[----:B------:R-:W0:Y:S01]  /*21f0*/  MUFU.EX2 R9, R9 ;  /* 0x0000000900097308 */ /* 0x000e220000000800 */
[----:B-1----:R-:W-:Y:S01]  /*2200*/  FADD.FTZ R19, R19, R11 ;  /* 0x0000000b13137221 */ /* 0x002fe20000010000 */
[----:B------:R-:W-:-:S05]  /*2210*/  IABS R11, R3 ;  /* 0x00000003000b7213 */ /* 0x000fca0000000000 */
[----:B------:R-:W-:Y:S01]  /*2220*/  IMAD.IADD R21, R8, 0x1, R11 ;  /* 0x0000000108157824 */ /* 0x000fe200078e020b */
[----:B------:R-:W1:Y:S01]  /*2230*/  I2F.RP R20, R11 ;  /* 0x0000000b00147306 */ /* 0x000e620000209400 */
[----:B--2---:R-:W-:-:S04]  /*2240*/  FADD.FTZ R10, R19, R10 ;  /* 0x0000000a130a7221 */ /* 0x004fc80000010000 */
[----:B0-----:R-:W-:Y:S01]  /*2250*/  FADD.FTZ R19, R10, R9 ;  /* 0x000000090a137221 */ /* 0x001fe20000010000 */
[----:B------:R-:W-:-:S04]  /*2260*/  IABS R10, c[0x0][0x1c0] ;  /* 0x00007000000a7a13 */ /* 0x000fc80000000000 */
[----:B------:R-:W0:Y:S01]  /*2270*/  SHFL.BFLY PT, R9, R19, 0x8, 0x1f ;  /* 0x0d001f0013097f89 */ /* 0x000e2200000e0000 */
[----:B------:R-:W2:Y:S08]  /*2280*/  I2F.U32.RP R24, R10 ;  /* 0x0000000a00187306 */ /* 0x000eb00000209000 */
[----:B-1----:R-:W1:Y:S08]  /*2290*/  MUFU.RCP R20, R20 ;  /* 0x0000001400147308 */ /* 0x002e700000001000 */
[----:B--2---:R-:W2:Y:S01]  /*22a0*/  MUFU.RCP R24, R24 ;  /* 0x0000001800187308 */ /* 0x004ea20000001000 */
[----:B0-----:R-:W-:Y:S01]  /*22b0*/  FADD.FTZ R9, R19, R9 ;  /* 0x0000000913097221 */ /* 0x001fe20000010000 */
[----:B-1----:R-:W-:-:S04]  /*22c0*/  IADD3 R20, R20, 0xffffffe, RZ ;  /* 0x0ffffffe14147810 */ /* 0x002fc80007ffe0ff */
[----:B------:R-:W0:Y:S02]  /*22d0*/  SHFL.BFLY PT, R19, R9, 0x4, 0x1f ;  /* 0x0c801f0009137f89 */ /* 0x000e2400000e0000 */
[----:B------:R-:W1:Y:S01]  /*22e0*/  F2I.FTZ.U32.TRUNC.NTZ R29, R20 ;  /* 0x00000014001d7305 */ /* 0x000e62000021f000 */
[----:B--2---:R-:W-:-:S07]  /*22f0*/  IADD3 R24, R24, 0xffffffe, RZ ;  /* 0x0ffffffe18187810 */ /* 0x004fce0007ffe0ff */
[----:B------:R-:W2:Y:S01]  /*2300*/  F2I.FTZ.U32.TRUNC.NTZ R25, R24 ;  /* 0x0000001800197305 */ /* 0x000ea2000021f000 */
[----:B-1----:R-:W-:Y:S01]  /*2310*/  IMAD.MOV R22, RZ, RZ, -R29 ;  /* 0x000000ffff167224 */ /* 0x002fe200078e0a1d */
[----:B------:R-:W-:-:S03]  /*2320*/  IABS R20, R21 ;  /* 0x0000001500147213 */ /* 0x000fc60000000000 */
[----:B------:R-:W-:Y:S01]  /*2330*/  IMAD R22, R22, R11, RZ ;  /* 0x0000000b16167224 */ /* 0x000fe200078e02ff */
[----:B------:R-:W-:Y:S01]  /*2340*/  MOV R27, R20 ;  /* 0x00000014001b7202 */ /* 0x000fe20000000f00 */
[----:B0-----:R-:W-:Y:S01]  /*2350*/  FADD.FTZ R19, R9, R19 ;  /* 0x0000001309137221 */ /* 0x001fe20000010000 */
[----:B--2---:R-:W-:Y:S01]  /*2360*/  IADD3 R8, RZ, -R25, RZ ;  /* 0x80000019ff087210 */ /* 0x004fe20007ffe0ff */
[----:B------:R-:W-:Y:S01]  /*2370*/  IMAD.HI.U32 R22, R29, R22, R28 ;  /* 0x000000161d167227 */ /* 0x000fe200078e001c */
[----:B------:R-:W-:Y:S02]  /*2380*/  IABS R9, R3 ;  /* 0x0000000300097213 */ /* 0x000fe40000000000 */
[----:B------:R-:W0:Y:S01]  /*2390*/  SHFL.BFLY PT, R23, R19, 0x2, 0x1f ;  /* 0x0c401f0013177f89 */ /* 0x000e2200000e0000 */
[----:B------:R-:W-:Y:S01]  /*23a0*/  IMAD R8, R8, R10, RZ ;  /* 0x0000000a08087224 */ /* 0x000fe200078e02ff */
[----:B------:R-:W-:Y:S01]  /*23b0*/  IABS R20, c[0x0][0x1c0] ;  /* 0x0000700000147a13 */ /* 0x000fe20000000000 */
[----:B------:R-:W-:-:S02]  /*23c0*/  IMAD.MOV.U32 R24, RZ, RZ, RZ ;  /* 0x000000ffff187224 */ /* 0x000fc400078e00ff */
[----:B------:R-:W-:Y:S02]  /*23d0*/  IMAD.MOV R9, RZ, RZ, -R9 ;  /* 0x000000ffff097224 */ /* 0x000fe400078e0a09 */
[----:B------:R-:W-:-:S04]  /*23e0*/  IMAD.HI.U32 R22, R22, R27, RZ ;  /* 0x0000001b16167227 */ /* 0x000fc800078e00ff */
[----:B------:R-:W-:-:S04]  /*23f0*/  IMAD.HI.U32 R8, R25, R8, R24 ;  /* 0x0000000819087227 */ /* 0x000fc800078e0018 */
[----:B------:R-:W-:Y:S02]  /*2400*/  IMAD R9, R22, R9, R27 ;  /* 0x0000000916097224 */ /* 0x000fe400078e021b */
[----:B------:R-:W-:Y:S02]  /*2410*/  IMAD.MOV R20, RZ, RZ, -R20 ;  /* 0x000000ffff147224 */ /* 0x000fe400078e0a14 */
[----:B------:R-:W-:Y:S01]  /*2420*/  IMAD.HI.U32 R8, R8, R27, RZ ;  /* 0x0000001b08087227 */ /* 0x000fe200078e00ff */
[----:B------:R-:W-:-:S03]  /*2430*/  ISETP.GT.U32.AND P0, PT, R11, R9, PT ;  /* 0x000000090b00720c */ /* 0x000fc60003f04070 */
[----:B------:R-:W-:Y:S02]  /*2440*/  IMAD R20, R8, R20, R27 ;  /* 0x0000001408147224 */ /* 0x000fe400078e021b */
[----:B0-----:R-:W-:-:S03]  /*2450*/  FADD.FTZ R23, R19, R23 ;  /* 0x0000001713177221 */ /* 0x001fc60000010000 */
[----:B------:R-:W-:Y:S02]  /*2460*/  ISETP.GT.U32.AND P5, PT, R10, R20, PT ;  /* 0x000000140a00720c */ /* 0x000fe40003fa4070 */
[----:B------:R-:W0:Y:S03]  /*2470*/  SHFL.BFLY PT, R19, R23, 0x1, 0x1f ;  /* 0x0c201f0017137f89 */ /* 0x000e2600000e0000 */
[-C--:B------:R-:W-:Y:S02]  /*2480*/  @!P0 IADD3 R9, R9, -R11.reuse, RZ ;  /* 0x8000000b09098210 */ /* 0x080fe40007ffe0ff */
[----:B------:R-:W-:Y:S02]  /*2490*/  @!P0 IADD3 R22, R22, 0x1, RZ ;  /* 0x0000000116168810 */ /* 0x000fe40007ffe0ff */
[-C--:B------:R-:W-:Y:S02]  /*24a0*/  ISETP.GE.U32.AND P4, PT, R9, R11.reuse, PT ;  /* 0x0000000b0900720c */ /* 0x080fe40003f86070 */
[----:B------:R-:W-:-:S02]  /*24b0*/  LOP3.LUT R9, R21, R11, RZ, 0x3c, !PT ;  /* 0x0000000b15097212 */ /* 0x000fc400078e3cff */
[----:B------:R-:W-:Y:S01]  /*24c0*/  @!P5 IMAD.IADD R20, R20, 0x1, -R10 ;  /* 0x000000011414d824 */ /* 0x000fe200078e0a0a */
[----:B------:R-:W-:Y:S02]  /*24d0*/  LOP3.LUT R21, R21, c[0x0][0x1c0], RZ, 0x3c, !PT ;  /* 0x0000700015157a12 */ /* 0x000fe400078e3cff */
[----:B------:R-:W-:Y:S02]  /*24e0*/  ISETP.GE.AND P3, PT, R9, RZ, PT ;  /* 0x000000ff0900720c */ /* 0x000fe40003f66270 */
[----:B------:R-:W-:Y:S01]  /*24f0*/  ISETP.GE.U32.AND P1, PT, R20, R10, PT ;  /* 0x0000000a1400720c */ /* 0x000fe20003f26070 */
[----:B------:R-:W1:Y:S01]  /*2500*/  S2R R9, SR_TID.X ;  /* 0x0000000000097919 */ /* 0x000e620000002100 */
[----:B------:R-:W-:Y:S02]  /*2510*/  ISETP.GT.AND P0, PT, R3, RZ, PT ;  /* 0x000000ff0300720c */ /* 0x000fe40003f04270 */
[----:B------:R-:W-:Y:S02]  /*2520*/  @!P5 IADD3 R8, R8, 0x1, RZ ;  /* 0x000000010808d810 */ /* 0x000fe40007ffe0ff */
[----:B------:R-:W-:Y:S01]  /*2530*/  ISETP.GE.AND P2, PT, R21, RZ, PT ;  /* 0x000000ff1500720c */ /* 0x000fe20003f46270 */
[----:B0-----:R-:W-:Y:S01]  /*2540*/  FADD.FTZ R19, R23, R19 ;  /* 0x0000001317137221 */ /* 0x001fe20000010000 */
[----:B------:R-:W-:-:S02]  /*2550*/  @P4 IADD3 R22, R22, 0x1, RZ ;  /* 0x0000000116164810 */ /* 0x000fc40007ffe0ff */
[----:B------:R-:W-:-:S03]  /*2560*/  ISETP.GT.AND P4, PT, R4, RZ, PT ;  /* 0x000000ff0400720c */ /* 0x000fc60003f84270 */
[----:B------:R-:W-:Y:S01]  /*2570*/  @P1 IADD3 R8, R8, 0x1, RZ ;  /* 0x0000000108081810 */ /* 0x000fe20007ffe0ff */
[----:B------:R-:W-:Y:S01]  /*2580*/  @!P3 IMAD.MOV R22, RZ, RZ, -R22 ;  /* 0x000000ffff16b224 */ /* 0x000fe200078e0a16 */
[----:B------:R-:W-:Y:S02]  /*2590*/  SHF.R.S32.HI R23, RZ, 0x1f, R3 ;  /* 0x0000001fff177819 */ /* 0x000fe40000011403 */
[----:B------:R-:W-:Y:S02]  /*25a0*/  FSETP.NE.FTZ.AND P1, PT, R19, RZ, PT ;  /* 0x000000ff1300720b */ /* 0x000fe40003f35000 */
[C---:B------:R-:W-:Y:S02]  /*25b0*/  ISETP.NE.AND P5, PT, R3.reuse, RZ, PT ;  /* 0x000000ff0300720c */ /* 0x040fe40003fa5270 */
[----:B------:R-:W-:Y:S01]  /*25c0*/  LEA.HI.SX32 R10, R3, 0x1, 0x1 ;  /* 0x00000001030a7811 */ /* 0x000fe200078f0aff */
[----:B------:R-:W-:Y:S01]  /*25d0*/  @!P0 IMAD.MOV R10, RZ, RZ, R23 ;  /* 0x000000ffff0a8224 */ /* 0x000fe200078e0217 */
[----:B------:R-:W-:-:S02]  /*25e0*/  ISETP.NE.AND P0, PT, RZ, c[0x0][0x1c0], PT ;  /* 0x00007000ff007a0c */ /* 0x000fc40003f05270 */
[----:B------:R-:W-:Y:S02]  /*25f0*/  SHF.R.S32.HI R20, RZ, 0x1f, R4 ;  /* 0x0000001fff147819 */ /* 0x000fe40000011404 */
[----:B------:R-:W-:Y:S02]  /*2600*/  @!P2 IADD3 R8, -R8, RZ, RZ ;  /* 0x000000ff0808a210 */ /* 0x000fe40007ffe1ff */
[C---:B-1----:R-:W-:Y:S01]  /*2610*/  LOP3.LUT P2, RZ, R9.reuse, 0xf, RZ, 0xc0, !PT ;  /* 0x0000000f09ff7812 */ /* 0x042fe2000784c0ff */
[----:B------:R-:W0:Y:S01]  /*2620*/  @P1 MUFU.LG2 R19, R19 ;  /* 0x0000001300131308 */ /* 0x000e220000000c00 */
[----:B------:R-:W-:Y:S02]  /*2630*/  LEA.HI.SX32 R21, R4, 0x1, 0x1 ;  /* 0x0000000104157811 */ /* 0x000fe400078f0aff */
[----:B------:R-:W-:Y:S01]  /*2640*/  @!P4 IADD3 R21, R20, RZ, RZ ;  /* 0x000000ff1415c210 */ /* 0x000fe20007ffe0ff */
[----:B------:R-:W-:Y:S01]  /*2650*/  IMAD.MOV.U32 R20, RZ, RZ, c[0x0][0x214] ;  /* 0x00008500ff147624 */ /* 0x000fe200078e00ff */
[----:B------:R-:W-:-:S02]  /*2660*/  ISETP.GT.OR P2, PT, R9, 0x7f, P2 ;  /* 0x0000007f0900780c */ /* 0x000fc40001744670 */
[----:B------:R-:W-:Y:S02]  /*2670*/  ISETP.NE.AND P3, PT, RZ, UR4, PT ;  /* 0x00000004ff007c0c */ /* 0x000fe4000bf65270 */
[----:B------:R-:W-:Y:S02]  /*2680*/  @!P5 LOP3.LUT R22, RZ, R11, RZ, 0x33, !PT ;  /* 0x0000000bff16d212 */ /* 0x000fe400078e33ff */
[----:B------:R-:W-:Y:S02]  /*2690*/  SEL R11, R20, 0x1, !P3 ;  /* 0x00000001140b7807 */ /* 0x000fe40005800000 */
[----:B------:R-:W-:Y:S02]  /*26a0*/  @!P0 LOP3.LUT R8, RZ, c[0x0][0x1c0], RZ, 0x33, !PT ;  /* 0x00007000ff088a12 */ /* 0x000fe400078e33ff */
[----:B------:R-:W-:Y:S01]  /*26b0*/  ISETP.LT.U32.AND P0, PT, R44, R22, PT ;  /* 0x000000162c00720c */ /* 0x000fe20003f01070 */
[-C--:B------:R-:W-:Y:S01]  /*26c0*/  IMAD R6, R6, R11.reuse, RZ ;  /* 0x0000000b06067224 */ /* 0x080fe200078e02ff */
[----:B------:R-:W-:Y:S01]  /*26d0*/  SHF.R.S32.HI R20, RZ, 0x1f, R22 ;  /* 0x0000001fff147819 */ /* 0x000fe20000011416 */
[----:B------:R-:W-:-:S02]  /*26e0*/  IMAD R9, R8, R11, RZ ;  /* 0x0000000b08097224 */ /* 0x000fc400078e02ff */
[----:B------:R-:W-:Y:S01]  /*26f0*/  IMAD R8, R6, R21, RZ ;  /* 0x0000001506087224 */ /* 0x000fe200078e02ff */
[----:B------:R-:W-:Y:S01]  /*2700*/  ISETP.LT.AND.EX P0, PT, R45, R20, PT, P0 ;  /* 0x000000142d00720c */ /* 0x000fe20003f01300 */
[----:B------:R-:W-:Y:S02]  /*2710*/  IMAD R9, R10, R9, RZ ;  /* 0x000000090a097224 */ /* 0x000fe400078e02ff */
[----:B0-----:R-:W-:Y:S01]  /*2720*/  @P1 FFMA.FTZ R30, R19, 0.69314718246459960938, R0 ;  /* 0x3f317218131e1823 */ /* 0x001fe20000010000 */
[----:B------:R-:W-:Y:S02]  /*2730*/  SEL R11, R44, R22, P0 ;  /* 0x000000162c0b7207 */ /* 0x000fe40000000000 */
[----:B------:R-:W-:Y:S01]  /*2740*/  SEL R10, R45, R20, P0 ;  /* 0x000000142d0a7207 */ /* 0x000fe20000000000 */
[----:B------:R-:W-:Y:S05]  /*2750*/  @P2 BRA `(.L_x_15) ;  /* 0x00001d2000002947 */ /* 0x000fea0003800000 */
[----:B------:R-:W-:Y:S01]  /*2760*/  ULDC.U8 UR4, c[0x0][0x328] ;  /* 0x0000ca0000047ab9 */ /* 0x000fe20000000000 */
[----:B------:R-:W-:Y:S02]  /*2770*/  IADD3 R44, P0, R7, UR7, RZ ;  /* 0x00000007072c7c10 */ /* 0x000fe4000ff1e0ff */
[----:B------:R-:W-:-:S02]  /*2780*/  ISETP.NE.AND P1, PT, RZ, UR4, PT ;  /* 0x00000004ff007c0c */ /* 0x000fc4000bf25270 */
[----:B------:R-:W-:-:S11]  /*2790*/  LEA.HI.X.SX32 R45, R7, UR6, 0x1, P0 ;  /* 0x00000006072d7c11 */ /* 0x000fd600080f0eff */
[----:B------:R-:W-:Y:S05]  /*27a0*/  @!P1 BRA `(.L_x_16) ;  /* 0x00001ca000009947 */ /* 0x000fea0003800000 */
[----:B------:R-:W-:Y:S01]  /*27b0*/  ISETP.GE.U32.AND P1, PT, R44, R12, PT ;  /* 0x0000000c2c00720c */ /* 0x000fe20003f26070 */
[----:B------:R-:W-:-:S03]  /*27c0*/  IMAD.MOV.U32 R6, RZ, RZ, c[0x0][0x1c0] ;  /* 0x00007000ff067624 */ /* 0x000fc600078e00ff */
[----:B------:R-:W-:Y:S02]  /*27d0*/  ISETP.GE.AND.EX P1, PT, R45, R5, PT, P1 ;  /* 0x000000052d00720c */ /* 0x000fe40003f26310 */
[----:B------:R-:W-:Y:S02]  /*27e0*/  ISETP.LT.U32.AND P0, PT, R6, 0x1, PT ;  /* 0x000000010600780c */ /* 0x000fe40003f01070 */
[----:B------:R-:W-:-:S04]  /*27f0*/  SHF.R.S32.HI R0, RZ, 0x1f, R6 ;  /* 0x0000001fff007819 */ /* 0x000fc80000011406 */
[----:B------:R-:W-:-:S04]  /*2800*/  ISETP.LT.AND.EX P0, PT, R0, RZ, PT, P0 ;  /* 0x000000ff0000720c */ /* 0x000fc80003f01300 */
[----:B------:R-:W-:Y:S02]  /*2810*/  SEL R6, R6, 0x1, P0 ;  /* 0x0000000106067807 */ /* 0x000fe40000000000 */
[----:B------:R-:W-:Y:S01]  /*2820*/  SEL R5, R0, RZ, P0 ;  /* 0x000000ff00057207 */ /* 0x000fe20000000000 */
[----:B------:R-:W-:Y:S05]  /*2830*/  @P1 BRA `(.L_x_15) ;  /* 0x00001c4000001947 */ /* 0x000fea0003800000 */
[----:B------:R-:W-:Y:S01]  /*2840*/  IADD3 R0, P1, R6, 0x1, RZ ;  /* 0x0000000106007810 */ /* 0x000fe20007f3e0ff */
[----:B------:R-:W-:Y:S03]  /*2850*/  BSSY B0, `(.L_x_17) ;  /* 0x0000037000007945 */ /* 0x000fe60003800000 */
[----:B------:R-:W-:Y:S01]  /*2860*/  ISETP.GE.U32.AND P0, PT, R0, 0x3, PT ;  /* 0x000000030000780c */ /* 0x000fe20003f06070 */
[----:B------:R-:W-:-:S05]  /*2870*/  IMAD.X R0, RZ, RZ, R5, P1 ;  /* 0x000000ffff007224 */ /* 0x000fca00008e0605 */
[----:B------:R-:W-:-:S04]  /*2880*/  ISETP.GE.U32.AND.EX P0, PT, R0, RZ, PT, P0 ;  /* 0x000000ff0000720c */ /* 0x000fc80003f06100 */
[----:B------:R-:W-:Y:S02]  /*2890*/  SEL R0, R5, RZ, !P0 ;  /* 0x000000ff05007207 */ /* 0x000fe40004000000 */
[----:B------:R-:W-:-:S03]  /*28a0*/  SEL R19, R6, RZ, !P0 ;  /* 0x000000ff06137207 */ /* 0x000fc60004000000 */
[-C--:B------:R-:W-:Y:S02]  /*28b0*/  IMAD R0, R0, R40.reuse, RZ ;  /* 0x0000002800007224 */ /* 0x080fe400078e02ff */
[----:B------:R-:W-:-:S04]  /*28c0*/  IMAD.WIDE.U32 R22, R19, R40, RZ ;  /* 0x0000002813167225 */ /* 0x000fc800078e00ff */
[----:B------:R-:W-:Y:S02]  /*28d0*/  IMAD R0, R19, R2, R0 ;  /* 0x0000000213007224 */ /* 0x000fe400078e0200 */
[----:B------:R-:W-:-:S03]  /*28e0*/  IMAD.WIDE.U32 R48, R22, R6, RZ ;  /* 0x0000000616307225 */ /* 0x000fc600078e00ff */
[----:B------:R-:W-:-:S05]  /*28f0*/  IADD3 R0, R23, R0, RZ ;  /* 0x0000000017007210 */ /* 0x000fca0007ffe0ff */
[----:B------:R-:W-:-:S04]  /*2900*/  IMAD R20, R0, R6, RZ ;  /* 0x0000000600147224 */ /* 0x000fc800078e02ff */
[----:B------:R-:W-:-:S04]  /*2910*/  IMAD R20, R5, R22, R20 ;  /* 0x0000001605147224 */ /* 0x000fc800078e0214 */
[----:B------:R-:W-:-:S05]  /*2920*/  IMAD.IADD R20, R49, 0x1, R20 ;  /* 0x0000000131147824 */ /* 0x000fca00078e0214 */
        /* <DEDUP_REMOVED lines=9> */
[-C--:B------:R-:W-:Y:S02]  /*29c0*/  IADD3 R21, P0, RZ, -R0.reuse, RZ ;  /* 0x80000000ff157210 */ /* 0x080fe40007f1e0ff */
[----:B------:R-:W-:Y:S02]  /*29d0*/  MOV R50, R0 ;  /* 0x0000000000327202 */ /* 0x000fe40000000f00 */
[----:B------:R-:W-:Y:S01]  /*29e0*/  IADD3.X R19, RZ, ~R25, RZ, P0, !PT ;  /* 0x80000019ff137210 */ /* 0x000fe200007fe4ff */
[----:B------:R-:W-:Y:S01]  /*29f0*/  IMAD.WIDE.U32 R44, R48, R21, R44 ;  /* 0x00000015302c7225 */ /* 0x000fe200078e002c */
[----:B------:R-:W-:-:S03]  /*2a00*/  MOV R51, R25 ;  /* 0x0000001900337202 */ /* 0x000fc60000000f00 */
[----:B------:R-:W-:-:S04]  /*2a10*/  IMAD R19, R19, R48, RZ ;  /* 0x0000003013137224 */ /* 0x000fc800078e02ff */
[----:B------:R-:W-:Y:S01]  /*2a20*/  IMAD R19, R20, R21, R19 ;  /* 0x0000001514137224 */ /* 0x000fe200078e0213 */
[----:B------:R-:W-:-:S04]  /*2a30*/  MOV R20, R44 ;  /* 0x0000002c00147202 */ /* 0x000fc80000000f00 */
[----:B------:R-:W-:Y:S01]  /*2a40*/  IADD3 R19, R45, R19, RZ ;  /* 0x000000132d137210 */ /* 0x000fe20007ffe0ff */
[----:B------:R-:W-:Y:S05]  /*2a50*/  BRA `(.L_x_19) ;  /* 0x0000016000007947 */ /* 0x000fea0003800000 */
.L_x_18:
[----:B------:R-:W0:Y:S01]  /*2a60*/  I2F.U32.RP R20, R48 ;  /* 0x0000003000147306 */ /* 0x000e220000209000 */
[----:B------:R-:W-:Y:S01]  /*2a70*/  ISETP.NE.U32.AND P0, PT, R48, RZ, PT ;  /* 0x000000ff3000720c */ /* 0x000fe20003f05070 */
[----:B------:R-:W-:Y:S01]  /*2a80*/  IMAD.MOV.U32 R51, RZ, RZ, RZ ;  /* 0x000000ffff337224 */ /* 0x000fe200078e00ff */
[----:B------:R-:W-:-:S05]  /*2a90*/  MOV R19, RZ ;  /* 0x000000ff00137202 */ /* 0x000fca0000000f00 */
[----:B0-----:R-:W0:Y:S02]  /*2aa0*/  MUFU.RCP R20, R20 ;  /* 0x0000001400147308 */ /* 0x001e240000001000 */
[----:B0-----:R-:W-:-:S06]  /*2ab0*/  IADD3 R20, R20, 0xffffffe, RZ ;  /* 0x0ffffffe14147810 */ /* 0x001fcc0007ffe0ff */
[----:B------:R0:W1:Y:S02]  /*2ac0*/  F2I.FTZ.U32.TRUNC.NTZ R21, R20 ;  /* 0x0000001400157305 */ /* 0x000064000021f000 */
[----:B0-----:R-:W-:Y:S01]  /*2ad0*/  HFMA2.MMA R20, -RZ, RZ, 0, 0 ;  /* 0x00000000ff147435 */ /* 0x001fe200000001ff */
[----:B-1----:R-:W-:-:S04]  /*2ae0*/  IMAD.MOV R0, RZ, RZ, -R21 ;  /* 0x000000ffff007224 */ /* 0x002fc800078e0a15 */
[----:B------:R-:W-:-:S05]  /*2af0*/  IMAD R0, R0, R48, RZ ;  /* 0x0000003000007224 */ /* 0x000fca00078e02ff */
[----:B------:R-:W-:-:S06]  /*2b00*/  IMAD.HI.U32 R0, R21, R0, R20 ;  /* 0x0000000015007227 */ /* 0x000fcc00078e0014 */
[----:B------:R-:W-:-:S04]  /*2b10*/  IMAD.HI.U32 R50, R0, R44, RZ ;  /* 0x0000002c00327227 */ /* 0x000fc800078e00ff */
[----:B------:R-:W-:-:S04]  /*2b20*/  IMAD.MOV R0, RZ, RZ, -R50 ;  /* 0x000000ffff007224 */ /* 0x000fc800078e0a32 */
[----:B------:R-:W-:-:S05]  /*2b30*/  IMAD R0, R48, R0, R44 ;  /* 0x0000000030007224 */ /* 0x000fca00078e022c */
[----:B------:R-:W-:-:S13]  /*2b40*/  ISETP.GE.U32.AND P2, PT, R0, R48, PT ;  /* 0x000000300000720c */ /* 0x000fda0003f46070 */
[-C--:B------:R-:W-:Y:S02]  /*2b50*/  @P2 IADD3 R0, R0, -R48.reuse, RZ ;  /* 0x8000003000002210 */ /* 0x080fe40007ffe0ff */
[----:B------:R-:W-:Y:S02]  /*2b60*/  @P2 IADD3 R50, R50, 0x1, RZ ;  /* 0x0000000132322810 */ /* 0x000fe40007ffe0ff */
[----:B------:R-:W-:-:S13]  /*2b70*/  ISETP.GE.U32.AND P1, PT, R0, R48, PT ;  /* 0x000000300000720c */ /* 0x000fda0003f26070 */
[----:B------:R-:W-:Y:S02]  /*2b80*/  @P1 IADD3 R50, R50, 0x1, RZ ;  /* 0x0000000132321810 */ /* 0x000fe40007ffe0ff */
[----:B------:R-:W-:-:S05]  /*2b90*/  @!P0 LOP3.LUT R50, RZ, R48, RZ, 0x33, !PT ;  /* 0x00000030ff328212 */ /* 0x000fca00078e33ff */
[----:B------:R-:W-:-:S04]  /*2ba0*/  IMAD.MOV R20, RZ, RZ, -R50 ;  /* 0x000000ffff147224 */ /* 0x000fc800078e0a32 */
[----:B------:R-:W-:Y:S02]  /*2bb0*/  IMAD R20, R48, R20, R44 ;  /* 0x0000001430147224 */ /* 0x000fe400078e022c */
.L_x_19:
[----:B------:R-:W-:Y:S05]  /*2bc0*/  BSYNC B0 ;  /* 0x0000000000007941 */ /* 0x000fea0003800000 */
.L_x_17:
[----:B------:R-:W-:Y:S01]  /*2bd0*/  LOP3.LUT R0, R19, R2, RZ, 0xfc, !PT ;  /* 0x0000000213007212 */ /* 0x000fe200078efcff */
[----:B------:R-:W-:Y:S03]  /*2be0*/  BSSY B0, `(.L_x_20) ;  /* 0x0000029000007945 */ /* 0x000fe60003800000 */
[----:B------:R-:W-:-:S13]  /*2bf0*/  ISETP.NE.U32.AND P0, PT, R0, RZ, PT ;  /* 0x000000ff0000720c */ /* 0x000fda0003f05070 */
[----:B------:R-:W-:Y:S05]  /*2c00*/  @!P0 BRA `(.L_x_21) ;  /* 0x0000010000008947 */ /* 0x000fea0003800000 */
[----:B------:R-:W-:Y:S01]  /*2c10*/  IMAD.MOV.U32 R28, RZ, RZ, R20 ;  /* 0x000000ffff1c7224 */ /* 0x000fe200078e0014 */
[----:B------:R-:W-:Y:S01]  /*2c20*/  MOV R25, R40 ;  /* 0x0000002800197202 */ /* 0x000fe20000000f00 */
[----:B------:R-:W-:Y:S01]  /*2c30*/  IMAD.MOV.U32 R24, RZ, RZ, R2 ;  /* 0x000000ffff187224 */ /* 0x000fe200078e0002 */
[----:B------:R-:W-:Y:S02]  /*2c40*/  MOV R23, 0x2c60 ;  /* 0x00002c6000177802 */ /* 0x000fe40000000f00 */
[----:B------:R-:W-:Y:S05]  /*2c50*/  CALL.REL.NOINC `($__internal_0_$__cuda_sm20_div_s64) ;  /* 0x000022e000007944 */ /* 0x000fea0003c00000 */
[----:B------:R-:W-:Y:S01]  /*2c60*/  IADD3 R22, P0, RZ, -R0, RZ ;  /* 0x80000000ff167210 */ /* 0x000fe20007f1e0ff */
[----:B------:R-:W-:Y:S01]  /*2c70*/  IMAD.MOV.U32 R45, RZ, RZ, R25 ;  /* 0x000000ffff2d7224 */ /* 0x000fe200078e0019 */
[----:B------:R-:W-:Y:S02]  /*2c80*/  MOV R28, R20 ;  /* 0x00000014001c7202 */ /* 0x000fe40000000f00 */
[----:B------:R-:W-:Y:S02]  /*2c90*/  IADD3.X R21, RZ, ~R25, RZ, P0, !PT ;  /* 0x80000019ff157210 */ /* 0x000fe400007fe4ff */
[----:B------:R-:W-:Y:S02]  /*2ca0*/  MOV R29, R19 ;  /* 0x00000013001d7202 */ /* 0x000fe40000000f00 */
[----:B------:R-:W-:Y:S01]  /*2cb0*/  MOV R44, R0 ;  /* 0x00000000002c7202 */ /* 0x000fe20000000f00 */
[----:B------:R-:W-:-:S02]  /*2cc0*/  IMAD R21, R21, R40, RZ ;  /* 0x0000002815157224 */ /* 0x000fc400078e02ff */
[----:B------:R-:W-:-:S04]  /*2cd0*/  IMAD.WIDE.U32 R40, R40, R22, R28 ;  /* 0x0000001628287225 */ /* 0x000fc800078e001c */
[----:B------:R-:W-:-:S04]  /*2ce0*/  IMAD R2, R2, R22, R21 ;  /* 0x0000001602027224 */ /* 0x000fc800078e0215 */
[----:B------:R-:W-:Y:S01]  /*2cf0*/  IMAD.IADD R2, R41, 0x1, R2 ;  /* 0x0000000129027824 */ /* 0x000fe200078e0202 */
[----:B------:R-:W-:Y:S05]  /*2d00*/  BRA `(.L_x_22) ;  /* 0x0000016000007947 */ /* 0x000fea0003800000 */
.L_x_21:
        /* <DEDUP_REMOVED lines=22> */
.L_x_22:
[----:B------:R-:W-:Y:S05]  /*2e70*/  BSYNC B0 ;  /* 0x0000000000007941 */ /* 0x000fea0003800000 */
.L_x_20:
[----:B------:R-:W-:Y:S01]  /*2e80*/  LOP3.LUT R0, R45, R5, RZ, 0xfc, !PT ;  /* 0x000000052d007212 */ /* 0x000fe200078efcff */
[----:B------:R-:W-:Y:S01]  /*2e90*/  IMAD.MOV.U32 R27, RZ, RZ, c[0x0][0x210] ;  /* 0x00008400ff1b7624 */ /* 0x000fe200078e00ff */
[----:B------:R-:W-:Y:S02]  /*2ea0*/  BSSY B0, `(.L_x_23) ;  /* 0x000002c000007945 */ /* 0x000fe40003800000 */
[----:B------:R-:W-:Y:S02]  /*2eb0*/  ISETP.NE.U32.AND P0, PT, R0, RZ, PT ;  /* 0x000000ff0000720c */ /* 0x000fe40003f05070 */
[----:B------:R-:W-:-:S11]  /*2ec0*/  SEL R27, R27, 0x1, P3 ;  /* 0x000000011b1b7807 */ /* 0x000fd60001800000 */
[----:B------:R-:W-:Y:S05]  /*2ed0*/  @!P0 BRA `(.L_x_24) ;  /* 0x0000012000008947 */ /* 0x000fea0003800000 */
[----:B------:R-:W-:Y:S01]  /*2ee0*/  IMAD.MOV.U32 R28, RZ, RZ, R44 ;  /* 0x000000ffff1c7224 */ /* 0x000fe200078e002c */
[----:B------:R-:W-:Y:S01]  /*2ef0*/  MOV R25, R6 ;  /* 0x0000000600197202 */ /* 0x000fe20000000f00 */
[----:B------:R-:W-:Y:S01]  /*2f00*/  IMAD.MOV.U32 R19, RZ, RZ, R45 ;  /* 0x000000ffff137224 */ /* 0x000fe200078e002d */
[----:B------:R-:W-:Y:S02]  /*2f10*/  MOV R24, R5 ;  /* 0x0000000500187202 */ /* 0x000fe40000000f00 */
[----:B------:R-:W-:Y:S02]  /*2f20*/  MOV R23, 0x2f40 ;  /* 0x00002f4000177802 */ /* 0x000fe40000000f00 */
[----:B------:R-:W-:Y:S05]  /*2f30*/  CALL.REL.NOINC `($__internal_0_$__cuda_sm20_div_s64) ;  /* 0x0000200000007944 */ /* 0x000fea0003c00000 */
[----:B------:R-:W-:Y:S01]  /*2f40*/  IADD3 R20, P0, RZ, -R0, RZ ;  /* 0x80000000ff147210 */ /* 0x000fe20007f1e0ff */
[----:B------:R-:W-:Y:S01]  /*2f50*/  IMAD.MOV.U32 R23, RZ, RZ, R45 ;  /* 0x000000ffff177224 */ /* 0x000fe200078e002d */
[----:B------:R-:W-:Y:S02]  /*2f60*/  MOV R22, R44 ;  /* 0x0000002c00167202 */ /* 0x000fe40000000f00 */
[----:B------:R-:W-:-:S03]  /*2f70*/  IADD3.X R19, RZ, ~R25, RZ, P0, !PT ;  /* 0x80000019ff137210 */ /* 0x000fc600007fe4ff */
[----:B------:R-:W-:-:S04]  /*2f80*/  IMAD.WIDE.U32 R22, R6, R20, R22 ;  /* 0x0000001406167225 */ /* 0x000fc800078e0016 */
[----:B------:R-:W-:Y:S01]  /*2f90*/  IMAD R19, R19, R6, RZ ;  /* 0x0000000613137224 */ /* 0x000fe200078e02ff */
[----:B------:R-:W-:Y:S02]  /*2fa0*/  MOV R44, R22 ;  /* 0x00000016002c7202 */ /* 0x000fe40000000f00 */
[----:B------:R-:W-:Y:S01]  /*2fb0*/  MOV R22, R0 ;  /* 0x0000000000167202 */ /* 0x000fe20000000f00 */
[----:B------:R-:W-:-:S04]  /*2fc0*/  IMAD R5, R5, R20, R19 ;  /* 0x0000001405057224 */ /* 0x000fc800078e0213 */
[----:B------:R-:W-:Y:S01]  /*2fd0*/  IMAD.IADD R5, R23, 0x1, R5 ;  /* 0x0000000117057824 */ /* 0x000fe200078e0205 */
[----:B------:R-:W-:Y:S01]  /*2fe0*/  MOV R23, R25 ;  /* 0x0000001900177202 */ /* 0x000fe20000000f00 */
[----:B------:R-:W-:Y:S05]  /*2ff0*/  BRA `(.L_x_25) ;  /* 0x0000016000007947 */ /* 0x000fea0003800000 */
.L_x_24:
        /* <DEDUP_REMOVED lines=22> */
.L_x_25:
[----:B------:R-:W-:Y:S05]  /*3160*/  BSYNC B0 ;  /* 0x0000000000007941 */ /* 0x000fea0003800000 */
.L_x_23:
[-C--:B------:R-:W-:Y:S01]  /*3170*/  IMAD R0, R43, R18.reuse, RZ ;  /* 0x000000122b007224 */ /* 0x080fe200078e02ff */
[----:B------:R-:W-:Y:S01]  /*3180*/  ULDC.U8 UR10, c[0x0][0x329] ;  /* 0x0000ca40000a7ab9 */ /* 0x000fe20000000000 */
[C---:B------:R-:W-:Y:S01]  /*3190*/  IMAD.WIDE.U32 R48, R42.reuse, R18, RZ ;  /* 0x000000122a307225 */ /* 0x040fe200078e00ff */
[----:B------:R-:W-:Y:S01]  /*31a0*/  UISETP.NE.AND UP0, UPT, UR10, URZ, UPT ;  /* 0x0000003f0a00728c */ /* 0x000fe2000bf05270 */
[----:B------:R-:W-:Y:S01]  /*31b0*/  BSSY B0, `(.L_x_26) ;  /* 0x0000047000007945 */ /* 0x000fe20003800000 */
[----:B------:R-:W-:Y:S01]  /*31c0*/  ULDC.64 UR4, c[0x0][0x210] ;  /* 0x0000840000047ab9 */ /* 0x000fe20000000a00 */
[----:B------:R-:W-:Y:S01]  /*31d0*/  IMAD R0, R42, R17, R0 ;  /* 0x000000112a007224 */ /* 0x000fe200078e0200 */
[----:B------:R-:W-:Y:S01]  /*31e0*/  UIMAD UR4, UR4, UR5, URZ ;  /* 0x00000005040472a4 */ /* 0x000fe2000f8e023f */
[----:B------:R-:W-:Y:S01]  /*31f0*/  IMAD R2, R2, R27, RZ ;  /* 0x0000001b02027224 */ /* 0x000fe200078e02ff */
[----:B------:R-:W-:Y:S02]  /*3200*/  USEL UR5, UR5, 0x1, !UP0 ;  /* 0x0000000105057887 */ /* 0x000fe4000c000000 */
[----:B------:R-:W-:Y:S01]  /*3210*/  IADD3 R0, R49, R0, RZ ;  /* 0x0000000031007210 */ /* 0x000fe20007ffe0ff */
[----:B------:R-:W-:Y:S01]  /*3220*/  USHF.R.S32.HI UR11, URZ, 0x1f, UR4 ;  /* 0x0000001f3f0b7899 */ /* 0x000fe20008011404 */
[----:B------:R-:W-:Y:S01]  /*3230*/  IMAD R6, R5, UR4, RZ ;  /* 0x0000000405067c24 */ /* 0x000fe2000f8e02ff */
[----:B------:R-:W-:Y:S01]  /*3240*/  USHF.R.S32.HI UR10, URZ, 0x1f, UR5 ;  /* 0x0000001f3f0a7899 */ /* 0x000fe20008011405 */
[----:B------:R-:W-:-:S02]  /*3250*/  IMAD R5, R23, UR5, RZ ;  /* 0x0000000517057c24 */ /* 0x000fc4000f8e02ff */
[----:B------:R-:W-:Y:S01]  /*3260*/  IMAD R20, R0, R16, RZ ;  /* 0x0000001000147224 */ /* 0x000fe200078e02ff */
[----:B------:R-:W-:Y:S01]  /*3270*/  SHF.R.S32.HI R0, RZ, 0x1f, R27 ;  /* 0x0000001fff007819 */ /* 0x000fe2000001141b */
[----:B------:R-:W-:Y:S02]  /*3280*/  IMAD R6, R44, UR11, R6 ;  /* 0x0000000b2c067c24 */ /* 0x000fe4000f8e0206 */
[----:B------:R-:W-:Y:S02]  /*3290*/  IMAD R20, R15, R48, R20 ;  /* 0x000000300f147224 */ /* 0x000fe400078e0214 */
[----:B------:R-:W-:-:S04]  /*32a0*/  IMAD.WIDE.U32 R48, R48, R16, RZ ;  /* 0x0000001030307225 */ /* 0x000fc800078e00ff */
[----:B------:R-:W-:Y:S01]  /*32b0*/  IMAD R2, R0, R40, R2 ;  /* 0x0000002800027224 */ /* 0x000fe200078e0202 */
[----:B------:R-:W-:Y:S01]  /*32c0*/  IADD3 R20, R49, R20, RZ ;  /* 0x0000001431147210 */ /* 0x000fe20007ffe0ff */
[----:B------:R-:W-:-:S03]  /*32d0*/  IMAD.WIDE.U32 R40, R40, R27, RZ ;  /* 0x0000001b28287225 */ /* 0x000fc600078e00ff */
[----:B------:R-:W-:Y:S01]  /*32e0*/  LOP3.LUT R0, R51, R20, RZ, 0xfc, !PT ;  /* 0x0000001433007212 */ /* 0x000fe200078efcff */
[----:B------:R-:W-:Y:S01]  /*32f0*/  IMAD.WIDE.U32 R44, R44, UR4, RZ ;  /* 0x000000042c2c7c25 */ /* 0x000fe2000f8e00ff */
[----:B------:R-:W-:Y:S02]  /*3300*/  IADD3 R2, R41, R2, RZ ;  /* 0x0000000229027210 */ /* 0x000fe40007ffe0ff */
[----:B------:R-:W-:Y:S01]  /*3310*/  ISETP.NE.U32.AND P0, PT, R0, RZ, PT ;  /* 0x000000ff0000720c */ /* 0x000fe20003f05070 */
[C---:B------:R-:W-:Y:S01]  /*3320*/  IMAD R5, R22.reuse, UR10, R5 ;  /* 0x0000000a16057c24 */ /* 0x040fe2000f8e0205 */
[----:B------:R-:W-:Y:S01]  /*3330*/  IADD3 R6, R45, R6, RZ ;  /* 0x000000062d067210 */ /* 0x000fe20007ffe0ff */
[----:B------:R-:W-:-:S04]  /*3340*/  IMAD.WIDE.U32 R42, R22, UR5, RZ ;  /* 0x00000005162a7c25 */ /* 0x000fc8000f8e00ff */
[----:B------:R-:W-:Y:S01]  /*3350*/  IMAD R4, R4, UR4, RZ ;  /* 0x0000000404047c24 */ /* 0x000fe2000f8e02ff */
[----:B------:R-:W-:Y:S01]  /*3360*/  IADD3 R5, R43, R5, RZ ;  /* 0x000000052b057210 */ /* 0x000fe20007ffe0ff */
[----:B------:R-:W-:-:S04]  /*3370*/  IMAD R3, R3, UR4, RZ ;  /* 0x0000000403037c24 */ /* 0x000fc8000f8e02ff */
        /* <DEDUP_REMOVED lines=10> */
[----:B------:R-:W-:-:S05]  /*3420*/  IADD3.X R19, RZ, ~R25, RZ, P0, !PT ;  /* 0x80000019ff137210 */ /* 0x000fca00007fe4ff */
[-C--:B------:R-:W-:Y:S02]  /*3430*/  IMAD R19, R19, R48.reuse, RZ ;  /* 0x0000003013137224 */ /* 0x080fe400078e02ff */
[----:B------:R-:W-:-:S04]  /*3440*/  IMAD.WIDE.U32 R48, R21, R48, R22 ;  /* 0x0000003015307225 */ /* 0x000fc800078e0016 */
[----:B------:R-:W-:Y:S01]  /*3450*/  IMAD R19, R20, R21, R19 ;  /* 0x0000001514137224 */ /* 0x000fe200078e0213 */
[----:B------:R-:W-:Y:S02]  /*3460*/  MOV R20, R48 ;  /* 0x0000003000147202 */ /* 0x000fe40000000f00 */
[----:B------:R-:W-:Y:S01]  /*3470*/  MOV R48, R0 ;  /* 0x0000000000307202 */ /* 0x000fe20000000f00 */
[----:B------:R-:W-:Y:S01]  /*3480*/  IMAD.IADD R19, R49, 0x1, R19 ;  /* 0x0000000131137824 */ /* 0x000fe200078e0213 */
[----:B------:R-:W-:Y:S01]  /*3490*/  MOV R49, R25 ;  /* 0x0000001900317202 */ /* 0x000fe20000000f00 */
[----:B------:R-:W-:Y:S05]  /*34a0*/  BRA `(.L_x_28) ;  /* 0x0000017000007947 */ /* 0x000fea0003800000 */
.L_x_27:
[----:B------:R-:W0:Y:S01]  /*34b0*/  I2F.U32.RP R0, R48 ;  /* 0x0000003000007306 */ /* 0x000e220000209000 */
[----:B------:R-:W-:Y:S01]  /*34c0*/  IMAD.MOV.U32 R20, RZ, RZ, RZ ;  /* 0x000000ffff147224 */ /* 0x000fe200078e00ff */
[----:B------:R-:W-:Y:S01]  /*34d0*/  ISETP.NE.U32.AND P0, PT, R48, RZ, PT ;  /* 0x000000ff3000720c */ /* 0x000fe20003f05070 */
[----:B------:R-:W-:-:S05]  /*34e0*/  IMAD.MOV.U32 R19, RZ, RZ, RZ ;  /* 0x000000ffff137224 */ /* 0x000fca00078e00ff */
[----:B0-----:R-:W0:Y:S02]  /*34f0*/  MUFU.RCP R0, R0 ;  /* 0x0000000000007308 */ /* 0x001e240000001000 */
[----:B0-----:R-:W-:-:S06]  /*3500*/  IADD3 R0, R0, 0xffffffe, RZ ;  /* 0x0ffffffe00007810 */ /* 0x001fcc0007ffe0ff */
[----:B------:R-:W0:Y:S02]  /*3510*/  F2I.FTZ.U32.TRUNC.NTZ R21, R0 ;  /* 0x0000000000157305 */ /* 0x000e24000021f000 */
[----:B0-----:R-:W-:-:S04]  /*3520*/  IMAD.MOV R0, RZ, RZ, -R21 ;  /* 0x000000ffff007224 */ /* 0x001fc800078e0a15 */
        /* <DEDUP_REMOVED lines=11> */
[----:B------:R-:W-:-:S05]  /*35e0*/  IADD3 R20, -R49, RZ, RZ ;  /* 0x000000ff31147210 */ /* 0x000fca0007ffe1ff */
[----:B------:R-:W-:Y:S01]  /*35f0*/  IMAD R20, R48, R20, R50 ;  /* 0x0000001430147224 */ /* 0x000fe200078e0232 */
[----:B------:R-:W-:Y:S01]  /*3600*/  MOV R48, R49 ;  /* 0x0000003100307202 */ /* 0x000fe20000000f00 */
[----:B------:R-:W-:Y:S02]  /*3610*/  IMAD.MOV.U32 R49, RZ, RZ, RZ ;  /* 0x000000ffff317224 */ /* 0x000fe400078e00ff */
.L_x_28:
[----:B------:R-:W-:Y:S05]  /*3620*/  BSYNC B0 ;  /* 0x0000000000007941 */ /* 0x000fea0003800000 */
.L_x_26:
        /* <DEDUP_REMOVED lines=20> */
.L_x_30:
[----:B------:R-:W0:Y:S01]  /*3770*/  I2F.U32.RP R0, R18 ;  /* 0x0000001200007306 */ /* 0x000e220000209000 */
[----:B------:R-:W-:Y:S01]  /*3780*/  HFMA2.MMA R50, -RZ, RZ, 0, 0 ;  /* 0x00000000ff327435 */ /* 0x000fe200000001ff */
[----:B------:R-:W-:Y:S02]  /*3790*/  ISETP.NE.U32.AND P0, PT, R18, RZ, PT ;  /* 0x000000ff1200720c */ /* 0x000fe40003f05070 */
[----:B------:R-:W-:-:S04]  /*37a0*/  MOV R17, RZ ;  /* 0x000000ff00117202 */ /* 0x000fc80000000f00 */
[----:B0-----:R-:W0:Y:S02]  /*37b0*/  MUFU.RCP R0, R0 ;  /* 0x0000000000007308 */ /* 0x001e240000001000 */
[----:B0-----:R-:W-:-:S06]  /*37c0*/  IADD3 R0, R0, 0xffffffe, RZ ;  /* 0x0ffffffe00007810 */ /* 0x001fcc0007ffe0ff */
[----:B------:R-:W0:Y:S02]  /*37d0*/  F2I.FTZ.U32.TRUNC.NTZ R51, R0 ;  /* 0x0000000000337305 */ /* 0x000e24000021f000 */
[----:B0-----:R-:W-:-:S04]  /*37e0*/  IMAD.MOV R0, RZ, RZ, -R51 ;  /* 0x000000ffff007224 */ /* 0x001fc800078e0a33 */
[----:B------:R-:W-:-:S04]  /*37f0*/  IMAD R0, R0, R18, RZ ;  /* 0x0000001200007224 */ /* 0x000fc800078e02ff */
[----:B------:R-:W-:-:S04]  /*3800*/  IMAD.HI.U32 R50, R51, R0, R50 ;  /* 0x0000000033327227 */ /* 0x000fc800078e0032 */
[----:B------:R-:W-:Y:S02]  /*3810*/  IMAD.MOV.U32 R51, RZ, RZ, RZ ;  /* 0x000000ffff337224 */ /* 0x000fe400078e00ff */
        /* <DEDUP_REMOVED lines=11> */
.L_x_31:
[----:B------:R-:W-:Y:S05]  /*38d0*/  BSYNC B0 ;  /* 0x0000000000007941 */ /* 0x000fea0003800000 */
.L_x_29:
[----:B------:R-:W-:Y:S01]  /*38e0*/  LOP3.LUT R0, R51, R15, RZ, 0xfc, !PT ;  /* 0x0000000f33007212 */ /* 0x000fe200078efcff */
[----:B------:R-:W-:Y:S03]  /*38f0*/  BSSY B0, `(.L_x_32) ;  /* 0x000002c000007945 */ /* 0x000fe60003800000 */
        /* <DEDUP_REMOVED lines=11> */
[-C--:B------:R-:W-:Y:S02]  /*39b0*/  IADD3.X R19, RZ, ~R25.reuse, RZ, P0, !PT ;  /* 0x80000019ff137210 */ /* 0x080fe400007fe4ff */
[----:B------:R-:W-:Y:S01]  /*39c0*/  MOV R21, R25 ;  /* 0x0000001900157202 */ /* 0x000fe20000000f00 */
[----:B------:R-:W-:-:S04]  /*39d0*/  IMAD.WIDE.U32 R22, R16, R20, R22 ;  /* 0x0000001410167225 */ /* 0x000fc800078e0016 */
[----:B------:R-:W-:Y:S01]  /*39e0*/  IMAD R19, R19, R16, RZ ;  /* 0x0000001013137224 */ /* 0x000fe200078e02ff */
[----:B------:R-:W-:-:S03]  /*39f0*/  MOV R16, R22 ;  /* 0x0000001600107202 */ /* 0x000fc60000000f00 */
[----:B------:R-:W-:Y:S01]  /*3a00*/  IMAD R15, R15, R20, R19 ;  /* 0x000000140f0f7224 */ /* 0x000fe200078e0213 */
[----:B------:R-:W-:-:S03]  /*3a10*/  MOV R20, R0 ;  /* 0x0000000000147202 */ /* 0x000fc60000000f00 */
[----:B------:R-:W-:Y:S01]  /*3a20*/  IMAD.IADD R15, R23, 0x1, R15 ;  /* 0x00000001170f7824 */ /* 0x000fe200078e020f */
[----:B------:R-:W-:Y:S05]  /*3a30*/  BRA `(.L_x_34) ;  /* 0x0000017000007947 */ /* 0x000fea0003800000 */
.L_x_33:
[----:B------:R-:W0:Y:S01]  /*3a40*/  I2F.U32.RP R0, R16 ;  /* 0x0000001000007306 */ /* 0x000e220000209000 */
[----:B------:R-:W-:Y:S01]  /*3a50*/  IMAD.MOV.U32 R20, RZ, RZ, RZ ;  /* 0x000000ffff147224 */ /* 0x000fe200078e00ff */
[----:B------:R-:W-:-:S06]  /*3a60*/  ISETP.NE.U32.AND P0, PT, R16, RZ, PT ;  /* 0x000000ff1000720c */ /* 0x000fcc0003f05070 */
[----:B0-----:R-:W0:Y:S02]  /*3a70*/  MUFU.RCP R0, R0 ;  /* 0x0000000000007308 */ /* 0x001e240000001000 */
[----:B0-----:R-:W-:-:S06]  /*3a80*/  IADD3 R0, R0, 0xffffffe, RZ ;  /* 0x0ffffffe00007810 */ /* 0x001fcc0007ffe0ff */
[----:B------:R-:W0:Y:S02]  /*3a90*/  F2I.FTZ.U32.TRUNC.NTZ R21, R0 ;  /* 0x0000000000157305 */ /* 0x000e24000021f000 */
[----:B0-----:R-:W-:-:S04]  /*3aa0*/  IMAD.MOV R0, RZ, RZ, -R21 ;  /* 0x000000ffff007224 */ /* 0x001fc800078e0a15 */
[----:B------:R-:W-:-:S04]  /*3ab0*/  IMAD R0, R0, R16, RZ ;  /* 0x0000001000007224 */ /* 0x000fc800078e02ff */
[----:B------:R-:W-:-:S04]  /*3ac0*/  IMAD.HI.U32 R0, R21, R0, R20 ;  /* 0x0000000015007227 */ /* 0x000fc800078e0014 */
[----:B------:R-:W-:Y:S02]  /*3ad0*/  IMAD.MOV.U32 R21, RZ, RZ, RZ ;  /* 0x000000ffff157224 */ /* 0x000fe400078e00ff */
[----:B------:R-:W-:-:S05]  /*3ae0*/  IMAD.HI.U32 R0, R0, R50, RZ ;  /* 0x0000003200007227 */ /* 0x000fca00078e00ff */
[----:B------:R-:W-:-:S05]  /*3af0*/  IADD3 R15, -R0, RZ, RZ ;  /* 0x000000ff000f7210 */ /* 0x000fca0007ffe1ff */
[----:B------:R-:W-:-:S05]  /*3b00*/  IMAD R15, R16, R15, R50 ;  /* 0x0000000f100f7224 */ /* 0x000fca00078e0232 */
[----:B------:R-:W-:-:S13]  /*3b10*/  ISETP.GE.U32.AND P2, PT, R15, R16, PT ;  /* 0x000000100f00720c */ /* 0x000fda0003f46070 */
[----:B------:R-:W-:Y:S01]  /*3b20*/  @P2 IMAD.IADD R15, R15, 0x1, -R16 ;  /* 0x000000010f0f2824 */ /* 0x000fe200078e0a10 */
[----:B------:R-:W-:-:S04]  /*3b30*/  @P2 IADD3 R0, R0, 0x1, RZ ;  /* 0x0000000100002810 */ /* 0x000fc80007ffe0ff */
[----:B------:R-:W-:Y:S01]  /*3b40*/  ISETP.GE.U32.AND P1, PT, R15, R16, PT ;  /* 0x000000100f00720c */ /* 0x000fe20003f26070 */
[----:B------:R-:W-:-:S12]  /*3b50*/  IMAD.MOV.U32 R15, RZ, RZ, RZ ;  /* 0x000000ffff0f7224 */ /* 0x000fd800078e00ff */
[----:B------:R-:W-:Y:S02]  /*3b60*/  @P1 IADD3 R0, R0, 0x1, RZ ;  /* 0x0000000100001810 */ /* 0x000fe40007ffe0ff */
[----:B------:R-:W-:-:S04]  /*3b70*/  @!P0 LOP3.LUT R0, RZ, R16, RZ, 0x33, !PT ;  /* 0x00000010ff008212 */ /* 0x000fc800078e33ff */
[----:B------:R-:W-:Y:S02]  /*3b80*/  IADD3 R19, -R0, RZ, RZ ;  /* 0x000000ff00137210 */ /* 0x000fe40007ffe1ff */
[----:B------:R-:W-:-:S03]  /*3b90*/  MOV R20, R0 ;  /* 0x0000000000147202 */ /* 0x000fc60000000f00 */
[----:B------:R-:W-:Y:S02]  /*3ba0*/  IMAD R16, R16, R19, R50 ;  /* 0x0000001310107224 */ /* 0x000fe400078e0232 */
.L_x_34:
[----:B------:R-:W-:Y:S05]  /*3bb0*/  BSYNC B0 ;  /* 0x0000000000007941 */ /* 0x000fea0003800000 */
.L_x_32:
[----:B------:R-:W-:Y:S01]  /*3bc0*/  SHF.R.S32.HI R19, RZ, 0x1f, R8 ;  /* 0x0000001fff137819 */ /* 0x000fe20000011408 */
[-C--:B------:R-:W-:Y:S01]  /*3bd0*/  IMAD R0, R21, R8.reuse, RZ ;  /* 0x0000000815007224 */ /* 0x080fe200078e02ff */
[----:B------:R-:W-:Y:S01]  /*3be0*/  SHF.R.S32.HI R21, RZ, 0x1f, R4 ;  /* 0x0000001fff157819 */ /* 0x000fe20000011404 */
[----:B------:R-:W-:Y:S01]  /*3bf0*/  IMAD.WIDE.U32 R50, R20, R8, RZ ;  /* 0x0000000814327225 */ /* 0x000fe200078e00ff */
[----:B------:R-:W-:Y:S03]  /*3c00*/  BSSY B0, `(.L_x_35) ;  /* 0x0000039000007945 */ /* 0x000fe60003800000 */
[----:B------:R-:W-:Y:S01]  /*3c10*/  IMAD R8, R19, R20, R0 ;  /* 0x0000001413087224 */ /* 0x000fe200078e0200 */
[----:B------:R-:W-:Y:S01]  /*3c20*/  LOP3.LUT R20, R49, R13, RZ, 0xfc, !PT ;  /* 0x0000000d31147212 */ /* 0x000fe200078efcff */
[----:B------:R-:W-:Y:S02]  /*3c30*/  IMAD R52, R27, c[0x0][0x214], RZ ;  /* 0x000085001b347a24 */ /* 0x000fe400078e02ff */
[----:B------:R-:W-:Y:S01]  /*3c40*/  IMAD R15, R15, R4, RZ ;  /* 0x000000040f0f7224 */ /* 0x000fe200078e02ff */
[----:B------:R-:W-:Y:S01]  /*3c50*/  ISETP.NE.U32.AND P0, PT, R20, RZ, PT ;  /* 0x000000ff1400720c */ /* 0x000fe20003f05070 */
[----:B------:R-:W-:Y:S01]  /*3c60*/  IMAD R19, R17, R52, RZ ;  /* 0x0000003411137224 */ /* 0x000fe200078e02ff */
[----:B------:R-:W-:Y:S01]  /*3c70*/  SHF.R.S32.HI R0, RZ, 0x1f, R52 ;  /* 0x0000001fff007819 */ /* 0x000fe20000011434 */
[----:B------:R-:W-:Y:S01]  /*3c80*/  IMAD R15, R21, R16, R15 ;  /* 0x00000010150f7224 */ /* 0x000fe200078e020f */
[----:B------:R-:W-:Y:S01]  /*3c90*/  IADD3 R8, R51, R8, RZ ;  /* 0x0000000833087210 */ /* 0x000fe20007ffe0ff */
[----:B------:R-:W-:-:S04]  /*3ca0*/  IMAD.WIDE.U32 R16, R16, R4, RZ ;  /* 0x0000000410107225 */ /* 0x000fc800078e00ff */
[----:B------:R-:W-:Y:S01]  /*3cb0*/  IMAD R4, R0, R18, R19 ;  /* 0x0000001200047224 */ /* 0x000fe200078e0213 */
[----:B------:R-:W-:Y:S01]  /*3cc0*/  IADD3 R15, R17, R15, RZ ;  /* 0x0000000f110f7210 */ /* 0x000fe20007ffe0ff */
[----:B------:R-:W-:-:S05]  /*3cd0*/  IMAD.WIDE.U32 R52, R18, R52, RZ ;  /* 0x0000003412347225 */ /* 0x000fca00078e00ff */
[----:B------:R-:W-:Y:S01]  /*3ce0*/  IADD3 R4, R53, R4, RZ ;  /* 0x0000000435047210 */ /* 0x000fe20007ffe0ff */
        /* <DEDUP_REMOVED lines=10> */
[----:B------:R-:W-:-:S02]  /*3d90*/  IADD3.X R18, RZ, ~R25, RZ, P0, !PT ;  /* 0x80000019ff127210 */ /* 0x000fc400007fe4ff */
[----:B------:R-:W-:Y:S01]  /*3da0*/  MOV R48, R0 ;  /* 0x0000000000307202 */ /* 0x000fe20000000f00 */
[----:B------:R-:W-:Y:S01]  /*3db0*/  IMAD.WIDE.U32 R20, R14, R19, R20 ;  /* 0x000000130e147225 */ /* 0x000fe200078e0014 */
[----:B------:R-:W-:-:S03]  /*3dc0*/  MOV R49, R25 ;  /* 0x0000001900317202 */ /* 0x000fc60000000f00 */
[----:B------:R-:W-:Y:S01]  /*3dd0*/  IMAD R18, R18, R14, RZ ;  /* 0x0000000e12127224 */ /* 0x000fe200078e02ff */
[----:B------:R-:W-:-:S03]  /*3de0*/  MOV R14, R20 ;  /* 0x00000014000e7202 */ /* 0x000fc60000000f00 */
[----:B------:R-:W-:-:S04]  /*3df0*/  IMAD R13, R13, R19, R18 ;  /* 0x000000130d0d7224 */ /* 0x000fc800078e0212 */
[----:B------:R-:W-:Y:S01]  /*3e00*/  IMAD.IADD R13, R21, 0x1, R13 ;  /* 0x00000001150d7824 */ /* 0x000fe200078e020d */
[----:B------:R-:W-:Y:S05]  /*3e10*/  BRA `(.L_x_37) ;  /* 0x0000017000007947 */ /* 0x000fea0003800000 */
.L_x_36:
        /* <DEDUP_REMOVED lines=23> */
.L_x_37:
[----:B------:R-:W-:Y:S05]  /*3f90*/  BSYNC B0 ;  /* 0x0000000000007941 */ /* 0x000fea0003800000 */
.L_x_35:
[----:B------:R-:W-:Y:S01]  /*3fa0*/  ULDC UR5, c[0x0][0x1c0] ;  /* 0x0000700000057ab9 */ /* 0x000fe20000000800 */
[----:B------:R-:W-:Y:S01]  /*3fb0*/  LOP3.LUT R18, R49, R10, RZ, 0xfc, !PT ;  /* 0x0000000a31127212 */ /* 0x000fe200078efcff */
[----:B------:R-:W-:Y:S01]  /*3fc0*/  ULDC UR4, c[0x0][0x214] ;  /* 0x0000850000047ab9 */ /* 0x000fe20000000800 */
[----:B------:R-:W-:Y:S01]  /*3fd0*/  BSSY B0, `(.L_x_38) ;  /* 0x0000033000007945 */ /* 0x000fe20003800000 */
[----:B------:R-:W-:Y:S01]  /*3fe0*/  UIMAD UR4, UR5, UR4, URZ ;  /* 0x00000004050472a4 */ /* 0x000fe2000f8e023f */
[----:B------:R-:W-:-:S05]  /*3ff0*/  ISETP.NE.U32.AND P0, PT, R18, RZ, PT ;  /* 0x000000ff1200720c */ /* 0x000fca0003f05070 */
[----:B------:R-:W-:-:S04]  /*4000*/  IMAD R27, R27, UR4, RZ ;  /* 0x000000041b1b7c24 */ /* 0x000fc8000f8e02ff */
[-C--:B------:R-:W-:Y:S01]  /*4010*/  IMAD R13, R13, R27.reuse, RZ ;  /* 0x0000001b0d0d7224 */ /* 0x080fe200078e02ff */
[----:B------:R-:W-:Y:S01]  /*4020*/  SHF.R.S32.HI R0, RZ, 0x1f, R27 ;  /* 0x0000001fff007819 */ /* 0x000fe2000001141b */
[----:B------:R-:W-:-:S04]  /*4030*/  IMAD.WIDE.U32 R54, R14, R27, RZ ;  /* 0x0000001b0e367225 */ /* 0x000fc800078e00ff */
[----:B------:R-:W-:-:S05]  /*4040*/  IMAD R13, R0, R14, R13 ;  /* 0x0000000e000d7224 */ /* 0x000fca00078e020d */
        /* <DEDUP_REMOVED lines=20> */
.L_x_39:
        /* <DEDUP_REMOVED lines=20> */
[----:B------:R-:W-:Y:S02]  /*42d0*/  IADD3 R0, -R14, RZ, RZ ;  /* 0x000000ff0e007210 */ /* 0x000fe40007ffe1ff */
[----:B------:R-:W-:-:S03]  /*42e0*/  MOV R18, R14 ;  /* 0x0000000e00127202 */ /* 0x000fc60000000f00 */
[----:B------:R-:W-:Y:S02]  /*42f0*/  IMAD R11, R11, R0, R48 ;  /* 0x000000000b0b7224 */ /* 0x000fe400078e0230 */
.L_x_40:
[----:B------:R-:W-:Y:S05]  /*4300*/  BSYNC B0 ;  /* 0x0000000000007941 */ /* 0x000fea0003800000 */
.L_x_38:
[----:B------:R-:W-:Y:S01]  /*4310*/  IADD3 R40, P1, P0, R44, R42, R40 ;  /* 0x0000002a2c287210 */ /* 0x000fe2000783e028 */
[----:B------:R-:W-:Y:S02]  /*4320*/  IMAD R0, R19, R9, RZ ;  /* 0x0000000913007224 */ /* 0x000fe400078e02ff */
[----:B------:R-:W-:Y:S01]  /*4330*/  IMAD R10, R10, R3, RZ ;  /* 0x000000030a0a7224 */ /* 0x000fe200078e02ff */
[----:B------:R-:W-:Y:S02]  /*4340*/  IADD3 R40, P3, P2, R50, R40, R52 ;  /* 0x0000002832287210 */ /* 0x000fe40007a7e034 */
[----:B------:R-:W-:Y:S02]  /*4350*/  IADD3.X R2, R6, R5, R2, P1, P0 ;  /* 0x0000000506027210 */ /* 0x000fe40000fe0402 */
[----:B------:R-:W-:Y:S02]  /*4360*/  IADD3 R16, P1, P0, R54, R40, R16 ;  /* 0x0000002836107210 */ /* 0x000fe4000783e010 */
[----:B------:R-:W-:-:S02]  /*4370*/  IADD3.X R2, R8, R2, R4, P3, P2 ;  /* 0x0000000208027210 */ /* 0x000fc40001fe4404 */
[----:B------:R-:W-:Y:S02]  /*4380*/  SHF.R.S32.HI R4, RZ, 0x1f, R9 ;  /* 0x0000001fff047819 */ /* 0x000fe40000011409 */
[----:B------:R-:W-:Y:S02]  /*4390*/  IADD3.X R17, R13, R2, R15, P1, P0 ;  /* 0x000000020d117210 */ /* 0x000fe40000fe040f */
[----:B------:R-:W-:Y:S01]  /*43a0*/  SHF.R.S32.HI R2, RZ, 0x1f, R3 ;  /* 0x0000001fff027819 */ /* 0x000fe20000011403 */
[-C--:B------:R-:W-:Y:S02]  /*43b0*/  IMAD R0, R4, R18.reuse, R0 ;  /* 0x0000001204007224 */ /* 0x080fe400078e0200 */
[----:B------:R-:W-:-:S04]  /*43c0*/  IMAD.WIDE.U32 R16, R9, R18, R16 ;  /* 0x0000001209107225 */ /* 0x000fc800078e0010 */
[----:B------:R-:W-:Y:S02]  /*43d0*/  IMAD.IADD R17, R17, 0x1, R0 ;  /* 0x0000000111117824 */ /* 0x000fe400078e0200 */
[-C--:B------:R-:W-:Y:S02]  /*43e0*/  IMAD R2, R2, R11.reuse, R10 ;  /* 0x0000000b02027224 */ /* 0x080fe400078e020a */
[----:B------:R-:W-:-:S04]  /*43f0*/  IMAD.WIDE.U32 R16, R3, R11, R16 ;  /* 0x0000000b03107225 */ /* 0x000fc800078e0010 */
[----:B------:R-:W-:Y:S01]  /*4400*/  IMAD.IADD R2, R17, 0x1, R2 ;  /* 0x0000000111027824 */ /* 0x000fe200078e0202 */
[----:B------:R-:W-:-:S04]  /*4410*/  LEA R4, P0, R16, c[0x0][0x200], 0x2 ;  /* 0x0000800010047a11 */ /* 0x000fc800078010ff */
[----:B------:R-:W-:-:S05]  /*4420*/  LEA.HI.X R5, R16, c[0x0][0x204], R2, 0x2, P0 ;  /* 0x0000810010057a11 */ /* 0x000fca00000f1402 */
[----:B------:R0:W-:Y:S01]  /*4430*/  STG.E [R4.64], R30 ;  /* 0x0000001e04007986 */ /* 0x0001e2000c101908 */
[----:B------:R-:W-:Y:S05]  /*4440*/  BRA `(.L_x_15) ;  /* 0x0000003000007947 */ /* 0x000fea0003800000 */
.L_x_16:
[----:B------:R-:W-:-:S04]  /*4450*/  LEA R2, P0, R44, c[0x0][0x200], 0x2 ;  /* 0x000080002c027a11 */ /* 0x000fc800078010ff */
[----:B------:R-:W-:-:S05]  /*4460*/  LEA.HI.X R3, R44, c[0x0][0x204], R45, 0x2, P0 ;  /* 0x000081002c037a11 */ /* 0x000fca00000f142d */
[----:B------:R0:W-:Y:S04]  /*4470*/  STG.E [R2.64], R30 ;  /* 0x0000001e02007986 */ /* 0x0001e8000c101908 */
.L_x_15:
[----:B------:R-:W-:Y:S05]  /*4480*/  BSYNC B1 ;  /* 0x0000000000017941 */ /* 0x000fea0003800000 */
.L_x_14:
[C---:B------:R-:W-:Y:S01]  /*4490*/  IADD3 R0, R39.reuse, 0x10, RZ ;  /* 0x0000001027007810 */ /* 0x040fe20007ffe0ff */
[----:B0-----:R-:W-:Y:S01]  /*44a0*/  HFMA2.MMA R4, -RZ, RZ, 0, 0 ;  /* 0x00000000ff047435 */ /* 0x001fe200000001ff */
[C---:B------:R-:W-:Y:S01]  /*44b0*/  ISETP.GE.OR P5, PT, R39.reuse, c[0x0][0x314], P6 ;  /* 0x0000c50027007a0c */ /* 0x040fe200037a6670 */
[C---:B------:R-:W-:Y:S01]  /*44c0*/  IMAD.SHL.U32 R18, R39.reuse, 0x4, RZ ;  /* 0x0000000427127824 */ /* 0x040fe200078e00ff */
[----:B------:R-:W-:Y:S02]  /*44d0*/  ISETP.GE.OR P0, PT, R0, c[0x0][0x314], P6 ;  /* 0x0000c50000007a0c */ /* 0x000fe40003706670 */
[----:B------:R-:W-:-:S04]  /*44e0*/  IADD3 R0, R39, 0x20, RZ ;  /* 0x0000002027007810 */ /* 0x000fc80007ffe0ff */
[----:B------:R-:W-:Y:S02]  /*44f0*/  ISETP.GE.OR P4, PT, R0, c[0x0][0x314], P6 ;  /* 0x0000c50000007a0c */ /* 0x000fe40003786670 */
[----:B------:R-:W-:-:S03]  /*4500*/  IADD3 R0, R39, 0x30, RZ ;  /* 0x0000003027007810 */ /* 0x000fc60007ffe0ff */
[----:B------:R-:W-:Y:S01]  /*4510*/  @!P5 FADD.FTZ R37, -R30, R37 ;  /* 0x000000251e25d221 */ /* 0x000fe20000010100 */
[----:B------:R-:W-:Y:S01]  /*4520*/  ISETP.GE.OR P3, PT, R0, c[0x0][0x314], P6 ;  /* 0x0000c50000007a0c */ /* 0x000fe20003766670 */
[----:B------:R-:W-:Y:S01]  /*4530*/  @!P0 FADD.FTZ R2, -R30, R38 ;  /* 0x000000261e028221 */ /* 0x000fe20000010100 */
[----:B------:R-:W-:Y:S01]  /*4540*/  IADD3 R0, R39, 0x40, RZ ;  /* 0x0000004027007810 */ /* 0x000fe20007ffe0ff */
[----:B------:R-:W-:Y:S02]  /*4550*/  @!P5 FMUL.FTZ R37, R37, 1.4426950216293334961 ;  /* 0x3fb8aa3b2525d820 */ /* 0x000fe40000410000 */
[----:B------:R-:W-:Y:S01]  /*4560*/  @!P0 FMUL.FTZ R2, R2, 1.4426950216293334961 ;  /* 0x3fb8aa3b02028820 */ /* 0x000fe20000410000 */
[----:B------:R-:W-:Y:S01]  /*4570*/  ISETP.GE.OR P2, PT, R0, c[0x0][0x314], P6 ;  /* 0x0000c50000007a0c */ /* 0x000fe20003746670 */
[----:B------:R-:W-:Y:S01]  /*4580*/  @!P4 FADD.FTZ R35, -R30, R35 ;  /* 0x000000231e23c221 */ /* 0x000fe20000010100 */
[----:B------:R-:W-:Y:S01]  /*4590*/  IADD3 R0, R39, 0x50, RZ ;  /* 0x0000005027007810 */ /* 0x000fe20007ffe0ff */
[----:B------:R-:W0:Y:S02]  /*45a0*/  @!P5 MUFU.EX2 R37, R37 ;  /* 0x000000250025d308 */ /* 0x000e240000000800 */
[----:B------:R-:W-:Y:S01]  /*45b0*/  @!P4 FMUL.FTZ R35, R35, 1.4426950216293334961 ;  /* 0x3fb8aa3b2323c820 */ /* 0x000fe20000410000 */
[----:B------:R-:W-:Y:S01]  /*45c0*/  ISETP.GE.OR P1, PT, R0, c[0x0][0x314], P6 ;  /* 0x0000c50000007a0c */ /* 0x000fe20003726670 */
[----:B------:R-:W-:Y:S01]  /*45d0*/  @!P3 FADD.FTZ R36, -R30, R36 ;  /* 0x000000241e24b221 */ /* 0x000fe20000010100 */
[----:B------:R-:W-:-:S03]  /*45e0*/  IADD3 R0, R39, 0x60, RZ ;  /* 0x0000006027007810 */ /* 0x000fc60007ffe0ff */
[----:B------:R-:W1:Y:S01]  /*45f0*/  @!P0 MUFU.EX2 R2, R2 ;  /* 0x0000000200028308 */ /* 0x000e620000000800 */
[----:B------:R-:W-:Y:S02]  /*4600*/  @!P3 FMUL.FTZ R36, R36, 1.4426950216293334961 ;  /* 0x3fb8aa3b2424b820 */ /* 0x000fe40000410000 */
[----:B------:R-:W-:-:S04]  /*4610*/  @!P2 FADD.FTZ R33, -R30, R33 ;  /* 0x000000211e21a221 */ /* 0x000fc80000010100 */
[----:B------:R-:W-:Y:S01]  /*4620*/  @!P2 FMUL.FTZ R33, R33, 1.4426950216293334961 ;  /* 0x3fb8aa3b2121a820 */ /* 0x000fe20000410000 */
[----:B------:R-:W2:Y:S01]  /*4630*/  @!P4 MUFU.EX2 R35, R35 ;  /* 0x000000230023c308 */ /* 0x000ea20000000800 */
[----:B------:R-:W-:Y:S01]  /*4640*/  @!P1 FADD.FTZ R34, -R30, R34 ;  /* 0x000000221e229221 */ /* 0x000fe20000010100 */
[----:B0-----:R-:W-:Y:S03]  /*4650*/  @!P5 STS [R26.X4], R37 ;  /* 0x000000251a00d388 */ /* 0x001fe60000004800 */
[----:B------:R-:W-:Y:S01]  /*4660*/  @!P1 FMUL.FTZ R34, R34, 1.4426950216293334961 ;  /* 0x3fb8aa3b22229820 */ /* 0x000fe20000410000 */
[----:B-1----:R0:W-:Y:S01]  /*4670*/  @!P0 STS [R26.X4+0x240], R2 ;  /* 0x000240021a008388 */ /* 0x0021e20000004800 */
[----:B------:R-:W-:Y:S01]  /*4680*/  ISETP.GE.OR P0, PT, R0, c[0x0][0x314], P6 ;  /* 0x0000c50000007a0c */ /* 0x000fe20003706670 */
[----:B------:R-:W1:Y:S01]  /*4690*/  @!P3 MUFU.EX2 R36, R36 ;  /* 0x000000240024b308 */ /* 0x000e620000000800 */
[----:B------:R-:W-:-:S04]  /*46a0*/  IADD3 R0, R39, 0x70, RZ ;  /* 0x0000007027007810 */ /* 0x000fc80007ffe0ff */
[----:B------:R-:W-:Y:S01]  /*46b0*/  ISETP.GE.OR P6, PT, R0, c[0x0][0x314], P6 ;  /* 0x0000c50000007a0c */ /* 0x000fe200037c6670 */
[----:B--2---:R-:W-:Y:S02]  /*46c0*/  @!P4 STS [R26.X4+0x480], R35 ;  /* 0x000480231a00c388 */ /* 0x004fe40000004800 */
[----:B------:R-:W2:Y:S04]  /*46d0*/  @!P2 MUFU.EX2 R33, R33 ;  /* 0x000000210021a308 */ /* 0x000ea80000000800 */
[----:B------:R-:W-:-:S04]  /*46e0*/  @!P0 FADD.FTZ R31, -R30, R31 ;  /* 0x0000001f1e1f8221 */ /* 0x000fc80000010100 */
[----:B------:R-:W-:Y:S01]  /*46f0*/  @!P0 FMUL.FTZ R31, R31, 1.4426950216293334961 ;  /* 0x3fb8aa3b1f1f8820 */ /* 0x000fe20000410000 */
[----:B------:R-:W3:Y:S01]  /*4700*/  @!P1 MUFU.EX2 R34, R34 ;  /* 0x0000002200229308 */ /* 0x000ee20000000800 */
[----:B------:R-:W-:Y:S01]  /*4710*/  @!P6 FADD.FTZ R30, -R30, R32 ;  /* 0x000000201e1ee221 */ /* 0x000fe20000010100 */
[----:B-1----:R-:W-:Y:S03]  /*4720*/  @!P3 STS [R26.X4+0x6c0], R36 ;  /* 0x0006c0241a00b388 */ /* 0x002fe60000004800 */
[----:B------:R-:W-:Y:S01]  /*4730*/  @!P6 FMUL.FTZ R0, R30, 1.4426950216293334961 ;  /* 0x3fb8aa3b1e00e820 */ /* 0x000fe20000410000 */
[----:B0-----:R-:W-:Y:S01]  /*4740*/  CS2R R2, SRZ ;  /* 0x0000000000027805 */ /* 0x001fe2000001ff00 */
[----:B--2---:R-:W-:Y:S01]  /*4750*/  @!P2 STS [R26.X4+0x900], R33 ;  /* 0x000900211a00a388 */ /* 0x004fe20000004800 */
[----:B------:R-:W0:Y:S08]  /*4760*/  @!P0 MUFU.EX2 R31, R31 ;  /* 0x0000001f001f8308 */ /* 0x000e300000000800 */
[----:B------:R-:W1:Y:S01]  /*4770*/  @!P6 MUFU.EX2 R0, R0 ;  /* 0x000000000000e308 */ /* 0x000e620000000800 */
[----:B---3--:R-:W-:Y:S04]  /*4780*/  @!P1 STS [R26.X4+0xb40], R34 ;  /* 0x000b40221a009388 */ /* 0x008fe80000004800 */
[----:B0-----:R-:W-:Y:S04]  /*4790*/  @!P0 STS [R26.X4+0xd80], R31 ;  /* 0x000d801f1a008388 */ /* 0x001fe80000004800 */
[----:B-1----:R0:W-:Y:S02]  /*47a0*/  @!P6 STS [R26.X4+0xfc0], R0 ;  /* 0x000fc0001a00e388 */ /* 0x0021e40000004800 */
[----:B0-----:R-:W-:-:S02]  /*47b0*/  IMAD.MOV.U32 R0, RZ, RZ, c[0x0][0x314] ;  /* 0x0000c500ff007624 */ /* 0x001fc400078e00ff */
[----:B------:R-:W-:Y:S03]  /*47c0*/  BAR.SYNC.DEFER_BLOCKING 0x0 ;  /* 0x0000000000007b1d */ /* 0x000fe60000010000 */
[----:B------:R-:W-:Y:S02]  /*47d0*/  ISETP.GE.AND P0, PT, R0, 0x1, PT ;  /* 0x000000010000780c */ /* 0x000fe40003f06270 */
[----:B------:R-:W-:-:S11]  /*47e0*/  MOV R0, RZ ;  /* 0x000000ff00007202 */ /* 0x000fd60000000f00 */
[----:B------:R-:W-:Y:S05]  /*47f0*/  @!P0 BRA `(.L_x_41) ;  /* 0x0000024000008947 */ /* 0x000fea0003800000 */
[----:B------:R-:W-:Y:S01]  /*4800*/  ULDC UR5, c[0x0][0x22c] ;  /* 0x00008b0000057ab9 */ /* 0x000fe20000000800 */
[C---:B------:R-:W-:Y:S01]  /*4810*/  IMAD R13, R7.reuse, 0x40, R18 ;  /* 0x00000040070d7824 */ /* 0x040fe200078e0212 */
[----:B------:R-:W-:Y:S01]  /*4820*/  UIMAD UR5, UR7, UR5, URZ ;  /* 0x00000005070572a4 */ /* 0x000fe2000f8e023f */
[C---:B------:R-:W-:Y:S01]  /*4830*/  IADD3 R5, R12.reuse, -UR7, RZ ;  /* 0x800000070c057c10 */ /* 0x040fe2000fffe0ff */
[----:B------:R-:W-:Y:S01]  /*4840*/  IMAD R20, R12, c[0x0][0x22c], RZ ;  /* 0x00008b000c147a24 */ /* 0x000fe200078e02ff */
[----:B------:R-:W-:Y:S01]  /*4850*/  CS2R R8, SRZ ;  /* 0x0000000000087805 */ /* 0x000fe2000001ff00 */
[----:B------:R-:W-:Y:S01]  /*4860*/  USHF.R.S32.HI UR4, URZ, 0x1f, UR5 ;  /* 0x0000001f3f047899 */ /* 0x000fe20008011405 */
[C---:B------:R-:W-:Y:S01]  /*4870*/  ISETP.GE.AND P2, PT, R7.reuse, R5, PT ;  /* 0x000000050700720c */ /* 0x040fe20003f46270 */
[----:B------:R-:W-:Y:S01]  /*4880*/  IMAD.SHL.U32 R6, R7, 0x4, RZ ;  /* 0x0000000407067824 */ /* 0x000fe200078e00ff */
[C---:B------:R-:W-:Y:S01]  /*4890*/  IADD3 R4, P0, R13.reuse, UR5, RZ ;  /* 0x000000050d047c10 */ /* 0x040fe2000ff1e0ff */
[----:B------:R-:W-:Y:S01]  /*48a0*/  IMAD.MOV.U32 R16, RZ, RZ, RZ ;  /* 0x000000ffff107224 */ /* 0x000fe200078e00ff */
[----:B------:R-:W-:Y:S01]  /*48b0*/  CS2R R10, SRZ ;  /* 0x00000000000a7805 */ /* 0x000fe2000001ff00 */
[----:B------:R-:W-:Y:S01]  /*48c0*/  IMAD.WIDE R20, R20, 0x4, RZ ;  /* 0x0000000414147825 */ /* 0x000fe200078e02ff */
[----:B------:R-:W-:-:S02]  /*48d0*/  LEA.HI.X.SX32 R13, R13, UR4, 0x1, P0 ;  /* 0x000000040d0d7c11 */ /* 0x000fc400080f0eff */
[----:B------:R-:W-:-:S04]  /*48e0*/  LEA R14, P0, R4, c[0x0][0x1d8], 0x2 ;  /* 0x00007600040e7a11 */ /* 0x000fc800078010ff */
[----:B------:R-:W-:Y:S01]  /*48f0*/  LEA.HI.X R13, R4, c[0x0][0x1dc], R13, 0x2, P0 ;  /* 0x00007700040d7a11 */ /* 0x000fe200000f140d */
[----:B------:R-:W-:Y:S02]  /*4900*/  IMAD.MOV.U32 R4, RZ, RZ, RZ ;  /* 0x000000ffff047224 */ /* 0x000fe400078e00ff */
.L_x_44:
[----:B------:R-:W-:Y:S01]  /*4910*/  BSSY B0, `(.L_x_42) ;  /* 0x0000007000007945 */ /* 0x000fe20003800000 */
[----:B------:R-:W-:-:S05]  /*4920*/  @P2 BRA `(.L_x_43) ;  /* 0x0000005000002947 */ /* 0x000fca0003800000 */
[----:B------:R-:W-:Y:S01]  /*4930*/  ISETP.GE.AND P0, PT, R18, c[0x0][0x220], PT ;  /* 0x0000880012007a0c */ /* 0x000fe20003f06270 */
[----:B------:R-:W-:Y:S01]  /*4940*/  CS2R R8, SRZ ;  /* 0x0000000000087805 */ /* 0x000fe2000001ff00 */
[----:B------:R-:W-:Y:S11]  /*4950*/  CS2R R10, SRZ ;  /* 0x00000000000a7805 */ /* 0x000ff6000001ff00 */
[----:B------:R-:W-:Y:S05]  /*4960*/  @!P0 MOV R15, R13 ;  /* 0x0000000d000f8202 */ /* 0x000fea0000000f00 */
[----:B------:R0:W5:Y:S02]  /*4970*/  @!P0 LDG.E.128 R8, [R14.64] ;  /* 0x000000080e088981 */ /* 0x000164000c1e1d00 */
.L_x_43:
[----:B------:R-:W-:Y:S05]  /*4980*/  BSYNC B0 ;  /* 0x0000000000007941 */ /* 0x000fea0003800000 */
.L_x_42:
[----:B------:R-:W-:Y:S01]  /*4990*/  IADD3 R16, R16, 0x1, RZ ;  /* 0x0000000110107810 */ /* 0x000fe20007ffe0ff */
[----:B------:R1:W2:Y:S01]  /*49a0*/  LDS R5, [R6] ;  /* 0x0000000006057984 */ /* 0x0002a20000000800 */
[----:B0-----:R-:W-:Y:S02]  /*49b0*/  IADD3 R14, P0, R20, R14, RZ ;  /* 0x0000000e140e7210 */ /* 0x001fe40007f1e0ff */
[----:B------:R-:W-:Y:S02]  /*49c0*/  ISETP.GE.AND P1, PT, R16, c[0x0][0x314], PT ;  /* 0x0000c50010007a0c */ /* 0x000fe40003f26270 */
[----:B------:R-:W-:Y:S02]  /*49d0*/  IADD3.X R13, R21, R13, RZ, P0, !PT ;  /* 0x0000000d150d7210 */ /* 0x000fe400007fe4ff */
[----:B-1----:R-:W-:Y:S01]  /*49e0*/  IADD3 R6, R6, 0x24, RZ ;  /* 0x0000002406067810 */ /* 0x002fe20007ffe0ff */
[C---:B--2--5:R-:W-:Y:S02]  /*49f0*/  FFMA.FTZ R0, R5.reuse, R8, R0 ;  /* 0x0000000805007223 */ /* 0x064fe40000010000 */
[C---:B------:R-:W-:Y:S02]  /*4a00*/  FFMA.FTZ R2, R5.reuse, R9, R2 ;  /* 0x0000000905027223 */ /* 0x040fe40000010002 */
[C---:B------:R-:W-:Y:S02]  /*4a10*/  FFMA.FTZ R3, R5.reuse, R10, R3 ;  /* 0x0000000a05037223 */ /* 0x040fe40000010003 */
[----:B------:R-:W-:Y:S02]  /*4a20*/  FFMA.FTZ R4, R5, R11, R4 ;  /* 0x0000000b05047223 */ /* 0x000fe40000010004 */
[----:B------:R-:W-:-:S05]  /*4a30*/  @!P1 BRA `(.L_x_44) ;  /* 0xfffffed000009947 */ /* 0x000fca000383ffff */
.L_x_41:
[----:B------:R-:W-:Y:S02]  /*4a40*/  IADD3 R7, R7, UR7, RZ ;  /* 0x0000000707077c10 */ /* 0x000fe4000fffe0ff */
[----:B------:R-:W-:-:S02]  /*4a50*/  F2FP.PACK_AB R2, R2, R0 ;  /* 0x000000000202723e */ /* 0x000fc400000000ff */
[----:B------:R-:W-:Y:S02]  /*4a60*/  ISETP.GE.AND P0, PT, R7, R12, PT ;  /* 0x0000000c0700720c */ /* 0x000fe40003f06270 */
[----:B------:R-:W-:-:S11]  /*4a70*/  F2FP.PACK_AB R3, R4, R3 ;  /* 0x000000030403723e */ /* 0x000fd600000000ff */
[----:B------:R-:W-:Y:S05]  /*4a80*/  @P0 EXIT ;  /* 0x000000000000094d */ /* 0x000fea0003800000 */
[----:B------:R-:W-:-:S13]  /*4a90*/  ISETP.GE.AND P0, PT, R18, c[0x0][0x220], PT ;  /* 0x0000880012007a0c */ /* 0x000fda0003f06270 */
[----:B------:R-:W-:Y:S05]  /*4aa0*/  @P0 EXIT ;  /* 0x000000000000094d */ /* 0x000fea0003800000 */
[----:B------:R-:W-:Y:S01]  /*4ab0*/  IMAD.MOV.U32 R6, RZ, RZ, c[0x0][0x1c0] ;  /* 0x00007000ff067624 */ /* 0x000fe200078e00ff */
[----:B------:R-:W-:Y:S02]  /*4ac0*/  IABS R5, c[0x0][0x214] ;  /* 0x0000850000057a13 */ /* 0x000fe40000000000 */
[----:B------:R-:W-:Y:S01]  /*4ad0*/  IABS R10, R7 ;  /* 0x00000007000a7213 */ /* 0x000fe20000000000 */
[----:B------:R-:W-:Y:S01]  /*4ae0*/  IMAD R6, R6, c[0x0][0x214], RZ ;  /* 0x0000850006067a24 */ /* 0x000fe200078e02ff */
[----:B------:R-:W-:-:S04]  /*4af0*/  SHF.R.S32.HI R19, RZ, 0x1f, R18 ;  /* 0x0000001fff137819 */ /* 0x000fc80000011412 */
[-C--:B------:R-:W-:Y:S02]  /*4b00*/  IABS R9, R6.reuse ;  /* 0x0000000600097213 */ /* 0x080fe40000000000 */
[----:B------:R-:W-:Y:S02]  /*4b10*/  IABS R4, R6 ;  /* 0x0000000600047213 */ /* 0x000fe40000000000 */
[----:B------:R-:W0:Y:S02]  /*4b20*/  I2F.RP R12, R9 ;  /* 0x00000009000c7306 */ /* 0x000e240000209400 */
[----:B------:R-:W-:-:S06]  /*4b30*/  IADD3 R4, RZ, -R4, RZ ;  /* 0x80000004ff047210 */ /* 0x000fcc0007ffe0ff */
[----:B0-----:R-:W0:Y:S02]  /*4b40*/  MUFU.RCP R12, R12 ;  /* 0x0000000c000c7308 */ /* 0x001e240000001000 */
[----:B0-----:R-:W-:-:S06]  /*4b50*/  IADD3 R12, R12, 0xffffffe, RZ ;  /* 0x0ffffffe0c0c7810 */ /* 0x001fcc0007ffe0ff */
[----:B------:R-:W0:Y:S02]  /*4b60*/  F2I.FTZ.U32.TRUNC.NTZ R13, R12 ;  /* 0x0000000c000d7305 */ /* 0x000e24000021f000 */
[--C-:B0-----:R-:W-:Y:S02]  /*4b70*/  IMAD.MOV R0, RZ, RZ, -R13.reuse ;  /* 0x000000ffff007224 */ /* 0x101fe400078e0a0d */
[----:B------:R-:W-:Y:S02]  /*4b80*/  IMAD.MOV.U32 R12, RZ, RZ, RZ ;  /* 0x000000ffff0c7224 */ /* 0x000fe400078e00ff */
[----:B------:R-:W-:Y:S02]  /*4b90*/  IMAD R8, R0, R9, RZ ;  /* 0x0000000900087224 */ /* 0x000fe400078e02ff */
[----:B------:R-:W0:Y:S02]  /*4ba0*/  I2F.RP R0, R5 ;  /* 0x0000000500007306 */ /* 0x000e240000209400 */
[----:B------:R-:W-:-:S06]  /*4bb0*/  IMAD.HI.U32 R8, R13, R8, R12 ;  /* 0x000000080d087227 */ /* 0x000fcc00078e000c */
[----:B------:R-:W-:-:S04]  /*4bc0*/  IMAD.HI.U32 R8, R8, R10, RZ ;  /* 0x0000000a08087227 */ /* 0x000fc800078e00ff */
[----:B------:R-:W-:Y:S02]  /*4bd0*/  IMAD R4, R8, R4, R10 ;  /* 0x0000000408047224 */ /* 0x000fe400078e020a */
[----:B------:R-:W-:Y:S01]  /*4be0*/  IMAD.MOV.U32 R10, RZ, RZ, RZ ;  /* 0x000000ffff0a7224 */ /* 0x000fe200078e00ff */
[----:B0-----:R-:W0:Y:S02]  /*4bf0*/  MUFU.RCP R0, R0 ;  /* 0x0000000000007308 */ /* 0x001e240000001000 */
[----:B------:R-:W-:-:S13]  /*4c00*/  ISETP.GT.U32.AND P1, PT, R9, R4, PT ;  /* 0x000000040900720c */ /* 0x000fda0003f24070 */
[----:B------:R-:W-:Y:S01]  /*4c10*/  @!P1 IMAD.IADD R4, R4, 0x1, -R9 ;  /* 0x0000000104049824 */ /* 0x000fe200078e0a09 */
[----:B------:R-:W-:Y:S02]  /*4c20*/  @!P1 IADD3 R8, R8, 0x1, RZ ;  /* 0x0000000108089810 */ /* 0x000fe40007ffe0ff */
[----:B0-----:R-:W-:Y:S02]  /*4c30*/  IADD3 R0, R0, 0xffffffe, RZ ;  /* 0x0ffffffe00007810 */ /* 0x001fe40007ffe0ff */
[----:B------:R-:W-:Y:S02]  /*4c40*/  ISETP.GE.U32.AND P2, PT, R4, R9, PT ;  /* 0x000000090400720c */ /* 0x000fe40003f46070 */
[----:B------:R-:W-:Y:S01]  /*4c50*/  LOP3.LUT R4, R7, R6, RZ, 0x3c, !PT ;  /* 0x0000000607047212 */ /* 0x000fe200078e3cff */
[----:B------:R-:W0:Y:S01]  /*4c60*/  F2I.FTZ.U32.TRUNC.NTZ R11, R0 ;  /* 0x00000000000b7305 */ /* 0x000e22000021f000 */
[----:B------:R-:W-:Y:S02]  /*4c70*/  ISETP.NE.AND P1, PT, R6, RZ, PT ;  /* 0x000000ff0600720c */ /* 0x000fe40003f25270 */
[----:B------:R-:W-:-:S07]  /*4c80*/  ISETP.GE.AND P0, PT, R4, RZ, PT ;  /* 0x000000ff0400720c */ /* 0x000fce0003f06270 */
[----:B------:R-:W-:-:S06]  /*4c90*/  @P2 IADD3 R8, R8, 0x1, RZ ;  /* 0x0000000108082810 */ /* 0x000fcc0007ffe0ff */
[----:B------:R-:W-:Y:S01]  /*4ca0*/  @!P0 IMAD.MOV R8, RZ, RZ, -R8 ;  /* 0x000000ffff088224 */ /* 0x000fe200078e0a08 */
[----:B------:R-:W-:Y:S02]  /*4cb0*/  @!P1 LOP3.LUT R8, RZ, R6, RZ, 0x33, !PT ;  /* 0x00000006ff089212 */ /* 0x000fe400078e33ff */
[----:B0-----:R-:W-:-:S03]  /*4cc0*/  IADD3 R4, RZ, -R11, RZ ;  /* 0x8000000bff047210 */ /* 0x001fc60007ffe0ff */
[----:B------:R-:W-:Y:S02]  /*4cd0*/  IMAD R6, R8, R6, RZ ;  /* 0x0000000608067224 */ /* 0x000fe400078e02ff */
[----:B------:R-:W-:Y:S02]  /*4ce0*/  IMAD R4, R4, R5, RZ ;  /* 0x0000000504047224 */ /* 0x000fe400078e02ff */
[----:B------:R-:W-:Y:S02]  /*4cf0*/  IMAD.IADD R9, R7, 0x1, -R6 ;  /* 0x0000000107097824 */ /* 0x000fe400078e0a06 */
[----:B------:R-:W-:-:S03]  /*4d00*/  IMAD.HI.U32 R4, R11, R4, R10 ;  /* 0x000000040b047227 */ /* 0x000fc600078e000a */
[----:B------:R-:W-:Y:S01]  /*4d10*/  IABS R0, R9 ;  /* 0x0000000900007213 */ /* 0x000fe20000000000 */
[----:B------:R-:W-:Y:S01]  /*4d20*/  IMAD.WIDE.U32 R18, R8, c[0x0][0x1e0], R18 ;  /* 0x0000780008127a25 */ /* 0x000fe200078e0012 */
[----:B------:R-:W-:-:S03]  /*4d30*/  LOP3.LUT R9, R9, c[0x0][0x214], RZ, 0x3c, !PT ;  /* 0x0000850009097a12 */ /* 0x000fc600078e3cff */
[----:B------:R-:W-:Y:S01]  /*4d40*/  IMAD.HI.U32 R10, R4, R0, RZ ;  /* 0x00000000040a7227 */ /* 0x000fe200078e00ff */
[----:B------:R-:W-:-:S04]  /*4d50*/  ISETP.GE.AND P1, PT, R9, RZ, PT ;  /* 0x000000ff0900720c */ /* 0x000fc80003f26270 */
[----:B------:R-:W-:-:S05]  /*4d60*/  IADD3 R4, -R10, RZ, RZ ;  /* 0x000000ff0a047210 */ /* 0x000fca0007ffe1ff */
[----:B------:R-:W-:-:S05]  /*4d70*/  IMAD R0, R5, R4, R0 ;  /* 0x0000000405007224 */ /* 0x000fca00078e0200 */
[----:B------:R-:W-:-:S13]  /*4d80*/  ISETP.GT.U32.AND P0, PT, R5, R0, PT ;  /* 0x000000000500720c */ /* 0x000fda0003f04070 */
[----:B------:R-:W-:Y:S01]  /*4d90*/  @!P0 IMAD.IADD R0, R0, 0x1, -R5 ;  /* 0x0000000100008824 */ /* 0x000fe200078e0a05 */
[----:B------:R-:W-:Y:S02]  /*4da0*/  @!P0 IADD3 R10, R10, 0x1, RZ ;  /* 0x000000010a0a8810 */ /* 0x000fe40007ffe0ff */
[----:B------:R-:W-:Y:S02]  /*4db0*/  ISETP.NE.AND P0, PT, RZ, c[0x0][0x214], PT ;  /* 0x00008500ff007a0c */ /* 0x000fe40003f05270 */
[----:B------:R-:W-:Y:S02]  /*4dc0*/  ISETP.GE.U32.AND P2, PT, R0, R5, PT ;  /* 0x000000050000720c */ /* 0x000fe40003f46070 */
[----:B------:R-:W-:-:S05]  /*4dd0*/  SHF.R.S32.HI R0, RZ, 0x1f, R8 ;  /* 0x0000001fff007819 */ /* 0x000fca0000011408 */
[----:B------:R-:W-:-:S04]  /*4de0*/  IMAD R0, R0, c[0x0][0x1e0], RZ ;  /* 0x0000780000007a24 */ /* 0x000fc800078e02ff */
[----:B------:R-:W-:Y:S02]  /*4df0*/  IMAD R8, R8, c[0x0][0x1e4], R0 ;  /* 0x0000790008087a24 */ /* 0x000fe400078e0200 */
[----:B------:R-:W-:-:S03]  /*4e00*/  @P2 IADD3 R10, R10, 0x1, RZ ;  /* 0x000000010a0a2810 */ /* 0x000fc60007ffe0ff */
[----:B------:R-:W-:Y:S02]  /*4e10*/  IADD3 R19, R19, R8, RZ ;  /* 0x0000000813137210 */ /* 0x000fe40007ffe0ff */
[----:B------:R-:W-:Y:S01]  /*4e20*/  @!P1 IMAD.MOV R10, RZ, RZ, -R10 ;  /* 0x000000ffff0a9224 */ /* 0x000fe200078e0a0a */
[----:B------:R-:W-:-:S04]  /*4e30*/  @!P0 LOP3.LUT R10, RZ, c[0x0][0x214], RZ, 0x33, !PT ;  /* 0x00008500ff0a8a12 */ /* 0x000fc800078e33ff */
[----:B------:R-:W-:Y:S01]  /*4e40*/  SHF.R.S32.HI R0, RZ, 0x1f, R10 ;  /* 0x0000001fff007819 */ /* 0x000fe2000001140a */
[C---:B------:R-:W-:Y:S02]  /*4e50*/  IMAD R6, R10.reuse, c[0x0][0x214], R6 ;  /* 0x000085000a067a24 */ /* 0x040fe400078e0206 */
[----:B------:R-:W-:-:S04]  /*4e60*/  IMAD.WIDE.U32 R18, R10, c[0x0][0x1f0], R18 ;  /* 0x00007c000a127a25 */ /* 0x000fc800078e0012 */
[----:B------:R-:W-:Y:S02]  /*4e70*/  IMAD.IADD R6, R7, 0x1, -R6 ;  /* 0x0000000107067824 */ /* 0x000fe400078e0a06 */
[----:B------:R-:W-:-:S03]  /*4e80*/  IMAD R0, R0, c[0x0][0x1f0], RZ ;  /* 0x00007c0000007a24 */ /* 0x000fc600078e02ff */
[----:B------:R-:W-:Y:S01]  /*4e90*/  SHF.R.S32.HI R4, RZ, 0x1f, R6 ;  /* 0x0000001fff047819 */ /* 0x000fe20000011406 */
[----:B------:R-:W-:-:S04]  /*4ea0*/  IMAD R0, R10, c[0x0][0x1f4], R0 ;  /* 0x00007d000a007a24 */ /* 0x000fc800078e0200 */
[----:B------:R-:W-:Y:S02]  /*4eb0*/  IMAD R4, R4, c[0x0][0x1e8], RZ ;  /* 0x00007a0004047a24 */ /* 0x000fe400078e02ff */
[----:B------:R-:W-:Y:S02]  /*4ec0*/  IMAD.IADD R19, R19, 0x1, R0 ;  /* 0x0000000113137824 */ /* 0x000fe400078e0200 */
[C---:B------:R-:W-:Y:S02]  /*4ed0*/  IMAD R4, R6.reuse, c[0x0][0x1ec], R4 ;  /* 0x00007b0006047a24 */ /* 0x040fe400078e0204 */
[----:B------:R-:W-:-:S05]  /*4ee0*/  IMAD.WIDE.U32 R6, R6, c[0x0][0x1e8], R18 ;  /* 0x00007a0006067a25 */ /* 0x000fca00078e0012 */
[----:B------:R-:W-:Y:S02]  /*4ef0*/  IADD3 R4, R7, R4, RZ ;  /* 0x0000000407047210 */ /* 0x000fe40007ffe0ff */
[----:B------:R-:W-:-:S04]  /*4f00*/  LEA R8, P0, R6, c[0x0][0x1d0], 0x1 ;  /* 0x0000740006087a11 */ /* 0x000fc800078008ff */
[----:B------:R-:W-:-:S05]  /*4f10*/  LEA.HI.X R9, R6, c[0x0][0x1d4], R4, 0x1, P0 ;  /* 0x0000750006097a11 */ /* 0x000fca00000f0c04 */
[----:B------:R-:W-:Y:S01]  /*4f20*/  STG.E.64 [R8.64], R2 ;  /* 0x0000000208007986 */ /* 0x000fe2000c101b08 */
[----:B------:R-:W-:Y:S05]  /*4f30*/  EXIT ;  /* 0x000000000000794d */ /* 0x000fea0003800000 */
        .weak           $__internal_0_$__cuda_sm20_div_s64
        .type           $__internal_0_$__cuda_sm20_div_s64,@function
        .size           $__internal_0_$__cuda_sm20_div_s64,(.L_x_7696 - $__internal_0_$__cuda_sm20_div_s64)
$__internal_0_$__cuda_sm20_div_s64:
[----:B------:R-:W-:Y:S02]  /*4f40*/  IADD3 R46, P0, RZ, -R25, RZ ;  /* 0x80000019ff2e7210 */ /* 0x000fe40007f1e0ff */
[----:B------:R-:W-:-:S03]  /*4f50*/  ISETP.GE.AND P1, PT, R24, RZ, PT ;  /* 0x000000ff1800720c */ /* 0x000fc60003f26270 */
[----:B------:R-:W-:Y:S01]  /*4f60*/  IMAD.X R0, RZ, RZ, ~R24, P0 ;  /* 0x000000ffff007224 */ /* 0x000fe200000e0e18 */
[----:B------:R-:W-:-:S04]  /*4f70*/  SEL R46, R46, R25, !P1 ;  /* 0x000000192e2e7207 */ /* 0x000fc80004800000 */
[----:B------:R-:W-:-:S04]  /*4f80*/  SEL R47, R0, R24, !P1 ;  /* 0x00000018002f7207 */ /* 0x000fc80004800000 */
[----:B------:R-:W0:Y:S08]  /*4f90*/  I2F.U64.RP R0, R46 ;  /* 0x0000002e00007312 */ /* 0x000e300000309000 */
[----:B0-----:R-:W0:Y:S02]  /*4fa0*/  MUFU.RCP R0, R0 ;  /* 0x0000000000007308 */ /* 0x001e240000001000 */
[----:B0-----:R-:W-:-:S06]  /*4fb0*/  IADD3 R0, R0, 0x1ffffffe, RZ ;  /* 0x1ffffffe00007810 */ /* 0x001fcc0007ffe0ff */
[----:B------:R-:W0:Y:S02]  /*4fc0*/  F2I.U64.TRUNC R56, R0 ;  /* 0x0000000000387311 */ /* 0x000e24000020d800 */
[----:B0-----:R-:W-:-:S04]  /*4fd0*/  IMAD.WIDE.U32 R58, R56, R46, RZ ;  /* 0x0000002e383a7225 */ /* 0x001fc800078e00ff */
[C---:B------:R-:W-:Y:S01]  /*4fe0*/  IMAD R0, R56.reuse, R47, R59 ;  /* 0x0000002f38007224 */ /* 0x040fe200078e023b */
[----:B------:R-:W-:Y:S01]  /*4ff0*/  IADD3 R21, P0, RZ, -R58, RZ ;  /* 0x8000003aff157210 */ /* 0x000fe20007f1e0ff */
[----:B------:R-:W-:Y:S02]  /*5000*/  IMAD.MOV.U32 R59, RZ, RZ, R56 ;  /* 0x000000ffff3b7224 */ /* 0x000fe400078e0038 */
[----:B------:R-:W-:Y:S02]  /*5010*/  IMAD R0, R57, R46, R0 ;  /* 0x0000002e39007224 */ /* 0x000fe400078e0200 */
[----:B------:R-:W-:-:S04]  /*5020*/  IMAD.HI.U32 R58, R56, R21, RZ ;  /* 0x00000015383a7227 */ /* 0x000fc800078e00ff */
[----:B------:R-:W-:-:S04]  /*5030*/  IMAD.X R0, RZ, RZ, ~R0, P0 ;  /* 0x000000ffff007224 */ /* 0x000fc800000e0e00 */
[----:B------:R-:W-:-:S04]  /*5040*/  IMAD.WIDE.U32 R58, P0, R56, R0, R58 ;  /* 0x00000000383a7225 */ /* 0x000fc8000780003a */
[----:B------:R-:W-:-:S04]  /*5050*/  IMAD.HI.U32 R29, R57, R0, RZ ;  /* 0x00000000391d7227 */ /* 0x000fc800078e00ff */
[----:B------:R-:W-:-:S04]  /*5060*/  IMAD.HI.U32 R21, P1, R57, R21, R58 ;  /* 0x0000001539157227 */ /* 0x000fc8000782003a */
[----:B------:R-:W-:Y:S02]  /*5070*/  IMAD R0, R57, R0, RZ ;  /* 0x0000000039007224 */ /* 0x000fe400078e02ff */
[----:B------:R-:W-:-:S03]  /*5080*/  IMAD.X R29, R29, 0x1, R57, P0 ;  /* 0x000000011d1d7824 */ /* 0x000fc600000e0639 */
[----:B------:R-:W-:-:S04]  /*5090*/  IADD3 R57, P0, R0, R21, RZ ;  /* 0x0000001500397210 */ /* 0x000fc80007f1e0ff */
[----:B------:R-:W-:Y:S01]  /*50a0*/  IADD3.X R29, RZ, RZ, R29, P0, P1 ;  /* 0x000000ffff1d7210 */ /* 0x000fe200007e241d */
[----:B------:R-:W-:Y:S01]  /*50b0*/  IMAD.WIDE.U32 R58, R57, R46, RZ ;  /* 0x0000002e393a7225 */ /* 0x000fe200078e00ff */
[----:B------:R-:W-:-:S03]  /*50c0*/  ISETP.GE.AND P1, PT, R19, RZ, PT ;  /* 0x000000ff1300720c */ /* 0x000fc60003f26270 */
[----:B------:R-:W-:Y:S01]  /*50d0*/  IMAD R21, R57, R47, R59 ;  /* 0x0000002f39157224 */ /* 0x000fe200078e023b */
[----:B------:R-:W-:-:S03]  /*50e0*/  IADD3 R22, P0, RZ, -R58, RZ ;  /* 0x8000003aff167210 */ /* 0x000fc60007f1e0ff */
[----:B------:R-:W-:Y:S02]  /*50f0*/  IMAD R21, R29, R46, R21 ;  /* 0x0000002e1d157224 */ /* 0x000fe400078e0215 */
[----:B------:R-:W-:-:S04]  /*5100*/  IMAD.HI.U32 R56, R57, R22, RZ ;  /* 0x0000001639387227 */ /* 0x000fc800078e00ff */
[----:B------:R-:W-:-:S04]  /*5110*/  IMAD.X R21, RZ, RZ, ~R21, P0 ;  /* 0x000000ffff157224 */ /* 0x000fc800000e0e15 */
[----:B------:R-:W-:-:S04]  /*5120*/  IMAD.WIDE.U32 R56, P0, R57, R21, R56 ;  /* 0x0000001539387225 */ /* 0x000fc80007800038 */
[----:B------:R-:W-:-:S04]  /*5130*/  IMAD.HI.U32 R0, R29, R21, RZ ;  /* 0x000000151d007227 */ /* 0x000fc800078e00ff */
[----:B------:R-:W-:-:S04]  /*5140*/  IMAD.HI.U32 R22, P4, R29, R22, R56 ;  /* 0x000000161d167227 */ /* 0x000fc80007880038 */
[----:B------:R-:W-:Y:S02]  /*5150*/  IMAD R21, R29, R21, RZ ;  /* 0x000000151d157224 */ /* 0x000fe400078e02ff */
[----:B------:R-:W-:Y:S02]  /*5160*/  IMAD.X R0, R0, 0x1, R29, P0 ;  /* 0x0000000100007824 */ /* 0x000fe400000e061d */
[----:B------:R-:W-:Y:S01]  /*5170*/  IMAD.MOV.U32 R57, RZ, RZ, RZ ;  /* 0x000000ffff397224 */ /* 0x000fe200078e00ff */
[----:B------:R-:W-:Y:S02]  /*5180*/  IADD3 R29, P2, R21, R22, RZ ;  /* 0x00000016151d7210 */ /* 0x000fe40007f5e0ff */
[-C--:B------:R-:W-:Y:S02]  /*5190*/  IADD3 R22, P0, RZ, -R28.reuse, RZ ;  /* 0x8000001cff167210 */ /* 0x080fe40007f1e0ff */
[----:B------:R-:W-:Y:S02]  /*51a0*/  IADD3.X R0, RZ, RZ, R0, P2, P4 ;  /* 0x000000ffff007210 */ /* 0x000fe400017e8400 */
[----:B------:R-:W-:Y:S01]  /*51b0*/  SEL R22, R22, R28, !P1 ;  /* 0x0000001c16167207 */ /* 0x000fe20004800000 */
[----:B------:R-:W-:-:S04]  /*51c0*/  IMAD.X R21, RZ, RZ, ~R19, P0 ;  /* 0x000000ffff157224 */ /* 0x000fc800000e0e13 */
[----:B------:R-:W-:Y:S01]  /*51d0*/  IMAD.HI.U32 R56, R29, R22, RZ ;  /* 0x000000161d387227 */ /* 0x000fe200078e00ff */
[----:B------:R-:W-:-:S05]  /*51e0*/  SEL R21, R21, R19, !P1 ;  /* 0x0000001315157207 */ /* 0x000fca0004800000 */
[----:B------:R-:W-:-:S06]  /*51f0*/  IMAD.WIDE.U32 R28, R29, R21, R56 ;  /* 0x000000151d1c7225 */ /* 0x000fcc00078e0038 */
[----:B------:R-:W-:-:S04]  /*5200*/  IMAD.HI.U32 R28, P2, R0, R22, R28 ;  /* 0x00000016001c7227 */ /* 0x000fc8000784001c */
[CC--:B------:R-:W-:Y:S02]  /*5210*/  IMAD R29, R0.reuse, R21.reuse, RZ ;  /* 0x00000015001d7224 */ /* 0x0c0fe400078e02ff */
[----:B------:R-:W-:-:S03]  /*5220*/  IMAD.HI.U32 R0, R0, R21, RZ ;  /* 0x0000001500007227 */ /* 0x000fc600078e00ff */
[----:B------:R-:W-:Y:S02]  /*5230*/  IADD3 R29, P1, R29, R28, RZ ;  /* 0x0000001c1d1d7210 */ /* 0x000fe40007f3e0ff */
[----:B------:R-:W-:-:S03]  /*5240*/  IADD3.X R0, R0, RZ, RZ, P2, !PT ;  /* 0x000000ff00007210 */ /* 0x000fc600017fe4ff */
[----:B------:R-:W-:-:S04]  /*5250*/  IMAD.WIDE.U32 R56, R29, R46, RZ ;  /* 0x0000002e1d387225 */ /* 0x000fc800078e00ff */
[----:B------:R-:W-:Y:S01]  /*5260*/  IMAD R28, R29, R47, R57 ;  /* 0x0000002f1d1c7224 */ /* 0x000fe200078e0239 */
[----:B------:R-:W-:Y:S01]  /*5270*/  IADD3 R22, P0, -R56, R22, RZ ;  /* 0x0000001638167210 */ /* 0x000fe20007f1e1ff */
[----:B------:R-:W-:-:S03]  /*5280*/  IMAD.X R0, RZ, RZ, R0, P1 ;  /* 0x000000ffff007224 */ /* 0x000fc600008e0600 */
[-C--:B------:R-:W-:Y:S01]  /*5290*/  ISETP.GE.U32.AND P2, PT, R22, R46.reuse, PT ;  /* 0x0000002e1600720c */ /* 0x080fe20003f46070 */
[----:B------:R-:W-:-:S04]  /*52a0*/  IMAD R28, R0, R46, R28 ;  /* 0x0000002e001c7224 */ /* 0x000fc800078e021c */
[----:B------:R-:W-:Y:S01]  /*52b0*/  IMAD.X R21, R21, 0x1, ~R28, P0 ;  /* 0x0000000115157824 */ /* 0x000fe200000e0e1c */
[----:B------:R-:W-:-:S04]  /*52c0*/  IADD3 R28, P0, R22, -R46, RZ ;  /* 0x8000002e161c7210 */ /* 0x000fc80007f1e0ff */
[----:B------:R-:W-:-:S04]  /*52d0*/  ISETP.GE.U32.AND.EX P2, PT, R21, R47, PT, P2 ;  /* 0x0000002f1500720c */ /* 0x000fc80003f46120 */
[----:B------:R-:W-:Y:S01]  /*52e0*/  SEL R28, R28, R22, P2 ;  /* 0x000000161c1c7207 */ /* 0x000fe20001000000 */
[----:B------:R-:W-:-:S03]  /*52f0*/  IMAD.X R22, R21, 0x1, ~R47, P0 ;  /* 0x0000000115167824 */ /* 0x000fc600000e0e2f */
[----:B------:R-:W-:Y:S02]  /*5300*/  ISETP.GE.U32.AND P1, PT, R28, R46, PT ;  /* 0x0000002e1c00720c */ /* 0x000fe40003f26070 */
[----:B------:R-:W-:Y:S02]  /*5310*/  SEL R22, R22, R21, P2 ;  /* 0x0000001516167207 */ /* 0x000fe40001000000 */
[----:B------:R-:W-:Y:S02]  /*5320*/  IADD3 R21, P0, R29, 0x1, RZ ;  /* 0x000000011d157810 */ /* 0x000fe40007f1e0ff */
[----:B------:R-:W-:Y:S02]  /*5330*/  ISETP.GE.U32.AND.EX P1, PT, R22, R47, PT, P1 ;  /* 0x0000002f1600720c */ /* 0x000fe40003f26110 */
[----:B------:R-:W-:Y:S01]  /*5340*/  SEL R29, R21, R29, P2 ;  /* 0x0000001d151d7207 */ /* 0x000fe20001000000 */
[----:B------:R-:W-:Y:S01]  /*5350*/  IMAD.X R21, RZ, RZ, R0, P0 ;  /* 0x000000ffff157224 */ /* 0x000fe200000e0600 */
[----:B------:R-:W-:-:S02]  /*5360*/  LOP3.LUT R28, R24, R19, RZ, 0x3c, !PT ;  /* 0x00000013181c7212 */ /* 0x000fc400078e3cff */
[----:B------:R-:W-:Y:S02]  /*5370*/  IADD3 R22, P0, R29, 0x1, RZ ;  /* 0x000000011d167810 */ /* 0x000fe40007f1e0ff */
[----:B------:R-:W-:Y:S02]  /*5380*/  SEL R21, R21, R0, P2 ;  /* 0x0000000015157207 */ /* 0x000fe40001000000 */
[----:B------:R-:W-:Y:S02]  /*5390*/  SEL R22, R22, R29, P1 ;  /* 0x0000001d16167207 */ /* 0x000fe40000800000 */
[-C--:B------:R-:W-:Y:S02]  /*53a0*/  IADD3.X R0, RZ, R21.reuse, RZ, P0, !PT ;  /* 0x00000015ff007210 */ /* 0x080fe400007fe4ff */
[----:B------:R-:W-:Y:S02]  /*53b0*/  ISETP.GE.AND P2, PT, R28, RZ, PT ;  /* 0x000000ff1c00720c */ /* 0x000fe40003f46270 */
[----:B------:R-:W-:-:S02]  /*53c0*/  SEL R21, R0, R21, P1 ;  /* 0x0000001500157207 */ /* 0x000fc40000800000 */
[-C--:B------:R-:W-:Y:S02]  /*53d0*/  IADD3 R0, P1, RZ, -R22.reuse, RZ ;  /* 0x80000016ff007210 */ /* 0x080fe40007f3e0ff */
[----:B------:R-:W-:Y:S02]  /*53e0*/  ISETP.NE.U32.AND P0, PT, R25, RZ, PT ;  /* 0x000000ff1900720c */ /* 0x000fe40003f05070 */
[----:B------:R-:W-:Y:S01]  /*53f0*/  SEL R0, R0, R22, !P2 ;  /* 0x0000001600007207 */ /* 0x000fe20005000000 */
[----:B------:R-:W-:Y:S01]  /*5400*/  IMAD.X R25, RZ, RZ, ~R21, P1 ;  /* 0x000000ffff197224 */ /* 0x000fe200008e0e15 */
[----:B------:R-:W-:Y:S01]  /*5410*/  ISETP.NE.AND.EX P0, PT, R24, RZ, PT, P0 ;  /* 0x000000ff1800720c */ /* 0x000fe20003f05300 */
[----:B------:R-:W-:Y:S02]  /*5420*/  IMAD.MOV.U32 R22, RZ, RZ, R23 ;  /* 0x000000ffff167224 */ /* 0x000fe400078e0017 */
[----:B------:R-:W-:Y:S01]  /*5430*/  IMAD.MOV.U32 R23, RZ, RZ, 0x0 ;  /* 0x00000000ff177424 */ /* 0x000fe200078e00ff */
[----:B------:R-:W-:-:S02]  /*5440*/  SEL R25, R25, R21, !P2 ;  /* 0x0000001519197207 */ /* 0x000fc40005000000 */
[----:B------:R-:W-:Y:S02]  /*5450*/  SEL R0, R0, 0xffffffff, P0 ;  /* 0xffffffff00007807 */ /* 0x000fe40000000000 */
[----:B------:R-:W-:Y:S01]  /*5460*/  SEL R25, R25, 0xffffffff, P0 ;  /* 0xffffffff19197807 */ /* 0x000fe20000000000 */
[----:B------:R-:W-:Y:S06]  /*5470*/  RET.REL.NODEC R22 `(_ZN5flash32flash_fwd_splitkv_combine_kernelI23Flash_fwd_kernel_traitsILi64ELi64ELi256ELi4ELb0ELb0EN7cutlass6half_tE19Flash_kernel_traitsILi64ELi64ELi256ELi4ES3_EELi8ELi7ELb0EEEvNS_16Flash_fwd_paramsE) ;  /* 0xffffab8016007950 */ /* 0x000fec0003c3ffff */
.L_x_45:
[----:B------:R-:W-:-:S00]  /*5480*/  BRA `(.L_x_45) ;  /* 0xfffffff000007947 */ /* 0x000fc0000383ffff */
[----:B------:R-:W-:-:S00]  /*5490*/  NOP ;  /* 0x0000000000007918 */ /* 0x000fc00000000000 */
        /* <DEDUP_REMOVED lines=14> */
.L_x_7696:


//--------------------- .text._ZN5flash32flash_fwd_splitkv_combine_kernelI23Flash_fwd_kernel_traitsILi64ELi64ELi256ELi4ELb0ELb0EN7cutlass6half_tE19Flash_kernel_traitsILi64ELi64ELi256ELi4ES3_EELi8ELi6ELb0EEEvNS_16Flash_fwd_paramsE --------------------------
	.section	.text._ZN5flash32flash_fwd_splitkv_combine_kernelI23Flash_fwd_kernel_traitsILi64ELi64ELi256ELi4ELb0ELb0EN7cutlass6half_tE19Flash_kernel_traitsILi64ELi64ELi256ELi4ES3_EELi8ELi6ELb0EEEvNS_16Flash_fwd_paramsE,"ax",@progbits
	.sectioninfo	@"SHI_REGISTERS=62"
	.align	128
        .global         _ZN5flash32flash_fwd_splitkv_combine_kernelI23Flash_fwd_kernel_traitsILi64ELi64ELi256ELi4ELb0ELb0EN7cutlass6half_tE19Flash_kernel_traitsILi64ELi64ELi256ELi4ES3_EELi8ELi6ELb0EEEvNS_16Flash_fwd_paramsE
        .type           _ZN5flash32flash_fwd_splitkv_combine_kernelI23Flash_fwd_kernel_traitsILi64ELi64ELi256ELi4ELb0ELb0EN7cutlass6half_tE19Flash_kernel_traitsILi64ELi64ELi256ELi4ES3_EELi8ELi6ELb0EEEvNS_16Flash_fwd_paramsE,@function
        .size           _ZN5flash32flash_fwd_splitkv_combine_kernelI23Flash_fwd_kernel_traitsILi64ELi64ELi256ELi4ELb0ELb0EN7cutlass6half_tE19Flash_kernel_traitsILi64ELi64ELi256ELi4ES3_EELi8ELi6ELb0EEEvNS_16Flash_fwd_paramsE,(.L_x_7697 - _ZN5flash32flash_fwd_splitkv_combine_kernelI23Flash_fwd_kernel_traitsILi64ELi64ELi256ELi4ELb0ELb0EN7cutlass6half_tE19Flash_kernel_traitsILi64ELi64ELi256ELi4ES3_EELi8ELi6ELb0EEEvNS_16Flash_fwd_paramsE)
        .other          _ZN5flash32flash_fwd_splitkv_combine_kernelI23Flash_fwd_kernel_traitsILi64ELi64ELi256ELi4ELb0ELb0EN7cutlass6half_tE19Flash_kernel_traitsILi64ELi64ELi256ELi4ES3_EELi8ELi6ELb0EEEvNS_16Flash_fwd_paramsE,@"STO_CUDA_ENTRY STV_DEFAULT"
_ZN5flash32flash_fwd_splitkv_combine_kernelI23Flash_fwd_kernel_traitsILi64ELi64ELi256ELi4ELb0ELb0EN7cutlass6half_tE19Flash_kernel_traitsILi64ELi64ELi256ELi4ES3_EELi8ELi6ELb0EEEvNS_16Flash_fwd_paramsE:
.text._ZN5flash32flash_fwd_splitkv_combine_kernelI23Flash_fwd_kernel_traitsILi64ELi64ELi256ELi4ELb0ELb0EN7cutlass6half_tE19Flash_kernel_traitsILi64ELi64ELi256ELi4ES3_EELi8ELi6ELb0EEEvNS_16Flash_fwd_paramsE:
        /* <DEDUP_REMOVED lines=11> */
[----:B------:R-:W-:Y:S01]  /*00b0*/  SEL R5, R0, R5, P0 ;  /* 0x0000000500057207 */ /* 0x000fe20000000000 */
        /* <DEDUP_REMOVED lines=11> */
[----:B------:R-:W-:Y:S05]  /*0170*/  CALL.REL.NOINC `($__internal_1_$__cuda_sm20_div_s64) ;  /* 0x0000459000007944 */ /* 0x000fea0003c00000 */
[----:B------:R-:W-:Y:S05]  /*0180*/  BRA `(.L_x_47) ;  /* 0x0000013000007947 */ /* 0x000fea0003800000 */
.L_x_46:
        /* <DEDUP_REMOVED lines=19> */
.L_x_47:
        /* <DEDUP_REMOVED lines=9> */
[----:B------:R-:W-:Y:S02]  /*0350*/  MOV R19, R21 ;  /* 0x0000001500137202 */ /* 0x000fe40000000f00 */
[----:B------:R-:W-:Y:S02]  /*0360*/  MOV R24, 0x380 ;  /* 0x0000038000187802 */ /* 0x000fe40000000f00 */
[----:B------:R-:W-:Y:S05]  /*0370*/  CALL.REL.NOINC `($__internal_1_$__cuda_sm20_div_s64) ;  /* 0x0000439000007944 */ /* 0x000fea0003c00000 */
[----:B------:R-:W-:Y:S02]  /*0380*/  MOV R32, R20 ;  /* 0x0000001400207202 */ /* 0x000fe40000000f00 */
[----:B------:R-:W-:Y:S01]  /*0390*/  MOV R33, R21 ;  /* 0x0000001500217202 */ /* 0x000fe20000000f00 */
[----:B------:R-:W-:Y:S05]  /*03a0*/  BRA `(.L_x_50) ;  /* 0x0000013000007947 */ /* 0x000fea0003800000 */
.L_x_49:
[----:B------:R-:W0:Y:S01]  /*03b0*/  I2F.U32.RP R6, R26 ;  /* 0x0000001a00067306 */ /* 0x000e220000209000 */
[----:B------:R-:W-:Y:S01]  /*03c0*/  ISETP.NE.U32.AND P0, PT, R26, RZ, PT ;  /* 0x000000ff1a00720c */ /* 0x000fe20003f05070 */
[----:B------:R-:W-:-:S06]  /*03d0*/  HFMA2.MMA R33, -RZ, RZ, 0, 0 ;  /* 0x00000000ff217435 */ /* 0x000fcc00000001ff */
[----:B0-----:R-:W0:Y:S02]  /*03e0*/  MUFU.RCP R4, R6 ;  /* 0x0000000600047308 */ /* 0x001e240000001000 */
[----:B0-----:R-:W-:-:S06]  /*03f0*/  IADD3 R4, R4, 0xffffffe, RZ ;  /* 0x0ffffffe04047810 */ /* 0x001fcc0007ffe0ff */
[----:B------:R-:W0:Y:S02]  /*0400*/  F2I.FTZ.U32.TRUNC.NTZ R3, R4 ;  /* 0x0000000400037305 */ /* 0x000e24000021f000 */
[----:B0-----:R-:W-:-:S04]  /*0410*/  IMAD.MOV R2, RZ, RZ, -R3 ;  /* 0x000000ffff027224 */ /* 0x001fc800078e0a03 */
[----:B------:R-:W-:Y:S02]  /*0420*/  IMAD R7, R2, R26, RZ ;  /* 0x0000001a02077224 */ /* 0x000fe400078e02ff */
[----:B------:R-:W-:-:S04]  /*0430*/  IMAD.MOV.U32 R2, RZ, RZ, RZ ;  /* 0x000000ffff027224 */ /* 0x000fc800078e00ff */
        /* <DEDUP_REMOVED lines=10> */
.L_x_50:
[----:B------:R-:W-:Y:S05]  /*04e0*/  BSYNC B0 ;  /* 0x0000000000007941 */ /* 0x000fea0003800000 */
.L_x_48:
        /* <DEDUP_REMOVED lines=10> */
[----:B------:R-:W-:Y:S01]  /*0590*/  @!UP0 UIADD3 UR4, UR5, URZ, URZ ;  /* 0x0000003f05048290 */ /* 0x000fe2000fffe03f */
[----:B0-----:R-:W0:Y:S02]  /*05a0*/  MUFU.RCP R8, R6 ;  /* 0x0000000600087308 */ /* 0x001e240000001000 */
[----:B0-----:R-:W-:Y:S01]  /*05b0*/  IADD3 R8, R8, 0xffffffe, RZ ;  /* 0x0ffffffe08087810 */ /* 0x001fe20007ffe0ff */
[----:B------:R-:W-:-:S05]  /*05c0*/  IMAD.MOV.U32 R6, RZ, RZ, R2 ;  /* 0x000000ffff067224 */ /* 0x000fca00078e0002 */
        /* <DEDUP_REMOVED lines=40> */
[----:B------:R-:W-:Y:S02]  /*0850*/  MOV R8, R20 ;  /* 0x0000001400087202 */ /* 0x000fe40000000f00 */
[----:B------:R-:W-:Y:S01]  /*0860*/  MOV R9, R21 ;  /* 0x0000001500097202 */ /* 0x000fe20000000f00 */
[----:B------:R-:W-:Y:S05]  /*0870*/  BRA `(.L_x_53) ;  /* 0x0000013000007947 */ /* 0x000fea0003800000 */
.L_x_52:
[----:B------:R-:W0:Y:S01]  /*0880*/  I2F.U32.RP R4, R17 ;  /* 0x0000001100047306 */ /* 0x000e220000209000 */
[----:B------:R-:W-:-:S07]  /*0890*/  ISETP.NE.U32.AND P0, PT, R17, RZ, PT ;  /* 0x000000ff1100720c */ /* 0x000fce0003f05070 */
[----:B0-----:R-:W0:Y:S02]  /*08a0*/  MUFU.RCP R6, R4 ;  /* 0x0000000400067308 */ /* 0x001e240000001000 */
[----:B0-----:R-:W-:-:S06]  /*08b0*/  IADD3 R6, R6, 0xffffffe, RZ ;  /* 0x0ffffffe06067810 */ /* 0x001fcc0007ffe0ff */
[----:B------:R-:W0:Y:S02]  /*08c0*/  F2I.FTZ.U32.TRUNC.NTZ R7, R6 ;  /* 0x0000000600077305 */ /* 0x000e24000021f000 */
[----:B0-----:R-:W-:Y:S02]  /*08d0*/  IMAD.MOV R2, RZ, RZ, -R7 ;  /* 0x000000ffff027224 */ /* 0x001fe400078e0a07 */
[----:B------:R-:W-:Y:S02]  /*08e0*/  IMAD.MOV.U32 R6, RZ, RZ, RZ ;  /* 0x000000ffff067224 */ /* 0x000fe400078e00ff */
[----:B------:R-:W-:-:S04]  /*08f0*/  IMAD R9, R2, R17, RZ ;  /* 0x0000001102097224 */ /* 0x000fc800078e02ff */
[----:B------:R-:W-:-:S06]  /*0900*/  IMAD.HI.U32 R9, R7, R9, R6 ;  /* 0x0000000907097227 */ /* 0x000fcc00078e0006 */
[----:B------:R-:W-:Y:S01]  /*0910*/  IMAD.HI.U32 R8, R9, R26, RZ ;  /* 0x0000001a09087227 */ /* 0x000fe200078e00ff */
[----:B------:R-:W-:-:S04]  /*0920*/  HFMA2.MMA R9, -RZ, RZ, 0, 0 ;  /* 0x00000000ff097435 */ /* 0x000fc800000001ff */
        /* <DEDUP_REMOVED lines=8> */
.L_x_53:
[----:B------:R-:W-:Y:S05]  /*09b0*/  BSYNC B0 ;  /* 0x0000000000007941 */ /* 0x000fea0003800000 */
.L_x_51:
[----:B------:R-:W-:Y:S01]  /*09c0*/  IMAD.MOV.U32 R6, RZ, RZ, c[0x0][0x1c0] ;  /* 0x00007000ff067624 */ /* 0x000fe200078e00ff */
[----:B------:R-:W-:Y:S01]  /*09d0*/  IABS R19, R3 ;  /* 0x0000000300137213 */ /* 0x000fe20000000000 */
[----:B------:R-:W-:Y:S01]  /*09e0*/  IMAD.MOV.U32 R26, RZ, RZ, RZ ;  /* 0x000000ffff1a7224 */ /* 0x000fe200078e00ff */
[----:B------:R-:W-:Y:S01]  /*09f0*/  IABS R14, c[0x0][0x214] ;  /* 0x00008500000e7a13 */ /* 0x000fe20000000000 */
[C---:B------:R-:W-:Y:S01]  /*0a00*/  IMAD R2, R6.reuse, c[0x0][0x214], RZ ;  /* 0x0000850006027a24 */ /* 0x040fe200078e02ff */
[----:B------:R-:W0:Y:S01]  /*0a10*/  I2F.RP R20, R19 ;  /* 0x0000001300147306 */ /* 0x000e220000209400 */
[----:B------:R-:W-:Y:S01]  /*0a20*/  IADD3 R6, R6, -0x1, RZ ;  /* 0xffffffff06067810 */ /* 0x000fe20007ffe0ff */
[----:B------:R-:W1:Y:S01]  /*0a30*/  S2R R38, SR_TID.X ;  /* 0x0000000000267919 */ /* 0x000e620000002100 */
[----:B------:R-:W-:Y:S01]  /*0a40*/  ISETP.NE.AND P5, PT, R3, RZ, PT ;  /* 0x000000ff0300720c */ /* 0x000fe20003fa5270 */
[----:B------:R-:W-:Y:S01]  /*0a50*/  BSSY B0, `(.L_x_54) ;  /* 0x0000072000007945 */ /* 0x000fe20003800000 */
[----:B------:R-:W-:-:S03]  /*0a60*/  IABS R18, R2 ;  /* 0x0000000200127213 */ /* 0x000fc60000000000 */
[----:B------:R-:W-:Y:S01]  /*0a70*/  I2F.RP R13, R14 ;  /* 0x0000000e000d7306 */ /* 0x000fe20000209400 */
[----:B------:R-:W-:-:S07]  /*0a80*/  IADD3 R21, R18, UR8, RZ ;  /* 0x0000000812157c10 */ /* 0x000fce000fffe0ff */
[----:B------:R-:W2:Y:S08]  /*0a90*/  I2F.RP R15, R18 ;  /* 0x00000012000f7306 */ /* 0x000eb00000209400 */
[----:B0-----:R-:W0:Y:S08]  /*0aa0*/  MUFU.RCP R4, R20 ;  /* 0x0000001400047308 */ /* 0x001e300000001000 */
[----:B--2---:R-:W2:Y:S08]  /*0ab0*/  MUFU.RCP R10, R15 ;  /* 0x0000000f000a7308 */ /* 0x004eb00000001000 */
[----:B------:R-:W3:Y:S01]  /*0ac0*/  MUFU.RCP R24, R13 ;  /* 0x0000000d00187308 */ /* 0x000ee20000001000 */
[----:B0-----:R-:W-:-:S02]  /*0ad0*/  IADD3 R4, R4, 0xffffffe, RZ ;  /* 0x0ffffffe04047810 */ /* 0x001fc40007ffe0ff */
[----:B--2---:R-:W-:-:S05]  /*0ae0*/  IADD3 R10, R10, 0xffffffe, RZ ;  /* 0x0ffffffe0a0a7810 */ /* 0x004fca0007ffe0ff */
[----:B------:R-:W0:Y:S01]  /*0af0*/  F2I.FTZ.U32.TRUNC.NTZ R27, R4 ;  /* 0x00000004001b7305 */ /* 0x000e22000021f000 */
[----:B------:R-:W-:Y:S02]  /*0b00*/  IABS R15, R21 ;  /* 0x00000015000f7213 */ /* 0x000fe40000000000 */
[----:B---3--:R-:W-:-:S05]  /*0b10*/  IADD3 R24, R24, 0xffffffe, RZ ;  /* 0x0ffffffe18187810 */ /* 0x008fca0007ffe0ff */
[----:B------:R-:W2:Y:S08]  /*0b20*/  F2I.FTZ.U32.TRUNC.NTZ R11, R10 ;  /* 0x0000000a000b7305 */ /* 0x000eb0000021f000 */
[----:B------:R-:W3:Y:S01]  /*0b30*/  F2I.FTZ.U32.TRUNC.NTZ R25, R24 ;  /* 0x0000001800197305 */ /* 0x000ee2000021f000 */
[----:B0-----:R-:W-:Y:S02]  /*0b40*/  IMAD.MOV R22, RZ, RZ, -R27 ;  /* 0x000000ffff167224 */ /* 0x001fe400078e0a1b */
[----:B------:R-:W-:-:S02]  /*0b50*/  IMAD.IADD R4, R6, 0x1, R19 ;  /* 0x0000000106047824 */ /* 0x000fc400078e0213 */
[----:B------:R-:W-:Y:S02]  /*0b60*/  IMAD R22, R22, R19, RZ ;  /* 0x0000001316167224 */ /* 0x000fe400078e02ff */
[----:B--2---:R-:W-:Y:S01]  /*0b70*/  IMAD.MOV R7, RZ, RZ, -R11 ;  /* 0x000000ffff077224 */ /* 0x004fe200078e0a0b */
[----:B------:R-:W-:Y:S01]  /*0b80*/  IABS R13, R4 ;  /* 0x00000004000d7213 */ /* 0x000fe20000000000 */
[----:B------:R-:W-:Y:S02]  /*0b90*/  IMAD.MOV.U32 R10, RZ, RZ, RZ ;  /* 0x000000ffff0a7224 */ /* 0x000fe400078e00ff */
[----:B------:R-:W-:Y:S02]  /*0ba0*/  IMAD R20, R7, R18, RZ ;  /* 0x0000001207147224 */ /* 0x000fe400078e02ff */
[----:B------:R-:W-:-:S04]  /*0bb0*/  IMAD.HI.U32 R22, R27, R22, R26 ;  /* 0x000000161b167227 */ /* 0x000fc800078e001a */
[----:B------:R-:W-:Y:S01]  /*0bc0*/  IMAD.HI.U32 R20, R11, R20, R10 ;  /* 0x000000140b147227 */ /* 0x000fe200078e000a */
[----:B------:R-:W-:Y:S02]  /*0bd0*/  IABS R10, R2 ;  /* 0x00000002000a7213 */ /* 0x000fe40000000000 */
[----:B------:R-:W-:Y:S01]  /*0be0*/  IABS R11, R3 ;  /* 0x00000003000b7213 */ /* 0x000fe20000000000 */
[----:B---3--:R-:W-:Y:S02]  /*0bf0*/  IMAD.MOV R7, RZ, RZ, -R25 ;  /* 0x000000ffff077224 */ /* 0x008fe400078e0a19 */
[----:B------:R-:W-:Y:S02]  /*0c00*/  IMAD.MOV.U32 R24, RZ, RZ, RZ ;  /* 0x000000ffff187224 */ /* 0x000fe400078e00ff */
[----:B------:R-:W-:Y:S02]  /*0c10*/  IMAD R7, R7, R14, RZ ;  /* 0x0000000e07077224 */ /* 0x000fe400078e02ff */
[----:B------:R-:W-:-:S02]  /*0c20*/  IMAD.MOV R10, RZ, RZ, -R10 ;  /* 0x000000ffff0a7224 */ /* 0x000fc400078e0a0a */
[----:B------:R-:W-:-:S04]  /*0c30*/  IMAD.HI.U32 R20, R20, R15, RZ ;  /* 0x0000000f14147227 */ /* 0x000fc800078e00ff */
[----:B------:R-:W-:-:S04]  /*0c40*/  IMAD.HI.U32 R24, R25, R7, R24 ;  /* 0x0000000719187227 */ /* 0x000fc800078e0018 */
[----:B------:R-:W-:Y:S02]  /*0c50*/  IMAD R7, R20, R10, R15 ;  /* 0x0000000a14077224 */ /* 0x000fe400078e020f */
[----:B------:R-:W-:Y:S02]  /*0c60*/  IMAD.MOV R11, RZ, RZ, -R11 ;  /* 0x000000ffff0b7224 */ /* 0x000fe400078e0a0b */
[----:B------:R-:W-:Y:S01]  /*0c70*/  IMAD.HI.U32 R22, R22, R13, RZ ;  /* 0x0000000d16167227 */ /* 0x000fe200078e00ff */
[----:B------:R-:W-:-:S03]  /*0c80*/  ISETP.GT.U32.AND P4, PT, R18, R7, PT ;  /* 0x000000071200720c */ /* 0x000fc60003f84070 */
[----:B------:R-:W-:Y:S01]  /*0c90*/  IMAD R26, R22, R11, R13 ;  /* 0x0000000b161a7224 */ /* 0x000fe200078e020d */
[----:B------:R-:W-:Y:S01]  /*0ca0*/  LEA.HI.SX32 R13, R2, 0x1, 0x1 ;  /* 0x00000001020d7811 */ /* 0x000fe200078f0aff */
[----:B------:R-:W-:-:S03]  /*0cb0*/  IMAD.HI.U32 R24, R24, R15, RZ ;  /* 0x0000000f18187227 */ /* 0x000fc600078e00ff */
[----:B------:R-:W-:Y:S01]  /*0cc0*/  ISETP.GT.U32.AND P3, PT, R19, R26, PT ;  /* 0x0000001a1300720c */ /* 0x000fe20003f64070 */
[----:B------:R-:W-:-:S04]  /*0cd0*/  IMAD.MOV R10, RZ, RZ, -R24 ;  /* 0x000000ffff0a7224 */ /* 0x000fc800078e0a18 */
[----:B------:R-:W-:Y:S01]  /*0ce0*/  @!P4 IMAD.IADD R7, R7, 0x1, -R18 ;  /* 0x000000010707c824 */ /* 0x000fe200078e0a12 */
[----:B------:R-:W-:Y:S01]  /*0cf0*/  @!P4 IADD3 R20, R20, 0x1, RZ ;  /* 0x000000011414c810 */ /* 0x000fe20007ffe0ff */
[----:B------:R-:W-:Y:S01]  /*0d00*/  IMAD R15, R14, R10, R15 ;  /* 0x0000000a0e0f7224 */ /* 0x000fe200078e020f */
[----:B------:R-:W-:Y:S02]  /*0d10*/  ISETP.NE.AND P4, PT, R2, RZ, PT ;  /* 0x000000ff0200720c */ /* 0x000fe40003f85270 */
[-C--:B------:R-:W-:Y:S02]  /*0d20*/  ISETP.GE.U32.AND P2, PT, R7, R18.reuse, PT ;  /* 0x000000120700720c */ /* 0x080fe40003f46070 */
[----:B------:R-:W-:Y:S01]  /*0d30*/  LOP3.LUT R7, R21, R18, RZ, 0x3c, !PT ;  /* 0x0000001215077212 */ /* 0x000fe200078e3cff */
[----:B------:R-:W-:Y:S01]  /*0d40*/  @!P3 IMAD.IADD R26, R26, 0x1, -R19 ;  /* 0x000000011a1ab824 */ /* 0x000fe200078e0a13 */
[----:B------:R-:W-:Y:S02]  /*0d50*/  ISETP.GT.U32.AND P0, PT, R14, R15, PT ;  /* 0x0000000f0e00720c */ /* 0x000fe40003f04070 */
[----:B------:R-:W-:-:S02]  /*0d60*/  ISETP.GE.AND P1, PT, R7, RZ, PT ;  /* 0x000000ff0700720c */ /* 0x000fc40003f26270 */
[-C--:B------:R-:W-:Y:S02]  /*0d70*/  ISETP.GE.U32.AND P6, PT, R26, R19.reuse, PT ;  /* 0x000000131a00720c */ /* 0x080fe40003fc6070 */
[----:B------:R-:W-:Y:S02]  /*0d80*/  LOP3.LUT R7, R4, R19, RZ, 0x3c, !PT ;  /* 0x0000001304077212 */ /* 0x000fe400078e3cff */
[----:B------:R-:W-:Y:S02]  /*0d90*/  @!P3 IADD3 R22, R22, 0x1, RZ ;  /* 0x000000011616b810 */ /* 0x000fe40007ffe0ff */
[----:B------:R-:W-:Y:S02]  /*0da0*/  @P2 IADD3 R20, R20, 0x1, RZ ;  /* 0x0000000114142810 */ /* 0x000fe40007ffe0ff */
[----:B------:R-:W-:Y:S01]  /*0db0*/  ISETP.GE.AND P2, PT, R7, RZ, PT ;  /* 0x000000ff0700720c */ /* 0x000fe20003f46270 */
[----:B------:R-:W-:Y:S01]  /*0dc0*/  @!P0 IMAD.IADD R15, R15, 0x1, -R14 ;  /* 0x000000010f0f8824 */ /* 0x000fe200078e0a0e */
[----:B------:R-:W-:Y:S01]  /*0dd0*/  @!P0 IADD3 R24, R24, 0x1, RZ ;  /* 0x0000000118188810 */ /* 0x000fe20007ffe0ff */
[----:B------:R-:W-:Y:S01]  /*0de0*/  @!P1 IMAD.MOV R20, RZ, RZ, -R20 ;  /* 0x000000ffff149224 */ /* 0x000fe200078e0a14 */
[----:B------:R-:W-:-:S02]  /*0df0*/  @!P4 LOP3.LUT R20, RZ, R18, RZ, 0x33, !PT ;  /* 0x00000012ff14c212 */ /* 0x000fc400078e33ff */
[----:B------:R-:W-:Y:S02]  /*0e00*/  @P6 IADD3 R22, R22, 0x1, RZ ;  /* 0x0000000116166810 */ /* 0x000fe40007ffe0ff */
[----:B------:R-:W-:Y:S02]  /*0e10*/  ISETP.LT.U32.AND P0, PT, R32, R20, PT ;  /* 0x000000142000720c */ /* 0x000fe40003f01070 */
[----:B------:R-:W-:Y:S02]  /*0e20*/  SHF.R.S32.HI R11, RZ, 0x1f, R20 ;  /* 0x0000001fff0b7819 */ /* 0x000fe40000011414 */
[----:B------:R-:W-:Y:S01]  /*0e30*/  ISETP.GE.U32.AND P3, PT, R15, R14, PT ;  /* 0x0000000e0f00720c */ /* 0x000fe20003f66070 */
[----:B------:R-:W-:Y:S01]  /*0e40*/  @!P2 IMAD.MOV R22, RZ, RZ, -R22 ;  /* 0x000000ffff16a224 */ /* 0x000fe200078e0a16 */
[----:B------:R-:W-:Y:S02]  /*0e50*/  ISETP.GT.AND P2, PT, R2, RZ, PT ;  /* 0x000000ff0200720c */ /* 0x000fe40003f44270 */
[----:B------:R-:W-:-:S02]  /*0e60*/  ISETP.LT.AND.EX P0, PT, R33, R11, PT, P0 ;  /* 0x0000000b2100720c */ /* 0x000fc40003f01300 */
[----:B------:R-:W-:Y:S02]  /*0e70*/  LOP3.LUT R21, R21, c[0x0][0x214], RZ, 0x3c, !PT ;  /* 0x0000850015157a12 */ /* 0x000fe400078e3cff */
[----:B------:R-:W-:Y:S02]  /*0e80*/  SEL R11, R33, R11, P0 ;  /* 0x0000000b210b7207 */ /* 0x000fe40000000000 */
[----:B------:R-:W-:Y:S02]  /*0e90*/  ISETP.GE.AND P1, PT, R21, RZ, PT ;  /* 0x000000ff1500720c */ /* 0x000fe40003f26270 */
[----:B------:R-:W-:Y:S02]  /*0ea0*/  SHF.R.S32.HI R10, RZ, 0x1f, R2 ;  /* 0x0000001fff0a7819 */ /* 0x000fe40000011402 */
[----:B------:R-:W-:Y:S02]  /*0eb0*/  ISETP.NE.AND P4, PT, RZ, c[0x0][0x214], PT ;  /* 0x00008500ff007a0c */ /* 0x000fe40003f85270 */
[----:B------:R-:W-:Y:S01]  /*0ec0*/  LOP3.LUT R2, R33, R11, RZ, 0xfc, !PT ;  /* 0x0000000b21027212 */ /* 0x000fe200078efcff */
[----:B------:R-:W-:Y:S01]  /*0ed0*/  @!P2 IMAD.MOV R13, RZ, RZ, R10 ;  /* 0x000000ffff0da224 */ /* 0x000fe200078e020a */
[----:B------:R-:W-:-:S02]  /*0ee0*/  @P3 IADD3 R24, R24, 0x1, RZ ;  /* 0x0000000118183810 */ /* 0x000fc40007ffe0ff */
[----:B------:R-:W-:Y:S02]  /*0ef0*/  ISETP.NE.U32.AND P2, PT, R2, RZ, PT ;  /* 0x000000ff0200720c */ /* 0x000fe40003f45070 */
[----:B------:R-:W-:Y:S01]  /*0f00*/  @!P5 LOP3.LUT R22, RZ, R19, RZ, 0x33, !PT ;  /* 0x00000013ff16d212 */ /* 0x000fe200078e33ff */
[----:B------:R-:W-:-:S03]  /*0f10*/  @!P1 IMAD.MOV R24, RZ, RZ, -R24 ;  /* 0x000000ffff189224 */ /* 0x000fc600078e0a18 */
[----:B------:R-:W-:Y:S02]  /*0f20*/  ISETP.LT.U32.AND P1, PT, R8, R22, PT ;  /* 0x000000160800720c */ /* 0x000fe40003f21070 */
[----:B------:R-:W-:Y:S02]  /*0f30*/  SHF.R.S32.HI R7, RZ, 0x1f, R22 ;  /* 0x0000001fff077819 */ /* 0x000fe40000011416 */
[----:B------:R-:W-:Y:S02]  /*0f40*/  @!P4 LOP3.LUT R24, RZ, c[0x0][0x214], RZ, 0x33, !PT ;  /* 0x00008500ff18ca12 */ /* 0x000fe400078e33ff */
[----:B------:R-:W-:-:S03]  /*0f50*/  ISETP.LT.AND.EX P1, PT, R9, R7, PT, P1 ;  /* 0x000000070900720c */ /* 0x000fc60003f21310 */
[----:B------:R-:W-:Y:S01]  /*0f60*/  IMAD R2, R24, R13, RZ ;  /* 0x0000000d18027224 */ /* 0x000fe200078e02ff */
[----:B------:R-:W-:Y:S02]  /*0f70*/  SEL R15, R8, R22, P1 ;  /* 0x00000016080f7207 */ /* 0x000fe40000800000 */
[----:B------:R-:W-:Y:S02]  /*0f80*/  SEL R14, R9, R7, P1 ;  /* 0x00000007090e7207 */ /* 0x000fe40000800000 */
[----:B------:R-:W-:Y:S01]  /*0f90*/  SEL R13, R32, R20, P0 ;  /* 0x00000014200d7207 */ /* 0x000fe20000000000 */
[----:B------:R-:W-:Y:S05]  /*0fa0*/  @!P2 BRA `(.L_x_55) ;  /* 0x000000900000a947 */ /* 0x000fea0003800000 */
[----:B-1----:R-:W-:Y:S01]  /*0fb0*/  IMAD.MOV.U32 R30, RZ, RZ, R32 ;  /* 0x000000ffff1e7224 */ /* 0x002fe200078e0020 */
[----:B------:R-:W-:Y:S01]  /*0fc0*/  MOV R26, R13 ;  /* 0x0000000d001a7202 */ /* 0x000fe20000000f00 */
[----:B------:R-:W-:Y:S01]  /*0fd0*/  IMAD.MOV.U32 R19, RZ, RZ, R33 ;  /* 0x000000ffff137224 */ /* 0x000fe200078e0021 */
[----:B------:R-:W-:Y:S02]  /*0fe0*/  MOV R25, R11 ;  /* 0x0000000b00197202 */ /* 0x000fe40000000f00 */
[----:B------:R-:W-:-:S02]  /*0ff0*/  MOV R24, 0x1010 ;  /* 0x0000101000187802 */ /* 0x000fc40000000f00 */
[----:B------:R-:W-:Y:S05]  /*1000*/  CALL.REL.NOINC `($__internal_1_$__cuda_sm20_div_s64) ;  /* 0x0000370000007944 */ /* 0x000fea0003c00000 */
[----:B------:R-:W-:Y:S02]  /*1010*/  MOV R40, R20 ;  /* 0x0000001400287202 */ /* 0x000fe40000000f00 */
[----:B------:R-:W-:Y:S01]  /*1020*/  MOV R41, R21 ;  /* 0x0000001500297202 */ /* 0x000fe20000000f00 */
[----:B------:R-:W-:Y:S05]  /*1030*/  BRA `(.L_x_56) ;  /* 0x0000013000007947 */ /* 0x000fea0003800000 */
.L_x_55:
        /* <DEDUP_REMOVED lines=19> */
.L_x_56:
[----:B------:R-:W-:Y:S05]  /*1170*/  BSYNC B0 ;  /* 0x0000000000007941 */ /* 0x000fea0003800000 */
.L_x_54:
[----:B------:R-:W-:Y:S01]  /*1180*/  SHF.R.S32.HI R7, RZ, 0x1f, R38 ;  /* 0x0000001fff077819 */ /* 0x000fe20000011426 */
[----:B------:R-:W-:Y:S01]  /*1190*/  ULDC.64 UR8, c[0x0][0x118] ;  /* 0x0000460000087ab9 */ /* 0x000fe20000000a00 */
[----:B------:R-:W-:Y:S02]  /*11a0*/  IADD3 R21, P0, R12, -UR7, RZ ;  /* 0x800000070c157c10 */ /* 0x000fe4000ff1e0ff */
[----:B------:R-:W-:-:S04]  /*11b0*/  LEA.HI R25, R7, R38, RZ, 0x3 ;  /* 0x0000002607197211 */ /* 0x000fc800078f18ff */
[----:B------:R-:W-:Y:S02]  /*11c0*/  LOP3.LUT R19, R25, 0xfffffff8, RZ, 0xc0, !PT ;  /* 0xfffffff819137812 */ /* 0x000fe400078ec0ff */
[----:B------:R-:W-:-:S03]  /*11d0*/  SHF.R.S32.HI R25, RZ, 0x3, R25 ;  /* 0x00000003ff197819 */ /* 0x000fc60000011419 */
[----:B------:R-:W-:Y:S01]  /*11e0*/  IMAD.IADD R20, R38, 0x1, -R19 ;  /* 0x0000000126147824 */ /* 0x000fe200078e0a13 */
[----:B------:R-:W-:Y:S02]  /*11f0*/  IADD3.X R19, R0, ~UR6, RZ, P0, !PT ;  /* 0x8000000600137c10 */ /* 0x000fe400087fe4ff */
[----:B------:R-:W-:Y:S02]  /*1200*/  IADD3 R31, R25, 0x20, RZ ;  /* 0x00000020191f7810 */ /* 0x000fe40007ffe0ff */
[----:B------:R-:W-:Y:S02]  /*1210*/  ISETP.GT.U32.AND P3, PT, R21, R20, PT ;  /* 0x000000141500720c */ /* 0x000fe40003f64070 */
[----:B------:R-:W-:Y:S02]  /*1220*/  SHF.R.S32.HI R10, RZ, 0x1f, R20 ;  /* 0x0000001fff0a7819 */ /* 0x000fe40000011414 */
[----:B------:R-:W-:Y:S02]  /*1230*/  IADD3 R27, R25, 0x10, RZ ;  /* 0x00000010191b7810 */ /* 0x000fe40007ffe0ff */
[----:B------:R-:W-:-:S02]  /*1240*/  ISETP.GT.AND.EX P3, PT, R19, R10, PT, P3 ;  /* 0x0000000a1300720c */ /* 0x000fc40003f64330 */
[----:B------:R-:W-:Y:S02]  /*1250*/  IADD3 R23, R25, 0x30, RZ ;  /* 0x0000003019177810 */ /* 0x000fe40007ffe0ff */
[----:B------:R-:W-:Y:S02]  /*1260*/  ISETP.GE.OR P4, PT, R31, c[0x0][0x314], !P3 ;  /* 0x0000c5001f007a0c */ /* 0x000fe40005f86670 */
[----:B------:R-:W-:Y:S02]  /*1270*/  ISETP.GE.OR P5, PT, R27, c[0x0][0x314], !P3 ;  /* 0x0000c5001b007a0c */ /* 0x000fe40005fa6670 */
[----:B------:R-:W-:Y:S02]  /*1280*/  ISETP.GE.OR P6, PT, R25, c[0x0][0x314], !P3 ;  /* 0x0000c50019007a0c */ /* 0x000fe40005fc6670 */
[----:B------:R-:W-:Y:S02]  /*1290*/  ISETP.GE.OR P3, PT, R23, c[0x0][0x314], !P3 ;  /* 0x0000c50017007a0c */ /* 0x000fe40005f66670 */
[----:B------:R-:W-:-:S04]  /*12a0*/  IADD3 R32, P0, R20, UR7, RZ ;  /* 0x0000000714207c10 */ /* 0x000fc8000ff1e0ff */
[----:B------:R-:W-:Y:S01]  /*12b0*/  IADD3.X R33, R10, UR6, RZ, P0, !PT ;  /* 0x000000060a217c10 */ /* 0x000fe200087fe4ff */
[--C-:B------:R-:W-:Y:S01]  /*12c0*/  @!P4 IMAD.MOV.U32 R26, RZ, RZ, R32.reuse ;  /* 0x000000ffff1ac224 */ /* 0x100fe200078e0020 */
[----:B------:R-:W-:Y:S02]  /*12d0*/  @!P4 SHF.R.S32.HI R19, RZ, 0x1f, R31 ;  /* 0x0000001fff13c819 */ /* 0x000fe4000001141f */
[----:B------:R-:W-:Y:S01]  /*12e0*/  @!P5 SHF.R.S32.HI R21, RZ, 0x1f, R27 ;  /* 0x0000001fff15d819 */ /* 0x000fe2000001141b */
[----:B------:R-:W-:-:S04]  /*12f0*/  @!P5 IMAD.WIDE.U32 R28, R12, R27, R32 ;  /* 0x0000001b0c1cd225 */ /* 0x000fc800078e0020 */
[-C--:B------:R-:W-:Y:S01]  /*1300*/  @!P4 IMAD R19, R19, R12.reuse, RZ ;  /* 0x0000000c1313c224 */ /* 0x080fe200078e02ff */
[----:B------:R-:W-:Y:S01]  /*1310*/  @!P5 LEA R22, P0, R28, c[0x0][0x208], 0x2 ;  /* 0x000082001c16da11 */ /* 0x000fe200078010ff */
[----:B------:R-:W-:Y:S02]  /*1320*/  @!P5 IMAD R21, R21, R12, RZ ;  /* 0x0000000c1515d224 */ /* 0x000fe400078e02ff */
[-C--:B------:R-:W-:Y:S01]  /*1330*/  @!P4 IMAD R10, R31, R0.reuse, R19 ;  /* 0x000000001f0ac224 */ /* 0x080fe200078e0213 */
[----:B------:R-:W-:Y:S01]  /*1340*/  @!P3 SHF.R.S32.HI R19, RZ, 0x1f, R23 ;  /* 0x0000001fff13b819 */ /* 0x000fe20000011417 */
[----:B------:R-:W-:Y:S01]  /*1350*/  @!P5 IMAD R18, R27, R0, R21 ;  /* 0x000000001b12d224 */ /* 0x000fe200078e0215 */
[----:B------:R-:W-:Y:S01]  /*1360*/  @!P6 SHF.R.S32.HI R21, RZ, 0x1f, R25 ;  /* 0x0000001fff15e819 */ /* 0x000fe20000011419 */
[----:B------:R-:W-:Y:S02]  /*1370*/  @!P4 IMAD.MOV.U32 R27, RZ, RZ, R33 ;  /* 0x000000ffff1bc224 */ /* 0x000fe400078e0021 */
[----:B------:R-:W-:-:S02]  /*1380*/  @!P3 IMAD R19, R19, R12, RZ ;  /* 0x0000000c1313b224 */ /* 0x000fc400078e02ff */
[----:B------:R-:W-:-:S04]  /*1390*/  @!P4 IMAD.WIDE.U32 R26, R12, R31, R26 ;  /* 0x0000001f0c1ac225 */ /* 0x000fc800078e001a */
[----:B------:R-:W-:Y:S02]  /*13a0*/  @!P6 IMAD.MOV.U32 R30, RZ, RZ, R32 ;  /* 0x000000ffff1ee224 */ /* 0x000fe400078e0020 */
[--C-:B------:R-:W-:Y:S02]  /*13b0*/  @!P6 IMAD.MOV.U32 R31, RZ, RZ, R33.reuse ;  /* 0x000000ffff1fe224 */ /* 0x100fe400078e0021 */
[----:B------:R-:W-:Y:S02]  /*13c0*/  @!P6 IMAD R21, R21, R12, RZ ;  /* 0x0000000c1515e224 */ /* 0x000fe400078e02ff */
[----:B------:R-:W-:Y:S02]  /*13d0*/  @!P5 IMAD.IADD R18, R29, 0x1, R18 ;  /* 0x000000011d12d824 */ /* 0x000fe400078e0212 */
[----:B------:R-:W-:-:S04]  /*13e0*/  @!P3 IMAD.WIDE.U32 R32, R12, R23, R32 ;  /* 0x000000170c20b225 */ /* 0x000fc800078e0020 */
[-C--:B------:R-:W-:Y:S01]  /*13f0*/  @!P3 IMAD R19, R23, R0.reuse, R19 ;  /* 0x000000001713b224 */ /* 0x080fe200078e0213 */
[----:B------:R-:W-:Y:S01]  /*1400*/  @!P5 LEA.HI.X R23, R28, c[0x0][0x20c], R18, 0x2, P0 ;  /* 0x000083001c17da11 */ /* 0x000fe200000f1412 */
[----:B------:R-:W-:Y:S01]  /*1410*/  @!P6 IMAD.WIDE.U32 R30, R12, R25, R30 ;  /* 0x000000190c1ee225 */ /* 0x000fe200078e001e */
[----:B------:R-:W-:Y:S02]  /*1420*/  @!P3 LEA R18, P0, R32, c[0x0][0x208], 0x2 ;  /* 0x000082002012ba11 */ /* 0x000fe400078010ff */
[----:B------:R-:W-:Y:S01]  /*1430*/  @!P4 LEA R28, P1, R26, c[0x0][0x208], 0x2 ;  /* 0x000082001a1cca11 */ /* 0x000fe200078210ff */
[----:B------:R-:W-:Y:S01]  /*1440*/  @!P6 IMAD R21, R25, R0, R21 ;  /* 0x000000001915e224 */ /* 0x000fe200078e0215 */
[----:B------:R-:W-:Y:S01]  /*1450*/  @!P6 LEA R36, P2, R30, c[0x0][0x208], 0x2 ;  /* 0x000082001e24ea11 */ /* 0x000fe200078410ff */
[----:B------:R-:W-:Y:S02]  /*1460*/  @!P3 IMAD.IADD R19, R33, 0x1, R19 ;  /* 0x000000012113b824 */ /* 0x000fe400078e0213 */
[----:B------:R-:W-:-:S02]  /*1470*/  @!P6 IMAD.IADD R21, R31, 0x1, R21 ;  /* 0x000000011f15e824 */ /* 0x000fc400078e0215 */
[----:B------:R-:W-:Y:S01]  /*1480*/  @!P4 IMAD.IADD R27, R27, 0x1, R10 ;  /* 0x000000011b1bc824 */ /* 0x000fe200078e020a */
[----:B------:R-:W-:Y:S01]  /*1490*/  @!P3 LEA.HI.X R19, R32, c[0x0][0x20c], R19, 0x2, P0 ;  /* 0x000083002013ba11 */ /* 0x000fe200000f1413 */
[----:B------:R-:W-:Y:S01]  /*14a0*/  IMAD.MOV.U32 R24, RZ, RZ, -0x800000 ;  /* 0xff800000ff187424 */ /* 0x000fe200078e00ff */
[----:B------:R-:W-:Y:S01]  /*14b0*/  @!P6 LEA.HI.X R37, R30, c[0x0][0x20c], R21, 0x2, P2 ;  /* 0x000083001e25ea11 */ /* 0x000fe200010f1415 */
[----:B------:R-:W-:Y:S01]  /*14c0*/  IMAD.MOV.U32 R21, RZ, RZ, -0x800000 ;  /* 0xff800000ff157424 */ /* 0x000fe200078e00ff */
[----:B------:R-:W-:Y:S01]  /*14d0*/  @!P4 LEA.HI.X R29, R26, c[0x0][0x20c], R27, 0x2, P1 ;  /* 0x000083001a1dca11 */ /* 0x000fe200008f141b */
[----:B------:R-:W-:Y:S02]  /*14e0*/  IMAD.MOV.U32 R10, RZ, RZ, -0x800000 ;  /* 0xff800000ff0a7424 */ /* 0x000fe400078e00ff */
[----:B------:R-:W-:Y:S01]  /*14f0*/  IMAD.MOV.U32 R26, RZ, RZ, -0x800000 ;  /* 0xff800000ff1a7424 */ /* 0x000fe200078e00ff */
[----:B------:R0:W2:Y:S04]  /*1500*/  @!P3 LDG.E R24, [R18.64] ;  /* 0x000000081218b981 */ /* 0x0000a8000c1e1900 */
[----:B------:R-:W3:Y:S04]  /*1510*/  @!P6 LDG.E R21, [R36.64] ;  /* 0x000000082415e981 */ /* 0x000ee8000c1e1900 */
[----:B------:R1:W4:Y:S04]  /*1520*/  @!P5 LDG.E R10, [R22.64] ;  /* 0x00000008160ad981 */ /* 0x000328000c1e1900 */
[----:B------:R-:W5:Y:S01]  /*1530*/  @!P4 LDG.E R26, [R28.64] ;  /* 0x000000081c1ac981 */ /* 0x000f62000c1e1900 */
[----:B------:R-:W-:-:S04]  /*1540*/  IABS R27, c[0x0][0x1c0] ;  /* 0x00007000001b7a13 */ /* 0x000fc80000000000 */
[----:B------:R-:W0:Y:S08]  /*1550*/  I2F.U32.RP R32, R27 ;  /* 0x0000001b00207306 */ /* 0x000e300000209000 */
[----:B0-----:R-:W0:Y:S02]  /*1560*/  MUFU.RCP R30, R32 ;  /* 0x00000020001e7308 */ /* 0x001e240000001000 */
[----:B0-----:R-:W-:-:S06]  /*1570*/  IADD3 R30, R30, 0xffffffe, RZ ;  /* 0x0ffffffe1e1e7810 */ /* 0x001fcc0007ffe0ff */
[----:B------:R-:W1:Y:S01]  /*1580*/  F2I.FTZ.U32.TRUNC.NTZ R31, R30 ;  /* 0x0000001e001f7305 */ /* 0x000e62000021f000 */
[----:B------:R-:W-:Y:S02]  /*1590*/  IABS R19, R4 ;  /* 0x0000000400137213 */ /* 0x000fe40000000000 */
[----:B------:R-:W-:Y:S01]  /*15a0*/  IABS R18, c[0x0][0x1c0] ;  /* 0x0000700000127a13 */ /* 0x000fe20000000000 */
[----:B-1----:R-:W-:Y:S02]  /*15b0*/  IMAD.MOV R22, RZ, RZ, -R31 ;  /* 0x000000ffff167224 */ /* 0x002fe400078e0a1f */
[----:B------:R-:W-:Y:S02]  /*15c0*/  IMAD.MOV.U32 R30, RZ, RZ, RZ ;  /* 0x000000ffff1e7224 */ /* 0x000fe400078e00ff */
[----:B------:R-:W-:-:S04]  /*15d0*/  IMAD R22, R22, R27, RZ ;  /* 0x0000001b16167224 */ /* 0x000fc800078e02ff */
[----:B------:R-:W-:-:S04]  /*15e0*/  IMAD.HI.U32 R22, R31, R22, R30 ;  /* 0x000000161f167227 */ /* 0x000fc800078e001e */
[----:B------:R-:W-:Y:S02]  /*15f0*/  IMAD.MOV R18, RZ, RZ, -R18 ;  /* 0x000000ffff127224 */ /* 0x000fe400078e0a12 */
[----:B------:R-:W-:-:S04]  /*1600*/  IMAD.HI.U32 R22, R22, R19, RZ ;  /* 0x0000001316167227 */ /* 0x000fc800078e00ff */
[----:B------:R-:W-:-:S05]  /*1610*/  IMAD R18, R22, R18, R19 ;  /* 0x0000001216127224 */ /* 0x000fca00078e0213 */
[----:B------:R-:W-:Y:S02]  /*1620*/  ISETP.GT.U32.AND P3, PT, R27, R18, PT ;  /* 0x000000121b00720c */ /* 0x000fe40003f64070 */
[C---:B------:R-:W-:Y:S02]  /*1630*/  ISETP.GT.AND P6, PT, R38.reuse, 0x7f, PT ;  /* 0x0000007f2600780c */ /* 0x040fe40003fc4270 */
[C---:B------:R-:W-:Y:S02]  /*1640*/  ISETP.GT.AND P2, PT, R38.reuse, 0x1ff, PT ;  /* 0x000001ff2600780c */ /* 0x040fe40003f44270 */
[C---:B------:R-:W-:Y:S02]  /*1650*/  ISETP.GT.AND P1, PT, R38.reuse, 0x17f, PT ;  /* 0x0000017f2600780c */ /* 0x040fe40003f24270 */
[----:B------:R-:W-:Y:S01]  /*1660*/  ISETP.GT.AND P0, PT, R38, 0xff, PT ;  /* 0x000000ff2600780c */ /* 0x000fe20003f04270 */
[----:B------:R-:W-:-:S04]  /*1670*/  IMAD R25, R25, 0x9, R20 ;  /* 0x0000000919197824 */ /* 0x000fc800078e0214 */
[----:B------:R-:W-:-:S05]  /*1680*/  @!P3 IMAD.IADD R18, R18, 0x1, -R27 ;  /* 0x000000011212b824 */ /* 0x000fca00078e0a1b */
[----:B------:R-:W-:Y:S02]  /*1690*/  ISETP.GE.U32.AND P4, PT, R18, R27, PT ;  /* 0x0000001b1200720c */ /* 0x000fe40003f86070 */
[----:B------:R-:W-:Y:S02]  /*16a0*/  LOP3.LUT R18, R9, R14, RZ, 0xfc, !PT ;  /* 0x0000000e09127212 */ /* 0x000fe400078efcff */
[----:B------:R-:W-:Y:S02]  /*16b0*/  LOP3.LUT R4, R4, c[0x0][0x1c0], RZ, 0x3c, !PT ;  /* 0x0000700004047a12 */ /* 0x000fe400078e3cff */
[----:B------:R-:W-:-:S07]  /*16c0*/  @!P3 IADD3 R22, R22, 0x1, RZ ;  /* 0x000000011616b810 */ /* 0x000fce0007ffe0ff */
[----:B------:R-:W-:Y:S01]  /*16d0*/  @P4 IADD3 R22, R22, 0x1, RZ ;  /* 0x0000000116164810 */ /* 0x000fe20007ffe0ff */
[----:B------:R-:W-:Y:S01]  /*16e0*/  BSSY B0, `(.L_x_57) ;  /* 0x0000028000007945 */ /* 0x000fe20003800000 */
[----:B--2---:R0:W-:Y:S04]  /*16f0*/  @!P6 STS [R25.X4+0x6c0], R24 ;  /* 0x0006c0181900e388 */ /* 0x0041e80000004800 */
[----:B---3--:R0:W-:Y:S01]  /*1700*/  @!P2 STS [R25.X4], R21 ;  /* 0x000000151900a388 */ /* 0x0081e20000004800 */
[----:B------:R-:W-:-:S03]  /*1710*/  ISETP.NE.U32.AND P2, PT, R18, RZ, PT ;  /* 0x000000ff1200720c */ /* 0x000fc60003f45070 */
[----:B----4-:R0:W-:Y:S01]  /*1720*/  @!P1 STS [R25.X4+0x240], R10 ;  /* 0x0002400a19009388 */ /* 0x0101e20000004800 */
[----:B------:R-:W-:-:S03]  /*1730*/  ISETP.GE.AND P1, PT, R4, RZ, PT ;  /* 0x000000ff0400720c */ /* 0x000fc60003f26270 */
[----:B-----5:R0:W-:Y:S01]  /*1740*/  @!P0 STS [R25.X4+0x480], R26 ;  /* 0x0004801a19008388 */ /* 0x0201e20000004800 */
[----:B------:R-:W-:Y:S01]  /*1750*/  ISETP.NE.AND P0, PT, RZ, c[0x0][0x1c0], PT ;  /* 0x00007000ff007a0c */ /* 0x000fe20003f05270 */
[----:B------:R-:W-:-:S08]  /*1760*/  IMAD.MOV.U32 R4, RZ, RZ, R22 ;  /* 0x000000ffff047224 */ /* 0x000fd000078e0016 */
[----:B------:R-:W-:-:S04]  /*1770*/  @!P1 IMAD.MOV R4, RZ, RZ, -R4 ;  /* 0x000000ffff049224 */ /* 0x000fc800078e0a04 */
[----:B------:R-:W-:Y:S01]  /*1780*/  @!P0 LOP3.LUT R4, RZ, c[0x0][0x1c0], RZ, 0x33, !PT ;  /* 0x00007000ff048a12 */ /* 0x000fe200078e33ff */
[----:B------:R-:W-:Y:S05]  /*1790*/  @!P2 BRA `(.L_x_58) ;  /* 0x000000900000a947 */ /* 0x000fea0003800000 */
[----:B------:R-:W-:Y:S01]  /*17a0*/  IMAD.MOV.U32 R30, RZ, RZ, R8 ;  /* 0x000000ffff1e7224 */ /* 0x000fe200078e0008 */
[----:B0-----:R-:W-:Y:S01]  /*17b0*/  MOV R26, R15 ;  /* 0x0000000f001a7202 */ /* 0x001fe20000000f00 */
[----:B------:R-:W-:Y:S01]  /*17c0*/  IMAD.MOV.U32 R19, RZ, RZ, R9 ;  /* 0x000000ffff137224 */ /* 0x000fe200078e0009 */
[----:B------:R-:W-:Y:S02]  /*17d0*/  MOV R25, R14 ;  /* 0x0000000e00197202 */ /* 0x000fe40000000f00 */
[----:B------:R-:W-:Y:S02]  /*17e0*/  MOV R24, 0x1800 ;  /* 0x0000180000187802 */ /* 0x000fe40000000f00 */
[----:B------:R-:W-:Y:S05]  /*17f0*/  CALL.REL.NOINC `($__internal_1_$__cuda_sm20_div_s64) ;  /* 0x00002f1000007944 */ /* 0x000fea0003c00000 */
[----:B------:R-:W-:Y:S02]  /*1800*/  MOV R42, R20 ;  /* 0x00000014002a7202 */ /* 0x000fe40000000f00 */
[----:B------:R-:W-:Y:S01]  /*1810*/  MOV R43, R21 ;  /* 0x00000015002b7202 */ /* 0x000fe20000000f00 */
[----:B------:R-:W-:Y:S05]  /*1820*/  BRA `(.L_x_59) ;  /* 0x0000013000007947 */ /* 0x000fea0003800000 */
.L_x_58:
[----:B0-----:R-:W0:Y:S01]  /*1830*/  I2F.U32.RP R10, R15 ;  /* 0x0000000f000a7306 */ /* 0x001e220000209000 */
        /* <DEDUP_REMOVED lines=18> */
.L_x_59:
[----:B------:R-:W-:Y:S05]  /*1960*/  BSYNC B0 ;  /* 0x0000000000007941 */ /* 0x000fea0003800000 */
.L_x_57:
[----:B------:R-:W-:Y:S01]  /*1970*/  BAR.SYNC.DEFER_BLOCKING 0x0 ;  /* 0x0000000000007b1d */ /* 0x000fe20000010000 */
[----:B------:R-:W-:Y:S01]  /*1980*/  LEA.HI R7, R7, R38, RZ, 0x4 ;  /* 0x0000002607077211 */ /* 0x000fe200078f20ff */
[----:B------:R-:W-:Y:S02]  /*1990*/  IMAD.MOV.U32 R36, RZ, RZ, -0x800000 ;  /* 0xff800000ff247424 */ /* 0x000fe400078e00ff */
[----:B------:R-:W-:Y:S01]  /*19a0*/  IMAD.MOV.U32 R33, RZ, RZ, -0x800000 ;  /* 0xff800000ff217424 */ /* 0x000fe200078e00ff */
[----:B------:R-:W-:Y:S01]  /*19b0*/  LOP3.LUT R9, R7, 0xfffffff0, RZ, 0xc0, !PT ;  /* 0xfffffff007097812 */ /* 0x000fe200078ec0ff */
[----:B------:R-:W-:Y:S01]  /*19c0*/  IMAD.MOV.U32 R32, RZ, RZ, -0x800000 ;  /* 0xff800000ff207424 */ /* 0x000fe200078e00ff */
[----:B------:R-:W-:Y:S01]  /*19d0*/  SHF.R.S32.HI R7, RZ, 0x4, R7 ;  /* 0x00000004ff077819 */ /* 0x000fe20000011407 */
[----:B------:R-:W-:Y:S01]  /*19e0*/  IMAD.MOV.U32 R34, RZ, RZ, -0x800000 ;  /* 0xff800000ff227424 */ /* 0x000fe200078e00ff */
[----:B------:R-:W-:Y:S01]  /*19f0*/  ULDC.U8 UR4, c[0x0][0x329] ;  /* 0x0000ca4000047ab9 */ /* 0x000fe20000000000 */
[----:B------:R-:W-:Y:S01]  /*1a00*/  IMAD.IADD R38, R38, 0x1, -R9 ;  /* 0x0000000126267824 */ /* 0x000fe200078e0a09 */
[----:B------:R-:W-:Y:S03]  /*1a10*/  BSSY B1, `(.L_x_60) ;  /* 0x000023c000017945 */ /* 0x000fe60003800000 */
[----:B------:R-:W-:-:S05]  /*1a20*/  IMAD R27, R38, 0x9, R7 ;  /* 0x00000009261b7824 */ /* 0x000fca00078e0207 */
[----:B------:R-:W-:Y:S04]  /*1a30*/  @!P6 LDS R36, [R27.X4] ;  /* 0x000000001b24e984 */ /* 0x000fe80000004800 */
[----:B------:R-:W0:Y:S04]  /*1a40*/  @!P6 LDS R33, [R27.X4+0x240] ;  /* 0x000240001b21e984 */ /* 0x000e280000004800 */
[----:B------:R-:W1:Y:S04]  /*1a50*/  @!P6 LDS R32, [R27.X4+0x480] ;  /* 0x000480001b20e984 */ /* 0x000e680000004800 */
[----:B------:R-:W2:Y:S01]  /*1a60*/  @!P6 LDS R34, [R27.X4+0x6c0] ;  /* 0x0006c0001b22e984 */ /* 0x000ea20000004800 */
[----:B0-----:R-:W-:-:S04]  /*1a70*/  FMNMX.FTZ R9, R36, R33, !PT ;  /* 0x0000002124097209 */ /* 0x001fc80007810000 */
[----:B-1----:R-:W-:-:S04]  /*1a80*/  FMNMX.FTZ R9, R9, R32, !PT ;  /* 0x0000002009097209 */ /* 0x002fc80007810000 */
[----:B--2---:R-:W-:-:S05]  /*1a90*/  FMNMX.FTZ R20, R9, R34, !PT ;  /* 0x0000002209147209 */ /* 0x004fca0007810000 */
[----:B------:R-:W0:Y:S02]  /*1aa0*/  SHFL.BFLY PT, R9, R20, 0x8, 0x1f ;  /* 0x0d001f0014097f89 */ /* 0x000e2400000e0000 */
[----:B0-----:R-:W-:-:S05]  /*1ab0*/  FMNMX.FTZ R9, R20, R9, !PT ;  /* 0x0000000914097209 */ /* 0x001fca0007810000 */
[----:B------:R-:W0:Y:S02]  /*1ac0*/  SHFL.BFLY PT, R18, R9, 0x4, 0x1f ;  /* 0x0c801f0009127f89 */ /* 0x000e2400000e0000 */
[----:B0-----:R-:W-:-:S05]  /*1ad0*/  FMNMX.FTZ R18, R9, R18, !PT ;  /* 0x0000001209127209 */ /* 0x001fca0007810000 */
[----:B------:R-:W0:Y:S02]  /*1ae0*/  SHFL.BFLY PT, R21, R18, 0x2, 0x1f ;  /* 0x0c401f0012157f89 */ /* 0x000e2400000e0000 */
[----:B0-----:R-:W-:-:S05]  /*1af0*/  FMNMX.FTZ R21, R18, R21, !PT ;  /* 0x0000001512157209 */ /* 0x001fca0007810000 */
[----:B------:R-:W0:Y:S02]  /*1b00*/  SHFL.BFLY PT, R8, R21, 0x1, 0x1f ;  /* 0x0c201f0015087f89 */ /* 0x000e2400000e0000 */
[----:B0-----:R-:W-:Y:S02]  /*1b10*/  FMNMX.FTZ R8, R21, R8, !PT ;  /* 0x0000000815087209 */ /* 0x001fe40007810000 */
[----:B------:R-:W-:Y:S02]  /*1b20*/  IABS R21, R2 ;  /* 0x0000000200157213 */ /* 0x000fe40000000000 */
        /* <DEDUP_REMOVED lines=10> */
[----:B------:R-:W-:-:S03]  /*1bd0*/  FMUL.FTZ R22, R22, 1.4426950216293334961 ;  /* 0x3fb8aa3b16167820 */ /* 0x000fc60000410000 */
[----:B------:R-:W0:Y:S08]  /*1be0*/  MUFU.EX2 R9, R23 ;  /* 0x0000001700097308 */ /* 0x000e300000000800 */
[----:B------:R-:W1:Y:S08]  /*1bf0*/  MUFU.EX2 R8, R20 ;  /* 0x0000001400087308 */ /* 0x000e700000000800 */
[----:B------:R-:W2:Y:S01]  /*1c00*/  MUFU.EX2 R18, R22 ;  /* 0x0000001600127308 */ /* 0x000ea20000000800 */
[----:B0-----:R-:W-:-:S04]  /*1c10*/  FADD.FTZ R9, R10, R9 ;  /* 0x000000090a097221 */ /* 0x001fc80000010000 */
[----:B-1----:R-:W-:-:S03]  /*1c20*/  FADD.FTZ R9, R9, R8 ;  /* 0x0000000809097221 */ /* 0x002fc60000010000 */
[----:B------:R-:W0:Y:S01]  /*1c30*/  I2F.RP R8, R21 ;  /* 0x0000001500087306 */ /* 0x000e220000209400 */
[----:B--2---:R-:W-:Y:S01]  /*1c40*/  FADD.FTZ R18, R9, R18 ;  /* 0x0000001209127221 */ /* 0x004fe20000010000 */
[----:B------:R-:W-:-:S04]  /*1c50*/  IABS R9, c[0x0][0x1c0] ;  /* 0x0000700000097a13 */ /* 0x000fc80000000000 */
[----:B------:R-:W1:Y:S02]  /*1c60*/  SHFL.BFLY PT, R23, R18, 0x8, 0x1f ;  /* 0x0d001f0012177f89 */ /* 0x000e6400000e0000 */
[----:B------:R-:W2:Y:S08]  /*1c70*/  I2F.U32.RP R20, R9 ;  /* 0x0000000900147306 */ /* 0x000eb00000209000 */
[----:B0-----:R-:W0:Y:S08]  /*1c80*/  MUFU.RCP R8, R8 ;  /* 0x0000000800087308 */ /* 0x001e300000001000 */
[----:B--2---:R-:W2:Y:S01]  /*1c90*/  MUFU.RCP R24, R20 ;  /* 0x0000001400187308 */ /* 0x004ea20000001000 */
[----:B-1----:R-:W-:Y:S01]  /*1ca0*/  FADD.FTZ R23, R18, R23 ;  /* 0x0000001712177221 */ /* 0x002fe20000010000 */
[----:B0-----:R-:W-:-:S02]  /*1cb0*/  IADD3 R28, R8, 0xffffffe, RZ ;  /* 0x0ffffffe081c7810 */ /* 0x001fc40007ffe0ff */
[----:B------:R-:W-:Y:S02]  /*1cc0*/  IABS R8, R2 ;  /* 0x0000000200087213 */ /* 0x000fe40000000000 */
[----:B------:R-:W0:Y:S02]  /*1cd0*/  SHFL.BFLY PT, R10, R23, 0x4, 0x1f ;  /* 0x0c801f00170a7f89 */ /* 0x000e2400000e0000 */
[----:B------:R-:W1:Y:S01]  /*1ce0*/  F2I.FTZ.U32.TRUNC.NTZ R29, R28 ;  /* 0x0000001c001d7305 */ /* 0x000e62000021f000 */
[----:B------:R-:W-:Y:S01]  /*1cf0*/  IMAD.MOV R8, RZ, RZ, -R8 ;  /* 0x000000ffff087224 */ /* 0x000fe200078e0a08 */
[----:B--2---:R-:W-:Y:S01]  /*1d00*/  IADD3 R24, R24, 0xffffffe, RZ ;  /* 0x0ffffffe18187810 */ /* 0x004fe20007ffe0ff */
[----:B------:R-:W-:-:S05]  /*1d10*/  IMAD.IADD R20, R6, 0x1, R21 ;  /* 0x0000000106147824 */ /* 0x000fca00078e0215 */
[----:B------:R-:W2:Y:S01]  /*1d20*/  F2I.FTZ.U32.TRUNC.NTZ R25, R24 ;  /* 0x0000001800197305 */ /* 0x000ea2000021f000 */
[----:B------:R-:W-:Y:S01]  /*1d30*/  IABS R18, R20 ;  /* 0x0000001400127213 */ /* 0x000fe20000000000 */
[----:B-1----:R-:W-:Y:S02]  /*1d40*/  IMAD.MOV R22, RZ, RZ, -R29 ;  /* 0x000000ffff167224 */ /* 0x002fe400078e0a1d */
[----:B------:R-:W-:Y:S02]  /*1d50*/  IMAD.MOV.U32 R28, RZ, RZ, RZ ;  /* 0x000000ffff1c7224 */ /* 0x000fe400078e00ff */
[----:B------:R-:W-:Y:S02]  /*1d60*/  IMAD R22, R22, R21, RZ ;  /* 0x0000001516167224 */ /* 0x000fe400078e02ff */
[----:B0-----:R-:W-:Y:S02]  /*1d70*/  FADD.FTZ R10, R23, R10 ;  /* 0x0000000a170a7221 */ /* 0x001fe40000010000 */
[----:B--2---:R-:W-:-:S02]  /*1d80*/  IMAD.MOV R6, RZ, RZ, -R25 ;  /* 0x000000ffff067224 */ /* 0x004fc400078e0a19 */
[----:B------:R-:W-:Y:S01]  /*1d90*/  IMAD.HI.U32 R22, R29, R22, R28 ;  /* 0x000000161d167227 */ /* 0x000fe200078e001c */
[----:B------:R-:W0:Y:S03]  /*1da0*/  SHFL.BFLY PT, R23, R10, 0x2, 0x1f ;  /* 0x0c401f000a177f89 */ /* 0x000e2600000e0000 */
[----:B------:R-:W-:Y:S01]  /*1db0*/  IMAD.MOV.U32 R29, RZ, RZ, R18 ;  /* 0x000000ffff1d7224 */ /* 0x000fe200078e0012 */
[----:B------:R-:W-:Y:S01]  /*1dc0*/  IABS R18, c[0x0][0x1c0] ;  /* 0x0000700000127a13 */ /* 0x000fe20000000000 */
[----:B------:R-:W-:Y:S02]  /*1dd0*/  IMAD R31, R6, R9, RZ ;  /* 0x00000009061f7224 */ /* 0x000fe400078e02ff */
[----:B------:R-:W-:Y:S02]  /*1de0*/  IMAD.MOV.U32 R24, RZ, RZ, RZ ;  /* 0x000000ffff187224 */ /* 0x000fe400078e00ff */
[----:B------:R-:W-:-:S04]  /*1df0*/  IMAD.HI.U32 R22, R22, R29, RZ ;  /* 0x0000001d16167227 */ /* 0x000fc800078e00ff */
[----:B------:R-:W-:-:S04]  /*1e00*/  IMAD.HI.U32 R24, R25, R31, R24 ;  /* 0x0000001f19187227 */ /* 0x000fc800078e0018 */
[----:B------:R-:W-:Y:S02]  /*1e10*/  IMAD R8, R22, R8, R29 ;  /* 0x0000000816087224 */ /* 0x000fe400078e021d */
[----:B------:R-:W-:Y:S02]  /*1e20*/  IMAD.MOV R18, RZ, RZ, -R18 ;  /* 0x000000ffff127224 */ /* 0x000fe400078e0a12 */
[----:B------:R-:W-:Y:S01]  /*1e30*/  IMAD.HI.U32 R24, R24, R29, RZ ;  /* 0x0000001d18187227 */ /* 0x000fe200078e00ff */
[----:B------:R-:W-:-:S03]  /*1e40*/  ISETP.GT.U32.AND P0, PT, R21, R8, PT ;  /* 0x000000081500720c */ /* 0x000fc60003f04070 */
[----:B------:R-:W-:Y:S02]  /*1e50*/  IMAD R18, R24, R18, R29 ;  /* 0x0000001218127224 */ /* 0x000fe400078e021d */
[----:B0-----:R-:W-:Y:S01]  /*1e60*/  FADD.FTZ R23, R10, R23 ;  /* 0x000000170a177221 */ /* 0x001fe20000010000 */
[----:B------:R-:W-:Y:S01]  /*1e70*/  SHF.R.S32.HI R10, RZ, 0x1f, R3 ;  /* 0x0000001fff0a7819 */ /* 0x000fe20000011403 */
[----:B------:R-:W-:Y:S01]  /*1e80*/  IMAD.MOV.U32 R31, RZ, RZ, 0x7f800000 ;  /* 0x7f800000ff1f7424 */ /* 0x000fe200078e00ff */
[----:B------:R-:W-:Y:S02]  /*1e90*/  ISETP.GT.U32.AND P5, PT, R9, R18, PT ;  /* 0x000000120900720c */ /* 0x000fe40003fa4070 */
[----:B------:R-:W0:Y:S03]  /*1ea0*/  SHFL.BFLY PT, R6, R23, 0x1, 0x1f ;  /* 0x0c201f0017067f89 */ /* 0x000e2600000e0000 */
[----:B------:R-:W-:Y:S01]  /*1eb0*/  @!P0 IMAD.IADD R8, R8, 0x1, -R21 ;  /* 0x0000000108088824 */ /* 0x000fe200078e0a15 */
[----:B------:R-:W-:-:S02]  /*1ec0*/  @!P0 IADD3 R22, R22, 0x1, RZ ;  /* 0x0000000116168810 */ /* 0x000fc40007ffe0ff */
[----:B------:R-:W-:Y:S02]  /*1ed0*/  ISETP.GT.AND P0, PT, R2, RZ, PT ;  /* 0x000000ff0200720c */ /* 0x000fe40003f04270 */
[-C--:B------:R-:W-:Y:S02]  /*1ee0*/  ISETP.GE.U32.AND P4, PT, R8, R21.reuse, PT ;  /* 0x000000150800720c */ /* 0x080fe40003f86070 */
[----:B------:R-:W-:Y:S01]  /*1ef0*/  LOP3.LUT R8, R20, R21, RZ, 0x3c, !PT ;  /* 0x0000001514087212 */ /* 0x000fe200078e3cff */
[----:B------:R-:W-:Y:S01]  /*1f00*/  @!P5 IMAD.IADD R18, R18, 0x1, -R9 ;  /* 0x000000011212d824 */ /* 0x000fe200078e0a09 */
[----:B------:R-:W-:Y:S02]  /*1f10*/  LOP3.LUT R20, R20, c[0x0][0x1c0], RZ, 0x3c, !PT ;  /* 0x0000700014147a12 */ /* 0x000fe400078e3cff */
[----:B------:R-:W-:Y:S02]  /*1f20*/  ISETP.GE.AND P3, PT, R8, RZ, PT ;  /* 0x000000ff0800720c */ /* 0x000fe40003f66270 */
[----:B------:R-:W-:Y:S01]  /*1f30*/  ISETP.GE.U32.AND P1, PT, R18, R9, PT ;  /* 0x000000091200720c */ /* 0x000fe20003f26070 */
[----:B------:R-:W1:Y:S01]  /*1f40*/  S2R R8, SR_TID.X ;  /* 0x0000000000087919 */ /* 0x000e620000002100 */
[----:B------:R-:W-:-:S02]  /*1f50*/  @!P5 IADD3 R24, R24, 0x1, RZ ;  /* 0x000000011818d810 */ /* 0x000fc40007ffe0ff */
[----:B------:R-:W-:Y:S02]  /*1f60*/  ISETP.GE.AND P2, PT, R20, RZ, PT ;  /* 0x000000ff1400720c */ /* 0x000fe40003f46270 */
[----:B------:R-:W-:Y:S01]  /*1f70*/  @P4 IADD3 R22, R22, 0x1, RZ ;  /* 0x0000000116164810 */ /* 0x000fe20007ffe0ff */
[----:B0-----:R-:W-:Y:S01]  /*1f80*/  FADD.FTZ R18, R23, R6 ;  /* 0x0000000617127221 */ /* 0x001fe20000010000 */
[----:B------:R-:W-:Y:S02]  /*1f90*/  ISETP.GT.AND P4, PT, R3, RZ, PT ;  /* 0x000000ff0300720c */ /* 0x000fe40003f84270 */
[----:B------:R-:W-:Y:S01]  /*1fa0*/  SHF.R.S32.HI R20, RZ, 0x1f, R2 ;  /* 0x0000001fff147819 */ /* 0x000fe20000011402 */
[----:B------:R-:W-:Y:S02]  /*1fb0*/  @!P3 IMAD.MOV R22, RZ, RZ, -R22 ;  /* 0x000000ffff16b224 */ /* 0x000fe400078e0a16 */
[----:B------:R-:W-:Y:S02]  /*1fc0*/  @P1 IADD3 R24, R24, 0x1, RZ ;  /* 0x0000000118181810 */ /* 0x000fe40007ffe0ff */
[----:B------:R-:W-:-:S02]  /*1fd0*/  FSETP.NE.FTZ.AND P1, PT, R18, RZ, PT ;  /* 0x000000ff1200720b */ /* 0x000fc40003f35000 */
[C---:B------:R-:W-:Y:S01]  /*1fe0*/  ISETP.NE.AND P5, PT, R2.reuse, RZ, PT ;  /* 0x000000ff0200720c */ /* 0x040fe20003fa5270 */
[----:B------:R-:W-:Y:S01]  /*1ff0*/  @!P2 IMAD.MOV R24, RZ, RZ, -R24 ;  /* 0x000000ffff18a224 */ /* 0x000fe200078e0a18 */
[----:B------:R-:W-:Y:S01]  /*2000*/  LEA.HI.SX32 R9, R2, 0x1, 0x1 ;  /* 0x0000000102097811 */ /* 0x000fe200078f0aff */
[----:B------:R-:W-:Y:S01]  /*2010*/  @!P0 IMAD.MOV R9, RZ, RZ, R20 ;  /* 0x000000ffff098224 */ /* 0x000fe200078e0214 */
[----:B------:R-:W-:Y:S02]  /*2020*/  ISETP.NE.AND P0, PT, RZ, c[0x0][0x1c0], PT ;  /* 0x00007000ff007a0c */ /* 0x000fe40003f05270 */
[----:B------:R-:W-:Y:S01]  /*2030*/  LEA.HI.SX32 R6, R3, 0x1, 0x1 ;  /* 0x0000000103067811 */ /* 0x000fe200078f0aff */
[----:B------:R-:W-:Y:S01]  /*2040*/  @!P4 IMAD.MOV R6, RZ, RZ, R10 ;  /* 0x000000ffff06c224 */ /* 0x000fe200078e020a */
[C---:B-1----:R-:W-:Y:S01]  /*2050*/  LOP3.LUT P2, RZ, R8.reuse, 0xf, RZ, 0xc0, !PT ;  /* 0x0000000f08ff7812 */ /* 0x042fe2000784c0ff */
[----:B------:R-:W-:Y:S01]  /*2060*/  IMAD.MOV.U32 R10, RZ, RZ, c[0x0][0x214] ;  /* 0x00008500ff0a7624 */ /* 0x000fe200078e00ff */
[----:B------:R-:W-:Y:S01]  /*2070*/  ISETP.NE.AND P3, PT, RZ, UR4, PT ;  /* 0x00000004ff007c0c */ /* 0x000fe2000bf65270 */
[----:B------:R-:W0:Y:S01]  /*2080*/  @P1 MUFU.LG2 R18, R18 ;  /* 0x0000001200121308 */ /* 0x000e220000000c00 */
[----:B------:R-:W-:-:S02]  /*2090*/  ISETP.GT.OR P2, PT, R8, 0x7f, P2 ;  /* 0x0000007f0800780c */ /* 0x000fc40001744670 */
[----:B------:R-:W-:Y:S02]  /*20a0*/  @!P5 LOP3.LUT R22, RZ, R21, RZ, 0x33, !PT ;  /* 0x00000015ff16d212 */ /* 0x000fe400078e33ff */
[----:B------:R-:W-:Y:S02]  /*20b0*/  SEL R23, R10, 0x1, !P3 ;  /* 0x000000010a177807 */ /* 0x000fe40005800000 */
[----:B------:R-:W-:Y:S02]  /*20c0*/  @!P0 LOP3.LUT R24, RZ, c[0x0][0x1c0], RZ, 0x33, !PT ;  /* 0x00007000ff188a12 */ /* 0x000fe400078e33ff */
[----:B------:R-:W-:Y:S01]  /*20d0*/  ISETP.LT.U32.AND P0, PT, R40, R22, PT ;  /* 0x000000162800720c */ /* 0x000fe20003f01070 */
[-C--:B------:R-:W-:Y:S01]  /*20e0*/  IMAD R25, R4, R23.reuse, RZ ;  /* 0x0000001704197224 */ /* 0x080fe200078e02ff */
[----:B------:R-:W-:Y:S01]  /*20f0*/  SHF.R.S32.HI R21, RZ, 0x1f, R22 ;  /* 0x0000001fff157819 */ /* 0x000fe20000011416 */
[----:B------:R-:W-:Y:S02]  /*2100*/  IMAD R8, R24, R23, RZ ;  /* 0x0000001718087224 */ /* 0x000fe400078e02ff */
[----:B------:R-:W-:Y:S01]  /*2110*/  IMAD R6, R25, R6, RZ ;  /* 0x0000000619067224 */ /* 0x000fe200078e02ff */
[----:B------:R-:W-:Y:S01]  /*2120*/  ISETP.LT.AND.EX P0, PT, R41, R21, PT, P0 ;  /* 0x000000152900720c */ /* 0x000fe20003f01300 */
[----:B------:R-:W-:-:S02]  /*2130*/  IMAD R8, R9, R8, RZ ;  /* 0x0000000809087224 */ /* 0x000fc400078e02ff */
[----:B0-----:R-:W-:Y:S01]  /*2140*/  @P1 FFMA.FTZ R31, R18, 0.69314718246459960938, R19 ;  /* 0x3f317218121f1823 */ /* 0x001fe20000010013 */
[----:B------:R-:W-:Y:S02]  /*2150*/  SEL R10, R40, R22, P0 ;  /* 0x00000016280a7207 */ /* 0x000fe40000000000 */
[----:B------:R-:W-:Y:S01]  /*2160*/  SEL R9, R41, R21, P0 ;  /* 0x0000001529097207 */ /* 0x000fe20000000000 */
[----:B------:R-:W-:Y:S05]  /*2170*/  @P2 BRA `(.L_x_61) ;  /* 0x00001c5000002947 */ /* 0x000fea0003800000 */
[----:B------:R-:W-:Y:S01]  /*2180*/  ULDC.U8 UR4, c[0x0][0x328] ;  /* 0x0000ca0000047ab9 */ /* 0x000fe20000000000 */
[C---:B------:R-:W-:Y:S02]  /*2190*/  IADD3 R40, P0, R7.reuse, UR7, RZ ;  /* 0x0000000707287c10 */ /* 0x040fe4000ff1e0ff */
[----:B------:R-:W-:Y:S02]  /*21a0*/  ISETP.NE.AND P1, PT, RZ, UR4, PT ;  /* 0x00000004ff007c0c */ /* 0x000fe4000bf25270 */
        /* <DEDUP_REMOVED lines=32> */
[----:B------:R-:W-:Y:S02]  /*23b0*/  MOV R24, 0x23d0 ;  /* 0x000023d000187802 */ /* 0x000fe40000000f00 */
[----:B------:R-:W-:Y:S05]  /*23c0*/  CALL.REL.NOINC `($__internal_1_$__cuda_sm20_div_s64) ;  /* 0x0000234000007944 */ /* 0x000fea0003c00000 */
[-C--:B------:R-:W-:Y:S02]  /*23d0*/  IADD3 R23, P0, RZ, -R20.reuse, RZ ;  /* 0x80000014ff177210 */ /* 0x080fe40007f1e0ff */
[----:B------:R-:W-:Y:S02]  /*23e0*/  MOV R50, R20 ;  /* 0x0000001400327202 */ /* 0x000fe40000000f00 */
[----:B------:R-:W-:Y:S01]  /*23f0*/  IADD3.X R19, RZ, ~R21, RZ, P0, !PT ;  /* 0x80000015ff137210 */ /* 0x000fe200007fe4ff */
[----:B------:R-:W-:Y:S01]  /*2400*/  IMAD.WIDE.U32 R40, R44, R23, R40 ;  /* 0x000000172c287225 */ /* 0x000fe200078e0028 */
[----:B------:R-:W-:-:S03]  /*2410*/  MOV R51, R21 ;  /* 0x0000001500337202 */ /* 0x000fc60000000f00 */
[----:B------:R-:W-:-:S04]  /*2420*/  IMAD R18, R19, R44, RZ ;  /* 0x0000002c13127224 */ /* 0x000fc800078e02ff */
[----:B------:R-:W-:-:S05]  /*2430*/  IMAD R19, R25, R23, R18 ;  /* 0x0000001719137224 */ /* 0x000fca00078e0212 */
[----:B------:R-:W-:Y:S01]  /*2440*/  IADD3 R19, R41, R19, RZ ;  /* 0x0000001329137210 */ /* 0x000fe20007ffe0ff */
[----:B------:R-:W-:Y:S05]  /*2450*/  BRA `(.L_x_65) ;  /* 0x0000016000007947 */ /* 0x000fea0003800000 */
.L_x_64:
[----:B------:R-:W0:Y:S01]  /*2460*/  I2F.U32.RP R22, R44 ;  /* 0x0000002c00167306 */ /* 0x000e220000209000 */
[----:B------:R-:W-:Y:S01]  /*2470*/  ISETP.NE.U32.AND P0, PT, R44, RZ, PT ;  /* 0x000000ff2c00720c */ /* 0x000fe20003f05070 */
[----:B------:R-:W-:-:S06]  /*2480*/  IMAD.MOV.U32 R51, RZ, RZ, RZ ;  /* 0x000000ffff337224 */ /* 0x000fcc00078e00ff */
        /* <DEDUP_REMOVED lines=13> */
[----:B------:R-:W-:Y:S02]  /*2560*/  ISETP.GE.U32.AND P1, PT, R19, R44, PT ;  /* 0x0000002c1300720c */ /* 0x000fe40003f26070 */
[----:B------:R-:W-:-:S11]  /*2570*/  MOV R19, RZ ;  /* 0x000000ff00137202 */ /* 0x000fd60000000f00 */
[----:B------:R-:W-:Y:S02]  /*2580*/  @P1 IADD3 R50, R50, 0x1, RZ ;  /* 0x0000000132321810 */ /* 0x000fe40007ffe0ff */
[----:B------:R-:W-:-:S05]  /*2590*/  @!P0 LOP3.LUT R50, RZ, R44, RZ, 0x33, !PT ;  /* 0x0000002cff328212 */ /* 0x000fca00078e33ff */
[----:B------:R-:W-:-:S04]  /*25a0*/  IMAD.MOV R21, RZ, RZ, -R50 ;  /* 0x000000ffff157224 */ /* 0x000fc800078e0a32 */
[----:B------:R-:W-:Y:S02]  /*25b0*/  IMAD R40, R44, R21, R40 ;  /* 0x000000152c287224 */ /* 0x000fe400078e0228 */
.L_x_65:
[----:B------:R-:W-:Y:S05]  /*25c0*/  BSYNC B0 ;  /* 0x0000000000007941 */ /* 0x000fea0003800000 */
.L_x_63:
        /* <DEDUP_REMOVED lines=11> */
[-C--:B------:R-:W-:Y:S02]  /*2680*/  IADD3.X R18, RZ, ~R21.reuse, RZ, P0, !PT ;  /* 0x80000015ff127210 */ /* 0x080fe400007fe4ff */
[----:B------:R-:W-:Y:S01]  /*2690*/  MOV R44, R20 ;  /* 0x00000014002c7202 */ /* 0x000fe20000000f00 */
[----:B------:R-:W-:Y:S01]  /*26a0*/  IMAD.WIDE.U32 R40, R35, R22, R40 ;  /* 0x0000001623287225 */ /* 0x000fe200078e0028 */
[----:B------:R-:W-:-:S03]  /*26b0*/  MOV R45, R21 ;  /* 0x00000015002d7202 */ /* 0x000fc60000000f00 */
[----:B------:R-:W-:-:S04]  /*26c0*/  IMAD R18, R18, R35, RZ ;  /* 0x0000002312127224 */ /* 0x000fc800078e02ff */
[----:B------:R-:W-:-:S05]  /*26d0*/  IMAD R5, R5, R22, R18 ;  /* 0x0000001605057224 */ /* 0x000fca00078e0212 */
[----:B------:R-:W-:Y:S01]  /*26e0*/  IADD3 R5, R41, R5, RZ ;  /* 0x0000000529057210 */ /* 0x000fe20007ffe0ff */
[----:B------:R-:W-:Y:S05]  /*26f0*/  BRA `(.L_x_68) ;  /* 0x0000016000007947 */ /* 0x000fea0003800000 */
.L_x_67:
[----:B------:R-:W0:Y:S01]  /*2700*/  I2F.U32.RP R20, R35 ;  /* 0x0000002300147306 */ /* 0x000e220000209000 */
[----:B------:R-:W-:Y:S01]  /*2710*/  HFMA2.MMA R18, -RZ, RZ, 0, 0 ;  /* 0x00000000ff127435 */ /* 0x000fe200000001ff */
        /* <DEDUP_REMOVED lines=8> */
[----:B------:R-:W-:-:S04]  /*27a0*/  IMAD.HI.U32 R44, R5, R40, RZ ;  /* 0x00000028052c7227 */ /* 0x000fc800078e00ff */
[----:B------:R-:W-:-:S04]  /*27b0*/  IMAD.MOV R5, RZ, RZ, -R44 ;  /* 0x000000ffff057224 */ /* 0x000fc800078e0a2c */
[----:B------:R-:W-:Y:S01]  /*27c0*/  IMAD R18, R35, R5, R40 ;  /* 0x0000000523127224 */ /* 0x000fe200078e0228 */
[----:B------:R-:W-:-:S04]  /*27d0*/  MOV R5, RZ ;  /* 0x000000ff00057202 */ /* 0x000fc80000000f00 */
        /* <DEDUP_REMOVED lines=8> */
.L_x_68:
[----:B------:R-:W-:Y:S05]  /*2860*/  BSYNC B0 ;  /* 0x0000000000007941 */ /* 0x000fea0003800000 */
.L_x_66:
        /* <DEDUP_REMOVED lines=11> */
[----:B------:R-:W-:Y:S05]  /*2920*/  CALL.REL.NOINC `($__internal_1_$__cuda_sm20_div_s64) ;  /* 0x00001de000007944 */ /* 0x000fea0003c00000 */
[----:B------:R-:W-:-:S04]  /*2930*/  IADD3 R23, P0, RZ, -R20, RZ ;  /* 0x80000014ff177210 */ /* 0x000fc80007f1e0ff */
[----:B------:R-:W-:Y:S01]  /*2940*/  IADD3.X R19, RZ, ~R21, RZ, P0, !PT ;  /* 0x80000015ff137210 */ /* 0x000fe200007fe4ff */
[----:B------:R-:W-:-:S04]  /*2950*/  IMAD.WIDE.U32 R44, R4, R23, R44 ;  /* 0x00000017042c7225 */ /* 0x000fc800078e002c */
[----:B------:R-:W-:-:S04]  /*2960*/  IMAD R19, R19, R4, RZ ;  /* 0x0000000413137224 */ /* 0x000fc800078e02ff */
[----:B------:R-:W-:-:S05]  /*2970*/  IMAD R0, R0, R23, R19 ;  /* 0x0000001700007224 */ /* 0x000fca00078e0213 */
[----:B------:R-:W-:Y:S01]  /*2980*/  IADD3 R0, R45, R0, RZ ;  /* 0x000000002d007210 */ /* 0x000fe20007ffe0ff */
[----:B------:R-:W-:Y:S05]  /*2990*/  BRA `(.L_x_71) ;  /* 0x0000016000007947 */ /* 0x000fea0003800000 */
.L_x_70:
[----:B------:R-:W0:Y:S01]  /*29a0*/  I2F.U32.RP R21, R4 ;  /* 0x0000000400157306 */ /* 0x000e220000209000 */
[----:B------:R-:W-:-:S07]  /*29b0*/  ISETP.NE.U32.AND P0, PT, R4, RZ, PT ;  /* 0x000000ff0400720c */ /* 0x000fce0003f05070 */
[----:B0-----:R-:W0:Y:S02]  /*29c0*/  MUFU.RCP R18, R21 ;  /* 0x0000001500127308 */ /* 0x001e240000001000 */
[----:B0-----:R-:W-:Y:S01]  /*29d0*/  IADD3 R18, R18, 0xffffffe, RZ ;  /* 0x0ffffffe12127810 */ /* 0x001fe20007ffe0ff */
[----:B------:R-:W-:-:S05]  /*29e0*/  IMAD.MOV.U32 R21, RZ, RZ, RZ ;  /* 0x000000ffff157224 */ /* 0x000fca00078e00ff */
[----:B------:R0:W1:Y:S02]  /*29f0*/  F2I.FTZ.U32.TRUNC.NTZ R19, R18 ;  /* 0x0000001200137305 */ /* 0x000064000021f000 */
[----:B0-----:R-:W-:Y:S01]  /*2a00*/  HFMA2.MMA R18, -RZ, RZ, 0, 0 ;  /* 0x00000000ff127435 */ /* 0x001fe200000001ff */
[----:B-1----:R-:W-:-:S04]  /*2a10*/  IMAD.MOV R0, RZ, RZ, -R19 ;  /* 0x000000ffff007224 */ /* 0x002fc800078e0a13 */
[----:B------:R-:W-:-:S05]  /*2a20*/  IMAD R0, R0, R4, RZ ;  /* 0x0000000400007224 */ /* 0x000fca00078e02ff */
[----:B------:R-:W-:Y:S01]  /*2a30*/  IMAD.HI.U32 R19, R19, R0, R18 ;  /* 0x0000000013137227 */ /* 0x000fe200078e0012 */
[----:B------:R-:W-:-:S05]  /*2a40*/  MOV R0, RZ ;  /* 0x000000ff00007202 */ /* 0x000fca0000000f00 */
        /* <DEDUP_REMOVED lines=11> */
.L_x_71:
[----:B------:R-:W-:Y:S05]  /*2b00*/  BSYNC B0 ;  /* 0x0000000000007941 */ /* 0x000fea0003800000 */
.L_x_69:
        /* <DEDUP_REMOVED lines=12> */
[----:B------:R-:W-:Y:S01]  /*2bd0*/  SHF.R.S32.HI R19, RZ, 0x1f, R28 ;  /* 0x0000001fff137819 */ /* 0x000fe2000001141c */
[----:B------:R-:W-:Y:S01]  /*2be0*/  USHF.R.S32.HI UR10, URZ, 0x1f, UR5 ;  /* 0x0000001f3f0a7899 */ /* 0x000fe20008011405 */
[----:B------:R-:W-:-:S02]  /*2bf0*/  IMAD R23, R0, UR4, RZ ;  /* 0x0000000400177c24 */ /* 0x000fc4000f8e02ff */
[-C--:B------:R-:W-:Y:S02]  /*2c00*/  IMAD R25, R4, R15.reuse, RZ ;  /* 0x0000000f04197224 */ /* 0x080fe400078e02ff */
[----:B------:R-:W-:Y:S02]  /*2c10*/  IMAD R19, R19, R40, R5 ;  /* 0x0000002813137224 */ /* 0x000fe400078e0205 */
[----:B------:R-:W-:Y:S02]  /*2c20*/  IMAD R25, R14, R48, R25 ;  /* 0x000000300e197224 */ /* 0x000fe400078e0219 */
[----:B------:R-:W-:-:S04]  /*2c30*/  IMAD.WIDE.U32 R48, R48, R15, RZ ;  /* 0x0000000f30307225 */ /* 0x000fc800078e00ff */
[----:B------:R-:W-:Y:S01]  /*2c40*/  IMAD R5, R21, UR5, RZ ;  /* 0x0000000515057c24 */ /* 0x000fe2000f8e02ff */
[----:B------:R-:W-:Y:S01]  /*2c50*/  IADD3 R25, R49, R25, RZ ;  /* 0x0000001931197210 */ /* 0x000fe20007ffe0ff */
[----:B------:R-:W-:Y:S02]  /*2c60*/  IMAD R21, R44, UR11, R23 ;  /* 0x0000000b2c157c24 */ /* 0x000fe4000f8e0217 */
[----:B------:R-:W-:Y:S01]  /*2c70*/  IMAD.WIDE.U32 R40, R40, R28, RZ ;  /* 0x0000001c28287225 */ /* 0x000fe200078e00ff */
[----:B------:R-:W-:-:S03]  /*2c80*/  LOP3.LUT R4, R51, R25, RZ, 0xfc, !PT ;  /* 0x0000001933047212 */ /* 0x000fc600078efcff */
[----:B------:R-:W-:Y:S01]  /*2c90*/  IMAD.WIDE.U32 R44, R44, UR4, RZ ;  /* 0x000000042c2c7c25 */ /* 0x000fe2000f8e00ff */
[----:B------:R-:W-:Y:S02]  /*2ca0*/  ISETP.NE.U32.AND P0, PT, R4, RZ, PT ;  /* 0x000000ff0400720c */ /* 0x000fe40003f05070 */
[----:B------:R-:W-:Y:S01]  /*2cb0*/  IADD3 R0, R41, R19, RZ ;  /* 0x0000001329007210 */ /* 0x000fe20007ffe0ff */
[C---:B------:R-:W-:Y:S01]  /*2cc0*/  IMAD R5, R20.reuse, UR10, R5 ;  /* 0x0000000a14057c24 */ /* 0x040fe2000f8e0205 */
[----:B------:R-:W-:Y:S01]  /*2cd0*/  IADD3 R4, R45, R21, RZ ;  /* 0x000000152d047210 */ /* 0x000fe20007ffe0ff */
[----:B------:R-:W-:-:S04]  /*2ce0*/  IMAD.WIDE.U32 R42, R20, UR5, RZ ;  /* 0x00000005142a7c25 */ /* 0x000fc8000f8e00ff */
[----:B------:R-:W-:Y:S01]  /*2cf0*/  IMAD R3, R3, UR4, RZ ;  /* 0x0000000403037c24 */ /* 0x000fe2000f8e02ff */
[----:B------:R-:W-:Y:S01]  /*2d00*/  IADD3 R5, R43, R5, RZ ;  /* 0x000000052b057210 */ /* 0x000fe20007ffe0ff */
[----:B------:R-:W-:Y:S02]  /*2d10*/  IMAD R2, R2, UR4, RZ ;  /* 0x0000000402027c24 */ /* 0x000fe4000f8e02ff */
[----:B------:R-:W-:Y:S05]  /*2d20*/  @!P0 BRA `(.L_x_73) ;  /* 0x0000011000008947 */ /* 0x000fea0003800000 */
[----:B------:R-:W-:Y:S01]  /*2d30*/  IMAD.MOV.U32 R30, RZ, RZ, R50 ;  /* 0x000000ffff1e7224 */ /* 0x000fe200078e0032 */
[----:B------:R-:W-:Y:S01]  /*2d40*/  MOV R19, R51 ;  /* 0x0000003300137202 */ /* 0x000fe20000000f00 */
[----:B------:R-:W-:Y:S01]  /*2d50*/  IMAD.MOV.U32 R26, RZ, RZ, R48 ;  /* 0x000000ffff1a7224 */ /* 0x000fe200078e0030 */
[----:B------:R-:W-:Y:S02]  /*2d60*/  MOV R24, 0x2d80 ;  /* 0x00002d8000187802 */ /* 0x000fe40000000f00 */
[----:B------:R-:W-:Y:S05]  /*2d70*/  CALL.REL.NOINC `($__internal_1_$__cuda_sm20_div_s64) ;  /* 0x0000199000007944 */ /* 0x000fea0003c00000 */
        /* <DEDUP_REMOVED lines=12> */
.L_x_73:
        /* <DEDUP_REMOVED lines=20> */
[----:B------:R-:W-:-:S05]  /*2f80*/  IADD3 R21, -R20, RZ, RZ ;  /* 0x000000ff14157210 */ /* 0x000fca0007ffe1ff */
[----:B------:R-:W-:Y:S01]  /*2f90*/  IMAD R18, R48, R21, R50 ;  /* 0x0000001530127224 */ /* 0x000fe200078e0232 */
[----:B------:R-:W-:Y:S02]  /*2fa0*/  MOV R48, R20 ;  /* 0x0000001400307202 */ /* 0x000fe40000000f00 */
.L_x_74:
[----:B------:R-:W-:Y:S05]  /*2fb0*/  BSYNC B0 ;  /* 0x0000000000007941 */ /* 0x000fea0003800000 */
.L_x_72:
        /* <DEDUP_REMOVED lines=18> */
.L_x_76:
        /* <DEDUP_REMOVED lines=22> */
.L_x_77:
[----:B------:R-:W-:Y:S05]  /*3240*/  BSYNC B0 ;  /* 0x0000000000007941 */ /* 0x000fea0003800000 */
.L_x_75:
        /* <DEDUP_REMOVED lines=10> */
[----:B------:R-:W-:Y:S01]  /*32f0*/  IADD3 R17, P0, RZ, -R20, RZ ;  /* 0x80000014ff117210 */ /* 0x000fe20007f1e0ff */
[----:B------:R-:W-:Y:S01]  /*3300*/  IMAD.MOV.U32 R25, RZ, RZ, R51 ;  /* 0x000000ffff197224 */ /* 0x000fe200078e0033 */
[----:B------:R-:W-:Y:S02]  /*3310*/  MOV R24, R50 ;  /* 0x0000003200187202 */ /* 0x000fe40000000f00 */
[----:B------:R-:W-:-:S03]  /*3320*/  IADD3.X R22, RZ, ~R21, RZ, P0, !PT ;  /* 0x80000015ff167210 */ /* 0x000fc600007fe4ff */
[----:B------:R-:W-:-:S04]  /*3330*/  IMAD.WIDE.U32 R24, R15, R17, R24 ;  /* 0x000000110f187225 */ /* 0x000fc800078e0018 */
[----:B------:R-:W-:-:S04]  /*3340*/  IMAD R22, R22, R15, RZ ;  /* 0x0000000f16167224 */ /* 0x000fc800078e02ff */
[----:B------:R-:W-:Y:S01]  /*3350*/  IMAD R14, R14, R17, R22 ;  /* 0x000000110e0e7224 */ /* 0x000fe200078e0216 */
[----:B------:R-:W-:Y:S02]  /*3360*/  MOV R22, R24 ;  /* 0x0000001800167202 */ /* 0x000fe40000000f00 */
[----:B------:R-:W-:Y:S01]  /*3370*/  MOV R24, R20 ;  /* 0x0000001400187202 */ /* 0x000fe20000000f00 */
[----:B------:R-:W-:Y:S01]  /*3380*/  IMAD.IADD R14, R25, 0x1, R14 ;  /* 0x00000001190e7824 */ /* 0x000fe200078e020e */
[----:B------:R-:W-:Y:S01]  /*3390*/  MOV R25, R21 ;  /* 0x0000001500197202 */ /* 0x000fe20000000f00 */
[----:B------:R-:W-:Y:S05]  /*33a0*/  BRA `(.L_x_80) ;  /* 0x0000017000007947 */ /* 0x000fea0003800000 */
.L_x_79:
        /* <DEDUP_REMOVED lines=23> */
.L_x_80:
[----:B------:R-:W-:Y:S05]  /*3520*/  BSYNC B0 ;  /* 0x0000000000007941 */ /* 0x000fea0003800000 */
.L_x_78:
[----:B------:R-:W-:Y:S01]  /*3530*/  IMAD R17, R14, R3, RZ ;  /* 0x000000030e117224 */ /* 0x000fe200078e02ff */
[----:B------:R-:W-:Y:S01]  /*3540*/  LOP3.LUT R14, R49, R11, RZ, 0xfc, !PT ;  /* 0x0000000b310e7212 */ /* 0x000fe200078efcff */
[----:B------:R-:W-:Y:S01]  /*3550*/  IMAD R53, R28, c[0x0][0x214], RZ ;  /* 0x000085001c357a24 */ /* 0x000fe200078e02ff */
[----:B------:R-:W-:Y:S01]  /*3560*/  SHF.R.S32.HI R19, RZ, 0x1f, R3 ;  /* 0x0000001fff137819 */ /* 0x000fe20000011403 */
[-C--:B------:R-:W-:Y:S01]  /*3570*/  IMAD R15, R25, R6.reuse, RZ ;  /* 0x00000006190f7224 */ /* 0x080fe200078e02ff */
[----:B------:R-:W-:Y:S01]  /*3580*/  ISETP.NE.U32.AND P0, PT, R14, RZ, PT ;  /* 0x000000ff0e00720c */ /* 0x000fe20003f05070 */
[----:B------:R-:W-:Y:S01]  /*3590*/  IMAD.WIDE.U32 R50, R24, R6, RZ ;  /* 0x0000000618327225 */ /* 0x000fe200078e00ff */
[----:B------:R-:W-:Y:S01]  /*35a0*/  SHF.R.S32.HI R20, RZ, 0x1f, R6 ;  /* 0x0000001fff147819 */ /* 0x000fe20000011406 */
[----:B------:R-:W-:Y:S01]  /*35b0*/  BSSY B0, `(.L_x_81) ;  /* 0x0000035000007945 */ /* 0x000fe20003800000 */
[----:B------:R-:W-:Y:S01]  /*35c0*/  SHF.R.S32.HI R21, RZ, 0x1f, R53 ;  /* 0x0000001fff157819 */ /* 0x000fe20000011435 */
[----:B------:R-:W-:-:S02]  /*35d0*/  IMAD R6, R16, R53, RZ ;  /* 0x0000003510067224 */ /* 0x000fc400078e02ff */
[----:B------:R-:W-:Y:S02]  /*35e0*/  IMAD R19, R19, R22, R17 ;  /* 0x0000001613137224 */ /* 0x000fe400078e0211 */
[----:B------:R-:W-:-:S04]  /*35f0*/  IMAD.WIDE.U32 R16, R22, R3, RZ ;  /* 0x0000000316107225 */ /* 0x000fc800078e00ff */
[----:B------:R-:W-:Y:S01]  /*3600*/  IMAD R15, R20, R24, R15 ;  /* 0x00000018140f7224 */ /* 0x000fe200078e020f */
[----:B------:R-:W-:Y:S01]  /*3610*/  IADD3 R14, R17, R19, RZ ;  /* 0x00000013110e7210 */ /* 0x000fe20007ffe0ff */
[----:B------:R-:W-:Y:S02]  /*3620*/  IMAD R3, R21, R18, R6 ;  /* 0x0000001215037224 */ /* 0x000fe400078e0206 */
[----:B------:R-:W-:Y:S01]  /*3630*/  IMAD.WIDE.U32 R52, R18, R53, RZ ;  /* 0x0000003512347225 */ /* 0x000fe200078e00ff */
[----:B------:R-:W-:-:S04]  /*3640*/  IADD3 R6, R51, R15, RZ ;  /* 0x0000000f33067210 */ /* 0x000fc80007ffe0ff */
[----:B------:R-:W-:Y:S01]  /*3650*/  IADD3 R3, R53, R3, RZ ;  /* 0x0000000335037210 */ /* 0x000fe20007ffe0ff */
        /* <DEDUP_REMOVED lines=10> */
[----:B------:R-:W-:-:S02]  /*3700*/  IADD3.X R18, RZ, ~R21, RZ, P0, !PT ;  /* 0x80000015ff127210 */ /* 0x000fc400007fe4ff */
[----:B------:R-:W-:Y:S01]  /*3710*/  MOV R48, R20 ;  /* 0x0000001400307202 */ /* 0x000fe20000000f00 */
[----:B------:R-:W-:Y:S01]  /*3720*/  IMAD.WIDE.U32 R24, R13, R22, R24 ;  /* 0x000000160d187225 */ /* 0x000fe200078e0018 */
[----:B------:R-:W-:-:S03]  /*3730*/  MOV R49, R21 ;  /* 0x0000001500317202 */ /* 0x000fc60000000f00 */
[----:B------:R-:W-:-:S04]  /*3740*/  IMAD R18, R18, R13, RZ ;  /* 0x0000000d12127224 */ /* 0x000fc800078e02ff */
[----:B------:R-:W-:Y:S01]  /*3750*/  IMAD R11, R11, R22, R18 ;  /* 0x000000160b0b7224 */ /* 0x000fe200078e0212 */
[----:B------:R-:W-:-:S03]  /*3760*/  MOV R18, R24 ;  /* 0x0000001800127202 */ /* 0x000fc60000000f00 */
[----:B------:R-:W-:Y:S01]  /*3770*/  IMAD.IADD R11, R25, 0x1, R11 ;  /* 0x00000001190b7824 */ /* 0x000fe200078e020b */
[----:B------:R-:W-:Y:S05]  /*3780*/  BRA `(.L_x_83) ;  /* 0x0000017000007947 */ /* 0x000fea0003800000 */
.L_x_82:
        /* <DEDUP_REMOVED lines=12> */
[----:B------:R-:W-:Y:S02]  /*3850*/  IMAD R18, R13, R11, R48 ;  /* 0x0000000b0d127224 */ /* 0x000fe400078e0230 */
[----:B------:R-:W-:-:S03]  /*3860*/  IMAD.MOV.U32 R11, RZ, RZ, RZ ;  /* 0x000000ffff0b7224 */ /* 0x000fc600078e00ff */
        /* <DEDUP_REMOVED lines=8> */
[----:B------:R-:W-:Y:S02]  /*38f0*/  MOV R48, R15 ;  /* 0x0000000f00307202 */ /* 0x000fe40000000f00 */
.L_x_83:
[----:B------:R-:W-:Y:S05]  /*3900*/  BSYNC B0 ;  /* 0x0000000000007941 */ /* 0x000fea0003800000 */
.L_x_81:
        /* <DEDUP_REMOVED lines=19> */
[----:B------:R-:W-:Y:S02]  /*3a40*/  IADD3 R15, P0, RZ, -R20, RZ ;  /* 0x80000014ff0f7210 */ /* 0x000fe40007f1e0ff */
[----:B------:R-:W-:Y:S02]  /*3a50*/  MOV R22, R48 ;  /* 0x0000003000167202 */ /* 0x000fe40000000f00 */
[----:B------:R-:W-:-:S02]  /*3a60*/  IADD3.X R13, RZ, ~R21, RZ, P0, !PT ;  /* 0x80000015ff0d7210 */ /* 0x000fc400007fe4ff */
[----:B------:R-:W-:-:S03]  /*3a70*/  MOV R23, R49 ;  /* 0x0000003100177202 */ /* 0x000fc60000000f00 */
[----:B------:R-:W-:Y:S02]  /*3a80*/  IMAD R18, R13, R10, RZ ;  /* 0x0000000a0d127224 */ /* 0x000fe400078e02ff */
[----:B------:R-:W-:-:S04]  /*3a90*/  IMAD.WIDE.U32 R22, R10, R15, R22 ;  /* 0x0000000f0a167225 */ /* 0x000fc800078e0016 */
[----:B------:R-:W-:Y:S01]  /*3aa0*/  IMAD R9, R9, R15, R18 ;  /* 0x0000000f09097224 */ /* 0x000fe200078e0212 */
[----:B------:R-:W-:-:S04]  /*3ab0*/  MOV R10, R22 ;  /* 0x00000016000a7202 */ /* 0x000fc80000000f00 */
[----:B------:R-:W-:Y:S01]  /*3ac0*/  IADD3 R9, R23, R9, RZ ;  /* 0x0000000917097210 */ /* 0x000fe20007ffe0ff */
[----:B------:R-:W-:Y:S05]  /*3ad0*/  BRA `(.L_x_86) ;  /* 0x0000017000007947 */ /* 0x000fea0003800000 */
.L_x_85:
        /* <DEDUP_REMOVED lines=23> */
.L_x_86:
[----:B------:R-:W-:Y:S05]  /*3c50*/  BSYNC B0 ;  /* 0x0000000000007941 */ /* 0x000fea0003800000 */
.L_x_84:
[----:B------:R-:W-:Y:S01]  /*3c60*/  IADD3 R41, P1, P0, R44, R42, R40 ;  /* 0x0000002a2c297210 */ /* 0x000fe2000783e028 */
[----:B------:R-:W-:-:S03]  /*3c70*/  IMAD R9, R9, R2, RZ ;  /* 0x0000000209097224 */ /* 0x000fc600078e02ff */
[----:B------:R-:W-:Y:S02]  /*3c80*/  IADD3 R41, P3, P2, R50, R41, R52 ;  /* 0x0000002932297210 */ /* 0x000fe40007a7e034 */
[----:B------:R-:W-:Y:S02]  /*3c90*/  IADD3.X R0, R4, R5, R0, P1, P0 ;  /* 0x0000000504007210 */ /* 0x000fe40000fe0400 */
[----:B------:R-:W-:Y:S02]  /*3ca0*/  IADD3 R16, P1, P0, R54, R41, R16 ;  /* 0x0000002936107210 */ /* 0x000fe4000783e010 */
[----:B------:R-:W-:Y:S01]  /*3cb0*/  IADD3.X R0, R6, R0, R3, P3, P2 ;  /* 0x0000000006007210 */ /* 0x000fe20001fe4403 */
[----:B------:R-:W-:Y:S01]  /*3cc0*/  IMAD R3, R21, R8, RZ ;  /* 0x0000000815037224 */ /* 0x000fe200078e02ff */
[----:B------:R-:W-:Y:S02]  /*3cd0*/  SHF.R.S32.HI R4, RZ, 0x1f, R8 ;  /* 0x0000001fff047819 */ /* 0x000fe40000011408 */
[----:B------:R-:W-:-:S02]  /*3ce0*/  IADD3.X R17, R11, R0, R14, P1, P0 ;  /* 0x000000000b117210 */ /* 0x000fc40000fe040e */
        /* <DEDUP_REMOVED lines=11> */
.L_x_62:
[----:B------:R-:W-:-:S04]  /*3da0*/  LEA R2, P0, R40, c[0x0][0x200], 0x2 ;  /* 0x0000800028027a11 */ /* 0x000fc800078010ff */
[----:B------:R-:W-:-:S05]  /*3db0*/  LEA.HI.X R3, R40, c[0x0][0x204], R41, 0x2, P0 ;  /* 0x0000810028037a11 */ /* 0x000fca00000f1429 */
[----:B------:R0:W-:Y:S04]  /*3dc0*/  STG.E [R2.64], R31 ;  /* 0x0000001f02007986 */ /* 0x0001e8000c101908 */
.L_x_61:
[----:B------:R-:W-:Y:S05]  /*3dd0*/  BSYNC B1 ;  /* 0x0000000000017941 */ /* 0x000fea0003800000 */
.L_x_60:
[C---:B------:R-:W-:Y:S01]  /*3de0*/  IADD3 R0, R38.reuse, 0x10, RZ ;  /* 0x0000001026007810 */ /* 0x040fe20007ffe0ff */
[----:B0-----:R-:W-:Y:S01]  /*3df0*/  HFMA2.MMA R5, -RZ, RZ, 0, 0 ;  /* 0x00000000ff057435 */ /* 0x001fe200000001ff */
[----:B------:R-:W-:Y:S01]  /*3e00*/  ISETP.GE.OR P2, PT, R38, c[0x0][0x314], P6 ;  /* 0x0000c50026007a0c */ /* 0x000fe20003746670 */
[----:B------:R-:W-:Y:S01]  /*3e10*/  CS2R R2, SRZ ;  /* 0x0000000000027805 */ /* 0x000fe2000001ff00 */
[----:B------:R-:W-:Y:S02]  /*3e20*/  ISETP.GE.OR P1, PT, R0, c[0x0][0x314], P6 ;  /* 0x0000c50000007a0c */ /* 0x000fe40003726670 */
[----:B------:R-:W-:-:S04]  /*3e30*/  IADD3 R0, R38, 0x20, RZ ;  /* 0x0000002026007810 */ /* 0x000fc80007ffe0ff */
[----:B------:R-:W-:Y:S02]  /*3e40*/  ISETP.GE.OR P0, PT, R0, c[0x0][0x314], P6 ;  /* 0x0000c50000007a0c */ /* 0x000fe40003706670 */
[C---:B------:R-:W-:Y:S01]  /*3e50*/  IADD3 R0, R38.reuse, 0x30, RZ ;  /* 0x0000003026007810 */ /* 0x040fe20007ffe0ff */
[----:B------:R-:W-:Y:S02]  /*3e60*/  IMAD.SHL.U32 R38, R38, 0x4, RZ ;  /* 0x0000000426267824 */ /* 0x000fe400078e00ff */
[C---:B------:R-:W-:Y:S01]  /*3e70*/  @!P2 FADD.FTZ R36, -R31.reuse, R36 ;  /* 0x000000241f24a221 */ /* 0x040fe20000010100 */
[----:B------:R-:W-:Y:S01]  /*3e80*/  ISETP.GE.OR P6, PT, R0, c[0x0][0x314], P6 ;  /* 0x0000c50000007a0c */ /* 0x000fe200037c6670 */
[----:B------:R-:W-:Y:S02]  /*3e90*/  @!P1 FADD.FTZ R33, -R31, R33 ;  /* 0x000000211f219221 */ /* 0x000fe40000010100 */
[----:B------:R-:W-:Y:S02]  /*3ea0*/  @!P2 FMUL.FTZ R36, R36, 1.4426950216293334961 ;  /* 0x3fb8aa3b2424a820 */ /* 0x000fe40000410000 */
[----:B------:R-:W-:-:S02]  /*3eb0*/  @!P1 FMUL.FTZ R33, R33, 1.4426950216293334961 ;  /* 0x3fb8aa3b21219820 */ /* 0x000fc40000410000 */
[C---:B------:R-:W-:Y:S02]  /*3ec0*/  @!P0 FADD.FTZ R32, -R31.reuse, R32 ;  /* 0x000000201f208221 */ /* 0x040fe40000010100 */
[----:B------:R-:W0:Y:S01]  /*3ed0*/  @!P2 MUFU.EX2 R36, R36 ;  /* 0x000000240024a308 */ /* 0x000e220000000800 */
[----:B------:R-:W-:Y:S02]  /*3ee0*/  IMAD.MOV.U32 R0, RZ, RZ, c[0x0][0x314] ;  /* 0x0000c500ff007624 */ /* 0x000fe400078e00ff */
[----:B------:R-:W-:Y:S02]  /*3ef0*/  @!P0 FMUL.FTZ R32, R32, 1.4426950216293334961 ;  /* 0x3fb8aa3b20208820 */ /* 0x000fe40000410000 */
[----:B------:R-:W-:-:S03]  /*3f00*/  @!P6 FADD.FTZ R31, -R31, R34 ;  /* 0x000000221f1fe221 */ /* 0x000fc60000010100 */
[----:B------:R-:W1:Y:S01]  /*3f10*/  @!P1 MUFU.EX2 R4, R33 ;  /* 0x0000002100049308 */ /* 0x000e620000000800 */
[----:B------:R-:W-:-:S07]  /*3f20*/  @!P6 FMUL.FTZ R6, R31, 1.4426950216293334961 ;  /* 0x3fb8aa3b1f06e820 */ /* 0x000fce0000410000 */
[----:B------:R-:W2:Y:S01]  /*3f30*/  @!P0 MUFU.EX2 R32, R32 ;  /* 0x0000002000208308 */ /* 0x000ea20000000800 */
[----:B0-----:R0:W-:Y:S07]  /*3f40*/  @!P2 STS [R27.X4], R36 ;  /* 0x000000241b00a388 */ /* 0x0011ee0000004800 */
[----:B------:R-:W3:Y:S01]  /*3f50*/  @!P6 MUFU.EX2 R6, R6 ;  /* 0x000000060006e308 */ /* 0x000ee20000000800 */
[----:B-1----:R0:W-:Y:S04]  /*3f60*/  @!P1 STS [R27.X4+0x240], R4 ;  /* 0x000240041b009388 */ /* 0x0021e80000004800 */
[----:B--2---:R0:W-:Y:S01]  /*3f70*/  @!P0 STS [R27.X4+0x480], R32 ;  /* 0x000480201b008388 */ /* 0x0041e20000004800 */
[----:B------:R-:W-:-:S02]  /*3f80*/  ISETP.GE.AND P0, PT, R0, 0x1, PT ;  /* 0x000000010000780c */ /* 0x000fc40003f06270 */
[----:B------:R-:W-:Y:S01]  /*3f90*/  MOV R0, RZ ;  /* 0x000000ff00007202 */ /* 0x000fe20000000f00 */
[----:B---3--:R0:W-:Y:S04]  /*3fa0*/  @!P6 STS [R27.X4+0x6c0], R6 ;  /* 0x0006c0061b00e388 */ /* 0x0081e80000004800 */
[----:B------:R-:W-:Y:S06]  /*3fb0*/  BAR.SYNC.DEFER_BLOCKING 0x0 ;  /* 0x0000000000007b1d */ /* 0x000fec0000010000 */
[----:B------:R-:W-:Y:S05]  /*3fc0*/  @!P0 BRA `(.L_x_87) ;  /* 0x0000024000008947 */ /* 0x000fea0003800000 */
[----:B------:R-:W-:Y:S01]  /*3fd0*/  ULDC UR5, c[0x0][0x22c] ;  /* 0x00008b0000057ab9 */ /* 0x000fe20000000800 */
[C---:B------:R-:W-:Y:S01]  /*3fe0*/  IMAD R13, R7.reuse, 0x40, R38 ;  /* 0x00000040070d7824 */ /* 0x040fe200078e0226 */
[----:B------:R-:W-:Y:S01]  /*3ff0*/  UIMAD UR5, UR7, UR5, URZ ;  /* 0x00000005070572a4 */ /* 0x000fe2000f8e023f */
[C---:B0-----:R-:W-:Y:S01]  /*4000*/  IADD3 R6, R12.reuse, -UR7, RZ ;  /* 0x800000070c067c10 */ /* 0x041fe2000fffe0ff */
        /* <DEDUP_REMOVED lines=8> */
[----:B------:R-:W-:Y:S01]  /*4090*/  IMAD.MOV.U32 R5, RZ, RZ, RZ ;  /* 0x000000ffff057224 */ /* 0x000fe200078e00ff */
[----:B------:R-:W-:Y:S01]  /*40a0*/  LEA.HI.X.SX32 R13, R13, UR4, 0x1, P0 ;  /* 0x000000040d0d7c11 */ /* 0x000fe200080f0eff */
[----:B------:R-:W-:Y:S01]  /*40b0*/  IMAD.WIDE R18, R18, 0x4, RZ ;  /* 0x0000000412127825 */ /* 0x000fe200078e02ff */
[----:B------:R-:W-:-:S04]  /*40c0*/  LEA R14, P0, R4, c[0x0][0x1d8], 0x2 ;  /* 0x00007600040e7a11 */ /* 0x000fc800078010ff */
[----:B------:R-:W-:-:S03]  /*40d0*/  LEA.HI.X R13, R4, c[0x0][0x1dc], R13, 0x2, P0 ;  /* 0x00007700040d7a11 */ /* 0x000fc600000f140d */
.L_x_90:
[----:B------:R-:W-:Y:S01]  /*40e0*/  BSSY B0, `(.L_x_88) ;  /* 0x0000007000007945 */ /* 0x000fe20003800000 */
[----:B------:R-:W-:-:S05]  /*40f0*/  @P2 BRA `(.L_x_89) ;  /* 0x0000005000002947 */ /* 0x000fca0003800000 */
[----:B------:R-:W-:Y:S01]  /*4100*/  ISETP.GE.AND P0, PT, R38, c[0x0][0x220], PT ;  /* 0x0000880026007a0c */ /* 0x000fe20003f06270 */
[----:B------:R-:W-:Y:S01]  /*4110*/  CS2R R8, SRZ ;  /* 0x0000000000087805 */ /* 0x000fe2000001ff00 */
[----:B------:R-:W-:Y:S11]  /*4120*/  CS2R R10, SRZ ;  /* 0x00000000000a7805 */ /* 0x000ff6000001ff00 */
[----:B------:R-:W-:Y:S05]  /*4130*/  @!P0 MOV R15, R13 ;  /* 0x0000000d000f8202 */ /* 0x000fea0000000f00 */
[----:B------:R0:W5:Y:S02]  /*4140*/  @!P0 LDG.E.128 R8, [R14.64] ;  /* 0x000000080e088981 */ /* 0x000164000c1e1d00 */
.L_x_89:
[----:B------:R-:W-:Y:S05]  /*4150*/  BSYNC B0 ;  /* 0x0000000000007941 */ /* 0x000fea0003800000 */
.L_x_88:
        /* <DEDUP_REMOVED lines=11> */
.L_x_87:
[----:B------:R-:W-:Y:S02]  /*4210*/  IADD3 R7, R7, UR7, RZ ;  /* 0x0000000707077c10 */ /* 0x000fe4000fffe0ff */
[----:B0-----:R-:W-:-:S02]  /*4220*/  F2FP.PACK_AB R4, R3, R0 ;  /* 0x000000000304723e */ /* 0x001fc400000000ff */
        /* <DEDUP_REMOVED lines=23> */
[----:B------:R-:W-:Y:S01]  /*43a0*/  IMAD R11, R9, R2, R10 ;  /* 0x00000002090b7224 */ /* 0x000fe200078e020a */
[----:B------:R-:W-:Y:S01]  /*43b0*/  LOP3.LUT R2, R7, R6, RZ, 0x3c, !PT ;  /* 0x0000000607027212 */ /* 0x000fe200078e3cff */
[----:B0-----:R-:W0:Y:S03]  /*43c0*/  MUFU.RCP R0, R0 ;  /* 0x0000000000007308 */ /* 0x001e260000001000 */
[----:B------:R-:W-:Y:S02]  /*43d0*/  ISETP.GT.U32.AND P1, PT, R8, R11, PT ;  /* 0x0000000b0800720c */ /* 0x000fe40003f24070 */
[----:B------:R-:W-:-:S11]  /*43e0*/  ISETP.GE.AND P0, PT, R2, RZ, PT ;  /* 0x000000ff0200720c */ /* 0x000fd60003f06270 */
[----:B------:R-:W-:Y:S01]  /*43f0*/  @!P1 IMAD.IADD R11, R11, 0x1, -R8 ;  /* 0x000000010b0b9824 */ /* 0x000fe200078e0a08 */
[----:B------:R-:W-:Y:S02]  /*4400*/  @!P1 IADD3 R9, R9, 0x1, RZ ;  /* 0x0000000109099810 */ /* 0x000fe40007ffe0ff */
[----:B0-----:R-:W-:Y:S02]  /*4410*/  IADD3 R10, R0, 0xffffffe, RZ ;  /* 0x0ffffffe000a7810 */ /* 0x001fe40007ffe0ff */
[----:B------:R-:W-:Y:S02]  /*4420*/  ISETP.GE.U32.AND P2, PT, R11, R8, PT ;  /* 0x000000080b00720c */ /* 0x000fe40003f46070 */
[----:B------:R-:W-:Y:S01]  /*4430*/  ISETP.NE.AND P1, PT, R6, RZ, PT ;  /* 0x000000ff0600720c */ /* 0x000fe20003f25270 */
[----:B------:R0:W1:Y:S10]  /*4440*/  F2I.FTZ.U32.TRUNC.NTZ R11, R10 ;  /* 0x0000000a000b7305 */ /* 0x000074000021f000 */
[----:B------:R-:W-:-:S05]  /*4450*/  @P2 IADD3 R9, R9, 0x1, RZ ;  /* 0x0000000109092810 */ /* 0x000fca0007ffe0ff */
[----:B------:R-:W-:Y:S01]  /*4460*/  @!P0 IMAD.MOV R9, RZ, RZ, -R9 ;  /* 0x000000ffff098224 */ /* 0x000fe200078e0a09 */
[----:B------:R-:W-:Y:S01]  /*4470*/  @!P1 LOP3.LUT R9, RZ, R6, RZ, 0x33, !PT ;  /* 0x00000006ff099212 */ /* 0x000fe200078e33ff */
[----:B0-----:R-:W-:Y:S01]  /*4480*/  IMAD.MOV.U32 R10, RZ, RZ, RZ ;  /* 0x000000ffff0a7224 */ /* 0x001fe200078e00ff */
[----:B-1----:R-:W-:-:S03]  /*4490*/  IADD3 R2, RZ, -R11, RZ ;  /* 0x8000000bff027210 */ /* 0x002fc60007ffe0ff */
        /* <DEDUP_REMOVED lines=30> */
[----:B------:R-:W-:Y:S02]  /*4680*/  IMAD.IADD R39, R39, 0x1, R3 ;  /* 0x0000000127277824 */ /* 0x000fe400078e0203 */
[----:B------:R-:W-:-:S04]  /*4690*/  IMAD R3, R0, c[0x0][0x1e8], RZ ;  /* 0x00007a0000037a24 */ /* 0x000fc800078e02ff */
[C---:B------:R-:W-:Y:S02]  /*46a0*/  IMAD R3, R6.reuse, c[0x0][0x1ec], R3 ;  /* 0x00007b0006037a24 */ /* 0x040fe400078e0203 */
[----:B------:R-:W-:-:S05]  /*46b0*/  IMAD.WIDE.U32 R6, R6, c[0x0][0x1e8], R38 ;  /* 0x00007a0006067a25 */ /* 0x000fca00078e0026 */
[----:B------:R-:W-:Y:S02]  /*46c0*/  IADD3 R3, R7, R3, RZ ;  /* 0x0000000307037210 */ /* 0x000fe40007ffe0ff */
[----:B------:R-:W-:-:S04]  /*46d0*/  LEA R2, P0, R6, c[0x0][0x1d0], 0x1 ;  /* 0x0000740006027a11 */ /* 0x000fc800078008ff */
[----:B------:R-:W-:-:S05]  /*46e0*/  LEA.HI.X R3, R6, c[0x0][0x1d4], R3, 0x1, P0 ;  /* 0x0000750006037a11 */ /* 0x000fca00000f0c03 */
[----:B------:R-:W-:Y:S01]  /*46f0*/  STG.E.64 [R2.64], R4 ;  /* 0x0000000402007986 */ /* 0x000fe2000c101b08 */
[----:B------:R-:W-:Y:S05]  /*4700*/  EXIT ;  /* 0x000000000000794d */ /* 0x000fea0003800000 */
        .weak           $__internal_1_$__cuda_sm20_div_s64
        .type           $__internal_1_$__cuda_sm20_div_s64,@function
        .size           $__internal_1_$__cuda_sm20_div_s64,(.L_x_7697 - $__internal_1_$__cuda_sm20_div_s64)
$__internal_1_$__cuda_sm20_div_s64:
        /* <DEDUP_REMOVED lines=17> */
[C---:B------:R-:W-:Y:S02]  /*4820*/  IMAD R20, R59.reuse, R21, RZ ;  /* 0x000000153b147224 */ /* 0x040fe400078e02ff */
[----:B------:R-:W-:-:S04]  /*4830*/  IMAD.HI.U32 R23, P1, R59, R23, R56 ;  /* 0x000000173b177227 */ /* 0x000fc80007820038 */
[----:B------:R-:W-:Y:S01]  /*4840*/  IMAD.HI.U32 R21, R59, R21, RZ ;  /* 0x000000153b157227 */ /* 0x000fe200078e00ff */
[----:B------:R-:W-:-:S03]  /*4850*/  IADD3 R57, P0, R20, R23, RZ ;  /* 0x0000001714397210 */ /* 0x000fc60007f1e0ff */
[----:B------:R-:W-:Y:S02]  /*4860*/  IMAD.X R21, R21, 0x1, R59, P2 ;  /* 0x0000000115157824 */ /* 0x000fe400010e063b */
[----:B------:R-:W-:-:S03]  /*4870*/  IMAD.WIDE.U32 R58, R57, R46, RZ ;  /* 0x0000002e393a7225 */ /* 0x000fc600078e00ff */
[----:B------:R-:W-:Y:S01]  /*4880*/  IADD3.X R29, RZ, RZ, R21, P0, P1 ;  /* 0x000000ffff1d7210 */ /* 0x000fe200007e2415 */
[----:B------:R-:W-:Y:S01]  /*4890*/  IMAD R22, R57, R47, R59 ;  /* 0x0000002f39167224 */ /* 0x000fe200078e023b */
[----:B------:R-:W-:Y:S02]  /*48a0*/  IADD3 R20, P0, RZ, -R58, RZ ;  /* 0x8000003aff147210 */ /* 0x000fe40007f1e0ff */
[----:B------:R-:W-:Y:S01]  /*48b0*/  ISETP.GE.AND P1, PT, R19, RZ, PT ;  /* 0x000000ff1300720c */ /* 0x000fe20003f26270 */
[----:B------:R-:W-:Y:S02]  /*48c0*/  IMAD R22, R29, R46, R22 ;  /* 0x0000002e1d167224 */ /* 0x000fe400078e0216 */
[----:B------:R-:W-:-:S04]  /*48d0*/  IMAD.HI.U32 R56, R57, R20, RZ ;  /* 0x0000001439387227 */ /* 0x000fc800078e00ff */
[----:B------:R-:W-:Y:S01]  /*48e0*/  IMAD.X R22, RZ, RZ, ~R22, P0 ;  /* 0x000000ffff167224 */ /* 0x000fe200000e0e16 */
[----:B------:R-:W-:-:S03]  /*48f0*/  IADD3 R21, P0, RZ, -R30, RZ ;  /* 0x8000001eff157210 */ /* 0x000fc60007f1e0ff */
[----:B------:R-:W-:Y:S01]  /*4900*/  IMAD.WIDE.U32 R56, P5, R57, R22, R56 ;  /* 0x0000001639387225 */ /* 0x000fe200078a0038 */
[----:B------:R-:W-:-:S03]  /*4910*/  SEL R21, R21, R30, !P1 ;  /* 0x0000001e15157207 */ /* 0x000fc60004800000 */
[C---:B------:R-:W-:Y:S02]  /*4920*/  IMAD R23, R29.reuse, R22, RZ ;  /* 0x000000161d177224 */ /* 0x040fe400078e02ff */
[----:B------:R-:W-:-:S04]  /*4930*/  IMAD.HI.U32 R20, P4, R29, R20, R56 ;  /* 0x000000141d147227 */ /* 0x000fc80007880038 */
[----:B------:R-:W-:Y:S01]  /*4940*/  IMAD.HI.U32 R22, R29, R22, RZ ;  /* 0x000000161d167227 */ /* 0x000fe200078e00ff */
[----:B------:R-:W-:-:S03]  /*4950*/  IADD3 R23, P2, R23, R20, RZ ;  /* 0x0000001417177210 */ /* 0x000fc60007f5e0ff */
[----:B------:R-:W-:Y:S02]  /*4960*/  IMAD.X R20, RZ, RZ, ~R19, P0 ;  /* 0x000000ffff147224 */ /* 0x000fe400000e0e13 */
[----:B------:R-:W-:-:S03]  /*4970*/  IMAD.HI.U32 R56, R23, R21, RZ ;  /* 0x0000001517387227 */ /* 0x000fc600078e00ff */
[----:B------:R-:W-:Y:S01]  /*4980*/  SEL R20, R20, R19, !P1 ;  /* 0x0000001314147207 */ /* 0x000fe20004800000 */
[----:B------:R-:W-:Y:S02]  /*4990*/  IMAD.X R29, R22, 0x1, R29, P5 ;  /* 0x00000001161d7824 */ /* 0x000fe400028e061d */
[----:B------:R-:W-:-:S03]  /*49a0*/  IMAD.MOV.U32 R57, RZ, RZ, RZ ;  /* 0x000000ffff397224 */ /* 0x000fc600078e00ff */
[----:B------:R-:W-:Y:S01]  /*49b0*/  IADD3.X R29, RZ, RZ, R29, P2, P4 ;  /* 0x000000ffff1d7210 */ /* 0x000fe200017e841d */
[----:B------:R-:W-:-:S04]  /*49c0*/  IMAD.WIDE.U32 R56, R23, R20, R56 ;  /* 0x0000001417387225 */ /* 0x000fc800078e0038 */
[C---:B------:R-:W-:Y:S02]  /*49d0*/  IMAD R30, R29.reuse, R20, RZ ;  /* 0x000000141d1e7224 */ /* 0x040fe400078e02ff */
[----:B------:R-:W-:-:S04]  /*49e0*/  IMAD.HI.U32 R23, P1, R29, R21, R56 ;  /* 0x000000151d177227 */ /* 0x000fc80007820038 */
[----:B------:R-:W-:Y:S01]  /*49f0*/  IMAD.HI.U32 R22, R29, R20, RZ ;  /* 0x000000141d167227 */ /* 0x000fe200078e00ff */
[----:B------:R-:W-:-:S04]  /*4a00*/  IADD3 R30, P0, R30, R23, RZ ;  /* 0x000000171e1e7210 */ /* 0x000fc80007f1e0ff */
[----:B------:R-:W-:Y:S01]  /*4a10*/  IADD3.X R22, R22, RZ, RZ, P1, !PT ;  /* 0x000000ff16167210 */ /* 0x000fe20000ffe4ff */
[----:B------:R-:W-:-:S04]  /*4a20*/  IMAD.WIDE.U32 R56, R30, R46, RZ ;  /* 0x0000002e1e387225 */ /* 0x000fc800078e00ff */
[----:B------:R-:W-:Y:S01]  /*4a30*/  IMAD.X R29, RZ, RZ, R22, P0 ;  /* 0x000000ffff1d7224 */ /* 0x000fe200000e0616 */
[----:B------:R-:W-:Y:S01]  /*4a40*/  IADD3 R21, P0, -R56, R21, RZ ;  /* 0x0000001538157210 */ /* 0x000fe20007f1e1ff */
[----:B------:R-:W-:-:S03]  /*4a50*/  IMAD R22, R30, R47, R57 ;  /* 0x0000002f1e167224 */ /* 0x000fc600078e0239 */
[-C--:B------:R-:W-:Y:S01]  /*4a60*/  ISETP.GE.U32.AND P2, PT, R21, R46.reuse, PT ;  /* 0x0000002e1500720c */ /* 0x080fe20003f46070 */
[-C--:B------:R-:W-:Y:S01]  /*4a70*/  IMAD R23, R29, R46.reuse, R22 ;  /* 0x0000002e1d177224 */ /* 0x080fe200078e0216 */
[----:B------:R-:W-:-:S03]  /*4a80*/  IADD3 R22, P1, R21, -R46, RZ ;  /* 0x8000002e15167210 */ /* 0x000fc60007f3e0ff */
[----:B------:R-:W-:Y:S01]  /*4a90*/  IMAD.X R20, R20, 0x1, ~R23, P0 ;  /* 0x0000000114147824 */ /* 0x000fe200000e0e17 */
[----:B------:R-:W-:-:S04]  /*4aa0*/  IADD3 R23, P0, R30, 0x1, RZ ;  /* 0x000000011e177810 */ /* 0x000fc80007f1e0ff */
[----:B------:R-:W-:-:S04]  /*4ab0*/  ISETP.GE.U32.AND.EX P2, PT, R20, R47, PT, P2 ;  /* 0x0000002f1400720c */ /* 0x000fc80003f46120 */
[----:B------:R-:W-:Y:S01]  /*4ac0*/  SEL R22, R22, R21, P2 ;  /* 0x0000001516167207 */ /* 0x000fe20001000000 */
[----:B------:R-:W-:Y:S01]  /*4ad0*/  IMAD.X R21, R20, 0x1, ~R47, P1 ;  /* 0x0000000114157824 */ /* 0x000fe200008e0e2f */
[----:B------:R-:W-:Y:S01]  /*4ae0*/  SEL R23, R23, R30, P2 ;  /* 0x0000001e17177207 */ /* 0x000fe20001000000 */
[----:B------:R-:W-:Y:S01]  /*4af0*/  IMAD.X R30, RZ, RZ, R29, P0 ;  /* 0x000000ffff1e7224 */ /* 0x000fe200000e061d */
[----:B------:R-:W-:Y:S02]  /*4b00*/  ISETP.GE.U32.AND P0, PT, R22, R46, PT ;  /* 0x0000002e1600720c */ /* 0x000fe40003f06070 */
[----:B------:R-:W-:Y:S02]  /*4b10*/  SEL R21, R21, R20, P2 ;  /* 0x0000001415157207 */ /* 0x000fe40001000000 */
[----:B------:R-:W-:Y:S02]  /*4b20*/  SEL R30, R30, R29, P2 ;  /* 0x0000001d1e1e7207 */ /* 0x000fe40001000000 */
[----:B------:R-:W-:-:S02]  /*4b30*/  IADD3 R20, P1, R23, 0x1, RZ ;  /* 0x0000000117147810 */ /* 0x000fc40007f3e0ff */
[----:B------:R-:W-:Y:S02]  /*4b40*/  ISETP.GE.U32.AND.EX P0, PT, R21, R47, PT, P0 ;  /* 0x0000002f1500720c */ /* 0x000fe40003f06100 */
[-C--:B------:R-:W-:Y:S02]  /*4b50*/  IADD3.X R21, RZ, R30.reuse, RZ, P1, !PT ;  /* 0x0000001eff157210 */ /* 0x080fe40000ffe4ff */
[----:B------:R-:W-:Y:S02]  /*4b60*/  SEL R20, R20, R23, P0 ;  /* 0x0000001714147207 */ /* 0x000fe40000000000 */
[----:B------:R-:W-:Y:S02]  /*4b70*/  SEL R30, R21, R30, P0 ;  /* 0x0000001e151e7207 */ /* 0x000fe40000000000 */
[----:B------:R-:W-:Y:S02]  /*4b80*/  IADD3 R21, P1, RZ, -R20, RZ ;  /* 0x80000014ff157210 */ /* 0x000fe40007f3e0ff */
[----:B------:R-:W-:-:S02]  /*4b90*/  LOP3.LUT R22, R25, R19, RZ, 0x3c, !PT ;  /* 0x0000001319167212 */ /* 0x000fc400078e3cff */
[----:B------:R-:W-:Y:S01]  /*4ba0*/  ISETP.NE.U32.AND P0, PT, R26, RZ, PT ;  /* 0x000000ff1a00720c */ /* 0x000fe20003f05070 */
[----:B------:R-:W-:Y:S01]  /*4bb0*/  IMAD.X R23, RZ, RZ, ~R30, P1 ;  /* 0x000000ffff177224 */ /* 0x000fe200008e0e1e */
[----:B------:R-:W-:Y:S01]  /*4bc0*/  ISETP.GE.AND P2, PT, R22, RZ, PT ;  /* 0x000000ff1600720c */ /* 0x000fe20003f46270 */
[----:B------:R-:W-:Y:S01]  /*4bd0*/  IMAD.MOV.U32 R22, RZ, RZ, R24 ;  /* 0x000000ffff167224 */ /* 0x000fe200078e0018 */
[----:B------:R-:W-:Y:S02]  /*4be0*/  ISETP.NE.AND.EX P0, PT, R25, RZ, PT, P0 ;  /* 0x000000ff1900720c */ /* 0x000fe40003f05300 */
[----:B------:R-:W-:Y:S02]  /*4bf0*/  SEL R21, R21, R20, !P2 ;  /* 0x0000001415157207 */ /* 0x000fe40005000000 */
[----:B------:R-:W-:Y:S02]  /*4c00*/  SEL R23, R23, R30, !P2 ;  /* 0x0000001e17177207 */ /* 0x000fe40005000000 */
[----:B------:R-:W-:-:S02]  /*4c10*/  SEL R20, R21, 0xffffffff, P0 ;  /* 0xffffffff15147807 */ /* 0x000fc40000000000 */
[----:B------:R-:W-:Y:S01]  /*4c20*/  SEL R21, R23, 0xffffffff, P0 ;  /* 0xffffffff17157807 */ /* 0x000fe20000000000 */
[----:B------:R-:W-:-:S04]  /*4c30*/  IMAD.MOV.U32 R23, RZ, RZ, 0x0 ;  /* 0x00000000ff177424 */ /* 0x000fc800078e00ff */
[----:B------:R-:W-:Y:S05]  /*4c40*/  RET.REL.NODEC R22 `(_ZN5flash32flash_fwd_splitkv_combine_kernelI23Flash_fwd_kernel_traitsILi64ELi64ELi256ELi4ELb0ELb0EN7cutlass6half_tE19Flash_kernel_traitsILi64ELi64ELi256ELi4ES3_EELi8ELi6ELb0EEEvNS_16Flash_fwd_paramsE) ;  /* 0xffffb3b016007950 */ /* 0x000fea0003c3ffff */
.L_x_91:
        /* <DEDUP_REMOVED lines=11> */
.L_x_7697:


//--------------------- .text._ZN5flash32flash_fwd_splitkv_combine_kernelI23Flash_fwd_kernel_traitsILi64ELi64ELi256ELi4ELb0ELb0EN7cutlass6half_tE19Flash_kernel_traitsILi64ELi64ELi256ELi4ES3_EELi8ELi5ELb0EEEvNS_16Flash_fwd_paramsE --------------------------
	.section	.text._ZN5flash32flash_fwd_splitkv_combine_kernelI23Flash_fwd_kernel_traitsILi64ELi64ELi256ELi4ELb0ELb0EN7cutlass6half_tE19Flash_kernel_traitsILi64ELi64ELi256ELi4ES3_EELi8ELi5ELb0EEEvNS_16Flash_fwd_paramsE,"ax",@progbits
	.sectioninfo	@"SHI_REGISTERS=58"
	.align	128
        .global         _ZN5flash32flash_fwd_splitkv_combine_kernelI23Flash_fwd_kernel_traitsILi64ELi64ELi256ELi4ELb0ELb0EN7cutlass6half_tE19Flash_kernel_traitsILi64ELi64ELi256ELi4ES3_EELi8ELi5ELb0EEEvNS_16Flash_fwd_paramsE
        .type           _ZN5flash32flash_fwd_splitkv_combine_kernelI23Flash_fwd_kernel_traitsILi64ELi64ELi256ELi4ELb0ELb0EN7cutlass6half_tE19Flash_kernel_traitsILi64ELi64ELi256ELi4ES3_EELi8ELi5ELb0EEEvNS_16Flash_fwd_paramsE,@function
        .size           _ZN5flash32flash_fwd_splitkv_combine_kernelI23Flash_fwd_kernel_traitsILi64ELi64ELi256ELi4ELb0ELb0EN7cutlass6half_tE19Flash_kernel_traitsILi64ELi64ELi256ELi4ES3_EELi8ELi5ELb0EEEvNS_16Flash_fwd_paramsE,(.L_x_7698 - _ZN5flash32flash_fwd_splitkv_combine_kernelI23Flash_fwd_kernel_traitsILi64ELi64ELi256ELi4ELb0ELb0EN7cutlass6half_tE19Flash_kernel_traitsILi64ELi64ELi256ELi4ES3_EELi8ELi5ELb0EEEvNS_16Flash_fwd_paramsE)
        .other          _ZN5flash32flash_fwd_splitkv_combine_kernelI23Flash_fwd_kernel_traitsILi64ELi64ELi256ELi4ELb0ELb0EN7cutlass6half_tE19Flash_kernel_traitsILi64ELi64ELi256ELi4ES3_EELi8ELi5ELb0EEEvNS_16Flash_fwd_paramsE,@"STO_CUDA_ENTRY STV_DEFAULT"
_ZN5flash32flash_fwd_splitkv_combine_kernelI23Flash_fwd_kernel_traitsILi64ELi64ELi256ELi4ELb0ELb0EN7cutlass6half_tE19Flash_kernel_traitsILi64ELi64ELi256ELi4ES3_EELi8ELi5ELb0EEEvNS_16Flash_fwd_paramsE:
.text._ZN5flash32flash_fwd_splitkv_combine_kernelI23Flash_fwd_kernel_traitsILi64ELi64ELi256ELi4ELb0ELb0EN7cutlass6half_tE19Flash_kernel_traitsILi64ELi64ELi256ELi4ES3_EELi8ELi5ELb0EEEvNS_16Flash_fwd_paramsE:
        /* <DEDUP_REMOVED lines=23> */
[----:B------:R-:W-:Y:S05]  /*0170*/  CALL.REL.NOINC `($__internal_2_$__cuda_sm20_div_s64) ;  /* 0x0000423000007944 */ /* 0x000fea0003c00000 */
[----:B------:R-:W-:Y:S05]  /*0180*/  BRA `(.L_x_93) ;  /* 0x0000013000007947 */ /* 0x000fea0003800000 */
.L_x_92:
        /* <DEDUP_REMOVED lines=19> */
.L_x_93:
        /* <DEDUP_REMOVED lines=11> */
[----:B------:R-:W-:Y:S05]  /*0370*/  CALL.REL.NOINC `($__internal_2_$__cuda_sm20_div_s64) ;  /* 0x0000403000007944 */ /* 0x000fea0003c00000 */
[----:B------:R-:W-:Y:S02]  /*0380*/  MOV R32, R20 ;  /* 0x0000001400207202 */ /* 0x000fe40000000f00 */
[----:B------:R-:W-:Y:S01]  /*0390*/  MOV R33, R21 ;  /* 0x0000001500217202 */ /* 0x000fe20000000f00 */
[----:B------:R-:W-:Y:S05]  /*03a0*/  BRA `(.L_x_96) ;  /* 0x0000013000007947 */ /* 0x000fea0003800000 */
.L_x_95:
        /* <DEDUP_REMOVED lines=19> */
.L_x_96:
[----:B------:R-:W-:Y:S05]  /*04e0*/  BSYNC B0 ;  /* 0x0000000000007941 */ /* 0x000fea0003800000 */
.L_x_94:
[----:B------:R-:W-:Y:S01]  /*04f0*/  IABS R7, c[0x0][0x214] ;  /* 0x0000850000077a13 */ /* 0x000fe20000000000 */
[----:B------:R-:W-:Y:S01]  /*0500*/  ULDC UR6, c[0x0][0x214] ;  /* 0x0000850000067ab9 */ /* 0x000fe20000000800 */
[----:B------:R-:W-:Y:S01]  /*0510*/  BSSY B0, `(.L_x_97) ;  /* 0x000003b000007945 */ /* 0x000fe20003800000 */
[----:B------:R-:W-:Y:S01]  /*0520*/  UIADD3 UR6, UR6, -0x1, URZ ;  /* 0xffffffff06067890 */ /* 0x000fe2000fffe03f */
[----:B------:R-:W0:Y:S05]  /*0530*/  I2F.RP R6, R7 ;  /* 0x0000000700067306 */ /* 0x000e2a0000209400 */
[----:B------:R-:W-:-:S04]  /*0540*/  IADD3 R2, R7, UR6, RZ ;  /* 0x0000000607027c10 */ /* 0x000fc8000fffe0ff */
[----:B------:R-:W-:Y:S01]  /*0550*/  IABS R3, R2 ;  /* 0x0000000200037213 */ /* 0x000fe20000000000 */
        /* <DEDUP_REMOVED lines=9> */
[----:B------:R-:W-:Y:S01]  /*05f0*/  IMAD R4, R7, R4, R3 ;  /* 0x0000000407047224 */ /* 0x000fe200078e0203 */
[----:B------:R-:W-:-:S04]  /*0600*/  LOP3.LUT R3, R2, R7, RZ, 0x3c, !PT ;  /* 0x0000000702037212 */ /* 0x000fc800078e3cff */
[----:B------:R-:W-:Y:S02]  /*0610*/  ISETP.GT.U32.AND P1, PT, R7, R4, PT ;  /* 0x000000040700720c */ /* 0x000fe40003f24070 */
[----:B------:R-:W-:-:S11]  /*0620*/  ISETP.GE.AND P0, PT, R3, RZ, PT ;  /* 0x000000ff0300720c */ /* 0x000fd60003f06270 */
[----:B------:R-:W-:Y:S01]  /*0630*/  @!P1 IMAD.IADD R4, R4, 0x1, -R7 ;  /* 0x0000000104049824 */ /* 0x000fe200078e0a07 */
[----:B------:R-:W-:Y:S02]  /*0640*/  @!P1 IADD3 R6, R6, 0x1, RZ ;  /* 0x0000000106069810 */ /* 0x000fe40007ffe0ff */
[----:B------:R-:W-:Y:S02]  /*0650*/  ISETP.NE.AND P1, PT, RZ, c[0x0][0x214], PT ;  /* 0x00008500ff007a0c */ /* 0x000fe40003f25270 */
[----:B------:R-:W-:-:S13]  /*0660*/  ISETP.GE.U32.AND P2, PT, R4, R7, PT ;  /* 0x000000070400720c */ /* 0x000fda0003f46070 */
[----:B------:R-:W-:-:S05]  /*0670*/  @P2 IADD3 R6, R6, 0x1, RZ ;  /* 0x0000000106062810 */ /* 0x000fca0007ffe0ff */
[----:B------:R-:W-:Y:S01]  /*0680*/  @!P0 IMAD.MOV R6, RZ, RZ, -R6 ;  /* 0x000000ffff068224 */ /* 0x000fe200078e0a06 */
[----:B------:R-:W-:-:S04]  /*0690*/  @!P1 LOP3.LUT R6, RZ, R7, RZ, 0x33, !PT ;  /* 0x00000007ff069212 */ /* 0x000fc800078e33ff */
[----:B------:R-:W-:Y:S02]  /*06a0*/  ISETP.LT.U32.AND P0, PT, R28, R6, PT ;  /* 0x000000061c00720c */ /* 0x000fe40003f01070 */
[----:B------:R-:W-:-:S04]  /*06b0*/  SHF.R.S32.HI R16, RZ, 0x1f, R6 ;  /* 0x0000001fff107819 */ /* 0x000fc80000011406 */
[----:B------:R-:W-:-:S04]  /*06c0*/  ISETP.LT.AND.EX P0, PT, R25, R16, PT, P0 ;  /* 0x000000101900720c */ /* 0x000fc80003f01300 */
[C---:B------:R-:W-:Y:S02]  /*06d0*/  SEL R16, R25.reuse, R16, P0 ;  /* 0x0000001019107207 */ /* 0x040fe40000000000 */
[----:B------:R-:W-:Y:S02]  /*06e0*/  SEL R17, R28, R6, P0 ;  /* 0x000000061c117207 */ /* 0x000fe40000000000 */
        /* <DEDUP_REMOVED lines=10> */
.L_x_98:
        /* <DEDUP_REMOVED lines=19> */
.L_x_99:
[----:B------:R-:W-:Y:S05]  /*08c0*/  BSYNC B0 ;  /* 0x0000000000007941 */ /* 0x000fea0003800000 */
.L_x_97:
[----:B------:R-:W-:Y:S01]  /*08d0*/  IABS R6, c[0x0][0x214] ;  /* 0x0000850000067a13 */ /* 0x000fe20000000000 */
[----:B------:R-:W-:Y:S01]  /*08e0*/  ULDC UR4, c[0x0][0x214] ;  /* 0x0000850000047ab9 */ /* 0x000fe20000000800 */
[----:B------:R-:W-:Y:S01]  /*08f0*/  BSSY B0, `(.L_x_100) ;  /* 0x000005d000007945 */ /* 0x000fe20003800000 */
[----:B------:R-:W-:Y:S01]  /*0900*/  UISETP.LT.AND UP0, UPT, URZ, UR4, UPT ;  /* 0x000000043f00728c */ /* 0x000fe2000bf01270 */
[----:B------:R-:W0:Y:S01]  /*0910*/  I2F.RP R10, R6 ;  /* 0x00000006000a7306 */ /* 0x000e220000209400 */
[----:B------:R-:W-:Y:S02]  /*0920*/  USHF.R.S32.HI UR5, URZ, 0x1f, UR4 ;  /* 0x0000001f3f057899 */ /* 0x000fe40008011404 */
[----:B------:R-:W-:-:S07]  /*0930*/  ULEA.HI.SX32 UR4, UR4, 0x1, 0x1 ;  /* 0x0000000104047891 */ /* 0x000fce000f8f0a3f */
[----:B------:R-:W-:Y:S01]  /*0940*/  @!UP0 UIADD3 UR4, UR5, URZ, URZ ;  /* 0x0000003f05048290 */ /* 0x000fe2000fffe03f */
[----:B0-----:R-:W0:Y:S02]  /*0950*/  MUFU.RCP R8, R10 ;  /* 0x0000000a00087308 */ /* 0x001e240000001000 */
[----:B0-----:R-:W-:-:S06]  /*0960*/  IADD3 R8, R8, 0xffffffe, RZ ;  /* 0x0ffffffe08087810 */ /* 0x001fcc0007ffe0ff */
[----:B------:R-:W0:Y:S02]  /*0970*/  F2I.FTZ.U32.TRUNC.NTZ R9, R8 ;  /* 0x0000000800097305 */ /* 0x000e24000021f000 */
[--C-:B0-----:R-:W-:Y:S02]  /*0980*/  IMAD.MOV R3, RZ, RZ, -R9.reuse ;  /* 0x000000ffff037224 */ /* 0x101fe400078e0a09 */
[----:B------:R-:W-:Y:S02]  /*0990*/  IMAD.MOV.U32 R8, RZ, RZ, RZ ;  /* 0x000000ffff087224 */ /* 0x000fe400078e00ff */
[----:B------:R-:W-:Y:S01]  /*09a0*/  IMAD R4, R3, R6, RZ ;  /* 0x0000000603047224 */ /* 0x000fe200078e02ff */
[----:B------:R-:W-:Y:S02]  /*09b0*/  IABS R3, R2 ;  /* 0x0000000200037213 */ /* 0x000fe40000000000 */
[----:B------:R-:W-:Y:S01]  /*09c0*/  LOP3.LUT R2, R2, c[0x0][0x214], RZ, 0x3c, !PT ;  /* 0x0000850002027a12 */ /* 0x000fe200078e3cff */
[----:B------:R-:W-:-:S03]  /*09d0*/  IMAD.HI.U32 R4, R9, R4, R8 ;  /* 0x0000000409047227 */ /* 0x000fc600078e0008 */
[----:B------:R-:W-:Y:S01]  /*09e0*/  ISETP.GE.AND P2, PT, R2, RZ, PT ;  /* 0x000000ff0200720c */ /* 0x000fe20003f46270 */
[----:B------:R-:W-:Y:S02]  /*09f0*/  IMAD.MOV.U32 R7, RZ, RZ, R3 ;  /* 0x000000ffff077224 */ /* 0x000fe400078e0003 */
[----:B------:R-:W-:Y:S02]  /*0a00*/  IMAD.MOV.U32 R2, RZ, RZ, c[0x0][0x1c0] ;  /* 0x00007000ff027624 */ /* 0x000fe400078e00ff */
[----:B------:R-:W-:-:S04]  /*0a10*/  IMAD.HI.U32 R4, R4, R7, RZ ;  /* 0x0000000704047227 */ /* 0x000fc800078e00ff */
[----:B------:R-:W-:-:S04]  /*0a20*/  IMAD.MOV R3, RZ, RZ, -R4 ;  /* 0x000000ffff037224 */ /* 0x000fc800078e0a04 */
[----:B------:R-:W-:-:S05]  /*0a30*/  IMAD R3, R6, R3, R7 ;  /* 0x0000000306037224 */ /* 0x000fca00078e0207 */
[----:B------:R-:W-:-:S13]  /*0a40*/  ISETP.GT.U32.AND P1, PT, R6, R3, PT ;  /* 0x000000030600720c */ /* 0x000fda0003f24070 */
[----:B------:R-:W-:Y:S01]  /*0a50*/  @!P1 IMAD.IADD R3, R3, 0x1, -R6 ;  /* 0x0000000103039824 */ /* 0x000fe200078e0a06 */
[----:B------:R-:W-:Y:S02]  /*0a60*/  @!P1 IADD3 R4, R4, 0x1, RZ ;  /* 0x0000000104049810 */ /* 0x000fe40007ffe0ff */
[----:B------:R-:W-:Y:S02]  /*0a70*/  ISETP.NE.AND P1, PT, RZ, c[0x0][0x214], PT ;  /* 0x00008500ff007a0c */ /* 0x000fe40003f25270 */
[----:B------:R-:W-:Y:S02]  /*0a80*/  ISETP.GE.U32.AND P0, PT, R3, R6, PT ;  /* 0x000000060300720c */ /* 0x000fe40003f06070 */
[C---:B------:R-:W-:Y:S01]  /*0a90*/  IADD3 R6, R2.reuse, -0x1, RZ ;  /* 0xffffffff02067810 */ /* 0x040fe20007ffe0ff */
[----:B------:R-:W-:-:S10]  /*0aa0*/  IMAD R2, R2, c[0x0][0x214], RZ ;  /* 0x0000850002027a24 */ /* 0x000fd400078e02ff */
[----:B------:R-:W-:-:S05]  /*0ab0*/  @P0 IADD3 R4, R4, 0x1, RZ ;  /* 0x0000000104040810 */ /* 0x000fca0007ffe0ff */
[----:B------:R-:W-:Y:S01]  /*0ac0*/  @!P2 IMAD.MOV R4, RZ, RZ, -R4 ;  /* 0x000000ffff04a224 */ /* 0x000fe200078e0a04 */
[----:B------:R-:W-:-:S05]  /*0ad0*/  @!P1 LOP3.LUT R4, RZ, c[0x0][0x214], RZ, 0x33, !PT ;  /* 0x00008500ff049a12 */ /* 0x000fca00078e33ff */
[----:B------:R-:W-:-:S05]  /*0ae0*/  IMAD R3, R4, UR4, RZ ;  /* 0x0000000404037c24 */ /* 0x000fca000f8e02ff */
[-C--:B------:R-:W-:Y:S02]  /*0af0*/  IABS R11, R3.reuse ;  /* 0x00000003000b7213 */ /* 0x080fe40000000000 */
[----:B------:R-:W-:Y:S02]  /*0b00*/  IABS R7, R3 ;  /* 0x0000000300077213 */ /* 0x000fe40000000000 */
[----:B------:R-:W0:Y:S01]  /*0b10*/  I2F.RP R10, R11 ;  /* 0x0000000b000a7306 */ /* 0x000e220000209400 */
[----:B------:R-:W-:Y:S02]  /*0b20*/  IMAD.IADD R4, R6, 0x1, R11 ;  /* 0x0000000106047824 */ /* 0x000fe400078e020b */
[----:B------:R-:W-:-:S05]  /*0b30*/  IMAD.MOV R7, RZ, RZ, -R7 ;  /* 0x000000ffff077224 */ /* 0x000fca00078e0a07 */
[----:B0-----:R-:W0:Y:S02]  /*0b40*/  MUFU.RCP R14, R10 ;  /* 0x0000000a000e7308 */ /* 0x001e240000001000 */
[----:B0-----:R-:W-:-:S06]  /*0b50*/  IADD3 R14, R14, 0xffffffe, RZ ;  /* 0x0ffffffe0e0e7810 */ /* 0x001fcc0007ffe0ff */
[----:B------:R-:W0:Y:S02]  /*0b60*/  F2I.FTZ.U32.TRUNC.NTZ R15, R14 ;  /* 0x0000000e000f7305 */ /* 0x000e24000021f000 */
[----:B0-----:R-:W-:Y:S02]  /*0b70*/  IMAD.MOV R8, RZ, RZ, -R15 ;  /* 0x000000ffff087224 */ /* 0x001fe400078e0a0f */
[----:B------:R-:W-:Y:S02]  /*0b80*/  IMAD.MOV.U32 R14, RZ, RZ, RZ ;  /* 0x000000ffff0e7224 */ /* 0x000fe400078e00ff */
[----:B------:R-:W-:Y:S01]  /*0b90*/  IMAD R9, R8, R11, RZ ;  /* 0x0000000b08097224 */ /* 0x000fe200078e02ff */
[----:B------:R-:W-:-:S03]  /*0ba0*/  IABS R8, R4 ;  /* 0x0000000400087213 */ /* 0x000fc60000000000 */
[----:B------:R-:W-:-:S06]  /*0bb0*/  IMAD.HI.U32 R9, R15, R9, R14 ;  /* 0x000000090f097227 */ /* 0x000fcc00078e000e */
[----:B------:R-:W-:-:S04]  /*0bc0*/  IMAD.HI.U32 R15, R9, R8, RZ ;  /* 0x00000008090f7227 */ /* 0x000fc800078e00ff */
[----:B------:R-:W-:Y:S01]  /*0bd0*/  IMAD R8, R15, R7, R8 ;  /* 0x000000070f087224 */ /* 0x000fe200078e0208 */
[----:B------:R-:W-:-:S04]  /*0be0*/  LOP3.LUT R7, R4, R11, RZ, 0x3c, !PT ;  /* 0x0000000b04077212 */ /* 0x000fc800078e3cff */
[----:B------:R-:W-:Y:S02]  /*0bf0*/  ISETP.GT.U32.AND P1, PT, R11, R8, PT ;  /* 0x000000080b00720c */ /* 0x000fe40003f24070 */
[----:B------:R-:W-:-:S11]  /*0c00*/  ISETP.GE.AND P0, PT, R7, RZ, PT ;  /* 0x000000ff0700720c */ /* 0x000fd60003f06270 */
[----:B------:R-:W-:Y:S01]  /*0c10*/  @!P1 IMAD.IADD R8, R8, 0x1, -R11 ;  /* 0x0000000108089824 */ /* 0x000fe200078e0a0b */
[----:B------:R-:W-:Y:S02]  /*0c20*/  @!P1 IADD3 R15, R15, 0x1, RZ ;  /* 0x000000010f0f9810 */ /* 0x000fe40007ffe0ff */
[----:B------:R-:W-:Y:S02]  /*0c30*/  ISETP.NE.AND P1, PT, R3, RZ, PT ;  /* 0x000000ff0300720c */ /* 0x000fe40003f25270 */
        /* <DEDUP_REMOVED lines=18> */
[----:B------:R-:W-:Y:S02]  /*0d60*/  MOV R40, R20 ;  /* 0x0000001400287202 */ /* 0x000fe40000000f00 */
[----:B------:R-:W-:Y:S01]  /*0d70*/  MOV R41, R21 ;  /* 0x0000001500297202 */ /* 0x000fe20000000f00 */
[----:B------:R-:W-:Y:S05]  /*0d80*/  BRA `(.L_x_102) ;  /* 0x0000013000007947 */ /* 0x000fea0003800000 */
.L_x_101:
        /* <DEDUP_REMOVED lines=19> */
.L_x_102:
[----:B------:R-:W-:Y:S05]  /*0ec0*/  BSYNC B0 ;  /* 0x0000000000007941 */ /* 0x000fea0003800000 */
.L_x_100:
[-C--:B------:R-:W-:Y:S01]  /*0ed0*/  IABS R11, R2.reuse ;  /* 0x00000002000b7213 */ /* 0x080fe20000000000 */
[----:B------:R-:W-:Y:S01]  /*0ee0*/  BSSY B0, `(.L_x_103) ;  /* 0x000003b000007945 */ /* 0x000fe20003800000 */
[----:B------:R-:W-:Y:S02]  /*0ef0*/  IABS R7, R2 ;  /* 0x0000000200077213 */ /* 0x000fe40000000000 */
[----:B------:R-:W0:Y:S01]  /*0f00*/  I2F.RP R13, R11 ;  /* 0x0000000b000d7306 */ /* 0x000e220000209400 */
[----:B------:R-:W-:Y:S02]  /*0f10*/  IADD3 R8, R11, UR6, RZ ;  /* 0x000000060b087c10 */ /* 0x000fe4000fffe0ff */
[----:B------:R-:W-:Y:S02]  /*0f20*/  IMAD.MOV R7, RZ, RZ, -R7 ;  /* 0x000000ffff077224 */ /* 0x000fe400078e0a07 */
[----:B------:R-:W-:-:S03]  /*0f30*/  IABS R9, R8 ;  /* 0x0000000800097213 */ /* 0x000fc60000000000 */
        /* <DEDUP_REMOVED lines=34> */
.L_x_104:
        /* <DEDUP_REMOVED lines=19> */
.L_x_105:
[----:B------:R-:W-:Y:S05]  /*1290*/  BSYNC B0 ;  /* 0x0000000000007941 */ /* 0x000fea0003800000 */
.L_x_103:
[----:B------:R-:W0:Y:S01]  /*12a0*/  S2R R9, SR_TID.X ;  /* 0x0000000000097919 */ /* 0x000e220000002100 */
[----:B------:R-:W-:Y:S01]  /*12b0*/  IADD3 R23, P0, R12, -UR8, RZ ;  /* 0x800000080c177c10 */ /* 0x000fe2000ff1e0ff */
[----:B------:R-:W-:-:S03]  /*12c0*/  ULDC.64 UR10, c[0x0][0x118] ;  /* 0x00004600000a7ab9 */ /* 0x000fc60000000a00 */
[----:B------:R-:W-:Y:S02]  /*12d0*/  IADD3.X R7, R5, ~UR7, RZ, P0, !PT ;  /* 0x8000000705077c10 */ /* 0x000fe400087fe4ff */
[----:B0-----:R-:W-:-:S04]  /*12e0*/  SHF.R.S32.HI R24, RZ, 0x1f, R9 ;  /* 0x0000001fff187819 */ /* 0x001fc80000011409 */
[----:B------:R-:W-:-:S04]  /*12f0*/  LEA.HI R19, R24, R9, RZ, 0x3 ;  /* 0x0000000918137211 */ /* 0x000fc800078f18ff */
[----:B------:R-:W-:Y:S02]  /*1300*/  LOP3.LUT R22, R19, 0xfffffff8, RZ, 0xc0, !PT ;  /* 0xfffffff813167812 */ /* 0x000fe400078ec0ff */
[----:B------:R-:W-:-:S03]  /*1310*/  SHF.R.S32.HI R19, RZ, 0x3, R19 ;  /* 0x00000003ff137819 */ /* 0x000fc60000011413 */
[----:B------:R-:W-:-:S05]  /*1320*/  IMAD.IADD R22, R9, 0x1, -R22 ;  /* 0x0000000109167824 */ /* 0x000fca00078e0a16 */
[----:B------:R-:W-:Y:S02]  /*1330*/  ISETP.GT.U32.AND P2, PT, R23, R22, PT ;  /* 0x000000161700720c */ /* 0x000fe40003f44070 */
[----:B------:R-:W-:Y:S02]  /*1340*/  SHF.R.S32.HI R10, RZ, 0x1f, R22 ;  /* 0x0000001fff0a7819 */ /* 0x000fe40000011416 */
[----:B------:R-:W-:Y:S02]  /*1350*/  IADD3 R32, P0, R22, UR8, RZ ;  /* 0x0000000816207c10 */ /* 0x000fe4000ff1e0ff */
[----:B------:R-:W-:Y:S02]  /*1360*/  ISETP.GT.AND.EX P2, PT, R7, R10, PT, P2 ;  /* 0x0000000a0700720c */ /* 0x000fe40003f44320 */
[C---:B------:R-:W-:Y:S02]  /*1370*/  IADD3 R7, R19.reuse, 0x10, RZ ;  /* 0x0000001013077810 */ /* 0x040fe40007ffe0ff */
[----:B------:R-:W-:-:S02]  /*1380*/  ISETP.GE.OR P3, PT, R19, c[0x0][0x314], !P2 ;  /* 0x0000c50013007a0c */ /* 0x000fc40005766670 */
[----:B------:R-:W-:Y:S02]  /*1390*/  ISETP.GE.OR P2, PT, R7, c[0x0][0x314], !P2 ;  /* 0x0000c50007007a0c */ /* 0x000fe40005746670 */
[----:B------:R-:W-:-:S09]  /*13a0*/  IADD3.X R33, R10, UR7, RZ, P0, !PT ;  /* 0x000000070a217c10 */ /* 0x000fd200087fe4ff */
[----:B------:R-:W-:Y:S02]  /*13b0*/  @!P3 SHF.R.S32.HI R25, RZ, 0x1f, R19 ;  /* 0x0000001fff19b819 */ /* 0x000fe40000011413 */
[----:B------:R-:W-:Y:S01]  /*13c0*/  @!P2 SHF.R.S32.HI R23, RZ, 0x1f, R7 ;  /* 0x0000001fff17a819 */ /* 0x000fe20000011407 */
[--C-:B------:R-:W-:Y:S02]  /*13d0*/  @!P2 IMAD.MOV.U32 R26, RZ, RZ, R32.reuse ;  /* 0x000000ffff1aa224 */ /* 0x100fe400078e0020 */
[-C--:B------:R-:W-:Y:S02]  /*13e0*/  @!P3 IMAD R10, R25, R12.reuse, RZ ;  /* 0x0000000c190ab224 */ /* 0x080fe400078e02ff */
[--C-:B------:R-:W-:Y:S02]  /*13f0*/  @!P2 IMAD.MOV.U32 R27, RZ, RZ, R33.reuse ;  /* 0x000000ffff1ba224 */ /* 0x100fe400078e0021 */
[----:B------:R-:W-:Y:S02]  /*1400*/  @!P2 IMAD R18, R23, R12, RZ ;  /* 0x0000000c1712a224 */ /* 0x000fe400078e02ff */
[----:B------:R-:W-:-:S04]  /*1410*/  @!P3 IMAD.WIDE.U32 R32, R12, R19, R32 ;  /* 0x000000130c20b225 */ /* 0x000fc800078e0020 */
[----:B------:R-:W-:Y:S01]  /*1420*/  @!P3 IMAD R10, R19, R5, R10 ;  /* 0x00000005130ab224 */ /* 0x000fe200078e020a */
[----:B------:R-:W-:Y:S01]  /*1430*/  @!P3 LEA R34, P1, R32, c[0x0][0x208], 0x2 ;  /* 0x000082002022ba11 */ /* 0x000fe200078210ff */
[----:B------:R-:W-:-:S04]  /*1440*/  @!P2 IMAD.WIDE.U32 R26, R12, R7, R26 ;  /* 0x000000070c1aa225 */ /* 0x000fc800078e001a */
[----:B------:R-:W-:Y:S01]  /*1450*/  @!P2 IMAD R7, R7, R5, R18 ;  /* 0x000000050707a224 */ /* 0x000fe200078e0212 */
[----:B------:R-:W-:Y:S01]  /*1460*/  @!P2 LEA R30, P0, R26, c[0x0][0x208], 0x2 ;  /* 0x000082001a1eaa11 */ /* 0x000fe200078010ff */
[----:B------:R-:W-:Y:S02]  /*1470*/  @!P3 IMAD.IADD R10, R33, 0x1, R10 ;  /* 0x00000001210ab824 */ /* 0x000fe400078e020a */
[----:B------:R-:W-:Y:S02]  /*1480*/  @!P2 IMAD.IADD R7, R27, 0x1, R7 ;  /* 0x000000011b07a824 */ /* 0x000fe400078e0207 */
[----:B------:R-:W-:Y:S01]  /*1490*/  IMAD.MOV.U32 R18, RZ, RZ, -0x800000 ;  /* 0xff800000ff127424 */ /* 0x000fe200078e00ff */
[----:B------:R-:W-:Y:S01]  /*14a0*/  @!P3 LEA.HI.X R35, R32, c[0x0][0x20c], R10, 0x2, P1 ;  /* 0x000083002023ba11 */ /* 0x000fe200008f140a */
[----:B------:R-:W-:Y:S01]  /*14b0*/  IMAD.MOV.U32 R10, RZ, RZ, -0x800000 ;  /* 0xff800000ff0a7424 */ /* 0x000fe200078e00ff */
[----:B------:R-:W-:-:S03]  /*14c0*/  @!P2 LEA.HI.X R31, R26, c[0x0][0x20c], R7, 0x2, P0 ;  /* 0x000083001a1faa11 */ /* 0x000fc600000f1407 */
[----:B------:R0:W2:Y:S04]  /*14d0*/  @!P3 LDG.E R18, [R34.64] ;  /* 0x0000000a2212b981 */ /* 0x0000a8000c1e1900 */
[----:B------:R-:W3:Y:S01]  /*14e0*/  @!P2 LDG.E R10, [R30.64] ;  /* 0x0000000a1e0aa981 */ /* 0x000ee2000c1e1900 */
[----:B------:R-:W-:Y:S01]  /*14f0*/  ISETP.GT.AND P0, PT, R9, 0xff, PT ;  /* 0x000000ff0900780c */ /* 0x000fe20003f04270 */
[----:B------:R-:W-:Y:S01]  /*1500*/  IMAD R23, R19, 0x9, R22 ;  /* 0x0000000913177824 */ /* 0x000fe200078e0216 */
[----:B------:R-:W-:Y:S01]  /*1510*/  ISETP.GT.AND P2, PT, R9, 0x7f, PT ;  /* 0x0000007f0900780c */ /* 0x000fe20003f44270 */
[----:B------:R-:W-:Y:S01]  /*1520*/  IMAD.MOV.U32 R33, RZ, RZ, -0x800000 ;  /* 0xff800000ff217424 */ /* 0x000fe200078e00ff */
[----:B------:R-:W-:Y:S01]  /*1530*/  LEA.HI R7, R24, R9, RZ, 0x4 ;  /* 0x0000000918077211 */ /* 0x000fe200078f20ff */
[----:B------:R-:W-:Y:S01]  /*1540*/  IMAD.MOV.U32 R24, RZ, RZ, RZ ;  /* 0x000000ffff187224 */ /* 0x000fe200078e00ff */
[----:B------:R-:W-:Y:S01]  /*1550*/  IABS R19, c[0x0][0x214] ;  /* 0x0000850000137a13 */ /* 0x000fe20000000000 */
[----:B------:R-:W-:Y:S01]  /*1560*/  ULDC.U8 UR4, c[0x0][0x329] ;  /* 0x0000ca4000047ab9 */ /* 0x000fe20000000000 */
[----:B------:R-:W-:Y:S01]  /*1570*/  LOP3.LUT R36, R7, 0xfffffff0, RZ, 0xc0, !PT ;  /* 0xfffffff007247812 */ /* 0x000fe200078ec0ff */
[----:B------:R-:W-:Y:S01]  /*1580*/  BSSY B1, `(.L_x_106) ;  /* 0x000025b000017945 */ /* 0x000fe20003800000 */
[----:B------:R-:W-:Y:S01]  /*1590*/  SHF.R.S32.HI R7, RZ, 0x4, R7 ;  /* 0x00000004ff077819 */ /* 0x000fe20000011407 */
[----:B------:R-:W1:Y:S01]  /*15a0*/  I2F.RP R22, R19 ;  /* 0x0000001300167306 */ /* 0x000e620000209400 */
[----:B------:R-:W-:Y:S01]  /*15b0*/  ISETP.GT.AND P4, PT, R2, RZ, PT ;  /* 0x000000ff0200720c */ /* 0x000fe20003f84270 */
[----:B------:R-:W-:-:S02]  /*15c0*/  IMAD.IADD R36, R9, 0x1, -R36 ;  /* 0x0000000109247824 */ /* 0x000fc400078e0a24 */
[----:B------:R-:W-:Y:S02]  /*15d0*/  IMAD.MOV.U32 R32, RZ, RZ, 0x7f800000 ;  /* 0x7f800000ff207424 */ /* 0x000fe400078e00ff */
[----:B------:R-:W-:Y:S02]  /*15e0*/  IMAD R27, R36, 0x9, R7 ;  /* 0x00000009241b7824 */ /* 0x000fe400078e0207 */
[----:B0-----:R-:W-:Y:S01]  /*15f0*/  IMAD.MOV.U32 R34, RZ, RZ, -0x800000 ;  /* 0xff800000ff227424 */ /* 0x001fe200078e00ff */
[----:B-1----:R-:W0:Y:S02]  /*1600*/  MUFU.RCP R25, R22 ;  /* 0x0000001600197308 */ /* 0x002e240000001000 */
[----:B0-----:R-:W-:-:S06]  /*1610*/  IADD3 R25, R25, 0xffffffe, RZ ;  /* 0x0ffffffe19197810 */ /* 0x001fcc0007ffe0ff */
[----:B------:R-:W0:Y:S01]  /*1620*/  F2I.FTZ.U32.TRUNC.NTZ R25, R25 ;  /* 0x0000001900197305 */ /* 0x000e22000021f000 */
[----:B--2---:R0:W-:Y:S04]  /*1630*/  @!P0 STS [R23.X4], R18 ;  /* 0x0000001217008388 */ /* 0x0041e80000004800 */
[----:B---3--:R1:W-:Y:S04]  /*1640*/  @!P2 STS [R23.X4+0x240], R10 ;  /* 0x0002400a1700a388 */ /* 0x0083e80000004800 */
[----:B------:R-:W-:Y:S01]  /*1650*/  BAR.SYNC.DEFER_BLOCKING 0x0 ;  /* 0x0000000000007b1d */ /* 0x000fe20000010000 */
[----:B0-----:R-:W-:-:S04]  /*1660*/  IMAD.MOV R18, RZ, RZ, -R25 ;  /* 0x000000ffff127224 */ /* 0x001fc800078e0a19 */
[----:B------:R-:W-:Y:S01]  /*1670*/  IMAD R18, R18, R19, RZ ;  /* 0x0000001312127224 */ /* 0x000fe200078e02ff */
[----:B-1----:R-:W-:Y:S01]  /*1680*/  IABS R10, R8 ;  /* 0x00000008000a7213 */ /* 0x002fe20000000000 */
[----:B------:R-:W-:Y:S02]  /*1690*/  @!P2 LDS R33, [R27.X4] ;  /* 0x000000001b21a984 */ /* 0x000fe40000004800 */
[----:B------:R-:W-:Y:S01]  /*16a0*/  IMAD.HI.U32 R18, R25, R18, R24 ;  /* 0x0000001219127227 */ /* 0x000fe200078e0018 */
[----:B------:R-:W-:Y:S01]  /*16b0*/  LOP3.LUT R8, R8, c[0x0][0x214], RZ, 0x3c, !PT ;  /* 0x0000850008087a12 */ /* 0x000fe200078e3cff */
[----:B------:R-:W0:Y:S03]  /*16c0*/  @!P2 LDS R34, [R27.X4+0x240] ;  /* 0x000240001b22a984 */ /* 0x000e260000004800 */
[----:B------:R-:W-:Y:S01]  /*16d0*/  ISETP.GE.AND P3, PT, R8, RZ, PT ;  /* 0x000000ff0800720c */ /* 0x000fe20003f66270 */
[----:B------:R-:W-:Y:S01]  /*16e0*/  IMAD.HI.U32 R24, R18, R10, RZ ;  /* 0x0000000a12187227 */ /* 0x000fe200078e00ff */
[----:B------:R-:W-:-:S03]  /*16f0*/  SHF.R.S32.HI R8, RZ, 0x1f, R2 ;  /* 0x0000001fff087819 */ /* 0x000fc60000011402 */
[----:B------:R-:W-:-:S04]  /*1700*/  IMAD.MOV R18, RZ, RZ, -R24 ;  /* 0x000000ffff127224 */ /* 0x000fc800078e0a18 */
[----:B------:R-:W-:-:S05]  /*1710*/  IMAD R10, R19, R18, R10 ;  /* 0x00000012130a7224 */ /* 0x000fca00078e020a */
[----:B------:R-:W-:-:S13]  /*1720*/  ISETP.GT.U32.AND P0, PT, R19, R10, PT ;  /* 0x0000000a1300720c */ /* 0x000fda0003f04070 */
[----:B------:R-:W-:Y:S01]  /*1730*/  @!P0 IMAD.IADD R10, R10, 0x1, -R19 ;  /* 0x000000010a0a8824 */ /* 0x000fe200078e0a13 */
[----:B------:R-:W-:Y:S02]  /*1740*/  @!P0 IADD3 R24, R24, 0x1, RZ ;  /* 0x0000000118188810 */ /* 0x000fe40007ffe0ff */
[----:B------:R-:W-:Y:S02]  /*1750*/  ISETP.NE.AND P0, PT, RZ, c[0x0][0x214], PT ;  /* 0x00008500ff007a0c */ /* 0x000fe40003f05270 */
[----:B------:R-:W-:Y:S02]  /*1760*/  ISETP.GE.U32.AND P1, PT, R10, R19, PT ;  /* 0x000000130a00720c */ /* 0x000fe40003f26070 */
[----:B------:R-:W-:Y:S01]  /*1770*/  LEA.HI.SX32 R19, R2, 0x1, 0x1 ;  /* 0x0000000102137811 */ /* 0x000fe200078f0aff */
[----:B------:R-:W-:Y:S01]  /*1780*/  @!P4 IMAD.MOV R19, RZ, RZ, R8 ;  /* 0x000000ffff13c224 */ /* 0x000fe200078e0208 */
[----:B0-----:R-:W-:-:S05]  /*1790*/  FMNMX.FTZ R31, R33, R34, !PT ;  /* 0x00000022211f7209 */ /* 0x001fca0007810000 */
[----:B------:R-:W0:Y:S04]  /*17a0*/  SHFL.BFLY PT, R26, R31, 0x8, 0x1f ;  /* 0x0d001f001f1a7f89 */ /* 0x000e2800000e0000 */
[----:B------:R-:W-:-:S05]  /*17b0*/  @P1 IADD3 R24, R24, 0x1, RZ ;  /* 0x0000000118181810 */ /* 0x000fca0007ffe0ff */
[----:B------:R-:W-:Y:S01]  /*17c0*/  @!P3 IMAD.MOV R24, RZ, RZ, -R24 ;  /* 0x000000ffff18b224 */ /* 0x000fe200078e0a18 */
[----:B------:R-:W-:-:S05]  /*17d0*/  @!P0 LOP3.LUT R24, RZ, c[0x0][0x214], RZ, 0x33, !PT ;  /* 0x00008500ff188a12 */ /* 0x000fca00078e33ff */
[----:B------:R-:W-:-:S05]  /*17e0*/  IMAD R2, R19, R24, RZ ;  /* 0x0000001813027224 */ /* 0x000fca00078e02ff */
[-C--:B------:R-:W-:Y:S02]  /*17f0*/  IABS R19, R2.reuse ;  /* 0x0000000200137213 */ /* 0x080fe40000000000 */
[----:B------:R-:W-:Y:S02]  /*1800*/  IABS R28, R2 ;  /* 0x00000002001c7213 */ /* 0x000fe40000000000 */
[----:B------:R-:W-:Y:S02]  /*1810*/  ISETP.NE.AND P6, PT, R2, RZ, PT ;  /* 0x000000ff0200720c */ /* 0x000fe40003fc5270 */
[----:B0-----:R-:W-:Y:S01]  /*1820*/  FMNMX.FTZ R26, R31, R26, !PT ;  /* 0x0000001a1f1a7209 */ /* 0x001fe20007810000 */
[----:B------:R-:W-:-:S04]  /*1830*/  IMAD.MOV R28, RZ, RZ, -R28 ;  /* 0x000000ffff1c7224 */ /* 0x000fc800078e0a1c */
[----:B------:R-:W0:Y:S02]  /*1840*/  SHFL.BFLY PT, R23, R26, 0x4, 0x1f ;  /* 0x0c801f001a177f89 */ /* 0x000e2400000e0000 */
[----:B0-----:R-:W-:-:S05]  /*1850*/  FMNMX.FTZ R23, R26, R23, !PT ;  /* 0x000000171a177209 */ /* 0x001fca0007810000 */
[----:B------:R-:W0:Y:S02]  /*1860*/  SHFL.BFLY PT, R22, R23, 0x2, 0x1f ;  /* 0x0c401f0017167f89 */ /* 0x000e2400000e0000 */
[----:B0-----:R-:W-:Y:S02]  /*1870*/  FMNMX.FTZ R25, R23, R22, !PT ;  /* 0x0000001617197209 */ /* 0x001fe40007810000 */
[----:B------:R-:W0:Y:S03]  /*1880*/  I2F.RP R22, R19 ;  /* 0x0000001300167306 */ /* 0x000e260000209400 */
[----:B------:R-:W1:Y:S05]  /*1890*/  SHFL.BFLY PT, R18, R25, 0x1, 0x1f ;  /* 0x0c201f0019127f89 */ /* 0x000e6a00000e0000 */
[----:B0-----:R0:W2:Y:S01]  /*18a0*/  MUFU.RCP R10, R22 ;  /* 0x00000016000a7308 */ /* 0x0010a20000001000 */
[----:B-1----:R-:W-:-:S04]  /*18b0*/  FMNMX.FTZ R18, R25, R18, !PT ;  /* 0x0000001219127209 */ /* 0x002fc80007810000 */
[----:B------:R-:W-:Y:S01]  /*18c0*/  FSETP.NEU.FTZ.AND P1, PT, R18, -INF , PT ;  /* 0xff8000001200780b */ /* 0x000fe20003f3d000 */
[----:B0-----:R-:W-:Y:S01]  /*18d0*/  IMAD.IADD R22, R6, 0x1, R19 ;  /* 0x0000000106167824 */ /* 0x001fe200078e0213 */
[----:B--2---:R-:W-:Y:S02]  /*18e0*/  IADD3 R42, R10, 0xffffffe, RZ ;  /* 0x0ffffffe0a2a7810 */ /* 0x004fe40007ffe0ff */
[----:B------:R-:W-:Y:S02]  /*18f0*/  FSEL R18, R18, RZ, P1 ;  /* 0x000000ff12127208 */ /* 0x000fe40000800000 */
[----:B------:R-:W0:Y:S01]  /*1900*/  F2I.FTZ.U32.TRUNC.NTZ R43, R42 ;  /* 0x0000002a002b7305 */ /* 0x000e22000021f000 */
[----:B------:R-:W-:Y:S02]  /*1910*/  IABS R6, R4 ;  /* 0x0000000400067213 */ /* 0x000fe40000000000 */
[----:B------:R-:W-:Y:S01]  /*1920*/  FADD.FTZ R8, -R18, R33 ;  /* 0x0000002112087221 */ /* 0x000fe20000010100 */
[----:B------:R-:W-:Y:S01]  /*1930*/  LOP3.LUT R4, R4, c[0x0][0x1c0], RZ, 0x3c, !PT ;  /* 0x0000700004047a12 */ /* 0x000fe200078e3cff */
[----:B------:R-:W-:-:S02]  /*1940*/  FADD.FTZ R26, -R18, R34 ;  /* 0x00000022121a7221 */ /* 0x000fc40000010100 */
[----:B------:R-:W-:Y:S01]  /*1950*/  FMUL.FTZ R23, R8, 1.4426950216293334961 ;  /* 0x3fb8aa3b08177820 */ /* 0x000fe20000410000 */
[----:B------:R-:W-:Y:S01]  /*1960*/  IABS R8, c[0x0][0x1c0] ;  /* 0x0000700000087a13 */ /* 0x000fe20000000000 */
[----:B------:R-:W-:-:S03]  /*1970*/  FMUL.FTZ R26, R26, 1.4426950216293334961 ;  /* 0x3fb8aa3b1a1a7820 */ /* 0x000fc60000410000 */
[----:B------:R-:W1:Y:S01]  /*1980*/  I2F.U32.RP R25, R8 ;  /* 0x0000000800197306 */ /* 0x000e620000209000 */
[----:B0-----:R-:W-:Y:S02]  /*1990*/  IMAD.MOV R10, RZ, RZ, -R43 ;  /* 0x000000ffff0a7224 */ /* 0x001fe400078e0a2b */
[----:B------:R-:W-:-:S05]  /*19a0*/  IMAD.MOV.U32 R42, RZ, RZ, RZ ;  /* 0x000000ffff2a7224 */ /* 0x000fca00078e00ff */
[----:B------:R-:W-:Y:S01]  /*19b0*/  MUFU.EX2 R23, R23 ;  /* 0x0000001700177308 */ /* 0x000fe20000000800 */
[----:B------:R-:W-:Y:S01]  /*19c0*/  IMAD R31, R10, R19, RZ ;  /* 0x000000130a1f7224 */ /* 0x000fe200078e02ff */
[----:B------:R-:W-:-:S03]  /*19d0*/  IABS R10, c[0x0][0x1c0] ;  /* 0x00007000000a7a13 */ /* 0x000fc60000000000 */
[----:B------:R-:W-:-:S03]  /*19e0*/  IMAD.HI.U32 R31, R43, R31, R42 ;  /* 0x0000001f2b1f7227 */ /* 0x000fc600078e002a */
[----:B------:R-:W0:Y:S01]  /*19f0*/  MUFU.EX2 R24, R26 ;  /* 0x0000001a00187308 */ /* 0x000e220000000800 */
[----:B------:R-:W-:-:S07]  /*1a00*/  IMAD.MOV R10, RZ, RZ, -R10 ;  /* 0x000000ffff0a7224 */ /* 0x000fce00078e0a0a */
[----:B-1----:R-:W1:Y:S01]  /*1a10*/  MUFU.RCP R38, R25 ;  /* 0x0000001900267308 */ /* 0x002e620000001000 */
[----:B0-----:R-:W-:-:S05]  /*1a20*/  FADD.FTZ R24, R23, R24 ;  /* 0x0000001817187221 */ /* 0x001fca0000010000 */
[----:B------:R-:W0:Y:S01]  /*1a30*/  SHFL.BFLY PT, R23, R24, 0x8, 0x1f ;  /* 0x0d001f0018177f89 */ /* 0x000e2200000e0000 */
[----:B-1----:R-:W-:-:S04]  /*1a40*/  IADD3 R38, R38, 0xffffffe, RZ ;  /* 0x0ffffffe26267810 */ /* 0x002fc80007ffe0ff */
[----:B------:R1:W2:Y:S02]  /*1a50*/  F2I.FTZ.U32.TRUNC.NTZ R39, R38 ;  /* 0x0000002600277305 */ /* 0x0002a4000021f000 */
[----:B-1----:R-:W-:Y:S02]  /*1a60*/  IMAD.MOV.U32 R38, RZ, RZ, RZ ;  /* 0x000000ffff267224 */ /* 0x002fe400078e00ff */
[----:B0-----:R-:W-:Y:S01]  /*1a70*/  FADD.FTZ R23, R24, R23 ;  /* 0x0000001718177221 */ /* 0x001fe20000010000 */
[----:B------:R-:W-:-:S04]  /*1a80*/  IABS R24, R22 ;  /* 0x0000001600187213 */ /* 0x000fc80000000000 */
[----:B------:R-:W0:Y:S01]  /*1a90*/  SHFL.BFLY PT, R26, R23, 0x4, 0x1f ;  /* 0x0c801f00171a7f89 */ /* 0x000e2200000e0000 */
[----:B------:R-:W-:-:S04]  /*1aa0*/  IMAD.HI.U32 R31, R31, R24, RZ ;  /* 0x000000181f1f7227 */ /* 0x000fc800078e00ff */
[----:B------:R-:W-:-:S05]  /*1ab0*/  IMAD R28, R31, R28, R24 ;  /* 0x0000001c1f1c7224 */ /* 0x000fca00078e0218 */
[----:B------:R-:W-:-:S13]  /*1ac0*/  ISETP.GT.U32.AND P3, PT, R19, R28, PT ;  /* 0x0000001c1300720c */ /* 0x000fda0003f64070 */
[----:B------:R-:W-:Y:S01]  /*1ad0*/  @!P3 IMAD.IADD R28, R28, 0x1, -R19 ;  /* 0x000000011c1cb824 */ /* 0x000fe200078e0a13 */
[----:B------:R-:W-:Y:S01]  /*1ae0*/  @!P3 IADD3 R31, R31, 0x1, RZ ;  /* 0x000000011f1fb810 */ /* 0x000fe20007ffe0ff */
[----:B0-----:R-:W-:Y:S02]  /*1af0*/  FADD.FTZ R26, R23, R26 ;  /* 0x0000001a171a7221 */ /* 0x001fe40000010000 */
[----:B--2---:R-:W-:Y:S01]  /*1b00*/  IMAD.MOV R23, RZ, RZ, -R39 ;  /* 0x000000ffff177224 */ /* 0x004fe200078e0a27 */
[----:B------:R-:W-:Y:S02]  /*1b10*/  ISETP.GE.U32.AND P4, PT, R28, R19, PT ;  /* 0x000000131c00720c */ /* 0x000fe40003f86070 */
[----:B------:R-:W0:Y:S01]  /*1b20*/  SHFL.BFLY PT, R25, R26, 0x2, 0x1f ;  /* 0x0c401f001a197f89 */ /* 0x000e2200000e0000 */
[----:B------:R-:W-:-:S04]  /*1b30*/  IMAD R23, R23, R8, RZ ;  /* 0x0000000817177224 */ /* 0x000fc800078e02ff */
[----:B------:R-:W-:-:S06]  /*1b40*/  IMAD.HI.U32 R23, R39, R23, R38 ;  /* 0x0000001727177227 */ /* 0x000fcc00078e0026 */
[----:B------:R-:W-:Y:S01]  /*1b50*/  IMAD.HI.U32 R35, R23, R6, RZ ;  /* 0x0000000617237227 */ /* 0x000fe200078e00ff */
[----:B------:R-:W-:Y:S02]  /*1b60*/  @P4 IADD3 R31, R31, 0x1, RZ ;  /* 0x000000011f1f4810 */ /* 0x000fe40007ffe0ff */
[----:B------:R-:W-:Y:S01]  /*1b70*/  ISETP.GT.AND P4, PT, R3, RZ, PT ;  /* 0x000000ff0300720c */ /* 0x000fe20003f84270 */
[----:B------:R-:W-:Y:S01]  /*1b80*/  IMAD R37, R35, R10, R6 ;  /* 0x0000000a23257224 */ /* 0x000fe200078e0206 */
[C---:B------:R-:W-:Y:S01]  /*1b90*/  LOP3.LUT R6, R22.reuse, R19, RZ, 0x3c, !PT ;  /* 0x0000001316067212 */ /* 0x040fe200078e3cff */
[----:B------:R-:W-:Y:S01]  /*1ba0*/  IMAD.HI.U32 R23, R23, R24, RZ ;  /* 0x0000001817177227 */ /* 0x000fe200078e00ff */
[----:B------:R-:W-:Y:S02]  /*1bb0*/  LOP3.LUT R22, R22, c[0x0][0x1c0], RZ, 0x3c, !PT ;  /* 0x0000700016167a12 */ /* 0x000fe400078e3cff */
[----:B------:R-:W-:Y:S01]  /*1bc0*/  ISETP.GE.AND P5, PT, R6, RZ, PT ;  /* 0x000000ff0600720c */ /* 0x000fe20003fa6270 */
[----:B------:R-:W-:Y:S01]  /*1bd0*/  IMAD R39, R23, R10, R24 ;  /* 0x0000000a17277224 */ /* 0x000fe200078e0218 */
[----:B------:R-:W-:Y:S01]  /*1be0*/  ISETP.GT.U32.AND P0, PT, R8, R37, PT ;  /* 0x000000250800720c */ /* 0x000fe20003f04070 */
[----:B0-----:R-:W-:Y:S01]  /*1bf0*/  FADD.FTZ R25, R26, R25 ;  /* 0x000000191a197221 */ /* 0x001fe20000010000 */
[----:B------:R-:W-:-:S02]  /*1c00*/  SHF.R.S32.HI R10, RZ, 0x1f, R3 ;  /* 0x0000001fff0a7819 */ /* 0x000fc40000011403 */
[----:B------:R-:W-:Y:S02]  /*1c10*/  ISETP.GT.U32.AND P1, PT, R8, R39, PT ;  /* 0x000000270800720c */ /* 0x000fe40003f24070 */
[----:B------:R-:W0:Y:S01]  /*1c20*/  SHFL.BFLY PT, R6, R25, 0x1, 0x1f ;  /* 0x0c201f0019067f89 */ /* 0x000e2200000e0000 */
[----:B------:R-:W-:-:S04]  /*1c30*/  SHF.R.S32.HI R24, RZ, 0x1f, R2 ;  /* 0x0000001fff187819 */ /* 0x000fc80000011402 */
[----:B------:R-:W-:Y:S01]  /*1c40*/  @!P5 IMAD.MOV R31, RZ, RZ, -R31 ;  /* 0x000000ffff1fd224 */ /* 0x000fe200078e0a1f */
[----:B------:R-:W-:Y:S01]  /*1c50*/  @!P6 LOP3.LUT R31, RZ, R19, RZ, 0x33, !PT ;  /* 0x00000013ff1fe212 */ /* 0x000fe200078e33ff */
[--C-:B------:R-:W-:Y:S01]  /*1c60*/  @!P0 IMAD.IADD R37, R37, 0x1, -R8.reuse ;  /* 0x0000000125258824 */ /* 0x100fe200078e0a08 */
[----:B------:R-:W-:Y:S02]  /*1c70*/  @!P0 IADD3 R35, R35, 0x1, RZ ;  /* 0x0000000123238810 */ /* 0x000fe40007ffe0ff */
[----:B------:R-:W-:Y:S01]  /*1c80*/  ISETP.GE.AND P0, PT, R4, RZ, PT ;  /* 0x000000ff0400720c */ /* 0x000fe20003f06270 */
[----:B------:R-:W-:Y:S01]  /*1c90*/  IMAD.MOV.U32 R4, RZ, RZ, c[0x0][0x214] ;  /* 0x00008500ff047624 */ /* 0x000fe200078e00ff */
[----:B------:R-:W-:Y:S01]  /*1ca0*/  ISETP.GE.U32.AND P3, PT, R37, R8, PT ;  /* 0x000000082500720c */ /* 0x000fe20003f66070 */
[----:B------:R-:W-:Y:S01]  /*1cb0*/  @!P1 IMAD.IADD R39, R39, 0x1, -R8 ;  /* 0x0000000127279824 */ /* 0x000fe200078e0a08 */
[----:B------:R-:W-:Y:S02]  /*1cc0*/  @!P1 IADD3 R23, R23, 0x1, RZ ;  /* 0x0000000117179810 */ /* 0x000fe40007ffe0ff */
[----:B------:R-:W-:-:S02]  /*1cd0*/  ISETP.GE.AND P1, PT, R22, RZ, PT ;  /* 0x000000ff1600720c */ /* 0x000fc40003f26270 */
[----:B------:R-:W-:Y:S02]  /*1ce0*/  ISETP.GE.U32.AND P5, PT, R39, R8, PT ;  /* 0x000000082700720c */ /* 0x000fe40003fa6070 */
[----:B------:R-:W-:Y:S01]  /*1cf0*/  LEA.HI.SX32 R8, R3, 0x1, 0x1 ;  /* 0x0000000103087811 */ /* 0x000fe200078f0aff */
[----:B------:R-:W-:Y:S01]  /*1d00*/  @!P4 IMAD.MOV R8, RZ, RZ, R10 ;  /* 0x000000ffff08c224 */ /* 0x000fe200078e020a */
[----:B------:R-:W-:Y:S02]  /*1d10*/  LOP3.LUT R10, RZ, c[0x0][0x1c0], RZ, 0x33, !PT ;  /* 0x00007000ff0a7a12 */ /* 0x000fe400078e33ff */
[----:B------:R-:W-:Y:S01]  /*1d20*/  LEA.HI.SX32 R22, R2, 0x1, 0x1 ;  /* 0x0000000102167811 */ /* 0x000fe200078f0aff */
[----:B0-----:R-:W-:Y:S01]  /*1d30*/  FADD.FTZ R6, R25, R6 ;  /* 0x0000000619067221 */ /* 0x001fe20000010000 */
[----:B------:R-:W-:Y:S02]  /*1d40*/  @P3 IADD3 R35, R35, 0x1, RZ ;  /* 0x0000000123233810 */ /* 0x000fe40007ffe0ff */
[----:B------:R-:W-:-:S02]  /*1d50*/  ISETP.NE.AND P3, PT, RZ, UR4, PT ;  /* 0x00000004ff007c0c */ /* 0x000fc4000bf65270 */
[----:B------:R-:W-:Y:S01]  /*1d60*/  FSETP.NE.FTZ.AND P4, PT, R6, RZ, PT ;  /* 0x000000ff0600720b */ /* 0x000fe20003f95000 */
[----:B------:R-:W-:Y:S01]  /*1d70*/  @!P0 IMAD.MOV R35, RZ, RZ, -R35 ;  /* 0x000000ffff238224 */ /* 0x000fe200078e0a23 */
[----:B------:R-:W-:Y:S02]  /*1d80*/  @P5 IADD3 R23, R23, 0x1, RZ ;  /* 0x0000000117175810 */ /* 0x000fe40007ffe0ff */
[C---:B------:R-:W-:Y:S02]  /*1d90*/  LOP3.LUT P5, RZ, R9.reuse, 0xf, RZ, 0xc0, !PT ;  /* 0x0000000f09ff7812 */ /* 0x040fe400078ac0ff */
[----:B------:R-:W-:Y:S01]  /*1da0*/  ISETP.GT.AND P0, PT, R2, RZ, PT ;  /* 0x000000ff0200720c */ /* 0x000fe20003f04270 */
[----:B------:R-:W-:Y:S01]  /*1db0*/  @!P1 IMAD.MOV R23, RZ, RZ, -R23 ;  /* 0x000000ffff179224 */ /* 0x000fe200078e0a17 */
[----:B------:R-:W-:Y:S02]  /*1dc0*/  ISETP.GT.OR P5, PT, R9, 0x7f, P5 ;  /* 0x0000007f0900780c */ /* 0x000fe40002fa4670 */
[----:B------:R-:W-:-:S02]  /*1dd0*/  ISETP.NE.AND P1, PT, RZ, c[0x0][0x1c0], PT ;  /* 0x00007000ff007a0c */ /* 0x000fc40003f25270 */
[----:B------:R-:W-:Y:S01]  /*1de0*/  SEL R4, R4, 0x1, !P3 ;  /* 0x0000000104047807 */ /* 0x000fe20005800000 */
[----:B------:R0:W1:Y:S01]  /*1df0*/  @P4 MUFU.LG2 R19, R6 ;  /* 0x0000000600134308 */ /* 0x0000620000000c00 */
[C---:B------:R-:W-:Y:S02]  /*1e00*/  SEL R35, R10.reuse, R35, !P1 ;  /* 0x000000230a237207 */ /* 0x040fe40004800000 */
[----:B------:R-:W-:Y:S02]  /*1e10*/  SEL R23, R10, R23, !P1 ;  /* 0x000000170a177207 */ /* 0x000fe40004800000 */
[----:B------:R-:W-:Y:S01]  /*1e20*/  ISETP.LT.U32.AND P1, PT, R20, R31, PT ;  /* 0x0000001f1400720c */ /* 0x000fe20003f21070 */
[----:B------:R-:W-:Y:S01]  /*1e30*/  @!P0 IMAD.MOV R22, RZ, RZ, R24 ;  /* 0x000000ffff168224 */ /* 0x000fe200078e0218 */
[----:B------:R-:W-:Y:S01]  /*1e40*/  SHF.R.S32.HI R9, RZ, 0x1f, R31 ;  /* 0x0000001fff097819 */ /* 0x000fe2000001141f */
[-C--:B------:R-:W-:Y:S02]  /*1e50*/  IMAD R35, R35, R4.reuse, RZ ;  /* 0x0000000423237224 */ /* 0x080fe400078e02ff */
[----:B------:R-:W-:Y:S01]  /*1e60*/  IMAD R23, R23, R4, RZ ;  /* 0x0000000417177224 */ /* 0x000fe200078e02ff */
[----:B------:R-:W-:Y:S01]  /*1e70*/  ISETP.LT.AND.EX P1, PT, R21, R9, PT, P1 ;  /* 0x000000091500720c */ /* 0x000fe20003f21310 */
[----:B------:R-:W-:-:S03]  /*1e80*/  IMAD R8, R8, R35, RZ ;  /* 0x0000002308087224 */ /* 0x000fc600078e02ff */
[----:B------:R-:W-:Y:S01]  /*1e90*/  SEL R10, R20, R31, P1 ;  /* 0x0000001f140a7207 */ /* 0x000fe20000800000 */
[----:B0-----:R-:W-:Y:S01]  /*1ea0*/  IMAD R6, R23, R22, RZ ;  /* 0x0000001617067224 */ /* 0x001fe200078e02ff */
[----:B------:R-:W-:Y:S01]  /*1eb0*/  SEL R9, R21, R9, P1 ;  /* 0x0000000915097207 */ /* 0x000fe20000800000 */
[----:B-1----:R-:W-:Y:S01]  /*1ec0*/  @P4 FFMA.FTZ R32, R19, 0.69314718246459960938, R18 ;  /* 0x3f31721813204823 */ /* 0x002fe20000010012 */
        /* <DEDUP_REMOVED lines=37> */
[----:B------:R-:W-:Y:S05]  /*2120*/  CALL.REL.NOINC `($__internal_2_$__cuda_sm20_div_s64) ;  /* 0x0000228000007944 */ /* 0x000fea0003c00000 */
        /* <DEDUP_REMOVED lines=9> */
.L_x_110:
        /* <DEDUP_REMOVED lines=22> */
.L_x_111:
[----:B------:R-:W-:Y:S05]  /*2320*/  BSYNC B0 ;  /* 0x0000000000007941 */ /* 0x000fea0003800000 */
.L_x_109:
        /* <DEDUP_REMOVED lines=19> */
.L_x_113:
        /* <DEDUP_REMOVED lines=22> */
.L_x_114:
[----:B------:R-:W-:Y:S05]  /*25c0*/  BSYNC B0 ;  /* 0x0000000000007941 */ /* 0x000fea0003800000 */
.L_x_112:
        /* <DEDUP_REMOVED lines=11> */
[----:B------:R-:W-:Y:S05]  /*2680*/  CALL.REL.NOINC `($__internal_2_$__cuda_sm20_div_s64) ;  /* 0x00001d2000007944 */ /* 0x000fea0003c00000 */
[----:B------:R-:W-:-:S04]  /*2690*/  IADD3 R19, P0, RZ, -R20, RZ ;  /* 0x80000014ff137210 */ /* 0x000fc80007f1e0ff */
[----:B------:R-:W-:Y:S01]  /*26a0*/  IADD3.X R18, RZ, ~R21, RZ, P0, !PT ;  /* 0x80000015ff127210 */ /* 0x000fe200007fe4ff */
[----:B------:R-:W-:-:S04]  /*26b0*/  IMAD.WIDE.U32 R42, R5, R19, R42 ;  /* 0x00000013052a7225 */ /* 0x000fc800078e002a */
[----:B------:R-:W-:-:S04]  /*26c0*/  IMAD R18, R18, R5, RZ ;  /* 0x0000000512127224 */ /* 0x000fc800078e02ff */
[----:B------:R-:W-:-:S05]  /*26d0*/  IMAD R4, R4, R19, R18 ;  /* 0x0000001304047224 */ /* 0x000fca00078e0212 */
[----:B------:R-:W-:Y:S01]  /*26e0*/  IADD3 R4, R43, R4, RZ ;  /* 0x000000042b047210 */ /* 0x000fe20007ffe0ff */
[----:B------:R-:W-:Y:S05]  /*26f0*/  BRA `(.L_x_117) ;  /* 0x0000016000007947 */ /* 0x000fea0003800000 */
.L_x_116:
        /* <DEDUP_REMOVED lines=22> */
.L_x_117:
[----:B------:R-:W-:Y:S05]  /*2860*/  BSYNC B0 ;  /* 0x0000000000007941 */ /* 0x000fea0003800000 */
.L_x_115:
[-C--:B------:R-:W-:Y:S01]  /*2870*/  IMAD R5, R41, R17.reuse, RZ ;  /* 0x0000001129057224 */ /* 0x080fe200078e02ff */
[----:B------:R-:W-:Y:S01]  /*2880*/  SHF.R.S32.HI R19, RZ, 0x1f, R29 ;  /* 0x0000001fff137819 */ /* 0x000fe2000001141d */
[C---:B------:R-:W-:Y:S01]  /*2890*/  IMAD.WIDE.U32 R46, R40.reuse, R17, RZ ;  /* 0x00000011282e7225 */ /* 0x040fe200078e00ff */
[----:B------:R-:W-:Y:S01]  /*28a0*/  ULDC.U8 UR6, c[0x0][0x329] ;  /* 0x0000ca4000067ab9 */ /* 0x000fe20000000000 */
[----:B------:R-:W-:Y:S01]  /*28b0*/  BSSY B0, `(.L_x_118) ;  /* 0x0000046000007945 */ /* 0x000fe20003800000 */
[----:B------:R-:W-:Y:S01]  /*28c0*/  UISETP.NE.AND UP0, UPT, UR6, URZ, UPT ;  /* 0x0000003f0600728c */ /* 0x000fe2000bf05270 */
[----:B------:R-:W-:Y:S01]  /*28d0*/  IMAD R5, R40, R16, R5 ;  /* 0x0000001028057224 */ /* 0x000fe200078e0205 */
[----:B------:R-:W-:Y:S01]  /*28e0*/  ULDC.64 UR4, c[0x0][0x210] ;  /* 0x0000840000047ab9 */ /* 0x000fe20000000a00 */
[----:B------:R-:W-:Y:S01]  /*28f0*/  IMAD R0, R0, R29, RZ ;  /* 0x0000001d00007224 */ /* 0x000fe200078e02ff */
[----:B------:R-:W-:Y:S02]  /*2900*/  UIMAD UR4, UR4, UR5, URZ ;  /* 0x00000005040472a4 */ /* 0x000fe4000f8e023f */
[----:B------:R-:W-:Y:S01]  /*2910*/  IADD3 R18, R47, R5, RZ ;  /* 0x000000052f127210 */ /* 0x000fe20007ffe0ff */
[----:B------:R-:W-:Y:S01]  /*2920*/  IMAD R19, R19, R38, R0 ;  /* 0x0000002613137224 */ /* 0x000fe200078e0200 */
[----:B------:R-:W-:Y:S01]  /*2930*/  USEL UR5, UR5, 0x1, !UP0 ;  /* 0x0000000105057887 */ /* 0x000fe2000c000000 */
[----:B------:R-:W-:Y:S01]  /*2940*/  IMAD.WIDE.U32 R38, R38, R29, RZ ;  /* 0x0000001d26267225 */ /* 0x000fe200078e00ff */
[----:B------:R-:W-:-:S02]  /*2950*/  USHF.R.S32.HI UR9, URZ, 0x1f, UR4 ;  /* 0x0000001f3f097899 */ /* 0x000fc40008011404 */
[----:B------:R-:W-:Y:S01]  /*2960*/  USHF.R.S32.HI UR6, URZ, 0x1f, UR5 ;  /* 0x0000001f3f067899 */ /* 0x000fe20008011405 */
[-C--:B------:R-:W-:Y:S02]  /*2970*/  IMAD R25, R18, R15.reuse, RZ ;  /* 0x0000000f12197224 */ /* 0x080fe400078e02ff */
[----:B------:R-:W-:Y:S02]  /*2980*/  IMAD R23, R4, UR4, RZ ;  /* 0x0000000404177c24 */ /* 0x000fe4000f8e02ff */
[----:B------:R-:W-:Y:S02]  /*2990*/  IMAD R25, R14, R46, R25 ;  /* 0x0000002e0e197224 */ /* 0x000fe400078e0219 */
[----:B------:R-:W-:-:S04]  /*29a0*/  IMAD.WIDE.U32 R46, R46, R15, RZ ;  /* 0x0000000f2e2e7225 */ /* 0x000fc800078e00ff */
[----:B------:R-:W-:Y:S01]  /*29b0*/  IMAD R5, R21, UR5, RZ ;  /* 0x0000000515057c24 */ /* 0x000fe2000f8e02ff */
[----:B------:R-:W-:Y:S01]  /*29c0*/  IADD3 R25, R47, R25, RZ ;  /* 0x000000192f197210 */ /* 0x000fe20007ffe0ff */
[C---:B------:R-:W-:Y:S02]  /*29d0*/  IMAD R21, R42.reuse, UR9, R23 ;  /* 0x000000092a157c24 */ /* 0x040fe4000f8e0217 */
[----:B------:R-:W-:Y:S01]  /*29e0*/  IMAD.WIDE.U32 R42, R42, UR4, RZ ;  /* 0x000000042a2a7c25 */ /* 0x000fe2000f8e00ff */
[----:B------:R-:W-:-:S03]  /*29f0*/  LOP3.LUT R0, R49, R25, RZ, 0xfc, !PT ;  /* 0x0000001931007212 */ /* 0x000fc600078efcff */
[----:B------:R-:W-:Y:S01]  /*2a00*/  IMAD R5, R20, UR6, R5 ;  /* 0x0000000614057c24 */ /* 0x000fe2000f8e0205 */
[----:B------:R-:W-:Y:S01]  /*2a10*/  ISETP.NE.U32.AND P0, PT, R0, RZ, PT ;  /* 0x000000ff0000720c */ /* 0x000fe20003f05070 */
[----:B------:R-:W-:Y:S01]  /*2a20*/  IMAD.WIDE.U32 R40, R20, UR5, RZ ;  /* 0x0000000514287c25 */ /* 0x000fe2000f8e00ff */
[----:B------:R-:W-:Y:S02]  /*2a30*/  IADD3 R0, R39, R19, RZ ;  /* 0x0000001327007210 */ /* 0x000fe40007ffe0ff */
[----:B------:R-:W-:Y:S01]  /*2a40*/  IADD3 R4, R43, R21, RZ ;  /* 0x000000152b047210 */ /* 0x000fe20007ffe0ff */
[----:B------:R-:W-:Y:S01]  /*2a50*/  IMAD R3, R3, UR4, RZ ;  /* 0x0000000403037c24 */ /* 0x000fe2000f8e02ff */
[----:B------:R-:W-:Y:S01]  /*2a60*/  IADD3 R5, R41, R5, RZ ;  /* 0x0000000529057210 */ /* 0x000fe20007ffe0ff */
[----:B------:R-:W-:-:S06]  /*2a70*/  IMAD R2, R2, UR4, RZ ;  /* 0x0000000402027c24 */ /* 0x000fcc000f8e02ff */
[----:B------:R-:W-:Y:S05]  /*2a80*/  @!P0 BRA `(.L_x_119) ;  /* 0x0000011000008947 */ /* 0x000fea0003800000 */
[----:B------:R-:W-:Y:S01]  /*2a90*/  IMAD.MOV.U32 R24, RZ, RZ, R48 ;  /* 0x000000ffff187224 */ /* 0x000fe200078e0030 */
[----:B------:R-:W-:Y:S01]  /*2aa0*/  MOV R19, R49 ;  /* 0x0000003100137202 */ /* 0x000fe20000000f00 */
[----:B------:R-:W-:Y:S01]  /*2ab0*/  IMAD.MOV.U32 R28, RZ, RZ, R46 ;  /* 0x000000ffff1c7224 */ /* 0x000fe200078e002e */
[----:B------:R-:W-:Y:S02]  /*2ac0*/  MOV R26, 0x2ae0 ;  /* 0x00002ae0001a7802 */ /* 0x000fe40000000f00 */
[----:B------:R-:W-:Y:S05]  /*2ad0*/  CALL.REL.NOINC `($__internal_2_$__cuda_sm20_div_s64) ;  /* 0x000018d000007944 */ /* 0x000fea0003c00000 */
        /* <DEDUP_REMOVED lines=12> */
.L_x_119:
        /* <DEDUP_REMOVED lines=23> */
.L_x_120:
[----:B------:R-:W-:Y:S05]  /*2d10*/  BSYNC B0 ;  /* 0x0000000000007941 */ /* 0x000fea0003800000 */
.L_x_118:
        /* <DEDUP_REMOVED lines=18> */
.L_x_122:
        /* <DEDUP_REMOVED lines=22> */
.L_x_123:
[----:B------:R-:W-:Y:S05]  /*2fa0*/  BSYNC B0 ;  /* 0x0000000000007941 */ /* 0x000fea0003800000 */
.L_x_121:
        /* <DEDUP_REMOVED lines=22> */
.L_x_125:
        /* <DEDUP_REMOVED lines=23> */
.L_x_126:
[----:B------:R-:W-:Y:S05]  /*3280*/  BSYNC B0 ;  /* 0x0000000000007941 */ /* 0x000fea0003800000 */
.L_x_124:
        /* <DEDUP_REMOVED lines=38> */
.L_x_128:
        /* <DEDUP_REMOVED lines=23> */
.L_x_129:
[----:B------:R-:W-:Y:S05]  /*3660*/  BSYNC B0 ;  /* 0x0000000000007941 */ /* 0x000fea0003800000 */
.L_x_127:
        /* <DEDUP_REMOVED lines=29> */
.L_x_131:
        /* <DEDUP_REMOVED lines=23> */
.L_x_132:
[----:B------:R-:W-:Y:S05]  /*39b0*/  BSYNC B0 ;  /* 0x0000000000007941 */ /* 0x000fea0003800000 */
.L_x_130:
        /* <DEDUP_REMOVED lines=20> */
.L_x_108:
[----:B------:R-:W-:-:S04]  /*3b00*/  LEA R2, P0, R38, c[0x0][0x200], 0x2 ;  /* 0x0000800026027a11 */ /* 0x000fc800078010ff */
[----:B------:R-:W-:-:S05]  /*3b10*/  LEA.HI.X R3, R38, c[0x0][0x204], R39, 0x2, P0 ;  /* 0x0000810026037a11 */ /* 0x000fca00000f1427 */
[----:B------:R0:W-:Y:S04]  /*3b20*/  STG.E [R2.64], R32 ;  /* 0x0000002002007986 */ /* 0x0001e8000c10190a */
.L_x_107:
[----:B------:R-:W-:Y:S05]  /*3b30*/  BSYNC B1 ;  /* 0x0000000000017941 */ /* 0x000fea0003800000 */
.L_x_106:
[C---:B------:R-:W-:Y:S01]  /*3b40*/  ISETP.GE.OR P0, PT, R36.reuse, c[0x0][0x314], P2 ;  /* 0x0000c50024007a0c */ /* 0x040fe20001706670 */
[----:B0-----:R-:W-:Y:S01]  /*3b50*/  IMAD.MOV.U32 R2, RZ, RZ, c[0x0][0x314] ;  /* 0x0000c500ff027624 */ /* 0x001fe200078e00ff */
[C---:B------:R-:W-:Y:S01]  /*3b60*/  IADD3 R0, R36.reuse, 0x10, RZ ;  /* 0x0000001024007810 */ /* 0x040fe20007ffe0ff */
[----:B------:R-:W-:Y:S01]  /*3b70*/  HFMA2.MMA R5, -RZ, RZ, 0, 0 ;  /* 0x00000000ff057435 */ /* 0x000fe200000001ff */
[----:B------:R-:W-:Y:S02]  /*3b80*/  IMAD.SHL.U32 R36, R36, 0x4, RZ ;  /* 0x0000000424247824 */ /* 0x000fe400078e00ff */
[----:B------:R-:W-:-:S07]  /*3b90*/  ISETP.GE.OR P2, PT, R0, c[0x0][0x314], P2 ;  /* 0x0000c50000007a0c */ /* 0x000fce0001746670 */
[----:B------:R-:W-:-:S04]  /*3ba0*/  @!P0 FADD.FTZ R0, -R32, R33 ;  /* 0x0000002120008221 */ /* 0x000fc80000010100 */
[----:B------:R-:W-:Y:S02]  /*3bb0*/  @!P0 FMUL.FTZ R0, R0, 1.4426950216293334961 ;  /* 0x3fb8aa3b00008820 */ /* 0x000fe40000410000 */
[----:B------:R-:W-:Y:S02]  /*3bc0*/  @!P2 FADD.FTZ R32, -R32, R34 ;  /* 0x000000222020a221 */ /* 0x000fe40000010100 */
[----:B------:R-:W0:Y:S02]  /*3bd0*/  @!P0 MUFU.EX2 R4, R0 ;  /* 0x0000000000048308 */ /* 0x000e240000000800 */
[----:B------:R-:W-:-:S06]  /*3be0*/  @!P2 FMUL.FTZ R6, R32, 1.4426950216293334961 ;  /* 0x3fb8aa3b2006a820 */ /* 0x000fcc0000410000 */
[----:B------:R-:W1:Y:S01]  /*3bf0*/  @!P2 MUFU.EX2 R6, R6 ;  /* 0x000000060006a308 */ /* 0x000e620000000800 */
[----:B0-----:R0:W-:Y:S01]  /*3c00*/  @!P0 STS [R27.X4], R4 ;  /* 0x000000041b008388 */ /* 0x0011e20000004800 */
[----:B------:R-:W-:Y:S02]  /*3c10*/  ISETP.GE.AND P0, PT, R2, 0x1, PT ;  /* 0x000000010200780c */ /* 0x000fe40003f06270 */
[----:B------:R-:W-:Y:S01]  /*3c20*/  CS2R R2, SRZ ;  /* 0x0000000000027805 */ /* 0x000fe2000001ff00 */
[----:B------:R-:W-:Y:S01]  /*3c30*/  MOV R0, RZ ;  /* 0x000000ff00007202 */ /* 0x000fe20000000f00 */
[----:B-1----:R0:W-:Y:S04]  /*3c40*/  @!P2 STS [R27.X4+0x240], R6 ;  /* 0x000240061b00a388 */ /* 0x0021e80000004800 */
        /* <DEDUP_REMOVED lines=19> */
.L_x_136:
[----:B------:R-:W-:Y:S01]  /*3d80*/  BSSY B0, `(.L_x_134) ;  /* 0x0000007000007945 */ /* 0x000fe20003800000 */
[----:B------:R-:W-:-:S05]  /*3d90*/  @P2 BRA `(.L_x_135) ;  /* 0x0000005000002947 */ /* 0x000fca0003800000 */
[----:B------:R-:W-:Y:S01]  /*3da0*/  ISETP.GE.AND P0, PT, R36, c[0x0][0x220], PT ;  /* 0x0000880024007a0c */ /* 0x000fe20003f06270 */
[----:B------:R-:W-:Y:S01]  /*3db0*/  CS2R R8, SRZ ;  /* 0x0000000000087805 */ /* 0x000fe2000001ff00 */
[----:B------:R-:W-:Y:S11]  /*3dc0*/  CS2R R10, SRZ ;  /* 0x00000000000a7805 */ /* 0x000ff6000001ff00 */
[----:B------:R-:W-:Y:S05]  /*3dd0*/  @!P0 MOV R15, R13 ;  /* 0x0000000d000f8202 */ /* 0x000fea0000000f00 */
[----:B------:R0:W5:Y:S02]  /*3de0*/  @!P0 LDG.E.128 R8, [R14.64] ;  /* 0x0000000a0e088981 */ /* 0x000164000c1e1d00 */
.L_x_135:
[----:B------:R-:W-:Y:S05]  /*3df0*/  BSYNC B0 ;  /* 0x0000000000007941 */ /* 0x000fea0003800000 */
.L_x_134:
        /* <DEDUP_REMOVED lines=11> */
.L_x_133:
        /* <DEDUP_REMOVED lines=80> */
        .weak           $__internal_2_$__cuda_sm20_div_s64
        .type           $__internal_2_$__cuda_sm20_div_s64,@function
        .size           $__internal_2_$__cuda_sm20_div_s64,(.L_x_7698 - $__internal_2_$__cuda_sm20_div_s64)
$__internal_2_$__cuda_sm20_div_s64:
        /* <DEDUP_REMOVED lines=33> */
[----:B------:R-:W-:Y:S02]  /*45c0*/  IMAD.X R24, RZ, RZ, ~R19, P0 ;  /* 0x000000ffff187224 */ /* 0x000fe400000e0e13 */
[----:B------:R-:W-:-:S04]  /*45d0*/  IMAD.HI.U32 R31, P5, R23, R22, R30 ;  /* 0x00000016171f7227 */ /* 0x000fc800078a001e */
[CC--:B------:R-:W-:Y:S02]  /*45e0*/  IMAD R22, R23.reuse, R20.reuse, RZ ;  /* 0x0000001417167224 */ /* 0x0c0fe400078e02ff */
[----:B------:R-:W-:-:S03]  /*45f0*/  IMAD.HI.U32 R20, R23, R20, RZ ;  /* 0x0000001417147227 */ /* 0x000fc600078e00ff */
[----:B------:R-:W-:Y:S01]  /*4600*/  IADD3 R22, P4, R22, R31, RZ ;  /* 0x0000001f16167210 */ /* 0x000fe20007f9e0ff */
[----:B------:R-:W-:Y:S01]  /*4610*/  IMAD.X R23, R20, 0x1, R23, P6 ;  /* 0x0000000114177824 */ /* 0x000fe200030e0617 */
[----:B------:R-:W-:Y:S01]  /*4620*/  SEL R20, R24, R19, !P1 ;  /* 0x0000001318147207 */ /* 0x000fe20004800000 */
[----:B------:R-:W-:Y:S02]  /*4630*/  IMAD.MOV.U32 R31, RZ, RZ, RZ ;  /* 0x000000ffff1f7224 */ /* 0x000fe400078e00ff */
[----:B------:R-:W-:Y:S01]  /*4640*/  IMAD.HI.U32 R30, R22, R21, RZ ;  /* 0x00000015161e7227 */ /* 0x000fe200078e00ff */
[----:B------:R-:W-:-:S05]  /*4650*/  IADD3.X R23, RZ, RZ, R23, P4, P5 ;  /* 0x000000ffff177210 */ /* 0x000fca00027ea417 */
        /* <DEDUP_REMOVED lines=10> */
[CC--:B------:R-:W-:Y:S01]  /*4700*/  ISETP.GE.U32.AND P4, PT, R21.reuse, R44.reuse, PT ;  /* 0x0000002c1500720c */ /* 0x0c0fe20003f86070 */
[-C--:B------:R-:W-:Y:S01]  /*4710*/  IMAD R23, R30, R44.reuse, R23 ;  /* 0x0000002c1e177224 */ /* 0x080fe200078e0217 */
[----:B------:R-:W-:-:S03]  /*4720*/  IADD3 R22, P1, R21, -R44, RZ ;  /* 0x8000002c15167210 */ /* 0x000fc60007f3e0ff */
[----:B------:R-:W-:Y:S01]  /*4730*/  IMAD.X R20, R20, 0x1, ~R23, P0 ;  /* 0x0000000114147824 */ /* 0x000fe200000e0e17 */
[----:B------:R-:W-:-:S03]  /*4740*/  IADD3 R24, P0, R31, 0x1, RZ ;  /* 0x000000011f187810 */ /* 0x000fc60007f1e0ff */
[C---:B------:R-:W-:Y:S01]  /*4750*/  IMAD.X R23, R20.reuse, 0x1, ~R45, P1 ;  /* 0x0000000114177824 */ /* 0x040fe200008e0e2d */
[----:B------:R-:W-:-:S04]  /*4760*/  ISETP.GE.U32.AND.EX P4, PT, R20, R45, PT, P4 ;  /* 0x0000002d1400720c */ /* 0x000fc80003f86140 */
[----:B------:R-:W-:Y:S01]  /*4770*/  SEL R22, R22, R21, P4 ;  /* 0x0000001516167207 */ /* 0x000fe20002000000 */
[----:B------:R-:W-:Y:S01]  /*4780*/  IMAD.X R21, RZ, RZ, R30, P0 ;  /* 0x000000ffff157224 */ /* 0x000fe200000e061e */
[----:B------:R-:W-:Y:S02]  /*4790*/  SEL R24, R24, R31, P4 ;  /* 0x0000001f18187207 */ /* 0x000fe40002000000 */
[----:B------:R-:W-:Y:S02]  /*47a0*/  SEL R23, R23, R20, P4 ;  /* 0x0000001417177207 */ /* 0x000fe40002000000 */
[----:B------:R-:W-:Y:S02]  /*47b0*/  ISETP.GE.U32.AND P0, PT, R22, R44, PT ;  /* 0x0000002c1600720c */ /* 0x000fe40003f06070 */
[----:B------:R-:W-:Y:S02]  /*47c0*/  SEL R21, R21, R30, P4 ;  /* 0x0000001e15157207 */ /* 0x000fe40002000000 */
[----:B------:R-:W-:-:S02]  /*47d0*/  IADD3 R31, P1, R24, 0x1, RZ ;  /* 0x00000001181f7810 */ /* 0x000fc40007f3e0ff */
[----:B------:R-:W-:Y:S01]  /*47e0*/  ISETP.GE.U32.AND.EX P0, PT, R23, R45, PT, P0 ;  /* 0x0000002d1700720c */ /* 0x000fe20003f06100 */
[----:B------:R-:W-:Y:S01]  /*47f0*/  IMAD.MOV.U32 R23, RZ, RZ, 0x0 ;  /* 0x00000000ff177424 */ /* 0x000fe200078e00ff */
[-C--:B------:R-:W-:Y:S02]  /*4800*/  IADD3.X R20, RZ, R21.reuse, RZ, P1, !PT ;  /* 0x00000015ff147210 */ /* 0x080fe40000ffe4ff */
[----:B------:R-:W-:Y:S02]  /*4810*/  SEL R31, R31, R24, P0 ;  /* 0x000000181f1f7207 */ /* 0x000fe40000000000 */
[----:B------:R-:W-:Y:S02]  /*4820*/  SEL R21, R20, R21, P0 ;  /* 0x0000001514157207 */ /* 0x000fe40000000000 */
[----:B------:R-:W-:Y:S02]  /*4830*/  LOP3.LUT R22, R25, R19, RZ, 0x3c, !PT ;  /* 0x0000001319167212 */ /* 0x000fe400078e3cff */
[----:B------:R-:W-:-:S02]  /*4840*/  IADD3 R20, P1, RZ, -R31, RZ ;  /* 0x8000001fff147210 */ /* 0x000fc40007f3e0ff */
[----:B------:R-:W-:Y:S02]  /*4850*/  ISETP.GE.AND P4, PT, R22, RZ, PT ;  /* 0x000000ff1600720c */ /* 0x000fe40003f86270 */
[----:B------:R-:W-:Y:S01]  /*4860*/  ISETP.NE.U32.AND P0, PT, R28, RZ, PT ;  /* 0x000000ff1c00720c */ /* 0x000fe20003f05070 */
[----:B------:R-:W-:Y:S01]  /*4870*/  IMAD.X R22, RZ, RZ, ~R21, P1 ;  /* 0x000000ffff167224 */ /* 0x000fe200008e0e15 */
[----:B------:R-:W-:Y:S02]  /*4880*/  SEL R20, R20, R31, !P4 ;  /* 0x0000001f14147207 */ /* 0x000fe40006000000 */
[----:B------:R-:W-:Y:S02]  /*4890*/  ISETP.NE.AND.EX P0, PT, R25, RZ, PT, P0 ;  /* 0x000000ff1900720c */ /* 0x000fe40003f05300 */
[----:B------:R-:W-:Y:S02]  /*48a0*/  SEL R22, R22, R21, !P4 ;  /* 0x0000001516167207 */ /* 0x000fe40006000000 */
[----:B------:R-:W-:-:S02]  /*48b0*/  SEL R20, R20, 0xffffffff, P0 ;  /* 0xffffffff14147807 */ /* 0x000fc40000000000 */
[----:B------:R-:W-:Y:S01]  /*48c0*/  SEL R21, R22, 0xffffffff, P0 ;  /* 0xffffffff16157807 */ /* 0x000fe20000000000 */
[----:B------:R-:W-:-:S04]  /*48d0*/  IMAD.MOV.U32 R22, RZ, RZ, R26 ;  /* 0x000000ffff167224 */ /* 0x000fc800078e001a */
[----:B------:R-:W-:Y:S05]  /*48e0*/  RET.REL.NODEC R22 `(_ZN5flash32flash_fwd_splitkv_combine_kernelI23Flash_fwd_kernel_traitsILi64ELi64ELi256ELi4ELb0ELb0EN7cutlass6half_tE19Flash_kernel_traitsILi64ELi64ELi256ELi4ES3_EELi8ELi5ELb0EEEvNS_16Flash_fwd_paramsE) ;  /* 0xffffb71016007950 */ /* 0x000fea0003c3ffff */
.L_x_137:
        /* <DEDUP_REMOVED lines=9> */
.L_x_7698:


//--------------------- .text._ZN5flash32flash_fwd_splitkv_combine_kernelI23Flash_fwd_kernel_traitsILi64ELi64ELi256ELi4ELb0ELb0EN7cutlass6half_tE19Flash_kernel_traitsILi64ELi64ELi256ELi4ES3_EELi8ELi4ELb0EEEvNS_16Flash_fwd_paramsE --------------------------
	.section	.text._ZN5flash32flash_fwd_splitkv_combine_kernelI23Flash_fwd_kernel_traitsILi64ELi64ELi256ELi4ELb0ELb0EN7cutlass6half_tE19Flash_kernel_traitsILi64ELi64ELi256ELi4ES3_EELi8ELi4ELb0EEEvNS_16Flash_fwd_paramsE,"ax",@progbits
	.sectioninfo	@"SHI_REGISTERS=52"
	.align	128
        .global         _ZN5flash32flash_fwd_splitkv_combine_kernelI23Flash_fwd_kernel_traitsILi64ELi64ELi256ELi4ELb0ELb0EN7cutlass6half_tE19Flash_kernel_traitsILi64ELi64ELi256ELi4ES3_EELi8ELi4ELb0EEEvNS_16Flash_fwd_paramsE
        .type           _ZN5flash32flash_fwd_splitkv_combine_kernelI23Flash_fwd_kernel_traitsILi64ELi64ELi256ELi4ELb0ELb0EN7cutlass6half_tE19Flash_kernel_traitsILi64ELi64ELi256ELi4ES3_EELi8ELi4ELb0EEEvNS_16Flash_fwd_paramsE,@function
        .size           _ZN5flash32flash_fwd_splitkv_combine_kernelI23Flash_fwd_kernel_traitsILi64ELi64ELi256ELi4ELb0ELb0EN7cutlass6half_tE19Flash_kernel_traitsILi64ELi64ELi256ELi4ES3_EELi8ELi4ELb0EEEvNS_16Flash_fwd_paramsE,(.L_x_7699 - _ZN5flash32flash_fwd_splitkv_combine_kernelI23Flash_fwd_kernel_traitsILi64ELi64ELi256ELi4ELb0ELb0EN7cutlass6half_tE19Flash_kernel_traitsILi64ELi64ELi256ELi4ES3_EELi8ELi4ELb0EEEvNS_16Flash_fwd_paramsE)
        .other          _ZN5flash32flash_fwd_splitkv_combine_kernelI23Flash_fwd_kernel_traitsILi64ELi64ELi256ELi4ELb0ELb0EN7cutlass6half_tE19Flash_kernel_traitsILi64ELi64ELi256ELi4ES3_EELi8ELi4ELb0EEEvNS_16Flash_fwd_paramsE,@"STO_CUDA_ENTRY STV_DEFAULT"
_ZN5flash32flash_fwd_splitkv_combine_kernelI23Flash_fwd_kernel_traitsILi64ELi64ELi256ELi4ELb0ELb0EN7cutlass6half_tE19Flash_kernel_traitsILi64ELi64ELi256ELi4ES3_EELi8ELi4ELb0EEEvNS_16Flash_fwd_paramsE:
.text._ZN5flash32flash_fwd_splitkv_combine_kernelI23Flash_fwd_kernel_traitsILi64ELi64ELi256ELi4ELb0ELb0EN7cutlass6half_tE19Flash_kernel_traitsILi64ELi64ELi256ELi4ES3_EELi8ELi4ELb0EEEvNS_16Flash_fwd_paramsE:
        /* <DEDUP_REMOVED lines=23> */
[----:B------:R-:W-:Y:S05]  /*0170*/  CALL.REL.NOINC `($__internal_3_$__cuda_sm20_div_s64) ;  /* 0x0000419000007944 */ /* 0x000fea0003c00000 */
[----:B------:R-:W-:Y:S05]  /*0180*/  BRA `(.L_x_139) ;  /* 0x0000013000007947 */ /* 0x000fea0003800000 */
.L_x_138:
[----:B------:R-:W0:Y:S01]  /*0190*/  I2F.U32.RP R4, R30 ;  /* 0x0000001e00047306 */ /* 0x000e220000209000 */
[----:B------:R-:W-:Y:S01]  /*01a0*/  IMAD.MOV.U32 R8, RZ, RZ, RZ ;  /* 0x000000ffff087224 */ /* 0x000fe200078e00ff */
[----:B------:R-:W-:Y:S01]  /*01b0*/  ISETP.NE.U32.AND P0, PT, R30, RZ, PT ;  /* 0x000000ff1e00720c */ /* 0x000fe20003f05070 */
[----:B------:R-:W-:-:S05]  /*01c0*/  HFMA2.MMA R21, -RZ, RZ, 0, 0 ;  /* 0x00000000ff157435 */ /* 0x000fca00000001ff */
        /* <DEDUP_REMOVED lines=15> */
.L_x_139:
        /* <DEDUP_REMOVED lines=11> */
[----:B------:R-:W-:Y:S02]  /*0370*/  MOV R22, 0x390 ;  /* 0x0000039000167802 */ /* 0x000fe40000000f00 */
[----:B------:R-:W-:Y:S05]  /*0380*/  CALL.REL.NOINC `($__internal_3_$__cuda_sm20_div_s64) ;  /* 0x00003f8000007944 */ /* 0x000fea0003c00000 */
[----:B------:R-:W-:Y:S02]  /*0390*/  MOV R28, R20 ;  /* 0x00000014001c7202 */ /* 0x000fe40000000f00 */
[----:B------:R-:W-:Y:S01]  /*03a0*/  MOV R29, R21 ;  /* 0x00000015001d7202 */ /* 0x000fe20000000f00 */
[----:B------:R-:W-:Y:S05]  /*03b0*/  BRA `(.L_x_142) ;  /* 0x0000013000007947 */ /* 0x000fea0003800000 */
.L_x_141:
        /* <DEDUP_REMOVED lines=19> */
.L_x_142:
[----:B------:R-:W-:Y:S05]  /*04f0*/  BSYNC B0 ;  /* 0x0000000000007941 */ /* 0x000fea0003800000 */
.L_x_140:
        /* <DEDUP_REMOVED lines=13> */
[----:B------:R-:W-:-:S04]  /*05d0*/  IMAD.HI.U32 R11, R11, R6, R10 ;  /* 0x000000060b0b7227 */ /* 0x000fc800078e000a */
[----:B------:R-:W-:-:S04]  /*05e0*/  IMAD.MOV.U32 R6, RZ, RZ, R4 ;  /* 0x000000ffff067224 */ /* 0x000fc800078e0004 */
        /* <DEDUP_REMOVED lines=8> */
[----:B------:R-:W-:-:S04]  /*0670*/  LOP3.LUT R4, R2, R9, RZ, 0x3c, !PT ;  /* 0x0000000902047212 */ /* 0x000fc800078e3cff */
[----:B------:R-:W-:-:S07]  /*0680*/  ISETP.GE.AND P0, PT, R4, RZ, PT ;  /* 0x000000ff0400720c */ /* 0x000fce0003f06270 */
[----:B------:R-:W-:-:S06]  /*0690*/  @P2 IADD3 R8, R8, 0x1, RZ ;  /* 0x0000000108082810 */ /* 0x000fcc0007ffe0ff */
[----:B------:R-:W-:Y:S01]  /*06a0*/  @!P0 IMAD.MOV R8, RZ, RZ, -R8 ;  /* 0x000000ffff088224 */ /* 0x000fe200078e0a08 */
[----:B------:R-:W-:-:S04]  /*06b0*/  @!P1 LOP3.LUT R8, RZ, R9, RZ, 0x33, !PT ;  /* 0x00000009ff089212 */ /* 0x000fc800078e33ff */
[----:B------:R-:W-:Y:S02]  /*06c0*/  ISETP.LT.U32.AND P0, PT, R3, R8, PT ;  /* 0x000000080300720c */ /* 0x000fe40003f01070 */
[----:B------:R-:W-:-:S04]  /*06d0*/  SHF.R.S32.HI R4, RZ, 0x1f, R8 ;  /* 0x0000001fff047819 */ /* 0x000fc80000011408 */
[----:B------:R-:W-:-:S04]  /*06e0*/  ISETP.LT.AND.EX P0, PT, R23, R4, PT, P0 ;  /* 0x000000041700720c */ /* 0x000fc80003f01300 */
[----:B------:R-:W-:Y:S02]  /*06f0*/  SEL R15, R23, R4, P0 ;  /* 0x00000004170f7207 */ /* 0x000fe40000000000 */
        /* <DEDUP_REMOVED lines=11> */
.L_x_144:
        /* <DEDUP_REMOVED lines=19> */
.L_x_145:
[----:B------:R-:W-:Y:S05]  /*08e0*/  BSYNC B0 ;  /* 0x0000000000007941 */ /* 0x000fea0003800000 */
.L_x_143:
[----:B------:R-:W-:Y:S01]  /*08f0*/  IABS R6, c[0x0][0x214] ;  /* 0x0000850000067a13 */ /* 0x000fe20000000000 */
[----:B------:R-:W-:Y:S01]  /*0900*/  IMAD.MOV.U32 R8, RZ, RZ, RZ ;  /* 0x000000ffff087224 */ /* 0x000fe200078e00ff */
[----:B------:R-:W-:Y:S01]  /*0910*/  ULDC UR4, c[0x0][0x214] ;  /* 0x0000850000047ab9 */ /* 0x000fe20000000800 */
[----:B------:R-:W-:Y:S01]  /*0920*/  BSSY B0, `(.L_x_146) ;  /* 0x000005d000007945 */ /* 0x000fe20003800000 */
[----:B------:R-:W0:Y:S01]  /*0930*/  I2F.RP R11, R6 ;  /* 0x00000006000b7306 */ /* 0x000e220000209400 */
[----:B------:R-:W-:Y:S02]  /*0940*/  UISETP.LT.AND UP0, UPT, URZ, UR4, UPT ;  /* 0x000000043f00728c */ /* 0x000fe4000bf01270 */
[----:B------:R-:W-:Y:S02]  /*0950*/  USHF.R.S32.HI UR5, URZ, 0x1f, UR4 ;  /* 0x0000001f3f057899 */ /* 0x000fe40008011404 */
[----:B------:R-:W-:-:S07]  /*0960*/  ULEA.HI.SX32 UR4, UR4, 0x1, 0x1 ;  /* 0x0000000104047891 */ /* 0x000fce000f8f0a3f */
[----:B------:R-:W-:Y:S01]  /*0970*/  @!UP0 UIADD3 UR4, UR5, URZ, URZ ;  /* 0x0000003f05048290 */ /* 0x000fe2000fffe03f */
[----:B0-----:R-:W0:Y:S02]  /*0980*/  MUFU.RCP R10, R11 ;  /* 0x0000000b000a7308 */ /* 0x001e240000001000 */
[----:B0-----:R-:W-:-:S06]  /*0990*/  IADD3 R10, R10, 0xffffffe, RZ ;  /* 0x0ffffffe0a0a7810 */ /* 0x001fcc0007ffe0ff */
[----:B------:R-:W0:Y:S02]  /*09a0*/  F2I.FTZ.U32.TRUNC.NTZ R9, R10 ;  /* 0x0000000a00097305 */ /* 0x000e24000021f000 */
[----:B0-----:R-:W-:-:S04]  /*09b0*/  IMAD.MOV R3, RZ, RZ, -R9 ;  /* 0x000000ffff037224 */ /* 0x001fc800078e0a09 */
[----:B------:R-:W-:Y:S01]  /*09c0*/  IMAD R4, R3, R6, RZ ;  /* 0x0000000603047224 */ /* 0x000fe200078e02ff */
[----:B------:R-:W-:Y:S02]  /*09d0*/  IABS R3, R2 ;  /* 0x0000000200037213 */ /* 0x000fe40000000000 */
[----:B------:R-:W-:Y:S01]  /*09e0*/  LOP3.LUT R2, R2, c[0x0][0x214], RZ, 0x3c, !PT ;  /* 0x0000850002027a12 */ /* 0x000fe200078e3cff */
[----:B------:R-:W-:-:S03]  /*09f0*/  IMAD.HI.U32 R9, R9, R4, R8 ;  /* 0x0000000409097227 */ /* 0x000fc600078e0008 */
[----:B------:R-:W-:Y:S01]  /*0a00*/  ISETP.GE.AND P2, PT, R2, RZ, PT ;  /* 0x000000ff0200720c */ /* 0x000fe20003f46270 */
        /* <DEDUP_REMOVED lines=8> */
[----:B------:R-:W-:Y:S01]  /*0a90*/  ISETP.GE.U32.AND P0, PT, R3, R6, PT ;  /* 0x000000060300720c */ /* 0x000fe20003f06070 */
[----:B------:R-:W-:-:S05]  /*0aa0*/  IMAD.MOV.U32 R3, RZ, RZ, c[0x0][0x1c0] ;  /* 0x00007000ff037624 */ /* 0x000fca00078e00ff */
[C---:B------:R-:W-:Y:S01]  /*0ab0*/  IADD3 R6, R3.reuse, -0x1, RZ ;  /* 0xffffffff03067810 */ /* 0x040fe20007ffe0ff */
[----:B------:R-:W-:-:S06]  /*0ac0*/  IMAD R3, R3, c[0x0][0x214], RZ ;  /* 0x0000850003037a24 */ /* 0x000fcc00078e02ff */
        /* <DEDUP_REMOVED lines=8> */
[----:B------:R-:W-:-:S03]  /*0b50*/  IMAD.MOV R8, RZ, RZ, -R8 ;  /* 0x000000ffff087224 */ /* 0x000fc600078e0a08 */
[----:B------:R-:W-:Y:S02]  /*0b60*/  IABS R9, R4 ;  /* 0x0000000400097213 */ /* 0x000fe40000000000 */
        /* <DEDUP_REMOVED lines=8> */
[----:B------:R-:W-:-:S05]  /*0bf0*/  IMAD R8, R10, R8, R9 ;  /* 0x000000080a087224 */ /* 0x000fca00078e0209 */
[----:B------:R-:W-:-:S13]  /*0c00*/  ISETP.GT.U32.AND P1, PT, R11, R8, PT ;  /* 0x000000080b00720c */ /* 0x000fda0003f24070 */
[----:B------:R-:W-:Y:S01]  /*0c10*/  @!P1 IMAD.IADD R8, R8, 0x1, -R11 ;  /* 0x0000000108089824 */ /* 0x000fe200078e0a0b */
[----:B------:R-:W-:Y:S02]  /*0c20*/  @!P1 IADD3 R10, R10, 0x1, RZ ;  /* 0x000000010a0a9810 */ /* 0x000fe40007ffe0ff */
[----:B------:R-:W-:Y:S02]  /*0c30*/  ISETP.NE.AND P1, PT, R2, RZ, PT ;  /* 0x000000ff0200720c */ /* 0x000fe40003f25270 */
[-C--:B------:R-:W-:Y:S02]  /*0c40*/  ISETP.GE.U32.AND P2, PT, R8, R11.reuse, PT ;  /* 0x0000000b0800720c */ /* 0x080fe40003f46070 */
[----:B------:R-:W-:-:S04]  /*0c50*/  LOP3.LUT R8, R4, R11, RZ, 0x3c, !PT ;  /* 0x0000000b04087212 */ /* 0x000fc800078e3cff */
[----:B------:R-:W-:-:S07]  /*0c60*/  ISETP.GE.AND P0, PT, R8, RZ, PT ;  /* 0x000000ff0800720c */ /* 0x000fce0003f06270 */
[----:B------:R-:W-:-:S05]  /*0c70*/  @P2 IADD3 R10, R10, 0x1, RZ ;  /* 0x000000010a0a2810 */ /* 0x000fca0007ffe0ff */
[----:B------:R-:W-:-:S04]  /*0c80*/  IMAD.MOV.U32 R9, RZ, RZ, R10 ;  /* 0x000000ffff097224 */ /* 0x000fc800078e000a */
        /* <DEDUP_REMOVED lines=16> */
[----:B------:R-:W-:Y:S02]  /*0d90*/  MOV R32, R20 ;  /* 0x0000001400207202 */ /* 0x000fe40000000f00 */
[----:B------:R-:W-:Y:S01]  /*0da0*/  MOV R33, R21 ;  /* 0x0000001500217202 */ /* 0x000fe20000000f00 */
[----:B------:R-:W-:Y:S05]  /*0db0*/  BRA `(.L_x_148) ;  /* 0x0000013000007947 */ /* 0x000fea0003800000 */
.L_x_147:
        /* <DEDUP_REMOVED lines=19> */
.L_x_148:
[----:B------:R-:W-:Y:S05]  /*0ef0*/  BSYNC B0 ;  /* 0x0000000000007941 */ /* 0x000fea0003800000 */
.L_x_146:
[-C--:B------:R-:W-:Y:S01]  /*0f00*/  IABS R17, R3.reuse ;  /* 0x0000000300117213 */ /* 0x080fe20000000000 */
[----:B------:R-:W-:Y:S01]  /*0f10*/  BSSY B0, `(.L_x_149) ;  /* 0x000003c000007945 */ /* 0x000fe20003800000 */
[----:B------:R-:W-:Y:S02]  /*0f20*/  IABS R9, R3 ;  /* 0x0000000300097213 */ /* 0x000fe40000000000 */
[----:B------:R-:W0:Y:S01]  /*0f30*/  I2F.RP R12, R17 ;  /* 0x00000011000c7306 */ /* 0x000e220000209400 */
[----:B------:R-:W-:Y:S02]  /*0f40*/  IADD3 R8, R17, UR6, RZ ;  /* 0x0000000611087c10 */ /* 0x000fe4000fffe0ff */
        /* <DEDUP_REMOVED lines=37> */
.L_x_150:
        /* <DEDUP_REMOVED lines=19> */
.L_x_151:
[----:B------:R-:W-:Y:S05]  /*12d0*/  BSYNC B0 ;  /* 0x0000000000007941 */ /* 0x000fea0003800000 */
.L_x_149:
[----:B------:R-:W-:Y:S01]  /*12e0*/  IABS R17, c[0x0][0x214] ;  /* 0x0000850000117a13 */ /* 0x000fe20000000000 */
[----:B------:R-:W-:Y:S01]  /*12f0*/  IMAD.MOV.U32 R18, RZ, RZ, RZ ;  /* 0x000000ffff127224 */ /* 0x000fe200078e00ff */
[----:B------:R-:W-:Y:S01]  /*1300*/  ISETP.GT.AND P3, PT, R3, RZ, PT ;  /* 0x000000ff0300720c */ /* 0x000fe20003f64270 */
[----:B------:R-:W-:Y:S01]  /*1310*/  ULDC.U8 UR4, c[0x0][0x329] ;  /* 0x0000ca4000047ab9 */ /* 0x000fe20000000000 */
[----:B------:R-:W0:Y:S01]  /*1320*/  I2F.RP R22, R17 ;  /* 0x0000001100167306 */ /* 0x000e220000209400 */
[----:B------:R-:W-:Y:S01]  /*1330*/  IABS R24, R4 ;  /* 0x0000000400187213 */ /* 0x000fe20000000000 */
[----:B------:R-:W-:Y:S01]  /*1340*/  ULDC.64 UR10, c[0x0][0x118] ;  /* 0x00004600000a7ab9 */ /* 0x000fe20000000a00 */
[----:B------:R-:W-:Y:S01]  /*1350*/  LOP3.LUT R4, R4, c[0x0][0x1c0], RZ, 0x3c, !PT ;  /* 0x0000700004047a12 */ /* 0x000fe200078e3cff */
[----:B------:R-:W-:Y:S04]  /*1360*/  BSSY B0, `(.L_x_152) ;  /* 0x000007b000007945 */ /* 0x000fe80003800000 */
        /* <DEDUP_REMOVED lines=8> */
[----:B------:R-:W-:Y:S02]  /*13f0*/  ISETP.GE.AND P1, PT, R8, RZ, PT ;  /* 0x000000ff0800720c */ /* 0x000fe40003f26270 */
[----:B------:R-:W-:Y:S01]  /*1400*/  SHF.R.S32.HI R8, RZ, 0x1f, R3 ;  /* 0x0000001fff087819 */ /* 0x000fe20000011403 */
[----:B------:R-:W-:Y:S01]  /*1410*/  IMAD.HI.U32 R18, R10, R9, RZ ;  /* 0x000000090a127227 */ /* 0x000fe200078e00ff */
[----:B------:R-:W-:-:S03]  /*1420*/  LEA.HI.SX32 R3, R3, 0x1, 0x1 ;  /* 0x0000000103037811 */ /* 0x000fc600078f0aff */
[----:B------:R-:W-:Y:S02]  /*1430*/  IMAD.MOV R10, RZ, RZ, -R18 ;  /* 0x000000ffff0a7224 */ /* 0x000fe400078e0a12 */
[----:B------:R-:W-:Y:S01]  /*1440*/  @!P3 IMAD.MOV R3, RZ, RZ, R8 ;  /* 0x000000ffff03b224 */ /* 0x000fe200078e0208 */
[----:B------:R-:W-:Y:S01]  /*1450*/  IABS R8, c[0x0][0x1c0] ;  /* 0x0000700000087a13 */ /* 0x000fe20000000000 */
[----:B------:R-:W-:-:S05]  /*1460*/  IMAD R10, R17, R10, R9 ;  /* 0x0000000a110a7224 */ /* 0x000fca00078e0209 */
[----:B------:R-:W-:-:S13]  /*1470*/  ISETP.GT.U32.AND P0, PT, R17, R10, PT ;  /* 0x0000000a1100720c */ /* 0x000fda0003f04070 */
[----:B------:R-:W-:Y:S01]  /*1480*/  @!P0 IMAD.IADD R10, R10, 0x1, -R17 ;  /* 0x000000010a0a8824 */ /* 0x000fe200078e0a11 */
[----:B------:R-:W-:Y:S02]  /*1490*/  @!P0 IADD3 R18, R18, 0x1, RZ ;  /* 0x0000000112128810 */ /* 0x000fe40007ffe0ff */
[----:B------:R-:W-:Y:S02]  /*14a0*/  ISETP.NE.AND P0, PT, RZ, c[0x0][0x214], PT ;  /* 0x00008500ff007a0c */ /* 0x000fe40003f05270 */
[----:B------:R-:W-:Y:S02]  /*14b0*/  ISETP.GE.U32.AND P2, PT, R10, R17, PT ;  /* 0x000000110a00720c */ /* 0x000fe40003f46070 */
[----:B------:R-:W0:Y:S11]  /*14c0*/  I2F.U32.RP R17, R8 ;  /* 0x0000000800117306 */ /* 0x000e360000209000 */
[----:B------:R-:W-:-:S05]  /*14d0*/  @P2 IADD3 R18, R18, 0x1, RZ ;  /* 0x0000000112122810 */ /* 0x000fca0007ffe0ff */
[----:B------:R-:W-:Y:S01]  /*14e0*/  @!P1 IMAD.MOV R18, RZ, RZ, -R18 ;  /* 0x000000ffff129224 */ /* 0x000fe200078e0a12 */
[----:B------:R-:W-:Y:S01]  /*14f0*/  @!P0 LOP3.LUT R18, RZ, c[0x0][0x214], RZ, 0x33, !PT ;  /* 0x00008500ff128a12 */ /* 0x000fe200078e33ff */
[----:B0-----:R-:W0:Y:S04]  /*1500*/  MUFU.RCP R26, R17 ;  /* 0x00000011001a7308 */ /* 0x001e280000001000 */
[----:B------:R-:W-:-:S05]  /*1510*/  IMAD R3, R3, R18, RZ ;  /* 0x0000001203037224 */ /* 0x000fca00078e02ff */
[----:B------:R-:W-:-:S04]  /*1520*/  IABS R9, R3 ;  /* 0x0000000300097213 */ /* 0x000fc80000000000 */
[----:B------:R-:W1:Y:S01]  /*1530*/  I2F.RP R22, R9 ;  /* 0x0000000900167306 */ /* 0x000e620000209400 */
[----:B------:R-:W-:Y:S01]  /*1540*/  IMAD.IADD R6, R6, 0x1, R9 ;  /* 0x0000000106067824 */ /* 0x000fe200078e0209 */
[----:B0-----:R-:W-:-:S06]  /*1550*/  IADD3 R26, R26, 0xffffffe, RZ ;  /* 0x0ffffffe1a1a7810 */ /* 0x001fcc0007ffe0ff */
[----:B------:R-:W0:Y:S08]  /*1560*/  F2I.FTZ.U32.TRUNC.NTZ R27, R26 ;  /* 0x0000001a001b7305 */ /* 0x000e30000021f000 */
[----:B-1----:R-:W1:Y:S01]  /*1570*/  MUFU.RCP R10, R22 ;  /* 0x00000016000a7308 */ /* 0x002e620000001000 */
[----:B0-----:R-:W-:Y:S02]  /*1580*/  IMAD.MOV R25, RZ, RZ, -R27 ;  /* 0x000000ffff197224 */ /* 0x001fe400078e0a1b */
[----:B------:R-:W-:-:S02]  /*1590*/  IMAD.MOV.U32 R26, RZ, RZ, RZ ;  /* 0x000000ffff1a7224 */ /* 0x000fc400078e00ff */
[----:B------:R-:W-:Y:S01]  /*15a0*/  IMAD R25, R25, R8, RZ ;  /* 0x0000000819197224 */ /* 0x000fe200078e02ff */
[----:B-1----:R-:W-:-:S03]  /*15b0*/  IADD3 R18, R10, 0xffffffe, RZ ;  /* 0x0ffffffe0a127810 */ /* 0x002fc60007ffe0ff */
[----:B------:R-:W-:Y:S01]  /*15c0*/  IMAD.HI.U32 R25, R27, R25, R26 ;  /* 0x000000191b197227 */ /* 0x000fe200078e001a */
[----:B------:R-:W-:Y:S01]  /*15d0*/  IABS R22, R6 ;  /* 0x0000000600167213 */ /* 0x000fe20000000000 */
[----:B------:R-:W0:Y:S01]  /*15e0*/  F2I.FTZ.U32.TRUNC.NTZ R19, R18 ;  /* 0x0000001200137305 */ /* 0x000e22000021f000 */
[----:B------:R-:W-:Y:S01]  /*15f0*/  LEA.HI.SX32 R27, R2, 0x1, 0x1 ;  /* 0x00000001021b7811 */ /* 0x000fe200078f0aff */
[----:B0-----:R-:W-:Y:S02]  /*1600*/  IMAD.MOV R10, RZ, RZ, -R19 ;  /* 0x000000ffff0a7224 */ /* 0x001fe400078e0a13 */
[----:B------:R-:W-:Y:S02]  /*1610*/  IMAD.MOV.U32 R18, RZ, RZ, RZ ;  /* 0x000000ffff127224 */ /* 0x000fe400078e00ff */
[----:B------:R-:W-:Y:S02]  /*1620*/  IMAD R23, R10, R9, RZ ;  /* 0x000000090a177224 */ /* 0x000fe400078e02ff */
[----:B------:R-:W-:-:S04]  /*1630*/  IMAD.HI.U32 R10, R25, R24, RZ ;  /* 0x00000018190a7227 */ /* 0x000fc800078e00ff */
[----:B------:R-:W-:Y:S01]  /*1640*/  IMAD.HI.U32 R23, R19, R23, R18 ;  /* 0x0000001713177227 */ /* 0x000fe200078e0012 */
[----:B------:R-:W-:Y:S02]  /*1650*/  IABS R19, c[0x0][0x1c0] ;  /* 0x0000700000137a13 */ /* 0x000fe40000000000 */
[----:B------:R-:W-:Y:S01]  /*1660*/  IABS R18, R3 ;  /* 0x0000000300127213 */ /* 0x000fe20000000000 */
[----:B------:R-:W-:-:S04]  /*1670*/  IMAD.HI.U32 R25, R25, R22, RZ ;  /* 0x0000001619197227 */ /* 0x000fc800078e00ff */
[----:B------:R-:W-:Y:S02]  /*1680*/  IMAD.MOV R19, RZ, RZ, -R19 ;  /* 0x000000ffff137224 */ /* 0x000fe400078e0a13 */
[----:B------:R-:W-:Y:S02]  /*1690*/  IMAD.MOV R18, RZ, RZ, -R18 ;  /* 0x000000ffff127224 */ /* 0x000fe400078e0a12 */
[----:B------:R-:W-:Y:S02]  /*16a0*/  IMAD R17, R10, R19, R24 ;  /* 0x000000130a117224 */ /* 0x000fe400078e0218 */
[----:B------:R-:W-:-:S03]  /*16b0*/  IMAD.HI.U32 R23, R23, R22, RZ ;  /* 0x0000001617177227 */ /* 0x000fc600078e00ff */
[----:B------:R-:W-:Y:S01]  /*16c0*/  ISETP.GT.U32.AND P3, PT, R8, R17, PT ;  /* 0x000000110800720c */ /* 0x000fe20003f64070 */
[--C-:B------:R-:W-:Y:S02]  /*16d0*/  IMAD R18, R23, R18, R22.reuse ;  /* 0x0000001217127224 */ /* 0x100fe400078e0216 */
[----:B------:R-:W-:-:S03]  /*16e0*/  IMAD R19, R25, R19, R22 ;  /* 0x0000001319137224 */ /* 0x000fc600078e0216 */
[----:B------:R-:W-:Y:S02]  /*16f0*/  ISETP.GT.U32.AND P0, PT, R9, R18, PT ;  /* 0x000000120900720c */ /* 0x000fe40003f04070 */
[----:B------:R-:W-:-:S05]  /*1700*/  ISETP.GT.U32.AND P1, PT, R8, R19, PT ;  /* 0x000000130800720c */ /* 0x000fca0003f24070 */
[--C-:B------:R-:W-:Y:S01]  /*1710*/  @!P3 IMAD.IADD R17, R17, 0x1, -R8.reuse ;  /* 0x000000011111b824 */ /* 0x100fe200078e0a08 */
[----:B------:R-:W-:Y:S02]  /*1720*/  @!P3 IADD3 R10, R10, 0x1, RZ ;  /* 0x000000010a0ab810 */ /* 0x000fe40007ffe0ff */
[----:B------:R-:W-:Y:S02]  /*1730*/  ISETP.GT.AND P3, PT, R2, RZ, PT ;  /* 0x000000ff0200720c */ /* 0x000fe40003f64270 */
[----:B------:R-:W-:Y:S01]  /*1740*/  ISETP.GE.U32.AND P6, PT, R17, R8, PT ;  /* 0x000000081100720c */ /* 0x000fe20003fc6070 */
[----:B------:R-:W-:Y:S01]  /*1750*/  @!P0 IMAD.IADD R18, R18, 0x1, -R9 ;  /* 0x0000000112128824 */ /* 0x000fe200078e0a09 */
[----:B------:R-:W0:Y:S01]  /*1760*/  S2R R17, SR_TID.X ;  /* 0x0000000000117919 */ /* 0x000e220000002100 */
[----:B------:R-:W-:Y:S01]  /*1770*/  @!P0 IADD3 R23, R23, 0x1, RZ ;  /* 0x0000000117178810 */ /* 0x000fe20007ffe0ff */
[----:B------:R-:W-:Y:S01]  /*1780*/  @!P1 IMAD.IADD R19, R19, 0x1, -R8 ;  /* 0x0000000113139824 */ /* 0x000fe200078e0a08 */
[----:B------:R-:W-:-:S02]  /*1790*/  ISETP.GE.AND P0, PT, R4, RZ, PT ;  /* 0x000000ff0400720c */ /* 0x000fc40003f06270 */
[-C--:B------:R-:W-:Y:S02]  /*17a0*/  ISETP.GE.U32.AND P2, PT, R18, R9.reuse, PT ;  /* 0x000000091200720c */ /* 0x080fe40003f46070 */
[----:B------:R-:W-:Y:S02]  /*17b0*/  LOP3.LUT R18, R6, R9, RZ, 0x3c, !PT ;  /* 0x0000000906127212 */ /* 0x000fe400078e3cff */
[----:B------:R-:W-:Y:S01]  /*17c0*/  ISETP.GE.U32.AND P5, PT, R19, R8, PT ;  /* 0x000000081300720c */ /* 0x000fe20003fa6070 */
[----:B------:R-:W-:Y:S01]  /*17d0*/  IMAD.MOV.U32 R19, RZ, RZ, c[0x0][0x214] ;  /* 0x00008500ff137624 */ /* 0x000fe200078e00ff */
[----:B------:R-:W-:Y:S02]  /*17e0*/  ISETP.GE.AND P4, PT, R18, RZ, PT ;  /* 0x000000ff1200720c */ /* 0x000fe40003f86270 */
[----:B------:R-:W-:Y:S02]  /*17f0*/  @P6 IADD3 R10, R10, 0x1, RZ ;  /* 0x000000010a0a6810 */ /* 0x000fe40007ffe0ff */
[----:B------:R-:W-:-:S02]  /*1800*/  ISETP.NE.AND P6, PT, R3, RZ, PT ;  /* 0x000000ff0300720c */ /* 0x000fc40003fc5270 */
[----:B------:R-:W-:Y:S01]  /*1810*/  LOP3.LUT R6, R6, c[0x0][0x1c0], RZ, 0x3c, !PT ;  /* 0x0000700006067a12 */ /* 0x000fe200078e3cff */
[----:B------:R-:W-:Y:S01]  /*1820*/  @!P0 IMAD.MOV R10, RZ, RZ, -R10 ;  /* 0x000000ffff0a8224 */ /* 0x000fe200078e0a0a */
[----:B------:R-:W-:Y:S02]  /*1830*/  @P2 IADD3 R23, R23, 0x1, RZ ;  /* 0x0000000117172810 */ /* 0x000fe40007ffe0ff */
[----:B------:R-:W-:Y:S02]  /*1840*/  ISETP.GE.AND P2, PT, R6, RZ, PT ;  /* 0x000000ff0600720c */ /* 0x000fe40003f46270 */
[----:B------:R-:W-:Y:S01]  /*1850*/  LOP3.LUT R6, RZ, c[0x0][0x1c0], RZ, 0x33, !PT ;  /* 0x00007000ff067a12 */ /* 0x000fe200078e33ff */
[----:B------:R-:W-:Y:S01]  /*1860*/  @!P4 IMAD.MOV R23, RZ, RZ, -R23 ;  /* 0x000000ffff17c224 */ /* 0x000fe200078e0a17 */
[----:B------:R-:W-:Y:S02]  /*1870*/  ISETP.NE.AND P4, PT, RZ, c[0x0][0x1c0], PT ;  /* 0x00007000ff007a0c */ /* 0x000fe40003f85270 */
[----:B0-----:R-:W-:-:S02]  /*1880*/  SHF.R.S32.HI R4, RZ, 0x1f, R17 ;  /* 0x0000001fff047819 */ /* 0x001fc40000011411 */
[----:B------:R-:W-:Y:S02]  /*1890*/  @!P1 IADD3 R25, R25, 0x1, RZ ;  /* 0x0000000119199810 */ /* 0x000fe40007ffe0ff */
[----:B------:R-:W-:Y:S02]  /*18a0*/  SHF.R.S32.HI R18, RZ, 0x1f, R2 ;  /* 0x0000001fff127819 */ /* 0x000fe40000011402 */
[----:B------:R-:W-:Y:S02]  /*18b0*/  SEL R8, R6, R10, !P4 ;  /* 0x0000000a06087207 */ /* 0x000fe40006000000 */
[----:B------:R-:W-:Y:S01]  /*18c0*/  @!P6 LOP3.LUT R23, RZ, R9, RZ, 0x33, !PT ;  /* 0x00000009ff17e212 */ /* 0x000fe200078e33ff */
[----:B------:R-:W-:Y:S01]  /*18d0*/  @!P3 IMAD.MOV R27, RZ, RZ, R18 ;  /* 0x000000ffff1bb224 */ /* 0x000fe200078e0212 */
[----:B------:R-:W-:Y:S02]  /*18e0*/  LEA.HI R10, R4, R17, RZ, 0x3 ;  /* 0x00000011040a7211 */ /* 0x000fe400078f18ff */
[----:B------:R-:W-:-:S02]  /*18f0*/  @P5 IADD3 R25, R25, 0x1, RZ ;  /* 0x0000000119195810 */ /* 0x000fc40007ffe0ff */
[----:B------:R-:W-:Y:S02]  /*1900*/  ISETP.LT.U32.AND P0, PT, R20, R23, PT ;  /* 0x000000171400720c */ /* 0x000fe40003f01070 */
[----:B------:R-:W-:Y:S01]  /*1910*/  SHF.R.S32.HI R9, RZ, 0x1f, R23 ;  /* 0x0000001fff097819 */ /* 0x000fe20000011417 */
[----:B------:R-:W-:Y:S01]  /*1920*/  @!P2 IMAD.MOV R25, RZ, RZ, -R25 ;  /* 0x000000ffff19a224 */ /* 0x000fe200078e0a19 */
[----:B------:R-:W-:Y:S02]  /*1930*/  SHF.R.S32.HI R18, RZ, 0x3, R10 ;  /* 0x00000003ff127819 */ /* 0x000fe4000001140a */
[----:B------:R-:W-:Y:S02]  /*1940*/  ISETP.LT.AND.EX P2, PT, R21, R9, PT, P0 ;  /* 0x000000091500720c */ /* 0x000fe40003f41300 */
[----:B------:R-:W-:Y:S02]  /*1950*/  ISETP.GE.AND P0, PT, R18, c[0x0][0x314], PT ;  /* 0x0000c50012007a0c */ /* 0x000fe40003f06270 */
[----:B------:R-:W-:-:S02]  /*1960*/  ISETP.NE.AND P1, PT, RZ, UR4, PT ;  /* 0x00000004ff007c0c */ /* 0x000fc4000bf25270 */
[----:B------:R-:W-:Y:S02]  /*1970*/  LOP3.LUT R22, R10, 0xfffffff8, RZ, 0xc0, !PT ;  /* 0xfffffff80a167812 */ /* 0x000fe400078ec0ff */
[----:B------:R-:W-:Y:S02]  /*1980*/  SEL R19, R19, 0x1, !P1 ;  /* 0x0000000113137807 */ /* 0x000fe40004800000 */
[----:B------:R-:W-:Y:S01]  /*1990*/  SEL R10, R20, R23, P2 ;  /* 0x00000017140a7207 */ /* 0x000fe20001000000 */
[----:B------:R-:W-:Y:S01]  /*19a0*/  IMAD.MOV.U32 R20, RZ, RZ, -0x800000 ;  /* 0xff800000ff147424 */ /* 0x000fe200078e00ff */
[----:B------:R-:W-:Y:S01]  /*19b0*/  SEL R6, R6, R25, !P4 ;  /* 0x0000001906067207 */ /* 0x000fe20006000000 */
[----:B------:R-:W-:Y:S01]  /*19c0*/  IMAD R8, R8, R19, RZ ;  /* 0x0000001308087224 */ /* 0x000fe200078e02ff */
[----:B------:R-:W-:Y:S01]  /*19d0*/  SEL R9, R21, R9, P2 ;  /* 0x0000000915097207 */ /* 0x000fe20001000000 */
[----:B------:R-:W-:Y:S02]  /*19e0*/  IMAD.IADD R23, R17, 0x1, -R22 ;  /* 0x0000000111177824 */ /* 0x000fe400078e0a16 */
[----:B------:R-:W-:Y:S01]  /*19f0*/  IMAD R8, R27, R8, RZ ;  /* 0x000000081b087224 */ /* 0x000fe200078e02ff */
[----:B------:R-:W-:Y:S05]  /*1a00*/  @P0 BRA `(.L_x_153) ;  /* 0x0000010000000947 */ /* 0x000fea0003800000 */
[----:B------:R-:W-:Y:S02]  /*1a10*/  IADD3 R22, P2, R7, -UR8, RZ ;  /* 0x8000000807167c10 */ /* 0x000fe4000ff5e0ff */
[----:B------:R-:W-:-:S02]  /*1a20*/  SHF.R.S32.HI R21, RZ, 0x1f, R23 ;  /* 0x0000001fff157819 */ /* 0x000fc40000011417 */
[----:B------:R-:W-:Y:S02]  /*1a30*/  ISETP.GT.U32.AND P0, PT, R22, R23, PT ;  /* 0x000000171600720c */ /* 0x000fe40003f04070 */
[----:B------:R-:W-:-:S04]  /*1a40*/  IADD3.X R22, R5, ~UR7, RZ, P2, !PT ;  /* 0x8000000705167c10 */ /* 0x000fc800097fe4ff */
[----:B------:R-:W-:-:S13]  /*1a50*/  ISETP.GT.AND.EX P0, PT, R22, R21, PT, P0 ;  /* 0x000000151600720c */ /* 0x000fda0003f04300 */
[----:B------:R-:W-:Y:S05]  /*1a60*/  @!P0 BRA `(.L_x_153) ;  /* 0x000000a000008947 */ /* 0x000fea0003800000 */
[----:B------:R-:W-:Y:S01]  /*1a70*/  IADD3 R24, P0, R23, UR8, RZ ;  /* 0x0000000817187c10 */ /* 0x000fe2000ff1e0ff */
[----:B------:R-:W-:Y:S01]  /*1a80*/  IMAD R20, R5, R18, RZ ;  /* 0x0000001205147224 */ /* 0x000fe200078e02ff */
[----:B------:R-:W-:Y:S02]  /*1a90*/  SHF.R.S32.HI R22, RZ, 0x1f, R18 ;  /* 0x0000001fff167819 */ /* 0x000fe40000011412 */
[----:B------:R-:W-:-:S03]  /*1aa0*/  IADD3.X R25, R21, UR7, RZ, P0, !PT ;  /* 0x0000000715197c10 */ /* 0x000fc600087fe4ff */
[C---:B------:R-:W-:Y:S02]  /*1ab0*/  IMAD R20, R7.reuse, R22, R20 ;  /* 0x0000001607147224 */ /* 0x040fe400078e0214 */
[----:B------:R-:W-:-:S04]  /*1ac0*/  IMAD.WIDE.U32 R24, R7, R18, R24 ;  /* 0x0000001207187225 */ /* 0x000fc800078e0018 */
[----:B------:R-:W-:Y:S01]  /*1ad0*/  IMAD.IADD R20, R25, 0x1, R20 ;  /* 0x0000000119147824 */ /* 0x000fe200078e0214 */
[----:B------:R-:W-:-:S04]  /*1ae0*/  LEA R26, P0, R24, c[0x0][0x208], 0x2 ;  /* 0x00008200181a7a11 */ /* 0x000fc800078010ff */
[----:B------:R-:W-:-:S05]  /*1af0*/  LEA.HI.X R27, R24, c[0x0][0x20c], R20, 0x2, P0 ;  /* 0x00008300181b7a11 */ /* 0x000fca00000f1414 */
[----:B------:R0:W5:Y:S04]  /*1b00*/  LDG.E R20, [R26.64] ;  /* 0x0000000a1a147981 */ /* 0x000168000c1e1900 */
.L_x_153:
[----:B------:R-:W-:Y:S05]  /*1b10*/  BSYNC B0 ;  /* 0x0000000000007941 */ /* 0x000fea0003800000 */
.L_x_152:
[C---:B------:R-:W-:Y:S01]  /*1b20*/  ISETP.GT.AND P0, PT, R17.reuse, 0x7f, PT ;  /* 0x0000007f1100780c */ /* 0x040fe20003f04270 */
[----:B------:R-:W-:Y:S01]  /*1b30*/  IMAD.MOV.U32 R29, RZ, RZ, -0x800000 ;  /* 0xff800000ff1d7424 */ /* 0x000fe200078e00ff */
[----:B------:R-:W-:Y:S01]  /*1b40*/  LOP3.LUT P2, RZ, R17, 0xf, RZ, 0xc0, !PT ;  /* 0x0000000f11ff7812 */ /* 0x000fe2000784c0ff */
[----:B------:R-:W-:Y:S01]  /*1b50*/  IMAD R19, R6, R19, RZ ;  /* 0x0000001306137224 */ /* 0x000fe200078e02ff */
[----:B------:R-:W-:Y:S01]  /*1b60*/  ISETP.GT.AND P3, PT, R3, RZ, PT ;  /* 0x000000ff0300720c */ /* 0x000fe20003f64270 */
[----:B------:R-:W-:Y:S01]  /*1b70*/  BSSY B1, `(.L_x_154) ;  /* 0x00001f0000017945 */ /* 0x000fe20003800000 */
[----:B------:R-:W-:Y:S01]  /*1b80*/  ISETP.GT.OR P2, PT, R17, 0x7f, P2 ;  /* 0x0000007f1100780c */ /* 0x000fe20001744670 */
[----:B------:R-:W-:-:S06]  /*1b90*/  IMAD.MOV.U32 R28, RZ, RZ, 0x7f800000 ;  /* 0x7f800000ff1c7424 */ /* 0x000fcc00078e00ff */
[----:B------:R-:W-:Y:S01]  /*1ba0*/  @!P0 IMAD R23, R18, 0x9, R23 ;  /* 0x0000000912178824 */ /* 0x000fe200078e0217 */
[----:B------:R-:W-:-:S04]  /*1bb0*/  @!P0 LEA.HI R21, R4, R17, RZ, 0x4 ;  /* 0x0000001104158211 */ /* 0x000fc800078f20ff */
[----:B-----5:R-:W-:Y:S01]  /*1bc0*/  @!P0 STS [R23.X4], R20 ;  /* 0x0000001417008388 */ /* 0x020fe20000004800 */
[----:B------:R-:W-:Y:S02]  /*1bd0*/  @!P0 LOP3.LUT R22, R21, 0xfffffff0, RZ, 0xc0, !PT ;  /* 0xfffffff015168812 */ /* 0x000fe400078ec0ff */
[----:B------:R-:W-:-:S03]  /*1be0*/  @!P0 SHF.R.S32.HI R21, RZ, 0x4, R21 ;  /* 0x00000004ff158819 */ /* 0x000fc60000011415 */
[----:B------:R-:W-:-:S04]  /*1bf0*/  @!P0 IMAD.IADD R22, R17, 0x1, -R22 ;  /* 0x0000000111168824 */ /* 0x000fc800078e0a16 */
[----:B------:R-:W-:Y:S01]  /*1c00*/  @!P0 IMAD R21, R22, 0x9, R21 ;  /* 0x0000000916158824 */ /* 0x000fe200078e0215 */
[----:B------:R-:W-:Y:S06]  /*1c10*/  BAR.SYNC.DEFER_BLOCKING 0x0 ;  /* 0x0000000000007b1d */ /* 0x000fec0000010000 */
[----:B------:R-:W1:Y:S04]  /*1c20*/  @!P0 LDS R29, [R21.X4] ;  /* 0x00000000151d8984 */ /* 0x000e680000004800 */
[----:B-1----:R-:W1:Y:S02]  /*1c30*/  SHFL.BFLY PT, R18, R29, 0x8, 0x1f ;  /* 0x0d001f001d127f89 */ /* 0x002e6400000e0000 */
[----:B-1----:R-:W-:-:S05]  /*1c40*/  FMNMX.FTZ R25, R18, R29, !PT ;  /* 0x0000001d12197209 */ /* 0x002fca0007810000 */
[----:B------:R-:W1:Y:S02]  /*1c50*/  SHFL.BFLY PT, R24, R25, 0x4, 0x1f ;  /* 0x0c801f0019187f89 */ /* 0x000e6400000e0000 */
[----:B-1----:R-:W-:-:S05]  /*1c60*/  FMNMX.FTZ R24, R25, R24, !PT ;  /* 0x0000001819187209 */ /* 0x002fca0007810000 */
[----:B0-----:R-:W0:Y:S02]  /*1c70*/  SHFL.BFLY PT, R27, R24, 0x2, 0x1f ;  /* 0x0c401f00181b7f89 */ /* 0x001e2400000e0000 */
[----:B0-----:R-:W-:-:S05]  /*1c80*/  FMNMX.FTZ R27, R24, R27, !PT ;  /* 0x0000001b181b7209 */ /* 0x001fca0007810000 */
[----:B------:R-:W0:Y:S02]  /*1c90*/  SHFL.BFLY PT, R18, R27, 0x1, 0x1f ;  /* 0x0c201f001b127f89 */ /* 0x000e2400000e0000 */
[----:B0-----:R-:W-:-:S04]  /*1ca0*/  FMNMX.FTZ R18, R27, R18, !PT ;  /* 0x000000121b127209 */ /* 0x001fc80007810000 */
[----:B------:R-:W-:-:S04]  /*1cb0*/  FSETP.NEU.FTZ.AND P0, PT, R18, -INF , PT ;  /* 0xff8000001200780b */ /* 0x000fc80003f1d000 */
[----:B------:R-:W-:-:S05]  /*1cc0*/  FSEL R18, R18, RZ, P0 ;  /* 0x000000ff12127208 */ /* 0x000fca0000000000 */
[----:B------:R-:W-:-:S04]  /*1cd0*/  FADD.FTZ R22, -R18, R29 ;  /* 0x0000001d12167221 */ /* 0x000fc80000010100 */
[----:B------:R-:W-:-:S06]  /*1ce0*/  FMUL.FTZ R22, R22, 1.4426950216293334961 ;  /* 0x3fb8aa3b16167820 */ /* 0x000fcc0000410000 */
[----:B------:R-:W0:Y:S02]  /*1cf0*/  MUFU.EX2 R22, R22 ;  /* 0x0000001600167308 */ /* 0x000e240000000800 */
[----:B0-----:R-:W0:Y:S02]  /*1d00*/  SHFL.BFLY PT, R25, R22, 0x8, 0x1f ;  /* 0x0d001f0016197f89 */ /* 0x001e2400000e0000 */
[----:B0-----:R-:W-:Y:S01]  /*1d10*/  FADD.FTZ R25, R22, R25 ;  /* 0x0000001916197221 */ /* 0x001fe20000010000 */
[----:B------:R-:W-:-:S04]  /*1d20*/  SHF.R.S32.HI R22, RZ, 0x1f, R3 ;  /* 0x0000001fff167819 */ /* 0x000fc80000011403 */
[----:B------:R-:W0:Y:S02]  /*1d30*/  SHFL.BFLY PT, R24, R25, 0x4, 0x1f ;  /* 0x0c801f0019187f89 */ /* 0x000e2400000e0000 */
[----:B0-----:R-:W-:-:S05]  /*1d40*/  FADD.FTZ R24, R25, R24 ;  /* 0x0000001819187221 */ /* 0x001fca0000010000 */
[----:B------:R-:W0:Y:S02]  /*1d50*/  SHFL.BFLY PT, R23, R24, 0x2, 0x1f ;  /* 0x0c401f0018177f89 */ /* 0x000e2400000e0000 */
[----:B0-----:R-:W-:-:S05]  /*1d60*/  FADD.FTZ R23, R24, R23 ;  /* 0x0000001718177221 */ /* 0x001fca0000010000 */
[----:B------:R-:W0:Y:S02]  /*1d70*/  SHFL.BFLY PT, R20, R23, 0x1, 0x1f ;  /* 0x0c201f0017147f89 */ /* 0x000e2400000e0000 */
[----:B0-----:R-:W-:Y:S01]  /*1d80*/  FADD.FTZ R21, R23, R20 ;  /* 0x0000001417157221 */ /* 0x001fe20000010000 */
[----:B------:R-:W-:Y:S01]  /*1d90*/  LEA.HI.SX32 R20, R3, 0x1, 0x1 ;  /* 0x0000000103147811 */ /* 0x000fe200078f0aff */
[----:B------:R-:W-:-:S03]  /*1da0*/  @!P3 IMAD.MOV R20, RZ, RZ, R22 ;  /* 0x000000ffff14b224 */ /* 0x000fc600078e0216 */
[----:B------:R-:W-:Y:S01]  /*1db0*/  FSETP.NE.FTZ.AND P0, PT, R21, RZ, PT ;  /* 0x000000ff1500720b */ /* 0x000fe20003f15000 */
[----:B------:R-:W-:-:S12]  /*1dc0*/  IMAD R6, R19, R20, RZ ;  /* 0x0000001413067224 */ /* 0x000fd800078e02ff */
[----:B------:R-:W0:Y:S02]  /*1dd0*/  @P0 MUFU.LG2 R21, R21 ;  /* 0x0000001500150308 */ /* 0x000e240000000c00 */
[----:B0-----:R-:W-:Y:S01]  /*1de0*/  @P0 FFMA.FTZ R28, R21, 0.69314718246459960938, R18 ;  /* 0x3f317218151c0823 */ /* 0x001fe20000010012 */
[----:B------:R-:W-:Y:S05]  /*1df0*/  @P2 BRA `(.L_x_155) ;  /* 0x00001c7000002947 */ /* 0x000fea0003800000 */
[----:B------:R-:W-:Y:S01]  /*1e00*/  ULDC.U8 UR4, c[0x0][0x328] ;  /* 0x0000ca0000047ab9 */ /* 0x000fe20000000000 */
[----:B------:R-:W-:Y:S02]  /*1e10*/  LEA.HI R4, R4, R17, RZ, 0x4 ;  /* 0x0000001104047211 */ /* 0x000fe400078f20ff */
[----:B------:R-:W-:Y:S02]  /*1e20*/  ISETP.NE.AND P2, PT, RZ, UR4, PT ;  /* 0x00000004ff007c0c */ /* 0x000fe4000bf45270 */
[----:B------:R-:W-:-:S04]  /*1e30*/  SHF.R.S32.HI R4, RZ, 0x4, R4 ;  /* 0x00000004ff047819 */ /* 0x000fc80000011404 */
[----:B------:R-:W-:-:S04]  /*1e40*/  IADD3 R36, P0, R4, UR8, RZ ;  /* 0x0000000804247c10 */ /* 0x000fc8000ff1e0ff */
[----:B------:R-:W-:-:S03]  /*1e50*/  LEA.HI.X.SX32 R37, R4, UR7, 0x1, P0 ;  /* 0x0000000704257c11 */ /* 0x000fc600080f0eff */
        /* <DEDUP_REMOVED lines=43> */
.L_x_158:
        /* <DEDUP_REMOVED lines=22> */
.L_x_159:
[----:B------:R-:W-:Y:S05]  /*2270*/  BSYNC B0 ;  /* 0x0000000000007941 */ /* 0x000fea0003800000 */
.L_x_157:
[----:B------:R-:W-:Y:S01]  /*2280*/  LOP3.LUT R19, R17, R0, RZ, 0xfc, !PT ;  /* 0x0000000011137212 */ /* 0x000fe200078efcff */
[----:B------:R-:W-:Y:S03]  /*2290*/  BSSY B0, `(.L_x_160) ;  /* 0x0000028000007945 */ /* 0x000fe60003800000 */
[----:B------:R-:W-:-:S13]  /*22a0*/  ISETP.NE.U32.AND P0, PT, R19, RZ, PT ;  /* 0x000000ff1300720c */ /* 0x000fda0003f05070 */
[----:B------:R-:W-:Y:S05]  /*22b0*/  @!P0 BRA `(.L_x_161) ;  /* 0x000000f000008947 */ /* 0x000fea0003800000 */
[----:B------:R-:W-:Y:S01]  /*22c0*/  IMAD.MOV.U32 R24, RZ, RZ, R30 ;  /* 0x000000ffff187224 */ /* 0x000fe200078e001e */
[----:B------:R-:W-:Y:S02]  /*22d0*/  MOV R23, R0 ;  /* 0x0000000000177202 */ /* 0x000fe40000000f00 */
[----:B------:R-:W-:Y:S02]  /*22e0*/  MOV R22, 0x2300 ;  /* 0x0000230000167802 */ /* 0x000fe40000000f00 */
[----:B------:R-:W-:Y:S05]  /*22f0*/  CALL.REL.NOINC `($__internal_3_$__cuda_sm20_div_s64) ;  /* 0x0000201000007944 */ /* 0x000fea0003c00000 */
        /* <DEDUP_REMOVED lines=11> */
.L_x_161:
        /* <DEDUP_REMOVED lines=22> */
.L_x_162:
[----:B------:R-:W-:Y:S05]  /*2510*/  BSYNC B0 ;  /* 0x0000000000007941 */ /* 0x000fea0003800000 */
.L_x_160:
        /* <DEDUP_REMOVED lines=11> */
[----:B------:R-:W-:Y:S05]  /*25d0*/  CALL.REL.NOINC `($__internal_3_$__cuda_sm20_div_s64) ;  /* 0x00001d3000007944 */ /* 0x000fea0003c00000 */
[----:B------:R-:W-:-:S04]  /*25e0*/  IADD3 R17, P0, RZ, -R20, RZ ;  /* 0x80000014ff117210 */ /* 0x000fc80007f1e0ff */
[----:B------:R-:W-:Y:S01]  /*25f0*/  IADD3.X R18, RZ, ~R21, RZ, P0, !PT ;  /* 0x80000015ff127210 */ /* 0x000fe200007fe4ff */
[----:B------:R-:W-:-:S04]  /*2600*/  IMAD.WIDE.U32 R36, R5, R17, R36 ;  /* 0x0000001105247225 */ /* 0x000fc800078e0024 */
[----:B------:R-:W-:-:S04]  /*2610*/  IMAD R18, R18, R5, RZ ;  /* 0x0000000512127224 */ /* 0x000fc800078e02ff */
[----:B------:R-:W-:-:S05]  /*2620*/  IMAD R4, R4, R17, R18 ;  /* 0x0000001104047224 */ /* 0x000fca00078e0212 */
[----:B------:R-:W-:Y:S01]  /*2630*/  IADD3 R4, R37, R4, RZ ;  /* 0x0000000425047210 */ /* 0x000fe20007ffe0ff */
[----:B------:R-:W-:Y:S05]  /*2640*/  BRA `(.L_x_165) ;  /* 0x0000016000007947 */ /* 0x000fea0003800000 */
.L_x_164:
        /* <DEDUP_REMOVED lines=22> */
.L_x_165:
[----:B------:R-:W-:Y:S05]  /*27b0*/  BSYNC B0 ;  /* 0x0000000000007941 */ /* 0x000fea0003800000 */
.L_x_163:
        /* <DEDUP_REMOVED lines=16> */
[----:B------:R-:W-:Y:S02]  /*28c0*/  IMAD R18, R5, R14, RZ ;  /* 0x0000000e05127224 */ /* 0x000fe400078e02ff */
        /* <DEDUP_REMOVED lines=21> */
[----:B------:R-:W-:Y:S05]  /*2a20*/  CALL.REL.NOINC `($__internal_3_$__cuda_sm20_div_s64) ;  /* 0x000018e000007944 */ /* 0x000fea0003c00000 */
        /* <DEDUP_REMOVED lines=12> */
.L_x_167:
[----:B------:R-:W0:Y:S01]  /*2af0*/  I2F.U32.RP R20, R40 ;  /* 0x0000002800147306 */ /* 0x000e220000209000 */
[----:B------:R-:W-:Y:S01]  /*2b00*/  ISETP.NE.U32.AND P0, PT, R40, RZ, PT ;  /* 0x000000ff2800720c */ /* 0x000fe20003f05070 */
[----:B------:R-:W-:-:S06]  /*2b10*/  IMAD.MOV.U32 R41, RZ, RZ, RZ ;  /* 0x000000ffff297224 */ /* 0x000fcc00078e00ff */
        /* <DEDUP_REMOVED lines=20> */
.L_x_168:
[----:B------:R-:W-:Y:S05]  /*2c60*/  BSYNC B0 ;  /* 0x0000000000007941 */ /* 0x000fea0003800000 */
.L_x_166:
        /* <DEDUP_REMOVED lines=19> */
.L_x_170:
        /* <DEDUP_REMOVED lines=22> */
.L_x_171:
[----:B------:R-:W-:Y:S05]  /*2f00*/  BSYNC B0 ;  /* 0x0000000000007941 */ /* 0x000fea0003800000 */
.L_x_169:
        /* <DEDUP_REMOVED lines=10> */
[----:B------:R-:W-:Y:S02]  /*2fb0*/  IADD3 R18, P0, RZ, -R20, RZ ;  /* 0x80000014ff127210 */ /* 0x000fe40007f1e0ff */
[----:B------:R-:W-:Y:S02]  /*2fc0*/  MOV R22, R42 ;  /* 0x0000002a00167202 */ /* 0x000fe40000000f00 */
[----:B------:R-:W-:Y:S02]  /*2fd0*/  IADD3.X R17, RZ, ~R21, RZ, P0, !PT ;  /* 0x80000015ff117210 */ /* 0x000fe400007fe4ff */
[----:B------:R-:W-:-:S03]  /*2fe0*/  MOV R23, R43 ;  /* 0x0000002b00177202 */ /* 0x000fc60000000f00 */
[----:B------:R-:W-:Y:S02]  /*2ff0*/  IMAD R17, R17, R14, RZ ;  /* 0x0000000e11117224 */ /* 0x000fe400078e02ff */
[----:B------:R-:W-:-:S04]  /*3000*/  IMAD.WIDE.U32 R22, R14, R18, R22 ;  /* 0x000000120e167225 */ /* 0x000fc800078e0016 */
[----:B------:R-:W-:Y:S01]  /*3010*/  IMAD R13, R13, R18, R17 ;  /* 0x000000120d0d7224 */ /* 0x000fe200078e0211 */
[----:B------:R-:W-:-:S04]  /*3020*/  MOV R14, R22 ;  /* 0x00000016000e7202 */ /* 0x000fc80000000f00 */
[----:B------:R-:W-:Y:S01]  /*3030*/  IADD3 R13, R23, R13, RZ ;  /* 0x0000000d170d7210 */ /* 0x000fe20007ffe0ff */
[----:B------:R-:W-:Y:S05]  /*3040*/  BRA `(.L_x_174) ;  /* 0x0000017000007947 */ /* 0x000fea0003800000 */
.L_x_173:
        /* <DEDUP_REMOVED lines=23> */
.L_x_174:
[----:B------:R-:W-:Y:S05]  /*31c0*/  BSYNC B0 ;  /* 0x0000000000007941 */ /* 0x000fea0003800000 */
.L_x_172:
[----:B------:R-:W-:Y:S01]  /*31d0*/  SHF.R.S32.HI R18, RZ, 0x1f, R8 ;  /* 0x0000001fff127819 */ /* 0x000fe20000011408 */
[----:B------:R-:W-:Y:S01]  /*31e0*/  IMAD R17, R21, R8, RZ ;  /* 0x0000000815117224 */ /* 0x000fe200078e02ff */
[----:B------:R-:W-:Y:S01]  /*31f0*/  SHF.R.S32.HI R21, RZ, 0x1f, R2 ;  /* 0x0000001fff157819 */ /* 0x000fe20000011402 */
[----:B------:R-:W-:Y:S01]  /*3200*/  IMAD R44, R25, c[0x0][0x214], RZ ;  /* 0x00008500192c7a24 */ /* 0x000fe200078e02ff */
[----:B------:R-:W-:Y:S01]  /*3210*/  BSSY B0, `(.L_x_175) ;  /* 0x0000039000007945 */ /* 0x000fe20003800000 */
[----:B------:R-:W-:Y:S01]  /*3220*/  IMAD R17, R18, R20, R17 ;  /* 0x0000001412117224 */ /* 0x000fe200078e0211 */
[----:B------:R-:W-:Y:S01]  /*3230*/  LOP3.LUT R18, R41, R11, RZ, 0xfc, !PT ;  /* 0x0000000b29127212 */ /* 0x000fe200078efcff */
[----:B------:R-:W-:Y:S01]  /*3240*/  IMAD R13, R13, R2, RZ ;  /* 0x000000020d0d7224 */ /* 0x000fe200078e02ff */
[----:B------:R-:W-:Y:S01]  /*3250*/  SHF.R.S32.HI R19, RZ, 0x1f, R44 ;  /* 0x0000001fff137819 */ /* 0x000fe2000001142c */
[----:B------:R-:W-:Y:S01]  /*3260*/  IMAD.WIDE.U32 R42, R20, R8, RZ ;  /* 0x00000008142a7225 */ /* 0x000fe200078e00ff */
[----:B------:R-:W-:-:S03]  /*3270*/  ISETP.NE.U32.AND P0, PT, R18, RZ, PT ;  /* 0x000000ff1200720c */ /* 0x000fc60003f05070 */
[----:B------:R-:W-:Y:S02]  /*3280*/  IMAD R8, R15, R44, RZ ;  /* 0x0000002c0f087224 */ /* 0x000fe400078e02ff */
[----:B------:R-:W-:Y:S02]  /*3290*/  IMAD R13, R21, R14, R13 ;  /* 0x0000000e150d7224 */ /* 0x000fe400078e020d */
[----:B------:R-:W-:-:S04]  /*32a0*/  IMAD.WIDE.U32 R14, R14, R2, RZ ;  /* 0x000000020e0e7225 */ /* 0x000fc800078e00ff */
[----:B------:R-:W-:Y:S01]  /*32b0*/  IMAD R19, R19, R16, R8 ;  /* 0x0000001013137224 */ /* 0x000fe200078e0208 */
[----:B------:R-:W-:Y:S01]  /*32c0*/  IADD3 R8, R15, R13, RZ ;  /* 0x0000000d0f087210 */ /* 0x000fe20007ffe0ff */
        /* <DEDUP_REMOVED lines=9> */
[----:B------:R-:W-:Y:S05]  /*3360*/  CALL.REL.NOINC `($__internal_3_$__cuda_sm20_div_s64) ;  /* 0x00000fa000007944 */ /* 0x000fea0003c00000 */
        /* <DEDUP_REMOVED lines=12> */
.L_x_176:
        /* <DEDUP_REMOVED lines=23> */
.L_x_177:
[----:B------:R-:W-:Y:S05]  /*35a0*/  BSYNC B0 ;  /* 0x0000000000007941 */ /* 0x000fea0003800000 */
.L_x_175:
        /* <DEDUP_REMOVED lines=29> */
.L_x_179:
[----:B------:R-:W0:Y:S01]  /*3780*/  I2F.U32.RP R17, R10 ;  /* 0x0000000a00117306 */ /* 0x000e220000209000 */
[----:B------:R-:W-:Y:S01]  /*3790*/  IMAD.MOV.U32 R18, RZ, RZ, RZ ;  /* 0x000000ffff127224 */ /* 0x000fe200078e00ff */
[----:B------:R-:W-:Y:S01]  /*37a0*/  ISETP.NE.U32.AND P0, PT, R10, RZ, PT ;  /* 0x000000ff0a00720c */ /* 0x000fe20003f05070 */
[----:B------:R-:W-:-:S05]  /*37b0*/  IMAD.MOV.U32 R21, RZ, RZ, RZ ;  /* 0x000000ffff157224 */ /* 0x000fca00078e00ff */
        /* <DEDUP_REMOVED lines=19> */
.L_x_180:
[----:B------:R-:W-:Y:S05]  /*38f0*/  BSYNC B0 ;  /* 0x0000000000007941 */ /* 0x000fea0003800000 */
.L_x_178:
[----:B------:R-:W-:-:S04]  /*3900*/  IADD3 R31, P1, P0, R36, R32, R30 ;  /* 0x00000020241f7210 */ /* 0x000fc8000783e01e */
[----:B------:R-:W-:Y:S02]  /*3910*/  IADD3 R31, P3, P2, R42, R31, R44 ;  /* 0x0000001f2a1f7210 */ /* 0x000fe40007a7e02c */
[----:B------:R-:W-:Y:S01]  /*3920*/  IADD3.X R0, R4, R5, R0, P1, P0 ;  /* 0x0000000504007210 */ /* 0x000fe20000fe0400 */
[----:B------:R-:W-:Y:S01]  /*3930*/  IMAD R5, R21, R6, RZ ;  /* 0x0000000615057224 */ /* 0x000fe200078e02ff */
[----:B------:R-:W-:Y:S02]  /*3940*/  IADD3 R14, P1, P0, R46, R31, R14 ;  /* 0x0000001f2e0e7210 */ /* 0x000fe4000783e00e */
[----:B------:R-:W-:Y:S02]  /*3950*/  IADD3.X R0, R13, R0, R2, P3, P2 ;  /* 0x000000000d007210 */ /* 0x000fe40001fe4402 */
[----:B------:R-:W-:Y:S02]  /*3960*/  SHF.R.S32.HI R2, RZ, 0x1f, R6 ;  /* 0x0000001fff027819 */ /* 0x000fe40000011406 */
[----:B------:R-:W-:-:S02]  /*3970*/  IADD3.X R15, R11, R0, R8, P1, P0 ;  /* 0x000000000b0f7210 */ /* 0x000fc40000fe0408 */
[----:B------:R-:W-:Y:S01]  /*3980*/  SHF.R.S32.HI R0, RZ, 0x1f, R3 ;  /* 0x0000001fff007819 */ /* 0x000fe20000011403 */
[-C--:B------:R-:W-:Y:S02]  /*3990*/  IMAD R2, R2, R20.reuse, R5 ;  /* 0x0000001402027224 */ /* 0x080fe400078e0205 */
[----:B------:R-:W-:-:S04]  /*39a0*/  IMAD.WIDE.U32 R14, R6, R20, R14 ;  /* 0x00000014060e7225 */ /* 0x000fc800078e000e */
[----:B------:R-:W-:Y:S02]  /*39b0*/  IMAD R5, R12, R3, RZ ;  /* 0x000000030c057224 */ /* 0x000fe400078e02ff */
        /* <DEDUP_REMOVED lines=8> */
.L_x_156:
[----:B------:R-:W-:-:S04]  /*3a40*/  LEA R2, P0, R36, c[0x0][0x200], 0x2 ;  /* 0x0000800024027a11 */ /* 0x000fc800078010ff */
[----:B------:R-:W-:-:S05]  /*3a50*/  LEA.HI.X R3, R36, c[0x0][0x204], R37, 0x2, P0 ;  /* 0x0000810024037a11 */ /* 0x000fca00000f1425 */
[----:B------:R0:W-:Y:S04]  /*3a60*/  STG.E [R2.64], R28 ;  /* 0x0000001c02007986 */ /* 0x0001e8000c10190a */
.L_x_155:
[----:B------:R-:W-:Y:S05]  /*3a70*/  BSYNC B1 ;  /* 0x0000000000017941 */ /* 0x000fea0003800000 */
.L_x_154:
[----:B------:R-:W1:Y:S01]  /*3a80*/  S2R R0, SR_TID.X ;  /* 0x0000000000007919 */ /* 0x000e620000002100 */
[----:B------:R-:W-:Y:S01]  /*3a90*/  HFMA2.MMA R5, -RZ, RZ, 0, 0 ;  /* 0x00000000ff057435 */ /* 0x000fe200000001ff */
[----:B01----:R-:W-:-:S04]  /*3aa0*/  SHF.R.S32.HI R3, RZ, 0x1f, R0 ;  /* 0x0000001fff037819 */ /* 0x003fc80000011400 */
[----:B------:R-:W-:Y:S02]  /*3ab0*/  LEA.HI R12, R3, R0, RZ, 0x4 ;  /* 0x00000000030c7211 */ /* 0x000fe400078f20ff */
[----:B------:R-:W-:Y:S02]  /*3ac0*/  CS2R R2, SRZ ;  /* 0x0000000000027805 */ /* 0x000fe4000001ff00 */
[----:B------:R-:W-:Y:S02]  /*3ad0*/  LOP3.LUT R19, R12, 0xfffffff0, RZ, 0xc0, !PT ;  /* 0xfffffff00c137812 */ /* 0x000fe400078ec0ff */
[----:B------:R-:W-:-:S03]  /*3ae0*/  SHF.R.S32.HI R12, RZ, 0x4, R12 ;  /* 0x00000004ff0c7819 */ /* 0x000fc6000001140c */
[----:B------:R-:W-:-:S05]  /*3af0*/  IMAD.IADD R19, R0, 0x1, -R19 ;  /* 0x0000000100137824 */ /* 0x000fca00078e0a13 */
[C---:B------:R-:W-:Y:S02]  /*3b00*/  ISETP.GE.AND P0, PT, R19.reuse, c[0x0][0x314], PT ;  /* 0x0000c50013007a0c */ /* 0x040fe40003f06270 */
[----:B------:R-:W-:Y:S02]  /*3b10*/  SHF.L.U32 R18, R19, 0x2, RZ ;  /* 0x0000000213127819 */ /* 0x000fe400000006ff */
[----:B------:R-:W-:Y:S01]  /*3b20*/  ISETP.LT.AND P0, PT, R0, 0x80, !P0 ;  /* 0x000000800000780c */ /* 0x000fe20004701270 */
[----:B------:R-:W-:-:S12]  /*3b30*/  IMAD.MOV.U32 R0, RZ, RZ, c[0x0][0x314] ;  /* 0x0000c500ff007624 */ /* 0x000fd800078e00ff */
[----:B------:R-:W-:Y:S02]  /*3b40*/  @P0 FADD.FTZ R4, -R28, R29 ;  /* 0x0000001d1c040221 */ /* 0x000fe40000010100 */
[----:B------:R-:W-:Y:S02]  /*3b50*/  @P0 IMAD R9, R19, 0x9, R12 ;  /* 0x0000000913090824 */ /* 0x000fe400078e020c */
[----:B------:R-:W-:-:S06]  /*3b60*/  @P0 FMUL.FTZ R4, R4, 1.4426950216293334961 ;  /* 0x3fb8aa3b04040820 */ /* 0x000fcc0000410000 */
[----:B------:R-:W0:Y:S02]  /*3b70*/  @P0 MUFU.EX2 R4, R4 ;  /* 0x0000000400040308 */ /* 0x000e240000000800 */
[----:B0-----:R0:W-:Y:S04]  /*3b80*/  @P0 STS [R9.X4], R4 ;  /* 0x0000000409000388 */ /* 0x0011e80000004800 */
[----:B------:R-:W-:Y:S01]  /*3b90*/  BAR.SYNC.DEFER_BLOCKING 0x0 ;  /* 0x0000000000007b1d */ /* 0x000fe20000010000 */
[----:B------:R-:W-:Y:S01]  /*3ba0*/  ISETP.GE.AND P0, PT, R0, 0x1, PT ;  /* 0x000000010000780c */ /* 0x000fe20003f06270 */
[----:B------:R-:W-:-:S12]  /*3bb0*/  IMAD.MOV.U32 R0, RZ, RZ, RZ ;  /* 0x000000ffff007224 */ /* 0x000fd800078e00ff */
[----:B------:R-:W-:Y:S05]  /*3bc0*/  @!P0 BRA `(.L_x_181) ;  /* 0x0000024000008947 */ /* 0x000fea0003800000 */
[----:B------:R-:W-:Y:S01]  /*3bd0*/  ULDC UR5, c[0x0][0x22c] ;  /* 0x00008b0000057ab9 */ /* 0x000fe20000000800 */
[C---:B------:R-:W-:Y:S01]  /*3be0*/  IMAD R13, R12.reuse, 0x40, R18 ;  /* 0x000000400c0d7824 */ /* 0x040fe200078e0212 */
[----:B------:R-:W-:Y:S01]  /*3bf0*/  UIMAD UR5, UR8, UR5, URZ ;  /* 0x00000005080572a4 */ /* 0x000fe2000f8e023f */
[C---:B------:R-:W-:Y:S01]  /*3c00*/  IADD3 R5, R7.reuse, -UR8, RZ ;  /* 0x8000000807057c10 */ /* 0x040fe2000fffe0ff */
[----:B------:R-:W-:Y:S01]  /*3c10*/  IMAD R20, R7, c[0x0][0x22c], RZ ;  /* 0x00008b0007147a24 */ /* 0x000fe200078e02ff */
[----:B0-----:R-:W-:Y:S01]  /*3c20*/  CS2R R8, SRZ ;  /* 0x0000000000087805 */ /* 0x001fe2000001ff00 */
        /* <DEDUP_REMOVED lines=11> */
.L_x_184:
[----:B------:R-:W-:Y:S01]  /*3ce0*/  BSSY B0, `(.L_x_182) ;  /* 0x0000007000007945 */ /* 0x000fe20003800000 */
[----:B------:R-:W-:-:S05]  /*3cf0*/  @P2 BRA `(.L_x_183) ;  /* 0x0000005000002947 */ /* 0x000fca0003800000 */
[----:B------:R-:W-:Y:S01]  /*3d00*/  ISETP.GE.AND P0, PT, R18, c[0x0][0x220], PT ;  /* 0x0000880012007a0c */ /* 0x000fe20003f06270 */
[----:B------:R-:W-:Y:S01]  /*3d10*/  CS2R R8, SRZ ;  /* 0x0000000000087805 */ /* 0x000fe2000001ff00 */
[----:B------:R-:W-:Y:S11]  /*3d20*/  CS2R R10, SRZ ;  /* 0x00000000000a7805 */ /* 0x000ff6000001ff00 */
[----:B------:R-:W-:Y:S05]  /*3d30*/  @!P0 MOV R15, R13 ;  /* 0x0000000d000f8202 */ /* 0x000fea0000000f00 */
[----:B------:R0:W5:Y:S02]  /*3d40*/  @!P0 LDG.E.128 R8, [R14.64] ;  /* 0x0000000a0e088981 */ /* 0x000164000c1e1d00 */
.L_x_183:
[----:B------:R-:W-:Y:S05]  /*3d50*/  BSYNC B0 ;  /* 0x0000000000007941 */ /* 0x000fea0003800000 */
.L_x_182:
        /* <DEDUP_REMOVED lines=11> */
.L_x_181:
        /* <DEDUP_REMOVED lines=72> */
[----:B------:R-:W-:Y:S02]  /*4290*/  IMAD R0, R0, c[0x0][0x1e8], RZ ;  /* 0x00007a0000007a24 */ /* 0x000fe400078e02ff */
[----:B------:R-:W-:-:S04]  /*42a0*/  IMAD.WIDE.U32 R18, R7, c[0x0][0x1e8], R18 ;  /* 0x00007a0007127a25 */ /* 0x000fc800078e0012 */
[----:B------:R-:W-:Y:S01]  /*42b0*/  IMAD R0, R7, c[0x0][0x1ec], R0 ;  /* 0x00007b0007007a24 */ /* 0x000fe200078e0200 */
[----:B------:R-:W-:-:S04]  /*42c0*/  LEA R2, P0, R18, c[0x0][0x1d0], 0x1 ;  /* 0x0000740012027a11 */ /* 0x000fc800078008ff */
[----:B------:R-:W-:-:S04]  /*42d0*/  IADD3 R3, R19, R0, RZ ;  /* 0x0000000013037210 */ /* 0x000fc80007ffe0ff */
[----:B------:R-:W-:-:S05]  /*42e0*/  LEA.HI.X R3, R18, c[0x0][0x1d4], R3, 0x1, P0 ;  /* 0x0000750012037a11 */ /* 0x000fca00000f0c03 */
[----:B------:R-:W-:Y:S01]  /*42f0*/  STG.E.64 [R2.64], R4 ;  /* 0x0000000402007986 */ /* 0x000fe2000c101b0a */
[----:B------:R-:W-:Y:S05]  /*4300*/  EXIT ;  /* 0x000000000000794d */ /* 0x000fea0003800000 */
        .weak           $__internal_3_$__cuda_sm20_div_s64
        .type           $__internal_3_$__cuda_sm20_div_s64,@function
        .size           $__internal_3_$__cuda_sm20_div_s64,(.L_x_7699 - $__internal_3_$__cuda_sm20_div_s64)
$__internal_3_$__cuda_sm20_div_s64:
        /* <DEDUP_REMOVED lines=29> */
[----:B------:R-:W-:-:S04]  /*44e0*/  IMAD.X R26, RZ, RZ, ~R26, P0 ;  /* 0x000000ffff1a7224 */ /* 0x000fc800000e0e1a */
[----:B------:R-:W-:-:S04]  /*44f0*/  IMAD.WIDE.U32 R34, P5, R35, R26, R34 ;  /* 0x0000001a23227225 */ /* 0x000fc800078a0022 */
[C---:B------:R-:W-:Y:S02]  /*4500*/  IMAD R21, R27.reuse, R26, RZ ;  /* 0x0000001a1b157224 */ /* 0x040fe400078e02ff */
[----:B------:R-:W-:-:S04]  /*4510*/  IMAD.HI.U32 R20, P4, R27, R20, R34 ;  /* 0x000000141b147227 */ /* 0x000fc80007880022 */
[----:B------:R-:W-:Y:S01]  /*4520*/  IMAD.HI.U32 R19, R27, R26, RZ ;  /* 0x0000001a1b137227 */ /* 0x000fe200078e00ff */
[----:B------:R-:W-:Y:S02]  /*4530*/  IADD3 R21, P3, R21, R20, RZ ;  /* 0x0000001415157210 */ /* 0x000fe40007f7e0ff */
[-C--:B------:R-:W-:Y:S01]  /*4540*/  IADD3 R20, P0, RZ, -R18.reuse, RZ ;  /* 0x80000012ff147210 */ /* 0x080fe20007f1e0ff */
[----:B------:R-:W-:Y:S02]  /*4550*/  IMAD.X R27, R19, 0x1, R27, P5 ;  /* 0x00000001131b7824 */ /* 0x000fe400028e061b */
[----:B------:R-:W-:Y:S01]  /*4560*/  IMAD.MOV.U32 R35, RZ, RZ, RZ ;  /* 0x000000ffff237224 */ /* 0x000fe200078e00ff */
[----:B------:R-:W-:Y:S01]  /*4570*/  SEL R20, R20, R18, !P2 ;  /* 0x0000001214147207 */ /* 0x000fe20005000000 */
[----:B------:R-:W-:-:S04]  /*4580*/  IMAD.X R26, RZ, RZ, ~R17, P0 ;  /* 0x000000ffff1a7224 */ /* 0x000fc800000e0e11 */
[----:B------:R-:W-:Y:S01]  /*4590*/  IMAD.HI.U32 R34, R21, R20, RZ ;  /* 0x0000001415227227 */ /* 0x000fe200078e00ff */
[----:B------:R-:W-:Y:S02]  /*45a0*/  SEL R19, R26, R17, !P2 ;  /* 0x000000111a137207 */ /* 0x000fe40005000000 */
[----:B------:R-:W-:-:S03]  /*45b0*/  IADD3.X R26, RZ, RZ, R27, P3, P4 ;  /* 0x000000ffff1a7210 */ /* 0x000fc60001fe841b */
[----:B------:R-:W-:-:S04]  /*45c0*/  IMAD.WIDE.U32 R34, R21, R19, R34 ;  /* 0x0000001315227225 */ /* 0x000fc800078e0022 */
[C---:B------:R-:W-:Y:S02]  /*45d0*/  IMAD R27, R26.reuse, R19, RZ ;  /* 0x000000131a1b7224 */ /* 0x040fe400078e02ff */
[----:B------:R-:W-:-:S04]  /*45e0*/  IMAD.HI.U32 R34, P0, R26, R20, R34 ;  /* 0x000000141a227227 */ /* 0x000fc80007800022 */
[----:B------:R-:W-:Y:S01]  /*45f0*/  IMAD.HI.U32 R26, R26, R19, RZ ;  /* 0x000000131a1a7227 */ /* 0x000fe200078e00ff */
[----:B------:R-:W-:-:S04]  /*4600*/  IADD3 R27, P2, R27, R34, RZ ;  /* 0x000000221b1b7210 */ /* 0x000fc80007f5e0ff */
[----:B------:R-:W-:Y:S01]  /*4610*/  IADD3.X R26, R26, RZ, RZ, P0, !PT ;  /* 0x000000ff1a1a7210 */ /* 0x000fe200007fe4ff */
[----:B------:R-:W-:-:S04]  /*4620*/  IMAD.WIDE.U32 R34, R27, R38, RZ ;  /* 0x000000261b227225 */ /* 0x000fc800078e00ff */
[----:B------:R-:W-:Y:S01]  /*4630*/  IMAD R21, R27, R39, R35 ;  /* 0x000000271b157224 */ /* 0x000fe200078e0223 */
[----:B------:R-:W-:Y:S01]  /*4640*/  IADD3 R20, P0, -R34, R20, RZ ;  /* 0x0000001422147210 */ /* 0x000fe20007f1e1ff */
[----:B------:R-:W-:-:S03]  /*4650*/  IMAD.X R26, RZ, RZ, R26, P2 ;  /* 0x000000ffff1a7224 */ /* 0x000fc600010e061a */
        /* <DEDUP_REMOVED lines=8> */
[----:B------:R-:W-:Y:S02]  /*46e0*/  SEL R34, R34, R27, P4 ;  /* 0x0000001b22227207 */ /* 0x000fe40002000000 */
[----:B------:R-:W-:Y:S01]  /*46f0*/  ISETP.GE.U32.AND P0, PT, R21, R38, PT ;  /* 0x000000261500720c */ /* 0x000fe20003f06070 */
[----:B------:R-:W-:Y:S01]  /*4700*/  IMAD.X R21, RZ, RZ, R26, P2 ;  /* 0x000000ffff157224 */ /* 0x000fe200010e061a */
[----:B------:R-:W-:Y:S02]  /*4710*/  SEL R19, R20, R19, P4 ;  /* 0x0000001314137207 */ /* 0x000fe40002000000 */
[----:B------:R-:W-:Y:S02]  /*4720*/  IADD3 R27, P2, R34, 0x1, RZ ;  /* 0x00000001221b7810 */ /* 0x000fe40007f5e0ff */
[----:B------:R-:W-:Y:S01]  /*4730*/  SEL R21, R21, R26, P4 ;  /* 0x0000001a15157207 */ /* 0x000fe20002000000 */
[----:B------:R-:W-:Y:S01]  /*4740*/  IMAD.MOV.U32 R26, RZ, RZ, R22 ;  /* 0x000000ffff1a7224 */ /* 0x000fe200078e0016 */
[----:B------:R-:W-:-:S02]  /*4750*/  ISETP.GE.U32.AND.EX P0, PT, R19, R39, PT, P0 ;  /* 0x000000271300720c */ /* 0x000fc40003f06100 */
[----:B------:R-:W-:Y:S02]  /*4760*/  IADD3.X R20, RZ, R21, RZ, P2, !PT ;  /* 0x00000015ff147210 */ /* 0x000fe400017fe4ff */
[----:B------:R-:W-:Y:S02]  /*4770*/  SEL R27, R27, R34, P0 ;  /* 0x000000221b1b7207 */ /* 0x000fe40000000000 */
[----:B------:R-:W-:Y:S02]  /*4780*/  LOP3.LUT R19, R23, R17, RZ, 0x3c, !PT ;  /* 0x0000001117137212 */ /* 0x000fe400078e3cff */
[----:B------:R-:W-:Y:S02]  /*4790*/  SEL R21, R20, R21, P0 ;  /* 0x0000001514157207 */ /* 0x000fe40000000000 */
[----:B------:R-:W-:Y:S02]  /*47a0*/  IADD3 R20, P2, RZ, -R27, RZ ;  /* 0x8000001bff147210 */ /* 0x000fe40007f5e0ff */
[----:B------:R-:W-:-:S02]  /*47b0*/  ISETP.GE.AND P3, PT, R19, RZ, PT ;  /* 0x000000ff1300720c */ /* 0x000fc40003f66270 */
[----:B------:R-:W-:Y:S01]  /*47c0*/  ISETP.NE.U32.AND P0, PT, R24, RZ, PT ;  /* 0x000000ff1800720c */ /* 0x000fe20003f05070 */
[----:B------:R-:W-:Y:S01]  /*47d0*/  IMAD.X R24, RZ, RZ, ~R21, P2 ;  /* 0x000000ffff187224 */ /* 0x000fe200010e0e15 */
[----:B------:R-:W-:Y:S01]  /*47e0*/  SEL R20, R20, R27, !P3 ;  /* 0x0000001b14147207 */ /* 0x000fe20005800000 */
[----:B------:R-:W-:Y:S01]  /*47f0*/  IMAD.MOV.U32 R27, RZ, RZ, 0x0 ;  /* 0x00000000ff1b7424 */ /* 0x000fe200078e00ff */
[----:B------:R-:W-:Y:S02]  /*4800*/  ISETP.NE.AND.EX P0, PT, R23, RZ, PT, P0 ;  /* 0x000000ff1700720c */ /* 0x000fe40003f05300 */
[----:B------:R-:W-:Y:S02]  /*4810*/  SEL R24, R24, R21, !P3 ;  /* 0x0000001518187207 */ /* 0x000fe40005800000 */
[----:B------:R-:W-:Y:S02]  /*4820*/  SEL R20, R20, 0xffffffff, P0 ;  /* 0xffffffff14147807 */ /* 0x000fe40000000000 */
[----:B------:R-:W-:Y:S01]  /*4830*/  SEL R21, R24, 0xffffffff, P0 ;  /* 0xffffffff18157807 */ /* 0x000fe20000000000 */
[----:B------:R-:W-:Y:S06]  /*4840*/  RET.REL.NODEC R26 `(_ZN5flash32flash_fwd_splitkv_combine_kernelI23Flash_fwd_kernel_traitsILi64ELi64ELi256ELi4ELb0ELb0EN7cutlass6half_tE19Flash_kernel_traitsILi64ELi64ELi256ELi4ES3_EELi8ELi4ELb0EEEvNS_16Flash_fwd_paramsE) ;  /* 0xffffb7b01a007950 */ /* 0x000fec0003c3ffff */
.L_x_185:
        /* <DEDUP_REMOVED lines=11> */
.L_x_7699:


//--------------------- .text._ZN5flash32flash_fwd_splitkv_combine_kernelI23Flash_fwd_kernel_traitsILi64ELi64ELi256ELi4ELb0ELb0EN7cutlass6half_tE19Flash_kernel_traitsILi64ELi64ELi256ELi4ES3_EELi8ELi3ELb0EEEvNS_16Flash_fwd_paramsE --------------------------
	.section	.text._ZN5flash32flash_fwd_splitkv_combine_kernelI23Flash_fwd_kernel_traitsILi64ELi64ELi256ELi4ELb0ELb0EN7cutlass6half_tE19Flash_kernel_traitsILi64ELi64ELi256ELi4ES3_EELi8ELi3ELb0EEEvNS_16Flash_fwd_paramsE,"ax",@progbits
	.sectioninfo	@"SHI_REGISTERS=54"
	.align	128
        .global         _ZN5flash32flash_fwd_splitkv_combine_kernelI23Flash_fwd_kernel_traitsILi64ELi64ELi256ELi4ELb0ELb0EN7cutlass6half_tE19Flash_kernel_traitsILi64ELi64ELi256ELi4ES3_EELi8ELi3ELb0EEEvNS_16Flash_fwd_paramsE
        .type           _ZN5flash32flash_fwd_splitkv_combine_kernelI23Flash_fwd_kernel_traitsILi64ELi64ELi256ELi4ELb0ELb0EN7cutlass6half_tE19Flash_kernel_traitsILi64ELi64ELi256ELi4ES3_EELi8ELi3ELb0EEEvNS_16Flash_fwd_paramsE,@function
        .size           _ZN5flash32flash_fwd_splitkv_combine_kernelI23Flash_fwd_kernel_traitsILi64ELi64ELi256ELi4ELb0ELb0EN7cutlass6half_tE19Flash_kernel_traitsILi64ELi64ELi256ELi4ES3_EELi8ELi3ELb0EEEvNS_16Flash_fwd_paramsE,(.L_x_7700 - _ZN5flash32flash_fwd_splitkv_combine_kernelI23Flash_fwd_kernel_traitsILi64ELi64ELi256ELi4ELb0ELb0EN7cutlass6half_tE19Flash_kernel_traitsILi64ELi64ELi256ELi4ES3_EELi8ELi3ELb0EEEvNS_16Flash_fwd_paramsE)
        .other          _ZN5flash32flash_fwd_splitkv_combine_kernelI23Flash_fwd_kernel_traitsILi64ELi64ELi256ELi4ELb0ELb0EN7cutlass6half_tE19Flash_kernel_traitsILi64ELi64ELi256ELi4ES3_EELi8ELi3ELb0EEEvNS_16Flash_fwd_paramsE,@"STO_CUDA_ENTRY STV_DEFAULT"
_ZN5flash32flash_fwd_splitkv_combine_kernelI23Flash_fwd_kernel_traitsILi64ELi64ELi256ELi4ELb0ELb0EN7cutlass6half_tE19Flash_kernel_traitsILi64ELi64ELi256ELi4ES3_EELi8ELi3ELb0EEEvNS_16Flash_fwd_paramsE:
.text._ZN5flash32flash_fwd_splitkv_combine_kernelI23Flash_fwd_kernel_traitsILi64ELi64ELi256ELi4ELb0ELb0EN7cutlass6half_tE19Flash_kernel_traitsILi64ELi64ELi256ELi4ES3_EELi8ELi3ELb0EEEvNS_16Flash_fwd_paramsE:
        /* <DEDUP_REMOVED lines=23> */
[----:B------:R-:W-:Y:S05]  /*0170*/  CALL.REL.NOINC `($__internal_4_$__cuda_sm20_div_s64) ;  /* 0x000040e000007944 */ /* 0x000fea0003c00000 */
[----:B------:R-:W-:Y:S01]  /*0180*/  MOV R24, R0 ;  /* 0x0000000000187202 */ /* 0x000fe20000000f00 */
[----:B------:R-:W-:Y:S05]  /*0190*/  BRA `(.L_x_187) ;  /* 0x0000013000007947 */ /* 0x000fea0003800000 */
.L_x_186:
        /* <DEDUP_REMOVED lines=19> */
.L_x_187:
        /* <DEDUP_REMOVED lines=8> */
[----:B------:R-:W-:Y:S02]  /*0350*/  MOV R21, R25 ;  /* 0x0000001900157202 */ /* 0x000fe40000000f00 */
[----:B------:R-:W-:Y:S02]  /*0360*/  MOV R20, 0x380 ;  /* 0x0000038000147802 */ /* 0x000fe40000000f00 */
[----:B------:R-:W-:Y:S05]  /*0370*/  CALL.REL.NOINC `($__internal_4_$__cuda_sm20_div_s64) ;  /* 0x00003ee000007944 */ /* 0x000fea0003c00000 */
[----:B------:R-:W-:Y:S02]  /*0380*/  MOV R12, R0 ;  /* 0x00000000000c7202 */ /* 0x000fe40000000f00 */
[----:B------:R-:W-:Y:S01]  /*0390*/  MOV R13, R25 ;  /* 0x00000019000d7202 */ /* 0x000fe20000000f00 */
[----:B------:R-:W-:Y:S05]  /*03a0*/  BRA `(.L_x_190) ;  /* 0x0000013000007947 */ /* 0x000fea0003800000 */
.L_x_189:
        /* <DEDUP_REMOVED lines=19> */
.L_x_190:
[----:B------:R-:W-:Y:S05]  /*04e0*/  BSYNC B0 ;  /* 0x0000000000007941 */ /* 0x000fea0003800000 */
.L_x_188:
        /* <DEDUP_REMOVED lines=44> */
.L_x_192:
        /* <DEDUP_REMOVED lines=19> */
.L_x_193:
[----:B------:R-:W-:Y:S05]  /*08e0*/  BSYNC B0 ;  /* 0x0000000000007941 */ /* 0x000fea0003800000 */
.L_x_191:
        /* <DEDUP_REMOVED lines=70> */
[----:B------:R-:W-:Y:S02]  /*0d50*/  MOV R20, 0xd70 ;  /* 0x00000d7000147802 */ /* 0x000fe40000000f00 */
[----:B------:R-:W-:Y:S05]  /*0d60*/  CALL.REL.NOINC `($__internal_4_$__cuda_sm20_div_s64) ;  /* 0x000034f000007944 */ /* 0x000fea0003c00000 */
[----:B------:R-:W-:Y:S02]  /*0d70*/  MOV R32, R0 ;  /* 0x0000000000207202 */ /* 0x000fe40000000f00 */
[----:B------:R-:W-:Y:S01]  /*0d80*/  MOV R33, R25 ;  /* 0x0000001900217202 */ /* 0x000fe20000000f00 */
[----:B------:R-:W-:Y:S05]  /*0d90*/  BRA `(.L_x_196) ;  /* 0x0000013000007947 */ /* 0x000fea0003800000 */
.L_x_195:
        /* <DEDUP_REMOVED lines=19> */
.L_x_196:
[----:B------:R-:W-:Y:S05]  /*0ed0*/  BSYNC B0 ;  /* 0x0000000000007941 */ /* 0x000fea0003800000 */
.L_x_194:
        /* <DEDUP_REMOVED lines=42> */
.L_x_198:
        /* <DEDUP_REMOVED lines=19> */
.L_x_199:
[----:B------:R-:W-:Y:S05]  /*12b0*/  BSYNC B0 ;  /* 0x0000000000007941 */ /* 0x000fea0003800000 */
.L_x_197:
[----:B------:R-:W-:Y:S01]  /*12c0*/  IABS R6, c[0x0][0x214] ;  /* 0x0000850000067a13 */ /* 0x000fe20000000000 */
[----:B------:R-:W-:Y:S01]  /*12d0*/  ULDC.U8 UR4, c[0x0][0x329] ;  /* 0x0000ca4000047ab9 */ /* 0x000fe20000000000 */
[----:B------:R-:W-:Y:S01]  /*12e0*/  ISETP.GT.AND P3, PT, R5, RZ, PT ;  /* 0x000000ff0500720c */ /* 0x000fe20003f64270 */
[----:B------:R-:W-:Y:S01]  /*12f0*/  ULDC.64 UR10, c[0x0][0x118] ;  /* 0x00004600000a7ab9 */ /* 0x000fe20000000a00 */
[----:B------:R-:W0:Y:S01]  /*1300*/  I2F.RP R20, R6 ;  /* 0x0000000600147306 */ /* 0x000e220000209400 */
[----:B------:R-:W-:Y:S07]  /*1310*/  BSSY B0, `(.L_x_200) ;  /* 0x000007f000007945 */ /* 0x000fee0003800000 */
        /* <DEDUP_REMOVED lines=9> */
[----:B------:R-:W-:-:S03]  /*13b0*/  ISETP.GE.AND P1, PT, R11, RZ, PT ;  /* 0x000000ff0b00720c */ /* 0x000fc60003f26270 */
[----:B------:R-:W-:-:S04]  /*13c0*/  IMAD.HI.U32 R2, R2, R0, RZ ;  /* 0x0000000002027227 */ /* 0x000fc800078e00ff */
[----:B------:R-:W-:-:S04]  /*13d0*/  IMAD.MOV R13, RZ, RZ, -R2 ;  /* 0x000000ffff0d7224 */ /* 0x000fc800078e0a02 */
[C---:B------:R-:W-:Y:S01]  /*13e0*/  IMAD R13, R6.reuse, R13, R0 ;  /* 0x0000000d060d7224 */ /* 0x040fe200078e0200 */
[----:B------:R-:W-:Y:S02]  /*13f0*/  SHF.R.S32.HI R0, RZ, 0x1f, R5 ;  /* 0x0000001fff007819 */ /* 0x000fe40000011405 */
[----:B------:R-:W-:Y:S02]  /*1400*/  LEA.HI.SX32 R5, R5, 0x1, 0x1 ;  /* 0x0000000105057811 */ /* 0x000fe400078f0aff */
[----:B------:R-:W-:Y:S01]  /*1410*/  ISETP.GT.U32.AND P0, PT, R6, R13, PT ;  /* 0x0000000d0600720c */ /* 0x000fe20003f04070 */
[----:B------:R-:W-:-:S12]  /*1420*/  @!P3 IMAD.MOV R5, RZ, RZ, R0 ;  /* 0x000000ffff05b224 */ /* 0x000fd800078e0200 */
[----:B------:R-:W-:Y:S01]  /*1430*/  @!P0 IMAD.IADD R13, R13, 0x1, -R6 ;  /* 0x000000010d0d8824 */ /* 0x000fe200078e0a06 */
[----:B------:R-:W-:Y:S02]  /*1440*/  @!P0 IADD3 R2, R2, 0x1, RZ ;  /* 0x0000000102028810 */ /* 0x000fe40007ffe0ff */
[----:B------:R-:W-:Y:S02]  /*1450*/  ISETP.NE.AND P0, PT, RZ, c[0x0][0x214], PT ;  /* 0x00008500ff007a0c */ /* 0x000fe40003f05270 */
[----:B------:R-:W-:-:S13]  /*1460*/  ISETP.GE.U32.AND P2, PT, R13, R6, PT ;  /* 0x000000060d00720c */ /* 0x000fda0003f46070 */
[----:B------:R-:W-:-:S05]  /*1470*/  @P2 IADD3 R2, R2, 0x1, RZ ;  /* 0x0000000102022810 */ /* 0x000fca0007ffe0ff */
[----:B------:R-:W-:Y:S01]  /*1480*/  @!P1 IMAD.MOV R2, RZ, RZ, -R2 ;  /* 0x000000ffff029224 */ /* 0x000fe200078e0a02 */
[----:B------:R-:W-:-:S05]  /*1490*/  @!P0 LOP3.LUT R2, RZ, c[0x0][0x214], RZ, 0x33, !PT ;  /* 0x00008500ff028a12 */ /* 0x000fca00078e33ff */
[----:B------:R-:W-:Y:S01]  /*14a0*/  IMAD R5, R5, R2, RZ ;  /* 0x0000000205057224 */ /* 0x000fe200078e02ff */
[----:B------:R-:W-:-:S04]  /*14b0*/  IABS R2, c[0x0][0x1c0] ;  /* 0x0000700000027a13 */ /* 0x000fc80000000000 */
[----:B------:R-:W-:Y:S01]  /*14c0*/  IABS R11, R5 ;  /* 0x00000005000b7213 */ /* 0x000fe20000000000 */
[----:B------:R-:W0:Y:S04]  /*14d0*/  I2F.U32.RP R6, R2 ;  /* 0x0000000200067306 */ /* 0x000e280000209000 */
[----:B------:R-:W-:-:S04]  /*14e0*/  IMAD.IADD R10, R10, 0x1, R11 ;  /* 0x000000010a0a7824 */ /* 0x000fc800078e020b */
[----:B------:R-:W1:Y:S08]  /*14f0*/  I2F.RP R12, R11 ;  /* 0x0000000b000c7306 */ /* 0x000e700000209400 */
[----:B0-----:R-:W0:Y:S08]  /*1500*/  MUFU.RCP R22, R6 ;  /* 0x0000000600167308 */ /* 0x001e300000001000 */
[----:B-1----:R-:W1:Y:S01]  /*1510*/  MUFU.RCP R0, R12 ;  /* 0x0000000c00007308 */ /* 0x002e620000001000 */
[----:B0-----:R-:W-:-:S07]  /*1520*/  IADD3 R22, R22, 0xffffffe, RZ ;  /* 0x0ffffffe16167810 */ /* 0x001fce0007ffe0ff */
[----:B------:R-:W0:Y:S01]  /*1530*/  F2I.FTZ.U32.TRUNC.NTZ R23, R22 ;  /* 0x0000001600177305 */ /* 0x000e22000021f000 */
[----:B-1----:R-:W-:Y:S02]  /*1540*/  IADD3 R20, R0, 0xffffffe, RZ ;  /* 0x0ffffffe00147810 */ /* 0x002fe40007ffe0ff */
[----:B------:R-:W-:-:S05]  /*1550*/  IABS R12, R9 ;  /* 0x00000009000c7213 */ /* 0x000fca0000000000 */
[----:B------:R-:W1:Y:S01]  /*1560*/  F2I.FTZ.U32.TRUNC.NTZ R21, R20 ;  /* 0x0000001400157305 */ /* 0x000e62000021f000 */
[----:B------:R-:W-:Y:S01]  /*1570*/  LOP3.LUT R9, R9, c[0x0][0x1c0], RZ, 0x3c, !PT ;  /* 0x0000700009097a12 */ /* 0x000fe200078e3cff */
[----:B0-----:R-:W-:Y:S02]  /*1580*/  IMAD.MOV R27, RZ, RZ, -R23 ;  /* 0x000000ffff1b7224 */ /* 0x001fe400078e0a17 */
[----:B------:R-:W-:Y:S02]  /*1590*/  IMAD.MOV.U32 R22, RZ, RZ, RZ ;  /* 0x000000ffff167224 */ /* 0x000fe400078e00ff */
[----:B------:R-:W-:Y:S02]  /*15a0*/  IMAD R27, R27, R2, RZ ;  /* 0x000000021b1b7224 */ /* 0x000fe400078e02ff */
[----:B-1----:R-:W-:Y:S02]  /*15b0*/  IMAD.MOV R0, RZ, RZ, -R21 ;  /* 0x000000ffff007224 */ /* 0x002fe400078e0a15 */
[----:B------:R-:W-:-:S02]  /*15c0*/  IMAD.MOV.U32 R20, RZ, RZ, RZ ;  /* 0x000000ffff147224 */ /* 0x000fc400078e00ff */
[----:B------:R-:W-:Y:S01]  /*15d0*/  IMAD R13, R0, R11, RZ ;  /* 0x0000000b000d7224 */ /* 0x000fe200078e02ff */
[----:B------:R-:W-:Y:S01]  /*15e0*/  IABS R0, R10 ;  /* 0x0000000a00007213 */ /* 0x000fe20000000000 */
[----:B------:R-:W-:-:S04]  /*15f0*/  IMAD.HI.U32 R27, R23, R27, R22 ;  /* 0x0000001b171b7227 */ /* 0x000fc800078e0016 */
[----:B------:R-:W-:Y:S01]  /*1600*/  IMAD.HI.U32 R13, R21, R13, R20 ;  /* 0x0000000d150d7227 */ /* 0x000fe200078e0014 */
[----:B------:R-:W-:Y:S02]  /*1610*/  IABS R21, c[0x0][0x1c0] ;  /* 0x0000700000157a13 */ /* 0x000fe40000000000 */
[----:B------:R-:W-:Y:S01]  /*1620*/  IABS R20, R5 ;  /* 0x0000000500147213 */ /* 0x000fe20000000000 */
[----:B------:R-:W-:-:S04]  /*1630*/  IMAD.HI.U32 R6, R27, R12, RZ ;  /* 0x0000000c1b067227 */ /* 0x000fc800078e00ff */
[----:B------:R-:W-:Y:S02]  /*1640*/  IMAD.MOV R21, RZ, RZ, -R21 ;  /* 0x000000ffff157224 */ /* 0x000fe400078e0a15 */
[----:B------:R-:W-:Y:S02]  /*1650*/  IMAD.MOV R20, RZ, RZ, -R20 ;  /* 0x000000ffff147224 */ /* 0x000fe400078e0a14 */
[----:B------:R-:W-:-:S04]  /*1660*/  IMAD.HI.U32 R13, R13, R0, RZ ;  /* 0x000000000d0d7227 */ /* 0x000fc800078e00ff */
[----:B------:R-:W-:Y:S02]  /*1670*/  IMAD R23, R6, R21, R12 ;  /* 0x0000001506177224 */ /* 0x000fe400078e020c */
[--C-:B------:R-:W-:Y:S02]  /*1680*/  IMAD R20, R13, R20, R0.reuse ;  /* 0x000000140d147224 */ /* 0x100fe400078e0200 */
[----:B------:R-:W-:Y:S01]  /*1690*/  IMAD.HI.U32 R12, R27, R0, RZ ;  /* 0x000000001b0c7227 */ /* 0x000fe200078e00ff */
[----:B------:R-:W-:Y:S02]  /*16a0*/  ISETP.GT.U32.AND P3, PT, R2, R23, PT ;  /* 0x000000170200720c */ /* 0x000fe40003f64070 */
[----:B------:R-:W-:Y:S01]  /*16b0*/  ISETP.GT.U32.AND P0, PT, R11, R20, PT ;  /* 0x000000140b00720c */ /* 0x000fe20003f04070 */
[----:B------:R-:W-:Y:S01]  /*16c0*/  IMAD R21, R12, R21, R0 ;  /* 0x000000150c157224 */ /* 0x000fe200078e0200 */
[C---:B------:R-:W-:Y:S02]  /*16d0*/  LOP3.LUT R0, R10.reuse, R11, RZ, 0x3c, !PT ;  /* 0x0000000b0a007212 */ /* 0x040fe400078e3cff */
[----:B------:R-:W-:-:S02]  /*16e0*/  LOP3.LUT R10, R10, c[0x0][0x1c0], RZ, 0x3c, !PT ;  /* 0x000070000a0a7a12 */ /* 0x000fc400078e3cff */
[----:B------:R-:W-:Y:S02]  /*16f0*/  ISETP.GT.U32.AND P1, PT, R2, R21, PT ;  /* 0x000000150200720c */ /* 0x000fe40003f24070 */
[----:B------:R-:W-:Y:S02]  /*1700*/  ISETP.GE.AND P4, PT, R0, RZ, PT ;  /* 0x000000ff0000720c */ /* 0x000fe40003f86270 */
[----:B------:R-:W0:Y:S01]  /*1710*/  S2R R0, SR_TID.X ;  /* 0x0000000000007919 */ /* 0x000e220000002100 */
[----:B------:R-:W-:Y:S01]  /*1720*/  @!P3 IMAD.IADD R23, R23, 0x1, -R2 ;  /* 0x000000011717b824 */ /* 0x000fe200078e0a02 */
[----:B------:R-:W-:Y:S01]  /*1730*/  @!P3 IADD3 R6, R6, 0x1, RZ ;  /* 0x000000010606b810 */ /* 0x000fe20007ffe0ff */
[----:B------:R-:W-:Y:S01]  /*1740*/  @!P0 IMAD.IADD R20, R20, 0x1, -R11 ;  /* 0x0000000114148824 */ /* 0x000fe200078e0a0b */
[----:B------:R-:W-:Y:S02]  /*1750*/  @!P0 IADD3 R13, R13, 0x1, RZ ;  /* 0x000000010d0d8810 */ /* 0x000fe40007ffe0ff */
[----:B------:R-:W-:-:S02]  /*1760*/  ISETP.GE.U32.AND P6, PT, R23, R2, PT ;  /* 0x000000021700720c */ /* 0x000fc40003fc6070 */
[----:B------:R-:W-:Y:S01]  /*1770*/  ISETP.GE.U32.AND P2, PT, R20, R11, PT ;  /* 0x0000000b1400720c */ /* 0x000fe20003f46070 */
[----:B------:R-:W-:Y:S01]  /*1780*/  @!P1 IMAD.IADD R21, R21, 0x1, -R2 ;  /* 0x0000000115159824 */ /* 0x000fe200078e0a02 */
[----:B------:R-:W-:Y:S02]  /*1790*/  ISETP.GE.AND P0, PT, R9, RZ, PT ;  /* 0x000000ff0900720c */ /* 0x000fe40003f06270 */
[----:B------:R-:W-:Y:S02]  /*17a0*/  ISETP.GT.AND P3, PT, R4, RZ, PT ;  /* 0x000000ff0400720c */ /* 0x000fe40003f64270 */
[----:B------:R-:W-:Y:S02]  /*17b0*/  ISETP.GE.U32.AND P5, PT, R21, R2, PT ;  /* 0x000000021500720c */ /* 0x000fe40003fa6070 */
[----:B------:R-:W-:Y:S02]  /*17c0*/  @!P1 IADD3 R12, R12, 0x1, RZ ;  /* 0x000000010c0c9810 */ /* 0x000fe40007ffe0ff */
[----:B------:R-:W-:-:S02]  /*17d0*/  LOP3.LUT R9, RZ, c[0x0][0x1c0], RZ, 0x33, !PT ;  /* 0x00007000ff097a12 */ /* 0x000fc400078e33ff */
[----:B------:R-:W-:Y:S02]  /*17e0*/  @P6 IADD3 R6, R6, 0x1, RZ ;  /* 0x0000000106066810 */ /* 0x000fe40007ffe0ff */
[----:B------:R-:W-:Y:S02]  /*17f0*/  @P2 IADD3 R13, R13, 0x1, RZ ;  /* 0x000000010d0d2810 */ /* 0x000fe40007ffe0ff */
[----:B------:R-:W-:Y:S02]  /*1800*/  ISETP.NE.AND P6, PT, R5, RZ, PT ;  /* 0x000000ff0500720c */ /* 0x000fe40003fc5270 */
[----:B------:R-:W-:Y:S01]  /*1810*/  ISETP.GE.AND P2, PT, R10, RZ, PT ;  /* 0x000000ff0a00720c */ /* 0x000fe20003f46270 */
[----:B------:R-:W-:Y:S01]  /*1820*/  IMAD.MOV.U32 R10, RZ, RZ, R6 ;  /* 0x000000ffff0a7224 */ /* 0x000fe200078e0006 */
[----:B------:R-:W-:Y:S01]  /*1830*/  ISETP.NE.AND P1, PT, RZ, UR4, PT ;  /* 0x00000004ff007c0c */ /* 0x000fe2000bf25270 */
[----:B------:R-:W-:Y:S01]  /*1840*/  @!P4 IMAD.MOV R13, RZ, RZ, -R13 ;  /* 0x000000ffff0dc224 */ /* 0x000fe200078e0a0d */
[----:B------:R-:W-:Y:S01]  /*1850*/  ISETP.NE.AND P4, PT, RZ, c[0x0][0x1c0], PT ;  /* 0x00007000ff007a0c */ /* 0x000fe20003f85270 */
[----:B------:R-:W-:Y:S01]  /*1860*/  IMAD.MOV.U32 R6, RZ, RZ, c[0x0][0x214] ;  /* 0x00008500ff067624 */ /* 0x000fe200078e00ff */
[----:B0-----:R-:W-:Y:S01]  /*1870*/  SHF.R.S32.HI R23, RZ, 0x1f, R0 ;  /* 0x0000001fff177819 */ /* 0x001fe20000011400 */
[----:B------:R-:W-:Y:S01]  /*1880*/  @!P0 IMAD.MOV R10, RZ, RZ, -R10 ;  /* 0x000000ffff0a8224 */ /* 0x000fe200078e0a0a */
[----:B------:R-:W-:-:S02]  /*1890*/  SHF.R.S32.HI R2, RZ, 0x1f, R4 ;  /* 0x0000001fff027819 */ /* 0x000fc40000011404 */
[----:B------:R-:W-:Y:S02]  /*18a0*/  SEL R6, R6, 0x1, !P1 ;  /* 0x0000000106067807 */ /* 0x000fe40004800000 */
[----:B------:R-:W-:Y:S02]  /*18b0*/  SEL R21, R9, R10, !P4 ;  /* 0x0000000a09157207 */ /* 0x000fe40006000000 */
[----:B------:R-:W-:Y:S02]  /*18c0*/  @!P6 LOP3.LUT R13, RZ, R11, RZ, 0x33, !PT ;  /* 0x0000000bff0de212 */ /* 0x000fe400078e33ff */
[----:B------:R-:W-:Y:S01]  /*18d0*/  LEA.HI R10, R23, R0, RZ, 0x3 ;  /* 0x00000000170a7211 */ /* 0x000fe200078f18ff */
[----:B------:R-:W-:Y:S01]  /*18e0*/  IMAD R11, R21, R6, RZ ;  /* 0x00000006150b7224 */ /* 0x000fe200078e02ff */
[----:B------:R-:W-:Y:S02]  /*18f0*/  @P5 IADD3 R12, R12, 0x1, RZ ;  /* 0x000000010c0c5810 */ /* 0x000fe40007ffe0ff */
[----:B------:R-:W-:Y:S01]  /*1900*/  LEA.HI.SX32 R20, R4, 0x1, 0x1 ;  /* 0x0000000104147811 */ /* 0x000fe200078f0aff */
[----:B------:R-:W-:Y:S01]  /*1910*/  @!P3 IMAD.MOV R20, RZ, RZ, R2 ;  /* 0x000000ffff14b224 */ /* 0x000fe200078e0202 */
[----:B------:R-:W-:Y:S01]  /*1920*/  ISETP.LT.U32.AND P0, PT, R24, R13, PT ;  /* 0x0000000d1800720c */ /* 0x000fe20003f01070 */
[----:B------:R-:W-:Y:S01]  /*1930*/  @!P2 IMAD.MOV R12, RZ, RZ, -R12 ;  /* 0x000000ffff0ca224 */ /* 0x000fe200078e0a0c */
[----:B------:R-:W-:Y:S01]  /*1940*/  SHF.R.S32.HI R21, RZ, 0x1f, R13 ;  /* 0x0000001fff157819 */ /* 0x000fe2000001140d */
[----:B------:R-:W-:Y:S01]  /*1950*/  IMAD R11, R20, R11, RZ ;  /* 0x0000000b140b7224 */ /* 0x000fe200078e02ff */
[----:B------:R-:W-:-:S02]  /*1960*/  SHF.R.S32.HI R2, RZ, 0x3, R10 ;  /* 0x00000003ff027819 */ /* 0x000fc4000001140a */
[----:B------:R-:W-:Y:S02]  /*1970*/  ISETP.LT.AND.EX P2, PT, R25, R21, PT, P0 ;  /* 0x000000151900720c */ /* 0x000fe40003f41300 */
[----:B------:R-:W-:Y:S02]  /*1980*/  ISETP.GE.AND P0, PT, R2, c[0x0][0x314], PT ;  /* 0x0000c50002007a0c */ /* 0x000fe40003f06270 */
[----:B------:R-:W-:Y:S01]  /*1990*/  LOP3.LUT R23, R10, 0xfffffff8, RZ, 0xc0, !PT ;  /* 0xfffffff80a177812 */ /* 0x000fe200078ec0ff */
[----:B------:R-:W-:Y:S01]  /*19a0*/  IMAD.MOV.U32 R10, RZ, RZ, -0x800000 ;  /* 0xff800000ff0a7424 */ /* 0x000fe200078e00ff */
[----:B------:R-:W-:Y:S02]  /*19b0*/  SEL R9, R9, R12, !P4 ;  /* 0x0000000c09097207 */ /* 0x000fe40006000000 */
[----:B------:R-:W-:Y:S01]  /*19c0*/  SEL R13, R24, R13, P2 ;  /* 0x0000000d180d7207 */ /* 0x000fe20001000000 */
[----:B------:R-:W-:Y:S01]  /*19d0*/  IMAD.IADD R23, R0, 0x1, -R23 ;  /* 0x0000000100177824 */ /* 0x000fe200078e0a17 */
[----:B------:R-:W-:-:S05]  /*19e0*/  SEL R12, R25, R21, P2 ;  /* 0x00000015190c7207 */ /* 0x000fca0001000000 */
[----:B------:R-:W-:Y:S05]  /*19f0*/  @P0 BRA `(.L_x_201) ;  /* 0x0000010000000947 */ /* 0x000fea0003800000 */
[----:B------:R-:W-:Y:S02]  /*1a00*/  IADD3 R22, P2, R7, -UR8, RZ ;  /* 0x8000000807167c10 */ /* 0x000fe4000ff5e0ff */
[----:B------:R-:W-:Y:S02]  /*1a10*/  SHF.R.S32.HI R20, RZ, 0x1f, R23 ;  /* 0x0000001fff147819 */ /* 0x000fe40000011417 */
        /* <DEDUP_REMOVED lines=14> */
.L_x_201:
[----:B------:R-:W-:Y:S05]  /*1b00*/  BSYNC B0 ;  /* 0x0000000000007941 */ /* 0x000fea0003800000 */
.L_x_200:
[C---:B------:R-:W-:Y:S01]  /*1b10*/  ISETP.GT.AND P0, PT, R0.reuse, 0x3f, PT ;  /* 0x0000003f0000780c */ /* 0x040fe20003f04270 */
[----:B------:R-:W-:Y:S01]  /*1b20*/  IMAD.MOV.U32 R29, RZ, RZ, -0x800000 ;  /* 0xff800000ff1d7424 */ /* 0x000fe200078e00ff */
[C---:B------:R-:W-:Y:S01]  /*1b30*/  LOP3.LUT P2, RZ, R0.reuse, 0x7, RZ, 0xc0, !PT ;  /* 0x0000000700ff7812 */ /* 0x040fe2000784c0ff */
[----:B------:R-:W-:Y:S01]  /*1b40*/  IMAD R9, R9, R6, RZ ;  /* 0x0000000609097224 */ /* 0x000fe200078e02ff */
[----:B------:R-:W-:Y:S01]  /*1b50*/  ISETP.GT.AND P3, PT, R5, RZ, PT ;  /* 0x000000ff0500720c */ /* 0x000fe20003f64270 */
[----:B------:R-:W-:Y:S01]  /*1b60*/  BSSY B1, `(.L_x_202) ;  /* 0x00001e5000017945 */ /* 0x000fe20003800000 */
[----:B------:R-:W-:Y:S01]  /*1b70*/  ISETP.GT.OR P2, PT, R0, 0x3f, P2 ;  /* 0x0000003f0000780c */ /* 0x000fe20001744670 */
[----:B------:R-:W-:-:S06]  /*1b80*/  IMAD.MOV.U32 R28, RZ, RZ, 0x7f800000 ;  /* 0x7f800000ff1c7424 */ /* 0x000fcc00078e00ff */
[----:B0-----:R-:W-:Y:S02]  /*1b90*/  @!P0 IMAD R21, R2, 0x9, R23 ;  /* 0x0000000902158824 */ /* 0x001fe400078e0217 */
[----:B------:R-:W-:-:S03]  /*1ba0*/  IMAD R23, R23, 0x9, R2 ;  /* 0x0000000917177824 */ /* 0x000fc600078e0202 */
[----:B-----5:R-:W-:Y:S04]  /*1bb0*/  @!P0 STS [R21.X4], R10 ;  /* 0x0000000a15008388 */ /* 0x020fe80000004800 */
[----:B------:R-:W-:Y:S06]  /*1bc0*/  BAR.SYNC.DEFER_BLOCKING 0x0 ;  /* 0x0000000000007b1d */ /* 0x000fec0000010000 */
[----:B------:R-:W0:Y:S04]  /*1bd0*/  @!P0 LDS R29, [R23.X4] ;  /* 0x00000000171d8984 */ /* 0x000e280000004800 */
[----:B0-----:R-:W0:Y:S02]  /*1be0*/  SHFL.BFLY PT, R22, R29, 0x4, 0x1f ;  /* 0x0c801f001d167f89 */ /* 0x001e2400000e0000 */
[----:B0-----:R-:W-:-:S05]  /*1bf0*/  FMNMX.FTZ R22, R22, R29, !PT ;  /* 0x0000001d16167209 */ /* 0x001fca0007810000 */
[----:B------:R-:W0:Y:S02]  /*1c00*/  SHFL.BFLY PT, R31, R22, 0x2, 0x1f ;  /* 0x0c401f00161f7f89 */ /* 0x000e2400000e0000 */
[----:B0-----:R-:W-:Y:S02]  /*1c10*/  FMNMX.FTZ R31, R22, R31, !PT ;  /* 0x0000001f161f7209 */ /* 0x001fe40007810000 */
[----:B------:R-:W-:-:S03]  /*1c20*/  SHF.R.S32.HI R22, RZ, 0x1f, R5 ;  /* 0x0000001fff167819 */ /* 0x000fc60000011405 */
        /* <DEDUP_REMOVED lines=8> */
[----:B0-----:R-:W-:-:S05]  /*1cb0*/  FADD.FTZ R24, R27, R24 ;  /* 0x000000181b187221 */ /* 0x001fca0000010000 */
[----:B------:R-:W0:Y:S02]  /*1cc0*/  SHFL.BFLY PT, R25, R24, 0x2, 0x1f ;  /* 0x0c401f0018197f89 */ /* 0x000e2400000e0000 */
[----:B0-----:R-:W-:-:S05]  /*1cd0*/  FADD.FTZ R25, R24, R25 ;  /* 0x0000001918197221 */ /* 0x001fca0000010000 */
[----:B------:R-:W0:Y:S02]  /*1ce0*/  SHFL.BFLY PT, R10, R25, 0x1, 0x1f ;  /* 0x0c201f00190a7f89 */ /* 0x000e2400000e0000 */
[----:B0-----:R-:W-:Y:S01]  /*1cf0*/  FADD.FTZ R21, R25, R10 ;  /* 0x0000000a19157221 */ /* 0x001fe20000010000 */
[----:B------:R-:W-:Y:S02]  /*1d00*/  LEA.HI.SX32 R10, R5, 0x1, 0x1 ;  /* 0x00000001050a7811 */ /* 0x000fe400078f0aff */
[----:B------:R-:W-:Y:S02]  /*1d10*/  @!P3 IADD3 R10, R22, RZ, RZ ;  /* 0x000000ff160ab210 */ /* 0x000fe40007ffe0ff */
[----:B------:R-:W-:-:S03]  /*1d20*/  FSETP.NE.FTZ.AND P0, PT, R21, RZ, PT ;  /* 0x000000ff1500720b */ /* 0x000fc60003f15000 */
[----:B------:R-:W-:-:S10]  /*1d30*/  IMAD R10, R9, R10, RZ ;  /* 0x0000000a090a7224 */ /* 0x000fd400078e02ff */
[----:B------:R-:W0:Y:S02]  /*1d40*/  @P0 MUFU.LG2 R21, R21 ;  /* 0x0000001500150308 */ /* 0x000e240000000c00 */
[----:B0-----:R-:W-:Y:S01]  /*1d50*/  @P0 FFMA.FTZ R28, R21, 0.69314718246459960938, R20 ;  /* 0x3f317218151c0823 */ /* 0x001fe20000010014 */
        /* <DEDUP_REMOVED lines=38> */
[-C--:B------:R-:W-:Y:S02]  /*1fc0*/  IADD3 R27, P0, RZ, -R0.reuse, RZ ;  /* 0x80000000ff1b7210 */ /* 0x080fe40007f1e0ff */
[----:B------:R-:W-:Y:S02]  /*1fd0*/  MOV R40, R0 ;  /* 0x0000000000287202 */ /* 0x000fe40000000f00 */
[----:B------:R-:W-:Y:S01]  /*1fe0*/  IADD3.X R21, RZ, ~R25, RZ, P0, !PT ;  /* 0x80000019ff157210 */ /* 0x000fe200007fe4ff */
[----:B------:R-:W-:Y:S01]  /*1ff0*/  IMAD.WIDE.U32 R34, R36, R27, R34 ;  /* 0x0000001b24227225 */ /* 0x000fe200078e0022 */
[----:B------:R-:W-:-:S03]  /*2000*/  MOV R41, R25 ;  /* 0x0000001900297202 */ /* 0x000fc60000000f00 */
[----:B------:R-:W-:Y:S01]  /*2010*/  IMAD R21, R21, R36, RZ ;  /* 0x0000002415157224 */ /* 0x000fe200078e02ff */
[----:B------:R-:W-:-:S03]  /*2020*/  MOV R26, R34 ;  /* 0x00000022001a7202 */ /* 0x000fc60000000f00 */
[----:B------:R-:W-:-:S05]  /*2030*/  IMAD R21, R6, R27, R21 ;  /* 0x0000001b06157224 */ /* 0x000fca00078e0215 */
[----:B------:R-:W-:Y:S01]  /*2040*/  IADD3 R21, R35, R21, RZ ;  /* 0x0000001523157210 */ /* 0x000fe20007ffe0ff */
[----:B------:R-:W-:Y:S05]  /*2050*/  BRA `(.L_x_207) ;  /* 0x0000016000007947 */ /* 0x000fea0003800000 */
.L_x_206:
        /* <DEDUP_REMOVED lines=22> */
.L_x_207:
[----:B------:R-:W-:Y:S05]  /*21c0*/  BSYNC B0 ;  /* 0x0000000000007941 */ /* 0x000fea0003800000 */
.L_x_205:
        /* <DEDUP_REMOVED lines=8> */
[----:B------:R-:W-:Y:S05]  /*2250*/  CALL.REL.NOINC `($__internal_4_$__cuda_sm20_div_s64) ;  /* 0x0000200000007944 */ /* 0x000fea0003c00000 */
[----:B------:R-:W-:Y:S02]  /*2260*/  IADD3 R2, P0, RZ, -R0, RZ ;  /* 0x80000000ff027210 */ /* 0x000fe40007f1e0ff */
[----:B------:R-:W-:Y:S02]  /*2270*/  MOV R20, R26 ;  /* 0x0000001a00147202 */ /* 0x000fe40000000f00 */
[-C--:B------:R-:W-:Y:S02]  /*2280*/  IADD3.X R27, RZ, ~R25.reuse, RZ, P0, !PT ;  /* 0x80000019ff1b7210 */ /* 0x080fe400007fe4ff */
[----:B------:R-:W-:Y:S02]  /*2290*/  MOV R34, R0 ;  /* 0x0000000000227202 */ /* 0x000fe40000000f00 */
[----:B------:R-:W-:Y:S01]  /*22a0*/  MOV R35, R25 ;  /* 0x0000001900237202 */ /* 0x000fe20000000f00 */
[----:B------:R-:W-:-:S02]  /*22b0*/  IMAD R27, R27, R30, RZ ;  /* 0x0000001e1b1b7224 */ /* 0x000fc400078e02ff */
[----:B------:R-:W-:-:S04]  /*22c0*/  IMAD.WIDE.U32 R30, R30, R2, R20 ;  /* 0x000000021e1e7225 */ /* 0x000fc800078e0014 */
[----:B------:R-:W-:-:S05]  /*22d0*/  IMAD R3, R3, R2, R27 ;  /* 0x0000000203037224 */ /* 0x000fca00078e021b */
[----:B------:R-:W-:Y:S01]  /*22e0*/  IADD3 R3, R31, R3, RZ ;  /* 0x000000031f037210 */ /* 0x000fe20007ffe0ff */
[----:B------:R-:W-:Y:S05]  /*22f0*/  BRA `(.L_x_210) ;  /* 0x0000016000007947 */ /* 0x000fea0003800000 */
.L_x_209:
        /* <DEDUP_REMOVED lines=22> */
.L_x_210:
[----:B------:R-:W-:Y:S05]  /*2460*/  BSYNC B0 ;  /* 0x0000000000007941 */ /* 0x000fea0003800000 */
.L_x_208:
        /* <DEDUP_REMOVED lines=11> */
[----:B------:R-:W-:Y:S05]  /*2520*/  CALL.REL.NOINC `($__internal_4_$__cuda_sm20_div_s64) ;  /* 0x00001d3000007944 */ /* 0x000fea0003c00000 */
[-C--:B------:R-:W-:Y:S02]  /*2530*/  IADD3 R6, P0, RZ, -R0.reuse, RZ ;  /* 0x80000000ff067210 */ /* 0x080fe40007f1e0ff */
[----:B------:R-:W-:Y:S02]  /*2540*/  MOV R24, R0 ;  /* 0x0000000000187202 */ /* 0x000fe40000000f00 */
[----:B------:R-:W-:Y:S01]  /*2550*/  IADD3.X R2, RZ, ~R25, RZ, P0, !PT ;  /* 0x80000019ff027210 */ /* 0x000fe200007fe4ff */
[----:B------:R-:W-:-:S04]  /*2560*/  IMAD.WIDE.U32 R34, R9, R6, R34 ;  /* 0x0000000609227225 */ /* 0x000fc800078e0022 */
[----:B------:R-:W-:-:S04]  /*2570*/  IMAD R21, R2, R9, RZ ;  /* 0x0000000902157224 */ /* 0x000fc800078e02ff */
[----:B------:R-:W-:-:S05]  /*2580*/  IMAD R21, R8, R6, R21 ;  /* 0x0000000608157224 */ /* 0x000fca00078e0215 */
[----:B------:R-:W-:Y:S01]  /*2590*/  IADD3 R2, R35, R21, RZ ;  /* 0x0000001523027210 */ /* 0x000fe20007ffe0ff */
[----:B------:R-:W-:Y:S05]  /*25a0*/  BRA `(.L_x_213) ;  /* 0x0000016000007947 */ /* 0x000fea0003800000 */
.L_x_212:
[----:B------:R-:W0:Y:S01]  /*25b0*/  I2F.U32.RP R2, R9 ;  /* 0x0000000900027306 */ /* 0x000e220000209000 */
[----:B------:R-:W-:Y:S01]  /*25c0*/  ISETP.NE.U32.AND P0, PT, R9, RZ, PT ;  /* 0x000000ff0900720c */ /* 0x000fe20003f05070 */
[----:B------:R-:W-:-:S06]  /*25d0*/  IMAD.MOV.U32 R25, RZ, RZ, RZ ;  /* 0x000000ffff197224 */ /* 0x000fcc00078e00ff */
[----:B0-----:R-:W0:Y:S02]  /*25e0*/  MUFU.RCP R20, R2 ;  /* 0x0000000200147308 */ /* 0x001e240000001000 */
[----:B0-----:R-:W-:Y:S02]  /*25f0*/  IADD3 R20, R20, 0xffffffe, RZ ;  /* 0x0ffffffe14147810 */ /* 0x001fe40007ffe0ff */
[----:B------:R-:W-:-:S04]  /*2600*/  MOV R2, RZ ;  /* 0x000000ff00027202 */ /* 0x000fc80000000f00 */
        /* <DEDUP_REMOVED lines=16> */
.L_x_213:
[----:B------:R-:W-:Y:S05]  /*2710*/  BSYNC B0 ;  /* 0x0000000000007941 */ /* 0x000fea0003800000 */
.L_x_211:
        /* <DEDUP_REMOVED lines=8> */
[----:B------:R-:W-:Y:S01]  /*27a0*/  IMAD.WIDE.U32 R32, R20, R17, RZ ;  /* 0x0000001114207225 */ /* 0x000fe200078e00ff */
[----:B------:R-:W-:Y:S02]  /*27b0*/  USEL UR5, UR5, 0x1, !UP0 ;  /* 0x0000000105057887 */ /* 0x000fe4000c000000 */
[----:B------:R-:W-:Y:S01]  /*27c0*/  IADD3 R0, R21, R9, RZ ;  /* 0x0000000915007210 */ /* 0x000fe20007ffe0ff */
[----:B------:R-:W-:Y:S01]  /*27d0*/  IMAD R3, R3, R26, RZ ;  /* 0x0000001a03037224 */ /* 0x000fe200078e02ff */
[----:B------:R-:W-:Y:S01]  /*27e0*/  SHF.R.S32.HI R9, RZ, 0x1f, R26 ;  /* 0x0000001fff097819 */ /* 0x000fe2000001141a */
[----:B------:R-:W-:Y:S01]  /*27f0*/  USHF.R.S32.HI UR9, URZ, 0x1f, UR4 ;  /* 0x0000001f3f097899 */ /* 0x000fe20008011404 */
[----:B------:R-:W-:Y:S01]  /*2800*/  IMAD.WIDE.U32 R36, R34, UR4, RZ ;  /* 0x0000000422247c25 */ /* 0x000fe2000f8e00ff */
[----:B------:R-:W-:-:S03]  /*2810*/  USHF.R.S32.HI UR6, URZ, 0x1f, UR5 ;  /* 0x0000001f3f067899 */ /* 0x000fc60008011405 */
[----:B------:R-:W-:Y:S02]  /*2820*/  IMAD R21, R0, R17, RZ ;  /* 0x0000001100157224 */ /* 0x000fe400078e02ff */
[----:B------:R-:W-:Y:S02]  /*2830*/  IMAD R3, R9, R30, R3 ;  /* 0x0000001e09037224 */ /* 0x000fe400078e0203 */
[----:B------:R-:W-:Y:S02]  /*2840*/  IMAD R21, R16, R20, R21 ;  /* 0x0000001410157224 */ /* 0x000fe400078e0215 */
[----:B------:R-:W-:Y:S02]  /*2850*/  IMAD R9, R2, UR4, RZ ;  /* 0x0000000402097c24 */ /* 0x000fe4000f8e02ff */
[----:B------:R-:W-:Y:S01]  /*2860*/  IMAD.WIDE.U32 R30, R30, R26, RZ ;  /* 0x0000001a1e1e7225 */ /* 0x000fe200078e00ff */
[----:B------:R-:W-:-:S03]  /*2870*/  IADD3 R6, R33, R21, RZ ;  /* 0x0000001521067210 */ /* 0x000fc60007ffe0ff */
[----:B------:R-:W-:Y:S01]  /*2880*/  IMAD R21, R25, UR5, RZ ;  /* 0x0000000519157c24 */ /* 0x000fe2000f8e02ff */
[----:B------:R-:W-:Y:S01]  /*2890*/  LOP3.LUT R0, R41, R6, RZ, 0xfc, !PT ;  /* 0x0000000629007212 */ /* 0x000fe200078efcff */
[----:B------:R-:W-:Y:S01]  /*28a0*/  IMAD R9, R34, UR9, R9 ;  /* 0x0000000922097c24 */ /* 0x000fe2000f8e0209 */
[----:B------:R-:W-:Y:S01]  /*28b0*/  IADD3 R3, R31, R3, RZ ;  /* 0x000000031f037210 */ /* 0x000fe20007ffe0ff */
[----:B------:R-:W-:Y:S01]  /*28c0*/  IMAD R21, R24, UR6, R21 ;  /* 0x0000000618157c24 */ /* 0x000fe2000f8e0215 */
[----:B------:R-:W-:Y:S01]  /*28d0*/  ISETP.NE.U32.AND P0, PT, R0, RZ, PT ;  /* 0x000000ff0000720c */ /* 0x000fe20003f05070 */
[----:B------:R-:W-:Y:S01]  /*28e0*/  IMAD.WIDE.U32 R34, R24, UR5, RZ ;  /* 0x0000000518227c25 */ /* 0x000fe2000f8e00ff */
[----:B------:R-:W-:-:S03]  /*28f0*/  IADD3 R9, R37, R9, RZ ;  /* 0x0000000925097210 */ /* 0x000fc60007ffe0ff */
        /* <DEDUP_REMOVED lines=11> */
[----:B------:R-:W-:Y:S02]  /*29b0*/  IADD3.X R21, RZ, ~R25, RZ, P0, !PT ;  /* 0x80000019ff157210 */ /* 0x000fe400007fe4ff */
[----:B------:R-:W-:Y:S01]  /*29c0*/  MOV R39, R41 ;  /* 0x0000002900277202 */ /* 0x000fe20000000f00 */
[----:B------:R-:W-:Y:S01]  /*29d0*/  IMAD.MOV.U32 R41, RZ, RZ, R25 ;  /* 0x000000ffff297224 */ /* 0x000fe200078e0019 */
[----:B------:R-:W-:Y:S01]  /*29e0*/  MOV R40, R0 ;  /* 0x0000000000287202 */ /* 0x000fe20000000f00 */
[----:B------:R-:W-:-:S02]  /*29f0*/  IMAD R21, R21, R32, RZ ;  /* 0x0000002015157224 */ /* 0x000fc400078e02ff */
[----:B------:R-:W-:-:S04]  /*2a00*/  IMAD.WIDE.U32 R32, R27, R32, R38 ;  /* 0x000000201b207225 */ /* 0x000fc800078e0026 */
[----:B------:R-:W-:-:S04]  /*2a10*/  IMAD R21, R6, R27, R21 ;  /* 0x0000001b06157224 */ /* 0x000fc800078e0215 */
[----:B------:R-:W-:Y:S01]  /*2a20*/  IMAD.IADD R21, R33, 0x1, R21 ;  /* 0x0000000121157824 */ /* 0x000fe200078e0215 */
[----:B------:R-:W-:Y:S05]  /*2a30*/  BRA `(.L_x_216) ;  /* 0x0000017000007947 */ /* 0x000fea0003800000 */
.L_x_215:
        /* <DEDUP_REMOVED lines=23> */
.L_x_216:
[----:B------:R-:W-:Y:S05]  /*2bb0*/  BSYNC B0 ;  /* 0x0000000000007941 */ /* 0x000fea0003800000 */
.L_x_214:
        /* <DEDUP_REMOVED lines=19> */
.L_x_218:
[----:B------:R-:W0:Y:S01]  /*2cf0*/  I2F.U32.RP R6, R19 ;  /* 0x0000001300067306 */ /* 0x000e220000209000 */
[----:B------:R-:W-:Y:S01]  /*2d00*/  HFMA2.MMA R20, -RZ, RZ, 0, 0 ;  /* 0x00000000ff147435 */ /* 0x000fe200000001ff */
[----:B------:R-:W-:Y:S01]  /*2d10*/  ISETP.NE.U32.AND P0, PT, R19, RZ, PT ;  /* 0x000000ff1300720c */ /* 0x000fe20003f05070 */
[----:B------:R-:W-:Y:S01]  /*2d20*/  IMAD.MOV.U32 R45, RZ, RZ, RZ ;  /* 0x000000ffff2d7224 */ /* 0x000fe200078e00ff */
[----:B------:R-:W-:-:S04]  /*2d30*/  MOV R18, RZ ;  /* 0x000000ff00127202 */ /* 0x000fc80000000f00 */
        /* <DEDUP_REMOVED lines=17> */
.L_x_219:
[----:B------:R-:W-:Y:S05]  /*2e50*/  BSYNC B0 ;  /* 0x0000000000007941 */ /* 0x000fea0003800000 */
.L_x_217:
        /* <DEDUP_REMOVED lines=10> */
[----:B------:R-:W-:Y:S01]  /*2f00*/  IADD3 R6, P0, RZ, -R0, RZ ;  /* 0x80000000ff067210 */ /* 0x000fe20007f1e0ff */
[----:B------:R-:W-:Y:S01]  /*2f10*/  IMAD.MOV.U32 R24, RZ, RZ, R0 ;  /* 0x000000ffff187224 */ /* 0x000fe200078e0000 */
[----:B------:R-:W-:Y:S02]  /*2f20*/  MOV R20, R44 ;  /* 0x0000002c00147202 */ /* 0x000fe40000000f00 */
[----:B------:R-:W-:Y:S02]  /*2f30*/  IADD3.X R2, RZ, ~R25, RZ, P0, !PT ;  /* 0x80000019ff027210 */ /* 0x000fe400007fe4ff */
[----:B------:R-:W-:-:S03]  /*2f40*/  MOV R21, R45 ;  /* 0x0000002d00157202 */ /* 0x000fc60000000f00 */
[----:B------:R-:W-:Y:S02]  /*2f50*/  IMAD R19, R2, R17, RZ ;  /* 0x0000001102137224 */ /* 0x000fe400078e02ff */
[----:B------:R-:W-:-:S04]  /*2f60*/  IMAD.WIDE.U32 R20, R17, R6, R20 ;  /* 0x0000000611147225 */ /* 0x000fc800078e0014 */
[----:B------:R-:W-:Y:S02]  /*2f70*/  IMAD R19, R16, R6, R19 ;  /* 0x0000000610137224 */ /* 0x000fe400078e0213 */
[----:B------:R-:W-:-:S03]  /*2f80*/  IMAD.MOV.U32 R17, RZ, RZ, R20 ;  /* 0x000000ffff117224 */ /* 0x000fc600078e0014 */
[----:B------:R-:W-:Y:S01]  /*2f90*/  IADD3 R19, R21, R19, RZ ;  /* 0x0000001315137210 */ /* 0x000fe20007ffe0ff */
[----:B------:R-:W-:Y:S05]  /*2fa0*/  BRA `(.L_x_222) ;  /* 0x0000017000007947 */ /* 0x000fea0003800000 */
.L_x_221:
        /* <DEDUP_REMOVED lines=11> */
[----:B------:R-:W-:Y:S01]  /*3060*/  IMAD.MOV.U32 R19, RZ, RZ, RZ ;  /* 0x000000ffff137224 */ /* 0x000fe200078e00ff */
        /* <DEDUP_REMOVED lines=11> */
.L_x_222:
[----:B------:R-:W-:Y:S05]  /*3120*/  BSYNC B0 ;  /* 0x0000000000007941 */ /* 0x000fea0003800000 */
.L_x_220:
        /* <DEDUP_REMOVED lines=9> */
[----:B------:R-:W-:Y:S02]  /*31c0*/  IMAD R19, R19, R4, RZ ;  /* 0x0000000413137224 */ /* 0x000fe400078e02ff */
[----:B------:R-:W-:-:S02]  /*31d0*/  IMAD R11, R21, R24, R0 ;  /* 0x00000018150b7224 */ /* 0x000fc400078e0200 */
[----:B------:R-:W-:Y:S02]  /*31e0*/  IMAD R0, R18, R33, RZ ;  /* 0x0000002112007224 */ /* 0x000fe400078e02ff */
        /* <DEDUP_REMOVED lines=26> */
.L_x_224:
        /* <DEDUP_REMOVED lines=23> */
.L_x_225:
[----:B------:R-:W-:Y:S05]  /*3500*/  BSYNC B0 ;  /* 0x0000000000007941 */ /* 0x000fea0003800000 */
.L_x_223:
        /* <DEDUP_REMOVED lines=27> */
.L_x_227:
        /* <DEDUP_REMOVED lines=23> */
.L_x_228:
[----:B------:R-:W-:Y:S05]  /*3830*/  BSYNC B0 ;  /* 0x0000000000007941 */ /* 0x000fea0003800000 */
.L_x_226:
[----:B------:R-:W-:Y:S02]  /*3840*/  IADD3 R31, P1, P0, R36, R34, R30 ;  /* 0x00000022241f7210 */ /* 0x000fe4000783e01e */
[----:B------:R-:W-:Y:S02]  /*3850*/  SHF.R.S32.HI R0, RZ, 0x1f, R10 ;  /* 0x0000001fff007819 */ /* 0x000fe4000001140a */
[----:B------:R-:W-:Y:S02]  /*3860*/  IADD3 R31, P3, P2, R44, R31, R32 ;  /* 0x0000001f2c1f7210 */ /* 0x000fe40007a7e020 */
[----:B------:R-:W-:Y:S02]  /*3870*/  IADD3.X R3, R9, R8, R3, P1, P0 ;  /* 0x0000000809037210 */ /* 0x000fe40000fe0403 */
[----:B------:R-:W-:Y:S02]  /*3880*/  IADD3 R18, P1, P0, R46, R31, R18 ;  /* 0x0000001f2e127210 */ /* 0x000fe4000783e012 */
[----:B------:R-:W-:Y:S01]  /*3890*/  IADD3.X R4, R11, R3, R4, P3, P2 ;  /* 0x000000030b047210 */ /* 0x000fe20001fe4404 */
[----:B------:R-:W-:-:S03]  /*38a0*/  IMAD R3, R25, R10, RZ ;  /* 0x0000000a19037224 */ /* 0x000fc600078e02ff */
[----:B------:R-:W-:Y:S01]  /*38b0*/  IADD3.X R19, R15, R4, R16, P1, P0 ;  /* 0x000000040f137210 */ /* 0x000fe20000fe0410 */
[-C--:B------:R-:W-:Y:S02]  /*38c0*/  IMAD R0, R0, R24.reuse, R3 ;  /* 0x0000001800007224 */ /* 0x080fe400078e0203 */
[----:B------:R-:W-:Y:S01]  /*38d0*/  IMAD R3, R2, R5, RZ ;  /* 0x0000000502037224 */ /* 0x000fe200078e02ff */
[----:B------:R-:W-:Y:S01]  /*38e0*/  SHF.R.S32.HI R2, RZ, 0x1f, R5 ;  /* 0x0000001fff027819 */ /* 0x000fe20000011405 */
        /* <DEDUP_REMOVED lines=9> */
.L_x_204:
[----:B------:R-:W-:-:S04]  /*3980*/  LEA R2, P0, R34, c[0x0][0x200], 0x2 ;  /* 0x0000800022027a11 */ /* 0x000fc800078010ff */
[----:B------:R-:W-:-:S05]  /*3990*/  LEA.HI.X R3, R34, c[0x0][0x204], R35, 0x2, P0 ;  /* 0x0000810022037a11 */ /* 0x000fca00000f1423 */
[----:B------:R0:W-:Y:S04]  /*39a0*/  STG.E [R2.64], R28 ;  /* 0x0000001c02007986 */ /* 0x0001e8000c10190a */
.L_x_203:
[----:B------:R-:W-:Y:S05]  /*39b0*/  BSYNC B1 ;  /* 0x0000000000017941 */ /* 0x000fea0003800000 */
.L_x_202:
[----:B------:R-:W1:Y:S01]  /*39c0*/  S2R R16, SR_TID.X ;  /* 0x0000000000107919 */ /* 0x000e620000002100 */
[----:B------:R-:W-:Y:S01]  /*39d0*/  IMAD.MOV.U32 R5, RZ, RZ, RZ ;  /* 0x000000ffff057224 */ /* 0x000fe200078e00ff */
[----:B-1----:R-:W-:-:S04]  /*39e0*/  SHF.R.S32.HI R15, RZ, 0x1f, R16 ;  /* 0x0000001fff0f7819 */ /* 0x002fc80000011410 */
[CC--:B0-----:R-:W-:Y:S02]  /*39f0*/  LEA.HI R3, R15.reuse, R16.reuse, RZ, 0x3 ;  /* 0x000000100f037211 */ /* 0x0c1fe400078f18ff */
[----:B------:R-:W-:Y:S02]  /*3a00*/  LEA.HI R15, R15, R16, RZ, 0x4 ;  /* 0x000000100f0f7211 */ /* 0x000fe400078f20ff */
[----:B------:R-:W-:-:S05]  /*3a10*/  LOP3.LUT R3, R3, 0xfffffff8, RZ, 0xc0, !PT ;  /* 0xfffffff803037812 */ /* 0x000fca00078ec0ff */
[----:B------:R-:W-:Y:S01]  /*3a20*/  IMAD.IADD R0, R16, 0x1, -R3 ;  /* 0x0000000110007824 */ /* 0x000fe200078e0a03 */
[----:B------:R-:W-:Y:S02]  /*3a30*/  LOP3.LUT R3, R15, 0x3ffffff0, RZ, 0xc0, !PT ;  /* 0x3ffffff00f037812 */ /* 0x000fe400078ec0ff */
[----:B------:R-:W-:Y:S02]  /*3a40*/  SHF.R.S32.HI R15, RZ, 0x4, R15 ;  /* 0x00000004ff0f7819 */ /* 0x000fe4000001140f */
[----:B------:R-:W-:Y:S01]  /*3a50*/  ISETP.GE.AND P0, PT, R0, c[0x0][0x314], PT ;  /* 0x0000c50000007a0c */ /* 0x000fe20003f06270 */
[----:B------:R-:W-:-:S03]  /*3a60*/  IMAD.MOV.U32 R0, RZ, RZ, c[0x0][0x314] ;  /* 0x0000c500ff007624 */ /* 0x000fc600078e00ff */
[C---:B------:R-:W-:Y:S01]  /*3a70*/  ISETP.GT.OR P0, PT, R16.reuse, 0x3f, P0 ;  /* 0x0000003f1000780c */ /* 0x040fe20000704670 */
[----:B------:R-:W-:Y:S02]  /*3a80*/  IMAD.IADD R16, R16, 0x1, -R3 ;  /* 0x0000000110107824 */ /* 0x000fe400078e0a03 */
[----:B------:R-:W-:Y:S02]  /*3a90*/  CS2R R2, SRZ ;  /* 0x0000000000027805 */ /* 0x000fe4000001ff00 */
[----:B------:R-:W-:-:S08]  /*3aa0*/  IMAD.SHL.U32 R16, R16, 0x4, RZ ;  /* 0x0000000410107824 */ /* 0x000fd000078e00ff */
[----:B------:R-:W-:-:S04]  /*3ab0*/  @!P0 FADD.FTZ R4, -R28, R29 ;  /* 0x0000001d1c048221 */ /* 0x000fc80000010100 */
[----:B------:R-:W-:-:S06]  /*3ac0*/  @!P0 FMUL.FTZ R4, R4, 1.4426950216293334961 ;  /* 0x3fb8aa3b04048820 */ /* 0x000fcc0000410000 */
[----:B------:R-:W0:Y:S02]  /*3ad0*/  @!P0 MUFU.EX2 R4, R4 ;  /* 0x0000000400048308 */ /* 0x000e240000000800 */
[----:B0-----:R0:W-:Y:S04]  /*3ae0*/  @!P0 STS [R23.X4], R4 ;  /* 0x0000000417008388 */ /* 0x0011e80000004800 */
[----:B------:R-:W-:Y:S01]  /*3af0*/  BAR.SYNC.DEFER_BLOCKING 0x0 ;  /* 0x0000000000007b1d */ /* 0x000fe20000010000 */
[----:B------:R-:W-:Y:S01]  /*3b00*/  ISETP.GE.AND P0, PT, R0, 0x1, PT ;  /* 0x000000010000780c */ /* 0x000fe20003f06270 */
[----:B------:R-:W-:-:S12]  /*3b10*/  IMAD.MOV.U32 R0, RZ, RZ, RZ ;  /* 0x000000ffff007224 */ /* 0x000fd800078e00ff */
[----:B------:R-:W-:Y:S05]  /*3b20*/  @!P0 BRA `(.L_x_229) ;  /* 0x0000023000008947 */ /* 0x000fea0003800000 */
[----:B------:R-:W-:Y:S01]  /*3b30*/  ULDC UR5, c[0x0][0x22c] ;  /* 0x00008b0000057ab9 */ /* 0x000fe20000000800 */
[----:B------:R-:W-:Y:S01]  /*3b40*/  IMAD R13, R15, 0x40, R16 ;  /* 0x000000400f0d7824 */ /* 0x000fe200078e0210 */
[----:B------:R-:W-:Y:S01]  /*3b50*/  UIMAD UR5, UR8, UR5, URZ ;  /* 0x00000005080572a4 */ /* 0x000fe2000f8e023f */
[C---:B------:R-:W-:Y:S01]  /*3b60*/  IADD3 R6, R7.reuse, -UR8, RZ ;  /* 0x8000000807067c10 */ /* 0x040fe2000fffe0ff */
[----:B------:R-:W-:Y:S01]  /*3b70*/  IMAD R18, R7, c[0x0][0x22c], RZ ;  /* 0x00008b0007127a24 */ /* 0x000fe200078e02ff */
[----:B------:R-:W-:Y:S01]  /*3b80*/  CS2R R8, SRZ ;  /* 0x0000000000087805 */ /* 0x000fe2000001ff00 */
[----:B------:R-:W-:Y:S01]  /*3b90*/  USHF.R.S32.HI UR4, URZ, 0x1f, UR5 ;  /* 0x0000001f3f047899 */ /* 0x000fe20008011405 */
[C---:B------:R-:W-:Y:S01]  /*3ba0*/  ISETP.GE.AND P2, PT, R15.reuse, R6, PT ;  /* 0x000000060f00720c */ /* 0x040fe20003f46270 */
[----:B------:R-:W-:Y:S01]  /*3bb0*/  IMAD.SHL.U32 R6, R15, 0x4, RZ ;  /* 0x000000040f067824 */ /* 0x000fe200078e00ff */
[C---:B0-----:R-:W-:Y:S01]  /*3bc0*/  IADD3 R4, P0, R13.reuse, UR5, RZ ;  /* 0x000000050d047c10 */ /* 0x041fe2000ff1e0ff */
[----:B------:R-:W-:Y:S01]  /*3bd0*/  IMAD.MOV.U32 R14, RZ, RZ, RZ ;  /* 0x000000ffff0e7224 */ /* 0x000fe200078e00ff */
[----:B------:R-:W-:Y:S01]  /*3be0*/  CS2R R10, SRZ ;  /* 0x00000000000a7805 */ /* 0x000fe2000001ff00 */
[----:B------:R-:W-:Y:S01]  /*3bf0*/  IMAD.MOV.U32 R5, RZ, RZ, RZ ;  /* 0x000000ffff057224 */ /* 0x000fe200078e00ff */
[----:B------:R-:W-:Y:S01]  /*3c00*/  LEA.HI.X.SX32 R13, R13, UR4, 0x1, P0 ;  /* 0x000000040d0d7c11 */ /* 0x000fe200080f0eff */
[----:B------:R-:W-:Y:S01]  /*3c10*/  IMAD.WIDE R18, R18, 0x4, RZ ;  /* 0x0000000412127825 */ /* 0x000fe200078e02ff */
[----:B------:R-:W-:-:S04]  /*3c20*/  LEA R12, P0, R4, c[0x0][0x1d8], 0x2 ;  /* 0x00007600040c7a11 */ /* 0x000fc800078010ff */
[----:B------:R-:W-:-:S03]  /*3c30*/  LEA.HI.X R13, R4, c[0x0][0x1dc], R13, 0x2, P0 ;  /* 0x00007700040d7a11 */ /* 0x000fc600000f140d */
.L_x_232:
[----:B------:R-:W-:Y:S01]  /*3c40*/  BSSY B0, `(.L_x_230) ;  /* 0x0000006000007945 */ /* 0x000fe20003800000 */
[----:B------:R-:W-:-:S05]  /*3c50*/  @P2 BRA `(.L_x_231) ;  /* 0x0000004000002947 */ /* 0x000fca0003800000 */
[----:B------:R-:W-:Y:S01]  /*3c60*/  ISETP.GE.AND P0, PT, R16, c[0x0][0x220], PT ;  /* 0x0000880010007a0c */ /* 0x000fe20003f06270 */
[----:B------:R-:W-:Y:S01]  /*3c70*/  CS2R R8, SRZ ;  /* 0x0000000000087805 */ /* 0x000fe2000001ff00 */
[----:B------:R-:W-:Y:S11]  /*3c80*/  CS2R R10, SRZ ;  /* 0x00000000000a7805 */ /* 0x000ff6000001ff00 */
[----:B------:R0:W5:Y:S02]  /*3c90*/  @!P0 LDG.E.128 R8, [R12.64] ;  /* 0x0000000a0c088981 */ /* 0x000164000c1e1d00 */
.L_x_231:
[----:B------:R-:W-:Y:S05]  /*3ca0*/  BSYNC B0 ;  /* 0x0000000000007941 */ /* 0x000fea0003800000 */
.L_x_230:
        /* <DEDUP_REMOVED lines=11> */
.L_x_229:
        /* <DEDUP_REMOVED lines=80> */
        .weak           $__internal_4_$__cuda_sm20_div_s64
        .type           $__internal_4_$__cuda_sm20_div_s64,@function
        .size           $__internal_4_$__cuda_sm20_div_s64,(.L_x_7700 - $__internal_4_$__cuda_sm20_div_s64)
$__internal_4_$__cuda_sm20_div_s64:
        /* <DEDUP_REMOVED lines=30> */
[----:B------:R-:W-:-:S06]  /*4440*/  IMAD.WIDE.U32 R42, P0, R43, R0, R42 ;  /* 0x000000002b2a7225 */ /* 0x000fcc000780002a */
[----:B------:R-:W-:-:S04]  /*4450*/  IMAD.HI.U32 R25, P4, R27, R2, R42 ;  /* 0x000000021b197227 */ /* 0x000fc8000788002a */
[----:B------:R-:W-:-:S04]  /*4460*/  IMAD.HI.U32 R2, R27, R0, RZ ;  /* 0x000000001b027227 */ /* 0x000fc800078e00ff */
[----:B------:R-:W-:Y:S02]  /*4470*/  IMAD R0, R27, R0, RZ ;  /* 0x000000001b007224 */ /* 0x000fe400078e02ff */
[----:B------:R-:W-:Y:S01]  /*4480*/  IMAD.X R2, R2, 0x1, R27, P0 ;  /* 0x0000000102027824 */ /* 0x000fe200000e061b */
[-C--:B------:R-:W-:Y:S01]  /*4490*/  IADD3 R27, P0, RZ, -R24.reuse, RZ ;  /* 0x80000018ff1b7210 */ /* 0x080fe20007f1e0ff */
[----:B------:R-:W-:Y:S01]  /*44a0*/  IMAD.MOV.U32 R43, RZ, RZ, RZ ;  /* 0x000000ffff2b7224 */ /* 0x000fe200078e00ff */
[----:B------:R-:W-:Y:S02]  /*44b0*/  IADD3 R25, P3, R0, R25, RZ ;  /* 0x0000001900197210 */ /* 0x000fe40007f7e0ff */
[----:B------:R-:W-:Y:S01]  /*44c0*/  SEL R24, R27, R24, !P2 ;  /* 0x000000181b187207 */ /* 0x000fe20005000000 */
[----:B------:R-:W-:Y:S01]  /*44d0*/  IMAD.X R0, RZ, RZ, ~R21, P0 ;  /* 0x000000ffff007224 */ /* 0x000fe200000e0e15 */
[----:B------:R-:W-:-:S03]  /*44e0*/  IADD3.X R27, RZ, RZ, R2, P3, P4 ;  /* 0x000000ffff1b7210 */ /* 0x000fc60001fe8402 */
[----:B------:R-:W-:Y:S01]  /*44f0*/  IMAD.HI.U32 R42, R25, R24, RZ ;  /* 0x00000018192a7227 */ /* 0x000fe200078e00ff */
[----:B------:R-:W-:-:S05]  /*4500*/  SEL R0, R0, R21, !P2 ;  /* 0x0000001500007207 */ /* 0x000fca0005000000 */
[----:B------:R-:W-:-:S04]  /*4510*/  IMAD.WIDE.U32 R42, R25, R0, R42 ;  /* 0x00000000192a7225 */ /* 0x000fc800078e002a */
[C---:B------:R-:W-:Y:S02]  /*4520*/  IMAD R25, R27.reuse, R0, RZ ;  /* 0x000000001b197224 */ /* 0x040fe400078e02ff */
[----:B------:R-:W-:-:S05]  /*4530*/  IMAD.HI.U32 R2, P0, R27, R24, R42 ;  /* 0x000000181b027227 */ /* 0x000fca000780002a */
[----:B------:R-:W-:Y:S01]  /*4540*/  IADD3 R25, P2, R25, R2, RZ ;  /* 0x0000000219197210 */ /* 0x000fe20007f5e0ff */
[----:B------:R-:W-:-:S04]  /*4550*/  IMAD.HI.U32 R2, R27, R0, RZ ;  /* 0x000000001b027227 */ /* 0x000fc800078e00ff */
[----:B------:R-:W-:Y:S01]  /*4560*/  IMAD.WIDE.U32 R42, R25, R38, RZ ;  /* 0x00000026192a7225 */ /* 0x000fe200078e00ff */
[----:B------:R-:W-:-:S03]  /*4570*/  IADD3.X R2, R2, RZ, RZ, P0, !PT ;  /* 0x000000ff02027210 */ /* 0x000fc600007fe4ff */
[C---:B------:R-:W-:Y:S01]  /*4580*/  IMAD R43, R25.reuse, R39, R43 ;  /* 0x00000027192b7224 */ /* 0x040fe200078e022b */
[----:B------:R-:W-:Y:S01]  /*4590*/  IADD3 R27, P0, -R42, R24, RZ ;  /* 0x000000182a1b7210 */ /* 0x000fe20007f1e1ff */
[----:B------:R-:W-:Y:S01]  /*45a0*/  IMAD.X R2, RZ, RZ, R2, P2 ;  /* 0x000000ffff027224 */ /* 0x000fe200010e0602 */
[----:B------:R-:W-:Y:S02]  /*45b0*/  IADD3 R24, P2, R25, 0x1, RZ ;  /* 0x0000000119187810 */ /* 0x000fe40007f5e0ff */
[-C--:B------:R-:W-:Y:S01]  /*45c0*/  ISETP.GE.U32.AND P4, PT, R27, R38.reuse, PT ;  /* 0x000000261b00720c */ /* 0x080fe20003f86070 */
[----:B------:R-:W-:-:S04]  /*45d0*/  IMAD R43, R2, R38, R43 ;  /* 0x00000026022b7224 */ /* 0x000fc800078e022b */
[----:B------:R-:W-:Y:S01]  /*45e0*/  IMAD.X R43, R0, 0x1, ~R43, P0 ;  /* 0x00000001002b7824 */ /* 0x000fe200000e0e2b */
[----:B------:R-:W-:-:S04]  /*45f0*/  IADD3 R0, P3, R27, -R38, RZ ;  /* 0x800000261b007210 */ /* 0x000fc80007f7e0ff */
[----:B------:R-:W-:-:S04]  /*4600*/  ISETP.GE.U32.AND.EX P4, PT, R43, R39, PT, P4 ;  /* 0x000000272b00720c */ /* 0x000fc80003f86140 */
[----:B------:R-:W-:Y:S01]  /*4610*/  SEL R27, R0, R27, P4 ;  /* 0x0000001b001b7207 */ /* 0x000fe20002000000 */
[----:B------:R-:W-:Y:S01]  /*4620*/  IMAD.X R0, R43, 0x1, ~R39, P3 ;  /* 0x000000012b007824 */ /* 0x000fe200018e0e27 */
[----:B------:R-:W-:Y:S01]  /*4630*/  SEL R24, R24, R25, P4 ;  /* 0x0000001918187207 */ /* 0x000fe20002000000 */
[----:B------:R-:W-:Y:S01]  /*4640*/  IMAD.X R25, RZ, RZ, R2, P2 ;  /* 0x000000ffff197224 */ /* 0x000fe200010e0602 */
[----:B------:R-:W-:Y:S01]  /*4650*/  ISETP.GE.U32.AND P0, PT, R27, R38, PT ;  /* 0x000000261b00720c */ /* 0x000fe20003f06070 */
[----:B------:R-:W-:Y:S01]  /*4660*/  IMAD.MOV.U32 R38, RZ, RZ, R20 ;  /* 0x000000ffff267224 */ /* 0x000fe200078e0014 */
[----:B------:R-:W-:Y:S02]  /*4670*/  SEL R43, R0, R43, P4 ;  /* 0x0000002b002b7207 */ /* 0x000fe40002000000 */
        /* <DEDUP_REMOVED lines=17> */
[----:B------:R-:W-:Y:S06]  /*4790*/  RET.REL.NODEC R38 `(_ZN5flash32flash_fwd_splitkv_combine_kernelI23Flash_fwd_kernel_traitsILi64ELi64ELi256ELi4ELb0ELb0EN7cutlass6half_tE19Flash_kernel_traitsILi64ELi64ELi256ELi4ES3_EELi8ELi3ELb0EEEvNS_16Flash_fwd_paramsE) ;  /* 0xffffb86026007950 */ /* 0x000fec0003c3ffff */
.L_x_233:
        /* <DEDUP_REMOVED lines=14> */
.L_x_7700:


//--------------------- .text._ZN5flash32flash_fwd_splitkv_combine_kernelI23Flash_fwd_kernel_traitsILi64ELi64ELi256ELi4ELb0ELb0EN7cutlass6half_tE19Flash_kernel_traitsILi64ELi64ELi256ELi4ES3_EELi8ELi2ELb0EEEvNS_16Flash_fwd_paramsE --------------------------
	.section	.text._ZN5flash32flash_fwd_splitkv_combine_kernelI23Flash_fwd_kernel_traitsILi64ELi64ELi256ELi4ELb0ELb0EN7cutlass6half_tE19Flash_kernel_traitsILi64ELi64ELi256ELi4ES3_EELi8ELi2ELb0EEEvNS_16Flash_fwd_paramsE,"ax",@progbits
	.sectioninfo	@"SHI_REGISTERS=54"
	.align	128
        .global         _ZN5flash32flash_fwd_splitkv_combine_kernelI23Flash_fwd_kernel_traitsILi64ELi64ELi256ELi4ELb0ELb0EN7cutlass6half_tE19Flash_kernel_traitsILi64ELi64ELi256ELi4ES3_EELi8ELi2ELb0EEEvNS_16Flash_fwd_paramsE
        .type           _ZN5flash32flash_fwd_splitkv_combine_kernelI23Flash_fwd_kernel_traitsILi64ELi64ELi256ELi4ELb0ELb0EN7cutlass6half_tE19Flash_kernel_traitsILi64ELi64ELi256ELi4ES3_EELi8ELi2ELb0EEEvNS_16Flash_fwd_paramsE,@function
        .size           _ZN5flash32flash_fwd_splitkv_combine_kernelI23Flash_fwd_kernel_traitsILi64ELi64ELi256ELi4ELb0ELb0EN7cutlass6half_tE19Flash_kernel_traitsILi64ELi64ELi256ELi4ES3_EELi8ELi2ELb0EEEvNS_16Flash_fwd_paramsE,(.L_x_7701 - _ZN5flash32flash_fwd_splitkv_combine_kernelI23Flash_fwd_kernel_traitsILi64ELi64ELi256ELi4ELb0ELb0EN7cutlass6half_tE19Flash_kernel_traitsILi64ELi64ELi256ELi4ES3_EELi8ELi2ELb0EEEvNS_16Flash_fwd_paramsE)
        .other          _ZN5flash32flash_fwd_splitkv_combine_kernelI23Flash_fwd_kernel_traitsILi64ELi64ELi256ELi4ELb0ELb0EN7cutlass6half_tE19Flash_kernel_traitsILi64ELi64ELi256ELi4ES3_EELi8ELi2ELb0EEEvNS_16Flash_fwd_paramsE,@"STO_CUDA_ENTRY STV_DEFAULT"
_ZN5flash32flash_fwd_splitkv_combine_kernelI23Flash_fwd_kernel_traitsILi64ELi64ELi256ELi4ELb0ELb0EN7cutlass6half_tE19Flash_kernel_traitsILi64ELi64ELi256ELi4ES3_EELi8ELi2ELb0EEEvNS_16Flash_fwd_paramsE:
.text._ZN5flash32flash_fwd_splitkv_combine_kernelI23Flash_fwd_kernel_traitsILi64ELi64ELi256ELi4ELb0ELb0EN7cutlass6half_tE19Flash_kernel_traitsILi64ELi64ELi256ELi4ES3_EELi8ELi2ELb0EEEvNS_16Flash_fwd_paramsE:
        /* <DEDUP_REMOVED lines=23> */
[----:B------:R-:W-:Y:S05]  /*0170*/  CALL.REL.NOINC `($__internal_5_$__cuda_sm20_div_s64) ;  /* 0x0000412000007944 */ /* 0x000fea0003c00000 */
[----:B------:R-:W-:Y:S02]  /*0180*/  MOV R20, R0 ;  /* 0x0000000000147202 */ /* 0x000fe40000000f00 */
[----:B------:R-:W-:Y:S01]  /*0190*/  MOV R21, R23 ;  /* 0x0000001700157202 */ /* 0x000fe20000000f00 */
[----:B------:R-:W-:Y:S05]  /*01a0*/  BRA `(.L_x_235) ;  /* 0x0000013000007947 */ /* 0x000fea0003800000 */
.L_x_234:
        /* <DEDUP_REMOVED lines=19> */
.L_x_235:
        /* <DEDUP_REMOVED lines=10> */
[----:B------:R-:W-:Y:S05]  /*0380*/  CALL.REL.NOINC `($__internal_5_$__cuda_sm20_div_s64) ;  /* 0x00003f1000007944 */ /* 0x000fea0003c00000 */
[----:B------:R-:W-:Y:S02]  /*0390*/  MOV R30, R0 ;  /* 0x00000000001e7202 */ /* 0x000fe40000000f00 */
[----:B------:R-:W-:Y:S01]  /*03a0*/  MOV R31, R23 ;  /* 0x00000017001f7202 */ /* 0x000fe20000000f00 */
[----:B------:R-:W-:Y:S05]  /*03b0*/  BRA `(.L_x_238) ;  /* 0x0000013000007947 */ /* 0x000fea0003800000 */
.L_x_237:
        /* <DEDUP_REMOVED lines=19> */
.L_x_238:
[----:B------:R-:W-:Y:S05]  /*04f0*/  BSYNC B0 ;  /* 0x0000000000007941 */ /* 0x000fea0003800000 */
.L_x_236:
        /* <DEDUP_REMOVED lines=42> */
[----:B------:R-:W-:Y:S01]  /*07a0*/  MOV R22, R0 ;  /* 0x0000000000167202 */ /* 0x000fe20000000f00 */
[----:B------:R-:W-:Y:S05]  /*07b0*/  BRA `(.L_x_241) ;  /* 0x0000013000007947 */ /* 0x000fea0003800000 */
.L_x_240:
        /* <DEDUP_REMOVED lines=19> */
.L_x_241:
[----:B------:R-:W-:Y:S05]  /*08f0*/  BSYNC B0 ;  /* 0x0000000000007941 */ /* 0x000fea0003800000 */
.L_x_239:
        /* <DEDUP_REMOVED lines=76> */
.L_x_243:
        /* <DEDUP_REMOVED lines=19> */
.L_x_244:
[----:B------:R-:W-:Y:S05]  /*0ef0*/  BSYNC B0 ;  /* 0x0000000000007941 */ /* 0x000fea0003800000 */
.L_x_242:
        /* <DEDUP_REMOVED lines=44> */
.L_x_246:
        /* <DEDUP_REMOVED lines=19> */
.L_x_247:
[----:B------:R-:W-:Y:S05]  /*12f0*/  BSYNC B0 ;  /* 0x0000000000007941 */ /* 0x000fea0003800000 */
.L_x_245:
[----:B------:R-:W-:Y:S01]  /*1300*/  IABS R6, c[0x0][0x214] ;  /* 0x0000850000067a13 */ /* 0x000fe20000000000 */
[----:B------:R-:W-:Y:S01]  /*1310*/  IMAD.MOV.U32 R30, RZ, RZ, RZ ;  /* 0x000000ffff1e7224 */ /* 0x000fe200078e00ff */
[----:B------:R-:W-:Y:S01]  /*1320*/  ISETP.GT.AND P3, PT, R7, RZ, PT ;  /* 0x000000ff0700720c */ /* 0x000fe20003f64270 */
[----:B------:R-:W-:Y:S01]  /*1330*/  ULDC.U8 UR4, c[0x0][0x329] ;  /* 0x0000ca4000047ab9 */ /* 0x000fe20000000000 */
[----:B------:R-:W0:Y:S01]  /*1340*/  I2F.RP R13, R6 ;  /* 0x00000006000d7306 */ /* 0x000e220000209400 */
[----:B------:R-:W-:Y:S01]  /*1350*/  ULDC.64 UR8, c[0x0][0x118] ;  /* 0x0000460000087ab9 */ /* 0x000fe20000000a00 */
[----:B------:R-:W-:Y:S06]  /*1360*/  BSSY B0, `(.L_x_248) ;  /* 0x000007d000007945 */ /* 0x000fec0003800000 */
        /* <DEDUP_REMOVED lines=12> */
[----:B------:R-:W-:Y:S01]  /*1430*/  IMAD R13, R6, R13, R0 ;  /* 0x0000000d060d7224 */ /* 0x000fe200078e0200 */
[----:B------:R-:W-:-:S04]  /*1440*/  SHF.R.S32.HI R0, RZ, 0x1f, R7 ;  /* 0x0000001fff007819 */ /* 0x000fc80000011407 */
[----:B------:R-:W-:-:S13]  /*1450*/  ISETP.GT.U32.AND P0, PT, R6, R13, PT ;  /* 0x0000000d0600720c */ /* 0x000fda0003f04070 */
[----:B------:R-:W-:Y:S01]  /*1460*/  @!P0 IMAD.IADD R13, R13, 0x1, -R6 ;  /* 0x000000010d0d8824 */ /* 0x000fe200078e0a06 */
[----:B------:R-:W-:Y:S02]  /*1470*/  @!P0 IADD3 R2, R2, 0x1, RZ ;  /* 0x0000000102028810 */ /* 0x000fe40007ffe0ff */
[----:B------:R-:W-:Y:S02]  /*1480*/  ISETP.NE.AND P0, PT, RZ, c[0x0][0x214], PT ;  /* 0x00008500ff007a0c */ /* 0x000fe40003f05270 */
[----:B------:R-:W-:Y:S02]  /*1490*/  ISETP.GE.U32.AND P2, PT, R13, R6, PT ;  /* 0x000000060d00720c */ /* 0x000fe40003f46070 */
[----:B------:R-:W-:Y:S01]  /*14a0*/  LEA.HI.SX32 R13, R7, 0x1, 0x1 ;  /* 0x00000001070d7811 */ /* 0x000fe200078f0aff */
[----:B------:R-:W-:-:S10]  /*14b0*/  @!P3 IMAD.MOV R13, RZ, RZ, R0 ;  /* 0x000000ffff0db224 */ /* 0x000fd400078e0200 */
[----:B------:R-:W-:-:S05]  /*14c0*/  @P2 IADD3 R2, R2, 0x1, RZ ;  /* 0x0000000102022810 */ /* 0x000fca0007ffe0ff */
[----:B------:R-:W-:Y:S01]  /*14d0*/  @!P1 IMAD.MOV R2, RZ, RZ, -R2 ;  /* 0x000000ffff029224 */ /* 0x000fe200078e0a02 */
[----:B------:R-:W-:-:S05]  /*14e0*/  @!P0 LOP3.LUT R2, RZ, c[0x0][0x214], RZ, 0x33, !PT ;  /* 0x00008500ff028a12 */ /* 0x000fca00078e33ff */
[----:B------:R-:W-:Y:S01]  /*14f0*/  IMAD R8, R13, R2, RZ ;  /* 0x000000020d087224 */ /* 0x000fe200078e02ff */
[----:B------:R-:W-:-:S04]  /*1500*/  IABS R2, c[0x0][0x1c0] ;  /* 0x0000700000027a13 */ /* 0x000fc80000000000 */
[----:B------:R-:W0:Y:S01]  /*1510*/  I2F.U32.RP R13, R2 ;  /* 0x00000002000d7306 */ /* 0x000e220000209000 */
[----:B------:R-:W-:-:S05]  /*1520*/  IABS R6, R8 ;  /* 0x0000000800067213 */ /* 0x000fca0000000000 */
[----:B------:R-:W-:Y:S02]  /*1530*/  IMAD.IADD R21, R11, 0x1, R6 ;  /* 0x000000010b157824 */ /* 0x000fe400078e0206 */
        /* <DEDUP_REMOVED lines=8> */
[----:B0-----:R-:W-:Y:S02]  /*15c0*/  IMAD.MOV R29, RZ, RZ, -R23 ;  /* 0x000000ffff1d7224 */ /* 0x001fe400078e0a17 */
[----:B------:R-:W-:Y:S02]  /*15d0*/  IMAD.MOV.U32 R22, RZ, RZ, RZ ;  /* 0x000000ffff167224 */ /* 0x000fe400078e00ff */
[----:B------:R-:W-:Y:S02]  /*15e0*/  IMAD R29, R29, R2, RZ ;  /* 0x000000021d1d7224 */ /* 0x000fe400078e02ff */
[----:B-1----:R-:W-:Y:S01]  /*15f0*/  IMAD.MOV R27, RZ, RZ, -R31 ;  /* 0x000000ffff1b7224 */ /* 0x002fe200078e0a1f */
[----:B------:R-:W-:Y:S01]  /*1600*/  IABS R0, c[0x0][0x1c0] ;  /* 0x0000700000007a13 */ /* 0x000fe20000000000 */
[----:B------:R-:W-:Y:S01]  /*1610*/  IMAD.HI.U32 R29, R23, R29, R22 ;  /* 0x0000001d171d7227 */ /* 0x000fe200078e0016 */
[----:B------:R-:W-:-:S02]  /*1620*/  IABS R22, R10 ;  /* 0x0000000a00167213 */ /* 0x000fc40000000000 */
[----:B------:R-:W-:Y:S01]  /*1630*/  LOP3.LUT R10, R10, c[0x0][0x1c0], RZ, 0x3c, !PT ;  /* 0x000070000a0a7a12 */ /* 0x000fe200078e3cff */
[----:B------:R-:W-:Y:S02]  /*1640*/  IMAD R27, R27, R6, RZ ;  /* 0x000000061b1b7224 */ /* 0x000fe400078e02ff */
[----:B------:R-:W-:Y:S02]  /*1650*/  IMAD.MOV R0, RZ, RZ, -R0 ;  /* 0x000000ffff007224 */ /* 0x000fe400078e0a00 */
[----:B------:R-:W-:-:S04]  /*1660*/  IMAD.HI.U32 R11, R29, R22, RZ ;  /* 0x000000161d0b7227 */ /* 0x000fc800078e00ff */
[----:B------:R-:W-:Y:S01]  /*1670*/  IMAD.HI.U32 R27, R31, R27, R30 ;  /* 0x0000001b1f1b7227 */ /* 0x000fe200078e001e */
[----:B------:R-:W-:-:S03]  /*1680*/  IABS R31, R8 ;  /* 0x00000008001f7213 */ /* 0x000fc60000000000 */
[----:B------:R-:W-:Y:S02]  /*1690*/  IMAD R23, R11, R0, R22 ;  /* 0x000000000b177224 */ /* 0x000fe400078e0216 */
[----:B------:R-:W-:Y:S02]  /*16a0*/  IMAD.MOV R31, RZ, RZ, -R31 ;  /* 0x000000ffff1f7224 */ /* 0x000fe400078e0a1f */
[----:B------:R-:W-:Y:S01]  /*16b0*/  IMAD.HI.U32 R27, R27, R14, RZ ;  /* 0x0000000e1b1b7227 */ /* 0x000fe200078e00ff */
[----:B------:R-:W-:-:S03]  /*16c0*/  ISETP.GT.U32.AND P3, PT, R2, R23, PT ;  /* 0x000000170200720c */ /* 0x000fc60003f64070 */
[----:B------:R-:W-:Y:S02]  /*16d0*/  IMAD R31, R27, R31, R14 ;  /* 0x0000001f1b1f7224 */ /* 0x000fe400078e020e */
[----:B------:R-:W-:-:S03]  /*16e0*/  IMAD.HI.U32 R29, R29, R14, RZ ;  /* 0x0000000e1d1d7227 */ /* 0x000fc600078e00ff */
[----:B------:R-:W-:Y:S01]  /*16f0*/  ISETP.GT.U32.AND P0, PT, R6, R31, PT ;  /* 0x0000001f0600720c */ /* 0x000fe20003f04070 */
[----:B------:R-:W-:Y:S01]  /*1700*/  IMAD R13, R29, R0, R14 ;  /* 0x000000001d0d7224 */ /* 0x000fe200078e020e */
[C---:B------:R-:W-:Y:S02]  /*1710*/  LOP3.LUT R0, R21.reuse, R6, RZ, 0x3c, !PT ;  /* 0x0000000615007212 */ /* 0x040fe400078e3cff */
[----:B------:R-:W-:Y:S01]  /*1720*/  LOP3.LUT R21, R21, c[0x0][0x1c0], RZ, 0x3c, !PT ;  /* 0x0000700015157a12 */ /* 0x000fe200078e3cff */
[----:B------:R-:W-:Y:S01]  /*1730*/  @!P3 IMAD.IADD R23, R23, 0x1, -R2 ;  /* 0x000000011717b824 */ /* 0x000fe200078e0a02 */
[----:B------:R-:W-:Y:S02]  /*1740*/  ISETP.GT.U32.AND P1, PT, R2, R13, PT ;  /* 0x0000000d0200720c */ /* 0x000fe40003f24070 */
[----:B------:R-:W-:Y:S02]  /*1750*/  ISETP.GE.AND P4, PT, R0, RZ, PT ;  /* 0x000000ff0000720c */ /* 0x000fe40003f86270 */
[----:B------:R-:W-:Y:S01]  /*1760*/  ISETP.GE.U32.AND P6, PT, R23, R2, PT ;  /* 0x000000021700720c */ /* 0x000fe20003fc6070 */
[----:B------:R-:W0:Y:S01]  /*1770*/  S2R R0, SR_TID.X ;  /* 0x0000000000007919 */ /* 0x000e220000002100 */
[----:B------:R-:W-:Y:S01]  /*1780*/  @!P3 IADD3 R11, R11, 0x1, RZ ;  /* 0x000000010b0bb810 */ /* 0x000fe20007ffe0ff */
[----:B------:R-:W-:Y:S01]  /*1790*/  @!P0 IMAD.IADD R31, R31, 0x1, -R6 ;  /* 0x000000011f1f8824 */ /* 0x000fe200078e0a06 */
[----:B------:R-:W-:Y:S01]  /*17a0*/  ISETP.GT.AND P3, PT, R4, RZ, PT ;  /* 0x000000ff0400720c */ /* 0x000fe20003f64270 */
[----:B------:R-:W-:Y:S01]  /*17b0*/  IMAD.MOV.U32 R23, RZ, RZ, c[0x0][0x214] ;  /* 0x00008500ff177624 */ /* 0x000fe200078e00ff */
[----:B------:R-:W-:-:S02]  /*17c0*/  @!P0 IADD3 R27, R27, 0x1, RZ ;  /* 0x000000011b1b8810 */ /* 0x000fc40007ffe0ff */
[----:B------:R-:W-:Y:S01]  /*17d0*/  ISETP.GE.U32.AND P2, PT, R31, R6, PT ;  /* 0x000000061f00720c */ /* 0x000fe20003f46070 */
[----:B------:R-:W-:Y:S01]  /*17e0*/  @!P1 IMAD.IADD R13, R13, 0x1, -R2 ;  /* 0x000000010d0d9824 */ /* 0x000fe200078e0a02 */
[----:B------:R-:W-:Y:S02]  /*17f0*/  ISETP.GE.AND P0, PT, R10, RZ, PT ;  /* 0x000000ff0a00720c */ /* 0x000fe40003f06270 */
[----:B------:R-:W-:Y:S02]  /*1800*/  SHF.R.S32.HI R10, RZ, 0x1f, R4 ;  /* 0x0000001fff0a7819 */ /* 0x000fe40000011404 */
[----:B------:R-:W-:Y:S02]  /*1810*/  @P6 IADD3 R11, R11, 0x1, RZ ;  /* 0x000000010b0b6810 */ /* 0x000fe40007ffe0ff */
[----:B------:R-:W-:Y:S02]  /*1820*/  ISETP.NE.AND P6, PT, R8, RZ, PT ;  /* 0x000000ff0800720c */ /* 0x000fe40003fc5270 */
[----:B------:R-:W-:-:S02]  /*1830*/  ISETP.GE.U32.AND P5, PT, R13, R2, PT ;  /* 0x000000020d00720c */ /* 0x000fc40003fa6070 */
[----:B------:R-:W-:Y:S02]  /*1840*/  @!P1 IADD3 R29, R29, 0x1, RZ ;  /* 0x000000011d1d9810 */ /* 0x000fe40007ffe0ff */
[----:B------:R-:W-:Y:S01]  /*1850*/  @P2 IADD3 R27, R27, 0x1, RZ ;  /* 0x000000011b1b2810 */ /* 0x000fe20007ffe0ff */
[----:B------:R-:W-:Y:S01]  /*1860*/  @!P0 IMAD.MOV R11, RZ, RZ, -R11 ;  /* 0x000000ffff0b8224 */ /* 0x000fe200078e0a0b */
[----:B------:R-:W-:Y:S02]  /*1870*/  ISETP.GE.AND P2, PT, R21, RZ, PT ;  /* 0x000000ff1500720c */ /* 0x000fe40003f46270 */
[----:B0-----:R-:W-:Y:S01]  /*1880*/  SHF.R.S32.HI R21, RZ, 0x1f, R0 ;  /* 0x0000001fff157819 */ /* 0x001fe20000011400 */
[----:B------:R-:W-:Y:S01]  /*1890*/  @!P4 IMAD.MOV R27, RZ, RZ, -R27 ;  /* 0x000000ffff1bc224 */ /* 0x000fe200078e0a1b */
[----:B------:R-:W-:Y:S01]  /*18a0*/  LEA.HI.SX32 R14, R4, 0x1, 0x1 ;  /* 0x00000001040e7811 */ /* 0x000fe200078f0aff */
[----:B------:R-:W-:Y:S01]  /*18b0*/  @!P3 IMAD.MOV R14, RZ, RZ, R10 ;  /* 0x000000ffff0eb224 */ /* 0x000fe200078e020a */
[----:B------:R-:W-:-:S02]  /*18c0*/  @!P6 LOP3.LUT R27, RZ, R6, RZ, 0x33, !PT ;  /* 0x00000006ff1be212 */ /* 0x000fc400078e33ff */
[----:B------:R-:W-:Y:S02]  /*18d0*/  LEA.HI R10, R21, R0, RZ, 0x3 ;  /* 0x00000000150a7211 */ /* 0x000fe400078f18ff */
[----:B------:R-:W-:Y:S02]  /*18e0*/  @P5 IADD3 R29, R29, 0x1, RZ ;  /* 0x000000011d1d5810 */ /* 0x000fe40007ffe0ff */
[----:B------:R-:W-:Y:S02]  /*18f0*/  ISETP.LT.U32.AND P0, PT, R24, R27, PT ;  /* 0x0000001b1800720c */ /* 0x000fe40003f01070 */
[----:B------:R-:W-:Y:S01]  /*1900*/  SHF.R.S32.HI R13, RZ, 0x1f, R27 ;  /* 0x0000001fff0d7819 */ /* 0x000fe2000001141b */
[----:B------:R-:W-:Y:S01]  /*1910*/  @!P2 IMAD.MOV R29, RZ, RZ, -R29 ;  /* 0x000000ffff1da224 */ /* 0x000fe200078e0a1d */
[----:B------:R-:W-:Y:S02]  /*1920*/  SHF.R.S32.HI R6, RZ, 0x3, R10 ;  /* 0x00000003ff067819 */ /* 0x000fe4000001140a */
[----:B------:R-:W-:-:S02]  /*1930*/  ISETP.LT.AND.EX P2, PT, R25, R13, PT, P0 ;  /* 0x0000000d1900720c */ /* 0x000fc40003f41300 */
[----:B------:R-:W-:Y:S02]  /*1940*/  ISETP.GE.AND P0, PT, R6, c[0x0][0x314], PT ;  /* 0x0000c50006007a0c */ /* 0x000fe40003f06270 */
[----:B------:R-:W-:Y:S02]  /*1950*/  ISETP.NE.AND P4, PT, RZ, c[0x0][0x1c0], PT ;  /* 0x00007000ff007a0c */ /* 0x000fe40003f85270 */
[----:B------:R-:W-:Y:S02]  /*1960*/  LOP3.LUT R2, RZ, c[0x0][0x1c0], RZ, 0x33, !PT ;  /* 0x00007000ff027a12 */ /* 0x000fe400078e33ff */
[----:B------:R-:W-:Y:S02]  /*1970*/  ISETP.NE.AND P1, PT, RZ, UR4, PT ;  /* 0x00000004ff007c0c */ /* 0x000fe4000bf25270 */
[----:B------:R-:W-:Y:S02]  /*1980*/  SEL R22, R2, R11, !P4 ;  /* 0x0000000b02167207 */ /* 0x000fe40006000000 */
[----:B------:R-:W-:-:S02]  /*1990*/  SEL R23, R23, 0x1, !P1 ;  /* 0x0000000117177807 */ /* 0x000fc40004800000 */
[----:B------:R-:W-:Y:S02]  /*19a0*/  SEL R2, R2, R29, !P4 ;  /* 0x0000001d02027207 */ /* 0x000fe40006000000 */
[----:B------:R-:W-:Y:S01]  /*19b0*/  LOP3.LUT R29, R10, 0xfffffff8, RZ, 0xc0, !PT ;  /* 0xfffffff80a1d7812 */ /* 0x000fe200078ec0ff */
[----:B------:R-:W-:Y:S01]  /*19c0*/  IMAD R11, R22, R23, RZ ;  /* 0x00000017160b7224 */ /* 0x000fe200078e02ff */
[----:B------:R-:W-:Y:S01]  /*19d0*/  SEL R13, R25, R13, P2 ;  /* 0x0000000d190d7207 */ /* 0x000fe20001000000 */
[----:B------:R-:W-:Y:S02]  /*19e0*/  IMAD.MOV.U32 R10, RZ, RZ, -0x800000 ;  /* 0xff800000ff0a7424 */ /* 0x000fe400078e00ff */
[----:B------:R-:W-:Y:S01]  /*19f0*/  IMAD R11, R14, R11, RZ ;  /* 0x0000000b0e0b7224 */ /* 0x000fe200078e02ff */
[----:B------:R-:W-:Y:S01]  /*1a00*/  SEL R14, R24, R27, P2 ;  /* 0x0000001b180e7207 */ /* 0x000fe20001000000 */
[----:B------:R-:W-:Y:S01]  /*1a10*/  IMAD.IADD R29, R0, 0x1, -R29 ;  /* 0x00000001001d7824 */ /* 0x000fe200078e0a1d */
        /* <DEDUP_REMOVED lines=17> */
.L_x_249:
[----:B------:R-:W-:Y:S05]  /*1b30*/  BSYNC B0 ;  /* 0x0000000000007941 */ /* 0x000fea0003800000 */
.L_x_248:
[C---:B------:R-:W-:Y:S01]  /*1b40*/  ISETP.GT.AND P5, PT, R0.reuse, 0x1f, PT ;  /* 0x0000001f0000780c */ /* 0x040fe20003fa4270 */
[----:B------:R-:W-:Y:S01]  /*1b50*/  IMAD.MOV.U32 R30, RZ, RZ, -0x800000 ;  /* 0xff800000ff1e7424 */ /* 0x000fe200078e00ff */
[----:B------:R-:W-:Y:S01]  /*1b60*/  LOP3.LUT P2, RZ, R0, 0x3, RZ, 0xc0, !PT ;  /* 0x0000000300ff7812 */ /* 0x000fe2000784c0ff */
[----:B------:R-:W-:Y:S01]  /*1b70*/  IMAD R23, R2, R23, RZ ;  /* 0x0000001702177224 */ /* 0x000fe200078e02ff */
[----:B------:R-:W-:Y:S01]  /*1b80*/  ISETP.GT.AND P3, PT, R8, RZ, PT ;  /* 0x000000ff0800720c */ /* 0x000fe20003f64270 */
[----:B------:R-:W-:Y:S01]  /*1b90*/  BSSY B1, `(.L_x_250) ;  /* 0x00001e7000017945 */ /* 0x000fe20003800000 */
[----:B------:R-:W-:-:S07]  /*1ba0*/  ISETP.GT.OR P2, PT, R0, 0x1f, P2 ;  /* 0x0000001f0000780c */ /* 0x000fce0001744670 */
[----:B------:R-:W-:Y:S01]  /*1bb0*/  @!P5 IMAD R29, R6, 0x9, R29 ;  /* 0x00000009061dd824 */ /* 0x000fe200078e021d */
[----:B0-----:R-:W-:-:S04]  /*1bc0*/  @!P5 LEA.HI R25, R21, R0, RZ, 0x2 ;  /* 0x000000001519d211 */ /* 0x001fc800078f10ff */
[----:B-----5:R0:W-:Y:S01]  /*1bd0*/  @!P5 STS [R29.X4], R10 ;  /* 0x0000000a1d00d388 */ /* 0x0201e20000004800 */
[----:B------:R-:W-:-:S05]  /*1be0*/  @!P5 LOP3.LUT R25, R25, 0xfffffffc, RZ, 0xc0, !PT ;  /* 0xfffffffc1919d812 */ /* 0x000fca00078ec0ff */
[----:B------:R-:W-:-:S04]  /*1bf0*/  @!P5 IMAD.IADD R22, R0, 0x1, -R25 ;  /* 0x000000010016d824 */ /* 0x000fc800078e0a19 */
[----:B------:R-:W-:Y:S01]  /*1c00*/  @!P5 IMAD R22, R22, 0x24, R25 ;  /* 0x000000241616d824 */ /* 0x000fe200078e0219 */
[----:B------:R-:W-:Y:S01]  /*1c10*/  BAR.SYNC.DEFER_BLOCKING 0x0 ;  /* 0x0000000000007b1d */ /* 0x000fe20000010000 */
[----:B0-----:R-:W-:-:S05]  /*1c20*/  LEA.HI.SX32 R10, R8, 0x1, 0x1 ;  /* 0x00000001080a7811 */ /* 0x001fca00078f0aff */
[----:B------:R0:W1:Y:S02]  /*1c30*/  @!P5 LDS R30, [R22] ;  /* 0x00000000161ed984 */ /* 0x0000640000000800 */
[----:B0-----:R-:W-:-:S05]  /*1c40*/  SHF.R.S32.HI R22, RZ, 0x1f, R8 ;  /* 0x0000001fff167819 */ /* 0x001fca0000011408 */
[----:B------:R-:W-:-:S04]  /*1c50*/  @!P3 IMAD.MOV R10, RZ, RZ, R22 ;  /* 0x000000ffff0ab224 */ /* 0x000fc800078e0216 */
[----:B------:R-:W-:Y:S01]  /*1c60*/  IMAD R10, R23, R10, RZ ;  /* 0x0000000a170a7224 */ /* 0x000fe200078e02ff */
[----:B-1----:R-:W0:Y:S02]  /*1c70*/  SHFL.BFLY PT, R31, R30, 0x2, 0x1f ;  /* 0x0c401f001e1f7f89 */ /* 0x002e2400000e0000 */
        /* <DEDUP_REMOVED lines=11> */
[----:B0-----:R-:W-:Y:S02]  /*1d30*/  FADD.FTZ R6, R27, R6 ;  /* 0x000000061b067221 */ /* 0x001fe40000010000 */
[----:B------:R-:W-:-:S03]  /*1d40*/  IMAD.MOV.U32 R27, RZ, RZ, 0x7f800000 ;  /* 0x7f800000ff1b7424 */ /* 0x000fc600078e00ff */
[----:B------:R-:W-:-:S13]  /*1d50*/  FSETP.NE.FTZ.AND P0, PT, R6, RZ, PT ;  /* 0x000000ff0600720b */ /* 0x000fda0003f15000 */
        /* <DEDUP_REMOVED lines=41> */
[----:B------:R-:W-:Y:S05]  /*1ff0*/  CALL.REL.NOINC `($__internal_5_$__cuda_sm20_div_s64) ;  /* 0x000022a000007944 */ /* 0x000fea0003c00000 */
        /* <DEDUP_REMOVED lines=10> */
.L_x_254:
        /* <DEDUP_REMOVED lines=22> */
.L_x_255:
[----:B------:R-:W-:Y:S05]  /*2200*/  BSYNC B0 ;  /* 0x0000000000007941 */ /* 0x000fea0003800000 */
.L_x_253:
[----:B------:R-:W-:Y:S01]  /*2210*/  LOP3.LUT R0, R21, R5, RZ, 0xfc, !PT ;  /* 0x0000000515007212 */ /* 0x000fe200078efcff */
[----:B------:R-:W-:Y:S03]  /*2220*/  BSSY B0, `(.L_x_256) ;  /* 0x0000028000007945 */ /* 0x000fe60003800000 */
[----:B------:R-:W-:-:S13]  /*2230*/  ISETP.NE.U32.AND P0, PT, R0, RZ, PT ;  /* 0x000000ff0000720c */ /* 0x000fda0003f05070 */
[----:B------:R-:W-:Y:S05]  /*2240*/  @!P0 BRA `(.L_x_257) ;  /* 0x000000f000008947 */ /* 0x000fea0003800000 */
[----:B------:R-:W-:Y:S01]  /*2250*/  IMAD.MOV.U32 R24, RZ, RZ, R3 ;  /* 0x000000ffff187224 */ /* 0x000fe200078e0003 */
[----:B------:R-:W-:Y:S02]  /*2260*/  MOV R6, R5 ;  /* 0x0000000500067202 */ /* 0x000fe40000000f00 */
[----:B------:R-:W-:Y:S02]  /*2270*/  MOV R22, 0x2290 ;  /* 0x0000229000167802 */ /* 0x000fe40000000f00 */
[----:B------:R-:W-:Y:S05]  /*2280*/  CALL.REL.NOINC `($__internal_5_$__cuda_sm20_div_s64) ;  /* 0x0000201000007944 */ /* 0x000fea0003c00000 */
        /* <DEDUP_REMOVED lines=11> */
.L_x_257:
        /* <DEDUP_REMOVED lines=22> */
.L_x_258:
[----:B------:R-:W-:Y:S05]  /*24a0*/  BSYNC B0 ;  /* 0x0000000000007941 */ /* 0x000fea0003800000 */
.L_x_256:
[----:B------:R-:W-:Y:S01]  /*24b0*/  LOP3.LUT R0, R37, R9, RZ, 0xfc, !PT ;  /* 0x0000000925007212 */ /* 0x000fe200078efcff */
[----:B------:R-:W-:Y:S01]  /*24c0*/  IMAD.MOV.U32 R28, RZ, RZ, c[0x0][0x210] ;  /* 0x00008400ff1c7624 */ /* 0x000fe200078e00ff */
[----:B------:R-:W-:Y:S02]  /*24d0*/  BSSY B0, `(.L_x_259) ;  /* 0x0000029000007945 */ /* 0x000fe40003800000 */
[----:B------:R-:W-:Y:S01]  /*24e0*/  ISETP.NE.U32.AND P0, PT, R0, RZ, PT ;  /* 0x000000ff0000720c */ /* 0x000fe20003f05070 */
[C---:B------:R-:W-:Y:S01]  /*24f0*/  IMAD R3, R28.reuse, c[0x0][0x214], RZ ;  /* 0x000085001c037a24 */ /* 0x040fe200078e02ff */
[----:B------:R-:W-:-:S11]  /*2500*/  SEL R28, R28, 0x1, P1 ;  /* 0x000000011c1c7807 */ /* 0x000fd60000800000 */
[----:B------:R-:W-:Y:S05]  /*2510*/  @!P0 BRA `(.L_x_260) ;  /* 0x000000e000008947 */ /* 0x000fea0003800000 */
[----:B------:R-:W-:Y:S01]  /*2520*/  IMAD.MOV.U32 R26, RZ, RZ, R36 ;  /* 0x000000ffff1a7224 */ /* 0x000fe200078e0024 */
[----:B------:R-:W-:Y:S01]  /*2530*/  MOV R24, R31 ;  /* 0x0000001f00187202 */ /* 0x000fe20000000f00 */
[----:B------:R-:W-:Y:S01]  /*2540*/  IMAD.MOV.U32 R21, RZ, RZ, R37 ;  /* 0x000000ffff157224 */ /* 0x000fe200078e0025 */
[----:B------:R-:W-:Y:S02]  /*2550*/  MOV R6, R9 ;  /* 0x0000000900067202 */ /* 0x000fe40000000f00 */
[----:B------:R-:W-:Y:S02]  /*2560*/  MOV R22, 0x2580 ;  /* 0x0000258000167802 */ /* 0x000fe40000000f00 */
[----:B------:R-:W-:Y:S05]  /*2570*/  CALL.REL.NOINC `($__internal_5_$__cuda_sm20_div_s64) ;  /* 0x00001d2000007944 */ /* 0x000fea0003c00000 */
        /* <DEDUP_REMOVED lines=8> */
.L_x_260:
[----:B------:R-:W0:Y:S01]  /*2600*/  I2F.U32.RP R6, R31 ;  /* 0x0000001f00067306 */ /* 0x000e220000209000 */
[----:B------:R-:W-:Y:S01]  /*2610*/  HFMA2.MMA R22, -RZ, RZ, 0, 0 ;  /* 0x00000000ff167435 */ /* 0x000fe200000001ff */
[----:B------:R-:W-:-:S06]  /*2620*/  ISETP.NE.U32.AND P0, PT, R31, RZ, PT ;  /* 0x000000ff1f00720c */ /* 0x000fcc0003f05070 */
[----:B0-----:R-:W0:Y:S02]  /*2630*/  MUFU.RCP R2, R6 ;  /* 0x0000000600027308 */ /* 0x001e240000001000 */
[----:B0-----:R-:W-:-:S06]  /*2640*/  IADD3 R2, R2, 0xffffffe, RZ ;  /* 0x0ffffffe02027810 */ /* 0x001fcc0007ffe0ff */
[----:B------:R-:W0:Y:S02]  /*2650*/  F2I.FTZ.U32.TRUNC.NTZ R23, R2 ;  /* 0x0000000200177305 */ /* 0x000e24000021f000 */
[----:B0-----:R-:W-:Y:S01]  /*2660*/  IMAD.MOV R0, RZ, RZ, -R23 ;  /* 0x000000ffff007224 */ /* 0x001fe200078e0a17 */
[----:B------:R-:W-:-:S03]  /*2670*/  MOV R2, RZ ;  /* 0x000000ff00027202 */ /* 0x000fc60000000f00 */
[----:B------:R-:W-:-:S04]  /*2680*/  IMAD R0, R0, R31, RZ ;  /* 0x0000001f00007224 */ /* 0x000fc800078e02ff */
[----:B------:R-:W-:-:S06]  /*2690*/  IMAD.HI.U32 R23, R23, R0, R22 ;  /* 0x0000000017177227 */ /* 0x000fcc00078e0016 */
[----:B------:R-:W-:-:S04]  /*26a0*/  IMAD.HI.U32 R22, R23, R36, RZ ;  /* 0x0000002417167227 */ /* 0x000fc800078e00ff */
[----:B------:R-:W-:Y:S02]  /*26b0*/  IMAD.MOV R0, RZ, RZ, -R22 ;  /* 0x000000ffff007224 */ /* 0x000fe400078e0a16 */
[----:B------:R-:W-:Y:S02]  /*26c0*/  IMAD.MOV.U32 R23, RZ, RZ, RZ ;  /* 0x000000ffff177224 */ /* 0x000fe400078e00ff */
        /* <DEDUP_REMOVED lines=9> */
.L_x_261:
[----:B------:R-:W-:Y:S05]  /*2760*/  BSYNC B0 ;  /* 0x0000000000007941 */ /* 0x000fea0003800000 */
.L_x_259:
[-C--:B------:R-:W-:Y:S01]  /*2770*/  IMAD R0, R35, R20.reuse, RZ ;  /* 0x0000001423007224 */ /* 0x080fe200078e02ff */
[----:B------:R-:W-:Y:S01]  /*2780*/  ULDC.U8 UR5, c[0x0][0x329] ;  /* 0x0000ca4000057ab9 */ /* 0x000fe20000000000 */
[C---:B------:R-:W-:Y:S01]  /*2790*/  IMAD.WIDE.U32 R24, R34.reuse, R20, RZ ;  /* 0x0000001422187225 */ /* 0x040fe200078e00ff */
[----:B------:R-:W-:Y:S01]  /*27a0*/  UISETP.NE.AND UP0, UPT, UR5, URZ, UPT ;  /* 0x0000003f0500728c */ /* 0x000fe2000bf05270 */
[----:B------:R-:W-:Y:S01]  /*27b0*/  SHF.R.S32.HI R21, RZ, 0x1f, R28 ;  /* 0x0000001fff157819 */ /* 0x000fe2000001141c */
[----:B------:R-:W-:Y:S01]  /*27c0*/  ULDC UR4, c[0x0][0x214] ;  /* 0x0000850000047ab9 */ /* 0x000fe20000000800 */
[----:B------:R-:W-:Y:S01]  /*27d0*/  IMAD R35, R34, R19, R0 ;  /* 0x0000001322237224 */ /* 0x000fe200078e0200 */
[----:B------:R-:W-:Y:S01]  /*27e0*/  USEL UR4, UR4, 0x1, !UP0 ;  /* 0x0000000104047887 */ /* 0x000fe2000c000000 */
[----:B------:R-:W-:Y:S01]  /*27f0*/  IMAD R9, R2, R3, RZ ;  /* 0x0000000302097224 */ /* 0x000fe200078e02ff */
[----:B------:R-:W-:Y:S01]  /*2800*/  BSSY B0, `(.L_x_262) ;  /* 0x0000040000007945 */ /* 0x000fe20003800000 */
[----:B------:R-:W-:Y:S01]  /*2810*/  IMAD R5, R5, R28, RZ ;  /* 0x0000001c05057224 */ /* 0x000fe200078e02ff */
[----:B------:R-:W-:Y:S01]  /*2820*/  IADD3 R35, R25, R35, RZ ;  /* 0x0000002319237210 */ /* 0x000fe20007ffe0ff */
[----:B------:R-:W-:Y:S01]  /*2830*/  USHF.R.S32.HI UR5, URZ, 0x1f, UR4 ;  /* 0x0000001f3f057899 */ /* 0x000fe20008011404 */
[----:B------:R-:W-:-:S02]  /*2840*/  IMAD R23, R23, UR4, RZ ;  /* 0x0000000417177c24 */ /* 0x000fc4000f8e02ff */
[----:B------:R-:W-:Y:S02]  /*2850*/  IMAD R21, R21, R32, R5 ;  /* 0x0000002015157224 */ /* 0x000fe400078e0205 */
[-C--:B------:R-:W-:Y:S02]  /*2860*/  IMAD R0, R35, R18.reuse, RZ ;  /* 0x0000001223007224 */ /* 0x080fe400078e02ff */
[----:B------:R-:W-:-:S04]  /*2870*/  IMAD.WIDE.U32 R34, R24, R18, RZ ;  /* 0x0000001218227225 */ /* 0x000fc800078e00ff */
[----:B------:R-:W-:Y:S01]  /*2880*/  IMAD R25, R17, R24, R0 ;  /* 0x0000001811197224 */ /* 0x000fe200078e0200 */
[----:B------:R-:W-:Y:S01]  /*2890*/  SHF.R.S32.HI R0, RZ, 0x1f, R3 ;  /* 0x0000001fff007819 */ /* 0x000fe20000011403 */
[----:B------:R-:W-:-:S03]  /*28a0*/  IMAD.WIDE.U32 R38, R36, R3, RZ ;  /* 0x0000000324267225 */ /* 0x000fc600078e00ff */
[----:B------:R-:W-:Y:S01]  /*28b0*/  IADD3 R6, R35, R25, RZ ;  /* 0x0000001923067210 */ /* 0x000fe20007ffe0ff */
[----:B------:R-:W-:Y:S02]  /*28c0*/  IMAD R9, R0, R36, R9 ;  /* 0x0000002400097224 */ /* 0x000fe400078e0209 */
[----:B------:R-:W-:Y:S01]  /*28d0*/  IMAD.WIDE.U32 R32, R32, R28, RZ ;  /* 0x0000001c20207225 */ /* 0x000fe200078e00ff */
[----:B------:R-:W-:Y:S02]  /*28e0*/  LOP3.LUT R0, R43, R6, RZ, 0xfc, !PT ;  /* 0x000000062b007212 */ /* 0x000fe400078efcff */
[----:B------:R-:W-:Y:S01]  /*28f0*/  IADD3 R9, R39, R9, RZ ;  /* 0x0000000927097210 */ /* 0x000fe20007ffe0ff */
[----:B------:R-:W-:Y:S01]  /*2900*/  IMAD R23, R22, UR5, R23 ;  /* 0x0000000516177c24 */ /* 0x000fe2000f8e0217 */
[----:B------:R-:W-:Y:S01]  /*2910*/  ISETP.NE.U32.AND P0, PT, R0, RZ, PT ;  /* 0x000000ff0000720c */ /* 0x000fe20003f05070 */
[----:B------:R-:W-:-:S04]  /*2920*/  IMAD.WIDE.U32 R36, R22, UR4, RZ ;  /* 0x0000000416247c25 */ /* 0x000fc8000f8e00ff */
[----:B------:R-:W-:Y:S01]  /*2930*/  IMAD R5, R8, R3, RZ ;  /* 0x0000000308057224 */ /* 0x000fe200078e02ff */
[----:B------:R-:W-:Y:S01]  /*2940*/  IADD3 R8, R37, R23, RZ ;  /* 0x0000001725087210 */ /* 0x000fe20007ffe0ff */
[----:B------:R-:W-:Y:S01]  /*2950*/  IMAD R4, R4, R3, RZ ;  /* 0x0000000304047224 */ /* 0x000fe200078e02ff */
[----:B------:R-:W-:-:S05]  /*2960*/  IADD3 R3, R33, R21, RZ ;  /* 0x0000001521037210 */ /* 0x000fca0007ffe0ff */
[----:B------:R-:W-:Y:S05]  /*2970*/  @!P0 BRA `(.L_x_263) ;  /* 0x0000011000008947 */ /* 0x000fea0003800000 */
[----:B------:R-:W-:Y:S01]  /*2980*/  IMAD.MOV.U32 R26, RZ, RZ, R42 ;  /* 0x000000ffff1a7224 */ /* 0x000fe200078e002a */
[----:B------:R-:W-:Y:S01]  /*2990*/  MOV R21, R43 ;  /* 0x0000002b00157202 */ /* 0x000fe20000000f00 */
[----:B------:R-:W-:Y:S01]  /*29a0*/  IMAD.MOV.U32 R24, RZ, RZ, R34 ;  /* 0x000000ffff187224 */ /* 0x000fe200078e0022 */
[----:B------:R-:W-:Y:S02]  /*29b0*/  MOV R22, 0x29d0 ;  /* 0x000029d000167802 */ /* 0x000fe40000000f00 */
[----:B------:R-:W-:Y:S05]  /*29c0*/  CALL.REL.NOINC `($__internal_5_$__cuda_sm20_div_s64) ;  /* 0x000018d000007944 */ /* 0x000fea0003c00000 */
        /* <DEDUP_REMOVED lines=12> */
.L_x_263:
        /* <DEDUP_REMOVED lines=23> */
.L_x_264:
[----:B------:R-:W-:Y:S05]  /*2c00*/  BSYNC B0 ;  /* 0x0000000000007941 */ /* 0x000fea0003800000 */
.L_x_262:
        /* <DEDUP_REMOVED lines=19> */
.L_x_266:
        /* <DEDUP_REMOVED lines=22> */
.L_x_267:
[----:B------:R-:W-:Y:S05]  /*2ea0*/  BSYNC B0 ;  /* 0x0000000000007941 */ /* 0x000fea0003800000 */
.L_x_265:
        /* <DEDUP_REMOVED lines=21> */
.L_x_269:
        /* <DEDUP_REMOVED lines=23> */
.L_x_270:
[----:B------:R-:W-:Y:S05]  /*3170*/  BSYNC B0 ;  /* 0x0000000000007941 */ /* 0x000fea0003800000 */
.L_x_268:
[----:B------:R-:W-:Y:S01]  /*3180*/  LOP3.LUT R2, R35, R15, RZ, 0xfc, !PT ;  /* 0x0000000f23027212 */ /* 0x000fe200078efcff */
[-C--:B------:R-:W-:Y:S01]  /*3190*/  IMAD R0, R23, R11.reuse, RZ ;  /* 0x0000000b17007224 */ /* 0x080fe200078e02ff */
[----:B------:R-:W-:Y:S01]  /*31a0*/  SHF.R.S32.HI R21, RZ, 0x1f, R11 ;  /* 0x0000001fff157819 */ /* 0x000fe2000001140b */
[----:B------:R-:W-:Y:S01]  /*31b0*/  IMAD R44, R28, c[0x0][0x214], RZ ;  /* 0x000085001c2c7a24 */ /* 0x000fe200078e02ff */
[----:B------:R-:W-:Y:S01]  /*31c0*/  ISETP.NE.U32.AND P0, PT, R2, RZ, PT ;  /* 0x000000ff0200720c */ /* 0x000fe20003f05070 */
[----:B------:R-:W-:Y:S01]  /*31d0*/  IMAD.WIDE.U32 R42, R22, R11, RZ ;  /* 0x0000000b162a7225 */ /* 0x000fe200078e00ff */
[----:B------:R-:W-:Y:S01]  /*31e0*/  SHF.R.S32.HI R23, RZ, 0x1f, R4 ;  /* 0x0000001fff177819 */ /* 0x000fe20000011404 */
[----:B------:R-:W-:Y:S02]  /*31f0*/  BSSY B0, `(.L_x_271) ;  /* 0x0000036000007945 */ /* 0x000fe40003800000 */
[----:B------:R-:W-:Y:S01]  /*3200*/  IMAD R11, R21, R22, R0 ;  /* 0x00000016150b7224 */ /* 0x000fe200078e0200 */
[----:B------:R-:W-:Y:S01]  /*3210*/  SHF.R.S32.HI R21, RZ, 0x1f, R44 ;  /* 0x0000001fff157819 */ /* 0x000fe2000001142c */
[----:B------:R-:W-:-:S02]  /*3220*/  IMAD R17, R17, R4, RZ ;  /* 0x0000000411117224 */ /* 0x000fc400078e02ff */
[----:B------:R-:W-:Y:S01]  /*3230*/  IMAD R0, R19, R44, RZ ;  /* 0x0000002c13007224 */ /* 0x000fe200078e02ff */
[----:B------:R-:W-:Y:S01]  /*3240*/  IADD3 R11, R43, R11, RZ ;  /* 0x0000000b2b0b7210 */ /* 0x000fe20007ffe0ff */
[----:B------:R-:W-:Y:S02]  /*3250*/  IMAD R17, R23, R18, R17 ;  /* 0x0000001217117224 */ /* 0x000fe400078e0211 */
        /* <DEDUP_REMOVED lines=24> */
.L_x_272:
        /* <DEDUP_REMOVED lines=23> */
.L_x_273:
[----:B------:R-:W-:Y:S05]  /*3550*/  BSYNC B0 ;  /* 0x0000000000007941 */ /* 0x000fea0003800000 */
.L_x_271:
[----:B------:R-:W-:Y:S01]  /*3560*/  LOP3.LUT R0, R35, R13, RZ, 0xfc, !PT ;  /* 0x0000000d23007212 */ /* 0x000fe200078efcff */
[----:B------:R-:W-:Y:S01]  /*3570*/  IMAD R47, R7, R28, RZ ;  /* 0x0000001c072f7224 */ /* 0x000fe200078e02ff */
[----:B------:R-:W-:Y:S02]  /*3580*/  BSSY B0, `(.L_x_274) ;  /* 0x0000030000007945 */ /* 0x000fe40003800000 */
[----:B------:R-:W-:Y:S01]  /*3590*/  ISETP.NE.U32.AND P0, PT, R0, RZ, PT ;  /* 0x000000ff0000720c */ /* 0x000fe20003f05070 */
        /* <DEDUP_REMOVED lines=16> */
[----:B------:R-:W-:-:S03]  /*36a0*/  MOV R21, R35 ;  /* 0x0000002300157202 */ /* 0x000fc60000000f00 */
[----:B------:R-:W-:Y:S02]  /*36b0*/  IMAD R15, R15, R14, RZ ;  /* 0x0000000e0f0f7224 */ /* 0x000fe400078e02ff */
[----:B------:R-:W-:-:S04]  /*36c0*/  IMAD.WIDE.U32 R20, R14, R2, R20 ;  /* 0x000000020e147225 */ /* 0x000fc800078e0014 */
[----:B------:R-:W-:Y:S02]  /*36d0*/  IMAD R2, R13, R2, R15 ;  /* 0x000000020d027224 */ /* 0x000fe400078e020f */
[----:B------:R-:W-:-:S03]  /*36e0*/  IMAD.MOV.U32 R14, RZ, RZ, R20 ;  /* 0x000000ffff0e7224 */ /* 0x000fc600078e0014 */
[----:B------:R-:W-:Y:S01]  /*36f0*/  IADD3 R2, R21, R2, RZ ;  /* 0x0000000215027210 */ /* 0x000fe20007ffe0ff */
[----:B------:R-:W-:Y:S05]  /*3700*/  BRA `(.L_x_276) ;  /* 0x0000017000007947 */ /* 0x000fea0003800000 */
.L_x_275:
        /* <DEDUP_REMOVED lines=23> */
.L_x_276:
[----:B------:R-:W-:Y:S05]  /*3880*/  BSYNC B0 ;  /* 0x0000000000007941 */ /* 0x000fea0003800000 */
.L_x_274:
        /* <DEDUP_REMOVED lines=20> */
.L_x_252:
[----:B------:R-:W-:-:S04]  /*39d0*/  LEA R2, P0, R32, c[0x0][0x200], 0x2 ;  /* 0x0000800020027a11 */ /* 0x000fc800078010ff */
[----:B------:R-:W-:-:S05]  /*39e0*/  LEA.HI.X R3, R32, c[0x0][0x204], R33, 0x2, P0 ;  /* 0x0000810020037a11 */ /* 0x000fca00000f1421 */
[----:B------:R0:W-:Y:S04]  /*39f0*/  STG.E [R2.64], R27 ;  /* 0x0000001b02007986 */ /* 0x0001e8000c101908 */
.L_x_251:
[----:B------:R-:W-:Y:S05]  /*3a00*/  BSYNC B1 ;  /* 0x0000000000017941 */ /* 0x000fea0003800000 */
.L_x_250:
[----:B------:R-:W1:Y:S01]  /*3a10*/  S2R R18, SR_TID.X ;  /* 0x0000000000127919 */ /* 0x000e620000002100 */
[----:B------:R-:W-:Y:S01]  /*3a20*/  HFMA2.MMA R5, -RZ, RZ, 0, 0 ;  /* 0x00000000ff057435 */ /* 0x000fe200000001ff */
[----:B-1----:R-:W-:-:S04]  /*3a30*/  SHF.R.S32.HI R17, RZ, 0x1f, R18 ;  /* 0x0000001fff117819 */ /* 0x002fc80000011412 */
[CC--:B0-----:R-:W-:Y:S02]  /*3a40*/  LEA.HI R3, R17.reuse, R18.reuse, RZ, 0x2 ;  /* 0x0000001211037211 */ /* 0x0c1fe400078f10ff */
[----:B------:R-:W-:Y:S02]  /*3a50*/  LEA.HI R17, R17, R18, RZ, 0x4 ;  /* 0x0000001211117211 */ /* 0x000fe400078f20ff */
[----:B------:R-:W-:-:S05]  /*3a60*/  LOP3.LUT R3, R3, 0xfffffffc, RZ, 0xc0, !PT ;  /* 0xfffffffc03037812 */ /* 0x000fca00078ec0ff */
[----:B------:R-:W-:-:S05]  /*3a70*/  IMAD.IADD R0, R18, 0x1, -R3 ;  /* 0x0000000112007824 */ /* 0x000fca00078e0a03 */
[----:B------:R-:W-:-:S13]  /*3a80*/  ISETP.GE.OR P5, PT, R0, c[0x0][0x314], P5 ;  /* 0x0000c50000007a0c */ /* 0x000fda0002fa6670 */
[----:B------:R-:W-:Y:S02]  /*3a90*/  @!P5 FADD.FTZ R4, -R27, R30 ;  /* 0x0000001e1b04d221 */ /* 0x000fe40000010100 */
[----:B------:R-:W-:Y:S01]  /*3aa0*/  @!P5 IMAD R9, R0, 0x24, R3 ;  /* 0x000000240009d824 */ /* 0x000fe200078e0203 */
[----:B------:R-:W-:Y:S01]  /*3ab0*/  LOP3.LUT R3, R17, 0x3ffffff0, RZ, 0xc0, !PT ;  /* 0x3ffffff011037812 */ /* 0x000fe200078ec0ff */
[----:B------:R-:W-:Y:S01]  /*3ac0*/  @!P5 FMUL.FTZ R4, R4, 1.4426950216293334961 ;  /* 0x3fb8aa3b0404d820 */ /* 0x000fe20000410000 */
[----:B------:R-:W-:Y:S01]  /*3ad0*/  SHF.R.S32.HI R17, RZ, 0x4, R17 ;  /* 0x00000004ff117819 */ /* 0x000fe20000011411 */
[----:B------:R-:W-:Y:S02]  /*3ae0*/  IMAD.MOV.U32 R0, RZ, RZ, c[0x0][0x314] ;  /* 0x0000c500ff007624 */ /* 0x000fe400078e00ff */
[----:B------:R-:W-:Y:S02]  /*3af0*/  IMAD.IADD R18, R18, 0x1, -R3 ;  /* 0x0000000112127824 */ /* 0x000fe400078e0a03 */
[----:B------:R-:W0:Y:S01]  /*3b00*/  @!P5 MUFU.EX2 R4, R4 ;  /* 0x000000040004d308 */ /* 0x000e220000000800 */
[----:B------:R-:W-:Y:S01]  /*3b10*/  ISETP.GE.AND P0, PT, R0, 0x1, PT ;  /* 0x000000010000780c */ /* 0x000fe20003f06270 */
[----:B------:R-:W-:Y:S01]  /*3b20*/  CS2R R2, SRZ ;  /* 0x0000000000027805 */ /* 0x000fe2000001ff00 */
[----:B------:R-:W-:Y:S01]  /*3b30*/  IMAD.MOV.U32 R0, RZ, RZ, RZ ;  /* 0x000000ffff007224 */ /* 0x000fe200078e00ff */
[----:B------:R-:W-:Y:S01]  /*3b40*/  SHF.L.U32 R18, R18, 0x2, RZ ;  /* 0x0000000212127819 */ /* 0x000fe200000006ff */
[----:B0-----:R0:W-:Y:S04]  /*3b50*/  @!P5 STS [R9], R4 ;  /* 0x000000040900d388 */ /* 0x0011e80000000800 */
[----:B------:R-:W-:Y:S06]  /*3b60*/  BAR.SYNC.DEFER_BLOCKING 0x0 ;  /* 0x0000000000007b1d */ /* 0x000fec0000010000 */
        /* <DEDUP_REMOVED lines=18> */
.L_x_280:
[----:B------:R-:W-:Y:S01]  /*3c90*/  BSSY B0, `(.L_x_278) ;  /* 0x0000007000007945 */ /* 0x000fe20003800000 */
[----:B------:R-:W-:-:S05]  /*3ca0*/  @P2 BRA `(.L_x_279) ;  /* 0x0000005000002947 */ /* 0x000fca0003800000 */
[----:B------:R-:W-:Y:S01]  /*3cb0*/  ISETP.GE.AND P0, PT, R18, c[0x0][0x220], PT ;  /* 0x0000880012007a0c */ /* 0x000fe20003f06270 */
[----:B------:R-:W-:Y:S01]  /*3cc0*/  CS2R R8, SRZ ;  /* 0x0000000000087805 */ /* 0x000fe2000001ff00 */
[----:B------:R-:W-:Y:S11]  /*3cd0*/  CS2R R10, SRZ ;  /* 0x00000000000a7805 */ /* 0x000ff6000001ff00 */
[----:B------:R-:W-:Y:S05]  /*3ce0*/  @!P0 MOV R15, R13 ;  /* 0x0000000d000f8202 */ /* 0x000fea0000000f00 */
[----:B------:R0:W5:Y:S02]  /*3cf0*/  @!P0 LDG.E.128 R8, [R14.64] ;  /* 0x000000080e088981 */ /* 0x000164000c1e1d00 */
.L_x_279:
[----:B------:R-:W-:Y:S05]  /*3d00*/  BSYNC B0 ;  /* 0x0000000000007941 */ /* 0x000fea0003800000 */
.L_x_278:
        /* <DEDUP_REMOVED lines=11> */
.L_x_277:
[----:B------:R-:W-:Y:S02]  /*3dc0*/  IADD3 R17, R17, UR7, RZ ;  /* 0x0000000711117c10 */ /* 0x000fe4000fffe0ff */
[----:B0-----:R-:W-:-:S02]  /*3dd0*/  F2FP.PACK_AB R4, R3, R0 ;  /* 0x000000000304723e */ /* 0x001fc400000000ff */
[----:B------:R-:W-:Y:S02]  /*3de0*/  ISETP.GE.AND P0, PT, R17, R12, PT ;  /* 0x0000000c1100720c */ /* 0x000fe40003f06270 */
[----:B------:R-:W-:-:S11]  /*3df0*/  F2FP.PACK_AB R5, R5, R2 ;  /* 0x000000020505723e */ /* 0x000fd600000000ff */
[----:B------:R-:W-:Y:S05]  /*3e00*/  @P0 EXIT ;  /* 0x000000000000094d */ /* 0x000fea0003800000 */
[----:B------:R-:W-:-:S13]  /*3e10*/  ISETP.GE.AND P0, PT, R18, c[0x0][0x220], PT ;  /* 0x0000880012007a0c */ /* 0x000fda0003f06270 */
[----:B------:R-:W-:Y:S05]  /*3e20*/  @P0 EXIT ;  /* 0x000000000000094d */ /* 0x000fea0003800000 */
[----:B------:R-:W-:Y:S02]  /*3e30*/  IABS R6, R7 ;  /* 0x0000000700067213 */ /* 0x000fe40000000000 */
[----:B------:R-:W-:Y:S02]  /*3e40*/  IABS R8, R17 ;  /* 0x0000001100087213 */ /* 0x000fe40000000000 */
[----:B------:R-:W0:Y:S01]  /*3e50*/  I2F.RP R2, R6 ;  /* 0x0000000600027306 */ /* 0x000e220000209400 */
[----:B------:R-:W-:Y:S02]  /*3e60*/  IABS R9, R7 ;  /* 0x0000000700097213 */ /* 0x000fe40000000000 */
[----:B------:R-:W-:-:S03]  /*3e70*/  SHF.R.S32.HI R19, RZ, 0x1f, R18 ;  /* 0x0000001fff137819 */ /* 0x000fc60000011412 */
[----:B------:R-:W-:Y:S02]  /*3e80*/  IMAD.MOV R9, RZ, RZ, -R9 ;  /* 0x000000ffff097224 */ /* 0x000fe400078e0a09 */
[----:B0-----:R-:W0:Y:S02]  /*3e90*/  MUFU.RCP R10, R2 ;  /* 0x00000002000a7308 */ /* 0x001e240000001000 */
[----:B0-----:R-:W-:-:S06]  /*3ea0*/  IADD3 R10, R10, 0xffffffe, RZ ;  /* 0x0ffffffe0a0a7810 */ /* 0x001fcc0007ffe0ff */
[----:B------:R-:W0:Y:S02]  /*3eb0*/  F2I.FTZ.U32.TRUNC.NTZ R11, R10 ;  /* 0x0000000a000b7305 */ /* 0x000e24000021f000 */
[----:B0-----:R-:W-:Y:S02]  /*3ec0*/  IMAD.MOV R0, RZ, RZ, -R11 ;  /* 0x000000ffff007224 */ /* 0x001fe400078e0a0b */
[----:B------:R-:W-:Y:S02]  /*3ed0*/  IMAD.MOV.U32 R10, RZ, RZ, RZ ;  /* 0x000000ffff0a7224 */ /* 0x000fe400078e00ff */
[----:B------:R-:W-:Y:S01]  /*3ee0*/  IMAD R3, R0, R6, RZ ;  /* 0x0000000600037224 */ /* 0x000fe200078e02ff */
[----:B------:R-:W-:-:S03]  /*3ef0*/  IABS R0, c[0x0][0x214] ;  /* 0x0000850000007a13 */ /* 0x000fc60000000000 */
[----:B------:R-:W-:-:S06]  /*3f00*/  IMAD.HI.U32 R3, R11, R3, R10 ;  /* 0x000000030b037227 */ /* 0x000fcc00078e000a */
[----:B------:R-:W-:Y:S02]  /*3f10*/  IMAD.HI.U32 R2, R3, R8, RZ ;  /* 0x0000000803027227 */ /* 0x000fe400078e00ff */
[----:B------:R-:W0:Y:S02]  /*3f20*/  I2F.RP R3, R0 ;  /* 0x0000000000037306 */ /* 0x000e240000209400 */
[----:B------:R-:W-:-:S05]  /*3f30*/  IMAD R9, R2, R9, R8 ;  /* 0x0000000902097224 */ /* 0x000fca00078e0208 */
[----:B------:R-:W-:Y:S01]  /*3f40*/  ISETP.GT.U32.AND P1, PT, R6, R9, PT ;  /* 0x000000090600720c */ /* 0x000fe20003f24070 */
[----:B0-----:R-:W0:-:S12]  /*3f50*/  MUFU.RCP R3, R3 ;  /* 0x0000000300037308 */ /* 0x001e180000001000 */
[-C--:B------:R-:W-:Y:S02]  /*3f60*/  @!P1 IADD3 R9, R9, -R6.reuse, RZ ;  /* 0x8000000609099210 */ /* 0x080fe40007ffe0ff */
[----:B------:R-:W-:Y:S02]  /*3f70*/  @!P1 IADD3 R2, R2, 0x1, RZ ;  /* 0x0000000102029810 */ /* 0x000fe40007ffe0ff */
[----:B------:R-:W-:Y:S02]  /*3f80*/  ISETP.GE.U32.AND P2, PT, R9, R6, PT ;  /* 0x000000060900720c */ /* 0x000fe40003f46070 */
[----:B------:R-:W-:Y:S02]  /*3f90*/  LOP3.LUT R6, R17, R7, RZ, 0x3c, !PT ;  /* 0x0000000711067212 */ /* 0x000fe400078e3cff */
[----:B------:R-:W-:Y:S02]  /*3fa0*/  ISETP.NE.AND P1, PT, R7, RZ, PT ;  /* 0x000000ff0700720c */ /* 0x000fe40003f25270 */
[----:B------:R-:W-:-:S02]  /*3fb0*/  ISETP.GE.AND P0, PT, R6, RZ, PT ;  /* 0x000000ff0600720c */ /* 0x000fc40003f06270 */
[----:B0-----:R-:W-:-:S04]  /*3fc0*/  IADD3 R10, R3, 0xffffffe, RZ ;  /* 0x0ffffffe030a7810 */ /* 0x001fc80007ffe0ff */
[----:B------:R0:W1:Y:S01]  /*3fd0*/  F2I.FTZ.U32.TRUNC.NTZ R11, R10 ;  /* 0x0000000a000b7305 */ /* 0x000062000021f000 */
[----:B------:R-:W-:-:S06]  /*3fe0*/  @P2 IADD3 R2, R2, 0x1, RZ ;  /* 0x0000000102022810 */ /* 0x000fcc0007ffe0ff */
[----:B------:R-:W-:Y:S01]  /*3ff0*/  @!P0 IMAD.MOV R2, RZ, RZ, -R2 ;  /* 0x000000ffff028224 */ /* 0x000fe200078e0a02 */
[----:B------:R-:W-:-:S05]  /*4000*/  @!P1 LOP3.LUT R2, RZ, R7, RZ, 0x33, !PT ;  /* 0x00000007ff029212 */ /* 0x000fca00078e33ff */
[C---:B------:R-:W-:Y:S02]  /*4010*/  IMAD R8, R2.reuse, R7, RZ ;  /* 0x0000000702087224 */ /* 0x040fe400078e02ff */
[----:B------:R-:W-:Y:S01]  /*4020*/  IMAD.WIDE.U32 R18, R2, c[0x0][0x1e0], R18 ;  /* 0x0000780002127a25 */ /* 0x000fe200078e0012 */
[----:B0-----:R-:W-:-:S03]  /*4030*/  HFMA2.MMA R10, -RZ, RZ, 0, 0 ;  /* 0x00000000ff0a7435 */ /* 0x001fc600000001ff */
[----:B-1----:R-:W-:Y:S02]  /*4040*/  IMAD.MOV R3, RZ, RZ, -R11 ;  /* 0x000000ffff037224 */ /* 0x002fe400078e0a0b */
[----:B------:R-:W-:Y:S02]  /*4050*/  IMAD.IADD R7, R17, 0x1, -R8 ;  /* 0x0000000111077824 */ /* 0x000fe400078e0a08 */
[----:B------:R-:W-:-:S03]  /*4060*/  IMAD R6, R3, R0, RZ ;  /* 0x0000000003067224 */ /* 0x000fc600078e02ff */
[----:B------:R-:W-:Y:S01]  /*4070*/  IABS R3, R7 ;  /* 0x0000000700037213 */ /* 0x000fe20000000000 */
[----:B------:R-:W-:Y:S01]  /*4080*/  IMAD.HI.U32 R6, R11, R6, R10 ;  /* 0x000000060b067227 */ /* 0x000fe200078e000a */
[----:B------:R-:W-:-:S04]  /*4090*/  LOP3.LUT R7, R7, c[0x0][0x214], RZ, 0x3c, !PT ;  /* 0x0000850007077a12 */ /* 0x000fc800078e3cff */
[----:B------:R-:W-:Y:S01]  /*40a0*/  ISETP.GE.AND P1, PT, R7, RZ, PT ;  /* 0x000000ff0700720c */ /* 0x000fe20003f26270 */
        /* <DEDUP_REMOVED lines=11> */
[----:B------:R-:W-:Y:S02]  /*4160*/  @P2 IADD3 R9, R9, 0x1, RZ ;  /* 0x0000000109092810 */ /* 0x000fe40007ffe0ff */
[----:B------:R-:W-:Y:S02]  /*4170*/  IMAD.IADD R19, R19, 0x1, R3 ;  /* 0x0000000113137824 */ /* 0x000fe400078e0203 */
[----:B------:R-:W-:Y:S02]  /*4180*/  @!P1 IADD3 R9, -R9, RZ, RZ ;  /* 0x000000ff09099210 */ /* 0x000fe40007ffe1ff */
[----:B------:R-:W-:-:S04]  /*4190*/  @!P0 LOP3.LUT R9, RZ, c[0x0][0x214], RZ, 0x33, !PT ;  /* 0x00008500ff098a12 */ /* 0x000fc800078e33ff */
[----:B------:R-:W-:Y:S01]  /*41a0*/  SHF.R.S32.HI R0, RZ, 0x1f, R9 ;  /* 0x0000001fff007819 */ /* 0x000fe20000011409 */
[C---:B------:R-:W-:Y:S02]  /*41b0*/  IMAD R8, R9.reuse, c[0x0][0x214], R8 ;  /* 0x0000850009087a24 */ /* 0x040fe400078e0208 */
[----:B------:R-:W-:-:S04]  /*41c0*/  IMAD.WIDE.U32 R18, R9, c[0x0][0x1f0], R18 ;  /* 0x00007c0009127a25 */ /* 0x000fc800078e0012 */
[----:B------:R-:W-:Y:S02]  /*41d0*/  IMAD R0, R0, c[0x0][0x1f0], RZ ;  /* 0x00007c0000007a24 */ /* 0x000fe400078e02ff */
[----:B------:R-:W-:Y:S02]  /*41e0*/  IMAD.IADD R8, R17, 0x1, -R8 ;  /* 0x0000000111087824 */ /* 0x000fe400078e0a08 */
[----:B------:R-:W-:-:S03]  /*41f0*/  IMAD R9, R9, c[0x0][0x1f4], R0 ;  /* 0x00007d0009097a24 */ /* 0x000fc600078e0200 */
[----:B------:R-:W-:Y:S02]  /*4200*/  SHF.R.S32.HI R0, RZ, 0x1f, R8 ;  /* 0x0000001fff007819 */ /* 0x000fe40000011408 */
[----:B------:R-:W-:-:S03]  /*4210*/  IADD3 R19, R19, R9, RZ ;  /* 0x0000000913137210 */ /* 0x000fc60007ffe0ff */
[----:B------:R-:W-:-:S04]  /*4220*/  IMAD R3, R0, c[0x0][0x1e8], RZ ;  /* 0x00007a0000037a24 */ /* 0x000fc800078e02ff */
[C---:B------:R-:W-:Y:S02]  /*4230*/  IMAD R3, R8.reuse, c[0x0][0x1ec], R3 ;  /* 0x00007b0008037a24 */ /* 0x040fe400078e0203 */
[----:B------:R-:W-:-:S04]  /*4240*/  IMAD.WIDE.U32 R8, R8, c[0x0][0x1e8], R18 ;  /* 0x00007a0008087a25 */ /* 0x000fc800078e0012 */
[----:B------:R-:W-:Y:S01]  /*4250*/  IMAD.IADD R3, R9, 0x1, R3 ;  /* 0x0000000109037824 */ /* 0x000fe200078e0203 */
[----:B------:R-:W-:-:S04]  /*4260*/  LEA R2, P0, R8, c[0x0][0x1d0], 0x1 ;  /* 0x0000740008027a11 */ /* 0x000fc800078008ff */
[----:B------:R-:W-:-:S05]  /*4270*/  LEA.HI.X R3, R8, c[0x0][0x1d4], R3, 0x1, P0 ;  /* 0x0000750008037a11 */ /* 0x000fca00000f0c03 */
[----:B------:R-:W-:Y:S01]  /*4280*/  STG.E.64 [R2.64], R4 ;  /* 0x0000000402007986 */ /* 0x000fe2000c101b08 */
[----:B------:R-:W-:Y:S05]  /*4290*/  EXIT ;  /* 0x000000000000794d */ /* 0x000fea0003800000 */
        .weak           $__internal_5_$__cuda_sm20_div_s64
        .type           $__internal_5_$__cuda_sm20_div_s64,@function
        .size           $__internal_5_$__cuda_sm20_div_s64,(.L_x_7701 - $__internal_5_$__cuda_sm20_div_s64)
$__internal_5_$__cuda_sm20_div_s64:
        /* <DEDUP_REMOVED lines=61> */
[----:B------:R-:W-:Y:S02]  /*4670*/  IADD3 R40, P2, R25, 0x1, RZ ;  /* 0x0000000119287810 */ /* 0x000fe40007f5e0ff */
[----:B------:R-:W-:Y:S02]  /*4680*/  SEL R29, R0, R29, P4 ;  /* 0x0000001d001d7207 */ /* 0x000fe40002000000 */
[----:B------:R-:W-:Y:S01]  /*4690*/  SEL R40, R40, R25, P4 ;  /* 0x0000001928287207 */ /* 0x000fe20002000000 */
[----:B------:R-:W-:Y:S01]  /*46a0*/  IMAD.X R23, RZ, RZ, R2, P2 ;  /* 0x000000ffff177224 */ /* 0x000fe200010e0602 */
[----:B------:R-:W-:Y:S01]  /*46b0*/  ISETP.GE.U32.AND.EX P0, PT, R29, R41, PT, P0 ;  /* 0x000000291d00720c */ /* 0x000fe20003f06100 */
[----:B------:R-:W-:Y:S01]  /*46c0*/  IMAD.MOV.U32 R41, RZ, RZ, 0x0 ;  /* 0x00000000ff297424 */ /* 0x000fe200078e00ff */
[----:B------:R-:W-:-:S02]  /*46d0*/  IADD3 R25, P2, R40, 0x1, RZ ;  /* 0x0000000128197810 */ /* 0x000fc40007f5e0ff */
[----:B------:R-:W-:Y:S02]  /*46e0*/  SEL R23, R23, R2, P4 ;  /* 0x0000000217177207 */ /* 0x000fe40002000000 */
[----:B------:R-:W-:Y:S01]  /*46f0*/  SEL R25, R25, R40, P0 ;  /* 0x0000002819197207 */ /* 0x000fe20000000000 */
[----:B------:R-:W-:Y:S01]  /*4700*/  IMAD.MOV.U32 R40, RZ, RZ, R22 ;  /* 0x000000ffff287224 */ /* 0x000fe200078e0016 */
[----:B------:R-:W-:Y:S02]  /*4710*/  IADD3.X R0, RZ, R23, RZ, P2, !PT ;  /* 0x00000017ff007210 */ /* 0x000fe400017fe4ff */
[----:B------:R-:W-:Y:S02]  /*4720*/  LOP3.LUT R2, R6, R21, RZ, 0x3c, !PT ;  /* 0x0000001506027212 */ /* 0x000fe400078e3cff */
[----:B------:R-:W-:Y:S02]  /*4730*/  SEL R23, R0, R23, P0 ;  /* 0x0000001700177207 */ /* 0x000fe40000000000 */
        /* <DEDUP_REMOVED lines=9> */
[----:B------:R-:W-:Y:S06]  /*47d0*/  RET.REL.NODEC R40 `(_ZN5flash32flash_fwd_splitkv_combine_kernelI23Flash_fwd_kernel_traitsILi64ELi64ELi256ELi4ELb0ELb0EN7cutlass6half_tE19Flash_kernel_traitsILi64ELi64ELi256ELi4ES3_EELi8ELi2ELb0EEEvNS_16Flash_fwd_paramsE) ;  /* 0xffffb82028007950 */ /* 0x000fec0003c3ffff */
.L_x_281:
        /* <DEDUP_REMOVED lines=10> */
.L_x_7701:


//--------------------- .text._ZN5flash32flash_fwd_splitkv_combine_kernelI23Flash_fwd_kernel_traitsILi64ELi64ELi256ELi4ELb0ELb0EN7cutlass6half_tE19Flash_kernel_traitsILi64ELi64ELi256ELi4ES3_EELi8ELi1ELb0EEEvNS_16Flash_fwd_paramsE --------------------------
	.section	.text._ZN5flash32flash_fwd_splitkv_combine_kernelI23Flash_fwd_kernel_traitsILi64ELi64ELi256ELi4ELb0ELb0EN7cutlass6half_tE19Flash_kernel_traitsILi64ELi64ELi256ELi4ES3_EELi8ELi1ELb0EEEvNS_16Flash_fwd_paramsE,"ax",@progbits
	.sectioninfo	@"SHI_REGISTERS=54"
	.align	128
        .global         _ZN5flash32flash_fwd_splitkv_combine_kernelI23Flash_fwd_kernel_traitsILi64ELi64ELi256ELi4ELb0ELb0EN7cutlass6half_tE19Flash_kernel_traitsILi64ELi64ELi256ELi4ES3_EELi8ELi1ELb0EEEvNS_16Flash_fwd_paramsE
        .type           _ZN5flash32flash_fwd_splitkv_combine_kernelI23Flash_fwd_kernel_traitsILi64ELi64ELi256ELi4ELb0ELb0EN7cutlass6half_tE19Flash_kernel_traitsILi64ELi64ELi256ELi4ES3_EELi8ELi1ELb0EEEvNS_16Flash_fwd_paramsE,@function
        .size           _ZN5flash32flash_fwd_splitkv_combine_kernelI23Flash_fwd_kernel_traitsILi64ELi64ELi256ELi4ELb0ELb0EN7cutlass6half_tE19Flash_kernel_traitsILi64ELi64ELi256ELi4ES3_EELi8ELi1ELb0EEEvNS_16Flash_fwd_paramsE,(.L_x_7702 - _ZN5flash32flash_fwd_splitkv_combine_kernelI23Flash_fwd_kernel_traitsILi64ELi64ELi256ELi4ELb0ELb0EN7cutlass6half_tE19Flash_kernel_traitsILi64ELi64ELi256ELi4ES3_EELi8ELi1ELb0EEEvNS_16Flash_fwd_paramsE)
        .other          _ZN5flash32flash_fwd_splitkv_combine_kernelI23Flash_fwd_kernel_traitsILi64ELi64ELi256ELi4ELb0ELb0EN7cutlass6half_tE19Flash_kernel_traitsILi64ELi64ELi256ELi4ES3_EELi8ELi1ELb0EEEvNS_16Flash_fwd_paramsE,@"STO_CUDA_ENTRY STV_DEFAULT"
_ZN5flash32flash_fwd_splitkv_combine_kernelI23Flash_fwd_kernel_traitsILi64ELi64ELi256ELi4ELb0ELb0EN7cutlass6half_tE19Flash_kernel_traitsILi64ELi64ELi256ELi4ES3_EELi8ELi1ELb0EEEvNS_16Flash_fwd_paramsE:
.text._ZN5flash32flash_fwd_splitkv_combine_kernelI23Flash_fwd_kernel_traitsILi64ELi64ELi256ELi4ELb0ELb0EN7cutlass6half_tE19Flash_kernel_traitsILi64ELi64ELi256ELi4ES3_EELi8ELi1ELb0EEEvNS_16Flash_fwd_paramsE:
        /* <DEDUP_REMOVED lines=23> */
[----:B------:R-:W-:Y:S05]  /*0170*/  CALL.REL.NOINC `($__internal_6_$__cuda_sm20_div_s64) ;  /* 0x0000417000007944 */ /* 0x000fea0003c00000 */
[----:B------:R-:W-:Y:S02]  /*0180*/  MOV R8, R0 ;  /* 0x0000000000087202 */ /* 0x000fe40000000f00 */
[----:B------:R-:W-:Y:S01]  /*0190*/  MOV R9, R23 ;  /* 0x0000001700097202 */ /* 0x000fe20000000f00 */
[----:B------:R-:W-:Y:S05]  /*01a0*/  BRA `(.L_x_283) ;  /* 0x0000013000007947 */ /* 0x000fea0003800000 */
.L_x_282:
        /* <DEDUP_REMOVED lines=8> */
[----:B------:R-:W-:Y:S01]  /*0230*/  IMAD.HI.U32 R0, R9, R0, R8 ;  /* 0x0000000009007227 */ /* 0x000fe200078e0008 */
[----:B------:R-:W-:-:S05]  /*0240*/  HFMA2.MMA R9, -RZ, RZ, 0, 0 ;  /* 0x00000000ff097435 */ /* 0x000fca00000001ff */
        /* <DEDUP_REMOVED lines=9> */
.L_x_283:
        /* <DEDUP_REMOVED lines=17> */
.L_x_285:
        /* <DEDUP_REMOVED lines=19> */
.L_x_286:
[----:B------:R-:W-:Y:S05]  /*0520*/  BSYNC B0 ;  /* 0x0000000000007941 */ /* 0x000fea0003800000 */
.L_x_284:
        /* <DEDUP_REMOVED lines=45> */
.L_x_288:
        /* <DEDUP_REMOVED lines=19> */
.L_x_289:
[----:B------:R-:W-:Y:S05]  /*0930*/  BSYNC B0 ;  /* 0x0000000000007941 */ /* 0x000fea0003800000 */
.L_x_287:
        /* <DEDUP_REMOVED lines=26> */
[----:B------:R-:W-:-:S13]  /*0ae0*/  ISETP.GE.U32.AND P0, PT, R0, R8, PT ;  /* 0x000000080000720c */ /* 0x000fda0003f06070 */
[----:B------:R-:W-:-:S05]  /*0af0*/  @P0 IADD3 R7, R7, 0x1, RZ ;  /* 0x0000000107070810 */ /* 0x000fca0007ffe0ff */
[----:B------:R-:W-:Y:S02]  /*0b00*/  IMAD.MOV.U32 R3, RZ, RZ, R7 ;  /* 0x000000ffff037224 */ /* 0x000fe400078e0007 */
[----:B------:R-:W-:Y:S02]  /*0b10*/  IMAD.MOV.U32 R7, RZ, RZ, c[0x0][0x1c0] ;  /* 0x00007000ff077624 */ /* 0x000fe400078e00ff */
[----:B------:R-:W-:Y:S01]  /*0b20*/  @!P2 IMAD.MOV R3, RZ, RZ, -R3 ;  /* 0x000000ffff03a224 */ /* 0x000fe200078e0a03 */
[----:B------:R-:W-:Y:S02]  /*0b30*/  @!P1 LOP3.LUT R3, RZ, c[0x0][0x214], RZ, 0x33, !PT ;  /* 0x00008500ff039a12 */ /* 0x000fe400078e33ff */
[C---:B------:R-:W-:Y:S01]  /*0b40*/  IADD3 R9, R7.reuse, -0x1, RZ ;  /* 0xffffffff07097810 */ /* 0x040fe20007ffe0ff */
[----:B------:R-:W-:Y:S02]  /*0b50*/  IMAD R7, R7, c[0x0][0x214], RZ ;  /* 0x0000850007077a24 */ /* 0x000fe400078e02ff */
        /* <DEDUP_REMOVED lines=44> */
.L_x_291:
        /* <DEDUP_REMOVED lines=19> */
.L_x_292:
[----:B------:R-:W-:Y:S05]  /*0f50*/  BSYNC B0 ;  /* 0x0000000000007941 */ /* 0x000fea0003800000 */
.L_x_290:
        /* <DEDUP_REMOVED lines=43> */
.L_x_294:
        /* <DEDUP_REMOVED lines=19> */
.L_x_295:
[----:B------:R-:W-:Y:S05]  /*1340*/  BSYNC B0 ;  /* 0x0000000000007941 */ /* 0x000fea0003800000 */
.L_x_293:
[----:B------:R-:W-:Y:S01]  /*1350*/  IABS R10, c[0x0][0x214] ;  /* 0x00008500000a7a13 */ /* 0x000fe20000000000 */
[----:B------:R-:W-:Y:S01]  /*1360*/  IMAD.MOV.U32 R24, RZ, RZ, RZ ;  /* 0x000000ffff187224 */ /* 0x000fe200078e00ff */
[----:B------:R-:W-:Y:S01]  /*1370*/  ISETP.GT.AND P3, PT, R7, RZ, PT ;  /* 0x000000ff0700720c */ /* 0x000fe20003f64270 */
[----:B------:R-:W0:Y:S01]  /*1380*/  S2R R26, SR_TID.X ;  /* 0x00000000001a7919 */ /* 0x000e220000002100 */
[----:B------:R-:W1:Y:S01]  /*1390*/  I2F.RP R22, R10 ;  /* 0x0000000a00167306 */ /* 0x000e620000209400 */
[----:B------:R-:W-:Y:S01]  /*13a0*/  ULDC.U8 UR4, c[0x0][0x329] ;  /* 0x0000ca4000047ab9 */ /* 0x000fe20000000000 */
[----:B------:R-:W-:Y:S01]  /*13b0*/  IMAD.MOV.U32 R36, RZ, RZ, c[0x0][0x214] ;  /* 0x00008500ff247624 */ /* 0x000fe200078e00ff */
[----:B------:R-:W-:Y:S01]  /*13c0*/  ULDC.64 UR8, c[0x0][0x118] ;  /* 0x0000460000087ab9 */ /* 0x000fe20000000a00 */
[----:B------:R-:W-:Y:S04]  /*13d0*/  BSSY B0, `(.L_x_296) ;  /* 0x000007d000007945 */ /* 0x000fe80003800000 */
[----:B-1----:R-:W1:Y:S01]  /*13e0*/  MUFU.RCP R22, R22 ;  /* 0x0000001600167308 */ /* 0x002e620000001000 */
[----:B0-----:R-:W-:-:S02]  /*13f0*/  SHF.R.S32.HI R31, RZ, 0x1f, R26 ;  /* 0x0000001fff1f7819 */ /* 0x001fc4000001141a */
[----:B-1----:R-:W-:-:S05]  /*1400*/  IADD3 R22, R22, 0xffffffe, RZ ;  /* 0x0ffffffe16167810 */ /* 0x002fca0007ffe0ff */
[----:B------:R-:W0:Y:S02]  /*1410*/  F2I.FTZ.U32.TRUNC.NTZ R23, R22 ;  /* 0x0000001600177305 */ /* 0x000e24000021f000 */
[--C-:B0-----:R-:W-:Y:S02]  /*1420*/  IMAD.MOV R0, RZ, RZ, -R23.reuse ;  /* 0x000000ffff007224 */ /* 0x101fe400078e0a17 */
[----:B------:R-:W-:Y:S02]  /*1430*/  IMAD.MOV.U32 R22, RZ, RZ, RZ ;  /* 0x000000ffff167224 */ /* 0x000fe400078e00ff */
[----:B------:R-:W-:Y:S01]  /*1440*/  IMAD R5, R0, R10, RZ ;  /* 0x0000000a00057224 */ /* 0x000fe200078e02ff */
[----:B------:R-:W-:Y:S02]  /*1450*/  IABS R0, R4 ;  /* 0x0000000400007213 */ /* 0x000fe40000000000 */
[----:B------:R-:W-:Y:S01]  /*1460*/  LOP3.LUT R4, R4, c[0x0][0x214], RZ, 0x3c, !PT ;  /* 0x0000850004047a12 */ /* 0x000fe200078e3cff */
[----:B------:R-:W-:Y:S01]  /*1470*/  IMAD.HI.U32 R5, R23, R5, R22 ;  /* 0x0000000517057227 */ /* 0x000fe200078e0016 */
[----:B------:R-:W-:-:S02]  /*1480*/  IABS R23, R8 ;  /* 0x0000000800177213 */ /* 0x000fc40000000000 */
[----:B------:R-:W-:Y:S02]  /*1490*/  ISETP.GE.AND P1, PT, R4, RZ, PT ;  /* 0x000000ff0400720c */ /* 0x000fe40003f26270 */
[----:B------:R-:W-:Y:S01]  /*14a0*/  LOP3.LUT R8, R8, c[0x0][0x1c0], RZ, 0x3c, !PT ;  /* 0x0000700008087a12 */ /* 0x000fe200078e3cff */
        /* <DEDUP_REMOVED lines=12> */
[----:B------:R-:W-:-:S04]  /*1570*/  IMAD.MOV.U32 R4, RZ, RZ, R11 ;  /* 0x000000ffff047224 */ /* 0x000fc800078e000b */
        /* <DEDUP_REMOVED lines=10> */
[----:B0-----:R-:W-:-:S02]  /*1620*/  IADD3 R10, R10, 0xffffffe, RZ ;  /* 0x0ffffffe0a0a7810 */ /* 0x001fc40007ffe0ff */
[----:B-1----:R-:W-:-:S05]  /*1630*/  IADD3 R11, R11, 0xffffffe, RZ ;  /* 0x0ffffffe0b0b7810 */ /* 0x002fca0007ffe0ff */
[----:B------:R-:W0:Y:S08]  /*1640*/  F2I.FTZ.U32.TRUNC.NTZ R25, R11 ;  /* 0x0000000b00197305 */ /* 0x000e30000021f000 */
[----:B------:R-:W1:Y:S01]  /*1650*/  F2I.FTZ.U32.TRUNC.NTZ R11, R10 ;  /* 0x0000000a000b7305 */ /* 0x000e62000021f000 */
[----:B0-----:R-:W-:-:S04]  /*1660*/  IMAD.MOV R22, RZ, RZ, -R25 ;  /* 0x000000ffff167224 */ /* 0x001fc800078e0a19 */
[----:B------:R-:W-:Y:S02]  /*1670*/  IMAD R22, R22, R5, RZ ;  /* 0x0000000516167224 */ /* 0x000fe400078e02ff */
[----:B-1----:R-:W-:Y:S02]  /*1680*/  IMAD.MOV R10, RZ, RZ, -R11 ;  /* 0x000000ffff0a7224 */ /* 0x002fe400078e0a0b */
[----:B------:R-:W-:Y:S01]  /*1690*/  IMAD.HI.U32 R22, R25, R22, R24 ;  /* 0x0000001619167227 */ /* 0x000fe200078e0018 */
[----:B------:R-:W-:Y:S02]  /*16a0*/  IABS R24, R4 ;  /* 0x0000000400187213 */ /* 0x000fe40000000000 */
[----:B------:R-:W-:Y:S01]  /*16b0*/  IABS R25, R13 ;  /* 0x0000000d00197213 */ /* 0x000fe20000000000 */
[----:B------:R-:W-:Y:S02]  /*16c0*/  IMAD R9, R10, R0, RZ ;  /* 0x000000000a097224 */ /* 0x000fe400078e02ff */
[----:B------:R-:W-:-:S02]  /*16d0*/  IMAD.MOV.U32 R10, RZ, RZ, RZ ;  /* 0x000000ffff0a7224 */ /* 0x000fc400078e00ff */
[----:B------:R-:W-:Y:S02]  /*16e0*/  IMAD.MOV R24, RZ, RZ, -R24 ;  /* 0x000000ffff187224 */ /* 0x000fe400078e0a18 */
[----:B------:R-:W-:Y:S01]  /*16f0*/  IMAD.HI.U32 R9, R11, R9, R10 ;  /* 0x000000090b097227 */ /* 0x000fe200078e000a */
[----:B------:R-:W-:-:S03]  /*1700*/  IABS R11, c[0x0][0x1c0] ;  /* 0x00007000000b7a13 */ /* 0x000fc60000000000 */
[----:B------:R-:W-:-:S04]  /*1710*/  IMAD.HI.U32 R22, R22, R25, RZ ;  /* 0x0000001916167227 */ /* 0x000fc800078e00ff */
[----:B------:R-:W-:Y:S02]  /*1720*/  IMAD.MOV R11, RZ, RZ, -R11 ;  /* 0x000000ffff0b7224 */ /* 0x000fe400078e0a0b */
[----:B------:R-:W-:-:S04]  /*1730*/  IMAD.HI.U32 R10, R9, R23, RZ ;  /* 0x00000017090a7227 */ /* 0x000fc800078e00ff */
[----:B------:R-:W-:Y:S02]  /*1740*/  IMAD R23, R10, R11, R23 ;  /* 0x0000000b0a177224 */ /* 0x000fe400078e0217 */
[--C-:B------:R-:W-:Y:S02]  /*1750*/  IMAD R24, R22, R24, R25.reuse ;  /* 0x0000001816187224 */ /* 0x100fe400078e0219 */
[----:B------:R-:W-:Y:S01]  /*1760*/  IMAD.HI.U32 R9, R9, R25, RZ ;  /* 0x0000001909097227 */ /* 0x000fe200078e00ff */
[----:B------:R-:W-:Y:S02]  /*1770*/  ISETP.GT.U32.AND P3, PT, R0, R23, PT ;  /* 0x000000170000720c */ /* 0x000fe40003f64070 */
[----:B------:R-:W-:Y:S01]  /*1780*/  ISETP.GT.U32.AND P0, PT, R5, R24, PT ;  /* 0x000000180500720c */ /* 0x000fe20003f04070 */
[----:B------:R-:W-:-:S05]  /*1790*/  IMAD R11, R9, R11, R25 ;  /* 0x0000000b090b7224 */ /* 0x000fca00078e0219 */
[----:B------:R-:W-:-:S05]  /*17a0*/  ISETP.GT.U32.AND P1, PT, R0, R11, PT ;  /* 0x0000000b0000720c */ /* 0x000fca0003f24070 */
[--C-:B------:R-:W-:Y:S01]  /*17b0*/  @!P3 IMAD.IADD R23, R23, 0x1, -R0.reuse ;  /* 0x000000011717b824 */ /* 0x100fe200078e0a00 */
[----:B------:R-:W-:Y:S01]  /*17c0*/  @!P3 IADD3 R10, R10, 0x1, RZ ;  /* 0x000000010a0ab810 */ /* 0x000fe20007ffe0ff */
[----:B------:R-:W-:Y:S01]  /*17d0*/  @!P0 IMAD.IADD R24, R24, 0x1, -R5 ;  /* 0x0000000118188824 */ /* 0x000fe200078e0a05 */
[----:B------:R-:W-:Y:S02]  /*17e0*/  @!P0 IADD3 R22, R22, 0x1, RZ ;  /* 0x0000000116168810 */ /* 0x000fe40007ffe0ff */
[----:B------:R-:W-:Y:S02]  /*17f0*/  ISETP.GE.U32.AND P6, PT, R23, R0, PT ;  /* 0x000000001700720c */ /* 0x000fe40003fc6070 */
[-C--:B------:R-:W-:Y:S01]  /*1800*/  ISETP.GE.U32.AND P2, PT, R24, R5.reuse, PT ;  /* 0x000000051800720c */ /* 0x080fe20003f46070 */
[----:B------:R-:W-:Y:S01]  /*1810*/  @!P1 IMAD.IADD R11, R11, 0x1, -R0 ;  /* 0x000000010b0b9824 */ /* 0x000fe200078e0a00 */
[----:B------:R-:W-:Y:S02]  /*1820*/  LOP3.LUT R24, R13, R5, RZ, 0x3c, !PT ;  /* 0x000000050d187212 */ /* 0x000fe400078e3cff */
[----:B------:R-:W-:-:S02]  /*1830*/  ISETP.GT.AND P3, PT, R3, RZ, PT ;  /* 0x000000ff0300720c */ /* 0x000fc40003f64270 */
[----:B------:R-:W-:Y:S02]  /*1840*/  ISETP.GE.AND P4, PT, R24, RZ, PT ;  /* 0x000000ff1800720c */ /* 0x000fe40003f86270 */
[----:B------:R-:W-:Y:S02]  /*1850*/  ISETP.GE.U32.AND P5, PT, R11, R0, PT ;  /* 0x000000000b00720c */ /* 0x000fe40003fa6070 */
[----:B------:R-:W-:Y:S02]  /*1860*/  LOP3.LUT R13, R13, c[0x0][0x1c0], RZ, 0x3c, !PT ;  /* 0x000070000d0d7a12 */ /* 0x000fe400078e3cff */
[----:B------:R-:W-:Y:S02]  /*1870*/  @P6 IADD3 R10, R10, 0x1, RZ ;  /* 0x000000010a0a6810 */ /* 0x000fe40007ffe0ff */
[----:B------:R-:W-:Y:S02]  /*1880*/  ISETP.NE.AND P6, PT, R4, RZ, PT ;  /* 0x000000ff0400720c */ /* 0x000fe40003fc5270 */
[----:B------:R-:W-:-:S02]  /*1890*/  @P2 IADD3 R22, R22, 0x1, RZ ;  /* 0x0000000116162810 */ /* 0x000fc40007ffe0ff */
[----:B------:R-:W-:Y:S02]  /*18a0*/  ISETP.GE.AND P0, PT, R8, RZ, PT ;  /* 0x000000ff0800720c */ /* 0x000fe40003f06270 */
[----:B------:R-:W-:Y:S01]  /*18b0*/  ISETP.GE.AND P2, PT, R13, RZ, PT ;  /* 0x000000ff0d00720c */ /* 0x000fe20003f46270 */
[----:B------:R-:W-:Y:S01]  /*18c0*/  IMAD.MOV.U32 R13, RZ, RZ, R22 ;  /* 0x000000ffff0d7224 */ /* 0x000fe200078e0016 */
[----:B------:R-:W-:Y:S02]  /*18d0*/  SHF.R.S32.HI R8, RZ, 0x1f, R3 ;  /* 0x0000001fff087819 */ /* 0x000fe40000011403 */
[----:B------:R-:W-:Y:S01]  /*18e0*/  @!P1 IADD3 R9, R9, 0x1, RZ ;  /* 0x0000000109099810 */ /* 0x000fe20007ffe0ff */
[----:B------:R-:W-:Y:S01]  /*18f0*/  @!P4 IMAD.MOV R13, RZ, RZ, -R13 ;  /* 0x000000ffff0dc224 */ /* 0x000fe200078e0a0d */
[----:B------:R-:W-:Y:S01]  /*1900*/  LEA.HI.SX32 R22, R3, 0x1, 0x1 ;  /* 0x0000000103167811 */ /* 0x000fe200078f0aff */
[----:B------:R-:W-:Y:S01]  /*1910*/  @!P3 IMAD.MOV R22, RZ, RZ, R8 ;  /* 0x000000ffff16b224 */ /* 0x000fe200078e0208 */
[----:B------:R-:W-:-:S02]  /*1920*/  @!P6 LOP3.LUT R13, RZ, R5, RZ, 0x33, !PT ;  /* 0x00000005ff0de212 */ /* 0x000fc400078e33ff */
[----:B------:R-:W-:Y:S01]  /*1930*/  LEA.HI R8, R31, R26, RZ, 0x3 ;  /* 0x0000001a1f087211 */ /* 0x000fe200078f18ff */
[----:B------:R-:W-:Y:S01]  /*1940*/  @!P0 IMAD.MOV R10, RZ, RZ, -R10 ;  /* 0x000000ffff0a8224 */ /* 0x000fe200078e0a0a */
        /* <DEDUP_REMOVED lines=12> */
[----:B------:R-:W-:Y:S02]  /*1a10*/  LOP3.LUT R8, R8, 0xfffffff8, RZ, 0xc0, !PT ;  /* 0xfffffff808087812 */ /* 0x000fe400078ec0ff */
[----:B------:R-:W-:Y:S01]  /*1a20*/  SEL R0, R0, R9, !P4 ;  /* 0x0000000900007207 */ /* 0x000fe20006000000 */
[----:B------:R-:W-:Y:S01]  /*1a30*/  IMAD R10, R10, R36, RZ ;  /* 0x000000240a0a7224 */ /* 0x000fe200078e02ff */
[----:B------:R-:W-:Y:S01]  /*1a40*/  SEL R11, R21, R11, P2 ;  /* 0x0000000b150b7207 */ /* 0x000fe20001000000 */
[----:B------:R-:W-:Y:S01]  /*1a50*/  IMAD.MOV.U32 R9, RZ, RZ, -0x800000 ;  /* 0xff800000ff097424 */ /* 0x000fe200078e00ff */
[----:B------:R-:W-:Y:S01]  /*1a60*/  SEL R13, R20, R13, P2 ;  /* 0x0000000d140d7207 */ /* 0x000fe20001000000 */
[----:B------:R-:W-:Y:S02]  /*1a70*/  IMAD R10, R22, R10, RZ ;  /* 0x0000000a160a7224 */ /* 0x000fe400078e02ff */
        /* <DEDUP_REMOVED lines=16> */
[----:B------:R-:W-:-:S06]  /*1b80*/  LEA.HI.X R9, R22, c[0x0][0x20c], R9, 0x2, P0 ;  /* 0x0000830016097a11 */ /* 0x000fcc00000f1409 */
[----:B------:R0:W5:Y:S03]  /*1b90*/  LDG.E R9, [R8.64] ;  /* 0x0000000808097981 */ /* 0x000166000c1e1900 */
.L_x_297:
[----:B------:R-:W-:Y:S05]  /*1ba0*/  BSYNC B0 ;  /* 0x0000000000007941 */ /* 0x000fea0003800000 */
.L_x_296:
[----:B------:R-:W-:Y:S01]  /*1bb0*/  ISETP.GT.AND P5, PT, R26, 0xf, PT ;  /* 0x0000000f1a00780c */ /* 0x000fe20003fa4270 */
[----:B------:R-:W-:Y:S01]  /*1bc0*/  IMAD.MOV.U32 R30, RZ, RZ, -0x800000 ;  /* 0xff800000ff1e7424 */ /* 0x000fe200078e00ff */
[----:B------:R-:W-:Y:S01]  /*1bd0*/  ISETP.GT.AND P2, PT, R4, RZ, PT ;  /* 0x000000ff0400720c */ /* 0x000fe20003f44270 */
[----:B------:R-:W-:Y:S01]  /*1be0*/  IMAD R0, R0, R36, RZ ;  /* 0x0000002400007224 */ /* 0x000fe200078e02ff */
[----:B------:R-:W-:Y:S01]  /*1bf0*/  BSSY B1, `(.L_x_298) ;  /* 0x00001e7000017945 */ /* 0x000fe20003800000 */
[----:B------:R-:W-:-:S08]  /*1c00*/  IMAD.MOV.U32 R29, RZ, RZ, 0x7f800000 ;  /* 0x7f800000ff1d7424 */ /* 0x000fd000078e00ff */
[----:B------:R-:W-:Y:S01]  /*1c10*/  @!P5 IMAD R5, R5, 0x9, R21 ;  /* 0x000000090505d824 */ /* 0x000fe200078e0215 */
[----:B0-----:R-:W-:Y:S02]  /*1c20*/  @!P5 LEA.HI R8, R26, R26, RZ, 0x1 ;  /* 0x0000001a1a08d211 */ /* 0x001fe400078f08ff */
[----:B------:R-:W-:Y:S02]  /*1c30*/  SHF.R.S32.HI R21, RZ, 0x1f, R4 ;  /* 0x0000001fff157819 */ /* 0x000fe40000011404 */
[----:B-----5:R-:W-:Y:S01]  /*1c40*/  @!P5 STS [R5.X4], R9 ;  /* 0x000000090500d388 */ /* 0x020fe20000004800 */
[C---:B------:R-:W-:Y:S01]  /*1c50*/  @!P5 LOP3.LUT R20, R8.reuse, 0xfffffffe, RZ, 0xc0, !PT ;  /* 0xfffffffe0814d812 */ /* 0x040fe200078ec0ff */
[----:B------:R-:W-:-:S04]  /*1c60*/  @!P5 IMAD.SHL.U32 R8, R8, 0x2, RZ ;  /* 0x000000020808d824 */ /* 0x000fc800078e00ff */
[----:B------:R-:W-:Y:S01]  /*1c70*/  @!P5 IMAD.IADD R20, R26, 0x1, -R20 ;  /* 0x000000011a14d824 */ /* 0x000fe200078e0a14 */
[----:B------:R-:W-:-:S05]  /*1c80*/  @!P5 LOP3.LUT R8, R8, 0xfffffffc, RZ, 0xc0, !PT ;  /* 0xfffffffc0808d812 */ /* 0x000fca00078ec0ff */
[----:B------:R-:W-:Y:S01]  /*1c90*/  @!P5 IMAD R8, R20, 0x24, R8 ;  /* 0x000000241408d824 */ /* 0x000fe200078e0208 */
[----:B------:R-:W-:Y:S01]  /*1ca0*/  BAR.SYNC.DEFER_BLOCKING 0x0 ;  /* 0x0000000000007b1d */ /* 0x000fe20000010000 */
[----:B------:R-:W-:-:S05]  /*1cb0*/  LOP3.LUT R20, R26, 0x1, RZ, 0xc0, !PT ;  /* 0x000000011a147812 */ /* 0x000fca00078ec0ff */
[----:B------:R-:W0:Y:S04]  /*1cc0*/  @!P5 LDS R30, [R8] ;  /* 0x00000000081ed984 */ /* 0x000e280000000800 */
[----:B0-----:R-:W0:Y:S02]  /*1cd0*/  SHFL.BFLY PT, R5, R30, 0x1, 0x1f ;  /* 0x0c201f001e057f89 */ /* 0x001e2400000e0000 */
        /* <DEDUP_REMOVED lines=8> */
[----:B------:R-:W-:Y:S01]  /*1d60*/  LEA.HI.SX32 R9, R4, 0x1, 0x1 ;  /* 0x0000000104097811 */ /* 0x000fe200078f0aff */
[----:B------:R-:W-:Y:S01]  /*1d70*/  @!P2 IMAD.MOV R9, RZ, RZ, R21 ;  /* 0x000000ffff09a224 */ /* 0x000fe200078e0215 */
[----:B------:R-:W-:Y:S02]  /*1d80*/  ISETP.EQ.U32.OR P2, PT, R20, 0x1, P5 ;  /* 0x000000011400780c */ /* 0x000fe40002f42470 */
        /* <DEDUP_REMOVED lines=43> */
[----:B------:R-:W-:Y:S05]  /*2040*/  CALL.REL.NOINC `($__internal_6_$__cuda_sm20_div_s64) ;  /* 0x000022a000007944 */ /* 0x000fea0003c00000 */
[----:B------:R-:W-:Y:S02]  /*2050*/  IADD3 R20, P0, RZ, -R0, RZ ;  /* 0x80000000ff147210 */ /* 0x000fe40007f1e0ff */
[-C--:B------:R-:W-:Y:S02]  /*2060*/  MOV R43, R23.reuse ;  /* 0x00000017002b7202 */ /* 0x080fe40000000f00 */
[----:B------:R-:W-:Y:S01]  /*2070*/  IADD3.X R6, RZ, ~R23, RZ, P0, !PT ;  /* 0x80000017ff067210 */ /* 0x000fe200007fe4ff */
[----:B------:R-:W-:-:S04]  /*2080*/  IMAD.WIDE.U32 R38, R42, R20, R38 ;  /* 0x000000142a267225 */ /* 0x000fc800078e0026 */
[----:B------:R-:W-:Y:S01]  /*2090*/  IMAD R6, R6, R42, RZ ;  /* 0x0000002a06067224 */ /* 0x000fe200078e02ff */
[----:B------:R-:W-:Y:S02]  /*20a0*/  MOV R25, R38 ;  /* 0x0000002600197202 */ /* 0x000fe40000000f00 */
[----:B------:R-:W-:Y:S01]  /*20b0*/  MOV R42, R0 ;  /* 0x00000000002a7202 */ /* 0x000fe20000000f00 */
[----:B------:R-:W-:-:S05]  /*20c0*/  IMAD R6, R5, R20, R6 ;  /* 0x0000001405067224 */ /* 0x000fca00078e0206 */
[----:B------:R-:W-:Y:S01]  /*20d0*/  IADD3 R6, R39, R6, RZ ;  /* 0x0000000627067210 */ /* 0x000fe20007ffe0ff */
[----:B------:R-:W-:Y:S05]  /*20e0*/  BRA `(.L_x_303) ;  /* 0x0000017000007947 */ /* 0x000fea0003800000 */
.L_x_302:
        /* <DEDUP_REMOVED lines=23> */
.L_x_303:
[----:B------:R-:W-:Y:S05]  /*2260*/  BSYNC B0 ;  /* 0x0000000000007941 */ /* 0x000fea0003800000 */
.L_x_301:
        /* <DEDUP_REMOVED lines=10> */
[-C--:B------:R-:W-:Y:S02]  /*2310*/  IADD3 R20, P0, RZ, -R0.reuse, RZ ;  /* 0x80000000ff147210 */ /* 0x080fe40007f1e0ff */
[----:B------:R-:W-:Y:S01]  /*2320*/  MOV R24, R25 ;  /* 0x0000001900187202 */ /* 0x000fe20000000f00 */
[----:B------:R-:W-:Y:S01]  /*2330*/  IMAD.MOV.U32 R25, RZ, RZ, R6 ;  /* 0x000000ffff197224 */ /* 0x000fe200078e0006 */
[-C--:B------:R-:W-:Y:S02]  /*2340*/  IADD3.X R5, RZ, ~R23.reuse, RZ, P0, !PT ;  /* 0x80000017ff057210 */ /* 0x080fe400007fe4ff */
        /* <DEDUP_REMOVED lines=8> */
.L_x_305:
        /* <DEDUP_REMOVED lines=22> */
.L_x_306:
[----:B------:R-:W-:Y:S05]  /*2530*/  BSYNC B0 ;  /* 0x0000000000007941 */ /* 0x000fea0003800000 */
.L_x_304:
        /* <DEDUP_REMOVED lines=14> */
[----:B------:R-:W-:Y:S02]  /*2620*/  MOV R40, R0 ;  /* 0x0000000000287202 */ /* 0x000fe40000000f00 */
[-C--:B------:R-:W-:Y:S01]  /*2630*/  IADD3.X R5, RZ, ~R23.reuse, RZ, P0, !PT ;  /* 0x80000017ff057210 */ /* 0x080fe200007fe4ff */
[----:B------:R-:W-:Y:S01]  /*2640*/  IMAD.WIDE.U32 R38, R33, R20, R38 ;  /* 0x0000001421267225 */ /* 0x000fe200078e0026 */
[----:B------:R-:W-:-:S03]  /*2650*/  MOV R41, R23 ;  /* 0x0000001700297202 */ /* 0x000fc60000000f00 */
[----:B------:R-:W-:-:S04]  /*2660*/  IMAD R5, R5, R33, RZ ;  /* 0x0000002105057224 */ /* 0x000fc800078e02ff */
[----:B------:R-:W-:-:S05]  /*2670*/  IMAD R5, R8, R20, R5 ;  /* 0x0000001408057224 */ /* 0x000fca00078e0205 */
[----:B------:R-:W-:Y:S01]  /*2680*/  IADD3 R8, R39, R5, RZ ;  /* 0x0000000527087210 */ /* 0x000fe20007ffe0ff */
[----:B------:R-:W-:Y:S05]  /*2690*/  BRA `(.L_x_309) ;  /* 0x0000016000007947 */ /* 0x000fea0003800000 */
.L_x_308:
        /* <DEDUP_REMOVED lines=22> */
.L_x_309:
[----:B------:R-:W-:Y:S05]  /*2800*/  BSYNC B0 ;  /* 0x0000000000007941 */ /* 0x000fea0003800000 */
.L_x_307:
[-C--:B------:R-:W-:Y:S01]  /*2810*/  IMAD R0, R35, R19.reuse, RZ ;  /* 0x0000001323007224 */ /* 0x080fe200078e02ff */
[----:B------:R-:W-:Y:S01]  /*2820*/  SHF.R.S32.HI R22, RZ, 0x1f, R2 ;  /* 0x0000001fff167819 */ /* 0x000fe20000011402 */
[C---:B------:R-:W-:Y:S01]  /*2830*/  IMAD.WIDE.U32 R20, R34.reuse, R19, RZ ;  /* 0x0000001322147225 */ /* 0x040fe200078e00ff */
[----:B------:R-:W-:Y:S01]  /*2840*/  SHF.R.S32.HI R23, RZ, 0x1f, R36 ;  /* 0x0000001fff177819 */ /* 0x000fe20000011424 */
[----:B------:R-:W-:Y:S02]  /*2850*/  BSSY B0, `(.L_x_310) ;  /* 0x0000040000007945 */ /* 0x000fe40003800000 */
[----:B------:R-:W-:Y:S02]  /*2860*/  IMAD R0, R34, R18, R0 ;  /* 0x0000001222007224 */ /* 0x000fe400078e0200 */
[----:B------:R-:W-:-:S03]  /*2870*/  IMAD.WIDE.U32 R34, R20, R17, RZ ;  /* 0x0000001114227225 */ /* 0x000fc600078e00ff */
[----:B------:R-:W-:Y:S01]  /*2880*/  IADD3 R0, R21, R0, RZ ;  /* 0x0000000015007210 */ /* 0x000fe20007ffe0ff */
[-C--:B------:R-:W-:Y:S01]  /*2890*/  IMAD R8, R8, R2.reuse, RZ ;  /* 0x0000000208087224 */ /* 0x080fe200078e02ff */
[----:B------:R-:W-:Y:S01]  /*28a0*/  SHF.R.S32.HI R21, RZ, 0x1f, R25 ;  /* 0x0000001fff157819 */ /* 0x000fe20000011419 */
[----:B------:R-:W-:Y:S02]  /*28b0*/  IMAD R4, R4, R2, RZ ;  /* 0x0000000204047224 */ /* 0x000fe400078e02ff */
[----:B------:R-:W-:Y:S02]  /*28c0*/  IMAD R5, R0, R17, RZ ;  /* 0x0000001100057224 */ /* 0x000fe400078e02ff */
[----:B------:R-:W-:Y:S02]  /*28d0*/  IMAD R0, R6, R25, RZ ;  /* 0x0000001906007224 */ /* 0x000fe400078e02ff */
[----:B------:R-:W-:Y:S02]  /*28e0*/  IMAD R5, R16, R20, R5 ;  /* 0x0000001410057224 */ /* 0x000fe400078e0205 */
[----:B------:R-:W-:-:S02]  /*28f0*/  IMAD R6, R41, R36, RZ ;  /* 0x0000002429067224 */ /* 0x000fc400078e02ff */
[----:B------:R-:W-:Y:S01]  /*2900*/  IMAD R8, R22, R38, R8 ;  /* 0x0000002616087224 */ /* 0x000fe200078e0208 */
[----:B------:R-:W-:Y:S01]  /*2910*/  IADD3 R5, R35, R5, RZ ;  /* 0x0000000523057210 */ /* 0x000fe20007ffe0ff */
[----:B------:R-:W-:Y:S02]  /*2920*/  IMAD R0, R21, R32, R0 ;  /* 0x0000002015007224 */ /* 0x000fe400078e0200 */
[----:B------:R-:W-:Y:S01]  /*2930*/  IMAD.WIDE.U32 R36, R40, R36, RZ ;  /* 0x0000002428247225 */ /* 0x000fe200078e00ff */
[----:B------:R-:W-:-:S03]  /*2940*/  LOP3.LUT R20, R43, R5, RZ, 0xfc, !PT ;  /* 0x000000052b147212 */ /* 0x000fc600078efcff */
[----:B------:R-:W-:Y:S01]  /*2950*/  IMAD R6, R23, R40, R6 ;  /* 0x0000002817067224 */ /* 0x000fe200078e0206 */
[----:B------:R-:W-:Y:S01]  /*2960*/  ISETP.NE.U32.AND P0, PT, R20, RZ, PT ;  /* 0x000000ff1400720c */ /* 0x000fe20003f05070 */
[----:B------:R-:W-:-:S03]  /*2970*/  IMAD.WIDE.U32 R38, R38, R2, RZ ;  /* 0x0000000226267225 */ /* 0x000fc600078e00ff */
[----:B------:R-:W-:Y:S01]  /*2980*/  IADD3 R6, R37, R6, RZ ;  /* 0x0000000625067210 */ /* 0x000fe20007ffe0ff */
[----:B------:R-:W-:Y:S01]  /*2990*/  IMAD.WIDE.U32 R32, R32, R25, RZ ;  /* 0x0000001920207225 */ /* 0x000fe200078e00ff */
[----:B------:R-:W-:-:S03]  /*29a0*/  IADD3 R8, R39, R8, RZ ;  /* 0x0000000827087210 */ /* 0x000fc60007ffe0ff */
[----:B------:R-:W-:Y:S01]  /*29b0*/  IMAD R3, R3, R2, RZ ;  /* 0x0000000203037224 */ /* 0x000fe200078e02ff */
[----:B------:R-:W-:-:S03]  /*29c0*/  IADD3 R2, R33, R0, RZ ;  /* 0x0000000021027210 */ /* 0x000fc60007ffe0ff */
[----:B------:R-:W-:Y:S05]  /*29d0*/  @!P0 BRA `(.L_x_311) ;  /* 0x0000010000008947 */ /* 0x000fea0003800000 */
[----:B------:R-:W-:Y:S01]  /*29e0*/  IMAD.MOV.U32 R28, RZ, RZ, R42 ;  /* 0x000000ffff1c7224 */ /* 0x000fe200078e002a */
[----:B------:R-:W-:Y:S01]  /*29f0*/  MOV R24, R43 ;  /* 0x0000002b00187202 */ /* 0x000fe20000000f00 */
[----:B------:R-:W-:Y:S01]  /*2a00*/  IMAD.MOV.U32 R23, RZ, RZ, R34 ;  /* 0x000000ffff177224 */ /* 0x000fe200078e0022 */
[----:B------:R-:W-:Y:S02]  /*2a10*/  MOV R22, 0x2a30 ;  /* 0x00002a3000167802 */ /* 0x000fe40000000f00 */
[----:B------:R-:W-:Y:S05]  /*2a20*/  CALL.REL.NOINC `($__internal_6_$__cuda_sm20_div_s64) ;  /* 0x000018c000007944 */ /* 0x000fea0003c00000 */
        /* <DEDUP_REMOVED lines=11> */
.L_x_311:
        /* <DEDUP_REMOVED lines=23> */
.L_x_312:
[----:B------:R-:W-:Y:S05]  /*2c50*/  BSYNC B0 ;  /* 0x0000000000007941 */ /* 0x000fea0003800000 */
.L_x_310:
        /* <DEDUP_REMOVED lines=11> */
[----:B------:R-:W-:-:S03]  /*2d10*/  IADD3.X R5, RZ, ~R23, RZ, P0, !PT ;  /* 0x80000017ff057210 */ /* 0x000fc600007fe4ff */
[----:B------:R-:W-:-:S04]  /*2d20*/  IMAD.WIDE.U32 R34, R19, R20, R34 ;  /* 0x0000001413227225 */ /* 0x000fc800078e0022 */
[----:B------:R-:W-:Y:S01]  /*2d30*/  IMAD R5, R5, R19, RZ ;  /* 0x0000001305057224 */ /* 0x000fe200078e02ff */
[----:B------:R-:W-:Y:S02]  /*2d40*/  MOV R19, R34 ;  /* 0x0000002200137202 */ /* 0x000fe40000000f00 */
[----:B------:R-:W-:Y:S01]  /*2d50*/  MOV R34, R0 ;  /* 0x0000000000227202 */ /* 0x000fe20000000f00 */
[----:B------:R-:W-:-:S04]  /*2d60*/  IMAD R5, R18, R20, R5 ;  /* 0x0000001412057224 */ /* 0x000fc800078e0205 */
[----:B------:R-:W-:Y:S02]  /*2d70*/  IMAD.IADD R18, R35, 0x1, R5 ;  /* 0x0000000123127824 */ /* 0x000fe400078e0205 */
[----:B------:R-:W-:Y:S01]  /*2d80*/  IMAD.MOV.U32 R35, RZ, RZ, R23 ;  /* 0x000000ffff237224 */ /* 0x000fe200078e0017 */
[----:B------:R-:W-:Y:S05]  /*2d90*/  BRA `(.L_x_315) ;  /* 0x0000017000007947 */ /* 0x000fea0003800000 */
.L_x_314:
        /* <DEDUP_REMOVED lines=23> */
.L_x_315:
[----:B------:R-:W-:Y:S05]  /*2f10*/  BSYNC B0 ;  /* 0x0000000000007941 */ /* 0x000fea0003800000 */
.L_x_313:
        /* <DEDUP_REMOVED lines=12> */
[----:B------:R-:W-:Y:S01]  /*2fe0*/  IADD3.X R5, RZ, ~R23, RZ, P0, !PT ;  /* 0x80000017ff057210 */ /* 0x000fe200007fe4ff */
[----:B------:R-:W-:-:S04]  /*2ff0*/  IMAD.WIDE.U32 R34, R17, R20, R34 ;  /* 0x0000001411227225 */ /* 0x000fc800078e0022 */
[----:B------:R-:W-:Y:S01]  /*3000*/  IMAD R5, R5, R17, RZ ;  /* 0x0000001105057224 */ /* 0x000fe200078e02ff */
[----:B------:R-:W-:-:S03]  /*3010*/  MOV R17, R34 ;  /* 0x0000002200117202 */ /* 0x000fc60000000f00 */
[----:B------:R-:W-:-:S05]  /*3020*/  IMAD R5, R16, R20, R5 ;  /* 0x0000001410057224 */ /* 0x000fca00078e0205 */
[----:B------:R-:W-:Y:S01]  /*3030*/  IADD3 R5, R35, R5, RZ ;  /* 0x0000000523057210 */ /* 0x000fe20007ffe0ff */
[----:B------:R-:W-:Y:S05]  /*3040*/  BRA `(.L_x_318) ;  /* 0x0000017000007947 */ /* 0x000fea0003800000 */
.L_x_317:
        /* <DEDUP_REMOVED lines=23> */
.L_x_318:
[----:B------:R-:W-:Y:S05]  /*31c0*/  BSYNC B0 ;  /* 0x0000000000007941 */ /* 0x000fea0003800000 */
.L_x_316:
[----:B------:R-:W-:Y:S01]  /*31d0*/  SHF.R.S32.HI R20, RZ, 0x1f, R10 ;  /* 0x0000001fff147819 */ /* 0x000fe2000001140a */
[-C--:B------:R-:W-:Y:S01]  /*31e0*/  IMAD R16, R23, R10.reuse, RZ ;  /* 0x0000000a17107224 */ /* 0x080fe200078e02ff */
[----:B------:R-:W-:Y:S01]  /*31f0*/  BSSY B0, `(.L_x_319) ;  /* 0x000003b000007945 */ /* 0x000fe20003800000 */
[----:B------:R-:W-:-:S04]  /*3200*/  IMAD.WIDE.U32 R34, R22, R10, RZ ;  /* 0x0000000a16227225 */ /* 0x000fc800078e00ff */
[----:B------:R-:W-:Y:S01]  /*3210*/  IMAD R10, R20, R22, R16 ;  /* 0x00000016140a7224 */ /* 0x000fe200078e0210 */
[----:B------:R-:W-:Y:S01]  /*3220*/  LOP3.LUT R20, R43, R14, RZ, 0xfc, !PT ;  /* 0x0000000e2b147212 */ /* 0x000fe200078efcff */
[----:B------:R-:W-:Y:S01]  /*3230*/  IMAD R0, R25, c[0x0][0x214], RZ ;  /* 0x0000850019007a24 */ /* 0x000fe200078e02ff */
[----:B------:R-:W-:Y:S01]  /*3240*/  SHF.R.S32.HI R16, RZ, 0x1f, R3 ;  /* 0x0000001fff107819 */ /* 0x000fe20000011403 */
[-C--:B------:R-:W-:Y:S01]  /*3250*/  IMAD R21, R5, R3.reuse, RZ ;  /* 0x0000000305157224 */ /* 0x080fe200078e02ff */
[----:B------:R-:W-:Y:S01]  /*3260*/  ISETP.NE.U32.AND P0, PT, R20, RZ, PT ;  /* 0x000000ff1400720c */ /* 0x000fe20003f05070 */
[----:B------:R-:W-:Y:S01]  /*3270*/  IMAD R18, R18, R0, RZ ;  /* 0x0000000012127224 */ /* 0x000fe200078e02ff */
[----:B------:R-:W-:Y:S01]  /*3280*/  SHF.R.S32.HI R5, RZ, 0x1f, R0 ;  /* 0x0000001fff057819 */ /* 0x000fe20000011400 */
[----:B------:R-:W-:Y:S01]  /*3290*/  IMAD.WIDE.U32 R44, R17, R3, RZ ;  /* 0x00000003112c7225 */ /* 0x000fe200078e00ff */
[----:B------:R-:W-:-:S03]  /*32a0*/  IADD3 R10, R35, R10, RZ ;  /* 0x0000000a230a7210 */ /* 0x000fc60007ffe0ff */
[----:B------:R-:W-:Y:S02]  /*32b0*/  IMAD R3, R5, R19, R18 ;  /* 0x0000001305037224 */ /* 0x000fe400078e0212 */
[----:B------:R-:W-:Y:S02]  /*32c0*/  IMAD R16, R16, R17, R21 ;  /* 0x0000001110107224 */ /* 0x000fe400078e0215 */
[----:B------:R-:W-:-:S03]  /*32d0*/  IMAD.WIDE.U32 R18, R19, R0, RZ ;  /* 0x0000000013127225 */ /* 0x000fc600078e00ff */
[----:B------:R-:W-:Y:S02]  /*32e0*/  IADD3 R16, R45, R16, RZ ;  /* 0x000000102d107210 */ /* 0x000fe40007ffe0ff */
[----:B------:R-:W-:Y:S01]  /*32f0*/  IADD3 R3, R19, R3, RZ ;  /* 0x0000000313037210 */ /* 0x000fe20007ffe0ff */
[----:B------:R-:W-:Y:S05]  /*3300*/  @!P0 BRA `(.L_x_320) ;  /* 0x0000012000008947 */ /* 0x000fea0003800000 */
[----:B------:R-:W-:Y:S01]  /*3310*/  IMAD.MOV.U32 R28, RZ, RZ, R42 ;  /* 0x000000ffff1c7224 */ /* 0x000fe200078e002a */
[----:B------:R-:W-:Y:S01]  /*3320*/  MOV R23, R15 ;  /* 0x0000000f00177202 */ /* 0x000fe20000000f00 */
[----:B------:R-:W-:Y:S01]  /*3330*/  IMAD.MOV.U32 R24, RZ, RZ, R43 ;  /* 0x000000ffff187224 */ /* 0x000fe200078e002b */
[----:B------:R-:W-:Y:S02]  /*3340*/  MOV R5, R14 ;  /* 0x0000000e00057202 */ /* 0x000fe40000000f00 */
[----:B------:R-:W-:Y:S02]  /*3350*/  MOV R22, 0x3370 ;  /* 0x0000337000167802 */ /* 0x000fe40000000f00 */
[----:B------:R-:W-:Y:S05]  /*3360*/  CALL.REL.NOINC `($__internal_6_$__cuda_sm20_div_s64) ;  /* 0x00000f8000007944 */ /* 0x000fea0003c00000 */
[----:B------:R-:W-:Y:S01]  /*3370*/  IADD3 R17, P0, RZ, -R0, RZ ;  /* 0x80000000ff117210 */ /* 0x000fe20007f1e0ff */
[----:B------:R-:W-:Y:S01]  /*3380*/  IMAD.MOV.U32 R21, RZ, RZ, R43 ;  /* 0x000000ffff157224 */ /* 0x000fe200078e002b */
[----:B------:R-:W-:-:S02]  /*3390*/  MOV R20, R42 ;  /* 0x0000002a00147202 */ /* 0x000fc40000000f00 */
[----:B------:R-:W-:Y:S02]  /*33a0*/  IADD3.X R5, RZ, ~R23, RZ, P0, !PT ;  /* 0x80000017ff057210 */ /* 0x000fe400007fe4ff */
        /* <DEDUP_REMOVED lines=8> */
.L_x_320:
        /* <DEDUP_REMOVED lines=23> */
.L_x_321:
[----:B------:R-:W-:Y:S05]  /*35a0*/  BSYNC B0 ;  /* 0x0000000000007941 */ /* 0x000fea0003800000 */
.L_x_319:
        /* <DEDUP_REMOVED lines=28> */
.L_x_323:
        /* <DEDUP_REMOVED lines=23> */
.L_x_324:
[----:B------:R-:W-:Y:S05]  /*38e0*/  BSYNC B0 ;  /* 0x0000000000007941 */ /* 0x000fea0003800000 */
.L_x_322:
        /* <DEDUP_REMOVED lines=20> */
.L_x_300:
[----:B------:R-:W-:-:S04]  /*3a30*/  LEA R2, P0, R38, c[0x0][0x200], 0x2 ;  /* 0x0000800026027a11 */ /* 0x000fc800078010ff */
[----:B------:R-:W-:-:S05]  /*3a40*/  LEA.HI.X R3, R38, c[0x0][0x204], R39, 0x2, P0 ;  /* 0x0000810026037a11 */ /* 0x000fca00000f1427 */
[----:B------:R0:W-:Y:S04]  /*3a50*/  STG.E [R2.64], R29 ;  /* 0x0000001d02007986 */ /* 0x0001e8000c101908 */
.L_x_299:
[----:B------:R-:W-:Y:S05]  /*3a60*/  BSYNC B1 ;  /* 0x0000000000017941 */ /* 0x000fea0003800000 */
.L_x_298:
[-C--:B0-----:R-:W-:Y:S01]  /*3a70*/  LEA.HI R2, R26, R26.reuse, RZ, 0x1 ;  /* 0x0000001a1a027211 */ /* 0x081fe200078f08ff */
[----:B------:R-:W-:Y:S01]  /*3a80*/  IMAD.MOV.U32 R4, RZ, RZ, RZ ;  /* 0x000000ffff047224 */ /* 0x000fe200078e00ff */
[-C--:B------:R-:W-:Y:S02]  /*3a90*/  LEA.HI R17, R31, R26.reuse, RZ, 0x4 ;  /* 0x0000001a1f117211 */ /* 0x080fe400078f20ff */
[----:B------:R-:W-:Y:S02]  /*3aa0*/  LOP3.LUT R0, R2, 0xfffffffe, RZ, 0xc0, !PT ;  /* 0xfffffffe02007812 */ /* 0x000fe400078ec0ff */
[----:B------:R-:W-:Y:S02]  /*3ab0*/  LOP3.LUT R18, R17, 0x3ffffff0, RZ, 0xc0, !PT ;  /* 0x3ffffff011127812 */ /* 0x000fe400078ec0ff */
[----:B------:R-:W-:Y:S01]  /*3ac0*/  SHF.R.S32.HI R17, RZ, 0x4, R17 ;  /* 0x00000004ff117819 */ /* 0x000fe20000011411 */
[----:B------:R-:W-:Y:S01]  /*3ad0*/  IMAD.IADD R0, R26, 0x1, -R0 ;  /* 0x000000011a007824 */ /* 0x000fe200078e0a00 */
[----:B------:R-:W-:-:S04]  /*3ae0*/  IADD3 R18, -R18, R26, RZ ;  /* 0x0000001a12127210 */ /* 0x000fc80007ffe1ff */
[----:B------:R-:W-:Y:S02]  /*3af0*/  ISETP.GE.OR P5, PT, R0, c[0x0][0x314], P5 ;  /* 0x0000c50000007a0c */ /* 0x000fe40002fa6670 */
[----:B------:R-:W-:-:S11]  /*3b00*/  SHF.L.U32 R18, R18, 0x2, RZ ;  /* 0x0000000212127819 */ /* 0x000fd600000006ff */
[----:B------:R-:W-:Y:S02]  /*3b10*/  @!P5 IMAD.SHL.U32 R2, R2, 0x2, RZ ;  /* 0x000000020202d824 */ /* 0x000fe400078e00ff */
[----:B------:R-:W-:-:S03]  /*3b20*/  @!P5 FADD.FTZ R3, -R29, R30 ;  /* 0x0000001e1d03d221 */ /* 0x000fc60000010100 */
[----:B------:R-:W-:Y:S01]  /*3b30*/  @!P5 LOP3.LUT R2, R2, 0xfffffffc, RZ, 0xc0, !PT ;  /* 0xfffffffc0202d812 */ /* 0x000fe200078ec0ff */
[----:B------:R-:W-:-:S04]  /*3b40*/  @!P5 FMUL.FTZ R3, R3, 1.4426950216293334961 ;  /* 0x3fb8aa3b0303d820 */ /* 0x000fc80000410000 */
[----:B------:R-:W-:Y:S02]  /*3b50*/  @!P5 IMAD R2, R0, 0x24, R2 ;  /* 0x000000240002d824 */ /* 0x000fe400078e0202 */
[----:B------:R-:W0:Y:S01]  /*3b60*/  @!P5 MUFU.EX2 R3, R3 ;  /* 0x000000030003d308 */ /* 0x000e220000000800 */
[----:B------:R-:W-:-:S05]  /*3b70*/  IMAD.MOV.U32 R0, RZ, RZ, c[0x0][0x314] ;  /* 0x0000c500ff007624 */ /* 0x000fca00078e00ff */
[----:B------:R-:W-:Y:S01]  /*3b80*/  ISETP.GE.AND P0, PT, R0, 0x1, PT ;  /* 0x000000010000780c */ /* 0x000fe20003f06270 */
[----:B------:R-:W-:Y:S01]  /*3b90*/  IMAD.MOV.U32 R0, RZ, RZ, RZ ;  /* 0x000000ffff007224 */ /* 0x000fe200078e00ff */
[----:B0-----:R0:W-:Y:S02]  /*3ba0*/  @!P5 STS [R2], R3 ;  /* 0x000000030200d388 */ /* 0x0011e40000000800 */
[----:B0-----:R-:W-:Y:S02]  /*3bb0*/  CS2R R2, SRZ ;  /* 0x0000000000027805 */ /* 0x001fe4000001ff00 */
[----:B------:R-:W-:Y:S07]  /*3bc0*/  BAR.SYNC.DEFER_BLOCKING 0x0 ;  /* 0x0000000000007b1d */ /* 0x000fee0000010000 */
        /* <DEDUP_REMOVED lines=18> */
.L_x_328:
[----:B------:R-:W-:Y:S01]  /*3cf0*/  BSSY B0, `(.L_x_326) ;  /* 0x0000007000007945 */ /* 0x000fe20003800000 */
[----:B------:R-:W-:-:S05]  /*3d00*/  @P2 BRA `(.L_x_327) ;  /* 0x0000005000002947 */ /* 0x000fca0003800000 */
[----:B------:R-:W-:Y:S01]  /*3d10*/  ISETP.GE.AND P0, PT, R18, c[0x0][0x220], PT ;  /* 0x0000880012007a0c */ /* 0x000fe20003f06270 */
[----:B------:R-:W-:Y:S01]  /*3d20*/  CS2R R8, SRZ ;  /* 0x0000000000087805 */ /* 0x000fe2000001ff00 */
[----:B------:R-:W-:Y:S11]  /*3d30*/  CS2R R10, SRZ ;  /* 0x00000000000a7805 */ /* 0x000ff6000001ff00 */
[----:B------:R-:W-:Y:S05]  /*3d40*/  @!P0 MOV R15, R13 ;  /* 0x0000000d000f8202 */ /* 0x000fea0000000f00 */
[----:B------:R0:W5:Y:S02]  /*3d50*/  @!P0 LDG.E.128 R8, [R14.64] ;  /* 0x000000080e088981 */ /* 0x000164000c1e1d00 */
.L_x_327:
[----:B------:R-:W-:Y:S05]  /*3d60*/  BSYNC B0 ;  /* 0x0000000000007941 */ /* 0x000fea0003800000 */
.L_x_326:
        /* <DEDUP_REMOVED lines=11> */
.L_x_325:
[----:B------:R-:W-:Y:S02]  /*3e20*/  IADD3 R17, R17, UR6, RZ ;  /* 0x0000000611117c10 */ /* 0x000fe4000fffe0ff */
[----:B------:R-:W-:-:S02]  /*3e30*/  F2FP.PACK_AB R2, R2, R0 ;  /* 0x000000000202723e */ /* 0x000fc400000000ff */
        /* <DEDUP_REMOVED lines=18> */
[----:B------:R-:W-:Y:S01]  /*3f60*/  IMAD.HI.U32 R4, R11, R4, R10 ;  /* 0x000000040b047227 */ /* 0x000fe200078e000a */
[----:B------:R-:W0:Y:S05]  /*3f70*/  I2F.RP R5, R0 ;  /* 0x0000000000057306 */ /* 0x000e2a0000209400 */
[----:B------:R-:W-:-:S04]  /*3f80*/  IMAD.HI.U32 R4, R4, R9, RZ ;  /* 0x0000000904047227 */ /* 0x000fc800078e00ff */
[----:B------:R-:W-:-:S05]  /*3f90*/  IMAD R6, R4, R6, R9 ;  /* 0x0000000604067224 */ /* 0x000fca00078e0209 */
[----:B------:R-:W-:Y:S01]  /*3fa0*/  ISETP.GT.U32.AND P1, PT, R8, R6, PT ;  /* 0x000000060800720c */ /* 0x000fe20003f24070 */
[----:B0-----:R-:W0:-:S12]  /*3fb0*/  MUFU.RCP R5, R5 ;  /* 0x0000000500057308 */ /* 0x001e180000001000 */
[----:B------:R-:W-:Y:S01]  /*3fc0*/  @!P1 IMAD.IADD R6, R6, 0x1, -R8 ;  /* 0x0000000106069824 */ /* 0x000fe200078e0a08 */
[----:B------:R-:W-:Y:S02]  /*3fd0*/  @!P1 IADD3 R4, R4, 0x1, RZ ;  /* 0x0000000104049810 */ /* 0x000fe40007ffe0ff */
[----:B------:R-:W-:Y:S02]  /*3fe0*/  ISETP.NE.AND P1, PT, R7, RZ, PT ;  /* 0x000000ff0700720c */ /* 0x000fe40003f25270 */
[----:B------:R-:W-:Y:S02]  /*3ff0*/  ISETP.GE.U32.AND P2, PT, R6, R8, PT ;  /* 0x000000080600720c */ /* 0x000fe40003f46070 */
[----:B------:R-:W-:Y:S02]  /*4000*/  LOP3.LUT R6, R17, R7, RZ, 0x3c, !PT ;  /* 0x0000000711067212 */ /* 0x000fe400078e3cff */
[----:B0-----:R-:W-:Y:S02]  /*4010*/  IADD3 R5, R5, 0xffffffe, RZ ;  /* 0x0ffffffe05057810 */ /* 0x001fe40007ffe0ff */
[----:B------:R-:W-:-:S02]  /*4020*/  ISETP.GE.AND P0, PT, R6, RZ, PT ;  /* 0x000000ff0600720c */ /* 0x000fc40003f06270 */
[----:B------:R-:W0:Y:S05]  /*4030*/  F2I.FTZ.U32.TRUNC.NTZ R11, R5 ;  /* 0x00000005000b7305 */ /* 0x000e2a000021f000 */
[----:B------:R-:W-:-:S06]  /*4040*/  @P2 IADD3 R4, R4, 0x1, RZ ;  /* 0x0000000104042810 */ /* 0x000fcc0007ffe0ff */
[----:B------:R-:W-:Y:S02]  /*4050*/  @!P0 IADD3 R4, -R4, RZ, RZ ;  /* 0x000000ff04048210 */ /* 0x000fe40007ffe1ff */
[----:B------:R-:W-:Y:S01]  /*4060*/  @!P1 LOP3.LUT R4, RZ, R7, RZ, 0x33, !PT ;  /* 0x00000007ff049212 */ /* 0x000fe200078e33ff */
[----:B0-----:R-:W-:-:S04]  /*4070*/  IMAD.MOV R5, RZ, RZ, -R11 ;  /* 0x000000ffff057224 */ /* 0x001fc800078e0a0b */
        /* <DEDUP_REMOVED lines=8> */
[----:B------:R-:W-:-:S03]  /*4100*/  ISETP.GE.AND P1, PT, R8, RZ, PT ;  /* 0x000000ff0800720c */ /* 0x000fc60003f26270 */
[----:B------:R-:W-:-:S04]  /*4110*/  IMAD.MOV R6, RZ, RZ, -R9 ;  /* 0x000000ffff067224 */ /* 0x000fc800078e0a09 */
[----:B------:R-:W-:-:S05]  /*4120*/  IMAD R5, R0, R6, R5 ;  /* 0x0000000600057224 */ /* 0x000fca00078e0205 */
[----:B------:R-:W-:-:S13]  /*4130*/  ISETP.GT.U32.AND P0, PT, R0, R5, PT ;  /* 0x000000050000720c */ /* 0x000fda0003f04070 */
[-C--:B------:R-:W-:Y:S02]  /*4140*/  @!P0 IADD3 R5, R5, -R0.reuse, RZ ;  /* 0x8000000005058210 */ /* 0x080fe40007ffe0ff */
[----:B------:R-:W-:Y:S02]  /*4150*/  @!P0 IADD3 R9, R9, 0x1, RZ ;  /* 0x0000000109098810 */ /* 0x000fe40007ffe0ff */
[----:B------:R-:W-:Y:S02]  /*4160*/  ISETP.GE.U32.AND P2, PT, R5, R0, PT ;  /* 0x000000000500720c */ /* 0x000fe40003f46070 */
[----:B------:R-:W-:Y:S02]  /*4170*/  ISETP.NE.AND P0, PT, RZ, c[0x0][0x214], PT ;  /* 0x00008500ff007a0c */ /* 0x000fe40003f05270 */
[----:B------:R-:W-:-:S05]  /*4180*/  SHF.R.S32.HI R0, RZ, 0x1f, R4 ;  /* 0x0000001fff007819 */ /* 0x000fca0000011404 */
[----:B------:R-:W-:-:S04]  /*4190*/  IMAD R0, R0, c[0x0][0x1e0], RZ ;  /* 0x0000780000007a24 */ /* 0x000fc800078e02ff */
[----:B------:R-:W-:Y:S01]  /*41a0*/  @P2 IADD3 R9, R9, 0x1, RZ ;  /* 0x0000000109092810 */ /* 0x000fe20007ffe0ff */
[----:B------:R-:W-:-:S04]  /*41b0*/  IMAD R4, R4, c[0x0][0x1e4], R0 ;  /* 0x0000790004047a24 */ /* 0x000fc800078e0200 */
[----:B------:R-:W-:Y:S01]  /*41c0*/  @!P1 IMAD.MOV R9, RZ, RZ, -R9 ;  /* 0x000000ffff099224 */ /* 0x000fe200078e0a09 */
[----:B------:R-:W-:Y:S01]  /*41d0*/  @!P0 LOP3.LUT R9, RZ, c[0x0][0x214], RZ, 0x33, !PT ;  /* 0x00008500ff098a12 */ /* 0x000fe200078e33ff */
[----:B------:R-:W-:-:S03]  /*41e0*/  IMAD.IADD R19, R19, 0x1, R4 ;  /* 0x0000000113137824 */ /* 0x000fc600078e0204 */
        /* <DEDUP_REMOVED lines=8> */
[----:B------:R-:W-:Y:S02]  /*4270*/  IMAD R4, R4, c[0x0][0x1e8], RZ ;  /* 0x00007a0004047a24 */ /* 0x000fe400078e02ff */
[----:B------:R-:W-:-:S04]  /*4280*/  IMAD.WIDE.U32 R18, R7, c[0x0][0x1e8], R18 ;  /* 0x00007a0007127a25 */ /* 0x000fc800078e0012 */
[----:B------:R-:W-:Y:S01]  /*4290*/  IMAD R4, R7, c[0x0][0x1ec], R4 ;  /* 0x00007b0007047a24 */ /* 0x000fe200078e0204 */
[----:B------:R-:W-:-:S03]  /*42a0*/  LEA R6, P0, R18, c[0x0][0x1d0], 0x1 ;  /* 0x0000740012067a11 */ /* 0x000fc600078008ff */
[----:B------:R-:W-:-:S05]  /*42b0*/  IMAD.IADD R4, R19, 0x1, R4 ;  /* 0x0000000113047824 */ /* 0x000fca00078e0204 */
[----:B------:R-:W-:-:S05]  /*42c0*/  LEA.HI.X R7, R18, c[0x0][0x1d4], R4, 0x1, P0 ;  /* 0x0000750012077a11 */ /* 0x000fca00000f0c04 */
[----:B------:R-:W-:Y:S01]  /*42d0*/  STG.E.64 [R6.64], R2 ;  /* 0x0000000206007986 */ /* 0x000fe2000c101b08 */
[----:B------:R-:W-:Y:S05]  /*42e0*/  EXIT ;  /* 0x000000000000794d */ /* 0x000fea0003800000 */
        .weak           $__internal_6_$__cuda_sm20_div_s64
        .type           $__internal_6_$__cuda_sm20_div_s64,@function
        .size           $__internal_6_$__cuda_sm20_div_s64,(.L_x_7702 - $__internal_6_$__cuda_sm20_div_s64)
$__internal_6_$__cuda_sm20_div_s64:
        /* <DEDUP_REMOVED lines=33> */
[----:B------:R-:W-:Y:S02]  /*4500*/  IMAD.X R0, R0, 0x1, R27, P0 ;  /* 0x0000000100007824 */ /* 0x000fe400000e061b */
[----:B------:R-:W-:Y:S02]  /*4510*/  IMAD R27, R27, R20, RZ ;  /* 0x000000141b1b7224 */ /* 0x000fe400078e02ff */
[----:B------:R-:W-:-:S03]  /*4520*/  IMAD.MOV.U32 R49, RZ, RZ, RZ ;  /* 0x000000ffff317224 */ /* 0x000fc600078e00ff */
        /* <DEDUP_REMOVED lines=35> */
[----:B------:R-:W-:Y:S02]  /*4760*/  ISETP.NE.U32.AND P0, PT, R23, RZ, PT ;  /* 0x000000ff1700720c */ /* 0x000fe40003f05070 */
[----:B------:R-:W-:-:S02]  /*4770*/  SEL R20, R0, R20, P2 ;  /* 0x0000001400147207 */ /* 0x000fc40001000000 */
[-C--:B------:R-:W-:Y:S02]  /*4780*/  IADD3 R0, P2, RZ, -R21.reuse, RZ ;  /* 0x80000015ff007210 */ /* 0x080fe40007f5e0ff */
[----:B------:R-:W-:Y:S02]  /*4790*/  ISETP.GE.AND P3, PT, R27, RZ, PT ;  /* 0x000000ff1b00720c */ /* 0x000fe40003f66270 */
[----:B------:R-:W-:Y:S01]  /*47a0*/  ISETP.NE.AND.EX P0, PT, R5, RZ, PT, P0 ;  /* 0x000000ff0500720c */ /* 0x000fe20003f05300 */
[----:B------:R-:W-:Y:S01]  /*47b0*/  IMAD.X R23, RZ, RZ, ~R20, P2 ;  /* 0x000000ffff177224 */ /* 0x000fe200010e0e14 */
[----:B------:R-:W-:Y:S01]  /*47c0*/  SEL R0, R0, R21, !P3 ;  /* 0x0000001500007207 */ /* 0x000fe20005800000 */
[----:B------:R-:W-:-:S03]  /*47d0*/  IMAD.MOV.U32 R21, RZ, RZ, 0x0 ;  /* 0x00000000ff157424 */ /* 0x000fc600078e00ff */
[----:B------:R-:W-:Y:S01]  /*47e0*/  SEL R23, R23, R20, !P3 ;  /* 0x0000001417177207 */ /* 0x000fe20005800000 */
[----:B------:R-:W-:Y:S01]  /*47f0*/  IMAD.MOV.U32 R20, RZ, RZ, R22 ;  /* 0x000000ffff147224 */ /* 0x000fe200078e0016 */
[----:B------:R-:W-:Y:S02]  /*4800*/  SEL R0, R0, 0xffffffff, P0 ;  /* 0xffffffff00007807 */ /* 0x000fe40000000000 */
[----:B------:R-:W-:Y:S01]  /*4810*/  SEL R23, R23, 0xffffffff, P0 ;  /* 0xffffffff17177807 */ /* 0x000fe20000000000 */
[----:B------:R-:W-:Y:S06]  /*4820*/  RET.REL.NODEC R20 `(_ZN5flash32flash_fwd_splitkv_combine_kernelI23Flash_fwd_kernel_traitsILi64ELi64ELi256ELi4ELb0ELb0EN7cutlass6half_tE19Flash_kernel_traitsILi64ELi64ELi256ELi4ES3_EELi8ELi1ELb0EEEvNS_16Flash_fwd_paramsE) ;  /* 0xffffb7d014007950 */ /* 0x000fec0003c3ffff */
.L_x_329:
        /* <DEDUP_REMOVED lines=13> */
.L_x_7702:


//--------------------- .text._ZN5flash32flash_fwd_splitkv_combine_kernelI23Flash_fwd_kernel_traitsILi64ELi64ELi256ELi4ELb0ELb0EN7cutlass6half_tE19Flash_kernel_traitsILi64ELi64ELi256ELi4ES3_EELi8ELi7ELb1EEEvNS_16Flash_fwd_paramsE --------------------------
	.section	.text._ZN5flash32flash_fwd_splitkv_combine_kernelI23Flash_fwd_kernel_traitsILi64ELi64ELi256ELi4ELb0ELb0EN7cutlass6half_tE19Flash_kernel_traitsILi64ELi64ELi256ELi4ES3_EELi8ELi7ELb1EEEvNS_16Flash_fwd_paramsE,"ax",@progbits
	.sectioninfo	@"SHI_REGISTERS=62"
	.align	128
        .global         _ZN5flash32flash_fwd_splitkv_combine_kernelI23Flash_fwd_kernel_traitsILi64ELi64ELi256ELi4ELb0ELb0EN7cutlass6half_tE19Flash_kernel_traitsILi64ELi64ELi256ELi4ES3_EELi8ELi7ELb1EEEvNS_16Flash_fwd_paramsE
        .type           _ZN5flash32flash_fwd_splitkv_combine_kernelI23Flash_fwd_kernel_traitsILi64ELi64ELi256ELi4ELb0ELb0EN7cutlass6half_tE19Flash_kernel_traitsILi64ELi64ELi256ELi4ES3_EELi8ELi7ELb1EEEvNS_16Flash_fwd_paramsE,@function
        .size           _ZN5flash32flash_fwd_splitkv_combine_kernelI23Flash_fwd_kernel_traitsILi64ELi64ELi256ELi4ELb0ELb0EN7cutlass6half_tE19Flash_kernel_traitsILi64ELi64ELi256ELi4ES3_EELi8ELi7ELb1EEEvNS_16Flash_fwd_paramsE,(.L_x_7703 - _ZN5flash32flash_fwd_splitkv_combine_kernelI23Flash_fwd_kernel_traitsILi64ELi64ELi256ELi4ELb0ELb0EN7cutlass6half_tE19Flash_kernel_traitsILi64ELi64ELi256ELi4ES3_EELi8ELi7ELb1EEEvNS_16Flash_fwd_paramsE)
        .other          _ZN5flash32flash_fwd_splitkv_combine_kernelI23Flash_fwd_kernel_traitsILi64ELi64ELi256ELi4ELb0ELb0EN7cutlass6half_tE19Flash_kernel_traitsILi64ELi64ELi256ELi4ES3_EELi8ELi7ELb1EEEvNS_16Flash_fwd_paramsE,@"STO_CUDA_ENTRY STV_DEFAULT"
_ZN5flash32flash_fwd_splitkv_combine_kernelI23Flash_fwd_kernel_traitsILi64ELi64ELi256ELi4ELb0ELb0EN7cutlass6half_tE19Flash_kernel_traitsILi64ELi64ELi256ELi4ES3_EELi8ELi7ELb1EEEvNS_16Flash_fwd_paramsE:
.text._ZN5flash32flash_fwd_splitkv_combine_kernelI23Flash_fwd_kernel_traitsILi64ELi64ELi256ELi4ELb0ELb0EN7cutlass6half_tE19Flash_kernel_traitsILi64ELi64ELi256ELi4ES3_EELi8ELi7ELb1EEEvNS_16Flash_fwd_paramsE:
        /* <DEDUP_REMOVED lines=23> */
[----:B------:R-:W-:Y:S05]  /*0170*/  CALL.REL.NOINC `($__internal_7_$__cuda_sm20_div_s64) ;  /* 0x0000517000007944 */ /* 0x000fea0003c00000 */
[----:B------:R-:W-:Y:S02]  /*0180*/  MOV R8, R0 ;  /* 0x0000000000087202 */ /* 0x000fe40000000f00 */
[----:B------:R-:W-:Y:S01]  /*0190*/  MOV R9, R25 ;  /* 0x0000001900097202 */ /* 0x000fe20000000f00 */
[----:B------:R-:W-:Y:S05]  /*01a0*/  BRA `(.L_x_331) ;  /* 0x0000013000007947 */ /* 0x000fea0003800000 */
.L_x_330:
        /* <DEDUP_REMOVED lines=19> */
.L_x_331:
        /* <DEDUP_REMOVED lines=17> */
.L_x_333:
        /* <DEDUP_REMOVED lines=19> */
.L_x_334:
[----:B------:R-:W-:Y:S05]  /*0520*/  BSYNC B0 ;  /* 0x0000000000007941 */ /* 0x000fea0003800000 */
.L_x_332:
        /* <DEDUP_REMOVED lines=57> */
.L_x_336:
        /* <DEDUP_REMOVED lines=19> */
.L_x_337:
[----:B------:R-:W-:Y:S05]  /*09f0*/  BSYNC B0 ;  /* 0x0000000000007941 */ /* 0x000fea0003800000 */
.L_x_335:
        /* <DEDUP_REMOVED lines=106> */
.L_x_339:
        /* <DEDUP_REMOVED lines=19> */
.L_x_340:
[----:B------:R-:W-:Y:S05]  /*11d0*/  BSYNC B0 ;  /* 0x0000000000007941 */ /* 0x000fea0003800000 */
.L_x_338:
        /* <DEDUP_REMOVED lines=163> */
[----:B------:R-:W-:Y:S05]  /*1c10*/  CALL.REL.NOINC `($__internal_7_$__cuda_sm20_div_s64) ;  /* 0x000036d000007944 */ /* 0x000fea0003c00000 */
[----:B------:R-:W-:Y:S02]  /*1c20*/  MOV R42, R0 ;  /* 0x00000000002a7202 */ /* 0x000fe40000000f00 */
[----:B------:R-:W-:Y:S01]  /*1c30*/  MOV R43, R25 ;  /* 0x00000019002b7202 */ /* 0x000fe20000000f00 */
[----:B------:R-:W-:Y:S05]  /*1c40*/  BRA `(.L_x_343) ;  /* 0x0000013000007947 */ /* 0x000fea0003800000 */
.L_x_342:
        /* <DEDUP_REMOVED lines=19> */
.L_x_343:
[----:B------:R-:W-:Y:S05]  /*1d80*/  BSYNC B0 ;  /* 0x0000000000007941 */ /* 0x000fea0003800000 */
.L_x_341:
        /* <DEDUP_REMOVED lines=205> */
.L_x_348:
        /* <DEDUP_REMOVED lines=22> */
.L_x_349:
[----:B------:R-:W-:Y:S05]  /*2bc0*/  BSYNC B0 ;  /* 0x0000000000007941 */ /* 0x000fea0003800000 */
.L_x_347:
        /* <DEDUP_REMOVED lines=8> */
[----:B------:R-:W-:Y:S05]  /*2c50*/  CALL.REL.NOINC `($__internal_7_$__cuda_sm20_div_s64) ;  /* 0x0000269000007944 */ /* 0x000fea0003c00000 */
        /* <DEDUP_REMOVED lines=11> */
.L_x_351:
        /* <DEDUP_REMOVED lines=22> */
.L_x_352:
[----:B------:R-:W-:Y:S05]  /*2e70*/  BSYNC B0 ;  /* 0x0000000000007941 */ /* 0x000fea0003800000 */
.L_x_350:
        /* <DEDUP_REMOVED lines=11> */
[----:B------:R-:W-:Y:S05]  /*2f30*/  CALL.REL.NOINC `($__internal_7_$__cuda_sm20_div_s64) ;  /* 0x000023b000007944 */ /* 0x000fea0003c00000 */
        /* <DEDUP_REMOVED lines=12> */
.L_x_354:
        /* <DEDUP_REMOVED lines=22> */
.L_x_355:
[----:B------:R-:W-:Y:S05]  /*3160*/  BSYNC B0 ;  /* 0x0000000000007941 */ /* 0x000fea0003800000 */
.L_x_353:
        /* <DEDUP_REMOVED lines=52> */
.L_x_357:
        /* <DEDUP_REMOVED lines=23> */
.L_x_358:
[----:B------:R-:W-:Y:S05]  /*3620*/  BSYNC B0 ;  /* 0x0000000000007941 */ /* 0x000fea0003800000 */
.L_x_356:
        /* <DEDUP_REMOVED lines=20> */
.L_x_360:
        /* <DEDUP_REMOVED lines=22> */
.L_x_361:
[----:B------:R-:W-:Y:S05]  /*38d0*/  BSYNC B0 ;  /* 0x0000000000007941 */ /* 0x000fea0003800000 */
.L_x_359:
        /* <DEDUP_REMOVED lines=22> */
.L_x_363:
        /* <DEDUP_REMOVED lines=23> */
.L_x_364:
[----:B------:R-:W-:Y:S05]  /*3bb0*/  BSYNC B0 ;  /* 0x0000000000007941 */ /* 0x000fea0003800000 */
.L_x_362:
        /* <DEDUP_REMOVED lines=38> */
.L_x_366:
        /* <DEDUP_REMOVED lines=23> */
.L_x_367:
[----:B------:R-:W-:Y:S05]  /*3f90*/  BSYNC B0 ;  /* 0x0000000000007941 */ /* 0x000fea0003800000 */
.L_x_365:
        /* <DEDUP_REMOVED lines=31> */
.L_x_369:
        /* <DEDUP_REMOVED lines=23> */
.L_x_370:
[----:B------:R-:W-:Y:S05]  /*4300*/  BSYNC B0 ;  /* 0x0000000000007941 */ /* 0x000fea0003800000 */
.L_x_368:
        /* <DEDUP_REMOVED lines=20> */
.L_x_346:
[----:B------:R-:W-:-:S04]  /*4450*/  LEA R2, P0, R44, c[0x0][0x200], 0x2 ;  /* 0x000080002c027a11 */ /* 0x000fc800078010ff */
[----:B------:R-:W-:-:S05]  /*4460*/  LEA.HI.X R3, R44, c[0x0][0x204], R45, 0x2, P0 ;  /* 0x000081002c037a11 */ /* 0x000fca00000f142d */
[----:B------:R0:W-:Y:S04]  /*4470*/  STG.E [R2.64], R30 ;  /* 0x0000001e02007986 */ /* 0x0001e8000c101908 */
.L_x_345:
[----:B------:R-:W-:Y:S05]  /*4480*/  BSYNC B1 ;  /* 0x0000000000017941 */ /* 0x000fea0003800000 */
.L_x_344:
[C---:B------:R-:W-:Y:S01]  /*4490*/  IADD3 R0, R39.reuse, 0x10, RZ ;  /* 0x0000001027007810 */ /* 0x040fe20007ffe0ff */
[----:B------:R-:W-:Y:S01]  /*44a0*/  IMAD.MOV.U32 R13, RZ, RZ, c[0x0][0x314] ;  /* 0x0000c500ff0d7624 */ /* 0x000fe200078e00ff */
[C---:B------:R-:W-:Y:S01]  /*44b0*/  ISETP.GE.OR P5, PT, R39.reuse, c[0x0][0x314], P6 ;  /* 0x0000c50027007a0c */ /* 0x040fe200037a6670 */
[C---:B------:R-:W-:Y:S01]  /*44c0*/  IMAD.SHL.U32 R16, R39.reuse, 0x4, RZ ;  /* 0x0000000427107824 */ /* 0x040fe200078e00ff */
[----:B------:R-:W-:Y:S02]  /*44d0*/  ISETP.GE.OR P0, PT, R0, c[0x0][0x314], P6 ;  /* 0x0000c50000007a0c */ /* 0x000fe40003706670 */
[----:B------:R-:W-:Y:S02]  /*44e0*/  IADD3 R0, R39, 0x20, RZ ;  /* 0x0000002027007810 */ /* 0x000fe40007ffe0ff */
[----:B0-----:R-:W-:Y:S02]  /*44f0*/  MOV R4, RZ ;  /* 0x000000ff00047202 */ /* 0x001fe40000000f00 */
[----:B------:R-:W-:-:S02]  /*4500*/  ISETP.GE.OR P4, PT, R0, c[0x0][0x314], P6 ;  /* 0x0000c50000007a0c */ /* 0x000fc40003786670 */
        /* <DEDUP_REMOVED lines=41> */
[----:B0-----:R-:W-:Y:S01]  /*47a0*/  @!P0 STS [R26.X4+0xd80], R31 ;  /* 0x000d801f1a008388 */ /* 0x001fe20000004800 */
[----:B------:R-:W-:-:S03]  /*47b0*/  ISETP.GE.AND P0, PT, R13, 0x1, PT ;  /* 0x000000010d00780c */ /* 0x000fc60003f06270 */
[----:B-1----:R0:W-:Y:S02]  /*47c0*/  @!P6 STS [R26.X4+0xfc0], R0 ;  /* 0x000fc0001a00e388 */ /* 0x0021e40000004800 */
[----:B0-----:R-:W-:Y:S02]  /*47d0*/  HFMA2.MMA R0, -RZ, RZ, 0, 0 ;  /* 0x00000000ff007435 */ /* 0x001fe400000001ff */
[----:B------:R-:W-:Y:S06]  /*47e0*/  BAR.SYNC.DEFER_BLOCKING 0x0 ;  /* 0x0000000000007b1d */ /* 0x000fec0000010000 */
[----:B------:R-:W-:Y:S05]  /*47f0*/  @!P0 BRA `(.L_x_371) ;  /* 0x0000061000008947 */ /* 0x000fea0003800000 */
[----:B------:R-:W-:Y:S01]  /*4800*/  ULDC UR5, c[0x0][0x22c] ;  /* 0x00008b0000057ab9 */ /* 0x000fe20000000800 */
[----:B------:R-:W-:Y:S01]  /*4810*/  IMAD R21, R7, 0x40, R16 ;  /* 0x0000004007157824 */ /* 0x000fe200078e0210 */
[----:B------:R-:W-:Y:S01]  /*4820*/  UIMAD UR5, UR7, UR5, URZ ;  /* 0x00000005070572a4 */ /* 0x000fe2000f8e023f */
[----:B------:R-:W-:Y:S01]  /*4830*/  ISETP.GT.AND P1, PT, R13, 0x3, PT ;  /* 0x000000030d00780c */ /* 0x000fe20003f24270 */
[C---:B------:R-:W-:Y:S01]  /*4840*/  IMAD R18, R12.reuse, c[0x0][0x22c], RZ ;  /* 0x00008b000c127a24 */ /* 0x040fe200078e02ff */
[----:B------:R-:W-:Y:S01]  /*4850*/  PLOP3.LUT P4, PT, PT, PT, PT, 0x80, 0x0 ;  /* 0x000000000000781c */ /* 0x000fe20003f8f070 */
[----:B------:R-:W-:Y:S01]  /*4860*/  USHF.R.S32.HI UR4, URZ, 0x1f, UR5 ;  /* 0x0000001f3f047899 */ /* 0x000fe20008011405 */
[----:B------:R-:W-:Y:S01]  /*4870*/  IMAD.SHL.U32 R6, R7, 0x4, RZ ;  /* 0x0000000407067824 */ /* 0x000fe200078e00ff */
[C---:B------:R-:W-:Y:S01]  /*4880*/  IADD3 R0, P0, R21.reuse, UR5, RZ ;  /* 0x0000000515007c10 */ /* 0x040fe2000ff1e0ff */
[----:B------:R-:W-:Y:S01]  /*4890*/  IMAD.MOV.U32 R14, RZ, RZ, RZ ;  /* 0x000000ffff0e7224 */ /* 0x000fe200078e00ff */
[----:B------:R-:W-:Y:S01]  /*48a0*/  IADD3 R15, R12, -UR7, RZ ;  /* 0x800000070c0f7c10 */ /* 0x000fe2000fffe0ff */
[----:B------:R-:W-:Y:S01]  /*48b0*/  CS2R R8, SRZ ;  /* 0x0000000000087805 */ /* 0x000fe2000001ff00 */
[----:B------:R-:W-:Y:S01]  /*48c0*/  LEA.HI.X.SX32 R21, R21, UR4, 0x1, P0 ;  /* 0x0000000415157c11 */ /* 0x000fe200080f0eff */
[----:B------:R-:W-:Y:S01]  /*48d0*/  CS2R R10, SRZ ;  /* 0x00000000000a7805 */ /* 0x000fe2000001ff00 */
[----:B------:R-:W-:Y:S01]  /*48e0*/  LEA R20, P0, R0, c[0x0][0x1d8], 0x2 ;  /* 0x0000760000147a11 */ /* 0x000fe200078010ff */
[----:B------:R-:W-:-:S03]  /*48f0*/  IMAD.WIDE R18, R18, 0x4, RZ ;  /* 0x0000000412127825 */ /* 0x000fc600078e02ff */
[----:B------:R-:W-:Y:S01]  /*4900*/  LEA.HI.X R21, R0, c[0x0][0x1dc], R21, 0x2, P0 ;  /* 0x0000770000157a11 */ /* 0x000fe200000f1415 */
[----:B------:R-:W-:Y:S01]  /*4910*/  IMAD.MOV.U32 R0, RZ, RZ, RZ ;  /* 0x000000ffff007224 */ /* 0x000fe200078e00ff */
[----:B------:R-:W-:Y:S05]  /*4920*/  @!P1 BRA `(.L_x_372) ;  /* 0x0000029000009947 */ /* 0x000fea0003800000 */
[----:B------:R-:W-:Y:S02]  /*4930*/  PLOP3.LUT P4, PT, PT, PT, PT, 0x8, 0x0 ;  /* 0x000000000000781c */ /* 0x000fe40003f8e170 */
[CC--:B------:R-:W-:Y:S02]  /*4940*/  ISETP.GE.AND P3, PT, R7.reuse, R15.reuse, PT ;  /* 0x0000000f0700720c */ /* 0x0c0fe40003f66270 */
[----:B------:R-:W-:Y:S02]  /*4950*/  ISETP.GE.AND P0, PT, R7, R15, PT ;  /* 0x0000000f0700720c */ /* 0x000fe40003f06270 */
[----:B------:R-:W-:-:S09]  /*4960*/  IADD3 R13, R13, -0x3, RZ ;  /* 0xfffffffd0d0d7810 */ /* 0x000fd20007ffe0ff */
.L_x_373:
[----:B------:R0:W2:Y:S01]  /*4970*/  @!P3 LDG.E.128 R8, [R20.64] ;  /* 0x000000081408b981 */ /* 0x0000a2000c1e1d00 */
[----:B------:R-:W-:Y:S02]  /*4980*/  PLOP3.LUT P3, PT, P0, PT, PT, 0x80, 0x0 ;  /* 0x000000000000781c */ /* 0x000fe4000076f070 */
[----:B------:R-:W-:Y:S01]  /*4990*/  IADD3 R14, R14, 0x4, RZ ;  /* 0x000000040e0e7810 */ /* 0x000fe20007ffe0ff */
[----:B------:R-:W2:Y:S03]  /*49a0*/  LDS R5, [R6] ;  /* 0x0000000006057984 */ /* 0x000ea60000000800 */
[----:B------:R-:W-:Y:S02]  /*49b0*/  ISETP.GE.AND P2, PT, R14, R13, PT ;  /* 0x0000000d0e00720c */ /* 0x000fe40003f46270 */
[C---:B0-----:R-:W-:Y:S04]  /*49c0*/  IADD3 R20, P1, R18.reuse, R20, RZ ;  /* 0x0000001412147210 */ /* 0x041fe80007f3e0ff */
[----:B------:R-:W-:Y:S01]  /*49d0*/  IADD3.X R21, R19, R21, RZ, P1, !PT ;  /* 0x0000001513157210 */ /* 0x000fe20000ffe4ff */
[C---:B--2---:R-:W-:Y:S02]  /*49e0*/  FFMA.FTZ R4, R5.reuse, R8, R4 ;  /* 0x0000000805047223 */ /* 0x044fe40000010004 */
[C---:B------:R-:W-:Y:S02]  /*49f0*/  FFMA.FTZ R3, R5.reuse, R9, R3 ;  /* 0x0000000905037223 */ /* 0x040fe40000010003 */
[C---:B------:R-:W-:Y:S02]  /*4a00*/  FFMA.FTZ R2, R5.reuse, R10, R2 ;  /* 0x0000000a05027223 */ /* 0x040fe40000010002 */
[----:B------:R-:W-:Y:S02]  /*4a10*/  FFMA.FTZ R0, R5, R11, R0 ;  /* 0x0000000b05007223 */ /* 0x000fe40000010000 */
[----:B------:R0:W2:Y:S04]  /*4a20*/  @!P3 LDG.E.128 R8, [R20.64] ;  /* 0x000000081408b981 */ /* 0x0000a8000c1e1d00 */
[----:B------:R-:W2:Y:S01]  /*4a30*/  LDS R5, [R6+0x24] ;  /* 0x0000240006057984 */ /* 0x000ea20000000800 */
        /* <DEDUP_REMOVED lines=15> */
[----:B------:R1:W2:Y:S01]  /*4b30*/  LDS R5, [R6+0x6c] ;  /* 0x00006c0006057984 */ /* 0x0002a20000000800 */
[----:B0-----:R-:W-:Y:S02]  /*4b40*/  IADD3 R20, P1, R18, R20, RZ ;  /* 0x0000001412147210 */ /* 0x001fe40007f3e0ff */
[----:B-1----:R-:W-:Y:S02]  /*4b50*/  IADD3 R6, R6, 0x90, RZ ;  /* 0x0000009006067810 */ /* 0x002fe40007ffe0ff */
[----:B------:R-:W-:Y:S01]  /*4b60*/  IADD3.X R21, R19, R21, RZ, P1, !PT ;  /* 0x0000001513157210 */ /* 0x000fe20000ffe4ff */
[C---:B--2---:R-:W-:Y:S02]  /*4b70*/  FFMA.FTZ R4, R5.reuse, R8, R4 ;  /* 0x0000000805047223 */ /* 0x044fe40000010004 */
[C---:B------:R-:W-:Y:S02]  /*4b80*/  FFMA.FTZ R3, R5.reuse, R9, R3 ;  /* 0x0000000905037223 */ /* 0x040fe40000010003 */
[C---:B------:R-:W-:Y:S02]  /*4b90*/  FFMA.FTZ R2, R5.reuse, R10, R2 ;  /* 0x0000000a05027223 */ /* 0x040fe40000010002 */
[----:B------:R-:W-:Y:S01]  /*4ba0*/  FFMA.FTZ R0, R5, R11, R0 ;  /* 0x0000000b05007223 */ /* 0x000fe20000010000 */
[----:B------:R-:W-:-:S05]  /*4bb0*/  @!P2 BRA `(.L_x_373) ;  /* 0xfffffdb00000a947 */ /* 0x000fca000383ffff */
.L_x_372:
[----:B------:R-:W-:-:S04]  /*4bc0*/  IADD3 R5, -R14, c[0x0][0x314], RZ ;  /* 0x0000c5000e057a10 */ /* 0x000fc80007ffe1ff */
[----:B------:R-:W-:-:S13]  /*4bd0*/  ISETP.GT.AND P0, PT, R5, 0x1, PT ;  /* 0x000000010500780c */ /* 0x000fda0003f04270 */
[----:B------:R-:W-:Y:S05]  /*4be0*/  @!P0 BRA `(.L_x_374) ;  /* 0x0000016000008947 */ /* 0x000fea0003800000 */
[----:B------:R-:W-:Y:S01]  /*4bf0*/  ISETP.GE.AND P0, PT, R7, R15, PT ;  /* 0x0000000f0700720c */ /* 0x000fe20003f06270 */
[----:B------:R-:W0:-:S12]  /*4c00*/  LDS R5, [R6] ;  /* 0x0000000006057984 */ /* 0x000e180000000800 */
[----:B------:R1:W0:Y:S02]  /*4c10*/  @!P0 LDG.E.128 R8, [R20.64] ;  /* 0x0000000814088981 */ /* 0x000224000c1e1d00 */
[----:B-1----:R-:W-:-:S04]  /*4c20*/  IADD3 R20, P1, R18, R20, RZ ;  /* 0x0000001412147210 */ /* 0x002fc80007f3e0ff */
[----:B------:R-:W-:Y:S01]  /*4c30*/  IADD3.X R21, R19, R21, RZ, P1, !PT ;  /* 0x0000001513157210 */ /* 0x000fe20000ffe4ff */
[-C--:B0-----:R-:W-:Y:S02]  /*4c40*/  FFMA.FTZ R4, R8, R5.reuse, R4 ;  /* 0x0000000508047223 */ /* 0x081fe40000010004 */
[-C--:B------:R-:W-:Y:S02]  /*4c50*/  FFMA.FTZ R3, R9, R5.reuse, R3 ;  /* 0x0000000509037223 */ /* 0x080fe40000010003 */
[-C--:B------:R-:W-:Y:S02]  /*4c60*/  FFMA.FTZ R2, R10, R5.reuse, R2 ;  /* 0x000000050a027223 */ /* 0x080fe40000010002 */
[----:B------:R-:W-:Y:S02]  /*4c70*/  FFMA.FTZ R0, R11, R5, R0 ;  /* 0x000000050b007223 */ /* 0x000fe40000010000 */
[----:B------:R0:W2:Y:S01]  /*4c80*/  @!P0 LDG.E.128 R8, [R20.64] ;  /* 0x0000000814088981 */ /* 0x0000a2000c1e1d00 */
[----:B------:R-:W-:-:S02]  /*4c90*/  IADD3 R14, R14, 0x1, RZ ;  /* 0x000000010e0e7810 */ /* 0x000fc40007ffe0ff */
[----:B------:R-:W-:Y:S01]  /*4ca0*/  PLOP3.LUT P4, PT, PT, PT, PT, 0x8, 0x0 ;  /* 0x000000000000781c */ /* 0x000fe20003f8e170 */
[----:B------:R1:W2:Y:S01]  /*4cb0*/  LDS R5, [R6+0x24] ;  /* 0x0000240006057984 */ /* 0x0002a20000000800 */
[----:B------:R-:W-:Y:S02]  /*4cc0*/  IADD3 R14, R14, 0x1, RZ ;  /* 0x000000010e0e7810 */ /* 0x000fe40007ffe0ff */
[----:B0-----:R-:W-:Y:S02]  /*4cd0*/  IADD3 R20, P0, R18, R20, RZ ;  /* 0x0000001412147210 */ /* 0x001fe40007f1e0ff */
[----:B-1----:R-:W-:Y:S02]  /*4ce0*/  IADD3 R6, R6, 0x24, RZ ;  /* 0x0000002406067810 */ /* 0x002fe40007ffe0ff */
[----:B------:R-:W-:Y:S02]  /*4cf0*/  IADD3.X R21, R19, R21, RZ, P0, !PT ;  /* 0x0000001513157210 */ /* 0x000fe400007fe4ff */
[----:B------:R-:W-:Y:S01]  /*4d00*/  IADD3 R6, R6, 0x24, RZ ;  /* 0x0000002406067810 */ /* 0x000fe20007ffe0ff */
[----:B--2---:R-:W-:-:S02]  /*4d10*/  FFMA.FTZ R4, R8, R5, R4 ;  /* 0x0000000508047223 */ /* 0x004fc40000010004 */
[-C--:B------:R-:W-:Y:S02]  /*4d20*/  FFMA.FTZ R3, R9, R5.reuse, R3 ;  /* 0x0000000509037223 */ /* 0x080fe40000010003 */
[-C--:B------:R-:W-:Y:S02]  /*4d30*/  FFMA.FTZ R2, R10, R5.reuse, R2 ;  /* 0x000000050a027223 */ /* 0x080fe40000010002 */
[----:B------:R-:W-:Y:S02]  /*4d40*/  FFMA.FTZ R0, R11, R5, R0 ;  /* 0x000000050b007223 */ /* 0x000fe40000010000 */
.L_x_374:
[----:B------:R-:W-:-:S13]  /*4d50*/  ISETP.LT.OR P4, PT, R14, c[0x0][0x314], P4 ;  /* 0x0000c5000e007a0c */ /* 0x000fda0002781670 */
[----:B------:R-:W-:Y:S05]  /*4d60*/  @!P4 BRA `(.L_x_371) ;  /* 0x000000a00000c947 */ /* 0x000fea0003800000 */
[----:B------:R-:W-:Y:S01]  /*4d70*/  ISETP.GE.AND P0, PT, R7, R15, PT ;  /* 0x0000000f0700720c */ /* 0x000fe20003f06270 */
[----:B------:R-:W-:-:S12]  /*4d80*/  BSSY B0, `(.L_x_375) ;  /* 0x0000003000007945 */ /* 0x000fd80003800000 */
[----:B------:R-:W-:Y:S05]  /*4d90*/  @P0 BRA `(.L_x_376) ;  /* 0x0000001000000947 */ /* 0x000fea0003800000 */
[----:B------:R0:W5:Y:S02]  /*4da0*/  LDG.E.128 R8, [R20.64] ;  /* 0x0000000814087981 */ /* 0x000164000c1e1d00 */
.L_x_376:
[----:B------:R-:W-:Y:S05]  /*4db0*/  BSYNC B0 ;  /* 0x0000000000007941 */ /* 0x000fea0003800000 */
.L_x_375:
[----:B------:R-:W1:Y:S02]  /*4dc0*/  LDS R6, [R6] ;  /* 0x0000000006067984 */ /* 0x000e640000000800 */
[C---:B-1---5:R-:W-:Y:S02]  /*4dd0*/  FFMA.FTZ R4, R6.reuse, R8, R4 ;  /* 0x0000000806047223 */ /* 0x062fe40000010004 */
[C---:B------:R-:W-:Y:S02]  /*4de0*/  FFMA.FTZ R3, R6.reuse, R9, R3 ;  /* 0x0000000906037223 */ /* 0x040fe40000010003 */
[C---:B------:R-:W-:Y:S02]  /*4df0*/  FFMA.FTZ R2, R6.reuse, R10, R2 ;  /* 0x0000000a06027223 */ /* 0x040fe40000010002 */
[----:B------:R-:W-:Y:S02]  /*4e00*/  FFMA.FTZ R0, R6, R11, R0 ;  /* 0x0000000b06007223 */ /* 0x000fe40000010000 */
.L_x_371:
[----:B------:R-:W-:Y:S02]  /*4e10*/  IADD3 R7, R7, UR7, RZ ;  /* 0x0000000707077c10 */ /* 0x000fe4000fffe0ff */
[----:B------:R-:W-:-:S02]  /*4e20*/  F2FP.PACK_AB R4, R3, R4 ;  /* 0x000000040304723e */ /* 0x000fc400000000ff */
[----:B------:R-:W-:Y:S02]  /*4e30*/  ISETP.GE.AND P0, PT, R7, R12, PT ;  /* 0x0000000c0700720c */ /* 0x000fe40003f06270 */
[----:B------:R-:W-:-:S11]  /*4e40*/  F2FP.PACK_AB R5, R0, R2 ;  /* 0x000000020005723e */ /* 0x000fd600000000ff */
        /* <DEDUP_REMOVED lines=8> */
[----:B------:R-:W1:Y:S02]  /*4ed0*/  I2F.RP R12, R9 ;  /* 0x00000009000c7306 */ /* 0x000e640000209400 */
[----:B------:R-:W-:-:S06]  /*4ee0*/  IADD3 R2, RZ, -R2, RZ ;  /* 0x80000002ff027210 */ /* 0x000fcc0007ffe0ff */
[----:B-1----:R-:W1:Y:S02]  /*4ef0*/  MUFU.RCP R12, R12 ;  /* 0x0000000c000c7308 */ /* 0x002e640000001000 */
[----:B-1----:R-:W-:-:S06]  /*4f00*/  IADD3 R12, R12, 0xffffffe, RZ ;  /* 0x0ffffffe0c0c7810 */ /* 0x002fcc0007ffe0ff */
[----:B------:R-:W1:Y:S02]  /*4f10*/  F2I.FTZ.U32.TRUNC.NTZ R13, R12 ;  /* 0x0000000c000d7305 */ /* 0x000e64000021f000 */
[--C-:B-1----:R-:W-:Y:S02]  /*4f20*/  IMAD.MOV R0, RZ, RZ, -R13.reuse ;  /* 0x000000ffff007224 */ /* 0x102fe400078e0a0d */
[----:B------:R-:W-:Y:S02]  /*4f30*/  IMAD.MOV.U32 R12, RZ, RZ, RZ ;  /* 0x000000ffff0c7224 */ /* 0x000fe400078e00ff */
[----:B------:R-:W-:Y:S02]  /*4f40*/  IMAD R8, R0, R9, RZ ;  /* 0x0000000900087224 */ /* 0x000fe400078e02ff */
[----:B------:R-:W1:Y:S02]  /*4f50*/  I2F.RP R0, R3 ;  /* 0x0000000300007306 */ /* 0x000e640000209400 */
[----:B------:R-:W-:-:S06]  /*4f60*/  IMAD.HI.U32 R8, R13, R8, R12 ;  /* 0x000000080d087227 */ /* 0x000fcc00078e000c */
[----:B------:R-:W-:-:S04]  /*4f70*/  IMAD.HI.U32 R8, R8, R10, RZ ;  /* 0x0000000a08087227 */ /* 0x000fc800078e00ff */
[----:B------:R-:W-:Y:S02]  /*4f80*/  IMAD R2, R8, R2, R10 ;  /* 0x0000000208027224 */ /* 0x000fe400078e020a */
[----:B------:R-:W-:Y:S01]  /*4f90*/  IMAD.MOV.U32 R10, RZ, RZ, RZ ;  /* 0x000000ffff0a7224 */ /* 0x000fe200078e00ff */
[----:B-1----:R-:W1:Y:S02]  /*4fa0*/  MUFU.RCP R0, R0 ;  /* 0x0000000000007308 */ /* 0x002e640000001000 */
[----:B------:R-:W-:-:S13]  /*4fb0*/  ISETP.GT.U32.AND P1, PT, R9, R2, PT ;  /* 0x000000020900720c */ /* 0x000fda0003f24070 */
[----:B------:R-:W-:Y:S01]  /*4fc0*/  @!P1 IMAD.IADD R2, R2, 0x1, -R9 ;  /* 0x0000000102029824 */ /* 0x000fe200078e0a09 */
[----:B------:R-:W-:Y:S02]  /*4fd0*/  @!P1 IADD3 R8, R8, 0x1, RZ ;  /* 0x0000000108089810 */ /* 0x000fe40007ffe0ff */
[----:B-1----:R-:W-:Y:S02]  /*4fe0*/  IADD3 R0, R0, 0xffffffe, RZ ;  /* 0x0ffffffe00007810 */ /* 0x002fe40007ffe0ff */
[----:B------:R-:W-:Y:S02]  /*4ff0*/  ISETP.GE.U32.AND P2, PT, R2, R9, PT ;  /* 0x000000090200720c */ /* 0x000fe40003f46070 */
[----:B------:R-:W-:Y:S01]  /*5000*/  LOP3.LUT R2, R7, R6, RZ, 0x3c, !PT ;  /* 0x0000000607027212 */ /* 0x000fe200078e3cff */
[----:B------:R-:W1:Y:S01]  /*5010*/  F2I.FTZ.U32.TRUNC.NTZ R11, R0 ;  /* 0x00000000000b7305 */ /* 0x000e62000021f000 */
[----:B------:R-:W-:Y:S02]  /*5020*/  ISETP.NE.AND P1, PT, R6, RZ, PT ;  /* 0x000000ff0600720c */ /* 0x000fe40003f25270 */
[----:B------:R-:W-:-:S07]  /*5030*/  ISETP.GE.AND P0, PT, R2, RZ, PT ;  /* 0x000000ff0200720c */ /* 0x000fce0003f06270 */
[----:B------:R-:W-:-:S06]  /*5040*/  @P2 IADD3 R8, R8, 0x1, RZ ;  /* 0x0000000108082810 */ /* 0x000fcc0007ffe0ff */
[----:B------:R-:W-:Y:S01]  /*5050*/  @!P0 IMAD.MOV R8, RZ, RZ, -R8 ;  /* 0x000000ffff088224 */ /* 0x000fe200078e0a08 */
[----:B------:R-:W-:Y:S02]  /*5060*/  @!P1 LOP3.LUT R8, RZ, R6, RZ, 0x33, !PT ;  /* 0x00000006ff089212 */ /* 0x000fe400078e33ff */
        /* <DEDUP_REMOVED lines=40> */
        .weak           $__internal_7_$__cuda_sm20_div_s64
        .type           $__internal_7_$__cuda_sm20_div_s64,@function
        .size           $__internal_7_$__cuda_sm20_div_s64,(.L_x_7703 - $__internal_7_$__cuda_sm20_div_s64)
$__internal_7_$__cuda_sm20_div_s64:
        /* <DEDUP_REMOVED lines=83> */
[----:B------:R-:W-:Y:S06]  /*5820*/  RET.REL.NODEC R22 `(_ZN5flash32flash_fwd_splitkv_combine_kernelI23Flash_fwd_kernel_traitsILi64ELi64ELi256ELi4ELb0ELb0EN7cutlass6half_tE19Flash_kernel_traitsILi64ELi64ELi256ELi4ES3_EELi8ELi7ELb1EEEvNS_16Flash_fwd_paramsE) ;  /* 0xffffa7d016007950 */ /* 0x000fec0003c3ffff */
.L_x_377:
        /* <DEDUP_REMOVED lines=13> */
.L_x_7703:


//--------------------- .text._ZN5flash32flash_fwd_splitkv_combine_kernelI23Flash_fwd_kernel_traitsILi64ELi64ELi256ELi4ELb0ELb0EN7cutlass6half_tE19Flash_kernel_traitsILi64ELi64ELi256ELi4ES3_EELi8ELi6ELb1EEEvNS_16Flash_fwd_paramsE --------------------------
	.section	.text._ZN5flash32flash_fwd_splitkv_combine_kernelI23Flash_fwd_kernel_traitsILi64ELi64ELi256ELi4ELb0ELb0EN7cutlass6half_tE19Flash_kernel_traitsILi64ELi64ELi256ELi4ES3_EELi8ELi6ELb1EEEvNS_16Flash_fwd_paramsE,"ax",@progbits
	.sectioninfo	@"SHI_REGISTERS=62"
	.align	128
        .global         _ZN5flash32flash_fwd_splitkv_combine_kernelI23Flash_fwd_kernel_traitsILi64ELi64ELi256ELi4ELb0ELb0EN7cutlass6half_tE19Flash_kernel_traitsILi64ELi64ELi256ELi4ES3_EELi8ELi6ELb1EEEvNS_16Flash_fwd_paramsE
        .type           _ZN5flash32flash_fwd_splitkv_combine_kernelI23Flash_fwd_kernel_traitsILi64ELi64ELi256ELi4ELb0ELb0EN7cutlass6half_tE19Flash_kernel_traitsILi64ELi64ELi256ELi4ES3_EELi8ELi6ELb1EEEvNS_16Flash_fwd_paramsE,@function
        .size           _ZN5flash32flash_fwd_splitkv_combine_kernelI23Flash_fwd_kernel_traitsILi64ELi64ELi256ELi4ELb0ELb0EN7cutlass6half_tE19Flash_kernel_traitsILi64ELi64ELi256ELi4ES3_EELi8ELi6ELb1EEEvNS_16Flash_fwd_paramsE,(.L_x_7704 - _ZN5flash32flash_fwd_splitkv_combine_kernelI23Flash_fwd_kernel_traitsILi64ELi64ELi256ELi4ELb0ELb0EN7cutlass6half_tE19Flash_kernel_traitsILi64ELi64ELi256ELi4ES3_EELi8ELi6ELb1EEEvNS_16Flash_fwd_paramsE)
        .other          _ZN5flash32flash_fwd_splitkv_combine_kernelI23Flash_fwd_kernel_traitsILi64ELi64ELi256ELi4ELb0ELb0EN7cutlass6half_tE19Flash_kernel_traitsILi64ELi64ELi256ELi4ES3_EELi8ELi6ELb1EEEvNS_16Flash_fwd_paramsE,@"STO_CUDA_ENTRY STV_DEFAULT"
_ZN5flash32flash_fwd_splitkv_combine_kernelI23Flash_fwd_kernel_traitsILi64ELi64ELi256ELi4ELb0ELb0EN7cutlass6half_tE19Flash_kernel_traitsILi64ELi64ELi256ELi4ES3_EELi8ELi6ELb1EEEvNS_16Flash_fwd_paramsE:
.text._ZN5flash32flash_fwd_splitkv_combine_kernelI23Flash_fwd_kernel_traitsILi64ELi64ELi256ELi4ELb0ELb0EN7cutlass6half_tE19Flash_kernel_traitsILi64ELi64ELi256ELi4ES3_EELi8ELi6ELb1EEEvNS_16Flash_fwd_paramsE:
        /* <DEDUP_REMOVED lines=23> */
[----:B------:R-:W-:Y:S05]  /*0170*/  CALL.REL.NOINC `($__internal_8_$__cuda_sm20_div_s64) ;  /* 0x0000494000007944 */ /* 0x000fea0003c00000 */
[----:B------:R-:W-:Y:S05]  /*0180*/  BRA `(.L_x_379) ;  /* 0x0000013000007947 */ /* 0x000fea0003800000 */
.L_x_378:
        /* <DEDUP_REMOVED lines=19> */
.L_x_379:
        /* <DEDUP_REMOVED lines=11> */
[----:B------:R-:W-:Y:S05]  /*0370*/  CALL.REL.NOINC `($__internal_8_$__cuda_sm20_div_s64) ;  /* 0x0000474000007944 */ /* 0x000fea0003c00000 */
[----:B------:R-:W-:Y:S02]  /*0380*/  MOV R32, R20 ;  /* 0x0000001400207202 */ /* 0x000fe40000000f00 */
[----:B------:R-:W-:Y:S01]  /*0390*/  MOV R33, R21 ;  /* 0x0000001500217202 */ /* 0x000fe20000000f00 */
[----:B------:R-:W-:Y:S05]  /*03a0*/  BRA `(.L_x_382) ;  /* 0x0000013000007947 */ /* 0x000fea0003800000 */
.L_x_381:
        /* <DEDUP_REMOVED lines=19> */
.L_x_382:
[----:B------:R-:W-:Y:S05]  /*04e0*/  BSYNC B0 ;  /* 0x0000000000007941 */ /* 0x000fea0003800000 */
.L_x_380:
        /* <DEDUP_REMOVED lines=54> */
[----:B------:R-:W-:Y:S02]  /*0850*/  MOV R8, R20 ;  /* 0x0000001400087202 */ /* 0x000fe40000000f00 */
[----:B------:R-:W-:Y:S01]  /*0860*/  MOV R9, R21 ;  /* 0x0000001500097202 */ /* 0x000fe20000000f00 */
[----:B------:R-:W-:Y:S05]  /*0870*/  BRA `(.L_x_385) ;  /* 0x0000013000007947 */ /* 0x000fea0003800000 */
.L_x_384:
        /* <DEDUP_REMOVED lines=19> */
.L_x_385:
[----:B------:R-:W-:Y:S05]  /*09b0*/  BSYNC B0 ;  /* 0x0000000000007941 */ /* 0x000fea0003800000 */
.L_x_383:
        /* <DEDUP_REMOVED lines=100> */
[----:B------:R-:W-:Y:S05]  /*1000*/  CALL.REL.NOINC `($__internal_8_$__cuda_sm20_div_s64) ;  /* 0x00003ab000007944 */ /* 0x000fea0003c00000 */
[----:B------:R-:W-:Y:S02]  /*1010*/  MOV R40, R20 ;  /* 0x0000001400287202 */ /* 0x000fe40000000f00 */
[----:B------:R-:W-:Y:S01]  /*1020*/  MOV R41, R21 ;  /* 0x0000001500297202 */ /* 0x000fe20000000f00 */
[----:B------:R-:W-:Y:S05]  /*1030*/  BRA `(.L_x_388) ;  /* 0x0000013000007947 */ /* 0x000fea0003800000 */
.L_x_387:
        /* <DEDUP_REMOVED lines=19> */
.L_x_388:
[----:B------:R-:W-:Y:S05]  /*1170*/  BSYNC B0 ;  /* 0x0000000000007941 */ /* 0x000fea0003800000 */
.L_x_386:
        /* <DEDUP_REMOVED lines=103> */
[----:B------:R-:W-:Y:S05]  /*17f0*/  CALL.REL.NOINC `($__internal_8_$__cuda_sm20_div_s64) ;  /* 0x000032c000007944 */ /* 0x000fea0003c00000 */
[----:B------:R-:W-:Y:S02]  /*1800*/  MOV R42, R20 ;  /* 0x00000014002a7202 */ /* 0x000fe40000000f00 */
[----:B------:R-:W-:Y:S01]  /*1810*/  MOV R43, R21 ;  /* 0x00000015002b7202 */ /* 0x000fe20000000f00 */
[----:B------:R-:W-:Y:S05]  /*1820*/  BRA `(.L_x_391) ;  /* 0x0000013000007947 */ /* 0x000fea0003800000 */
.L_x_390:
        /* <DEDUP_REMOVED lines=19> */
.L_x_391:
[----:B------:R-:W-:Y:S05]  /*1960*/  BSYNC B0 ;  /* 0x0000000000007941 */ /* 0x000fea0003800000 */
.L_x_389:
        /* <DEDUP_REMOVED lines=165> */
[----:B------:R-:W-:Y:S05]  /*23c0*/  CALL.REL.NOINC `($__internal_8_$__cuda_sm20_div_s64) ;  /* 0x000026f000007944 */ /* 0x000fea0003c00000 */
        /* <DEDUP_REMOVED lines=9> */
.L_x_396:
        /* <DEDUP_REMOVED lines=22> */
.L_x_397:
[----:B------:R-:W-:Y:S05]  /*25c0*/  BSYNC B0 ;  /* 0x0000000000007941 */ /* 0x000fea0003800000 */
.L_x_395:
        /* <DEDUP_REMOVED lines=19> */
.L_x_399:
        /* <DEDUP_REMOVED lines=22> */
.L_x_400:
[----:B------:R-:W-:Y:S05]  /*2860*/  BSYNC B0 ;  /* 0x0000000000007941 */ /* 0x000fea0003800000 */
.L_x_398:
        /* <DEDUP_REMOVED lines=11> */
[----:B------:R-:W-:Y:S05]  /*2920*/  CALL.REL.NOINC `($__internal_8_$__cuda_sm20_div_s64) ;  /* 0x0000219000007944 */ /* 0x000fea0003c00000 */
[----:B------:R-:W-:-:S04]  /*2930*/  IADD3 R23, P0, RZ, -R20, RZ ;  /* 0x80000014ff177210 */ /* 0x000fc80007f1e0ff */
[----:B------:R-:W-:Y:S01]  /*2940*/  IADD3.X R19, RZ, ~R21, RZ, P0, !PT ;  /* 0x80000015ff137210 */ /* 0x000fe200007fe4ff */
[----:B------:R-:W-:-:S04]  /*2950*/  IMAD.WIDE.U32 R44, R4, R23, R44 ;  /* 0x00000017042c7225 */ /* 0x000fc800078e002c */
[----:B------:R-:W-:-:S04]  /*2960*/  IMAD R19, R19, R4, RZ ;  /* 0x0000000413137224 */ /* 0x000fc800078e02ff */
[----:B------:R-:W-:-:S05]  /*2970*/  IMAD R0, R0, R23, R19 ;  /* 0x0000001700007224 */ /* 0x000fca00078e0213 */
[----:B------:R-:W-:Y:S01]  /*2980*/  IADD3 R0, R45, R0, RZ ;  /* 0x000000002d007210 */ /* 0x000fe20007ffe0ff */
[----:B------:R-:W-:Y:S05]  /*2990*/  BRA `(.L_x_403) ;  /* 0x0000016000007947 */ /* 0x000fea0003800000 */
.L_x_402:
        /* <DEDUP_REMOVED lines=22> */
.L_x_403:
[----:B------:R-:W-:Y:S05]  /*2b00*/  BSYNC B0 ;  /* 0x0000000000007941 */ /* 0x000fea0003800000 */
.L_x_401:
        /* <DEDUP_REMOVED lines=38> */
[----:B------:R-:W-:Y:S05]  /*2d70*/  CALL.REL.NOINC `($__internal_8_$__cuda_sm20_div_s64) ;  /* 0x00001d4000007944 */ /* 0x000fea0003c00000 */
        /* <DEDUP_REMOVED lines=12> */
.L_x_405:
        /* <DEDUP_REMOVED lines=23> */
.L_x_406:
[----:B------:R-:W-:Y:S05]  /*2fb0*/  BSYNC B0 ;  /* 0x0000000000007941 */ /* 0x000fea0003800000 */
.L_x_404:
        /* <DEDUP_REMOVED lines=18> */
.L_x_408:
        /* <DEDUP_REMOVED lines=22> */
.L_x_409:
[----:B------:R-:W-:Y:S05]  /*3240*/  BSYNC B0 ;  /* 0x0000000000007941 */ /* 0x000fea0003800000 */
.L_x_407:
        /* <DEDUP_REMOVED lines=22> */
.L_x_411:
        /* <DEDUP_REMOVED lines=23> */
.L_x_412:
[----:B------:R-:W-:Y:S05]  /*3520*/  BSYNC B0 ;  /* 0x0000000000007941 */ /* 0x000fea0003800000 */
.L_x_410:
        /* <DEDUP_REMOVED lines=38> */
.L_x_414:
        /* <DEDUP_REMOVED lines=23> */
.L_x_415:
[----:B------:R-:W-:Y:S05]  /*3900*/  BSYNC B0 ;  /* 0x0000000000007941 */ /* 0x000fea0003800000 */
.L_x_413:
        /* <DEDUP_REMOVED lines=29> */
.L_x_417:
        /* <DEDUP_REMOVED lines=23> */
.L_x_418:
[----:B------:R-:W-:Y:S05]  /*3c50*/  BSYNC B0 ;  /* 0x0000000000007941 */ /* 0x000fea0003800000 */
.L_x_416:
        /* <DEDUP_REMOVED lines=20> */
.L_x_394:
[----:B------:R-:W-:-:S04]  /*3da0*/  LEA R2, P0, R40, c[0x0][0x200], 0x2 ;  /* 0x0000800028027a11 */ /* 0x000fc800078010ff */
[----:B------:R-:W-:-:S05]  /*3db0*/  LEA.HI.X R3, R40, c[0x0][0x204], R41, 0x2, P0 ;  /* 0x0000810028037a11 */ /* 0x000fca00000f1429 */
[----:B------:R0:W-:Y:S04]  /*3dc0*/  STG.E [R2.64], R31 ;  /* 0x0000001f02007986 */ /* 0x0001e8000c101908 */
.L_x_393:
[----:B------:R-:W-:Y:S05]  /*3dd0*/  BSYNC B1 ;  /* 0x0000000000017941 */ /* 0x000fea0003800000 */
.L_x_392:
[C---:B------:R-:W-:Y:S01]  /*3de0*/  IADD3 R0, R38.reuse, 0x10, RZ ;  /* 0x0000001026007810 */ /* 0x040fe20007ffe0ff */
[----:B------:R-:W-:Y:S01]  /*3df0*/  IMAD.MOV.U32 R13, RZ, RZ, c[0x0][0x314] ;  /* 0x0000c500ff0d7624 */ /* 0x000fe200078e00ff */
[----:B------:R-:W-:Y:S01]  /*3e00*/  ISETP.GE.OR P2, PT, R38, c[0x0][0x314], P6 ;  /* 0x0000c50026007a0c */ /* 0x000fe20003746670 */
[----:B0-----:R-:W-:Y:S01]  /*3e10*/  CS2R R2, SRZ ;  /* 0x0000000000027805 */ /* 0x001fe2000001ff00 */
[----:B------:R-:W-:Y:S02]  /*3e20*/  ISETP.GE.OR P1, PT, R0, c[0x0][0x314], P6 ;  /* 0x0000c50000007a0c */ /* 0x000fe40003726670 */
[----:B------:R-:W-:Y:S02]  /*3e30*/  IADD3 R0, R38, 0x20, RZ ;  /* 0x0000002026007810 */ /* 0x000fe40007ffe0ff */
[----:B------:R-:W-:Y:S02]  /*3e40*/  MOV R4, RZ ;  /* 0x000000ff00047202 */ /* 0x000fe40000000f00 */
[----:B------:R-:W-:-:S02]  /*3e50*/  ISETP.GE.OR P0, PT, R0, c[0x0][0x314], P6 ;  /* 0x0000c50000007a0c */ /* 0x000fc40003706670 */
[C---:B------:R-:W-:Y:S01]  /*3e60*/  IADD3 R0, R38.reuse, 0x30, RZ ;  /* 0x0000003026007810 */ /* 0x040fe20007ffe0ff */
[----:B------:R-:W-:Y:S02]  /*3e70*/  IMAD.SHL.U32 R38, R38, 0x4, RZ ;  /* 0x0000000426267824 */ /* 0x000fe400078e00ff */
[C---:B------:R-:W-:Y:S01]  /*3e80*/  @!P2 FADD.FTZ R36, -R31.reuse, R36 ;  /* 0x000000241f24a221 */ /* 0x040fe20000010100 */
[----:B------:R-:W-:Y:S01]  /*3e90*/  ISETP.GE.OR P6, PT, R0, c[0x0][0x314], P6 ;  /* 0x0000c50000007a0c */ /* 0x000fe200037c6670 */
[----:B------:R-:W-:Y:S01]  /*3ea0*/  @!P1 FADD.FTZ R33, -R31, R33 ;  /* 0x000000211f219221 */ /* 0x000fe20000010100 */
[----:B------:R-:W-:Y:S01]  /*3eb0*/  HFMA2.MMA R0, -RZ, RZ, 0, 0 ;  /* 0x00000000ff007435 */ /* 0x000fe200000001ff */
[----:B------:R-:W-:Y:S02]  /*3ec0*/  @!P2 FMUL.FTZ R36, R36, 1.4426950216293334961 ;  /* 0x3fb8aa3b2424a820 */ /* 0x000fe40000410000 */
[----:B------:R-:W-:Y:S02]  /*3ed0*/  @!P1 FMUL.FTZ R33, R33, 1.4426950216293334961 ;  /* 0x3fb8aa3b21219820 */ /* 0x000fe40000410000 */
[----:B------:R-:W-:-:S02]  /*3ee0*/  @!P0 FADD.FTZ R32, -R31, R32 ;  /* 0x000000201f208221 */ /* 0x000fc40000010100 */
[----:B------:R-:W0:Y:S02]  /*3ef0*/  @!P2 MUFU.EX2 R36, R36 ;  /* 0x000000240024a308 */ /* 0x000e240000000800 */
[----:B------:R-:W-:Y:S02]  /*3f00*/  @!P0 FMUL.FTZ R32, R32, 1.4426950216293334961 ;  /* 0x3fb8aa3b20208820 */ /* 0x000fe40000410000 */
[----:B------:R-:W-:-:S04]  /*3f10*/  @!P6 FADD.FTZ R31, -R31, R34 ;  /* 0x000000221f1fe221 */ /* 0x000fc80000010100 */
[----:B------:R-:W1:Y:S01]  /*3f20*/  @!P0 MUFU.EX2 R32, R32 ;  /* 0x0000002000208308 */ /* 0x000e620000000800 */
[----:B------:R-:W-:-:S07]  /*3f30*/  @!P6 FMUL.FTZ R8, R31, 1.4426950216293334961 ;  /* 0x3fb8aa3b1f08e820 */ /* 0x000fce0000410000 */
[----:B------:R-:W2:Y:S01]  /*3f40*/  @!P1 MUFU.EX2 R6, R33 ;  /* 0x0000002100069308 */ /* 0x000ea20000000800 */
[----:B0-----:R0:W-:Y:S07]  /*3f50*/  @!P2 STS [R27.X4], R36 ;  /* 0x000000241b00a388 */ /* 0x0011ee0000004800 */
[----:B------:R-:W3:Y:S01]  /*3f60*/  @!P6 MUFU.EX2 R8, R8 ;  /* 0x000000080008e308 */ /* 0x000ee20000000800 */
[----:B-1----:R0:W-:Y:S01]  /*3f70*/  @!P0 STS [R27.X4+0x480], R32 ;  /* 0x000480201b008388 */ /* 0x0021e20000004800 */
[----:B------:R-:W-:-:S03]  /*3f80*/  ISETP.GE.AND P0, PT, R13, 0x1, PT ;  /* 0x000000010d00780c */ /* 0x000fc60003f06270 */
[----:B--2---:R0:W-:Y:S04]  /*3f90*/  @!P1 STS [R27.X4+0x240], R6 ;  /* 0x000240061b009388 */ /* 0x0041e80000004800 */
[----:B---3--:R0:W-:Y:S04]  /*3fa0*/  @!P6 STS [R27.X4+0x6c0], R8 ;  /* 0x0006c0081b00e388 */ /* 0x0081e80000004800 */
        /* <DEDUP_REMOVED lines=9> */
[----:B0-----:R-:W-:Y:S01]  /*4040*/  IMAD.SHL.U32 R6, R7, 0x4, RZ ;  /* 0x0000000407067824 */ /* 0x001fe200078e00ff */
        /* <DEDUP_REMOVED lines=15> */
.L_x_421:
[----:B------:R0:W2:Y:S01]  /*4140*/  @!P3 LDG.E.128 R8, [R22.64] ;  /* 0x000000081608b981 */ /* 0x0000a2000c1e1d00 */
[----:B------:R-:W-:Y:S02]  /*4150*/  PLOP3.LUT P3, PT, P0, PT, PT, 0x80, 0x0 ;  /* 0x000000000000781c */ /* 0x000fe4000076f070 */
[----:B------:R-:W-:Y:S01]  /*4160*/  IADD3 R24, P1, R18, R22, RZ ;  /* 0x0000001612187210 */ /* 0x000fe20007f3e0ff */
[----:B------:R-:W2:Y:S01]  /*4170*/  LDS R5, [R6] ;  /* 0x0000000006057984 */ /* 0x000ea20000000800 */
[----:B------:R-:W-:Y:S02]  /*4180*/  IADD3 R14, R14, 0x4, RZ ;  /* 0x000000040e0e7810 */ /* 0x000fe40007ffe0ff */
[C---:B------:R-:W-:Y:S02]  /*4190*/  IADD3.X R25, R19.reuse, R23, RZ, P1, !PT ;  /* 0x0000001713197210 */ /* 0x040fe40000ffe4ff */
[----:B------:R-:W-:Y:S02]  /*41a0*/  ISETP.GE.AND P2, PT, R14, R13, PT ;  /* 0x0000000d0e00720c */ /* 0x000fe40003f46270 */
[C---:B0-----:R-:W-:Y:S04]  /*41b0*/  IADD3 R22, P1, R18.reuse, R24, RZ ;  /* 0x0000001812167210 */ /* 0x041fe80007f3e0ff */
[C---:B------:R-:W-:Y:S02]  /*41c0*/  IADD3.X R23, R19.reuse, R25, RZ, P1, !PT ;  /* 0x0000001913177210 */ /* 0x040fe40000ffe4ff */
[C---:B------:R-:W-:Y:S04]  /*41d0*/  IADD3 R20, P1, R18.reuse, R22, RZ ;  /* 0x0000001612147210 */ /* 0x040fe80007f3e0ff */
[----:B------:R-:W-:Y:S01]  /*41e0*/  IADD3.X R21, R19, R23, RZ, P1, !PT ;  /* 0x0000001713157210 */ /* 0x000fe20000ffe4ff */
[C---:B--2---:R-:W-:Y:S02]  /*41f0*/  FFMA.FTZ R4, R5.reuse, R8, R4 ;  /* 0x0000000805047223 */ /* 0x044fe40000010004 */
[C---:B------:R-:W-:Y:S02]  /*4200*/  FFMA.FTZ R3, R5.reuse, R9, R3 ;  /* 0x0000000905037223 */ /* 0x040fe40000010003 */
[C---:B------:R-:W-:Y:S02]  /*4210*/  FFMA.FTZ R2, R5.reuse, R10, R2 ;  /* 0x0000000a05027223 */ /* 0x040fe40000010002 */
[----:B------:R-:W-:Y:S02]  /*4220*/  FFMA.FTZ R0, R5, R11, R0 ;  /* 0x0000000b05007223 */ /* 0x000fe40000010000 */
[----:B------:R-:W2:Y:S04]  /*4230*/  @!P3 LDG.E.128 R8, [R24.64] ;  /* 0x000000081808b981 */ /* 0x000ea8000c1e1d00 */
[----:B------:R-:W2:Y:S02]  /*4240*/  LDS R5, [R6+0x24] ;  /* 0x0000240006057984 */ /* 0x000ea40000000800 */
[C---:B--2---:R-:W-:Y:S02]  /*4250*/  FFMA.FTZ R4, R5.reuse, R8, R4 ;  /* 0x0000000805047223 */ /* 0x044fe40000010004 */
[C---:B------:R-:W-:Y:S02]  /*4260*/  FFMA.FTZ R3, R5.reuse, R9, R3 ;  /* 0x0000000905037223 */ /* 0x040fe40000010003 */
[C---:B------:R-:W-:Y:S02]  /*4270*/  FFMA.FTZ R2, R5.reuse, R10, R2 ;  /* 0x0000000a05027223 */ /* 0x040fe40000010002 */
[----:B------:R-:W-:Y:S02]  /*4280*/  FFMA.FTZ R0, R5, R11, R0 ;  /* 0x0000000b05007223 */ /* 0x000fe40000010000 */
[----:B------:R0:W2:Y:S04]  /*4290*/  @!P3 LDG.E.128 R8, [R22.64] ;  /* 0x000000081608b981 */ /* 0x0000a8000c1e1d00 */
[----:B------:R-:W2:Y:S01]  /*42a0*/  LDS R5, [R6+0x48] ;  /* 0x0000480006057984 */ /* 0x000ea20000000800 */
[----:B0-----:R-:W-:Y:S04]  /*42b0*/  IADD3 R22, P1, R18, R20, RZ ;  /* 0x0000001412167210 */ /* 0x001fe80007f3e0ff */
[----:B------:R-:W-:Y:S01]  /*42c0*/  IADD3.X R23, R19, R21, RZ, P1, !PT ;  /* 0x0000001513177210 */ /* 0x000fe20000ffe4ff */
[C---:B--2---:R-:W-:Y:S02]  /*42d0*/  FFMA.FTZ R4, R5.reuse, R8, R4 ;  /* 0x0000000805047223 */ /* 0x044fe40000010004 */
[C---:B------:R-:W-:Y:S02]  /*42e0*/  FFMA.FTZ R3, R5.reuse, R9, R3 ;  /* 0x0000000905037223 */ /* 0x040fe40000010003 */
[C---:B------:R-:W-:Y:S02]  /*42f0*/  FFMA.FTZ R2, R5.reuse, R10, R2 ;  /* 0x0000000a05027223 */ /* 0x040fe40000010002 */
[----:B------:R-:W-:Y:S02]  /*4300*/  FFMA.FTZ R0, R5, R11, R0 ;  /* 0x0000000b05007223 */ /* 0x000fe40000010000 */
[----:B------:R-:W2:Y:S04]  /*4310*/  @!P3 LDG.E.128 R8, [R20.64] ;  /* 0x000000081408b981 */ /* 0x000ea8000c1e1d00 */
[----:B------:R0:W2:Y:S02]  /*4320*/  LDS R5, [R6+0x6c] ;  /* 0x00006c0006057984 */ /* 0x0000a40000000800 */
[----:B0-----:R-:W-:Y:S01]  /*4330*/  IADD3 R6, R6, 0x90, RZ ;  /* 0x0000009006067810 */ /* 0x001fe20007ffe0ff */
[C---:B--2---:R-:W-:Y:S02]  /*4340*/  FFMA.FTZ R4, R5.reuse, R8, R4 ;  /* 0x0000000805047223 */ /* 0x044fe40000010004 */
[C---:B------:R-:W-:Y:S02]  /*4350*/  FFMA.FTZ R3, R5.reuse, R9, R3 ;  /* 0x0000000905037223 */ /* 0x040fe40000010003 */
[C---:B------:R-:W-:Y:S02]  /*4360*/  FFMA.FTZ R2, R5.reuse, R10, R2 ;  /* 0x0000000a05027223 */ /* 0x040fe40000010002 */
[----:B------:R-:W-:Y:S01]  /*4370*/  FFMA.FTZ R0, R5, R11, R0 ;  /* 0x0000000b05007223 */ /* 0x000fe20000010000 */
[----:B------:R-:W-:-:S05]  /*4380*/  @!P2 BRA `(.L_x_421) ;  /* 0xfffffdb00000a947 */ /* 0x000fca000383ffff */
.L_x_420:
[----:B------:R-:W-:-:S04]  /*4390*/  IADD3 R5, -R14, c[0x0][0x314], RZ ;  /* 0x0000c5000e057a10 */ /* 0x000fc80007ffe1ff */
[----:B------:R-:W-:-:S13]  /*43a0*/  ISETP.GT.AND P0, PT, R5, 0x1, PT ;  /* 0x000000010500780c */ /* 0x000fda0003f04270 */
[----:B------:R-:W-:Y:S05]  /*43b0*/  @!P0 BRA `(.L_x_422) ;  /* 0x0000016000008947 */ /* 0x000fea0003800000 */
[----:B------:R-:W-:Y:S01]  /*43c0*/  ISETP.GE.AND P0, PT, R7, R16, PT ;  /* 0x000000100700720c */ /* 0x000fe20003f06270 */
[----:B------:R-:W0:-:S12]  /*43d0*/  LDS R15, [R6] ;  /* 0x00000000060f7984 */ /* 0x000e180000000800 */
[----:B------:R-:W0:Y:S01]  /*43e0*/  @!P0 LDG.E.128 R8, [R22.64] ;  /* 0x0000000816088981 */ /* 0x000e22000c1e1d00 */
[----:B------:R-:W-:-:S04]  /*43f0*/  IADD3 R24, P1, R18, R22, RZ ;  /* 0x0000001612187210 */ /* 0x000fc80007f3e0ff */
[----:B------:R-:W-:Y:S01]  /*4400*/  IADD3.X R25, R19, R23, RZ, P1, !PT ;  /* 0x0000001713197210 */ /* 0x000fe20000ffe4ff */
[-C--:B0-----:R-:W-:Y:S02]  /*4410*/  FFMA.FTZ R13, R8, R15.reuse, R4 ;  /* 0x0000000f080d7223 */ /* 0x081fe40000010004 */
[-C--:B------:R-:W-:Y:S02]  /*4420*/  FFMA.FTZ R20, R9, R15.reuse, R3 ;  /* 0x0000000f09147223 */ /* 0x080fe40000010003 */
[-C--:B------:R-:W-:Y:S02]  /*4430*/  FFMA.FTZ R5, R10, R15.reuse, R2 ;  /* 0x0000000f0a057223 */ /* 0x080fe40000010002 */
[----:B------:R-:W-:Y:S02]  /*4440*/  FFMA.FTZ R0, R11, R15, R0 ;  /* 0x0000000f0b007223 */ /* 0x000fe40000010000 */
[----:B------:R-:W2:Y:S01]  /*4450*/  @!P0 LDG.E.128 R8, [R24.64] ;  /* 0x0000000818088981 */ /* 0x000ea2000c1e1d00 */
[----:B------:R-:W-:-:S02]  /*4460*/  IADD3 R22, P0, R18, R24, RZ ;  /* 0x0000001812167210 */ /* 0x000fc40007f1e0ff */
[----:B------:R-:W-:Y:S01]  /*4470*/  IADD3 R14, R14, 0x1, RZ ;  /* 0x000000010e0e7810 */ /* 0x000fe20007ffe0ff */
[----:B------:R0:W2:Y:S01]  /*4480*/  LDS R15, [R6+0x24] ;  /* 0x00002400060f7984 */ /* 0x0000a20000000800 */
[----:B------:R-:W-:Y:S02]  /*4490*/  IADD3 R17, R6, 0x24, RZ ;  /* 0x0000002406117810 */ /* 0x000fe40007ffe0ff */
[----:B------:R-:W-:Y:S02]  /*44a0*/  IADD3.X R23, R19, R25, RZ, P0, !PT ;  /* 0x0000001913177210 */ /* 0x000fe400007fe4ff */
[----:B------:R-:W-:Y:S02]  /*44b0*/  PLOP3.LUT P4, PT, PT, PT, PT, 0x8, 0x0 ;  /* 0x000000000000781c */ /* 0x000fe40003f8e170 */
[----:B------:R-:W-:Y:S02]  /*44c0*/  IADD3 R14, R14, 0x1, RZ ;  /* 0x000000010e0e7810 */ /* 0x000fe40007ffe0ff */
[----:B0-----:R-:W-:Y:S01]  /*44d0*/  IADD3 R6, R17, 0x24, RZ ;  /* 0x0000002411067810 */ /* 0x001fe20007ffe0ff */
[----:B--2---:R-:W-:-:S02]  /*44e0*/  FFMA.FTZ R4, R8, R15, R13 ;  /* 0x0000000f08047223 */ /* 0x004fc4000001000d */
[-C--:B------:R-:W-:Y:S02]  /*44f0*/  FFMA.FTZ R3, R9, R15.reuse, R20 ;  /* 0x0000000f09037223 */ /* 0x080fe40000010014 */
[-C--:B------:R-:W-:Y:S02]  /*4500*/  FFMA.FTZ R2, R10, R15.reuse, R5 ;  /* 0x0000000f0a027223 */ /* 0x080fe40000010005 */
[----:B------:R-:W-:Y:S02]  /*4510*/  FFMA.FTZ R0, R11, R15, R0 ;  /* 0x0000000f0b007223 */ /* 0x000fe40000010000 */
.L_x_422:
[----:B------:R-:W-:-:S13]  /*4520*/  ISETP.LT.OR P4, PT, R14, c[0x0][0x314], P4 ;  /* 0x0000c5000e007a0c */ /* 0x000fda0002781670 */
[----:B------:R-:W-:Y:S05]  /*4530*/  @!P4 BRA `(.L_x_419) ;  /* 0x000000a00000c947 */ /* 0x000fea0003800000 */
[----:B------:R-:W-:Y:S01]  /*4540*/  ISETP.GE.AND P0, PT, R7, R16, PT ;  /* 0x000000100700720c */ /* 0x000fe20003f06270 */
[----:B------:R-:W-:-:S12]  /*4550*/  BSSY B0, `(.L_x_423) ;  /* 0x0000003000007945 */ /* 0x000fd80003800000 */
[----:B------:R-:W-:Y:S05]  /*4560*/  @P0 BRA `(.L_x_424) ;  /* 0x0000001000000947 */ /* 0x000fea0003800000 */
[----:B------:R0:W5:Y:S02]  /*4570*/  LDG.E.128 R8, [R22.64] ;  /* 0x0000000816087981 */ /* 0x000164000c1e1d00 */
.L_x_424:
[----:B------:R-:W-:Y:S05]  /*4580*/  BSYNC B0 ;  /* 0x0000000000007941 */ /* 0x000fea0003800000 */
.L_x_423:
[----:B------:R-:W1:Y:S02]  /*4590*/  LDS R5, [R6] ;  /* 0x0000000006057984 */ /* 0x000e640000000800 */
[C---:B-1---5:R-:W-:Y:S02]  /*45a0*/  FFMA.FTZ R4, R5.reuse, R8, R4 ;  /* 0x0000000805047223 */ /* 0x062fe40000010004 */
[C---:B------:R-:W-:Y:S02]  /*45b0*/  FFMA.FTZ R3, R5.reuse, R9, R3 ;  /* 0x0000000905037223 */ /* 0x040fe40000010003 */
[C---:B------:R-:W-:Y:S02]  /*45c0*/  FFMA.FTZ R2, R5.reuse, R10, R2 ;  /* 0x0000000a05027223 */ /* 0x040fe40000010002 */
[----:B------:R-:W-:Y:S02]  /*45d0*/  FFMA.FTZ R0, R5, R11, R0 ;  /* 0x0000000b05007223 */ /* 0x000fe40000010000 */
.L_x_419:
[----:B------:R-:W-:Y:S02]  /*45e0*/  IADD3 R7, R7, UR7, RZ ;  /* 0x0000000707077c10 */ /* 0x000fe4000fffe0ff */
[----:B------:R-:W-:-:S02]  /*45f0*/  F2FP.PACK_AB R4, R3, R4 ;  /* 0x000000040304723e */ /* 0x000fc400000000ff */
[----:B------:R-:W-:Y:S02]  /*4600*/  ISETP.GE.AND P0, PT, R7, R12, PT ;  /* 0x0000000c0700720c */ /* 0x000fe40003f06270 */
[----:B------:R-:W-:-:S11]  /*4610*/  F2FP.PACK_AB R5, R0, R2 ;  /* 0x000000020005723e */ /* 0x000fd600000000ff */
[----:B------:R-:W-:Y:S05]  /*4620*/  @P0 EXIT ;  /* 0x000000000000094d */ /* 0x000fea0003800000 */
[----:B0-----:R-:W-:Y:S01]  /*4630*/  IMAD.MOV.U32 R6, RZ, RZ, c[0x0][0x1c0] ;  /* 0x00007000ff067624 */ /* 0x001fe200078e00ff */
        /* <DEDUP_REMOVED lines=72> */
        .weak           $__internal_8_$__cuda_sm20_div_s64
        .type           $__internal_8_$__cuda_sm20_div_s64,@function
        .size           $__internal_8_$__cuda_sm20_div_s64,(.L_x_7704 - $__internal_8_$__cuda_sm20_div_s64)
$__internal_8_$__cuda_sm20_div_s64:
        /* <DEDUP_REMOVED lines=83> */
[----:B------:R-:W-:Y:S05]  /*4ff0*/  RET.REL.NODEC R22 `(_ZN5flash32flash_fwd_splitkv_combine_kernelI23Flash_fwd_kernel_traitsILi64ELi64ELi256ELi4ELb0ELb0EN7cutlass6half_tE19Flash_kernel_traitsILi64ELi64ELi256ELi4ES3_EELi8ELi6ELb1EEEvNS_16Flash_fwd_paramsE) ;  /* 0xffffb00016007950 */ /* 0x000fea0003c3ffff */
.L_x_425:
        /* <DEDUP_REMOVED lines=16> */
.L_x_7704:


//--------------------- .text._ZN5flash32flash_fwd_splitkv_combine_kernelI23Flash_fwd_kernel_traitsILi64ELi64ELi256ELi4ELb0ELb0EN7cutlass6half_tE19Flash_kernel_traitsILi64ELi64ELi256ELi4ES3_EELi8ELi5ELb1EEEvNS_16Flash_fwd_paramsE --------------------------
	.section	.text._ZN5flash32flash_fwd_splitkv_combine_kernelI23Flash_fwd_kernel_traitsILi64ELi64ELi256ELi4ELb0ELb0EN7cutlass6half_tE19Flash_kernel_traitsILi64ELi64ELi256ELi4ES3_EELi8ELi5ELb1EEEvNS_16Flash_fwd_paramsE,"ax",@progbits
	.sectioninfo	@"SHI_REGISTERS=58"
	.align	128
        .global         _ZN5flash32flash_fwd_splitkv_combine_kernelI23Flash_fwd_kernel_traitsILi64ELi64ELi256ELi4ELb0ELb0EN7cutlass6half_tE19Flash_kernel_traitsILi64ELi64ELi256ELi4ES3_EELi8ELi5ELb1EEEvNS_16Flash_fwd_paramsE
        .type           _ZN5flash32flash_fwd_splitkv_combine_kernelI23Flash_fwd_kernel_traitsILi64ELi64ELi256ELi4ELb0ELb0EN7cutlass6half_tE19Flash_kernel_traitsILi64ELi64ELi256ELi4ES3_EELi8ELi5ELb1EEEvNS_16Flash_fwd_paramsE,@function
        .size           _ZN5flash32flash_fwd_splitkv_combine_kernelI23Flash_fwd_kernel_traitsILi64ELi64ELi256ELi4ELb0ELb0EN7cutlass6half_tE19Flash_kernel_traitsILi64ELi64ELi256ELi4ES3_EELi8ELi5ELb1EEEvNS_16Flash_fwd_paramsE,(.L_x_7705 - _ZN5flash32flash_fwd_splitkv_combine_kernelI23Flash_fwd_kernel_traitsILi64ELi64ELi256ELi4ELb0ELb0EN7cutlass6half_tE19Flash_kernel_traitsILi64ELi64ELi256ELi4ES3_EELi8ELi5ELb1EEEvNS_16Flash_fwd_paramsE)
        .other          _ZN5flash32flash_fwd_splitkv_combine_kernelI23Flash_fwd_kernel_traitsILi64ELi64ELi256ELi4ELb0ELb0EN7cutlass6half_tE19Flash_kernel_traitsILi64ELi64ELi256ELi4ES3_EELi8ELi5ELb1EEEvNS_16Flash_fwd_paramsE,@"STO_CUDA_ENTRY STV_DEFAULT"
_ZN5flash32flash_fwd_splitkv_combine_kernelI23Flash_fwd_kernel_traitsILi64ELi64ELi256ELi4ELb0ELb0EN7cutlass6half_tE19Flash_kernel_traitsILi64ELi64ELi256ELi4ES3_EELi8ELi5ELb1EEEvNS_16Flash_fwd_paramsE:
.text._ZN5flash32flash_fwd_splitkv_combine_kernelI23Flash_fwd_kernel_traitsILi64ELi64ELi256ELi4ELb0ELb0EN7cutlass6half_tE19Flash_kernel_traitsILi64ELi64ELi256ELi4ES3_EELi8ELi5ELb1EEEvNS_16Flash_fwd_paramsE:
        /* <DEDUP_REMOVED lines=23> */
[----:B------:R-:W-:Y:S05]  /*0170*/  CALL.REL.NOINC `($__internal_9_$__cuda_sm20_div_s64) ;  /* 0x000045e000007944 */ /* 0x000fea0003c00000 */
[----:B------:R-:W-:Y:S05]  /*0180*/  BRA `(.L_x_427) ;  /* 0x0000013000007947 */ /* 0x000fea0003800000 */
.L_x_426:
        /* <DEDUP_REMOVED lines=19> */
.L_x_427:
        /* <DEDUP_REMOVED lines=11> */
[----:B------:R-:W-:Y:S05]  /*0370*/  CALL.REL.NOINC `($__internal_9_$__cuda_sm20_div_s64) ;  /* 0x000043e000007944 */ /* 0x000fea0003c00000 */
[----:B------:R-:W-:Y:S02]  /*0380*/  MOV R32, R20 ;  /* 0x0000001400207202 */ /* 0x000fe40000000f00 */
[----:B------:R-:W-:Y:S01]  /*0390*/  MOV R33, R21 ;  /* 0x0000001500217202 */ /* 0x000fe20000000f00 */
[----:B------:R-:W-:Y:S05]  /*03a0*/  BRA `(.L_x_430) ;  /* 0x0000013000007947 */ /* 0x000fea0003800000 */
.L_x_429:
        /* <DEDUP_REMOVED lines=19> */
.L_x_430:
[----:B------:R-:W-:Y:S05]  /*04e0*/  BSYNC B0 ;  /* 0x0000000000007941 */ /* 0x000fea0003800000 */
.L_x_428:
        /* <DEDUP_REMOVED lines=42> */
.L_x_432:
        /* <DEDUP_REMOVED lines=19> */
.L_x_433:
[----:B------:R-:W-:Y:S05]  /*08c0*/  BSYNC B0 ;  /* 0x0000000000007941 */ /* 0x000fea0003800000 */
.L_x_431:
        /* <DEDUP_REMOVED lines=73> */
[----:B------:R-:W-:Y:S02]  /*0d60*/  MOV R40, R20 ;  /* 0x0000001400287202 */ /* 0x000fe40000000f00 */
[----:B------:R-:W-:Y:S01]  /*0d70*/  MOV R41, R21 ;  /* 0x0000001500297202 */ /* 0x000fe20000000f00 */
[----:B------:R-:W-:Y:S05]  /*0d80*/  BRA `(.L_x_436) ;  /* 0x0000013000007947 */ /* 0x000fea0003800000 */
.L_x_435:
        /* <DEDUP_REMOVED lines=19> */
.L_x_436:
[----:B------:R-:W-:Y:S05]  /*0ec0*/  BSYNC B0 ;  /* 0x0000000000007941 */ /* 0x000fea0003800000 */
.L_x_434:
        /* <DEDUP_REMOVED lines=41> */
.L_x_438:
        /* <DEDUP_REMOVED lines=19> */
.L_x_439:
[----:B------:R-:W-:Y:S05]  /*1290*/  BSYNC B0 ;  /* 0x0000000000007941 */ /* 0x000fea0003800000 */
.L_x_437:
        /* <DEDUP_REMOVED lines=232> */
[----:B------:R-:W-:Y:S05]  /*2120*/  CALL.REL.NOINC `($__internal_9_$__cuda_sm20_div_s64) ;  /* 0x0000263000007944 */ /* 0x000fea0003c00000 */
        /* <DEDUP_REMOVED lines=9> */
.L_x_444:
        /* <DEDUP_REMOVED lines=22> */
.L_x_445:
[----:B------:R-:W-:Y:S05]  /*2320*/  BSYNC B0 ;  /* 0x0000000000007941 */ /* 0x000fea0003800000 */
.L_x_443:
        /* <DEDUP_REMOVED lines=19> */
.L_x_447:
        /* <DEDUP_REMOVED lines=22> */
.L_x_448:
[----:B------:R-:W-:Y:S05]  /*25c0*/  BSYNC B0 ;  /* 0x0000000000007941 */ /* 0x000fea0003800000 */
.L_x_446:
        /* <DEDUP_REMOVED lines=11> */
[----:B------:R-:W-:Y:S05]  /*2680*/  CALL.REL.NOINC `($__internal_9_$__cuda_sm20_div_s64) ;  /* 0x000020d000007944 */ /* 0x000fea0003c00000 */
[----:B------:R-:W-:-:S04]  /*2690*/  IADD3 R19, P0, RZ, -R20, RZ ;  /* 0x80000014ff137210 */ /* 0x000fc80007f1e0ff */
[----:B------:R-:W-:Y:S01]  /*26a0*/  IADD3.X R18, RZ, ~R21, RZ, P0, !PT ;  /* 0x80000015ff127210 */ /* 0x000fe200007fe4ff */
[----:B------:R-:W-:-:S04]  /*26b0*/  IMAD.WIDE.U32 R42, R5, R19, R42 ;  /* 0x00000013052a7225 */ /* 0x000fc800078e002a */
[----:B------:R-:W-:-:S04]  /*26c0*/  IMAD R18, R18, R5, RZ ;  /* 0x0000000512127224 */ /* 0x000fc800078e02ff */
[----:B------:R-:W-:-:S05]  /*26d0*/  IMAD R4, R4, R19, R18 ;  /* 0x0000001304047224 */ /* 0x000fca00078e0212 */
[----:B------:R-:W-:Y:S01]  /*26e0*/  IADD3 R4, R43, R4, RZ ;  /* 0x000000042b047210 */ /* 0x000fe20007ffe0ff */
[----:B------:R-:W-:Y:S05]  /*26f0*/  BRA `(.L_x_451) ;  /* 0x0000016000007947 */ /* 0x000fea0003800000 */
.L_x_450:
        /* <DEDUP_REMOVED lines=22> */
.L_x_451:
[----:B------:R-:W-:Y:S05]  /*2860*/  BSYNC B0 ;  /* 0x0000000000007941 */ /* 0x000fea0003800000 */
.L_x_449:
        /* <DEDUP_REMOVED lines=38> */
[----:B------:R-:W-:Y:S05]  /*2ad0*/  CALL.REL.NOINC `($__internal_9_$__cuda_sm20_div_s64) ;  /* 0x00001c8000007944 */ /* 0x000fea0003c00000 */
        /* <DEDUP_REMOVED lines=12> */
.L_x_453:
        /* <DEDUP_REMOVED lines=23> */
.L_x_454:
[----:B------:R-:W-:Y:S05]  /*2d10*/  BSYNC B0 ;  /* 0x0000000000007941 */ /* 0x000fea0003800000 */
.L_x_452:
        /* <DEDUP_REMOVED lines=18> */
.L_x_456:
        /* <DEDUP_REMOVED lines=22> */
.L_x_457:
[----:B------:R-:W-:Y:S05]  /*2fa0*/  BSYNC B0 ;  /* 0x0000000000007941 */ /* 0x000fea0003800000 */
.L_x_455:
        /* <DEDUP_REMOVED lines=22> */
.L_x_459:
        /* <DEDUP_REMOVED lines=23> */
.L_x_460:
[----:B------:R-:W-:Y:S05]  /*3280*/  BSYNC B0 ;  /* 0x0000000000007941 */ /* 0x000fea0003800000 */
.L_x_458:
        /* <DEDUP_REMOVED lines=38> */
.L_x_462:
        /* <DEDUP_REMOVED lines=23> */
.L_x_463:
[----:B------:R-:W-:Y:S05]  /*3660*/  BSYNC B0 ;  /* 0x0000000000007941 */ /* 0x000fea0003800000 */
.L_x_461:
        /* <DEDUP_REMOVED lines=29> */
.L_x_465:
        /* <DEDUP_REMOVED lines=23> */
.L_x_466:
[----:B------:R-:W-:Y:S05]  /*39b0*/  BSYNC B0 ;  /* 0x0000000000007941 */ /* 0x000fea0003800000 */
.L_x_464:
        /* <DEDUP_REMOVED lines=20> */
.L_x_442:
[----:B------:R-:W-:-:S04]  /*3b00*/  LEA R2, P0, R38, c[0x0][0x200], 0x2 ;  /* 0x0000800026027a11 */ /* 0x000fc800078010ff */
[----:B------:R-:W-:-:S05]  /*3b10*/  LEA.HI.X R3, R38, c[0x0][0x204], R39, 0x2, P0 ;  /* 0x0000810026037a11 */ /* 0x000fca00000f1427 */
[----:B------:R0:W-:Y:S04]  /*3b20*/  STG.E [R2.64], R32 ;  /* 0x0000002002007986 */ /* 0x0001e8000c10190a */
.L_x_441:
[----:B------:R-:W-:Y:S05]  /*3b30*/  BSYNC B1 ;  /* 0x0000000000017941 */ /* 0x000fea0003800000 */
.L_x_440:
[C---:B------:R-:W-:Y:S01]  /*3b40*/  ISETP.GE.OR P0, PT, R36.reuse, c[0x0][0x314], P2 ;  /* 0x0000c50024007a0c */ /* 0x040fe20001706670 */
[----:B------:R-:W-:Y:S01]  /*3b50*/  IMAD.MOV.U32 R13, RZ, RZ, c[0x0][0x314] ;  /* 0x0000c500ff0d7624 */ /* 0x000fe200078e00ff */
[C---:B------:R-:W-:Y:S01]  /*3b60*/  IADD3 R0, R36.reuse, 0x10, RZ ;  /* 0x0000001024007810 */ /* 0x040fe20007ffe0ff */
[----:B------:R-:W-:Y:S01]  /*3b70*/  IMAD.SHL.U32 R36, R36, 0x4, RZ ;  /* 0x0000000424247824 */ /* 0x000fe200078e00ff */
[----:B0-----:R-:W-:Y:S02]  /*3b80*/  MOV R4, RZ ;  /* 0x000000ff00047202 */ /* 0x001fe40000000f00 */
[----:B------:R-:W-:Y:S01]  /*3b90*/  ISETP.GE.OR P2, PT, R0, c[0x0][0x314], P2 ;  /* 0x0000c50000007a0c */ /* 0x000fe20001746670 */
[----:B------:R-:W-:-:S06]  /*3ba0*/  HFMA2.MMA R0, -RZ, RZ, 0, 0 ;  /* 0x00000000ff007435 */ /* 0x000fcc00000001ff */
[----:B------:R-:W-:-:S04]  /*3bb0*/  @!P0 FADD.FTZ R3, -R32, R33 ;  /* 0x0000002120038221 */ /* 0x000fc80000010100 */
[----:B------:R-:W-:Y:S02]  /*3bc0*/  @!P0 FMUL.FTZ R3, R3, 1.4426950216293334961 ;  /* 0x3fb8aa3b03038820 */ /* 0x000fe40000410000 */
[----:B------:R-:W-:Y:S02]  /*3bd0*/  @!P2 FADD.FTZ R32, -R32, R34 ;  /* 0x000000222020a221 */ /* 0x000fe40000010100 */
[----:B------:R-:W0:Y:S02]  /*3be0*/  @!P0 MUFU.EX2 R6, R3 ;  /* 0x0000000300068308 */ /* 0x000e240000000800 */
[----:B------:R-:W-:-:S06]  /*3bf0*/  @!P2 FMUL.FTZ R8, R32, 1.4426950216293334961 ;  /* 0x3fb8aa3b2008a820 */ /* 0x000fcc0000410000 */
[----:B------:R-:W1:Y:S01]  /*3c00*/  @!P2 MUFU.EX2 R8, R8 ;  /* 0x000000080008a308 */ /* 0x000e620000000800 */
[----:B0-----:R0:W-:Y:S01]  /*3c10*/  @!P0 STS [R27.X4], R6 ;  /* 0x000000061b008388 */ /* 0x0011e20000004800 */
[----:B------:R-:W-:Y:S01]  /*3c20*/  ISETP.GE.AND P0, PT, R13, 0x1, PT ;  /* 0x000000010d00780c */ /* 0x000fe20003f06270 */
[----:B------:R-:W-:Y:S02]  /*3c30*/  CS2R R2, SRZ ;  /* 0x0000000000027805 */ /* 0x000fe4000001ff00 */
[----:B-1----:R0:W-:Y:S04]  /*3c40*/  @!P2 STS [R27.X4+0x240], R8 ;  /* 0x000240081b00a388 */ /* 0x0021e80000004800 */
        /* <DEDUP_REMOVED lines=25> */
.L_x_469:
        /* <DEDUP_REMOVED lines=37> */
.L_x_468:
        /* <DEDUP_REMOVED lines=25> */
.L_x_470:
[----:B------:R-:W-:-:S13]  /*41c0*/  ISETP.LT.OR P4, PT, R14, c[0x0][0x314], P4 ;  /* 0x0000c5000e007a0c */ /* 0x000fda0002781670 */
[----:B------:R-:W-:Y:S05]  /*41d0*/  @!P4 BRA `(.L_x_467) ;  /* 0x000000a00000c947 */ /* 0x000fea0003800000 */
[----:B------:R-:W-:Y:S01]  /*41e0*/  ISETP.GE.AND P0, PT, R7, R16, PT ;  /* 0x000000100700720c */ /* 0x000fe20003f06270 */
[----:B------:R-:W-:-:S12]  /*41f0*/  BSSY B0, `(.L_x_471) ;  /* 0x0000003000007945 */ /* 0x000fd80003800000 */
[----:B------:R-:W-:Y:S05]  /*4200*/  @P0 BRA `(.L_x_472) ;  /* 0x0000001000000947 */ /* 0x000fea0003800000 */
[----:B------:R0:W5:Y:S02]  /*4210*/  LDG.E.128 R8, [R22.64] ;  /* 0x0000000a16087981 */ /* 0x000164000c1e1d00 */
.L_x_472:
[----:B------:R-:W-:Y:S05]  /*4220*/  BSYNC B0 ;  /* 0x0000000000007941 */ /* 0x000fea0003800000 */
.L_x_471:
[----:B------:R-:W1:Y:S02]  /*4230*/  LDS R5, [R6] ;  /* 0x0000000006057984 */ /* 0x000e640000000800 */
[C---:B-1---5:R-:W-:Y:S02]  /*4240*/  FFMA.FTZ R4, R5.reuse, R8, R4 ;  /* 0x0000000805047223 */ /* 0x062fe40000010004 */
[C---:B------:R-:W-:Y:S02]  /*4250*/  FFMA.FTZ R3, R5.reuse, R9, R3 ;  /* 0x0000000905037223 */ /* 0x040fe40000010003 */
[C---:B------:R-:W-:Y:S02]  /*4260*/  FFMA.FTZ R2, R5.reuse, R10, R2 ;  /* 0x0000000a05027223 */ /* 0x040fe40000010002 */
[----:B------:R-:W-:Y:S02]  /*4270*/  FFMA.FTZ R0, R5, R11, R0 ;  /* 0x0000000b05007223 */ /* 0x000fe40000010000 */
.L_x_467:
        /* <DEDUP_REMOVED lines=78> */
        .weak           $__internal_9_$__cuda_sm20_div_s64
        .type           $__internal_9_$__cuda_sm20_div_s64,@function
        .size           $__internal_9_$__cuda_sm20_div_s64,(.L_x_7705 - $__internal_9_$__cuda_sm20_div_s64)
$__internal_9_$__cuda_sm20_div_s64:
        /* <DEDUP_REMOVED lines=83> */
[----:B------:R-:W-:Y:S05]  /*4c90*/  RET.REL.NODEC R22 `(_ZN5flash32flash_fwd_splitkv_combine_kernelI23Flash_fwd_kernel_traitsILi64ELi64ELi256ELi4ELb0ELb0EN7cutlass6half_tE19Flash_kernel_traitsILi64ELi64ELi256ELi4ES3_EELi8ELi5ELb1EEEvNS_16Flash_fwd_paramsE) ;  /* 0xffffb36016007950 */ /* 0x000fea0003c3ffff */
.L_x_473:
        /* <DEDUP_REMOVED lines=14> */
.L_x_7705:


//--------------------- .text._ZN5flash32flash_fwd_splitkv_combine_kernelI23Flash_fwd_kernel_traitsILi64ELi64ELi256ELi4ELb0ELb0EN7cutlass6half_tE19Flash_kernel_traitsILi64ELi64ELi256ELi4ES3_EELi8ELi4ELb1EEEvNS_16Flash_fwd_paramsE --------------------------
	.section	.text._ZN5flash32flash_fwd_splitkv_combine_kernelI23Flash_fwd_kernel_traitsILi64ELi64ELi256ELi4ELb0ELb0EN7cutlass6half_tE19Flash_kernel_traitsILi64ELi64ELi256ELi4ES3_EELi8ELi4ELb1EEEvNS_16Flash_fwd_paramsE,"ax",@progbits
	.sectioninfo	@"SHI_REGISTERS=52"
	.align	128
        .global         _ZN5flash32flash_fwd_splitkv_combine_kernelI23Flash_fwd_kernel_traitsILi64ELi64ELi256ELi4ELb0ELb0EN7cutlass6half_tE19Flash_kernel_traitsILi64ELi64ELi256ELi4ES3_EELi8ELi4ELb1EEEvNS_16Flash_fwd_paramsE
        .type           _ZN5flash32flash_fwd_splitkv_combine_kernelI23Flash_fwd_kernel_traitsILi64ELi64ELi256ELi4ELb0ELb0EN7cutlass6half_tE19Flash_kernel_traitsILi64ELi64ELi256ELi4ES3_EELi8ELi4ELb1EEEvNS_16Flash_fwd_paramsE,@function
        .size           _ZN5flash32flash_fwd_splitkv_combine_kernelI23Flash_fwd_kernel_traitsILi64ELi64ELi256ELi4ELb0ELb0EN7cutlass6half_tE19Flash_kernel_traitsILi64ELi64ELi256ELi4ES3_EELi8ELi4ELb1EEEvNS_16Flash_fwd_paramsE,(.L_x_7706 - _ZN5flash32flash_fwd_splitkv_combine_kernelI23Flash_fwd_kernel_traitsILi64ELi64ELi256ELi4ELb0ELb0EN7cutlass6half_tE19Flash_kernel_traitsILi64ELi64ELi256ELi4ES3_EELi8ELi4ELb1EEEvNS_16Flash_fwd_paramsE)
        .other          _ZN5flash32flash_fwd_splitkv_combine_kernelI23Flash_fwd_kernel_traitsILi64ELi64ELi256ELi4ELb0ELb0EN7cutlass6half_tE19Flash_kernel_traitsILi64ELi64ELi256ELi4ES3_EELi8ELi4ELb1EEEvNS_16Flash_fwd_paramsE,@"STO_CUDA_ENTRY STV_DEFAULT"
_ZN5flash32flash_fwd_splitkv_combine_kernelI23Flash_fwd_kernel_traitsILi64ELi64ELi256ELi4ELb0ELb0EN7cutlass6half_tE19Flash_kernel_traitsILi64ELi64ELi256ELi4ES3_EELi8ELi4ELb1EEEvNS_16Flash_fwd_paramsE:
.text._ZN5flash32flash_fwd_splitkv_combine_kernelI23Flash_fwd_kernel_traitsILi64ELi64ELi256ELi4ELb0ELb0EN7cutlass6half_tE19Flash_kernel_traitsILi64ELi64ELi256ELi4ES3_EELi8ELi4ELb1EEEvNS_16Flash_fwd_paramsE:
        /* <DEDUP_REMOVED lines=23> */
[----:B------:R-:W-:Y:S05]  /*0170*/  CALL.REL.NOINC `($__internal_10_$__cuda_sm20_div_s64) ;  /* 0x0000454000007944 */ /* 0x000fea0003c00000 */
[----:B------:R-:W-:Y:S05]  /*0180*/  BRA `(.L_x_475) ;  /* 0x0000013000007947 */ /* 0x000fea0003800000 */
.L_x_474:
        /* <DEDUP_REMOVED lines=19> */
.L_x_475:
        /* <DEDUP_REMOVED lines=12> */
[----:B------:R-:W-:Y:S05]  /*0380*/  CALL.REL.NOINC `($__internal_10_$__cuda_sm20_div_s64) ;  /* 0x0000433000007944 */ /* 0x000fea0003c00000 */
[----:B------:R-:W-:Y:S02]  /*0390*/  MOV R28, R20 ;  /* 0x00000014001c7202 */ /* 0x000fe40000000f00 */
[----:B------:R-:W-:Y:S01]  /*03a0*/  MOV R29, R21 ;  /* 0x00000015001d7202 */ /* 0x000fe20000000f00 */
[----:B------:R-:W-:Y:S05]  /*03b0*/  BRA `(.L_x_478) ;  /* 0x0000013000007947 */ /* 0x000fea0003800000 */
.L_x_477:
        /* <DEDUP_REMOVED lines=19> */
.L_x_478:
[----:B------:R-:W-:Y:S05]  /*04f0*/  BSYNC B0 ;  /* 0x0000000000007941 */ /* 0x000fea0003800000 */
.L_x_476:
        /* <DEDUP_REMOVED lines=43> */
.L_x_480:
        /* <DEDUP_REMOVED lines=19> */
.L_x_481:
[----:B------:R-:W-:Y:S05]  /*08e0*/  BSYNC B0 ;  /* 0x0000000000007941 */ /* 0x000fea0003800000 */
.L_x_479:
        /* <DEDUP_REMOVED lines=74> */
[----:B------:R-:W-:Y:S02]  /*0d90*/  MOV R32, R20 ;  /* 0x0000001400207202 */ /* 0x000fe40000000f00 */
[----:B------:R-:W-:Y:S01]  /*0da0*/  MOV R33, R21 ;  /* 0x0000001500217202 */ /* 0x000fe20000000f00 */
[----:B------:R-:W-:Y:S05]  /*0db0*/  BRA `(.L_x_484) ;  /* 0x0000013000007947 */ /* 0x000fea0003800000 */
.L_x_483:
        /* <DEDUP_REMOVED lines=19> */
.L_x_484:
[----:B------:R-:W-:Y:S05]  /*0ef0*/  BSYNC B0 ;  /* 0x0000000000007941 */ /* 0x000fea0003800000 */
.L_x_482:
        /* <DEDUP_REMOVED lines=42> */
.L_x_486:
        /* <DEDUP_REMOVED lines=19> */
.L_x_487:
[----:B------:R-:W-:Y:S05]  /*12d0*/  BSYNC B0 ;  /* 0x0000000000007941 */ /* 0x000fea0003800000 */
.L_x_485:
        /* <DEDUP_REMOVED lines=131> */
.L_x_489:
[----:B------:R-:W-:Y:S05]  /*1b10*/  BSYNC B0 ;  /* 0x0000000000007941 */ /* 0x000fea0003800000 */
.L_x_488:
        /* <DEDUP_REMOVED lines=95> */
.L_x_494:
        /* <DEDUP_REMOVED lines=22> */
.L_x_495:
[----:B------:R-:W-:Y:S05]  /*2270*/  BSYNC B0 ;  /* 0x0000000000007941 */ /* 0x000fea0003800000 */
.L_x_493:
[----:B------:R-:W-:Y:S01]  /*2280*/  LOP3.LUT R19, R17, R0, RZ, 0xfc, !PT ;  /* 0x0000000011137212 */ /* 0x000fe200078efcff */
[----:B------:R-:W-:Y:S03]  /*2290*/  BSSY B0, `(.L_x_496) ;  /* 0x0000028000007945 */ /* 0x000fe60003800000 */
[----:B------:R-:W-:-:S13]  /*22a0*/  ISETP.NE.U32.AND P0, PT, R19, RZ, PT ;  /* 0x000000ff1300720c */ /* 0x000fda0003f05070 */
[----:B------:R-:W-:Y:S05]  /*22b0*/  @!P0 BRA `(.L_x_497) ;  /* 0x000000f000008947 */ /* 0x000fea0003800000 */
[----:B------:R-:W-:Y:S01]  /*22c0*/  IMAD.MOV.U32 R24, RZ, RZ, R30 ;  /* 0x000000ffff187224 */ /* 0x000fe200078e001e */
[----:B------:R-:W-:Y:S02]  /*22d0*/  MOV R23, R0 ;  /* 0x0000000000177202 */ /* 0x000fe40000000f00 */
[----:B------:R-:W-:Y:S02]  /*22e0*/  MOV R22, 0x2300 ;  /* 0x0000230000167802 */ /* 0x000fe40000000f00 */
[----:B------:R-:W-:Y:S05]  /*22f0*/  CALL.REL.NOINC `($__internal_10_$__cuda_sm20_div_s64) ;  /* 0x000023c000007944 */ /* 0x000fea0003c00000 */
        /* <DEDUP_REMOVED lines=11> */
.L_x_497:
        /* <DEDUP_REMOVED lines=22> */
.L_x_498:
[----:B------:R-:W-:Y:S05]  /*2510*/  BSYNC B0 ;  /* 0x0000000000007941 */ /* 0x000fea0003800000 */
.L_x_496:
        /* <DEDUP_REMOVED lines=11> */
[----:B------:R-:W-:Y:S05]  /*25d0*/  CALL.REL.NOINC `($__internal_10_$__cuda_sm20_div_s64) ;  /* 0x000020e000007944 */ /* 0x000fea0003c00000 */
[----:B------:R-:W-:-:S04]  /*25e0*/  IADD3 R17, P0, RZ, -R20, RZ ;  /* 0x80000014ff117210 */ /* 0x000fc80007f1e0ff */
[----:B------:R-:W-:Y:S01]  /*25f0*/  IADD3.X R18, RZ, ~R21, RZ, P0, !PT ;  /* 0x80000015ff127210 */ /* 0x000fe200007fe4ff */
[----:B------:R-:W-:-:S04]  /*2600*/  IMAD.WIDE.U32 R36, R5, R17, R36 ;  /* 0x0000001105247225 */ /* 0x000fc800078e0024 */
[----:B------:R-:W-:-:S04]  /*2610*/  IMAD R18, R18, R5, RZ ;  /* 0x0000000512127224 */ /* 0x000fc800078e02ff */
[----:B------:R-:W-:-:S05]  /*2620*/  IMAD R4, R4, R17, R18 ;  /* 0x0000001104047224 */ /* 0x000fca00078e0212 */
[----:B------:R-:W-:Y:S01]  /*2630*/  IADD3 R4, R37, R4, RZ ;  /* 0x0000000425047210 */ /* 0x000fe20007ffe0ff */
[----:B------:R-:W-:Y:S05]  /*2640*/  BRA `(.L_x_501) ;  /* 0x0000016000007947 */ /* 0x000fea0003800000 */
.L_x_500:
        /* <DEDUP_REMOVED lines=22> */
.L_x_501:
[----:B------:R-:W-:Y:S05]  /*27b0*/  BSYNC B0 ;  /* 0x0000000000007941 */ /* 0x000fea0003800000 */
.L_x_499:
        /* <DEDUP_REMOVED lines=38> */
[----:B------:R-:W-:Y:S05]  /*2a20*/  CALL.REL.NOINC `($__internal_10_$__cuda_sm20_div_s64) ;  /* 0x00001c9000007944 */ /* 0x000fea0003c00000 */
        /* <DEDUP_REMOVED lines=12> */
.L_x_503:
        /* <DEDUP_REMOVED lines=23> */
.L_x_504:
[----:B------:R-:W-:Y:S05]  /*2c60*/  BSYNC B0 ;  /* 0x0000000000007941 */ /* 0x000fea0003800000 */
.L_x_502:
        /* <DEDUP_REMOVED lines=19> */
.L_x_506:
        /* <DEDUP_REMOVED lines=22> */
.L_x_507:
[----:B------:R-:W-:Y:S05]  /*2f00*/  BSYNC B0 ;  /* 0x0000000000007941 */ /* 0x000fea0003800000 */
.L_x_505:
        /* <DEDUP_REMOVED lines=20> */
.L_x_509:
        /* <DEDUP_REMOVED lines=23> */
.L_x_510:
[----:B------:R-:W-:Y:S05]  /*31c0*/  BSYNC B0 ;  /* 0x0000000000007941 */ /* 0x000fea0003800000 */
.L_x_508:
        /* <DEDUP_REMOVED lines=25> */
[----:B------:R-:W-:Y:S05]  /*3360*/  CALL.REL.NOINC `($__internal_10_$__cuda_sm20_div_s64) ;  /* 0x0000135000007944 */ /* 0x000fea0003c00000 */
        /* <DEDUP_REMOVED lines=12> */
.L_x_512:
        /* <DEDUP_REMOVED lines=23> */
.L_x_513:
[----:B------:R-:W-:Y:S05]  /*35a0*/  BSYNC B0 ;  /* 0x0000000000007941 */ /* 0x000fea0003800000 */
.L_x_511:
        /* <DEDUP_REMOVED lines=29> */
.L_x_515:
        /* <DEDUP_REMOVED lines=23> */
.L_x_516:
[----:B------:R-:W-:Y:S05]  /*38f0*/  BSYNC B0 ;  /* 0x0000000000007941 */ /* 0x000fea0003800000 */
.L_x_514:
        /* <DEDUP_REMOVED lines=20> */
.L_x_492:
[----:B------:R-:W-:-:S04]  /*3a40*/  LEA R2, P0, R36, c[0x0][0x200], 0x2 ;  /* 0x0000800024027a11 */ /* 0x000fc800078010ff */
[----:B------:R-:W-:-:S05]  /*3a50*/  LEA.HI.X R3, R36, c[0x0][0x204], R37, 0x2, P0 ;  /* 0x0000810024037a11 */ /* 0x000fca00000f1425 */
[----:B------:R0:W-:Y:S04]  /*3a60*/  STG.E [R2.64], R28 ;  /* 0x0000001c02007986 */ /* 0x0001e8000c10190a */
.L_x_491:
[----:B------:R-:W-:Y:S05]  /*3a70*/  BSYNC B1 ;  /* 0x0000000000017941 */ /* 0x000fea0003800000 */
.L_x_490:
[----:B------:R-:W1:Y:S01]  /*3a80*/  S2R R0, SR_TID.X ;  /* 0x0000000000007919 */ /* 0x000e620000002100 */
[----:B------:R-:W-:Y:S02]  /*3a90*/  IMAD.MOV.U32 R13, RZ, RZ, c[0x0][0x314] ;  /* 0x0000c500ff0d7624 */ /* 0x000fe400078e00ff */
[----:B------:R-:W-:Y:S01]  /*3aa0*/  IMAD.MOV.U32 R4, RZ, RZ, RZ ;  /* 0x000000ffff047224 */ /* 0x000fe200078e00ff */
        /* <DEDUP_REMOVED lines=9> */
[----:B------:R-:W-:-:S12]  /*3b40*/  HFMA2.MMA R0, -RZ, RZ, 0, 0 ;  /* 0x00000000ff007435 */ /* 0x000fd800000001ff */
[----:B------:R-:W-:Y:S02]  /*3b50*/  @P0 FADD.FTZ R5, -R28, R29 ;  /* 0x0000001d1c050221 */ /* 0x000fe40000010100 */
[----:B------:R-:W-:Y:S02]  /*3b60*/  @P0 IMAD R6, R17, 0x9, R12 ;  /* 0x0000000911060824 */ /* 0x000fe400078e020c */
[----:B------:R-:W-:-:S06]  /*3b70*/  @P0 FMUL.FTZ R5, R5, 1.4426950216293334961 ;  /* 0x3fb8aa3b05050820 */ /* 0x000fcc0000410000 */
[----:B------:R-:W0:Y:S02]  /*3b80*/  @P0 MUFU.EX2 R5, R5 ;  /* 0x0000000500050308 */ /* 0x000e240000000800 */
[----:B0-----:R0:W-:Y:S04]  /*3b90*/  @P0 STS [R6.X4], R5 ;  /* 0x0000000506000388 */ /* 0x0011e80000004800 */
[----:B------:R-:W-:Y:S01]  /*3ba0*/  BAR.SYNC.DEFER_BLOCKING 0x0 ;  /* 0x0000000000007b1d */ /* 0x000fe20000010000 */
[----:B------:R-:W-:-:S13]  /*3bb0*/  ISETP.GE.AND P0, PT, R13, 0x1, PT ;  /* 0x000000010d00780c */ /* 0x000fda0003f06270 */
[----:B------:R-:W-:Y:S05]  /*3bc0*/  @!P0 BRA `(.L_x_517) ;  /* 0x0000061000008947 */ /* 0x000fea0003800000 */
[----:B------:R-:W-:Y:S01]  /*3bd0*/  ULDC UR5, c[0x0][0x22c] ;  /* 0x00008b0000057ab9 */ /* 0x000fe20000000800 */
[C---:B------:R-:W-:Y:S01]  /*3be0*/  IMAD R23, R12.reuse, 0x40, R16 ;  /* 0x000000400c177824 */ /* 0x040fe200078e0210 */
[----:B------:R-:W-:Y:S01]  /*3bf0*/  UIMAD UR5, UR8, UR5, URZ ;  /* 0x00000005080572a4 */ /* 0x000fe2000f8e023f */
[----:B------:R-:W-:Y:S01]  /*3c00*/  ISETP.GT.AND P1, PT, R13, 0x3, PT ;  /* 0x000000030d00780c */ /* 0x000fe20003f24270 */
[C---:B------:R-:W-:Y:S01]  /*3c10*/  IMAD R18, R7.reuse, c[0x0][0x22c], RZ ;  /* 0x00008b0007127a24 */ /* 0x040fe200078e02ff */
[----:B------:R-:W-:Y:S01]  /*3c20*/  PLOP3.LUT P4, PT, PT, PT, PT, 0x80, 0x0 ;  /* 0x000000000000781c */ /* 0x000fe20003f8f070 */
[----:B------:R-:W-:Y:S01]  /*3c30*/  USHF.R.S32.HI UR4, URZ, 0x1f, UR5 ;  /* 0x0000001f3f047899 */ /* 0x000fe20008011405 */
[----:B------:R-:W-:Y:S01]  /*3c40*/  IADD3 R15, R7, -UR8, RZ ;  /* 0x80000008070f7c10 */ /* 0x000fe2000fffe0ff */
[----:B0-----:R-:W-:Y:S01]  /*3c50*/  IMAD.SHL.U32 R6, R12, 0x4, RZ ;  /* 0x000000040c067824 */ /* 0x001fe200078e00ff */
[C---:B------:R-:W-:Y:S01]  /*3c60*/  IADD3 R0, P0, R23.reuse, UR5, RZ ;  /* 0x0000000517007c10 */ /* 0x040fe2000ff1e0ff */
[----:B------:R-:W-:Y:S01]  /*3c70*/  IMAD.MOV.U32 R14, RZ, RZ, RZ ;  /* 0x000000ffff0e7224 */ /* 0x000fe200078e00ff */
[----:B------:R-:W-:Y:S01]  /*3c80*/  CS2R R8, SRZ ;  /* 0x0000000000087805 */ /* 0x000fe2000001ff00 */
[----:B------:R-:W-:Y:S01]  /*3c90*/  CS2R R10, SRZ ;  /* 0x00000000000a7805 */ /* 0x000fe2000001ff00 */
[----:B------:R-:W-:Y:S01]  /*3ca0*/  LEA.HI.X.SX32 R23, R23, UR4, 0x1, P0 ;  /* 0x0000000417177c11 */ /* 0x000fe200080f0eff */
[----:B------:R-:W-:Y:S01]  /*3cb0*/  IMAD.WIDE R18, R18, 0x4, RZ ;  /* 0x0000000412127825 */ /* 0x000fe200078e02ff */
[----:B------:R-:W-:-:S04]  /*3cc0*/  LEA R22, P0, R0, c[0x0][0x1d8], 0x2 ;  /* 0x0000760000167a11 */ /* 0x000fc800078010ff */
[----:B------:R-:W-:Y:S01]  /*3cd0*/  LEA.HI.X R23, R0, c[0x0][0x1dc], R23, 0x2, P0 ;  /* 0x0000770000177a11 */ /* 0x000fe200000f1417 */
[----:B------:R-:W-:Y:S01]  /*3ce0*/  IMAD.MOV.U32 R0, RZ, RZ, RZ ;  /* 0x000000ffff007224 */ /* 0x000fe200078e00ff */
[----:B------:R-:W-:Y:S05]  /*3cf0*/  @!P1 BRA `(.L_x_518) ;  /* 0x0000029000009947 */ /* 0x000fea0003800000 */
[----:B------:R-:W-:Y:S02]  /*3d00*/  PLOP3.LUT P4, PT, PT, PT, PT, 0x8, 0x0 ;  /* 0x000000000000781c */ /* 0x000fe40003f8e170 */
[CC--:B------:R-:W-:Y:S02]  /*3d10*/  ISETP.GE.AND P3, PT, R12.reuse, R15.reuse, PT ;  /* 0x0000000f0c00720c */ /* 0x0c0fe40003f66270 */
[----:B------:R-:W-:Y:S02]  /*3d20*/  ISETP.GE.AND P0, PT, R12, R15, PT ;  /* 0x0000000f0c00720c */ /* 0x000fe40003f06270 */
[----:B------:R-:W-:-:S09]  /*3d30*/  IADD3 R13, R13, -0x3, RZ ;  /* 0xfffffffd0d0d7810 */ /* 0x000fd20007ffe0ff */
.L_x_519:
        /* <DEDUP_REMOVED lines=37> */
.L_x_518:
        /* <DEDUP_REMOVED lines=25> */
.L_x_520:
[----:B------:R-:W-:-:S13]  /*4120*/  ISETP.LT.OR P4, PT, R14, c[0x0][0x314], P4 ;  /* 0x0000c5000e007a0c */ /* 0x000fda0002781670 */
[----:B------:R-:W-:Y:S05]  /*4130*/  @!P4 BRA `(.L_x_517) ;  /* 0x000000a00000c947 */ /* 0x000fea0003800000 */
[----:B------:R-:W-:Y:S01]  /*4140*/  ISETP.GE.AND P0, PT, R12, R15, PT ;  /* 0x0000000f0c00720c */ /* 0x000fe20003f06270 */
[----:B------:R-:W-:-:S12]  /*4150*/  BSSY B0, `(.L_x_521) ;  /* 0x0000003000007945 */ /* 0x000fd80003800000 */
[----:B------:R-:W-:Y:S05]  /*4160*/  @P0 BRA `(.L_x_522) ;  /* 0x0000001000000947 */ /* 0x000fea0003800000 */
[----:B------:R0:W5:Y:S02]  /*4170*/  LDG.E.128 R8, [R22.64] ;  /* 0x0000000a16087981 */ /* 0x000164000c1e1d00 */
.L_x_522:
[----:B------:R-:W-:Y:S05]  /*4180*/  BSYNC B0 ;  /* 0x0000000000007941 */ /* 0x000fea0003800000 */
.L_x_521:
[----:B------:R-:W1:Y:S02]  /*4190*/  LDS R5, [R6] ;  /* 0x0000000006057984 */ /* 0x000e640000000800 */
[C---:B-1---5:R-:W-:Y:S02]  /*41a0*/  FFMA.FTZ R4, R5.reuse, R8, R4 ;  /* 0x0000000805047223 */ /* 0x062fe40000010004 */
[C---:B------:R-:W-:Y:S02]  /*41b0*/  FFMA.FTZ R3, R5.reuse, R9, R3 ;  /* 0x0000000905037223 */ /* 0x040fe40000010003 */
[C---:B------:R-:W-:Y:S02]  /*41c0*/  FFMA.FTZ R2, R5.reuse, R10, R2 ;  /* 0x0000000a05027223 */ /* 0x040fe40000010002 */
[----:B------:R-:W-:Y:S02]  /*41d0*/  FFMA.FTZ R0, R5, R11, R0 ;  /* 0x0000000b05007223 */ /* 0x000fe40000010000 */
.L_x_517:
[----:B------:R-:W-:Y:S02]  /*41e0*/  IADD3 R12, R12, UR8, RZ ;  /* 0x000000080c0c7c10 */ /* 0x000fe4000fffe0ff */
[----:B------:R-:W-:-:S02]  /*41f0*/  F2FP.PACK_AB R4, R3, R4 ;  /* 0x000000040304723e */ /* 0x000fc400000000ff */
[----:B------:R-:W-:Y:S02]  /*4200*/  ISETP.GE.AND P0, PT, R12, R7, PT ;  /* 0x000000070c00720c */ /* 0x000fe40003f06270 */
[----:B0-----:R-:W-:-:S11]  /*4210*/  F2FP.PACK_AB R5, R0, R2 ;  /* 0x000000020005723e */ /* 0x001fd600000000ff */
        /* <DEDUP_REMOVED lines=74> */
        .weak           $__internal_10_$__cuda_sm20_div_s64
        .type           $__internal_10_$__cuda_sm20_div_s64,@function
        .size           $__internal_10_$__cuda_sm20_div_s64,(.L_x_7706 - $__internal_10_$__cuda_sm20_div_s64)
$__internal_10_$__cuda_sm20_div_s64:
        /* <DEDUP_REMOVED lines=83> */
[----:B------:R-:W-:Y:S06]  /*4bf0*/  RET.REL.NODEC R26 `(_ZN5flash32flash_fwd_splitkv_combine_kernelI23Flash_fwd_kernel_traitsILi64ELi64ELi256ELi4ELb0ELb0EN7cutlass6half_tE19Flash_kernel_traitsILi64ELi64ELi256ELi4ES3_EELi8ELi4ELb1EEEvNS_16Flash_fwd_paramsE) ;  /* 0xffffb4001a007950 */ /* 0x000fec0003c3ffff */
.L_x_523:
        /* <DEDUP_REMOVED lines=16> */
.L_x_7706:


//--------------------- .text._ZN5flash32flash_fwd_splitkv_combine_kernelI23Flash_fwd_kernel_traitsILi64ELi64ELi256ELi4ELb0ELb0EN7cutlass6half_tE19Flash_kernel_traitsILi64ELi64ELi256ELi4ES3_EELi8ELi3ELb1EEEvNS_16Flash_fwd_paramsE --------------------------
	.section	.text._ZN5flash32flash_fwd_splitkv_combine_kernelI23Flash_fwd_kernel_traitsILi64ELi64ELi256ELi4ELb0ELb0EN7cutlass6half_tE19Flash_kernel_traitsILi64ELi64ELi256ELi4ES3_EELi8ELi3ELb1EEEvNS_16Flash_fwd_paramsE,"ax",@progbits
	.sectioninfo	@"SHI_REGISTERS=54"
	.align	128
        .global         _ZN5flash32flash_fwd_splitkv_combine_kernelI23Flash_fwd_kernel_traitsILi64ELi64ELi256ELi4ELb0ELb0EN7cutlass6half_tE19Flash_kernel_traitsILi64ELi64ELi256ELi4ES3_EELi8ELi3ELb1EEEvNS_16Flash_fwd_paramsE
        .type           _ZN5flash32flash_fwd_splitkv_combine_kernelI23Flash_fwd_kernel_traitsILi64ELi64ELi256ELi4ELb0ELb0EN7cutlass6half_tE19Flash_kernel_traitsILi64ELi64ELi256ELi4ES3_EELi8ELi3ELb1EEEvNS_16Flash_fwd_paramsE,@function
        .size           _ZN5flash32flash_fwd_splitkv_combine_kernelI23Flash_fwd_kernel_traitsILi64ELi64ELi256ELi4ELb0ELb0EN7cutlass6half_tE19Flash_kernel_traitsILi64ELi64ELi256ELi4ES3_EELi8ELi3ELb1EEEvNS_16Flash_fwd_paramsE,(.L_x_7707 - _ZN5flash32flash_fwd_splitkv_combine_kernelI23Flash_fwd_kernel_traitsILi64ELi64ELi256ELi4ELb0ELb0EN7cutlass6half_tE19Flash_kernel_traitsILi64ELi64ELi256ELi4ES3_EELi8ELi3ELb1EEEvNS_16Flash_fwd_paramsE)
        .other          _ZN5flash32flash_fwd_splitkv_combine_kernelI23Flash_fwd_kernel_traitsILi64ELi64ELi256ELi4ELb0ELb0EN7cutlass6half_tE19Flash_kernel_traitsILi64ELi64ELi256ELi4ES3_EELi8ELi3ELb1EEEvNS_16Flash_fwd_paramsE,@"STO_CUDA_ENTRY STV_DEFAULT"
_ZN5flash32flash_fwd_splitkv_combine_kernelI23Flash_fwd_kernel_traitsILi64ELi64ELi256ELi4ELb0ELb0EN7cutlass6half_tE19Flash_kernel_traitsILi64ELi64ELi256ELi4ES3_EELi8ELi3ELb1EEEvNS_16Flash_fwd_paramsE:
.text._ZN5flash32flash_fwd_splitkv_combine_kernelI23Flash_fwd_kernel_traitsILi64ELi64ELi256ELi4ELb0ELb0EN7cutlass6half_tE19Flash_kernel_traitsILi64ELi64ELi256ELi4ES3_EELi8ELi3ELb1EEEvNS_16Flash_fwd_paramsE:
        /* <DEDUP_REMOVED lines=23> */
[----:B------:R-:W-:Y:S05]  /*0170*/  CALL.REL.NOINC `($__internal_11_$__cuda_sm20_div_s64) ;  /* 0x000044a000007944 */ /* 0x000fea0003c00000 */
[----:B------:R-:W-:Y:S01]  /*0180*/  MOV R24, R0 ;  /* 0x0000000000187202 */ /* 0x000fe20000000f00 */
[----:B------:R-:W-:Y:S05]  /*0190*/  BRA `(.L_x_525) ;  /* 0x0000013000007947 */ /* 0x000fea0003800000 */
.L_x_524:
        /* <DEDUP_REMOVED lines=19> */
.L_x_525:
        /* <DEDUP_REMOVED lines=10> */
[----:B------:R-:W-:Y:S05]  /*0370*/  CALL.REL.NOINC `($__internal_11_$__cuda_sm20_div_s64) ;  /* 0x000042a000007944 */ /* 0x000fea0003c00000 */
[----:B------:R-:W-:Y:S02]  /*0380*/  MOV R12, R0 ;  /* 0x00000000000c7202 */ /* 0x000fe40000000f00 */
[----:B------:R-:W-:Y:S01]  /*0390*/  MOV R13, R25 ;  /* 0x00000019000d7202 */ /* 0x000fe20000000f00 */
[----:B------:R-:W-:Y:S05]  /*03a0*/  BRA `(.L_x_528) ;  /* 0x0000013000007947 */ /* 0x000fea0003800000 */
.L_x_527:
        /* <DEDUP_REMOVED lines=19> */
.L_x_528:
[----:B------:R-:W-:Y:S05]  /*04e0*/  BSYNC B0 ;  /* 0x0000000000007941 */ /* 0x000fea0003800000 */
.L_x_526:
        /* <DEDUP_REMOVED lines=44> */
.L_x_530:
        /* <DEDUP_REMOVED lines=19> */
.L_x_531:
[----:B------:R-:W-:Y:S05]  /*08e0*/  BSYNC B0 ;  /* 0x0000000000007941 */ /* 0x000fea0003800000 */
.L_x_529:
        /* <DEDUP_REMOVED lines=71> */
[----:B------:R-:W-:Y:S05]  /*0d60*/  CALL.REL.NOINC `($__internal_11_$__cuda_sm20_div_s64) ;  /* 0x000038b000007944 */ /* 0x000fea0003c00000 */
[----:B------:R-:W-:Y:S02]  /*0d70*/  MOV R32, R0 ;  /* 0x0000000000207202 */ /* 0x000fe40000000f00 */
[----:B------:R-:W-:Y:S01]  /*0d80*/  MOV R33, R25 ;  /* 0x0000001900217202 */ /* 0x000fe20000000f00 */
[----:B------:R-:W-:Y:S05]  /*0d90*/  BRA `(.L_x_534) ;  /* 0x0000013000007947 */ /* 0x000fea0003800000 */
.L_x_533:
        /* <DEDUP_REMOVED lines=19> */
.L_x_534:
[----:B------:R-:W-:Y:S05]  /*0ed0*/  BSYNC B0 ;  /* 0x0000000000007941 */ /* 0x000fea0003800000 */
.L_x_532:
        /* <DEDUP_REMOVED lines=42> */
.L_x_536:
        /* <DEDUP_REMOVED lines=19> */
.L_x_537:
[----:B------:R-:W-:Y:S05]  /*12b0*/  BSYNC B0 ;  /* 0x0000000000007941 */ /* 0x000fea0003800000 */
.L_x_535:
        /* <DEDUP_REMOVED lines=132> */
.L_x_539:
[----:B------:R-:W-:Y:S05]  /*1b00*/  BSYNC B0 ;  /* 0x0000000000007941 */ /* 0x000fea0003800000 */
.L_x_538:
        /* <DEDUP_REMOVED lines=85> */
.L_x_544:
        /* <DEDUP_REMOVED lines=22> */
.L_x_545:
[----:B------:R-:W-:Y:S05]  /*21c0*/  BSYNC B0 ;  /* 0x0000000000007941 */ /* 0x000fea0003800000 */
.L_x_543:
        /* <DEDUP_REMOVED lines=8> */
[----:B------:R-:W-:Y:S05]  /*2250*/  CALL.REL.NOINC `($__internal_11_$__cuda_sm20_div_s64) ;  /* 0x000023c000007944 */ /* 0x000fea0003c00000 */
        /* <DEDUP_REMOVED lines=10> */
.L_x_547:
        /* <DEDUP_REMOVED lines=22> */
.L_x_548:
[----:B------:R-:W-:Y:S05]  /*2460*/  BSYNC B0 ;  /* 0x0000000000007941 */ /* 0x000fea0003800000 */
.L_x_546:
        /* <DEDUP_REMOVED lines=11> */
[----:B------:R-:W-:Y:S05]  /*2520*/  CALL.REL.NOINC `($__internal_11_$__cuda_sm20_div_s64) ;  /* 0x000020f000007944 */ /* 0x000fea0003c00000 */
        /* <DEDUP_REMOVED lines=8> */
.L_x_550:
        /* <DEDUP_REMOVED lines=22> */
.L_x_551:
[----:B------:R-:W-:Y:S05]  /*2710*/  BSYNC B0 ;  /* 0x0000000000007941 */ /* 0x000fea0003800000 */
.L_x_549:
        /* <DEDUP_REMOVED lines=50> */
.L_x_553:
        /* <DEDUP_REMOVED lines=23> */
.L_x_554:
[----:B------:R-:W-:Y:S05]  /*2bb0*/  BSYNC B0 ;  /* 0x0000000000007941 */ /* 0x000fea0003800000 */
.L_x_552:
        /* <DEDUP_REMOVED lines=19> */
.L_x_556:
        /* <DEDUP_REMOVED lines=22> */
.L_x_557:
[----:B------:R-:W-:Y:S05]  /*2e50*/  BSYNC B0 ;  /* 0x0000000000007941 */ /* 0x000fea0003800000 */
.L_x_555:
        /* <DEDUP_REMOVED lines=21> */
.L_x_559:
        /* <DEDUP_REMOVED lines=23> */
.L_x_560:
[----:B------:R-:W-:Y:S05]  /*3120*/  BSYNC B0 ;  /* 0x0000000000007941 */ /* 0x000fea0003800000 */
.L_x_558:
        /* <DEDUP_REMOVED lines=38> */
.L_x_562:
        /* <DEDUP_REMOVED lines=23> */
.L_x_563:
[----:B------:R-:W-:Y:S05]  /*3500*/  BSYNC B0 ;  /* 0x0000000000007941 */ /* 0x000fea0003800000 */
.L_x_561:
        /* <DEDUP_REMOVED lines=27> */
.L_x_565:
        /* <DEDUP_REMOVED lines=23> */
.L_x_566:
[----:B------:R-:W-:Y:S05]  /*3830*/  BSYNC B0 ;  /* 0x0000000000007941 */ /* 0x000fea0003800000 */
.L_x_564:
        /* <DEDUP_REMOVED lines=20> */
.L_x_542:
[----:B------:R-:W-:-:S04]  /*3980*/  LEA R2, P0, R34, c[0x0][0x200], 0x2 ;  /* 0x0000800022027a11 */ /* 0x000fc800078010ff */
[----:B------:R-:W-:-:S05]  /*3990*/  LEA.HI.X R3, R34, c[0x0][0x204], R35, 0x2, P0 ;  /* 0x0000810022037a11 */ /* 0x000fca00000f1423 */
[----:B------:R0:W-:Y:S04]  /*39a0*/  STG.E [R2.64], R28 ;  /* 0x0000001c02007986 */ /* 0x0001e8000c10190a */
.L_x_541:
[----:B------:R-:W-:Y:S05]  /*39b0*/  BSYNC B1 ;  /* 0x0000000000017941 */ /* 0x000fea0003800000 */
.L_x_540:
[----:B------:R-:W1:Y:S01]  /*39c0*/  S2R R16, SR_TID.X ;  /* 0x0000000000107919 */ /* 0x000e620000002100 */
[----:B------:R-:W-:Y:S02]  /*39d0*/  IMAD.MOV.U32 R12, RZ, RZ, c[0x0][0x314] ;  /* 0x0000c500ff0c7624 */ /* 0x000fe400078e00ff */
        /* <DEDUP_REMOVED lines=9> */
[----:B------:R-:W-:-:S03]  /*3a70*/  IMAD.MOV.U32 R0, RZ, RZ, RZ ;  /* 0x000000ffff007224 */ /* 0x000fc600078e00ff */
        /* <DEDUP_REMOVED lines=9> */
[----:B------:R-:W-:-:S13]  /*3b10*/  ISETP.GE.AND P0, PT, R12, 0x1, PT ;  /* 0x000000010c00780c */ /* 0x000fda0003f06270 */
[----:B------:R-:W-:Y:S05]  /*3b20*/  @!P0 BRA `(.L_x_567) ;  /* 0x0000061000008947 */ /* 0x000fea0003800000 */
[----:B------:R-:W-:Y:S01]  /*3b30*/  ULDC UR5, c[0x0][0x22c] ;  /* 0x00008b0000057ab9 */ /* 0x000fe20000000800 */
[----:B0-----:R-:W-:Y:S01]  /*3b40*/  IMAD R23, R15, 0x40, R16 ;  /* 0x000000400f177824 */ /* 0x001fe200078e0210 */
[----:B------:R-:W-:Y:S01]  /*3b50*/  UIMAD UR5, UR8, UR5, URZ ;  /* 0x00000005080572a4 */ /* 0x000fe2000f8e023f */
[----:B------:R-:W-:Y:S01]  /*3b60*/  ISETP.GT.AND P1, PT, R12, 0x3, PT ;  /* 0x000000030c00780c */ /* 0x000fe20003f24270 */
[C---:B------:R-:W-:Y:S01]  /*3b70*/  IMAD R18, R7.reuse, c[0x0][0x22c], RZ ;  /* 0x00008b0007127a24 */ /* 0x040fe200078e02ff */
[----:B------:R-:W-:Y:S01]  /*3b80*/  PLOP3.LUT P4, PT, PT, PT, PT, 0x80, 0x0 ;  /* 0x000000000000781c */ /* 0x000fe20003f8f070 */
[----:B------:R-:W-:Y:S01]  /*3b90*/  USHF.R.S32.HI UR4, URZ, 0x1f, UR5 ;  /* 0x0000001f3f047899 */ /* 0x000fe20008011405 */
[----:B------:R-:W-:Y:S01]  /*3ba0*/  IADD3 R14, R7, -UR8, RZ ;  /* 0x80000008070e7c10 */ /* 0x000fe2000fffe0ff */
[----:B------:R-:W-:Y:S01]  /*3bb0*/  IMAD.SHL.U32 R6, R15, 0x4, RZ ;  /* 0x000000040f067824 */ /* 0x000fe200078e00ff */
        /* <DEDUP_REMOVED lines=14> */
.L_x_569:
[----:B------:R0:W2:Y:S01]  /*3ca0*/  @!P3 LDG.E.128 R8, [R22.64] ;  /* 0x0000000a1608b981 */ /* 0x0000a2000c1e1d00 */
[----:B------:R-:W-:Y:S02]  /*3cb0*/  PLOP3.LUT P3, PT, P0, PT, PT, 0x80, 0x0 ;  /* 0x000000000000781c */ /* 0x000fe4000076f070 */
[C---:B------:R-:W-:Y:S01]  /*3cc0*/  IADD3 R24, P1, R18.reuse, R22, RZ ;  /* 0x0000001612187210 */ /* 0x040fe20007f3e0ff */
[----:B------:R-:W2:Y:S01]  /*3cd0*/  LDS R5, [R6] ;  /* 0x0000000006057984 */ /* 0x000ea20000000800 */
[----:B------:R-:W-:Y:S02]  /*3ce0*/  IADD3 R13, R13, 0x4, RZ ;  /* 0x000000040d0d7810 */ /* 0x000fe40007ffe0ff */
[----:B------:R-:W-:Y:S02]  /*3cf0*/  IADD3.X R25, R19, R23, RZ, P1, !PT ;  /* 0x0000001713197210 */ /* 0x000fe40000ffe4ff */
        /* <DEDUP_REMOVED lines=31> */
.L_x_568:
[----:B------:R-:W-:-:S04]  /*3ef0*/  IADD3 R5, -R13, c[0x0][0x314], RZ ;  /* 0x0000c5000d057a10 */ /* 0x000fc80007ffe1ff */
[----:B------:R-:W-:-:S13]  /*3f00*/  ISETP.GT.AND P0, PT, R5, 0x1, PT ;  /* 0x000000010500780c */ /* 0x000fda0003f04270 */
[----:B------:R-:W-:Y:S05]  /*3f10*/  @!P0 BRA `(.L_x_570) ;  /* 0x0000016000008947 */ /* 0x000fea0003800000 */
[----:B------:R-:W-:Y:S01]  /*3f20*/  ISETP.GE.AND P0, PT, R15, R14, PT ;  /* 0x0000000e0f00720c */ /* 0x000fe20003f06270 */
[----:B------:R-:W0:Y:S01]  /*3f30*/  LDS R25, [R6] ;  /* 0x0000000006197984 */ /* 0x000e220000000800 */
[----:B------:R-:W-:-:S03]  /*3f40*/  IADD3 R26, P1, R18, R22, RZ ;  /* 0x00000016121a7210 */ /* 0x000fc60007f3e0ff */
[----:B------:R1:W2:Y:S08]  /*3f50*/  LDS R20, [R6+0x24] ;  /* 0x0000240006147984 */ /* 0x0002b00000000800 */
[----:B------:R-:W0:Y:S01]  /*3f60*/  @!P0 LDG.E.128 R8, [R22.64] ;  /* 0x0000000a16088981 */ /* 0x000e22000c1e1d00 */
[----:B------:R-:W-:Y:S02]  /*3f70*/  IADD3.X R27, R19, R23, RZ, P1, !PT ;  /* 0x00000017131b7210 */ /* 0x000fe40000ffe4ff */
[----:B------:R-:W-:Y:S01]  /*3f80*/  IADD3 R13, R13, 0x1, RZ ;  /* 0x000000010d0d7810 */ /* 0x000fe20007ffe0ff */
[----:B0-----:R-:W-:-:S02]  /*3f90*/  FFMA.FTZ R21, R8, R25, R4 ;  /* 0x0000001908157223 */ /* 0x001fc40000010004 */
[-C--:B------:R-:W-:Y:S02]  /*3fa0*/  FFMA.FTZ R12, R9, R25.reuse, R3 ;  /* 0x00000019090c7223 */ /* 0x080fe40000010003 */
[-C--:B------:R-:W-:Y:S02]  /*3fb0*/  FFMA.FTZ R5, R10, R25.reuse, R2 ;  /* 0x000000190a057223 */ /* 0x080fe40000010002 */
[----:B------:R-:W-:Y:S02]  /*3fc0*/  FFMA.FTZ R0, R11, R25, R0 ;  /* 0x000000190b007223 */ /* 0x000fe40000010000 */
[----:B------:R-:W2:Y:S01]  /*3fd0*/  @!P0 LDG.E.128 R8, [R26.64] ;  /* 0x0000000a1a088981 */ /* 0x000ea2000c1e1d00 */
[----:B------:R-:W-:Y:S02]  /*3fe0*/  IADD3 R22, P0, R18, R26, RZ ;  /* 0x0000001a12167210 */ /* 0x000fe40007f1e0ff */
[----:B------:R-:W-:Y:S02]  /*3ff0*/  IADD3 R18, R6, 0x24, RZ ;  /* 0x0000002406127810 */ /* 0x000fe40007ffe0ff */
[----:B------:R-:W-:-:S02]  /*4000*/  IADD3.X R23, R19, R27, RZ, P0, !PT ;  /* 0x0000001b13177210 */ /* 0x000fc400007fe4ff */
[----:B------:R-:W-:Y:S02]  /*4010*/  PLOP3.LUT P4, PT, PT, PT, PT, 0x8, 0x0 ;  /* 0x000000000000781c */ /* 0x000fe40003f8e170 */
[----:B------:R-:W-:Y:S02]  /*4020*/  IADD3 R13, R13, 0x1, RZ ;  /* 0x000000010d0d7810 */ /* 0x000fe40007ffe0ff */
[----:B-1----:R-:W-:Y:S01]  /*4030*/  IADD3 R6, R18, 0x24, RZ ;  /* 0x0000002412067810 */ /* 0x002fe20007ffe0ff */
[-C--:B--2---:R-:W-:Y:S02]  /*4040*/  FFMA.FTZ R4, R8, R20.reuse, R21 ;  /* 0x0000001408047223 */ /* 0x084fe40000010015 */
[-C--:B------:R-:W-:Y:S02]  /*4050*/  FFMA.FTZ R3, R9, R20.reuse, R12 ;  /* 0x0000001409037223 */ /* 0x080fe4000001000c */
[-C--:B------:R-:W-:Y:S02]  /*4060*/  FFMA.FTZ R2, R10, R20.reuse, R5 ;  /* 0x000000140a027223 */ /* 0x080fe40000010005 */
[----:B------:R-:W-:-:S02]  /*4070*/  FFMA.FTZ R0, R11, R20, R0 ;  /* 0x000000140b007223 */ /* 0x000fc40000010000 */
.L_x_570:
[----:B------:R-:W-:-:S13]  /*4080*/  ISETP.LT.OR P4, PT, R13, c[0x0][0x314], P4 ;  /* 0x0000c5000d007a0c */ /* 0x000fda0002781670 */
[----:B------:R-:W-:Y:S05]  /*4090*/  @!P4 BRA `(.L_x_567) ;  /* 0x000000a00000c947 */ /* 0x000fea0003800000 */
[----:B------:R-:W-:Y:S01]  /*40a0*/  ISETP.GE.AND P0, PT, R15, R14, PT ;  /* 0x0000000e0f00720c */ /* 0x000fe20003f06270 */
[----:B------:R-:W-:-:S12]  /*40b0*/  BSSY B0, `(.L_x_571) ;  /* 0x0000003000007945 */ /* 0x000fd80003800000 */
[----:B------:R-:W-:Y:S05]  /*40c0*/  @P0 BRA `(.L_x_572) ;  /* 0x0000001000000947 */ /* 0x000fea0003800000 */
[----:B------:R0:W5:Y:S02]  /*40d0*/  LDG.E.128 R8, [R22.64] ;  /* 0x0000000a16087981 */ /* 0x000164000c1e1d00 */
.L_x_572:
[----:B------:R-:W-:Y:S05]  /*40e0*/  BSYNC B0 ;  /* 0x0000000000007941 */ /* 0x000fea0003800000 */
.L_x_571:
[----:B------:R-:W1:Y:S02]  /*40f0*/  LDS R5, [R6] ;  /* 0x0000000006057984 */ /* 0x000e640000000800 */
[C---:B-1---5:R-:W-:Y:S02]  /*4100*/  FFMA.FTZ R4, R5.reuse, R8, R4 ;  /* 0x0000000805047223 */ /* 0x062fe40000010004 */
[C---:B------:R-:W-:Y:S02]  /*4110*/  FFMA.FTZ R3, R5.reuse, R9, R3 ;  /* 0x0000000905037223 */ /* 0x040fe40000010003 */
[C---:B------:R-:W-:Y:S02]  /*4120*/  FFMA.FTZ R2, R5.reuse, R10, R2 ;  /* 0x0000000a05027223 */ /* 0x040fe40000010002 */
[----:B------:R-:W-:Y:S02]  /*4130*/  FFMA.FTZ R0, R5, R11, R0 ;  /* 0x0000000b05007223 */ /* 0x000fe40000010000 */
.L_x_567:
[----:B0-----:R-:W-:Y:S02]  /*4140*/  IADD3 R6, R15, UR8, RZ ;  /* 0x000000080f067c10 */ /* 0x001fe4000fffe0ff */
        /* <DEDUP_REMOVED lines=77> */
        .weak           $__internal_11_$__cuda_sm20_div_s64
        .type           $__internal_11_$__cuda_sm20_div_s64,@function
        .size           $__internal_11_$__cuda_sm20_div_s64,(.L_x_7707 - $__internal_11_$__cuda_sm20_div_s64)
$__internal_11_$__cuda_sm20_div_s64:
        /* <DEDUP_REMOVED lines=83> */
[----:B------:R-:W-:Y:S06]  /*4b50*/  RET.REL.NODEC R38 `(_ZN5flash32flash_fwd_splitkv_combine_kernelI23Flash_fwd_kernel_traitsILi64ELi64ELi256ELi4ELb0ELb0EN7cutlass6half_tE19Flash_kernel_traitsILi64ELi64ELi256ELi4ES3_EELi8ELi3ELb1EEEvNS_16Flash_fwd_paramsE) ;  /* 0xffffb4a026007950 */ /* 0x000fec0003c3ffff */
.L_x_573:
        /* <DEDUP_REMOVED lines=10> */
.L_x_7707:


//--------------------- .text._ZN5flash32flash_fwd_splitkv_combine_kernelI23Flash_fwd_kernel_traitsILi64ELi64ELi256ELi4ELb0ELb0EN7cutlass6half_tE19Flash_kernel_traitsILi64ELi64ELi256ELi4ES3_EELi8ELi2ELb1EEEvNS_16Flash_fwd_paramsE --------------------------
	.section	.text._ZN5flash32flash_fwd_splitkv_combine_kernelI23Flash_fwd_kernel_traitsILi64ELi64ELi256ELi4ELb0ELb0EN7cutlass6half_tE19Flash_kernel_traitsILi64ELi64ELi256ELi4ES3_EELi8ELi2ELb1EEEvNS_16Flash_fwd_paramsE,"ax",@progbits
	.sectioninfo	@"SHI_REGISTERS=54"
	.align	128
        .global         _ZN5flash32flash_fwd_splitkv_combine_kernelI23Flash_fwd_kernel_traitsILi64ELi64ELi256ELi4ELb0ELb0EN7cutlass6half_tE19Flash_kernel_traitsILi64ELi64ELi256ELi4ES3_EELi8ELi2ELb1EEEvNS_16Flash_fwd_paramsE
        .type           _ZN5flash32flash_fwd_splitkv_combine_kernelI23Flash_fwd_kernel_traitsILi64ELi64ELi256ELi4ELb0ELb0EN7cutlass6half_tE19Flash_kernel_traitsILi64ELi64ELi256ELi4ES3_EELi8ELi2ELb1EEEvNS_16Flash_fwd_paramsE,@function
        .size           _ZN5flash32flash_fwd_splitkv_combine_kernelI23Flash_fwd_kernel_traitsILi64ELi64ELi256ELi4ELb0ELb0EN7cutlass6half_tE19Flash_kernel_traitsILi64ELi64ELi256ELi4ES3_EELi8ELi2ELb1EEEvNS_16Flash_fwd_paramsE,(.L_x_7708 - _ZN5flash32flash_fwd_splitkv_combine_kernelI23Flash_fwd_kernel_traitsILi64ELi64ELi256ELi4ELb0ELb0EN7cutlass6half_tE19Flash_kernel_traitsILi64ELi64ELi256ELi4ES3_EELi8ELi2ELb1EEEvNS_16Flash_fwd_paramsE)
        .other          _ZN5flash32flash_fwd_splitkv_combine_kernelI23Flash_fwd_kernel_traitsILi64ELi64ELi256ELi4ELb0ELb0EN7cutlass6half_tE19Flash_kernel_traitsILi64ELi64ELi256ELi4ES3_EELi8ELi2ELb1EEEvNS_16Flash_fwd_paramsE,@"STO_CUDA_ENTRY STV_DEFAULT"
_ZN5flash32flash_fwd_splitkv_combine_kernelI23Flash_fwd_kernel_traitsILi64ELi64ELi256ELi4ELb0ELb0EN7cutlass6half_tE19Flash_kernel_traitsILi64ELi64ELi256ELi4ES3_EELi8ELi2ELb1EEEvNS_16Flash_fwd_paramsE:
.text._ZN5flash32flash_fwd_splitkv_combine_kernelI23Flash_fwd_kernel_traitsILi64ELi64ELi256ELi4ELb0ELb0EN7cutlass6half_tE19Flash_kernel_traitsILi64ELi64ELi256ELi4ES3_EELi8ELi2ELb1EEEvNS_16Flash_fwd_paramsE:
        /* <DEDUP_REMOVED lines=23> */
[----:B------:R-:W-:Y:S05]  /*0170*/  CALL.REL.NOINC `($__internal_12_$__cuda_sm20_div_s64) ;  /* 0x0000448000007944 */ /* 0x000fea0003c00000 */
[----:B------:R-:W-:Y:S01]  /*0180*/  MOV R20, R0 ;  /* 0x0000000000147202 */ /* 0x000fe20000000f00 */
[----:B------:R-:W-:Y:S05]  /*0190*/  BRA `(.L_x_575) ;  /* 0x0000013000007947 */ /* 0x000fea0003800000 */
.L_x_574:
        /* <DEDUP_REMOVED lines=19> */
.L_x_575:
        /* <DEDUP_REMOVED lines=10> */
[----:B------:R-:W-:Y:S05]  /*0370*/  CALL.REL.NOINC `($__internal_12_$__cuda_sm20_div_s64) ;  /* 0x0000428000007944 */ /* 0x000fea0003c00000 */
[----:B------:R-:W-:Y:S02]  /*0380*/  MOV R10, R0 ;  /* 0x00000000000a7202 */ /* 0x000fe40000000f00 */
[----:B------:R-:W-:Y:S01]  /*0390*/  MOV R11, R21 ;  /* 0x00000015000b7202 */ /* 0x000fe20000000f00 */
[----:B------:R-:W-:Y:S05]  /*03a0*/  BRA `(.L_x_578) ;  /* 0x0000013000007947 */ /* 0x000fea0003800000 */
.L_x_577:
        /* <DEDUP_REMOVED lines=19> */
.L_x_578:
[----:B------:R-:W-:Y:S05]  /*04e0*/  BSYNC B0 ;  /* 0x0000000000007941 */ /* 0x000fea0003800000 */
.L_x_576:
        /* <DEDUP_REMOVED lines=43> */
.L_x_580:
        /* <DEDUP_REMOVED lines=19> */
.L_x_581:
[----:B------:R-:W-:Y:S05]  /*08d0*/  BSYNC B0 ;  /* 0x0000000000007941 */ /* 0x000fea0003800000 */
.L_x_579:
        /* <DEDUP_REMOVED lines=20> */
[----:B------:R-:W-:Y:S02]  /*0a20*/  IMAD.MOV R0, RZ, RZ, -R4 ;  /* 0x000000ffff007224 */ /* 0x000fe400078e0a04 */
[----:B------:R-:W-:Y:S02]  /*0a30*/  IMAD.MOV.U32 R7, RZ, RZ, c[0x0][0x1c0] ;  /* 0x00007000ff077624 */ /* 0x000fe400078e00ff */
[----:B------:R-:W-:-:S03]  /*0a40*/  IMAD R0, R5, R0, R6 ;  /* 0x0000000005007224 */ /* 0x000fc600078e0206 */
[C---:B------:R-:W-:Y:S01]  /*0a50*/  IADD3 R6, R7.reuse, -0x1, RZ ;  /* 0xffffffff07067810 */ /* 0x040fe20007ffe0ff */
[----:B------:R-:W-:Y:S01]  /*0a60*/  IMAD R7, R7, c[0x0][0x214], RZ ;  /* 0x0000850007077a24 */ /* 0x000fe200078e02ff */
[----:B------:R-:W-:-:S13]  /*0a70*/  ISETP.GT.U32.AND P1, PT, R5, R0, PT ;  /* 0x000000000500720c */ /* 0x000fda0003f24070 */
[----:B------:R-:W-:Y:S01]  /*0a80*/  @!P1 IMAD.IADD R0, R0, 0x1, -R5 ;  /* 0x0000000100009824 */ /* 0x000fe200078e0a05 */
[----:B------:R-:W-:Y:S02]  /*0a90*/  @!P1 IADD3 R4, R4, 0x1, RZ ;  /* 0x0000000104049810 */ /* 0x000fe40007ffe0ff */
[----:B------:R-:W-:Y:S02]  /*0aa0*/  ISETP.NE.AND P1, PT, RZ, c[0x0][0x214], PT ;  /* 0x00008500ff007a0c */ /* 0x000fe40003f25270 */
[----:B------:R-:W-:-:S13]  /*0ab0*/  ISETP.GE.U32.AND P0, PT, R0, R5, PT ;  /* 0x000000050000720c */ /* 0x000fda0003f06070 */
        /* <DEDUP_REMOVED lines=41> */
[----:B------:R-:W-:Y:S05]  /*0d50*/  CALL.REL.NOINC `($__internal_12_$__cuda_sm20_div_s64) ;  /* 0x000038a000007944 */ /* 0x000fea0003c00000 */
[----:B------:R-:W-:Y:S02]  /*0d60*/  MOV R38, R0 ;  /* 0x0000000000267202 */ /* 0x000fe40000000f00 */
[----:B------:R-:W-:Y:S01]  /*0d70*/  MOV R39, R21 ;  /* 0x0000001500277202 */ /* 0x000fe20000000f00 */
[----:B------:R-:W-:Y:S05]  /*0d80*/  BRA `(.L_x_584) ;  /* 0x0000013000007947 */ /* 0x000fea0003800000 */
.L_x_583:
        /* <DEDUP_REMOVED lines=19> */
.L_x_584:
[----:B------:R-:W-:Y:S05]  /*0ec0*/  BSYNC B0 ;  /* 0x0000000000007941 */ /* 0x000fea0003800000 */
.L_x_582:
        /* <DEDUP_REMOVED lines=10> */
[----:B0-----:R-:W-:-:S04]  /*0f70*/  IMAD.MOV R14, RZ, RZ, -R15 ;  /* 0x000000ffff0e7224 */ /* 0x001fc800078e0a0f */
[----:B------:R-:W-:Y:S02]  /*0f80*/  IMAD R9, R14, R13, RZ ;  /* 0x0000000d0e097224 */ /* 0x000fe400078e02ff */
[----:B------:R-:W-:-:S04]  /*0f90*/  IMAD.MOV.U32 R14, RZ, RZ, RZ ;  /* 0x000000ffff0e7224 */ /* 0x000fc800078e00ff */
        /* <DEDUP_REMOVED lines=27> */
[----:B------:R-:W-:Y:S02]  /*1150*/  MOV R22, R0 ;  /* 0x0000000000167202 */ /* 0x000fe40000000f00 */
[----:B------:R-:W-:Y:S01]  /*1160*/  MOV R23, R21 ;  /* 0x0000001500177202 */ /* 0x000fe20000000f00 */
[----:B------:R-:W-:Y:S05]  /*1170*/  BRA `(.L_x_587) ;  /* 0x0000013000007947 */ /* 0x000fea0003800000 */
.L_x_586:
        /* <DEDUP_REMOVED lines=19> */
.L_x_587:
[----:B------:R-:W-:Y:S05]  /*12b0*/  BSYNC B0 ;  /* 0x0000000000007941 */ /* 0x000fea0003800000 */
.L_x_585:
[----:B------:R-:W-:Y:S01]  /*12c0*/  IABS R9, c[0x0][0x214] ;  /* 0x0000850000097a13 */ /* 0x000fe20000000000 */
[----:B------:R-:W-:Y:S01]  /*12d0*/  IMAD.MOV.U32 R10, RZ, RZ, RZ ;  /* 0x000000ffff0a7224 */ /* 0x000fe200078e00ff */
[----:B------:R-:W-:Y:S01]  /*12e0*/  ISETP.GT.AND P3, PT, R7, RZ, PT ;  /* 0x000000ff0700720c */ /* 0x000fe20003f64270 */
[----:B------:R-:W-:Y:S01]  /*12f0*/  IMAD.MOV.U32 R20, RZ, RZ, RZ ;  /* 0x000000ffff147224 */ /* 0x000fe200078e00ff */
[----:B------:R-:W0:Y:S01]  /*1300*/  I2F.RP R13, R9 ;  /* 0x00000009000d7306 */ /* 0x000e220000209400 */
[----:B------:R-:W-:Y:S01]  /*1310*/  ULDC.U8 UR4, c[0x0][0x329] ;  /* 0x0000ca4000047ab9 */ /* 0x000fe20000000000 */
[----:B------:R-:W-:Y:S01]  /*1320*/  IMAD.MOV.U32 R36, RZ, RZ, c[0x0][0x214] ;  /* 0x00008500ff247624 */ /* 0x000fe200078e00ff */
[----:B------:R-:W-:Y:S01]  /*1330*/  ULDC.64 UR8, c[0x0][0x118] ;  /* 0x0000460000087ab9 */ /* 0x000fe20000000a00 */
        /* <DEDUP_REMOVED lines=9> */
[----:B------:R-:W-:-:S03]  /*13d0*/  ISETP.GE.AND P1, PT, R8, RZ, PT ;  /* 0x000000ff0800720c */ /* 0x000fc60003f26270 */
        /* <DEDUP_REMOVED lines=8> */
[----:B------:R-:W-:Y:S02]  /*1460*/  SHF.R.S32.HI R0, RZ, 0x1f, R7 ;  /* 0x0000001fff007819 */ /* 0x000fe40000011407 */
[----:B------:R-:W-:-:S03]  /*1470*/  LEA.HI.SX32 R9, R7, 0x1, 0x1 ;  /* 0x0000000107097811 */ /* 0x000fc600078f0aff */
[----:B------:R-:W-:Y:S01]  /*1480*/  @!P3 IMAD.MOV R9, RZ, RZ, R0 ;  /* 0x000000ffff09b224 */ /* 0x000fe200078e0200 */
[----:B------:R-:W-:-:S04]  /*1490*/  IABS R0, c[0x0][0x1c0] ;  /* 0x0000700000007a13 */ /* 0x000fc80000000000 */
[----:B------:R-:W0:Y:S01]  /*14a0*/  I2F.U32.RP R24, R0 ;  /* 0x0000000000187306 */ /* 0x000e220000209000 */
[----:B------:R-:W-:-:S05]  /*14b0*/  @P2 IADD3 R10, R10, 0x1, RZ ;  /* 0x000000010a0a2810 */ /* 0x000fca0007ffe0ff */
[----:B------:R-:W-:Y:S01]  /*14c0*/  @!P1 IMAD.MOV R10, RZ, RZ, -R10 ;  /* 0x000000ffff0a9224 */ /* 0x000fe200078e0a0a */
[----:B------:R-:W-:-:S05]  /*14d0*/  @!P0 LOP3.LUT R10, RZ, c[0x0][0x214], RZ, 0x33, !PT ;  /* 0x00008500ff0a8a12 */ /* 0x000fca00078e33ff */
[----:B------:R-:W-:Y:S01]  /*14e0*/  IMAD R9, R9, R10, RZ ;  /* 0x0000000a09097224 */ /* 0x000fe200078e02ff */
[----:B0-----:R-:W0:Y:S04]  /*14f0*/  MUFU.RCP R26, R24 ;  /* 0x00000018001a7308 */ /* 0x001e280000001000 */
[----:B------:R-:W-:-:S04]  /*1500*/  IABS R11, R9 ;  /* 0x00000009000b7213 */ /* 0x000fc80000000000 */
[----:B------:R-:W1:Y:S01]  /*1510*/  I2F.RP R10, R11 ;  /* 0x0000000b000a7306 */ /* 0x000e620000209400 */
[----:B0-----:R-:W-:-:S07]  /*1520*/  IADD3 R26, R26, 0xffffffe, RZ ;  /* 0x0ffffffe1a1a7810 */ /* 0x001fce0007ffe0ff */
[----:B------:R-:W0:Y:S08]  /*1530*/  F2I.FTZ.U32.TRUNC.NTZ R27, R26 ;  /* 0x0000001a001b7305 */ /* 0x000e30000021f000 */
[----:B-1----:R-:W1:Y:S01]  /*1540*/  MUFU.RCP R5, R10 ;  /* 0x0000000a00057308 */ /* 0x002e620000001000 */
[----:B0-----:R-:W-:Y:S02]  /*1550*/  IMAD.MOV R25, RZ, RZ, -R27 ;  /* 0x000000ffff197224 */ /* 0x001fe400078e0a1b */
[----:B------:R-:W-:-:S02]  /*1560*/  IMAD.MOV.U32 R26, RZ, RZ, RZ ;  /* 0x000000ffff1a7224 */ /* 0x000fc400078e00ff */
[----:B------:R-:W-:Y:S01]  /*1570*/  IMAD R25, R25, R0, RZ ;  /* 0x0000000019197224 */ /* 0x000fe200078e02ff */
[----:B-1----:R-:W-:Y:S01]  /*1580*/  IADD3 R5, R5, 0xffffffe, RZ ;  /* 0x0ffffffe05057810 */ /* 0x002fe20007ffe0ff */
[----:B------:R-:W-:Y:S01]  /*1590*/  IMAD.IADD R10, R6, 0x1, R11 ;  /* 0x00000001060a7824 */ /* 0x000fe200078e020b */
[----:B------:R-:W-:Y:S01]  /*15a0*/  IABS R6, R4 ;  /* 0x0000000400067213 */ /* 0x000fe20000000000 */
[----:B------:R-:W-:Y:S01]  /*15b0*/  IMAD.HI.U32 R25, R27, R25, R26 ;  /* 0x000000191b197227 */ /* 0x000fe200078e001a */
[----:B------:R-:W0:Y:S01]  /*15c0*/  F2I.FTZ.U32.TRUNC.NTZ R21, R5 ;  /* 0x0000000500157305 */ /* 0x000e22000021f000 */
[----:B------:R-:W-:Y:S02]  /*15d0*/  LOP3.LUT R4, R4, c[0x0][0x1c0], RZ, 0x3c, !PT ;  /* 0x0000700004047a12 */ /* 0x000fe400078e3cff */
[----:B------:R-:W-:Y:S01]  /*15e0*/  IABS R24, R10 ;  /* 0x0000000a00187213 */ /* 0x000fe20000000000 */
[----:B0-----:R-:W-:-:S04]  /*15f0*/  IMAD.MOV R8, RZ, RZ, -R21 ;  /* 0x000000ffff087224 */ /* 0x001fc800078e0a15 */
[----:B------:R-:W-:Y:S02]  /*1600*/  IMAD R13, R8, R11, RZ ;  /* 0x0000000b080d7224 */ /* 0x000fe400078e02ff */
[----:B------:R-:W-:-:S04]  /*1610*/  IMAD.HI.U32 R8, R25, R6, RZ ;  /* 0x0000000619087227 */ /* 0x000fc800078e00ff */
[----:B------:R-:W-:Y:S01]  /*1620*/  IMAD.HI.U32 R13, R21, R13, R20 ;  /* 0x0000000d150d7227 */ /* 0x000fe200078e0014 */
[----:B------:R-:W-:Y:S02]  /*1630*/  IABS R21, c[0x0][0x1c0] ;  /* 0x0000700000157a13 */ /* 0x000fe40000000000 */
[----:B------:R-:W-:-:S03]  /*1640*/  IABS R20, R9 ;  /* 0x0000000900147213 */ /* 0x000fc60000000000 */
[----:B------:R-:W-:Y:S02]  /*1650*/  IMAD.MOV R21, RZ, RZ, -R21 ;  /* 0x000000ffff157224 */ /* 0x000fe400078e0a15 */
[----:B------:R-:W-:Y:S02]  /*1660*/  IMAD.MOV R20, RZ, RZ, -R20 ;  /* 0x000000ffff147224 */ /* 0x000fe400078e0a14 */
[----:B------:R-:W-:Y:S02]  /*1670*/  IMAD R5, R8, R21, R6 ;  /* 0x0000001508057224 */ /* 0x000fe400078e0206 */
[----:B------:R-:W-:-:S03]  /*1680*/  IMAD.HI.U32 R13, R13, R24, RZ ;  /* 0x000000180d0d7227 */ /* 0x000fc600078e00ff */
[----:B------:R-:W-:Y:S01]  /*1690*/  ISETP.GT.U32.AND P3, PT, R0, R5, PT ;  /* 0x000000050000720c */ /* 0x000fe20003f64070 */
[--C-:B------:R-:W-:Y:S02]  /*16a0*/  IMAD R20, R13, R20, R24.reuse ;  /* 0x000000140d147224 */ /* 0x100fe400078e0218 */
[----:B------:R-:W-:Y:S01]  /*16b0*/  IMAD.HI.U32 R6, R25, R24, RZ ;  /* 0x0000001819067227 */ /* 0x000fe200078e00ff */
[----:B------:R-:W-:Y:S02]  /*16c0*/  LEA.HI.SX32 R25, R3, 0x1, 0x1 ;  /* 0x0000000103197811 */ /* 0x000fe400078f0aff */
[----:B------:R-:W-:Y:S01]  /*16d0*/  ISETP.GT.U32.AND P0, PT, R11, R20, PT ;  /* 0x000000140b00720c */ /* 0x000fe20003f04070 */
[----:B------:R-:W-:-:S05]  /*16e0*/  IMAD R21, R6, R21, R24 ;  /* 0x0000001506157224 */ /* 0x000fca00078e0218 */
[----:B------:R-:W-:Y:S01]  /*16f0*/  ISETP.GT.U32.AND P1, PT, R0, R21, PT ;  /* 0x000000150000720c */ /* 0x000fe20003f24070 */
[----:B------:R-:W-:Y:S01]  /*1700*/  @!P3 IMAD.IADD R5, R5, 0x1, -R0 ;  /* 0x000000010505b824 */ /* 0x000fe200078e0a00 */
[----:B------:R-:W-:Y:S02]  /*1710*/  @!P3 IADD3 R8, R8, 0x1, RZ ;  /* 0x000000010808b810 */ /* 0x000fe40007ffe0ff */
[----:B------:R-:W-:Y:S02]  /*1720*/  ISETP.GT.AND P3, PT, R3, RZ, PT ;  /* 0x000000ff0300720c */ /* 0x000fe40003f64270 */
[----:B------:R-:W-:Y:S01]  /*1730*/  ISETP.GE.U32.AND P6, PT, R5, R0, PT ;  /* 0x000000000500720c */ /* 0x000fe20003fc6070 */
[----:B------:R-:W-:Y:S01]  /*1740*/  @!P0 IMAD.IADD R20, R20, 0x1, -R11 ;  /* 0x0000000114148824 */ /* 0x000fe200078e0a0b */
[----:B------:R-:W0:Y:S01]  /*1750*/  S2R R5, SR_TID.X ;  /* 0x0000000000057919 */ /* 0x000e220000002100 */
[----:B------:R-:W-:Y:S02]  /*1760*/  @!P0 IADD3 R13, R13, 0x1, RZ ;  /* 0x000000010d0d8810 */ /* 0x000fe40007ffe0ff */
[----:B------:R-:W-:-:S02]  /*1770*/  ISETP.GE.AND P0, PT, R4, RZ, PT ;  /* 0x000000ff0400720c */ /* 0x000fc40003f06270 */
[-C--:B------:R-:W-:Y:S01]  /*1780*/  ISETP.GE.U32.AND P2, PT, R20, R11.reuse, PT ;  /* 0x0000000b1400720c */ /* 0x080fe20003f46070 */
[----:B------:R-:W-:Y:S01]  /*1790*/  @!P1 IMAD.IADD R21, R21, 0x1, -R0 ;  /* 0x0000000115159824 */ /* 0x000fe200078e0a00 */
[C---:B------:R-:W-:Y:S02]  /*17a0*/  LOP3.LUT R20, R10.reuse, R11, RZ, 0x3c, !PT ;  /* 0x0000000b0a147212 */ /* 0x040fe400078e3cff */
[----:B------:R-:W-:Y:S02]  /*17b0*/  LOP3.LUT R10, R10, c[0x0][0x1c0], RZ, 0x3c, !PT ;  /* 0x000070000a0a7a12 */ /* 0x000fe400078e3cff */
[----:B------:R-:W-:Y:S02]  /*17c0*/  ISETP.GE.AND P4, PT, R20, RZ, PT ;  /* 0x000000ff1400720c */ /* 0x000fe40003f86270 */
[----:B------:R-:W-:Y:S02]  /*17d0*/  @P6 IADD3 R8, R8, 0x1, RZ ;  /* 0x0000000108086810 */ /* 0x000fe40007ffe0ff */
[----:B------:R-:W-:-:S02]  /*17e0*/  ISETP.NE.AND P6, PT, R9, RZ, PT ;  /* 0x000000ff0900720c */ /* 0x000fc40003fc5270 */
[----:B------:R-:W-:Y:S01]  /*17f0*/  ISETP.GE.U32.AND P5, PT, R21, R0, PT ;  /* 0x000000001500720c */ /* 0x000fe20003fa6070 */
[----:B------:R-:W-:Y:S01]  /*1800*/  @!P0 IMAD.MOV R8, RZ, RZ, -R8 ;  /* 0x000000ffff088224 */ /* 0x000fe200078e0a08 */
[----:B------:R-:W-:Y:S02]  /*1810*/  @P2 IADD3 R13, R13, 0x1, RZ ;  /* 0x000000010d0d2810 */ /* 0x000fe40007ffe0ff */
[----:B------:R-:W-:Y:S02]  /*1820*/  ISETP.GE.AND P2, PT, R10, RZ, PT ;  /* 0x000000ff0a00720c */ /* 0x000fe40003f46270 */
[----:B------:R-:W-:Y:S01]  /*1830*/  @!P1 IADD3 R6, R6, 0x1, RZ ;  /* 0x0000000106069810 */ /* 0x000fe20007ffe0ff */
[----:B------:R-:W-:Y:S01]  /*1840*/  @!P4 IMAD.MOV R13, RZ, RZ, -R13 ;  /* 0x000000ffff0dc224 */ /* 0x000fe200078e0a0d */
[----:B0-----:R-:W-:Y:S02]  /*1850*/  SHF.R.S32.HI R30, RZ, 0x1f, R5 ;  /* 0x0000001fff1e7819 */ /* 0x001fe40000011405 */
[----:B------:R-:W-:-:S02]  /*1860*/  SHF.R.S32.HI R0, RZ, 0x1f, R3 ;  /* 0x0000001fff007819 */ /* 0x000fc40000011403 */
[----:B------:R-:W-:Y:S02]  /*1870*/  @!P6 LOP3.LUT R13, RZ, R11, RZ, 0x33, !PT ;  /* 0x0000000bff0de212 */ /* 0x000fe400078e33ff */
[----:B------:R-:W-:Y:S01]  /*1880*/  LEA.HI R4, R30, R5, RZ, 0x3 ;  /* 0x000000051e047211 */ /* 0x000fe200078f18ff */
[----:B------:R-:W-:Y:S01]  /*1890*/  @!P3 IMAD.MOV R25, RZ, RZ, R0 ;  /* 0x000000ffff19b224 */ /* 0x000fe200078e0200 */
[----:B------:R-:W-:Y:S02]  /*18a0*/  @P5 IADD3 R6, R6, 0x1, RZ ;  /* 0x0000000106065810 */ /* 0x000fe40007ffe0ff */
[----:B------:R-:W-:Y:S02]  /*18b0*/  ISETP.LT.U32.AND P0, PT, R22, R13, PT ;  /* 0x0000000d1600720c */ /* 0x000fe40003f01070 */
[----:B------:R-:W-:Y:S01]  /*18c0*/  SHF.R.S32.HI R11, RZ, 0x1f, R13 ;  /* 0x0000001fff0b7819 */ /* 0x000fe2000001140d */
[----:B------:R-:W-:Y:S01]  /*18d0*/  @!P2 IMAD.MOV R6, RZ, RZ, -R6 ;  /* 0x000000ffff06a224 */ /* 0x000fe200078e0a06 */
[----:B------:R-:W-:-:S02]  /*18e0*/  SHF.R.S32.HI R0, RZ, 0x3, R4 ;  /* 0x00000003ff007819 */ /* 0x000fc40000011404 */
[----:B------:R-:W-:Y:S02]  /*18f0*/  ISETP.LT.AND.EX P2, PT, R23, R11, PT, P0 ;  /* 0x0000000b1700720c */ /* 0x000fe40003f41300 */
[----:B------:R-:W-:Y:S02]  /*1900*/  ISETP.GE.AND P0, PT, R0, c[0x0][0x314], PT ;  /* 0x0000c50000007a0c */ /* 0x000fe40003f06270 */
[----:B------:R-:W-:Y:S02]  /*1910*/  ISETP.NE.AND P4, PT, RZ, c[0x0][0x1c0], PT ;  /* 0x00007000ff007a0c */ /* 0x000fe40003f85270 */
[----:B------:R-:W-:Y:S02]  /*1920*/  LOP3.LUT R21, RZ, c[0x0][0x1c0], RZ, 0x33, !PT ;  /* 0x00007000ff157a12 */ /* 0x000fe400078e33ff */
[----:B------:R-:W-:Y:S02]  /*1930*/  ISETP.NE.AND P1, PT, RZ, UR4, PT ;  /* 0x00000004ff007c0c */ /* 0x000fe4000bf25270 */
[----:B------:R-:W-:-:S02]  /*1940*/  SEL R27, R21, R8, !P4 ;  /* 0x00000008151b7207 */ /* 0x000fc40006000000 */
[----:B------:R-:W-:Y:S02]  /*1950*/  SEL R36, R36, 0x1, !P1 ;  /* 0x0000000124247807 */ /* 0x000fe40004800000 */
        /* <DEDUP_REMOVED lines=25> */
.L_x_589:
[----:B------:R-:W-:Y:S05]  /*1af0*/  BSYNC B0 ;  /* 0x0000000000007941 */ /* 0x000fea0003800000 */
.L_x_588:
        /* <DEDUP_REMOVED lines=11> */
[----:B------:R-:W-:-:S05]  /*1bb0*/  @!P5 LOP3.LUT R8, R8, 0xfffffffc, RZ, 0xc0, !PT ;  /* 0xfffffffc0808d812 */ /* 0x000fca00078ec0ff */
[----:B------:R-:W-:-:S04]  /*1bc0*/  @!P5 IMAD.IADD R4, R5, 0x1, -R8 ;  /* 0x000000010504d824 */ /* 0x000fc800078e0a08 */
[----:B------:R-:W-:Y:S01]  /*1bd0*/  @!P5 IMAD R4, R4, 0x24, R8 ;  /* 0x000000240404d824 */ /* 0x000fe200078e0208 */
[----:B------:R-:W-:Y:S01]  /*1be0*/  BAR.SYNC.DEFER_BLOCKING 0x0 ;  /* 0x0000000000007b1d */ /* 0x000fe20000010000 */
[----:B------:R-:W-:-:S05]  /*1bf0*/  LEA.HI.SX32 R8, R9, 0x1, 0x1 ;  /* 0x0000000109087811 */ /* 0x000fca00078f0aff */
[----:B------:R-:W1:Y:S04]  /*1c00*/  @!P5 LDS R29, [R4] ;  /* 0x00000000041dd984 */ /* 0x000e680000000800 */
[----:B-1----:R-:W1:Y:S02]  /*1c10*/  SHFL.BFLY PT, R0, R29, 0x2, 0x1f ;  /* 0x0c401f001d007f89 */ /* 0x002e6400000e0000 */
[----:B-1----:R-:W-:-:S05]  /*1c20*/  FMNMX.FTZ R27, R0, R29, !PT ;  /* 0x0000001d001b7209 */ /* 0x002fca0007810000 */
[----:B------:R-:W1:Y:S02]  /*1c30*/  SHFL.BFLY PT, R0, R27, 0x1, 0x1f ;  /* 0x0c201f001b007f89 */ /* 0x000e6400000e0000 */
[----:B-1----:R-:W-:-:S04]  /*1c40*/  FMNMX.FTZ R0, R27, R0, !PT ;  /* 0x000000001b007209 */ /* 0x002fc80007810000 */
[----:B------:R-:W-:-:S04]  /*1c50*/  FSETP.NEU.FTZ.AND P0, PT, R0, -INF , PT ;  /* 0xff8000000000780b */ /* 0x000fc80003f1d000 */
[----:B------:R-:W-:-:S05]  /*1c60*/  FSEL R0, R0, RZ, P0 ;  /* 0x000000ff00007208 */ /* 0x000fca0000000000 */
[----:B------:R-:W-:-:S04]  /*1c70*/  FADD.FTZ R20, -R0, R29 ;  /* 0x0000001d00147221 */ /* 0x000fc80000010100 */
[----:B------:R-:W-:-:S04]  /*1c80*/  FMUL.FTZ R20, R20, 1.4426950216293334961 ;  /* 0x3fb8aa3b14147820 */ /* 0x000fc80000410000 */
[----:B------:R-:W1:Y:S02]  /*1c90*/  MUFU.EX2 R6, R20 ;  /* 0x0000001400067308 */ /* 0x000e640000000800 */
[----:B01----:R-:W0:Y:S02]  /*1ca0*/  SHFL.BFLY PT, R25, R6, 0x2, 0x1f ;  /* 0x0c401f0006197f89 */ /* 0x003e2400000e0000 */
[----:B0-----:R-:W-:-:S05]  /*1cb0*/  FADD.FTZ R25, R6, R25 ;  /* 0x0000001906197221 */ /* 0x001fca0000010000 */
[----:B------:R-:W0:Y:S02]  /*1cc0*/  SHFL.BFLY PT, R4, R25, 0x1, 0x1f ;  /* 0x0c201f0019047f89 */ /* 0x000e2400000e0000 */
[----:B0-----:R-:W-:Y:S01]  /*1cd0*/  FADD.FTZ R23, R25, R4 ;  /* 0x0000000419177221 */ /* 0x001fe20000010000 */
[----:B------:R-:W-:-:S04]  /*1ce0*/  SHF.R.S32.HI R4, RZ, 0x1f, R9 ;  /* 0x0000001fff047819 */ /* 0x000fc80000011409 */
[----:B------:R-:W-:Y:S01]  /*1cf0*/  FSETP.NE.FTZ.AND P0, PT, R23, RZ, PT ;  /* 0x000000ff1700720b */ /* 0x000fe20003f15000 */
[----:B------:R-:W-:-:S04]  /*1d00*/  @!P3 IMAD.MOV R8, RZ, RZ, R4 ;  /* 0x000000ffff08b224 */ /* 0x000fc800078e0204 */
[----:B------:R-:W-:-:S08]  /*1d10*/  IMAD R8, R21, R8, RZ ;  /* 0x0000000815087224 */ /* 0x000fd000078e02ff */
        /* <DEDUP_REMOVED lines=42> */
[----:B------:R-:W-:Y:S02]  /*1fc0*/  IADD3 R25, P0, RZ, -R0, RZ ;  /* 0x80000000ff197210 */ /* 0x000fe40007f1e0ff */
[-C--:B------:R-:W-:Y:S02]  /*1fd0*/  MOV R43, R21.reuse ;  /* 0x00000015002b7202 */ /* 0x080fe40000000f00 */
[----:B------:R-:W-:Y:S01]  /*1fe0*/  IADD3.X R23, RZ, ~R21, RZ, P0, !PT ;  /* 0x80000015ff177210 */ /* 0x000fe200007fe4ff */
[----:B------:R-:W-:-:S04]  /*1ff0*/  IMAD.WIDE.U32 R32, R42, R25, R32 ;  /* 0x000000192a207225 */ /* 0x000fc800078e0020 */
[----:B------:R-:W-:Y:S01]  /*2000*/  IMAD R20, R23, R42, RZ ;  /* 0x0000002a17147224 */ /* 0x000fe200078e02ff */
[----:B------:R-:W-:-:S03]  /*2010*/  MOV R42, R0 ;  /* 0x00000000002a7202 */ /* 0x000fc60000000f00 */
[----:B------:R-:W-:-:S05]  /*2020*/  IMAD R5, R5, R25, R20 ;  /* 0x0000001905057224 */ /* 0x000fca00078e0214 */
[----:B------:R-:W-:Y:S01]  /*2030*/  IADD3 R23, R33, R5, RZ ;  /* 0x0000000521177210 */ /* 0x000fe20007ffe0ff */
[----:B------:R-:W-:Y:S05]  /*2040*/  BRA `(.L_x_595) ;  /* 0x0000017000007947 */ /* 0x000fea0003800000 */
.L_x_594:
[----:B------:R-:W0:Y:S01]  /*2050*/  I2F.U32.RP R22, R42 ;  /* 0x0000002a00167306 */ /* 0x000e220000209000 */
[----:B------:R-:W-:Y:S01]  /*2060*/  ISETP.NE.U32.AND P0, PT, R42, RZ, PT ;  /* 0x000000ff2a00720c */ /* 0x000fe20003f05070 */
[----:B------:R-:W-:Y:S02]  /*2070*/  IMAD.MOV.U32 R23, RZ, RZ, RZ ;  /* 0x000000ffff177224 */ /* 0x000fe400078e00ff */
[----:B------:R-:W-:-:S04]  /*2080*/  IMAD.MOV.U32 R43, RZ, RZ, RZ ;  /* 0x000000ffff2b7224 */ /* 0x000fc800078e00ff */
        /* <DEDUP_REMOVED lines=19> */
.L_x_595:
[----:B------:R-:W-:Y:S05]  /*21c0*/  BSYNC B0 ;  /* 0x0000000000007941 */ /* 0x000fea0003800000 */
.L_x_593:
        /* <DEDUP_REMOVED lines=8> */
[----:B------:R-:W-:Y:S05]  /*2250*/  CALL.REL.NOINC `($__internal_12_$__cuda_sm20_div_s64) ;  /* 0x000023a000007944 */ /* 0x000fea0003c00000 */
[-C--:B------:R-:W-:Y:S02]  /*2260*/  IADD3 R5, P0, RZ, -R0.reuse, RZ ;  /* 0x80000000ff057210 */ /* 0x080fe40007f1e0ff */
[----:B------:R-:W-:Y:S02]  /*2270*/  MOV R33, R23 ;  /* 0x0000001700217202 */ /* 0x000fe40000000f00 */
[----:B------:R-:W-:Y:S02]  /*2280*/  IADD3.X R20, RZ, ~R21, RZ, P0, !PT ;  /* 0x80000015ff147210 */ /* 0x000fe400007fe4ff */
[----:B------:R-:W-:Y:S01]  /*2290*/  MOV R34, R0 ;  /* 0x0000000000227202 */ /* 0x000fe20000000f00 */
[----:B------:R-:W-:-:S04]  /*22a0*/  IMAD.WIDE.U32 R32, R35, R5, R32 ;  /* 0x0000000523207225 */ /* 0x000fc800078e0020 */
[----:B------:R-:W-:Y:S01]  /*22b0*/  IMAD R20, R20, R35, RZ ;  /* 0x0000002314147224 */ /* 0x000fe200078e02ff */
[----:B------:R-:W-:-:S03]  /*22c0*/  MOV R35, R21 ;  /* 0x0000001500237202 */ /* 0x000fc60000000f00 */
[----:B------:R-:W-:-:S05]  /*22d0*/  IMAD R20, R2, R5, R20 ;  /* 0x0000000502147224 */ /* 0x000fca00078e0214 */
[----:B------:R-:W-:Y:S01]  /*22e0*/  IADD3 R33, R33, R20, RZ ;  /* 0x0000001421217210 */ /* 0x000fe20007ffe0ff */
[----:B------:R-:W-:Y:S05]  /*22f0*/  BRA `(.L_x_598) ;  /* 0x0000016000007947 */ /* 0x000fea0003800000 */
.L_x_597:
[----:B------:R-:W0:Y:S01]  /*2300*/  I2F.U32.RP R2, R35 ;  /* 0x0000002300027306 */ /* 0x000e220000209000 */
[----:B------:R-:W-:Y:S02]  /*2310*/  ISETP.NE.U32.AND P0, PT, R35, RZ, PT ;  /* 0x000000ff2300720c */ /* 0x000fe40003f05070 */
        /* <DEDUP_REMOVED lines=19> */
[----:B------:R-:W-:Y:S02]  /*2450*/  IMAD.MOV.U32 R35, RZ, RZ, RZ ;  /* 0x000000ffff237224 */ /* 0x000fe400078e00ff */
.L_x_598:
[----:B------:R-:W-:Y:S05]  /*2460*/  BSYNC B0 ;  /* 0x0000000000007941 */ /* 0x000fea0003800000 */
.L_x_596:
        /* <DEDUP_REMOVED lines=12> */
[----:B------:R-:W-:Y:S05]  /*2530*/  CALL.REL.NOINC `($__internal_12_$__cuda_sm20_div_s64) ;  /* 0x000020c000007944 */ /* 0x000fea0003c00000 */
        /* <DEDUP_REMOVED lines=12> */
.L_x_600:
        /* <DEDUP_REMOVED lines=22> */
.L_x_601:
[----:B------:R-:W-:Y:S05]  /*2760*/  BSYNC B0 ;  /* 0x0000000000007941 */ /* 0x000fea0003800000 */
.L_x_599:
        /* <DEDUP_REMOVED lines=8> */
[----:B------:R-:W-:Y:S02]  /*27f0*/  IMAD R21, R33, R26, RZ ;  /* 0x0000001a21157224 */ /* 0x000fe400078e02ff */
[----:B------:R-:W-:Y:S02]  /*2800*/  IMAD R23, R23, R2, RZ ;  /* 0x0000000217177224 */ /* 0x000fe400078e02ff */
[----:B------:R-:W-:Y:S02]  /*2810*/  IMAD R5, R0, R17, RZ ;  /* 0x0000001100057224 */ /* 0x000fe400078e02ff */
[----:B------:R-:W-:Y:S02]  /*2820*/  IMAD R25, R25, R36, RZ ;  /* 0x0000002419197224 */ /* 0x000fe400078e02ff */
[----:B------:R-:W-:Y:S01]  /*2830*/  IMAD R5, R16, R20, R5 ;  /* 0x0000001410057224 */ /* 0x000fe200078e0205 */
[----:B------:R-:W-:Y:S01]  /*2840*/  SHF.R.S32.HI R20, RZ, 0x1f, R2 ;  /* 0x0000001fff147819 */ /* 0x000fe20000011402 */
[----:B------:R-:W-:-:S02]  /*2850*/  IMAD R21, R4, R32, R21 ;  /* 0x0000002004157224 */ /* 0x000fc400078e0215 */
[----:B------:R-:W-:Y:S01]  /*2860*/  IMAD.WIDE.U32 R36, R24, R36, RZ ;  /* 0x0000002418247225 */ /* 0x000fe200078e00ff */
[----:B------:R-:W-:-:S03]  /*2870*/  IADD3 R5, R35, R5, RZ ;  /* 0x0000000523057210 */ /* 0x000fc60007ffe0ff */
[----:B------:R-:W-:Y:S01]  /*2880*/  IMAD R25, R22, R24, R25 ;  /* 0x0000001816197224 */ /* 0x000fe200078e0219 */
[----:B------:R-:W-:Y:S01]  /*2890*/  LOP3.LUT R0, R43, R5, RZ, 0xfc, !PT ;  /* 0x000000052b007212 */ /* 0x000fe200078efcff */
[----:B------:R-:W-:Y:S02]  /*28a0*/  IMAD R23, R20, R6, R23 ;  /* 0x0000000614177224 */ /* 0x000fe400078e0217 */
[----:B------:R-:W-:Y:S01]  /*28b0*/  IMAD.WIDE.U32 R38, R6, R2, RZ ;  /* 0x0000000206267225 */ /* 0x000fe200078e00ff */
[----:B------:R-:W-:-:S03]  /*28c0*/  ISETP.NE.U32.AND P0, PT, R0, RZ, PT ;  /* 0x000000ff0000720c */ /* 0x000fc60003f05070 */
[----:B------:R-:W-:Y:S01]  /*28d0*/  IMAD.WIDE.U32 R32, R32, R26, RZ ;  /* 0x0000001a20207225 */ /* 0x000fe200078e00ff */
[----:B------:R-:W-:-:S03]  /*28e0*/  IADD3 R6, R39, R23, RZ ;  /* 0x0000001727067210 */ /* 0x000fc60007ffe0ff */
[-C--:B------:R-:W-:Y:S01]  /*28f0*/  IMAD R4, R9, R2.reuse, RZ ;  /* 0x0000000209047224 */ /* 0x080fe200078e02ff */
[----:B------:R-:W-:Y:S01]  /*2900*/  IADD3 R9, R37, R25, RZ ;  /* 0x0000001925097210 */ /* 0x000fe20007ffe0ff */
[----:B------:R-:W-:Y:S01]  /*2910*/  IMAD R3, R3, R2, RZ ;  /* 0x0000000203037224 */ /* 0x000fe200078e02ff */
[----:B------:R-:W-:-:S03]  /*2920*/  IADD3 R2, R33, R21, RZ ;  /* 0x0000001521027210 */ /* 0x000fc60007ffe0ff */
[----:B------:R-:W-:Y:S05]  /*2930*/  @!P0 BRA `(.L_x_603) ;  /* 0x0000010000008947 */ /* 0x000fea0003800000 */
[----:B------:R-:W-:Y:S01]  /*2940*/  IMAD.MOV.U32 R20, RZ, RZ, R42 ;  /* 0x000000ffff147224 */ /* 0x000fe200078e002a */
[----:B------:R-:W-:Y:S01]  /*2950*/  MOV R23, R43 ;  /* 0x0000002b00177202 */ /* 0x000fe20000000f00 */
[----:B------:R-:W-:Y:S01]  /*2960*/  IMAD.MOV.U32 R24, RZ, RZ, R34 ;  /* 0x000000ffff187224 */ /* 0x000fe200078e0022 */
[----:B------:R-:W-:Y:S02]  /*2970*/  MOV R22, 0x2990 ;  /* 0x0000299000167802 */ /* 0x000fe40000000f00 */
[----:B------:R-:W-:Y:S05]  /*2980*/  CALL.REL.NOINC `($__internal_12_$__cuda_sm20_div_s64) ;  /* 0x00001c7000007944 */ /* 0x000fea0003c00000 */
        /* <DEDUP_REMOVED lines=11> */
.L_x_603:
        /* <DEDUP_REMOVED lines=23> */
.L_x_604:
[----:B------:R-:W-:Y:S05]  /*2bb0*/  BSYNC B0 ;  /* 0x0000000000007941 */ /* 0x000fea0003800000 */
.L_x_602:
        /* <DEDUP_REMOVED lines=13> */
[----:B------:R-:W-:Y:S01]  /*2c90*/  IMAD.WIDE.U32 R34, R19, R5, R34 ;  /* 0x0000000513227225 */ /* 0x000fe200078e0022 */
[----:B------:R-:W-:-:S03]  /*2ca0*/  MOV R47, R21 ;  /* 0x00000015002f7202 */ /* 0x000fc60000000f00 */
[----:B------:R-:W-:-:S04]  /*2cb0*/  IMAD R20, R20, R19, RZ ;  /* 0x0000001314147224 */ /* 0x000fc800078e02ff */
[----:B------:R-:W-:-:S05]  /*2cc0*/  IMAD R18, R18, R5, R20 ;  /* 0x0000000512127224 */ /* 0x000fca00078e0214 */
[----:B------:R-:W-:Y:S01]  /*2cd0*/  IADD3 R18, R35, R18, RZ ;  /* 0x0000001223127210 */ /* 0x000fe20007ffe0ff */
[----:B------:R-:W-:Y:S05]  /*2ce0*/  BRA `(.L_x_607) ;  /* 0x0000016000007947 */ /* 0x000fea0003800000 */
.L_x_606:
[----:B------:R-:W0:Y:S01]  /*2cf0*/  I2F.U32.RP R20, R19 ;  /* 0x0000001300147306 */ /* 0x000e220000209000 */
[----:B------:R-:W-:Y:S01]  /*2d00*/  HFMA2.MMA R22, -RZ, RZ, 0, 0 ;  /* 0x00000000ff167435 */ /* 0x000fe200000001ff */
[----:B------:R-:W-:Y:S01]  /*2d10*/  ISETP.NE.U32.AND P0, PT, R19, RZ, PT ;  /* 0x000000ff1300720c */ /* 0x000fe20003f05070 */
[----:B------:R-:W-:-:S05]  /*2d20*/  IMAD.MOV.U32 R47, RZ, RZ, RZ ;  /* 0x000000ffff2f7224 */ /* 0x000fca00078e00ff */
        /* <DEDUP_REMOVED lines=18> */
.L_x_607:
[----:B------:R-:W-:Y:S05]  /*2e50*/  BSYNC B0 ;  /* 0x0000000000007941 */ /* 0x000fea0003800000 */
.L_x_605:
        /* <DEDUP_REMOVED lines=22> */
.L_x_609:
        /* <DEDUP_REMOVED lines=23> */
.L_x_610:
[----:B------:R-:W-:Y:S05]  /*3130*/  BSYNC B0 ;  /* 0x0000000000007941 */ /* 0x000fea0003800000 */
.L_x_608:
[----:B------:R-:W-:Y:S01]  /*3140*/  SHF.R.S32.HI R0, RZ, 0x1f, R10 ;  /* 0x0000001fff007819 */ /* 0x000fe2000001140a */
[-C--:B------:R-:W-:Y:S01]  /*3150*/  IMAD R5, R23, R10.reuse, RZ ;  /* 0x0000000a17057224 */ /* 0x080fe200078e02ff */
[----:B------:R-:W-:Y:S01]  /*3160*/  SHF.R.S32.HI R17, RZ, 0x1f, R3 ;  /* 0x0000001fff117819 */ /* 0x000fe20000011403 */
[----:B------:R-:W-:Y:S01]  /*3170*/  IMAD.WIDE.U32 R46, R22, R10, RZ ;  /* 0x0000000a162e7225 */ /* 0x000fe200078e00ff */
[----:B------:R-:W-:Y:S01]  /*3180*/  LOP3.LUT R10, R43, R14, RZ, 0xfc, !PT ;  /* 0x0000000e2b0a7212 */ /* 0x000fe200078efcff */
[----:B------:R-:W-:Y:S02]  /*3190*/  BSSY B0, `(.L_x_611) ;  /* 0x0000038000007945 */ /* 0x000fe40003800000 */
[----:B------:R-:W-:Y:S01]  /*31a0*/  IMAD R35, R26, c[0x0][0x214], RZ ;  /* 0x000085001a237a24 */ /* 0x000fe200078e02ff */
[----:B------:R-:W-:Y:S01]  /*31b0*/  ISETP.NE.U32.AND P0, PT, R10, RZ, PT ;  /* 0x000000ff0a00720c */ /* 0x000fe20003f05070 */
[----:B------:R-:W-:Y:S02]  /*31c0*/  IMAD R5, R0, R22, R5 ;  /* 0x0000001600057224 */ /* 0x000fe400078e0205 */
[----:B------:R-:W-:Y:S01]  /*31d0*/  IMAD R0, R18, R35, RZ ;  /* 0x0000002312007224 */ /* 0x000fe200078e02ff */
[----:B------:R-:W-:Y:S01]  /*31e0*/  SHF.R.S32.HI R21, RZ, 0x1f, R35 ;  /* 0x0000001fff157819 */ /* 0x000fe20000011423 */
[----:B------:R-:W-:Y:S01]  /*31f0*/  IMAD R16, R16, R3, RZ ;  /* 0x0000000310107224 */ /* 0x000fe200078e02ff */
[----:B------:R-:W-:Y:S01]  /*3200*/  IADD3 R10, R47, R5, RZ ;  /* 0x000000052f0a7210 */ /* 0x000fe20007ffe0ff */
[----:B------:R-:W-:-:S04]  /*3210*/  IMAD.WIDE.U32 R18, R20, R3, RZ ;  /* 0x0000000314127225 */ /* 0x000fc800078e00ff */
        /* <DEDUP_REMOVED lines=14> */
[----:B------:R-:W-:-:S02]  /*3300*/  MOV R22, R42 ;  /* 0x0000002a00167202 */ /* 0x000fc40000000f00 */
[----:B------:R-:W-:Y:S02]  /*3310*/  IADD3.X R20, RZ, ~R21, RZ, P0, !PT ;  /* 0x80000015ff147210 */ /* 0x000fe400007fe4ff */
        /* <DEDUP_REMOVED lines=8> */
.L_x_612:
        /* <DEDUP_REMOVED lines=23> */
.L_x_613:
[----:B------:R-:W-:Y:S05]  /*3510*/  BSYNC B0 ;  /* 0x0000000000007941 */ /* 0x000fea0003800000 */
.L_x_611:
        /* <DEDUP_REMOVED lines=16> */
[----:B------:R-:W-:Y:S02]  /*3620*/  IADD3 R20, P0, RZ, -R0, RZ ;  /* 0x80000000ff147210 */ /* 0x000fe40007f1e0ff */
[----:B------:R-:W-:Y:S02]  /*3630*/  MOV R22, R42 ;  /* 0x0000002a00167202 */ /* 0x000fe40000000f00 */
[----:B------:R-:W-:-:S02]  /*3640*/  IADD3.X R14, RZ, ~R21, RZ, P0, !PT ;  /* 0x80000015ff0e7210 */ /* 0x000fc400007fe4ff */
[----:B------:R-:W-:-:S03]  /*3650*/  MOV R23, R43 ;  /* 0x0000002b00177202 */ /* 0x000fc60000000f00 */
[----:B------:R-:W-:Y:S02]  /*3660*/  IMAD R14, R14, R13, RZ ;  /* 0x0000000d0e0e7224 */ /* 0x000fe400078e02ff */
[----:B------:R-:W-:-:S04]  /*3670*/  IMAD.WIDE.U32 R22, R13, R20, R22 ;  /* 0x000000140d167225 */ /* 0x000fc800078e0016 */
[----:B------:R-:W-:Y:S02]  /*3680*/  IMAD R14, R11, R20, R14 ;  /* 0x000000140b0e7224 */ /* 0x000fe400078e020e */
[----:B------:R-:W-:Y:S02]  /*3690*/  IMAD.MOV.U32 R13, RZ, RZ, R22 ;  /* 0x000000ffff0d7224 */ /* 0x000fe400078e0016 */
[----:B------:R-:W-:Y:S01]  /*36a0*/  IMAD.MOV.U32 R20, RZ, RZ, R0 ;  /* 0x000000ffff147224 */ /* 0x000fe200078e0000 */
[----:B------:R-:W-:Y:S01]  /*36b0*/  IADD3 R5, R23, R14, RZ ;  /* 0x0000000e17057210 */ /* 0x000fe20007ffe0ff */
[----:B------:R-:W-:Y:S05]  /*36c0*/  BRA `(.L_x_616) ;  /* 0x0000017000007947 */ /* 0x000fea0003800000 */
.L_x_615:
        /* <DEDUP_REMOVED lines=23> */
.L_x_616:
[----:B------:R-:W-:Y:S05]  /*3840*/  BSYNC B0 ;  /* 0x0000000000007941 */ /* 0x000fea0003800000 */
.L_x_614:
        /* <DEDUP_REMOVED lines=8> */
[----:B------:R-:W-:Y:S01]  /*38d0*/  IMAD R0, R0, R20, R3 ;  /* 0x0000001400007224 */ /* 0x000fe200078e0203 */
[----:B------:R-:W-:Y:S01]  /*38e0*/  SHF.R.S32.HI R3, RZ, 0x1f, R4 ;  /* 0x0000001fff037819 */ /* 0x000fe20000011404 */
[----:B------:R-:W-:Y:S02]  /*38f0*/  IMAD R2, R5, R4, RZ ;  /* 0x0000000405027224 */ /* 0x000fe400078e02ff */
        /* <DEDUP_REMOVED lines=9> */
.L_x_592:
[----:B------:R-:W-:-:S04]  /*3990*/  LEA R2, P0, R32, c[0x0][0x200], 0x2 ;  /* 0x0000800020027a11 */ /* 0x000fc800078010ff */
[----:B------:R-:W-:-:S05]  /*39a0*/  LEA.HI.X R3, R32, c[0x0][0x204], R33, 0x2, P0 ;  /* 0x0000810020037a11 */ /* 0x000fca00000f1421 */
[----:B------:R0:W-:Y:S04]  /*39b0*/  STG.E [R2.64], R28 ;  /* 0x0000001c02007986 */ /* 0x0001e8000c101908 */
.L_x_591:
[----:B------:R-:W-:Y:S05]  /*39c0*/  BSYNC B1 ;  /* 0x0000000000017941 */ /* 0x000fea0003800000 */
.L_x_590:
[----:B0-----:R-:W0:Y:S01]  /*39d0*/  S2R R3, SR_TID.X ;  /* 0x0000000000037919 */ /* 0x001e220000002100 */
[----:B------:R-:W-:Y:S02]  /*39e0*/  IMAD.MOV.U32 R13, RZ, RZ, c[0x0][0x314] ;  /* 0x0000c500ff0d7624 */ /* 0x000fe400078e00ff */
[----:B------:R-:W-:-:S03]  /*39f0*/  IMAD.MOV.U32 R4, RZ, RZ, RZ ;  /* 0x000000ffff047224 */ /* 0x000fc600078e00ff */
[----:B------:R-:W-:Y:S02]  /*3a00*/  ISETP.GE.AND P0, PT, R13, 0x1, PT ;  /* 0x000000010d00780c */ /* 0x000fe40003f06270 */
[CC--:B0-----:R-:W-:Y:S02]  /*3a10*/  LEA.HI R2, R30.reuse, R3.reuse, RZ, 0x2 ;  /* 0x000000031e027211 */ /* 0x0c1fe400078f10ff */
[----:B------:R-:W-:Y:S02]  /*3a20*/  LEA.HI R16, R30, R3, RZ, 0x4 ;  /* 0x000000031e107211 */ /* 0x000fe400078f20ff */
[----:B------:R-:W-:Y:S02]  /*3a30*/  LOP3.LUT R2, R2, 0xfffffffc, RZ, 0xc0, !PT ;  /* 0xfffffffc02027812 */ /* 0x000fe400078ec0ff */
[----:B------:R-:W-:Y:S02]  /*3a40*/  LOP3.LUT R18, R16, 0x3ffffff0, RZ, 0xc0, !PT ;  /* 0x3ffffff010127812 */ /* 0x000fe400078ec0ff */
[----:B------:R-:W-:Y:S01]  /*3a50*/  SHF.R.S32.HI R16, RZ, 0x4, R16 ;  /* 0x00000004ff107819 */ /* 0x000fe20000011410 */
[----:B------:R-:W-:-:S02]  /*3a60*/  IMAD.IADD R0, R3, 0x1, -R2 ;  /* 0x0000000103007824 */ /* 0x000fc400078e0a02 */
[----:B------:R-:W-:-:S03]  /*3a70*/  IMAD.IADD R18, R3, 0x1, -R18 ;  /* 0x0000000103127824 */ /* 0x000fc600078e0a12 */
[----:B------:R-:W-:Y:S02]  /*3a80*/  ISETP.GE.OR P5, PT, R0, c[0x0][0x314], P5 ;  /* 0x0000c50000007a0c */ /* 0x000fe40002fa6670 */
[----:B------:R-:W-:-:S11]  /*3a90*/  SHF.L.U32 R18, R18, 0x2, RZ ;  /* 0x0000000212127819 */ /* 0x000fd600000006ff */
[----:B------:R-:W-:Y:S02]  /*3aa0*/  @!P5 FADD.FTZ R5, -R28, R29 ;  /* 0x0000001d1c05d221 */ /* 0x000fe40000010100 */
[----:B------:R-:W-:Y:S01]  /*3ab0*/  @!P5 IMAD R6, R0, 0x24, R2 ;  /* 0x000000240006d824 */ /* 0x000fe200078e0202 */
[----:B------:R-:W-:Y:S01]  /*3ac0*/  HFMA2.MMA R0, -RZ, RZ, 0, 0 ;  /* 0x00000000ff007435 */ /* 0x000fe200000001ff */
[----:B------:R-:W-:Y:S01]  /*3ad0*/  @!P5 FMUL.FTZ R5, R5, 1.4426950216293334961 ;  /* 0x3fb8aa3b0505d820 */ /* 0x000fe20000410000 */
[----:B------:R-:W-:-:S05]  /*3ae0*/  CS2R R2, SRZ ;  /* 0x0000000000027805 */ /* 0x000fca000001ff00 */
[----:B------:R-:W0:Y:S02]  /*3af0*/  @!P5 MUFU.EX2 R5, R5 ;  /* 0x000000050005d308 */ /* 0x000e240000000800 */
[----:B0-----:R0:W-:Y:S04]  /*3b00*/  @!P5 STS [R6], R5 ;  /* 0x000000050600d388 */ /* 0x0011e80000000800 */
        /* <DEDUP_REMOVED lines=25> */
.L_x_619:
        /* <DEDUP_REMOVED lines=37> */
.L_x_618:
        /* <DEDUP_REMOVED lines=25> */
.L_x_620:
[----:B------:R-:W-:-:S13]  /*4080*/  ISETP.LT.OR P4, PT, R14, c[0x0][0x314], P4 ;  /* 0x0000c5000e007a0c */ /* 0x000fda0002781670 */
[----:B------:R-:W-:Y:S05]  /*4090*/  @!P4 BRA `(.L_x_617) ;  /* 0x000000a00000c947 */ /* 0x000fea0003800000 */
[----:B------:R-:W-:Y:S01]  /*40a0*/  ISETP.GE.AND P0, PT, R16, R15, PT ;  /* 0x0000000f1000720c */ /* 0x000fe20003f06270 */
[----:B------:R-:W-:-:S12]  /*40b0*/  BSSY B0, `(.L_x_621) ;  /* 0x0000003000007945 */ /* 0x000fd80003800000 */
[----:B------:R-:W-:Y:S05]  /*40c0*/  @P0 BRA `(.L_x_622) ;  /* 0x0000001000000947 */ /* 0x000fea0003800000 */
[----:B------:R0:W5:Y:S02]  /*40d0*/  LDG.E.128 R8, [R24.64] ;  /* 0x0000000818087981 */ /* 0x000164000c1e1d00 */
.L_x_622:
[----:B------:R-:W-:Y:S05]  /*40e0*/  BSYNC B0 ;  /* 0x0000000000007941 */ /* 0x000fea0003800000 */
.L_x_621:
[----:B------:R-:W1:Y:S02]  /*40f0*/  LDS R5, [R6] ;  /* 0x0000000006057984 */ /* 0x000e640000000800 */
[C---:B-1---5:R-:W-:Y:S02]  /*4100*/  FFMA.FTZ R4, R5.reuse, R8, R4 ;  /* 0x0000000805047223 */ /* 0x062fe40000010004 */
[C---:B------:R-:W-:Y:S02]  /*4110*/  FFMA.FTZ R3, R5.reuse, R9, R3 ;  /* 0x0000000905037223 */ /* 0x040fe40000010003 */
[C---:B------:R-:W-:Y:S02]  /*4120*/  FFMA.FTZ R2, R5.reuse, R10, R2 ;  /* 0x0000000a05027223 */ /* 0x040fe40000010002 */
[----:B------:R-:W-:Y:S02]  /*4130*/  FFMA.FTZ R0, R5, R11, R0 ;  /* 0x0000000b05007223 */ /* 0x000fe40000010000 */
.L_x_617:
[----:B------:R-:W-:Y:S02]  /*4140*/  IADD3 R16, R16, UR6, RZ ;  /* 0x0000000610107c10 */ /* 0x000fe4000fffe0ff */
[----:B------:R-:W-:-:S02]  /*4150*/  F2FP.PACK_AB R4, R3, R4 ;  /* 0x000000040304723e */ /* 0x000fc400000000ff */
[----:B------:R-:W-:Y:S02]  /*4160*/  ISETP.GE.AND P0, PT, R16, R12, PT ;  /* 0x0000000c1000720c */ /* 0x000fe40003f06270 */
[----:B0-----:R-:W-:-:S11]  /*4170*/  F2FP.PACK_AB R5, R0, R2 ;  /* 0x000000020005723e */ /* 0x001fd600000000ff */
[----:B------:R-:W-:Y:S05]  /*4180*/  @P0 EXIT ;  /* 0x000000000000094d */ /* 0x000fea0003800000 */
[-C--:B------:R-:W-:Y:S02]  /*4190*/  IABS R6, R7.reuse ;  /* 0x0000000700067213 */ /* 0x080fe40000000000 */
        /* <DEDUP_REMOVED lines=70> */
        .weak           $__internal_12_$__cuda_sm20_div_s64
        .type           $__internal_12_$__cuda_sm20_div_s64,@function
        .size           $__internal_12_$__cuda_sm20_div_s64,(.L_x_7708 - $__internal_12_$__cuda_sm20_div_s64)
$__internal_12_$__cuda_sm20_div_s64:
        /* <DEDUP_REMOVED lines=26> */
[----:B------:R-:W-:Y:S01]  /*47a0*/  IADD3 R44, P0, RZ, -R44, RZ ;  /* 0x8000002cff2c7210 */ /* 0x000fe20007f1e0ff */
[----:B------:R-:W-:Y:S02]  /*47b0*/  IMAD.MOV.U32 R45, RZ, RZ, RZ ;  /* 0x000000ffff2d7224 */ /* 0x000fe400078e00ff */
[----:B------:R-:W-:Y:S02]  /*47c0*/  IMAD R0, R25, R40, R0 ;  /* 0x0000002819007224 */ /* 0x000fe400078e0200 */
[----:B------:R-:W-:-:S04]  /*47d0*/  IMAD.HI.U32 R50, R51, R44, RZ ;  /* 0x0000002c33327227 */ /* 0x000fc800078e00ff */
[----:B------:R-:W-:-:S04]  /*47e0*/  IMAD.X R0, RZ, RZ, ~R0, P0 ;  /* 0x000000ffff007224 */ /* 0x000fc800000e0e00 */
[----:B------:R-:W-:-:S04]  /*47f0*/  IMAD.WIDE.U32 R50, P0, R51, R0, R50 ;  /* 0x0000000033327225 */ /* 0x000fc80007800032 */
[----:B------:R-:W-:-:S04]  /*4800*/  IMAD.HI.U32 R31, R25, R0, RZ ;  /* 0x00000000191f7227 */ /* 0x000fc800078e00ff */
[----:B------:R-:W-:-:S04]  /*4810*/  IMAD.HI.U32 R21, P4, R25, R44, R50 ;  /* 0x0000002c19157227 */ /* 0x000fc80007880032 */
[----:B------:R-:W-:Y:S02]  /*4820*/  IMAD R0, R25, R0, RZ ;  /* 0x0000000019007224 */ /* 0x000fe400078e02ff */
[----:B------:R-:W-:Y:S01]  /*4830*/  IMAD.X R31, R31, 0x1, R25, P0 ;  /* 0x000000011f1f7824 */ /* 0x000fe200000e0619 */
[-C--:B------:R-:W-:Y:S02]  /*4840*/  IADD3 R25, P0, RZ, -R20.reuse, RZ ;  /* 0x80000014ff197210 */ /* 0x080fe40007f1e0ff */
        /* <DEDUP_REMOVED lines=9> */
[----:B------:R-:W-:-:S05]  /*48e0*/  IADD3 R27, P2, R27, R44, RZ ;  /* 0x0000002c1b1b7210 */ /* 0x000fca0007f5e0ff */
[----:B------:R-:W-:-:S04]  /*48f0*/  IMAD.WIDE.U32 R44, R27, R40, RZ ;  /* 0x000000281b2c7225 */ /* 0x000fc800078e00ff */
[----:B------:R-:W-:Y:S01]  /*4900*/  IMAD R25, R27, R41, R45 ;  /* 0x000000291b197224 */ /* 0x000fe200078e022d */
[----:B------:R-:W-:Y:S01]  /*4910*/  IADD3 R21, P0, -R44, R0, RZ ;  /* 0x000000002c157210 */ /* 0x000fe20007f1e1ff */
[----:B------:R-:W-:-:S05]  /*4920*/  IMAD.HI.U32 R0, R31, R20, RZ ;  /* 0x000000141f007227 */ /* 0x000fca00078e00ff */
[----:B------:R-:W-:Y:S02]  /*4930*/  IADD3.X R0, R0, RZ, RZ, P3, !PT ;  /* 0x000000ff00007210 */ /* 0x000fe40001ffe4ff */
[----:B------:R-:W-:-:S03]  /*4940*/  ISETP.GE.U32.AND P3, PT, R21, R40, PT ;  /* 0x000000281500720c */ /* 0x000fc60003f66070 */
[----:B------:R-:W-:-:S04]  /*4950*/  IMAD.X R0, RZ, RZ, R0, P2 ;  /* 0x000000ffff007224 */ /* 0x000fc800010e0600 */
        /* <DEDUP_REMOVED lines=29> */
[----:B------:R-:W-:Y:S06]  /*4b30*/  RET.REL.NODEC R40 `(_ZN5flash32flash_fwd_splitkv_combine_kernelI23Flash_fwd_kernel_traitsILi64ELi64ELi256ELi4ELb0ELb0EN7cutlass6half_tE19Flash_kernel_traitsILi64ELi64ELi256ELi4ES3_EELi8ELi2ELb1EEEvNS_16Flash_fwd_paramsE) ;  /* 0xffffb4c028007950 */ /* 0x000fec0003c3ffff */
.L_x_623:
        /* <DEDUP_REMOVED lines=12> */
.L_x_7708:


//--------------------- .text._ZN5flash32flash_fwd_splitkv_combine_kernelI23Flash_fwd_kernel_traitsILi64ELi64ELi256ELi4ELb0ELb0EN7cutlass6half_tE19Flash_kernel_traitsILi64ELi64ELi256ELi4ES3_EELi8ELi1ELb1EEEvNS_16Flash_fwd_paramsE --------------------------
	.section	.text._ZN5flash32flash_fwd_splitkv_combine_kernelI23Flash_fwd_kernel_traitsILi64ELi64ELi256ELi4ELb0ELb0EN7cutlass6half_tE19Flash_kernel_traitsILi64ELi64ELi256ELi4ES3_EELi8ELi1ELb1EEEvNS_16Flash_fwd_paramsE,"ax",@progbits
	.sectioninfo	@"SHI_REGISTERS=54"
	.align	128
        .global         _ZN5flash32flash_fwd_splitkv_combine_kernelI23Flash_fwd_kernel_traitsILi64ELi64ELi256ELi4ELb0ELb0EN7cutlass6half_tE19Flash_kernel_traitsILi64ELi64ELi256ELi4ES3_EELi8ELi1ELb1EEEvNS_16Flash_fwd_paramsE
        .type           _ZN5flash32flash_fwd_splitkv_combine_kernelI23Flash_fwd_kernel_traitsILi64ELi64ELi256ELi4ELb0ELb0EN7cutlass6half_tE19Flash_kernel_traitsILi64ELi64ELi256ELi4ES3_EELi8ELi1ELb1EEEvNS_16Flash_fwd_paramsE,@function
        .size           _ZN5flash32flash_fwd_splitkv_combine_kernelI23Flash_fwd_kernel_traitsILi64ELi64ELi256ELi4ELb0ELb0EN7cutlass6half_tE19Flash_kernel_traitsILi64ELi64ELi256ELi4ES3_EELi8ELi1ELb1EEEvNS_16Flash_fwd_paramsE,(.L_x_7709 - _ZN5flash32flash_fwd_splitkv_combine_kernelI23Flash_fwd_kernel_traitsILi64ELi64ELi256ELi4ELb0ELb0EN7cutlass6half_tE19Flash_kernel_traitsILi64ELi64ELi256ELi4ES3_EELi8ELi1ELb1EEEvNS_16Flash_fwd_paramsE)
        .other          _ZN5flash32flash_fwd_splitkv_combine_kernelI23Flash_fwd_kernel_traitsILi64ELi64ELi256ELi4ELb0ELb0EN7cutlass6half_tE19Flash_kernel_traitsILi64ELi64ELi256ELi4ES3_EELi8ELi1ELb1EEEvNS_16Flash_fwd_paramsE,@"STO_CUDA_ENTRY STV_DEFAULT"
_ZN5flash32flash_fwd_splitkv_combine_kernelI23Flash_fwd_kernel_traitsILi64ELi64ELi256ELi4ELb0ELb0EN7cutlass6half_tE19Flash_kernel_traitsILi64ELi64ELi256ELi4ES3_EELi8ELi1ELb1EEEvNS_16Flash_fwd_paramsE:
.text._ZN5flash32flash_fwd_splitkv_combine_kernelI23Flash_fwd_kernel_traitsILi64ELi64ELi256ELi4ELb0ELb0EN7cutlass6half_tE19Flash_kernel_traitsILi64ELi64ELi256ELi4ES3_EELi8ELi1ELb1EEEvNS_16Flash_fwd_paramsE:
        /* <DEDUP_REMOVED lines=23> */
[----:B------:R-:W-:Y:S05]  /*0170*/  CALL.REL.NOINC `($__internal_13_$__cuda_sm20_div_s64) ;  /* 0x0000458000007944 */ /* 0x000fea0003c00000 */
[----:B------:R-:W-:Y:S02]  /*0180*/  MOV R8, R0 ;  /* 0x0000000000087202 */ /* 0x000fe40000000f00 */
[----:B------:R-:W-:Y:S01]  /*0190*/  MOV R9, R23 ;  /* 0x0000001700097202 */ /* 0x000fe20000000f00 */
[----:B------:R-:W-:Y:S05]  /*01a0*/  BRA `(.L_x_625) ;  /* 0x0000013000007947 */ /* 0x000fea0003800000 */
.L_x_624:
        /* <DEDUP_REMOVED lines=19> */
.L_x_625:
        /* <DEDUP_REMOVED lines=17> */
.L_x_627:
        /* <DEDUP_REMOVED lines=19> */
.L_x_628:
[----:B------:R-:W-:Y:S05]  /*0520*/  BSYNC B0 ;  /* 0x0000000000007941 */ /* 0x000fea0003800000 */
.L_x_626:
        /* <DEDUP_REMOVED lines=45> */
.L_x_630:
        /* <DEDUP_REMOVED lines=19> */
.L_x_631:
[----:B------:R-:W-:Y:S05]  /*0930*/  BSYNC B0 ;  /* 0x0000000000007941 */ /* 0x000fea0003800000 */
.L_x_629:
        /* <DEDUP_REMOVED lines=78> */
.L_x_633:
        /* <DEDUP_REMOVED lines=19> */
.L_x_634:
[----:B------:R-:W-:Y:S05]  /*0f50*/  BSYNC B0 ;  /* 0x0000000000007941 */ /* 0x000fea0003800000 */
.L_x_632:
        /* <DEDUP_REMOVED lines=43> */
.L_x_636:
        /* <DEDUP_REMOVED lines=19> */
.L_x_637:
[----:B------:R-:W-:Y:S05]  /*1340*/  BSYNC B0 ;  /* 0x0000000000007941 */ /* 0x000fea0003800000 */
.L_x_635:
        /* <DEDUP_REMOVED lines=133> */
.L_x_639:
[----:B------:R-:W-:Y:S05]  /*1ba0*/  BSYNC B0 ;  /* 0x0000000000007941 */ /* 0x000fea0003800000 */
.L_x_638:
        /* <DEDUP_REMOVED lines=73> */
[----:B------:R-:W-:Y:S05]  /*2040*/  CALL.REL.NOINC `($__internal_13_$__cuda_sm20_div_s64) ;  /* 0x000026b000007944 */ /* 0x000fea0003c00000 */
        /* <DEDUP_REMOVED lines=10> */
.L_x_644:
        /* <DEDUP_REMOVED lines=23> */
.L_x_645:
[----:B------:R-:W-:Y:S05]  /*2260*/  BSYNC B0 ;  /* 0x0000000000007941 */ /* 0x000fea0003800000 */
.L_x_643:
        /* <DEDUP_REMOVED lines=22> */
.L_x_647:
        /* <DEDUP_REMOVED lines=22> */
.L_x_648:
[----:B------:R-:W-:Y:S05]  /*2530*/  BSYNC B0 ;  /* 0x0000000000007941 */ /* 0x000fea0003800000 */
.L_x_646:
        /* <DEDUP_REMOVED lines=22> */
.L_x_650:
        /* <DEDUP_REMOVED lines=22> */
.L_x_651:
[----:B------:R-:W-:Y:S05]  /*2800*/  BSYNC B0 ;  /* 0x0000000000007941 */ /* 0x000fea0003800000 */
.L_x_649:
        /* <DEDUP_REMOVED lines=33> */
[----:B------:R-:W-:Y:S05]  /*2a20*/  CALL.REL.NOINC `($__internal_13_$__cuda_sm20_div_s64) ;  /* 0x00001cd000007944 */ /* 0x000fea0003c00000 */
        /* <DEDUP_REMOVED lines=11> */
.L_x_653:
        /* <DEDUP_REMOVED lines=23> */
.L_x_654:
[----:B------:R-:W-:Y:S05]  /*2c50*/  BSYNC B0 ;  /* 0x0000000000007941 */ /* 0x000fea0003800000 */
.L_x_652:
        /* <DEDUP_REMOVED lines=20> */
.L_x_656:
        /* <DEDUP_REMOVED lines=23> */
.L_x_657:
[----:B------:R-:W-:Y:S05]  /*2f10*/  BSYNC B0 ;  /* 0x0000000000007941 */ /* 0x000fea0003800000 */
.L_x_655:
        /* <DEDUP_REMOVED lines=19> */
.L_x_659:
        /* <DEDUP_REMOVED lines=23> */
.L_x_660:
[----:B------:R-:W-:Y:S05]  /*31c0*/  BSYNC B0 ;  /* 0x0000000000007941 */ /* 0x000fea0003800000 */
.L_x_658:
        /* <DEDUP_REMOVED lines=25> */
[----:B------:R-:W-:Y:S05]  /*3360*/  CALL.REL.NOINC `($__internal_13_$__cuda_sm20_div_s64) ;  /* 0x0000139000007944 */ /* 0x000fea0003c00000 */
        /* <DEDUP_REMOVED lines=12> */
.L_x_662:
        /* <DEDUP_REMOVED lines=23> */
.L_x_663:
[----:B------:R-:W-:Y:S05]  /*35a0*/  BSYNC B0 ;  /* 0x0000000000007941 */ /* 0x000fea0003800000 */
.L_x_661:
        /* <DEDUP_REMOVED lines=28> */
.L_x_665:
        /* <DEDUP_REMOVED lines=23> */
.L_x_666:
[----:B------:R-:W-:Y:S05]  /*38e0*/  BSYNC B0 ;  /* 0x0000000000007941 */ /* 0x000fea0003800000 */
.L_x_664:
        /* <DEDUP_REMOVED lines=20> */
.L_x_642:
[----:B------:R-:W-:-:S04]  /*3a30*/  LEA R2, P0, R38, c[0x0][0x200], 0x2 ;  /* 0x0000800026027a11 */ /* 0x000fc800078010ff */
[----:B------:R-:W-:-:S05]  /*3a40*/  LEA.HI.X R3, R38, c[0x0][0x204], R39, 0x2, P0 ;  /* 0x0000810026037a11 */ /* 0x000fca00000f1427 */
[----:B------:R0:W-:Y:S04]  /*3a50*/  STG.E [R2.64], R29 ;  /* 0x0000001d02007986 */ /* 0x0001e8000c101908 */
.L_x_641:
[----:B------:R-:W-:Y:S05]  /*3a60*/  BSYNC B1 ;  /* 0x0000000000017941 */ /* 0x000fea0003800000 */
.L_x_640:
[-C--:B0-----:R-:W-:Y:S01]  /*3a70*/  LEA.HI R2, R26, R26.reuse, RZ, 0x1 ;  /* 0x0000001a1a027211 */ /* 0x081fe200078f08ff */
[----:B------:R-:W-:Y:S01]  /*3a80*/  IMAD.MOV.U32 R13, RZ, RZ, c[0x0][0x314] ;  /* 0x0000c500ff0d7624 */ /* 0x000fe200078e00ff */
[----:B------:R-:W-:Y:S01]  /*3a90*/  LEA.HI R16, R31, R26, RZ, 0x4 ;  /* 0x0000001a1f107211 */ /* 0x000fe200078f20ff */
[----:B------:R-:W-:Y:S01]  /*3aa0*/  IMAD.MOV.U32 R4, RZ, RZ, RZ ;  /* 0x000000ffff047224 */ /* 0x000fe200078e00ff */
[----:B------:R-:W-:Y:S02]  /*3ab0*/  LOP3.LUT R0, R2, 0xfffffffe, RZ, 0xc0, !PT ;  /* 0xfffffffe02007812 */ /* 0x000fe400078ec0ff */
[----:B------:R-:W-:Y:S02]  /*3ac0*/  ISETP.GE.AND P0, PT, R13, 0x1, PT ;  /* 0x000000010d00780c */ /* 0x000fe40003f06270 */
[----:B------:R-:W-:Y:S01]  /*3ad0*/  LOP3.LUT R18, R16, 0x3ffffff0, RZ, 0xc0, !PT ;  /* 0x3ffffff010127812 */ /* 0x000fe200078ec0ff */
[----:B------:R-:W-:Y:S01]  /*3ae0*/  IMAD.IADD R0, R26, 0x1, -R0 ;  /* 0x000000011a007824 */ /* 0x000fe200078e0a00 */
[----:B------:R-:W-:-:S02]  /*3af0*/  SHF.R.S32.HI R16, RZ, 0x4, R16 ;  /* 0x00000004ff107819 */ /* 0x000fc40000011410 */
[----:B------:R-:W-:Y:S02]  /*3b00*/  IADD3 R18, -R18, R26, RZ ;  /* 0x0000001a12127210 */ /* 0x000fe40007ffe1ff */
[----:B------:R-:W-:Y:S02]  /*3b10*/  ISETP.GE.OR P5, PT, R0, c[0x0][0x314], P5 ;  /* 0x0000c50000007a0c */ /* 0x000fe40002fa6670 */
[----:B------:R-:W-:-:S11]  /*3b20*/  SHF.L.U32 R18, R18, 0x2, RZ ;  /* 0x0000000212127819 */ /* 0x000fd600000006ff */
[----:B------:R-:W-:Y:S02]  /*3b30*/  @!P5 FADD.FTZ R3, -R29, R30 ;  /* 0x0000001e1d03d221 */ /* 0x000fe40000010100 */
[----:B------:R-:W-:Y:S02]  /*3b40*/  @!P5 IMAD.SHL.U32 R2, R2, 0x2, RZ ;  /* 0x000000020202d824 */ /* 0x000fe400078e00ff */
[----:B------:R-:W-:-:S03]  /*3b50*/  @!P5 FMUL.FTZ R3, R3, 1.4426950216293334961 ;  /* 0x3fb8aa3b0303d820 */ /* 0x000fc60000410000 */
[----:B------:R-:W-:-:S03]  /*3b60*/  @!P5 LOP3.LUT R2, R2, 0xfffffffc, RZ, 0xc0, !PT ;  /* 0xfffffffc0202d812 */ /* 0x000fc600078ec0ff */
[----:B------:R-:W0:Y:S02]  /*3b70*/  @!P5 MUFU.EX2 R3, R3 ;  /* 0x000000030003d308 */ /* 0x000e240000000800 */
[----:B------:R-:W-:Y:S02]  /*3b80*/  @!P5 IMAD R2, R0, 0x24, R2 ;  /* 0x000000240002d824 */ /* 0x000fe400078e0202 */
[----:B------:R-:W-:-:S03]  /*3b90*/  IMAD.MOV.U32 R0, RZ, RZ, RZ ;  /* 0x000000ffff007224 */ /* 0x000fc600078e00ff */
[----:B0-----:R0:W-:Y:S02]  /*3ba0*/  @!P5 STS [R2], R3 ;  /* 0x000000030200d388 */ /* 0x0011e40000000800 */
[----:B0-----:R-:W-:Y:S02]  /*3bb0*/  CS2R R2, SRZ ;  /* 0x0000000000027805 */ /* 0x001fe4000001ff00 */
        /* <DEDUP_REMOVED lines=25> */
.L_x_669:
[----:B------:R-:W-:Y:S01]  /*3d50*/  @!P3 MOV R24, R17 ;  /* 0x000000110018b202 */ /* 0x000fe20000000f00 */
[----:B------:R-:W0:Y:S01]  /*3d60*/  LDS R5, [R6] ;  /* 0x0000000006057984 */ /* 0x000e220000000800 */
[-C--:B------:R-:W-:Y:S02]  /*3d70*/  @!P3 MOV R25, R22.reuse ;  /* 0x000000160019b202 */ /* 0x080fe40000000f00 */
[----:B------:R-:W-:Y:S03]  /*3d80*/  IADD3 R14, R14, 0x4, RZ ;  /* 0x000000040e0e7810 */ /* 0x000fe60007ffe0ff */
[----:B------:R1:W0:Y:S01]  /*3d90*/  @!P3 LDG.E.128 R8, [R24.64] ;  /* 0x000000081808b981 */ /* 0x000222000c1e1d00 */
[----:B------:R-:W-:Y:S02]  /*3da0*/  PLOP3.LUT P3, PT, P0, PT, PT, 0x80, 0x0 ;  /* 0x000000000000781c */ /* 0x000fe4000076f070 */
[----:B------:R-:W-:Y:S02]  /*3db0*/  ISETP.GE.AND P2, PT, R14, R13, PT ;  /* 0x0000000d0e00720c */ /* 0x000fe40003f46270 */
[C---:B-1----:R-:W-:Y:S04]  /*3dc0*/  IADD3 R24, P1, R20.reuse, R17, RZ ;  /* 0x0000001114187210 */ /* 0x042fe80007f3e0ff */
[C---:B------:R-:W-:Y:S02]  /*3dd0*/  IADD3.X R25, R21.reuse, R22, RZ, P1, !PT ;  /* 0x0000001615197210 */ /* 0x040fe40000ffe4ff */
[C---:B------:R-:W-:Y:S04]  /*3de0*/  IADD3 R22, P1, R20.reuse, R24, RZ ;  /* 0x0000001814167210 */ /* 0x040fe80007f3e0ff */
[----:B------:R-:W-:Y:S01]  /*3df0*/  IADD3.X R23, R21, R25, RZ, P1, !PT ;  /* 0x0000001915177210 */ /* 0x000fe20000ffe4ff */
[C---:B0-----:R-:W-:Y:S02]  /*3e00*/  FFMA.FTZ R4, R5.reuse, R8, R4 ;  /* 0x0000000805047223 */ /* 0x041fe40000010004 */
[C---:B------:R-:W-:Y:S02]  /*3e10*/  FFMA.FTZ R3, R5.reuse, R9, R3 ;  /* 0x0000000905037223 */ /* 0x040fe40000010003 */
[C---:B------:R-:W-:Y:S02]  /*3e20*/  FFMA.FTZ R2, R5.reuse, R10, R2 ;  /* 0x0000000a05027223 */ /* 0x040fe40000010002 */
[----:B------:R-:W-:Y:S02]  /*3e30*/  FFMA.FTZ R0, R5, R11, R0 ;  /* 0x0000000b05007223 */ /* 0x000fe40000010000 */
[----:B------:R-:W0:Y:S04]  /*3e40*/  LDS R5, [R6+0x24] ;  /* 0x0000240006057984 */ /* 0x000e280000000800 */
[----:B------:R-:W0:Y:S02]  /*3e50*/  @!P3 LDG.E.128 R8, [R24.64] ;  /* 0x000000081808b981 */ /* 0x000e24000c1e1d00 */
[C---:B0-----:R-:W-:Y:S02]  /*3e60*/  FFMA.FTZ R4, R5.reuse, R8, R4 ;  /* 0x0000000805047223 */ /* 0x041fe40000010004 */
[C---:B------:R-:W-:Y:S02]  /*3e70*/  FFMA.FTZ R3, R5.reuse, R9, R3 ;  /* 0x0000000905037223 */ /* 0x040fe40000010003 */
[C---:B------:R-:W-:Y:S02]  /*3e80*/  FFMA.FTZ R2, R5.reuse, R10, R2 ;  /* 0x0000000a05027223 */ /* 0x040fe40000010002 */
[----:B------:R-:W-:Y:S02]  /*3e90*/  FFMA.FTZ R0, R5, R11, R0 ;  /* 0x0000000b05007223 */ /* 0x000fe40000010000 */
[----:B------:R-:W0:Y:S04]  /*3ea0*/  LDS R5, [R6+0x48] ;  /* 0x0000480006057984 */ /* 0x000e280000000800 */
[----:B------:R1:W0:Y:S02]  /*3eb0*/  @!P3 LDG.E.128 R8, [R22.64] ;  /* 0x000000081608b981 */ /* 0x000224000c1e1d00 */
[C---:B-1----:R-:W-:Y:S04]  /*3ec0*/  IADD3 R22, P1, R20.reuse, R22, RZ ;  /* 0x0000001614167210 */ /* 0x042fe80007f3e0ff */
[----:B------:R-:W-:Y:S02]  /*3ed0*/  IADD3.X R23, R21, R23, RZ, P1, !PT ;  /* 0x0000001715177210 */ /* 0x000fe40000ffe4ff */
[----:B------:R-:W-:Y:S01]  /*3ee0*/  IADD3 R17, P1, R20, R22, RZ ;  /* 0x0000001614117210 */ /* 0x000fe20007f3e0ff */
[C---:B0-----:R-:W-:Y:S02]  /*3ef0*/  FFMA.FTZ R4, R5.reuse, R8, R4 ;  /* 0x0000000805047223 */ /* 0x041fe40000010004 */
[C---:B------:R-:W-:Y:S02]  /*3f00*/  FFMA.FTZ R3, R5.reuse, R9, R3 ;  /* 0x0000000905037223 */ /* 0x040fe40000010003 */
[C---:B------:R-:W-:Y:S02]  /*3f10*/  FFMA.FTZ R2, R5.reuse, R10, R2 ;  /* 0x0000000a05027223 */ /* 0x040fe40000010002 */
[----:B------:R-:W-:Y:S02]  /*3f20*/  FFMA.FTZ R0, R5, R11, R0 ;  /* 0x0000000b05007223 */ /* 0x000fe40000010000 */
[----:B------:R0:W1:Y:S04]  /*3f30*/  LDS R5, [R6+0x6c] ;  /* 0x00006c0006057984 */ /* 0x0000680000000800 */
[----:B------:R2:W1:Y:S01]  /*3f40*/  @!P3 LDG.E.128 R8, [R22.64] ;  /* 0x000000081608b981 */ /* 0x000462000c1e1d00 */
[----:B0-----:R-:W-:Y:S02]  /*3f50*/  IADD3 R6, R6, 0x90, RZ ;  /* 0x0000009006067810 */ /* 0x001fe40007ffe0ff */
[----:B--2---:R-:W-:Y:S01]  /*3f60*/  IADD3.X R22, R21, R23, RZ, P1, !PT ;  /* 0x0000001715167210 */ /* 0x004fe20000ffe4ff */
[C---:B-1----:R-:W-:Y:S02]  /*3f70*/  FFMA.FTZ R4, R5.reuse, R8, R4 ;  /* 0x0000000805047223 */ /* 0x042fe40000010004 */
[C---:B------:R-:W-:Y:S02]  /*3f80*/  FFMA.FTZ R3, R5.reuse, R9, R3 ;  /* 0x0000000905037223 */ /* 0x040fe40000010003 */
[C---:B------:R-:W-:Y:S02]  /*3f90*/  FFMA.FTZ R2, R5.reuse, R10, R2 ;  /* 0x0000000a05027223 */ /* 0x040fe40000010002 */
[----:B------:R-:W-:Y:S01]  /*3fa0*/  FFMA.FTZ R0, R5, R11, R0 ;  /* 0x0000000b05007223 */ /* 0x000fe20000010000 */
[----:B------:R-:W-:-:S05]  /*3fb0*/  @!P2 BRA `(.L_x_669) ;  /* 0xfffffd900000a947 */ /* 0x000fca000383ffff */
.L_x_668:
[----:B------:R-:W-:-:S04]  /*3fc0*/  IADD3 R5, -R14, c[0x0][0x314], RZ ;  /* 0x0000c5000e057a10 */ /* 0x000fc80007ffe1ff */
[----:B------:R-:W-:-:S13]  /*3fd0*/  ISETP.GT.AND P0, PT, R5, 0x1, PT ;  /* 0x000000010500780c */ /* 0x000fda0003f04270 */
[----:B------:R-:W-:Y:S05]  /*3fe0*/  @!P0 BRA `(.L_x_670) ;  /* 0x0000018000008947 */ /* 0x000fea0003800000 */
[----:B------:R-:W-:Y:S01]  /*3ff0*/  ISETP.GE.AND P0, PT, R16, R15, PT ;  /* 0x0000000f1000720c */ /* 0x000fe20003f06270 */
[----:B------:R-:W0:-:S12]  /*4000*/  LDS R5, [R6] ;  /* 0x0000000006057984 */ /* 0x000e180000000800 */
[----:B------:R-:W-:Y:S02]  /*4010*/  @!P0 IMAD.MOV.U32 R24, RZ, RZ, R17 ;  /* 0x000000ffff188224 */ /* 0x000fe400078e0011 */
[----:B------:R-:W-:-:S05]  /*4020*/  @!P0 IMAD.MOV.U32 R25, RZ, RZ, R22 ;  /* 0x000000ffff198224 */ /* 0x000fca00078e0016 */
[----:B------:R1:W0:Y:S02]  /*4030*/  @!P0 LDG.E.128 R8, [R24.64] ;  /* 0x0000000818088981 */ /* 0x000224000c1e1d00 */
[----:B-1----:R-:W-:-:S04]  /*4040*/  IADD3 R24, P1, R20, R17, RZ ;  /* 0x0000001114187210 */ /* 0x002fc80007f3e0ff */
        /* <DEDUP_REMOVED lines=9> */
[----:B------:R-:W-:Y:S02]  /*40e0*/  IADD3.X R22, R21, R25, RZ, P0, !PT ;  /* 0x0000001915167210 */ /* 0x000fe400007fe4ff */
[----:B------:R-:W-:Y:S02]  /*40f0*/  PLOP3.LUT P4, PT, PT, PT, PT, 0x8, 0x0 ;  /* 0x000000000000781c */ /* 0x000fe40003f8e170 */
[----:B------:R-:W-:Y:S02]  /*4100*/  IADD3 R14, R14, 0x1, RZ ;  /* 0x000000010e0e7810 */ /* 0x000fe40007ffe0ff */
[----:B0-----:R-:W-:-:S04]  /*4110*/  IADD3 R6, R6, 0x24, RZ ;  /* 0x0000002406067810 */ /* 0x001fc80007ffe0ff */
[----:B------:R-:W-:Y:S01]  /*4120*/  IADD3 R6, R6, 0x24, RZ ;  /* 0x0000002406067810 */ /* 0x000fe20007ffe0ff */
[-C--:B--2---:R-:W-:Y:S02]  /*4130*/  FFMA.FTZ R4, R8, R5.reuse, R4 ;  /* 0x0000000508047223 */ /* 0x084fe40000010004 */
[-C--:B------:R-:W-:Y:S02]  /*4140*/  FFMA.FTZ R3, R9, R5.reuse, R3 ;  /* 0x0000000509037223 */ /* 0x080fe40000010003 */
[-C--:B------:R-:W-:Y:S02]  /*4150*/  FFMA.FTZ R2, R10, R5.reuse, R2 ;  /* 0x000000050a027223 */ /* 0x080fe40000010002 */
[----:B------:R-:W-:Y:S02]  /*4160*/  FFMA.FTZ R0, R11, R5, R0 ;  /* 0x000000050b007223 */ /* 0x000fe40000010000 */
.L_x_670:
[----:B------:R-:W-:Y:S01]  /*4170*/  ISETP.LT.OR P4, PT, R14, c[0x0][0x314], P4 ;  /* 0x0000c5000e007a0c */ /* 0x000fe20002781670 */
[----:B------:R-:W-:Y:S01]  /*4180*/  IMAD.MOV.U32 R23, RZ, RZ, R22 ;  /* 0x000000ffff177224 */ /* 0x000fe200078e0016 */
[----:B------:R-:W-:-:S11]  /*4190*/  MOV R22, R17 ;  /* 0x0000001100167202 */ /* 0x000fd60000000f00 */
[----:B------:R-:W-:Y:S05]  /*41a0*/  @!P4 BRA `(.L_x_667) ;  /* 0x000000a00000c947 */ /* 0x000fea0003800000 */
[----:B------:R-:W-:Y:S01]  /*41b0*/  ISETP.GE.AND P0, PT, R16, R15, PT ;  /* 0x0000000f1000720c */ /* 0x000fe20003f06270 */
[----:B------:R-:W-:-:S12]  /*41c0*/  BSSY B0, `(.L_x_671) ;  /* 0x0000003000007945 */ /* 0x000fd80003800000 */
[----:B------:R-:W-:Y:S05]  /*41d0*/  @P0 BRA `(.L_x_672) ;  /* 0x0000001000000947 */ /* 0x000fea0003800000 */
[----:B------:R0:W5:Y:S02]  /*41e0*/  LDG.E.128 R8, [R22.64] ;  /* 0x0000000816087981 */ /* 0x000164000c1e1d00 */
.L_x_672:
[----:B------:R-:W-:Y:S05]  /*41f0*/  BSYNC B0 ;  /* 0x0000000000007941 */ /* 0x000fea0003800000 */
.L_x_671:
[----:B------:R-:W1:Y:S02]  /*4200*/  LDS R6, [R6] ;  /* 0x0000000006067984 */ /* 0x000e640000000800 */
[C---:B-1---5:R-:W-:Y:S02]  /*4210*/  FFMA.FTZ R4, R6.reuse, R8, R4 ;  /* 0x0000000806047223 */ /* 0x062fe40000010004 */
[C---:B------:R-:W-:Y:S02]  /*4220*/  FFMA.FTZ R3, R6.reuse, R9, R3 ;  /* 0x0000000906037223 */ /* 0x040fe40000010003 */
[C---:B------:R-:W-:Y:S02]  /*4230*/  FFMA.FTZ R2, R6.reuse, R10, R2 ;  /* 0x0000000a06027223 */ /* 0x040fe40000010002 */
[----:B------:R-:W-:Y:S02]  /*4240*/  FFMA.FTZ R0, R6, R11, R0 ;  /* 0x0000000b06007223 */ /* 0x000fe40000010000 */
.L_x_667:
[----:B------:R-:W-:Y:S02]  /*4250*/  IADD3 R16, R16, UR6, RZ ;  /* 0x0000000610107c10 */ /* 0x000fe4000fffe0ff */
[----:B------:R-:W-:-:S02]  /*4260*/  F2FP.PACK_AB R4, R3, R4 ;  /* 0x000000040304723e */ /* 0x000fc400000000ff */
[----:B------:R-:W-:Y:S02]  /*4270*/  ISETP.GE.AND P0, PT, R16, R12, PT ;  /* 0x0000000c1000720c */ /* 0x000fe40003f06270 */
[----:B------:R-:W-:-:S11]  /*4280*/  F2FP.PACK_AB R5, R0, R2 ;  /* 0x000000020005723e */ /* 0x000fd600000000ff */
[----:B------:R-:W-:Y:S05]  /*4290*/  @P0 EXIT ;  /* 0x000000000000094d */ /* 0x000fea0003800000 */
[-C--:B------:R-:W-:Y:S02]  /*42a0*/  IABS R8, R7.reuse ;  /* 0x0000000700087213 */ /* 0x080fe40000000000 */
[----:B------:R-:W-:Y:S02]  /*42b0*/  IABS R9, R16 ;  /* 0x0000001000097213 */ /* 0x000fe40000000000 */
[----:B------:R-:W1:Y:S01]  /*42c0*/  I2F.RP R10, R8 ;  /* 0x00000008000a7306 */ /* 0x000e620000209400 */
[----:B------:R-:W-:Y:S02]  /*42d0*/  IABS R6, R7 ;  /* 0x0000000700067213 */ /* 0x000fe40000000000 */
[----:B------:R-:W-:-:S03]  /*42e0*/  SHF.R.S32.HI R19, RZ, 0x1f, R18 ;  /* 0x0000001fff137819 */ /* 0x000fc60000011412 */
[----:B------:R-:W-:Y:S02]  /*42f0*/  IMAD.MOV R6, RZ, RZ, -R6 ;  /* 0x000000ffff067224 */ /* 0x000fe400078e0a06 */
[----:B-1----:R-:W1:Y:S02]  /*4300*/  MUFU.RCP R10, R10 ;  /* 0x0000000a000a7308 */ /* 0x002e640000001000 */
[----:B-1----:R-:W-:-:S06]  /*4310*/  IADD3 R10, R10, 0xffffffe, RZ ;  /* 0x0ffffffe0a0a7810 */ /* 0x002fcc0007ffe0ff */
[----:B------:R-:W1:Y:S02]  /*4320*/  F2I.FTZ.U32.TRUNC.NTZ R11, R10 ;  /* 0x0000000a000b7305 */ /* 0x000e64000021f000 */
[----:B-1----:R-:W-:Y:S02]  /*4330*/  IMAD.MOV R0, RZ, RZ, -R11 ;  /* 0x000000ffff007224 */ /* 0x002fe400078e0a0b */
[----:B------:R-:W-:Y:S02]  /*4340*/  IMAD.MOV.U32 R10, RZ, RZ, RZ ;  /* 0x000000ffff0a7224 */ /* 0x000fe400078e00ff */
[----:B------:R-:W-:Y:S01]  /*4350*/  IMAD R2, R0, R8, RZ ;  /* 0x0000000800027224 */ /* 0x000fe200078e02ff */
[----:B------:R-:W-:-:S03]  /*4360*/  IABS R0, c[0x0][0x214] ;  /* 0x0000850000007a13 */ /* 0x000fc60000000000 */
[----:B------:R-:W-:Y:S01]  /*4370*/  IMAD.HI.U32 R2, R11, R2, R10 ;  /* 0x000000020b027227 */ /* 0x000fe200078e000a */
[----:B------:R-:W1:Y:S05]  /*4380*/  I2F.RP R3, R0 ;  /* 0x0000000000037306 */ /* 0x000e6a0000209400 */
[----:B------:R-:W-:-:S04]  /*4390*/  IMAD.HI.U32 R2, R2, R9, RZ ;  /* 0x0000000902027227 */ /* 0x000fc800078e00ff */
[----:B------:R-:W-:-:S05]  /*43a0*/  IMAD R6, R2, R6, R9 ;  /* 0x0000000602067224 */ /* 0x000fca00078e0209 */
[----:B------:R-:W-:Y:S01]  /*43b0*/  ISETP.GT.U32.AND P1, PT, R8, R6, PT ;  /* 0x000000060800720c */ /* 0x000fe20003f24070 */
[----:B-1----:R-:W1:-:S12]  /*43c0*/  MUFU.RCP R3, R3 ;  /* 0x0000000300037308 */ /* 0x002e580000001000 */
[----:B------:R-:W-:Y:S01]  /*43d0*/  @!P1 IMAD.IADD R6, R6, 0x1, -R8 ;  /* 0x0000000106069824 */ /* 0x000fe200078e0a08 */
[----:B------:R-:W-:Y:S02]  /*43e0*/  @!P1 IADD3 R2, R2, 0x1, RZ ;  /* 0x0000000102029810 */ /* 0x000fe40007ffe0ff */
[----:B------:R-:W-:Y:S02]  /*43f0*/  ISETP.NE.AND P1, PT, R7, RZ, PT ;  /* 0x000000ff0700720c */ /* 0x000fe40003f25270 */
[----:B------:R-:W-:Y:S02]  /*4400*/  ISETP.GE.U32.AND P2, PT, R6, R8, PT ;  /* 0x000000080600720c */ /* 0x000fe40003f46070 */
[----:B------:R-:W-:Y:S02]  /*4410*/  LOP3.LUT R6, R16, R7, RZ, 0x3c, !PT ;  /* 0x0000000710067212 */ /* 0x000fe400078e3cff */
[----:B-1----:R-:W-:Y:S02]  /*4420*/  IADD3 R3, R3, 0xffffffe, RZ ;  /* 0x0ffffffe03037810 */ /* 0x002fe40007ffe0ff */
[----:B------:R-:W-:-:S02]  /*4430*/  ISETP.GE.AND P0, PT, R6, RZ, PT ;  /* 0x000000ff0600720c */ /* 0x000fc40003f06270 */
[----:B------:R-:W1:Y:S05]  /*4440*/  F2I.FTZ.U32.TRUNC.NTZ R11, R3 ;  /* 0x00000003000b7305 */ /* 0x000e6a000021f000 */
[----:B------:R-:W-:-:S06]  /*4450*/  @P2 IADD3 R2, R2, 0x1, RZ ;  /* 0x0000000102022810 */ /* 0x000fcc0007ffe0ff */
[----:B------:R-:W-:Y:S02]  /*4460*/  @!P0 IADD3 R2, -R2, RZ, RZ ;  /* 0x000000ff02028210 */ /* 0x000fe40007ffe1ff */
[----:B------:R-:W-:Y:S01]  /*4470*/  @!P1 LOP3.LUT R2, RZ, R7, RZ, 0x33, !PT ;  /* 0x00000007ff029212 */ /* 0x000fe200078e33ff */
[----:B-1----:R-:W-:-:S04]  /*4480*/  IMAD.MOV R3, RZ, RZ, -R11 ;  /* 0x000000ffff037224 */ /* 0x002fc800078e0a0b */
        /* <DEDUP_REMOVED lines=39> */
        .weak           $__internal_13_$__cuda_sm20_div_s64
        .type           $__internal_13_$__cuda_sm20_div_s64,@function
        .size           $__internal_13_$__cuda_sm20_div_s64,(.L_x_7709 - $__internal_13_$__cuda_sm20_div_s64)
$__internal_13_$__cuda_sm20_div_s64:
        /* <DEDUP_REMOVED lines=83> */
[----:B------:R-:W-:Y:S06]  /*4c30*/  RET.REL.NODEC R20 `(_ZN5flash32flash_fwd_splitkv_combine_kernelI23Flash_fwd_kernel_traitsILi64ELi64ELi256ELi4ELb0ELb0EN7cutlass6half_tE19Flash_kernel_traitsILi64ELi64ELi256ELi4ES3_EELi8ELi1ELb1EEEvNS_16Flash_fwd_paramsE) ;  /* 0xffffb3c014007950 */ /* 0x000fec0003c3ffff */
.L_x_673:
        /* <DEDUP_REMOVED lines=12> */
.L_x_7709:


//--------------------- .text._ZN5flash24flash_fwd_splitkv_kernelI23Flash_fwd_kernel_traitsILi64ELi64ELi256ELi4ELb0ELb0EN7cutlass6half_tE19Flash_kernel_traitsILi64ELi64ELi256ELi4ES3_EELb1ELb0ELb0ELb0ELb0ELb0ELb0ELb0EEEvNS_16Flash_fwd_paramsE --------------------------
	.section	.text._ZN5flash24flash_fwd_splitkv_kernelI23Flash_fwd_kernel_traitsILi64ELi64ELi256ELi4ELb0ELb0EN7cutlass6half_tE19Flash_kernel_traitsILi64ELi64ELi256ELi4ES3_EELb1ELb0ELb0ELb0ELb0ELb0ELb0ELb0EEEvNS_16Flash_fwd_paramsE,"ax",@progbits
	.sectioninfo	@"SHI_REGISTERS=255"
	.align	128
        .global         _ZN5flash24flash_fwd_splitkv_kernelI23Flash_fwd_kernel_traitsILi64ELi64ELi256ELi4ELb0ELb0EN7cutlass6half_tE19Flash_kernel_traitsILi64ELi64ELi256ELi4ES3_EELb1ELb0ELb0ELb0ELb0ELb0ELb0ELb0EEEvNS_16Flash_fwd_paramsE
        .type           _ZN5flash24flash_fwd_splitkv_kernelI23Flash_fwd_kernel_traitsILi64ELi64ELi256ELi4ELb0ELb0EN7cutlass6half_tE19Flash_kernel_traitsILi64ELi64ELi256ELi4ES3_EELb1ELb0ELb0ELb0ELb0ELb0ELb0ELb0EEEvNS_16Flash_fwd_paramsE,@function
        .size           _ZN5flash24flash_fwd_splitkv_kernelI23Flash_fwd_kernel_traitsILi64ELi64ELi256ELi4ELb0ELb0EN7cutlass6half_tE19Flash_kernel_traitsILi64ELi64ELi256ELi4ES3_EELb1ELb0ELb0ELb0ELb0ELb0ELb0ELb0EEEvNS_16Flash_fwd_paramsE,(.L_x_7754 - _ZN5flash24flash_fwd_splitkv_kernelI23Flash_fwd_kernel_traitsILi64ELi64ELi256ELi4ELb0ELb0EN7cutlass6half_tE19Flash_kernel_traitsILi64ELi64ELi256ELi4ES3_EELb1ELb0ELb0ELb0ELb0ELb0ELb0ELb0EEEvNS_16Flash_fwd_paramsE)
        .other          _ZN5flash24flash_fwd_splitkv_kernelI23Flash_fwd_kernel_traitsILi64ELi64ELi256ELi4ELb0ELb0EN7cutlass6half_tE19Flash_kernel_traitsILi64ELi64ELi256ELi4ES3_EELb1ELb0ELb0ELb0ELb0ELb0ELb0ELb0EEEvNS_16Flash_fwd_paramsE,@"STO_CUDA_ENTRY STV_DEFAULT"
_ZN5flash24flash_fwd_splitkv_kernelI23Flash_fwd_kernel_traitsILi64ELi64ELi256ELi4ELb0ELb0EN7cutlass6half_tE19Flash_kernel_traitsILi64ELi64ELi256ELi4ES3_EELb1ELb0ELb0ELb0ELb0ELb0ELb0ELb0EEEvNS_16Flash_fwd_paramsE:
.text._ZN5flash24flash_fwd_splitkv_kernelI23Flash_fwd_kernel_traitsILi64ELi64ELi256ELi4ELb0ELb0EN7cutlass6half_tE19Flash_kernel_traitsILi64ELi64ELi256ELi4ES3_EELb1ELb0ELb0ELb0ELb0ELb0ELb0ELb0EEEvNS_16Flash_fwd_paramsE:
[----:B------:R-:W-:Y:S02]  /*0000*/  MOV R1, c[0x0][0x28] ;  /* 0x00000a0000017a02 */ /* 0x000fe40000000f00 */
[----:B------:R-:W1:Y:S01]  /*0010*/  S2UR UR12, SR_CTAID.Y ;  /* 0x00000000000c79c3 */ /* 0x000e620000002600 */
[----:B------:R-:W-:Y:S01]  /*0020*/  ULDC.64 UR4, c[0x0][0x240] ;  /* 0x0000900000047ab9 */ /* 0x000fe20000000a00 */
[----:B------:R-:W-:Y:S01]  /*0030*/  IADD3 R1, R1, -0x10, RZ ;  /* 0xfffffff001017810 */ /* 0x000fe20007ffe0ff */
[----:B------:R-:W-:Y:S02]  /*0040*/  UISETP.NE.U32.AND UP2, UPT, URZ, UR4, UPT ;  /* 0x000000043f00728c */ /* 0x000fe4000bf45070 */
[----:B------:R-:W-:Y:S02]  /*0050*/  UMOV UR8, 0x4 ;  /* 0x0000000400087882 */ /* 0x000fe40000000000 */
[----:B------:R-:W-:Y:S02]  /*0060*/  UISETP.NE.AND.EX UP2, UPT, URZ, UR5, UPT, UP2 ;  /* 0x000000053f00728c */ /* 0x000fe4000bf45320 */
[----:B------:R-:W-:Y:S02]  /*0070*/  ULDC.64 UR10, c[0x0][0x240] ;  /* 0x00009000000a7ab9 */ /* 0x000fe40000000a00 */
[----:B------:R-:W-:-:S02]  /*0080*/  ULDC.64 UR4, c[0x0][0x250] ;  /* 0x0000940000047ab9 */ /* 0x000fc40000000a00 */
[----:B------:R-:W-:Y:S01]  /*0090*/  PLOP3.LUT P2, PT, PT, PT, UP2, 0x80, 0x0 ;  /* 0x000000000000781c */ /* 0x000fe20003f4f028 */
[----:B------:R-:W-:Y:S02]  /*00a0*/  UISETP.NE.U32.AND UP0, UPT, URZ, UR4, UPT ;  /* 0x000000043f00728c */ /* 0x000fe4000bf05070 */
[----:B------:R-:W-:Y:S02]  /*00b0*/  ULDC.64 UR20, c[0x0][0x118] ;  /* 0x0000460000147ab9 */ /* 0x000fe40000000a00 */
[----:B------:R-:W-:Y:S02]  /*00c0*/  UISETP.NE.AND.EX UP0, UPT, URZ, UR5, UPT, UP0 ;  /* 0x000000053f00728c */ /* 0x000fe4000bf05300 */
[----:B------:R-:W-:Y:S02]  /*00d0*/  ULDC.U8 UR9, c[0x0][0x312] ;  /* 0x0000c48000097ab9 */ /* 0x000fe40000000000 */
[----:B------:R-:W-:Y:S02]  /*00e0*/  ULDC.64 UR6, c[0x0][0x248] ;  /* 0x0000920000067ab9 */ /* 0x000fe40000000a00 */
[----:B-1----:R-:W-:Y:S01]  /*00f0*/  UIMAD.WIDE UR10, UR12, UR8, UR10 ;  /* 0x000000080c0a72a5 */ /* 0x002fe2000f8e020a */
[----:B------:R-:W-:Y:S01]  /*0100*/  PLOP3.LUT P0, PT, PT, PT, UP0, 0x80, 0x0 ;  /* 0x000000000000781c */ /* 0x000fe20003f0f008 */
[----:B------:R-:W-:-:S02]  /*0110*/  ULDC.64 UR4, c[0x0][0x250] ;  /* 0x0000940000047ab9 */ /* 0x000fc40000000a00 */
[----:B------:R-:W-:Y:S02]  /*0120*/  UISETP.NE.AND UP3, UPT, UR9, URZ, UPT ;  /* 0x0000003f0900728c */ /* 0x000fe4000bf65270 */
[----:B------:R-:W-:Y:S01]  /*0130*/  IMAD.U32 R10, RZ, RZ, UR10 ;  /* 0x0000000aff0a7e24 */ /* 0x000fe2000f8e00ff */
[----:B------:R-:W-:Y:S01]  /*0140*/  UISETP.EQ.U32.AND UP1, UPT, URZ, UR6, UPT ;  /* 0x000000063f00728c */ /* 0x000fe2000bf22070 */
[----:B------:R-:W-:Y:S01]  /*0150*/  IMAD.U32 R11, RZ, RZ, UR11 ;  /* 0x0000000bff0b7e24 */ /* 0x000fe2000f8e00ff */
[----:B------:R-:W-:Y:S02]  /*0160*/  @UP0 UIMAD.WIDE UR4, UR12, UR8, UR4 ;  /* 0x000000080c0402a5 */ /* 0x000fe4000f8e0204 */
[----:B------:R-:W-:Y:S02]  /*0170*/  UISETP.EQ.OR.EX UP1, UPT, URZ, UR7, !UP3, UP1 ;  /* 0x000000073f00728c */ /* 0x000fe4000df22710 */
[----:B------:R-:W2:Y:S01]  /*0180*/  @P2 LDG.E R4, [R10.64] ;  /* 0x000000140a042981 */ /* 0x000ea2000c1e1900 */
[----:B------:R-:W-:-:S03]  /*0190*/  ULDC.64 UR6, c[0x0][0x248] ;  /* 0x0000920000067ab9 */ /* 0x000fc60000000a00 */
[----:B------:R-:W3:Y:S01]  /*01a0*/  @P2 LDG.E R0, [R10.64+0x4] ;  /* 0x000004140a002981 */ /* 0x000ee2000c1e1900 */
[----:B------:R-:W-:Y:S02]  /*01b0*/  IMAD.U32 R8, RZ, RZ, UR4 ;  /* 0x00000004ff087e24 */ /* 0x000fe4000f8e00ff */
[----:B------:R-:W-:Y:S01]  /*01c0*/  IMAD.U32 R9, RZ, RZ, UR5 ;  /* 0x00000005ff097e24 */ /* 0x000fe2000f8e00ff */
[----:B------:R-:W-:-:S04]  /*01d0*/  PLOP3.LUT P1, PT, PT, PT, UP1, 0x80, 0x0 ;  /* 0x000000000000781c */ /* 0x000fc80003f2f018 */
[----:B------:R-:W4:Y:S01]  /*01e0*/  @P0 LDG.E R2, [R8.64] ;  /* 0x0000001408020981 */ /* 0x000f22000c1e1900 */
[----:B------:R-:W-:-:S06]  /*01f0*/  UIMAD.WIDE UR6, UR12, UR8, UR6 ;  /* 0x000000080c0672a5 */ /* 0x000fcc000f8e0206 */
[----:B------:R-:W-:Y:S02]  /*0200*/  IMAD.U32 R6, RZ, RZ, UR6 ;  /* 0x00000006ff067e24 */ /* 0x000fe4000f8e00ff */
[----:B------:R-:W-:-:S05]  /*0210*/  IMAD.U32 R7, RZ, RZ, UR7 ;  /* 0x00000007ff077e24 */ /* 0x000fca000f8e00ff */
[----:B------:R-:W5:Y:S01]  /*0220*/  @!P1 LDG.E R3, [R6.64] ;  /* 0x0000001406039981 */ /* 0x000f62000c1e1900 */
[----:B------:R-:W-:Y:S02]  /*0230*/  UMOV UR11, 0xffffffff ;  /* 0xffffffff000b7882 */ /* 0x000fe40000000000 */
[----:B------:R-:W-:Y:S02]  /*0240*/  UMOV UR22, URZ ;  /* 0x0000003f00167c82 */ /* 0x000fe40008000000 */
[----:B------:R-:W-:Y:S01]  /*0250*/  UMOV UR23, 0xffffffff ;  /* 0xffffffff00177882 */ /* 0x000fe20000000000 */
[----:B------:R-:W1:Y:S08]  /*0260*/  S2UR UR14, SR_CTAID.X ;  /* 0x00000000000e79c3 */ /* 0x000e700000002500 */
[----:B------:R-:W1:Y:S08]  /*0270*/  S2UR UR13, SR_CTAID.Z ;  /* 0x00000000000d79c3 */ /* 0x000e700000002700 */
[----:B--2---:R-:W2:Y:S08]  /*0280*/  @P2 R2UR UR11, R4 ;  /* 0x00000000040b23c2 */ /* 0x004eb000000e0000 */
[----:B---3--:R-:W2:Y:S08]  /*0290*/  @P2 R2UR UR16, R0 ;  /* 0x00000000001023c2 */ /* 0x008eb000000e0000 */
[----:B----4-:R3:W4:Y:S01]  /*02a0*/  @P0 R2UR UR22, R2 ;  /* 0x00000000021603c2 */ /* 0x01072200000e0000 */
[----:B------:R-:W-:-:S04]  /*02b0*/  ISETP.NE.U32.AND P0, PT, RZ, c[0x0][0x248], PT ;  /* 0x00009200ff007a0c */ /* 0x000fc80003f05070 */
[----:B------:R-:W-:Y:S01]  /*02c0*/  ISETP.NE.AND.EX P0, PT, RZ, c[0x0][0x24c], PT, P0 ;  /* 0x00009300ff007a0c */ /* 0x000fe20003f05300 */
[----:B--2---:R-:W-:Y:S02]  /*02d0*/  @UP2 UIADD3 UR16, UR16, -UR11, URZ ;  /* 0x8000000b10102290 */ /* 0x004fe4000fffe03f */
[----:B-----5:R3:W2:Y:S05]  /*02e0*/  @!P1 R2UR UR23, R3 ;  /* 0x00000000031793c2 */ /* 0x0206aa00000e0000 */
[----:B------:R-:W-:-:S05]  /*02f0*/  @!UP2 ULDC UR16, c[0x0][0x214] ;  /* 0x000085000010aab9 */ /* 0x000fca0000000800 */
[----:B-1234-:R-:W-:Y:S05]  /*0300*/  @!P0 BRA `(.L_x_674) ;  /* 0x0000007000008947 */ /* 0x01efea0003800000 */
[----:B------:R-:W-:-:S13]  /*0310*/  PLOP3.LUT P0, PT, PT, PT, UP3, 0x80, 0x0 ;  /* 0x000000000000781c */ /* 0x000fda0003f0f038 */
[----:B------:R-:W2:Y:S04]  /*0320*/  @P0 LDG.E R0, [R6.64+0x4] ;  /* 0x0000041406000981 */ /* 0x000ea8000c1e1900 */
[----:B------:R-:W3:Y:S01]  /*0330*/  @!P0 LDG.E R2, [R6.64] ;  /* 0x0000001406028981 */ /* 0x000ee2000c1e1900 */
[----:B--2---:R-:W1:Y:S02]  /*0340*/  @P0 R2UR UR6, R0 ;  /* 0x00000000000603c2 */ /* 0x004e6400000e0000 */
[----:B-1----:R-:W-:-:S11]  /*0350*/  @UP3 UIADD3 UR6, UR6, -UR23, URZ ;  /* 0x8000001706063290 */ /* 0x002fd6000fffe03f */
[----:B---3--:R1:W2:Y:S02]  /*0360*/  @!P0 R2UR UR6, R2 ;  /* 0x00000000020683c2 */ /* 0x0082a400000e0000 */
[----:B-12---:R-:W-:Y:S05]  /*0370*/  BRA `(.L_x_675) ;  /* 0x0000001000007947 */ /* 0x006fea0003800000 */
.L_x_674:
[----:B------:R-:W-:Y:S02]  /*0380*/  ULDC UR6, c[0x0][0x218] ;  /* 0x0000860000067ab9 */ /* 0x000fe40000000800 */
.L_x_675:
[----:B------:R-:W-:Y:S02]  /*0390*/  ULDC.64 UR4, c[0x0][0x258] ;  /* 0x0000960000047ab9 */ /* 0x000fe40000000a00 */
[----:B------:R-:W-:-:S04]  /*03a0*/  UISETP.NE.U32.AND UP2, UPT, URZ, UR4, UPT ;  /* 0x000000043f00728c */ /* 0x000fc8000bf45070 */
[----:B------:R-:W-:-:S03]  /*03b0*/  UISETP.NE.AND.EX UP2, UPT, URZ, UR5, UPT, UP2 ;  /* 0x000000053f00728c */ /* 0x000fc6000bf45320 */
[----:B------:R-:W-:-:S03]  /*03c0*/  ULDC.64 UR4, c[0x0][0x258] ;  /* 0x0000960000047ab9 */ /* 0x000fc60000000a00 */
[----:B------:R-:W-:-:S05]  /*03d0*/  PLOP3.LUT P0, PT, PT, PT, UP2, 0x80, 0x0 ;  /* 0x000000000000781c */ /* 0x000fca0003f0f028 */
[----:B------:R-:W-:-:S06]  /*03e0*/  @UP2 UIMAD.WIDE UR4, UR12, UR8, UR4 ;  /* 0x000000080c0422a5 */ /* 0x000fcc000f8e0204 */
[----:B------:R-:W-:Y:S02]  /*03f0*/  IMAD.U32 R2, RZ, RZ, UR4 ;  /* 0x00000004ff027e24 */ /* 0x000fe4000f8e00ff */
[----:B------:R-:W-:Y:S01]  /*0400*/  IMAD.U32 R3, RZ, RZ, UR5 ;  /* 0x00000005ff037e24 */ /* 0x000fe2000f8e00ff */
[----:B------:R-:W-:Y:S02]  /*0410*/  USHF.L.U32 UR14, UR14, 0x6, URZ ;  /* 0x000000060e0e7899 */ /* 0x000fe4000800063f */
[----:B------:R-:W-:Y:S02]  /*0420*/  ULDC.64 UR4, c[0x0][0x268] ;  /* 0x00009a0000047ab9 */ /* 0x000fe40000000a00 */
[----:B------:R-:W2:Y:S01]  /*0430*/  @P0 LDG.E R0, [R2.64] ;  /* 0x0000001402000981 */ /* 0x000ea2000c1e1900 */
[----:B------:R-:W-:Y:S02]  /*0440*/  UISETP.GT.AND UP0, UPT, UR16, UR14, UPT ;  /* 0x0000000e1000728c */ /* 0x000fe4000bf04270 */
[----:B------:R-:W-:-:S03]  /*0450*/  @!UP2 UISETP.NE.U32.AND UP1, UPT, URZ, UR4, UPT ;  /* 0x000000043f00a28c */ /* 0x000fc6000bf25070 */
[----:B------:R-:W-:Y:S02]  /*0460*/  ULDC UR4, c[0x0][0x21c] ;  /* 0x0000870000047ab9 */ /* 0x000fe40000000800 */
[----:B------:R-:W-:-:S04]  /*0470*/  @!UP2 UISETP.NE.AND.EX UP1, UPT, URZ, UR5, UPT, UP1 ;  /* 0x000000053f00a28c */ /* 0x000fc8000bf25310 */
[----:B------:R-:W-:Y:S01]  /*0480*/  @!UP2 USEL UR4, URZ, UR4, !UP1 ;  /* 0x000000043f04a287 */ /* 0x000fe2000c800000 */
[----:B--2---:R-:W1:Y:S01]  /*0490*/  @P0 R2UR UR15, R0 ;  /* 0x00000000000f03c2 */ /* 0x004e6200000e0000 */
[----:B------:R-:W-:Y:S01]  /*04a0*/  PLOP3.LUT P0, PT, PT, PT, UP0, 0x80, 0x0 ;  /* 0x000000000000781c */ /* 0x000fe20003f0f008 */
[----:B-1----:R-:W-:Y:S02]  /*04b0*/  @UP2 UIADD3 UR15, UR15, -UR22, URZ ;  /* 0x800000160f0f2290 */ /* 0x002fe4000fffe03f */
[----:B------:R-:W-:-:S10]  /*04c0*/  @!UP2 UIADD3 UR15, UR4, UR6, -UR22 ;  /* 0x00000006040fa290 */ /* 0x000fd4000fffe816 */
[----:B------:R-:W-:Y:S05]  /*04d0*/  @!P0 EXIT ;  /* 0x000000000000894d */ /* 0x000fea0003800000 */
[----:B------:R-:W-:Y:S01]  /*04e0*/  ULDC UR10, c[0x0][0x218] ;  /* 0x00008600000a7ab9 */ /* 0x000fe20000000800 */
[----:B------:R-:W1:Y:S01]  /*04f0*/  S2R R2, SR_TID.X ;  /* 0x0000000000027919 */ /* 0x000e620000002100 */
[----:B------:R-:W-:Y:S02]  /*0500*/  UIADD3 UR7, UR15, 0xff, URZ ;  /* 0x000000ff0f077890 */ /* 0x000fe4000fffe03f */
[----:B------:R-:W-:Y:S02]  /*0510*/  UIADD3 UR10, UR10, 0xff, URZ ;  /* 0x000000ff0a0a7890 */ /* 0x000fe4000fffe03f */
[----:B------:R-:W-:Y:S02]  /*0520*/  UIADD3 UR5, -UR16, 0x13f, UR14 ;  /* 0x0000013f10057890 */ /* 0x000fe4000fffe10e */
[----:B------:R-:W-:Y:S02]  /*0530*/  USHF.R.S32.HI UR6, URZ, 0x1f, UR7 ;  /* 0x0000001f3f067899 */ /* 0x000fe40008011407 */
[----:B------:R-:W-:-:S02]  /*0540*/  USHF.R.S32.HI UR9, URZ, 0x1f, UR10 ;  /* 0x0000001f3f097899 */ /* 0x000fc4000801140a */
[----:B------:R-:W-:Y:S02]  /*0550*/  ULDC UR4, c[0x0][0x2e8] ;  /* 0x0000ba0000047ab9 */ /* 0x000fe40000000800 */
[----:B------:R-:W-:Y:S02]  /*0560*/  UIADD3 UR4, UR5, UR4, UR15 ;  /* 0x0000000405047290 */ /* 0x000fe4000fffe00f */
[----:B------:R-:W-:Y:S02]  /*0570*/  ULEA.HI UR6, UR6, UR7, URZ, 0x8 ;  /* 0x0000000706067291 */ /* 0x000fe4000f8f403f */
[----:B------:R-:W-:Y:S02]  /*0580*/  ULEA.HI UR9, UR9, UR10, URZ, 0x8 ;  /* 0x0000000a09097291 */ /* 0x000fe4000f8f403f */
[----:B------:R-:W-:Y:S02]  /*0590*/  USHF.R.S32.HI UR5, URZ, 0x1f, UR4 ;  /* 0x0000001f3f057899 */ /* 0x000fe40008011404 */
[----:B------:R-:W-:-:S02]  /*05a0*/  USHF.R.S32.HI UR6, URZ, 0x8, UR6 ;  /* 0x000000083f067899 */ /* 0x000fc40008011406 */
[----:B------:R-:W-:Y:S02]  /*05b0*/  USHF.R.S32.HI UR9, URZ, 0x8, UR9 ;  /* 0x000000083f097899 */ /* 0x000fe40008011409 */
[----:B------:R-:W-:Y:S02]  /*05c0*/  ULEA.HI UR4, UR5, UR4, URZ, 0x8 ;  /* 0x0000000405047291 */ /* 0x000fe4000f8f403f */
[----:B------:R-:W-:Y:S02]  /*05d0*/  UISETP.LT.AND UP0, UPT, UR9, UR6, UPT ;  /* 0x000000060900728c */ /* 0x000fe4000bf01270 */
[----:B------:R-:W-:Y:S02]  /*05e0*/  USHF.R.S32.HI UR4, URZ, 0x8, UR4 ;  /* 0x000000083f047899 */ /* 0x000fe40008011404 */
[----:B------:R-:W-:-:S04]  /*05f0*/  USEL UR6, UR9, UR6, UP0 ;  /* 0x0000000609067287 */ /* 0x000fc80008000000 */
[----:B------:R-:W-:-:S04]  /*0600*/  UISETP.LT.AND UP0, UPT, UR6, UR4, UPT ;  /* 0x000000040600728c */ /* 0x000fc8000bf01270 */
[----:B------:R-:W-:-:S06]  /*0610*/  USEL UR6, UR6, UR4, UP0 ;  /* 0x0000000406067287 */ /* 0x000fcc0008000000 */
[----:B------:R-:W-:-:S13]  /*0620*/  ISETP.LT.AND P0, PT, RZ, UR6, PT ;  /* 0x00000006ff007c0c */ /* 0x000fda000bf01270 */
[----:B------:R-:W-:Y:S05]  /*0630*/  @P0 BRA `(.L_x_676) ;  /* 0x000007b000000947 */ /* 0x000fea0003800000 */
[----:B-1----:R-:W-:Y:S01]  /*0640*/  SHF.R.S32.HI R3, RZ, 0x1f, R2 ;  /* 0x0000001fff037819 */ /* 0x002fe20000011402 */
[----:B------:R-:W-:Y:S01]  /*0650*/  UISETP.NE.AND UP0, UPT, UR11, -0x1, UPT ;  /* 0xffffffff0b00788c */ /* 0x000fe2000bf05270 */
[----:B------:R-:W1:Y:S01]  /*0660*/  S2R R6, SR_CTAID.Z ;  /* 0x0000000000067919 */ /* 0x000e620000002700 */
[----:B------:R-:W-:Y:S01]  /*0670*/  USHF.R.S32.HI UR10, URZ, 0x1f, UR14 ;  /* 0x0000001f3f0a7899 */ /* 0x000fe2000801140e */
[----:B------:R-:W-:Y:S01]  /*0680*/  LEA.HI R4, R3, R2, RZ, 0x3 ;  /* 0x0000000203047211 */ /* 0x000fe200078f18ff */
[----:B------:R-:W-:Y:S01]  /*0690*/  ULDC.64 UR6, c[0x0][0x1e8] ;  /* 0x00007a0000067ab9 */ /* 0x000fe20000000a00 */
[----:B------:R-:W-:Y:S01]  /*06a0*/  IMAD.U32 R3, RZ, RZ, UR14 ;  /* 0x0000000eff037e24 */ /* 0x000fe2000f8e00ff */
[----:B------:R-:W-:Y:S01]  /*06b0*/  ULDC.64 UR4, c[0x0][0x1e8] ;  /* 0x00007a0000047ab9 */ /* 0x000fe20000000a00 */
[----:B------:R-:W-:Y:S01]  /*06c0*/  LOP3.LUT R5, R4, 0xfffffff8, RZ, 0xc0, !PT ;  /* 0xfffffff804057812 */ /* 0x000fe200078ec0ff */
[----:B------:R-:W-:Y:S01]  /*06d0*/  UIMAD UR4, UR10, UR4, URZ ;  /* 0x000000040a0472a4 */ /* 0x000fe2000f8e023f */
[----:B------:R-:W-:Y:S01]  /*06e0*/  SHF.R.S32.HI R4, RZ, 0x3, R4 ;  /* 0x00000003ff047819 */ /* 0x000fe20000011404 */
[----:B------:R-:W-:Y:S01]  /*06f0*/  UIADD3 UR16, -UR14, UR16, URZ ;  /* 0x000000100e107290 */ /* 0x000fe2000fffe13f */
[----:B------:R-:W-:Y:S01]  /*0700*/  BSSY B0, `(.L_x_677) ;  /* 0x0000028000007945 */ /* 0x000fe20003800000 */
[----:B------:R-:W-:Y:S01]  /*0710*/  @UP0 UIMAD.WIDE.U32 UR8, UR11, UR6, URZ ;  /* 0x000000060b0802a5 */ /* 0x000fe2000f8e003f */
[----:B------:R-:W-:Y:S01]  /*0720*/  IMAD.IADD R5, R2, 0x1, -R5 ;  /* 0x0000000102057824 */ /* 0x000fe200078e0a05 */
[----:B------:R-:W-:-:S02]  /*0730*/  UIMAD UR6, UR14, UR5, UR4 ;  /* 0x000000050e0672a4 */ /* 0x000fc4000f8e0204 */
[----:B------:R-:W-:Y:S01]  /*0740*/  @UP0 UIMAD UR7, UR11, UR7, UR9 ;  /* 0x000000070b0702a4 */ /* 0x000fe2000f8e0209 */
[----:B------:R-:W-:Y:S01]  /*0750*/  IMAD.SHL.U32 R8, R5, 0x8, RZ ;  /* 0x0000000805087824 */ /* 0x000fe200078e00ff */
[----:B------:R-:W-:Y:S02]  /*0760*/  @!UP0 USHF.R.S32.HI UR9, URZ, 0x1f, UR12 ;  /* 0x0000001f3f098899 */ /* 0x000fe4000801140c */
[----:B------:R-:W-:Y:S01]  /*0770*/  ULDC.64 UR4, c[0x0][0x1e0] ;  /* 0x0000780000047ab9 */ /* 0x000fe20000000a00 */
[----:B------:R-:W-:Y:S01]  /*0780*/  IMAD.U32 R0, RZ, RZ, UR6 ;  /* 0x00000006ff007e24 */ /* 0x000fe2000f8e00ff */
[----:B------:R-:W-:Y:S01]  /*0790*/  @!UP0 UIMAD UR9, UR9, UR4, URZ ;  /* 0x00000004090982a4 */ /* 0x000fe2000f8e023f */
[----:B------:R-:W-:Y:S01]  /*07a0*/  SHF.R.S32.HI R9, RZ, 0x1f, R8 ;  /* 0x0000001fff097819 */ /* 0x000fe20000011408 */
[----:B------:R-:W-:Y:S01]  /*07b0*/  @!UP0 UIMAD.WIDE.U32 UR18, UR12, UR4, URZ ;  /* 0x000000040c1282a5 */ /* 0x000fe2000f8e003f */
[----:B------:R-:W-:Y:S01]  /*07c0*/  ISETP.GE.AND P1, PT, R8, c[0x0][0x220], PT ;  /* 0x0000880008007a0c */ /* 0x000fe20003f26270 */
[----:B------:R-:W-:-:S02]  /*07d0*/  @!UP0 UIMAD UR9, UR12, UR5, UR9 ;  /* 0x000000050c0982a4 */ /* 0x000fc4000f8e0209 */
[----:B------:R-:W-:Y:S01]  /*07e0*/  IMAD.WIDE.U32 R2, R3, c[0x0][0x1e8], R8 ;  /* 0x00007a0003027a25 */ /* 0x000fe200078e0008 */
[----:B------:R-:W-:Y:S02]  /*07f0*/  USHF.R.S32.HI UR10, URZ, 0x1f, UR13 ;  /* 0x0000001f3f0a7899 */ /* 0x000fe4000801140d */
[----:B------:R-:W-:Y:S02]  /*0800*/  @!UP0 UMOV UR8, UR18 ;  /* 0x0000001200088c82 */ /* 0x000fe40008000000 */
[----:B------:R-:W-:Y:S01]  /*0810*/  @!UP0 UIADD3 UR7, UR19, UR9, URZ ;  /* 0x0000000913078290 */ /* 0x000fe2000fffe03f */
[----:B------:R-:W-:Y:S01]  /*0820*/  IADD3 R2, P0, R2, UR8, RZ ;  /* 0x0000000802027c10 */ /* 0x000fe2000ff1e0ff */
[----:B------:R-:W-:Y:S02]  /*0830*/  ULDC.64 UR4, c[0x0][0x1f0] ;  /* 0x00007c0000047ab9 */ /* 0x000fe40000000a00 */
[----:B------:R-:W-:Y:S02]  /*0840*/  UIMAD UR4, UR10, UR4, URZ ;  /* 0x000000040a0472a4 */ /* 0x000fe4000f8e023f */
[----:B------:R-:W-:-:S02]  /*0850*/  IADD3.X R3, R3, UR7, R0, P0, !PT ;  /* 0x0000000703037c10 */ /* 0x000fc400087fe400 */
[----:B------:R-:W-:Y:S01]  /*0860*/  ISETP.GE.OR P0, PT, R4, UR16, P1 ;  /* 0x0000001004007c0c */ /* 0x000fe20008f06670 */
[----:B------:R-:W-:Y:S02]  /*0870*/  UIMAD UR5, UR13, UR5, UR4 ;  /* 0x000000050d0572a4 */ /* 0x000fe4000f8e0204 */
[----:B-1----:R-:W-:Y:S01]  /*0880*/  IMAD.WIDE.U32 R6, R6, c[0x0][0x1f0], R2 ;  /* 0x00007c0006067a25 */ /* 0x002fe200078e0002 */
[----:B------:R-:W-:Y:S01]  /*0890*/  ULDC UR4, c[0x0][0x1c0] ;  /* 0x0000700000047ab9 */ /* 0x000fe20000000800 */
[----:B------:R-:W-:Y:S01]  /*08a0*/  SHF.R.S32.HI R2, RZ, 0x1f, R4 ;  /* 0x0000001fff027819 */ /* 0x000fe20000011404 */
[----:B------:R-:W-:Y:S02]  /*08b0*/  UIMAD UR12, UR12, UR4, UR13 ;  /* 0x000000040c0c72a4 */ /* 0x000fe4000f8e020d */
[----:B------:R-:W-:Y:S01]  /*08c0*/  IADD3 R11, R7, UR5, RZ ;  /* 0x00000005070b7c10 */ /* 0x000fe2000fffe0ff */
[----:B------:R-:W-:Y:S02]  /*08d0*/  ULDC UR4, c[0x0][0x214] ;  /* 0x0000850000047ab9 */ /* 0x000fe40000000800 */
[----:B------:R-:W-:-:S02]  /*08e0*/  UIMAD UR4, UR12, UR4, UR14 ;  /* 0x000000040c0472a4 */ /* 0x000fc4000f8e020e */
[----:B------:R-:W-:Y:S05]  /*08f0*/  @P0 BRA `(.L_x_678) ;  /* 0x0000008000000947 */ /* 0x000fea0003800000 */
[----:B------:R-:W-:Y:S01]  /*0900*/  MOV R10, R6 ;  /* 0x00000006000a7202 */ /* 0x000fe20000000f00 */
[----:B------:R-:W-:-:S04]  /*0910*/  IMAD R3, R2, c[0x0][0x1e8], RZ ;  /* 0x00007a0002037a24 */ /* 0x000fc800078e02ff */
[----:B------:R-:W-:-:S04]  /*0920*/  IMAD.WIDE.U32 R8, R4, c[0x0][0x1e8], R10 ;  /* 0x00007a0004087a25 */ /* 0x000fc800078e000a */
[----:B------:R-:W-:Y:S01]  /*0930*/  IMAD R0, R4, c[0x0][0x1ec], R3 ;  /* 0x00007b0004007a24 */ /* 0x000fe200078e0203 */
[----:B------:R-:W-:-:S04]  /*0940*/  LEA R12, P0, R8, c[0x0][0x1d0], 0x1 ;  /* 0x00007400080c7a11 */ /* 0x000fc800078008ff */
[----:B------:R-:W-:-:S04]  /*0950*/  IADD3 R0, R9, R0, RZ ;  /* 0x0000000009007210 */ /* 0x000fc80007ffe0ff */
[----:B------:R-:W-:-:S05]  /*0960*/  LEA.HI.X R13, R8, c[0x0][0x1d4], R0, 0x1, P0 ;  /* 0x00007500080d7a11 */ /* 0x000fca00000f0c00 */
[----:B------:R1:W-:Y:S02]  /*0970*/  STG.E.128 [R12.64], RZ ;  /* 0x000000ff0c007986 */ /* 0x0003e4000c101d14 */
.L_x_678:
[----:B------:R-:W-:Y:S05]  /*0980*/  BSYNC B0 ;  /* 0x0000000000007941 */ /* 0x000fea0003800000 */
.L_x_677:
[----:B------:R-:W-:Y:S01]  /*0990*/  IADD3 R0, R4, 0x10, RZ ;  /* 0x0000001004007810 */ /* 0x000fe20007ffe0ff */
[----:B------:R-:W-:Y:S03]  /*09a0*/  BSSY B0, `(.L_x_679) ;  /* 0x000000f000007945 */ /* 0x000fe60003800000 */
[C---:B------:R-:W-:Y:S02]  /*09b0*/  ISETP.GE.OR P0, PT, R0.reuse, UR16, P1 ;  /* 0x0000001000007c0c */ /* 0x040fe40008f06670 */
[----:B------:R-:W-:-:S11]  /*09c0*/  ISETP.GE.AND P3, PT, R0, UR16, PT ;  /* 0x0000001000007c0c */ /* 0x000fd6000bf66270 */
[----:B------:R-:W-:Y:S05]  /*09d0*/  @P0 BRA `(.L_x_680) ;  /* 0x000000b000000947 */ /* 0x000fea0003800000 */
[----:B------:R-:W-:Y:S01]  /*09e0*/  IADD3 R3, P0, R4, 0x10, RZ ;  /* 0x0000001004037810 */ /* 0x000fe20007f1e0ff */
[----:B------:R-:W-:Y:S01]  /*09f0*/  IMAD.MOV.U32 R8, RZ, RZ, R6 ;  /* 0x000000ffff087224 */ /* 0x000fe200078e0006 */
[----:B------:R-:W-:-:S03]  /*0a00*/  MOV R9, R11 ;  /* 0x0000000b00097202 */ /* 0x000fc60000000f00 */
[----:B------:R-:W-:Y:S02]  /*0a10*/  IMAD.X R0, RZ, RZ, R2, P0 ;  /* 0x000000ffff007224 */ /* 0x000fe400000e0602 */
[----:B------:R-:W-:-:S04]  /*0a20*/  IMAD.WIDE.U32 R8, R3, c[0x0][0x1e8], R8 ;  /* 0x00007a0003087a25 */ /* 0x000fc800078e0008 */
[----:B------:R-:W-:Y:S01]  /*0a30*/  IMAD R0, R0, c[0x0][0x1e8], RZ ;  /* 0x00007a0000007a24 */ /* 0x000fe200078e02ff */
[----:B-1----:R-:W-:-:S03]  /*0a40*/  LEA R12, P0, R8, c[0x0][0x1d0], 0x1 ;  /* 0x00007400080c7a11 */ /* 0x002fc600078008ff */
[----:B------:R-:W-:-:S05]  /*0a50*/  IMAD R0, R3, c[0x0][0x1ec], R0 ;  /* 0x00007b0003007a24 */ /* 0x000fca00078e0200 */
[----:B------:R-:W-:-:S04]  /*0a60*/  IADD3 R3, R9, R0, RZ ;  /* 0x0000000009037210 */ /* 0x000fc80007ffe0ff */
[----:B------:R-:W-:-:S05]  /*0a70*/  LEA.HI.X R13, R8, c[0x0][0x1d4], R3, 0x1, P0 ;  /* 0x00007500080d7a11 */ /* 0x000fca00000f0c03 */
[----:B------:R1:W-:Y:S02]  /*0a80*/  STG.E.128 [R12.64], RZ ;  /* 0x000000ff0c007986 */ /* 0x0003e4000c101d14 */
.L_x_680:
[----:B------:R-:W-:Y:S05]  /*0a90*/  BSYNC B0 ;  /* 0x0000000000007941 */ /* 0x000fea0003800000 */
.L_x_679:
        /* <DEDUP_REMOVED lines=16> */
.L_x_682:
[----:B------:R-:W-:Y:S05]  /*0ba0*/  BSYNC B0 ;  /* 0x0000000000007941 */ /* 0x000fea0003800000 */
.L_x_681:
[----:B------:R-:W-:Y:S01]  /*0bb0*/  IADD3 R0, R4, 0x30, RZ ;  /* 0x0000003004007810 */ /* 0x000fe20007ffe0ff */
[----:B------:R-:W-:Y:S03]  /*0bc0*/  BSSY B0, `(.L_x_683) ;  /* 0x000000e000007945 */ /* 0x000fe60003800000 */
[C---:B------:R-:W-:Y:S02]  /*0bd0*/  ISETP.GE.OR P1, PT, R0.reuse, UR16, P1 ;  /* 0x0000001000007c0c */ /* 0x040fe40008f26670 */
[----:B------:R-:W-:-:S11]  /*0be0*/  ISETP.GE.AND P0, PT, R0, UR16, PT ;  /* 0x0000001000007c0c */ /* 0x000fd6000bf06270 */
[----:B------:R-:W-:Y:S05]  /*0bf0*/  @P1 BRA `(.L_x_684) ;  /* 0x000000a000001947 */ /* 0x000fea0003800000 */
[----:B------:R-:W-:Y:S02]  /*0c00*/  IADD3 R3, P1, R4, 0x30, RZ ;  /* 0x0000003004037810 */ /* 0x000fe40007f3e0ff */
[----:B------:R-:W-:Y:S02]  /*0c10*/  MOV R7, R11 ;  /* 0x0000000b00077202 */ /* 0x000fe40000000f00 */
[----:B------:R-:W-:-:S03]  /*0c20*/  IADD3.X R0, RZ, R2, RZ, P1, !PT ;  /* 0x00000002ff007210 */ /* 0x000fc60000ffe4ff */
[----:B------:R-:W-:-:S04]  /*0c30*/  IMAD.WIDE.U32 R6, R3, c[0x0][0x1e8], R6 ;  /* 0x00007a0003067a25 */ /* 0x000fc800078e0006 */
[----:B------:R-:W-:Y:S01]  /*0c40*/  IMAD R0, R0, c[0x0][0x1e8], RZ ;  /* 0x00007a0000007a24 */ /* 0x000fe200078e02ff */
[----:B------:R-:W-:-:S03]  /*0c50*/  LEA R8, P1, R6, c[0x0][0x1d0], 0x1 ;  /* 0x0000740006087a11 */ /* 0x000fc600078208ff */
[----:B------:R-:W-:-:S05]  /*0c60*/  IMAD R3, R3, c[0x0][0x1ec], R0 ;  /* 0x00007b0003037a24 */ /* 0x000fca00078e0200 */
[----:B------:R-:W-:-:S04]  /*0c70*/  IADD3 R3, R7, R3, RZ ;  /* 0x0000000307037210 */ /* 0x000fc80007ffe0ff */
[----:B------:R-:W-:-:S05]  /*0c80*/  LEA.HI.X R9, R6, c[0x0][0x1d4], R3, 0x1, P1 ;  /* 0x0000750006097a11 */ /* 0x000fca00008f0c03 */
[----:B------:R2:W-:Y:S02]  /*0c90*/  STG.E.128 [R8.64], RZ ;  /* 0x000000ff08007986 */ /* 0x0005e4000c101d14 */
.L_x_684:
[----:B------:R-:W-:Y:S05]  /*0ca0*/  BSYNC B0 ;  /* 0x0000000000007941 */ /* 0x000fea0003800000 */
.L_x_683:
[C---:B------:R-:W-:Y:S01]  /*0cb0*/  ISETP.NE.AND P4, PT, R5.reuse, RZ, PT ;  /* 0x000000ff0500720c */ /* 0x040fe20003f85270 */
[----:B------:R-:W-:Y:S01]  /*0cc0*/  IMAD.U32 R3, RZ, RZ, UR4 ;  /* 0x00000004ff037e24 */ /* 0x000fe2000f8e00ff */
[C---:B------:R-:W-:Y:S02]  /*0cd0*/  ISETP.NE.OR P3, PT, R5.reuse, RZ, P3 ;  /* 0x000000ff0500720c */ /* 0x040fe40001f65670 */
[C---:B------:R-:W-:Y:S02]  /*0ce0*/  ISETP.GE.OR P4, PT, R4.reuse, UR16, P4 ;  /* 0x0000001004007c0c */ /* 0x040fe4000a786670 */
[C---:B------:R-:W-:Y:S02]  /*0cf0*/  ISETP.NE.OR P2, PT, R5.reuse, RZ, P2 ;  /* 0x000000ff0500720c */ /* 0x040fe40001745670 */
[----:B------:R-:W-:Y:S02]  /*0d00*/  IADD3 R4, P1, R4, UR4, RZ ;  /* 0x0000000404047c10 */ /* 0x000fe4000ff3e0ff */
[----:B------:R-:W-:-:S02]  /*0d10*/  ISETP.NE.OR P0, PT, R5, RZ, P0 ;  /* 0x000000ff0500720c */ /* 0x000fc40000705670 */
[----:B------:R-:W-:Y:S02]  /*0d20*/  LEA.HI.X.SX32 R3, R3, R2, 0x1, P1 ;  /* 0x0000000203037211 */ /* 0x000fe400008f0eff */
[----:B------:R-:W-:Y:S01]  /*0d30*/  LEA R6, P1, R4, c[0x0][0x200], 0x2 ;  /* 0x0000800004067a11 */ /* 0x000fe200078210ff */
[----:B------:R-:W-:-:S03]  /*0d40*/  @!P3 IMAD.MOV.U32 R2, RZ, RZ, 0x7f800000 ;  /* 0x7f800000ff02b424 */ /* 0x000fc600078e00ff */
[----:B------:R-:W-:Y:S01]  /*0d50*/  LEA.HI.X R7, R4, c[0x0][0x204], R3, 0x2, P1 ;  /* 0x0000810004077a11 */ /* 0x000fe200008f1403 */
[----:B------:R-:W-:Y:S02]  /*0d60*/  @!P4 IMAD.MOV.U32 R3, RZ, RZ, 0x7f800000 ;  /* 0x7f800000ff03c424 */ /* 0x000fe400078e00ff */
[----:B------:R-:W-:Y:S02]  /*0d70*/  @!P2 IMAD.MOV.U32 R0, RZ, RZ, 0x7f800000 ;  /* 0x7f800000ff00a424 */ /* 0x000fe400078e00ff */
[----:B------:R3:W-:Y:S04]  /*0d80*/  @!P3 STG.E [R6.64+0x40], R2 ;  /* 0x000040020600b986 */ /* 0x0007e8000c101914 */
[----:B------:R3:W-:Y:S04]  /*0d90*/  @!P4 STG.E [R6.64], R3 ;  /* 0x000000030600c986 */ /* 0x0007e8000c101914 */
[----:B------:R3:W-:Y:S01]  /*0da0*/  @!P2 STG.E [R6.64+0x80], R0 ;  /* 0x000080000600a986 */ /* 0x0007e2000c101914 */
[----:B------:R-:W-:Y:S05]  /*0db0*/  @P0 EXIT ;  /* 0x000000000000094d */ /* 0x000fea0003800000 */
[----:B---3--:R-:W-:-:S05]  /*0dc0*/  MOV R3, 0x7f800000 ;  /* 0x7f80000000037802 */ /* 0x008fca0000000f00 */
[----:B------:R-:W-:Y:S01]  /*0dd0*/  STG.E [R6.64+0xc0], R3 ;  /* 0x0000c00306007986 */ /* 0x000fe2000c101914 */
[----:B------:R-:W-:Y:S05]  /*0de0*/  EXIT ;  /* 0x000000000000794d */ /* 0x000fea0003800000 */
.L_x_676:
[----:B-1----:R-:W-:Y:S02]  /*0df0*/  ULDC.64 UR4, c[0x0][0x2b8] ;  /* 0x0000ae0000047ab9 */ /* 0x002fe40000000a00 */
[----:B------:R-:W-:Y:S02]  /*0e00*/  UISETP.NE.U32.AND UP0, UPT, URZ, UR4, UPT ;  /* 0x000000043f00728c */ /* 0x000fe4000bf05070 */
[----:B------:R-:W-:Y:S02]  /*0e10*/  ULDC.64 UR18, c[0x0][0x2c0] ;  /* 0x0000b00000127ab9 */ /* 0x000fe40000000a00 */
[----:B------:R-:W-:-:S03]  /*0e20*/  UISETP.NE.AND.EX UP0, UPT, URZ, UR5, UPT, UP0 ;  /* 0x000000053f00728c */ /* 0x000fc6000bf05300 */
[----:B------:R-:W-:-:S03]  /*0e30*/  ULDC.64 UR4, c[0x0][0x2b8] ;  /* 0x0000ae0000047ab9 */ /* 0x000fc60000000a00 */
[----:B------:R-:W-:-:S05]  /*0e40*/  PLOP3.LUT P0, PT, PT, PT, UP0, 0x80, 0x0 ;  /* 0x000000000000781c */ /* 0x000fca0003f0f008 */
[----:B------:R-:W-:-:S06]  /*0e50*/  @UP0 UIMAD.WIDE UR4, UR12, UR8, UR4 ;  /* 0x000000080c0402a5 */ /* 0x000fcc000f8e0204 */
[----:B------:R-:W-:Y:S02]  /*0e60*/  IMAD.U32 R4, RZ, RZ, UR4 ;  /* 0x00000004ff047e24 */ /* 0x000fe4000f8e00ff */
[----:B------:R-:W-:Y:S01]  /*0e70*/  IMAD.U32 R5, RZ, RZ, UR5 ;  /* 0x00000005ff057e24 */ /* 0x000fe2000f8e00ff */
[----:B------:R-:W-:Y:S02]  /*0e80*/  UISETP.NE.U32.AND UP1, UPT, URZ, UR18, UPT ;  /* 0x000000123f00728c */ /* 0x000fe4000bf25070 */
[----:B------:R-:W-:Y:S02]  /*0e90*/  ULDC.64 UR4, c[0x0][0x2c8] ;  /* 0x0000b20000047ab9 */ /* 0x000fe40000000a00 */
[----:B------:R-:W2:Y:S01]  /*0ea0*/  @P0 LDG.E R3, [R4.64] ;  /* 0x0000001404030981 */ /* 0x000ea2000c1e1900 */
[----:B------:R-:W-:Y:S01]  /*0eb0*/  UISETP.NE.AND.EX UP1, UPT, URZ, UR19, UPT, UP1 ;  /* 0x000000133f00728c */ /* 0x000fe2000bf25310 */
[----:B------:R-:W-:Y:S01]  /*0ec0*/  IABS R0, c[0x0][0x2d0] ;  /* 0x0000b40000007a13 */ /* 0x000fe20000000000 */
[----:B------:R-:W-:-:S02]  /*0ed0*/  UPLOP3.LUT UP5, UPT, UPT, UPT, UPT, 0x40, 0x0 ;  /* 0x000000000000789c */ /* 0x000fc40003fae870 */
[----:B------:R-:W-:-:S07]  /*0ee0*/  UMOV UR17, UR12 ;  /* 0x0000000c00117c82 */ /* 0x000fce0008000000 */
[----:B------:R-:W-:Y:S02]  /*0ef0*/  @UP1 USHF.R.S32.HI UR7, URZ, 0x1f, UR12 ;  /* 0x0000001f3f071899 */ /* 0x000fe4000801140c */
[----:B------:R-:W-:Y:S02]  /*0f00*/  @UP1 UIMAD.WIDE.U32 UR24, UR12, UR4, URZ ;  /* 0x000000040c1812a5 */ /* 0x000fe4000f8e003f */
[----:B------:R-:W-:-:S03]  /*0f10*/  @UP1 UIMAD UR7, UR7, UR4, URZ ;  /* 0x00000004070712a4 */ /* 0x000fc6000f8e023f */
[----:B------:R-:W-:Y:S02]  /*0f20*/  UMOV UR4, URZ ;  /* 0x0000003f00047c82 */ /* 0x000fe40008000000 */
[----:B------:R-:W-:Y:S02]  /*0f30*/  @UP1 UIMAD UR5, UR12, UR5, UR7 ;  /* 0x000000050c0512a4 */ /* 0x000fe4000f8e0207 */
[----:B------:R-:W-:Y:S02]  /*0f40*/  @UP1 ULEA UR4, UP0, UR24, UR18, 0x2 ;  /* 0x0000001218041291 */ /* 0x000fe4000f80103f */
[----:B------:R-:W-:Y:S02]  /*0f50*/  @UP1 UIADD3 UR5, UR25, UR5, URZ ;  /* 0x0000000519051290 */ /* 0x000fe4000fffe03f */
[----:B------:R1:W3:Y:S02]  /*0f60*/  R2UR UR7, R0 ;  /* 0x00000000000773c2 */ /* 0x0002e400000e0000 */
[----:B------:R-:W-:-:S02]  /*0f70*/  @UP1 USHF.L.U64.HI UR24, UR24, 0x2, UR5 ;  /* 0x0000000218181899 */ /* 0x000fc40008010205 */
[----:B------:R-:W-:Y:S02]  /*0f80*/  UMOV UR18, UR4 ;  /* 0x0000000400127c82 */ /* 0x000fe40008000000 */
[----:B------:R-:W-:Y:S02]  /*0f90*/  UMOV UR5, URZ ;  /* 0x0000003f00057c82 */ /* 0x000fe40008000000 */
[----:B------:R-:W-:Y:S02]  /*0fa0*/  @UP1 UIADD3.X UR5, UR24, UR19, URZ, UP0, !UPT ;  /* 0x0000001318051290 */ /* 0x000fe400087fe43f */
[----:B------:R-:W-:-:S04]  /*0fb0*/  @UP1 UISETP.NE.U32.AND UP0, UPT, UR4, URZ, UPT ;  /* 0x0000003f0400128c */ /* 0x000fc8000bf05070 */
[----:B------:R-:W-:Y:S02]  /*0fc0*/  @UP1 UISETP.NE.AND.EX UP5, UPT, UR5, URZ, UPT, UP0 ;  /* 0x0000003f0500128c */ /* 0x000fe4000bfa5300 */
[----:B------:R-:W-:Y:S01]  /*0fd0*/  UMOV UR19, UR5 ;  /* 0x0000000500137c82 */ /* 0x000fe20008000000 */
[----:B--2---:R1:W2:Y:S08]  /*0fe0*/  @P0 R2UR UR17, R3 ;  /* 0x00000000031103c2 */ /* 0x0042b000000e0000 */
[----:B------:R-:W-:-:S13]  /*0ff0*/  PLOP3.LUT P0, PT, PT, PT, UP5, 0x80, 0x0 ;  /* 0x000000000000781c */ /* 0x000fda0003f0f058 */
[----:B-12---:R-:W-:Y:S05]  /*1000*/  @!P0 BRA `(.L_x_685) ;  /* 0x000005a000008947 */ /* 0x006fea0003800000 */
[----:B---3--:R-:W1:Y:S01]  /*1010*/  I2F.RP R4, UR7 ;  /* 0x0000000700047d06 */ /* 0x008e620008209400 */
[----:B------:R-:W-:Y:S02]  /*1020*/  ULEA UR9, UR6, 0xffffff00, 0x8 ;  /* 0xffffff0006097891 */ /* 0x000fe4000f8e403f */
[----:B------:R-:W-:Y:S02]  /*1030*/  UMOV UR22, URZ ;  /* 0x0000003f00167c82 */ /* 0x000fe40008000000 */
[----:B------:R-:W-:Y:S02]  /*1040*/  ULDC UR10, c[0x0][0x2d0] ;  /* 0x0000b400000a7ab9 */ /* 0x000fe40000000800 */
[----:B------:R-:W-:-:S05]  /*1050*/  IMAD.U32 R0, RZ, RZ, UR9 ;  /* 0x00000009ff007e24 */ /* 0x000fca000f8e00ff */
[----:B------:R-:W-:Y:S01]  /*1060*/  IABS R0, R0 ;  /* 0x0000000000007213 */ /* 0x000fe20000000000 */
[----:B-1----:R-:W1:Y:S03]  /*1070*/  MUFU.RCP R3, R4 ;  /* 0x0000000400037308 */ /* 0x002e660000001000 */
[----:B------:R-:W2:Y:S01]  /*1080*/  R2UR UR5, R0 ;  /* 0x00000000000573c2 */ /* 0x000ea200000e0000 */
[----:B-1----:R-:W-:-:S06]  /*1090*/  IADD3 R3, R3, 0xffffffe, RZ ;  /* 0x0ffffffe03037810 */ /* 0x002fcc0007ffe0ff */
[----:B------:R-:W1:Y:S02]  /*10a0*/  F2I.FTZ.U32.TRUNC.NTZ R3, R3 ;  /* 0x0000000300037305 */ /* 0x000e64000021f000 */
[----:B-1----:R-:W1:Y:S02]  /*10b0*/  R2UR UR23, R3 ;  /* 0x00000000031773c2 */ /* 0x002e6400000e0000 */
[----:B-1----:R-:W-:-:S04]  /*10c0*/  UIADD3 UR4, URZ, -UR23, URZ ;  /* 0x800000173f047290 */ /* 0x002fc8000fffe03f */
[----:B------:R-:W-:-:S04]  /*10d0*/  UIMAD UR4, UR4, UR7, URZ ;  /* 0x00000007040472a4 */ /* 0x000fc8000f8e023f */
[----:B------:R-:W-:-:S07]  /*10e0*/  UIMAD.WIDE.U32 UR22, UR23, UR4, UR22 ;  /* 0x00000004171672a5 */ /* 0x000fce000f8e0016 */
[----:B------:R-:W-:Y:S02]  /*10f0*/  UMOV UR17, UR23 ;  /* 0x0000001700117c82 */ /* 0x000fe40008000000 */
[----:B--2---:R-:W-:-:S07]  /*1100*/  UIMAD.WIDE.U32 UR24, UR17, UR5, URZ ;  /* 0x00000005111872a5 */ /* 0x004fce000f8e003f */
[----:B------:R-:W-:Y:S02]  /*1110*/  UMOV UR24, UR25 ;  /* 0x0000001900187c82 */ /* 0x000fe40008000000 */
[----:B------:R-:W-:-:S04]  /*1120*/  UIADD3 UR4, -UR24, URZ, URZ ;  /* 0x0000003f18047290 */ /* 0x000fc8000fffe13f */
[----:B------:R-:W-:-:S04]  /*1130*/  UIMAD UR4, UR7, UR4, UR5 ;  /* 0x00000004070472a4 */ /* 0x000fc8000f8e0205 */
[----:B------:R-:W-:-:S11]  /*1140*/  UISETP.GT.U32.AND UP0, UPT, UR7, UR4, UPT ;  /* 0x000000040700728c */ /* 0x000fd6000bf04070 */
[----:B------:R-:W-:Y:S02]  /*1150*/  @!UP0 UIADD3 UR4, UR4, -UR7, URZ ;  /* 0x8000000704048290 */ /* 0x000fe4000fffe03f */
[----:B------:R-:W-:Y:S02]  /*1160*/  @!UP0 UIADD3 UR24, UR24, 0x1, URZ ;  /* 0x0000000118188890 */ /* 0x000fe4000fffe03f */
[----:B------:R-:W-:Y:S02]  /*1170*/  UISETP.GE.U32.AND UP1, UPT, UR4, UR7, UPT ;  /* 0x000000070400728c */ /* 0x000fe4000bf26070 */
[----:B------:R-:W-:-:S04]  /*1180*/  ULOP3.LUT UR4, UR9, UR10, URZ, 0x3c, !UPT ;  /* 0x0000000a09047292 */ /* 0x000fc8000f8e3c3f */
[----:B------:R-:W-:-:S05]  /*1190*/  UISETP.GE.AND UP0, UPT, UR4, URZ, UPT ;  /* 0x0000003f0400728c */ /* 0x000fca000bf06270 */
[----:B------:R-:W-:Y:S02]  /*11a0*/  @UP1 UIADD3 UR24, UR24, 0x1, URZ ;  /* 0x0000000118181890 */ /* 0x000fe4000fffe03f */
[----:B------:R-:W-:-:S04]  /*11b0*/  UISETP.NE.AND UP1, UPT, URZ, UR10, UPT ;  /* 0x0000000a3f00728c */ /* 0x000fc8000bf25270 */
[----:B------:R-:W-:-:S07]  /*11c0*/  @!UP0 UIADD3 UR24, -UR24, URZ, URZ ;  /* 0x0000003f18188290 */ /* 0x000fce000fffe13f */
[----:B------:R-:W-:-:S04]  /*11d0*/  @!UP1 ULOP3.LUT UR24, URZ, UR10, URZ, 0x33, !UPT ;  /* 0x0000000a3f189292 */ /* 0x000fc8000f8e333f */
[----:B------:R-:W-:-:S06]  /*11e0*/  UIMAD.WIDE UR4, UR24, 0x4, UR18 ;  /* 0x00000004180478a5 */ /* 0x000fcc000f8e0212 */
[----:B------:R-:W-:Y:S01]  /*11f0*/  IMAD.U32 R10, RZ, RZ, UR4 ;  /* 0x00000004ff0a7e24 */ /* 0x000fe2000f8e00ff */
[----:B------:R-:W-:Y:S02]  /*1200*/  MOV R11, UR5 ;  /* 0x00000005000b7c02 */ /* 0x000fe40008000f00 */
[----:B------:R-:W-:Y:S01]  /*1210*/  IABS R5, c[0x0][0x1c8] ;  /* 0x0000720000057a13 */ /* 0x000fe20000000000 */
[----:B------:R-:W1:Y:S01]  /*1220*/  S2R R0, SR_CTAID.Z ;  /* 0x0000000000007919 */ /* 0x000e620000002700 */
[----:B------:R-:W-:Y:S02]  /*1230*/  ULDC UR25, c[0x0][0x1c8] ;  /* 0x0000720000197ab9 */ /* 0x000fe40000000800 */
[----:B------:R-:W-:Y:S01]  /*1240*/  UIADD3 UR24, -UR24, URZ, URZ ;  /* 0x0000003f18187290 */ /* 0x000fe2000fffe13f */
[----:B------:R-:W2:Y:S01]  /*1250*/  LDG.E R3, [R10.64] ;  /* 0x000000140a037981 */ /* 0x000ea2000c1e1900 */
[----:B------:R-:W3:Y:S01]  /*1260*/  I2F.RP R8, R5 ;  /* 0x0000000500087306 */ /* 0x000ee20000209400 */
[----:B------:R-:W-:-:S02]  /*1270*/  ULOP3.LUT UR25, UR13, UR25, URZ, 0x3c, !UPT ;  /* 0x000000190d197292 */ /* 0x000fc4000f8e3c3f */
[----:B------:R-:W-:Y:S02]  /*1280*/  ULDC.64 UR4, c[0x0][0x180] ;  /* 0x0000600000047ab9 */ /* 0x000fe40000000a00 */
[----:B------:R-:W-:Y:S02]  /*1290*/  UIMAD UR10, UR24, UR10, UR9 ;  /* 0x0000000a180a72a4 */ /* 0x000fe4000f8e0209 */
[----:B------:R-:W-:Y:S02]  /*12a0*/  ISETP.LE.AND P0, PT, RZ, UR25, PT ;  /* 0x00000019ff007c0c */ /* 0x000fe4000bf03270 */
[----:B------:R-:W-:Y:S01]  /*12b0*/  USHF.R.S32.HI UR9, URZ, 0x1f, UR10 ;  /* 0x0000001f3f097899 */ /* 0x000fe2000801140a */
[----:B---3--:R-:W3:Y:S01]  /*12c0*/  MUFU.RCP R6, R8 ;  /* 0x0000000800067308 */ /* 0x008ee20000001000 */
[----:B-1----:R-:W-:Y:S02]  /*12d0*/  IABS R0, R0 ;  /* 0x0000000000007213 */ /* 0x002fe40000000000 */
[----:B---3--:R-:W-:-:S05]  /*12e0*/  IADD3 R6, R6, 0xffffffe, RZ ;  /* 0x0ffffffe06067810 */ /* 0x008fca0007ffe0ff */
[----:B------:R-:W1:Y:S02]  /*12f0*/  F2I.FTZ.U32.TRUNC.NTZ R7, R6 ;  /* 0x0000000600077305 */ /* 0x000e64000021f000 */
[----:B-1----:R-:W-:Y:S02]  /*1300*/  IMAD.MOV R4, RZ, RZ, -R7 ;  /* 0x000000ffff047224 */ /* 0x002fe400078e0a07 */
[----:B------:R-:W-:Y:S02]  /*1310*/  IMAD.MOV.U32 R6, RZ, RZ, RZ ;  /* 0x000000ffff067224 */ /* 0x000fe400078e00ff */
[----:B------:R-:W-:-:S04]  /*1320*/  IMAD R4, R4, R5, RZ ;  /* 0x0000000504047224 */ /* 0x000fc800078e02ff */
[----:B------:R-:W-:Y:S01]  /*1330*/  IMAD.HI.U32 R7, R7, R4, R6 ;  /* 0x0000000407077227 */ /* 0x000fe200078e0006 */
[----:B------:R-:W-:-:S05]  /*1340*/  MOV R4, R0 ;  /* 0x0000000000047202 */ /* 0x000fca0000000f00 */
        /* <DEDUP_REMOVED lines=8> */
[----:B------:R-:W-:-:S04]  /*13d0*/  @P2 IADD3 R8, R8, 0x1, RZ ;  /* 0x0000000108082810 */ /* 0x000fc80007ffe0ff */
[----:B------:R-:W-:Y:S02]  /*13e0*/  @!P0 IADD3 R8, -R8, RZ, RZ ;  /* 0x000000ff08088210 */ /* 0x000fe40007ffe1ff */
[----:B------:R-:W-:-:S04]  /*13f0*/  @!P1 LOP3.LUT R8, RZ, c[0x0][0x1c8], RZ, 0x33, !PT ;  /* 0x00007200ff089a12 */ /* 0x000fc800078e33ff */
[----:B------:R-:W-:Y:S01]  /*1400*/  SHF.R.S32.HI R5, RZ, 0x1f, R8 ;  /* 0x0000001fff057819 */ /* 0x000fe20000011408 */
[----:B--2---:R1:W2:Y:S04]  /*1410*/  R2UR UR22, R3 ;  /* 0x00000000031673c2 */ /* 0x0042a800000e0000 */
[----:B-1----:R-:W-:Y:S01]  /*1420*/  IMAD R3, R5, c[0x0][0x1b0], RZ ;  /* 0x00006c0005037a24 */ /* 0x002fe200078e02ff */
[----:B--2---:R-:W-:Y:S02]  /*1430*/  USHF.R.S32.HI UR17, URZ, 0x1f, UR22 ;  /* 0x0000001f3f117899 */ /* 0x004fe40008011416 */
[----:B------:R-:W-:Y:S01]  /*1440*/  UIMAD.WIDE.U32 UR26, UR22, UR4, URZ ;  /* 0x00000004161a72a5 */ /* 0x000fe2000f8e003f */
[----:B------:R-:W-:Y:S01]  /*1450*/  IMAD R12, R8, c[0x0][0x1b4], R3 ;  /* 0x00006d00080c7a24 */ /* 0x000fe200078e0203 */
[----:B------:R-:W-:-:S04]  /*1460*/  UIMAD UR23, UR17, UR4, URZ ;  /* 0x00000004111772a4 */ /* 0x000fc8000f8e023f */
[----:B------:R-:W-:Y:S02]  /*1470*/  UIMAD UR23, UR22, UR5, UR23 ;  /* 0x00000005161772a4 */ /* 0x000fe4000f8e0217 */
[----:B------:R-:W-:Y:S02]  /*1480*/  UMOV UR24, UR26 ;  /* 0x0000001a00187c82 */ /* 0x000fe40008000000 */
[----:B------:R-:W-:Y:S02]  /*1490*/  ULDC.64 UR4, c[0x0][0x198] ;  /* 0x0000660000047ab9 */ /* 0x000fe40000000a00 */
[----:B------:R-:W-:Y:S02]  /*14a0*/  UIADD3 UR25, UR27, UR23, URZ ;  /* 0x000000171b197290 */ /* 0x000fe4000fffe03f */
[----:B------:R-:W-:Y:S02]  /*14b0*/  UIMAD UR23, UR9, UR4, URZ ;  /* 0x00000004091772a4 */ /* 0x000fe4000f8e023f */
[----:B------:R-:W-:-:S02]  /*14c0*/  UIMAD.WIDE.U32 UR24, UR10, UR4, UR24 ;  /* 0x000000040a1872a5 */ /* 0x000fc4000f8e0018 */
[----:B------:R-:W-:-:S04]  /*14d0*/  UIMAD UR5, UR10, UR5, UR23 ;  /* 0x000000050a0572a4 */ /* 0x000fc8000f8e0217 */
[----:B------:R-:W-:Y:S01]  /*14e0*/  UIADD3 UR23, UR25, UR5, URZ ;  /* 0x0000000519177290 */ /* 0x000fe2000fffe03f */
[----:B------:R-:W-:Y:S02]  /*14f0*/  IMAD.U32 R7, RZ, RZ, UR25 ;  /* 0x00000019ff077e24 */ /* 0x000fe4000f8e00ff */
[----:B------:R-:W-:Y:S01]  /*1500*/  IMAD.U32 R6, RZ, RZ, UR24 ;  /* 0x00000018ff067e24 */ /* 0x000fe2000f8e00ff */
[----:B------:R-:W-:Y:S02]  /*1510*/  ULDC.64 UR4, c[0x0][0x188] ;  /* 0x0000620000047ab9 */ /* 0x000fe40000000a00 */
[----:B------:R-:W-:Y:S01]  /*1520*/  MOV R7, UR23 ;  /* 0x0000001700077c02 */ /* 0x000fe20008000f00 */
[----:B------:R-:W-:Y:S02]  /*1530*/  UIMAD UR17, UR17, UR4, URZ ;  /* 0x00000004111172a4 */ /* 0x000fe4000f8e023f */
[----:B------:R-:W-:Y:S02]  /*1540*/  UIMAD.WIDE.U32 UR24, UR22, UR4, URZ ;  /* 0x00000004161872a5 */ /* 0x000fe4000f8e003f */
[----:B------:R-:W-:Y:S01]  /*1550*/  IMAD.WIDE.U32 R6, R8, c[0x0][0x1b0], R6 ;  /* 0x00006c0008067a25 */ /* 0x000fe200078e0006 */
[----:B------:R-:W-:-:S03]  /*1560*/  UIMAD UR5, UR22, UR5, UR17 ;  /* 0x00000005160572a4 */ /* 0x000fc6000f8e0211 */
[----:B------:R-:W-:Y:S01]  /*1570*/  IMAD.IADD R12, R7, 0x1, R12 ;  /* 0x00000001070c7824 */ /* 0x000fe200078e020c */
[----:B------:R-:W-:Y:S01]  /*1580*/  MOV R4, R6 ;  /* 0x0000000600047202 */ /* 0x000fe20000000f00 */
[----:B------:R-:W-:Y:S01]  /*1590*/  UIADD3 UR23, UR25, UR5, URZ ;  /* 0x0000000519177290 */ /* 0x000fe2000fffe03f */
[----:B------:R-:W-:Y:S05]  /*15a0*/  BRA `(.L_x_686) ;  /* 0x000004e000007947 */ /* 0x000fea0003800000 */
.L_x_685:
[----:B---3--:R-:W-:Y:S02]  /*15b0*/  UISETP.NE.AND UP0, UPT, UR23, -0x1, UPT ;  /* 0xffffffff1700788c */ /* 0x008fe4000bf05270 */
[----:B------:R-:W-:-:S04]  /*15c0*/  ULDC.64 UR4, c[0x0][0x198] ;  /* 0x0000660000047ab9 */ /* 0x000fc80000000a00 */
[----:B------:R-:W-:-:S05]  /*15d0*/  PLOP3.LUT P0, PT, PT, PT, UP0, 0x80, 0x0 ;  /* 0x000000000000781c */ /* 0x000fca0003f0f008 */
[----:B------:R-:W-:-:S04]  /*15e0*/  @UP0 UIADD3 UR25, UR22, UR23, URZ ;  /* 0x0000001716190290 */ /* 0x000fc8000fffe03f */
[----:B------:R-:W-:-:S04]  /*15f0*/  @UP0 UIMAD.WIDE.U32 UR26, UR25, UR4, URZ ;  /* 0x00000004191a02a5 */ /* 0x000fc8000f8e003f */
[----:B------:R-:W-:Y:S01]  /*1600*/  @UP0 UIMAD UR25, UR25, UR5, UR27 ;  /* 0x00000005191902a4 */ /* 0x000fe2000f8e021b */
[----:B------:R-:W-:Y:S05]  /*1610*/  @P0 BRA `(.L_x_687) ;  /* 0x000000c000000947 */ /* 0x000fea0003800000 */
[----:B------:R-:W-:Y:S02]  /*1620*/  USHF.R.S32.HI UR9, URZ, 0x1f, UR22 ;  /* 0x0000001f3f097899 */ /* 0x000fe40008011416 */
[----:B------:R-:W-:Y:S02]  /*1630*/  ULDC.64 UR4, c[0x0][0x198] ;  /* 0x0000660000047ab9 */ /* 0x000fe40000000a00 */
[----:B------:R-:W-:Y:S02]  /*1640*/  UIMAD UR9, UR9, UR4, URZ ;  /* 0x00000004090972a4 */ /* 0x000fe4000f8e023f */
[----:B------:R-:W-:Y:S02]  /*1650*/  UIMAD.WIDE.U32 UR24, UR22, UR4, URZ ;  /* 0x00000004161872a5 */ /* 0x000fe4000f8e003f */
[----:B------:R-:W-:Y:S02]  /*1660*/  UIMAD UR9, UR22, UR5, UR9 ;  /* 0x00000005160972a4 */ /* 0x000fe4000f8e0209 */
[----:B------:R-:W-:-:S02]  /*1670*/  USHF.R.S32.HI UR10, URZ, 0x1f, UR17 ;  /* 0x0000001f3f0a7899 */ /* 0x000fc40008011411 */
[----:B------:R-:W-:Y:S02]  /*1680*/  ULDC.64 UR4, c[0x0][0x180] ;  /* 0x0000600000047ab9 */ /* 0x000fe40000000a00 */
[----:B------:R-:W-:Y:S02]  /*1690*/  UIADD3 UR25, UR25, UR9, URZ ;  /* 0x0000000919197290 */ /* 0x000fe4000fffe03f */
[----:B------:R-:W-:Y:S02]  /*16a0*/  UIMAD UR10, UR10, UR4, URZ ;  /* 0x000000040a0a72a4 */ /* 0x000fe4000f8e023f */
[----:B------:R-:W-:Y:S02]  /*16b0*/  UIMAD.WIDE.U32 UR26, UR17, UR4, UR24 ;  /* 0x00000004111a72a5 */ /* 0x000fe4000f8e0018 */
[----:B------:R-:W-:-:S04]  /*16c0*/  UIMAD UR5, UR17, UR5, UR10 ;  /* 0x00000005110572a4 */ /* 0x000fc8000f8e020a */
[----:B------:R-:W-:Y:S02]  /*16d0*/  UIADD3 UR25, UR27, UR5, URZ ;  /* 0x000000051b197290 */ /* 0x000fe4000fffe03f */
.L_x_687:
[----:B------:R-:W-:Y:S01]  /*16e0*/  IABS R4, c[0x0][0x1c8] ;  /* 0x0000720000047a13 */ /* 0x000fe20000000000 */
[----:B------:R-:W1:Y:S01]  /*16f0*/  S2R R0, SR_CTAID.Z ;  /* 0x0000000000007919 */ /* 0x000e620000002700 */
[----:B------:R-:W-:Y:S02]  /*1700*/  ULDC UR4, c[0x0][0x1c8] ;  /* 0x0000720000047ab9 */ /* 0x000fe40000000800 */
[----:B------:R-:W2:Y:S01]  /*1710*/  I2F.RP R5, R4 ;  /* 0x0000000400057306 */ /* 0x000ea20000209400 */
[----:B------:R-:W-:Y:S02]  /*1720*/  ULOP3.LUT UR4, UR13, UR4, URZ, 0x3c, !UPT ;  /* 0x000000040d047292 */ /* 0x000fe4000f8e3c3f */
[----:B------:R-:W-:Y:S02]  /*1730*/  ULEA UR10, UR6, 0xffffff00, 0x8 ;  /* 0xffffff00060a7891 */ /* 0x000fe4000f8e403f */
[----:B------:R-:W-:Y:S02]  /*1740*/  UMOV UR27, UR25 ;  /* 0x00000019001b7c82 */ /* 0x000fe40008000000 */
[----:B------:R-:W-:Y:S01]  /*1750*/  ISETP.LE.AND P2, PT, RZ, UR4, PT ;  /* 0x00000004ff007c0c */ /* 0x000fe2000bf43270 */
[----:B------:R-:W-:-:S02]  /*1760*/  USHF.R.S32.HI UR9, URZ, 0x1f, UR10 ;  /* 0x0000001f3f097899 */ /* 0x000fc4000801140a */
[----:B------:R-:W-:Y:S02]  /*1770*/  ULDC.64 UR4, c[0x0][0x198] ;  /* 0x0000660000047ab9 */ /* 0x000fe40000000a00 */
[----:B------:R-:W-:Y:S02]  /*1780*/  UIMAD UR24, UR9, UR4, URZ ;  /* 0x00000004091872a4 */ /* 0x000fe4000f8e023f */
[----:B------:R-:W-:Y:S01]  /*1790*/  UIMAD.WIDE.U32 UR26, UR10, UR4, UR26 ;  /* 0x000000040a1a72a5 */ /* 0x000fe2000f8e001a */
[----:B--2---:R-:W2:Y:S01]  /*17a0*/  MUFU.RCP R6, R5 ;  /* 0x0000000500067308 */ /* 0x004ea20000001000 */
[----:B------:R-:W-:Y:S02]  /*17b0*/  UIMAD UR4, UR10, UR5, UR24 ;  /* 0x000000050a0472a4 */ /* 0x000fe4000f8e0218 */
[----:B------:R-:W-:Y:S01]  /*17c0*/  @UP0 UIADD3 UR23, UR22, UR23, URZ ;  /* 0x0000001716170290 */ /* 0x000fe2000fffe03f */
[----:B-1----:R-:W-:Y:S01]  /*17d0*/  IABS R0, R0 ;  /* 0x0000000000007213 */ /* 0x002fe20000000000 */
[----:B------:R-:W-:Y:S01]  /*17e0*/  UIADD3 UR4, UR27, UR4, URZ ;  /* 0x000000041b047290 */ /* 0x000fe2000fffe03f */
[----:B--2---:R-:W-:-:S04]  /*17f0*/  IADD3 R6, R6, 0xffffffe, RZ ;  /* 0x0ffffffe06067810 */ /* 0x004fc80007ffe0ff */
[----:B------:R-:W1:Y:S02]  /*1800*/  F2I.FTZ.U32.TRUNC.NTZ R7, R6 ;  /* 0x0000000600077305 */ /* 0x000e64000021f000 */
[----:B-1----:R-:W-:Y:S02]  /*1810*/  IMAD.MOV R3, RZ, RZ, -R7 ;  /* 0x000000ffff037224 */ /* 0x002fe400078e0a07 */
[----:B------:R-:W-:Y:S02]  /*1820*/  IMAD.MOV.U32 R6, RZ, RZ, RZ ;  /* 0x000000ffff067224 */ /* 0x000fe400078e00ff */
[----:B------:R-:W-:-:S04]  /*1830*/  IMAD R3, R3, R4, RZ ;  /* 0x0000000403037224 */ /* 0x000fc800078e02ff */
[----:B------:R-:W-:Y:S01]  /*1840*/  IMAD.HI.U32 R3, R7, R3, R6 ;  /* 0x0000000307037227 */ /* 0x000fe200078e0006 */
[----:B------:R-:W-:-:S03]  /*1850*/  MOV R6, UR26 ;  /* 0x0000001a00067c02 */ /* 0x000fc60008000f00 */
[----:B------:R-:W-:Y:S01]  /*1860*/  IMAD.U32 R7, RZ, RZ, UR27 ;  /* 0x0000001bff077e24 */ /* 0x000fe2000f8e00ff */
[----:B------:R-:W-:Y:S01]  /*1870*/  MOV R7, UR4 ;  /* 0x0000000400077c02 */ /* 0x000fe20008000f00 */
[----:B------:R-:W-:Y:S01]  /*1880*/  IMAD.HI.U32 R8, R3, R0, RZ ;  /* 0x0000000003087227 */ /* 0x000fe200078e00ff */
[----:B------:R-:W-:Y:S02]  /*1890*/  ULDC.64 UR4, c[0x0][0x1a0] ;  /* 0x0000680000047ab9 */ /* 0x000fe40000000a00 */
[----:B------:R-:W-:Y:S02]  /*18a0*/  @UP0 UIMAD.WIDE.U32 UR24, UR23, UR4, URZ ;  /* 0x00000004171802a5 */ /* 0x000fe4000f8e003f */
[----:B------:R-:W-:Y:S02]  /*18b0*/  IADD3 R3, -R8, RZ, RZ ;  /* 0x000000ff08037210 */ /* 0x000fe40007ffe1ff */
[----:B------:R-:W-:-:S03]  /*18c0*/  @UP0 UIMAD UR23, UR23, UR5, UR25 ;  /* 0x00000005171702a4 */ /* 0x000fc6000f8e0219 */
[----:B------:R-:W-:-:S05]  /*18d0*/  IMAD R3, R4, R3, R0 ;  /* 0x0000000304037224 */ /* 0x000fca00078e0200 */
[----:B------:R-:W-:-:S13]  /*18e0*/  ISETP.GT.U32.AND P1, PT, R4, R3, PT ;  /* 0x000000030400720c */ /* 0x000fda0003f24070 */
[----:B------:R-:W-:Y:S01]  /*18f0*/  @!P1 IMAD.IADD R3, R3, 0x1, -R4 ;  /* 0x0000000103039824 */ /* 0x000fe200078e0a04 */
[----:B------:R-:W-:Y:S02]  /*1900*/  @!P1 IADD3 R8, R8, 0x1, RZ ;  /* 0x0000000108089810 */ /* 0x000fe40007ffe0ff */
[----:B------:R-:W-:Y:S02]  /*1910*/  ISETP.NE.AND P1, PT, RZ, c[0x0][0x1c8], PT ;  /* 0x00007200ff007a0c */ /* 0x000fe40003f25270 */
[----:B------:R-:W-:-:S13]  /*1920*/  ISETP.GE.U32.AND P3, PT, R3, R4, PT ;  /* 0x000000040300720c */ /* 0x000fda0003f66070 */
[----:B------:R-:W-:-:S05]  /*1930*/  @P3 IADD3 R8, R8, 0x1, RZ ;  /* 0x0000000108083810 */ /* 0x000fca0007ffe0ff */
[----:B------:R-:W-:Y:S01]  /*1940*/  @!P2 IMAD.MOV R8, RZ, RZ, -R8 ;  /* 0x000000ffff08a224 */ /* 0x000fe200078e0a08 */
[----:B------:R-:W-:-:S04]  /*1950*/  @!P1 LOP3.LUT R8, RZ, c[0x0][0x1c8], RZ, 0x33, !PT ;  /* 0x00007200ff089a12 */ /* 0x000fc800078e33ff */
[----:B------:R-:W-:Y:S01]  /*1960*/  SHF.R.S32.HI R5, RZ, 0x1f, R8 ;  /* 0x0000001fff057819 */ /* 0x000fe20000011408 */
[----:B------:R-:W-:-:S04]  /*1970*/  IMAD.WIDE.U32 R6, R8, c[0x0][0x1b0], R6 ;  /* 0x00006c0008067a25 */ /* 0x000fc800078e0006 */
[----:B------:R-:W-:Y:S02]  /*1980*/  IMAD R3, R5, c[0x0][0x1b0], RZ ;  /* 0x00006c0005037a24 */ /* 0x000fe400078e02ff */
[----:B------:R-:W-:Y:S02]  /*1990*/  IMAD.MOV.U32 R4, RZ, RZ, R6 ;  /* 0x000000ffff047224 */ /* 0x000fe400078e0006 */
[----:B------:R-:W-:-:S05]  /*19a0*/  IMAD R12, R8, c[0x0][0x1b4], R3 ;  /* 0x00006d00080c7a24 */ /* 0x000fca00078e0203 */
[----:B------:R-:W-:Y:S01]  /*19b0*/  IADD3 R12, R7, R12, RZ ;  /* 0x0000000c070c7210 */ /* 0x000fe20007ffe0ff */
        /* <DEDUP_REMOVED lines=13> */
.L_x_686:
[----:B------:R-:W-:Y:S01]  /*1a90*/  SHF.R.S32.HI R3, RZ, 0x1f, R2 ;  /* 0x0000001fff037819 */ /* 0x000fe20000011402 */
[----:B------:R-:W-:Y:S01]  /*1aa0*/  UISETP.NE.AND UP0, UPT, UR11, -0x1, UPT ;  /* 0xffffffff0b00788c */ /* 0x000fe2000bf05270 */
[----:B------:R-:W1:Y:S01]  /*1ab0*/  S2R R10, SR_CTAID.Z ;  /* 0x00000000000a7919 */ /* 0x000e620000002700 */
[----:B------:R-:W-:Y:S01]  /*1ac0*/  ULDC.64 UR4, c[0x0][0x190] ;  /* 0x0000640000047ab9 */ /* 0x000fe20000000a00 */
[----:B------:R-:W-:Y:S01]  /*1ad0*/  LEA.HI R7, R3, R2, RZ, 0x3 ;  /* 0x0000000203077211 */ /* 0x000fe200078f18ff */
[----:B------:R-:W-:Y:S01]  /*1ae0*/  IMAD R5, R5, c[0x0][0x1b8], RZ ;  /* 0x00006e0005057a24 */ /* 0x000fe200078e02ff */
[----:B------:R-:W2:Y:S01]  /*1af0*/  S2R R15, SR_CTAID.X ;  /* 0x00000000000f7919 */ /* 0x000ea20000002500 */
[----:B------:R-:W-:Y:S01]  /*1b00*/  BSSY B0, `(.L_x_688) ;  /* 0x0000047000007945 */ /* 0x000fe20003800000 */
[----:B------:R-:W-:Y:S01]  /*1b10*/  SHF.R.S32.HI R30, RZ, 0x3, R7 ;  /* 0x00000003ff1e7819 */ /* 0x000fe20000011407 */
[----:B------:R-:W-:Y:S01]  /*1b20*/  IMAD R0, R8, c[0x0][0x1bc], R5 ;  /* 0x00006f0008007a24 */ /* 0x000fe200078e0205 */
[----:B------:R-:W-:-:S02]  /*1b30*/  LOP3.LUT R7, R7, 0xfffffff8, RZ, 0xc0, !PT ;  /* 0xfffffff807077812 */ /* 0x000fc400078ec0ff */
[----:B------:R-:W-:Y:S01]  /*1b40*/  @UP0 UIMAD.WIDE.U32 UR26, UR11, UR4, URZ ;  /* 0x000000040b1a02a5 */ /* 0x000fe2000f8e003f */
[----:B------:R-:W-:Y:S01]  /*1b50*/  IMAD.SHL.U32 R11, R30, 0x40, RZ ;  /* 0x000000401e0b7824 */ /* 0x000fe200078e00ff */
[----:B------:R-:W-:Y:S01]  /*1b60*/  @!UP0 USHF.R.S32.HI UR17, URZ, 0x1f, UR12 ;  /* 0x0000001f3f118899 */ /* 0x000fe2000801140c */
[----:B------:R-:W-:Y:S01]  /*1b70*/  IMAD.IADD R172, R2, 0x1, -R7 ;  /* 0x0000000102ac7824 */ /* 0x000fe200078e0a07 */
[----:B------:R-:W-:Y:S01]  /*1b80*/  @UP0 UIMAD UR22, UR11, UR5, UR27 ;  /* 0x000000050b1602a4 */ /* 0x000fe2000f8e021b */
[----:B------:R-:W-:Y:S01]  /*1b90*/  IADD3 R6, P1, R30, UR10, RZ ;  /* 0x0000000a1e067c10 */ /* 0x000fe2000ff3e0ff */
[----:B------:R-:W-:Y:S01]  /*1ba0*/  UIADD3 UR10, -UR14, UR16, URZ ;  /* 0x000000100e0a7290 */ /* 0x000fe2000fffe13f */
[----:B------:R-:W-:Y:S01]  /*1bb0*/  IMAD.SHL.U32 R246, R172, 0x8, RZ ;  /* 0x00000008acf67824 */ /* 0x000fe200078e00ff */
[----:B------:R-:W-:Y:S01]  /*1bc0*/  ULDC.64 UR4, c[0x0][0x178] ;  /* 0x00005e0000047ab9 */ /* 0x000fe20000000a00 */
[----:B------:R-:W-:Y:S01]  /*1bd0*/  LOP3.LUT R11, R11, 0x1c0, RZ, 0xc0, !PT ;  /* 0x000001c00b0b7812 */ /* 0x000fe200078ec0ff */
[----:B------:R-:W-:Y:S01]  /*1be0*/  @!UP0 UIMAD UR17, UR17, UR4, URZ ;  /* 0x00000004111182a4 */ /* 0x000fe2000f8e023f */
[----:B------:R-:W-:-:S02]  /*1bf0*/  SHF.R.S32.HI R31, RZ, 0x1f, R30 ;  /* 0x0000001fff1f7819 */ /* 0x000fc4000001141e */
[--C-:B------:R-:W-:Y:S01]  /*1c00*/  SHF.R.S32.HI R7, RZ, 0x1f, R246.reuse ;  /* 0x0000001fff077819 */ /* 0x100fe200000114f6 */
[----:B------:R-:W-:Y:S01]  /*1c10*/  @!UP0 UIMAD UR5, UR12, UR5, UR17 ;  /* 0x000000050c0582a4 */ /* 0x000fe2000f8e0211 */
[----:B------:R-:W-:Y:S01]  /*1c20*/  IADD3 R16, P0, R246, UR24, RZ ;  /* 0x00000018f6107c10 */ /* 0x000fe2000ff1e0ff */
[----:B------:R-:W-:Y:S01]  /*1c30*/  @!UP0 UIMAD.WIDE.U32 UR24, UR12, UR4, URZ ;  /* 0x000000040c1882a5 */ /* 0x000fe2000f8e003f */
[----:B------:R-:W-:Y:S01]  /*1c40*/  LOP3.LUT R9, R11, 0x38, R246, 0xf8, !PT ;  /* 0x000000380b097812 */ /* 0x000fe200078ef8f6 */
[----:B------:R-:W-:Y:S01]  /*1c50*/  USHF.R.S32.HI UR12, URZ, 0x1f, UR13 ;  /* 0x0000001f3f0c7899 */ /* 0x000fe2000801140d */
[----:B------:R-:W-:Y:S01]  /*1c60*/  SHF.R.U32.HI R244, RZ, 0x3, R11 ;  /* 0x00000003fff47819 */ /* 0x000fe2000001160b */
[----:B------:R-:W-:Y:S01]  /*1c70*/  @!UP0 UIADD3 UR22, UR25, UR5, URZ ;  /* 0x0000000519168290 */ /* 0x000fe2000fffe03f */
[----:B------:R-:W-:Y:S01]  /*1c80*/  IADD3.X R17, R7, UR23, RZ, P0, !PT ;  /* 0x0000001707117c10 */ /* 0x000fe200087fe4ff */
[----:B------:R-:W-:Y:S01]  /*1c90*/  IMAD R203, R31, c[0x0][0x198], RZ ;  /* 0x000066001fcb7a24 */ /* 0x000fe200078e02ff */
[----:B------:R-:W-:Y:S01]  /*1ca0*/  LOP3.LUT R244, R9, R244, RZ, 0x3c, !PT ;  /* 0x000000f409f47212 */ /* 0x000fe200078e3cff */
[----:B------:R-:W-:Y:S01]  /*1cb0*/  @!UP0 UMOV UR26, UR24 ;  /* 0x00000018001a8c82 */ /* 0x000fe20008000000 */
[----:B------:R-:W-:Y:S01]  /*1cc0*/  LEA.HI R11, R3, R2, RZ, 0x6 ;  /* 0x00000002030b7211 */ /* 0x000fe200078f30ff */
[----:B------:R-:W-:Y:S01]  /*1cd0*/  IMAD.WIDE.U32 R8, R8, c[0x0][0x1b8], R16 ;  /* 0x00006e0008087a25 */ /* 0x000fe200078e0010 */
[----:B------:R-:W-:Y:S01]  /*1ce0*/  IADD3 R16, P0, R246, UR26, RZ ;  /* 0x0000001af6107c10 */ /* 0x000fe2000ff1e0ff */
[----:B------:R-:W-:Y:S01]  /*1cf0*/  ULDC.64 UR4, c[0x0][0x1a8] ;  /* 0x00006a0000047ab9 */ /* 0x000fe20000000a00 */
[----:B------:R-:W-:Y:S01]  /*1d00*/  IADD3.X R195, R31, UR9, RZ, P1, !PT ;  /* 0x000000091fc37c10 */ /* 0x000fe20008ffe4ff */
[----:B------:R-:W-:Y:S01]  /*1d10*/  IMAD.SHL.U32 R11, R11, 0x8, RZ ;  /* 0x000000080b0b7824 */ /* 0x000fe200078e00ff */
[----:B------:R-:W-:Y:S01]  /*1d20*/  IADD3.X R17, R7, UR22, RZ, P0, !PT ;  /* 0x0000001607117c10 */ /* 0x000fe200087fe4ff */
[----:B------:R-:W-:Y:S01]  /*1d30*/  UIMAD UR4, UR12, UR4, URZ ;  /* 0x000000040c0472a4 */ /* 0x000fe2000f8e023f */
[----:B------:R-:W-:Y:S01]  /*1d40*/  ISETP.GE.AND P0, PT, R30, UR10, PT ;  /* 0x0000000a1e007c0c */ /* 0x000fe2000bf06270 */
[----:B------:R-:W-:Y:S01]  /*1d50*/  IMAD R195, R195, c[0x0][0x1a0], RZ ;  /* 0x00006800c3c37a24 */ /* 0x000fe200078e02ff */
[----:B------:R-:W-:Y:S01]  /*1d60*/  IADD3 R4, P2, R246, R4, RZ ;  /* 0x00000004f6047210 */ /* 0x000fe20007f5e0ff */
[----:B------:R-:W-:Y:S01]  /*1d70*/  UIMAD UR4, UR13, UR5, UR4 ;  /* 0x000000050d0472a4 */ /* 0x000fe2000f8e0204 */
[----:B------:R-:W-:Y:S01]  /*1d80*/  LOP3.LUT R244, R244, 0xfffffe00, R11, 0xf8, !PT ;  /* 0xfffffe00f4f47812 */ /* 0x000fe200078ef80b */
[----:B------:R-:W-:Y:S01]  /*1d90*/  IMAD.IADD R9, R9, 0x1, R0 ;  /* 0x0000000109097824 */ /* 0x000fe200078e0200 */
[----:B------:R-:W-:Y:S01]  /*1da0*/  LEA.HI R0, R3, R2, RZ, 0x5 ;  /* 0x0000000203007211 */ /* 0x000fe200078f28ff */
[----:B------:R-:W-:-:S02]  /*1db0*/  IMAD.X R5, R7, 0x1, R12, P2 ;  /* 0x0000000107057824 */ /* 0x000fc400010e060c */
[----:B-1----:R-:W-:Y:S01]  /*1dc0*/  IMAD.WIDE.U32 R10, R10, c[0x0][0x1a8], R16 ;  /* 0x00006a000a0a7a25 */ /* 0x002fe200078e0010 */
[----:B------:R-:W-:-:S03]  /*1dd0*/  SHF.R.S32.HI R25, RZ, 0x5, R0 ;  /* 0x00000005ff197819 */ /* 0x000fc60000011400 */
[----:B------:R-:W-:Y:S01]  /*1de0*/  IMAD R195, R6, c[0x0][0x1a4], R195 ;  /* 0x0000690006c37a24 */ /* 0x000fe200078e02c3 */
[----:B------:R-:W-:Y:S01]  /*1df0*/  IADD3 R13, R11, UR4, RZ ;  /* 0x000000040b0d7c10 */ /* 0x000fe2000fffe0ff */
[C---:B------:R-:W-:Y:S02]  /*1e00*/  IMAD R203, R30.reuse, c[0x0][0x19c], R203 ;  /* 0x000067001ecb7a24 */ /* 0x040fe400078e02cb */
[----:B------:R-:W-:-:S04]  /*1e10*/  IMAD.WIDE.U32 R4, R30, c[0x0][0x198], R4 ;  /* 0x000066001e047a25 */ /* 0x000fc800078e0004 */
[----:B------:R-:W-:-:S04]  /*1e20*/  IMAD.WIDE.U32 R6, R6, c[0x0][0x1a0], R8 ;  /* 0x0000680006067a25 */ /* 0x000fc800078e0008 */
[----:B--2---:R-:W-:-:S04]  /*1e30*/  IMAD.WIDE R14, R15, 0x40, R30 ;  /* 0x000000400f0e7825 */ /* 0x004fc800078e021e */
[----:B------:R-:W-:Y:S02]  /*1e40*/  IMAD.IADD R203, R5, 0x1, R203 ;  /* 0x0000000105cb7824 */ /* 0x000fe400078e02cb */
[----:B------:R-:W-:Y:S02]  /*1e50*/  IMAD.MOV.U32 R202, RZ, RZ, R4 ;  /* 0x000000ffffca7224 */ /* 0x000fe400078e0004 */
[----:B------:R-:W-:Y:S02]  /*1e60*/  IMAD.SHL.U32 R244, R244, 0x2, RZ ;  /* 0x00000002f4f47824 */ /* 0x000fe400078e00ff */
[----:B------:R-:W-:Y:S01]  /*1e70*/  IMAD.IADD R195, R7, 0x1, R195 ;  /* 0x0000000107c37824 */ /* 0x000fe200078e02c3 */
[----:B------:R-:W-:Y:S05]  /*1e80*/  @P0 BRA `(.L_x_689) ;  /* 0x000000e000000947 */ /* 0x000fea0003800000 */
[----:B------:R-:W-:-:S13]  /*1e90*/  ISETP.GE.AND P0, PT, R246, c[0x0][0x220], PT ;  /* 0x00008800f6007a0c */ /* 0x000fda0003f06270 */
[----:B------:R1:W-:Y:S01]  /*1ea0*/  @P0 STS.128 [R244], RZ ;  /* 0x000000fff4000388 */ /* 0x0003e20000000c00 */
        /* <DEDUP_REMOVED lines=8> */
[----:B------:R-:W-:Y:S01]  /*1f30*/  @!PT LDS RZ, [RZ] ;  /* 0x00000000fffff984 */ /* 0x000fe20000000800 */
[----:B------:R-:W-:Y:S01]  /*1f40*/  @!PT LDS RZ, [RZ] ;  /* 0x00000000fffff984 */ /* 0x000fe20000000800 */
[----:B------:R-:W-:Y:S01]  /*1f50*/  @!PT LDS RZ, [RZ] ;  /* 0x00000000fffff984 */ /* 0x000fe20000000800 */
[----:B------:R2:W-:Y:S02]  /*1f60*/  LDGSTS.E.BYPASS.LTC128B.128 [R244], [R16.64] ;  /* 0x0000000010f47fae */ /* 0x0005e4000b901d54 */
.L_x_689:
[----:B------:R-:W-:Y:S05]  /*1f70*/  BSYNC B0 ;  /* 0x0000000000007941 */ /* 0x000fea0003800000 */
.L_x_688:
[----:B------:R-:W-:Y:S01]  /*1f80*/  IADD3 R22, R30, 0x10, RZ ;  /* 0x000000101e167810 */ /* 0x000fe20007ffe0ff */
[----:B------:R-:W-:Y:S03]  /*1f90*/  BSSY B0, `(.L_x_690) ;  /* 0x0000014000007945 */ /* 0x000fe60003800000 */
[----:B------:R-:W-:-:S13]  /*1fa0*/  ISETP.GE.AND P0, PT, R22, UR10, PT ;  /* 0x0000000a16007c0c */ /* 0x000fda000bf06270 */
[----:B------:R-:W-:Y:S05]  /*1fb0*/  @P0 BRA `(.L_x_691) ;  /* 0x0000011000000947 */ /* 0x000fea0003800000 */
[----:B------:R-:W-:-:S13]  /*1fc0*/  ISETP.GE.AND P0, PT, R246, c[0x0][0x220], PT ;  /* 0x00008800f6007a0c */ /* 0x000fda0003f06270 */
[----:B------:R3:W-:Y:S01]  /*1fd0*/  @P0 STS.128 [R244+0x800], RZ ;  /* 0x000800fff4000388 */ /* 0x0007e20000000c00 */
[----:B------:R-:W-:Y:S05]  /*1fe0*/  @P0 BRA `(.L_x_691) ;  /* 0x000000e000000947 */ /* 0x000fea0003800000 */
[----:B------:R-:W-:Y:S01]  /*1ff0*/  IADD3 R5, P0, R14, 0x10, RZ ;  /* 0x000000100e057810 */ /* 0x000fe20007f1e0ff */
[----:B------:R-:W-:Y:S01]  /*2000*/  IMAD.MOV.U32 R8, RZ, RZ, R10 ;  /* 0x000000ffff087224 */ /* 0x000fe200078e000a */
[----:B------:R-:W-:-:S03]  /*2010*/  MOV R9, R13 ;  /* 0x0000000d00097202 */ /* 0x000fc60000000f00 */
[----:B------:R-:W-:Y:S02]  /*2020*/  IMAD.X R4, RZ, RZ, R15, P0 ;  /* 0x000000ffff047224 */ /* 0x000fe400000e060f */
[----:B------:R-:W-:-:S04]  /*2030*/  IMAD.WIDE.U32 R8, R5, c[0x0][0x190], R8 ;  /* 0x0000640005087a25 */ /* 0x000fc800078e0008 */
[----:B------:R-:W-:Y:S01]  /*2040*/  IMAD R4, R4, c[0x0][0x190], RZ ;  /* 0x0000640004047a24 */ /* 0x000fe200078e02ff */
[----:B--2---:R-:W-:-:S03]  /*2050*/  LEA R16, P0, R8, c[0x0][0x160], 0x1 ;  /* 0x0000580008107a11 */ /* 0x004fc600078008ff */
[----:B------:R-:W-:-:S05]  /*2060*/  IMAD R4, R5, c[0x0][0x194], R4 ;  /* 0x0000650005047a24 */ /* 0x000fca00078e0204 */
[----:B------:R-:W-:-:S04]  /*2070*/  IADD3 R4, R9, R4, RZ ;  /* 0x0000000409047210 */ /* 0x000fc80007ffe0ff */
[----:B------:R-:W-:-:S05]  /*2080*/  LEA.HI.X R17, R8, c[0x0][0x164], R4, 0x1, P0 ;  /* 0x0000590008117a11 */ /* 0x000fca00000f0c04 */
[----:B------:R-:W-:Y:S01]  /*2090*/  @!PT LDS RZ, [RZ] ;  /* 0x00000000fffff984 */ /* 0x000fe20000000800 */
[----:B------:R-:W-:Y:S01]  /*20a0*/  @!PT LDS RZ, [RZ] ;  /* 0x00000000fffff984 */ /* 0x000fe20000000800 */
[----:B------:R-:W-:Y:S01]  /*20b0*/  @!PT LDS RZ, [RZ] ;  /* 0x00000000fffff984 */ /* 0x000fe20000000800 */
[----:B------:R2:W-:Y:S02]  /*20c0*/  LDGSTS.E.BYPASS.LTC128B.128 [R244+0x800], [R16.64] ;  /* 0x0080000010f47fae */ /* 0x0005e4000b901d54 */
.L_x_691:
[----:B------:R-:W-:Y:S05]  /*20d0*/  BSYNC B0 ;  /* 0x0000000000007941 */ /* 0x000fea0003800000 */
.L_x_690:
        /* <DEDUP_REMOVED lines=8> */
[----:B--2---:R-:W-:Y:S01]  /*2160*/  IMAD.MOV.U32 R16, RZ, RZ, R10 ;  /* 0x000000ffff107224 */ /* 0x004fe200078e000a */
[----:B------:R-:W-:-:S03]  /*2170*/  MOV R17, R13 ;  /* 0x0000000d00117202 */ /* 0x000fc60000000f00 */
[----:B------:R-:W-:Y:S02]  /*2180*/  IMAD.X R4, RZ, RZ, R15, P0 ;  /* 0x000000ffff047224 */ /* 0x000fe400000e060f */
[----:B------:R-:W-:-:S04]  /*2190*/  IMAD.WIDE.U32 R16, R5, c[0x0][0x190], R16 ;  /* 0x0000640005107a25 */ /* 0x000fc800078e0010 */
[----:B------:R-:W-:Y:S01]  /*21a0*/  IMAD R4, R4, c[0x0][0x190], RZ ;  /* 0x0000640004047a24 */ /* 0x000fe200078e02ff */
[----:B------:R-:W-:-:S03]  /*21b0*/  LEA R18, P0, R16, c[0x0][0x160], 0x1 ;  /* 0x0000580010127a11 */ /* 0x000fc600078008ff */
[----:B------:R-:W-:-:S05]  /*21c0*/  IMAD R4, R5, c[0x0][0x194], R4 ;  /* 0x0000650005047a24 */ /* 0x000fca00078e0204 */
[----:B------:R-:W-:-:S04]  /*21d0*/  IADD3 R4, R17, R4, RZ ;  /* 0x0000000411047210 */ /* 0x000fc80007ffe0ff */
[----:B------:R-:W-:-:S05]  /*21e0*/  LEA.HI.X R19, R16, c[0x0][0x164], R4, 0x1, P0 ;  /* 0x0000590010137a11 */ /* 0x000fca00000f0c04 */
[----:B------:R-:W-:Y:S01]  /*21f0*/  @!PT LDS RZ, [RZ] ;  /* 0x00000000fffff984 */ /* 0x000fe20000000800 */
[----:B------:R-:W-:Y:S01]  /*2200*/  @!PT LDS RZ, [RZ] ;  /* 0x00000000fffff984 */ /* 0x000fe20000000800 */
[----:B------:R-:W-:Y:S01]  /*2210*/  @!PT LDS RZ, [RZ] ;  /* 0x00000000fffff984 */ /* 0x000fe20000000800 */
[----:B------:R2:W-:Y:S02]  /*2220*/  LDGSTS.E.BYPASS.LTC128B.128 [R244+0x1000], [R18.64] ;  /* 0x0100000012f47fae */ /* 0x0005e4000b901d54 */
.L_x_693:
[----:B------:R-:W-:Y:S05]  /*2230*/  BSYNC B0 ;  /* 0x0000000000007941 */ /* 0x000fea0003800000 */
.L_x_692:
[----:B------:R-:W-:Y:S01]  /*2240*/  IADD3 R8, R30, 0x30, RZ ;  /* 0x000000301e087810 */ /* 0x000fe20007ffe0ff */
[----:B------:R-:W-:Y:S03]  /*2250*/  BSSY B0, `(.L_x_694) ;  /* 0x0000013000007945 */ /* 0x000fe60003800000 */
[----:B------:R-:W-:-:S13]  /*2260*/  ISETP.GE.AND P0, PT, R8, UR10, PT ;  /* 0x0000000a08007c0c */ /* 0x000fda000bf06270 */
[----:B------:R-:W-:Y:S05]  /*2270*/  @P0 BRA `(.L_x_695) ;  /* 0x0000010000000947 */ /* 0x000fea0003800000 */
[----:B------:R-:W-:-:S13]  /*2280*/  ISETP.GE.AND P0, PT, R246, c[0x0][0x220], PT ;  /* 0x00008800f6007a0c */ /* 0x000fda0003f06270 */
[----:B------:R1:W-:Y:S01]  /*2290*/  @P0 STS.128 [R244+0x1800], RZ ;  /* 0x001800fff4000388 */ /* 0x0003e20000000c00 */
        /* <DEDUP_REMOVED lines=14> */
.L_x_695:
[----:B------:R-:W-:Y:S05]  /*2380*/  BSYNC B0 ;  /* 0x0000000000007941 */ /* 0x000fea0003800000 */
.L_x_694:
[----:B------:R-:W-:Y:S01]  /*2390*/  LEA.HI R28, R3, R2, RZ, 0x4 ;  /* 0x00000002031c7211 */ /* 0x000fe200078f20ff */
[----:B------:R-:W-:Y:S01]  /*23a0*/  UIADD3 UR17, UR6, -0x1, URZ ;  /* 0xffffffff06117890 */ /* 0x000fe2000fffe03f */
[----:B------:R-:W-:Y:S01]  /*23b0*/  LOP3.LUT R5, R0, 0xffffffe0, RZ, 0xc0, !PT ;  /* 0xffffffe000057812 */ /* 0x000fe200078ec0ff */
[----:B------:R-:W-:Y:S01]  /*23c0*/  IMAD.MOV.U32 R0, RZ, RZ, 0x10 ;  /* 0x00000010ff007424 */ /* 0x000fe200078e00ff */
[----:B------:R-:W-:Y:S01]  /*23d0*/  LOP3.LUT R3, R28, 0xfffffff0, RZ, 0xc0, !PT ;  /* 0xfffffff01c037812 */ /* 0x000fe200078ec0ff */
[----:B------:R-:W-:Y:S01]  /*23e0*/  USHF.L.U32 UR24, UR17, 0x8, URZ ;  /* 0x0000000811187899 */ /* 0x000fe2000800063f */
[----:B------:R-:W-:Y:S01]  /*23f0*/  BSSY B0, `(.L_x_696) ;  /* 0x0000019000007945 */ /* 0x000fe20003800000 */
[C---:B------:R-:W-:Y:S02]  /*2400*/  IMAD.IADD R24, R2.reuse, 0x1, -R5 ;  /* 0x0000000102187824 */ /* 0x040fe400078e0a05 */
[----:B------:R-:W-:Y:S01]  /*2410*/  IMAD.IADD R10, R2, 0x1, -R3 ;  /* 0x00000001020a7824 */ /* 0x000fe200078e0a03 */
[----:B------:R-:W-:-:S04]  /*2420*/  UIADD3 UR9, -UR24, UR15, URZ ;  /* 0x0000000f18097290 */ /* 0x000fc8000fffe13f */
[----:B------:R-:W-:Y:S02]  /*2430*/  SHF.R.S32.HI R3, RZ, 0x1f, R10 ;  /* 0x0000001fff037819 */ /* 0x000fe4000001140a */
[----:B------:R-:W-:Y:S02]  /*2440*/  ISETP.GE.AND P0, PT, R30, UR9, PT ;  /* 0x000000091e007c0c */ /* 0x000fe4000bf06270 */
[----:B------:R-:W-:Y:S01]  /*2450*/  LEA.HI R4, R3, R10, RZ, 0x3 ;  /* 0x0000000a03047211 */ /* 0x000fe200078f18ff */
[----:B------:R-:W-:-:S03]  /*2460*/  IMAD.MOV.U32 R3, RZ, RZ, 0x20 ;  /* 0x00000020ff037424 */ /* 0x000fc600078e00ff */
[C---:B------:R-:W-:Y:S01]  /*2470*/  LOP3.LUT R23, R4.reuse, 0xfffffff8, RZ, 0xc0, !PT ;  /* 0xfffffff804177812 */ /* 0x040fe200078ec0ff */
[----:B------:R-:W-:-:S04]  /*2480*/  IMAD.SHL.U32 R4, R4, 0x40, RZ ;  /* 0x0000004004047824 */ /* 0x000fc800078e00ff */
[----:B------:R-:W-:Y:S01]  /*2490*/  IMAD.IADD R23, R10, 0x1, -R23 ;  /* 0x000000010a177824 */ /* 0x000fe200078e0a17 */
[----:B------:R-:W-:-:S04]  /*24a0*/  LOP3.LUT R4, R4, 0xfffffe00, RZ, 0xc0, !PT ;  /* 0xfffffe0004047812 */ /* 0x000fc800078ec0ff */
[----:B------:R-:W-:-:S05]  /*24b0*/  R2P PR, R23, 0x6 ;  /* 0x0000000617007804 */ /* 0x000fca0000000000 */
[----:B------:R-:W-:Y:S02]  /*24c0*/  SEL R3, R3, 0xffffffe0, !P2 ;  /* 0xffffffe003037807 */ /* 0x000fe40005000000 */
[----:B------:R-:W-:Y:S01]  /*24d0*/  SEL R243, R0, 0xfffffff0, !P1 ;  /* 0xfffffff000f37807 */ /* 0x000fe20004800000 */
[----:B------:R-:W-:Y:S05]  /*24e0*/  @P0 BRA `(.L_x_697) ;  /* 0x0000009000000947 */ /* 0x000fea0003800000 */
[----:B------:R-:W-:-:S13]  /*24f0*/  ISETP.GE.AND P0, PT, R246, c[0x0][0x220], PT ;  /* 0x00008800f6007a0c */ /* 0x000fda0003f06270 */
[----:B------:R1:W-:Y:S01]  /*2500*/  @P0 STS.128 [R244+0x2000], RZ ;  /* 0x002000fff4000388 */ /* 0x0003e20000000c00 */
[----:B------:R-:W-:Y:S05]  /*2510*/  @P0 BRA `(.L_x_697) ;  /* 0x0000006000000947 */ /* 0x000fea0003800000 */
[----:B------:R-:W-:-:S04]  /*2520*/  LEA R10, P0, R202, c[0x0][0x168], 0x1 ;  /* 0x00005a00ca0a7a11 */ /* 0x000fc800078008ff */
[----:B------:R-:W-:-:S05]  /*2530*/  LEA.HI.X R11, R202, c[0x0][0x16c], R203, 0x1, P0 ;  /* 0x00005b00ca0b7a11 */ /* 0x000fca00000f0ccb */
[----:B------:R-:W-:Y:S01]  /*2540*/  @!PT LDS RZ, [RZ] ;  /* 0x00000000fffff984 */ /* 0x000fe20000000800 */
[----:B------:R-:W-:Y:S01]  /*2550*/  @!PT LDS RZ, [RZ] ;  /* 0x00000000fffff984 */ /* 0x000fe20000000800 */
[----:B------:R-:W-:Y:S01]  /*2560*/  @!PT LDS RZ, [RZ] ;  /* 0x00000000fffff984 */ /* 0x000fe20000000800 */
[----:B------:R1:W-:Y:S04]  /*2570*/  LDGSTS.E.BYPASS.LTC128B.128 [R244+0x2000], [R10.64] ;  /* 0x020000000af47fae */ /* 0x0003e8000b901d54 */
.L_x_697:
[----:B------:R-:W-:Y:S05]  /*2580*/  BSYNC B0 ;  /* 0x0000000000007941 */ /* 0x000fea0003800000 */
.L_x_696:
[----:B------:R-:W-:Y:S01]  /*2590*/  ISETP.GE.AND P0, PT, R22, UR9, PT ;  /* 0x0000000916007c0c */ /* 0x000fe2000bf06270 */
[----:B------:R-:W-:Y:S01]  /*25a0*/  ULDC.64 UR4, c[0x0][0x198] ;  /* 0x0000660000047ab9 */ /* 0x000fe20000000a00 */
[----:B------:R-:W-:Y:S01]  /*25b0*/  BSSY B0, `(.L_x_698) ;  /* 0x000000f000007945 */ /* 0x000fe20003800000 */
[----:B------:R-:W-:Y:S02]  /*25c0*/  USHF.L.U64.HI UR22, UR4, UR8, UR5 ;  /* 0x0000000804167299 */ /* 0x000fe40008010205 */
[----:B------:R-:W-:-:S08]  /*25d0*/  USHF.L.U32 UR23, UR4, 0x4, URZ ;  /* 0x0000000404177899 */ /* 0x000fd0000800063f */
[----:B------:R-:W-:Y:S05]  /*25e0*/  @P0 BRA `(.L_x_699) ;  /* 0x000000b000000947 */ /* 0x000fea0003800000 */
[----:B------:R-:W-:-:S13]  /*25f0*/  ISETP.GE.AND P0, PT, R246, c[0x0][0x220], PT ;  /* 0x00008800f6007a0c */ /* 0x000fda0003f06270 */
[----:B------:R1:W-:Y:S01]  /*2600*/  @P0 STS.128 [R244+0x2800], RZ ;  /* 0x002800fff4000388 */ /* 0x0003e20000000c00 */
[----:B------:R-:W-:Y:S05]  /*2610*/  @P0 BRA `(.L_x_699) ;  /* 0x0000008000000947 */ /* 0x000fea0003800000 */
[----:B-1----:R-:W-:-:S04]  /*2620*/  IADD3 R10, P0, R202, UR23, RZ ;  /* 0x00000017ca0a7c10 */ /* 0x002fc8000ff1e0ff */
[----:B------:R-:W-:Y:S02]  /*2630*/  IADD3.X R5, R203, UR22, RZ, P0, !PT ;  /* 0x00000016cb057c10 */ /* 0x000fe400087fe4ff */
[----:B------:R-:W-:-:S04]  /*2640*/  LEA R12, P0, R10, c[0x0][0x168], 0x1 ;  /* 0x00005a000a0c7a11 */ /* 0x000fc800078008ff */
[----:B------:R-:W-:-:S05]  /*2650*/  LEA.HI.X R13, R10, c[0x0][0x16c], R5, 0x1, P0 ;  /* 0x00005b000a0d7a11 */ /* 0x000fca00000f0c05 */
[----:B------:R-:W-:Y:S01]  /*2660*/  @!PT LDS RZ, [RZ] ;  /* 0x00000000fffff984 */ /* 0x000fe20000000800 */
[----:B------:R-:W-:Y:S01]  /*2670*/  @!PT LDS RZ, [RZ] ;  /* 0x00000000fffff984 */ /* 0x000fe20000000800 */
[----:B------:R-:W-:Y:S01]  /*2680*/  @!PT LDS RZ, [RZ] ;  /* 0x00000000fffff984 */ /* 0x000fe20000000800 */
[----:B------:R1:W-:Y:S04]  /*2690*/  LDGSTS.E.BYPASS.LTC128B.128 [R244+0x2800], [R12.64] ;  /* 0x028000000cf47fae */ /* 0x0003e8000b901d54 */
.L_x_699:
[----:B------:R-:W-:Y:S05]  /*26a0*/  BSYNC B0 ;  /* 0x0000000000007941 */ /* 0x000fea0003800000 */
.L_x_698:
[----:B------:R-:W-:Y:S01]  /*26b0*/  ISETP.GE.AND P0, PT, R9, UR9, PT ;  /* 0x0000000909007c0c */ /* 0x000fe2000bf06270 */
[----:B------:R-:W-:-:S12]  /*26c0*/  BSSY B0, `(.L_x_700) ;  /* 0x0000010000007945 */ /* 0x000fd80003800000 */
[----:B------:R-:W-:Y:S05]  /*26d0*/  @P0 BRA `(.L_x_701) ;  /* 0x000000e000000947 */ /* 0x000fea0003800000 */
[----:B------:R-:W-:-:S13]  /*26e0*/  ISETP.GE.AND P0, PT, R246, c[0x0][0x220], PT ;  /* 0x00008800f6007a0c */ /* 0x000fda0003f06270 */
[----:B------:R1:W-:Y:S01]  /*26f0*/  @P0 STS.128 [R244+0x3000], RZ ;  /* 0x003000fff4000388 */ /* 0x0003e20000000c00 */
[----:B------:R-:W-:Y:S05]  /*2700*/  @P0 BRA `(.L_x_701) ;  /* 0x000000b000000947 */ /* 0x000fea0003800000 */
[----:B------:R-:W-:Y:S02]  /*2710*/  IMAD.U32 R5, RZ, RZ, UR4 ;  /* 0x00000004ff057e24 */ /* 0x000fe4000f8e00ff */
[----:B-1----:R-:W-:Y:S02]  /*2720*/  IMAD.MOV.U32 R11, RZ, RZ, c[0x0][0x19c] ;  /* 0x00006700ff0b7624 */ /* 0x002fe400078e00ff */
[----:B------:R-:W-:Y:S01]  /*2730*/  IMAD.U32 R10, RZ, RZ, UR4 ;  /* 0x00000004ff0a7e24 */ /* 0x000fe2000f8e00ff */
[----:B------:R-:W-:-:S04]  /*2740*/  LEA R5, P0, R5, R202, 0x5 ;  /* 0x000000ca05057211 */ /* 0x000fc800078028ff */
[----:B------:R-:W-:Y:S02]  /*2750*/  LEA.HI.X R10, R10, R203, R11, 0x5, P0 ;  /* 0x000000cb0a0a7211 */ /* 0x000fe400000f2c0b */
[----:B------:R-:W-:-:S04]  /*2760*/  LEA R12, P0, R5, c[0x0][0x168], 0x1 ;  /* 0x00005a00050c7a11 */ /* 0x000fc800078008ff */
[----:B------:R-:W-:-:S05]  /*2770*/  LEA.HI.X R13, R5, c[0x0][0x16c], R10, 0x1, P0 ;  /* 0x00005b00050d7a11 */ /* 0x000fca00000f0c0a */
[----:B------:R-:W-:Y:S01]  /*2780*/  @!PT LDS RZ, [RZ] ;  /* 0x00000000fffff984 */ /* 0x000fe20000000800 */
[----:B------:R-:W-:Y:S01]  /*2790*/  @!PT LDS RZ, [RZ] ;  /* 0x00000000fffff984 */ /* 0x000fe20000000800 */
[----:B------:R-:W-:Y:S01]  /*27a0*/  @!PT LDS RZ, [RZ] ;  /* 0x00000000fffff984 */ /* 0x000fe20000000800 */
[----:B------:R1:W-:Y:S04]  /*27b0*/  LDGSTS.E.BYPASS.LTC128B.128 [R244+0x3000], [R12.64] ;  /* 0x030000000cf47fae */ /* 0x0003e8000b901d54 */
.L_x_701:
[----:B------:R-:W-:Y:S05]  /*27c0*/  BSYNC B0 ;  /* 0x0000000000007941 */ /* 0x000fea0003800000 */
.L_x_700:
[----:B------:R-:W-:Y:S01]  /*27d0*/  ISETP.GE.AND P0, PT, R8, UR9, PT ;  /* 0x0000000908007c0c */ /* 0x000fe2000bf06270 */
[----:B------:R-:W-:-:S12]  /*27e0*/  BSSY B0, `(.L_x_702) ;  /* 0x0000010000007945 */ /* 0x000fd80003800000 */
[----:B------:R-:W-:Y:S05]  /*27f0*/  @P0 BRA `(.L_x_703) ;  /* 0x000000e000000947 */ /* 0x000fea0003800000 */
[----:B------:R-:W-:-:S13]  /*2800*/  ISETP.GE.AND P0, PT, R246, c[0x0][0x220], PT ;  /* 0x00008800f6007a0c */ /* 0x000fda0003f06270 */
[----:B------:R1:W-:Y:S01]  /*2810*/  @P0 STS.128 [R244+0x3800], RZ ;  /* 0x003800fff4000388 */ /* 0x0003e20000000c00 */
[----:B------:R-:W-:Y:S05]  /*2820*/  @P0 BRA `(.L_x_703) ;  /* 0x000000b000000947 */ /* 0x000fea0003800000 */
[----:B------:R-:W-:Y:S01]  /*2830*/  IMAD.U32 R5, RZ, RZ, UR4 ;  /* 0x00000004ff057e24 */ /* 0x000fe2000f8e00ff */
[----:B------:R-:W-:Y:S02]  /*2840*/  ULDC UR5, c[0x0][0x19c] ;  /* 0x0000670000057ab9 */ /* 0x000fe40000000800 */
[----:B------:R-:W-:Y:S01]  /*2850*/  UIMAD UR5, UR5, 0x30, URZ ;  /* 0x00000030050578a4 */ /* 0x000fe2000f8e023f */
[----:B-1----:R-:W-:-:S05]  /*2860*/  IMAD.WIDE.U32 R12, R5, 0x30, R202 ;  /* 0x00000030050c7825 */ /* 0x002fca00078e00ca */
[----:B------:R-:W-:Y:S02]  /*2870*/  IADD3 R5, R13, UR5, RZ ;  /* 0x000000050d057c10 */ /* 0x000fe4000fffe0ff */
[----:B------:R-:W-:-:S04]  /*2880*/  LEA R10, P0, R12, c[0x0][0x168], 0x1 ;  /* 0x00005a000c0a7a11 */ /* 0x000fc800078008ff */
[----:B------:R-:W-:-:S05]  /*2890*/  LEA.HI.X R11, R12, c[0x0][0x16c], R5, 0x1, P0 ;  /* 0x00005b000c0b7a11 */ /* 0x000fca00000f0c05 */
[----:B------:R-:W-:Y:S01]  /*28a0*/  @!PT LDS RZ, [RZ] ;  /* 0x00000000fffff984 */ /* 0x000fe20000000800 */
[----:B------:R-:W-:Y:S01]  /*28b0*/  @!PT LDS RZ, [RZ] ;  /* 0x00000000fffff984 */ /* 0x000fe20000000800 */
[----:B------:R-:W-:Y:S01]  /*28c0*/  @!PT LDS RZ, [RZ] ;  /* 0x00000000fffff984 */ /* 0x000fe20000000800 */
[----:B------:R1:W-:Y:S04]  /*28d0*/  LDGSTS.E.BYPASS.LTC128B.128 [R244+0x3800], [R10.64] ;  /* 0x038000000af47fae */ /* 0x0003e8000b901d54 */
.L_x_703:
[----:B------:R-:W-:Y:S05]  /*28e0*/  BSYNC B0 ;  /* 0x0000000000007941 */ /* 0x000fea0003800000 */
.L_x_702:
[----:B------:R-:W-:Y:S01]  /*28f0*/  IADD3 R21, R30, 0x40, RZ ;  /* 0x000000401e157810 */ /* 0x000fe20007ffe0ff */
[----:B------:R-:W-:Y:S03]  /*2900*/  BSSY B0, `(.L_x_704) ;  /* 0x0000011000007945 */ /* 0x000fe60003800000 */
[----:B------:R-:W-:-:S13]  /*2910*/  ISETP.GE.AND P0, PT, R21, UR9, PT ;  /* 0x0000000915007c0c */ /* 0x000fda000bf06270 */
        /* <DEDUP_REMOVED lines=15> */
.L_x_705:
[----:B------:R-:W-:Y:S05]  /*2a10*/  BSYNC B0 ;  /* 0x0000000000007941 */ /* 0x000fea0003800000 */
.L_x_704:
[----:B------:R-:W-:Y:S01]  /*2a20*/  IADD3 R20, R30, 0x50, RZ ;  /* 0x000000501e147810 */ /* 0x000fe20007ffe0ff */
[----:B------:R-:W-:Y:S03]  /*2a30*/  BSSY B0, `(.L_x_706) ;  /* 0x0000011000007945 */ /* 0x000fe60003800000 */
[----:B------:R-:W-:-:S13]  /*2a40*/  ISETP.GE.AND P0, PT, R20, UR9, PT ;  /* 0x0000000914007c0c */ /* 0x000fda000bf06270 */
        /* <DEDUP_REMOVED lines=15> */
.L_x_707:
[----:B------:R-:W-:Y:S05]  /*2b40*/  BSYNC B0 ;  /* 0x0000000000007941 */ /* 0x000fea0003800000 */
.L_x_706:
[----:B--2---:R-:W-:Y:S01]  /*2b50*/  IADD3 R19, R30, 0x60, RZ ;  /* 0x000000601e137810 */ /* 0x004fe20007ffe0ff */
        /* <DEDUP_REMOVED lines=17> */
.L_x_709:
[----:B------:R-:W-:Y:S05]  /*2c70*/  BSYNC B0 ;  /* 0x0000000000007941 */ /* 0x000fea0003800000 */
.L_x_708:
        /* <DEDUP_REMOVED lines=18> */
.L_x_711:
[----:B------:R-:W-:Y:S05]  /*2da0*/  BSYNC B0 ;  /* 0x0000000000007941 */ /* 0x000fea0003800000 */
.L_x_710:
        /* <DEDUP_REMOVED lines=18> */
.L_x_713:
[----:B------:R-:W-:Y:S05]  /*2ed0*/  BSYNC B0 ;  /* 0x0000000000007941 */ /* 0x000fea0003800000 */
.L_x_712:
        /* <DEDUP_REMOVED lines=18> */
.L_x_715:
[----:B------:R-:W-:Y:S05]  /*3000*/  BSYNC B0 ;  /* 0x0000000000007941 */ /* 0x000fea0003800000 */
.L_x_714:
        /* <DEDUP_REMOVED lines=18> */
.L_x_717:
[----:B------:R-:W-:Y:S05]  /*3130*/  BSYNC B0 ;  /* 0x0000000000007941 */ /* 0x000fea0003800000 */
.L_x_716:
        /* <DEDUP_REMOVED lines=18> */
.L_x_719:
[----:B------:R-:W-:Y:S05]  /*3260*/  BSYNC B0 ;  /* 0x0000000000007941 */ /* 0x000fea0003800000 */
.L_x_718:
[----:B-1----:R-:W-:Y:S01]  /*3270*/  IADD3 R13, R30, 0xc0, RZ ;  /* 0x000000c01e0d7810 */ /* 0x002fe20007ffe0ff */
        /* <DEDUP_REMOVED lines=9> */
[----:B------:R-:W-:-:S05]  /*3310*/  IMAD.WIDE.U32 R26, R5, 0xc0, R202 ;  /* 0x000000c0051a7825 */ /* 0x000fca00078e00ca */
[----:B------:R-:W-:Y:S02]  /*3320*/  IADD3 R5, R27, UR5, RZ ;  /* 0x000000051b057c10 */ /* 0x000fe4000fffe0ff */
[----:B------:R-:W-:-:S04]  /*3330*/  LEA R10, P0, R26, c[0x0][0x168], 0x1 ;  /* 0x00005a001a0a7a11 */ /* 0x000fc800078008ff */
[----:B------:R-:W-:-:S05]  /*3340*/  LEA.HI.X R11, R26, c[0x0][0x16c], R5, 0x1, P0 ;  /* 0x00005b001a0b7a11 */ /* 0x000fca00000f0c05 */
[----:B------:R-:W-:Y:S01]  /*3350*/  @!PT LDS RZ, [RZ] ;  /* 0x00000000fffff984 */ /* 0x000fe20000000800 */
[----:B------:R-:W-:Y:S01]  /*3360*/  @!PT LDS RZ, [RZ] ;  /* 0x00000000fffff984 */ /* 0x000fe20000000800 */
[----:B------:R-:W-:Y:S01]  /*3370*/  @!PT LDS RZ, [RZ] ;  /* 0x00000000fffff984 */ /* 0x000fe20000000800 */
[----:B------:R1:W-:Y:S04]  /*3380*/  LDGSTS.E.BYPASS.LTC128B.128 [R244+0x8000], [R10.64] ;  /* 0x080000000af47fae */ /* 0x0003e8000b901d54 */
.L_x_721:
[----:B------:R-:W-:Y:S05]  /*3390*/  BSYNC B0 ;  /* 0x0000000000007941 */ /* 0x000fea0003800000 */
.L_x_720:
        /* <DEDUP_REMOVED lines=12> */
[----:B-1----:R-:W-:-:S04]  /*3460*/  LEA R10, P0, R26, c[0x0][0x168], 0x1 ;  /* 0x00005a001a0a7a11 */ /* 0x002fc800078008ff */
[----:B------:R-:W-:-:S05]  /*3470*/  LEA.HI.X R11, R26, c[0x0][0x16c], R5, 0x1, P0 ;  /* 0x00005b001a0b7a11 */ /* 0x000fca00000f0c05 */
[----:B------:R-:W-:Y:S01]  /*3480*/  @!PT LDS RZ, [RZ] ;  /* 0x00000000fffff984 */ /* 0x000fe20000000800 */
[----:B------:R-:W-:Y:S01]  /*3490*/  @!PT LDS RZ, [RZ] ;  /* 0x00000000fffff984 */ /* 0x000fe20000000800 */
[----:B------:R-:W-:Y:S01]  /*34a0*/  @!PT LDS RZ, [RZ] ;  /* 0x00000000fffff984 */ /* 0x000fe20000000800 */
[----:B------:R1:W-:Y:S04]  /*34b0*/  LDGSTS.E.BYPASS.LTC128B.128 [R244+0x8800], [R10.64] ;  /* 0x088000000af47fae */ /* 0x0003e8000b901d54 */
.L_x_723:
[----:B------:R-:W-:Y:S05]  /*34c0*/  BSYNC B0 ;  /* 0x0000000000007941 */ /* 0x000fea0003800000 */
.L_x_722:
        /* <DEDUP_REMOVED lines=18> */
.L_x_725:
[----:B------:R-:W-:Y:S05]  /*35f0*/  BSYNC B0 ;  /* 0x0000000000007941 */ /* 0x000fea0003800000 */
.L_x_724:
        /* <DEDUP_REMOVED lines=18> */
.L_x_727:
[----:B------:R-:W-:Y:S05]  /*3720*/  BSYNC B0 ;  /* 0x0000000000007941 */ /* 0x000fea0003800000 */
.L_x_726:
[----:B------:R-:W0:Y:S01]  /*3730*/  LDGDEPBAR ;  /* 0x00000000000079af */ /* 0x000e220000000000 */
[----:B-1----:R-:W-:Y:S01]  /*3740*/  SHF.R.S32.HI R27, RZ, 0x4, R28 ;  /* 0x00000004ff1b7819 */ /* 0x002fe2000001141c */
[----:B------:R-:W-:Y:S01]  /*3750*/  IMAD.SHL.U32 R241, R172, 0x40, RZ ;  /* 0x00000040acf17824 */ /* 0x000fe200078e00ff */
[----:B------:R-:W-:Y:S01]  /*3760*/  SHF.R.S32.HI R5, RZ, 0x1f, R24 ;  /* 0x0000001fff057819 */ /* 0x000fe20000011418 */
[----:B------:R-:W-:Y:S01]  /*3770*/  IMAD.SHL.U32 R23, R23, 0x40, RZ ;  /* 0x0000004017177824 */ /* 0x000fe200078e00ff */
[----:B------:R-:W-:Y:S01]  /*3780*/  ISETP.GE.AND P1, PT, R30, UR9, PT ;  /* 0x000000091e007c0c */ /* 0x000fe2000bf26270 */
[----:B------:R-:W-:Y:S01]  /*3790*/  IMAD R242, R25, 0x400, R4 ;  /* 0x0000040019f27824 */ /* 0x000fe200078e0204 */
[----:B------:R-:W-:Y:S01]  /*37a0*/  LEA.HI R28, R28, R27, RZ, 0x1 ;  /* 0x0000001b1c1c7211 */ /* 0x000fe200078f08ff */
[----:B------:R-:W-:Y:S01]  /*37b0*/  IMAD.SHL.U32 R2, R2, 0x2, RZ ;  /* 0x0000000202027824 */ /* 0x000fe200078e00ff */
[----:B------:R-:W-:Y:S01]  /*37c0*/  LEA.HI R5, R5, R24, RZ, 0x2 ;  /* 0x0000001805057211 */ /* 0x000fe200078f10ff */
[----:B------:R-:W-:Y:S01]  /*37d0*/  IMAD.SHL.U32 R24, R30, 0x8, RZ ;  /* 0x000000081e187824 */ /* 0x000fe200078e00ff */
[----:B------:R-:W-:Y:S01]  /*37e0*/  LOP3.LUT R241, R241, 0x1c0, RZ, 0xc0, !PT ;  /* 0x000001c0f1f17812 */ /* 0x000fe200078ec0ff */
[----:B------:R-:W-:Y:S01]  /*37f0*/  BSSY B0, `(.L_x_728) ;  /* 0x0000027000007945 */ /* 0x000fe20003800000 */
[----:B------:R-:W-:-:S02]  /*3800*/  LOP3.LUT R28, R28, 0xfffffffe, RZ, 0xc0, !PT ;  /* 0xfffffffe1c1c7812 */ /* 0x000fc400078ec0ff */
[----:B------:R-:W-:Y:S02]  /*3810*/  LOP3.LUT R24, R241, 0x8, R24, 0xf8, !PT ;  /* 0x00000008f1187812 */ /* 0x000fe400078ef818 */
[----:B------:R-:W-:Y:S01]  /*3820*/  SHF.R.U32.HI R241, RZ, 0x3, R241 ;  /* 0x00000003fff17819 */ /* 0x000fe200000116f1 */
[----:B------:R-:W-:Y:S01]  /*3830*/  IMAD.IADD R28, R27, 0x1, -R28 ;  /* 0x000000011b1c7824 */ /* 0x000fe200078e0a1c */
[----:B------:R-:W-:Y:S02]  /*3840*/  LOP3.LUT R23, R23, 0x1c0, RZ, 0xc0, !PT ;  /* 0x000001c017177812 */ /* 0x000fe400078ec0ff */
[----:B------:R-:W-:Y:S01]  /*3850*/  LOP3.LUT R241, R24, R241, RZ, 0x3c, !PT ;  /* 0x000000f118f17212 */ /* 0x000fe200078e3cff */
[----:B------:R-:W-:Y:S01]  /*3860*/  IMAD.SHL.U32 R24, R28, 0x8, RZ ;  /* 0x000000081c187824 */ /* 0x000fe200078e00ff */
[----:B------:R-:W-:Y:S01]  /*3870*/  LEA R26, R25, UR14, 0x4 ;  /* 0x0000000e191a7c11 */ /* 0x000fe2000f8e20ff */
[----:B------:R-:W-:-:S04]  /*3880*/  DEPBAR.LE SB0, 0x0 ;  /* 0x000080000000791a */ /* 0x000fc80000000000 */
[----:B------:R-:W-:Y:S01]  /*3890*/  BAR.SYNC.DEFER_BLOCKING 0x0 ;  /* 0x0000000000007b1d */ /* 0x000fe20000010000 */
[----:B------:R-:W-:Y:S01]  /*38a0*/  LOP3.LUT R24, R23, 0x8, R24, 0xf8, !PT ;  /* 0x0000000817187812 */ /* 0x000fe200078ef818 */
[----:B------:R-:W-:Y:S01]  /*38b0*/  IMAD R241, R28, 0x200, R241 ;  /* 0x000002001cf17824 */ /* 0x000fe200078e02f1 */
[----:B------:R-:W-:Y:S02]  /*38c0*/  SHF.R.U32.HI R23, RZ, 0x3, R23 ;  /* 0x00000003ff177819 */ /* 0x000fe40000011617 */
[----:B------:R-:W-:Y:S01]  /*38d0*/  LEA.HI.SX32 R5, R5, R26, 0x1e ;  /* 0x0000001a05057211 */ /* 0x000fe200078ff2ff */
[----:B------:R-:W-:Y:S01]  /*38e0*/  IMAD.U32 R26, RZ, RZ, UR16 ;  /* 0x00000010ff1a7e24 */ /* 0x000fe2000f8e00ff */
[----:B------:R-:W-:Y:S02]  /*38f0*/  LOP3.LUT R23, R24, R23, RZ, 0x3c, !PT ;  /* 0x0000001718177212 */ /* 0x000fe400078e3cff */
[----:B------:R-:W-:Y:S02]  /*3900*/  LOP3.LUT P2, RZ, R172, 0x2, RZ, 0xc0, !PT ;  /* 0x00000002acff7812 */ /* 0x000fe4000784c0ff */
[----:B------:R-:W-:Y:S01]  /*3910*/  IADD3 R26, -R26, 0x1, R5 ;  /* 0x000000011a1a7810 */ /* 0x000fe20007ffe105 */
[----:B------:R-:W-:Y:S01]  /*3920*/  IMAD.U32 R5, RZ, RZ, UR15 ;  /* 0x0000000fff057e24 */ /* 0x000fe2000f8e00ff */
[----:B------:R-:W-:Y:S01]  /*3930*/  LEA R200, P0, R6, c[0x0][0x170], 0x1 ;  /* 0x00005c0006c87a11 */ /* 0x000fe200078008ff */
[----:B------:R-:W-:Y:S01]  /*3940*/  IMAD.IADD R242, R23, 0x1, R242 ;  /* 0x0000000117f27824 */ /* 0x000fe200078e02f2 */
[----:B------:R-:W-:Y:S01]  /*3950*/  SEL R0, R0, 0xfffffff0, !P2 ;  /* 0xfffffff000007807 */ /* 0x000fe20005000000 */
[----:B------:R-:W-:Y:S01]  /*3960*/  IMAD.IADD R4, R4, 0x1, R23 ;  /* 0x0000000104047824 */ /* 0x000fe200078e0217 */
[----:B------:R-:W-:Y:S01]  /*3970*/  IADD3 R5, R26, c[0x0][0x2e8], R5 ;  /* 0x0000ba001a057a10 */ /* 0x000fe20007ffe005 */
[----:B------:R-:W-:Y:S01]  /*3980*/  IMAD.SHL.U32 R242, R242, 0x2, RZ ;  /* 0x00000002f2f27824 */ /* 0x000fe200078e00ff */
[----:B------:R-:W-:-:S02]  /*3990*/  LEA.HI.X R201, R6, c[0x0][0x174], R195, 0x1, P0 ;  /* 0x00005d0006c97a11 */ /* 0x000fc400000f0cc3 */
[----:B------:R-:W-:Y:S01]  /*39a0*/  LOP3.LUT R2, R2, 0x6, RZ, 0xc0, !PT ;  /* 0x0000000602027812 */ /* 0x000fe200078ec0ff */
[----:B------:R1:W-:Y:S01]  /*39b0*/  @P1 STS.128 [R244+0xa000], RZ ;  /* 0x00a000fff4001388 */ /* 0x0003e20000000c00 */
[----:B------:R-:W-:Y:S05]  /*39c0*/  @P1 BRA `(.L_x_729) ;  /* 0x0000009000001947 */ /* 0x000fea0003800000 */
[----:B------:R-:W-:-:S13]  /*39d0*/  ISETP.GE.AND P0, PT, R246, c[0x0][0x220], PT ;  /* 0x00008800f6007a0c */ /* 0x000fda0003f06270 */
[----:B------:R1:W-:Y:S01]  /*39e0*/  @P0 STS.128 [R244+0xa000], RZ ;  /* 0x00a000fff4000388 */ /* 0x0003e20000000c00 */
[----:B------:R-:W-:Y:S05]  /*39f0*/  @P0 BRA `(.L_x_729) ;  /* 0x0000006000000947 */ /* 0x000fea0003800000 */
[----:B------:R-:W-:Y:S02]  /*3a00*/  MOV R24, R200 ;  /* 0x000000c800187202 */ /* 0x000fe40000000f00 */
[----:B------:R-:W-:-:S05]  /*3a10*/  MOV R25, R201 ;  /* 0x000000c900197202 */ /* 0x000fca0000000f00 */
[----:B------:R-:W-:Y:S01]  /*3a20*/  @!PT LDS RZ, [RZ] ;  /* 0x00000000fffff984 */ /* 0x000fe20000000800 */
[----:B------:R-:W-:Y:S01]  /*3a30*/  @!PT LDS RZ, [RZ] ;  /* 0x00000000fffff984 */ /* 0x000fe20000000800 */
[----:B------:R-:W-:Y:S01]  /*3a40*/  @!PT LDS RZ, [RZ] ;  /* 0x00000000fffff984 */ /* 0x000fe20000000800 */
[----:B------:R1:W-:Y:S02]  /*3a50*/  LDGSTS.E.BYPASS.LTC128B.128 [R244+0xa000], [R24.64] ;  /* 0x0a00000018f47fae */ /* 0x0003e4000b901d54 */
.L_x_729:
[----:B------:R-:W-:Y:S05]  /*3a60*/  BSYNC B0 ;  /* 0x0000000000007941 */ /* 0x000fea0003800000 */
.L_x_728:
[----:B------:R-:W-:Y:S01]  /*3a70*/  ISETP.GE.AND P0, PT, R22, UR9, PT ;  /* 0x0000000916007c0c */ /* 0x000fe2000bf06270 */
[----:B------:R-:W-:Y:S01]  /*3a80*/  ULDC.64 UR12, c[0x0][0x1a0] ;  /* 0x00006800000c7ab9 */ /* 0x000fe20000000a00 */
[----:B------:R-:W-:Y:S01]  /*3a90*/  BSSY B0, `(.L_x_730) ;  /* 0x0000011000007945 */ /* 0x000fe20003800000 */
[----:B------:R-:W-:Y:S02]  /*3aa0*/  USHF.L.U64.HI UR13, UR12, UR8, UR13 ;  /* 0x000000080c0d7299 */ /* 0x000fe4000801020d */
[----:B------:R-:W-:-:S08]  /*3ab0*/  USHF.L.U32 UR14, UR12, 0x4, URZ ;  /* 0x000000040c0e7899 */ /* 0x000fd0000800063f */
[----:B------:R1:W-:Y:S01]  /*3ac0*/  @P0 STS.128 [R244+0xa800], RZ ;  /* 0x00a800fff4000388 */ /* 0x0003e20000000c00 */
[----:B------:R-:W-:Y:S05]  /*3ad0*/  @P0 BRA `(.L_x_731) ;  /* 0x000000c000000947 */ /* 0x000fea0003800000 */
[----:B------:R-:W-:-:S13]  /*3ae0*/  ISETP.GE.AND P0, PT, R246, c[0x0][0x220], PT ;  /* 0x00008800f6007a0c */ /* 0x000fda0003f06270 */
[----:B------:R1:W-:Y:S01]  /*3af0*/  @P0 STS.128 [R244+0xa800], RZ ;  /* 0x00a800fff4000388 */ /* 0x0003e20000000c00 */
[----:B------:R-:W-:Y:S05]  /*3b00*/  @P0 BRA `(.L_x_731) ;  /* 0x0000009000000947 */ /* 0x000fea0003800000 */
[----:B-1----:R-:W-:Y:S01]  /*3b10*/  IMAD.U32 R25, RZ, RZ, UR14 ;  /* 0x0000000eff197e24 */ /* 0x002fe2000f8e00ff */
[----:B------:R-:W-:Y:S01]  /*3b20*/  MOV R23, UR14 ;  /* 0x0000000e00177c02 */ /* 0x000fe20008000f00 */
[----:B------:R-:W-:-:S03]  /*3b30*/  IMAD.U32 R22, RZ, RZ, UR13 ;  /* 0x0000000dff167e24 */ /* 0x000fc6000f8e00ff */
[----:B------:R-:W-:-:S04]  /*3b40*/  LEA R24, P0, R25, R200, 0x1 ;  /* 0x000000c819187211 */ /* 0x000fc800078008ff */
[----:B------:R-:W-:-:S05]  /*3b50*/  LEA.HI.X R25, R23, R201, R22, 0x1, P0 ;  /* 0x000000c917197211 */ /* 0x000fca00000f0c16 */
[----:B------:R-:W-:Y:S01]  /*3b60*/  @!PT LDS RZ, [RZ] ;  /* 0x00000000fffff984 */ /* 0x000fe20000000800 */
[----:B------:R-:W-:Y:S01]  /*3b70*/  @!PT LDS RZ, [RZ] ;  /* 0x00000000fffff984 */ /* 0x000fe20000000800 */
[----:B------:R-:W-:Y:S01]  /*3b80*/  @!PT LDS RZ, [RZ] ;  /* 0x00000000fffff984 */ /* 0x000fe20000000800 */
[----:B------:R1:W-:Y:S04]  /*3b90*/  LDGSTS.E.BYPASS.LTC128B.128 [R244+0xa800], [R24.64] ;  /* 0x0a80000018f47fae */ /* 0x0003e8000b901d54 */
.L_x_731:
[----:B------:R-:W-:Y:S05]  /*3ba0*/  BSYNC B0 ;  /* 0x0000000000007941 */ /* 0x000fea0003800000 */
.L_x_730:
[----:B------:R-:W-:Y:S01]  /*3bb0*/  ISETP.GE.AND P0, PT, R9, UR9, PT ;  /* 0x0000000909007c0c */ /* 0x000fe2000bf06270 */
[----:B------:R-:W-:-:S12]  /*3bc0*/  BSSY B0, `(.L_x_732) ;  /* 0x000000f000007945 */ /* 0x000fd80003800000 */
[----:B------:R1:W-:Y:S01]  /*3bd0*/  @P0 STS.128 [R244+0xb000], RZ ;  /* 0x00b000fff4000388 */ /* 0x0003e20000000c00 */
[----:B------:R-:W-:Y:S05]  /*3be0*/  @P0 BRA `(.L_x_733) ;  /* 0x000000c000000947 */ /* 0x000fea0003800000 */
[----:B------:R-:W-:-:S13]  /*3bf0*/  ISETP.GE.AND P0, PT, R246, c[0x0][0x220], PT ;  /* 0x00008800f6007a0c */ /* 0x000fda0003f06270 */
[----:B------:R1:W-:Y:S01]  /*3c00*/  @P0 STS.128 [R244+0xb000], RZ ;  /* 0x00b000fff4000388 */ /* 0x0003e20000000c00 */
[----:B------:R-:W-:Y:S05]  /*3c10*/  @P0 BRA `(.L_x_733) ;  /* 0x0000009000000947 */ /* 0x000fea0003800000 */
[----:B------:R-:W-:Y:S01]  /*3c20*/  IMAD.U32 R9, RZ, RZ, UR12 ;  /* 0x0000000cff097e24 */ /* 0x000fe2000f8e00ff */
[----:B------:R-:W-:Y:S01]  /*3c30*/  MOV R23, c[0x0][0x1a4] ;  /* 0x0000690000177a02 */ /* 0x000fe20000000f00 */
[----:B------:R-:W-:-:S03]  /*3c40*/  IMAD.U32 R22, RZ, RZ, UR12 ;  /* 0x0000000cff167e24 */ /* 0x000fc6000f8e00ff */
[----:B-1----:R-:W-:-:S04]  /*3c50*/  LEA R24, P0, R9, R200, 0x6 ;  /* 0x000000c809187211 */ /* 0x002fc800078030ff */
[----:B------:R-:W-:-:S05]  /*3c60*/  LEA.HI.X R25, R22, R201, R23, 0x6, P0 ;  /* 0x000000c916197211 */ /* 0x000fca00000f3417 */
[----:B------:R-:W-:Y:S01]  /*3c70*/  @!PT LDS RZ, [RZ] ;  /* 0x00000000fffff984 */ /* 0x000fe20000000800 */
[----:B------:R-:W-:Y:S01]  /*3c80*/  @!PT LDS RZ, [RZ] ;  /* 0x00000000fffff984 */ /* 0x000fe20000000800 */
[----:B------:R-:W-:Y:S01]  /*3c90*/  @!PT LDS RZ, [RZ] ;  /* 0x00000000fffff984 */ /* 0x000fe20000000800 */
[----:B------:R1:W-:Y:S04]  /*3ca0*/  LDGSTS.E.BYPASS.LTC128B.128 [R244+0xb000], [R24.64] ;  /* 0x0b00000018f47fae */ /* 0x0003e8000b901d54 */
.L_x_733:
[----:B------:R-:W-:Y:S05]  /*3cb0*/  BSYNC B0 ;  /* 0x0000000000007941 */ /* 0x000fea0003800000 */
.L_x_732:
[----:B------:R-:W-:Y:S01]  /*3cc0*/  ISETP.GE.AND P0, PT, R8, UR9, PT ;  /* 0x0000000908007c0c */ /* 0x000fe2000bf06270 */
[----:B------:R-:W-:-:S12]  /*3cd0*/  BSSY B0, `(.L_x_734) ;  /* 0x0000011000007945 */ /* 0x000fd80003800000 */
[----:B------:R1:W-:Y:S01]  /*3ce0*/  @P0 STS.128 [R244+0xb800], RZ ;  /* 0x00b800fff4000388 */ /* 0x0003e20000000c00 */
[----:B------:R-:W-:Y:S05]  /*3cf0*/  @P0 BRA `(.L_x_735) ;  /* 0x000000e000000947 */ /* 0x000fea0003800000 */
[----:B------:R-:W-:-:S13]  /*3d00*/  ISETP.GE.AND P0, PT, R246, c[0x0][0x220], PT ;  /* 0x00008800f6007a0c */ /* 0x000fda0003f06270 */
[----:B------:R1:W-:Y:S01]  /*3d10*/  @P0 STS.128 [R244+0xb800], RZ ;  /* 0x00b800fff4000388 */ /* 0x0003e20000000c00 */
[----:B------:R-:W-:Y:S05]  /*3d20*/  @P0 BRA `(.L_x_735) ;  /* 0x000000b000000947 */ /* 0x000fea0003800000 */
[----:B------:R-:W-:Y:S01]  /*3d30*/  MOV R8, UR12 ;  /* 0x0000000c00087c02 */ /* 0x000fe20008000f00 */
[----:B------:R-:W-:Y:S01]  /*3d40*/  ULDC UR5, c[0x0][0x1a4] ;  /* 0x0000690000057ab9 */ /* 0x000fe20000000800 */
[----:B------:R-:W-:Y:S01]  /*3d50*/  MOV R22, R200 ;  /* 0x000000c800167202 */ /* 0x000fe20000000f00 */
[----:B------:R-:W-:Y:S01]  /*3d60*/  UIMAD UR5, UR5, 0x60, URZ ;  /* 0x00000060050578a4 */ /* 0x000fe2000f8e023f */
[----:B------:R-:W-:-:S05]  /*3d70*/  MOV R23, R201 ;  /* 0x000000c900177202 */ /* 0x000fca0000000f00 */
[----:B------:R-:W-:-:S05]  /*3d80*/  IMAD.WIDE.U32 R8, R8, 0x60, R22 ;  /* 0x0000006008087825 */ /* 0x000fca00078e0016 */
[----:B------:R-:W-:-:S05]  /*3d90*/  IADD3 R9, R9, UR5, RZ ;  /* 0x0000000509097c10 */ /* 0x000fca000fffe0ff */
[----:B------:R-:W-:Y:S01]  /*3da0*/  @!PT LDS RZ, [RZ] ;  /* 0x00000000fffff984 */ /* 0x000fe20000000800 */
[----:B------:R-:W-:Y:S01]  /*3db0*/  @!PT LDS RZ, [RZ] ;  /* 0x00000000fffff984 */ /* 0x000fe20000000800 */
[----:B------:R-:W-:Y:S01]  /*3dc0*/  @!PT LDS RZ, [RZ] ;  /* 0x00000000fffff984 */ /* 0x000fe20000000800 */
[----:B------:R1:W-:Y:S02]  /*3dd0*/  LDGSTS.E.BYPASS.LTC128B.128 [R244+0xb800], [R8.64] ;  /* 0x0b80000008f47fae */ /* 0x0003e4000b901d54 */
.L_x_735:
[----:B------:R-:W-:Y:S05]  /*3de0*/  BSYNC B0 ;  /* 0x0000000000007941 */ /* 0x000fea0003800000 */
.L_x_734:
[----:B------:R-:W-:Y:S01]  /*3df0*/  ISETP.GE.AND P0, PT, R21, UR9, PT ;  /* 0x0000000915007c0c */ /* 0x000fe2000bf06270 */
[----:B------:R-:W-:-:S12]  /*3e00*/  BSSY B0, `(.L_x_736) ;  /* 0x000000f000007945 */ /* 0x000fd80003800000 */
[----:B------:R1:W-:Y:S01]  /*3e10*/  @P0 STS.128 [R244+0xc000], RZ ;  /* 0x00c000fff4000388 */ /* 0x0003e20000000c00 */
[----:B------:R-:W-:Y:S05]  /*3e20*/  @P0 BRA `(.L_x_737) ;  /* 0x000000c000000947 */ /* 0x000fea0003800000 */
[----:B------:R-:W-:-:S13]  /*3e30*/  ISETP.GE.AND P0, PT, R246, c[0x0][0x220], PT ;  /* 0x00008800f6007a0c */ /* 0x000fda0003f06270 */
[----:B------:R1:W-:Y:S01]  /*3e40*/  @P0 STS.128 [R244+0xc000], RZ ;  /* 0x00c000fff4000388 */ /* 0x0003e20000000c00 */
[----:B------:R-:W-:Y:S05]  /*3e50*/  @P0 BRA `(.L_x_737) ;  /* 0x0000009000000947 */ /* 0x000fea0003800000 */
[----:B-1----:R-:W-:Y:S01]  /*3e60*/  IMAD.U32 R9, RZ, RZ, UR12 ;  /* 0x0000000cff097e24 */ /* 0x002fe2000f8e00ff */
[----:B------:R-:W-:Y:S01]  /*3e70*/  MOV R21, c[0x0][0x1a4] ;  /* 0x0000690000157a02 */ /* 0x000fe20000000f00 */
[----:B------:R-:W-:-:S03]  /*3e80*/  IMAD.U32 R8, RZ, RZ, UR12 ;  /* 0x0000000cff087e24 */ /* 0x000fc6000f8e00ff */
[----:B------:R-:W-:-:S04]  /*3e90*/  LEA R22, P0, R9, R200, 0x7 ;  /* 0x000000c809167211 */ /* 0x000fc800078038ff */
[----:B------:R-:W-:-:S05]  /*3ea0*/  LEA.HI.X R23, R8, R201, R21, 0x7, P0 ;  /* 0x000000c908177211 */ /* 0x000fca00000f3c15 */
[----:B------:R-:W-:Y:S01]  /*3eb0*/  @!PT LDS RZ, [RZ] ;  /* 0x00000000fffff984 */ /* 0x000fe20000000800 */
[----:B------:R-:W-:Y:S01]  /*3ec0*/  @!PT LDS RZ, [RZ] ;  /* 0x00000000fffff984 */ /* 0x000fe20000000800 */
[----:B------:R-:W-:Y:S01]  /*3ed0*/  @!PT LDS RZ, [RZ] ;  /* 0x00000000fffff984 */ /* 0x000fe20000000800 */
[----:B------:R1:W-:Y:S04]  /*3ee0*/  LDGSTS.E.BYPASS.LTC128B.128 [R244+0xc000], [R22.64] ;  /* 0x0c00000016f47fae */ /* 0x0003e8000b901d54 */
.L_x_737:
[----:B------:R-:W-:Y:S05]  /*3ef0*/  BSYNC B0 ;  /* 0x0000000000007941 */ /* 0x000fea0003800000 */
.L_x_736:
[----:B------:R-:W-:Y:S01]  /*3f00*/  ISETP.GE.AND P0, PT, R20, UR9, PT ;  /* 0x0000000914007c0c */ /* 0x000fe2000bf06270 */
[----:B------:R-:W-:-:S12]  /*3f10*/  BSSY B0, `(.L_x_738) ;  /* 0x0000011000007945 */ /* 0x000fd80003800000 */
[----:B------:R1:W-:Y:S01]  /*3f20*/  @P0 STS.128 [R244+0xc800], RZ ;  /* 0x00c800fff4000388 */ /* 0x0003e20000000c00 */
[----:B------:R-:W-:Y:S05]  /*3f30*/  @P0 BRA `(.L_x_739) ;  /* 0x000000e000000947 */ /* 0x000fea0003800000 */
[----:B------:R-:W-:-:S13]  /*3f40*/  ISETP.GE.AND P0, PT, R246, c[0x0][0x220], PT ;  /* 0x00008800f6007a0c */ /* 0x000fda0003f06270 */
[----:B------:R1:W-:Y:S01]  /*3f50*/  @P0 STS.128 [R244+0xc800], RZ ;  /* 0x00c800fff4000388 */ /* 0x0003e20000000c00 */
[----:B------:R-:W-:Y:S05]  /*3f60*/  @P0 BRA `(.L_x_739) ;  /* 0x000000b000000947 */ /* 0x000fea0003800000 */
[----:B-1----:R-:W-:Y:S01]  /*3f70*/  MOV R8, UR12 ;  /* 0x0000000c00087c02 */ /* 0x002fe20008000f00 */
        /* <DEDUP_REMOVED lines=10> */
.L_x_739:
[----:B------:R-:W-:Y:S05]  /*4020*/  BSYNC B0 ;  /* 0x0000000000007941 */ /* 0x000fea0003800000 */
.L_x_738:
        /* <DEDUP_REMOVED lines=18> */
.L_x_741:
[----:B------:R-:W-:Y:S05]  /*4150*/  BSYNC B0 ;  /* 0x0000000000007941 */ /* 0x000fea0003800000 */
.L_x_740:
        /* <DEDUP_REMOVED lines=18> */
.L_x_743:
[----:B------:R-:W-:Y:S05]  /*4280*/  BSYNC B0 ;  /* 0x0000000000007941 */ /* 0x000fea0003800000 */
.L_x_742:
        /* <DEDUP_REMOVED lines=16> */
.L_x_745:
[----:B------:R-:W-:Y:S05]  /*4390*/  BSYNC B0 ;  /* 0x0000000000007941 */ /* 0x000fea0003800000 */
.L_x_744:
        /* <DEDUP_REMOVED lines=18> */
.L_x_747:
[----:B------:R-:W-:Y:S05]  /*44c0*/  BSYNC B0 ;  /* 0x0000000000007941 */ /* 0x000fea0003800000 */
.L_x_746:
        /* <DEDUP_REMOVED lines=18> */
.L_x_749:
[----:B------:R-:W-:Y:S05]  /*45f0*/  BSYNC B0 ;  /* 0x0000000000007941 */ /* 0x000fea0003800000 */
.L_x_748:
        /* <DEDUP_REMOVED lines=18> */
.L_x_751:
[----:B------:R-:W-:Y:S05]  /*4720*/  BSYNC B0 ;  /* 0x0000000000007941 */ /* 0x000fea0003800000 */
.L_x_750:
        /* <DEDUP_REMOVED lines=18> */
.L_x_753:
[----:B------:R-:W-:Y:S05]  /*4850*/  BSYNC B0 ;  /* 0x0000000000007941 */ /* 0x000fea0003800000 */
.L_x_752:
        /* <DEDUP_REMOVED lines=18> */
.L_x_755:
[----:B------:R-:W-:Y:S05]  /*4980*/  BSYNC B0 ;  /* 0x0000000000007941 */ /* 0x000fea0003800000 */
.L_x_754:
        /* <DEDUP_REMOVED lines=18> */
.L_x_757:
[----:B------:R-:W-:Y:S05]  /*4ab0*/  BSYNC B0 ;  /* 0x0000000000007941 */ /* 0x000fea0003800000 */
.L_x_756:
        /* <DEDUP_REMOVED lines=18> */
.L_x_759:
[----:B------:R-:W-:Y:S05]  /*4be0*/  BSYNC B0 ;  /* 0x0000000000007941 */ /* 0x000fea0003800000 */
.L_x_758:
[----:B------:R-:W-:Y:S01]  /*4bf0*/  IMAD.SHL.U32 R241, R241, 0x2, RZ ;  /* 0x00000002f1f17824 */ /* 0x000fe200078e00ff */
[----:B------:R-:W-:Y:S01]  /*4c00*/  LDSM.16.M88.4 R56, [R242] ;  /* 0x00000000f238783b */ /* 0x000fe20000000200 */
[--C-:B------:R-:W-:Y:S01]  /*4c10*/  IMAD R192, R243, 0x2, R242.reuse ;  /* 0x00000002f3c07824 */ /* 0x100fe200078e02f2 */
[----:B------:R-:W-:Y:S01]  /*4c20*/  LOP3.LUT P0, RZ, R172, 0x4, RZ, 0xc0, !PT ;  /* 0x00000004acff7812 */ /* 0x000fe2000780c0ff */
[----:B------:R-:W-:Y:S01]  /*4c30*/  IMAD R236, R0, 0x2, R241 ;  /* 0x0000000200ec7824 */ /* 0x000fe200078e02f1 */
[----:B------:R-:W5:Y:S01]  /*4c40*/  LDSM.16.M88.4 R28, [R241+0x2800] ;  /* 0x00280000f11c783b */ /* 0x000f620000000200 */
[----:B------:R-:W-:Y:S01]  /*4c50*/  IADD3 R239, R241, 0x2040, RZ ;  /* 0x00002040f1ef7810 */ /* 0x000fe20007ffe0ff */
[----:B------:R-:W-:Y:S01]  /*4c60*/  IMAD R240, R3, 0x2, R242 ;  /* 0x0000000203f07824 */ /* 0x000fe200078e02f2 */
[----:B------:R-:W-:Y:S01]  /*4c70*/  UISETP.GE.AND UP0, UPT, UR6, 0x2, UPT ;  /* 0x000000020600788c */ /* 0x000fe2000bf06270 */
[----:B-1----:R-:W1:Y:S01]  /*4c80*/  LDSM.16.M88.4 R20, [R241+0x3000] ;  /* 0x00300000f114783b */ /* 0x002e620000000200 */
[----:B------:R-:W-:Y:S01]  /*4c90*/  IADD3 R208, R5, 0x8, RZ ;  /* 0x0000000805d07810 */ /* 0x000fe20007ffe0ff */
[----:B------:R-:W-:Y:S01]  /*4ca0*/  IMAD R238, R243, 0x2, R240 ;  /* 0x00000002f3ee7824 */ /* 0x000fe200078e02f0 */
[----:B------:R-:W-:Y:S01]  /*4cb0*/  IMNMX R209, R5, UR15, PT ;  /* 0x0000000f05d17c17 */ /* 0x000fe2000b800200 */
[----:B------:R-:W-:Y:S01]  /*4cc0*/  LDSM.16.M88.4 R152, [R192] ;  /* 0x00000000c098783b */ /* 0x000fe20000000200 */
[----:B------:R-:W-:-:S03]  /*4cd0*/  IMNMX R208, R208, UR15, PT ;  /* 0x0000000fd0d07c17 */ /* 0x000fc6000b800200 */
[----:B------:R-:W2:Y:S04]  /*4ce0*/  LDSM.16.M88.4 R140, [R236+0x2800] ;  /* 0x00280000ec8c783b */ /* 0x000ea80000000200 */
[----:B------:R-:W3:Y:S04]  /*4cf0*/  LDSM.16.M88.4 R136, [R236+0x3000] ;  /* 0x00300000ec88783b */ /* 0x000ee80000000200 */
[----:B------:R-:W4:Y:S04]  /*4d00*/  LDSM.16.M88.4 R12, [R241+0x3800] ;  /* 0x00380000f10c783b */ /* 0x000f280000000200 */
[----:B------:R-:W2:Y:S04]  /*4d10*/  LDSM.16.M88.4 R36, [R241+0x2000] ;  /* 0x00200000f124783b */ /* 0x000ea80000000200 */
[----:B------:R-:W2:Y:S04]  /*4d20*/  LDSM.16.M88.4 R104, [R241+0x6800] ;  /* 0x00680000f168783b */ /* 0x000ea80000000200 */
[----:B------:R-:W2:Y:S04]  /*4d30*/  LDSM.16.M88.4 R96, [R241+0x7000] ;  /* 0x00700000f160783b */ /* 0x000ea80000000200 */
[----:B------:R-:W3:Y:S01]  /*4d40*/  LDSM.16.M88.4 R144, [R236+0x3800] ;  /* 0x00380000ec90783b */ /* 0x000ee20000000200 */
[C---:B-----5:R-:W-:Y:S03]  /*4d50*/  HMMA.16816.F32 R32, R56.reuse, R28, RZ ;  /* 0x0000001c3820723c */ /* 0x060fe600000018ff */
[----:B------:R-:W5:Y:S04]  /*4d60*/  LDSM.16.M88.4 R52, [R241+0x4000] ;  /* 0x00400000f134783b */ /* 0x000f680000000200 */
[----:B------:R-:W3:Y:S01]  /*4d70*/  LDSM.16.M88.4 R44, [R241+0x4800] ;  /* 0x00480000f12c783b */ /* 0x000ee20000000200 */
[C---:B-1----:R-:W-:Y:S03]  /*4d80*/  HMMA.16816.F32 R24, R56.reuse, R20, RZ ;  /* 0x000000143818723c */ /* 0x042fe600000018ff */
[----:B------:R-:W1:Y:S04]  /*4d90*/  LDSM.16.M88.4 R128, [R241+0x5000] ;  /* 0x00500000f180783b */ /* 0x000e680000000200 */
[----:B------:R-:W1:Y:S01]  /*4da0*/  LDSM.16.M88.4 R120, [R241+0x5800] ;  /* 0x00580000f178783b */ /* 0x000e620000000200 */
[C---:B------:R-:W-:Y:S03]  /*4db0*/  HMMA.16816.F32 R28, R56.reuse, R30, RZ ;  /* 0x0000001e381c723c */ /* 0x040fe600000018ff */
[----:B------:R-:W1:Y:S04]  /*4dc0*/  LDSM.16.M88.4 R112, [R241+0x6000] ;  /* 0x00600000f170783b */ /* 0x000e680000000200 */
[----:B------:R-:W1:Y:S01]  /*4dd0*/  LDSM.16.M88.4 R88, [R241+0x7800] ;  /* 0x00780000f158783b */ /* 0x000e620000000200 */
[----:B------:R-:W-:Y:S03]  /*4de0*/  HMMA.16816.F32 R20, R56, R22, RZ ;  /* 0x000000163814723c */ /* 0x000fe600000018ff */
[----:B------:R-:W1:Y:S04]  /*4df0*/  LDSM.16.M88.4 R80, [R241+0x8000] ;  /* 0x00800000f150783b */ /* 0x000e680000000200 */
[----:B------:R-:W1:Y:S01]  /*4e00*/  LDSM.16.M88.4 R72, [R241+0x8800] ;  /* 0x00880000f148783b */ /* 0x000e620000000200 */
[C---:B--2---:R-:W-:Y:S03]  /*4e10*/  HMMA.16816.F32 R32, R152.reuse, R140, R32 ;  /* 0x0000008c9820723c */ /* 0x044fe60000001820 */
[----:B------:R-:W2:Y:S04]  /*4e20*/  LDSM.16.M88.4 R64, [R241+0x9000] ;  /* 0x00900000f140783b */ /* 0x000ea80000000200 */
[----:B------:R-:W1:Y:S01]  /*4e30*/  LDSM.16.M88.4 R156, [R241+0x9800] ;  /* 0x00980000f19c783b */ /* 0x000e620000000200 */
[C---:B------:R-:W-:Y:S03]  /*4e40*/  HMMA.16816.F32 R28, R152.reuse, R142, R28 ;  /* 0x0000008e981c723c */ /* 0x040fe6000000181c */
[----:B------:R-:W1:Y:S04]  /*4e50*/  LDSM.16.M88.4 R148, [R236+0x2000] ;  /* 0x00200000ec94783b */ /* 0x000e680000000200 */
[----:B------:R-:W1:Y:S01]  /*4e60*/  LDSM.16.M88.4 R140, [R236+0x6800] ;  /* 0x00680000ec8c783b */ /* 0x000e620000000200 */
[C---:B---3--:R-:W-:Y:S03]  /*4e70*/  HMMA.16816.F32 R24, R152.reuse, R136, R24 ;  /* 0x000000889818723c */ /* 0x048fe60000001818 */
[----:B------:R-:W-:Y:S04]  /*4e80*/  LDSM.16.M88.4 R160, [R236+0x5000] ;  /* 0x00500000eca0783b */ /* 0x000fe80000000200 */
[----:B------:R-:W-:Y:S01]  /*4e90*/  LDSM.16.M88.4 R168, [R236+0x4000] ;  /* 0x00400000eca8783b */ /* 0x000fe20000000200 */
[----:B------:R-:W-:Y:S03]  /*4ea0*/  HMMA.16816.F32 R20, R152, R138, R20 ;  /* 0x0000008a9814723c */ /* 0x000fe60000001814 */
[----:B------:R-:W3:Y:S04]  /*4eb0*/  LDSM.16.M88.4 R136, [R236+0x7000] ;  /* 0x00700000ec88783b */ /* 0x000ee80000000200 */
[----:B------:R-:W-:Y:S01]  /*4ec0*/  LDSM.16.M88.4 R164, [R236+0x4800] ;  /* 0x00480000eca4783b */ /* 0x000fe20000000200 */
[C---:B----4-:R-:W-:Y:S03]  /*4ed0*/  HMMA.16816.F32 R16, R56.reuse, R12, RZ ;  /* 0x0000000c3810723c */ /* 0x050fe600000018ff */
[----:B------:R-:W-:Y:S04]  /*4ee0*/  LDSM.16.M88.4 R180, [R238] ;  /* 0x00000000eeb4783b */ /* 0x000fe80000000200 */
[----:B------:R-:W0:Y:S01]  /*4ef0*/  LDGDEPBAR ;  /* 0x00000000000079af */ /* 0x000e220000000000 */
[C---:B------:R-:W-:Y:S08]  /*4f00*/  HMMA.16816.F32 R12, R56.reuse, R14, RZ ;  /* 0x0000000e380c723c */ /* 0x040ff000000018ff */
[C---:B------:R-:W-:Y:S08]  /*4f10*/  HMMA.16816.F32 R40, R56.reuse, R36, RZ ;  /* 0x000000243828723c */ /* 0x040ff000000018ff */
[C---:B------:R-:W-:Y:S08]  /*4f20*/  HMMA.16816.F32 R108, R56.reuse, R104, RZ ;  /* 0x00000068386c723c */ /* 0x040ff000000018ff */
[C---:B------:R-:W-:Y:S08]  /*4f30*/  HMMA.16816.F32 R100, R56.reuse, R96, RZ ;  /* 0x000000603864723c */ /* 0x040ff000000018ff */
[C---:B------:R-:W-:Y:S08]  /*4f40*/  HMMA.16816.F32 R36, R56.reuse, R38, RZ ;  /* 0x000000263824723c */ /* 0x040ff000000018ff */
[C---:B------:R-:W-:Y:S08]  /*4f50*/  HMMA.16816.F32 R104, R56.reuse, R106, RZ ;  /* 0x0000006a3868723c */ /* 0x040ff000000018ff */
[----:B------:R-:W-:Y:S08]  /*4f60*/  HMMA.16816.F32 R96, R56, R98, RZ ;  /* 0x000000623860723c */ /* 0x000ff000000018ff */
[C---:B------:R-:W-:Y:S08]  /*4f70*/  HMMA.16816.F32 R16, R152.reuse, R144, R16 ;  /* 0x000000909810723c */ /* 0x040ff00000001810 */
[----:B------:R-:W-:Y:S01]  /*4f80*/  HMMA.16816.F32 R12, R152, R146, R12 ;  /* 0x00000092980c723c */ /* 0x000fe2000000180c */
[----:B------:R-:W4:Y:S07]  /*4f90*/  LDSM.16.M88.4 R144, [R236+0x7800] ;  /* 0x00780000ec90783b */ /* 0x000f2e0000000200 */
[C---:B-----5:R-:W-:Y:S08]  /*4fa0*/  HMMA.16816.F32 R8, R56.reuse, R52, RZ ;  /* 0x000000343808723c */ /* 0x060ff000000018ff */
[C---:B------:R-:W-:Y:S08]  /*4fb0*/  HMMA.16816.F32 R48, R56.reuse, R44, RZ ;  /* 0x0000002c3830723c */ /* 0x040ff000000018ff */
[C---:B-1----:R-:W-:Y:S08]  /*4fc0*/  HMMA.16816.F32 R132, R56.reuse, R128, RZ ;  /* 0x000000803884723c */ /* 0x042ff000000018ff */
[C---:B------:R-:W-:Y:S08]  /*4fd0*/  HMMA.16816.F32 R124, R56.reuse, R120, RZ ;  /* 0x00000078387c723c */ /* 0x040ff000000018ff */
[C---:B------:R-:W-:Y:S08]  /*4fe0*/  HMMA.16816.F32 R116, R56.reuse, R112, RZ ;  /* 0x000000703874723c */ /* 0x040ff000000018ff */
[C---:B------:R-:W-:Y:S08]  /*4ff0*/  HMMA.16816.F32 R92, R56.reuse, R88, RZ ;  /* 0x00000058385c723c */ /* 0x040ff000000018ff */
[C---:B------:R-:W-:Y:S08]  /*5000*/  HMMA.16816.F32 R84, R56.reuse, R80, RZ ;  /* 0x000000503854723c */ /* 0x040ff000000018ff */
[C---:B------:R-:W-:Y:S08]  /*5010*/  HMMA.16816.F32 R76, R56.reuse, R72, RZ ;  /* 0x00000048384c723c */ /* 0x040ff000000018ff */
[C---:B--2---:R-:W-:Y:S08]  /*5020*/  HMMA.16816.F32 R68, R56.reuse, R64, RZ ;  /* 0x000000403844723c */ /* 0x044ff000000018ff */
[C---:B------:R-:W-:Y:S08]  /*5030*/  HMMA.16816.F32 R52, R56.reuse, R54, RZ ;  /* 0x000000363834723c */ /* 0x040ff000000018ff */
        /* <DEDUP_REMOVED lines=9> */
[----:B------:R-:W-:Y:S01]  /*50d0*/  HMMA.16816.F32 R56, R56, R158, RZ ;  /* 0x0000009e3838723c */ /* 0x000fe200000018ff */
[----:B------:R-:W1:Y:S07]  /*50e0*/  LDSM.16.M88.4 R156, [R236+0x5800] ;  /* 0x00580000ec9c783b */ /* 0x000e6e0000000200 */
[C---:B------:R-:W-:Y:S08]  /*50f0*/  HMMA.16816.F32 R40, R152.reuse, R148, R40 ;  /* 0x000000949828723c */ /* 0x040ff00000001828 */
[C---:B------:R-:W-:Y:S01]  /*5100*/  HMMA.16816.F32 R36, R152.reuse, R150, R36 ;  /* 0x000000969824723c */ /* 0x040fe20000001824 */
[----:B------:R-:W2:Y:S07]  /*5110*/  LDSM.16.M88.4 R148, [R236+0x6000] ;  /* 0x00600000ec94783b */ /* 0x000eae0000000200 */
[C---:B------:R-:W-:Y:S08]  /*5120*/  HMMA.16816.F32 R108, R152.reuse, R140, R108 ;  /* 0x0000008c986c723c */ /* 0x040ff0000000186c */
[C---:B------:R-:W-:Y:S01]  /*5130*/  HMMA.16816.F32 R104, R152.reuse, R142, R104 ;  /* 0x0000008e9868723c */ /* 0x040fe20000001868 */
[----:B------:R-:W5:Y:S07]  /*5140*/  LDSM.16.M88.4 R140, [R236+0x8800] ;  /* 0x00880000ec8c783b */ /* 0x000f6e0000000200 */
[C---:B---3--:R-:W-:Y:S08]  /*5150*/  HMMA.16816.F32 R100, R152.reuse, R136, R100 ;  /* 0x000000889864723c */ /* 0x048ff00000001864 */
[C---:B------:R-:W-:Y:S01]  /*5160*/  HMMA.16816.F32 R96, R152.reuse, R138, R96 ;  /* 0x0000008a9860723c */ /* 0x040fe20000001860 */
[----:B------:R-:W3:Y:S07]  /*5170*/  LDSM.16.M88.4 R136, [R236+0x9000] ;  /* 0x00900000ec88783b */ /* 0x000eee0000000200 */
[C---:B----4-:R-:W-:Y:S07]  /*5180*/  HMMA.16816.F32 R92, R152.reuse, R144, R92 ;  /* 0x00000090985c723c */ /* 0x050fee000000185c */
[----:B------:R-:W-:Y:S01]  /*5190*/  IADD3 R144, R241, 0x2000, RZ ;  /* 0x00002000f1907810 */ /* 0x000fe20007ffe0ff */
[----:B------:R-:W-:Y:S03]  /*51a0*/  HMMA.16816.F32 R132, R152, R160, R132 ;  /* 0x000000a09884723c */ /* 0x000fe60000001884 */
[----:B------:R-:W-:-:S02]  /*51b0*/  @P0 IADD3 R239, R144, -0x40, RZ ;  /* 0xffffffc090ef0810 */ /* 0x000fc40007ffe0ff */
[----:B------:R-:W-:Y:S02]  /*51c0*/  PLOP3.LUT P0, PT, PT, PT, UP0, 0x80, 0x0 ;  /* 0x000000000000781c */ /* 0x000fe40003f0f008 */
[C---:B------:R-:W-:Y:S01]  /*51d0*/  IADD3 R232, R239.reuse, 0x4000, RZ ;  /* 0x00004000efe87810 */ /* 0x040fe20007ffe0ff */
[C---:B------:R-:W-:Y:S01]  /*51e0*/  HMMA.16816.F32 R128, R152.reuse, R162, R128 ;  /* 0x000000a29880723c */ /* 0x040fe20000001880 */
[----:B------:R-:W-:Y:S01]  /*51f0*/  LDSM.16.M88.4 R160, [R236+0x9800] ;  /* 0x00980000eca0783b */ /* 0x000fe20000000200 */
[----:B------:R-:W-:Y:S01]  /*5200*/  IMAD R224, R0, 0x2, R239 ;  /* 0x0000000200e07824 */ /* 0x000fe200078e02ef */
[C---:B------:R-:W-:Y:S02]  /*5210*/  IADD3 R231, R239.reuse, 0x4800, RZ ;  /* 0x00004800efe77810 */ /* 0x040fe40007ffe0ff */
[----:B------:R-:W-:Y:S01]  /*5220*/  LDSM.16.M88.4 R184, [R239+0x3000] ;  /* 0x00300000efb8783b */ /* 0x000fe20000000200 */
[C---:B------:R-:W-:Y:S02]  /*5230*/  IADD3 R230, R239.reuse, 0x5000, RZ ;  /* 0x00005000efe67810 */ /* 0x040fe40007ffe0ff */
[----:B-1----:R-:W-:Y:S01]  /*5240*/  HMMA.16816.F32 R124, R152, R156, R124 ;  /* 0x0000009c987c723c */ /* 0x002fe2000000187c */
[----:B------:R-:W-:Y:S01]  /*5250*/  LDSM.16.M88.4 R176, [R239+0x3800] ;  /* 0x00380000efb0783b */ /* 0x000fe20000000200 */
[----:B------:R-:W-:-:S02]  /*5260*/  IADD3 R229, R239, 0x5800, RZ ;  /* 0x00005800efe57810 */ /* 0x000fc40007ffe0ff */
[C---:B------:R-:W-:Y:S01]  /*5270*/  IADD3 R228, R239.reuse, 0x6000, RZ ;  /* 0x00006000efe47810 */ /* 0x040fe20007ffe0ff */
[----:B------:R-:W-:Y:S01]  /*5280*/  LDSM.16.M88.4 R172, [R239+0x4000] ;  /* 0x00400000efac783b */ /* 0x000fe20000000200 */
[C---:B------:R-:W-:Y:S02]  /*5290*/  IADD3 R227, R239.reuse, 0x6800, RZ ;  /* 0x00006800efe37810 */ /* 0x040fe40007ffe0ff */
[C---:B------:R-:W-:Y:S01]  /*52a0*/  HMMA.16816.F32 R120, R152.reuse, R158, R120 ;  /* 0x0000009e9878723c */ /* 0x040fe20000001878 */
[----:B------:R-:W1:Y:S01]  /*52b0*/  LDSM.16.M88.4 R156, [R236+0x8000] ;  /* 0x00800000ec9c783b */ /* 0x000e620000000200 */
[C---:B------:R-:W-:Y:S02]  /*52c0*/  IADD3 R226, R239.reuse, 0x7000, RZ ;  /* 0x00007000efe27810 */ /* 0x040fe40007ffe0ff */
[----:B------:R-:W-:Y:S01]  /*52d0*/  IADD3 R225, R239, 0x7800, RZ ;  /* 0x00007800efe17810 */ /* 0x000fe20007ffe0ff */
[----:B------:R-:W-:Y:S03]  /*52e0*/  LDSM.16.M88.4 R188, [R224+0x1800] ;  /* 0x00180000e0bc783b */ /* 0x000fe60000000200 */
[C---:B--2---:R-:W-:Y:S08]  /*52f0*/  HMMA.16816.F32 R116, R152.reuse, R148, R116 ;  /* 0x000000949874723c */ /* 0x044ff00000001874 */
[C---:B------:R-:W-:Y:S01]  /*5300*/  HMMA.16816.F32 R112, R152.reuse, R150, R112 ;  /* 0x000000969870723c */ /* 0x040fe20000001870 */
[----:B------:R-:W-:Y:S07]  /*5310*/  LDSM.16.M88.4 R148, [R240] ;  /* 0x00000000f094783b */ /* 0x000fee0000000200 */
[C---:B------:R-:W-:Y:S01]  /*5320*/  HMMA.16816.F32 R88, R152.reuse, R146, R88 ;  /* 0x000000929858723c */ /* 0x040fe20000001858 */
[----:B------:R-:W2:Y:S07]  /*5330*/  LDSM.16.M88.4 R144, [R239] ;  /* 0x00000000ef90783b */ /* 0x000eae0000000200 */
[C---:B-----5:R-:W-:Y:S08]  /*5340*/  HMMA.16816.F32 R76, R152.reuse, R140, R76 ;  /* 0x0000008c984c723c */ /* 0x060ff0000000184c */
[C---:B------:R-:W-:Y:S01]  /*5350*/  HMMA.16816.F32 R72, R152.reuse, R142, R72 ;  /* 0x0000008e9848723c */ /* 0x040fe20000001848 */
[----:B------:R-:W4:Y:S07]  /*5360*/  LDSM.16.M88.4 R140, [R239+0x1000] ;  /* 0x00100000ef8c783b */ /* 0x000f2e0000000200 */
[C---:B---3--:R-:W-:Y:S08]  /*5370*/  HMMA.16816.F32 R68, R152.reuse, R136, R68 ;  /* 0x000000889844723c */ /* 0x048ff00000001844 */
[C---:B------:R-:W-:Y:S01]  /*5380*/  HMMA.16816.F32 R64, R152.reuse, R138, R64 ;  /* 0x0000008a9840723c */ /* 0x040fe20000001840 */
[----:B------:R-:W3:Y:S07]  /*5390*/  LDSM.16.M88.4 R136, [R239+0x1800] ;  /* 0x00180000ef88783b */ /* 0x000eee0000000200 */
[C---:B------:R-:W-:Y:S08]  /*53a0*/  HMMA.16816.F32 R8, R152.reuse, R168, R8 ;  /* 0x000000a89808723c */ /* 0x040ff00000001808 */
[C---:B------:R-:W-:Y:S01]  /*53b0*/  HMMA.16816.F32 R52, R152.reuse, R170, R52 ;  /* 0x000000aa9834723c */ /* 0x040fe20000001834 */
[----:B------:R-:W-:Y:S07]  /*53c0*/  LDSM.16.M88.4 R168, [R239+0x5800] ;  /* 0x00580000efa8783b */ /* 0x000fee0000000200 */
[C---:B------:R-:W-:Y:S08]  /*53d0*/  HMMA.16816.F32 R48, R152.reuse, R164, R48 ;  /* 0x000000a49830723c */ /* 0x040ff00000001830 */
[C---:B------:R-:W-:Y:S01]  /*53e0*/  HMMA.16816.F32 R44, R152.reuse, R166, R44 ;  /* 0x000000a6982c723c */ /* 0x040fe2000000182c */
[----:B------:R-:W-:Y:S07]  /*53f0*/  LDSM.16.M88.4 R164, [R239+0x6000] ;  /* 0x00600000efa4783b */ /* 0x000fee0000000200 */
[C---:B-1----:R-:W-:Y:S08]  /*5400*/  HMMA.16816.F32 R84, R152.reuse, R156, R84 ;  /* 0x0000009c9854723c */ /* 0x042ff00000001854 */
[C---:B------:R-:W-:Y:S01]  /*5410*/  HMMA.16816.F32 R80, R152.reuse, R158, R80 ;  /* 0x0000009e9850723c */ /* 0x040fe20000001850 */
[----:B------:R-:W1:Y:S07]  /*5420*/  LDSM.16.M88.4 R156, [R239+0x800] ;  /* 0x00080000ef9c783b */ /* 0x000e6e0000000200 */
[C---:B------:R-:W-:Y:S08]  /*5430*/  HMMA.16816.F32 R60, R152.reuse, R160, R60 ;  /* 0x000000a0983c723c */ /* 0x040ff0000000183c */
[----:B------:R-:W-:Y:S01]  /*5440*/  HMMA.16816.F32 R56, R152, R162, R56 ;  /* 0x000000a29838723c */ /* 0x000fe20000001838 */
[----:B------:R-:W5:Y:S04]  /*5450*/  LDSM.16.M88.4 R152, [R239+0x2000] ;  /* 0x00200000ef98783b */ /* 0x000f680000000200 */
[----:B------:R-:W-:Y:S03]  /*5460*/  LDSM.16.M88.4 R160, [R239+0x6800] ;  /* 0x00680000efa0783b */ /* 0x000fe60000000200 */
[C---:B--2---:R-:W-:Y:S08]  /*5470*/  HMMA.16816.F32 R40, R148.reuse, R144, R40 ;  /* 0x000000909428723c */ /* 0x044ff00000001828 */
[C---:B------:R-:W-:Y:S01]  /*5480*/  HMMA.16816.F32 R36, R148.reuse, R146, R36 ;  /* 0x000000929424723c */ /* 0x040fe20000001824 */
[----:B------:R-:W2:Y:S07]  /*5490*/  LDSM.16.M88.4 R144, [R239+0x2800] ;  /* 0x00280000ef90783b */ /* 0x000eae0000000200 */
[C---:B----4-:R-:W-:Y:S08]  /*54a0*/  HMMA.16816.F32 R24, R148.reuse, R140, R24 ;  /* 0x0000008c9418723c */ /* 0x050ff00000001818 */
[C---:B------:R-:W-:Y:S01]  /*54b0*/  HMMA.16816.F32 R20, R148.reuse, R142, R20 ;  /* 0x0000008e9414723c */ /* 0x040fe20000001814 */
[----:B------:R-:W4:Y:S07]  /*54c0*/  LDSM.16.M88.4 R140, [R239+0x4800] ;  /* 0x00480000ef8c783b */ /* 0x000f2e0000000200 */
[C---:B---3--:R-:W-:Y:S08]  /*54d0*/  HMMA.16816.F32 R16, R148.reuse, R136, R16 ;  /* 0x000000889410723c */ /* 0x048ff00000001810 */
[C---:B------:R-:W-:Y:S01]  /*54e0*/  HMMA.16816.F32 R12, R148.reuse, R138, R12 ;  /* 0x0000008a940c723c */ /* 0x040fe2000000180c */
[----:B------:R-:W3:Y:S07]  /*54f0*/  LDSM.16.M88.4 R136, [R239+0x5000] ;  /* 0x00500000ef88783b */ /* 0x000eee0000000200 */
[C---:B-1----:R-:W-:Y:S08]  /*5500*/  HMMA.16816.F32 R32, R148.reuse, R156, R32 ;  /* 0x0000009c9420723c */ /* 0x042ff00000001820 */
[C---:B------:R-:W-:Y:S01]  /*5510*/  HMMA.16816.F32 R28, R148.reuse, R158, R28 ;  /* 0x0000009e941c723c */ /* 0x040fe2000000181c */
[----:B------:R-:W1:Y:S07]  /*5520*/  LDSM.16.M88.4 R156, [R239+0x7000] ;  /* 0x00700000ef9c783b */ /* 0x000e6e0000000200 */
[C---:B-----5:R-:W-:Y:S08]  /*5530*/  HMMA.16816.F32 R8, R148.reuse, R152, R8 ;  /* 0x000000989408723c */ /* 0x060ff00000001808 */
[C---:B------:R-:W-:Y:S01]  /*5540*/  HMMA.16816.F32 R52, R148.reuse, R154, R52 ;  /* 0x0000009a9434723c */ /* 0x040fe20000001834 */
[----:B------:R-:W5:Y:S07]  /*5550*/  LDSM.16.M88.4 R152, [R239+0x7800] ;  /* 0x00780000ef98783b */ /* 0x000f6e0000000200 */
[C---:B--2---:R-:W-:Y:S08]  /*5560*/  HMMA.16816.F32 R48, R148.reuse, R144, R48 ;  /* 0x000000909430723c */ /* 0x044ff00000001830 */
[C---:B------:R-:W-:Y:S01]  /*5570*/  HMMA.16816.F32 R44, R148.reuse, R146, R44 ;  /* 0x00000092942c723c */ /* 0x040fe2000000182c */
[----:B------:R-:W2:Y:S07]  /*5580*/  LDSM.16.M88.4 R144, [R224] ;  /* 0x00000000e090783b */ /* 0x000eae0000000200 */
[C---:B----4-:R-:W-:Y:S08]  /*5590*/  HMMA.16816.F32 R108, R148.reuse, R140, R108 ;  /* 0x0000008c946c723c */ /* 0x050ff0000000186c */
[C---:B------:R-:W-:Y:S01]  /*55a0*/  HMMA.16816.F32 R104, R148.reuse, R142, R104 ;  /* 0x0000008e9468723c */ /* 0x040fe20000001868 */
[----:B------:R-:W4:Y:S07]  /*55b0*/  LDSM.16.M88.4 R140, [R224+0x800] ;  /* 0x00080000e08c783b */ /* 0x000f2e0000000200 */
[C---:B---3--:R-:W-:Y:S08]  /*55c0*/  HMMA.16816.F32 R100, R148.reuse, R136, R100 ;  /* 0x000000889464723c */ /* 0x048ff00000001864 */
[C---:B------:R-:W-:Y:S01]  /*55d0*/  HMMA.16816.F32 R96, R148.reuse, R138, R96 ;  /* 0x0000008a9460723c */ /* 0x040fe20000001860 */
[----:B------:R-:W3:Y:S07]  /*55e0*/  LDSM.16.M88.4 R136, [R224+0x1000] ;  /* 0x00100000e088783b */ /* 0x000eee0000000200 */
[C---:B------:R-:W-:Y:S08]  /*55f0*/  HMMA.16816.F32 R132, R148.reuse, R184, R132 ;  /* 0x000000b89484723c */ /* 0x040ff00000001884 */
[C---:B------:R-:W-:Y:S01]  /*5600*/  HMMA.16816.F32 R128, R148.reuse, R186, R128 ;  /* 0x000000ba9480723c */ /* 0x040fe20000001880 */
[----:B------:R-:W1:Y:S07]  /*5610*/  LDSM.16.M88.4 R184, [R224+0x2000] ;  /* 0x00200000e0b8783b */ /* 0x000e6e0000000200 */
        /* <DEDUP_REMOVED lines=8> */
[----:B------:R-:W2:Y:S07]  /*56a0*/  LDSM.16.M88.4 R168, [R224+0x3800] ;  /* 0x00380000e0a8783b */ /* 0x000eae0000000200 */
[C---:B------:R-:W-:Y:S08]  /*56b0*/  HMMA.16816.F32 R84, R148.reuse, R164, R84 ;  /* 0x000000a49454723c */ /* 0x040ff00000001854 */
[C---:B------:R-:W-:Y:S01]  /*56c0*/  HMMA.16816.F32 R80, R148.reuse, R166, R80 ;  /* 0x000000a69450723c */ /* 0x040fe20000001850 */
[----:B------:R-:W2:Y:S07]  /*56d0*/  LDSM.16.M88.4 R164, [R224+0x4000] ;  /* 0x00400000e0a4783b */ /* 0x000eae0000000200 */
[C---:B------:R-:W-:Y:S08]  /*56e0*/  HMMA.16816.F32 R76, R148.reuse, R160, R76 ;  /* 0x000000a0944c723c */ /* 0x040ff0000000184c */
[C---:B------:R-:W-:Y:S01]  /*56f0*/  HMMA.16816.F32 R72, R148.reuse, R162, R72 ;  /* 0x000000a29448723c */ /* 0x040fe20000001848 */
[----:B------:R-:W3:Y:S07]  /*5700*/  LDSM.16.M88.4 R160, [R224+0x4800] ;  /* 0x00480000e0a0783b */ /* 0x000eee0000000200 */
[C---:B-1----:R-:W-:Y:S08]  /*5710*/  HMMA.16816.F32 R68, R148.reuse, R156, R68 ;  /* 0x0000009c9444723c */ /* 0x042ff00000001844 */
[C---:B------:R-:W-:Y:S01]  /*5720*/  HMMA.16816.F32 R64, R148.reuse, R158, R64 ;  /* 0x0000009e9440723c */ /* 0x040fe20000001840 */
[----:B------:R-:W1:Y:S07]  /*5730*/  LDSM.16.M88.4 R156, [R224+0x5000] ;  /* 0x00500000e09c783b */ /* 0x000e6e0000000200 */
[C---:B-----5:R-:W-:Y:S08]  /*5740*/  HMMA.16816.F32 R60, R148.reuse, R152, R60 ;  /* 0x00000098943c723c */ /* 0x060ff0000000183c */
[----:B------:R-:W-:Y:S01]  /*5750*/  HMMA.16816.F32 R56, R148, R154, R56 ;  /* 0x0000009a9438723c */ /* 0x000fe20000001838 */
[----:B------:R-:W5:Y:S04]  /*5760*/  LDSM.16.M88.4 R152, [R224+0x5800] ;  /* 0x00580000e098783b */ /* 0x000f680000000200 */
[----:B------:R-:W1:Y:S03]  /*5770*/  LDSM.16.M88.4 R148, [R224+0x6000] ;  /* 0x00600000e094783b */ /* 0x000e660000000200 */
[C---:B--2---:R-:W-:Y:S08]  /*5780*/  HMMA.16816.F32 R40, R180.reuse, R144, R40 ;  /* 0x00000090b428723c */ /* 0x044ff00000001828 */
[C---:B------:R-:W-:Y:S01]  /*5790*/  HMMA.16816.F32 R36, R180.reuse, R146, R36 ;  /* 0x00000092b424723c */ /* 0x040fe20000001824 */
[----:B------:R-:W2:Y:S07]  /*57a0*/  LDSM.16.M88.4 R144, [R224+0x6800] ;  /* 0x00680000e090783b */ /* 0x000eae0000000200 */
[C---:B----4-:R-:W-:Y:S08]  /*57b0*/  HMMA.16816.F32 R32, R180.reuse, R140, R32 ;  /* 0x0000008cb420723c */ /* 0x050ff00000001820 */
[C---:B------:R-:W-:Y:S01]  /*57c0*/  HMMA.16816.F32 R28, R180.reuse, R142, R28 ;  /* 0x0000008eb41c723c */ /* 0x040fe2000000181c */
[----:B------:R-:W4:Y:S07]  /*57d0*/  LDSM.16.M88.4 R140, [R224+0x7000] ;  /* 0x00700000e08c783b */ /* 0x000f2e0000000200 */
[C---:B---3--:R-:W-:Y:S08]  /*57e0*/  HMMA.16816.F32 R24, R180.reuse, R136, R24 ;  /* 0x00000088b418723c */ /* 0x048ff00000001818 */
[----:B------:R-:W-:Y:S01]  /*57f0*/  HMMA.16816.F32 R20, R180, R138, R20 ;  /* 0x0000008ab414723c */ /* 0x000fe20000001814 */
[----:B------:R-:W3:Y:S01]  /*5800*/  LDSM.16.M88.4 R136, [R224+0x7800] ;  /* 0x00780000e088783b */ /* 0x000ee20000000200 */
[----:B------:R-:W-:-:S06]  /*5810*/  DEPBAR.LE SB0, 0x0 ;  /* 0x000080000000791a */ /* 0x000fcc0000000000 */
[C---:B------:R-:W-:Y:S08]  /*5820*/  HMMA.16816.F32 R16, R180.reuse, R188, R16 ;  /* 0x000000bcb410723c */ /* 0x040ff00000001810 */
        /* <DEDUP_REMOVED lines=13> */
[C---:B-1----:R-:W-:Y:S08]  /*5900*/  HMMA.16816.F32 R100, R180.reuse, R156, R100 ;  /* 0x0000009cb464723c */ /* 0x042ff00000001864 */
[C---:B------:R-:W-:Y:S08]  /*5910*/  HMMA.16816.F32 R96, R180.reuse, R158, R96 ;  /* 0x0000009eb460723c */ /* 0x040ff00000001860 */
[C---:B-----5:R-:W-:Y:S08]  /*5920*/  HMMA.16816.F32 R92, R180.reuse, R152, R92 ;  /* 0x00000098b45c723c */ /* 0x060ff0000000185c */
[C---:B------:R-:W-:Y:S08]  /*5930*/  HMMA.16816.F32 R88, R180.reuse, R154, R88 ;  /* 0x0000009ab458723c */ /* 0x040ff00000001858 */
[C---:B------:R-:W-:Y:S08]  /*5940*/  HMMA.16816.F32 R84, R180.reuse, R148, R84 ;  /* 0x00000094b454723c */ /* 0x040ff00000001854 */
[C---:B------:R-:W-:Y:S08]  /*5950*/  HMMA.16816.F32 R80, R180.reuse, R150, R80 ;  /* 0x00000096b450723c */ /* 0x040ff00000001850 */
[C---:B--2---:R-:W-:Y:S08]  /*5960*/  HMMA.16816.F32 R76, R180.reuse, R144, R76 ;  /* 0x00000090b44c723c */ /* 0x044ff0000000184c */
[C---:B------:R-:W-:Y:S08]  /*5970*/  HMMA.16816.F32 R72, R180.reuse, R146, R72 ;  /* 0x00000092b448723c */ /* 0x040ff00000001848 */
[C---:B----4-:R-:W-:Y:S08]  /*5980*/  HMMA.16816.F32 R68, R180.reuse, R140, R68 ;  /* 0x0000008cb444723c */ /* 0x050ff00000001844 */
[C---:B------:R-:W-:Y:S08]  /*5990*/  HMMA.16816.F32 R64, R180.reuse, R142, R64 ;  /* 0x0000008eb440723c */ /* 0x040ff00000001840 */
[C---:B---3--:R-:W-:Y:S08]  /*59a0*/  HMMA.16816.F32 R60, R180.reuse, R136, R60 ;  /* 0x00000088b43c723c */ /* 0x048ff0000000183c */
[----:B------:R-:W-:Y:S01]  /*59b0*/  HMMA.16816.F32 R56, R180, R138, R56 ;  /* 0x0000008ab438723c */ /* 0x000fe20000001838 */
[----:B------:R-:W-:Y:S06]  /*59c0*/  BAR.SYNC.DEFER_BLOCKING 0x0 ;  /* 0x0000000000007b1d */ /* 0x000fec0000010000 */
[----:B------:R-:W-:Y:S05]  /*59d0*/  @!P0 BRA `(.L_x_760) ;  /* 0x000011b000008947 */ /* 0x000fea0003800000 */
[----:B------:R-:W-:-:S13]  /*59e0*/  PLOP3.LUT P1, PT, PT, PT, UP5, 0x80, 0x0 ;  /* 0x000000000000781c */ /* 0x000fda0003f2f058 */
[----:B------:R-:W-:Y:S05]  /*59f0*/  @!P1 BRA `(.L_x_761) ;  /* 0x0000047000009947 */ /* 0x000fea0003800000 */
[----:B------:R-:W1:Y:S01]  /*5a00*/  I2F.RP R137, UR7 ;  /* 0x0000000700897d06 */ /* 0x000e620008209400 */
[----:B------:R-:W-:Y:S01]  /*5a10*/  UIADD3 UR26, UR24, -0x100, URZ ;  /* 0xffffff00181a7890 */ /* 0x000fe2000fffe03f */
[----:B------:R-:W-:Y:S01]  /*5a20*/  IABS R5, UR24 ;  /* 0x0000001800057c13 */ /* 0x000fe20008000000 */
[----:B------:R-:W-:-:S03]  /*5a30*/  UMOV UR28, URZ ;  /* 0x0000003f001c7c82 */ /* 0x000fc60008000000 */
[----:B------:R-:W2:Y:S01]  /*5a40*/  R2UR UR15, R5 ;  /* 0x00000000050f73c2 */ /* 0x000ea200000e0000 */
[----:B------:R-:W-:-:S05]  /*5a50*/  IMAD.U32 R0, RZ, RZ, UR26 ;  /* 0x0000001aff007e24 */ /* 0x000fca000f8e00ff */
[----:B------:R-:W-:Y:S01]  /*5a60*/  IABS R0, R0 ;  /* 0x0000000000007213 */ /* 0x000fe20000000000 */
[----:B-1----:R-:W1:Y:S03]  /*5a70*/  MUFU.RCP R136, R137 ;  /* 0x0000008900887308 */ /* 0x002e660000001000 */
[----:B------:R-:W3:Y:S01]  /*5a80*/  R2UR UR8, R0 ;  /* 0x00000000000873c2 */ /* 0x000ee200000e0000 */
[----:B-1----:R-:W-:-:S06]  /*5a90*/  IADD3 R136, R136, 0xffffffe, RZ ;  /* 0x0ffffffe88887810 */ /* 0x002fcc0007ffe0ff */
[----:B------:R-:W1:Y:S02]  /*5aa0*/  F2I.FTZ.U32.TRUNC.NTZ R136, R136 ;  /* 0x0000008800887305 */ /* 0x000e64000021f000 */
[----:B-1----:R-:W1:Y:S02]  /*5ab0*/  R2UR UR29, R136 ;  /* 0x00000000881d73c2 */ /* 0x002e6400000e0000 */
[----:B-1----:R-:W-:-:S04]  /*5ac0*/  UIADD3 UR5, URZ, -UR29, URZ ;  /* 0x8000001d3f057290 */ /* 0x002fc8000fffe03f */
[----:B------:R-:W-:-:S04]  /*5ad0*/  UIMAD UR5, UR5, UR7, URZ ;  /* 0x00000007050572a4 */ /* 0x000fc8000f8e023f */
[----:B------:R-:W-:-:S04]  /*5ae0*/  UIMAD.WIDE.U32 UR28, UR29, UR5, UR28 ;  /* 0x000000051d1c72a5 */ /* 0x000fc8000f8e001c */
[----:B--2---:R-:W-:Y:S02]  /*5af0*/  UIMAD.WIDE.U32 UR30, UR29, UR15, URZ ;  /* 0x0000000f1d1e72a5 */ /* 0x004fe4000f8e003f */
[----:B---3--:R-:W-:-:S05]  /*5b00*/  UIMAD.WIDE.U32 UR28, UR29, UR8, URZ ;  /* 0x000000081d1c72a5 */ /* 0x008fca000f8e003f */
[----:B------:R-:W-:Y:S02]  /*5b10*/  UMOV UR27, UR31 ;  /* 0x0000001f001b7c82 */ /* 0x000fe40008000000 */
[----:B------:R-:W-:Y:S02]  /*5b20*/  UMOV UR25, UR29 ;  /* 0x0000001d00197c82 */ /* 0x000fe40008000000 */
[----:B------:R-:W-:Y:S02]  /*5b30*/  UIADD3 UR5, -UR25, URZ, URZ ;  /* 0x0000003f19057290 */ /* 0x000fe4000fffe13f */
[----:B------:R-:W-:Y:S02]  /*5b40*/  UIADD3 UR9, -UR27, URZ, URZ ;  /* 0x0000003f1b097290 */ /* 0x000fe4000fffe13f */
[----:B------:R-:W-:Y:S02]  /*5b50*/  UIMAD UR8, UR7, UR5, UR8 ;  /* 0x00000005070872a4 */ /* 0x000fe4000f8e0208 */
[----:B------:R-:W-:-:S02]  /*5b60*/  UIMAD UR9, UR7, UR9, UR15 ;  /* 0x00000009070972a4 */ /* 0x000fc4000f8e020f */
[----:B------:R-:W-:Y:S02]  /*5b70*/  UISETP.GT.U32.AND UP0, UPT, UR7, UR8, UPT ;  /* 0x000000080700728c */ /* 0x000fe4000bf04070 */
[----:B------:R-:W-:Y:S02]  /*5b80*/  UISETP.GT.U32.AND UP2, UPT, UR7, UR9, UPT ;  /* 0x000000090700728c */ /* 0x000fe4000bf44070 */
[----:B------:R-:W-:Y:S02]  /*5b90*/  ULDC UR5, c[0x0][0x2d0] ;  /* 0x0000b40000057ab9 */ /* 0x000fe40000000800 */
[----:B------:R-:W-:-:S05]  /*5ba0*/  ULOP3.LUT UR26, UR26, UR5, URZ, 0x3c, !UPT ;  /* 0x000000051a1a7292 */ /* 0x000fca000f8e3c3f */
[----:B------:R-:W-:Y:S02]  /*5bb0*/  @!UP0 UIADD3 UR8, UR8, -UR7, URZ ;  /* 0x8000000708088290 */ /* 0x000fe4000fffe03f */
[----:B------:R-:W-:Y:S02]  /*5bc0*/  @!UP2 UIADD3 UR9, UR9, -UR7, URZ ;  /* 0x800000070909a290 */ /* 0x000fe4000fffe03f */
[----:B------:R-:W-:Y:S02]  /*5bd0*/  UISETP.GE.U32.AND UP3, UPT, UR8, UR7, UPT ;  /* 0x000000070800728c */ /* 0x000fe4000bf66070 */
[----:B------:R-:W-:Y:S02]  /*5be0*/  UISETP.GE.U32.AND UP4, UPT, UR9, UR7, UPT ;  /* 0x000000070900728c */ /* 0x000fe4000bf86070 */
[----:B------:R-:W-:Y:S02]  /*5bf0*/  ULOP3.LUT UR8, UR24, UR5, URZ, 0x3c, !UPT ;  /* 0x0000000518087292 */ /* 0x000fe4000f8e3c3f */
[----:B------:R-:W-:-:S02]  /*5c00*/  @!UP0 UIADD3 UR25, UR25, 0x1, URZ ;  /* 0x0000000119198890 */ /* 0x000fc4000fffe03f */
[----:B------:R-:W-:Y:S02]  /*5c10*/  UISETP.GE.AND UP1, UPT, UR8, URZ, UPT ;  /* 0x0000003f0800728c */ /* 0x000fe4000bf26270 */
[----:B------:R-:W-:Y:S02]  /*5c20*/  UISETP.GE.AND UP0, UPT, UR26, URZ, UPT ;  /* 0x0000003f1a00728c */ /* 0x000fe4000bf06270 */
[----:B------:R-:W-:Y:S02]  /*5c30*/  @!UP2 UIADD3 UR27, UR27, 0x1, URZ ;  /* 0x000000011b1ba890 */ /* 0x000fe4000fffe03f */
[----:B------:R-:W-:Y:S02]  /*5c40*/  @UP3 UIADD3 UR25, UR25, 0x1, URZ ;  /* 0x0000000119193890 */ /* 0x000fe4000fffe03f */
[----:B------:R-:W-:Y:S02]  /*5c50*/  @UP4 UIADD3 UR27, UR27, 0x1, URZ ;  /* 0x000000011b1b4890 */ /* 0x000fe4000fffe03f */
[----:B------:R-:W-:-:S02]  /*5c60*/  UISETP.NE.AND UP2, UPT, URZ, UR5, UPT ;  /* 0x000000053f00728c */ /* 0x000fc4000bf45270 */
[----:B------:R-:W-:Y:S02]  /*5c70*/  ULOP3.LUT UR8, URZ, UR5, URZ, 0x33, !UPT ;  /* 0x000000053f087292 */ /* 0x000fe4000f8e333f */
[----:B------:R-:W-:Y:S02]  /*5c80*/  @!UP1 UIADD3 UR27, -UR27, URZ, URZ ;  /* 0x0000003f1b1b9290 */ /* 0x000fe4000fffe13f */
[----:B------:R-:W-:Y:S02]  /*5c90*/  @!UP0 UIADD3 UR25, -UR25, URZ, URZ ;  /* 0x0000003f19198290 */ /* 0x000fe4000fffe13f */
[----:B------:R-:W-:Y:S02]  /*5ca0*/  USEL UR27, UR8, UR27, !UP2 ;  /* 0x0000001b081b7287 */ /* 0x000fe4000d000000 */
[----:B------:R-:W-:Y:S02]  /*5cb0*/  USEL UR8, UR8, UR25, !UP2 ;  /* 0x0000001908087287 */ /* 0x000fe4000d000000 */
[----:B------:R-:W-:-:S02]  /*5cc0*/  UIMAD.WIDE UR28, UR27, 0x4, UR18 ;  /* 0x000000041b1c78a5 */ /* 0x000fc4000f8e0212 */
[----:B------:R-:W-:-:S04]  /*5cd0*/  UIMAD.WIDE UR30, UR8, 0x4, UR18 ;  /* 0x00000004081e78a5 */ /* 0x000fc8000f8e0212 */
[----:B------:R-:W-:Y:S01]  /*5ce0*/  MOV R138, UR28 ;  /* 0x0000001c008a7c02 */ /* 0x000fe20008000f00 */
[----:B------:R-:W-:Y:S01]  /*5cf0*/  IMAD.U32 R139, RZ, RZ, UR29 ;  /* 0x0000001dff8b7e24 */ /* 0x000fe2000f8e00ff */
[----:B------:R-:W-:Y:S01]  /*5d00*/  MOV R136, UR30 ;  /* 0x0000001e00887c02 */ /* 0x000fe20008000f00 */
[----:B------:R-:W-:-:S03]  /*5d10*/  IMAD.U32 R137, RZ, RZ, UR31 ;  /* 0x0000001fff897e24 */ /* 0x000fc6000f8e00ff */
[----:B------:R-:W2:Y:S04]  /*5d20*/  LDG.E R5, [R138.64] ;  /* 0x000000148a057981 */ /* 0x000ea8000c1e1900 */
[----:B------:R1:W2:Y:S01]  /*5d30*/  LDG.E R0, [R136.64] ;  /* 0x0000001488007981 */ /* 0x0002a2000c1e1900 */
[----:B------:R-:W-:-:S03]  /*5d40*/  UIADD3 UR15, UR27, -UR8, URZ ;  /* 0x800000081b0f7290 */ /* 0x000fc6000fffe03f */
[----:B------:R-:W-:Y:S02]  /*5d50*/  ULDC.64 UR8, c[0x0][0x198] ;  /* 0x0000660000087ab9 */ /* 0x000fe40000000a00 */
[----:B------:R-:W-:-:S04]  /*5d60*/  UIMAD UR15, UR15, UR5, -0x100 ;  /* 0xffffff000f0f74a4 */ /* 0x000fc8000f8e0205 */
[----:B------:R-:W-:Y:S02]  /*5d70*/  USHF.R.S32.HI UR5, URZ, 0x1f, UR15 ;  /* 0x0000001f3f057899 */ /* 0x000fe4000801140f */
[----:B------:R-:W-:Y:S02]  /*5d80*/  UIMAD.WIDE.U32 UR26, UR15, UR8, URZ ;  /* 0x000000080f1a72a5 */ /* 0x000fe4000f8e003f */
[----:B------:R-:W-:-:S04]  /*5d90*/  UIMAD UR5, UR5, UR8, URZ ;  /* 0x00000008050572a4 */ /* 0x000fc8000f8e023f */
[----:B------:R-:W-:-:S04]  /*5da0*/  UIMAD UR5, UR15, UR9, UR5 ;  /* 0x000000090f0572a4 */ /* 0x000fc8000f8e0205 */
[----:B------:R-:W-:Y:S01]  /*5db0*/  UIADD3 UR5, UR27, UR5, URZ ;  /* 0x000000051b057290 */ /* 0x000fe2000fffe03f */
[----:B-1----:R-:W-:Y:S01]  /*5dc0*/  MOV R137, UR27 ;  /* 0x0000001b00897c02 */ /* 0x002fe20008000f00 */
[----:B------:R-:W-:-:S04]  /*5dd0*/  IMAD.U32 R136, RZ, RZ, UR26 ;  /* 0x0000001aff887e24 */ /* 0x000fc8000f8e00ff */
[----:B------:R-:W-:Y:S01]  /*5de0*/  IMAD.U32 R137, RZ, RZ, UR5 ;  /* 0x00000005ff897e24 */ /* 0x000fe2000f8e00ff */
[----:B--2---:R-:W-:-:S04]  /*5df0*/  IADD3 R0, -R5, R0, RZ ;  /* 0x0000000005007210 */ /* 0x004fc80007ffe1ff */
[----:B------:R-:W-:Y:S01]  /*5e00*/  SHF.R.S32.HI R5, RZ, 0x1f, R0 ;  /* 0x0000001fff057819 */ /* 0x000fe20000011400 */
[----:B------:R-:W-:-:S04]  /*5e10*/  IMAD.WIDE.U32 R136, R0, c[0x0][0x180], R136 ;  /* 0x0000600000887a25 */ /* 0x000fc800078e0088 */
[----:B------:R-:W-:Y:S02]  /*5e20*/  IMAD R5, R5, c[0x0][0x180], RZ ;  /* 0x0000600005057a24 */ /* 0x000fe400078e02ff */
[----:B------:R-:W-:Y:S02]  /*5e30*/  IMAD.MOV.U32 R143, RZ, RZ, R136 ;  /* 0x000000ffff8f7224 */ /* 0x000fe400078e0088 */
[----:B------:R-:W-:-:S05]  /*5e40*/  IMAD R144, R0, c[0x0][0x184], R5 ;  /* 0x0000610000907a24 */ /* 0x000fca00078e0205 */
[----:B------:R-:W-:Y:S01]  /*5e50*/  IADD3 R144, R137, R144, RZ ;  /* 0x0000009089907210 */ /* 0x000fe20007ffe0ff */
[----:B------:R-:W-:Y:S05]  /*5e60*/  BRA `(.L_x_762) ;  /* 0x0000004000007947 */ /* 0x000fea0003800000 */
.L_x_761:
[----:B------:R-:W-:-:S04]  /*5e70*/  ULEA UR5, -UR4, URZ, 0x8 ;  /* 0x0000003f04057291 */ /* 0x000fc8000f8e413f */
[----:B------:R-:W-:Y:S02]  /*5e80*/  USHF.R.S32.HI UR8, URZ, 0x1f, UR5 ;  /* 0x0000001f3f087899 */ /* 0x000fe40008011405 */
[----:B------:R-:W-:-:S04]  /*5e90*/  MOV R143, UR5 ;  /* 0x00000005008f7c02 */ /* 0x000fc80008000f00 */
[----:B------:R-:W-:Y:S02]  /*5ea0*/  MOV R144, UR8 ;  /* 0x0000000800907c02 */ /* 0x000fe40008000f00 */
.L_x_762:
[----:B------:R-:W-:Y:S01]  /*5eb0*/  ISETP.GE.AND P1, PT, R246, c[0x0][0x220], PT ;  /* 0x00008800f6007a0c */ /* 0x000fe20003f26270 */
[----:B------:R-:W-:Y:S01]  /*5ec0*/  IMAD.U32 R5, RZ, RZ, UR4 ;  /* 0x00000004ff057e24 */ /* 0x000fe2000f8e00ff */
[----:B------:R-:W-:Y:S01]  /*5ed0*/  BSSY B0, `(.L_x_763) ;  /* 0x00000c8000007945 */ /* 0x000fe20003800000 */
[----:B------:R-:W-:Y:S02]  /*5ee0*/  IMAD.U32 R0, RZ, RZ, UR4 ;  /* 0x00000004ff007e24 */ /* 0x000fe4000f8e00ff */
[----:B------:R-:W-:Y:S02]  /*5ef0*/  IMAD.U32 R152, RZ, RZ, UR4 ;  /* 0x00000004ff987e24 */ /* 0x000fe4000f8e00ff */
[----:B------:R-:W-:Y:S02]  /*5f00*/  IMAD.U32 R174, RZ, RZ, UR4 ;  /* 0x00000004ffae7e24 */ /* 0x000fe4000f8e00ff */
[----:B------:R-:W-:Y:S02]  /*5f10*/  IMAD.U32 R172, RZ, RZ, UR4 ;  /* 0x00000004ffac7e24 */ /* 0x000fe4000f8e00ff */
[----:B------:R-:W-:-:S02]  /*5f20*/  IMAD.U32 R176, RZ, RZ, UR4 ;  /* 0x00000004ffb07e24 */ /* 0x000fc4000f8e00ff */
[----:B------:R-:W-:Y:S01]  /*5f30*/  @!P1 IMAD.MOV.U32 R141, RZ, RZ, c[0x0][0x19c] ;  /* 0x00006700ff8d9624 */ /* 0x000fe200078e00ff */
[CC--:B------:R-:W-:Y:S01]  /*5f40*/  @!P1 LEA R142, P2, R5.reuse, R202.reuse, 0x5 ;  /* 0x000000ca058e9211 */ /* 0x0c0fe200078428ff */
[----:B------:R-:W-:Y:S01]  /*5f50*/  @!P1 IMAD.MOV.U32 R139, RZ, RZ, c[0x0][0x19c] ;  /* 0x00006700ff8b9624 */ /* 0x000fe200078e00ff */
[----:B------:R1:W-:Y:S01]  /*5f60*/  @P1 STS.128 [R244+0x2000], RZ ;  /* 0x002000fff4001388 */ /* 0x0003e20000000c00 */
[----:B------:R-:W-:Y:S01]  /*5f70*/  @!P1 IMAD.MOV.U32 R137, RZ, RZ, c[0x0][0x19c] ;  /* 0x00006700ff899624 */ /* 0x000fe200078e00ff */
[----:B------:R-:W-:Y:S01]  /*5f80*/  @!P1 LEA.HI.X R141, R0, R203, R141, 0x5, P2 ;  /* 0x000000cb008d9211 */ /* 0x000fe200010f2c8d */
[----:B------:R-:W-:Y:S01]  /*5f90*/  @!P1 IMAD.WIDE.U32 R152, R152, 0x30, R202 ;  /* 0x0000003098989825 */ /* 0x000fe200078e00ca */
[----:B------:R-:W-:-:S03]  /*5fa0*/  @!P1 LEA R140, P2, R5, R202, 0x6 ;  /* 0x000000ca058c9211 */ /* 0x000fc600078430ff */
[----:B------:R-:W-:Y:S01]  /*5fb0*/  @!P1 IMAD.MOV.U32 R145, RZ, RZ, c[0x0][0x19c] ;  /* 0x00006700ff919624 */ /* 0x000fe200078e00ff */
[-C--:B------:R-:W-:Y:S01]  /*5fc0*/  @!P1 LEA.HI.X R139, R0, R203.reuse, R139, 0x6, P2 ;  /* 0x000000cb008b9211 */ /* 0x080fe200010f348b */
[----:B------:R-:W-:Y:S01]  /*5fd0*/  @!P1 IMAD.WIDE.U32 R174, R174, 0x60, R202 ;  /* 0x00000060aeae9825 */ /* 0x000fe200078e00ca */
[-C--:B------:R-:W-:Y:S02]  /*5fe0*/  @!P1 LEA R138, P2, R5, R202.reuse, 0x7 ;  /* 0x000000ca058a9211 */ /* 0x080fe400078438ff */
[----:B------:R-:W-:Y:S01]  /*5ff0*/  @!P1 IADD3 R5, P4, R143, R202, RZ ;  /* 0x000000ca8f059210 */ /* 0x000fe20007f9e0ff */
[----:B------:R-:W-:Y:S01]  /*6000*/  @!P1 IMAD R145, R145, 0x30, RZ ;  /* 0x0000003091919824 */ /* 0x000fe200078e02ff */
[----:B------:R-:W-:Y:S01]  /*6010*/  @!P1 LEA.HI.X R137, R0, R203, R137, 0x7, P2 ;  /* 0x000000cb00899211 */ /* 0x000fe200010f3c89 */
[----:B------:R-:W-:Y:S01]  /*6020*/  @!P1 IMAD.WIDE.U32 R172, R172, 0x70, R202 ;  /* 0x00000070acac9825 */ /* 0x000fe200078e00ca */
[----:B------:R-:W-:-:S03]  /*6030*/  @!P1 IADD3 R147, P3, P2, R143, UR23, R202 ;  /* 0x000000178f939c10 */ /* 0x000fc6000fa7e0ca */
[----:B------:R-:W-:Y:S01]  /*6040*/  @!P1 IMAD.MOV.U32 R149, RZ, RZ, c[0x0][0x19c] ;  /* 0x00006700ff959624 */ /* 0x000fe200078e00ff */
[C-C-:B------:R-:W-:Y:S01]  /*6050*/  @!P1 IADD3.X R136, R144.reuse, UR22, R203.reuse, P3, P2 ;  /* 0x0000001690889c10 */ /* 0x140fe20009fe44cb */
[----:B------:R-:W-:Y:S01]  /*6060*/  @!P1 IMAD.MOV.U32 R151, RZ, RZ, c[0x0][0x19c] ;  /* 0x00006700ff979624 */ /* 0x000fe200078e00ff */
[----:B------:R-:W-:Y:S01]  /*6070*/  @!P1 LEA R166, P2, R147, c[0x0][0x168], 0x1 ;  /* 0x00005a0093a69a11 */ /* 0x000fe200078408ff */
[----:B------:R-:W-:Y:S01]  /*6080*/  IMAD.U32 R158, RZ, RZ, UR4 ;  /* 0x00000004ff9e7e24 */ /* 0x000fe2000f8e00ff */
[----:B------:R-:W-:Y:S01]  /*6090*/  @!P1 IADD3 R150, P3, R143, R174, RZ ;  /* 0x000000ae8f969210 */ /* 0x000fe20007f7e0ff */
[----:B------:R-:W-:Y:S01]  /*60a0*/  IMAD.U32 R156, RZ, RZ, UR4 ;  /* 0x00000004ff9c7e24 */ /* 0x000fe2000f8e00ff */
[----:B------:R-:W-:Y:S01]  /*60b0*/  @!P1 LEA.HI.X R167, R147, c[0x0][0x16c], R136, 0x1, P2 ;  /* 0x00005b0093a79a11 */ /* 0x000fe200010f0c88 */
[C---:B------:R-:W-:Y:S01]  /*60c0*/  @!P1 IMAD.X R0, R144.reuse, 0x1, R203, P4 ;  /* 0x0000000190009824 */ /* 0x040fe200020e06cb */
[----:B------:R-:W-:Y:S01]  /*60d0*/  @!P1 IADD3 R146, P2, R143, R152, RZ ;  /* 0x000000988f929210 */ /* 0x000fe20007f5e0ff */
[----:B------:R-:W-:Y:S01]  /*60e0*/  @!P1 IMAD R149, R149, 0x60, RZ ;  /* 0x0000006095959824 */ /* 0x000fe200078e02ff */
[----:B------:R-:W-:Y:S01]  /*60f0*/  @!P1 LEA R168, P4, R5, c[0x0][0x168], 0x1 ;  /* 0x00005a0005a89a11 */ /* 0x000fe200078808ff */
[----:B------:R-:W-:Y:S01]  /*6100*/  @!P1 IMAD R151, R151, 0x70, RZ ;  /* 0x0000007097979824 */ /* 0x000fe200078e02ff */
[----:B------:R-:W-:Y:S01]  /*6110*/  @!P1 IADD3.X R145, R144, R153, R145, P2, !PT ;  /* 0x0000009990919210 */ /* 0x000fe200017fe491 */
[----:B------:R-:W-:Y:S01]  /*6120*/  @!P1 IMAD.WIDE.U32 R176, R176, 0x50, R202 ;  /* 0x00000050b0b09825 */ /* 0x000fe200078e00ca */
[----:B------:R-:W-:-:S02]  /*6130*/  @!P1 IADD3 R152, P2, R143, R172, RZ ;  /* 0x000000ac8f989210 */ /* 0x000fc40007f5e0ff */
[----:B------:R-:W-:Y:S01]  /*6140*/  @!P1 LEA.HI.X R169, R5, c[0x0][0x16c], R0, 0x1, P4 ;  /* 0x00005b0005a99a11 */ /* 0x000fe200020f0c00 */
[----:B------:R-:W-:Y:S01]  /*6150*/  @!P1 IMAD.WIDE.U32 R158, R158, 0x90, R202 ;  /* 0x000000909e9e9825 */ /* 0x000fe200078e00ca */
[C---:B------:R-:W-:Y:S02]  /*6160*/  @!P1 IADD3.X R149, R144.reuse, R175, R149, P3, !PT ;  /* 0x000000af90959210 */ /* 0x040fe40001ffe495 */
[----:B------:R-:W-:Y:S01]  /*6170*/  @!P1 IADD3.X R151, R144, R173, R151, P2, !PT ;  /* 0x000000ad90979210 */ /* 0x000fe200017fe497 */
[----:B------:R-:W-:Y:S01]  /*6180*/  @!P1 IMAD.WIDE.U32 R156, R156, 0xa0, R202 ;  /* 0x000000a09c9c9825 */ /* 0x000fe200078e00ca */
[C---:B------:R-:W-:Y:S01]  /*6190*/  @!P1 IADD3 R148, P4, R143.reuse, R176, RZ ;  /* 0x000000b08f949210 */ /* 0x040fe20007f9e0ff */
[----:B------:R-:W-:Y:S01]  /*61a0*/  @!PT LDS RZ, [RZ] ;  /* 0x00000000fffff984 */ /* 0x000fe20000000800 */
[----:B------:R-:W-:Y:S01]  /*61b0*/  @!PT LDS RZ, [RZ] ;  /* 0x00000000fffff984 */ /* 0x000fe20000000800 */
[----:B------:R-:W-:Y:S01]  /*61c0*/  @!PT LDS RZ, [RZ] ;  /* 0x00000000fffff984 */ /* 0x000fe20000000800 */
[----:B------:R1:W-:Y:S01]  /*61d0*/  @!P1 LDGSTS.E.BYPASS.LTC128B.128 [R244+0x2000], [R168.64] ;  /* 0x02000000a8f49fae */ /* 0x0003e2000b901d54 */
[C---:B------:R-:W-:Y:S01]  /*61e0*/  @!P1 IADD3 R154, P3, R143.reuse, R158, RZ ;  /* 0x0000009e8f9a9210 */ /* 0x040fe20007f7e0ff */
[----:B------:R-:W-:Y:S01]  /*61f0*/  @!P1 IMAD.MOV.U32 R147, RZ, RZ, c[0x0][0x19c] ;  /* 0x00006700ff939624 */ /* 0x000fe200078e00ff */
[----:B------:R-:W-:Y:S01]  /*6200*/  @!P1 IADD3 R156, P2, R143, R156, RZ ;  /* 0x0000009c8f9c9210 */ /* 0x000fe20007f5e0ff */
[----:B------:R-:W-:Y:S01]  /*6210*/  @!P1 IMAD.MOV.U32 R153, RZ, RZ, c[0x0][0x19c] ;  /* 0x00006700ff999624 */ /* 0x000fe200078e00ff */
[----:B------:R1:W-:Y:S01]  /*6220*/  @P1 STS.128 [R244+0x2800], RZ ;  /* 0x002800fff4001388 */ /* 0x0003e20000000c00 */
[----:B------:R-:W-:-:S02]  /*6230*/  @!P1 IMAD.MOV.U32 R155, RZ, RZ, c[0x0][0x19c] ;  /* 0x00006700ff9b9624 */ /* 0x000fc400078e00ff */
[----:B------:R-:W-:Y:S01]  /*6240*/  IMAD.U32 R170, RZ, RZ, UR4 ;  /* 0x00000004ffaa7e24 */ /* 0x000fe2000f8e00ff */
[----:B------:R-:W-:Y:S01]  /*6250*/  @!PT LDS RZ, [RZ] ;  /* 0x00000000fffff984 */ /* 0x000fe20000000800 */
[----:B------:R-:W-:Y:S01]  /*6260*/  @!PT LDS RZ, [RZ] ;  /* 0x00000000fffff984 */ /* 0x000fe20000000800 */
[----:B------:R-:W-:Y:S01]  /*6270*/  @!PT LDS RZ, [RZ] ;  /* 0x00000000fffff984 */ /* 0x000fe20000000800 */
[----:B------:R1:W-:Y:S01]  /*6280*/  @!P1 LDGSTS.E.BYPASS.LTC128B.128 [R244+0x2800], [R166.64] ;  /* 0x02800000a6f49fae */ /* 0x0003e2000b901d54 */
[----:B------:R-:W-:Y:S02]  /*6290*/  IMAD.U32 R164, RZ, RZ, UR4 ;  /* 0x00000004ffa47e24 */ /* 0x000fe4000f8e00ff */
[----:B------:R-:W-:Y:S01]  /*62a0*/  IMAD.U32 R162, RZ, RZ, UR4 ;  /* 0x00000004ffa27e24 */ /* 0x000fe2000f8e00ff */
[----:B------:R1:W-:Y:S01]  /*62b0*/  @P1 STS.128 [R244+0x3000], RZ ;  /* 0x003000fff4001388 */ /* 0x0003e20000000c00 */
[----:B------:R-:W-:Y:S02]  /*62c0*/  @!P1 IMAD R147, R147, 0x50, RZ ;  /* 0x0000005093939824 */ /* 0x000fe400078e02ff */
[----:B------:R-:W-:Y:S02]  /*62d0*/  @!P1 IMAD R153, R153, 0x90, RZ ;  /* 0x0000009099999824 */ /* 0x000fe400078e02ff */
[----:B------:R-:W-:Y:S01]  /*62e0*/  @!P1 IMAD R155, R155, 0xa0, RZ ;  /* 0x000000a09b9b9824 */ /* 0x000fe200078e02ff */
[----:B------:R-:W-:Y:S01]  /*62f0*/  @!P1 IADD3.X R147, R144, R177, R147, P4, !PT ;  /* 0x000000b190939210 */ /* 0x000fe200027fe493 */
[----:B------:R-:W-:Y:S01]  /*6300*/  @!P1 IMAD.WIDE.U32 R170, R170, 0xb0, R202 ;  /* 0x000000b0aaaa9825 */ /* 0x000fe200078e00ca */
[----:B------:R-:W-:-:S02]  /*6310*/  @!P1 IADD3.X R153, R144, R159, R153, P3, !PT ;  /* 0x0000009f90999210 */ /* 0x000fc40001ffe499 */
[----:B------:R-:W-:Y:S01]  /*6320*/  @!P1 IADD3.X R155, R144, R157, R155, P2, !PT ;  /* 0x0000009d909b9210 */ /* 0x000fe200017fe49b */
[----:B------:R-:W-:Y:S01]  /*6330*/  @!P1 IMAD.WIDE.U32 R164, R164, 0xc0, R202 ;  /* 0x000000c0a4a49825 */ /* 0x000fe200078e00ca */
[----:B------:R-:W-:-:S03]  /*6340*/  @!P1 IADD3 R157, P4, R143, R170, RZ ;  /* 0x000000aa8f9d9210 */ /* 0x000fc60007f9e0ff */
[----:B------:R-:W-:Y:S01]  /*6350*/  @!P1 IMAD.WIDE.U32 R162, R162, 0xd0, R202 ;  /* 0x000000d0a2a29825 */ /* 0x000fe200078e00ca */
[----:B------:R-:W-:-:S03]  /*6360*/  @!P1 IADD3 R158, P3, R143, R164, RZ ;  /* 0x000000a48f9e9210 */ /* 0x000fc60007f7e0ff */
[----:B------:R-:W-:Y:S01]  /*6370*/  @!P1 IMAD.MOV.U32 R136, RZ, RZ, c[0x0][0x19c] ;  /* 0x00006700ff889624 */ /* 0x000fe200078e00ff */
[----:B------:R-:W-:Y:S01]  /*6380*/  @!P1 IADD3 R159, P2, R143, R162, RZ ;  /* 0x000000a28f9f9210 */ /* 0x000fe20007f5e0ff */
[----:B------:R-:W-:Y:S02]  /*6390*/  @!P1 IMAD.MOV.U32 R5, RZ, RZ, c[0x0][0x19c] ;  /* 0x00006700ff059624 */ /* 0x000fe400078e00ff */
[----:B------:R-:W-:Y:S02]  /*63a0*/  @!P1 IMAD.MOV.U32 R0, RZ, RZ, c[0x0][0x19c] ;  /* 0x00006700ff009624 */ /* 0x000fe400078e00ff */
[----:B------:R-:W-:Y:S02]  /*63b0*/  @!P1 IMAD R136, R136, 0xb0, RZ ;  /* 0x000000b088889824 */ /* 0x000fe400078e02ff */
[----:B------:R-:W-:Y:S02]  /*63c0*/  @!P1 IMAD R5, R5, 0xc0, RZ ;  /* 0x000000c005059824 */ /* 0x000fe400078e02ff */
[----:B------:R-:W-:Y:S01]  /*63d0*/  @!P1 IMAD R0, R0, 0xd0, RZ ;  /* 0x000000d000009824 */ /* 0x000fe200078e02ff */
[C---:B------:R-:W-:Y:S01]  /*63e0*/  @!P1 IADD3.X R136, R144.reuse, R171, R136, P4, !PT ;  /* 0x000000ab90889210 */ /* 0x040fe200027fe488 */
[----:B------:R-:W-:Y:S01]  /*63f0*/  IMAD.U32 R160, RZ, RZ, UR4 ;  /* 0x00000004ffa07e24 */ /* 0x000fe2000f8e00ff */
[C---:B------:R-:W-:Y:S01]  /*6400*/  @!P1 IADD3.X R165, R144.reuse, R165, R5, P3, !PT ;  /* 0x000000a590a59210 */ /* 0x040fe20001ffe405 */
[----:B------:R-:W-:Y:S01]  /*6410*/  @!P1 IMAD.MOV.U32 R5, RZ, RZ, c[0x0][0x19c] ;  /* 0x00006700ff059624 */ /* 0x000fe200078e00ff */
[----:B------:R-:W-:Y:S01]  /*6420*/  @!P1 IADD3.X R0, R144, R163, R0, P2, !PT ;  /* 0x000000a390009210 */ /* 0x000fe200017fe400 */
[----:B------:R-:W-:Y:S01]  /*6430*/  @!P1 IMAD.WIDE.U32 R160, R160, 0xe0, R202 ;  /* 0x000000e0a0a09825 */ /* 0x000fe200078e00ca */
[----:B------:R-:W-:-:S02]  /*6440*/  @!P1 IADD3 R142, P4, R143, R142, RZ ;  /* 0x0000008e8f8e9210 */ /* 0x000fc40007f9e0ff */
[----:B------:R-:W-:Y:S01]  /*6450*/  @!P1 IADD3 R140, P3, R143, R140, RZ ;  /* 0x0000008c8f8c9210 */ /* 0x000fe20007f7e0ff */
[----:B------:R-:W-:Y:S01]  /*6460*/  @!P1 IMAD R5, R5, 0xe0, RZ ;  /* 0x000000e005059824 */ /* 0x000fe200078e02ff */
[C---:B------:R-:W-:Y:S01]  /*6470*/  @!P1 IADD3 R138, P2, R143.reuse, R138, RZ ;  /* 0x0000008a8f8a9210 */ /* 0x040fe20007f5e0ff */
[----:B------:R-:W-:Y:S01]  /*6480*/  @!P1 IMAD.X R141, R144, 0x1, R141, P4 ;  /* 0x00000001908d9824 */ /* 0x000fe200020e068d */
[----:B------:R-:W-:Y:S01]  /*6490*/  @!P1 LEA R170, P4, R140, c[0x0][0x168], 0x1 ;  /* 0x00005a008caa9a11 */ /* 0x000fe200078808ff */
[----:B------:R-:W-:Y:S01]  /*64a0*/  @!P1 IMAD.X R139, R144, 0x1, R139, P3 ;  /* 0x00000001908b9824 */ /* 0x000fe200018e068b */
[----:B------:R-:W-:Y:S01]  /*64b0*/  @!P1 LEA R162, P3, R138, c[0x0][0x168], 0x1 ;  /* 0x00005a008aa29a11 */ /* 0x000fe200078608ff */
[----:B------:R-:W-:Y:S01]  /*64c0*/  @!P1 IMAD.X R137, R144, 0x1, R137, P2 ;  /* 0x0000000190899824 */ /* 0x000fe200010e0689 */
[----:B------:R-:W-:Y:S02]  /*64d0*/  @!P1 LEA R172, P5, R142, c[0x0][0x168], 0x1 ;  /* 0x00005a008eac9a11 */ /* 0x000fe400078a08ff */
[----:B------:R-:W-:-:S02]  /*64e0*/  @!P1 IADD3 R160, P2, R143, R160, RZ ;  /* 0x000000a08fa09210 */ /* 0x000fc40007f5e0ff */
[----:B------:R-:W-:Y:S02]  /*64f0*/  @!P1 LEA.HI.X R171, R140, c[0x0][0x16c], R139, 0x1, P4 ;  /* 0x00005b008cab9a11 */ /* 0x000fe400020f0c8b */
[----:B------:R-:W-:Y:S02]  /*6500*/  @!P1 LEA.HI.X R163, R138, c[0x0][0x16c], R137, 0x1, P3 ;  /* 0x00005b008aa39a11 */ /* 0x000fe400018f0c89 */
[----:B------:R-:W-:Y:S02]  /*6510*/  @!P1 LEA R140, P3, R146, c[0x0][0x168], 0x1 ;  /* 0x00005a00928c9a11 */ /* 0x000fe400078608ff */
[----:B------:R-:W-:Y:S02]  /*6520*/  @!P1 LEA.HI.X R173, R142, c[0x0][0x16c], R141, 0x1, P5 ;  /* 0x00005b008ead9a11 */ /* 0x000fe400028f0c8d */
[----:B------:R-:W-:Y:S02]  /*6530*/  @!P1 IADD3.X R5, R144, R161, R5, P2, !PT ;  /* 0x000000a190059210 */ /* 0x000fe400017fe405 */
[----:B------:R-:W-:Y:S01]  /*6540*/  @!P1 LEA R138, P2, R148, c[0x0][0x168], 0x1 ;  /* 0x00005a00948a9a11 */ /* 0x000fe200078408ff */
[----:B------:R-:W-:Y:S01]  /*6550*/  @!PT LDS RZ, [RZ] ;  /* 0x00000000fffff984 */ /* 0x000fe20000000800 */
[----:B------:R-:W-:Y:S01]  /*6560*/  @!PT LDS RZ, [RZ] ;  /* 0x00000000fffff984 */ /* 0x000fe20000000800 */
[----:B------:R-:W-:Y:S01]  /*6570*/  @!PT LDS RZ, [RZ] ;  /* 0x00000000fffff984 */ /* 0x000fe20000000800 */
[----:B------:R1:W-:Y:S01]  /*6580*/  @!P1 LDGSTS.E.BYPASS.LTC128B.128 [R244+0x3000], [R172.64] ;  /* 0x03000000acf49fae */ /* 0x0003e2000b901d54 */
[----:B------:R-:W-:-:S02]  /*6590*/  @!P1 LEA.HI.X R141, R146, c[0x0][0x16c], R145, 0x1, P3 ;  /* 0x00005b00928d9a11 */ /* 0x000fc400018f0c91 */
[----:B------:R-:W-:Y:S01]  /*65a0*/  @!P1 LEA R176, P5, R150, c[0x0][0x168], 0x1 ;  /* 0x00005a0096b09a11 */ /* 0x000fe200078a08ff */
[----:B------:R1:W-:Y:S01]  /*65b0*/  @P1 STS.128 [R244+0x3800], RZ ;  /* 0x003800fff4001388 */ /* 0x0003e20000000c00 */
[----:B------:R-:W-:Y:S02]  /*65c0*/  @!P1 LEA.HI.X R139, R148, c[0x0][0x16c], R147, 0x1, P2 ;  /* 0x00005b00948b9a11 */ /* 0x000fe400010f0c93 */
[----:B------:R-:W-:Y:S01]  /*65d0*/  @!P1 LEA R174, P4, R152, c[0x0][0x168], 0x1 ;  /* 0x00005a0098ae9a11 */ /* 0x000fe200078808ff */
[----:B------:R-:W-:Y:S01]  /*65e0*/  @!PT LDS RZ, [RZ] ;  /* 0x00000000fffff984 */ /* 0x000fe20000000800 */
[----:B------:R-:W-:Y:S01]  /*65f0*/  @!PT LDS RZ, [RZ] ;  /* 0x00000000fffff984 */ /* 0x000fe20000000800 */
[----:B------:R-:W-:Y:S01]  /*6600*/  @!PT LDS RZ, [RZ] ;  /* 0x00000000fffff984 */ /* 0x000fe20000000800 */
[----:B------:R1:W-:Y:S01]  /*6610*/  @!P1 LDGSTS.E.BYPASS.LTC128B.128 [R244+0x3800], [R140.64] ;  /* 0x038000008cf49fae */ /* 0x0003e2000b901d54 */
[----:B------:R-:W-:Y:S02]  /*6620*/  @!P1 LEA.HI.X R177, R150, c[0x0][0x16c], R149, 0x1, P5 ;  /* 0x00005b0096b19a11 */ /* 0x000fe400028f0c95 */
[----:B------:R-:W-:Y:S01]  /*6630*/  @!P1 LEA R146, P2, R156, c[0x0][0x168], 0x1 ;  /* 0x00005a009c929a11 */ /* 0x000fe200078408ff */
[----:B------:R1:W-:Y:S01]  /*6640*/  @P1 STS.128 [R244+0x4000], RZ ;  /* 0x004000fff4001388 */ /* 0x0003e20000000c00 */
[----:B------:R-:W-:-:S02]  /*6650*/  @!P1 LEA R148, P3, R154, c[0x0][0x168], 0x1 ;  /* 0x00005a009a949a11 */ /* 0x000fc400078608ff */
[----:B------:R-:W-:Y:S01]  /*6660*/  @!P1 LEA.HI.X R175, R152, c[0x0][0x16c], R151, 0x1, P4 ;  /* 0x00005b0098af9a11 */ /* 0x000fe200020f0c97 */
[----:B------:R-:W-:Y:S01]  /*6670*/  @!PT LDS RZ, [RZ] ;  /* 0x00000000fffff984 */ /* 0x000fe20000000800 */
[----:B------:R-:W-:Y:S01]  /*6680*/  @!PT LDS RZ, [RZ] ;  /* 0x00000000fffff984 */ /* 0x000fe20000000800 */
[----:B------:R-:W-:Y:S01]  /*6690*/  @!PT LDS RZ, [RZ] ;  /* 0x00000000fffff984 */ /* 0x000fe20000000800 */
[----:B------:R1:W-:Y:S01]  /*66a0*/  @!P1 LDGSTS.E.BYPASS.LTC128B.128 [R244+0x4000], [R170.64] ;  /* 0x04000000aaf49fae */ /* 0x0003e2000b901d54 */
[----:B------:R-:W-:Y:S02]  /*66b0*/  @!P1 LEA.HI.X R147, R156, c[0x0][0x16c], R155, 0x1, P2 ;  /* 0x00005b009c939a11 */ /* 0x000fe400010f0c9b */
[----:B------:R-:W-:Y:S01]  /*66c0*/  @!P1 LEA.HI.X R149, R154, c[0x0][0x16c], R153, 0x1, P3 ;  /* 0x00005b009a959a11 */ /* 0x000fe200018f0c99 */
[----:B------:R1:W-:Y:S01]  /*66d0*/  @P1 STS.128 [R244+0x4800], RZ ;  /* 0x004800fff4001388 */ /* 0x0003e20000000c00 */
[----:B------:R-:W-:Y:S02]  /*66e0*/  @!P1 LEA R156, P5, R157, c[0x0][0x168], 0x1 ;  /* 0x00005a009d9c9a11 */ /* 0x000fe400078a08ff */
[----:B------:R-:W-:Y:S01]  /*66f0*/  @!P1 LEA R154, P4, R158, c[0x0][0x168], 0x1 ;  /* 0x00005a009e9a9a11 */ /* 0x000fe200078808ff */
[----:B------:R-:W-:Y:S01]  /*6700*/  @!PT LDS RZ, [RZ] ;  /* 0x00000000fffff984 */ /* 0x000fe20000000800 */
[----:B------:R-:W-:Y:S01]  /*6710*/  @!PT LDS RZ, [RZ] ;  /* 0x00000000fffff984 */ /* 0x000fe20000000800 */
[----:B------:R-:W-:Y:S01]  /*6720*/  @!PT LDS RZ, [RZ] ;  /* 0x00000000fffff984 */ /* 0x000fe20000000800 */
[----:B------:R1:W-:Y:S01]  /*6730*/  @!P1 LDGSTS.E.BYPASS.LTC128B.128 [R244+0x4800], [R138.64] ;  /* 0x048000008af49fae */ /* 0x0003e2000b901d54 */
[----:B------:R-:W-:-:S02]  /*6740*/  @!P1 LEA R152, P3, R159, c[0x0][0x168], 0x1 ;  /* 0x00005a009f989a11 */ /* 0x000fc400078608ff */
[----:B------:R-:W-:Y:S01]  /*6750*/  @!P1 LEA.HI.X R157, R157, c[0x0][0x16c], R136, 0x1, P5 ;  /* 0x00005b009d9d9a11 */ /* 0x000fe200028f0c88 */
[----:B------:R1:W-:Y:S01]  /*6760*/  @P1 STS.128 [R244+0x5000], RZ ;  /* 0x005000fff4001388 */ /* 0x0003e20000000c00 */
[----:B------:R-:W-:Y:S02]  /*6770*/  @!P1 LEA R150, P2, R160, c[0x0][0x168], 0x1 ;  /* 0x00005a00a0969a11 */ /* 0x000fe400078408ff */
[----:B------:R-:W-:Y:S01]  /*6780*/  @!P1 LEA.HI.X R155, R158, c[0x0][0x16c], R165, 0x1, P4 ;  /* 0x00005b009e9b9a11 */ /* 0x000fe200020f0ca5 */
[----:B------:R-:W-:Y:S01]  /*6790*/  @!PT LDS RZ, [RZ] ;  /* 0x00000000fffff984 */ /* 0x000fe20000000800 */
[----:B------:R-:W-:Y:S01]  /*67a0*/  @!PT LDS RZ, [RZ] ;  /* 0x00000000fffff984 */ /* 0x000fe20000000800 */
[----:B------:R-:W-:Y:S01]  /*67b0*/  @!PT LDS RZ, [RZ] ;  /* 0x00000000fffff984 */ /* 0x000fe20000000800 */
[----:B------:R1:W-:Y:S01]  /*67c0*/  @!P1 LDGSTS.E.BYPASS.LTC128B.128 [R244+0x5000], [R176.64] ;  /* 0x05000000b0f49fae */ /* 0x0003e2000b901d54 */
[----:B------:R-:W-:Y:S02]  /*67d0*/  @!P1 LEA.HI.X R153, R159, c[0x0][0x16c], R0, 0x1, P3 ;  /* 0x00005b009f999a11 */ /* 0x000fe400018f0c00 */
[----:B------:R-:W-:Y:S01]  /*67e0*/  @!P1 LEA.HI.X R151, R160, c[0x0][0x16c], R5, 0x1, P2 ;  /* 0x00005b00a0979a11 */ /* 0x000fe200010f0c05 */
[----:B------:R1:W-:Y:S04]  /*67f0*/  @P1 STS.128 [R244+0x5800], RZ ;  /* 0x005800fff4001388 */ /* 0x0003e80000000c00 */
[----:B------:R-:W-:Y:S01]  /*6800*/  @!PT LDS RZ, [RZ] ;  /* 0x00000000fffff984 */ /* 0x000fe20000000800 */
[----:B------:R-:W-:Y:S01]  /*6810*/  @!PT LDS RZ, [RZ] ;  /* 0x00000000fffff984 */ /* 0x000fe20000000800 */
[----:B------:R-:W-:Y:S01]  /*6820*/  @!PT LDS RZ, [RZ] ;  /* 0x00000000fffff984 */ /* 0x000fe20000000800 */
[----:B------:R1:W-:Y:S04]  /*6830*/  @!P1 LDGSTS.E.BYPASS.LTC128B.128 [R244+0x5800], [R174.64] ;  /* 0x05800000aef49fae */ /* 0x0003e8000b901d54 */
        /* <DEDUP_REMOVED lines=35> */
[----:B------:R1:W-:Y:S01]  /*6a70*/  @P1 STS.128 [R244+0x9800], RZ ;  /* 0x009800fff4001388 */ /* 0x0003e20000000c00 */
[----:B------:R-:W-:Y:S05]  /*6a80*/  @P1 BRA `(.L_x_764) ;  /* 0x000000c000001947 */ /* 0x000fea0003800000 */
[----:B------:R-:W-:Y:S01]  /*6a90*/  IMAD.U32 R0, RZ, RZ, UR4 ;  /* 0x00000004ff007e24 */ /* 0x000fe2000f8e00ff */
[----:B------:R-:W-:-:S02]  /*6aa0*/  ULDC UR5, c[0x0][0x19c] ;  /* 0x0000670000057ab9 */ /* 0x000fc40000000800 */
[----:B------:R-:W-:Y:S01]  /*6ab0*/  UIMAD UR5, UR5, 0xf0, URZ ;  /* 0x000000f0050578a4 */ /* 0x000fe2000f8e023f */
[----:B------:R-:W-:-:S05]  /*6ac0*/  IMAD.WIDE.U32 R136, R0, 0xf0, R202 ;  /* 0x000000f000887825 */ /* 0x000fca00078e00ca */
[----:B------:R-:W-:-:S04]  /*6ad0*/  IADD3 R5, P1, R143, R136, RZ ;  /* 0x000000888f057210 */ /* 0x000fc80007f3e0ff */
[----:B------:R-:W-:Y:S02]  /*6ae0*/  IADD3.X R0, R144, UR5, R137, P1, !PT ;  /* 0x0000000590007c10 */ /* 0x000fe40008ffe489 */
[----:B------:R-:W-:-:S04]  /*6af0*/  LEA R136, P1, R5, c[0x0][0x168], 0x1 ;  /* 0x00005a0005887a11 */ /* 0x000fc800078208ff */
[----:B------:R-:W-:-:S05]  /*6b00*/  LEA.HI.X R137, R5, c[0x0][0x16c], R0, 0x1, P1 ;  /* 0x00005b0005897a11 */ /* 0x000fca00008f0c00 */
[----:B------:R-:W-:Y:S01]  /*6b10*/  @!PT LDS RZ, [RZ] ;  /* 0x00000000fffff984 */ /* 0x000fe20000000800 */
[----:B------:R-:W-:Y:S01]  /*6b20*/  @!PT LDS RZ, [RZ] ;  /* 0x00000000fffff984 */ /* 0x000fe20000000800 */
[----:B------:R-:W-:Y:S01]  /*6b30*/  @!PT LDS RZ, [RZ] ;  /* 0x00000000fffff984 */ /* 0x000fe20000000800 */
[----:B------:R2:W-:Y:S04]  /*6b40*/  LDGSTS.E.BYPASS.LTC128B.128 [R244+0x9800], [R136.64] ;  /* 0x0980000088f47fae */ /* 0x0005e8000b901d54 */
.L_x_764:
[----:B------:R-:W-:Y:S05]  /*6b50*/  BSYNC B0 ;  /* 0x0000000000007941 */ /* 0x000fea0003800000 */
.L_x_763:
[----:B------:R-:W0:Y:S01]  /*6b60*/  LDGDEPBAR ;  /* 0x00000000000079af */ /* 0x000e220000000000 */
[----:B------:R-:W-:-:S04]  /*6b70*/  IADD3 R202, P1, R143, R202, RZ ;  /* 0x000000ca8fca7210 */ /* 0x000fc80007f3e0ff */
[----:B------:R-:W-:Y:S02]  /*6b80*/  IADD3.X R203, R144, R203, RZ, P1, !PT ;  /* 0x000000cb90cb7210 */ /* 0x000fe40000ffe4ff */
.L_x_760:
[----:B------:R-:W-:-:S04]  /*6b90*/  IADD3 R0, R2, UR24, RZ ;  /* 0x0000001802007c10 */ /* 0x000fc8000fffe0ff */
[C---:B------:R-:W-:Y:S02]  /*6ba0*/  IADD3 R5, R0.reuse, 0x1, RZ ;  /* 0x0000000100057810 */ /* 0x040fe40007ffe0ff */
[C---:B------:R-:W-:Y:S02]  /*6bb0*/  IADD3 R2, R0.reuse, 0x8, RZ ;  /* 0x0000000800027810 */ /* 0x040fe40007ffe0ff */
[CC--:B------:R-:W-:Y:S02]  /*6bc0*/  ISETP.GE.AND P4, PT, R5.reuse, R209.reuse, PT ;  /* 0x000000d10500720c */ /* 0x0c0fe40003f86270 */
[-C--:B------:R-:W-:Y:S02]  /*6bd0*/  ISETP.GE.AND P6, PT, R5, R208.reuse, PT ;  /* 0x000000d00500720c */ /* 0x080fe40003fc6270 */
[----:B------:R-:W-:Y:S02]  /*6be0*/  ISETP.GE.AND P1, PT, R0, R208, PT ;  /* 0x000000d00000720c */ /* 0x000fe40003f26270 */
[----:B------:R-:W-:-:S02]  /*6bf0*/  ISETP.GE.AND P3, PT, R2, R209, PT ;  /* 0x000000d10200720c */ /* 0x000fc40003f66270 */
[C---:B--2---:R-:W-:Y:S02]  /*6c00*/  IADD3 R136, R0.reuse, 0x9, RZ ;  /* 0x0000000900887810 */ /* 0x044fe40007ffe0ff */
[----:B------:R-:W-:Y:S02]  /*6c10*/  IADD3 R5, R0, 0x10, RZ ;  /* 0x0000001000057810 */ /* 0x000fe40007ffe0ff */
[----:B------:R-:W-:Y:S02]  /*6c20*/  ISETP.GE.AND P2, PT, R2, R208, PT ;  /* 0x000000d00200720c */ /* 0x000fe40003f46270 */
[----:B------:R-:W-:Y:S02]  /*6c30*/  FSEL R2, R42, -INF , !P1 ;  /* 0xff8000002a027808 */ /* 0x000fe40004800000 */
[----:B------:R-:W-:Y:S02]  /*6c40*/  FSEL R235, R43, -INF , !P6 ;  /* 0xff8000002beb7808 */ /* 0x000fe40007000000 */
[----:B------:R-:W-:-:S02]  /*6c50*/  FSEL R233, R36, -INF , !P3 ;  /* 0xff80000024e97808 */ /* 0x000fc40005800000 */
[CC--:B------:R-:W-:Y:S02]  /*6c60*/  ISETP.GE.AND P1, PT, R136.reuse, R209.reuse, PT ;  /* 0x000000d18800720c */ /* 0x0c0fe40003f26270 */
[-C--:B------:R-:W-:Y:S02]  /*6c70*/  ISETP.GE.AND P5, PT, R136, R208.reuse, PT ;  /* 0x000000d08800720c */ /* 0x080fe40003fa6270 */
[C---:B------:R-:W-:Y:S02]  /*6c80*/  ISETP.GE.AND P6, PT, R5.reuse, R209, PT ;  /* 0x000000d10500720c */ /* 0x040fe40003fc6270 */
[----:B------:R-:W-:Y:S02]  /*6c90*/  ISETP.GE.AND P3, PT, R5, R208, PT ;  /* 0x000000d00500720c */ /* 0x000fe40003f66270 */
[C---:B------:R-:W-:Y:S02]  /*6ca0*/  IADD3 R42, R0.reuse, 0x11, RZ ;  /* 0x00000011002a7810 */ /* 0x040fe40007ffe0ff */
[----:B------:R-:W-:-:S02]  /*6cb0*/  IADD3 R5, R0, 0x18, RZ ;  /* 0x0000001800057810 */ /* 0x000fc40007ffe0ff */
[----:B------:R-:W-:Y:S02]  /*6cc0*/  FSEL R38, R38, -INF , !P2 ;  /* 0xff80000026267808 */ /* 0x000fe40005000000 */
[----:B------:R-:W-:Y:S02]  /*6cd0*/  FSEL R37, R37, -INF , !P1 ;  /* 0xff80000025257808 */ /* 0x000fe40004800000 */
[----:B------:R-:W-:Y:S02]  /*6ce0*/  FSEL R237, R39, -INF , !P5 ;  /* 0xff80000027ed7808 */ /* 0x000fe40006800000 */
[----:B------:R-:W-:Y:S02]  /*6cf0*/  FSEL R32, R32, -INF , !P6 ;  /* 0xff80000020207808 */ /* 0x000fe40007000000 */
[C---:B------:R-:W-:Y:S02]  /*6d00*/  ISETP.GE.AND P2, PT, R42.reuse, R209, PT ;  /* 0x000000d12a00720c */ /* 0x040fe40003f46270 */
[----:B------:R-:W-:-:S02]  /*6d10*/  ISETP.GE.AND P1, PT, R42, R208, PT ;  /* 0x000000d02a00720c */ /* 0x000fc40003f26270 */
[C---:B------:R-:W-:Y:S02]  /*6d20*/  ISETP.GE.AND P5, PT, R5.reuse, R209, PT ;  /* 0x000000d10500720c */ /* 0x040fe40003fa6270 */
[----:B------:R-:W-:Y:S02]  /*6d30*/  ISETP.GE.AND P6, PT, R5, R208, PT ;  /* 0x000000d00500720c */ /* 0x000fe40003fc6270 */
[C---:B------:R-:W-:Y:S02]  /*6d40*/  IADD3 R36, R0.reuse, 0x19, RZ ;  /* 0x0000001900247810 */ /* 0x040fe40007ffe0ff */
[----:B------:R-:W-:Y:S02]  /*6d50*/  IADD3 R5, R0, 0x20, RZ ;  /* 0x0000002000057810 */ /* 0x000fe40007ffe0ff */
[----:B------:R-:W-:Y:S02]  /*6d60*/  FSEL R39, R34, -INF , !P3 ;  /* 0xff80000022277808 */ /* 0x000fe40005800000 */
[----:B------:R-:W-:-:S02]  /*6d70*/  FSEL R42, R33, -INF , !P2 ;  /* 0xff800000212a7808 */ /* 0x000fc40005000000 */
[----:B------:R-:W-:Y:S02]  /*6d80*/  FSEL R35, R35, -INF , !P1 ;  /* 0xff80000023237808 */ /* 0x000fe40004800000 */
[----:B------:R-:W-:Y:S02]  /*6d90*/  FSEL R28, R28, -INF , !P5 ;  /* 0xff8000001c1c7808 */ /* 0x000fe40006800000 */
[CC--:B------:R-:W-:Y:S02]  /*6da0*/  ISETP.GE.AND P3, PT, R36.reuse, R209.reuse, PT ;  /* 0x000000d12400720c */ /* 0x0c0fe40003f66270 */
[-C--:B------:R-:W-:Y:S02]  /*6db0*/  ISETP.GE.AND P2, PT, R36, R208.reuse, PT ;  /* 0x000000d02400720c */ /* 0x080fe40003f46270 */
[C---:B------:R-:W-:Y:S02]  /*6dc0*/  ISETP.GE.AND P1, PT, R5.reuse, R209, PT ;  /* 0x000000d10500720c */ /* 0x040fe40003f26270 */
[----:B------:R-:W-:-:S02]  /*6dd0*/  ISETP.GE.AND P5, PT, R5, R208, PT ;  /* 0x000000d00500720c */ /* 0x000fc40003fa6270 */
[C---:B------:R-:W-:Y:S02]  /*6de0*/  IADD3 R34, R0.reuse, 0x21, RZ ;  /* 0x0000002100227810 */ /* 0x040fe40007ffe0ff */
[----:B------:R-:W-:Y:S02]  /*6df0*/  IADD3 R5, R0, 0x28, RZ ;  /* 0x0000002800057810 */ /* 0x000fe40007ffe0ff */
[----:B------:R-:W-:Y:S02]  /*6e00*/  FSEL R33, R30, -INF , !P6 ;  /* 0xff8000001e217808 */ /* 0x000fe40007000000 */
        /* <DEDUP_REMOVED lines=9> */
[----:B-1----:R-:W-:Y:S02]  /*6ea0*/  FSEL R168, R26, -INF , !P5 ;  /* 0xff8000001aa87808 */ /* 0x002fe40006800000 */
        /* <DEDUP_REMOVED lines=29> */
[----:B------:R-:W-:Y:S02]  /*7080*/  IADD3 R12, R0, 0x49, RZ ;  /* 0x00000049000c7810 */ /* 0x000fe40007ffe0ff */
[----:B------:R-:W-:Y:S02]  /*7090*/  FSEL R136, R14, -INF , !P3 ;  /* 0xff8000000e887808 */ /* 0x000fe40005800000 */
[----:B------:R-:W-:Y:S02]  /*70a0*/  FSEL R143, R13, -INF , !P2 ;  /* 0xff8000000d8f7808 */ /* 0x000fe40005000000 */
[----:B------:R-:W-:Y:S02]  /*70b0*/  FSEL R139, R15, -INF , !P1 ;  /* 0xff8000000f8b7808 */ /* 0x000fe40004800000 */
[----:B------:R-:W-:Y:S02]  /*70c0*/  FSEL R146, R8, -INF , !P5 ;  /* 0xff80000008927808 */ /* 0x000fe40006800000 */
[----:B------:R-:W-:-:S02]  /*70d0*/  FSEL R147, R10, -INF , !P6 ;  /* 0xff8000000a937808 */ /* 0x000fc40007000000 */
[CC--:B------:R-:W-:Y:S02]  /*70e0*/  ISETP.GE.AND P3, PT, R16.reuse, R209.reuse, PT ;  /* 0x000000d11000720c */ /* 0x0c0fe40003f66270 */
[-C--:B------:R-:W-:Y:S02]  /*70f0*/  ISETP.GE.AND P2, PT, R16, R208.reuse, PT ;  /* 0x000000d01000720c */ /* 0x080fe40003f46270 */
[CC--:B------:R-:W-:Y:S02]  /*7100*/  ISETP.GE.AND P1, PT, R5.reuse, R209.reuse, PT ;  /* 0x000000d10500720c */ /* 0x0c0fe40003f26270 */
[----:B------:R-:W-:Y:S02]  /*7110*/  ISETP.GE.AND P5, PT, R5, R208, PT ;  /* 0x000000d00500720c */ /* 0x000fe40003fa6270 */
[----:B------:R-:W-:Y:S02]  /*7120*/  ISETP.GE.AND P6, PT, R12, R209, PT ;  /* 0x000000d10c00720c */ /* 0x000fe40003fc6270 */
[----:B------:R-:W-:-:S02]  /*7130*/  IADD3 R5, R0, 0x50, RZ ;  /* 0x0000005000057810 */ /* 0x000fc40007ffe0ff */
[----:B------:R-:W-:Y:S02]  /*7140*/  IADD3 R8, R0, 0x51, RZ ;  /* 0x0000005100087810 */ /* 0x000fe40007ffe0ff */
[----:B------:R-:W-:Y:S02]  /*7150*/  FSEL R155, R9, -INF , !P3 ;  /* 0xff800000099b7808 */ /* 0x000fe40005800000 */
[----:B------:R-:W-:Y:S02]  /*7160*/  FSEL R142, R11, -INF , !P2 ;  /* 0xff8000000b8e7808 */ /* 0x000fe40005000000 */
[----:B------:R-:W-:Y:S02]  /*7170*/  FSEL R148, R52, -INF , !P1 ;  /* 0xff80000034947808 */ /* 0x000fe40004800000 */
[----:B------:R-:W-:Y:S02]  /*7180*/  FSEL R144, R54, -INF , !P5 ;  /* 0xff80000036907808 */ /* 0x000fe40006800000 */
[----:B------:R-:W-:-:S02]  /*7190*/  FSEL R157, R53, -INF , !P6 ;  /* 0xff800000359d7808 */ /* 0x000fc40007000000 */
[-C--:B------:R-:W-:Y:S02]  /*71a0*/  ISETP.GE.AND P3, PT, R12, R208.reuse, PT ;  /* 0x000000d00c00720c */ /* 0x080fe40003f66270 */
[CC--:B------:R-:W-:Y:S02]  /*71b0*/  ISETP.GE.AND P2, PT, R5.reuse, R209.reuse, PT ;  /* 0x000000d10500720c */ /* 0x0c0fe40003f46270 */
[-C--:B------:R-:W-:Y:S02]  /*71c0*/  ISETP.GE.AND P1, PT, R5, R208.reuse, PT ;  /* 0x000000d00500720c */ /* 0x080fe40003f26270 */
[C---:B------:R-:W-:Y:S02]  /*71d0*/  ISETP.GE.AND P5, PT, R8.reuse, R209, PT ;  /* 0x000000d10800720c */ /* 0x040fe40003fa6270 */
[----:B------:R-:W-:Y:S02]  /*71e0*/  ISETP.GE.AND P6, PT, R8, R208, PT ;  /* 0x000000d00800720c */ /* 0x000fe40003fc6270 */
[----:B------:R-:W-:-:S02]  /*71f0*/  IADD3 R5, R0, 0x58, RZ ;  /* 0x0000005800057810 */ /* 0x000fc40007ffe0ff */
[----:B------:R-:W-:Y:S02]  /*7200*/  IADD3 R8, R0, 0x59, RZ ;  /* 0x0000005900087810 */ /* 0x000fe40007ffe0ff */
[----:B------:R-:W-:Y:S02]  /*7210*/  FSEL R153, R55, -INF , !P3 ;  /* 0xff80000037997808 */ /* 0x000fe40005800000 */
[----:B------:R-:W-:Y:S02]  /*7220*/  FSEL R249, R48, -INF , !P2 ;  /* 0xff80000030f97808 */ /* 0x000fe40005000000 */
[----:B------:R-:W-:Y:S02]  /*7230*/  FSEL R159, R50, -INF , !P1 ;  /* 0xff800000329f7808 */ /* 0x000fe40004800000 */
[----:B------:R-:W-:Y:S02]  /*7240*/  FSEL R169, R49, -INF , !P5 ;  /* 0xff80000031a97808 */ /* 0x000fe40006800000 */
[----:B------:R-:W-:-:S02]  /*7250*/  ISETP.GE.AND P3, PT, R5, R209, PT ;  /* 0x000000d10500720c */ /* 0x000fc40003f66270 */
[-C--:B------:R-:W-:Y:S02]  /*7260*/  ISETP.GE.AND P2, PT, R5, R208.reuse, PT ;  /* 0x000000d00500720c */ /* 0x080fe40003f46270 */
[C---:B------:R-:W-:Y:S02]  /*7270*/  ISETP.GE.AND P1, PT, R8.reuse, R209, PT ;  /* 0x000000d10800720c */ /* 0x040fe40003f26270 */
[----:B------:R-:W-:Y:S02]  /*7280*/  ISETP.GE.AND P5, PT, R8, R208, PT ;  /* 0x000000d00800720c */ /* 0x000fe40003fa6270 */
[C---:B------:R-:W-:Y:S02]  /*7290*/  IADD3 R5, R0.reuse, 0x60, RZ ;  /* 0x0000006000057810 */ /* 0x040fe40007ffe0ff */
[----:B------:R-:W-:Y:S02]  /*72a0*/  IADD3 R8, R0, 0x61, RZ ;  /* 0x0000006100087810 */ /* 0x000fe40007ffe0ff */
[----:B------:R-:W-:-:S02]  /*72b0*/  FSEL R150, R51, -INF , !P6 ;  /* 0xff80000033967808 */ /* 0x000fc40007000000 */
[----:B------:R-:W-:Y:S02]  /*72c0*/  FSEL R245, R44, -INF , !P3 ;  /* 0xff8000002cf57808 */ /* 0x000fe40005800000 */
[----:B------:R-:W-:Y:S02]  /*72d0*/  FSEL R251, R46, -INF , !P2 ;  /* 0xff8000002efb7808 */ /* 0x000fe40005000000 */
[----:B------:R-:W-:Y:S02]  /*72e0*/  FSEL R175, R45, -INF , !P1 ;  /* 0xff8000002daf7808 */ /* 0x000fe40004800000 */
[CC--:B------:R-:W-:Y:S02]  /*72f0*/  ISETP.GE.AND P6, PT, R5.reuse, R209.reuse, PT ;  /* 0x000000d10500720c */ /* 0x0c0fe40003fc6270 */
[----:B------:R-:W-:Y:S02]  /*7300*/  ISETP.GE.AND P3, PT, R5, R208, PT ;  /* 0x000000d00500720c */ /* 0x000fe40003f66270 */
[----:B------:R-:W-:-:S02]  /*7310*/  ISETP.GE.AND P2, PT, R8, R209, PT ;  /* 0x000000d10800720c */ /* 0x000fc40003f46270 */
[----:B------:R-:W-:Y:S02]  /*7320*/  ISETP.GE.AND P1, PT, R8, R208, PT ;  /* 0x000000d00800720c */ /* 0x000fe40003f26270 */
[C---:B------:R-:W-:Y:S02]  /*7330*/  IADD3 R5, R0.reuse, 0x68, RZ ;  /* 0x0000006800057810 */ /* 0x040fe40007ffe0ff */
[----:B------:R-:W-:Y:S02]  /*7340*/  IADD3 R8, R0, 0x69, RZ ;  /* 0x0000006900087810 */ /* 0x000fe40007ffe0ff */
[----:B------:R-:W-:Y:S02]  /*7350*/  FSEL R163, R47, -INF , !P5 ;  /* 0xff8000002fa37808 */ /* 0x000fe40006800000 */
[----:B------:R-:W-:Y:S02]  /*7360*/  FSEL R219, R132, -INF , !P6 ;  /* 0xff80000084db7808 */ /* 0x000fe40007000000 */
[----:B------:R-:W-:-:S02]  /*7370*/  FSEL R181, R134, -INF , !P3 ;  /* 0xff80000086b57808 */ /* 0x000fc40005800000 */
[----:B------:R-:W-:Y:S02]  /*7380*/  FSEL R197, R133, -INF , !P2 ;  /* 0xff80000085c57808 */ /* 0x000fe40005000000 */
        /* <DEDUP_REMOVED lines=39> */
[----:B------:R-:W-:Y:S02]  /*7600*/  ISETP.GE.AND P3, PT, R5, R208, PT ;  /* 0x000000d00500720c */ /* 0x000fe40003f66270 */
[----:B------:R-:W-:-:S02]  /*7610*/  ISETP.GE.AND P2, PT, R8, R209, PT ;  /* 0x000000d10800720c */ /* 0x000fc40003f46270 */
[----:B------:R-:W-:Y:S02]  /*7620*/  ISETP.GE.AND P1, PT, R8, R208, PT ;  /* 0x000000d00800720c */ /* 0x000fe40003f26270 */
[----:B------:R-:W-:Y:S02]  /*7630*/  IADD3 R8, R0, 0x91, RZ ;  /* 0x0000009100087810 */ /* 0x000fe40007ffe0ff */
[----:B------:R-:W-:Y:S02]  /*7640*/  FSEL R207, R123, -INF , !P6 ;  /* 0xff8000007bcf7808 */ /* 0x000fe40007000000 */
[----:B------:R-:W-:Y:S02]  /*7650*/  FMNMX.FTZ R9, R2, R235, !PT ;  /* 0x000000eb02097209 */ /* 0x000fe40007810000 */
[----:B------:R-:W-:Y:S02]  /*7660*/  ISETP.GE.AND P6, PT, R5, R209, PT ;  /* 0x000000d10500720c */ /* 0x000fe40003fc6270 */
[----:B------:R-:W-:-:S02]  /*7670*/  IADD3 R5, R0, 0x90, RZ ;  /* 0x0000009000057810 */ /* 0x000fc40007ffe0ff */
[----:B------:R-:W-:Y:S02]  /*7680*/  FSEL R179, R114, -INF , !P3 ;  /* 0xff80000072b37808 */ /* 0x000fe40005800000 */
[----:B------:R-:W-:Y:S02]  /*7690*/  FSEL R165, R113, -INF , !P2 ;  /* 0xff80000071a57808 */ /* 0x000fe40005000000 */
[C---:B------:R-:W-:Y:S02]  /*76a0*/  ISETP.GE.AND P3, PT, R8.reuse, R209, PT ;  /* 0x000000d10800720c */ /* 0x040fe40003f66270 */
[----:B------:R-:W-:Y:S02]  /*76b0*/  ISETP.GE.AND P2, PT, R8, R208, PT ;  /* 0x000000d00800720c */ /* 0x000fe40003f46270 */
[----:B------:R-:W-:Y:S02]  /*76c0*/  FMNMX.FTZ R8, R38, R9, !PT ;  /* 0x0000000926087209 */ /* 0x000fe40007810000 */
[----:B------:R-:W-:-:S02]  /*76d0*/  FSEL R183, R119, -INF , !P5 ;  /* 0xff80000077b77808 */ /* 0x000fc40006800000 */
[-C--:B------:R-:W-:Y:S02]  /*76e0*/  ISETP.GE.AND P5, PT, R5, R209.reuse, PT ;  /* 0x000000d10500720c */ /* 0x080fe40003fa6270 */
[----:B------:R-:W-:Y:S02]  /*76f0*/  FMNMX.FTZ R8, R237, R8, !PT ;  /* 0x00000008ed087209 */ /* 0x000fe40007810000 */
[----:B------:R-:W-:Y:S02]  /*7700*/  FSEL R135, R108, -INF , !P5 ;  /* 0xff8000006c877808 */ /* 0x000fe40006800000 */
[----:B------:R-:W-:Y:S02]  /*7710*/  ISETP.GE.AND P5, PT, R0, R209, PT ;  /* 0x000000d10000720c */ /* 0x000fe40003fa6270 */
[----:B------:R-:W-:Y:S02]  /*7720*/  FMNMX.FTZ R8, R39, R8, !PT ;  /* 0x0000000827087209 */ /* 0x000fe40007810000 */
[----:B------:R-:W-:-:S02]  /*7730*/  FSEL R41, R41, -INF , !P4 ;  /* 0xff80000029297808 */ /* 0x000fc40006000000 */
[----:B------:R-:W-:Y:S02]  /*7740*/  FSEL R40, R40, -INF , !P5 ;  /* 0xff80000028287808 */ /* 0x000fe40006800000 */
[----:B------:R-:W-:Y:S02]  /*7750*/  FMNMX.FTZ R10, R35, R8, !PT ;  /* 0x00000008230a7209 */ /* 0x000fe40007810000 */
[----:B------:R-:W-:Y:S02]  /*7760*/  FMNMX.FTZ R8, R40, R41, !PT ;  /* 0x0000002928087209 */ /* 0x000fe40007810000 */
[----:B------:R-:W-:Y:S02]  /*7770*/  FMNMX.FTZ R10, R33, R10, !PT ;  /* 0x0000000a210a7209 */ /* 0x000fe40007810000 */
[----:B------:R-:W-:Y:S02]  /*7780*/  FSEL R171, R112, -INF , !P6 ;  /* 0xff80000070ab7808 */ /* 0x000fe40007000000 */
[----:B------:R-:W-:-:S02]  /*7790*/  FMNMX.FTZ R8, R233, R8, !PT ;  /* 0x00000008e9087209 */ /* 0x000fc40007810000 */
[----:B------:R-:W-:Y:S02]  /*77a0*/  ISETP.GE.AND P6, PT, R5, R208, PT ;  /* 0x000000d00500720c */ /* 0x000fe40003fc6270 */
[----:B------:R-:W-:Y:S02]  /*77b0*/  FMNMX.FTZ R9, R31, R10, !PT ;  /* 0x0000000a1f097209 */ /* 0x000fe40007810000 */
[----:B------:R-:W-:Y:S02]  /*77c0*/  IADD3 R5, R0, 0x98, RZ ;  /* 0x0000009800057810 */ /* 0x000fe40007ffe0ff */
[----:B------:R-:W-:Y:S02]  /*77d0*/  FMNMX.FTZ R11, R37, R8, !PT ;  /* 0x00000008250b7209 */ /* 0x000fe40007810000 */
[----:B------:R-:W-:Y:S02]  /*77e0*/  FSEL R177, R115, -INF , !P1 ;  /* 0xff80000073b17808 */ /* 0x000fe40004800000 */
[----:B------:R-:W-:-:S02]  /*77f0*/  FMNMX.FTZ R9, R168, R9, !PT ;  /* 0x00000009a8097209 */ /* 0x000fc40007810000 */
[C---:B------:R-:W-:Y:S02]  /*7800*/  ISETP.GE.AND P4, PT, R5.reuse, R209, PT ;  /* 0x000000d10500720c */ /* 0x040fe40003f86270 */
[----:B------:R-:W-:Y:S02]  /*7810*/  ISETP.GE.AND P1, PT, R5, R208, PT ;  /* 0x000000d00500720c */ /* 0x000fe40003f26270 */
[----:B------:R-:W-:Y:S02]  /*7820*/  IADD3 R5, R0, 0x99, RZ ;  /* 0x0000009900057810 */ /* 0x000fe40007ffe0ff */
[----:B------:R-:W-:Y:S02]  /*7830*/  FMNMX.FTZ R11, R32, R11, !PT ;  /* 0x0000000b200b7209 */ /* 0x000fe40007810000 */
[----:B------:R-:W-:Y:S02]  /*7840*/  FMNMX.FTZ R9, R166, R9, !PT ;  /* 0x00000009a6097209 */ /* 0x000fe40007810000 */
[----:B------:R-:W-:-:S02]  /*7850*/  FSEL R161, R110, -INF , !P6 ;  /* 0xff8000006ea17808 */ /* 0x000fc40007000000 */
[----:B------:R-:W-:Y:S02]  /*7860*/  FSEL R109, R109, -INF , !P3 ;  /* 0xff8000006d6d7808 */ /* 0x000fe40005800000 */
[C---:B------:R-:W-:Y:S02]  /*7870*/  ISETP.GE.AND P6, PT, R5.reuse, R209, PT ;  /* 0x000000d10500720c */ /* 0x040fe40003fc6270 */
[----:B------:R-:W-:Y:S02]  /*7880*/  ISETP.GE.AND P3, PT, R5, R208, PT ;  /* 0x000000d00500720c */ /* 0x000fe40003f66270 */
[----:B------:R-:W-:Y:S02]  /*7890*/  IADD3 R5, R0, 0xa0, RZ ;  /* 0x000000a000057810 */ /* 0x000fe40007ffe0ff */
[----:B------:R-:W-:Y:S02]  /*78a0*/  FMNMX.FTZ R11, R42, R11, !PT ;  /* 0x0000000b2a0b7209 */ /* 0x000fe40007810000 */
[----:B------:R-:W-:-:S02]  /*78b0*/  FMNMX.FTZ R9, R164, R9, !PT ;  /* 0x00000009a4097209 */ /* 0x000fc40007810000 */
[----:B------:R-:W-:Y:S02]  /*78c0*/  FSEL R151, R111, -INF , !P2 ;  /* 0xff8000006f977808 */ /* 0x000fe40005000000 */
[C---:B------:R-:W-:Y:S02]  /*78d0*/  ISETP.GE.AND P5, PT, R5.reuse, R209, PT ;  /* 0x000000d10500720c */ /* 0x040fe40003fa6270 */
[----:B------:R-:W-:Y:S02]  /*78e0*/  ISETP.GE.AND P2, PT, R5, R208, PT ;  /* 0x000000d00500720c */ /* 0x000fe40003f46270 */
[----:B------:R-:W-:Y:S02]  /*78f0*/  FMNMX.FTZ R12, R28, R11, !PT ;  /* 0x0000000b1c0c7209 */ /* 0x000fe40007810000 */
[----:B------:R-:W-:Y:S02]  /*7900*/  IADD3 R5, R0, 0xa1, RZ ;  /* 0x000000a100057810 */ /* 0x000fe40007ffe0ff */
[----:B------:R-:W-:-:S02]  /*7910*/  FMNMX.FTZ R10, R162, R9, !PT ;  /* 0x00000009a20a7209 */ /* 0x000fc40007810000 */
[----:B------:R-:W-:Y:S02]  /*7920*/  IADD3 R8, R0, 0xa8, RZ ;  /* 0x000000a800087810 */ /* 0x000fe40007ffe0ff */
[----:B------:R-:W-:Y:S02]  /*7930*/  FSEL R129, R104, -INF , !P4 ;  /* 0xff80000068817808 */ /* 0x000fe40006000000 */
[----:B------:R-:W-:Y:S02]  /*7940*/  FSEL R149, R106, -INF , !P1 ;  /* 0xff8000006a957808 */ /* 0x000fe40004800000 */
[----:B------:R-:W-:Y:S02]  /*7950*/  FMNMX.FTZ R9, R43, R12, !PT ;  /* 0x0000000c2b097209 */ /* 0x000fe40007810000 */
[C---:B------:R-:W-:Y:S02]  /*7960*/  ISETP.GE.AND P4, PT, R5.reuse, R209, PT ;  /* 0x000000d10500720c */ /* 0x040fe40003f86270 */
[----:B------:R-:W-:-:S02]  /*7970*/  ISETP.GE.AND P1, PT, R5, R208, PT ;  /* 0x000000d00500720c */ /* 0x000fc40003f26270 */
[----:B------:R-:W-:Y:S02]  /*7980*/  FMNMX.FTZ R11, R137, R10, !PT ;  /* 0x0000000a890b7209 */ /* 0x000fe40007810000 */
[----:B------:R-:W-:Y:S02]  /*7990*/  FSEL R5, R105, -INF , !P6 ;  /* 0xff80000069057808 */ /* 0x000fe40007000000 */
[----:B------:R-:W-:Y:S02]  /*79a0*/  FSEL R145, R107, -INF , !P3 ;  /* 0xff8000006b917808 */ /* 0x000fe40005800000 */
[C---:B------:R-:W-:Y:S02]  /*79b0*/  ISETP.GE.AND P6, PT, R8.reuse, R209, PT ;  /* 0x000000d10800720c */ /* 0x040fe40003fc6270 */
[----:B------:R-:W-:Y:S02]  /*79c0*/  ISETP.GE.AND P3, PT, R8, R208, PT ;  /* 0x000000d00800720c */ /* 0x000fe40003f66270 */
[----:B------:R-:W-:-:S02]  /*79d0*/  IADD3 R8, R0, 0xa9, RZ ;  /* 0x000000a900087810 */ /* 0x000fc40007ffe0ff */
[----:B------:R-:W-:Y:S02]  /*79e0*/  FMNMX.FTZ R9, R160, R9, !PT ;  /* 0x00000009a0097209 */ /* 0x000fe40007810000 */
[----:B------:R-:W-:Y:S02]  /*79f0*/  FMNMX.FTZ R11, R152, R11, !PT ;  /* 0x0000000b980b7209 */ /* 0x000fe40007810000 */
[----:B------:R-:W-:Y:S02]  /*7a00*/  FSEL R100, R100, -INF , !P5 ;  /* 0xff80000064647808 */ /* 0x000fe40006800000 */
[----:B------:R-:W-:Y:S02]  /*7a10*/  FSEL R102, R102, -INF , !P2 ;  /* 0xff80000066667808 */ /* 0x000fe40005000000 */
[C---:B------:R-:W-:Y:S02]  /*7a20*/  ISETP.GE.AND P5, PT, R8.reuse, R209, PT ;  /* 0x000000d10800720c */ /* 0x040fe40003fa6270 */
[----:B------:R-:W-:-:S02]  /*7a30*/  ISETP.GE.AND P2, PT, R8, R208, PT ;  /* 0x000000d00800720c */ /* 0x000fc40003f46270 */
[----:B------:R-:W-:Y:S02]  /*7a40*/  FMNMX.FTZ R9, R156, R9, !PT ;  /* 0x000000099c097209 */ /* 0x000fe40007810000 */
[----:B------:R-:W-:Y:S02]  /*7a50*/  FMNMX.FTZ R8, R136, R11, !PT ;  /* 0x0000000b88087209 */ /* 0x000fe40007810000 */
[----:B------:R-:W-:Y:S02]  /*7a60*/  FMNMX.FTZ R9, R158, R9, !PT ;  /* 0x000000099e097209 */ /* 0x000fe40007810000 */
[----:B------:R-:W-:Y:S02]  /*7a70*/  FMNMX.FTZ R8, R139, R8, !PT ;  /* 0x000000088b087209 */ /* 0x000fe40007810000 */
[----:B------:R-:W-:Y:S02]  /*7a80*/  FMNMX.FTZ R11, R154, R9, !PT ;  /* 0x000000099a0b7209 */ /* 0x000fe40007810000 */
[----:B------:R-:W-:-:S02]  /*7a90*/  FMNMX.FTZ R13, R147, R8, !PT ;  /* 0x00000008930d7209 */ /* 0x000fc40007810000 */
[----:B------:R-:W-:Y:S02]  /*7aa0*/  FMNMX.FTZ R8, R138, R11, !PT ;  /* 0x0000000b8a087209 */ /* 0x000fe40007810000 */
[----:B------:R-:W-:Y:S02]  /*7ab0*/  FMNMX.FTZ R13, R142, R13, !PT ;  /* 0x0000000d8e0d7209 */ /* 0x000fe40007810000 */
[----:B------:R-:W-:Y:S02]  /*7ac0*/  IADD3 R10, R0, 0xb0, RZ ;  /* 0x000000b0000a7810 */ /* 0x000fe40007ffe0ff */
[----:B------:R-:W-:Y:S02]  /*7ad0*/  FMNMX.FTZ R11, R141, R8, !PT ;  /* 0x000000088d0b7209 */ /* 0x000fe40007810000 */
[----:B------:R-:W-:Y:S02]  /*7ae0*/  FMNMX.FTZ R8, R144, R13, !PT ;  /* 0x0000000d90087209 */ /* 0x000fe40007810000 */
[----:B------:R-:W-:-:S02]  /*7af0*/  FSEL R101, R101, -INF , !P4 ;  /* 0xff80000065657808 */ /* 0x000fc40006000000 */
[----:B------:R-:W-:Y:S02]  /*7b00*/  FSEL R103, R103, -INF , !P1 ;  /* 0xff80000067677808 */ /* 0x000fe40004800000 */
[C---:B------:R-:W-:Y:S02]  /*7b10*/  ISETP.GE.AND P4, PT, R10.reuse, R209, PT ;  /* 0x000000d10a00720c */ /* 0x040fe40003f86270 */
[----:B------:R-:W-:Y:S02]  /*7b20*/  ISETP.GE.AND P1, PT, R10, R208, PT ;  /* 0x000000d00a00720c */ /* 0x000fe40003f26270 */
[----:B------:R-:W-:Y:S02]  /*7b30*/  FMNMX.FTZ R10, R140, R11, !PT ;  /* 0x0000000b8c0a7209 */ /* 0x000fe40007810000 */
[----:B------:R-:W-:Y:S02]  /*7b40*/  FMNMX.FTZ R8, R153, R8, !PT ;  /* 0x0000000899087209 */ /* 0x000fe40007810000 */
[----:B------:R-:W-:-:S02]  /*7b50*/  FMNMX.FTZ R13, R143, R10, !PT ;  /* 0x0000000a8f0d7209 */ /* 0x000fc40007810000 */
        /* <DEDUP_REMOVED lines=18> */
[----:B------:R-:W-:Y:S02]  /*7c80*/  IADD3 R9, R0, 0xb1, RZ ;  /* 0x000000b100097810 */ /* 0x000fe40007ffe0ff */
[----:B------:R-:W-:Y:S02]  /*7c90*/  FMNMX.FTZ R8, R215, R8, !PT ;  /* 0x00000008d7087209 */ /* 0x000fe40007810000 */
[----:B------:R-:W-:Y:S02]  /*7ca0*/  FSEL R96, R96, -INF , !P6 ;  /* 0xff80000060607808 */ /* 0x000fe40007000000 */
[----:B------:R-:W-:Y:S02]  /*7cb0*/  FSEL R98, R98, -INF , !P3 ;  /* 0xff80000062627808 */ /* 0x000fe40005800000 */
[----:B------:R-:W-:Y:S02]  /*7cc0*/  FMNMX.FTZ R10, R197, R10, !PT ;  /* 0x0000000ac50a7209 */ /* 0x000fe40007810000 */
[----:B------:R-:W-:-:S02]  /*7cd0*/  ISETP.GE.AND P6, PT, R9, R209, PT ;  /* 0x000000d10900720c */ /* 0x000fc40003fc6270 */
[----:B------:R-:W-:Y:S02]  /*7ce0*/  ISETP.GE.AND P3, PT, R9, R208, PT ;  /* 0x000000d00900720c */ /* 0x000fe40003f66270 */
[----:B------:R-:W-:Y:S02]  /*7cf0*/  FMNMX.FTZ R8, R211, R8, !PT ;  /* 0x00000008d3087209 */ /* 0x000fe40007810000 */
[----:B------:R-:W-:Y:S02]  /*7d00*/  IADD3 R9, R0, 0xb8, RZ ;  /* 0x000000b800097810 */ /* 0x000fe40007ffe0ff */
[----:B------:R-:W-:Y:S02]  /*7d10*/  FMNMX.FTZ R10, R217, R10, !PT ;  /* 0x0000000ad90a7209 */ /* 0x000fe40007810000 */
[----:B------:R-:W-:Y:S02]  /*7d20*/  FSEL R97, R97, -INF , !P5 ;  /* 0xff80000061617808 */ /* 0x000fe40006800000 */
[----:B------:R-:W-:-:S02]  /*7d30*/  FSEL R99, R99, -INF , !P2 ;  /* 0xff80000063637808 */ /* 0x000fc40005000000 */
[----:B------:R-:W-:Y:S02]  /*7d40*/  FMNMX.FTZ R8, R207, R8, !PT ;  /* 0x00000008cf087209 */ /* 0x000fe40007810000 */
[C---:B------:R-:W-:Y:S02]  /*7d50*/  ISETP.GE.AND P5, PT, R9.reuse, R209, PT ;  /* 0x000000d10900720c */ /* 0x040fe40003fa6270 */
[----:B------:R-:W-:Y:S02]  /*7d60*/  ISETP.GE.AND P2, PT, R9, R208, PT ;  /* 0x000000d00900720c */ /* 0x000fe40003f46270 */
[----:B------:R-:W-:Y:S02]  /*7d70*/  IADD3 R9, R0, 0xb9, RZ ;  /* 0x000000b900097810 */ /* 0x000fe40007ffe0ff */
[----:B------:R-:W-:Y:S02]  /*7d80*/  FMNMX.FTZ R10, R205, R10, !PT ;  /* 0x0000000acd0a7209 */ /* 0x000fe40007810000 */
[----:B------:R-:W-:-:S02]  /*7d90*/  FMNMX.FTZ R8, R187, R8, !PT ;  /* 0x00000008bb087209 */ /* 0x000fc40007810000 */
[----:B------:R-:W-:Y:S02]  /*7da0*/  FSEL R92, R92, -INF , !P4 ;  /* 0xff8000005c5c7808 */ /* 0x000fe40006000000 */
[----:B------:R-:W-:Y:S02]  /*7db0*/  FSEL R94, R94, -INF , !P1 ;  /* 0xff8000005e5e7808 */ /* 0x000fe40004800000 */
[C---:B------:R-:W-:Y:S02]  /*7dc0*/  ISETP.GE.AND P4, PT, R9.reuse, R209, PT ;  /* 0x000000d10900720c */ /* 0x040fe40003f86270 */
[----:B------:R-:W-:Y:S02]  /*7dd0*/  ISETP.GE.AND P1, PT, R9, R208, PT ;  /* 0x000000d00900720c */ /* 0x000fe40003f26270 */
[----:B------:R-:W-:Y:S02]  /*7de0*/  IADD3 R9, R0, 0xc0, RZ ;  /* 0x000000c000097810 */ /* 0x000fe40007ffe0ff */
[----:B------:R-:W-:-:S02]  /*7df0*/  FMNMX.FTZ R10, R199, R10, !PT ;  /* 0x0000000ac70a7209 */ /* 0x000fc40007810000 */
[----:B------:R-:W-:Y:S02]  /*7e00*/  FMNMX.FTZ R8, R183, R8, !PT ;  /* 0x00000008b7087209 */ /* 0x000fe40007810000 */
[----:B------:R-:W-:Y:S02]  /*7e10*/  FSEL R93, R93, -INF , !P6 ;  /* 0xff8000005d5d7808 */ /* 0x000fe40007000000 */
[----:B------:R-:W-:Y:S02]  /*7e20*/  FSEL R95, R95, -INF , !P3 ;  /* 0xff8000005f5f7808 */ /* 0x000fe40005800000 */
[C---:B------:R-:W-:Y:S02]  /*7e30*/  ISETP.GE.AND P6, PT, R9.reuse, R209, PT ;  /* 0x000000d10900720c */ /* 0x040fe40003fc6270 */
[----:B------:R-:W-:Y:S02]  /*7e40*/  ISETP.GE.AND P3, PT, R9, R208, PT ;  /* 0x000000d00900720c */ /* 0x000fe40003f66270 */
        /* <DEDUP_REMOVED lines=23> */
[C---:B------:R-:W-:Y:S02]  /*7fc0*/  IADD3 R8, R0.reuse, 0xd1, RZ ;  /* 0x000000d100087810 */ /* 0x040fe40007ffe0ff */
[----:B------:R-:W-:-:S02]  /*7fd0*/  IADD3 R9, R0, 0xd0, RZ ;  /* 0x000000d000097810 */ /* 0x000fc40007ffe0ff */
[----:B------:R-:W-:Y:S02]  /*7fe0*/  FMNMX.FTZ R14, R167, R14, !PT ;  /* 0x0000000ea70e7209 */ /* 0x000fe40007810000 */
[----:B------:R-:W-:Y:S02]  /*7ff0*/  FMNMX.FTZ R12, R149, R12, !PT ;  /* 0x0000000c950c7209 */ /* 0x000fe40007810000 */
        /* <DEDUP_REMOVED lines=40> */
[----:B------:R-:W-:Y:S02]  /*8280*/  FMNMX.FTZ R11, R91, R12, !PT ;  /* 0x0000000c5b0b7209 */ /* 0x000fe40007810000 */
[----:B------:R-:W-:Y:S02]  /*8290*/  IADD3 R8, R0, 0xe1, RZ ;  /* 0x000000e100087810 */ /* 0x000fe40007ffe0ff */
[----:B------:R-:W-:Y:S02]  /*82a0*/  FMNMX.FTZ R9, R97, R10, !PT ;  /* 0x0000000a61097209 */ /* 0x000fe40007810000 */
[----:B------:R-:W-:Y:S02]  /*82b0*/  FMNMX.FTZ R12, R86, R11, !PT ;  /* 0x0000000b560c7209 */ /* 0x000fe40007810000 */
[----:B------:R-:W-:Y:S02]  /*82c0*/  FSEL R72, R72, -INF , !P6 ;  /* 0xff80000048487808 */ /* 0x000fe40007000000 */
[----:B------:R-:W-:-:S02]  /*82d0*/  FSEL R74, R74, -INF , !P3 ;  /* 0xff8000004a4a7808 */ /* 0x000fc40005800000 */
[C---:B------:R-:W-:Y:S02]  /*82e0*/  ISETP.GE.AND P6, PT, R8.reuse, R209, PT ;  /* 0x000000d10800720c */ /* 0x040fe40003fc6270 */
[----:B------:R-:W-:Y:S02]  /*82f0*/  ISETP.GE.AND P3, PT, R8, R208, PT ;  /* 0x000000d00800720c */ /* 0x000fe40003f66270 */
        /* <DEDUP_REMOVED lines=11> */
[----:B------:R-:W-:Y:S02]  /*83b0*/  FMNMX.FTZ R9, R89, R10, !PT ;  /* 0x0000000a59097209 */ /* 0x000fe40007810000 */
[----:B------:R-:W-:Y:S02]  /*83c0*/  FMNMX.FTZ R12, R78, R11, !PT ;  /* 0x0000000b4e0c7209 */ /* 0x000fe40007810000 */
[----:B------:R-:W-:Y:S02]  /*83d0*/  IADD3 R8, R0, 0xe9, RZ ;  /* 0x000000e900087810 */ /* 0x000fe40007ffe0ff */
[----:B------:R-:W-:Y:S02]  /*83e0*/  FMNMX.FTZ R10, R84, R9, !PT ;  /* 0x00000009540a7209 */ /* 0x000fe40007810000 */
[----:B------:R-:W-:-:S02]  /*83f0*/  FMNMX.FTZ R11, R79, R12, !PT ;  /* 0x0000000c4f0b7209 */ /* 0x000fc40007810000 */
[----:B------:R-:W-:Y:S02]  /*8400*/  FSEL R68, R68, -INF , !P4 ;  /* 0xff80000044447808 */ /* 0x000fe40006000000 */
[----:B------:R-:W-:Y:S02]  /*8410*/  FSEL R70, R70, -INF , !P1 ;  /* 0xff80000046467808 */ /* 0x000fe40004800000 */
[C---:B------:R-:W-:Y:S02]  /*8420*/  ISETP.GE.AND P4, PT, R8.reuse, R209, PT ;  /* 0x000000d10800720c */ /* 0x040fe40003f86270 */
[----:B------:R-:W-:Y:S02]  /*8430*/  ISETP.GE.AND P1, PT, R8, R208, PT ;  /* 0x000000d00800720c */ /* 0x000fe40003f26270 */
[----:B------:R-:W-:Y:S02]  /*8440*/  FMNMX.FTZ R9, R85, R10, !PT ;  /* 0x0000000a55097209 */ /* 0x000fe40007810000 */
[----:B------:R-:W-:-:S02]  /*8450*/  FMNMX.FTZ R8, R74, R11, !PT ;  /* 0x0000000b4a087209 */ /* 0x000fc40007810000 */
[----:B------:R-:W-:Y:S02]  /*8460*/  FMNMX.FTZ R12, R80, R9, !PT ;  /* 0x00000009500c7209 */ /* 0x000fe40007810000 */
[----:B------:R-:W-:Y:S02]  /*8470*/  FMNMX.FTZ R13, R75, R8, !PT ;  /* 0x000000084b0d7209 */ /* 0x000fe40007810000 */
[----:B------:R-:W-:Y:S02]  /*8480*/  FMNMX.FTZ R11, R81, R12, !PT ;  /* 0x0000000c510b7209 */ /* 0x000fe40007810000 */
[----:B------:R-:W-:Y:S02]  /*8490*/  FSEL R71, R71, -INF , !P3 ;  /* 0xff80000047477808 */ /* 0x000fe40005800000 */
[----:B------:R-:W-:Y:S02]  /*84a0*/  FMNMX.FTZ R12, R70, R13, !PT ;  /* 0x0000000d460c7209 */ /* 0x000fe40007810000 */
[----:B------:R-:W-:-:S02]  /*84b0*/  FMNMX.FTZ R14, R76, R11, !PT ;  /* 0x0000000b4c0e7209 */ /* 0x000fc40007810000 */
[----:B------:R-:W-:Y:S02]  /*84c0*/  IADD3 R10, R0, 0xf0, RZ ;  /* 0x000000f0000a7810 */ /* 0x000fe40007ffe0ff */
[----:B------:R-:W-:Y:S02]  /*84d0*/  FSEL R66, R66, -INF , !P2 ;  /* 0xff80000042427808 */ /* 0x000fe40005000000 */
[----:B------:R-:W-:Y:S02]  /*84e0*/  FMNMX.FTZ R13, R71, R12, !PT ;  /* 0x0000000c470d7209 */ /* 0x000fe40007810000 */
[----:B------:R-:W-:Y:S02]  /*84f0*/  FMNMX.FTZ R11, R77, R14, !PT ;  /* 0x0000000e4d0b7209 */ /* 0x000fe40007810000 */
[----:B------:R-:W-:Y:S02]  /*8500*/  IADD3 R9, R0, 0xf1, RZ ;  /* 0x000000f100097810 */ /* 0x000fe40007ffe0ff */
[----:B------:R-:W-:-:S02]  /*8510*/  ISETP.GE.AND P2, PT, R10, R208, PT ;  /* 0x000000d00a00720c */ /* 0x000fc40003f46270 */
[----:B------:R-:W-:Y:S02]  /*8520*/  FSEL R67, R67, -INF , !P1 ;  /* 0xff80000043437808 */ /* 0x000fe40004800000 */
[----:B------:R-:W-:Y:S02]  /*8530*/  FMNMX.FTZ R14, R66, R13, !PT ;  /* 0x0000000d420e7209 */ /* 0x000fe40007810000 */
[----:B------:R-:W-:Y:S02]  /*8540*/  FMNMX.FTZ R12, R72, R11, !PT ;  /* 0x0000000b480c7209 */ /* 0x000fe40007810000 */
[----:B------:R-:W-:Y:S02]  /*8550*/  IADD3 R8, R0, 0xf8, RZ ;  /* 0x000000f800087810 */ /* 0x000fe40007ffe0ff */
[----:B------:R-:W-:Y:S02]  /*8560*/  ISETP.GE.AND P1, PT, R9, R208, PT ;  /* 0x000000d00900720c */ /* 0x000fe40003f26270 */
[----:B------:R-:W-:-:S02]  /*8570*/  FSEL R62, R62, -INF , !P2 ;  /* 0xff8000003e3e7808 */ /* 0x000fc40005000000 */
[----:B------:R-:W-:Y:S02]  /*8580*/  FMNMX.FTZ R13, R67, R14, !PT ;  /* 0x0000000e430d7209 */ /* 0x000fe40007810000 */
[----:B------:R-:W-:Y:S02]  /*8590*/  FMNMX.FTZ R11, R73, R12, !PT ;  /* 0x0000000c490b7209 */ /* 0x000fe40007810000 */
[----:B------:R-:W-:Y:S02]  /*85a0*/  IADD3 R0, R0, 0xf9, RZ ;  /* 0x000000f900007810 */ /* 0x000fe40007ffe0ff */
[----:B------:R-:W-:Y:S02]  /*85b0*/  ISETP.GE.AND P2, PT, R8, R208, PT ;  /* 0x000000d00800720c */ /* 0x000fe40003f46270 */
[----:B------:R-:W-:Y:S02]  /*85c0*/  FSEL R63, R63, -INF , !P1 ;  /* 0xff8000003f3f7808 */ /* 0x000fe40004800000 */
[----:B------:R-:W-:-:S02]  /*85d0*/  FMNMX.FTZ R14, R62, R13, !PT ;  /* 0x0000000d3e0e7209 */ /* 0x000fc40007810000 */
[----:B------:R-:W-:Y:S02]  /*85e0*/  FSEL R69, R69, -INF , !P6 ;  /* 0xff80000045457808 */ /* 0x000fe40007000000 */
[----:B------:R-:W-:Y:S02]  /*85f0*/  FMNMX.FTZ R12, R68, R11, !PT ;  /* 0x0000000b440c7209 */ /* 0x000fe40007810000 */
[----:B------:R-:W-:Y:S02]  /*8600*/  ISETP.GE.AND P1, PT, R0, R208, PT ;  /* 0x000000d00000720c */ /* 0x000fe40003f26270 */
[----:B------:R-:W-:Y:S02]  /*8610*/  FSEL R104, R58, -INF , !P2 ;  /* 0xff8000003a687808 */ /* 0x000fe40005000000 */
[----:B------:R-:W-:Y:S02]  /*8620*/  FMNMX.FTZ R11, R63, R14, !PT ;  /* 0x0000000e3f0b7209 */ /* 0x000fe40007810000 */
[----:B------:R-:W-:-:S02]  /*8630*/  FMNMX.FTZ R13, R69, R12, !PT ;  /* 0x0000000c450d7209 */ /* 0x000fc40007810000 */
[----:B------:R-:W-:Y:S02]  /*8640*/  FSEL R64, R64, -INF , !P5 ;  /* 0xff80000040407808 */ /* 0x000fe40006800000 */
[----:B------:R-:W-:Y:S02]  /*8650*/  FSEL R105, R59, -INF , !P1 ;  /* 0xff8000003b697808 */ /* 0x000fe40004800000 */
[----:B------:R-:W-:Y:S02]  /*8660*/  FMNMX.FTZ R12, R104, R11, !PT ;  /* 0x0000000b680c7209 */ /* 0x000fe40007810000 */
[----:B------:R-:W-:Y:S02]  /*8670*/  ISETP.GE.AND P1, PT, R10, R209, PT ;  /* 0x000000d10a00720c */ /* 0x000fe40003f26270 */
[----:B------:R-:W-:Y:S02]  /*8680*/  FSEL R65, R65, -INF , !P4 ;  /* 0xff80000041417808 */ /* 0x000fe40006000000 */
[----:B------:R-:W-:-:S02]  /*8690*/  FMNMX.FTZ R14, R64, R13, !PT ;  /* 0x0000000d400e7209 */ /* 0x000fc40007810000 */
[----:B------:R-:W-:Y:S02]  /*86a0*/  FMNMX.FTZ R10, R105, R12, !PT ;  /* 0x0000000c690a7209 */ /* 0x000fe40007810000 */
[-C--:B------:R-:W-:Y:S02]  /*86b0*/  ISETP.GE.AND P2, PT, R9, R209.reuse, PT ;  /* 0x000000d10900720c */ /* 0x080fe40003f46270 */
[----:B------:R-:W-:Y:S01]  /*86c0*/  FSEL R60, R60, -INF , !P1 ;  /* 0xff8000003c3c7808 */ /* 0x000fe20004800000 */
[----:B------:R-:W1:Y:S01]  /*86d0*/  SHFL.BFLY PT, R9, R10, 0x2, 0x1f ;  /* 0x0c401f000a097f89 */ /* 0x000e6200000e0000 */
[----:B------:R-:W-:Y:S02]  /*86e0*/  FMNMX.FTZ R11, R65, R14, !PT ;  /* 0x0000000e410b7209 */ /* 0x000fe40007810000 */
[----:B------:R-:W-:Y:S02]  /*86f0*/  ISETP.GE.AND P1, PT, R8, R209, PT ;  /* 0x000000d10800720c */ /* 0x000fe40003f26270 */
[----:B------:R-:W-:-:S02]  /*8700*/  FSEL R61, R61, -INF , !P2 ;  /* 0xff8000003d3d7808 */ /* 0x000fc40005000000 */
[----:B------:R-:W-:Y:S02]  /*8710*/  FMNMX.FTZ R8, R60, R11, !PT ;  /* 0x0000000b3c087209 */ /* 0x000fe40007810000 */
[----:B------:R-:W-:Y:S02]  /*8720*/  ISETP.GE.AND P2, PT, R0, R209, PT ;  /* 0x000000d10000720c */ /* 0x000fe40003f46270 */
[----:B------:R-:W-:Y:S02]  /*8730*/  FSEL R106, R56, -INF , !P1 ;  /* 0xff800000386a7808 */ /* 0x000fe40004800000 */
[----:B------:R-:W-:Y:S02]  /*8740*/  FMNMX.FTZ R11, R61, R8, !PT ;  /* 0x000000083d0b7209 */ /* 0x000fe40007810000 */
[----:B------:R-:W-:Y:S02]  /*8750*/  FSEL R113, R57, -INF , !P2 ;  /* 0xff80000039717808 */ /* 0x000fe40005000000 */
[----:B------:R-:W-:-:S04]  /*8760*/  FMNMX.FTZ R0, R106, R11, !PT ;  /* 0x0000000b6a007209 */ /* 0x000fc80007810000 */
[----:B------:R-:W-:Y:S02]  /*8770*/  FMNMX.FTZ R13, R113, R0, !PT ;  /* 0x00000000710d7209 */ /* 0x000fe40007810000 */
[----:B-1----:R-:W-:-:S03]  /*8780*/  FMNMX.FTZ R11, R10, R9, !PT ;  /* 0x000000090a0b7209 */ /* 0x002fc60007810000 */
[----:B------:R-:W1:Y:S04]  /*8790*/  SHFL.BFLY PT, R8, R13, 0x2, 0x1f ;  /* 0x0c401f000d087f89 */ /* 0x000e6800000e0000 */
[----:B------:R-:W2:Y:S01]  /*87a0*/  SHFL.BFLY PT, R0, R11, 0x1, 0x1f ;  /* 0x0c201f000b007f89 */ /* 0x000ea200000e0000 */
[----:B-1----:R-:W-:Y:S02]  /*87b0*/  FMNMX.FTZ R9, R13, R8, !PT ;  /* 0x000000080d097209 */ /* 0x002fe40007810000 */
[----:B--2---:R-:W-:-:S03]  /*87c0*/  FMNMX.FTZ R0, R11, R0, !PT ;  /* 0x000000000b007209 */ /* 0x004fc60007810000 */
[----:B------:R-:W1:Y:S01]  /*87d0*/  SHFL.BFLY PT, R8, R9, 0x1, 0x1f ;  /* 0x0c201f0009087f89 */ /* 0x000e6200000e0000 */
[C---:B------:R-:W-:Y:S01]  /*87e0*/  FSETP.NEU.FTZ.AND P1, PT, R0.reuse, -INF , PT ;  /* 0xff8000000000780b */ /* 0x040fe20003f3d000 */
[----:B------:R-:W-:-:S05]  /*87f0*/  FMUL.FTZ R112, R0, c[0x0][0x23c] ;  /* 0x00008f0000707a20 */ /* 0x000fca0000410000 */
[----:B------:R-:W-:-:S05]  /*8800*/  FSEL R112, R112, RZ, P1 ;  /* 0x000000ff70707208 */ /* 0x000fca0000800000 */
[--C-:B------:R-:W-:Y:S02]  /*8810*/  FFMA.FTZ R107, R237, c[0x0][0x23c], -R112.reuse ;  /* 0x00008f00ed6b7a23 */ /* 0x100fe40000010870 */
[----:B------:R-:W-:Y:S02]  /*8820*/  IMAD.SHL.U32 R237, R4, 0x2, RZ ;  /* 0x0000000204ed7824 */ /* 0x000fe400078e00ff */
[--C-:B------:R-:W-:Y:S02]  /*8830*/  FFMA.FTZ R111, R2, c[0x0][0x23c], -R112.reuse ;  /* 0x00008f00026f7a23 */ /* 0x100fe40000010870 */
[----:B------:R-:W-:Y:S01]  /*8840*/  FFMA.FTZ R110, R235, c[0x0][0x23c], -R112 ;  /* 0x00008f00eb6e7a23 */ /* 0x000fe20000010870 */
[----:B------:R-:W-:Y:S01]  /*8850*/  LDSM.16.MT88.4 R20, [R237+0xa000] ;  /* 0x00a00000ed14783b */ /* 0x000fe20000004200 */
[--C-:B------:R-:W-:Y:S01]  /*8860*/  IMAD R235, R243, 0x2, R237.reuse ;  /* 0x00000002f3eb7824 */ /* 0x100fe200078e02ed */
[----:B------:R-:W-:Y:S01]  /*8870*/  MUFU.EX2 R107, R107 ;  /* 0x0000006b006b7308 */ /* 0x000fe20000000800 */
[----:B-1----:R-:W-:Y:S01]  /*8880*/  FMNMX.FTZ R2, R9, R8, !PT ;  /* 0x0000000809027209 */ /* 0x002fe20007810000 */
[----:B------:R-:W-:-:S02]  /*8890*/  IMAD R234, R3, 0x2, R237 ;  /* 0x0000000203ea7824 */ /* 0x000fc400078e02ed */
[----:B------:R-:W1:Y:S01]  /*88a0*/  LDSM.16.MT88.4 R12, [R235+0xa000] ;  /* 0x00a00000eb0c783b */ /* 0x000e620000004200 */
[C---:B------:R-:W-:Y:S01]  /*88b0*/  FSETP.NEU.FTZ.AND P1, PT, R2.reuse, -INF , PT ;  /* 0xff8000000200780b */ /* 0x040fe20003f3d000 */
[----:B------:R-:W-:Y:S02]  /*88c0*/  FMUL.FTZ R114, R2, c[0x0][0x23c] ;  /* 0x00008f0002727a20 */ /* 0x000fe40000410000 */
[--C-:B------:R-:W-:Y:S01]  /*88d0*/  FFMA.FTZ R108, R38, c[0x0][0x23c], -R112.reuse ;  /* 0x00008f00266c7a23 */ /* 0x100fe20000010870 */
[----:B------:R-:W2:Y:S01]  /*88e0*/  LDSM.16.MT88.4 R44, [R234+0xa000] ;  /* 0x00a00000ea2c783b */ /* 0x000ea20000004200 */
[----:B------:R-:W-:Y:S01]  /*88f0*/  MUFU.EX2 R111, R111 ;  /* 0x0000006f006f7308 */ /* 0x000fe20000000800 */
[----:B------:R-:W-:Y:S01]  /*8900*/  FSEL R114, R114, RZ, P1 ;  /* 0x000000ff72727208 */ /* 0x000fe20000800000 */
[--C-:B------:R-:W-:Y:S01]  /*8910*/  FFMA.FTZ R119, R31, c[0x0][0x23c], -R112.reuse ;  /* 0x00008f001f777a23 */ /* 0x100fe20000010870 */
[----:B------:R-:W-:Y:S01]  /*8920*/  LDSM.16.MT88.4 R56, [R234+0xa800] ;  /* 0x00a80000ea38783b */ /* 0x000fe20000004200 */
[----:B------:R-:W-:Y:S01]  /*8930*/  FFMA.FTZ R122, R39, c[0x0][0x23c], -R112 ;  /* 0x00008f00277a7a23 */ /* 0x000fe20000010870 */
[----:B------:R-:W-:Y:S01]  /*8940*/  LEA R252, P1, R202, c[0x0][0x168], 0x1 ;  /* 0x00005a00cafc7a11 */ /* 0x000fe200078208ff */
[----:B------:R-:W-:-:S02]  /*8950*/  FFMA.FTZ R115, R233, c[0x0][0x23c], -R114 ;  /* 0x00008f00e9737a23 */ /* 0x000fc40000010872 */
[--C-:B------:R-:W-:Y:S01]  /*8960*/  FFMA.FTZ R117, R40, c[0x0][0x23c], -R114.reuse ;  /* 0x00008f0028757a23 */ /* 0x100fe20000010872 */
[----:B------:R-:W3:Y:S01]  /*8970*/  MUFU.EX2 R110, R110 ;  /* 0x0000006e006e7308 */ /* 0x000ee20000000800 */
[--C-:B------:R-:W-:Y:S02]  /*8980*/  FFMA.FTZ R116, R41, c[0x0][0x23c], -R114.reuse ;  /* 0x00008f0029747a23 */ /* 0x100fe40000010872 */
[----:B------:R-:W-:Y:S02]  /*8990*/  FFMA.FTZ R4, R37, c[0x0][0x23c], -R114 ;  /* 0x00008f0025047a23 */ /* 0x000fe40000010872 */
[----:B------:R-:W-:Y:S02]  /*89a0*/  IMAD R233, R243, 0x2, R234 ;  /* 0x00000002f3e97824 */ /* 0x000fe400078e02ea */
[----:B------:R-:W-:Y:S01]  /*89b0*/  FFMA.FTZ R124, R28, c[0x0][0x23c], -R114 ;  /* 0x00008f001c7c7a23 */ /* 0x000fe20000010872 */
[----:B------:R-:W4:Y:S01]  /*89c0*/  MUFU.EX2 R108, R108 ;  /* 0x0000006c006c7308 */ /* 0x000f220000000800 */
[----:B------:R-:W-:Y:S01]  /*89d0*/  LDSM.16.MT88.4 R28, [R235+0xa800] ;  /* 0x00a80000eb1c783b */ /* 0x000fe20000004200 */
[----:B------:R-:W-:-:S02]  /*89e0*/  FFMA.FTZ R121, R35, c[0x0][0x23c], -R112 ;  /* 0x00008f0023797a23 */ /* 0x000fc40000010870 */
[----:B------:R-:W-:Y:S01]  /*89f0*/  FFMA.FTZ R120, R33, c[0x0][0x23c], -R112 ;  /* 0x00008f0021787a23 */ /* 0x000fe20000010870 */
[----:B------:R-:W5:Y:S01]  /*8a00*/  LDSM.16.MT88.4 R48, [R233+0xa000] ;  /* 0x00a00000e930783b */ /* 0x000f620000004200 */
[--C-:B------:R-:W-:Y:S02]  /*8a10*/  FFMA.FTZ R126, R32, c[0x0][0x23c], -R114.reuse ;  /* 0x00008f00207e7a23 */ /* 0x100fe40000010872 */
[----:B------:R-:W-:Y:S01]  /*8a20*/  MUFU.EX2 R117, R117 ;  /* 0x0000007500757308 */ /* 0x000fe20000000800 */
[----:B---3--:R-:W-:Y:S01]  /*8a30*/  F2FP.PACK_AB R37, R110, R111 ;  /* 0x0000006f6e25723e */ /* 0x008fe200000000ff */
[--C-:B------:R-:W-:Y:S01]  /*8a40*/  FFMA.FTZ R125, R42, c[0x0][0x23c], -R114.reuse ;  /* 0x00008f002a7d7a23 */ /* 0x100fe20000010872 */
[----:B------:R-:W3:Y:S01]  /*8a50*/  LDSM.16.MT88.4 R32, [R237+0xa800] ;  /* 0x00a80000ed20783b */ /* 0x000ee20000004200 */
[----:B------:R-:W-:Y:S02]  /*8a60*/  FFMA.FTZ R123, R43, c[0x0][0x23c], -R114 ;  /* 0x00008f002b7b7a23 */ /* 0x000fe40000010872 */
[--C-:B------:R-:W-:Y:S01]  /*8a70*/  FFMA.FTZ R118, R168, c[0x0][0x23c], -R112.reuse ;  /* 0x00008f00a8767a23 */ /* 0x100fe20000010870 */
[----:B------:R-:W1:Y:S01]  /*8a80*/  LDSM.16.MT88.4 R52, [R233+0xa800] ;  /* 0x00a80000e934783b */ /* 0x000e620000004200 */
[----:B------:R-:W2:Y:S01]  /*8a90*/  MUFU.EX2 R116, R116 ;  /* 0x0000007400747308 */ /* 0x000ea20000000800 */
[----:B----4-:R-:W-:Y:S01]  /*8aa0*/  F2FP.PACK_AB R39, R107, R108 ;  /* 0x0000006c6b27723e */ /* 0x010fe200000000ff */
[----:B------:R-:W-:-:S02]  /*8ab0*/  FFMA.FTZ R3, R166, c[0x0][0x23c], -R112 ;  /* 0x00008f00a6037a23 */ /* 0x000fc40000010870 */
[--C-:B------:R-:W-:Y:S02]  /*8ac0*/  FFMA.FTZ R127, R164, c[0x0][0x23c], -R112.reuse ;  /* 0x00008f00a47f7a23 */ /* 0x100fe40000010870 */
[----:B------:R-:W-:Y:S02]  /*8ad0*/  FFMA.FTZ R128, R162, c[0x0][0x23c], -R112 ;  /* 0x00008f00a2807a23 */ /* 0x000fe40000010870 */
[----:B------:R-:W-:Y:S01]  /*8ae0*/  MUFU.EX2 R115, R115 ;  /* 0x0000007300737308 */ /* 0x000fe20000000800 */
[--C-:B------:R-:W-:Y:S02]  /*8af0*/  FFMA.FTZ R130, R160, c[0x0][0x23c], -R114.reuse ;  /* 0x00008f00a0827a23 */ /* 0x100fe40000010872 */
[--C-:B------:R-:W-:Y:S02]  /*8b00*/  FFMA.FTZ R131, R156, c[0x0][0x23c], -R114.reuse ;  /* 0x00008f009c837a23 */ /* 0x100fe40000010872 */
[--C-:B------:R-:W-:Y:S02]  /*8b10*/  FFMA.FTZ R132, R158, c[0x0][0x23c], -R114.reuse ;  /* 0x00008f009e847a23 */ /* 0x100fe40000010872 */
[----:B------:R-:W-:Y:S01]  /*8b20*/  FFMA.FTZ R133, R154, c[0x0][0x23c], -R114 ;  /* 0x00008f009a857a23 */ /* 0x000fe20000010872 */
[----:B------:R-:W4:Y:S01]  /*8b30*/  MUFU.EX2 R4, R4 ;  /* 0x0000000400047308 */ /* 0x000f220000000800 */
[----:B--2---:R-:W-:Y:S01]  /*8b40*/  F2FP.PACK_AB R36, R116, R117 ;  /* 0x000000757424723e */ /* 0x004fe200000000ff */
[----:B------:R-:W-:-:S02]  /*8b50*/  FFMA.FTZ R137, R137, c[0x0][0x23c], -R112 ;  /* 0x00008f0089897a23 */ /* 0x000fc40000010870 */
[--C-:B------:R-:W-:Y:S02]  /*8b60*/  FFMA.FTZ R134, R152, c[0x0][0x23c], -R112.reuse ;  /* 0x00008f0098867a23 */ /* 0x100fe40000010870 */
[--C-:B------:R-:W-:Y:S02]  /*8b70*/  FFMA.FTZ R136, R136, c[0x0][0x23c], -R112.reuse ;  /* 0x00008f0088887a23 */ /* 0x100fe40000010870 */
[----:B------:R-:W-:Y:S01]  /*8b80*/  MUFU.EX2 R122, R122 ;  /* 0x0000007a007a7308 */ /* 0x000fe20000000800 */
[----:B------:R-:W-:Y:S02]  /*8b90*/  FFMA.FTZ R139, R139, c[0x0][0x23c], -R112 ;  /* 0x00008f008b8b7a23 */ /* 0x000fe40000010870 */
[--C-:B------:R-:W-:Y:S02]  /*8ba0*/  FFMA.FTZ R138, R138, c[0x0][0x23c], -R114.reuse ;  /* 0x00008f008a8a7a23 */ /* 0x100fe40000010872 */
[--C-:B------:R-:W-:Y:S02]  /*8bb0*/  FFMA.FTZ R141, R141, c[0x0][0x23c], -R114.reuse ;  /* 0x00008f008d8d7a23 */ /* 0x100fe40000010872 */
[--C-:B------:R-:W-:Y:S01]  /*8bc0*/  FFMA.FTZ R140, R140, c[0x0][0x23c], -R114.reuse ;  /* 0x00008f008c8c7a23 */ /* 0x100fe20000010872 */
[----:B----4-:R-:W-:Y:S01]  /*8bd0*/  F2FP.PACK_AB R38, R4, R115 ;  /* 0x000000730426723e */ /* 0x010fe200000000ff */
[----:B------:R-:W2:Y:S01]  /*8be0*/  MUFU.EX2 R121, R121 ;  /* 0x0000007900797308 */ /* 0x000ea20000000800 */
[----:B------:R-:W-:-:S02]  /*8bf0*/  FFMA.FTZ R143, R143, c[0x0][0x23c], -R114 ;  /* 0x00008f008f8f7a23 */ /* 0x000fc40000010872 */
[--C-:B------:R-:W-:Y:S02]  /*8c00*/  FFMA.FTZ R147, R147, c[0x0][0x23c], -R112.reuse ;  /* 0x00008f0093937a23 */ /* 0x100fe40000010870 */
[--C-:B------:R-:W-:Y:S01]  /*8c10*/  FFMA.FTZ R142, R142, c[0x0][0x23c], -R112.reuse ;  /* 0x00008f008e8e7a23 */ /* 0x100fe20000010870 */
[C---:B-1----:R-:W-:Y:S01]  /*8c20*/  HMMA.16816.F32 R16, R36.reuse, R12, RZ ;  /* 0x0000000c2410723c */ /* 0x042fe200000018ff */
[--C-:B------:R-:W-:Y:S01]  /*8c30*/  FFMA.FTZ R144, R144, c[0x0][0x23c], -R112.reuse ;  /* 0x00008f0090907a23 */ /* 0x100fe20000010870 */
[----:B------:R-:W-:Y:S01]  /*8c40*/  MUFU.EX2 R120, R120 ;  /* 0x0000007800787308 */ /* 0x000fe20000000800 */
[----:B------:R-:W-:Y:S02]  /*8c50*/  FFMA.FTZ R153, R153, c[0x0][0x23c], -R112 ;  /* 0x00008f0099997a23 */ /* 0x000fe40000010870 */
[--C-:B------:R-:W-:Y:S02]  /*8c60*/  FFMA.FTZ R146, R146, c[0x0][0x23c], -R114.reuse ;  /* 0x00008f0092927a23 */ /* 0x100fe40000010872 */
[--C-:B------:R-:W-:Y:S01]  /*8c70*/  FFMA.FTZ R155, R155, c[0x0][0x23c], -R114.reuse ;  /* 0x00008f009b9b7a23 */ /* 0x100fe20000010872 */
[----:B------:R-:W-:Y:S01]  /*8c80*/  HMMA.16816.F32 R12, R36, R14, RZ ;  /* 0x0000000e240c723c */ /* 0x000fe200000018ff */
[--C-:B------:R-:W-:Y:S01]  /*8c90*/  FFMA.FTZ R148, R148, c[0x0][0x23c], -R114.reuse ;  /* 0x00008f0094947a23 */ /* 0x100fe20000010872 */
[----:B------:R-:W-:Y:S01]  /*8ca0*/  MUFU.EX2 R119, R119 ;  /* 0x0000007700777308 */ /* 0x000fe20000000800 */
[----:B------:R-:W-:-:S02]  /*8cb0*/  FFMA.FTZ R157, R157, c[0x0][0x23c], -R114 ;  /* 0x00008f009d9d7a23 */ /* 0x000fc40000010872 */
[--C-:B------:R-:W-:Y:S02]  /*8cc0*/  FFMA.FTZ R159, R159, c[0x0][0x23c], -R112.reuse ;  /* 0x00008f009f9f7a23 */ /* 0x100fe40000010870 */
[--C-:B------:R-:W-:Y:S01]  /*8cd0*/  FFMA.FTZ R150, R150, c[0x0][0x23c], -R112.reuse ;  /* 0x00008f0096967a23 */ /* 0x100fe20000010870 */
[C---:B------:R-:W-:Y:S01]  /*8ce0*/  HMMA.16816.F32 R24, R36.reuse, R20, RZ ;  /* 0x000000142418723c */ /* 0x040fe200000018ff */
[--C-:B------:R-:W-:Y:S01]  /*8cf0*/  FFMA.FTZ R152, R251, c[0x0][0x23c], -R112.reuse ;  /* 0x00008f00fb987a23 */ /* 0x100fe20000010870 */
[----:B------:R-:W-:Y:S01]  /*8d00*/  MUFU.EX2 R126, R126 ;  /* 0x0000007e007e7308 */ /* 0x000fe20000000800 */
[----:B------:R-:W-:Y:S01]  /*8d10*/  FFMA.FTZ R163, R163, c[0x0][0x23c], -R112 ;  /* 0x00008f00a3a37a23 */ /* 0x000fe20000010870 */
[----:B------:R-:W-:Y:S01]  /*8d20*/  LEA.HI.X R251, R202, c[0x0][0x16c], R203, 0x1, P1 ;  /* 0x00005b00cafb7a11 */ /* 0x000fe200008f0ccb */
[--C-:B------:R-:W-:Y:S02]  /*8d30*/  FFMA.FTZ R154, R249, c[0x0][0x23c], -R114.reuse ;  /* 0x00008f00f99a7a23 */ /* 0x100fe40000010872 */
[--C-:B------:R-:W-:Y:S01]  /*8d40*/  FFMA.FTZ R169, R169, c[0x0][0x23c], -R114.reuse ;  /* 0x00008f00a9a97a23 */ /* 0x100fe20000010872 */
[----:B------:R-:W-:Y:S01]  /*8d50*/  HMMA.16816.F32 R8, R36, R44, RZ ;  /* 0x0000002c2408723c */ /* 0x000fe200000018ff */
[--C-:B------:R-:W-:Y:S01]  /*8d60*/  FFMA.FTZ R156, R245, c[0x0][0x23c], -R114.reuse ;  /* 0x00008f00f59c7a23 */ /* 0x100fe20000010872 */
[----:B------:R-:W1:Y:S01]  /*8d70*/  MUFU.EX2 R125, R125 ;  /* 0x0000007d007d7308 */ /* 0x000e620000000800 */
[----:B------:R-:W-:-:S02]  /*8d80*/  FFMA.FTZ R175, R175, c[0x0][0x23c], -R114 ;  /* 0x00008f00afaf7a23 */ /* 0x000fc40000010872 */
[--C-:B------:R-:W-:Y:S02]  /*8d90*/  FFMA.FTZ R181, R181, c[0x0][0x23c], -R112.reuse ;  /* 0x00008f00b5b57a23 */ /* 0x100fe40000010870 */
[--C-:B------:R-:W-:Y:S01]  /*8da0*/  FFMA.FTZ R158, R223, c[0x0][0x23c], -R112.reuse ;  /* 0x00008f00df9e7a23 */ /* 0x100fe20000010870 */
[C---:B------:R-:W-:Y:S01]  /*8db0*/  HMMA.16816.F32 R20, R36.reuse, R22, RZ ;  /* 0x000000162414723c */ /* 0x040fe200000018ff */
[--C-:B------:R-:W-:Y:S01]  /*8dc0*/  FFMA.FTZ R160, R221, c[0x0][0x23c], -R112.reuse ;  /* 0x00008f00dda07a23 */ /* 0x100fe20000010870 */
[----:B------:R-:W-:Y:S01]  /*8dd0*/  MUFU.EX2 R124, R124 ;  /* 0x0000007c007c7308 */ /* 0x000fe20000000800 */
[----:B------:R-:W-:Y:S02]  /*8de0*/  FFMA.FTZ R185, R185, c[0x0][0x23c], -R112 ;  /* 0x00008f00b9b97a23 */ /* 0x000fe40000010870 */
[--C-:B------:R-:W-:Y:S02]  /*8df0*/  FFMA.FTZ R162, R219, c[0x0][0x23c], -R114.reuse ;  /* 0x00008f00dba27a23 */ /* 0x100fe40000010872 */
[--C-:B------:R-:W-:Y:S01]  /*8e00*/  FFMA.FTZ R197, R197, c[0x0][0x23c], -R114.reuse ;  /* 0x00008f00c5c57a23 */ /* 0x100fe20000010872 */
[----:B------:R-:W-:Y:S01]  /*8e10*/  HMMA.16816.F32 R44, R36, R46, RZ ;  /* 0x0000002e242c723c */ /* 0x000fe200000018ff */
[--C-:B------:R-:W-:Y:S01]  /*8e20*/  FFMA.FTZ R164, R217, c[0x0][0x23c], -R114.reuse ;  /* 0x00008f00d9a47a23 */ /* 0x100fe20000010872 */
[----:B------:R-:W4:Y:S01]  /*8e30*/  MUFU.EX2 R123, R123 ;  /* 0x0000007b007b7308 */ /* 0x000f220000000800 */
[----:B------:R-:W-:-:S02]  /*8e40*/  FFMA.FTZ R205, R205, c[0x0][0x23c], -R114 ;  /* 0x00008f00cdcd7a23 */ /* 0x000fc40000010872 */
[--C-:B------:R-:W-:Y:S02]  /*8e50*/  FFMA.FTZ R213, R213, c[0x0][0x23c], -R112.reuse ;  /* 0x00008f00d5d57a23 */ /* 0x100fe40000010870 */
[--C-:B------:R-:W-:Y:S01]  /*8e60*/  FFMA.FTZ R166, R215, c[0x0][0x23c], -R112.reuse ;  /* 0x00008f00d7a67a23 */ /* 0x100fe20000010870 */
[C---:B-----5:R-:W-:Y:S01]  /*8e70*/  HMMA.16816.F32 R40, R36.reuse, R48, RZ ;  /* 0x000000302428723c */ /* 0x060fe200000018ff */
[--C-:B------:R-:W-:Y:S01]  /*8e80*/  FFMA.FTZ R168, R211, c[0x0][0x23c], -R112.reuse ;  /* 0x00008f00d3a87a23 */ /* 0x100fe20000010870 */
[----:B------:R-:W-:Y:S01]  /*8e90*/  MUFU.EX2 R118, R118 ;  /* 0x0000007600767308 */ /* 0x000fe20000000800 */
[----:B------:R-:W-:Y:S02]  /*8ea0*/  FFMA.FTZ R207, R207, c[0x0][0x23c], -R112 ;  /* 0x00008f00cfcf7a23 */ /* 0x000fe40000010870 */
[--C-:B------:R-:W-:Y:S02]  /*8eb0*/  FFMA.FTZ R170, R199, c[0x0][0x23c], -R114.reuse ;  /* 0x00008f00c7aa7a23 */ /* 0x100fe40000010872 */
[----:B--2---:R-:W-:Y:S01]  /*8ec0*/  F2FP.PACK_AB R49, R121, R122 ;  /* 0x0000007a7931723e */ /* 0x004fe200000000ff */
[----:B------:R-:W-:Y:S01]  /*8ed0*/  HMMA.16816.F32 R36, R36, R50, RZ ;  /* 0x000000322424723c */ /* 0x000fe200000018ff */
[----:B-1----:R-:W-:Y:S01]  /*8ee0*/  F2FP.PACK_AB R48, R125, R126 ;  /* 0x0000007e7d30723e */ /* 0x002fe200000000ff */
[----:B------:R-:W1:Y:S01]  /*8ef0*/  MUFU.EX2 R3, R3 ;  /* 0x0000000300037308 */ /* 0x000e620000000800 */
[----:B------:R-:W-:-:S02]  /*8f00*/  FFMA.FTZ R191, R191, c[0x0][0x23c], -R114 ;  /* 0x00008f00bfbf7a23 */ /* 0x000fc40000010872 */
[--C-:B------:R-:W-:Y:S02]  /*8f10*/  FFMA.FTZ R172, R193, c[0x0][0x23c], -R114.reuse ;  /* 0x00008f00c1ac7a23 */ /* 0x100fe40000010872 */
[----:B------:R-:W-:Y:S01]  /*8f20*/  F2FP.PACK_AB R51, R119, R120 ;  /* 0x000000787733723e */ /* 0x000fe200000000ff */
[--C-:B------:R-:W-:Y:S01]  /*8f30*/  FFMA.FTZ R189, R189, c[0x0][0x23c], -R114.reuse ;  /* 0x00008f00bdbd7a23 */ /* 0x100fe20000010872 */
[----:B----4-:R-:W-:Y:S01]  /*8f40*/  F2FP.PACK_AB R50, R123, R124 ;  /* 0x0000007c7b32723e */ /* 0x010fe200000000ff */
[----:B------:R-:W-:Y:S01]  /*8f50*/  MUFU.EX2 R127, R127 ;  /* 0x0000007f007f7308 */ /* 0x000fe20000000800 */
[----:B------:R-:W-:Y:S02]  /*8f60*/  FFMA.FTZ R178, R167, c[0x0][0x23c], -R114 ;  /* 0x00008f00a7b27a23 */ /* 0x000fe40000010872 */
[--C-:B------:R-:W-:Y:S02]  /*8f70*/  FFMA.FTZ R174, R187, c[0x0][0x23c], -R112.reuse ;  /* 0x00008f00bbae7a23 */ /* 0x100fe40000010870 */
[--C-:B------:R-:W-:Y:S01]  /*8f80*/  FFMA.FTZ R183, R183, c[0x0][0x23c], -R112.reuse ;  /* 0x00008f00b7b77a23 */ /* 0x100fe20000010870 */
[----:B------:R-:W-:Y:S01]  /*8f90*/  HMMA.16816.F32 R16, R48, R28, R16 ;  /* 0x0000001c3010723c */ /* 0x000fe20000001810 */
[--C-:B------:R-:W-:Y:S01]  /*8fa0*/  FFMA.FTZ R176, R179, c[0x0][0x23c], -R112.reuse ;  /* 0x00008f00b3b07a23 */ /* 0x100fe20000010870 */
[----:B------:R-:W2:Y:S01]  /*8fb0*/  MUFU.EX2 R128, R128 ;  /* 0x0000008000807308 */ /* 0x000ea20000000800 */
[----:B------:R-:W-:-:S02]  /*8fc0*/  FFMA.FTZ R177, R177, c[0x0][0x23c], -R112 ;  /* 0x00008f00b1b17a23 */ /* 0x000fc40000010870 */
[--C-:B------:R-:W-:Y:S02]  /*8fd0*/  FFMA.FTZ R173, R173, c[0x0][0x23c], -R114.reuse ;  /* 0x00008f00adad7a23 */ /* 0x100fe40000010872 */
[--C-:B------:R-:W-:Y:S01]  /*8fe0*/  FFMA.FTZ R167, R171, c[0x0][0x23c], -R114.reuse ;  /* 0x00008f00aba77a23 */ /* 0x100fe20000010872 */
[C---:B------:R-:W-:Y:S01]  /*8ff0*/  HMMA.16816.F32 R12, R48.reuse, R30, R12 ;  /* 0x0000001e300c723c */ /* 0x040fe2000000180c */
[----:B------:R-:W4:Y:S01]  /*9000*/  LDSM.16.MT88.4 R28, [R235+0xb000] ;  /* 0x00b00000eb1c783b */ /* 0x000f220000004200 */
[----:B------:R-:W-:Y:S01]  /*9010*/  MUFU.EX2 R130, R130 ;  /* 0x0000008200827308 */ /* 0x000fe20000000800 */
[--C-:B------:R-:W-:Y:S02]  /*9020*/  FFMA.FTZ R180, R165, c[0x0][0x23c], -R114.reuse ;  /* 0x00008f00a5b47a23 */ /* 0x100fe40000010872 */
[----:B------:R-:W-:Y:S02]  /*9030*/  FFMA.FTZ R186, R109, c[0x0][0x23c], -R114 ;  /* 0x00008f006dba7a23 */ /* 0x000fe40000010872 */
[--C-:B------:R-:W-:Y:S01]  /*9040*/  FFMA.FTZ R161, R161, c[0x0][0x23c], -R112.reuse ;  /* 0x00008f00a1a17a23 */ /* 0x100fe20000010870 */
[----:B---3--:R-:W-:Y:S01]  /*9050*/  HMMA.16816.F32 R24, R48, R32, R24 ;  /* 0x000000203018723c */ /* 0x008fe20000001818 */
[--C-:B------:R-:W-:Y:S01]  /*9060*/  FFMA.FTZ R182, R151, c[0x0][0x23c], -R112.reuse ;  /* 0x00008f0097b67a23 */ /* 0x100fe20000010870 */
[----:B------:R-:W3:Y:S01]  /*9070*/  MUFU.EX2 R131, R131 ;  /* 0x0000008300837308 */ /* 0x000ee20000000800 */
[----:B------:R-:W-:-:S02]  /*9080*/  FFMA.FTZ R149, R149, c[0x0][0x23c], -R112 ;  /* 0x00008f0095957a23 */ /* 0x000fc40000010870 */
[----:B------:R-:W-:Y:S02]  /*9090*/  FFMA.FTZ R184, R145, c[0x0][0x23c], -R112 ;  /* 0x00008f0091b87a23 */ /* 0x000fe40000010870 */
[--C-:B------:R-:W-:Y:S01]  /*90a0*/  FFMA.FTZ R135, R135, c[0x0][0x23c], -R114.reuse ;  /* 0x00008f0087877a23 */ /* 0x100fe20000010872 */
[C---:B------:R-:W-:Y:S01]  /*90b0*/  HMMA.16816.F32 R20, R48.reuse, R34, R20 ;  /* 0x000000223014723c */ /* 0x040fe20000001814 */
[----:B------:R-:W5:Y:S01]  /*90c0*/  LDSM.16.MT88.4 R32, [R237+0xb000] ;  /* 0x00b00000ed20783b */ /* 0x000f620000004200 */
[----:B------:R-:W-:Y:S01]  /*90d0*/  MUFU.EX2 R132, R132 ;  /* 0x0000008400847308 */ /* 0x000fe20000000800 */
[--C-:B------:R-:W-:Y:S02]  /*90e0*/  FFMA.FTZ R109, R129, c[0x0][0x23c], -R114.reuse ;  /* 0x00008f00816d7a23 */ /* 0x100fe40000010872 */
[----:B------:R-:W-:Y:S02]  /*90f0*/  FFMA.FTZ R188, R5, c[0x0][0x23c], -R114 ;  /* 0x00008f0005bc7a23 */ /* 0x000fe40000010872 */
[--C-:B------:R-:W-:Y:S01]  /*9100*/  FFMA.FTZ R5, R102, c[0x0][0x23c], -R112.reuse ;  /* 0x00008f0066057a23 */ /* 0x100fe20000010870 */
[----:B------:R-:W-:Y:S01]  /*9110*/  HMMA.16816.F32 R8, R48, R56, R8 ;  /* 0x000000383008723c */ /* 0x000fe20000001808 */
[--C-:B------:R-:W-:Y:S01]  /*9120*/  FFMA.FTZ R102, R103, c[0x0][0x23c], -R112.reuse ;  /* 0x00008f0067667a23 */ /* 0x100fe20000010870 */
[----:B------:R-:W1:Y:S01]  /*9130*/  MUFU.EX2 R133, R133 ;  /* 0x0000008500857308 */ /* 0x000e620000000800 */
[----:B------:R-:W-:-:S02]  /*9140*/  FFMA.FTZ R98, R98, c[0x0][0x23c], -R112 ;  /* 0x00008f0062627a23 */ /* 0x000fc40000010870 */
[----:B------:R-:W-:Y:S02]  /*9150*/  FFMA.FTZ R99, R99, c[0x0][0x23c], -R112 ;  /* 0x00008f0063637a23 */ /* 0x000fe40000010870 */
[--C-:B------:R-:W-:Y:S01]  /*9160*/  FFMA.FTZ R100, R100, c[0x0][0x23c], -R114.reuse ;  /* 0x00008f0064647a23 */ /* 0x100fe20000010872 */
[C---:B------:R-:W-:Y:S01]  /*9170*/  HMMA.16816.F32 R44, R48.reuse, R58, R44 ;  /* 0x0000003a302c723c */ /* 0x040fe2000000182c */
[----:B------:R-:W5:Y:S01]  /*9180*/  LDSM.16.MT88.4 R56, [R234+0xb000] ;  /* 0x00b00000ea38783b */ /* 0x000f620000004200 */
[----:B------:R-:W-:Y:S01]  /*9190*/  MUFU.EX2 R137, R137 ;  /* 0x0000008900897308 */ /* 0x000fe20000000800 */
[--C-:B------:R-:W-:Y:S02]  /*91a0*/  FFMA.FTZ R101, R101, c[0x0][0x23c], -R114.reuse ;  /* 0x00008f0065657a23 */ /* 0x100fe40000010872 */
[--C-:B------:R-:W-:Y:S02]  /*91b0*/  FFMA.FTZ R96, R96, c[0x0][0x23c], -R114.reuse ;  /* 0x00008f0060607a23 */ /* 0x100fe40000010872 */
[----:B------:R-:W-:Y:S01]  /*91c0*/  FFMA.FTZ R97, R97, c[0x0][0x23c], -R114 ;  /* 0x00008f0061617a23 */ /* 0x000fe20000010872 */
[----:B------:R-:W-:Y:S01]  /*91d0*/  HMMA.16816.F32 R40, R48, R52, R40 ;  /* 0x000000343028723c */ /* 0x000fe20000001828 */
[--C-:B------:R-:W-:Y:S01]  /*91e0*/  FFMA.FTZ R94, R94, c[0x0][0x23c], -R112.reuse ;  /* 0x00008f005e5e7a23 */ /* 0x100fe20000010870 */
[----:B------:R-:W3:Y:S01]  /*91f0*/  MUFU.EX2 R134, R134 ;  /* 0x0000008600867308 */ /* 0x000ee20000000800 */
[----:B------:R-:W-:-:S02]  /*9200*/  FFMA.FTZ R95, R95, c[0x0][0x23c], -R112 ;  /* 0x00008f005f5f7a23 */ /* 0x000fc40000010870 */
[--C-:B------:R-:W-:Y:S02]  /*9210*/  FFMA.FTZ R90, R90, c[0x0][0x23c], -R112.reuse ;  /* 0x00008f005a5a7a23 */ /* 0x100fe40000010870 */
[----:B------:R-:W-:Y:S01]  /*9220*/  FFMA.FTZ R91, R91, c[0x0][0x23c], -R112 ;  /* 0x00008f005b5b7a23 */ /* 0x000fe20000010870 */
[----:B------:R-:W-:Y:S01]  /*9230*/  HMMA.16816.F32 R36, R48, R54, R36 ;  /* 0x000000363024723c */ /* 0x000fe20000001824 */
[----:B------:R-:W5:Y:S01]  /*9240*/  LDSM.16.MT88.4 R52, [R233+0xb000] ;  /* 0x00b00000e934783b */ /* 0x000f620000004200 */
[----:B------:R-:W-:Y:S01]  /*9250*/  MUFU.EX2 R136, R136 ;  /* 0x0000008800887308 */ /* 0x000fe20000000800 */
[--C-:B------:R-:W-:Y:S02]  /*9260*/  FFMA.FTZ R92, R92, c[0x0][0x23c], -R114.reuse ;  /* 0x00008f005c5c7a23 */ /* 0x100fe40000010872 */
[--C-:B------:R-:W-:Y:S02]  /*9270*/  FFMA.FTZ R93, R93, c[0x0][0x23c], -R114.reuse ;  /* 0x00008f005d5d7a23 */ /* 0x100fe40000010872 */
[----:B-1----:R-:W-:Y:S01]  /*9280*/  F2FP.PACK_AB R49, R3, R118 ;  /* 0x000000760331723e */ /* 0x002fe200000000ff */
[--C-:B------:R-:W-:Y:S01]  /*9290*/  FFMA.FTZ R88, R88, c[0x0][0x23c], -R114.reuse ;  /* 0x00008f0058587a23 */ /* 0x100fe20000010872 */
[----:B--2---:R-:W-:Y:S01]  /*92a0*/  F2FP.PACK_AB R51, R128, R127 ;  /* 0x0000007f8033723e */ /* 0x004fe200000000ff */
[----:B------:R-:W1:Y:S01]  /*92b0*/  MUFU.EX2 R139, R139 ;  /* 0x0000008b008b7308 */ /* 0x000e620000000800 */
[----:B---3--:R-:W-:Y:S01]  /*92c0*/  F2FP.PACK_AB R48, R131, R130 ;  /* 0x000000828330723e */ /* 0x008fe200000000ff */
[----:B------:R-:W-:Y:S01]  /*92d0*/  FFMA.FTZ R89, R89, c[0x0][0x23c], -R114 ;  /* 0x00008f0059597a23 */ /* 0x000fe20000010872 */
[----:B------:R-:W-:Y:S01]  /*92e0*/  F2FP.PACK_AB R50, R133, R132 ;  /* 0x000000848532723e */ /* 0x000fe200000000ff */
[----:B------:R-:W-:-:S02]  /*92f0*/  FFMA.FTZ R86, R86, c[0x0][0x23c], -R112 ;  /* 0x00008f0056567a23 */ /* 0x000fc40000010870 */
[--C-:B------:R-:W-:Y:S02]  /*9300*/  FFMA.FTZ R87, R87, c[0x0][0x23c], -R112.reuse ;  /* 0x00008f0057577a23 */ /* 0x100fe40000010870 */
[----:B------:R-:W-:Y:S01]  /*9310*/  MUFU.EX2 R138, R138 ;  /* 0x0000008a008a7308 */ /* 0x000fe20000000800 */
[--C-:B------:R-:W-:Y:S01]  /*9320*/  FFMA.FTZ R82, R82, c[0x0][0x23c], -R112.reuse ;  /* 0x00008f0052527a23 */ /* 0x100fe20000010870 */
[C---:B----4-:R-:W-:Y:S01]  /*9330*/  HMMA.16816.F32 R16, R48.reuse, R28, R16 ;  /* 0x0000001c3010723c */ /* 0x050fe20000001810 */
[----:B------:R-:W-:Y:S02]  /*9340*/  FFMA.FTZ R83, R83, c[0x0][0x23c], -R112 ;  /* 0x00008f0053537a23 */ /* 0x000fe40000010870 */
[--C-:B------:R-:W-:Y:S02]  /*9350*/  FFMA.FTZ R84, R84, c[0x0][0x23c], -R114.reuse ;  /* 0x00008f0054547a23 */ /* 0x100fe40000010872 */
[--C-:B------:R-:W-:Y:S01]  /*9360*/  FFMA.FTZ R85, R85, c[0x0][0x23c], -R114.reuse ;  /* 0x00008f0055557a23 */ /* 0x100fe20000010872 */
[----:B------:R-:W2:Y:S01]  /*9370*/  MUFU.EX2 R141, R141 ;  /* 0x0000008d008d7308 */ /* 0x000ea20000000800 */
[--C-:B------:R-:W-:Y:S01]  /*9380*/  FFMA.FTZ R80, R80, c[0x0][0x23c], -R114.reuse ;  /* 0x00008f0050507a23 */ /* 0x100fe20000010872 */
[----:B------:R-:W-:Y:S01]  /*9390*/  HMMA.16816.F32 R12, R48, R30, R12 ;  /* 0x0000001e300c723c */ /* 0x000fe2000000180c */
[----:B------:R-:W3:Y:S01]  /*93a0*/  LDSM.16.MT88.4 R28, [R235+0xb800] ;  /* 0x00b80000eb1c783b */ /* 0x000ee20000004200 */
[----:B------:R-:W-:-:S02]  /*93b0*/  FFMA.FTZ R81, R81, c[0x0][0x23c], -R114 ;  /* 0x00008f0051517a23 */ /* 0x000fc40000010872 */
[----:B------:R-:W-:Y:S02]  /*93c0*/  FADD.FTZ R111, R111, R110 ;  /* 0x0000006e6f6f7221 */ /* 0x000fe40000010000 */
[----:B------:R-:W-:Y:S01]  /*93d0*/  MUFU.EX2 R140, R140 ;  /* 0x0000008c008c7308 */ /* 0x000fe20000000800 */
[----:B------:R-:W-:Y:S01]  /*93e0*/  FADD.FTZ R116, R117, R116 ;  /* 0x0000007475747221 */ /* 0x000fe20000010000 */
[C---:B-----5:R-:W-:Y:S01]  /*93f0*/  HMMA.16816.F32 R24, R48.reuse, R32, R24 ;  /* 0x000000203018723c */ /* 0x060fe20000001818 */
[----:B------:R-:W-:Y:S02]  /*9400*/  FADD.FTZ R108, R108, R111 ;  /* 0x0000006f6c6c7221 */ /* 0x000fe40000010000 */
[----:B------:R-:W-:Y:S02]  /*9410*/  FADD.FTZ R115, R115, R116 ;  /* 0x0000007473737221 */ /* 0x000fe40000010000 */
[----:B------:R-:W-:Y:S01]  /*9420*/  FADD.FTZ R107, R107, R108 ;  /* 0x0000006c6b6b7221 */ /* 0x000fe20000010000 */
[----:B------:R-:W4:Y:S01]  /*9430*/  MUFU.EX2 R143, R143 ;  /* 0x0000008f008f7308 */ /* 0x000f220000000800 */
[----:B------:R-:W-:Y:S01]  /*9440*/  FADD.FTZ R115, R4, R115 ;  /* 0x0000007304737221 */ /* 0x000fe20000010000 */
[----:B------:R-:W-:Y:S01]  /*9450*/  HMMA.16816.F32 R20, R48, R34, R20 ;  /* 0x000000223014723c */ /* 0x000fe20000001814 */
[----:B------:R-:W5:Y:S01]  /*9460*/  LDSM.16.MT88.4 R32, [R237+0xb800] ;  /* 0x00b80000ed20783b */ /* 0x000f620000004200 */
[----:B------:R-:W-:-:S02]  /*9470*/  FADD.FTZ R122, R122, R107 ;  /* 0x0000006b7a7a7221 */ /* 0x000fc40000010000 */
[----:B------:R-:W-:Y:S02]  /*9480*/  FADD.FTZ R126, R126, R115 ;  /* 0x000000737e7e7221 */ /* 0x000fe40000010000 */
[----:B------:R-:W-:Y:S01]  /*9490*/  MUFU.EX2 R147, R147 ;  /* 0x0000009300937308 */ /* 0x000fe20000000800 */
[----:B------:R-:W-:Y:S01]  /*94a0*/  FADD.FTZ R121, R121, R122 ;  /* 0x0000007a79797221 */ /* 0x000fe20000010000 */
[C---:B------:R-:W-:Y:S01]  /*94b0*/  HMMA.16816.F32 R8, R48.reuse, R56, R8 ;  /* 0x000000383008723c */ /* 0x040fe20000001808 */
[----:B------:R-:W-:Y:S02]  /*94c0*/  FADD.FTZ R125, R125, R126 ;  /* 0x0000007e7d7d7221 */ /* 0x000fe40000010000 */
[----:B------:R-:W-:Y:S02]  /*94d0*/  FADD.FTZ R120, R120, R121 ;  /* 0x0000007978787221 */ /* 0x000fe40000010000 */
[--C-:B------:R-:W-:Y:S01]  /*94e0*/  FFMA.FTZ R4, R72, c[0x0][0x23c], -R114.reuse ;  /* 0x00008f0048047a23 */ /* 0x100fe20000010872 */
[----:B------:R-:W1:Y:S01]  /*94f0*/  MUFU.EX2 R142, R142 ;  /* 0x0000008e008e7308 */ /* 0x000e620000000800 */
[----:B------:R-:W-:Y:S01]  /*9500*/  FADD.FTZ R124, R124, R125 ;  /* 0x0000007d7c7c7221 */ /* 0x000fe20000010000 */
[----:B------:R-:W-:Y:S01]  /*9510*/  HMMA.16816.F32 R44, R48, R58, R44 ;  /* 0x0000003a302c723c */ /* 0x000fe2000000182c */
[----:B------:R-:W5:Y:S01]  /*9520*/  LDSM.16.MT88.4 R56, [R234+0xb800] ;  /* 0x00b80000ea38783b */ /* 0x000f620000004200 */
[----:B------:R-:W-:-:S02]  /*9530*/  FFMA.FTZ R73, R73, c[0x0][0x23c], -R114 ;  /* 0x00008f0049497a23 */ /* 0x000fc40000010872 */
[----:B------:R-:W-:Y:S02]  /*9540*/  FADD.FTZ R119, R119, R120 ;  /* 0x0000007877777221 */ /* 0x000fe40000010000 */
[----:B------:R-:W-:Y:S01]  /*9550*/  MUFU.EX2 R144, R144 ;  /* 0x0000009000907308 */ /* 0x000fe20000000800 */
[----:B------:R-:W-:Y:S01]  /*9560*/  FADD.FTZ R123, R123, R124 ;  /* 0x0000007c7b7b7221 */ /* 0x000fe20000010000 */
[C---:B------:R-:W-:Y:S01]  /*9570*/  HMMA.16816.F32 R40, R48.reuse, R52, R40 ;  /* 0x000000343028723c */ /* 0x040fe20000001828 */
[----:B------:R-:W-:Y:S02]  /*9580*/  FADD.FTZ R118, R118, R119 ;  /* 0x0000007776767221 */ /* 0x000fe40000010000 */
[----:B------:R-:W-:Y:S02]  /*9590*/  FADD.FTZ R130, R130, R123 ;  /* 0x0000007b82827221 */ /* 0x000fe40000010000 */
[----:B------:R-:W-:Y:S01]  /*95a0*/  FADD.FTZ R118, R3, R118 ;  /* 0x0000007603767221 */ /* 0x000fe20000010000 */
[----:B------:R-:W3:Y:S01]  /*95b0*/  MUFU.EX2 R153, R153 ;  /* 0x0000009900997308 */ /* 0x000ee20000000800 */
[----:B------:R-:W-:Y:S01]  /*95c0*/  FADD.FTZ R131, R131, R130 ;  /* 0x0000008283837221 */ /* 0x000fe20000010000 */
[----:B------:R-:W-:Y:S01]  /*95d0*/  HMMA.16816.F32 R36, R48, R54, R36 ;  /* 0x000000363024723c */ /* 0x000fe20000001824 */
[----:B------:R-:W5:Y:S01]  /*95e0*/  LDSM.16.MT88.4 R52, [R233+0xb800] ;  /* 0x00b80000e934783b */ /* 0x000f620000004200 */
[----:B------:R-:W-:-:S02]  /*95f0*/  FADD.FTZ R127, R127, R118 ;  /* 0x000000767f7f7221 */ /* 0x000fc40000010000 */
[----:B------:R-:W-:Y:S02]  /*9600*/  FADD.FTZ R132, R132, R131 ;  /* 0x0000008384847221 */ /* 0x000fe40000010000 */
[----:B------:R-:W-:Y:S01]  /*9610*/  MUFU.EX2 R146, R146 ;  /* 0x0000009200927308 */ /* 0x000fe20000000800 */
[----:B------:R-:W-:Y:S01]  /*9620*/  F2FP.PACK_AB R49, R134, R137 ;  /* 0x000000898631723e */ /* 0x000fe200000000ff */
[----:B------:R-:W-:Y:S01]  /*9630*/  FADD.FTZ R128, R128, R127 ;  /* 0x0000007f80807221 */ /* 0x000fe20000010000 */
[----:B-1----:R-:W-:Y:S01]  /*9640*/  F2FP.PACK_AB R51, R139, R136 ;  /* 0x000000888b33723e */ /* 0x002fe200000000ff */
[----:B------:R-:W-:Y:S01]  /*9650*/  FADD.FTZ R133, R133, R132 ;  /* 0x0000008485857221 */ /* 0x000fe20000010000 */
[----:B--2---:R-:W-:Y:S01]  /*9660*/  F2FP.PACK_AB R48, R141, R138 ;  /* 0x0000008a8d30723e */ /* 0x004fe200000000ff */
[----:B------:R-:W-:Y:S01]  /*9670*/  FADD.FTZ R137, R137, R128 ;  /* 0x0000008089897221 */ /* 0x000fe20000010000 */
[----:B----4-:R-:W-:Y:S01]  /*9680*/  F2FP.PACK_AB R50, R143, R140 ;  /* 0x0000008c8f32723e */ /* 0x010fe200000000ff */
[----:B------:R-:W1:Y:S01]  /*9690*/  MUFU.EX2 R155, R155 ;  /* 0x0000009b009b7308 */ /* 0x000e620000000800 */
[----:B------:R-:W-:-:S02]  /*96a0*/  FADD.FTZ R138, R138, R133 ;  /* 0x000000858a8a7221 */ /* 0x000fc40000010000 */
[----:B------:R-:W-:Y:S02]  /*96b0*/  FADD.FTZ R137, R134, R137 ;  /* 0x0000008986897221 */ /* 0x000fe40000010000 */
[----:B------:R-:W-:Y:S01]  /*96c0*/  FADD.FTZ R141, R141, R138 ;  /* 0x0000008a8d8d7221 */ /* 0x000fe20000010000 */
[C---:B---3--:R-:W-:Y:S01]  /*96d0*/  HMMA.16816.F32 R16, R48.reuse, R28, R16 ;  /* 0x0000001c3010723c */ /* 0x048fe20000001810 */
[----:B------:R-:W-:Y:S01]  /*96e0*/  FADD.FTZ R136, R136, R137 ;  /* 0x0000008988887221 */ /* 0x000fe20000010000 */
[----:B------:R-:W-:Y:S01]  /*96f0*/  MUFU.EX2 R148, R148 ;  /* 0x0000009400947308 */ /* 0x000fe20000000800 */
[----:B------:R-:W-:Y:S02]  /*9700*/  FADD.FTZ R140, R140, R141 ;  /* 0x0000008d8c8c7221 */ /* 0x000fe40000010000 */
[----:B------:R-:W-:Y:S02]  /*9710*/  FADD.FTZ R136, R139, R136 ;  /* 0x000000888b887221 */ /* 0x000fe40000010000 */
[----:B------:R-:W-:Y:S01]  /*9720*/  FADD.FTZ R143, R143, R140 ;  /* 0x0000008c8f8f7221 */ /* 0x000fe20000010000 */
[----:B------:R-:W-:Y:S01]  /*9730*/  HMMA.16816.F32 R12, R48, R30, R12 ;  /* 0x0000001e300c723c */ /* 0x000fe2000000180c */
[----:B------:R-:W2:Y:S01]  /*9740*/  LDSM.16.MT88.4 R28, [R235+0xc000] ;  /* 0x00c00000eb1c783b */ /* 0x000ea20000004200 */
[----:B------:R-:W3:Y:S01]  /*9750*/  MUFU.EX2 R157, R157 ;  /* 0x0000009d009d7308 */ /* 0x000ee20000000800 */
[----:B------:R-:W-:-:S02]  /*9760*/  FFMA.FTZ R3, R70, c[0x0][0x23c], -R112 ;  /* 0x00008f0046037a23 */ /* 0x000fc40000010870 */
[--C-:B------:R-:W-:Y:S02]  /*9770*/  FFMA.FTZ R70, R71, c[0x0][0x23c], -R112.reuse ;  /* 0x00008f0047467a23 */ /* 0x100fe40000010870 */
[--C-:B------:R-:W-:Y:S01]  /*9780*/  FFMA.FTZ R66, R66, c[0x0][0x23c], -R112.reuse ;  /* 0x00008f0042427a23 */ /* 0x100fe20000010870 */
[C---:B-----5:R-:W-:Y:S01]  /*9790*/  HMMA.16816.F32 R24, R48.reuse, R32, R24 ;  /* 0x000000203018723c */ /* 0x060fe20000001818 */
[----:B------:R-:W-:Y:S01]  /*97a0*/  FFMA.FTZ R67, R67, c[0x0][0x23c], -R112 ;  /* 0x00008f0043437a23 */ /* 0x000fe20000010870 */
[----:B------:R-:W-:Y:S01]  /*97b0*/  MUFU.EX2 R159, R159 ;  /* 0x0000009f009f7308 */ /* 0x000fe20000000800 */
[--C-:B------:R-:W-:Y:S02]  /*97c0*/  FFMA.FTZ R68, R68, c[0x0][0x23c], -R114.reuse ;  /* 0x00008f0044447a23 */ /* 0x100fe40000010872 */
[--C-:B------:R-:W-:Y:S02]  /*97d0*/  FFMA.FTZ R69, R69, c[0x0][0x23c], -R114.reuse ;  /* 0x00008f0045457a23 */ /* 0x100fe40000010872 */
[--C-:B------:R-:W-:Y:S01]  /*97e0*/  FFMA.FTZ R64, R64, c[0x0][0x23c], -R114.reuse ;  /* 0x00008f0040407a23 */ /* 0x100fe20000010872 */
[----:B------:R-:W-:Y:S01]  /*97f0*/  HMMA.16816.F32 R20, R48, R34, R20 ;  /* 0x000000223014723c */ /* 0x000fe20000001814 */
[----:B------:R-:W4:Y:S01]  /*9800*/  LDSM.16.MT88.4 R32, [R237+0xc000] ;  /* 0x00c00000ed20783b */ /* 0x000f220000004200 */
[----:B------:R-:W5:Y:S01]  /*9810*/  MUFU.EX2 R150, R150 ;  /* 0x0000009600967308 */ /* 0x000f620000000800 */
[----:B------:R-:W-:-:S02]  /*9820*/  FFMA.FTZ R65, R65, c[0x0][0x23c], -R114 ;  /* 0x00008f0041417a23 */ /* 0x000fc40000010872 */
[--C-:B------:R-:W-:Y:S02]  /*9830*/  FFMA.FTZ R62, R62, c[0x0][0x23c], -R112.reuse ;  /* 0x00008f003e3e7a23 */ /* 0x100fe40000010870 */
[--C-:B------:R-:W-:Y:S01]  /*9840*/  FFMA.FTZ R63, R63, c[0x0][0x23c], -R112.reuse ;  /* 0x00008f003f3f7a23 */ /* 0x100fe20000010870 */
[C---:B------:R-:W-:Y:S01]  /*9850*/  HMMA.16816.F32 R8, R48.reuse, R56, R8 ;  /* 0x000000383008723c */ /* 0x040fe20000001808 */
[----:B------:R-:W-:Y:S01]  /*9860*/  FFMA.FTZ R71, R104, c[0x0][0x23c], -R112 ;  /* 0x00008f0068477a23 */ /* 0x000fe20000010870 */
[----:B------:R-:W-:Y:S06]  /*9870*/  MUFU.EX2 R152, R152 ;  /* 0x0000009800987308 */ /* 0x000fec0000000800 */
[C---:B------:R-:W-:Y:S01]  /*9880*/  HMMA.16816.F32 R44, R48.reuse, R58, R44 ;  /* 0x0000003a302c723c */ /* 0x040fe2000000182c */
[----:B------:R-:W4:Y:S01]  /*9890*/  LDSM.16.MT88.4 R56, [R234+0xc000] ;  /* 0x00c00000ea38783b */ /* 0x000f220000004200 */
[----:B------:R-:W1:Y:S06]  /*98a0*/  MUFU.EX2 R163, R163 ;  /* 0x000000a300a37308 */ /* 0x000e6c0000000800 */
[C---:B------:R-:W-:Y:S02]  /*98b0*/  HMMA.16816.F32 R40, R48.reuse, R52, R40 ;  /* 0x000000343028723c */ /* 0x040fe40000001828 */
[----:B------:R-:W-:Y:S06]  /*98c0*/  MUFU.EX2 R154, R154 ;  /* 0x0000009a009a7308 */ /* 0x000fec0000000800 */
[----:B------:R-:W-:Y:S01]  /*98d0*/  HMMA.16816.F32 R36, R48, R54, R36 ;  /* 0x000000363024723c */ /* 0x000fe20000001824 */
[----:B------:R-:W5:Y:S01]  /*98e0*/  LDSM.16.MT88.4 R52, [R233+0xc000] ;  /* 0x00c00000e934783b */ /* 0x000f620000004200 */
[----:B------:R-:W2:Y:S05]  /*98f0*/  MUFU.EX2 R169, R169 ;  /* 0x000000a900a97308 */ /* 0x000eaa0000000800 */
[----:B------:R-:W-:-:S02]  /*9900*/  F2FP.PACK_AB R49, R142, R147 ;  /* 0x000000938e31723e */ /* 0x000fc400000000ff */
[----:B------:R-:W-:Y:S01]  /*9910*/  F2FP.PACK_AB R51, R153, R144 ;  /* 0x000000909933723e */ /* 0x000fe200000000ff */
[----:B------:R-:W-:Y:S01]  /*9920*/  MUFU.EX2 R156, R156 ;  /* 0x0000009c009c7308 */ /* 0x000fe20000000800 */
[----:B-1----:R-:W-:Y:S01]  /*9930*/  F2FP.PACK_AB R48, R155, R146 ;  /* 0x000000929b30723e */ /* 0x002fe200000000ff */
[----:B------:R-:W-:Y:S01]  /*9940*/  FADD.FTZ R146, R146, R143 ;  /* 0x0000008f92927221 */ /* 0x000fe20000010000 */
[----:B---3--:R-:W-:-:S03]  /*9950*/  F2FP.PACK_AB R50, R157, R148 ;  /* 0x000000949d32723e */ /* 0x008fc600000000ff */
[----:B------:R-:W-:Y:S02]  /*9960*/  FADD.FTZ R155, R155, R146 ;  /* 0x000000929b9b7221 */ /* 0x000fe40000010000 */
[----:B------:R-:W1:Y:S02]  /*9970*/  MUFU.EX2 R175, R175 ;  /* 0x000000af00af7308 */ /* 0x000e640000000800 */
[----:B--2---:R-:W-:Y:S01]  /*9980*/  HMMA.16816.F32 R16, R48, R28, R16 ;  /* 0x0000001c3010723c */ /* 0x004fe20000001810 */
[----:B------:R-:W-:-:S04]  /*9990*/  FADD.FTZ R148, R148, R155 ;  /* 0x0000009b94947221 */ /* 0x000fc80000010000 */
[----:B------:R-:W-:Y:S01]  /*99a0*/  FADD.FTZ R157, R157, R148 ;  /* 0x000000949d9d7221 */ /* 0x000fe20000010000 */
[----:B------:R-:W-:Y:S02]  /*99b0*/  MUFU.EX2 R181, R181 ;  /* 0x000000b500b57308 */ /* 0x000fe40000000800 */
[C---:B------:R-:W-:Y:S01]  /*99c0*/  HMMA.16816.F32 R12, R48.reuse, R30, R12 ;  /* 0x0000001e300c723c */ /* 0x040fe2000000180c */
[----:B------:R-:W2:Y:S05]  /*99d0*/  LDSM.16.MT88.4 R28, [R235+0xc800] ;  /* 0x00c80000eb1c783b */ /* 0x000eaa0000004200 */
[----:B------:R-:W3:Y:S02]  /*99e0*/  MUFU.EX2 R158, R158 ;  /* 0x0000009e009e7308 */ /* 0x000ee40000000800 */
[C---:B----4-:R-:W-:Y:S06]  /*99f0*/  HMMA.16816.F32 R24, R48.reuse, R32, R24 ;  /* 0x000000203018723c */ /* 0x050fec0000001818 */
[----:B------:R-:W-:Y:S02]  /*9a00*/  MUFU.EX2 R160, R160 ;  /* 0x000000a000a07308 */ /* 0x000fe40000000800 */
[C---:B------:R-:W-:Y:S01]  /*9a10*/  HMMA.16816.F32 R20, R48.reuse, R34, R20 ;  /* 0x000000223014723c */ /* 0x040fe20000001814 */
[----:B------:R-:W4:Y:S05]  /*9a20*/  LDSM.16.MT88.4 R32, [R237+0xc800] ;  /* 0x00c80000ed20783b */ /* 0x000f2a0000004200 */
[----:B------:R-:W1:Y:S02]  /*9a30*/  MUFU.EX2 R185, R185 ;  /* 0x000000b900b97308 */ /* 0x000e640000000800 */
[C---:B------:R-:W-:Y:S06]  /*9a40*/  HMMA.16816.F32 R8, R48.reuse, R56, R8 ;  /* 0x000000383008723c */ /* 0x040fec0000001808 */
[----:B------:R-:W-:Y:S02]  /*9a50*/  MUFU.EX2 R162, R162 ;  /* 0x000000a200a27308 */ /* 0x000fe40000000800 */
[C---:B------:R-:W-:Y:S01]  /*9a60*/  HMMA.16816.F32 R44, R48.reuse, R58, R44 ;  /* 0x0000003a302c723c */ /* 0x040fe2000000182c */
[----:B------:R-:W3:Y:S05]  /*9a70*/  LDSM.16.MT88.4 R56, [R234+0xc800] ;  /* 0x00c80000ea38783b */ /* 0x000eea0000004200 */
[----:B------:R-:W1:Y:S02]  /*9a80*/  MUFU.EX2 R197, R197 ;  /* 0x000000c500c57308 */ /* 0x000e640000000800 */
[C---:B-----5:R-:W-:Y:S06]  /*9a90*/  HMMA.16816.F32 R40, R48.reuse, R52, R40 ;  /* 0x000000343028723c */ /* 0x060fec0000001828 */
[----:B------:R-:W-:Y:S02]  /*9aa0*/  MUFU.EX2 R164, R164 ;  /* 0x000000a400a47308 */ /* 0x000fe40000000800 */
[----:B------:R-:W-:Y:S01]  /*9ab0*/  HMMA.16816.F32 R36, R48, R54, R36 ;  /* 0x000000363024723c */ /* 0x000fe20000001824 */
[----:B------:R-:W5:Y:S05]  /*9ac0*/  LDSM.16.MT88.4 R52, [R233+0xc800] ;  /* 0x00c80000e934783b */ /* 0x000f6a0000004200 */
[----:B------:R-:W3:Y:S01]  /*9ad0*/  MUFU.EX2 R205, R205 ;  /* 0x000000cd00cd7308 */ /* 0x000ee20000000800 */
[----:B------:R-:W-:-:S02]  /*9ae0*/  F2FP.PACK_AB R49, R150, R159 ;  /* 0x0000009f9631723e */ /* 0x000fc400000000ff */
[----:B------:R-:W-:Y:S02]  /*9af0*/  F2FP.PACK_AB R51, R163, R152 ;  /* 0x00000098a333723e */ /* 0x000fe400000000ff */
[----:B------:R-:W-:Y:S01]  /*9b00*/  F2FP.PACK_AB R48, R169, R154 ;  /* 0x0000009aa930723e */ /* 0x000fe200000000ff */
[----:B------:R-:W-:Y:S01]  /*9b10*/  FADD.FTZ R154, R154, R157 ;  /* 0x0000009d9a9a7221 */ /* 0x000fe20000010000 */
[----:B-1----:R-:W-:Y:S01]  /*9b20*/  F2FP.PACK_AB R50, R175, R156 ;  /* 0x0000009caf32723e */ /* 0x002fe200000000ff */
[----:B------:R-:W-:Y:S02]  /*9b30*/  MUFU.EX2 R213, R213 ;  /* 0x000000d500d57308 */ /* 0x000fe40000000800 */
[----:B------:R-:W-:-:S04]  /*9b40*/  FADD.FTZ R169, R169, R154 ;  /* 0x0000009aa9a97221 */ /* 0x000fc80000010000 */
[----:B--2---:R-:W-:Y:S01]  /*9b50*/  HMMA.16816.F32 R16, R48, R28, R16 ;  /* 0x0000001c3010723c */ /* 0x004fe20000001810 */
[----:B------:R-:W-:Y:S01]  /*9b60*/  FADD.FTZ R156, R156, R169 ;  /* 0x000000a99c9c7221 */ /* 0x000fe20000010000 */
[----:B------:R-:W1:Y:S03]  /*9b70*/  MUFU.EX2 R166, R166 ;  /* 0x000000a600a67308 */ /* 0x000e660000000800 */
[----:B------:R-:W-:-:S03]  /*9b80*/  FADD.FTZ R175, R175, R156 ;  /* 0x0000009cafaf7221 */ /* 0x000fc60000010000 */
[C---:B------:R-:W-:Y:S01]  /*9b90*/  HMMA.16816.F32 R12, R48.reuse, R30, R12 ;  /* 0x0000001e300c723c */ /* 0x040fe2000000180c */
[----:B------:R-:W2:Y:S01]  /*9ba0*/  LDSM.16.MT88.4 R28, [R235+0xd000] ;  /* 0x00d00000eb1c783b */ /* 0x000ea20000004200 */
[----:B------:R-:W-:Y:S06]  /*9bb0*/  MUFU.EX2 R168, R168 ;  /* 0x000000a800a87308 */ /* 0x000fec0000000800 */
[C---:B----4-:R-:W-:Y:S02]  /*9bc0*/  HMMA.16816.F32 R24, R48.reuse, R32, R24 ;  /* 0x000000203018723c */ /* 0x050fe40000001818 */
[----:B------:R-:W4:Y:S06]  /*9bd0*/  MUFU.EX2 R207, R207 ;  /* 0x000000cf00cf7308 */ /* 0x000f2c0000000800 */
[C---:B------:R-:W-:Y:S01]  /*9be0*/  HMMA.16816.F32 R20, R48.reuse, R34, R20 ;  /* 0x000000223014723c */ /* 0x040fe20000001814 */
[----:B------:R-:W1:Y:S01]  /*9bf0*/  LDSM.16.MT88.4 R32, [R237+0xd000] ;  /* 0x00d00000ed20783b */ /* 0x000e620000004200 */
[----:B------:R-:W-:Y:S06]  /*9c00*/  MUFU.EX2 R170, R170 ;  /* 0x000000aa00aa7308 */ /* 0x000fec0000000800 */
[C---:B---3--:R-:W-:Y:S02]  /*9c10*/  HMMA.16816.F32 R8, R48.reuse, R56, R8 ;  /* 0x000000383008723c */ /* 0x048fe40000001808 */
[----:B------:R-:W3:Y:S06]  /*9c20*/  MUFU.EX2 R191, R191 ;  /* 0x000000bf00bf7308 */ /* 0x000eec0000000800 */
[C---:B------:R-:W-:Y:S01]  /*9c30*/  HMMA.16816.F32 R44, R48.reuse, R58, R44 ;  /* 0x0000003a302c723c */ /* 0x040fe2000000182c */
[----:B------:R-:W1:Y:S01]  /*9c40*/  LDSM.16.MT88.4 R56, [R234+0xd000] ;  /* 0x00d00000ea38783b */ /* 0x000e620000004200 */
[----:B------:R-:W-:Y:S06]  /*9c50*/  MUFU.EX2 R172, R172 ;  /* 0x000000ac00ac7308 */ /* 0x000fec0000000800 */
[C---:B-----5:R-:W-:Y:S02]  /*9c60*/  HMMA.16816.F32 R40, R48.reuse, R52, R40 ;  /* 0x000000343028723c */ /* 0x060fe40000001828 */
[----:B------:R-:W5:Y:S06]  /*9c70*/  MUFU.EX2 R189, R189 ;  /* 0x000000bd00bd7308 */ /* 0x000f6c0000000800 */
[----:B------:R-:W-:Y:S01]  /*9c80*/  HMMA.16816.F32 R36, R48, R54, R36 ;  /* 0x000000363024723c */ /* 0x000fe20000001824 */
[----:B------:R-:W3:Y:S01]  /*9c90*/  LDSM.16.MT88.4 R52, [R233+0xd000] ;  /* 0x00d00000e934783b */ /* 0x000ee20000004200 */
[----:B------:R-:W-:Y:S05]  /*9ca0*/  MUFU.EX2 R174, R174 ;  /* 0x000000ae00ae7308 */ /* 0x000fea0000000800 */
[----:B------:R-:W-:-:S02]  /*9cb0*/  F2FP.PACK_AB R49, R158, R181 ;  /* 0x000000b59e31723e */ /* 0x000fc400000000ff */
[----:B------:R-:W-:Y:S01]  /*9cc0*/  F2FP.PACK_AB R51, R185, R160 ;  /* 0x000000a0b933723e */ /* 0x000fe200000000ff */
[----:B------:R-:W1:Y:S01]  /*9cd0*/  MUFU.EX2 R183, R183 ;  /* 0x000000b700b77308 */ /* 0x000e620000000800 */
[----:B------:R-:W-:Y:S01]  /*9ce0*/  F2FP.PACK_AB R48, R197, R162 ;  /* 0x000000a2c530723e */ /* 0x000fe200000000ff */
[----:B------:R-:W-:Y:S01]  /*9cf0*/  FADD.FTZ R162, R162, R175 ;  /* 0x000000afa2a27221 */ /* 0x000fe20000010000 */
[----:B------:R-:W-:-:S03]  /*9d00*/  F2FP.PACK_AB R50, R205, R164 ;  /* 0x000000a4cd32723e */ /* 0x000fc600000000ff */
[----:B------:R-:W-:Y:S02]  /*9d10*/  FADD.FTZ R197, R197, R162 ;  /* 0x000000a2c5c57221 */ /* 0x000fe40000010000 */
[----:B------:R-:W-:Y:S02]  /*9d20*/  MUFU.EX2 R176, R176 ;  /* 0x000000b000b07308 */ /* 0x000fe40000000800 */
[----:B--2---:R-:W-:Y:S01]  /*9d30*/  HMMA.16816.F32 R16, R48, R28, R16 ;  /* 0x0000001c3010723c */ /* 0x004fe20000001810 */
[----:B------:R-:W-:-:S04]  /*9d40*/  FADD.FTZ R164, R164, R197 ;  /* 0x000000c5a4a47221 */ /* 0x000fc80000010000 */
[----:B------:R-:W-:Y:S01]  /*9d50*/  FADD.FTZ R205, R205, R164 ;  /* 0x000000a4cdcd7221 */ /* 0x000fe20000010000 */
[----:B------:R-:W-:Y:S02]  /*9d60*/  MUFU.EX2 R177, R177 ;  /* 0x000000b100b17308 */ /* 0x000fe40000000800 */
[C---:B------:R-:W-:Y:S01]  /*9d70*/  HMMA.16816.F32 R12, R48.reuse, R30, R12 ;  /* 0x0000001e300c723c */ /* 0x040fe2000000180c */
[----:B------:R-:W2:Y:S05]  /*9d80*/  LDSM.16.MT88.4 R28, [R235+0xd800] ;  /* 0x00d80000eb1c783b */ /* 0x000eaa0000004200 */
[----:B------:R-:W-:Y:S02]  /*9d90*/  MUFU.EX2 R173, R173 ;  /* 0x000000ad00ad7308 */ /* 0x000fe40000000800 */
[C---:B-1----:R-:W-:Y:S06]  /*9da0*/  HMMA.16816.F32 R24, R48.reuse, R32, R24 ;  /* 0x000000203018723c */ /* 0x042fec0000001818 */
[----:B------:R-:W1:Y:S02]  /*9db0*/  MUFU.EX2 R178, R178 ;  /* 0x000000b200b27308 */ /* 0x000e640000000800 */
[C---:B------:R-:W-:Y:S01]  /*9dc0*/  HMMA.16816.F32 R20, R48.reuse, R34, R20 ;  /* 0x000000223014723c */ /* 0x040fe20000001814 */
[----:B------:R-:W1:Y:S05]  /*9dd0*/  LDSM.16.MT88.4 R32, [R237+0xd800] ;  /* 0x00d80000ed20783b */ /* 0x000e6a0000004200 */
[----:B------:R-:W-:Y:S02]  /*9de0*/  MUFU.EX2 R167, R167 ;  /* 0x000000a700a77308 */ /* 0x000fe40000000800 */
[C---:B------:R-:W-:Y:S06]  /*9df0*/  HMMA.16816.F32 R8, R48.reuse, R56, R8 ;  /* 0x000000383008723c */ /* 0x040fec0000001808 */
[----:B------:R-:W1:Y:S02]  /*9e00*/  MUFU.EX2 R180, R180 ;  /* 0x000000b400b47308 */ /* 0x000e640000000800 */
[C---:B------:R-:W-:Y:S01]  /*9e10*/  HMMA.16816.F32 R44, R48.reuse, R58, R44 ;  /* 0x0000003a302c723c */ /* 0x040fe2000000182c */
[----:B------:R-:W1:Y:S05]  /*9e20*/  LDSM.16.MT88.4 R56, [R234+0xd800] ;  /* 0x00d80000ea38783b */ /* 0x000e6a0000004200 */
[----:B------:R-:W-:Y:S02]  /*9e30*/  MUFU.EX2 R161, R161 ;  /* 0x000000a100a17308 */ /* 0x000fe40000000800 */
[C---:B---3--:R-:W-:Y:S06]  /*9e40*/  HMMA.16816.F32 R40, R48.reuse, R52, R40 ;  /* 0x000000343028723c */ /* 0x048fec0000001828 */
[----:B------:R-:W3:Y:S02]  /*9e50*/  MUFU.EX2 R182, R182 ;  /* 0x000000b600b67308 */ /* 0x000ee40000000800 */
[----:B------:R-:W-:Y:S01]  /*9e60*/  HMMA.16816.F32 R36, R48, R54, R36 ;  /* 0x000000363024723c */ /* 0x000fe20000001824 */
[----:B------:R-:W3:Y:S05]  /*9e70*/  LDSM.16.MT88.4 R52, [R233+0xd800] ;  /* 0x00d80000e934783b */ /* 0x000eea0000004200 */
[----:B------:R-:W-:Y:S01]  /*9e80*/  MUFU.EX2 R149, R149 ;  /* 0x0000009500957308 */ /* 0x000fe20000000800 */
[----:B------:R-:W-:-:S02]  /*9e90*/  F2FP.PACK_AB R49, R166, R213 ;  /* 0x000000d5a631723e */ /* 0x000fc400000000ff */
[----:B----4-:R-:W-:Y:S02]  /*9ea0*/  F2FP.PACK_AB R51, R207, R168 ;  /* 0x000000a8cf33723e */ /* 0x010fe400000000ff */
[----:B------:R-:W-:Y:S01]  /*9eb0*/  F2FP.PACK_AB R48, R191, R170 ;  /* 0x000000aabf30723e */ /* 0x000fe200000000ff */
[----:B------:R-:W-:Y:S01]  /*9ec0*/  FADD.FTZ R170, R170, R205 ;  /* 0x000000cdaaaa7221 */ /* 0x000fe20000010000 */
[----:B-----5:R-:W-:Y:S01]  /*9ed0*/  F2FP.PACK_AB R50, R189, R172 ;  /* 0x000000acbd32723e */ /* 0x020fe200000000ff */
[----:B------:R-:W4:Y:S02]  /*9ee0*/  MUFU.EX2 R184, R184 ;  /* 0x000000b800b87308 */ /* 0x000f240000000800 */
[----:B------:R-:W-:-:S04]  /*9ef0*/  FADD.FTZ R191, R191, R170 ;  /* 0x000000aabfbf7221 */ /* 0x000fc80000010000 */
[C---:B--2---:R-:W-:Y:S02]  /*9f00*/  HMMA.16816.F32 R16, R48.reuse, R28, R16 ;  /* 0x0000001c3010723c */ /* 0x044fe40000001810 */
[----:B------:R-:W-:Y:S06]  /*9f10*/  MUFU.EX2 R135, R135 ;  /* 0x0000008700877308 */ /* 0x000fec0000000800 */
[C---:B------:R-:W-:Y:S01]  /*9f20*/  HMMA.16816.F32 R12, R48.reuse, R30, R12 ;  /* 0x0000001e300c723c */ /* 0x040fe2000000180c */
[----:B------:R-:W2:Y:S01]  /*9f30*/  LDSM.16.MT88.4 R28, [R235+0xe000] ;  /* 0x00e00000eb1c783b */ /* 0x000ea20000004200 */
[----:B------:R-:W5:Y:S06]  /*9f40*/  MUFU.EX2 R186, R186 ;  /* 0x000000ba00ba7308 */ /* 0x000f6c0000000800 */
[C---:B-1----:R-:W-:Y:S02]  /*9f50*/  HMMA.16816.F32 R24, R48.reuse, R32, R24 ;  /* 0x000000203018723c */ /* 0x042fe40000001818 */
[----:B------:R-:W-:Y:S06]  /*9f60*/  MUFU.EX2 R109, R109 ;  /* 0x0000006d006d7308 */ /* 0x000fec0000000800 */
[C---:B------:R-:W-:Y:S01]  /*9f70*/  HMMA.16816.F32 R20, R48.reuse, R34, R20 ;  /* 0x000000223014723c */ /* 0x040fe20000001814 */
[----:B------:R-:W1:Y:S01]  /*9f80*/  LDSM.16.MT88.4 R32, [R237+0xe000] ;  /* 0x00e00000ed20783b */ /* 0x000e620000004200 */
[----:B------:R-:W1:Y:S06]  /*9f90*/  MUFU.EX2 R188, R188 ;  /* 0x000000bc00bc7308 */ /* 0x000e6c0000000800 */
[C---:B------:R-:W-:Y:S02]  /*9fa0*/  HMMA.16816.F32 R8, R48.reuse, R56, R8 ;  /* 0x000000383008723c */ /* 0x040fe40000001808 */
[----:B------:R-:W-:Y:S06]  /*9fb0*/  MUFU.EX2 R5, R5 ;  /* 0x0000000500057308 */ /* 0x000fec0000000800 */
[C---:B------:R-:W-:Y:S01]  /*9fc0*/  HMMA.16816.F32 R44, R48.reuse, R58, R44 ;  /* 0x0000003a302c723c */ /* 0x040fe2000000182c */
[----:B------:R-:W-:Y:S01]  /*9fd0*/  LDSM.16.MT88.4 R56, [R234+0xe000] ;  /* 0x00e00000ea38783b */ /* 0x000fe20000004200 */
[----:B------:R-:W1:Y:S06]  /*9fe0*/  MUFU.EX2 R102, R102 ;  /* 0x0000006600667308 */ /* 0x000e6c0000000800 */
[C---:B---3--:R-:W-:Y:S02]  /*9ff0*/  HMMA.16816.F32 R40, R48.reuse, R52, R40 ;  /* 0x000000343028723c */ /* 0x048fe40000001828 */
[----:B------:R-:W-:Y:S05]  /*a000*/  MUFU.EX2 R98, R98 ;  /* 0x0000006200627308 */ /* 0x000fea0000000800 */
[----:B------:R-:W-:Y:S01]  /*a010*/  F2FP.PACK_AB R53, R183, R174 ;  /* 0x000000aeb735723e */ /* 0x000fe200000000ff */
[----:B------:R-:W-:Y:S01]  /*a020*/  HMMA.16816.F32 R36, R48, R54, R36 ;  /* 0x000000363024723c */ /* 0x000fe20000001824 */
[----:B------:R-:W3:Y:S01]  /*a030*/  LDSM.16.MT88.4 R48, [R233+0xe000] ;  /* 0x00e00000e930783b */ /* 0x000ee20000004200 */
[----:B------:R-:W-:Y:S01]  /*a040*/  F2FP.PACK_AB R52, R178, R173 ;  /* 0x000000adb234723e */ /* 0x000fe200000000ff */
[----:B------:R-:W1:Y:S04]  /*a050*/  MUFU.EX2 R99, R99 ;  /* 0x0000006300637308 */ /* 0x000e680000000800 */
[----:B------:R-:W-:-:S02]  /*a060*/  F2FP.PACK_AB R55, R177, R176 ;  /* 0x000000b0b137723e */ /* 0x000fc400000000ff */
[----:B------:R-:W-:Y:S02]  /*a070*/  F2FP.PACK_AB R54, R180, R167 ;  /* 0x000000a7b436723e */ /* 0x000fe400000000ff */
[----:B------:R-:W-:Y:S05]  /*a080*/  MUFU.EX2 R100, R100 ;  /* 0x0000006400647308 */ /* 0x000fea0000000800 */
[C---:B--2---:R-:W-:Y:S03]  /*a090*/  HMMA.16816.F32 R16, R52.reuse, R28, R16 ;  /* 0x0000001c3410723c */ /* 0x044fe60000001810 */
[----:B------:R-:W2:Y:S05]  /*a0a0*/  MUFU.EX2 R101, R101 ;  /* 0x0000006500657308 */ /* 0x000eaa0000000800 */
[C---:B------:R-:W-:Y:S01]  /*a0b0*/  HMMA.16816.F32 R12, R52.reuse, R30, R12 ;  /* 0x0000001e340c723c */ /* 0x040fe2000000180c */
[----:B------:R-:W2:Y:S02]  /*a0c0*/  LDSM.16.MT88.4 R28, [R235+0xe800] ;  /* 0x00e80000eb1c783b */ /* 0x000ea40000004200 */
[----:B------:R-:W-:Y:S05]  /*a0d0*/  MUFU.EX2 R96, R96 ;  /* 0x0000006000607308 */ /* 0x000fea0000000800 */
[C---:B-1----:R-:W-:Y:S03]  /*a0e0*/  HMMA.16816.F32 R24, R52.reuse, R32, R24 ;  /* 0x000000203418723c */ /* 0x042fe60000001818 */
[----:B------:R-:W1:Y:S05]  /*a0f0*/  MUFU.EX2 R97, R97 ;  /* 0x0000006100617308 */ /* 0x000e6a0000000800 */
[C---:B------:R-:W-:Y:S01]  /*a100*/  HMMA.16816.F32 R20, R52.reuse, R34, R20 ;  /* 0x000000223414723c */ /* 0x040fe20000001814 */
[----:B------:R-:W1:Y:S02]  /*a110*/  LDSM.16.MT88.4 R32, [R237+0xe800] ;  /* 0x00e80000ed20783b */ /* 0x000e640000004200 */
[----:B------:R-:W-:Y:S05]  /*a120*/  MUFU.EX2 R94, R94 ;  /* 0x0000005e005e7308 */ /* 0x000fea0000000800 */
[C---:B---3--:R-:W-:Y:S03]  /*a130*/  HMMA.16816.F32 R40, R52.reuse, R48, R40 ;  /* 0x000000303428723c */ /* 0x048fe60000001828 */
[----:B------:R-:W3:Y:S05]  /*a140*/  MUFU.EX2 R95, R95 ;  /* 0x0000005f005f7308 */ /* 0x000eea0000000800 */
[C---:B------:R-:W-:Y:S01]  /*a150*/  HMMA.16816.F32 R36, R52.reuse, R50, R36 ;  /* 0x000000323424723c */ /* 0x040fe20000001824 */
[----:B------:R-:W1:Y:S02]  /*a160*/  LDSM.16.MT88.4 R48, [R234+0xe800] ;  /* 0x00e80000ea30783b */ /* 0x000e640000004200 */
[----:B------:R-:W-:Y:S05]  /*a170*/  MUFU.EX2 R90, R90 ;  /* 0x0000005a005a7308 */ /* 0x000fea0000000800 */
[C---:B------:R-:W-:Y:S03]  /*a180*/  HMMA.16816.F32 R8, R52.reuse, R56, R8 ;  /* 0x000000383408723c */ /* 0x040fe60000001808 */
[----:B------:R-:W1:Y:S05]  /*a190*/  MUFU.EX2 R91, R91 ;  /* 0x0000005b005b7308 */ /* 0x000e6a0000000800 */
[----:B------:R-:W-:Y:S01]  /*a1a0*/  HMMA.16816.F32 R44, R52, R58, R44 ;  /* 0x0000003a342c723c */ /* 0x000fe2000000182c */
[----:B------:R-:W3:Y:S02]  /*a1b0*/  LDSM.16.MT88.4 R56, [R233+0xe800] ;  /* 0x00e80000e938783b */ /* 0x000ee40000004200 */
[----:B------:R-:W-:Y:S04]  /*a1c0*/  MUFU.EX2 R92, R92 ;  /* 0x0000005c005c7308 */ /* 0x000fe80000000800 */
[----:B------:R-:W-:-:S02]  /*a1d0*/  F2FP.PACK_AB R53, R182, R161 ;  /* 0x000000a1b635723e */ /* 0x000fc400000000ff */
[----:B----4-:R-:W-:Y:S02]  /*a1e0*/  F2FP.PACK_AB R55, R184, R149 ;  /* 0x00000095b837723e */ /* 0x010fe400000000ff */
[----:B-----5:R-:W-:Y:S01]  /*a1f0*/  F2FP.PACK_AB R52, R186, R135 ;  /* 0x00000087ba34723e */ /* 0x020fe200000000ff */
[----:B------:R-:W4:Y:S01]  /*a200*/  MUFU.EX2 R93, R93 ;  /* 0x0000005d005d7308 */ /* 0x000f220000000800 */
[----:B------:R-:W-:-:S07]  /*a210*/  F2FP.PACK_AB R54, R188, R109 ;  /* 0x0000006dbc36723e */ /* 0x000fce00000000ff */
[C---:B--2---:R-:W-:Y:S01]  /*a220*/  HMMA.16816.F32 R16, R52.reuse, R28, R16 ;  /* 0x0000001c3410723c */ /* 0x044fe20000001810 */
[----:B------:R-:W-:Y:S07]  /*a230*/  MUFU.EX2 R88, R88 ;  /* 0x0000005800587308 */ /* 0x000fee0000000800 */
        /* <DEDUP_REMOVED lines=11> */
[----:B------:R-:W1:Y:S01]  /*a2f0*/  LDSM.16.MT88.4 R48, [R234+0xf000] ;  /* 0x00f00000ea30783b */ /* 0x000e620000004200 */
[----:B------:R-:W1:Y:S06]  /*a300*/  MUFU.EX2 R83, R83 ;  /* 0x0000005300537308 */ /* 0x000e6c0000000800 */
[C---:B---3--:R-:W-:Y:S02]  /*a310*/  HMMA.16816.F32 R40, R52.reuse, R56, R40 ;  /* 0x000000383428723c */ /* 0x048fe40000001828 */
[----:B------:R-:W-:Y:S06]  /*a320*/  MUFU.EX2 R84, R84 ;  /* 0x0000005400547308 */ /* 0x000fec0000000800 */
[----:B------:R-:W-:Y:S01]  /*a330*/  HMMA.16816.F32 R36, R52, R58, R36 ;  /* 0x0000003a3424723c */ /* 0x000fe20000001824 */
[----:B------:R-:W3:Y:S01]  /*a340*/  LDSM.16.MT88.4 R56, [R233+0xf000] ;  /* 0x00f00000e938783b */ /* 0x000ee20000004200 */
[----:B------:R-:W1:Y:S05]  /*a350*/  MUFU.EX2 R85, R85 ;  /* 0x0000005500557308 */ /* 0x000e6a0000000800 */
[----:B------:R-:W-:-:S02]  /*a360*/  F2FP.PACK_AB R53, R102, R5 ;  /* 0x000000056635723e */ /* 0x000fc400000000ff */
[----:B------:R-:W-:Y:S01]  /*a370*/  F2FP.PACK_AB R55, R99, R98 ;  /* 0x000000626337723e */ /* 0x000fe200000000ff */
[----:B------:R-:W-:Y:S01]  /*a380*/  MUFU.EX2 R80, R80 ;  /* 0x0000005000507308 */ /* 0x000fe20000000800 */
[----:B------:R-:W-:Y:S02]  /*a390*/  F2FP.PACK_AB R52, R101, R100 ;  /* 0x000000646534723e */ /* 0x000fe400000000ff */
[----:B------:R-:W-:-:S05]  /*a3a0*/  F2FP.PACK_AB R54, R97, R96 ;  /* 0x000000606136723e */ /* 0x000fca00000000ff */
[----:B------:R-:W1:Y:S02]  /*a3b0*/  MUFU.EX2 R81, R81 ;  /* 0x0000005100517308 */ /* 0x000e640000000800 */
[C---:B--2---:R-:W-:Y:S06]  /*a3c0*/  HMMA.16816.F32 R16, R52.reuse, R28, R16 ;  /* 0x0000001c3410723c */ /* 0x044fec0000001810 */
[----:B------:R-:W-:Y:S02]  /*a3d0*/  MUFU.EX2 R4, R4 ;  /* 0x0000000400047308 */ /* 0x000fe40000000800 */
[C---:B------:R-:W-:Y:S01]  /*a3e0*/  HMMA.16816.F32 R12, R52.reuse, R30, R12 ;  /* 0x0000001e340c723c */ /* 0x040fe2000000180c */
[----:B------:R-:W2:Y:S05]  /*a3f0*/  LDSM.16.MT88.4 R28, [R235+0xf800] ;  /* 0x00f80000eb1c783b */ /* 0x000eaa0000004200 */
[----:B------:R-:W-:Y:S02]  /*a400*/  MUFU.EX2 R73, R73 ;  /* 0x0000004900497308 */ /* 0x000fe40000000800 */
[C---:B-1----:R-:W-:Y:S06]  /*a410*/  HMMA.16816.F32 R24, R52.reuse, R32, R24 ;  /* 0x000000203418723c */ /* 0x042fec0000001818 */
[----:B------:R-:W-:Y:S02]  /*a420*/  MUFU.EX2 R3, R3 ;  /* 0x0000000300037308 */ /* 0x000fe40000000800 */
[C---:B------:R-:W-:Y:S01]  /*a430*/  HMMA.16816.F32 R20, R52.reuse, R34, R20 ;  /* 0x000000223414723c */ /* 0x040fe20000001814 */
[----:B------:R-:W1:Y:S05]  /*a440*/  LDSM.16.MT88.4 R32, [R237+0xf800] ;  /* 0x00f80000ed20783b */ /* 0x000e6a0000004200 */
[----:B------:R-:W-:Y:S02]  /*a450*/  MUFU.EX2 R70, R70 ;  /* 0x0000004600467308 */ /* 0x000fe40000000800 */
[C---:B------:R-:W-:Y:S06]  /*a460*/  HMMA.16816.F32 R8, R52.reuse, R48, R8 ;  /* 0x000000303408723c */ /* 0x040fec0000001808 */
[----:B------:R-:W-:Y:S02]  /*a470*/  MUFU.EX2 R66, R66 ;  /* 0x0000004200427308 */ /* 0x000fe40000000800 */
[C---:B------:R-:W-:Y:S01]  /*a480*/  HMMA.16816.F32 R44, R52.reuse, R50, R44 ;  /* 0x00000032342c723c */ /* 0x040fe2000000182c */
[----:B------:R-:W1:Y:S05]  /*a490*/  LDSM.16.MT88.4 R48, [R234+0xf800] ;  /* 0x00f80000ea30783b */ /* 0x000e6a0000004200 */
[----:B------:R-:W-:Y:S02]  /*a4a0*/  MUFU.EX2 R67, R67 ;  /* 0x0000004300437308 */ /* 0x000fe40000000800 */
[C---:B---3--:R-:W-:Y:S06]  /*a4b0*/  HMMA.16816.F32 R40, R52.reuse, R56, R40 ;  /* 0x000000383428723c */ /* 0x048fec0000001828 */
[----:B------:R-:W-:Y:S02]  /*a4c0*/  MUFU.EX2 R68, R68 ;  /* 0x0000004400447308 */ /* 0x000fe40000000800 */
[----:B------:R-:W-:Y:S01]  /*a4d0*/  HMMA.16816.F32 R36, R52, R58, R36 ;  /* 0x0000003a3424723c */ /* 0x000fe20000001824 */
[----:B------:R-:W3:Y:S05]  /*a4e0*/  LDSM.16.MT88.4 R56, [R233+0xf800] ;  /* 0x00f80000e938783b */ /* 0x000eea0000004200 */
[----:B------:R-:W-:Y:S01]  /*a4f0*/  MUFU.EX2 R69, R69 ;  /* 0x0000004500457308 */ /* 0x000fe20000000800 */
[----:B------:R-:W-:-:S02]  /*a500*/  F2FP.PACK_AB R53, R95, R94 ;  /* 0x0000005e5f35723e */ /* 0x000fc400000000ff */
[----:B------:R-:W-:Y:S02]  /*a510*/  F2FP.PACK_AB R55, R91, R90 ;  /* 0x0000005a5b37723e */ /* 0x000fe400000000ff */
[----:B----4-:R-:W-:Y:S02]  /*a520*/  F2FP.PACK_AB R52, R93, R92 ;  /* 0x0000005c5d34723e */ /* 0x010fe400000000ff */
[----:B-----5:R-:W-:Y:S01]  /*a530*/  F2FP.PACK_AB R54, R89, R88 ;  /* 0x000000585936723e */ /* 0x020fe200000000ff */
[----:B------:R-:W-:Y:S06]  /*a540*/  MUFU.EX2 R64, R64 ;  /* 0x0000004000407308 */ /* 0x000fec0000000800 */
[C---:B--2---:R-:W-:Y:S02]  /*a550*/  HMMA.16816.F32 R16, R52.reuse, R28, R16 ;  /* 0x0000001c3410723c */ /* 0x044fe40000001810 */
[----:B------:R-:W-:Y:S06]  /*a560*/  MUFU.EX2 R65, R65 ;  /* 0x0000004100417308 */ /* 0x000fec0000000800 */
[C---:B------:R-:W-:Y:S01]  /*a570*/  HMMA.16816.F32 R12, R52.reuse, R30, R12 ;  /* 0x0000001e340c723c */ /* 0x040fe2000000180c */
[----:B------:R-:W2:Y:S01]  /*a580*/  LDSM.16.MT88.4 R28, [R237+0x10000] ;  /* 0x01000000ed1c783b */ /* 0x000ea20000004200 */
[----:B------:R-:W-:Y:S06]  /*a590*/  MUFU.EX2 R62, R62 ;  /* 0x0000003e003e7308 */ /* 0x000fec0000000800 */
[C---:B-1----:R-:W-:Y:S02]  /*a5a0*/  HMMA.16816.F32 R24, R52.reuse, R32, R24 ;  /* 0x000000203418723c */ /* 0x042fe40000001818 */
[----:B------:R-:W-:Y:S06]  /*a5b0*/  MUFU.EX2 R63, R63 ;  /* 0x0000003f003f7308 */ /* 0x000fec0000000800 */
[C---:B------:R-:W-:Y:S01]  /*a5c0*/  HMMA.16816.F32 R20, R52.reuse, R34, R20 ;  /* 0x000000223414723c */ /* 0x040fe20000001814 */
[----:B------:R-:W1:Y:S01]  /*a5d0*/  LDSM.16.MT88.4 R32, [R235+0x10000] ;  /* 0x01000000eb20783b */ /* 0x000e620000004200 */
[----:B------:R-:W-:Y:S06]  /*a5e0*/  MUFU.EX2 R71, R71 ;  /* 0x0000004700477308 */ /* 0x000fec0000000800 */
[C---:B------:R-:W-:Y:S08]  /*a5f0*/  HMMA.16816.F32 R8, R52.reuse, R48, R8 ;  /* 0x000000303408723c */ /* 0x040ff00000001808 */
[C---:B------:R-:W-:Y:S01]  /*a600*/  HMMA.16816.F32 R44, R52.reuse, R50, R44 ;  /* 0x00000032342c723c */ /* 0x040fe2000000182c */
[----:B------:R-:W4:Y:S07]  /*a610*/  LDSM.16.MT88.4 R48, [R234+0x10000] ;  /* 0x01000000ea30783b */ /* 0x000f2e0000004200 */
[C---:B---3--:R-:W-:Y:S07]  /*a620*/  HMMA.16816.F32 R40, R52.reuse, R56, R40 ;  /* 0x000000383428723c */ /* 0x048fee0000001828 */
[--C-:B------:R-:W-:Y:S01]  /*a630*/  FFMA.FTZ R56, R78, c[0x0][0x23c], -R112.reuse ;  /* 0x00008f004e387a23 */ /* 0x100fe20000010870 */
[----:B------:R-:W-:Y:S01]  /*a640*/  HMMA.16816.F32 R36, R52, R58, R36 ;  /* 0x0000003a3424723c */ /* 0x000fe20000001824 */
[----:B------:R-:W-:-:S04]  /*a650*/  FFMA.FTZ R57, R79, c[0x0][0x23c], -R112 ;  /* 0x00008f004f397a23 */ /* 0x000fc80000010870 */
[----:B------:R-:W-:Y:S02]  /*a660*/  MUFU.EX2 R56, R56 ;  /* 0x0000003800387308 */ /* 0x000fe40000000800 */
[----:B------:R-:W-:Y:S01]  /*a670*/  F2FP.PACK_AB R53, R87, R86 ;  /* 0x000000565735723e */ /* 0x000fe200000000ff */
[--C-:B------:R-:W-:Y:S01]  /*a680*/  FFMA.FTZ R58, R74, c[0x0][0x23c], -R112.reuse ;  /* 0x00008f004a3a7a23 */ /* 0x100fe20000010870 */
[----:B------:R-:W-:Y:S01]  /*a690*/  F2FP.PACK_AB R55, R83, R82 ;  /* 0x000000525337723e */ /* 0x000fe200000000ff */
[----:B------:R-:W-:Y:S01]  /*a6a0*/  FFMA.FTZ R59, R75, c[0x0][0x23c], -R112 ;  /* 0x00008f004b3b7a23 */ /* 0x000fe20000010870 */
[----:B------:R-:W-:Y:S01]  /*a6b0*/  F2FP.PACK_AB R52, R85, R84 ;  /* 0x000000545534723e */ /* 0x000fe200000000ff */
[--C-:B------:R-:W-:Y:S01]  /*a6c0*/  FFMA.FTZ R74, R76, c[0x0][0x23c], -R114.reuse ;  /* 0x00008f004c4a7a23 */ /* 0x100fe20000010872 */
[----:B------:R-:W-:Y:S01]  /*a6d0*/  F2FP.PACK_AB R54, R81, R80 ;  /* 0x000000505136723e */ /* 0x000fe200000000ff */
[----:B------:R-:W-:Y:S01]  /*a6e0*/  FFMA.FTZ R75, R77, c[0x0][0x23c], -R114 ;  /* 0x00008f004d4b7a23 */ /* 0x000fe20000010872 */
[----:B------:R-:W3:Y:S05]  /*a6f0*/  MUFU.EX2 R57, R57 ;  /* 0x0000003900397308 */ /* 0x000eea0000000800 */
[C---:B--2---:R-:W-:Y:S03]  /*a700*/  HMMA.16816.F32 R24, R52.reuse, R28, R24 ;  /* 0x0000001c3418723c */ /* 0x044fe60000001818 */
[----:B------:R-:W-:Y:S05]  /*a710*/  MUFU.EX2 R58, R58 ;  /* 0x0000003a003a7308 */ /* 0x000fea0000000800 */
[C---:B------:R-:W-:Y:S01]  /*a720*/  HMMA.16816.F32 R20, R52.reuse, R30, R20 ;  /* 0x0000001e3414723c */ /* 0x040fe20000001814 */
[----:B------:R-:W2:Y:S02]  /*a730*/  LDSM.16.MT88.4 R28, [R233+0x10000] ;  /* 0x01000000e91c783b */ /* 0x000ea40000004200 */
[----:B------:R-:W5:Y:S05]  /*a740*/  MUFU.EX2 R59, R59 ;  /* 0x0000003b003b7308 */ /* 0x000f6a0000000800 */
[C---:B-1----:R-:W-:Y:S03]  /*a750*/  HMMA.16816.F32 R16, R52.reuse, R32, R16 ;  /* 0x000000203410723c */ /* 0x042fe60000001810 */
[----:B------:R-:W-:Y:S05]  /*a760*/  MUFU.EX2 R74, R74 ;  /* 0x0000004a004a7308 */ /* 0x000fea0000000800 */
[C---:B------:R-:W-:Y:S01]  /*a770*/  HMMA.16816.F32 R12, R52.reuse, R34, R12 ;  /* 0x00000022340c723c */ /* 0x040fe2000000180c */
[----:B------:R-:W1:Y:S02]  /*a780*/  LDSM.16.MT88.4 R32, [R237+0x10800] ;  /* 0x01080000ed20783b */ /* 0x000e640000004200 */
[----:B------:R-:W1:Y:S05]  /*a790*/  MUFU.EX2 R75, R75 ;  /* 0x0000004b004b7308 */ /* 0x000e6a0000000800 */
[C---:B----4-:R-:W-:Y:S08]  /*a7a0*/  HMMA.16816.F32 R8, R52.reuse, R48, R8 ;  /* 0x000000303408723c */ /* 0x050ff00000001808 */
[C---:B------:R-:W-:Y:S01]  /*a7b0*/  HMMA.16816.F32 R44, R52.reuse, R50, R44 ;  /* 0x00000032342c723c */ /* 0x040fe2000000182c */
[----:B------:R-:W4:Y:S07]  /*a7c0*/  LDSM.16.MT88.4 R48, [R235+0x10800] ;  /* 0x01080000eb30783b */ /* 0x000f2e0000004200 */
[C---:B--2---:R-:W-:Y:S08]  /*a7d0*/  HMMA.16816.F32 R40, R52.reuse, R28, R40 ;  /* 0x0000001c3428723c */ /* 0x044ff00000001828 */
[----:B------:R-:W-:Y:S01]  /*a7e0*/  HMMA.16816.F32 R36, R52, R30, R36 ;  /* 0x0000001e3424723c */ /* 0x000fe20000001824 */
[----:B------:R-:W2:Y:S06]  /*a7f0*/  LDSM.16.MT88.4 R28, [R234+0x10800] ;  /* 0x01080000ea1c783b */ /* 0x000eac0000004200 */
[----:B---3--:R-:W-:-:S02]  /*a800*/  F2FP.PACK_AB R53, R57, R56 ;  /* 0x000000383935723e */ /* 0x008fc400000000ff */
[----:B-----5:R-:W-:Y:S02]  /*a810*/  F2FP.PACK_AB R55, R59, R58 ;  /* 0x0000003a3b37723e */ /* 0x020fe400000000ff */
[----:B-1----:R-:W-:Y:S02]  /*a820*/  F2FP.PACK_AB R52, R75, R74 ;  /* 0x0000004a4b34723e */ /* 0x002fe400000000ff */
[----:B------:R-:W-:-:S07]  /*a830*/  F2FP.PACK_AB R54, R73, R4 ;  /* 0x000000044936723e */ /* 0x000fce00000000ff */
[C---:B------:R-:W-:Y:S08]  /*a840*/  HMMA.16816.F32 R24, R52.reuse, R32, R24 ;  /* 0x000000203418723c */ /* 0x040ff00000001818 */
[C---:B------:R-:W-:Y:S01]  /*a850*/  HMMA.16816.F32 R20, R52.reuse, R34, R20 ;  /* 0x000000223414723c */ /* 0x040fe20000001814 */
[----:B------:R-:W1:Y:S07]  /*a860*/  LDSM.16.MT88.4 R32, [R233+0x10800] ;  /* 0x01080000e920783b */ /* 0x000e6e0000004200 */
[C---:B----4-:R-:W-:Y:S07]  /*a870*/  HMMA.16816.F32 R16, R52.reuse, R48, R16 ;  /* 0x000000303410723c */ /* 0x050fee0000001810 */
[----:B------:R-:W-:Y:S01]  /*a880*/  FADD.FTZ R49, R147, R136 ;  /* 0x0000008893317221 */ /* 0x000fe20000010000 */
[----:B------:R-:W-:Y:S01]  /*a890*/  HMMA.16816.F32 R12, R52, R50, R12 ;  /* 0x00000032340c723c */ /* 0x000fe2000000180c */
[----:B------:R-:W-:Y:S02]  /*a8a0*/  LDSM.16.MT88.4 R136, [R235+0x11800] ;  /* 0x01180000eb88783b */ /* 0x000fe40000004200 */
[----:B------:R-:W-:-:S02]  /*a8b0*/  FADD.FTZ R49, R142, R49 ;  /* 0x000000318e317221 */ /* 0x000fc40000010000 */
[----:B------:R-:W-:Y:S02]  /*a8c0*/  LDSM.16.MT88.4 R140, [R234+0x11800] ;  /* 0x01180000ea8c783b */ /* 0x000fe40000004200 */
[----:B------:R-:W-:Y:S01]  /*a8d0*/  FADD.FTZ R72, R144, R49 ;  /* 0x0000003190487221 */ /* 0x000fe20000010000 */
[----:B--2---:R-:W-:Y:S01]  /*a8e0*/  HMMA.16816.F32 R8, R52, R28, R8 ;  /* 0x0000001c3408723c */ /* 0x004fe20000001808 */
[----:B------:R-:W2:Y:S02]  /*a8f0*/  LDSM.16.MT88.4 R48, [R237+0x11000] ;  /* 0x01100000ed30783b */ /* 0x000ea40000004200 */
[----:B------:R-:W-:-:S04]  /*a900*/  FADD.FTZ R72, R153, R72 ;  /* 0x0000004899487221 */ /* 0x000fc80000010000 */
[----:B------:R-:W-:Y:S01]  /*a910*/  FADD.FTZ R29, R159, R72 ;  /* 0x000000489f1d7221 */ /* 0x000fe20000010000 */
[----:B------:R-:W-:Y:S03]  /*a920*/  HMMA.16816.F32 R44, R52, R30, R44 ;  /* 0x0000001e342c723c */ /* 0x000fe6000000182c */
[----:B------:R-:W-:-:S04]  /*a930*/  FADD.FTZ R29, R150, R29 ;  /* 0x0000001d961d7221 */ /* 0x000fc80000010000 */
[----:B------:R-:W-:Y:S01]  /*a940*/  FADD.FTZ R72, R152, R29 ;  /* 0x0000001d98487221 */ /* 0x000fe20000010000 */
[----:B-1----:R-:W-:Y:S01]  /*a950*/  HMMA.16816.F32 R40, R52, R32, R40 ;  /* 0x000000203428723c */ /* 0x002fe20000001828 */
[----:B------:R-:W1:Y:S02]  /*a960*/  LDSM.16.MT88.4 R28, [R235+0x11000] ;  /* 0x01100000eb1c783b */ /* 0x000e640000004200 */
[----:B------:R-:W-:-:S04]  /*a970*/  FADD.FTZ R72, R163, R72 ;  /* 0x00000048a3487221 */ /* 0x000fc80000010000 */
[----:B------:R-:W-:Y:S01]  /*a980*/  FADD.FTZ R33, R181, R72 ;  /* 0x00000048b5217221 */ /* 0x000fe20000010000 */
[----:B------:R-:W-:Y:S03]  /*a990*/  HMMA.16816.F32 R36, R52, R34, R36 ;  /* 0x000000223424723c */ /* 0x000fe60000001824 */
[----:B------:R-:W-:Y:S02]  /*a9a0*/  FADD.FTZ R33, R158, R33 ;  /* 0x000000219e217221 */ /* 0x000fe40000010000 */
[----:B------:R-:W-:Y:S02]  /*a9b0*/  LDSM.16.MT88.4 R156, [R237+0x11800] ;  /* 0x01180000ed9c783b */ /* 0x000fe40000004200 */
[----:B------:R-:W-:Y:S01]  /*a9c0*/  FADD.FTZ R72, R160, R33 ;  /* 0x00000021a0487221 */ /* 0x000fe20000010000 */
[----:B------:R-:W-:Y:S01]  /*a9d0*/  F2FP.PACK_AB R53, R70, R3 ;  /* 0x000000034635723e */ /* 0x000fe200000000ff */
[----:B------:R-:W3:Y:S01]  /*a9e0*/  LDSM.16.MT88.4 R32, [R234+0x11000] ;  /* 0x01100000ea20783b */ /* 0x000ee20000004200 */
[----:B------:R-:W-:Y:S01]  /*a9f0*/  F2FP.PACK_AB R55, R67, R66 ;  /* 0x000000424337723e */ /* 0x000fe200000000ff */
[----:B------:R-:W-:Y:S01]  /*aa00*/  FADD.FTZ R72, R185, R72 ;  /* 0x00000048b9487221 */ /* 0x000fe20000010000 */
[----:B------:R-:W-:-:S02]  /*aa10*/  F2FP.PACK_AB R52, R69, R68 ;  /* 0x000000444534723e */ /* 0x000fc400000000ff */
[----:B------:R-:W-:-:S07]  /*aa20*/  F2FP.PACK_AB R54, R65, R64 ;  /* 0x000000404136723e */ /* 0x000fce00000000ff */
[C---:B--2---:R-:W-:Y:S07]  /*aa30*/  HMMA.16816.F32 R24, R52.reuse, R48, R24 ;  /* 0x000000303418723c */ /* 0x044fee0000001818 */
[----:B------:R-:W-:Y:S01]  /*aa40*/  FADD.FTZ R49, R213, R72 ;  /* 0x00000048d5317221 */ /* 0x000fe20000010000 */
[----:B------:R-:W-:Y:S01]  /*aa50*/  HMMA.16816.F32 R20, R52, R50, R20 ;  /* 0x000000323414723c */ /* 0x000fe20000001814 */
[----:B------:R-:W-:Y:S02]  /*aa60*/  FADD.FTZ R72, R172, R191 ;  /* 0x000000bfac487221 */ /* 0x000fe40000010000 */
[----:B------:R-:W-:-:S02]  /*aa70*/  FADD.FTZ R49, R166, R49 ;  /* 0x00000031a6317221 */ /* 0x000fc40000010000 */
[----:B------:R-:W-:Y:S02]  /*aa80*/  FADD.FTZ R72, R189, R72 ;  /* 0x00000048bd487221 */ /* 0x000fe40000010000 */
[----:B------:R-:W-:Y:S01]  /*aa90*/  FADD.FTZ R168, R168, R49 ;  /* 0x00000031a8a87221 */ /* 0x000fe20000010000 */
[C---:B-1----:R-:W-:Y:S01]  /*aaa0*/  HMMA.16816.F32 R16, R52.reuse, R28, R16 ;  /* 0x0000001c3410723c */ /* 0x042fe20000001810 */
[----:B------:R-:W-:Y:S01]  /*aab0*/  FADD.FTZ R173, R173, R72 ;  /* 0x00000048adad7221 */ /* 0x000fe20000010000 */
[----:B------:R-:W1:Y:S01]  /*aac0*/  LDSM.16.MT88.4 R48, [R233+0x11000] ;  /* 0x01100000e930783b */ /* 0x000e620000004200 */
[----:B------:R-:W-:Y:S02]  /*aad0*/  FADD.FTZ R207, R207, R168 ;  /* 0x000000a8cfcf7221 */ /* 0x000fe40000010000 */
[----:B------:R-:W-:Y:S02]  /*aae0*/  FADD.FTZ R178, R178, R173 ;  /* 0x000000adb2b27221 */ /* 0x000fe40000010000 */
[----:B------:R-:W-:Y:S01]  /*aaf0*/  FADD.FTZ R174, R174, R207 ;  /* 0x000000cfaeae7221 */ /* 0x000fe20000010000 */
[----:B------:R-:W-:Y:S01]  /*ab00*/  HMMA.16816.F32 R12, R52, R30, R12 ;  /* 0x0000001e340c723c */ /* 0x000fe2000000180c */
[----:B------:R-:W-:-:S02]  /*ab10*/  FADD.FTZ R167, R167, R178 ;  /* 0x000000b2a7a77221 */ /* 0x000fc40000010000 */
[----:B------:R-:W-:Y:S02]  /*ab20*/  FADD.FTZ R183, R183, R174 ;  /* 0x000000aeb7b77221 */ /* 0x000fe40000010000 */
[----:B------:R-:W-:Y:S02]  /*ab30*/  FADD.FTZ R180, R180, R167 ;  /* 0x000000a7b4b47221 */ /* 0x000fe40000010000 */
[----:B------:R-:W-:Y:S01]  /*ab40*/  FADD.FTZ R176, R176, R183 ;  /* 0x000000b7b0b07221 */ /* 0x000fe20000010000 */
[----:B---3--:R-:W-:Y:S01]  /*ab50*/  HMMA.16816.F32 R8, R52, R32, R8 ;  /* 0x000000203408723c */ /* 0x008fe20000001808 */
[----:B------:R-:W-:Y:S02]  /*ab60*/  FADD.FTZ R135, R135, R180 ;  /* 0x000000b487877221 */ /* 0x000fe40000010000 */
[----:B------:R-:W-:Y:S02]  /*ab70*/  FADD.FTZ R176, R177, R176 ;  /* 0x000000b0b1b07221 */ /* 0x000fe40000010000 */
[----:B------:R-:W-:-:S02]  /*ab80*/  FADD.FTZ R186, R186, R135 ;  /* 0x00000087baba7221 */ /* 0x000fc40000010000 */
[----:B------:R-:W-:Y:S01]  /*ab90*/  FADD.FTZ R161, R161, R176 ;  /* 0x000000b0a1a17221 */ /* 0x000fe20000010000 */
[----:B------:R-:W-:Y:S01]  /*aba0*/  HMMA.16816.F32 R44, R52, R34, R44 ;  /* 0x00000022342c723c */ /* 0x000fe2000000182c */
[----:B------:R-:W-:Y:S02]  /*abb0*/  FADD.FTZ R109, R109, R186 ;  /* 0x000000ba6d6d7221 */ /* 0x000fe40000010000 */
[----:B------:R-:W-:Y:S02]  /*abc0*/  FADD.FTZ R182, R182, R161 ;  /* 0x000000a1b6b67221 */ /* 0x000fe40000010000 */
[----:B------:R-:W-:Y:S02]  /*abd0*/  FADD.FTZ R109, R188, R109 ;  /* 0x0000006dbc6d7221 */ /* 0x000fe40000010000 */
[----:B------:R-:W-:Y:S02]  /*abe0*/  FADD.FTZ R149, R149, R182 ;  /* 0x000000b695957221 */ /* 0x000fe40000010000 */
[----:B------:R-:W-:-:S02]  /*abf0*/  FADD.FTZ R100, R100, R109 ;  /* 0x0000006d64647221 */ /* 0x000fc40000010000 */
[----:B------:R-:W-:Y:S01]  /*ac00*/  FADD.FTZ R184, R184, R149 ;  /* 0x00000095b8b87221 */ /* 0x000fe20000010000 */
[----:B------:R-:W-:Y:S01]  /*ac10*/  F2FP.PACK_AB R149, R63, R62 ;  /* 0x0000003e3f95723e */ /* 0x000fe200000000ff */
[----:B------:R-:W-:Y:S02]  /*ac20*/  FADD.FTZ R101, R101, R100 ;  /* 0x0000006465657221 */ /* 0x000fe40000010000 */
[----:B------:R-:W-:Y:S02]  /*ac30*/  FADD.FTZ R5, R5, R184 ;  /* 0x000000b805057221 */ /* 0x000fe40000010000 */
[----:B------:R-:W-:Y:S01]  /*ac40*/  FADD.FTZ R96, R96, R101 ;  /* 0x0000006560607221 */ /* 0x000fe20000010000 */
[----:B-1----:R-:W-:Y:S01]  /*ac50*/  HMMA.16816.F32 R40, R52, R48, R40 ;  /* 0x000000303428723c */ /* 0x002fe20000001828 */
[----:B------:R-:W-:Y:S02]  /*ac60*/  FADD.FTZ R5, R102, R5 ;  /* 0x0000000566057221 */ /* 0x000fe40000010000 */
[----:B------:R-:W-:-:S02]  /*ac70*/  FADD.FTZ R97, R97, R96 ;  /* 0x0000006061617221 */ /* 0x000fc40000010000 */
[----:B------:R-:W-:Y:S02]  /*ac80*/  FADD.FTZ R98, R98, R5 ;  /* 0x0000000562627221 */ /* 0x000fe40000010000 */
[----:B------:R-:W-:Y:S01]  /*ac90*/  FADD.FTZ R92, R92, R97 ;  /* 0x000000615c5c7221 */ /* 0x000fe20000010000 */
[----:B------:R-:W-:Y:S01]  /*aca0*/  HMMA.16816.F32 R36, R52, R50, R36 ;  /* 0x000000323424723c */ /* 0x000fe20000001824 */
[----:B------:R-:W-:Y:S02]  /*acb0*/  FADD.FTZ R99, R99, R98 ;  /* 0x0000006263637221 */ /* 0x000fe40000010000 */
[----:B------:R-:W-:Y:S02]  /*acc0*/  FADD.FTZ R93, R93, R92 ;  /* 0x0000005c5d5d7221 */ /* 0x000fe40000010000 */
[----:B------:R-:W-:Y:S02]  /*acd0*/  FADD.FTZ R94, R94, R99 ;  /* 0x000000635e5e7221 */ /* 0x000fe40000010000 */
[----:B------:R-:W-:-:S02]  /*ace0*/  FADD.FTZ R88, R88, R93 ;  /* 0x0000005d58587221 */ /* 0x000fc40000010000 */
[----:B------:R-:W-:Y:S02]  /*acf0*/  FADD.FTZ R95, R95, R94 ;  /* 0x0000005e5f5f7221 */ /* 0x000fe40000010000 */
[----:B------:R-:W-:Y:S02]  /*ad00*/  FFMA.FTZ R28, R105, c[0x0][0x23c], -R112 ;  /* 0x00008f00691c7a23 */ /* 0x000fe40000010870 */
[----:B------:R-:W-:Y:S02]  /*ad10*/  FADD.FTZ R90, R90, R95 ;  /* 0x0000005f5a5a7221 */ /* 0x000fe40000010000 */
[--C-:B------:R-:W-:Y:S02]  /*ad20*/  FFMA.FTZ R29, R60, c[0x0][0x23c], -R114.reuse ;  /* 0x00008f003c1d7a23 */ /* 0x100fe40000010872 */
[--C-:B------:R-:W-:Y:S01]  /*ad30*/  FFMA.FTZ R30, R61, c[0x0][0x23c], -R114.reuse ;  /* 0x00008f003d1e7a23 */ /* 0x100fe20000010872 */
[----:B------:R-:W1:Y:S01]  /*ad40*/  MUFU.EX2 R28, R28 ;  /* 0x0000001c001c7308 */ /* 0x000e620000000800 */
[----:B------:R-:W-:-:S02]  /*ad50*/  FFMA.FTZ R31, R106, c[0x0][0x23c], -R114 ;  /* 0x00008f006a1f7a23 */ /* 0x000fc40000010872 */
[----:B------:R-:W-:Y:S02]  /*ad60*/  FFMA.FTZ R32, R113, c[0x0][0x23c], -R114 ;  /* 0x00008f0071207a23 */ /* 0x000fe40000010872 */
[----:B------:R-:W-:Y:S02]  /*ad70*/  FADD.FTZ R91, R91, R90 ;  /* 0x0000005a5b5b7221 */ /* 0x000fe40000010000 */
[----:B------:R-:W-:Y:S01]  /*ad80*/  FADD.FTZ R89, R89, R88 ;  /* 0x0000005859597221 */ /* 0x000fe20000010000 */
[----:B------:R-:W-:Y:S01]  /*ad90*/  MUFU.EX2 R29, R29 ;  /* 0x0000001d001d7308 */ /* 0x000fe20000000800 */
[----:B------:R-:W-:Y:S02]  /*ada0*/  FADD.FTZ R86, R86, R91 ;  /* 0x0000005b56567221 */ /* 0x000fe40000010000 */
[----:B------:R-:W-:Y:S02]  /*adb0*/  FADD.FTZ R84, R84, R89 ;  /* 0x0000005954547221 */ /* 0x000fe40000010000 */
[----:B------:R-:W-:-:S02]  /*adc0*/  FADD.FTZ R87, R87, R86 ;  /* 0x0000005657577221 */ /* 0x000fc40000010000 */
[----:B------:R-:W-:Y:S01]  /*add0*/  FADD.FTZ R85, R85, R84 ;  /* 0x0000005455557221 */ /* 0x000fe20000010000 */
[----:B------:R-:W2:Y:S01]  /*ade0*/  MUFU.EX2 R30, R30 ;  /* 0x0000001e001e7308 */ /* 0x000ea20000000800 */
[----:B------:R-:W-:Y:S01]  /*adf0*/  FADD.FTZ R82, R82, R87 ;  /* 0x0000005752527221 */ /* 0x000fe20000010000 */
[----:B-1----:R-:W-:Y:S01]  /*ae00*/  F2FP.PACK_AB R151, R28, R71 ;  /* 0x000000471c97723e */ /* 0x002fe200000000ff */
[----:B------:R-:W-:Y:S02]  /*ae10*/  FADD.FTZ R80, R80, R85 ;  /* 0x0000005550507221 */ /* 0x000fe40000010000 */
[----:B------:R-:W-:Y:S02]  /*ae20*/  FADD.FTZ R83, R83, R82 ;  /* 0x0000005253537221 */ /* 0x000fe40000010000 */
[----:B------:R-:W-:Y:S01]  /*ae30*/  FADD.FTZ R81, R81, R80 ;  /* 0x0000005051517221 */ /* 0x000fe20000010000 */
[----:B------:R-:W-:Y:S01]  /*ae40*/  MUFU.EX2 R31, R31 ;  /* 0x0000001f001f7308 */ /* 0x000fe20000000800 */
[----:B------:R-:W-:-:S02]  /*ae50*/  FADD.FTZ R56, R56, R83 ;  /* 0x0000005338387221 */ /* 0x000fc40000010000 */
[----:B------:R-:W-:Y:S02]  /*ae60*/  FADD.FTZ R74, R74, R81 ;  /* 0x000000514a4a7221 */ /* 0x000fe40000010000 */
[----:B------:R-:W-:Y:S02]  /*ae70*/  FADD.FTZ R57, R57, R56 ;  /* 0x0000003839397221 */ /* 0x000fe40000010000 */
[----:B------:R-:W-:Y:S01]  /*ae80*/  FADD.FTZ R75, R75, R74 ;  /* 0x0000004a4b4b7221 */ /* 0x000fe20000010000 */
[----:B------:R-:W1:Y:S01]  /*ae90*/  MUFU.EX2 R32, R32 ;  /* 0x0000002000207308 */ /* 0x000e620000000800 */
[----:B--2---:R-:W-:Y:S01]  /*aea0*/  F2FP.PACK_AB R148, R30, R29 ;  /* 0x0000001d1e94723e */ /* 0x004fe200000000ff */
[----:B------:R-:W-:Y:S01]  /*aeb0*/  FADD.FTZ R58, R58, R57 ;  /* 0x000000393a3a7221 */ /* 0x000fe20000010000 */
[----:B-1----:R-:W-:-:S07]  /*aec0*/  F2FP.PACK_AB R150, R32, R31 ;  /* 0x0000001f2096723e */ /* 0x002fce00000000ff */
[C---:B------:R-:W-:Y:S07]  /*aed0*/  HMMA.16816.F32 R152, R148.reuse, R140, R8 ;  /* 0x0000008c9498723c */ /* 0x040fee0000001808 */
[----:B------:R-:W-:Y:S01]  /*aee0*/  FADD.FTZ R8, R4, R75 ;  /* 0x0000004b04087221 */ /* 0x000fe20000010000 */
[----:B------:R-:W-:Y:S01]  /*aef0*/  HMMA.16816.F32 R160, R148, R156, R24 ;  /* 0x0000009c94a0723c */ /* 0x000fe20000001818 */
[----:B------:R-:W-:Y:S02]  /*af00*/  FADD.FTZ R4, R59, R58 ;  /* 0x0000003a3b047221 */ /* 0x000fe40000010000 */
[----:B------:R-:W-:-:S02]  /*af10*/  FADD.FTZ R73, R73, R8 ;  /* 0x0000000849497221 */ /* 0x000fc40000010000 */
[----:B------:R-:W-:Y:S02]  /*af20*/  FADD.FTZ R3, R3, R4 ;  /* 0x0000000403037221 */ /* 0x000fe40000010000 */
[----:B------:R-:W-:Y:S01]  /*af30*/  FADD.FTZ R68, R68, R73 ;  /* 0x0000004944447221 */ /* 0x000fe20000010000 */
[C---:B------:R-:W-:Y:S01]  /*af40*/  HMMA.16816.F32 R156, R148.reuse, R158, R20 ;  /* 0x0000009e949c723c */ /* 0x040fe20000001814 */
        /* <DEDUP_REMOVED lines=10> */
[----:B------:R-:W-:Y:S01]  /*aff0*/  HMMA.16816.F32 R136, R148, R138, R12 ;  /* 0x0000008a9488723c */ /* 0x000fe2000000180c */
[----:B------:R-:W-:Y:S02]  /*b000*/  FADD.FTZ R62, R63, R62 ;  /* 0x0000003e3f3e7221 */ /* 0x000fe40000010000 */
[----:B------:R-:W-:Y:S02]  /*b010*/  FADD.FTZ R30, R30, R29 ;  /* 0x0000001d1e1e7221 */ /* 0x000fe40000010000 */
[----:B------:R-:W-:-:S02]  /*b020*/  FADD.FTZ R71, R71, R62 ;  /* 0x0000003e47477221 */ /* 0x000fc40000010000 */
[----:B------:R-:W-:Y:S01]  /*b030*/  FADD.FTZ R31, R31, R30 ;  /* 0x0000001e1f1f7221 */ /* 0x000fe20000010000 */
[----:B------:R-:W-:Y:S01]  /*b040*/  HMMA.16816.F32 R140, R148, R142, R44 ;  /* 0x0000008e948c723c */ /* 0x000fe2000000182c */
[----:B------:R-:W-:Y:S02]  /*b050*/  FADD.FTZ R4, R28, R71 ;  /* 0x000000471c047221 */ /* 0x000fe40000010000 */
[----:B------:R-:W-:-:S03]  /*b060*/  FADD.FTZ R3, R32, R31 ;  /* 0x0000001f20037221 */ /* 0x000fc60000010000 */
[----:B------:R2:W-:Y:S04]  /*b070*/  STL [R1], R4 ;  /* 0x0000000401007387 */ /* 0x0005e80000100800 */
[----:B------:R2:W-:Y:S01]  /*b080*/  STL [R1+0x4], R3 ;  /* 0x0000040301007387 */ /* 0x0005e20000100800 */
[C---:B-1----:R-:W-:Y:S08]  /*b090*/  HMMA.16816.F32 R144, R148.reuse, R20, R40 ;  /* 0x000000149490723c */ /* 0x042ff00000001828 */
[----:B------:R-:W-:Y:S01]  /*b0a0*/  HMMA.16816.F32 R148, R148, R22, R36 ;  /* 0x000000169494723c */ /* 0x000fe20000001824 */
[----:B------:R-:W-:Y:S07]  /*b0b0*/  @!P0 BRA `(.L_x_765) ;  /* 0x00007af000008947 */ /* 0x000fee0003800000 */
[----:B------:R-:W-:Y:S01]  /*b0c0*/  PLOP3.LUT P0, PT, PT, PT, UP5, 0x80, 0x0 ;  /* 0x000000000000781c */ /* 0x000fe20003f0f058 */
[----:B------:R-:W-:-:S04]  /*b0d0*/  DEPBAR.LE SB0, 0x0 ;  /* 0x000080000000791a */ /* 0x000fc80000000000 */
[----:B------:R-:W-:Y:S01]  /*b0e0*/  UIADD3 UR17, UR6, -0x2, URZ ;  /* 0xfffffffe06117890 */ /* 0x000fe2000fffe03f */
[----:B------:R-:W-:Y:S07]  /*b0f0*/  BAR.SYNC.DEFER_BLOCKING 0x0 ;  /* 0x0000000000007b1d */ /* 0x000fee0000010000 */
[----:B------:R-:W-:Y:S05]  /*b100*/  @!P0 BRA `(.L_x_766) ;  /* 0x0000047000008947 */ /* 0x000fea0003800000 */
[----:B------:R-:W1:Y:S01]  /*b110*/  I2F.RP R8, UR7 ;  /* 0x0000000700087d06 */ /* 0x000e620008209400 */
[----:B------:R-:W-:Y:S02]  /*b120*/  USHF.L.U32 UR4, UR17, 0x8, URZ ;  /* 0x0000000811047899 */ /* 0x000fe4000800063f */
[----:B------:R-:W-:-:S02]  /*b130*/  UMOV UR26, URZ ;  /* 0x0000003f001a7c82 */ /* 0x000fc40008000000 */
[----:B------:R-:W-:Y:S02]  /*b140*/  UIADD3 UR24, UR4, 0x100, URZ ;  /* 0x0000010004187890 */ /* 0x000fe4000fffe03f */
[----:B--2---:R-:W-:-:S04]  /*b150*/  MOV R3, UR4 ;  /* 0x0000000400037c02 */ /* 0x004fc80008000f00 */
[----:B------:R-:W-:Y:S01]  /*b160*/  IMAD.U32 R4, RZ, RZ, UR24 ;  /* 0x00000018ff047e24 */ /* 0x000fe2000f8e00ff */
[----:B------:R-:W-:Y:S01]  /*b170*/  IABS R3, R3 ;  /* 0x0000000300037213 */ /* 0x000fe20000000000 */
[----:B-1----:R-:W1:Y:S03]  /*b180*/  MUFU.RCP R5, R8 ;  /* 0x0000000800057308 */ /* 0x002e660000001000 */
[----:B------:R-:W-:Y:S01]  /*b190*/  IABS R4, R4 ;  /* 0x0000000400047213 */ /* 0x000fe20000000000 */
[----:B------:R-:W2:Y:S08]  /*b1a0*/  R2UR UR8, R3 ;  /* 0x00000000030873c2 */ /* 0x000eb000000e0000 */
[----:B------:R-:W3:Y:S01]  /*b1b0*/  R2UR UR15, R4 ;  /* 0x00000000040f73c2 */ /* 0x000ee200000e0000 */
[----:B-1----:R-:W-:-:S06]  /*b1c0*/  IADD3 R5, R5, 0xffffffe, RZ ;  /* 0x0ffffffe05057810 */ /* 0x002fcc0007ffe0ff */
[----:B------:R-:W1:Y:S02]  /*b1d0*/  F2I.FTZ.U32.TRUNC.NTZ R5, R5 ;  /* 0x0000000500057305 */ /* 0x000e64000021f000 */
[----:B-1----:R-:W1:Y:S02]  /*b1e0*/  R2UR UR27, R5 ;  /* 0x00000000051b73c2 */ /* 0x002e6400000e0000 */
[----:B-1----:R-:W-:-:S04]  /*b1f0*/  UIADD3 UR5, URZ, -UR27, URZ ;  /* 0x8000001b3f057290 */ /* 0x002fc8000fffe03f */
[----:B------:R-:W-:-:S04]  /*b200*/  UIMAD UR5, UR5, UR7, URZ ;  /* 0x00000007050572a4 */ /* 0x000fc8000f8e023f */
[----:B------:R-:W-:-:S04]  /*b210*/  UIMAD.WIDE.U32 UR28, UR27, UR5, UR26 ;  /* 0x000000051b1c72a5 */ /* 0x000fc8000f8e001a */
[----:B---3--:R-:W-:Y:S02]  /*b220*/  UIMAD.WIDE.U32 UR26, UR29, UR15, URZ ;  /* 0x0000000f1d1a72a5 */ /* 0x008fe4000f8e003f */
[----:B--2---:R-:W-:Y:S02]  /*b230*/  UIMAD.WIDE.U32 UR28, UR29, UR8, URZ ;  /* 0x000000081d1c72a5 */ /* 0x004fe4000f8e003f */
[----:B------:R-:W-:-:S04]  /*b240*/  UIADD3 UR9, -UR27, URZ, URZ ;  /* 0x0000003f1b097290 */ /* 0x000fc8000fffe13f */
[----:B------:R-:W-:Y:S02]  /*b250*/  UIMAD UR9, UR7, UR9, UR15 ;  /* 0x00000009070972a4 */ /* 0x000fe4000f8e020f */
[----:B------:R-:W-:Y:S02]  /*b260*/  UMOV UR25, UR29 ;  /* 0x0000001d00197c82 */ /* 0x000fe40008000000 */
[----:B------:R-:W-:Y:S02]  /*b270*/  UIADD3 UR5, -UR25, URZ, URZ ;  /* 0x0000003f19057290 */ /* 0x000fe4000fffe13f */
[----:B------:R-:W-:Y:S02]  /*b280*/  UISETP.GT.U32.AND UP2, UPT, UR7, UR9, UPT ;  /* 0x000000090700728c */ /* 0x000fe4000bf44070 */
[----:B------:R-:W-:-:S03]  /*b290*/  UIMAD UR8, UR7, UR5, UR8 ;  /* 0x00000005070872a4 */ /* 0x000fc6000f8e0208 */
[----:B------:R-:W-:Y:S02]  /*b2a0*/  ULDC UR5, c[0x0][0x2d0] ;  /* 0x0000b40000057ab9 */ /* 0x000fe40000000800 */
[----:B------:R-:W-:Y:S02]  /*b2b0*/  UISETP.GT.U32.AND UP1, UPT, UR7, UR8, UPT ;  /* 0x000000080700728c */ /* 0x000fe4000bf24070 */
[----:B------:R-:W-:Y:S02]  /*b2c0*/  ULOP3.LUT UR24, UR24, UR5, URZ, 0x3c, !UPT ;  /* 0x0000000518187292 */ /* 0x000fe4000f8e3c3f */
[----:B------:R-:W-:Y:S02]  /*b2d0*/  @!UP2 UIADD3 UR9, UR9, -UR7, URZ ;  /* 0x800000070909a290 */ /* 0x000fe4000fffe03f */
[----:B------:R-:W-:Y:S02]  /*b2e0*/  ULOP3.LUT UR4, UR4, UR5, URZ, 0x3c, !UPT ;  /* 0x0000000504047292 */ /* 0x000fe4000f8e3c3f */
[----:B------:R-:W-:-:S02]  /*b2f0*/  UISETP.GE.U32.AND UP4, UPT, UR9, UR7, UPT ;  /* 0x000000070900728c */ /* 0x000fc4000bf86070 */
[----:B------:R-:W-:Y:S02]  /*b300*/  UISETP.GE.AND UP0, UPT, UR4, URZ, UPT ;  /* 0x0000003f0400728c */ /* 0x000fe4000bf06270 */
[----:B------:R-:W-:Y:S02]  /*b310*/  @!UP1 UIADD3 UR8, UR8, -UR7, URZ ;  /* 0x8000000708089290 */ /* 0x000fe4000fffe03f */
[----:B------:R-:W-:Y:S02]  /*b320*/  @!UP1 UIADD3 UR25, UR25, 0x1, URZ ;  /* 0x0000000119199890 */ /* 0x000fe4000fffe03f */
[----:B------:R-:W-:Y:S02]  /*b330*/  UISETP.GE.U32.AND UP3, UPT, UR8, UR7, UPT ;  /* 0x000000070800728c */ /* 0x000fe4000bf66070 */
[----:B------:R-:W-:Y:S02]  /*b340*/  UISETP.GE.AND UP1, UPT, UR24, URZ, UPT ;  /* 0x0000003f1800728c */ /* 0x000fe4000bf26270 */
[----:B------:R-:W-:-:S02]  /*b350*/  @!UP2 UIADD3 UR27, UR27, 0x1, URZ ;  /* 0x000000011b1ba890 */ /* 0x000fc4000fffe03f */
[----:B------:R-:W-:Y:S02]  /*b360*/  UISETP.NE.AND UP2, UPT, URZ, UR5, UPT ;  /* 0x000000053f00728c */ /* 0x000fe4000bf45270 */
[----:B------:R-:W-:Y:S02]  /*b370*/  @UP4 UIADD3 UR27, UR27, 0x1, URZ ;  /* 0x000000011b1b4890 */ /* 0x000fe4000fffe03f */
[----:B------:R-:W-:Y:S02]  /*b380*/  ULOP3.LUT UR4, URZ, UR5, URZ, 0x33, !UPT ;  /* 0x000000053f047292 */ /* 0x000fe4000f8e333f */
[----:B------:R-:W-:Y:S02]  /*b390*/  @UP3 UIADD3 UR25, UR25, 0x1, URZ ;  /* 0x0000000119193890 */ /* 0x000fe4000fffe03f */
[----:B------:R-:W-:Y:S02]  /*b3a0*/  @!UP1 UIADD3 UR27, -UR27, URZ, URZ ;  /* 0x0000003f1b1b9290 */ /* 0x000fe4000fffe13f */
[----:B------:R-:W-:-:S02]  /*b3b0*/  @!UP0 UIADD3 UR25, -UR25, URZ, URZ ;  /* 0x0000003f19198290 */ /* 0x000fc4000fffe13f */
[----:B------:R-:W-:Y:S02]  /*b3c0*/  USEL UR27, UR4, UR27, !UP2 ;  /* 0x0000001b041b7287 */ /* 0x000fe4000d000000 */
[----:B------:R-:W-:Y:S02]  /*b3d0*/  USEL UR4, UR4, UR25, !UP2 ;  /* 0x0000001904047287 */ /* 0x000fe4000d000000 */
[----:B------:R-:W-:Y:S02]  /*b3e0*/  UIMAD.WIDE UR8, UR27, 0x4, UR18 ;  /* 0x000000041b0878a5 */ /* 0x000fe4000f8e0212 */
[----:B------:R-:W-:-:S04]  /*b3f0*/  UIMAD.WIDE UR24, UR4, 0x4, UR18 ;  /* 0x00000004041878a5 */ /* 0x000fc8000f8e0212 */
[----:B------:R-:W-:Y:S01]  /*b400*/  IMAD.U32 R10, RZ, RZ, UR8 ;  /* 0x00000008ff0a7e24 */ /* 0x000fe2000f8e00ff */
[----:B------:R-:W-:Y:S01]  /*b410*/  MOV R11, UR9 ;  /* 0x00000009000b7c02 */ /* 0x000fe20008000f00 */
[----:B------:R-:W-:Y:S01]  /*b420*/  IMAD.U32 R8, RZ, RZ, UR24 ;  /* 0x00000018ff087e24 */ /* 0x000fe2000f8e00ff */
[----:B------:R-:W-:-:S03]  /*b430*/  MOV R9, UR25 ;  /* 0x0000001900097c02 */ /* 0x000fc60008000f00 */
[----:B------:R-:W2:Y:S04]  /*b440*/  LDG.E R3, [R10.64] ;  /* 0x000000140a037981 */ /* 0x000ea8000c1e1900 */
[----:B------:R1:W2:Y:S01]  /*b450*/  LDG.E R4, [R8.64] ;  /* 0x0000001408047981 */ /* 0x0002a2000c1e1900 */
[----:B------:R-:W-:-:S04]  /*b460*/  UIADD3 UR8, UR27, -UR4, URZ ;  /* 0x800000041b087290 */ /* 0x000fc8000fffe03f */
[----:B------:R-:W-:-:S03]  /*b470*/  UIMAD UR8, UR8, UR5, -0x100 ;  /* 0xffffff00080874a4 */ /* 0x000fc6000f8e0205 */
[----:B------:R-:W-:Y:S02]  /*b480*/  ULDC.64 UR4, c[0x0][0x1a0] ;  /* 0x0000680000047ab9 */ /* 0x000fe40000000a00 */
[----:B------:R-:W-:Y:S02]  /*b490*/  USHF.R.S32.HI UR7, URZ, 0x1f, UR8 ;  /* 0x0000001f3f077899 */ /* 0x000fe40008011408 */
[----:B------:R-:W-:Y:S02]  /*b4a0*/  UIMAD.WIDE.U32 UR24, UR8, UR4, URZ ;  /* 0x00000004081872a5 */ /* 0x000fe4000f8e003f */
[----:B------:R-:W-:-:S04]  /*b4b0*/  UIMAD UR7, UR7, UR4, URZ ;  /* 0x00000004070772a4 */ /* 0x000fc8000f8e023f */
[----:B------:R-:W-:-:S04]  /*b4c0*/  UIMAD UR5, UR8, UR5, UR7 ;  /* 0x00000005080572a4 */ /* 0x000fc8000f8e0207 */
[----:B------:R-:W-:Y:S01]  /*b4d0*/  UIADD3 UR5, UR25, UR5, URZ ;  /* 0x0000000519057290 */ /* 0x000fe2000fffe03f */
[----:B-1----:R-:W-:Y:S01]  /*b4e0*/  IMAD.U32 R9, RZ, RZ, UR25 ;  /* 0x00000019ff097e24 */ /* 0x002fe2000f8e00ff */
[----:B------:R-:W-:-:S04]  /*b4f0*/  MOV R8, UR24 ;  /* 0x0000001800087c02 */ /* 0x000fc80008000f00 */
[----:B------:R-:W-:Y:S01]  /*b500*/  MOV R9, UR5 ;  /* 0x0000000500097c02 */ /* 0x000fe20008000f00 */
[----:B--2---:R-:W-:-:S05]  /*b510*/  IMAD.IADD R4, R4, 0x1, -R3 ;  /* 0x0000000104047824 */ /* 0x004fca00078e0a03 */
[----:B------:R-:W-:-:S05]  /*b520*/  SHF.R.S32.HI R3, RZ, 0x1f, R4 ;  /* 0x0000001fff037819 */ /* 0x000fca0000011404 */
[----:B------:R-:W-:-:S04]  /*b530*/  IMAD R3, R3, c[0x0][0x188], RZ ;  /* 0x0000620003037a24 */ /* 0x000fc800078e02ff */
[C---:B------:R-:W-:Y:S02]  /*b540*/  IMAD R3, R4.reuse, c[0x0][0x18c], R3 ;  /* 0x0000630004037a24 */ /* 0x040fe400078e0203 */
[----:B------:R-:W-:-:S04]  /*b550*/  IMAD.WIDE.U32 R4, R4, c[0x0][0x188], R8 ;  /* 0x0000620004047a25 */ /* 0x000fc800078e0008 */
[----:B------:R-:W-:Y:S01]  /*b560*/  IMAD.IADD R3, R5, 0x1, R3 ;  /* 0x0000000105037824 */ /* 0x000fe200078e0203 */
[----:B------:R-:W-:Y:S05]  /*b570*/  BRA `(.L_x_767) ;  /* 0x0000004000007947 */ /* 0x000fea0003800000 */
.L_x_766:
[----:B------:R-:W-:-:S04]  /*b580*/  ULEA UR4, -UR12, URZ, 0x8 ;  /* 0x0000003f0c047291 */ /* 0x000fc8000f8e413f */
[----:B------:R-:W-:Y:S02]  /*b590*/  USHF.R.S32.HI UR5, URZ, 0x1f, UR4 ;  /* 0x0000001f3f057899 */ /* 0x000fe40008011404 */
[----:B--2---:R-:W-:-:S04]  /*b5a0*/  MOV R4, UR4 ;  /* 0x0000000400047c02 */ /* 0x004fc80008000f00 */
[----:B------:R-:W-:Y:S02]  /*b5b0*/  MOV R3, UR5 ;  /* 0x0000000500037c02 */ /* 0x000fe40008000f00 */
.L_x_767:
[----:B------:R-:W-:Y:S01]  /*b5c0*/  ISETP.GE.AND P0, PT, R246, c[0x0][0x220], PT ;  /* 0x00008800f6007a0c */ /* 0x000fe20003f06270 */
[----:B------:R-:W-:Y:S01]  /*b5d0*/  IMAD.U32 R5, RZ, RZ, UR12 ;  /* 0x0000000cff057e24 */ /* 0x000fe2000f8e00ff */
[C---:B------:R-:W-:Y:S01]  /*b5e0*/  LEA R200, P3, R4.reuse, R200, 0x1 ;  /* 0x000000c804c87211 */ /* 0x040fe200078608ff */
[----:B------:R-:W-:Y:S01]  /*b5f0*/  IMAD.U32 R9, RZ, RZ, UR12 ;  /* 0x0000000cff097e24 */ /* 0x000fe2000f8e00ff */
[----:B------:R-:W-:Y:S01]  /*b600*/  IADD3 R196, R239, 0x1000, RZ ;  /* 0x00001000efc47810 */ /* 0x000fe20007ffe0ff */
[----:B------:R-:W-:Y:S01]  /*b610*/  IMAD.U32 R7, RZ, RZ, UR12 ;  /* 0x0000000cff077e24 */ /* 0x000fe2000f8e00ff */
[----:B------:R-:W-:Y:S01]  /*b620*/  LEA.HI.X R201, R4, R201, R3, 0x1, P3 ;  /* 0x000000c904c97211 */ /* 0x000fe200018f0c03 */
[----:B------:R-:W-:Y:S01]  /*b630*/  IMAD.U32 R23, RZ, RZ, UR12 ;  /* 0x0000000cff177e24 */ /* 0x000fe2000f8e00ff */
[----:B------:R-:W-:Y:S01]  /*b640*/  USHF.L.U32 UR4, UR17, 0x8, URZ ;  /* 0x0000000811047899 */ /* 0x000fe2000800063f */
[----:B------:R-:W-:Y:S01]  /*b650*/  IMAD.U32 R24, RZ, RZ, UR12 ;  /* 0x0000000cff187e24 */ /* 0x000fe2000f8e00ff */
[----:B------:R-:W-:Y:S01]  /*b660*/  UISETP.GE.AND UP0, UPT, UR6, 0x3, UPT ;  /* 0x000000030600788c */ /* 0x000fe2000bf06270 */
[----:B------:R-:W-:-:S02]  /*b670*/  IMAD.U32 R26, RZ, RZ, UR12 ;  /* 0x0000000cff1a7e24 */ /* 0x000fc4000f8e00ff */
[----:B------:R-:W-:Y:S01]  /*b680*/  @!P0 IMAD.MOV.U32 R194, RZ, RZ, c[0x0][0x1a4] ;  /* 0x00006900ffc28624 */ /* 0x000fe200078e00ff */
[-C--:B------:R-:W-:Y:S01]  /*b690*/  @!P0 LEA R5, P1, R5, R6.reuse, 0x5 ;  /* 0x0000000605058211 */ /* 0x080fe200078228ff */
[----:B------:R-:W-:Y:S01]  /*b6a0*/  @!P0 IMAD.MOV.U32 R10, RZ, RZ, c[0x0][0x1a4] ;  /* 0x00006900ff0a8624 */ /* 0x000fe200078e00ff */
[----:B------:R-:W-:Y:S01]  /*b6b0*/  @P0 STS.128 [R244+0xa000], RZ ;  /* 0x00a000fff4000388 */ /* 0x000fe20000000c00 */
[----:B------:R-:W-:Y:S01]  /*b6c0*/  @!P0 IMAD.MOV.U32 R12, RZ, RZ, R6 ;  /* 0x000000ffff0c8224 */ /* 0x000fe200078e0006 */
[-C--:B------:R-:W-:Y:S01]  /*b6d0*/  @!P0 LEA.HI.X R8, R9, R195.reuse, R194, 0x5, P1 ;  /* 0x000000c309088211 */ /* 0x080fe200008f2cc2 */
[----:B------:R-:W-:Y:S01]  /*b6e0*/  @!P0 IMAD.MOV.U32 R194, RZ, RZ, R6 ;  /* 0x000000ffffc28224 */ /* 0x000fe200078e0006 */
[----:B------:R-:W-:Y:S01]  /*b6f0*/  @!P0 LEA R7, P1, R7, R6, 0x6 ;  /* 0x0000000607078211 */ /* 0x000fe200078230ff */
[--C-:B------:R-:W-:Y:S01]  /*b700*/  @!P0 IMAD.MOV.U32 R13, RZ, RZ, R195.reuse ;  /* 0x000000ffff0d8224 */ /* 0x100fe200078e00c3 */
[----:B------:R-:W-:Y:S01]  /*b710*/  @!PT LDS RZ, [RZ] ;  /* 0x00000000fffff984 */ /* 0x000fe20000000800 */
[----:B------:R-:W-:Y:S01]  /*b720*/  @!PT LDS RZ, [RZ] ;  /* 0x00000000fffff984 */ /* 0x000fe20000000800 */
[----:B------:R-:W-:Y:S01]  /*b730*/  @!PT LDS RZ, [RZ] ;  /* 0x00000000fffff984 */ /* 0x000fe20000000800 */
[----:B------:R1:W-:Y:S01]  /*b740*/  @!P0 LDGSTS.E.BYPASS.LTC128B.128 [R244+0xa000], [R200.64] ;  /* 0x0a000000c8f48fae */ /* 0x0003e2000b901d54 */
[----:B------:R-:W-:Y:S01]  /*b750*/  @!P0 IMAD.WIDE.U32 R22, R23, 0x30, R194 ;  /* 0x0000003017168825 */ /* 0x000fe200078e00c2 */
[----:B------:R-:W-:-:S02]  /*b760*/  @!P0 LEA.HI.X R10, R9, R195, R10, 0x6, P1 ;  /* 0x000000c3090a8211 */ /* 0x000fc400008f340a */
[----:B------:R-:W-:Y:S01]  /*b770*/  @!P0 LEA R9, P1, R9, R6, 0x7 ;  /* 0x0000000609098211 */ /* 0x000fe200078238ff */
[----:B------:R-:W-:Y:S01]  /*b780*/  IMAD.U32 R28, RZ, RZ, UR12 ;  /* 0x0000000cff1c7e24 */ /* 0x000fe2000f8e00ff */
[----:B------:R-:W-:Y:S01]  /*b790*/  @P0 STS.128 [R244+0xa800], RZ ;  /* 0x00a800fff4000388 */ /* 0x000fe20000000c00 */
[----:B------:R-:W-:Y:S02]  /*b7a0*/  IMAD.U32 R11, RZ, RZ, UR12 ;  /* 0x0000000cff0b7e24 */ /* 0x000fe4000f8e00ff */
[----:B------:R-:W-:Y:S02]  /*b7b0*/  @!P0 IMAD.MOV.U32 R194, RZ, RZ, c[0x0][0x1a4] ;  /* 0x00006900ffc28624 */ /* 0x000fe400078e00ff */
[----:B------:R-:W-:Y:S02]  /*b7c0*/  IMAD.U32 R30, RZ, RZ, UR12 ;  /* 0x0000000cff1e7e24 */ /* 0x000fe4000f8e00ff */
[----:B------:R-:W-:Y:S02]  /*b7d0*/  IMAD.U32 R32, RZ, RZ, UR12 ;  /* 0x0000000cff207e24 */ /* 0x000fe4000f8e00ff */
[----:B------:R-:W-:-:S02]  /*b7e0*/  @!P0 IMAD.MOV.U32 R14, RZ, RZ, R6 ;  /* 0x000000ffff0e8224 */ /* 0x000fc400078e0006 */
[----:B------:R-:W-:Y:S02]  /*b7f0*/  @!P0 IMAD.MOV.U32 R15, RZ, RZ, R195 ;  /* 0x000000ffff0f8224 */ /* 0x000fe400078e00c3 */
[----:B------:R-:W-:Y:S02]  /*b800*/  IMAD.U32 R34, RZ, RZ, UR12 ;  /* 0x0000000cff227e24 */ /* 0x000fe4000f8e00ff */
[----:B------:R-:W-:Y:S02]  /*b810*/  IMAD.U32 R20, RZ, RZ, UR12 ;  /* 0x0000000cff147e24 */ /* 0x000fe4000f8e00ff */
[----:B------:R-:W-:-:S04]  /*b820*/  @!P0 IMAD.WIDE.U32 R24, R24, 0x50, R12 ;  /* 0x0000005018188825 */ /* 0x000fc800078e000c */
[----:B------:R-:W-:-:S04]  /*b830*/  @!P0 IMAD.WIDE.U32 R26, R26, 0x60, R12 ;  /* 0x000000601a1a8825 */ /* 0x000fc800078e000c */
[----:B------:R-:W-:Y:S01]  /*b840*/  @!P0 IMAD.WIDE.U32 R28, R28, 0x70, R12 ;  /* 0x000000701c1c8825 */ /* 0x000fe200078e000c */
[----:B------:R-:W-:Y:S02]  /*b850*/  @!P0 LEA.HI.X R12, R11, R195, R194, 0x7, P1 ;  /* 0x000000c30b0c8211 */ /* 0x000fe400008f3cc2 */
[----:B------:R-:W-:Y:S01]  /*b860*/  @!P0 IADD3 R11, P2, P1, R4, UR14, R6 ;  /* 0x0000000e040b8c10 */ /* 0x000fe2000f95e006 */
[----:B------:R-:W-:Y:S01]  /*b870*/  @!P0 IMAD.WIDE.U32 R30, R30, 0x90, R14 ;  /* 0x000000901e1e8825 */ /* 0x000fe200078e000e */
[----:B------:R-:W-:Y:S02]  /*b880*/  @!P0 IADD3 R26, P3, R4, R26, RZ ;  /* 0x0000001a041a8210 */ /* 0x000fe40007f7e0ff */
[----:B------:R-:W-:Y:S01]  /*b890*/  @!P0 IADD3.X R194, R3, UR13, R195, P2, P1 ;  /* 0x0000000d03c28c10 */ /* 0x000fe200097e24c3 */
[--C-:B------:R-:W-:Y:S01]  /*b8a0*/  @!P0 IMAD.WIDE.U32 R32, R32, 0xa0, R14.reuse ;  /* 0x000000a020208825 */ /* 0x100fe200078e000e */
[----:B------:R-:W-:Y:S02]  /*b8b0*/  @!P0 IADD3 R22, P1, R4, R22, RZ ;  /* 0x0000001604168210 */ /* 0x000fe40007f3e0ff */
[----:B------:R-:W-:Y:S01]  /*b8c0*/  @!P0 LEA R38, P2, R11, c[0x0][0x170], 0x1 ;  /* 0x00005c000b268a11 */ /* 0x000fe200078408ff */
[----:B------:R-:W-:-:S03]  /*b8d0*/  @!P0 IMAD.WIDE.U32 R34, R34, 0xb0, R14 ;  /* 0x000000b022228825 */ /* 0x000fc600078e000e */
[----:B------:R-:W-:Y:S01]  /*b8e0*/  @!P0 LEA.HI.X R39, R11, c[0x0][0x174], R194, 0x1, P2 ;  /* 0x00005d000b278a11 */ /* 0x000fe200010f0cc2 */
[----:B------:R-:W-:Y:S01]  /*b8f0*/  @!P0 IMAD.WIDE.U32 R20, R20, 0xc0, R14 ;  /* 0x000000c014148825 */ /* 0x000fe200078e000e */
[----:B------:R-:W-:-:S03]  /*b900*/  @!P0 IADD3 R28, P2, R4, R28, RZ ;  /* 0x0000001c041c8210 */ /* 0x000fc60007f5e0ff */
[----:B------:R-:W-:Y:S01]  /*b910*/  IMAD.U32 R16, RZ, RZ, UR12 ;  /* 0x0000000cff107e24 */ /* 0x000fe2000f8e00ff */
[----:B------:R-:W-:Y:S01]  /*b920*/  @!PT LDS RZ, [RZ] ;  /* 0x00000000fffff984 */ /* 0x000fe20000000800 */
[----:B------:R-:W-:Y:S01]  /*b930*/  @!PT LDS RZ, [RZ] ;  /* 0x00000000fffff984 */ /* 0x000fe20000000800 */
[----:B------:R-:W-:Y:S01]  /*b940*/  @!PT LDS RZ, [RZ] ;  /* 0x00000000fffff984 */ /* 0x000fe20000000800 */
[----:B------:R2:W-:Y:S01]  /*b950*/  @!P0 LDGSTS.E.BYPASS.LTC128B.128 [R244+0xa800], [R38.64] ;  /* 0x0a80000026f48fae */ /* 0x0005e2000b901d54 */
[----:B------:R-:W-:Y:S02]  /*b960*/  IMAD.U32 R14, RZ, RZ, UR12 ;  /* 0x0000000cff0e7e24 */ /* 0x000fe4000f8e00ff */
[----:B------:R-:W-:Y:S01]  /*b970*/  @!P0 IMAD.MOV.U32 R18, RZ, RZ, R6 ;  /* 0x000000ffff128224 */ /* 0x000fe200078e0006 */
[----:B------:R-:W-:Y:S01]  /*b980*/  @P0 STS.128 [R244+0xb000], RZ ;  /* 0x00b000fff4000388 */ /* 0x000fe20000000c00 */
[----:B------:R-:W-:Y:S02]  /*b990*/  @!P0 IMAD.MOV.U32 R19, RZ, RZ, R195 ;  /* 0x000000ffff138224 */ /* 0x000fe400078e00c3 */
[----:B------:R-:W-:Y:S02]  /*b9a0*/  IMAD.U32 R36, RZ, RZ, UR12 ;  /* 0x0000000cff247e24 */ /* 0x000fe4000f8e00ff */
[----:B------:R-:W-:-:S02]  /*b9b0*/  @!P0 IMAD.MOV.U32 R13, RZ, RZ, c[0x0][0x1a4] ;  /* 0x00006900ff0d8624 */ /* 0x000fc400078e00ff */
[----:B------:R-:W-:-:S04]  /*b9c0*/  @!P0 IMAD.WIDE.U32 R16, R16, 0xd0, R18 ;  /* 0x000000d010108825 */ /* 0x000fc800078e0012 */
[----:B------:R-:W-:-:S04]  /*b9d0*/  @!P0 IMAD.WIDE.U32 R14, R14, 0xe0, R18 ;  /* 0x000000e00e0e8825 */ /* 0x000fc800078e0012 */
[----:B------:R-:W-:-:S04]  /*b9e0*/  @!P0 IMAD.WIDE.U32 R36, R36, 0xf0, R18 ;  /* 0x000000f024248825 */ /* 0x000fc800078e0012 */
[----:B------:R-:W-:Y:S02]  /*b9f0*/  @!P0 IMAD R18, R13, 0x30, RZ ;  /* 0x000000300d128824 */ /* 0x000fe400078e02ff */
[----:B------:R-:W-:Y:S02]  /*ba00*/  @!P0 IMAD.MOV.U32 R6, RZ, RZ, c[0x0][0x1a4] ;  /* 0x00006900ff068624 */ /* 0x000fe400078e00ff */
[----:B------:R-:W-:Y:S01]  /*ba10*/  @!P0 IMAD.MOV.U32 R44, RZ, RZ, c[0x0][0x1a4] ;  /* 0x00006900ff2c8624 */ /* 0x000fe200078e00ff */
[C---:B------:R-:W-:Y:S01]  /*ba20*/  @!P0 IADD3.X R13, R3.reuse, R23, R18, P1, !PT ;  /* 0x00000017030d8210 */ /* 0x040fe20000ffe412 */
[----:B------:R-:W-:Y:S01]  /*ba30*/  @!P0 IMAD R6, R6, 0x50, RZ ;  /* 0x0000005006068824 */ /* 0x000fe200078e02ff */
[----:B------:R-:W-:Y:S01]  /*ba40*/  @!P0 IADD3 R24, P1, R4, R24, RZ ;  /* 0x0000001804188210 */ /* 0x000fe20007f3e0ff */
[----:B------:R-:W-:Y:S02]  /*ba50*/  @!P0 IMAD.MOV.U32 R18, RZ, RZ, c[0x0][0x1a4] ;  /* 0x00006900ff128624 */ /* 0x000fe400078e00ff */
[----:B------:R-:W-:Y:S01]  /*ba60*/  @!P0 IMAD R44, R44, 0x60, RZ ;  /* 0x000000602c2c8824 */ /* 0x000fe200078e02ff */
[C---:B------:R-:W-:Y:S01]  /*ba70*/  @!P0 IADD3.X R19, R3.reuse, R25, R6, P1, !PT ;  /* 0x0000001903138210 */ /* 0x040fe20000ffe406 */
[----:B------:R-:W-:Y:S01]  /*ba80*/  @!P0 IMAD R18, R18, 0x90, RZ ;  /* 0x0000009012128824 */ /* 0x000fe200078e02ff */
[----:B------:R-:W-:Y:S01]  /*ba90*/  @!P0 IADD3 R30, P1, R4, R30, RZ ;  /* 0x0000001e041e8210 */ /* 0x000fe20007f3e0ff */
[----:B------:R-:W-:Y:S01]  /*baa0*/  @!P0 IMAD.MOV.U32 R6, RZ, RZ, c[0x0][0x1a4] ;  /* 0x00006900ff068624 */ /* 0x000fe200078e00ff */
[C---:B------:R-:W-:Y:S01]  /*bab0*/  @!P0 IADD3.X R23, R3.reuse, R44, R27, P3, !PT ;  /* 0x0000002c03178210 */ /* 0x040fe20001ffe41b */
[----:B------:R-:W-:Y:S01]  /*bac0*/  @!P0 IMAD.MOV.U32 R42, RZ, RZ, c[0x0][0x1a4] ;  /* 0x00006900ff2a8624 */ /* 0x000fe200078e00ff */
[C---:B------:R-:W-:Y:S01]  /*bad0*/  @!P0 IADD3.X R27, R3.reuse, R31, R18, P1, !PT ;  /* 0x0000001f031b8210 */ /* 0x040fe20000ffe412 */
[----:B------:R-:W-:Y:S01]  /*bae0*/  @!P0 IMAD R6, R6, 0xb0, RZ ;  /* 0x000000b006068824 */ /* 0x000fe200078e02ff */
[----:B------:R-:W-:Y:S01]  /*baf0*/  @!P0 IADD3 R34, P1, R4, R34, RZ ;  /* 0x0000002204228210 */ /* 0x000fe20007f3e0ff */
[----:B------:R-:W-:Y:S01]  /*bb00*/  @!P0 IMAD R42, R42, 0x70, RZ ;  /* 0x000000702a2a8824 */ /* 0x000fe200078e02ff */
[----:B------:R-:W-:Y:S01]  /*bb10*/  @!P0 IADD3 R20, P3, R4, R20, RZ ;  /* 0x0000001404148210 */ /* 0x000fe20007f7e0ff */
[----:B------:R-:W-:Y:S01]  /*bb20*/  @!P0 IMAD.MOV.U32 R40, RZ, RZ, c[0x0][0x1a4] ;  /* 0x00006900ff288624 */ /* 0x000fe200078e00ff */
[C---:B------:R-:W-:Y:S01]  /*bb30*/  @!P0 IADD3.X R31, R3.reuse, R35, R6, P1, !PT ;  /* 0x00000023031f8210 */ /* 0x040fe20000ffe406 */
[----:B------:R-:W-:Y:S01]  /*bb40*/  @!P0 IMAD.MOV.U32 R6, RZ, RZ, c[0x0][0x1a4] ;  /* 0x00006900ff068624 */ /* 0x000fe200078e00ff */
[C---:B------:R-:W-:Y:S01]  /*bb50*/  @!P0 IADD3.X R25, R3.reuse, R29, R42, P2, !PT ;  /* 0x0000001d03198210 */ /* 0x040fe200017fe42a */
[----:B------:R-:W-:Y:S01]  /*bb60*/  @!P0 IMAD R40, R40, 0xa0, RZ ;  /* 0x000000a028288824 */ /* 0x000fe200078e02ff */
[C---:B------:R-:W-:Y:S01]  /*bb70*/  @!P0 IADD3 R32, P2, R4.reuse, R32, RZ ;  /* 0x0000002004208210 */ /* 0x040fe20007f5e0ff */
[----:B------:R-:W-:Y:S01]  /*bb80*/  @!P0 IMAD.MOV.U32 R18, RZ, RZ, c[0x0][0x1a4] ;  /* 0x00006900ff128624 */ /* 0x000fe200078e00ff */
[----:B------:R-:W-:Y:S01]  /*bb90*/  @!P0 IADD3 R14, P1, R4, R14, RZ ;  /* 0x0000000e040e8210 */ /* 0x000fe20007f3e0ff */
[----:B------:R-:W-:Y:S01]  /*bba0*/  @!P0 IMAD.MOV.U32 R11, RZ, RZ, c[0x0][0x1a4] ;  /* 0x00006900ff0b8624 */ /* 0x000fe200078e00ff */
[----:B------:R-:W-:Y:S01]  /*bbb0*/  @!P0 IADD3.X R29, R3, R40, R33, P2, !PT ;  /* 0x00000028031d8210 */ /* 0x000fe200017fe421 */
[----:B------:R-:W-:Y:S01]  /*bbc0*/  @!P0 IMAD R6, R6, 0xe0, RZ ;  /* 0x000000e006068824 */ /* 0x000fe200078e02ff */
[----:B------:R-:W-:Y:S01]  /*bbd0*/  @!P0 IADD3 R16, P2, R4, R16, RZ ;  /* 0x0000001004108210 */ /* 0x000fe20007f5e0ff */
[----:B------:R-:W-:-:S02]  /*bbe0*/  @!P0 IMAD R18, R18, 0xc0, RZ ;  /* 0x000000c012128824 */ /* 0x000fc400078e02ff */
[----:B------:R-:W-:Y:S01]  /*bbf0*/  @!P0 IMAD R11, R11, 0xd0, RZ ;  /* 0x000000d00b0b8824 */ /* 0x000fe200078e02ff */
[C---:B------:R-:W-:Y:S02]  /*bc00*/  @!P0 IADD3.X R15, R3.reuse, R6, R15, P1, !PT ;  /* 0x00000006030f8210 */ /* 0x040fe40000ffe40f */
[C---:B------:R-:W-:Y:S02]  /*bc10*/  @!P0 IADD3.X R21, R3.reuse, R18, R21, P3, !PT ;  /* 0x0000001203158210 */ /* 0x040fe40001ffe415 */
[----:B------:R-:W-:Y:S01]  /*bc20*/  @!P0 IADD3.X R17, R3, R17, R11, P2, !PT ;  /* 0x0000001103118210 */ /* 0x000fe200017fe40b */
[----:B------:R-:W-:Y:S01]  /*bc30*/  @!P0 IMAD.MOV.U32 R11, RZ, RZ, c[0x0][0x1a4] ;  /* 0x00006900ff0b8624 */ /* 0x000fe200078e00ff */
[C---:B------:R-:W-:Y:S02]  /*bc40*/  @!P0 IADD3 R9, P1, R4.reuse, R9, RZ ;  /* 0x0000000904098210 */ /* 0x040fe40007f3e0ff */
[C---:B------:R-:W-:Y:S01]  /*bc50*/  @!P0 IADD3 R5, P3, R4.reuse, R5, RZ ;  /* 0x0000000504058210 */ /* 0x040fe20007f7e0ff */
[----:B------:R-:W-:Y:S01]  /*bc60*/  @!P0 IMAD R11, R11, 0xf0, RZ ;  /* 0x000000f00b0b8824 */ /* 0x000fe200078e02ff */
[C---:B------:R-:W-:Y:S01]  /*bc70*/  @!P0 IADD3 R7, P2, R4.reuse, R7, RZ ;  /* 0x0000000704078210 */ /* 0x040fe20007f5e0ff */
[C---:B------:R-:W-:Y:S01]  /*bc80*/  @!P0 IMAD.X R12, R3.reuse, 0x1, R12, P1 ;  /* 0x00000001030c8824 */ /* 0x040fe200008e060c */
[----:B------:R-:W-:Y:S01]  /*bc90*/  @!P0 IADD3 R4, P1, R4, R36, RZ ;  /* 0x0000002404048210 */ /* 0x000fe20007f3e0ff */
[----:B------:R-:W-:Y:S01]  /*bca0*/  @!P0 IMAD.X R8, R3, 0x1, R8, P3 ;  /* 0x0000000103088824 */ /* 0x000fe200018e0608 */
[----:B------:R-:W-:Y:S01]  /*bcb0*/  @!P0 LEA R36, P3, R7, c[0x0][0x170], 0x1 ;  /* 0x00005c0007248a11 */ /* 0x000fe200078608ff */
[----:B------:R-:W-:Y:S01]  /*bcc0*/  @!P0 IMAD.X R10, R3, 0x1, R10, P2 ;  /* 0x00000001030a8824 */ /* 0x000fe200010e060a */
[----:B------:R-:W-:-:S02]  /*bcd0*/  @!P0 LEA R40, P4, R5, c[0x0][0x170], 0x1 ;  /* 0x00005c0005288a11 */ /* 0x000fc400078808ff */
[----:B------:R-:W-:Y:S02]  /*bce0*/  @!P0 IADD3.X R11, R3, R37, R11, P1, !PT ;  /* 0x00000025030b8210 */ /* 0x000fe40000ffe40b */
[----:B------:R-:W-:Y:S01]  /*bcf0*/  @!P0 LEA R6, P2, R9, c[0x0][0x170], 0x1 ;  /* 0x00005c0009068a11 */ /* 0x000fe200078408ff */
[----:B------:R-:W3:Y:S01]  /*bd00*/  S2R R3, SR_TID.X ;  /* 0x0000000000037919 */ /* 0x000ee20000002100 */
[----:B------:R-:W-:Y:S02]  /*bd10*/  @!P0 LEA.HI.X R37, R7, c[0x0][0x174], R10, 0x1, P3 ;  /* 0x00005d0007258a11 */ /* 0x000fe400018f0c0a */
[----:B------:R-:W-:Y:S02]  /*bd20*/  @!P0 LEA R42, P3, R22, c[0x0][0x170], 0x1 ;  /* 0x00005c00162a8a11 */ /* 0x000fe400078608ff */
[----:B------:R-:W-:Y:S02]  /*bd30*/  @!P0 LEA.HI.X R41, R5, c[0x0][0x174], R8, 0x1, P4 ;  /* 0x00005d0005298a11 */ /* 0x000fe400020f0c08 */
[----:B------:R-:W-:-:S02]  /*bd40*/  @!P0 LEA.HI.X R7, R9, c[0x0][0x174], R12, 0x1, P2 ;  /* 0x00005d0009078a11 */ /* 0x000fc400010f0c0c */
[----:B------:R-:W-:Y:S01]  /*bd50*/  @!P0 LEA R12, P2, R24, c[0x0][0x170], 0x1 ;  /* 0x00005c00180c8a11 */ /* 0x000fe200078408ff */
[----:B------:R-:W-:Y:S01]  /*bd60*/  @!PT LDS RZ, [RZ] ;  /* 0x00000000fffff984 */ /* 0x000fe20000000800 */
[----:B------:R-:W-:Y:S01]  /*bd70*/  @!PT LDS RZ, [RZ] ;  /* 0x00000000fffff984 */ /* 0x000fe20000000800 */
[----:B------:R-:W-:Y:S01]  /*bd80*/  @!PT LDS RZ, [RZ] ;  /* 0x00000000fffff984 */ /* 0x000fe20000000800 */
[----:B------:R4:W-:Y:S01]  /*bd90*/  @!P0 LDGSTS.E.BYPASS.LTC128B.128 [R244+0xb000], [R40.64] ;  /* 0x0b00000028f48fae */ /* 0x0009e2000b901d54 */
[----:B------:R-:W-:Y:S02]  /*bda0*/  @!P0 LEA.HI.X R43, R22, c[0x0][0x174], R13, 0x1, P3 ;  /* 0x00005d00162b8a11 */ /* 0x000fe400018f0c0d */
[----:B------:R-:W-:Y:S01]  /*bdb0*/  @!P0 LEA R8, P1, R26, c[0x0][0x170], 0x1 ;  /* 0x00005c001a088a11 */ /* 0x000fe200078208ff */
[----:B------:R-:W-:Y:S01]  /*bdc0*/  @P0 STS.128 [R244+0xb800], RZ ;  /* 0x00b800fff4000388 */ /* 0x000fe20000000c00 */
[----:B------:R-:W-:Y:S02]  /*bdd0*/  @!P0 LEA.HI.X R13, R24, c[0x0][0x174], R19, 0x1, P2 ;  /* 0x00005d00180d8a11 */ /* 0x000fe400010f0c13 */
[----:B------:R-:W-:Y:S01]  /*bde0*/  @!P0 LEA R44, P4, R28, c[0x0][0x170], 0x1 ;  /* 0x00005c001c2c8a11 */ /* 0x000fe200078808ff */
[----:B------:R-:W-:Y:S01]  /*bdf0*/  @!PT LDS RZ, [RZ] ;  /* 0x00000000fffff984 */ /* 0x000fe20000000800 */
[----:B------:R-:W-:Y:S01]  /*be00*/  @!PT LDS RZ, [RZ] ;  /* 0x00000000fffff984 */ /* 0x000fe20000000800 */
[----:B------:R-:W-:Y:S01]  /*be10*/  @!PT LDS RZ, [RZ] ;  /* 0x00000000fffff984 */ /* 0x000fe20000000800 */
[----:B------:R4:W-:Y:S01]  /*be20*/  @!P0 LDGSTS.E.BYPASS.LTC128B.128 [R244+0xb800], [R42.64] ;  /* 0x0b8000002af48fae */ /* 0x0009e2000b901d54 */
[----:B------:R-:W-:-:S02]  /*be30*/  @!P0 LEA.HI.X R9, R26, c[0x0][0x174], R23, 0x1, P1 ;  /* 0x00005d001a098a11 */ /* 0x000fc400008f0c17 */
[----:B------:R-:W-:Y:S01]  /*be40*/  @!P0 LEA R24, P3, R30, c[0x0][0x170], 0x1 ;  /* 0x00005c001e188a11 */ /* 0x000fe200078608ff */
[----:B------:R-:W-:Y:S01]  /*be50*/  @P0 STS.128 [R244+0xc000], RZ ;  /* 0x00c000fff4000388 */ /* 0x000fe20000000c00 */
[----:B------:R-:W-:Y:S01]  /*be60*/  @!P0 LEA.HI.X R45, R28, c[0x0][0x174], R25, 0x1, P4 ;  /* 0x00005d001c2d8a11 */ /* 0x000fe200020f0c19 */
[----:B---3--:R-:W-:Y:S01]  /*be70*/  IMAD.SHL.U32 R3, R3, 0x2, RZ ;  /* 0x0000000203037824 */ /* 0x008fe200078e00ff */
[----:B------:R-:W-:Y:S01]  /*be80*/  @!P0 LEA R22, P2, R32, c[0x0][0x170], 0x1 ;  /* 0x00005c0020168a11 */ /* 0x000fe200078408ff */
[----:B------:R-:W-:Y:S01]  /*be90*/  @!PT LDS RZ, [RZ] ;  /* 0x00000000fffff984 */ /* 0x000fe20000000800 */
[----:B------:R-:W-:Y:S01]  /*bea0*/  @!PT LDS RZ, [RZ] ;  /* 0x00000000fffff984 */ /* 0x000fe20000000800 */
[----:B------:R-:W-:Y:S01]  /*beb0*/  @!PT LDS RZ, [RZ] ;  /* 0x00000000fffff984 */ /* 0x000fe20000000800 */
[----:B------:R2:W-:Y:S01]  /*bec0*/  @!P0 LDGSTS.E.BYPASS.LTC128B.128 [R244+0xc000], [R36.64] ;  /* 0x0c00000024f48fae */ /* 0x0005e2000b901d54 */
[----:B------:R-:W-:Y:S02]  /*bed0*/  @!P0 LEA R18, P1, R34, c[0x0][0x170], 0x1 ;  /* 0x00005c0022128a11 */ /* 0x000fe400078208ff */
[----:B------:R-:W-:Y:S01]  /*bee0*/  @!P0 LEA.HI.X R25, R30, c[0x0][0x174], R27, 0x1, P3 ;  /* 0x00005d001e198a11 */ /* 0x000fe200018f0c1b */
[----:B------:R-:W-:Y:S01]  /*bef0*/  @P0 STS.128 [R244+0xc800], RZ ;  /* 0x00c800fff4000388 */ /* 0x000fe20000000c00 */
        /* <DEDUP_REMOVED lines=9> */
[----:B------:R-:W-:Y:S02]  /*bf90*/  @!P0 LEA R26, P2, R14, c[0x0][0x170], 0x1 ;  /* 0x00005c000e1a8a11 */ /* 0x000fe400078408ff */
[----:B------:R-:W-:Y:S01]  /*bfa0*/  @!P0 LEA.HI.X R31, R20, c[0x0][0x174], R21, 0x1, P4 ;  /* 0x00005d00141f8a11 */ /* 0x000fe200020f0c15 */
[----:B------:R-:W-:Y:S01]  /*bfb0*/  @!PT LDS RZ, [RZ] ;  /* 0x00000000fffff984 */ /* 0x000fe20000000800 */
[----:B------:R-:W-:Y:S01]  /*bfc0*/  @!PT LDS RZ, [RZ] ;  /* 0x00000000fffff984 */ /* 0x000fe20000000800 */
[----:B------:R-:W-:Y:S01]  /*bfd0*/  @!PT LDS RZ, [RZ] ;  /* 0x00000000fffff984 */ /* 0x000fe20000000800 */
[----:B------:R5:W-:Y:S01]  /*bfe0*/  @!P0 LDGSTS.E.BYPASS.LTC128B.128 [R244+0xd000], [R8.64] ;  /* 0x0d00000008f48fae */ /* 0x000be2000b901d54 */
[----:B------:R-:W-:-:S02]  /*bff0*/  @!P0 LEA R10, P1, R4, c[0x0][0x170], 0x1 ;  /* 0x00005c00040a8a11 */ /* 0x000fc400078208ff */
[----:B------:R-:W-:Y:S01]  /*c000*/  @!P0 LEA.HI.X R29, R16, c[0x0][0x174], R17, 0x1, P3 ;  /* 0x00005d00101d8a11 */ /* 0x000fe200018f0c11 */
[----:B------:R-:W-:Y:S01]  /*c010*/  @P0 STS.128 [R244+0xd800], RZ ;  /* 0x00d800fff4000388 */ /* 0x000fe20000000c00 */
[----:B------:R-:W-:Y:S02]  /*c020*/  @!P0 LEA.HI.X R27, R14, c[0x0][0x174], R15, 0x1, P2 ;  /* 0x00005d000e1b8a11 */ /* 0x000fe400010f0c0f */
[----:B------:R-:W-:Y:S01]  /*c030*/  @!P0 LEA.HI.X R11, R4, c[0x0][0x174], R11, 0x1, P1 ;  /* 0x00005d00040b8a11 */ /* 0x000fe200008f0c0b */
[----:B------:R-:W-:Y:S01]  /*c040*/  @!PT LDS RZ, [RZ] ;  /* 0x00000000fffff984 */ /* 0x000fe20000000800 */
[----:B------:R-:W-:Y:S01]  /*c050*/  @!PT LDS RZ, [RZ] ;  /* 0x00000000fffff984 */ /* 0x000fe20000000800 */
[----:B------:R-:W-:Y:S01]  /*c060*/  @!PT LDS RZ, [RZ] ;  /* 0x00000000fffff984 */ /* 0x000fe20000000800 */
[----:B------:R1:W-:Y:S04]  /*c070*/  @!P0 LDGSTS.E.BYPASS.LTC128B.128 [R244+0xd800], [R44.64] ;  /* 0x0d8000002cf48fae */ /* 0x0003e8000b901d54 */
[----:B------:R-:W-:Y:S04]  /*c080*/  @P0 STS.128 [R244+0xe000], RZ ;  /* 0x00e000fff4000388 */ /* 0x000fe80000000c00 */
        /* <DEDUP_REMOVED lines=39> */
[----:B------:R-:W-:Y:S04]  /*c300*/  LDSM.16.M88.4 R116, [R242] ;  /* 0x00000000f274783b */ /* 0x000fe80000000200 */
[----:B------:R-:W3:Y:S04]  /*c310*/  LDSM.16.M88.4 R84, [R241+0x2000] ;  /* 0x00200000f154783b */ /* 0x000ee80000000200 */
[----:B------:R-:W-:Y:S04]  /*c320*/  LDSM.16.M88.4 R100, [R192] ;  /* 0x00000000c064783b */ /* 0x000fe80000000200 */
[----:B------:R-:W-:Y:S04]  /*c330*/  LDSM.16.M88.4 R92, [R236+0x2000] ;  /* 0x00200000ec5c783b */ /* 0x000fe80000000200 */
[----:B------:R-:W4:Y:S04]  /*c340*/  LDSM.16.M88.4 R76, [R241+0x2800] ;  /* 0x00280000f14c783b */ /* 0x000f280000000200 */
[----:B-1----:R-:W1:Y:S04]  /*c350*/  LDSM.16.M88.4 R44, [R241+0x4800] ;  /* 0x00480000f12c783b */ /* 0x002e680000000200 */
[----:B------:R-:W1:Y:S04]  /*c360*/  LDSM.16.M88.4 R68, [R241+0x3000] ;  /* 0x00300000f144783b */ /* 0x000e680000000200 */
[----:B------:R-:W1:Y:S04]  /*c370*/  LDSM.16.M88.4 R60, [R241+0x3800] ;  /* 0x00380000f13c783b */ /* 0x000e680000000200 */
[----:B------:R-:W1:Y:S04]  /*c380*/  LDSM.16.M88.4 R52, [R241+0x4000] ;  /* 0x00400000f134783b */ /* 0x000e680000000200 */
[----:B--2---:R-:W2:Y:S04]  /*c390*/  LDSM.16.M88.4 R36, [R241+0x5000] ;  /* 0x00500000f124783b */ /* 0x004ea80000000200 */
[----:B------:R-:W1:Y:S01]  /*c3a0*/  LDSM.16.M88.4 R28, [R241+0x5800] ;  /* 0x00580000f11c783b */ /* 0x000e620000000200 */
[C---:B---3--:R-:W-:Y:S03]  /*c3b0*/  HMMA.16816.F32 R88, R116.reuse, R84, RZ ;  /* 0x000000547458723c */ /* 0x048fe600000018ff */
[----:B------:R-:W3:Y:S04]  /*c3c0*/  LDSM.16.M88.4 R20, [R241+0x6000] ;  /* 0x00600000f114783b */ /* 0x000ee80000000200 */
[----:B------:R-:W1:Y:S01]  /*c3d0*/  LDSM.16.M88.4 R12, [R241+0x6800] ;  /* 0x00680000f10c783b */ /* 0x000e620000000200 */
[C---:B------:R-:W-:Y:S03]  /*c3e0*/  HMMA.16816.F32 R84, R116.reuse, R86, RZ ;  /* 0x000000567454723c */ /* 0x040fe600000018ff */
[----:B------:R-:W5:Y:S04]  /*c3f0*/  LDSM.16.M88.4 R4, [R241+0x7000] ;  /* 0x00700000f104783b */ /* 0x000f680000000200 */
[----:B------:R-:W2:Y:S01]  /*c400*/  LDSM.16.M88.4 R180, [R241+0x7800] ;  /* 0x00780000f1b4783b */ /* 0x000ea20000000200 */
[----:B----4-:R-:W-:Y:S03]  /*c410*/  HMMA.16816.F32 R80, R116, R76, RZ ;  /* 0x0000004c7450723c */ /* 0x010fe600000018ff */
[----:B------:R-:W4:Y:S04]  /*c420*/  LDSM.16.M88.4 R172, [R241+0x8000] ;  /* 0x00800000f1ac783b */ /* 0x000f280000000200 */
[----:B------:R-:W2:Y:S01]  /*c430*/  LDSM.16.M88.4 R164, [R241+0x8800] ;  /* 0x00880000f1a4783b */ /* 0x000ea20000000200 */
[C---:B------:R-:W-:Y:S03]  /*c440*/  HMMA.16816.F32 R88, R100.reuse, R92, R88 ;  /* 0x0000005c6458723c */ /* 0x040fe60000001858 */
[----:B------:R-:W2:Y:S04]  /*c450*/  LDSM.16.M88.4 R124, [R241+0x9000] ;  /* 0x00900000f17c783b */ /* 0x000ea80000000200 */
[----:B------:R-:W2:Y:S01]  /*c460*/  LDSM.16.M88.4 R108, [R241+0x9800] ;  /* 0x00980000f16c783b */ /* 0x000ea20000000200 */
[----:B------:R-:W-:Y:S03]  /*c470*/  HMMA.16816.F32 R84, R100, R94, R84 ;  /* 0x0000005e6454723c */ /* 0x000fe60000001854 */
[----:B------:R-:W2:Y:S04]  /*c480*/  LDSM.16.M88.4 R104, [R236+0x2800] ;  /* 0x00280000ec68783b */ /* 0x000ea80000000200 */
[----:B------:R-:W2:Y:S01]  /*c490*/  LDSM.16.M88.4 R92, [R236+0x4800] ;  /* 0x00480000ec5c783b */ /* 0x000ea20000000200 */
[C---:B------:R-:W-:Y:S03]  /*c4a0*/  HMMA.16816.F32 R76, R116.reuse, R78, RZ ;  /* 0x0000004e744c723c */ /* 0x040fe600000018ff */
[----:B------:R-:W2:Y:S04]  /*c4b0*/  LDSM.16.M88.4 R96, [R236+0x3000] ;  /* 0x00300000ec60783b */ /* 0x000ea80000000200 */
[----:B------:R-:W2:Y:S01]  /*c4c0*/  LDSM.16.M88.4 R112, [R236+0x5000] ;  /* 0x00500000ec70783b */ /* 0x000ea20000000200 */
[C---:B-1----:R-:W-:Y:S03]  /*c4d0*/  HMMA.16816.F32 R48, R116.reuse, R44, RZ ;  /* 0x0000002c7430723c */ /* 0x042fe600000018ff */
[----:B------:R-:W-:Y:S04]  /*c4e0*/  LDSM.16.M88.4 R192, [R236+0x3800] ;  /* 0x00380000ecc0783b */ /* 0x000fe80000000200 */
[----:B------:R-:W-:Y:S01]  /*c4f0*/  LDSM.16.M88.4 R188, [R236+0x4000] ;  /* 0x00400000ecbc783b */ /* 0x000fe20000000200 */
[C---:B------:R-:W-:Y:S03]  /*c500*/  HMMA.16816.F32 R44, R116.reuse, R46, RZ ;  /* 0x0000002e742c723c */ /* 0x040fe600000018ff */
[----:B------:R-:W-:Y:S04]  /*c510*/  LDSM.16.M88.4 R204, [R240] ;  /* 0x00000000f0cc783b */ /* 0x000fe80000000200 */
[----:B------:R-:W-:Y:S01]  /*c520*/  LDSM.16.M88.4 R196, [R196] ;  /* 0x00000000c4c4783b */ /* 0x000fe20000000200 */
[C---:B------:R-:W-:Y:S03]  /*c530*/  HMMA.16816.F32 R72, R116.reuse, R68, RZ ;  /* 0x000000447448723c */ /* 0x040fe600000018ff */
[----:B------:R-:W0:Y:S05]  /*c540*/  LDGDEPBAR ;  /* 0x00000000000079af */ /* 0x000e2a0000000000 */
[C---:B------:R-:W-:Y:S08]  /*c550*/  HMMA.16816.F32 R68, R116.reuse, R70, RZ ;  /* 0x000000467444723c */ /* 0x040ff000000018ff */
[C---:B------:R-:W-:Y:S08]  /*c560*/  HMMA.16816.F32 R64, R116.reuse, R60, RZ ;  /* 0x0000003c7440723c */ /* 0x040ff000000018ff */
[C---:B------:R-:W-:Y:S08]  /*c570*/  HMMA.16816.F32 R56, R116.reuse, R52, RZ ;  /* 0x000000347438723c */ /* 0x040ff000000018ff */
[C---:B--2---:R-:W-:Y:S08]  /*c580*/  HMMA.16816.F32 R40, R116.reuse, R36, RZ ;  /* 0x000000247428723c */ /* 0x044ff000000018ff */
[C---:B------:R-:W-:Y:S08]  /*c590*/  HMMA.16816.F32 R32, R116.reuse, R28, RZ ;  /* 0x0000001c7420723c */ /* 0x040ff000000018ff */
[C---:B---3--:R-:W-:Y:S08]  /*c5a0*/  HMMA.16816.F32 R24, R116.reuse, R20, RZ ;  /* 0x000000147418723c */ /* 0x048ff000000018ff */
[C---:B------:R-:W-:Y:S08]  /*c5b0*/  HMMA.16816.F32 R16, R116.reuse, R12, RZ ;  /* 0x0000000c7410723c */ /* 0x040ff000000018ff */
[C---:B-----5:R-:W-:Y:S08]  /*c5c0*/  HMMA.16816.F32 R8, R116.reuse, R4, RZ ;  /* 0x000000047408723c */ /* 0x060ff000000018ff */
[C---:B------:R-:W-:Y:S08]  /*c5d0*/  HMMA.16816.F32 R184, R116.reuse, R180, RZ ;  /* 0x000000b474b8723c */ /* 0x040ff000000018ff */
[C---:B----4-:R-:W-:Y:S08]  /*c5e0*/  HMMA.16816.F32 R176, R116.reuse, R172, RZ ;  /* 0x000000ac74b0723c */ /* 0x050ff000000018ff */
        /* <DEDUP_REMOVED lines=21> */
[----:B------:R-:W3:Y:S07]  /*c740*/  LDSM.16.M88.4 R92, [R236+0x7800] ;  /* 0x00780000ec5c783b */ /* 0x000eee0000000200 */
[C---:B------:R-:W-:Y:S08]  /*c750*/  HMMA.16816.F32 R72, R100.reuse, R96, R72 ;  /* 0x000000606448723c */ /* 0x040ff00000001848 */
[C---:B------:R-:W-:Y:S01]  /*c760*/  HMMA.16816.F32 R68, R100.reuse, R98, R68 ;  /* 0x000000626444723c */ /* 0x040fe20000001844 */
[----:B------:R-:W4:Y:S07]  /*c770*/  LDSM.16.M88.4 R96, [R236+0x6800] ;  /* 0x00680000ec60783b */ /* 0x000f2e0000000200 */
[C---:B------:R-:W-:Y:S08]  /*c780*/  HMMA.16816.F32 R40, R100.reuse, R112, R40 ;  /* 0x000000706428723c */ /* 0x040ff00000001828 */
[C---:B------:R-:W-:Y:S01]  /*c790*/  HMMA.16816.F32 R36, R100.reuse, R114, R36 ;  /* 0x000000726424723c */ /* 0x040fe20000001824 */
[----:B------:R-:W5:Y:S07]  /*c7a0*/  LDSM.16.M88.4 R112, [R236+0x8800] ;  /* 0x00880000ec70783b */ /* 0x000f6e0000000200 */
[C---:B-1----:R-:W-:Y:S08]  /*c7b0*/  HMMA.16816.F32 R32, R100.reuse, R108, R32 ;  /* 0x0000006c6420723c */ /* 0x042ff00000001820 */
[C---:B------:R-:W-:Y:S01]  /*c7c0*/  HMMA.16816.F32 R28, R100.reuse, R110, R28 ;  /* 0x0000006e641c723c */ /* 0x040fe2000000181c */
[----:B------:R-:W1:Y:S07]  /*c7d0*/  LDSM.16.M88.4 R108, [R236+0x9000] ;  /* 0x00900000ec6c783b */ /* 0x000e6e0000000200 */
[C---:B--2---:R-:W-:Y:S08]  /*c7e0*/  HMMA.16816.F32 R24, R100.reuse, R104, R24 ;  /* 0x000000686418723c */ /* 0x044ff00000001818 */
[C---:B------:R-:W-:Y:S01]  /*c7f0*/  HMMA.16816.F32 R20, R100.reuse, R106, R20 ;  /* 0x0000006a6414723c */ /* 0x040fe20000001814 */
[----:B------:R-:W2:Y:S07]  /*c800*/  LDSM.16.M88.4 R104, [R236+0x9800] ;  /* 0x00980000ec68783b */ /* 0x000eae0000000200 */
[C---:B---3--:R-:W-:Y:S07]  /*c810*/  HMMA.16816.F32 R184, R100.reuse, R92, R184 ;  /* 0x0000005c64b8723c */ /* 0x048fee00000018b8 */
[C---:B------:R-:W-:Y:S01]  /*c820*/  IADD3 R92, R239.reuse, 0x800, RZ ;  /* 0x00000800ef5c7810 */ /* 0x040fe20007ffe0ff */
[C---:B------:R-:W-:Y:S08]  /*c830*/  HMMA.16816.F32 R64, R100.reuse, R192, R64 ;  /* 0x000000c06440723c */ /* 0x040ff00000001840 */
[C---:B------:R-:W-:Y:S01]  /*c840*/  HMMA.16816.F32 R60, R100.reuse, R194, R60 ;  /* 0x000000c2643c723c */ /* 0x040fe2000000183c */
[----:B------:R-:W3:Y:S07]  /*c850*/  LDSM.16.M88.4 R192, [R236+0x7000] ;  /* 0x00700000ecc0783b */ /* 0x000eee0000000200 */
[C---:B------:R-:W-:Y:S01]  /*c860*/  HMMA.16816.F32 R180, R100.reuse, R94, R180 ;  /* 0x0000005e64b4723c */ /* 0x040fe200000018b4 */
[----:B------:R-:W1:Y:S07]  /*c870*/  LDSM.16.M88.4 R92, [R92] ;  /* 0x000000005c5c783b */ /* 0x000e6e0000000200 */
[C---:B----4-:R-:W-:Y:S08]  /*c880*/  HMMA.16816.F32 R16, R100.reuse, R96, R16 ;  /* 0x000000606410723c */ /* 0x050ff00000001810 */
[C---:B------:R-:W-:Y:S01]  /*c890*/  HMMA.16816.F32 R12, R100.reuse, R98, R12 ;  /* 0x00000062640c723c */ /* 0x040fe2000000180c */
[----:B------:R-:W4:Y:S07]  /*c8a0*/  LDSM.16.M88.4 R96, [R239] ;  /* 0x00000000ef60783b */ /* 0x000f2e0000000200 */
[C---:B------:R-:W-:Y:S08]  /*c8b0*/  HMMA.16816.F32 R56, R100.reuse, R188, R56 ;  /* 0x000000bc6438723c */ /* 0x040ff00000001838 */
[C---:B------:R-:W-:Y:S01]  /*c8c0*/  HMMA.16816.F32 R52, R100.reuse, R190, R52 ;  /* 0x000000be6434723c */ /* 0x040fe20000001834 */
[----:B------:R-:W3:Y:S07]  /*c8d0*/  LDSM.16.M88.4 R188, [R236+0x8000] ;  /* 0x00800000ecbc783b */ /* 0x000eee0000000200 */
[C---:B-----5:R-:W-:Y:S07]  /*c8e0*/  HMMA.16816.F32 R168, R100.reuse, R112, R168 ;  /* 0x0000007064a8723c */ /* 0x060fee00000018a8 */
[C---:B------:R-:W-:Y:S01]  /*c8f0*/  IADD3 R112, R239.reuse, 0x2800, RZ ;  /* 0x00002800ef707810 */ /* 0x040fe20007ffe0ff */
[C---:B-1----:R-:W-:Y:S07]  /*c900*/  HMMA.16816.F32 R128, R100.reuse, R108, R128 ;  /* 0x0000006c6480723c */ /* 0x042fee0000001880 */
[C---:B------:R-:W-:Y:S01]  /*c910*/  IADD3 R108, R239.reuse, 0x3000, RZ ;  /* 0x00003000ef6c7810 */ /* 0x040fe20007ffe0ff */
[C---:B------:R-:W-:Y:S01]  /*c920*/  HMMA.16816.F32 R164, R100.reuse, R114, R164 ;  /* 0x0000007264a4723c */ /* 0x040fe200000018a4 */
[----:B------:R-:W1:Y:S07]  /*c930*/  LDSM.16.M88.4 R112, [R112] ;  /* 0x000000007070783b */ /* 0x000e6e0000000200 */
[C---:B------:R-:W-:Y:S01]  /*c940*/  HMMA.16816.F32 R124, R100.reuse, R110, R124 ;  /* 0x0000006e647c723c */ /* 0x040fe2000000187c */
[----:B------:R-:W5:Y:S07]  /*c950*/  LDSM.16.M88.4 R108, [R108] ;  /* 0x000000006c6c783b */ /* 0x000f6e0000000200 */
[C---:B--2---:R-:W-:Y:S07]  /*c960*/  HMMA.16816.F32 R120, R100.reuse, R104, R120 ;  /* 0x000000686478723c */ /* 0x044fee0000001878 */
[C---:B------:R-:W-:Y:S01]  /*c970*/  IADD3 R104, R239.reuse, 0x3800, RZ ;  /* 0x00003800ef687810 */ /* 0x040fe20007ffe0ff */
[C---:B---3--:R-:W-:Y:S07]  /*c980*/  HMMA.16816.F32 R8, R100.reuse, R192, R8 ;  /* 0x000000c06408723c */ /* 0x048fee0000001808 */
[C---:B------:R-:W-:Y:S01]  /*c990*/  IADD3 R192, R239.reuse, 0x1800, RZ ;  /* 0x00001800efc07810 */ /* 0x040fe20007ffe0ff */
[----:B------:R-:W-:Y:S01]  /*c9a0*/  HMMA.16816.F32 R116, R100, R106, R116 ;  /* 0x0000006a6474723c */ /* 0x000fe20000001874 */
[----:B------:R-:W2:Y:S07]  /*c9b0*/  LDSM.16.M88.4 R104, [R104] ;  /* 0x000000006868783b */ /* 0x000eae0000000200 */
[C---:B------:R-:W-:Y:S08]  /*c9c0*/  HMMA.16816.F32 R80, R204.reuse, R92, R80 ;  /* 0x0000005ccc50723c */ /* 0x040ff00000001850 */
[----:B------:R-:W-:Y:S01]  /*c9d0*/  HMMA.16816.F32 R76, R204, R94, R76 ;  /* 0x0000005ecc4c723c */ /* 0x000fe2000000184c */
[----:B------:R-:W3:Y:S07]  /*c9e0*/  LDSM.16.M88.4 R92, [R230] ;  /* 0x00000000e65c783b */ /* 0x000eee0000000200 */
[----:B------:R-:W-:Y:S01]  /*c9f0*/  HMMA.16816.F32 R4, R100, R194, R4 ;  /* 0x000000c26404723c */ /* 0x000fe20000001804 */
[----:B------:R-:W2:Y:S07]  /*ca00*/  LDSM.16.M88.4 R192, [R192] ;  /* 0x00000000c0c0783b */ /* 0x000eae0000000200 */
[C---:B----4-:R-:W-:Y:S08]  /*ca10*/  HMMA.16816.F32 R88, R204.reuse, R96, R88 ;  /* 0x00000060cc58723c */ /* 0x050ff00000001858 */
[----:B------:R-:W-:Y:S01]  /*ca20*/  HMMA.16816.F32 R84, R204, R98, R84 ;  /* 0x00000062cc54723c */ /* 0x000fe20000001854 */
[----:B------:R-:W4:Y:S07]  /*ca30*/  LDSM.16.M88.4 R96, [R231] ;  /* 0x00000000e760783b */ /* 0x000f2e0000000200 */
[C---:B------:R-:W-:Y:S07]  /*ca40*/  HMMA.16816.F32 R176, R100.reuse, R188, R176 ;  /* 0x000000bc64b0723c */ /* 0x040fee00000018b0 */
[----:B------:R-:W-:Y:S01]  /*ca50*/  IADD3 R188, R239, 0x2000, RZ ;  /* 0x00002000efbc7810 */ /* 0x000fe20007ffe0ff */
[----:B------:R-:W-:Y:S01]  /*ca60*/  HMMA.16816.F32 R172, R100, R190, R172 ;  /* 0x000000be64ac723c */ /* 0x000fe200000018ac */
[----:B------:R-:W-:Y:S04]  /*ca70*/  LDSM.16.M88.4 R100, [R232] ;  /* 0x00000000e864783b */ /* 0x000fe80000000200 */
[----:B------:R-:W3:Y:S03]  /*ca80*/  LDSM.16.M88.4 R188, [R188] ;  /* 0x00000000bcbc783b */ /* 0x000ee60000000200 */
[C---:B-1----:R-:W-:Y:S08]  /*ca90*/  HMMA.16816.F32 R48, R204.reuse, R112, R48 ;  /* 0x00000070cc30723c */ /* 0x042ff00000001830 */
[C---:B------:R-:W-:Y:S01]  /*caa0*/  HMMA.16816.F32 R44, R204.reuse, R114, R44 ;  /* 0x00000072cc2c723c */ /* 0x040fe2000000182c */
[----:B------:R-:W-:Y:S07]  /*cab0*/  LDSM.16.M88.4 R112, [R238] ;  /* 0x00000000ee70783b */ /* 0x000fee0000000200 */
[C---:B-----5:R-:W-:Y:S08]  /*cac0*/  HMMA.16816.F32 R40, R204.reuse, R108, R40 ;  /* 0x0000006ccc28723c */ /* 0x060ff00000001828 */
[C---:B------:R-:W-:Y:S01]  /*cad0*/  HMMA.16816.F32 R36, R204.reuse, R110, R36 ;  /* 0x0000006ecc24723c */ /* 0x040fe20000001824 */
[----:B------:R-:W1:Y:S07]  /*cae0*/  LDSM.16.M88.4 R108, [R224] ;  /* 0x00000000e06c783b */ /* 0x000e6e0000000200 */
[C---:B--2---:R-:W-:Y:S08]  /*caf0*/  HMMA.16816.F32 R32, R204.reuse, R104, R32 ;  /* 0x00000068cc20723c */ /* 0x044ff00000001820 */
[C---:B------:R-:W-:Y:S01]  /*cb00*/  HMMA.16816.F32 R28, R204.reuse, R106, R28 ;  /* 0x0000006acc1c723c */ /* 0x040fe2000000181c */
[----:B------:R-:W2:Y:S07]  /*cb10*/  LDSM.16.M88.4 R104, [R224+0x800] ;  /* 0x00080000e068783b */ /* 0x000eae0000000200 */
[C---:B---3--:R-:W-:Y:S08]  /*cb20*/  HMMA.16816.F32 R8, R204.reuse, R92, R8 ;  /* 0x0000005ccc08723c */ /* 0x048ff00000001808 */
[C---:B------:R-:W-:Y:S01]  /*cb30*/  HMMA.16816.F32 R4, R204.reuse, R94, R4 ;  /* 0x0000005ecc04723c */ /* 0x040fe20000001804 */
[----:B------:R-:W3:Y:S07]  /*cb40*/  LDSM.16.M88.4 R92, [R224+0x2000] ;  /* 0x00200000e05c783b */ /* 0x000eee0000000200 */
[C---:B------:R-:W-:Y:S08]  /*cb50*/  HMMA.16816.F32 R64, R204.reuse, R192, R64 ;  /* 0x000000c0cc40723c */ /* 0x040ff00000001840 */
[C---:B------:R-:W-:Y:S01]  /*cb60*/  HMMA.16816.F32 R60, R204.reuse, R194, R60 ;  /* 0x000000c2cc3c723c */ /* 0x040fe2000000183c */
[----:B------:R-:W5:Y:S07]  /*cb70*/  LDSM.16.M88.4 R192, [R228] ;  /* 0x00000000e4c0783b */ /* 0x000f6e0000000200 */
[C---:B----4-:R-:W-:Y:S08]  /*cb80*/  HMMA.16816.F32 R16, R204.reuse, R96, R16 ;  /* 0x00000060cc10723c */ /* 0x050ff00000001810 */
[C---:B------:R-:W-:Y:S01]  /*cb90*/  HMMA.16816.F32 R12, R204.reuse, R98, R12 ;  /* 0x00000062cc0c723c */ /* 0x040fe2000000180c */
[----:B------:R-:W4:Y:S07]  /*cba0*/  LDSM.16.M88.4 R96, [R224+0x1800] ;  /* 0x00180000e060783b */ /* 0x000f2e0000000200 */
[C---:B------:R-:W-:Y:S08]  /*cbb0*/  HMMA.16816.F32 R56, R204.reuse, R188, R56 ;  /* 0x000000bccc38723c */ /* 0x040ff00000001838 */
[C---:B------:R-:W-:Y:S08]  /*cbc0*/  HMMA.16816.F32 R24, R204.reuse, R100, R24 ;  /* 0x00000064cc18723c */ /* 0x040ff00000001818 */
[----:B------:R-:W-:Y:S01]  /*cbd0*/  HMMA.16816.F32 R20, R204, R102, R20 ;  /* 0x00000066cc14723c */ /* 0x000fe20000001814 */
[----:B------:R-:W4:Y:S07]  /*cbe0*/  LDSM.16.M88.4 R100, [R224+0x1000] ;  /* 0x00100000e064783b */ /* 0x000f2e0000000200 */
[----:B-1----:R-:W-:Y:S07]  /*cbf0*/  HMMA.16816.F32 R88, R112, R108, R88 ;  /* 0x0000006c7058723c */ /* 0x002fee0000001858 */
[----:B------:R-:W-:Y:S01]  /*cc00*/  IMAD.U32 R108, RZ, RZ, UR4 ;  /* 0x00000004ff6c7e24 */ /* 0x000fe2000f8e00ff */
[----:B------:R-:W-:Y:S01]  /*cc10*/  HMMA.16816.F32 R52, R204, R190, R52 ;  /* 0x000000becc34723c */ /* 0x000fe20000001834 */
[----:B------:R-:W-:Y:S07]  /*cc20*/  LDSM.16.M88.4 R188, [R227] ;  /* 0x00000000e3bc783b */ /* 0x000fee0000000200 */
[C---:B--2---:R-:W-:Y:S07]  /*cc30*/  HMMA.16816.F32 R80, R112.reuse, R104, R80 ;  /* 0x000000687050723c */ /* 0x044fee0000001850 */
[----:B------:R-:W-:Y:S01]  /*cc40*/  LOP3.LUT R105, R3, 0x6, RZ, 0xc0, !PT ;  /* 0x0000000603697812 */ /* 0x000fe200078ec0ff */
[----:B---3--:R-:W-:Y:S03]  /*cc50*/  HMMA.16816.F32 R56, R112, R92, R56 ;  /* 0x0000005c7038723c */ /* 0x008fe60000001838 */
[----:B------:R-:W-:-:S04]  /*cc60*/  LOP3.LUT R250, R105, UR4, RZ, 0xfc, !PT ;  /* 0x0000000469fa7c12 */ /* 0x000fc8000f8efcff */
[----:B------:R-:W-:Y:S01]  /*cc70*/  IMAD.U32 R92, RZ, RZ, UR4 ;  /* 0x00000004ff5c7e24 */ /* 0x000fe2000f8e00ff */
[----:B------:R-:W-:Y:S01]  /*cc80*/  HMMA.16816.F32 R72, R204, R196, R72 ;  /* 0x000000c4cc48723c */ /* 0x000fe20000001848 */
[----:B------:R-:W-:-:S03]  /*cc90*/  IADD3 R93, R250, 0x1, RZ ;  /* 0x00000001fa5d7810 */ /* 0x000fc60007ffe0ff */
[----:B------:R-:W-:Y:S02]  /*cca0*/  LOP3.LUT R3, R92, 0x8, R105, 0xfe, !PT ;  /* 0x000000085c037812 */ /* 0x000fe400078efe69 */
[----:B------:R-:W-:Y:S02]  /*ccb0*/  IADD3 R92, R250, 0x9, RZ ;  /* 0x00000009fa5c7810 */ /* 0x000fe40007ffe0ff */
[C---:B------:R-:W-:Y:S01]  /*ccc0*/  HMMA.16816.F32 R68, R204.reuse, R198, R68 ;  /* 0x000000c6cc44723c */ /* 0x040fe20000001844 */
[CC--:B------:R-:W-:Y:S01]  /*ccd0*/  ISETP.GE.AND P4, PT, R93.reuse, R209.reuse, PT ;  /* 0x000000d15d00720c */ /* 0x0c0fe20003f86270 */
[----:B------:R-:W-:Y:S01]  /*cce0*/  LDSM.16.M88.4 R196, [R229] ;  /* 0x00000000e5c4783b */ /* 0x000fe20000000200 */
[C---:B------:R-:W-:Y:S02]  /*ccf0*/  ISETP.GE.AND P6, PT, R92.reuse, R209, PT ;  /* 0x000000d15c00720c */ /* 0x040fe40003fc6270 */
[-C--:B------:R-:W-:Y:S02]  /*cd00*/  ISETP.GE.AND P2, PT, R92, R208.reuse, PT ;  /* 0x000000d05c00720c */ /* 0x080fe40003f46270 */
[----:B------:R-:W-:Y:S01]  /*cd10*/  ISETP.GE.AND P1, PT, R93, R208, PT ;  /* 0x000000d05d00720c */ /* 0x000fe20003f26270 */
[----:B-----5:R-:W-:Y:S01]  /*cd20*/  HMMA.16816.F32 R176, R204, R192, R176 ;  /* 0x000000c0ccb0723c */ /* 0x020fe200000018b0 */
[----:B------:R-:W-:-:S02]  /*cd30*/  IADD3 R92, R250, 0x11, RZ ;  /* 0x00000011fa5c7810 */ /* 0x000fc40007ffe0ff */
[----:B------:R-:W-:Y:S02]  /*cd40*/  FSEL R248, R89, -INF , !P4 ;  /* 0xff80000059f87808 */ /* 0x000fe40006000000 */
[----:B------:R-:W-:Y:S02]  /*cd50*/  FSEL R220, R91, -INF , !P1 ;  /* 0xff8000005bdc7808 */ /* 0x000fe40004800000 */
[CC--:B------:R-:W-:Y:S01]  /*cd60*/  ISETP.GE.AND P4, PT, R92.reuse, R209.reuse, PT ;  /* 0x000000d15c00720c */ /* 0x0c0fe20003f86270 */
[----:B------:R-:W-:Y:S01]  /*cd70*/  HMMA.16816.F32 R172, R204, R194, R172 ;  /* 0x000000c2ccac723c */ /* 0x000fe200000018ac */
[----:B------:R-:W1:Y:S01]  /*cd80*/  LDSM.16.M88.4 R192, [R224+0x2800] ;  /* 0x00280000e0c0783b */ /* 0x000e620000000200 */
[-C--:B------:R-:W-:Y:S02]  /*cd90*/  ISETP.GE.AND P1, PT, R92, R208.reuse, PT ;  /* 0x000000d05c00720c */ /* 0x080fe40003f26270 */
[C---:B------:R-:W-:Y:S02]  /*cda0*/  ISETP.GE.AND P3, PT, R3.reuse, R209, PT ;  /* 0x000000d10300720c */ /* 0x040fe40003f66270 */
[----:B------:R-:W-:-:S02]  /*cdb0*/  ISETP.GE.AND P5, PT, R3, R208, PT ;  /* 0x000000d00300720c */ /* 0x000fc40003fa6270 */
[----:B----4-:R-:W-:Y:S01]  /*cdc0*/  HMMA.16816.F32 R64, R112, R96, R64 ;  /* 0x000000607040723c */ /* 0x010fe20000001840 */
[C---:B------:R-:W-:Y:S02]  /*cdd0*/  IADD3 R3, R250.reuse, 0x19, RZ ;  /* 0x00000019fa037810 */ /* 0x040fe40007ffe0ff */
[----:B------:R-:W-:Y:S02]  /*cde0*/  FSEL R212, R81, -INF , !P4 ;  /* 0xff80000051d47808 */ /* 0x000fe40006000000 */
[----:B------:R-:W-:-:S03]  /*cdf0*/  IADD3 R81, R250, 0x31, RZ ;  /* 0x00000031fa517810 */ /* 0x000fc60007ffe0ff */
[C---:B------:R-:W-:Y:S01]  /*ce00*/  HMMA.16816.F32 R60, R112.reuse, R98, R60 ;  /* 0x00000062703c723c */ /* 0x040fe2000000183c */
[----:B------:R-:W2:Y:S07]  /*ce10*/  LDSM.16.M88.4 R96, [R224+0x3000] ;  /* 0x00300000e060783b */ /* 0x000eae0000000200 */
[C---:B------:R-:W-:Y:S01]  /*ce20*/  HMMA.16816.F32 R52, R112.reuse, R94, R52 ;  /* 0x0000005e7034723c */ /* 0x040fe20000001834 */
[----:B------:R-:W3:Y:S07]  /*ce30*/  LDSM.16.M88.4 R92, [R224+0x3800] ;  /* 0x00380000e05c783b */ /* 0x000eee0000000200 */
[C---:B------:R-:W-:Y:S07]  /*ce40*/  HMMA.16816.F32 R84, R112.reuse, R110, R84 ;  /* 0x0000006e7054723c */ /* 0x040fee0000001854 */
[----:B------:R-:W-:Y:S01]  /*ce50*/  IMAD.U32 R110, RZ, RZ, UR4 ;  /* 0x00000004ff6e7e24 */ /* 0x000fe2000f8e00ff */
[C---:B------:R-:W-:Y:S07]  /*ce60*/  HMMA.16816.F32 R76, R112.reuse, R106, R76 ;  /* 0x0000006a704c723c */ /* 0x040fee000000184c */
[----:B------:R-:W-:Y:S01]  /*ce70*/  IMAD.U32 R106, RZ, RZ, UR4 ;  /* 0x00000004ff6a7e24 */ /* 0x000fe2000f8e00ff */
[C---:B------:R-:W-:Y:S08]  /*ce80*/  HMMA.16816.F32 R72, R112.reuse, R100, R72 ;  /* 0x000000647048723c */ /* 0x040ff00000001848 */
[----:B------:R-:W-:Y:S01]  /*ce90*/  HMMA.16816.F32 R68, R112, R102, R68 ;  /* 0x000000667044723c */ /* 0x000fe20000001844 */
[----:B------:R-:W4:Y:S01]  /*cea0*/  LDSM.16.M88.4 R100, [R224+0x4000] ;  /* 0x00400000e064783b */ /* 0x000f220000000200 */
[----:B------:R-:W-:-:S02]  /*ceb0*/  FSEL R222, R85, -INF , !P6 ;  /* 0xff80000055de7808 */ /* 0x000fc40007000000 */
[----:B------:R-:W-:Y:S02]  /*cec0*/  FSEL R218, R87, -INF , !P2 ;  /* 0xff80000057da7808 */ /* 0x000fe40005000000 */
[CC--:B------:R-:W-:Y:S02]  /*ced0*/  ISETP.GE.AND P6, PT, R3.reuse, R209.reuse, PT ;  /* 0x000000d10300720c */ /* 0x0c0fe40003fc6270 */
[C---:B-1----:R-:W-:Y:S01]  /*cee0*/  HMMA.16816.F32 R48, R112.reuse, R192, R48 ;  /* 0x000000c07030723c */ /* 0x042fe20000001830 */
[----:B------:R-:W-:Y:S02]  /*cef0*/  ISETP.GE.AND P2, PT, R3, R208, PT ;  /* 0x000000d00300720c */ /* 0x000fe40003f46270 */
[C---:B------:R-:W-:Y:S02]  /*cf00*/  IADD3 R3, R250.reuse, 0x21, RZ ;  /* 0x00000021fa037810 */ /* 0x040fe40007ffe0ff */
[----:B------:R-:W-:Y:S02]  /*cf10*/  IADD3 R85, R250, 0x29, RZ ;  /* 0x00000029fa557810 */ /* 0x000fe40007ffe0ff */
[----:B------:R-:W-:Y:S01]  /*cf20*/  FSEL R192, R83, -INF , !P1 ;  /* 0xff80000053c07808 */ /* 0x000fe20004800000 */
[----:B------:R-:W-:Y:S01]  /*cf30*/  HMMA.16816.F32 R44, R112, R194, R44 ;  /* 0x000000c2702c723c */ /* 0x000fe2000000182c */
[----:B------:R-:W-:-:S02]  /*cf40*/  ISETP.GE.AND P4, PT, R3, R209, PT ;  /* 0x000000d10300720c */ /* 0x000fc40003f86270 */
[-C--:B------:R-:W-:Y:S02]  /*cf50*/  ISETP.GE.AND P1, PT, R3, R208.reuse, PT ;  /* 0x000000d00300720c */ /* 0x080fe40003f26270 */
[----:B------:R-:W-:Y:S02]  /*cf60*/  FSEL R77, R77, -INF , !P6 ;  /* 0xff8000004d4d7808 */ /* 0x000fe40007000000 */
[----:B------:R-:W-:Y:S01]  /*cf70*/  FSEL R79, R79, -INF , !P2 ;  /* 0xff8000004f4f7808 */ /* 0x000fe20005000000 */
[----:B--2---:R-:W-:Y:S01]  /*cf80*/  HMMA.16816.F32 R40, R112, R96, R40 ;  /* 0x000000607028723c */ /* 0x004fe20000001828 */
[C---:B------:R-:W-:Y:S02]  /*cf90*/  ISETP.GE.AND P6, PT, R85.reuse, R209, PT ;  /* 0x000000d15500720c */ /* 0x040fe40003fc6270 */
[----:B------:R-:W-:Y:S02]  /*cfa0*/  ISETP.GE.AND P2, PT, R85, R208, PT ;  /* 0x000000d05500720c */ /* 0x000fe40003f46270 */
[----:B------:R-:W-:-:S02]  /*cfb0*/  IADD3 R3, R250, 0x39, RZ ;  /* 0x00000039fa037810 */ /* 0x000fc40007ffe0ff */
[----:B------:R-:W-:Y:S01]  /*cfc0*/  FSEL R245, R73, -INF , !P4 ;  /* 0xff80000049f57808 */ /* 0x000fe20006000000 */
[----:B------:R-:W-:Y:S01]  /*cfd0*/  HMMA.16816.F32 R36, R112, R98, R36 ;  /* 0x000000627024723c */ /* 0x000fe20000001824 */
[----:B------:R-:W1:Y:S01]  /*cfe0*/  LDSM.16.M88.4 R96, [R224+0x4800] ;  /* 0x00480000e060783b */ /* 0x000e620000000200 */
[----:B------:R-:W-:Y:S02]  /*cff0*/  FSEL R217, R75, -INF , !P1 ;  /* 0xff8000004bd97808 */ /* 0x000fe40004800000 */
[C---:B------:R-:W-:Y:S02]  /*d000*/  ISETP.GE.AND P4, PT, R81.reuse, R209, PT ;  /* 0x000000d15100720c */ /* 0x040fe40003f86270 */
[----:B------:R-:W-:Y:S02]  /*d010*/  ISETP.GE.AND P1, PT, R81, R208, PT ;  /* 0x000000d05100720c */ /* 0x000fe40003f26270 */
[----:B------:R-:W-:Y:S01]  /*d020*/  FSEL R221, R69, -INF , !P6 ;  /* 0xff80000045dd7808 */ /* 0x000fe20007000000 */
[----:B------:R-:W-:Y:S01]  /*d030*/  HMMA.16816.F32 R184, R204, R196, R184 ;  /* 0x000000c4ccb8723c */ /* 0x000fe200000018b8 */
[----:B------:R-:W-:-:S02]  /*d040*/  FSEL R213, R71, -INF , !P2 ;  /* 0xff80000047d57808 */ /* 0x000fc40005000000 */
[C---:B------:R-:W-:Y:S02]  /*d050*/  ISETP.GE.AND P6, PT, R3.reuse, R209, PT ;  /* 0x000000d10300720c */ /* 0x040fe40003fc6270 */
[----:B------:R-:W-:Y:S02]  /*d060*/  ISETP.GE.AND P2, PT, R3, R208, PT ;  /* 0x000000d00300720c */ /* 0x000fe40003f46270 */
[C---:B------:R-:W-:Y:S01]  /*d070*/  IADD3 R69, R250.reuse, 0x41, RZ ;  /* 0x00000041fa457810 */ /* 0x040fe20007ffe0ff */
[----:B---3--:R-:W-:Y:S01]  /*d080*/  HMMA.16816.F32 R32, R112, R92, R32 ;  /* 0x0000005c7020723c */ /* 0x008fe20000001820 */
[----:B------:R-:W-:Y:S02]  /*d090*/  IADD3 R71, R250, 0x49, RZ ;  /* 0x00000049fa477810 */ /* 0x000fe40007ffe0ff */
[----:B------:R-:W-:Y:S02]  /*d0a0*/  FSEL R197, R65, -INF , !P4 ;  /* 0xff80000041c57808 */ /* 0x000fe40006000000 */
[----:B------:R-:W-:-:S02]  /*d0b0*/  FSEL R3, R67, -INF , !P1 ;  /* 0xff80000043037808 */ /* 0x000fc40004800000 */
[CC--:B------:R-:W-:Y:S01]  /*d0c0*/  ISETP.GE.AND P4, PT, R69.reuse, R209.reuse, PT ;  /* 0x000000d14500720c */ /* 0x0c0fe20003f86270 */
[C---:B------:R-:W-:Y:S01]  /*d0d0*/  HMMA.16816.F32 R28, R112.reuse, R94, R28 ;  /* 0x0000005e701c723c */ /* 0x040fe2000000181c */
[----:B------:R-:W-:Y:S01]  /*d0e0*/  ISETP.GE.AND P1, PT, R69, R208, PT ;  /* 0x000000d04500720c */ /* 0x000fe20003f26270 */
[----:B------:R-:W-:Y:S01]  /*d0f0*/  IMAD.U32 R92, RZ, RZ, UR4 ;  /* 0x00000004ff5c7e24 */ /* 0x000fe2000f8e00ff */
[----:B------:R-:W-:Y:S02]  /*d100*/  FSEL R193, R61, -INF , !P6 ;  /* 0xff8000003dc17808 */ /* 0x000fe40007000000 */
[----:B------:R-:W-:Y:S02]  /*d110*/  FSEL R65, R63, -INF , !P2 ;  /* 0xff8000003f417808 */ /* 0x000fe40005000000 */
[----:B------:R-:W-:Y:S01]  /*d120*/  ISETP.GE.AND P6, PT, R71, R209, PT ;  /* 0x000000d14700720c */ /* 0x000fe20003fc6270 */
[----:B----4-:R-:W-:Y:S01]  /*d130*/  HMMA.16816.F32 R24, R112, R100, R24 ;  /* 0x000000647018723c */ /* 0x010fe20000001818 */
[----:B------:R-:W-:-:S02]  /*d140*/  IADD3 R63, R250, 0x51, RZ ;  /* 0x00000051fa3f7810 */ /* 0x000fc40007ffe0ff */
[----:B------:R-:W-:Y:S02]  /*d150*/  IADD3 R61, R250, 0x59, RZ ;  /* 0x00000059fa3d7810 */ /* 0x000fe40007ffe0ff */
[----:B------:R-:W-:Y:S02]  /*d160*/  FSEL R67, R57, -INF , !P4 ;  /* 0xff80000039437808 */ /* 0x000fe40006000000 */
[----:B------:R-:W-:Y:S01]  /*d170*/  FSEL R69, R59, -INF , !P1 ;  /* 0xff8000003b457808 */ /* 0x000fe20004800000 */
[----:B------:R-:W-:Y:S01]  /*d180*/  HMMA.16816.F32 R20, R112, R102, R20 ;  /* 0x000000667014723c */ /* 0x000fe20000001814 */
[C---:B------:R-:W-:Y:S01]  /*d190*/  ISETP.GE.AND P4, PT, R63.reuse, R209, PT ;  /* 0x000000d13f00720c */ /* 0x040fe20003f86270 */
[----:B------:R-:W2:Y:S01]  /*d1a0*/  LDSM.16.M88.4 R100, [R224+0x5000] ;  /* 0x00500000e064783b */ /* 0x000ea20000000200 */
[----:B------:R-:W-:Y:S02]  /*d1b0*/  ISETP.GE.AND P1, PT, R63, R208, PT ;  /* 0x000000d03f00720c */ /* 0x000fe40003f26270 */
[----:B------:R-:W-:-:S02]  /*d1c0*/  FSEL R53, R53, -INF , !P6 ;  /* 0xff80000035357808 */ /* 0x000fc40007000000 */
[-C--:B------:R-:W-:Y:S01]  /*d1d0*/  ISETP.GE.AND P6, PT, R61, R209.reuse, PT ;  /* 0x000000d13d00720c */ /* 0x080fe20003fc6270 */
[C---:B-1----:R-:W-:Y:S01]  /*d1e0*/  HMMA.16816.F32 R16, R112.reuse, R96, R16 ;  /* 0x000000607010723c */ /* 0x042fe20000001810 */
[----:B------:R-:W-:Y:S02]  /*d1f0*/  IADD3 R57, R250, 0x61, RZ ;  /* 0x00000061fa397810 */ /* 0x000fe40007ffe0ff */
[----:B------:R-:W-:Y:S02]  /*d200*/  ISETP.GE.AND P2, PT, R71, R208, PT ;  /* 0x000000d04700720c */ /* 0x000fe40003f46270 */
[----:B------:R-:W-:Y:S02]  /*d210*/  FSEL R49, R49, -INF , !P4 ;  /* 0xff80000031317808 */ /* 0x000fe40006000000 */
[----:B------:R-:W-:Y:S01]  /*d220*/  FSEL R51, R51, -INF , !P1 ;  /* 0xff80000033337808 */ /* 0x000fe20004800000 */
[----:B------:R-:W-:Y:S01]  /*d230*/  HMMA.16816.F32 R12, R112, R98, R12 ;  /* 0x00000062700c723c */ /* 0x000fe2000000180c */
[----:B------:R-:W-:-:S02]  /*d240*/  ISETP.GE.AND P4, PT, R57, R209, PT ;  /* 0x000000d13900720c */ /* 0x000fc40003f86270 */
[----:B------:R-:W-:Y:S02]  /*d250*/  ISETP.GE.AND P1, PT, R57, R208, PT ;  /* 0x000000d03900720c */ /* 0x000fe40003f26270 */
[----:B------:R-:W-:Y:S02]  /*d260*/  FSEL R71, R45, -INF , !P6 ;  /* 0xff8000002d477808 */ /* 0x000fe40007000000 */
[----:B------:R-:W-:Y:S01]  /*d270*/  IADD3 R45, R250, 0x71, RZ ;  /* 0x00000071fa2d7810 */ /* 0x000fe20007ffe0ff */
[----:B------:R-:W-:Y:S01]  /*d280*/  IMAD.U32 R98, RZ, RZ, UR4 ;  /* 0x00000004ff627e24 */ /* 0x000fe2000f8e00ff */
[----:B------:R-:W-:Y:S01]  /*d290*/  FSEL R55, R55, -INF , !P2 ;  /* 0xff80000037377808 */ /* 0x000fe20005000000 */
[----:B------:R-:W-:Y:S01]  /*d2a0*/  HMMA.16816.F32 R180, R204, R198, R180 ;  /* 0x000000c6ccb4723c */ /* 0x000fe200000018b4 */
[----:B------:R-:W-:Y:S02]  /*d2b0*/  FSEL R41, R41, -INF , !P4 ;  /* 0xff80000029297808 */ /* 0x000fe40006000000 */
[----:B------:R-:W-:-:S02]  /*d2c0*/  FSEL R43, R43, -INF , !P1 ;  /* 0xff8000002b2b7808 */ /* 0x000fc40004800000 */
[-C--:B------:R-:W-:Y:S02]  /*d2d0*/  ISETP.GE.AND P2, PT, R61, R208.reuse, PT ;  /* 0x000000d03d00720c */ /* 0x080fe40003f46270 */
[----:B------:R-:W-:Y:S01]  /*d2e0*/  IADD3 R59, R250, 0x69, RZ ;  /* 0x00000069fa3b7810 */ /* 0x000fe20007ffe0ff */
[----:B------:R-:W-:Y:S01]  /*d2f0*/  HMMA.16816.F32 R164, R204, R190, R164 ;  /* 0x000000becca4723c */ /* 0x000fe200000018a4 */
[CC--:B------:R-:W-:Y:S02]  /*d300*/  ISETP.GE.AND P4, PT, R45.reuse, R209.reuse, PT ;  /* 0x000000d12d00720c */ /* 0x0c0fe40003f86270 */
[----:B------:R-:W-:Y:S02]  /*d310*/  ISETP.GE.AND P1, PT, R45, R208, PT ;  /* 0x000000d02d00720c */ /* 0x000fe40003f26270 */
[----:B------:R-:W-:Y:S02]  /*d320*/  LOP3.LUT R45, R92, 0x10, R105, 0xfe, !PT ;  /* 0x000000105c2d7812 */ /* 0x000fe400078efe69 */
[----:B------:R-:W1:Y:S01]  /*d330*/  LDSM.16.M88.4 R92, [R226] ;  /* 0x00000000e25c783b */ /* 0x000e620000000200 */
[----:B------:R-:W-:Y:S01]  /*d340*/  ISETP.GE.AND P6, PT, R59, R209, PT ;  /* 0x000000d13b00720c */ /* 0x000fe20003fc6270 */
[----:B--2---:R-:W-:Y:S01]  /*d350*/  HMMA.16816.F32 R8, R112, R100, R8 ;  /* 0x000000647008723c */ /* 0x004fe20000001808 */
[----:B------:R-:W-:-:S02]  /*d360*/  FSEL R73, R47, -INF , !P2 ;  /* 0xff8000002f497808 */ /* 0x000fc40005000000 */
[C---:B------:R-:W-:Y:S02]  /*d370*/  IADD3 R47, R250.reuse, 0x79, RZ ;  /* 0x00000079fa2f7810 */ /* 0x040fe40007ffe0ff */
[----:B------:R-:W-:Y:S02]  /*d380*/  ISETP.GE.AND P2, PT, R59, R208, PT ;  /* 0x000000d03b00720c */ /* 0x000fe40003f46270 */
[----:B------:R-:W-:Y:S01]  /*d390*/  FSEL R37, R37, -INF , !P6 ;  /* 0xff80000025257808 */ /* 0x000fe20007000000 */
[----:B------:R-:W-:Y:S01]  /*d3a0*/  HMMA.16816.F32 R4, R112, R102, R4 ;  /* 0x000000667004723c */ /* 0x000fe20000001804 */
[----:B------:R-:W-:Y:S01]  /*d3b0*/  ISETP.GE.AND P6, PT, R47, R209, PT ;  /* 0x000000d12f00720c */ /* 0x000fe20003fc6270 */
[----:B------:R-:W-:Y:S01]  /*d3c0*/  IMAD.U32 R100, RZ, RZ, UR4 ;  /* 0x00000004ff647e24 */ /* 0x000fe2000f8e00ff */
[----:B------:R-:W-:Y:S02]  /*d3d0*/  FSEL R75, R33, -INF , !P4 ;  /* 0xff800000214b7808 */ /* 0x000fe40006000000 */
[----:B------:R-:W-:-:S02]  /*d3e0*/  IADD3 R33, R250, 0x81, RZ ;  /* 0x00000081fa217810 */ /* 0x000fc40007ffe0ff */
[----:B------:R-:W-:Y:S01]  /*d3f0*/  FSEL R39, R39, -INF , !P2 ;  /* 0xff80000027277808 */ /* 0x000fe20005000000 */
[----:B------:R-:W-:Y:S01]  /*d400*/  HMMA.16816.F32 R168, R204, R188, R168 ;  /* 0x000000bccca8723c */ /* 0x000fe200000018a8 */
[-C--:B------:R-:W-:Y:S01]  /*d410*/  ISETP.GE.AND P2, PT, R47, R208.reuse, PT ;  /* 0x000000d02f00720c */ /* 0x080fe20003f46270 */
[----:B------:R-:W-:Y:S01]  /*d420*/  IMAD.U32 R47, RZ, RZ, UR4 ;  /* 0x00000004ff2f7e24 */ /* 0x000fe2000f8e00ff */
[----:B------:R-:W-:Y:S01]  /*d430*/  FSEL R91, R29, -INF , !P6 ;  /* 0xff8000001d5b7808 */ /* 0x000fe20007000000 */
[----:B------:R-:W-:Y:S01]  /*d440*/  IMAD.U32 R102, RZ, RZ, UR4 ;  /* 0x00000004ff667e24 */ /* 0x000fe2000f8e00ff */
[----:B------:R-:W-:Y:S02]  /*d450*/  ISETP.GE.AND P6, PT, R33, R209, PT ;  /* 0x000000d12100720c */ /* 0x000fe40003fc6270 */
[----:B------:R-:W-:Y:S02]  /*d460*/  FSEL R104, R31, -INF , !P2 ;  /* 0xff8000001f687808 */ /* 0x000fe40005000000 */
[----:B------:R-:W-:-:S02]  /*d470*/  ISETP.GE.AND P2, PT, R33, R208, PT ;  /* 0x000000d02100720c */ /* 0x000fc40003f46270 */
[----:B------:R-:W-:Y:S02]  /*d480*/  FSEL R96, R25, -INF , !P6 ;  /* 0xff80000019607808 */ /* 0x000fe40007000000 */
[CC--:B------:R-:W-:Y:S02]  /*d490*/  ISETP.GE.AND P6, PT, R250.reuse, R209.reuse, PT ;  /* 0x000000d1fa00720c */ /* 0x0c0fe40003fc6270 */
[----:B------:R-:W-:Y:S02]  /*d4a0*/  IADD3 R25, R250, 0x89, RZ ;  /* 0x00000089fa197810 */ /* 0x000fe40007ffe0ff */
[----:B------:R-:W-:Y:S02]  /*d4b0*/  FSEL R97, R27, -INF , !P2 ;  /* 0xff8000001b617808 */ /* 0x000fe40005000000 */
[----:B------:R-:W-:Y:S02]  /*d4c0*/  FSEL R27, R88, -INF , !P6 ;  /* 0xff800000581b7808 */ /* 0x000fe40007000000 */
[----:B------:R-:W-:Y:S01]  /*d4d0*/  ISETP.GE.AND P6, PT, R25, R209, PT ;  /* 0x000000d11900720c */ /* 0x000fe20003fc6270 */
[----:B-1----:R-:W-:Y:S01]  /*d4e0*/  HMMA.16816.F32 R128, R204, R92, R128 ;  /* 0x0000005ccc80723c */ /* 0x002fe20000001880 */
[----:B------:R-:W-:-:S02]  /*d4f0*/  ISETP.GE.AND P2, PT, R250, R208, PT ;  /* 0x000000d0fa00720c */ /* 0x000fc40003f46270 */
[----:B------:R-:W-:Y:S02]  /*d500*/  FSEL R88, R21, -INF , !P6 ;  /* 0xff80000015587808 */ /* 0x000fe40007000000 */
[----:B------:R-:W-:Y:S02]  /*d510*/  FSEL R21, R86, -INF , !P5 ;  /* 0xff80000056157808 */ /* 0x000fe40006800000 */
[----:B------:R-:W-:Y:S01]  /*d520*/  FSEL R29, R90, -INF , !P2 ;  /* 0xff8000005a1d7808 */ /* 0x000fe20005000000 */
[----:B------:R-:W-:Y:S01]  /*d530*/  IMAD.U32 R90, RZ, RZ, UR4 ;  /* 0x00000004ff5a7e24 */ /* 0x000fe2000f8e00ff */
[----:B------:R-:W-:Y:S01]  /*d540*/  LOP3.LUT R31, R106, 0x18, R105, 0xfe, !PT ;  /* 0x000000186a1f7812 */ /* 0x000fe200078efe69 */
[----:B------:R1:W-:Y:S01]  /*d550*/  STL [R1+0xc], R21 ;  /* 0x00000c1501007387 */ /* 0x0003e20000100800 */
[----:B------:R-:W-:Y:S01]  /*d560*/  ISETP.GE.AND P4, PT, R45, R209, PT ;  /* 0x000000d12d00720c */ /* 0x000fe20003f86270 */
[----:B------:R-:W-:Y:S01]  /*d570*/  HMMA.16816.F32 R124, R204, R94, R124 ;  /* 0x0000005ecc7c723c */ /* 0x000fe2000000187c */
[----:B------:R-:W-:-:S02]  /*d580*/  FSEL R89, R35, -INF , !P1 ;  /* 0xff80000023597808 */ /* 0x000fc40004800000 */
[----:B------:R-:W-:Y:S01]  /*d590*/  FSEL R35, R84, -INF , !P3 ;  /* 0xff80000054237808 */ /* 0x000fe20005800000 */
[----:B------:R-:W-:Y:S01]  /*d5a0*/  IMAD.U32 R84, RZ, RZ, UR4 ;  /* 0x00000004ff547e24 */ /* 0x000fe2000f8e00ff */
[C---:B------:R-:W-:Y:S02]  /*d5b0*/  ISETP.GE.AND P2, PT, R31.reuse, R209, PT ;  /* 0x000000d11f00720c */ /* 0x040fe40003f46270 */
[-C--:B------:R-:W-:Y:S01]  /*d5c0*/  ISETP.GE.AND P6, PT, R31, R208.reuse, PT ;  /* 0x000000d01f00720c */ /* 0x080fe20003fc6270 */
[----:B------:R-:W-:Y:S01]  /*d5d0*/  IMAD.U32 R94, RZ, RZ, UR4 ;  /* 0x00000004ff5e7e24 */ /* 0x000fe2000f8e00ff */
[----:B------:R-:W-:Y:S02]  /*d5e0*/  ISETP.GE.AND P3, PT, R25, R208, PT ;  /* 0x000000d01900720c */ /* 0x000fe40003f66270 */
[----:B------:R-:W-:Y:S02]  /*d5f0*/  LOP3.LUT R25, R90, 0x20, R105, 0xfe, !PT ;  /* 0x000000205a197812 */ /* 0x000fe400078efe69 */
[----:B------:R-:W-:-:S02]  /*d600*/  FSEL R31, R80, -INF , !P4 ;  /* 0xff800000501f7808 */ /* 0x000fc40006000000 */
[----:B------:R-:W-:Y:S02]  /*d610*/  FSEL R90, R23, -INF , !P3 ;  /* 0xff800000175a7808 */ /* 0x000fe40005800000 */
[CC--:B------:R-:W-:Y:S02]  /*d620*/  ISETP.GE.AND P5, PT, R25.reuse, R209.reuse, PT ;  /* 0x000000d11900720c */ /* 0x0c0fe40003fa6270 */
[-C--:B------:R-:W-:Y:S02]  /*d630*/  ISETP.GE.AND P3, PT, R25, R208.reuse, PT ;  /* 0x000000d01900720c */ /* 0x080fe40003f66270 */
[----:B------:R-:W-:Y:S02]  /*d640*/  FSEL R25, R76, -INF , !P2 ;  /* 0xff8000004c197808 */ /* 0x000fe40005000000 */
[----:B-1----:R-:W-:Y:S02]  /*d650*/  IADD3 R21, R250, 0x91, RZ ;  /* 0x00000091fa157810 */ /* 0x002fe40007ffe0ff */
[----:B------:R-:W-:Y:S01]  /*d660*/  ISETP.GE.AND P1, PT, R45, R208, PT ;  /* 0x000000d02d00720c */ /* 0x000fe20003f26270 */
[----:B------:R-:W-:Y:S01]  /*d670*/  IMAD.U32 R45, RZ, RZ, UR4 ;  /* 0x00000004ff2d7e24 */ /* 0x000fe2000f8e00ff */
[----:B------:R-:W-:-:S02]  /*d680*/  ISETP.GE.AND P4, PT, R21, R209, PT ;  /* 0x000000d11500720c */ /* 0x000fc40003f86270 */
[----:B------:R-:W-:Y:S02]  /*d690*/  ISETP.GE.AND P2, PT, R21, R208, PT ;  /* 0x000000d01500720c */ /* 0x000fe40003f46270 */
[----:B------:R-:W-:Y:S02]  /*d6a0*/  FSEL R92, R17, -INF , !P4 ;  /* 0xff800000115c7808 */ /* 0x000fe40006000000 */
[----:B------:R-:W-:Y:S02]  /*d6b0*/  IADD3 R17, R250, 0x99, RZ ;  /* 0x00000099fa117810 */ /* 0x000fe40007ffe0ff */
[----:B------:R-:W-:Y:S02]  /*d6c0*/  LOP3.LUT R23, R84, 0x28, R105, 0xfe, !PT ;  /* 0x0000002854177812 */ /* 0x000fe400078efe69 */
[----:B------:R-:W-:Y:S01]  /*d6d0*/  FSEL R76, R72, -INF , !P5 ;  /* 0xff800000484c7808 */ /* 0x000fe20006800000 */
[----:B------:R-:W1:Y:S01]  /*d6e0*/  LDSM.16.M88.4 R84, [R225] ;  /* 0x00000000e154783b */ /* 0x000e620000000200 */
[----:B------:R-:W-:-:S02]  /*d6f0*/  FSEL R33, R82, -INF , !P1 ;  /* 0xff80000052217808 */ /* 0x000fc40004800000 */
[----:B------:R-:W-:Y:S01]  /*d700*/  FSEL R93, R19, -INF , !P2 ;  /* 0xff800000135d7808 */ /* 0x000fe20005000000 */
[----:B------:R-:W2:Y:S01]  /*d710*/  LDSM.16.M88.4 R80, [R224+0x5800] ;  /* 0x00580000e050783b */ /* 0x000ea20000000200 */
[-C--:B------:R-:W-:Y:S02]  /*d720*/  ISETP.GE.AND P5, PT, R17, R209.reuse, PT ;  /* 0x000000d11100720c */ /* 0x080fe40003fa6270 */
[----:B------:R-:W-:Y:S02]  /*d730*/  ISETP.GE.AND P1, PT, R23, R209, PT ;  /* 0x000000d11700720c */ /* 0x000fe40003f26270 */
[C-C-:B------:R-:W-:Y:S02]  /*d740*/  LOP3.LUT R19, R98.reuse, 0x38, R105.reuse, 0xfe, !PT ;  /* 0x0000003862137812 */ /* 0x140fe400078efe69 */
[----:B------:R-:W-:Y:S02]  /*d750*/  LOP3.LUT R21, R98, 0x30, R105, 0xfe, !PT ;  /* 0x0000003062157812 */ /* 0x000fe400078efe69 */
[----:B------:R-:W-:Y:S01]  /*d760*/  FSEL R216, R74, -INF , !P3 ;  /* 0xff8000004ad87808 */ /* 0x000fe20005800000 */
[----:B------:R-:W-:Y:S01]  /*d770*/  IMAD.U32 R74, RZ, RZ, UR4 ;  /* 0x00000004ff4a7e24 */ /* 0x000fe2000f8e00ff */
[----:B------:R-:W-:-:S02]  /*d780*/  FSEL R72, R13, -INF , !P5 ;  /* 0xff8000000d487808 */ /* 0x000fc40006800000 */
[----:B------:R-:W-:Y:S02]  /*d790*/  ISETP.GE.AND P3, PT, R19, R209, PT ;  /* 0x000000d11300720c */ /* 0x000fe40003f66270 */
[----:B------:R-:W-:Y:S02]  /*d7a0*/  FSEL R13, R68, -INF , !P1 ;  /* 0xff800000440d7808 */ /* 0x000fe40004800000 */
[-C--:B------:R-:W-:Y:S02]  /*d7b0*/  ISETP.GE.AND P2, PT, R21, R208.reuse, PT ;  /* 0x000000d01500720c */ /* 0x080fe40003f46270 */
[----:B------:R-:W-:Y:S01]  /*d7c0*/  FSEL R198, R60, -INF , !P3 ;  /* 0xff8000003cc67808 */ /* 0x000fe20005800000 */
[----:B------:R3:W-:Y:S01]  /*d7d0*/  STL [R1+0x8], R13 ;  /* 0x0000080d01007387 */ /* 0x0007e20000100800 */
[----:B------:R-:W-:Y:S01]  /*d7e0*/  ISETP.GE.AND P4, PT, R23, R208, PT ;  /* 0x000000d01700720c */ /* 0x000fe20003f86270 */
[----:B------:R-:W-:Y:S01]  /*d7f0*/  IMAD.U32 R60, RZ, RZ, UR4 ;  /* 0x00000004ff3c7e24 */ /* 0x000fe2000f8e00ff */
[----:B------:R-:W-:Y:S01]  /*d800*/  FSEL R78, R78, -INF , !P6 ;  /* 0xff8000004e4e7808 */ /* 0x000fe20007000000 */
[----:B------:R-:W-:Y:S01]  /*d810*/  IMAD.U32 R23, RZ, RZ, UR4 ;  /* 0x00000004ff177e24 */ /* 0x000fe2000f8e00ff */
[----:B------:R-:W-:-:S02]  /*d820*/  LOP3.LUT R74, R74, 0x40, R105, 0xfe, !PT ;  /* 0x000000404a4a7812 */ /* 0x000fc400078efe69 */
[-C--:B------:R-:W-:Y:S01]  /*d830*/  ISETP.GE.AND P6, PT, R21, R209.reuse, PT ;  /* 0x000000d11500720c */ /* 0x080fe20003fc6270 */
[----:B------:R-:W-:Y:S01]  /*d840*/  IMAD.U32 R21, RZ, RZ, UR4 ;  /* 0x00000004ff157e24 */ /* 0x000fe2000f8e00ff */
[----:B------:R-:W-:Y:S01]  /*d850*/  FSEL R196, R66, -INF , !P2 ;  /* 0xff80000042c47808 */ /* 0x000fe20005000000 */
[----:B------:R-:W-:Y:S01]  /*d860*/  IMAD.U32 R66, RZ, RZ, UR4 ;  /* 0x00000004ff427e24 */ /* 0x000fe2000f8e00ff */
[----:B------:R-:W-:Y:S01]  /*d870*/  FSEL R214, R70, -INF , !P4 ;  /* 0xff80000046d67808 */ /* 0x000fe20006000000 */
[----:B------:R-:W-:Y:S01]  /*d880*/  IMAD.U32 R70, RZ, RZ, UR4 ;  /* 0x00000004ff467e24 */ /* 0x000fe2000f8e00ff */
[----:B------:R-:W-:Y:S02]  /*d890*/  ISETP.GE.AND P4, PT, R74, R209, PT ;  /* 0x000000d14a00720c */ /* 0x000fe40003f86270 */
[----:B------:R-:W-:Y:S01]  /*d8a0*/  LOP3.LUT R60, R60, 0x50, R105, 0xfe, !PT ;  /* 0x000000503c3c7812 */ /* 0x000fe200078efe69 */
[----:B-1----:R-:W-:Y:S01]  /*d8b0*/  HMMA.16816.F32 R120, R204, R84, R120 ;  /* 0x00000054cc78723c */ /* 0x002fe20000001878 */
[----:B------:R-:W-:-:S02]  /*d8c0*/  ISETP.GE.AND P5, PT, R19, R208, PT ;  /* 0x000000d01300720c */ /* 0x000fc40003fa6270 */
[----:B------:R-:W-:Y:S02]  /*d8d0*/  FSEL R210, R64, -INF , !P6 ;  /* 0xff80000040d27808 */ /* 0x000fe40007000000 */
[----:B------:R-:W-:Y:S01]  /*d8e0*/  FSEL R190, R56, -INF , !P4 ;  /* 0xff80000038be7808 */ /* 0x000fe20006000000 */
[----:B------:R-:W-:Y:S01]  /*d8f0*/  IMAD.U32 R56, RZ, RZ, UR4 ;  /* 0x00000004ff387e24 */ /* 0x000fe2000f8e00ff */
[----:B------:R-:W-:Y:S01]  /*d900*/  FSEL R194, R62, -INF , !P5 ;  /* 0xff8000003ec27808 */ /* 0x000fe20006800000 */
[----:B--2---:R-:W-:Y:S01]  /*d910*/  HMMA.16816.F32 R184, R112, R80, R184 ;  /* 0x0000005070b8723c */ /* 0x004fe200000018b8 */
[----:B---3--:R-:W-:Y:S01]  /*d920*/  IADD3 R13, R250, 0xa1, RZ ;  /* 0x000000a1fa0d7810 */ /* 0x008fe20007ffe0ff */
[----:B------:R-:W-:Y:S01]  /*d930*/  IMAD.U32 R85, RZ, RZ, UR4 ;  /* 0x00000004ff557e24 */ /* 0x000fe2000f8e00ff */
[-C--:B------:R-:W-:Y:S01]  /*d940*/  ISETP.GE.AND P4, PT, R60, R208.reuse, PT ;  /* 0x000000d03c00720c */ /* 0x080fe20003f86270 */
[----:B------:R-:W-:Y:S01]  /*d950*/  IMAD.U32 R84, RZ, RZ, UR4 ;  /* 0x00000004ff547e24 */ /* 0x000fe2000f8e00ff */
[----:B------:R-:W-:-:S02]  /*d960*/  ISETP.GE.AND P3, PT, R13, R208, PT ;  /* 0x000000d00d00720c */ /* 0x000fc40003f66270 */
[-C--:B------:R-:W-:Y:S01]  /*d970*/  ISETP.GE.AND P6, PT, R13, R209.reuse, PT ;  /* 0x000000d10d00720c */ /* 0x080fe20003fc6270 */
[----:B------:R-:W-:Y:S01]  /*d980*/  HMMA.16816.F32 R180, R112, R82, R180 ;  /* 0x0000005270b4723c */ /* 0x000fe200000018b4 */
[----:B------:R-:W-:Y:S01]  /*d990*/  LOP3.LUT R13, R66, 0x58, R105, 0xfe, !PT ;  /* 0x00000058420d7812 */ /* 0x000fe200078efe69 */
[----:B------:R-:W-:Y:S01]  /*d9a0*/  IMAD.U32 R80, RZ, RZ, UR4 ;  /* 0x00000004ff507e24 */ /* 0x000fe2000f8e00ff */
[----:B------:R-:W-:Y:S02]  /*d9b0*/  FSEL R66, R11, -INF , !P3 ;  /* 0xff8000000b427808 */ /* 0x000fe40005800000 */
[----:B------:R-:W-:Y:S02]  /*d9c0*/  ISETP.GE.AND P3, PT, R60, R209, PT ;  /* 0x000000d13c00720c */ /* 0x000fe40003f66270 */
[----:B------:R-:W1:Y:S01]  /*d9d0*/  LDSM.16.M88.4 R60, [R224+0x6000] ;  /* 0x00600000e03c783b */ /* 0x000e620000000200 */
[----:B------:R-:W-:Y:S01]  /*d9e0*/  ISETP.GE.AND P1, PT, R17, R208, PT ;  /* 0x000000d01100720c */ /* 0x000fe20003f26270 */
[----:B------:R-:W-:Y:S01]  /*d9f0*/  HMMA.16816.F32 R116, R204, R86, R116 ;  /* 0x00000056cc74723c */ /* 0x000fe20000001874 */
[----:B------:R-:W-:Y:S01]  /*da00*/  FSEL R64, R9, -INF , !P6 ;  /* 0xff80000009407808 */ /* 0x000fe20007000000 */
[----:B------:R-:W-:Y:S01]  /*da10*/  IMAD.U32 R82, RZ, RZ, UR4 ;  /* 0x00000004ff527e24 */ /* 0x000fe2000f8e00ff */
[----:B------:R-:W-:-:S02]  /*da20*/  FSEL R68, R15, -INF , !P1 ;  /* 0xff8000000f447808 */ /* 0x000fc40004800000 */
[----:B------:R-:W-:Y:S02]  /*da30*/  LOP3.LUT R15, R70, 0x48, R105, 0xfe, !PT ;  /* 0x00000048460f7812 */ /* 0x000fe400078efe69 */
[----:B------:R-:W-:Y:S02]  /*da40*/  IADD3 R9, R250, 0xa9, RZ ;  /* 0x000000a9fa097810 */ /* 0x000fe40007ffe0ff */
[-C--:B------:R-:W-:Y:S02]  /*da50*/  ISETP.GE.AND P2, PT, R15, R209.reuse, PT ;  /* 0x000000d10f00720c */ /* 0x080fe40003f46270 */
[----:B------:R-:W-:Y:S01]  /*da60*/  ISETP.GE.AND P1, PT, R74, R208, PT ;  /* 0x000000d04a00720c */ /* 0x000fe20003f26270 */
[----:B------:R-:W-:Y:S01]  /*da70*/  IMAD.U32 R74, RZ, RZ, UR4 ;  /* 0x00000004ff4a7e24 */ /* 0x000fe2000f8e00ff */
[----:B------:R-:W-:Y:S01]  /*da80*/  FSEL R188, R52, -INF , !P2 ;  /* 0xff80000034bc7808 */ /* 0x000fe20005000000 */
[----:B------:R-:W-:Y:S01]  /*da90*/  IMAD.U32 R52, RZ, RZ, UR4 ;  /* 0x00000004ff347e24 */ /* 0x000fe2000f8e00ff */
[----:B------:R-:W-:-:S02]  /*daa0*/  ISETP.GE.AND P5, PT, R9, R209, PT ;  /* 0x000000d10900720c */ /* 0x000fc40003fa6270 */
[-C--:B------:R-:W-:Y:S02]  /*dab0*/  ISETP.GE.AND P6, PT, R15, R208.reuse, PT ;  /* 0x000000d00f00720c */ /* 0x080fe40003fc6270 */
[----:B------:R-:W-:Y:S01]  /*dac0*/  FSEL R223, R58, -INF , !P1 ;  /* 0xff8000003adf7808 */ /* 0x000fe20004800000 */
[----:B------:R-:W-:Y:S01]  /*dad0*/  IMAD.U32 R58, RZ, RZ, UR4 ;  /* 0x00000004ff3a7e24 */ /* 0x000fe2000f8e00ff */
[----:B------:R-:W-:Y:S02]  /*dae0*/  ISETP.GE.AND P2, PT, R9, R208, PT ;  /* 0x000000d00900720c */ /* 0x000fe40003f46270 */
[--C-:B------:R-:W-:Y:S02]  /*daf0*/  LOP3.LUT R45, R45, 0x68, R105.reuse, 0xfe, !PT ;  /* 0x000000682d2d7812 */ /* 0x100fe400078efe69 */
[----:B------:R-:W-:Y:S02]  /*db00*/  FSEL R70, R5, -INF , !P5 ;  /* 0xff80000005467808 */ /* 0x000fe40006800000 */
[----:B------:R-:W-:-:S02]  /*db10*/  LOP3.LUT R15, R52, 0xd8, R105, 0xfe, !PT ;  /* 0x000000d8340f7812 */ /* 0x000fc400078efe69 */
[----:B------:R-:W-:Y:S02]  /*db20*/  LOP3.LUT R5, R52, 0xf8, R105, 0xfe, !PT ;  /* 0x000000f834057812 */ /* 0x000fe400078efe69 */
[----:B------:R-:W-:Y:S02]  /*db30*/  FSEL R249, R54, -INF , !P6 ;  /* 0xff80000036f97808 */ /* 0x000fe40007000000 */
[----:B------:R-:W-:Y:S02]  /*db40*/  FSEL R211, R50, -INF , !P4 ;  /* 0xff80000032d37808 */ /* 0x000fe40006000000 */
[----:B------:R-:W-:Y:S02]  /*db50*/  ISETP.GE.AND P5, PT, R13, R208, PT ;  /* 0x000000d00d00720c */ /* 0x000fe40003fa6270 */
[----:B------:R-:W-:Y:S01]  /*db60*/  FSEL R52, R7, -INF , !P2 ;  /* 0xff80000007347808 */ /* 0x000fe20005000000 */
[----:B-1----:R-:W-:Y:S01]  /*db70*/  HMMA.16816.F32 R176, R112, R60, R176 ;  /* 0x0000003c70b0723c */ /* 0x002fe200000018b0 */
[----:B------:R-:W-:-:S02]  /*db80*/  ISETP.GE.AND P4, PT, R45, R209, PT ;  /* 0x000000d12d00720c */ /* 0x000fc40003f86270 */
[-C--:B------:R-:W-:Y:S02]  /*db90*/  ISETP.GE.AND P1, PT, R13, R209.reuse, PT ;  /* 0x000000d10d00720c */ /* 0x080fe40003f26270 */
[--C-:B------:R-:W-:Y:S02]  /*dba0*/  LOP3.LUT R47, R47, 0x60, R105.reuse, 0xfe, !PT ;  /* 0x000000602f2f7812 */ /* 0x100fe400078efe69 */
[----:B------:R-:W-:Y:S01]  /*dbb0*/  IADD3 R60, R250, 0xb1, RZ ;  /* 0x000000b1fa3c7810 */ /* 0x000fe20007ffe0ff */
[----:B------:R-:W-:Y:S01]  /*dbc0*/  HMMA.16816.F32 R172, R112, R62, R172 ;  /* 0x0000003e70ac723c */ /* 0x000fe200000018ac */
[--C-:B------:R-:W-:Y:S02]  /*dbd0*/  LOP3.LUT R103, R58, 0xa0, R105.reuse, 0xfe, !PT ;  /* 0x000000a03a677812 */ /* 0x100fe400078efe69 */
[----:B------:R-:W-:Y:S02]  /*dbe0*/  ISETP.GE.AND P6, PT, R60, R209, PT ;  /* 0x000000d13c00720c */ /* 0x000fe40003fc6270 */
[----:B------:R-:W-:-:S02]  /*dbf0*/  LOP3.LUT R83, R56, 0xa8, R105, 0xfe, !PT ;  /* 0x000000a838537812 */ /* 0x000fc400078efe69 */
[----:B------:R-:W-:Y:S01]  /*dc00*/  IADD3 R7, R250, 0xb9, RZ ;  /* 0x000000b9fa077810 */ /* 0x000fe20007ffe0ff */
[----:B------:R-:W1:Y:S01]  /*dc10*/  LDSM.16.M88.4 R56, [R224+0x6800] ;  /* 0x00680000e038783b */ /* 0x000e620000000200 */
[----:B------:R-:W-:Y:S02]  /*dc20*/  FSEL R219, R48, -INF , !P3 ;  /* 0xff80000030db7808 */ /* 0x000fe40005800000 */
[----:B------:R-:W-:Y:S02]  /*dc30*/  FSEL R48, R185, -INF , !P6 ;  /* 0xff800000b9307808 */ /* 0x000fe40007000000 */
[----:B------:R-:W-:Y:S02]  /*dc40*/  FSEL R199, R46, -INF , !P5 ;  /* 0xff8000002ec77808 */ /* 0x000fe40006800000 */
[----:B------:R-:W-:Y:S02]  /*dc50*/  FSEL R191, R36, -INF , !P4 ;  /* 0xff80000024bf7808 */ /* 0x000fe40006000000 */
[----:B------:R-:W-:-:S02]  /*dc60*/  ISETP.GE.AND P2, PT, R47, R209, PT ;  /* 0x000000d12f00720c */ /* 0x000fc40003f46270 */
[-C--:B------:R-:W-:Y:S02]  /*dc70*/  ISETP.GE.AND P6, PT, R45, R208.reuse, PT ;  /* 0x000000d02d00720c */ /* 0x080fe40003fc6270 */
[----:B------:R-:W-:Y:S02]  /*dc80*/  FSEL R215, R44, -INF , !P1 ;  /* 0xff8000002cd77808 */ /* 0x000fe40004800000 */
[C---:B------:R-:W-:Y:S02]  /*dc90*/  ISETP.GE.AND P5, PT, R7.reuse, R209, PT ;  /* 0x000000d10700720c */ /* 0x040fe40003fa6270 */
[-C--:B------:R-:W-:Y:S02]  /*dca0*/  ISETP.GE.AND P4, PT, R7, R208.reuse, PT ;  /* 0x000000d00700720c */ /* 0x080fe40003f86270 */
[----:B------:R-:W-:Y:S02]  /*dcb0*/  LOP3.LUT R94, R94, 0x70, R105, 0xfe, !PT ;  /* 0x000000705e5e7812 */ /* 0x000fe400078efe69 */
[----:B------:R-:W-:-:S02]  /*dcc0*/  ISETP.GE.AND P1, PT, R60, R208, PT ;  /* 0x000000d03c00720c */ /* 0x000fc40003f26270 */
[----:B------:R-:W-:Y:S02]  /*dcd0*/  IADD3 R7, R250, 0xc1, RZ ;  /* 0x000000c1fa077810 */ /* 0x000fe40007ffe0ff */
[----:B------:R-:W-:Y:S02]  /*dce0*/  ISETP.GE.AND P3, PT, R47, R208, PT ;  /* 0x000000d02f00720c */ /* 0x000fe40003f66270 */
[----:B------:R-:W-:Y:S01]  /*dcf0*/  LOP3.LUT R85, R85, 0x78, R105, 0xfe, !PT ;  /* 0x0000007855557812 */ /* 0x000fe200078efe69 */
[----:B------:R-:W2:Y:S01]  /*dd00*/  LDSM.16.M88.4 R44, [R224+0x7000] ;  /* 0x00700000e02c783b */ /* 0x000ea20000000200 */
[----:B------:R-:W-:Y:S02]  /*dd10*/  FSEL R195, R40, -INF , !P2 ;  /* 0xff80000028c37808 */ /* 0x000fe40005000000 */
[----:B------:R-:W-:Y:S02]  /*dd20*/  FSEL R189, R38, -INF , !P6 ;  /* 0xff80000026bd7808 */ /* 0x000fe40007000000 */
[----:B------:R-:W-:-:S02]  /*dd30*/  FSEL R50, R187, -INF , !P1 ;  /* 0xff800000bb327808 */ /* 0x000fc40004800000 */
[----:B------:R-:W-:Y:S02]  /*dd40*/  ISETP.GE.AND P2, PT, R94, R208, PT ;  /* 0x000000d05e00720c */ /* 0x000fe40003f46270 */
[-C--:B------:R-:W-:Y:S02]  /*dd50*/  ISETP.GE.AND P6, PT, R7, R209.reuse, PT ;  /* 0x000000d10700720c */ /* 0x080fe40003fc6270 */
[----:B------:R-:W-:Y:S01]  /*dd60*/  LOP3.LUT R74, R74, 0x88, R105, 0xfe, !PT ;  /* 0x000000884a4a7812 */ /* 0x000fe200078efe69 */
[----:B-1----:R-:W-:Y:S01]  /*dd70*/  HMMA.16816.F32 R164, R112, R58, R164 ;  /* 0x0000003a70a4723c */ /* 0x002fe200000018a4 */
[----:B------:R-:W-:Y:S02]  /*dd80*/  FSEL R187, R42, -INF , !P3 ;  /* 0xff8000002abb7808 */ /* 0x000fe40005800000 */
[----:B------:R-:W-:Y:S02]  /*dd90*/  ISETP.GE.AND P3, PT, R85, R209, PT ;  /* 0x000000d15500720c */ /* 0x000fe40003f66270 */
[----:B------:R-:W-:-:S02]  /*dda0*/  FSEL R42, R34, -INF , !P2 ;  /* 0xff800000222a7808 */ /* 0x000fc40005000000 */
[----:B------:R-:W-:Y:S01]  /*ddb0*/  FSEL R54, R177, -INF , !P6 ;  /* 0xff800000b1367808 */ /* 0x000fe20007000000 */
[----:B------:R-:W-:Y:S01]  /*ddc0*/  HMMA.16816.F32 R168, R112, R56, R168 ;  /* 0x0000003870a8723c */ /* 0x000fe200000018a8 */
[-C--:B------:R-:W-:Y:S02]  /*ddd0*/  ISETP.GE.AND P1, PT, R94, R209.reuse, PT ;  /* 0x000000d15e00720c */ /* 0x080fe40003f26270 */
[C---:B------:R-:W-:Y:S02]  /*dde0*/  ISETP.GE.AND P2, PT, R74.reuse, R209, PT ;  /* 0x000000d14a00720c */ /* 0x040fe40003f46270 */
[----:B------:R-:W-:Y:S02]  /*ddf0*/  ISETP.GE.AND P6, PT, R74, R208, PT ;  /* 0x000000d04a00720c */ /* 0x000fe40003fc6270 */
[----:B------:R-:W-:Y:S02]  /*de00*/  LOP3.LUT R84, R84, 0x80, R105, 0xfe, !PT ;  /* 0x0000008054547812 */ /* 0x000fe400078efe69 */
[----:B------:R-:W-:-:S02]  /*de10*/  FSEL R40, R181, -INF , !P5 ;  /* 0xff800000b5287808 */ /* 0x000fc40006800000 */
[----:B------:R-:W-:Y:S02]  /*de20*/  FSEL R74, R28, -INF , !P3 ;  /* 0xff8000001c4a7808 */ /* 0x000fe40005800000 */
[-C--:B------:R-:W-:Y:S02]  /*de30*/  ISETP.GE.AND P5, PT, R85, R208.reuse, PT ;  /* 0x000000d05500720c */ /* 0x080fe40003fa6270 */
[----:B------:R-:W-:Y:S02]  /*de40*/  ISETP.GE.AND P3, PT, R7, R208, PT ;  /* 0x000000d00700720c */ /* 0x000fe40003f66270 */
[----:B------:R-:W-:Y:S02]  /*de50*/  IADD3 R7, R250, 0xc9, RZ ;  /* 0x000000c9fa077810 */ /* 0x000fe40007ffe0ff */
[----:B------:R-:W-:Y:S01]  /*de60*/  FSEL R36, R183, -INF , !P4 ;  /* 0xff800000b7247808 */ /* 0x000fe20006000000 */
[----:B--2---:R-:W-:Y:S01]  /*de70*/  HMMA.16816.F32 R128, R112, R44, R128 ;  /* 0x0000002c7080723c */ /* 0x004fe20000001880 */
[----:B------:R-:W-:-:S02]  /*de80*/  FSEL R38, R32, -INF , !P1 ;  /* 0xff80000020267808 */ /* 0x000fc40004800000 */
[CC--:B------:R-:W-:Y:S02]  /*de90*/  ISETP.GE.AND P4, PT, R84.reuse, R209.reuse, PT ;  /* 0x000000d15400720c */ /* 0x0c0fe40003f86270 */
[----:B------:R-:W-:Y:S02]  /*dea0*/  ISETP.GE.AND P1, PT, R84, R208, PT ;  /* 0x000000d05400720c */ /* 0x000fe40003f26270 */
[----:B------:R-:W-:Y:S01]  /*deb0*/  FSEL R84, R30, -INF , !P5 ;  /* 0xff8000001e547808 */ /* 0x000fe20006800000 */
[----:B------:R-:W-:Y:S01]  /*dec0*/  HMMA.16816.F32 R124, R112, R46, R124 ;  /* 0x0000002e707c723c */ /* 0x000fe2000000187c */
[--C-:B------:R-:W-:Y:S02]  /*ded0*/  LOP3.LUT R23, R23, 0x90, R105.reuse, 0xfe, !PT ;  /* 0x0000009017177812 */ /* 0x100fe400078efe69 */
[----:B------:R-:W-:Y:S02]  /*dee0*/  LOP3.LUT R21, R21, 0x98, R105, 0xfe, !PT ;  /* 0x0000009815157812 */ /* 0x000fe400078efe69 */
[----:B------:R-:W-:-:S02]  /*def0*/  ISETP.GE.AND P5, PT, R7, R209, PT ;  /* 0x000000d10700720c */ /* 0x000fc40003fa6270 */
[--C-:B------:R-:W-:Y:S02]  /*df00*/  LOP3.LUT R9, R98, 0xf0, R105.reuse, 0xfe, !PT ;  /* 0x000000f062097812 */ /* 0x100fe400078efe69 */
[----:B------:R-:W-:Y:S02]  /*df10*/  LOP3.LUT R11, R100, 0xe8, R105, 0xfe, !PT ;  /* 0x000000e8640b7812 */ /* 0x000fe400078efe69 */
        /* <DEDUP_REMOVED lines=8> */
[----:B------:R-:W-:Y:S02]  /*dfa0*/  FSEL R99, R20, -INF , !P2 ;  /* 0xff80000014637808 */ /* 0x000fe40005000000 */
[----:B------:R-:W-:-:S02]  /*dfb0*/  FSEL R100, R22, -INF , !P6 ;  /* 0xff80000016647808 */ /* 0x000fc40007000000 */
[----:B------:R-:W1:Y:S01]  /*dfc0*/  LDSM.16.M88.4 R20, [R224+0x7800] ;  /* 0x00780000e014783b */ /* 0x000e620000000200 */
[----:B------:R-:W-:Y:S01]  /*dfd0*/  ISETP.GE.AND P2, PT, R7, R208, PT ;  /* 0x000000d00700720c */ /* 0x000fe20003f46270 */
[----:B------:R-:W-:-:S04]  /*dfe0*/  DEPBAR.LE SB0, 0x0 ;  /* 0x000080000000791a */ /* 0x000fc80000000000 */
[----:B------:R-:W-:Y:S02]  /*dff0*/  IADD3 R7, R250, 0xd1, RZ ;  /* 0x000000d1fa077810 */ /* 0x000fe40007ffe0ff */
[----:B------:R-:W-:Y:S02]  /*e000*/  LOP3.LUT R17, R106, 0xd0, R105, 0xfe, !PT ;  /* 0x000000d06a117812 */ /* 0x000fe400078efe69 */
[----:B------:R-:W-:Y:S02]  /*e010*/  FSEL R106, R12, -INF , !P1 ;  /* 0xff8000000c6a7808 */ /* 0x000fe40004800000 */
[C---:B------:R-:W-:Y:S02]  /*e020*/  ISETP.GE.AND P6, PT, R7.reuse, R209, PT ;  /* 0x000000d10700720c */ /* 0x040fe40003fc6270 */
[----:B------:R-:W-:Y:S02]  /*e030*/  ISETP.GE.AND P1, PT, R7, R208, PT ;  /* 0x000000d00700720c */ /* 0x000fe40003f26270 */
[----:B------:R-:W-:-:S02]  /*e040*/  IADD3 R7, R250, 0xd9, RZ ;  /* 0x000000d9fa077810 */ /* 0x000fc40007ffe0ff */
[----:B------:R-:W-:Y:S02]  /*e050*/  LOP3.LUT R13, R102, 0xe0, R105, 0xfe, !PT ;  /* 0x000000e0660d7812 */ /* 0x000fe400078efe69 */
[----:B------:R-:W-:Y:S02]  /*e060*/  FSEL R101, R175, -INF , !P2 ;  /* 0xff800000af657808 */ /* 0x000fe40005000000 */
[----:B------:R-:W-:Y:S02]  /*e070*/  FSEL R102, R16, -INF , !P3 ;  /* 0xff80000010667808 */ /* 0x000fe40005800000 */
[C---:B------:R-:W-:Y:S02]  /*e080*/  ISETP.GE.AND P2, PT, R103.reuse, R209, PT ;  /* 0x000000d16700720c */ /* 0x040fe40003f46270 */
[----:B------:R-:W-:Y:S02]  /*e090*/  ISETP.GE.AND P3, PT, R103, R208, PT ;  /* 0x000000d06700720c */ /* 0x000fe40003f66270 */
[----:B------:R-:W-:-:S02]  /*e0a0*/  FSEL R107, R14, -INF , !P5 ;  /* 0xff8000000e6b7808 */ /* 0x000fc40006800000 */
[----:B------:R-:W-:Y:S02]  /*e0b0*/  FSEL R103, R18, -INF , !P4 ;  /* 0xff80000012677808 */ /* 0x000fe40006000000 */
[-C--:B------:R-:W-:Y:S02]  /*e0c0*/  ISETP.GE.AND P5, PT, R7, R209.reuse, PT ;  /* 0x000000d10700720c */ /* 0x080fe40003fa6270 */
[----:B------:R-:W-:Y:S02]  /*e0d0*/  ISETP.GE.AND P4, PT, R83, R209, PT ;  /* 0x000000d15300720c */ /* 0x000fe40003f86270 */
[----:B------:R-:W-:Y:S02]  /*e0e0*/  LOP3.LUT R81, R110, 0xb8, R105, 0xfe, !PT ;  /* 0x000000b86e517812 */ /* 0x000fe400078efe69 */
[----:B------:R-:W-:Y:S02]  /*e0f0*/  FSEL R111, R165, -INF , !P5 ;  /* 0xff800000a56f7808 */ /* 0x000fe40006800000 */
[----:B------:R-:W-:Y:S01]  /*e100*/  FSEL R110, R10, -INF , !P3 ;  /* 0xff8000000a6e7808 */ /* 0x000fe20005800000 */
[----:B-1----:R-:W-:Y:S01]  /*e110*/  HMMA.16816.F32 R120, R112, R20, R120 ;  /* 0x000000147078723c */ /* 0x002fe20000001878 */
[----:B------:R-:W-:-:S02]  /*e120*/  FSEL R165, R4, -INF , !P4 ;  /* 0xff80000004a57808 */ /* 0x000fc40006000000 */
[----:B------:R-:W-:Y:S02]  /*e130*/  ISETP.GE.AND P3, PT, R81, R209, PT ;  /* 0x000000d15100720c */ /* 0x000fe40003f66270 */
[----:B------:R-:W-:Y:S02]  /*e140*/  ISETP.GE.AND P4, PT, R7, R208, PT ;  /* 0x000000d00700720c */ /* 0x000fe40003f86270 */
[----:B------:R-:W-:Y:S01]  /*e150*/  IADD3 R4, R250, 0xe1, RZ ;  /* 0x000000e1fa047810 */ /* 0x000fe20007ffe0ff */
[----:B------:R-:W-:Y:S01]  /*e160*/  HMMA.16816.F32 R116, R112, R22, R116 ;  /* 0x000000167074723c */ /* 0x000fe20000001874 */
[----:B------:R-:W-:Y:S02]  /*e170*/  LOP3.LUT R19, R108, 0xc8, R105, 0xfe, !PT ;  /* 0x000000c86c137812 */ /* 0x000fe400078efe69 */
[----:B------:R-:W-:Y:S02]  /*e180*/  FSEL R108, R171, -INF , !P1 ;  /* 0xff800000ab6c7808 */ /* 0x000fe40004800000 */
[----:B------:R-:W-:-:S02]  /*e190*/  FSEL R87, R167, -INF , !P4 ;  /* 0xff800000a7577808 */ /* 0x000fc40006000000 */
[----:B------:R-:W-:Y:S01]  /*e1a0*/  FSEL R171, R180, -INF , !P3 ;  /* 0xff800000b4ab7808 */ /* 0x000fe20005800000 */
[----:B------:R-:W-:Y:S01]  /*e1b0*/  BAR.SYNC.DEFER_BLOCKING 0x0 ;  /* 0x0000000000007b1d */ /* 0x000fe20000010000 */
[CC--:B------:R-:W-:Y:S02]  /*e1c0*/  ISETP.GE.AND P4, PT, R4.reuse, R209.reuse, PT ;  /* 0x000000d10400720c */ /* 0x0c0fe40003f86270 */
[----:B------:R-:W-:Y:S02]  /*e1d0*/  ISETP.GE.AND P3, PT, R4, R208, PT ;  /* 0x000000d00400720c */ /* 0x000fe40003f66270 */
[----:B------:R-:W-:Y:S02]  /*e1e0*/  IADD3 R4, R250, 0xe9, RZ ;  /* 0x000000e9fa047810 */ /* 0x000fe40007ffe0ff */
[----:B------:R-:W-:Y:S02]  /*e1f0*/  FSEL R131, R131, -INF , !P3 ;  /* 0xff80000083837808 */ /* 0x000fe40005800000 */
[----:B------:R-:W-:-:S02]  /*e200*/  ISETP.GE.AND P3, PT, R4, R209, PT ;  /* 0x000000d10400720c */ /* 0x000fc40003f66270 */
[--C-:B------:R-:W-:Y:S02]  /*e210*/  LOP3.LUT R82, R82, 0xb0, R105.reuse, 0xfe, !PT ;  /* 0x000000b052527812 */ /* 0x100fe400078efe69 */
[----:B------:R-:W-:Y:S02]  /*e220*/  LOP3.LUT R80, R80, 0xc0, R105, 0xfe, !PT ;  /* 0x000000c050507812 */ /* 0x000fe400078efe69 */
[----:B------:R-:W-:Y:S02]  /*e230*/  FSEL R105, R169, -INF , !P6 ;  /* 0xff800000a9697808 */ /* 0x000fe40007000000 */
[----:B------:R-:W-:Y:S02]  /*e240*/  FSEL R125, R125, -INF , !P3 ;  /* 0xff8000007d7d7808 */ /* 0x000fe40005800000 */
[----:B------:R-:W-:Y:S02]  /*e250*/  ISETP.GE.AND P6, PT, R83, R208, PT ;  /* 0x000000d05300720c */ /* 0x000fe40003fc6270 */
[----:B------:R-:W-:-:S02]  /*e260*/  FSEL R109, R8, -INF , !P2 ;  /* 0xff800000086d7808 */ /* 0x000fc40005000000 */
[-C--:B------:R-:W-:Y:S02]  /*e270*/  ISETP.GE.AND P3, PT, R15, R208.reuse, PT ;  /* 0x000000d00f00720c */ /* 0x080fe40003f66270 */
[C---:B------:R-:W-:Y:S02]  /*e280*/  ISETP.GE.AND P1, PT, R82.reuse, R209, PT ;  /* 0x000000d15200720c */ /* 0x040fe40003f26270 */
[----:B------:R-:W-:Y:S02]  /*e290*/  ISETP.GE.AND P2, PT, R82, R208, PT ;  /* 0x000000d05200720c */ /* 0x000fe40003f46270 */
[----:B------:R-:W-:Y:S02]  /*e2a0*/  FSEL R86, R6, -INF , !P6 ;  /* 0xff80000006567808 */ /* 0x000fe40007000000 */
[----:B------:R-:W-:Y:S02]  /*e2b0*/  FSEL R129, R129, -INF , !P4 ;  /* 0xff80000081817808 */ /* 0x000fe40006000000 */
[----:B------:R-:W-:-:S02]  /*e2c0*/  FSEL R112, R166, -INF , !P3 ;  /* 0xff800000a6707808 */ /* 0x000fc40005800000 */
[-C--:B------:R-:W-:Y:S02]  /*e2d0*/  ISETP.GE.AND P6, PT, R80, R209.reuse, PT ;  /* 0x000000d15000720c */ /* 0x080fe40003fc6270 */
[----:B------:R-:W-:Y:S02]  /*e2e0*/  FSEL R167, R184, -INF , !P1 ;  /* 0xff800000b8a77808 */ /* 0x000fe40004800000 */
[----:B------:R-:W-:Y:S02]  /*e2f0*/  FSEL R169, R186, -INF , !P2 ;  /* 0xff800000baa97808 */ /* 0x000fe40005000000 */
[----:B------:R-:W-:Y:S02]  /*e300*/  ISETP.GE.AND P4, PT, R19, R209, PT ;  /* 0x000000d11300720c */ /* 0x000fe40003f86270 */
[-C--:B------:R-:W-:Y:S02]  /*e310*/  ISETP.GE.AND P3, PT, R9, R208.reuse, PT ;  /* 0x000000d00900720c */ /* 0x080fe40003f66270 */
[----:B------:R-:W-:-:S02]  /*e320*/  ISETP.GE.AND P5, PT, R81, R208, PT ;  /* 0x000000d05100720c */ /* 0x000fc40003fa6270 */
[-C--:B------:R-:W-:Y:S02]  /*e330*/  ISETP.GE.AND P1, PT, R80, R208.reuse, PT ;  /* 0x000000d05000720c */ /* 0x080fe40003f26270 */
[----:B------:R-:W-:Y:S02]  /*e340*/  ISETP.GE.AND P2, PT, R19, R208, PT ;  /* 0x000000d01300720c */ /* 0x000fe40003f46270 */
[----:B------:R-:W-:Y:S02]  /*e350*/  FSEL R175, R176, -INF , !P6 ;  /* 0xff800000b0af7808 */ /* 0x000fe40007000000 */
[----:B------:R-:W-:Y:S02]  /*e360*/  FSEL R172, R172, -INF , !P4 ;  /* 0xff800000acac7808 */ /* 0x000fe40006000000 */
[----:B------:R-:W-:Y:S02]  /*e370*/  FSEL R122, R122, -INF , !P3 ;  /* 0xff8000007a7a7808 */ /* 0x000fe40005800000 */
[----:B------:R-:W-:-:S02]  /*e380*/  FSEL R173, R182, -INF , !P5 ;  /* 0xff800000b6ad7808 */ /* 0x000fc40006800000 */
[CC--:B------:R-:W-:Y:S02]  /*e390*/  ISETP.GE.AND P6, PT, R17.reuse, R208.reuse, PT ;  /* 0x000000d01100720c */ /* 0x0c0fe40003fc6270 */
[----:B------:R-:W-:Y:S02]  /*e3a0*/  FSEL R178, R178, -INF , !P1 ;  /* 0xff800000b2b27808 */ /* 0x000fe40004800000 */
[----:B------:R-:W-:Y:S02]  /*e3b0*/  ISETP.GE.AND P4, PT, R4, R208, PT ;  /* 0x000000d00400720c */ /* 0x000fe40003f86270 */
[----:B------:R-:W-:Y:S02]  /*e3c0*/  FSEL R174, R174, -INF , !P2 ;  /* 0xff800000aeae7808 */ /* 0x000fe40005000000 */
[----:B------:R-:W-:Y:S02]  /*e3d0*/  PLOP3.LUT P3, PT, PT, PT, UP0, 0x80, 0x0 ;  /* 0x000000000000781c */ /* 0x000fe40003f6f008 */
[----:B------:R-:W-:-:S02]  /*e3e0*/  ISETP.GE.AND P5, PT, R17, R209, PT ;  /* 0x000000d11100720c */ /* 0x000fc40003fa6270 */
[-C--:B------:R-:W-:Y:S02]  /*e3f0*/  ISETP.GE.AND P1, PT, R15, R209.reuse, PT ;  /* 0x000000d10f00720c */ /* 0x080fe40003f26270 */
[----:B------:R-:W-:Y:S02]  /*e400*/  ISETP.GE.AND P2, PT, R13, R209, PT ;  /* 0x000000d10d00720c */ /* 0x000fe40003f46270 */
[----:B------:R-:W-:Y:S02]  /*e410*/  IADD3 R4, R250, 0xf1, RZ ;  /* 0x000000f1fa047810 */ /* 0x000fe40007ffe0ff */
[----:B------:R-:W-:Y:S02]  /*e420*/  FSEL R170, R170, -INF , !P6 ;  /* 0xff800000aaaa7808 */ /* 0x000fe40007000000 */
[----:B------:R-:W-:Y:S02]  /*e430*/  FSEL R168, R168, -INF , !P5 ;  /* 0xff800000a8a87808 */ /* 0x000fe40006800000 */
[----:B------:R-:W-:-:S02]  /*e440*/  FSEL R127, R127, -INF , !P4 ;  /* 0xff8000007f7f7808 */ /* 0x000fc40006000000 */
[-C--:B------:R-:W-:Y:S02]  /*e450*/  ISETP.GE.AND P6, PT, R4, R209.reuse, PT ;  /* 0x000000d10400720c */ /* 0x080fe40003fc6270 */
[----:B------:R-:W-:Y:S02]  /*e460*/  FSEL R164, R164, -INF , !P1 ;  /* 0xff800000a4a47808 */ /* 0x000fe40004800000 */
[----:B------:R-:W-:Y:S02]  /*e470*/  FSEL R114, R128, -INF , !P2 ;  /* 0xff80000080727808 */ /* 0x000fe40005000000 */
[-C--:B------:R-:W-:Y:S02]  /*e480*/  ISETP.GE.AND P5, PT, R13, R208.reuse, PT ;  /* 0x000000d00d00720c */ /* 0x080fe40003fa6270 */
[C---:B------:R-:W-:Y:S02]  /*e490*/  ISETP.GE.AND P4, PT, R11.reuse, R209, PT ;  /* 0x000000d10b00720c */ /* 0x040fe40003f86270 */
[----:B------:R-:W-:-:S02]  /*e4a0*/  ISETP.GE.AND P1, PT, R11, R208, PT ;  /* 0x000000d00b00720c */ /* 0x000fc40003f26270 */
[----:B------:R-:W-:Y:S02]  /*e4b0*/  ISETP.GE.AND P2, PT, R4, R208, PT ;  /* 0x000000d00400720c */ /* 0x000fe40003f46270 */
[----:B------:R-:W-:Y:S02]  /*e4c0*/  IADD3 R250, R250, 0xf9, RZ ;  /* 0x000000f9fafa7810 */ /* 0x000fe40007ffe0ff */
[----:B------:R-:W-:Y:S02]  /*e4d0*/  FSEL R113, R121, -INF , !P6 ;  /* 0xff80000079717808 */ /* 0x000fe40007000000 */
[----:B------:R-:W-:Y:S02]  /*e4e0*/  FSEL R115, R130, -INF , !P5 ;  /* 0xff80000082737808 */ /* 0x000fe40006800000 */
[----:B------:R-:W-:Y:S02]  /*e4f0*/  FSEL R123, R123, -INF , !P2 ;  /* 0xff8000007b7b7808 */ /* 0x000fe40005000000 */
[----:B------:R-:W-:-:S02]  /*e500*/  FSEL R121, R124, -INF , !P4 ;  /* 0xff8000007c797808 */ /* 0x000fc40006000000 */
[----:B------:R-:W-:Y:S02]  /*e510*/  FSEL R126, R126, -INF , !P1 ;  /* 0xff8000007e7e7808 */ /* 0x000fe40004800000 */
[-C--:B------:R-:W-:Y:S02]  /*e520*/  ISETP.GE.AND P6, PT, R9, R209.reuse, PT ;  /* 0x000000d10900720c */ /* 0x080fe40003fc6270 */
[CC--:B------:R-:W-:Y:S02]  /*e530*/  ISETP.GE.AND P5, PT, R5.reuse, R209.reuse, PT ;  /* 0x000000d10500720c */ /* 0x0c0fe40003fa6270 */
[-C--:B------:R-:W-:Y:S02]  /*e540*/  ISETP.GE.AND P2, PT, R5, R208.reuse, PT ;  /* 0x000000d00500720c */ /* 0x080fe40003f46270 */
[C---:B------:R-:W-:Y:S02]  /*e550*/  ISETP.GE.AND P4, PT, R250.reuse, R209, PT ;  /* 0x000000d1fa00720c */ /* 0x040fe40003f86270 */
[----:B------:R-:W-:-:S02]  /*e560*/  ISETP.GE.AND P1, PT, R250, R208, PT ;  /* 0x000000d0fa00720c */ /* 0x000fc40003f26270 */
[----:B------:R-:W-:Y:S02]  /*e570*/  FSEL R120, R120, -INF , !P6 ;  /* 0xff80000078787808 */ /* 0x000fe40007000000 */
[----:B------:R-:W-:Y:S02]  /*e580*/  FSEL R117, R117, -INF , !P4 ;  /* 0xff80000075757808 */ /* 0x000fe40006000000 */
[----:B------:R-:W-:Y:S02]  /*e590*/  FSEL R116, R116, -INF , !P5 ;  /* 0xff80000074747808 */ /* 0x000fe40006800000 */
[----:B------:R-:W-:Y:S02]  /*e5a0*/  FSEL R118, R118, -INF , !P2 ;  /* 0xff80000076767808 */ /* 0x000fe40005000000 */
[----:B------:R-:W-:Y:S01]  /*e5b0*/  FSEL R119, R119, -INF , !P1 ;  /* 0xff80000077777808 */ /* 0x000fe20004800000 */
[----:B------:R-:W-:Y:S05]  /*e5c0*/  @!P3 BRA `(.L_x_768) ;  /* 0x000011c00000b947 */ /* 0x000fea0003800000 */
[----:B------:R-:W-:Y:S02]  /*e5d0*/  PLOP3.LUT P1, PT, PT, PT, UP5, 0x80, 0x0 ;  /* 0x000000000000781c */ /* 0x000fe40003f2f058 */
[----:B------:R-:W-:-:S11]  /*e5e0*/  MOV R6, c[0x0][0x198] ;  /* 0x0000660000067a02 */ /* 0x000fd60000000f00 */
[----:B------:R-:W-:Y:S05]  /*e5f0*/  @!P1 BRA `(.L_x_769) ;  /* 0x0000049000009947 */ /* 0x000fea0003800000 */
[----:B------:R-:W-:Y:S01]  /*e600*/  IABS R4, c[0x0][0x2d0] ;  /* 0x0000b40000047a13 */ /* 0x000fe20000000000 */
[----:B------:R-:W-:Y:S01]  /*e610*/  UIADD3 UR12, UR4, -0x100, URZ ;  /* 0xffffff00040c7890 */ /* 0x000fe2000fffe03f */
[----:B------:R-:W-:Y:S01]  /*e620*/  IABS R5, UR4 ;  /* 0x0000000400057c13 */ /* 0x000fe20008000000 */
[----:B------:R-:W-:Y:S02]  /*e630*/  UMOV UR24, URZ ;  /* 0x0000003f00187c82 */ /* 0x000fe40008000000 */
[----:B------:R-:W-:Y:S01]  /*e640*/  IMAD.MOV.U32 R8, RZ, RZ, R4 ;  /* 0x000000ffff087224 */ /* 0x000fe200078e0004 */
[----:B------:R-:W1:Y:S01]  /*e650*/  R2UR UR9, R5 ;  /* 0x00000000050973c2 */ /* 0x000e6200000e0000 */
[----:B------:R-:W-:-:S05]  /*e660*/  IMAD.U32 R4, RZ, RZ, UR12 ;  /* 0x0000000cff047e24 */ /* 0x000fca000f8e00ff */
[----:B------:R-:W-:Y:S02]  /*e670*/  IABS R4, R4 ;  /* 0x0000000400047213 */ /* 0x000fe40000000000 */
[----:B------:R-:W2:Y:S08]  /*e680*/  R2UR UR5, R8 ;  /* 0x00000000080573c2 */ /* 0x000eb000000e0000 */
[----:B------:R-:W3:Y:S01]  /*e690*/  R2UR UR7, R4 ;  /* 0x00000000040773c2 */ /* 0x000ee200000e0000 */
[----:B--2---:R-:W2:Y:S08]  /*e6a0*/  I2F.RP R9, UR5 ;  /* 0x0000000500097d06 */ /* 0x004eb00008209400 */
[----:B--2---:R-:W2:Y:S02]  /*e6b0*/  MUFU.RCP R7, R9 ;  /* 0x0000000900077308 */ /* 0x004ea40000001000 */
[----:B--2---:R-:W-:-:S06]  /*e6c0*/  IADD3 R7, R7, 0xffffffe, RZ ;  /* 0x0ffffffe07077810 */ /* 0x004fcc0007ffe0ff */
[----:B------:R-:W2:Y:S02]  /*e6d0*/  F2I.FTZ.U32.TRUNC.NTZ R7, R7 ;  /* 0x0000000700077305 */ /* 0x000ea4000021f000 */
[----:B--2---:R-:W2:Y:S02]  /*e6e0*/  R2UR UR25, R7 ;  /* 0x00000000071973c2 */ /* 0x004ea400000e0000 */
[----:B--2---:R-:W-:-:S04]  /*e6f0*/  UIADD3 UR6, URZ, -UR25, URZ ;  /* 0x800000193f067290 */ /* 0x004fc8000fffe03f */
[----:B------:R-:W-:-:S04]  /*e700*/  UIMAD UR6, UR6, UR5, URZ ;  /* 0x00000005060672a4 */ /* 0x000fc8000f8e023f */
[----:B------:R-:W-:-:S04]  /*e710*/  UIMAD.WIDE.U32 UR26, UR25, UR6, UR24 ;  /* 0x00000006191a72a5 */ /* 0x000fc8000f8e0018 */
[----:B-1----:R-:W-:Y:S02]  /*e720*/  UIMAD.WIDE.U32 UR24, UR27, UR9, URZ ;  /* 0x000000091b1872a5 */ /* 0x002fe4000f8e003f */
[----:B---3--:R-:W-:Y:S02]  /*e730*/  UIMAD.WIDE.U32 UR26, UR27, UR7, URZ ;  /* 0x000000071b1a72a5 */ /* 0x008fe4000f8e003f */
        /* <DEDUP_REMOVED lines=48> */
[----:B------:R-:W-:-:S04]  /*ea40*/  IMAD R4, R4, c[0x0][0x180], RZ ;  /* 0x0000600004047a24 */ /* 0x000fc800078e02ff */
[----:B------:R-:W-:Y:S02]  /*ea50*/  IMAD R4, R5, c[0x0][0x184], R4 ;  /* 0x0000610005047a24 */ /* 0x000fe400078e0204 */
[----:B------:R-:W-:-:S03]  /*ea60*/  IMAD.MOV.U32 R5, RZ, RZ, R8 ;  /* 0x000000ffff057224 */ /* 0x000fc600078e0008 */
[----:B------:R-:W-:Y:S01]  /*ea70*/  IADD3 R4, R9, R4, RZ ;  /* 0x0000000409047210 */ /* 0x000fe20007ffe0ff */
[----:B------:R-:W-:Y:S05]  /*ea80*/  BRA `(.L_x_770) ;  /* 0x0000002000007947 */ /* 0x000fea0003800000 */
.L_x_769:
[----:B------:R-:W-:-:S04]  /*ea90*/  LEA R5, -R6, RZ, 0x8 ;  /* 0x000000ff06057211 */ /* 0x000fc800078e41ff */
[----:B------:R-:W-:Y:S02]  /*eaa0*/  SHF.R.S32.HI R4, RZ, 0x1f, R5 ;  /* 0x0000001fff047819 */ /* 0x000fe40000011405 */
.L_x_770:
[--C-:B------:R-:W-:Y:S01]  /*eab0*/  @!P0 IMAD.MOV.U32 R10, RZ, RZ, R202.reuse ;  /* 0x000000ffff0a8224 */ /* 0x100fe200078e00ca */
[C-C-:B------:R-:W-:Y:S01]  /*eac0*/  @!P0 IADD3 R8, P2, P1, R5.reuse, UR23, R202.reuse ;  /* 0x0000001705088c10 */ /* 0x140fe2000f95e0ca */
[--C-:B------:R-:W-:Y:S01]  /*ead0*/  @!P0 IMAD.MOV.U32 R11, RZ, RZ, R203.reuse ;  /* 0x000000ffff0b8224 */ /* 0x100fe200078e00cb */
[----:B------:R1:W-:Y:S01]  /*eae0*/  @P0 STS.128 [R244+0x2000], RZ ;  /* 0x002000fff4000388 */ /* 0x0003e20000000c00 */
[----:B------:R-:W-:Y:S01]  /*eaf0*/  @!P0 IMAD.MOV.U32 R13, RZ, RZ, c[0x0][0x19c] ;  /* 0x00006700ff0d8624 */ /* 0x000fe200078e00ff */
[--C-:B------:R-:W-:Y:S01]  /*eb00*/  @!P0 IADD3.X R7, R4, UR22, R203.reuse, P2, P1 ;  /* 0x0000001604078c10 */ /* 0x100fe200097e24cb */
[----:B------:R-:W-:Y:S01]  /*eb10*/  @!P0 IMAD.WIDE.U32 R14, R6, 0x50, R202 ;  /* 0x00000050060e8825 */ /* 0x000fe200078e00ca */
[----:B------:R-:W-:Y:S01]  /*eb20*/  @!P0 LEA R80, P3, R8, c[0x0][0x168], 0x1 ;  /* 0x00005a0008508a11 */ /* 0x000fe200078608ff */
[----:B------:R-:W-:Y:S02]  /*eb30*/  BSSY B0, `(.L_x_771) ;  /* 0x00000c2000007945 */ /* 0x000fe40003800000 */
[----:B------:R-:W-:Y:S01]  /*eb40*/  @!P0 IMAD.MOV.U32 R9, RZ, RZ, c[0x0][0x19c] ;  /* 0x00006700ff098624 */ /* 0x000fe200078e00ff */
[----:B------:R-:W-:Y:S01]  /*eb50*/  @!P0 IADD3 R14, P1, R5, R14, RZ ;  /* 0x0000000e050e8210 */ /* 0x000fe20007f3e0ff */
[----:B------:R-:W-:Y:S01]  /*eb60*/  @!P0 IMAD.WIDE.U32 R10, R6, 0x30, R10 ;  /* 0x00000030060a8825 */ /* 0x000fe200078e000a */
[----:B------:R-:W-:-:S03]  /*eb70*/  @!P0 LEA.HI.X R81, R8, c[0x0][0x16c], R7, 0x1, P3 ;  /* 0x00005b0008518a11 */ /* 0x000fc600018f0c07 */
[--C-:B------:R-:W-:Y:S01]  /*eb80*/  @!P0 IMAD.MOV.U32 R46, RZ, RZ, R202.reuse ;  /* 0x000000ffff2e8224 */ /* 0x100fe200078e00ca */
[----:B------:R-:W-:Y:S01]  /*eb90*/  @!P0 IADD3 R10, P2, R5, R10, RZ ;  /* 0x0000000a050a8210 */ /* 0x000fe20007f5e0ff */
[--C-:B------:R-:W-:Y:S02]  /*eba0*/  @!P0 IMAD.MOV.U32 R47, RZ, RZ, R203.reuse ;  /* 0x000000ffff2f8224 */ /* 0x100fe400078e00cb */
[----:B------:R-:W-:Y:S02]  /*ebb0*/  @!P0 IMAD.MOV.U32 R44, RZ, RZ, R202 ;  /* 0x000000ffff2c8224 */ /* 0x000fe400078e00ca */
[----:B------:R-:W-:Y:S02]  /*ebc0*/  @!P0 IMAD.MOV.U32 R45, RZ, RZ, R203 ;  /* 0x000000ffff2d8224 */ /* 0x000fe400078e00cb */
[----:B------:R-:W-:Y:S02]  /*ebd0*/  @!P0 IMAD R13, R13, 0x50, RZ ;  /* 0x000000500d0d8824 */ /* 0x000fe400078e02ff */
[----:B------:R-:W-:-:S02]  /*ebe0*/  @!P0 IMAD R9, R9, 0x30, RZ ;  /* 0x0000003009098824 */ /* 0x000fc400078e02ff */
[----:B------:R-:W-:Y:S01]  /*ebf0*/  @!P0 IMAD.WIDE.U32 R56, R6, 0x60, R46 ;  /* 0x0000006006388825 */ /* 0x000fe200078e002e */
[C---:B------:R-:W-:Y:S02]  /*ec00*/  @!P0 IADD3.X R13, R4.reuse, R13, R15, P1, !PT ;  /* 0x0000000d040d8210 */ /* 0x040fe40000ffe40f */
[----:B------:R-:W-:Y:S01]  /*ec10*/  @!P0 IADD3.X R9, R4, R9, R11, P2, !PT ;  /* 0x0000000904098210 */ /* 0x000fe200017fe40b */
[----:B------:R-:W-:Y:S01]  /*ec20*/  @!P0 IMAD.MOV.U32 R21, RZ, RZ, c[0x0][0x19c] ;  /* 0x00006700ff158624 */ /* 0x000fe200078e00ff */
[----:B------:R-:W-:Y:S01]  /*ec30*/  @!P0 IADD3 R16, P4, R5, R56, RZ ;  /* 0x0000003805108210 */ /* 0x000fe20007f9e0ff */
[----:B------:R-:W-:Y:S02]  /*ec40*/  @!P0 IMAD.MOV.U32 R18, RZ, RZ, R202 ;  /* 0x000000ffff128224 */ /* 0x000fe400078e00ca */
[----:B------:R-:W-:Y:S02]  /*ec50*/  @!P0 IMAD.MOV.U32 R19, RZ, RZ, R203 ;  /* 0x000000ffff138224 */ /* 0x000fe400078e00cb */
[----:B------:R-:W-:-:S04]  /*ec60*/  @!P0 IMAD.WIDE.U32 R46, R6, 0x90, R44 ;  /* 0x00000090062e8825 */ /* 0x000fc800078e002c */
[----:B------:R-:W-:Y:S01]  /*ec70*/  @!P0 IMAD.MOV.U32 R23, RZ, RZ, c[0x0][0x19c] ;  /* 0x00006700ff178624 */ /* 0x000fe200078e00ff */
[----:B------:R-:W-:Y:S01]  /*ec80*/  @!P0 IADD3 R22, P2, R5, R46, RZ ;  /* 0x0000002e05168210 */ /* 0x000fe20007f5e0ff */
[----:B------:R-:W-:-:S04]  /*ec90*/  @!P0 IMAD.WIDE.U32 R44, R6, 0xa0, R202 ;  /* 0x000000a0062c8825 */ /* 0x000fc800078e00ca */
[----:B------:R-:W-:Y:S01]  /*eca0*/  @!P0 IMAD.MOV.U32 R15, RZ, RZ, c[0x0][0x19c] ;  /* 0x00006700ff0f8624 */ /* 0x000fe200078e00ff */
[----:B------:R-:W-:Y:S01]  /*ecb0*/  @!P0 IADD3 R24, P1, R5, R44, RZ ;  /* 0x0000002c05188210 */ /* 0x000fe20007f3e0ff */
[----:B------:R-:W-:Y:S02]  /*ecc0*/  @!P0 IMAD.MOV.U32 R17, RZ, RZ, c[0x0][0x19c] ;  /* 0x00006700ff118624 */ /* 0x000fe400078e00ff */
[----:B------:R-:W-:-:S04]  /*ecd0*/  @!P0 IMAD.WIDE.U32 R18, R6, 0x70, R18 ;  /* 0x0000007006128825 */ /* 0x000fc800078e0012 */
[----:B------:R-:W-:Y:S01]  /*ece0*/  @!P0 IMAD R21, R21, 0x90, RZ ;  /* 0x0000009015158824 */ /* 0x000fe200078e02ff */
[----:B------:R-:W-:Y:S01]  /*ecf0*/  @!P0 IADD3 R18, P3, R5, R18, RZ ;  /* 0x0000001205128210 */ /* 0x000fe20007f7e0ff */
[----:B------:R-:W-:Y:S02]  /*ed00*/  @!P0 IMAD R23, R23, 0xa0, RZ ;  /* 0x000000a017178824 */ /* 0x000fe400078e02ff */
[----:B------:R-:W-:Y:S01]  /*ed10*/  @!P0 IMAD R15, R15, 0x60, RZ ;  /* 0x000000600f0f8824 */ /* 0x000fe200078e02ff */
[C---:B------:R-:W-:Y:S01]  /*ed20*/  @!P0 IADD3.X R21, R4.reuse, R21, R47, P2, !PT ;  /* 0x0000001504158210 */ /* 0x040fe200017fe42f */
[----:B------:R-:W-:Y:S01]  /*ed30*/  @!P0 IMAD R17, R17, 0x70, RZ ;  /* 0x0000007011118824 */ /* 0x000fe200078e02ff */
[C---:B------:R-:W-:Y:S01]  /*ed40*/  @!P0 IADD3.X R23, R4.reuse, R23, R45, P1, !PT ;  /* 0x0000001704178210 */ /* 0x040fe20000ffe42d */
[--C-:B------:R-:W-:Y:S01]  /*ed50*/  @!P0 IMAD.MOV.U32 R46, RZ, RZ, R202.reuse ;  /* 0x000000ffff2e8224 */ /* 0x100fe200078e00ca */
[C---:B------:R-:W-:Y:S01]  /*ed60*/  @!P0 IADD3.X R15, R4.reuse, R15, R57, P4, !PT ;  /* 0x0000000f040f8210 */ /* 0x040fe200027fe439 */
[----:B------:R-:W-:Y:S01]  /*ed70*/  @!P0 IMAD.MOV.U32 R47, RZ, RZ, R203 ;  /* 0x000000ffff2f8224 */ /* 0x000fe200078e00cb */
[----:B------:R-:W-:Y:S01]  /*ed80*/  @!P0 IADD3.X R17, R4, R17, R19, P3, !PT ;  /* 0x0000001104118210 */ /* 0x000fe20001ffe413 */
[----:B------:R-:W-:-:S02]  /*ed90*/  @!P0 IMAD.MOV.U32 R44, RZ, RZ, R202 ;  /* 0x000000ffff2c8224 */ /* 0x000fc400078e00ca */
[--C-:B------:R-:W-:Y:S02]  /*eda0*/  @!P0 IMAD.MOV.U32 R45, RZ, RZ, R203.reuse ;  /* 0x000000ffff2d8224 */ /* 0x100fe400078e00cb */
[----:B------:R-:W-:Y:S02]  /*edb0*/  @!P0 IMAD.MOV.U32 R19, RZ, RZ, c[0x0][0x19c] ;  /* 0x00006700ff138624 */ /* 0x000fe400078e00ff */
[----:B------:R-:W-:Y:S02]  /*edc0*/  @!P0 IMAD.MOV.U32 R56, RZ, RZ, R202 ;  /* 0x000000ffff388224 */ /* 0x000fe400078e00ca */
[----:B------:R-:W-:Y:S02]  /*edd0*/  @!P0 IMAD.MOV.U32 R57, RZ, RZ, R203 ;  /* 0x000000ffff398224 */ /* 0x000fe400078e00cb */
[----:B------:R-:W-:-:S04]  /*ede0*/  @!P0 IMAD.WIDE.U32 R176, R6, 0xc0, R46 ;  /* 0x000000c006b08825 */ /* 0x000fc800078e002e */
[----:B------:R-:W-:Y:S01]  /*edf0*/  @!P0 IMAD.MOV.U32 R11, RZ, RZ, c[0x0][0x19c] ;  /* 0x00006700ff0b8624 */ /* 0x000fe200078e00ff */
[----:B------:R-:W-:Y:S01]  /*ee00*/  @!P0 IADD3 R47, P3, R5, R176, RZ ;  /* 0x000000b0052f8210 */ /* 0x000fe20007f7e0ff */
[----:B------:R-:W-:-:S04]  /*ee10*/  @!P0 IMAD.WIDE.U32 R82, R6, 0xd0, R44 ;  /* 0x000000d006528825 */ /* 0x000fc800078e002c */
[----:B------:R-:W-:Y:S02]  /*ee20*/  @!P0 IMAD.MOV.U32 R7, RZ, RZ, c[0x0][0x19c] ;  /* 0x00006700ff078624 */ /* 0x000fe400078e00ff */
[----:B------:R-:W-:-:S04]  /*ee30*/  @!P0 IMAD.WIDE.U32 R62, R6, 0xe0, R202 ;  /* 0x000000e0063e8825 */ /* 0x000fc800078e00ca */
[----:B------:R-:W-:Y:S01]  /*ee40*/  @!P0 IMAD.MOV.U32 R61, RZ, RZ, c[0x0][0x19c] ;  /* 0x00006700ff3d8624 */ /* 0x000fe200078e00ff */
[C---:B------:R-:W-:Y:S01]  /*ee50*/  @!P0 IADD3 R59, P1, R5.reuse, R62, RZ ;  /* 0x0000003e053b8210 */ /* 0x040fe20007f3e0ff */
[----:B------:R-:W-:Y:S01]  /*ee60*/  @!P0 IMAD.WIDE.U32 R180, R6, 0xb0, R56 ;  /* 0x000000b006b48825 */ /* 0x000fe200078e0038 */
[----:B------:R-:W-:-:S03]  /*ee70*/  @!P0 IADD3 R57, P2, R5, R82, RZ ;  /* 0x0000005205398210 */ /* 0x000fc60007f5e0ff */
[----:B------:R-:W-:Y:S01]  /*ee80*/  @!P0 IMAD R19, R19, 0xc0, RZ ;  /* 0x000000c013138824 */ /* 0x000fe200078e02ff */
[----:B------:R-:W-:Y:S01]  /*ee90*/  @!P0 IADD3 R45, P4, R5, R180, RZ ;  /* 0x000000b4052d8210 */ /* 0x000fe20007f9e0ff */
[----:B------:R-:W-:Y:S02]  /*eea0*/  @!P0 IMAD R11, R11, 0xd0, RZ ;  /* 0x000000d00b0b8824 */ /* 0x000fe400078e02ff */
[----:B------:R-:W-:Y:S01]  /*eeb0*/  @!P0 IMAD R7, R7, 0xe0, RZ ;  /* 0x000000e007078824 */ /* 0x000fe200078e02ff */
[C---:B------:R-:W-:Y:S01]  /*eec0*/  @!P0 IADD3.X R28, R4.reuse, R19, R177, P3, !PT ;  /* 0x00000013041c8210 */ /* 0x040fe20001ffe4b1 */
[----:B------:R-:W-:Y:S01]  /*eed0*/  @!P0 IMAD R61, R61, 0xb0, RZ ;  /* 0x000000b03d3d8824 */ /* 0x000fe200078e02ff */
[----:B------:R-:W-:Y:S01]  /*eee0*/  @!P0 IADD3.X R30, R4, R11, R83, P2, !PT ;  /* 0x0000000b041e8210 */ /* 0x000fe200017fe453 */
[----:B------:R-:W-:Y:S01]  /*eef0*/  @!P0 IMAD.MOV.U32 R19, RZ, RZ, c[0x0][0x19c] ;  /* 0x00006700ff138624 */ /* 0x000fe200078e00ff */
[----:B------:R-:W-:Y:S01]  /*ef00*/  @!P0 LEA R20, P2, R6, R202, 0x7 ;  /* 0x000000ca06148211 */ /* 0x000fe200078438ff */
[----:B------:R-:W-:Y:S01]  /*ef10*/  @!P0 IMAD.MOV.U32 R11, RZ, RZ, c[0x0][0x19c] ;  /* 0x00006700ff0b8624 */ /* 0x000fe200078e00ff */
[C---:B------:R-:W-:Y:S01]  /*ef20*/  @!P0 IADD3.X R32, R4.reuse, R7, R63, P1, !PT ;  /* 0x0000000704208210 */ /* 0x040fe20000ffe43f */
[----:B------:R-:W-:Y:S01]  /*ef30*/  @!P0 IMAD.MOV.U32 R7, RZ, RZ, c[0x0][0x19c] ;  /* 0x00006700ff078624 */ /* 0x000fe200078e00ff */
[----:B------:R-:W-:-:S02]  /*ef40*/  @!P0 IADD3.X R26, R4, R61, R181, P4, !PT ;  /* 0x0000003d041a8210 */ /* 0x000fc400027fe4b5 */
[C---:B------:R-:W-:Y:S02]  /*ef50*/  @!P0 LEA R8, P4, R6.reuse, R202, 0x5 ;  /* 0x000000ca06088211 */ /* 0x040fe400078828ff */
[-C--:B------:R-:W-:Y:S02]  /*ef60*/  @!P0 LEA.HI.X R19, R6, R203.reuse, R19, 0x7, P2 ;  /* 0x000000cb06138211 */ /* 0x080fe400010f3c13 */
[----:B------:R-:W-:Y:S02]  /*ef70*/  LEA R252, P1, R202, c[0x0][0x168], 0x1 ;  /* 0x00005a00cafc7a11 */ /* 0x000fe400078208ff */
[C---:B------:R-:W-:Y:S02]  /*ef80*/  @!P0 IADD3 R20, P2, R5.reuse, R20, RZ ;  /* 0x0000001405148210 */ /* 0x040fe40007f5e0ff */
[C---:B------:R-:W-:Y:S02]  /*ef90*/  @!P0 LEA R12, P3, R6.reuse, R202, 0x6 ;  /* 0x000000ca060c8211 */ /* 0x040fe400078630ff */
[----:B------:R-:W-:Y:S01]  /*efa0*/  @!P0 LEA.HI.X R7, R6, R203, R7, 0x5, P4 ;  /* 0x000000cb06078211 */ /* 0x000fe200020f2c07 */
[----:B------:R-:W-:Y:S01]  /*efb0*/  @!P0 IMAD.X R19, R4, 0x1, R19, P2 ;  /* 0x0000000104138824 */ /* 0x000fe200010e0613 */
[----:B------:R-:W-:-:S02]  /*efc0*/  @!P0 IADD3 R8, P4, R5, R8, RZ ;  /* 0x0000000805088210 */ /* 0x000fc40007f9e0ff */
[----:B------:R-:W-:Y:S02]  /*efd0*/  LEA.HI.X R251, R202, c[0x0][0x16c], R203, 0x1, P1 ;  /* 0x00005b00cafb7a11 */ /* 0x000fe400008f0ccb */
[C---:B------:R-:W-:Y:S01]  /*efe0*/  @!P0 LEA R82, P1, R5.reuse, R252, 0x1 ;  /* 0x000000fc05528211 */ /* 0x040fe200078208ff */
[----:B------:R-:W-:Y:S01]  /*eff0*/  @!P0 IMAD.X R7, R4, 0x1, R7, P4 ;  /* 0x0000000104078824 */ /* 0x000fe200020e0607 */
[----:B------:R-:W-:Y:S02]  /*f000*/  @!P0 LEA.HI.X R11, R6, R203, R11, 0x6, P3 ;  /* 0x000000cb060b8211 */ /* 0x000fe400018f340b */
[----:B------:R-:W-:Y:S02]  /*f010*/  @!P0 LEA R176, P2, R20, c[0x0][0x168], 0x1 ;  /* 0x00005a0014b08a11 */ /* 0x000fe400078408ff */
[----:B------:R-:W-:Y:S02]  /*f020*/  @!P0 IADD3 R12, P3, R5, R12, RZ ;  /* 0x0000000c050c8210 */ /* 0x000fe40007f7e0ff */
[----:B------:R-:W-:-:S02]  /*f030*/  @!P0 LEA R62, P4, R8, c[0x0][0x168], 0x1 ;  /* 0x00005a00083e8a11 */ /* 0x000fc400078808ff */
[----:B------:R-:W-:Y:S01]  /*f040*/  @!P0 LEA.HI.X R83, R5, R251, R4, 0x1, P1 ;  /* 0x000000fb05538211 */ /* 0x000fe200008f0c04 */
[----:B------:R-:W-:Y:S01]  /*f050*/  @!P0 IMAD.X R11, R4, 0x1, R11, P3 ;  /* 0x00000001040b8824 */ /* 0x000fe200018e060b */
[----:B------:R-:W-:Y:S02]  /*f060*/  @!P0 LEA.HI.X R177, R20, c[0x0][0x16c], R19, 0x1, P2 ;  /* 0x00005b0014b18a11 */ /* 0x000fe400010f0c13 */
[----:B------:R-:W-:Y:S01]  /*f070*/  @!P0 LEA R180, P2, R10, c[0x0][0x168], 0x1 ;  /* 0x00005a000ab48a11 */ /* 0x000fe200078408ff */
[----:B------:R-:W-:Y:S01]  /*f080*/  @!PT LDS RZ, [RZ] ;  /* 0x00000000fffff984 */ /* 0x000fe20000000800 */
[----:B------:R-:W-:Y:S01]  /*f090*/  @!PT LDS RZ, [RZ] ;  /* 0x00000000fffff984 */ /* 0x000fe20000000800 */
[----:B------:R-:W-:Y:S01]  /*f0a0*/  @!PT LDS RZ, [RZ] ;  /* 0x00000000fffff984 */ /* 0x000fe20000000800 */
[----:B------:R1:W-:Y:S01]  /*f0b0*/  @!P0 LDGSTS.E.BYPASS.LTC128B.128 [R244+0x2000], [R82.64] ;  /* 0x0200000052f48fae */ /* 0x0003e2000b901d54 */
[----:B------:R-:W-:Y:S02]  /*f0c0*/  @!P0 LEA R60, P3, R12, c[0x0][0x168], 0x1 ;  /* 0x00005a000c3c8a11 */ /* 0x000fe400078608ff */
[----:B------:R-:W-:Y:S01]  /*f0d0*/  @!P0 LEA.HI.X R63, R8, c[0x0][0x16c], R7, 0x1, P4 ;  /* 0x00005b00083f8a11 */ /* 0x000fe200020f0c07 */
        /* <DEDUP_REMOVED lines=28> */
[----:B------:R-:W-:-:S02]  /*f2a0*/  @!P0 LEA.HI.X R11, R24, c[0x0][0x16c], R23, 0x1, P1 ;  /* 0x00005b00180b8a11 */ /* 0x000fc400008f0c17 */
        /* <DEDUP_REMOVED lines=14> */
[----:B------:R-:W-:-:S02]  /*f390*/  @!P0 LEA.HI.X R19, R57, c[0x0][0x16c], R30, 0x1, P2 ;  /* 0x00005b0039138a11 */ /* 0x000fc400010f0c1e */
        /* <DEDUP_REMOVED lines=48> */
[----:B------:R-:W-:Y:S01]  /*f6a0*/  IMAD.WIDE.U32 R202, R6, 0xf0, R202 ;  /* 0x000000f006ca7825 */ /* 0x000fe200078e00ca */
[----:B------:R-:W-:-:S02]  /*f6b0*/  ULDC UR4, c[0x0][0x19c] ;  /* 0x0000670000047ab9 */ /* 0x000fc40000000800 */
[----:B------:R-:W-:Y:S02]  /*f6c0*/  UIMAD UR4, UR4, 0xf0, URZ ;  /* 0x000000f0040478a4 */ /* 0x000fe4000f8e023f */
[----:B------:R-:W-:-:S04]  /*f6d0*/  IADD3 R7, P0, R5, R202, RZ ;  /* 0x000000ca05077210 */ /* 0x000fc80007f1e0ff */
[----:B------:R-:W-:Y:S02]  /*f6e0*/  IADD3.X R6, R4, UR4, R203, P0, !PT ;  /* 0x0000000404067c10 */ /* 0x000fe400087fe4cb */
[----:B-1----:R-:W-:-:S04]  /*f6f0*/  LEA R8, P0, R7, c[0x0][0x168], 0x1 ;  /* 0x00005a0007087a11 */ /* 0x002fc800078008ff */
[----:B------:R-:W-:-:S05]  /*f700*/  LEA.HI.X R9, R7, c[0x0][0x16c], R6, 0x1, P0 ;  /* 0x00005b0007097a11 */ /* 0x000fca00000f0c06 */
[----:B------:R-:W-:Y:S01]  /*f710*/  @!PT LDS RZ, [RZ] ;  /* 0x00000000fffff984 */ /* 0x000fe20000000800 */
[----:B------:R-:W-:Y:S01]  /*f720*/  @!PT LDS RZ, [RZ] ;  /* 0x00000000fffff984 */ /* 0x000fe20000000800 */
[----:B------:R-:W-:Y:S01]  /*f730*/  @!PT LDS RZ, [RZ] ;  /* 0x00000000fffff984 */ /* 0x000fe20000000800 */
[----:B------:R1:W-:Y:S04]  /*f740*/  LDGSTS.E.BYPASS.LTC128B.128 [R244+0x9800], [R8.64] ;  /* 0x0980000008f47fae */ /* 0x0003e8000b901d54 */
.L_x_772:
[----:B------:R-:W-:Y:S05]  /*f750*/  BSYNC B0 ;  /* 0x0000000000007941 */ /* 0x000fea0003800000 */
.L_x_771:
[----:B------:R-:W0:Y:S01]  /*f760*/  LDGDEPBAR ;  /* 0x00000000000079af */ /* 0x000e220000000000 */
[----:B------:R-:W-:-:S04]  /*f770*/  LEA R252, P0, R5, R252, 0x1 ;  /* 0x000000fc05fc7211 */ /* 0x000fc800078008ff */
[----:B------:R-:W-:Y:S02]  /*f780*/  LEA.HI.X R251, R5, R251, R4, 0x1, P0 ;  /* 0x000000fb05fb7211 */ /* 0x000fe400000f0c04 */
.L_x_768:
[----:B-1----:R-:W2:Y:S04]  /*f790*/  LDL.LU R10, [R1+0xc] ;  /* 0x00000c00010a7983 */ /* 0x002ea80000300800 */
[----:B------:R-:W3:Y:S01]  /*f7a0*/  LDL.LU R82, [R1+0x8] ;  /* 0x0000080001527983 */ /* 0x000ee20000300800 */
[----:B------:R-:W-:Y:S02]  /*f7b0*/  FMNMX.FTZ R5, R2, R27, !PT ;  /* 0x0000001b02057209 */ /* 0x000fe40007810000 */
[----:B------:R-:W-:Y:S01]  /*f7c0*/  FMNMX.FTZ R7, R0, R29, !PT ;  /* 0x0000001d00077209 */ /* 0x000fe20007810000 */
[----:B------:R-:W4:Y:S01]  /*f7d0*/  LDL.LU R8, [R1] ;  /* 0x0000000001087983 */ /* 0x000f220000300800 */
[----:B------:R-:W-:Y:S02]  /*f7e0*/  FMNMX.FTZ R4, R248, R5, !PT ;  /* 0x00000005f8047209 */ /* 0x000fe40007810000 */
[----:B------:R-:W-:Y:S01]  /*f7f0*/  FMNMX.FTZ R7, R220, R7, !PT ;  /* 0x00000007dc077209 */ /* 0x000fe20007810000 */
[----:B------:R-:W5:Y:S01]  /*f800*/  LDL.LU R9, [R1+0x4] ;  /* 0x0000040001097983 */ /* 0x000f620000300800 */
[----:B------:R-:W-:-:S03]  /*f810*/  FMNMX.FTZ R5, R35, R4, !PT ;  /* 0x0000000423057209 */ /* 0x000fc60007810000 */
[----:B------:R-:W-:Y:S01]  /*f820*/  LDSM.16.MT88.4 R16, [R237+0xa000] ;  /* 0x00a00000ed10783b */ /* 0x000fe20000004200 */
[----:B------:R-:W-:-:S03]  /*f830*/  FMNMX.FTZ R4, R222, R5, !PT ;  /* 0x00000005de047209 */ /* 0x000fc60007810000 */
[----:B------:R-:W-:Y:S01]  /*f840*/  LDSM.16.MT88.4 R20, [R234+0xa000] ;  /* 0x00a00000ea14783b */ /* 0x000fe20000004200 */
[----:B------:R-:W-:-:S03]  /*f850*/  FMNMX.FTZ R5, R31, R4, !PT ;  /* 0x000000041f057209 */ /* 0x000fc60007810000 */
[----:B------:R-:W-:Y:S01]  /*f860*/  LDSM.16.MT88.4 R44, [R237+0xa800] ;  /* 0x00a80000ed2c783b */ /* 0x000fe20000004200 */
[----:B------:R-:W-:-:S03]  /*f870*/  FMNMX.FTZ R4, R212, R5, !PT ;  /* 0x00000005d4047209 */ /* 0x000fc60007810000 */
[----:B------:R-:W-:Y:S01]  /*f880*/  LDSM.16.MT88.4 R56, [R235+0xa800] ;  /* 0x00a80000eb38783b */ /* 0x000fe20000004200 */
[----:B------:R-:W-:-:S04]  /*f890*/  FMNMX.FTZ R4, R25, R4, !PT ;  /* 0x0000000419047209 */ /* 0x000fc80007810000 */
[----:B------:R-:W-:-:S04]  /*f8a0*/  FMNMX.FTZ R5, R77, R4, !PT ;  /* 0x000000044d057209 */ /* 0x000fc80007810000 */
[----:B------:R-:W-:-:S04]  /*f8b0*/  FMNMX.FTZ R6, R76, R5, !PT ;  /* 0x000000054c067209 */ /* 0x000fc80007810000 */
[----:B------:R-:W-:Y:S02]  /*f8c0*/  FMNMX.FTZ R6, R245, R6, !PT ;  /* 0x00000006f5067209 */ /* 0x000fe40007810000 */
[----:B--2---:R-:W-:-:S04]  /*f8d0*/  FMNMX.FTZ R7, R10, R7, !PT ;  /* 0x000000070a077209 */ /* 0x004fc80007810000 */
[----:B------:R-:W-:Y:S02]  /*f8e0*/  FMNMX.FTZ R4, R218, R7, !PT ;  /* 0x00000007da047209 */ /* 0x000fe40007810000 */
[----:B---3--:R-:W-:Y:S02]  /*f8f0*/  FMNMX.FTZ R6, R82, R6, !PT ;  /* 0x0000000652067209 */ /* 0x008fe40007810000 */
        /* <DEDUP_REMOVED lines=45> */
[----:B-----5:R-:W-:-:S02]  /*fbd0*/  MOV R80, R9 ;  /* 0x0000000900507202 */ /* 0x020fc40000000f00 */
        /* <DEDUP_REMOVED lines=15> */
[----:B----4-:R-:W-:Y:S02]  /*fcd0*/  MOV R81, R8 ;  /* 0x0000000800517202 */ /* 0x010fe40000000f00 */
        /* <DEDUP_REMOVED lines=49> */
[----:B------:R-:W-:Y:S01]  /*fff0*/  MOV R208, R81 ;  /* 0x0000005100d07202 */ /* 0x000fe20000000f00 */
[----:B------:R-:W1:Y:S01]  /*10000*/  SHFL.BFLY PT, R4, R7, 0x2, 0x1f ;  /* 0x0c401f0007047f89 */ /* 0x000e6200000e0000 */
[----:B------:R-:W-:-:S02]  /*10010*/  FMNMX.FTZ R6, R122, R5, !PT ;  /* 0x000000057a067209 */ /* 0x000fc40007810000 */
[----:B------:R-:W-:Y:S02]  /*10020*/  MOV R209, R80 ;  /* 0x0000005000d17202 */ /* 0x000fe40000000f00 */
[----:B------:R-:W-:-:S04]  /*10030*/  FMNMX.FTZ R5, R123, R6, !PT ;  /* 0x000000067b057209 */ /* 0x000fc80007810000 */
[----:B------:R-:W-:-:S04]  /*10040*/  FMNMX.FTZ R6, R118, R5, !PT ;  /* 0x0000000576067209 */ /* 0x000fc80007810000 */
[----:B------:R-:W-:-:S05]  /*10050*/  FMNMX.FTZ R6, R119, R6, !PT ;  /* 0x0000000677067209 */ /* 0x000fca0007810000 */
[----:B------:R-:W2:Y:S01]  /*10060*/  SHFL.BFLY PT, R5, R6, 0x2, 0x1f ;  /* 0x0c401f0006057f89 */ /* 0x000ea200000e0000 */
[----:B-1----:R-:W-:-:S05]  /*10070*/  FMNMX.FTZ R4, R7, R4, !PT ;  /* 0x0000000407047209 */ /* 0x002fca0007810000 */
[----:B------:R-:W1:Y:S01]  /*10080*/  SHFL.BFLY PT, R183, R4, 0x1, 0x1f ;  /* 0x0c201f0004b77f89 */ /* 0x000e6200000e0000 */
[----:B--2---:R-:W-:-:S05]  /*10090*/  FMNMX.FTZ R5, R6, R5, !PT ;  /* 0x0000000506057209 */ /* 0x004fca0007810000 */
[----:B------:R-:W2:Y:S01]  /*100a0*/  SHFL.BFLY PT, R182, R5, 0x1, 0x1f ;  /* 0x0c201f0005b67f89 */ /* 0x000ea200000e0000 */
[----:B-1----:R-:W-:-:S04]  /*100b0*/  FMNMX.FTZ R183, R4, R183, !PT ;  /* 0x000000b704b77209 */ /* 0x002fc80007810000 */
[C---:B------:R-:W-:Y:S01]  /*100c0*/  FSETP.NEU.FTZ.AND P1, PT, R183.reuse, -INF , PT ;  /* 0xff800000b700780b */ /* 0x040fe20003f3d000 */
[----:B------:R-:W-:-:S05]  /*100d0*/  FMUL.FTZ R180, R183, c[0x0][0x23c] ;  /* 0x00008f00b7b47a20 */ /* 0x000fca0000410000 */
[----:B------:R-:W-:-:S05]  /*100e0*/  FSEL R180, R180, RZ, P1 ;  /* 0x000000ffb4b47208 */ /* 0x000fca0000800000 */
[--C-:B------:R-:W-:Y:S02]  /*100f0*/  FFMA.FTZ R181, R27, c[0x0][0x23c], -R180.reuse ;  /* 0x00008f001bb57a23 */ /* 0x100fe400000108b4 */
[--C-:B------:R-:W-:Y:S01]  /*10100*/  FFMA.FTZ R176, R248, c[0x0][0x23c], -R180.reuse ;  /* 0x00008f00f8b07a23 */ /* 0x100fe200000108b4 */
[----:B--2---:R-:W-:Y:S01]  /*10110*/  FMNMX.FTZ R182, R5, R182, !PT ;  /* 0x000000b605b67209 */ /* 0x004fe20007810000 */
[--C-:B------:R-:W-:Y:S01]  /*10120*/  FFMA.FTZ R179, R35, c[0x0][0x23c], -R180.reuse ;  /* 0x00008f0023b37a23 */ /* 0x100fe200000108b4 */
[----:B------:R-:W-:Y:S01]  /*10130*/  FSEL R5, R183, RZ, P1 ;  /* 0x000000ffb7057208 */ /* 0x000fe20000800000 */
[--C-:B------:R-:W-:Y:S01]  /*10140*/  FFMA.FTZ R166, R222, c[0x0][0x23c], -R180.reuse ;  /* 0x00008f00dea67a23 */ /* 0x100fe200000108b4 */
[C---:B------:R-:W-:Y:S01]  /*10150*/  FSETP.NEU.FTZ.AND P0, PT, R182.reuse, -INF , PT ;  /* 0xff800000b600780b */ /* 0x040fe20003f1d000 */
[----:B------:R-:W-:Y:S01]  /*10160*/  FMUL.FTZ R130, R182, c[0x0][0x23c] ;  /* 0x00008f00b6827a20 */ /* 0x000fe20000410000 */
[----:B------:R-:W-:Y:S01]  /*10170*/  MUFU.EX2 R181, R181 ;  /* 0x000000b500b57308 */ /* 0x000fe20000000800 */
[----:B------:R-:W-:Y:S01]  /*10180*/  FADD.FTZ R2, R2, -R5 ;  /* 0x8000000502027221 */ /* 0x000fe20000010000 */
[----:B------:R-:W-:Y:S01]  /*10190*/  FSEL R5, R182, RZ, P0 ;  /* 0x000000ffb6057208 */ /* 0x000fe20000000000 */
[----:B------:R-:W-:Y:S01]  /*101a0*/  FFMA.FTZ R28, R25, c[0x0][0x23c], -R180 ;  /* 0x00008f00191c7a23 */ /* 0x000fe200000108b4 */
[----:B------:R-:W-:Y:S01]  /*101b0*/  FSEL R130, R130, RZ, P0 ;  /* 0x000000ff82827208 */ /* 0x000fe20000000000 */
[----:B------:R-:W-:-:S02]  /*101c0*/  FMUL.FTZ R184, R2, c[0x0][0x23c] ;  /* 0x00008f0002b87a20 */ /* 0x000fc40000410000 */
[----:B------:R-:W-:Y:S01]  /*101d0*/  FADD.FTZ R5, R0, -R5 ;  /* 0x8000000500057221 */ /* 0x000fe20000010000 */
[----:B------:R-:W1:Y:S01]  /*101e0*/  MUFU.EX2 R176, R176 ;  /* 0x000000b000b07308 */ /* 0x000e620000000800 */
[--C-:B------:R-:W-:Y:S02]  /*101f0*/  FFMA.FTZ R177, R29, c[0x0][0x23c], -R130.reuse ;  /* 0x00008f001db17a23 */ /* 0x100fe40000010882 */
[--C-:B------:R-:W-:Y:S02]  /*10200*/  FFMA.FTZ R128, R220, c[0x0][0x23c], -R130.reuse ;  /* 0x00008f00dc807a23 */ /* 0x100fe40000010882 */
[--C-:B------:R-:W-:Y:S02]  /*10210*/  FFMA.FTZ R124, R10, c[0x0][0x23c], -R130.reuse ;  /* 0x00008f000a7c7a23 */ /* 0x100fe40000010882 */
[----:B------:R-:W-:Y:S01]  /*10220*/  FFMA.FTZ R185, R218, c[0x0][0x23c], -R130 ;  /* 0x00008f00dab97a23 */ /* 0x000fe20000010882 */
[----:B------:R-:W-:Y:S01]  /*10230*/  MUFU.EX2 R179, R179 ;  /* 0x000000b300b37308 */ /* 0x000fe20000000800 */
[----:B------:R-:W-:-:S02]  /*10240*/  FMUL.FTZ R2, R5, c[0x0][0x23c] ;  /* 0x00008f0005027a20 */ /* 0x000fc40000410000 */
[----:B------:R-:W2:Y:S01]  /*10250*/  LDSM.16.MT88.4 R4, [R235+0xa000] ;  /* 0x00a00000eb04783b */ /* 0x000ea20000004200 */
[----:B------:R-:W-:Y:S02]  /*10260*/  FFMA.FTZ R0, R31, c[0x0][0x23c], -R180 ;  /* 0x00008f001f007a23 */ /* 0x000fe400000108b4 */
[----:B------:R-:W-:Y:S02]  /*10270*/  FFMA.FTZ R3, R3, c[0x0][0x23c], -R130 ;  /* 0x00008f0003037a23 */ /* 0x000fe40000010882 */
[----:B------:R-:W3:Y:S01]  /*10280*/  MUFU.EX2 R166, R166 ;  /* 0x000000a600a67308 */ /* 0x000ee20000000800 */
[----:B-1----:R-:W-:Y:S01]  /*10290*/  F2FP.PACK_AB R8, R176, R181 ;  /* 0x000000b5b008723e */ /* 0x002fe200000000ff */
[--C-:B------:R-:W-:Y:S02]  /*102a0*/  FFMA.FTZ R53, R53, c[0x0][0x23c], -R180.reuse ;  /* 0x00008f0035357a23 */ /* 0x100fe400000108b4 */
[--C-:B------:R-:W-:Y:S02]  /*102b0*/  FFMA.FTZ R186, R71, c[0x0][0x23c], -R180.reuse ;  /* 0x00008f0047ba7a23 */ /* 0x100fe400000108b4 */
[----:B------:R-:W-:-:S02]  /*102c0*/  FFMA.FTZ R191, R191, c[0x0][0x23c], -R180 ;  /* 0x00008f00bfbf7a23 */ /* 0x000fc400000108b4 */
[----:B------:R-:W-:Y:S01]  /*102d0*/  MUFU.EX2 R177, R177 ;  /* 0x000000b100b17308 */ /* 0x000fe20000000800 */
[--C-:B------:R-:W-:Y:S02]  /*102e0*/  FFMA.FTZ R187, R187, c[0x0][0x23c], -R130.reuse ;  /* 0x00008f00bbbb7a23 */ /* 0x100fe40000010882 */
[----:B------:R-:W-:Y:S02]  /*102f0*/  FFMA.FTZ R189, R189, c[0x0][0x23c], -R130 ;  /* 0x00008f00bdbd7a23 */ /* 0x000fe40000010882 */
[----:B------:R-:W-:Y:S02]  /*10300*/  FFMA.FTZ R204, R91, c[0x0][0x23c], -R180 ;  /* 0x00008f005bcc7a23 */ /* 0x000fe400000108b4 */
[----:B------:R-:W-:Y:S01]  /*10310*/  FFMA.FTZ R206, R89, c[0x0][0x23c], -R130 ;  /* 0x00008f0059ce7a23 */ /* 0x000fe20000010882 */
[----:B------:R-:W1:Y:S01]  /*10320*/  MUFU.EX2 R128, R128 ;  /* 0x0000008000807308 */ /* 0x000e620000000800 */
[----:B---3--:R-:W-:Y:S01]  /*10330*/  F2FP.PACK_AB R10, R166, R179 ;  /* 0x000000b3a60a723e */ /* 0x008fe200000000ff */
[----:B------:R-:W-:-:S02]  /*10340*/  FFMA.FTZ R202, R75, c[0x0][0x23c], -R180 ;  /* 0x00008f004bca7a23 */ /* 0x000fc400000108b4 */
[--C-:B------:R-:W-:Y:S02]  /*10350*/  FFMA.FTZ R91, R42, c[0x0][0x23c], -R130.reuse ;  /* 0x00008f002a5b7a23 */ /* 0x100fe40000010882 */
[--C-:B------:R-:W-:Y:S02]  /*10360*/  FFMA.FTZ R84, R84, c[0x0][0x23c], -R130.reuse ;  /* 0x00008f0054547a23 */ /* 0x100fe40000010882 */
[----:B------:R-:W-:Y:S01]  /*10370*/  MUFU.EX2 R124, R124 ;  /* 0x0000007c007c7308 */ /* 0x000fe20000000800 */
[----:B------:R-:W-:Y:S02]  /*10380*/  FFMA.FTZ R89, R104, c[0x0][0x23c], -R130 ;  /* 0x00008f0068597a23 */ /* 0x000fe40000010882 */
[--C-:B------:R-:W-:Y:S02]  /*10390*/  FFMA.FTZ R203, R96, c[0x0][0x23c], -R180.reuse ;  /* 0x00008f0060cb7a23 */ /* 0x100fe400000108b4 */
[--C-:B------:R-:W-:Y:S02]  /*103a0*/  FFMA.FTZ R96, R99, c[0x0][0x23c], -R180.reuse ;  /* 0x00008f0063607a23 */ /* 0x100fe400000108b4 */
[----:B------:R-:W-:Y:S01]  /*103b0*/  FFMA.FTZ R99, R88, c[0x0][0x23c], -R180 ;  /* 0x00008f0058637a23 */ /* 0x000fe200000108b4 */
[----:B------:R-:W3:Y:S01]  /*103c0*/  MUFU.EX2 R185, R185 ;  /* 0x000000b900b97308 */ /* 0x000ee20000000800 */
[----:B-1----:R-:W-:Y:S01]  /*103d0*/  F2FP.PACK_AB R9, R128, R177 ;  /* 0x000000b18009723e */ /* 0x002fe200000000ff */
[----:B------:R-:W-:-:S02]  /*103e0*/  FFMA.FTZ R88, R95, c[0x0][0x23c], -R130 ;  /* 0x00008f005f587a23 */ /* 0x000fc40000010882 */
[----:B------:R-:W-:Y:S02]  /*103f0*/  FFMA.FTZ R95, R97, c[0x0][0x23c], -R130 ;  /* 0x00008f00615f7a23 */ /* 0x000fe40000010882 */
[----:B------:R-:W-:Y:S02]  /*10400*/  FFMA.FTZ R94, R94, c[0x0][0x23c], -R180 ;  /* 0x00008f005e5e7a23 */ /* 0x000fe400000108b4 */
[----:B------:R-:W1:Y:S01]  /*10410*/  MUFU.EX2 R184, R184 ;  /* 0x000000b800b87308 */ /* 0x000e620000000800 */
[--C-:B------:R-:W-:Y:S02]  /*10420*/  FFMA.FTZ R97, R100, c[0x0][0x23c], -R130.reuse ;  /* 0x00008f0064617a23 */ /* 0x100fe40000010882 */
[----:B------:R-:W-:Y:S02]  /*10430*/  FFMA.FTZ R90, R90, c[0x0][0x23c], -R130 ;  /* 0x00008f005a5a7a23 */ /* 0x000fe40000010882 */
[--C-:B------:R-:W-:Y:S02]  /*10440*/  FFMA.FTZ R100, R102, c[0x0][0x23c], -R180.reuse ;  /* 0x00008f0066647a23 */ /* 0x100fe400000108b4 */
[----:B------:R-:W-:Y:S01]  /*10450*/  FFMA.FTZ R205, R92, c[0x0][0x23c], -R180 ;  /* 0x00008f005ccd7a23 */ /* 0x000fe200000108b4 */
[----:B------:R-:W4:Y:S01]  /*10460*/  MUFU.EX2 R2, R2 ;  /* 0x0000000200027308 */ /* 0x000f220000000800 */
[----:B---3--:R-:W-:Y:S01]  /*10470*/  F2FP.PACK_AB R11, R185, R124 ;  /* 0x0000007cb90b723e */ /* 0x008fe200000000ff */
[----:B------:R-:W-:-:S02]  /*10480*/  FFMA.FTZ R102, R103, c[0x0][0x23c], -R130 ;  /* 0x00008f0067667a23 */ /* 0x000fc40000010882 */
[--C-:B------:R-:W-:Y:S02]  /*10490*/  FFMA.FTZ R92, R106, c[0x0][0x23c], -R180.reuse ;  /* 0x00008f006a5c7a23 */ /* 0x100fe400000108b4 */
[----:B------:R-:W-:Y:S02]  /*104a0*/  FFMA.FTZ R207, R72, c[0x0][0x23c], -R180 ;  /* 0x00008f0048cf7a23 */ /* 0x000fe400000108b4 */
[-C--:B-1----:R-:W-:Y:S01]  /*104b0*/  FMUL.FTZ R12, R160, R184.reuse ;  /* 0x000000b8a00c7220 */ /* 0x082fe20000410000 */
[----:B------:R-:W-:Y:S01]  /*104c0*/  MUFU.EX2 R0, R0 ;  /* 0x0000000000007308 */ /* 0x000fe20000000800 */
[-C--:B------:R-:W-:Y:S02]  /*104d0*/  FMUL.FTZ R13, R161, R184.reuse ;  /* 0x000000b8a10d7220 */ /* 0x080fe40000410000 */
[-C--:B------:R-:W-:Y:S02]  /*104e0*/  FMUL.FTZ R156, R156, R184.reuse ;  /* 0x000000b89c9c7220 */ /* 0x080fe40000410000 */
[----:B------:R-:W-:-:S02]  /*104f0*/  FMUL.FTZ R157, R157, R184 ;  /* 0x000000b89d9d7220 */ /* 0x000fc40000410000 */
[-C--:B----4-:R-:W-:Y:S01]  /*10500*/  FMUL.FTZ R14, R162, R2.reuse ;  /* 0x00000002a20e7220 */ /* 0x090fe20000410000 */
[----:B------:R-:W-:Y:S01]  /*10510*/  MUFU.EX2 R3, R3 ;  /* 0x0000000300037308 */ /* 0x000fe20000000800 */
[-C--:B------:R-:W-:Y:S02]  /*10520*/  FMUL.FTZ R15, R163, R2.reuse ;  /* 0x00000002a30f7220 */ /* 0x080fe40000410000 */
[-C--:B------:R-:W-:Y:S02]  /*10530*/  FMUL.FTZ R158, R158, R2.reuse ;  /* 0x000000029e9e7220 */ /* 0x080fe40000410000 */
[----:B------:R-:W-:Y:S02]  /*10540*/  FMUL.FTZ R159, R159, R2 ;  /* 0x000000029f9f7220 */ /* 0x000fe40000410000 */
[-C--:B------:R-:W-:Y:S01]  /*10550*/  FMUL.FTZ R24, R132, R184.reuse ;  /* 0x000000b884187220 */ /* 0x080fe20000410000 */
[----:B------:R-:W-:Y:S01]  /*10560*/  HMMA.16816.F32 R12, R8, R16, R12 ;  /* 0x00000010080c723c */ /* 0x000fe2000000180c */
[----:B------:R-:W-:Y:S01]  /*10570*/  FMUL.FTZ R25, R133, R184 ;  /* 0x000000b885197220 */ /* 0x000fe20000410000 */
[----:B------:R-:W-:Y:S01]  /*10580*/  MUFU.EX2 R53, R53 ;  /* 0x0000003500357308 */ /* 0x000fe20000000800 */
[----:B------:R-:W-:-:S02]  /*10590*/  FMUL.FTZ R26, R134, R2 ;  /* 0x00000002861a7220 */ /* 0x000fc40000410000 */
[----:B------:R-:W-:Y:S02]  /*105a0*/  FMUL.FTZ R27, R135, R2 ;  /* 0x00000002871b7220 */ /* 0x000fe40000410000 */
[-C--:B------:R-:W-:Y:S01]  /*105b0*/  FMUL.FTZ R136, R136, R184.reuse ;  /* 0x000000b888887220 */ /* 0x080fe20000410000 */
[C---:B------:R-:W-:Y:S01]  /*105c0*/  HMMA.16816.F32 R16, R8.reuse, R18, R156 ;  /* 0x000000120810723c */ /* 0x040fe2000000189c */
[----:B------:R-:W-:Y:S01]  /*105d0*/  FMUL.FTZ R137, R137, R184 ;  /* 0x000000b889897220 */ /* 0x000fe20000410000 */
[----:B------:R1:W-:Y:S01]  /*105e0*/  MUFU.EX2 R156, R28 ;  /* 0x0000001c009c7308 */ /* 0x0003e20000000800 */
[-C--:B------:R-:W-:Y:S02]  /*105f0*/  FMUL.FTZ R138, R138, R2.reuse ;  /* 0x000000028a8a7220 */ /* 0x080fe40000410000 */
[----:B------:R-:W-:Y:S02]  /*10600*/  FMUL.FTZ R139, R139, R2 ;  /* 0x000000028b8b7220 */ /* 0x000fe40000410000 */
[--C-:B------:R-:W-:Y:S01]  /*10610*/  FFMA.FTZ R161, R212, c[0x0][0x23c], -R180.reuse ;  /* 0x00008f00d4a17a23 */ /* 0x100fe200000108b4 */
[----:B--2---:R-:W-:Y:S01]  /*10620*/  HMMA.16816.F32 R24, R8, R4, R24 ;  /* 0x000000040818723c */ /* 0x004fe20000001818 */
[----:B------:R-:W-:Y:S01]  /*10630*/  FFMA.FTZ R133, R77, c[0x0][0x23c], -R180 ;  /* 0x00008f004d857a23 */ /* 0x000fe200000108b4 */
[----:B------:R-:W-:Y:S01]  /*10640*/  MUFU.EX2 R186, R186 ;  /* 0x000000ba00ba7308 */ /* 0x000fe20000000800 */
[----:B------:R-:W-:-:S02]  /*10650*/  FFMA.FTZ R132, R33, c[0x0][0x23c], -R130 ;  /* 0x00008f0021847a23 */ /* 0x000fc40000010882 */
[--C-:B------:R-:W-:Y:S02]  /*10660*/  FFMA.FTZ R135, R192, c[0x0][0x23c], -R130.reuse ;  /* 0x00008f00c0877a23 */ /* 0x100fe40000010882 */
[--C-:B------:R-:W-:Y:S01]  /*10670*/  FFMA.FTZ R134, R78, c[0x0][0x23c], -R130.reuse ;  /* 0x00008f004e867a23 */ /* 0x100fe20000010882 */
[----:B------:R-:W-:Y:S01]  /*10680*/  HMMA.16816.F32 R4, R8, R6, R136 ;  /* 0x000000060804723c */ /* 0x000fe20000001888 */
[-C--:B------:R-:W-:Y:S01]  /*10690*/  FMUL.FTZ R32, R152, R184.reuse ;  /* 0x000000b898207220 */ /* 0x080fe20000410000 */
[----:B-1----:R-:W1:Y:S01]  /*106a0*/  LDSM.16.MT88.4 R28, [R233+0xa000] ;  /* 0x00a00000e91c783b */ /* 0x002e620000004200 */
[----:B------:R-:W-:Y:S01]  /*106b0*/  FMUL.FTZ R33, R153, R184 ;  /* 0x000000b899217220 */ /* 0x000fe20000410000 */
[----:B------:R-:W-:Y:S01]  /*106c0*/  MUFU.EX2 R161, R161 ;  /* 0x000000a100a17308 */ /* 0x000fe20000000800 */
[----:B------:R-:W-:Y:S02]  /*106d0*/  FMUL.FTZ R34, R154, R2 ;  /* 0x000000029a227220 */ /* 0x000fe40000410000 */
[----:B------:R-:W-:-:S02]  /*106e0*/  FFMA.FTZ R137, R79, c[0x0][0x23c], -R130 ;  /* 0x00008f004f897a23 */ /* 0x000fc40000010882 */
[----:B------:R-:W-:Y:S02]  /*106f0*/  FMUL.FTZ R35, R155, R2 ;  /* 0x000000029b237220 */ /* 0x000fe40000410000 */
[-C--:B------:R-:W-:Y:S01]  /*10700*/  FMUL.FTZ R140, R140, R184.reuse ;  /* 0x000000b88c8c7220 */ /* 0x080fe20000410000 */
[----:B------:R-:W2:Y:S01]  /*10710*/  MUFU.EX2 R133, R133 ;  /* 0x0000008500857308 */ /* 0x000ea20000000800 */
[----:B------:R-:W-:Y:S02]  /*10720*/  FMUL.FTZ R141, R141, R184 ;  /* 0x000000b88d8d7220 */ /* 0x000fe40000410000 */
[-C--:B------:R-:W-:Y:S01]  /*10730*/  FMUL.FTZ R142, R142, R2.reuse ;  /* 0x000000028e8e7220 */ /* 0x080fe20000410000 */
[----:B------:R-:W-:Y:S01]  /*10740*/  HMMA.16816.F32 R32, R8, R20, R32 ;  /* 0x000000140820723c */ /* 0x000fe20000001820 */
[----:B------:R-:W-:Y:S02]  /*10750*/  FMUL.FTZ R143, R143, R2 ;  /* 0x000000028f8f7220 */ /* 0x000fe40000410000 */
[-C--:B------:R-:W-:Y:S01]  /*10760*/  FMUL.FTZ R60, R144, R184.reuse ;  /* 0x000000b8903c7220 */ /* 0x080fe20000410000 */
[----:B------:R-:W-:Y:S01]  /*10770*/  MUFU.EX2 R132, R132 ;  /* 0x0000008400847308 */ /* 0x000fe20000000800 */
[----:B------:R-:W-:-:S02]  /*10780*/  FMUL.FTZ R61, R145, R184 ;  /* 0x000000b8913d7220 */ /* 0x000fc40000410000 */
[-C--:B------:R-:W-:Y:S01]  /*10790*/  FMUL.FTZ R62, R146, R2.reuse ;  /* 0x00000002923e7220 */ /* 0x080fe20000410000 */
[----:B------:R-:W-:Y:S01]  /*107a0*/  HMMA.16816.F32 R20, R8, R22, R140 ;  /* 0x000000160814723c */ /* 0x000fe2000000188c */
[----:B------:R-:W-:Y:S02]  /*107b0*/  FMUL.FTZ R63, R147, R2 ;  /* 0x00000002933f7220 */ /* 0x000fe40000410000 */
[-C--:B------:R-:W-:Y:S01]  /*107c0*/  FMUL.FTZ R148, R148, R184.reuse ;  /* 0x000000b894947220 */ /* 0x080fe20000410000 */
[----:B------:R-:W3:Y:S01]  /*107d0*/  MUFU.EX2 R135, R135 ;  /* 0x0000008700877308 */ /* 0x000ee20000000800 */
[----:B------:R-:W-:Y:S01]  /*107e0*/  FMUL.FTZ R149, R149, R184 ;  /* 0x000000b895957220 */ /* 0x000fe20000410000 */
[----:B--2---:R-:W-:Y:S01]  /*107f0*/  F2FP.PACK_AB R78, R133, R156 ;  /* 0x0000009c854e723e */ /* 0x004fe200000000ff */
[-C--:B------:R-:W-:Y:S02]  /*10800*/  FMUL.FTZ R150, R150, R2.reuse ;  /* 0x0000000296967220 */ /* 0x080fe40000410000 */
[----:B------:R-:W-:-:S02]  /*10810*/  FMUL.FTZ R151, R151, R2 ;  /* 0x0000000297977220 */ /* 0x000fc40000410000 */
[--C-:B------:R-:W-:Y:S01]  /*10820*/  FFMA.FTZ R138, R82, c[0x0][0x23c], -R180.reuse ;  /* 0x00008f00528a7a23 */ /* 0x100fe200000108b4 */
[----:B------:R-:W-:Y:S01]  /*10830*/  MUFU.EX2 R134, R134 ;  /* 0x0000008600867308 */ /* 0x000fe20000000800 */
[--C-:B------:R-:W-:Y:S01]  /*10840*/  FFMA.FTZ R139, R76, c[0x0][0x23c], -R180.reuse ;  /* 0x00008f004c8b7a23 */ /* 0x100fe200000108b4 */
[----:B------:R-:W-:Y:S01]  /*10850*/  LDSM.16.MT88.4 R80, [R233+0xa800] ;  /* 0x00a80000e950783b */ /* 0x000fe20000004200 */
[----:B------:R-:W-:Y:S01]  /*10860*/  F2FP.PACK_AB R76, R161, R0 ;  /* 0x00000000a14c723e */ /* 0x000fe200000000ff */
[--C-:B------:R-:W-:Y:S01]  /*10870*/  FFMA.FTZ R136, R245, c[0x0][0x23c], -R180.reuse ;  /* 0x00008f00f5887a23 */ /* 0x100fe200000108b4 */
[----:B-1----:R-:W-:Y:S01]  /*10880*/  HMMA.16816.F32 R60, R8, R28, R60 ;  /* 0x0000001c083c723c */ /* 0x002fe2000000183c */
[----:B------:R-:W-:Y:S02]  /*10890*/  FFMA.FTZ R141, R221, c[0x0][0x23c], -R180 ;  /* 0x00008f00dd8d7a23 */ /* 0x000fe400000108b4 */
[----:B------:R-:W1:Y:S01]  /*108a0*/  MUFU.EX2 R137, R137 ;  /* 0x0000008900897308 */ /* 0x000e620000000800 */
[----:B---3--:R-:W-:Y:S01]  /*108b0*/  F2FP.PACK_AB R77, R135, R132 ;  /* 0x00000084874d723e */ /* 0x008fe200000000ff */
[----:B------:R-:W-:-:S02]  /*108c0*/  FFMA.FTZ R140, R216, c[0x0][0x23c], -R130 ;  /* 0x00008f00d88c7a23 */ /* 0x000fc40000010882 */
[--C-:B------:R-:W-:Y:S01]  /*108d0*/  FFMA.FTZ R143, R217, c[0x0][0x23c], -R130.reuse ;  /* 0x00008f00d98f7a23 */ /* 0x100fe20000010882 */
[----:B------:R-:W-:Y:S01]  /*108e0*/  HMMA.16816.F32 R8, R8, R30, R148 ;  /* 0x0000001e0808723c */ /* 0x000fe20000001894 */
[----:B------:R-:W2:Y:S01]  /*108f0*/  LDSM.16.MT88.4 R28, [R234+0xa800] ;  /* 0x00a80000ea1c783b */ /* 0x000ea20000004200 */
[--C-:B------:R-:W-:Y:S01]  /*10900*/  FFMA.FTZ R142, R214, c[0x0][0x23c], -R130.reuse ;  /* 0x00008f00d68e7a23 */ /* 0x100fe20000010882 */
[----:B------:R-:W-:Y:S01]  /*10910*/  MUFU.EX2 R139, R139 ;  /* 0x0000008b008b7308 */ /* 0x000fe20000000800 */
[----:B------:R-:W-:Y:S02]  /*10920*/  FFMA.FTZ R145, R213, c[0x0][0x23c], -R130 ;  /* 0x00008f00d5917a23 */ /* 0x000fe40000010882 */
[--C-:B------:R-:W-:Y:S02]  /*10930*/  FFMA.FTZ R147, R210, c[0x0][0x23c], -R180.reuse ;  /* 0x00008f00d2937a23 */ /* 0x100fe400000108b4 */
[----:B------:R-:W-:Y:S01]  /*10940*/  FFMA.FTZ R144, R197, c[0x0][0x23c], -R180 ;  /* 0x00008f00c5907a23 */ /* 0x000fe200000108b4 */
[----:B-1----:R-:W-:-:S02]  /*10950*/  F2FP.PACK_AB R79, R137, R134 ;  /* 0x00000086894f723e */ /* 0x002fc400000000ff */
[----:B------:R-:W1:Y:S01]  /*10960*/  MUFU.EX2 R136, R136 ;  /* 0x0000008800887308 */ /* 0x000e620000000800 */
[--C-:B------:R-:W-:Y:S02]  /*10970*/  FFMA.FTZ R146, R198, c[0x0][0x23c], -R180.reuse ;  /* 0x00008f00c6927a23 */ /* 0x100fe400000108b4 */
[----:B------:R-:W-:Y:S02]  /*10980*/  FFMA.FTZ R149, R193, c[0x0][0x23c], -R180 ;  /* 0x00008f00c1957a23 */ /* 0x000fe400000108b4 */
[--C-:B------:R-:W-:Y:S01]  /*10990*/  FFMA.FTZ R148, R196, c[0x0][0x23c], -R130.reuse ;  /* 0x00008f00c4947a23 */ /* 0x100fe20000010882 */
[----:B------:R-:W-:Y:S01]  /*109a0*/  HMMA.16816.F32 R12, R76, R44, R12 ;  /* 0x0000002c4c0c723c */ /* 0x000fe2000000180c */
[--C-:B------:R-:W-:Y:S01]  /*109b0*/  FFMA.FTZ R150, R194, c[0x0][0x23c], -R130.reuse ;  /* 0x00008f00c2967a23 */ /* 0x100fe20000010882 */
[----:B------:R-:W-:Y:S01]  /*109c0*/  MUFU.EX2 R138, R138 ;  /* 0x0000008a008a7308 */ /* 0x000fe20000000800 */
[----:B------:R-:W-:Y:S02]  /*109d0*/  FFMA.FTZ R151, R65, c[0x0][0x23c], -R130 ;  /* 0x00008f0041977a23 */ /* 0x000fe40000010882 */
[----:B------:R-:W-:-:S02]  /*109e0*/  FFMA.FTZ R152, R190, c[0x0][0x23c], -R180 ;  /* 0x00008f00be987a23 */ /* 0x000fc400000108b4 */
[--C-:B------:R-:W-:Y:S01]  /*109f0*/  FFMA.FTZ R153, R67, c[0x0][0x23c], -R180.reuse ;  /* 0x00008f0043997a23 */ /* 0x100fe200000108b4 */
[C---:B------:R-:W-:Y:S01]  /*10a00*/  HMMA.16816.F32 R16, R76.reuse, R46, R16 ;  /* 0x0000002e4c10723c */ /* 0x040fe20000001810 */
[----:B------:R-:W3:Y:S01]  /*10a10*/  LDSM.16.MT88.4 R44, [R237+0xb000] ;  /* 0x00b00000ed2c783b */ /* 0x000ee20000004200 */
[----:B------:R-:W-:Y:S01]  /*10a20*/  MUFU.EX2 R141, R141 ;  /* 0x0000008d008d7308 */ /* 0x000fe20000000800 */
[----:B------:R-:W-:Y:S02]  /*10a30*/  FFMA.FTZ R154, R188, c[0x0][0x23c], -R180 ;  /* 0x00008f00bc9a7a23 */ /* 0x000fe400000108b4 */
[--C-:B------:R-:W-:Y:S02]  /*10a40*/  FFMA.FTZ R155, R223, c[0x0][0x23c], -R130.reuse ;  /* 0x00008f00df9b7a23 */ /* 0x100fe40000010882 */
[--C-:B------:R-:W-:Y:S01]  /*10a50*/  FFMA.FTZ R158, R69, c[0x0][0x23c], -R130.reuse ;  /* 0x00008f00459e7a23 */ /* 0x100fe20000010882 */
[----:B------:R-:W-:Y:S01]  /*10a60*/  HMMA.16816.F32 R24, R76, R56, R24 ;  /* 0x000000384c18723c */ /* 0x000fe20000001818 */
[--C-:B------:R-:W-:Y:S01]  /*10a70*/  FFMA.FTZ R157, R249, c[0x0][0x23c], -R130.reuse ;  /* 0x00008f00f99d7a23 */ /* 0x100fe20000010882 */
[----:B------:R-:W-:Y:S01]  /*10a80*/  MUFU.EX2 R140, R140 ;  /* 0x0000008c008c7308 */ /* 0x000fe20000000800 */
[----:B------:R-:W-:-:S02]  /*10a90*/  FFMA.FTZ R160, R55, c[0x0][0x23c], -R130 ;  /* 0x00008f0037a07a23 */ /* 0x000fc40000010882 */
[--C-:B------:R-:W-:Y:S02]  /*10aa0*/  FFMA.FTZ R55, R219, c[0x0][0x23c], -R180.reuse ;  /* 0x00008f00db377a23 */ /* 0x100fe400000108b4 */
[--C-:B------:R-:W-:Y:S01]  /*10ab0*/  FFMA.FTZ R162, R49, c[0x0][0x23c], -R180.reuse ;  /* 0x00008f0031a27a23 */ /* 0x100fe200000108b4 */
[C---:B------:R-:W-:Y:S01]  /*10ac0*/  HMMA.16816.F32 R4, R76.reuse, R58, R4 ;  /* 0x0000003a4c04723c */ /* 0x040fe20000001804 */
[----:B------:R-:W4:Y:S01]  /*10ad0*/  LDSM.16.MT88.4 R56, [R235+0xb000] ;  /* 0x00b00000eb38783b */ /* 0x000f220000004200 */
[----:B------:R-:W5:Y:S01]  /*10ae0*/  MUFU.EX2 R143, R143 ;  /* 0x0000008f008f7308 */ /* 0x000f620000000800 */
[----:B------:R-:W-:Y:S02]  /*10af0*/  FFMA.FTZ R159, R215, c[0x0][0x23c], -R180 ;  /* 0x00008f00d79f7a23 */ /* 0x000fe400000108b4 */
[--C-:B------:R-:W-:Y:S02]  /*10b00*/  FFMA.FTZ R163, R211, c[0x0][0x23c], -R130.reuse ;  /* 0x00008f00d3a37a23 */ /* 0x100fe40000010882 */
[--C-:B------:R-:W-:Y:S01]  /*10b10*/  FFMA.FTZ R188, R51, c[0x0][0x23c], -R130.reuse ;  /* 0x00008f0033bc7a23 */ /* 0x100fe20000010882 */
[----:B--2---:R-:W-:Y:S01]  /*10b20*/  HMMA.16816.F32 R32, R76, R28, R32 ;  /* 0x0000001c4c20723c */ /* 0x004fe20000001820 */
[--C-:B------:R-:W-:Y:S01]  /*10b30*/  FFMA.FTZ R190, R199, c[0x0][0x23c], -R130.reuse ;  /* 0x00008f00c7be7a23 */ /* 0x100fe20000010882 */
[----:B------:R-:W-:Y:S01]  /*10b40*/  MUFU.EX2 R142, R142 ;  /* 0x0000008e008e7308 */ /* 0x000fe20000000800 */
[----:B------:R-:W-:-:S02]  /*10b50*/  FFMA.FTZ R193, R73, c[0x0][0x23c], -R130 ;  /* 0x00008f0049c17a23 */ /* 0x000fc40000010882 */
[--C-:B------:R-:W-:Y:S02]  /*10b60*/  FFMA.FTZ R192, R195, c[0x0][0x23c], -R180.reuse ;  /* 0x00008f00c3c07a23 */ /* 0x100fe400000108b4 */
[--C-:B------:R-:W-:Y:S01]  /*10b70*/  FFMA.FTZ R195, R41, c[0x0][0x23c], -R180.reuse ;  /* 0x00008f0029c37a23 */ /* 0x100fe200000108b4 */
[C---:B------:R-:W-:Y:S01]  /*10b80*/  HMMA.16816.F32 R20, R76.reuse, R30, R20 ;  /* 0x0000001e4c14723c */ /* 0x040fe20000001814 */
[----:B------:R-:W2:Y:S01]  /*10b90*/  LDSM.16.MT88.4 R28, [R234+0xb000] ;  /* 0x00b00000ea1c783b */ /* 0x000ea20000004200 */
[----:B------:R-:W1:Y:S01]  /*10ba0*/  MUFU.EX2 R145, R145 ;  /* 0x0000009100917308 */ /* 0x000e620000000800 */
[----:B------:R-:W-:Y:S02]  /*10bb0*/  FFMA.FTZ R194, R37, c[0x0][0x23c], -R180 ;  /* 0x00008f0025c27a23 */ /* 0x000fe400000108b4 */
[--C-:B------:R-:W-:Y:S02]  /*10bc0*/  FFMA.FTZ R196, R43, c[0x0][0x23c], -R130.reuse ;  /* 0x00008f002bc47a23 */ /* 0x100fe40000010882 */
[----:B------:R-:W-:Y:S01]  /*10bd0*/  FFMA.FTZ R198, R39, c[0x0][0x23c], -R130 ;  /* 0x00008f0027c67a23 */ /* 0x000fe20000010882 */
[----:B------:R-:W-:Y:S01]  /*10be0*/  HMMA.16816.F32 R60, R76, R80, R60 ;  /* 0x000000504c3c723c */ /* 0x000fe2000000183c */
[--C-:B------:R-:W-:Y:S01]  /*10bf0*/  FFMA.FTZ R197, R38, c[0x0][0x23c], -R180.reuse ;  /* 0x00008f0026c57a23 */ /* 0x100fe200000108b4 */
[----:B------:R-:W-:Y:S01]  /*10c00*/  MUFU.EX2 R147, R147 ;  /* 0x0000009300937308 */ /* 0x000fe20000000800 */
[----:B------:R-:W-:-:S02]  /*10c10*/  FFMA.FTZ R199, R74, c[0x0][0x23c], -R180 ;  /* 0x00008f004ac77a23 */ /* 0x000fc400000108b4 */
[--C-:B------:R-:W-:Y:S02]  /*10c20*/  FFMA.FTZ R93, R93, c[0x0][0x23c], -R130.reuse ;  /* 0x00008f005d5d7a23 */ /* 0x100fe40000010882 */
[--C-:B------:R-:W-:Y:S01]  /*10c30*/  FFMA.FTZ R103, R107, c[0x0][0x23c], -R130.reuse ;  /* 0x00008f006b677a23 */ /* 0x100fe20000010882 */
[----:B------:R-:W-:Y:S01]  /*10c40*/  HMMA.16816.F32 R8, R76, R82, R8 ;  /* 0x000000524c08723c */ /* 0x000fe20000001808 */
[----:B------:R-:W2:Y:S01]  /*10c50*/  LDSM.16.MT88.4 R80, [R233+0xb000] ;  /* 0x00b00000e950783b */ /* 0x000ea20000004200 */
[----:B------:R-:W2:Y:S01]  /*10c60*/  MUFU.EX2 R144, R144 ;  /* 0x0000009000907308 */ /* 0x000ea20000000800 */
[--C-:B------:R-:W-:Y:S02]  /*10c70*/  FFMA.FTZ R104, R68, c[0x0][0x23c], -R130.reuse ;  /* 0x00008f0044687a23 */ /* 0x100fe40000010882 */
[--C-:B------:R-:W-:Y:S02]  /*10c80*/  FFMA.FTZ R106, R110, c[0x0][0x23c], -R130.reuse ;  /* 0x00008f006e6a7a23 */ /* 0x100fe40000010882 */
[----:B-1----:R-:W-:Y:S01]  /*10c90*/  F2FP.PACK_AB R76, R136, R139 ;  /* 0x0000008b884c723e */ /* 0x002fe200000000ff */
[--C-:B------:R-:W-:Y:S01]  /*10ca0*/  FFMA.FTZ R107, R66, c[0x0][0x23c], -R130.reuse ;  /* 0x00008f00426b7a23 */ /* 0x100fe20000010882 */
[----:B-----5:R-:W-:Y:S01]  /*10cb0*/  F2FP.PACK_AB R77, R143, R140 ;  /* 0x0000008c8f4d723e */ /* 0x020fe200000000ff */
[----:B------:R-:W-:Y:S01]  /*10cc0*/  MUFU.EX2 R146, R146 ;  /* 0x0000009200927308 */ /* 0x000fe20000000800 */
[----:B------:R-:W-:Y:S01]  /*10cd0*/  F2FP.PACK_AB R78, R141, R138 ;  /* 0x0000008a8d4e723e */ /* 0x000fe200000000ff */
[----:B------:R-:W-:Y:S01]  /*10ce0*/  FFMA.FTZ R86, R86, c[0x0][0x23c], -R130 ;  /* 0x00008f0056567a23 */ /* 0x000fe20000010882 */
[----:B------:R-:W-:Y:S01]  /*10cf0*/  F2FP.PACK_AB R79, R145, R142 ;  /* 0x0000008e914f723e */ /* 0x000fe200000000ff */
[----:B------:R-:W-:-:S02]  /*10d00*/  FFMA.FTZ R175, R175, c[0x0][0x23c], -R180 ;  /* 0x00008f00afaf7a23 */ /* 0x000fc400000108b4 */
[----:B------:R-:W-:Y:S02]  /*10d10*/  FFMA.FTZ R181, R209, R184, R181 ;  /* 0x000000b8d1b57223 */ /* 0x000fe400000100b5 */
[----:B------:R-:W-:Y:S01]  /*10d20*/  MUFU.EX2 R149, R149 ;  /* 0x0000009500957308 */ /* 0x000fe20000000800 */
[----:B------:R-:W-:Y:S01]  /*10d30*/  FFMA.FTZ R177, R208, R2, R177 ;  /* 0x00000002d0b17223 */ /* 0x000fe200000100b1 */
[C---:B---3--:R-:W-:Y:S01]  /*10d40*/  HMMA.16816.F32 R12, R76.reuse, R44, R12 ;  /* 0x0000002c4c0c723c */ /* 0x048fe2000000180c */
[----:B------:R-:W-:Y:S02]  /*10d50*/  FADD.FTZ R176, R176, R181 ;  /* 0x000000b5b0b07221 */ /* 0x000fe40000010000 */
[----:B------:R-:W-:Y:S02]  /*10d60*/  FADD.FTZ R177, R128, R177 ;  /* 0x000000b180b17221 */ /* 0x000fe40000010000 */
[----:B------:R-:W-:Y:S01]  /*10d70*/  FADD.FTZ R179, R179, R176 ;  /* 0x000000b0b3b37221 */ /* 0x000fe20000010000 */
[----:B------:R-:W1:Y:S01]  /*10d80*/  MUFU.EX2 R148, R148 ;  /* 0x0000009400947308 */ /* 0x000e620000000800 */
[----:B------:R-:W-:Y:S01]  /*10d90*/  FADD.FTZ R124, R124, R177 ;  /* 0x000000b17c7c7221 */ /* 0x000fe20000010000 */
[----:B------:R-:W-:Y:S01]  /*10da0*/  HMMA.16816.F32 R16, R76, R46, R16 ;  /* 0x0000002e4c10723c */ /* 0x000fe20000001810 */
[----:B------:R-:W3:Y:S01]  /*10db0*/  LDSM.16.MT88.4 R44, [R237+0xb800] ;  /* 0x00b80000ed2c783b */ /* 0x000ee20000004200 */
[----:B------:R-:W-:-:S02]  /*10dc0*/  FADD.FTZ R179, R166, R179 ;  /* 0x000000b3a6b37221 */ /* 0x000fc40000010000 */
[----:B------:R-:W-:Y:S02]  /*10dd0*/  FADD.FTZ R185, R185, R124 ;  /* 0x0000007cb9b97221 */ /* 0x000fe40000010000 */
[----:B------:R-:W-:Y:S01]  /*10de0*/  MUFU.EX2 R150, R150 ;  /* 0x0000009600967308 */ /* 0x000fe20000000800 */
[----:B------:R-:W-:Y:S01]  /*10df0*/  FADD.FTZ R0, R0, R179 ;  /* 0x000000b300007221 */ /* 0x000fe20000010000 */
[C---:B----4-:R-:W-:Y:S01]  /*10e00*/  HMMA.16816.F32 R24, R76.reuse, R56, R24 ;  /* 0x000000384c18723c */ /* 0x050fe20000001818 */
[----:B------:R-:W-:Y:S02]  /*10e10*/  FADD.FTZ R132, R132, R185 ;  /* 0x000000b984847221 */ /* 0x000fe40000010000 */
[--C-:B------:R-:W-:Y:S02]  /*10e20*/  FFMA.FTZ R2, R170, c[0x0][0x23c], -R130.reuse ;  /* 0x00008f00aa027a23 */ /* 0x100fe40000010882 */
[----:B------:R-:W-:Y:S01]  /*10e30*/  FFMA.FTZ R112, R112, c[0x0][0x23c], -R130 ;  /* 0x00008f0070707a23 */ /* 0x000fe20000010882 */
        /* <DEDUP_REMOVED lines=8> */
[C---:B--2---:R-:W-:Y:S01]  /*10ec0*/  HMMA.16816.F32 R32, R76.reuse, R28, R32 ;  /* 0x0000001c4c20723c */ /* 0x044fe20000001820 */
[----:B------:R-:W-:Y:S02]  /*10ed0*/  FADD.FTZ R156, R133, R156 ;  /* 0x0000009c859c7221 */ /* 0x000fe40000010000 */
[----:B------:R-:W-:Y:S02]  /*10ee0*/  FADD.FTZ R137, R137, R134 ;  /* 0x0000008689897221 */ /* 0x000fe40000010000 */
[----:B------:R-:W-:Y:S01]  /*10ef0*/  FADD.FTZ R139, R139, R156 ;  /* 0x0000009c8b8b7221 */ /* 0x000fe20000010000 */
[----:B------:R-:W2:Y:S01]  /*10f00*/  MUFU.EX2 R153, R153 ;  /* 0x0000009900997308 */ /* 0x000ea20000000800 */
[----:B------:R-:W-:Y:S01]  /*10f10*/  FADD.FTZ R140, R140, R137 ;  /* 0x000000898c8c7221 */ /* 0x000fe20000010000 */
[----:B------:R-:W-:Y:S01]  /*10f20*/  HMMA.16816.F32 R20, R76, R30, R20 ;  /* 0x0000001e4c14723c */ /* 0x000fe20000001814 */
[----:B------:R-:W2:Y:S01]  /*10f30*/  LDSM.16.MT88.4 R28, [R234+0xb800] ;  /* 0x00b80000ea1c783b */ /* 0x000ea20000004200 */
[----:B------:R-:W-:-:S02]  /*10f40*/  FADD.FTZ R139, R136, R139 ;  /* 0x0000008b888b7221 */ /* 0x000fc40000010000 */
[----:B------:R-:W-:Y:S02]  /*10f50*/  FADD.FTZ R143, R143, R140 ;  /* 0x0000008c8f8f7221 */ /* 0x000fe40000010000 */
[----:B------:R-:W-:Y:S01]  /*10f60*/  MUFU.EX2 R154, R154 ;  /* 0x0000009a009a7308 */ /* 0x000fe20000000800 */
[----:B------:R-:W-:Y:S01]  /*10f70*/  FADD.FTZ R138, R138, R139 ;  /* 0x0000008b8a8a7221 */ /* 0x000fe20000010000 */
[C---:B------:R-:W-:Y:S01]  /*10f80*/  HMMA.16816.F32 R60, R76.reuse, R80, R60 ;  /* 0x000000504c3c723c */ /* 0x040fe2000000183c */
[----:B------:R-:W-:Y:S02]  /*10f90*/  FADD.FTZ R142, R142, R143 ;  /* 0x0000008f8e8e7221 */ /* 0x000fe40000010000 */
[----:B------:R-:W-:Y:S02]  /*10fa0*/  FADD.FTZ R138, R141, R138 ;  /* 0x0000008a8d8a7221 */ /* 0x000fe40000010000 */
[----:B------:R-:W-:Y:S01]  /*10fb0*/  FADD.FTZ R145, R145, R142 ;  /* 0x0000008e91917221 */ /* 0x000fe20000010000 */
[----:B------:R-:W-:Y:S01]  /*10fc0*/  MUFU.EX2 R155, R155 ;  /* 0x0000009b009b7308 */ /* 0x000fe20000000800 */
[----:B------:R-:W-:Y:S01]  /*10fd0*/  FFMA.FTZ R121, R121, c[0x0][0x23c], -R180 ;  /* 0x00008f0079797a23 */ /* 0x000fe200000108b4 */
[----:B------:R-:W-:Y:S01]  /*10fe0*/  HMMA.16816.F32 R8, R76, R82, R8 ;  /* 0x000000524c08723c */ /* 0x000fe20000001808 */
[----:B------:R-:W2:Y:S01]  /*10ff0*/  LDSM.16.MT88.4 R80, [R233+0xb800] ;  /* 0x00b80000e950783b */ /* 0x000ea20000004200 */
[----:B------:R-:W-:-:S02]  /*11000*/  FFMA.FTZ R131, R131, c[0x0][0x23c], -R130 ;  /* 0x00008f0083837a23 */ /* 0x000fc40000010882 */
[----:B------:R-:W-:Y:S01]  /*11010*/  FFMA.FTZ R126, R126, c[0x0][0x23c], -R130 ;  /* 0x00008f007e7e7a23 */ /* 0x000fe20000010882 */
[----:B------:R-:W-:Y:S01]  /*11020*/  LDSM.16.MT88.4 R140, [R234+0x11800] ;  /* 0x01180000ea8c783b */ /* 0x000fe20000004200 */
[----:B------:R-:W2:Y:S01]  /*11030*/  MUFU.EX2 R158, R158 ;  /* 0x0000009e009e7308 */ /* 0x000ea20000000800 */
[----:B------:R-:W-:Y:S01]  /*11040*/  F2FP.PACK_AB R76, R144, R147 ;  /* 0x00000093904c723e */ /* 0x000fe200000000ff */
[----:B------:R-:W-:Y:S01]  /*11050*/  FFMA.FTZ R116, R116, c[0x0][0x23c], -R180 ;  /* 0x00008f0074747a23 */ /* 0x000fe200000108b4 */
[----:B-1----:R-:W-:Y:S01]  /*11060*/  F2FP.PACK_AB R77, R3, R148 ;  /* 0x00000094034d723e */ /* 0x002fe200000000ff */
[----:B------:R-:W-:Y:S01]  /*11070*/  FADD.FTZ R148, R148, R145 ;  /* 0x0000009194947221 */ /* 0x000fe20000010000 */
[----:B------:R-:W-:Y:S01]  /*11080*/  F2FP.PACK_AB R78, R149, R146 ;  /* 0x00000092954e723e */ /* 0x000fe200000000ff */
[--C-:B------:R-:W-:Y:S01]  /*11090*/  FFMA.FTZ R122, R122, c[0x0][0x23c], -R130.reuse ;  /* 0x00008f007a7a7a23 */ /* 0x100fe20000010882 */
[----:B----4-:R-:W-:Y:S01]  /*110a0*/  F2FP.PACK_AB R79, R151, R150 ;  /* 0x00000096974f723e */ /* 0x010fe200000000ff */
[----:B------:R-:W-:Y:S01]  /*110b0*/  MUFU.EX2 R157, R157 ;  /* 0x0000009d009d7308 */ /* 0x000fe20000000800 */
[----:B------:R-:W-:-:S05]  /*110c0*/  FFMA.FTZ R123, R123, c[0x0][0x23c], -R130 ;  /* 0x00008f007b7b7a23 */ /* 0x000fca0000010882 */
[C---:B---3--:R-:W-:Y:S02]  /*110d0*/  HMMA.16816.F32 R12, R76.reuse, R44, R12 ;  /* 0x0000002c4c0c723c */ /* 0x048fe4000000180c */
[----:B------:R-:W1:Y:S06]  /*110e0*/  MUFU.EX2 R160, R160 ;  /* 0x000000a000a07308 */ /* 0x000e6c0000000800 */
[C---:B------:R-:W-:Y:S01]  /*110f0*/  HMMA.16816.F32 R16, R76.reuse, R46, R16 ;  /* 0x0000002e4c10723c */ /* 0x040fe20000001810 */
[----:B------:R-:W3:Y:S01]  /*11100*/  LDSM.16.MT88.4 R44, [R237+0xc000] ;  /* 0x00c00000ed2c783b */ /* 0x000ee20000004200 */
[----:B------:R-:W-:Y:S06]  /*11110*/  MUFU.EX2 R55, R55 ;  /* 0x0000003700377308 */ /* 0x000fec0000000800 */
[C---:B-----5:R-:W-:Y:S02]  /*11120*/  HMMA.16816.F32 R24, R76.reuse, R56, R24 ;  /* 0x000000384c18723c */ /* 0x060fe40000001818 */
[----:B------:R-:W4:Y:S06]  /*11130*/  MUFU.EX2 R162, R162 ;  /* 0x000000a200a27308 */ /* 0x000f2c0000000800 */
[C---:B------:R-:W-:Y:S01]  /*11140*/  HMMA.16816.F32 R4, R76.reuse, R58, R4 ;  /* 0x0000003a4c04723c */ /* 0x040fe20000001804 */
[----:B------:R-:W5:Y:S01]  /*11150*/  LDSM.16.MT88.4 R56, [R235+0xc000] ;  /* 0x00c00000eb38783b */ /* 0x000f620000004200 */
[----:B------:R-:W-:Y:S06]  /*11160*/  MUFU.EX2 R159, R159 ;  /* 0x0000009f009f7308 */ /* 0x000fec0000000800 */
[C---:B--2---:R-:W-:Y:S02]  /*11170*/  HMMA.16816.F32 R32, R76.reuse, R28, R32 ;  /* 0x0000001c4c20723c */ /* 0x044fe40000001820 */
[----:B------:R-:W-:Y:S06]  /*11180*/  MUFU.EX2 R163, R163 ;  /* 0x000000a300a37308 */ /* 0x000fec0000000800 */
[C---:B------:R-:W-:Y:S01]  /*11190*/  HMMA.16816.F32 R20, R76.reuse, R30, R20 ;  /* 0x0000001e4c14723c */ /* 0x040fe20000001814 */
[----:B------:R-:W2:Y:S01]  /*111a0*/  LDSM.16.MT88.4 R28, [R234+0xc000] ;  /* 0x00c00000ea1c783b */ /* 0x000ea20000004200 */
[----:B------:R-:W1:Y:S06]  /*111b0*/  MUFU.EX2 R188, R188 ;  /* 0x000000bc00bc7308 */ /* 0x000e6c0000000800 */
[C---:B------:R-:W-:Y:S02]  /*111c0*/  HMMA.16816.F32 R60, R76.reuse, R80, R60 ;  /* 0x000000504c3c723c */ /* 0x040fe4000000183c */
[----:B------:R-:W-:Y:S06]  /*111d0*/  MUFU.EX2 R190, R190 ;  /* 0x000000be00be7308 */ /* 0x000fec0000000800 */
[----:B------:R-:W-:Y:S01]  /*111e0*/  HMMA.16816.F32 R8, R76, R82, R8 ;  /* 0x000000524c08723c */ /* 0x000fe20000001808 */
[----:B------:R-:W2:Y:S01]  /*111f0*/  LDSM.16.MT88.4 R80, [R233+0xc000] ;  /* 0x00c00000e950783b */ /* 0x000ea20000004200 */
[----:B------:R-:W2:Y:S05]  /*11200*/  MUFU.EX2 R193, R193 ;  /* 0x000000c100c17308 */ /* 0x000eaa0000000800 */
[----:B------:R-:W-:-:S02]  /*11210*/  F2FP.PACK_AB R76, R153, R152 ;  /* 0x00000098994c723e */ /* 0x000fc400000000ff */
[----:B------:R-:W-:Y:S01]  /*11220*/  F2FP.PACK_AB R77, R158, R155 ;  /* 0x0000009b9e4d723e */ /* 0x000fe200000000ff */
[----:B------:R-:W-:Y:S01]  /*11230*/  MUFU.EX2 R192, R192 ;  /* 0x000000c000c07308 */ /* 0x000fe20000000800 */
[----:B------:R-:W-:Y:S02]  /*11240*/  F2FP.PACK_AB R78, R53, R154 ;  /* 0x0000009a354e723e */ /* 0x000fe400000000ff */
[----:B-1----:R-:W-:-:S05]  /*11250*/  F2FP.PACK_AB R79, R160, R157 ;  /* 0x0000009da04f723e */ /* 0x002fca00000000ff */
[----:B------:R-:W1:Y:S02]  /*11260*/  MUFU.EX2 R195, R195 ;  /* 0x000000c300c37308 */ /* 0x000e640000000800 */
[C---:B---3--:R-:W-:Y:S06]  /*11270*/  HMMA.16816.F32 R12, R76.reuse, R44, R12 ;  /* 0x0000002c4c0c723c */ /* 0x048fec000000180c */
[----:B------:R-:W-:Y:S02]  /*11280*/  MUFU.EX2 R191, R191 ;  /* 0x000000bf00bf7308 */ /* 0x000fe40000000800 */
[C---:B------:R-:W-:Y:S01]  /*11290*/  HMMA.16816.F32 R16, R76.reuse, R46, R16 ;  /* 0x0000002e4c10723c */ /* 0x040fe20000001810 */
[----:B------:R-:W3:Y:S05]  /*112a0*/  LDSM.16.MT88.4 R44, [R237+0xc800] ;  /* 0x00c80000ed2c783b */ /* 0x000eea0000004200 */
[----:B------:R-:W-:Y:S02]  /*112b0*/  MUFU.EX2 R194, R194 ;  /* 0x000000c200c27308 */ /* 0x000fe40000000800 */
[C---:B-----5:R-:W-:Y:S06]  /*112c0*/  HMMA.16816.F32 R24, R76.reuse, R56, R24 ;  /* 0x000000384c18723c */ /* 0x060fec0000001818 */
[----:B------:R-:W-:Y:S02]  /*112d0*/  MUFU.EX2 R187, R187 ;  /* 0x000000bb00bb7308 */ /* 0x000fe40000000800 */
[C---:B------:R-:W-:Y:S01]  /*112e0*/  HMMA.16816.F32 R4, R76.reuse, R58, R4 ;  /* 0x0000003a4c04723c */ /* 0x040fe20000001804 */
[----:B------:R-:W5:Y:S05]  /*112f0*/  LDSM.16.MT88.4 R56, [R235+0xc800] ;  /* 0x00c80000eb38783b */ /* 0x000f6a0000004200 */
[----:B------:R-:W1:Y:S02]  /*11300*/  MUFU.EX2 R196, R196 ;  /* 0x000000c400c47308 */ /* 0x000e640000000800 */
[C---:B--2---:R-:W-:Y:S06]  /*11310*/  HMMA.16816.F32 R32, R76.reuse, R28, R32 ;  /* 0x0000001c4c20723c */ /* 0x044fec0000001820 */
[----:B------:R-:W-:Y:S02]  /*11320*/  MUFU.EX2 R189, R189 ;  /* 0x000000bd00bd7308 */ /* 0x000fe40000000800 */
[C---:B------:R-:W-:Y:S01]  /*11330*/  HMMA.16816.F32 R20, R76.reuse, R30, R20 ;  /* 0x0000001e4c14723c */ /* 0x040fe20000001814 */
[----:B------:R-:W2:Y:S05]  /*11340*/  LDSM.16.MT88.4 R28, [R234+0xc800] ;  /* 0x00c80000ea1c783b */ /* 0x000eaa0000004200 */
[----:B------:R-:W1:Y:S02]  /*11350*/  MUFU.EX2 R198, R198 ;  /* 0x000000c600c67308 */ /* 0x000e640000000800 */
[C---:B------:R-:W-:Y:S06]  /*11360*/  HMMA.16816.F32 R60, R76.reuse, R80, R60 ;  /* 0x000000504c3c723c */ /* 0x040fec000000183c */
[----:B------:R-:W-:Y:S02]  /*11370*/  MUFU.EX2 R197, R197 ;  /* 0x000000c500c57308 */ /* 0x000fe40000000800 */
[----:B------:R-:W-:Y:S01]  /*11380*/  HMMA.16816.F32 R8, R76, R82, R8 ;  /* 0x000000524c08723c */ /* 0x000fe20000001808 */
[----:B------:R-:W1:Y:S05]  /*11390*/  LDSM.16.MT88.4 R80, [R233+0xc800] ;  /* 0x00c80000e950783b */ /* 0x000e6a0000004200 */
[----:B------:R-:W-:Y:S01]  /*113a0*/  MUFU.EX2 R202, R202 ;  /* 0x000000ca00ca7308 */ /* 0x000fe20000000800 */
[----:B----4-:R-:W-:-:S02]  /*113b0*/  F2FP.PACK_AB R76, R162, R55 ;  /* 0x00000037a24c723e */ /* 0x010fc400000000ff */
[----:B------:R-:W-:Y:S02]  /*113c0*/  F2FP.PACK_AB R77, R188, R163 ;  /* 0x000000a3bc4d723e */ /* 0x000fe400000000ff */
[----:B------:R-:W-:Y:S02]  /*113d0*/  F2FP.PACK_AB R78, R186, R159 ;  /* 0x0000009fba4e723e */ /* 0x000fe400000000ff */
[----:B------:R-:W-:Y:S01]  /*113e0*/  F2FP.PACK_AB R79, R193, R190 ;  /* 0x000000bec14f723e */ /* 0x000fe200000000ff */
[----:B------:R-:W-:Y:S06]  /*113f0*/  MUFU.EX2 R199, R199 ;  /* 0x000000c700c77308 */ /* 0x000fec0000000800 */
[C---:B---3--:R-:W-:Y:S02]  /*11400*/  HMMA.16816.F32 R12, R76.reuse, R44, R12 ;  /* 0x0000002c4c0c723c */ /* 0x048fe4000000180c */
[----:B------:R-:W-:Y:S06]  /*11410*/  MUFU.EX2 R204, R204 ;  /* 0x000000cc00cc7308 */ /* 0x000fec0000000800 */
[C---:B------:R-:W-:Y:S01]  /*11420*/  HMMA.16816.F32 R16, R76.reuse, R46, R16 ;  /* 0x0000002e4c10723c */ /* 0x040fe20000001810 */
[----:B------:R-:W3:Y:S01]  /*11430*/  LDSM.16.MT88.4 R44, [R237+0xd000] ;  /* 0x00d00000ed2c783b */ /* 0x000ee20000004200 */
[----:B------:R-:W-:Y:S06]  /*11440*/  MUFU.EX2 R91, R91 ;  /* 0x0000005b005b7308 */ /* 0x000fec0000000800 */
[C---:B-----5:R-:W-:Y:S02]  /*11450*/  HMMA.16816.F32 R24, R76.reuse, R56, R24 ;  /* 0x000000384c18723c */ /* 0x060fe40000001818 */
[----:B------:R-:W-:Y:S06]  /*11460*/  MUFU.EX2 R206, R206 ;  /* 0x000000ce00ce7308 */ /* 0x000fec0000000800 */
[C---:B------:R-:W-:Y:S01]  /*11470*/  HMMA.16816.F32 R4, R76.reuse, R58, R4 ;  /* 0x0000003a4c04723c */ /* 0x040fe20000001804 */
[----:B------:R-:W4:Y:S01]  /*11480*/  LDSM.16.MT88.4 R56, [R235+0xd000] ;  /* 0x00d00000eb38783b */ /* 0x000f220000004200 */
        /* <DEDUP_REMOVED lines=8> */
[----:B------:R-:W-:Y:S01]  /*11510*/  HMMA.16816.F32 R8, R76, R82, R8 ;  /* 0x000000524c08723c */ /* 0x000fe20000001808 */
[----:B------:R-:W1:Y:S01]  /*11520*/  LDSM.16.MT88.4 R80, [R233+0xd000] ;  /* 0x00d00000e950783b */ /* 0x000e620000004200 */
[----:B------:R-:W-:Y:S05]  /*11530*/  MUFU.EX2 R96, R96 ;  /* 0x0000006000607308 */ /* 0x000fea0000000800 */
[----:B------:R-:W-:-:S02]  /*11540*/  F2FP.PACK_AB R76, R195, R192 ;  /* 0x000000c0c34c723e */ /* 0x000fc400000000ff */
[----:B------:R-:W-:Y:S01]  /*11550*/  F2FP.PACK_AB R77, R196, R187 ;  /* 0x000000bbc44d723e */ /* 0x000fe200000000ff */
[----:B------:R-:W-:Y:S01]  /*11560*/  MUFU.EX2 R99, R99 ;  /* 0x0000006300637308 */ /* 0x000fe20000000800 */
[----:B------:R-:W-:Y:S02]  /*11570*/  F2FP.PACK_AB R78, R194, R191 ;  /* 0x000000bfc24e723e */ /* 0x000fe400000000ff */
[----:B------:R-:W-:-:S05]  /*11580*/  F2FP.PACK_AB R79, R198, R189 ;  /* 0x000000bdc64f723e */ /* 0x000fca00000000ff */
[----:B------:R-:W-:Y:S02]  /*11590*/  MUFU.EX2 R88, R88 ;  /* 0x0000005800587308 */ /* 0x000fe40000000800 */
[C---:B---3--:R-:W-:Y:S06]  /*115a0*/  HMMA.16816.F32 R12, R76.reuse, R44, R12 ;  /* 0x0000002c4c0c723c */ /* 0x048fec000000180c */
[----:B------:R-:W-:Y:S02]  /*115b0*/  MUFU.EX2 R95, R95 ;  /* 0x0000005f005f7308 */ /* 0x000fe40000000800 */
[C---:B------:R-:W-:Y:S01]  /*115c0*/  HMMA.16816.F32 R16, R76.reuse, R46, R16 ;  /* 0x0000002e4c10723c */ /* 0x040fe20000001810 */
[----:B------:R-:W3:Y:S05]  /*115d0*/  LDSM.16.MT88.4 R44, [R237+0xd800] ;  /* 0x00d80000ed2c783b */ /* 0x000eea0000004200 */
[----:B------:R-:W-:Y:S02]  /*115e0*/  MUFU.EX2 R97, R97 ;  /* 0x0000006100617308 */ /* 0x000fe40000000800 */
[C---:B----4-:R-:W-:Y:S06]  /*115f0*/  HMMA.16816.F32 R24, R76.reuse, R56, R24 ;  /* 0x000000384c18723c */ /* 0x050fec0000001818 */
[----:B------:R-:W-:Y:S02]  /*11600*/  MUFU.EX2 R90, R90 ;  /* 0x0000005a005a7308 */ /* 0x000fe40000000800 */
[C---:B------:R-:W-:Y:S01]  /*11610*/  HMMA.16816.F32 R4, R76.reuse, R58, R4 ;  /* 0x0000003a4c04723c */ /* 0x040fe20000001804 */
[----:B------:R-:W4:Y:S05]  /*11620*/  LDSM.16.MT88.4 R56, [R235+0xd800] ;  /* 0x00d80000eb38783b */ /* 0x000f2a0000004200 */
[----:B------:R-:W-:Y:S02]  /*11630*/  MUFU.EX2 R100, R100 ;  /* 0x0000006400647308 */ /* 0x000fe40000000800 */
[C---:B--2---:R-:W-:Y:S06]  /*11640*/  HMMA.16816.F32 R32, R76.reuse, R28, R32 ;  /* 0x0000001c4c20723c */ /* 0x044fec0000001820 */
[----:B------:R-:W2:Y:S02]  /*11650*/  MUFU.EX2 R205, R205 ;  /* 0x000000cd00cd7308 */ /* 0x000ea40000000800 */
[C---:B------:R-:W-:Y:S01]  /*11660*/  HMMA.16816.F32 R20, R76.reuse, R30, R20 ;  /* 0x0000001e4c14723c */ /* 0x040fe20000001814 */
[----:B------:R-:W5:Y:S05]  /*11670*/  LDSM.16.MT88.4 R28, [R234+0xd800] ;  /* 0x00d80000ea1c783b */ /* 0x000f6a0000004200 */
[----:B------:R-:W-:Y:S02]  /*11680*/  MUFU.EX2 R92, R92 ;  /* 0x0000005c005c7308 */ /* 0x000fe40000000800 */
[C---:B-1----:R-:W-:Y:S06]  /*11690*/  HMMA.16816.F32 R60, R76.reuse, R80, R60 ;  /* 0x000000504c3c723c */ /* 0x042fec000000183c */
[----:B------:R-:W1:Y:S01]  /*116a0*/  MUFU.EX2 R207, R207 ;  /* 0x000000cf00cf7308 */ /* 0x000e620000000800 */
[----:B--2---:R-:W-:Y:S01]  /*116b0*/  F2FP.PACK_AB R72, R205, R100 ;  /* 0x00000064cd48723e */ /* 0x004fe200000000ff */
[----:B------:R-:W-:Y:S01]  /*116c0*/  HMMA.16816.F32 R8, R76, R82, R8 ;  /* 0x000000524c08723c */ /* 0x000fe20000001808 */
[----:B------:R-:W2:Y:S05]  /*116d0*/  LDSM.16.MT88.4 R80, [R233+0xd800] ;  /* 0x00d80000e950783b */ /* 0x000eaa0000004200 */
[----:B------:R-:W-:Y:S01]  /*116e0*/  MUFU.EX2 R102, R102 ;  /* 0x0000006600667308 */ /* 0x000fe20000000800 */
[----:B------:R-:W-:-:S02]  /*116f0*/  F2FP.PACK_AB R76, R202, R197 ;  /* 0x000000c5ca4c723e */ /* 0x000fc400000000ff */
[----:B------:R-:W-:Y:S02]  /*11700*/  F2FP.PACK_AB R77, R206, R91 ;  /* 0x0000005bce4d723e */ /* 0x000fe400000000ff */
[----:B------:R-:W-:Y:S02]  /*11710*/  F2FP.PACK_AB R78, R204, R199 ;  /* 0x000000c7cc4e723e */ /* 0x000fe400000000ff */
[----:B------:R-:W-:Y:S01]  /*11720*/  F2FP.PACK_AB R79, R89, R84 ;  /* 0x00000054594f723e */ /* 0x000fe200000000ff */
[----:B------:R-:W4:Y:S01]  /*11730*/  MUFU.EX2 R93, R93 ;  /* 0x0000005d005d7308 */ /* 0x000f220000000800 */
[----:B-1----:R-:W-:-:S05]  /*11740*/  F2FP.PACK_AB R74, R207, R92 ;  /* 0x0000005ccf4a723e */ /* 0x002fca00000000ff */
[C---:B---3--:R-:W-:Y:S02]  /*11750*/  HMMA.16816.F32 R12, R76.reuse, R44, R12 ;  /* 0x0000002c4c0c723c */ /* 0x048fe4000000180c */
[----:B------:R-:W-:Y:S06]  /*11760*/  MUFU.EX2 R103, R103 ;  /* 0x0000006700677308 */ /* 0x000fec0000000800 */
[----:B------:R-:W-:Y:S01]  /*11770*/  HMMA.16816.F32 R16, R76, R46, R16 ;  /* 0x0000002e4c10723c */ /* 0x000fe20000001810 */
[----:B------:R-:W1:Y:S01]  /*11780*/  LDSM.16.MT88.4 R44, [R237+0xe000] ;  /* 0x00e00000ed2c783b */ /* 0x000e620000004200 */
[----:B------:R-:W3:Y:S01]  /*11790*/  MUFU.EX2 R104, R104 ;  /* 0x0000006800687308 */ /* 0x000ee20000000800 */
[----:B----4-:R-:W-:-:S05]  /*117a0*/  F2FP.PACK_AB R73, R93, R102 ;  /* 0x000000665d49723e */ /* 0x010fca00000000ff */
[C---:B------:R-:W-:Y:S02]  /*117b0*/  HMMA.16816.F32 R24, R76.reuse, R56, R24 ;  /* 0x000000384c18723c */ /* 0x040fe40000001818 */
[----:B------:R-:W-:Y:S06]  /*117c0*/  MUFU.EX2 R106, R106 ;  /* 0x0000006a006a7308 */ /* 0x000fec0000000800 */
[C---:B------:R-:W-:Y:S01]  /*117d0*/  HMMA.16816.F32 R4, R76.reuse, R58, R4 ;  /* 0x0000003a4c04723c */ /* 0x040fe20000001804 */
[----:B------:R-:W4:Y:S01]  /*117e0*/  LDSM.16.MT88.4 R56, [R235+0xe000] ;  /* 0x00e00000eb38783b */ /* 0x000f220000004200 */
[----:B---3--:R-:W-:Y:S01]  /*117f0*/  F2FP.PACK_AB R75, R104, R103 ;  /* 0x00000067684b723e */ /* 0x008fe200000000ff */
[----:B------:R-:W3:Y:S05]  /*11800*/  MUFU.EX2 R107, R107 ;  /* 0x0000006b006b7308 */ /* 0x000eea0000000800 */
[C---:B-----5:R-:W-:Y:S03]  /*11810*/  HMMA.16816.F32 R32, R76.reuse, R28, R32 ;  /* 0x0000001c4c20723c */ /* 0x060fe60000001820 */
[----:B------:R-:W-:Y:S05]  /*11820*/  MUFU.EX2 R86, R86 ;  /* 0x0000005600567308 */ /* 0x000fea0000000800 */
[C---:B------:R-:W-:Y:S01]  /*11830*/  HMMA.16816.F32 R20, R76.reuse, R30, R20 ;  /* 0x0000001e4c14723c */ /* 0x040fe20000001814 */
[----:B------:R-:W5:Y:S01]  /*11840*/  LDSM.16.MT88.4 R28, [R234+0xe000] ;  /* 0x00e00000ea1c783b */ /* 0x000f620000004200 */
[----:B---3--:R-:W-:Y:S01]  /*11850*/  F2FP.PACK_AB R65, R107, R106 ;  /* 0x0000006a6b41723e */ /* 0x008fe200000000ff */
[----:B------:R-:W-:Y:S05]  /*11860*/  MUFU.EX2 R2, R2 ;  /* 0x0000000200027308 */ /* 0x000fea0000000800 */
[C---:B--2---:R-:W-:Y:S03]  /*11870*/  HMMA.16816.F32 R60, R76.reuse, R80, R60 ;  /* 0x000000504c3c723c */ /* 0x044fe6000000183c */
[----:B------:R-:W-:Y:S05]  /*11880*/  MUFU.EX2 R0, R112 ;  /* 0x0000007000007308 */ /* 0x000fea0000000800 */
[----:B------:R-:W-:Y:S01]  /*11890*/  HMMA.16816.F32 R8, R76, R82, R8 ;  /* 0x000000524c08723c */ /* 0x000fe20000001808 */
[----:B------:R-:W2:Y:S06]  /*118a0*/  LDSM.16.MT88.4 R80, [R233+0xe000] ;  /* 0x00e00000e950783b */ /* 0x000eac0000004200 */
[----:B------:R-:W-:-:S02]  /*118b0*/  F2FP.PACK_AB R76, R203, R94 ;  /* 0x0000005ecb4c723e */ /* 0x000fc400000000ff */
[----:B------:R-:W-:Y:S02]  /*118c0*/  F2FP.PACK_AB R77, R95, R88 ;  /* 0x000000585f4d723e */ /* 0x000fe400000000ff */
[----:B------:R-:W-:Y:S02]  /*118d0*/  F2FP.PACK_AB R78, R99, R96 ;  /* 0x00000060634e723e */ /* 0x000fe400000000ff */
[----:B------:R-:W-:-:S07]  /*118e0*/  F2FP.PACK_AB R79, R90, R97 ;  /* 0x000000615a4f723e */ /* 0x000fce00000000ff */
[C---:B-1----:R-:W-:Y:S08]  /*118f0*/  HMMA.16816.F32 R12, R76.reuse, R44, R12 ;  /* 0x0000002c4c0c723c */ /* 0x042ff0000000180c */
[C---:B------:R-:W-:Y:S01]  /*11900*/  HMMA.16816.F32 R16, R76.reuse, R46, R16 ;  /* 0x0000002e4c10723c */ /* 0x040fe20000001810 */
[----:B------:R-:W1:Y:S07]  /*11910*/  LDSM.16.MT88.4 R44, [R237+0xe800] ;  /* 0x00e80000ed2c783b */ /* 0x000e6e0000004200 */
[C---:B----4-:R-:W-:Y:S08]  /*11920*/  HMMA.16816.F32 R24, R76.reuse, R56, R24 ;  /* 0x000000384c18723c */ /* 0x050ff00000001818 */
[C---:B------:R-:W-:Y:S01]  /*11930*/  HMMA.16816.F32 R4, R76.reuse, R58, R4 ;  /* 0x0000003a4c04723c */ /* 0x040fe20000001804 */
[----:B------:R-:W3:Y:S07]  /*11940*/  LDSM.16.MT88.4 R56, [R235+0xe800] ;  /* 0x00e80000eb38783b */ /* 0x000eee0000004200 */
[C---:B-----5:R-:W-:Y:S08]  /*11950*/  HMMA.16816.F32 R32, R76.reuse, R28, R32 ;  /* 0x0000001c4c20723c */ /* 0x060ff00000001820 */
[C---:B------:R-:W-:Y:S01]  /*11960*/  HMMA.16816.F32 R20, R76.reuse, R30, R20 ;  /* 0x0000001e4c14723c */ /* 0x040fe20000001814 */
[----:B------:R-:W4:Y:S07]  /*11970*/  LDSM.16.MT88.4 R28, [R234+0xe800] ;  /* 0x00e80000ea1c783b */ /* 0x000f2e0000004200 */
[C---:B--2---:R-:W-:Y:S07]  /*11980*/  HMMA.16816.F32 R60, R76.reuse, R80, R60 ;  /* 0x000000504c3c723c */ /* 0x044fee000000183c */
[--C-:B------:R-:W-:Y:S01]  /*11990*/  FFMA.FTZ R80, R109, c[0x0][0x23c], -R180.reuse ;  /* 0x00008f006d507a23 */ /* 0x100fe200000108b4 */
[----:B------:R-:W-:Y:S01]  /*119a0*/  HMMA.16816.F32 R8, R76, R82, R8 ;  /* 0x000000524c08723c */ /* 0x000fe20000001808 */
[----:B------:R-:W2:Y:S01]  /*119b0*/  LDSM.16.MT88.4 R76, [R233+0xe800] ;  /* 0x00e80000e94c783b */ /* 0x000ea20000004200 */
[----:B------:R-:W-:-:S02]  /*119c0*/  FFMA.FTZ R81, R64, c[0x0][0x23c], -R180 ;  /* 0x00008f0040517a23 */ /* 0x000fc400000108b4 */
[----:B------:R-:W-:Y:S01]  /*119d0*/  FFMA.FTZ R109, R52, c[0x0][0x23c], -R130 ;  /* 0x00008f00346d7a23 */ /* 0x000fe20000010882 */
[----:B------:R-:W-:Y:S01]  /*119e0*/  MUFU.EX2 R80, R80 ;  /* 0x0000005000507308 */ /* 0x000fe20000000800 */
[--C-:B------:R-:W-:Y:S02]  /*119f0*/  FFMA.FTZ R52, R167, c[0x0][0x23c], -R180.reuse ;  /* 0x00008f00a7347a23 */ /* 0x100fe400000108b4 */
[C---:B-1----:R-:W-:Y:S01]  /*11a00*/  HMMA.16816.F32 R12, R72.reuse, R44, R12 ;  /* 0x0000002c480c723c */ /* 0x042fe2000000180c */
[--C-:B------:R-:W-:Y:S02]  /*11a10*/  FFMA.FTZ R82, R165, c[0x0][0x23c], -R180.reuse ;  /* 0x00008f00a5527a23 */ /* 0x100fe400000108b4 */
[----:B------:R-:W-:Y:S02]  /*11a20*/  FFMA.FTZ R83, R70, c[0x0][0x23c], -R180 ;  /* 0x00008f0046537a23 */ /* 0x000fe400000108b4 */
[----:B------:R-:W1:Y:S01]  /*11a30*/  MUFU.EX2 R81, R81 ;  /* 0x0000005100517308 */ /* 0x000e620000000800 */
[----:B------:R-:W-:Y:S02]  /*11a40*/  LDSM.16.MT88.4 R68, [R233+0xf000] ;  /* 0x00f00000e944783b */ /* 0x000fe40000004200 */
[C---:B------:R-:W-:Y:S02]  /*11a50*/  HMMA.16816.F32 R16, R72.reuse, R46, R16 ;  /* 0x0000002e4810723c */ /* 0x040fe40000001810 */
[----:B------:R-:W5:Y:S03]  /*11a60*/  LDSM.16.MT88.4 R44, [R237+0xf000] ;  /* 0x00f00000ed2c783b */ /* 0x000f660000004200 */
[----:B------:R-:W-:Y:S03]  /*11a70*/  MUFU.EX2 R82, R82 ;  /* 0x0000005200527308 */ /* 0x000fe60000000800 */
[----:B---3--:R-:W-:Y:S05]  /*11a80*/  HMMA.16816.F32 R24, R72, R56, R24 ;  /* 0x000000384818723c */ /* 0x008fea0000001818 */
[----:B------:R-:W3:Y:S01]  /*11a90*/  MUFU.EX2 R83, R83 ;  /* 0x0000005300537308 */ /* 0x000ee20000000800 */
[----:B-1----:R-:W-:-:S02]  /*11aa0*/  F2FP.PACK_AB R64, R81, R80 ;  /* 0x000000505140723e */ /* 0x002fc400000000ff */
[C---:B------:R-:W-:Y:S01]  /*11ab0*/  HMMA.16816.F32 R4, R72.reuse, R58, R4 ;  /* 0x0000003a4804723c */ /* 0x040fe20000001804 */
[----:B------:R-:W1:Y:S04]  /*11ac0*/  LDSM.16.MT88.4 R56, [R235+0xf000] ;  /* 0x00f00000eb38783b */ /* 0x000e680000004200 */
[----:B------:R-:W2:Y:S03]  /*11ad0*/  MUFU.EX2 R109, R109 ;  /* 0x0000006d006d7308 */ /* 0x000ea60000000800 */
[----:B----4-:R-:W-:Y:S01]  /*11ae0*/  HMMA.16816.F32 R32, R72, R28, R32 ;  /* 0x0000001c4820723c */ /* 0x010fe20000001820 */
[----:B---3--:R-:W-:-:S04]  /*11af0*/  F2FP.PACK_AB R66, R83, R82 ;  /* 0x000000525342723e */ /* 0x008fc800000000ff */
[----:B------:R-:W-:Y:S03]  /*11b00*/  MUFU.EX2 R52, R52 ;  /* 0x0000003400347308 */ /* 0x000fe60000000800 */
[----:B------:R-:W-:Y:S01]  /*11b10*/  HMMA.16816.F32 R20, R72, R30, R20 ;  /* 0x0000001e4814723c */ /* 0x000fe20000001814 */
[----:B------:R-:W3:Y:S01]  /*11b20*/  LDSM.16.MT88.4 R28, [R234+0xf000] ;  /* 0x00f00000ea1c783b */ /* 0x000ee20000004200 */
[----:B--2---:R-:W-:-:S06]  /*11b30*/  F2FP.PACK_AB R67, R109, R86 ;  /* 0x000000566d43723e */ /* 0x004fcc00000000ff */
[C---:B------:R-:W-:Y:S07]  /*11b40*/  HMMA.16816.F32 R60, R72.reuse, R76, R60 ;  /* 0x0000004c483c723c */ /* 0x040fee000000183c */
[----:B------:R-:W-:Y:S01]  /*11b50*/  FFMA.FTZ R77, R108, c[0x0][0x23c], -R130 ;  /* 0x00008f006c4d7a23 */ /* 0x000fe20000010882 */
[----:B------:R-:W-:Y:S05]  /*11b60*/  HMMA.16816.F32 R8, R72, R78, R8 ;  /* 0x0000004e4808723c */ /* 0x000fea0000001808 */
[----:B------:R-:W-:Y:S02]  /*11b70*/  MUFU.EX2 R77, R77 ;  /* 0x0000004d004d7308 */ /* 0x000fe40000000800 */
[--C-:B------:R-:W-:Y:S01]  /*11b80*/  FFMA.FTZ R75, R40, c[0x0][0x23c], -R180.reuse ;  /* 0x00008f00284b7a23 */ /* 0x100fe200000108b4 */
[----:B-----5:R-:W-:Y:S01]  /*11b90*/  HMMA.16816.F32 R12, R64, R44, R12 ;  /* 0x0000002c400c723c */ /* 0x020fe2000000180c */
[----:B------:R-:W2:Y:S01]  /*11ba0*/  LDSM.16.MT88.4 R40, [R237+0xf800] ;  /* 0x00f80000ed28783b */ /* 0x000ea20000004200 */
[----:B------:R-:W-:-:S02]  /*11bb0*/  FFMA.FTZ R73, R48, c[0x0][0x23c], -R180 ;  /* 0x00008f0030497a23 */ /* 0x000fc400000108b4 */
[----:B------:R-:W-:Y:S01]  /*11bc0*/  FFMA.FTZ R72, R171, c[0x0][0x23c], -R180 ;  /* 0x00008f00ab487a23 */ /* 0x000fe200000108b4 */
[----:B------:R-:W-:Y:S01]  /*11bd0*/  MUFU.EX2 R75, R75 ;  /* 0x0000004b004b7308 */ /* 0x000fe20000000800 */
[----:B------:R-:W-:Y:S02]  /*11be0*/  FFMA.FTZ R79, R87, c[0x0][0x23c], -R130 ;  /* 0x00008f00574f7a23 */ /* 0x000fe40000010882 */
[----:B------:R-:W-:Y:S01]  /*11bf0*/  HMMA.16816.F32 R16, R64, R46, R16 ;  /* 0x0000002e4010723c */ /* 0x000fe20000001810 */
[----:B------:R-:W4:Y:S01]  /*11c00*/  LDSM.16.MT88.4 R44, [R235+0xf800] ;  /* 0x00f80000eb2c783b */ /* 0x000f220000004200 */
[----:B------:R-:W-:Y:S02]  /*11c10*/  FADD.FTZ R87, R3, R148 ;  /* 0x0000009403577221 */ /* 0x000fe40000010000 */
[----:B------:R-:W-:Y:S01]  /*11c20*/  FFMA.FTZ R74, R125, c[0x0][0x23c], -R180 ;  /* 0x00008f007d4a7a23 */ /* 0x000fe200000108b4 */
[----:B------:R-:W5:Y:S01]  /*11c30*/  MUFU.EX2 R73, R73 ;  /* 0x0000004900497308 */ /* 0x000f620000000800 */
[----:B------:R-:W-:-:S02]  /*11c40*/  FADD.FTZ R76, R150, R87 ;  /* 0x00000057964c7221 */ /* 0x000fc40000010000 */
[----:B-1----:R-:W-:Y:S02]  /*11c50*/  HMMA.16816.F32 R24, R64, R56, R24 ;  /* 0x000000384018723c */ /* 0x002fe40000001818 */
[----:B------:R-:W-:-:S03]  /*11c60*/  FADD.FTZ R76, R151, R76 ;  /* 0x0000004c974c7221 */ /* 0x000fc60000010000 */
[----:B------:R-:W1:Y:S01]  /*11c70*/  MUFU.EX2 R72, R72 ;  /* 0x0000004800487308 */ /* 0x000e620000000800 */
[----:B------:R-:W-:Y:S02]  /*11c80*/  FADD.FTZ R155, R155, R76 ;  /* 0x0000004c9b9b7221 */ /* 0x000fe40000010000 */
[C---:B------:R-:W-:Y:S01]  /*11c90*/  HMMA.16816.F32 R4, R64.reuse, R58, R4 ;  /* 0x0000003a4004723c */ /* 0x040fe20000001804 */
[--C-:B------:R-:W-:Y:S02]  /*11ca0*/  FFMA.FTZ R56, R169, c[0x0][0x23c], -R130.reuse ;  /* 0x00008f00a9387a23 */ /* 0x100fe40000010882 */
[--C-:B------:R-:W-:Y:S02]  /*11cb0*/  FFMA.FTZ R57, R50, c[0x0][0x23c], -R130.reuse ;  /* 0x00008f0032397a23 */ /* 0x100fe40000010882 */
[----:B------:R-:W-:Y:S01]  /*11cc0*/  LDSM.16.MT88.4 R48, [R233+0xf800] ;  /* 0x00f80000e930783b */ /* 0x000fe20000004200 */
[----:B------:R-:W-:Y:S01]  /*11cd0*/  MUFU.EX2 R79, R79 ;  /* 0x0000004f004f7308 */ /* 0x000fe20000000800 */
[--C-:B------:R-:W-:Y:S01]  /*11ce0*/  FFMA.FTZ R58, R173, c[0x0][0x23c], -R130.reuse ;  /* 0x00008f00ad3a7a23 */ /* 0x100fe20000010882 */
[----:B---3--:R-:W-:Y:S01]  /*11cf0*/  HMMA.16816.F32 R32, R64, R28, R32 ;  /* 0x0000001c4020723c */ /* 0x008fe20000001820 */
[----:B------:R-:W-:Y:S01]  /*11d00*/  FFMA.FTZ R59, R36, c[0x0][0x23c], -R130 ;  /* 0x00008f00243b7a23 */ /* 0x000fe20000010882 */
[----:B-----5:R-:W-:Y:S01]  /*11d10*/  F2FP.PACK_AB R36, R73, R52 ;  /* 0x000000344924723e */ /* 0x020fe200000000ff */
[----:B------:R-:W-:Y:S01]  /*11d20*/  FADD.FTZ R158, R158, R155 ;  /* 0x0000009b9e9e7221 */ /* 0x000fe20000010000 */
[----:B-1----:R-:W-:-:S02]  /*11d30*/  F2FP.PACK_AB R38, R75, R72 ;  /* 0x000000484b26723e */ /* 0x002fc400000000ff */
[----:B------:R-:W-:Y:S01]  /*11d40*/  MUFU.EX2 R56, R56 ;  /* 0x0000003800387308 */ /* 0x000fe20000000800 */
[----:B------:R-:W-:Y:S01]  /*11d50*/  FADD.FTZ R157, R157, R158 ;  /* 0x0000009e9d9d7221 */ /* 0x000fe20000010000 */
[C---:B------:R-:W-:Y:S01]  /*11d60*/  HMMA.16816.F32 R20, R64.reuse, R30, R20 ;  /* 0x0000001e4014723c */ /* 0x040fe20000001814 */
[----:B------:R-:W1:Y:S01]  /*11d70*/  LDSM.16.MT88.4 R28, [R234+0xf800] ;  /* 0x00f80000ea1c783b */ /* 0x000e620000004200 */
[--C-:B------:R-:W-:Y:S02]  /*11d80*/  FFMA.FTZ R76, R115, c[0x0][0x23c], -R130.reuse ;  /* 0x00008f00734c7a23 */ /* 0x100fe40000010882 */
[----:B------:R-:W-:Y:S02]  /*11d90*/  FADD.FTZ R160, R160, R157 ;  /* 0x0000009da0a07221 */ /* 0x000fe40000010000 */
[----:B------:R-:W3:Y:S02]  /*11da0*/  MUFU.EX2 R57, R57 ;  /* 0x0000003900397308 */ /* 0x000ee40000000800 */
[C---:B------:R-:W-:Y:S06]  /*11db0*/  HMMA.16816.F32 R60, R64.reuse, R68, R60 ;  /* 0x00000044403c723c */ /* 0x040fec000000183c */
[----:B------:R-:W-:Y:S01]  /*11dc0*/  MUFU.EX2 R58, R58 ;  /* 0x0000003a003a7308 */ /* 0x000fe20000000800 */
[--C-:B------:R-:W-:Y:S01]  /*11dd0*/  FFMA.FTZ R69, R85, c[0x0][0x23c], -R130.reuse ;  /* 0x00008f0055457a23 */ /* 0x100fe20000010882 */
[----:B------:R-:W-:Y:S01]  /*11de0*/  HMMA.16816.F32 R8, R64, R70, R8 ;  /* 0x000000464008723c */ /* 0x000fe20000001808 */
[----:B------:R-:W-:-:S02]  /*11df0*/  FFMA.FTZ R68, R174, c[0x0][0x23c], -R130 ;  /* 0x00008f00ae447a23 */ /* 0x000fc40000010882 */
[----:B------:R-:W-:-:S03]  /*11e00*/  FFMA.FTZ R85, R129, c[0x0][0x23c], -R180 ;  /* 0x00008f0081557a23 */ /* 0x000fc600000108b4 */
[----:B------:R-:W5:Y:S01]  /*11e10*/  MUFU.EX2 R59, R59 ;  /* 0x0000003b003b7308 */ /* 0x000f620000000800 */
[----:B---3--:R-:W-:Y:S01]  /*11e20*/  F2FP.PACK_AB R37, R57, R56 ;  /* 0x000000383925723e */ /* 0x008fe200000000ff */
[--C-:B------:R-:W-:Y:S02]  /*11e30*/  FFMA.FTZ R65, R54, c[0x0][0x23c], -R180.reuse ;  /* 0x00008f0036417a23 */ /* 0x100fe400000108b4 */
[--C-:B------:R-:W-:Y:S02]  /*11e40*/  FFMA.FTZ R54, R172, c[0x0][0x23c], -R180.reuse ;  /* 0x00008f00ac367a23 */ /* 0x100fe400000108b4 */
[----:B------:R-:W-:Y:S02]  /*11e50*/  FFMA.FTZ R67, R98, c[0x0][0x23c], -R180 ;  /* 0x00008f0062437a23 */ /* 0x000fe400000108b4 */
[--C-:B------:R-:W-:Y:S01]  /*11e60*/  FFMA.FTZ R66, R178, c[0x0][0x23c], -R130.reuse ;  /* 0x00008f00b2427a23 */ /* 0x100fe20000010882 */
[----:B------:R-:W-:Y:S01]  /*11e70*/  MUFU.EX2 R64, R175 ;  /* 0x000000af00407308 */ /* 0x000fe20000000800 */
[----:B------:R-:W-:-:S02]  /*11e80*/  FFMA.FTZ R71, R101, c[0x0][0x23c], -R130 ;  /* 0x00008f0065477a23 */ /* 0x000fc40000010882 */
[----:B------:R-:W-:Y:S01]  /*11e90*/  FFMA.FTZ R70, R114, c[0x0][0x23c], -R180 ;  /* 0x00008f0072467a23 */ /* 0x000fe200000108b4 */
[----:B-----5:R-:W-:-:S04]  /*11ea0*/  F2FP.PACK_AB R39, R59, R58 ;  /* 0x0000003a3b27723e */ /* 0x020fc800000000ff */
[----:B------:R-:W3:Y:S03]  /*11eb0*/  MUFU.EX2 R65, R65 ;  /* 0x0000004100417308 */ /* 0x000ee60000000800 */
[C---:B--2---:R-:W-:Y:S05]  /*11ec0*/  HMMA.16816.F32 R12, R36.reuse, R40, R12 ;  /* 0x00000028240c723c */ /* 0x044fea000000180c */
[----:B------:R-:W-:Y:S03]  /*11ed0*/  MUFU.EX2 R54, R54 ;  /* 0x0000003600367308 */ /* 0x000fe60000000800 */
[C---:B------:R-:W-:Y:S01]  /*11ee0*/  HMMA.16816.F32 R16, R36.reuse, R42, R16 ;  /* 0x0000002a2410723c */ /* 0x040fe20000001810 */
[----:B------:R-:W2:Y:S04]  /*11ef0*/  LDSM.16.MT88.4 R40, [R237+0x10000] ;  /* 0x01000000ed28783b */ /* 0x000ea80000004200 */
[----:B------:R-:W-:Y:S03]  /*11f00*/  MUFU.EX2 R67, R67 ;  /* 0x0000004300437308 */ /* 0x000fe60000000800 */
[C---:B----4-:R-:W-:Y:S05]  /*11f10*/  HMMA.16816.F32 R24, R36.reuse, R44, R24 ;  /* 0x0000002c2418723c */ /* 0x050fea0000001818 */
[----:B------:R-:W-:Y:S03]  /*11f20*/  MUFU.EX2 R66, R66 ;  /* 0x0000004200427308 */ /* 0x000fe60000000800 */
[C---:B------:R-:W-:Y:S01]  /*11f30*/  HMMA.16816.F32 R4, R36.reuse, R46, R4 ;  /* 0x0000002e2404723c */ /* 0x040fe20000001804 */
[----:B------:R-:W4:Y:S04]  /*11f40*/  LDSM.16.MT88.4 R44, [R235+0x10000] ;  /* 0x01000000eb2c783b */ /* 0x000f280000004200 */
[----:B------:R-:W5:Y:S03]  /*11f50*/  MUFU.EX2 R69, R69 ;  /* 0x0000004500457308 */ /* 0x000f660000000800 */
[C---:B-1----:R-:W-:Y:S05]  /*11f60*/  HMMA.16816.F32 R32, R36.reuse, R28, R32 ;  /* 0x0000001c2420723c */ /* 0x042fea0000001820 */
[----:B------:R-:W-:Y:S03]  /*11f70*/  MUFU.EX2 R68, R68 ;  /* 0x0000004400447308 */ /* 0x000fe60000000800 */
[C---:B------:R-:W-:Y:S01]  /*11f80*/  HMMA.16816.F32 R20, R36.reuse, R30, R20 ;  /* 0x0000001e2414723c */ /* 0x040fe20000001814 */
[----:B------:R-:W1:Y:S04]  /*11f90*/  LDSM.16.MT88.4 R28, [R234+0x10000] ;  /* 0x01000000ea1c783b */ /* 0x000e680000004200 */
[----:B------:R-:W2:Y:S03]  /*11fa0*/  MUFU.EX2 R71, R71 ;  /* 0x0000004700477308 */ /* 0x000ea60000000800 */
[C---:B------:R-:W-:Y:S05]  /*11fb0*/  HMMA.16816.F32 R60, R36.reuse, R48, R60 ;  /* 0x00000030243c723c */ /* 0x040fea000000183c */
[----:B------:R-:W-:Y:S02]  /*11fc0*/  MUFU.EX2 R70, R70 ;  /* 0x0000004600467308 */ /* 0x000fe40000000800 */
[--C-:B------:R-:W-:Y:S01]  /*11fd0*/  FFMA.FTZ R48, R168, c[0x0][0x23c], -R180.reuse ;  /* 0x00008f00a8307a23 */ /* 0x100fe200000108b4 */
[----:B------:R-:W-:Y:S01]  /*11fe0*/  HMMA.16816.F32 R8, R36, R50, R8 ;  /* 0x000000322408723c */ /* 0x000fe20000001808 */
[----:B------:R-:W-:-:S04]  /*11ff0*/  FFMA.FTZ R49, R105, c[0x0][0x23c], -R180 ;  /* 0x00008f0069317a23 */ /* 0x000fc800000108b4 */
[----:B------:R-:W-:Y:S02]  /*12000*/  MUFU.EX2 R85, R85 ;  /* 0x0000005500557308 */ /* 0x000fe40000000800 */
[----:B---3--:R-:W-:Y:S01]  /*12010*/  F2FP.PACK_AB R36, R65, R64 ;  /* 0x000000404124723e */ /* 0x008fe200000000ff */
[--C-:B------:R-:W-:Y:S01]  /*12020*/  FFMA.FTZ R50, R164, c[0x0][0x23c], -R180.reuse ;  /* 0x00008f00a4327a23 */ /* 0x100fe200000108b4 */
[----:B-----5:R-:W-:Y:S01]  /*12030*/  F2FP.PACK_AB R37, R69, R66 ;  /* 0x000000424525723e */ /* 0x020fe200000000ff */
[----:B------:R-:W-:Y:S01]  /*12040*/  FFMA.FTZ R51, R111, c[0x0][0x23c], -R180 ;  /* 0x00008f006f337a23 */ /* 0x000fe200000108b4 */
[----:B------:R-:W-:Y:S02]  /*12050*/  F2FP.PACK_AB R38, R67, R54 ;  /* 0x000000364326723e */ /* 0x000fe400000000ff */
[----:B------:R-:W-:Y:S01]  /*12060*/  MUFU.EX2 R48, R48 ;  /* 0x0000003000307308 */ /* 0x000fe20000000800 */
[----:B--2---:R-:W-:-:S07]  /*12070*/  F2FP.PACK_AB R39, R71, R68 ;  /* 0x000000444727723e */ /* 0x004fce00000000ff */
[C---:B------:R-:W-:Y:S01]  /*12080*/  HMMA.16816.F32 R12, R36.reuse, R40, R12 ;  /* 0x00000028240c723c */ /* 0x040fe2000000180c */
[----:B------:R-:W2:Y:S07]  /*12090*/  MUFU.EX2 R49, R49 ;  /* 0x0000003100317308 */ /* 0x000eae0000000800 */
[C---:B------:R-:W-:Y:S01]  /*120a0*/  HMMA.16816.F32 R16, R36.reuse, R42, R16 ;  /* 0x0000002a2410723c */ /* 0x040fe20000001810 */
[----:B------:R-:W3:Y:S01]  /*120b0*/  LDSM.16.MT88.4 R40, [R233+0x10000] ;  /* 0x01000000e928783b */ /* 0x000ee20000004200 */
[----:B------:R-:W-:Y:S06]  /*120c0*/  MUFU.EX2 R50, R50 ;  /* 0x0000003200327308 */ /* 0x000fec0000000800 */
[C---:B----4-:R-:W-:Y:S02]  /*120d0*/  HMMA.16816.F32 R24, R36.reuse, R44, R24 ;  /* 0x0000002c2418723c */ /* 0x050fe40000001818 */
[----:B------:R-:W4:Y:S06]  /*120e0*/  MUFU.EX2 R51, R51 ;  /* 0x0000003300337308 */ /* 0x000f2c0000000800 */
[C---:B------:R-:W-:Y:S01]  /*120f0*/  HMMA.16816.F32 R4, R36.reuse, R46, R4 ;  /* 0x0000002e2404723c */ /* 0x040fe20000001804 */
[----:B------:R-:W5:Y:S01]  /*12100*/  LDSM.16.MT88.4 R44, [R237+0x10800] ;  /* 0x01080000ed2c783b */ /* 0x000f620000004200 */
[----:B------:R-:W-:Y:S06]  /*12110*/  MUFU.EX2 R3, R121 ;  /* 0x0000007900037308 */ /* 0x000fec0000000800 */
[C---:B-1----:R-:W-:Y:S02]  /*12120*/  HMMA.16816.F32 R32, R36.reuse, R28, R32 ;  /* 0x0000001c2420723c */ /* 0x042fe40000001820 */
[----:B------:R-:W-:Y:S06]  /*12130*/  MUFU.EX2 R74, R74 ;  /* 0x0000004a004a7308 */ /* 0x000fec0000000800 */
[C---:B------:R-:W-:Y:S01]  /*12140*/  HMMA.16816.F32 R20, R36.reuse, R30, R20 ;  /* 0x0000001e2414723c */ /* 0x040fe20000001814 */
[----:B------:R-:W1:Y:S01]  /*12150*/  LDSM.16.MT88.4 R28, [R235+0x10800] ;  /* 0x01080000eb1c783b */ /* 0x000e620000004200 */
[----:B------:R-:W-:Y:S06]  /*12160*/  MUFU.EX2 R76, R76 ;  /* 0x0000004c004c7308 */ /* 0x000fec0000000800 */
[C---:B---3--:R-:W-:Y:S07]  /*12170*/  HMMA.16816.F32 R60, R36.reuse, R40, R60 ;  /* 0x00000028243c723c */ /* 0x048fee000000183c */
[----:B--2---:R-:W-:Y:S01]  /*12180*/  F2FP.PACK_AB R40, R49, R48 ;  /* 0x000000303128723e */ /* 0x004fe200000000ff */
[----:B------:R-:W-:Y:S01]  /*12190*/  HMMA.16816.F32 R8, R36, R42, R8 ;  /* 0x0000002a2408723c */ /* 0x000fe20000001808 */
[----:B------:R-:W-:Y:S01]  /*121a0*/  F2FP.PACK_AB R41, R77, R2 ;  /* 0x000000024d29723e */ /* 0x000fe200000000ff */
[----:B------:R-:W2:Y:S05]  /*121b0*/  LDSM.16.MT88.4 R36, [R234+0x10800] ;  /* 0x01080000ea24783b */ /* 0x000eaa0000004200 */
[----:B----4-:R-:W-:-:S02]  /*121c0*/  F2FP.PACK_AB R42, R51, R50 ;  /* 0x00000032332a723e */ /* 0x010fc400000000ff */
[----:B------:R-:W-:-:S07]  /*121d0*/  F2FP.PACK_AB R43, R79, R0 ;  /* 0x000000004f2b723e */ /* 0x000fce00000000ff */
[C---:B-----5:R-:W-:Y:S07]  /*121e0*/  HMMA.16816.F32 R12, R40.reuse, R44, R12 ;  /* 0x0000002c280c723c */ /* 0x060fee000000180c */
[----:B------:R-:W-:Y:S01]  /*121f0*/  FADD.FTZ R45, R147, R138 ;  /* 0x0000008a932d7221 */ /* 0x000fe20000010000 */
[----:B------:R-:W-:Y:S01]  /*12200*/  HMMA.16816.F32 R16, R40, R46, R16 ;  /* 0x0000002e2810723c */ /* 0x000fe20000001810 */
[----:B------:R-:W-:Y:S02]  /*12210*/  LDSM.16.MT88.4 R136, [R235+0x11800] ;  /* 0x01180000eb88783b */ /* 0x000fe40000004200 */
[----:B------:R-:W-:-:S04]  /*12220*/  FADD.FTZ R45, R144, R45 ;  /* 0x0000002d902d7221 */ /* 0x000fc80000010000 */
[----:B------:R-:W-:Y:S01]  /*12230*/  FADD.FTZ R146, R146, R45 ;  /* 0x0000002d92927221 */ /* 0x000fe20000010000 */
[----:B-1----:R-:W-:Y:S01]  /*12240*/  HMMA.16816.F32 R24, R40, R28, R24 ;  /* 0x0000001c2818723c */ /* 0x002fe20000001818 */
[----:B------:R-:W1:Y:S02]  /*12250*/  LDSM.16.MT88.4 R44, [R233+0x10800] ;  /* 0x01080000e92c783b */ /* 0x000e640000004200 */
[----:B------:R-:W-:-:S04]  /*12260*/  FADD.FTZ R149, R149, R146 ;  /* 0x0000009295957221 */ /* 0x000fc80000010000 */
[----:B------:R-:W-:Y:S01]  /*12270*/  FADD.FTZ R152, R152, R149 ;  /* 0x0000009598987221 */ /* 0x000fe20000010000 */
[----:B------:R-:W-:Y:S01]  /*12280*/  HMMA.16816.F32 R4, R40, R30, R4 ;  /* 0x0000001e2804723c */ /* 0x000fe20000001804 */
[----:B------:R-:W3:Y:S02]  /*12290*/  LDSM.16.MT88.4 R28, [R237+0x11000] ;  /* 0x01100000ed1c783b */ /* 0x000ee40000004200 */
[----:B------:R-:W-:-:S04]  /*122a0*/  FADD.FTZ R153, R153, R152 ;  /* 0x0000009899997221 */ /* 0x000fc80000010000 */
[----:B------:R-:W-:Y:S01]  /*122b0*/  FADD.FTZ R78, R154, R153 ;  /* 0x000000999a4e7221 */ /* 0x000fe20000010000 */
[C---:B--2---:R-:W-:Y:S03]  /*122c0*/  HMMA.16816.F32 R32, R40.reuse, R36, R32 ;  /* 0x000000242820723c */ /* 0x044fe60000001820 */
[----:B------:R-:W-:Y:S02]  /*122d0*/  FADD.FTZ R78, R53, R78 ;  /* 0x0000004e354e7221 */ /* 0x000fe40000010000 */
[----:B------:R-:W2:Y:S02]  /*122e0*/  MUFU.EX2 R53, R131 ;  /* 0x0000008300357308 */ /* 0x000ea40000000800 */
[----:B------:R-:W-:Y:S01]  /*122f0*/  FADD.FTZ R37, R163, R160 ;  /* 0x000000a0a3257221 */ /* 0x000fe20000010000 */
[----:B------:R-:W-:Y:S01]  /*12300*/  HMMA.16816.F32 R20, R40, R38, R20 ;  /* 0x000000262814723c */ /* 0x000fe20000001814 */
[----:B------:R-:W-:-:S02]  /*12310*/  FADD.FTZ R55, R55, R78 ;  /* 0x0000004e37377221 */ /* 0x000fc40000010000 */
[----:B------:R-:W-:Y:S02]  /*12320*/  FADD.FTZ R37, R188, R37 ;  /* 0x00000025bc257221 */ /* 0x000fe40000010000 */
[----:B------:R-:W-:Y:S02]  /*12330*/  FFMA.FTZ R78, R127, c[0x0][0x23c], -R130 ;  /* 0x00008f007f4e7a23 */ /* 0x000fe40000010882 */
[----:B------:R-:W-:Y:S02]  /*12340*/  FADD.FTZ R162, R162, R55 ;  /* 0x00000037a2a27221 */ /* 0x000fe40000010000 */
[----:B------:R-:W-:Y:S01]  /*12350*/  FADD.FTZ R98, R190, R37 ;  /* 0x00000025be627221 */ /* 0x000fe20000010000 */
[----:B------:R-:W-:Y:S01]  /*12360*/  MUFU.EX2 R55, R126 ;  /* 0x0000007e00377308 */ /* 0x000fe20000000800 */
[----:B------:R-:W-:Y:S01]  /*12370*/  FADD.FTZ R87, R159, R162 ;  /* 0x000000a29f577221 */ /* 0x000fe20000010000 */
[----:B------:R-:W4:Y:S01]  /*12380*/  LDSM.16.MT88.4 R36, [R235+0x11000] ;  /* 0x01100000eb24783b */ /* 0x000f220000004200 */
[----:B------:R-:W-:-:S02]  /*12390*/  FADD.FTZ R98, R193, R98 ;  /* 0x00000062c1627221 */ /* 0x000fc40000010000 */
[----:B------:R-:W-:Y:S01]  /*123a0*/  FADD.FTZ R87, R186, R87 ;  /* 0x00000057ba577221 */ /* 0x000fe20000010000 */
[----:B------:R-:W-:Y:S01]  /*123b0*/  LDSM.16.MT88.4 R156, [R237+0x11800] ;  /* 0x01180000ed9c783b */ /* 0x000fe20000004200 */
[C---:B-1----:R-:W-:Y:S01]  /*123c0*/  HMMA.16816.F32 R60, R40.reuse, R44, R60 ;  /* 0x0000002c283c723c */ /* 0x042fe2000000183c */
[----:B------:R-:W1:Y:S01]  /*123d0*/  MUFU.EX2 R78, R78 ;  /* 0x0000004e004e7308 */ /* 0x000e620000000800 */
[----:B------:R-:W-:Y:S02]  /*123e0*/  FADD.FTZ R187, R187, R98 ;  /* 0x00000062bbbb7221 */ /* 0x000fe40000010000 */
[----:B------:R-:W-:Y:S02]  /*123f0*/  FFMA.FTZ R98, R113, c[0x0][0x23c], -R180 ;  /* 0x00008f0071627a23 */ /* 0x000fe400000108b4 */
[----:B------:R-:W-:Y:S01]  /*12400*/  FADD.FTZ R196, R196, R187 ;  /* 0x000000bbc4c47221 */ /* 0x000fe20000010000 */
[----:B--2---:R-:W-:Y:S01]  /*12410*/  F2FP.PACK_AB R45, R53, R76 ;  /* 0x0000004c352d723e */ /* 0x004fe200000000ff */
[----:B------:R-:W-:Y:S01]  /*12420*/  FADD.FTZ R44, R192, R87 ;  /* 0x00000057c02c7221 */ /* 0x000fe20000010000 */
[----:B------:R-:W-:Y:S01]  /*12430*/  HMMA.16816.F32 R8, R40, R46, R8 ;  /* 0x0000002e2808723c */ /* 0x000fe20000001808 */
[----:B------:R-:W-:Y:S01]  /*12440*/  FADD.FTZ R189, R189, R196 ;  /* 0x000000c4bdbd7221 */ /* 0x000fe20000010000 */
[----:B------:R-:W2:Y:S01]  /*12450*/  LDSM.16.MT88.4 R40, [R234+0x11000] ;  /* 0x01100000ea28783b */ /* 0x000ea20000004200 */
[----:B------:R-:W-:Y:S01]  /*12460*/  FADD.FTZ R44, R195, R44 ;  /* 0x0000002cc32c7221 */ /* 0x000fe20000010000 */
[----:B------:R-:W-:Y:S01]  /*12470*/  MUFU.EX2 R98, R98 ;  /* 0x0000006200627308 */ /* 0x000fe20000000800 */
[----:B------:R-:W-:-:S02]  /*12480*/  FADD.FTZ R198, R198, R189 ;  /* 0x000000bdc6c67221 */ /* 0x000fc40000010000 */
[----:B------:R-:W-:Y:S01]  /*12490*/  FADD.FTZ R191, R191, R44 ;  /* 0x0000002cbfbf7221 */ /* 0x000fe20000010000 */
[----:B------:R-:W-:Y:S01]  /*124a0*/  F2FP.PACK_AB R44, R85, R70 ;  /* 0x00000046552c723e */ /* 0x000fe200000000ff */
[----:B------:R-:W-:Y:S01]  /*124b0*/  FFMA.FTZ R87, R120, c[0x0][0x23c], -R180 ;  /* 0x00008f0078577a23 */ /* 0x000fe200000108b4 */
[----:B------:R-:W-:Y:S01]  /*124c0*/  F2FP.PACK_AB R46, R74, R3 ;  /* 0x000000034a2e723e */ /* 0x000fe200000000ff */
[----:B------:R-:W-:Y:S01]  /*124d0*/  FADD.FTZ R194, R194, R191 ;  /* 0x000000bfc2c27221 */ /* 0x000fe20000010000 */
[----:B-1----:R-:W-:-:S03]  /*124e0*/  F2FP.PACK_AB R47, R78, R55 ;  /* 0x000000374e2f723e */ /* 0x002fc600000000ff */
[----:B------:R-:W-:Y:S01]  /*124f0*/  FADD.FTZ R197, R197, R194 ;  /* 0x000000c2c5c57221 */ /* 0x000fe20000010000 */
[----:B------:R-:W1:Y:S03]  /*12500*/  MUFU.EX2 R87, R87 ;  /* 0x0000005700577308 */ /* 0x000e660000000800 */
[----:B---3--:R-:W-:Y:S01]  /*12510*/  HMMA.16816.F32 R12, R44, R28, R12 ;  /* 0x0000001c2c0c723c */ /* 0x008fe2000000180c */
[----:B------:R-:W-:-:S06]  /*12520*/  FADD.FTZ R202, R202, R197 ;  /* 0x000000c5caca7221 */ /* 0x000fcc0000010000 */
[----:B------:R-:W-:Y:S01]  /*12530*/  FADD.FTZ R29, R91, R198 ;  /* 0x000000c65b1d7221 */ /* 0x000fe20000010000 */
[C---:B----4-:R-:W-:Y:S01]  /*12540*/  HMMA.16816.F32 R24, R44.reuse, R36, R24 ;  /* 0x000000242c18723c */ /* 0x050fe20000001818 */
[----:B------:R-:W-:Y:S02]  /*12550*/  FADD.FTZ R91, R199, R202 ;  /* 0x000000cac75b7221 */ /* 0x000fe40000010000 */
[----:B------:R-:W-:Y:S02]  /*12560*/  FADD.FTZ R29, R206, R29 ;  /* 0x0000001dce1d7221 */ /* 0x000fe40000010000 */
[----:B------:R-:W-:Y:S01]  /*12570*/  FADD.FTZ R91, R204, R91 ;  /* 0x0000005bcc5b7221 */ /* 0x000fe20000010000 */
[----:B-1----:R-:W-:Y:S01]  /*12580*/  F2FP.PACK_AB R148, R98, R87 ;  /* 0x000000576294723e */ /* 0x002fe200000000ff */
[----:B------:R-:W-:Y:S01]  /*12590*/  FADD.FTZ R84, R84, R29 ;  /* 0x0000001d54547221 */ /* 0x000fe20000010000 */
[----:B------:R-:W-:Y:S01]  /*125a0*/  HMMA.16816.F32 R4, R44, R38, R4 ;  /* 0x000000262c04723c */ /* 0x000fe20000001804 */
[----:B------:R-:W-:-:S02]  /*125b0*/  FADD.FTZ R94, R94, R91 ;  /* 0x0000005b5e5e7221 */ /* 0x000fc40000010000 */
[----:B------:R-:W-:Y:S02]  /*125c0*/  FADD.FTZ R89, R89, R84 ;  /* 0x0000005459597221 */ /* 0x000fe40000010000 */
[----:B------:R-:W-:Y:S01]  /*125d0*/  FADD.FTZ R203, R203, R94 ;  /* 0x0000005ecbcb7221 */ /* 0x000fe20000010000 */
[----:B------:R-:W-:Y:S01]  /*125e0*/  MUFU.EX2 R84, R116 ;  /* 0x0000007400547308 */ /* 0x000fe20000000800 */
[----:B------:R-:W-:Y:S01]  /*125f0*/  FADD.FTZ R36, R88, R89 ;  /* 0x0000005958247221 */ /* 0x000fe20000010000 */
[----:B--2---:R-:W-:Y:S01]  /*12600*/  HMMA.16816.F32 R32, R44, R40, R32 ;  /* 0x000000282c20723c */ /* 0x004fe20000001820 */
[----:B------:R-:W-:Y:S02]  /*12610*/  FADD.FTZ R96, R96, R203 ;  /* 0x000000cb60607221 */ /* 0x000fe40000010000 */
[----:B------:R-:W-:Y:S02]  /*12620*/  FADD.FTZ R36, R95, R36 ;  /* 0x000000245f247221 */ /* 0x000fe40000010000 */
[----:B------:R-:W-:-:S02]  /*12630*/  FADD.FTZ R99, R99, R96 ;  /* 0x0000006063637221 */ /* 0x000fc40000010000 */
[----:B------:R-:W-:Y:S01]  /*12640*/  FADD.FTZ R39, R97, R36 ;  /* 0x0000002461277221 */ /* 0x000fe20000010000 */
[C---:B------:R-:W-:Y:S01]  /*12650*/  HMMA.16816.F32 R16, R44.reuse, R30, R16 ;  /* 0x0000001e2c10723c */ /* 0x040fe20000001810 */
[----:B------:R-:W-:Y:S01]  /*12660*/  FADD.FTZ R100, R100, R99 ;  /* 0x0000006364647221 */ /* 0x000fe20000010000 */
[----:B------:R-:W1:Y:S01]  /*12670*/  LDSM.16.MT88.4 R28, [R233+0x11000] ;  /* 0x01100000e91c783b */ /* 0x000e620000004200 */
[----:B------:R-:W-:Y:S01]  /*12680*/  FADD.FTZ R39, R90, R39 ;  /* 0x000000275a277221 */ /* 0x000fe20000010000 */
[----:B------:R-:W-:Y:S01]  /*12690*/  MUFU.EX2 R36, R122 ;  /* 0x0000007a00247308 */ /* 0x000fe20000000800 */
[----:B------:R-:W-:Y:S02]  /*126a0*/  FADD.FTZ R205, R205, R100 ;  /* 0x00000064cdcd7221 */ /* 0x000fe40000010000 */
[----:B------:R-:W-:Y:S01]  /*126b0*/  FADD.FTZ R102, R102, R39 ;  /* 0x0000002766667221 */ /* 0x000fe20000010000 */
[----:B------:R-:W-:Y:S01]  /*126c0*/  HMMA.16816.F32 R20, R44, R42, R20 ;  /* 0x0000002a2c14723c */ /* 0x000fe20000001814 */
[----:B------:R-:W-:-:S02]  /*126d0*/  FADD.FTZ R92, R92, R205 ;  /* 0x000000cd5c5c7221 */ /* 0x000fc40000010000 */
[----:B------:R-:W-:Y:S01]  /*126e0*/  FADD.FTZ R102, R93, R102 ;  /* 0x000000665d667221 */ /* 0x000fe20000010000 */
[----:B------:R-:W2:Y:S01]  /*126f0*/  MUFU.EX2 R39, R123 ;  /* 0x0000007b00277308 */ /* 0x000ea20000000800 */
[----:B------:R-:W-:Y:S02]  /*12700*/  FADD.FTZ R207, R207, R92 ;  /* 0x0000005ccfcf7221 */ /* 0x000fe40000010000 */
[----:B------:R-:W-:Y:S02]  /*12710*/  FADD.FTZ R103, R103, R102 ;  /* 0x0000006667677221 */ /* 0x000fe40000010000 */
[----:B------:R-:W-:Y:S02]  /*12720*/  FADD.FTZ R80, R80, R207 ;  /* 0x000000cf50507221 */ /* 0x000fe40000010000 */
[----:B------:R-:W-:Y:S02]  /*12730*/  FADD.FTZ R103, R104, R103 ;  /* 0x0000006768677221 */ /* 0x000fe40000010000 */
[----:B------:R-:W-:-:S02]  /*12740*/  FADD.FTZ R81, R81, R80 ;  /* 0x0000005051517221 */ /* 0x000fc40000010000 */
[----:B------:R-:W-:Y:S02]  /*12750*/  FADD.FTZ R106, R106, R103 ;  /* 0x000000676a6a7221 */ /* 0x000fe40000010000 */
[----:B------:R-:W-:Y:S02]  /*12760*/  FADD.FTZ R82, R82, R81 ;  /* 0x0000005152527221 */ /* 0x000fe40000010000 */
[----:B------:R-:W-:Y:S01]  /*12770*/  FADD.FTZ R107, R107, R106 ;  /* 0x0000006a6b6b7221 */ /* 0x000fe20000010000 */
[----:B--2---:R-:W-:Y:S01]  /*12780*/  F2FP.PACK_AB R149, R39, R36 ;  /* 0x000000242795723e */ /* 0x004fe200000000ff */
[----:B------:R-:W-:Y:S02]  /*12790*/  FADD.FTZ R83, R83, R82 ;  /* 0x0000005253537221 */ /* 0x000fe40000010000 */
[----:B------:R-:W-:Y:S02]  /*127a0*/  FADD.FTZ R86, R86, R107 ;  /* 0x0000006b56567221 */ /* 0x000fe40000010000 */
[----:B------:R-:W-:-:S02]  /*127b0*/  FADD.FTZ R52, R52, R83 ;  /* 0x0000005334347221 */ /* 0x000fc40000010000 */
[----:B------:R-:W-:Y:S02]  /*127c0*/  FADD.FTZ R109, R109, R86 ;  /* 0x000000566d6d7221 */ /* 0x000fe40000010000 */
[----:B------:R-:W-:Y:S02]  /*127d0*/  FADD.FTZ R73, R73, R52 ;  /* 0x0000003449497221 */ /* 0x000fe40000010000 */
[----:B------:R-:W-:Y:S02]  /*127e0*/  FADD.FTZ R56, R56, R109 ;  /* 0x0000006d38387221 */ /* 0x000fe40000010000 */
[----:B------:R-:W-:Y:S01]  /*127f0*/  FADD.FTZ R72, R72, R73 ;  /* 0x0000004948487221 */ /* 0x000fe20000010000 */
[----:B-1----:R-:W-:Y:S01]  /*12800*/  HMMA.16816.F32 R60, R44, R28, R60 ;  /* 0x0000001c2c3c723c */ /* 0x002fe2000000183c */
[----:B------:R-:W-:Y:S02]  /*12810*/  FADD.FTZ R57, R57, R56 ;  /* 0x0000003839397221 */ /* 0x000fe40000010000 */
[----:B------:R-:W-:-:S02]  /*12820*/  FADD.FTZ R75, R75, R72 ;  /* 0x000000484b4b7221 */ /* 0x000fc40000010000 */
[----:B------:R-:W-:Y:S02]  /*12830*/  FADD.FTZ R58, R58, R57 ;  /* 0x000000393a3a7221 */ /* 0x000fe40000010000 */
[----:B------:R-:W-:Y:S01]  /*12840*/  FFMA.FTZ R37, R117, c[0x0][0x23c], -R180 ;  /* 0x00008f0075257a23 */ /* 0x000fe200000108b4 */
[----:B------:R-:W-:Y:S01]  /*12850*/  HMMA.16816.F32 R8, R44, R30, R8 ;  /* 0x0000001e2c08723c */ /* 0x000fe20000001808 */
[--C-:B------:R-:W-:Y:S02]  /*12860*/  FFMA.FTZ R38, R118, c[0x0][0x23c], -R130.reuse ;  /* 0x00008f0076267a23 */ /* 0x100fe40000010882 */
[----:B------:R-:W-:Y:S02]  /*12870*/  FFMA.FTZ R41, R119, c[0x0][0x23c], -R130 ;  /* 0x00008f0077297a23 */ /* 0x000fe40000010882 */
[----:B------:R-:W-:Y:S01]  /*12880*/  FADD.FTZ R59, R59, R58 ;  /* 0x0000003a3b3b7221 */ /* 0x000fe20000010000 */
[----:B------:R-:W1:Y:S01]  /*12890*/  MUFU.EX2 R37, R37 ;  /* 0x0000002500257308 */ /* 0x000e620000000800 */
[----:B------:R-:W-:-:S02]  /*128a0*/  FADD.FTZ R64, R64, R75 ;  /* 0x0000004b40407221 */ /* 0x000fc40000010000 */
[----:B------:R-:W-:Y:S02]  /*128b0*/  FADD.FTZ R66, R66, R59 ;  /* 0x0000003b42427221 */ /* 0x000fe40000010000 */
        /* <DEDUP_REMOVED lines=21> */
[C---:B------:R-:W-:Y:S01]  /*12a10*/  HMMA.16816.F32 R160, R148.reuse, R156, R12 ;  /* 0x0000009c94a0723c */ /* 0x040fe2000000180c */
[----:B------:R-:W1:Y:S01]  /*12a20*/  LDSM.16.MT88.4 R12, [R233+0x11800] ;  /* 0x01180000e90c783b */ /* 0x000e620000004200 */
[----:B------:R-:W-:Y:S02]  /*12a30*/  FADD.FTZ R2, R53, R2 ;  /* 0x0000000235027221 */ /* 0x000fe40000010000 */
[----:B------:R-:W-:Y:S01]  /*12a40*/  FADD.FTZ R3, R3, R0 ;  /* 0x0000000003037221 */ /* 0x000fe20000010000 */
[----:B------:R-:W-:Y:S01]  /*12a50*/  MOV R0, R182 ;  /* 0x000000b600007202 */ /* 0x000fe20000000f00 */
        /* <DEDUP_REMOVED lines=13> */
[----:B------:R-:W-:-:S03]  /*12b30*/  FADD.FTZ R3, R41, R38 ;  /* 0x0000002629037221 */ /* 0x000fc60000010000 */
[----:B------:R2:W-:Y:S04]  /*12b40*/  STL [R1+0x4], R2 ;  /* 0x0000040201007387 */ /* 0x0005e80000100800 */
[----:B------:R3:W-:Y:S01]  /*12b50*/  STL [R1], R3 ;  /* 0x0000000301007387 */ /* 0x0007e20000100800 */
[C---:B------:R-:W-:Y:S08]  /*12b60*/  HMMA.16816.F32 R136, R148.reuse, R138, R4 ;  /* 0x0000008a9488723c */ /* 0x040ff00000001804 */
[C---:B------:R-:W-:Y:S08]  /*12b70*/  HMMA.16816.F32 R140, R148.reuse, R142, R20 ;  /* 0x0000008e948c723c */ /* 0x040ff00000001814 */
[----:B-1----:R-:W-:Y:S01]  /*12b80*/  HMMA.16816.F32 R144, R148, R12, R60 ;  /* 0x0000000c9490723c */ /* 0x002fe2000000183c */
[----:B--2---:R-:W-:-:S07]  /*12b90*/  MOV R2, R183 ;  /* 0x000000b700027202 */ /* 0x004fce0000000f00 */
[----:B------:R-:W-:Y:S08]  /*12ba0*/  HMMA.16816.F32 R148, R148, R14, R8 ;  /* 0x0000000e9494723c */ /* 0x000ff00000001808 */
.L_x_765:
[----:B---3--:R-:W-:-:S06]  /*12bb0*/  UISETP.GE.AND UP0, UPT, UR17, 0x1, UPT ;  /* 0x000000011100788c */ /* 0x008fcc000bf06270 */
[----:B------:R-:W-:-:S13]  /*12bc0*/  PLOP3.LUT P0, PT, PT, PT, UP0, 0x80, 0x0 ;  /* 0x000000000000781c */ /* 0x000fda0003f0f008 */
[----:B------:R-:W-:Y:S05]  /*12bd0*/  @!P0 BRA `(.L_x_773) ;  /* 0x000062f000008947 */ /* 0x000fea0003800000 */
[----:B------:R-:W-:Y:S01]  /*12be0*/  IMAD.MOV.U32 R250, RZ, RZ, c[0x0][0x1a0] ;  /* 0x00006800fffa7624 */ /* 0x000fe200078e00ff */
[----:B--2---:R-:W-:Y:S01]  /*12bf0*/  MOV R3, R0 ;  /* 0x0000000000037202 */ /* 0x004fe20000000f00 */
[----:B------:R-:W-:Y:S01]  /*12c00*/  IMAD.MOV.U32 R165, RZ, RZ, R2 ;  /* 0x000000ffffa57224 */ /* 0x000fe200078e0002 */
[----:B------:R-:W-:Y:S01]  /*12c10*/  ULDC.64 UR6, c[0x0][0x198] ;  /* 0x0000660000067ab9 */ /* 0x000fe20000000a00 */
[----:B------:R-:W-:Y:S01]  /*12c20*/  IMAD.MOV.U32 R245, RZ, RZ, c[0x0][0x1a4] ;  /* 0x00006900fff57624 */ /* 0x000fe200078e00ff */
[----:B------:R-:W-:Y:S01]  /*12c30*/  LEA R249, -R250, RZ, 0x8 ;  /* 0x000000fffaf97211 */ /* 0x000fe200078e41ff */
[----:B------:R-:W-:Y:S02]  /*12c40*/  ULDC.64 UR8, c[0x0][0x1a0] ;  /* 0x0000680000087ab9 */ /* 0x000fe40000000a00 */
[----:B------:R-:W-:Y:S01]  /*12c50*/  ULDC.64 UR4, c[0x0][0x1a0] ;  /* 0x0000680000047ab9 */ /* 0x000fe20000000a00 */
[----:B------:R-:W-:Y:S02]  /*12c60*/  SHF.R.S32.HI R248, RZ, 0x1f, R249 ;  /* 0x0000001ffff87819 */ /* 0x000fe400000114f9 */
.L_x_777:
[----:B------:R-:W-:Y:S04]  /*12c70*/  DEPBAR.LE SB0, 0x0 ;  /* 0x000080000000791a */ /* 0x000fe80000000000 */
[----:B------:R-:W-:Y:S01]  /*12c80*/  BAR.SYNC.DEFER_BLOCKING 0x0 ;  /* 0x0000000000007b1d */ /* 0x000fe20000010000 */
[----:B------:R-:W-:Y:S01]  /*12c90*/  PLOP3.LUT P0, PT, PT, PT, UP5, 0x80, 0x0 ;  /* 0x000000000000781c */ /* 0x000fe20003f0f058 */
[----:B------:R-:W-:Y:S01]  /*12ca0*/  IMAD.MOV.U32 R56, RZ, RZ, R249 ;  /* 0x000000ffff387224 */ /* 0x000fe200078e00f9 */
[----:B------:R-:W-:Y:S03]  /*12cb0*/  MOV R57, R248 ;  /* 0x000000f800397202 */ /* 0x000fe60000000f00 */
[----:B------:R-:W-:Y:S02]  /*12cc0*/  UMOV UR15, UR4 ;  /* 0x00000004000f7c82 */ /* 0x000fe40008000000 */
[----:B------:R-:W-:Y:S06]  /*12cd0*/  UMOV UR12, UR5 ;  /* 0x00000005000c7c82 */ /* 0x000fec0008000000 */
[----:B------:R-:W-:-:S05]  /*12ce0*/  @!P0 BRA `(.L_x_774) ;  /* 0x0000054000008947 */ /* 0x000fca0003800000 */
[----:B------:R-:W-:Y:S01]  /*12cf0*/  USHF.L.U32 UR28, UR17, 0x8, URZ ;  /* 0x00000008111c7899 */ /* 0x000fe2000800063f */
[----:B------:R-:W-:Y:S01]  /*12d00*/  IABS R0, c[0x0][0x2d0] ;  /* 0x0000b40000007a13 */ /* 0x000fe20000000000 */
[----:B------:R-:W-:Y:S02]  /*12d10*/  UMOV UR30, URZ ;  /* 0x0000003f001e7c82 */ /* 0x000fe40008000000 */
[----:B------:R-:W-:Y:S01]  /*12d20*/  UIADD3 UR15, UR28, -0x100, URZ ;  /* 0xffffff001c0f7890 */ /* 0x000fe2000fffe03f */
[----:B------:R1:W2:Y:S01]  /*12d30*/  R2UR UR12, R0 ;  /* 0x00000000000c73c2 */ /* 0x0002a200000e0000 */
[----:B------:R-:W-:Y:S04]  /*12d40*/  IMAD.U32 R5, RZ, RZ, UR28 ;  /* 0x0000001cff057e24 */ /* 0x000fe8000f8e00ff */
[----:B------:R-:W-:Y:S05]  /*12d50*/  IMAD.U32 R4, RZ, RZ, UR15 ;  /* 0x0000000fff047e24 */ /* 0x000fea000f8e00ff */
[----:B-1----:R-:W-:Y:S01]  /*12d60*/  IABS R0, R4 ;  /* 0x0000000400007213 */ /* 0x002fe20000000000 */
[----:B--2---:R-:W1:Y:S03]  /*12d70*/  I2F.RP R8, UR12 ;  /* 0x0000000c00087d06 */ /* 0x004e660008209400 */
[----:B------:R-:W2:Y:S07]  /*12d80*/  R2UR UR25, R0 ;  /* 0x00000000001973c2 */ /* 0x000eae00000e0000 */
[----:B-1----:R-:W1:Y:S02]  /*12d90*/  MUFU.RCP R2, R8 ;  /* 0x0000000800027308 */ /* 0x002e640000001000 */
[----:B-1----:R-:W-:Y:S02]  /*12da0*/  IADD3 R7, R2, 0xffffffe, RZ ;  /* 0x0ffffffe02077810 */ /* 0x002fe40007ffe0ff */
[----:B------:R-:W-:Y:S06]  /*12db0*/  IABS R2, R5 ;  /* 0x0000000500027213 */ /* 0x000fec0000000000 */
[----:B------:R-:W1:Y:S01]  /*12dc0*/  F2I.FTZ.U32.TRUNC.NTZ R6, R7 ;  /* 0x0000000700067305 */ /* 0x000e62000021f000 */
[----:B------:R-:W3:Y:S08]  /*12dd0*/  R2UR UR27, R2 ;  /* 0x00000000021b73c2 */ /* 0x000ef000000e0000 */
[----:B-1----:R-:W1:Y:S02]  /*12de0*/  R2UR UR31, R6 ;  /* 0x00000000061f73c2 */ /* 0x002e6400000e0000 */
[----:B-1----:R-:W-:Y:S04]  /*12df0*/  UIADD3 UR24, URZ, -UR31, URZ ;  /* 0x8000001f3f187290 */ /* 0x002fe8000fffe03f */
[----:B------:R-:W-:Y:S04]  /*12e00*/  UIMAD UR24, UR24, UR12, URZ ;  /* 0x0000000c181872a4 */ /* 0x000fe8000f8e023f */
[----:B------:R-:W-:Y:S04]  /*12e10*/  UIMAD.WIDE.U32 UR30, UR31, UR24, UR30 ;  /* 0x000000181f1e72a5 */ /* 0x000fe8000f8e001e */
[----:B---3--:R-:W-:Y:S02]  /*12e20*/  UIMAD.WIDE.U32 UR34, UR31, UR27, URZ ;  /* 0x0000001b1f2272a5 */ /* 0x008fe4000f8e003f */
[----:B--2---:R-:W-:Y:S05]  /*12e30*/  UIMAD.WIDE.U32 UR32, UR31, UR25, URZ ;  /* 0x000000191f2072a5 */ /* 0x004fea000f8e003f */
[----:B------:R-:W-:Y:S02]  /*12e40*/  UMOV UR31, UR35 ;  /* 0x00000023001f7c82 */ /* 0x000fe40008000000 */
[----:B------:R-:W-:Y:S02]  /*12e50*/  UMOV UR29, UR33 ;  /* 0x00000021001d7c82 */ /* 0x000fe40008000000 */
[----:B------:R-:W-:Y:S02]  /*12e60*/  UIADD3 UR26, -UR31, URZ, URZ ;  /* 0x0000003f1f1a7290 */ /* 0x000fe4000fffe13f */
[----:B------:R-:W-:Y:S02]  /*12e70*/  UIADD3 UR24, -UR29, URZ, URZ ;  /* 0x0000003f1d187290 */ /* 0x000fe4000fffe13f */
[----:B------:R-:W-:Y:S02]  /*12e80*/  UIMAD UR27, UR12, UR26, UR27 ;  /* 0x0000001a0c1b72a4 */ /* 0x000fe4000f8e021b */
[----:B------:R-:W-:Y:S02]  /*12e90*/  UIMAD UR25, UR12, UR24, UR25 ;  /* 0x000000180c1972a4 */ /* 0x000fe4000f8e0219 */
[----:B------:R-:W-:Y:S02]  /*12ea0*/  UISETP.GT.U32.AND UP2, UPT, UR12, UR27, UPT ;  /* 0x0000001b0c00728c */ /* 0x000fe4000bf44070 */
[----:B------:R-:W-:Y:S02]  /*12eb0*/  UISETP.GT.U32.AND UP0, UPT, UR12, UR25, UPT ;  /* 0x000000190c00728c */ /* 0x000fe4000bf04070 */
[----:B------:R-:W-:Y:S02]  /*12ec0*/  ULDC UR24, c[0x0][0x2d0] ;  /* 0x0000b40000187ab9 */ /* 0x000fe40000000800 */
[----:B------:R-:W-:Y:S02]  /*12ed0*/  ULOP3.LUT UR28, UR28, UR24, URZ, 0x3c, !UPT ;  /* 0x000000181c1c7292 */ /* 0x000fe4000f8e3c3f */
[----:B------:R-:W-:Y:S02]  /*12ee0*/  ULOP3.LUT UR15, UR15, UR24, URZ, 0x3c, !UPT ;  /* 0x000000180f0f7292 */ /* 0x000fe4000f8e3c3f */
[----:B------:R-:W-:Y:S02]  /*12ef0*/  UISETP.GE.AND UP1, UPT, UR28, URZ, UPT ;  /* 0x0000003f1c00728c */ /* 0x000fe4000bf26270 */
[----:B------:R-:W-:Y:S02]  /*12f00*/  @!UP2 UIADD3 UR27, UR27, -UR12, URZ ;  /* 0x8000000c1b1ba290 */ /* 0x000fe4000fffe03f */
[----:B------:R-:W-:Y:S02]  /*12f10*/  @!UP0 UIADD3 UR25, UR25, -UR12, URZ ;  /* 0x8000000c19198290 */ /* 0x000fe4000fffe03f */
[----:B------:R-:W-:Y:S02]  /*12f20*/  UISETP.GE.U32.AND UP4, UPT, UR27, UR12, UPT ;  /* 0x0000000c1b00728c */ /* 0x000fe4000bf86070 */
[----:B------:R-:W-:Y:S02]  /*12f30*/  UISETP.GE.U32.AND UP3, UPT, UR25, UR12, UPT ;  /* 0x0000000c1900728c */ /* 0x000fe4000bf66070 */
[----:B------:R-:W-:Y:S02]  /*12f40*/  @!UP0 UIADD3 UR29, UR29, 0x1, URZ ;  /* 0x000000011d1d8890 */ /* 0x000fe4000fffe03f */
[----:B------:R-:W-:Y:S02]  /*12f50*/  UISETP.GE.AND UP0, UPT, UR15, URZ, UPT ;  /* 0x0000003f0f00728c */ /* 0x000fe4000bf06270 */
[----:B------:R-:W-:Y:S02]  /*12f60*/  @!UP2 UIADD3 UR31, UR31, 0x1, URZ ;  /* 0x000000011f1fa890 */ /* 0x000fe4000fffe03f */
[----:B------:R-:W-:Y:S02]  /*12f70*/  UISETP.NE.AND UP2, UPT, URZ, UR24, UPT ;  /* 0x000000183f00728c */ /* 0x000fe4000bf45270 */
[----:B------:R-:W-:Y:S02]  /*12f80*/  @UP4 UIADD3 UR31, UR31, 0x1, URZ ;  /* 0x000000011f1f4890 */ /* 0x000fe4000fffe03f */
[----:B------:R-:W-:Y:S02]  /*12f90*/  @UP3 UIADD3 UR29, UR29, 0x1, URZ ;  /* 0x000000011d1d3890 */ /* 0x000fe4000fffe03f */
[----:B------:R-:W-:Y:S02]  /*12fa0*/  ULOP3.LUT UR12, URZ, UR24, URZ, 0x33, !UPT ;  /* 0x000000183f0c7292 */ /* 0x000fe4000f8e333f */
[----:B------:R-:W-:Y:S02]  /*12fb0*/  @!UP1 UIADD3 UR31, -UR31, URZ, URZ ;  /* 0x0000003f1f1f9290 */ /* 0x000fe4000fffe13f */
[----:B------:R-:W-:Y:S02]  /*12fc0*/  @!UP0 UIADD3 UR29, -UR29, URZ, URZ ;  /* 0x0000003f1d1d8290 */ /* 0x000fe4000fffe13f */
[----:B------:R-:W-:Y:S02]  /*12fd0*/  USEL UR31, UR12, UR31, !UP2 ;  /* 0x0000001f0c1f7287 */ /* 0x000fe4000d000000 */
[----:B------:R-:W-:Y:S04]  /*12fe0*/  USEL UR12, UR12, UR29, !UP2 ;  /* 0x0000001d0c0c7287 */ /* 0x000fe8000d000000 */
[----:B------:R-:W-:Y:S01]  /*12ff0*/  MOV R2, UR31 ;  /* 0x0000001f00027c02 */ /* 0x000fe20008000f00 */
[----:B------:R-:W-:Y:S01]  /*13000*/  IMAD.U32 R0, RZ, RZ, UR31 ;  /* 0x0000001fff007e24 */ /* 0x000fe2000f8e00ff */
[----:B------:R-:W-:Y:S01]  /*13010*/  MOV R4, UR12 ;  /* 0x0000000c00047c02 */ /* 0x000fe20008000f00 */
[----:B------:R-:W-:Y:S01]  /*13020*/  IMAD.U32 R5, RZ, RZ, UR12 ;  /* 0x0000000cff057e24 */ /* 0x000fe2000f8e00ff */
[----:B------:R-:W-:Y:S01]  /*13030*/  LEA R6, P0, R2, UR18, 0x2 ;  /* 0x0000001202067c11 */ /* 0x000fe2000f8010ff */
[----:B------:R-:W-:Y:S03]  /*13040*/  UIADD3 UR12, UR31, -UR12, URZ ;  /* 0x8000000c1f0c7290 */ /* 0x000fe6000fffe03f */
[----:B------:R-:W1:Y:S01]  /*13050*/  R2UR UR26, R6 ;  /* 0x00000000061a73c2 */ /* 0x000e6200000e0000 */
[----:B------:R-:W-:Y:S01]  /*13060*/  LEA R8, P1, R5, UR18, 0x2 ;  /* 0x0000001205087c11 */ /* 0x000fe2000f8210ff */
[----:B------:R-:W-:Y:S01]  /*13070*/  UIMAD UR24, UR12, UR24, -0x100 ;  /* 0xffffff000c1874a4 */ /* 0x000fe2000f8e0218 */
[----:B------:R-:W-:Y:S02]  /*13080*/  LEA.HI.X.SX32 R7, R0, UR19, 0x2, P0 ;  /* 0x0000001300077c11 */ /* 0x000fe400080f16ff */
[----:B------:R-:W-:Y:S01]  /*13090*/  LEA.HI.X.SX32 R9, R4, UR19, 0x2, P1 ;  /* 0x0000001304097c11 */ /* 0x000fe200088f16ff */
[----:B------:R-:W-:Y:S02]  /*130a0*/  USHF.R.S32.HI UR15, URZ, 0x1f, UR24 ;  /* 0x0000001f3f0f7899 */ /* 0x000fe40008011418 */
[----:B------:R-:W2:Y:S01]  /*130b0*/  R2UR UR27, R7 ;  /* 0x00000000071b73c2 */ /* 0x000ea200000e0000 */
[----:B------:R-:W-:Y:S02]  /*130c0*/  UIMAD UR12, UR9, UR24, URZ ;  /* 0x00000018090c72a4 */ /* 0x000fe4000f8e023f */
[----:B------:R-:W-:Y:S02]  /*130d0*/  UIMAD.WIDE.U32 UR24, UR8, UR24, URZ ;  /* 0x00000018081872a5 */ /* 0x000fe4000f8e003f */
[----:B------:R-:W-:Y:S03]  /*130e0*/  UIMAD UR12, UR15, UR8, UR12 ;  /* 0x000000080f0c72a4 */ /* 0x000fe6000f8e020c */
[----:B------:R-:W3:Y:S01]  /*130f0*/  R2UR UR28, R8 ;  /* 0x00000000081c73c2 */ /* 0x000ee200000e0000 */
[----:B------:R-:W-:Y:S01]  /*13100*/  IMAD.U32 R56, RZ, RZ, UR24 ;  /* 0x00000018ff387e24 */ /* 0x000fe2000f8e00ff */
[----:B------:R-:W-:Y:S01]  /*13110*/  UIADD3 UR12, UR25, UR12, URZ ;  /* 0x0000000c190c7290 */ /* 0x000fe2000fffe03f */
[----:B------:R-:W-:Y:S01]  /*13120*/  MOV R57, UR25 ;  /* 0x0000001900397c02 */ /* 0x000fe20008000f00 */
[----:B------:R-:W-:Y:S01]  /*13130*/  UMOV UR15, UR8 ;  /* 0x00000008000f7c82 */ /* 0x000fe20008000000 */
[----:B-1----:R-:W-:Y:S03]  /*13140*/  IMAD.U32 R12, RZ, RZ, UR26 ;  /* 0x0000001aff0c7e24 */ /* 0x002fe6000f8e00ff */
[----:B------:R-:W1:Y:S01]  /*13150*/  R2UR UR29, R9 ;  /* 0x00000000091d73c2 */ /* 0x000e6200000e0000 */
[----:B------:R-:W-:Y:S01]  /*13160*/  IMAD.U32 R57, RZ, RZ, UR12 ;  /* 0x0000000cff397e24 */ /* 0x000fe2000f8e00ff */
[----:B------:R-:W-:Y:S01]  /*13170*/  UMOV UR12, UR9 ;  /* 0x00000009000c7c82 */ /* 0x000fe20008000000 */
[----:B--2---:R-:W-:Y:S05]  /*13180*/  IMAD.U32 R13, RZ, RZ, UR27 ;  /* 0x0000001bff0d7e24 */ /* 0x004fea000f8e00ff */
[----:B------:R-:W2:Y:S01]  /*13190*/  LDG.E R5, [R12.64] ;  /* 0x000000140c057981 */ /* 0x000ea2000c1e1900 */
[----:B---3--:R-:W-:Y:S01]  /*131a0*/  MOV R10, UR28 ;  /* 0x0000001c000a7c02 */ /* 0x008fe20008000f00 */
[----:B-1----:R-:W-:Y:S05]  /*131b0*/  IMAD.U32 R11, RZ, RZ, UR29 ;  /* 0x0000001dff0b7e24 */ /* 0x002fea000f8e00ff */
[----:B------:R-:W2:Y:S02]  /*131c0*/  LDG.E R0, [R10.64] ;  /* 0x000000140a007981 */ /* 0x000ea4000c1e1900 */
[----:B--2---:R-:W-:Y:S04]  /*131d0*/  IADD3 R0, -R5, R0, RZ ;  /* 0x0000000005007210 */ /* 0x004fe80007ffe1ff */
[----:B------:R-:W-:Y:S01]  /*131e0*/  SHF.R.S32.HI R5, RZ, 0x1f, R0 ;  /* 0x0000001fff057819 */ /* 0x000fe20000011400 */
[C---:B------:R-:W-:Y:S04]  /*131f0*/  IMAD.WIDE.U32 R56, R0.reuse, c[0x0][0x188], R56 ;  /* 0x0000620000387a25 */ /* 0x040fe800078e0038 */
[----:B------:R-:W-:Y:S04]  /*13200*/  IMAD R5, R5, c[0x0][0x188], RZ ;  /* 0x0000620005057a24 */ /* 0x000fe800078e02ff */
[----:B------:R-:W-:Y:S05]  /*13210*/  IMAD R5, R0, c[0x0][0x18c], R5 ;  /* 0x0000630000057a24 */ /* 0x000fea00078e0205 */
[----:B------:R-:W-:Y:S02]  /*13220*/  IADD3 R57, R57, R5, RZ ;  /* 0x0000000539397210 */ /* 0x000fe40007ffe0ff */
.L_x_774:
[----:B------:R-:W-:Y:S01]  /*13230*/  ISETP.GE.AND P0, PT, R246, c[0x0][0x220], PT ;  /* 0x00008800f6007a0c */ /* 0x000fe20003f06270 */
[----:B------:R-:W-:Y:S01]  /*13240*/  UISETP.GE.AND UP0, UPT, UR17, 0x2, UPT ;  /* 0x000000021100788c */ /* 0x000fe2000bf06270 */
[C---:B------:R-:W-:Y:S04]  /*13250*/  LEA R166, P2, R56.reuse, R200, 0x1 ;  /* 0x000000c838a67211 */ /* 0x040fe800078408ff */
[CCC-:B------:R-:W-:Y:S07]  /*13260*/  LEA.HI.X R167, R56.reuse, R201.reuse, R57.reuse, 0x1, P2 ;  /* 0x000000c938a77211 */ /* 0x1c0fee00010f0c39 */
[----:B------:R-:W-:Y:S01]  /*13270*/  @P0 STS.128 [R244+0xa000], RZ ;  /* 0x00a000fff4000388 */ /* 0x000fe20000000c00 */
[----:B------:R-:W-:Y:S01]  /*13280*/  @!P0 IADD3 R61, P1, R56, UR14, RZ ;  /* 0x0000000e383d8c10 */ /* 0x000fe2000ff3e0ff */
[C---:B------:R-:W-:Y:S01]  /*13290*/  @!P0 IMAD.WIDE.U32 R64, R250.reuse, 0x30, R56 ;  /* 0x00000030fa408825 */ /* 0x040fe200078e0038 */
[----:B------:R-:W-:Y:S02]  /*132a0*/  @!P0 LEA R59, P3, R250, R56, 0x5 ;  /* 0x00000038fa3b8211 */ /* 0x000fe400078628ff */
[----:B------:R-:W-:Y:S01]  /*132b0*/  @!PT LDS RZ, [RZ] ;  /* 0x00000000fffff984 */ /* 0x000fe20000000800 */
[----:B------:R-:W-:Y:S01]  /*132c0*/  @!PT LDS RZ, [RZ] ;  /* 0x00000000fffff984 */ /* 0x000fe20000000800 */
[----:B------:R-:W-:Y:S01]  /*132d0*/  @!PT LDS RZ, [RZ] ;  /* 0x00000000fffff984 */ /* 0x000fe20000000800 */
[----:B------:R1:W-:Y:S01]  /*132e0*/  @!P0 LDGSTS.E.BYPASS.LTC128B.128 [R244+0xa000], [R166.64] ;  /* 0x0a000000a6f48fae */ /* 0x0003e2000b901d54 */
[----:B------:R-:W-:Y:S01]  /*132f0*/  @!P0 IADD3.X R0, R57, UR13, RZ, P1, !PT ;  /* 0x0000000d39008c10 */ /* 0x000fe20008ffe4ff */
[----:B------:R-:W-:Y:S01]  /*13300*/  @!P0 IMAD R2, R245, 0x30, RZ ;  /* 0x00000030f5028824 */ /* 0x000fe200078e02ff */
[-C--:B------:R-:W-:Y:S01]  /*13310*/  @!P0 LEA R80, P1, R61, R200.reuse, 0x1 ;  /* 0x000000c83d508211 */ /* 0x080fe200078208ff */
[----:B------:R-:W-:Y:S01]  /*13320*/  @!P0 IMAD R62, R245, 0x50, RZ ;  /* 0x00000050f53e8824 */ /* 0x000fe200078e02ff */
[----:B------:R-:W-:Y:S01]  /*13330*/  @P0 STS.128 [R244+0xa800], RZ ;  /* 0x00a800fff4000388 */ /* 0x000fe20000000c00 */
[-C--:B------:R-:W-:Y:S01]  /*13340*/  @!P0 LEA R78, P4, R59, R200.reuse, 0x1 ;  /* 0x000000c83b4e8211 */ /* 0x080fe200078808ff */
[----:B------:R-:W-:Y:S01]  /*13350*/  @!P0 IMAD.IADD R2, R2, 0x1, R65 ;  /* 0x0000000102028824 */ /* 0x000fe200078e0241 */
[----:B------:R-:W-:Y:S01]  /*13360*/  @!P0 LEA.HI.X R81, R61, R201, R0, 0x1, P1 ;  /* 0x000000c93d518211 */ /* 0x000fe200008f0c00 */
[----:B------:R-:W-:Y:S01]  /*13370*/  @!P0 IMAD.MOV.U32 R88, RZ, RZ, R56 ;  /* 0x000000ffff588224 */ /* 0x000fe200078e0038 */
[----:B------:R-:W-:Y:S01]  /*13380*/  @!P0 LEA.HI.X R0, R250, R57, R245, 0x5, P3 ;  /* 0x00000039fa008211 */ /* 0x000fe200018f2cf5 */
[----:B------:R-:W-:Y:S01]  /*13390*/  @!P0 IMAD.MOV.U32 R89, RZ, RZ, R57 ;  /* 0x000000ffff598224 */ /* 0x000fe200078e0039 */
[----:B------:R-:W-:Y:S01]  /*133a0*/  @!P0 LEA R76, P3, R64, R200, 0x1 ;  /* 0x000000c8404c8211 */ /* 0x000fe200078608ff */
[----:B------:R-:W-:Y:S01]  /*133b0*/  @!PT LDS RZ, [RZ] ;  /* 0x00000000fffff984 */ /* 0x000fe20000000800 */
[----:B------:R-:W-:Y:S01]  /*133c0*/  @!PT LDS RZ, [RZ] ;  /* 0x00000000fffff984 */ /* 0x000fe20000000800 */
[----:B------:R-:W-:Y:S01]  /*133d0*/  @!PT LDS RZ, [RZ] ;  /* 0x00000000fffff984 */ /* 0x000fe20000000800 */
[----:B------:R2:W-:Y:S01]  /*133e0*/  @!P0 LDGSTS.E.BYPASS.LTC128B.128 [R244+0xa800], [R80.64] ;  /* 0x0a80000050f48fae */ /* 0x0005e2000b901d54 */
[-C--:B------:R-:W-:Y:S01]  /*133f0*/  @!P0 LEA.HI.X R79, R59, R201.reuse, R0, 0x1, P4 ;  /* 0x000000c93b4f8211 */ /* 0x080fe200020f0c00 */
[----:B------:R-:W-:Y:S01]  /*13400*/  @!P0 IMAD.WIDE.U32 R88, R250, 0x60, R88 ;  /* 0x00000060fa588825 */ /* 0x000fe200078e0058 */
[----:B------:R-:W-:Y:S02]  /*13410*/  @!P0 LEA.HI.X R77, R64, R201, R2, 0x1, P3 ;  /* 0x000000c9404d8211 */ /* 0x000fe400018f0c02 */
[----:B------:R-:W-:Y:S01]  /*13420*/  @P0 STS.128 [R244+0xb000], RZ ;  /* 0x00b000fff4000388 */ /* 0x000fe20000000c00 */
[CC--:B------:R-:W-:Y:S01]  /*13430*/  @!P0 LEA R61, P2, R250.reuse, R56.reuse, 0x6 ;  /* 0x00000038fa3d8211 */ /* 0x0c0fe200078430ff */
[C---:B------:R-:W-:Y:S01]  /*13440*/  @!P0 IMAD.WIDE.U32 R64, R250.reuse, 0x50, R56 ;  /* 0x00000050fa408825 */ /* 0x040fe200078e0038 */
[C---:B------:R-:W-:Y:S02]  /*13450*/  @!P0 LEA R63, P1, R250.reuse, R56, 0x7 ;  /* 0x00000038fa3f8211 */ /* 0x040fe400078238ff */
[----:B------:R-:W-:Y:S01]  /*13460*/  @!PT LDS RZ, [RZ] ;  /* 0x00000000fffff984 */ /* 0x000fe20000000800 */
[----:B------:R-:W-:Y:S01]  /*13470*/  @!PT LDS RZ, [RZ] ;  /* 0x00000000fffff984 */ /* 0x000fe20000000800 */
[----:B------:R-:W-:Y:S01]  /*13480*/  @!PT LDS RZ, [RZ] ;  /* 0x00000000fffff984 */ /* 0x000fe20000000800 */
[----:B------:R3:W-:Y:S01]  /*13490*/  @!P0 LDGSTS.E.BYPASS.LTC128B.128 [R244+0xb000], [R78.64] ;  /* 0x0b0000004ef48fae */ /* 0x0007e2000b901d54 */
[-C--:B------:R-:W-:Y:S01]  /*134a0*/  @!P0 LEA.HI.X R58, R250, R57.reuse, R245, 0x6, P2 ;  /* 0x00000039fa3a8211 */ /* 0x080fe200010f34f5 */
[----:B------:R-:W-:Y:S01]  /*134b0*/  @!P0 IMAD.IADD R62, R62, 0x1, R65 ;  /* 0x000000013e3e8824 */ /* 0x000fe200078e0241 */
[-C--:B------:R-:W-:Y:S01]  /*134c0*/  @!P0 LEA R74, P2, R61, R200.reuse, 0x1 ;  /* 0x000000c83d4a8211 */ /* 0x080fe200078408ff */
[----:B------:R-:W-:Y:S01]  /*134d0*/  @!P0 IMAD R0, R245, 0x60, RZ ;  /* 0x00000060f5008824 */ /* 0x000fe200078e02ff */
[----:B------:R-:W-:Y:S01]  /*134e0*/  @P0 STS.128 [R244+0xb800], RZ ;  /* 0x00b800fff4000388 */ /* 0x000fe20000000c00 */
[C---:B------:R-:W-:Y:S01]  /*134f0*/  @!P0 LEA.HI.X R60, R250.reuse, R57, R245, 0x7, P1 ;  /* 0x00000039fa3c8211 */ /* 0x040fe200008f3cf5 */
[----:B------:R-:W-:Y:S01]  /*13500*/  @!P0 IMAD.WIDE.U32 R86, R250, 0x70, R56 ;  /* 0x00000070fa568825 */ /* 0x000fe200078e0038 */
[-C--:B------:R-:W-:Y:S02]  /*13510*/  @!P0 LEA.HI.X R75, R61, R201.reuse, R58, 0x1, P2 ;  /* 0x000000c93d4b8211 */ /* 0x080fe400010f0c3a */
[----:B------:R-:W-:Y:S01]  /*13520*/  @!PT LDS RZ, [RZ] ;  /* 0x00000000fffff984 */ /* 0x000fe20000000800 */
[----:B------:R-:W-:Y:S01]  /*13530*/  @!PT LDS RZ, [RZ] ;  /* 0x00000000fffff984 */ /* 0x000fe20000000800 */
[----:B------:R-:W-:Y:S01]  /*13540*/  @!PT LDS RZ, [RZ] ;  /* 0x00000000fffff984 */ /* 0x000fe20000000800 */
[----:B------:R3:W-:Y:S01]  /*13550*/  @!P0 LDGSTS.E.BYPASS.LTC128B.128 [R244+0xb800], [R76.64] ;  /* 0x0b8000004cf48fae */ /* 0x0007e2000b901d54 */
[-C--:B------:R-:W-:Y:S01]  /*13560*/  @!P0 LEA R66, P1, R63, R200.reuse, 0x1 ;  /* 0x000000c83f428211 */ /* 0x080fe200078208ff */
[----:B------:R-:W-:Y:S01]  /*13570*/  @!P0 IMAD.IADD R0, R0, 0x1, R89 ;  /* 0x0000000100008824 */ /* 0x000fe200078e0259 */
[-C--:B------:R-:W-:Y:S01]  /*13580*/  @!P0 LEA R70, P4, R88, R200.reuse, 0x1 ;  /* 0x000000c858468211 */ /* 0x080fe200078808ff */
[----:B------:R-:W-:Y:S01]  /*13590*/  @!P0 IMAD R2, R245, 0x70, RZ ;  /* 0x00000070f5028824 */ /* 0x000fe200078e02ff */
[----:B------:R-:W-:Y:S01]  /*135a0*/  @P0 STS.128 [R244+0xc000], RZ ;  /* 0x00c000fff4000388 */ /* 0x000fe20000000c00 */
[-C--:B------:R-:W-:Y:S01]  /*135b0*/  @!P0 LEA.HI.X R67, R63, R201.reuse, R60, 0x1, P1 ;  /* 0x000000c93f438211 */ /* 0x080fe200008f0c3c */
[----:B------:R-:W-:Y:S01]  /*135c0*/  @!P0 IMAD.MOV.U32 R84, RZ, RZ, R56 ;  /* 0x000000ffff548224 */ /* 0x000fe200078e0038 */
[-C--:B------:R-:W-:Y:S01]  /*135d0*/  @!P0 LEA R72, P1, R64, R200.reuse, 0x1 ;  /* 0x000000c840488211 */ /* 0x080fe200078208ff */
[----:B------:R-:W-:Y:S01]  /*135e0*/  @!P0 IMAD.IADD R2, R2, 0x1, R87 ;  /* 0x0000000102028824 */ /* 0x000fe200078e0257 */
[----:B------:R-:W-:Y:S01]  /*135f0*/  @!PT LDS RZ, [RZ] ;  /* 0x00000000fffff984 */ /* 0x000fe20000000800 */
[----:B------:R-:W-:Y:S01]  /*13600*/  @!PT LDS RZ, [RZ] ;  /* 0x00000000fffff984 */ /* 0x000fe20000000800 */
[----:B------:R-:W-:Y:S01]  /*13610*/  @!PT LDS RZ, [RZ] ;  /* 0x00000000fffff984 */ /* 0x000fe20000000800 */
[----:B------:R4:W-:Y:S01]  /*13620*/  @!P0 LDGSTS.E.BYPASS.LTC128B.128 [R244+0xc000], [R74.64] ;  /* 0x0c0000004af48fae */ /* 0x0009e2000b901d54 */
[-C--:B------:R-:W-:Y:S01]  /*13630*/  @!P0 LEA.HI.X R71, R88, R201.reuse, R0, 0x1, P4 ;  /* 0x000000c958478211 */ /* 0x080fe200020f0c00 */
[----:B------:R-:W-:Y:S01]  /*13640*/  @!P0 IMAD.MOV.U32 R85, RZ, RZ, R57 ;  /* 0x000000ffff558224 */ /* 0x000fe200078e0039 */
[-C--:B------:R-:W-:Y:S01]  /*13650*/  @!P0 LEA.HI.X R73, R64, R201.reuse, R62, 0x1, P1 ;  /* 0x000000c940498211 */ /* 0x080fe200008f0c3e */
[C---:B------:R-:W-:Y:S01]  /*13660*/  @!P0 IMAD R58, R245.reuse, 0x90, RZ ;  /* 0x00000090f53a8824 */ /* 0x040fe200078e02ff */
[----:B------:R-:W-:Y:S01]  /*13670*/  @P0 STS.128 [R244+0xc800], RZ ;  /* 0x00c800fff4000388 */ /* 0x000fe20000000c00 */
[----:B------:R-:W-:Y:S01]  /*13680*/  @!P0 LEA R68, P3, R86, R200, 0x1 ;  /* 0x000000c856448211 */ /* 0x000fe200078608ff */
[----:B------:R-:W-:Y:S01]  /*13690*/  @!P0 IMAD.WIDE.U32 R84, R250, 0x90, R84 ;  /* 0x00000090fa548825 */ /* 0x000fe200078e0054 */
[----:B------:R-:W-:Y:S02]  /*136a0*/  @!P0 MOV R88, R56 ;  /* 0x0000003800588202 */ /* 0x000fe40000000f00 */
[----:B------:R-:W-:Y:S01]  /*136b0*/  @!PT LDS RZ, [RZ] ;  /* 0x00000000fffff984 */ /* 0x000fe20000000800 */
[----:B------:R-:W-:Y:S01]  /*136c0*/  @!PT LDS RZ, [RZ] ;  /* 0x00000000fffff984 */ /* 0x000fe20000000800 */
[----:B------:R-:W-:Y:S01]  /*136d0*/  @!PT LDS RZ, [RZ] ;  /* 0x00000000fffff984 */ /* 0x000fe20000000800 */
[----:B------:R4:W-:Y:S01]  /*136e0*/  @!P0 LDGSTS.E.BYPASS.LTC128B.128 [R244+0xc800], [R72.64] ;  /* 0x0c80000048f48fae */ /* 0x0009e2000b901d54 */
[-C--:B------:R-:W-:Y:S01]  /*136f0*/  @!P0 LEA.HI.X R69, R86, R201.reuse, R2, 0x1, P3 ;  /* 0x000000c956458211 */ /* 0x080fe200018f0c02 */
[----:B------:R-:W-:Y:S01]  /*13700*/  @!P0 IMAD.IADD R58, R58, 0x1, R85 ;  /* 0x000000013a3a8824 */ /* 0x000fe200078e0255 */
[CC--:B------:R-:W-:Y:S01]  /*13710*/  @!P0 LEA R64, P2, R84.reuse, R200.reuse, 0x1 ;  /* 0x000000c854408211 */ /* 0x0c0fe200078408ff */
[----:B------:R-:W-:Y:S01]  /*13720*/  @!P0 IMAD.MOV.U32 R82, RZ, RZ, R56 ;  /* 0x000000ffff528224 */ /* 0x000fe200078e0038 */
[----:B------:R-:W-:Y:S01]  /*13730*/  @P0 STS.128 [R244+0xd000], RZ ;  /* 0x00d000fff4000388 */ /* 0x000fe20000000c00 */
[----:B------:R-:W-:Y:S01]  /*13740*/  @!P0 IMAD.MOV.U32 R83, RZ, RZ, R57 ;  /* 0x000000ffff538224 */ /* 0x000fe200078e0039 */
[-C--:B------:R-:W-:Y:S01]  /*13750*/  @!P0 LEA.HI.X R65, R84, R201.reuse, R58, 0x1, P2 ;  /* 0x000000c954418211 */ /* 0x080fe200010f0c3a */
[C---:B------:R-:W-:Y:S02]  /*13760*/  @!P0 IMAD R60, R245.reuse, 0xa0, RZ ;  /* 0x000000a0f53c8824 */ /* 0x040fe400078e02ff */
[----:B------:R-:W-:Y:S01]  /*13770*/  @!PT LDS RZ, [RZ] ;  /* 0x00000000fffff984 */ /* 0x000fe20000000800 */
[----:B------:R-:W-:Y:S01]  /*13780*/  @!PT LDS RZ, [RZ] ;  /* 0x00000000fffff984 */ /* 0x000fe20000000800 */
[----:B------:R-:W-:Y:S01]  /*13790*/  @!PT LDS RZ, [RZ] ;  /* 0x00000000fffff984 */ /* 0x000fe20000000800 */
[----:B------:R5:W-:Y:S01]  /*137a0*/  @!P0 LDGSTS.E.BYPASS.LTC128B.128 [R244+0xd000], [R70.64] ;  /* 0x0d00000046f48fae */ /* 0x000be2000b901d54 */
[----:B------:R-:W-:Y:S04]  /*137b0*/  @!P0 IMAD.WIDE.U32 R82, R250, 0xa0, R82 ;  /* 0x000000a0fa528825 */ /* 0x000fe800078e0052 */
[----:B------:R-:W-:Y:S01]  /*137c0*/  @P0 STS.128 [R244+0xd800], RZ ;  /* 0x00d800fff4000388 */ /* 0x000fe20000000c00 */
[----:B------:R-:W-:Y:S01]  /*137d0*/  @!P0 IMAD.IADD R60, R60, 0x1, R83 ;  /* 0x000000013c3c8824 */ /* 0x000fe200078e0253 */
[CC--:B------:R-:W-:Y:S01]  /*137e0*/  @!P0 LEA R62, P1, R82.reuse, R200.reuse, 0x1 ;  /* 0x000000c8523e8211 */ /* 0x0c0fe200078208ff */
[--C-:B------:R-:W-:Y:S02]  /*137f0*/  @!P0 IMAD.MOV.U32 R89, RZ, RZ, R57.reuse ;  /* 0x000000ffff598224 */ /* 0x100fe400078e0039 */
[----:B------:R-:W-:Y:S01]  /*13800*/  @!PT LDS RZ, [RZ] ;  /* 0x00000000fffff984 */ /* 0x000fe20000000800 */
[----:B------:R-:W-:Y:S01]  /*13810*/  @!PT LDS RZ, [RZ] ;  /* 0x00000000fffff984 */ /* 0x000fe20000000800 */
[----:B------:R-:W-:Y:S01]  /*13820*/  @!PT LDS RZ, [RZ] ;  /* 0x00000000fffff984 */ /* 0x000fe20000000800 */
[----:B------:R5:W-:Y:S01]  /*13830*/  @!P0 LDGSTS.E.BYPASS.LTC128B.128 [R244+0xd800], [R68.64] ;  /* 0x0d80000044f48fae */ /* 0x000be2000b901d54 */
[-C--:B------:R-:W-:Y:S01]  /*13840*/  @!P0 LEA.HI.X R63, R82, R201.reuse, R60, 0x1, P1 ;  /* 0x000000c9523f8211 */ /* 0x080fe200008f0c3c */
[--C-:B------:R-:W-:Y:S02]  /*13850*/  @!P0 IMAD.MOV.U32 R82, RZ, RZ, R56.reuse ;  /* 0x000000ffff528224 */ /* 0x100fe400078e0038 */
[--C-:B------:R-:W-:Y:S01]  /*13860*/  @!P0 IMAD.MOV.U32 R83, RZ, RZ, R57.reuse ;  /* 0x000000ffff538224 */ /* 0x100fe200078e0039 */
[----:B------:R-:W-:Y:S01]  /*13870*/  @P0 STS.128 [R244+0xe000], RZ ;  /* 0x00e000fff4000388 */ /* 0x000fe20000000c00 */
[--C-:B------:R-:W-:Y:S02]  /*13880*/  @!P0 IMAD.MOV.U32 R86, RZ, RZ, R56.reuse ;  /* 0x000000ffff568224 */ /* 0x100fe400078e0038 */
[--C-:B------:R-:W-:Y:S02]  /*13890*/  @!P0 IMAD.MOV.U32 R87, RZ, RZ, R57.reuse ;  /* 0x000000ffff578224 */ /* 0x100fe400078e0039 */
[----:B------:R-:W-:Y:S01]  /*138a0*/  @!PT LDS RZ, [RZ] ;  /* 0x00000000fffff984 */ /* 0x000fe20000000800 */
[----:B------:R-:W-:Y:S01]  /*138b0*/  @!PT LDS RZ, [RZ] ;  /* 0x00000000fffff984 */ /* 0x000fe20000000800 */
[----:B------:R-:W-:Y:S01]  /*138c0*/  @!PT LDS RZ, [RZ] ;  /* 0x00000000fffff984 */ /* 0x000fe20000000800 */
[----:B------:R1:W-:Y:S01]  /*138d0*/  @!P0 LDGSTS.E.BYPASS.LTC128B.128 [R244+0xe000], [R66.64] ;  /* 0x0e00000042f48fae */ /* 0x0003e2000b901d54 */
[--C-:B------:R-:W-:Y:S02]  /*138e0*/  @!P0 IMAD.MOV.U32 R84, RZ, RZ, R56.reuse ;  /* 0x000000ffff548224 */ /* 0x100fe400078e0038 */
[--C-:B------:R-:W-:Y:S02]  /*138f0*/  @!P0 IMAD.MOV.U32 R85, RZ, RZ, R57.reuse ;  /* 0x000000ffff558224 */ /* 0x100fe400078e0039 */
[----:B------:R-:W-:Y:S01]  /*13900*/  @P0 STS.128 [R244+0xe800], RZ ;  /* 0x00e800fff4000388 */ /* 0x000fe20000000c00 */
[----:B------:R-:W-:Y:S04]  /*13910*/  @!P0 IMAD.WIDE.U32 R56, R250, 0xb0, R56 ;  /* 0x000000b0fa388825 */ /* 0x000fe800078e0038 */
[----:B------:R-:W-:Y:S01]  /*13920*/  @!PT LDS RZ, [RZ] ;  /* 0x00000000fffff984 */ /* 0x000fe20000000800 */
[----:B------:R-:W-:Y:S01]  /*13930*/  @!PT LDS RZ, [RZ] ;  /* 0x00000000fffff984 */ /* 0x000fe20000000800 */
[----:B------:R-:W-:Y:S01]  /*13940*/  @!PT LDS RZ, [RZ] ;  /* 0x00000000fffff984 */ /* 0x000fe20000000800 */
[----:B------:R1:W-:Y:S01]  /*13950*/  @!P0 LDGSTS.E.BYPASS.LTC128B.128 [R244+0xe800], [R64.64] ;  /* 0x0e80000040f48fae */ /* 0x0003e2000b901d54 */
[C---:B------:R-:W-:Y:S01]  /*13960*/  @!P0 IMAD R61, R245.reuse, 0xb0, RZ ;  /* 0x000000b0f53d8824 */ /* 0x040fe200078e02ff */
[-C--:B------:R-:W-:Y:S01]  /*13970*/  @!P0 LEA R60, P1, R56, R200.reuse, 0x1 ;  /* 0x000000c8383c8211 */ /* 0x080fe200078208ff */
[----:B------:R-:W-:Y:S02]  /*13980*/  @!P0 IMAD R59, R245, 0xc0, RZ ;  /* 0x000000c0f53b8824 */ /* 0x000fe400078e02ff */
[----:B------:R-:W-:Y:S01]  /*13990*/  @P0 STS.128 [R244+0xf000], RZ ;  /* 0x00f000fff4000388 */ /* 0x000fe20000000c00 */
[----:B------:R-:W-:Y:S02]  /*139a0*/  @!P0 IMAD.IADD R61, R61, 0x1, R57 ;  /* 0x000000013d3d8824 */ /* 0x000fe400078e0239 */
[----:B------:R-:W-:Y:S02]  /*139b0*/  @!P0 IMAD.WIDE.U32 R82, R250, 0xc0, R82 ;  /* 0x000000c0fa528825 */ /* 0x000fe400078e0052 */
[----:B------:R-:W-:Y:S01]  /*139c0*/  @!PT LDS RZ, [RZ] ;  /* 0x00000000fffff984 */ /* 0x000fe20000000800 */
[----:B------:R-:W-:Y:S01]  /*139d0*/  @!PT LDS RZ, [RZ] ;  /* 0x00000000fffff984 */ /* 0x000fe20000000800 */
[----:B------:R-:W-:Y:S01]  /*139e0*/  @!PT LDS RZ, [RZ] ;  /* 0x00000000fffff984 */ /* 0x000fe20000000800 */
[----:B------:R1:W-:Y:S01]  /*139f0*/  @!P0 LDGSTS.E.BYPASS.LTC128B.128 [R244+0xf000], [R62.64] ;  /* 0x0f0000003ef48fae */ /* 0x0003e2000b901d54 */
[-C--:B------:R-:W-:Y:S01]  /*13a00*/  @!P0 LEA.HI.X R61, R56, R201.reuse, R61, 0x1, P1 ;  /* 0x000000c9383d8211 */ /* 0x080fe200008f0c3d */
[----:B------:R-:W-:Y:S01]  /*13a10*/  @!P0 IMAD.IADD R56, R59, 0x1, R83 ;  /* 0x000000013b388824 */ /* 0x000fe200078e0253 */
[-C--:B------:R-:W-:Y:S01]  /*13a20*/  @!P0 LEA R94, P4, R82, R200.reuse, 0x1 ;  /* 0x000000c8525e8211 */ /* 0x080fe200078808ff */
[----:B------:R-:W-:Y:S01]  /*13a30*/  @!P0 IMAD.WIDE.U32 R88, R250, 0xd0, R88 ;  /* 0x000000d0fa588825 */ /* 0x000fe200078e0058 */
[----:B------:R-:W-:Y:S02]  /*13a40*/  @P0 STS.128 [R244+0xf800], RZ ;  /* 0x00f800fff4000388 */ /* 0x000fe40000000c00 */
[----:B------:R-:W-:Y:S01]  /*13a50*/  @!P0 LEA.HI.X R95, R82, R201, R56, 0x1, P4 ;  /* 0x000000c9525f8211 */ /* 0x000fe200020f0c38 */
[C---:B------:R-:W-:Y:S01]  /*13a60*/  @!P0 IMAD R58, R245.reuse, 0xd0, RZ ;  /* 0x000000d0f53a8824 */ /* 0x040fe200078e02ff */
[-C--:B------:R-:W-:Y:S01]  /*13a70*/  @!P0 LEA R92, P3, R88, R200.reuse, 0x1 ;  /* 0x000000c8585c8211 */ /* 0x080fe200078608ff */
[----:B------:R-:W-:Y:S01]  /*13a80*/  @!PT LDS RZ, [RZ] ;  /* 0x00000000fffff984 */ /* 0x000fe20000000800 */
[----:B------:R-:W-:Y:S01]  /*13a90*/  @!PT LDS RZ, [RZ] ;  /* 0x00000000fffff984 */ /* 0x000fe20000000800 */
[----:B------:R-:W-:Y:S01]  /*13aa0*/  @!PT LDS RZ, [RZ] ;  /* 0x00000000fffff984 */ /* 0x000fe20000000800 */
[----:B------:R1:W-:Y:S01]  /*13ab0*/  @!P0 LDGSTS.E.BYPASS.LTC128B.128 [R244+0xf800], [R60.64] ;  /* 0x0f8000003cf48fae */ /* 0x0003e2000b901d54 */
[----:B------:R-:W-:Y:S02]  /*13ac0*/  @!P0 IMAD.WIDE.U32 R86, R250, 0xe0, R86 ;  /* 0x000000e0fa568825 */ /* 0x000fe400078e0056 */
[----:B------:R-:W-:Y:S02]  /*13ad0*/  @!P0 IADD3 R58, R58, R89, RZ ;  /* 0x000000593a3a8210 */ /* 0x000fe40007ffe0ff */
[----:B------:R-:W-:Y:S01]  /*13ae0*/  @P0 STS.128 [R244+0x10000], RZ ;  /* 0x010000fff4000388 */ /* 0x000fe20000000c00 */
[C---:B------:R-:W-:Y:S01]  /*13af0*/  @!P0 IMAD R2, R245.reuse, 0xe0, RZ ;  /* 0x000000e0f5028824 */ /* 0x040fe200078e02ff */
[-C--:B------:R-:W-:Y:S01]  /*13b00*/  @!P0 LEA.HI.X R93, R88, R201.reuse, R58, 0x1, P3 ;  /* 0x000000c9585d8211 */ /* 0x080fe200018f0c3a */
[----:B------:R-:W-:Y:S01]  /*13b10*/  @!P0 IMAD.WIDE.U32 R84, R250, 0xf0, R84 ;  /* 0x000000f0fa548825 */ /* 0x000fe200078e0054 */
[-C--:B------:R-:W-:Y:S01]  /*13b20*/  @!P0 LEA R90, P2, R86, R200.reuse, 0x1 ;  /* 0x000000c8565a8211 */ /* 0x080fe200078408ff */
[----:B------:R-:W-:Y:S01]  /*13b30*/  @!PT LDS RZ, [RZ] ;  /* 0x00000000fffff984 */ /* 0x000fe20000000800 */
[----:B------:R-:W-:Y:S01]  /*13b40*/  @!PT LDS RZ, [RZ] ;  /* 0x00000000fffff984 */ /* 0x000fe20000000800 */
[----:B------:R-:W-:Y:S01]  /*13b50*/  @!PT LDS RZ, [RZ] ;  /* 0x00000000fffff984 */ /* 0x000fe20000000800 */
[----:B------:R1:W-:Y:S02]  /*13b60*/  @!P0 LDGSTS.E.BYPASS.LTC128B.128 [R244+0x10000], [R94.64] ;  /* 0x100000005ef48fae */ /* 0x0003e4000b901d54 */
[----:B------:R-:W-:Y:S01]  /*13b70*/  @!P0 IMAD.IADD R2, R2, 0x1, R87 ;  /* 0x0000000102028824 */ /* 0x000fe200078e0257 */
[----:B------:R-:W-:Y:S01]  /*13b80*/  @!P0 LEA R96, P1, R84, R200, 0x1 ;  /* 0x000000c854608211 */ /* 0x000fe200078208ff */
[----:B------:R-:W-:Y:S01]  /*13b90*/  @!P0 IMAD R0, R245, 0xf0, RZ ;  /* 0x000000f0f5008824 */ /* 0x000fe200078e02ff */
[----:B------:R-:W-:Y:S02]  /*13ba0*/  @P0 STS.128 [R244+0x10800], RZ ;  /* 0x010800fff4000388 */ /* 0x000fe40000000c00 */
[-C--:B------:R-:W-:Y:S01]  /*13bb0*/  @!P0 LEA.HI.X R91, R86, R201.reuse, R2, 0x1, P2 ;  /* 0x000000c9565b8211 */ /* 0x080fe200010f0c02 */
[----:B------:R-:W-:Y:S02]  /*13bc0*/  @!P0 IMAD.IADD R0, R0, 0x1, R85 ;  /* 0x0000000100008824 */ /* 0x000fe400078e0255 */
[----:B------:R-:W-:Y:S01]  /*13bd0*/  @!PT LDS RZ, [RZ] ;  /* 0x00000000fffff984 */ /* 0x000fe20000000800 */
[----:B------:R-:W-:Y:S01]  /*13be0*/  @!PT LDS RZ, [RZ] ;  /* 0x00000000fffff984 */ /* 0x000fe20000000800 */
[----:B------:R-:W-:Y:S01]  /*13bf0*/  @!PT LDS RZ, [RZ] ;  /* 0x00000000fffff984 */ /* 0x000fe20000000800 */
[----:B------:R1:W-:Y:S03]  /*13c00*/  @!P0 LDGSTS.E.BYPASS.LTC128B.128 [R244+0x10800], [R92.64] ;  /* 0x108000005cf48fae */ /* 0x0003e6000b901d54 */
[----:B------:R-:W-:Y:S02]  /*13c10*/  @!P0 LEA.HI.X R97, R84, R201, R0, 0x1, P1 ;  /* 0x000000c954618211 */ /* 0x000fe400008f0c00 */
[----:B------:R-:W-:Y:S01]  /*13c20*/  @P0 STS.128 [R244+0x11000], RZ ;  /* 0x011000fff4000388 */ /* 0x000fe20000000c00 */
[----:B------:R-:W-:Y:S02]  /*13c30*/  IADD3 R0, R239, 0x1800, RZ ;  /* 0x00001800ef007810 */ /* 0x000fe40007ffe0ff */
[----:B------:R-:W-:Y:S02]  /*13c40*/  PLOP3.LUT P1, PT, PT, PT, UP0, 0x80, 0x0 ;  /* 0x000000000000781c */ /* 0x000fe40003f2f008 */
[----:B------:R-:W-:Y:S01]  /*13c50*/  @!PT LDS RZ, [RZ] ;  /* 0x00000000fffff984 */ /* 0x000fe20000000800 */
[----:B------:R-:W-:Y:S01]  /*13c60*/  @!PT LDS RZ, [RZ] ;  /* 0x00000000fffff984 */ /* 0x000fe20000000800 */
[----:B------:R-:W-:Y:S01]  /*13c70*/  @!PT LDS RZ, [RZ] ;  /* 0x00000000fffff984 */ /* 0x000fe20000000800 */
[----:B------:R1:W-:Y:S05]  /*13c80*/  @!P0 LDGSTS.E.BYPASS.LTC128B.128 [R244+0x11000], [R90.64] ;  /* 0x110000005af48fae */ /* 0x0003ea000b901d54 */
[----:B------:R-:W-:Y:S05]  /*13c90*/  @P0 STS.128 [R244+0x11800], RZ ;  /* 0x011800fff4000388 */ /* 0x000fea0000000c00 */
[----:B------:R-:W-:Y:S01]  /*13ca0*/  @!PT LDS RZ, [RZ] ;  /* 0x00000000fffff984 */ /* 0x000fe20000000800 */
[----:B------:R-:W-:Y:S01]  /*13cb0*/  @!PT LDS RZ, [RZ] ;  /* 0x00000000fffff984 */ /* 0x000fe20000000800 */
[----:B------:R-:W-:Y:S01]  /*13cc0*/  @!PT LDS RZ, [RZ] ;  /* 0x00000000fffff984 */ /* 0x000fe20000000800 */
[----:B------:R1:W-:Y:S05]  /*13cd0*/  @!P0 LDGSTS.E.BYPASS.LTC128B.128 [R244+0x11800], [R96.64] ;  /* 0x1180000060f48fae */ /* 0x0003ea000b901d54 */
[----:B------:R-:W-:Y:S05]  /*13ce0*/  LDSM.16.M88.4 R168, [R242] ;  /* 0x00000000f2a8783b */ /* 0x000fea0000000200 */
[----:B------:R-:W1:Y:S05]  /*13cf0*/  LDSM.16.M88.4 R172, [R241+0x2000] ;  /* 0x00200000f1ac783b */ /* 0x000e6a0000000200 */
[----:B------:R-:W2:Y:S05]  /*13d00*/  LDSM.16.M88.4 R176, [R241+0x2800] ;  /* 0x00280000f1b0783b */ /* 0x000eaa0000000200 */
[----:B------:R-:W2:Y:S05]  /*13d10*/  LDSM.16.M88.4 R180, [R241+0x3000] ;  /* 0x00300000f1b4783b */ /* 0x000eaa0000000200 */
[----:B------:R-:W0:Y:S05]  /*13d20*/  LDGDEPBAR ;  /* 0x00000000000079af */ /* 0x000e2a0000000000 */
[----:B------:R-:W3:Y:S05]  /*13d30*/  LDSM.16.M88.4 R184, [R241+0x3800] ;  /* 0x00380000f1b8783b */ /* 0x000eea0000000200 */
[----:B------:R-:W3:Y:S05]  /*13d40*/  LDSM.16.M88.4 R188, [R241+0x4000] ;  /* 0x00400000f1bc783b */ /* 0x000eea0000000200 */
[----:B------:R-:W3:Y:S05]  /*13d50*/  LDSM.16.M88.4 R192, [R241+0x4800] ;  /* 0x00480000f1c0783b */ /* 0x000eea0000000200 */
[----:B------:R-:W3:Y:S01]  /*13d60*/  LDSM.16.M88.4 R196, [R241+0x5000] ;  /* 0x00500000f1c4783b */ /* 0x000ee20000000200 */
[C---:B-1----:R-:W-:Y:S04]  /*13d70*/  HMMA.16816.F32 R4, R168.reuse, R172, RZ ;  /* 0x000000aca804723c */ /* 0x042fe800000018ff */
[----:B------:R-:W-:Y:S05]  /*13d80*/  LDSM.16.M88.4 R88, [R241+0x7000] ;  /* 0x00700000f158783b */ /* 0x000fea0000000200 */
[----:B------:R-:W-:Y:S01]  /*13d90*/  LDSM.16.M88.4 R96, [R241+0x7800] ;  /* 0x00780000f160783b */ /* 0x000fe20000000200 */
[C---:B------:R-:W-:Y:S04]  /*13da0*/  HMMA.16816.F32 R8, R168.reuse, R174, RZ ;  /* 0x000000aea808723c */ /* 0x040fe800000018ff */
[----:B------:R-:W1:Y:S04]  /*13db0*/  LDSM.16.M88.4 R172, [R241+0x5800] ;  /* 0x00580000f1ac783b */ /* 0x000e680000000200 */
[C---:B--2---:R-:W-:Y:S01]  /*13dc0*/  HMMA.16816.F32 R12, R168.reuse, R176, RZ ;  /* 0x000000b0a80c723c */ /* 0x044fe200000018ff */
[----:B------:R-:W-:Y:S05]  /*13dd0*/  LDSM.16.M88.4 R104, [R241+0x8000] ;  /* 0x00800000f168783b */ /* 0x000fea0000000200 */
[----:B------:R-:W-:Y:S02]  /*13de0*/  LDSM.16.M88.4 R112, [R241+0x8800] ;  /* 0x00880000f170783b */ /* 0x000fe40000000200 */
[C---:B------:R-:W-:Y:S03]  /*13df0*/  HMMA.16816.F32 R16, R168.reuse, R178, RZ ;  /* 0x000000b2a810723c */ /* 0x040fe600000018ff */
[----:B------:R-:W5:Y:S05]  /*13e00*/  LDSM.16.M88.4 R176, [R241+0x6000] ;  /* 0x00600000f1b0783b */ /* 0x000f6a0000000200 */
[C---:B------:R-:W-:Y:S01]  /*13e10*/  HMMA.16816.F32 R20, R168.reuse, R180, RZ ;  /* 0x000000b4a814723c */ /* 0x040fe200000018ff */
[----:B------:R-:W-:Y:S05]  /*13e20*/  LDSM.16.M88.4 R120, [R241+0x9000] ;  /* 0x00900000f178783b */ /* 0x000fea0000000200 */
[----:B------:R-:W-:Y:S02]  /*13e30*/  LDSM.16.M88.4 R128, [R241+0x9800] ;  /* 0x00980000f180783b */ /* 0x000fe40000000200 */
[C---:B------:R-:W-:Y:S03]  /*13e40*/  HMMA.16816.F32 R24, R168.reuse, R182, RZ ;  /* 0x000000b6a818723c */ /* 0x040fe600000018ff */
[----:B------:R-:W2:Y:S05]  /*13e50*/  LDSM.16.M88.4 R180, [R241+0x6800] ;  /* 0x00680000f1b4783b */ /* 0x000eaa0000000200 */
[C---:B---3--:R-:W-:Y:S01]  /*13e60*/  HMMA.16816.F32 R28, R168.reuse, R184, RZ ;  /* 0x000000b8a81c723c */ /* 0x048fe200000018ff */
[----:B------:R-:W-:Y:S05]  /*13e70*/  LDSM.16.M88.4 R200, [R236+0x7800] ;  /* 0x00780000ecc8783b */ /* 0x000fea0000000200 */
[----:B------:R-:W-:Y:S02]  /*13e80*/  LDSM.16.M88.4 R204, [R236+0x9000] ;  /* 0x00900000eccc783b */ /* 0x000fe40000000200 */
[C---:B------:R-:W-:Y:S03]  /*13e90*/  HMMA.16816.F32 R32, R168.reuse, R186, RZ ;  /* 0x000000baa820723c */ /* 0x040fe600000018ff */
[----:B------:R-:W-:Y:S05]  /*13ea0*/  LDSM.16.M88.4 R184, [R236+0x3000] ;  /* 0x00300000ecb8783b */ /* 0x000fea0000000200 */
[C---:B------:R-:W-:Y:S01]  /*13eb0*/  HMMA.16816.F32 R36, R168.reuse, R188, RZ ;  /* 0x000000bca824723c */ /* 0x040fe200000018ff */
        /* <DEDUP_REMOVED lines=9> */
[C---:B------:R-:W-:Y:S08]  /*13f50*/  HMMA.16816.F32 R52, R168.reuse, R196, RZ ;  /* 0x000000c4a834723c */ /* 0x040ff000000018ff */
[C---:B------:R-:W-:Y:S01]  /*13f60*/  HMMA.16816.F32 R56, R168.reuse, R198, RZ ;  /* 0x000000c6a838723c */ /* 0x040fe200000018ff */
[----:B------:R-:W-:Y:S07]  /*13f70*/  LDSM.16.M88.4 R196, [R236+0x7000] ;  /* 0x00700000ecc4783b */ /* 0x000fee0000000200 */
[C---:B-1----:R-:W-:Y:S07]  /*13f80*/  HMMA.16816.F32 R60, R168.reuse, R172, RZ ;  /* 0x000000aca83c723c */ /* 0x042fee00000018ff */
[----:B------:R-:W-:Y:S01]  /*13f90*/  IMAD R172, R243, 0x2, R242 ;  /* 0x00000002f3ac7824 */ /* 0x000fe200078e02f2 */
[C---:B------:R-:W-:Y:S05]  /*13fa0*/  HMMA.16816.F32 R64, R168.reuse, R174, RZ ;  /* 0x000000aea840723c */ /* 0x040fea00000018ff */
[----:B------:R-:W-:Y:S03]  /*13fb0*/  LDSM.16.M88.4 R172, [R172] ;  /* 0x00000000acac783b */ /* 0x000fe60000000200 */
[C---:B-----5:R-:W-:Y:S08]  /*13fc0*/  HMMA.16816.F32 R68, R168.reuse, R176, RZ ;  /* 0x000000b0a844723c */ /* 0x060ff000000018ff */
[C---:B----4-:R-:W-:Y:S01]  /*13fd0*/  HMMA.16816.F32 R72, R168.reuse, R178, RZ ;  /* 0x000000b2a848723c */ /* 0x050fe200000018ff */
[----:B------:R-:W1:Y:S07]  /*13fe0*/  LDSM.16.M88.4 R176, [R236+0x2000] ;  /* 0x00200000ecb0783b */ /* 0x000e6e0000000200 */
[C---:B--2---:R-:W-:Y:S08]  /*13ff0*/  HMMA.16816.F32 R76, R168.reuse, R180, RZ ;  /* 0x000000b4a84c723c */ /* 0x044ff000000018ff */
[C---:B------:R-:W-:Y:S01]  /*14000*/  HMMA.16816.F32 R80, R168.reuse, R182, RZ ;  /* 0x000000b6a850723c */ /* 0x040fe200000018ff */
[----:B------:R-:W2:Y:S07]  /*14010*/  LDSM.16.M88.4 R180, [R236+0x2800] ;  /* 0x00280000ecb4783b */ /* 0x000eae0000000200 */
        /* <DEDUP_REMOVED lines=12> */
[----:B------:R-:W3:Y:S07]  /*140e0*/  LDSM.16.M88.4 R168, [R236+0x3800] ;  /* 0x00380000eca8783b */ /* 0x000eee0000000200 */
[C---:B-1----:R-:W-:Y:S08]  /*140f0*/  HMMA.16816.F32 R4, R172.reuse, R176, R4 ;  /* 0x000000b0ac04723c */ /* 0x042ff00000001804 */
[C---:B------:R-:W-:Y:S01]  /*14100*/  HMMA.16816.F32 R8, R172.reuse, R178, R8 ;  /* 0x000000b2ac08723c */ /* 0x040fe20000001808 */
[----:B------:R-:W1:Y:S07]  /*14110*/  LDSM.16.M88.4 R176, [R236+0x4800] ;  /* 0x00480000ecb0783b */ /* 0x000e6e0000000200 */
[C---:B--2---:R-:W-:Y:S08]  /*14120*/  HMMA.16816.F32 R12, R172.reuse, R180, R12 ;  /* 0x000000b4ac0c723c */ /* 0x044ff0000000180c */
[C---:B------:R-:W-:Y:S01]  /*14130*/  HMMA.16816.F32 R16, R172.reuse, R182, R16 ;  /* 0x000000b6ac10723c */ /* 0x040fe20000001810 */
[----:B------:R-:W2:Y:S07]  /*14140*/  LDSM.16.M88.4 R180, [R236+0x5000] ;  /* 0x00500000ecb4783b */ /* 0x000eae0000000200 */
[C---:B------:R-:W-:Y:S08]  /*14150*/  HMMA.16816.F32 R20, R172.reuse, R184, R20 ;  /* 0x000000b8ac14723c */ /* 0x040ff00000001814 */
        /* <DEDUP_REMOVED lines=8> */
[C---:B-1----:R-:W-:Y:S08]  /*141e0*/  HMMA.16816.F32 R44, R172.reuse, R176, R44 ;  /* 0x000000b0ac2c723c */ /* 0x042ff0000000182c */
[C---:B------:R-:W-:Y:S01]  /*141f0*/  HMMA.16816.F32 R48, R172.reuse, R178, R48 ;  /* 0x000000b2ac30723c */ /* 0x040fe20000001830 */
[----:B------:R-:W1:Y:S07]  /*14200*/  LDSM.16.M88.4 R176, [R236+0x8000] ;  /* 0x00800000ecb0783b */ /* 0x000e6e0000000200 */
[C---:B--2---:R-:W-:Y:S08]  /*14210*/  HMMA.16816.F32 R52, R172.reuse, R180, R52 ;  /* 0x000000b4ac34723c */ /* 0x044ff00000001834 */
[C---:B------:R-:W-:Y:S01]  /*14220*/  HMMA.16816.F32 R56, R172.reuse, R182, R56 ;  /* 0x000000b6ac38723c */ /* 0x040fe20000001838 */
[----:B------:R-:W2:Y:S07]  /*14230*/  LDSM.16.M88.4 R180, [R236+0x9800] ;  /* 0x00980000ecb4783b */ /* 0x000eae0000000200 */
[C---:B----4-:R-:W-:Y:S08]  /*14240*/  HMMA.16816.F32 R60, R172.reuse, R184, R60 ;  /* 0x000000b8ac3c723c */ /* 0x050ff0000000183c */
[C---:B------:R-:W-:Y:S01]  /*14250*/  HMMA.16816.F32 R64, R172.reuse, R186, R64 ;  /* 0x000000baac40723c */ /* 0x040fe20000001840 */
[----:B------:R-:W-:Y:S07]  /*14260*/  LDSM.16.M88.4 R184, [R239] ;  /* 0x00000000efb8783b */ /* 0x000fee0000000200 */
[C---:B---3--:R-:W-:Y:S08]  /*14270*/  HMMA.16816.F32 R68, R172.reuse, R168, R68 ;  /* 0x000000a8ac44723c */ /* 0x048ff00000001844 */
[C---:B------:R-:W-:Y:S01]  /*14280*/  HMMA.16816.F32 R72, R172.reuse, R170, R72 ;  /* 0x000000aaac48723c */ /* 0x040fe20000001848 */
[----:B------:R-:W3:Y:S07]  /*14290*/  LDSM.16.M88.4 R168, [R240] ;  /* 0x00000000f0a8783b */ /* 0x000eee0000000200 */
[C---:B------:R-:W-:Y:S07]  /*142a0*/  HMMA.16816.F32 R76, R172.reuse, R192, R76 ;  /* 0x000000c0ac4c723c */ /* 0x040fee000000184c */
[C---:B------:R-:W-:Y:S01]  /*142b0*/  IADD3 R192, R239.reuse, 0x2800, RZ ;  /* 0x00002800efc07810 */ /* 0x040fe20007ffe0ff */
[C---:B------:R-:W-:Y:S05]  /*142c0*/  HMMA.16816.F32 R80, R172.reuse, R194, R80 ;  /* 0x000000c2ac50723c */ /* 0x040fea0000001850 */
[----:B------:R-:W-:Y:S03]  /*142d0*/  LDSM.16.M88.4 R192, [R192] ;  /* 0x00000000c0c0783b */ /* 0x000fe60000000200 */
        /* <DEDUP_REMOVED lines=8> */
[C---:B-1----:R-:W-:Y:S07]  /*14360*/  HMMA.16816.F32 R100, R172.reuse, R176, R100 ;  /* 0x000000b0ac64723c */ /* 0x042fee0000001864 */
[C---:B------:R-:W-:Y:S01]  /*14370*/  IADD3 R176, R239.reuse, 0x800, RZ ;  /* 0x00000800efb07810 */ /* 0x040fe20007ffe0ff */
[C---:B------:R-:W-:Y:S05]  /*14380*/  HMMA.16816.F32 R104, R172.reuse, R178, R104 ;  /* 0x000000b2ac68723c */ /* 0x040fea0000001868 */
[----:B------:R-:W1:Y:S03]  /*14390*/  LDSM.16.M88.4 R176, [R176] ;  /* 0x00000000b0b0783b */ /* 0x000e660000000200 */
[C---:B------:R-:W-:Y:S07]  /*143a0*/  HMMA.16816.F32 R108, R172.reuse, R188, R108 ;  /* 0x000000bcac6c723c */ /* 0x040fee000000186c */
[C---:B------:R-:W-:Y:S01]  /*143b0*/  IADD3 R188, R239.reuse, 0x1000, RZ ;  /* 0x00001000efbc7810 */ /* 0x040fe20007ffe0ff */
[C---:B------:R-:W-:Y:S05]  /*143c0*/  HMMA.16816.F32 R112, R172.reuse, R190, R112 ;  /* 0x000000beac70723c */ /* 0x040fea0000001870 */
[----:B------:R-:W4:Y:S03]  /*143d0*/  LDSM.16.M88.4 R188, [R188] ;  /* 0x00000000bcbc783b */ /* 0x000f260000000200 */
[C---:B------:R-:W-:Y:S08]  /*143e0*/  HMMA.16816.F32 R116, R172.reuse, R204, R116 ;  /* 0x000000ccac74723c */ /* 0x040ff00000001874 */
[C---:B------:R-:W-:Y:S01]  /*143f0*/  HMMA.16816.F32 R120, R172.reuse, R206, R120 ;  /* 0x000000ceac78723c */ /* 0x040fe20000001878 */
[----:B------:R-:W-:Y:S07]  /*14400*/  LDSM.16.M88.4 R204, [R229] ;  /* 0x00000000e5cc783b */ /* 0x000fee0000000200 */
[C---:B--2---:R-:W-:Y:S07]  /*14410*/  HMMA.16816.F32 R124, R172.reuse, R180, R124 ;  /* 0x000000b4ac7c723c */ /* 0x044fee000000187c */
[----:B------:R-:W-:Y:S01]  /*14420*/  IADD3 R180, R239, 0x2000, RZ ;  /* 0x00002000efb47810 */ /* 0x000fe20007ffe0ff */
[----:B------:R-:W-:Y:S01]  /*14430*/  HMMA.16816.F32 R128, R172, R182, R128 ;  /* 0x000000b6ac80723c */ /* 0x000fe20000001880 */
[----:B------:R-:W2:Y:S05]  /*14440*/  LDSM.16.M88.4 R172, [R0] ;  /* 0x0000000000ac783b */ /* 0x000eaa0000000200 */
[----:B------:R-:W5:Y:S02]  /*14450*/  LDSM.16.M88.4 R180, [R180] ;  /* 0x00000000b4b4783b */ /* 0x000f640000000200 */
[C---:B---3--:R-:W-:Y:S08]  /*14460*/  HMMA.16816.F32 R4, R168.reuse, R184, R4 ;  /* 0x000000b8a804723c */ /* 0x048ff00000001804 */
[C---:B------:R-:W-:Y:S01]  /*14470*/  HMMA.16816.F32 R8, R168.reuse, R186, R8 ;  /* 0x000000baa808723c */ /* 0x040fe20000001808 */
[----:B------:R-:W3:Y:S07]  /*14480*/  LDSM.16.M88.4 R184, [R232] ;  /* 0x00000000e8b8783b */ /* 0x000eee0000000200 */
[C---:B-1----:R-:W-:Y:S08]  /*14490*/  HMMA.16816.F32 R12, R168.reuse, R176, R12 ;  /* 0x000000b0a80c723c */ /* 0x042ff0000000180c */
[C---:B------:R-:W-:Y:S01]  /*144a0*/  HMMA.16816.F32 R16, R168.reuse, R178, R16 ;  /* 0x000000b2a810723c */ /* 0x040fe20000001810 */
[----:B------:R-:W1:Y:S07]  /*144b0*/  LDSM.16.M88.4 R176, [R231] ;  /* 0x00000000e7b0783b */ /* 0x000e6e0000000200 */
[C---:B----4-:R-:W-:Y:S08]  /*144c0*/  HMMA.16816.F32 R20, R168.reuse, R188, R20 ;  /* 0x000000bca814723c */ /* 0x050ff00000001814 */
[C---:B------:R-:W-:Y:S01]  /*144d0*/  HMMA.16816.F32 R24, R168.reuse, R190, R24 ;  /* 0x000000bea818723c */ /* 0x040fe20000001818 */
[----:B------:R-:W4:Y:S07]  /*144e0*/  LDSM.16.M88.4 R188, [R230] ;  /* 0x00000000e6bc783b */ /* 0x000f2e0000000200 */
[C---:B--2---:R-:W-:Y:S08]  /*144f0*/  HMMA.16816.F32 R28, R168.reuse, R172, R28 ;  /* 0x000000aca81c723c */ /* 0x044ff0000000181c */
[C---:B------:R-:W-:Y:S01]  /*14500*/  HMMA.16816.F32 R32, R168.reuse, R174, R32 ;  /* 0x000000aea820723c */ /* 0x040fe20000001820 */
[----:B------:R-:W2:Y:S07]  /*14510*/  LDSM.16.M88.4 R172, [R228] ;  /* 0x00000000e4ac783b */ /* 0x000eae0000000200 */
[C---:B-----5:R-:W-:Y:S08]  /*14520*/  HMMA.16816.F32 R36, R168.reuse, R180, R36 ;  /* 0x000000b4a824723c */ /* 0x060ff00000001824 */
[C---:B------:R-:W-:Y:S01]  /*14530*/  HMMA.16816.F32 R40, R168.reuse, R182, R40 ;  /* 0x000000b6a828723c */ /* 0x040fe20000001828 */
[----:B------:R-:W-:Y:S07]  /*14540*/  LDSM.16.M88.4 R180, [R226] ;  /* 0x00000000e2b4783b */ /* 0x000fee0000000200 */
[C---:B------:R-:W-:Y:S08]  /*14550*/  HMMA.16816.F32 R44, R168.reuse, R192, R44 ;  /* 0x000000c0a82c723c */ /* 0x040ff0000000182c */
[C---:B------:R-:W-:Y:S01]  /*14560*/  HMMA.16816.F32 R48, R168.reuse, R194, R48 ;  /* 0x000000c2a830723c */ /* 0x040fe20000001830 */
[----:B------:R-:W-:Y:S07]  /*14570*/  LDSM.16.M88.4 R192, [R224] ;  /* 0x00000000e0c0783b */ /* 0x000fee0000000200 */
[C---:B------:R-:W-:Y:S08]  /*14580*/  HMMA.16816.F32 R52, R168.reuse, R196, R52 ;  /* 0x000000c4a834723c */ /* 0x040ff00000001834 */
[C---:B------:R-:W-:Y:S01]  /*14590*/  HMMA.16816.F32 R56, R168.reuse, R198, R56 ;  /* 0x000000c6a838723c */ /* 0x040fe20000001838 */
[----:B------:R-:W-:Y:S07]  /*145a0*/  LDSM.16.M88.4 R196, [R224+0x800] ;  /* 0x00080000e0c4783b */ /* 0x000fee0000000200 */
[C---:B------:R-:W-:Y:S08]  /*145b0*/  HMMA.16816.F32 R60, R168.reuse, R200, R60 ;  /* 0x000000c8a83c723c */ /* 0x040ff0000000183c */
[C---:B------:R-:W-:Y:S01]  /*145c0*/  HMMA.16816.F32 R64, R168.reuse, R202, R64 ;  /* 0x000000caa840723c */ /* 0x040fe20000001840 */
[----:B------:R-:W-:Y:S07]  /*145d0*/  LDSM.16.M88.4 R200, [R224+0x4000] ;  /* 0x00400000e0c8783b */ /* 0x000fee0000000200 */
[C---:B---3--:R-:W-:Y:S08]  /*145e0*/  HMMA.16816.F32 R68, R168.reuse, R184, R68 ;  /* 0x000000b8a844723c */ /* 0x048ff00000001844 */
[C---:B------:R-:W-:Y:S01]  /*145f0*/  HMMA.16816.F32 R72, R168.reuse, R186, R72 ;  /* 0x000000baa848723c */ /* 0x040fe20000001848 */
[----:B------:R-:W-:Y:S07]  /*14600*/  LDSM.16.M88.4 R184, [R225] ;  /* 0x00000000e1b8783b */ /* 0x000fee0000000200 */
[C---:B-1----:R-:W-:Y:S08]  /*14610*/  HMMA.16816.F32 R76, R168.reuse, R176, R76 ;  /* 0x000000b0a84c723c */ /* 0x042ff0000000184c */
[C---:B------:R-:W-:Y:S01]  /*14620*/  HMMA.16816.F32 R80, R168.reuse, R178, R80 ;  /* 0x000000b2a850723c */ /* 0x040fe20000001850 */
[----:B------:R-:W1:Y:S07]  /*14630*/  LDSM.16.M88.4 R176, [R227] ;  /* 0x00000000e3b0783b */ /* 0x000e6e0000000200 */
[C---:B----4-:R-:W-:Y:S08]  /*14640*/  HMMA.16816.F32 R84, R168.reuse, R188, R84 ;  /* 0x000000bca854723c */ /* 0x050ff00000001854 */
[C---:B------:R-:W-:Y:S01]  /*14650*/  HMMA.16816.F32 R88, R168.reuse, R190, R88 ;  /* 0x000000bea858723c */ /* 0x040fe20000001858 */
[----:B------:R-:W3:Y:S07]  /*14660*/  LDSM.16.M88.4 R188, [R238] ;  /* 0x00000000eebc783b */ /* 0x000eee0000000200 */
[C---:B------:R-:W-:Y:S08]  /*14670*/  HMMA.16816.F32 R92, R168.reuse, R204, R92 ;  /* 0x000000cca85c723c */ /* 0x040ff0000000185c */
[C---:B------:R-:W-:Y:S01]  /*14680*/  HMMA.16816.F32 R96, R168.reuse, R206, R96 ;  /* 0x000000cea860723c */ /* 0x040fe20000001860 */
[----:B------:R-:W-:Y:S07]  /*14690*/  LDSM.16.M88.4 R204, [R224+0x5000] ;  /* 0x00500000e0cc783b */ /* 0x000fee0000000200 */
[C---:B--2---:R-:W-:Y:S08]  /*146a0*/  HMMA.16816.F32 R100, R168.reuse, R172, R100 ;  /* 0x000000aca864723c */ /* 0x044ff00000001864 */
[C---:B------:R-:W-:Y:S01]  /*146b0*/  HMMA.16816.F32 R104, R168.reuse, R174, R104 ;  /* 0x000000aea868723c */ /* 0x040fe20000001868 */
[----:B------:R-:W2:Y:S07]  /*146c0*/  LDSM.16.M88.4 R172, [R224+0x1000] ;  /* 0x00100000e0ac783b */ /* 0x000eae0000000200 */
[C---:B-1----:R-:W-:Y:S08]  /*146d0*/  HMMA.16816.F32 R108, R168.reuse, R176, R108 ;  /* 0x000000b0a86c723c */ /* 0x042ff0000000186c */
[C---:B------:R-:W-:Y:S01]  /*146e0*/  HMMA.16816.F32 R112, R168.reuse, R178, R112 ;  /* 0x000000b2a870723c */ /* 0x040fe20000001870 */
[----:B------:R-:W1:Y:S07]  /*146f0*/  LDSM.16.M88.4 R176, [R224+0x1800] ;  /* 0x00180000e0b0783b */ /* 0x000e6e0000000200 */
[C---:B------:R-:W-:Y:S08]  /*14700*/  HMMA.16816.F32 R116, R168.reuse, R180, R116 ;  /* 0x000000b4a874723c */ /* 0x040ff00000001874 */
[C---:B------:R-:W-:Y:S01]  /*14710*/  HMMA.16816.F32 R120, R168.reuse, R182, R120 ;  /* 0x000000b6a878723c */ /* 0x040fe20000001878 */
[----:B------:R-:W-:Y:S07]  /*14720*/  LDSM.16.M88.4 R180, [R224+0x2800] ;  /* 0x00280000e0b4783b */ /* 0x000fee0000000200 */
[C---:B------:R-:W-:Y:S08]  /*14730*/  HMMA.16816.F32 R124, R168.reuse, R184, R124 ;  /* 0x000000b8a87c723c */ /* 0x040ff0000000187c */
[----:B------:R-:W-:Y:S01]  /*14740*/  HMMA.16816.F32 R128, R168, R186, R128 ;  /* 0x000000baa880723c */ /* 0x000fe20000001880 */
[----:B------:R-:W4:Y:S05]  /*14750*/  LDSM.16.M88.4 R168, [R224+0x2000] ;  /* 0x00200000e0a8783b */ /* 0x000f2a0000000200 */
[----:B------:R-:W5:Y:S02]  /*14760*/  LDSM.16.M88.4 R184, [R224+0x3000] ;  /* 0x00300000e0b8783b */ /* 0x000f640000000200 */
[C---:B---3--:R-:W-:Y:S08]  /*14770*/  HMMA.16816.F32 R4, R188.reuse, R192, R4 ;  /* 0x000000c0bc04723c */ /* 0x048ff00000001804 */
[C---:B------:R-:W-:Y:S01]  /*14780*/  HMMA.16816.F32 R8, R188.reuse, R194, R8 ;  /* 0x000000c2bc08723c */ /* 0x040fe20000001808 */
[----:B------:R-:W3:Y:S07]  /*14790*/  LDSM.16.M88.4 R192, [R224+0x3800] ;  /* 0x00380000e0c0783b */ /* 0x000eee0000000200 */
[C---:B------:R-:W-:Y:S08]  /*147a0*/  HMMA.16816.F32 R12, R188.reuse, R196, R12 ;  /* 0x000000c4bc0c723c */ /* 0x040ff0000000180c */
[C---:B------:R-:W-:Y:S01]  /*147b0*/  HMMA.16816.F32 R16, R188.reuse, R198, R16 ;  /* 0x000000c6bc10723c */ /* 0x040fe20000001810 */
[----:B------:R-:W3:Y:S07]  /*147c0*/  LDSM.16.M88.4 R196, [R224+0x4800] ;  /* 0x00480000e0c4783b */ /* 0x000eee0000000200 */
[C---:B--2---:R-:W-:Y:S08]  /*147d0*/  HMMA.16816.F32 R20, R188.reuse, R172, R20 ;  /* 0x000000acbc14723c */ /* 0x044ff00000001814 */
[C---:B------:R-:W-:Y:S01]  /*147e0*/  HMMA.16816.F32 R24, R188.reuse, R174, R24 ;  /* 0x000000aebc18723c */ /* 0x040fe20000001818 */
[----:B------:R-:W2:Y:S01]  /*147f0*/  LDSM.16.M88.4 R172, [R224+0x5800] ;  /* 0x00580000e0ac783b */ /* 0x000ea20000000200 */
[----:B------:R-:W-:Y:S04]  /*14800*/  DEPBAR.LE SB0, 0x0 ;  /* 0x000080000000791a */ /* 0x000fe80000000000 */
[----:B------:R-:W-:Y:S02]  /*14810*/  BAR.SYNC.DEFER_BLOCKING 0x0 ;  /* 0x0000000000007b1d */ /* 0x000fe40000010000 */
[C---:B-1----:R-:W-:Y:S08]  /*14820*/  HMMA.16816.F32 R28, R188.reuse, R176, R28 ;  /* 0x000000b0bc1c723c */ /* 0x042ff0000000181c */
[C---:B------:R-:W-:Y:S08]  /*14830*/  HMMA.16816.F32 R32, R188.reuse, R178, R32 ;  /* 0x000000b2bc20723c */ /* 0x040ff00000001820 */
[C---:B----4-:R-:W-:Y:S08]  /*14840*/  HMMA.16816.F32 R36, R188.reuse, R168, R36 ;  /* 0x000000a8bc24723c */ /* 0x050ff00000001824 */
[C---:B------:R-:W-:Y:S08]  /*14850*/  HMMA.16816.F32 R40, R188.reuse, R170, R40 ;  /* 0x000000aabc28723c */ /* 0x040ff00000001828 */
[C---:B------:R-:W-:Y:S08]  /*14860*/  HMMA.16816.F32 R44, R188.reuse, R180, R44 ;  /* 0x000000b4bc2c723c */ /* 0x040ff0000000182c */
[C---:B------:R-:W-:Y:S08]  /*14870*/  HMMA.16816.F32 R48, R188.reuse, R182, R48 ;  /* 0x000000b6bc30723c */ /* 0x040ff00000001830 */
[C---:B-----5:R-:W-:Y:S08]  /*14880*/  HMMA.16816.F32 R52, R188.reuse, R184, R52 ;  /* 0x000000b8bc34723c */ /* 0x060ff00000001834 */
[C---:B------:R-:W-:Y:S08]  /*14890*/  HMMA.16816.F32 R56, R188.reuse, R186, R56 ;  /* 0x000000babc38723c */ /* 0x040ff00000001838 */
[C---:B---3--:R-:W-:Y:S08]  /*148a0*/  HMMA.16816.F32 R60, R188.reuse, R192, R60 ;  /* 0x000000c0bc3c723c */ /* 0x048ff0000000183c */
[C---:B------:R-:W-:Y:S08]  /*148b0*/  HMMA.16816.F32 R64, R188.reuse, R194, R64 ;  /* 0x000000c2bc40723c */ /* 0x040ff00000001840 */
[C---:B------:R-:W-:Y:S07]  /*148c0*/  HMMA.16816.F32 R68, R188.reuse, R200, R68 ;  /* 0x000000c8bc44723c */ /* 0x040fee0000001844 */
[----:B------:R-:W-:Y:S01]  /*148d0*/  IMAD.MOV.U32 R200, RZ, RZ, R166 ;  /* 0x000000ffffc87224 */ /* 0x000fe200078e00a6 */
[C---:B------:R-:W-:Y:S04]  /*148e0*/  HMMA.16816.F32 R72, R188.reuse, R202, R72 ;  /* 0x000000cabc48723c */ /* 0x040fe80000001848 */
[----:B------:R-:W-:Y:S04]  /*148f0*/  IMAD.MOV.U32 R201, RZ, RZ, R167 ;  /* 0x000000ffffc97224 */ /* 0x000fe800078e00a7 */
[C---:B------:R-:W-:Y:S08]  /*14900*/  HMMA.16816.F32 R76, R188.reuse, R196, R76 ;  /* 0x000000c4bc4c723c */ /* 0x040ff0000000184c */
[C---:B------:R-:W-:Y:S08]  /*14910*/  HMMA.16816.F32 R80, R188.reuse, R198, R80 ;  /* 0x000000c6bc50723c */ /* 0x040ff00000001850 */
[C---:B------:R-:W-:Y:S08]  /*14920*/  HMMA.16816.F32 R84, R188.reuse, R204, R84 ;  /* 0x000000ccbc54723c */ /* 0x040ff00000001854 */
[C---:B------:R-:W-:Y:S08]  /*14930*/  HMMA.16816.F32 R88, R188.reuse, R206, R88 ;  /* 0x000000cebc58723c */ /* 0x040ff00000001858 */
[C---:B--2---:R-:W-:Y:S08]  /*14940*/  HMMA.16816.F32 R92, R188.reuse, R172, R92 ;  /* 0x000000acbc5c723c */ /* 0x044ff0000000185c */
        /* <DEDUP_REMOVED lines=8> */
[----:B------:R-:W-:Y:S01]  /*149d0*/  HMMA.16816.F32 R128, R188, R222, R128 ;  /* 0x000000debc80723c */ /* 0x000fe20000001880 */
[----:B------:R-:W-:-:S07]  /*149e0*/  @!P1 BRA `(.L_x_775) ;  /* 0x000010e000009947 */ /* 0x000fce0003800000 */
[----:B------:R-:W-:Y:S01]  /*149f0*/  ULDC.64 UR8, c[0x0][0x198] ;  /* 0x0000660000087ab9 */ /* 0x000fe20000000a00 */
[----:B------:R-:W-:Y:S01]  /*14a00*/  PLOP3.LUT P1, PT, PT, PT, UP5, 0x80, 0x0 ;  /* 0x000000000000781c */ /* 0x000fe20003f2f058 */
[----:B------:R-:W-:Y:S02]  /*14a10*/  IMAD.MOV.U32 R167, RZ, RZ, c[0x0][0x198] ;  /* 0x00006600ffa77624 */ /* 0x000fe400078e00ff */
[----:B------:R-:W-:Y:S03]  /*14a20*/  IMAD.MOV.U32 R0, RZ, RZ, c[0x0][0x19c] ;  /* 0x00006700ff007624 */ /* 0x000fe600078e00ff */
[----:B------:R-:W-:Y:S04]  /*14a30*/  LEA R168, -R167, RZ, 0x8 ;  /* 0x000000ffa7a87211 */ /* 0x000fe800078e41ff */
[----:B------:R-:W-:Y:S03]  /*14a40*/  SHF.R.S32.HI R169, RZ, 0x1f, R168 ;  /* 0x0000001fffa97819 */ /* 0x000fe600000114a8 */
[----:B------:R-:W-:-:S05]  /*14a50*/  @!P1 BRA `(.L_x_776) ;  /* 0x0000055000009947 */ /* 0x000fca0003800000 */
[----:B------:R-:W-:Y:S01]  /*14a60*/  USHF.L.U32 UR28, UR17, 0x8, URZ ;  /* 0x00000008111c7899 */ /* 0x000fe2000800063f */
[----:B------:R-:W-:Y:S01]  /*14a70*/  IABS R2, c[0x0][0x2d0] ;  /* 0x0000b40000027a13 */ /* 0x000fe20000000000 */
[----:B------:R-:W-:Y:S02]  /*14a80*/  UMOV UR32, URZ ;  /* 0x0000003f00207c82 */ /* 0x000fe40008000000 */
[----:B------:R-:W-:Y:S01]  /*14a90*/  UIADD3 UR30, UR28, -0x100, URZ ;  /* 0xffffff001c1e7890 */ /* 0x000fe2000fffe03f */
[----:B------:R1:W2:Y:S01]  /*14aa0*/  R2UR UR8, R2 ;  /* 0x00000000020873c2 */ /* 0x0002a200000e0000 */
[----:B------:R-:W-:Y:S04]  /*14ab0*/  UIADD3 UR28, UR28, -0x200, URZ ;  /* 0xfffffe001c1c7890 */ /* 0x000fe8000fffe03f */
[----:B------:R-:W-:Y:S02]  /*14ac0*/  IMAD.U32 R168, RZ, RZ, UR30 ;  /* 0x0000001effa87e24 */ /* 0x000fe4000f8e00ff */
        /* <DEDUP_REMOVED lines=46> */
[----:B------:R-:W-:Y:S04]  /*14db0*/  LEA R170, P1, R164, UR18, 0x2 ;  /* 0x00000012a4aa7c11 */ /* 0x000fe8000f8210ff */
[----:B------:R-:W1:Y:S01]  /*14dc0*/  R2UR UR24, R170 ;  /* 0x00000000aa1873c2 */ /* 0x000e6200000e0000 */
[----:B------:R-:W-:Y:S02]  /*14dd0*/  LEA R172, P2, R168, UR18, 0x2 ;  /* 0x00000012a8ac7c11 */ /* 0x000fe4000f8410ff */
[----:B------:R-:W-:Y:S02]  /*14de0*/  LEA.HI.X.SX32 R171, R2, UR19, 0x2, P1 ;  /* 0x0000001302ab7c11 */ /* 0x000fe400088f16ff */
[----:B------:R-:W-:Y:S03]  /*14df0*/  LEA.HI.X.SX32 R173, R166, UR19, 0x2, P2 ;  /* 0x00000013a6ad7c11 */ /* 0x000fe600090f16ff */
[----:B------:R-:W2:Y:S08]  /*14e00*/  R2UR UR25, R171 ;  /* 0x00000000ab1973c2 */ /* 0x000eb000000e0000 */
[----:B------:R-:W3:Y:S08]  /*14e10*/  R2UR UR26, R172 ;  /* 0x00000000ac1a73c2 */ /* 0x000ef000000e0000 */
[----:B------:R-:W4:Y:S01]  /*14e20*/  R2UR UR27, R173 ;  /* 0x00000000ad1b73c2 */ /* 0x000f2200000e0000 */
[----:B-1----:R-:W-:Y:S01]  /*14e30*/  IMAD.U32 R168, RZ, RZ, UR24 ;  /* 0x00000018ffa87e24 */ /* 0x002fe2000f8e00ff */
[----:B------:R-:W-:Y:S04]  /*14e40*/  UIADD3 UR24, UR29, -UR8, URZ ;  /* 0x800000081d187290 */ /* 0x000fe8000fffe03f */
[----:B------:R-:W-:Y:S01]  /*14e50*/  UIMAD UR24, UR24, UR9, -0x100 ;  /* 0xffffff00181874a4 */ /* 0x000fe2000f8e0209 */
[----:B--2---:R-:W-:Y:S03]  /*14e60*/  IMAD.U32 R169, RZ, RZ, UR25 ;  /* 0x00000019ffa97e24 */ /* 0x004fe6000f8e00ff */
[----:B------:R-:W-:Y:S02]  /*14e70*/  USHF.R.S32.HI UR9, URZ, 0x1f, UR24 ;  /* 0x0000001f3f097899 */ /* 0x000fe40008011418 */
[----:B------:R-:W-:Y:S01]  /*14e80*/  UIMAD UR8, UR7, UR24, URZ ;  /* 0x00000018070872a4 */ /* 0x000fe2000f8e023f */
[----:B------:R1:W2:Y:S01]  /*14e90*/  LDG.E R169, [R168.64] ;  /* 0x00000014a8a97981 */ /* 0x0002a2000c1e1900 */
[----:B------:R-:W-:Y:S01]  /*14ea0*/  UIMAD.WIDE.U32 UR24, UR6, UR24, URZ ;  /* 0x00000018061872a5 */ /* 0x000fe2000f8e003f */
[----:B---3--:R-:W-:Y:S01]  /*14eb0*/  MOV R174, UR26 ;  /* 0x0000001a00ae7c02 */ /* 0x008fe20008000f00 */
[----:B------:R-:W-:Y:S03]  /*14ec0*/  UIMAD UR8, UR9, UR6, UR8 ;  /* 0x00000006090872a4 */ /* 0x000fe6000f8e0208 */
[----:B------:R-:W-:Y:S02]  /*14ed0*/  UMOV UR9, UR7 ;  /* 0x0000000700097c82 */ /* 0x000fe40008000000 */
[----:B------:R-:W-:Y:S01]  /*14ee0*/  UIADD3 UR8, UR25, UR8, URZ ;  /* 0x0000000819087290 */ /* 0x000fe2000fffe03f */
[----:B----4-:R-:W-:Y:S05]  /*14ef0*/  IMAD.U32 R175, RZ, RZ, UR27 ;  /* 0x0000001bffaf7e24 */ /* 0x010fea000f8e00ff */
[----:B------:R-:W2:Y:S01]  /*14f00*/  LDG.E R2, [R174.64] ;  /* 0x00000014ae027981 */ /* 0x000ea2000c1e1900 */
[----:B-1----:R-:W-:Y:S01]  /*14f10*/  IMAD.U32 R168, RZ, RZ, UR24 ;  /* 0x00000018ffa87e24 */ /* 0x002fe2000f8e00ff */
[----:B--2---:R-:W-:Y:S02]  /*14f20*/  IADD3 R2, -R169, R2, RZ ;  /* 0x00000002a9027210 */ /* 0x004fe40007ffe1ff */
[----:B------:R-:W-:Y:S01]  /*14f30*/  MOV R169, UR25 ;  /* 0x0000001900a97c02 */ /* 0x000fe20008000f00 */
[----:B------:R-:W-:Y:S01]  /*14f40*/  IMAD.U32 R169, RZ, RZ, UR8 ;  /* 0x00000008ffa97e24 */ /* 0x000fe2000f8e00ff */
[----:B------:R-:W-:Y:S01]  /*14f50*/  SHF.R.S32.HI R171, RZ, 0x1f, R2 ;  /* 0x0000001fffab7819 */ /* 0x000fe20000011402 */
[----:B------:R-:W-:Y:S02]  /*14f60*/  UMOV UR8, UR6 ;  /* 0x0000000600087c82 */ /* 0x000fe40008000000 */
[C---:B------:R-:W-:Y:S04]  /*14f70*/  IMAD.WIDE.U32 R168, R2.reuse, c[0x0][0x180], R168 ;  /* 0x0000600002a87a25 */ /* 0x040fe800078e00a8 */
[----:B------:R-:W-:Y:S04]  /*14f80*/  IMAD R171, R171, c[0x0][0x180], RZ ;  /* 0x00006000abab7a24 */ /* 0x000fe800078e02ff */
[----:B------:R-:W-:Y:S05]  /*14f90*/  IMAD R171, R2, c[0x0][0x184], R171 ;  /* 0x0000610002ab7a24 */ /* 0x000fea00078e02ab */
[----:B------:R-:W-:Y:S02]  /*14fa0*/  IADD3 R169, R169, R171, RZ ;  /* 0x000000aba9a97210 */ /* 0x000fe40007ffe0ff */
.L_x_776:
[----:B------:R1:W-:Y:S01]  /*14fb0*/  @P0 STS.128 [R244+0x2000], RZ ;  /* 0x002000fff4000388 */ /* 0x0003e20000000c00 */
[C---:B------:R-:W-:Y:S01]  /*14fc0*/  LEA R194, P5, R168.reuse, R252, 0x1 ;  /* 0x000000fca8c27211 */ /* 0x040fe200078a08ff */
[--C-:B------:R-:W-:Y:S01]  /*14fd0*/  @!P0 IMAD.MOV.U32 R192, RZ, RZ, R168.reuse ;  /* 0x000000ffffc08224 */ /* 0x100fe200078e00a8 */
[-C--:B------:R-:W-:Y:S01]  /*14fe0*/  @!P0 MOV R191, R169.reuse ;  /* 0x000000a900bf8202 */ /* 0x080fe20000000f00 */
[--C-:B------:R-:W-:Y:S01]  /*14ff0*/  @!P0 IMAD.MOV.U32 R193, RZ, RZ, R169.reuse ;  /* 0x000000ffffc18224 */ /* 0x100fe200078e00a9 */
[-C--:B------:R-:W-:Y:S01]  /*15000*/  @!P0 MOV R187, R169.reuse ;  /* 0x000000a900bb8202 */ /* 0x080fe20000000f00 */
[--C-:B------:R-:W-:Y:S01]  /*15010*/  @!P0 IMAD.MOV.U32 R190, RZ, RZ, R168.reuse ;  /* 0x000000ffffbe8224 */ /* 0x100fe200078e00a8 */
[-C--:B------:R-:W-:Y:S01]  /*15020*/  @!P0 MOV R183, R169.reuse ;  /* 0x000000a900b78202 */ /* 0x080fe20000000f00 */
[--C-:B------:R-:W-:Y:S01]  /*15030*/  @!P0 IMAD.MOV.U32 R188, RZ, RZ, R168.reuse ;  /* 0x000000ffffbc8224 */ /* 0x100fe200078e00a8 */
[-C--:B------:R-:W-:Y:S01]  /*15040*/  @!P0 MOV R179, R169.reuse ;  /* 0x000000a900b38202 */ /* 0x080fe20000000f00 */
[--C-:B------:R-:W-:Y:S01]  /*15050*/  @!P0 IMAD.MOV.U32 R189, RZ, RZ, R169.reuse ;  /* 0x000000ffffbd8224 */ /* 0x100fe200078e00a9 */
[----:B------:R-:W-:Y:S01]  /*15060*/  @!P0 MOV R175, R169 ;  /* 0x000000a900af8202 */ /* 0x000fe20000000f00 */
[--C-:B------:R-:W-:Y:S01]  /*15070*/  @!P0 IMAD.MOV.U32 R186, RZ, RZ, R168.reuse ;  /* 0x000000ffffba8224 */ /* 0x100fe200078e00a8 */
[C-C-:B------:R-:W-:Y:S01]  /*15080*/  LEA.HI.X R195, R168.reuse, R251, R169.reuse, 0x1, P5 ;  /* 0x000000fba8c37211 */ /* 0x140fe200028f0ca9 */
[--C-:B------:R-:W-:Y:S01]  /*15090*/  @!P0 IMAD.MOV.U32 R184, RZ, RZ, R168.reuse ;  /* 0x000000ffffb88224 */ /* 0x100fe200078e00a8 */
[CC--:B------:R-:W-:Y:S01]  /*150a0*/  @!P0 LEA R171, P3, R167.reuse, R168.reuse, 0x5 ;  /* 0x000000a8a7ab8211 */ /* 0x0c0fe200078628ff */
[--C-:B------:R-:W-:Y:S01]  /*150b0*/  @!P0 IMAD.MOV.U32 R185, RZ, RZ, R169.reuse ;  /* 0x000000ffffb98224 */ /* 0x100fe200078e00a9 */
[CC--:B------:R-:W-:Y:S01]  /*150c0*/  @!P0 LEA R173, P2, R167.reuse, R168.reuse, 0x6 ;  /* 0x000000a8a7ad8211 */ /* 0x0c0fe200078430ff */
[----:B------:R-:W-:Y:S01]  /*150d0*/  @!PT LDS RZ, [RZ] ;  /* 0x00000000fffff984 */ /* 0x000fe20000000800 */
[----:B------:R-:W-:Y:S01]  /*150e0*/  @!PT LDS RZ, [RZ] ;  /* 0x00000000fffff984 */ /* 0x000fe20000000800 */
[----:B------:R-:W-:Y:S01]  /*150f0*/  @!PT LDS RZ, [RZ] ;  /* 0x00000000fffff984 */ /* 0x000fe20000000800 */
[----:B------:R1:W-:Y:S01]  /*15100*/  @!P0 LDGSTS.E.BYPASS.LTC128B.128 [R244+0x2000], [R194.64] ;  /* 0x02000000c2f48fae */ /* 0x0003e2000b901d54 */
[C---:B------:R-:W-:Y:S01]  /*15110*/  @!P0 LEA R170, P1, R167.reuse, R168, 0x7 ;  /* 0x000000a8a7aa8211 */ /* 0x040fe200078238ff */
[--C-:B------:R-:W-:Y:S01]  /*15120*/  @!P0 IMAD.MOV.U32 R182, RZ, RZ, R168.reuse ;  /* 0x000000ffffb68224 */ /* 0x100fe200078e00a8 */
[----:B------:R-:W-:Y:S01]  /*15130*/  @!P0 IADD3 R2, P4, R168, UR23, RZ ;  /* 0x00000017a8028c10 */ /* 0x000fe2000ff9e0ff */
[----:B------:R1:W-:Y:S01]  /*15140*/  @P0 STS.128 [R244+0x2800], RZ ;  /* 0x002800fff4000388 */ /* 0x0003e20000000c00 */
[----:B------:R-:W-:Y:S01]  /*15150*/  @!P0 IMAD.MOV.U32 R180, RZ, RZ, R168 ;  /* 0x000000ffffb48224 */ /* 0x000fe200078e00a8 */
[CC--:B------:R-:W-:Y:S01]  /*15160*/  @!P0 LEA.HI.X R164, R167.reuse, R169.reuse, R0, 0x5, P3 ;  /* 0x000000a9a7a48211 */ /* 0x0c0fe200018f2c00 */
[--C-:B------:R-:W-:Y:S01]  /*15170*/  @!P0 IMAD.MOV.U32 R181, RZ, RZ, R169.reuse ;  /* 0x000000ffffb58224 */ /* 0x100fe200078e00a9 */
[-C--:B------:R-:W-:Y:S01]  /*15180*/  @!P0 LEA R198, P3, R2, R252.reuse, 0x1 ;  /* 0x000000fc02c68211 */ /* 0x080fe200078608ff */
[----:B------:R-:W-:Y:S01]  /*15190*/  @!P0 IMAD.MOV.U32 R178, RZ, RZ, R168 ;  /* 0x000000ffffb28224 */ /* 0x000fe200078e00a8 */
[----:B------:R-:W-:Y:S01]  /*151a0*/  @!P0 LEA.HI.X R166, R167, R169, R0, 0x6, P2 ;  /* 0x000000a9a7a68211 */ /* 0x000fe200010f3400 */
[--C-:B------:R-:W-:Y:S01]  /*151b0*/  @!P0 IMAD.MOV.U32 R176, RZ, RZ, R168.reuse ;  /* 0x000000ffffb08224 */ /* 0x100fe200078e00a8 */
[CC--:B------:R-:W-:Y:S01]  /*151c0*/  @!P0 LEA R196, P2, R171.reuse, R252.reuse, 0x1 ;  /* 0x000000fcabc48211 */ /* 0x0c0fe200078408ff */
[--C-:B------:R-:W-:Y:S01]  /*151d0*/  @!P0 IMAD.MOV.U32 R177, RZ, RZ, R169.reuse ;  /* 0x000000ffffb18224 */ /* 0x100fe200078e00a9 */
[----:B------:R-:W-:Y:S01]  /*151e0*/  UMOV UR6, UR8 ;  /* 0x0000000800067c82 */ /* 0x000fe20008000000 */
[----:B------:R-:W-:Y:S01]  /*151f0*/  @!P0 IMAD.MOV.U32 R174, RZ, RZ, R168 ;  /* 0x000000ffffae8224 */ /* 0x000fe200078e00a8 */
[----:B------:R-:W-:Y:S01]  /*15200*/  @!P0 LEA.HI.X R197, R171, R251, R164, 0x1, P2 ;  /* 0x000000fbabc58211 */ /* 0x000fe200010f0ca4 */
[C---:B------:R-:W-:Y:S01]  /*15210*/  @!P0 IMAD.WIDE.U32 R206, R167.reuse, 0x30, R168 ;  /* 0x00000030a7ce8825 */ /* 0x040fe200078e00a8 */
[----:B------:R-:W-:Y:S03]  /*15220*/  UMOV UR7, UR9 ;  /* 0x0000000900077c82 */ /* 0x000fe60008000000 */
[C---:B------:R-:W-:Y:S01]  /*15230*/  @!P0 IMAD.WIDE.U32 R192, R167.reuse, 0x50, R192 ;  /* 0x00000050a7c08825 */ /* 0x040fe200078e00c0 */
[-C--:B------:R-:W-:Y:S03]  /*15240*/  @!P0 LEA R204, P2, R206, R252.reuse, 0x1 ;  /* 0x000000fccecc8211 */ /* 0x080fe600078408ff */
[C---:B------:R-:W-:Y:S04]  /*15250*/  @!P0 IMAD.WIDE.U32 R190, R167.reuse, 0x60, R190 ;  /* 0x00000060a7be8825 */ /* 0x040fe800078e00be */
[C---:B------:R-:W-:Y:S04]  /*15260*/  @!P0 IMAD.WIDE.U32 R188, R167.reuse, 0x70, R188 ;  /* 0x00000070a7bc8825 */ /* 0x040fe800078e00bc */
[C---:B------:R-:W-:Y:S04]  /*15270*/  @!P0 IMAD.WIDE.U32 R186, R167.reuse, 0x90, R186 ;  /* 0x00000090a7ba8825 */ /* 0x040fe800078e00ba */
[C---:B------:R-:W-:Y:S04]  /*15280*/  @!P0 IMAD.WIDE.U32 R184, R167.reuse, 0xa0, R184 ;  /* 0x000000a0a7b88825 */ /* 0x040fe800078e00b8 */
[C---:B------:R-:W-:Y:S04]  /*15290*/  @!P0 IMAD.WIDE.U32 R182, R167.reuse, 0xb0, R182 ;  /* 0x000000b0a7b68825 */ /* 0x040fe800078e00b6 */
[C---:B------:R-:W-:Y:S04]  /*152a0*/  @!P0 IMAD.WIDE.U32 R180, R167.reuse, 0xc0, R180 ;  /* 0x000000c0a7b48825 */ /* 0x040fe800078e00b4 */
[C---:B------:R-:W-:Y:S04]  /*152b0*/  @!P0 IMAD.WIDE.U32 R178, R167.reuse, 0xd0, R178 ;  /* 0x000000d0a7b28825 */ /* 0x040fe800078e00b2 */
[C---:B------:R-:W-:Y:S04]  /*152c0*/  @!P0 IMAD.WIDE.U32 R176, R167.reuse, 0xe0, R176 ;  /* 0x000000e0a7b08825 */ /* 0x040fe800078e00b0 */
[C---:B------:R-:W-:Y:S01]  /*152d0*/  @!P0 IMAD.WIDE.U32 R174, R167.reuse, 0xf0, R174 ;  /* 0x000000f0a7ae8825 */ /* 0x040fe200078e00ae */
[----:B------:R-:W-:Y:S02]  /*152e0*/  @!P0 LEA.HI.X R167, R167, R169, R0, 0x7, P1 ;  /* 0x000000a9a7a78211 */ /* 0x000fe400008f3c00 */
[----:B------:R-:W-:Y:S01]  /*152f0*/  @!P0 IADD3.X R169, R169, UR22, RZ, P4, !PT ;  /* 0x00000016a9a98c10 */ /* 0x000fe2000a7fe4ff */
[C---:B------:R-:W-:Y:S01]  /*15300*/  @!P0 IMAD R168, R0.reuse, 0x30, RZ ;  /* 0x0000003000a88824 */ /* 0x040fe200078e02ff */
[CC--:B------:R-:W-:Y:S01]  /*15310*/  @!P0 LEA R172, P1, R173.reuse, R252.reuse, 0x1 ;  /* 0x000000fcadac8211 */ /* 0x0c0fe200078208ff */
[----:B------:R-:W-:Y:S01]  /*15320*/  @!P0 IMAD R164, R0, 0x50, RZ ;  /* 0x0000005000a48824 */ /* 0x000fe200078e02ff */
[-C--:B------:R-:W-:Y:S01]  /*15330*/  @!P0 LEA.HI.X R199, R2, R251.reuse, R169, 0x1, P3 ;  /* 0x000000fb02c78211 */ /* 0x080fe200018f0ca9 */
[----:B------:R-:W-:Y:S01]  /*15340*/  @!P0 IMAD.IADD R168, R168, 0x1, R207 ;  /* 0x00000001a8a88824 */ /* 0x000fe200078e02cf */
[-C--:B------:R-:W-:Y:S01]  /*15350*/  @!P0 LEA.HI.X R173, R173, R251.reuse, R166, 0x1, P1 ;  /* 0x000000fbadad8211 */ /* 0x080fe200008f0ca6 */
[----:B------:R-:W-:Y:S01]  /*15360*/  @!P0 IMAD.IADD R164, R164, 0x1, R193 ;  /* 0x00000001a4a48824 */ /* 0x000fe200078e02c1 */
[-C--:B------:R-:W-:Y:S01]  /*15370*/  @!P0 LEA R202, P1, R170, R252.reuse, 0x1 ;  /* 0x000000fcaaca8211 */ /* 0x080fe200078208ff */
[----:B------:R-:W-:Y:S01]  /*15380*/  @!PT LDS RZ, [RZ] ;  /* 0x00000000fffff984 */ /* 0x000fe20000000800 */
[----:B------:R-:W-:Y:S01]  /*15390*/  @!PT LDS RZ, [RZ] ;  /* 0x00000000fffff984 */ /* 0x000fe20000000800 */
[----:B------:R-:W-:Y:S01]  /*153a0*/  @!PT LDS RZ, [RZ] ;  /* 0x00000000fffff984 */ /* 0x000fe20000000800 */
[----:B------:R1:W-:Y:S01]  /*153b0*/  @!P0 LDGSTS.E.BYPASS.LTC128B.128 [R244+0x2800], [R198.64] ;  /* 0x02800000c6f48fae */ /* 0x0003e2000b901d54 */
[-C--:B------:R-:W-:Y:S01]  /*153c0*/  @!P0 LEA.HI.X R205, R206, R251.reuse, R168, 0x1, P2 ;  /* 0x000000fbcecd8211 */ /* 0x080fe200010f0ca8 */
[----:B------:R-:W-:Y:S01]  /*153d0*/  @!P0 IMAD R2, R0, 0x60, RZ ;  /* 0x0000006000028824 */ /* 0x000fe200078e02ff */
[-C--:B------:R-:W-:Y:S01]  /*153e0*/  @!P0 LEA R208, P2, R192, R252.reuse, 0x1 ;  /* 0x000000fcc0d08211 */ /* 0x080fe200078408ff */
[----:B------:R1:W-:Y:S01]  /*153f0*/  @P0 STS.128 [R244+0x3000], RZ ;  /* 0x003000fff4000388 */ /* 0x0003e20000000c00 */
[-C--:B------:R-:W-:Y:S01]  /*15400*/  @!P0 LEA.HI.X R203, R170, R251.reuse, R167, 0x1, P1 ;  /* 0x000000fbaacb8211 */ /* 0x080fe200008f0ca7 */
[----:B------:R-:W-:Y:S01]  /*15410*/  @!P0 IMAD R167, R0, 0x70, RZ ;  /* 0x0000007000a78824 */ /* 0x000fe200078e02ff */
[-C--:B------:R-:W-:Y:S01]  /*15420*/  @!P0 LEA.HI.X R209, R192, R251.reuse, R164, 0x1, P2 ;  /* 0x000000fbc0d18211 */ /* 0x080fe200010f0ca4 */
[----:B------:R-:W-:Y:S01]  /*15430*/  @!PT LDS RZ, [RZ] ;  /* 0x00000000fffff984 */ /* 0x000fe20000000800 */
[----:B------:R-:W-:Y:S01]  /*15440*/  @!PT LDS RZ, [RZ] ;  /* 0x00000000fffff984 */ /* 0x000fe20000000800 */
[----:B------:R-:W-:Y:S01]  /*15450*/  @!PT LDS RZ, [RZ] ;  /* 0x00000000fffff984 */ /* 0x000fe20000000800 */
[----:B------:R1:W-:Y:S01]  /*15460*/  @!P0 LDGSTS.E.BYPASS.LTC128B.128 [R244+0x3000], [R196.64] ;  /* 0x03000000c4f48fae */ /* 0x0003e2000b901d54 */
[-C--:B------:R-:W-:Y:S01]  /*15470*/  @!P0 LEA R206, P1, R190, R252.reuse, 0x1 ;  /* 0x000000fcbece8211 */ /* 0x080fe200078208ff */
[----:B------:R-:W-:Y:S01]  /*15480*/  @!P0 IMAD.IADD R167, R167, 0x1, R189 ;  /* 0x00000001a7a78824 */ /* 0x000fe200078e02bd */
[-C--:B------:R-:W-:Y:S01]  /*15490*/  @!P0 LEA R210, P3, R188, R252.reuse, 0x1 ;  /* 0x000000fcbcd28211 */ /* 0x080fe200078608ff */
[----:B------:R1:W-:Y:S01]  /*154a0*/  @P0 STS.128 [R244+0x3800], RZ ;  /* 0x003800fff4000388 */ /* 0x0003e20000000c00 */
[-C--:B------:R-:W-:Y:S01]  /*154b0*/  @!P0 LEA R192, P2, R186, R252.reuse, 0x1 ;  /* 0x000000fcbac08211 */ /* 0x080fe200078408ff */
[----:B------:R-:W-:Y:S01]  /*154c0*/  @!P0 IMAD R171, R0, 0x90, RZ ;  /* 0x0000009000ab8824 */ /* 0x000fe200078e02ff */
[----:B------:R-:W-:Y:S01]  /*154d0*/  @!P0 LEA.HI.X R211, R188, R251, R167, 0x1, P3 ;  /* 0x000000fbbcd38211 */ /* 0x000fe200018f0ca7 */
[----:B------:R-:W-:Y:S01]  /*154e0*/  @!PT LDS RZ, [RZ] ;  /* 0x00000000fffff984 */ /* 0x000fe20000000800 */
[----:B------:R-:W-:Y:S01]  /*154f0*/  @!PT LDS RZ, [RZ] ;  /* 0x00000000fffff984 */ /* 0x000fe20000000800 */
[----:B------:R-:W-:Y:S01]  /*15500*/  @!PT LDS RZ, [RZ] ;  /* 0x00000000fffff984 */ /* 0x000fe20000000800 */
[----:B------:R1:W-:Y:S01]  /*15510*/  @!P0 LDGSTS.E.BYPASS.LTC128B.128 [R244+0x3800], [R204.64] ;  /* 0x03800000ccf48fae */ /* 0x0003e2000b901d54 */
[-C--:B------:R-:W-:Y:S01]  /*15520*/  @!P0 LEA R170, P3, R178, R252.reuse, 0x1 ;  /* 0x000000fcb2aa8211 */ /* 0x080fe200078608ff */
[----:B------:R-:W-:Y:S01]  /*15530*/  @!P0 IMAD.IADD R171, R171, 0x1, R187 ;  /* 0x00000001abab8824 */ /* 0x000fe200078e02bb */
[----:B------:R-:W-:Y:S01]  /*15540*/  @!P0 IADD3 R2, R2, R191, RZ ;  /* 0x000000bf02028210 */ /* 0x000fe20007ffe0ff */
[----:B------:R1:W-:Y:S01]  /*15550*/  @P0 STS.128 [R244+0x4000], RZ ;  /* 0x004000fff4000388 */ /* 0x0003e20000000c00 */
[----:B------:R-:W-:Y:S02]  /*15560*/  @!P0 IMAD R169, R0, 0xa0, RZ ;  /* 0x000000a000a98824 */ /* 0x000fe400078e02ff */
[-C--:B------:R-:W-:Y:S01]  /*15570*/  @!P0 LEA.HI.X R207, R190, R251.reuse, R2, 0x1, P1 ;  /* 0x000000fbbecf8211 */ /* 0x080fe200008f0c02 */
[----:B------:R-:W-:Y:S01]  /*15580*/  @!PT LDS RZ, [RZ] ;  /* 0x00000000fffff984 */ /* 0x000fe20000000800 */
[----:B------:R-:W-:Y:S01]  /*15590*/  @!PT LDS RZ, [RZ] ;  /* 0x00000000fffff984 */ /* 0x000fe20000000800 */
[----:B------:R-:W-:Y:S01]  /*155a0*/  @!PT LDS RZ, [RZ] ;  /* 0x00000000fffff984 */ /* 0x000fe20000000800 */
[----:B------:R1:W-:Y:S01]  /*155b0*/  @!P0 LDGSTS.E.BYPASS.LTC128B.128 [R244+0x4000], [R172.64] ;  /* 0x04000000acf48fae */ /* 0x0003e2000b901d54 */
[----:B------:R-:W-:Y:S01]  /*155c0*/  @!P0 LEA.HI.X R193, R186, R251, R171, 0x1, P2 ;  /* 0x000000fbbac18211 */ /* 0x000fe200010f0cab */
[----:B------:R-:W-:Y:S01]  /*155d0*/  @!P0 IMAD R167, R0, 0xc0, RZ ;  /* 0x000000c000a78824 */ /* 0x000fe200078e02ff */
[-C--:B------:R-:W-:Y:S01]  /*155e0*/  @!P0 LEA R190, P1, R184, R252.reuse, 0x1 ;  /* 0x000000fcb8be8211 */ /* 0x080fe200078208ff */
[----:B------:R1:W-:Y:S01]  /*155f0*/  @P0 STS.128 [R244+0x4800], RZ ;  /* 0x004800fff4000388 */ /* 0x0003e20000000c00 */
[-C--:B------:R-:W-:Y:S01]  /*15600*/  @!P0 LEA R186, P4, R180, R252.reuse, 0x1 ;  /* 0x000000fcb4ba8211 */ /* 0x080fe200078808ff */
[----:B------:R-:W-:Y:S01]  /*15610*/  @!P0 IMAD.IADD R167, R167, 0x1, R181 ;  /* 0x00000001a7a78824 */ /* 0x000fe200078e02b5 */
[-C--:B------:R-:W-:Y:S01]  /*15620*/  @!P0 LEA R166, P2, R176, R252.reuse, 0x1 ;  /* 0x000000fcb0a68211 */ /* 0x080fe200078408ff */
[----:B------:R-:W-:Y:S01]  /*15630*/  @!PT LDS RZ, [RZ] ;  /* 0x00000000fffff984 */ /* 0x000fe20000000800 */
[----:B------:R-:W-:Y:S01]  /*15640*/  @!PT LDS RZ, [RZ] ;  /* 0x00000000fffff984 */ /* 0x000fe20000000800 */
[----:B------:R-:W-:Y:S01]  /*15650*/  @!PT LDS RZ, [RZ] ;  /* 0x00000000fffff984 */ /* 0x000fe20000000800 */
[----:B------:R1:W-:Y:S01]  /*15660*/  @!P0 LDGSTS.E.BYPASS.LTC128B.128 [R244+0x4800], [R208.64] ;  /* 0x04800000d0f48fae */ /* 0x0003e2000b901d54 */
[----:B------:R-:W-:Y:S01]  /*15670*/  @!P0 IADD3 R2, R169, R185, RZ ;  /* 0x000000b9a9028210 */ /* 0x000fe20007ffe0ff */
[----:B------:R-:W-:Y:S01]  /*15680*/  @!P0 IMAD R169, R0, 0xb0, RZ ;  /* 0x000000b000a98824 */ /* 0x000fe200078e02ff */
[-C--:B------:R-:W-:Y:S01]  /*15690*/  @!P0 LEA.HI.X R187, R180, R251.reuse, R167, 0x1, P4 ;  /* 0x000000fbb4bb8211 */ /* 0x080fe200020f0ca7 */
[----:B------:R1:W-:Y:S01]  /*156a0*/  @P0 STS.128 [R244+0x5000], RZ ;  /* 0x005000fff4000388 */ /* 0x0003e20000000c00 */
[-C--:B------:R-:W-:Y:S01]  /*156b0*/  @!P0 LEA.HI.X R191, R184, R251.reuse, R2, 0x1, P1 ;  /* 0x000000fbb8bf8211 */ /* 0x080fe200008f0c02 */
[----:B------:R-:W-:Y:S01]  /*156c0*/  @!P0 IMAD.IADD R2, R169, 0x1, R183 ;  /* 0x00000001a9028824 */ /* 0x000fe200078e02b7 */
[-C--:B------:R-:W-:Y:S01]  /*156d0*/  @!P0 LEA R184, P1, R182, R252.reuse, 0x1 ;  /* 0x000000fcb6b88211 */ /* 0x080fe200078208ff */
[----:B------:R-:W-:Y:S01]  /*156e0*/  @!PT LDS RZ, [RZ] ;  /* 0x00000000fffff984 */ /* 0x000fe20000000800 */
[----:B------:R-:W-:Y:S01]  /*156f0*/  @!PT LDS RZ, [RZ] ;  /* 0x00000000fffff984 */ /* 0x000fe20000000800 */
[----:B------:R-:W-:Y:S01]  /*15700*/  @!PT LDS RZ, [RZ] ;  /* 0x00000000fffff984 */ /* 0x000fe20000000800 */
[----:B------:R1:W-:Y:S01]  /*15710*/  @!P0 LDGSTS.E.BYPASS.LTC128B.128 [R244+0x5000], [R206.64] ;  /* 0x05000000cef48fae */ /* 0x0003e2000b901d54 */
[----:B------:R-:W-:Y:S02]  /*15720*/  @!P0 IMAD R171, R0, 0xd0, RZ ;  /* 0x000000d000ab8824 */ /* 0x000fe400078e02ff */
[----:B------:R-:W-:Y:S01]  /*15730*/  @!P0 LEA.HI.X R185, R182, R251, R2, 0x1, P1 ;  /* 0x000000fbb6b98211 */ /* 0x000fe200008f0c02 */
[----:B------:R1:W-:Y:S01]  /*15740*/  @P0 STS.128 [R244+0x5800], RZ ;  /* 0x005800fff4000388 */ /* 0x0003e20000000c00 */
[----:B------:R-:W-:Y:S01]  /*15750*/  @!P0 LEA R168, P1, R174, R252, 0x1 ;  /* 0x000000fcaea88211 */ /* 0x000fe200078208ff */
[C---:B------:R-:W-:Y:S01]  /*15760*/  @!P0 IMAD R169, R0.reuse, 0xe0, RZ ;  /* 0x000000e000a98824 */ /* 0x040fe200078e02ff */
[----:B------:R-:W-:Y:S01]  /*15770*/  @!P0 IADD3 R171, R171, R179, RZ ;  /* 0x000000b3abab8210 */ /* 0x000fe20007ffe0ff */
[----:B------:R-:W-:Y:S01]  /*15780*/  @!PT LDS RZ, [RZ] ;  /* 0x00000000fffff984 */ /* 0x000fe20000000800 */
[----:B------:R-:W-:Y:S01]  /*15790*/  @!PT LDS RZ, [RZ] ;  /* 0x00000000fffff984 */ /* 0x000fe20000000800 */
[----:B------:R-:W-:Y:S01]  /*157a0*/  @!PT LDS RZ, [RZ] ;  /* 0x00000000fffff984 */ /* 0x000fe20000000800 */
[----:B------:R1:W-:Y:S01]  /*157b0*/  @!P0 LDGSTS.E.BYPASS.LTC128B.128 [R244+0x5800], [R210.64] ;  /* 0x05800000d2f48fae */ /* 0x0003e2000b901d54 */
[----:B------:R-:W-:Y:S01]  /*157c0*/  @!P0 IMAD R183, R0, 0xf0, RZ ;  /* 0x000000f000b78824 */ /* 0x000fe200078e02ff */
[----:B------:R-:W-:Y:S01]  /*157d0*/  MOV R252, R194 ;  /* 0x000000c200fc7202 */ /* 0x000fe20000000f00 */
[----:B------:R-:W-:Y:S01]  /*157e0*/  @!P0 IMAD.IADD R169, R169, 0x1, R177 ;  /* 0x00000001a9a98824 */ /* 0x000fe200078e02b1 */
[----:B------:R1:W-:Y:S01]  /*157f0*/  @P0 STS.128 [R244+0x6000], RZ ;  /* 0x006000fff4000388 */ /* 0x0003e20000000c00 */
[-C--:B------:R-:W-:Y:S01]  /*15800*/  @!P0 LEA.HI.X R171, R178, R251.reuse, R171, 0x1, P3 ;  /* 0x000000fbb2ab8211 */ /* 0x080fe200018f0cab */
[----:B------:R-:W-:Y:S02]  /*15810*/  @!P0 IMAD.IADD R183, R183, 0x1, R175 ;  /* 0x00000001b7b78824 */ /* 0x000fe400078e02af */
[----:B------:R-:W-:Y:S01]  /*15820*/  @!PT LDS RZ, [RZ] ;  /* 0x00000000fffff984 */ /* 0x000fe20000000800 */
[----:B------:R-:W-:Y:S01]  /*15830*/  @!PT LDS RZ, [RZ] ;  /* 0x00000000fffff984 */ /* 0x000fe20000000800 */
[----:B------:R-:W-:Y:S01]  /*15840*/  @!PT LDS RZ, [RZ] ;  /* 0x00000000fffff984 */ /* 0x000fe20000000800 */
[----:B------:R1:W-:Y:S01]  /*15850*/  @!P0 LDGSTS.E.BYPASS.LTC128B.128 [R244+0x6000], [R202.64] ;  /* 0x06000000caf48fae */ /* 0x0003e2000b901d54 */
[-C--:B------:R-:W-:Y:S02]  /*15860*/  @!P0 LEA.HI.X R167, R176, R251.reuse, R169, 0x1, P2 ;  /* 0x000000fbb0a78211 */ /* 0x080fe400010f0ca9 */
[----:B------:R-:W-:Y:S01]  /*15870*/  @!P0 LEA.HI.X R169, R174, R251, R183, 0x1, P1 ;  /* 0x000000fbaea98211 */ /* 0x000fe200008f0cb7 */
[----:B------:R1:W-:Y:S01]  /*15880*/  @P0 STS.128 [R244+0x6800], RZ ;  /* 0x006800fff4000388 */ /* 0x0003e20000000c00 */
[----:B------:R-:W-:Y:S03]  /*15890*/  IMAD.MOV.U32 R251, RZ, RZ, R195 ;  /* 0x000000fffffb7224 */ /* 0x000fe600078e00c3 */
        /* <DEDUP_REMOVED lines=34> */
[----:B------:R-:W0:Y:S02]  /*15ac0*/  LDGDEPBAR ;  /* 0x00000000000079af */ /* 0x000e240000000000 */
.L_x_775:
[----:B------:R-:W-:Y:S01]  /*15ad0*/  FMNMX.FTZ R0, R4, R165, !PT ;  /* 0x000000a504007209 */ /* 0x000fe20007810000 */
[----:B-1----:R-:W2:Y:S01]  /*15ae0*/  LDL.LU R196, [R1+0x4] ;  /* 0x0000040001c47983 */ /* 0x002ea20000300800 */
[----:B------:R-:W-:Y:S01]  /*15af0*/  FMNMX.FTZ R2, R6, R3, !PT ;  /* 0x0000000306027209 */ /* 0x000fe20007810000 */
[----:B------:R-:W-:Y:S01]  /*15b00*/  UISETP.GT.AND UP0, UPT, UR17, 0x1, UPT ;  /* 0x000000011100788c */ /* 0x000fe2000bf04270 */
[----:B------:R-:W-:Y:S01]  /*15b10*/  FMNMX.FTZ R167, R5, R0, !PT ;  /* 0x0000000005a77209 */ /* 0x000fe20007810000 */
[----:B------:R-:W3:Y:S01]  /*15b20*/  LDL.LU R194, [R1] ;  /* 0x0000000001c27983 */ /* 0x000ee20000300800 */
[----:B------:R-:W-:Y:S01]  /*15b30*/  FMNMX.FTZ R169, R7, R2, !PT ;  /* 0x0000000207a97209 */ /* 0x000fe20007810000 */
[----:B------:R-:W-:Y:S01]  /*15b40*/  UIADD3 UR17, UR17, -0x1, URZ ;  /* 0xffffffff11117890 */ /* 0x000fe2000fffe03f */
[----:B------:R-:W-:Y:S01]  /*15b50*/  FMNMX.FTZ R0, R8, R167, !PT ;  /* 0x000000a708007209 */ /* 0x000fe20007810000 */
[----:B------:R-:W-:Y:S01]  /*15b60*/  UMOV UR8, UR15 ;  /* 0x0000000f00087c82 */ /* 0x000fe20008000000 */
[----:B------:R-:W-:Y:S01]  /*15b70*/  FMNMX.FTZ R2, R10, R169, !PT ;  /* 0x000000a90a027209 */ /* 0x000fe20007810000 */
[----:B------:R-:W-:Y:S01]  /*15b80*/  UMOV UR9, UR12 ;  /* 0x0000000c00097c82 */ /* 0x000fe20008000000 */
[----:B------:R-:W-:Y:S02]  /*15b90*/  FMNMX.FTZ R167, R9, R0, !PT ;  /* 0x0000000009a77209 */ /* 0x000fe40007810000 */
        /* <DEDUP_REMOVED lines=117> */
[----:B------:R-:W-:Y:S04]  /*162f0*/  FMNMX.FTZ R0, R128, R167, !PT ;  /* 0x000000a780007209 */ /* 0x000fe80007810000 */
[----:B------:R-:W-:Y:S02]  /*16300*/  FMNMX.FTZ R168, R129, R0, !PT ;  /* 0x0000000081a87209 */ /* 0x000fe40007810000 */
[----:B------:R-:W-:Y:S03]  /*16310*/  FMNMX.FTZ R0, R130, R171, !PT ;  /* 0x000000ab82007209 */ /* 0x000fe60007810000 */
[----:B------:R-:W1:Y:S01]  /*16320*/  SHFL.BFLY PT, R171, R168, 0x2, 0x1f ;  /* 0x0c401f00a8ab7f89 */ /* 0x000e6200000e0000 */
[----:B------:R-:W-:Y:S07]  /*16330*/  FMNMX.FTZ R169, R131, R0, !PT ;  /* 0x0000000083a97209 */ /* 0x000fee0007810000 */
[----:B------:R-:W4:Y:S01]  /*16340*/  SHFL.BFLY PT, R0, R169, 0x2, 0x1f ;  /* 0x0c401f00a9007f89 */ /* 0x000f2200000e0000 */
[----:B-1----:R-:W-:Y:S07]  /*16350*/  FMNMX.FTZ R173, R168, R171, !PT ;  /* 0x000000aba8ad7209 */ /* 0x002fee0007810000 */
[----:B------:R-:W1:Y:S01]  /*16360*/  SHFL.BFLY PT, R2, R173, 0x1, 0x1f ;  /* 0x0c201f00ad027f89 */ /* 0x000e6200000e0000 */
[----:B----4-:R-:W-:Y:S07]  /*16370*/  FMNMX.FTZ R167, R169, R0, !PT ;  /* 0x00000000a9a77209 */ /* 0x010fee0007810000 */
[----:B------:R-:W4:Y:S01]  /*16380*/  SHFL.BFLY PT, R0, R167, 0x1, 0x1f ;  /* 0x0c201f00a7007f89 */ /* 0x000f2200000e0000 */
[----:B-1----:R-:W-:Y:S07]  /*16390*/  FMNMX.FTZ R2, R173, R2, !PT ;  /* 0x00000002ad027209 */ /* 0x002fee0007810000 */
[----:B------:R-:W-:Y:S01]  /*163a0*/  LDSM.16.MT88.4 R172, [R235+0xa000] ;  /* 0x00a00000ebac783b */ /* 0x000fe20000004200 */
[C---:B------:R-:W-:Y:S01]  /*163b0*/  FSETP.NEU.FTZ.AND P0, PT, R2.reuse, -INF , PT ;  /* 0xff8000000200780b */ /* 0x040fe20003f1d000 */
[C---:B------:R-:W-:Y:S02]  /*163c0*/  FMUL.FTZ R168, R2.reuse, c[0x0][0x23c] ;  /* 0x00008f0002a87a20 */ /* 0x040fe40000410000 */
[----:B------:R-:W-:Y:S01]  /*163d0*/  FADD.FTZ R164, -R2, R165 ;  /* 0x000000a502a47221 */ /* 0x000fe20000010100 */
[----:B----4-:R-:W-:Y:S02]  /*163e0*/  FMNMX.FTZ R0, R167, R0, !PT ;  /* 0x00000000a7007209 */ /* 0x010fe40007810000 */
[----:B------:R-:W-:Y:S01]  /*163f0*/  FSEL R167, R168, RZ, P0 ;  /* 0x000000ffa8a77208 */ /* 0x000fe20000000000 */
[----:B------:R-:W-:Y:S01]  /*16400*/  FMUL.FTZ R166, R164, c[0x0][0x23c] ;  /* 0x00008f00a4a67a20 */ /* 0x000fe20000410000 */
[C---:B------:R-:W-:Y:S01]  /*16410*/  FSETP.NEU.FTZ.AND P0, PT, R0.reuse, -INF , PT ;  /* 0xff8000000000780b */ /* 0x040fe20003f1d000 */
[----:B------:R-:W-:Y:S02]  /*16420*/  FMUL.FTZ R168, R0, c[0x0][0x23c] ;  /* 0x00008f0000a87a20 */ /* 0x000fe40000410000 */
[----:B------:R-:W1:Y:S01]  /*16430*/  MUFU.EX2 R164, R166 ;  /* 0x000000a600a47308 */ /* 0x000e620000000800 */
[--C-:B------:R-:W-:Y:S02]  /*16440*/  FFMA.FTZ R195, R29, c[0x0][0x23c], -R167.reuse ;  /* 0x00008f001dc37a23 */ /* 0x100fe400000108a7 */
[--C-:B------:R-:W-:Y:S01]  /*16450*/  FFMA.FTZ R180, R5, c[0x0][0x23c], -R167.reuse ;  /* 0x00008f0005b47a23 */ /* 0x100fe200000108a7 */
[----:B------:R-:W-:Y:S01]  /*16460*/  FSEL R5, R168, RZ, P0 ;  /* 0x000000ffa8057208 */ /* 0x000fe20000000000 */
[--C-:B------:R-:W-:Y:S01]  /*16470*/  FFMA.FTZ R177, R13, c[0x0][0x23c], -R167.reuse ;  /* 0x00008f000db17a23 */ /* 0x100fe200000108a7 */
[----:B------:R-:W4:Y:S01]  /*16480*/  LDSM.16.MT88.4 R168, [R237+0xa000] ;  /* 0x00a00000eda8783b */ /* 0x000f220000004200 */
[----:B------:R-:W-:Y:S01]  /*16490*/  FFMA.FTZ R184, R16, c[0x0][0x23c], -R167 ;  /* 0x00008f0010b87a23 */ /* 0x000fe200000108a7 */
[----:B------:R-:W-:Y:S01]  /*164a0*/  PLOP3.LUT P0, PT, PT, PT, UP0, 0x80, 0x0 ;  /* 0x000000000000781c */ /* 0x000fe20003f0f008 */
[--C-:B------:R-:W-:Y:S01]  /*164b0*/  FFMA.FTZ R178, R14, c[0x0][0x23c], -R5.reuse ;  /* 0x00008f000eb27a23 */ /* 0x100fe20000010805 */
[----:B------:R-:W-:Y:S01]  /*164c0*/  MUFU.EX2 R180, R180 ;  /* 0x000000b400b47308 */ /* 0x000fe20000000800 */
[----:B------:R-:W-:Y:S02]  /*164d0*/  FFMA.FTZ R183, R15, c[0x0][0x23c], -R5 ;  /* 0x00008f000fb77a23 */ /* 0x000fe40000010805 */
[----:B------:R-:W-:Y:S02]  /*164e0*/  FFMA.FTZ R187, R17, c[0x0][0x23c], -R167 ;  /* 0x00008f0011bb7a23 */ /* 0x000fe400000108a7 */
[--C-:B------:R-:W-:Y:S02]  /*164f0*/  FFMA.FTZ R186, R18, c[0x0][0x23c], -R5.reuse ;  /* 0x00008f0012ba7a23 */ /* 0x100fe40000010805 */
[--C-:B------:R-:W-:Y:S02]  /*16500*/  FFMA.FTZ R189, R19, c[0x0][0x23c], -R5.reuse ;  /* 0x00008f0013bd7a23 */ /* 0x100fe40000010805 */
[----:B------:R-:W-:Y:S01]  /*16510*/  FFMA.FTZ R192, R23, c[0x0][0x23c], -R5 ;  /* 0x00008f0017c07a23 */ /* 0x000fe20000010805 */
[----:B------:R-:W-:Y:S01]  /*16520*/  MUFU.EX2 R177, R177 ;  /* 0x000000b100b17308 */ /* 0x000fe20000000800 */
[----:B------:R-:W-:Y:S02]  /*16530*/  FFMA.FTZ R181, R4, c[0x0][0x23c], -R167 ;  /* 0x00008f0004b57a23 */ /* 0x000fe400000108a7 */
[----:B------:R-:W-:Y:S02]  /*16540*/  FFMA.FTZ R182, R6, c[0x0][0x23c], -R5 ;  /* 0x00008f0006b67a23 */ /* 0x000fe40000010805 */
[C---:B-1----:R-:W-:Y:S02]  /*16550*/  FMUL.FTZ R13, R164.reuse, R157 ;  /* 0x0000009da40d7220 */ /* 0x042fe40000410000 */
[C---:B------:R-:W-:Y:S02]  /*16560*/  FMUL.FTZ R16, R164.reuse, R152 ;  /* 0x00000098a4107220 */ /* 0x040fe40000410000 */
[----:B------:R-:W-:Y:S01]  /*16570*/  FMUL.FTZ R17, R164, R153 ;  /* 0x00000099a4117220 */ /* 0x000fe20000410000 */
[----:B------:R-:W1:Y:S01]  /*16580*/  MUFU.EX2 R181, R181 ;  /* 0x000000b500b57308 */ /* 0x000e620000000800 */
[----:B------:R-:W-:Y:S02]  /*16590*/  FFMA.FTZ R6, R12, c[0x0][0x23c], -R167 ;  /* 0x00008f000c067a23 */ /* 0x000fe400000108a7 */
[C---:B------:R-:W-:Y:S02]  /*165a0*/  FMUL.FTZ R12, R164.reuse, R156 ;  /* 0x0000009ca40c7220 */ /* 0x040fe40000410000 */
[C---:B------:R-:W-:Y:S02]  /*165b0*/  FMUL.FTZ R132, R164.reuse, R132 ;  /* 0x00000084a4847220 */ /* 0x040fe40000410000 */
[C---:B------:R-:W-:Y:S02]  /*165c0*/  FMUL.FTZ R133, R164.reuse, R133 ;  /* 0x00000085a4857220 */ /* 0x040fe40000410000 */
[C---:B------:R-:W-:Y:S01]  /*165d0*/  FMUL.FTZ R136, R164.reuse, R136 ;  /* 0x00000088a4887220 */ /* 0x040fe20000410000 */
[----:B------:R-:W-:Y:S01]  /*165e0*/  MUFU.EX2 R182, R182 ;  /* 0x000000b600b67308 */ /* 0x000fe20000000800 */
[C---:B------:R-:W-:Y:S02]  /*165f0*/  FMUL.FTZ R137, R164.reuse, R137 ;  /* 0x00000089a4897220 */ /* 0x040fe40000410000 */
[C---:B------:R-:W-:Y:S02]  /*16600*/  FMUL.FTZ R140, R164.reuse, R140 ;  /* 0x0000008ca48c7220 */ /* 0x040fe40000410000 */
[C---:B------:R-:W-:Y:S02]  /*16610*/  FMUL.FTZ R141, R164.reuse, R141 ;  /* 0x0000008da48d7220 */ /* 0x040fe40000410000 */
[C---:B------:R-:W-:Y:S02]  /*16620*/  FMUL.FTZ R144, R164.reuse, R144 ;  /* 0x00000090a4907220 */ /* 0x040fe40000410000 */
[----:B------:R-:W-:Y:S01]  /*16630*/  FMUL.FTZ R145, R164, R145 ;  /* 0x00000091a4917220 */ /* 0x000fe20000410000 */
[----:B------:R-:W5:Y:S01]  /*16640*/  MUFU.EX2 R6, R6 ;  /* 0x0000000600067308 */ /* 0x000f620000000800 */
[----:B------:R-:W-:Y:S02]  /*16650*/  FFMA.FTZ R185, R7, c[0x0][0x23c], -R5 ;  /* 0x00008f0007b97a23 */ /* 0x000fe40000010805 */
[--C-:B------:R-:W-:Y:S02]  /*16660*/  FFMA.FTZ R7, R8, c[0x0][0x23c], -R167.reuse ;  /* 0x00008f0008077a23 */ /* 0x100fe400000108a7 */
[----:B------:R-:W-:Y:S01]  /*16670*/  FMUL.FTZ R8, R164, R160 ;  /* 0x000000a0a4087220 */ /* 0x000fe20000410000 */
[----:B-1----:R-:W-:Y:S01]  /*16680*/  F2FP.PACK_AB R160, R180, R181 ;  /* 0x000000b5b4a0723e */ /* 0x002fe200000000ff */
[----:B------:R-:W-:Y:S02]  /*16690*/  FFMA.FTZ R166, R9, c[0x0][0x23c], -R167 ;  /* 0x00008f0009a67a23 */ /* 0x000fe400000108a7 */
[----:B------:R-:W-:Y:S01]  /*166a0*/  FMUL.FTZ R9, R164, R161 ;  /* 0x000000a1a4097220 */ /* 0x000fe20000410000 */
[----:B------:R-:W1:Y:S01]  /*166b0*/  MUFU.EX2 R185, R185 ;  /* 0x000000b900b97308 */ /* 0x000e620000000800 */
[--C-:B------:R-:W-:Y:S02]  /*166c0*/  FFMA.FTZ R176, R10, c[0x0][0x23c], -R5.reuse ;  /* 0x00008f000ab07a23 */ /* 0x100fe40000010805 */
[----:B------:R-:W-:Y:S02]  /*166d0*/  FFMA.FTZ R179, R11, c[0x0][0x23c], -R5 ;  /* 0x00008f000bb37a23 */ /* 0x000fe40000010805 */
[--C-:B------:R-:W-:Y:S02]  /*166e0*/  FFMA.FTZ R188, R20, c[0x0][0x23c], -R167.reuse ;  /* 0x00008f0014bc7a23 */ /* 0x100fe400000108a7 */
[C---:B------:R-:W-:Y:S02]  /*166f0*/  FMUL.FTZ R20, R164.reuse, R148 ;  /* 0x00000094a4147220 */ /* 0x040fe40000410000 */
[----:B------:R-:W-:Y:S01]  /*16700*/  FFMA.FTZ R191, R21, c[0x0][0x23c], -R167 ;  /* 0x00008f0015bf7a23 */ /* 0x000fe200000108a7 */
[----:B------:R-:W-:Y:S01]  /*16710*/  MUFU.EX2 R7, R7 ;  /* 0x0000000700077308 */ /* 0x000fe20000000800 */
[----:B------:R-:W-:Y:S02]  /*16720*/  FMUL.FTZ R21, R164, R149 ;  /* 0x00000095a4157220 */ /* 0x000fe40000410000 */
[--C-:B------:R-:W-:Y:S01]  /*16730*/  FFMA.FTZ R190, R22, c[0x0][0x23c], -R5.reuse ;  /* 0x00008f0016be7a23 */ /* 0x100fe20000010805 */
[----:B-----5:R-:W-:Y:S01]  /*16740*/  F2FP.PACK_AB R148, R177, R6 ;  /* 0x00000006b194723e */ /* 0x020fe200000000ff */
[----:B------:R-:W-:Y:S02]  /*16750*/  FFMA.FTZ R193, R27, c[0x0][0x23c], -R5 ;  /* 0x00008f001bc17a23 */ /* 0x000fe40000010805 */
[--C-:B------:R-:W-:Y:S02]  /*16760*/  FFMA.FTZ R24, R24, c[0x0][0x23c], -R167.reuse ;  /* 0x00008f0018187a23 */ /* 0x100fe400000108a7 */
[----:B------:R-:W-:Y:S01]  /*16770*/  FFMA.FTZ R44, R44, c[0x0][0x23c], -R167 ;  /* 0x00008f002c2c7a23 */ /* 0x000fe200000108a7 */
[----:B------:R-:W-:Y:S01]  /*16780*/  MUFU.EX2 R166, R166 ;  /* 0x000000a600a67308 */ /* 0x000fe20000000800 */
[----:B------:R-:W-:Y:S02]  /*16790*/  FADD.FTZ R165, -R0, R3 ;  /* 0x0000000300a57221 */ /* 0x000fe40000010100 */
[----:B------:R-:W-:Y:S01]  /*167a0*/  FFMA.FTZ R57, R57, c[0x0][0x23c], -R167 ;  /* 0x00008f0039397a23 */ /* 0x000fe200000108a7 */
[----:B-1----:R-:W-:Y:S01]  /*167b0*/  F2FP.PACK_AB R161, R185, R182 ;  /* 0x000000b6b9a1723e */ /* 0x002fe200000000ff */
[----:B------:R-:W-:Y:S01]  /*167c0*/  FMUL.FTZ R3, R165, c[0x0][0x23c] ;  /* 0x00008f00a5037a20 */ /* 0x000fe20000410000 */
[----:B------:R-:W-:Y:S01]  /*167d0*/  MOV R165, R2 ;  /* 0x0000000200a57202 */ /* 0x000fe20000000f00 */
[----:B------:R-:W-:Y:S02]  /*167e0*/  FFMA.FTZ R118, R118, c[0x0][0x23c], -R5 ;  /* 0x00008f0076767a23 */ /* 0x000fe40000010805 */
[----:B------:R-:W-:Y:S01]  /*167f0*/  FFMA.FTZ R45, R45, c[0x0][0x23c], -R167 ;  /* 0x00008f002d2d7a23 */ /* 0x000fe200000108a7 */
[----:B------:R-:W-:Y:S01]  /*16800*/  MUFU.EX2 R176, R176 ;  /* 0x000000b000b07308 */ /* 0x000fe20000000800 */
[--C-:B------:R-:W-:Y:S02]  /*16810*/  FFMA.FTZ R46, R46, c[0x0][0x23c], -R5.reuse ;  /* 0x00008f002e2e7a23 */ /* 0x100fe40000010805 */
[----:B------:R-:W-:Y:S02]  /*16820*/  FFMA.FTZ R47, R47, c[0x0][0x23c], -R5 ;  /* 0x00008f002f2f7a23 */ /* 0x000fe40000010805 */
[--C-:B------:R-:W-:Y:S02]  /*16830*/  FFMA.FTZ R48, R48, c[0x0][0x23c], -R167.reuse ;  /* 0x00008f0030307a23 */ /* 0x100fe400000108a7 */
[----:B------:R-:W-:Y:S02]  /*16840*/  FFMA.FTZ R49, R49, c[0x0][0x23c], -R167 ;  /* 0x00008f0031317a23 */ /* 0x000fe400000108a7 */
[--C-:B------:R-:W-:Y:S01]  /*16850*/  FFMA.FTZ R50, R50, c[0x0][0x23c], -R5.reuse ;  /* 0x00008f0032327a23 */ /* 0x100fe20000010805 */
[----:B------:R-:W1:Y:S01]  /*16860*/  MUFU.EX2 R3, R3 ;  /* 0x0000000300037308 */ /* 0x000e620000000800 */
[----:B------:R-:W-:Y:S02]  /*16870*/  FFMA.FTZ R51, R51, c[0x0][0x23c], -R5 ;  /* 0x00008f0033337a23 */ /* 0x000fe40000010805 */
[--C-:B------:R-:W-:Y:S02]  /*16880*/  FFMA.FTZ R52, R52, c[0x0][0x23c], -R167.reuse ;  /* 0x00008f0034347a23 */ /* 0x100fe400000108a7 */
[----:B------:R-:W-:Y:S02]  /*16890*/  FFMA.FTZ R53, R53, c[0x0][0x23c], -R167 ;  /* 0x00008f0035357a23 */ /* 0x000fe400000108a7 */
[--C-:B------:R-:W-:Y:S02]  /*168a0*/  FFMA.FTZ R54, R54, c[0x0][0x23c], -R5.reuse ;  /* 0x00008f0036367a23 */ /* 0x100fe40000010805 */
[----:B------:R-:W-:Y:S01]  /*168b0*/  FFMA.FTZ R55, R55, c[0x0][0x23c], -R5 ;  /* 0x00008f0037377a23 */ /* 0x000fe20000010805 */
[----:B------:R-:W5:Y:S01]  /*168c0*/  MUFU.EX2 R179, R179 ;  /* 0x000000b300b37308 */ /* 0x000f620000000800 */
[----:B------:R-:W-:Y:S02]  /*168d0*/  FFMA.FTZ R56, R56, c[0x0][0x23c], -R167 ;  /* 0x00008f0038387a23 */ /* 0x000fe400000108a7 */
[--C-:B------:R-:W-:Y:S02]  /*168e0*/  FFMA.FTZ R58, R58, c[0x0][0x23c], -R5.reuse ;  /* 0x00008f003a3a7a23 */ /* 0x100fe40000010805 */
[----:B------:R-:W-:Y:S02]  /*168f0*/  FFMA.FTZ R59, R59, c[0x0][0x23c], -R5 ;  /* 0x00008f003b3b7a23 */ /* 0x000fe40000010805 */
[----:B------:R-:W-:Y:S02]  /*16900*/  FFMA.FTZ R64, R64, c[0x0][0x23c], -R167 ;  /* 0x00008f0040407a23 */ /* 0x000fe400000108a7 */
[--C-:B------:R-:W-:Y:S01]  /*16910*/  FFMA.FTZ R66, R66, c[0x0][0x23c], -R5.reuse ;  /* 0x00008f0042427a23 */ /* 0x100fe20000010805 */
[----:B------:R-:W-:Y:S01]  /*16920*/  MUFU.EX2 R178, R178 ;  /* 0x000000b200b27308 */ /* 0x000fe20000000800 */
[----:B------:R-:W-:Y:S02]  /*16930*/  FFMA.FTZ R95, R95, c[0x0][0x23c], -R5 ;  /* 0x00008f005f5f7a23 */ /* 0x000fe40000010805 */
[----:B--2---:R-:W-:Y:S02]  /*16940*/  FFMA.FTZ R181, R164, R196, R181 ;  /* 0x000000c4a4b57223 */ /* 0x004fe400000100b5 */
[C---:B-1----:R-:W-:Y:S02]  /*16950*/  FMUL.FTZ R14, R3.reuse, R158 ;  /* 0x0000009e030e7220 */ /* 0x042fe40000410000 */
[C---:B------:R-:W-:Y:S02]  /*16960*/  FMUL.FTZ R15, R3.reuse, R159 ;  /* 0x0000009f030f7220 */ /* 0x040fe40000410000 */
[----:B------:R-:W1:Y:S01]  /*16970*/  LDSM.16.MT88.4 R156, [R234+0xa000] ;  /* 0x00a00000ea9c783b */ /* 0x000e620000004200 */
[----:B------:R-:W2:Y:S01]  /*16980*/  MUFU.EX2 R183, R183 ;  /* 0x000000b700b77308 */ /* 0x000ea20000000800 */
[C---:B------:R-:W-:Y:S01]  /*16990*/  FMUL.FTZ R10, R3.reuse, R162 ;  /* 0x000000a2030a7220 */ /* 0x040fe20000410000 */
[----:B------:R-:W-:Y:S01]  /*169a0*/  F2FP.PACK_AB R162, R166, R7 ;  /* 0x00000007a6a2723e */ /* 0x000fe200000000ff */
[----:B------:R-:W-:Y:S01]  /*169b0*/  FMUL.FTZ R11, R3, R163 ;  /* 0x000000a3030b7220 */ /* 0x000fe20000410000 */
[----:B-----5:R-:W-:Y:S01]  /*169c0*/  F2FP.PACK_AB R163, R179, R176 ;  /* 0x000000b0b3a3723e */ /* 0x020fe200000000ff */
[C---:B------:R-:W-:Y:S02]  /*169d0*/  FMUL.FTZ R18, R3.reuse, R154 ;  /* 0x0000009a03127220 */ /* 0x040fe40000410000 */
[C---:B------:R-:W-:Y:S02]  /*169e0*/  FMUL.FTZ R19, R3.reuse, R155 ;  /* 0x0000009b03137220 */ /* 0x040fe40000410000 */
[----:B------:R-:W-:Y:S01]  /*169f0*/  LDSM.16.MT88.4 R152, [R237+0xa800] ;  /* 0x00a80000ed98783b */ /* 0x000fe20000004200 */
[----:B------:R-:W-:Y:S01]  /*16a00*/  MUFU.EX2 R184, R184 ;  /* 0x000000b800b87308 */ /* 0x000fe20000000800 */
[C---:B----4-:R-:W-:Y:S05]  /*16a10*/  HMMA.16816.F32 R8, R160.reuse, R168, R8 ;  /* 0x000000a8a008723c */ /* 0x050fea0000001808 */
[C---:B------:R-:W-:Y:S02]  /*16a20*/  FMUL.FTZ R134, R3.reuse, R134 ;  /* 0x0000008603867220 */ /* 0x040fe40000410000 */
[C---:B------:R-:W-:Y:S01]  /*16a30*/  FMUL.FTZ R135, R3.reuse, R135 ;  /* 0x0000008703877220 */ /* 0x040fe20000410000 */
[C---:B------:R-:W-:Y:S01]  /*16a40*/  HMMA.16816.F32 R12, R160.reuse, R170, R12 ;  /* 0x000000aaa00c723c */ /* 0x040fe2000000180c */
[----:B------:R-:W4:Y:S01]  /*16a50*/  MUFU.EX2 R187, R187 ;  /* 0x000000bb00bb7308 */ /* 0x000f220000000800 */
[----:B------:R-:W5:Y:S02]  /*16a60*/  LDSM.16.MT88.4 R168, [R233+0xa000] ;  /* 0x00a00000e9a8783b */ /* 0x000f640000004200 */
[----:B------:R-:W-:Y:S01]  /*16a70*/  FMUL.FTZ R138, R3, R138 ;  /* 0x0000008a038a7220 */ /* 0x000fe20000410000 */
[----:B--2---:R-:W-:Y:S01]  /*16a80*/  F2FP.PACK_AB R149, R183, R178 ;  /* 0x000000b2b795723e */ /* 0x004fe200000000ff */
[C---:B------:R-:W-:Y:S02]  /*16a90*/  FMUL.FTZ R139, R3.reuse, R139 ;  /* 0x0000008b038b7220 */ /* 0x040fe40000410000 */
[C---:B------:R-:W-:Y:S03]  /*16aa0*/  HMMA.16816.F32 R132, R160.reuse, R172, R132 ;  /* 0x000000aca084723c */ /* 0x040fe60000001884 */
[----:B------:R-:W-:Y:S01]  /*16ab0*/  MUFU.EX2 R186, R186 ;  /* 0x000000ba00ba7308 */ /* 0x000fe20000000800 */
[C---:B------:R-:W-:Y:S02]  /*16ac0*/  FMUL.FTZ R142, R3.reuse, R142 ;  /* 0x0000008e038e7220 */ /* 0x040fe40000410000 */
[C---:B------:R-:W-:Y:S02]  /*16ad0*/  FMUL.FTZ R143, R3.reuse, R143 ;  /* 0x0000008f038f7220 */ /* 0x040fe40000410000 */
[C---:B------:R-:W-:Y:S01]  /*16ae0*/  HMMA.16816.F32 R136, R160.reuse, R174, R136 ;  /* 0x000000aea088723c */ /* 0x040fe20000001888 */
[----:B------:R-:W-:Y:S03]  /*16af0*/  LDSM.16.MT88.4 R172, [R234+0xa800] ;  /* 0x00a80000eaac783b */ /* 0x000fe60000004200 */
[C---:B------:R-:W-:Y:S01]  /*16b00*/  FMUL.FTZ R146, R3.reuse, R146 ;  /* 0x0000009203927220 */ /* 0x040fe20000410000 */
[----:B------:R-:W2:Y:S01]  /*16b10*/  MUFU.EX2 R189, R189 ;  /* 0x000000bd00bd7308 */ /* 0x000ea20000000800 */
[C---:B------:R-:W-:Y:S02]  /*16b20*/  FMUL.FTZ R147, R3.reuse, R147 ;  /* 0x0000009303937220 */ /* 0x040fe40000410000 */
[C---:B-1----:R-:W-:Y:S04]  /*16b30*/  HMMA.16816.F32 R16, R160.reuse, R156, R16 ;  /* 0x0000009ca010723c */ /* 0x042fe80000001810 */
[----:B------:R-:W-:Y:S01]  /*16b40*/  FMUL.FTZ R22, R3, R150 ;  /* 0x0000009603167220 */ /* 0x000fe20000410000 */
[----:B----4-:R-:W-:Y:S01]  /*16b50*/  F2FP.PACK_AB R150, R187, R184 ;  /* 0x000000b8bb96723e */ /* 0x010fe200000000ff */
[----:B------:R-:W-:Y:S01]  /*16b60*/  FMUL.FTZ R23, R3, R151 ;  /* 0x0000009703177220 */ /* 0x000fe20000410000 */
[----:B------:R-:W-:Y:S01]  /*16b70*/  MUFU.EX2 R188, R188 ;  /* 0x000000bc00bc7308 */ /* 0x000fe20000000800 */
[C---:B------:R-:W-:Y:S01]  /*16b80*/  HMMA.16816.F32 R140, R160.reuse, R158, R140 ;  /* 0x0000009ea08c723c */ /* 0x040fe2000000188c */
[----:B------:R-:W1:Y:S03]  /*16b90*/  LDSM.16.MT88.4 R156, [R235+0xa800] ;  /* 0x00a80000eb9c783b */ /* 0x000e660000004200 */
[----:B------:R-:W-:Y:S02]  /*16ba0*/  FADD.FTZ R180, R180, R181 ;  /* 0x000000b5b4b47221 */ /* 0x000fe40000010000 */
[--C-:B------:R-:W-:Y:S02]  /*16bb0*/  FFMA.FTZ R112, R112, c[0x0][0x23c], -R167.reuse ;  /* 0x00008f0070707a23 */ /* 0x100fe400000108a7 */
[----:B------:R-:W-:Y:S01]  /*16bc0*/  FFMA.FTZ R113, R113, c[0x0][0x23c], -R167 ;  /* 0x00008f0071717a23 */ /* 0x000fe200000108a7 */
[----:B------:R-:W-:Y:S01]  /*16bd0*/  MUFU.EX2 R191, R191 ;  /* 0x000000bf00bf7308 */ /* 0x000fe20000000800 */
[C---:B-----5:R-:W-:Y:S03]  /*16be0*/  HMMA.16816.F32 R144, R160.reuse, R168, R144 ;  /* 0x000000a8a090723c */ /* 0x060fe60000001890 */
[----:B--2---:R-:W-:Y:S01]  /*16bf0*/  F2FP.PACK_AB R151, R189, R186 ;  /* 0x000000babd97723e */ /* 0x004fe200000000ff */
[----:B---3--:R-:W-:Y:S02]  /*16c00*/  FFMA.FTZ R182, R3, R194, R182 ;  /* 0x000000c203b67223 */ /* 0x008fe400000100b6 */
[----:B------:R-:W-:Y:S02]  /*16c10*/  FFMA.FTZ R3, R111, c[0x0][0x23c], -R5 ;  /* 0x00008f006f037a23 */ /* 0x000fe40000010805 */
[----:B------:R-:W-:Y:S01]  /*16c20*/  HMMA.16816.F32 R20, R160, R170, R20 ;  /* 0x000000aaa014723c */ /* 0x000fe20000001814 */
[----:B------:R2:W-:Y:S01]  /*16c30*/  MUFU.EX2 R169, R192 ;  /* 0x000000c000a97308 */ /* 0x0005e20000000800 */
[----:B------:R-:W3:Y:S02]  /*16c40*/  LDSM.16.MT88.4 R160, [R233+0xa800] ;  /* 0x00a80000e9a0783b */ /* 0x000ee40000004200 */
[--C-:B------:R-:W-:Y:S02]  /*16c50*/  FFMA.FTZ R168, R25, c[0x0][0x23c], -R167.reuse ;  /* 0x00008f0019a87a23 */ /* 0x100fe400000108a7 */
[----:B------:R-:W-:Y:S02]  /*16c60*/  FFMA.FTZ R111, R116, c[0x0][0x23c], -R167 ;  /* 0x00008f00746f7a23 */ /* 0x000fe400000108a7 */
[C---:B------:R-:W-:Y:S03]  /*16c70*/  HMMA.16816.F32 R8, R148.reuse, R152, R8 ;  /* 0x000000989408723c */ /* 0x040fe60000001808 */
[----:B------:R-:W4:Y:S02]  /*16c80*/  MUFU.EX2 R190, R190 ;  /* 0x000000be00be7308 */ /* 0x000f240000000800 */
[----:B------:R-:W-:Y:S02]  /*16c90*/  FFMA.FTZ R170, R26, c[0x0][0x23c], -R5 ;  /* 0x00008f001aaa7a23 */ /* 0x000fe40000010805 */
[----:B------:R-:W-:Y:S01]  /*16ca0*/  FADD.FTZ R185, R185, R182 ;  /* 0x000000b6b9b97221 */ /* 0x000fe20000010000 */
[C---:B------:R-:W-:Y:S01]  /*16cb0*/  HMMA.16816.F32 R12, R148.reuse, R154, R12 ;  /* 0x0000009a940c723c */ /* 0x040fe2000000180c */
[----:B------:R-:W5:Y:S03]  /*16cc0*/  LDSM.16.MT88.4 R152, [R237+0xb000] ;  /* 0x00b00000ed98783b */ /* 0x000f660000004200 */
[----:B------:R-:W-:Y:S01]  /*16cd0*/  FADD.FTZ R176, R176, R185 ;  /* 0x000000b9b0b07221 */ /* 0x000fe20000010000 */
[----:B------:R3:W-:Y:S03]  /*16ce0*/  MUFU.EX2 R171, R24 ;  /* 0x0000001800ab7308 */ /* 0x0007e60000000800 */
[C---:B-1----:R-:W-:Y:S04]  /*16cf0*/  HMMA.16816.F32 R132, R148.reuse, R156, R132 ;  /* 0x0000009c9484723c */ /* 0x042fe80000001884 */
[----:B--2---:R-:W-:Y:S02]  /*16d00*/  FFMA.FTZ R192, R28, c[0x0][0x23c], -R167 ;  /* 0x00008f001cc07a23 */ /* 0x004fe400000108a7 */
[----:B------:R-:W-:Y:S01]  /*16d10*/  FADD.FTZ R179, R179, R176 ;  /* 0x000000b0b3b37221 */ /* 0x000fe20000010000 */
[----:B------:R-:W1:Y:S01]  /*16d20*/  MUFU.EX2 R168, R168 ;  /* 0x000000a800a87308 */ /* 0x000e620000000800 */
[C---:B------:R-:W-:Y:S01]  /*16d30*/  HMMA.16816.F32 R136, R148.reuse, R158, R136 ;  /* 0x0000009e9488723c */ /* 0x040fe20000001888 */
[----:B------:R-:W2:Y:S03]  /*16d40*/  LDSM.16.MT88.4 R156, [R235+0xb000] ;  /* 0x00b00000eb9c783b */ /* 0x000ea60000004200 */
[----:B----4-:R-:W-:Y:S01]  /*16d50*/  F2FP.PACK_AB R25, R169, R190 ;  /* 0x000000bea919723e */ /* 0x010fe200000000ff */
[----:B------:R-:W-:Y:S03]  /*16d60*/  FADD.FTZ R178, R178, R179 ;  /* 0x000000b3b2b27221 */ /* 0x000fe60000010000 */
[C---:B------:R-:W-:Y:S01]  /*16d70*/  HMMA.16816.F32 R16, R148.reuse, R172, R16 ;  /* 0x000000ac9410723c */ /* 0x040fe20000001810 */
[----:B------:R-:W-:Y:S03]  /*16d80*/  MUFU.EX2 R170, R170 ;  /* 0x000000aa00aa7308 */ /* 0x000fe60000000800 */
[----:B------:R-:W-:Y:S01]  /*16d90*/  FADD.FTZ R183, R183, R178 ;  /* 0x000000b2b7b77221 */ /* 0x000fe20000010000 */
[----:B---3--:R-:W-:Y:S02]  /*16da0*/  F2FP.PACK_AB R24, R191, R188 ;  /* 0x000000bcbf18723e */ /* 0x008fe400000000ff */
[--C-:B------:R-:W-:Y:S01]  /*16db0*/  FFMA.FTZ R172, R30, c[0x0][0x23c], -R5.reuse ;  /* 0x00008f001eac7a23 */ /* 0x100fe20000010805 */
[C---:B------:R-:W-:Y:S03]  /*16dc0*/  HMMA.16816.F32 R140, R148.reuse, R174, R140 ;  /* 0x000000ae948c723c */ /* 0x040fe6000000188c */
[----:B------:R-:W3:Y:S01]  /*16dd0*/  MUFU.EX2 R193, R193 ;  /* 0x000000c100c17308 */ /* 0x000ee20000000800 */
[----:B------:R-:W-:Y:S02]  /*16de0*/  FFMA.FTZ R173, R31, c[0x0][0x23c], -R5 ;  /* 0x00008f001fad7a23 */ /* 0x000fe40000010805 */
[----:B------:R-:W4:Y:S01]  /*16df0*/  LDSM.16.MT88.4 R28, [R234+0xb000] ;  /* 0x00b00000ea1c783b */ /* 0x000f220000004200 */
[----:B-1----:R-:W-:Y:S01]  /*16e00*/  F2FP.PACK_AB R26, R168, R171 ;  /* 0x000000aba81a723e */ /* 0x002fe200000000ff */
[C---:B------:R-:W-:Y:S04]  /*16e10*/  HMMA.16816.F32 R144, R148.reuse, R160, R144 ;  /* 0x000000a09490723c */ /* 0x040fe80000001890 */
[----:B------:R-:W-:Y:S01]  /*16e20*/  FADD.FTZ R186, R186, R183 ;  /* 0x000000b7baba7221 */ /* 0x000fe20000010000 */
[----:B------:R-:W-:Y:S02]  /*16e30*/  MUFU.EX2 R192, R192 ;  /* 0x000000c000c07308 */ /* 0x000fe40000000800 */
[--C-:B------:R-:W-:Y:S01]  /*16e40*/  FFMA.FTZ R160, R32, c[0x0][0x23c], -R167.reuse ;  /* 0x00008f0020a07a23 */ /* 0x100fe200000108a7 */
[----:B------:R-:W-:Y:S01]  /*16e50*/  HMMA.16816.F32 R20, R148, R162, R20 ;  /* 0x000000a29414723c */ /* 0x000fe20000001814 */
[----:B------:R-:W1:Y:S03]  /*16e60*/  LDSM.16.MT88.4 R148, [R233+0xb000] ;  /* 0x00b00000e994783b */ /* 0x000e660000004200 */
[----:B------:R-:W-:Y:S02]  /*16e70*/  FFMA.FTZ R161, R33, c[0x0][0x23c], -R167 ;  /* 0x00008f0021a17a23 */ /* 0x000fe400000108a7 */
[----:B------:R-:W-:Y:S01]  /*16e80*/  FADD.FTZ R189, R189, R186 ;  /* 0x000000babdbd7221 */ /* 0x000fe20000010000 */
[----:B------:R-:W1:Y:S01]  /*16e90*/  MUFU.EX2 R195, R195 ;  /* 0x000000c300c37308 */ /* 0x000e620000000800 */
[--C-:B------:R-:W-:Y:S01]  /*16ea0*/  FFMA.FTZ R162, R42, c[0x0][0x23c], -R5.reuse ;  /* 0x00008f002aa27a23 */ /* 0x100fe20000010805 */
[----:B---3--:R-:W-:Y:S03]  /*16eb0*/  F2FP.PACK_AB R27, R193, R170 ;  /* 0x000000aac11b723e */ /* 0x008fe600000000ff */
[----:B------:R-:W-:Y:S02]  /*16ec0*/  FFMA.FTZ R163, R43, c[0x0][0x23c], -R5 ;  /* 0x00008f002ba37a23 */ /* 0x000fe40000010805 */
[----:B------:R-:W-:Y:S03]  /*16ed0*/  FADD.FTZ R190, R190, R189 ;  /* 0x000000bdbebe7221 */ /* 0x000fe60000010000 */
[----:B------:R-:W-:Y:S01]  /*16ee0*/  MUFU.EX2 R172, R172 ;  /* 0x000000ac00ac7308 */ /* 0x000fe20000000800 */
[C---:B-----5:R-:W-:Y:S05]  /*16ef0*/  HMMA.16816.F32 R8, R24.reuse, R152, R8 ;  /* 0x000000981808723c */ /* 0x060fea0000001808 */
[----:B------:R-:W-:Y:S02]  /*16f00*/  FADD.FTZ R169, R169, R190 ;  /* 0x000000bea9a97221 */ /* 0x000fe40000010000 */
[--C-:B------:R-:W-:Y:S02]  /*16f10*/  FFMA.FTZ R152, R34, c[0x0][0x23c], -R5.reuse ;  /* 0x00008f0022987a23 */ /* 0x100fe40000010805 */
[----:B------:R-:W3:Y:S01]  /*16f20*/  MUFU.EX2 R173, R173 ;  /* 0x000000ad00ad7308 */ /* 0x000ee20000000800 */
[C---:B------:R-:W-:Y:S03]  /*16f30*/  HMMA.16816.F32 R12, R24.reuse, R154, R12 ;  /* 0x0000009a180c723c */ /* 0x040fe6000000180c */
[----:B------:R-:W-:Y:S02]  /*16f40*/  FFMA.FTZ R153, R35, c[0x0][0x23c], -R5 ;  /* 0x00008f0023997a23 */ /* 0x000fe40000010805 */
[----:B------:R-:W5:Y:S01]  /*16f50*/  LDSM.16.MT88.4 R32, [R237+0xb800] ;  /* 0x00b80000ed20783b */ /* 0x000f620000004200 */
[----:B------:R-:W-:Y:S02]  /*16f60*/  FADD.FTZ R170, R170, R169 ;  /* 0x000000a9aaaa7221 */ /* 0x000fe40000010000 */
[C---:B--2---:R-:W-:Y:S01]  /*16f70*/  HMMA.16816.F32 R132, R24.reuse, R156, R132 ;  /* 0x0000009c1884723c */ /* 0x044fe20000001884 */
[----:B------:R-:W-:Y:S03]  /*16f80*/  MUFU.EX2 R160, R160 ;  /* 0x000000a000a07308 */ /* 0x000fe60000000800 */
[--C-:B------:R-:W-:Y:S02]  /*16f90*/  FFMA.FTZ R155, R36, c[0x0][0x23c], -R167.reuse ;  /* 0x00008f00249b7a23 */ /* 0x100fe400000108a7 */
[----:B------:R-:W-:Y:S02]  /*16fa0*/  FFMA.FTZ R154, R37, c[0x0][0x23c], -R167 ;  /* 0x00008f00259a7a23 */ /* 0x000fe400000108a7 */
[C---:B------:R-:W-:Y:S03]  /*16fb0*/  HMMA.16816.F32 R136, R24.reuse, R158, R136 ;  /* 0x0000009e1888723c */ /* 0x040fe60000001888 */
[----:B------:R-:W2:Y:S01]  /*16fc0*/  MUFU.EX2 R161, R161 ;  /* 0x000000a100a17308 */ /* 0x000ea20000000800 */
[--C-:B------:R-:W-:Y:S02]  /*16fd0*/  FFMA.FTZ R156, R38, c[0x0][0x23c], -R5.reuse ;  /* 0x00008f00269c7a23 */ /* 0x100fe40000010805 */
[----:B------:R-:W-:Y:S02]  /*16fe0*/  FFMA.FTZ R157, R39, c[0x0][0x23c], -R5 ;  /* 0x00008f00279d7a23 */ /* 0x000fe40000010805 */
[C---:B----4-:R-:W-:Y:S01]  /*16ff0*/  HMMA.16816.F32 R16, R24.reuse, R28, R16 ;  /* 0x0000001c1810723c */ /* 0x050fe20000001810 */
[----:B------:R-:W-:Y:S03]  /*17000*/  LDSM.16.MT88.4 R36, [R234+0xb800] ;  /* 0x00b80000ea24783b */ /* 0x000fe60000004200 */
[--C-:B------:R-:W-:Y:S01]  /*17010*/  FFMA.FTZ R158, R40, c[0x0][0x23c], -R167.reuse ;  /* 0x00008f00289e7a23 */ /* 0x100fe200000108a7 */
[----:B------:R-:W-:Y:S01]  /*17020*/  MUFU.EX2 R152, R152 ;  /* 0x0000009800987308 */ /* 0x000fe20000000800 */
[----:B------:R-:W-:Y:S02]  /*17030*/  FFMA.FTZ R159, R41, c[0x0][0x23c], -R167 ;  /* 0x00008f00299f7a23 */ /* 0x000fe400000108a7 */
[C---:B------:R-:W-:Y:S01]  /*17040*/  HMMA.16816.F32 R140, R24.reuse, R30, R140 ;  /* 0x0000001e188c723c */ /* 0x040fe2000000188c */
[----:B------:R-:W4:Y:S03]  /*17050*/  LDSM.16.MT88.4 R28, [R235+0xb800] ;  /* 0x00b80000eb1c783b */ /* 0x000f260000004200 */
[----:B------:R-:W-:Y:S03]  /*17060*/  FADD.FTZ R193, R193, R170 ;  /* 0x000000aac1c17221 */ /* 0x000fe60000010000 */
[----:B------:R-:W5:Y:S01]  /*17070*/  MUFU.EX2 R153, R153 ;  /* 0x0000009900997308 */ /* 0x000f620000000800 */
[C---:B-1----:R-:W-:Y:S01]  /*17080*/  HMMA.16816.F32 R144, R24.reuse, R148, R144 ;  /* 0x000000941890723c */ /* 0x042fe20000001890 */
[----:B------:R-:W-:Y:S07]  /*17090*/  LDSM.16.MT88.4 R40, [R233+0xc000] ;  /* 0x00c00000e928783b */ /* 0x000fee0000004200 */
[----:B------:R-:W-:Y:S01]  /*170a0*/  HMMA.16816.F32 R20, R24, R150, R20 ;  /* 0x000000961814723c */ /* 0x000fe20000001814 */
[----:B------:R-:W-:Y:S01]  /*170b0*/  MUFU.EX2 R155, R155 ;  /* 0x0000009b009b7308 */ /* 0x000fe20000000800 */
[----:B------:R-:W1:Y:S05]  /*170c0*/  LDSM.16.MT88.4 R148, [R233+0xb800] ;  /* 0x00b80000e994783b */ /* 0x000e6a0000004200 */
[----:B------:R-:W-:Y:S02]  /*170d0*/  F2FP.PACK_AB R24, R195, R192 ;  /* 0x000000c0c318723e */ /* 0x000fe400000000ff */
[----:B---3--:R-:W-:Y:S02]  /*170e0*/  F2FP.PACK_AB R25, R173, R172 ;  /* 0x000000acad19723e */ /* 0x008fe400000000ff */
[----:B------:R-:W3:Y:S01]  /*170f0*/  MUFU.EX2 R154, R154 ;  /* 0x0000009a009a7308 */ /* 0x000ee20000000800 */
[----:B--2---:R-:W-:Y:S01]  /*17100*/  F2FP.PACK_AB R26, R161, R160 ;  /* 0x000000a0a11a723e */ /* 0x004fe200000000ff */
[----:B------:R-:W-:Y:S01]  /*17110*/  FADD.FTZ R172, R172, R193 ;  /* 0x000000c1acac7221 */ /* 0x000fe20000010000 */
[----:B-----5:R-:W-:Y:S03]  /*17120*/  F2FP.PACK_AB R27, R153, R152 ;  /* 0x00000098991b723e */ /* 0x020fe600000000ff */
[----:B------:R-:W-:Y:S04]  /*17130*/  FADD.FTZ R173, R173, R172 ;  /* 0x000000acadad7221 */ /* 0x000fe80000010000 */
[----:B------:R-:W-:Y:S01]  /*17140*/  MUFU.EX2 R156, R156 ;  /* 0x0000009c009c7308 */ /* 0x000fe20000000800 */
[C---:B------:R-:W-:Y:S03]  /*17150*/  HMMA.16816.F32 R8, R24.reuse, R32, R8 ;  /* 0x000000201808723c */ /* 0x040fe60000001808 */
[----:B------:R-:W-:Y:S04]  /*17160*/  FADD.FTZ R152, R152, R173 ;  /* 0x000000ad98987221 */ /* 0x000fe80000010000 */
[----:B------:R-:W-:Y:S01]  /*17170*/  FADD.FTZ R153, R153, R152 ;  /* 0x0000009899997221 */ /* 0x000fe20000010000 */
[C---:B------:R-:W-:Y:S01]  /*17180*/  HMMA.16816.F32 R12, R24.reuse, R34, R12 ;  /* 0x00000022180c723c */ /* 0x040fe2000000180c */
[----:B------:R-:W2:Y:S01]  /*17190*/  MUFU.EX2 R157, R157 ;  /* 0x0000009d009d7308 */ /* 0x000ea20000000800 */
[----:B------:R-:W5:Y:S06]  /*171a0*/  LDSM.16.MT88.4 R32, [R237+0xc000] ;  /* 0x00c00000ed20783b */ /* 0x000f6c0000004200 */
[C---:B----4-:R-:W-:Y:S03]  /*171b0*/  HMMA.16816.F32 R132, R24.reuse, R28, R132 ;  /* 0x0000001c1884723c */ /* 0x050fe60000001884 */
[----:B------:R-:W-:Y:S05]  /*171c0*/  MUFU.EX2 R158, R158 ;  /* 0x0000009e009e7308 */ /* 0x000fea0000000800 */
[C---:B------:R-:W-:Y:S01]  /*171d0*/  HMMA.16816.F32 R136, R24.reuse, R30, R136 ;  /* 0x0000001e1888723c */ /* 0x040fe20000001888 */
[----:B------:R-:W4:Y:S04]  /*171e0*/  LDSM.16.MT88.4 R28, [R235+0xc000] ;  /* 0x00c00000eb1c783b */ /* 0x000f280000004200 */
[----:B------:R-:W2:Y:S03]  /*171f0*/  MUFU.EX2 R159, R159 ;  /* 0x0000009f009f7308 */ /* 0x000ea60000000800 */
[C---:B------:R-:W-:Y:S07]  /*17200*/  HMMA.16816.F32 R16, R24.reuse, R36, R16 ;  /* 0x000000241810723c */ /* 0x040fee0000001810 */
[----:B------:R-:W-:Y:S01]  /*17210*/  MUFU.EX2 R162, R162 ;  /* 0x000000a200a27308 */ /* 0x000fe20000000800 */
[C---:B------:R-:W-:Y:S01]  /*17220*/  HMMA.16816.F32 R140, R24.reuse, R38, R140 ;  /* 0x00000026188c723c */ /* 0x040fe2000000188c */
[----:B------:R-:W4:Y:S07]  /*17230*/  LDSM.16.MT88.4 R36, [R234+0xc000] ;  /* 0x00c00000ea24783b */ /* 0x000f2e0000004200 */
[C---:B-1----:R-:W-:Y:S01]  /*17240*/  HMMA.16816.F32 R144, R24.reuse, R148, R144 ;  /* 0x000000941890723c */ /* 0x042fe20000001890 */
[----:B------:R-:W1:Y:S06]  /*17250*/  MUFU.EX2 R163, R163 ;  /* 0x000000a300a37308 */ /* 0x000e6c0000000800 */
[--C-:B------:R-:W-:Y:S01]  /*17260*/  FFMA.FTZ R149, R60, c[0x0][0x23c], -R167.reuse ;  /* 0x00008f003c957a23 */ /* 0x100fe200000108a7 */
[----:B------:R-:W-:Y:S03]  /*17270*/  HMMA.16816.F32 R20, R24, R150, R20 ;  /* 0x000000961814723c */ /* 0x000fe60000001814 */
[----:B------:R-:W-:Y:S01]  /*17280*/  MUFU.EX2 R44, R44 ;  /* 0x0000002c002c7308 */ /* 0x000fe20000000800 */
[----:B------:R-:W-:Y:S02]  /*17290*/  FFMA.FTZ R60, R61, c[0x0][0x23c], -R167 ;  /* 0x00008f003d3c7a23 */ /* 0x000fe400000108a7 */
[--C-:B------:R-:W-:Y:S01]  /*172a0*/  FFMA.FTZ R61, R62, c[0x0][0x23c], -R5.reuse ;  /* 0x00008f003e3d7a23 */ /* 0x100fe20000010805 */
[----:B---3--:R-:W-:Y:S01]  /*172b0*/  F2FP.PACK_AB R24, R154, R155 ;  /* 0x0000009b9a18723e */ /* 0x008fe200000000ff */
[----:B------:R-:W-:Y:S01]  /*172c0*/  FFMA.FTZ R62, R63, c[0x0][0x23c], -R5 ;  /* 0x00008f003f3e7a23 */ /* 0x000fe20000010805 */
[----:B--2---:R-:W-:Y:S03]  /*172d0*/  F2FP.PACK_AB R25, R157, R156 ;  /* 0x0000009c9d19723e */ /* 0x004fe600000000ff */
[----:B------:R-:W-:Y:S01]  /*172e0*/  F2FP.PACK_AB R26, R159, R158 ;  /* 0x0000009e9f1a723e */ /* 0x000fe200000000ff */
[----:B------:R-:W2:Y:S01]  /*172f0*/  MUFU.EX2 R45, R45 ;  /* 0x0000002d002d7308 */ /* 0x000ea20000000800 */
[----:B------:R-:W-:Y:S02]  /*17300*/  FADD.FTZ R156, R156, R153 ;  /* 0x000000999c9c7221 */ /* 0x000fe40000010000 */
[----:B------:R-:W-:Y:S01]  /*17310*/  FFMA.FTZ R63, R65, c[0x0][0x23c], -R167 ;  /* 0x00008f00413f7a23 */ /* 0x000fe200000108a7 */
[----:B-1----:R-:W-:Y:S01]  /*17320*/  F2FP.PACK_AB R27, R163, R162 ;  /* 0x000000a2a31b723e */ /* 0x002fe200000000ff */
[----:B------:R-:W-:Y:S02]  /*17330*/  FADD.FTZ R157, R157, R156 ;  /* 0x0000009c9d9d7221 */ /* 0x000fe40000010000 */
[----:B------:R-:W-:Y:S02]  /*17340*/  FFMA.FTZ R65, R67, c[0x0][0x23c], -R5 ;  /* 0x00008f0043417a23 */ /* 0x000fe40000010805 */
[----:B------:R-:W-:Y:S01]  /*17350*/  FADD.FTZ R162, R162, R157 ;  /* 0x0000009da2a27221 */ /* 0x000fe20000010000 */
[----:B------:R-:W-:Y:S01]  /*17360*/  MUFU.EX2 R46, R46 ;  /* 0x0000002e002e7308 */ /* 0x000fe20000000800 */
[C---:B-----5:R-:W-:Y:S03]  /*17370*/  HMMA.16816.F32 R8, R24.reuse, R32, R8 ;  /* 0x000000201808723c */ /* 0x060fe60000001808 */
[----:B------:R-:W-:Y:S02]  /*17380*/  FADD.FTZ R163, R163, R162 ;  /* 0x000000a2a3a37221 */ /* 0x000fe40000010000 */
[--C-:B------:R-:W-:Y:S02]  /*17390*/  FFMA.FTZ R67, R68, c[0x0][0x23c], -R167.reuse ;  /* 0x00008f0044437a23 */ /* 0x100fe400000108a7 */
[----:B------:R-:W-:Y:S01]  /*173a0*/  FFMA.FTZ R68, R69, c[0x0][0x23c], -R167 ;  /* 0x00008f0045447a23 */ /* 0x000fe200000108a7 */
[C---:B------:R-:W-:Y:S01]  /*173b0*/  HMMA.16816.F32 R12, R24.reuse, R34, R12 ;  /* 0x00000022180c723c */ /* 0x040fe2000000180c */
[----:B------:R-:W1:Y:S01]  /*173c0*/  MUFU.EX2 R47, R47 ;  /* 0x0000002f002f7308 */ /* 0x000e620000000800 */
[----:B------:R-:W-:Y:S02]  /*173d0*/  LDSM.16.MT88.4 R32, [R235+0xc800] ;  /* 0x00c80000eb20783b */ /* 0x000fe40000004200 */
[--C-:B------:R-:W-:Y:S02]  /*173e0*/  FFMA.FTZ R69, R70, c[0x0][0x23c], -R5.reuse ;  /* 0x00008f0046457a23 */ /* 0x100fe40000010805 */
[----:B------:R-:W-:Y:S02]  /*173f0*/  FFMA.FTZ R70, R71, c[0x0][0x23c], -R5 ;  /* 0x00008f0047467a23 */ /* 0x000fe40000010805 */
[C---:B----4-:R-:W-:Y:S03]  /*17400*/  HMMA.16816.F32 R132, R24.reuse, R28, R132 ;  /* 0x0000001c1884723c */ /* 0x050fe60000001884 */
[----:B------:R-:W-:Y:S01]  /*17410*/  MUFU.EX2 R48, R48 ;  /* 0x0000003000307308 */ /* 0x000fe20000000800 */
[--C-:B------:R-:W-:Y:S02]  /*17420*/  FFMA.FTZ R148, R72, c[0x0][0x23c], -R167.reuse ;  /* 0x00008f0048947a23 */ /* 0x100fe400000108a7 */
[----:B------:R-:W-:Y:S02]  /*17430*/  FFMA.FTZ R71, R73, c[0x0][0x23c], -R167 ;  /* 0x00008f0049477a23 */ /* 0x000fe400000108a7 */
[C---:B------:R-:W-:Y:S01]  /*17440*/  HMMA.16816.F32 R136, R24.reuse, R30, R136 ;  /* 0x0000001e1888723c */ /* 0x040fe20000001888 */
[----:B------:R-:W3:Y:S03]  /*17450*/  LDSM.16.MT88.4 R28, [R237+0xc800] ;  /* 0x00c80000ed1c783b */ /* 0x000ee60000004200 */
[--C-:B------:R-:W-:Y:S01]  /*17460*/  FFMA.FTZ R72, R74, c[0x0][0x23c], -R5.reuse ;  /* 0x00008f004a487a23 */ /* 0x100fe20000010805 */
[----:B------:R-:W4:Y:S01]  /*17470*/  MUFU.EX2 R49, R49 ;  /* 0x0000003100317308 */ /* 0x000f220000000800 */
[----:B------:R-:W-:Y:S02]  /*17480*/  FFMA.FTZ R73, R75, c[0x0][0x23c], -R5 ;  /* 0x00008f004b497a23 */ /* 0x000fe40000010805 */
[C---:B------:R-:W-:Y:S04]  /*17490*/  HMMA.16816.F32 R16, R24.reuse, R36, R16 ;  /* 0x000000241810723c */ /* 0x040fe80000001810 */
[--C-:B------:R-:W-:Y:S02]  /*174a0*/  FFMA.FTZ R74, R76, c[0x0][0x23c], -R167.reuse ;  /* 0x00008f004c4a7a23 */ /* 0x100fe400000108a7 */
[----:B------:R-:W-:Y:S01]  /*174b0*/  FFMA.FTZ R75, R77, c[0x0][0x23c], -R167 ;  /* 0x00008f004d4b7a23 */ /* 0x000fe200000108a7 */
[----:B------:R-:W-:Y:S01]  /*174c0*/  MUFU.EX2 R50, R50 ;  /* 0x0000003200327308 */ /* 0x000fe20000000800 */
[C---:B------:R-:W-:Y:S01]  /*174d0*/  HMMA.16816.F32 R140, R24.reuse, R38, R140 ;  /* 0x00000026188c723c */ /* 0x040fe2000000188c */
[----:B------:R-:W5:Y:S03]  /*174e0*/  LDSM.16.MT88.4 R36, [R234+0xc800] ;  /* 0x00c80000ea24783b */ /* 0x000f660000004200 */
[--C-:B------:R-:W-:Y:S02]  /*174f0*/  FFMA.FTZ R76, R78, c[0x0][0x23c], -R5.reuse ;  /* 0x00008f004e4c7a23 */ /* 0x100fe40000010805 */
[----:B------:R-:W-:Y:S02]  /*17500*/  FFMA.FTZ R77, R79, c[0x0][0x23c], -R5 ;  /* 0x00008f004f4d7a23 */ /* 0x000fe40000010805 */
[C---:B------:R-:W-:Y:S01]  /*17510*/  HMMA.16816.F32 R144, R24.reuse, R40, R144 ;  /* 0x000000281890723c */ /* 0x040fe20000001890 */
[----:B------:R-:W3:Y:S03]  /*17520*/  MUFU.EX2 R51, R51 ;  /* 0x0000003300337308 */ /* 0x000ee60000000800 */
[--C-:B------:R-:W-:Y:S02]  /*17530*/  FFMA.FTZ R78, R80, c[0x0][0x23c], -R167.reuse ;  /* 0x00008f00504e7a23 */ /* 0x100fe400000108a7 */
[----:B------:R-:W-:Y:S02]  /*17540*/  FFMA.FTZ R79, R81, c[0x0][0x23c], -R167 ;  /* 0x00008f00514f7a23 */ /* 0x000fe400000108a7 */
[----:B------:R-:W-:Y:S01]  /*17550*/  HMMA.16816.F32 R20, R24, R42, R20 ;  /* 0x0000002a1814723c */ /* 0x000fe20000001814 */
[----:B------:R-:W5:Y:S02]  /*17560*/  LDSM.16.MT88.4 R40, [R233+0xc800] ;  /* 0x00c80000e928783b */ /* 0x000f640000004200 */
[----:B------:R-:W-:Y:S01]  /*17570*/  MUFU.EX2 R52, R52 ;  /* 0x0000003400347308 */ /* 0x000fe20000000800 */
[--C-:B------:R-:W-:Y:S02]  /*17580*/  FFMA.FTZ R80, R82, c[0x0][0x23c], -R5.reuse ;  /* 0x00008f0052507a23 */ /* 0x100fe40000010805 */
[----:B------:R-:W-:Y:S01]  /*17590*/  FFMA.FTZ R81, R83, c[0x0][0x23c], -R5 ;  /* 0x00008f0053517a23 */ /* 0x000fe20000010805 */
[----:B--2---:R-:W-:Y:S01]  /*175a0*/  F2FP.PACK_AB R24, R45, R44 ;  /* 0x0000002c2d18723e */ /* 0x004fe200000000ff */
[----:B------:R-:W-:Y:S01]  /*175b0*/  FFMA.FTZ R83, R85, c[0x0][0x23c], -R167 ;  /* 0x00008f0055537a23 */ /* 0x000fe200000108a7 */
[----:B-1----:R-:W-:Y:S03]  /*175c0*/  F2FP.PACK_AB R25, R47, R46 ;  /* 0x0000002e2f19723e */ /* 0x002fe600000000ff */
[----:B----4-:R-:W-:Y:S01]  /*175d0*/  F2FP.PACK_AB R26, R49, R48 ;  /* 0x00000030311a723e */ /* 0x010fe200000000ff */
[----:B------:R-:W1:Y:S01]  /*175e0*/  MUFU.EX2 R53, R53 ;  /* 0x0000003500357308 */ /* 0x000e620000000800 */
[----:B------:R-:W-:Y:S02]  /*175f0*/  FADD.FTZ R46, R46, R163 ;  /* 0x000000a32e2e7221 */ /* 0x000fe40000010000 */
[----:B------:R-:W-:Y:S01]  /*17600*/  FFMA.FTZ R82, R84, c[0x0][0x23c], -R167 ;  /* 0x00008f0054527a23 */ /* 0x000fe200000108a7 */
[----:B---3--:R-:W-:Y:S01]  /*17610*/  F2FP.PACK_AB R27, R51, R50 ;  /* 0x00000032331b723e */ /* 0x008fe200000000ff */
[--C-:B------:R-:W-:Y:S02]  /*17620*/  FFMA.FTZ R84, R86, c[0x0][0x23c], -R5.reuse ;  /* 0x00008f0056547a23 */ /* 0x100fe40000010805 */
[----:B------:R-:W-:Y:S02]  /*17630*/  FFMA.FTZ R85, R87, c[0x0][0x23c], -R5 ;  /* 0x00008f0057557a23 */ /* 0x000fe40000010805 */
[--C-:B------:R-:W-:Y:S01]  /*17640*/  FFMA.FTZ R87, R88, c[0x0][0x23c], -R167.reuse ;  /* 0x00008f0058577a23 */ /* 0x100fe200000108a7 */
[----:B------:R-:W-:Y:S01]  /*17650*/  MUFU.EX2 R54, R54 ;  /* 0x0000003600367308 */ /* 0x000fe20000000800 */
[C---:B------:R-:W-:Y:S03]  /*17660*/  HMMA.16816.F32 R8, R24.reuse, R28, R8 ;  /* 0x0000001c1808723c */ /* 0x040fe60000001808 */
[----:B------:R-:W-:Y:S02]  /*17670*/  FFMA.FTZ R86, R89, c[0x0][0x23c], -R167 ;  /* 0x00008f0059567a23 */ /* 0x000fe400000108a7 */
[--C-:B------:R-:W-:Y:S02]  /*17680*/  FFMA.FTZ R88, R90, c[0x0][0x23c], -R5.reuse ;  /* 0x00008f005a587a23 */ /* 0x100fe40000010805 */
[----:B------:R-:W-:Y:S01]  /*17690*/  FFMA.FTZ R89, R91, c[0x0][0x23c], -R5 ;  /* 0x00008f005b597a23 */ /* 0x000fe20000010805 */
[C---:B------:R-:W-:Y:S01]  /*176a0*/  HMMA.16816.F32 R12, R24.reuse, R30, R12 ;  /* 0x0000001e180c723c */ /* 0x040fe2000000180c */
[----:B------:R-:W2:Y:S01]  /*176b0*/  MUFU.EX2 R55, R55 ;  /* 0x0000003700377308 */ /* 0x000ea20000000800 */
[----:B------:R-:W3:Y:S02]  /*176c0*/  LDSM.16.MT88.4 R28, [R237+0xd000] ;  /* 0x00d00000ed1c783b */ /* 0x000ee40000004200 */
[--C-:B------:R-:W-:Y:S02]  /*176d0*/  FFMA.FTZ R90, R92, c[0x0][0x23c], -R167.reuse ;  /* 0x00008f005c5a7a23 */ /* 0x100fe400000108a7 */
[----:B------:R-:W-:Y:S02]  /*176e0*/  FFMA.FTZ R91, R93, c[0x0][0x23c], -R167 ;  /* 0x00008f005d5b7a23 */ /* 0x000fe400000108a7 */
[C---:B------:R-:W-:Y:S03]  /*176f0*/  HMMA.16816.F32 R132, R24.reuse, R32, R132 ;  /* 0x000000201884723c */ /* 0x040fe60000001884 */
[----:B------:R-:W-:Y:S01]  /*17700*/  MUFU.EX2 R56, R56 ;  /* 0x0000003800387308 */ /* 0x000fe20000000800 */
[----:B------:R-:W-:Y:S02]  /*17710*/  FFMA.FTZ R92, R94, c[0x0][0x23c], -R5 ;  /* 0x00008f005e5c7a23 */ /* 0x000fe40000010805 */
[--C-:B------:R-:W-:Y:S02]  /*17720*/  FFMA.FTZ R93, R96, c[0x0][0x23c], -R167.reuse ;  /* 0x00008f00605d7a23 */ /* 0x100fe400000108a7 */
[C---:B------:R-:W-:Y:S01]  /*17730*/  HMMA.16816.F32 R136, R24.reuse, R34, R136 ;  /* 0x000000221888723c */ /* 0x040fe20000001888 */
[----:B------:R-:W4:Y:S03]  /*17740*/  LDSM.16.MT88.4 R32, [R235+0xd000] ;  /* 0x00d00000eb20783b */ /* 0x000f260000004200 */
[----:B------:R-:W-:Y:S01]  /*17750*/  FFMA.FTZ R94, R97, c[0x0][0x23c], -R167 ;  /* 0x00008f00615e7a23 */ /* 0x000fe200000108a7 */
[----:B------:R-:W1:Y:S01]  /*17760*/  MUFU.EX2 R57, R57 ;  /* 0x0000003900397308 */ /* 0x000e620000000800 */
[--C-:B------:R-:W-:Y:S02]  /*17770*/  FFMA.FTZ R96, R98, c[0x0][0x23c], -R5.reuse ;  /* 0x00008f0062607a23 */ /* 0x100fe40000010805 */
[C---:B-----5:R-:W-:Y:S04]  /*17780*/  HMMA.16816.F32 R16, R24.reuse, R36, R16 ;  /* 0x000000241810723c */ /* 0x060fe80000001810 */
[----:B------:R-:W-:Y:S02]  /*17790*/  FFMA.FTZ R97, R99, c[0x0][0x23c], -R5 ;  /* 0x00008f0063617a23 */ /* 0x000fe40000010805 */
[--C-:B------:R-:W-:Y:S01]  /*177a0*/  FFMA.FTZ R98, R100, c[0x0][0x23c], -R167.reuse ;  /* 0x00008f0064627a23 */ /* 0x100fe200000108a7 */
[----:B------:R-:W-:Y:S01]  /*177b0*/  MUFU.EX2 R58, R58 ;  /* 0x0000003a003a7308 */ /* 0x000fe20000000800 */
[C---:B------:R-:W-:Y:S01]  /*177c0*/  HMMA.16816.F32 R140, R24.reuse, R38, R140 ;  /* 0x00000026188c723c */ /* 0x040fe2000000188c */
[----:B------:R-:W5:Y:S03]  /*177d0*/  LDSM.16.MT88.4 R36, [R234+0xd000] ;  /* 0x00d00000ea24783b */ /* 0x000f660000004200 */
[----:B------:R-:W-:Y:S02]  /*177e0*/  FFMA.FTZ R99, R101, c[0x0][0x23c], -R167 ;  /* 0x00008f0065637a23 */ /* 0x000fe400000108a7 */
[--C-:B------:R-:W-:Y:S02]  /*177f0*/  FFMA.FTZ R100, R102, c[0x0][0x23c], -R5.reuse ;  /* 0x00008f0066647a23 */ /* 0x100fe40000010805 */
[C---:B------:R-:W-:Y:S01]  /*17800*/  HMMA.16816.F32 R144, R24.reuse, R40, R144 ;  /* 0x000000281890723c */ /* 0x040fe20000001890 */
[----:B------:R-:W3:Y:S03]  /*17810*/  MUFU.EX2 R59, R59 ;  /* 0x0000003b003b7308 */ /* 0x000ee60000000800 */
[----:B------:R-:W-:Y:S02]  /*17820*/  FFMA.FTZ R101, R103, c[0x0][0x23c], -R5 ;  /* 0x00008f0067657a23 */ /* 0x000fe40000010805 */
[--C-:B------:R-:W-:Y:S02]  /*17830*/  FFMA.FTZ R102, R104, c[0x0][0x23c], -R167.reuse ;  /* 0x00008f0068667a23 */ /* 0x100fe400000108a7 */
[----:B------:R-:W-:Y:S01]  /*17840*/  HMMA.16816.F32 R20, R24, R42, R20 ;  /* 0x0000002a1814723c */ /* 0x000fe20000001814 */
[----:B------:R-:W5:Y:S02]  /*17850*/  LDSM.16.MT88.4 R40, [R233+0xd000] ;  /* 0x00d00000e928783b */ /* 0x000f640000004200 */
[----:B------:R-:W-:Y:S01]  /*17860*/  MUFU.EX2 R149, R149 ;  /* 0x0000009500957308 */ /* 0x000fe20000000800 */
[----:B------:R-:W-:Y:S02]  /*17870*/  FFMA.FTZ R103, R105, c[0x0][0x23c], -R167 ;  /* 0x00008f0069677a23 */ /* 0x000fe400000108a7 */
[--C-:B------:R-:W-:Y:S01]  /*17880*/  FFMA.FTZ R104, R106, c[0x0][0x23c], -R5.reuse ;  /* 0x00008f006a687a23 */ /* 0x100fe20000010805 */
[----:B-1----:R-:W-:Y:S01]  /*17890*/  F2FP.PACK_AB R24, R53, R52 ;  /* 0x000000343518723e */ /* 0x002fe200000000ff */
[----:B------:R-:W-:Y:S01]  /*178a0*/  FFMA.FTZ R105, R107, c[0x0][0x23c], -R5 ;  /* 0x00008f006b697a23 */ /* 0x000fe20000010805 */
[----:B--2---:R-:W-:Y:S03]  /*178b0*/  F2FP.PACK_AB R25, R55, R54 ;  /* 0x000000363719723e */ /* 0x004fe600000000ff */
[----:B------:R-:W-:Y:S01]  /*178c0*/  F2FP.PACK_AB R26, R57, R56 ;  /* 0x00000038391a723e */ /* 0x000fe200000000ff */
[----:B------:R-:W1:Y:S01]  /*178d0*/  MUFU.EX2 R60, R60 ;  /* 0x0000003c003c7308 */ /* 0x000e620000000800 */
[----:B------:R-:W-:Y:S02]  /*178e0*/  FFMA.FTZ R107, R109, c[0x0][0x23c], -R167 ;  /* 0x00008f006d6b7a23 */ /* 0x000fe400000108a7 */
[----:B------:R-:W-:Y:S01]  /*178f0*/  FFMA.FTZ R109, R114, c[0x0][0x23c], -R5 ;  /* 0x00008f00726d7a23 */ /* 0x000fe20000010805 */
[----:B---3--:R-:W-:Y:S01]  /*17900*/  F2FP.PACK_AB R27, R59, R58 ;  /* 0x0000003a3b1b723e */ /* 0x008fe200000000ff */
[----:B------:R-:W-:Y:S02]  /*17910*/  FFMA.FTZ R106, R108, c[0x0][0x23c], -R167 ;  /* 0x00008f006c6a7a23 */ /* 0x000fe400000108a7 */
[--C-:B------:R-:W-:Y:S02]  /*17920*/  FFMA.FTZ R108, R110, c[0x0][0x23c], -R5.reuse ;  /* 0x00008f006e6c7a23 */ /* 0x100fe40000010805 */
[----:B------:R-:W-:Y:S01]  /*17930*/  FFMA.FTZ R110, R115, c[0x0][0x23c], -R5 ;  /* 0x00008f00736e7a23 */ /* 0x000fe20000010805 */
[----:B------:R-:W-:Y:S01]  /*17940*/  MUFU.EX2 R61, R61 ;  /* 0x0000003d003d7308 */ /* 0x000fe20000000800 */
[C---:B------:R-:W-:Y:S03]  /*17950*/  HMMA.16816.F32 R8, R24.reuse, R28, R8 ;  /* 0x0000001c1808723c */ /* 0x040fe60000001808 */
[----:B------:R-:W-:Y:S02]  /*17960*/  FADD.FTZ R47, R47, R46 ;  /* 0x0000002e2f2f7221 */ /* 0x000fe40000010000 */
[----:B------:R-:W-:Y:S02]  /*17970*/  FFMA.FTZ R46, R124, c[0x0][0x23c], -R167 ;  /* 0x00008f007c2e7a23 */ /* 0x000fe400000108a7 */
[----:B------:R-:W-:Y:S01]  /*17980*/  FADD.FTZ R50, R50, R47 ;  /* 0x0000002f32327221 */ /* 0x000fe20000010000 */
[C---:B------:R-:W-:Y:S01]  /*17990*/  HMMA.16816.F32 R12, R24.reuse, R30, R12 ;  /* 0x0000001e180c723c */ /* 0x040fe2000000180c */
[----:B------:R-:W2:Y:S01]  /*179a0*/  MUFU.EX2 R62, R62 ;  /* 0x0000003e003e7308 */ /* 0x000ea20000000800 */
[----:B------:R-:W3:Y:S02]  /*179b0*/  LDSM.16.MT88.4 R28, [R237+0xd800] ;  /* 0x00d80000ed1c783b */ /* 0x000ee40000004200 */
[--C-:B------:R-:W-:Y:S02]  /*179c0*/  FFMA.FTZ R47, R125, c[0x0][0x23c], -R167.reuse ;  /* 0x00008f007d2f7a23 */ /* 0x100fe400000108a7 */
[----:B------:R-:W-:Y:S02]  /*179d0*/  FADD.FTZ R51, R51, R50 ;  /* 0x0000003233337221 */ /* 0x000fe40000010000 */
[C---:B----4-:R-:W-:Y:S03]  /*179e0*/  HMMA.16816.F32 R132, R24.reuse, R32, R132 ;  /* 0x000000201884723c */ /* 0x050fe60000001884 */
[----:B------:R-:W-:Y:S01]  /*179f0*/  MUFU.EX2 R64, R64 ;  /* 0x0000004000407308 */ /* 0x000fe20000000800 */
[----:B------:R-:W-:Y:S02]  /*17a00*/  FFMA.FTZ R50, R128, c[0x0][0x23c], -R167 ;  /* 0x00008f0080327a23 */ /* 0x000fe400000108a7 */
[----:B------:R-:W-:Y:S02]  /*17a10*/  FADD.FTZ R54, R54, R51 ;  /* 0x0000003336367221 */ /* 0x000fe40000010000 */
[C---:B------:R-:W-:Y:S01]  /*17a20*/  HMMA.16816.F32 R136, R24.reuse, R34, R136 ;  /* 0x000000221888723c */ /* 0x040fe20000001888 */
[----:B------:R-:W4:Y:S03]  /*17a30*/  LDSM.16.MT88.4 R32, [R235+0xd800] ;  /* 0x00d80000eb20783b */ /* 0x000f260000004200 */
[----:B------:R-:W-:Y:S01]  /*17a40*/  FADD.FTZ R55, R55, R54 ;  /* 0x0000003637377221 */ /* 0x000fe20000010000 */
[----:B------:R-:W1:Y:S03]  /*17a50*/  MUFU.EX2 R63, R63 ;  /* 0x0000003f003f7308 */ /* 0x000e660000000800 */
[C---:B-----5:R-:W-:Y:S04]  /*17a60*/  HMMA.16816.F32 R16, R24.reuse, R36, R16 ;  /* 0x000000241810723c */ /* 0x060fe80000001810 */
[----:B------:R-:W-:Y:S03]  /*17a70*/  FADD.FTZ R58, R58, R55 ;  /* 0x000000373a3a7221 */ /* 0x000fe60000010000 */
[----:B------:R-:W-:Y:S01]  /*17a80*/  MUFU.EX2 R66, R66 ;  /* 0x0000004200427308 */ /* 0x000fe20000000800 */
[C---:B------:R-:W-:Y:S01]  /*17a90*/  HMMA.16816.F32 R140, R24.reuse, R38, R140 ;  /* 0x00000026188c723c */ /* 0x040fe2000000188c */
[----:B------:R-:W5:Y:S03]  /*17aa0*/  LDSM.16.MT88.4 R36, [R234+0xd800] ;  /* 0x00d80000ea24783b */ /* 0x000f660000004200 */
[----:B------:R-:W-:Y:S04]  /*17ab0*/  FADD.FTZ R58, R59, R58 ;  /* 0x0000003a3b3a7221 */ /* 0x000fe80000010000 */
[C---:B------:R-:W-:Y:S01]  /*17ac0*/  HMMA.16816.F32 R144, R24.reuse, R40, R144 ;  /* 0x000000281890723c */ /* 0x040fe20000001890 */
[----:B------:R-:W3:Y:S07]  /*17ad0*/  MUFU.EX2 R65, R65 ;  /* 0x0000004100417308 */ /* 0x000eee0000000800 */
[----:B------:R-:W-:Y:S01]  /*17ae0*/  HMMA.16816.F32 R20, R24, R42, R20 ;  /* 0x0000002a1814723c */ /* 0x000fe20000001814 */
[----:B------:R-:W5:Y:S02]  /*17af0*/  LDSM.16.MT88.4 R40, [R233+0xd800] ;  /* 0x00d80000e928783b */ /* 0x000f640000004200 */
[----:B------:R-:W-:Y:S04]  /*17b00*/  MUFU.EX2 R67, R67 ;  /* 0x0000004300437308 */ /* 0x000fe80000000800 */
[----:B-1----:R-:W-:Y:S02]  /*17b10*/  F2FP.PACK_AB R24, R60, R149 ;  /* 0x000000953c18723e */ /* 0x002fe400000000ff */
[C---:B--2---:R-:W-:Y:S03]  /*17b20*/  F2FP.PACK_AB R25, R62.reuse, R61 ;  /* 0x0000003d3e19723e */ /* 0x044fe600000000ff */
[----:B------:R-:W-:Y:S01]  /*17b30*/  F2FP.PACK_AB R26, R63, R64 ;  /* 0x000000403f1a723e */ /* 0x000fe200000000ff */
[----:B------:R-:W-:Y:S01]  /*17b40*/  MUFU.EX2 R68, R68 ;  /* 0x0000004400447308 */ /* 0x000fe20000000800 */
[----:B------:R-:W-:Y:S01]  /*17b50*/  FADD.FTZ R61, R61, R58 ;  /* 0x0000003a3d3d7221 */ /* 0x000fe20000010000 */
[C---:B---3--:R-:W-:Y:S03]  /*17b60*/  F2FP.PACK_AB R27, R65.reuse, R66 ;  /* 0x00000042411b723e */ /* 0x048fe600000000ff */
[----:B------:R-:W-:Y:S04]  /*17b70*/  FADD.FTZ R61, R62, R61 ;  /* 0x0000003d3e3d7221 */ /* 0x000fe80000010000 */
[----:B------:R-:W-:Y:S01]  /*17b80*/  FADD.FTZ R66, R66, R61 ;  /* 0x0000003d42427221 */ /* 0x000fe20000010000 */
[----:B------:R-:W1:Y:S01]  /*17b90*/  MUFU.EX2 R69, R69 ;  /* 0x0000004500457308 */ /* 0x000e620000000800 */
[C---:B------:R-:W-:Y:S03]  /*17ba0*/  HMMA.16816.F32 R8, R24.reuse, R28, R8 ;  /* 0x0000001c1808723c */ /* 0x040fe60000001808 */
[----:B------:R-:W-:Y:S05]  /*17bb0*/  FADD.FTZ R66, R65, R66 ;  /* 0x0000004241427221 */ /* 0x000fea0000010000 */
[C---:B------:R-:W-:Y:S01]  /*17bc0*/  HMMA.16816.F32 R12, R24.reuse, R30, R12 ;  /* 0x0000001e180c723c */ /* 0x040fe2000000180c */
[----:B------:R-:W2:Y:S01]  /*17bd0*/  MUFU.EX2 R70, R70 ;  /* 0x0000004600467308 */ /* 0x000ea20000000800 */
[----:B------:R-:W3:Y:S06]  /*17be0*/  LDSM.16.MT88.4 R28, [R237+0xe000] ;  /* 0x00e00000ed1c783b */ /* 0x000eec0000004200 */
[C---:B----4-:R-:W-:Y:S03]  /*17bf0*/  HMMA.16816.F32 R132, R24.reuse, R32, R132 ;  /* 0x000000201884723c */ /* 0x050fe60000001884 */
[----:B------:R-:W-:Y:S01]  /*17c00*/  MUFU.EX2 R148, R148 ;  /* 0x0000009400947308 */ /* 0x000fe20000000800 */
[----:B-1----:R-:W-:Y:S04]  /*17c10*/  FADD.FTZ R51, R69, R66 ;  /* 0x0000004245337221 */ /* 0x002fe80000010000 */
[C---:B------:R-:W-:Y:S01]  /*17c20*/  HMMA.16816.F32 R136, R24.reuse, R34, R136 ;  /* 0x000000221888723c */ /* 0x040fe20000001888 */
[----:B------:R-:W1:Y:S04]  /*17c30*/  LDSM.16.MT88.4 R32, [R235+0xe000] ;  /* 0x00e00000eb20783b */ /* 0x000e680000004200 */
[----:B------:R-:W4:Y:S03]  /*17c40*/  MUFU.EX2 R71, R71 ;  /* 0x0000004700477308 */ /* 0x000f260000000800 */
[C---:B-----5:R-:W-:Y:S04]  /*17c50*/  HMMA.16816.F32 R16, R24.reuse, R36, R16 ;  /* 0x000000241810723c */ /* 0x060fe80000001810 */
[----:B--2---:R-:W-:Y:S03]  /*17c60*/  FADD.FTZ R51, R70, R51 ;  /* 0x0000003346337221 */ /* 0x004fe60000010000 */
[----:B------:R-:W-:Y:S01]  /*17c70*/  MUFU.EX2 R72, R72 ;  /* 0x0000004800487308 */ /* 0x000fe20000000800 */
[C---:B------:R-:W-:Y:S01]  /*17c80*/  HMMA.16816.F32 R140, R24.reuse, R38, R140 ;  /* 0x00000026188c723c */ /* 0x040fe2000000188c */
[----:B------:R-:W2:Y:S07]  /*17c90*/  LDSM.16.MT88.4 R36, [R234+0xe000] ;  /* 0x00e00000ea24783b */ /* 0x000eae0000004200 */
[C---:B------:R-:W-:Y:S01]  /*17ca0*/  HMMA.16816.F32 R144, R24.reuse, R40, R144 ;  /* 0x000000281890723c */ /* 0x040fe20000001890 */
[----:B------:R-:W5:Y:S07]  /*17cb0*/  MUFU.EX2 R73, R73 ;  /* 0x0000004900497308 */ /* 0x000f6e0000000800 */
[----:B------:R-:W-:Y:S01]  /*17cc0*/  HMMA.16816.F32 R20, R24, R42, R20 ;  /* 0x0000002a1814723c */ /* 0x000fe20000001814 */
[----:B------:R-:W2:Y:S02]  /*17cd0*/  LDSM.16.MT88.4 R40, [R233+0xe000] ;  /* 0x00e00000e928783b */ /* 0x000ea40000004200 */
[----:B------:R-:W-:Y:S04]  /*17ce0*/  MUFU.EX2 R74, R74 ;  /* 0x0000004a004a7308 */ /* 0x000fe80000000800 */
[----:B------:R-:W-:Y:S02]  /*17cf0*/  F2FP.PACK_AB R24, R68, R67 ;  /* 0x000000434418723e */ /* 0x000fe400000000ff */
[----:B------:R-:W-:Y:S03]  /*17d00*/  F2FP.PACK_AB R25, R70, R69 ;  /* 0x000000454619723e */ /* 0x000fe600000000ff */
[----:B----4-:R-:W-:Y:S01]  /*17d10*/  F2FP.PACK_AB R26, R71, R148 ;  /* 0x00000094471a723e */ /* 0x010fe200000000ff */
[----:B------:R-:W4:Y:S01]  /*17d20*/  MUFU.EX2 R75, R75 ;  /* 0x0000004b004b7308 */ /* 0x000f220000000800 */
[C---:B-----5:R-:W-:Y:S01]  /*17d30*/  F2FP.PACK_AB R27, R73.reuse, R72 ;  /* 0x00000048491b723e */ /* 0x060fe200000000ff */
[----:B------:R-:W-:Y:S04]  /*17d40*/  FADD.FTZ R72, R72, R51 ;  /* 0x0000003348487221 */ /* 0x000fe80000010000 */
[----:B------:R-:W-:Y:S04]  /*17d50*/  FADD.FTZ R73, R73, R72 ;  /* 0x0000004849497221 */ /* 0x000fe80000010000 */
[----:B------:R-:W-:Y:S01]  /*17d60*/  MUFU.EX2 R76, R76 ;  /* 0x0000004c004c7308 */ /* 0x000fe20000000800 */
[C---:B---3--:R-:W-:Y:S08]  /*17d70*/  HMMA.16816.F32 R8, R24.reuse, R28, R8 ;  /* 0x0000001c1808723c */ /* 0x048ff00000001808 */
[C---:B------:R-:W-:Y:S01]  /*17d80*/  HMMA.16816.F32 R12, R24.reuse, R30, R12 ;  /* 0x0000001e180c723c */ /* 0x040fe2000000180c */
[----:B------:R-:W3:Y:S01]  /*17d90*/  MUFU.EX2 R77, R77 ;  /* 0x0000004d004d7308 */ /* 0x000ee20000000800 */
[----:B------:R-:W5:Y:S06]  /*17da0*/  LDSM.16.MT88.4 R28, [R237+0xe800] ;  /* 0x00e80000ed1c783b */ /* 0x000f6c0000004200 */
[C---:B-1----:R-:W-:Y:S03]  /*17db0*/  HMMA.16816.F32 R132, R24.reuse, R32, R132 ;  /* 0x000000201884723c */ /* 0x042fe60000001884 */
[----:B------:R-:W-:Y:S05]  /*17dc0*/  MUFU.EX2 R78, R78 ;  /* 0x0000004e004e7308 */ /* 0x000fea0000000800 */
[C---:B------:R-:W-:Y:S01]  /*17dd0*/  HMMA.16816.F32 R136, R24.reuse, R34, R136 ;  /* 0x000000221888723c */ /* 0x040fe20000001888 */
[----:B------:R-:W1:Y:S04]  /*17de0*/  LDSM.16.MT88.4 R32, [R235+0xe800] ;  /* 0x00e80000eb20783b */ /* 0x000e680000004200 */
[----:B------:R-:W1:Y:S03]  /*17df0*/  MUFU.EX2 R79, R79 ;  /* 0x0000004f004f7308 */ /* 0x000e660000000800 */
[C---:B--2---:R-:W-:Y:S07]  /*17e00*/  HMMA.16816.F32 R16, R24.reuse, R36, R16 ;  /* 0x000000241810723c */ /* 0x044fee0000001810 */
        /* <DEDUP_REMOVED lines=8> */
[----:B----4-:R-:W-:Y:S02]  /*17e90*/  F2FP.PACK_AB R24, R75, R74 ;  /* 0x0000004a4b18723e */ /* 0x010fe400000000ff */
[----:B---3--:R-:W-:Y:S03]  /*17ea0*/  F2FP.PACK_AB R25, R77, R76 ;  /* 0x0000004c4d19723e */ /* 0x008fe600000000ff */
[----:B-1----:R-:W-:Y:S01]  /*17eb0*/  F2FP.PACK_AB R26, R79, R78 ;  /* 0x0000004e4f1a723e */ /* 0x002fe200000000ff */
[----:B------:R-:W1:Y:S01]  /*17ec0*/  MUFU.EX2 R83, R83 ;  /* 0x0000005300537308 */ /* 0x000e620000000800 */
[----:B------:R-:W-:Y:S01]  /*17ed0*/  FADD.FTZ R76, R76, R73 ;  /* 0x000000494c4c7221 */ /* 0x000fe20000010000 */
[----:B-----5:R-:W-:Y:S03]  /*17ee0*/  F2FP.PACK_AB R27, R81, R80 ;  /* 0x00000050511b723e */ /* 0x020fe600000000ff */
[----:B------:R-:W-:Y:S04]  /*17ef0*/  FADD.FTZ R77, R77, R76 ;  /* 0x0000004c4d4d7221 */ /* 0x000fe80000010000 */
[----:B------:R-:W-:Y:S01]  /*17f00*/  FADD.FTZ R80, R80, R77 ;  /* 0x0000004d50507221 */ /* 0x000fe20000010000 */
[----:B------:R-:W-:Y:S01]  /*17f10*/  MUFU.EX2 R84, R84 ;  /* 0x0000005400547308 */ /* 0x000fe20000000800 */
[C---:B------:R-:W-:Y:S03]  /*17f20*/  HMMA.16816.F32 R8, R24.reuse, R28, R8 ;  /* 0x0000001c1808723c */ /* 0x040fe60000001808 */
[----:B------:R-:W-:Y:S05]  /*17f30*/  FADD.FTZ R81, R81, R80 ;  /* 0x0000005051517221 */ /* 0x000fea0000010000 */
[C---:B------:R-:W-:Y:S01]  /*17f40*/  HMMA.16816.F32 R12, R24.reuse, R30, R12 ;  /* 0x0000001e180c723c */ /* 0x040fe2000000180c */
[----:B------:R-:W3:Y:S01]  /*17f50*/  MUFU.EX2 R85, R85 ;  /* 0x0000005500557308 */ /* 0x000ee20000000800 */
[----:B------:R-:W4:Y:S06]  /*17f60*/  LDSM.16.MT88.4 R28, [R237+0xf000] ;  /* 0x00f00000ed1c783b */ /* 0x000f2c0000004200 */
[C---:B------:R-:W-:Y:S03]  /*17f70*/  HMMA.16816.F32 R132, R24.reuse, R32, R132 ;  /* 0x000000201884723c */ /* 0x040fe60000001884 */
[----:B------:R-:W-:Y:S05]  /*17f80*/  MUFU.EX2 R87, R87 ;  /* 0x0000005700577308 */ /* 0x000fea0000000800 */
[C---:B------:R-:W-:Y:S01]  /*17f90*/  HMMA.16816.F32 R136, R24.reuse, R34, R136 ;  /* 0x000000221888723c */ /* 0x040fe20000001888 */
[----:B------:R-:W5:Y:S04]  /*17fa0*/  LDSM.16.MT88.4 R32, [R235+0xf000] ;  /* 0x00f00000eb20783b */ /* 0x000f680000004200 */
[----:B------:R-:W1:Y:S03]  /*17fb0*/  MUFU.EX2 R86, R86 ;  /* 0x0000005600567308 */ /* 0x000e660000000800 */
[C---:B--2---:R-:W-:Y:S07]  /*17fc0*/  HMMA.16816.F32 R16, R24.reuse, R36, R16 ;  /* 0x000000241810723c */ /* 0x044fee0000001810 */
[----:B------:R-:W-:Y:S01]  /*17fd0*/  MUFU.EX2 R88, R88 ;  /* 0x0000005800587308 */ /* 0x000fe20000000800 */
[C---:B------:R-:W-:Y:S01]  /*17fe0*/  HMMA.16816.F32 R140, R24.reuse, R38, R140 ;  /* 0x00000026188c723c */ /* 0x040fe2000000188c */
[----:B------:R-:W2:Y:S07]  /*17ff0*/  LDSM.16.MT88.4 R36, [R234+0xf000] ;  /* 0x00f00000ea24783b */ /* 0x000eae0000004200 */
[C---:B------:R-:W-:Y:S01]  /*18000*/  HMMA.16816.F32 R144, R24.reuse, R40, R144 ;  /* 0x000000281890723c */ /* 0x040fe20000001890 */
[----:B------:R-:W4:Y:S07]  /*18010*/  MUFU.EX2 R89, R89 ;  /* 0x0000005900597308 */ /* 0x000f2e0000000800 */
[----:B------:R-:W-:Y:S01]  /*18020*/  HMMA.16816.F32 R20, R24, R42, R20 ;  /* 0x0000002a1814723c */ /* 0x000fe20000001814 */
[----:B------:R-:W2:Y:S02]  /*18030*/  LDSM.16.MT88.4 R40, [R233+0xf000] ;  /* 0x00f00000e928783b */ /* 0x000ea40000004200 */
[----:B------:R-:W-:Y:S04]  /*18040*/  MUFU.EX2 R90, R90 ;  /* 0x0000005a005a7308 */ /* 0x000fe80000000800 */
[----:B-1----:R-:W-:Y:S02]  /*18050*/  F2FP.PACK_AB R24, R83, R82 ;  /* 0x000000525318723e */ /* 0x002fe400000000ff */
[----:B---3--:R-:W-:Y:S03]  /*18060*/  F2FP.PACK_AB R25, R85, R84 ;  /* 0x000000545519723e */ /* 0x008fe600000000ff */
[----:B------:R-:W-:Y:S01]  /*18070*/  F2FP.PACK_AB R26, R86, R87 ;  /* 0x00000057561a723e */ /* 0x000fe200000000ff */
[----:B------:R-:W1:Y:S01]  /*18080*/  MUFU.EX2 R91, R91 ;  /* 0x0000005b005b7308 */ /* 0x000e620000000800 */
[----:B------:R-:W-:Y:S01]  /*18090*/  FADD.FTZ R84, R84, R81 ;  /* 0x0000005154547221 */ /* 0x000fe20000010000 */
[----:B----4-:R-:W-:Y:S03]  /*180a0*/  F2FP.PACK_AB R27, R89, R88 ;  /* 0x00000058591b723e */ /* 0x010fe600000000ff */
[----:B------:R-:W-:Y:S04]  /*180b0*/  FADD.FTZ R85, R85, R84 ;  /* 0x0000005455557221 */ /* 0x000fe80000010000 */
[----:B------:R-:W-:Y:S01]  /*180c0*/  FADD.FTZ R88, R88, R85 ;  /* 0x0000005558587221 */ /* 0x000fe20000010000 */
[----:B------:R-:W-:Y:S01]  /*180d0*/  MUFU.EX2 R111, R111 ;  /* 0x0000006f006f7308 */ /* 0x000fe20000000800 */
[C---:B------:R-:W-:Y:S03]  /*180e0*/  HMMA.16816.F32 R8, R24.reuse, R28, R8 ;  /* 0x0000001c1808723c */ /* 0x040fe60000001808 */
[----:B------:R-:W-:Y:S05]  /*180f0*/  FADD.FTZ R89, R89, R88 ;  /* 0x0000005859597221 */ /* 0x000fea0000010000 */
[C---:B------:R-:W-:Y:S01]  /*18100*/  HMMA.16816.F32 R12, R24.reuse, R30, R12 ;  /* 0x0000001e180c723c */ /* 0x040fe2000000180c */
[----:B------:R-:W-:Y:S01]  /*18110*/  MUFU.EX2 R92, R92 ;  /* 0x0000005c005c7308 */ /* 0x000fe20000000800 */
[----:B------:R-:W3:Y:S06]  /*18120*/  LDSM.16.MT88.4 R28, [R237+0xf800] ;  /* 0x00f80000ed1c783b */ /* 0x000eec0000004200 */
[C---:B-----5:R-:W-:Y:S03]  /*18130*/  HMMA.16816.F32 R132, R24.reuse, R32, R132 ;  /* 0x000000201884723c */ /* 0x060fe60000001884 */
[----:B------:R-:W4:Y:S05]  /*18140*/  MUFU.EX2 R95, R95 ;  /* 0x0000005f005f7308 */ /* 0x000f2a0000000800 */
[C---:B------:R-:W-:Y:S01]  /*18150*/  HMMA.16816.F32 R136, R24.reuse, R34, R136 ;  /* 0x000000221888723c */ /* 0x040fe20000001888 */
[----:B------:R-:W5:Y:S04]  /*18160*/  LDSM.16.MT88.4 R32, [R235+0xf800] ;  /* 0x00f80000eb20783b */ /* 0x000f680000004200 */
[----:B------:R-:W-:Y:S03]  /*18170*/  MUFU.EX2 R93, R93 ;  /* 0x0000005d005d7308 */ /* 0x000fe60000000800 */
[C---:B--2---:R-:W-:Y:S07]  /*18180*/  HMMA.16816.F32 R16, R24.reuse, R36, R16 ;  /* 0x000000241810723c */ /* 0x044fee0000001810 */
[----:B------:R-:W2:Y:S01]  /*18190*/  MUFU.EX2 R94, R94 ;  /* 0x0000005e005e7308 */ /* 0x000ea20000000800 */
[C---:B------:R-:W-:Y:S01]  /*181a0*/  HMMA.16816.F32 R140, R24.reuse, R38, R140 ;  /* 0x00000026188c723c */ /* 0x040fe2000000188c */
[----:B------:R-:W3:Y:S07]  /*181b0*/  LDSM.16.MT88.4 R36, [R234+0xf800] ;  /* 0x00f80000ea24783b */ /* 0x000eee0000004200 */
[C---:B------:R-:W-:Y:S01]  /*181c0*/  HMMA.16816.F32 R144, R24.reuse, R40, R144 ;  /* 0x000000281890723c */ /* 0x040fe20000001890 */
[----:B------:R-:W-:Y:S07]  /*181d0*/  MUFU.EX2 R96, R96 ;  /* 0x0000006000607308 */ /* 0x000fee0000000800 */
[----:B------:R-:W-:Y:S01]  /*181e0*/  HMMA.16816.F32 R20, R24, R42, R20 ;  /* 0x0000002a1814723c */ /* 0x000fe20000001814 */
[----:B------:R-:W5:Y:S02]  /*181f0*/  LDSM.16.MT88.4 R40, [R233+0xf800] ;  /* 0x00f80000e928783b */ /* 0x000f640000004200 */
[----:B------:R-:W3:Y:S04]  /*18200*/  MUFU.EX2 R97, R97 ;  /* 0x0000006100617308 */ /* 0x000ee80000000800 */
[----:B-1----:R-:W-:Y:S02]  /*18210*/  F2FP.PACK_AB R24, R91, R90 ;  /* 0x0000005a5b18723e */ /* 0x002fe400000000ff */
[C---:B----4-:R-:W-:Y:S03]  /*18220*/  F2FP.PACK_AB R25, R95.reuse, R92 ;  /* 0x0000005c5f19723e */ /* 0x050fe600000000ff */
[----:B--2---:R-:W-:Y:S01]  /*18230*/  F2FP.PACK_AB R26, R94, R93 ;  /* 0x0000005d5e1a723e */ /* 0x004fe200000000ff */
[----:B------:R-:W-:Y:S01]  /*18240*/  MUFU.EX2 R98, R98 ;  /* 0x0000006200627308 */ /* 0x000fe20000000800 */
[----:B------:R-:W-:Y:S04]  /*18250*/  FADD.FTZ R92, R92, R89 ;  /* 0x000000595c5c7221 */ /* 0x000fe80000010000 */
[----:B------:R-:W-:Y:S05]  /*18260*/  FADD.FTZ R95, R95, R92 ;  /* 0x0000005c5f5f7221 */ /* 0x000fea0000010000 */
[----:B------:R-:W1:Y:S01]  /*18270*/  MUFU.EX2 R99, R99 ;  /* 0x0000006300637308 */ /* 0x000e620000000800 */
[C---:B---3--:R-:W-:Y:S01]  /*18280*/  F2FP.PACK_AB R27, R97.reuse, R96 ;  /* 0x00000060611b723e */ /* 0x048fe200000000ff */
[----:B------:R-:W-:Y:S04]  /*18290*/  FADD.FTZ R96, R96, R95 ;  /* 0x0000005f60607221 */ /* 0x000fe80000010000 */
[----:B------:R-:W-:Y:S04]  /*182a0*/  FADD.FTZ R97, R97, R96 ;  /* 0x0000006061617221 */ /* 0x000fe80000010000 */
[----:B------:R-:W-:Y:S01]  /*182b0*/  MUFU.EX2 R100, R100 ;  /* 0x0000006400647308 */ /* 0x000fe20000000800 */
[C---:B------:R-:W-:Y:S08]  /*182c0*/  HMMA.16816.F32 R8, R24.reuse, R28, R8 ;  /* 0x0000001c1808723c */ /* 0x040ff00000001808 */
[C---:B------:R-:W-:Y:S01]  /*182d0*/  HMMA.16816.F32 R12, R24.reuse, R30, R12 ;  /* 0x0000001e180c723c */ /* 0x040fe2000000180c */
[----:B------:R-:W2:Y:S01]  /*182e0*/  LDSM.16.MT88.4 R28, [R237+0x10000] ;  /* 0x01000000ed1c783b */ /* 0x000ea20000004200 */
[----:B------:R-:W3:Y:S06]  /*182f0*/  MUFU.EX2 R101, R101 ;  /* 0x0000006500657308 */ /* 0x000eec0000000800 */
[C---:B-----5:R-:W-:Y:S04]  /*18300*/  HMMA.16816.F32 R132, R24.reuse, R32, R132 ;  /* 0x000000201884723c */ /* 0x060fe80000001884 */
[----:B------:R-:W-:Y:S04]  /*18310*/  MUFU.EX2 R102, R102 ;  /* 0x0000006600667308 */ /* 0x000fe80000000800 */
[C---:B------:R-:W-:Y:S01]  /*18320*/  HMMA.16816.F32 R136, R24.reuse, R34, R136 ;  /* 0x000000221888723c */ /* 0x040fe20000001888 */
[----:B------:R-:W4:Y:S05]  /*18330*/  LDSM.16.MT88.4 R32, [R235+0x10000] ;  /* 0x01000000eb20783b */ /* 0x000f2a0000004200 */
[----:B------:R-:W5:Y:S02]  /*18340*/  MUFU.EX2 R103, R103 ;  /* 0x0000006700677308 */ /* 0x000f640000000800 */
[C---:B------:R-:W-:Y:S08]  /*18350*/  HMMA.16816.F32 R16, R24.reuse, R36, R16 ;  /* 0x000000241810723c */ /* 0x040ff00000001810 */
[C---:B------:R-:W-:Y:S01]  /*18360*/  HMMA.16816.F32 R140, R24.reuse, R38, R140 ;  /* 0x00000026188c723c */ /* 0x040fe2000000188c */
[----:B------:R-:W-:Y:S01]  /*18370*/  MUFU.EX2 R104, R104 ;  /* 0x0000006800687308 */ /* 0x000fe20000000800 */
[----:B------:R-:W2:Y:S06]  /*18380*/  LDSM.16.MT88.4 R36, [R234+0x10000] ;  /* 0x01000000ea24783b */ /* 0x000eac0000004200 */
[C---:B------:R-:W-:Y:S03]  /*18390*/  HMMA.16816.F32 R144, R24.reuse, R40, R144 ;  /* 0x000000281890723c */ /* 0x040fe60000001890 */
[----:B------:R-:W4:Y:S04]  /*183a0*/  MUFU.EX2 R105, R105 ;  /* 0x0000006900697308 */ /* 0x000f280000000800 */
[----:B------:R-:W-:Y:S01]  /*183b0*/  FADD.FTZ R41, R7, R180 ;  /* 0x000000b407297221 */ /* 0x000fe20000010000 */
[----:B------:R-:W-:Y:S04]  /*183c0*/  HMMA.16816.F32 R20, R24, R42, R20 ;  /* 0x0000002a1814723c */ /* 0x000fe80000001814 */
[----:B------:R-:W-:Y:S01]  /*183d0*/  FADD.FTZ R41, R166, R41 ;  /* 0x00000029a6297221 */ /* 0x000fe20000010000 */
[----:B------:R-:W-:Y:S02]  /*183e0*/  MUFU.EX2 R106, R106 ;  /* 0x0000006a006a7308 */ /* 0x000fe40000000800 */
[----:B-1----:R-:W-:Y:S02]  /*183f0*/  F2FP.PACK_AB R24, R99, R98 ;  /* 0x000000626318723e */ /* 0x002fe400000000ff */
[----:B---3--:R-:W-:Y:S03]  /*18400*/  F2FP.PACK_AB R25, R101, R100 ;  /* 0x000000646519723e */ /* 0x008fe600000000ff */
[----:B-----5:R-:W-:Y:S01]  /*18410*/  F2FP.PACK_AB R26, R103, R102 ;  /* 0x00000066671a723e */ /* 0x020fe200000000ff */
[----:B------:R-:W-:Y:S02]  /*18420*/  FADD.FTZ R100, R100, R97 ;  /* 0x0000006164647221 */ /* 0x000fe40000010000 */
[----:B------:R-:W1:Y:S02]  /*18430*/  MUFU.EX2 R107, R107 ;  /* 0x0000006b006b7308 */ /* 0x000e640000000800 */
[----:B------:R-:W-:Y:S01]  /*18440*/  FADD.FTZ R101, R101, R100 ;  /* 0x0000006465657221 */ /* 0x000fe20000010000 */
[C---:B----4-:R-:W-:Y:S03]  /*18450*/  F2FP.PACK_AB R27, R105.reuse, R104 ;  /* 0x00000068691b723e */ /* 0x050fe600000000ff */
[----:B------:R-:W-:Y:S04]  /*18460*/  FADD.FTZ R104, R104, R101 ;  /* 0x0000006568687221 */ /* 0x000fe80000010000 */
[----:B------:R-:W-:Y:S01]  /*18470*/  MUFU.EX2 R108, R108 ;  /* 0x0000006c006c7308 */ /* 0x000fe20000000800 */
[C---:B--2---:R-:W-:Y:S03]  /*18480*/  HMMA.16816.F32 R8, R24.reuse, R28, R8 ;  /* 0x0000001c1808723c */ /* 0x044fe60000001808 */
[----:B------:R-:W-:Y:S04]  /*18490*/  FADD.FTZ R105, R105, R104 ;  /* 0x0000006869697221 */ /* 0x000fe80000010000 */
[----:B------:R-:W-:Y:S01]  /*184a0*/  FADD.FTZ R28, R6, R41 ;  /* 0x00000029061c7221 */ /* 0x000fe20000010000 */
[C---:B------:R-:W-:Y:S01]  /*184b0*/  HMMA.16816.F32 R12, R24.reuse, R30, R12 ;  /* 0x0000001e180c723c */ /* 0x040fe2000000180c */
[----:B------:R-:W2:Y:S01]  /*184c0*/  LDSM.16.MT88.4 R40, [R233+0x10000] ;  /* 0x01000000e928783b */ /* 0x000ea20000004200 */
[----:B------:R-:W3:Y:S02]  /*184d0*/  MUFU.EX2 R3, R3 ;  /* 0x0000000300037308 */ /* 0x000ee40000000800 */
[----:B------:R-:W-:Y:S04]  /*184e0*/  FADD.FTZ R177, R177, R28 ;  /* 0x0000001cb1b17221 */ /* 0x000fe80000010000 */
[C---:B------:R-:W-:Y:S04]  /*184f0*/  HMMA.16816.F32 R132, R24.reuse, R32, R132 ;  /* 0x000000201884723c */ /* 0x040fe80000001884 */
[----:B------:R-:W-:Y:S01]  /*18500*/  FADD.FTZ R184, R184, R177 ;  /* 0x000000b1b8b87221 */ /* 0x000fe20000010000 */
[----:B------:R4:W-:Y:S03]  /*18510*/  MUFU.EX2 R7, R112 ;  /* 0x0000007000077308 */ /* 0x0009e60000000800 */
[C---:B------:R-:W-:Y:S04]  /*18520*/  HMMA.16816.F32 R136, R24.reuse, R34, R136 ;  /* 0x000000221888723c */ /* 0x040fe80000001888 */
[----:B------:R-:W-:Y:S03]  /*18530*/  FADD.FTZ R187, R187, R184 ;  /* 0x000000b8bbbb7221 */ /* 0x000fe60000010000 */
[----:B------:R-:W5:Y:S01]  /*18540*/  MUFU.EX2 R6, R113 ;  /* 0x0000007100067308 */ /* 0x000f620000000800 */
[C---:B------:R-:W-:Y:S04]  /*18550*/  HMMA.16816.F32 R16, R24.reuse, R36, R16 ;  /* 0x000000241810723c */ /* 0x040fe80000001810 */
[----:B------:R-:W-:Y:S04]  /*18560*/  FADD.FTZ R28, R188, R187 ;  /* 0x000000bbbc1c7221 */ /* 0x000fe80000010000 */
[C---:B------:R-:W-:Y:S01]  /*18570*/  HMMA.16816.F32 R140, R24.reuse, R38, R140 ;  /* 0x00000026188c723c */ /* 0x040fe2000000188c */
[----:B------:R-:W-:Y:S01]  /*18580*/  MUFU.EX2 R109, R109 ;  /* 0x0000006d006d7308 */ /* 0x000fe20000000800 */
[----:B------:R-:W-:Y:S02]  /*18590*/  LDSM.16.MT88.4 R36, [R234+0x10800] ;  /* 0x01080000ea24783b */ /* 0x000fe40000004200 */
[----:B------:R-:W-:Y:S02]  /*185a0*/  FADD.FTZ R28, R191, R28 ;  /* 0x0000001cbf1c7221 */ /* 0x000fe40000010000 */
[----:B----4-:R-:W-:Y:S02]  /*185b0*/  FFMA.FTZ R112, R117, c[0x0][0x23c], -R167 ;  /* 0x00008f0075707a23 */ /* 0x010fe400000108a7 */
[----:B------:R-:W-:Y:S01]  /*185c0*/  FADD.FTZ R33, R171, R28 ;  /* 0x0000001cab217221 */ /* 0x000fe20000010000 */
[C---:B--2---:R-:W-:Y:S01]  /*185d0*/  HMMA.16816.F32 R144, R24.reuse, R40, R144 ;  /* 0x000000281890723c */ /* 0x044fe20000001890 */
[----:B------:R-:W2:Y:S01]  /*185e0*/  LDSM.16.MT88.4 R28, [R237+0x10800] ;  /* 0x01080000ed1c783b */ /* 0x000ea20000004200 */
[----:B------:R-:W4:Y:S01]  /*185f0*/  MUFU.EX2 R110, R110 ;  /* 0x0000006e006e7308 */ /* 0x000f220000000800 */
[----:B------:R-:W-:Y:S04]  /*18600*/  FADD.FTZ R33, R168, R33 ;  /* 0x00000021a8217221 */ /* 0x000fe80000010000 */
[----:B------:R-:W-:Y:S01]  /*18610*/  FADD.FTZ R192, R192, R33 ;  /* 0x00000021c0c07221 */ /* 0x000fe20000010000 */
[----:B------:R-:W-:Y:S01]  /*18620*/  HMMA.16816.F32 R20, R24, R42, R20 ;  /* 0x0000002a1814723c */ /* 0x000fe20000001814 */
[----:B------:R-:W2:Y:S03]  /*18630*/  LDSM.16.MT88.4 R32, [R235+0x10800] ;  /* 0x01080000eb20783b */ /* 0x000ea60000004200 */
[----:B------:R-:W-:Y:S01]  /*18640*/  FADD.FTZ R195, R195, R192 ;  /* 0x000000c0c3c37221 */ /* 0x000fe20000010000 */
[----:B------:R-:W2:Y:S01]  /*18650*/  MUFU.EX2 R112, R112 ;  /* 0x0000007000707308 */ /* 0x000ea20000000800 */
[----:B------:R-:W-:Y:S01]  /*18660*/  FFMA.FTZ R41, R119, c[0x0][0x23c], -R5 ;  /* 0x00008f0077297a23 */ /* 0x000fe20000010805 */
[----:B-1----:R-:W-:Y:S01]  /*18670*/  F2FP.PACK_AB R24, R107, R106 ;  /* 0x0000006a6b18723e */ /* 0x002fe200000000ff */
[----:B------:R-:W-:Y:S01]  /*18680*/  FADD.FTZ R160, R160, R195 ;  /* 0x000000c3a0a07221 */ /* 0x000fe20000010000 */
[----:B---3--:R-:W-:Y:S03]  /*18690*/  F2FP.PACK_AB R25, R3, R108 ;  /* 0x0000006c0319723e */ /* 0x008fe600000000ff */
[----:B-----5:R-:W-:Y:S01]  /*186a0*/  F2FP.PACK_AB R26, R6, R7 ;  /* 0x00000007061a723e */ /* 0x020fe200000000ff */
[----:B------:R-:W-:Y:S02]  /*186b0*/  FADD.FTZ R160, R161, R160 ;  /* 0x000000a0a1a07221 */ /* 0x000fe40000010000 */
[--C-:B------:R-:W-:Y:S01]  /*186c0*/  FFMA.FTZ R42, R120, c[0x0][0x23c], -R167.reuse ;  /* 0x00008f00782a7a23 */ /* 0x100fe200000108a7 */
[----:B------:R-:W-:Y:S01]  /*186d0*/  MUFU.EX2 R40, R118 ;  /* 0x0000007600287308 */ /* 0x000fe20000000800 */
[----:B------:R-:W-:Y:S01]  /*186e0*/  FADD.FTZ R155, R155, R160 ;  /* 0x000000a09b9b7221 */ /* 0x000fe20000010000 */
[----:B----4-:R-:W-:Y:S01]  /*186f0*/  F2FP.PACK_AB R27, R110, R109 ;  /* 0x0000006d6e1b723e */ /* 0x010fe200000000ff */
[----:B------:R-:W-:Y:S02]  /*18700*/  FFMA.FTZ R43, R121, c[0x0][0x23c], -R167 ;  /* 0x00008f00792b7a23 */ /* 0x000fe400000108a7 */
[----:B------:R-:W-:Y:S02]  /*18710*/  FADD.FTZ R155, R154, R155 ;  /* 0x0000009b9a9b7221 */ /* 0x000fe40000010000 */
[----:B------:R-:W-:Y:S02]  /*18720*/  FFMA.FTZ R167, R129, c[0x0][0x23c], -R167 ;  /* 0x00008f0081a77a23 */ /* 0x000fe400000108a7 */
[----:B------:R-:W-:Y:S01]  /*18730*/  FADD.FTZ R158, R158, R155 ;  /* 0x0000009b9e9e7221 */ /* 0x000fe20000010000 */
[----:B------:R-:W1:Y:S01]  /*18740*/  MUFU.EX2 R41, R41 ;  /* 0x0000002900297308 */ /* 0x000e620000000800 */
[----:B------:R-:W-:Y:S02]  /*18750*/  FADD.FTZ R108, R108, R105 ;  /* 0x000000696c6c7221 */ /* 0x000fe40000010000 */
[----:B------:R-:W-:Y:S02]  /*18760*/  FADD.FTZ R159, R159, R158 ;  /* 0x0000009e9f9f7221 */ /* 0x000fe40000010000 */
[----:B------:R-:W-:Y:S01]  /*18770*/  FADD.FTZ R108, R3, R108 ;  /* 0x0000006c036c7221 */ /* 0x000fe20000010000 */
[C---:B--2---:R-:W-:Y:S03]  /*18780*/  HMMA.16816.F32 R8, R24.reuse, R28, R8 ;  /* 0x0000001c1808723c */ /* 0x044fe60000001808 */
[----:B------:R-:W-:Y:S01]  /*18790*/  FADD.FTZ R114, R44, R159 ;  /* 0x0000009f2c727221 */ /* 0x000fe20000010000 */
[----:B------:R-:W-:Y:S01]  /*187a0*/  MUFU.EX2 R42, R42 ;  /* 0x0000002a002a7308 */ /* 0x000fe20000000800 */
[----:B------:R-:W-:Y:S01]  /*187b0*/  LDSM.16.MT88.4 R156, [R237+0x11800] ;  /* 0x01180000ed9c783b */ /* 0x000fe20000004200 */
[----:B------:R-:W-:Y:S02]  /*187c0*/  FFMA.FTZ R44, R122, c[0x0][0x23c], -R5 ;  /* 0x00008f007a2c7a23 */ /* 0x000fe40000010805 */
[C---:B------:R-:W-:Y:S04]  /*187d0*/  HMMA.16816.F32 R12, R24.reuse, R30, R12 ;  /* 0x0000001e180c723c */ /* 0x040fe8000000180c */
[----:B------:R-:W-:Y:S01]  /*187e0*/  FADD.FTZ R45, R45, R114 ;  /* 0x000000722d2d7221 */ /* 0x000fe20000010000 */
[----:B------:R-:W2:Y:S01]  /*187f0*/  LDSM.16.MT88.4 R28, [R233+0x10800] ;  /* 0x01080000e91c783b */ /* 0x000ea20000004200 */
[----:B------:R-:W3:Y:S01]  /*18800*/  MUFU.EX2 R43, R43 ;  /* 0x0000002b002b7308 */ /* 0x000ee20000000800 */
[----:B------:R-:W-:Y:S01]  /*18810*/  FADD.FTZ R109, R109, R108 ;  /* 0x0000006c6d6d7221 */ /* 0x000fe20000010000 */
[C---:B------:R-:W-:Y:S04]  /*18820*/  HMMA.16816.F32 R132, R24.reuse, R32, R132 ;  /* 0x000000201884723c */ /* 0x040fe80000001884 */
[----:B------:R-:W-:Y:S02]  /*18830*/  FADD.FTZ R48, R48, R45 ;  /* 0x0000002d30307221 */ /* 0x000fe40000010000 */
[--C-:B------:R-:W-:Y:S02]  /*18840*/  FFMA.FTZ R45, R123, c[0x0][0x23c], -R5.reuse ;  /* 0x00008f007b2d7a23 */ /* 0x100fe40000010805 */
[C---:B------:R-:W-:Y:S01]  /*18850*/  HMMA.16816.F32 R136, R24.reuse, R34, R136 ;  /* 0x000000221888723c */ /* 0x040fe20000001888 */
[----:B------:R-:W4:Y:S01]  /*18860*/  LDSM.16.MT88.4 R32, [R237+0x11000] ;  /* 0x01100000ed20783b */ /* 0x000f220000004200 */
[----:B------:R-:W-:Y:S02]  /*18870*/  MUFU.EX2 R44, R44 ;  /* 0x0000002c002c7308 */ /* 0x000fe40000000800 */
[----:B------:R-:W-:Y:S02]  /*18880*/  FADD.FTZ R49, R49, R48 ;  /* 0x0000003031317221 */ /* 0x000fe40000010000 */
[----:B------:R-:W-:Y:S02]  /*18890*/  FFMA.FTZ R48, R126, c[0x0][0x23c], -R5 ;  /* 0x00008f007e307a23 */ /* 0x000fe40000010805 */
[C---:B------:R-:W-:Y:S04]  /*188a0*/  HMMA.16816.F32 R16, R24.reuse, R36, R16 ;  /* 0x000000241810723c */ /* 0x040fe80000001810 */
[----:B------:R-:W-:Y:S01]  /*188b0*/  FADD.FTZ R52, R52, R49 ;  /* 0x0000003134347221 */ /* 0x000fe20000010000 */
[----:B------:R-:W5:Y:S01]  /*188c0*/  MUFU.EX2 R45, R45 ;  /* 0x0000002d002d7308 */ /* 0x000f620000000800 */
[----:B------:R-:W-:Y:S02]  /*188d0*/  FFMA.FTZ R49, R127, c[0x0][0x23c], -R5 ;  /* 0x00008f007f317a23 */ /* 0x000fe40000010805 */
[C---:B------:R-:W-:Y:S04]  /*188e0*/  HMMA.16816.F32 R140, R24.reuse, R38, R140 ;  /* 0x00000026188c723c */ /* 0x040fe8000000188c */
[----:B------:R-:W-:Y:S02]  /*188f0*/  FADD.FTZ R53, R53, R52 ;  /* 0x0000003435357221 */ /* 0x000fe40000010000 */
[----:B------:R-:W-:Y:S01]  /*18900*/  FADD.FTZ R109, R110, R109 ;  /* 0x0000006d6e6d7221 */ /* 0x000fe20000010000 */
[----:B------:R-:W-:Y:S01]  /*18910*/  MUFU.EX2 R167, R167 ;  /* 0x000000a700a77308 */ /* 0x000fe20000000800 */
[----:B------:R-:W-:Y:S04]  /*18920*/  FADD.FTZ R36, R56, R53 ;  /* 0x0000003538247221 */ /* 0x000fe80000010000 */
[----:B------:R-:W-:Y:S01]  /*18930*/  FADD.FTZ R36, R57, R36 ;  /* 0x0000002439247221 */ /* 0x000fe20000010000 */
[C---:B--2---:R-:W-:Y:S03]  /*18940*/  HMMA.16816.F32 R144, R24.reuse, R28, R144 ;  /* 0x0000001c1890723c */ /* 0x044fe60000001890 */
[----:B------:R-:W-:Y:S01]  /*18950*/  FADD.FTZ R149, R149, R36 ;  /* 0x0000002495957221 */ /* 0x000fe20000010000 */
[----:B------:R-:W-:Y:S01]  /*18960*/  MUFU.EX2 R46, R46 ;  /* 0x0000002e002e7308 */ /* 0x000fe20000000800 */
[----:B------:R-:W2:Y:S02]  /*18970*/  LDSM.16.MT88.4 R36, [R235+0x11000] ;  /* 0x01100000eb24783b */ /* 0x000ea40000004200 */
[----:B------:R-:W-:Y:S01]  /*18980*/  FADD.FTZ R149, R60, R149 ;  /* 0x000000953c957221 */ /* 0x000fe20000010000 */
[----:B------:R-:W-:Y:S04]  /*18990*/  HMMA.16816.F32 R20, R24, R30, R20 ;  /* 0x0000001e1814723c */ /* 0x000fe80000001814 */
[----:B------:R-:W-:Y:S01]  /*189a0*/  FADD.FTZ R64, R64, R149 ;  /* 0x0000009540407221 */ /* 0x000fe20000010000 */
[----:B------:R-:W2:Y:S01]  /*189b0*/  LDSM.16.MT88.4 R28, [R234+0x11000] ;  /* 0x01100000ea1c783b */ /* 0x000ea20000004200 */
[----:B------:R-:W2:Y:S01]  /*189c0*/  MUFU.EX2 R47, R47 ;  /* 0x0000002f002f7308 */ /* 0x000ea20000000800 */
[----:B------:R-:W-:Y:S01]  /*189d0*/  F2FP.PACK_AB R24, R112, R111 ;  /* 0x0000006f7018723e */ /* 0x000fe200000000ff */
[----:B------:R-:W-:Y:S01]  /*189e0*/  FADD.FTZ R64, R63, R64 ;  /* 0x000000403f407221 */ /* 0x000fe20000010000 */
[----:B-1----:R-:W-:Y:S03]  /*189f0*/  F2FP.PACK_AB R25, R41, R40 ;  /* 0x000000282919723e */ /* 0x002fe600000000ff */
[----:B---3--:R-:W-:Y:S01]  /*18a00*/  F2FP.PACK_AB R26, R43, R42 ;  /* 0x0000002a2b1a723e */ /* 0x008fe200000000ff */
[----:B------:R-:W-:Y:S01]  /*18a10*/  FADD.FTZ R67, R67, R64 ;  /* 0x0000004043437221 */ /* 0x000fe20000010000 */
[----:B-----5:R-:W-:Y:S01]  /*18a20*/  F2FP.PACK_AB R27, R45, R44 ;  /* 0x0000002c2d1b723e */ /* 0x020fe200000000ff */
[----:B------:R-:W-:Y:S01]  /*18a30*/  FADD.FTZ R40, R40, R109 ;  /* 0x0000006d28287221 */ /* 0x000fe20000010000 */
[----:B------:R-:W-:Y:S01]  /*18a40*/  MUFU.EX2 R48, R48 ;  /* 0x0000003000307308 */ /* 0x000fe20000000800 */
[----:B------:R-:W-:Y:S02]  /*18a50*/  FADD.FTZ R67, R68, R67 ;  /* 0x0000004344437221 */ /* 0x000fe40000010000 */
[----:B------:R-:W-:Y:S02]  /*18a60*/  FADD.FTZ R41, R41, R40 ;  /* 0x0000002829297221 */ /* 0x000fe40000010000 */
[C---:B----4-:R-:W-:Y:S03]  /*18a70*/  HMMA.16816.F32 R8, R24.reuse, R32, R8 ;  /* 0x000000201808723c */ /* 0x050fe60000001808 */
[----:B------:R-:W-:Y:S02]  /*18a80*/  FADD.FTZ R148, R148, R67 ;  /* 0x0000004394947221 */ /* 0x000fe40000010000 */
[----:B------:R-:W1:Y:S01]  /*18a90*/  MUFU.EX2 R49, R49 ;  /* 0x0000003100317308 */ /* 0x000e620000000800 */
[----:B------:R-:W-:Y:S02]  /*18aa0*/  FADD.FTZ R44, R44, R41 ;  /* 0x000000292c2c7221 */ /* 0x000fe40000010000 */
[C---:B------:R-:W-:Y:S01]  /*18ab0*/  HMMA.16816.F32 R12, R24.reuse, R34, R12 ;  /* 0x00000022180c723c */ /* 0x040fe2000000180c */
[----:B------:R-:W3:Y:S03]  /*18ac0*/  LDSM.16.MT88.4 R32, [R233+0x11000] ;  /* 0x01100000e920783b */ /* 0x000ee60000004200 */
[----:B------:R-:W-:Y:S01]  /*18ad0*/  FADD.FTZ R71, R71, R148 ;  /* 0x0000009447477221 */ /* 0x000fe20000010000 */
[----:B--2---:R-:W-:Y:S01]  /*18ae0*/  F2FP.PACK_AB R148, R47, R46 ;  /* 0x0000002e2f94723e */ /* 0x004fe200000000ff */
[----:B------:R-:W-:Y:S01]  /*18af0*/  FADD.FTZ R45, R45, R44 ;  /* 0x0000002c2d2d7221 */ /* 0x000fe20000010000 */
[----:B------:R-:W2:Y:S01]  /*18b00*/  MUFU.EX2 R50, R50 ;  /* 0x0000003200327308 */ /* 0x000ea20000000800 */
[C---:B------:R-:W-:Y:S04]  /*18b10*/  HMMA.16816.F32 R132, R24.reuse, R36, R132 ;  /* 0x000000241884723c */ /* 0x040fe80000001884 */
[----:B------:R-:W-:Y:S03]  /*18b20*/  FADD.FTZ R74, R74, R71 ;  /* 0x000000474a4a7221 */ /* 0x000fe60000010000 */
[--C-:B------:R-:W-:Y:S01]  /*18b30*/  FFMA.FTZ R36, R130, c[0x0][0x23c], -R5.reuse ;  /* 0x00008f0082247a23 */ /* 0x100fe20000010805 */
[C---:B------:R-:W-:Y:S04]  /*18b40*/  HMMA.16816.F32 R136, R24.reuse, R38, R136 ;  /* 0x000000261888723c */ /* 0x040fe80000001888 */
[----:B------:R-:W-:Y:S01]  /*18b50*/  FADD.FTZ R75, R75, R74 ;  /* 0x0000004a4b4b7221 */ /* 0x000fe20000010000 */
[----:B-1----:R-:W-:Y:S01]  /*18b60*/  F2FP.PACK_AB R149, R49, R48 ;  /* 0x000000303195723e */ /* 0x002fe200000000ff */
[----:B------:R-:W-:Y:S01]  /*18b70*/  FFMA.FTZ R5, R131, c[0x0][0x23c], -R5 ;  /* 0x00008f0083057a23 */ /* 0x000fe20000010805 */
[----:B------:R-:W-:Y:S01]  /*18b80*/  MUFU.EX2 R36, R36 ;  /* 0x0000002400247308 */ /* 0x000fe20000000800 */
[C---:B------:R-:W-:Y:S04]  /*18b90*/  HMMA.16816.F32 R16, R24.reuse, R28, R16 ;  /* 0x0000001c1810723c */ /* 0x040fe80000001810 */
[----:B------:R-:W-:Y:S02]  /*18ba0*/  FADD.FTZ R78, R78, R75 ;  /* 0x0000004b4e4e7221 */ /* 0x000fe40000010000 */
[----:B------:R-:W-:Y:S01]  /*18bb0*/  FADD.FTZ R48, R48, R45 ;  /* 0x0000002d30307221 */ /* 0x000fe20000010000 */
[----:B--2---:R-:W-:Y:S01]  /*18bc0*/  F2FP.PACK_AB R150, R167, R50 ;  /* 0x00000032a796723e */ /* 0x004fe200000000ff */
[C---:B------:R-:W-:Y:S01]  /*18bd0*/  HMMA.16816.F32 R140, R24.reuse, R30, R140 ;  /* 0x0000001e188c723c */ /* 0x040fe2000000188c */
[----:B------:R-:W1:Y:S03]  /*18be0*/  MUFU.EX2 R5, R5 ;  /* 0x0000000500057308 */ /* 0x000e660000000800 */
[----:B------:R-:W-:Y:S02]  /*18bf0*/  FADD.FTZ R79, R79, R78 ;  /* 0x0000004e4f4f7221 */ /* 0x000fe40000010000 */
[----:B------:R-:W-:Y:S02]  /*18c00*/  FADD.FTZ R49, R49, R48 ;  /* 0x0000003031317221 */ /* 0x000fe40000010000 */
[----:B------:R-:W-:Y:S01]  /*18c10*/  FADD.FTZ R28, R82, R79 ;  /* 0x0000004f521c7221 */ /* 0x000fe20000010000 */
[C---:B---3--:R-:W-:Y:S03]  /*18c20*/  HMMA.16816.F32 R144, R24.reuse, R32, R144 ;  /* 0x000000201890723c */ /* 0x048fe60000001890 */
[----:B------:R-:W-:Y:S04]  /*18c30*/  FADD.FTZ R28, R83, R28 ;  /* 0x0000001c531c7221 */ /* 0x000fe80000010000 */
[----:B------:R-:W-:Y:S01]  /*18c40*/  FADD.FTZ R37, R87, R28 ;  /* 0x0000001c57257221 */ /* 0x000fe20000010000 */
[----:B------:R-:W-:Y:S01]  /*18c50*/  HMMA.16816.F32 R20, R24, R34, R20 ;  /* 0x000000221814723c */ /* 0x000fe20000001814 */
[----:B------:R-:W2:Y:S03]  /*18c60*/  LDSM.16.MT88.4 R28, [R235+0x11800] ;  /* 0x01180000eb1c783b */ /* 0x000ea60000004200 */
[----:B------:R-:W-:Y:S04]  /*18c70*/  FADD.FTZ R37, R86, R37 ;  /* 0x0000002556257221 */ /* 0x000fe80000010000 */
[----:B------:R-:W-:Y:S01]  /*18c80*/  FADD.FTZ R32, R90, R37 ;  /* 0x000000255a207221 */ /* 0x000fe20000010000 */
[----:B-1----:R-:W-:Y:S01]  /*18c90*/  F2FP.PACK_AB R151, R5, R36 ;  /* 0x000000240597723e */ /* 0x002fe200000000ff */
[----:B------:R-:W1:Y:S02]  /*18ca0*/  LDSM.16.MT88.4 R24, [R234+0x11800] ;  /* 0x01180000ea18783b */ /* 0x000e640000004200 */
[----:B------:R-:W-:Y:S02]  /*18cb0*/  FADD.FTZ R32, R91, R32 ;  /* 0x000000205b207221 */ /* 0x000fe40000010000 */
[----:B------:R-:W-:Y:S02]  /*18cc0*/  FADD.FTZ R36, R36, R49 ;  /* 0x0000003124247221 */ /* 0x000fe40000010000 */
[C---:B------:R-:W-:Y:S02]  /*18cd0*/  HMMA.16816.F32 R160, R148.reuse, R156, R8 ;  /* 0x0000009c94a0723c */ /* 0x040fe40000001808 */
[----:B------:R-:W3:Y:S03]  /*18ce0*/  LDSM.16.MT88.4 R8, [R233+0x11800] ;  /* 0x01180000e908783b */ /* 0x000ee60000004200 */
[----:B------:R-:W-:Y:S03]  /*18cf0*/  FADD.FTZ R33, R93, R32 ;  /* 0x000000205d217221 */ /* 0x000fe60000010000 */
[C---:B------:R-:W-:Y:S04]  /*18d00*/  HMMA.16816.F32 R156, R148.reuse, R158, R12 ;  /* 0x0000009e949c723c */ /* 0x040fe8000000180c */
[----:B------:R-:W-:Y:S04]  /*18d10*/  FADD.FTZ R33, R94, R33 ;  /* 0x000000215e217221 */ /* 0x000fe80000010000 */
[----:B------:R-:W-:Y:S04]  /*18d20*/  FADD.FTZ R98, R98, R33 ;  /* 0x0000002162627221 */ /* 0x000fe80000010000 */
[----:B------:R-:W-:Y:S04]  /*18d30*/  FADD.FTZ R99, R99, R98 ;  /* 0x0000006263637221 */ /* 0x000fe80000010000 */
[----:B------:R-:W-:Y:S01]  /*18d40*/  FADD.FTZ R102, R102, R99 ;  /* 0x0000006366667221 */ /* 0x000fe20000010000 */
[C---:B--2---:R-:W-:Y:S03]  /*18d50*/  HMMA.16816.F32 R132, R148.reuse, R28, R132 ;  /* 0x0000001c9484723c */ /* 0x044fe60000001884 */
[----:B------:R-:W-:Y:S04]  /*18d60*/  FADD.FTZ R103, R103, R102 ;  /* 0x0000006667677221 */ /* 0x000fe80000010000 */
[----:B------:R-:W-:Y:S01]  /*18d70*/  FADD.FTZ R12, R106, R103 ;  /* 0x000000676a0c7221 */ /* 0x000fe20000010000 */
[C---:B------:R-:W-:Y:S04]  /*18d80*/  HMMA.16816.F32 R136, R148.reuse, R30, R136 ;  /* 0x0000001e9488723c */ /* 0x040fe80000001888 */
[----:B------:R-:W-:Y:S04]  /*18d90*/  FADD.FTZ R12, R107, R12 ;  /* 0x0000000c6b0c7221 */ /* 0x000fe80000010000 */
[C---:B-1----:R-:W-:Y:S04]  /*18da0*/  HMMA.16816.F32 R152, R148.reuse, R24, R16 ;  /* 0x000000189498723c */ /* 0x042fe80000001810 */
[----:B------:R-:W-:Y:S04]  /*18db0*/  FADD.FTZ R7, R7, R12 ;  /* 0x0000000c07077221 */ /* 0x000fe80000010000 */
[C---:B------:R-:W-:Y:S04]  /*18dc0*/  HMMA.16816.F32 R140, R148.reuse, R26, R140 ;  /* 0x0000001a948c723c */ /* 0x040fe8000000188c */
[----:B------:R-:W-:Y:S04]  /*18dd0*/  FADD.FTZ R6, R6, R7 ;  /* 0x0000000706067221 */ /* 0x000fe80000010000 */
[----:B------:R-:W-:Y:S01]  /*18de0*/  FADD.FTZ R3, R111, R6 ;  /* 0x000000066f037221 */ /* 0x000fe20000010000 */
[C---:B---3--:R-:W-:Y:S03]  /*18df0*/  HMMA.16816.F32 R144, R148.reuse, R8, R144 ;  /* 0x000000089490723c */ /* 0x048fe60000001890 */
[----:B------:R-:W-:Y:S04]  /*18e00*/  FADD.FTZ R3, R112, R3 ;  /* 0x0000000370037221 */ /* 0x000fe80000010000 */
[----:B------:R-:W-:Y:S01]  /*18e10*/  FADD.FTZ R42, R42, R3 ;  /* 0x000000032a2a7221 */ /* 0x000fe20000010000 */
[----:B------:R-:W-:Y:S04]  /*18e20*/  HMMA.16816.F32 R148, R148, R10, R20 ;  /* 0x0000000a9494723c */ /* 0x000fe80000001814 */
[----:B------:R-:W-:Y:S04]  /*18e30*/  FADD.FTZ R43, R43, R42 ;  /* 0x0000002a2b2b7221 */ /* 0x000fe80000010000 */
[----:B------:R-:W-:Y:S04]  /*18e40*/  FADD.FTZ R46, R46, R43 ;  /* 0x0000002b2e2e7221 */ /* 0x000fe80000010000 */
[----:B------:R-:W-:Y:S04]  /*18e50*/  FADD.FTZ R47, R47, R46 ;  /* 0x0000002e2f2f7221 */ /* 0x000fe80000010000 */
[----:B------:R-:W-:Y:S04]  /*18e60*/  FADD.FTZ R50, R50, R47 ;  /* 0x0000002f32327221 */ /* 0x000fe80000010000 */
[----:B------:R-:W-:Y:S05]  /*18e70*/  FADD.FTZ R3, R167, R50 ;  /* 0x00000032a7037221 */ /* 0x000fea0000010000 */
[----:B------:R1:W-:Y:S02]  /*18e80*/  STL [R1+0x4], R3 ;  /* 0x0000040301007387 */ /* 0x0003e40000100800 */
[----:B-1----:R-:W-:Y:S05]  /*18e90*/  FADD.FTZ R3, R5, R36 ;  /* 0x0000002405037221 */ /* 0x002fea0000010000 */
[----:B------:R1:W-:Y:S02]  /*18ea0*/  STL [R1], R3 ;  /* 0x0000000301007387 */ /* 0x0003e40000100800 */
[----:B-1----:R-:W-:Y:S01]  /*18eb0*/  MOV R3, R0 ;  /* 0x0000000000037202 */ /* 0x002fe20000000f00 */
[----:B------:R-:W-:-:S05]  /*18ec0*/  @P0 BRA `(.L_x_777) ;  /* 0xffff9da000000947 */ /* 0x000fca000383ffff */
.L_x_773:
[----:B------:R-:W3:Y:S01]  /*18ed0*/  LDL.LU R5, [R1+0x4] ;  /* 0x0000040001057983 */ /* 0x000ee20000300800 */
[----:B------:R-:W-:-:S02]  /*18ee0*/  IMAD.MOV.U32 R7, RZ, RZ, 0x3f800000 ;  /* 0x3f800000ff077424 */ /* 0x000fc400078e00ff */
[----:B------:R-:W-:Y:S01]  /*18ef0*/  IMAD.MOV.U32 R8, RZ, RZ, 0x3f800000 ;  /* 0x3f800000ff087424 */ /* 0x000fe200078e00ff */
[----:B--2---:R-:W2:Y:S01]  /*18f00*/  LDL.LU R4, [R1] ;  /* 0x0000000001047983 */ /* 0x004ea20000300800 */
[----:B------:R-:W1:Y:S01]  /*18f10*/  S2UR UR6, SR_CTAID.Y ;  /* 0x00000000000679c3 */ /* 0x000e620000002600 */
[----:B------:R-:W-:Y:S01]  /*18f20*/  UISETP.NE.AND UP1, UPT, UR11, -0x1, UPT ;  /* 0xffffffff0b00788c */ /* 0x000fe2000bf25270 */
[----:B------:R-:W-:Y:S01]  /*18f30*/  BSSY B0, `(.L_x_778) ;  /* 0x00000aa000007945 */ /* 0x000fe20003800000 */
[----:B------:R-:W-:Y:S02]  /*18f40*/  ULDC.64 UR4, c[0x0][0x1e8] ;  /* 0x00007a0000047ab9 */ /* 0x000fe40000000a00 */
[----:B------:R-:W-:-:S03]  /*18f50*/  ULDC UR9, c[0x0][0x214] ;  /* 0x0000850000097ab9 */ /* 0x000fc60000000800 */
[----:B------:R-:W4:Y:S04]  /*18f60*/  S2UR UR7, SR_CTAID.Z ;  /* 0x00000000000779c3 */ /* 0x000f280000002700 */
[----:B------:R-:W-:-:S04]  /*18f70*/  @UP1 UIMAD.WIDE.U32 UR12, UR11, UR4, URZ ;  /* 0x000000040b0c12a5 */ /* 0x000fc8000f8e003f */
[----:B------:R-:W-:-:S03]  /*18f80*/  @UP1 UIMAD UR8, UR11, UR5, UR13 ;  /* 0x000000050b0812a4 */ /* 0x000fc6000f8e020d */
[----:B------:R-:W-:Y:S02]  /*18f90*/  ULDC.64 UR4, c[0x0][0x1e0] ;  /* 0x0000780000047ab9 */ /* 0x000fe40000000a00 */
[----:B-1----:R-:W-:Y:S02]  /*18fa0*/  @!UP1 USHF.R.S32.HI UR14, URZ, 0x1f, UR6 ;  /* 0x0000001f3f0e9899 */ /* 0x002fe40008011406 */
[----:B------:R-:W-:Y:S02]  /*18fb0*/  @!UP1 UIMAD.WIDE.U32 UR18, UR6, UR4, URZ ;  /* 0x00000004061292a5 */ /* 0x000fe4000f8e003f */
[----:B------:R-:W-:-:S03]  /*18fc0*/  @!UP1 UIMAD UR14, UR14, UR4, URZ ;  /* 0x000000040e0e92a4 */ /* 0x000fc6000f8e023f */
[----:B------:R-:W-:Y:S02]  /*18fd0*/  ULDC.U8 UR4, c[0x0][0x328] ;  /* 0x0000ca0000047ab9 */ /* 0x000fe40000000000 */
[----:B------:R-:W-:Y:S02]  /*18fe0*/  UISETP.NE.AND UP2, UPT, UR4, URZ, UPT ;  /* 0x0000003f0400728c */ /* 0x000fe4000bf45270 */
[----:B------:R-:W-:Y:S02]  /*18ff0*/  @!UP1 UIMAD UR14, UR6, UR5, UR14 ;  /* 0x00000005060e92a4 */ /* 0x000fe4000f8e020e */
[----:B------:R-:W-:Y:S02]  /*19000*/  UISETP.NE.OR UP0, UPT, UR11, -0x1, !UP2 ;  /* 0xffffffff0b00788c */ /* 0x000fe4000d705670 */
[----:B------:R-:W-:Y:S02]  /*19010*/  ULDC UR5, c[0x0][0x234] ;  /* 0x00008d0000057ab9 */ /* 0x000fe40000000800 */
[----:B------:R-:W-:-:S02]  /*19020*/  ULDC UR4, c[0x0][0x1c0] ;  /* 0x0000700000047ab9 */ /* 0x000fc40000000800 */
[----:B------:R-:W-:Y:S02]  /*19030*/  @!UP1 UIADD3 UR8, UR19, UR14, URZ ;  /* 0x0000000e13089290 */ /* 0x000fe4000fffe03f */
[----:B----4-:R-:W-:Y:S02]  /*19040*/  @UP2 UMOV UR13, UR7 ;  /* 0x00000007000d2c82 */ /* 0x010fe40008000000 */
[----:B------:R-:W-:Y:S02]  /*19050*/  @!UP1 UMOV UR12, UR18 ;  /* 0x00000012000c9c82 */ /* 0x000fe40008000000 */
[----:B------:R-:W-:-:S04]  /*19060*/  @!UP0 UIMAD UR11, UR6, UR9, URZ ;  /* 0x00000009060b82a4 */ /* 0x000fc8000f8e023f */
[----:B------:R-:W-:-:S03]  /*19070*/  @UP2 UIMAD UR5, UR13, UR5, UR11 ;  /* 0x000000050d0522a4 */ /* 0x000fc6000f8e020b */
[----:B------:R-:W-:Y:S02]  /*19080*/  @!UP2 UMOV UR13, UR7 ;  /* 0x00000007000dac82 */ /* 0x000fe40008000000 */
[----:B------:R-:W-:-:S04]  /*19090*/  @!UP2 UIMAD UR4, UR6, UR4, UR13 ;  /* 0x000000040604a2a4 */ /* 0x000fc8000f8e020d */
[----:B------:R-:W-:Y:S01]  /*190a0*/  @!UP2 UIMAD UR5, UR4, UR9, URZ ;  /* 0x000000090405a2a4 */ /* 0x000fe2000f8e023f */
[----:B---3--:R-:W1:Y:S04]  /*190b0*/  SHFL.BFLY PT, R3, R5, 0x2, 0x1f ;  /* 0x0c401f0005037f89 */ /* 0x008e6800000e0000 */
[----:B--2---:R-:W2:Y:S01]  /*190c0*/  SHFL.BFLY PT, R10, R4, 0x2, 0x1f ;  /* 0x0c401f00040a7f89 */ /* 0x004ea200000e0000 */
[----:B-1----:R-:W-:Y:S02]  /*190d0*/  FADD.FTZ R3, R3, R5 ;  /* 0x0000000503037221 */ /* 0x002fe40000010000 */
[----:B--2---:R-:W-:-:S03]  /*190e0*/  FADD.FTZ R10, R10, R4 ;  /* 0x000000040a0a7221 */ /* 0x004fc60000010000 */
[----:B------:R-:W1:Y:S04]  /*190f0*/  SHFL.BFLY PT, R6, R3, 0x1, 0x1f ;  /* 0x0c201f0003067f89 */ /* 0x000e6800000e0000 */
[----:B------:R-:W2:Y:S04]  /*19100*/  S2R R4, SR_TID.X ;  /* 0x0000000000047919 */ /* 0x000ea80000002100 */
[----:B------:R-:W3:Y:S01]  /*19110*/  SHFL.BFLY PT, R5, R10, 0x1, 0x1f ;  /* 0x0c201f000a057f89 */ /* 0x000ee200000e0000 */
[----:B-1----:R-:W-:Y:S01]  /*19120*/  FADD.FTZ R6, R3, R6 ;  /* 0x0000000603067221 */ /* 0x002fe20000010000 */
[----:B--2---:R-:W-:-:S04]  /*19130*/  SHF.R.S32.HI R3, RZ, 0x1f, R4 ;  /* 0x0000001fff037819 */ /* 0x004fc80000011404 */
[----:B------:R-:W-:Y:S02]  /*19140*/  FSETP.NE.FTZ.AND P4, PT, R6, RZ, PT ;  /* 0x000000ff0600720b */ /* 0x000fe40003f95000 */
[----:B------:R-:W-:Y:S01]  /*19150*/  LEA.HI R9, R3, R4, RZ, 0x2 ;  /* 0x0000000403097211 */ /* 0x000fe200078f10ff */
[----:B---3--:R-:W-:-:S03]  /*19160*/  FADD.FTZ R5, R10, R5 ;  /* 0x000000050a057221 */ /* 0x008fc60000010000 */
[--C-:B------:R-:W-:Y:S02]  /*19170*/  SHF.R.S32.HI R11, RZ, 0x2, R9.reuse ;  /* 0x00000002ff0b7819 */ /* 0x100fe40000011409 */
[----:B------:R-:W-:Y:S02]  /*19180*/  SHF.R.S32.HI R10, RZ, 0x1f, R9 ;  /* 0x0000001fff0a7819 */ /* 0x000fe40000011409 */
[----:B------:R-:W-:Y:S02]  /*19190*/  FSETP.NE.FTZ.AND P3, PT, R5, RZ, PT ;  /* 0x000000ff0500720b */ /* 0x000fe40003f75000 */
[----:B------:R-:W-:Y:S01]  /*191a0*/  LEA.HI R10, R10, R11, RZ, 0x3 ;  /* 0x0000000b0a0a7211 */ /* 0x000fe200078f18ff */
[----:B------:R-:W1:Y:S01]  /*191b0*/  @P4 MUFU.RCP R7, R6 ;  /* 0x0000000600074308 */ /* 0x000e620000001000 */
[----:B------:R-:W-:Y:S02]  /*191c0*/  LOP3.LUT R9, R9, 0x3ffffffc, RZ, 0xc0, !PT ;  /* 0x3ffffffc09097812 */ /* 0x000fe400078ec0ff */
[----:B------:R-:W-:-:S02]  /*191d0*/  LOP3.LUT R10, R10, 0xfffffff8, RZ, 0xc0, !PT ;  /* 0xfffffff80a0a7812 */ /* 0x000fc400078ec0ff */
[----:B------:R-:W-:Y:S02]  /*191e0*/  IADD3 R14, -R9, R4, RZ ;  /* 0x00000004090e7210 */ /* 0x000fe40007ffe1ff */
[----:B------:R-:W-:Y:S01]  /*191f0*/  IADD3 R10, R11, -R10, RZ ;  /* 0x8000000a0b0a7210 */ /* 0x000fe20007ffe0ff */
[----:B------:R-:W-:Y:S01]  /*19200*/  @P4 MUFU.LG2 R6, R6 ;  /* 0x0000000600064308 */ /* 0x000fe20000000c00 */
[----:B------:R-:W-:-:S03]  /*19210*/  LEA.HI R11, R3, R4, RZ, 0x5 ;  /* 0x00000004030b7211 */ /* 0x000fc600078f28ff */
[----:B------:R-:W-:Y:S01]  /*19220*/  IMAD.SHL.U32 R12, R10, 0x40, RZ ;  /* 0x000000400a0c7824 */ /* 0x000fe200078e00ff */
[----:B------:R-:W-:-:S03]  /*19230*/  SHF.R.S32.HI R13, RZ, 0x5, R11 ;  /* 0x00000005ff0d7819 */ /* 0x000fc6000001140b */
[----:B------:R-:W2:Y:S01]  /*19240*/  @P3 MUFU.RCP R8, R5 ;  /* 0x0000000500083308 */ /* 0x000ea20000001000 */
[----:B------:R-:W-:Y:S01]  /*19250*/  LOP3.LUT R12, R12, 0x1c0, RZ, 0xc0, !PT ;  /* 0x000001c00c0c7812 */ /* 0x000fe200078ec0ff */
[----:B------:R-:W-:Y:S02]  /*19260*/  IMAD R14, R13, 0x200, R14 ;  /* 0x000002000d0e7824 */ /* 0x000fe400078e020e */
[C---:B-1----:R-:W-:Y:S01]  /*19270*/  FMUL.FTZ R160, R7.reuse, R160 ;  /* 0x000000a007a07220 */ /* 0x042fe20000410000 */
[----:B------:R-:W-:Y:S01]  /*19280*/  LEA.HI R9, R12, R12, RZ, 0x1d ;  /* 0x0000000c0c097211 */ /* 0x000fe200078fe8ff */
[C---:B------:R-:W-:Y:S01]  /*19290*/  FMUL.FTZ R161, R7.reuse, R161 ;  /* 0x000000a107a17220 */ /* 0x040fe20000410000 */
[----:B------:R-:W-:Y:S01]  /*192a0*/  LOP3.LUT R12, R10, 0x1, RZ, 0xc0, !PT ;  /* 0x000000010a0c7812 */ /* 0x000fe200078ec0ff */
[C---:B------:R-:W-:Y:S01]  /*192b0*/  FMUL.FTZ R156, R7.reuse, R156 ;  /* 0x0000009c079c7220 */ /* 0x040fe20000410000 */
[----:B------:R-:W-:Y:S01]  /*192c0*/  LEA R9, R14, R9, 0x1 ;  /* 0x000000090e097211 */ /* 0x000fe200078e08ff */
[----:B------:R-:W-:Y:S01]  /*192d0*/  FMUL.FTZ R157, R7, R157 ;  /* 0x0000009d079d7220 */ /* 0x000fe20000410000 */
[----:B------:R-:W-:Y:S01]  /*192e0*/  ISETP.NE.U32.AND P0, PT, R12, 0x1, PT ;  /* 0x000000010c00780c */ /* 0x000fe20003f05070 */
[----:B------:R-:W-:Y:S01]  /*192f0*/  IMAD.MOV.U32 R12, RZ, RZ, -0x10 ;  /* 0xfffffff0ff0c7424 */ /* 0x000fe200078e00ff */
[----:B------:R-:W-:Y:S01]  /*19300*/  SHF.L.U32 R9, R9, 0x1, RZ ;  /* 0x0000000109097819 */ /* 0x000fe200000006ff */
[----:B------:R-:W-:Y:S01]  /*19310*/  FMUL.FTZ R132, R7, R132 ;  /* 0x0000008407847220 */ /* 0x000fe20000410000 */
[----:B------:R-:W-:Y:S01]  /*19320*/  R2P PR, R10, 0x6 ;  /* 0x000000060a007804 */ /* 0x000fe20000000000 */
[----:B--2---:R-:W-:Y:S01]  /*19330*/  FMUL.FTZ R163, R8, R163 ;  /* 0x000000a308a37220 */ /* 0x004fe20000410000 */
[----:B------:R-:W-:Y:S01]  /*19340*/  SEL R12, R12, 0x10, !P0 ;  /* 0x000000100c0c7807 */ /* 0x000fe20004000000 */
[C---:B------:R-:W-:Y:S01]  /*19350*/  FMUL.FTZ R162, R8.reuse, R162 ;  /* 0x000000a208a27220 */ /* 0x040fe20000410000 */
[----:B------:R-:W-:Y:S01]  /*19360*/  F2FP.PACK_AB R160, R161, R160 ;  /* 0x000000a0a1a0723e */ /* 0x000fe200000000ff */
[----:B------:R-:W-:Y:S01]  /*19370*/  IMAD.MOV.U32 R10, RZ, RZ, 0x20 ;  /* 0x00000020ff0a7424 */ /* 0x000fe200078e00ff */
[----:B------:R-:W-:Y:S01]  /*19380*/  IADD3 R17, R9, 0x40, RZ ;  /* 0x0000004009117810 */ /* 0x000fe20007ffe0ff */
[C---:B------:R-:W-:Y:S01]  /*19390*/  FMUL.FTZ R159, R8.reuse, R159 ;  /* 0x0000009f089f7220 */ /* 0x040fe20000410000 */
[----:B------:R-:W-:Y:S01]  /*193a0*/  F2FP.PACK_AB R162, R163, R162 ;  /* 0x000000a2a3a2723e */ /* 0x000fe200000000ff */
[----:B------:R-:W-:Y:S01]  /*193b0*/  FMUL.FTZ R158, R8, R158 ;  /* 0x0000009e089e7220 */ /* 0x000fe20000410000 */
[----:B------:R-:W-:Y:S01]  /*193c0*/  SEL R10, R10, 0xffffffe0, !P1 ;  /* 0xffffffe00a0a7807 */ /* 0x000fe20004800000 */
[----:B------:R-:W-:Y:S01]  /*193d0*/  FMUL.FTZ R133, R7, R133 ;  /* 0x0000008507857220 */ /* 0x000fe20000410000 */
[C---:B------:R-:W-:Y:S01]  /*193e0*/  IADD3 R15, R9.reuse, R12, RZ ;  /* 0x0000000c090f7210 */ /* 0x040fe20007ffe0ff */
[C---:B------:R-:W-:Y:S01]  /*193f0*/  FMUL.FTZ R135, R8.reuse, R135 ;  /* 0x0000008708877220 */ /* 0x040fe20000410000 */
[----:B------:R-:W-:Y:S01]  /*19400*/  @P2 IADD3 R17, R9, -0x40, RZ ;  /* 0xffffffc009112810 */ /* 0x000fe20007ffe0ff */
[C---:B------:R-:W-:Y:S01]  /*19410*/  FMUL.FTZ R134, R8.reuse, R134 ;  /* 0x0000008608867220 */ /* 0x040fe20000410000 */
[----:B------:R-:W-:Y:S01]  /*19420*/  F2FP.PACK_AB R156, R157, R156 ;  /* 0x0000009c9d9c723e */ /* 0x000fe200000000ff */
[----:B------:R-:W-:Y:S01]  /*19430*/  FMUL.FTZ R136, R7, R136 ;  /* 0x0000008807887220 */ /* 0x000fe20000410000 */
[----:B------:R-:W-:Y:S01]  /*19440*/  F2FP.PACK_AB R158, R159, R158 ;  /* 0x0000009e9f9e723e */ /* 0x000fe200000000ff */
[----:B------:R-:W-:Y:S01]  /*19450*/  FMUL.FTZ R137, R7, R137 ;  /* 0x0000008907897220 */ /* 0x000fe20000410000 */
[----:B------:R-:W-:Y:S01]  /*19460*/  F2FP.PACK_AB R132, R133, R132 ;  /* 0x000000848584723e */ /* 0x000fe200000000ff */
[C---:B------:R-:W-:Y:S01]  /*19470*/  FMUL.FTZ R139, R8.reuse, R139 ;  /* 0x0000008b088b7220 */ /* 0x040fe20000410000 */
[----:B------:R-:W-:Y:S01]  /*19480*/  F2FP.PACK_AB R134, R135, R134 ;  /* 0x000000868786723e */ /* 0x000fe200000000ff */
[C---:B------:R-:W-:Y:S01]  /*19490*/  FMUL.FTZ R138, R8.reuse, R138 ;  /* 0x0000008a088a7220 */ /* 0x040fe20000410000 */
[----:B------:R-:W-:Y:S01]  /*194a0*/  STS [R9], R160 ;  /* 0x000000a009007388 */ /* 0x000fe20000000800 */
[----:B------:R-:W-:Y:S01]  /*194b0*/  FMUL.FTZ R152, R7, R152 ;  /* 0x0000009807987220 */ /* 0x000fe20000410000 */
[----:B------:R-:W-:Y:S01]  /*194c0*/  F2FP.PACK_AB R136, R137, R136 ;  /* 0x000000888988723e */ /* 0x000fe200000000ff */
[----:B------:R-:W-:Y:S01]  /*194d0*/  FMUL.FTZ R153, R7, R153 ;  /* 0x0000009907997220 */ /* 0x000fe20000410000 */
[----:B------:R1:W-:Y:S01]  /*194e0*/  STS [R9+0x400], R162 ;  /* 0x000400a209007388 */ /* 0x0003e20000000800 */
[C---:B------:R-:W-:Y:S01]  /*194f0*/  FMUL.FTZ R155, R8.reuse, R155 ;  /* 0x0000009b089b7220 */ /* 0x040fe20000410000 */
[----:B------:R-:W-:Y:S01]  /*19500*/  F2FP.PACK_AB R138, R139, R138 ;  /* 0x0000008a8b8a723e */ /* 0x000fe200000000ff */
[C---:B------:R-:W-:Y:S01]  /*19510*/  FMUL.FTZ R154, R8.reuse, R154 ;  /* 0x0000009a089a7220 */ /* 0x040fe20000410000 */
[----:B------:R-:W-:Y:S01]  /*19520*/  IADD3 R21, R15, R10, RZ ;  /* 0x0000000a0f157210 */ /* 0x000fe20007ffe0ff */
[----:B------:R-:W-:Y:S01]  /*19530*/  FMUL.FTZ R140, R7, R140 ;  /* 0x0000008c078c7220 */ /* 0x000fe20000410000 */
[----:B------:R-:W-:Y:S01]  /*19540*/  F2FP.PACK_AB R152, R153, R152 ;  /* 0x000000989998723e */ /* 0x000fe200000000ff */
[----:B------:R-:W-:Y:S01]  /*19550*/  FMUL.FTZ R141, R7, R141 ;  /* 0x0000008d078d7220 */ /* 0x000fe20000410000 */
[----:B------:R-:W-:Y:S01]  /*19560*/  F2FP.PACK_AB R154, R155, R154 ;  /* 0x0000009a9b9a723e */ /* 0x000fe200000000ff */
[C---:B------:R-:W-:Y:S01]  /*19570*/  FMUL.FTZ R143, R8.reuse, R143 ;  /* 0x0000008f088f7220 */ /* 0x040fe20000410000 */
[----:B------:R-:W-:Y:S01]  /*19580*/  STS [R15], R156 ;  /* 0x0000009c0f007388 */ /* 0x000fe20000000800 */
[C---:B------:R-:W-:Y:S01]  /*19590*/  FMUL.FTZ R142, R8.reuse, R142 ;  /* 0x0000008e088e7220 */ /* 0x040fe20000410000 */
[----:B------:R-:W-:Y:S01]  /*195a0*/  F2FP.PACK_AB R140, R141, R140 ;  /* 0x0000008c8d8c723e */ /* 0x000fe200000000ff */
[C---:B------:R-:W-:Y:S01]  /*195b0*/  FMUL.FTZ R144, R7.reuse, R144 ;  /* 0x0000009007907220 */ /* 0x040fe20000410000 */
[----:B------:R2:W-:Y:S01]  /*195c0*/  STS [R15+0x400], R158 ;  /* 0x0004009e0f007388 */ /* 0x0005e20000000800 */
[----:B------:R-:W-:Y:S01]  /*195d0*/  FMUL.FTZ R145, R7, R145 ;  /* 0x0000009107917220 */ /* 0x000fe20000410000 */
[----:B------:R-:W-:Y:S01]  /*195e0*/  F2FP.PACK_AB R142, R143, R142 ;  /* 0x0000008e8f8e723e */ /* 0x000fe200000000ff */
[----:B------:R-:W-:Y:S01]  /*195f0*/  FMUL.FTZ R148, R7, R148 ;  /* 0x0000009407947220 */ /* 0x000fe20000410000 */
[----:B------:R-:W3:Y:S01]  /*19600*/  @P3 MUFU.LG2 R5, R5 ;  /* 0x0000000500053308 */ /* 0x000ee20000000c00 */
[C---:B------:R-:W-:Y:S01]  /*19610*/  FMUL.FTZ R147, R8.reuse, R147 ;  /* 0x0000009308937220 */ /* 0x040fe20000410000 */
[----:B------:R-:W-:Y:S01]  /*19620*/  F2FP.PACK_AB R144, R145, R144 ;  /* 0x000000909190723e */ /* 0x000fe200000000ff */
[----:B------:R-:W-:-:S02]  /*19630*/  FMUL.FTZ R146, R8, R146 ;  /* 0x0000009208927220 */ /* 0x000fc40000410000 */
[C---:B------:R-:W-:Y:S02]  /*19640*/  FMUL.FTZ R151, R8.reuse, R151 ;  /* 0x0000009708977220 */ /* 0x040fe40000410000 */
[----:B------:R-:W-:Y:S01]  /*19650*/  FMUL.FTZ R7, R7, R149 ;  /* 0x0000009507077220 */ /* 0x000fe20000410000 */
[----:B------:R-:W-:Y:S01]  /*19660*/  F2FP.PACK_AB R146, R147, R146 ;  /* 0x000000929392723e */ /* 0x000fe200000000ff */
[----:B------:R-:W-:Y:S02]  /*19670*/  FMUL.FTZ R8, R8, R150 ;  /* 0x0000009608087220 */ /* 0x000fe40000410000 */
[----:B------:R-:W-:Y:S01]  /*19680*/  IMAD.IADD R19, R9, 0x1, R10 ;  /* 0x0000000109137824 */ /* 0x000fe200078e020a */
[----:B------:R-:W-:Y:S01]  /*19690*/  F2FP.PACK_AB R7, R7, R148 ;  /* 0x000000940707723e */ /* 0x000fe200000000ff */
[----:B-1----:R-:W-:Y:S01]  /*196a0*/  IMAD.IADD R9, R12, 0x1, R17 ;  /* 0x000000010c097824 */ /* 0x002fe200078e0211 */
[----:B------:R-:W-:Y:S02]  /*196b0*/  F2FP.PACK_AB R8, R151, R8 ;  /* 0x000000089708723e */ /* 0x000fe400000000ff */
[----:B------:R-:W-:Y:S01]  /*196c0*/  STS [R19], R132 ;  /* 0x0000008413007388 */ /* 0x000fe20000000800 */
[----:B---3--:R-:W-:-:S03]  /*196d0*/  @P3 FMUL.FTZ R5, R5, 0.69314718246459960938 ;  /* 0x3f31721805053820 */ /* 0x008fc60000410000 */
[----:B------:R-:W-:Y:S01]  /*196e0*/  STS [R19+0x400], R134 ;  /* 0x0004008613007388 */ /* 0x000fe20000000800 */
[C---:B--2---:R-:W-:Y:S01]  /*196f0*/  IADD3 R15, R10.reuse, R17, RZ ;  /* 0x000000110a0f7210 */ /* 0x044fe20007ffe0ff */
[----:B------:R-:W-:Y:S02]  /*19700*/  IMAD.IADD R10, R10, 0x1, R9 ;  /* 0x000000010a0a7824 */ /* 0x000fe400078e0209 */
[----:B------:R-:W-:Y:S04]  /*19710*/  STS [R21], R136 ;  /* 0x0000008815007388 */ /* 0x000fe80000000800 */
[----:B------:R-:W-:Y:S04]  /*19720*/  STS [R21+0x400], R138 ;  /* 0x0004008a15007388 */ /* 0x000fe80000000800 */
[----:B------:R-:W-:Y:S04]  /*19730*/  STS [R17], R152 ;  /* 0x0000009811007388 */ /* 0x000fe80000000800 */
[----:B------:R-:W-:Y:S04]  /*19740*/  STS [R17+0x400], R154 ;  /* 0x0004009a11007388 */ /* 0x000fe80000000800 */
[----:B------:R-:W-:Y:S04]  /*19750*/  STS [R9], R140 ;  /* 0x0000008c09007388 */ /* 0x000fe80000000800 */
[----:B------:R1:W-:Y:S04]  /*19760*/  STS [R9+0x400], R142 ;  /* 0x0004008e09007388 */ /* 0x0003e80000000800 */
[----:B------:R-:W-:Y:S04]  /*19770*/  STS [R15], R144 ;  /* 0x000000900f007388 */ /* 0x000fe80000000800 */
[----:B------:R-:W-:Y:S04]  /*19780*/  STS [R15+0x400], R146 ;  /* 0x000400920f007388 */ /* 0x000fe80000000800 */
[----:B------:R2:W-:Y:S04]  /*19790*/  STS [R10], R7 ;  /* 0x000000070a007388 */ /* 0x0005e80000000800 */
[----:B------:R3:W-:Y:S04]  /*197a0*/  STS [R10+0x400], R8 ;  /* 0x000400080a007388 */ /* 0x0007e80000000800 */
[----:B------:R-:W-:Y:S01]  /*197b0*/  BAR.SYNC.DEFER_BLOCKING 0x0 ;  /* 0x0000000000007b1d */ /* 0x000fe20000010000 */
[----:B-1----:R-:W-:-:S02]  /*197c0*/  IMAD.MOV.U32 R9, RZ, RZ, 0x7f800000 ;  /* 0x7f800000ff097424 */ /* 0x002fc400078e00ff */
[----:B------:R-:W-:Y:S01]  /*197d0*/  @P3 FFMA.FTZ R9, R0, c[0x0][0x238], R5 ;  /* 0x00008e0000093a23 */ /* 0x000fe20000010005 */
[----:B--2---:R-:W-:Y:S01]  /*197e0*/  LOP3.LUT R7, R11, 0xffffffe0, RZ, 0xc0, !PT ;  /* 0xffffffe00b077812 */ /* 0x004fe200078ec0ff */
[----:B------:R-:W-:-:S03]  /*197f0*/  @P4 FMUL.FTZ R11, R6, 0.69314718246459960938 ;  /* 0x3f317218060b4820 */ /* 0x000fc60000410000 */
[----:B------:R-:W-:Y:S02]  /*19800*/  IADD3 R7, -R7, R4, RZ ;  /* 0x0000000407077210 */ /* 0x000fe40007ffe1ff */
[----:B---3--:R-:W-:Y:S01]  /*19810*/  SHF.R.S32.HI R10, RZ, 0x1f, R13 ;  /* 0x0000001fff0a7819 */ /* 0x008fe2000001140d */
[----:B------:R1:W2:Y:S01]  /*19820*/  LDS.128 R24, [R244] ;  /* 0x00000000f4187984 */ /* 0x0002a20000000c00 */
[----:B------:R-:W-:Y:S02]  /*19830*/  LOP3.LUT P0, RZ, R7, 0x3, RZ, 0xc0, !PT ;  /* 0x0000000307ff7812 */ /* 0x000fe4000780c0ff */
[----:B------:R-:W-:Y:S01]  /*19840*/  LEA.HI R10, R10, R13, RZ, 0x2 ;  /* 0x0000000d0a0a7211 */ /* 0x000fe200078f10ff */
[----:B------:R1:W3:Y:S01]  /*19850*/  LDS.128 R20, [R244+0x800] ;  /* 0x00080000f4147984 */ /* 0x0002e20000000c00 */
[----:B------:R-:W-:Y:S02]  /*19860*/  SHF.R.S32.HI R8, RZ, 0x1f, R7 ;  /* 0x0000001fff087819 */ /* 0x000fe40000011407 */
[----:B------:R-:W-:Y:S01]  /*19870*/  LOP3.LUT R10, R10, 0xffffffc, RZ, 0xc0, !PT ;  /* 0x0ffffffc0a0a7812 */ /* 0x000fe200078ec0ff */
[----:B------:R1:W4:Y:S01]  /*19880*/  LDS.128 R16, [R244+0x1000] ;  /* 0x00100000f4107984 */ /* 0x0003220000000c00 */
[----:B------:R-:W-:-:S02]  /*19890*/  LEA.HI R8, R8, R7, RZ, 0x2 ;  /* 0x0000000708087211 */ /* 0x000fc400078f10ff */
[----:B------:R-:W-:Y:S01]  /*198a0*/  MOV R7, 0x7f800000 ;  /* 0x7f80000000077802 */ /* 0x000fe20000000f00 */
[----:B------:R1:W1:Y:S01]  /*198b0*/  LDS.128 R28, [R244+0x1800] ;  /* 0x00180000f41c7984 */ /* 0x0002620000000c00 */
[----:B------:R-:W-:Y:S01]  /*198c0*/  IMAD.IADD R10, R13, 0x1, -R10 ;  /* 0x000000010d0a7824 */ /* 0x000fe200078e0a0a */
[----:B------:R-:W-:Y:S01]  /*198d0*/  SHF.R.S32.HI R13, RZ, 0x2, R8 ;  /* 0x00000002ff0d7819 */ /* 0x000fe20000011408 */
[----:B------:R-:W-:-:S03]  /*198e0*/  @P4 FFMA.FTZ R7, R2, c[0x0][0x238], R11 ;  /* 0x00008e0002074a23 */ /* 0x000fc6000001000b */
[----:B------:R-:W-:Y:S01]  /*198f0*/  LEA R10, R10, R13, 0x4 ;  /* 0x0000000d0a0a7211 */ /* 0x000fe200078e20ff */
[----:B------:R-:W-:Y:S05]  /*19900*/  @P0 BRA `(.L_x_779) ;  /* 0x000000c000000947 */ /* 0x000fea0003800000 */
[----:B------:R-:W5:Y:S01]  /*19910*/  S2UR UR6, SR_CTAID.X ;  /* 0x00000000000679c3 */ /* 0x000f620000002500 */
[C---:B------:R-:W-:Y:S02]  /*19920*/  IADD3 R2, R10.reuse, 0x8, RZ ;  /* 0x000000080a027810 */ /* 0x040fe40007ffe0ff */
[----:B------:R-:W-:Y:S02]  /*19930*/  ISETP.GE.AND P2, PT, R10, UR10, PT ;  /* 0x0000000a0a007c0c */ /* 0x000fe4000bf46270 */
[----:B------:R-:W-:Y:S01]  /*19940*/  ISETP.GE.AND P1, PT, R2, UR10, PT ;  /* 0x0000000a02007c0c */ /* 0x000fe2000bf26270 */
[----:B-----5:R-:W-:-:S04]  /*19950*/  ULEA UR6, UR6, UR5, 0x6 ;  /* 0x0000000506067291 */ /* 0x020fc8000f8e303f */
[----:B------:R-:W-:Y:S02]  /*19960*/  USHF.R.S32.HI UR4, URZ, 0x1f, UR6 ;  /* 0x0000001f3f047899 */ /* 0x000fe40008011406 */
[----:B------:R-:W-:-:S04]  /*19970*/  IADD3 R0, P0, R10, UR6, RZ ;  /* 0x000000060a007c10 */ /* 0x000fc8000ff1e0ff */
[----:B------:R-:W-:Y:S02]  /*19980*/  LEA.HI.X.SX32 R5, R10, UR4, 0x1, P0 ;  /* 0x000000040a057c11 */ /* 0x000fe400080f0eff */
[----:B------:R-:W-:-:S04]  /*19990*/  LEA R10, P0, R0, c[0x0][0x200], 0x2 ;  /* 0x00008000000a7a11 */ /* 0x000fc800078010ff */
[----:B------:R-:W-:-:S05]  /*199a0*/  LEA.HI.X R11, R0, c[0x0][0x204], R5, 0x2, P0 ;  /* 0x00008100000b7a11 */ /* 0x000fca00000f1405 */
[----:B------:R4:W-:Y:S04]  /*199b0*/  @!P2 STG.E [R10.64], R7 ;  /* 0x000000070a00a986 */ /* 0x0009e8000c101914 */
[----:B------:R4:W-:Y:S02]  /*199c0*/  @!P1 STG.E [R10.64+0x20], R9 ;  /* 0x000020090a009986 */ /* 0x0009e4000c101914 */
.L_x_779:
[----:B------:R-:W-:Y:S05]  /*199d0*/  BSYNC B0 ;  /* 0x0000000000007941 */ /* 0x000fea0003800000 */
.L_x_778:
[----:B------:R-:W5:Y:S01]  /*199e0*/  S2R R5, SR_CTAID.X ;  /* 0x0000000000057919 */ /* 0x000f620000002500 */
[----:B------:R-:W-:Y:S01]  /*199f0*/  SHF.R.S32.HI R247, RZ, 0x1f, R246 ;  /* 0x0000001ffff77819 */ /* 0x000fe200000114f6 */
[----:B------:R-:W-:Y:S01]  /*19a00*/  USHF.R.S32.HI UR6, URZ, 0x1f, UR13 ;  /* 0x0000001f3f067899 */ /* 0x000fe2000801140d */
[----:B------:R-:W-:Y:S01]  /*19a10*/  LEA.HI R3, R3, R4, RZ, 0x3 ;  /* 0x0000000403037211 */ /* 0x000fe200078f18ff */
[----:B------:R-:W4:Y:S01]  /*19a20*/  S2R R0, SR_TID.X ;  /* 0x0000000000007919 */ /* 0x000f220000002100 */
[----:B------:R-:W-:Y:S01]  /*19a30*/  ISETP.GE.AND P1, PT, R246, c[0x0][0x220], PT ;  /* 0x00008800f6007a0c */ /* 0x000fe20003f26270 */
[----:B------:R-:W-:Y:S01]  /*19a40*/  ULDC.64 UR4, c[0x0][0x1f0] ;  /* 0x00007c0000047ab9 */ /* 0x000fe20000000a00 */
[----:B------:R-:W-:Y:S01]  /*19a50*/  SHF.R.S32.HI R3, RZ, 0x3, R3 ;  /* 0x00000003ff037819 */ /* 0x000fe20000011403 */
[----:B------:R-:W-:Y:S01]  /*19a60*/  UIMAD UR4, UR6, UR4, URZ ;  /* 0x00000004060472a4 */ /* 0x000fe2000f8e023f */
[----:B------:R-:W-:Y:S03]  /*19a70*/  BSSY B0, `(.L_x_780) ;  /* 0x000001b000007945 */ /* 0x000fe60003800000 */
[----:B------:R-:W-:Y:S01]  /*19a80*/  UIMAD UR4, UR13, UR5, UR4 ;  /* 0x000000050d0472a4 */ /* 0x000fe2000f8e0204 */
[----:B-----5:R-:W-:-:S04]  /*19a90*/  IMAD.SHL.U32 R5, R5, 0x40, RZ ;  /* 0x0000004005057824 */ /* 0x020fc800078e00ff */
[C---:B----4-:R-:W-:Y:S01]  /*19aa0*/  IMAD.WIDE.U32 R6, R5.reuse, c[0x0][0x1e8], R246 ;  /* 0x00007a0005067a25 */ /* 0x050fe200078e00f6 */
[----:B------:R-:W-:Y:S02]  /*19ab0*/  SHF.R.S32.HI R2, RZ, 0x1f, R5 ;  /* 0x0000001fff027819 */ /* 0x000fe40000011405 */
[----:B------:R-:W-:Y:S02]  /*19ac0*/  IADD3 R4, -R5, UR16, RZ ;  /* 0x0000001005047c10 */ /* 0x000fe4000fffe1ff */
[----:B------:R-:W-:Y:S01]  /*19ad0*/  IADD3 R8, P0, R6, UR12, RZ ;  /* 0x0000000c06087c10 */ /* 0x000fe2000ff1e0ff */
[----:B------:R-:W-:-:S04]  /*19ae0*/  IMAD R2, R2, c[0x0][0x1e8], RZ ;  /* 0x00007a0002027a24 */ /* 0x000fc800078e02ff */
[----:B------:R-:W-:-:S05]  /*19af0*/  IMAD R2, R5, c[0x0][0x1ec], R2 ;  /* 0x00007b0005027a24 */ /* 0x000fca00078e0202 */
[----:B------:R-:W-:Y:S01]  /*19b00*/  IADD3.X R9, R7, UR8, R2, P0, !PT ;  /* 0x0000000807097c10 */ /* 0x000fe200087fe402 */
[----:B------:R-:W-:Y:S01]  /*19b10*/  IMAD.U32 R2, RZ, RZ, UR13 ;  /* 0x0000000dff027e24 */ /* 0x000fe2000f8e00ff */
[----:B------:R-:W-:Y:S02]  /*19b20*/  ISETP.GE.OR P0, PT, R3, R4, P1 ;  /* 0x000000040300720c */ /* 0x000fe40000f06670 */
[----:B------:R-:W-:Y:S01]  /*19b30*/  SHF.R.S32.HI R7, RZ, 0x1f, R0 ;  /* 0x0000001fff077819 */ /* 0x000fe20000011400 */
[----:B------:R-:W-:-:S03]  /*19b40*/  IMAD.WIDE.U32 R8, R2, c[0x0][0x1f0], R8 ;  /* 0x00007c0002087a25 */ /* 0x000fc600078e0008 */
[----:B------:R-:W-:-:S04]  /*19b50*/  LEA.HI R7, R7, R0, RZ, 0x3 ;  /* 0x0000000007077211 */ /* 0x000fc800078f18ff */
[----:B------:R-:W-:Y:S02]  /*19b60*/  SHF.R.S32.HI R0, RZ, 0x3, R7 ;  /* 0x00000003ff007819 */ /* 0x000fe40000011407 */
[----:B------:R-:W-:Y:S02]  /*19b70*/  IADD3 R7, R9, UR4, RZ ;  /* 0x0000000409077c10 */ /* 0x000fe4000fffe0ff */
[----:B------:R-:W-:Y:S01]  /*19b80*/  SHF.R.S32.HI R0, RZ, 0x1f, R0 ;  /* 0x0000001fff007819 */ /* 0x000fe20000011400 */
        /* <DEDUP_REMOVED lines=8> */
[----:B--2---:R2:W-:Y:S02]  /*19c10*/  STG.E.128 [R10.64], R24 ;  /* 0x000000180a007986 */ /* 0x0045e4000c101d14 */
.L_x_781:
[----:B------:R-:W-:Y:S05]  /*19c20*/  BSYNC B0 ;  /* 0x0000000000007941 */ /* 0x000fea0003800000 */
.L_x_780:
[----:B------:R-:W-:Y:S01]  /*19c30*/  IADD3 R2, R3, 0x10, RZ ;  /* 0x0000001003027810 */ /* 0x000fe20007ffe0ff */
[----:B------:R-:W-:Y:S03]  /*19c40*/  BSSY B0, `(.L_x_782) ;  /* 0x000000e000007945 */ /* 0x000fe60003800000 */
[----:B------:R-:W-:-:S13]  /*19c50*/  ISETP.GE.OR P0, PT, R2, UR10, P1 ;  /* 0x0000000a02007c0c */ /* 0x000fda0008f06670 */
        /* <DEDUP_REMOVED lines=11> */
[----:B---3--:R2:W-:Y:S02]  /*19d10*/  STG.E.128 [R4.64], R20 ;  /* 0x0000001404007986 */ /* 0x0085e4000c101d14 */
.L_x_783:
[----:B------:R-:W-:Y:S05]  /*19d20*/  BSYNC B0 ;  /* 0x0000000000007941 */ /* 0x000fea0003800000 */
.L_x_782:
[----:B------:R-:W-:Y:S01]  /*19d30*/  IADD3 R2, R3, 0x20, RZ ;  /* 0x0000002003027810 */ /* 0x000fe20007ffe0ff */
[----:B------:R-:W-:Y:S03]  /*19d40*/  BSSY B0, `(.L_x_784) ;  /* 0x000000e000007945 */ /* 0x000fe60003800000 */
[----:B------:R-:W-:-:S13]  /*19d50*/  ISETP.GE.OR P0, PT, R2, UR10, P1 ;  /* 0x0000000a02007c0c */ /* 0x000fda0008f06670 */
[----:B------:R-:W-:Y:S05]  /*19d60*/  @P0 BRA `(.L_x_785) ;  /* 0x000000b000000947 */ /* 0x000fea0003800000 */
[----:B--2---:R-:W-:Y:S01]  /*19d70*/  IADD3 R5, P0, R3, 0x20, RZ ;  /* 0x0000002003057810 */ /* 0x004fe20007f1e0ff */
[----:B------:R-:W-:Y:S01]  /*19d80*/  IMAD.MOV.U32 R10, RZ, RZ, R8 ;  /* 0x000000ffff0a7224 */ /* 0x000fe200078e0008 */
        /* <DEDUP_REMOVED lines=8> */
[----:B------:R2:W-:Y:S02]  /*19e10*/  STG.E.128 [R4.64], R16 ;  /* 0x0000001004007986 */ /* 0x0005e4000c101d14 */
.L_x_785:
[----:B------:R-:W-:Y:S05]  /*19e20*/  BSYNC B0 ;  /* 0x0000000000007941 */ /* 0x000fea0003800000 */
.L_x_784:
[----:B------:R-:W-:-:S04]  /*19e30*/  IADD3 R2, R3, 0x30, RZ ;  /* 0x0000003003027810 */ /* 0x000fc80007ffe0ff */
[----:B------:R-:W-:-:S13]  /*19e40*/  ISETP.GE.OR P1, PT, R2, UR10, P1 ;  /* 0x0000000a02007c0c */ /* 0x000fda0008f26670 */
[----:B------:R-:W-:Y:S05]  /*19e50*/  @P1 EXIT ;  /* 0x000000000000194d */ /* 0x000fea0003800000 */
        /* <DEDUP_REMOVED lines=10> */
[----:B-1----:R-:W-:Y:S01]  /*19f00*/  STG.E.128 [R2.64], R28 ;  /* 0x0000001c02007986 */ /* 0x002fe2000c101d14 */
[----:B------:R-:W-:Y:S05]  /*19f10*/  EXIT ;  /* 0x000000000000794d */ /* 0x000fea0003800000 */
.L_x_786:
        /* <DEDUP_REMOVED lines=14> */
.L_x_7754:


//--------------------- .text._ZN5flash24flash_fwd_splitkv_kernelI23Flash_fwd_kernel_traitsILi64ELi64ELi256ELi4ELb0ELb0EN7cutlass6half_tE19Flash_kernel_traitsILi64ELi64ELi256ELi4ES3_EELb1ELb0ELb0ELb0ELb0ELb1ELb0ELb0EEEvNS_16Flash_fwd_paramsE --------------------------
	.section	.text._ZN5flash24flash_fwd_splitkv_kernelI23Flash_fwd_kernel_traitsILi64ELi64ELi256ELi4ELb0ELb0EN7cutlass6half_tE19Flash_kernel_traitsILi64ELi64ELi256ELi4ES3_EELb1ELb0ELb0ELb0ELb0ELb1ELb0ELb0EEEvNS_16Flash_fwd_paramsE,"ax",@progbits
	.sectioninfo	@"SHI_REGISTERS=255"
	.align	128
        .global         _ZN5flash24flash_fwd_splitkv_kernelI23Flash_fwd_kernel_traitsILi64ELi64ELi256ELi4ELb0ELb0EN7cutlass6half_tE19Flash_kernel_traitsILi64ELi64ELi256ELi4ES3_EELb1ELb0ELb0ELb0ELb0ELb1ELb0ELb0EEEvNS_16Flash_fwd_paramsE
        .type           _ZN5flash24flash_fwd_splitkv_kernelI23Flash_fwd_kernel_traitsILi64ELi64ELi256ELi4ELb0ELb0EN7cutlass6half_tE19Flash_kernel_traitsILi64ELi64ELi256ELi4ES3_EELb1ELb0ELb0ELb0ELb0ELb1ELb0ELb0EEEvNS_16Flash_fwd_paramsE,@function
        .size           _ZN5flash24flash_fwd_splitkv_kernelI23Flash_fwd_kernel_traitsILi64ELi64ELi256ELi4ELb0ELb0EN7cutlass6half_tE19Flash_kernel_traitsILi64ELi64ELi256ELi4ES3_EELb1ELb0ELb0ELb0ELb0ELb1ELb0ELb0EEEvNS_16Flash_fwd_paramsE,(.L_x_7755 - _ZN5flash24flash_fwd_splitkv_kernelI23Flash_fwd_kernel_traitsILi64ELi64ELi256ELi4ELb0ELb0EN7cutlass6half_tE19Flash_kernel_traitsILi64ELi64ELi256ELi4ES3_EELb1ELb0ELb0ELb0ELb0ELb1ELb0ELb0EEEvNS_16Flash_fwd_paramsE)
        .other          _ZN5flash24flash_fwd_splitkv_kernelI23Flash_fwd_kernel_traitsILi64ELi64ELi256ELi4ELb0ELb0EN7cutlass6half_tE19Flash_kernel_traitsILi64ELi64ELi256ELi4ES3_EELb1ELb0ELb0ELb0ELb0ELb1ELb0ELb0EEEvNS_16Flash_fwd_paramsE,@"STO_CUDA_ENTRY STV_DEFAULT"
_ZN5flash24flash_fwd_splitkv_kernelI23Flash_fwd_kernel_traitsILi64ELi64ELi256ELi4ELb0ELb0EN7cutlass6half_tE19Flash_kernel_traitsILi64ELi64ELi256ELi4ES3_EELb1ELb0ELb0ELb0ELb0ELb1ELb0ELb0EEEvNS_16Flash_fwd_paramsE:
.text._ZN5flash24flash_fwd_splitkv_kernelI23Flash_fwd_kernel_traitsILi64ELi64ELi256ELi4ELb0ELb0EN7cutlass6half_tE19Flash_kernel_traitsILi64ELi64ELi256ELi4ES3_EELb1ELb0ELb0ELb0ELb0ELb1ELb0ELb0EEEvNS_16Flash_fwd_paramsE:
        /* <DEDUP_REMOVED lines=24> */
[----:B------:R1:W2:Y:S01]  /*0180*/  @P2 LDG.E R7, [R2.64] ;  /* 0x0000001402072981 */ /* 0x0002a2000c1e1900 */
[----:B------:R-:W-:-:S03]  /*0190*/  ULDC.64 UR6, c[0x0][0x248] ;  /* 0x0000920000067ab9 */ /* 0x000fc60000000a00 */
[----:B------:R1:W3:Y:S01]  /*01a0*/  @P2 LDG.E R6, [R2.64+0x4] ;  /* 0x0000041402062981 */ /* 0x0002e2000c1e1900 */
[----:B------:R-:W-:Y:S02]  /*01b0*/  IMAD.U32 R4, RZ, RZ, UR4 ;  /* 0x00000004ff047e24 */ /* 0x000fe4000f8e00ff */
[----:B------:R-:W-:Y:S01]  /*01c0*/  IMAD.U32 R5, RZ, RZ, UR5 ;  /* 0x00000005ff057e24 */ /* 0x000fe2000f8e00ff */
[----:B------:R-:W-:-:S04]  /*01d0*/  PLOP3.LUT P1, PT, PT, PT, UP1, 0x80, 0x0 ;  /* 0x000000000000781c */ /* 0x000fc80003f2f018 */
[----:B------:R-:W4:Y:S01]  /*01e0*/  @P0 LDG.E R4, [R4.64] ;  /* 0x0000001404040981 */ /* 0x000f22000c1e1900 */
[----:B------:R-:W-:-:S06]  /*01f0*/  UIMAD.WIDE UR6, UR12, UR8, UR6 ;  /* 0x000000080c0672a5 */ /* 0x000fcc000f8e0206 */
[----:B-1----:R-:W-:Y:S02]  /*0200*/  IMAD.U32 R2, RZ, RZ, UR6 ;  /* 0x00000006ff027e24 */ /* 0x002fe4000f8e00ff */
        /* <DEDUP_REMOVED lines=23> */
.L_x_787:
[----:B------:R-:W-:Y:S02]  /*0380*/  ULDC UR6, c[0x0][0x218] ;  /* 0x0000860000067ab9 */ /* 0x000fe40000000800 */
.L_x_788:
        /* <DEDUP_REMOVED lines=45> */
[----:B------:R-:W-:Y:S01]  /*0660*/  IMAD.U32 R4, RZ, RZ, UR14 ;  /* 0x0000000eff047e24 */ /* 0x000fe2000f8e00ff */
[----:B------:R-:W-:Y:S01]  /*0670*/  USHF.R.S32.HI UR10, URZ, 0x1f, UR14 ;  /* 0x0000001f3f0a7899 */ /* 0x000fe2000801140e */
[----:B------:R-:W-:Y:S01]  /*0680*/  LEA.HI R6, R6, R31, RZ, 0x3 ;  /* 0x0000001f06067211 */ /* 0x000fe200078f18ff */
[----:B------:R-:W-:Y:S01]  /*0690*/  ULDC.64 UR6, c[0x0][0x1e8] ;  /* 0x00007a0000067ab9 */ /* 0x000fe20000000a00 */
[----:B------:R-:W1:Y:S01]  /*06a0*/  S2R R7, SR_CTAID.Z ;  /* 0x0000000000077919 */ /* 0x000e620000002700 */
[----:B------:R-:W-:Y:S01]  /*06b0*/  ULDC.64 UR4, c[0x0][0x1e8] ;  /* 0x00007a0000047ab9 */ /* 0x000fe20000000a00 */
[----:B------:R-:W-:Y:S01]  /*06c0*/  LOP3.LUT R0, R6, 0xfffffff8, RZ, 0xc0, !PT ;  /* 0xfffffff806007812 */ /* 0x000fe200078ec0ff */
[----:B------:R-:W-:Y:S01]  /*06d0*/  UIMAD UR4, UR10, UR4, URZ ;  /* 0x000000040a0472a4 */ /* 0x000fe2000f8e023f */
[----:B------:R-:W-:Y:S01]  /*06e0*/  BSSY B0, `(.L_x_790) ;  /* 0x000002a000007945 */ /* 0x000fe20003800000 */
[----:B------:R-:W-:-:S02]  /*06f0*/  UIADD3 UR16, -UR14, UR16, URZ ;  /* 0x000000100e107290 */ /* 0x000fc4000fffe13f */
[----:B------:R-:W-:Y:S01]  /*0700*/  @UP0 UIMAD.WIDE.U32 UR8, UR11, UR6, URZ ;  /* 0x000000060b0802a5 */ /* 0x000fe2000f8e003f */
[----:B------:R-:W-:Y:S01]  /*0710*/  IMAD.IADD R10, R31, 0x1, -R0 ;  /* 0x000000011f0a7824 */ /* 0x000fe200078e0a00 */
[----:B------:R-:W-:Y:S02]  /*0720*/  UIMAD UR6, UR14, UR5, UR4 ;  /* 0x000000050e0672a4 */ /* 0x000fe4000f8e0204 */
        /* <DEDUP_REMOVED lines=18> */
[----:B------:R-:W-:Y:S01]  /*0850*/  SHF.R.S32.HI R0, RZ, 0x3, R6 ;  /* 0x00000003ff007819 */ /* 0x000fe20000011406 */
[----:B------:R-:W-:Y:S02]  /*0860*/  UIMAD UR5, UR13, UR5, UR4 ;  /* 0x000000050d0572a4 */ /* 0x000fe4000f8e0204 */
[----:B-1----:R-:W-:Y:S01]  /*0870*/  IMAD.WIDE.U32 R4, R7, c[0x0][0x1f0], R4 ;  /* 0x00007c0007047a25 */ /* 0x002fe200078e0004 */
[----:B------:R-:W-:Y:S01]  /*0880*/  ISETP.GE.OR P0, PT, R0, UR16, P1 ;  /* 0x0000001000007c0c */ /* 0x000fe20008f06670 */
[----:B------:R-:W-:Y:S01]  /*0890*/  ULDC UR4, c[0x0][0x1c0] ;  /* 0x0000700000047ab9 */ /* 0x000fe20000000800 */
[----:B------:R-:W-:Y:S01]  /*08a0*/  SHF.R.S32.HI R11, RZ, 0x1f, R0 ;  /* 0x0000001fff0b7819 */ /* 0x000fe20000011400 */
[----:B------:R-:W-:Y:S01]  /*08b0*/  UIMAD UR12, UR12, UR4, UR13 ;  /* 0x000000040c0c72a4 */ /* 0x000fe2000f8e020d */
[----:B------:R-:W-:Y:S02]  /*08c0*/  IADD3 R3, R5, UR5, RZ ;  /* 0x0000000505037c10 */ /* 0x000fe4000fffe0ff */
[----:B------:R-:W-:-:S02]  /*08d0*/  ULDC UR4, c[0x0][0x214] ;  /* 0x0000850000047ab9 */ /* 0x000fc40000000800 */
[----:B------:R-:W-:-:S05]  /*08e0*/  UIMAD UR4, UR12, UR4, UR14 ;  /* 0x000000040c0472a4 */ /* 0x000fca000f8e020e */
[----:B------:R-:W-:Y:S05]  /*08f0*/  @P0 BRA `(.L_x_791) ;  /* 0x0000008000000947 */ /* 0x000fea0003800000 */
[----:B------:R-:W-:Y:S01]  /*0900*/  MOV R2, R4 ;  /* 0x0000000400027202 */ /* 0x000fe20000000f00 */
[----:B------:R-:W-:-:S04]  /*0910*/  IMAD R8, R11, c[0x0][0x1e8], RZ ;  /* 0x00007a000b087a24 */ /* 0x000fc800078e02ff */
[----:B------:R-:W-:-:S04]  /*0920*/  IMAD.WIDE.U32 R6, R0, c[0x0][0x1e8], R2 ;  /* 0x00007a0000067a25 */ /* 0x000fc800078e0002 */
[----:B------:R-:W-:-:S05]  /*0930*/  IMAD R8, R0, c[0x0][0x1ec], R8 ;  /* 0x00007b0000087a24 */ /* 0x000fca00078e0208 */
[----:B------:R-:W-:Y:S02]  /*0940*/  IADD3 R7, R7, R8, RZ ;  /* 0x0000000807077210 */ /* 0x000fe40007ffe0ff */
[----:B------:R-:W-:-:S04]  /*0950*/  LEA R8, P0, R6, c[0x0][0x1d0], 0x1 ;  /* 0x0000740006087a11 */ /* 0x000fc800078008ff */
[----:B------:R-:W-:-:S05]  /*0960*/  LEA.HI.X R9, R6, c[0x0][0x1d4], R7, 0x1, P0 ;  /* 0x0000750006097a11 */ /* 0x000fca00000f0c07 */
[----:B------:R1:W-:Y:S04]  /*0970*/  STG.E.128 [R8.64], RZ ;  /* 0x000000ff08007986 */ /* 0x0003e8000c101d14 */
.L_x_791:
[----:B------:R-:W-:Y:S05]  /*0980*/  BSYNC B0 ;  /* 0x0000000000007941 */ /* 0x000fea0003800000 */
.L_x_790:
[----:B------:R-:W-:Y:S01]  /*0990*/  IADD3 R6, R0, 0x10, RZ ;  /* 0x0000001000067810 */ /* 0x000fe20007ffe0ff */
[----:B------:R-:W-:Y:S03]  /*09a0*/  BSSY B0, `(.L_x_792) ;  /* 0x000000f000007945 */ /* 0x000fe60003800000 */
[C---:B------:R-:W-:Y:S02]  /*09b0*/  ISETP.GE.OR P0, PT, R6.reuse, UR16, P1 ;  /* 0x0000001006007c0c */ /* 0x040fe40008f06670 */
[----:B------:R-:W-:-:S11]  /*09c0*/  ISETP.GE.AND P3, PT, R6, UR16, PT ;  /* 0x0000001006007c0c */ /* 0x000fd6000bf66270 */
[----:B------:R-:W-:Y:S05]  /*09d0*/  @P0 BRA `(.L_x_793) ;  /* 0x000000b000000947 */ /* 0x000fea0003800000 */
[----:B-1----:R-:W-:Y:S02]  /*09e0*/  IADD3 R8, P0, R0, 0x10, RZ ;  /* 0x0000001000087810 */ /* 0x002fe40007f1e0ff */
[----:B------:R-:W-:-:S03]  /*09f0*/  MOV R7, R3 ;  /* 0x0000000300077202 */ /* 0x000fc60000000f00 */
[----:B------:R-:W-:-:S04]  /*0a00*/  IMAD.X R6, RZ, RZ, R11, P0 ;  /* 0x000000ffff067224 */ /* 0x000fc800000e060b */
[----:B------:R-:W-:Y:S02]  /*0a10*/  IMAD R9, R6, c[0x0][0x1e8], RZ ;  /* 0x00007a0006097a24 */ /* 0x000fe400078e02ff */
[----:B------:R-:W-:Y:S02]  /*0a20*/  IMAD.MOV.U32 R6, RZ, RZ, R4 ;  /* 0x000000ffff067224 */ /* 0x000fe400078e0004 */
[C---:B------:R-:W-:Y:S02]  /*0a30*/  IMAD R9, R8.reuse, c[0x0][0x1ec], R9 ;  /* 0x00007b0008097a24 */ /* 0x040fe400078e0209 */
[----:B------:R-:W-:-:S05]  /*0a40*/  IMAD.WIDE.U32 R6, R8, c[0x0][0x1e8], R6 ;  /* 0x00007a0008067a25 */ /* 0x000fca00078e0006 */
[----:B------:R-:W-:Y:S02]  /*0a50*/  LEA R8, P0, R6, c[0x0][0x1d0], 0x1 ;  /* 0x0000740006087a11 */ /* 0x000fe400078008ff */
[----:B------:R-:W-:-:S04]  /*0a60*/  IADD3 R9, R7, R9, RZ ;  /* 0x0000000907097210 */ /* 0x000fc80007ffe0ff */
[----:B------:R-:W-:-:S05]  /*0a70*/  LEA.HI.X R9, R6, c[0x0][0x1d4], R9, 0x1, P0 ;  /* 0x0000750006097a11 */ /* 0x000fca00000f0c09 */
[----:B------:R1:W-:Y:S02]  /*0a80*/  STG.E.128 [R8.64], RZ ;  /* 0x000000ff08007986 */ /* 0x0003e4000c101d14 */
.L_x_793:
[----:B------:R-:W-:Y:S05]  /*0a90*/  BSYNC B0 ;  /* 0x0000000000007941 */ /* 0x000fea0003800000 */
.L_x_792:
        /* <DEDUP_REMOVED lines=16> */
.L_x_795:
[----:B------:R-:W-:Y:S05]  /*0ba0*/  BSYNC B0 ;  /* 0x0000000000007941 */ /* 0x000fea0003800000 */
.L_x_794:
[----:B------:R-:W-:Y:S01]  /*0bb0*/  IADD3 R6, R0, 0x30, RZ ;  /* 0x0000003000067810 */ /* 0x000fe20007ffe0ff */
[----:B------:R-:W-:Y:S03]  /*0bc0*/  BSSY B0, `(.L_x_796) ;  /* 0x000000e000007945 */ /* 0x000fe60003800000 */
[C---:B------:R-:W-:Y:S02]  /*0bd0*/  ISETP.GE.OR P1, PT, R6.reuse, UR16, P1 ;  /* 0x0000001006007c0c */ /* 0x040fe40008f26670 */
[----:B------:R-:W-:-:S11]  /*0be0*/  ISETP.GE.AND P0, PT, R6, UR16, PT ;  /* 0x0000001006007c0c */ /* 0x000fd6000bf06270 */
[----:B------:R-:W-:Y:S05]  /*0bf0*/  @P1 BRA `(.L_x_797) ;  /* 0x000000a000001947 */ /* 0x000fea0003800000 */
[----:B------:R-:W-:-:S04]  /*0c00*/  IADD3 R5, P1, R0, 0x30, RZ ;  /* 0x0000003000057810 */ /* 0x000fc80007f3e0ff */
[----:B------:R-:W-:-:S05]  /*0c10*/  IADD3.X R2, RZ, R11, RZ, P1, !PT ;  /* 0x0000000bff027210 */ /* 0x000fca0000ffe4ff */
[----:B-1----:R-:W-:Y:S01]  /*0c20*/  IMAD R8, R2, c[0x0][0x1e8], RZ ;  /* 0x00007a0002087a24 */ /* 0x002fe200078e02ff */
[----:B------:R-:W-:-:S05]  /*0c30*/  MOV R2, R4 ;  /* 0x0000000400027202 */ /* 0x000fca0000000f00 */
[----:B------:R-:W-:-:S04]  /*0c40*/  IMAD.WIDE.U32 R6, R5, c[0x0][0x1e8], R2 ;  /* 0x00007a0005067a25 */ /* 0x000fc800078e0002 */
[----:B------:R-:W-:Y:S01]  /*0c50*/  IMAD R3, R5, c[0x0][0x1ec], R8 ;  /* 0x00007b0005037a24 */ /* 0x000fe200078e0208 */
[----:B------:R-:W-:-:S04]  /*0c60*/  LEA R2, P1, R6, c[0x0][0x1d0], 0x1 ;  /* 0x0000740006027a11 */ /* 0x000fc800078208ff */
[----:B------:R-:W-:-:S04]  /*0c70*/  IADD3 R3, R7, R3, RZ ;  /* 0x0000000307037210 */ /* 0x000fc80007ffe0ff */
[----:B------:R-:W-:-:S05]  /*0c80*/  LEA.HI.X R3, R6, c[0x0][0x1d4], R3, 0x1, P1 ;  /* 0x0000750006037a11 */ /* 0x000fca00008f0c03 */
[----:B------:R1:W-:Y:S02]  /*0c90*/  STG.E.128 [R2.64], RZ ;  /* 0x000000ff02007986 */ /* 0x0003e4000c101d14 */
.L_x_797:
[----:B------:R-:W-:Y:S05]  /*0ca0*/  BSYNC B0 ;  /* 0x0000000000007941 */ /* 0x000fea0003800000 */
.L_x_796:
[C---:B------:R-:W-:Y:S01]  /*0cb0*/  ISETP.NE.AND P4, PT, R10.reuse, RZ, PT ;  /* 0x000000ff0a00720c */ /* 0x040fe20003f85270 */
[----:B-1----:R-:W-:Y:S01]  /*0cc0*/  IMAD.U32 R2, RZ, RZ, UR4 ;  /* 0x00000004ff027e24 */ /* 0x002fe2000f8e00ff */
[----:B------:R-:W-:Y:S02]  /*0cd0*/  ISETP.NE.OR P3, PT, R10, RZ, P3 ;  /* 0x000000ff0a00720c */ /* 0x000fe40001f65670 */
[----:B------:R-:W-:Y:S02]  /*0ce0*/  ISETP.GE.OR P4, PT, R0, UR16, P4 ;  /* 0x0000001000007c0c */ /* 0x000fe4000a786670 */
[----:B------:R-:W-:Y:S02]  /*0cf0*/  ISETP.NE.OR P2, PT, R10, RZ, P2 ;  /* 0x000000ff0a00720c */ /* 0x000fe40001745670 */
        /* <DEDUP_REMOVED lines=12> */
[----:B-1----:R-:W-:-:S05]  /*0dc0*/  MOV R0, 0x7f800000 ;  /* 0x7f80000000007802 */ /* 0x002fca0000000f00 */
[----:B------:R-:W-:Y:S01]  /*0dd0*/  STG.E [R2.64+0xc0], R0 ;  /* 0x0000c00002007986 */ /* 0x000fe2000c101914 */
[----:B------:R-:W-:Y:S05]  /*0de0*/  EXIT ;  /* 0x000000000000794d */ /* 0x000fea0003800000 */
.L_x_789:
        /* <DEDUP_REMOVED lines=37> */
[----:B------:R-:W-:-:S03]  /*1040*/  ULDC UR10, c[0x0][0x2d0] ;  /* 0x0000b400000a7ab9 */ /* 0x000fc60000000800 */
[----:B-1----:R-:W1:Y:S02]  /*1050*/  MUFU.RCP R0, R0 ;  /* 0x0000000000007308 */ /* 0x002e640000001000 */
[----:B-1----:R-:W-:-:S06]  /*1060*/  IADD3 R0, R0, 0xffffffe, RZ ;  /* 0x0ffffffe00007810 */ /* 0x002fcc0007ffe0ff */
[----:B------:R-:W1:Y:S02]  /*1070*/  F2I.FTZ.U32.TRUNC.NTZ R0, R0 ;  /* 0x0000000000007305 */ /* 0x000e64000021f000 */
[----:B-1----:R1:W2:Y:S02]  /*1080*/  R2UR UR23, R0 ;  /* 0x00000000001773c2 */ /* 0x0022a400000e0000 */
[----:B-1----:R-:W-:Y:S01]  /*1090*/  IMAD.U32 R0, RZ, RZ, UR9 ;  /* 0x00000009ff007e24 */ /* 0x002fe2000f8e00ff */
[----:B--2---:R-:W-:-:S04]  /*10a0*/  UIADD3 UR4, URZ, -UR23, URZ ;  /* 0x800000173f047290 */ /* 0x004fc8000fffe03f */
[----:B------:R-:W-:Y:S01]  /*10b0*/  IABS R0, R0 ;  /* 0x0000000000007213 */ /* 0x000fe20000000000 */
[----:B------:R-:W-:-:S03]  /*10c0*/  UIMAD UR4, UR4, UR7, URZ ;  /* 0x00000007040472a4 */ /* 0x000fc6000f8e023f */
[----:B------:R-:W1:Y:S01]  /*10d0*/  R2UR UR5, R0 ;  /* 0x00000000000573c2 */ /* 0x000e6200000e0000 */
[----:B------:R-:W-:-:S07]  /*10e0*/  UIMAD.WIDE.U32 UR22, UR23, UR4, UR22 ;  /* 0x00000004171672a5 */ /* 0x000fce000f8e0016 */
[----:B------:R-:W-:Y:S02]  /*10f0*/  UMOV UR17, UR23 ;  /* 0x0000001700117c82 */ /* 0x000fe40008000000 */
[----:B-1----:R-:W-:-:S07]  /*1100*/  UIMAD.WIDE.U32 UR24, UR17, UR5, URZ ;  /* 0x00000005111872a5 */ /* 0x002fce000f8e003f */
        /* <DEDUP_REMOVED lines=20> */
[----:B------:R2:W3:Y:S01]  /*1250*/  LDG.E R4, [R2.64] ;  /* 0x0000001402047981 */ /* 0x0004e2000c1e1900 */
[----:B------:R-:W-:Y:S02]  /*1260*/  ULOP3.LUT UR25, UR13, UR25, URZ, 0x3c, !UPT ;  /* 0x000000190d197292 */ /* 0x000fe4000f8e3c3f */
[----:B------:R-:W-:-:S02]  /*1270*/  ULDC.64 UR4, c[0x0][0x180] ;  /* 0x0000600000047ab9 */ /* 0x000fc40000000a00 */
[----:B------:R-:W-:Y:S02]  /*1280*/  UIMAD UR10, UR24, UR10, UR9 ;  /* 0x0000000a180a72a4 */ /* 0x000fe4000f8e0209 */
[----:B------:R-:W-:Y:S02]  /*1290*/  ISETP.LE.AND P0, PT, RZ, UR25, PT ;  /* 0x00000019ff007c0c */ /* 0x000fe4000bf03270 */
[----:B------:R-:W-:Y:S01]  /*12a0*/  USHF.R.S32.HI UR9, URZ, 0x1f, UR10 ;  /* 0x0000001f3f097899 */ /* 0x000fe2000801140a */
[----:B-1----:R-:W-:Y:S01]  /*12b0*/  IABS R6, R6 ;  /* 0x0000000600067213 */ /* 0x002fe20000000000 */
[----:B--2---:R-:W1:Y:S08]  /*12c0*/  I2F.RP R2, R5 ;  /* 0x0000000500027306 */ /* 0x004e700000209400 */
[----:B-1----:R-:W1:Y:S02]  /*12d0*/  MUFU.RCP R2, R2 ;  /* 0x0000000200027308 */ /* 0x002e640000001000 */
[----:B-1----:R-:W-:-:S06]  /*12e0*/  IADD3 R2, R2, 0xffffffe, RZ ;  /* 0x0ffffffe02027810 */ /* 0x002fcc0007ffe0ff */
        /* <DEDUP_REMOVED lines=17> */
[----:B------:R-:W-:Y:S02]  /*1400*/  SHF.R.S32.HI R6, RZ, 0x1f, R0 ;  /* 0x0000001fff067819 */ /* 0x000fe40000011400 */
[----:B------:R-:W-:Y:S01]  /*1410*/  MOV R8, R0 ;  /* 0x0000000000087202 */ /* 0x000fe20000000f00 */
[----:B---3--:R1:W2:Y:S02]  /*1420*/  R2UR UR22, R4 ;  /* 0x00000000041673c2 */ /* 0x0082a400000e0000 */
        /* <DEDUP_REMOVED lines=13> */
[----:B------:R-:W-:Y:S01]  /*1500*/  MOV R3, UR25 ;  /* 0x0000001900037c02 */ /* 0x000fe20008000f00 */
[----:B------:R-:W-:Y:S01]  /*1510*/  IMAD.U32 R2, RZ, RZ, UR24 ;  /* 0x00000018ff027e24 */ /* 0x000fe2000f8e00ff */
[----:B------:R-:W-:Y:S02]  /*1520*/  ULDC.64 UR4, c[0x0][0x188] ;  /* 0x0000620000047ab9 */ /* 0x000fe40000000a00 */
[----:B------:R-:W-:Y:S01]  /*1530*/  UIMAD UR17, UR17, UR4, URZ ;  /* 0x00000004111172a4 */ /* 0x000fe2000f8e023f */
[----:B------:R-:W-:Y:S01]  /*1540*/  IMAD.U32 R3, RZ, RZ, UR23 ;  /* 0x00000017ff037e24 */ /* 0x000fe2000f8e00ff */
[----:B------:R-:W-:Y:S02]  /*1550*/  UIMAD.WIDE.U32 UR24, UR22, UR4, URZ ;  /* 0x00000004161872a5 */ /* 0x000fe4000f8e003f */
[----:B------:R-:W-:Y:S01]  /*1560*/  UIMAD UR5, UR22, UR5, UR17 ;  /* 0x00000005160572a4 */ /* 0x000fe2000f8e0211 */
[----:B------:R-:W-:-:S03]  /*1570*/  IMAD.WIDE.U32 R2, R0, c[0x0][0x1b0], R2 ;  /* 0x00006c0000027a25 */ /* 0x000fc600078e0002 */
[----:B------:R-:W-:Y:S01]  /*1580*/  UIADD3 UR23, UR25, UR5, URZ ;  /* 0x0000000519177290 */ /* 0x000fe2000fffe03f */
[----:B------:R-:W-:Y:S01]  /*1590*/  IMAD.MOV.U32 R11, RZ, RZ, R2 ;  /* 0x000000ffff0b7224 */ /* 0x000fe200078e0002 */
[----:B------:R-:W-:Y:S01]  /*15a0*/  IADD3 R16, R3, R4, RZ ;  /* 0x0000000403107210 */ /* 0x000fe20007ffe0ff */
[----:B------:R-:W-:Y:S05]  /*15b0*/  BRA `(.L_x_799) ;  /* 0x0000051000007947 */ /* 0x000fea0003800000 */
.L_x_798:
        /* <DEDUP_REMOVED lines=19> */
.L_x_800:
[----:B------:R-:W-:Y:S01]  /*16f0*/  IABS R0, c[0x0][0x1c8] ;  /* 0x0000720000007a13 */ /* 0x000fe20000000000 */
[----:B------:R-:W1:Y:S01]  /*1700*/  S2R R5, SR_CTAID.Z ;  /* 0x0000000000057919 */ /* 0x000e620000002700 */
[----:B------:R-:W-:Y:S02]  /*1710*/  ULDC UR4, c[0x0][0x1c8] ;  /* 0x0000720000047ab9 */ /* 0x000fe40000000800 */
[----:B------:R-:W-:Y:S01]  /*1720*/  ULOP3.LUT UR4, UR13, UR4, URZ, 0x3c, !UPT ;  /* 0x000000040d047292 */ /* 0x000fe2000f8e3c3f */
[----:B------:R-:W-:Y:S01]  /*1730*/  IMAD.MOV.U32 R4, RZ, RZ, R0 ;  /* 0x000000ffff047224 */ /* 0x000fe200078e0000 */
[----:B------:R-:W-:Y:S02]  /*1740*/  ULEA UR10, UR6, 0xffffff00, 0x8 ;  /* 0xffffff00060a7891 */ /* 0x000fe4000f8e403f */
[----:B------:R-:W-:Y:S01]  /*1750*/  UMOV UR27, UR25 ;  /* 0x00000019001b7c82 */ /* 0x000fe20008000000 */
[----:B------:R-:W2:Y:S01]  /*1760*/  I2F.RP R2, R4 ;  /* 0x0000000400027306 */ /* 0x000ea20000209400 */
[----:B------:R-:W-:Y:S01]  /*1770*/  ISETP.LE.AND P2, PT, RZ, UR4, PT ;  /* 0x00000004ff007c0c */ /* 0x000fe2000bf43270 */
[----:B------:R-:W-:-:S02]  /*1780*/  USHF.R.S32.HI UR9, URZ, 0x1f, UR10 ;  /* 0x0000001f3f097899 */ /* 0x000fc4000801140a */
[----:B------:R-:W-:Y:S02]  /*1790*/  ULDC.64 UR4, c[0x0][0x198] ;  /* 0x0000660000047ab9 */ /* 0x000fe40000000a00 */
[----:B------:R-:W-:Y:S02]  /*17a0*/  UIMAD UR24, UR9, UR4, URZ ;  /* 0x00000004091872a4 */ /* 0x000fe4000f8e023f */
[----:B------:R-:W-:Y:S02]  /*17b0*/  UIMAD.WIDE.U32 UR26, UR10, UR4, UR26 ;  /* 0x000000040a1a72a5 */ /* 0x000fe4000f8e001a */
[----:B------:R-:W-:Y:S02]  /*17c0*/  UIMAD UR4, UR10, UR5, UR24 ;  /* 0x000000050a0472a4 */ /* 0x000fe4000f8e0218 */
[----:B------:R-:W-:Y:S02]  /*17d0*/  @UP0 UIADD3 UR23, UR22, UR23, URZ ;  /* 0x0000001716170290 */ /* 0x000fe4000fffe03f */
[----:B------:R-:W-:Y:S01]  /*17e0*/  UIADD3 UR4, UR27, UR4, URZ ;  /* 0x000000041b047290 */ /* 0x000fe2000fffe03f */
[----:B--2---:R-:W2:Y:S01]  /*17f0*/  MUFU.RCP R2, R2 ;  /* 0x0000000200027308 */ /* 0x004ea20000001000 */
[----:B-1----:R-:W-:-:S02]  /*1800*/  IABS R5, R5 ;  /* 0x0000000500057213 */ /* 0x002fc40000000000 */
[----:B--2---:R-:W-:-:S05]  /*1810*/  IADD3 R2, R2, 0xffffffe, RZ ;  /* 0x0ffffffe02027810 */ /* 0x004fca0007ffe0ff */
[----:B------:R-:W1:Y:S02]  /*1820*/  F2I.FTZ.U32.TRUNC.NTZ R3, R2 ;  /* 0x0000000200037305 */ /* 0x000e64000021f000 */
[----:B-1----:R-:W-:Y:S01]  /*1830*/  IMAD.MOV R0, RZ, RZ, -R3 ;  /* 0x000000ffff007224 */ /* 0x002fe200078e0a03 */
[----:B------:R-:W-:-:S03]  /*1840*/  MOV R2, RZ ;  /* 0x000000ff00027202 */ /* 0x000fc60000000f00 */
[----:B------:R-:W-:-:S04]  /*1850*/  IMAD R0, R0, R4, RZ ;  /* 0x0000000400007224 */ /* 0x000fc800078e02ff */
[----:B------:R-:W-:-:S04]  /*1860*/  IMAD.HI.U32 R0, R3, R0, R2 ;  /* 0x0000000003007227 */ /* 0x000fc800078e0002 */
[----:B------:R-:W-:-:S04]  /*1870*/  IMAD.MOV.U32 R3, RZ, RZ, R5 ;  /* 0x000000ffff037224 */ /* 0x000fc800078e0005 */
[----:B------:R-:W-:-:S05]  /*1880*/  IMAD.HI.U32 R0, R0, R3, RZ ;  /* 0x0000000300007227 */ /* 0x000fca00078e00ff */
[----:B------:R-:W-:-:S05]  /*1890*/  IADD3 R2, -R0, RZ, RZ ;  /* 0x000000ff00027210 */ /* 0x000fca0007ffe1ff */
[C---:B------:R-:W-:Y:S01]  /*18a0*/  IMAD R2, R4.reuse, R2, R3 ;  /* 0x0000000204027224 */ /* 0x040fe200078e0203 */
[----:B------:R-:W-:Y:S01]  /*18b0*/  MOV R3, UR27 ;  /* 0x0000001b00037c02 */ /* 0x000fe20008000f00 */
[----:B------:R-:W-:Y:S01]  /*18c0*/  IMAD.U32 R3, RZ, RZ, UR4 ;  /* 0x00000004ff037e24 */ /* 0x000fe2000f8e00ff */
[----:B------:R-:W-:Y:S02]  /*18d0*/  ULDC.64 UR4, c[0x0][0x1a0] ;  /* 0x0000680000047ab9 */ /* 0x000fe40000000a00 */
[----:B------:R-:W-:Y:S01]  /*18e0*/  ISETP.GT.U32.AND P1, PT, R4, R2, PT ;  /* 0x000000020400720c */ /* 0x000fe20003f24070 */
[----:B------:R-:W-:-:S04]  /*18f0*/  @UP0 UIMAD.WIDE.U32 UR24, UR23, UR4, URZ ;  /* 0x00000004171802a5 */ /* 0x000fc8000f8e003f */
[----:B------:R-:W-:-:S08]  /*1900*/  @UP0 UIMAD UR23, UR23, UR5, UR25 ;  /* 0x00000005171702a4 */ /* 0x000fd0000f8e0219 */
[----:B------:R-:W-:Y:S01]  /*1910*/  @!P1 IMAD.IADD R2, R2, 0x1, -R4 ;  /* 0x0000000102029824 */ /* 0x000fe200078e0a04 */
[----:B------:R-:W-:Y:S02]  /*1920*/  @!P1 IADD3 R0, R0, 0x1, RZ ;  /* 0x0000000100009810 */ /* 0x000fe40007ffe0ff */
[----:B------:R-:W-:Y:S02]  /*1930*/  ISETP.NE.AND P1, PT, RZ, c[0x0][0x1c8], PT ;  /* 0x00007200ff007a0c */ /* 0x000fe40003f25270 */
[----:B------:R-:W-:Y:S01]  /*1940*/  ISETP.GE.U32.AND P3, PT, R2, R4, PT ;  /* 0x000000040200720c */ /* 0x000fe20003f66070 */
[----:B------:R-:W-:-:S12]  /*1950*/  IMAD.U32 R2, RZ, RZ, UR26 ;  /* 0x0000001aff027e24 */ /* 0x000fd8000f8e00ff */
[----:B------:R-:W-:-:S04]  /*1960*/  @P3 IADD3 R0, R0, 0x1, RZ ;  /* 0x0000000100003810 */ /* 0x000fc80007ffe0ff */
[----:B------:R-:W-:Y:S02]  /*1970*/  @!P2 IADD3 R0, -R0, RZ, RZ ;  /* 0x000000ff0000a210 */ /* 0x000fe40007ffe1ff */
[----:B------:R-:W-:-:S04]  /*1980*/  @!P1 LOP3.LUT R0, RZ, c[0x0][0x1c8], RZ, 0x33, !PT ;  /* 0x00007200ff009a12 */ /* 0x000fc800078e33ff */
[----:B------:R-:W-:Y:S01]  /*1990*/  SHF.R.S32.HI R6, RZ, 0x1f, R0 ;  /* 0x0000001fff067819 */ /* 0x000fe20000011400 */
[----:B------:R-:W-:Y:S01]  /*19a0*/  IMAD.WIDE.U32 R2, R0, c[0x0][0x1b0], R2 ;  /* 0x00006c0000027a25 */ /* 0x000fe200078e0002 */
[----:B------:R-:W-:-:S03]  /*19b0*/  MOV R8, R0 ;  /* 0x0000000000087202 */ /* 0x000fc60000000f00 */
[----:B------:R-:W-:Y:S01]  /*19c0*/  IMAD R4, R6, c[0x0][0x1b0], RZ ;  /* 0x00006c0006047a24 */ /* 0x000fe200078e02ff */
[----:B------:R-:W-:-:S03]  /*19d0*/  MOV R11, R2 ;  /* 0x00000002000b7202 */ /* 0x000fc60000000f00 */
[----:B------:R-:W-:-:S04]  /*19e0*/  IMAD R4, R0, c[0x0][0x1b4], R4 ;  /* 0x00006d0000047a24 */ /* 0x000fc800078e0204 */
[----:B------:R-:W-:Y:S01]  /*19f0*/  IMAD.IADD R16, R3, 0x1, R4 ;  /* 0x0000000103107824 */ /* 0x000fe200078e0204 */
        /* <DEDUP_REMOVED lines=13> */
.L_x_799:
[----:B------:R-:W-:Y:S01]  /*1ad0*/  SHF.R.S32.HI R30, RZ, 0x1f, R31 ;  /* 0x0000001fff1e7819 */ /* 0x000fe2000001141f */
[----:B------:R-:W-:Y:S01]  /*1ae0*/  UISETP.NE.AND UP0, UPT, UR11, -0x1, UPT ;  /* 0xffffffff0b00788c */ /* 0x000fe2000bf05270 */
[----:B------:R-:W1:Y:S01]  /*1af0*/  S2R R17, SR_CTAID.Z ;  /* 0x0000000000117919 */ /* 0x000e620000002700 */
[----:B------:R-:W-:Y:S01]  /*1b00*/  ULDC.64 UR4, c[0x0][0x190] ;  /* 0x0000640000047ab9 */ /* 0x000fe20000000a00 */
[-C--:B------:R-:W-:Y:S01]  /*1b10*/  LEA.HI R0, R30, R31.reuse, RZ, 0x3 ;  /* 0x0000001f1e007211 */ /* 0x080fe200078f18ff */
[----:B------:R-:W-:Y:S01]  /*1b20*/  IMAD R10, R6, c[0x0][0x1b8], RZ ;  /* 0x00006e00060a7a24 */ /* 0x000fe200078e02ff */
[----:B------:R-:W2:Y:S01]  /*1b30*/  S2R R2, SR_CTAID.X ;  /* 0x0000000000027919 */ /* 0x000ea20000002500 */
[----:B------:R-:W-:Y:S01]  /*1b40*/  LEA.HI R12, R30, R31, RZ, 0x6 ;  /* 0x0000001f1e0c7211 */ /* 0x000fe200078f30ff */
[----:B------:R-:W-:Y:S01]  /*1b50*/  BSSY B0, `(.L_x_801) ;  /* 0x0000047000007945 */ /* 0x000fe20003800000 */
[----:B------:R-:W-:Y:S01]  /*1b60*/  SHF.R.S32.HI R4, RZ, 0x3, R0 ;  /* 0x00000003ff047819 */ /* 0x000fe20000011400 */
[----:B------:R-:W-:Y:S01]  /*1b70*/  IMAD R14, R8, c[0x0][0x1bc], R10 ;  /* 0x00006f00080e7a24 */ /* 0x000fe200078e020a */
[----:B------:R-:W-:Y:S01]  /*1b80*/  LOP3.LUT R0, R0, 0xfffffff8, RZ, 0xc0, !PT ;  /* 0xfffffff800007812 */ /* 0x000fe200078ec0ff */
[----:B------:R-:W-:Y:S01]  /*1b90*/  @UP0 UIMAD.WIDE.U32 UR26, UR11, UR4, URZ ;  /* 0x000000040b1a02a5 */ /* 0x000fe2000f8e003f */
[----:B------:R-:W-:Y:S01]  /*1ba0*/  IMAD.SHL.U32 R12, R12, 0x8, RZ ;  /* 0x000000080c0c7824 */ /* 0x000fe200078e00ff */
[----:B------:R-:W-:Y:S01]  /*1bb0*/  @!UP0 USHF.R.S32.HI UR17, URZ, 0x1f, UR12 ;  /* 0x0000001f3f118899 */ /* 0x000fe2000801140c */
[----:B------:R-:W-:Y:S01]  /*1bc0*/  SHF.R.S32.HI R5, RZ, 0x1f, R4 ;  /* 0x0000001fff057819 */ /* 0x000fe20000011404 */
[----:B------:R-:W-:Y:S01]  /*1bd0*/  IMAD.IADD R28, R31, 0x1, -R0 ;  /* 0x000000011f1c7824 */ /* 0x000fe200078e0a00 */
[----:B------:R-:W-:Y:S01]  /*1be0*/  @UP0 UIMAD UR22, UR11, UR5, UR27 ;  /* 0x000000050b1602a4 */ /* 0x000fe2000f8e021b */
[----:B------:R-:W-:-:S02]  /*1bf0*/  IMAD.SHL.U32 R0, R4, 0x40, RZ ;  /* 0x0000004004007824 */ /* 0x000fc400078e00ff */
[----:B------:R-:W-:Y:S01]  /*1c00*/  IMAD.SHL.U32 R204, R28, 0x8, RZ ;  /* 0x000000081ccc7824 */ /* 0x000fe200078e00ff */
[----:B------:R-:W-:Y:S02]  /*1c10*/  ULDC.64 UR4, c[0x0][0x178] ;  /* 0x00005e0000047ab9 */ /* 0x000fe40000000a00 */
[----:B------:R-:W-:Y:S01]  /*1c20*/  LOP3.LUT R0, R0, 0x1c0, RZ, 0xc0, !PT ;  /* 0x000001c000007812 */ /* 0x000fe200078ec0ff */
[----:B------:R-:W-:Y:S01]  /*1c30*/  @!UP0 UIMAD UR17, UR17, UR4, URZ ;  /* 0x00000004111182a4 */ /* 0x000fe2000f8e023f */
[--C-:B------:R-:W-:Y:S01]  /*1c40*/  SHF.R.S32.HI R13, RZ, 0x1f, R204.reuse ;  /* 0x0000001fff0d7819 */ /* 0x100fe200000114cc */
[----:B------:R3:W-:Y:S01]  /*1c50*/  STL [R1+0x8], R204 ;  /* 0x000008cc01007387 */ /* 0x0007e20000100800 */
[----:B------:R-:W-:Y:S01]  /*1c60*/  IADD3 R6, P0, R204, UR24, RZ ;  /* 0x00000018cc067c10 */ /* 0x000fe2000ff1e0ff */
[----:B------:R-:W-:Y:S01]  /*1c70*/  @!UP0 UIMAD.WIDE.U32 UR24, UR12, UR4, URZ ;  /* 0x000000040c1882a5 */ /* 0x000fe2000f8e003f */
[----:B------:R-:W-:Y:S01]  /*1c80*/  LOP3.LUT R9, R0, 0x38, R204, 0xf8, !PT ;  /* 0x0000003800097812 */ /* 0x000fe200078ef8cc */
[----:B------:R-:W-:Y:S01]  /*1c90*/  @!UP0 UIMAD UR5, UR12, UR5, UR17 ;  /* 0x000000050c0582a4 */ /* 0x000fe2000f8e0211 */
[----:B------:R-:W-:Y:S01]  /*1ca0*/  SHF.R.U32.HI R0, RZ, 0x3, R0 ;  /* 0x00000003ff007819 */ /* 0x000fe20000011600 */
[----:B------:R-:W-:Y:S01]  /*1cb0*/  USHF.R.S32.HI UR12, URZ, 0x1f, UR13 ;  /* 0x0000001f3f0c7899 */ /* 0x000fe2000801140d */
[----:B------:R-:W-:Y:S01]  /*1cc0*/  IADD3.X R7, R13, UR23, RZ, P0, !PT ;  /* 0x000000170d077c10 */ /* 0x000fe200087fe4ff */
[----:B------:R-:W-:Y:S01]  /*1cd0*/  @!UP0 UIADD3 UR22, UR25, UR5, URZ ;  /* 0x0000000519168290 */ /* 0x000fe2000fffe03f */
[----:B------:R-:W-:Y:S01]  /*1ce0*/  LOP3.LUT R15, R9, R0, RZ, 0x3c, !PT ;  /* 0x00000000090f7212 */ /* 0x000fe200078e3cff */
[----:B------:R-:W-:Y:S01]  /*1cf0*/  @!UP0 UMOV UR26, UR24 ;  /* 0x00000018001a8c82 */ /* 0x000fe20008000000 */
[----:B------:R-:W-:Y:S01]  /*1d00*/  IADD3 R0, P1, R4, UR10, RZ ;  /* 0x0000000a04007c10 */ /* 0x000fe2000ff3e0ff */
[----:B------:R-:W-:Y:S01]  /*1d10*/  IMAD.WIDE.U32 R6, R8, c[0x0][0x1b8], R6 ;  /* 0x00006e0008067a25 */ /* 0x000fe200078e0006 */
[----:B------:R-:W-:Y:S01]  /*1d20*/  UIADD3 UR10, -UR14, UR16, URZ ;  /* 0x000000100e0a7290 */ /* 0x000fe2000fffe13f */
[C---:B------:R-:W-:Y:S01]  /*1d30*/  IADD3 R8, P0, R204.reuse, UR26, RZ ;  /* 0x0000001acc087c10 */ /* 0x040fe2000ff1e0ff */
[----:B------:R-:W-:Y:S01]  /*1d40*/  ULDC.64 UR4, c[0x0][0x1a8] ;  /* 0x00006a0000047ab9 */ /* 0x000fe20000000a00 */
[----:B------:R-:W-:Y:S01]  /*1d50*/  IADD3 R10, P2, R204, R11, RZ ;  /* 0x0000000bcc0a7210 */ /* 0x000fe20007f5e0ff */
[----:B------:R-:W-:Y:S01]  /*1d60*/  UIMAD UR4, UR12, UR4, URZ ;  /* 0x000000040c0472a4 */ /* 0x000fe2000f8e023f */
[----:B------:R-:W-:Y:S01]  /*1d70*/  IADD3.X R9, R13, UR22, RZ, P0, !PT ;  /* 0x000000160d097c10 */ /* 0x000fe200087fe4ff */
[----:B------:R-:W-:Y:S01]  /*1d80*/  IMAD.IADD R7, R7, 0x1, R14 ;  /* 0x0000000107077824 */ /* 0x000fe200078e020e */
[----:B------:R-:W-:Y:S01]  /*1d90*/  ISETP.GE.AND P0, PT, R4, UR10, PT ;  /* 0x0000000a04007c0c */ /* 0x000fe2000bf06270 */
[----:B------:R-:W-:Y:S01]  /*1da0*/  IMAD.X R11, R13, 0x1, R16, P2 ;  /* 0x000000010d0b7824 */ /* 0x000fe200010e0610 */
[----:B------:R-:W-:Y:S01]  /*1db0*/  LOP3.LUT R242, R15, 0xfffffe00, R12, 0xf8, !PT ;  /* 0xfffffe000ff27812 */ /* 0x000fe200078ef80c */
[----:B------:R-:W-:Y:S01]  /*1dc0*/  UIMAD UR4, UR13, UR5, UR4 ;  /* 0x000000050d0472a4 */ /* 0x000fe2000f8e0204 */
[----:B------:R-:W-:Y:S01]  /*1dd0*/  IADD3.X R15, R5, UR9, RZ, P1, !PT ;  /* 0x00000009050f7c10 */ /* 0x000fe20008ffe4ff */
[----:B-1----:R-:W-:Y:S01]  /*1de0*/  IMAD.WIDE.U32 R12, R17, c[0x0][0x1a8], R8 ;  /* 0x00006a00110c7a25 */ /* 0x002fe200078e0008 */
[----:B------:R-:W-:-:S03]  /*1df0*/  LEA.HI R16, R30, R31, RZ, 0x5 ;  /* 0x0000001f1e107211 */ /* 0x000fc600078f28ff */
[----:B------:R-:W-:Y:S01]  /*1e00*/  IMAD R14, R5, c[0x0][0x198], RZ ;  /* 0x00006600050e7a24 */ /* 0x000fe200078e02ff */
[----:B------:R-:W-:Y:S01]  /*1e10*/  SHF.R.S32.HI R29, RZ, 0x5, R16 ;  /* 0x00000005ff1d7819 */ /* 0x000fe20000011410 */
[----:B------:R-:W-:Y:S02]  /*1e20*/  IMAD R15, R15, c[0x0][0x1a0], RZ ;  /* 0x000068000f0f7a24 */ /* 0x000fe400078e02ff */
[----:B------:R-:W-:Y:S02]  /*1e30*/  IMAD R14, R4, c[0x0][0x19c], R14 ;  /* 0x00006700040e7a24 */ /* 0x000fe400078e020e */
[----:B------:R-:W-:Y:S02]  /*1e40*/  IMAD R15, R0, c[0x0][0x1a4], R15 ;  /* 0x00006900000f7a24 */ /* 0x000fe400078e020f */
[----:B------:R-:W-:-:S04]  /*1e50*/  IMAD.WIDE.U32 R8, R4, c[0x0][0x198], R10 ;  /* 0x0000660004087a25 */ /* 0x000fc800078e000a */
[----:B------:R-:W-:Y:S01]  /*1e60*/  IMAD.WIDE.U32 R96, R0, c[0x0][0x1a0], R6 ;  /* 0x0000680000607a25 */ /* 0x000fe200078e0006 */
[----:B------:R-:W-:-:S03]  /*1e70*/  IADD3 R7, R13, UR4, RZ ;  /* 0x000000040d077c10 */ /* 0x000fc6000fffe0ff */
[----:B--2---:R-:W-:-:S04]  /*1e80*/  IMAD.WIDE R2, R2, 0x40, R4 ;  /* 0x0000004002027825 */ /* 0x004fc800078e0204 */
[----:B------:R-:W-:Y:S02]  /*1e90*/  IMAD.IADD R63, R9, 0x1, R14 ;  /* 0x00000001093f7824 */ /* 0x000fe400078e020e */
[----:B------:R-:W-:Y:S02]  /*1ea0*/  IMAD.MOV.U32 R60, RZ, RZ, R8 ;  /* 0x000000ffff3c7224 */ /* 0x000fe400078e0008 */
[----:B------:R-:W-:Y:S02]  /*1eb0*/  IMAD.SHL.U32 R242, R242, 0x2, RZ ;  /* 0x00000002f2f27824 */ /* 0x000fe400078e00ff */
[----:B------:R-:W-:Y:S01]  /*1ec0*/  IMAD.IADD R95, R97, 0x1, R15 ;  /* 0x00000001615f7824 */ /* 0x000fe200078e020f */
[----:B------:R-:W-:Y:S05]  /*1ed0*/  @P0 BRA `(.L_x_802) ;  /* 0x000000e000000947 */ /* 0x000fea0003800000 */
[----:B---3--:R-:W-:-:S13]  /*1ee0*/  ISETP.GE.AND P0, PT, R204, c[0x0][0x220], PT ;  /* 0x00008800cc007a0c */ /* 0x008fda0003f06270 */
        /* <DEDUP_REMOVED lines=13> */
.L_x_802:
[----:B---3--:R-:W-:Y:S05]  /*1fc0*/  BSYNC B0 ;  /* 0x0000000000007941 */ /* 0x008fea0003800000 */
.L_x_801:
        /* <DEDUP_REMOVED lines=8> */
[----:B------:R-:W-:-:S03]  /*2050*/  MOV R9, R7 ;  /* 0x0000000700097202 */ /* 0x000fc60000000f00 */
[----:B------:R-:W-:-:S04]  /*2060*/  IMAD.X R8, RZ, RZ, R3, P0 ;  /* 0x000000ffff087224 */ /* 0x000fc800000e0603 */
[----:B--2---:R-:W-:Y:S02]  /*2070*/  IMAD R10, R8, c[0x0][0x190], RZ ;  /* 0x00006400080a7a24 */ /* 0x004fe400078e02ff */
[----:B------:R-:W-:-:S04]  /*2080*/  IMAD.MOV.U32 R8, RZ, RZ, R12 ;  /* 0x000000ffff087224 */ /* 0x000fc800078e000c */
        /* <DEDUP_REMOVED lines=8> */
[----:B------:R2:W-:Y:S02]  /*2110*/  LDGSTS.E.BYPASS.LTC128B.128 [R242+0x800], [R10.64] ;  /* 0x008000000af27fae */ /* 0x0005e4000b901d54 */
.L_x_804:
[----:B------:R-:W-:Y:S05]  /*2120*/  BSYNC B0 ;  /* 0x0000000000007941 */ /* 0x000fea0003800000 */
.L_x_803:
        /* <DEDUP_REMOVED lines=21> */
.L_x_806:
[----:B------:R-:W-:Y:S05]  /*2280*/  BSYNC B0 ;  /* 0x0000000000007941 */ /* 0x000fea0003800000 */
.L_x_805:
        /* <DEDUP_REMOVED lines=11> */
[----:B------:R-:W-:-:S04]  /*2340*/  IMAD R2, R2, c[0x0][0x190], RZ ;  /* 0x0000640002027a24 */ /* 0x000fc800078e02ff */
        /* <DEDUP_REMOVED lines=8> */
.L_x_808:
[----:B------:R-:W-:Y:S05]  /*23d0*/  BSYNC B0 ;  /* 0x0000000000007941 */ /* 0x000fea0003800000 */
.L_x_807:
[----:B------:R-:W-:Y:S01]  /*23e0*/  LEA.HI R30, R30, R31, RZ, 0x4 ;  /* 0x0000001f1e1e7211 */ /* 0x000fe200078f20ff */
[----:B------:R-:W-:Y:S01]  /*23f0*/  UIADD3 UR17, UR6, -0x1, URZ ;  /* 0xffffffff06117890 */ /* 0x000fe2000fffe03f */
[----:B------:R-:W-:Y:S01]  /*2400*/  IMAD.MOV.U32 R6, RZ, RZ, 0x20 ;  /* 0x00000020ff067424 */ /* 0x000fe200078e00ff */
[----:B------:R-:W-:Y:S01]  /*2410*/  BSSY B0, `(.L_x_809) ;  /* 0x000001c000007945 */ /* 0x000fe20003800000 */
[----:B------:R-:W-:Y:S01]  /*2420*/  LOP3.LUT R0, R30, 0xfffffff0, RZ, 0xc0, !PT ;  /* 0xfffffff01e007812 */ /* 0x000fe200078ec0ff */
[----:B------:R-:W-:-:S04]  /*2430*/  USHF.L.U32 UR24, UR17, 0x8, URZ ;  /* 0x0000000811187899 */ /* 0x000fc8000800063f */
[----:B------:R-:W-:Y:S01]  /*2440*/  IMAD.IADD R0, R31, 0x1, -R0 ;  /* 0x000000011f007824 */ /* 0x000fe200078e0a00 */
[----:B------:R-:W-:-:S04]  /*2450*/  UIADD3 UR9, -UR24, UR15, URZ ;  /* 0x0000000f18097290 */ /* 0x000fc8000fffe13f */
[----:B-1----:R-:W-:Y:S02]  /*2460*/  SHF.R.S32.HI R2, RZ, 0x1f, R0 ;  /* 0x0000001fff027819 */ /* 0x002fe40000011400 */
[----:B------:R-:W-:Y:S02]  /*2470*/  ISETP.GE.AND P0, PT, R4, UR9, PT ;  /* 0x0000000904007c0c */ /* 0x000fe4000bf06270 */
[----:B------:R-:W-:-:S04]  /*2480*/  LEA.HI R2, R2, R0, RZ, 0x3 ;  /* 0x0000000002027211 */ /* 0x000fc800078f18ff */
[C---:B------:R-:W-:Y:S01]  /*2490*/  LOP3.LUT R3, R2.reuse, 0xfffffff8, RZ, 0xc0, !PT ;  /* 0xfffffff802037812 */ /* 0x040fe200078ec0ff */
[----:B------:R-:W-:-:S04]  /*24a0*/  IMAD.SHL.U32 R2, R2, 0x40, RZ ;  /* 0x0000004002027824 */ /* 0x000fc800078e00ff */
[----:B------:R-:W-:Y:S01]  /*24b0*/  IMAD.IADD R17, R0, 0x1, -R3 ;  /* 0x0000000100117824 */ /* 0x000fe200078e0a03 */
[----:B------:R-:W-:Y:S01]  /*24c0*/  LOP3.LUT R3, R16, 0xffffffe0, RZ, 0xc0, !PT ;  /* 0xffffffe010037812 */ /* 0x000fe200078ec0ff */
[----:B------:R-:W-:Y:S01]  /*24d0*/  IMAD.MOV.U32 R0, RZ, RZ, 0x10 ;  /* 0x00000010ff007424 */ /* 0x000fe200078e00ff */
[----:B------:R-:W-:Y:S02]  /*24e0*/  LOP3.LUT R27, R2, 0xfffffe00, RZ, 0xc0, !PT ;  /* 0xfffffe00021b7812 */ /* 0x000fe400078ec0ff */
[----:B------:R-:W-:Y:S01]  /*24f0*/  R2P PR, R17, 0x6 ;  /* 0x0000000611007804 */ /* 0x000fe20000000000 */
[----:B--2---:R-:W-:-:S04]  /*2500*/  IMAD.IADD R10, R31, 0x1, -R3 ;  /* 0x000000011f0a7824 */ /* 0x004fc800078e0a03 */
        /* <DEDUP_REMOVED lines=12> */
.L_x_810:
[----:B------:R-:W-:Y:S05]  /*25d0*/  BSYNC B0 ;  /* 0x0000000000007941 */ /* 0x000fea0003800000 */
.L_x_809:
        /* <DEDUP_REMOVED lines=9> */
[----:B------:R-:W-:-:S04]  /*2670*/  IADD3 R3, P0, R60, UR23, RZ ;  /* 0x000000173c037c10 */ /* 0x000fc8000ff1e0ff */
[----:B--2---:R-:W-:Y:S02]  /*2680*/  IADD3.X R7, R63, UR22, RZ, P0, !PT ;  /* 0x000000163f077c10 */ /* 0x004fe400087fe4ff */
[----:B------:R-:W-:-:S04]  /*2690*/  LEA R6, P0, R3, c[0x0][0x168], 0x1 ;  /* 0x00005a0003067a11 */ /* 0x000fc800078008ff */
[----:B------:R-:W-:-:S05]  /*26a0*/  LEA.HI.X R7, R3, c[0x0][0x16c], R7, 0x1, P0 ;  /* 0x00005b0003077a11 */ /* 0x000fca00000f0c07 */
[----:B------:R-:W-:Y:S01]  /*26b0*/  @!PT LDS RZ, [RZ] ;  /* 0x00000000fffff984 */ /* 0x000fe20000000800 */
[----:B------:R-:W-:Y:S01]  /*26c0*/  @!PT LDS RZ, [RZ] ;  /* 0x00000000fffff984 */ /* 0x000fe20000000800 */
[----:B------:R-:W-:Y:S01]  /*26d0*/  @!PT LDS RZ, [RZ] ;  /* 0x00000000fffff984 */ /* 0x000fe20000000800 */
[----:B------:R2:W-:Y:S04]  /*26e0*/  LDGSTS.E.BYPASS.LTC128B.128 [R242+0x2800], [R6.64] ;  /* 0x0280000006f27fae */ /* 0x0005e8000b901d54 */
.L_x_812:
[----:B------:R-:W-:Y:S05]  /*26f0*/  BSYNC B0 ;  /* 0x0000000000007941 */ /* 0x000fea0003800000 */
.L_x_811:
[----:B------:R-:W-:Y:S01]  /*2700*/  ISETP.GE.AND P0, PT, R18, UR9, PT ;  /* 0x0000000912007c0c */ /* 0x000fe2000bf06270 */
[----:B------:R-:W-:-:S12]  /*2710*/  BSSY B0, `(.L_x_813) ;  /* 0x0000010000007945 */ /* 0x000fd80003800000 */
[----:B------:R-:W-:Y:S05]  /*2720*/  @P0 BRA `(.L_x_814) ;  /* 0x000000e000000947 */ /* 0x000fea0003800000 */
[----:B------:R-:W-:-:S13]  /*2730*/  ISETP.GE.AND P0, PT, R204, c[0x0][0x220], PT ;  /* 0x00008800cc007a0c */ /* 0x000fda0003f06270 */
[----:B------:R1:W-:Y:S01]  /*2740*/  @P0 STS.128 [R242+0x3000], RZ ;  /* 0x003000fff2000388 */ /* 0x0003e20000000c00 */
[----:B------:R-:W-:Y:S05]  /*2750*/  @P0 BRA `(.L_x_814) ;  /* 0x000000b000000947 */ /* 0x000fea0003800000 */
[----:B------:R-:W-:Y:S02]  /*2760*/  IMAD.U32 R3, RZ, RZ, UR4 ;  /* 0x00000004ff037e24 */ /* 0x000fe4000f8e00ff */
[----:B--2---:R-:W-:Y:S02]  /*2770*/  IMAD.MOV.U32 R6, RZ, RZ, c[0x0][0x19c] ;  /* 0x00006700ff067624 */ /* 0x004fe400078e00ff */
        /* <DEDUP_REMOVED lines=9> */
.L_x_814:
[----:B------:R-:W-:Y:S05]  /*2810*/  BSYNC B0 ;  /* 0x0000000000007941 */ /* 0x000fea0003800000 */
.L_x_813:
[----:B------:R-:W-:Y:S01]  /*2820*/  ISETP.GE.AND P0, PT, R14, UR9, PT ;  /* 0x000000090e007c0c */ /* 0x000fe2000bf06270 */
[----:B------:R-:W-:-:S12]  /*2830*/  BSSY B0, `(.L_x_815) ;  /* 0x0000012000007945 */ /* 0x000fd80003800000 */
[----:B------:R-:W-:Y:S05]  /*2840*/  @P0 BRA `(.L_x_816) ;  /* 0x0000010000000947 */ /* 0x000fea0003800000 */
[----:B------:R-:W-:-:S13]  /*2850*/  ISETP.GE.AND P0, PT, R204, c[0x0][0x220], PT ;  /* 0x00008800cc007a0c */ /* 0x000fda0003f06270 */
[----:B------:R1:W-:Y:S01]  /*2860*/  @P0 STS.128 [R242+0x3800], RZ ;  /* 0x003800fff2000388 */ /* 0x0003e20000000c00 */
[----:B------:R-:W-:Y:S05]  /*2870*/  @P0 BRA `(.L_x_816) ;  /* 0x000000d000000947 */ /* 0x000fea0003800000 */
[----:B--2---:R-:W-:Y:S01]  /*2880*/  MOV R6, R60 ;  /* 0x0000003c00067202 */ /* 0x004fe20000000f00 */
[----:B------:R-:W-:Y:S01]  /*2890*/  IMAD.U32 R3, RZ, RZ, UR4 ;  /* 0x00000004ff037e24 */ /* 0x000fe2000f8e00ff */
[----:B------:R-:W-:Y:S01]  /*28a0*/  ULDC UR5, c[0x0][0x19c] ;  /* 0x0000670000057ab9 */ /* 0x000fe20000000800 */
[----:B------:R-:W-:Y:S01]  /*28b0*/  IMAD.MOV.U32 R7, RZ, RZ, R63 ;  /* 0x000000ffff077224 */ /* 0x000fe200078e003f */
[----:B------:R-:W-:-:S03]  /*28c0*/  UIMAD UR5, UR5, 0x30, URZ ;  /* 0x00000030050578a4 */ /* 0x000fc6000f8e023f */
        /* <DEDUP_REMOVED lines=8> */
.L_x_816:
[----:B------:R-:W-:Y:S05]  /*2950*/  BSYNC B0 ;  /* 0x0000000000007941 */ /* 0x000fea0003800000 */
.L_x_815:
        /* <DEDUP_REMOVED lines=18> */
.L_x_818:
[----:B------:R-:W-:Y:S05]  /*2a80*/  BSYNC B0 ;  /* 0x0000000000007941 */ /* 0x000fea0003800000 */
.L_x_817:
[----:B------:R-:W-:Y:S01]  /*2a90*/  IADD3 R25, R4, 0x50, RZ ;  /* 0x0000005004197810 */ /* 0x000fe20007ffe0ff */
[----:B------:R-:W-:Y:S03]  /*2aa0*/  BSSY B0, `(.L_x_819) ;  /* 0x0000013000007945 */ /* 0x000fe60003800000 */
[----:B------:R-:W-:-:S13]  /*2ab0*/  ISETP.GE.AND P0, PT, R25, UR9, PT ;  /* 0x0000000919007c0c */ /* 0x000fda000bf06270 */
        /* <DEDUP_REMOVED lines=17> */
.L_x_820:
[----:B------:R-:W-:Y:S05]  /*2bd0*/  BSYNC B0 ;  /* 0x0000000000007941 */ /* 0x000fea0003800000 */
.L_x_819:
        /* <DEDUP_REMOVED lines=20> */
.L_x_822:
[----:B------:R-:W-:Y:S05]  /*2d20*/  BSYNC B0 ;  /* 0x0000000000007941 */ /* 0x000fea0003800000 */
.L_x_821:
        /* <DEDUP_REMOVED lines=20> */
.L_x_824:
[----:B------:R-:W-:Y:S05]  /*2e70*/  BSYNC B0 ;  /* 0x0000000000007941 */ /* 0x000fea0003800000 */
.L_x_823:
        /* <DEDUP_REMOVED lines=18> */
.L_x_826:
[----:B------:R-:W-:Y:S05]  /*2fa0*/  BSYNC B0 ;  /* 0x0000000000007941 */ /* 0x000fea0003800000 */
.L_x_825:
        /* <DEDUP_REMOVED lines=20> */
.L_x_828:
[----:B------:R-:W-:Y:S05]  /*30f0*/  BSYNC B0 ;  /* 0x0000000000007941 */ /* 0x000fea0003800000 */
.L_x_827:
        /* <DEDUP_REMOVED lines=20> */
.L_x_830:
[----:B------:R-:W-:Y:S05]  /*3240*/  BSYNC B0 ;  /* 0x0000000000007941 */ /* 0x000fea0003800000 */
.L_x_829:
        /* <DEDUP_REMOVED lines=20> */
.L_x_832:
[----:B------:R-:W-:Y:S05]  /*3390*/  BSYNC B0 ;  /* 0x0000000000007941 */ /* 0x000fea0003800000 */
.L_x_831:
        /* <DEDUP_REMOVED lines=20> */
.L_x_834:
[----:B------:R-:W-:Y:S05]  /*34e0*/  BSYNC B0 ;  /* 0x0000000000007941 */ /* 0x000fea0003800000 */
.L_x_833:
        /* <DEDUP_REMOVED lines=20> */
.L_x_836:
[----:B------:R-:W-:Y:S05]  /*3630*/  BSYNC B0 ;  /* 0x0000000000007941 */ /* 0x000fea0003800000 */
.L_x_835:
        /* <DEDUP_REMOVED lines=20> */
.L_x_838:
[----:B------:R-:W-:Y:S05]  /*3780*/  BSYNC B0 ;  /* 0x0000000000007941 */ /* 0x000fea0003800000 */
.L_x_837:
        /* <DEDUP_REMOVED lines=20> */
.L_x_840:
[----:B------:R-:W-:Y:S05]  /*38d0*/  BSYNC B0 ;  /* 0x0000000000007941 */ /* 0x000fea0003800000 */
.L_x_839:
[----:B------:R-:W0:Y:S01]  /*38e0*/  LDGDEPBAR ;  /* 0x00000000000079af */ /* 0x000e220000000000 */
[----:B--2---:R-:W-:Y:S01]  /*38f0*/  SHF.R.S32.HI R9, RZ, 0x4, R30 ;  /* 0x00000004ff097819 */ /* 0x004fe2000001141e */
[----:B------:R-:W-:Y:S01]  /*3900*/  IMAD.SHL.U32 R3, R28, 0x40, RZ ;  /* 0x000000401c037824 */ /* 0x000fe200078e00ff */
[----:B------:R-:W-:Y:S01]  /*3910*/  SHF.R.S32.HI R5, RZ, 0x1f, R10 ;  /* 0x0000001fff057819 */ /* 0x000fe2000001140a */
[C---:B------:R-:W-:Y:S01]  /*3920*/  IMAD.SHL.U32 R6, R4.reuse, 0x8, RZ ;  /* 0x0000000804067824 */ /* 0x040fe200078e00ff */
[----:B------:R-:W-:Y:S01]  /*3930*/  ISETP.GE.AND P1, PT, R4, UR9, PT ;  /* 0x0000000904007c0c */ /* 0x000fe2000bf26270 */
[----:B------:R-:W-:Y:S01]  /*3940*/  IMAD.SHL.U32 R31, R31, 0x2, RZ ;  /* 0x000000021f1f7824 */ /* 0x000fe200078e00ff */
[----:B------:R-:W-:Y:S01]  /*3950*/  LEA.HI R8, R30, R9, RZ, 0x1 ;  /* 0x000000091e087211 */ /* 0x000fe200078f08ff */
[----:B------:R-:W-:Y:S01]  /*3960*/  BSSY B0, `(.L_x_841) ;  /* 0x000002b000007945 */ /* 0x000fe20003800000 */
[----:B------:R-:W-:Y:S02]  /*3970*/  LEA.HI R5, R5, R10, RZ, 0x2 ;  /* 0x0000000a05057211 */ /* 0x000fe400078f10ff */
[----:B------:R-:W-:-:S02]  /*3980*/  LEA R7, R29, UR14, 0x4 ;  /* 0x0000000e1d077c11 */ /* 0x000fc4000f8e20ff */
[----:B------:R-:W-:Y:S02]  /*3990*/  LOP3.LUT R3, R3, 0x1c0, RZ, 0xc0, !PT ;  /* 0x000001c003037812 */ /* 0x000fe400078ec0ff */
[----:B------:R-:W-:Y:S02]  /*39a0*/  LOP3.LUT R4, R8, 0xfffffffe, RZ, 0xc0, !PT ;  /* 0xfffffffe08047812 */ /* 0x000fe400078ec0ff */
[----:B------:R-:W-:Y:S01]  /*39b0*/  LEA.HI.SX32 R7, R5, R7, 0x1e ;  /* 0x0000000705077211 */ /* 0x000fe200078ff2ff */
[----:B------:R-:W-:Y:S01]  /*39c0*/  IMAD.U32 R5, RZ, RZ, UR16 ;  /* 0x00000010ff057e24 */ /* 0x000fe2000f8e00ff */
[----:B------:R-:W-:Y:S01]  /*39d0*/  LOP3.LUT R8, R3, 0x8, R6, 0xf8, !PT ;  /* 0x0000000803087812 */ /* 0x000fe200078ef806 */
[----:B------:R-:W-:Y:S01]  /*39e0*/  IMAD.IADD R4, R9, 0x1, -R4 ;  /* 0x0000000109047824 */ /* 0x000fe200078e0a04 */
[----:B------:R-:W-:Y:S01]  /*39f0*/  SHF.R.U32.HI R6, RZ, 0x3, R3 ;  /* 0x00000003ff067819 */ /* 0x000fe20000011603 */
[----:B------:R-:W-:Y:S01]  /*3a00*/  IMAD.SHL.U32 R3, R17, 0x40, RZ ;  /* 0x0000004011037824 */ /* 0x000fe200078e00ff */
[----:B------:R-:W-:Y:S01]  /*3a10*/  LOP3.LUT P2, RZ, R28, 0x2, RZ, 0xc0, !PT ;  /* 0x000000021cff7812 */ /* 0x000fe2000784c0ff */
[----:B------:R-:W-:-:S04]  /*3a20*/  DEPBAR.LE SB0, 0x0 ;  /* 0x000080000000791a */ /* 0x000fc80000000000 */
[----:B------:R-:W-:Y:S01]  /*3a30*/  BAR.SYNC.DEFER_BLOCKING 0x0 ;  /* 0x0000000000007b1d */ /* 0x000fe20000010000 */
[----:B------:R-:W-:Y:S02]  /*3a40*/  LOP3.LUT R9, R8, R6, RZ, 0x3c, !PT ;  /* 0x0000000608097212 */ /* 0x000fe400078e3cff */
[----:B------:R-:W-:Y:S01]  /*3a50*/  IADD3 R8, -R5, 0x1, R7 ;  /* 0x0000000105087810 */ /* 0x000fe20007ffe107 */
[----:B------:R-:W-:Y:S01]  /*3a60*/  IMAD.SHL.U32 R5, R4, 0x8, RZ ;  /* 0x0000000804057824 */ /* 0x000fe200078e00ff */
[----:B------:R-:W-:Y:S01]  /*3a70*/  LOP3.LUT R3, R3, 0x1c0, RZ, 0xc0, !PT ;  /* 0x000001c003037812 */ /* 0x000fe200078ec0ff */
[----:B------:R-:W-:Y:S01]  /*3a80*/  IMAD.U32 R7, RZ, RZ, UR15 ;  /* 0x0000000fff077e24 */ /* 0x000fe2000f8e00ff */
[----:B------:R-:W-:Y:S02]  /*3a90*/  LEA R61, P0, R96, c[0x0][0x170], 0x1 ;  /* 0x00005c00603d7a11 */ /* 0x000fe400078008ff */
[----:B------:R-:W-:Y:S02]  /*3aa0*/  LOP3.LUT R6, R3, 0x8, R5, 0xf8, !PT ;  /* 0x0000000803067812 */ /* 0x000fe400078ef805 */
[----:B------:R-:W-:Y:S01]  /*3ab0*/  SHF.R.U32.HI R5, RZ, 0x3, R3 ;  /* 0x00000003ff057819 */ /* 0x000fe20000011603 */
[----:B------:R-:W-:Y:S01]  /*3ac0*/  IMAD R3, R4, 0x200, R9 ;  /* 0x0000020004037824 */ /* 0x000fe200078e0209 */
[----:B------:R-:W-:Y:S01]  /*3ad0*/  IADD3 R88, R8, c[0x0][0x2e8], R7 ;  /* 0x0000ba0008587a10 */ /* 0x000fe20007ffe007 */
[----:B------:R-:W-:Y:S01]  /*3ae0*/  IMAD R4, R29, 0x400, R27 ;  /* 0x000004001d047824 */ /* 0x000fe200078e021b */
[----:B------:R-:W-:-:S02]  /*3af0*/  LOP3.LUT R5, R6, R5, RZ, 0x3c, !PT ;  /* 0x0000000506057212 */ /* 0x000fc400078e3cff */
[----:B------:R-:W-:Y:S02]  /*3b00*/  LEA.HI.X R62, R96, c[0x0][0x174], R95, 0x1, P0 ;  /* 0x00005d00603e7a11 */ /* 0x000fe400000f0c5f */
[----:B------:R-:W-:Y:S01]  /*3b10*/  SEL R0, R0, 0xfffffff0, !P2 ;  /* 0xfffffff000007807 */ /* 0x000fe20005000000 */
[----:B------:R-:W-:Y:S01]  /*3b20*/  IMAD.IADD R4, R5, 0x1, R4 ;  /* 0x0000000105047824 */ /* 0x000fe200078e0204 */
[----:B------:R-:W-:Y:S01]  /*3b30*/  LOP3.LUT R203, R31, 0x6, RZ, 0xc0, !PT ;  /* 0x000000061fcb7812 */ /* 0x000fe200078ec0ff */
[----:B------:R-:W-:Y:S01]  /*3b40*/  IMAD.IADD R5, R27, 0x1, R5 ;  /* 0x000000011b057824 */ /* 0x000fe200078e0205 */
[----:B------:R2:W-:Y:S01]  /*3b50*/  @P1 STS.128 [R242+0xa000], RZ ;  /* 0x00a000fff2001388 */ /* 0x0005e20000000c00 */
[----:B------:R-:W-:Y:S01]  /*3b60*/  IMAD.SHL.U32 R230, R4, 0x2, RZ ;  /* 0x0000000204e67824 */ /* 0x000fe200078e00ff */
        /* <DEDUP_REMOVED lines=10> */
.L_x_842:
[----:B------:R-:W-:Y:S05]  /*3c10*/  BSYNC B0 ;  /* 0x0000000000007941 */ /* 0x000fea0003800000 */
.L_x_841:
        /* <DEDUP_REMOVED lines=19> */
.L_x_844:
[----:B------:R-:W-:Y:S05]  /*3d50*/  BSYNC B0 ;  /* 0x0000000000007941 */ /* 0x000fea0003800000 */
.L_x_843:
        /* <DEDUP_REMOVED lines=16> */
.L_x_846:
[----:B------:R-:W-:Y:S05]  /*3e60*/  BSYNC B0 ;  /* 0x0000000000007941 */ /* 0x000fea0003800000 */
.L_x_845:
        /* <DEDUP_REMOVED lines=9> */
[----:B-1----:R-:W-:Y:S01]  /*3f00*/  MOV R6, R61 ;  /* 0x0000003d00067202 */ /* 0x002fe20000000f00 */
        /* <DEDUP_REMOVED lines=8> */
.L_x_848:
[----:B------:R-:W-:Y:S05]  /*3f90*/  BSYNC B0 ;  /* 0x0000000000007941 */ /* 0x000fea0003800000 */
.L_x_847:
        /* <DEDUP_REMOVED lines=16> */
.L_x_850:
[----:B------:R-:W-:Y:S05]  /*40a0*/  BSYNC B0 ;  /* 0x0000000000007941 */ /* 0x000fea0003800000 */
.L_x_849:
        /* <DEDUP_REMOVED lines=18> */
.L_x_852:
[----:B------:R-:W-:Y:S05]  /*41d0*/  BSYNC B0 ;  /* 0x0000000000007941 */ /* 0x000fea0003800000 */
.L_x_851:
        /* <DEDUP_REMOVED lines=18> */
.L_x_854:
[----:B------:R-:W-:Y:S05]  /*4300*/  BSYNC B0 ;  /* 0x0000000000007941 */ /* 0x000fea0003800000 */
.L_x_853:
        /* <DEDUP_REMOVED lines=18> */
.L_x_856:
[----:B------:R-:W-:Y:S05]  /*4430*/  BSYNC B0 ;  /* 0x0000000000007941 */ /* 0x000fea0003800000 */
.L_x_855:
        /* <DEDUP_REMOVED lines=16> */
.L_x_858:
[----:B------:R-:W-:Y:S05]  /*4540*/  BSYNC B0 ;  /* 0x0000000000007941 */ /* 0x000fea0003800000 */
.L_x_857:
        /* <DEDUP_REMOVED lines=18> */
.L_x_860:
[----:B------:R-:W-:Y:S05]  /*4670*/  BSYNC B0 ;  /* 0x0000000000007941 */ /* 0x000fea0003800000 */
.L_x_859:
        /* <DEDUP_REMOVED lines=18> */
.L_x_862:
[----:B------:R-:W-:Y:S05]  /*47a0*/  BSYNC B0 ;  /* 0x0000000000007941 */ /* 0x000fea0003800000 */
.L_x_861:
        /* <DEDUP_REMOVED lines=18> */
.L_x_864:
[----:B------:R-:W-:Y:S05]  /*48d0*/  BSYNC B0 ;  /* 0x0000000000007941 */ /* 0x000fea0003800000 */
.L_x_863:
        /* <DEDUP_REMOVED lines=18> */
.L_x_866:
[----:B------:R-:W-:Y:S05]  /*4a00*/  BSYNC B0 ;  /* 0x0000000000007941 */ /* 0x000fea0003800000 */
.L_x_865:
        /* <DEDUP_REMOVED lines=18> */
.L_x_868:
[----:B------:R-:W-:Y:S05]  /*4b30*/  BSYNC B0 ;  /* 0x0000000000007941 */ /* 0x000fea0003800000 */
.L_x_867:
        /* <DEDUP_REMOVED lines=18> */
.L_x_870:
[----:B------:R-:W-:Y:S05]  /*4c60*/  BSYNC B0 ;  /* 0x0000000000007941 */ /* 0x000fea0003800000 */
.L_x_869:
        /* <DEDUP_REMOVED lines=18> */
.L_x_872:
[----:B------:R-:W-:Y:S05]  /*4d90*/  BSYNC B0 ;  /* 0x0000000000007941 */ /* 0x000fea0003800000 */
.L_x_871:
[----:B------:R-:W-:Y:S01]  /*4da0*/  SHF.L.U32 R134, R3, 0x1, RZ ;  /* 0x0000000103867819 */ /* 0x000fe200000006ff */
[----:B------:R-:W-:Y:S01]  /*4db0*/  LDSM.16.M88.4 R20, [R230] ;  /* 0x00000000e614783b */ /* 0x000fe20000000200 */
[----:B------:R-:W-:Y:S01]  /*4dc0*/  LEA R4, R231, R230, 0x1 ;  /* 0x000000e6e7047211 */ /* 0x000fe200078e08ff */
[----:B------:R-:W-:Y:S01]  /*4dd0*/  UISETP.GE.AND UP0, UPT, UR6, 0x2, UPT ;  /* 0x000000020600788c */ /* 0x000fe2000bf06270 */
[----:B------:R-:W-:Y:S01]  /*4de0*/  LEA R228, R0, R134, 0x1 ;  /* 0x0000008600e47211 */ /* 0x000fe200078e08ff */
[----:B------:R-:W5:Y:S01]  /*4df0*/  LDSM.16.M88.4 R8, [R134+0x2000] ;  /* 0x002000008608783b */ /* 0x000f620000000200 */
[----:B------:R-:W-:Y:S02]  /*4e00*/  LOP3.LUT P0, RZ, R28, 0x4, RZ, 0xc0, !PT ;  /* 0x000000041cff7812 */ /* 0x000fe4000780c0ff */
[C---:B------:R-:W-:Y:S01]  /*4e10*/  IADD3 R3, R134.reuse, 0x2000, RZ ;  /* 0x0000200086037810 */ /* 0x040fe20007ffe0ff */
[----:B------:R-:W-:Y:S01]  /*4e20*/  LDSM.16.M88.4 R16, [R4] ;  /* 0x000000000410783b */ /* 0x000fe20000000200 */
[----:B------:R-:W-:-:S02]  /*4e30*/  IADD3 R229, R134, 0x2040, RZ ;  /* 0x0000204086e57810 */ /* 0x000fc40007ffe0ff */
[----:B------:R-:W-:Y:S01]  /*4e40*/  LEA R232, R2, R230, 0x1 ;  /* 0x000000e602e87211 */ /* 0x000fe200078e08ff */
[----:B------:R-:W-:Y:S03]  /*4e50*/  LDSM.16.M88.4 R32, [R228+0x2000] ;  /* 0x00200000e420783b */ /* 0x000fe60000000200 */
[----:B------:R-:W-:Y:S01]  /*4e60*/  LEA R233, R231, R232, 0x1 ;  /* 0x000000e8e7e97211 */ /* 0x000fe200078e08ff */
[----:B------:R-:W1:Y:S02]  /*4e70*/  LDSM.16.M88.4 R40, [R134+0x2800] ;  /* 0x002800008628783b */ /* 0x000e640000000200 */
[----:B------:R-:W-:Y:S02]  /*4e80*/  @P0 IADD3 R229, R3, -0x40, RZ ;  /* 0xffffffc003e50810 */ /* 0x000fe40007ffe0ff */
[----:B------:R-:W-:Y:S01]  /*4e90*/  LDSM.16.M88.4 R12, [R232] ;  /* 0x00000000e80c783b */ /* 0x000fe20000000200 */
[----:B------:R-:W-:-:S02]  /*4ea0*/  PLOP3.LUT P0, PT, PT, PT, UP0, 0x80, 0x0 ;  /* 0x000000000000781c */ /* 0x000fc40003f0f008 */
[----:B------:R-:W-:Y:S01]  /*4eb0*/  LEA R227, R0, R229, 0x1 ;  /* 0x000000e500e37211 */ /* 0x000fe200078e08ff */
[----:B------:R-:W-:Y:S01]  /*4ec0*/  LDSM.16.M88.4 R44, [R229] ;  /* 0x00000000e52c783b */ /* 0x000fe20000000200 */
[C---:B------:R-:W-:Y:S02]  /*4ed0*/  IADD3 R241, R229.reuse, 0x4000, RZ ;  /* 0x00004000e5f17810 */ /* 0x040fe40007ffe0ff */
[C---:B------:R-:W-:Y:S01]  /*4ee0*/  IADD3 R240, R229.reuse, 0x4800, RZ ;  /* 0x00004800e5f07810 */ /* 0x040fe20007ffe0ff */
[----:B------:R-:W2:Y:S01]  /*4ef0*/  LDSM.16.M88.4 R56, [R228+0x2800] ;  /* 0x00280000e438783b */ /* 0x000ea20000000200 */
[C---:B------:R-:W-:Y:S02]  /*4f00*/  IADD3 R239, R229.reuse, 0x5000, RZ ;  /* 0x00005000e5ef7810 */ /* 0x040fe40007ffe0ff */
[C---:B------:R-:W-:Y:S01]  /*4f10*/  IADD3 R238, R229.reuse, 0x5800, RZ ;  /* 0x00005800e5ee7810 */ /* 0x040fe20007ffe0ff */
[----:B------:R-:W-:Y:S01]  /*4f20*/  LDSM.16.M88.4 R68, [R227] ;  /* 0x00000000e344783b */ /* 0x000fe20000000200 */
[----:B------:R-:W-:-:S02]  /*4f30*/  IADD3 R237, R229, 0x6000, RZ ;  /* 0x00006000e5ed7810 */ /* 0x000fc40007ffe0ff */
[C---:B------:R-:W-:Y:S01]  /*4f40*/  IADD3 R236, R229.reuse, 0x6800, RZ ;  /* 0x00006800e5ec7810 */ /* 0x040fe20007ffe0ff */
[----:B------:R-:W-:Y:S01]  /*4f50*/  LDSM.16.M88.4 R64, [R229+0x800] ;  /* 0x00080000e540783b */ /* 0x000fe20000000200 */
[C---:B------:R-:W-:Y:S02]  /*4f60*/  IADD3 R235, R229.reuse, 0x7000, RZ ;  /* 0x00007000e5eb7810 */ /* 0x040fe40007ffe0ff */
[----:B------:R-:W-:Y:S01]  /*4f70*/  IADD3 R234, R229, 0x7800, RZ ;  /* 0x00007800e5ea7810 */ /* 0x000fe20007ffe0ff */
[----:B------:R-:W-:Y:S01]  /*4f80*/  LDSM.16.M88.4 R52, [R228+0x3000] ;  /* 0x00300000e434783b */ /* 0x000fe20000000200 */
[C---:B-----5:R-:W-:Y:S03]  /*4f90*/  HMMA.16816.F32 R24, R20.reuse, R8, RZ ;  /* 0x000000081418723c */ /* 0x060fe600000018ff */
[----:B------:R-:W-:Y:S04]  /*4fa0*/  LDSM.16.M88.4 R76, [R227+0x800] ;  /* 0x00080000e34c783b */ /* 0x000fe80000000200 */
[----:B------:R-:W-:Y:S01]  /*4fb0*/  LDSM.16.M88.4 R72, [R134+0x3800] ;  /* 0x003800008648783b */ /* 0x000fe20000000200 */
[C---:B------:R-:W-:Y:S03]  /*4fc0*/  HMMA.16816.F32 R28, R20.reuse, R10, RZ ;  /* 0x0000000a141c723c */ /* 0x040fe600000018ff */
[----:B------:R-:W5:Y:S04]  /*4fd0*/  LDSM.16.M88.4 R8, [R233] ;  /* 0x00000000e908783b */ /* 0x000f680000000200 */
[----:B------:R-:W-:Y:S01]  /*4fe0*/  LDSM.16.M88.4 R80, [R229+0x1000] ;  /* 0x00100000e550783b */ /* 0x000fe20000000200 */
[----:B-1----:R-:W-:Y:S03]  /*4ff0*/  HMMA.16816.F32 R36, R20, R40, RZ ;  /* 0x000000281424723c */ /* 0x002fe600000018ff */
[----:B------:R-:W-:Y:S04]  /*5000*/  LDSM.16.M88.4 R84, [R229+0x2000] ;  /* 0x00200000e554783b */ /* 0x000fe80000000200 */
[----:B------:R-:W0:Y:S01]  /*5010*/  LDGDEPBAR ;  /* 0x00000000000079af */ /* 0x000e220000000000 */
[C---:B------:R-:W-:Y:S03]  /*5020*/  HMMA.16816.F32 R24, R16.reuse, R32, R24 ;  /* 0x000000201018723c */ /* 0x040fe60000001818 */
[----:B------:R1:W-:Y:S05]  /*5030*/  STL [R1], R4 ;  /* 0x0000000401007387 */ /* 0x0003ea0000100800 */
[C---:B------:R-:W-:Y:S01]  /*5040*/  HMMA.16816.F32 R28, R16.reuse, R34, R28 ;  /* 0x00000022101c723c */ /* 0x040fe2000000181c */
[----:B------:R-:W3:Y:S07]  /*5050*/  LDSM.16.M88.4 R32, [R134+0x3000] ;  /* 0x003000008620783b */ /* 0x000eee0000000200 */
[----:B--2---:R-:W-:Y:S08]  /*5060*/  HMMA.16816.F32 R48, R16, R56, R36 ;  /* 0x000000381030723c */ /* 0x004ff00000001824 */
[----:B------:R-:W-:Y:S01]  /*5070*/  HMMA.16816.F32 R24, R12, R44, R24 ;  /* 0x0000002c0c18723c */ /* 0x000fe20000001818 */
[----:B-1----:R-:W-:-:S07]  /*5080*/  IMNMX R4, R88, UR15, PT ;  /* 0x0000000f58047c17 */ /* 0x002fce000b800200 */
[----:B------:R-:W-:Y:S08]  /*5090*/  HMMA.16816.F32 R44, R12, R46, R28 ;  /* 0x0000002e0c2c723c */ /* 0x000ff0000000181c */
[----:B------:R-:W-:Y:S08]  /*50a0*/  HMMA.16816.F32 R28, R20, R42, RZ ;  /* 0x0000002a141c723c */ /* 0x000ff000000018ff */
[----:B-----5:R-:W-:Y:S08]  /*50b0*/  HMMA.16816.F32 R40, R8, R68, R24 ;  /* 0x000000440828723c */ /* 0x020ff00000001818 */
[C---:B---3--:R-:W-:Y:S08]  /*50c0*/  HMMA.16816.F32 R36, R20.reuse, R32, RZ ;  /* 0x000000201424723c */ /* 0x048ff000000018ff */
[----:B------:R-:W-:Y:S08]  /*50d0*/  HMMA.16816.F32 R32, R20, R34, RZ ;  /* 0x000000221420723c */ /* 0x000ff000000018ff */
[----:B------:R-:W-:Y:S01]  /*50e0*/  HMMA.16816.F32 R28, R16, R58, R28 ;  /* 0x0000003a101c723c */ /* 0x000fe2000000181c */
[----:B------:R-:W-:Y:S01]  /*50f0*/  LDSM.16.M88.4 R56, [R134+0x4000] ;  /* 0x004000008638783b */ /* 0x000fe20000000200 */
[----:B------:R-:W-:-:S02]  /*5100*/  FMUL.FTZ R0, R41, c[0x0][0x2ec] ;  /* 0x0000bb0029007a20 */ /* 0x000fc40000410000 */
[----:B------:R-:W-:Y:S02]  /*5110*/  FMUL.FTZ R40, R40, c[0x0][0x2ec] ;  /* 0x0000bb0028287a20 */ /* 0x000fe40000410000 */
[----:B------:R1:W2:Y:S02]  /*5120*/  MUFU.TANH R201, R0 ;  /* 0x0000000000c97308 */ /* 0x0002a40000002400 */
[----:B------:R-:W-:Y:S06]  /*5130*/  HMMA.16816.F32 R24, R12, R64, R48 ;  /* 0x000000400c18723c */ /* 0x000fec0000001830 */
[----:B------:R-:W3:Y:S02]  /*5140*/  MUFU.TANH R202, R40 ;  /* 0x0000002800ca7308 */ /* 0x000ee40000002400 */
[----:B------:R-:W-:Y:S01]  /*5150*/  HMMA.16816.F32 R48, R8, R70, R44 ;  /* 0x000000460830723c */ /* 0x000fe2000000182c */
[----:B-1----:R-:W-:-:S07]  /*5160*/  FMUL.FTZ R0, R42, c[0x0][0x2ec] ;  /* 0x0000bb002a007a20 */ /* 0x002fce0000410000 */
[C---:B------:R-:W-:Y:S01]  /*5170*/  HMMA.16816.F32 R44, R16.reuse, R52, R36 ;  /* 0x00000034102c723c */ /* 0x040fe20000001824 */
[----:B------:R1:W4:Y:S07]  /*5180*/  MUFU.TANH R200, R0 ;  /* 0x0000000000c87308 */ /* 0x00032e0000002400 */
[----:B------:R-:W-:Y:S01]  /*5190*/  HMMA.16816.F32 R68, R16, R54, R32 ;  /* 0x000000361044723c */ /* 0x000fe20000001820 */
[----:B------:R-:W5:Y:S07]  /*51a0*/  LDSM.16.M88.4 R52, [R228+0x3800] ;  /* 0x00380000e434783b */ /* 0x000f6e0000000200 */
[----:B------:R-:W-:Y:S01]  /*51b0*/  HMMA.16816.F32 R36, R12, R66, R28 ;  /* 0x000000420c24723c */ /* 0x000fe2000000181c */
[----:B------:R-:W-:Y:S01]  /*51c0*/  FMUL.FTZ R50, R50, c[0x0][0x2ec] ;  /* 0x0000bb0032327a20 */ /* 0x000fe20000410000 */
[----:B------:R-:W2:Y:S01]  /*51d0*/  LDSM.16.M88.4 R64, [R227+0x1000] ;  /* 0x00100000e340783b */ /* 0x000ea20000000200 */
[----:B-1----:R-:W-:-:S02]  /*51e0*/  FMUL.FTZ R0, R43, c[0x0][0x2ec] ;  /* 0x0000bb002b007a20 */ /* 0x002fc40000410000 */
[----:B------:R-:W-:Y:S01]  /*51f0*/  FMUL.FTZ R51, R51, c[0x0][0x2ec] ;  /* 0x0000bb0033337a20 */ /* 0x000fe20000410000 */
[----:B------:R-:W1:Y:S02]  /*5200*/  MUFU.TANH R192, R50 ;  /* 0x0000003200c07308 */ /* 0x000e640000002400 */
[----:B------:R-:W-:Y:S06]  /*5210*/  HMMA.16816.F32 R24, R8, R76, R24 ;  /* 0x0000004c0818723c */ /* 0x000fec0000001818 */
[----:B------:R1:W1:Y:S02]  /*5220*/  MUFU.TANH R199, R0 ;  /* 0x0000000000c77308 */ /* 0x0002640000002400 */
[C---:B------:R-:W-:Y:S06]  /*5230*/  HMMA.16816.F32 R32, R20.reuse, R72, RZ ;  /* 0x000000481420723c */ /* 0x040fec00000018ff */
[----:B------:R-:W2:Y:S02]  /*5240*/  MUFU.TANH R191, R51 ;  /* 0x0000003300bf7308 */ /* 0x000ea40000002400 */
[----:B------:R-:W-:Y:S01]  /*5250*/  HMMA.16816.F32 R28, R20, R74, RZ ;  /* 0x0000004a141c723c */ /* 0x000fe200000018ff */
[----:B-1----:R-:W-:-:S07]  /*5260*/  FMUL.FTZ R0, R48, c[0x0][0x2ec] ;  /* 0x0000bb0030007a20 */ /* 0x002fce0000410000 */
[----:B------:R-:W-:Y:S01]  /*5270*/  FMUL.FTZ R24, R24, c[0x0][0x2ec] ;  /* 0x0000bb0018187a20 */ /* 0x000fe20000410000 */
[----:B------:R-:W-:Y:S01]  /*5280*/  HMMA.16816.F32 R40, R12, R80, R44 ;  /* 0x000000500c28723c */ /* 0x000fe2000000182c */
[----:B------:R1:W1:Y:S01]  /*5290*/  MUFU.TANH R194, R0 ;  /* 0x0000000000c27308 */ /* 0x0002620000002400 */
[----:B------:R-:W-:-:S06]  /*52a0*/  FMUL.FTZ R26, R26, c[0x0][0x2ec] ;  /* 0x0000bb001a1a7a20 */ /* 0x000fcc0000410000 */
[C---:B-----5:R-:W-:Y:S01]  /*52b0*/  HMMA.16816.F32 R44, R16.reuse, R52, R32 ;  /* 0x00000034102c723c */ /* 0x060fe20000001820 */
[----:B------:R-:W2:Y:S07]  /*52c0*/  MUFU.TANH R190, R24 ;  /* 0x0000001800be7308 */ /* 0x000eae0000002400 */
[----:B------:R-:W-:Y:S01]  /*52d0*/  HMMA.16816.F32 R72, R16, R54, R28 ;  /* 0x000000361048723c */ /* 0x000fe2000000181c */
[----:B-1----:R-:W-:Y:S01]  /*52e0*/  FMUL.FTZ R0, R49, c[0x0][0x2ec] ;  /* 0x0000bb0031007a20 */ /* 0x002fe20000410000 */
[----:B------:R-:W1:Y:S06]  /*52f0*/  MUFU.TANH R188, R26 ;  /* 0x0000001a00bc7308 */ /* 0x000e6c0000002400 */
[----:B------:R-:W-:Y:S01]  /*5300*/  HMMA.16816.F32 R48, R8, R78, R36 ;  /* 0x0000004e0830723c */ /* 0x000fe20000001824 */
[----:B------:R-:W-:Y:S01]  /*5310*/  LDSM.16.M88.4 R36, [R228+0x4000] ;  /* 0x00400000e424783b */ /* 0x000fe20000000200 */
[----:B------:R5:W1:Y:S03]  /*5320*/  MUFU.TANH R193, R0 ;  /* 0x0000000000c17308 */ /* 0x000a660000002400 */
[----:B------:R-:W1:Y:S03]  /*5330*/  LDSM.16.M88.4 R76, [R229+0x1800] ;  /* 0x00180000e54c783b */ /* 0x000e660000000200 */
[----:B------:R-:W-:Y:S01]  /*5340*/  HMMA.16816.F32 R32, R12, R82, R68 ;  /* 0x000000520c20723c */ /* 0x000fe20000001844 */
[----:B------:R-:W-:Y:S04]  /*5350*/  LDSM.16.M88.4 R68, [R227+0x1800] ;  /* 0x00180000e344783b */ /* 0x000fe80000000200 */
[----:B------:R-:W-:Y:S03]  /*5360*/  LDSM.16.M88.4 R80, [R229+0x2800] ;  /* 0x00280000e550783b */ /* 0x000fe60000000200 */
[----:B------:R-:W-:Y:S01]  /*5370*/  HMMA.16816.F32 R28, R20, R56, RZ ;  /* 0x00000038141c723c */ /* 0x000fe200000018ff */
[----:B-----5:R-:W-:-:S04]  /*5380*/  FMUL.FTZ R0, R25, c[0x0][0x2ec] ;  /* 0x0000bb0019007a20 */ /* 0x020fc80000410000 */
[----:B------:R5:W1:Y:S03]  /*5390*/  MUFU.TANH R189, R0 ;  /* 0x0000000000bd7308 */ /* 0x000a660000002400 */
[----:B------:R-:W-:Y:S01]  /*53a0*/  FMUL.FTZ R49, R49, c[0x0][0x2ec] ;  /* 0x0000bb0031317a20 */ /* 0x000fe20000410000 */
[C---:B--2---:R-:W-:Y:S01]  /*53b0*/  HMMA.16816.F32 R40, R8.reuse, R64, R40 ;  /* 0x000000400828723c */ /* 0x044fe20000001828 */
[----:B------:R-:W-:Y:S02]  /*53c0*/  FMUL.FTZ R50, R50, c[0x0][0x2ec] ;  /* 0x0000bb0032327a20 */ /* 0x000fe40000410000 */
[----:B------:R-:W-:Y:S01]  /*53d0*/  FMUL.FTZ R51, R51, c[0x0][0x2ec] ;  /* 0x0000bb0033337a20 */ /* 0x000fe20000410000 */
[----:B------:R-:W2:Y:S04]  /*53e0*/  MUFU.TANH R178, R49 ;  /* 0x0000003100b27308 */ /* 0x000ea80000002400 */
[----:B------:R-:W-:Y:S01]  /*53f0*/  HMMA.16816.F32 R52, R8, R66, R32 ;  /* 0x000000420834723c */ /* 0x000fe20000001820 */
[----:B-----5:R-:W-:-:S03]  /*5400*/  FMUL.FTZ R0, R27, c[0x0][0x2ec] ;  /* 0x0000bb001b007a20 */ /* 0x020fc60000410000 */
[----:B------:R-:W2:Y:S04]  /*5410*/  MUFU.TANH R177, R50 ;  /* 0x0000003200b17308 */ /* 0x000ea80000002400 */
[----:B------:R-:W-:Y:S01]  /*5420*/  HMMA.16816.F32 R24, R20, R58, RZ ;  /* 0x0000003a1418723c */ /* 0x000fe200000018ff */
[----:B------:R-:W5:Y:S03]  /*5430*/  LDSM.16.M88.4 R56, [R134+0x4800] ;  /* 0x004800008638783b */ /* 0x000f660000000200 */
[----:B------:R2:W2:Y:S04]  /*5440*/  MUFU.TANH R187, R0 ;  /* 0x0000000000bb7308 */ /* 0x0004a80000002400 */
[----:B-1----:R-:W-:Y:S01]  /*5450*/  HMMA.16816.F32 R44, R12, R76, R44 ;  /* 0x0000004c0c2c723c */ /* 0x002fe2000000182c */
[----:B------:R-:W-:-:S03]  /*5460*/  FMUL.FTZ R40, R40, c[0x0][0x2ec] ;  /* 0x0000bb0028287a20 */ /* 0x000fc60000410000 */
[----:B------:R1:W1:Y:S04]  /*5470*/  MUFU.TANH R176, R51 ;  /* 0x0000003300b07308 */ /* 0x0002680000002400 */
[----:B------:R-:W-:Y:S02]  /*5480*/  FMUL.FTZ R54, R54, c[0x0][0x2ec] ;  /* 0x0000bb0036367a20 */ /* 0x000fe40000410000 */
[----:B------:R-:W-:Y:S02]  /*5490*/  FMUL.FTZ R55, R55, c[0x0][0x2ec] ;  /* 0x0000bb0037377a20 */ /* 0x000fe40000410000 */
[----:B--2---:R-:W-:Y:S01]  /*54a0*/  FMUL.FTZ R0, R48, c[0x0][0x2ec] ;  /* 0x0000bb0030007a20 */ /* 0x004fe20000410000 */
[----:B------:R-:W2:Y:S03]  /*54b0*/  MUFU.TANH R174, R40 ;  /* 0x0000002800ae7308 */ /* 0x000ea60000002400 */
[C---:B------:R-:W-:Y:S05]  /*54c0*/  HMMA.16816.F32 R64, R16.reuse, R38, R24 ;  /* 0x000000261040723c */ /* 0x040fea0000001818 */
[----:B------:R2:W2:Y:S03]  /*54d0*/  MUFU.TANH R180, R0 ;  /* 0x0000000000b47308 */ /* 0x0004a60000002400 */
[----:B-1----:R-:W-:Y:S01]  /*54e0*/  HMMA.16816.F32 R48, R16, R36, R28 ;  /* 0x000000241030723c */ /* 0x002fe2000000181c */
[----:B------:R-:W1:Y:S04]  /*54f0*/  LDSM.16.M88.4 R36, [R228+0x4800] ;  /* 0x00480000e424783b */ /* 0x000e680000000200 */
[----:B------:R-:W1:Y:S03]  /*5500*/  MUFU.TANH R165, R54 ;  /* 0x0000003600a57308 */ /* 0x000e660000002400 */
[----:B------:R-:W-:Y:S01]  /*5510*/  HMMA.16816.F32 R24, R12, R78, R72 ;  /* 0x0000004e0c18723c */ /* 0x000fe20000001848 */
[----:B------:R-:W-:Y:S01]  /*5520*/  LDSM.16.M88.4 R72, [R227+0x2000] ;  /* 0x00200000e348783b */ /* 0x000fe20000000200 */
[----:B--2---:R-:W-:-:S06]  /*5530*/  FMUL.FTZ R0, R41, c[0x0][0x2ec] ;  /* 0x0000bb0029007a20 */ /* 0x004fcc0000410000 */
[C---:B-----5:R-:W-:Y:S01]  /*5540*/  HMMA.16816.F32 R32, R20.reuse, R56, RZ ;  /* 0x000000381420723c */ /* 0x060fe200000018ff */
[----:B------:R-:W2:Y:S07]  /*5550*/  MUFU.TANH R163, R55 ;  /* 0x0000003700a37308 */ /* 0x000eae0000002400 */
[----:B------:R-:W-:Y:S01]  /*5560*/  HMMA.16816.F32 R28, R20, R58, RZ ;  /* 0x0000003a141c723c */ /* 0x000fe200000018ff */
[----:B------:R-:W5:Y:S01]  /*5570*/  LDSM.16.M88.4 R56, [R134+0x5000] ;  /* 0x005000008638783b */ /* 0x000f620000000200 */
[----:B------:R1:W1:Y:S02]  /*5580*/  MUFU.TANH R173, R0 ;  /* 0x0000000000ad7308 */ /* 0x0002640000002400 */
[----:B-1----:R-:W-:-:S06]  /*5590*/  FMUL.FTZ R0, R42, c[0x0][0x2ec] ;  /* 0x0000bb002a007a20 */ /* 0x002fcc0000410000 */
[----:B------:R1:W1:Y:S11]  /*55a0*/  MUFU.TANH R172, R0 ;  /* 0x0000000000ac7308 */ /* 0x0002760000002400 */
[----:B------:R-:W-:Y:S03]  /*55b0*/  @!UPT UIADD3 URZ, URZ, URZ, URZ ;  /* 0x0000003f3f3ff290 */ /* 0x000fe6000fffe03f */
[----:B------:R-:W-:Y:S01]  /*55c0*/  HMMA.16816.F32 R76, R16, R38, R28 ;  /* 0x00000026104c723c */ /* 0x000fe2000000181c */
[----:B-1----:R-:W-:-:S07]  /*55d0*/  FMUL.FTZ R0, R43, c[0x0][0x2ec] ;  /* 0x0000bb002b007a20 */ /* 0x002fce0000410000 */
[----:B------:R-:W-:Y:S01]  /*55e0*/  HMMA.16816.F32 R40, R8, R68, R44 ;  /* 0x000000440828723c */ /* 0x000fe2000000182c */
[----:B------:R1:W1:Y:S07]  /*55f0*/  MUFU.TANH R171, R0 ;  /* 0x0000000000ab7308 */ /* 0x00026e0000002400 */
[----:B------:R-:W-:Y:S08]  /*5600*/  HMMA.16816.F32 R44, R12, R84, R48 ;  /* 0x000000540c2c723c */ /* 0x000ff00000001830 */
[----:B------:R-:W-:Y:S01]  /*5610*/  HMMA.16816.F32 R48, R16, R36, R32 ;  /* 0x000000241030723c */ /* 0x000fe20000001820 */
[----:B------:R-:W2:Y:S01]  /*5620*/  LDSM.16.M88.4 R36, [R228+0x5000] ;  /* 0x00500000e424783b */ /* 0x000ea20000000200 */
[----:B-1----:R-:W-:-:S04]  /*5630*/  FMUL.FTZ R0, R52, c[0x0][0x2ec] ;  /* 0x0000bb0034007a20 */ /* 0x002fc80000410000 */
[----:B------:R1:W1:Y:S02]  /*5640*/  MUFU.TANH R167, R0 ;  /* 0x0000000000a77308 */ /* 0x0002640000002400 */
[----:B-----5:R-:W-:Y:S01]  /*5650*/  HMMA.16816.F32 R32, R20, R56, RZ ;  /* 0x000000381420723c */ /* 0x020fe200000018ff */
[----:B------:R-:W-:Y:S02]  /*5660*/  FMUL.FTZ R40, R40, c[0x0][0x2ec] ;  /* 0x0000bb0028287a20 */ /* 0x000fe40000410000 */
[----:B------:R-:W-:-:S03]  /*5670*/  FMUL.FTZ R42, R42, c[0x0][0x2ec] ;  /* 0x0000bb002a2a7a20 */ /* 0x000fc60000410000 */
[----:B------:R-:W2:Y:S02]  /*5680*/  MUFU.TANH R162, R40 ;  /* 0x0000002800a27308 */ /* 0x000ea40000002400 */
[----:B------:R-:W-:Y:S01]  /*5690*/  HMMA.16816.F32 R28, R20, R58, RZ ;  /* 0x0000003a141c723c */ /* 0x000fe200000018ff */
[----:B------:R-:W5:Y:S01]  /*56a0*/  LDSM.16.M88.4 R56, [R134+0x5800] ;  /* 0x005800008638783b */ /* 0x000f620000000200 */
[----:B-1----:R-:W-:-:S04]  /*56b0*/  FMUL.FTZ R0, R53, c[0x0][0x2ec] ;  /* 0x0000bb0035007a20 */ /* 0x002fc80000410000 */
[----:B------:R-:W1:Y:S02]  /*56c0*/  MUFU.TANH R90, R42 ;  /* 0x0000002a005a7308 */ /* 0x000e640000002400 */
[----:B------:R-:W-:Y:S01]  /*56d0*/  HMMA.16816.F32 R52, R8, R70, R24 ;  /* 0x000000460834723c */ /* 0x000fe20000001818 */
[----:B------:R-:W-:Y:S05]  /*56e0*/  LDSM.16.M88.4 R68, [R227+0x2800] ;  /* 0x00280000e344783b */ /* 0x000fea0000000200 */
[----:B------:R1:W1:Y:S02]  /*56f0*/  MUFU.TANH R166, R0 ;  /* 0x0000000000a67308 */ /* 0x0002640000002400 */
[----:B------:R-:W-:Y:S01]  /*5700*/  HMMA.16816.F32 R24, R12, R86, R64 ;  /* 0x000000560c18723c */ /* 0x000fe20000001840 */
[----:B------:R-:W-:Y:S07]  /*5710*/  LDSM.16.M88.4 R84, [R229+0x3000] ;  /* 0x00300000e554783b */ /* 0x000fee0000000200 */
[----:B--2---:R-:W-:Y:S01]  /*5720*/  HMMA.16816.F32 R64, R16, R38, R28 ;  /* 0x000000261040723c */ /* 0x004fe2000000181c */
[----:B-1----:R-:W-:-:S07]  /*5730*/  FMUL.FTZ R0, R41, c[0x0][0x2ec] ;  /* 0x0000bb0029007a20 */ /* 0x002fce0000410000 */
[----:B------:R-:W-:Y:S01]  /*5740*/  FMUL.FTZ R53, R53, c[0x0][0x2ec] ;  /* 0x0000bb0035357a20 */ /* 0x000fe20000410000 */
[----:B------:R1:W2:Y:S01]  /*5750*/  MUFU.TANH R161, R0 ;  /* 0x0000000000a17308 */ /* 0x0002a20000002400 */
[----:B------:R-:W-:Y:S02]  /*5760*/  FMUL.FTZ R54, R54, c[0x0][0x2ec] ;  /* 0x0000bb0036367a20 */ /* 0x000fe40000410000 */
[----:B------:R-:W-:Y:S01]  /*5770*/  FMUL.FTZ R55, R55, c[0x0][0x2ec] ;  /* 0x0000bb0037377a20 */ /* 0x000fe20000410000 */
[----:B-----5:R-:W-:Y:S04]  /*5780*/  HMMA.16816.F32 R28, R20, R58, RZ ;  /* 0x0000003a141c723c */ /* 0x020fe800000018ff */
[----:B------:R-:W2:Y:S01]  /*5790*/  MUFU.TANH R156, R53 ;  /* 0x00000035009c7308 */ /* 0x000ea20000002400 */
[----:B-1----:R-:W-:-:S07]  /*57a0*/  FMUL.FTZ R0, R43, c[0x0][0x2ec] ;  /* 0x0000bb002b007a20 */ /* 0x002fce0000410000 */
[----:B------:R-:W1:Y:S01]  /*57b0*/  MUFU.TANH R91, R54 ;  /* 0x00000036005b7308 */ /* 0x000e620000002400 */
[----:B------:R-:W-:Y:S07]  /*57c0*/  HMMA.16816.F32 R40, R8, R72, R44 ;  /* 0x000000480828723c */ /* 0x000fee000000182c */
[----:B------:R5:W1:Y:S01]  /*57d0*/  MUFU.TANH R159, R0 ;  /* 0x00000000009f7308 */ /* 0x000a620000002400 */
[----:B------:R-:W-:Y:S07]  /*57e0*/  HMMA.16816.F32 R44, R12, R80, R48 ;  /* 0x000000500c2c723c */ /* 0x000fee0000001830 */
[----:B------:R1:W1:Y:S01]  /*57f0*/  MUFU.TANH R155, R55 ;  /* 0x00000037009b7308 */ /* 0x0002620000002400 */
[----:B------:R-:W-:Y:S01]  /*5800*/  HMMA.16816.F32 R48, R16, R36, R32 ;  /* 0x000000241030723c */ /* 0x000fe20000001820 */
[----:B------:R-:W2:Y:S01]  /*5810*/  LDSM.16.M88.4 R36, [R228+0x5800] ;  /* 0x00580000e424783b */ /* 0x000ea20000000200 */
[----:B-----5:R-:W-:-:S06]  /*5820*/  FMUL.FTZ R0, R52, c[0x0][0x2ec] ;  /* 0x0000bb0034007a20 */ /* 0x020fcc0000410000 */
[----:B------:R-:W-:Y:S01]  /*5830*/  HMMA.16816.F32 R32, R20, R56, RZ ;  /* 0x000000381420723c */ /* 0x000fe200000018ff */
[----:B------:R-:W5:Y:S01]  /*5840*/  LDSM.16.M88.4 R56, [R134+0x6000] ;  /* 0x006000008638783b */ /* 0x000f620000000200 */
[----:B------:R-:W-:Y:S01]  /*5850*/  FMUL.FTZ R40, R40, c[0x0][0x2ec] ;  /* 0x0000bb0028287a20 */ /* 0x000fe20000410000 */
[----:B------:R3:W2:Y:S05]  /*5860*/  MUFU.TANH R89, R0 ;  /* 0x0000000000597308 */ /* 0x0006aa0000002400 */
[----:B-1----:R-:W-:Y:S01]  /*5870*/  HMMA.16816.F32 R52, R8, R74, R24 ;  /* 0x0000004a0834723c */ /* 0x002fe20000001818 */
[----:B------:R-:W-:Y:S02]  /*5880*/  LDSM.16.M88.4 R72, [R227+0x3000] ;  /* 0x00300000e348783b */ /* 0x000fe40000000200 */
[----:B------:R-:W1:Y:S05]  /*5890*/  MUFU.TANH R100, R40 ;  /* 0x0000002800647308 */ /* 0x000e6a0000002400 */
[----:B------:R-:W-:Y:S01]  /*58a0*/  HMMA.16816.F32 R24, R12, R82, R76 ;  /* 0x000000520c18723c */ /* 0x000fe2000000184c */
[----:B------:R-:W-:Y:S01]  /*58b0*/  LDSM.16.M88.4 R80, [R229+0x3800] ;  /* 0x00380000e550783b */ /* 0x000fe20000000200 */
[----:B---3--:R-:W-:-:S04]  /*58c0*/  FMUL.FTZ R0, R41, c[0x0][0x2ec] ;  /* 0x0000bb0029007a20 */ /* 0x008fc80000410000 */
[----:B------:R3:W1:Y:S10]  /*58d0*/  MUFU.TANH R102, R0 ;  /* 0x0000000000667308 */ /* 0x0006740000002400 */
[----:B------:R-:W-:Y:S01]  /*58e0*/  FMUL.FTZ R54, R54, c[0x0][0x2ec] ;  /* 0x0000bb0036367a20 */ /* 0x000fe20000410000 */
[----:B--2---:R-:W-:Y:S01]  /*58f0*/  HMMA.16816.F32 R76, R16, R38, R28 ;  /* 0x00000026104c723c */ /* 0x004fe2000000181c */
[----:B------:R-:W-:-:S02]  /*5900*/  FMUL.FTZ R55, R55, c[0x0][0x2ec] ;  /* 0x0000bb0037377a20 */ /* 0x000fc40000410000 */
[----:B------:R-:W2:Y:S01]  /*5910*/  MUFU.TANH R98, R54 ;  /* 0x0000003600627308 */ /* 0x000ea20000002400 */
[----:B---3--:R-:W-:-:S04]  /*5920*/  FMUL.FTZ R0, R42, c[0x0][0x2ec] ;  /* 0x0000bb002a007a20 */ /* 0x008fc80000410000 */
[----:B-----5:R-:W-:Y:S03]  /*5930*/  HMMA.16816.F32 R28, R20, R58, RZ ;  /* 0x0000003a141c723c */ /* 0x020fe600000018ff */
[----:B------:R3:W1:Y:S08]  /*5940*/  MUFU.TANH R92, R0 ;  /* 0x00000000005c7308 */ /* 0x0006700000002400 */
[----:B------:R-:W1:Y:S01]  /*5950*/  MUFU.TANH R99, R55 ;  /* 0x0000003700637308 */ /* 0x000e620000002400 */
[----:B---3--:R-:W-:-:S02]  /*5960*/  FMUL.FTZ R0, R43, c[0x0][0x2ec] ;  /* 0x0000bb002b007a20 */ /* 0x008fc40000410000 */
[----:B------:R-:W-:Y:S05]  /*5970*/  HMMA.16816.F32 R40, R8, R68, R44 ;  /* 0x000000440828723c */ /* 0x000fea000000182c */
[----:B------:R3:W1:Y:S03]  /*5980*/  MUFU.TANH R93, R0 ;  /* 0x00000000005d7308 */ /* 0x0006660000002400 */
[----:B------:R-:W-:Y:S08]  /*5990*/  HMMA.16816.F32 R44, R12, R84, R48 ;  /* 0x000000540c2c723c */ /* 0x000ff00000001830 */
[----:B------:R-:W-:Y:S01]  /*59a0*/  HMMA.16816.F32 R48, R16, R36, R32 ;  /* 0x000000241030723c */ /* 0x000fe20000001820 */
[----:B------:R-:W5:Y:S01]  /*59b0*/  LDSM.16.M88.4 R36, [R228+0x6000] ;  /* 0x00600000e424783b */ /* 0x000f620000000200 */
[----:B---3--:R-:W-:-:S04]  /*59c0*/  FMUL.FTZ R0, R52, c[0x0][0x2ec] ;  /* 0x0000bb0034007a20 */ /* 0x008fc80000410000 */
[----:B------:R3:W1:Y:S02]  /*59d0*/  MUFU.TANH R101, R0 ;  /* 0x0000000000657308 */ /* 0x0006640000002400 */
[----:B------:R-:W-:Y:S01]  /*59e0*/  HMMA.16816.F32 R32, R20, R56, RZ ;  /* 0x000000381420723c */ /* 0x000fe200000018ff */
[----:B------:R-:W1:Y:S01]  /*59f0*/  LDSM.16.M88.4 R56, [R134+0x6800] ;  /* 0x006800008638783b */ /* 0x000e620000000200 */
[----:B------:R-:W-:Y:S02]  /*5a00*/  FMUL.FTZ R40, R40, c[0x0][0x2ec] ;  /* 0x0000bb0028287a20 */ /* 0x000fe40000410000 */
[----:B------:R-:W-:Y:S02]  /*5a10*/  FMUL.FTZ R42, R42, c[0x0][0x2ec] ;  /* 0x0000bb002a2a7a20 */ /* 0x000fe40000410000 */
[----:B------:R-:W1:Y:S01]  /*5a20*/  MUFU.TANH R108, R40 ;  /* 0x00000028006c7308 */ /* 0x000e620000002400 */
[----:B---3--:R-:W-:-:S07]  /*5a30*/  FMUL.FTZ R0, R53, c[0x0][0x2ec] ;  /* 0x0000bb0035007a20 */ /* 0x008fce0000410000 */
[----:B------:R-:W3:Y:S01]  /*5a40*/  MUFU.TANH R104, R42 ;  /* 0x0000002a00687308 */ /* 0x000ee20000002400 */
[----:B------:R-:W-:Y:S01]  /*5a50*/  HMMA.16816.F32 R52, R8, R70, R24 ;  /* 0x000000460834723c */ /* 0x000fe20000001818 */
[----:B------:R-:W-:Y:S06]  /*5a60*/  LDSM.16.M88.4 R68, [R227+0x3800] ;  /* 0x00380000e344783b */ /* 0x000fec0000000200 */
[----:B------:R2:W1:Y:S01]  /*5a70*/  MUFU.TANH R103, R0 ;  /* 0x0000000000677308 */ /* 0x0004620000002400 */
[----:B------:R-:W-:Y:S01]  /*5a80*/  HMMA.16816.F32 R24, R12, R86, R64 ;  /* 0x000000560c18723c */ /* 0x000fe20000001840 */
[----:B------:R-:W-:Y:S07]  /*5a90*/  LDSM.16.M88.4 R84, [R229+0x4000] ;  /* 0x00400000e554783b */ /* 0x000fee0000000200 */
[----:B-----5:R-:W-:Y:S01]  /*5aa0*/  HMMA.16816.F32 R64, R16, R38, R28 ;  /* 0x000000261040723c */ /* 0x020fe2000000181c */
[----:B--2---:R-:W-:-:S07]  /*5ab0*/  FMUL.FTZ R0, R41, c[0x0][0x2ec] ;  /* 0x0000bb0029007a20 */ /* 0x004fce0000410000 */
[----:B-1----:R-:W-:Y:S01]  /*5ac0*/  HMMA.16816.F32 R28, R20, R58, RZ ;  /* 0x0000003a141c723c */ /* 0x002fe200000018ff */
[----:B------:R-:W-:Y:S01]  /*5ad0*/  FMUL.FTZ R53, R53, c[0x0][0x2ec] ;  /* 0x0000bb0035357a20 */ /* 0x000fe20000410000 */
[----:B------:R1:W2:Y:S01]  /*5ae0*/  MUFU.TANH R110, R0 ;  /* 0x00000000006e7308 */ /* 0x0002a20000002400 */
[----:B------:R-:W-:Y:S02]  /*5af0*/  FMUL.FTZ R54, R54, c[0x0][0x2ec] ;  /* 0x0000bb0036367a20 */ /* 0x000fe40000410000 */
[----:B------:R-:W-:-:S05]  /*5b00*/  FMUL.FTZ R55, R55, c[0x0][0x2ec] ;  /* 0x0000bb0037377a20 */ /* 0x000fca0000410000 */
        /* <DEDUP_REMOVED lines=44> */
[----:B------:R-:W-:Y:S07]  /*5dd0*/  HMMA.16816.F32 R52, R8, R70, R24 ;  /* 0x000000460834723c */ /* 0x000fee0000001818 */
[----:B------:R2:W1:Y:S01]  /*5de0*/  MUFU.TANH R119, R0 ;  /* 0x0000000000777308 */ /* 0x0004620000002400 */
[----:B------:R-:W-:Y:S01]  /*5df0*/  HMMA.16816.F32 R24, R12, R86, R64 ;  /* 0x000000560c18723c */ /* 0x000fe20000001840 */
[----:B------:R-:W3:Y:S04]  /*5e00*/  LDSM.16.M88.4 R64, [R227+0x4800] ;  /* 0x00480000e340783b */ /* 0x000ee80000000200 */
[----:B------:R-:W3:Y:S03]  /*5e10*/  LDSM.16.M88.4 R84, [R229+0x5000] ;  /* 0x00500000e554783b */ /* 0x000ee60000000200 */
[----:B-----5:R-:W-:Y:S01]  /*5e20*/  HMMA.16816.F32 R68, R16, R38, R28 ;  /* 0x000000261044723c */ /* 0x020fe2000000181c */
[----:B--2---:R-:W-:-:S07]  /*5e30*/  FMUL.FTZ R0, R41, c[0x0][0x2ec] ;  /* 0x0000bb0029007a20 */ /* 0x004fce0000410000 */
[----:B------:R-:W-:Y:S01]  /*5e40*/  FMUL.FTZ R53, R53, c[0x0][0x2ec] ;  /* 0x0000bb0035357a20 */ /* 0x000fe20000410000 */
[----:B-1----:R-:W-:Y:S01]  /*5e50*/  HMMA.16816.F32 R28, R20, R58, RZ ;  /* 0x0000003a141c723c */ /* 0x002fe200000018ff */
        /* <DEDUP_REMOVED lines=18> */
[----:B------:R-:W1:Y:S02]  /*5f80*/  LDSM.16.M88.4 R72, [R227+0x5000] ;  /* 0x00500000e348783b */ /* 0x000e640000000200 */
[----:B------:R-:W1:Y:S05]  /*5f90*/  MUFU.TANH R132, R40 ;  /* 0x0000002800847308 */ /* 0x000e6a0000002400 */
[----:B------:R-:W-:Y:S01]  /*5fa0*/  HMMA.16816.F32 R24, R12, R82, R76 ;  /* 0x000000520c18723c */ /* 0x000fe2000000184c */
[----:B------:R-:W1:Y:S01]  /*5fb0*/  LDSM.16.M88.4 R80, [R229+0x5800] ;  /* 0x00580000e550783b */ /* 0x000e620000000200 */
[----:B---3--:R-:W-:-:S04]  /*5fc0*/  FMUL.FTZ R0, R41, c[0x0][0x2ec] ;  /* 0x0000bb0029007a20 */ /* 0x008fc80000410000 */
[----:B------:R3:W1:Y:S10]  /*5fd0*/  MUFU.TANH R157, R0 ;  /* 0x00000000009d7308 */ /* 0x0006740000002400 */
[----:B------:R-:W-:-:S02]  /*5fe0*/  FMUL.FTZ R54, R54, c[0x0][0x2ec] ;  /* 0x0000bb0036367a20 */ /* 0x000fc40000410000 */
[----:B------:R-:W-:Y:S02]  /*5ff0*/  FMUL.FTZ R55, R55, c[0x0][0x2ec] ;  /* 0x0000bb0037377a20 */ /* 0x000fe40000410000 */
[----:B------:R-:W1:Y:S01]  /*6000*/  MUFU.TANH R130, R54 ;  /* 0x0000003600827308 */ /* 0x000e620000002400 */
[----:B---3--:R-:W-:-:S07]  /*6010*/  FMUL.FTZ R0, R42, c[0x0][0x2ec] ;  /* 0x0000bb002a007a20 */ /* 0x008fce0000410000 */
[----:B------:R3:W1:Y:S08]  /*6020*/  MUFU.TANH R128, R0 ;  /* 0x0000000000807308 */ /* 0x0006700000002400 */
[----:B------:R-:W1:Y:S01]  /*6030*/  MUFU.TANH R131, R55 ;  /* 0x0000003700837308 */ /* 0x000e620000002400 */
[----:B---3--:R-:W-:Y:S02]  /*6040*/  FMUL.FTZ R0, R43, c[0x0][0x2ec] ;  /* 0x0000bb002b007a20 */ /* 0x008fe40000410000 */
[----:B------:R-:W-:Y:S05]  /*6050*/  HMMA.16816.F32 R40, R8, R64, R44 ;  /* 0x000000400828723c */ /* 0x000fea000000182c */
[----:B------:R3:W1:Y:S03]  /*6060*/  MUFU.TANH R129, R0 ;  /* 0x0000000000817308 */ /* 0x0006660000002400 */
[----:B------:R-:W-:Y:S08]  /*6070*/  HMMA.16816.F32 R44, R12, R84, R48 ;  /* 0x000000540c2c723c */ /* 0x000ff00000001830 */
[----:B--2---:R-:W-:Y:S01]  /*6080*/  HMMA.16816.F32 R48, R16, R36, R32 ;  /* 0x000000241030723c */ /* 0x004fe20000001820 */
[----:B---3--:R-:W-:-:S04]  /*6090*/  FMUL.FTZ R0, R52, c[0x0][0x2ec] ;  /* 0x0000bb0034007a20 */ /* 0x008fc80000410000 */
[----:B------:R2:W3:Y:S03]  /*60a0*/  MUFU.TANH R158, R0 ;  /* 0x00000000009e7308 */ /* 0x0004e60000002400 */
[----:B-----5:R-:W-:Y:S01]  /*60b0*/  HMMA.16816.F32 R32, R20, R56, RZ ;  /* 0x000000381420723c */ /* 0x020fe200000018ff */
[----:B------:R-:W-:Y:S02]  /*60c0*/  FMUL.FTZ R40, R40, c[0x0][0x2ec] ;  /* 0x0000bb0028287a20 */ /* 0x000fe40000410000 */
[----:B------:R-:W-:Y:S02]  /*60d0*/  FMUL.FTZ R42, R42, c[0x0][0x2ec] ;  /* 0x0000bb002a2a7a20 */ /* 0x000fe40000410000 */
[----:B------:R-:W1:Y:S01]  /*60e0*/  MUFU.TANH R175, R40 ;  /* 0x0000002800af7308 */ /* 0x000e620000002400 */
[----:B--2---:R-:W-:-:S07]  /*60f0*/  FMUL.FTZ R0, R53, c[0x0][0x2ec] ;  /* 0x0000bb0035007a20 */ /* 0x004fce0000410000 */
[----:B------:R-:W2:Y:S01]  /*6100*/  MUFU.TANH R164, R42 ;  /* 0x0000002a00a47308 */ /* 0x000ea20000002400 */
[----:B------:R-:W-:Y:S07]  /*6110*/  HMMA.16816.F32 R52, R8, R66, R24 ;  /* 0x000000420834723c */ /* 0x000fee0000001818 */
[----:B------:R5:W1:Y:S01]  /*6120*/  MUFU.TANH R160, R0 ;  /* 0x0000000000a07308 */ /* 0x000a620000002400 */
[----:B------:R-:W-:Y:S01]  /*6130*/  HMMA.16816.F32 R64, R16, R38, R28 ;  /* 0x000000261040723c */ /* 0x000fe2000000181c */
[----:B------:R-:W2:Y:S07]  /*6140*/  LDSM.16.M88.4 R36, [R228+0x8000] ;  /* 0x00800000e424783b */ /* 0x000eae0000000200 */
[----:B------:R-:W-:Y:S01]  /*6150*/  HMMA.16816.F32 R24, R12, R86, R68 ;  /* 0x000000560c18723c */ /* 0x000fe20000001844 */
[----:B------:R-:W-:Y:S04]  /*6160*/  LDSM.16.M88.4 R68, [R227+0x5800] ;  /* 0x00580000e344783b */ /* 0x000fe80000000200 */
[----:B------:R-:W-:Y:S01]  /*6170*/  LDSM.16.M88.4 R84, [R229+0x6000] ;  /* 0x00600000e554783b */ /* 0x000fe20000000200 */
[----:B-----5:R-:W-:-:S02]  /*6180*/  FMUL.FTZ R0, R41, c[0x0][0x2ec] ;  /* 0x0000bb0029007a20 */ /* 0x020fc40000410000 */
[----:B------:R-:W-:Y:S01]  /*6190*/  HMMA.16816.F32 R28, R20, R58, RZ ;  /* 0x0000003a141c723c */ /* 0x000fe200000018ff */
[----:B------:R-:W5:Y:S01]  /*61a0*/  LDSM.16.M88.4 R56, [R134+0x8800] ;  /* 0x008800008638783b */ /* 0x000f620000000200 */
[----:B------:R-:W-:Y:S01]  /*61b0*/  FMUL.FTZ R53, R53, c[0x0][0x2ec] ;  /* 0x0000bb0035357a20 */ /* 0x000fe20000410000 */
[----:B------:R1:W1:Y:S01]  /*61c0*/  MUFU.TANH R182, R0 ;  /* 0x0000000000b67308 */ /* 0x0002620000002400 */
        /* <DEDUP_REMOVED lines=8> */
[----:B------:R3:W3:Y:S01]  /*6250*/  MUFU.TANH R170, R55 ;  /* 0x0000003700aa7308 */ /* 0x0006e20000002400 */
[----:B--2---:R-:W-:Y:S01]  /*6260*/  HMMA.16816.F32 R48, R16, R36, R32 ;  /* 0x000000241030723c */ /* 0x004fe20000001820 */
[----:B-1----:R-:W-:-:S07]  /*6270*/  FMUL.FTZ R0, R52, c[0x0][0x2ec] ;  /* 0x0000bb0034007a20 */ /* 0x002fce0000410000 */
[----:B------:R-:W-:Y:S01]  /*6280*/  HMMA.16816.F32 R76, R16, R38, R28 ;  /* 0x00000026104c723c */ /* 0x000fe2000000181c */
[----:B------:R-:W1:Y:S01]  /*6290*/  LDSM.16.M88.4 R36, [R228+0x8800] ;  /* 0x00880000e424783b */ /* 0x000e620000000200 */
[----:B------:R-:W-:Y:S01]  /*62a0*/  FMUL.FTZ R40, R40, c[0x0][0x2ec] ;  /* 0x0000bb0028287a20 */ /* 0x000fe20000410000 */
[----:B------:R2:W1:Y:S05]  /*62b0*/  MUFU.TANH R179, R0 ;  /* 0x0000000000b37308 */ /* 0x00046a0000002400 */
[----:B---3--:R-:W-:Y:S01]  /*62c0*/  HMMA.16816.F32 R52, R8, R74, R24 ;  /* 0x0000004a0834723c */ /* 0x008fe20000001818 */
[----:B------:R-:W-:Y:S02]  /*62d0*/  LDSM.16.M88.4 R72, [R229+0x6800] ;  /* 0x00680000e548783b */ /* 0x000fe40000000200 */
[----:B------:R-:W3:Y:S05]  /*62e0*/  MUFU.TANH R196, R40 ;  /* 0x0000002800c47308 */ /* 0x000eea0000002400 */
[----:B------:R-:W-:Y:S01]  /*62f0*/  HMMA.16816.F32 R24, R12, R82, R64 ;  /* 0x000000520c18723c */ /* 0x000fe20000001840 */
[----:B------:R-:W1:Y:S01]  /*6300*/  LDSM.16.M88.4 R64, [R134+0x9000] ;  /* 0x009000008640783b */ /* 0x000e620000000200 */
[----:B--2---:R-:W-:-:S03]  /*6310*/  FMUL.FTZ R0, R41, c[0x0][0x2ec] ;  /* 0x0000bb0029007a20 */ /* 0x004fc60000410000 */
[----:B------:R-:W2:Y:S01]  /*6320*/  LDSM.16.M88.4 R80, [R227+0x6000] ;  /* 0x00600000e350783b */ /* 0x000ea20000000200 */
[----:B------:R3:W1:Y:S02]  /*6330*/  MUFU.TANH R198, R0 ;  /* 0x0000000000c67308 */ /* 0x0006640000002400 */
[C---:B-----5:R-:W-:Y:S08]  /*6340*/  HMMA.16816.F32 R32, R20.reuse, R56, RZ ;  /* 0x000000381420723c */ /* 0x060ff000000018ff */
[----:B------:R-:W-:Y:S01]  /*6350*/  HMMA.16816.F32 R28, R20, R58, RZ ;  /* 0x0000003a141c723c */ /* 0x000fe200000018ff */
[----:B------:R-:W-:-:S02]  /*6360*/  FMUL.FTZ R54, R54, c[0x0][0x2ec] ;  /* 0x0000bb0036367a20 */ /* 0x000fc40000410000 */
[----:B------:R-:W-:Y:S02]  /*6370*/  FMUL.FTZ R55, R55, c[0x0][0x2ec] ;  /* 0x0000bb0037377a20 */ /* 0x000fe40000410000 */
[----:B------:R-:W1:Y:S01]  /*6380*/  MUFU.TANH R185, R54 ;  /* 0x0000003600b97308 */ /* 0x000e620000002400 */
[----:B---3--:R-:W-:Y:S02]  /*6390*/  FMUL.FTZ R0, R42, c[0x0][0x2ec] ;  /* 0x0000bb002a007a20 */ /* 0x008fe40000410000 */
[----:B------:R-:W-:Y:S05]  /*63a0*/  HMMA.16816.F32 R56, R8, R70, R24 ;  /* 0x000000460838723c */ /* 0x000fea0000001818 */
[----:B------:R3:W1:Y:S03]  /*63b0*/  MUFU.TANH R183, R0 ;  /* 0x0000000000b77308 */ /* 0x0006660000002400 */
[----:B------:R-:W-:Y:S01]  /*63c0*/  HMMA.16816.F32 R24, R12, R86, R76 ;  /* 0x000000560c18723c */ /* 0x000fe2000000184c */
[----:B------:R-:W-:Y:S04]  /*63d0*/  LDSM.16.M88.4 R76, [R134+0x9800] ;  /* 0x00980000864c783b */ /* 0x000fe80000000200 */
[----:B------:R-:W1:Y:S01]  /*63e0*/  MUFU.TANH R186, R55 ;  /* 0x0000003700ba7308 */ /* 0x000e620000002400 */
[----:B---3--:R-:W-:-:S02]  /*63f0*/  FMUL.FTZ R0, R43, c[0x0][0x2ec] ;  /* 0x0000bb002b007a20 */ /* 0x008fc40000410000 */
[----:B------:R-:W-:Y:S08]  /*6400*/  HMMA.16816.F32 R40, R8, R68, R44 ;  /* 0x000000440828723c */ /* 0x000ff0000000182c */
[----:B------:R-:W-:Y:S01]  /*6410*/  FMUL.FTZ R56, R56, c[0x0][0x2ec] ;  /* 0x0000bb0038387a20 */ /* 0x000fe20000410000 */
[----:B------:R3:W2:Y:S01]  /*6420*/  MUFU.TANH R184, R0 ;  /* 0x0000000000b87308 */ /* 0x0006a20000002400 */
[----:B------:R-:W-:-:S02]  /*6430*/  FMUL.FTZ R57, R57, c[0x0][0x2ec] ;  /* 0x0000bb0039397a20 */ /* 0x000fc40000410000 */
[----:B------:R-:W-:Y:S02]  /*6440*/  FMUL.FTZ R58, R58, c[0x0][0x2ec] ;  /* 0x0000bb003a3a7a20 */ /* 0x000fe40000410000 */
[----:B------:R-:W-:Y:S01]  /*6450*/  FMUL.FTZ R59, R59, c[0x0][0x2ec] ;  /* 0x0000bb003b3b7a20 */ /* 0x000fe20000410000 */
[----:B------:R-:W-:Y:S01]  /*6460*/  HMMA.16816.F32 R44, R12, R84, R48 ;  /* 0x000000540c2c723c */ /* 0x000fe20000001830 */
[----:B------:R-:W-:Y:S01]  /*6470*/  LDSM.16.M88.4 R84, [R227+0x6800] ;  /* 0x00680000e354783b */ /* 0x000fe20000000200 */
[----:B------:R-:W2:Y:S06]  /*6480*/  MUFU.TANH R149, R56 ;  /* 0x0000003800957308 */ /* 0x000eac0000002400 */
[----:B-1----:R-:W-:Y:S01]  /*6490*/  HMMA.16816.F32 R48, R16, R36, R32 ;  /* 0x000000241030723c */ /* 0x002fe20000001820 */
[----:B---3--:R-:W-:Y:S01]  /*64a0*/  FMUL.FTZ R0, R52, c[0x0][0x2ec] ;  /* 0x0000bb0034007a20 */ /* 0x008fe20000410000 */
[----:B------:R-:W1:Y:S06]  /*64b0*/  MUFU.TANH R150, R57 ;  /* 0x0000003900967308 */ /* 0x000e6c0000002400 */
[----:B------:R-:W-:Y:S01]  /*64c0*/  HMMA.16816.F32 R32, R20, R64, RZ ;  /* 0x000000401420723c */ /* 0x000fe200000018ff */
[----:B------:R-:W-:Y:S01]  /*64d0*/  FMUL.FTZ R40, R40, c[0x0][0x2ec] ;  /* 0x0000bb0028287a20 */ /* 0x000fe20000410000 */
[----:B------:R3:W1:Y:S01]  /*64e0*/  MUFU.TANH R195, R0 ;  /* 0x0000000000c37308 */ /* 0x0006620000002400 */
[----:B------:R-:W-:-:S02]  /*64f0*/  FMUL.FTZ R41, R41, c[0x0][0x2ec] ;  /* 0x0000bb0029297a20 */ /* 0x000fc40000410000 */
[----:B------:R-:W-:-:S03]  /*6500*/  FMUL.FTZ R42, R42, c[0x0][0x2ec] ;  /* 0x0000bb002a2a7a20 */ /* 0x000fc60000410000 */
[----:B------:R-:W-:Y:S01]  /*6510*/  HMMA.16816.F32 R68, R16, R38, R28 ;  /* 0x000000261044723c */ /* 0x000fe2000000181c */
[----:B------:R-:W-:Y:S01]  /*6520*/  FMUL.FTZ R43, R43, c[0x0][0x2ec] ;  /* 0x0000bb002b2b7a20 */ /* 0x000fe20000410000 */
[----:B------:R-:W1:Y:S06]  /*6530*/  MUFU.TANH R148, R58 ;  /* 0x0000003a00947308 */ /* 0x000e6c0000002400 */
[----:B------:R-:W-:Y:S01]  /*6540*/  HMMA.16816.F32 R28, R20, R66, RZ ;  /* 0x00000042141c723c */ /* 0x000fe200000018ff */
[----:B------:R-:W-:Y:S01]  /*6550*/  LDSM.16.M88.4 R64, [R228+0x9800] ;  /* 0x00980000e440783b */ /* 0x000fe20000000200 */
[----:B---3--:R-:W-:Y:S01]  /*6560*/  FMUL.FTZ R0, R53, c[0x0][0x2ec] ;  /* 0x0000bb0035007a20 */ /* 0x008fe20000410000 */
[----:B------:R3:W1:Y:S02]  /*6570*/  MUFU.TANH R147, R59 ;  /* 0x0000003b00937308 */ /* 0x0006640000002400 */
[----:B------:R-:W5:Y:S03]  /*6580*/  LDSM.16.M88.4 R52, [R228+0x9000] ;  /* 0x00900000e434783b */ /* 0x000f660000000200 */
[----:B--2---:R-:W-:Y:S03]  /*6590*/  HMMA.16816.F32 R36, R8, R80, R44 ;  /* 0x000000500824723c */ /* 0x004fe6000000182c */
[----:B------:R-:W2:Y:S05]  /*65a0*/  MUFU.TANH R154, R40 ;  /* 0x00000028009a7308 */ /* 0x000eaa0000002400 */
[----:B------:R-:W-:Y:S01]  /*65b0*/  HMMA.16816.F32 R44, R12, R72, R48 ;  /* 0x000000480c2c723c */ /* 0x000fe20000001830 */
[----:B---3--:R-:W3:Y:S02]  /*65c0*/  LDSM.16.M88.4 R56, [R229+0x7000] ;  /* 0x00700000e538783b */ /* 0x008ee40000000200 */
[----:B------:R-:W1:Y:S05]  /*65d0*/  MUFU.TANH R153, R41 ;  /* 0x0000002900997308 */ /* 0x000e6a0000002400 */
[----:B------:R-:W-:Y:S03]  /*65e0*/  HMMA.16816.F32 R48, R8, R82, R24 ;  /* 0x000000520830723c */ /* 0x000fe60000001818 */
[----:B------:R-:W1:Y:S05]  /*65f0*/  MUFU.TANH R152, R42 ;  /* 0x0000002a00987308 */ /* 0x000e6a0000002400 */
[----:B------:R-:W-:Y:S01]  /*6600*/  HMMA.16816.F32 R24, R12, R74, R68 ;  /* 0x0000004a0c18723c */ /* 0x000fe20000001844 */
[----:B------:R-:W-:Y:S01]  /*6610*/  LDSM.16.M88.4 R68, [R227+0x7000] ;  /* 0x00700000e344783b */ /* 0x000fe20000000200 */
[----:B------:R-:W-:-:S02]  /*6620*/  FMUL.FTZ R36, R36, c[0x0][0x2ec] ;  /* 0x0000bb0024247a20 */ /* 0x000fc40000410000 */
[----:B------:R-:W-:Y:S01]  /*6630*/  FMUL.FTZ R37, R37, c[0x0][0x2ec] ;  /* 0x0000bb0025257a20 */ /* 0x000fe20000410000 */
[----:B------:R5:W1:Y:S01]  /*6640*/  MUFU.TANH R151, R43 ;  /* 0x0000002b00977308 */ /* 0x000a620000002400 */
[----:B------:R-:W-:Y:S02]  /*6650*/  FMUL.FTZ R38, R38, c[0x0][0x2ec] ;  /* 0x0000bb0026267a20 */ /* 0x000fe40000410000 */
[----:B------:R-:W-:-:S05]  /*6660*/  FMUL.FTZ R39, R39, c[0x0][0x2ec] ;  /* 0x0000bb0027277a20 */ /* 0x000fca0000410000 */
[----:B------:R-:W1:Y:S03]  /*6670*/  MUFU.TANH R146, R36 ;  /* 0x0000002400927308 */ /* 0x000e660000002400 */
[----:B------:R-:W-:Y:S02]  /*6680*/  FMUL.FTZ R48, R48, c[0x0][0x2ec] ;  /* 0x0000bb0030307a20 */ /* 0x000fe40000410000 */
[----:B------:R-:W-:Y:S02]  /*6690*/  FMUL.FTZ R49, R49, c[0x0][0x2ec] ;  /* 0x0000bb0031317a20 */ /* 0x000fe40000410000 */
[----:B------:R-:W-:Y:S01]  /*66a0*/  FMUL.FTZ R50, R50, c[0x0][0x2ec] ;  /* 0x0000bb0032327a20 */ /* 0x000fe20000410000 */
[----:B-----5:R-:W-:Y:S01]  /*66b0*/  HMMA.16816.F32 R40, R16, R52, R32 ;  /* 0x000000341028723c */ /* 0x020fe20000001820 */
[----:B------:R-:W1:Y:S01]  /*66c0*/  MUFU.TANH R145, R37 ;  /* 0x0000002500917308 */ /* 0x000e620000002400 */
[----:B------:R-:W-:-:S06]  /*66d0*/  FMUL.FTZ R51, R51, c[0x0][0x2ec] ;  /* 0x0000bb0033337a20 */ /* 0x000fcc0000410000 */
[----:B------:R-:W-:Y:S01]  /*66e0*/  HMMA.16816.F32 R52, R16, R54, R28 ;  /* 0x000000361034723c */ /* 0x000fe2000000181c */
[----:B------:R-:W1:Y:S07]  /*66f0*/  MUFU.TANH R144, R38 ;  /* 0x0000002600907308 */ /* 0x000e6e0000002400 */
[C---:B------:R-:W-:Y:S01]  /*6700*/  HMMA.16816.F32 R28, R20.reuse, R76, RZ ;  /* 0x0000004c141c723c */ /* 0x040fe200000018ff */
[----:B------:R5:W1:Y:S07]  /*6710*/  MUFU.TANH R143, R39 ;  /* 0x00000027008f7308 */ /* 0x000a6e0000002400 */
[----:B------:R-:W-:Y:S01]  /*6720*/  HMMA.16816.F32 R20, R20, R78, RZ ;  /* 0x0000004e1414723c */ /* 0x000fe200000018ff */
[----:B------:R1:W1:Y:S07]  /*6730*/  MUFU.TANH R197, R0 ;  /* 0x0000000000c57308 */ /* 0x00026e0000002400 */
[----:B------:R-:W-:Y:S01]  /*6740*/  HMMA.16816.F32 R32, R8, R84, R44 ;  /* 0x000000540820723c */ /* 0x000fe2000000182c */
[----:B------:R-:W1:Y:S01]  /*6750*/  LDSM.16.M88.4 R44, [R229+0x7800] ;  /* 0x00780000e52c783b */ /* 0x000e620000000200 */
[----:B------:R-:W1:Y:S06]  /*6760*/  MUFU.TANH R141, R48 ;  /* 0x00000030008d7308 */ /* 0x000e6c0000002400 */
[----:B---3--:R-:W-:Y:S02]  /*6770*/  HMMA.16816.F32 R40, R12, R56, R40 ;  /* 0x000000380c28723c */ /* 0x008fe40000001828 */
[----:B------:R-:W3:Y:S06]  /*6780*/  MUFU.TANH R142, R49 ;  /* 0x00000031008e7308 */ /* 0x000eec0000002400 */
[----:B-----5:R-:W-:Y:S02]  /*6790*/  HMMA.16816.F32 R36, R8, R86, R24 ;  /* 0x000000560824723c */ /* 0x020fe40000001818 */
[----:B------:R-:W1:Y:S06]  /*67a0*/  MUFU.TANH R140, R50 ;  /* 0x00000032008c7308 */ /* 0x000e6c0000002400 */
[----:B------:R-:W-:Y:S01]  /*67b0*/  HMMA.16816.F32 R24, R16, R64, R28 ;  /* 0x000000401018723c */ /* 0x000fe2000000181c */
[----:B------:R-:W-:Y:S01]  /*67c0*/  FMUL.FTZ R32, R32, c[0x0][0x2ec] ;  /* 0x0000bb0020207a20 */ /* 0x000fe20000410000 */
[----:B------:R-:W2:Y:S01]  /*67d0*/  MUFU.TANH R139, R51 ;  /* 0x00000033008b7308 */ /* 0x000ea20000002400 */
[----:B------:R-:W-:-:S02]  /*67e0*/  FMUL.FTZ R33, R33, c[0x0][0x2ec] ;  /* 0x0000bb0021217a20 */ /* 0x000fc40000410000 */
[----:B------:R-:W-:Y:S02]  /*67f0*/  FMUL.FTZ R34, R34, c[0x0][0x2ec] ;  /* 0x0000bb0022227a20 */ /* 0x000fe40000410000 */
[----:B------:R-:W-:Y:S01]  /*6800*/  FMUL.FTZ R35, R35, c[0x0][0x2ec] ;  /* 0x0000bb0023237a20 */ /* 0x000fe20000410000 */
[----:B------:R-:W-:Y:S02]  /*6810*/  HMMA.16816.F32 R16, R16, R66, R20 ;  /* 0x000000421010723c */ /* 0x000fe40000001814 */
[----:B------:R-:W2:Y:S06]  /*6820*/  MUFU.TANH R138, R32 ;  /* 0x00000020008a7308 */ /* 0x000eac0000002400 */
[----:B------:R-:W-:Y:S01]  /*6830*/  HMMA.16816.F32 R28, R12, R58, R52 ;  /* 0x0000003a0c1c723c */ /* 0x000fe20000001834 */
[----:B-1----:R-:W-:Y:S01]  /*6840*/  FMUL.FTZ R0, R38, c[0x0][0x2ec] ;  /* 0x0000bb0026007a20 */ /* 0x002fe20000410000 */
[----:B------:R-:W1:Y:S01]  /*6850*/  MUFU.TANH R137, R33 ;  /* 0x0000002100897308 */ /* 0x000e620000002400 */
[----:B------:R-:W-:-:S02]  /*6860*/  FMUL.FTZ R36, R36, c[0x0][0x2ec] ;  /* 0x0000bb0024247a20 */ /* 0x000fc40000410000 */
[----:B------:R-:W-:Y:S02]  /*6870*/  FMUL.FTZ R37, R37, c[0x0][0x2ec] ;  /* 0x0000bb0025257a20 */ /* 0x000fe40000410000 */
[----:B------:R-:W-:Y:S01]  /*6880*/  FMUL.FTZ R39, R39, c[0x0][0x2ec] ;  /* 0x0000bb0027277a20 */ /* 0x000fe20000410000 */
[C---:B------:R-:W-:Y:S02]  /*6890*/  HMMA.16816.F32 R20, R12.reuse, R44, R24 ;  /* 0x0000002c0c14723c */ /* 0x040fe40000001818 */
[----:B------:R-:W1:Y:S06]  /*68a0*/  MUFU.TANH R136, R34 ;  /* 0x0000002200887308 */ /* 0x000e6c0000002400 */
[----:B------:R-:W-:Y:S02]  /*68b0*/  HMMA.16816.F32 R12, R12, R46, R16 ;  /* 0x0000002e0c0c723c */ /* 0x000fe40000001810 */
[----:B------:R5:W1:Y:S06]  /*68c0*/  MUFU.TANH R135, R35 ;  /* 0x0000002300877308 */ /* 0x000a6c0000002400 */
[C---:B------:R-:W-:Y:S02]  /*68d0*/  HMMA.16816.F32 R24, R8.reuse, R70, R28 ;  /* 0x000000460818723c */ /* 0x040fe4000000181c */
[----:B------:R1:W1:Y:S06]  /*68e0*/  MUFU.TANH R78, R0 ;  /* 0x00000000004e7308 */ /* 0x00026c0000002400 */
[----:B-----5:R-:W-:Y:S01]  /*68f0*/  HMMA.16816.F32 R32, R8, R68, R40 ;  /* 0x000000440820723c */ /* 0x020fe20000001828 */
[----:B------:R-:W5:Y:S01]  /*6900*/  LDSM.16.M88.4 R40, [R227+0x7800] ;  /* 0x00780000e328783b */ /* 0x000f620000000200 */
[----:B------:R-:W1:Y:S01]  /*6910*/  MUFU.TANH R79, R36 ;  /* 0x00000024004f7308 */ /* 0x000e620000002400 */
[----:B------:R-:W-:-:S07]  /*6920*/  DEPBAR.LE SB0, 0x0 ;  /* 0x000080000000791a */ /* 0x000fce0000000000 */
[----:B------:R-:W2:Y:S06]  /*6930*/  MUFU.TANH R133, R37 ;  /* 0x0000002500857308 */ /* 0x000eac0000002400 */
[----:B------:R-:W-:Y:S02]  /*6940*/  FMUL.FTZ R24, R24, c[0x0][0x2ec] ;  /* 0x0000bb0018187a20 */ /* 0x000fe40000410000 */
[----:B------:R-:W-:Y:S02]  /*6950*/  FMUL.FTZ R25, R25, c[0x0][0x2ec] ;  /* 0x0000bb0019197a20 */ /* 0x000fe40000410000 */
[----:B------:R-:W-:Y:S01]  /*6960*/  FMUL.FTZ R26, R26, c[0x0][0x2ec] ;  /* 0x0000bb001a1a7a20 */ /* 0x000fe20000410000 */
[----:B------:R-:W2:Y:S01]  /*6970*/  MUFU.TANH R77, R39 ;  /* 0x00000027004d7308 */ /* 0x000ea20000002400 */
[----:B------:R-:W-:-:S02]  /*6980*/  FMUL.FTZ R27, R27, c[0x0][0x2ec] ;  /* 0x0000bb001b1b7a20 */ /* 0x000fc40000410000 */
[----:B-1----:R-:W-:Y:S02]  /*6990*/  FMUL.FTZ R0, R33, c[0x0][0x2ec] ;  /* 0x0000bb0021007a20 */ /* 0x002fe40000410000 */
[----:B------:R-:W-:-:S03]  /*69a0*/  FMUL.FTZ R32, R32, c[0x0][0x2ec] ;  /* 0x0000bb0020207a20 */ /* 0x000fc60000410000 */
[----:B------:R-:W1:Y:S08]  /*69b0*/  MUFU.TANH R75, R24 ;  /* 0x00000018004b7308 */ /* 0x000e700000002400 */
[----:B------:R1:W1:Y:S01]  /*69c0*/  MUFU.TANH R83, R0 ;  /* 0x0000000000537308 */ /* 0x0002620000002400 */
[C---:B-----5:R-:W-:Y:S07]  /*69d0*/  HMMA.16816.F32 R16, R8.reuse, R40, R20 ;  /* 0x000000280810723c */ /* 0x060fee0000001814 */
[----:B------:R-:W2:Y:S01]  /*69e0*/  MUFU.TANH R76, R32 ;  /* 0x00000020004c7308 */ /* 0x000ea20000002400 */
[----:B------:R-:W-:Y:S01]  /*69f0*/  HMMA.16816.F32 R8, R8, R42, R12 ;  /* 0x0000002a0808723c */ /* 0x000fe2000000180c */
[----:B-1----:R-:W-:-:S06]  /*6a00*/  FMUL.FTZ R0, R34, c[0x0][0x2ec] ;  /* 0x0000bb0022007a20 */ /* 0x002fcc0000410000 */
[----:B------:R-:W1:Y:S08]  /*6a10*/  MUFU.TANH R71, R25 ;  /* 0x0000001900477308 */ /* 0x000e700000002400 */
[----:B------:R-:W1:Y:S01]  /*6a20*/  MUFU.TANH R67, R26 ;  /* 0x0000001a00437308 */ /* 0x000e620000002400 */
[----:B------:R-:W-:Y:S02]  /*6a30*/  FMUL.FTZ R16, R16, c[0x0][0x2ec] ;  /* 0x0000bb0010107a20 */ /* 0x000fe40000410000 */
[----:B------:R-:W-:-:S05]  /*6a40*/  FMUL.FTZ R17, R17, c[0x0][0x2ec] ;  /* 0x0000bb0011117a20 */ /* 0x000fca0000410000 */
[----:B------:R-:W1:Y:S01]  /*6a50*/  MUFU.TANH R66, R27 ;  /* 0x0000001b00427308 */ /* 0x000e620000002400 */
[----:B------:R-:W-:Y:S02]  /*6a60*/  FMUL.FTZ R18, R18, c[0x0][0x2ec] ;  /* 0x0000bb0012127a20 */ /* 0x000fe40000410000 */
[----:B------:R-:W-:Y:S02]  /*6a70*/  FMUL.FTZ R19, R19, c[0x0][0x2ec] ;  /* 0x0000bb0013137a20 */ /* 0x000fe40000410000 */
[----:B------:R-:W-:Y:S02]  /*6a80*/  FMUL.FTZ R8, R8, c[0x0][0x2ec] ;  /* 0x0000bb0008087a20 */ /* 0x000fe40000410000 */
[----:B------:R-:W-:Y:S01]  /*6a90*/  FMUL.FTZ R9, R9, c[0x0][0x2ec] ;  /* 0x0000bb0009097a20 */ /* 0x000fe20000410000 */
[----:B------:R-:W1:Y:S01]  /*6aa0*/  MUFU.TANH R65, R16 ;  /* 0x0000001000417308 */ /* 0x000e620000002400 */
[----:B------:R-:W-:Y:S02]  /*6ab0*/  FMUL.FTZ R10, R10, c[0x0][0x2ec] ;  /* 0x0000bb000a0a7a20 */ /* 0x000fe40000410000 */
[----:B------:R-:W-:-:S05]  /*6ac0*/  FMUL.FTZ R11, R11, c[0x0][0x2ec] ;  /* 0x0000bb000b0b7a20 */ /* 0x000fca0000410000 */
[----:B------:R-:W1:Y:S08]  /*6ad0*/  MUFU.TANH R64, R17 ;  /* 0x0000001100407308 */ /* 0x000e700000002400 */
[----:B------:R-:W1:Y:S08]  /*6ae0*/  MUFU.TANH R57, R18 ;  /* 0x0000001200397308 */ /* 0x000e700000002400 */
[----:B------:R-:W1:Y:S08]  /*6af0*/  MUFU.TANH R56, R19 ;  /* 0x0000001300387308 */ /* 0x000e700000002400 */
[----:B------:R-:W1:Y:S08]  /*6b00*/  MUFU.TANH R59, R8 ;  /* 0x00000008003b7308 */ /* 0x000e700000002400 */
[----:B------:R-:W1:Y:S08]  /*6b10*/  MUFU.TANH R58, R9 ;  /* 0x00000009003a7308 */ /* 0x000e700000002400 */
[----:B------:R-:W1:Y:S08]  /*6b20*/  MUFU.TANH R55, R10 ;  /* 0x0000000a00377308 */ /* 0x000e700000002400 */
[----:B------:R-:W1:Y:S08]  /*6b30*/  MUFU.TANH R54, R11 ;  /* 0x0000000b00367308 */ /* 0x000e700000002400 */
[----:B------:R5:W1:Y:S02]  /*6b40*/  MUFU.TANH R70, R0 ;  /* 0x0000000000467308 */ /* 0x000a640000002400 */
[----:B-----5:R-:W-:-:S06]  /*6b50*/  FMUL.FTZ R0, R35, c[0x0][0x2ec] ;  /* 0x0000bb0023007a20 */ /* 0x020fcc0000410000 */
[----:B------:R5:W1:Y:S02]  /*6b60*/  MUFU.TANH R69, R0 ;  /* 0x0000000000457308 */ /* 0x000a640000002400 */
[----:B-----5:R-:W-:-:S04]  /*6b70*/  IADD3 R0, R88, 0x8, RZ ;  /* 0x0000000858007810 */ /* 0x020fc80007ffe0ff */
[----:B------:R-:W-:Y:S01]  /*6b80*/  IMNMX R0, R0, UR15, PT ;  /* 0x0000000f00007c17 */ /* 0x000fe2000b800200 */
[----:B------:R-:W-:Y:S06]  /*6b90*/  BAR.SYNC.DEFER_BLOCKING 0x0 ;  /* 0x0000000000007b1d */ /* 0x000fec0000010000 */
[----:B------:R-:W-:Y:S05]  /*6ba0*/  @!P0 BRA `(.L_x_873) ;  /* 0x0000120000008947 */ /* 0x000fea0003800000 */
[----:B-1234-:R-:W-:-:S13]  /*6bb0*/  PLOP3.LUT P1, PT, PT, PT, UP5, 0x80, 0x0 ;  /* 0x000000000000781c */ /* 0x01efda0003f2f058 */
[----:B------:R-:W-:Y:S05]  /*6bc0*/  @!P1 BRA `(.L_x_874) ;  /* 0x0000046000009947 */ /* 0x000fea0003800000 */
[----:B------:R-:W1:Y:S01]  /*6bd0*/  I2F.RP R3, UR7 ;  /* 0x0000000700037d06 */ /* 0x000e620008209400 */
[----:B------:R-:W-:Y:S01]  /*6be0*/  UIADD3 UR26, UR24, -0x100, URZ ;  /* 0xffffff00181a7890 */ /* 0x000fe2000fffe03f */
[----:B------:R-:W-:Y:S01]  /*6bf0*/  IABS R6, UR24 ;  /* 0x0000001800067c13 */ /* 0x000fe20008000000 */
[----:B------:R-:W-:-:S03]  /*6c00*/  UMOV UR28, URZ ;  /* 0x0000003f001c7c82 */ /* 0x000fc60008000000 */
[----:B------:R-:W2:Y:S02]  /*6c10*/  R2UR UR15, R6 ;  /* 0x00000000060f73c2 */ /* 0x000ea400000e0000 */
[----:B-1----:R-:W1:Y:S02]  /*6c20*/  MUFU.RCP R3, R3 ;  /* 0x0000000300037308 */ /* 0x002e640000001000 */
[----:B-1----:R-:W-:-:S06]  /*6c30*/  IADD3 R3, R3, 0xffffffe, RZ ;  /* 0x0ffffffe03037810 */ /* 0x002fcc0007ffe0ff */
[----:B------:R-:W1:Y:S02]  /*6c40*/  F2I.FTZ.U32.TRUNC.NTZ R3, R3 ;  /* 0x0000000300037305 */ /* 0x000e64000021f000 */
[----:B-1----:R1:W3:Y:S02]  /*6c50*/  R2UR UR29, R3 ;  /* 0x00000000031d73c2 */ /* 0x0022e400000e0000 */
[----:B-1----:R-:W-:Y:S01]  /*6c60*/  IMAD.U32 R3, RZ, RZ, UR26 ;  /* 0x0000001aff037e24 */ /* 0x002fe2000f8e00ff */
[----:B---3--:R-:W-:-:S04]  /*6c70*/  UIADD3 UR5, URZ, -UR29, URZ ;  /* 0x8000001d3f057290 */ /* 0x008fc8000fffe03f */
[----:B------:R-:W-:Y:S01]  /*6c80*/  IABS R3, R3 ;  /* 0x0000000300037213 */ /* 0x000fe20000000000 */
[----:B------:R-:W-:-:S03]  /*6c90*/  UIMAD UR5, UR5, UR7, URZ ;  /* 0x00000007050572a4 */ /* 0x000fc6000f8e023f */
[----:B------:R-:W1:Y:S01]  /*6ca0*/  R2UR UR8, R3 ;  /* 0x00000000030873c2 */ /* 0x000e6200000e0000 */
[----:B------:R-:W-:-:S04]  /*6cb0*/  UIMAD.WIDE.U32 UR28, UR29, UR5, UR28 ;  /* 0x000000051d1c72a5 */ /* 0x000fc8000f8e001c */
[----:B--2---:R-:W-:-:S07]  /*6cc0*/  UIMAD.WIDE.U32 UR30, UR29, UR15, URZ ;  /* 0x0000000f1d1e72a5 */ /* 0x004fce000f8e003f */
[----:B------:R-:W-:Y:S02]  /*6cd0*/  UMOV UR27, UR31 ;  /* 0x0000001f001b7c82 */ /* 0x000fe40008000000 */
[----:B------:R-:W-:-:S04]  /*6ce0*/  UIADD3 UR9, -UR27, URZ, URZ ;  /* 0x0000003f1b097290 */ /* 0x000fc8000fffe13f */
[----:B------:R-:W-:-:S04]  /*6cf0*/  UIMAD UR9, UR7, UR9, UR15 ;  /* 0x00000009070972a4 */ /* 0x000fc8000f8e020f */
[----:B------:R-:W-:Y:S02]  /*6d00*/  UISETP.GT.U32.AND UP2, UPT, UR7, UR9, UPT ;  /* 0x000000090700728c */ /* 0x000fe4000bf44070 */
[----:B-1----:R-:W-:-:S07]  /*6d10*/  UIMAD.WIDE.U32 UR28, UR29, UR8, URZ ;  /* 0x000000081d1c72a5 */ /* 0x002fce000f8e003f */
[----:B------:R-:W-:Y:S02]  /*6d20*/  UMOV UR25, UR29 ;  /* 0x0000001d00197c82 */ /* 0x000fe40008000000 */
[----:B------:R-:W-:Y:S02]  /*6d30*/  UIADD3 UR5, -UR25, URZ, URZ ;  /* 0x0000003f19057290 */ /* 0x000fe4000fffe13f */
[----:B------:R-:W-:Y:S02]  /*6d40*/  @!UP2 UIADD3 UR9, UR9, -UR7, URZ ;  /* 0x800000070909a290 */ /* 0x000fe4000fffe03f */
[----:B------:R-:W-:Y:S02]  /*6d50*/  UIMAD UR8, UR7, UR5, UR8 ;  /* 0x00000005070872a4 */ /* 0x000fe4000f8e0208 */
[----:B------:R-:W-:Y:S02]  /*6d60*/  UISETP.GE.U32.AND UP4, UPT, UR9, UR7, UPT ;  /* 0x000000070900728c */ /* 0x000fe4000bf86070 */
[----:B------:R-:W-:-:S02]  /*6d70*/  UISETP.GT.U32.AND UP0, UPT, UR7, UR8, UPT ;  /* 0x000000080700728c */ /* 0x000fc4000bf04070 */
[----:B------:R-:W-:Y:S02]  /*6d80*/  ULDC UR5, c[0x0][0x2d0] ;  /* 0x0000b40000057ab9 */ /* 0x000fe40000000800 */
[----:B------:R-:W-:Y:S02]  /*6d90*/  ULOP3.LUT UR26, UR26, UR5, URZ, 0x3c, !UPT ;  /* 0x000000051a1a7292 */ /* 0x000fe4000f8e3c3f */
[----:B------:R-:W-:Y:S02]  /*6da0*/  @!UP2 UIADD3 UR27, UR27, 0x1, URZ ;  /* 0x000000011b1ba890 */ /* 0x000fe4000fffe03f */
[----:B------:R-:W-:Y:S02]  /*6db0*/  UISETP.NE.AND UP2, UPT, URZ, UR5, UPT ;  /* 0x000000053f00728c */ /* 0x000fe4000bf45270 */
[----:B------:R-:W-:Y:S02]  /*6dc0*/  @UP4 UIADD3 UR27, UR27, 0x1, URZ ;  /* 0x000000011b1b4890 */ /* 0x000fe4000fffe03f */
[----:B------:R-:W-:-:S02]  /*6dd0*/  @!UP0 UIADD3 UR8, UR8, -UR7, URZ ;  /* 0x8000000708088290 */ /* 0x000fc4000fffe03f */
[----:B------:R-:W-:Y:S02]  /*6de0*/  @!UP0 UIADD3 UR25, UR25, 0x1, URZ ;  /* 0x0000000119198890 */ /* 0x000fe4000fffe03f */
[----:B------:R-:W-:Y:S02]  /*6df0*/  UISETP.GE.U32.AND UP3, UPT, UR8, UR7, UPT ;  /* 0x000000070800728c */ /* 0x000fe4000bf66070 */
[----:B------:R-:W-:Y:S02]  /*6e00*/  ULOP3.LUT UR8, UR24, UR5, URZ, 0x3c, !UPT ;  /* 0x0000000518087292 */ /* 0x000fe4000f8e3c3f */
[----:B------:R-:W-:Y:S02]  /*6e10*/  UISETP.GE.AND UP0, UPT, UR26, URZ, UPT ;  /* 0x0000003f1a00728c */ /* 0x000fe4000bf06270 */
[----:B------:R-:W-:Y:S02]  /*6e20*/  UISETP.GE.AND UP1, UPT, UR8, URZ, UPT ;  /* 0x0000003f0800728c */ /* 0x000fe4000bf26270 */
[----:B------:R-:W-:-:S03]  /*6e30*/  ULOP3.LUT UR8, URZ, UR5, URZ, 0x33, !UPT ;  /* 0x000000053f087292 */ /* 0x000fc6000f8e333f */
[----:B------:R-:W-:-:S04]  /*6e40*/  @UP3 UIADD3 UR25, UR25, 0x1, URZ ;  /* 0x0000000119193890 */ /* 0x000fc8000fffe03f */
[----:B------:R-:W-:Y:S02]  /*6e50*/  @!UP0 UIADD3 UR25, -UR25, URZ, URZ ;  /* 0x0000003f19198290 */ /* 0x000fe4000fffe13f */
[----:B------:R-:W-:-:S04]  /*6e60*/  @!UP1 UIADD3 UR27, -UR27, URZ, URZ ;  /* 0x0000003f1b1b9290 */ /* 0x000fc8000fffe13f */
        /* <DEDUP_REMOVED lines=18> */
[----:B-1----:R-:W-:-:S05]  /*6f90*/  IMAD.U32 R7, RZ, RZ, UR27 ;  /* 0x0000001bff077e24 */ /* 0x002fca000f8e00ff */
[----:B------:R-:W-:Y:S01]  /*6fa0*/  MOV R7, UR5 ;  /* 0x0000000500077c02 */ /* 0x000fe20008000f00 */
[----:B--2---:R-:W-:Y:S01]  /*6fb0*/  IMAD.IADD R8, R6, 0x1, -R8 ;  /* 0x0000000106087824 */ /* 0x004fe200078e0a08 */
[----:B------:R-:W-:-:S04]  /*6fc0*/  MOV R6, UR26 ;  /* 0x0000001a00067c02 */ /* 0x000fc80008000f00 */
[----:B------:R-:W-:Y:S01]  /*6fd0*/  SHF.R.S32.HI R3, RZ, 0x1f, R8 ;  /* 0x0000001fff037819 */ /* 0x000fe20000011408 */
[----:B------:R-:W-:-:S04]  /*6fe0*/  IMAD.WIDE.U32 R6, R8, c[0x0][0x180], R6 ;  /* 0x0000600008067a25 */ /* 0x000fc800078e0006 */
[----:B------:R-:W-:-:S04]  /*6ff0*/  IMAD R3, R3, c[0x0][0x180], RZ ;  /* 0x0000600003037a24 */ /* 0x000fc800078e02ff */
[----:B------:R-:W-:-:S05]  /*7000*/  IMAD R3, R8, c[0x0][0x184], R3 ;  /* 0x0000610008037a24 */ /* 0x000fca00078e0203 */
[----:B------:R-:W-:Y:S01]  /*7010*/  IADD3 R3, R7, R3, RZ ;  /* 0x0000000307037210 */ /* 0x000fe20007ffe0ff */
[----:B------:R-:W-:Y:S05]  /*7020*/  BRA `(.L_x_875) ;  /* 0x0000004000007947 */ /* 0x000fea0003800000 */
.L_x_874:
[----:B------:R-:W-:-:S04]  /*7030*/  ULEA UR5, -UR4, URZ, 0x8 ;  /* 0x0000003f04057291 */ /* 0x000fc8000f8e413f */
[----:B------:R-:W-:Y:S02]  /*7040*/  USHF.R.S32.HI UR8, URZ, 0x1f, UR5 ;  /* 0x0000001f3f087899 */ /* 0x000fe40008011405 */
[----:B------:R-:W-:-:S04]  /*7050*/  MOV R6, UR5 ;  /* 0x0000000500067c02 */ /* 0x000fc80008000f00 */
[----:B------:R-:W-:Y:S02]  /*7060*/  MOV R3, UR8 ;  /* 0x0000000800037c02 */ /* 0x000fe40008000f00 */
.L_x_875:
        /* <DEDUP_REMOVED lines=8> */
[-C--:B------:R-:W-:Y:S01]  /*70f0*/  @!P1 LEA R52, P2, R7, R60.reuse, 0x5 ;  /* 0x0000003c07349211 */ /* 0x080fe200078428ff */
[----:B------:R-:W-:Y:S01]  /*7100*/  @!P1 IMAD.MOV.U32 R7, RZ, RZ, c[0x0][0x19c] ;  /* 0x00006700ff079624 */ /* 0x000fe200078e00ff */
[----:B------:R1:W-:Y:S01]  /*7110*/  @P1 STS.128 [R242+0x2000], RZ ;  /* 0x002000fff2001388 */ /* 0x0003e20000000c00 */
[----:B------:R-:W-:Y:S02]  /*7120*/  IMAD.U32 R20, RZ, RZ, UR4 ;  /* 0x00000004ff147e24 */ /* 0x000fe4000f8e00ff */
[----:B------:R-:W-:Y:S01]  /*7130*/  IMAD.U32 R18, RZ, RZ, UR4 ;  /* 0x00000004ff127e24 */ /* 0x000fe2000f8e00ff */
[-C--:B------:R-:W-:Y:S01]  /*7140*/  @!P1 LEA.HI.X R53, R9, R63.reuse, R7, 0x5, P2 ;  /* 0x0000003f09359211 */ /* 0x080fe200010f2c07 */
[----:B------:R-:W-:Y:S01]  /*7150*/  @!P1 IMAD.MOV.U32 R9, RZ, RZ, R63 ;  /* 0x000000ffff099224 */ /* 0x000fe200078e003f */
[----:B------:R-:W-:Y:S01]  /*7160*/  @!P1 LEA R51, P2, R8, R60, 0x6 ;  /* 0x0000003c08339211 */ /* 0x000fe200078430ff */
[----:B------:R-:W-:Y:S02]  /*7170*/  @!P1 IMAD.MOV.U32 R8, RZ, RZ, R60 ;  /* 0x000000ffff089224 */ /* 0x000fe400078e003c */
[----:B------:R-:W-:Y:S01]  /*7180*/  IMAD.U32 R16, RZ, RZ, UR4 ;  /* 0x00000004ff107e24 */ /* 0x000fe2000f8e00ff */
[----:B------:R-:W-:Y:S01]  /*7190*/  @!P1 LEA.HI.X R50, R10, R63, R7, 0x6, P2 ;  /* 0x0000003f0a329211 */ /* 0x000fe200010f3407 */
[----:B------:R-:W-:-:S02]  /*71a0*/  IMAD.U32 R7, RZ, RZ, UR4 ;  /* 0x00000004ff077e24 */ /* 0x000fc4000f8e00ff */
[----:B------:R-:W-:Y:S02]  /*71b0*/  IMAD.U32 R14, RZ, RZ, UR4 ;  /* 0x00000004ff0e7e24 */ /* 0x000fe4000f8e00ff */
[----:B------:R-:W-:Y:S01]  /*71c0*/  IMAD.U32 R12, RZ, RZ, UR4 ;  /* 0x00000004ff0c7e24 */ /* 0x000fe2000f8e00ff */
[----:B------:R-:W-:Y:S01]  /*71d0*/  @!P1 LEA R38, P2, R7, R60, 0x7 ;  /* 0x0000003c07269211 */ /* 0x000fe200078438ff */
[----:B------:R-:W-:Y:S02]  /*71e0*/  @!P1 IMAD.MOV.U32 R7, RZ, RZ, c[0x0][0x19c] ;  /* 0x00006700ff079624 */ /* 0x000fe400078e00ff */
[----:B------:R-:W-:-:S03]  /*71f0*/  @!P1 IMAD.WIDE.U32 R24, R24, 0x30, R8 ;  /* 0x0000003018189825 */ /* 0x000fc600078e0008 */
[----:B------:R-:W-:Y:S01]  /*7200*/  @!P1 LEA.HI.X R33, R10, R63, R7, 0x7, P2 ;  /* 0x0000003f0a219211 */ /* 0x000fe200010f3c07 */
[----:B------:R-:W-:Y:S01]  /*7210*/  IMAD.U32 R7, RZ, RZ, UR4 ;  /* 0x00000004ff077e24 */ /* 0x000fe2000f8e00ff */
[----:B------:R-:W-:Y:S01]  /*7220*/  @!P1 IADD3 R28, P3, P2, R6, UR23, R60 ;  /* 0x00000017061c9c10 */ /* 0x000fe2000fa7e03c */
[----:B------:R-:W-:-:S03]  /*7230*/  @!P1 IMAD.WIDE.U32 R22, R22, 0x50, R8 ;  /* 0x0000005016169825 */ /* 0x000fc600078e0008 */
[----:B------:R-:W-:Y:S01]  /*7240*/  @!P1 IADD3.X R30, R3, UR22, R63, P3, P2 ;  /* 0x00000016031e9c10 */ /* 0x000fe20009fe443f */
[----:B------:R-:W-:Y:S01]  /*7250*/  @!P1 IMAD.WIDE.U32 R20, R20, 0x60, R8 ;  /* 0x0000006014149825 */ /* 0x000fe200078e0008 */
[----:B------:R-:W-:-:S03]  /*7260*/  @!P1 LEA R36, P2, R28, c[0x0][0x168], 0x1 ;  /* 0x00005a001c249a11 */ /* 0x000fc600078408ff */
[----:B------:R-:W-:Y:S01]  /*7270*/  @!P1 IMAD.WIDE.U32 R18, R18, 0x70, R8 ;  /* 0x0000007012129825 */ /* 0x000fe200078e0008 */
[----:B------:R-:W-:Y:S02]  /*7280*/  @!P1 LEA.HI.X R37, R28, c[0x0][0x16c], R30, 0x1, P2 ;  /* 0x00005b001c259a11 */ /* 0x000fe400010f0c1e */
[----:B------:R-:W-:Y:S01]  /*7290*/  @!P1 IADD3 R39, P2, R6, R24, RZ ;  /* 0x0000001806279210 */ /* 0x000fe20007f5e0ff */
[----:B------:R-:W-:Y:S01]  /*72a0*/  @!P1 IMAD.WIDE.U32 R16, R16, 0x90, R8 ;  /* 0x0000009010109825 */ /* 0x000fe200078e0008 */
[----:B------:R-:W-:-:S03]  /*72b0*/  @!P1 IADD3 R42, P3, R6, R20, RZ ;  /* 0x00000014062a9210 */ /* 0x000fc60007f7e0ff */
[----:B------:R-:W-:-:S04]  /*72c0*/  @!P1 IMAD.WIDE.U32 R14, R14, 0xa0, R8 ;  /* 0x000000a00e0e9825 */ /* 0x000fc800078e0008 */
[----:B------:R-:W-:-:S04]  /*72d0*/  @!P1 IMAD.WIDE.U32 R12, R12, 0xb0, R8 ;  /* 0x000000b00c0c9825 */ /* 0x000fc800078e0008 */
[----:B------:R-:W-:-:S04]  /*72e0*/  @!P1 IMAD.WIDE.U32 R10, R10, 0xc0, R8 ;  /* 0x000000c00a0a9825 */ /* 0x000fc800078e0008 */
[----:B------:R-:W-:Y:S01]  /*72f0*/  @!P1 IMAD.WIDE.U32 R8, R7, 0xd0, R8 ;  /* 0x000000d007089825 */ /* 0x000fe200078e0008 */
[----:B------:R-:W-:-:S03]  /*7300*/  @!P1 IADD3 R7, P4, R6, R60, RZ ;  /* 0x0000003c06079210 */ /* 0x000fc60007f9e0ff */
[----:B------:R-:W-:Y:S02]  /*7310*/  @!P1 IMAD.MOV.U32 R31, RZ, RZ, c[0x0][0x19c] ;  /* 0x00006700ff1f9624 */ /* 0x000fe400078e00ff */
[----:B------:R-:W-:Y:S01]  /*7320*/  @!P1 IMAD.X R29, R3, 0x1, R63, P4 ;  /* 0x00000001031d9824 */ /* 0x000fe200020e063f */
[C---:B------:R-:W-:Y:S01]  /*7330*/  @!P1 LEA R34, P4, R7.reuse, c[0x0][0x168], 0x1 ;  /* 0x00005a0007229a11 */ /* 0x040fe200078808ff */
[----:B------:R-:W-:Y:S02]  /*7340*/  @!P1 IMAD.MOV.U32 R24, RZ, RZ, c[0x0][0x19c] ;  /* 0x00006700ff189624 */ /* 0x000fe400078e00ff */
[----:B------:R-:W-:Y:S01]  /*7350*/  @!P1 IMAD.MOV.U32 R28, RZ, RZ, c[0x0][0x19c] ;  /* 0x00006700ff1c9624 */ /* 0x000fe200078e00ff */
[----:B------:R-:W-:Y:S01]  /*7360*/  @!P1 LEA.HI.X R35, R7, c[0x0][0x16c], R29, 0x1, P4 ;  /* 0x00005b0007239a11 */ /* 0x000fe200020f0c1d */
[----:B------:R-:W-:Y:S01]  /*7370*/  @!P1 IMAD R7, R31, 0x30, RZ ;  /* 0x000000301f079824 */ /* 0x000fe200078e02ff */
[----:B------:R-:W-:Y:S01]  /*7380*/  @!P1 IADD3 R22, P4, R6, R22, RZ ;  /* 0x0000001606169210 */ /* 0x000fe20007f9e0ff */
[----:B------:R-:W-:-:S02]  /*7390*/  @!P1 IMAD.MOV.U32 R29, RZ, RZ, c[0x0][0x19c] ;  /* 0x00006700ff1d9624 */ /* 0x000fc400078e00ff */
[----:B------:R-:W-:Y:S01]  /*73a0*/  @!P1 IMAD.MOV.U32 R20, RZ, RZ, c[0x0][0x19c] ;  /* 0x00006700ff149624 */ /* 0x000fe200078e00ff */
[----:B------:R-:W-:Y:S01]  /*73b0*/  @!P1 IADD3.X R49, R3, R25, R7, P2, !PT ;  /* 0x0000001903319210 */ /* 0x000fe200017fe407 */
[----:B------:R-:W-:Y:S01]  /*73c0*/  @!P1 IMAD R25, R24, 0x50, RZ ;  /* 0x0000005018199824 */ /* 0x000fe200078e02ff */
[----:B------:R-:W-:Y:S01]  /*73d0*/  @!P1 IADD3 R43, P2, R6, R18, RZ ;  /* 0x00000012062b9210 */ /* 0x000fe20007f5e0ff */
[----:B------:R-:W-:Y:S01]  /*73e0*/  @!P1 IMAD R24, R28, 0x60, RZ ;  /* 0x000000601c189824 */ /* 0x000fe200078e02ff */
[----:B------:R-:W-:Y:S01]  /*73f0*/  @!PT LDS RZ, [RZ] ;  /* 0x00000000fffff984 */ /* 0x000fe20000000800 */
[----:B------:R-:W-:Y:S01]  /*7400*/  @!PT LDS RZ, [RZ] ;  /* 0x00000000fffff984 */ /* 0x000fe20000000800 */
[----:B------:R-:W-:Y:S01]  /*7410*/  @!PT LDS RZ, [RZ] ;  /* 0x00000000fffff984 */ /* 0x000fe20000000800 */
[----:B------:R1:W-:Y:S01]  /*7420*/  @!P1 LDGSTS.E.BYPASS.LTC128B.128 [R242+0x2000], [R34.64] ;  /* 0x0200000022f29fae */ /* 0x0003e2000b901d54 */
[----:B------:R-:W-:Y:S01]  /*7430*/  @!P1 IMAD R7, R29, 0x70, RZ ;  /* 0x000000701d079824 */ /* 0x000fe200078e02ff */
[C---:B------:R-:W-:Y:S01]  /*7440*/  @!P1 IADD3.X R25, R3.reuse, R23, R25, P4, !PT ;  /* 0x0000001703199210 */ /* 0x040fe200027fe419 */
[----:B------:R-:W-:Y:S01]  /*7450*/  @!P1 IMAD.MOV.U32 R30, RZ, RZ, c[0x0][0x19c] ;  /* 0x00006700ff1e9624 */ /* 0x000fe200078e00ff */
[C---:B------:R-:W-:Y:S01]  /*7460*/  @!P1 IADD3.X R23, R3.reuse, R21, R24, P3, !PT ;  /* 0x0000001503179210 */ /* 0x040fe20001ffe418 */
[----:B------:R-:W-:Y:S01]  /*7470*/  IMAD.U32 R32, RZ, RZ, UR4 ;  /* 0x00000004ff207e24 */ /* 0x000fe2000f8e00ff */
        /* <DEDUP_REMOVED lines=8> */
[----:B------:R-:W-:Y:S01]  /*7500*/  @!P1 IADD3.X R47, R3, R17, R18, P3, !PT ;  /* 0x00000011032f9210 */ /* 0x000fe20001ffe412 */
[----:B------:R-:W-:Y:S01]  /*7510*/  @!P1 IMAD R17, R16, 0xb0, RZ ;  /* 0x000000b010119824 */ /* 0x000fe200078e02ff */
[----:B------:R-:W-:Y:S01]  /*7520*/  @!P1 IADD3 R15, P4, R6, R12, RZ ;  /* 0x0000000c060f9210 */ /* 0x000fe20007f9e0ff */
[----:B------:R-:W-:Y:S01]  /*7530*/  @!P1 IMAD R16, R20, 0xc0, RZ ;  /* 0x000000c014109824 */ /* 0x000fe200078e02ff */
[C---:B------:R-:W-:Y:S01]  /*7540*/  @!P1 IADD3 R40, P3, R6.reuse, R10, RZ ;  /* 0x0000000a06289210 */ /* 0x040fe20007f7e0ff */
[----:B------:R-:W-:Y:S01]  /*7550*/  @!P1 IMAD R7, R7, 0xd0, RZ ;  /* 0x000000d007079824 */ /* 0x000fe200078e02ff */
[----:B------:R-:W-:Y:S01]  /*7560*/  @!P1 IADD3 R41, P2, R6, R8, RZ ;  /* 0x0000000806299210 */ /* 0x000fe20007f5e0ff */
[----:B------:R-:W-:Y:S01]  /*7570*/  @!P1 IMAD.MOV.U32 R26, RZ, RZ, R60 ;  /* 0x000000ffff1a9224 */ /* 0x000fe200078e003c */
[C---:B------:R-:W-:Y:S01]  /*7580*/  @!P1 IADD3.X R48, R3.reuse, R13, R17, P4, !PT ;  /* 0x0000000d03309210 */ /* 0x040fe200027fe411 */
[----:B------:R-:W-:Y:S01]  /*7590*/  @!P1 IMAD.MOV.U32 R27, RZ, RZ, R63 ;  /* 0x000000ffff1b9224 */ /* 0x000fe200078e003f */
[C---:B------:R-:W-:Y:S01]  /*75a0*/  @!P1 IADD3.X R13, R3.reuse, R11, R16, P3, !PT ;  /* 0x0000000b030d9210 */ /* 0x040fe20001ffe410 */
[----:B------:R-:W-:Y:S01]  /*75b0*/  @!P1 IMAD.MOV.U32 R44, RZ, RZ, c[0x0][0x19c] ;  /* 0x00006700ff2c9624 */ /* 0x000fe200078e00ff */
[C---:B------:R-:W-:Y:S01]  /*75c0*/  @!P1 IADD3.X R45, R3.reuse, R9, R7, P2, !PT ;  /* 0x00000009032d9210 */ /* 0x040fe200017fe407 */
[----:B------:R-:W-:Y:S01]  /*75d0*/  @!P1 IMAD.WIDE.U32 R26, R32, 0xe0, R26 ;  /* 0x000000e0201a9825 */ /* 0x000fe200078e001a */
[C---:B------:R-:W-:Y:S01]  /*75e0*/  @!P1 IADD3 R8, P3, R6.reuse, R51, RZ ;  /* 0x0000003306089210 */ /* 0x040fe20007f7e0ff */
[----:B------:R1:W-:Y:S01]  /*75f0*/  @P1 STS.128 [R242+0x2800], RZ ;  /* 0x002800fff2001388 */ /* 0x0003e20000000c00 */
[----:B------:R-:W-:Y:S01]  /*7600*/  @!P1 IADD3 R9, P2, R6, R38, RZ ;  /* 0x0000002606099210 */ /* 0x000fe20007f5e0ff */
[----:B------:R-:W-:Y:S01]  /*7610*/  @!P1 IMAD R44, R44, 0xe0, RZ ;  /* 0x000000e02c2c9824 */ /* 0x000fe200078e02ff */
[C---:B------:R-:W-:Y:S01]  /*7620*/  @!P1 IADD3 R7, P4, R6.reuse, R52, RZ ;  /* 0x0000003406079210 */ /* 0x040fe20007f9e0ff */
[----:B------:R-:W-:Y:S01]  /*7630*/  @!P1 IMAD.X R11, R3, 0x1, R50, P3 ;  /* 0x00000001030b9824 */ /* 0x000fe200018e0632 */
[----:B------:R-:W-:Y:S01]  /*7640*/  @!P1 LEA R28, P3, R9, c[0x0][0x168], 0x1 ;  /* 0x00005a00091c9a11 */ /* 0x000fe200078608ff */
[C---:B------:R-:W-:Y:S01]  /*7650*/  @!P1 IMAD.X R12, R3.reuse, 0x1, R33, P2 ;  /* 0x00000001030c9824 */ /* 0x040fe200010e0621 */
[----:B------:R-:W-:Y:S01]  /*7660*/  @!P1 IADD3 R38, P2, R6, R26, RZ ;  /* 0x0000001a06269210 */ /* 0x000fe20007f5e0ff */
[----:B------:R-:W-:Y:S01]  /*7670*/  @!P1 IMAD.X R10, R3, 0x1, R53, P4 ;  /* 0x00000001030a9824 */ /* 0x000fe200020e0635 */
[----:B------:R-:W-:Y:S01]  /*7680*/  @!P1 LEA R32, P5, R7, c[0x0][0x168], 0x1 ;  /* 0x00005a0007209a11 */ /* 0x000fe200078a08ff */
[----:B------:R-:W-:Y:S01]  /*7690*/  @!PT LDS RZ, [RZ] ;  /* 0x00000000fffff984 */ /* 0x000fe20000000800 */
[----:B------:R-:W-:Y:S01]  /*76a0*/  @!PT LDS RZ, [RZ] ;  /* 0x00000000fffff984 */ /* 0x000fe20000000800 */
[----:B------:R-:W-:Y:S01]  /*76b0*/  @!PT LDS RZ, [RZ] ;  /* 0x00000000fffff984 */ /* 0x000fe20000000800 */
[----:B------:R1:W-:Y:S01]  /*76c0*/  @!P1 LDGSTS.E.BYPASS.LTC128B.128 [R242+0x2800], [R36.64] ;  /* 0x0280000024f29fae */ /* 0x0003e2000b901d54 */
[----:B------:R-:W-:-:S02]  /*76d0*/  @!P1 LEA.HI.X R29, R9, c[0x0][0x16c], R12, 0x1, P3 ;  /* 0x00005b00091d9a11 */ /* 0x000fc400018f0c0c */
[----:B------:R-:W-:Y:S01]  /*76e0*/  @!P1 IADD3.X R44, R3, R27, R44, P2, !PT ;  /* 0x0000001b032c9210 */ /* 0x000fe200017fe42c */
[----:B------:R1:W-:Y:S01]  /*76f0*/  @P1 STS.128 [R242+0x3000], RZ ;  /* 0x003000fff2001388 */ /* 0x0003e20000000c00 */
[----:B------:R-:W-:Y:S02]  /*7700*/  @!P1 LEA R26, P3, R39, c[0x0][0x168], 0x1 ;  /* 0x00005a00271a9a11 */ /* 0x000fe400078608ff */
[----:B------:R-:W-:Y:S02]  /*7710*/  @!P1 LEA R24, P2, R22, c[0x0][0x168], 0x1 ;  /* 0x00005a0016189a11 */ /* 0x000fe400078408ff */
[----:B------:R-:W-:Y:S02]  /*7720*/  @!P1 LEA R30, P4, R8, c[0x0][0x168], 0x1 ;  /* 0x00005a00081e9a11 */ /* 0x000fe400078808ff */
[----:B------:R-:W-:Y:S02]  /*7730*/  @!P1 LEA.HI.X R33, R7, c[0x0][0x16c], R10, 0x1, P5 ;  /* 0x00005b0007219a11 */ /* 0x000fe400028f0c0a */
[----:B------:R-:W-:-:S02]  /*7740*/  @!P1 LEA.HI.X R27, R39, c[0x0][0x16c], R49, 0x1, P3 ;  /* 0x00005b00271b9a11 */ /* 0x000fc400018f0c31 */
[----:B------:R-:W-:Y:S01]  /*7750*/  @!P1 LEA.HI.X R25, R22, c[0x0][0x16c], R25, 0x1, P2 ;  /* 0x00005b0016199a11 */ /* 0x000fe200010f0c19 */
[----:B------:R-:W-:Y:S01]  /*7760*/  @!PT LDS RZ, [RZ] ;  /* 0x00000000fffff984 */ /* 0x000fe20000000800 */
[----:B------:R-:W-:Y:S01]  /*7770*/  @!PT LDS RZ, [RZ] ;  /* 0x00000000fffff984 */ /* 0x000fe20000000800 */
[----:B------:R-:W-:Y:S01]  /*7780*/  @!PT LDS RZ, [RZ] ;  /* 0x00000000fffff984 */ /* 0x000fe20000000800 */
[----:B------:R1:W-:Y:S01]  /*7790*/  @!P1 LDGSTS.E.BYPASS.LTC128B.128 [R242+0x3000], [R32.64] ;  /* 0x0300000020f29fae */ /* 0x0003e2000b901d54 */
[----:B------:R-:W-:Y:S02]  /*77a0*/  @!P1 LEA.HI.X R31, R8, c[0x0][0x16c], R11, 0x1, P4 ;  /* 0x00005b00081f9a11 */ /* 0x000fe400020f0c0b */
[C---:B------:R-:W-:Y:S01]  /*77b0*/  @!P1 LEA R22, P5, R42.reuse, c[0x0][0x168], 0x1 ;  /* 0x00005a002a169a11 */ /* 0x040fe200078a08ff */
[----:B------:R1:W-:Y:S01]  /*77c0*/  @P1 STS.128 [R242+0x3800], RZ ;  /* 0x003800fff2001388 */ /* 0x0003e20000000c00 */
[----:B------:R-:W-:Y:S02]  /*77d0*/  @!P1 LEA R20, P4, R43, c[0x0][0x168], 0x1 ;  /* 0x00005a002b149a11 */ /* 0x000fe400078808ff */
[----:B------:R-:W-:Y:S01]  /*77e0*/  @!P1 LEA.HI.X R23, R42, c[0x0][0x16c], R23, 0x1, P5 ;  /* 0x00005b002a179a11 */ /* 0x000fe200028f0c17 */
[----:B------:R-:W-:Y:S01]  /*77f0*/  @!PT LDS RZ, [RZ] ;  /* 0x00000000fffff984 */ /* 0x000fe20000000800 */
[----:B------:R-:W-:Y:S01]  /*7800*/  @!PT LDS RZ, [RZ] ;  /* 0x00000000fffff984 */ /* 0x000fe20000000800 */
[----:B------:R-:W-:Y:S01]  /*7810*/  @!PT LDS RZ, [RZ] ;  /* 0x00000000fffff984 */ /* 0x000fe20000000800 */
[----:B------:R1:W-:Y:S01]  /*7820*/  @!P1 LDGSTS.E.BYPASS.LTC128B.128 [R242+0x3800], [R26.64] ;  /* 0x038000001af29fae */ /* 0x0003e2000b901d54 */
[----:B------:R-:W-:-:S02]  /*7830*/  @!P1 LEA R16, P2, R14, c[0x0][0x168], 0x1 ;  /* 0x00005a000e109a11 */ /* 0x000fc400078408ff */
[----:B------:R-:W-:Y:S01]  /*7840*/  @!P1 LEA R18, P3, R19, c[0x0][0x168], 0x1 ;  /* 0x00005a0013129a11 */ /* 0x000fe200078608ff */
[----:B------:R1:W-:Y:S01]  /*7850*/  @P1 STS.128 [R242+0x4000], RZ ;  /* 0x004000fff2001388 */ /* 0x0003e20000000c00 */
[----:B------:R-:W-:Y:S02]  /*7860*/  @!P1 LEA.HI.X R21, R43, c[0x0][0x16c], R21, 0x1, P4 ;  /* 0x00005b002b159a11 */ /* 0x000fe400020f0c15 */
        /* <DEDUP_REMOVED lines=23> */
[----:B------:R-:W-:-:S03]  /*79e0*/  @!P1 LEA.HI.X R9, R38, c[0x0][0x16c], R44, 0x1, P2 ;  /* 0x00005b0026099a11 */ /* 0x000fc600010f0c2c */
        /* <DEDUP_REMOVED lines=43> */
[----:B------:R-:W-:Y:S01]  /*7ca0*/  ULDC UR5, c[0x0][0x19c] ;  /* 0x0000670000057ab9 */ /* 0x000fe20000000800 */
[----:B-1----:R-:W-:Y:S01]  /*7cb0*/  IMAD.MOV.U32 R8, RZ, RZ, R60 ;  /* 0x000000ffff087224 */ /* 0x002fe200078e003c */
[----:B------:R-:W-:Y:S01]  /*7cc0*/  UIMAD UR5, UR5, 0xf0, URZ ;  /* 0x000000f0050578a4 */ /* 0x000fe2000f8e023f */
[----:B------:R-:W-:-:S04]  /*7cd0*/  IMAD.MOV.U32 R9, RZ, RZ, R63 ;  /* 0x000000ffff097224 */ /* 0x000fc800078e003f */
        /* <DEDUP_REMOVED lines=9> */
.L_x_877:
[----:B------:R-:W-:Y:S05]  /*7d70*/  BSYNC B0 ;  /* 0x0000000000007941 */ /* 0x000fea0003800000 */
.L_x_876:
[----:B------:R-:W0:Y:S01]  /*7d80*/  LDGDEPBAR ;  /* 0x00000000000079af */ /* 0x000e220000000000 */
[----:B------:R-:W-:-:S04]  /*7d90*/  IADD3 R60, P1, R6, R60, RZ ;  /* 0x0000003c063c7210 */ /* 0x000fc80007f3e0ff */
[----:B------:R-:W-:Y:S02]  /*7da0*/  IADD3.X R63, R3, R63, RZ, P1, !PT ;  /* 0x0000003f033f7210 */ /* 0x000fe40000ffe4ff */
.L_x_873:
[----:B-1234-:R-:W-:-:S04]  /*7db0*/  IADD3 R3, R203, UR24, RZ ;  /* 0x00000018cb037c10 */ /* 0x01efc8000fffe0ff */
[C---:B------:R-:W-:Y:S02]  /*7dc0*/  IADD3 R6, R3.reuse, 0x1, RZ ;  /* 0x0000000103067810 */ /* 0x040fe40007ffe0ff */
[C---:B------:R-:W-:Y:S02]  /*7dd0*/  ISETP.GE.AND P5, PT, R3.reuse, R0, PT ;  /* 0x000000000300720c */ /* 0x040fe40003fa6270 */
[C---:B------:R-:W-:Y:S02]  /*7de0*/  ISETP.GE.AND P1, PT, R6.reuse, R4, PT ;  /* 0x000000040600720c */ /* 0x040fe40003f26270 */
[----:B------:R-:W-:Y:S02]  /*7df0*/  ISETP.GE.AND P3, PT, R6, R0, PT ;  /* 0x000000000600720c */ /* 0x000fe40003f66270 */
[C---:B------:R-:W-:Y:S02]  /*7e00*/  IADD3 R7, R3.reuse, 0x8, RZ ;  /* 0x0000000803077810 */ /* 0x040fe40007ffe0ff */
[----:B------:R-:W-:-:S02]  /*7e10*/  IADD3 R6, R3, 0x9, RZ ;  /* 0x0000000903067810 */ /* 0x000fc40007ffe0ff */
[----:B------:R-:W-:Y:S02]  /*7e20*/  FSEL R12, R200, -INF , !P5 ;  /* 0xff800000c80c7808 */ /* 0x000fe40006800000 */
[C---:B------:R-:W-:Y:S02]  /*7e30*/  ISETP.GE.AND P4, PT, R7.reuse, R4, PT ;  /* 0x000000040700720c */ /* 0x040fe40003f86270 */
[----:B------:R-:W-:Y:S02]  /*7e40*/  ISETP.GE.AND P2, PT, R7, R0, PT ;  /* 0x000000000700720c */ /* 0x000fe40003f46270 */
        /* <DEDUP_REMOVED lines=9> */
[----:B------:R-:W-:Y:S02]  /*7ee0*/  ISETP.GE.AND P3, PT, R7, R0, PT ;  /* 0x000000000700720c */ /* 0x000fe40003f66270 */
        /* <DEDUP_REMOVED lines=8> */
[C---:B------:R-:W-:Y:S02]  /*7f70*/  ISETP.GE.AND P5, PT, R7.reuse, R4, PT ;  /* 0x000000040700720c */ /* 0x040fe40003fa6270 */
        /* <DEDUP_REMOVED lines=143> */
[----:B------:R-:W-:Y:S02]  /*8870*/  IADD3 R6, R3, 0x91, RZ ;  /* 0x0000009103067810 */ /* 0x000fe40007ffe0ff */
[----:B------:R-:W-:Y:S02]  /*8880*/  FSEL R158, R158, -INF , !P1 ;  /* 0xff8000009e9e7808 */ /* 0x000fe40004800000 */
[----:B------:R-:W-:-:S02]  /*8890*/  FSEL R130, R130, -INF , !P3 ;  /* 0xff80000082827808 */ /* 0x000fc40005800000 */
[C---:B------:R-:W-:Y:S02]  /*88a0*/  ISETP.GE.AND P1, PT, R6.reuse, R4, PT ;  /* 0x000000040600720c */ /* 0x040fe40003f26270 */
[----:B------:R-:W-:Y:S02]  /*88b0*/  ISETP.GE.AND P3, PT, R6, R0, PT ;  /* 0x000000000600720c */ /* 0x000fe40003f66270 */
[----:B------:R-:W-:Y:S02]  /*88c0*/  FMNMX.FTZ R6, R12, R13, !PT ;  /* 0x0000000d0c067209 */ /* 0x000fe40007810000 */
[----:B------:R-:W-:Y:S02]  /*88d0*/  IADD3 R7, R3, 0x90, RZ ;  /* 0x0000009003077810 */ /* 0x000fe40007ffe0ff */
[----:B------:R-:W-:Y:S02]  /*88e0*/  FMNMX.FTZ R6, R14, R6, !PT ;  /* 0x000000060e067209 */ /* 0x000fe40007810000 */
[----:B------:R-:W-:-:S02]  /*88f0*/  FSEL R157, R157, -INF , !P5 ;  /* 0xff8000009d9d7808 */ /* 0x000fc40006800000 */
[----:B------:R-:W-:Y:S02]  /*8900*/  ISETP.GE.AND P5, PT, R7, R4, PT ;  /* 0x000000040700720c */ /* 0x000fe40003fa6270 */
[----:B------:R-:W-:Y:S02]  /*8910*/  FMNMX.FTZ R6, R15, R6, !PT ;  /* 0x000000060f067209 */ /* 0x000fe40007810000 */
[----:B------:R-:W-:Y:S02]  /*8920*/  FSEL R175, R175, -INF , !P5 ;  /* 0xff800000afaf7808 */ /* 0x000fe40006800000 */
[----:B------:R-:W-:Y:S02]  /*8930*/  ISETP.GE.AND P5, PT, R3, R4, PT ;  /* 0x000000040300720c */ /* 0x000fe40003fa6270 */
[----:B------:R-:W-:Y:S02]  /*8940*/  FMNMX.FTZ R6, R19, R6, !PT ;  /* 0x0000000613067209 */ /* 0x000fe40007810000 */
[----:B------:R-:W-:-:S02]  /*8950*/  FSEL R11, R202, -INF , !P5 ;  /* 0xff800000ca0b7808 */ /* 0x000fc40006800000 */
        /* <DEDUP_REMOVED lines=45> */
[----:B------:R-:W-:Y:S02]  /*8c30*/  FSEL R129, R129, -INF , !P6 ;  /* 0xff80000081817808 */ /* 0x000fe40007000000 */
[----:B------:R-:W-:Y:S02]  /*8c40*/  ISETP.GE.AND P6, PT, R7, R0, PT ;  /* 0x000000000700720c */ /* 0x000fe40003fc6270 */
[----:B------:R-:W-:-:S02]  /*8c50*/  FMNMX.FTZ R36, R111, R36, !PT ;  /* 0x000000246f247209 */ /* 0x000fc40007810000 */
[----:B------:R-:W-:Y:S02]  /*8c60*/  FMNMX.FTZ R6, R120, R6, !PT ;  /* 0x0000000678067209 */ /* 0x000fe40007810000 */
[----:B------:R-:W-:Y:S02]  /*8c70*/  IADD3 R7, R3, 0x98, RZ ;  /* 0x0000009803077810 */ /* 0x000fe40007ffe0ff */
[----:B------:R-:W-:Y:S02]  /*8c80*/  FSEL R160, R160, -INF , !P4 ;  /* 0xff800000a0a07808 */ /* 0x000fe40006000000 */
[----:B------:R-:W-:Y:S02]  /*8c90*/  FSEL R131, R131, -INF , !P2 ;  /* 0xff80000083837808 */ /* 0x000fe40005000000 */
[----:B------:R-:W-:Y:S02]  /*8ca0*/  FMNMX.FTZ R36, R116, R36, !PT ;  /* 0x0000002474247209 */ /* 0x000fe40007810000 */
        /* <DEDUP_REMOVED lines=25> */
[----:B------:R-:W-:Y:S02]  /*8e40*/  IADD3 R7, R3, 0xa8, RZ ;  /* 0x000000a803077810 */ /* 0x000fe40007ffe0ff */
[----:B------:R-:W-:Y:S02]  /*8e50*/  FSEL R181, R181, -INF , !P6 ;  /* 0xff800000b5b57808 */ /* 0x000fe40007000000 */
[----:B------:R-:W-:Y:S02]  /*8e60*/  FSEL R170, R170, -INF , !P1 ;  /* 0xff800000aaaa7808 */ /* 0x000fe40004800000 */
[----:B------:R-:W-:Y:S02]  /*8e70*/  FMNMX.FTZ R36, R125, R36, !PT ;  /* 0x000000247d247209 */ /* 0x000fe40007810000 */
[----:B------:R-:W-:Y:S02]  /*8e80*/  FMNMX.FTZ R6, R130, R6, !PT ;  /* 0x0000000682067209 */ /* 0x000fe40007810000 */
[----:B------:R-:W-:-:S02]  /*8e90*/  ISETP.GE.AND P6, PT, R7, R4, PT ;  /* 0x000000040700720c */ /* 0x000fc40003fc6270 */
[----:B------:R-:W-:Y:S02]  /*8ea0*/  ISETP.GE.AND P1, PT, R7, R0, PT ;  /* 0x000000000700720c */ /* 0x000fe40003f26270 */
[----:B------:R-:W-:Y:S02]  /*8eb0*/  IADD3 R7, R3, 0xa9, RZ ;  /* 0x000000a903077810 */ /* 0x000fe40007ffe0ff */
[----:B------:R-:W-:Y:S02]  /*8ec0*/  FMNMX.FTZ R36, R126, R36, !PT ;  /* 0x000000247e247209 */ /* 0x000fe40007810000 */
[----:B------:R-:W-:Y:S02]  /*8ed0*/  FMNMX.FTZ R6, R131, R6, !PT ;  /* 0x0000000683067209 */ /* 0x000fe40007810000 */
[----:B------:R-:W-:Y:S02]  /*8ee0*/  FSEL R196, R196, -INF , !P5 ;  /* 0xff800000c4c47808 */ /* 0x000fe40006800000 */
[----:B------:R-:W-:-:S02]  /*8ef0*/  FSEL R183, R183, -INF , !P3 ;  /* 0xff800000b7b77808 */ /* 0x000fc40005800000 */
        /* <DEDUP_REMOVED lines=96> */
[----:B------:R-:W-:Y:S01]  /*9500*/  FSEL R155, R135, -INF , !P2 ;  /* 0xff800000879b7808 */ /* 0x000fe20005000000 */
[----:B------:R-:W-:Y:S01]  /*9510*/  IMAD.SHL.U32 R135, R5, 0x2, RZ ;  /* 0x0000000205877824 */ /* 0x000fe200078e00ff */
[C---:B------:R-:W-:Y:S02]  /*9520*/  ISETP.GE.AND P4, PT, R7.reuse, R4, PT ;  /* 0x000000040700720c */ /* 0x040fe40003f86270 */
[----:B------:R-:W-:Y:S01]  /*9530*/  ISETP.GE.AND P2, PT, R7, R0, PT ;  /* 0x000000000700720c */ /* 0x000fe20003f46270 */
[--C-:B------:R-:W-:Y:S01]  /*9540*/  IMAD R226, R231, 0x2, R135.reuse ;  /* 0x00000002e7e27824 */ /* 0x100fe200078e0287 */
[----:B------:R-:W-:Y:S01]  /*9550*/  IADD3 R7, R3, 0xe1, RZ ;  /* 0x000000e103077810 */ /* 0x000fe20007ffe0ff */
[----:B------:R-:W-:Y:S01]  /*9560*/  IMAD R224, R2, 0x2, R135 ;  /* 0x0000000202e07824 */ /* 0x000fe200078e0287 */
[----:B------:R-:W-:Y:S01]  /*9570*/  FMNMX.FTZ R36, R244, R36, !PT ;  /* 0x00000024f4247209 */ /* 0x000fe20007810000 */
[----:B------:R-:W-:Y:S01]  /*9580*/  LDSM.16.MT88.4 R24, [R135+0xa000] ;  /* 0x00a000008718783b */ /* 0x000fe20000004200 */
[----:B------:R-:W-:Y:S01]  /*9590*/  FMNMX.FTZ R6, R251, R6, !PT ;  /* 0x00000006fb067209 */ /* 0x000fe20007810000 */
[----:B------:R-:W-:Y:S01]  /*95a0*/  IMAD R225, R231, 0x2, R224 ;  /* 0x00000002e7e17824 */ /* 0x000fe200078e02e0 */
[----:B------:R-:W-:Y:S01]  /*95b0*/  FSEL R173, R79, -INF , !P6 ;  /* 0xff8000004fad7808 */ /* 0x000fe20007000000 */
[----:B------:R-:W-:Y:S01]  /*95c0*/  LDSM.16.MT88.4 R20, [R226+0xa000] ;  /* 0x00a00000e214783b */ /* 0x000fe20000004200 */
[----:B------:R-:W-:-:S02]  /*95d0*/  FSEL R174, R78, -INF , !P1 ;  /* 0xff8000004eae7808 */ /* 0x000fc40004800000 */
[C---:B------:R-:W-:Y:S02]  /*95e0*/  ISETP.GE.AND P6, PT, R7.reuse, R4, PT ;  /* 0x000000040700720c */ /* 0x040fe40003fc6270 */
[----:B------:R-:W-:Y:S02]  /*95f0*/  ISETP.GE.AND P1, PT, R7, R0, PT ;  /* 0x000000000700720c */ /* 0x000fe40003f26270 */
[----:B------:R-:W-:Y:S02]  /*9600*/  FMNMX.FTZ R36, R146, R36, !PT ;  /* 0x0000002492247209 */ /* 0x000fe40007810000 */
[----:B------:R-:W-:Y:S02]  /*9610*/  FMNMX.FTZ R6, R155, R6, !PT ;  /* 0x000000069b067209 */ /* 0x000fe40007810000 */
[----:B------:R-:W-:Y:S02]  /*9620*/  IADD3 R7, R3, 0xe8, RZ ;  /* 0x000000e803077810 */ /* 0x000fe40007ffe0ff */
[----:B------:R-:W-:-:S02]  /*9630*/  FSEL R133, R133, -INF , !P5 ;  /* 0xff80000085857808 */ /* 0x000fc40006800000 */
[----:B------:R-:W-:Y:S02]  /*9640*/  FSEL R177, R77, -INF , !P3 ;  /* 0xff8000004db17808 */ /* 0x000fe40005800000 */
[----:B------:R-:W-:Y:S02]  /*9650*/  FMNMX.FTZ R36, R145, R36, !PT ;  /* 0x0000002491247209 */ /* 0x000fe40007810000 */
[----:B------:R-:W-:Y:S02]  /*9660*/  FMNMX.FTZ R6, R174, R6, !PT ;  /* 0x00000006ae067209 */ /* 0x000fe40007810000 */
[C---:B------:R-:W-:Y:S02]  /*9670*/  ISETP.GE.AND P5, PT, R7.reuse, R4, PT ;  /* 0x000000040700720c */ /* 0x040fe40003fa6270 */
[----:B------:R-:W-:Y:S02]  /*9680*/  ISETP.GE.AND P3, PT, R7, R0, PT ;  /* 0x000000000700720c */ /* 0x000fe40003f66270 */
[----:B------:R-:W-:-:S02]  /*9690*/  IADD3 R7, R3, 0xe9, RZ ;  /* 0x000000e903077810 */ /* 0x000fc40007ffe0ff */
[----:B------:R-:W-:Y:S02]  /*96a0*/  FSEL R151, R70, -INF , !P2 ;  /* 0xff80000046977808 */ /* 0x000fe40005000000 */
[----:B------:R-:W-:Y:S02]  /*96b0*/  FMNMX.FTZ R36, R252, R36, !PT ;  /* 0x00000024fc247209 */ /* 0x000fe40007810000 */
[----:B------:R-:W-:Y:S02]  /*96c0*/  FMNMX.FTZ R6, R177, R6, !PT ;  /* 0x00000006b1067209 */ /* 0x000fe40007810000 */
[----:B------:R-:W-:Y:S02]  /*96d0*/  FSEL R153, R76, -INF , !P4 ;  /* 0xff8000004c997808 */ /* 0x000fe40006000000 */
[C---:B------:R-:W-:Y:S02]  /*96e0*/  ISETP.GE.AND P4, PT, R7.reuse, R4, PT ;  /* 0x000000040700720c */ /* 0x040fe40003f86270 */
[----:B------:R-:W-:-:S02]  /*96f0*/  ISETP.GE.AND P2, PT, R7, R0, PT ;  /* 0x000000000700720c */ /* 0x000fc40003f46270 */
[C---:B------:R-:W-:Y:S02]  /*9700*/  IADD3 R9, R3.reuse, 0xf0, RZ ;  /* 0x000000f003097810 */ /* 0x040fe40007ffe0ff */
[C---:B------:R-:W-:Y:S02]  /*9710*/  IADD3 R8, R3.reuse, 0xf1, RZ ;  /* 0x000000f103087810 */ /* 0x040fe40007ffe0ff */
[C---:B------:R-:W-:Y:S02]  /*9720*/  IADD3 R10, R3.reuse, 0xf8, RZ ;  /* 0x000000f8030a7810 */ /* 0x040fe40007ffe0ff */
[----:B------:R-:W-:Y:S02]  /*9730*/  IADD3 R7, R3, 0xf9, RZ ;  /* 0x000000f903077810 */ /* 0x000fe40007ffe0ff */
[----:B------:R-:W-:Y:S02]  /*9740*/  FSEL R152, R69, -INF , !P1 ;  /* 0xff80000045987808 */ /* 0x000fe40004800000 */
[----:B------:R-:W-:-:S02]  /*9750*/  FMNMX.FTZ R36, R250, R36, !PT ;  /* 0x00000024fa247209 */ /* 0x000fc40007810000 */
[----:B------:R-:W-:Y:S02]  /*9760*/  FMNMX.FTZ R3, R151, R6, !PT ;  /* 0x0000000697037209 */ /* 0x000fe40007810000 */
[----:B------:R-:W-:Y:S02]  /*9770*/  FSEL R172, R67, -INF , !P3 ;  /* 0xff80000043ac7808 */ /* 0x000fe40005800000 */
[----:B------:R-:W-:Y:S02]  /*9780*/  FMNMX.FTZ R36, R32, R36, !PT ;  /* 0x0000002420247209 */ /* 0x000fe40007810000 */
[----:B------:R-:W-:Y:S02]  /*9790*/  FMNMX.FTZ R3, R152, R3, !PT ;  /* 0x0000000398037209 */ /* 0x000fe40007810000 */
[----:B------:R-:W-:Y:S02]  /*97a0*/  ISETP.GE.AND P1, PT, R9, R0, PT ;  /* 0x000000000900720c */ /* 0x000fe40003f26270 */
[----:B------:R-:W-:-:S02]  /*97b0*/  FSEL R161, R66, -INF , !P2 ;  /* 0xff80000042a17808 */ /* 0x000fc40005000000 */
[----:B------:R-:W-:Y:S02]  /*97c0*/  FMNMX.FTZ R36, R137, R36, !PT ;  /* 0x0000002489247209 */ /* 0x000fe40007810000 */
[----:B------:R-:W-:Y:S02]  /*97d0*/  FMNMX.FTZ R3, R172, R3, !PT ;  /* 0x00000003ac037209 */ /* 0x000fe40007810000 */
[----:B------:R-:W-:Y:S02]  /*97e0*/  ISETP.GE.AND P3, PT, R8, R0, PT ;  /* 0x000000000800720c */ /* 0x000fe40003f66270 */
[----:B------:R-:W-:Y:S02]  /*97f0*/  FSEL R189, R57, -INF , !P1 ;  /* 0xff80000039bd7808 */ /* 0x000fe40004800000 */
[----:B------:R-:W-:Y:S02]  /*9800*/  FMNMX.FTZ R36, R173, R36, !PT ;  /* 0x00000024ad247209 */ /* 0x000fe40007810000 */
[----:B------:R-:W-:-:S02]  /*9810*/  FMNMX.FTZ R3, R161, R3, !PT ;  /* 0x00000003a1037209 */ /* 0x000fc40007810000 */
[----:B------:R-:W-:Y:S02]  /*9820*/  ISETP.GE.AND P2, PT, R10, R0, PT ;  /* 0x000000000a00720c */ /* 0x000fe40003f46270 */
[----:B------:R-:W-:Y:S02]  /*9830*/  FSEL R167, R56, -INF , !P3 ;  /* 0xff80000038a77808 */ /* 0x000fe40005800000 */
[----:B------:R-:W-:Y:S02]  /*9840*/  FMNMX.FTZ R36, R133, R36, !PT ;  /* 0x0000002485247209 */ /* 0x000fe40007810000 */
[----:B------:R-:W-:Y:S02]  /*9850*/  FMNMX.FTZ R3, R189, R3, !PT ;  /* 0x00000003bd037209 */ /* 0x000fe40007810000 */
[----:B------:R-:W-:Y:S02]  /*9860*/  ISETP.GE.AND P1, PT, R7, R0, PT ;  /* 0x000000000700720c */ /* 0x000fe40003f26270 */
[----:B------:R-:W-:-:S02]  /*9870*/  FSEL R154, R83, -INF , !P6 ;  /* 0xff800000539a7808 */ /* 0x000fc40007000000 */
[----:B------:R-:W-:Y:S02]  /*9880*/  FSEL R162, R55, -INF , !P2 ;  /* 0xff80000037a27808 */ /* 0x000fe40005000000 */
[----:B------:R-:W-:Y:S02]  /*9890*/  FMNMX.FTZ R36, R153, R36, !PT ;  /* 0x0000002499247209 */ /* 0x000fe40007810000 */
[----:B------:R-:W-:Y:S02]  /*98a0*/  FMNMX.FTZ R3, R167, R3, !PT ;  /* 0x00000003a7037209 */ /* 0x000fe40007810000 */
[----:B------:R-:W-:Y:S02]  /*98b0*/  FSEL R159, R75, -INF , !P5 ;  /* 0xff8000004b9f7808 */ /* 0x000fe40006800000 */
[----:B------:R-:W-:Y:S02]  /*98c0*/  FSEL R166, R54, -INF , !P1 ;  /* 0xff80000036a67808 */ /* 0x000fe40004800000 */
[----:B------:R-:W-:-:S02]  /*98d0*/  FMNMX.FTZ R36, R154, R36, !PT ;  /* 0x000000249a247209 */ /* 0x000fc40007810000 */
[----:B------:R-:W-:Y:S02]  /*98e0*/  FMNMX.FTZ R3, R162, R3, !PT ;  /* 0x00000003a2037209 */ /* 0x000fe40007810000 */
[----:B------:R-:W-:Y:S02]  /*98f0*/  ISETP.GE.AND P1, PT, R9, R4, PT ;  /* 0x000000040900720c */ /* 0x000fe40003f26270 */
[----:B------:R-:W-:Y:S02]  /*9900*/  FSEL R171, R71, -INF , !P4 ;  /* 0xff80000047ab7808 */ /* 0x000fe40006000000 */
[----:B------:R-:W-:Y:S02]  /*9910*/  FMNMX.FTZ R36, R159, R36, !PT ;  /* 0x000000249f247209 */ /* 0x000fe40007810000 */
[----:B------:R-:W-:Y:S02]  /*9920*/  FMNMX.FTZ R3, R166, R3, !PT ;  /* 0x00000003a6037209 */ /* 0x000fe40007810000 */
[----:B------:R-:W-:-:S02]  /*9930*/  ISETP.GE.AND P2, PT, R8, R4, PT ;  /* 0x000000040800720c */ /* 0x000fc40003f46270 */
[----:B------:R-:W-:Y:S01]  /*9940*/  FSEL R176, R65, -INF , !P1 ;  /* 0xff80000041b07808 */ /* 0x000fe20004800000 */
[----:B------:R-:W1:Y:S01]  /*9950*/  SHFL.BFLY PT, R6, R3, 0x2, 0x1f ;  /* 0x0c401f0003067f89 */ /* 0x000e6200000e0000 */
[----:B------:R-:W-:Y:S02]  /*9960*/  FMNMX.FTZ R36, R171, R36, !PT ;  /* 0x00000024ab247209 */ /* 0x000fe40007810000 */
[----:B------:R-:W-:Y:S02]  /*9970*/  ISETP.GE.AND P1, PT, R10, R4, PT ;  /* 0x000000040a00720c */ /* 0x000fe40003f26270 */
[----:B------:R-:W-:Y:S02]  /*9980*/  FSEL R156, R64, -INF , !P2 ;  /* 0xff800000409c7808 */ /* 0x000fe40005000000 */
[----:B------:R-:W-:Y:S02]  /*9990*/  FMNMX.FTZ R36, R176, R36, !PT ;  /* 0x00000024b0247209 */ /* 0x000fe40007810000 */
[----:B------:R-:W-:-:S02]  /*99a0*/  ISETP.GE.AND P2, PT, R7, R4, PT ;  /* 0x000000040700720c */ /* 0x000fc40003f46270 */
        /* <DEDUP_REMOVED lines=15> */
[----:B------:R-:W-:Y:S02]  /*9aa0*/  FFMA.FTZ R2, R19, c[0x0][0x23c], -R6 ;  /* 0x00008f0013027a23 */ /* 0x000fe40000010806 */
[----:B------:R2:W-:Y:S01]  /*9ab0*/  MUFU.EX2 R219, R7 ;  /* 0x0000000700db7308 */ /* 0x0005e20000000800 */
[----:B-1----:R-:W-:-:S07]  /*9ac0*/  FMNMX.FTZ R36, R36, R8, !PT ;  /* 0x0000000824247209 */ /* 0x002fce0007810000 */
[----:B------:R1:W-:Y:S01]  /*9ad0*/  MUFU.EX2 R215, R2 ;  /* 0x0000000200d77308 */ /* 0x0003e20000000800 */
[C---:B------:R-:W-:Y:S01]  /*9ae0*/  FSETP.NEU.FTZ.AND P1, PT, R36.reuse, -INF , PT ;  /* 0xff8000002400780b */ /* 0x040fe20003f3d000 */
[----:B------:R-:W-:Y:S02]  /*9af0*/  FMUL.FTZ R8, R36, c[0x0][0x23c] ;  /* 0x00008f0024087a20 */ /* 0x000fe40000410000 */
[----:B--2---:R-:W-:-:S04]  /*9b00*/  FFMA.FTZ R7, R13, c[0x0][0x23c], -R6 ;  /* 0x00008f000d077a23 */ /* 0x004fc80000010806 */
[----:B------:R2:W3:Y:S01]  /*9b10*/  MUFU.EX2 R216, R7 ;  /* 0x0000000700d87308 */ /* 0x0004e20000000800 */
[----:B-1----:R-:W-:-:S07]  /*9b20*/  FFMA.FTZ R2, R28, c[0x0][0x23c], -R6 ;  /* 0x00008f001c027a23 */ /* 0x002fce0000010806 */
[----:B------:R1:W-:Y:S01]  /*9b30*/  MUFU.EX2 R220, R2 ;  /* 0x0000000200dc7308 */ /* 0x0003e20000000800 */
[----:B--2---:R-:W-:Y:S01]  /*9b40*/  FFMA.FTZ R7, R14, c[0x0][0x23c], -R6 ;  /* 0x00008f000e077a23 */ /* 0x004fe20000010806 */
[----:B---3--:R-:W-:-:S06]  /*9b50*/  F2FP.PACK_AB R9, R216, R219 ;  /* 0x000000dbd809723e */ /* 0x008fcc00000000ff */
[----:B------:R2:W-:Y:S01]  /*9b60*/  MUFU.EX2 R217, R7 ;  /* 0x0000000700d97308 */ /* 0x0005e20000000800 */
[----:B-1----:R-:W-:-:S07]  /*9b70*/  FFMA.FTZ R2, R29, c[0x0][0x23c], -R6 ;  /* 0x00008f001d027a23 */ /* 0x002fce0000010806 */
[----:B------:R1:W-:Y:S01]  /*9b80*/  MUFU.EX2 R218, R2 ;  /* 0x0000000200da7308 */ /* 0x0003e20000000800 */
[----:B--2---:R-:W-:Y:S01]  /*9b90*/  FSEL R7, R8, RZ, P1 ;  /* 0x000000ff08077208 */ /* 0x004fe20000800000 */
[--C-:B------:R-:W-:Y:S02]  /*9ba0*/  FFMA.FTZ R8, R15, c[0x0][0x23c], -R6.reuse ;  /* 0x00008f000f087a23 */ /* 0x100fe40000010806 */
[----:B------:R-:W-:Y:S02]  /*9bb0*/  LDSM.16.MT88.4 R12, [R225+0xa000] ;  /* 0x00a00000e10c783b */ /* 0x000fe40000004200 */
[----:B------:R-:W-:Y:S02]  /*9bc0*/  FFMA.FTZ R5, R16, c[0x0][0x23c], -R7 ;  /* 0x00008f0010057a23 */ /* 0x000fe40000010807 */
[----:B------:R2:W3:Y:S01]  /*9bd0*/  MUFU.EX2 R221, R8 ;  /* 0x0000000800dd7308 */ /* 0x0004e20000000800 */
[----:B-1----:R-:W-:-:S07]  /*9be0*/  FFMA.FTZ R2, R30, c[0x0][0x23c], -R6 ;  /* 0x00008f001e027a23 */ /* 0x002fce0000010806 */
[----:B------:R1:W-:Y:S01]  /*9bf0*/  MUFU.EX2 R208, R5 ;  /* 0x0000000500d07308 */ /* 0x0003e20000000800 */
[----:B--2---:R-:W-:-:S07]  /*9c00*/  FFMA.FTZ R8, R11, c[0x0][0x23c], -R7 ;  /* 0x00008f000b087a23 */ /* 0x004fce0000010807 */
[----:B------:R2:W-:Y:S01]  /*9c10*/  MUFU.EX2 R222, R2 ;  /* 0x0000000200de7308 */ /* 0x0005e20000000800 */
[----:B---3--:R-:W-:Y:S01]  /*9c20*/  F2FP.PACK_AB R11, R221, R217 ;  /* 0x000000d9dd0b723e */ /* 0x008fe200000000ff */
[----:B-1----:R-:W-:-:S06]  /*9c30*/  FFMA.FTZ R5, R17, c[0x0][0x23c], -R7 ;  /* 0x00008f0011057a23 */ /* 0x002fcc0000010807 */
[----:B------:R-:W1:Y:S08]  /*9c40*/  MUFU.EX2 R212, R8 ;  /* 0x0000000800d47308 */ /* 0x000e700000000800 */
[----:B------:R3:W-:Y:S01]  /*9c50*/  MUFU.EX2 R211, R5 ;  /* 0x0000000500d37308 */ /* 0x0007e20000000800 */
[----:B--2---:R-:W-:-:S07]  /*9c60*/  FFMA.FTZ R2, R31, c[0x0][0x23c], -R7 ;  /* 0x00008f001f027a23 */ /* 0x004fce0000010807 */
[----:B------:R2:W-:Y:S01]  /*9c70*/  MUFU.EX2 R201, R2 ;  /* 0x0000000200c97308 */ /* 0x0005e20000000800 */
[----:B-1----:R-:W-:Y:S01]  /*9c80*/  F2FP.PACK_AB R8, R208, R212 ;  /* 0x000000d4d008723e */ /* 0x002fe200000000ff */
[--C-:B---3--:R-:W-:Y:S02]  /*9c90*/  FFMA.FTZ R5, R18, c[0x0][0x23c], -R7.reuse ;  /* 0x00008f0012057a23 */ /* 0x108fe40000010807 */
[----:B------:R-:W1:Y:S04]  /*9ca0*/  LDSM.16.MT88.4 R16, [R224+0xa000] ;  /* 0x00a00000e010783b */ /* 0x000e680000004200 */
[----:B------:R-:W3:Y:S01]  /*9cb0*/  MUFU.EX2 R214, R5 ;  /* 0x0000000500d67308 */ /* 0x000ee20000000800 */
[----:B--2---:R-:W-:-:S07]  /*9cc0*/  FFMA.FTZ R2, R37, c[0x0][0x23c], -R7 ;  /* 0x00008f0025027a23 */ /* 0x004fce0000010807 */
[----:B------:R2:W4:Y:S01]  /*9cd0*/  MUFU.EX2 R207, R2 ;  /* 0x0000000200cf7308 */ /* 0x0005220000000800 */
[----:B---3--:R-:W-:Y:S01]  /*9ce0*/  F2FP.PACK_AB R10, R214, R211 ;  /* 0x000000d3d60a723e */ /* 0x008fe200000000ff */
[----:B------:R-:W-:-:S04]  /*9cf0*/  IMAD.MOV.U32 R5, RZ, RZ, R32 ;  /* 0x000000ffff057224 */ /* 0x000fc800078e0020 */
[--C-:B------:R-:W-:Y:S02]  /*9d00*/  FFMA.FTZ R5, R5, c[0x0][0x23c], -R7.reuse ;  /* 0x00008f0005057a23 */ /* 0x100fe40000010807 */
[----:B------:R-:W-:Y:S01]  /*9d10*/  HMMA.16816.F32 R32, R8, R24, RZ ;  /* 0x000000180820723c */ /* 0x000fe200000018ff */
[----:B--2---:R-:W-:-:S04]  /*9d20*/  FFMA.FTZ R2, R38, c[0x0][0x23c], -R7 ;  /* 0x00008f0026027a23 */ /* 0x004fc80000010807 */
[----:B------:R2:W-:Y:S03]  /*9d30*/  MUFU.EX2 R206, R2 ;  /* 0x0000000200ce7308 */ /* 0x0005e60000000800 */
[C---:B------:R-:W-:Y:S01]  /*9d40*/  HMMA.16816.F32 R48, R8.reuse, R26, RZ ;  /* 0x0000001a0830723c */ /* 0x040fe200000018ff */
[----:B------:R-:W3:Y:S07]  /*9d50*/  LDSM.16.MT88.4 R24, [R135+0xa800] ;  /* 0x00a800008718783b */ /* 0x000eee0000004200 */
[----:B------:R-:W-:Y:S01]  /*9d60*/  HMMA.16816.F32 R28, R8, R20, RZ ;  /* 0x00000014081c723c */ /* 0x000fe200000018ff */
[----:B--2---:R-:W-:-:S07]  /*9d70*/  FFMA.FTZ R2, R39, c[0x0][0x23c], -R7 ;  /* 0x00008f0027027a23 */ /* 0x004fce0000010807 */
[C---:B------:R-:W-:Y:S01]  /*9d80*/  HMMA.16816.F32 R44, R8.reuse, R22, RZ ;  /* 0x00000016082c723c */ /* 0x040fe200000018ff */
[----:B------:R2:W5:Y:S01]  /*9d90*/  MUFU.EX2 R210, R2 ;  /* 0x0000000200d27308 */ /* 0x0005620000000800 */
[----:B------:R-:W3:Y:S06]  /*9da0*/  LDSM.16.MT88.4 R20, [R226+0xa800] ;  /* 0x00a80000e214783b */ /* 0x000eec0000004200 */
[C---:B-1----:R-:W-:Y:S08]  /*9db0*/  HMMA.16816.F32 R40, R8.reuse, R16, RZ ;  /* 0x000000100828723c */ /* 0x042ff000000018ff */
[C---:B------:R-:W-:Y:S01]  /*9dc0*/  HMMA.16816.F32 R64, R8.reuse, R18, RZ ;  /* 0x000000120840723c */ /* 0x040fe200000018ff */
[--C-:B--2---:R-:W-:Y:S01]  /*9dd0*/  FFMA.FTZ R2, R52, c[0x0][0x23c], -R6.reuse ;  /* 0x00008f0034027a23 */ /* 0x104fe20000010806 */
[----:B------:R-:W1:Y:S03]  /*9de0*/  LDSM.16.MT88.4 R16, [R224+0xa800] ;  /* 0x00a80000e010783b */ /* 0x000e660000004200 */
[----:B------:R2:W-:Y:S03]  /*9df0*/  MUFU.EX2 R203, R2 ;  /* 0x0000000200cb7308 */ /* 0x0005e60000000800 */
[C---:B------:R-:W-:Y:S08]  /*9e00*/  HMMA.16816.F32 R56, R8.reuse, R12, RZ ;  /* 0x0000000c0838723c */ /* 0x040ff000000018ff */
[----:B------:R-:W-:Y:S01]  /*9e10*/  HMMA.16816.F32 R52, R8, R14, RZ ;  /* 0x0000000e0834723c */ /* 0x000fe200000018ff */
[----:B------:R-:W1:Y:S01]  /*9e20*/  LDSM.16.MT88.4 R12, [R225+0xa800] ;  /* 0x00a80000e10c783b */ /* 0x000e620000004200 */
[----:B--2---:R-:W-:-:S05]  /*9e30*/  FFMA.FTZ R2, R68, c[0x0][0x23c], -R6 ;  /* 0x00008f0044027a23 */ /* 0x004fca0000010806 */
[----:B------:R-:W-:Y:S01]  /*9e40*/  F2FP.PACK_AB R9, R220, R215 ;  /* 0x000000d7dc09723e */ /* 0x000fe200000000ff */
[----:B------:R2:W1:Y:S01]  /*9e50*/  MUFU.EX2 R209, R2 ;  /* 0x0000000200d17308 */ /* 0x0004620000000800 */
[----:B------:R-:W-:Y:S02]  /*9e60*/  F2FP.PACK_AB R11, R222, R218 ;  /* 0x000000dade0b723e */ /* 0x000fe400000000ff */
[----:B----4-:R-:W-:Y:S02]  /*9e70*/  F2FP.PACK_AB R8, R207, R201 ;  /* 0x000000c9cf08723e */ /* 0x010fe400000000ff */
[----:B-----5:R-:W-:-:S07]  /*9e80*/  F2FP.PACK_AB R10, R210, R206 ;  /* 0x000000ced20a723e */ /* 0x020fce00000000ff */
[----:B---3--:R-:W-:Y:S01]  /*9e90*/  HMMA.16816.F32 R76, R8, R26, R48 ;  /* 0x0000001a084c723c */ /* 0x008fe20000001830 */
[----:B--2---:R-:W-:-:S04]  /*9ea0*/  FFMA.FTZ R2, R72, c[0x0][0x23c], -R6 ;  /* 0x00008f0048027a23 */ /* 0x004fc80000010806 */
[----:B------:R2:W-:Y:S03]  /*9eb0*/  MUFU.EX2 R200, R2 ;  /* 0x0000000200c87308 */ /* 0x0005e60000000800 */
[C---:B------:R-:W-:Y:S01]  /*9ec0*/  HMMA.16816.F32 R48, R8.reuse, R20, R28 ;  /* 0x000000140830723c */ /* 0x040fe2000000181c */
[----:B------:R-:W3:Y:S07]  /*9ed0*/  LDSM.16.MT88.4 R28, [R135+0xb000] ;  /* 0x00b00000871c783b */ /* 0x000eee0000004200 */
[----:B-1----:R-:W-:Y:S01]  /*9ee0*/  HMMA.16816.F32 R40, R8, R16, R40 ;  /* 0x000000100828723c */ /* 0x002fe20000001828 */
[----:B--2---:R-:W-:-:S07]  /*9ef0*/  FFMA.FTZ R2, R73, c[0x0][0x23c], -R6 ;  /* 0x00008f0049027a23 */ /* 0x004fce0000010806 */
[C---:B------:R-:W-:Y:S01]  /*9f00*/  HMMA.16816.F32 R68, R8.reuse, R24, R32 ;  /* 0x000000180844723c */ /* 0x040fe20000001820 */
[----:B------:R-:W-:Y:S01]  /*9f10*/  LDSM.16.MT88.4 R24, [R226+0xb000] ;  /* 0x00b00000e218783b */ /* 0x000fe20000004200 */
[----:B------:R1:W2:Y:S06]  /*9f20*/  MUFU.EX2 R213, R2 ;  /* 0x0000000200d57308 */ /* 0x0002ac0000000800 */
[----:B------:R-:W-:Y:S07]  /*9f30*/  HMMA.16816.F32 R32, R8, R12, R56 ;  /* 0x0000000c0820723c */ /* 0x000fee0000001838 */
[----:B------:R-:W-:-:S02]  /*9f40*/  IMAD.MOV.U32 R56, RZ, RZ, R159 ;  /* 0x000000ffff387224 */ /* 0x000fc400078e009f */
[----:B------:R-:W-:Y:S02]  /*9f50*/  IMAD.MOV.U32 R57, RZ, RZ, R156 ;  /* 0x000000ffff397224 */ /* 0x000fe400078e009c */
[----:B-1----:R-:W-:Y:S02]  /*9f60*/  FFMA.FTZ R2, R74, c[0x0][0x23c], -R7 ;  /* 0x00008f004a027a23 */ /* 0x002fe40000010807 */
[----:B------:R-:W-:Y:S01]  /*9f70*/  HMMA.16816.F32 R72, R8, R22, R44 ;  /* 0x000000160848723c */ /* 0x000fe2000000182c */
[----:B------:R-:W-:Y:S01]  /*9f80*/  IMAD.MOV.U32 R58, RZ, RZ, R145 ;  /* 0x000000ffff3a7224 */ /* 0x000fe200078e0091 */
[----:B------:R1:W-:Y:S01]  /*9f90*/  MUFU.EX2 R193, R2 ;  /* 0x0000000200c17308 */ /* 0x0003e20000000800 */
[----:B------:R-:W-:-:S05]  /*9fa0*/  IMAD.MOV.U32 R59, RZ, RZ, R146 ;  /* 0x000000ffff3b7224 */ /* 0x000fca00078e0092 */
[----:B------:R-:W-:Y:S01]  /*9fb0*/  HMMA.16816.F32 R20, R8, R14, R52 ;  /* 0x0000000e0814723c */ /* 0x000fe20000001834 */
[----:B------:R-:W-:Y:S01]  /*9fc0*/  LDSM.16.MT88.4 R12, [R225+0xb000] ;  /* 0x00b00000e10c783b */ /* 0x000fe20000004200 */
[----:B-1----:R-:W-:-:S04]  /*9fd0*/  FFMA.FTZ R2, R81, c[0x0][0x23c], -R7 ;  /* 0x00008f0051027a23 */ /* 0x002fc80000010807 */
[----:B------:R1:W4:Y:S02]  /*9fe0*/  MUFU.EX2 R192, R2 ;  /* 0x0000000200c07308 */ /* 0x0003240000000800 */
[----:B-1----:R-:W-:-:S06]  /*9ff0*/  FFMA.FTZ R2, R80, c[0x0][0x23c], -R7 ;  /* 0x00008f0050027a23 */ /* 0x002fcc0000010807 */
[----:B------:R1:W-:Y:S02]  /*a000*/  MUFU.EX2 R191, R2 ;  /* 0x0000000200bf7308 */ /* 0x0003e40000000800 */
[----:B-1----:R-:W-:Y:S02]  /*a010*/  FFMA.FTZ R2, R82, c[0x0][0x23c], -R7 ;  /* 0x00008f0052027a23 */ /* 0x002fe40000010807 */
[----:B------:R-:W-:Y:S01]  /*a020*/  HMMA.16816.F32 R80, R8, R18, R64 ;  /* 0x000000120850723c */ /* 0x000fe20000001840 */
[----:B------:R-:W1:Y:S03]  /*a030*/  LDSM.16.MT88.4 R16, [R224+0xb000] ;  /* 0x00b00000e010783b */ /* 0x000e660000004200 */
[----:B------:R5:W3:Y:S03]  /*a040*/  MUFU.EX2 R194, R2 ;  /* 0x0000000200c27308 */ /* 0x000ae60000000800 */
[----:B------:R-:W-:-:S02]  /*a050*/  F2FP.PACK_AB R9, R209, R203 ;  /* 0x000000cbd109723e */ /* 0x000fc400000000ff */
[----:B--2---:R-:W-:Y:S02]  /*a060*/  F2FP.PACK_AB R11, R213, R200 ;  /* 0x000000c8d50b723e */ /* 0x004fe400000000ff */
[----:B----4-:R-:W-:Y:S01]  /*a070*/  F2FP.PACK_AB R8, R192, R193 ;  /* 0x000000c1c008723e */ /* 0x010fe200000000ff */
[----:B-----5:R-:W-:Y:S01]  /*a080*/  FFMA.FTZ R2, R84, c[0x0][0x23c], -R6 ;  /* 0x00008f0054027a23 */ /* 0x020fe20000010806 */
[----:B---3--:R-:W-:Y:S01]  /*a090*/  F2FP.PACK_AB R10, R194, R191 ;  /* 0x000000bfc20a723e */ /* 0x008fe200000000ff */
[----:B------:R-:W-:Y:S02]  /*a0a0*/  IMAD.MOV.U32 R84, RZ, RZ, R176 ;  /* 0x000000ffff547224 */ /* 0x000fe400078e00b0 */
[----:B------:R2:W-:Y:S04]  /*a0b0*/  MUFU.EX2 R188, R2 ;  /* 0x0000000200bc7308 */ /* 0x0005e80000000800 */
[C---:B------:R-:W-:Y:S08]  /*a0c0*/  HMMA.16816.F32 R64, R8.reuse, R30, R76 ;  /* 0x0000001e0840723c */ /* 0x040ff0000000184c */
[----:B------:R-:W-:Y:S01]  /*a0d0*/  HMMA.16816.F32 R44, R8, R28, R68 ;  /* 0x0000001c082c723c */ /* 0x000fe20000001844 */
[----:B------:R-:W-:Y:S01]  /*a0e0*/  LDSM.16.MT88.4 R28, [R135+0xb800] ;  /* 0x00b80000871c783b */ /* 0x000fe20000004200 */
[----:B--2---:R-:W-:-:S02]  /*a0f0*/  FFMA.FTZ R2, R85, c[0x0][0x23c], -R6 ;  /* 0x00008f0055027a23 */ /* 0x004fc40000010806 */
[----:B------:R-:W-:Y:S02]  /*a100*/  IMAD.MOV.U32 R85, RZ, RZ, R152 ;  /* 0x000000ffff557224 */ /* 0x000fe400078e0098 */
[----:B------:R2:W3:Y:S02]  /*a110*/  MUFU.EX2 R190, R2 ;  /* 0x0000000200be7308 */ /* 0x0004e40000000800 */
[C---:B-1----:R-:W-:Y:S07]  /*a120*/  HMMA.16816.F32 R76, R8.reuse, R18, R80 ;  /* 0x00000012084c723c */ /* 0x042fee0000001850 */
[----:B------:R-:W-:Y:S01]  /*a130*/  IMAD.MOV.U32 R82, RZ, RZ, R174 ;  /* 0x000000ffff527224 */ /* 0x000fe200078e00ae */
[----:B------:R-:W-:Y:S01]  /*a140*/  HMMA.16816.F32 R48, R8, R24, R48 ;  /* 0x000000180830723c */ /* 0x000fe20000001830 */
[----:B------:R-:W-:-:S02]  /*a150*/  IMAD.MOV.U32 R80, RZ, RZ, R171 ;  /* 0x000000ffff507224 */ /* 0x000fc400078e00ab */
[----:B------:R-:W-:Y:S02]  /*a160*/  IMAD.MOV.U32 R81, RZ, RZ, R167 ;  /* 0x000000ffff517224 */ /* 0x000fe400078e00a7 */
[----:B------:R-:W-:Y:S02]  /*a170*/  IMAD.MOV.U32 R83, RZ, RZ, R137 ;  /* 0x000000ffff537224 */ /* 0x000fe400078e0089 */
[----:B--2---:R-:W-:Y:S01]  /*a180*/  FFMA.FTZ R2, R86, c[0x0][0x23c], -R6 ;  /* 0x00008f0056027a23 */ /* 0x004fe20000010806 */
[C---:B------:R-:W-:Y:S01]  /*a190*/  HMMA.16816.F32 R68, R8.reuse, R26, R72 ;  /* 0x0000001a0844723c */ /* 0x040fe20000001848 */
[----:B------:R-:W-:Y:S01]  /*a1a0*/  IMAD.MOV.U32 R86, RZ, RZ, R189 ;  /* 0x000000ffff567224 */ /* 0x000fe200078e00bd */
[----:B------:R-:W1:Y:S01]  /*a1b0*/  LDSM.16.MT88.4 R24, [R226+0xb800] ;  /* 0x00b80000e218783b */ /* 0x000e620000004200 */
[----:B------:R2:W-:Y:S04]  /*a1c0*/  MUFU.EX2 R187, R2 ;  /* 0x0000000200bb7308 */ /* 0x0005e80000000800 */
[----:B------:R-:W-:Y:S01]  /*a1d0*/  IMAD.MOV.U32 R73, RZ, RZ, R166 ;  /* 0x000000ffff497224 */ /* 0x000fe200078e00a6 */
[----:B------:R-:W-:Y:S01]  /*a1e0*/  HMMA.16816.F32 R40, R8, R16, R40 ;  /* 0x000000100828723c */ /* 0x000fe20000001828 */
[----:B------:R-:W4:Y:S01]  /*a1f0*/  LDSM.16.MT88.4 R16, [R224+0xb800] ;  /* 0x00b80000e010783b */ /* 0x000f220000004200 */
[----:B------:R-:W-:-:S02]  /*a200*/  IMAD.MOV.U32 R72, RZ, RZ, R165 ;  /* 0x000000ffff487224 */ /* 0x000fc400078e00a5 */
[----:B------:R-:W-:Y:S02]  /*a210*/  IMAD.MOV.U32 R75, RZ, RZ, R162 ;  /* 0x000000ffff4b7224 */ /* 0x000fe400078e00a2 */
[----:B------:R-:W-:Y:S02]  /*a220*/  IMAD.MOV.U32 R74, RZ, RZ, R163 ;  /* 0x000000ffff4a7224 */ /* 0x000fe400078e00a3 */
[C---:B------:R-:W-:Y:S01]  /*a230*/  HMMA.16816.F32 R32, R8.reuse, R12, R32 ;  /* 0x0000000c0820723c */ /* 0x040fe20000001820 */
[----:B--2---:R-:W-:Y:S02]  /*a240*/  FFMA.FTZ R2, R87, c[0x0][0x23c], -R6 ;  /* 0x00008f0057027a23 */ /* 0x004fe40000010806 */
[----:B------:R-:W-:Y:S02]  /*a250*/  IMAD.MOV.U32 R87, RZ, RZ, R153 ;  /* 0x000000ffff577224 */ /* 0x000fe400078e0099 */
[----:B------:R2:W5:Y:S03]  /*a260*/  MUFU.EX2 R189, R2 ;  /* 0x0000000200bd7308 */ /* 0x0005660000000800 */
[----:B------:R-:W-:Y:S01]  /*a270*/  HMMA.16816.F32 R20, R8, R14, R20 ;  /* 0x0000000e0814723c */ /* 0x000fe20000001814 */
[----:B------:R-:W1:Y:S06]  /*a280*/  LDSM.16.MT88.4 R12, [R225+0xb800] ;  /* 0x00b80000e10c783b */ /* 0x000e6c0000004200 */
[----:B---3--:R-:W-:Y:S01]  /*a290*/  F2FP.PACK_AB R9, R190, R188 ;  /* 0x000000bcbe09723e */ /* 0x008fe200000000ff */
[----:B--2---:R-:W-:Y:S01]  /*a2a0*/  FFMA.FTZ R2, R88, c[0x0][0x23c], -R7 ;  /* 0x00008f0058027a23 */ /* 0x004fe20000010807 */
[----:B-----5:R-:W-:Y:S01]  /*a2b0*/  F2FP.PACK_AB R11, R189, R187 ;  /* 0x000000bbbd0b723e */ /* 0x020fe200000000ff */
[----:B------:R-:W-:-:S02]  /*a2c0*/  IMAD.MOV.U32 R88, RZ, RZ, R161 ;  /* 0x000000ffff587224 */ /* 0x000fc400078e00a1 */
[----:B------:R2:W-:Y:S02]  /*a2d0*/  MUFU.EX2 R180, R2 ;  /* 0x0000000200b47308 */ /* 0x0005e40000000800 */
[----:B--2---:R-:W-:Y:S02]  /*a2e0*/  FFMA.FTZ R2, R90, c[0x0][0x23c], -R7 ;  /* 0x00008f005a027a23 */ /* 0x004fe40000010807 */
[----:B------:R-:W-:-:S04]  /*a2f0*/  IMAD.MOV.U32 R90, RZ, RZ, R133 ;  /* 0x000000ffff5a7224 */ /* 0x000fc800078e0085 */
[----:B------:R2:W3:Y:S02]  /*a300*/  MUFU.EX2 R178, R2 ;  /* 0x0000000200b27308 */ /* 0x0004e40000000800 */
[----:B--2---:R-:W-:Y:S01]  /*a310*/  FFMA.FTZ R2, R89, c[0x0][0x23c], -R7 ;  /* 0x00008f0059027a23 */ /* 0x004fe20000010807 */
[----:B---3--:R-:W-:Y:S01]  /*a320*/  F2FP.PACK_AB R8, R178, R180 ;  /* 0x000000b4b208723e */ /* 0x008fe200000000ff */
[----:B------:R-:W-:-:S04]  /*a330*/  IMAD.MOV.U32 R89, RZ, RZ, R177 ;  /* 0x000000ffff597224 */ /* 0x000fc800078e00b1 */
        /* <DEDUP_REMOVED lines=8> */
[C---:B-1----:R-:W-:Y:S08]  /*a3c0*/  HMMA.16816.F32 R48, R8.reuse, R24, R48 ;  /* 0x000000180830723c */ /* 0x042ff00000001830 */
[----:B------:R-:W-:Y:S01]  /*a3d0*/  HMMA.16816.F32 R68, R8, R26, R68 ;  /* 0x0000001a0844723c */ /* 0x000fe20000001844 */
[----:B------:R-:W1:Y:S01]  /*a3e0*/  LDSM.16.MT88.4 R24, [R226+0xc000] ;  /* 0x00c00000e218783b */ /* 0x000e620000004200 */
[----:B--2---:R-:W-:-:S02]  /*a3f0*/  FFMA.FTZ R2, R93, c[0x0][0x23c], -R6 ;  /* 0x00008f005d027a23 */ /* 0x004fc40000010806 */
[----:B------:R-:W-:Y:S02]  /*a400*/  IMAD.MOV.U32 R93, RZ, RZ, R151 ;  /* 0x000000ffff5d7224 */ /* 0x000fe400078e0097 */
[----:B------:R2:W3:Y:S02]  /*a410*/  MUFU.EX2 R174, R2 ;  /* 0x0000000200ae7308 */ /* 0x0004e40000000800 */
[C---:B----4-:R-:W-:Y:S08]  /*a420*/  HMMA.16816.F32 R52, R8.reuse, R16, R40 ;  /* 0x000000100834723c */ /* 0x050ff00000001828 */
[----:B------:R-:W-:Y:S01]  /*a430*/  HMMA.16816.F32 R76, R8, R18, R76 ;  /* 0x00000012084c723c */ /* 0x000fe2000000184c */
[----:B------:R-:W4:Y:S01]  /*a440*/  LDSM.16.MT88.4 R16, [R224+0xc000] ;  /* 0x00c00000e010783b */ /* 0x000f220000004200 */
[----:B--2---:R-:W-:-:S06]  /*a450*/  FFMA.FTZ R2, R98, c[0x0][0x23c], -R6 ;  /* 0x00008f0062027a23 */ /* 0x004fcc0000010806 */
[C---:B------:R-:W-:Y:S01]  /*a460*/  HMMA.16816.F32 R32, R8.reuse, R12, R32 ;  /* 0x0000000c0820723c */ /* 0x040fe20000001820 */
[----:B------:R-:W-:Y:S02]  /*a470*/  IMAD.MOV.U32 R98, RZ, RZ, R172 ;  /* 0x000000ffff627224 */ /* 0x000fe400078e00ac */
[----:B------:R2:W-:Y:S05]  /*a480*/  MUFU.EX2 R172, R2 ;  /* 0x0000000200ac7308 */ /* 0x0005ea0000000800 */
[C---:B------:R-:W-:Y:S01]  /*a490*/  HMMA.16816.F32 R20, R8.reuse, R14, R20 ;  /* 0x0000000e0814723c */ /* 0x040fe20000001814 */
[----:B------:R-:W5:Y:S07]  /*a4a0*/  LDSM.16.MT88.4 R12, [R225+0xc000] ;  /* 0x00c00000e10c783b */ /* 0x000f6e0000004200 */
[----:B------:R-:W-:Y:S01]  /*a4b0*/  HMMA.16816.F32 R44, R8, R28, R44 ;  /* 0x0000001c082c723c */ /* 0x000fe2000000182c */
[----:B--2---:R-:W-:-:S02]  /*a4c0*/  FFMA.FTZ R2, R99, c[0x0][0x23c], -R6 ;  /* 0x00008f0063027a23 */ /* 0x004fc40000010806 */
[----:B------:R-:W-:Y:S02]  /*a4d0*/  IMAD.MOV.U32 R99, RZ, RZ, R154 ;  /* 0x000000ffff637224 */ /* 0x000fe400078e009a */
[----:B------:R2:W1:Y:S03]  /*a4e0*/  MUFU.EX2 R171, R2 ;  /* 0x0000000200ab7308 */ /* 0x0004660000000800 */
[----:B------:R-:W-:Y:S01]  /*a4f0*/  HMMA.16816.F32 R64, R8, R30, R64 ;  /* 0x0000001e0840723c */ /* 0x000fe20000001840 */
[----:B------:R-:W4:Y:S06]  /*a500*/  LDSM.16.MT88.4 R28, [R135+0xc000] ;  /* 0x00c00000871c783b */ /* 0x000f2c0000004200 */
[----:B---3--:R-:W-:Y:S01]  /*a510*/  F2FP.PACK_AB R9, R174, R173 ;  /* 0x000000adae09723e */ /* 0x008fe200000000ff */
[----:B--2---:R-:W-:Y:S01]  /*a520*/  FFMA.FTZ R2, R100, c[0x0][0x23c], -R7 ;  /* 0x00008f0064027a23 */ /* 0x004fe20000010807 */
[----:B-1----:R-:W-:Y:S01]  /*a530*/  F2FP.PACK_AB R11, R171, R172 ;  /* 0x000000acab0b723e */ /* 0x002fe200000000ff */
[----:B------:R-:W-:-:S02]  /*a540*/  IMAD.MOV.U32 R100, RZ, RZ, R59 ;  /* 0x000000ffff647224 */ /* 0x000fc400078e003b */
[----:B------:R1:W-:Y:S02]  /*a550*/  MUFU.EX2 R167, R2 ;  /* 0x0000000200a77308 */ /* 0x0003e40000000800 */
[----:B-1----:R-:W-:-:S06]  /*a560*/  FFMA.FTZ R2, R102, c[0x0][0x23c], -R7 ;  /* 0x00008f0066027a23 */ /* 0x002fcc0000010807 */
[----:B------:R1:W2:Y:S02]  /*a570*/  MUFU.EX2 R166, R2 ;  /* 0x0000000200a67308 */ /* 0x0002a40000000800 */
[----:B-1----:R-:W-:Y:S01]  /*a580*/  FFMA.FTZ R2, R101, c[0x0][0x23c], -R7 ;  /* 0x00008f0065027a23 */ /* 0x002fe20000010807 */
[----:B--2---:R-:W-:-:S05]  /*a590*/  F2FP.PACK_AB R8, R166, R167 ;  /* 0x000000a7a608723e */ /* 0x004fca00000000ff */
[----:B------:R1:W-:Y:S02]  /*a5a0*/  MUFU.EX2 R165, R2 ;  /* 0x0000000200a57308 */ /* 0x0003e40000000800 */
[----:B-1----:R-:W-:-:S06]  /*a5b0*/  FFMA.FTZ R2, R103, c[0x0][0x23c], -R7 ;  /* 0x00008f0067027a23 */ /* 0x002fcc0000010807 */
[----:B------:R1:W2:Y:S02]  /*a5c0*/  MUFU.EX2 R39, R2 ;  /* 0x0000000200277308 */ /* 0x0002a40000000800 */
[----:B-1----:R-:W-:Y:S01]  /*a5d0*/  FFMA.FTZ R2, R104, c[0x0][0x23c], -R6 ;  /* 0x00008f0068027a23 */ /* 0x002fe20000010806 */
[----:B--2---:R-:W-:-:S05]  /*a5e0*/  F2FP.PACK_AB R10, R39, R165 ;  /* 0x000000a5270a723e */ /* 0x004fca00000000ff */
[----:B------:R1:W-:Y:S02]  /*a5f0*/  MUFU.EX2 R162, R2 ;  /* 0x0000000200a27308 */ /* 0x0003e40000000800 */
[C---:B------:R-:W-:Y:S08]  /*a600*/  HMMA.16816.F32 R48, R8.reuse, R24, R48 ;  /* 0x000000180830723c */ /* 0x040ff00000001830 */
[----:B------:R-:W-:Y:S01]  /*a610*/  HMMA.16816.F32 R68, R8, R26, R68 ;  /* 0x0000001a0844723c */ /* 0x000fe20000001844 */
[----:B------:R-:W2:Y:S01]  /*a620*/  LDSM.16.MT88.4 R24, [R226+0xc800] ;  /* 0x00c80000e218783b */ /* 0x000ea20000004200 */
[----:B-1----:R-:W-:-:S04]  /*a630*/  FFMA.FTZ R2, R105, c[0x0][0x23c], -R6 ;  /* 0x00008f0069027a23 */ /* 0x002fc80000010806 */
[----:B------:R1:W3:Y:S02]  /*a640*/  MUFU.EX2 R163, R2 ;  /* 0x0000000200a37308 */ /* 0x0002e40000000800 */
[C---:B----4-:R-:W-:Y:S08]  /*a650*/  HMMA.16816.F32 R52, R8.reuse, R16, R52 ;  /* 0x000000100834723c */ /* 0x050ff00000001834 */
[----:B------:R-:W-:Y:S01]  /*a660*/  HMMA.16816.F32 R76, R8, R18, R76 ;  /* 0x00000012084c723c */ /* 0x000fe2000000184c */
[----:B------:R-:W4:Y:S01]  /*a670*/  LDSM.16.MT88.4 R16, [R224+0xc800] ;  /* 0x00c80000e010783b */ /* 0x000f220000004200 */
[----:B-1----:R-:W-:-:S06]  /*a680*/  FFMA.FTZ R2, R106, c[0x0][0x23c], -R6 ;  /* 0x00008f006a027a23 */ /* 0x002fcc0000010806 */
[C---:B-----5:R-:W-:Y:S01]  /*a690*/  HMMA.16816.F32 R40, R8.reuse, R12, R32 ;  /* 0x0000000c0828723c */ /* 0x060fe20000001820 */
[----:B------:R-:W-:Y:S01]  /*a6a0*/  LDSM.16.MT88.4 R32, [R135+0xe000] ;  /* 0x00e000008720783b */ /* 0x000fe20000004200 */
[----:B------:R1:W-:Y:S06]  /*a6b0*/  MUFU.EX2 R161, R2 ;  /* 0x0000000200a17308 */ /* 0x0003ec0000000800 */
[C---:B------:R-:W-:Y:S01]  /*a6c0*/  HMMA.16816.F32 R20, R8.reuse, R14, R20 ;  /* 0x0000000e0814723c */ /* 0x040fe20000001814 */
[----:B------:R-:W5:Y:S07]  /*a6d0*/  LDSM.16.MT88.4 R12, [R225+0xc800] ;  /* 0x00c80000e10c783b */ /* 0x000f6e0000004200 */
[----:B------:R-:W-:Y:S01]  /*a6e0*/  HMMA.16816.F32 R44, R8, R28, R44 ;  /* 0x0000001c082c723c */ /* 0x000fe2000000182c */
[----:B-1----:R-:W-:-:S04]  /*a6f0*/  FFMA.FTZ R2, R107, c[0x0][0x23c], -R6 ;  /* 0x00008f006b027a23 */ /* 0x002fc80000010806 */
[----:B------:R1:W1:Y:S03]  /*a700*/  MUFU.EX2 R159, R2 ;  /* 0x00000002009f7308 */ /* 0x0002660000000800 */
[----:B------:R-:W-:Y:S01]  /*a710*/  HMMA.16816.F32 R64, R8, R30, R64 ;  /* 0x0000001e0840723c */ /* 0x000fe20000001840 */
[----:B------:R-:W2:Y:S06]  /*a720*/  LDSM.16.MT88.4 R28, [R135+0xc800] ;  /* 0x00c80000871c783b */ /* 0x000eac0000004200 */
[----:B---3--:R-:W-:Y:S01]  /*a730*/  F2FP.PACK_AB R9, R163, R162 ;  /* 0x000000a2a309723e */ /* 0x008fe200000000ff */
[----:B-1----:R-:W-:Y:S01]  /*a740*/  FFMA.FTZ R2, R108, c[0x0][0x23c], -R7 ;  /* 0x00008f006c027a23 */ /* 0x002fe20000010807 */
[----:B------:R-:W-:-:S03]  /*a750*/  F2FP.PACK_AB R11, R159, R161 ;  /* 0x000000a19f0b723e */ /* 0x000fc600000000ff */
[----:B------:R1:W-:Y:S02]  /*a760*/  MUFU.EX2 R156, R2 ;  /* 0x00000002009c7308 */ /* 0x0003e40000000800 */
[----:B-1----:R-:W-:-:S06]  /*a770*/  FFMA.FTZ R2, R110, c[0x0][0x23c], -R7 ;  /* 0x00008f006e027a23 */ /* 0x002fcc0000010807 */
[----:B------:R1:W3:Y:S02]  /*a780*/  MUFU.EX2 R38, R2 ;  /* 0x0000000200267308 */ /* 0x0002e40000000800 */
[----:B-1----:R-:W-:Y:S01]  /*a790*/  FFMA.FTZ R2, R109, c[0x0][0x23c], -R7 ;  /* 0x00008f006d027a23 */ /* 0x002fe20000010807 */
[----:B---3--:R-:W-:-:S05]  /*a7a0*/  F2FP.PACK_AB R8, R38, R156 ;  /* 0x0000009c2608723e */ /* 0x008fca00000000ff */
[----:B------:R1:W-:Y:S02]  /*a7b0*/  MUFU.EX2 R155, R2 ;  /* 0x00000002009b7308 */ /* 0x0003e40000000800 */
[----:B-1----:R-:W-:-:S06]  /*a7c0*/  FFMA.FTZ R2, R111, c[0x0][0x23c], -R7 ;  /* 0x00008f006f027a23 */ /* 0x002fcc0000010807 */
[----:B------:R1:W3:Y:S02]  /*a7d0*/  MUFU.EX2 R37, R2 ;  /* 0x0000000200257308 */ /* 0x0002e40000000800 */
[----:B-1----:R-:W-:Y:S01]  /*a7e0*/  FFMA.FTZ R2, R112, c[0x0][0x23c], -R6 ;  /* 0x00008f0070027a23 */ /* 0x002fe20000010806 */
[----:B---3--:R-:W-:-:S05]  /*a7f0*/  F2FP.PACK_AB R10, R37, R155 ;  /* 0x0000009b250a723e */ /* 0x008fca00000000ff */
[----:B------:R1:W-:Y:S02]  /*a800*/  MUFU.EX2 R153, R2 ;  /* 0x0000000200997308 */ /* 0x0003e40000000800 */
[C---:B--2---:R-:W-:Y:S08]  /*a810*/  HMMA.16816.F32 R48, R8.reuse, R24, R48 ;  /* 0x000000180830723c */ /* 0x044ff00000001830 */
        /* <DEDUP_REMOVED lines=9> */
[----:B------:R1:W-:Y:S07]  /*a8b0*/  MUFU.EX2 R151, R2 ;  /* 0x0000000200977308 */ /* 0x0003ee0000000800 */
        /* <DEDUP_REMOVED lines=55> */
[----:B-1----:R-:W-:-:S04]  /*ac30*/  FFMA.FTZ R2, R129, c[0x0][0x23c], -R6 ;  /* 0x00008f0081027a23 */ /* 0x002fc80000010806 */
[----:B------:R1:W2:Y:S03]  /*ac40*/  MUFU.EX2 R138, R2 ;  /* 0x00000002008a7308 */ /* 0x0002a60000000800 */
[C---:B----4-:R-:W-:Y:S08]  /*ac50*/  HMMA.16816.F32 R52, R8.reuse, R16, R52 ;  /* 0x000000100834723c */ /* 0x050ff00000001834 */
[----:B------:R-:W-:Y:S01]  /*ac60*/  HMMA.16816.F32 R76, R8, R18, R76 ;  /* 0x00000012084c723c */ /* 0x000fe2000000184c */
[----:B------:R-:W3:Y:S01]  /*ac70*/  LDSM.16.MT88.4 R16, [R224+0xe000] ;  /* 0x00e00000e010783b */ /* 0x000ee20000004200 */
[----:B-1----:R-:W-:-:S06]  /*ac80*/  FFMA.FTZ R2, R130, c[0x0][0x23c], -R6 ;  /* 0x00008f0082027a23 */ /* 0x002fcc0000010806 */
[C---:B-----5:R-:W-:Y:S01]  /*ac90*/  HMMA.16816.F32 R24, R8.reuse, R12, R40 ;  /* 0x0000000c0818723c */ /* 0x060fe20000001828 */
[----:B------:R-:W-:Y:S01]  /*aca0*/  LDSM.16.MT88.4 R40, [R226+0xe800] ;  /* 0x00e80000e228783b */ /* 0x000fe20000004200 */
[----:B------:R1:W-:Y:S06]  /*acb0*/  MUFU.EX2 R137, R2 ;  /* 0x0000000200897308 */ /* 0x0003ec0000000800 */
[C---:B------:R-:W-:Y:S01]  /*acc0*/  HMMA.16816.F32 R20, R8.reuse, R14, R20 ;  /* 0x0000000e0814723c */ /* 0x040fe20000001814 */
[----:B------:R-:W4:Y:S07]  /*acd0*/  LDSM.16.MT88.4 R12, [R225+0xe000] ;  /* 0x00e00000e10c783b */ /* 0x000f2e0000004200 */
[----:B------:R-:W-:Y:S01]  /*ace0*/  HMMA.16816.F32 R44, R8, R28, R44 ;  /* 0x0000001c082c723c */ /* 0x000fe2000000182c */
[----:B-1----:R-:W-:-:S04]  /*acf0*/  FFMA.FTZ R2, R131, c[0x0][0x23c], -R6 ;  /* 0x00008f0083027a23 */ /* 0x002fc80000010806 */
[----:B------:R1:W5:Y:S03]  /*ad00*/  MUFU.EX2 R136, R2 ;  /* 0x0000000200887308 */ /* 0x0003660000000800 */
[----:B------:R-:W-:Y:S01]  /*ad10*/  HMMA.16816.F32 R64, R8, R30, R64 ;  /* 0x0000001e0840723c */ /* 0x000fe20000001840 */
[----:B------:R-:W3:Y:S06]  /*ad20*/  LDSM.16.MT88.4 R28, [R226+0xe000] ;  /* 0x00e00000e21c783b */ /* 0x000eec0000004200 */
[----:B--2---:R-:W-:Y:S01]  /*ad30*/  F2FP.PACK_AB R9, R138, R133 ;  /* 0x000000858a09723e */ /* 0x004fe200000000ff */
[----:B-1----:R-:W-:Y:S01]  /*ad40*/  FFMA.FTZ R2, R132, c[0x0][0x23c], -R7 ;  /* 0x00008f0084027a23 */ /* 0x002fe20000010807 */
[----:B-----5:R-:W-:-:S03]  /*ad50*/  F2FP.PACK_AB R11, R136, R137 ;  /* 0x00000089880b723e */ /* 0x020fc600000000ff */
[----:B------:R1:W-:Y:S02]  /*ad60*/  MUFU.EX2 R132, R2 ;  /* 0x0000000200847308 */ /* 0x0003e40000000800 */
[----:B-1----:R-:W-:Y:S02]  /*ad70*/  FFMA.FTZ R2, R157, c[0x0][0x23c], -R7 ;  /* 0x00008f009d027a23 */ /* 0x002fe40000010807 */
[----:B------:R-:W-:-:S04]  /*ad80*/  IMAD.MOV.U32 R157, RZ, RZ, R74 ;  /* 0x000000ffff9d7224 */ /* 0x000fc800078e004a */
[----:B------:R1:W2:Y:S02]  /*ad90*/  MUFU.EX2 R131, R2 ;  /* 0x0000000200837308 */ /* 0x0002a40000000800 */
[----:B-1----:R-:W-:Y:S01]  /*ada0*/  FFMA.FTZ R2, R158, c[0x0][0x23c], -R7 ;  /* 0x00008f009e027a23 */ /* 0x002fe20000010807 */
[----:B--2---:R-:W-:Y:S01]  /*adb0*/  F2FP.PACK_AB R8, R131, R132 ;  /* 0x000000848308723e */ /* 0x004fe200000000ff */
[----:B------:R-:W-:-:S04]  /*adc0*/  IMAD.MOV.U32 R158, RZ, RZ, R72 ;  /* 0x000000ffff9e7224 */ /* 0x000fc800078e0048 */
        /* <DEDUP_REMOVED lines=8> */
[C---:B------:R-:W-:Y:S08]  /*ae50*/  HMMA.16816.F32 R44, R8.reuse, R32, R44 ;  /* 0x00000020082c723c */ /* 0x040ff0000000182c */
[----:B------:R-:W-:Y:S01]  /*ae60*/  HMMA.16816.F32 R64, R8, R34, R64 ;  /* 0x000000220840723c */ /* 0x000fe20000001840 */
[----:B------:R-:W2:Y:S01]  /*ae70*/  LDSM.16.MT88.4 R32, [R135+0xe800] ;  /* 0x00e800008720783b */ /* 0x000ea20000004200 */
[----:B-1----:R-:W-:-:S02]  /*ae80*/  FFMA.FTZ R2, R168, c[0x0][0x23c], -R6 ;  /* 0x00008f00a8027a23 */ /* 0x002fc40000010806 */
[----:B------:R-:W-:Y:S02]  /*ae90*/  IMAD.MOV.U32 R168, RZ, RZ, R81 ;  /* 0x000000ffffa87224 */ /* 0x000fe400078e0051 */
[----:B------:R1:W5:Y:S01]  /*aea0*/  MUFU.EX2 R128, R2 ;  /* 0x0000000200807308 */ /* 0x0003620000000800 */
[----:B------:R-:W-:Y:S01]  /*aeb0*/  IMAD.MOV.U32 R81, RZ, RZ, R56 ;  /* 0x000000ffff517224 */ /* 0x000fe200078e0038 */
[C---:B---3--:R-:W-:Y:S08]  /*aec0*/  HMMA.16816.F32 R76, R8.reuse, R18, R76 ;  /* 0x00000012084c723c */ /* 0x048ff0000000184c */
[----:B----4-:R-:W-:Y:S01]  /*aed0*/  HMMA.16816.F32 R24, R8, R12, R24 ;  /* 0x0000000c0818723c */ /* 0x010fe20000001818 */
[----:B-1----:R-:W-:-:S02]  /*aee0*/  FFMA.FTZ R2, R169, c[0x0][0x23c], -R6 ;  /* 0x00008f00a9027a23 */ /* 0x002fc40000010806 */
[----:B------:R-:W-:-:S05]  /*aef0*/  IMAD.MOV.U32 R169, RZ, RZ, R80 ;  /* 0x000000ffffa97224 */ /* 0x000fca00078e0050 */
[----:B------:R-:W-:Y:S01]  /*af00*/  HMMA.16816.F32 R20, R8, R14, R20 ;  /* 0x0000000e0814723c */ /* 0x000fe20000001814 */
[----:B------:R1:W-:Y:S01]  /*af10*/  MUFU.EX2 R127, R2 ;  /* 0x00000002007f7308 */ /* 0x0003e20000000800 */
[----:B------:R-:W-:Y:S01]  /*af20*/  IMAD.MOV.U32 R80, RZ, RZ, R88 ;  /* 0x000000ffff507224 */ /* 0x000fe200078e0058 */
[----:B------:R-:W-:Y:S01]  /*af30*/  LDSM.16.MT88.4 R12, [R225+0xe800] ;  /* 0x00e80000e10c783b */ /* 0x000fe20000004200 */
[----:B------:R-:W-:-:S04]  /*af40*/  IMAD.MOV.U32 R88, RZ, RZ, R57 ;  /* 0x000000ffff587224 */ /* 0x000fc800078e0039 */
[C---:B------:R-:W-:Y:S08]  /*af50*/  HMMA.16816.F32 R48, R8.reuse, R28, R48 ;  /* 0x0000001c0830723c */ /* 0x040ff00000001830 */
[----:B------:R-:W-:Y:S01]  /*af60*/  HMMA.16816.F32 R68, R8, R30, R68 ;  /* 0x0000001e0844723c */ /* 0x000fe20000001844 */
[----:B-1----:R-:W-:Y:S02]  /*af70*/  FFMA.FTZ R2, R170, c[0x0][0x23c], -R6 ;  /* 0x00008f00aa027a23 */ /* 0x002fe40000010806 */
[----:B------:R-:W-:-:S02]  /*af80*/  IMAD.MOV.U32 R170, RZ, RZ, R58 ;  /* 0x000000ffffaa7224 */ /* 0x000fc400078e003a */
[----:B------:R1:W3:Y:S03]  /*af90*/  MUFU.EX2 R126, R2 ;  /* 0x00000002007e7308 */ /* 0x0002e60000000800 */
[----:B------:R-:W-:Y:S01]  /*afa0*/  HMMA.16816.F32 R56, R8, R16, R52 ;  /* 0x000000100838723c */ /* 0x000fe20000001834 */
[----:B------:R-:W4:Y:S06]  /*afb0*/  LDSM.16.MT88.4 R16, [R224+0xe800] ;  /* 0x00e80000e010783b */ /* 0x000f2c0000004200 */
[----:B-----5:R-:W-:Y:S01]  /*afc0*/  F2FP.PACK_AB R9, R128, R125 ;  /* 0x0000007d8009723e */ /* 0x020fe200000000ff */
[----:B-1----:R-:W-:Y:S01]  /*afd0*/  FFMA.FTZ R2, R175, c[0x0][0x23c], -R7 ;  /* 0x00008f00af027a23 */ /* 0x002fe20000010807 */
[----:B---3--:R-:W-:Y:S01]  /*afe0*/  F2FP.PACK_AB R11, R126, R127 ;  /* 0x0000007f7e0b723e */ /* 0x008fe200000000ff */
[----:B------:R-:W-:-:S02]  /*aff0*/  IMAD.MOV.U32 R175, RZ, RZ, R98 ;  /* 0x000000ffffaf7224 */ /* 0x000fc400078e0062 */
[----:B------:R1:W-:Y:S02]  /*b000*/  MUFU.EX2 R124, R2 ;  /* 0x00000002007c7308 */ /* 0x0003e40000000800 */
[----:B-1----:R-:W-:Y:S02]  /*b010*/  FFMA.FTZ R2, R182, c[0x0][0x23c], -R7 ;  /* 0x00008f00b6027a23 */ /* 0x002fe40000010807 */
[----:B------:R-:W-:-:S04]  /*b020*/  IMAD.MOV.U32 R182, RZ, RZ, R93 ;  /* 0x000000ffffb67224 */ /* 0x000fc800078e005d */
[----:B------:R1:W3:Y:S02]  /*b030*/  MUFU.EX2 R123, R2 ;  /* 0x00000002007b7308 */ /* 0x0002e40000000800 */
[----:B-1----:R-:W-:Y:S01]  /*b040*/  FFMA.FTZ R2, R179, c[0x0][0x23c], -R7 ;  /* 0x00008f00b3027a23 */ /* 0x002fe20000010807 */
[----:B---3--:R-:W-:Y:S01]  /*b050*/  F2FP.PACK_AB R8, R123, R124 ;  /* 0x0000007c7b08723e */ /* 0x008fe200000000ff */
[----:B------:R-:W-:-:S04]  /*b060*/  IMAD.MOV.U32 R179, RZ, RZ, R91 ;  /* 0x000000ffffb37224 */ /* 0x000fc800078e005b */
[----:B------:R1:W-:Y:S02]  /*b070*/  MUFU.EX2 R122, R2 ;  /* 0x00000002007a7308 */ /* 0x0003e40000000800 */
[----:B-1----:R-:W-:Y:S02]  /*b080*/  FFMA.FTZ R2, R181, c[0x0][0x23c], -R7 ;  /* 0x00008f00b5027a23 */ /* 0x002fe40000010807 */
[----:B------:R-:W-:-:S04]  /*b090*/  IMAD.MOV.U32 R181, RZ, RZ, R179 ;  /* 0x000000ffffb57224 */ /* 0x000fc800078e00b3 */
[----:B------:R1:W3:Y:S01]  /*b0a0*/  MUFU.EX2 R121, R2 ;  /* 0x0000000200797308 */ /* 0x0002e20000000800 */
[----:B------:R-:W-:Y:S02]  /*b0b0*/  IMAD.MOV.U32 R179, RZ, RZ, R182 ;  /* 0x000000ffffb37224 */ /* 0x000fe400078e00b6 */
[----:B------:R-:W-:Y:S02]  /*b0c0*/  IMAD.MOV.U32 R182, RZ, RZ, R175 ;  /* 0x000000ffffb67224 */ /* 0x000fe400078e00af */
[----:B-1----:R-:W-:Y:S01]  /*b0d0*/  FFMA.FTZ R2, R183, c[0x0][0x23c], -R6 ;  /* 0x00008f00b7027a23 */ /* 0x002fe20000010806 */
[----:B---3--:R-:W-:-:S03]  /*b0e0*/  F2FP.PACK_AB R10, R121, R122 ;  /* 0x0000007a790a723e */ /* 0x008fc600000000ff */
[----:B------:R1:W-:Y:S04]  /*b0f0*/  MUFU.EX2 R117, R2 ;  /* 0x0000000200757308 */ /* 0x0003e80000000800 */
[C---:B--2---:R-:W-:Y:S08]  /*b100*/  HMMA.16816.F32 R28, R8.reuse, R32, R44 ;  /* 0x00000020081c723c */ /* 0x044ff0000000182c */
[----:B------:R-:W-:Y:S01]  /*b110*/  HMMA.16816.F32 R44, R8, R40, R48 ;  /* 0x00000028082c723c */ /* 0x000fe20000001830 */
[----:B-1----:R-:W-:-:S02]  /*b120*/  FFMA.FTZ R2, R184, c[0x0][0x23c], -R6 ;  /* 0x00008f00b8027a23 */ /* 0x002fc40000010806 */
[----:B------:R-:W-:Y:S02]  /*b130*/  IMAD.MOV.U32 R184, RZ, RZ, R182 ;  /* 0x000000ffffb87224 */ /* 0x000fe400078e00b6 */
[----:B------:R1:W2:Y:S03]  /*b140*/  MUFU.EX2 R119, R2 ;  /* 0x0000000200777308 */ /* 0x0002a60000000800 */
[C---:B------:R-:W-:Y:S01]  /*b150*/  HMMA.16816.F32 R52, R8.reuse, R34, R64 ;  /* 0x000000220834723c */ /* 0x040fe20000001840 */
[----:B------:R-:W-:Y:S07]  /*b160*/  LDSM.16.MT88.4 R32, [R135+0xf000] ;  /* 0x00f000008720783b */ /* 0x000fee0000004200 */
[----:B------:R-:W-:Y:S01]  /*b170*/  HMMA.16816.F32 R48, R8, R42, R68 ;  /* 0x0000002a0830723c */ /* 0x000fe20000001844 */
[----:B------:R-:W3:Y:S01]  /*b180*/  LDSM.16.MT88.4 R40, [R226+0xf000] ;  /* 0x00f00000e228783b */ /* 0x000ee20000004200 */
[----:B-1----:R-:W-:-:S06]  /*b190*/  FFMA.FTZ R2, R185, c[0x0][0x23c], -R6 ;  /* 0x00008f00b9027a23 */ /* 0x002fcc0000010806 */
[C---:B----4-:R-:W-:Y:S01]  /*b1a0*/  HMMA.16816.F32 R64, R8.reuse, R16, R56 ;  /* 0x000000100840723c */ /* 0x050fe20000001838 */
[----:B------:R-:W-:Y:S01]  /*b1b0*/  IMAD.MOV.U32 R185, RZ, RZ, R179 ;  /* 0x000000ffffb97224 */ /* 0x000fe200078e00b3 */
[----:B------:R1:W-:Y:S06]  /*b1c0*/  MUFU.EX2 R120, R2 ;  /* 0x0000000200787308 */ /* 0x0003ec0000000800 */
[C---:B------:R-:W-:Y:S01]  /*b1d0*/  HMMA.16816.F32 R56, R8.reuse, R12, R24 ;  /* 0x0000000c0838723c */ /* 0x040fe20000001818 */
[----:B------:R-:W-:Y:S07]  /*b1e0*/  LDSM.16.MT88.4 R24, [R135+0xf800] ;  /* 0x00f800008718783b */ /* 0x000fee0000004200 */
[----:B------:R-:W-:Y:S01]  /*b1f0*/  HMMA.16816.F32 R20, R8, R14, R20 ;  /* 0x0000000e0814723c */ /* 0x000fe20000001814 */
[----:B------:R-:W4:Y:S01]  /*b200*/  LDSM.16.MT88.4 R12, [R225+0xf000] ;  /* 0x00f00000e10c783b */ /* 0x000f220000004200 */
[----:B-1----:R-:W-:-:S02]  /*b210*/  FFMA.FTZ R2, R186, c[0x0][0x23c], -R6 ;  /* 0x00008f00ba027a23 */ /* 0x002fc40000010806 */
[----:B------:R-:W-:Y:S02]  /*b220*/  IMAD.MOV.U32 R186, RZ, RZ, R85 ;  /* 0x000000ffffba7224 */ /* 0x000fe400078e0055 */
[----:B------:R1:W5:Y:S02]  /*b230*/  MUFU.EX2 R118, R2 ;  /* 0x0000000200767308 */ /* 0x0003640000000800 */
[----:B------:R-:W-:Y:S01]  /*b240*/  HMMA.16816.F32 R76, R8, R18, R76 ;  /* 0x00000012084c723c */ /* 0x000fe2000000184c */
[----:B------:R-:W3:Y:S06]  /*b250*/  LDSM.16.MT88.4 R16, [R224+0xf000] ;  /* 0x00f00000e010783b */ /* 0x000eec0000004200 */
[----:B--2---:R-:W-:Y:S01]  /*b260*/  F2FP.PACK_AB R9, R119, R117 ;  /* 0x000000757709723e */ /* 0x004fe200000000ff */
[----:B-1----:R-:W-:Y:S01]  /*b270*/  FFMA.FTZ R2, R196, c[0x0][0x23c], -R7 ;  /* 0x00008f00c4027a23 */ /* 0x002fe20000010807 */
[----:B-----5:R-:W-:-:S03]  /*b280*/  F2FP.PACK_AB R11, R118, R120 ;  /* 0x00000078760b723e */ /* 0x020fc600000000ff */
        /* <DEDUP_REMOVED lines=11> */
[C---:B---3--:R-:W-:Y:S08]  /*b340*/  HMMA.16816.F32 R44, R8.reuse, R40, R44 ;  /* 0x00000028082c723c */ /* 0x048ff0000000182c */
[----:B------:R-:W-:Y:S01]  /*b350*/  HMMA.16816.F32 R48, R8, R42, R48 ;  /* 0x0000002a0830723c */ /* 0x000fe20000001830 */
[----:B------:R-:W2:Y:S01]  /*b360*/  LDSM.16.MT88.4 R40, [R226+0xf800] ;  /* 0x00f80000e228783b */ /* 0x000ea20000004200 */
[----:B-1----:R-:W-:-:S04]  /*b370*/  FFMA.FTZ R2, R205, c[0x0][0x23c], -R6 ;  /* 0x00008f00cd027a23 */ /* 0x002fc80000010806 */
[----:B------:R1:W3:Y:S02]  /*b380*/  MUFU.EX2 R112, R2 ;  /* 0x0000000200707308 */ /* 0x0002e40000000800 */
[C---:B------:R-:W-:Y:S08]  /*b390*/  HMMA.16816.F32 R28, R8.reuse, R32, R28 ;  /* 0x00000020081c723c */ /* 0x040ff0000000181c */
[----:B------:R-:W-:Y:S01]  /*b3a0*/  HMMA.16816.F32 R32, R8, R34, R52 ;  /* 0x000000220820723c */ /* 0x000fe20000001834 */
[----:B-1----:R-:W-:-:S07]  /*b3b0*/  FFMA.FTZ R2, R202, c[0x0][0x23c], -R6 ;  /* 0x00008f00ca027a23 */ /* 0x002fce0000010806 */
[C---:B----4-:R-:W-:Y:S01]  /*b3c0*/  HMMA.16816.F32 R72, R8.reuse, R12, R56 ;  /* 0x0000000c0848723c */ /* 0x050fe20000001838 */
[----:B------:R-:W1:Y:S01]  /*b3d0*/  LDSM.16.MT88.4 R56, [R224+0xf800] ;  /* 0x00f80000e038783b */ /* 0x000e620000004200 */
[----:B------:R4:W-:Y:S06]  /*b3e0*/  MUFU.EX2 R111, R2 ;  /* 0x00000002006f7308 */ /* 0x0009ec0000000800 */
[C---:B------:R-:W-:Y:S01]  /*b3f0*/  HMMA.16816.F32 R52, R8.reuse, R14, R20 ;  /* 0x0000000e0834723c */ /* 0x040fe20000001814 */
[----:B------:R-:W5:Y:S04]  /*b400*/  LDSM.16.MT88.4 R12, [R225+0xf800] ;  /* 0x00f80000e10c783b */ /* 0x000f680000004200 */
[----:B------:R-:W-:Y:S03]  /*b410*/  LDSM.16.MT88.4 R20, [R226+0x10000] ;  /* 0x01000000e214783b */ /* 0x000fe60000004200 */
[----:B------:R-:W-:Y:S01]  /*b420*/  HMMA.16816.F32 R64, R8, R16, R64 ;  /* 0x000000100840723c */ /* 0x000fe20000001840 */
[----:B----4-:R-:W-:-:S04]  /*b430*/  FFMA.FTZ R2, R204, c[0x0][0x23c], -R6 ;  /* 0x00008f00cc027a23 */ /* 0x010fc80000010806 */
[----:B------:R4:W2:Y:S03]  /*b440*/  MUFU.EX2 R110, R2 ;  /* 0x00000002006e7308 */ /* 0x0008a60000000800 */
[----:B------:R-:W-:Y:S01]  /*b450*/  HMMA.16816.F32 R76, R8, R18, R76 ;  /* 0x00000012084c723c */ /* 0x000fe2000000184c */
[----:B------:R-:W1:Y:S06]  /*b460*/  LDSM.16.MT88.4 R16, [R135+0x10000] ;  /* 0x010000008710783b */ /* 0x000e6c0000004200 */
[----:B---3--:R-:W-:Y:S01]  /*b470*/  F2FP.PACK_AB R9, R112, R109 ;  /* 0x0000006d7009723e */ /* 0x008fe200000000ff */
[----:B----4-:R-:W-:Y:S01]  /*b480*/  FFMA.FTZ R2, R245, c[0x0][0x23c], -R7 ;  /* 0x00008f00f5027a23 */ /* 0x010fe20000010807 */
[----:B--2---:R-:W-:-:S03]  /*b490*/  F2FP.PACK_AB R11, R110, R111 ;  /* 0x0000006f6e0b723e */ /* 0x004fc600000000ff */
[----:B------:R2:W-:Y:S02]  /*b4a0*/  MUFU.EX2 R108, R2 ;  /* 0x00000002006c7308 */ /* 0x0005e40000000800 */
[----:B--2---:R-:W-:-:S06]  /*b4b0*/  FFMA.FTZ R2, R247, c[0x0][0x23c], -R7 ;  /* 0x00008f00f7027a23 */ /* 0x004fcc0000010807 */
[----:B------:R2:W3:Y:S02]  /*b4c0*/  MUFU.EX2 R107, R2 ;  /* 0x00000002006b7308 */ /* 0x0004e40000000800 */
[----:B--2---:R-:W-:Y:S01]  /*b4d0*/  FFMA.FTZ R2, R223, c[0x0][0x23c], -R7 ;  /* 0x00008f00df027a23 */ /* 0x004fe20000010807 */
[----:B---3--:R-:W-:-:S05]  /*b4e0*/  F2FP.PACK_AB R8, R107, R108 ;  /* 0x0000006c6b08723e */ /* 0x008fca00000000ff */
[----:B------:R2:W-:Y:S02]  /*b4f0*/  MUFU.EX2 R106, R2 ;  /* 0x00000002006a7308 */ /* 0x0005e40000000800 */
[----:B--2---:R-:W-:-:S06]  /*b500*/  FFMA.FTZ R2, R244, c[0x0][0x23c], -R7 ;  /* 0x00008f00f4027a23 */ /* 0x004fcc0000010807 */
[----:B------:R2:W3:Y:S02]  /*b510*/  MUFU.EX2 R105, R2 ;  /* 0x0000000200697308 */ /* 0x0004e40000000800 */
[----:B--2---:R-:W-:Y:S01]  /*b520*/  FFMA.FTZ R2, R243, c[0x0][0x23c], -R6 ;  /* 0x00008f00f3027a23 */ /* 0x004fe20000010806 */
[----:B---3--:R-:W-:-:S05]  /*b530*/  F2FP.PACK_AB R10, R105, R106 ;  /* 0x0000006a690a723e */ /* 0x008fca00000000ff */
[----:B------:R2:W-:Y:S02]  /*b540*/  MUFU.EX2 R103, R2 ;  /* 0x0000000200677308 */ /* 0x0005e40000000800 */
[C---:B------:R-:W-:Y:S08]  /*b550*/  HMMA.16816.F32 R68, R8.reuse, R24, R28 ;  /* 0x000000180844723c */ /* 0x040ff0000000181c */
[----:B------:R-:W-:Y:S01]  /*b560*/  HMMA.16816.F32 R28, R8, R26, R32 ;  /* 0x0000001a081c723c */ /* 0x000fe20000001820 */
[----:B------:R-:W3:Y:S01]  /*b570*/  LDSM.16.MT88.4 R32, [R224+0x10000] ;  /* 0x01000000e020783b */ /* 0x000ee20000004200 */
[----:B--2---:R-:W-:-:S04]  /*b580*/  FFMA.FTZ R2, R249, c[0x0][0x23c], -R6 ;  /* 0x00008f00f9027a23 */ /* 0x004fc80000010806 */
[----:B------:R2:W4:Y:S02]  /*b590*/  MUFU.EX2 R104, R2 ;  /* 0x0000000200687308 */ /* 0x0005240000000800 */
[C---:B------:R-:W-:Y:S08]  /*b5a0*/  HMMA.16816.F32 R24, R8.reuse, R40, R44 ;  /* 0x000000280818723c */ /* 0x040ff0000000182c */
[----:B------:R-:W-:Y:S01]  /*b5b0*/  HMMA.16816.F32 R40, R8, R42, R48 ;  /* 0x0000002a0828723c */ /* 0x000fe20000001830 */
[----:B--2---:R-:W-:-:S07]  /*b5c0*/  FFMA.FTZ R2, R246, c[0x0][0x23c], -R6 ;  /* 0x00008f00f6027a23 */ /* 0x004fce0000010806 */
[C---:B-1----:R-:W-:Y:S01]  /*b5d0*/  HMMA.16816.F32 R44, R8.reuse, R56, R64 ;  /* 0x00000038082c723c */ /* 0x042fe20000001840 */
[----:B------:R1:W-:Y:S07]  /*b5e0*/  MUFU.EX2 R102, R2 ;  /* 0x0000000200667308 */ /* 0x0003ee0000000800 */
[C---:B------:R-:W-:Y:S08]  /*b5f0*/  HMMA.16816.F32 R48, R8.reuse, R58, R76 ;  /* 0x0000003a0830723c */ /* 0x040ff0000000184c */
[----:B-----5:R-:W-:Y:S01]  /*b600*/  HMMA.16816.F32 R56, R8, R12, R72 ;  /* 0x0000000c0838723c */ /* 0x020fe20000001848 */
[----:B-1----:R-:W-:-:S04]  /*b610*/  FFMA.FTZ R2, R248, c[0x0][0x23c], -R6 ;  /* 0x00008f00f8027a23 */ /* 0x002fc80000010806 */
[----:B------:R1:W2:Y:S02]  /*b620*/  MUFU.EX2 R101, R2 ;  /* 0x0000000200657308 */ /* 0x0002a40000000800 */
[----:B------:R-:W-:Y:S01]  /*b630*/  FADD.FTZ R12, R212, R208 ;  /* 0x000000d0d40c7221 */ /* 0x000fe20000010000 */
[----:B------:R-:W-:Y:S07]  /*b640*/  HMMA.16816.F32 R52, R8, R14, R52 ;  /* 0x0000000e0834723c */ /* 0x000fee0000001834 */
[----:B----4-:R-:W-:Y:S01]  /*b650*/  F2FP.PACK_AB R9, R104, R103 ;  /* 0x000000676809723e */ /* 0x010fe200000000ff */
[----:B-1----:R-:W-:Y:S01]  /*b660*/  FFMA.FTZ R2, R100, c[0x0][0x23c], -R7 ;  /* 0x00008f0064027a23 */ /* 0x002fe20000010807 */
[----:B--2---:R-:W-:-:S03]  /*b670*/  F2FP.PACK_AB R11, R101, R102 ;  /* 0x00000066650b723e */ /* 0x004fc600000000ff */
[----:B------:R1:W-:Y:S02]  /*b680*/  MUFU.EX2 R100, R2 ;  /* 0x0000000200647308 */ /* 0x0003e40000000800 */
[----:B-1----:R-:W-:Y:S02]  /*b690*/  FFMA.FTZ R2, R170, c[0x0][0x23c], -R7 ;  /* 0x00008f00aa027a23 */ /* 0x002fe40000010807 */
[----:B------:R-:W-:-:S04]  /*b6a0*/  IMAD.MOV.U32 R170, RZ, RZ, R99 ;  /* 0x000000ffffaa7224 */ /* 0x000fc800078e0063 */
[----:B------:R1:W2:Y:S01]  /*b6b0*/  MUFU.EX2 R99, R2 ;  /* 0x0000000200637308 */ /* 0x0002a20000000800 */
[----:B------:R-:W-:Y:S02]  /*b6c0*/  IMAD.MOV.U32 R175, RZ, RZ, R170 ;  /* 0x000000ffffaf7224 */ /* 0x000fe400078e00aa */
[----:B------:R-:W-:Y:S02]  /*b6d0*/  IMAD.MOV.U32 R170, RZ, RZ, R169 ;  /* 0x000000ffffaa7224 */ /* 0x000fe400078e00a9 */
[----:B------:R-:W-:Y:S02]  /*b6e0*/  IMAD.MOV.U32 R169, RZ, RZ, R168 ;  /* 0x000000ffffa97224 */ /* 0x000fe400078e00a8 */
[----:B------:R-:W-:Y:S02]  /*b6f0*/  IMAD.MOV.U32 R168, RZ, RZ, R164 ;  /* 0x000000ffffa87224 */ /* 0x000fe400078e00a4 */
[----:B------:R-:W-:Y:S02]  /*b700*/  IMAD.MOV.U32 R164, RZ, RZ, R160 ;  /* 0x000000ffffa47224 */ /* 0x000fe400078e00a0 */
[----:B------:R-:W-:-:S02]  /*b710*/  IMAD.MOV.U32 R160, RZ, RZ, R80 ;  /* 0x000000ffffa07224 */ /* 0x000fc400078e0050 */
[----:B------:R-:W-:Y:S02]  /*b720*/  IMAD.MOV.U32 R80, RZ, RZ, R81 ;  /* 0x000000ffff507224 */ /* 0x000fe400078e0051 */
[----:B-1----:R-:W-:Y:S01]  /*b730*/  FFMA.FTZ R2, R252, c[0x0][0x23c], -R7 ;  /* 0x00008f00fc027a23 */ /* 0x002fe20000010807 */
[----:B--2---:R-:W-:Y:S01]  /*b740*/  F2FP.PACK_AB R8, R99, R100 ;  /* 0x000000646308723e */ /* 0x004fe200000000ff */
[----:B------:R-:W-:Y:S01]  /*b750*/  IMAD.MOV.U32 R81, RZ, RZ, R88 ;  /* 0x000000ffff517224 */ /* 0x000fe200078e0058 */
[C---:B------:R-:W-:Y:S01]  /*b760*/  LEA R252, P1, R60.reuse, c[0x0][0x168], 0x1 ;  /* 0x00005a003cfc7a11 */ /* 0x040fe200078208ff */
[----:B------:R1:W-:Y:S01]  /*b770*/  MUFU.EX2 R98, R2 ;  /* 0x0000000200627308 */ /* 0x0003e20000000800 */
[----:B------:R-:W-:Y:S02]  /*b780*/  IMAD.MOV.U32 R182, RZ, RZ, R170 ;  /* 0x000000ffffb67224 */ /* 0x000fe400078e00aa */
[----:B------:R-:W-:Y:S01]  /*b790*/  IMAD.MOV.U32 R170, RZ, RZ, R169 ;  /* 0x000000ffffaa7224 */ /* 0x000fe200078e00a9 */
[----:B------:R-:W-:Y:S01]  /*b7a0*/  LEA.HI.X R243, R60, c[0x0][0x16c], R63, 0x1, P1 ;  /* 0x00005b003cf37a11 */ /* 0x000fe200008f0c3f */
[----:B------:R-:W-:-:S02]  /*b7b0*/  IMAD.MOV.U32 R169, RZ, RZ, R164 ;  /* 0x000000ffffa97224 */ /* 0x000fc400078e00a4 */
[----:B------:R-:W-:Y:S01]  /*b7c0*/  IMAD.MOV.U32 R164, RZ, RZ, R86 ;  /* 0x000000ffffa47224 */ /* 0x000fe200078e0056 */
[----:B------:R2:W-:Y:S01]  /*b7d0*/  MUFU.EX2 R88, R5 ;  /* 0x0000000500587308 */ /* 0x0005e20000000800 */
[----:B------:R-:W-:Y:S02]  /*b7e0*/  IMAD.MOV.U32 R179, RZ, RZ, R160 ;  /* 0x000000ffffb37224 */ /* 0x000fe400078e00a0 */
[----:B------:R-:W-:Y:S02]  /*b7f0*/  IMAD.MOV.U32 R160, RZ, RZ, R81 ;  /* 0x000000ffffa07224 */ /* 0x000fe400078e0051 */
[----:B------:R-:W-:Y:S02]  /*b800*/  IMAD.MOV.U32 R244, RZ, RZ, R252 ;  /* 0x000000fffff47224 */ /* 0x000fe400078e00fc */
[----:B-1----:R-:W-:-:S04]  /*b810*/  FFMA.FTZ R2, R250, c[0x0][0x23c], -R7 ;  /* 0x00008f00fa027a23 */ /* 0x002fc80000010807 */
[----:B------:R1:W4:Y:S01]  /*b820*/  MUFU.EX2 R93, R2 ;  /* 0x00000002005d7308 */ /* 0x0003220000000800 */
[----:B--2---:R-:W-:-:S04]  /*b830*/  FADD.FTZ R5, R211, R12 ;  /* 0x0000000cd3057221 */ /* 0x004fc80000010000 */
[----:B------:R-:W-:-:S04]  /*b840*/  FADD.FTZ R5, R214, R5 ;  /* 0x00000005d6057221 */ /* 0x000fc80000010000 */
[----:B------:R-:W-:Y:S02]  /*b850*/  FADD.FTZ R5, R201, R5 ;  /* 0x00000005c9057221 */ /* 0x000fe40000010000 */
[----:B-1----:R-:W-:Y:S01]  /*b860*/  FFMA.FTZ R2, R251, c[0x0][0x23c], -R6 ;  /* 0x00008f00fb027a23 */ /* 0x002fe20000010806 */
[----:B----4-:R-:W-:Y:S01]  /*b870*/  F2FP.PACK_AB R10, R93, R98 ;  /* 0x000000625d0a723e */ /* 0x010fe200000000ff */
[----:B------:R-:W-:Y:S02]  /*b880*/  FADD.FTZ R5, R207, R5 ;  /* 0x00000005cf057221 */ /* 0x000fe40000010000 */
[----:B------:R1:W-:Y:S02]  /*b890*/  MUFU.EX2 R91, R2 ;  /* 0x00000002005b7308 */ /* 0x0003e40000000800 */
[----:B------:R-:W-:Y:S02]  /*b8a0*/  FADD.FTZ R5, R206, R5 ;  /* 0x00000005ce057221 */ /* 0x000fe40000010000 */
[----:B------:R-:W-:Y:S02]  /*b8b0*/  HMMA.16816.F32 R68, R8, R16, R68 ;  /* 0x000000100844723c */ /* 0x000fe40000001844 */
[----:B------:R-:W-:-:S04]  /*b8c0*/  FADD.FTZ R5, R210, R5 ;  /* 0x00000005d2057221 */ /* 0x000fc80000010000 */
[----:B------:R-:W-:Y:S02]  /*b8d0*/  FADD.FTZ R5, R193, R5 ;  /* 0x00000005c1057221 */ /* 0x000fe40000010000 */
[----:B------:R-:W-:Y:S01]  /*b8e0*/  HMMA.16816.F32 R28, R8, R18, R28 ;  /* 0x00000012081c723c */ /* 0x000fe2000000181c */
[----:B------:R-:W2:Y:S01]  /*b8f0*/  LDSM.16.MT88.4 R16, [R225+0x10000] ;  /* 0x01000000e110783b */ /* 0x000ea20000004200 */
[----:B-1----:R-:W-:-:S04]  /*b900*/  FFMA.FTZ R2, R92, c[0x0][0x23c], -R6 ;  /* 0x00008f005c027a23 */ /* 0x002fc80000010806 */
[----:B------:R1:W4:Y:S02]  /*b910*/  MUFU.EX2 R92, R2 ;  /* 0x00000002005c7308 */ /* 0x0003240000000800 */
[C---:B------:R-:W-:Y:S01]  /*b920*/  HMMA.16816.F32 R76, R8.reuse, R20, R24 ;  /* 0x00000014084c723c */ /* 0x040fe20000001818 */
[----:B------:R-:W5:Y:S07]  /*b930*/  LDSM.16.MT88.4 R24, [R135+0x10800] ;  /* 0x010800008718783b */ /* 0x000f6e0000004200 */
[----:B---3--:R-:W-:Y:S01]  /*b940*/  HMMA.16816.F32 R44, R8, R32, R44 ;  /* 0x00000020082c723c */ /* 0x008fe2000000182c */
[----:B-1----:R-:W-:-:S07]  /*b950*/  FFMA.FTZ R2, R82, c[0x0][0x23c], -R6 ;  /* 0x00008f0052027a23 */ /* 0x002fce0000010806 */
[C---:B------:R-:W-:Y:S01]  /*b960*/  HMMA.16816.F32 R64, R8.reuse, R34, R48 ;  /* 0x000000220840723c */ /* 0x040fe20000001830 */
[----:B------:R-:W-:Y:S02]  /*b970*/  IMAD.MOV.U32 R82, RZ, RZ, R83 ;  /* 0x000000ffff527224 */ /* 0x000fe400078e0053 */
[----:B------:R-:W-:Y:S02]  /*b980*/  IMAD.MOV.U32 R83, RZ, RZ, R90 ;  /* 0x000000ffff537224 */ /* 0x000fe400078e005a */
[----:B------:R1:W-:Y:S01]  /*b990*/  MUFU.EX2 R90, R2 ;  /* 0x00000002005a7308 */ /* 0x0003e20000000800 */
[----:B------:R-:W-:Y:S02]  /*b9a0*/  FFMA.FTZ R12, R82, c[0x0][0x23c], -R7 ;  /* 0x00008f00520c7a23 */ /* 0x000fe40000010807 */
[----:B------:R-:W-:Y:S01]  /*b9b0*/  IMAD.MOV.U32 R82, RZ, RZ, R83 ;  /* 0x000000ffff527224 */ /* 0x000fe200078e0053 */
[----:B------:R-:W-:Y:S01]  /*b9c0*/  HMMA.16816.F32 R72, R8, R22, R40 ;  /* 0x000000160848723c */ /* 0x000fe20000001828 */
[----:B------:R-:W-:Y:S01]  /*b9d0*/  IMAD.MOV.U32 R83, RZ, RZ, R87 ;  /* 0x000000ffff537224 */ /* 0x000fe200078e0057 */
[----:B------:R-:W3:Y:S02]  /*b9e0*/  LDSM.16.MT88.4 R20, [R226+0x10800] ;  /* 0x01080000e214783b */ /* 0x000ee40000004200 */
[----:B------:R4:W-:Y:S01]  /*b9f0*/  MUFU.EX2 R87, R12 ;  /* 0x0000000c00577308 */ /* 0x0009e20000000800 */
[----:B------:R-:W-:-:S03]  /*ba00*/  IMAD.MOV.U32 R183, RZ, RZ, R83 ;  /* 0x000000ffffb77224 */ /* 0x000fc600078e0053 */
[----:B--2---:R-:W-:Y:S01]  /*ba10*/  HMMA.16816.F32 R32, R8, R18, R52 ;  /* 0x000000120820723c */ /* 0x004fe20000001834 */
[----:B-1----:R-:W-:-:S04]  /*ba20*/  FFMA.FTZ R2, R89, c[0x0][0x23c], -R6 ;  /* 0x00008f0059027a23 */ /* 0x002fc80000010806 */
[----:B------:R1:W2:Y:S01]  /*ba30*/  MUFU.EX2 R89, R2 ;  /* 0x0000000200597308 */ /* 0x0002a20000000800 */
[----:B----4-:R-:W-:Y:S02]  /*ba40*/  FFMA.FTZ R12, R181, c[0x0][0x23c], -R7 ;  /* 0x00008f00b50c7a23 */ /* 0x010fe40000010807 */
[----:B------:R-:W-:-:S05]  /*ba50*/  IMAD.MOV.U32 R181, RZ, RZ, R175 ;  /* 0x000000ffffb57224 */ /* 0x000fca00078e00af */
[----:B------:R4:W-:Y:S01]  /*ba60*/  MUFU.EX2 R86, R12 ;  /* 0x0000000c00567308 */ /* 0x0009e20000000800 */
[----:B------:R-:W-:Y:S02]  /*ba70*/  IMAD.MOV.U32 R175, RZ, RZ, R80 ;  /* 0x000000ffffaf7224 */ /* 0x000fe400078e0050 */
[----:B-1----:R-:W-:-:S04]  /*ba80*/  FADD.FTZ R2, R219, R216 ;  /* 0x000000d8db027221 */ /* 0x002fc80000010000 */
[----:B------:R-:W-:-:S04]  /*ba90*/  FADD.FTZ R2, R217, R2 ;  /* 0x00000002d9027221 */ /* 0x000fc80000010000 */
[----:B------:R-:W-:Y:S02]  /*baa0*/  FADD.FTZ R2, R221, R2 ;  /* 0x00000002dd027221 */ /* 0x000fe40000010000 */
[----:B----4-:R-:W-:Y:S02]  /*bab0*/  FFMA.FTZ R12, R82, c[0x0][0x23c], -R7 ;  /* 0x00008f00520c7a23 */ /* 0x010fe40000010807 */
[----:B------:R-:W-:Y:S01]  /*bac0*/  FADD.FTZ R2, R215, R2 ;  /* 0x00000002d7027221 */ /* 0x000fe20000010000 */
[----:B------:R-:W-:Y:S01]  /*bad0*/  HMMA.16816.F32 R80, R8, R16, R56 ;  /* 0x000000100850723c */ /* 0x000fe20000001838 */
[----:B------:R-:W1:Y:S01]  /*bae0*/  MUFU.EX2 R85, R12 ;  /* 0x0000000c00557308 */ /* 0x000e620000000800 */
[----:B------:R-:W4:Y:S01]  /*baf0*/  LDSM.16.MT88.4 R16, [R224+0x10800] ;  /* 0x01080000e010783b */ /* 0x000f220000004200 */
[----:B------:R-:W-:-:S04]  /*bb00*/  FADD.FTZ R2, R220, R2 ;  /* 0x00000002dc027221 */ /* 0x000fc80000010000 */
[----:B------:R-:W-:Y:S01]  /*bb10*/  FADD.FTZ R2, R218, R2 ;  /* 0x00000002da027221 */ /* 0x000fe20000010000 */
[----:B------:R-:W-:Y:S02]  /*bb20*/  F2FP.PACK_AB R9, R92, R91 ;  /* 0x0000005b5c09723e */ /* 0x000fe400000000ff */
[----:B--2---:R-:W-:Y:S01]  /*bb30*/  F2FP.PACK_AB R11, R89, R90 ;  /* 0x0000005a590b723e */ /* 0x004fe200000000ff */
[----:B------:R-:W-:Y:S01]  /*bb40*/  FADD.FTZ R2, R222, R2 ;  /* 0x00000002de027221 */ /* 0x000fe20000010000 */
[----:B------:R-:W-:-:S03]  /*bb50*/  F2FP.PACK_AB R8, R87, R88 ;  /* 0x000000585708723e */ /* 0x000fc600000000ff */
[----:B------:R-:W-:Y:S01]  /*bb60*/  FADD.FTZ R2, R203, R2 ;  /* 0x00000002cb027221 */ /* 0x000fe20000010000 */
[----:B-1----:R-:W-:-:S03]  /*bb70*/  F2FP.PACK_AB R10, R85, R86 ;  /* 0x00000056550a723e */ /* 0x002fc600000000ff */
[----:B------:R-:W-:Y:S02]  /*bb80*/  FADD.FTZ R12, R209, R2 ;  /* 0x00000002d10c7221 */ /* 0x000fe40000010000 */
[----:B------:R-:W-:Y:S02]  /*bb90*/  FADD.FTZ R2, R192, R5 ;  /* 0x00000005c0027221 */ /* 0x000fe40000010000 */
[----:B------:R-:W-:Y:S01]  /*bba0*/  FFMA.FTZ R5, R185, c[0x0][0x23c], -R6 ;  /* 0x00008f00b9057a23 */ /* 0x000fe20000010806 */
[----:B-----5:R-:W-:Y:S01]  /*bbb0*/  HMMA.16816.F32 R48, R8, R24, R68 ;  /* 0x000000180830723c */ /* 0x020fe20000001844 */
[----:B------:R-:W-:Y:S02]  /*bbc0*/  IMAD.MOV.U32 R185, RZ, RZ, R184 ;  /* 0x000000ffffb97224 */ /* 0x000fe400078e00b8 */
[----:B------:R-:W-:Y:S02]  /*bbd0*/  IMAD.MOV.U32 R184, RZ, RZ, R179 ;  /* 0x000000ffffb87224 */ /* 0x000fe400078e00b3 */
[----:B------:R-:W-:-:S02]  /*bbe0*/  FADD.FTZ R12, R200, R12 ;  /* 0x0000000cc80c7221 */ /* 0x000fc40000010000 */
[----:B------:R-:W-:Y:S01]  /*bbf0*/  IMAD.MOV.U32 R179, RZ, RZ, R175 ;  /* 0x000000ffffb37224 */ /* 0x000fe200078e00af */
[C---:B------:R-:W-:Y:S01]  /*bc00*/  HMMA.16816.F32 R40, R8.reuse, R26, R28 ;  /* 0x0000001a0828723c */ /* 0x040fe2000000181c */
[----:B------:R-:W-:Y:S01]  /*bc10*/  FADD.FTZ R13, R191, R2 ;  /* 0x00000002bf0d7221 */ /* 0x000fe20000010000 */
[----:B------:R-:W1:Y:S01]  /*bc20*/  LDSM.16.MT88.4 R24, [R225+0x10800] ;  /* 0x01080000e118783b */ /* 0x000e620000004200 */
[----:B------:R-:W-:Y:S02]  /*bc30*/  IMAD.MOV.U32 R175, RZ, RZ, R164 ;  /* 0x000000ffffaf7224 */ /* 0x000fe400078e00a4 */
[----:B------:R-:W-:Y:S01]  /*bc40*/  IMAD.MOV.U32 R164, RZ, RZ, R84 ;  /* 0x000000ffffa47224 */ /* 0x000fe200078e0054 */
[----:B------:R-:W-:Y:S01]  /*bc50*/  LDSM.16.MT88.4 R28, [R135+0x11000] ;  /* 0x01100000871c783b */ /* 0x000fe20000004200 */
[----:B------:R2:W-:Y:S01]  /*bc60*/  MUFU.EX2 R84, R5 ;  /* 0x0000000500547308 */ /* 0x0005e20000000800 */
[----:B------:R-:W-:Y:S01]  /*bc70*/  FADD.FTZ R2, R213, R12 ;  /* 0x0000000cd5027221 */ /* 0x000fe20000010000 */
[----:B---3--:R-:W-:Y:S01]  /*bc80*/  HMMA.16816.F32 R56, R8, R20, R76 ;  /* 0x000000140838723c */ /* 0x008fe2000000184c */
[----:B------:R-:W-:-:S02]  /*bc90*/  FFMA.FTZ R12, R186, c[0x0][0x23c], -R6 ;  /* 0x00008f00ba0c7a23 */ /* 0x000fc40000010806 */
[----:B------:R-:W-:-:S03]  /*bca0*/  FADD.FTZ R2, R188, R2 ;  /* 0x00000002bc027221 */ /* 0x000fc60000010000 */
[----:B------:R-:W3:Y:S01]  /*bcb0*/  MUFU.EX2 R71, R12 ;  /* 0x0000000c00477308 */ /* 0x000ee20000000800 */
[----:B------:R-:W-:Y:S01]  /*bcc0*/  FADD.FTZ R2, R190, R2 ;  /* 0x00000002be027221 */ /* 0x000fe20000010000 */
[C---:B----4-:R-:W-:Y:S03]  /*bcd0*/  HMMA.16816.F32 R44, R8.reuse, R16, R44 ;  /* 0x00000010082c723c */ /* 0x050fe6000000182c */
[----:B------:R-:W-:Y:S02]  /*bce0*/  FADD.FTZ R2, R187, R2 ;  /* 0x00000002bb027221 */ /* 0x000fe40000010000 */
[----:B--2---:R-:W-:Y:S02]  /*bcf0*/  FADD.FTZ R5, R194, R13 ;  /* 0x0000000dc2057221 */ /* 0x004fe40000010000 */
[----:B------:R-:W-:Y:S01]  /*bd00*/  FADD.FTZ R2, R189, R2 ;  /* 0x00000002bd027221 */ /* 0x000fe20000010000 */
[----:B------:R-:W-:Y:S01]  /*bd10*/  HMMA.16816.F32 R64, R8, R18, R64 ;  /* 0x000000120840723c */ /* 0x000fe20000001840 */
[----:B------:R-:W-:Y:S01]  /*bd20*/  FADD.FTZ R5, R180, R5 ;  /* 0x00000005b4057221 */ /* 0x000fe20000010000 */
[----:B------:R-:W2:Y:S01]  /*bd30*/  LDSM.16.MT88.4 R16, [R226+0x11000] ;  /* 0x01100000e210783b */ /* 0x000ea20000004200 */
[----:B------:R-:W-:-:S02]  /*bd40*/  FADD.FTZ R2, R173, R2 ;  /* 0x00000002ad027221 */ /* 0x000fc40000010000 */
[----:B------:R-:W-:Y:S02]  /*bd50*/  FADD.FTZ R5, R178, R5 ;  /* 0x00000005b2057221 */ /* 0x000fe40000010000 */
[----:B------:R-:W-:Y:S01]  /*bd60*/  FADD.FTZ R2, R174, R2 ;  /* 0x00000002ae027221 */ /* 0x000fe20000010000 */
[C---:B------:R-:W-:Y:S01]  /*bd70*/  HMMA.16816.F32 R52, R8.reuse, R22, R72 ;  /* 0x000000160834723c */ /* 0x040fe20000001848 */
[----:B------:R-:W-:Y:S01]  /*bd80*/  FADD.FTZ R5, R177, R5 ;  /* 0x00000005b1057221 */ /* 0x000fe20000010000 */
[----:B------:R-:W4:Y:S01]  /*bd90*/  LDSM.16.MT88.4 R20, [R224+0x11000] ;  /* 0x01100000e014783b */ /* 0x000f220000004200 */
[----:B------:R-:W-:Y:S02]  /*bda0*/  FADD.FTZ R2, R172, R2 ;  /* 0x00000002ac027221 */ /* 0x000fe40000010000 */
[----:B------:R-:W-:Y:S02]  /*bdb0*/  FADD.FTZ R5, R176, R5 ;  /* 0x00000005b0057221 */ /* 0x000fe40000010000 */
[----:B------:R-:W-:Y:S01]  /*bdc0*/  FADD.FTZ R2, R171, R2 ;  /* 0x00000002ab027221 */ /* 0x000fe20000010000 */
[----:B-1----:R-:W-:Y:S01]  /*bdd0*/  HMMA.16816.F32 R32, R8, R26, R32 ;  /* 0x0000001a0820723c */ /* 0x002fe20000001820 */
        /* <DEDUP_REMOVED lines=9> */
[----:B---3--:R-:W-:Y:S01]  /*be70*/  F2FP.PACK_AB R9, R71, R84 ;  /* 0x000000544709723e */ /* 0x008fe200000000ff */
[----:B------:R-:W-:Y:S02]  /*be80*/  FADD.FTZ R5, R156, R5 ;  /* 0x000000059c057221 */ /* 0x000fe40000010000 */
[----:B------:R-:W-:Y:S02]  /*be90*/  FADD.FTZ R2, R153, R2 ;  /* 0x0000000299027221 */ /* 0x000fe40000010000 */
[----:B------:R-:W-:Y:S02]  /*bea0*/  FADD.FTZ R5, R38, R5 ;  /* 0x0000000526057221 */ /* 0x000fe40000010000 */
[----:B------:R-:W-:Y:S02]  /*beb0*/  FADD.FTZ R2, R152, R2 ;  /* 0x0000000298027221 */ /* 0x000fe40000010000 */
[----:B------:R-:W-:-:S02]  /*bec0*/  FADD.FTZ R5, R155, R5 ;  /* 0x000000059b057221 */ /* 0x000fc40000010000 */
[----:B------:R-:W-:Y:S02]  /*bed0*/  FADD.FTZ R2, R151, R2 ;  /* 0x0000000297027221 */ /* 0x000fe40000010000 */
        /* <DEDUP_REMOVED lines=9> */
[----:B------:R-:W-:Y:S01]  /*bf70*/  FADD.FTZ R2, R143, R2 ;  /* 0x000000028f027221 */ /* 0x000fe20000010000 */
[----:B------:R-:W-:Y:S01]  /*bf80*/  LDSM.16.MT88.4 R148, [R226+0x11800] ;  /* 0x01180000e294783b */ /* 0x000fe20000004200 */
        /* <DEDUP_REMOVED lines=12> */
[----:B------:R-:W-:Y:S02]  /*c050*/  FFMA.FTZ R12, R185, c[0x0][0x23c], -R6 ;  /* 0x00008f00b90c7a23 */ /* 0x000fe40000010806 */
[----:B------:R-:W-:-:S02]  /*c060*/  FADD.FTZ R5, R130, R5 ;  /* 0x0000000582057221 */ /* 0x000fc40000010000 */
[----:B------:R-:W-:Y:S01]  /*c070*/  FADD.FTZ R2, R128, R2 ;  /* 0x0000000280027221 */ /* 0x000fe20000010000 */
[----:B------:R1:W-:Y:S01]  /*c080*/  MUFU.EX2 R70, R12 ;  /* 0x0000000c00467308 */ /* 0x0003e20000000800 */
        /* <DEDUP_REMOVED lines=8> */
[----:B-1----:R-:W-:Y:S02]  /*c110*/  FFMA.FTZ R12, R184, c[0x0][0x23c], -R6 ;  /* 0x00008f00b80c7a23 */ /* 0x002fe40000010806 */
[----:B------:R-:W-:Y:S02]  /*c120*/  FADD.FTZ R5, R121, R5 ;  /* 0x0000000579057221 */ /* 0x000fe40000010000 */
[----:B------:R-:W1:Y:S01]  /*c130*/  MUFU.EX2 R69, R12 ;  /* 0x0000000c00457308 */ /* 0x000e620000000800 */
[----:B------:R-:W-:-:S02]  /*c140*/  FADD.FTZ R2, R120, R2 ;  /* 0x0000000278027221 */ /* 0x000fc40000010000 */
[----:B------:R-:W-:Y:S02]  /*c150*/  FADD.FTZ R5, R115, R5 ;  /* 0x0000000573057221 */ /* 0x000fe40000010000 */
[----:B------:R-:W-:Y:S02]  /*c160*/  FADD.FTZ R2, R118, R2 ;  /* 0x0000000276027221 */ /* 0x000fe40000010000 */
[----:B------:R-:W-:Y:S02]  /*c170*/  FADD.FTZ R5, R116, R5 ;  /* 0x0000000574057221 */ /* 0x000fe40000010000 */
[----:B------:R-:W-:Y:S02]  /*c180*/  FADD.FTZ R2, R109, R2 ;  /* 0x000000026d027221 */ /* 0x000fe40000010000 */
[----:B------:R-:W-:Y:S02]  /*c190*/  FADD.FTZ R5, R114, R5 ;  /* 0x0000000572057221 */ /* 0x000fe40000010000 */
[----:B------:R-:W-:-:S02]  /*c1a0*/  FADD.FTZ R2, R112, R2 ;  /* 0x0000000270027221 */ /* 0x000fc40000010000 */
[----:B------:R-:W-:Y:S01]  /*c1b0*/  FADD.FTZ R5, R113, R5 ;  /* 0x0000000571057221 */ /* 0x000fe20000010000 */
[----:B-1----:R-:W-:Y:S01]  /*c1c0*/  F2FP.PACK_AB R11, R69, R70 ;  /* 0x00000046450b723e */ /* 0x002fe200000000ff */
[----:B------:R-:W-:Y:S02]  /*c1d0*/  FFMA.FTZ R12, R183, c[0x0][0x23c], -R7 ;  /* 0x00008f00b70c7a23 */ /* 0x000fe40000010807 */
[----:B------:R-:W-:Y:S02]  /*c1e0*/  FADD.FTZ R5, R108, R5 ;  /* 0x000000056c057221 */ /* 0x000fe40000010000 */
[----:B------:R1:W-:Y:S01]  /*c1f0*/  MUFU.EX2 R68, R12 ;  /* 0x0000000c00447308 */ /* 0x0003e20000000800 */
        /* <DEDUP_REMOVED lines=8> */
[----:B-1----:R-:W-:-:S02]  /*c280*/  FFMA.FTZ R12, R181, c[0x0][0x23c], -R7 ;  /* 0x00008f00b50c7a23 */ /* 0x002fc40000010807 */
[----:B------:R-:W-:Y:S02]  /*c290*/  FADD.FTZ R5, R99, R5 ;  /* 0x0000000563057221 */ /* 0x000fe40000010000 */
[----:B------:R-:W1:Y:S01]  /*c2a0*/  MUFU.EX2 R39, R12 ;  /* 0x0000000c00277308 */ /* 0x000e620000000800 */
        /* <DEDUP_REMOVED lines=8> */
[----:B-1----:R-:W-:Y:S01]  /*c330*/  F2FP.PACK_AB R8, R39, R68 ;  /* 0x000000442708723e */ /* 0x002fe200000000ff */
[----:B------:R-:W-:Y:S02]  /*c340*/  FFMA.FTZ R12, R179, c[0x0][0x23c], -R7 ;  /* 0x00008f00b30c7a23 */ /* 0x000fe40000010807 */
[----:B------:R-:W-:Y:S02]  /*c350*/  FADD.FTZ R2, R90, R2 ;  /* 0x000000025a027221 */ /* 0x000fe40000010000 */
[----:B------:R1:W3:Y:S01]  /*c360*/  MUFU.EX2 R38, R12 ;  /* 0x0000000c00267308 */ /* 0x0002e20000000800 */
        /* <DEDUP_REMOVED lines=8> */
[----:B-1----:R-:W-:Y:S02]  /*c3f0*/  FFMA.FTZ R12, R182, c[0x0][0x23c], -R7 ;  /* 0x00008f00b60c7a23 */ /* 0x002fe40000010807 */
[----:B---3--:R-:W-:Y:S02]  /*c400*/  FADD.FTZ R5, R38, R5 ;  /* 0x0000000526057221 */ /* 0x008fe40000010000 */
[----:B------:R1:W3:Y:S01]  /*c410*/  MUFU.EX2 R37, R12 ;  /* 0x0000000c00257308 */ /* 0x0002e20000000800 */
[----:B------:R-:W-:Y:S02]  /*c420*/  FADD.FTZ R2, R69, R2 ;  /* 0x0000000245027221 */ /* 0x000fe40000010000 */
[----:B-1----:R-:W-:Y:S01]  /*c430*/  FFMA.FTZ R12, R175, c[0x0][0x23c], -R6 ;  /* 0x00008f00af0c7a23 */ /* 0x002fe20000010806 */
[C---:B---3--:R-:W-:Y:S01]  /*c440*/  F2FP.PACK_AB R10, R37.reuse, R38 ;  /* 0x00000026250a723e */ /* 0x048fe200000000ff */
[----:B------:R-:W-:-:S03]  /*c450*/  FADD.FTZ R5, R37, R5 ;  /* 0x0000000525057221 */ /* 0x000fc60000010000 */
[----:B------:R1:W3:Y:S03]  /*c460*/  MUFU.EX2 R27, R12 ;  /* 0x0000000c001b7308 */ /* 0x0002e60000000800 */
[C---:B--2---:R-:W-:Y:S08]  /*c470*/  HMMA.16816.F32 R56, R8.reuse, R16, R56 ;  /* 0x000000100838723c */ /* 0x044ff00000001838 */
[----:B----4-:R-:W-:Y:S01]  /*c480*/  HMMA.16816.F32 R44, R8, R20, R44 ;  /* 0x00000014082c723c */ /* 0x010fe2000000182c */
[----:B-1----:R-:W-:-:S02]  /*c490*/  FFMA.FTZ R12, R170, c[0x0][0x23c], -R6 ;  /* 0x00008f00aa0c7a23 */ /* 0x002fc40000010806 */
[----:B---3--:R-:W-:Y:S02]  /*c4a0*/  FADD.FTZ R2, R27, R2 ;  /* 0x000000021b027221 */ /* 0x008fe40000010000 */
[----:B------:R1:W2:Y:S03]  /*c4b0*/  MUFU.EX2 R26, R12 ;  /* 0x0000000c001a7308 */ /* 0x0002a60000000800 */
[C---:B------:R-:W-:Y:S08]  /*c4c0*/  HMMA.16816.F32 R48, R8.reuse, R28, R48 ;  /* 0x0000001c0830723c */ /* 0x040ff00000001830 */
[----:B------:R-:W-:Y:S01]  /*c4d0*/  HMMA.16816.F32 R40, R8, R30, R40 ;  /* 0x0000001e0828723c */ /* 0x000fe20000001828 */
[----:B-1----:R-:W-:-:S07]  /*c4e0*/  FFMA.FTZ R12, R169, c[0x0][0x23c], -R6 ;  /* 0x00008f00a90c7a23 */ /* 0x002fce0000010806 */
[----:B------:R-:W-:Y:S01]  /*c4f0*/  HMMA.16816.F32 R52, R8, R18, R52 ;  /* 0x000000120834723c */ /* 0x000fe20000001834 */
[----:B------:R-:W-:Y:S01]  /*c500*/  FFMA.FTZ R6, R168, c[0x0][0x23c], -R6 ;  /* 0x00008f00a8067a23 */ /* 0x000fe20000010806 */
[C---:B--2---:R-:W-:Y:S01]  /*c510*/  F2FP.PACK_AB R165, R26.reuse, R27 ;  /* 0x0000001b1aa5723e */ /* 0x044fe200000000ff */
[----:B------:R1:W2:Y:S01]  /*c520*/  MUFU.EX2 R25, R12 ;  /* 0x0000000c00197308 */ /* 0x0002a20000000800 */
[----:B------:R-:W-:-:S04]  /*c530*/  FADD.FTZ R2, R26, R2 ;  /* 0x000000021a027221 */ /* 0x000fc80000010000 */
[----:B------:R-:W-:Y:S03]  /*c540*/  HMMA.16816.F32 R20, R8, R22, R64 ;  /* 0x000000160814723c */ /* 0x000fe60000001840 */
[----:B------:R3:W4:Y:S01]  /*c550*/  MUFU.EX2 R24, R6 ;  /* 0x0000000600187308 */ /* 0x0007220000000800 */
[----:B-1----:R-:W1:Y:S01]  /*c560*/  LDSM.16.MT88.4 R12, [R225+0x11000] ;  /* 0x01100000e10c783b */ /* 0x002e620000004200 */
[----:B--2---:R-:W-:Y:S02]  /*c570*/  FADD.FTZ R2, R25, R2 ;  /* 0x0000000219027221 */ /* 0x004fe40000010000 */
[----:B---3--:R-:W-:Y:S01]  /*c580*/  FFMA.FTZ R6, R164, c[0x0][0x23c], -R7 ;  /* 0x00008f00a4067a23 */ /* 0x008fe20000010807 */
[----:B----4-:R-:W-:-:S03]  /*c590*/  F2FP.PACK_AB R167, R24, R25 ;  /* 0x0000001918a7723e */ /* 0x010fc600000000ff */
[----:B------:R2:W3:Y:S02]  /*c5a0*/  MUFU.EX2 R17, R6 ;  /* 0x0000000600117308 */ /* 0x0004e40000000800 */
[----:B--2---:R-:W-:Y:S02]  /*c5b0*/  FFMA.FTZ R6, R160, c[0x0][0x23c], -R7 ;  /* 0x00008f00a0067a23 */ /* 0x004fe40000010807 */
[----:B---3--:R-:W-:-:S04]  /*c5c0*/  FADD.FTZ R5, R17, R5 ;  /* 0x0000000511057221 */ /* 0x008fc80000010000 */
[----:B------:R2:W3:Y:S01]  /*c5d0*/  MUFU.EX2 R16, R6 ;  /* 0x0000000600107308 */ /* 0x0004e20000000800 */
[----:B-1----:R-:W-:Y:S01]  /*c5e0*/  HMMA.16816.F32 R160, R8, R12, R80 ;  /* 0x0000000c08a0723c */ /* 0x002fe20000001850 */
[----:B--2---:R-:W-:-:S07]  /*c5f0*/  FFMA.FTZ R6, R158, c[0x0][0x23c], -R7 ;  /* 0x00008f009e067a23 */ /* 0x004fce0000010807 */
[----:B------:R-:W-:Y:S01]  /*c600*/  HMMA.16816.F32 R12, R8, R14, R32 ;  /* 0x0000000e080c723c */ /* 0x000fe20000001820 */
[----:B------:R-:W-:Y:S01]  /*c610*/  FFMA.FTZ R7, R157, c[0x0][0x23c], -R7 ;  /* 0x00008f009d077a23 */ /* 0x000fe20000010807 */
[----:B------:R-:W-:Y:S01]  /*c620*/  LDSM.16.MT88.4 R8, [R225+0x11800] ;  /* 0x01180000e108783b */ /* 0x000fe20000004200 */
[C---:B---3--:R-:W-:Y:S01]  /*c630*/  FADD.FTZ R5, R16.reuse, R5 ;  /* 0x0000000510057221 */ /* 0x048fe20000010000 */
[----:B------:R-:W-:Y:S01]  /*c640*/  F2FP.PACK_AB R164, R16, R17 ;  /* 0x0000001110a4723e */ /* 0x000fe200000000ff */
[----:B------:R-:W1:Y:S01]  /*c650*/  MUFU.EX2 R6, R6 ;  /* 0x0000000600067308 */ /* 0x000e620000000800 */
[----:B------:R-:W2:Y:S07]  /*c660*/  LDSM.16.MT88.4 R156, [R224+0x11800] ;  /* 0x01180000e09c783b */ /* 0x000eae0000004200 */
[----:B------:R-:W3:Y:S01]  /*c670*/  MUFU.EX2 R7, R7 ;  /* 0x0000000700077308 */ /* 0x000ee20000000800 */
[----:B-1----:R-:W-:Y:S01]  /*c680*/  FADD.FTZ R5, R6, R5 ;  /* 0x0000000506057221 */ /* 0x002fe20000010000 */
[----:B---3--:R-:W-:Y:S01]  /*c690*/  F2FP.PACK_AB R166, R7, R6 ;  /* 0x0000000607a6723e */ /* 0x008fe200000000ff */
[----:B------:R-:W-:-:S02]  /*c6a0*/  FADD.FTZ R6, R24, R2 ;  /* 0x0000000218067221 */ /* 0x000fc40000010000 */
[----:B------:R-:W-:-:S03]  /*c6b0*/  FADD.FTZ R2, R7, R5 ;  /* 0x0000000507027221 */ /* 0x000fc60000010000 */
[----:B------:R1:W-:Y:S01]  /*c6c0*/  STL [R1+0x10], R6 ;  /* 0x0000100601007387 */ /* 0x0003e20000100800 */
[C---:B------:R-:W-:Y:S03]  /*c6d0*/  HMMA.16816.F32 R136, R164.reuse, R140, R48 ;  /* 0x0000008ca488723c */ /* 0x040fe60000001830 */
[----:B------:R1:W-:Y:S05]  /*c6e0*/  STL [R1+0x4], R2 ;  /* 0x0000040201007387 */ /* 0x0003ea0000100800 */
[C---:B------:R-:W-:Y:S08]  /*c6f0*/  HMMA.16816.F32 R144, R164.reuse, R148, R56 ;  /* 0x00000094a490723c */ /* 0x040ff00000001838 */
[C---:B--2---:R-:W-:Y:S08]  /*c700*/  HMMA.16816.F32 R152, R164.reuse, R156, R44 ;  /* 0x0000009ca498723c */ /* 0x044ff0000000182c */
[C---:B------:R-:W-:Y:S08]  /*c710*/  HMMA.16816.F32 R140, R164.reuse, R142, R40 ;  /* 0x0000008ea48c723c */ /* 0x040ff00000001828 */
[C---:B------:R-:W-:Y:S08]  /*c720*/  HMMA.16816.F32 R148, R164.reuse, R150, R52 ;  /* 0x00000096a494723c */ /* 0x040ff00000001834 */
[C---:B------:R-:W-:Y:S08]  /*c730*/  HMMA.16816.F32 R156, R164.reuse, R158, R20 ;  /* 0x0000009ea49c723c */ /* 0x040ff00000001814 */
[C---:B------:R-:W-:Y:S08]  /*c740*/  HMMA.16816.F32 R160, R164.reuse, R8, R160 ;  /* 0x00000008a4a0723c */ /* 0x040ff000000018a0 */
[----:B------:R-:W-:Y:S01]  /*c750*/  HMMA.16816.F32 R164, R164, R10, R12 ;  /* 0x0000000aa4a4723c */ /* 0x000fe2000000180c */
[----:B------:R-:W-:Y:S07]  /*c760*/  @!P0 BRA `(.L_x_878) ;  /* 0x000099b000008947 */ /* 0x000fee0003800000 */
[----:B-1----:R-:W-:Y:S01]  /*c770*/  PLOP3.LUT P0, PT, PT, PT, UP5, 0x80, 0x0 ;  /* 0x000000000000781c */ /* 0x002fe20003f0f058 */
        /* <DEDUP_REMOVED lines=8> */
[----:B------:R-:W-:-:S05]  /*c800*/  IMAD.U32 R5, RZ, RZ, UR4 ;  /* 0x00000004ff057e24 */ /* 0x000fca000f8e00ff */
[----:B------:R-:W-:Y:S01]  /*c810*/  IABS R5, R5 ;  /* 0x0000000500057213 */ /* 0x000fe20000000000 */
[----:B-1----:R-:W1:Y:S03]  /*c820*/  MUFU.RCP R2, R2 ;  /* 0x0000000200027308 */ /* 0x002e660000001000 */
[----:B------:R-:W2:Y:S01]  /*c830*/  R2UR UR8, R5 ;  /* 0x00000000050873c2 */ /* 0x000ea200000e0000 */
        /* <DEDUP_REMOVED lines=9> */
[----:B-1----:R-:W-:Y:S02]  /*c8d0*/  UIMAD.WIDE.U32 UR26, UR29, UR15, URZ ;  /* 0x0000000f1d1a72a5 */ /* 0x002fe4000f8e003f */
        /* <DEDUP_REMOVED lines=43> */
[----:B-1----:R-:W-:-:S05]  /*cb90*/  MOV R7, UR25 ;  /* 0x0000001900077c02 */ /* 0x002fca0008000f00 */
[----:B------:R-:W-:Y:S01]  /*cba0*/  IMAD.U32 R7, RZ, RZ, UR5 ;  /* 0x00000005ff077e24 */ /* 0x000fe2000f8e00ff */
[----:B--2---:R-:W-:Y:S01]  /*cbb0*/  IADD3 R8, -R8, R6, RZ ;  /* 0x0000000608087210 */ /* 0x004fe20007ffe1ff */
[----:B------:R-:W-:-:S03]  /*cbc0*/  IMAD.U32 R6, RZ, RZ, UR24 ;  /* 0x00000018ff067e24 */ /* 0x000fc6000f8e00ff */
[----:B------:R-:W-:Y:S01]  /*cbd0*/  SHF.R.S32.HI R5, RZ, 0x1f, R8 ;  /* 0x0000001fff057819 */ /* 0x000fe20000011408 */
[----:B------:R-:W-:-:S04]  /*cbe0*/  IMAD.WIDE.U32 R6, R8, c[0x0][0x188], R6 ;  /* 0x0000620008067a25 */ /* 0x000fc800078e0006 */
[----:B------:R-:W-:Y:S01]  /*cbf0*/  IMAD R5, R5, c[0x0][0x188], RZ ;  /* 0x0000620005057a24 */ /* 0x000fe200078e02ff */
[----:B------:R-:W-:-:S03]  /*cc00*/  MOV R2, R6 ;  /* 0x0000000600027202 */ /* 0x000fc60000000f00 */
[----:B------:R-:W-:-:S05]  /*cc10*/  IMAD R5, R8, c[0x0][0x18c], R5 ;  /* 0x0000630008057a24 */ /* 0x000fca00078e0205 */
[----:B------:R-:W-:Y:S01]  /*cc20*/  IADD3 R5, R7, R5, RZ ;  /* 0x0000000507057210 */ /* 0x000fe20007ffe0ff */
[----:B------:R-:W-:Y:S05]  /*cc30*/  BRA `(.L_x_880) ;  /* 0x0000004000007947 */ /* 0x000fea0003800000 */
.L_x_879:
[----:B------:R-:W-:-:S04]  /*cc40*/  ULEA UR4, -UR12, URZ, 0x8 ;  /* 0x0000003f0c047291 */ /* 0x000fc8000f8e413f */
[----:B------:R-:W-:Y:S02]  /*cc50*/  USHF.R.S32.HI UR5, URZ, 0x1f, UR4 ;  /* 0x0000001f3f057899 */ /* 0x000fe40008011404 */
[----:B------:R-:W-:-:S04]  /*cc60*/  MOV R2, UR4 ;  /* 0x0000000400027c02 */ /* 0x000fc80008000f00 */
[----:B------:R-:W-:Y:S02]  /*cc70*/  MOV R5, UR5 ;  /* 0x0000000500057c02 */ /* 0x000fe40008000f00 */
.L_x_880:
[----:B------:R-:W2:Y:S04]  /*cc80*/  LDL.LU R6, [R1] ;  /* 0x0000000001067983 */ /* 0x000ea80000300800 */
[----:B------:R-:W3:Y:S01]  /*cc90*/  LDL.64 R8, [R1+0x8] ;  /* 0x0000080001087983 */ /* 0x000ee20000100a00 */
[----:B------:R-:W-:Y:S01]  /*cca0*/  IMAD.U32 R7, RZ, RZ, UR12 ;  /* 0x0000000cff077e24 */ /* 0x000fe2000f8e00ff */
[C---:B------:R-:W-:Y:S01]  /*ccb0*/  LEA R61, P3, R2.reuse, R61, 0x1 ;  /* 0x0000003d023d7211 */ /* 0x040fe200078608ff */
[----:B------:R-:W-:Y:S01]  /*ccc0*/  IMAD.U32 R26, RZ, RZ, UR12 ;  /* 0x0000000cff1a7e24 */ /* 0x000fe2000f8e00ff */
[----:B------:R-:W-:Y:S01]  /*ccd0*/  STL [R1+0x20], R63 ;  /* 0x0000203f01007387 */ /* 0x000fe20000100800 */
[----:B------:R-:W-:Y:S01]  /*cce0*/  IMAD.U32 R29, RZ, RZ, UR12 ;  /* 0x0000000cff1d7e24 */ /* 0x000fe2000f8e00ff */
[----:B------:R-:W-:Y:S01]  /*ccf0*/  LEA.HI.X R62, R2, R62, R5, 0x1, P3 ;  /* 0x0000003e023e7211 */ /* 0x000fe200018f0c05 */
[----:B------:R-:W-:Y:S01]  /*cd00*/  IMAD.U32 R24, RZ, RZ, UR12 ;  /* 0x0000000cff187e24 */ /* 0x000fe2000f8e00ff */
[----:B------:R-:W-:Y:S04]  /*cd10*/  STL [R1+0x1c], R60 ;  /* 0x00001c3c01007387 */ /* 0x000fe80000100800 */
[----:B------:R-:W-:Y:S04]  /*cd20*/  STL [R1+0x18], R36 ;  /* 0x0000182401007387 */ /* 0x000fe80000100800 */
[----:B------:R-:W-:Y:S01]  /*cd30*/  STL [R1+0x14], R3 ;  /* 0x0000140301007387 */ /* 0x000fe20000100800 */
[----:B--2---:R-:W-:-:S02]  /*cd40*/  IMAD.MOV.U32 R58, RZ, RZ, R6 ;  /* 0x000000ffff3a7224 */ /* 0x004fc400078e0006 */
[----:B------:R-:W-:Y:S01]  /*cd50*/  IMAD.U32 R6, RZ, RZ, UR12 ;  /* 0x0000000cff067e24 */ /* 0x000fe2000f8e00ff */
[----:B---3--:R-:W-:Y:S01]  /*cd60*/  ISETP.GE.AND P1, PT, R8, c[0x0][0x220], PT ;  /* 0x0000880008007a0c */ /* 0x008fe20003f26270 */
[----:B------:R-:W-:Y:S02]  /*cd70*/  IMAD.U32 R8, RZ, RZ, UR12 ;  /* 0x0000000cff087e24 */ /* 0x000fe4000f8e00ff */
[----:B------:R-:W-:-:S10]  /*cd80*/  IMAD.U32 R9, RZ, RZ, UR12 ;  /* 0x0000000cff097e24 */ /* 0x000fd4000f8e00ff */
[-C--:B------:R-:W-:Y:S01]  /*cd90*/  @!P1 LEA R56, P0, R6, R96.reuse, 0x5 ;  /* 0x0000006006389211 */ /* 0x080fe200078028ff */
[----:B------:R-:W-:Y:S01]  /*cda0*/  @!P1 IMAD.MOV.U32 R6, RZ, RZ, c[0x0][0x1a4] ;  /* 0x00006900ff069624 */ /* 0x000fe200078e00ff */
[----:B------:R-:W-:Y:S01]  /*cdb0*/  @P1 STS.128 [R242+0xa000], RZ ;  /* 0x00a000fff2001388 */ /* 0x000fe20000000c00 */
[----:B------:R-:W-:Y:S02]  /*cdc0*/  @!P1 IMAD.MOV.U32 R20, RZ, RZ, R96 ;  /* 0x000000ffff149224 */ /* 0x000fe400078e0060 */
[--C-:B------:R-:W-:Y:S01]  /*cdd0*/  @!P1 IMAD.MOV.U32 R21, RZ, RZ, R95.reuse ;  /* 0x000000ffff159224 */ /* 0x100fe200078e005f */
[CC--:B------:R-:W-:Y:S01]  /*cde0*/  @!P1 LEA.HI.X R57, R8.reuse, R95.reuse, R6, 0x5, P0 ;  /* 0x0000005f08399211 */ /* 0x0c0fe200000f2c06 */
[----:B------:R-:W-:Y:S01]  /*cdf0*/  @!P1 IMAD.MOV.U32 R16, RZ, RZ, R96 ;  /* 0x000000ffff109224 */ /* 0x000fe200078e0060 */
[----:B------:R-:W-:Y:S01]  /*ce00*/  @!P1 LEA R54, P0, R7, R96, 0x6 ;  /* 0x0000006007369211 */ /* 0x000fe200078030ff */
[----:B------:R-:W-:Y:S02]  /*ce10*/  @!P1 IMAD.MOV.U32 R17, RZ, RZ, R95 ;  /* 0x000000ffff119224 */ /* 0x000fe400078e005f */
[C---:B------:R-:W-:Y:S01]  /*ce20*/  @!P1 IMAD.WIDE.U32 R20, R8.reuse, 0x60, R20 ;  /* 0x0000006008149825 */ /* 0x040fe200078e0014 */
[----:B------:R-:W-:-:S03]  /*ce30*/  @!P1 LEA.HI.X R55, R8, R95, R6, 0x6, P0 ;  /* 0x0000005f08379211 */ /* 0x000fc600000f3406 */
[----:B------:R-:W-:Y:S01]  /*ce40*/  IMAD.U32 R6, RZ, RZ, UR12 ;  /* 0x0000000cff067e24 */ /* 0x000fe2000f8e00ff */
[----:B------:R-:W-:Y:S01]  /*ce50*/  @!P1 IADD3 R20, P3, R2, R20, RZ ;  /* 0x0000001402149210 */ /* 0x000fe20007f7e0ff */
[----:B------:R-:W-:-:S03]  /*ce60*/  @!P1 IMAD.WIDE.U32 R16, R9, 0x90, R16 ;  /* 0x0000009009109825 */ /* 0x000fc600078e0010 */
[----:B------:R-:W-:Y:S01]  /*ce70*/  @!P1 LEA R53, P0, R6, R96, 0x7 ;  /* 0x0000006006359211 */ /* 0x000fe200078038ff */
[----:B------:R-:W-:Y:S02]  /*ce80*/  @!P1 IMAD.MOV.U32 R6, RZ, RZ, c[0x0][0x1a4] ;  /* 0x00006900ff069624 */ /* 0x000fe400078e00ff */
[----:B------:R-:W-:Y:S02]  /*ce90*/  @!P1 IMAD.MOV.U32 R22, RZ, RZ, R96 ;  /* 0x000000ffff169224 */ /* 0x000fe400078e0060 */
[--C-:B------:R-:W-:Y:S01]  /*cea0*/  @!P1 IMAD.MOV.U32 R23, RZ, RZ, R95.reuse ;  /* 0x000000ffff179224 */ /* 0x100fe200078e005f */
[----:B------:R-:W-:Y:S01]  /*ceb0*/  @!P1 LEA.HI.X R52, R8, R95, R6, 0x7, P0 ;  /* 0x0000005f08349211 */ /* 0x000fe200000f3c06 */
[--C-:B------:R-:W-:Y:S01]  /*cec0*/  @!P1 IMAD.MOV.U32 R18, RZ, RZ, R96.reuse ;  /* 0x000000ffff129224 */ /* 0x100fe200078e0060 */
[--C-:B------:R-:W-:Y:S01]  /*ced0*/  @!P1 IADD3 R28, P2, P0, R2, UR14, R96.reuse ;  /* 0x0000000e021c9c10 */ /* 0x100fe2000f85e060 */
[--C-:B------:R-:W-:Y:S02]  /*cee0*/  @!P1 IMAD.MOV.U32 R19, RZ, RZ, R95.reuse ;  /* 0x000000ffff139224 */ /* 0x100fe400078e005f */
[----:B------:R-:W-:Y:S01]  /*cef0*/  IMAD.U32 R6, RZ, RZ, UR12 ;  /* 0x0000000cff067e24 */ /* 0x000fe2000f8e00ff */
[--C-:B------:R-:W-:Y:S01]  /*cf00*/  @!P1 IADD3.X R33, R5, UR13, R95.reuse, P2, P0 ;  /* 0x0000000d05219c10 */ /* 0x100fe200097e045f */
[----:B------:R-:W-:Y:S01]  /*cf10*/  @!P1 IMAD.MOV.U32 R14, RZ, RZ, R96 ;  /* 0x000000ffff0e9224 */ /* 0x000fe200078e0060 */
[----:B------:R-:W-:Y:S01]  /*cf20*/  @!P1 LEA R34, P2, R28, c[0x0][0x170], 0x1 ;  /* 0x00005c001c229a11 */ /* 0x000fe200078408ff */
[----:B------:R-:W-:-:S02]  /*cf30*/  @!P1 IMAD.MOV.U32 R15, RZ, RZ, R95 ;  /* 0x000000ffff0f9224 */ /* 0x000fc400078e005f */
[--C-:B------:R-:W-:Y:S01]  /*cf40*/  @!P1 IMAD.MOV.U32 R12, RZ, RZ, R96.reuse ;  /* 0x000000ffff0c9224 */ /* 0x100fe200078e0060 */
[----:B------:R-:W-:Y:S01]  /*cf50*/  @!P1 LEA.HI.X R35, R28, c[0x0][0x174], R33, 0x1, P2 ;  /* 0x00005d001c239a11 */ /* 0x000fe200010f0c21 */
[--C-:B------:R-:W-:Y:S02]  /*cf60*/  @!P1 IMAD.MOV.U32 R13, RZ, RZ, R95.reuse ;  /* 0x000000ffff0d9224 */ /* 0x100fe400078e005f */
[--C-:B------:R-:W-:Y:S02]  /*cf70*/  @!P1 IMAD.MOV.U32 R10, RZ, RZ, R96.reuse ;  /* 0x000000ffff0a9224 */ /* 0x100fe400078e0060 */
[--C-:B------:R-:W-:Y:S02]  /*cf80*/  @!P1 IMAD.MOV.U32 R11, RZ, RZ, R95.reuse ;  /* 0x000000ffff0b9224 */ /* 0x100fe400078e005f */
[----:B------:R-:W-:Y:S02]  /*cf90*/  @!P1 IMAD.MOV.U32 R8, RZ, RZ, R96 ;  /* 0x000000ffff089224 */ /* 0x000fe400078e0060 */
[----:B------:R-:W-:-:S02]  /*cfa0*/  @!P1 IMAD.MOV.U32 R9, RZ, RZ, R95 ;  /* 0x000000ffff099224 */ /* 0x000fc400078e005f */
[----:B------:R-:W-:-:S04]  /*cfb0*/  @!P1 IMAD.WIDE.U32 R22, R7, 0x50, R22 ;  /* 0x0000005007169825 */ /* 0x000fc800078e0016 */
[----:B------:R-:W-:-:S04]  /*cfc0*/  @!P1 IMAD.WIDE.U32 R18, R7, 0x70, R18 ;  /* 0x0000007007129825 */ /* 0x000fc800078e0012 */
[----:B------:R-:W-:Y:S01]  /*cfd0*/  @!P1 IMAD.WIDE.U32 R14, R6, 0xa0, R14 ;  /* 0x000000a0060e9825 */ /* 0x000fe200078e000e */
[----:B------:R-:W-:-:S03]  /*cfe0*/  @!P1 IADD3 R39, P2, R2, R18, RZ ;  /* 0x0000001202279210 */ /* 0x000fc60007f5e0ff */
[----:B------:R-:W-:-:S04]  /*cff0*/  @!P1 IMAD.WIDE.U32 R12, R7, 0xb0, R12 ;  /* 0x000000b0070c9825 */ /* 0x000fc800078e000c */
[----:B------:R-:W-:-:S04]  /*d000*/  @!P1 IMAD.WIDE.U32 R10, R6, 0xc0, R10 ;  /* 0x000000c0060a9825 */ /* 0x000fc800078e000a */
[----:B------:R-:W-:-:S04]  /*d010*/  @!P1 IMAD.WIDE.U32 R8, R7, 0xd0, R8 ;  /* 0x000000d007089825 */ /* 0x000fc800078e0008 */
[----:B------:R-:W-:Y:S02]  /*d020*/  @!P1 IMAD.MOV.U32 R6, RZ, RZ, R96 ;  /* 0x000000ffff069224 */ /* 0x000fe400078e0060 */
[--C-:B------:R-:W-:Y:S02]  /*d030*/  @!P1 IMAD.MOV.U32 R7, RZ, RZ, R95.reuse ;  /* 0x000000ffff079224 */ /* 0x100fe400078e005f */
[----:B------:R-:W-:Y:S02]  /*d040*/  @!P1 IMAD.MOV.U32 R27, RZ, RZ, R95 ;  /* 0x000000ffff1b9224 */ /* 0x000fe400078e005f */
[----:B------:R-:W-:-:S04]  /*d050*/  @!P1 IMAD.WIDE.U32 R6, R26, 0xe0, R6 ;  /* 0x000000e01a069825 */ /* 0x000fc800078e0006 */
[--C-:B------:R-:W-:Y:S02]  /*d060*/  @!P1 IMAD.MOV.U32 R26, RZ, RZ, R96.reuse ;  /* 0x000000ffff1a9224 */ /* 0x100fe400078e0060 */
[----:B------:R-:W-:Y:S02]  /*d070*/  @!P1 IMAD.MOV.U32 R94, RZ, RZ, R96 ;  /* 0x000000ffff5e9224 */ /* 0x000fe400078e0060 */
[----:B------:R-:W-:-:S04]  /*d080*/  @!P1 IMAD.WIDE.U32 R26, R29, 0xf0, R26 ;  /* 0x000000f01d1a9825 */ /* 0x000fc800078e001a */
[----:B------:R-:W-:-:S04]  /*d090*/  @!P1 IMAD.WIDE.U32 R24, R24, 0x30, R94 ;  /* 0x0000003018189825 */ /* 0x000fc800078e005e */
[----:B------:R-:W-:Y:S01]  /*d0a0*/  @!P1 IMAD.MOV.U32 R29, RZ, RZ, c[0x0][0x1a4] ;  /* 0x00006900ff1d9624 */ /* 0x000fe200078e00ff */
[----:B------:R-:W-:Y:S01]  /*d0b0*/  @!P1 IADD3 R41, P0, R2, R24, RZ ;  /* 0x0000001802299210 */ /* 0x000fe20007f1e0ff */
[----:B------:R-:W-:Y:S02]  /*d0c0*/  @!P1 IMAD.MOV.U32 R32, RZ, RZ, c[0x0][0x1a4] ;  /* 0x00006900ff209624 */ /* 0x000fe400078e00ff */
[----:B------:R-:W-:Y:S02]  /*d0d0*/  @!P1 IMAD R29, R29, 0x30, RZ ;  /* 0x000000301d1d9824 */ /* 0x000fe400078e02ff */
[----:B------:R-:W-:Y:S02]  /*d0e0*/  @!P1 IMAD.MOV.U32 R24, RZ, RZ, c[0x0][0x1a4] ;  /* 0x00006900ff189624 */ /* 0x000fe400078e00ff */
[----:B------:R-:W-:Y:S01]  /*d0f0*/  @!P1 IMAD.MOV.U32 R28, RZ, RZ, c[0x0][0x1a4] ;  /* 0x00006900ff1c9624 */ /* 0x000fe200078e00ff */
[----:B------:R-:W-:Y:S01]  /*d100*/  @!P1 IADD3.X R51, R5, R25, R29, P0, !PT ;  /* 0x0000001905339210 */ /* 0x000fe200007fe41d */
[----:B------:R-:W-:Y:S01]  /*d110*/  @!P1 IMAD R29, R32, 0x50, RZ ;  /* 0x00000050201d9824 */ /* 0x000fe200078e02ff */
[----:B------:R-:W-:Y:S01]  /*d120*/  @!P1 IADD3 R25, P0, R2, R22, RZ ;  /* 0x0000001602199210 */ /* 0x000fe20007f1e0ff */
[----:B------:R-:W-:-:S02]  /*d130*/  @!P1 IMAD.MOV.U32 R22, RZ, RZ, c[0x0][0x1a4] ;  /* 0x00006900ff169624 */ /* 0x000fc400078e00ff */
[----:B------:R-:W-:Y:S01]  /*d140*/  @!P1 IMAD R24, R24, 0x70, RZ ;  /* 0x0000007018189824 */ /* 0x000fe200078e02ff */
[C---:B------:R-:W-:Y:S01]  /*d150*/  @!P1 IADD3.X R50, R5.reuse, R23, R29, P0, !PT ;  /* 0x0000001705329210 */ /* 0x040fe200007fe41d */
[----:B------:R-:W-:Y:S01]  /*d160*/  @!P1 IMAD R22, R22, 0x90, RZ ;  /* 0x0000009016169824 */ /* 0x000fe200078e02ff */
[----:B------:R-:W-:Y:S01]  /*d170*/  @!P1 IADD3 R40, P0, R2, R16, RZ ;  /* 0x0000001002289210 */ /* 0x000fe20007f1e0ff */
[----:B------:R-:W-:Y:S01]  /*d180*/  @!P1 IMAD.MOV.U32 R23, RZ, RZ, c[0x0][0x1a4] ;  /* 0x00006900ff179624 */ /* 0x000fe200078e00ff */
[C---:B------:R-:W-:Y:S01]  /*d190*/  @!P1 IADD3.X R49, R5.reuse, R19, R24, P2, !PT ;  /* 0x0000001305319210 */ /* 0x040fe200017fe418 */
[----:B------:R-:W-:Y:S01]  /*d1a0*/  @!P1 IMAD R28, R28, 0x60, RZ ;  /* 0x000000601c1c9824 */ /* 0x000fe200078e02ff */
[----:B------:R-:W-:Y:S01]  /*d1b0*/  @!P1 IADD3.X R48, R5, R17, R22, P0, !PT ;  /* 0x0000001105309210 */ /* 0x000fe200007fe416 */
[----:B------:R-:W-:Y:S01]  /*d1c0*/  @!P1 IMAD.MOV.U32 R18, RZ, RZ, c[0x0][0x1a4] ;  /* 0x00006900ff129624 */ /* 0x000fe200078e00ff */
[----:B------:R-:W-:Y:S01]  /*d1d0*/  @!P1 IADD3 R17, P2, R2, R14, RZ ;  /* 0x0000000e02119210 */ /* 0x000fe20007f5e0ff */
[----:B------:R-:W-:Y:S01]  /*d1e0*/  @!P1 IMAD R16, R23, 0xa0, RZ ;  /* 0x000000a017109824 */ /* 0x000fe200078e02ff */
[C---:B------:R-:W-:Y:S01]  /*d1f0*/  @!P1 IADD3.X R47, R5.reuse, R28, R21, P3, !PT ;  /* 0x0000001c052f9210 */ /* 0x040fe20001ffe415 */
[----:B------:R-:W-:Y:S01]  /*d200*/  @!P1 IMAD R18, R18, 0xb0, RZ ;  /* 0x000000b012129824 */ /* 0x000fe200078e02ff */
[C---:B------:R-:W-:Y:S01]  /*d210*/  @!P1 IADD3 R12, P0, R2.reuse, R12, RZ ;  /* 0x0000000c020c9210 */ /* 0x040fe20007f1e0ff */
[----:B------:R-:W-:Y:S01]  /*d220*/  @!P1 IMAD.MOV.U32 R19, RZ, RZ, c[0x0][0x1a4] ;  /* 0x00006900ff139624 */ /* 0x000fe200078e00ff */
[C---:B------:R-:W-:Y:S01]  /*d230*/  @!P1 IADD3.X R46, R5.reuse, R16, R15, P2, !PT ;  /* 0x00000010052e9210 */ /* 0x040fe200017fe40f */
[----:B------:R-:W-:Y:S01]  /*d240*/  @!P1 IMAD.MOV.U32 R21, RZ, RZ, c[0x0][0x1a4] ;  /* 0x00006900ff159624 */ /* 0x000fe200078e00ff */
[----:B------:R-:W-:Y:S01]  /*d250*/  @!P1 IADD3.X R44, R5, R13, R18, P0, !PT ;  /* 0x0000000d052c9210 */ /* 0x000fe200007fe412 */
[----:B------:R-:W-:Y:S01]  /*d260*/  @!P1 IMAD.MOV.U32 R14, RZ, RZ, c[0x0][0x1a4] ;  /* 0x00006900ff0e9624 */ /* 0x000fe200078e00ff */
[C---:B------:R-:W-:Y:S01]  /*d270*/  @!P1 IADD3 R13, P3, R2.reuse, R10, RZ ;  /* 0x0000000a020d9210 */ /* 0x040fe20007f7e0ff */
[----:B------:R-:W-:Y:S01]  /*d280*/  @!P1 IMAD R15, R19, 0xc0, RZ ;  /* 0x000000c0130f9824 */ /* 0x000fe200078e02ff */
[C---:B------:R-:W-:Y:S01]  /*d290*/  @!P1 IADD3 R37, P2, R2.reuse, R8, RZ ;  /* 0x0000000802259210 */ /* 0x040fe20007f5e0ff */
[----:B------:R-:W-:Y:S01]  /*d2a0*/  @!P1 IMAD R16, R21, 0xd0, RZ ;  /* 0x000000d015109824 */ /* 0x000fe200078e02ff */
[----:B------:R-:W-:Y:S01]  /*d2b0*/  @!P1 IADD3 R38, P0, R2, R6, RZ ;  /* 0x0000000602269210 */ /* 0x000fe20007f1e0ff */
[----:B------:R-:W-:Y:S01]  /*d2c0*/  @!P1 IMAD R14, R14, 0xe0, RZ ;  /* 0x000000e00e0e9824 */ /* 0x000fe200078e02ff */
[C---:B------:R-:W-:Y:S01]  /*d2d0*/  @!P1 IADD3.X R45, R5.reuse, R15, R11, P3, !PT ;  /* 0x0000000f052d9210 */ /* 0x040fe20001ffe40b */
[----:B------:R-:W-:Y:S01]  /*d2e0*/  @!P1 IMAD.MOV.U32 R30, RZ, RZ, R61 ;  /* 0x000000ffff1e9224 */ /* 0x000fe200078e003d */
[C---:B------:R-:W-:Y:S01]  /*d2f0*/  @!P1 IADD3.X R43, R5.reuse, R9, R16, P2, !PT ;  /* 0x00000009052b9210 */ /* 0x040fe200017fe410 */
[----:B------:R-:W-:Y:S01]  /*d300*/  @!P1 IMAD.MOV.U32 R31, RZ, RZ, R62 ;  /* 0x000000ffff1f9224 */ /* 0x000fe200078e003e */
[----:B------:R-:W-:Y:S01]  /*d310*/  @!P1 IADD3.X R42, R5, R14, R7, P0, !PT ;  /* 0x0000000e052a9210 */ /* 0x000fe200007fe407 */
[----:B------:R-:W-:Y:S01]  /*d320*/  @!P1 IMAD.MOV.U32 R9, RZ, RZ, c[0x0][0x1a4] ;  /* 0x00006900ff099624 */ /* 0x000fe200078e00ff */
[----:B------:R-:W-:-:S02]  /*d330*/  @!P1 IADD3 R6, P3, R2, R56, RZ ;  /* 0x0000003802069210 */ /* 0x000fc40007f7e0ff */
[C---:B------:R-:W-:Y:S01]  /*d340*/  @!P1 IADD3 R7, P2, R2.reuse, R54, RZ ;  /* 0x0000003602079210 */ /* 0x040fe20007f5e0ff */
[----:B------:R-:W-:Y:S01]  /*d350*/  @!PT LDS RZ, [RZ] ;  /* 0x00000000fffff984 */ /* 0x000fe20000000800 */
[----:B------:R-:W-:Y:S01]  /*d360*/  @!PT LDS RZ, [RZ] ;  /* 0x00000000fffff984 */ /* 0x000fe20000000800 */
[----:B------:R-:W-:Y:S01]  /*d370*/  @!PT LDS RZ, [RZ] ;  /* 0x00000000fffff984 */ /* 0x000fe20000000800 */
[----:B------:R1:W-:Y:S01]  /*d380*/  @!P1 LDGSTS.E.BYPASS.LTC128B.128 [R242+0xa000], [R30.64] ;  /* 0x0a0000001ef29fae */ /* 0x0003e2000b901d54 */
[----:B------:R-:W-:Y:S01]  /*d390*/  @!P1 IADD3 R8, P0, R2, R53, RZ ;  /* 0x0000003502089210 */ /* 0x000fe20007f1e0ff */
[C---:B------:R-:W-:Y:S01]  /*d3a0*/  @!P1 IMAD.X R10, R5.reuse, 0x1, R57, P3 ;  /* 0x00000001050a9824 */ /* 0x040fe200018e0639 */
[----:B------:R-:W-:Y:S01]  /*d3b0*/  @!P1 LEA R32, P4, R6, c[0x0][0x170], 0x1 ;  /* 0x00005c0006209a11 */ /* 0x000fe200078808ff */
[----:B------:R-:W-:Y:S01]  /*d3c0*/  @!P1 IMAD.X R11, R5, 0x1, R55, P2 ;  /* 0x00000001050b9824 */ /* 0x000fe200010e0637 */
[----:B------:R-:W-:Y:S01]  /*d3d0*/  @!P1 LEA R28, P2, R8, c[0x0][0x170], 0x1 ;  /* 0x00005c00081c9a11 */ /* 0x000fe200078408ff */
[----:B------:R-:W-:Y:S01]  /*d3e0*/  @!P1 IMAD R9, R9, 0xf0, RZ ;  /* 0x000000f009099824 */ /* 0x000fe200078e02ff */
[----:B------:R-:W-:Y:S01]  /*d3f0*/  @!P1 LEA.HI.X R33, R6, c[0x0][0x174], R10, 0x1, P4 ;  /* 0x00005d0006219a11 */ /* 0x000fe200020f0c0a */
[C---:B------:R-:W-:Y:S01]  /*d400*/  @!P1 IMAD.X R14, R5.reuse, 0x1, R52, P0 ;  /* 0x00000001050e9824 */ /* 0x040fe200000e0634 */
[----:B------:R-:W-:Y:S01]  /*d410*/  @!P1 IADD3 R2, P0, R2, R26, RZ ;  /* 0x0000001a02029210 */ /* 0x000fe20007f1e0ff */
[----:B------:R-:W-:Y:S03]  /*d420*/  @P1 STS.128 [R242+0xa800], RZ ;  /* 0x00a800fff2001388 */ /* 0x000fe60000000c00 */
[----:B------:R-:W-:Y:S01]  /*d430*/  @!P1 IADD3.X R5, R5, R27, R9, P0, !PT ;  /* 0x0000001b05059210 */ /* 0x000fe200007fe409 */
[----:B------:R-:W-:Y:S01]  /*d440*/  @!PT LDS RZ, [RZ] ;  /* 0x00000000fffff984 */ /* 0x000fe20000000800 */
[----:B------:R-:W-:Y:S01]  /*d450*/  @!PT LDS RZ, [RZ] ;  /* 0x00000000fffff984 */ /* 0x000fe20000000800 */
[----:B------:R-:W-:Y:S01]  /*d460*/  @!PT LDS RZ, [RZ] ;  /* 0x00000000fffff984 */ /* 0x000fe20000000800 */
[----:B------:R2:W-:Y:S01]  /*d470*/  @!P1 LDGSTS.E.BYPASS.LTC128B.128 [R242+0xa800], [R34.64] ;  /* 0x0a80000022f29fae */ /* 0x0005e2000b901d54 */
[----:B------:R-:W-:-:S02]  /*d480*/  @!P1 LEA.HI.X R29, R8, c[0x0][0x174], R14, 0x1, P2 ;  /* 0x00005d00081d9a11 */ /* 0x000fc400010f0c0e */
[C---:B------:R-:W-:Y:S01]  /*d490*/  @!P1 LEA R22, P0, R20.reuse, c[0x0][0x170], 0x1 ;  /* 0x00005c0014169a11 */ /* 0x040fe200078008ff */
[----:B------:R-:W-:Y:S01]  /*d4a0*/  @P1 STS.128 [R242+0xb000], RZ ;  /* 0x00b000fff2001388 */ /* 0x000fe20000000c00 */
[C---:B------:R-:W-:Y:S02]  /*d4b0*/  @!P1 LEA R24, P2, R25.reuse, c[0x0][0x170], 0x1 ;  /* 0x00005c0019189a11 */ /* 0x040fe400078408ff */
[----:B------:R-:W-:Y:S01]  /*d4c0*/  @!P1 LEA.HI.X R23, R20, c[0x0][0x174], R47, 0x1, P0 ;  /* 0x00005d0014179a11 */ /* 0x000fe200000f0c2f */
[----:B------:R-:W-:Y:S01]  /*d4d0*/  @!PT LDS RZ, [RZ] ;  /* 0x00000000fffff984 */ /* 0x000fe20000000800 */
[----:B------:R-:W-:Y:S01]  /*d4e0*/  @!PT LDS RZ, [RZ] ;  /* 0x00000000fffff984 */ /* 0x000fe20000000800 */
[----:B------:R-:W-:Y:S01]  /*d4f0*/  @!PT LDS RZ, [RZ] ;  /* 0x00000000fffff984 */ /* 0x000fe20000000800 */
[----:B------:R2:W-:Y:S01]  /*d500*/  @!P1 LDGSTS.E.BYPASS.LTC128B.128 [R242+0xb000], [R32.64] ;  /* 0x0b00000020f29fae */ /* 0x0005e2000b901d54 */
[----:B------:R-:W-:Y:S02]  /*d510*/  @!P1 LEA.HI.X R25, R25, c[0x0][0x174], R50, 0x1, P2 ;  /* 0x00005d0019199a11 */ /* 0x000fe400010f0c32 */
[----:B------:R-:W-:Y:S01]  /*d520*/  @!P1 LEA R20, P4, R39, c[0x0][0x170], 0x1 ;  /* 0x00005c0027149a11 */ /* 0x000fe200078808ff */
[----:B------:R-:W-:Y:S01]  /*d530*/  @P1 STS.128 [R242+0xb800], RZ ;  /* 0x00b800fff2001388 */ /* 0x000fe20000000c00 */
[----:B-1----:R-:W-:-:S02]  /*d540*/  @!P1 LEA R30, P3, R7, c[0x0][0x170], 0x1 ;  /* 0x00005c00071e9a11 */ /* 0x002fc400078608ff */
[----:B------:R-:W-:Y:S02]  /*d550*/  @!P1 LEA.HI.X R21, R39, c[0x0][0x174], R49, 0x1, P4 ;  /* 0x00005d0027159a11 */ /* 0x000fe400020f0c31 */
[----:B------:R-:W-:Y:S02]  /*d560*/  @!P1 LEA.HI.X R31, R7, c[0x0][0x174], R11, 0x1, P3 ;  /* 0x00005d00071f9a11 */ /* 0x000fe400018f0c0b */
[C---:B------:R-:W-:Y:S02]  /*d570*/  @!P1 LEA R26, P3, R41.reuse, c[0x0][0x170], 0x1 ;  /* 0x00005c00291a9a11 */ /* 0x040fe400078608ff */
[----:B------:R-:W-:Y:S02]  /*d580*/  @!P1 LEA R14, P0, R12, c[0x0][0x170], 0x1 ;  /* 0x00005c000c0e9a11 */ /* 0x000fe400078008ff */
[----:B------:R-:W-:Y:S02]  /*d590*/  @!P1 LEA.HI.X R27, R41, c[0x0][0x174], R51, 0x1, P3 ;  /* 0x00005d00291b9a11 */ /* 0x000fe400018f0c33 */
[----:B------:R-:W-:-:S02]  /*d5a0*/  @!P1 LEA R18, P3, R40, c[0x0][0x170], 0x1 ;  /* 0x00005c0028129a11 */ /* 0x000fc400078608ff */
[C---:B------:R-:W-:Y:S01]  /*d5b0*/  @!P1 LEA R16, P2, R17.reuse, c[0x0][0x170], 0x1 ;  /* 0x00005c0011109a11 */ /* 0x040fe200078408ff */
[----:B------:R-:W-:Y:S01]  /*d5c0*/  @!PT LDS RZ, [RZ] ;  /* 0x00000000fffff984 */ /* 0x000fe20000000800 */
[----:B------:R-:W-:Y:S01]  /*d5d0*/  @!PT LDS RZ, [RZ] ;  /* 0x00000000fffff984 */ /* 0x000fe20000000800 */
[----:B------:R-:W-:Y:S01]  /*d5e0*/  @!PT LDS RZ, [RZ] ;  /* 0x00000000fffff984 */ /* 0x000fe20000000800 */
[----:B------:R1:W-:Y:S01]  /*d5f0*/  @!P1 LDGSTS.E.BYPASS.LTC128B.128 [R242+0xb800], [R26.64] ;  /* 0x0b8000001af29fae */ /* 0x0003e2000b901d54 */
[----:B------:R-:W-:Y:S02]  /*d600*/  @!P1 LEA.HI.X R19, R40, c[0x0][0x174], R48, 0x1, P3 ;  /* 0x00005d0028139a11 */ /* 0x000fe400018f0c30 */
[----:B------:R-:W-:Y:S01]  /*d610*/  @!P1 LEA.HI.X R15, R12, c[0x0][0x174], R44, 0x1, P0 ;  /* 0x00005d000c0f9a11 */ /* 0x000fe200000f0c2c */
[----:B------:R-:W-:Y:S01]  /*d620*/  @P1 STS.128 [R242+0xc000], RZ ;  /* 0x00c000fff2001388 */ /* 0x000fe20000000c00 */
[----:B------:R-:W-:Y:S02]  /*d630*/  @!P1 LEA.HI.X R17, R17, c[0x0][0x174], R46, 0x1, P2 ;  /* 0x00005d0011119a11 */ /* 0x000fe400010f0c2e */
[----:B------:R-:W-:Y:S01]  /*d640*/  @!P1 LEA R12, P4, R13, c[0x0][0x170], 0x1 ;  /* 0x00005c000d0c9a11 */ /* 0x000fe200078808ff */
[----:B------:R-:W-:Y:S01]  /*d650*/  @!PT LDS RZ, [RZ] ;  /* 0x00000000fffff984 */ /* 0x000fe20000000800 */
[----:B------:R-:W-:Y:S01]  /*d660*/  @!PT LDS RZ, [RZ] ;  /* 0x00000000fffff984 */ /* 0x000fe20000000800 */
[----:B------:R-:W-:Y:S01]  /*d670*/  @!PT LDS RZ, [RZ] ;  /* 0x00000000fffff984 */ /* 0x000fe20000000800 */
[----:B------:R3:W-:Y:S01]  /*d680*/  @!P1 LDGSTS.E.BYPASS.LTC128B.128 [R242+0xc000], [R30.64] ;  /* 0x0c0000001ef29fae */ /* 0x0007e2000b901d54 */
[----:B------:R-:W-:-:S02]  /*d690*/  @!P1 LEA R10, P3, R37, c[0x0][0x170], 0x1 ;  /* 0x00005c00250a9a11 */ /* 0x000fc400078608ff */
        /* <DEDUP_REMOVED lines=8> */
[----:B------:R-:W-:Y:S02]  /*d720*/  @!P1 LEA.HI.X R11, R37, c[0x0][0x174], R43, 0x1, P3 ;  /* 0x00005d00250b9a11 */ /* 0x000fe400018f0c2b */
[----:B------:R-:W-:Y:S01]  /*d730*/  @!P1 LEA.HI.X R9, R38, c[0x0][0x174], R42, 0x1, P2 ;  /* 0x00005d0026099a11 */ /* 0x000fe200010f0c2a */
[----:B------:R-:W-:Y:S01]  /*d740*/  @P1 STS.128 [R242+0xd000], RZ ;  /* 0x00d000fff2001388 */ /* 0x000fe20000000c00 */
[----:B------:R-:W-:-:S02]  /*d750*/  @!P1 LEA.HI.X R7, R2, c[0x0][0x174], R5, 0x1, P0 ;  /* 0x00005d0002079a11 */ /* 0x000fc400000f0c05 */
[----:B------:R-:W-:Y:S01]  /*d760*/  IADD3 R2, R229, 0x800, RZ ;  /* 0x00000800e5027810 */ /* 0x000fe20007ffe0ff */
        /* <DEDUP_REMOVED lines=49> */
[----:B----4-:R-:W-:Y:S04]  /*da80*/  LDSM.16.M88.4 R20, [R230] ;  /* 0x00000000e614783b */ /* 0x010fe80000000200 */
[----:B-1----:R-:W-:Y:S04]  /*da90*/  LDSM.16.M88.4 R16, [R58] ;  /* 0x000000003a10783b */ /* 0x002fe80000000200 */
[----:B------:R-:W-:Y:S04]  /*daa0*/  LDSM.16.M88.4 R40, [R228+0x2000] ;  /* 0x00200000e428783b */ /* 0x000fe80000000200 */
[----:B---3--:R-:W1:Y:S04]  /*dab0*/  LDSM.16.M88.4 R28, [R134+0x4800] ;  /* 0x00480000861c783b */ /* 0x008e680000000200 */
[----:B--2---:R-:W2:Y:S04]  /*dac0*/  LDSM.16.M88.4 R8, [R134+0x2000] ;  /* 0x002000008608783b */ /* 0x004ea80000000200 */
[----:B------:R-:W3:Y:S04]  /*dad0*/  LDSM.16.M88.4 R56, [R134+0x2800] ;  /* 0x002800008638783b */ /* 0x000ee80000000200 */
[----:B------:R-:W4:Y:S04]  /*dae0*/  LDSM.16.M88.4 R52, [R134+0x3000] ;  /* 0x003000008634783b */ /* 0x000f280000000200 */
[----:B------:R-:W3:Y:S04]  /*daf0*/  LDSM.16.M88.4 R48, [R134+0x3800] ;  /* 0x003800008630783b */ /* 0x000ee80000000200 */
[----:B------:R-:W3:Y:S04]  /*db00*/  LDSM.16.M88.4 R32, [R134+0x4000] ;  /* 0x004000008620783b */ /* 0x000ee80000000200 */
[----:B------:R-:W-:Y:S04]  /*db10*/  LDSM.16.M88.4 R12, [R232] ;  /* 0x00000000e80c783b */ /* 0x000fe80000000200 */
[----:B------:R-:W-:Y:S04]  /*db20*/  LDSM.16.M88.4 R72, [R229] ;  /* 0x00000000e548783b */ /* 0x000fe80000000200 */
[----:B------:R-:W-:Y:S04]  /*db30*/  LDSM.16.M88.4 R68, [R134+0x5800] ;  /* 0x005800008644783b */ /* 0x000fe80000000200 */
[----:B------:R-:W-:Y:S01]  /*db40*/  LDSM.16.M88.4 R64, [R134+0x6000] ;  /* 0x006000008640783b */ /* 0x000fe20000000200 */
[----:B-1----:R-:W-:Y:S03]  /*db50*/  HMMA.16816.F32 R120, R20, R28, RZ ;  /* 0x0000001c1478723c */ /* 0x002fe600000018ff */
[----:B------:R-:W-:Y:S01]  /*db60*/  LDSM.16.M88.4 R80, [R228+0x3800] ;  /* 0x00380000e450783b */ /* 0x000fe20000000200 */
[----:B------:R-:W-:-:S03]  /*db70*/  USHF.L.U32 UR4, UR17, 0x8, URZ ;  /* 0x0000000811047899 */ /* 0x000fc6000800063f */
[----:B------:R-:W0:Y:S01]  /*db80*/  LDGDEPBAR ;  /* 0x00000000000079af */ /* 0x000e220000000000 */
[C---:B--2---:R-:W-:Y:S08]  /*db90*/  HMMA.16816.F32 R24, R20.reuse, R8, RZ ;  /* 0x000000081418723c */ /* 0x044ff000000018ff */
[C---:B------:R-:W-:Y:S08]  /*dba0*/  HMMA.16816.F32 R44, R20.reuse, R10, RZ ;  /* 0x0000000a142c723c */ /* 0x040ff000000018ff */
[----:B------:R-:W-:Y:S01]  /*dbb0*/  HMMA.16816.F32 R124, R20, R30, RZ ;  /* 0x0000001e147c723c */ /* 0x000fe200000018ff */
[----:B------:R-:W-:Y:S07]  /*dbc0*/  LDSM.16.M88.4 R28, [R134+0x9000] ;  /* 0x00900000861c783b */ /* 0x000fee0000000200 */
[C---:B------:R-:W-:Y:S01]  /*dbd0*/  HMMA.16816.F32 R8, R16.reuse, R40, R24 ;  /* 0x000000281008723c */ /* 0x040fe20000001818 */
[----:B------:R-:W1:Y:S07]  /*dbe0*/  LDSM.16.M88.4 R24, [R134+0x5000] ;  /* 0x005000008618783b */ /* 0x000e6e0000000200 */
[----:B------:R-:W-:Y:S01]  /*dbf0*/  HMMA.16816.F32 R84, R16, R42, R44 ;  /* 0x0000002a1054723c */ /* 0x000fe2000000182c */
[----:B------:R-:W-:Y:S04]  /*dc00*/  LDSM.16.M88.4 R40, [R134+0x8000] ;  /* 0x008000008628783b */ /* 0x000fe80000000200 */
[----:B------:R-:W-:Y:S03]  /*dc10*/  LDSM.16.M88.4 R44, [R228+0x2800] ;  /* 0x00280000e42c783b */ /* 0x000fe60000000200 */
[C---:B---3--:R-:W-:Y:S08]  /*dc20*/  HMMA.16816.F32 R76, R20.reuse, R56, RZ ;  /* 0x00000038144c723c */ /* 0x048ff000000018ff */
[C---:B------:R-:W-:Y:S01]  /*dc30*/  HMMA.16816.F32 R92, R20.reuse, R58, RZ ;  /* 0x0000003a145c723c */ /* 0x040fe200000018ff */
[----:B------:R-:W2:Y:S07]  /*dc40*/  LDSM.16.M88.4 R56, [R134+0x6800] ;  /* 0x006800008638783b */ /* 0x000eae0000000200 */
[C---:B----4-:R-:W-:Y:S08]  /*dc50*/  HMMA.16816.F32 R96, R20.reuse, R52, RZ ;  /* 0x000000341460723c */ /* 0x050ff000000018ff */
[C---:B------:R-:W-:Y:S01]  /*dc60*/  HMMA.16816.F32 R100, R20.reuse, R54, RZ ;  /* 0x000000361464723c */ /* 0x040fe200000018ff */
[----:B------:R-:W3:Y:S07]  /*dc70*/  LDSM.16.M88.4 R52, [R134+0x7000] ;  /* 0x007000008634783b */ /* 0x000eee0000000200 */
[C---:B------:R-:W-:Y:S08]  /*dc80*/  HMMA.16816.F32 R104, R20.reuse, R48, RZ ;  /* 0x000000301468723c */ /* 0x040ff000000018ff */
[C---:B------:R-:W-:Y:S01]  /*dc90*/  HMMA.16816.F32 R108, R20.reuse, R50, RZ ;  /* 0x00000032146c723c */ /* 0x040fe200000018ff */
[----:B------:R-:W4:Y:S07]  /*dca0*/  LDSM.16.M88.4 R48, [R134+0x7800] ;  /* 0x007800008630783b */ /* 0x000f2e0000000200 */
[C---:B------:R-:W-:Y:S08]  /*dcb0*/  HMMA.16816.F32 R112, R20.reuse, R32, RZ ;  /* 0x000000201470723c */ /* 0x040ff000000018ff */
[C---:B------:R-:W-:Y:S01]  /*dcc0*/  HMMA.16816.F32 R116, R20.reuse, R34, RZ ;  /* 0x000000221474723c */ /* 0x040fe200000018ff */
[----:B------:R-:W2:Y:S07]  /*dcd0*/  LDSM.16.M88.4 R32, [R134+0x8800] ;  /* 0x008800008620783b */ /* 0x000eae0000000200 */
[C---:B-1----:R-:W-:Y:S08]  /*dce0*/  HMMA.16816.F32 R128, R20.reuse, R24, RZ ;  /* 0x000000181480723c */ /* 0x042ff000000018ff */
[C---:B------:R-:W-:Y:S01]  /*dcf0*/  HMMA.16816.F32 R168, R20.reuse, R26, RZ ;  /* 0x0000001a14a8723c */ /* 0x040fe200000018ff */
[----:B------:R-:W1:Y:S07]  /*dd00*/  LDSM.16.M88.4 R24, [R134+0x9800] ;  /* 0x009800008618783b */ /* 0x000e6e0000000200 */
[C---:B------:R-:W-:Y:S08]  /*dd10*/  HMMA.16816.F32 R188, R20.reuse, R28, RZ ;  /* 0x0000001c14bc723c */ /* 0x040ff000000018ff */
[----:B------:R-:W-:Y:S08]  /*dd20*/  HMMA.16816.F32 R28, R20, R30, RZ ;  /* 0x0000001e141c723c */ /* 0x000ff000000018ff */
[----:B------:R-:W-:Y:S01]  /*dd30*/  HMMA.16816.F32 R88, R12, R72, R8 ;  /* 0x000000480c58723c */ /* 0x000fe20000001808 */
[----:B------:R-:W-:Y:S07]  /*dd40*/  LDSM.16.M88.4 R8, [R233] ;  /* 0x00000000e908783b */ /* 0x000fee0000000200 */
[----:B------:R-:W-:Y:S01]  /*dd50*/  HMMA.16816.F32 R172, R20, R68, RZ ;  /* 0x0000004414ac723c */ /* 0x000fe200000018ff */
[----:B------:R-:W-:-:S02]  /*dd60*/  IMAD.MOV.U32 R5, RZ, RZ, R190 ;  /* 0x000000ffff057224 */ /* 0x000fc400078e00be */
[----:B------:R-:W-:Y:S02]  /*dd70*/  IMAD.MOV.U32 R3, RZ, RZ, R189 ;  /* 0x000000ffff037224 */ /* 0x000fe400078e00bd */
[----:B------:R-:W-:Y:S02]  /*dd80*/  IMAD.MOV.U32 R38, RZ, RZ, R191 ;  /* 0x000000ffff267224 */ /* 0x000fe400078e00bf */
[----:B------:R-:W-:Y:S01]  /*dd90*/  IMAD.MOV.U32 R6, RZ, RZ, R188 ;  /* 0x000000ffff067224 */ /* 0x000fe200078e00bc */
[----:B------:R-:W-:Y:S01]  /*dda0*/  HMMA.16816.F32 R176, R20, R70, RZ ;  /* 0x0000004614b0723c */ /* 0x000fe200000018ff */
[----:B------:R-:W1:Y:S01]  /*ddb0*/  LDSM.16.M88.4 R68, [R227] ;  /* 0x00000000e344783b */ /* 0x000e620000000200 */
[----:B------:R-:W-:Y:S02]  /*ddc0*/  IMAD.MOV.U32 R190, RZ, RZ, R29 ;  /* 0x000000ffffbe7224 */ /* 0x000fe400078e001d */
[----:B------:R-:W-:Y:S02]  /*ddd0*/  IMAD.MOV.U32 R189, RZ, RZ, R30 ;  /* 0x000000ffffbd7224 */ /* 0x000fe400078e001e */
[----:B------:R-:W-:-:S02]  /*dde0*/  IMAD.MOV.U32 R132, RZ, RZ, R28 ;  /* 0x000000ffff847224 */ /* 0x000fc400078e001c */
[----:B------:R-:W-:Y:S01]  /*ddf0*/  IMAD.MOV.U32 R7, RZ, RZ, R31 ;  /* 0x000000ffff077224 */ /* 0x000fe200078e001f */
[C---:B------:R-:W-:Y:S08]  /*de00*/  HMMA.16816.F32 R184, R20.reuse, R64, RZ ;  /* 0x0000004014b8723c */ /* 0x040ff000000018ff */
[C---:B------:R-:W-:Y:S08]  /*de10*/  HMMA.16816.F32 R180, R20.reuse, R66, RZ ;  /* 0x0000004214b4723c */ /* 0x040ff000000018ff */
[C---:B--2---:R-:W-:Y:S08]  /*de20*/  HMMA.16816.F32 R192, R20.reuse, R56, RZ ;  /* 0x0000003814c0723c */ /* 0x044ff000000018ff */
[C---:B------:R-:W-:Y:S01]  /*de30*/  HMMA.16816.F32 R196, R20.reuse, R58, RZ ;  /* 0x0000003a14c4723c */ /* 0x040fe200000018ff */
[----:B------:R2:W-:Y:S07]  /*de40*/  LDSM.16.M88.4 R56, [R2] ;  /* 0x000000000238783b */ /* 0x0005ee0000000200 */
[C---:B---3--:R-:W-:Y:S08]  /*de50*/  HMMA.16816.F32 R200, R20.reuse, R52, RZ ;  /* 0x0000003414c8723c */ /* 0x048ff000000018ff */
[C---:B------:R-:W-:Y:S01]  /*de60*/  HMMA.16816.F32 R204, R20.reuse, R54, RZ ;  /* 0x0000003614cc723c */ /* 0x040fe200000018ff */
[----:B------:R-:W3:Y:S07]  /*de70*/  LDSM.16.M88.4 R52, [R228+0x3000] ;  /* 0x00300000e434783b */ /* 0x000eee0000000200 */
[C---:B----4-:R-:W-:Y:S08]  /*de80*/  HMMA.16816.F32 R208, R20.reuse, R48, RZ ;  /* 0x0000003014d0723c */ /* 0x050ff000000018ff */
[C---:B------:R-:W-:Y:S01]  /*de90*/  HMMA.16816.F32 R212, R20.reuse, R50, RZ ;  /* 0x0000003214d4723c */ /* 0x040fe200000018ff */
[----:B------:R-:W4:Y:S07]  /*dea0*/  LDSM.16.M88.4 R48, [R228+0x4000] ;  /* 0x00400000e430783b */ /* 0x000f2e0000000200 */
[C---:B------:R-:W-:Y:S08]  /*deb0*/  HMMA.16816.F32 R216, R20.reuse, R40, RZ ;  /* 0x0000002814d8723c */ /* 0x040ff000000018ff */
[C---:B------:R-:W-:Y:S08]  /*dec0*/  HMMA.16816.F32 R220, R20.reuse, R42, RZ ;  /* 0x0000002a14dc723c */ /* 0x040ff000000018ff */
[C---:B------:R-:W-:Y:S08]  /*ded0*/  HMMA.16816.F32 R244, R20.reuse, R32, RZ ;  /* 0x0000002014f4723c */ /* 0x040ff000000018ff */
[C---:B------:R-:W-:Y:S08]  /*dee0*/  HMMA.16816.F32 R248, R20.reuse, R34, RZ ;  /* 0x0000002214f8723c */ /* 0x040ff000000018ff */
[C---:B-1----:R-:W-:Y:S08]  /*def0*/  HMMA.16816.F32 R28, R20.reuse, R24, RZ ;  /* 0x00000018141c723c */ /* 0x042ff000000018ff */
[----:B------:R-:W-:Y:S08]  /*df00*/  HMMA.16816.F32 R20, R20, R26, RZ ;  /* 0x0000001a1414723c */ /* 0x000ff000000018ff */
[----:B------:R-:W-:Y:S01]  /*df10*/  HMMA.16816.F32 R24, R12, R74, R84 ;  /* 0x0000004a0c18723c */ /* 0x000fe20000001854 */
[----:B------:R-:W-:Y:S07]  /*df20*/  LDSM.16.M88.4 R72, [R228+0x4800] ;  /* 0x00480000e448783b */ /* 0x000fee0000000200 */
[----:B------:R-:W-:Y:S01]  /*df30*/  HMMA.16816.F32 R40, R8, R68, R88 ;  /* 0x000000440828723c */ /* 0x000fe20000001858 */
[----:B------:R-:W-:-:S02]  /*df40*/  IMAD.MOV.U32 R188, RZ, RZ, R28 ;  /* 0x000000ffffbc7224 */ /* 0x000fc400078e001c */
[----:B------:R-:W-:Y:S02]  /*df50*/  IMAD.MOV.U32 R133, RZ, RZ, R29 ;  /* 0x000000ffff857224 */ /* 0x000fe400078e001d */
[----:B------:R-:W-:Y:S02]  /*df60*/  IMAD.MOV.U32 R63, RZ, RZ, R30 ;  /* 0x000000ffff3f7224 */ /* 0x000fe400078e001e */
[----:B------:R-:W-:Y:S01]  /*df70*/  IMAD.MOV.U32 R60, RZ, RZ, R31 ;  /* 0x000000ffff3c7224 */ /* 0x000fe200078e001f */
[----:B------:R-:W-:Y:S01]  /*df80*/  HMMA.16816.F32 R32, R16, R46, R92 ;  /* 0x0000002e1020723c */ /* 0x000fe2000000185c */
[----:B--2---:R-:W-:Y:S02]  /*df90*/  IMAD.MOV.U32 R2, RZ, RZ, R23 ;  /* 0x000000ffff027224 */ /* 0x004fe400078e0017 */
[----:B------:R-:W-:Y:S02]  /*dfa0*/  IMAD.MOV.U32 R191, RZ, RZ, R20 ;  /* 0x000000ffffbf7224 */ /* 0x000fe400078e0014 */
[----:B------:R-:W-:-:S02]  /*dfb0*/  IMAD.MOV.U32 R39, RZ, RZ, R21 ;  /* 0x000000ffff277224 */ /* 0x000fc400078e0015 */
[----:B------:R-:W-:Y:S01]  /*dfc0*/  IMAD.MOV.U32 R36, RZ, RZ, R22 ;  /* 0x000000ffff247224 */ /* 0x000fe200078e0016 */
[----:B---3--:R-:W-:Y:S01]  /*dfd0*/  HMMA.16816.F32 R64, R16, R52, R96 ;  /* 0x000000341040723c */ /* 0x008fe20000001860 */
[----:B------:R-:W-:Y:S01]  /*dfe0*/  IMAD.MOV.U32 R69, RZ, RZ, R2 ;  /* 0x000000ffff457224 */ /* 0x000fe200078e0002 */
[----:B------:R-:W-:-:S06]  /*dff0*/  IADD3 R2, R229, 0x1000, RZ ;  /* 0x00001000e5027810 */ /* 0x000fcc0007ffe0ff */
[C---:B------:R-:W-:Y:S01]  /*e000*/  HMMA.16816.F32 R20, R16.reuse, R44, R76 ;  /* 0x0000002c1014723c */ /* 0x040fe2000000184c */
[----:B------:R-:W1:Y:S06]  /*e010*/  LDSM.16.M88.4 R76, [R227+0x800] ;  /* 0x00080000e34c783b */ /* 0x000e6c0000000200 */
[----:B------:R-:W-:Y:S01]  /*e020*/  IMAD.MOV.U32 R45, RZ, RZ, R5 ;  /* 0x000000ffff2d7224 */ /* 0x000fe200078e0005 */
[----:B------:R-:W-:Y:S01]  /*e030*/  HMMA.16816.F32 R84, R16, R54, R100 ;  /* 0x000000361054723c */ /* 0x000fe20000001864 */
[----:B------:R2:W3:Y:S01]  /*e040*/  LDSM.16.M88.4 R52, [R2] ;  /* 0x000000000234783b */ /* 0x0004e20000000200 */
[----:B------:R-:W-:-:S04]  /*e050*/  FMUL.FTZ R5, R40, c[0x0][0x2ec] ;  /* 0x0000bb0028057a20 */ /* 0x000fc80000410000 */
[----:B------:R1:W-:Y:S02]  /*e060*/  MUFU.TANH R37, R5 ;  /* 0x0000000500257308 */ /* 0x0003e40000002400 */
[----:B------:R-:W-:Y:S08]  /*e070*/  HMMA.16816.F32 R88, R16, R80, R104 ;  /* 0x000000501058723c */ /* 0x000ff00000001868 */
[----:B------:R-:W-:Y:S08]  /*e080*/  HMMA.16816.F32 R28, R12, R56, R20 ;  /* 0x000000380c1c723c */ /* 0x000ff00000001814 */
[----:B------:R-:W-:Y:S01]  /*e090*/  HMMA.16816.F32 R20, R8, R70, R24 ;  /* 0x000000460814723c */ /* 0x000fe20000001818 */
[----:B--2---:R-:W-:-:S07]  /*e0a0*/  FMUL.FTZ R2, R41, c[0x0][0x2ec] ;  /* 0x0000bb0029027a20 */ /* 0x004fce0000410000 */
[----:B------:R-:W-:Y:S07]  /*e0b0*/  HMMA.16816.F32 R80, R16, R82, R108 ;  /* 0x000000521050723c */ /* 0x000fee000000186c */
[----:B------:R-:W-:Y:S01]  /*e0c0*/  IMAD.MOV.U32 R108, RZ, RZ, R6 ;  /* 0x000000ffff6c7224 */ /* 0x000fe200078e0006 */
[----:B------:R-:W-:Y:S01]  /*e0d0*/  HMMA.16816.F32 R24, R12, R58, R32 ;  /* 0x0000003a0c18723c */ /* 0x000fe20000001820 */
[----:B------:R2:W-:Y:S01]  /*e0e0*/  MUFU.TANH R6, R2 ;  /* 0x0000000200067308 */ /* 0x0005e20000002400 */
[----:B------:R-:W3:Y:S06]  /*e0f0*/  LDSM.16.M88.4 R56, [R228+0x5000] ;  /* 0x00500000e438783b */ /* 0x000eec0000000200 */
[----:B----4-:R-:W-:Y:S01]  /*e100*/  HMMA.16816.F32 R92, R16, R48, R112 ;  /* 0x00000030105c723c */ /* 0x010fe20000001870 */
[----:B-1----:R-:W-:-:S06]  /*e110*/  FMUL.FTZ R5, R23, c[0x0][0x2ec] ;  /* 0x0000bb0017057a20 */ /* 0x002fcc0000410000 */
[----:B------:R-:W-:Y:S01]  /*e120*/  IMAD.MOV.U32 R115, RZ, RZ, R38 ;  /* 0x000000ffff737224 */ /* 0x000fe200078e0026 */
[----:B------:R-:W-:Y:S01]  /*e130*/  HMMA.16816.F32 R28, R8, R76, R28 ;  /* 0x0000004c081c723c */ /* 0x000fe2000000181c */
[----:B--2---:R-:W-:Y:S02]  /*e140*/  FMUL.FTZ R2, R42, c[0x0][0x2ec] ;  /* 0x0000bb002a027a20 */ /* 0x004fe40000410000 */
[----:B------:R-:W-:Y:S02]  /*e150*/  IMAD.MOV.U32 R113, RZ, RZ, R3 ;  /* 0x000000ffff717224 */ /* 0x000fe400078e0003 */
[----:B------:R1:W-:Y:S01]  /*e160*/  MUFU.TANH R112, R2 ;  /* 0x0000000200707308 */ /* 0x0003e20000002400 */
[----:B------:R-:W-:Y:S02]  /*e170*/  IMAD.MOV.U32 R114, RZ, RZ, R45 ;  /* 0x000000ffff727224 */ /* 0x000fe400078e002d */
[----:B------:R-:W-:Y:S01]  /*e180*/  LDSM.16.M88.4 R44, [R227+0x1000] ;  /* 0x00100000e32c783b */ /* 0x000fe20000000200 */
[----:B------:R-:W-:Y:S07]  /*e190*/  HMMA.16816.F32 R100, R16, R72, R120 ;  /* 0x000000481064723c */ /* 0x000fee0000001878 */
[----:B------:R-:W-:Y:S01]  /*e1a0*/  IMAD.MOV.U32 R121, RZ, RZ, R36 ;  /* 0x000000ffff797224 */ /* 0x000fe200078e0024 */
[----:B---3--:R-:W-:Y:S01]  /*e1b0*/  HMMA.16816.F32 R32, R12, R52, R64 ;  /* 0x000000340c20723c */ /* 0x008fe20000001840 */
[----:B------:R-:W-:Y:S01]  /*e1c0*/  IMAD.MOV.U32 R120, RZ, RZ, R39 ;  /* 0x000000ffff787224 */ /* 0x000fe200078e0027 */
[----:B------:R-:W2:Y:S01]  /*e1d0*/  LDSM.16.M88.4 R64, [R228+0x6000] ;  /* 0x00600000e440783b */ /* 0x000ea20000000200 */
[----:B------:R3:W-:Y:S01]  /*e1e0*/  MUFU.TANH R39, R5 ;  /* 0x0000000500277308 */ /* 0x0007e20000002400 */
[----:B-1----:R-:W-:-:S02]  /*e1f0*/  FMUL.FTZ R2, R43, c[0x0][0x2ec] ;  /* 0x0000bb002b027a20 */ /* 0x002fc40000410000 */
[----:B------:R-:W-:Y:S02]  /*e200*/  IMAD.MOV.U32 R122, RZ, RZ, R69 ;  /* 0x000000ffff7a7224 */ /* 0x000fe400078e0045 */
[C---:B------:R-:W-:Y:S01]  /*e210*/  HMMA.16816.F32 R96, R16.reuse, R50, R116 ;  /* 0x000000321060723c */ /* 0x040fe20000001874 */
[----:B------:R-:W1:Y:S01]  /*e220*/  LDSM.16.M88.4 R68, [R228+0x5800] ;  /* 0x00580000e444783b */ /* 0x000e620000000200 */
[----:B------:R-:W-:Y:S01]  /*e230*/  IMAD.MOV.U32 R123, RZ, RZ, R191 ;  /* 0x000000ffff7b7224 */ /* 0x000fe200078e00bf */
[----:B------:R4:W-:Y:S04]  /*e240*/  MUFU.TANH R38, R2 ;  /* 0x0000000200267308 */ /* 0x0009e80000002400 */
[----:B------:R-:W-:Y:S01]  /*e250*/  IMAD.MOV.U32 R119, RZ, RZ, R60 ;  /* 0x000000ffff777224 */ /* 0x000fe200078e003c */
[----:B------:R-:W-:Y:S01]  /*e260*/  HMMA.16816.F32 R104, R16, R56, R128 ;  /* 0x000000381068723c */ /* 0x000fe20000001880 */
[----:B------:R-:W-:-:S02]  /*e270*/  IMAD.MOV.U32 R118, RZ, RZ, R63 ;  /* 0x000000ffff767224 */ /* 0x000fc400078e003f */
[----:B---3--:R-:W-:Y:S02]  /*e280*/  FMUL.FTZ R5, R28, c[0x0][0x2ec] ;  /* 0x0000bb001c057a20 */ /* 0x008fe40000410000 */
[----:B------:R-:W-:Y:S02]  /*e290*/  IMAD.MOV.U32 R116, RZ, RZ, R188 ;  /* 0x000000ffff747224 */ /* 0x000fe400078e00bc */
[----:B------:R-:W-:Y:S01]  /*e2a0*/  MUFU.TANH R49, R5 ;  /* 0x0000000500317308 */ /* 0x000fe20000002400 */
[----:B------:R-:W-:Y:S02]  /*e2b0*/  IMAD.MOV.U32 R117, RZ, RZ, R133 ;  /* 0x000000ffff757224 */ /* 0x000fe400078e0085 */
[----:B----4-:R-:W-:-:S05]  /*e2c0*/  FMUL.FTZ R2, R20, c[0x0][0x2ec] ;  /* 0x0000bb0014027a20 */ /* 0x010fca0000410000 */
[----:B------:R3:W-:Y:S01]  /*e2d0*/  MUFU.TANH R3, R2 ;  /* 0x0000000200037308 */ /* 0x0007e20000002400 */
[----:B--2---:R-:W-:Y:S01]  /*e2e0*/  HMMA.16816.F32 R184, R16, R64, R184 ;  /* 0x0000004010b8723c */ /* 0x004fe200000018b8 */
[----:B---3--:R-:W-:-:S07]  /*e2f0*/  FMUL.FTZ R2, R21, c[0x0][0x2ec] ;  /* 0x0000bb0015027a20 */ /* 0x008fce0000410000 */
[----:B-1----:R-:W-:Y:S01]  /*e300*/  HMMA.16816.F32 R176, R16, R70, R176 ;  /* 0x0000004610b0723c */ /* 0x002fe200000018b0 */
[----:B------:R1:W2:Y:S06]  /*e310*/  MUFU.TANH R48, R2 ;  /* 0x0000000200307308 */ /* 0x0002ac0000002400 */
[----:B------:R-:W-:Y:S02]  /*e320*/  IMAD.MOV.U32 R70, RZ, RZ, R121 ;  /* 0x000000ffff467224 */ /* 0x000fe400078e0079 */
[----:B------:R-:W-:Y:S02]  /*e330*/  IMAD.MOV.U32 R71, RZ, RZ, R122 ;  /* 0x000000ffff477224 */ /* 0x000fe400078e007a */
[----:B-1----:R-:W-:-:S02]  /*e340*/  FMUL.FTZ R2, R22, c[0x0][0x2ec] ;  /* 0x0000bb0016027a20 */ /* 0x002fc40000410000 */
[----:B------:R-:W-:Y:S01]  /*e350*/  HMMA.16816.F32 R20, R8, R78, R24 ;  /* 0x0000004e0814723c */ /* 0x000fe20000001818 */
[----:B--2---:R-:W-:Y:S01]  /*e360*/  IMAD.MOV.U32 R130, RZ, RZ, R48 ;  /* 0x000000ffff827224 */ /* 0x004fe200078e0030 */
[----:B------:R1:W2:Y:S06]  /*e370*/  MUFU.TANH R36, R2 ;  /* 0x0000000200247308 */ /* 0x0002ac0000002400 */
[----:B------:R-:W-:Y:S01]  /*e380*/  HMMA.16816.F32 R24, R12, R54, R84 ;  /* 0x000000360c18723c */ /* 0x000fe20000001854 */
[----:B------:R-:W-:Y:S07]  /*e390*/  LDSM.16.M88.4 R52, [R228+0x7000] ;  /* 0x00700000e434783b */ /* 0x000fee0000000200 */
[----:B------:R-:W-:Y:S01]  /*e3a0*/  HMMA.16816.F32 R76, R16, R74, R124 ;  /* 0x0000004a104c723c */ /* 0x000fe2000000187c */
[----:B------:R-:W3:Y:S01]  /*e3b0*/  LDSM.16.M88.4 R72, [R228+0x6800] ;  /* 0x00680000e448783b */ /* 0x000ee20000000200 */
[----:B-1----:R-:W-:Y:S01]  /*e3c0*/  IADD3 R2, R229, 0x1800, RZ ;  /* 0x00001800e5027810 */ /* 0x002fe20007ffe0ff */
[----:B--2---:R-:W-:-:S04]  /*e3d0*/  IMAD.MOV.U32 R129, RZ, RZ, R36 ;  /* 0x000000ffff817224 */ /* 0x004fc800078e0024 */
[----:B------:R1:W2:Y:S01]  /*e3e0*/  LDSM.16.M88.4 R40, [R2] ;  /* 0x000000000228783b */ /* 0x0002a20000000200 */
[----:B------:R-:W-:Y:S01]  /*e3f0*/  IMAD.MOV.U32 R124, RZ, RZ, R37 ;  /* 0x000000ffff7c7224 */ /* 0x000fe200078e0025 */
[----:B------:R-:W-:Y:S01]  /*e400*/  HMMA.16816.F32 R84, R16, R58, R168 ;  /* 0x0000003a1054723c */ /* 0x000fe200000018a8 */
[----:B------:R-:W-:Y:S01]  /*e410*/  IMAD.MOV.U32 R125, RZ, RZ, R49 ;  /* 0x000000ffff7d7224 */ /* 0x000fe200078e0031 */
[----:B------:R-:W-:Y:S01]  /*e420*/  LDSM.16.M88.4 R56, [R227+0x2000] ;  /* 0x00200000e338783b */ /* 0x000fe20000000200 */
[----:B------:R-:W-:Y:S02]  /*e430*/  FMUL.FTZ R5, R23, c[0x0][0x2ec] ;  /* 0x0000bb0017057a20 */ /* 0x000fe40000410000 */
[----:B------:R-:W-:Y:S01]  /*e440*/  IMAD.MOV.U32 R126, RZ, RZ, R190 ;  /* 0x000000ffff7e7224 */ /* 0x000fe200078e00be */
[----:B------:R-:W4:Y:S01]  /*e450*/  LDSM.16.M88.4 R48, [R227+0x1800] ;  /* 0x00180000e330783b */ /* 0x000f220000000200 */
[----:B------:R-:W-:Y:S01]  /*e460*/  IMAD.MOV.U32 R171, RZ, RZ, R3 ;  /* 0x000000ffffab7224 */ /* 0x000fe200078e0003 */
[----:B------:R-:W-:Y:S01]  /*e470*/  MUFU.TANH R36, R5 ;  /* 0x0000000500247308 */ /* 0x000fe20000002400 */
[----:B------:R-:W-:-:S02]  /*e480*/  IMAD.MOV.U32 R127, RZ, RZ, R189 ;  /* 0x000000ffff7f7224 */ /* 0x000fc400078e00bd */
[C---:B------:R-:W-:Y:S07]  /*e490*/  HMMA.16816.F32 R188, R16.reuse, R68, R172 ;  /* 0x0000004410bc723c */ /* 0x040fee00000018ac */
[----:B------:R-:W-:Y:S01]  /*e4a0*/  IMAD.MOV.U32 R68, RZ, RZ, R39 ;  /* 0x000000ffff447224 */ /* 0x000fe200078e0027 */
[----:B------:R-:W-:Y:S01]  /*e4b0*/  HMMA.16816.F32 R172, R16, R66, R180 ;  /* 0x0000004210ac723c */ /* 0x000fe200000018b4 */
[----:B------:R-:W-:Y:S01]  /*e4c0*/  LDSM.16.M88.4 R64, [R228+0x7800] ;  /* 0x00780000e440783b */ /* 0x000fe20000000200 */
[----:B-1----:R-:W-:-:S04]  /*e4d0*/  FMUL.FTZ R2, R29, c[0x0][0x2ec] ;  /* 0x0000bb001d027a20 */ /* 0x002fc80000410000 */
[----:B------:R1:W-:Y:S02]  /*e4e0*/  MUFU.TANH R110, R2 ;  /* 0x00000002006e7308 */ /* 0x0003e40000002400 */
[----:B---3--:R-:W-:Y:S07]  /*e4f0*/  HMMA.16816.F32 R180, R16, R72, R192 ;  /* 0x0000004810b4723c */ /* 0x008fee00000018c0 */
[----:B------:R-:W-:Y:S02]  /*e500*/  IMAD.MOV.U32 R193, RZ, RZ, R171 ;  /* 0x000000ffffc17224 */ /* 0x000fe400078e00ab */
[----:B-1----:R-:W-:-:S02]  /*e510*/  FMUL.FTZ R2, R30, c[0x0][0x2ec] ;  /* 0x0000bb001e027a20 */ /* 0x002fc40000410000 */
[----:B------:R-:W-:Y:S02]  /*e520*/  IMAD.MOV.U32 R171, RZ, RZ, R130 ;  /* 0x000000ffffab7224 */ /* 0x000fe400078e0082 */
[----:B------:R1:W3:Y:S01]  /*e530*/  MUFU.TANH R131, R2 ;  /* 0x0000000200837308 */ /* 0x0002e20000002400 */
[----:B------:R-:W-:Y:S02]  /*e540*/  IMAD.MOV.U32 R73, RZ, RZ, R129 ;  /* 0x000000ffff497224 */ /* 0x000fe400078e0081 */
[----:B------:R-:W-:Y:S02]  /*e550*/  IMAD.MOV.U32 R195, RZ, RZ, R68 ;  /* 0x000000ffffc37224 */ /* 0x000fe400078e0044 */
[----:B-1----:R-:W-:Y:S02]  /*e560*/  FMUL.FTZ R2, R31, c[0x0][0x2ec] ;  /* 0x0000bb001f027a20 */ /* 0x002fe40000410000 */
[----:B------:R-:W-:Y:S02]  /*e570*/  HMMA.16816.F32 R28, R8, R44, R32 ;  /* 0x0000002c081c723c */ /* 0x000fe40000001820 */
[----:B------:R1:W-:Y:S06]  /*e580*/  MUFU.TANH R37, R2 ;  /* 0x0000000200257308 */ /* 0x0003ec0000002400 */
[----:B--2---:R-:W-:Y:S07]  /*e590*/  HMMA.16816.F32 R32, R12, R40, R88 ;  /* 0x000000280c20723c */ /* 0x004fee0000001858 */
[----:B------:R-:W-:-:S02]  /*e5a0*/  IMAD.MOV.U32 R91, RZ, RZ, R112 ;  /* 0x000000ffff5b7224 */ /* 0x000fc400078e0070 */
[----:B------:R-:W-:Y:S02]  /*e5b0*/  IMAD.MOV.U32 R112, RZ, RZ, R108 ;  /* 0x000000ffff707224 */ /* 0x000fe400078e006c */
[----:B-1----:R-:W-:Y:S02]  /*e5c0*/  FMUL.FTZ R2, R20, c[0x0][0x2ec] ;  /* 0x0000bb0014027a20 */ /* 0x002fe40000410000 */
[----:B---3--:R-:W-:Y:S02]  /*e5d0*/  IMAD.MOV.U32 R89, RZ, RZ, R131 ;  /* 0x000000ffff597224 */ /* 0x008fe400078e0083 */
[----:B------:R1:W-:Y:S01]  /*e5e0*/  MUFU.TANH R60, R2 ;  /* 0x00000002003c7308 */ /* 0x0003e20000002400 */
[----:B------:R-:W-:Y:S02]  /*e5f0*/  FMUL.FTZ R5, R28, c[0x0][0x2ec] ;  /* 0x0000bb001c057a20 */ /* 0x000fe40000410000 */
[----:B------:R-:W-:-:S05]  /*e600*/  IMAD.MOV.U32 R72, RZ, RZ, R91 ;  /* 0x000000ffff487224 */ /* 0x000fca00078e005b */
[----:B------:R-:W-:Y:S01]  /*e610*/  MUFU.TANH R109, R5 ;  /* 0x00000005006d7308 */ /* 0x000fe20000002400 */
[----:B-1----:R-:W-:-:S07]  /*e620*/  FMUL.FTZ R2, R21, c[0x0][0x2ec] ;  /* 0x0000bb0015027a20 */ /* 0x002fce0000410000 */
[----:B------:R1:W-:Y:S02]  /*e630*/  MUFU.TANH R63, R2 ;  /* 0x00000002003f7308 */ /* 0x0003e40000002400 */
[----:B-1----:R-:W-:Y:S02]  /*e640*/  FMUL.FTZ R2, R22, c[0x0][0x2ec] ;  /* 0x0000bb0016027a20 */ /* 0x002fe40000410000 */
[----:B------:R-:W-:Y:S04]  /*e650*/  HMMA.16816.F32 R20, R8, R46, R24 ;  /* 0x0000002e0814723c */ /* 0x000fe80000001818 */
[----:B------:R1:W-:Y:S04]  /*e660*/  MUFU.TANH R3, R2 ;  /* 0x0000000200037308 */ /* 0x0003e80000002400 */
[----:B------:R-:W-:Y:S07]  /*e670*/  HMMA.16816.F32 R24, R12, R42, R80 ;  /* 0x0000002a0c18723c */ /* 0x000fee0000001850 */
[----:B------:R-:W-:Y:S01]  /*e680*/  IMAD.MOV.U32 R83, RZ, RZ, R120 ;  /* 0x000000ffff537224 */ /* 0x000fe200078e0078 */
[----:B-1----:R-:W-:-:S05]  /*e690*/  IADD3 R2, R229, 0x2000, RZ ;  /* 0x00002000e5027810 */ /* 0x002fca0007ffe0ff */
[----:B------:R1:W2:Y:S03]  /*e6a0*/  LDSM.16.M88.4 R44, [R2] ;  /* 0x00000000022c783b */ /* 0x0002a60000000200 */
[----:B------:R-:W-:-:S04]  /*e6b0*/  FMUL.FTZ R5, R23, c[0x0][0x2ec] ;  /* 0x0000bb0017057a20 */ /* 0x000fc80000410000 */
[----:B------:R-:W-:Y:S01]  /*e6c0*/  MUFU.TANH R88, R5 ;  /* 0x0000000500587308 */ /* 0x000fe20000002400 */
[----:B-1----:R-:W-:-:S07]  /*e6d0*/  FMUL.FTZ R2, R29, c[0x0][0x2ec] ;  /* 0x0000bb001d027a20 */ /* 0x002fce0000410000 */
[----:B------:R1:W3:Y:S02]  /*e6e0*/  MUFU.TANH R128, R2 ;  /* 0x0000000200807308 */ /* 0x0002e40000002400 */
[----:B-1----:R-:W-:Y:S02]  /*e6f0*/  FMUL.FTZ R2, R30, c[0x0][0x2ec] ;  /* 0x0000bb001e027a20 */ /* 0x002fe40000410000 */
[----:B---3--:R-:W-:-:S04]  /*e700*/  IMAD.MOV.U32 R192, RZ, RZ, R128 ;  /* 0x000000ffffc07224 */ /* 0x008fc800078e0080 */
[----:B------:R1:W3:Y:S01]  /*e710*/  MUFU.TANH R90, R2 ;  /* 0x00000002005a7308 */ /* 0x0002e20000002400 */
[C---:B------:R-:W-:Y:S07]  /*e720*/  HMMA.16816.F32 R128, R16.reuse, R74, R196 ;  /* 0x0000004a1080723c */ /* 0x040fee00000018c4 */
[----:B------:R-:W-:Y:S02]  /*e730*/  IMAD.MOV.U32 R75, RZ, RZ, R171 ;  /* 0x000000ffff4b7224 */ /* 0x000fe400078e00ab */
[----:B------:R-:W-:Y:S01]  /*e740*/  HMMA.16816.F32 R168, R16, R52, R200 ;  /* 0x0000003410a8723c */ /* 0x000fe200000018c8 */
[----:B------:R-:W-:-:S02]  /*e750*/  IMAD.MOV.U32 R197, RZ, RZ, R127 ;  /* 0x000000ffffc57224 */ /* 0x000fc400078e007f */
[----:B------:R-:W-:Y:S02]  /*e760*/  IMAD.MOV.U32 R196, RZ, RZ, R126 ;  /* 0x000000ffffc47224 */ /* 0x000fe400078e007e */
[----:B-1----:R-:W-:-:S03]  /*e770*/  FMUL.FTZ R2, R31, c[0x0][0x2ec] ;  /* 0x0000bb001f027a20 */ /* 0x002fc60000410000 */
[----:B----4-:R-:W-:Y:S01]  /*e780*/  HMMA.16816.F32 R28, R8, R48, R32 ;  /* 0x00000030081c723c */ /* 0x010fe20000001820 */
[----:B---3--:R-:W-:Y:S01]  /*e790*/  IMAD.MOV.U32 R200, RZ, RZ, R90 ;  /* 0x000000ffffc87224 */ /* 0x008fe200078e005a */
[----:B------:R1:W-:Y:S01]  /*e7a0*/  MUFU.TANH R111, R2 ;  /* 0x00000002006f7308 */ /* 0x0003e20000002400 */
[----:B------:R-:W-:Y:S02]  /*e7b0*/  IMAD.MOV.U32 R90, RZ, RZ, R132 ;  /* 0x000000ffff5a7224 */ /* 0x000fe400078e0084 */
[----:B------:R-:W-:Y:S02]  /*e7c0*/  IMAD.MOV.U32 R202, RZ, RZ, R89 ;  /* 0x000000ffffca7224 */ /* 0x000fe400078e0059 */
[----:B------:R-:W-:Y:S01]  /*e7d0*/  IMAD.MOV.U32 R89, RZ, RZ, R123 ;  /* 0x000000ffff597224 */ /* 0x000fe200078e007b */
[----:B--2---:R-:W-:Y:S07]  /*e7e0*/  HMMA.16816.F32 R32, R12, R44, R92 ;  /* 0x0000002c0c20723c */ /* 0x004fee000000185c */
[----:B------:R-:W-:Y:S01]  /*e7f0*/  IMAD.MOV.U32 R94, RZ, RZ, R7 ;  /* 0x000000ffff5e7224 */ /* 0x000fe200078e0007 */
[----:B------:R-:W-:Y:S01]  /*e800*/  HMMA.16816.F32 R120, R16, R54, R204 ;  /* 0x000000361078723c */ /* 0x000fe200000018cc */
[----:B------:R-:W-:Y:S01]  /*e810*/  LDSM.16.M88.4 R52, [R227+0x2800] ;  /* 0x00280000e334783b */ /* 0x000fe20000000200 */
[----:B-1----:R-:W-:-:S02]  /*e820*/  FMUL.FTZ R2, R20, c[0x0][0x2ec] ;  /* 0x0000bb0014027a20 */ /* 0x002fc40000410000 */
[----:B------:R-:W-:Y:S02]  /*e830*/  IMAD.MOV.U32 R95, RZ, RZ, R90 ;  /* 0x000000ffff5f7224 */ /* 0x000fe400078e005a */
[----:B------:R1:W2:Y:S01]  /*e840*/  MUFU.TANH R69, R2 ;  /* 0x0000000200457308 */ /* 0x0002a20000002400 */
[----:B------:R-:W-:Y:S02]  /*e850*/  IMAD.MOV.U32 R207, RZ, RZ, R124 ;  /* 0x000000ffffcf7224 */ /* 0x000fe400078e007c */
[----:B------:R-:W-:Y:S02]  /*e860*/  FMUL.FTZ R5, R28, c[0x0][0x2ec] ;  /* 0x0000bb001c057a20 */ /* 0x000fe40000410000 */
[----:B------:R-:W-:Y:S02]  /*e870*/  IMAD.MOV.U32 R204, RZ, RZ, R125 ;  /* 0x000000ffffcc7224 */ /* 0x000fe400078e007d */
[----:B------:R-:W-:Y:S01]  /*e880*/  HMMA.16816.F32 R124, R16, R64, R208 ;  /* 0x00000040107c723c */ /* 0x000fe200000018d0 */
[----:B------:R-:W-:Y:S06]  /*e890*/  MUFU.TANH R39, R5 ;  /* 0x0000000500277308 */ /* 0x000fec0000002400 */
[----:B------:R-:W-:-:S02]  /*e8a0*/  IMAD.MOV.U32 R209, RZ, RZ, R195 ;  /* 0x000000ffffd17224 */ /* 0x000fc400078e00c3 */
[----:B-1----:R-:W-:Y:S02]  /*e8b0*/  FMUL.FTZ R2, R21, c[0x0][0x2ec] ;  /* 0x0000bb0015027a20 */ /* 0x002fe40000410000 */
[----:B--2---:R-:W-:Y:S02]  /*e8c0*/  IMAD.MOV.U32 R194, RZ, RZ, R69 ;  /* 0x000000ffffc27224 */ /* 0x004fe400078e0045 */
[----:B------:R1:W-:Y:S02]  /*e8d0*/  MUFU.TANH R133, R2 ;  /* 0x0000000200857308 */ /* 0x0003e40000002400 */
[----:B------:R-:W-:Y:S02]  /*e8e0*/  IMAD.MOV.U32 R211, RZ, RZ, R194 ;  /* 0x000000ffffd37224 */ /* 0x000fe400078e00c2 */
[----:B-1----:R-:W-:Y:S02]  /*e8f0*/  FMUL.FTZ R2, R22, c[0x0][0x2ec] ;  /* 0x0000bb0016027a20 */ /* 0x002fe40000410000 */
[----:B------:R-:W-:Y:S02]  /*e900*/  HMMA.16816.F32 R20, R8, R50, R24 ;  /* 0x000000320814723c */ /* 0x000fe40000001818 */
[----:B------:R1:W2:Y:S06]  /*e910*/  MUFU.TANH R108, R2 ;  /* 0x00000002006c7308 */ /* 0x0002ac0000002400 */
[----:B------:R-:W-:Y:S01]  /*e920*/  HMMA.16816.F32 R24, R12, R46, R96 ;  /* 0x0000002e0c18723c */ /* 0x000fe20000001860 */
[----:B------:R-:W-:Y:S01]  /*e930*/  LDSM.16.M88.4 R44, [R228+0x8000] ;  /* 0x00800000e42c783b */ /* 0x000fe20000000200 */
[----:B-1----:R-:W-:Y:S01]  /*e940*/  IADD3 R2, R229, 0x2800, RZ ;  /* 0x00002800e5027810 */ /* 0x002fe20007ffe0ff */
[----:B--2---:R-:W-:-:S04]  /*e950*/  IMAD.MOV.U32 R205, RZ, RZ, R108 ;  /* 0x000000ffffcd7224 */ /* 0x004fc800078e006c */
[----:B------:R1:W2:Y:S09]  /*e960*/  LDSM.16.M88.4 R40, [R2] ;  /* 0x000000000228783b */ /* 0x0002b20000000200 */
[----:B------:R-:W-:-:S04]  /*e970*/  FMUL.FTZ R5, R23, c[0x0][0x2ec] ;  /* 0x0000bb0017057a20 */ /* 0x000fc80000410000 */
[----:B------:R-:W-:Y:S01]  /*e980*/  MUFU.TANH R199, R5 ;  /* 0x0000000500c77308 */ /* 0x000fe20000002400 */
[----:B-1----:R-:W-:-:S07]  /*e990*/  FMUL.FTZ R2, R29, c[0x0][0x2ec] ;  /* 0x0000bb001d027a20 */ /* 0x002fce0000410000 */
[----:B------:R1:W-:Y:S02]  /*e9a0*/  MUFU.TANH R92, R2 ;  /* 0x00000002005c7308 */ /* 0x0003e40000002400 */
[----:B-1----:R-:W-:-:S06]  /*e9b0*/  FMUL.FTZ R2, R30, c[0x0][0x2ec] ;  /* 0x0000bb001e027a20 */ /* 0x002fcc0000410000 */
[----:B------:R1:W3:Y:S02]  /*e9c0*/  MUFU.TANH R93, R2 ;  /* 0x00000002005d7308 */ /* 0x0002e40000002400 */
[----:B-1----:R-:W-:Y:S02]  /*e9d0*/  FMUL.FTZ R2, R31, c[0x0][0x2ec] ;  /* 0x0000bb001f027a20 */ /* 0x002fe40000410000 */
[----:B------:R-:W-:Y:S01]  /*e9e0*/  HMMA.16816.F32 R28, R8, R56, R32 ;  /* 0x00000038081c723c */ /* 0x000fe20000001820 */
[----:B---3--:R-:W-:-:S03]  /*e9f0*/  IMAD.MOV.U32 R206, RZ, RZ, R93 ;  /* 0x000000ffffce7224 */ /* 0x008fc600078e005d */
[----:B------:R1:W-:Y:S04]  /*ea00*/  MUFU.TANH R203, R2 ;  /* 0x0000000200cb7308 */ /* 0x0003e80000002400 */
[----:B--2---:R-:W-:Y:S07]  /*ea10*/  HMMA.16816.F32 R32, R12, R40, R100 ;  /* 0x000000280c20723c */ /* 0x004fee0000001864 */
[----:B------:R-:W-:-:S02]  /*ea20*/  IMAD.MOV.U32 R101, RZ, RZ, R83 ;  /* 0x000000ffff657224 */ /* 0x000fc400078e0053 */
[C---:B------:R-:W-:Y:S01]  /*ea30*/  HMMA.16816.F32 R80, R16.reuse, R66, R212 ;  /* 0x000000421050723c */ /* 0x040fe200000018d4 */
[----:B-1----:R-:W-:Y:S01]  /*ea40*/  FMUL.FTZ R2, R20, c[0x0][0x2ec] ;  /* 0x0000bb0014027a20 */ /* 0x002fe20000410000 */
[----:B------:R-:W1:Y:S01]  /*ea50*/  LDSM.16.M88.4 R64, [R228+0x9000] ;  /* 0x00900000e440783b */ /* 0x000e620000000200 */
[----:B------:R-:W-:Y:S02]  /*ea60*/  IMAD.MOV.U32 R100, RZ, RZ, R89 ;  /* 0x000000ffff647224 */ /* 0x000fe400078e0059 */
[----:B------:R2:W-:Y:S01]  /*ea70*/  MUFU.TANH R132, R2 ;  /* 0x0000000200847308 */ /* 0x0005e20000002400 */
[----:B------:R-:W-:Y:S02]  /*ea80*/  IMAD.MOV.U32 R102, RZ, RZ, R70 ;  /* 0x000000ffff667224 */ /* 0x000fe400078e0046 */
[----:B------:R-:W-:Y:S02]  /*ea90*/  IMAD.MOV.U32 R212, RZ, RZ, R88 ;  /* 0x000000ffffd47224 */ /* 0x000fe400078e0058 */
[----:B------:R-:W-:Y:S01]  /*eaa0*/  HMMA.16816.F32 R88, R16, R44, R216 ;  /* 0x0000002c1058723c */ /* 0x000fe200000018d8 */
[----:B------:R-:W-:-:S02]  /*eab0*/  IMAD.MOV.U32 R103, RZ, RZ, R71 ;  /* 0x000000ffff677224 */ /* 0x000fc400078e0047 */
[----:B------:R-:W3:Y:S01]  /*eac0*/  LDSM.16.M88.4 R68, [R228+0x8800] ;  /* 0x00880000e444783b */ /* 0x000ee20000000200 */
[----:B------:R-:W-:Y:S02]  /*ead0*/  FMUL.FTZ R5, R28, c[0x0][0x2ec] ;  /* 0x0000bb001c057a20 */ /* 0x000fe40000410000 */
[----:B------:R-:W-:Y:S02]  /*eae0*/  IMAD.MOV.U32 R214, RZ, RZ, R109 ;  /* 0x000000ffffd67224 */ /* 0x000fe400078e006d */
[----:B------:R-:W-:Y:S01]  /*eaf0*/  IMAD.MOV.U32 R217, RZ, RZ, R197 ;  /* 0x000000ffffd97224 */ /* 0x000fe200078e00c5 */
[----:B------:R-:W-:Y:S01]  /*eb00*/  MUFU.TANH R74, R5 ;  /* 0x00000005004a7308 */ /* 0x000fe20000002400 */
[----:B------:R-:W-:Y:S02]  /*eb10*/  IMAD.MOV.U32 R216, RZ, RZ, R196 ;  /* 0x000000ffffd87224 */ /* 0x000fe400078e00c4 */
[----:B--2---:R-:W-:Y:S02]  /*eb20*/  FMUL.FTZ R2, R21, c[0x0][0x2ec] ;  /* 0x0000bb0015027a20 */ /* 0x004fe40000410000 */
[----:B------:R-:W-:-:S02]  /*eb30*/  IMAD.MOV.U32 R219, RZ, RZ, R94 ;  /* 0x000000ffffdb7224 */ /* 0x000fc400078e005e */
[----:B------:R-:W-:Y:S01]  /*eb40*/  IMAD.MOV.U32 R213, RZ, RZ, R110 ;  /* 0x000000ffffd57224 */ /* 0x000fe200078e006e */
[----:B------:R2:W-:Y:S01]  /*eb50*/  MUFU.TANH R201, R2 ;  /* 0x0000000200c97308 */ /* 0x0005e20000002400 */
[----:B-1----:R-:W-:Y:S01]  /*eb60*/  HMMA.16816.F32 R112, R16, R64, R112 ;  /* 0x000000401070723c */ /* 0x002fe20000001870 */
[----:B--2---:R-:W-:-:S06]  /*eb70*/  FMUL.FTZ R2, R22, c[0x0][0x2ec] ;  /* 0x0000bb0016027a20 */ /* 0x004fcc0000410000 */
[----:B------:R1:W-:Y:S01]  /*eb80*/  MUFU.TANH R7, R2 ;  /* 0x0000000200077308 */ /* 0x0003e20000002400 */
[----:B------:R-:W-:Y:S01]  /*eb90*/  HMMA.16816.F32 R20, R8, R58, R24 ;  /* 0x0000003a0814723c */ /* 0x000fe20000001818 */
[----:B------:R-:W2:Y:S07]  /*eba0*/  LDSM.16.M88.4 R56, [R228+0x9800] ;  /* 0x00980000e438783b */ /* 0x000eae0000000200 */
[----:B------:R-:W-:Y:S01]  /*ebb0*/  HMMA.16816.F32 R24, R12, R42, R76 ;  /* 0x0000002a0c18723c */ /* 0x000fe2000000184c */
[----:B------:R-:W-:Y:S01]  /*ebc0*/  LDSM.16.M88.4 R40, [R227+0x3000] ;  /* 0x00300000e328783b */ /* 0x000fe20000000200 */
[----:B-1----:R-:W-:-:S05]  /*ebd0*/  IADD3 R2, R229, 0x3000, RZ ;  /* 0x00003000e5027810 */ /* 0x002fca0007ffe0ff */
[----:B------:R-:W-:Y:S01]  /*ebe0*/  IMAD.MOV.U32 R79, RZ, RZ, R95 ;  /* 0x000000ffff4f7224 */ /* 0x000fe200078e005f */
[C---:B---3--:R-:W-:Y:S01]  /*ebf0*/  HMMA.16816.F32 R96, R16.reuse, R68, R244 ;  /* 0x000000441060723c */ /* 0x048fe200000018f4 */
[----:B------:R-:W-:Y:S01]  /*ec00*/  IMAD.MOV.U32 R77, RZ, RZ, R92 ;  /* 0x000000ffff4d7224 */ /* 0x000fe200078e005c */
[----:B------:R1:W3:Y:S01]  /*ec10*/  LDSM.16.M88.4 R48, [R2] ;  /* 0x000000000230783b */ /* 0x0002e20000000200 */
[----:B------:R-:W-:Y:S02]  /*ec20*/  IMAD.MOV.U32 R78, RZ, RZ, R111 ;  /* 0x000000ffff4e7224 */ /* 0x000fe400078e006f */
[----:B------:R-:W-:Y:S02]  /*ec30*/  IMAD.MOV.U32 R76, RZ, RZ, R77 ;  /* 0x000000ffff4c7224 */ /* 0x000fe400078e004d */
[----:B------:R-:W-:Y:S01]  /*ec40*/  IMAD.MOV.U32 R77, RZ, RZ, R78 ;  /* 0x000000ffff4d7224 */ /* 0x000fe200078e004e */
[----:B------:R-:W-:Y:S01]  /*ec50*/  HMMA.16816.F32 R92, R16, R46, R220 ;  /* 0x0000002e105c723c */ /* 0x000fe200000018dc */
[----:B------:R-:W-:-:S02]  /*ec60*/  FMUL.FTZ R5, R23, c[0x0][0x2ec] ;  /* 0x0000bb0017057a20 */ /* 0x000fc40000410000 */
[----:B------:R-:W-:Y:S02]  /*ec70*/  IMAD.MOV.U32 R78, RZ, RZ, R200 ;  /* 0x000000ffff4e7224 */ /* 0x000fe400078e00c8 */
[----:B------:R-:W-:Y:S01]  /*ec80*/  MUFU.TANH R195, R5 ;  /* 0x0000000500c37308 */ /* 0x000fe20000002400 */
[----:B------:R-:W-:Y:S02]  /*ec90*/  IMAD.MOV.U32 R200, RZ, RZ, R75 ;  /* 0x000000ffffc87224 */ /* 0x000fe400078e004b */
[----:B------:R-:W-:Y:S01]  /*eca0*/  HMMA.16816.F32 R24, R8, R54, R24 ;  /* 0x000000360818723c */ /* 0x000fe20000001818 */
[----:B------:R-:W-:Y:S02]  /*ecb0*/  IMAD.MOV.U32 R220, RZ, RZ, R79 ;  /* 0x000000ffffdc7224 */ /* 0x000fe400078e004f */
[----:B------:R-:W-:Y:S02]  /*ecc0*/  IMAD.MOV.U32 R221, RZ, RZ, R216 ;  /* 0x000000ffffdd7224 */ /* 0x000fe400078e00d8 */
[----:B------:R-:W-:-:S02]  /*ecd0*/  IMAD.MOV.U32 R222, RZ, RZ, R217 ;  /* 0x000000ffffde7224 */ /* 0x000fc400078e00d9 */
[----:B------:R-:W-:Y:S01]  /*ece0*/  IMAD.MOV.U32 R223, RZ, RZ, R219 ;  /* 0x000000ffffdf7224 */ /* 0x000fe200078e00db */
[C---:B------:R-:W-:Y:S01]  /*ecf0*/  HMMA.16816.F32 R108, R16.reuse, R70, R248 ;  /* 0x00000046106c723c */ /* 0x040fe200000018f8 */
[----:B-1----:R-:W-:Y:S01]  /*ed00*/  FMUL.FTZ R2, R29, c[0x0][0x2ec] ;  /* 0x0000bb001d027a20 */ /* 0x002fe20000410000 */
[----:B------:R-:W-:Y:S01]  /*ed10*/  LDSM.16.M88.4 R68, [R240] ;  /* 0x00000000f044783b */ /* 0x000fe20000000200 */
[----:B------:R-:W-:Y:S02]  /*ed20*/  IMAD.MOV.U32 R217, RZ, RZ, R193 ;  /* 0x000000ffffd97224 */ /* 0x000fe400078e00c1 */
[----:B------:R1:W-:Y:S01]  /*ed30*/  MUFU.TANH R198, R2 ;  /* 0x0000000200c67308 */ /* 0x0003e20000002400 */
[----:B------:R-:W-:Y:S02]  /*ed40*/  IMAD.MOV.U32 R216, RZ, RZ, R192 ;  /* 0x000000ffffd87224 */ /* 0x000fe400078e00c0 */
[----:B--2---:R-:W-:Y:S01]  /*ed50*/  HMMA.16816.F32 R116, R16, R56, R116 ;  /* 0x000000381074723c */ /* 0x004fe20000001874 */
[----:B------:R-:W-:-:S07]  /*ed60*/  IMAD.MOV.U32 R219, RZ, RZ, R63 ;  /* 0x000000ffffdb7224 */ /* 0x000fce00078e003f */
[----:B------:R-:W-:Y:S01]  /*ed70*/  HMMA.16816.F32 R100, R16, R58, R100 ;  /* 0x0000003a1064723c */ /* 0x000fe20000001864 */
[----:B------:R-:W-:Y:S01]  /*ed80*/  IMAD.MOV.U32 R75, RZ, RZ, R3 ;  /* 0x000000ffff4b7224 */ /* 0x000fe200078e0003 */
[----:B------:R2:W5:Y:S01]  /*ed90*/  LDL.LU R63, [R1+0x20] ;  /* 0x00002000013f7983 */ /* 0x0005620000300800 */
[----:B------:R-:W-:Y:S02]  /*eda0*/  IMAD.MOV.U32 R246, RZ, RZ, R72 ;  /* 0x000000fffff67224 */ /* 0x000fe400078e0048 */
[----:B-1----:R-:W-:Y:S02]  /*edb0*/  FMUL.FTZ R2, R30, c[0x0][0x2ec] ;  /* 0x0000bb001e027a20 */ /* 0x002fe40000410000 */
[----:B------:R-:W-:Y:S02]  /*edc0*/  IMAD.MOV.U32 R79, RZ, RZ, R212 ;  /* 0x000000ffff4f7224 */ /* 0x000fe400078e00d4 */
[----:B------:R1:W-:Y:S02]  /*edd0*/  MUFU.TANH R218, R2 ;  /* 0x0000000200da7308 */ /* 0x0003e40000002400 */
[----:B-1----:R-:W-:-:S02]  /*ede0*/  FMUL.FTZ R2, R31, c[0x0][0x2ec] ;  /* 0x0000bb001f027a20 */ /* 0x002fc40000410000 */
[----:B------:R-:W-:Y:S04]  /*edf0*/  HMMA.16816.F32 R28, R8, R52, R32 ;  /* 0x00000034081c723c */ /* 0x000fe80000001820 */
[----:B------:R1:W-:Y:S03]  /*ee00*/  MUFU.TANH R197, R2 ;  /* 0x0000000200c57308 */ /* 0x0003e60000002400 */
[----:B------:R-:W-:Y:S01]  /*ee10*/  IMAD.MOV.U32 R53, RZ, RZ, R73 ;  /* 0x000000ffff357224 */ /* 0x000fe200078e0049 */
[----:B---3--:R-:W-:Y:S01]  /*ee20*/  HMMA.16816.F32 R32, R12, R48, R104 ;  /* 0x000000300c20723c */ /* 0x008fe20000001868 */
[----:B-1----:R-:W-:-:S04]  /*ee30*/  FMUL.FTZ R2, R20, c[0x0][0x2ec] ;  /* 0x0000bb0014027a20 */ /* 0x002fc80000410000 */
[----:B------:R1:W-:Y:S11]  /*ee40*/  MUFU.TANH R210, R2 ;  /* 0x0000000200d27308 */ /* 0x0003f60000002400 */
[----:B------:R-:W-:Y:S01]  /*ee50*/  FMUL.FTZ R5, R28, c[0x0][0x2ec] ;  /* 0x0000bb001c057a20 */ /* 0x000fe20000410000 */
[----:B------:R-:W-:Y:S01]  /*ee60*/  HMMA.16816.F32 R104, R16, R66, R220 ;  /* 0x000000421068723c */ /* 0x000fe200000018dc */
[----:B------:R-:W-:Y:S01]  /*ee70*/  LDSM.16.M88.4 R64, [R227+0x3800] ;  /* 0x00380000e340783b */ /* 0x000fe20000000200 */
[----:B------:R-:W-:-:S02]  /*ee80*/  IMAD.MOV.U32 R73, RZ, RZ, R36 ;  /* 0x000000ffff497224 */ /* 0x000fc400078e0024 */
[----:B------:R-:W-:Y:S01]  /*ee90*/  IMAD.MOV.U32 R251, RZ, RZ, R214 ;  /* 0x000000fffffb7224 */ /* 0x000fe200078e00d6 */
[----:B------:R-:W-:Y:S01]  /*eea0*/  MUFU.TANH R208, R5 ;  /* 0x0000000500d07308 */ /* 0x000fe20000002400 */
[----:B-1----:R-:W-:-:S07]  /*eeb0*/  FMUL.FTZ R2, R21, c[0x0][0x2ec] ;  /* 0x0000bb0015027a20 */ /* 0x002fce0000410000 */
[----:B------:R1:W-:Y:S02]  /*eec0*/  MUFU.TANH R196, R2 ;  /* 0x0000000200c47308 */ /* 0x0003e40000002400 */
[----:B-1----:R-:W-:-:S06]  /*eed0*/  FMUL.FTZ R2, R22, c[0x0][0x2ec] ;  /* 0x0000bb0016027a20 */ /* 0x002fcc0000410000 */
[----:B------:R1:W3:Y:S02]  /*eee0*/  MUFU.TANH R215, R2 ;  /* 0x0000000200d77308 */ /* 0x0002e40000002400 */
[----:B-1----:R-:W-:-:S05]  /*eef0*/  IADD3 R2, R229, 0x3800, RZ ;  /* 0x00003800e5027810 */ /* 0x002fca0007ffe0ff */
[----:B------:R1:W4:Y:S01]  /*ef00*/  LDSM.16.M88.4 R44, [R2] ;  /* 0x00000000022c783b */ /* 0x0003220000000200 */
[----:B------:R-:W-:Y:S03]  /*ef10*/  HMMA.16816.F32 R20, R12, R50, R84 ;  /* 0x000000320c14723c */ /* 0x000fe60000001854 */
[----:B------:R-:W2:Y:S05]  /*ef20*/  LDSM.16.M88.4 R48, [R241] ;  /* 0x00000000f130783b */ /* 0x000eaa0000000200 */
[----:B------:R-:W-:Y:S01]  /*ef30*/  HMMA.16816.F32 R32, R8, R40, R32 ;  /* 0x000000280820723c */ /* 0x000fe20000001820 */
[----:B-1----:R-:W-:-:S04]  /*ef40*/  FMUL.FTZ R2, R29, c[0x0][0x2ec] ;  /* 0x0000bb001d027a20 */ /* 0x002fc80000410000 */
[----:B------:R1:W1:Y:S02]  /*ef50*/  MUFU.TANH R194, R2 ;  /* 0x0000000200c27308 */ /* 0x0002640000002400 */
[----:B-1----:R-:W-:-:S06]  /*ef60*/  FMUL.FTZ R2, R30, c[0x0][0x2ec] ;  /* 0x0000bb001e027a20 */ /* 0x002fcc0000410000 */
[----:B------:R1:W-:Y:S02]  /*ef70*/  MUFU.TANH R248, R2 ;  /* 0x0000000200f87308 */ /* 0x0003e40000002400 */
[----:B-1----:R-:W-:-:S06]  /*ef80*/  FMUL.FTZ R2, R31, c[0x0][0x2ec] ;  /* 0x0000bb001f027a20 */ /* 0x002fcc0000410000 */
[----:B------:R1:W1:Y:S01]  /*ef90*/  MUFU.TANH R193, R2 ;  /* 0x0000000200c17308 */ /* 0x0002620000002400 */
[----:B----4-:R-:W-:Y:S01]  /*efa0*/  HMMA.16816.F32 R28, R12, R44, R188 ;  /* 0x0000002c0c1c723c */ /* 0x010fe200000018bc */
[----:B-1----:R-:W-:-:S06]  /*efb0*/  FMUL.FTZ R2, R24, c[0x0][0x2ec] ;  /* 0x0000bb0018027a20 */ /* 0x002fcc0000410000 */
[----:B------:R1:W-:Y:S01]  /*efc0*/  MUFU.TANH R247, R2 ;  /* 0x0000000200f77308 */ /* 0x0003e20000002400 */
[----:B------:R-:W-:Y:S01]  /*efd0*/  HMMA.16816.F32 R40, R8, R42, R20 ;  /* 0x0000002a0828723c */ /* 0x000fe20000001814 */
[----:B-1----:R-:W-:-:S06]  /*efe0*/  FMUL.FTZ R2, R25, c[0x0][0x2ec] ;  /* 0x0000bb0019027a20 */ /* 0x002fcc0000410000 */
[----:B------:R1:W-:Y:S02]  /*eff0*/  MUFU.TANH R192, R2 ;  /* 0x0000000200c07308 */ /* 0x0003e40000002400 */
[----:B-1----:R-:W-:-:S06]  /*f000*/  FMUL.FTZ R2, R26, c[0x0][0x2ec] ;  /* 0x0000bb001a027a20 */ /* 0x002fcc0000410000 */
[----:B------:R1:W-:Y:S02]  /*f010*/  MUFU.TANH R245, R2 ;  /* 0x0000000200f57308 */ /* 0x0003e40000002400 */
[----:B-1----:R-:W-:Y:S01]  /*f020*/  FMUL.FTZ R2, R27, c[0x0][0x2ec] ;  /* 0x0000bb001b027a20 */ /* 0x002fe20000410000 */
[----:B------:R-:W-:Y:S01]  /*f030*/  HMMA.16816.F32 R20, R12, R46, R176 ;  /* 0x0000002e0c14723c */ /* 0x000fe200000018b0 */
[----:B------:R-:W1:Y:S04]  /*f040*/  LDSM.16.M88.4 R44, [R239] ;  /* 0x00000000ef2c783b */ /* 0x000e680000000200 */
[----:B------:R4:W-:Y:S01]  /*f050*/  MUFU.TANH R189, R2 ;  /* 0x0000000200bd7308 */ /* 0x0009e20000002400 */
[----:B------:R-:W-:Y:S01]  /*f060*/  LDSM.16.M88.4 R24, [R238] ;  /* 0x00000000ee18783b */ /* 0x000fe20000000200 */
[----:B----4-:R-:W-:-:S06]  /*f070*/  FMUL.FTZ R2, R32, c[0x0][0x2ec] ;  /* 0x0000bb0020027a20 */ /* 0x010fcc0000410000 */
[----:B------:R4:W-:Y:S01]  /*f080*/  MUFU.TANH R244, R2 ;  /* 0x0000000200f47308 */ /* 0x0009e20000002400 */
[----:B------:R-:W-:Y:S01]  /*f090*/  IMAD.MOV.U32 R177, RZ, RZ, R53 ;  /* 0x000000ffffb17224 */ /* 0x000fe200078e0035 */
[----:B------:R-:W-:Y:S01]  /*f0a0*/  HMMA.16816.F32 R16, R8, R64, R28 ;  /* 0x000000400810723c */ /* 0x000fe2000000181c */
[----:B----4-:R-:W-:-:S05]  /*f0b0*/  FMUL.FTZ R2, R33, c[0x0][0x2ec] ;  /* 0x0000bb0021027a20 */ /* 0x010fca0000410000 */
[----:B------:R4:W1:Y:S02]  /*f0c0*/  MUFU.TANH R188, R2 ;  /* 0x0000000200bc7308 */ /* 0x0008640000002400 */
[----:B--2---:R-:W-:Y:S07]  /*f0d0*/  HMMA.16816.F32 R52, R12, R48, R184 ;  /* 0x000000300c34723c */ /* 0x004fee00000018b8 */
[----:B------:R-:W-:Y:S02]  /*f0e0*/  IMAD.MOV.U32 R185, RZ, RZ, R133 ;  /* 0x000000ffffb97224 */ /* 0x000fe400078e0085 */
[----:B----4-:R-:W-:-:S04]  /*f0f0*/  FMUL.FTZ R2, R34, c[0x0][0x2ec] ;  /* 0x0000bb0022027a20 */ /* 0x010fc80000410000 */
[----:B------:R2:W-:Y:S01]  /*f100*/  MUFU.TANH R223, R2 ;  /* 0x0000000200df7308 */ /* 0x0005e20000002400 */
[----:B------:R-:W-:Y:S01]  /*f110*/  HMMA.16816.F32 R56, R12, R50, R172 ;  /* 0x000000320c38723c */ /* 0x000fe200000018ac */
[----:B---3--:R-:W-:Y:S01]  /*f120*/  IMAD.MOV.U32 R250, RZ, RZ, R215 ;  /* 0x000000fffffa7224 */ /* 0x008fe200078e00d7 */
[----:B------:R-:W-:Y:S01]  /*f130*/  LDSM.16.M88.4 R48, [R237] ;  /* 0x00000000ed30783b */ /* 0x000fe20000000200 */
[----:B--2---:R-:W-:-:S03]  /*f140*/  FMUL.FTZ R2, R35, c[0x0][0x2ec] ;  /* 0x0000bb0023027a20 */ /* 0x004fc60000410000 */
[----:B------:R-:W2:Y:S01]  /*f150*/  LDSM.16.M88.4 R32, [R227+0x4000] ;  /* 0x00400000e320783b */ /* 0x000ea20000000200 */
[----:B------:R3:W4:Y:S01]  /*f160*/  MUFU.TANH R133, R2 ;  /* 0x0000000200857308 */ /* 0x0007220000002400 */
[----:B------:R-:W-:Y:S02]  /*f170*/  IMAD.MOV.U32 R174, RZ, RZ, R219 ;  /* 0x000000ffffae7224 */ /* 0x000fe400078e00db */
[----:B---3--:R-:W-:-:S05]  /*f180*/  FMUL.FTZ R2, R40, c[0x0][0x2ec] ;  /* 0x0000bb0028027a20 */ /* 0x008fca0000410000 */
[----:B------:R3:W-:Y:S01]  /*f190*/  MUFU.TANH R220, R2 ;  /* 0x0000000200dc7308 */ /* 0x0007e20000002400 */
[----:B------:R-:W-:Y:S01]  /*f1a0*/  HMMA.16816.F32 R28, R8, R66, R20 ;  /* 0x00000042081c723c */ /* 0x000fe20000001814 */
[----:B------:R-:W-:Y:S01]  /*f1b0*/  IMAD.MOV.U32 R215, RZ, RZ, R132 ;  /* 0x000000ffffd77224 */ /* 0x000fe200078e0084 */
[----:B------:R-:W-:Y:S01]  /*f1c0*/  LDSM.16.M88.4 R20, [R235] ;  /* 0x00000000eb14783b */ /* 0x000fe20000000200 */
[----:B---3--:R-:W-:-:S04]  /*f1d0*/  FMUL.FTZ R2, R41, c[0x0][0x2ec] ;  /* 0x0000bb0029027a20 */ /* 0x008fc80000410000 */
[----:B------:R3:W-:Y:S01]  /*f1e0*/  MUFU.TANH R172, R2 ;  /* 0x0000000200ac7308 */ /* 0x0007e20000002400 */
[----:B------:R-:W-:Y:S02]  /*f1f0*/  IMAD.MOV.U32 R175, RZ, RZ, R216 ;  /* 0x000000ffffaf7224 */ /* 0x000fe400078e00d8 */
[----:B---3--:R-:W-:-:S05]  /*f200*/  FMUL.FTZ R2, R42, c[0x0][0x2ec] ;  /* 0x0000bb002a027a20 */ /* 0x008fca0000410000 */
[----:B------:R3:W-:Y:S01]  /*f210*/  MUFU.TANH R219, R2 ;  /* 0x0000000200db7308 */ /* 0x0007e20000002400 */
[----:B------:R-:W-:Y:S02]  /*f220*/  IMAD.MOV.U32 R222, RZ, RZ, R74 ;  /* 0x000000ffffde7224 */ /* 0x000fe400078e004a */
[----:B------:R-:W-:Y:S02]  /*f230*/  IMAD.MOV.U32 R221, RZ, RZ, R75 ;  /* 0x000000ffffdd7224 */ /* 0x000fe400078e004b */
[----:B------:R-:W-:Y:S02]  /*f240*/  IMAD.MOV.U32 R173, RZ, RZ, R73 ;  /* 0x000000ffffad7224 */ /* 0x000fe400078e0049 */
[----:B---3--:R-:W-:Y:S01]  /*f250*/  FMUL.FTZ R2, R43, c[0x0][0x2ec] ;  /* 0x0000bb002b027a20 */ /* 0x008fe20000410000 */
[C---:B------:R-:W-:Y:S01]  /*f260*/  HMMA.16816.F32 R72, R12.reuse, R68, R180 ;  /* 0x000000440c48723c */ /* 0x040fe200000018b4 */
[----:B------:R-:W-:Y:S01]  /*f270*/  IMAD.MOV.U32 R187, RZ, RZ, R76 ;  /* 0x000000ffffbb7224 */ /* 0x000fe200078e004c */
[----:B------:R-:W3:Y:S01]  /*f280*/  LDSM.16.M88.4 R40, [R236] ;  /* 0x00000000ec28783b */ /* 0x000ee20000000200 */
[----:B------:R1:W-:Y:S05]  /*f290*/  MUFU.TANH R132, R2 ;  /* 0x0000000200847308 */ /* 0x0003ea0000002400 */
[----:B------:R-:W-:Y:S01]  /*f2a0*/  HMMA.16816.F32 R68, R12, R70, R128 ;  /* 0x000000460c44723c */ /* 0x000fe20000001880 */
[----:B-1----:R-:W-:-:S04]  /*f2b0*/  FMUL.FTZ R2, R16, c[0x0][0x2ec] ;  /* 0x0000bb0010027a20 */ /* 0x002fc80000410000 */
[----:B------:R1:W-:Y:S01]  /*f2c0*/  MUFU.TANH R216, R2 ;  /* 0x0000000200d87308 */ /* 0x0003e20000002400 */
[----:B------:R-:W-:Y:S02]  /*f2d0*/  IMAD.MOV.U32 R184, RZ, RZ, R77 ;  /* 0x000000ffffb87224 */ /* 0x000fe400078e004d */
[----:B------:R-:W-:Y:S01]  /*f2e0*/  HMMA.16816.F32 R64, R12, R44, R168 ;  /* 0x0000002c0c40723c */ /* 0x000fe200000018a8 */
[----:B------:R-:W-:Y:S02]  /*f2f0*/  IMAD.MOV.U32 R190, RZ, RZ, R78 ;  /* 0x000000ffffbe7224 */ /* 0x000fe400078e004e */
[----:B------:R-:W-:Y:S02]  /*f300*/  IMAD.MOV.U32 R186, RZ, RZ, R79 ;  /* 0x000000ffffba7224 */ /* 0x000fe400078e004f */
[----:B-1----:R-:W-:-:S04]  /*f310*/  FMUL.FTZ R2, R17, c[0x0][0x2ec] ;  /* 0x0000bb0011027a20 */ /* 0x002fc80000410000 */
[----:B------:R1:W1:Y:S01]  /*f320*/  MUFU.TANH R128, R2 ;  /* 0x0000000200807308 */ /* 0x0002620000002400 */
[----:B------:R-:W-:Y:S01]  /*f330*/  HMMA.16816.F32 R76, R12, R46, R120 ;  /* 0x0000002e0c4c723c */ /* 0x000fe20000001878 */
[----:B------:R-:W3:Y:S01]  /*f340*/  LDSM.16.M88.4 R44, [R227+0x4800] ;  /* 0x00480000e32c783b */ /* 0x000ee20000000200 */
[----:B------:R-:W-:Y:S02]  /*f350*/  IMAD.MOV.U32 R212, RZ, RZ, R60 ;  /* 0x000000ffffd47224 */ /* 0x000fe400078e003c */
[----:B------:R-:W-:Y:S01]  /*f360*/  IMAD.MOV.U32 R176, RZ, RZ, R217 ;  /* 0x000000ffffb07224 */ /* 0x000fe200078e00d9 */
[----:B------:R2:W5:Y:S01]  /*f370*/  LDL.LU R60, [R1+0x1c] ;  /* 0x00001c00013c7983 */ /* 0x0005620000300800 */
[----:B-1----:R-:W-:-:S03]  /*f380*/  FMUL.FTZ R2, R18, c[0x0][0x2ec] ;  /* 0x0000bb0012027a20 */ /* 0x002fc60000410000 */
[----:B------:R1:W5:Y:S01]  /*f390*/  LDL.LU R36, [R1+0x18] ;  /* 0x0000180001247983 */ /* 0x0003620000300800 */
[----:B------:R2:W-:Y:S01]  /*f3a0*/  MUFU.TANH R214, R2 ;  /* 0x0000000200d67308 */ /* 0x0005e20000002400 */
[----:B------:R-:W-:Y:S02]  /*f3b0*/  IMAD.MOV.U32 R217, RZ, RZ, R212 ;  /* 0x000000ffffd97224 */ /* 0x000fe400078e00d4 */
[----:B------:R1:W5:Y:S01]  /*f3c0*/  LDL.LU R3, [R1+0x14] ;  /* 0x0000140001037983 */ /* 0x0003620000300800 */
[----:B------:R-:W-:Y:S02]  /*f3d0*/  IMAD.MOV.U32 R180, RZ, RZ, R6 ;  /* 0x000000ffffb47224 */ /* 0x000fe400078e0006 */
[----:B--2---:R-:W-:Y:S02]  /*f3e0*/  FMUL.FTZ R2, R19, c[0x0][0x2ec] ;  /* 0x0000bb0013027a20 */ /* 0x004fe40000410000 */
[----:B------:R-:W-:Y:S02]  /*f3f0*/  HMMA.16816.F32 R16, R8, R32, R52 ;  /* 0x000000200810723c */ /* 0x000fe40000001834 */
[----:B------:R2:W1:Y:S01]  /*f400*/  MUFU.TANH R123, R2 ;  /* 0x00000002007b7308 */ /* 0x0004620000002400 */
[----:B------:R-:W1:Y:S01]  /*f410*/  S2R R6, SR_TID.X ;  /* 0x0000000000067919 */ /* 0x000e620000002100 */
[----:B------:R-:W-:-:S02]  /*f420*/  IMAD.MOV.U32 R182, RZ, RZ, R209 ;  /* 0x000000ffffb67224 */ /* 0x000fc400078e00d1 */
[----:B--2---:R-:W-:-:S04]  /*f430*/  FMUL.FTZ R2, R28, c[0x0][0x2ec] ;  /* 0x0000bb001c027a20 */ /* 0x004fc80000410000 */
[----:B------:R2:W-:Y:S01]  /*f440*/  MUFU.TANH R212, R2 ;  /* 0x0000000200d47308 */ /* 0x0005e20000002400 */
[----:B------:R-:W-:Y:S01]  /*f450*/  HMMA.16816.F32 R84, R12, R24, R124 ;  /* 0x000000180c54723c */ /* 0x000fe2000000187c */
[----:B--2---:R-:W-:-:S06]  /*f460*/  FMUL.FTZ R2, R29, c[0x0][0x2ec] ;  /* 0x0000bb001d027a20 */ /* 0x004fcc0000410000 */
[----:B------:R2:W-:Y:S01]  /*f470*/  MUFU.TANH R122, R2 ;  /* 0x00000002007a7308 */ /* 0x0005e20000002400 */
[----:B------:R-:W-:Y:S01]  /*f480*/  HMMA.16816.F32 R80, R12, R26, R80 ;  /* 0x0000001a0c50723c */ /* 0x000fe20000001850 */
[----:B------:R-:W-:-:S07]  /*f490*/  IMAD.MOV.U32 R178, RZ, RZ, R211 ;  /* 0x000000ffffb27224 */ /* 0x000fce00078e00d3 */
[----:B------:R-:W-:Y:S01]  /*f4a0*/  HMMA.16816.F32 R24, R8, R34, R56 ;  /* 0x000000220818723c */ /* 0x000fe20000001838 */
[----:B--2---:R-:W-:Y:S01]  /*f4b0*/  FMUL.FTZ R2, R30, c[0x0][0x2ec] ;  /* 0x0000bb001e027a20 */ /* 0x004fe20000410000 */
[----:B------:R-:W2:Y:S03]  /*f4c0*/  LDSM.16.M88.4 R32, [R227+0x5000] ;  /* 0x00500000e320783b */ /* 0x000ea60000000200 */
[----:B------:R1:W-:Y:S01]  /*f4d0*/  MUFU.TANH R209, R2 ;  /* 0x0000000200d17308 */ /* 0x0003e20000002400 */
[----:B------:R-:W-:Y:S02]  /*f4e0*/  IMAD.MOV.U32 R211, RZ, RZ, R206 ;  /* 0x000000ffffd37224 */ /* 0x000fe400078e00ce */
[----:B-1----:R-:W-:Y:S02]  /*f4f0*/  FMUL.FTZ R2, R31, c[0x0][0x2ec] ;  /* 0x0000bb001f027a20 */ /* 0x002fe40000410000 */
[----:B------:R-:W-:Y:S01]  /*f500*/  FMUL.FTZ R5, R19, c[0x0][0x2ec] ;  /* 0x0000bb0013057a20 */ /* 0x000fe20000410000 */
[----:B------:R-:W1:Y:S02]  /*f510*/  LDSM.16.M88.4 R28, [R234] ;  /* 0x00000000ea1c783b */ /* 0x000e640000000200 */
[----:B------:R3:W-:Y:S01]  /*f520*/  MUFU.TANH R121, R2 ;  /* 0x0000000200797308 */ /* 0x0007e20000002400 */
[----:B------:R-:W-:Y:S01]  /*f530*/  IMAD.SHL.U32 R6, R6, 0x2, RZ ;  /* 0x0000000206067824 */ /* 0x000fe200078e00ff */
[----:B------:R-:W-:Y:S01]  /*f540*/  HMMA.16816.F32 R88, R12, R48, R88 ;  /* 0x000000300c58723c */ /* 0x000fe20000001858 */
[----:B------:R-:W-:-:S02]  /*f550*/  IMAD.MOV.U32 R249, RZ, RZ, R208 ;  /* 0x000000fffff97224 */ /* 0x000fc400078e00d0 */
[----:B---3--:R-:W-:-:S04]  /*f560*/  FMUL.FTZ R2, R16, c[0x0][0x2ec] ;  /* 0x0000bb0010027a20 */ /* 0x008fc80000410000 */
[----:B------:R3:W-:Y:S01]  /*f570*/  MUFU.TANH R206, R2 ;  /* 0x0000000200ce7308 */ /* 0x0007e20000002400 */
[----:B------:R-:W-:Y:S01]  /*f580*/  IMAD.MOV.U32 R208, RZ, RZ, R202 ;  /* 0x000000ffffd07224 */ /* 0x000fe200078e00ca */
[----:B------:R-:W-:Y:S01]  /*f590*/  HMMA.16816.F32 R48, R12, R50, R92 ;  /* 0x000000320c30723c */ /* 0x000fe2000000185c */
[----:B------:R-:W-:Y:S02]  /*f5a0*/  IMAD.MOV.U32 R183, RZ, RZ, R213 ;  /* 0x000000ffffb77224 */ /* 0x000fe400078e00d5 */
[----:B---3--:R-:W-:-:S04]  /*f5b0*/  FMUL.FTZ R2, R17, c[0x0][0x2ec] ;  /* 0x0000bb0011027a20 */ /* 0x008fc80000410000 */
[----:B------:R3:W1:Y:S01]  /*f5c0*/  MUFU.TANH R120, R2 ;  /* 0x0000000200787308 */ /* 0x0006620000002400 */
[----:B------:R-:W-:Y:S01]  /*f5d0*/  HMMA.16816.F32 R56, R12, R42, R108 ;  /* 0x0000002a0c38723c */ /* 0x000fe2000000186c */
[----:B------:R-:W-:-:S06]  /*f5e0*/  IMAD.MOV.U32 R213, RZ, RZ, R7 ;  /* 0x000000ffffd57224 */ /* 0x000fcc00078e0007 */
[----:B------:R1:W1:Y:S01]  /*f5f0*/  MUFU.TANH R108, R5 ;  /* 0x00000005006c7308 */ /* 0x0002620000002400 */
[----:B------:R-:W-:Y:S01]  /*f600*/  HMMA.16816.F32 R92, R12, R20, R112 ;  /* 0x000000140c5c723c */ /* 0x000fe20000001870 */
[----:B---3--:R-:W-:-:S07]  /*f610*/  FMUL.FTZ R2, R18, c[0x0][0x2ec] ;  /* 0x0000bb0012027a20 */ /* 0x008fce0000410000 */
[----:B------:R-:W-:Y:S01]  /*f620*/  HMMA.16816.F32 R104, R12, R22, R104 ;  /* 0x000000160c68723c */ /* 0x000fe20000001868 */
[----:B------:R3:W-:Y:S01]  /*f630*/  MUFU.TANH R202, R2 ;  /* 0x0000000200ca7308 */ /* 0x0007e20000002400 */
[----:B-1----:R-:W-:-:S06]  /*f640*/  LOP3.LUT R5, R6, 0x6, RZ, 0xc0, !PT ;  /* 0x0000000606057812 */ /* 0x002fcc00078ec0ff */
[----:B------:R-:W-:Y:S01]  /*f650*/  HMMA.16816.F32 R20, R8, R44, R72 ;  /* 0x0000002c0814723c */ /* 0x000fe20000001848 */
[----:B------:R-:W-:Y:S02]  /*f660*/  FMUL.FTZ R7, R24, c[0x0][0x2ec] ;  /* 0x0000bb0018077a20 */ /* 0x000fe40000410000 */
[----:B------:R-:W-:Y:S02]  /*f670*/  IMAD.MOV.U32 R181, RZ, RZ, R200 ;  /* 0x000000ffffb57224 */ /* 0x000fe400078e00c8 */
[----:B---3--:R-:W-:Y:S01]  /*f680*/  IMAD.U32 R2, RZ, RZ, UR4 ;  /* 0x00000004ff027e24 */ /* 0x008fe2000f8e00ff */
[----:B------:R1:W-:Y:S04]  /*f690*/  MUFU.TANH R200, R7 ;  /* 0x0000000700c87308 */ /* 0x0003e80000002400 */
[----:B------:R-:W-:-:S02]  /*f6a0*/  LOP3.LUT R6, R2, 0x8, R5, 0xfe, !PT ;  /* 0x0000000802067812 */ /* 0x000fc400078efe05 */
[----:B------:R-:W-:Y:S02]  /*f6b0*/  LOP3.LUT R2, R5, UR4, RZ, 0xfc, !PT ;  /* 0x0000000405027c12 */ /* 0x000fe4000f8efcff */
[C---:B------:R-:W-:Y:S02]  /*f6c0*/  ISETP.GE.AND P5, PT, R6.reuse, R4, PT ;  /* 0x000000040600720c */ /* 0x040fe40003fa6270 */
[----:B------:R-:W-:Y:S02]  /*f6d0*/  ISETP.GE.AND P3, PT, R6, R0, PT ;  /* 0x000000000600720c */ /* 0x000fe40003f66270 */
[C---:B-1----:R-:W-:Y:S02]  /*f6e0*/  IADD3 R7, R2.reuse, 0x1, RZ ;  /* 0x0000000102077810 */ /* 0x042fe40007ffe0ff */
[----:B------:R-:W-:Y:S02]  /*f6f0*/  IADD3 R6, R2, 0x9, RZ ;  /* 0x0000000902067810 */ /* 0x000fe40007ffe0ff */
[----:B------:R-:W-:-:S02]  /*f700*/  ISETP.GE.AND P6, PT, R7, R4, PT ;  /* 0x000000040700720c */ /* 0x000fc40003fc6270 */
[-C--:B------:R-:W-:Y:S01]  /*f710*/  ISETP.GE.AND P2, PT, R7, R0.reuse, PT ;  /* 0x000000000700720c */ /* 0x080fe20003f46270 */
[----:B------:R-:W-:Y:S01]  /*f720*/  FMUL.FTZ R7, R26, c[0x0][0x2ec] ;  /* 0x0000bb001a077a20 */ /* 0x000fe20000410000 */
[----:B------:R-:W-:-:S03]  /*f730*/  ISETP.GE.AND P4, PT, R6, R0, PT ;  /* 0x000000000600720c */ /* 0x000fc60003f86270 */
[----:B------:R1:W-:Y:S01]  /*f740*/  MUFU.TANH R191, R7 ;  /* 0x0000000700bf7308 */ /* 0x0003e20000002400 */
[----:B------:R-:W-:Y:S02]  /*f750*/  FSEL R112, R38, -INF , !P2 ;  /* 0xff80000026707808 */ /* 0x000fe40005000000 */
[----:B------:R-:W-:Y:S02]  /*f760*/  ISETP.GE.AND P0, PT, R6, R4, PT ;  /* 0x000000040600720c */ /* 0x000fe40003f06270 */
[----:B------:R-:W-:Y:S01]  /*f770*/  FSEL R111, R182, -INF , !P4 ;  /* 0xff800000b66f7808 */ /* 0x000fe20006000000 */
[----:B------:R-:W-:Y:S01]  /*f780*/  IMAD.MOV.U32 R182, RZ, RZ, R183 ;  /* 0x000000ffffb67224 */ /* 0x000fe200078e00b7 */
[----:B------:R-:W-:Y:S01]  /*f790*/  IADD3 R6, R2, 0x11, RZ ;  /* 0x0000001102067810 */ /* 0x000fe20007ffe0ff */
[----:B------:R-:W-:Y:S02]  /*f7a0*/  IMAD.MOV.U32 R183, RZ, RZ, R174 ;  /* 0x000000ffffb77224 */ /* 0x000fe400078e00ae */
[----:B-1----:R-:W-:-:S04]  /*f7b0*/  FMUL.FTZ R7, R27, c[0x0][0x2ec] ;  /* 0x0000bb001b077a20 */ /* 0x002fc80000410000 */
[----:B------:R1:W-:Y:S01]  /*f7c0*/  MUFU.TANH R38, R7 ;  /* 0x0000000700267308 */ /* 0x0003e20000002400 */
[----:B------:R-:W-:Y:S01]  /*f7d0*/  IMAD.MOV.U32 R174, RZ, RZ, R175 ;  /* 0x000000ffffae7224 */ /* 0x000fe200078e00af */
[----:B------:R-:W-:Y:S01]  /*f7e0*/  FSEL R110, R180, -INF , !P6 ;  /* 0xff800000b46e7808 */ /* 0x000fe20007000000 */
[----:B------:R-:W-:Y:S01]  /*f7f0*/  IMAD.MOV.U32 R175, RZ, RZ, R184 ;  /* 0x000000ffffaf7224 */ /* 0x000fe200078e00b8 */
[C---:B------:R-:W-:Y:S01]  /*f800*/  ISETP.GE.AND P6, PT, R6.reuse, R4, PT ;  /* 0x000000040600720c */ /* 0x040fe20003fc6270 */
[----:B------:R-:W-:Y:S01]  /*f810*/  FMUL.FTZ R21, R21, c[0x0][0x2ec] ;  /* 0x0000bb0015157a20 */ /* 0x000fe20000410000 */
[----:B------:R-:W-:Y:S01]  /*f820*/  ISETP.GE.AND P2, PT, R6, R0, PT ;  /* 0x000000000600720c */ /* 0x000fe20003f46270 */
[----:B------:R-:W-:Y:S01]  /*f830*/  FMUL.FTZ R23, R23, c[0x0][0x2ec] ;  /* 0x0000bb0017177a20 */ /* 0x000fe20000410000 */
[----:B------:R-:W-:Y:S01]  /*f840*/  FSEL R113, R182, -INF , !P6 ;  /* 0xff800000b6717808 */ /* 0x000fe20007000000 */
[----:B-1----:R-:W-:-:S04]  /*f850*/  FMUL.FTZ R7, R20, c[0x0][0x2ec] ;  /* 0x0000bb0014077a20 */ /* 0x002fc80000410000 */
[----:B------:R1:W-:Y:S01]  /*f860*/  MUFU.TANH R184, R7 ;  /* 0x0000000700b87308 */ /* 0x0003e20000002400 */
[----:B------:R-:W-:Y:S01]  /*f870*/  FSEL R115, R37, -INF , !P2 ;  /* 0xff80000025737808 */ /* 0x000fe20005000000 */
[----:B--2---:R-:W-:Y:S01]  /*f880*/  HMMA.16816.F32 R52, R8, R34, R76 ;  /* 0x000000220834723c */ /* 0x004fe2000000184c */
[----:B------:R-:W-:-:S05]  /*f890*/  FMUL.FTZ R16, R25, c[0x0][0x2ec] ;  /* 0x0000bb0019107a20 */ /* 0x000fca0000410000 */
[----:B------:R-:W2:Y:S01]  /*f8a0*/  MUFU.TANH R37, R21 ;  /* 0x0000001500257308 */ /* 0x000ea20000002400 */
[----:B-1----:R-:W-:-:S07]  /*f8b0*/  IADD3 R7, R2, 0x21, RZ ;  /* 0x0000002102077810 */ /* 0x002fce0007ffe0ff */
[----:B------:R1:W3:Y:S01]  /*f8c0*/  MUFU.TANH R34, R23 ;  /* 0x0000001700227308 */ /* 0x0002e20000002400 */
[C---:B------:R-:W-:Y:S02]  /*f8d0*/  ISETP.GE.AND P6, PT, R7.reuse, R4, PT ;  /* 0x000000040700720c */ /* 0x040fe40003fc6270 */
[----:B------:R-:W-:Y:S01]  /*f8e0*/  ISETP.GE.AND P2, PT, R7, R0, PT ;  /* 0x000000000700720c */ /* 0x000fe20003f46270 */
[----:B------:R-:W-:Y:S01]  /*f8f0*/  FMUL.FTZ R7, R22, c[0x0][0x2ec] ;  /* 0x0000bb0016077a20 */ /* 0x000fe20000410000 */
[C---:B------:R-:W-:Y:S01]  /*f900*/  HMMA.16816.F32 R96, R12.reuse, R40, R96 ;  /* 0x000000280c60723c */ /* 0x040fe20000001860 */
[----:B------:R-:W-:Y:S02]  /*f910*/  IMAD.MOV.U32 R179, RZ, RZ, R39 ;  /* 0x000000ffffb37224 */ /* 0x000fe400078e0027 */
[----:B------:R2:W-:Y:S05]  /*f920*/  MUFU.TANH R39, R16 ;  /* 0x0000001000277308 */ /* 0x0005ea0000002400 */
[C---:B------:R-:W-:Y:S01]  /*f930*/  HMMA.16816.F32 R116, R12.reuse, R28, R116 ;  /* 0x0000001c0c74723c */ /* 0x040fe20000001874 */
[----:B-1----:R-:W1:Y:S07]  /*f940*/  LDSM.16.M88.4 R20, [R227+0x6000] ;  /* 0x00600000e314783b */ /* 0x002e6e0000000200 */
[----:B------:R-:W-:Y:S01]  /*f950*/  HMMA.16816.F32 R100, R12, R30, R100 ;  /* 0x0000001e0c64723c */ /* 0x000fe20000001864 */
[----:B--2---:R-:W2:Y:S07]  /*f960*/  LDSM.16.M88.4 R16, [R227+0x5800] ;  /* 0x00580000e310783b */ /* 0x004eae0000000200 */
[C---:B------:R-:W-:Y:S08]  /*f970*/  HMMA.16816.F32 R12, R8.reuse, R46, R68 ;  /* 0x0000002e080c723c */ /* 0x040ff00000001844 */
[----:B------:R-:W-:Y:S01]  /*f980*/  HMMA.16816.F32 R24, R8, R32, R64 ;  /* 0x000000200818723c */ /* 0x000fe20000001840 */
[----:B------:R-:W-:-:S02]  /*f990*/  IADD3 R6, R2, 0x19, RZ ;  /* 0x0000001902067810 */ /* 0x000fc40007ffe0ff */
[----:B------:R-:W-:Y:S02]  /*f9a0*/  FSEL R109, R181, -INF , !P0 ;  /* 0xff800000b56d7808 */ /* 0x000fe40004000000 */
[C---:B------:R-:W-:Y:S02]  /*f9b0*/  ISETP.GE.AND P0, PT, R6.reuse, R4, PT ;  /* 0x000000040600720c */ /* 0x040fe40003f06270 */
[----:B------:R-:W-:Y:S02]  /*f9c0*/  ISETP.GE.AND P4, PT, R6, R0, PT ;  /* 0x000000000600720c */ /* 0x000fe40003f86270 */
[----:B------:R-:W-:Y:S02]  /*f9d0*/  IADD3 R6, R2, 0x29, RZ ;  /* 0x0000002902067810 */ /* 0x000fe40007ffe0ff */
[----:B------:R-:W-:Y:S02]  /*f9e0*/  FSEL R114, R183, -INF , !P0 ;  /* 0xff800000b7727808 */ /* 0x000fe40004000000 */
[----:B------:R-:W-:-:S02]  /*f9f0*/  FSEL R124, R173, -INF , !P4 ;  /* 0xff800000ad7c7808 */ /* 0x000fc40006000000 */
[----:B------:R-:W-:Y:S01]  /*fa00*/  ISETP.GE.AND P0, PT, R6, R4, PT ;  /* 0x000000040600720c */ /* 0x000fe20003f06270 */
[----:B------:R-:W-:Y:S01]  /*fa10*/  FMUL.FTZ R12, R12, c[0x0][0x2ec] ;  /* 0x0000bb000c0c7a20 */ /* 0x000fe20000410000 */
[----:B------:R-:W-:Y:S02]  /*fa20*/  ISETP.GE.AND P4, PT, R6, R0, PT ;  /* 0x000000000600720c */ /* 0x000fe40003f86270 */
[----:B------:R-:W-:Y:S01]  /*fa30*/  IADD3 R6, R2, 0x31, RZ ;  /* 0x0000003102067810 */ /* 0x000fe20007ffe0ff */
[----:B------:R1:W-:Y:S01]  /*fa40*/  MUFU.TANH R181, R12 ;  /* 0x0000000c00b57308 */ /* 0x0003e20000002400 */
[----:B------:R-:W-:Y:S02]  /*fa50*/  FSEL R125, R174, -INF , !P6 ;  /* 0xff800000ae7d7808 */ /* 0x000fe40007000000 */
[----:B------:R-:W-:Y:S02]  /*fa60*/  FSEL R127, R175, -INF , !P2 ;  /* 0xff800000af7f7808 */ /* 0x000fe40005000000 */
[----:B------:R-:W-:-:S02]  /*fa70*/  ISETP.GE.AND P6, PT, R6, R4, PT ;  /* 0x000000040600720c */ /* 0x000fc40003fc6270 */
[----:B------:R-:W-:Y:S02]  /*fa80*/  ISETP.GE.AND P2, PT, R6, R0, PT ;  /* 0x000000000600720c */ /* 0x000fe40003f46270 */
[----:B------:R-:W-:Y:S02]  /*fa90*/  IADD3 R6, R2, 0x41, RZ ;  /* 0x0000004102067810 */ /* 0x000fe40007ffe0ff */
[----:B------:R-:W-:Y:S01]  /*faa0*/  FSEL R130, R187, -INF , !P6 ;  /* 0xff800000bb827808 */ /* 0x000fe20007000000 */
[----:B-1----:R-:W-:Y:S01]  /*fab0*/  FMUL.FTZ R12, R24, c[0x0][0x2ec] ;  /* 0x0000bb00180c7a20 */ /* 0x002fe20000410000 */
[----:B------:R-:W-:Y:S01]  /*fac0*/  ISETP.GE.AND P6, PT, R6, R4, PT ;  /* 0x000000040600720c */ /* 0x000fe20003fc6270 */
[----:B------:R-:W-:Y:S02]  /*fad0*/  FMUL.FTZ R13, R13, c[0x0][0x2ec] ;  /* 0x0000bb000d0d7a20 */ /* 0x000fe40000410000 */
[----:B------:R1:W-:Y:S01]  /*fae0*/  MUFU.TANH R173, R12 ;  /* 0x0000000c00ad7308 */ /* 0x0003e20000002400 */
[----:B------:R-:W-:-:S02]  /*faf0*/  FMUL.FTZ R14, R14, c[0x0][0x2ec] ;  /* 0x0000bb000e0e7a20 */ /* 0x000fc40000410000 */
[----:B------:R-:W-:Y:S01]  /*fb00*/  FMUL.FTZ R15, R15, c[0x0][0x2ec] ;  /* 0x0000bb000f0f7a20 */ /* 0x000fe20000410000 */
[----:B------:R-:W-:Y:S01]  /*fb10*/  FSEL R170, R198, -INF , !P6 ;  /* 0xff800000c6aa7808 */ /* 0x000fe20007000000 */
[----:B------:R-:W-:Y:S01]  /*fb20*/  IMAD.MOV.U32 R198, RZ, RZ, R178 ;  /* 0x000000ffffc67224 */ /* 0x000fe200078e00b2 */
[----:B------:R-:W-:Y:S02]  /*fb30*/  HMMA.16816.F32 R64, R8, R20, R88 ;  /* 0x000000140840723c */ /* 0x000fe40000001858 */
[----:B------:R-:W-:Y:S01]  /*fb40*/  MUFU.TANH R33, R13 ;  /* 0x0000000d00217308 */ /* 0x000fe20000002400 */
[----:B-1----:R-:W-:-:S07]  /*fb50*/  FMUL.FTZ R12, R25, c[0x0][0x2ec] ;  /* 0x0000bb00190c7a20 */ /* 0x002fce0000410000 */
[----:B------:R-:W-:Y:S01]  /*fb60*/  MUFU.TANH R178, R14 ;  /* 0x0000000e00b27308 */ /* 0x000fe20000002400 */
[C---:B--2---:R-:W-:Y:S07]  /*fb70*/  HMMA.16816.F32 R72, R8.reuse, R16, R84 ;  /* 0x000000100848723c */ /* 0x044fee0000001854 */
[----:B------:R-:W-:Y:S01]  /*fb80*/  MUFU.TANH R32, R15 ;  /* 0x0000000f00207308 */ /* 0x000fe20000002400 */
[----:B------:R-:W-:Y:S01]  /*fb90*/  HMMA.16816.F32 R68, R8, R18, R80 ;  /* 0x000000120844723c */ /* 0x000fe20000001850 */
[----:B------:R-:W-:Y:S06]  /*fba0*/  LDSM.16.M88.4 R16, [R227+0x6800] ;  /* 0x00680000e310783b */ /* 0x000fec0000000200 */
[----:B------:R1:W2:Y:S01]  /*fbb0*/  MUFU.TANH R21, R12 ;  /* 0x0000000c00157308 */ /* 0x0002a20000002400 */
[----:B------:R-:W-:Y:S01]  /*fbc0*/  FSEL R169, R203, -INF , !P2 ;  /* 0xff800000cba97808 */ /* 0x000fe20005000000 */
[----:B-1----:R-:W1:Y:S06]  /*fbd0*/  LDSM.16.M88.4 R12, [R227+0x7000] ;  /* 0x00700000e30c783b */ /* 0x002e6c0000000200 */
[----:B------:R2:W-:Y:S01]  /*fbe0*/  MUFU.TANH R183, R7 ;  /* 0x0000000700b77308 */ /* 0x0005e20000002400 */
[----:B------:R-:W-:-:S02]  /*fbf0*/  FSEL R126, R185, -INF , !P0 ;  /* 0xff800000b97e7808 */ /* 0x000fc40004000000 */
[----:B------:R-:W-:Y:S02]  /*fc00*/  FSEL R129, R186, -INF , !P4 ;  /* 0xff800000ba817808 */ /* 0x000fe40006000000 */
[----:B------:R-:W-:Y:S02]  /*fc10*/  ISETP.GE.AND P2, PT, R6, R0, PT ;  /* 0x000000000600720c */ /* 0x000fe40003f46270 */
[C---:B------:R-:W-:Y:S02]  /*fc20*/  IADD3 R6, R2.reuse, 0x51, RZ ;  /* 0x0000005102067810 */ /* 0x040fe40007ffe0ff */
[----:B------:R-:W-:Y:S02]  /*fc30*/  FSEL R175, R197, -INF , !P2 ;  /* 0xff800000c5af7808 */ /* 0x000fe40005000000 */
[----:B--2---:R-:W-:-:S04]  /*fc40*/  IADD3 R7, R2, 0x39, RZ ;  /* 0x0000003902077810 */ /* 0x004fc80007ffe0ff */
[C---:B------:R-:W-:Y:S02]  /*fc50*/  ISETP.GE.AND P0, PT, R7.reuse, R4, PT ;  /* 0x000000040700720c */ /* 0x040fe40003f06270 */
[----:B------:R-:W-:Y:S02]  /*fc60*/  ISETP.GE.AND P4, PT, R7, R0, PT ;  /* 0x000000000700720c */ /* 0x000fe40003f86270 */
[----:B------:R-:W-:Y:S02]  /*fc70*/  IADD3 R7, R2, 0x49, RZ ;  /* 0x0000004902077810 */ /* 0x000fe40007ffe0ff */
[----:B------:R-:W-:Y:S02]  /*fc80*/  FSEL R131, R201, -INF , !P0 ;  /* 0xff800000c9837808 */ /* 0x000fe40004000000 */
[----:B------:R-:W-:Y:S02]  /*fc90*/  FSEL R168, R199, -INF , !P4 ;  /* 0xff800000c7a87808 */ /* 0x000fe40006000000 */
[----:B------:R-:W-:-:S02]  /*fca0*/  ISETP.GE.AND P6, PT, R6, R4, PT ;  /* 0x000000040600720c */ /* 0x000fc40003fc6270 */
[----:B------:R-:W-:Y:S02]  /*fcb0*/  ISETP.GE.AND P2, PT, R6, R0, PT ;  /* 0x000000000600720c */ /* 0x000fe40003f46270 */
[C---:B------:R-:W-:Y:S02]  /*fcc0*/  ISETP.GE.AND P0, PT, R7.reuse, R4, PT ;  /* 0x000000040700720c */ /* 0x040fe40003f06270 */
[----:B------:R-:W-:Y:S02]  /*fcd0*/  ISETP.GE.AND P4, PT, R7, R0, PT ;  /* 0x000000000700720c */ /* 0x000fe40003f86270 */
[C---:B------:R-:W-:Y:S01]  /*fce0*/  IADD3 R6, R2.reuse, 0x61, RZ ;  /* 0x0000006102067810 */ /* 0x040fe20007ffe0ff */
[----:B------:R-:W-:Y:S01]  /*fcf0*/  IMAD.MOV.U32 R203, RZ, RZ, R176 ;  /* 0x000000ffffcb7224 */ /* 0x000fe200078e00b0 */
[----:B------:R-:W-:Y:S01]  /*fd00*/  IADD3 R7, R2, 0x59, RZ ;  /* 0x0000005902077810 */ /* 0x000fe20007ffe0ff */
[----:B------:R-:W-:Y:S01]  /*fd10*/  IMAD.MOV.U32 R197, RZ, RZ, R179 ;  /* 0x000000ffffc57224 */ /* 0x000fe200078e00b3 */
[----:B------:R-:W-:-:S02]  /*fd20*/  FSEL R176, R194, -INF , !P6 ;  /* 0xff800000c2b07808 */ /* 0x000fc40007000000 */
[----:B------:R-:W-:Y:S02]  /*fd30*/  FSEL R179, R193, -INF , !P2 ;  /* 0xff800000c1b37808 */ /* 0x000fe40005000000 */
[----:B------:R-:W-:Y:S02]  /*fd40*/  FSEL R171, R196, -INF , !P0 ;  /* 0xff800000c4ab7808 */ /* 0x000fe40004000000 */
[----:B------:R-:W-:Y:S02]  /*fd50*/  FSEL R174, R195, -INF , !P4 ;  /* 0xff800000c3ae7808 */ /* 0x000fe40006000000 */
[C---:B------:R-:W-:Y:S02]  /*fd60*/  ISETP.GE.AND P6, PT, R6.reuse, R4, PT ;  /* 0x000000040600720c */ /* 0x040fe40003fc6270 */
[----:B------:R-:W-:Y:S01]  /*fd70*/  ISETP.GE.AND P2, PT, R6, R0, PT ;  /* 0x000000000600720c */ /* 0x000fe20003f46270 */
[----:B------:R-:W-:Y:S01]  /*fd80*/  FMUL.FTZ R20, R27, c[0x0][0x2ec] ;  /* 0x0000bb001b147a20 */ /* 0x000fe20000410000 */
[----:B------:R-:W-:-:S02]  /*fd90*/  ISETP.GE.AND P0, PT, R7, R4, PT ;  /* 0x000000040700720c */ /* 0x000fc40003f06270 */
[----:B------:R-:W-:Y:S02]  /*fda0*/  ISETP.GE.AND P4, PT, R7, R0, PT ;  /* 0x000000000700720c */ /* 0x000fe40003f86270 */
[C---:B------:R-:W-:Y:S02]  /*fdb0*/  IADD3 R6, R2.reuse, 0x71, RZ ;  /* 0x0000007102067810 */ /* 0x040fe40007ffe0ff */
[----:B------:R-:W-:Y:S01]  /*fdc0*/  IADD3 R7, R2, 0x69, RZ ;  /* 0x0000006902077810 */ /* 0x000fe20007ffe0ff */
[----:B------:R-:W-:Y:S01]  /*fdd0*/  IMAD.MOV.U32 R199, RZ, RZ, R177 ;  /* 0x000000ffffc77224 */ /* 0x000fe200078e00b1 */
[----:B------:R-:W-:Y:S02]  /*fde0*/  FSEL R188, R188, -INF , !P6 ;  /* 0xff800000bcbc7808 */ /* 0x000fe40007000000 */
[----:B----4-:R-:W-:Y:S02]  /*fdf0*/  FSEL R182, R133, -INF , !P2 ;  /* 0xff80000085b67808 */ /* 0x010fe40005000000 */
[----:B------:R-:W-:-:S02]  /*fe00*/  FSEL R177, R192, -INF , !P0 ;  /* 0xff800000c0b17808 */ /* 0x000fc40004000000 */
[----:B------:R-:W-:Y:S02]  /*fe10*/  FSEL R180, R189, -INF , !P4 ;  /* 0xff800000bdb47808 */ /* 0x000fe40006000000 */
[C---:B------:R-:W-:Y:S02]  /*fe20*/  ISETP.GE.AND P6, PT, R6.reuse, R4, PT ;  /* 0x000000040600720c */ /* 0x040fe40003fc6270 */
[----:B------:R-:W-:Y:S02]  /*fe30*/  ISETP.GE.AND P2, PT, R6, R0, PT ;  /* 0x000000000600720c */ /* 0x000fe40003f46270 */
[C---:B------:R-:W-:Y:S02]  /*fe40*/  ISETP.GE.AND P0, PT, R7.reuse, R4, PT ;  /* 0x000000040700720c */ /* 0x040fe40003f06270 */
[----:B------:R-:W-:Y:S01]  /*fe50*/  ISETP.GE.AND P4, PT, R7, R0, PT ;  /* 0x000000000700720c */ /* 0x000fe20003f86270 */
[----:B------:R-:W-:Y:S01]  /*fe60*/  FMUL.FTZ R7, R26, c[0x0][0x2ec] ;  /* 0x0000bb001a077a20 */ /* 0x000fe20000410000 */
[----:B------:R-:W-:Y:S01]  /*fe70*/  IADD3 R6, R2, 0x81, RZ ;  /* 0x0000008102067810 */ /* 0x000fe20007ffe0ff */
[----:B------:R-:W2:Y:S01]  /*fe80*/  MUFU.TANH R20, R20 ;  /* 0x0000001400147308 */ /* 0x000ea20000002400 */
[----:B------:R-:W-:-:S02]  /*fe90*/  FSEL R128, R128, -INF , !P6 ;  /* 0xff80000080807808 */ /* 0x000fc40007000000 */
[----:B------:R-:W-:Y:S02]  /*fea0*/  FSEL R123, R123, -INF , !P2 ;  /* 0xff8000007b7b7808 */ /* 0x000fe40005000000 */
[C---:B------:R-:W-:Y:S02]  /*feb0*/  ISETP.GE.AND P6, PT, R6.reuse, R4, PT ;  /* 0x000000040600720c */ /* 0x040fe40003fc6270 */
[----:B------:R-:W-:Y:S01]  /*fec0*/  ISETP.GE.AND P2, PT, R6, R0, PT ;  /* 0x000000000600720c */ /* 0x000fe20003f46270 */
[----:B------:R4:W-:Y:S01]  /*fed0*/  MUFU.TANH R133, R7 ;  /* 0x0000000700857308 */ /* 0x0009e20000002400 */
[----:B------:R-:W-:Y:S01]  /*fee0*/  IADD3 R6, R2, 0x91, RZ ;  /* 0x0000009102067810 */ /* 0x000fe20007ffe0ff */
[----:B-1----:R-:W-:Y:S01]  /*fef0*/  HMMA.16816.F32 R24, R8, R12, R92 ;  /* 0x0000000c0818723c */ /* 0x002fe2000000185c */
[----:B------:R-:W-:Y:S02]  /*ff00*/  FSEL R185, R120, -INF , !P6 ;  /* 0xff80000078b97808 */ /* 0x000fe40007000000 */
[----:B------:R-:W-:-:S02]  /*ff10*/  FSEL R189, R108, -INF , !P2 ;  /* 0xff8000006cbd7808 */ /* 0x000fc40005000000 */
[----:B------:R-:W-:Y:S02]  /*ff20*/  FSEL R172, R172, -INF , !P0 ;  /* 0xff800000acac7808 */ /* 0x000fe40004000000 */
[----:B------:R-:W-:Y:S01]  /*ff30*/  FSEL R132, R132, -INF , !P4 ;  /* 0xff80000084847808 */ /* 0x000fe20006000000 */
[----:B------:R-:W-:Y:S01]  /*ff40*/  FMUL.FTZ R12, R75, c[0x0][0x2ec] ;  /* 0x0000bb004b0c7a20 */ /* 0x000fe20000410000 */
[C---:B------:R-:W-:Y:S02]  /*ff50*/  ISETP.GE.AND P6, PT, R6.reuse, R4, PT ;  /* 0x000000040600720c */ /* 0x040fe40003fc6270 */
[----:B------:R-:W-:Y:S02]  /*ff60*/  ISETP.GE.AND P2, PT, R6, R0, PT ;  /* 0x000000000600720c */ /* 0x000fe40003f46270 */
[C---:B----4-:R-:W-:Y:S02]  /*ff70*/  IADD3 R7, R2.reuse, 0x79, RZ ;  /* 0x0000007902077810 */ /* 0x050fe40007ffe0ff */
[----:B------:R-:W-:-:S02]  /*ff80*/  IADD3 R6, R2, 0xa1, RZ ;  /* 0x000000a102067810 */ /* 0x000fc40007ffe0ff */
[C---:B------:R-:W-:Y:S02]  /*ff90*/  ISETP.GE.AND P0, PT, R7.reuse, R4, PT ;  /* 0x000000040700720c */ /* 0x040fe40003f06270 */
[----:B------:R-:W-:Y:S01]  /*ffa0*/  ISETP.GE.AND P4, PT, R7, R0, PT ;  /* 0x000000000700720c */ /* 0x000fe20003f86270 */
[----:B------:R-:W-:Y:S01]  /*ffb0*/  FMUL.FTZ R7, R52, c[0x0][0x2ec] ;  /* 0x0000bb0034077a20 */ /* 0x000fe20000410000 */
[----:B------:R-:W-:Y:S01]  /*ffc0*/  FSEL R192, R37, -INF , !P6 ;  /* 0xff80000025c07808 */ /* 0x000fe20007000000 */
[----:B------:R1:W-:Y:S01]  /*ffd0*/  MUFU.TANH R93, R12 ;  /* 0x0000000c005d7308 */ /* 0x0003e20000002400 */
[----:B---3--:R-:W-:Y:S01]  /*ffe0*/  FSEL R196, R34, -INF , !P2 ;  /* 0xff80000022c47808 */ /* 0x008fe20005000000 */
[----:B------:R-:W-:Y:S01]  /*fff0*/  HMMA.16816.F32 R40, R8, R16, R96 ;  /* 0x000000100828723c */ /* 0x000fe20000001860 */
[C---:B------:R-:W-:Y:S02]  /*10000*/  ISETP.GE.AND P6, PT, R6.reuse, R4, PT ;  /* 0x000000040600720c */ /* 0x040fe40003fc6270 */
[----:B------:R-:W-:Y:S01]  /*10010*/  ISETP.GE.AND P2, PT, R6, R0, PT ;  /* 0x000000000600720c */ /* 0x000fe20003f46270 */
[----:B------:R-:W-:-:S02]  /*10020*/  IMAD.MOV.U32 R194, RZ, RZ, R205 ;  /* 0x000000ffffc27224 */ /* 0x000fc400078e00cd */
[----:B------:R3:W-:Y:S01]  /*10030*/  MUFU.TANH R99, R7 ;  /* 0x0000000700637308 */ /* 0x0007e20000002400 */
[----:B------:R-:W-:Y:S01]  /*10040*/  FSEL R201, R21, -INF , !P6 ;  /* 0xff80000015c97808 */ /* 0x000fe20007000000 */
[----:B------:R-:W-:Y:S01]  /*10050*/  HMMA.16816.F32 R48, R8, R22, R48 ;  /* 0x000000160830723c */ /* 0x000fe20000001830 */
[----:B--2---:R-:W-:Y:S01]  /*10060*/  FSEL R205, R20, -INF , !P2 ;  /* 0xff80000014cd7808 */ /* 0x004fe20005000000 */
[----:B-1----:R-:W-:Y:S01]  /*10070*/  IMAD.U32 R12, RZ, RZ, UR4 ;  /* 0x00000004ff0c7e24 */ /* 0x002fe2000f8e00ff */
[----:B------:R-:W-:-:S05]  /*10080*/  FSEL R122, R122, -INF , !P0 ;  /* 0xff8000007a7a7808 */ /* 0x000fca0004000000 */
[----:B------:R-:W-:Y:S01]  /*10090*/  HMMA.16816.F32 R28, R8, R18, R56 ;  /* 0x00000012081c723c */ /* 0x000fe20000001838 */
[----:B------:R-:W-:Y:S02]  /*100a0*/  FSEL R121, R121, -INF , !P4 ;  /* 0xff80000079797808 */ /* 0x000fe40006000000 */
[----:B---3--:R-:W-:-:S05]  /*100b0*/  IADD3 R7, R2, 0x89, RZ ;  /* 0x0000008902077810 */ /* 0x008fca0007ffe0ff */
[----:B------:R-:W-:Y:S01]  /*100c0*/  HMMA.16816.F32 R20, R8, R14, R104 ;  /* 0x0000000e0814723c */ /* 0x000fe20000001868 */
[--C-:B------:R-:W-:Y:S02]  /*100d0*/  LOP3.LUT R56, R12, 0x18, R5.reuse, 0xfe, !PT ;  /* 0x000000180c387812 */ /* 0x100fe400078efe05 */
[C---:B------:R-:W-:Y:S01]  /*100e0*/  ISETP.GE.AND P0, PT, R7.reuse, R4, PT ;  /* 0x000000040700720c */ /* 0x040fe20003f06270 */
[----:B------:R-:W1:Y:S01]  /*100f0*/  LDSM.16.M88.4 R12, [R227+0x7800] ;  /* 0x00780000e30c783b */ /* 0x000e620000000200 */
[----:B------:R-:W-:Y:S02]  /*10100*/  ISETP.GE.AND P4, PT, R7, R0, PT ;  /* 0x000000000700720c */ /* 0x000fe40003f86270 */
[C---:B------:R-:W-:Y:S01]  /*10110*/  IADD3 R6, R2.reuse, 0xb1, RZ ;  /* 0x000000b102067810 */ /* 0x040fe20007ffe0ff */
[----:B------:R-:W-:Y:S01]  /*10120*/  FMUL.FTZ R16, R53, c[0x0][0x2ec] ;  /* 0x0000bb0035107a20 */ /* 0x000fe20000410000 */
[----:B------:R-:W-:Y:S01]  /*10130*/  IADD3 R7, R2, 0x99, RZ ;  /* 0x0000009902077810 */ /* 0x000fe20007ffe0ff */
[----:B------:R-:W-:Y:S01]  /*10140*/  IMAD.U32 R75, RZ, RZ, UR4 ;  /* 0x00000004ff4b7e24 */ /* 0x000fe2000f8e00ff */
[----:B------:R-:W-:Y:S01]  /*10150*/  FSEL R186, R39, -INF , !P0 ;  /* 0xff80000027ba7808 */ /* 0x000fe20004000000 */
[----:B------:R-:W-:Y:S01]  /*10160*/  IMAD.U32 R17, RZ, RZ, UR4 ;  /* 0x00000004ff117e24 */ /* 0x000fe2000f8e00ff */
[----:B------:R-:W-:Y:S01]  /*10170*/  FSEL R187, R38, -INF , !P4 ;  /* 0xff80000026bb7808 */ /* 0x000fe20006000000 */
[----:B------:R-:W-:Y:S01]  /*10180*/  IMAD.U32 R18, RZ, RZ, UR4 ;  /* 0x00000004ff127e24 */ /* 0x000fe2000f8e00ff */
[C---:B------:R-:W-:Y:S01]  /*10190*/  ISETP.GE.AND P0, PT, R7.reuse, R4, PT ;  /* 0x000000040700720c */ /* 0x040fe20003f06270 */
[----:B------:R-:W-:Y:S01]  /*101a0*/  IMAD.U32 R19, RZ, RZ, UR4 ;  /* 0x00000004ff137e24 */ /* 0x000fe2000f8e00ff */
[----:B------:R-:W-:Y:S01]  /*101b0*/  ISETP.GE.AND P4, PT, R7, R0, PT ;  /* 0x000000000700720c */ /* 0x000fe20003f86270 */
[----:B------:R-:W-:Y:S01]  /*101c0*/  IMAD.U32 R34, RZ, RZ, UR4 ;  /* 0x00000004ff227e24 */ /* 0x000fe2000f8e00ff */
        /* <DEDUP_REMOVED lines=9> */
[----:B------:R-:W-:Y:S01]  /*10260*/  FMUL.FTZ R7, R69, c[0x0][0x2ec] ;  /* 0x0000bb0045077a20 */ /* 0x000fe20000410000 */
[C---:B------:R-:W-:Y:S01]  /*10270*/  ISETP.GE.AND P6, PT, R6.reuse, R4, PT ;  /* 0x000000040600720c */ /* 0x040fe20003fc6270 */
[----:B------:R-:W-:Y:S01]  /*10280*/  IMAD.U32 R35, RZ, RZ, UR4 ;  /* 0x00000004ff237e24 */ /* 0x000fe2000f8e00ff */
[----:B------:R-:W-:Y:S01]  /*10290*/  ISETP.GE.AND P2, PT, R6, R0, PT ;  /* 0x000000000600720c */ /* 0x000fe20003f46270 */
[----:B------:R-:W-:Y:S01]  /*102a0*/  IMAD.U32 R6, RZ, RZ, UR4 ;  /* 0x00000004ff067e24 */ /* 0x000fe2000f8e00ff */
[----:B------:R2:W-:Y:S01]  /*102b0*/  MUFU.TANH R92, R7 ;  /* 0x00000007005c7308 */ /* 0x0005e20000002400 */
[----:B------:R-:W-:Y:S01]  /*102c0*/  IMAD.U32 R82, RZ, RZ, UR4 ;  /* 0x00000004ff527e24 */ /* 0x000fe2000f8e00ff */
[----:B------:R-:W-:Y:S01]  /*102d0*/  UISETP.GE.AND UP0, UPT, UR6, 0x3, UPT ;  /* 0x000000030600788c */ /* 0x000fe2000bf06270 */
[----:B------:R-:W-:Y:S01]  /*102e0*/  IMAD.U32 R59, RZ, RZ, UR4 ;  /* 0x00000004ff3b7e24 */ /* 0x000fe2000f8e00ff */
[----:B------:R-:W-:Y:S01]  /*102f0*/  LOP3.LUT R57, R6, 0x10, R5, 0xfe, !PT ;  /* 0x0000001006397812 */ /* 0x000fe200078efe05 */
[----:B------:R-:W-:Y:S01]  /*10300*/  FMUL.FTZ R6, R41, c[0x0][0x2ec] ;  /* 0x0000bb0029067a20 */ /* 0x000fe20000410000 */
[----:B------:R-:W-:-:S04]  /*10310*/  DEPBAR.LE SB0, 0x0 ;  /* 0x000080000000791a */ /* 0x000fc80000000000 */
[----:B------:R3:W-:Y:S01]  /*10320*/  MUFU.TANH R98, R16 ;  /* 0x0000001000627308 */ /* 0x0007e20000002400 */
[----:B--2---:R-:W-:-:S07]  /*10330*/  FMUL.FTZ R7, R71, c[0x0][0x2ec] ;  /* 0x0000bb0047077a20 */ /* 0x004fce0000410000 */
[----:B------:R2:W-:Y:S01]  /*10340*/  MUFU.TANH R91, R7 ;  /* 0x00000007005b7308 */ /* 0x0005e20000002400 */
[----:B---3--:R-:W-:-:S07]  /*10350*/  FMUL.FTZ R16, R55, c[0x0][0x2ec] ;  /* 0x0000bb0037107a20 */ /* 0x008fce0000410000 */
[----:B------:R3:W-:Y:S01]  /*10360*/  MUFU.TANH R86, R6 ;  /* 0x0000000600567308 */ /* 0x0007e20000002400 */
[----:B--2---:R-:W-:-:S07]  /*10370*/  FMUL.FTZ R7, R65, c[0x0][0x2ec] ;  /* 0x0000bb0041077a20 */ /* 0x004fce0000410000 */
[----:B------:R2:W4:Y:S01]  /*10380*/  MUFU.TANH R97, R16 ;  /* 0x0000001000617308 */ /* 0x0005220000002400 */
[----:B---3--:R-:W-:-:S07]  /*10390*/  FMUL.FTZ R6, R43, c[0x0][0x2ec] ;  /* 0x0000bb002b067a20 */ /* 0x008fce0000410000 */
[----:B------:R3:W-:Y:S01]  /*103a0*/  MUFU.TANH R90, R7 ;  /* 0x00000007005a7308 */ /* 0x0007e20000002400 */
[----:B--2---:R-:W-:-:S07]  /*103b0*/  FMUL.FTZ R16, R73, c[0x0][0x2ec] ;  /* 0x0000bb0049107a20 */ /* 0x004fce0000410000 */
[----:B------:R2:W-:Y:S01]  /*103c0*/  MUFU.TANH R85, R6 ;  /* 0x0000000600557308 */ /* 0x0005e20000002400 */
[----:B------:R-:W-:Y:S02]  /*103d0*/  IMAD.U32 R32, RZ, RZ, UR4 ;  /* 0x00000004ff207e24 */ /* 0x000fe4000f8e00ff */
[----:B---3--:R-:W-:-:S05]  /*103e0*/  FMUL.FTZ R7, R67, c[0x0][0x2ec] ;  /* 0x0000bb0043077a20 */ /* 0x008fca0000410000 */
[----:B------:R3:W1:Y:S01]  /*103f0*/  MUFU.TANH R96, R16 ;  /* 0x0000001000607308 */ /* 0x0006620000002400 */
[----:B------:R-:W-:-:S07]  /*10400*/  IMAD.U32 R73, RZ, RZ, UR4 ;  /* 0x00000004ff497e24 */ /* 0x000fce000f8e00ff */
[----:B------:R1:W-:Y:S01]  /*10410*/  MUFU.TANH R88, R7 ;  /* 0x0000000700587308 */ /* 0x0003e20000002400 */
[----:B--2---:R-:W-:Y:S02]  /*10420*/  FMUL.FTZ R6, R29, c[0x0][0x2ec] ;  /* 0x0000bb001d067a20 */ /* 0x004fe40000410000 */
[----:B---3--:R-:W-:-:S05]  /*10430*/  IMAD.U32 R16, RZ, RZ, UR4 ;  /* 0x00000004ff107e24 */ /* 0x008fca000f8e00ff */
[----:B------:R2:W-:Y:S01]  /*10440*/  MUFU.TANH R84, R6 ;  /* 0x0000000600547308 */ /* 0x0005e20000002400 */
[----:B------:R-:W-:Y:S01]  /*10450*/  LOP3.LUT R55, R16, 0x20, R5, 0xfe, !PT ;  /* 0x0000002010377812 */ /* 0x000fe200078efe05 */
[----:B-1----:R-:W-:Y:S02]  /*10460*/  FMUL.FTZ R7, R49, c[0x0][0x2ec] ;  /* 0x0000bb0031077a20 */ /* 0x002fe40000410000 */
[----:B------:R-:W-:-:S04]  /*10470*/  FMUL.FTZ R16, R25, c[0x0][0x2ec] ;  /* 0x0000bb0019107a20 */ /* 0x000fc80000410000 */
[----:B------:R1:W3:Y:S01]  /*10480*/  MUFU.TANH R89, R7 ;  /* 0x0000000700597308 */ /* 0x0002e20000002400 */
[--C-:B------:R-:W-:Y:S01]  /*10490*/  LOP3.LUT R29, R75, 0xb0, R5.reuse, 0xfe, !PT ;  /* 0x000000b04b1d7812 */ /* 0x100fe200078efe05 */
[----:B--2---:R-:W-:Y:S01]  /*104a0*/  FMUL.FTZ R6, R31, c[0x0][0x2ec] ;  /* 0x0000bb001f067a20 */ /* 0x004fe20000410000 */
[--C-:B------:R-:W-:Y:S01]  /*104b0*/  LOP3.LUT R53, R17, 0x28, R5.reuse, 0xfe, !PT ;  /* 0x0000002811357812 */ /* 0x100fe200078efe05 */
[----:B------:R-:W-:Y:S01]  /*104c0*/  IMAD.U32 R71, RZ, RZ, UR4 ;  /* 0x00000004ff477e24 */ /* 0x000fe2000f8e00ff */
[----:B------:R-:W-:-:S03]  /*104d0*/  LOP3.LUT R52, R18, 0x30, R5, 0xfe, !PT ;  /* 0x0000003012347812 */ /* 0x000fc600078efe05 */
[----:B------:R2:W-:Y:S01]  /*104e0*/  MUFU.TANH R75, R6 ;  /* 0x00000006004b7308 */ /* 0x0005e20000002400 */
[--C-:B------:R-:W-:Y:S01]  /*104f0*/  LOP3.LUT R49, R19, 0x40, R5.reuse, 0xfe, !PT ;  /* 0x0000004013317812 */ /* 0x100fe200078efe05 */
[----:B------:R-:W-:Y:S02]  /*10500*/  IMAD.U32 R39, RZ, RZ, UR4 ;  /* 0x00000004ff277e24 */ /* 0x000fe4000f8e00ff */
[----:B-1----:R-:W-:Y:S01]  /*10510*/  FMUL.FTZ R7, R51, c[0x0][0x2ec] ;  /* 0x0000bb0033077a20 */ /* 0x002fe20000410000 */
[--C-:B------:R-:W-:Y:S02]  /*10520*/  LOP3.LUT R51, R32, 0x38, R5.reuse, 0xfe, !PT ;  /* 0x0000003820337812 */ /* 0x100fe400078efe05 */
[----:B------:R-:W-:Y:S02]  /*10530*/  LOP3.LUT R32, R73, 0xa8, R5, 0xfe, !PT ;  /* 0x000000a849207812 */ /* 0x000fe400078efe05 */
[----:B------:R1:W-:Y:S01]  /*10540*/  MUFU.TANH R73, R16 ;  /* 0x0000001000497308 */ /* 0x0003e20000002400 */
[----:B------:R-:W-:-:S02]  /*10550*/  IMAD.U32 R65, RZ, RZ, UR4 ;  /* 0x00000004ff417e24 */ /* 0x000fc4000f8e00ff */
[----:B--2---:R-:W-:Y:S01]  /*10560*/  IMAD.U32 R6, RZ, RZ, UR4 ;  /* 0x00000004ff067e24 */ /* 0x004fe2000f8e00ff */
[--C-:B------:R-:W-:Y:S02]  /*10570*/  LOP3.LUT R46, R34, 0x50, R5.reuse, 0xfe, !PT ;  /* 0x00000050222e7812 */ /* 0x100fe400078efe05 */
[--C-:B------:R-:W-:Y:S02]  /*10580*/  LOP3.LUT R34, R71, 0x98, R5.reuse, 0xfe, !PT ;  /* 0x0000009847227812 */ /* 0x100fe400078efe05 */
[--C-:B------:R-:W-:Y:S02]  /*10590*/  LOP3.LUT R44, R37, 0x60, R5.reuse, 0xfe, !PT ;  /* 0x00000060252c7812 */ /* 0x100fe400078efe05 */
[--C-:B------:R-:W-:Y:S01]  /*105a0*/  LOP3.LUT R43, R39, 0x68, R5.reuse, 0xfe, !PT ;  /* 0x00000068272b7812 */ /* 0x100fe200078efe05 */
[----:B-1----:R-:W-:Y:S01]  /*105b0*/  HMMA.16816.F32 R16, R8, R12, R116 ;  /* 0x0000000c0810723c */ /* 0x002fe20000001874 */
[--C-:B------:R-:W-:Y:S02]  /*105c0*/  LOP3.LUT R71, R6, 0xf8, R5.reuse, 0xfe, !PT ;  /* 0x000000f806477812 */ /* 0x100fe400078efe05 */
[----:B------:R-:W-:-:S02]  /*105d0*/  LOP3.LUT R39, R58, 0x78, R5, 0xfe, !PT ;  /* 0x000000783a277812 */ /* 0x000fc400078efe05 */
[--C-:B------:R-:W-:Y:S02]  /*105e0*/  LOP3.LUT R37, R65, 0x88, R5.reuse, 0xfe, !PT ;  /* 0x0000008841257812 */ /* 0x100fe400078efe05 */
[----:B------:R-:W-:Y:S01]  /*105f0*/  IADD3 R6, R2, 0xb9, RZ ;  /* 0x000000b902067810 */ /* 0x000fe20007ffe0ff */
[----:B------:R-:W-:Y:S01]  /*10600*/  HMMA.16816.F32 R8, R8, R14, R100 ;  /* 0x0000000e0808723c */ /* 0x000fe20000001864 */
[--C-:B------:R-:W-:Y:S01]  /*10610*/  LOP3.LUT R58, R79, 0xc8, R5.reuse, 0xfe, !PT ;  /* 0x000000c84f3a7812 */ /* 0x100fe200078efe05 */
[----:B------:R-:W1:Y:S01]  /*10620*/  MUFU.TANH R87, R7 ;  /* 0x0000000700577308 */ /* 0x000e620000002400 */
[----:B------:R-:W-:Y:S01]  /*10630*/  LOP3.LUT R65, R80, 0xd8, R5, 0xfe, !PT ;  /* 0x000000d850417812 */ /* 0x000fe200078efe05 */
[----:B------:R-:W-:Y:S01]  /*10640*/  IMAD.MOV.U32 R80, RZ, RZ, R194 ;  /* 0x000000ffff507224 */ /* 0x000fe200078e00c2 */
[----:B----4-:R-:W-:Y:S01]  /*10650*/  FSEL R194, R97, -INF , !P4 ;  /* 0xff80000061c27808 */ /* 0x010fe20006000000 */
[----:B------:R-:W-:Y:S01]  /*10660*/  IMAD.MOV.U32 R79, RZ, RZ, R190 ;  /* 0x000000ffff4f7224 */ /* 0x000fe200078e00be */
[----:B------:R-:W-:-:S02]  /*10670*/  FSEL R190, R98, -INF , !P0 ;  /* 0xff80000062be7808 */ /* 0x000fc40004000000 */
[C---:B------:R-:W-:Y:S02]  /*10680*/  ISETP.GE.AND P0, PT, R6.reuse, R4, PT ;  /* 0x000000040600720c */ /* 0x040fe40003f06270 */
[----:B------:R-:W-:Y:S01]  /*10690*/  ISETP.GE.AND P4, PT, R6, R0, PT ;  /* 0x000000000600720c */ /* 0x000fe20003f86270 */
[----:B------:R-:W-:Y:S02]  /*106a0*/  FMUL.FTZ R6, R21, c[0x0][0x2ec] ;  /* 0x0000bb0015067a20 */ /* 0x000fe40000410000 */
[----:B------:R-:W-:Y:S02]  /*106b0*/  IMAD.U32 R33, RZ, RZ, UR4 ;  /* 0x00000004ff217e24 */ /* 0x000fe4000f8e00ff */
[----:B------:R-:W-:Y:S02]  /*106c0*/  IMAD.U32 R38, RZ, RZ, UR4 ;  /* 0x00000004ff267e24 */ /* 0x000fe4000f8e00ff */
[----:B------:R-:W-:Y:S02]  /*106d0*/  IMAD.U32 R67, RZ, RZ, UR4 ;  /* 0x00000004ff437e24 */ /* 0x000fe4000f8e00ff */
[----:B------:R-:W-:Y:S01]  /*106e0*/  IMAD.U32 R69, RZ, RZ, UR4 ;  /* 0x00000004ff457e24 */ /* 0x000fe2000f8e00ff */
[----:B------:R2:W4:Y:S01]  /*106f0*/  MUFU.TANH R13, R6 ;  /* 0x00000006000d7308 */ /* 0x0005220000002400 */
[----:B------:R-:W-:-:S02]  /*10700*/  IMAD.U32 R76, RZ, RZ, UR4 ;  /* 0x00000004ff4c7e24 */ /* 0x000fc4000f8e00ff */
[----:B------:R-:W-:Y:S02]  /*10710*/  IMAD.U32 R77, RZ, RZ, UR4 ;  /* 0x00000004ff4d7e24 */ /* 0x000fe4000f8e00ff */
[----:B------:R-:W-:Y:S02]  /*10720*/  IMAD.U32 R78, RZ, RZ, UR4 ;  /* 0x00000004ff4e7e24 */ /* 0x000fe4000f8e00ff */
[----:B------:R-:W-:Y:S02]  /*10730*/  IMAD.U32 R81, RZ, RZ, UR4 ;  /* 0x00000004ff517e24 */ /* 0x000fe4000f8e00ff */
[----:B------:R-:W-:Y:S01]  /*10740*/  IMAD.U32 R83, RZ, RZ, UR4 ;  /* 0x00000004ff537e24 */ /* 0x000fe2000f8e00ff */
[----:B------:R-:W-:Y:S01]  /*10750*/  LOP3.LUT R47, R33, 0x48, R5, 0xfe, !PT ;  /* 0x00000048212f7812 */ /* 0x000fe200078efe05 */
[----:B------:R-:W-:Y:S01]  /*10760*/  IMAD.MOV.U32 R117, RZ, RZ, R203 ;  /* 0x000000ffff757224 */ /* 0x000fe200078e00cb */
[--C-:B------:R-:W-:Y:S02]  /*10770*/  LOP3.LUT R45, R35, 0x58, R5.reuse, 0xfe, !PT ;  /* 0x00000058232d7812 */ /* 0x100fe400078efe05 */
[----:B------:R-:W-:-:S02]  /*10780*/  LOP3.LUT R41, R38, 0x70, R5, 0xfe, !PT ;  /* 0x0000007026297812 */ /* 0x000fc400078efe05 */
[----:B--2---:R-:W-:Y:S02]  /*10790*/  IADD3 R6, R2, 0xc9, RZ ;  /* 0x000000c902067810 */ /* 0x004fe40007ffe0ff */
[--C-:B------:R-:W-:Y:S01]  /*107a0*/  LOP3.LUT R25, R82, 0xe8, R5.reuse, 0xfe, !PT ;  /* 0x000000e852197812 */ /* 0x100fe200078efe05 */
[----:B------:R-:W-:Y:S01]  /*107b0*/  IMAD.MOV.U32 R82, RZ, RZ, R198 ;  /* 0x000000ffff527224 */ /* 0x000fe200078e00c6 */
[--C-:B------:R-:W-:Y:S01]  /*107c0*/  LOP3.LUT R38, R59, 0x80, R5.reuse, 0xfe, !PT ;  /* 0x000000803b267812 */ /* 0x100fe200078efe05 */
[----:B------:R-:W-:Y:S01]  /*107d0*/  FMUL.FTZ R23, R23, c[0x0][0x2ec] ;  /* 0x0000bb0017177a20 */ /* 0x000fe20000410000 */
[--C-:B------:R-:W-:Y:S02]  /*107e0*/  LOP3.LUT R35, R67, 0x90, R5.reuse, 0xfe, !PT ;  /* 0x0000009043237812 */ /* 0x100fe400078efe05 */
[--C-:B------:R-:W-:Y:S02]  /*107f0*/  LOP3.LUT R33, R69, 0xa0, R5.reuse, 0xfe, !PT ;  /* 0x000000a045217812 */ /* 0x100fe400078efe05 */
[----:B------:R-:W-:-:S02]  /*10800*/  LOP3.LUT R7, R76, 0xb8, R5, 0xfe, !PT ;  /* 0x000000b84c077812 */ /* 0x000fc400078efe05 */
[--C-:B------:R-:W-:Y:S02]  /*10810*/  LOP3.LUT R31, R77, 0xc0, R5.reuse, 0xfe, !PT ;  /* 0x000000c04d1f7812 */ /* 0x100fe400078efe05 */
[--C-:B------:R-:W-:Y:S02]  /*10820*/  LOP3.LUT R59, R78, 0xd0, R5.reuse, 0xfe, !PT ;  /* 0x000000d04e3b7812 */ /* 0x100fe400078efe05 */
[--C-:B------:R-:W-:Y:S02]  /*10830*/  LOP3.LUT R67, R81, 0xe0, R5.reuse, 0xfe, !PT ;  /* 0x000000e051437812 */ /* 0x100fe400078efe05 */
[----:B------:R-:W-:Y:S02]  /*10840*/  LOP3.LUT R69, R83, 0xf0, R5, 0xfe, !PT ;  /* 0x000000f053457812 */ /* 0x000fe400078efe05 */
[----:B------:R-:W-:Y:S02]  /*10850*/  FSEL R198, R92, -INF , !P0 ;  /* 0xff8000005cc67808 */ /* 0x000fe40004000000 */
[----:B------:R-:W-:-:S02]  /*10860*/  FSEL R203, R91, -INF , !P4 ;  /* 0xff8000005bcb7808 */ /* 0x000fc40006000000 */
[----:B------:R-:W-:Y:S02]  /*10870*/  IADD3 R5, R2, 0xc1, RZ ;  /* 0x000000c102057810 */ /* 0x000fe40007ffe0ff */
[C---:B------:R-:W-:Y:S02]  /*10880*/  ISETP.GE.AND P0, PT, R6.reuse, R4, PT ;  /* 0x000000040600720c */ /* 0x040fe40003f06270 */
[----:B------:R-:W-:Y:S01]  /*10890*/  ISETP.GE.AND P4, PT, R6, R0, PT ;  /* 0x000000000600720c */ /* 0x000fe20003f86270 */
[----:B------:R-:W-:Y:S01]  /*108a0*/  IMAD.MOV.U32 R118, RZ, RZ, R199 ;  /* 0x000000ffff767224 */ /* 0x000fe200078e00c7 */
[----:B------:R-:W-:Y:S01]  /*108b0*/  IADD3 R6, R2, 0xd9, RZ ;  /* 0x000000d902067810 */ /* 0x000fe20007ffe0ff */
[----:B------:R-:W-:Y:S01]  /*108c0*/  IMAD.MOV.U32 R83, RZ, RZ, R204 ;  /* 0x000000ffff537224 */ /* 0x000fe200078e00cc */
[----:B------:R-:W-:Y:S01]  /*108d0*/  FSEL R199, R96, -INF , !P6 ;  /* 0xff80000060c77808 */ /* 0x000fe20007000000 */
[----:B------:R-:W-:Y:S01]  /*108e0*/  FMUL.FTZ R12, R27, c[0x0][0x2ec] ;  /* 0x0000bb001b0c7a20 */ /* 0x000fe20000410000 */
[----:B------:R-:W-:Y:S01]  /*108f0*/  FSEL R204, R93, -INF , !P2 ;  /* 0xff8000005dcc7808 */ /* 0x000fe20005000000 */
[----:B------:R-:W-:Y:S01]  /*10900*/  IMAD.MOV.U32 R76, RZ, RZ, R208 ;  /* 0x000000ffff4c7224 */ /* 0x000fe200078e00d0 */
[C---:B------:R-:W-:Y:S01]  /*10910*/  ISETP.GE.AND P6, PT, R5.reuse, R4, PT ;  /* 0x000000040500720c */ /* 0x040fe20003fc6270 */
[----:B------:R-:W-:Y:S01]  /*10920*/  IMAD.MOV.U32 R104, RZ, RZ, R211 ;  /* 0x000000ffff687224 */ /* 0x000fe200078e00d3 */
[----:B------:R-:W-:Y:S01]  /*10930*/  ISETP.GE.AND P2, PT, R5, R0, PT ;  /* 0x000000000500720c */ /* 0x000fe20003f46270 */
[----:B------:R-:W-:Y:S01]  /*10940*/  FMUL.FTZ R17, R17, c[0x0][0x2ec] ;  /* 0x0000bb0011117a20 */ /* 0x000fe20000410000 */
[----:B---3--:R-:W-:Y:S01]  /*10950*/  FSEL R208, R89, -INF , !P0 ;  /* 0xff80000059d07808 */ /* 0x008fe20004000000 */
[----:B------:R-:W2:Y:S01]  /*10960*/  MUFU.TANH R23, R23 ;  /* 0x0000001700177308 */ /* 0x000ea20000002400 */
[----:B-1----:R-:W-:-:S02]  /*10970*/  FSEL R211, R87, -INF , !P4 ;  /* 0xff80000057d37808 */ /* 0x002fc40006000000 */
[----:B------:R-:W-:Y:S02]  /*10980*/  IADD3 R5, R2, 0xd1, RZ ;  /* 0x000000d102057810 */ /* 0x000fe40007ffe0ff */
[C---:B------:R-:W-:Y:S02]  /*10990*/  ISETP.GE.AND P0, PT, R6.reuse, R4, PT ;  /* 0x000000040600720c */ /* 0x040fe40003f06270 */
[----:B------:R-:W-:Y:S01]  /*109a0*/  ISETP.GE.AND P4, PT, R6, R0, PT ;  /* 0x000000000600720c */ /* 0x000fe20003f86270 */
[----:B------:R1:W3:Y:S01]  /*109b0*/  MUFU.TANH R27, R12 ;  /* 0x0000000c001b7308 */ /* 0x0002e20000002400 */
[----:B------:R-:W-:Y:S01]  /*109c0*/  IADD3 R6, R2, 0xe9, RZ ;  /* 0x000000e902067810 */ /* 0x000fe20007ffe0ff */
[----:B------:R-:W-:Y:S01]  /*109d0*/  IMAD.MOV.U32 R95, RZ, RZ, R210 ;  /* 0x000000ffff5f7224 */ /* 0x000fe200078e00d2 */
[----:B------:R-:W-:Y:S01]  /*109e0*/  FSEL R210, R88, -INF , !P2 ;  /* 0xff80000058d27808 */ /* 0x000fe20005000000 */
[----:B------:R-:W-:Y:S01]  /*109f0*/  IMAD.MOV.U32 R119, RZ, RZ, R207 ;  /* 0x000000ffff777224 */ /* 0x000fe200078e00cf */
[----:B------:R-:W-:Y:S01]  /*10a00*/  FSEL R207, R90, -INF , !P6 ;  /* 0xff8000005acf7808 */ /* 0x000fe20007000000 */
[----:B------:R-:W-:Y:S01]  /*10a10*/  IMAD.MOV.U32 R105, RZ, RZ, R215 ;  /* 0x000000ffff697224 */ /* 0x000fe200078e00d7 */
[----:B------:R-:W-:Y:S01]  /*10a20*/  ISETP.GE.AND P6, PT, R5, R4, PT ;  /* 0x000000040500720c */ /* 0x000fe20003fc6270 */
[----:B------:R-:W-:Y:S01]  /*10a30*/  FMUL.FTZ R9, R9, c[0x0][0x2ec] ;  /* 0x0000bb0009097a20 */ /* 0x000fe20000410000 */
[----:B------:R-:W-:Y:S01]  /*10a40*/  ISETP.GE.AND P2, PT, R5, R0, PT ;  /* 0x000000000500720c */ /* 0x000fe20003f46270 */
[----:B------:R-:W2:Y:S01]  /*10a50*/  MUFU.TANH R17, R17 ;  /* 0x0000001100117308 */ /* 0x000ea20000002400 */
[----:B------:R-:W-:-:S02]  /*10a60*/  FSEL R215, R84, -INF , !P0 ;  /* 0xff80000054d77808 */ /* 0x000fc40004000000 */
[----:B------:R-:W-:Y:S01]  /*10a70*/  IADD3 R5, R2, 0xe1, RZ ;  /* 0x000000e102057810 */ /* 0x000fe20007ffe0ff */
[----:B-1----:R-:W-:Y:S01]  /*10a80*/  FMUL.FTZ R12, R19, c[0x0][0x2ec] ;  /* 0x0000bb00130c7a20 */ /* 0x002fe20000410000 */
[-C--:B------:R-:W-:Y:S01]  /*10a90*/  ISETP.GE.AND P0, PT, R6, R4.reuse, PT ;  /* 0x000000040600720c */ /* 0x080fe20003f06270 */
[----:B------:R-:W-:Y:S01]  /*10aa0*/  IMAD.MOV.U32 R106, RZ, RZ, R213 ;  /* 0x000000ffff6a7224 */ /* 0x000fe200078e00d5 */
[----:B------:R-:W-:Y:S01]  /*10ab0*/  FSEL R213, R86, -INF , !P6 ;  /* 0xff80000056d57808 */ /* 0x000fe20007000000 */
[----:B------:R-:W-:Y:S01]  /*10ac0*/  IMAD.MOV.U32 R107, RZ, RZ, R222 ;  /* 0x000000ffff6b7224 */ /* 0x000fe200078e00de */
[-C--:B------:R-:W-:Y:S01]  /*10ad0*/  ISETP.GE.AND P6, PT, R5, R4.reuse, PT ;  /* 0x000000040500720c */ /* 0x080fe20003fc6270 */
[----:B------:R-:W1:Y:S01]  /*10ae0*/  MUFU.TANH R12, R12 ;  /* 0x0000000c000c7308 */ /* 0x000e620000002400 */
[----:B----4-:R-:W-:Y:S01]  /*10af0*/  FSEL R222, R13, -INF , !P0 ;  /* 0xff8000000dde7808 */ /* 0x010fe20004000000 */
[----:B------:R-:W-:Y:S01]  /*10b00*/  IMAD.MOV.U32 R77, RZ, RZ, R217 ;  /* 0x000000ffff4d7224 */ /* 0x000fe200078e00d9 */
[----:B------:R-:W-:Y:S01]  /*10b10*/  ISETP.GE.AND P0, PT, R2, R4, PT ;  /* 0x000000040200720c */ /* 0x000fe20003f06270 */
[----:B------:R-:W-:Y:S01]  /*10b20*/  IMAD.MOV.U32 R94, RZ, RZ, R218 ;  /* 0x000000ffff5e7224 */ /* 0x000fe200078e00da */
[----:B------:R-:W-:Y:S01]  /*10b30*/  FSEL R217, R85, -INF , !P2 ;  /* 0xff80000055d97808 */ /* 0x000fe20005000000 */
[----:B------:R-:W-:Y:S01]  /*10b40*/  IMAD.MOV.U32 R108, RZ, RZ, R250 ;  /* 0x000000ffff6c7224 */ /* 0x000fe200078e00fa */
[----:B------:R-:W-:Y:S01]  /*10b50*/  FSEL R218, R75, -INF , !P4 ;  /* 0xff8000004bda7808 */ /* 0x000fe20006000000 */
[----:B------:R-:W4:Y:S01]  /*10b60*/  MUFU.TANH R9, R9 ;  /* 0x0000000900097308 */ /* 0x000f220000002400 */
[----:B------:R-:W-:Y:S01]  /*10b70*/  IMAD.MOV.U32 R250, RZ, RZ, R221 ;  /* 0x000000fffffa7224 */ /* 0x000fe200078e00dd */
[----:B------:R-:W-:-:S02]  /*10b80*/  ISETP.GE.AND P2, PT, R5, R0, PT ;  /* 0x000000000500720c */ /* 0x000fc40003f46270 */
[-C--:B------:R-:W-:Y:S01]  /*10b90*/  ISETP.GE.AND P4, PT, R6, R0.reuse, PT ;  /* 0x000000000600720c */ /* 0x080fe20003f86270 */
[----:B------:R-:W-:Y:S01]  /*10ba0*/  IMAD.MOV.U32 R81, RZ, RZ, R197 ;  /* 0x000000ffff517224 */ /* 0x000fe200078e00c5 */
[----:B------:R-:W-:Y:S02]  /*10bb0*/  IADD3 R5, R2, 0xf1, RZ ;  /* 0x000000f102057810 */ /* 0x000fe40007ffe0ff */
[----:B------:R-:W-:Y:S01]  /*10bc0*/  FSEL R221, R73, -INF , !P6 ;  /* 0xff80000049dd7808 */ /* 0x000fe20007000000 */
[----:B------:R-:W-:Y:S01]  /*10bd0*/  IMAD.MOV.U32 R197, RZ, RZ, R248 ;  /* 0x000000ffffc57224 */ /* 0x000fe200078e00f8 */
[----:B------:R-:W-:Y:S02]  /*10be0*/  FSEL R73, R119, -INF , !P0 ;  /* 0xff80000077497808 */ /* 0x000fe40004000000 */
[----:B------:R-:W-:Y:S02]  /*10bf0*/  ISETP.GE.AND P0, PT, R57, R0, PT ;  /* 0x000000003900720c */ /* 0x000fe40003f06270 */
[----:B--2---:R-:W-:Y:S01]  /*10c00*/  FSEL R248, R23, -INF , !P4 ;  /* 0xff80000017f87808 */ /* 0x004fe20006000000 */
[----:B------:R-:W-:Y:S01]  /*10c10*/  IMAD.MOV.U32 R116, RZ, RZ, R246 ;  /* 0x000000ffff747224 */ /* 0x000fe200078e00f6 */
[----:B------:R-:W-:-:S02]  /*10c20*/  ISETP.GE.AND P6, PT, R5, R4, PT ;  /* 0x000000040500720c */ /* 0x000fc40003fc6270 */
[CC--:B------:R-:W-:Y:S02]  /*10c30*/  ISETP.GE.AND P4, PT, R2.reuse, R0.reuse, PT ;  /* 0x000000000200720c */ /* 0x0c0fe40003f86270 */
[----:B------:R-:W-:Y:S01]  /*10c40*/  IADD3 R2, R2, 0xf9, RZ ;  /* 0x000000f902027810 */ /* 0x000fe20007ffe0ff */
[----:B------:R-:W-:Y:S01]  /*10c50*/  IMAD.MOV.U32 R120, RZ, RZ, R249 ;  /* 0x000000ffff787224 */ /* 0x000fe200078e00f9 */
[----:B---3--:R-:W-:Y:S02]  /*10c60*/  FSEL R246, R27, -INF , !P2 ;  /* 0xff8000001bf67808 */ /* 0x008fe40005000000 */
[----:B------:R-:W-:Y:S02]  /*10c70*/  FSEL R76, R76, -INF , !P0 ;  /* 0xff8000004c4c7808 */ /* 0x000fe40004000000 */
[-C--:B------:R-:W-:Y:S02]  /*10c80*/  ISETP.GE.AND P2, PT, R5, R0.reuse, PT ;  /* 0x000000000500720c */ /* 0x080fe40003f46270 */
[----:B------:R-:W-:-:S02]  /*10c90*/  ISETP.GE.AND P0, PT, R53, R0, PT ;  /* 0x000000003500720c */ /* 0x000fc40003f06270 */
[----:B------:R-:W-:Y:S01]  /*10ca0*/  FSEL R249, R17, -INF , !P6 ;  /* 0xff80000011f97808 */ /* 0x000fe20007000000 */
[----:B------:R-:W-:Y:S01]  /*10cb0*/  IMAD.MOV.U32 R78, RZ, RZ, R251 ;  /* 0x000000ffff4e7224 */ /* 0x000fe200078e00fb */
[-C--:B------:R-:W-:Y:S01]  /*10cc0*/  ISETP.GE.AND P6, PT, R2, R4.reuse, PT ;  /* 0x000000040200720c */ /* 0x080fe20003fc6270 */
[----:B------:R-:W-:Y:S01]  /*10cd0*/  IMAD.MOV.U32 R119, RZ, RZ, R83 ;  /* 0x000000ffff777224 */ /* 0x000fe200078e0053 */
[----:B-1----:R-:W-:Y:S01]  /*10ce0*/  FSEL R251, R12, -INF , !P2 ;  /* 0xff8000000cfb7808 */ /* 0x002fe20005000000 */
[----:B------:R-:W-:Y:S01]  /*10cf0*/  IMAD.MOV.U32 R83, RZ, RZ, R77 ;  /* 0x000000ffff537224 */ /* 0x000fe200078e004d */
[----:B------:R-:W-:Y:S01]  /*10d00*/  FSEL R80, R80, -INF , !P0 ;  /* 0xff80000050507808 */ /* 0x000fe20004000000 */
[----:B------:R-:W-:Y:S01]  /*10d10*/  IMAD.MOV.U32 R77, RZ, RZ, R250 ;  /* 0x000000ffff4d7224 */ /* 0x000fe200078e00fa */
[----:B------:R-:W-:Y:S02]  /*10d20*/  ISETP.GE.AND P2, PT, R57, R4, PT ;  /* 0x000000043900720c */ /* 0x000fe40003f46270 */
[----:B------:R-:W-:-:S02]  /*10d30*/  ISETP.GE.AND P0, PT, R49, R0, PT ;  /* 0x000000003100720c */ /* 0x000fc40003f06270 */
[----:B----4-:R-:W-:Y:S02]  /*10d40*/  FSEL R250, R9, -INF , !P6 ;  /* 0xff80000009fa7808 */ /* 0x010fe40007000000 */
[----:B------:R-:W-:Y:S02]  /*10d50*/  FSEL R57, R116, -INF , !P4 ;  /* 0xff80000074397808 */ /* 0x000fe40006000000 */
[C---:B------:R-:W-:Y:S02]  /*10d60*/  ISETP.GE.AND P6, PT, R56.reuse, R4, PT ;  /* 0x000000043800720c */ /* 0x040fe40003fc6270 */
[----:B------:R-:W-:Y:S02]  /*10d70*/  ISETP.GE.AND P4, PT, R56, R0, PT ;  /* 0x000000003800720c */ /* 0x000fe40003f86270 */
[----:B------:R-:W-:Y:S02]  /*10d80*/  FSEL R56, R117, -INF , !P5 ;  /* 0xff80000075387808 */ /* 0x000fe40006800000 */
[----:B------:R-:W-:-:S02]  /*10d90*/  FSEL R75, R118, -INF , !P3 ;  /* 0xff800000764b7808 */ /* 0x000fc40005800000 */
[C---:B------:R-:W-:Y:S02]  /*10da0*/  ISETP.GE.AND P5, PT, R55.reuse, R4, PT ;  /* 0x000000043700720c */ /* 0x040fe40003fa6270 */
[-C--:B------:R-:W-:Y:S02]  /*10db0*/  ISETP.GE.AND P3, PT, R55, R0.reuse, PT ;  /* 0x000000003700720c */ /* 0x080fe40003f66270 */
[----:B------:R-:W-:Y:S02]  /*10dc0*/  FSEL R89, R94, -INF , !P0 ;  /* 0xff8000005e597808 */ /* 0x000fe40004000000 */
[----:B------:R-:W-:Y:S02]  /*10dd0*/  FSEL R55, R119, -INF , !P2 ;  /* 0xff80000077377808 */ /* 0x000fe40005000000 */
[----:B------:R-:W-:Y:S01]  /*10de0*/  ISETP.GE.AND P0, PT, R45, R0, PT ;  /* 0x000000002d00720c */ /* 0x000fe20003f06270 */
[----:B------:R-:W-:Y:S01]  /*10df0*/  FMUL.FTZ R70, R70, c[0x0][0x2ec] ;  /* 0x0000bb0046467a20 */ /* 0x000fe20000410000 */
[----:B------:R-:W-:-:S02]  /*10e00*/  ISETP.GE.AND P2, PT, R53, R4, PT ;  /* 0x000000043500720c */ /* 0x000fc40003f46270 */
[----:B------:R-:W-:Y:S02]  /*10e10*/  FSEL R78, R78, -INF , !P5 ;  /* 0xff8000004e4e7808 */ /* 0x000fe40006800000 */
[----:B------:R-:W-:Y:S02]  /*10e20*/  FSEL R79, R79, -INF , !P3 ;  /* 0xff8000004f4f7808 */ /* 0x000fe40005800000 */
[C---:B------:R-:W-:Y:S02]  /*10e30*/  ISETP.GE.AND P5, PT, R51.reuse, R4, PT ;  /* 0x000000043300720c */ /* 0x040fe40003fa6270 */
[----:B------:R-:W-:Y:S02]  /*10e40*/  ISETP.GE.AND P3, PT, R51, R0, PT ;  /* 0x000000003300720c */ /* 0x000fe40003f66270 */
[----:B------:R-:W-:Y:S02]  /*10e50*/  FSEL R94, R245, -INF , !P0 ;  /* 0xff800000f55e7808 */ /* 0x000fe40004000000 */
[----:B------:R-:W-:-:S02]  /*10e60*/  FSEL R53, R83, -INF , !P6 ;  /* 0xff80000053357808 */ /* 0x000fc40007000000 */
[----:B------:R-:W-:Y:S02]  /*10e70*/  FSEL R77, R77, -INF , !P4 ;  /* 0xff8000004d4d7808 */ /* 0x000fe40006000000 */
[----:B------:R-:W-:Y:S02]  /*10e80*/  FSEL R51, R82, -INF , !P2 ;  /* 0xff80000052337808 */ /* 0x000fe40005000000 */
[----:B------:R-:W-:Y:S01]  /*10e90*/  ISETP.GE.AND P0, PT, R41, R0, PT ;  /* 0x000000002900720c */ /* 0x000fe20003f06270 */
[----:B------:R-:W-:Y:S01]  /*10ea0*/  FMUL.FTZ R42, R42, c[0x0][0x2ec] ;  /* 0x0000bb002a2a7a20 */ /* 0x000fe20000410000 */
[C---:B------:R-:W-:Y:S02]  /*10eb0*/  ISETP.GE.AND P6, PT, R52.reuse, R4, PT ;  /* 0x000000043400720c */ /* 0x040fe40003fc6270 */
[----:B------:R-:W-:Y:S02]  /*10ec0*/  ISETP.GE.AND P4, PT, R52, R0, PT ;  /* 0x000000003400720c */ /* 0x000fe40003f86270 */
[----:B------:R-:W-:Y:S01]  /*10ed0*/  ISETP.GE.AND P2, PT, R49, R4, PT ;  /* 0x000000043100720c */ /* 0x000fe20003f46270 */
[----:B------:R-:W1:Y:S01]  /*10ee0*/  MUFU.TANH R70, R70 ;  /* 0x0000004600467308 */ /* 0x000e620000002400 */
[----:B------:R-:W-:-:S02]  /*10ef0*/  FSEL R84, R106, -INF , !P3 ;  /* 0xff8000006a547808 */ /* 0x000fc40005800000 */
[----:B------:R-:W-:Y:S02]  /*10f00*/  FSEL R102, R214, -INF , !P0 ;  /* 0xff800000d6667808 */ /* 0x000fe40004000000 */
[----:B------:R-:W-:Y:S02]  /*10f10*/  FSEL R81, R81, -INF , !P6 ;  /* 0xff80000051517808 */ /* 0x000fe40007000000 */
[----:B------:R-:W-:Y:S02]  /*10f20*/  FSEL R83, R104, -INF , !P4 ;  /* 0xff80000068537808 */ /* 0x000fe40006000000 */
[----:B------:R-:W-:Y:S02]  /*10f30*/  FSEL R82, R105, -INF , !P5 ;  /* 0xff80000069527808 */ /* 0x000fe40006800000 */
[----:B------:R-:W-:Y:S02]  /*10f40*/  ISETP.GE.AND P3, PT, R46, R0, PT ;  /* 0x000000002e00720c */ /* 0x000fe40003f66270 */
[----:B------:R-:W-:-:S02]  /*10f50*/  FSEL R85, R107, -INF , !P2 ;  /* 0xff8000006b557808 */ /* 0x000fc40005000000 */
[----:B------:R-:W-:Y:S01]  /*10f60*/  ISETP.GE.AND P0, PT, R37, R0, PT ;  /* 0x000000002500720c */ /* 0x000fe20003f06270 */
[----:B------:R-:W-:Y:S01]  /*10f70*/  FMUL.FTZ R74, R74, c[0x0][0x2ec] ;  /* 0x0000bb004a4a7a20 */ /* 0x000fe20000410000 */
[C---:B------:R-:W-:Y:S01]  /*10f80*/  ISETP.GE.AND P6, PT, R47.reuse, R4, PT ;  /* 0x000000042f00720c */ /* 0x040fe20003fc6270 */
[----:B------:R-:W-:Y:S01]  /*10f90*/  FMUL.FTZ R22, R22, c[0x0][0x2ec] ;  /* 0x0000bb0016167a20 */ /* 0x000fe20000410000 */
[----:B------:R-:W-:Y:S02]  /*10fa0*/  ISETP.GE.AND P4, PT, R47, R0, PT ;  /* 0x000000002f00720c */ /* 0x000fe40003f86270 */
[-C--:B------:R-:W-:Y:S02]  /*10fb0*/  ISETP.GE.AND P5, PT, R46, R4.reuse, PT ;  /* 0x000000042e00720c */ /* 0x080fe40003fa6270 */
[----:B------:R-:W-:Y:S01]  /*10fc0*/  ISETP.GE.AND P2, PT, R45, R4, PT ;  /* 0x000000042d00720c */ /* 0x000fe20003f46270 */
[----:B------:R-:W-:Y:S01]  /*10fd0*/  FMUL.FTZ R54, R54, c[0x0][0x2ec] ;  /* 0x0000bb0036367a20 */ /* 0x000fe20000410000 */
[----:B------:R-:W2:Y:S01]  /*10fe0*/  MUFU.TANH R42, R42 ;  /* 0x0000002a002a7308 */ /* 0x000ea20000002400 */
[----:B------:R-:W-:Y:S01]  /*10ff0*/  FMUL.FTZ R72, R72, c[0x0][0x2ec] ;  /* 0x0000bb0048487a20 */ /* 0x000fe20000410000 */
[----:B------:R-:W-:Y:S01]  /*11000*/  FSEL R93, R197, -INF , !P3 ;  /* 0xff800000c55d7808 */ /* 0x000fe20005800000 */
[----:B------:R-:W-:Y:S01]  /*11010*/  FMUL.FTZ R68, R68, c[0x0][0x2ec] ;  /* 0x0000bb0044447a20 */ /* 0x000fe20000410000 */
[----:B------:R-:W-:-:S02]  /*11020*/  FSEL R107, R191, -INF , !P0 ;  /* 0xff800000bf6b7808 */ /* 0x000fc40004000000 */
[----:B------:R-:W-:Y:S02]  /*11030*/  FSEL R86, R95, -INF , !P6 ;  /* 0xff8000005f567808 */ /* 0x000fe40007000000 */
[----:B------:R-:W-:Y:S02]  /*11040*/  FSEL R90, R108, -INF , !P4 ;  /* 0xff8000006c5a7808 */ /* 0x000fe40006000000 */
[----:B------:R-:W-:Y:S02]  /*11050*/  FSEL R91, R120, -INF , !P5 ;  /* 0xff800000785b7808 */ /* 0x000fe40006800000 */
[-C--:B------:R-:W-:Y:S02]  /*11060*/  ISETP.GE.AND P3, PT, R43, R0.reuse, PT ;  /* 0x000000002b00720c */ /* 0x080fe40003f66270 */
[----:B------:R-:W-:Y:S02]  /*11070*/  FSEL R92, R247, -INF , !P2 ;  /* 0xff800000f75c7808 */ /* 0x000fe40005000000 */
[----:B------:R-:W-:-:S02]  /*11080*/  ISETP.GE.AND P0, PT, R33, R0, PT ;  /* 0x000000002100720c */ /* 0x000fc40003f06270 */
[C---:B------:R-:W-:Y:S02]  /*11090*/  ISETP.GE.AND P6, PT, R44.reuse, R4, PT ;  /* 0x000000042c00720c */ /* 0x040fe40003fc6270 */
[----:B------:R-:W-:Y:S02]  /*110a0*/  ISETP.GE.AND P4, PT, R44, R0, PT ;  /* 0x000000002c00720c */ /* 0x000fe40003f86270 */
[-C--:B------:R-:W-:Y:S02]  /*110b0*/  ISETP.GE.AND P5, PT, R43, R4.reuse, PT ;  /* 0x000000042b00720c */ /* 0x080fe40003fa6270 */
[----:B------:R-:W-:Y:S01]  /*110c0*/  ISETP.GE.AND P2, PT, R41, R4, PT ;  /* 0x000000042900720c */ /* 0x000fe20003f46270 */
[----:B------:R-:W3:Y:S01]  /*110d0*/  MUFU.TANH R74, R74 ;  /* 0x0000004a004a7308 */ /* 0x000ee20000002400 */
[----:B------:R-:W-:Y:S01]  /*110e0*/  FMUL.FTZ R64, R64, c[0x0][0x2ec] ;  /* 0x0000bb0040407a20 */ /* 0x000fe20000410000 */
[----:B------:R-:W-:Y:S01]  /*110f0*/  FSEL R98, R219, -INF , !P3 ;  /* 0xff800000db627808 */ /* 0x000fe20005800000 */
[----:B------:R-:W-:Y:S01]  /*11100*/  FMUL.FTZ R66, R66, c[0x0][0x2ec] ;  /* 0x0000bb0042427a20 */ /* 0x000fe20000410000 */
[----:B------:R-:W-:Y:S01]  /*11110*/  FSEL R133, R133, -INF , !P0 ;  /* 0xff80000085857808 */ /* 0x000fe20004000000 */
[----:B------:R-:W-:-:S02]  /*11120*/  FMUL.FTZ R48, R48, c[0x0][0x2ec] ;  /* 0x0000bb0030307a20 */ /* 0x000fc40000410000 */
[----:B------:R-:W-:Y:S01]  /*11130*/  FMUL.FTZ R50, R50, c[0x0][0x2ec] ;  /* 0x0000bb0032327a20 */ /* 0x000fe20000410000 */
[----:B------:R-:W4:Y:S01]  /*11140*/  MUFU.TANH R22, R22 ;  /* 0x0000001600167308 */ /* 0x000f220000002400 */
[----:B------:R-:W-:Y:S01]  /*11150*/  FMUL.FTZ R40, R40, c[0x0][0x2ec] ;  /* 0x0000bb0028287a20 */ /* 0x000fe20000410000 */
[----:B------:R-:W-:Y:S02]  /*11160*/  FSEL R95, R244, -INF , !P6 ;  /* 0xff800000f45f7808 */ /* 0x000fe40007000000 */
[----:B------:R-:W-:Y:S02]  /*11170*/  FSEL R97, R223, -INF , !P4 ;  /* 0xff800000df617808 */ /* 0x000fe40006000000 */
[----:B------:R-:W-:Y:S02]  /*11180*/  FSEL R96, R220, -INF , !P5 ;  /* 0xff800000dc607808 */ /* 0x000fe40006800000 */
[----:B------:R-:W1:Y:S01]  /*11190*/  MUFU.TANH R54, R54 ;  /* 0x0000003600367308 */ /* 0x000e620000002400 */
[----:B------:R-:W-:-:S02]  /*111a0*/  ISETP.GE.AND P3, PT, R38, R0, PT ;  /* 0x000000002600720c */ /* 0x000fc40003f66270 */
[----:B------:R-:W-:Y:S02]  /*111b0*/  FSEL R100, R216, -INF , !P2 ;  /* 0xff800000d8647808 */ /* 0x000fe40005000000 */
[----:B------:R-:W-:-:S03]  /*111c0*/  ISETP.GE.AND P0, PT, R7, R0, PT ;  /* 0x000000000700720c */ /* 0x000fc60003f06270 */
[----:B------:R-:W2:Y:S01]  /*111d0*/  MUFU.TANH R72, R72 ;  /* 0x0000004800487308 */ /* 0x000ea20000002400 */
[C---:B------:R-:W-:Y:S02]  /*111e0*/  ISETP.GE.AND P6, PT, R39.reuse, R4, PT ;  /* 0x000000042700720c */ /* 0x040fe40003fc6270 */
[----:B------:R-:W-:Y:S02]  /*111f0*/  ISETP.GE.AND P4, PT, R39, R0, PT ;  /* 0x000000002700720c */ /* 0x000fe40003f86270 */
[----:B------:R-:W-:-:S03]  /*11200*/  ISETP.GE.AND P5, PT, R38, R4, PT ;  /* 0x000000042600720c */ /* 0x000fc60003fa6270 */
[----:B------:R-:W2:Y:S01]  /*11210*/  MUFU.TANH R68, R68 ;  /* 0x0000004400447308 */ /* 0x000ea20000002400 */
[----:B------:R-:W-:Y:S01]  /*11220*/  ISETP.GE.AND P2, PT, R37, R4, PT ;  /* 0x000000042500720c */ /* 0x000fe20003f46270 */
[----:B------:R-:W-:Y:S01]  /*11230*/  FMUL.FTZ R28, R28, c[0x0][0x2ec] ;  /* 0x0000bb001c1c7a20 */ /* 0x000fe20000410000 */
[----:B------:R-:W-:Y:S01]  /*11240*/  FSEL R106, R202, -INF , !P3 ;  /* 0xff800000ca6a7808 */ /* 0x000fe20005800000 */
[----:B------:R-:W-:Y:S01]  /*11250*/  FMUL.FTZ R30, R30, c[0x0][0x2ec] ;  /* 0x0000bb001e1e7a20 */ /* 0x000fe20000410000 */
[----:B-1----:R-:W-:Y:S01]  /*11260*/  FSEL R120, R70, -INF , !P0 ;  /* 0xff80000046787808 */ /* 0x002fe20004000000 */
[----:B------:R-:W-:Y:S02]  /*11270*/  FMUL.FTZ R24, R24, c[0x0][0x2ec] ;  /* 0x0000bb0018187a20 */ /* 0x000fe40000410000 */
[----:B------:R-:W-:Y:S01]  /*11280*/  FMUL.FTZ R26, R26, c[0x0][0x2ec] ;  /* 0x0000bb001a1a7a20 */ /* 0x000fe20000410000 */
[----:B------:R-:W1:Y:S01]  /*11290*/  MUFU.TANH R64, R64 ;  /* 0x0000004000407308 */ /* 0x000e620000002400 */
[----:B------:R-:W-:Y:S01]  /*112a0*/  FMUL.FTZ R20, R20, c[0x0][0x2ec] ;  /* 0x0000bb0014147a20 */ /* 0x000fe20000410000 */
[----:B------:R-:W-:-:S02]  /*112b0*/  FSEL R101, R212, -INF , !P6 ;  /* 0xff800000d4657808 */ /* 0x000fc40007000000 */
[----:B------:R-:W-:Y:S02]  /*112c0*/  FSEL R103, R209, -INF , !P4 ;  /* 0xff800000d1677808 */ /* 0x000fe40006000000 */
[----:B------:R-:W-:Y:S02]  /*112d0*/  FSEL R104, R206, -INF , !P5 ;  /* 0xff800000ce687808 */ /* 0x000fe40006800000 */
[----:B------:R-:W1:Y:S01]  /*112e0*/  MUFU.TANH R66, R66 ;  /* 0x0000004200427308 */ /* 0x000e620000002400 */
[-C--:B------:R-:W-:Y:S02]  /*112f0*/  ISETP.GE.AND P3, PT, R34, R0.reuse, PT ;  /* 0x000000002200720c */ /* 0x080fe40003f66270 */
[----:B------:R-:W-:Y:S02]  /*11300*/  FSEL R105, R200, -INF , !P2 ;  /* 0xff800000c8697808 */ /* 0x000fe40005000000 */
[----:B------:R-:W-:-:S03]  /*11310*/  ISETP.GE.AND P0, PT, R59, R0, PT ;  /* 0x000000003b00720c */ /* 0x000fc60003f06270 */
[----:B------:R-:W1:Y:S01]  /*11320*/  MUFU.TANH R48, R48 ;  /* 0x0000003000307308 */ /* 0x000e620000002400 */
[C---:B------:R-:W-:Y:S02]  /*11330*/  ISETP.GE.AND P6, PT, R35.reuse, R4, PT ;  /* 0x000000042300720c */ /* 0x040fe40003fc6270 */
[----:B------:R-:W-:Y:S02]  /*11340*/  ISETP.GE.AND P4, PT, R35, R0, PT ;  /* 0x000000002300720c */ /* 0x000fe40003f86270 */
[----:B------:R-:W-:-:S03]  /*11350*/  ISETP.GE.AND P5, PT, R34, R4, PT ;  /* 0x000000042200720c */ /* 0x000fc60003fa6270 */
[----:B------:R-:W1:Y:S01]  /*11360*/  MUFU.TANH R50, R50 ;  /* 0x0000003200327308 */ /* 0x000e620000002400 */
[----:B------:R-:W-:Y:S01]  /*11370*/  ISETP.GE.AND P2, PT, R33, R4, PT ;  /* 0x000000042100720c */ /* 0x000fe20003f46270 */
[----:B------:R-:W-:Y:S01]  /*11380*/  FMUL.FTZ R16, R16, c[0x0][0x2ec] ;  /* 0x0000bb0010107a20 */ /* 0x000fe20000410000 */
[----:B------:R-:W-:Y:S01]  /*11390*/  FSEL R178, R178, -INF , !P3 ;  /* 0xff800000b2b27808 */ /* 0x000fe20005800000 */
[----:B------:R-:W-:-:S04]  /*113a0*/  FMUL.FTZ R18, R18, c[0x0][0x2ec] ;  /* 0x0000bb0012127a20 */ /* 0x000fc80000410000 */
[----:B------:R-:W1:Y:S01]  /*113b0*/  MUFU.TANH R40, R40 ;  /* 0x0000002800287308 */ /* 0x000e620000002400 */
[----:B------:R-:W-:Y:S01]  /*113c0*/  FMUL.FTZ R8, R8, c[0x0][0x2ec] ;  /* 0x0000bb0008087a20 */ /* 0x000fe20000410000 */
[----:B--2---:R-:W-:Y:S01]  /*113d0*/  FSEL R202, R42, -INF , !P0 ;  /* 0xff8000002aca7808 */ /* 0x004fe20004000000 */
[----:B------:R-:W-:Y:S02]  /*113e0*/  FMUL.FTZ R10, R10, c[0x0][0x2ec] ;  /* 0x0000bb000a0a7a20 */ /* 0x000fe40000410000 */
[----:B------:R-:W-:Y:S01]  /*113f0*/  FMUL.FTZ R5, R11, c[0x0][0x2ec] ;  /* 0x0000bb000b057a20 */ /* 0x000fe20000410000 */
[----:B------:R-:W-:Y:S02]  /*11400*/  FSEL R108, R184, -INF , !P6 ;  /* 0xff800000b86c7808 */ /* 0x000fe40007000000 */
[----:B------:R-:W2:Y:S01]  /*11410*/  MUFU.TANH R28, R28 ;  /* 0x0000001c001c7308 */ /* 0x000ea20000002400 */
[----:B------:R-:W-:Y:S02]  /*11420*/  FSEL R117, R183, -INF , !P4 ;  /* 0xff800000b7757808 */ /* 0x000fe40006000000 */
[----:B------:R-:W-:-:S02]  /*11430*/  FSEL R116, R181, -INF , !P5 ;  /* 0xff800000b5747808 */ /* 0x000fc40006800000 */
[-C--:B------:R-:W-:Y:S02]  /*11440*/  ISETP.GE.AND P3, PT, R29, R0.reuse, PT ;  /* 0x000000001d00720c */ /* 0x080fe40003f66270 */
[----:B------:R-:W-:Y:S01]  /*11450*/  FSEL R173, R173, -INF , !P2 ;  /* 0xff800000adad7808 */ /* 0x000fe20005000000 */
[----:B------:R-:W1:Y:S01]  /*11460*/  MUFU.TANH R30, R30 ;  /* 0x0000001e001e7308 */ /* 0x000e620000002400 */
[----:B------:R-:W-:Y:S02]  /*11470*/  ISETP.GE.AND P0, PT, R25, R0, PT ;  /* 0x000000001900720c */ /* 0x000fe40003f06270 */
[C---:B------:R-:W-:Y:S02]  /*11480*/  ISETP.GE.AND P6, PT, R32.reuse, R4, PT ;  /* 0x000000042000720c */ /* 0x040fe40003fc6270 */
[----:B------:R-:W-:-:S03]  /*11490*/  ISETP.GE.AND P4, PT, R32, R0, PT ;  /* 0x000000002000720c */ /* 0x000fc60003f86270 */
[----:B------:R-:W1:Y:S01]  /*114a0*/  MUFU.TANH R24, R24 ;  /* 0x0000001800187308 */ /* 0x000e620000002400 */
[-C--:B------:R-:W-:Y:S02]  /*114b0*/  ISETP.GE.AND P5, PT, R29, R4.reuse, PT ;  /* 0x000000041d00720c */ /* 0x080fe40003fa6270 */
[----:B------:R-:W-:-:S05]  /*114c0*/  ISETP.GE.AND P2, PT, R7, R4, PT ;  /* 0x000000040700720c */ /* 0x000fca0003f46270 */
[----:B------:R-:W1:Y:S01]  /*114d0*/  MUFU.TANH R26, R26 ;  /* 0x0000001a001a7308 */ /* 0x000e620000002400 */
[----:B---3--:R-:W-:Y:S02]  /*114e0*/  FSEL R119, R74, -INF , !P3 ;  /* 0xff8000004a777808 */ /* 0x008fe40005800000 */
[----:B----4-:R-:W-:-:S05]  /*114f0*/  FSEL R216, R22, -INF , !P0 ;  /* 0xff80000016d87808 */ /* 0x010fca0004000000 */
[----:B------:R-:W3:Y:S01]  /*11500*/  MUFU.TANH R20, R20 ;  /* 0x0000001400147308 */ /* 0x000ee20000002400 */
[----:B------:R-:W-:Y:S02]  /*11510*/  FSEL R99, R99, -INF , !P6 ;  /* 0xff80000063637808 */ /* 0x000fe40007000000 */
[----:B------:R-:W-:Y:S02]  /*11520*/  FSEL R118, R54, -INF , !P4 ;  /* 0xff80000036767808 */ /* 0x000fe40006000000 */
[----:B------:R-:W-:Y:S02]  /*11530*/  FSEL R72, R72, -INF , !P5 ;  /* 0xff80000048487808 */ /* 0x000fe40006800000 */
[----:B------:R-:W-:Y:S01]  /*11540*/  FSEL R74, R68, -INF , !P2 ;  /* 0xff800000444a7808 */ /* 0x000fe20005000000 */
[----:B------:R-:W4:Y:S01]  /*11550*/  MUFU.TANH R16, R16 ;  /* 0x0000001000107308 */ /* 0x000f220000002400 */
[----:B------:R-:W-:Y:S02]  /*11560*/  PLOP3.LUT P0, PT, PT, PT, UP0, 0x80, 0x0 ;  /* 0x000000000000781c */ /* 0x000fe40003f0f008 */
[----:B------:R-:W-:-:S02]  /*11570*/  ISETP.GE.AND P6, PT, R31, R4, PT ;  /* 0x000000041f00720c */ /* 0x000fc40003fc6270 */
[----:B------:R-:W-:-:S03]  /*11580*/  ISETP.GE.AND P4, PT, R31, R0, PT ;  /* 0x000000001f00720c */ /* 0x000fc60003f86270 */
[----:B------:R-:W2:Y:S01]  /*11590*/  MUFU.TANH R18, R18 ;  /* 0x0000001200127308 */ /* 0x000ea20000002400 */
[C---:B------:R-:W-:Y:S02]  /*115a0*/  ISETP.GE.AND P5, PT, R58.reuse, R4, PT ;  /* 0x000000043a00720c */ /* 0x040fe40003fa6270 */
[----:B------:R-:W-:Y:S02]  /*115b0*/  ISETP.GE.AND P3, PT, R58, R0, PT ;  /* 0x000000003a00720c */ /* 0x000fe40003f66270 */
[----:B------:R-:W-:-:S03]  /*115c0*/  ISETP.GE.AND P2, PT, R59, R4, PT ;  /* 0x000000043b00720c */ /* 0x000fc60003f46270 */
[----:B------:R-:W2:Y:S01]  /*115d0*/  MUFU.TANH R8, R8 ;  /* 0x0000000800087308 */ /* 0x000ea20000002400 */
[----:B-1----:R-:W-:-:S07]  /*115e0*/  FSEL R181, R64, -INF , !P6 ;  /* 0xff80000040b57808 */ /* 0x002fce0007000000 */
[----:B------:R-:W1:Y:S01]  /*115f0*/  MUFU.TANH R10, R10 ;  /* 0x0000000a000a7308 */ /* 0x000e620000002400 */
[----:B------:R-:W-:-:S07]  /*11600*/  FSEL R184, R66, -INF , !P4 ;  /* 0xff80000042b87808 */ /* 0x000fce0006000000 */
[----:B------:R-:W1:Y:S01]  /*11610*/  MUFU.TANH R5, R5 ;  /* 0x0000000500057308 */ /* 0x000e620000002400 */
[----:B------:R-:W-:Y:S02]  /*11620*/  FSEL R183, R48, -INF , !P5 ;  /* 0xff80000030b77808 */ /* 0x000fe40006800000 */
[----:B------:R-:W-:Y:S02]  /*11630*/  FSEL R191, R50, -INF , !P3 ;  /* 0xff80000032bf7808 */ /* 0x000fe40005800000 */
[----:B------:R-:W-:Y:S01]  /*11640*/  FSEL R197, R40, -INF , !P2 ;  /* 0xff80000028c57808 */ /* 0x000fe20005000000 */
[----:B------:R-:W-:Y:S01]  /*11650*/  BAR.SYNC.DEFER_BLOCKING 0x0 ;  /* 0x0000000000007b1d */ /* 0x000fe20000010000 */
[C---:B------:R-:W-:Y:S02]  /*11660*/  ISETP.GE.AND P6, PT, R65.reuse, R4, PT ;  /* 0x000000044100720c */ /* 0x040fe40003fc6270 */
[----:B------:R-:W-:Y:S02]  /*11670*/  ISETP.GE.AND P4, PT, R65, R0, PT ;  /* 0x000000004100720c */ /* 0x000fe40003f86270 */
[----:B------:R-:W-:-:S02]  /*11680*/  ISETP.GE.AND P5, PT, R67, R4, PT ;  /* 0x000000044300720c */ /* 0x000fc40003fa6270 */
[----:B------:R-:W-:Y:S02]  /*11690*/  ISETP.GE.AND P3, PT, R67, R0, PT ;  /* 0x000000004300720c */ /* 0x000fe40003f66270 */
[----:B------:R-:W-:Y:S02]  /*116a0*/  ISETP.GE.AND P2, PT, R25, R4, PT ;  /* 0x000000041900720c */ /* 0x000fe40003f46270 */
[----:B--2---:R-:W-:Y:S02]  /*116b0*/  FSEL R200, R28, -INF , !P6 ;  /* 0xff8000001cc87808 */ /* 0x004fe40007000000 */
[----:B------:R-:W-:Y:S02]  /*116c0*/  FSEL R206, R30, -INF , !P4 ;  /* 0xff8000001ece7808 */ /* 0x000fe40006000000 */
[----:B------:R-:W-:Y:S02]  /*116d0*/  FSEL R209, R24, -INF , !P5 ;  /* 0xff80000018d17808 */ /* 0x000fe40006800000 */
[----:B------:R-:W-:-:S02]  /*116e0*/  FSEL R214, R26, -INF , !P3 ;  /* 0xff8000001ad67808 */ /* 0x000fc40005800000 */
[----:B---3--:R-:W-:Y:S02]  /*116f0*/  FSEL R212, R20, -INF , !P2 ;  /* 0xff80000014d47808 */ /* 0x008fe40005000000 */
[C---:B------:R-:W-:Y:S02]  /*11700*/  ISETP.GE.AND P6, PT, R69.reuse, R4, PT ;  /* 0x000000044500720c */ /* 0x040fe40003fc6270 */
[----:B------:R-:W-:Y:S02]  /*11710*/  ISETP.GE.AND P4, PT, R69, R0, PT ;  /* 0x000000004500720c */ /* 0x000fe40003f86270 */
[C---:B------:R-:W-:Y:S02]  /*11720*/  ISETP.GE.AND P5, PT, R71.reuse, R4, PT ;  /* 0x000000044700720c */ /* 0x040fe40003fa6270 */
[-C--:B------:R-:W-:Y:S02]  /*11730*/  ISETP.GE.AND P3, PT, R71, R0.reuse, PT ;  /* 0x000000004700720c */ /* 0x080fe40003f66270 */
[----:B------:R-:W-:Y:S01]  /*11740*/  ISETP.GE.AND P2, PT, R2, R0, PT ;  /* 0x000000000200720c */ /* 0x000fe20003f46270 */
[----:B------:R-:W-:Y:S01]  /*11750*/  IMAD.MOV.U32 R244, RZ, RZ, R252 ;  /* 0x000000fffff47224 */ /* 0x000fe200078e00fc */
[----:B----4-:R-:W-:-:S02]  /*11760*/  FSEL R219, R16, -INF , !P6 ;  /* 0xff80000010db7808 */ /* 0x010fc40007000000 */
[----:B------:R-:W-:Y:S02]  /*11770*/  FSEL R223, R18, -INF , !P4 ;  /* 0xff80000012df7808 */ /* 0x000fe40006000000 */
[----:B------:R-:W-:Y:S02]  /*11780*/  FSEL R220, R8, -INF , !P5 ;  /* 0xff80000008dc7808 */ /* 0x000fe40006800000 */
[----:B-1----:R-:W-:Y:S02]  /*11790*/  FSEL R245, R10, -INF , !P3 ;  /* 0xff8000000af57808 */ /* 0x002fe40005800000 */
        /* <DEDUP_REMOVED lines=8> */
[----:B------:R-:W-:Y:S01]  /*11820*/  UMOV UR24, URZ ;  /* 0x0000003f00187c82 */ /* 0x000fe20008000000 */
[----:B------:R-:W1:Y:S08]  /*11830*/  R2UR UR5, R0 ;  /* 0x00000000000573c2 */ /* 0x000e7000000e0000 */
[----:B------:R-:W2:Y:S01]  /*11840*/  R2UR UR9, R2 ;  /* 0x00000000020973c2 */ /* 0x000ea200000e0000 */
[----:B-1----:R-:W1:Y:S08]  /*11850*/  I2F.RP R0, UR5 ;  /* 0x0000000500007d06 */ /* 0x002e700008209400 */
        /* <DEDUP_REMOVED lines=10> */
[----:B--2---:R-:W-:-:S04]  /*11900*/  UIMAD.WIDE.U32 UR24, UR27, UR9, URZ ;  /* 0x000000091b1872a5 */ /* 0x004fc8000f8e003f */
[----:B------:R-:W-:-:S04]  /*11910*/  UIADD3 UR8, -UR25, URZ, URZ ;  /* 0x0000003f19087290 */ /* 0x000fc8000fffe13f */
[----:B------:R-:W-:-:S04]  /*11920*/  UIMAD UR8, UR5, UR8, UR9 ;  /* 0x00000008050872a4 */ /* 0x000fc8000f8e0209 */
[----:B------:R-:W-:Y:S02]  /*11930*/  UISETP.GT.U32.AND UP2, UPT, UR5, UR8, UPT ;  /* 0x000000080500728c */ /* 0x000fe4000bf44070 */
[----:B-1----:R-:W-:-:S09]  /*11940*/  UIMAD.WIDE.U32 UR26, UR27, UR7, URZ ;  /* 0x000000071b1a72a5 */ /* 0x002fd2000f8e003f */
[----:B------:R-:W-:Y:S02]  /*11950*/  @!UP2 UIADD3 UR8, UR8, -UR5, URZ ;  /* 0x800000050808a290 */ /* 0x000fe4000fffe03f */
[----:B------:R-:W-:Y:S02]  /*11960*/  @!UP2 UIADD3 UR25, UR25, 0x1, URZ ;  /* 0x000000011919a890 */ /* 0x000fe4000fffe03f */
[----:B------:R-:W-:Y:S02]  /*11970*/  UMOV UR15, UR27 ;  /* 0x0000001b000f7c82 */ /* 0x000fe40008000000 */
[----:B------:R-:W-:Y:S02]  /*11980*/  UIADD3 UR6, -UR15, URZ, URZ ;  /* 0x0000003f0f067290 */ /* 0x000fe4000fffe13f */
[----:B------:R-:W-:Y:S02]  /*11990*/  UISETP.GE.U32.AND UP4, UPT, UR8, UR5, UPT ;  /* 0x000000050800728c */ /* 0x000fe4000bf86070 */
[----:B------:R-:W-:-:S03]  /*119a0*/  UIMAD UR7, UR5, UR6, UR7 ;  /* 0x00000006050772a4 */ /* 0x000fc6000f8e0207 */
[----:B------:R-:W-:Y:S02]  /*119b0*/  ULDC UR6, c[0x0][0x2d0] ;  /* 0x0000b40000067ab9 */ /* 0x000fe40000000800 */
[----:B------:R-:W-:Y:S02]  /*119c0*/  UISETP.GT.U32.AND UP0, UPT, UR5, UR7, UPT ;  /* 0x000000070500728c */ /* 0x000fe4000bf04070 */
[----:B------:R-:W-:Y:S02]  /*119d0*/  ULOP3.LUT UR4, UR4, UR6, URZ, 0x3c, !UPT ;  /* 0x0000000604047292 */ /* 0x000fe4000f8e3c3f */
[----:B------:R-:W-:Y:S02]  /*119e0*/  ULOP3.LUT UR12, UR12, UR6, URZ, 0x3c, !UPT ;  /* 0x000000060c0c7292 */ /* 0x000fe4000f8e3c3f */
[----:B------:R-:W-:Y:S02]  /*119f0*/  UISETP.GE.AND UP1, UPT, UR4, URZ, UPT ;  /* 0x0000003f0400728c */ /* 0x000fe4000bf26270 */
[----:B------:R-:W-:-:S02]  /*11a00*/  @UP4 UIADD3 UR25, UR25, 0x1, URZ ;  /* 0x0000000119194890 */ /* 0x000fc4000fffe03f */
[----:B------:R-:W-:Y:S02]  /*11a10*/  UISETP.NE.AND UP2, UPT, URZ, UR6, UPT ;  /* 0x000000063f00728c */ /* 0x000fe4000bf45270 */
[----:B------:R-:W-:Y:S02]  /*11a20*/  @!UP0 UIADD3 UR7, UR7, -UR5, URZ ;  /* 0x8000000507078290 */ /* 0x000fe4000fffe03f */
[----:B------:R-:W-:Y:S02]  /*11a30*/  @!UP0 UIADD3 UR15, UR15, 0x1, URZ ;  /* 0x000000010f0f8890 */ /* 0x000fe4000fffe03f */
[----:B------:R-:W-:Y:S02]  /*11a40*/  UISETP.GE.U32.AND UP3, UPT, UR7, UR5, UPT ;  /* 0x000000050700728c */ /* 0x000fe4000bf66070 */
[----:B------:R-:W-:Y:S02]  /*11a50*/  UISETP.GE.AND UP0, UPT, UR12, URZ, UPT ;  /* 0x0000003f0c00728c */ /* 0x000fe4000bf06270 */
[----:B------:R-:W-:-:S02]  /*11a60*/  ULOP3.LUT UR4, URZ, UR6, URZ, 0x33, !UPT ;  /* 0x000000063f047292 */ /* 0x000fc4000f8e333f */
[----:B------:R-:W-:-:S04]  /*11a70*/  @!UP1 UIADD3 UR25, -UR25, URZ, URZ ;  /* 0x0000003f19199290 */ /* 0x000fc8000fffe13f */
[----:B------:R-:W-:Y:S02]  /*11a80*/  USEL UR25, UR4, UR25, !UP2 ;  /* 0x0000001904197287 */ /* 0x000fe4000d000000 */
[----:B------:R-:W-:Y:S02]  /*11a90*/  @UP3 UIADD3 UR15, UR15, 0x1, URZ ;  /* 0x000000010f0f3890 */ /* 0x000fe4000fffe03f */
[----:B------:R-:W-:Y:S02]  /*11aa0*/  UIMAD.WIDE UR8, UR25, 0x4, UR18 ;  /* 0x00000004190878a5 */ /* 0x000fe4000f8e0212 */
[----:B------:R-:W-:-:S04]  /*11ab0*/  @!UP0 UIADD3 UR15, -UR15, URZ, URZ ;  /* 0x0000003f0f0f8290 */ /* 0x000fc8000fffe13f */
[----:B------:R-:W-:Y:S01]  /*11ac0*/  USEL UR4, UR4, UR15, !UP2 ;  /* 0x0000000f04047287 */ /* 0x000fe2000d000000 */
[----:B------:R-:W-:Y:S01]  /*11ad0*/  MOV R6, UR8 ;  /* 0x0000000800067c02 */ /* 0x000fe20008000f00 */
[----:B------:R-:W-:Y:S02]  /*11ae0*/  IMAD.U32 R7, RZ, RZ, UR9 ;  /* 0x00000009ff077e24 */ /* 0x000fe4000f8e00ff */
[----:B------:R-:W-:-:S03]  /*11af0*/  UIMAD.WIDE UR26, UR4, 0x4, UR18 ;  /* 0x00000004041a78a5 */ /* 0x000fc6000f8e0212 */
[----:B------:R-:W2:Y:S03]  /*11b00*/  LDG.E R6, [R6.64] ;  /* 0x0000001406067981 */ /* 0x000ea6000c1e1900 */
[----:B------:R-:W-:Y:S01]  /*11b10*/  MOV R4, UR26 ;  /* 0x0000001a00047c02 */ /* 0x000fe20008000f00 */
[----:B------:R-:W-:-:S05]  /*11b20*/  IMAD.U32 R5, RZ, RZ, UR27 ;  /* 0x0000001bff057e24 */ /* 0x000fca000f8e00ff */
[----:B------:R1:W2:Y:S01]  /*11b30*/  LDG.E R4, [R4.64] ;  /* 0x0000001404047981 */ /* 0x0002a2000c1e1900 */
[----:B------:R-:W-:-:S03]  /*11b40*/  UIADD3 UR7, UR25, -UR4, URZ ;  /* 0x8000000419077290 */ /* 0x000fc6000fffe03f */
[----:B------:R-:W-:Y:S02]  /*11b50*/  ULDC.64 UR4, c[0x0][0x198] ;  /* 0x0000660000047ab9 */ /* 0x000fe40000000a00 */
[----:B------:R-:W-:-:S04]  /*11b60*/  UIMAD UR7, UR7, UR6, -0x100 ;  /* 0xffffff00070774a4 */ /* 0x000fc8000f8e0206 */
[----:B------:R-:W-:-:S04]  /*11b70*/  USHF.R.S32.HI UR6, URZ, 0x1f, UR7 ;  /* 0x0000001f3f067899 */ /* 0x000fc80008011407 */
[----:B------:R-:W-:Y:S02]  /*11b80*/  UIMAD UR6, UR6, UR4, URZ ;  /* 0x00000004060672a4 */ /* 0x000fe4000f8e023f */
[----:B------:R-:W-:Y:S02]  /*11b90*/  UIMAD.WIDE.U32 UR8, UR7, UR4, URZ ;  /* 0x00000004070872a5 */ /* 0x000fe4000f8e003f */
[----:B------:R-:W-:-:S04]  /*11ba0*/  UIMAD UR5, UR7, UR5, UR6 ;  /* 0x00000005070572a4 */ /* 0x000fc8000f8e0206 */
[----:B------:R-:W-:Y:S01]  /*11bb0*/  UIADD3 UR5, UR9, UR5, URZ ;  /* 0x0000000509057290 */ /* 0x000fe2000fffe03f */
[----:B-1----:R-:W-:-:S05]  /*11bc0*/  MOV R5, UR9 ;  /* 0x0000000900057c02 */ /* 0x002fca0008000f00 */
[----:B------:R-:W-:Y:S01]  /*11bd0*/  IMAD.U32 R5, RZ, RZ, UR5 ;  /* 0x00000005ff057e24 */ /* 0x000fe2000f8e00ff */
[----:B--2---:R-:W-:-:S04]  /*11be0*/  IADD3 R6, -R6, R4, RZ ;  /* 0x0000000406067210 */ /* 0x004fc80007ffe1ff */
[----:B------:R-:W-:Y:S01]  /*11bf0*/  SHF.R.S32.HI R2, RZ, 0x1f, R6 ;  /* 0x0000001fff027819 */ /* 0x000fe20000011406 */
[----:B------:R-:W-:-:S04]  /*11c00*/  IMAD.U32 R4, RZ, RZ, UR8 ;  /* 0x00000008ff047e24 */ /* 0x000fc8000f8e00ff */
[----:B------:R-:W-:Y:S02]  /*11c10*/  IMAD R2, R2, c[0x0][0x180], RZ ;  /* 0x0000600002027a24 */ /* 0x000fe400078e02ff */
[----:B------:R-:W-:-:S04]  /*11c20*/  IMAD.WIDE.U32 R4, R6, c[0x0][0x180], R4 ;  /* 0x0000600006047a25 */ /* 0x000fc800078e0004 */
[----:B------:R-:W-:Y:S02]  /*11c30*/  IMAD R2, R6, c[0x0][0x184], R2 ;  /* 0x0000610006027a24 */ /* 0x000fe400078e0202 */
[----:B------:R-:W-:-:S03]  /*11c40*/  IMAD.MOV.U32 R0, RZ, RZ, R4 ;  /* 0x000000ffff007224 */ /* 0x000fc600078e0004 */
[----:B------:R-:W-:Y:S01]  /*11c50*/  IADD3 R2, R5, R2, RZ ;  /* 0x0000000205027210 */ /* 0x000fe20007ffe0ff */
[----:B------:R-:W-:Y:S05]  /*11c60*/  BRA `(.L_x_883) ;  /* 0x0000002000007947 */ /* 0x000fea0003800000 */
.L_x_882:
[----:B------:R-:W-:-:S04]  /*11c70*/  LEA R0, -R52, RZ, 0x8 ;  /* 0x000000ff34007211 */ /* 0x000fc800078e41ff */
[----:B------:R-:W-:Y:S02]  /*11c80*/  SHF.R.S32.HI R2, RZ, 0x1f, R0 ;  /* 0x0000001fff027819 */ /* 0x000fe40000011400 */
.L_x_883:
[--C-:B-----5:R-:W-:Y:S01]  /*11c90*/  @!P1 IMAD.MOV.U32 R4, RZ, RZ, R60.reuse ;  /* 0x000000ffff049224 */ /* 0x120fe200078e003c */
[--C-:B------:R-:W-:Y:S01]  /*11ca0*/  @!P1 IADD3 R8, P2, P0, R0, UR23, R60.reuse ;  /* 0x0000001700089c10 */ /* 0x100fe2000f85e03c */
[--C-:B------:R-:W-:Y:S01]  /*11cb0*/  @!P1 IMAD.MOV.U32 R5, RZ, RZ, R63.reuse ;  /* 0x000000ffff059224 */ /* 0x100fe200078e003f */
[----:B------:R1:W-:Y:S01]  /*11cc0*/  @P1 STS.128 [R242+0x2000], RZ ;  /* 0x002000fff2001388 */ /* 0x0003e20000000c00 */
[----:B------:R-:W-:Y:S01]  /*11cd0*/  @!P1 IMAD.MOV.U32 R10, RZ, RZ, R60 ;  /* 0x000000ffff0a9224 */ /* 0x000fe200078e003c */
[----:B------:R-:W-:Y:S01]  /*11ce0*/  @!P1 LEA R34, P3, R8, c[0x0][0x168], 0x1 ;  /* 0x00005a0008229a11 */ /* 0x000fe200078608ff */
[----:B------:R-:W-:Y:S01]  /*11cf0*/  @!P1 IMAD.MOV.U32 R11, RZ, RZ, R63 ;  /* 0x000000ffff0b9224 */ /* 0x000fe200078e003f */
[----:B------:R-:W-:Y:S01]  /*11d00*/  BSSY B0, `(.L_x_884) ;  /* 0x00000c8000007945 */ /* 0x000fe20003800000 */
[----:B------:R-:W-:Y:S02]  /*11d10*/  @!P1 IMAD.MOV.U32 R9, RZ, RZ, c[0x0][0x19c] ;  /* 0x00006700ff099624 */ /* 0x000fe400078e00ff */
[----:B------:R-:W-:-:S04]  /*11d20*/  @!P1 IMAD.WIDE.U32 R6, R52, 0x30, R4 ;  /* 0x0000003034069825 */ /* 0x000fc800078e0004 */
[----:B------:R-:W-:Y:S02]  /*11d30*/  @!P1 IMAD.MOV.U32 R13, RZ, RZ, c[0x0][0x19c] ;  /* 0x00006700ff0d9624 */ /* 0x000fe400078e00ff */
[----:B------:R-:W-:Y:S01]  /*11d40*/  @!P1 IMAD.WIDE.U32 R4, R52, 0x50, R10 ;  /* 0x0000005034049825 */ /* 0x000fe200078e000a */
[----:B------:R-:W-:Y:S02]  /*11d50*/  @!P1 IADD3.X R10, R2, UR22, R63, P2, P0 ;  /* 0x00000016020a9c10 */ /* 0x000fe400097e043f */
[C---:B------:R-:W-:Y:S01]  /*11d60*/  @!P1 IADD3 R21, P2, R0.reuse, R6, RZ ;  /* 0x0000000600159210 */ /* 0x040fe20007f5e0ff */
[----:B------:R-:W-:Y:S01]  /*11d70*/  @!P1 IMAD R12, R9, 0x30, RZ ;  /* 0x00000030090c9824 */ /* 0x000fe200078e02ff */
[----:B------:R-:W-:Y:S01]  /*11d80*/  @!P1 IADD3 R41, P0, R0, R4, RZ ;  /* 0x0000000400299210 */ /* 0x000fe20007f1e0ff */
[----:B------:R-:W-:Y:S01]  /*11d90*/  @!P1 IMAD R9, R13, 0x50, RZ ;  /* 0x000000500d099824 */ /* 0x000fe200078e02ff */
[----:B------:R-:W-:Y:S01]  /*11da0*/  @!P1 LEA.HI.X R35, R8, c[0x0][0x16c], R10, 0x1, P3 ;  /* 0x00005b0008239a11 */ /* 0x000fe200018f0c0a */
[----:B------:R-:W-:Y:S01]  /*11db0*/  @!P1 IMAD.MOV.U32 R8, RZ, RZ, c[0x0][0x19c] ;  /* 0x00006700ff089624 */ /* 0x000fe200078e00ff */
[C---:B------:R-:W-:Y:S01]  /*11dc0*/  @!P1 IADD3.X R23, R2.reuse, R12, R7, P2, !PT ;  /* 0x0000000c02179210 */ /* 0x040fe200017fe407 */
[----:B------:R-:W-:Y:S01]  /*11dd0*/  @!P1 IMAD.MOV.U32 R4, RZ, RZ, R60 ;  /* 0x000000ffff049224 */ /* 0x000fe200078e003c */
[----:B------:R-:W-:Y:S01]  /*11de0*/  @!P1 IADD3.X R50, R2, R9, R5, P0, !PT ;  /* 0x0000000902329210 */ /* 0x000fe200007fe405 */
[----:B------:R-:W-:-:S02]  /*11df0*/  @!P1 IMAD.MOV.U32 R5, RZ, RZ, R63 ;  /* 0x000000ffff059224 */ /* 0x000fc400078e003f */
[--C-:B------:R-:W-:Y:S02]  /*11e00*/  @!P1 IMAD.MOV.U32 R6, RZ, RZ, R60.reuse ;  /* 0x000000ffff069224 */ /* 0x100fe400078e003c */
[--C-:B------:R-:W-:Y:S02]  /*11e10*/  @!P1 IMAD.MOV.U32 R7, RZ, RZ, R63.reuse ;  /* 0x000000ffff079224 */ /* 0x100fe400078e003f */
[--C-:B------:R-:W-:Y:S02]  /*11e20*/  @!P1 IMAD.MOV.U32 R14, RZ, RZ, R60.reuse ;  /* 0x000000ffff0e9224 */ /* 0x100fe400078e003c */
[--C-:B------:R-:W-:Y:S02]  /*11e30*/  @!P1 IMAD.MOV.U32 R15, RZ, RZ, R63.reuse ;  /* 0x000000ffff0f9224 */ /* 0x100fe400078e003f */
[----:B------:R-:W-:Y:S02]  /*11e40*/  @!P1 IMAD.MOV.U32 R12, RZ, RZ, R60 ;  /* 0x000000ffff0c9224 */ /* 0x000fe400078e003c */
[----:B------:R-:W-:-:S02]  /*11e50*/  @!P1 IMAD.MOV.U32 R13, RZ, RZ, R63 ;  /* 0x000000ffff0d9224 */ /* 0x000fc400078e003f */
[----:B------:R-:W-:-:S04]  /*11e60*/  @!P1 IMAD.WIDE.U32 R10, R52, 0x60, R4 ;  /* 0x00000060340a9825 */ /* 0x000fc800078e0004 */
[----:B------:R-:W-:Y:S01]  /*11e70*/  @!P1 IMAD R18, R8, 0x60, RZ ;  /* 0x0000006008129824 */ /* 0x000fe200078e02ff */
[----:B------:R-:W-:Y:S01]  /*11e80*/  @!P1 IADD3 R37, P4, R0, R10, RZ ;  /* 0x0000000a00259210 */ /* 0x000fe20007f9e0ff */
[----:B------:R-:W-:Y:S02]  /*11e90*/  @!P1 IMAD.MOV.U32 R19, RZ, RZ, c[0x0][0x19c] ;  /* 0x00006700ff139624 */ /* 0x000fe400078e00ff */
[----:B------:R-:W-:Y:S01]  /*11ea0*/  @!P1 IMAD.WIDE.U32 R8, R52, 0x70, R6 ;  /* 0x0000007034089825 */ /* 0x000fe200078e0006 */
[----:B------:R-:W-:-:S03]  /*11eb0*/  @!P1 IADD3.X R49, R2, R18, R11, P4, !PT ;  /* 0x0000001202319210 */ /* 0x000fc600027fe40b */
[----:B------:R-:W-:Y:S01]  /*11ec0*/  @!P1 IMAD.WIDE.U32 R4, R52, 0xa0, R14 ;  /* 0x000000a034049825 */ /* 0x000fe200078e000e */
[----:B------:R-:W-:-:S03]  /*11ed0*/  @!P1 IADD3 R38, P3, R0, R8, RZ ;  /* 0x0000000800269210 */ /* 0x000fc60007f7e0ff */
[----:B------:R-:W-:Y:S01]  /*11ee0*/  @!P1 IMAD.MOV.U32 R17, RZ, RZ, c[0x0][0x19c] ;  /* 0x00006700ff119624 */ /* 0x000fe200078e00ff */
[----:B------:R-:W-:Y:S01]  /*11ef0*/  @!P1 IADD3 R40, P0, R0, R4, RZ ;  /* 0x0000000400289210 */ /* 0x000fe20007f1e0ff */
[----:B------:R-:W-:-:S04]  /*11f00*/  @!P1 IMAD.WIDE.U32 R6, R52, 0x90, R12 ;  /* 0x0000009034069825 */ /* 0x000fc800078e000c */
[----:B------:R-:W-:Y:S01]  /*11f10*/  @!P1 IMAD R12, R19, 0xa0, RZ ;  /* 0x000000a0130c9824 */ /* 0x000fe200078e02ff */
[----:B------:R-:W-:Y:S01]  /*11f20*/  @!P1 IADD3 R39, P2, R0, R6, RZ ;  /* 0x0000000600279210 */ /* 0x000fe20007f5e0ff */
[----:B------:R-:W-:Y:S02]  /*11f30*/  @!P1 IMAD.MOV.U32 R16, RZ, RZ, c[0x0][0x19c] ;  /* 0x00006700ff109624 */ /* 0x000fe400078e00ff */
[----:B------:R-:W-:Y:S01]  /*11f40*/  @!P1 IMAD R13, R17, 0x90, RZ ;  /* 0x00000090110d9824 */ /* 0x000fe200078e02ff */
[----:B------:R-:W-:Y:S01]  /*11f50*/  @!P1 IADD3.X R46, R2, R12, R5, P0, !PT ;  /* 0x0000000c022e9210 */ /* 0x000fe200007fe405 */
[----:B------:R-:W-:Y:S02]  /*11f60*/  @!P1 IMAD R16, R16, 0x70, RZ ;  /* 0x0000007010109824 */ /* 0x000fe400078e02ff */
[----:B------:R-:W-:Y:S01]  /*11f70*/  @!P1 IMAD.MOV.U32 R8, RZ, RZ, c[0x0][0x19c] ;  /* 0x00006700ff089624 */ /* 0x000fe200078e00ff */
[C---:B------:R-:W-:Y:S01]  /*11f80*/  @!P1 IADD3.X R47, R2.reuse, R13, R7, P2, !PT ;  /* 0x0000000d022f9210 */ /* 0x040fe200017fe407 */
[----:B------:R-:W-:Y:S01]  /*11f90*/  @!P1 IMAD.MOV.U32 R4, RZ, RZ, R60 ;  /* 0x000000ffff049224 */ /* 0x000fe200078e003c */
[----:B------:R-:W-:Y:S01]  /*11fa0*/  @!P1 IADD3.X R48, R2, R16, R9, P3, !PT ;  /* 0x0000001002309210 */ /* 0x000fe20001ffe409 */
[----:B------:R-:W-:-:S02]  /*11fb0*/  @!P1 IMAD.MOV.U32 R5, RZ, RZ, R63 ;  /* 0x000000ffff059224 */ /* 0x000fc400078e003f */
[--C-:B------:R-:W-:Y:S02]  /*11fc0*/  @!P1 IMAD.MOV.U32 R6, RZ, RZ, R60.reuse ;  /* 0x000000ffff069224 */ /* 0x100fe400078e003c */
[--C-:B------:R-:W-:Y:S02]  /*11fd0*/  @!P1 IMAD.MOV.U32 R7, RZ, RZ, R63.reuse ;  /* 0x000000ffff079224 */ /* 0x100fe400078e003f */
[----:B------:R-:W-:Y:S02]  /*11fe0*/  @!P1 IMAD.MOV.U32 R12, RZ, RZ, R60 ;  /* 0x000000ffff0c9224 */ /* 0x000fe400078e003c */
[----:B------:R-:W-:Y:S02]  /*11ff0*/  @!P1 IMAD.MOV.U32 R13, RZ, RZ, R63 ;  /* 0x000000ffff0d9224 */ /* 0x000fe400078e003f */
        /* <DEDUP_REMOVED lines=13> */
[----:B------:R-:W-:Y:S02]  /*120d0*/  @!P1 IMAD R16, R16, 0xc0, RZ ;  /* 0x000000c010109824 */ /* 0x000fe400078e02ff */
[----:B------:R-:W-:Y:S01]  /*120e0*/  @!P1 IMAD R13, R17, 0xd0, RZ ;  /* 0x000000d0110d9824 */ /* 0x000fe200078e02ff */
[C---:B------:R-:W-:Y:S01]  /*120f0*/  @!P1 IADD3.X R42, R2.reuse, R12, R5, P0, !PT ;  /* 0x0000000c022a9210 */ /* 0x040fe200007fe405 */
[----:B------:R-:W-:Y:S01]  /*12100*/  @!P1 IMAD.MOV.U32 R4, RZ, RZ, c[0x0][0x19c] ;  /* 0x00006700ff049624 */ /* 0x000fe200078e00ff */
[C---:B------:R-:W-:Y:S01]  /*12110*/  @!P1 IADD3.X R44, R2.reuse, R16, R9, P3, !PT ;  /* 0x00000010022c9210 */ /* 0x040fe20001ffe409 */
[----:B------:R-:W-:Y:S01]  /*12120*/  @!P1 IMAD.MOV.U32 R6, RZ, RZ, c[0x0][0x19c] ;  /* 0x00006700ff069624 */ /* 0x000fe200078e00ff */
[----:B------:R-:W-:Y:S01]  /*12130*/  @!P1 IADD3.X R43, R2, R13, R7, P2, !PT ;  /* 0x0000000d022b9210 */ /* 0x000fe200017fe407 */
[----:B------:R-:W-:Y:S01]  /*12140*/  @!P1 IMAD.MOV.U32 R8, RZ, RZ, c[0x0][0x19c] ;  /* 0x00006700ff089624 */ /* 0x000fe200078e00ff */
[----:B------:R-:W-:-:S02]  /*12150*/  @!P1 LEA R5, P4, R52, R60, 0x5 ;  /* 0x0000003c34059211 */ /* 0x000fc400078828ff */
[CC--:B------:R-:W-:Y:S02]  /*12160*/  @!P1 LEA R7, P3, R52.reuse, R60.reuse, 0x6 ;  /* 0x0000003c34079211 */ /* 0x0c0fe400078630ff */
[C---:B------:R-:W-:Y:S02]  /*12170*/  @!P1 LEA R9, P2, R52.reuse, R60, 0x7 ;  /* 0x0000003c34099211 */ /* 0x040fe400078438ff */
[----:B------:R-:W-:Y:S02]  /*12180*/  @!P1 LEA.HI.X R11, R52, R63, R4, 0x5, P4 ;  /* 0x0000003f340b9211 */ /* 0x000fe400020f2c04 */
[----:B------:R-:W-:Y:S02]  /*12190*/  @!P1 IADD3 R5, P4, R0, R5, RZ ;  /* 0x0000000500059210 */ /* 0x000fe40007f9e0ff */
[----:B------:R-:W-:Y:S02]  /*121a0*/  @!P1 LEA.HI.X R10, R52, R63, R6, 0x6, P3 ;  /* 0x0000003f340a9211 */ /* 0x000fe400018f3406 */
[----:B------:R-:W-:Y:S01]  /*121b0*/  @!P1 IADD3 R6, P3, R0, R7, RZ ;  /* 0x0000000700069210 */ /* 0x000fe20007f7e0ff */
[----:B------:R-:W-:Y:S01]  /*121c0*/  @!P1 IMAD.X R11, R2, 0x1, R11, P4 ;  /* 0x00000001020b9824 */ /* 0x000fe200020e060b */
[----:B------:R-:W-:-:S02]  /*121d0*/  @!P1 LEA.HI.X R8, R52, R63, R8, 0x7, P2 ;  /* 0x0000003f34089211 */ /* 0x000fc400010f3c08 */
[----:B------:R-:W-:Y:S01]  /*121e0*/  LEA R244, P0, R60, c[0x0][0x168], 0x1 ;  /* 0x00005a003cf47a11 */ /* 0x000fe200078008ff */
[----:B------:R-:W-:Y:S01]  /*121f0*/  @!P1 IMAD.X R10, R2, 0x1, R10, P3 ;  /* 0x00000001020a9824 */ /* 0x000fe200018e060a */
[----:B------:R-:W-:Y:S02]  /*12200*/  @!P1 IADD3 R7, P2, R0, R9, RZ ;  /* 0x0000000900079210 */ /* 0x000fe40007f5e0ff */
[----:B------:R-:W-:Y:S02]  /*12210*/  LEA.HI.X R243, R60, c[0x0][0x16c], R63, 0x1, P0 ;  /* 0x00005b003cf37a11 */ /* 0x000fe400000f0c3f */
[----:B------:R-:W-:Y:S01]  /*12220*/  @!P1 LEA R28, P4, R5, c[0x0][0x168], 0x1 ;  /* 0x00005a00051c9a11 */ /* 0x000fe200078808ff */
[----:B------:R-:W-:Y:S01]  /*12230*/  @!P1 IMAD.X R8, R2, 0x1, R8, P2 ;  /* 0x0000000102089824 */ /* 0x000fe200010e0608 */
[----:B------:R-:W-:Y:S02]  /*12240*/  @!P1 LEA R4, P0, R0, R244, 0x1 ;  /* 0x000000f400049211 */ /* 0x000fe400078008ff */
[----:B------:R-:W-:-:S02]  /*12250*/  @!P1 LEA R24, P2, R7, c[0x0][0x168], 0x1 ;  /* 0x00005a0007189a11 */ /* 0x000fc400078408ff */
[----:B------:R-:W-:Y:S02]  /*12260*/  @!P1 LEA.HI.X R29, R5, c[0x0][0x16c], R11, 0x1, P4 ;  /* 0x00005b00051d9a11 */ /* 0x000fe400020f0c0b */
[----:B------:R-:W-:Y:S02]  /*12270*/  @!P1 LEA.HI.X R5, R0, R243, R2, 0x1, P0 ;  /* 0x000000f300059211 */ /* 0x000fe400000f0c02 */
[----:B------:R-:W-:Y:S02]  /*12280*/  @!P1 LEA.HI.X R25, R7, c[0x0][0x16c], R8, 0x1, P2 ;  /* 0x00005b0007199a11 */ /* 0x000fe400010f0c08 */
[----:B------:R-:W-:Y:S01]  /*12290*/  @!P1 LEA R22, P2, R21, c[0x0][0x168], 0x1 ;  /* 0x00005a0015169a11 */ /* 0x000fe200078408ff */
[----:B------:R-:W-:Y:S01]  /*122a0*/  @!PT LDS RZ, [RZ] ;  /* 0x00000000fffff984 */ /* 0x000fe20000000800 */
[----:B------:R-:W-:Y:S01]  /*122b0*/  @!PT LDS RZ, [RZ] ;  /* 0x00000000fffff984 */ /* 0x000fe20000000800 */
[----:B------:R-:W-:Y:S01]  /*122c0*/  @!PT LDS RZ, [RZ] ;  /* 0x00000000fffff984 */ /* 0x000fe20000000800 */
[----:B------:R2:W-:Y:S01]  /*122d0*/  @!P1 LDGSTS.E.BYPASS.LTC128B.128 [R242+0x2000], [R4.64] ;  /* 0x0200000004f29fae */ /* 0x0005e2000b901d54 */
[----:B------:R-:W-:Y:S02]  /*122e0*/  @!P1 LEA R26, P3, R6, c[0x0][0x168], 0x1 ;  /* 0x00005a00061a9a11 */ /* 0x000fe400078608ff */
[----:B------:R-:W-:Y:S01]  /*122f0*/  @!P1 LEA R20, P0, R41, c[0x0][0x168], 0x1 ;  /* 0x00005a0029149a11 */ /* 0x000fe200078008ff */
[----:B------:R1:W-:Y:S01]  /*12300*/  @P1 STS.128 [R242+0x2800], RZ ;  /* 0x002800fff2001388 */ /* 0x0003e20000000c00 */
[----:B------:R-:W-:-:S02]  /*12310*/  @!P1 LEA.HI.X R23, R21, c[0x0][0x16c], R23, 0x1, P2 ;  /* 0x00005b0015179a11 */ /* 0x000fc400010f0c17 */
[----:B------:R-:W-:Y:S01]  /*12320*/  @!P1 LEA.HI.X R27, R6, c[0x0][0x16c], R10, 0x1, P3 ;  /* 0x00005b00061b9a11 */ /* 0x000fe200018f0c0a */
        /* <DEDUP_REMOVED lines=32> */
[----:B--2---:R-:W-:Y:S01]  /*12530*/  @!P1 LEA R4, P0, R33, c[0x0][0x168], 0x1 ;  /* 0x00005a0021049a11 */ /* 0x004fe200078008ff */
        /* <DEDUP_REMOVED lines=55> */
[----:B-1----:R-:W-:Y:S01]  /*128b0*/  IMAD.MOV.U32 R4, RZ, RZ, R60 ;  /* 0x000000ffff047224 */ /* 0x002fe200078e003c */
[----:B------:R-:W-:Y:S01]  /*128c0*/  ULDC UR4, c[0x0][0x19c] ;  /* 0x0000670000047ab9 */ /* 0x000fe20000000800 */
[----:B------:R-:W-:Y:S01]  /*128d0*/  IMAD.MOV.U32 R5, RZ, RZ, R63 ;  /* 0x000000ffff057224 */ /* 0x000fe200078e003f */
[----:B------:R-:W-:-:S03]  /*128e0*/  UIMAD UR4, UR4, 0xf0, URZ ;  /* 0x000000f0040478a4 */ /* 0x000fc6000f8e023f */
        /* <DEDUP_REMOVED lines=9> */
.L_x_885:
[----:B------:R-:W-:Y:S05]  /*12980*/  BSYNC B0 ;  /* 0x0000000000007941 */ /* 0x000fea0003800000 */
.L_x_884:
[----:B------:R-:W0:Y:S01]  /*12990*/  LDGDEPBAR ;  /* 0x00000000000079af */ /* 0x000e220000000000 */
[----:B------:R-:W-:-:S04]  /*129a0*/  LEA R244, P0, R0, R244, 0x1 ;  /* 0x000000f400f47211 */ /* 0x000fc800078008ff */
[----:B------:R-:W-:Y:S02]  /*129b0*/  LEA.HI.X R243, R0, R243, R2, 0x1, P0 ;  /* 0x000000f300f37211 */ /* 0x000fe400000f0c02 */
.L_x_881:
[----:B-----5:R-:W-:Y:S01]  /*129c0*/  FMNMX.FTZ R0, R36, R73, !PT ;  /* 0x0000004924007209 */ /* 0x020fe20007810000 */
[----:B-1----:R-:W2:Y:S03]  /*129d0*/  LDL.LU R16, [R1+0x4] ;  /* 0x0000040001107983 */ /* 0x002ea60000300800 */
[----:B------:R-:W-:Y:S01]  /*129e0*/  FMNMX.FTZ R0, R110, R0, !PT ;  /* 0x000000006e007209 */ /* 0x000fe20007810000 */
[----:B------:R-:W3:Y:S03]  /*129f0*/  LDL.LU R17, [R1+0x10] ;  /* 0x0000100001117983 */ /* 0x000ee60000300800 */
[----:B------:R-:W-:Y:S01]  /*12a00*/  FMNMX.FTZ R0, R56, R0, !PT ;  /* 0x0000000038007209 */ /* 0x000fe20007810000 */
[----:B------:R-:W-:Y:S03]  /*12a10*/  LDSM.16.MT88.4 R20, [R226+0xa000] ;  /* 0x00a00000e214783b */ /* 0x000fe60000004200 */
[----:B------:R-:W-:Y:S01]  /*12a20*/  FMNMX.FTZ R0, R109, R0, !PT ;  /* 0x000000006d007209 */ /* 0x000fe20007810000 */
[----:B------:R-:W-:Y:S03]  /*12a30*/  LDSM.16.MT88.4 R8, [R135+0xa000] ;  /* 0x00a000008708783b */ /* 0x000fe60000004200 */
[----:B------:R-:W-:Y:S01]  /*12a40*/  FMNMX.FTZ R2, R55, R0, !PT ;  /* 0x0000000037027209 */ /* 0x000fe20007810000 */
[----:B------:R-:W-:Y:S01]  /*12a50*/  LDSM.16.MT88.4 R12, [R224+0xa000] ;  /* 0x00a00000e00c783b */ /* 0x000fe20000004200 */
[----:B------:R-:W-:-:S02]  /*12a60*/  FMNMX.FTZ R0, R3, R57, !PT ;  /* 0x0000003903007209 */ /* 0x000fc40007810000 */
[----:B------:R-:W-:Y:S01]  /*12a70*/  FMNMX.FTZ R2, R113, R2, !PT ;  /* 0x0000000271027209 */ /* 0x000fe20007810000 */
[----:B------:R-:W-:Y:S01]  /*12a80*/  LDSM.16.MT88.4 R28, [R226+0xa800] ;  /* 0x00a80000e21c783b */ /* 0x000fe20000004200 */
        /* <DEDUP_REMOVED lines=116> */
[----:B------:R-:W-:-:S03]  /*131d0*/  FMNMX.FTZ R4, R248, R4, !PT ;  /* 0x00000004f8047209 */ /* 0x000fc60007810000 */
[----:B------:R-:W1:Y:S01]  /*131e0*/  SHFL.BFLY PT, R5, R0, 0x2, 0x1f ;  /* 0x0c401f0000057f89 */ /* 0x000e6200000e0000 */
[----:B------:R-:W-:-:S04]  /*131f0*/  FMNMX.FTZ R4, R223, R4, !PT ;  /* 0x00000004df047209 */ /* 0x000fc80007810000 */
[----:B------:R-:W-:-:S04]  /*13200*/  FMNMX.FTZ R4, R251, R4, !PT ;  /* 0x00000004fb047209 */ /* 0x000fc80007810000 */
[----:B------:R-:W-:-:S04]  /*13210*/  FMNMX.FTZ R4, R245, R4, !PT ;  /* 0x00000004f5047209 */ /* 0x000fc80007810000 */
[----:B------:R-:W-:-:S05]  /*13220*/  FMNMX.FTZ R4, R247, R4, !PT ;  /* 0x00000004f7047209 */ /* 0x000fca0007810000 */
[----:B------:R-:W4:Y:S01]  /*13230*/  SHFL.BFLY PT, R2, R4, 0x2, 0x1f ;  /* 0x0c401f0004027f89 */ /* 0x000f2200000e0000 */
[----:B-1----:R-:W-:-:S05]  /*13240*/  FMNMX.FTZ R0, R0, R5, !PT ;  /* 0x0000000500007209 */ /* 0x002fca0007810000 */
[----:B------:R-:W1:Y:S01]  /*13250*/  SHFL.BFLY PT, R5, R0, 0x1, 0x1f ;  /* 0x0c201f0000057f89 */ /* 0x000e6200000e0000 */
[----:B----4-:R-:W-:Y:S02]  /*13260*/  FMNMX.FTZ R4, R4, R2, !PT ;  /* 0x0000000204047209 */ /* 0x010fe40007810000 */
[----:B--2---:R-:W-:-:S03]  /*13270*/  MOV R41, R16 ;  /* 0x0000001000297202 */ /* 0x004fc60000000f00 */
[----:B------:R-:W2:Y:S01]  /*13280*/  SHFL.BFLY PT, R6, R4, 0x1, 0x1f ;  /* 0x0c201f0004067f89 */ /* 0x000ea200000e0000 */
[----:B---3--:R-:W-:Y:S02]  /*13290*/  MOV R49, R17 ;  /* 0x0000001100317202 */ /* 0x008fe40000000f00 */
[----:B------:R-:W-:Y:S02]  /*132a0*/  MOV R65, R41 ;  /* 0x0000002900417202 */ /* 0x000fe40000000f00 */
[----:B-1----:R-:W-:-:S04]  /*132b0*/  FMNMX.FTZ R88, R0, R5, !PT ;  /* 0x0000000500587209 */ /* 0x002fc80007810000 */
[C---:B------:R-:W-:Y:S01]  /*132c0*/  FSETP.NEU.FTZ.AND P1, PT, R88.reuse, -INF , PT ;  /* 0xff8000005800780b */ /* 0x040fe20003f3d000 */
[----:B------:R-:W-:-:S05]  /*132d0*/  FMUL.FTZ R2, R88, c[0x0][0x23c] ;  /* 0x00008f0058027a20 */ /* 0x000fca0000410000 */
[----:B------:R-:W-:-:S05]  /*132e0*/  FSEL R2, R2, RZ, P1 ;  /* 0x000000ff02027208 */ /* 0x000fca0000800000 */
[----:B------:R-:W-:Y:S01]  /*132f0*/  FFMA.FTZ R0, R73, c[0x0][0x23c], -R2 ;  /* 0x00008f0049007a23 */ /* 0x000fe20000010802 */
[----:B--2---:R-:W-:-:S03]  /*13300*/  FMNMX.FTZ R87, R4, R6, !PT ;  /* 0x0000000604577209 */ /* 0x004fc60007810000 */
[----:B------:R1:W-:Y:S01]  /*13310*/  MUFU.EX2 R64, R0 ;  /* 0x0000000000407308 */ /* 0x0003e20000000800 */
[----:B------:R-:W-:Y:S01]  /*13320*/  FFMA.FTZ R4, R56, c[0x0][0x23c], -R2 ;  /* 0x00008f0038047a23 */ /* 0x000fe20000010802 */
[----:B------:R-:W-:Y:S02]  /*13330*/  FSEL R6, R88, RZ, P1 ;  /* 0x000000ff58067208 */ /* 0x000fe40000800000 */
[----:B------:R-:W-:-:S03]  /*13340*/  FSETP.NEU.FTZ.AND P0, PT, R87, -INF , PT ;  /* 0xff8000005700780b */ /* 0x000fc60003f1d000 */
[----:B------:R-:W-:Y:S01]  /*13350*/  FADD.FTZ R6, R36, -R6 ;  /* 0x8000000624067221 */ /* 0x000fe20000010000 */
[----:B------:R2:W-:Y:S01]  /*13360*/  MUFU.EX2 R42, R4 ;  /* 0x00000004002a7308 */ /* 0x0005e20000000800 */
[----:B------:R-:W-:Y:S02]  /*13370*/  FSEL R5, R87, RZ, P0 ;  /* 0x000000ff57057208 */ /* 0x000fe40000000000 */
[----:B------:R-:W-:-:S03]  /*13380*/  FMUL.FTZ R6, R6, c[0x0][0x23c] ;  /* 0x00008f0006067a20 */ /* 0x000fc60000410000 */
[----:B------:R-:W-:Y:S02]  /*13390*/  FADD.FTZ R3, R3, -R5 ;  /* 0x8000000503037221 */ /* 0x000fe40000010000 */
[--C-:B-1----:R-:W-:Y:S01]  /*133a0*/  FFMA.FTZ R0, R110, c[0x0][0x23c], -R2.reuse ;  /* 0x00008f006e007a23 */ /* 0x102fe20000010802 */
[----:B------:R-:W1:Y:S01]  /*133b0*/  MUFU.EX2 R63, R6 ;  /* 0x00000006003f7308 */ /* 0x000e620000000800 */
[----:B------:R-:W-:Y:S02]  /*133c0*/  FMUL.FTZ R3, R3, c[0x0][0x23c] ;  /* 0x00008f0003037a20 */ /* 0x000fe40000410000 */
[----:B--2---:R-:W-:-:S05]  /*133d0*/  FFMA.FTZ R4, R109, c[0x0][0x23c], -R2 ;  /* 0x00008f006d047a23 */ /* 0x004fca0000010802 */
[----:B------:R2:W-:Y:S08]  /*133e0*/  MUFU.EX2 R48, R0 ;  /* 0x0000000000307308 */ /* 0x0005f00000000800 */
[----:B------:R-:W3:Y:S01]  /*133f0*/  MUFU.EX2 R66, R4 ;  /* 0x0000000400427308 */ /* 0x000ee20000000800 */
[-C--:B-1----:R-:W-:Y:S02]  /*13400*/  FMUL.FTZ R144, R144, R63.reuse ;  /* 0x0000003f90907220 */ /* 0x082fe40000410000 */
[----:B------:R-:W-:-:S02]  /*13410*/  FMUL.FTZ R145, R145, R63 ;  /* 0x0000003f91917220 */ /* 0x000fc40000410000 */
[-C--:B------:R-:W-:Y:S02]  /*13420*/  FMUL.FTZ R140, R140, R63.reuse ;  /* 0x0000003f8c8c7220 */ /* 0x080fe40000410000 */
[-C--:B------:R-:W-:Y:S01]  /*13430*/  FMUL.FTZ R141, R141, R63.reuse ;  /* 0x0000003f8d8d7220 */ /* 0x080fe20000410000 */
[----:B------:R1:W4:Y:S01]  /*13440*/  MUFU.EX2 R60, R3 ;  /* 0x00000003003c7308 */ /* 0x0003220000000800 */
[----:B--2---:R-:W-:Y:S02]  /*13450*/  FMUL.FTZ R0, R87, c[0x0][0x23c] ;  /* 0x00008f0057007a20 */ /* 0x004fe40000410000 */
[-C--:B------:R-:W-:Y:S02]  /*13460*/  FMUL.FTZ R136, R136, R63.reuse ;  /* 0x0000003f88887220 */ /* 0x080fe40000410000 */
[-C--:B------:R-:W-:Y:S01]  /*13470*/  FMUL.FTZ R137, R137, R63.reuse ;  /* 0x0000003f89897220 */ /* 0x080fe20000410000 */
[----:B------:R-:W-:Y:S01]  /*13480*/  FSEL R0, R0, RZ, P0 ;  /* 0x000000ff00007208 */ /* 0x000fe20000000000 */
[-C--:B------:R-:W-:Y:S01]  /*13490*/  FMUL.FTZ R148, R148, R63.reuse ;  /* 0x0000003f94947220 */ /* 0x080fe20000410000 */
[----:B---3--:R-:W-:Y:S01]  /*134a0*/  F2FP.PACK_AB R6, R66, R42 ;  /* 0x0000002a4206723e */ /* 0x008fe200000000ff */
[----:B------:R-:W-:-:S02]  /*134b0*/  FMUL.FTZ R149, R149, R63 ;  /* 0x0000003f95957220 */ /* 0x000fc40000410000 */
[----:B------:R-:W-:Y:S02]  /*134c0*/  FFMA.FTZ R4, R57, c[0x0][0x23c], -R0 ;  /* 0x00008f0039047a23 */ /* 0x000fe40000010800 */
[----:B------:R-:W-:Y:S02]  /*134d0*/  FMUL.FTZ R152, R152, R63 ;  /* 0x0000003f98987220 */ /* 0x000fe40000410000 */
[----:B------:R2:W-:Y:S01]  /*134e0*/  MUFU.EX2 R73, R4 ;  /* 0x0000000400497308 */ /* 0x0005e20000000800 */
[----:B-1----:R-:W-:Y:S02]  /*134f0*/  FFMA.FTZ R3, R55, c[0x0][0x23c], -R2 ;  /* 0x00008f0037037a23 */ /* 0x002fe40000010802 */
[-C--:B----4-:R-:W-:Y:S02]  /*13500*/  FMUL.FTZ R146, R146, R60.reuse ;  /* 0x0000003c92927220 */ /* 0x090fe40000410000 */
[-C--:B------:R-:W-:Y:S02]  /*13510*/  FMUL.FTZ R147, R147, R60.reuse ;  /* 0x0000003c93937220 */ /* 0x080fe40000410000 */
[----:B------:R-:W-:-:S02]  /*13520*/  FMUL.FTZ R142, R142, R60 ;  /* 0x0000003c8e8e7220 */ /* 0x000fc40000410000 */
[-C--:B------:R-:W-:Y:S02]  /*13530*/  FMUL.FTZ R143, R143, R60.reuse ;  /* 0x0000003c8f8f7220 */ /* 0x080fe40000410000 */
[-C--:B------:R-:W-:Y:S02]  /*13540*/  FMUL.FTZ R138, R138, R60.reuse ;  /* 0x0000003c8a8a7220 */ /* 0x080fe40000410000 */
[-C--:B------:R-:W-:Y:S02]  /*13550*/  FMUL.FTZ R139, R139, R60.reuse ;  /* 0x0000003c8b8b7220 */ /* 0x080fe40000410000 */
[-C--:B------:R-:W-:Y:S02]  /*13560*/  FMUL.FTZ R150, R150, R60.reuse ;  /* 0x0000003c96967220 */ /* 0x080fe40000410000 */
[----:B--2---:R-:W-:Y:S02]  /*13570*/  FFMA.FTZ R4, R112, c[0x0][0x23c], -R0 ;  /* 0x00008f0070047a23 */ /* 0x004fe40000010800 */
[----:B------:R-:W-:-:S02]  /*13580*/  FMUL.FTZ R151, R151, R60 ;  /* 0x0000003c97977220 */ /* 0x000fc40000410000 */
[----:B------:R-:W1:Y:S01]  /*13590*/  MUFU.EX2 R43, R4 ;  /* 0x00000004002b7308 */ /* 0x000e620000000800 */
[-C--:B------:R-:W-:Y:S02]  /*135a0*/  FMUL.FTZ R153, R153, R63.reuse ;  /* 0x0000003f99997220 */ /* 0x080fe40000410000 */
[-C--:B------:R-:W-:Y:S02]  /*135b0*/  FMUL.FTZ R154, R154, R60.reuse ;  /* 0x0000003c9a9a7220 */ /* 0x080fe40000410000 */
[-C--:B------:R-:W-:Y:S02]  /*135c0*/  FMUL.FTZ R155, R155, R60.reuse ;  /* 0x0000003c9b9b7220 */ /* 0x080fe40000410000 */
[-C--:B------:R-:W-:Y:S02]  /*135d0*/  FMUL.FTZ R156, R156, R63.reuse ;  /* 0x0000003f9c9c7220 */ /* 0x080fe40000410000 */
[----:B------:R-:W-:Y:S02]  /*135e0*/  FMUL.FTZ R157, R157, R63 ;  /* 0x0000003f9d9d7220 */ /* 0x000fe40000410000 */
[----:B------:R-:W-:-:S02]  /*135f0*/  FMUL.FTZ R158, R158, R60 ;  /* 0x0000003c9e9e7220 */ /* 0x000fc40000410000 */
[-C--:B------:R-:W-:Y:S02]  /*13600*/  FMUL.FTZ R159, R159, R60.reuse ;  /* 0x0000003c9f9f7220 */ /* 0x080fe40000410000 */
[----:B------:R-:W-:Y:S01]  /*13610*/  FMUL.FTZ R160, R160, R63 ;  /* 0x0000003fa0a07220 */ /* 0x000fe20000410000 */
[----:B-1----:R-:W-:Y:S01]  /*13620*/  F2FP.PACK_AB R5, R43, R73 ;  /* 0x000000492b05723e */ /* 0x002fe200000000ff */
[----:B------:R-:W-:Y:S02]  /*13630*/  FFMA.FTZ R4, R75, c[0x0][0x23c], -R0 ;  /* 0x00008f004b047a23 */ /* 0x000fe40000010800 */
[----:B------:R1:W-:Y:S01]  /*13640*/  MUFU.EX2 R75, R3 ;  /* 0x00000003004b7308 */ /* 0x0003e20000000800 */
[----:B------:R-:W-:Y:S02]  /*13650*/  FMUL.FTZ R161, R161, R63 ;  /* 0x0000003fa1a17220 */ /* 0x000fe40000410000 */
[-C--:B------:R-:W-:Y:S02]  /*13660*/  FMUL.FTZ R162, R162, R60.reuse ;  /* 0x0000003ca2a27220 */ /* 0x080fe40000410000 */
[----:B------:R-:W-:-:S02]  /*13670*/  FMUL.FTZ R163, R163, R60 ;  /* 0x0000003ca3a37220 */ /* 0x000fc40000410000 */
[-C--:B------:R-:W-:Y:S01]  /*13680*/  FMUL.FTZ R164, R164, R63.reuse ;  /* 0x0000003fa4a47220 */ /* 0x080fe20000410000 */
[----:B------:R2:W-:Y:S01]  /*13690*/  MUFU.EX2 R40, R4 ;  /* 0x0000000400287308 */ /* 0x0005e20000000800 */
[----:B------:R-:W-:Y:S02]  /*136a0*/  FMUL.FTZ R165, R165, R63 ;  /* 0x0000003fa5a57220 */ /* 0x000fe40000410000 */
[-C--:B------:R-:W-:Y:S02]  /*136b0*/  FMUL.FTZ R166, R166, R60.reuse ;  /* 0x0000003ca6a67220 */ /* 0x080fe40000410000 */
[----:B------:R-:W-:Y:S02]  /*136c0*/  FMUL.FTZ R167, R167, R60 ;  /* 0x0000003ca7a77220 */ /* 0x000fe40000410000 */
[----:B-1----:R-:W-:Y:S01]  /*136d0*/  FFMA.FTZ R3, R113, c[0x0][0x23c], -R2 ;  /* 0x00008f0071037a23 */ /* 0x002fe20000010802 */
[----:B------:R-:W-:-:S03]  /*136e0*/  MOV R113, R43 ;  /* 0x0000002b00717202 */ /* 0x000fc60000000f00 */
[----:B------:R1:W-:Y:S01]  /*136f0*/  MUFU.EX2 R18, R3 ;  /* 0x0000000300127308 */ /* 0x0003e20000000800 */
[----:B--2---:R-:W-:-:S07]  /*13700*/  FFMA.FTZ R4, R111, c[0x0][0x23c], -R0 ;  /* 0x00008f006f047a23 */ /* 0x004fce0000010800 */
[----:B------:R2:W3:Y:S01]  /*13710*/  MUFU.EX2 R67, R4 ;  /* 0x0000000400437308 */ /* 0x0004e20000000800 */
[----:B-1----:R-:W-:-:S07]  /*13720*/  FFMA.FTZ R3, R53, c[0x0][0x23c], -R2 ;  /* 0x00008f0035037a23 */ /* 0x002fce0000010802 */
[----:B------:R1:W4:Y:S01]  /*13730*/  MUFU.EX2 R19, R3 ;  /* 0x0000000300137308 */ /* 0x0003220000000800 */
[----:B--2---:R-:W-:Y:S02]  /*13740*/  F2FP.PACK_AB R4, R48, R64 ;  /* 0x000000403004723e */ /* 0x004fe400000000ff */
[----:B---3--:R-:W-:-:S07]  /*13750*/  F2FP.PACK_AB R7, R67, R40 ;  /* 0x000000284307723e */ /* 0x008fce00000000ff */
[----:B------:R-:W-:Y:S01]  /*13760*/  HMMA.16816.F32 R32, R4, R20, R144 ;  /* 0x000000140420723c */ /* 0x000fe20000001890 */
[----:B-1----:R-:W-:Y:S01]  /*13770*/  FFMA.FTZ R3, R114, c[0x0][0x23c], -R2 ;  /* 0x00008f0072037a23 */ /* 0x002fe20000010802 */
[----:B----4-:R-:W-:-:S03]  /*13780*/  MOV R114, R19 ;  /* 0x0000001300727202 */ /* 0x010fc60000000f00 */
[----:B------:R1:W2:Y:S03]  /*13790*/  MUFU.EX2 R147, R3 ;  /* 0x0000000300937308 */ /* 0x0002a60000000800 */
[----:B------:R-:W-:Y:S01]  /*137a0*/  HMMA.16816.F32 R36, R4, R10, R140 ;  /* 0x0000000a0424723c */ /* 0x000fe2000000188c */
[----:B------:R-:W-:-:S04]  /*137b0*/  MOV R146, R49 ;  /* 0x0000003100927202 */ /* 0x000fc80000000f00 */
[----:B------:R-:W-:Y:S02]  /*137c0*/  MOV R144, R146 ;  /* 0x0000009200907202 */ /* 0x000fe40000000f00 */
[----:B------:R-:W-:Y:S01]  /*137d0*/  MOV R142, R18 ;  /* 0x00000012008e7202 */ /* 0x000fe20000000f00 */
[----:B------:R-:W-:Y:S01]  /*137e0*/  HMMA.16816.F32 R24, R4, R8, R136 ;  /* 0x000000080418723c */ /* 0x000fe20000001888 */
[----:B------:R-:W3:Y:S01]  /*137f0*/  LDSM.16.MT88.4 R16, [R225+0xa000] ;  /* 0x00a00000e110783b */ /* 0x000ee20000004200 */
[----:B------:R-:W-:Y:S02]  /*13800*/  MOV R141, R48 ;  /* 0x00000030008d7202 */ /* 0x000fe40000000f00 */
[----:B------:R-:W-:Y:S01]  /*13810*/  MOV R143, R42 ;  /* 0x0000002a008f7202 */ /* 0x000fe20000000f00 */
[----:B-1----:R-:W-:-:S03]  /*13820*/  FFMA.FTZ R3, R76, c[0x0][0x23c], -R0 ;  /* 0x00008f004c037a23 */ /* 0x002fc60000010800 */
[C---:B------:R-:W-:Y:S01]  /*13830*/  HMMA.16816.F32 R44, R4.reuse, R22, R148 ;  /* 0x00000016042c723c */ /* 0x040fe20000001894 */
[----:B------:R-:W1:Y:S01]  /*13840*/  LDSM.16.MT88.4 R20, [R135+0xa800] ;  /* 0x00a800008714783b */ /* 0x000e620000004200 */
[----:B------:R-:W-:Y:S01]  /*13850*/  MOV R139, R40 ;  /* 0x00000028008b7202 */ /* 0x000fe20000000f00 */
[----:B------:R4:W-:Y:S05]  /*13860*/  MUFU.EX2 R140, R3 ;  /* 0x00000003008c7308 */ /* 0x0009ea0000000800 */
[C---:B------:R-:W-:Y:S08]  /*13870*/  HMMA.16816.F32 R52, R4.reuse, R12, R152 ;  /* 0x0000000c0434723c */ /* 0x040ff00000001898 */
[----:B------:R-:W-:Y:S01]  /*13880*/  HMMA.16816.F32 R156, R4, R14, R156 ;  /* 0x0000000e049c723c */ /* 0x000fe2000000189c */
[----:B------:R-:W1:Y:S01]  /*13890*/  LDSM.16.MT88.4 R12, [R224+0xa800] ;  /* 0x00a80000e00c783b */ /* 0x000e620000004200 */
[----:B----4-:R-:W-:-:S04]  /*138a0*/  FFMA.FTZ R3, R115, c[0x0][0x23c], -R0 ;  /* 0x00008f0073037a23 */ /* 0x010fc80000010800 */
[----:B------:R4:W1:Y:S02]  /*138b0*/  MUFU.EX2 R8, R3 ;  /* 0x0000000300087308 */ /* 0x0008640000000800 */
[----:B---3--:R-:W-:Y:S01]  /*138c0*/  HMMA.16816.F32 R160, R4, R16, R160 ;  /* 0x0000001004a0723c */ /* 0x008fe200000018a0 */
[----:B----4-:R-:W-:-:S07]  /*138d0*/  FFMA.FTZ R3, R77, c[0x0][0x23c], -R0 ;  /* 0x00008f004d037a23 */ /* 0x010fce0000010800 */
[----:B------:R-:W-:Y:S01]  /*138e0*/  HMMA.16816.F32 R16, R4, R18, R164 ;  /* 0x000000120410723c */ /* 0x000fe200000018a4 */
[----:B------:R3:W-:Y:S06]  /*138f0*/  MUFU.EX2 R137, R3 ;  /* 0x0000000300897308 */ /* 0x0007ec0000000800 */
[----:B------:R-:W-:Y:S02]  /*13900*/  F2FP.PACK_AB R4, R142, R75 ;  /* 0x0000004b8e04723e */ /* 0x000fe400000000ff */
[----:B--2---:R-:W-:Y:S01]  /*13910*/  F2FP.PACK_AB R6, R147, R114 ;  /* 0x000000729306723e */ /* 0x004fe200000000ff */
[----:B---3--:R-:W-:-:S04]  /*13920*/  FFMA.FTZ R3, R124, c[0x0][0x23c], -R0 ;  /* 0x00008f007c037a23 */ /* 0x008fc80000010800 */
[----:B------:R2:W3:Y:S02]  /*13930*/  MUFU.EX2 R77, R3 ;  /* 0x00000003004d7308 */ /* 0x0004e40000000800 */
[----:B--2---:R-:W-:Y:S01]  /*13940*/  FFMA.FTZ R3, R78, c[0x0][0x23c], -R2 ;  /* 0x00008f004e037a23 */ /* 0x004fe20000010802 */
[----:B-1----:R-:W-:Y:S02]  /*13950*/  MOV R78, R8 ;  /* 0x00000008004e7202 */ /* 0x002fe40000000f00 */
[----:B------:R-:W1:Y:S03]  /*13960*/  LDSM.16.MT88.4 R8, [R225+0xa800] ;  /* 0x00a80000e108783b */ /* 0x000e660000004200 */
[----:B------:R2:W-:Y:S01]  /*13970*/  MUFU.EX2 R109, R3 ;  /* 0x00000003006d7308 */ /* 0x0005e20000000800 */
[----:B------:R-:W-:Y:S02]  /*13980*/  F2FP.PACK_AB R5, R78, R140 ;  /* 0x0000008c4e05723e */ /* 0x000fe400000000ff */
[----:B---3--:R-:W-:-:S07]  /*13990*/  F2FP.PACK_AB R7, R77, R137 ;  /* 0x000000894d07723e */ /* 0x008fce00000000ff */
[----:B------:R-:W-:Y:S01]  /*139a0*/  HMMA.16816.F32 R24, R4, R20, R24 ;  /* 0x000000140418723c */ /* 0x000fe20000001818 */
[----:B--2---:R-:W-:-:S07]  /*139b0*/  FFMA.FTZ R3, R125, c[0x0][0x23c], -R2 ;  /* 0x00008f007d037a23 */ /* 0x004fce0000010802 */
[C---:B------:R-:W-:Y:S01]  /*139c0*/  HMMA.16816.F32 R36, R4.reuse, R22, R36 ;  /* 0x000000160424723c */ /* 0x040fe20000001824 */
[----:B------:R-:W2:Y:S01]  /*139d0*/  LDSM.16.MT88.4 R20, [R135+0xb000] ;  /* 0x00b000008714783b */ /* 0x000ea20000004200 */
[----:B------:R3:W-:Y:S06]  /*139e0*/  MUFU.EX2 R50, R3 ;  /* 0x0000000300327308 */ /* 0x0007ec0000000800 */
[C---:B------:R-:W-:Y:S08]  /*139f0*/  HMMA.16816.F32 R32, R4.reuse, R28, R32 ;  /* 0x0000001c0420723c */ /* 0x040ff00000001820 */
[----:B------:R-:W-:Y:S01]  /*13a00*/  HMMA.16816.F32 R44, R4, R30, R44 ;  /* 0x0000001e042c723c */ /* 0x000fe2000000182c */
[----:B------:R-:W4:Y:S01]  /*13a10*/  LDSM.16.MT88.4 R28, [R226+0xb000] ;  /* 0x00b00000e21c783b */ /* 0x000f220000004200 */
[----:B---3--:R-:W-:-:S04]  /*13a20*/  FFMA.FTZ R3, R51, c[0x0][0x23c], -R2 ;  /* 0x00008f0033037a23 */ /* 0x008fc80000010802 */
[----:B------:R3:W-:Y:S02]  /*13a30*/  MUFU.EX2 R112, R3 ;  /* 0x0000000300707308 */ /* 0x0007e40000000800 */
[C---:B------:R-:W-:Y:S08]  /*13a40*/  HMMA.16816.F32 R52, R4.reuse, R12, R52 ;  /* 0x0000000c0434723c */ /* 0x040ff00000001834 */
[----:B------:R-:W-:Y:S01]  /*13a50*/  HMMA.16816.F32 R68, R4, R14, R156 ;  /* 0x0000000e0444723c */ /* 0x000fe2000000189c */
[----:B------:R-:W2:Y:S01]  /*13a60*/  LDSM.16.MT88.4 R12, [R224+0xb000] ;  /* 0x00b00000e00c783b */ /* 0x000ea20000004200 */
[----:B---3--:R-:W-:-:S06]  /*13a70*/  FFMA.FTZ R3, R126, c[0x0][0x23c], -R2 ;  /* 0x00008f007e037a23 */ /* 0x008fcc0000010802 */
[C---:B-1----:R-:W-:Y:S01]  /*13a80*/  HMMA.16816.F32 R160, R4.reuse, R8, R160 ;  /* 0x0000000804a0723c */ /* 0x042fe200000018a0 */
[----:B------:R1:W3:Y:S07]  /*13a90*/  MUFU.EX2 R138, R3 ;  /* 0x00000003008a7308 */ /* 0x0002ee0000000800 */
[----:B------:R-:W-:Y:S01]  /*13aa0*/  HMMA.16816.F32 R16, R4, R10, R16 ;  /* 0x0000000a0410723c */ /* 0x000fe20000001810 */
[----:B------:R-:W2:Y:S01]  /*13ab0*/  LDSM.16.MT88.4 R8, [R225+0xb000] ;  /* 0x00b00000e108783b */ /* 0x000ea20000004200 */
[----:B-1----:R-:W-:-:S05]  /*13ac0*/  FFMA.FTZ R3, R79, c[0x0][0x23c], -R0 ;  /* 0x00008f004f037a23 */ /* 0x002fca0000010800 */
[----:B---3--:R-:W-:Y:S01]  /*13ad0*/  F2FP.PACK_AB R6, R138, R112 ;  /* 0x000000708a06723e */ /* 0x008fe200000000ff */
        /* <DEDUP_REMOVED lines=9> */
[----:B------:R-:W-:Y:S02]  /*13b70*/  MOV R81, R50 ;  /* 0x0000003200517202 */ /* 0x000fe40000000f00 */
[----:B---3--:R-:W-:-:S03]  /*13b80*/  F2FP.PACK_AB R7, R136, R76 ;  /* 0x0000004c8807723e */ /* 0x008fc600000000ff */
[----:B------:R1:W-:Y:S01]  /*13b90*/  MUFU.EX2 R124, R3 ;  /* 0x00000003007c7308 */ /* 0x0003e20000000800 */
[----:B------:R-:W-:-:S07]  /*13ba0*/  F2FP.PACK_AB R4, R81, R109 ;  /* 0x0000006d5104723e */ /* 0x000fce00000000ff */
[----:B--2---:R-:W-:Y:S01]  /*13bb0*/  HMMA.16816.F32 R24, R4, R20, R24 ;  /* 0x000000140418723c */ /* 0x004fe20000001818 */
[----:B-1----:R-:W-:-:S07]  /*13bc0*/  FFMA.FTZ R3, R130, c[0x0][0x23c], -R2 ;  /* 0x00008f0082037a23 */ /* 0x002fce0000010802 */
[C---:B------:R-:W-:Y:S01]  /*13bd0*/  HMMA.16816.F32 R36, R4.reuse, R22, R36 ;  /* 0x000000160424723c */ /* 0x040fe20000001824 */
[----:B------:R-:W1:Y:S01]  /*13be0*/  LDSM.16.MT88.4 R20, [R135+0xb800] ;  /* 0x00b800008714783b */ /* 0x000e620000004200 */
[----:B------:R2:W3:Y:S06]  /*13bf0*/  MUFU.EX2 R125, R3 ;  /* 0x00000003007d7308 */ /* 0x0004ec0000000800 */
[C---:B----4-:R-:W-:Y:S08]  /*13c00*/  HMMA.16816.F32 R32, R4.reuse, R28, R32 ;  /* 0x0000001c0420723c */ /* 0x050ff00000001820 */
[----:B------:R-:W-:Y:S01]  /*13c10*/  HMMA.16816.F32 R44, R4, R30, R44 ;  /* 0x0000001e042c723c */ /* 0x000fe2000000182c */
[----:B------:R-:W4:Y:S01]  /*13c20*/  LDSM.16.MT88.4 R28, [R226+0xb800] ;  /* 0x00b80000e21c783b */ /* 0x000f220000004200 */
[----:B--2---:R-:W-:Y:S01]  /*13c30*/  FFMA.FTZ R3, R82, c[0x0][0x23c], -R2 ;  /* 0x00008f0052037a23 */ /* 0x004fe20000010802 */
[----:B------:R-:W-:-:S03]  /*13c40*/  MOV R82, R144 ;  /* 0x0000009000527202 */ /* 0x000fc60000000f00 */
[----:B------:R2:W-:Y:S02]  /*13c50*/  MUFU.EX2 R80, R3 ;  /* 0x0000000300507308 */ /* 0x0005e40000000800 */
[C---:B------:R-:W-:Y:S08]  /*13c60*/  HMMA.16816.F32 R52, R4.reuse, R12, R52 ;  /* 0x0000000c0434723c */ /* 0x040ff00000001834 */
[----:B------:R-:W-:Y:S01]  /*13c70*/  HMMA.16816.F32 R68, R4, R14, R68 ;  /* 0x0000000e0444723c */ /* 0x000fe20000001844 */
[----:B------:R-:W1:Y:S01]  /*13c80*/  LDSM.16.MT88.4 R12, [R224+0xb800] ;  /* 0x00b80000e00c783b */ /* 0x000e620000004200 */
[----:B--2---:R-:W-:-:S06]  /*13c90*/  FFMA.FTZ R3, R131, c[0x0][0x23c], -R2 ;  /* 0x00008f0083037a23 */ /* 0x004fcc0000010802 */
[C---:B------:R-:W-:Y:S01]  /*13ca0*/  HMMA.16816.F32 R160, R4.reuse, R8, R160 ;  /* 0x0000000804a0723c */ /* 0x040fe200000018a0 */
[----:B------:R2:W2:Y:S07]  /*13cb0*/  MUFU.EX2 R110, R3 ;  /* 0x00000003006e7308 */ /* 0x0004ae0000000800 */
[----:B------:R-:W-:Y:S01]  /*13cc0*/  HMMA.16816.F32 R16, R4, R10, R16 ;  /* 0x0000000a0410723c */ /* 0x000fe20000001810 */
[----:B------:R-:W1:Y:S06]  /*13cd0*/  LDSM.16.MT88.4 R8, [R225+0xb800] ;  /* 0x00b80000e108783b */ /* 0x000e6c0000004200 */
[----:B---3--:R-:W-:Y:S01]  /*13ce0*/  F2FP.PACK_AB R4, R125, R124 ;  /* 0x0000007c7d04723e */ /* 0x008fe200000000ff */
[----:B--2---:R-:W-:Y:S01]  /*13cf0*/  FFMA.FTZ R3, R83, c[0x0][0x23c], -R0 ;  /* 0x00008f0053037a23 */ /* 0x004fe20000010800 */
[----:B------:R-:W-:-:S02]  /*13d00*/  F2FP.PACK_AB R6, R110, R80 ;  /* 0x000000506e06723e */ /* 0x000fc400000000ff */
[----:B------:R-:W-:Y:S01]  /*13d10*/  MOV R83, R140 ;  /* 0x0000008c00537202 */ /* 0x000fe20000000f00 */
[----:B------:R2:W-:Y:S02]  /*13d20*/  MUFU.EX2 R115, R3 ;  /* 0x0000000300737308 */ /* 0x0005e40000000800 */
[----:B--2---:R-:W-:-:S06]  /*13d30*/  FFMA.FTZ R3, R169, c[0x0][0x23c], -R0 ;  /* 0x00008f00a9037a23 */ /* 0x004fcc0000010800 */
[----:B------:R2:W3:Y:S02]  /*13d40*/  MUFU.EX2 R126, R3 ;  /* 0x00000003007e7308 */ /* 0x0004e40000000800 */
[----:B--2---:R-:W-:Y:S01]  /*13d50*/  FFMA.FTZ R3, R84, c[0x0][0x23c], -R0 ;  /* 0x00008f0054037a23 */ /* 0x004fe20000010800 */
[----:B---3--:R-:W-:Y:S02]  /*13d60*/  F2FP.PACK_AB R5, R126, R115 ;  /* 0x000000737e05723e */ /* 0x008fe400000000ff */
[----:B------:R-:W-:-:S03]  /*13d70*/  MOV R84, R141 ;  /* 0x0000008d00547202 */ /* 0x000fc60000000f00 */
[----:B------:R2:W-:Y:S02]  /*13d80*/  MUFU.EX2 R40, R3 ;  /* 0x0000000300287308 */ /* 0x0005e40000000800 */
[----:B--2---:R-:W-:-:S06]  /*13d90*/  FFMA.FTZ R3, R168, c[0x0][0x23c], -R0 ;  /* 0x00008f00a8037a23 */ /* 0x004fcc0000010800 */
[----:B------:R2:W3:Y:S02]  /*13da0*/  MUFU.EX2 R252, R3 ;  /* 0x0000000300fc7308 */ /* 0x0004e40000000800 */
[----:B--2---:R-:W-:Y:S01]  /*13db0*/  FFMA.FTZ R3, R85, c[0x0][0x23c], -R2 ;  /* 0x00008f0055037a23 */ /* 0x004fe20000010802 */
[----:B---3--:R-:W-:Y:S02]  /*13dc0*/  F2FP.PACK_AB R7, R252, R40 ;  /* 0x00000028fc07723e */ /* 0x008fe400000000ff */
[----:B------:R-:W-:-:S03]  /*13dd0*/  MOV R85, R143 ;  /* 0x0000008f00557202 */ /* 0x000fc60000000f00 */
[----:B------:R2:W-:Y:S02]  /*13de0*/  MUFU.EX2 R168, R3 ;  /* 0x0000000300a87308 */ /* 0x0005e40000000800 */
[C---:B-1----:R-:W-:Y:S01]  /*13df0*/  HMMA.16816.F32 R48, R4.reuse, R20, R24 ;  /* 0x000000140430723c */ /* 0x042fe20000001818 */
[----:B------:R-:W1:Y:S07]  /*13e00*/  LDSM.16.MT88.4 R24, [R135+0xc000] ;  /* 0x00c000008718783b */ /* 0x000e6e0000004200 */
[----:B------:R-:W-:Y:S01]  /*13e10*/  HMMA.16816.F32 R56, R4, R22, R36 ;  /* 0x000000160438723c */ /* 0x000fe20000001824 */
[----:B------:R-:W3:Y:S01]  /*13e20*/  LDSM.16.MT88.4 R20, [R226+0xc000] ;  /* 0x00c00000e214783b */ /* 0x000ee20000004200 */
[----:B--2---:R-:W-:Y:S01]  /*13e30*/  FFMA.FTZ R3, R170, c[0x0][0x23c], -R2 ;  /* 0x00008f00aa037a23 */ /* 0x004fe20000010802 */
[----:B------:R-:W-:-:S03]  /*13e40*/  MOV R170, R138 ;  /* 0x0000008a00aa7202 */ /* 0x000fc60000000f00 */
[----:B------:R2:W1:Y:S02]  /*13e50*/  MUFU.EX2 R169, R3 ;  /* 0x0000000300a97308 */ /* 0x0004640000000800 */
[C---:B----4-:R-:W-:Y:S08]  /*13e60*/  HMMA.16816.F32 R36, R4.reuse, R30, R44 ;  /* 0x0000001e0424723c */ /* 0x050ff0000000182c */
[----:B------:R-:W-:Y:S01]  /*13e70*/  HMMA.16816.F32 R68, R4, R14, R68 ;  /* 0x0000000e0444723c */ /* 0x000fe20000001844 */
[----:B--2---:R-:W-:-:S07]  /*13e80*/  FFMA.FTZ R3, R86, c[0x0][0x23c], -R2 ;  /* 0x00008f0056037a23 */ /* 0x004fce0000010802 */
[----:B------:R-:W-:Y:S01]  /*13e90*/  HMMA.16816.F32 R16, R4, R10, R16 ;  /* 0x0000000a0410723c */ /* 0x000fe20000001810 */
[----:B------:R-:W-:Y:S01]  /*13ea0*/  MOV R86, R137 ;  /* 0x0000008900567202 */ /* 0x000fe20000000f00 */
[----:B------:R2:W-:Y:S02]  /*13eb0*/  MUFU.EX2 R167, R3 ;  /* 0x0000000300a77308 */ /* 0x0005e40000000800 */
[----:B--2---:R-:W-:Y:S01]  /*13ec0*/  FFMA.FTZ R3, R171, c[0x0][0x23c], -R2 ;  /* 0x00008f00ab037a23 */ /* 0x004fe20000010802 */
[----:B------:R-:W-:-:S03]  /*13ed0*/  MOV R171, R40 ;  /* 0x0000002800ab7202 */ /* 0x000fc60000000f00 */
[C---:B------:R-:W-:Y:S02]  /*13ee0*/  HMMA.16816.F32 R40, R4.reuse, R28, R32 ;  /* 0x0000001c0428723c */ /* 0x040fe40000001820 */
[----:B------:R2:W4:Y:S06]  /*13ef0*/  MUFU.EX2 R166, R3 ;  /* 0x0000000300a67308 */ /* 0x00052c0000000800 */
[C---:B------:R-:W-:Y:S01]  /*13f00*/  HMMA.16816.F32 R32, R4.reuse, R12, R52 ;  /* 0x0000000c0420723c */ /* 0x040fe20000001834 */
[----:B------:R-:W3:Y:S06]  /*13f10*/  LDSM.16.MT88.4 R12, [R224+0xc000] ;  /* 0x00c00000e00c783b */ /* 0x000eec0000004200 */
[----:B------:R-:W-:Y:S01]  /*13f20*/  MOV R53, R139 ;  /* 0x0000008b00357202 */ /* 0x000fe20000000f00 */
[----:B------:R-:W-:Y:S01]  /*13f30*/  HMMA.16816.F32 R28, R4, R8, R160 ;  /* 0x00000008041c723c */ /* 0x000fe200000018a0 */
[----:B--2---:R-:W-:Y:S01]  /*13f40*/  FFMA.FTZ R3, R89, c[0x0][0x23c], -R0 ;  /* 0x00008f0059037a23 */ /* 0x004fe20000010800 */
[----:B------:R-:W2:Y:S01]  /*13f50*/  LDSM.16.MT88.4 R8, [R225+0xc000] ;  /* 0x00c00000e108783b */ /* 0x000ea20000004200 */
[----:B------:R-:W-:-:S02]  /*13f60*/  MOV R89, R136 ;  /* 0x0000008800597202 */ /* 0x000fc40000000f00 */
[----:B------:R4:W-:Y:S01]  /*13f70*/  MUFU.EX2 R165, R3 ;  /* 0x0000000300a57308 */ /* 0x0009e20000000800 */
[----:B------:R-:W-:Y:S02]  /*13f80*/  MOV R55, R124 ;  /* 0x0000007c00377202 */ /* 0x000fe40000000f00 */
[----:B-1----:R-:W-:Y:S02]  /*13f90*/  F2FP.PACK_AB R4, R169, R168 ;  /* 0x000000a8a904723e */ /* 0x002fe400000000ff */
[----:B----4-:R-:W-:Y:S02]  /*13fa0*/  F2FP.PACK_AB R6, R166, R167 ;  /* 0x000000a7a606723e */ /* 0x010fe400000000ff */
[----:B------:R-:W-:Y:S02]  /*13fb0*/  MOV R54, R115 ;  /* 0x0000007300367202 */ /* 0x000fe40000000f00 */
[----:B------:R-:W-:Y:S02]  /*13fc0*/  MOV R161, R55 ;  /* 0x0000003700a17202 */ /* 0x000fe40000000f00 */
[----:B------:R-:W-:-:S02]  /*13fd0*/  MOV R162, R54 ;  /* 0x0000003600a27202 */ /* 0x000fc40000000f00 */
[----:B------:R-:W-:Y:S01]  /*13fe0*/  MOV R160, R89 ;  /* 0x0000005900a07202 */ /* 0x000fe20000000f00 */
[--C-:B------:R-:W-:Y:S01]  /*13ff0*/  FFMA.FTZ R3, R175, c[0x0][0x23c], -R0.reuse ;  /* 0x00008f00af037a23 */ /* 0x100fe20000010800 */
[----:B------:R-:W-:Y:S02]  /*14000*/  MOV R175, R80 ;  /* 0x0000005000af7202 */ /* 0x000fe40000000f00 */
[----:B------:R-:W-:Y:S01]  /*14010*/  MOV R80, R142 ;  /* 0x0000008e00507202 */ /* 0x000fe20000000f00 */
[----:B------:R1:W4:Y:S02]  /*14020*/  MUFU.EX2 R164, R3 ;  /* 0x0000000300a47308 */ /* 0x0003240000000800 */
[----:B-1----:R-:W-:Y:S01]  /*14030*/  FFMA.FTZ R3, R90, c[0x0][0x23c], -R0 ;  /* 0x00008f005a037a23 */ /* 0x002fe20000010800 */
[----:B----4-:R-:W-:Y:S02]  /*14040*/  F2FP.PACK_AB R5, R164, R165 ;  /* 0x000000a5a405723e */ /* 0x010fe400000000ff */
[----:B------:R-:W-:-:S03]  /*14050*/  MOV R90, R125 ;  /* 0x0000007d005a7202 */ /* 0x000fc60000000f00 */
[----:B------:R1:W-:Y:S01]  /*14060*/  MUFU.EX2 R159, R3 ;  /* 0x00000003009f7308 */ /* 0x0003e20000000800 */
[----:B------:R-:W-:Y:S01]  /*14070*/  MOV R163, R90 ;  /* 0x0000005a00a37202 */ /* 0x000fe20000000f00 */
[----:B-1----:R-:W-:Y:S01]  /*14080*/  FFMA.FTZ R3, R174, c[0x0][0x23c], -R0 ;  /* 0x00008f00ae037a23 */ /* 0x002fe20000010800 */
[----:B------:R-:W-:Y:S02]  /*14090*/  MOV R174, R126 ;  /* 0x0000007e00ae7202 */ /* 0x000fe40000000f00 */
[----:B------:R-:W-:-:S03]  /*140a0*/  MOV R126, R147 ;  /* 0x00000093007e7202 */ /* 0x000fc60000000f00 */
[----:B------:R1:W4:Y:S02]  /*140b0*/  MUFU.EX2 R158, R3 ;  /* 0x00000003009e7308 */ /* 0x0003240000000800 */
[----:B-1----:R-:W-:Y:S01]  /*140c0*/  FFMA.FTZ R3, R91, c[0x0][0x23c], -R2 ;  /* 0x00008f005b037a23 */ /* 0x002fe20000010802 */
[----:B----4-:R-:W-:-:S05]  /*140d0*/  F2FP.PACK_AB R7, R158, R159 ;  /* 0x0000009f9e07723e */ /* 0x010fca00000000ff */
[----:B------:R1:W-:Y:S02]  /*140e0*/  MUFU.EX2 R156, R3 ;  /* 0x00000003009c7308 */ /* 0x0003e40000000800 */
[C---:B------:R-:W-:Y:S08]  /*140f0*/  HMMA.16816.F32 R44, R4.reuse, R24, R48 ;  /* 0x00000018042c723c */ /* 0x040ff00000001830 */
[----:B---3--:R-:W-:Y:S01]  /*14100*/  HMMA.16816.F32 R40, R4, R20, R40 ;  /* 0x000000140428723c */ /* 0x008fe20000001828 */
[----:B-1----:R-:W-:Y:S01]  /*14110*/  FFMA.FTZ R3, R176, c[0x0][0x23c], -R2 ;  /* 0x00008f00b0037a23 */ /* 0x002fe20000010802 */
[----:B------:R-:W-:-:S02]  /*14120*/  MOV R176, R170 ;  /* 0x000000aa00b07202 */ /* 0x000fc40000000f00 */
[----:B------:R-:W-:Y:S01]  /*14130*/  MOV R170, R110 ;  /* 0x0000006e00aa7202 */ /* 0x000fe20000000f00 */
[----:B------:R1:W3:Y:S03]  /*14140*/  MUFU.EX2 R157, R3 ;  /* 0x00000003009d7308 */ /* 0x0002e60000000800 */
[C---:B------:R-:W-:Y:S01]  /*14150*/  HMMA.16816.F32 R48, R4.reuse, R22, R36 ;  /* 0x000000160430723c */ /* 0x040fe20000001824 */
[----:B------:R-:W4:Y:S07]  /*14160*/  LDSM.16.MT88.4 R20, [R226+0xc800] ;  /* 0x00c80000e214783b */ /* 0x000f2e0000004200 */
[----:B------:R-:W-:Y:S01]  /*14170*/  HMMA.16816.F32 R32, R4, R12, R32 ;  /* 0x0000000c0420723c */ /* 0x000fe20000001820 */
[----:B-1----:R-:W-:-:S07]  /*14180*/  FFMA.FTZ R3, R92, c[0x0][0x23c], -R2 ;  /* 0x00008f005c037a23 */ /* 0x002fce0000010802 */
[C---:B------:R-:W-:Y:S01]  /*14190*/  HMMA.16816.F32 R68, R4.reuse, R14, R68 ;  /* 0x0000000e0444723c */ /* 0x040fe20000001844 */
[----:B------:R-:W1:Y:S01]  /*141a0*/  LDSM.16.MT88.4 R12, [R224+0xc800] ;  /* 0x00c80000e00c783b */ /* 0x000e620000004200 */
[----:B------:R3:W-:Y:S06]  /*141b0*/  MUFU.EX2 R155, R3 ;  /* 0x00000003009b7308 */ /* 0x0007ec0000000800 */
[C---:B--2---:R-:W-:Y:S08]  /*141c0*/  HMMA.16816.F32 R28, R4.reuse, R8, R28 ;  /* 0x00000008041c723c */ /* 0x044ff0000000181c */
[----:B------:R-:W-:Y:S01]  /*141d0*/  HMMA.16816.F32 R16, R4, R10, R16 ;  /* 0x0000000a0410723c */ /* 0x000fe20000001810 */
[----:B------:R-:W2:Y:S01]  /*141e0*/  LDSM.16.MT88.4 R8, [R225+0xc800] ;  /* 0x00c80000e108783b */ /* 0x000ea20000004200 */
[----:B---3--:R-:W-:Y:S01]  /*141f0*/  FFMA.FTZ R3, R177, c[0x0][0x23c], -R2 ;  /* 0x00008f00b1037a23 */ /* 0x008fe20000010802 */
[----:B------:R-:W-:-:S03]  /*14200*/  MOV R177, R112 ;  /* 0x0000007000b17202 */ /* 0x000fc60000000f00 */
[----:B------:R3:W3:Y:S02]  /*14210*/  MUFU.EX2 R154, R3 ;  /* 0x00000003009a7308 */ /* 0x0006e40000000800 */
[----:B------:R-:W-:Y:S01]  /*14220*/  HMMA.16816.F32 R56, R4, R26, R56 ;  /* 0x0000001a0438723c */ /* 0x000fe20000001838 */
[----:B------:R-:W1:Y:S06]  /*14230*/  LDSM.16.MT88.4 R24, [R135+0xc800] ;  /* 0x00c800008718783b */ /* 0x000e6c0000004200 */
[----:B------:R-:W-:Y:S01]  /*14240*/  F2FP.PACK_AB R4, R157, R156 ;  /* 0x0000009c9d04723e */ /* 0x000fe200000000ff */
[----:B---3--:R-:W-:Y:S01]  /*14250*/  FFMA.FTZ R3, R93, c[0x0][0x23c], -R0 ;  /* 0x00008f005d037a23 */ /* 0x008fe20000010800 */
[----:B------:R-:W-:-:S03]  /*14260*/  F2FP.PACK_AB R6, R154, R155 ;  /* 0x0000009b9a06723e */ /* 0x000fc600000000ff */
[----:B------:R3:W-:Y:S02]  /*14270*/  MUFU.EX2 R153, R3 ;  /* 0x0000000300997308 */ /* 0x0007e40000000800 */
[----:B---3--:R-:W-:Y:S01]  /*14280*/  FFMA.FTZ R3, R179, c[0x0][0x23c], -R0 ;  /* 0x00008f00b3037a23 */ /* 0x008fe20000010800 */
[----:B------:R-:W-:-:S05]  /*14290*/  MOV R179, R81 ;  /* 0x0000005100b37202 */ /* 0x000fca0000000f00 */
[----:B------:R3:W1:Y:S02]  /*142a0*/  MUFU.EX2 R152, R3 ;  /* 0x0000000300987308 */ /* 0x0006640000000800 */
[----:B---3--:R-:W-:Y:S01]  /*142b0*/  FFMA.FTZ R3, R94, c[0x0][0x23c], -R0 ;  /* 0x00008f005e037a23 */ /* 0x008fe20000010800 */
[----:B-1----:R-:W-:-:S05]  /*142c0*/  F2FP.PACK_AB R5, R152, R153 ;  /* 0x000000999805723e */ /* 0x002fca00000000ff */
[----:B------:R1:W-:Y:S02]  /*142d0*/  MUFU.EX2 R151, R3 ;  /* 0x0000000300977308 */ /* 0x0003e40000000800 */
[----:B-1----:R-:W-:Y:S01]  /*142e0*/  FFMA.FTZ R3, R180, c[0x0][0x23c], -R0 ;  /* 0x00008f00b4037a23 */ /* 0x002fe20000010800 */
[----:B------:R-:W-:-:S05]  /*142f0*/  MOV R180, R111 ;  /* 0x0000006f00b47202 */ /* 0x000fca0000000f00 */
[----:B------:R1:W3:Y:S02]  /*14300*/  MUFU.EX2 R150, R3 ;  /* 0x0000000300967308 */ /* 0x0002e40000000800 */
[----:B-1----:R-:W-:Y:S01]  /*14310*/  FFMA.FTZ R3, R95, c[0x0][0x23c], -R2 ;  /* 0x00008f005f037a23 */ /* 0x002fe20000010802 */
[----:B---3--:R-:W-:-:S05]  /*14320*/  F2FP.PACK_AB R7, R150, R151 ;  /* 0x000000979607723e */ /* 0x008fca00000000ff */
[----:B------:R1:W-:Y:S02]  /*14330*/  MUFU.EX2 R148, R3 ;  /* 0x0000000300947308 */ /* 0x0003e40000000800 */
[C---:B----4-:R-:W-:Y:S08]  /*14340*/  HMMA.16816.F32 R40, R4.reuse, R20, R40 ;  /* 0x000000140428723c */ /* 0x050ff00000001828 */
[----:B------:R-:W-:Y:S01]  /*14350*/  HMMA.16816.F32 R48, R4, R22, R48 ;  /* 0x000000160430723c */ /* 0x000fe20000001830 */
[----:B------:R-:W3:Y:S01]  /*14360*/  LDSM.16.MT88.4 R20, [R226+0xd000] ;  /* 0x00d00000e214783b */ /* 0x000ee20000004200 */
[----:B-1----:R-:W-:Y:S01]  /*14370*/  FFMA.FTZ R3, R188, c[0x0][0x23c], -R2 ;  /* 0x00008f00bc037a23 */ /* 0x002fe20000010802 */
[----:B------:R-:W-:-:S03]  /*14380*/  MOV R188, R109 ;  /* 0x0000006d00bc7202 */ /* 0x000fc60000000f00 */
[----:B------:R1:W4:Y:S02]  /*14390*/  MUFU.EX2 R147, R3 ;  /* 0x0000000300937308 */ /* 0x0003240000000800 */
[C---:B------:R-:W-:Y:S08]  /*143a0*/  HMMA.16816.F32 R32, R4.reuse, R12, R32 ;  /* 0x0000000c0420723c */ /* 0x040ff00000001820 */
[----:B------:R-:W-:Y:S01]  /*143b0*/  HMMA.16816.F32 R68, R4, R14, R68 ;  /* 0x0000000e0444723c */ /* 0x000fe20000001844 */
[----:B------:R-:W3:Y:S01]  /*143c0*/  LDSM.16.MT88.4 R12, [R224+0xd000] ;  /* 0x00d00000e00c783b */ /* 0x000ee20000004200 */
[----:B-1----:R-:W-:-:S06]  /*143d0*/  FFMA.FTZ R3, R96, c[0x0][0x23c], -R2 ;  /* 0x00008f0060037a23 */ /* 0x002fcc0000010802 */
[C---:B--2---:R-:W-:Y:S01]  /*143e0*/  HMMA.16816.F32 R28, R4.reuse, R8, R28 ;  /* 0x00000008041c723c */ /* 0x044fe2000000181c */
[----:B------:R1:W-:Y:S07]  /*143f0*/  MUFU.EX2 R146, R3 ;  /* 0x0000000300927308 */ /* 0x0003ee0000000800 */
[C---:B------:R-:W-:Y:S01]  /*14400*/  HMMA.16816.F32 R16, R4.reuse, R10, R16 ;  /* 0x0000000a0410723c */ /* 0x040fe20000001810 */
[----:B------:R-:W2:Y:S07]  /*14410*/  LDSM.16.MT88.4 R8, [R225+0xd000] ;  /* 0x00d00000e108783b */ /* 0x000eae0000004200 */
[----:B------:R-:W-:Y:S01]  /*14420*/  HMMA.16816.F32 R36, R4, R24, R44 ;  /* 0x000000180424723c */ /* 0x000fe2000000182c */
[----:B-1----:R-:W-:Y:S01]  /*14430*/  FFMA.FTZ R3, R172, c[0x0][0x23c], -R2 ;  /* 0x00008f00ac037a23 */ /* 0x002fe20000010802 */
[----:B------:R-:W-:-:S03]  /*14440*/  MOV R172, R67 ;  /* 0x0000004300ac7202 */ /* 0x000fc60000000f00 */
[----:B------:R1:W1:Y:S03]  /*14450*/  MUFU.EX2 R149, R3 ;  /* 0x0000000300957308 */ /* 0x0002660000000800 */
[----:B------:R-:W-:Y:S01]  /*14460*/  HMMA.16816.F32 R56, R4, R26, R56 ;  /* 0x0000001a0438723c */ /* 0x000fe20000001838 */
[----:B------:R-:W2:Y:S06]  /*14470*/  LDSM.16.MT88.4 R24, [R135+0xd000] ;  /* 0x00d000008718783b */ /* 0x000eac0000004200 */
[----:B----4-:R-:W-:Y:S01]  /*14480*/  F2FP.PACK_AB R4, R147, R148 ;  /* 0x000000949304723e */ /* 0x010fe200000000ff */
[----:B-1----:R-:W-:Y:S01]  /*14490*/  FFMA.FTZ R3, R97, c[0x0][0x23c], -R0 ;  /* 0x00008f0061037a23 */ /* 0x002fe20000010800 */
[----:B------:R-:W-:-:S03]  /*144a0*/  F2FP.PACK_AB R6, R149, R146 ;  /* 0x000000929506723e */ /* 0x000fc600000000ff */
[----:B------:R1:W-:Y:S02]  /*144b0*/  MUFU.EX2 R145, R3 ;  /* 0x0000000300917308 */ /* 0x0003e40000000800 */
[----:B-1----:R-:W-:Y:S01]  /*144c0*/  FFMA.FTZ R3, R182, c[0x0][0x23c], -R0 ;  /* 0x00008f00b6037a23 */ /* 0x002fe20000010800 */
[----:B------:R-:W-:-:S05]  /*144d0*/  MOV R182, R126 ;  /* 0x0000007e00b67202 */ /* 0x000fca0000000f00 */
[----:B------:R1:W4:Y:S02]  /*144e0*/  MUFU.EX2 R143, R3 ;  /* 0x00000003008f7308 */ /* 0x0003240000000800 */
[----:B-1----:R-:W-:Y:S01]  /*144f0*/  FFMA.FTZ R3, R98, c[0x0][0x23c], -R0 ;  /* 0x00008f0062037a23 */ /* 0x002fe20000010800 */
[----:B----4-:R-:W-:-:S05]  /*14500*/  F2FP.PACK_AB R5, R143, R145 ;  /* 0x000000918f05723e */ /* 0x010fca00000000ff */
[----:B------:R1:W-:Y:S02]  /*14510*/  MUFU.EX2 R142, R3 ;  /* 0x00000003008e7308 */ /* 0x0003e40000000800 */
[----:B-1----:R-:W-:-:S06]  /*14520*/  FFMA.FTZ R3, R132, c[0x0][0x23c], -R0 ;  /* 0x00008f0084037a23 */ /* 0x002fcc0000010800 */
[----:B------:R1:W4:Y:S02]  /*14530*/  MUFU.EX2 R144, R3 ;  /* 0x0000000300907308 */ /* 0x0003240000000800 */
[----:B-1----:R-:W-:Y:S01]  /*14540*/  FFMA.FTZ R3, R100, c[0x0][0x23c], -R2 ;  /* 0x00008f0064037a23 */ /* 0x002fe20000010802 */
[----:B----4-:R-:W-:-:S05]  /*14550*/  F2FP.PACK_AB R7, R144, R142 ;  /* 0x0000008e9007723e */ /* 0x010fca00000000ff */
[----:B------:R1:W-:Y:S02]  /*14560*/  MUFU.EX2 R140, R3 ;  /* 0x00000003008c7308 */ /* 0x0003e40000000800 */
[C---:B---3--:R-:W-:Y:S08]  /*14570*/  HMMA.16816.F32 R40, R4.reuse, R20, R40 ;  /* 0x000000140428723c */ /* 0x048ff00000001828 */
[----:B------:R-:W-:Y:S01]  /*14580*/  HMMA.16816.F32 R48, R4, R22, R48 ;  /* 0x000000160430723c */ /* 0x000fe20000001830 */
[----:B------:R-:W3:Y:S01]  /*14590*/  LDSM.16.MT88.4 R20, [R226+0xd800] ;  /* 0x00d80000e214783b */ /* 0x000ee20000004200 */
[----:B-1----:R-:W-:-:S04]  /*145a0*/  FFMA.FTZ R3, R128, c[0x0][0x23c], -R2 ;  /* 0x00008f0080037a23 */ /* 0x002fc80000010802 */
[----:B------:R1:W4:Y:S02]  /*145b0*/  MUFU.EX2 R141, R3 ;  /* 0x00000003008d7308 */ /* 0x0003240000000800 */
[C---:B------:R-:W-:Y:S08]  /*145c0*/  HMMA.16816.F32 R44, R4.reuse, R12, R32 ;  /* 0x0000000c042c723c */ /* 0x040ff00000001820 */
[----:B--2---:R-:W-:Y:S01]  /*145d0*/  HMMA.16816.F32 R32, R4, R8, R28 ;  /* 0x000000080420723c */ /* 0x004fe2000000181c */
[----:B------:R-:W-:Y:S01]  /*145e0*/  LDSM.16.MT88.4 R28, [R135+0xe000] ;  /* 0x00e00000871c783b */ /* 0x000fe20000004200 */
[----:B-1----:R-:W-:-:S06]  /*145f0*/  FFMA.FTZ R3, R101, c[0x0][0x23c], -R2 ;  /* 0x00008f0065037a23 */ /* 0x002fcc0000010802 */
[C---:B------:R-:W-:Y:S01]  /*14600*/  HMMA.16816.F32 R16, R4.reuse, R10, R16 ;  /* 0x0000000a0410723c */ /* 0x040fe20000001810 */
[----:B------:R-:W1:Y:S01]  /*14610*/  LDSM.16.MT88.4 R8, [R225+0xd800] ;  /* 0x00d80000e108783b */ /* 0x000e620000004200 */
[----:B------:R2:W-:Y:S06]  /*14620*/  MUFU.EX2 R139, R3 ;  /* 0x00000003008b7308 */ /* 0x0005ec0000000800 */
[C---:B------:R-:W-:Y:S08]  /*14630*/  HMMA.16816.F32 R36, R4.reuse, R24, R36 ;  /* 0x000000180424723c */ /* 0x040ff00000001824 */
[----:B------:R-:W-:Y:S01]  /*14640*/  HMMA.16816.F32 R56, R4, R26, R56 ;  /* 0x0000001a0438723c */ /* 0x000fe20000001838 */
[----:B------:R-:W1:Y:S01]  /*14650*/  LDSM.16.MT88.4 R24, [R135+0xd800] ;  /* 0x00d800008718783b */ /* 0x000e620000004200 */
[----:B--2---:R-:W-:-:S04]  /*14660*/  FFMA.FTZ R3, R122, c[0x0][0x23c], -R2 ;  /* 0x00008f007a037a23 */ /* 0x004fc80000010802 */
[----:B------:R2:W2:Y:S02]  /*14670*/  MUFU.EX2 R138, R3 ;  /* 0x00000003008a7308 */ /* 0x0004a40000000800 */
[----:B------:R-:W-:Y:S01]  /*14680*/  HMMA.16816.F32 R68, R4, R14, R68 ;  /* 0x0000000e0444723c */ /* 0x000fe20000001844 */
[----:B------:R-:W1:Y:S06]  /*14690*/  LDSM.16.MT88.4 R12, [R224+0xd800] ;  /* 0x00d80000e00c783b */ /* 0x000e6c0000004200 */
[----:B----4-:R-:W-:Y:S01]  /*146a0*/  F2FP.PACK_AB R4, R141, R140 ;  /* 0x0000008c8d04723e */ /* 0x010fe200000000ff */
[----:B--2---:R-:W-:Y:S01]  /*146b0*/  FFMA.FTZ R3, R102, c[0x0][0x23c], -R0 ;  /* 0x00008f0066037a23 */ /* 0x004fe20000010800 */
[----:B------:R-:W-:-:S03]  /*146c0*/  F2FP.PACK_AB R6, R138, R139 ;  /* 0x0000008b8a06723e */ /* 0x000fc600000000ff */
[----:B------:R2:W-:Y:S02]  /*146d0*/  MUFU.EX2 R137, R3 ;  /* 0x0000000300897308 */ /* 0x0005e40000000800 */
[----:B--2---:R-:W-:-:S06]  /*146e0*/  FFMA.FTZ R3, R123, c[0x0][0x23c], -R0 ;  /* 0x00008f007b037a23 */ /* 0x004fcc0000010800 */
[----:B------:R2:W4:Y:S02]  /*146f0*/  MUFU.EX2 R136, R3 ;  /* 0x0000000300887308 */ /* 0x0005240000000800 */
[----:B--2---:R-:W-:Y:S01]  /*14700*/  FFMA.FTZ R3, R103, c[0x0][0x23c], -R0 ;  /* 0x00008f0067037a23 */ /* 0x004fe20000010800 */
[----:B----4-:R-:W-:-:S05]  /*14710*/  F2FP.PACK_AB R5, R136, R137 ;  /* 0x000000898805723e */ /* 0x010fca00000000ff */
[----:B------:R2:W-:Y:S02]  /*14720*/  MUFU.EX2 R132, R3 ;  /* 0x0000000300847308 */ /* 0x0005e40000000800 */
[----:B--2---:R-:W-:-:S06]  /*14730*/  FFMA.FTZ R3, R121, c[0x0][0x23c], -R0 ;  /* 0x00008f0079037a23 */ /* 0x004fcc0000010800 */
[----:B------:R2:W4:Y:S02]  /*14740*/  MUFU.EX2 R131, R3 ;  /* 0x0000000300837308 */ /* 0x0005240000000800 */
[----:B--2---:R-:W-:Y:S01]  /*14750*/  FFMA.FTZ R3, R104, c[0x0][0x23c], -R2 ;  /* 0x00008f0068037a23 */ /* 0x004fe20000010802 */
[----:B----4-:R-:W-:-:S05]  /*14760*/  F2FP.PACK_AB R7, R131, R132 ;  /* 0x000000848307723e */ /* 0x010fca00000000ff */
[----:B------:R2:W-:Y:S02]  /*14770*/  MUFU.EX2 R129, R3 ;  /* 0x0000000300817308 */ /* 0x0005e40000000800 */
[C---:B---3--:R-:W-:Y:S08]  /*14780*/  HMMA.16816.F32 R40, R4.reuse, R20, R40 ;  /* 0x000000140428723c */ /* 0x048ff00000001828 */
[----:B------:R-:W-:Y:S01]  /*14790*/  HMMA.16816.F32 R48, R4, R22, R48 ;  /* 0x000000160430723c */ /* 0x000fe20000001830 */
[----:B--2---:R-:W-:Y:S01]  /*147a0*/  FFMA.FTZ R3, R185, c[0x0][0x23c], -R2 ;  /* 0x00008f00b9037a23 */ /* 0x004fe20000010802 */
[----:B------:R-:W-:-:S03]  /*147b0*/  MOV R185, R86 ;  /* 0x0000005600b97202 */ /* 0x000fc60000000f00 */
[----:B------:R2:W3:Y:S03]  /*147c0*/  MUFU.EX2 R130, R3 ;  /* 0x0000000300827308 */ /* 0x0004e60000000800 */
[C---:B-1----:R-:W-:Y:S01]  /*147d0*/  HMMA.16816.F32 R20, R4.reuse, R8, R32 ;  /* 0x000000080414723c */ /* 0x042fe20000001820 */
[----:B------:R-:W-:Y:S07]  /*147e0*/  LDSM.16.MT88.4 R32, [R226+0xe800] ;  /* 0x00e80000e220783b */ /* 0x000fee0000004200 */
[----:B------:R-:W-:Y:S01]  /*147f0*/  HMMA.16816.F32 R16, R4, R10, R16 ;  /* 0x0000000a0410723c */ /* 0x000fe20000001810 */
[----:B------:R-:W1:Y:S01]  /*14800*/  LDSM.16.MT88.4 R8, [R225+0xe000] ;  /* 0x00e00000e108783b */ /* 0x000e620000004200 */
[----:B--2---:R-:W-:-:S06]  /*14810*/  FFMA.FTZ R3, R105, c[0x0][0x23c], -R2 ;  /* 0x00008f0069037a23 */ /* 0x004fcc0000010802 */
[C---:B------:R-:W-:Y:S01]  /*14820*/  HMMA.16816.F32 R36, R4.reuse, R24, R36 ;  /* 0x000000180424723c */ /* 0x040fe20000001824 */
[----:B------:R2:W-:Y:S07]  /*14830*/  MUFU.EX2 R128, R3 ;  /* 0x0000000300807308 */ /* 0x0005ee0000000800 */
[C---:B------:R-:W-:Y:S01]  /*14840*/  HMMA.16816.F32 R56, R4.reuse, R26, R56 ;  /* 0x0000001a0438723c */ /* 0x040fe20000001838 */
[----:B------:R-:W4:Y:S07]  /*14850*/  LDSM.16.MT88.4 R24, [R226+0xe000] ;  /* 0x00e00000e218783b */ /* 0x000f2e0000004200 */
[----:B------:R-:W-:Y:S01]  /*14860*/  HMMA.16816.F32 R44, R4, R12, R44 ;  /* 0x0000000c042c723c */ /* 0x000fe2000000182c */
[----:B--2---:R-:W-:Y:S01]  /*14870*/  FFMA.FTZ R3, R186, c[0x0][0x23c], -R2 ;  /* 0x00008f00ba037a23 */ /* 0x004fe20000010802 */
[----:B------:R-:W-:-:S03]  /*14880*/  MOV R186, R114 ;  /* 0x0000007200ba7202 */ /* 0x000fc60000000f00 */
[----:B------:R2:W1:Y:S03]  /*14890*/  MUFU.EX2 R127, R3 ;  /* 0x00000003007f7308 */ /* 0x0004660000000800 */
[----:B------:R-:W-:Y:S01]  /*148a0*/  HMMA.16816.F32 R68, R4, R14, R68 ;  /* 0x0000000e0444723c */ /* 0x000fe20000001844 */
[----:B------:R-:W4:Y:S06]  /*148b0*/  LDSM.16.MT88.4 R12, [R224+0xe000] ;  /* 0x00e00000e00c783b */ /* 0x000f2c0000004200 */
[----:B---3--:R-:W-:Y:S01]  /*148c0*/  F2FP.PACK_AB R4, R130, R129 ;  /* 0x000000818204723e */ /* 0x008fe200000000ff */
[----:B--2---:R-:W-:Y:S01]  /*148d0*/  FFMA.FTZ R3, R106, c[0x0][0x23c], -R0 ;  /* 0x00008f006a037a23 */ /* 0x004fe20000010800 */
[----:B-1----:R-:W-:-:S03]  /*148e0*/  F2FP.PACK_AB R6, R127, R128 ;  /* 0x000000807f06723e */ /* 0x002fc600000000ff */
[----:B------:R1:W-:Y:S02]  /*148f0*/  MUFU.EX2 R126, R3 ;  /* 0x00000003007e7308 */ /* 0x0003e40000000800 */
[----:B-1----:R-:W-:Y:S01]  /*14900*/  FFMA.FTZ R3, R189, c[0x0][0x23c], -R0 ;  /* 0x00008f00bd037a23 */ /* 0x002fe20000010800 */
[----:B------:R-:W-:-:S05]  /*14910*/  MOV R189, R113 ;  /* 0x0000007100bd7202 */ /* 0x000fca0000000f00 */
[----:B------:R1:W2:Y:S02]  /*14920*/  MUFU.EX2 R125, R3 ;  /* 0x00000003007d7308 */ /* 0x0002a40000000800 */
[----:B-1----:R-:W-:Y:S01]  /*14930*/  FFMA.FTZ R3, R107, c[0x0][0x23c], -R0 ;  /* 0x00008f006b037a23 */ /* 0x002fe20000010800 */
[----:B--2---:R-:W-:-:S05]  /*14940*/  F2FP.PACK_AB R5, R125, R126 ;  /* 0x0000007e7d05723e */ /* 0x004fca00000000ff */
[----:B------:R1:W-:Y:S02]  /*14950*/  MUFU.EX2 R124, R3 ;  /* 0x00000003007c7308 */ /* 0x0003e40000000800 */
[----:B-1----:R-:W-:Y:S01]  /*14960*/  FFMA.FTZ R3, R187, c[0x0][0x23c], -R0 ;  /* 0x00008f00bb037a23 */ /* 0x002fe20000010800 */
[----:B------:R-:W-:-:S05]  /*14970*/  MOV R187, R83 ;  /* 0x0000005300bb7202 */ /* 0x000fca0000000f00 */
[----:B------:R1:W2:Y:S02]  /*14980*/  MUFU.EX2 R123, R3 ;  /* 0x00000003007b7308 */ /* 0x0002a40000000800 */
[----:B-1----:R-:W-:Y:S01]  /*14990*/  FFMA.FTZ R3, R108, c[0x0][0x23c], -R2 ;  /* 0x00008f006c037a23 */ /* 0x002fe20000010802 */
[----:B--2---:R-:W-:-:S05]  /*149a0*/  F2FP.PACK_AB R7, R123, R124 ;  /* 0x0000007c7b07723e */ /* 0x004fca00000000ff */
[----:B------:R1:W-:Y:S02]  /*149b0*/  MUFU.EX2 R121, R3 ;  /* 0x0000000300797308 */ /* 0x0003e40000000800 */
[C---:B------:R-:W-:Y:S08]  /*149c0*/  HMMA.16816.F32 R36, R4.reuse, R28, R36 ;  /* 0x0000001c0424723c */ /* 0x040ff00000001824 */
[----:B------:R-:W-:Y:S01]  /*149d0*/  HMMA.16816.F32 R56, R4, R30, R56 ;  /* 0x0000001e0438723c */ /* 0x000fe20000001838 */
[----:B------:R-:W2:Y:S01]  /*149e0*/  LDSM.16.MT88.4 R28, [R135+0xe800] ;  /* 0x00e80000871c783b */ /* 0x000ea20000004200 */
[----:B-1----:R-:W-:Y:S01]  /*149f0*/  FFMA.FTZ R3, R192, c[0x0][0x23c], -R2 ;  /* 0x00008f00c0037a23 */ /* 0x002fe20000010802 */
[----:B------:R-:W-:-:S03]  /*14a00*/  MOV R192, R82 ;  /* 0x0000005200c07202 */ /* 0x000fc60000000f00 */
[----:B------:R1:W3:Y:S02]  /*14a10*/  MUFU.EX2 R122, R3 ;  /* 0x00000003007a7308 */ /* 0x0002e40000000800 */
[C---:B------:R-:W-:Y:S08]  /*14a20*/  HMMA.16816.F32 R20, R4.reuse, R8, R20 ;  /* 0x000000080414723c */ /* 0x040ff00000001814 */
[----:B------:R-:W-:Y:S01]  /*14a30*/  HMMA.16816.F32 R16, R4, R10, R16 ;  /* 0x0000000a0410723c */ /* 0x000fe20000001810 */
[----:B------:R-:W2:Y:S01]  /*14a40*/  LDSM.16.MT88.4 R8, [R225+0xe800] ;  /* 0x00e80000e108783b */ /* 0x000ea20000004200 */
[----:B-1----:R-:W-:-:S06]  /*14a50*/  FFMA.FTZ R3, R116, c[0x0][0x23c], -R2 ;  /* 0x00008f0074037a23 */ /* 0x002fcc0000010802 */
[C---:B----4-:R-:W-:Y:S01]  /*14a60*/  HMMA.16816.F32 R40, R4.reuse, R24, R40 ;  /* 0x000000180428723c */ /* 0x050fe20000001828 */
[----:B------:R1:W-:Y:S07]  /*14a70*/  MUFU.EX2 R116, R3 ;  /* 0x0000000300747308 */ /* 0x0003ee0000000800 */
[C---:B------:R-:W-:Y:S08]  /*14a80*/  HMMA.16816.F32 R48, R4.reuse, R26, R48 ;  /* 0x0000001a0430723c */ /* 0x040ff00000001830 */
[----:B------:R-:W-:Y:S01]  /*14a90*/  HMMA.16816.F32 R44, R4, R12, R44 ;  /* 0x0000000c042c723c */ /* 0x000fe2000000182c */
[----:B-1----:R-:W-:Y:S01]  /*14aa0*/  FFMA.FTZ R3, R193, c[0x0][0x23c], -R2 ;  /* 0x00008f00c1037a23 */ /* 0x002fe20000010802 */
[----:B------:R-:W-:-:S03]  /*14ab0*/  MOV R193, R66 ;  /* 0x0000004200c17202 */ /* 0x000fc60000000f00 */
[----:B------:R1:W4:Y:S03]  /*14ac0*/  MUFU.EX2 R115, R3 ;  /* 0x0000000300737308 */ /* 0x0003260000000800 */
[----:B------:R-:W-:Y:S01]  /*14ad0*/  HMMA.16816.F32 R68, R4, R14, R68 ;  /* 0x0000000e0444723c */ /* 0x000fe20000001844 */
[----:B------:R-:W2:Y:S06]  /*14ae0*/  LDSM.16.MT88.4 R12, [R224+0xe800] ;  /* 0x00e80000e00c783b */ /* 0x000eac0000004200 */
[----:B---3--:R-:W-:Y:S01]  /*14af0*/  F2FP.PACK_AB R4, R122, R121 ;  /* 0x000000797a04723e */ /* 0x008fe200000000ff */
[----:B-1----:R-:W-:Y:S01]  /*14b00*/  FFMA.FTZ R3, R117, c[0x0][0x23c], -R0 ;  /* 0x00008f0075037a23 */ /* 0x002fe20000010800 */
[----:B----4-:R-:W-:-:S02]  /*14b10*/  F2FP.PACK_AB R6, R115, R116 ;  /* 0x000000747306723e */ /* 0x010fc400000000ff */
[----:B------:R-:W-:Y:S01]  /*14b20*/  MOV R117, R53 ;  /* 0x0000003500757202 */ /* 0x000fe20000000f00 */
[----:B------:R1:W-:Y:S02]  /*14b30*/  MUFU.EX2 R114, R3 ;  /* 0x0000000300727308 */ /* 0x0003e40000000800 */
[----:B-1----:R-:W-:Y:S01]  /*14b40*/  FFMA.FTZ R3, R196, c[0x0][0x23c], -R0 ;  /* 0x00008f00c4037a23 */ /* 0x002fe20000010800 */
[----:B------:R-:W-:-:S05]  /*14b50*/  MOV R196, R85 ;  /* 0x0000005500c47202 */ /* 0x000fca0000000f00 */
[----:B------:R1:W3:Y:S02]  /*14b60*/  MUFU.EX2 R113, R3 ;  /* 0x0000000300717308 */ /* 0x0002e40000000800 */
[----:B-1----:R-:W-:Y:S01]  /*14b70*/  FFMA.FTZ R3, R178, c[0x0][0x23c], -R0 ;  /* 0x00008f00b2037a23 */ /* 0x002fe20000010800 */
[----:B---3--:R-:W-:Y:S02]  /*14b80*/  F2FP.PACK_AB R5, R113, R114 ;  /* 0x000000727105723e */ /* 0x008fe400000000ff */
[----:B------:R-:W-:-:S03]  /*14b90*/  MOV R178, R84 ;  /* 0x0000005400b27202 */ /* 0x000fc60000000f00 */
        /* <DEDUP_REMOVED lines=8> */
[C---:B--2---:R-:W-:Y:S08]  /*14c20*/  HMMA.16816.F32 R24, R4.reuse, R28, R36 ;  /* 0x0000001c0418723c */ /* 0x044ff00000001824 */
[----:B------:R-:W-:Y:S01]  /*14c30*/  HMMA.16816.F32 R36, R4, R32, R40 ;  /* 0x000000200424723c */ /* 0x000fe20000001828 */
[----:B-1----:R-:W-:-:S04]  /*14c40*/  FFMA.FTZ R3, R201, c[0x0][0x23c], -R2 ;  /* 0x00008f00c9037a23 */ /* 0x002fc80000010802 */
[----:B------:R1:W2:Y:S03]  /*14c50*/  MUFU.EX2 R109, R3 ;  /* 0x00000003006d7308 */ /* 0x0002a60000000800 */
[C---:B------:R-:W-:Y:S01]  /*14c60*/  HMMA.16816.F32 R52, R4.reuse, R34, R48 ;  /* 0x000000220434723c */ /* 0x040fe20000001830 */
[----:B------:R-:W3:Y:S07]  /*14c70*/  LDSM.16.MT88.4 R32, [R226+0xf000] ;  /* 0x00f00000e220783b */ /* 0x000eee0000004200 */
[----:B------:R-:W-:Y:S01]  /*14c80*/  HMMA.16816.F32 R40, R4, R8, R20 ;  /* 0x000000080428723c */ /* 0x000fe20000001814 */
[----:B------:R-:W-:Y:S01]  /*14c90*/  LDSM.16.MT88.4 R20, [R135+0xf800] ;  /* 0x00f800008714783b */ /* 0x000fe20000004200 */
[----:B-1----:R-:W-:-:S06]  /*14ca0*/  FFMA.FTZ R3, R99, c[0x0][0x23c], -R2 ;  /* 0x00008f0063037a23 */ /* 0x002fcc0000010802 */
[C---:B------:R-:W-:Y:S01]  /*14cb0*/  HMMA.16816.F32 R16, R4.reuse, R10, R16 ;  /* 0x0000000a0410723c */ /* 0x040fe20000001810 */
[----:B------:R-:W1:Y:S01]  /*14cc0*/  LDSM.16.MT88.4 R8, [R225+0xf000] ;  /* 0x00f00000e108783b */ /* 0x000e620000004200 */
[----:B------:R4:W-:Y:S06]  /*14cd0*/  MUFU.EX2 R110, R3 ;  /* 0x00000003006e7308 */ /* 0x0009ec0000000800 */
[C---:B------:R-:W-:Y:S01]  /*14ce0*/  HMMA.16816.F32 R56, R4.reuse, R30, R56 ;  /* 0x0000001e0438723c */ /* 0x040fe20000001838 */
[----:B------:R-:W1:Y:S07]  /*14cf0*/  LDSM.16.MT88.4 R28, [R135+0xf000] ;  /* 0x00f00000871c783b */ /* 0x000e6e0000004200 */
[----:B------:R-:W-:Y:S01]  /*14d00*/  HMMA.16816.F32 R48, R4, R12, R44 ;  /* 0x0000000c0430723c */ /* 0x000fe2000000182c */
[----:B----4-:R-:W-:-:S04]  /*14d10*/  FFMA.FTZ R3, R190, c[0x0][0x23c], -R2 ;  /* 0x00008f00be037a23 */ /* 0x010fc80000010802 */
[----:B------:R4:W3:Y:S03]  /*14d20*/  MUFU.EX2 R107, R3 ;  /* 0x00000003006b7308 */ /* 0x0008e60000000800 */
[----:B------:R-:W-:Y:S01]  /*14d30*/  HMMA.16816.F32 R68, R4, R14, R68 ;  /* 0x0000000e0444723c */ /* 0x000fe20000001844 */
[----:B------:R-:W1:Y:S06]  /*14d40*/  LDSM.16.MT88.4 R12, [R224+0xf000] ;  /* 0x00f00000e00c783b */ /* 0x000e6c0000004200 */
[----:B--2---:R-:W-:Y:S01]  /*14d50*/  F2FP.PACK_AB R4, R109, R108 ;  /* 0x0000006c6d04723e */ /* 0x004fe200000000ff */
[----:B----4-:R-:W-:Y:S01]  /*14d60*/  FFMA.FTZ R3, R133, c[0x0][0x23c], -R0 ;  /* 0x00008f0085037a23 */ /* 0x010fe20000010800 */
[----:B---3--:R-:W-:-:S03]  /*14d70*/  F2FP.PACK_AB R6, R107, R110 ;  /* 0x0000006e6b06723e */ /* 0x008fc600000000ff */
        /* <DEDUP_REMOVED lines=16> */
[C---:B-1----:R-:W-:Y:S08]  /*14e80*/  HMMA.16816.F32 R64, R4.reuse, R8, R40 ;  /* 0x000000080440723c */ /* 0x042ff00000001828 */
[----:B------:R-:W-:Y:S01]  /*14e90*/  HMMA.16816.F32 R40, R4, R10, R16 ;  /* 0x0000000a0428723c */ /* 0x000fe20000001810 */
[----:B------:R-:W1:Y:S01]  /*14ea0*/  LDSM.16.MT88.4 R8, [R225+0xf800] ;  /* 0x00f80000e108783b */ /* 0x000e620000004200 */
[----:B--2---:R-:W-:-:S06]  /*14eb0*/  FFMA.FTZ R3, R74, c[0x0][0x23c], -R2 ;  /* 0x00008f004a037a23 */ /* 0x004fcc0000010802 */
[C---:B------:R-:W-:Y:S01]  /*14ec0*/  HMMA.16816.F32 R24, R4.reuse, R28, R24 ;  /* 0x0000001c0418723c */ /* 0x040fe20000001818 */
[----:B------:R2:W-:Y:S07]  /*14ed0*/  MUFU.EX2 R101, R3 ;  /* 0x0000000300657308 */ /* 0x0005ee0000000800 */
        /* <DEDUP_REMOVED lines=21> */
[C---:B------:R-:W-:Y:S08]  /*15030*/  HMMA.16816.F32 R16, R4.reuse, R22, R28 ;  /* 0x000000160410723c */ /* 0x040ff0000000181c */
[----:B---3--:R-:W-:Y:S01]  /*15040*/  HMMA.16816.F32 R28, R4, R34, R44 ;  /* 0x00000022041c723c */ /* 0x008fe2000000182c */
[----:B--2---:R-:W-:-:S04]  /*15050*/  FFMA.FTZ R3, R207, c[0x0][0x23c], -R2 ;  /* 0x00008f00cf037a23 */ /* 0x004fc80000010802 */
[----:B------:R2:W3:Y:S03]  /*15060*/  MUFU.EX2 R94, R3 ;  /* 0x00000003005e7308 */ /* 0x0004e60000000800 */
[C---:B-1----:R-:W-:Y:S07]  /*15070*/  HMMA.16816.F32 R44, R4.reuse, R8, R64 ;  /* 0x00000008042c723c */ /* 0x042fee0000001840 */
[----:B------:R-:W-:Y:S01]  /*15080*/  FFMA.FTZ R8, R195, R63, R173 ;  /* 0x0000003fc3087223 */ /* 0x000fe200000100ad */
[----:B------:R-:W-:Y:S01]  /*15090*/  HMMA.16816.F32 R52, R4, R20, R24 ;  /* 0x000000140434723c */ /* 0x000fe20000001818 */
[----:B------:R-:W-:Y:S01]  /*150a0*/  FFMA.FTZ R9, R202, c[0x0][0x23c], -R0 ;  /* 0x00008f00ca097a23 */ /* 0x000fe20000010800 */
[----:B------:R-:W1:Y:S01]  /*150b0*/  LDSM.16.MT88.4 R20, [R226+0x10000] ;  /* 0x01000000e214783b */ /* 0x000e620000004200 */
[----:B------:R-:W-:-:S02]  /*150c0*/  FADD.FTZ R8, R178, R8 ;  /* 0x00000008b2087221 */ /* 0x000fc40000010000 */
[----:B--2---:R-:W-:-:S03]  /*150d0*/  FFMA.FTZ R3, R183, c[0x0][0x23c], -R2 ;  /* 0x00008f00b7037a23 */ /* 0x004fc60000010802 */
[----:B------:R-:W-:Y:S01]  /*150e0*/  HMMA.16816.F32 R24, R4, R32, R36 ;  /* 0x000000200418723c */ /* 0x000fe20000001824 */
[----:B------:R-:W-:Y:S01]  /*150f0*/  FADD.FTZ R8, R196, R8 ;  /* 0x00000008c4087221 */ /* 0x000fe20000010000 */
[----:B------:R-:W2:Y:S01]  /*15100*/  LDSM.16.MT88.4 R32, [R224+0x10000] ;  /* 0x01000000e020783b */ /* 0x000ea20000004200 */
[----:B------:R4:W-:Y:S02]  /*15110*/  MUFU.EX2 R92, R3 ;  /* 0x00000003005c7308 */ /* 0x0009e40000000800 */
[----:B------:R-:W-:-:S03]  /*15120*/  FADD.FTZ R8, R193, R8 ;  /* 0x00000008c1087221 */ /* 0x000fc60000010000 */
[C---:B------:R-:W-:Y:S08]  /*15130*/  HMMA.16816.F32 R36, R4.reuse, R48, R56 ;  /* 0x000000300424723c */ /* 0x040ff00000001838 */
[----:B------:R-:W-:Y:S01]  /*15140*/  HMMA.16816.F32 R48, R4, R50, R68 ;  /* 0x000000320430723c */ /* 0x000fe20000001844 */
[----:B----4-:R-:W-:-:S04]  /*15150*/  FFMA.FTZ R3, R208, c[0x0][0x23c], -R2 ;  /* 0x00008f00d0037a23 */ /* 0x010fc80000010802 */
[----:B------:R4:W1:Y:S03]  /*15160*/  MUFU.EX2 R91, R3 ;  /* 0x00000003005b7308 */ /* 0x0008660000000800 */
[----:B------:R-:W-:Y:S07]  /*15170*/  HMMA.16816.F32 R40, R4, R10, R40 ;  /* 0x0000000a0428723c */ /* 0x000fee0000001828 */
[----:B---3--:R-:W-:Y:S01]  /*15180*/  F2FP.PACK_AB R4, R94, R93 ;  /* 0x0000005d5e04723e */ /* 0x008fe200000000ff */
[----:B----4-:R-:W-:Y:S01]  /*15190*/  FFMA.FTZ R3, R184, c[0x0][0x23c], -R0 ;  /* 0x00008f00b8037a23 */ /* 0x010fe20000010800 */
[----:B-1----:R-:W-:-:S03]  /*151a0*/  F2FP.PACK_AB R6, R91, R92 ;  /* 0x0000005c5b06723e */ /* 0x002fc600000000ff */
        /* <DEDUP_REMOVED lines=11> */
[C---:B------:R-:W-:Y:S01]  /*15260*/  HMMA.16816.F32 R56, R4.reuse, R14, R16 ;  /* 0x0000000e0438723c */ /* 0x040fe20000001810 */
[----:B------:R-:W3:Y:S07]  /*15270*/  LDSM.16.MT88.4 R16, [R225+0x10000] ;  /* 0x01000000e110783b */ /* 0x000eee0000004200 */
[----:B------:R-:W-:Y:S01]  /*15280*/  HMMA.16816.F32 R52, R4, R12, R52 ;  /* 0x0000000c0434723c */ /* 0x000fe20000001834 */
[----:B------:R-:W4:Y:S01]  /*15290*/  LDSM.16.MT88.4 R12, [R135+0x10800] ;  /* 0x01080000870c783b */ /* 0x000f220000004200 */
[----:B-1----:R-:W-:-:S04]  /*152a0*/  FFMA.FTZ R3, R213, c[0x0][0x23c], -R2 ;  /* 0x00008f00d5037a23 */ /* 0x002fc80000010802 */
[----:B------:R1:W1:Y:S02]  /*152b0*/  MUFU.EX2 R84, R3 ;  /* 0x0000000300547308 */ /* 0x0002640000000800 */
[C---:B------:R-:W-:Y:S08]  /*152c0*/  HMMA.16816.F32 R28, R4.reuse, R22, R28 ;  /* 0x00000016041c723c */ /* 0x040ff0000000181c */
[----:B--2---:R-:W-:Y:S01]  /*152d0*/  HMMA.16816.F32 R64, R4, R34, R48 ;  /* 0x000000220440723c */ /* 0x004fe20000001830 */
[----:B-1----:R-:W-:-:S07]  /*152e0*/  FFMA.FTZ R3, R200, c[0x0][0x23c], -R2 ;  /* 0x00008f00c8037a23 */ /* 0x002fce0000010802 */
[C---:B------:R-:W-:Y:S01]  /*152f0*/  HMMA.16816.F32 R68, R4.reuse, R32, R36 ;  /* 0x000000200444723c */ /* 0x040fe20000001824 */
[----:B------:R1:W-:Y:S07]  /*15300*/  MUFU.EX2 R82, R3 ;  /* 0x0000000300527308 */ /* 0x0003ee0000000800 */
[----:B---3--:R-:W-:Y:S01]  /*15310*/  HMMA.16816.F32 R48, R4, R16, R44 ;  /* 0x000000100430723c */ /* 0x008fe2000000182c */
[----:B-1----:R-:W-:-:S04]  /*15320*/  FFMA.FTZ R3, R215, c[0x0][0x23c], -R2 ;  /* 0x00008f00d7037a23 */ /* 0x002fc80000010802 */
[----:B------:R1:W2:Y:S02]  /*15330*/  MUFU.EX2 R81, R3 ;  /* 0x0000000300517308 */ /* 0x0002a40000000800 */
[----:B-1----:R-:W-:Y:S01]  /*15340*/  FFMA.FTZ R3, R192, R60, R73 ;  /* 0x0000003cc0037223 */ /* 0x002fe20000010049 */
[----:B------:R-:W-:Y:S02]  /*15350*/  MOV R192, R75 ;  /* 0x0000004b00c07202 */ /* 0x000fe40000000f00 */
[C---:B------:R-:W-:Y:S01]  /*15360*/  HMMA.16816.F32 R72, R4.reuse, R20, R24 ;  /* 0x000000140448723c */ /* 0x040fe20000001818 */
[----:B------:R-:W-:Y:S01]  /*15370*/  FADD.FTZ R3, R189, R3 ;  /* 0x00000003bd037221 */ /* 0x000fe20000010000 */
[----:B------:R-:W-:Y:S01]  /*15380*/  MOV R189, R80 ;  /* 0x0000005000bd7202 */ /* 0x000fe20000000f00 */
[----:B------:R-:W1:Y:S01]  /*15390*/  LDSM.16.MT88.4 R20, [R226+0x10800] ;  /* 0x01080000e214783b */ /* 0x000e620000004200 */
[----:B------:R3:W-:Y:S04]  /*153a0*/  MUFU.EX2 R80, R9 ;  /* 0x0000000900507308 */ /* 0x0007e80000000800 */
[----:B------:R-:W-:Y:S01]  /*153b0*/  HMMA.16816.F32 R24, R4, R18, R40 ;  /* 0x000000120418723c */ /* 0x000fe20000001828 */
[----:B------:R-:W1:Y:S06]  /*153c0*/  LDSM.16.MT88.4 R16, [R224+0x10800] ;  /* 0x01080000e010783b */ /* 0x000e6c0000004200 */
[----:B------:R-:W-:-:S02]  /*153d0*/  F2FP.PACK_AB R4, R84, R83 ;  /* 0x000000535404723e */ /* 0x000fc400000000ff */
[----:B--2---:R-:W-:Y:S01]  /*153e0*/  F2FP.PACK_AB R6, R81, R82 ;  /* 0x000000525106723e */ /* 0x004fe200000000ff */
[----:B---3--:R-:W-:Y:S02]  /*153f0*/  FADD.FTZ R9, R117, R3 ;  /* 0x0000000375097221 */ /* 0x008fe40000010000 */
[----:B------:R-:W-:Y:S02]  /*15400*/  FFMA.FTZ R3, R217, c[0x0][0x23c], -R0 ;  /* 0x00008f00d9037a23 */ /* 0x000fe40000010800 */
[----:B------:R-:W-:Y:S01]  /*15410*/  FADD.FTZ R9, R172, R9 ;  /* 0x00000009ac097221 */ /* 0x000fe20000010000 */
[----:B------:R-:W-:Y:S02]  /*15420*/  MOV R172, R188 ;  /* 0x000000bc00ac7202 */ /* 0x000fe40000000f00 */
[----:B------:R-:W-:Y:S01]  /*15430*/  MOV R188, R180 ;  /* 0x000000b400bc7202 */ /* 0x000fe20000000f00 */
[----:B------:R-:W-:Y:S01]  /*15440*/  FADD.FTZ R9, R187, R9 ;  /* 0x00000009bb097221 */ /* 0x000fe20000010000 */
[----:B------:R-:W-:-:S02]  /*15450*/  MOV R180, R179 ;  /* 0x000000b300b47202 */ /* 0x000fc40000000f00 */
[----:B------:R-:W-:Y:S01]  /*15460*/  MOV R179, R79 ;  /* 0x0000004f00b37202 */ /* 0x000fe20000000f00 */
[----:B------:R-:W-:Y:S01]  /*15470*/  FADD.FTZ R9, R78, R9 ;  /* 0x000000094e097221 */ /* 0x000fe20000010000 */
[----:B------:R2:W3:Y:S02]  /*15480*/  MUFU.EX2 R79, R3 ;  /* 0x00000003004f7308 */ /* 0x0004e40000000800 */
[----:B--2---:R-:W-:Y:S01]  /*15490*/  FADD.FTZ R3, R192, R8 ;  /* 0x00000008c0037221 */ /* 0x004fe20000010000 */
[----:B---3--:R-:W-:Y:S01]  /*154a0*/  F2FP.PACK_AB R5, R79, R80 ;  /* 0x000000504f05723e */ /* 0x008fe200000000ff */
[----:B------:R-:W-:Y:S02]  /*154b0*/  FFMA.FTZ R8, R206, c[0x0][0x23c], -R0 ;  /* 0x00008f00ce087a23 */ /* 0x000fe40000010800 */
[----:B------:R-:W-:Y:S02]  /*154c0*/  FADD.FTZ R3, R189, R3 ;  /* 0x00000003bd037221 */ /* 0x000fe40000010000 */
[----:B------:R2:W-:Y:S02]  /*154d0*/  MUFU.EX2 R78, R8 ;  /* 0x00000008004e7308 */ /* 0x0005e40000000800 */
[----:B--2---:R-:W-:-:S02]  /*154e0*/  FADD.FTZ R8, R186, R3 ;  /* 0x00000003ba087221 */ /* 0x004fc40000010000 */
        /* <DEDUP_REMOVED lines=9> */
[----:B------:R-:W-:Y:S02]  /*15580*/  FFMA.FTZ R3, R209, c[0x0][0x23c], -R2 ;  /* 0x00008f00d1037a23 */ /* 0x000fe40000010802 */
[----:B------:R-:W-:Y:S02]  /*15590*/  FADD.FTZ R8, R176, R8 ;  /* 0x00000008b0087221 */ /* 0x000fe40000010000 */
[----:B------:R2:W-:Y:S01]  /*155a0*/  MUFU.EX2 R76, R3 ;  /* 0x00000003004c7308 */ /* 0x0005e20000000800 */
[----:B------:R-:W-:-:S02]  /*155b0*/  FFMA.FTZ R9, R218, c[0x0][0x23c], -R0 ;  /* 0x00008f00da097a23 */ /* 0x000fc40000010800 */
[----:B------:R-:W-:-:S04]  /*155c0*/  FADD.FTZ R8, R161, R8 ;  /* 0x00000008a1087221 */ /* 0x000fc80000010000 */
[----:B------:R-:W-:Y:S01]  /*155d0*/  FADD.FTZ R8, R163, R8 ;  /* 0x00000008a3087221 */ /* 0x000fe20000010000 */
[----:B------:R-:W3:Y:S03]  /*155e0*/  MUFU.EX2 R77, R9 ;  /* 0x00000009004d7308 */ /* 0x000ee60000000800 */
[----:B------:R-:W-:-:S04]  /*155f0*/  FADD.FTZ R8, R175, R8 ;  /* 0x00000008af087221 */ /* 0x000fc80000010000 */
[----:B------:R-:W-:Y:S02]  /*15600*/  FADD.FTZ R8, R170, R8 ;  /* 0x00000008aa087221 */ /* 0x000fe40000010000 */
[----:B--2---:R-:W-:Y:S02]  /*15610*/  FADD.FTZ R3, R160, R10 ;  /* 0x0000000aa0037221 */ /* 0x004fe40000010000 */
[----:B------:R-:W-:Y:S02]  /*15620*/  FADD.FTZ R8, R168, R8 ;  /* 0x00000008a8087221 */ /* 0x000fe40000010000 */
[----:B------:R-:W-:Y:S02]  /*15630*/  FADD.FTZ R3, R162, R3 ;  /* 0x00000003a2037221 */ /* 0x000fe40000010000 */
[----:B------:R-:W-:Y:S01]  /*15640*/  FADD.FTZ R8, R169, R8 ;  /* 0x00000008a9087221 */ /* 0x000fe20000010000 */
[----:B---3--:R-:W-:Y:S01]  /*15650*/  F2FP.PACK_AB R7, R77, R78 ;  /* 0x0000004e4d07723e */ /* 0x008fe200000000ff */
[----:B------:R-:W-:-:S02]  /*15660*/  FADD.FTZ R3, R174, R3 ;  /* 0x00000003ae037221 */ /* 0x000fc40000010000 */
[----:B------:R-:W-:Y:S02]  /*15670*/  FADD.FTZ R8, R167, R8 ;  /* 0x00000008a7087221 */ /* 0x000fe40000010000 */
[----:B------:R-:W-:Y:S02]  /*15680*/  FADD.FTZ R3, R171, R3 ;  /* 0x00000003ab037221 */ /* 0x000fe40000010000 */
[----:B------:R-:W-:Y:S01]  /*15690*/  FADD.FTZ R8, R166, R8 ;  /* 0x00000008a6087221 */ /* 0x000fe20000010000 */
[----:B----4-:R-:W-:Y:S01]  /*156a0*/  HMMA.16816.F32 R32, R4, R14, R56 ;  /* 0x0000000e0420723c */ /* 0x010fe20000001838 */
[----:B------:R-:W-:Y:S02]  /*156b0*/  FADD.FTZ R3, R252, R3 ;  /* 0x00000003fc037221 */ /* 0x000fe40000010000 */
[----:B------:R-:W-:Y:S02]  /*156c0*/  FFMA.FTZ R9, R221, c[0x0][0x23c], -R2 ;  /* 0x00008f00dd097a23 */ /* 0x000fe40000010802 */
[----:B------:R-:W-:-:S02]  /*156d0*/  FADD.FTZ R3, R165, R3 ;  /* 0x00000003a5037221 */ /* 0x000fc40000010000 */
[----:B------:R-:W-:Y:S01]  /*156e0*/  FADD.FTZ R8, R156, R8 ;  /* 0x000000089c087221 */ /* 0x000fe20000010000 */
[----:B------:R2:W3:Y:S01]  /*156f0*/  MUFU.EX2 R63, R9 ;  /* 0x00000009003f7308 */ /* 0x0004e20000000800 */
        /* <DEDUP_REMOVED lines=8> */
[----:B------:R-:W-:Y:S01]  /*15780*/  FADD.FTZ R8, R154, R8 ;  /* 0x000000089a087221 */ /* 0x000fe20000010000 */
[----:B------:R-:W-:Y:S01]  /*15790*/  LDSM.16.MT88.4 R156, [R224+0x11800] ;  /* 0x01180000e09c783b */ /* 0x000fe20000004200 */
[----:B------:R-:W-:-:S02]  /*157a0*/  FADD.FTZ R3, R153, R3 ;  /* 0x0000000399037221 */ /* 0x000fc40000010000 */
[----:B------:R-:W-:Y:S02]  /*157b0*/  FADD.FTZ R8, R148, R8 ;  /* 0x0000000894087221 */ /* 0x000fe40000010000 */
[----:B--2---:R-:W-:Y:S01]  /*157c0*/  FFMA.FTZ R9, R212, c[0x0][0x23c], -R2 ;  /* 0x00008f00d4097a23 */ /* 0x004fe20000010802 */
[C---:B------:R-:W-:Y:S01]  /*157d0*/  HMMA.16816.F32 R28, R4.reuse, R16, R68 ;  /* 0x00000010041c723c */ /* 0x040fe20000001844 */
[----:B------:R-:W-:Y:S02]  /*157e0*/  FADD.FTZ R3, R152, R3 ;  /* 0x0000000398037221 */ /* 0x000fe40000010000 */
[----:B------:R1:W-:Y:S01]  /*157f0*/  MUFU.EX2 R60, R9 ;  /* 0x00000009003c7308 */ /* 0x0003e20000000800 */
[----:B------:R-:W-:Y:S02]  /*15800*/  FADD.FTZ R8, R147, R8 ;  /* 0x0000000893087221 */ /* 0x000fe40000010000 */
[----:B------:R-:W-:Y:S02]  /*15810*/  FADD.FTZ R3, R151, R3 ;  /* 0x0000000397037221 */ /* 0x000fe40000010000 */
[----:B------:R-:W-:Y:S01]  /*15820*/  FADD.FTZ R8, R146, R8 ;  /* 0x0000000892087221 */ /* 0x000fe20000010000 */
[----:B------:R-:W-:Y:S01]  /*15830*/  HMMA.16816.F32 R64, R4, R18, R64 ;  /* 0x000000120440723c */ /* 0x000fe20000001840 */
[----:B------:R-:W-:Y:S01]  /*15840*/  FADD.FTZ R3, R150, R3 ;  /* 0x0000000396037221 */ /* 0x000fe20000010000 */
[----:B------:R-:W2:Y:S01]  /*15850*/  LDSM.16.MT88.4 R16, [R226+0x11000] ;  /* 0x01100000e210783b */ /* 0x000ea20000004200 */
[----:B------:R-:W-:-:S02]  /*15860*/  FADD.FTZ R8, R149, R8 ;  /* 0x0000000895087221 */ /* 0x000fc40000010000 */
[----:B------:R-:W-:Y:S01]  /*15870*/  FADD.FTZ R3, R145, R3 ;  /* 0x0000000391037221 */ /* 0x000fe20000010000 */
[----:B------:R-:W-:Y:S01]  /*15880*/  LDSM.16.MT88.4 R148, [R226+0x11800] ;  /* 0x01180000e294783b */ /* 0x000fe20000004200 */
[----:B------:R-:W-:Y:S01]  /*15890*/  FADD.FTZ R8, R140, R8 ;  /* 0x000000088c087221 */ /* 0x000fe20000010000 */
[C---:B------:R-:W-:Y:S01]  /*158a0*/  HMMA.16816.F32 R44, R4.reuse, R20, R72 ;  /* 0x00000014042c723c */ /* 0x040fe20000001848 */
[----:B------:R-:W-:Y:S01]  /*158b0*/  FADD.FTZ R3, R143, R3 ;  /* 0x000000038f037221 */ /* 0x000fe20000010000 */
[----:B------:R-:W2:Y:S01]  /*158c0*/  LDSM.16.MT88.4 R20, [R135+0x11000] ;  /* 0x011000008714783b */ /* 0x000ea20000004200 */
[----:B-1----:R-:W-:Y:S02]  /*158d0*/  FFMA.FTZ R9, R222, c[0x0][0x23c], -R2 ;  /* 0x00008f00de097a23 */ /* 0x002fe40000010802 */
[----:B------:R-:W-:Y:S02]  /*158e0*/  FADD.FTZ R3, R142, R3 ;  /* 0x000000038e037221 */ /* 0x000fe40000010000 */
[----:B------:R1:W1:Y:S01]  /*158f0*/  MUFU.EX2 R59, R9 ;  /* 0x00000009003b7308 */ /* 0x0002620000000800 */
[----:B------:R-:W-:Y:S01]  /*15900*/  FADD.FTZ R8, R141, R8 ;  /* 0x000000088d087221 */ /* 0x000fe20000010000 */
[----:B----4-:R-:W-:Y:S01]  /*15910*/  HMMA.16816.F32 R48, R4, R12, R48 ;  /* 0x0000000c0430723c */ /* 0x010fe20000001830 */
[----:B------:R-:W-:Y:S01]  /*15920*/  FADD.FTZ R3, R144, R3 ;  /* 0x0000000390037221 */ /* 0x000fe20000010000 */
[----:B------:R-:W-:Y:S01]  /*15930*/  LDSM.16.MT88.4 R140, [R135+0x11800] ;  /* 0x01180000878c783b */ /* 0x000fe20000004200 */
[----:B------:R-:W-:-:S02]  /*15940*/  FADD.FTZ R8, R139, R8 ;  /* 0x000000088b087221 */ /* 0x000fc40000010000 */
[----:B------:R-:W-:Y:S02]  /*15950*/  FADD.FTZ R3, R137, R3 ;  /* 0x0000000389037221 */ /* 0x000fe40000010000 */
[----:B------:R-:W-:Y:S01]  /*15960*/  FADD.FTZ R8, R138, R8 ;  /* 0x000000088a087221 */ /* 0x000fe20000010000 */
[----:B------:R-:W-:Y:S01]  /*15970*/  HMMA.16816.F32 R24, R4, R14, R24 ;  /* 0x0000000e0418723c */ /* 0x000fe20000001818 */
[----:B------:R-:W-:Y:S01]  /*15980*/  FADD.FTZ R3, R136, R3 ;  /* 0x0000000388037221 */ /* 0x000fe20000010000 */
[----:B------:R-:W4:Y:S01]  /*15990*/  LDSM.16.MT88.4 R12, [R224+0x11000] ;  /* 0x01100000e00c783b */ /* 0x000f220000004200 */
[----:B------:R-:W-:Y:S02]  /*159a0*/  FADD.FTZ R8, R129, R8 ;  /* 0x0000000881087221 */ /* 0x000fe40000010000 */
[----:B------:R-:W-:Y:S02]  /*159b0*/  FADD.FTZ R3, R132, R3 ;  /* 0x0000000384037221 */ /* 0x000fe40000010000 */
[--C-:B-1----:R-:W-:Y:S01]  /*159c0*/  FFMA.FTZ R9, R214, c[0x0][0x23c], -R0.reuse ;  /* 0x00008f00d6097a23 */ /* 0x102fe20000010800 */
[----:B---3--:R-:W-:Y:S01]  /*159d0*/  F2FP.PACK_AB R4, R63, R76 ;  /* 0x0000004c3f04723e */ /* 0x008fe200000000ff */
[----:B------:R-:W-:Y:S01]  /*159e0*/  FADD.FTZ R3, R131, R3 ;  /* 0x0000000383037221 */ /* 0x000fe20000010000 */
[----:B------:R-:W-:Y:S01]  /*159f0*/  F2FP.PACK_AB R6, R59, R60 ;  /* 0x0000003c3b06723e */ /* 0x000fe200000000ff */
        /* <DEDUP_REMOVED lines=15> */
[C---:B------:R-:W-:Y:S01]  /*15af0*/  HMMA.16816.F32 R32, R4.reuse, R22, R32 ;  /* 0x000000160420723c */ /* 0x040fe20000001820 */
[----:B------:R-:W3:Y:S07]  /*15b00*/  LDSM.16.MT88.4 R20, [R225+0x11000] ;  /* 0x01100000e114783b */ /* 0x000eee0000004200 */
[----:B----4-:R-:W-:Y:S01]  /*15b10*/  HMMA.16816.F32 R28, R4, R12, R28 ;  /* 0x0000000c041c723c */ /* 0x010fe2000000181c */
[----:B-1----:R-:W-:-:S07]  /*15b20*/  FFMA.FTZ R9, R220, c[0x0][0x23c], -R2 ;  /* 0x00008f00dc097a23 */ /* 0x002fce0000010802 */
[C---:B------:R-:W-:Y:S01]  /*15b30*/  HMMA.16816.F32 R36, R4.reuse, R18, R36 ;  /* 0x000000120424723c */ /* 0x040fe20000001824 */
[----:B--2---:R-:W-:Y:S01]  /*15b40*/  F2FP.PACK_AB R164, R53, R54 ;  /* 0x0000003635a4723e */ /* 0x004fe200000000ff */
[----:B------:R1:W-:Y:S06]  /*15b50*/  MUFU.EX2 R52, R9 ;  /* 0x0000000900347308 */ /* 0x0003ec0000000800 */
[----:B------:R-:W-:Y:S01]  /*15b60*/  HMMA.16816.F32 R12, R4, R14, R64 ;  /* 0x0000000e040c723c */ /* 0x000fe20000001840 */
[----:B-1----:R-:W-:Y:S02]  /*15b70*/  FFMA.FTZ R9, R250, c[0x0][0x23c], -R2 ;  /* 0x00008f00fa097a23 */ /* 0x002fe40000010802 */
[----:B------:R-:W-:-:S02]  /*15b80*/  FADD.FTZ R2, R126, R3 ;  /* 0x000000037e027221 */ /* 0x000fc40000010000 */
[----:B------:R-:W-:Y:S01]  /*15b90*/  FADD.FTZ R3, R130, R8 ;  /* 0x0000000882037221 */ /* 0x000fe20000010000 */
[----:B------:R-:W1:Y:S01]  /*15ba0*/  MUFU.EX2 R16, R9 ;  /* 0x0000000900107308 */ /* 0x000e620000000800 */
[----:B------:R-:W-:Y:S01]  /*15bb0*/  FADD.FTZ R2, R125, R2 ;  /* 0x000000027d027221 */ /* 0x000fe20000010000 */
[C---:B---3--:R-:W-:Y:S01]  /*15bc0*/  HMMA.16816.F32 R160, R4.reuse, R20, R48 ;  /* 0x0000001404a0723c */ /* 0x048fe20000001830 */
[----:B------:R-:W-:Y:S02]  /*15bd0*/  FADD.FTZ R3, R128, R3 ;  /* 0x0000000380037221 */ /* 0x000fe40000010000 */
[----:B------:R-:W-:Y:S02]  /*15be0*/  FADD.FTZ R2, R124, R2 ;  /* 0x000000027c027221 */ /* 0x000fe40000010000 */
[----:B------:R-:W-:Y:S02]  /*15bf0*/  FADD.FTZ R3, R127, R3 ;  /* 0x000000037f037221 */ /* 0x000fe40000010000 */
[----:B------:R-:W-:Y:S01]  /*15c00*/  FADD.FTZ R2, R123, R2 ;  /* 0x000000027b027221 */ /* 0x000fe20000010000 */
[----:B------:R-:W-:Y:S01]  /*15c10*/  HMMA.16816.F32 R20, R4, R22, R24 ;  /* 0x000000160414723c */ /* 0x000fe20000001818 */
[----:B------:R-:W-:Y:S01]  /*15c20*/  FADD.FTZ R3, R121, R3 ;  /* 0x0000000379037221 */ /* 0x000fe20000010000 */
[----:B------:R-:W2:Y:S01]  /*15c30*/  LDSM.16.MT88.4 R4, [R225+0x11800] ;  /* 0x01180000e104783b */ /* 0x000ea20000004200 */
[----:B------:R-:W-:-:S02]  /*15c40*/  FFMA.FTZ R8, R223, c[0x0][0x23c], -R0 ;  /* 0x00008f00df087a23 */ /* 0x000fc40000010800 */
[----:B------:R-:W-:Y:S01]  /*15c50*/  FADD.FTZ R2, R114, R2 ;  /* 0x0000000272027221 */ /* 0x000fe20000010000 */
[----:B-1----:R-:W-:Y:S01]  /*15c60*/  F2FP.PACK_AB R166, R16, R52 ;  /* 0x0000003410a6723e */ /* 0x002fe200000000ff */
[----:B------:R-:W-:Y:S01]  /*15c70*/  FADD.FTZ R3, R122, R3 ;  /* 0x000000037a037221 */ /* 0x000fe20000010000 */
[----:B------:R1:W-:Y:S01]  /*15c80*/  MUFU.EX2 R11, R8 ;  /* 0x00000008000b7308 */ /* 0x0003e20000000800 */
[----:B------:R-:W-:Y:S02]  /*15c90*/  FADD.FTZ R2, R113, R2 ;  /* 0x0000000271027221 */ /* 0x000fe40000010000 */
[----:B------:R-:W-:Y:S02]  /*15ca0*/  FADD.FTZ R3, R116, R3 ;  /* 0x0000000374037221 */ /* 0x000fe40000010000 */
[----:B------:R-:W-:Y:S02]  /*15cb0*/  FADD.FTZ R2, R112, R2 ;  /* 0x0000000270027221 */ /* 0x000fe40000010000 */
[----:B------:R-:W-:-:S02]  /*15cc0*/  FADD.FTZ R3, R115, R3 ;  /* 0x0000000373037221 */ /* 0x000fc40000010000 */
[----:B------:R-:W-:Y:S02]  /*15cd0*/  FADD.FTZ R2, R111, R2 ;  /* 0x000000026f027221 */ /* 0x000fe40000010000 */
[----:B------:R-:W-:Y:S02]  /*15ce0*/  FADD.FTZ R3, R108, R3 ;  /* 0x000000036c037221 */ /* 0x000fe40000010000 */
[----:B-1----:R-:W-:-:S04]  /*15cf0*/  FFMA.FTZ R8, R251, c[0x0][0x23c], -R0 ;  /* 0x00008f00fb087a23 */ /* 0x002fc80000010800 */
[----:B------:R1:W3:Y:S02]  /*15d00*/  MUFU.EX2 R10, R8 ;  /* 0x00000008000a7308 */ /* 0x0002e40000000800 */
[----:B-1----:R-:W-:Y:S01]  /*15d10*/  FFMA.FTZ R8, R245, c[0x0][0x23c], -R0 ;  /* 0x00008f00f5087a23 */ /* 0x002fe20000010800 */
[----:B---3--:R-:W-:-:S05]  /*15d20*/  F2FP.PACK_AB R165, R10, R11 ;  /* 0x0000000b0aa5723e */ /* 0x008fca00000000ff */
[----:B------:R1:W-:Y:S02]  /*15d30*/  MUFU.EX2 R9, R8 ;  /* 0x0000000800097308 */ /* 0x0003e40000000800 */
[----:B-1----:R-:W-:Y:S02]  /*15d40*/  FFMA.FTZ R8, R247, c[0x0][0x23c], -R0 ;  /* 0x00008f00f7087a23 */ /* 0x002fe40000010800 */
[----:B------:R-:W-:Y:S02]  /*15d50*/  FADD.FTZ R0, R105, R2 ;  /* 0x0000000269007221 */ /* 0x000fe40000010000 */
[----:B------:R-:W-:Y:S01]  /*15d60*/  FADD.FTZ R2, R109, R3 ;  /* 0x000000036d027221 */ /* 0x000fe20000010000 */
[----:B------:R-:W-:Y:S01]  /*15d70*/  MOV R3, R87 ;  /* 0x0000005700037202 */ /* 0x000fe20000000f00 */
[----:B------:R-:W-:Y:S01]  /*15d80*/  FADD.FTZ R0, R106, R0 ;  /* 0x000000006a007221 */ /* 0x000fe20000010000 */
        /* <DEDUP_REMOVED lines=10> */
[----:B------:R-:W-:Y:S02]  /*15e30*/  FADD.FTZ R2, R101, R2 ;  /* 0x0000000265027221 */ /* 0x000fe40000010000 */
        /* <DEDUP_REMOVED lines=13> */
[C---:B------:R-:W-:Y:S01]  /*15f10*/  HMMA.16816.F32 R152, R164.reuse, R156, R28 ;  /* 0x0000009ca498723c */ /* 0x040fe2000000181c */
        /* <DEDUP_REMOVED lines=15> */
[----:B------:R-:W-:Y:S01]  /*16010*/  FADD.FTZ R2, R60, R2 ;  /* 0x000000023c027221 */ /* 0x000fe20000010000 */
[----:B------:R-:W-:Y:S01]  /*16020*/  MOV R36, R88 ;  /* 0x0000005800247202 */ /* 0x000fe20000000f00 */
[----:B------:R-:W-:Y:S02]  /*16030*/  FADD.FTZ R0, R56, R0 ;  /* 0x0000000038007221 */ /* 0x000fe40000010000 */
[----:B------:R-:W-:Y:S02]  /*16040*/  FADD.FTZ R2, R59, R2 ;  /* 0x000000023b027221 */ /* 0x000fe40000010000 */
[----:B------:R-:W-:Y:S01]  /*16050*/  FADD.FTZ R0, R55, R0 ;  /* 0x0000000037007221 */ /* 0x000fe20000010000 */
[----:B--2---:R-:W-:Y:S01]  /*16060*/  HMMA.16816.F32 R160, R164, R4, R160 ;  /* 0x00000004a4a0723c */ /* 0x004fe200000018a0 */
        /* <DEDUP_REMOVED lines=8> */
[----:B------:R-:W-:-:S03]  /*160f0*/  FADD.FTZ R0, R8, R0 ;  /* 0x0000000008007221 */ /* 0x000fc60000010000 */
[----:B------:R1:W-:Y:S04]  /*16100*/  STL [R1+0x4], R2 ;  /* 0x0000040201007387 */ /* 0x0003e80000100800 */
[----:B------:R1:W-:Y:S04]  /*16110*/  STL [R1+0x10], R0 ;  /* 0x0000100001007387 */ /* 0x0003e80000100800 */
.L_x_878:
[----:B-1----:R-:W-:-:S06]  /*16120*/  UISETP.GE.AND UP0, UPT, UR17, 0x1, UPT ;  /* 0x000000011100788c */ /* 0x002fcc000bf06270 */
[----:B------:R-:W-:-:S13]  /*16130*/  PLOP3.LUT P0, PT, PT, PT, UP0, 0x80, 0x0 ;  /* 0x000000000000781c */ /* 0x000fda0003f0f008 */
[----:B------:R-:W-:Y:S05]  /*16140*/  @!P0 BRA `(.L_x_886) ;  /* 0x0000769000008947 */ /* 0x000fea0003800000 */
[----:B------:R-:W-:Y:S01]  /*16150*/  MOV R133, R3 ;  /* 0x0000000300857202 */ /* 0x000fe20000000f00 */
[----:B------:R-:W-:Y:S01]  /*16160*/  ULDC.64 UR6, c[0x0][0x198] ;  /* 0x0000660000067ab9 */ /* 0x000fe20000000a00 */
[----:B------:R-:W-:Y:S01]  /*16170*/  MOV R132, R36 ;  /* 0x0000002400847202 */ /* 0x000fe20000000f00 */
[----:B------:R-:W-:Y:S02]  /*16180*/  ULDC.64 UR8, c[0x0][0x1a0] ;  /* 0x0000680000087ab9 */ /* 0x000fe40000000a00 */
[----:B------:R-:W-:Y:S02]  /*16190*/  ULDC.64 UR4, c[0x0][0x1a0] ;  /* 0x0000680000047ab9 */ /* 0x000fe40000000a00 */
.L_x_890:
[----:B------:R-:W-:Y:S04]  /*161a0*/  DEPBAR.LE SB0, 0x0 ;  /* 0x000080000000791a */ /* 0x000fe80000000000 */
[----:B------:R-:W-:Y:S01]  /*161b0*/  BAR.SYNC.DEFER_BLOCKING 0x0 ;  /* 0x0000000000007b1d */ /* 0x000fe20000010000 */
[----:B------:R-:W-:Y:S01]  /*161c0*/  PLOP3.LUT P0, PT, PT, PT, UP5, 0x80, 0x0 ;  /* 0x000000000000781c */ /* 0x000fe20003f0f058 */
[----:B-1----:R-:W-:Y:S04]  /*161d0*/  IMAD.MOV.U32 R0, RZ, RZ, c[0x0][0x1a0] ;  /* 0x00006800ff007624 */ /* 0x002fe800078e00ff */
[----:B------:R-:W-:Y:S01]  /*161e0*/  UMOV UR15, UR4 ;  /* 0x00000004000f7c82 */ /* 0x000fe20008000000 */
[----:B------:R-:W-:Y:S01]  /*161f0*/  IMAD.U32 R0, R0, -0x100, RZ ;  /* 0xffffff0000007824 */ /* 0x000fe200078e00ff */
[----:B------:R-:W-:Y:S04]  /*16200*/  UMOV UR12, UR5 ;  /* 0x00000005000c7c82 */ /* 0x000fe80008000000 */
[----:B------:R-:W-:Y:S02]  /*16210*/  SHF.R.S32.HI R2, RZ, 0x1f, R0 ;  /* 0x0000001fff027819 */ /* 0x000fe40000011400 */
[----:B------:R-:W-:-:S05]  /*16220*/  @!P0 BRA `(.L_x_887) ;  /* 0x0000055000008947 */ /* 0x000fca0003800000 */
[----:B------:R-:W-:Y:S01]  /*16230*/  USHF.L.U32 UR28, UR17, 0x8, URZ ;  /* 0x00000008111c7899 */ /* 0x000fe2000800063f */
[----:B------:R-:W-:Y:S01]  /*16240*/  IABS R0, c[0x0][0x2d0] ;  /* 0x0000b40000007a13 */ /* 0x000fe20000000000 */
[----:B------:R-:W-:Y:S02]  /*16250*/  UMOV UR30, URZ ;  /* 0x0000003f001e7c82 */ /* 0x000fe40008000000 */
[----:B------:R-:W-:Y:S01]  /*16260*/  UIADD3 UR15, UR28, -0x100, URZ ;  /* 0xffffff001c0f7890 */ /* 0x000fe2000fffe03f */
[----:B------:R-:W1:Y:S01]  /*16270*/  R2UR UR12, R0 ;  /* 0x00000000000c73c2 */ /* 0x000e6200000e0000 */
[----:B------:R-:W-:Y:S05]  /*16280*/  IMAD.U32 R2, RZ, RZ, UR28 ;  /* 0x0000001cff027e24 */ /* 0x000fea000f8e00ff */
[----:B------:R-:W-:Y:S04]  /*16290*/  IABS R2, R2 ;  /* 0x0000000200027213 */ /* 0x000fe80000000000 */
[----:B------:R-:W2:Y:S01]  /*162a0*/  R2UR UR27, R2 ;  /* 0x00000000021b73c2 */ /* 0x000ea200000e0000 */
[----:B-1----:R-:W1:Y:S10]  /*162b0*/  I2F.RP R0, UR12 ;  /* 0x0000000c00007d06 */ /* 0x002e740008209400 */
[----:B-1----:R-:W1:Y:S02]  /*162c0*/  MUFU.RCP R0, R0 ;  /* 0x0000000000007308 */ /* 0x002e640000001000 */
[----:B-1----:R-:W-:Y:S08]  /*162d0*/  IADD3 R0, R0, 0xffffffe, RZ ;  /* 0x0ffffffe00007810 */ /* 0x002ff00007ffe0ff */
[----:B------:R-:W1:Y:S02]  /*162e0*/  F2I.FTZ.U32.TRUNC.NTZ R0, R0 ;  /* 0x0000000000007305 */ /* 0x000e64000021f000 */
[----:B-1----:R1:W3:Y:S02]  /*162f0*/  R2UR UR31, R0 ;  /* 0x00000000001f73c2 */ /* 0x0022e400000e0000 */
[----:B-1----:R-:W-:Y:S01]  /*16300*/  IMAD.U32 R0, RZ, RZ, UR15 ;  /* 0x0000000fff007e24 */ /* 0x002fe2000f8e00ff */
[----:B---3--:R-:W-:Y:S04]  /*16310*/  UIADD3 UR24, URZ, -UR31, URZ ;  /* 0x8000001f3f187290 */ /* 0x008fe8000fffe03f */
[----:B------:R-:W-:Y:S01]  /*16320*/  UIMAD UR24, UR24, UR12, URZ ;  /* 0x0000000c181872a4 */ /* 0x000fe2000f8e023f */
[----:B------:R-:W-:Y:S03]  /*16330*/  IABS R0, R0 ;  /* 0x0000000000007213 */ /* 0x000fe60000000000 */
[----:B------:R-:W-:Y:S01]  /*16340*/  UIMAD.WIDE.U32 UR30, UR31, UR24, UR30 ;  /* 0x000000181f1e72a5 */ /* 0x000fe2000f8e001e */
[----:B------:R-:W1:Y:S03]  /*16350*/  R2UR UR25, R0 ;  /* 0x00000000001973c2 */ /* 0x000e6600000e0000 */
[----:B--2---:R-:W-:Y:S02]  /*16360*/  UIMAD.WIDE.U32 UR34, UR31, UR27, URZ ;  /* 0x0000001b1f2272a5 */ /* 0x004fe4000f8e003f */
[----:B-1----:R-:W-:Y:S05]  /*16370*/  UIMAD.WIDE.U32 UR32, UR31, UR25, URZ ;  /* 0x000000191f2072a5 */ /* 0x002fea000f8e003f */
[----:B------:R-:W-:Y:S02]  /*16380*/  UMOV UR31, UR35 ;  /* 0x00000023001f7c82 */ /* 0x000fe40008000000 */
[----:B------:R-:W-:Y:S02]  /*16390*/  UIADD3 UR26, -UR31, URZ, URZ ;  /* 0x0000003f1f1a7290 */ /* 0x000fe4000fffe13f */
[----:B------:R-:W-:Y:S02]  /*163a0*/  UMOV UR29, UR33 ;  /* 0x00000021001d7c82 */ /* 0x000fe40008000000 */
        /* <DEDUP_REMOVED lines=41> */
[----:B------:R-:W-:Y:S02]  /*16640*/  UIADD3 UR12, UR25, UR12, URZ ;  /* 0x0000000c190c7290 */ /* 0x000fe4000fffe03f */
[----:B------:R-:W-:Y:S01]  /*16650*/  UMOV UR15, UR8 ;  /* 0x00000008000f7c82 */ /* 0x000fe20008000000 */
[----:B-1----:R-:W-:Y:S04]  /*16660*/  IMAD.U32 R2, RZ, RZ, UR26 ;  /* 0x0000001aff027e24 */ /* 0x002fe8000f8e00ff */
[----:B------:R-:W1:Y:S01]  /*16670*/  R2UR UR29, R5 ;  /* 0x00000000051d73c2 */ /* 0x000e6200000e0000 */
[----:B--2---:R-:W-:Y:S05]  /*16680*/  IMAD.U32 R3, RZ, RZ, UR27 ;  /* 0x0000001bff037e24 */ /* 0x004fea000f8e00ff */
[----:B------:R2:W4:Y:S01]  /*16690*/  LDG.E R2, [R2.64] ;  /* 0x0000001402027981 */ /* 0x000522000c1e1900 */
[----:B---3--:R-:W-:Y:S01]  /*166a0*/  MOV R4, UR28 ;  /* 0x0000001c00047c02 */ /* 0x008fe20008000f00 */
[----:B-1----:R-:W-:Y:S05]  /*166b0*/  IMAD.U32 R5, RZ, RZ, UR29 ;  /* 0x0000001dff057e24 */ /* 0x002fea000f8e00ff */
[----:B------:R-:W4:Y:S01]  /*166c0*/  LDG.E R0, [R4.64] ;  /* 0x0000001404007981 */ /* 0x000f22000c1e1900 */
[----:B--2---:R-:W-:Y:S01]  /*166d0*/  IMAD.U32 R3, RZ, RZ, UR25 ;  /* 0x00000019ff037e24 */ /* 0x004fe2000f8e00ff */
[----:B------:R-:W-:Y:S01]  /*166e0*/  MOV R3, UR12 ;  /* 0x0000000c00037c02 */ /* 0x000fe20008000f00 */
[----:B------:R-:W-:Y:S01]  /*166f0*/  UMOV UR12, UR9 ;  /* 0x00000009000c7c82 */ /* 0x000fe20008000000 */
[----:B----4-:R-:W-:Y:S01]  /*16700*/  IMAD.IADD R0, R0, 0x1, -R2 ;  /* 0x0000000100007824 */ /* 0x010fe200078e0a02 */
[----:B------:R-:W-:Y:S04]  /*16710*/  MOV R2, UR24 ;  /* 0x0000001800027c02 */ /* 0x000fe80008000f00 */
[----:B------:R-:W-:Y:S01]  /*16720*/  SHF.R.S32.HI R4, RZ, 0x1f, R0 ;  /* 0x0000001fff047819 */ /* 0x000fe20000011400 */
[----:B------:R-:W-:Y:S04]  /*16730*/  IMAD.WIDE.U32 R2, R0, c[0x0][0x188], R2 ;  /* 0x0000620000027a25 */ /* 0x000fe800078e0002 */
[----:B------:R-:W-:Y:S04]  /*16740*/  IMAD R4, R4, c[0x0][0x188], RZ ;  /* 0x0000620004047a24 */ /* 0x000fe800078e02ff */
[----:B------:R-:W-:Y:S02]  /*16750*/  IMAD R4, R0, c[0x0][0x18c], R4 ;  /* 0x0000630000047a24 */ /* 0x000fe400078e0204 */
[----:B------:R-:W-:Y:S03]  /*16760*/  IMAD.MOV.U32 R0, RZ, RZ, R2 ;  /* 0x000000ffff007224 */ /* 0x000fe600078e0002 */
[----:B------:R-:W-:Y:S02]  /*16770*/  IADD3 R2, R3, R4, RZ ;  /* 0x0000000403027210 */ /* 0x000fe40007ffe0ff */
.L_x_887:
[----:B------:R-:W2:Y:S01]  /*16780*/  LDL.64 R4, [R1+0x8] ;  /* 0x0000080001047983 */ /* 0x000ea20000100a00 */
[CC--:B------:R-:W-:Y:S01]  /*16790*/  LEA R246, P2, R0.reuse, R61.reuse, 0x1 ;  /* 0x0000003d00f67211 */ /* 0x0c0fe200078408ff */
[----:B------:R-:W-:Y:S01]  /*167a0*/  UISETP.GE.AND UP0, UPT, UR17, 0x2, UPT ;  /* 0x000000021100788c */ /* 0x000fe2000bf06270 */
[----:B------:R-:W-:Y:S02]  /*167b0*/  MOV R40, c[0x0][0x1a0] ;  /* 0x0000680000287a02 */ /* 0x000fe40000000f00 */
[----:B------:R-:W-:Y:S02]  /*167c0*/  LEA.HI.X R247, R0, R62, R2, 0x1, P2 ;  /* 0x0000003e00f77211 */ /* 0x000fe400010f0c02 */
[----:B------:R-:W-:Y:S02]  /*167d0*/  MOV R18, c[0x0][0x1a4] ;  /* 0x0000690000127a02 */ /* 0x000fe40000000f00 */
[----:B------:R-:W-:Y:S02]  /*167e0*/  LEA R172, R231, R230, 0x1 ;  /* 0x000000e6e7ac7211 */ /* 0x000fe400078e08ff */
[----:B--2---:R-:W-:Y:S11]  /*167f0*/  ISETP.GE.AND P0, PT, R4, c[0x0][0x220], PT ;  /* 0x0000880004007a0c */ /* 0x004ff60003f06270 */
[----:B------:R-:W-:Y:S02]  /*16800*/  @!UPT UIADD3 URZ, URZ, URZ, URZ ;  /* 0x0000003f3f3ff290 */ /* 0x000fe4000fffe03f */
[----:B------:R-:W-:Y:S01]  /*16810*/  @P0 STS.128 [R242+0xa000], RZ ;  /* 0x00a000fff2000388 */ /* 0x000fe20000000c00 */
[----:B------:R-:W-:Y:S01]  /*16820*/  @!P0 IADD3 R3, P1, R0, UR14, RZ ;  /* 0x0000000e00038c10 */ /* 0x000fe2000ff3e0ff */
[----:B------:R-:W-:Y:S01]  /*16830*/  @!P0 IMAD R8, R18, 0x30, RZ ;  /* 0x0000003012088824 */ /* 0x000fe200078e02ff */
[----:B------:R-:W-:Y:S01]  /*16840*/  @!P0 LEA R7, P3, R40, R0, 0x5 ;  /* 0x0000000028078211 */ /* 0x000fe200078628ff */
[----:B------:R-:W-:Y:S01]  /*16850*/  @!P0 IMAD R14, R18, 0x60, RZ ;  /* 0x00000060120e8824 */ /* 0x000fe200078e02ff */
[----:B------:R-:W-:Y:S01]  /*16860*/  @!P0 IADD3.X R4, R2, UR13, RZ, P1, !PT ;  /* 0x0000000d02048c10 */ /* 0x000fe20008ffe4ff */
[----:B------:R-:W-:Y:S01]  /*16870*/  @!P0 IMAD R15, R18, 0x70, RZ ;  /* 0x00000070120f8824 */ /* 0x000fe200078e02ff */
[CC--:B------:R-:W-:Y:S01]  /*16880*/  @!P0 LEA R38, P1, R3.reuse, R61.reuse, 0x1 ;  /* 0x0000003d03268211 */ /* 0x0c0fe200078208ff */
[----:B------:R-:W-:Y:S01]  /*16890*/  @!PT LDS RZ, [RZ] ;  /* 0x00000000fffff984 */ /* 0x000fe20000000800 */
[----:B------:R-:W-:Y:S01]  /*168a0*/  @!PT LDS RZ, [RZ] ;  /* 0x00000000fffff984 */ /* 0x000fe20000000800 */
[----:B------:R-:W-:Y:S01]  /*168b0*/  @!PT LDS RZ, [RZ] ;  /* 0x00000000fffff984 */ /* 0x000fe20000000800 */
[----:B------:R1:W-:Y:S01]  /*168c0*/  @!P0 LDGSTS.E.BYPASS.LTC128B.128 [R242+0xa000], [R246.64] ;  /* 0x0a000000f6f28fae */ /* 0x0003e2000b901d54 */
[----:B------:R-:W-:Y:S01]  /*168d0*/  @!P0 LEA.HI.X R9, R40, R2, R18, 0x5, P3 ;  /* 0x0000000228098211 */ /* 0x000fe200018f2c12 */
[C---:B------:R-:W-:Y:S01]  /*168e0*/  @!P0 IMAD R16, R18.reuse, 0x90, RZ ;  /* 0x0000009012108824 */ /* 0x040fe200078e02ff */
[----:B------:R-:W-:Y:S01]  /*168f0*/  @!P0 LEA.HI.X R39, R3, R62, R4, 0x1, P1 ;  /* 0x0000003e03278211 */ /* 0x000fe200008f0c04 */
[----:B------:R-:W-:Y:S01]  /*16900*/  @!P0 IMAD R17, R18, 0xa0, RZ ;  /* 0x000000a012118824 */ /* 0x000fe200078e02ff */
[CC--:B------:R-:W-:Y:S02]  /*16910*/  @!P0 LEA R36, P4, R7.reuse, R61.reuse, 0x1 ;  /* 0x0000003d07248211 */ /* 0x0c0fe400078808ff */
[----:B------:R-:W-:Y:S01]  /*16920*/  @!P0 MOV R4, R0 ;  /* 0x0000000000048202 */ /* 0x000fe20000000f00 */
[----:B------:R-:W-:Y:S01]  /*16930*/  @P0 STS.128 [R242+0xa800], RZ ;  /* 0x00a800fff2000388 */ /* 0x000fe20000000c00 */
[----:B------:R-:W-:Y:S02]  /*16940*/  @!P0 LEA.HI.X R37, R7, R62, R9, 0x1, P4 ;  /* 0x0000003e07258211 */ /* 0x000fe400020f0c09 */
[----:B------:R-:W-:Y:S02]  /*16950*/  @!P0 MOV R5, R2 ;  /* 0x0000000200058202 */ /* 0x000fe40000000f00 */
[CC--:B------:R-:W-:Y:S02]  /*16960*/  @!P0 LEA R3, P2, R40.reuse, R0.reuse, 0x6 ;  /* 0x0000000028038211 */ /* 0x0c0fe400078430ff */
[----:B------:R-:W-:Y:S01]  /*16970*/  @!P0 MOV R12, R0 ;  /* 0x00000000000c8202 */ /* 0x000fe20000000f00 */
[----:B------:R-:W-:Y:S01]  /*16980*/  @!PT LDS RZ, [RZ] ;  /* 0x00000000fffff984 */ /* 0x000fe20000000800 */
[----:B------:R-:W-:Y:S01]  /*16990*/  @!PT LDS RZ, [RZ] ;  /* 0x00000000fffff984 */ /* 0x000fe20000000800 */
[----:B------:R-:W-:Y:S01]  /*169a0*/  @!PT LDS RZ, [RZ] ;  /* 0x00000000fffff984 */ /* 0x000fe20000000800 */
[----:B------:R2:W-:Y:S01]  /*169b0*/  @!P0 LDGSTS.E.BYPASS.LTC128B.128 [R242+0xa800], [R38.64] ;  /* 0x0a80000026f28fae */ /* 0x0005e2000b901d54 */
[C---:B------:R-:W-:Y:S01]  /*169c0*/  @!P0 IMAD.WIDE.U32 R4, R40.reuse, 0x30, R4 ;  /* 0x0000003028048825 */ /* 0x040fe200078e0004 */
[----:B------:R-:W-:Y:S02]  /*169d0*/  @!P0 LEA.HI.X R10, R40, R2, R18, 0x6, P2 ;  /* 0x00000002280a8211 */ /* 0x000fe400010f3412 */
[CC--:B------:R-:W-:Y:S02]  /*169e0*/  @!P0 LEA R32, P2, R3.reuse, R61.reuse, 0x1 ;  /* 0x0000003d03208211 */ /* 0x0c0fe400078408ff */
[----:B------:R-:W-:Y:S02]  /*169f0*/  @!P0 LEA R34, P3, R4, R61, 0x1 ;  /* 0x0000003d04228211 */ /* 0x000fe400078608ff */
[----:B------:R-:W-:Y:S01]  /*16a00*/  @P0 STS.128 [R242+0xb000], RZ ;  /* 0x00b000fff2000388 */ /* 0x000fe20000000c00 */
[----:B------:R-:W-:Y:S02]  /*16a10*/  @!P0 IADD3 R8, R8, R5, RZ ;  /* 0x0000000508088210 */ /* 0x000fe40007ffe0ff */
[-C--:B------:R-:W-:Y:S01]  /*16a20*/  @!P0 LEA.HI.X R33, R3, R62.reuse, R10, 0x1, P2 ;  /* 0x0000003e03218211 */ /* 0x080fe200010f0c0a */
[----:B------:R-:W-:Y:S01]  /*16a30*/  @!P0 IMAD R3, R18, 0x50, RZ ;  /* 0x0000005012038824 */ /* 0x000fe200078e02ff */
[----:B------:R-:W-:Y:S02]  /*16a40*/  @!P0 LEA.HI.X R35, R4, R62, R8, 0x1, P3 ;  /* 0x0000003e04238211 */ /* 0x000fe400018f0c08 */
[----:B------:R-:W-:Y:S01]  /*16a50*/  @!P0 MOV R13, R2 ;  /* 0x00000002000d8202 */ /* 0x000fe20000000f00 */
[----:B------:R-:W-:Y:S01]  /*16a60*/  @!PT LDS RZ, [RZ] ;  /* 0x00000000fffff984 */ /* 0x000fe20000000800 */
[----:B------:R-:W-:Y:S01]  /*16a70*/  @!PT LDS RZ, [RZ] ;  /* 0x00000000fffff984 */ /* 0x000fe20000000800 */
[----:B------:R-:W-:Y:S01]  /*16a80*/  @!PT LDS RZ, [RZ] ;  /* 0x00000000fffff984 */ /* 0x000fe20000000800 */
[----:B------:R2:W-:Y:S01]  /*16a90*/  @!P0 LDGSTS.E.BYPASS.LTC128B.128 [R242+0xb000], [R36.64] ;  /* 0x0b00000024f28fae */ /* 0x0005e2000b901d54 */
[CC--:B------:R-:W-:Y:S02]  /*16aa0*/  @!P0 LEA R6, P1, R40.reuse, R0.reuse, 0x7 ;  /* 0x0000000028068211 */ /* 0x0c0fe400078238ff */
[----:B------:R-:W-:Y:S01]  /*16ab0*/  @!P0 MOV R10, R0 ;  /* 0x00000000000a8202 */ /* 0x000fe20000000f00 */
[C---:B------:R-:W-:Y:S01]  /*16ac0*/  @!P0 IMAD.WIDE.U32 R12, R40.reuse, 0x50, R12 ;  /* 0x00000050280c8825 */ /* 0x040fe200078e000c */
[----:B------:R-:W-:Y:S02]  /*16ad0*/  @!P0 LEA.HI.X R11, R40, R2, R18, 0x7, P1 ;  /* 0x00000002280b8211 */ /* 0x000fe400008f3c12 */
[C---:B------:R-:W-:Y:S01]  /*16ae0*/  @!P0 LEA R30, P1, R6.reuse, R61, 0x1 ;  /* 0x0000003d061e8211 */ /* 0x040fe200078208ff */
[----:B------:R-:W-:Y:S01]  /*16af0*/  @P0 STS.128 [R242+0xb800], RZ ;  /* 0x00b800fff2000388 */ /* 0x000fe20000000c00 */
[----:B------:R-:W-:Y:S02]  /*16b00*/  @!P0 IADD3 R3, R3, R13, RZ ;  /* 0x0000000d03038210 */ /* 0x000fe40007ffe0ff */
[----:B------:R-:W-:Y:S02]  /*16b10*/  @!P0 LEA.HI.X R31, R6, R62, R11, 0x1, P1 ;  /* 0x0000003e061f8211 */ /* 0x000fe400008f0c0b */
[CC--:B------:R-:W-:Y:S02]  /*16b20*/  @!P0 LEA R28, P1, R12.reuse, R61.reuse, 0x1 ;  /* 0x0000003d0c1c8211 */ /* 0x0c0fe400078208ff */
[----:B------:R-:W-:Y:S01]  /*16b30*/  @!P0 MOV R11, R2 ;  /* 0x00000002000b8202 */ /* 0x000fe20000000f00 */
[----:B------:R-:W-:Y:S01]  /*16b40*/  @!PT LDS RZ, [RZ] ;  /* 0x00000000fffff984 */ /* 0x000fe20000000800 */
[----:B------:R-:W-:Y:S01]  /*16b50*/  @!PT LDS RZ, [RZ] ;  /* 0x00000000fffff984 */ /* 0x000fe20000000800 */
[----:B------:R-:W-:Y:S01]  /*16b60*/  @!PT LDS RZ, [RZ] ;  /* 0x00000000fffff984 */ /* 0x000fe20000000800 */
[----:B------:R3:W-:Y:S01]  /*16b70*/  @!P0 LDGSTS.E.BYPASS.LTC128B.128 [R242+0xb800], [R34.64] ;  /* 0x0b80000022f28fae */ /* 0x0007e2000b901d54 */
[----:B------:R-:W-:Y:S02]  /*16b80*/  @!P0 LEA.HI.X R29, R12, R62, R3, 0x1, P1 ;  /* 0x0000003e0c1d8211 */ /* 0x000fe400008f0c03 */
[----:B------:R-:W-:Y:S01]  /*16b90*/  @!P0 MOV R8, R0 ;  /* 0x0000000000088202 */ /* 0x000fe20000000f00 */
[----:B------:R-:W-:Y:S01]  /*16ba0*/  @!P0 IMAD.WIDE.U32 R10, R40, 0x60, R10 ;  /* 0x00000060280a8825 */ /* 0x000fe200078e000a */
[----:B------:R-:W-:Y:S02]  /*16bb0*/  @!P0 MOV R9, R2 ;  /* 0x0000000200098202 */ /* 0x000fe40000000f00 */
[----:B------:R-:W-:Y:S01]  /*16bc0*/  @!P0 MOV R6, R0 ;  /* 0x0000000000068202 */ /* 0x000fe20000000f00 */
[----:B------:R-:W-:Y:S01]  /*16bd0*/  @P0 STS.128 [R242+0xc000], RZ ;  /* 0x00c000fff2000388 */ /* 0x000fe20000000c00 */
[----:B------:R-:W-:Y:S01]  /*16be0*/  @!P0 LEA R26, P4, R10, R61, 0x1 ;  /* 0x0000003d0a1a8211 */ /* 0x000fe200078808ff */
[----:B------:R-:W-:Y:S01]  /*16bf0*/  @!P0 IMAD.WIDE.U32 R8, R40, 0x70, R8 ;  /* 0x0000007028088825 */ /* 0x000fe200078e0008 */
[----:B------:R-:W-:Y:S02]  /*16c00*/  @!P0 IADD3 R3, R14, R11, RZ ;  /* 0x0000000b0e038210 */ /* 0x000fe40007ffe0ff */
[----:B------:R-:W-:Y:S02]  /*16c10*/  @!P0 MOV R7, R2 ;  /* 0x0000000200078202 */ /* 0x000fe40000000f00 */
[----:B------:R-:W-:Y:S01]  /*16c20*/  @!P0 LEA.HI.X R27, R10, R62, R3, 0x1, P4 ;  /* 0x0000003e0a1b8211 */ /* 0x000fe200020f0c03 */
[----:B------:R-:W-:Y:S01]  /*16c30*/  @!PT LDS RZ, [RZ] ;  /* 0x00000000fffff984 */ /* 0x000fe20000000800 */
[----:B------:R-:W-:Y:S01]  /*16c40*/  @!PT LDS RZ, [RZ] ;  /* 0x00000000fffff984 */ /* 0x000fe20000000800 */
[----:B------:R-:W-:Y:S01]  /*16c50*/  @!PT LDS RZ, [RZ] ;  /* 0x00000000fffff984 */ /* 0x000fe20000000800 */
[----:B------:R3:W-:Y:S01]  /*16c60*/  @!P0 LDGSTS.E.BYPASS.LTC128B.128 [R242+0xc000], [R32.64] ;  /* 0x0c00000020f28fae */ /* 0x0007e2000b901d54 */
[----:B------:R-:W-:Y:S01]  /*16c70*/  @!P0 LEA R24, P3, R8, R61, 0x1 ;  /* 0x0000003d08188211 */ /* 0x000fe200078608ff */
[----:B------:R-:W-:Y:S01]  /*16c80*/  @!P0 IMAD.WIDE.U32 R6, R40, 0x90, R6 ;  /* 0x0000009028068825 */ /* 0x000fe200078e0006 */
[----:B------:R-:W-:Y:S02]  /*16c90*/  @!P0 IADD3 R9, R15, R9, RZ ;  /* 0x000000090f098210 */ /* 0x000fe40007ffe0ff */
[----:B------:R-:W-:Y:S02]  /*16ca0*/  @!P0 MOV R4, R0 ;  /* 0x0000000000048202 */ /* 0x000fe40000000f00 */
[----:B------:R-:W-:Y:S01]  /*16cb0*/  @!P0 LEA.HI.X R25, R8, R62, R9, 0x1, P3 ;  /* 0x0000003e08198211 */ /* 0x000fe200018f0c09 */
[----:B------:R-:W-:Y:S01]  /*16cc0*/  @P0 STS.128 [R242+0xc800], RZ ;  /* 0x00c800fff2000388 */ /* 0x000fe20000000c00 */
[----:B------:R-:W-:Y:S02]  /*16cd0*/  @!P0 LEA R22, P2, R6, R61, 0x1 ;  /* 0x0000003d06168211 */ /* 0x000fe400078408ff */
[----:B------:R-:W-:Y:S02]  /*16ce0*/  @!P0 IADD3 R7, R16, R7, RZ ;  /* 0x0000000710078210 */ /* 0x000fe40007ffe0ff */
[----:B------:R-:W-:Y:S02]  /*16cf0*/  @!P0 MOV R5, R2 ;  /* 0x0000000200058202 */ /* 0x000fe40000000f00 */
[----:B------:R-:W-:Y:S01]  /*16d00*/  @!P0 LEA.HI.X R23, R6, R62, R7, 0x1, P2 ;  /* 0x0000003e06178211 */ /* 0x000fe200010f0c07 */
[----:B------:R-:W-:Y:S01]  /*16d10*/  @!PT LDS RZ, [RZ] ;  /* 0x00000000fffff984 */ /* 0x000fe20000000800 */
[----:B------:R-:W-:Y:S01]  /*16d20*/  @!PT LDS RZ, [RZ] ;  /* 0x00000000fffff984 */ /* 0x000fe20000000800 */
[----:B------:R-:W-:Y:S01]  /*16d30*/  @!PT LDS RZ, [RZ] ;  /* 0x00000000fffff984 */ /* 0x000fe20000000800 */
[----:B------:R4:W-:Y:S01]  /*16d40*/  @!P0 LDGSTS.E.BYPASS.LTC128B.128 [R242+0xc800], [R28.64] ;  /* 0x0c8000001cf28fae */ /* 0x0009e2000b901d54 */
[-C--:B------:R-:W-:Y:S01]  /*16d50*/  @!P0 MOV R16, R0.reuse ;  /* 0x0000000000108202 */ /* 0x080fe20000000f00 */
[----:B------:R-:W-:Y:S01]  /*16d60*/  @!P0 IMAD.WIDE.U32 R4, R40, 0xa0, R4 ;  /* 0x000000a028048825 */ /* 0x000fe200078e0004 */
[----:B------:R-:W-:Y:S02]  /*16d70*/  @!P0 MOV R14, R0 ;  /* 0x00000000000e8202 */ /* 0x000fe40000000f00 */
[-C--:B------:R-:W-:Y:S01]  /*16d80*/  @!P0 MOV R15, R2.reuse ;  /* 0x00000002000f8202 */ /* 0x080fe20000000f00 */
[----:B------:R-:W-:Y:S01]  /*16d90*/  @!P0 IMAD R6, R18, 0xc0, RZ ;  /* 0x000000c012068824 */ /* 0x000fe200078e02ff */
[----:B------:R-:W-:Y:S01]  /*16da0*/  @!P0 LEA R20, P1, R4, R61, 0x1 ;  /* 0x0000003d04148211 */ /* 0x000fe200078208ff */
[----:B------:R-:W-:Y:S01]  /*16db0*/  @P0 STS.128 [R242+0xd000], RZ ;  /* 0x00d000fff2000388 */ /* 0x000fe20000000c00 */
[----:B------:R-:W-:Y:S01]  /*16dc0*/  @!P0 IADD3 R5, R17, R5, RZ ;  /* 0x0000000511058210 */ /* 0x000fe20007ffe0ff */
[----:B------:R-:W-:Y:S01]  /*16dd0*/  @!P0 IMAD R7, R18, 0xf0, RZ ;  /* 0x000000f012078824 */ /* 0x000fe200078e02ff */
[----:B------:R-:W-:Y:S01]  /*16de0*/  @!P0 MOV R17, R2 ;  /* 0x0000000200118202 */ /* 0x000fe20000000f00 */
[----:B------:R-:W-:Y:S01]  /*16df0*/  @!P0 IMAD.WIDE.U32 R14, R40, 0xd0, R14 ;  /* 0x000000d0280e8825 */ /* 0x000fe200078e000e */
[----:B------:R-:W-:Y:S02]  /*16e00*/  @!P0 LEA.HI.X R21, R4, R62, R5, 0x1, P1 ;  /* 0x0000003e04158211 */ /* 0x000fe400008f0c05 */
[----:B------:R-:W-:Y:S01]  /*16e10*/  @!P0 MOV R4, R0 ;  /* 0x0000000000048202 */ /* 0x000fe20000000f00 */
[----:B------:R-:W-:Y:S01]  /*16e20*/  @!PT LDS RZ, [RZ] ;  /* 0x00000000fffff984 */ /* 0x000fe20000000800 */
[----:B------:R-:W-:Y:S01]  /*16e30*/  @!PT LDS RZ, [RZ] ;  /* 0x00000000fffff984 */ /* 0x000fe20000000800 */
[----:B------:R-:W-:Y:S01]  /*16e40*/  @!PT LDS RZ, [RZ] ;  /* 0x00000000fffff984 */ /* 0x000fe20000000800 */
[----:B------:R5:W-:Y:S01]  /*16e50*/  @!P0 LDGSTS.E.BYPASS.LTC128B.128 [R242+0xd000], [R26.64] ;  /* 0x0d0000001af28fae */ /* 0x000be2000b901d54 */
[----:B------:R-:W-:Y:S01]  /*16e60*/  @!P0 MOV R5, R2 ;  /* 0x0000000200058202 */ /* 0x000fe20000000f00 */
[----:B------:R-:W-:Y:S01]  /*16e70*/  @!P0 IMAD.WIDE.U32 R16, R40, 0xc0, R16 ;  /* 0x000000c028108825 */ /* 0x000fe200078e0010 */
[----:B------:R-:W-:Y:S02]  /*16e80*/  @!P0 MOV R12, R0 ;  /* 0x00000000000c8202 */ /* 0x000fe40000000f00 */
[----:B------:R-:W-:Y:S02]  /*16e90*/  @!P0 MOV R13, R2 ;  /* 0x00000002000d8202 */ /* 0x000fe40000000f00 */
[----:B------:R-:W-:Y:S01]  /*16ea0*/  @!P0 MOV R10, R0 ;  /* 0x00000000000a8202 */ /* 0x000fe20000000f00 */
[----:B------:R-:W-:Y:S01]  /*16eb0*/  @P0 STS.128 [R242+0xd800], RZ ;  /* 0x00d800fff2000388 */ /* 0x000fe20000000c00 */
[----:B------:R-:W-:Y:S01]  /*16ec0*/  @!P0 IMAD R0, R18, 0xb0, RZ ;  /* 0x000000b012008824 */ /* 0x000fe200078e02ff */
[----:B------:R-:W-:Y:S01]  /*16ed0*/  @!P0 MOV R11, R2 ;  /* 0x00000002000b8202 */ /* 0x000fe20000000f00 */
[----:B------:R-:W-:Y:S01]  /*16ee0*/  @!P0 IMAD.WIDE.U32 R2, R40, 0xb0, R4 ;  /* 0x000000b028028825 */ /* 0x000fe200078e0004 */
[-C--:B------:R-:W-:Y:S03]  /*16ef0*/  @!P0 LEA R8, P4, R16, R61.reuse, 0x1 ;  /* 0x0000003d10088211 */ /* 0x080fe600078808ff */
[C---:B------:R-:W-:Y:S01]  /*16f00*/  @!P0 IMAD R4, R18.reuse, 0xd0, RZ ;  /* 0x000000d012048824 */ /* 0x040fe200078e02ff */
[----:B------:R-:W-:Y:S01]  /*16f10*/  @!PT LDS RZ, [RZ] ;  /* 0x00000000fffff984 */ /* 0x000fe20000000800 */
[----:B------:R-:W-:Y:S01]  /*16f20*/  @!PT LDS RZ, [RZ] ;  /* 0x00000000fffff984 */ /* 0x000fe20000000800 */
[----:B------:R-:W-:Y:S01]  /*16f30*/  @!PT LDS RZ, [RZ] ;  /* 0x00000000fffff984 */ /* 0x000fe20000000800 */
[----:B------:R5:W-:Y:S01]  /*16f40*/  @!P0 LDGSTS.E.BYPASS.LTC128B.128 [R242+0xd800], [R24.64] ;  /* 0x0d80000018f28fae */ /* 0x000be2000b901d54 */
[----:B------:R-:W-:Y:S01]  /*16f50*/  @!P0 IMAD R5, R18, 0xe0, RZ ;  /* 0x000000e012058824 */ /* 0x000fe200078e02ff */
[----:B------:R-:W-:Y:S01]  /*16f60*/  @!P0 LEA R18, P1, R2, R61, 0x1 ;  /* 0x0000003d02128211 */ /* 0x000fe200078208ff */
[----:B------:R-:W-:Y:S01]  /*16f70*/  @!P0 IMAD.WIDE.U32 R10, R40, 0xf0, R10 ;  /* 0x000000f0280a8825 */ /* 0x000fe200078e000a */
[----:B------:R-:W-:Y:S02]  /*16f80*/  @!P0 IADD3 R0, R0, R3, RZ ;  /* 0x0000000300008210 */ /* 0x000fe40007ffe0ff */
[----:B------:R-:W-:Y:S01]  /*16f90*/  @!P0 IADD3 R3, R4, R15, RZ ;  /* 0x0000000f04038210 */ /* 0x000fe20007ffe0ff */
[----:B------:R-:W-:Y:S01]  /*16fa0*/  @!P0 IMAD.WIDE.U32 R12, R40, 0xe0, R12 ;  /* 0x000000e0280c8825 */ /* 0x000fe200078e000c */
[----:B------:R-:W-:Y:S01]  /*16fb0*/  @P0 STS.128 [R242+0xe000], RZ ;  /* 0x00e000fff2000388 */ /* 0x000fe20000000c00 */
[-C--:B------:R-:W-:Y:S02]  /*16fc0*/  @!P0 LEA.HI.X R19, R2, R62.reuse, R0, 0x1, P1 ;  /* 0x0000003e02138211 */ /* 0x080fe400008f0c00 */
[----:B------:R-:W-:Y:S02]  /*16fd0*/  @!P0 IADD3 R0, R6, R17, RZ ;  /* 0x0000001106008210 */ /* 0x000fe40007ffe0ff */
[----:B------:R-:W-:Y:S02]  /*16fe0*/  @!P0 LEA R6, P3, R14, R61, 0x1 ;  /* 0x0000003d0e068211 */ /* 0x000fe400078608ff */
[-C--:B------:R-:W-:Y:S01]  /*16ff0*/  @!P0 LEA.HI.X R9, R16, R62.reuse, R0, 0x1, P4 ;  /* 0x0000003e10098211 */ /* 0x080fe200020f0c00 */
[----:B------:R-:W-:Y:S01]  /*17000*/  @!PT LDS RZ, [RZ] ;  /* 0x00000000fffff984 */ /* 0x000fe20000000800 */
[----:B------:R-:W-:Y:S01]  /*17010*/  @!PT LDS RZ, [RZ] ;  /* 0x00000000fffff984 */ /* 0x000fe20000000800 */
[----:B------:R-:W-:Y:S01]  /*17020*/  @!PT LDS RZ, [RZ] ;  /* 0x00000000fffff984 */ /* 0x000fe20000000800 */
[----:B------:R4:W-:Y:S01]  /*17030*/  @!P0 LDGSTS.E.BYPASS.LTC128B.128 [R242+0xe000], [R30.64] ;  /* 0x0e0000001ef28fae */ /* 0x0009e2000b901d54 */
[----:B------:R-:W-:Y:S02]  /*17040*/  @!P0 IADD3 R11, R7, R11, RZ ;  /* 0x0000000b070b8210 */ /* 0x000fe40007ffe0ff */
[-C--:B------:R-:W-:Y:S02]  /*17050*/  @!P0 LEA.HI.X R7, R14, R62.reuse, R3, 0x1, P3 ;  /* 0x0000003e0e078211 */ /* 0x080fe400018f0c03 */
[----:B------:R-:W-:Y:S02]  /*17060*/  @!P0 LEA R4, P2, R12, R61, 0x1 ;  /* 0x0000003d0c048211 */ /* 0x000fe400078408ff */
[----:B------:R-:W-:Y:S01]  /*17070*/  @!P0 IADD3 R5, R5, R13, RZ ;  /* 0x0000000d05058210 */ /* 0x000fe20007ffe0ff */
[----:B------:R-:W-:Y:S01]  /*17080*/  @P0 STS.128 [R242+0xe800], RZ ;  /* 0x00e800fff2000388 */ /* 0x000fe20000000c00 */
[----:B------:R-:W-:Y:S02]  /*17090*/  @!P0 LEA R2, P1, R10, R61, 0x1 ;  /* 0x0000003d0a028211 */ /* 0x000fe400078208ff */
[-C--:B------:R-:W-:Y:S02]  /*170a0*/  @!P0 LEA.HI.X R5, R12, R62.reuse, R5, 0x1, P2 ;  /* 0x0000003e0c058211 */ /* 0x080fe400010f0c05 */
[----:B------:R-:W-:Y:S02]  /*170b0*/  @!P0 LEA.HI.X R3, R10, R62, R11, 0x1, P1 ;  /* 0x0000003e0a038211 */ /* 0x000fe400008f0c0b */
[----:B------:R-:W-:Y:S01]  /*170c0*/  PLOP3.LUT P1, PT, PT, PT, UP0, 0x80, 0x0 ;  /* 0x000000000000781c */ /* 0x000fe20003f2f008 */
[----:B------:R-:W-:Y:S01]  /*170d0*/  @!PT LDS RZ, [RZ] ;  /* 0x00000000fffff984 */ /* 0x000fe20000000800 */
[----:B------:R-:W-:Y:S01]  /*170e0*/  @!PT LDS RZ, [RZ] ;  /* 0x00000000fffff984 */ /* 0x000fe20000000800 */
[----:B------:R-:W-:Y:S01]  /*170f0*/  @!PT LDS RZ, [RZ] ;  /* 0x00000000fffff984 */ /* 0x000fe20000000800 */
[----:B------:R1:W-:Y:S08]  /*17100*/  @!P0 LDGSTS.E.BYPASS.LTC128B.128 [R242+0xe800], [R22.64] ;  /* 0x0e80000016f28fae */ /* 0x0003f0000b901d54 */
[----:B------:R-:W-:Y:S08]  /*17110*/  @P0 STS.128 [R242+0xf000], RZ ;  /* 0x00f000fff2000388 */ /* 0x000ff00000000c00 */
        /* <DEDUP_REMOVED lines=29> */
[----:B------:R-:W-:Y:S08]  /*172f0*/  LDSM.16.M88.4 R128, [R230] ;  /* 0x00000000e680783b */ /* 0x000ff00000000200 */
[----:B------:R-:W0:Y:S08]  /*17300*/  LDGDEPBAR ;  /* 0x00000000000079af */ /* 0x000e300000000000 */
[----:B-1----:R-:W1:Y:S08]  /*17310*/  LDSM.16.M88.4 R8, [R134+0x2000] ;  /* 0x002000008608783b */ /* 0x002e700000000200 */
[----:B------:R-:W2:Y:S08]  /*17320*/  LDSM.16.M88.4 R16, [R134+0x2800] ;  /* 0x002800008610783b */ /* 0x000eb00000000200 */
[----:B-----5:R-:W5:Y:S08]  /*17330*/  LDSM.16.M88.4 R24, [R134+0x3000] ;  /* 0x003000008618783b */ /* 0x020f700000000200 */
[----:B---3--:R-:W4:Y:S08]  /*17340*/  LDSM.16.M88.4 R32, [R134+0x3800] ;  /* 0x003800008620783b */ /* 0x008f300000000200 */
[----:B------:R-:W3:Y:S08]  /*17350*/  LDSM.16.M88.4 R40, [R134+0x4000] ;  /* 0x004000008628783b */ /* 0x000ef00000000200 */
[----:B------:R-:W3:Y:S01]  /*17360*/  LDSM.16.M88.4 R48, [R134+0x4800] ;  /* 0x004800008630783b */ /* 0x000ee20000000200 */
[C---:B-1----:R-:W-:Y:S07]  /*17370*/  HMMA.16816.F32 R4, R128.reuse, R8, RZ ;  /* 0x000000088004723c */ /* 0x042fee00000018ff */
[----:B------:R-:W1:Y:S01]  /*17380*/  LDSM.16.M88.4 R56, [R134+0x5000] ;  /* 0x005000008638783b */ /* 0x000e620000000200 */
[C---:B------:R-:W-:Y:S07]  /*17390*/  HMMA.16816.F32 R8, R128.reuse, R10, RZ ;  /* 0x0000000a8008723c */ /* 0x040fee00000018ff */
[----:B------:R-:W1:Y:S01]  /*173a0*/  LDSM.16.M88.4 R64, [R134+0x5800] ;  /* 0x005800008640783b */ /* 0x000e620000000200 */
[C---:B--2---:R-:W-:Y:S07]  /*173b0*/  HMMA.16816.F32 R12, R128.reuse, R16, RZ ;  /* 0x00000010800c723c */ /* 0x044fee00000018ff */
[----:B------:R-:W2:Y:S01]  /*173c0*/  LDSM.16.M88.4 R72, [R134+0x6000] ;  /* 0x006000008648783b */ /* 0x000ea20000000200 */
[C---:B------:R-:W-:Y:S07]  /*173d0*/  HMMA.16816.F32 R16, R128.reuse, R18, RZ ;  /* 0x000000128010723c */ /* 0x040fee00000018ff */
[----:B------:R-:W1:Y:S01]  /*173e0*/  LDSM.16.M88.4 R80, [R134+0x6800] ;  /* 0x006800008650783b */ /* 0x000e620000000200 */
[C---:B-----5:R-:W-:Y:S07]  /*173f0*/  HMMA.16816.F32 R20, R128.reuse, R24, RZ ;  /* 0x000000188014723c */ /* 0x060fee00000018ff */
[----:B------:R-:W5:Y:S01]  /*17400*/  LDSM.16.M88.4 R88, [R134+0x7000] ;  /* 0x007000008658783b */ /* 0x000f620000000200 */
[C---:B------:R-:W-:Y:S07]  /*17410*/  HMMA.16816.F32 R24, R128.reuse, R26, RZ ;  /* 0x0000001a8018723c */ /* 0x040fee00000018ff */
[----:B------:R-:W1:Y:S01]  /*17420*/  LDSM.16.M88.4 R96, [R134+0x7800] ;  /* 0x007800008660783b */ /* 0x000e620000000200 */
[C---:B----4-:R-:W-:Y:S07]  /*17430*/  HMMA.16816.F32 R28, R128.reuse, R32, RZ ;  /* 0x00000020801c723c */ /* 0x050fee00000018ff */
[----:B------:R-:W4:Y:S01]  /*17440*/  LDSM.16.M88.4 R104, [R134+0x8000] ;  /* 0x008000008668783b */ /* 0x000f220000000200 */
[C---:B------:R-:W-:Y:S07]  /*17450*/  HMMA.16816.F32 R32, R128.reuse, R34, RZ ;  /* 0x000000228020723c */ /* 0x040fee00000018ff */
[----:B------:R-:W2:Y:S01]  /*17460*/  LDSM.16.M88.4 R112, [R134+0x8800] ;  /* 0x008800008670783b */ /* 0x000ea20000000200 */
[C---:B---3--:R-:W-:Y:S07]  /*17470*/  HMMA.16816.F32 R36, R128.reuse, R40, RZ ;  /* 0x000000288024723c */ /* 0x048fee00000018ff */
[----:B------:R-:W3:Y:S01]  /*17480*/  LDSM.16.M88.4 R120, [R134+0x9000] ;  /* 0x009000008678783b */ /* 0x000ee20000000200 */
[C---:B------:R-:W-:Y:S07]  /*17490*/  HMMA.16816.F32 R40, R128.reuse, R42, RZ ;  /* 0x0000002a8028723c */ /* 0x040fee00000018ff */
[----:B------:R-:W2:Y:S01]  /*174a0*/  LDSM.16.M88.4 R168, [R134+0x9800] ;  /* 0x0098000086a8783b */ /* 0x000ea20000000200 */
[C---:B------:R-:W-:Y:S07]  /*174b0*/  HMMA.16816.F32 R44, R128.reuse, R48, RZ ;  /* 0x00000030802c723c */ /* 0x040fee00000018ff */
[----:B------:R-:W-:Y:S01]  /*174c0*/  LDSM.16.M88.4 R172, [R172] ;  /* 0x00000000acac783b */ /* 0x000fe20000000200 */
[C---:B------:R-:W-:Y:S07]  /*174d0*/  HMMA.16816.F32 R48, R128.reuse, R50, RZ ;  /* 0x000000328030723c */ /* 0x040fee00000018ff */
[----:B------:R-:W3:Y:S01]  /*174e0*/  LDSM.16.M88.4 R176, [R228+0x2000] ;  /* 0x00200000e4b0783b */ /* 0x000ee20000000200 */
[C---:B-1----:R-:W-:Y:S07]  /*174f0*/  HMMA.16816.F32 R52, R128.reuse, R56, RZ ;  /* 0x000000388034723c */ /* 0x042fee00000018ff */
[----:B------:R-:W1:Y:S01]  /*17500*/  LDSM.16.M88.4 R180, [R228+0x2800] ;  /* 0x00280000e4b4783b */ /* 0x000e620000000200 */
[C---:B------:R-:W-:Y:S07]  /*17510*/  HMMA.16816.F32 R56, R128.reuse, R58, RZ ;  /* 0x0000003a8038723c */ /* 0x040fee00000018ff */
[----:B------:R-:W1:Y:S01]  /*17520*/  LDSM.16.M88.4 R184, [R228+0x3000] ;  /* 0x00300000e4b8783b */ /* 0x000e620000000200 */
[C---:B------:R-:W-:Y:S07]  /*17530*/  HMMA.16816.F32 R60, R128.reuse, R64, RZ ;  /* 0x00000040803c723c */ /* 0x040fee00000018ff */
[----:B------:R-:W1:Y:S01]  /*17540*/  LDSM.16.M88.4 R188, [R228+0x3800] ;  /* 0x00380000e4bc783b */ /* 0x000e620000000200 */
[C---:B------:R-:W-:Y:S07]  /*17550*/  HMMA.16816.F32 R64, R128.reuse, R66, RZ ;  /* 0x000000428040723c */ /* 0x040fee00000018ff */
[----:B------:R-:W-:Y:S01]  /*17560*/  LDSM.16.M88.4 R192, [R228+0x5000] ;  /* 0x00500000e4c0783b */ /* 0x000fe20000000200 */
[C---:B--2---:R-:W-:Y:S07]  /*17570*/  HMMA.16816.F32 R68, R128.reuse, R72, RZ ;  /* 0x000000488044723c */ /* 0x044fee00000018ff */
[----:B------:R-:W-:Y:S01]  /*17580*/  LDSM.16.M88.4 R196, [R228+0x5800] ;  /* 0x00580000e4c4783b */ /* 0x000fe20000000200 */
[C---:B------:R-:W-:Y:S07]  /*17590*/  HMMA.16816.F32 R72, R128.reuse, R74, RZ ;  /* 0x0000004a8048723c */ /* 0x040fee00000018ff */
[----:B------:R-:W-:Y:S01]  /*175a0*/  LDSM.16.M88.4 R200, [R228+0x6000] ;  /* 0x00600000e4c8783b */ /* 0x000fe20000000200 */
[C---:B------:R-:W-:Y:S07]  /*175b0*/  HMMA.16816.F32 R76, R128.reuse, R80, RZ ;  /* 0x00000050804c723c */ /* 0x040fee00000018ff */
[----:B------:R-:W-:Y:S01]  /*175c0*/  LDSM.16.M88.4 R204, [R228+0x6800] ;  /* 0x00680000e4cc783b */ /* 0x000fe20000000200 */
[C---:B------:R-:W-:Y:S07]  /*175d0*/  HMMA.16816.F32 R80, R128.reuse, R82, RZ ;  /* 0x000000528050723c */ /* 0x040fee00000018ff */
[----:B------:R-:W-:Y:S01]  /*175e0*/  LDSM.16.M88.4 R208, [R235] ;  /* 0x00000000ebd0783b */ /* 0x000fe20000000200 */
[C---:B-----5:R-:W-:Y:S07]  /*175f0*/  HMMA.16816.F32 R84, R128.reuse, R88, RZ ;  /* 0x000000588054723c */ /* 0x060fee00000018ff */
[----:B------:R-:W-:Y:S01]  /*17600*/  LDSM.16.M88.4 R212, [R234] ;  /* 0x00000000ead4783b */ /* 0x000fe20000000200 */
[C---:B------:R-:W-:Y:S07]  /*17610*/  HMMA.16816.F32 R88, R128.reuse, R90, RZ ;  /* 0x0000005a8058723c */ /* 0x040fee00000018ff */
[----:B------:R-:W-:Y:S01]  /*17620*/  LDSM.16.M88.4 R216, [R233] ;  /* 0x00000000e9d8783b */ /* 0x000fe20000000200 */
[C---:B------:R-:W-:Y:S07]  /*17630*/  HMMA.16816.F32 R92, R128.reuse, R96, RZ ;  /* 0x00000060805c723c */ /* 0x040fee00000018ff */
[----:B------:R-:W-:Y:S01]  /*17640*/  LDSM.16.M88.4 R220, [R227] ;  /* 0x00000000e3dc783b */ /* 0x000fe20000000200 */
[C---:B------:R-:W-:Y:S08]  /*17650*/  HMMA.16816.F32 R96, R128.reuse, R98, RZ ;  /* 0x000000628060723c */ /* 0x040ff000000018ff */
[C---:B----4-:R-:W-:Y:S08]  /*17660*/  HMMA.16816.F32 R100, R128.reuse, R104, RZ ;  /* 0x000000688064723c */ /* 0x050ff000000018ff */
[C---:B------:R-:W-:Y:S08]  /*17670*/  HMMA.16816.F32 R104, R128.reuse, R106, RZ ;  /* 0x0000006a8068723c */ /* 0x040ff000000018ff */
[C---:B------:R-:W-:Y:S08]  /*17680*/  HMMA.16816.F32 R108, R128.reuse, R112, RZ ;  /* 0x00000070806c723c */ /* 0x040ff000000018ff */
[C---:B------:R-:W-:Y:S08]  /*17690*/  HMMA.16816.F32 R112, R128.reuse, R114, RZ ;  /* 0x000000728070723c */ /* 0x040ff000000018ff */
[C---:B---3--:R-:W-:Y:S08]  /*176a0*/  HMMA.16816.F32 R116, R128.reuse, R120, RZ ;  /* 0x000000788074723c */ /* 0x048ff000000018ff */
[C---:B------:R-:W-:Y:S08]  /*176b0*/  HMMA.16816.F32 R120, R128.reuse, R122, RZ ;  /* 0x0000007a8078723c */ /* 0x040ff000000018ff */
[C---:B------:R-:W-:Y:S08]  /*176c0*/  HMMA.16816.F32 R124, R128.reuse, R168, RZ ;  /* 0x000000a8807c723c */ /* 0x040ff000000018ff */
[----:B------:R-:W-:Y:S01]  /*176d0*/  HMMA.16816.F32 R128, R128, R170, RZ ;  /* 0x000000aa8080723c */ /* 0x000fe200000018ff */
[----:B------:R-:W2:Y:S07]  /*176e0*/  LDSM.16.M88.4 R168, [R228+0x4000] ;  /* 0x00400000e4a8783b */ /* 0x000eae0000000200 */
[C---:B------:R-:W-:Y:S08]  /*176f0*/  HMMA.16816.F32 R4, R172.reuse, R176, R4 ;  /* 0x000000b0ac04723c */ /* 0x040ff00000001804 */
[C---:B------:R-:W-:Y:S01]  /*17700*/  HMMA.16816.F32 R8, R172.reuse, R178, R8 ;  /* 0x000000b2ac08723c */ /* 0x040fe20000001808 */
[----:B------:R-:W3:Y:S07]  /*17710*/  LDSM.16.M88.4 R176, [R228+0x4800] ;  /* 0x00480000e4b0783b */ /* 0x000eee0000000200 */
[C---:B-1----:R-:W-:Y:S08]  /*17720*/  HMMA.16816.F32 R12, R172.reuse, R180, R12 ;  /* 0x000000b4ac0c723c */ /* 0x042ff0000000180c */
[C---:B------:R-:W-:Y:S01]  /*17730*/  HMMA.16816.F32 R16, R172.reuse, R182, R16 ;  /* 0x000000b6ac10723c */ /* 0x040fe20000001810 */
[----:B------:R-:W1:Y:S07]  /*17740*/  LDSM.16.M88.4 R180, [R228+0x7000] ;  /* 0x00700000e4b4783b */ /* 0x000e6e0000000200 */
[C---:B------:R-:W-:Y:S08]  /*17750*/  HMMA.16816.F32 R20, R172.reuse, R184, R20 ;  /* 0x000000b8ac14723c */ /* 0x040ff00000001814 */
[C---:B------:R-:W-:Y:S01]  /*17760*/  HMMA.16816.F32 R24, R172.reuse, R186, R24 ;  /* 0x000000baac18723c */ /* 0x040fe20000001818 */
[----:B------:R-:W4:Y:S07]  /*17770*/  LDSM.16.M88.4 R184, [R228+0x7800] ;  /* 0x00780000e4b8783b */ /* 0x000f2e0000000200 */
[C---:B------:R-:W-:Y:S08]  /*17780*/  HMMA.16816.F32 R28, R172.reuse, R188, R28 ;  /* 0x000000bcac1c723c */ /* 0x040ff0000000181c */
[C---:B------:R-:W-:Y:S01]  /*17790*/  HMMA.16816.F32 R32, R172.reuse, R190, R32 ;  /* 0x000000beac20723c */ /* 0x040fe20000001820 */
[----:B------:R-:W-:Y:S07]  /*177a0*/  LDSM.16.M88.4 R188, [R228+0x9000] ;  /* 0x00900000e4bc783b */ /* 0x000fee0000000200 */
        /* <DEDUP_REMOVED lines=8> */
[----:B------:R-:W-:Y:S07]  /*17830*/  LDSM.16.M88.4 R192, [R229] ;  /* 0x00000000e5c0783b */ /* 0x000fee0000000200 */
        /* <DEDUP_REMOVED lines=12> */
[C---:B-1----:R-:W-:Y:S08]  /*17900*/  HMMA.16816.F32 R84, R172.reuse, R180, R84 ;  /* 0x000000b4ac54723c */ /* 0x042ff00000001854 */
[C---:B------:R-:W-:Y:S01]  /*17910*/  HMMA.16816.F32 R88, R172.reuse, R182, R88 ;  /* 0x000000b6ac58723c */ /* 0x040fe20000001858 */
[----:B------:R-:W1:Y:S07]  /*17920*/  LDSM.16.M88.4 R180, [R228+0x9800] ;  /* 0x00980000e4b4783b */ /* 0x000e6e0000000200 */
[C---:B----4-:R-:W-:Y:S08]  /*17930*/  HMMA.16816.F32 R92, R172.reuse, R184, R92 ;  /* 0x000000b8ac5c723c */ /* 0x050ff0000000185c */
[C---:B------:R-:W-:Y:S01]  /*17940*/  HMMA.16816.F32 R96, R172.reuse, R186, R96 ;  /* 0x000000baac60723c */ /* 0x040fe20000001860 */
[----:B------:R-:W4:Y:S07]  /*17950*/  LDSM.16.M88.4 R184, [R232] ;  /* 0x00000000e8b8783b */ /* 0x000f2e0000000200 */
[C---:B--2---:R-:W-:Y:S07]  /*17960*/  HMMA.16816.F32 R100, R172.reuse, R168, R100 ;  /* 0x000000a8ac64723c */ /* 0x044fee0000001864 */
[C---:B------:R-:W-:Y:S01]  /*17970*/  IADD3 R168, R229.reuse, 0x2000, RZ ;  /* 0x00002000e5a87810 */ /* 0x040fe20007ffe0ff */
[C---:B------:R-:W-:Y:S05]  /*17980*/  HMMA.16816.F32 R104, R172.reuse, R170, R104 ;  /* 0x000000aaac68723c */ /* 0x040fea0000001868 */
[----:B------:R-:W2:Y:S03]  /*17990*/  LDSM.16.M88.4 R168, [R168] ;  /* 0x00000000a8a8783b */ /* 0x000ea60000000200 */
[C---:B---3--:R-:W-:Y:S07]  /*179a0*/  HMMA.16816.F32 R108, R172.reuse, R176, R108 ;  /* 0x000000b0ac6c723c */ /* 0x048fee000000186c */
[C---:B------:R-:W-:Y:S01]  /*179b0*/  IADD3 R176, R229.reuse, 0x2800, RZ ;  /* 0x00002800e5b07810 */ /* 0x040fe20007ffe0ff */
[C---:B------:R-:W-:Y:S05]  /*179c0*/  HMMA.16816.F32 R112, R172.reuse, R178, R112 ;  /* 0x000000b2ac70723c */ /* 0x040fea0000001870 */
[----:B------:R-:W3:Y:S03]  /*179d0*/  LDSM.16.M88.4 R176, [R176] ;  /* 0x00000000b0b0783b */ /* 0x000ee60000000200 */
[C---:B------:R-:W-:Y:S08]  /*179e0*/  HMMA.16816.F32 R116, R172.reuse, R188, R116 ;  /* 0x000000bcac74723c */ /* 0x040ff00000001874 */
[C---:B------:R-:W-:Y:S01]  /*179f0*/  HMMA.16816.F32 R120, R172.reuse, R190, R120 ;  /* 0x000000beac78723c */ /* 0x040fe20000001878 */
[----:B------:R-:W-:Y:S07]  /*17a00*/  LDSM.16.M88.4 R188, [R241] ;  /* 0x00000000f1bc783b */ /* 0x000fee0000000200 */
[C---:B-1----:R-:W-:Y:S07]  /*17a10*/  HMMA.16816.F32 R124, R172.reuse, R180, R124 ;  /* 0x000000b4ac7c723c */ /* 0x042fee000000187c */
[C---:B------:R-:W-:Y:S01]  /*17a20*/  IADD3 R180, R229.reuse, 0x3800, RZ ;  /* 0x00003800e5b47810 */ /* 0x040fe20007ffe0ff */
[----:B------:R-:W-:Y:S05]  /*17a30*/  HMMA.16816.F32 R128, R172, R182, R128 ;  /* 0x000000b6ac80723c */ /* 0x000fea0000001880 */
[----:B------:R-:W-:Y:S02]  /*17a40*/  LDSM.16.M88.4 R180, [R180] ;  /* 0x00000000b4b4783b */ /* 0x000fe40000000200 */
[----:B------:R-:W-:Y:S01]  /*17a50*/  IADD3 R172, R229, 0x3000, RZ ;  /* 0x00003000e5ac7810 */ /* 0x000fe20007ffe0ff */
[C---:B----4-:R-:W-:Y:S05]  /*17a60*/  HMMA.16816.F32 R4, R184.reuse, R192, R4 ;  /* 0x000000c0b804723c */ /* 0x050fea0000001804 */
[----:B------:R-:W1:Y:S03]  /*17a70*/  LDSM.16.M88.4 R172, [R172] ;  /* 0x00000000acac783b */ /* 0x000e660000000200 */
[C---:B------:R-:W-:Y:S05]  /*17a80*/  HMMA.16816.F32 R8, R184.reuse, R194, R8 ;  /* 0x000000c2b808723c */ /* 0x040fea0000001808 */
[----:B------:R-:W4:Y:S03]  /*17a90*/  LDSM.16.M88.4 R192, [R240] ;  /* 0x00000000f0c0783b */ /* 0x000f260000000200 */
[C---:B------:R-:W-:Y:S08]  /*17aa0*/  HMMA.16816.F32 R12, R184.reuse, R196, R12 ;  /* 0x000000c4b80c723c */ /* 0x040ff0000000180c */
[C---:B------:R-:W-:Y:S01]  /*17ab0*/  HMMA.16816.F32 R16, R184.reuse, R198, R16 ;  /* 0x000000c6b810723c */ /* 0x040fe20000001810 */
[----:B------:R-:W5:Y:S07]  /*17ac0*/  LDSM.16.M88.4 R196, [R239] ;  /* 0x00000000efc4783b */ /* 0x000f6e0000000200 */
[C---:B------:R-:W-:Y:S08]  /*17ad0*/  HMMA.16816.F32 R20, R184.reuse, R200, R20 ;  /* 0x000000c8b814723c */ /* 0x040ff00000001814 */
[C---:B------:R-:W-:Y:S01]  /*17ae0*/  HMMA.16816.F32 R24, R184.reuse, R202, R24 ;  /* 0x000000cab818723c */ /* 0x040fe20000001818 */
[----:B------:R-:W-:Y:S07]  /*17af0*/  LDSM.16.M88.4 R200, [R237] ;  /* 0x00000000edc8783b */ /* 0x000fee0000000200 */
[C---:B------:R-:W-:Y:S08]  /*17b00*/  HMMA.16816.F32 R28, R184.reuse, R204, R28 ;  /* 0x000000ccb81c723c */ /* 0x040ff0000000181c */
[C---:B------:R-:W-:Y:S01]  /*17b10*/  HMMA.16816.F32 R32, R184.reuse, R206, R32 ;  /* 0x000000ceb820723c */ /* 0x040fe20000001820 */
[----:B------:R-:W-:Y:S07]  /*17b20*/  LDSM.16.M88.4 R204, [R236] ;  /* 0x00000000eccc783b */ /* 0x000fee0000000200 */
[C---:B--2---:R-:W-:Y:S08]  /*17b30*/  HMMA.16816.F32 R36, R184.reuse, R168, R36 ;  /* 0x000000a8b824723c */ /* 0x044ff00000001824 */
[C---:B------:R-:W-:Y:S01]  /*17b40*/  HMMA.16816.F32 R40, R184.reuse, R170, R40 ;  /* 0x000000aab828723c */ /* 0x040fe20000001828 */
[----:B------:R-:W2:Y:S07]  /*17b50*/  LDSM.16.M88.4 R168, [R238] ;  /* 0x00000000eea8783b */ /* 0x000eae0000000200 */
[C---:B---3--:R-:W-:Y:S08]  /*17b60*/  HMMA.16816.F32 R44, R184.reuse, R176, R44 ;  /* 0x000000b0b82c723c */ /* 0x048ff0000000182c */
[C---:B------:R-:W-:Y:S08]  /*17b70*/  HMMA.16816.F32 R48, R184.reuse, R178, R48 ;  /* 0x000000b2b830723c */ /* 0x040ff00000001830 */
[C---:B-1----:R-:W-:Y:S08]  /*17b80*/  HMMA.16816.F32 R52, R184.reuse, R172, R52 ;  /* 0x000000acb834723c */ /* 0x042ff00000001834 */
[C---:B------:R-:W-:Y:S08]  /*17b90*/  HMMA.16816.F32 R56, R184.reuse, R174, R56 ;  /* 0x000000aeb838723c */ /* 0x040ff00000001838 */
[C---:B------:R-:W-:Y:S08]  /*17ba0*/  HMMA.16816.F32 R60, R184.reuse, R180, R60 ;  /* 0x000000b4b83c723c */ /* 0x040ff0000000183c */
[C---:B------:R-:W-:Y:S08]  /*17bb0*/  HMMA.16816.F32 R64, R184.reuse, R182, R64 ;  /* 0x000000b6b840723c */ /* 0x040ff00000001840 */
[C---:B------:R-:W-:Y:S08]  /*17bc0*/  HMMA.16816.F32 R68, R184.reuse, R188, R68 ;  /* 0x000000bcb844723c */ /* 0x040ff00000001844 */
[C---:B------:R-:W-:Y:S08]  /*17bd0*/  HMMA.16816.F32 R72, R184.reuse, R190, R72 ;  /* 0x000000beb848723c */ /* 0x040ff00000001848 */
[C---:B----4-:R-:W-:Y:S08]  /*17be0*/  HMMA.16816.F32 R76, R184.reuse, R192, R76 ;  /* 0x000000c0b84c723c */ /* 0x050ff0000000184c */
[C---:B------:R-:W-:Y:S08]  /*17bf0*/  HMMA.16816.F32 R80, R184.reuse, R194, R80 ;  /* 0x000000c2b850723c */ /* 0x040ff00000001850 */
[C---:B-----5:R-:W-:Y:S08]  /*17c00*/  HMMA.16816.F32 R84, R184.reuse, R196, R84 ;  /* 0x000000c4b854723c */ /* 0x060ff00000001854 */
[C---:B------:R-:W-:Y:S08]  /*17c10*/  HMMA.16816.F32 R88, R184.reuse, R198, R88 ;  /* 0x000000c6b858723c */ /* 0x040ff00000001858 */
[C---:B--2---:R-:W-:Y:S08]  /*17c20*/  HMMA.16816.F32 R92, R184.reuse, R168, R92 ;  /* 0x000000a8b85c723c */ /* 0x044ff0000000185c */
[C---:B------:R-:W-:Y:S01]  /*17c30*/  HMMA.16816.F32 R96, R184.reuse, R170, R96 ;  /* 0x000000aab860723c */ /* 0x040fe20000001860 */
[----:B------:R-:W1:Y:S07]  /*17c40*/  LDSM.16.M88.4 R168, [R227+0x800] ;  /* 0x00080000e3a8783b */ /* 0x000e6e0000000200 */
[C---:B------:R-:W-:Y:S08]  /*17c50*/  HMMA.16816.F32 R100, R184.reuse, R200, R100 ;  /* 0x000000c8b864723c */ /* 0x040ff00000001864 */
[C---:B------:R-:W-:Y:S08]  /*17c60*/  HMMA.16816.F32 R104, R184.reuse, R202, R104 ;  /* 0x000000cab868723c */ /* 0x040ff00000001868 */
[C---:B------:R-:W-:Y:S08]  /*17c70*/  HMMA.16816.F32 R108, R184.reuse, R204, R108 ;  /* 0x000000ccb86c723c */ /* 0x040ff0000000186c */
[C---:B------:R-:W-:Y:S08]  /*17c80*/  HMMA.16816.F32 R112, R184.reuse, R206, R112 ;  /* 0x000000ceb870723c */ /* 0x040ff00000001870 */
[C---:B------:R-:W-:Y:S08]  /*17c90*/  HMMA.16816.F32 R116, R184.reuse, R208, R116 ;  /* 0x000000d0b874723c */ /* 0x040ff00000001874 */
[C---:B------:R-:W-:Y:S08]  /*17ca0*/  HMMA.16816.F32 R120, R184.reuse, R210, R120 ;  /* 0x000000d2b878723c */ /* 0x040ff00000001878 */
[C---:B------:R-:W-:Y:S08]  /*17cb0*/  HMMA.16816.F32 R124, R184.reuse, R212, R124 ;  /* 0x000000d4b87c723c */ /* 0x040ff0000000187c */
[----:B------:R-:W-:Y:S08]  /*17cc0*/  HMMA.16816.F32 R128, R184, R214, R128 ;  /* 0x000000d6b880723c */ /* 0x000ff00000001880 */
[C---:B------:R-:W-:Y:S08]  /*17cd0*/  HMMA.16816.F32 R4, R216.reuse, R220, R4 ;  /* 0x000000dcd804723c */ /* 0x040ff00000001804 */
[C---:B------:R-:W-:Y:S08]  /*17ce0*/  HMMA.16816.F32 R8, R216.reuse, R222, R8 ;  /* 0x000000ded808723c */ /* 0x040ff00000001808 */
[C---:B-1----:R-:W-:Y:S08]  /*17cf0*/  HMMA.16816.F32 R12, R216.reuse, R168, R12 ;  /* 0x000000a8d80c723c */ /* 0x042ff0000000180c */
[----:B------:R-:W-:Y:S01]  /*17d00*/  FMUL.FTZ R4, R4, c[0x0][0x2ec] ;  /* 0x0000bb0004047a20 */ /* 0x000fe20000410000 */
[C---:B------:R-:W-:Y:S03]  /*17d10*/  HMMA.16816.F32 R16, R216.reuse, R170, R16 ;  /* 0x000000aad810723c */ /* 0x040fe60000001810 */
[----:B------:R-:W1:Y:S01]  /*17d20*/  MUFU.TANH R173, R4 ;  /* 0x0000000400ad7308 */ /* 0x000e620000002400 */
[----:B------:R-:W-:Y:S02]  /*17d30*/  FMUL.FTZ R5, R5, c[0x0][0x2ec] ;  /* 0x0000bb0005057a20 */ /* 0x000fe40000410000 */
[----:B------:R-:W-:Y:S02]  /*17d40*/  FMUL.FTZ R6, R6, c[0x0][0x2ec] ;  /* 0x0000bb0006067a20 */ /* 0x000fe40000410000 */
[----:B------:R-:W-:Y:S04]  /*17d50*/  FMUL.FTZ R7, R7, c[0x0][0x2ec] ;  /* 0x0000bb0007077a20 */ /* 0x000fe80000410000 */
[----:B------:R-:W-:Y:S01]  /*17d60*/  FMUL.FTZ R8, R8, c[0x0][0x2ec] ;  /* 0x0000bb0008087a20 */ /* 0x000fe20000410000 */
[----:B------:R-:W2:Y:S01]  /*17d70*/  MUFU.TANH R179, R5 ;  /* 0x0000000500b37308 */ /* 0x000ea20000002400 */
[----:B------:R-:W-:Y:S02]  /*17d80*/  FMUL.FTZ R9, R9, c[0x0][0x2ec] ;  /* 0x0000bb0009097a20 */ /* 0x000fe40000410000 */
[----:B------:R-:W-:Y:S02]  /*17d90*/  FMUL.FTZ R10, R10, c[0x0][0x2ec] ;  /* 0x0000bb000a0a7a20 */ /* 0x000fe40000410000 */
[----:B------:R-:W-:Y:S02]  /*17da0*/  FMUL.FTZ R11, R11, c[0x0][0x2ec] ;  /* 0x0000bb000b0b7a20 */ /* 0x000fe40000410000 */
[----:B------:R-:W-:Y:S02]  /*17db0*/  FMUL.FTZ R12, R12, c[0x0][0x2ec] ;  /* 0x0000bb000c0c7a20 */ /* 0x000fe40000410000 */
[----:B------:R-:W-:Y:S01]  /*17dc0*/  FMUL.FTZ R13, R13, c[0x0][0x2ec] ;  /* 0x0000bb000d0d7a20 */ /* 0x000fe20000410000 */
[----:B------:R-:W3:Y:S01]  /*17dd0*/  MUFU.TANH R172, R6 ;  /* 0x0000000600ac7308 */ /* 0x000ee20000002400 */
[----:B------:R-:W-:Y:S02]  /*17de0*/  FMUL.FTZ R14, R14, c[0x0][0x2ec] ;  /* 0x0000bb000e0e7a20 */ /* 0x000fe40000410000 */
[----:B------:R-:W-:Y:S02]  /*17df0*/  FMUL.FTZ R15, R15, c[0x0][0x2ec] ;  /* 0x0000bb000f0f7a20 */ /* 0x000fe40000410000 */
[----:B------:R-:W-:Y:S02]  /*17e00*/  FMUL.FTZ R16, R16, c[0x0][0x2ec] ;  /* 0x0000bb0010107a20 */ /* 0x000fe40000410000 */
[----:B------:R-:W-:Y:S02]  /*17e10*/  FMUL.FTZ R17, R17, c[0x0][0x2ec] ;  /* 0x0000bb0011117a20 */ /* 0x000fe40000410000 */
[----:B------:R-:W-:Y:S01]  /*17e20*/  FMUL.FTZ R18, R18, c[0x0][0x2ec] ;  /* 0x0000bb0012127a20 */ /* 0x000fe20000410000 */
[----:B------:R4:W1:Y:S01]  /*17e30*/  MUFU.TANH R178, R7 ;  /* 0x0000000700b27308 */ /* 0x0008620000002400 */
[----:B------:R-:W-:Y:S09]  /*17e40*/  FMUL.FTZ R19, R19, c[0x0][0x2ec] ;  /* 0x0000bb0013137a20 */ /* 0x000ff20000410000 */
[----:B------:R-:W1:Y:S10]  /*17e50*/  MUFU.TANH R177, R8 ;  /* 0x0000000800b17308 */ /* 0x000e740000002400 */
[----:B------:R-:W1:Y:S01]  /*17e60*/  MUFU.TANH R175, R9 ;  /* 0x0000000900af7308 */ /* 0x000e620000002400 */
[----:B----4-:R-:W4:Y:S09]  /*17e70*/  LDSM.16.M88.4 R4, [R227+0x1000] ;  /* 0x00100000e304783b */ /* 0x010f320000000200 */
[----:B------:R-:W1:Y:S10]  /*17e80*/  MUFU.TANH R174, R10 ;  /* 0x0000000a00ae7308 */ /* 0x000e740000002400 */
[----:B------:R5:W1:Y:S10]  /*17e90*/  MUFU.TANH R176, R11 ;  /* 0x0000000b00b07308 */ /* 0x000a740000002400 */
[----:B------:R-:W1:Y:S10]  /*17ea0*/  MUFU.TANH R168, R12 ;  /* 0x0000000c00a87308 */ /* 0x000e740000002400 */
[----:B------:R-:W1:Y:S01]  /*17eb0*/  MUFU.TANH R169, R13 ;  /* 0x0000000d00a97308 */ /* 0x000e620000002400 */
[----:B-----5:R-:W5:Y:S01]  /*17ec0*/  LDSM.16.M88.4 R8, [R227+0x1800] ;  /* 0x00180000e308783b */ /* 0x020f620000000200 */
[C---:B----4-:R-:W-:Y:S08]  /*17ed0*/  HMMA.16816.F32 R20, R216.reuse, R4, R20 ;  /* 0x00000004d814723c */ /* 0x050ff00000001814 */
[----:B------:R-:W4:Y:S01]  /*17ee0*/  MUFU.TANH R170, R14 ;  /* 0x0000000e00aa7308 */ /* 0x000f220000002400 */
[C---:B------:R-:W-:Y:S01]  /*17ef0*/  HMMA.16816.F32 R24, R216.reuse, R6, R24 ;  /* 0x00000006d818723c */ /* 0x040fe20000001818 */
[----:B------:R-:W1:Y:S08]  /*17f00*/  LDSM.16.M88.4 R4, [R227+0x2000] ;  /* 0x00200000e304783b */ /* 0x000e700000000200 */
[----:B------:R-:W1:Y:S06]  /*17f10*/  MUFU.TANH R171, R15 ;  /* 0x0000000f00ab7308 */ /* 0x000e6c0000002400 */
[----:B------:R-:W-:Y:S04]  /*17f20*/  FMUL.FTZ R20, R20, c[0x0][0x2ec] ;  /* 0x0000bb0014147a20 */ /* 0x000fe80000410000 */
[----:B------:R-:W1:Y:S01]  /*17f30*/  MUFU.TANH R180, R16 ;  /* 0x0000001000b47308 */ /* 0x000e620000002400 */
[----:B------:R-:W-:Y:S02]  /*17f40*/  FMUL.FTZ R21, R21, c[0x0][0x2ec] ;  /* 0x0000bb0015157a20 */ /* 0x000fe40000410000 */
[----:B------:R-:W-:Y:S02]  /*17f50*/  FMUL.FTZ R22, R22, c[0x0][0x2ec] ;  /* 0x0000bb0016167a20 */ /* 0x000fe40000410000 */
[----:B------:R-:W-:Y:S02]  /*17f60*/  FMUL.FTZ R23, R23, c[0x0][0x2ec] ;  /* 0x0000bb0017177a20 */ /* 0x000fe40000410000 */
[----:B------:R-:W-:Y:S02]  /*17f70*/  FMUL.FTZ R24, R24, c[0x0][0x2ec] ;  /* 0x0000bb0018187a20 */ /* 0x000fe40000410000 */
[----:B------:R-:W-:Y:S01]  /*17f80*/  FMUL.FTZ R25, R25, c[0x0][0x2ec] ;  /* 0x0000bb0019197a20 */ /* 0x000fe20000410000 */
[----:B------:R-:W2:Y:S01]  /*17f90*/  MUFU.TANH R181, R17 ;  /* 0x0000001100b57308 */ /* 0x000ea20000002400 */
[----:B------:R-:W-:Y:S02]  /*17fa0*/  FMUL.FTZ R26, R26, c[0x0][0x2ec] ;  /* 0x0000bb001a1a7a20 */ /* 0x000fe40000410000 */
[----:B------:R-:W-:Y:S01]  /*17fb0*/  FMUL.FTZ R27, R27, c[0x0][0x2ec] ;  /* 0x0000bb001b1b7a20 */ /* 0x000fe20000410000 */
[C---:B-----5:R-:W-:Y:S06]  /*17fc0*/  HMMA.16816.F32 R28, R216.reuse, R8, R28 ;  /* 0x00000008d81c723c */ /* 0x060fec000000181c */
[----:B------:R-:W2:Y:S02]  /*17fd0*/  MUFU.TANH R183, R18 ;  /* 0x0000001200b77308 */ /* 0x000ea40000002400 */
[C---:B------:R-:W-:Y:S01]  /*17fe0*/  HMMA.16816.F32 R32, R216.reuse, R10, R32 ;  /* 0x0000000ad820723c */ /* 0x040fe20000001820 */
[----:B------:R-:W5:Y:S07]  /*17ff0*/  LDSM.16.M88.4 R8, [R227+0x2800] ;  /* 0x00280000e308783b */ /* 0x000f6e0000000200 */
[----:B------:R-:W2:Y:S01]  /*18000*/  MUFU.TANH R184, R19 ;  /* 0x0000001300b87308 */ /* 0x000ea20000002400 */
[C---:B-1----:R-:W-:Y:S07]  /*18010*/  HMMA.16816.F32 R36, R216.reuse, R4, R36 ;  /* 0x00000004d824723c */ /* 0x042fee0000001824 */
[----:B------:R-:W-:Y:S01]  /*18020*/  FMUL.FTZ R28, R28, c[0x0][0x2ec] ;  /* 0x0000bb001c1c7a20 */ /* 0x000fe20000410000 */
[C---:B------:R-:W-:Y:S01]  /*18030*/  HMMA.16816.F32 R40, R216.reuse, R6, R40 ;  /* 0x00000006d828723c */ /* 0x040fe20000001828 */
[----:B------:R-:W1:Y:S01]  /*18040*/  MUFU.TANH R182, R20 ;  /* 0x0000001400b67308 */ /* 0x000e620000002400 */
[----:B------:R-:W1:Y:S02]  /*18050*/  LDSM.16.M88.4 R4, [R227+0x3000] ;  /* 0x00300000e304783b */ /* 0x000e640000000200 */
[----:B------:R-:W-:Y:S02]  /*18060*/  FMUL.FTZ R29, R29, c[0x0][0x2ec] ;  /* 0x0000bb001d1d7a20 */ /* 0x000fe40000410000 */
[----:B------:R-:W-:Y:S02]  /*18070*/  FMUL.FTZ R30, R30, c[0x0][0x2ec] ;  /* 0x0000bb001e1e7a20 */ /* 0x000fe40000410000 */
[----:B------:R-:W-:Y:S03]  /*18080*/  FMUL.FTZ R31, R31, c[0x0][0x2ec] ;  /* 0x0000bb001f1f7a20 */ /* 0x000fe60000410000 */
[----:B------:R-:W1:Y:S01]  /*18090*/  MUFU.TANH R185, R21 ;  /* 0x0000001500b97308 */ /* 0x000e620000002400 */
[----:B------:R-:W-:Y:S02]  /*180a0*/  FMUL.FTZ R32, R32, c[0x0][0x2ec] ;  /* 0x0000bb0020207a20 */ /* 0x000fe40000410000 */
[----:B------:R-:W-:Y:S02]  /*180b0*/  FMUL.FTZ R33, R33, c[0x0][0x2ec] ;  /* 0x0000bb0021217a20 */ /* 0x000fe40000410000 */
[----:B------:R-:W-:Y:S02]  /*180c0*/  FMUL.FTZ R37, R37, c[0x0][0x2ec] ;  /* 0x0000bb0025257a20 */ /* 0x000fe40000410000 */
[----:B------:R-:W-:Y:S02]  /*180d0*/  FMUL.FTZ R38, R38, c[0x0][0x2ec] ;  /* 0x0000bb0026267a20 */ /* 0x000fe40000410000 */
[----:B------:R-:W-:Y:S01]  /*180e0*/  FMUL.FTZ R39, R39, c[0x0][0x2ec] ;  /* 0x0000bb0027277a20 */ /* 0x000fe20000410000 */
[----:B------:R-:W2:Y:S01]  /*180f0*/  MUFU.TANH R201, R37 ;  /* 0x0000002500c97308 */ /* 0x000ea20000002400 */
[----:B------:R-:W-:Y:S01]  /*18100*/  FMUL.FTZ R34, R34, c[0x0][0x2ec] ;  /* 0x0000bb0022227a20 */ /* 0x000fe20000410000 */
[C---:B-----5:R-:W-:Y:S03]  /*18110*/  HMMA.16816.F32 R44, R216.reuse, R8, R44 ;  /* 0x00000008d82c723c */ /* 0x060fe6000000182c */
[----:B------:R-:W-:Y:S02]  /*18120*/  FMUL.FTZ R35, R35, c[0x0][0x2ec] ;  /* 0x0000bb0023237a20 */ /* 0x000fe40000410000 */
[----:B------:R-:W-:Y:S03]  /*18130*/  FMUL.FTZ R36, R36, c[0x0][0x2ec] ;  /* 0x0000bb0024247a20 */ /* 0x000fe60000410000 */
[----:B------:R-:W2:Y:S01]  /*18140*/  MUFU.TANH R186, R22 ;  /* 0x0000001600ba7308 */ /* 0x000ea20000002400 */
[C---:B------:R-:W-:Y:S01]  /*18150*/  HMMA.16816.F32 R48, R216.reuse, R10, R48 ;  /* 0x0000000ad830723c */ /* 0x040fe20000001830 */
[----:B------:R-:W5:Y:S02]  /*18160*/  LDSM.16.M88.4 R8, [R227+0x3800] ;  /* 0x00380000e308783b */ /* 0x000f640000000200 */
[----:B------:R-:W-:Y:S02]  /*18170*/  FMUL.FTZ R40, R40, c[0x0][0x2ec] ;  /* 0x0000bb0028287a20 */ /* 0x000fe40000410000 */
[----:B------:R-:W-:Y:S02]  /*18180*/  FMUL.FTZ R41, R41, c[0x0][0x2ec] ;  /* 0x0000bb0029297a20 */ /* 0x000fe40000410000 */
[----:B------:R-:W-:Y:S02]  /*18190*/  FMUL.FTZ R42, R42, c[0x0][0x2ec] ;  /* 0x0000bb002a2a7a20 */ /* 0x000fe40000410000 */
[----:B------:R-:W2:Y:S01]  /*181a0*/  MUFU.TANH R187, R23 ;  /* 0x0000001700bb7308 */ /* 0x000ea20000002400 */
[C---:B-1----:R-:W-:Y:S03]  /*181b0*/  HMMA.16816.F32 R52, R216.reuse, R4, R52 ;  /* 0x00000004d834723c */ /* 0x042fe60000001834 */
[----:B------:R-:W-:Y:S02]  /*181c0*/  FMUL.FTZ R43, R43, c[0x0][0x2ec] ;  /* 0x0000bb002b2b7a20 */ /* 0x000fe40000410000 */
[----:B------:R-:W-:Y:S03]  /*181d0*/  FMUL.FTZ R46, R46, c[0x0][0x2ec] ;  /* 0x0000bb002e2e7a20 */ /* 0x000fe60000410000 */
        /* <DEDUP_REMOVED lines=16> */
[----:B------:R-:W-:Y:S02]  /*182e0*/  FMUL.FTZ R55, R55, c[0x0][0x2ec] ;  /* 0x0000bb0037377a20 */ /* 0x000fe40000410000 */
[----:B------:R-:W-:Y:S01]  /*182f0*/  FMUL.FTZ R56, R56, c[0x0][0x2ec] ;  /* 0x0000bb0038387a20 */ /* 0x000fe20000410000 */
[----:B------:R-:W2:Y:S01]  /*18300*/  MUFU.TANH R190, R26 ;  /* 0x0000001a00be7308 */ /* 0x000ea20000002400 */
[C---:B------:R-:W-:Y:S01]  /*18310*/  HMMA.16816.F32 R64, R216.reuse, R10, R64 ;  /* 0x0000000ad840723c */ /* 0x040fe20000001840 */
[----:B------:R-:W5:Y:S02]  /*18320*/  LDSM.16.M88.4 R8, [R227+0x4800] ;  /* 0x00480000e308783b */ /* 0x000f640000000200 */
[----:B------:R-:W-:Y:S02]  /*18330*/  FMUL.FTZ R57, R57, c[0x0][0x2ec] ;  /* 0x0000bb0039397a20 */ /* 0x000fe40000410000 */
[----:B------:R-:W-:Y:S02]  /*18340*/  FMUL.FTZ R58, R58, c[0x0][0x2ec] ;  /* 0x0000bb003a3a7a20 */ /* 0x000fe40000410000 */
[----:B------:R-:W-:Y:S02]  /*18350*/  FMUL.FTZ R59, R59, c[0x0][0x2ec] ;  /* 0x0000bb003b3b7a20 */ /* 0x000fe40000410000 */
[----:B------:R-:W2:Y:S01]  /*18360*/  MUFU.TANH R191, R27 ;  /* 0x0000001b00bf7308 */ /* 0x000ea20000002400 */
[C---:B-1----:R-:W-:Y:S05]  /*18370*/  HMMA.16816.F32 R68, R216.reuse, R4, R68 ;  /* 0x00000004d844723c */ /* 0x042fea0000001844 */
[----:B------:R-:W-:Y:S02]  /*18380*/  FMUL.FTZ R61, R61, c[0x0][0x2ec] ;  /* 0x0000bb003d3d7a20 */ /* 0x000fe40000410000 */
[----:B------:R-:W-:Y:S01]  /*18390*/  FMUL.FTZ R62, R62, c[0x0][0x2ec] ;  /* 0x0000bb003e3e7a20 */ /* 0x000fe20000410000 */
[C---:B------:R-:W-:Y:S01]  /*183a0*/  HMMA.16816.F32 R72, R216.reuse, R6, R72 ;  /* 0x00000006d848723c */ /* 0x040fe20000001848 */
[----:B------:R1:W1:Y:S01]  /*183b0*/  MUFU.TANH R252, R61 ;  /* 0x0000003d00fc7308 */ /* 0x0002620000002400 */
[----:B------:R-:W2:Y:S02]  /*183c0*/  LDSM.16.M88.4 R4, [R227+0x5000] ;  /* 0x00500000e304783b */ /* 0x000ea40000000200 */
[----:B------:R-:W-:Y:S02]  /*183d0*/  FMUL.FTZ R63, R63, c[0x0][0x2ec] ;  /* 0x0000bb003f3f7a20 */ /* 0x000fe40000410000 */
[----:B------:R-:W-:Y:S02]  /*183e0*/  FMUL.FTZ R64, R64, c[0x0][0x2ec] ;  /* 0x0000bb0040407a20 */ /* 0x000fe40000410000 */
[----:B------:R-:W-:Y:S03]  /*183f0*/  FMUL.FTZ R65, R65, c[0x0][0x2ec] ;  /* 0x0000bb0041417a20 */ /* 0x000fe60000410000 */
[----:B------:R3:W2:Y:S01]  /*18400*/  MUFU.TANH R50, R62 ;  /* 0x0000003e00327308 */ /* 0x0006a20000002400 */
[----:B------:R-:W-:Y:S02]  /*18410*/  FMUL.FTZ R66, R66, c[0x0][0x2ec] ;  /* 0x0000bb0042427a20 */ /* 0x000fe40000410000 */
[----:B------:R-:W-:Y:S02]  /*18420*/  FMUL.FTZ R67, R67, c[0x0][0x2ec] ;  /* 0x0000bb0043437a20 */ /* 0x000fe40000410000 */
[----:B------:R-:W-:Y:S02]  /*18430*/  FMUL.FTZ R68, R68, c[0x0][0x2ec] ;  /* 0x0000bb0044447a20 */ /* 0x000fe40000410000 */
[----:B------:R-:W-:Y:S02]  /*18440*/  FMUL.FTZ R69, R69, c[0x0][0x2ec] ;  /* 0x0000bb0045457a20 */ /* 0x000fe40000410000 */
[----:B------:R-:W-:Y:S01]  /*18450*/  FMUL.FTZ R70, R70, c[0x0][0x2ec] ;  /* 0x0000bb0046467a20 */ /* 0x000fe20000410000 */
[----:B------:R4:W4:Y:S01]  /*18460*/  MUFU.TANH R192, R28 ;  /* 0x0000001c00c07308 */ /* 0x0009220000002400 */
[----:B------:R-:W-:Y:S01]  /*18470*/  FMUL.FTZ R71, R71, c[0x0][0x2ec] ;  /* 0x0000bb0047477a20 */ /* 0x000fe20000410000 */
[C---:B-----5:R-:W-:Y:S03]  /*18480*/  HMMA.16816.F32 R76, R216.reuse, R8, R76 ;  /* 0x00000008d84c723c */ /* 0x060fe6000000184c */
[----:B-1----:R-:W-:Y:S01]  /*18490*/  MOV R61, R246 ;  /* 0x000000f6003d7202 */ /* 0x002fe20000000f00 */
[----:B------:R-:W-:Y:S02]  /*184a0*/  FMUL.FTZ R72, R72, c[0x0][0x2ec] ;  /* 0x0000bb0048487a20 */ /* 0x000fe40000410000 */
[----:B------:R-:W-:Y:S02]  /*184b0*/  FMUL.FTZ R73, R73, c[0x0][0x2ec] ;  /* 0x0000bb0049497a20 */ /* 0x000fe40000410000 */
[----:B------:R1:W1:Y:S01]  /*184c0*/  MUFU.TANH R193, R29 ;  /* 0x0000001d00c17308 */ /* 0x0002620000002400 */
[C---:B------:R-:W-:Y:S01]  /*184d0*/  HMMA.16816.F32 R80, R216.reuse, R10, R80 ;  /* 0x0000000ad850723c */ /* 0x040fe20000001850 */
[----:B------:R-:W5:Y:S02]  /*184e0*/  LDSM.16.M88.4 R8, [R227+0x5800] ;  /* 0x00580000e308783b */ /* 0x000f640000000200 */
[----:B------:R-:W-:Y:S01]  /*184f0*/  FMUL.FTZ R74, R74, c[0x0][0x2ec] ;  /* 0x0000bb004a4a7a20 */ /* 0x000fe20000410000 */
[----:B---3--:R-:W-:Y:S01]  /*18500*/  MOV R62, R247 ;  /* 0x000000f7003e7202 */ /* 0x008fe20000000f00 */
[----:B------:R-:W-:Y:S02]  /*18510*/  FMUL.FTZ R75, R75, c[0x0][0x2ec] ;  /* 0x0000bb004b4b7a20 */ /* 0x000fe40000410000 */
[----:B------:R-:W-:Y:S02]  /*18520*/  FMUL.FTZ R60, R60, c[0x0][0x2ec] ;  /* 0x0000bb003c3c7a20 */ /* 0x000fe40000410000 */
[----:B------:R3:W1:Y:S01]  /*18530*/  MUFU.TANH R195, R30 ;  /* 0x0000001e00c37308 */ /* 0x0006620000002400 */
[C---:B--2---:R-:W-:Y:S05]  /*18540*/  HMMA.16816.F32 R84, R216.reuse, R4, R84 ;  /* 0x00000004d854723c */ /* 0x044fea0000001854 */
[----:B------:R-:W-:Y:S02]  /*18550*/  FMUL.FTZ R76, R76, c[0x0][0x2ec] ;  /* 0x0000bb004c4c7a20 */ /* 0x000fe40000410000 */
[----:B------:R-:W-:Y:S01]  /*18560*/  FMUL.FTZ R77, R77, c[0x0][0x2ec] ;  /* 0x0000bb004d4d7a20 */ /* 0x000fe20000410000 */
[C---:B------:R-:W-:Y:S01]  /*18570*/  HMMA.16816.F32 R88, R216.reuse, R6, R88 ;  /* 0x00000006d858723c */ /* 0x040fe20000001858 */
[----:B------:R3:W2:Y:S01]  /*18580*/  MUFU.TANH R194, R31 ;  /* 0x0000001f00c27308 */ /* 0x0006a20000002400 */
[----:B------:R-:W1:Y:S02]  /*18590*/  LDSM.16.M88.4 R4, [R227+0x6000] ;  /* 0x00600000e304783b */ /* 0x000e640000000200 */
[----:B------:R-:W-:Y:S02]  /*185a0*/  FMUL.FTZ R78, R78, c[0x0][0x2ec] ;  /* 0x0000bb004e4e7a20 */ /* 0x000fe40000410000 */
[----:B------:R-:W-:Y:S02]  /*185b0*/  FMUL.FTZ R79, R79, c[0x0][0x2ec] ;  /* 0x0000bb004f4f7a20 */ /* 0x000fe40000410000 */
[----:B------:R-:W-:Y:S03]  /*185c0*/  FMUL.FTZ R80, R80, c[0x0][0x2ec] ;  /* 0x0000bb0050507a20 */ /* 0x000fe60000410000 */
[----:B------:R3:W1:Y:S01]  /*185d0*/  MUFU.TANH R196, R32 ;  /* 0x0000002000c47308 */ /* 0x0006620000002400 */
[----:B------:R-:W-:Y:S02]  /*185e0*/  FMUL.FTZ R81, R81, c[0x0][0x2ec] ;  /* 0x0000bb0051517a20 */ /* 0x000fe40000410000 */
[----:B------:R-:W-:Y:S02]  /*185f0*/  FMUL.FTZ R82, R82, c[0x0][0x2ec] ;  /* 0x0000bb0052527a20 */ /* 0x000fe40000410000 */
[----:B------:R-:W-:Y:S02]  /*18600*/  FMUL.FTZ R83, R83, c[0x0][0x2ec] ;  /* 0x0000bb0053537a20 */ /* 0x000fe40000410000 */
[----:B------:R-:W-:Y:S02]  /*18610*/  FMUL.FTZ R84, R84, c[0x0][0x2ec] ;  /* 0x0000bb0054547a20 */ /* 0x000fe40000410000 */
[----:B------:R-:W-:Y:S01]  /*18620*/  FMUL.FTZ R85, R85, c[0x0][0x2ec] ;  /* 0x0000bb0055557a20 */ /* 0x000fe20000410000 */
[----:B------:R3:W2:Y:S01]  /*18630*/  MUFU.TANH R197, R33 ;  /* 0x0000002100c57308 */ /* 0x0006a20000002400 */
[----:B------:R-:W-:Y:S01]  /*18640*/  FMUL.FTZ R86, R86, c[0x0][0x2ec] ;  /* 0x0000bb0056567a20 */ /* 0x000fe20000410000 */
[C---:B-----5:R-:W-:Y:S03]  /*18650*/  HMMA.16816.F32 R92, R216.reuse, R8, R92 ;  /* 0x00000008d85c723c */ /* 0x060fe6000000185c */
[----:B------:R-:W-:Y:S02]  /*18660*/  FMUL.FTZ R87, R87, c[0x0][0x2ec] ;  /* 0x0000bb0057577a20 */ /* 0x000fe40000410000 */
[----:B------:R-:W-:Y:S02]  /*18670*/  FMUL.FTZ R88, R88, c[0x0][0x2ec] ;  /* 0x0000bb0058587a20 */ /* 0x000fe40000410000 */
[----:B------:R-:W-:Y:S01]  /*18680*/  FMUL.FTZ R89, R89, c[0x0][0x2ec] ;  /* 0x0000bb0059597a20 */ /* 0x000fe20000410000 */
[----:B------:R3:W2:Y:S01]  /*18690*/  MUFU.TANH R198, R34 ;  /* 0x0000002200c67308 */ /* 0x0006a20000002400 */
[C---:B------:R-:W-:Y:S01]  /*186a0*/  HMMA.16816.F32 R96, R216.reuse, R10, R96 ;  /* 0x0000000ad860723c */ /* 0x040fe20000001860 */
[----:B------:R-:W5:Y:S02]  /*186b0*/  LDSM.16.M88.4 R8, [R227+0x6800] ;  /* 0x00680000e308783b */ /* 0x000f640000000200 */
[----:B------:R-:W-:Y:S02]  /*186c0*/  FMUL.FTZ R90, R90, c[0x0][0x2ec] ;  /* 0x0000bb005a5a7a20 */ /* 0x000fe40000410000 */
[----:B------:R-:W-:Y:S04]  /*186d0*/  FMUL.FTZ R91, R91, c[0x0][0x2ec] ;  /* 0x0000bb005b5b7a20 */ /* 0x000fe80000410000 */
[----:B------:R3:W2:Y:S01]  /*186e0*/  MUFU.TANH R200, R35 ;  /* 0x0000002300c87308 */ /* 0x0006a20000002400 */
[C---:B-1----:R-:W-:Y:S05]  /*186f0*/  HMMA.16816.F32 R100, R216.reuse, R4, R100 ;  /* 0x00000004d864723c */ /* 0x042fea0000001864 */
[----:B------:R-:W-:Y:S02]  /*18700*/  FMUL.FTZ R92, R92, c[0x0][0x2ec] ;  /* 0x0000bb005c5c7a20 */ /* 0x000fe40000410000 */
[----:B------:R-:W-:Y:S01]  /*18710*/  FMUL.FTZ R93, R93, c[0x0][0x2ec] ;  /* 0x0000bb005d5d7a20 */ /* 0x000fe20000410000 */
[C---:B------:R-:W-:Y:S01]  /*18720*/  HMMA.16816.F32 R104, R216.reuse, R6, R104 ;  /* 0x00000006d868723c */ /* 0x040fe20000001868 */
[----:B------:R3:W1:Y:S01]  /*18730*/  MUFU.TANH R199, R36 ;  /* 0x0000002400c77308 */ /* 0x0006620000002400 */
        /* <DEDUP_REMOVED lines=18> */
[----:B------:R-:W5:Y:S01]  /*18860*/  LDSM.16.M88.4 R8, [R227+0x7800] ;  /* 0x00780000e308783b */ /* 0x000f620000000200 */
[----:B------:R-:W-:Y:S04]  /*18870*/  DEPBAR.LE SB0, 0x0 ;  /* 0x000080000000791a */ /* 0x000fe80000000000 */
[----:B------:R-:W-:Y:S02]  /*18880*/  FMUL.FTZ R105, R105, c[0x0][0x2ec] ;  /* 0x0000bb0069697a20 */ /* 0x000fe40000410000 */
[----:B------:R-:W-:Y:S01]  /*18890*/  FMUL.FTZ R107, R107, c[0x0][0x2ec] ;  /* 0x0000bb006b6b7a20 */ /* 0x000fe20000410000 */
[----:B------:R3:W2:Y:S01]  /*188a0*/  MUFU.TANH R205, R41 ;  /* 0x0000002900cd7308 */ /* 0x0006a20000002400 */
[----:B------:R-:W-:Y:S01]  /*188b0*/  BAR.SYNC.DEFER_BLOCKING 0x0 ;  /* 0x0000000000007b1d */ /* 0x000fe20000010000 */
[C---:B-1----:R-:W-:Y:S05]  /*188c0*/  HMMA.16816.F32 R116, R216.reuse, R4, R116 ;  /* 0x00000004d874723c */ /* 0x042fea0000001874 */
[----:B------:R-:W-:Y:S02]  /*188d0*/  FMUL.FTZ R108, R108, c[0x0][0x2ec] ;  /* 0x0000bb006c6c7a20 */ /* 0x000fe40000410000 */
[----:B------:R-:W-:Y:S01]  /*188e0*/  FMUL.FTZ R109, R109, c[0x0][0x2ec] ;  /* 0x0000bb006d6d7a20 */ /* 0x000fe20000410000 */
[----:B------:R3:W1:Y:S01]  /*188f0*/  MUFU.TANH R206, R42 ;  /* 0x0000002a00ce7308 */ /* 0x0006620000002400 */
[C---:B------:R-:W-:Y:S03]  /*18900*/  HMMA.16816.F32 R120, R216.reuse, R6, R120 ;  /* 0x00000006d878723c */ /* 0x040fe60000001878 */
[----:B------:R-:W-:Y:S02]  /*18910*/  FMUL.FTZ R110, R110, c[0x0][0x2ec] ;  /* 0x0000bb006e6e7a20 */ /* 0x000fe40000410000 */
[----:B------:R-:W-:Y:S02]  /*18920*/  FMUL.FTZ R111, R111, c[0x0][0x2ec] ;  /* 0x0000bb006f6f7a20 */ /* 0x000fe40000410000 */
[----:B------:R-:W-:Y:S02]  /*18930*/  FMUL.FTZ R112, R112, c[0x0][0x2ec] ;  /* 0x0000bb0070707a20 */ /* 0x000fe40000410000 */
[----:B------:R3:W1:Y:S03]  /*18940*/  MUFU.TANH R207, R43 ;  /* 0x0000002b00cf7308 */ /* 0x0006660000002400 */
[----:B------:R-:W-:Y:S02]  /*18950*/  FMUL.FTZ R113, R113, c[0x0][0x2ec] ;  /* 0x0000bb0071717a20 */ /* 0x000fe40000410000 */
[----:B------:R-:W-:Y:S02]  /*18960*/  FMUL.FTZ R114, R114, c[0x0][0x2ec] ;  /* 0x0000bb0072727a20 */ /* 0x000fe40000410000 */
[----:B------:R-:W-:Y:S02]  /*18970*/  FMUL.FTZ R117, R117, c[0x0][0x2ec] ;  /* 0x0000bb0075757a20 */ /* 0x000fe40000410000 */
[----:B------:R-:W-:Y:S01]  /*18980*/  FMUL.FTZ R119, R119, c[0x0][0x2ec] ;  /* 0x0000bb0077777a20 */ /* 0x000fe20000410000 */
[----:B------:R3:W1:Y:S01]  /*18990*/  MUFU.TANH R208, R44 ;  /* 0x0000002c00d07308 */ /* 0x0006620000002400 */
[----:B------:R-:W-:Y:S01]  /*189a0*/  FMUL.FTZ R115, R115, c[0x0][0x2ec] ;  /* 0x0000bb0073737a20 */ /* 0x000fe20000410000 */
[C---:B-----5:R-:W-:Y:S03]  /*189b0*/  HMMA.16816.F32 R124, R216.reuse, R8, R124 ;  /* 0x00000008d87c723c */ /* 0x060fe6000000187c */
[----:B------:R-:W-:Y:S02]  /*189c0*/  FMUL.FTZ R120, R120, c[0x0][0x2ec] ;  /* 0x0000bb0078787a20 */ /* 0x000fe40000410000 */
[----:B------:R-:W-:Y:S02]  /*189d0*/  FMUL.FTZ R122, R122, c[0x0][0x2ec] ;  /* 0x0000bb007a7a7a20 */ /* 0x000fe40000410000 */
[----:B------:R-:W-:Y:S01]  /*189e0*/  FMUL.FTZ R116, R116, c[0x0][0x2ec] ;  /* 0x0000bb0074747a20 */ /* 0x000fe20000410000 */
[----:B------:R3:W1:Y:S01]  /*189f0*/  MUFU.TANH R209, R45 ;  /* 0x0000002d00d17308 */ /* 0x0006620000002400 */
[----:B------:R-:W-:Y:S03]  /*18a00*/  HMMA.16816.F32 R128, R216, R10, R128 ;  /* 0x0000000ad880723c */ /* 0x000fe60000001880 */
[----:B------:R-:W-:Y:S02]  /*18a10*/  FMUL.FTZ R118, R118, c[0x0][0x2ec] ;  /* 0x0000bb0076767a20 */ /* 0x000fe40000410000 */
[----:B------:R-:W-:Y:S02]  /*18a20*/  FMUL.FTZ R121, R121, c[0x0][0x2ec] ;  /* 0x0000bb0079797a20 */ /* 0x000fe40000410000 */
[----:B------:R-:W-:Y:S02]  /*18a30*/  FMUL.FTZ R123, R123, c[0x0][0x2ec] ;  /* 0x0000bb007b7b7a20 */ /* 0x000fe40000410000 */
[----:B------:R3:W1:Y:S06]  /*18a40*/  MUFU.TANH R210, R46 ;  /* 0x0000002e00d27308 */ /* 0x00066c0000002400 */
[----:B------:R-:W-:Y:S02]  /*18a50*/  FMUL.FTZ R126, R126, c[0x0][0x2ec] ;  /* 0x0000bb007e7e7a20 */ /* 0x000fe40000410000 */
[----:B------:R-:W-:Y:S02]  /*18a60*/  FMUL.FTZ R127, R127, c[0x0][0x2ec] ;  /* 0x0000bb007f7f7a20 */ /* 0x000fe40000410000 */
[----:B------:R3:W1:Y:S01]  /*18a70*/  MUFU.TANH R211, R47 ;  /* 0x0000002f00d37308 */ /* 0x0006620000002400 */
[----:B------:R-:W-:Y:S02]  /*18a80*/  FMUL.FTZ R124, R124, c[0x0][0x2ec] ;  /* 0x0000bb007c7c7a20 */ /* 0x000fe40000410000 */
[----:B------:R-:W-:Y:S02]  /*18a90*/  FMUL.FTZ R125, R125, c[0x0][0x2ec] ;  /* 0x0000bb007d7d7a20 */ /* 0x000fe40000410000 */
[----:B------:R-:W-:Y:S02]  /*18aa0*/  FMUL.FTZ R37, R130, c[0x0][0x2ec] ;  /* 0x0000bb0082257a20 */ /* 0x000fe40000410000 */
[----:B------:R-:W-:Y:S02]  /*18ab0*/  FMUL.FTZ R128, R128, c[0x0][0x2ec] ;  /* 0x0000bb0080807a20 */ /* 0x000fe40000410000 */
[----:B------:R-:W-:Y:S01]  /*18ac0*/  FMUL.FTZ R129, R129, c[0x0][0x2ec] ;  /* 0x0000bb0081817a20 */ /* 0x000fe20000410000 */
[----:B------:R3:W1:Y:S01]  /*18ad0*/  MUFU.TANH R212, R48 ;  /* 0x0000003000d47308 */ /* 0x0006620000002400 */
[----:B------:R-:W-:Y:S09]  /*18ae0*/  FMUL.FTZ R0, R131, c[0x0][0x2ec] ;  /* 0x0000bb0083007a20 */ /* 0x000ff20000410000 */
[----:B------:R3:W1:Y:S10]  /*18af0*/  MUFU.TANH R213, R49 ;  /* 0x0000003100d57308 */ /* 0x0006740000002400 */
        /* <DEDUP_REMOVED lines=10> */
[----:B------:R-:W1:Y:S10]  /*18ba0*/  MUFU.TANH R63, R63 ;  /* 0x0000003f003f7308 */ /* 0x000e740000002400 */
        /* <DEDUP_REMOVED lines=40> */
[----:B------:R3:W1:Y:S10]  /*18e30*/  MUFU.TANH R46, R104 ;  /* 0x00000068002e7308 */ /* 0x0006740000002400 */
[----:B------:R3:W1:Y:S10]  /*18e40*/  MUFU.TANH R39, R105 ;  /* 0x0000006900277308 */ /* 0x0006740000002400 */
[----:B------:R-:W1:Y:S10]  /*18e50*/  MUFU.TANH R106, R106 ;  /* 0x0000006a006a7308 */ /* 0x000e740000002400 */
[----:B------:R3:W1:Y:S10]  /*18e60*/  MUFU.TANH R47, R107 ;  /* 0x0000006b002f7308 */ /* 0x0006740000002400 */
        /* <DEDUP_REMOVED lines=8> */
[----:B------:R3:W1:Y:S10]  /*18ef0*/  MUFU.TANH R51, R116 ;  /* 0x0000007400337308 */ /* 0x0006740000002400 */
[----:B------:R-:W1:Y:S10]  /*18f00*/  MUFU.TANH R117, R117 ;  /* 0x0000007500757308 */ /* 0x000e740000002400 */
[----:B------:R3:W1:Y:S10]  /*18f10*/  MUFU.TANH R48, R118 ;  /* 0x0000007600307308 */ /* 0x0006740000002400 */
[----:B------:R-:W1:Y:S10]  /*18f20*/  MUFU.TANH R119, R119 ;  /* 0x0000007700777308 */ /* 0x000e740000002400 */
[----:B------:R-:W1:Y:S10]  /*18f30*/  MUFU.TANH R120, R120 ;  /* 0x0000007800787308 */ /* 0x000e740000002400 */
[----:B------:R3:W1:Y:S10]  /*18f40*/  MUFU.TANH R52, R121 ;  /* 0x0000007900347308 */ /* 0x0006740000002400 */
[----:B------:R-:W1:Y:S10]  /*18f50*/  MUFU.TANH R122, R122 ;  /* 0x0000007a007a7308 */ /* 0x000e740000002400 */
[----:B------:R3:W1:Y:S10]  /*18f60*/  MUFU.TANH R114, R123 ;  /* 0x0000007b00727308 */ /* 0x0006740000002400 */
[----:B------:R3:W1:Y:S10]  /*18f70*/  MUFU.TANH R49, R124 ;  /* 0x0000007c00317308 */ /* 0x0006740000002400 */
[----:B------:R3:W1:Y:S10]  /*18f80*/  MUFU.TANH R216, R125 ;  /* 0x0000007d00d87308 */ /* 0x0006740000002400 */
[----:B------:R-:W1:Y:S10]  /*18f90*/  MUFU.TANH R126, R126 ;  /* 0x0000007e007e7308 */ /* 0x000e740000002400 */
[----:B------:R-:W1:Y:S10]  /*18fa0*/  MUFU.TANH R127, R127 ;  /* 0x0000007f007f7308 */ /* 0x000e740000002400 */
[----:B------:R3:W1:Y:S10]  /*18fb0*/  MUFU.TANH R217, R128 ;  /* 0x0000008000d97308 */ /* 0x0006740000002400 */
[----:B------:R3:W1:Y:S10]  /*18fc0*/  MUFU.TANH R218, R129 ;  /* 0x0000008100da7308 */ /* 0x0006740000002400 */
[----:B------:R-:W1:Y:S10]  /*18fd0*/  MUFU.TANH R37, R37 ;  /* 0x0000002500257308 */ /* 0x000e740000002400 */
[----:B------:R3:W1:Y:S01]  /*18fe0*/  MUFU.TANH R38, R0 ;  /* 0x0000000000267308 */ /* 0x0006620000002400 */
[----:B------:R-:W-:-:S05]  /*18ff0*/  @!P1 BRA `(.L_x_888) ;  /* 0x0000111000009947 */ /* 0x000fca0003800000 */
[----:B--2-4-:R-:W-:Y:S01]  /*19000*/  ULDC.64 UR8, c[0x0][0x198] ;  /* 0x0000660000087ab9 */ /* 0x014fe20000000a00 */
[----:B------:R-:W-:Y:S01]  /*19010*/  PLOP3.LUT P1, PT, PT, PT, UP5, 0x80, 0x0 ;  /* 0x000000000000781c */ /* 0x000fe20003f2f058 */
[----:B---3--:R-:W-:Y:S02]  /*19020*/  IMAD.MOV.U32 R33, RZ, RZ, c[0x0][0x198] ;  /* 0x00006600ff217624 */ /* 0x008fe400078e00ff */
        /* <DEDUP_REMOVED lines=8> */
[----:B------:R-:W2:Y:S01]  /*190b0*/  R2UR UR8, R0 ;  /* 0x00000000000873c2 */ /* 0x000ea200000e0000 */
[----:B------:R-:W-:Y:S06]  /*190c0*/  UIADD3 UR28, UR28, -0x200, URZ ;  /* 0xfffffe001c1c7890 */ /* 0x000fec000fffe03f */
[----:B------:R-:W-:Y:S01]  /*190d0*/  IMAD.U32 R3, RZ, RZ, UR28 ;  /* 0x0000001cff037e24 */ /* 0x000fe2000f8e00ff */
[----:B--2---:R-:W2:Y:S10]  /*190e0*/  I2F.RP R0, UR8 ;  /* 0x0000000800007d06 */ /* 0x004eb40008209400 */
[----:B--2---:R-:W2:Y:S02]  /*190f0*/  MUFU.RCP R0, R0 ;  /* 0x0000000000007308 */ /* 0x004ea40000001000 */
[----:B--2---:R-:W-:Y:S08]  /*19100*/  IADD3 R0, R0, 0xffffffe, RZ ;  /* 0x0ffffffe00007810 */ /* 0x004ff00007ffe0ff */
[----:B------:R-:W2:Y:S02]  /*19110*/  F2I.FTZ.U32.TRUNC.NTZ R0, R0 ;  /* 0x0000000000007305 */ /* 0x000ea4000021f000 */
[----:B--2---:R2:W3:Y:S02]  /*19120*/  R2UR UR33, R0 ;  /* 0x00000000002173c2 */ /* 0x0044e400000e0000 */
[----:B--2---:R-:W-:Y:S01]  /*19130*/  IMAD.U32 R0, RZ, RZ, UR30 ;  /* 0x0000001eff007e24 */ /* 0x004fe2000f8e00ff */
[----:B---3--:R-:W-:Y:S04]  /*19140*/  UIADD3 UR9, URZ, -UR33, URZ ;  /* 0x800000213f097290 */ /* 0x008fe8000fffe03f */
[----:B------:R-:W-:Y:S01]  /*19150*/  UIMAD UR9, UR9, UR8, URZ ;  /* 0x00000008090972a4 */ /* 0x000fe2000f8e023f */
[----:B------:R-:W-:Y:S02]  /*19160*/  IABS R2, R0 ;  /* 0x0000000000027213 */ /* 0x000fe40000000000 */
[----:B------:R-:W-:Y:S01]  /*19170*/  IABS R0, R3 ;  /* 0x0000000300007213 */ /* 0x000fe20000000000 */
[----:B------:R-:W-:Y:S01]  /*19180*/  UIMAD.WIDE.U32 UR32, UR33, UR9, UR32 ;  /* 0x00000009212072a5 */ /* 0x000fe2000f8e0020 */
[----:B------:R-:W2:Y:S08]  /*19190*/  R2UR UR26, R2 ;  /* 0x00000000021a73c2 */ /* 0x000eb000000e0000 */
[----:B------:R-:W3:Y:S01]  /*191a0*/  R2UR UR24, R0 ;  /* 0x00000000001873c2 */ /* 0x000ee200000e0000 */
[----:B--2---:R-:W-:Y:S07]  /*191b0*/  UIMAD.WIDE.U32 UR34, UR33, UR26, URZ ;  /* 0x0000001a212272a5 */ /* 0x004fee000f8e003f */
[----:B------:R-:W-:Y:S02]  /*191c0*/  UMOV UR29, UR35 ;  /* 0x00000023001d7c82 */ /* 0x000fe40008000000 */
[----:B---3--:R-:W-:Y:S02]  /*191d0*/  UIMAD.WIDE.U32 UR32, UR33, UR24, URZ ;  /* 0x00000018212072a5 */ /* 0x008fe4000f8e003f */
[----:B------:R-:W-:Y:S04]  /*191e0*/  UIADD3 UR25, -UR29, URZ, URZ ;  /* 0x0000003f1d197290 */ /* 0x000fe8000fffe13f */
[----:B------:R-:W-:Y:S02]  /*191f0*/  UIMAD UR26, UR8, UR25, UR26 ;  /* 0x00000019081a72a4 */ /* 0x000fe4000f8e021a */
[----:B------:R-:W-:Y:S02]  /*19200*/  UMOV UR27, UR33 ;  /* 0x00000021001b7c82 */ /* 0x000fe40008000000 */
[----:B------:R-:W-:Y:S02]  /*19210*/  UIADD3 UR9, -UR27, URZ, URZ ;  /* 0x0000003f1b097290 */ /* 0x000fe4000fffe13f */
[----:B------:R-:W-:Y:S02]  /*19220*/  UISETP.GT.U32.AND UP2, UPT, UR8, UR26, UPT ;  /* 0x0000001a0800728c */ /* 0x000fe4000bf44070 */
[----:B------:R-:W-:Y:S03]  /*19230*/  UIMAD UR24, UR8, UR9, UR24 ;  /* 0x00000009081872a4 */ /* 0x000fe6000f8e0218 */
[----:B------:R-:W-:Y:S02]  /*19240*/  ULDC UR9, c[0x0][0x2d0] ;  /* 0x0000b40000097ab9 */ /* 0x000fe40000000800 */
[----:B------:R-:W-:Y:S02]  /*19250*/  UISETP.GT.U32.AND UP0, UPT, UR8, UR24, UPT ;  /* 0x000000180800728c */ /* 0x000fe4000bf04070 */
[----:B------:R-:W-:Y:S02]  /*19260*/  ULOP3.LUT UR30, UR30, UR9, URZ, 0x3c, !UPT ;  /* 0x000000091e1e7292 */ /* 0x000fe4000f8e3c3f */
[----:B------:R-:W-:Y:S02]  /*19270*/  @!UP2 UIADD3 UR26, UR26, -UR8, URZ ;  /* 0x800000081a1aa290 */ /* 0x000fe4000fffe03f */
[----:B------:R-:W-:Y:S02]  /*19280*/  ULOP3.LUT UR28, UR28, UR9, URZ, 0x3c, !UPT ;  /* 0x000000091c1c7292 */ /* 0x000fe4000f8e3c3f */
[----:B------:R-:W-:Y:S02]  /*19290*/  UISETP.GE.U32.AND UP4, UPT, UR26, UR8, UPT ;  /* 0x000000081a00728c */ /* 0x000fe4000bf86070 */
[----:B------:R-:W-:Y:S02]  /*192a0*/  UISETP.GE.AND UP1, UPT, UR30, URZ, UPT ;  /* 0x0000003f1e00728c */ /* 0x000fe4000bf26270 */
[----:B------:R-:W-:Y:S02]  /*192b0*/  @!UP0 UIADD3 UR24, UR24, -UR8, URZ ;  /* 0x8000000818188290 */ /* 0x000fe4000fffe03f */
[----:B------:R-:W-:Y:S02]  /*192c0*/  @!UP0 UIADD3 UR27, UR27, 0x1, URZ ;  /* 0x000000011b1b8890 */ /* 0x000fe4000fffe03f */
[----:B------:R-:W-:Y:S02]  /*192d0*/  UISETP.GE.U32.AND UP3, UPT, UR24, UR8, UPT ;  /* 0x000000081800728c */ /* 0x000fe4000bf66070 */
[----:B------:R-:W-:Y:S02]  /*192e0*/  UISETP.GE.AND UP0, UPT, UR28, URZ, UPT ;  /* 0x0000003f1c00728c */ /* 0x000fe4000bf06270 */
[----:B------:R-:W-:Y:S02]  /*192f0*/  @!UP2 UIADD3 UR29, UR29, 0x1, URZ ;  /* 0x000000011d1da890 */ /* 0x000fe4000fffe03f */
[----:B------:R-:W-:Y:S02]  /*19300*/  UISETP.NE.AND UP2, UPT, URZ, UR9, UPT ;  /* 0x000000093f00728c */ /* 0x000fe4000bf45270 */
[----:B------:R-:W-:Y:S02]  /*19310*/  @UP4 UIADD3 UR29, UR29, 0x1, URZ ;  /* 0x000000011d1d4890 */ /* 0x000fe4000fffe03f */
[----:B------:R-:W-:Y:S02]  /*19320*/  ULOP3.LUT UR8, URZ, UR9, URZ, 0x33, !UPT ;  /* 0x000000093f087292 */ /* 0x000fe4000f8e333f */
[----:B------:R-:W-:Y:S02]  /*19330*/  @UP3 UIADD3 UR27, UR27, 0x1, URZ ;  /* 0x000000011b1b3890 */ /* 0x000fe4000fffe03f */
        /* <DEDUP_REMOVED lines=9> */
[----:B------:R-:W2:Y:S01]  /*193d0*/  R2UR UR24, R2 ;  /* 0x00000000021873c2 */ /* 0x000ea200000e0000 */
[----:B------:R-:W-:Y:S02]  /*193e0*/  LEA R4, P2, R4, UR18, 0x2 ;  /* 0x0000001204047c11 */ /* 0x000fe4000f8410ff */
[----:B------:R-:W-:Y:S02]  /*193f0*/  LEA.HI.X.SX32 R3, R0, UR19, 0x2, P1 ;  /* 0x0000001300037c11 */ /* 0x000fe400088f16ff */
[----:B------:R-:W-:Y:S03]  /*19400*/  LEA.HI.X.SX32 R5, R5, UR19, 0x2, P2 ;  /* 0x0000001305057c11 */ /* 0x000fe600090f16ff */
[----:B------:R-:W3:Y:S08]  /*19410*/  R2UR UR25, R3 ;  /* 0x00000000031973c2 */ /* 0x000ef000000e0000 */
[----:B------:R-:W4:Y:S01]  /*19420*/  R2UR UR26, R4 ;  /* 0x00000000041a73c2 */ /* 0x000f2200000e0000 */
[----:B--2---:R-:W-:Y:S01]  /*19430*/  IMAD.U32 R2, RZ, RZ, UR24 ;  /* 0x00000018ff027e24 */ /* 0x004fe2000f8e00ff */
[----:B------:R-:W-:Y:S06]  /*19440*/  UIADD3 UR24, UR29, -UR8, URZ ;  /* 0x800000081d187290 */ /* 0x000fec000fffe03f */
[----:B------:R-:W2:Y:S01]  /*19450*/  R2UR UR27, R5 ;  /* 0x00000000051b73c2 */ /* 0x000ea200000e0000 */
[----:B------:R-:W-:Y:S01]  /*19460*/  UIMAD UR24, UR24, UR9, -0x100 ;  /* 0xffffff00181874a4 */ /* 0x000fe2000f8e0209 */
[----:B---3--:R-:W-:Y:S03]  /*19470*/  IMAD.U32 R3, RZ, RZ, UR25 ;  /* 0x00000019ff037e24 */ /* 0x008fe6000f8e00ff */
[----:B------:R-:W-:Y:S02]  /*19480*/  USHF.R.S32.HI UR9, URZ, 0x1f, UR24 ;  /* 0x0000001f3f097899 */ /* 0x000fe40008011418 */
[----:B------:R-:W-:Y:S01]  /*19490*/  UIMAD UR8, UR7, UR24, URZ ;  /* 0x00000018070872a4 */ /* 0x000fe2000f8e023f */
[----:B------:R3:W5:Y:S01]  /*194a0*/  LDG.E R2, [R2.64] ;  /* 0x0000001402027981 */ /* 0x000762000c1e1900 */
[----:B------:R-:W-:Y:S01]  /*194b0*/  UIMAD.WIDE.U32 UR24, UR6, UR24, URZ ;  /* 0x00000018061872a5 */ /* 0x000fe2000f8e003f */
[----:B----4-:R-:W-:Y:S01]  /*194c0*/  MOV R4, UR26 ;  /* 0x0000001a00047c02 */ /* 0x010fe20008000f00 */
[----:B------:R-:W-:Y:S03]  /*194d0*/  UIMAD UR8, UR9, UR6, UR8 ;  /* 0x00000006090872a4 */ /* 0x000fe6000f8e0208 */
[----:B------:R-:W-:Y:S02]  /*194e0*/  UMOV UR9, UR7 ;  /* 0x0000000700097c82 */ /* 0x000fe40008000000 */
[----:B------:R-:W-:Y:S01]  /*194f0*/  UIADD3 UR8, UR25, UR8, URZ ;  /* 0x0000000819087290 */ /* 0x000fe2000fffe03f */
[----:B--2---:R-:W-:Y:S05]  /*19500*/  IMAD.U32 R5, RZ, RZ, UR27 ;  /* 0x0000001bff057e24 */ /* 0x004fea000f8e00ff */
[----:B------:R-:W5:Y:S01]  /*19510*/  LDG.E R0, [R4.64] ;  /* 0x0000001404007981 */ /* 0x000f62000c1e1900 */
[----:B---3--:R-:W-:Y:S01]  /*19520*/  IMAD.U32 R3, RZ, RZ, UR25 ;  /* 0x00000019ff037e24 */ /* 0x008fe2000f8e00ff */
[----:B------:R-:W-:Y:S01]  /*19530*/  MOV R3, UR8 ;  /* 0x0000000800037c02 */ /* 0x000fe20008000f00 */
[----:B------:R-:W-:Y:S01]  /*19540*/  UMOV UR8, UR6 ;  /* 0x0000000600087c82 */ /* 0x000fe20008000000 */
[----:B-----5:R-:W-:Y:S01]  /*19550*/  IMAD.IADD R0, R0, 0x1, -R2 ;  /* 0x0000000100007824 */ /* 0x020fe200078e0a02 */
[----:B------:R-:W-:Y:S04]  /*19560*/  MOV R2, UR24 ;  /* 0x0000001800027c02 */ /* 0x000fe80008000f00 */
[----:B------:R-:W-:Y:S01]  /*19570*/  SHF.R.S32.HI R4, RZ, 0x1f, R0 ;  /* 0x0000001fff047819 */ /* 0x000fe20000011400 */
[----:B------:R-:W-:Y:S04]  /*19580*/  IMAD.WIDE.U32 R2, R0, c[0x0][0x180], R2 ;  /* 0x0000600000027a25 */ /* 0x000fe800078e0002 */
[----:B------:R-:W-:Y:S04]  /*19590*/  IMAD R4, R4, c[0x0][0x180], RZ ;  /* 0x0000600004047a24 */ /* 0x000fe800078e02ff */
[----:B------:R-:W-:Y:S02]  /*195a0*/  IMAD R4, R0, c[0x0][0x184], R4 ;  /* 0x0000610000047a24 */ /* 0x000fe400078e0204 */
[----:B------:R-:W-:Y:S03]  /*195b0*/  IMAD.MOV.U32 R0, RZ, RZ, R2 ;  /* 0x000000ffff007224 */ /* 0x000fe600078e0002 */
[----:B------:R-:W-:Y:S02]  /*195c0*/  IADD3 R2, R3, R4, RZ ;  /* 0x0000000403027210 */ /* 0x000fe40007ffe0ff */
.L_x_889:
[----:B------:R2:W-:Y:S01]  /*195d0*/  @P0 STS.128 [R242+0x2000], RZ ;  /* 0x002000fff2000388 */ /* 0x0005e20000000c00 */
[C---:B------:R-:W-:Y:S01]  /*195e0*/  LEA R4, P5, R0.reuse, R244, 0x1 ;  /* 0x000000f400047211 */ /* 0x040fe200078a08ff */
[----:B------:R-:W-:Y:S01]  /*195f0*/  @!P0 IMAD.MOV.U32 R26, RZ, RZ, R0 ;  /* 0x000000ffff1a8224 */ /* 0x000fe200078e0000 */
[-C--:B------:R-:W-:Y:S01]  /*19600*/  @!P0 MOV R25, R2.reuse ;  /* 0x0000000200198202 */ /* 0x080fe20000000f00 */
[----:B------:R-:W-:Y:S01]  /*19610*/  @!P0 IMAD.MOV.U32 R27, RZ, RZ, R2 ;  /* 0x000000ffff1b8224 */ /* 0x000fe200078e0002 */
[-C--:B------:R-:W-:Y:S01]  /*19620*/  @!P0 MOV R21, R2.reuse ;  /* 0x0000000200158202 */ /* 0x080fe20000000f00 */
[--C-:B------:R-:W-:Y:S01]  /*19630*/  @!P0 IMAD.MOV.U32 R24, RZ, RZ, R0.reuse ;  /* 0x000000ffff188224 */ /* 0x100fe200078e0000 */
[-C--:B------:R-:W-:Y:S01]  /*19640*/  @!P0 MOV R17, R2.reuse ;  /* 0x0000000200118202 */ /* 0x080fe20000000f00 */
[----:B------:R-:W-:Y:S01]  /*19650*/  @!P0 IMAD.MOV.U32 R22, RZ, RZ, R0 ;  /* 0x000000ffff168224 */ /* 0x000fe200078e0000 */
[----:B------:R-:W-:Y:S01]  /*19660*/  @!P0 MOV R13, R2 ;  /* 0x00000002000d8202 */ /* 0x000fe20000000f00 */
[----:B------:R-:W-:Y:S01]  /*19670*/  @!P0 IMAD.MOV.U32 R23, RZ, RZ, R2 ;  /* 0x000000ffff178224 */ /* 0x000fe200078e0002 */
[----:B------:R-:W-:Y:S01]  /*19680*/  @!P0 MOV R8, R0 ;  /* 0x0000000000088202 */ /* 0x000fe20000000f00 */
[--C-:B------:R-:W-:Y:S01]  /*19690*/  @!P0 IMAD.MOV.U32 R20, RZ, RZ, R0.reuse ;  /* 0x000000ffff148224 */ /* 0x100fe200078e0000 */
[----:B------:R-:W-:Y:S01]  /*196a0*/  @!P0 MOV R7, R2 ;  /* 0x0000000200078202 */ /* 0x000fe20000000f00 */
[----:B------:R-:W-:Y:S01]  /*196b0*/  @!P0 IMAD.MOV.U32 R18, RZ, RZ, R0 ;  /* 0x000000ffff128224 */ /* 0x000fe200078e0000 */
[CCC-:B------:R-:W-:Y:S01]  /*196c0*/  LEA.HI.X R5, R0.reuse, R243.reuse, R2.reuse, 0x1, P5 ;  /* 0x000000f300057211 */ /* 0x1c0fe200028f0c02 */
[----:B------:R-:W-:Y:S01]  /*196d0*/  @!P0 IMAD.MOV.U32 R19, RZ, RZ, R2 ;  /* 0x000000ffff138224 */ /* 0x000fe200078e0002 */
        /* <DEDUP_REMOVED lines=8> */
[----:B------:R-:W-:Y:S01]  /*19760*/  @!P0 IMAD.MOV.U32 R14, RZ, RZ, R0 ;  /* 0x000000ffff0e8224 */ /* 0x000fe200078e0000 */
[----:B------:R-:W-:Y:S01]  /*19770*/  @!P0 IADD3 R3, P4, R0, UR23, RZ ;  /* 0x0000001700038c10 */ /* 0x000fe2000ff9e0ff */
[----:B------:R2:W-:Y:S01]  /*19780*/  @P0 STS.128 [R242+0x2800], RZ ;  /* 0x002800fff2000388 */ /* 0x0005e20000000c00 */
[----:B------:R-:W-:Y:S01]  /*19790*/  @!P0 IMAD.MOV.U32 R15, RZ, RZ, R2 ;  /* 0x000000ffff0f8224 */ /* 0x000fe200078e0002 */
[----:B------:R-:W-:Y:S01]  /*197a0*/  @!P0 LEA.HI.X R31, R33, R2, R36, 0x5, P3 ;  /* 0x00000002211f8211 */ /* 0x000fe200018f2c24 */
[--C-:B------:R-:W-:Y:S01]  /*197b0*/  @!P0 IMAD.MOV.U32 R12, RZ, RZ, R0.reuse ;  /* 0x000000ffff0c8224 */ /* 0x100fe200078e0000 */
[----:B------:R-:W-:Y:S01]  /*197c0*/  @!P0 LEA R44, P3, R3, R244, 0x1 ;  /* 0x000000f4032c8211 */ /* 0x000fe200078608ff */
[----:B------:R-:W-:Y:S01]  /*197d0*/  @!P0 IMAD.MOV.U32 R10, RZ, RZ, R0 ;  /* 0x000000ffff0a8224 */ /* 0x000fe200078e0000 */
[C---:B------:R-:W-:Y:S01]  /*197e0*/  @!P0 LEA.HI.X R32, R33.reuse, R2, R36, 0x6, P2 ;  /* 0x0000000221208211 */ /* 0x040fe200010f3424 */
[--C-:B------:R-:W-:Y:S01]  /*197f0*/  @!P0 IMAD.MOV.U32 R11, RZ, RZ, R2.reuse ;  /* 0x000000ffff0b8224 */ /* 0x100fe200078e0002 */
[CC--:B------:R-:W-:Y:S01]  /*19800*/  @!P0 LEA R42, P2, R28.reuse, R244.reuse, 0x1 ;  /* 0x000000f41c2a8211 */ /* 0x0c0fe200078408ff */
[----:B------:R-:W-:Y:S01]  /*19810*/  @!P0 IMAD.MOV.U32 R9, RZ, RZ, R2 ;  /* 0x000000ffff098224 */ /* 0x000fe200078e0002 */
[----:B------:R-:W-:Y:S01]  /*19820*/  UMOV UR6, UR8 ;  /* 0x0000000800067c82 */ /* 0x000fe20008000000 */
[----:B------:R-:W-:Y:S01]  /*19830*/  @!P0 IMAD.MOV.U32 R6, RZ, RZ, R0 ;  /* 0x000000ffff068224 */ /* 0x000fe200078e0000 */
[-C--:B------:R-:W-:Y:S01]  /*19840*/  @!P0 LEA.HI.X R43, R28, R243.reuse, R31, 0x1, P2 ;  /* 0x000000f31c2b8211 */ /* 0x080fe200010f0c1f */
[C---:B------:R-:W-:Y:S01]  /*19850*/  @!P0 IMAD.WIDE.U32 R26, R33.reuse, 0x30, R26 ;  /* 0x00000030211a8825 */ /* 0x040fe200078e001a */
[----:B------:R-:W-:Y:S03]  /*19860*/  UMOV UR7, UR9 ;  /* 0x0000000900077c82 */ /* 0x000fe60008000000 */
[C---:B------:R-:W-:Y:S01]  /*19870*/  @!P0 IMAD.WIDE.U32 R24, R33.reuse, 0x50, R24 ;  /* 0x0000005021188825 */ /* 0x040fe200078e0018 */
[----:B------:R-:W-:Y:S03]  /*19880*/  @!P0 LEA R40, P2, R26, R244, 0x1 ;  /* 0x000000f41a288211 */ /* 0x000fe600078408ff */
        /* <DEDUP_REMOVED lines=11> */
[----:B------:R-:W-:Y:S01]  /*19940*/  @!P0 IMAD R0, R36, 0x30, RZ ;  /* 0x0000003024008824 */ /* 0x000fe200078e02ff */
[-C--:B------:R-:W-:Y:S02]  /*19950*/  @!P0 LEA R34, P1, R29, R244.reuse, 0x1 ;  /* 0x000000f41d228211 */ /* 0x080fe400078208ff */
[-C--:B------:R-:W-:Y:S01]  /*19960*/  @!P0 LEA.HI.X R45, R3, R243.reuse, R2, 0x1, P3 ;  /* 0x000000f3032d8211 */ /* 0x080fe200018f0c02 */
[----:B------:R-:W-:Y:S01]  /*19970*/  @!P0 IMAD.IADD R3, R0, 0x1, R27 ;  /* 0x0000000100038824 */ /* 0x000fe200078e021b */
[-C--:B------:R-:W-:Y:S01]  /*19980*/  @!P0 LEA.HI.X R35, R29, R243.reuse, R32, 0x1, P1 ;  /* 0x000000f31d238211 */ /* 0x080fe200008f0c20 */
[----:B------:R-:W-:Y:S01]  /*19990*/  @!P0 IMAD R2, R36, 0x50, RZ ;  /* 0x0000005024028824 */ /* 0x000fe200078e02ff */
[-C--:B------:R-:W-:Y:S01]  /*199a0*/  @!P0 LEA R32, P1, R30, R244.reuse, 0x1 ;  /* 0x000000f41e208211 */ /* 0x080fe200078208ff */
[----:B------:R-:W-:Y:S01]  /*199b0*/  @!PT LDS RZ, [RZ] ;  /* 0x00000000fffff984 */ /* 0x000fe20000000800 */
[----:B------:R-:W-:Y:S01]  /*199c0*/  @!PT LDS RZ, [RZ] ;  /* 0x00000000fffff984 */ /* 0x000fe20000000800 */
[----:B------:R-:W-:Y:S01]  /*199d0*/  @!PT LDS RZ, [RZ] ;  /* 0x00000000fffff984 */ /* 0x000fe20000000800 */
[----:B------:R2:W-:Y:S01]  /*199e0*/  @!P0 LDGSTS.E.BYPASS.LTC128B.128 [R242+0x2800], [R44.64] ;  /* 0x028000002cf28fae */ /* 0x0005e2000b901d54 */
[-C--:B------:R-:W-:Y:S01]  /*199f0*/  @!P0 LEA.HI.X R41, R26, R243.reuse, R3, 0x1, P2 ;  /* 0x000000f31a298211 */ /* 0x080fe200010f0c03 */
[----:B------:R-:W-:Y:S01]  /*19a00*/  @!P0 IMAD.IADD R25, R2, 0x1, R25 ;  /* 0x0000000102198824 */ /* 0x000fe200078e0219 */
[-C--:B------:R-:W-:Y:S01]  /*19a10*/  @!P0 LEA.HI.X R33, R30, R243.reuse, R33, 0x1, P1 ;  /* 0x000000f31e218211 */ /* 0x080fe200008f0c21 */
[----:B------:R2:W-:Y:S01]  /*19a20*/  @P0 STS.128 [R242+0x3000], RZ ;  /* 0x003000fff2000388 */ /* 0x0005e20000000c00 */
[-C--:B------:R-:W-:Y:S01]  /*19a30*/  @!P0 LEA R30, P2, R24, R244.reuse, 0x1 ;  /* 0x000000f4181e8211 */ /* 0x080fe200078408ff */
        /* <DEDUP_REMOVED lines=17> */
[----:B------:R-:W-:Y:S02]  /*19b50*/  @!P0 IMAD R2, R36, 0x90, RZ ;  /* 0x0000009024028824 */ /* 0x000fe400078e02ff */
[----:B------:R-:W-:Y:S01]  /*19b60*/  @!P0 IADD3 R3, R0, R23, RZ ;  /* 0x0000001700038210 */ /* 0x000fe20007ffe0ff */
[----:B------:R2:W-:Y:S01]  /*19b70*/  @P0 STS.128 [R242+0x4000], RZ ;  /* 0x004000fff2000388 */ /* 0x0005e20000000c00 */
[----:B------:R-:W-:Y:S02]  /*19b80*/  @!P0 IMAD R0, R36, 0xa0, RZ ;  /* 0x000000a024008824 */ /* 0x000fe400078e02ff */
        /* <DEDUP_REMOVED lines=30> */
[----:B------:R-:W-:Y:S02]  /*19d70*/  @!P0 IMAD R2, R36, 0xe0, RZ ;  /* 0x000000e024028824 */ /* 0x000fe400078e02ff */
[----:B------:R-:W-:Y:S01]  /*19d80*/  @!P0 LEA.HI.X R19, R12, R243, R13, 0x1, P4 ;  /* 0x000000f30c138211 */ /* 0x000fe200020f0c0d */
[----:B------:R-:W-:Y:S01]  /*19d90*/  @!PT LDS RZ, [RZ] ;  /* 0x00000000fffff984 */ /* 0x000fe20000000800 */
[----:B------:R-:W-:Y:S01]  /*19da0*/  @!PT LDS RZ, [RZ] ;  /* 0x00000000fffff984 */ /* 0x000fe20000000800 */
[----:B------:R-:W-:Y:S01]  /*19db0*/  @!PT LDS RZ, [RZ] ;  /* 0x00000000fffff984 */ /* 0x000fe20000000800 */
[----:B------:R2:W-:Y:S01]  /*19dc0*/  @!P0 LDGSTS.E.BYPASS.LTC128B.128 [R242+0x5800], [R26.64] ;  /* 0x058000001af28fae */ /* 0x0005e2000b901d54 */
[C---:B------:R-:W-:Y:S02]  /*19dd0*/  @!P0 IMAD R3, R36.reuse, 0xd0, RZ ;  /* 0x000000d024038824 */ /* 0x040fe400078e02ff */
[----:B------:R-:W-:Y:S01]  /*19de0*/  @!P0 IMAD R0, R36, 0xf0, RZ ;  /* 0x000000f024008824 */ /* 0x000fe200078e02ff */
[----:B------:R2:W-:Y:S02]  /*19df0*/  @P0 STS.128 [R242+0x6000], RZ ;  /* 0x006000fff2000388 */ /* 0x0005e40000000c00 */
[----:B------:R-:W-:Y:S01]  /*19e00*/  @!P0 IADD3 R11, R3, R11, RZ ;  /* 0x0000000b030b8210 */ /* 0x000fe20007ffe0ff */
[----:B------:R-:W-:Y:S01]  /*19e10*/  @!P0 IMAD.IADD R3, R2, 0x1, R9 ;  /* 0x0000000102038824 */ /* 0x000fe200078e0209 */
[----:B------:R-:W-:Y:S01]  /*19e20*/  @!PT LDS RZ, [RZ] ;  /* 0x00000000fffff984 */ /* 0x000fe20000000800 */
[----:B------:R-:W-:Y:S01]  /*19e30*/  @!PT LDS RZ, [RZ] ;  /* 0x00000000fffff984 */ /* 0x000fe20000000800 */
[----:B------:R-:W-:Y:S01]  /*19e40*/  @!PT LDS RZ, [RZ] ;  /* 0x00000000fffff984 */ /* 0x000fe20000000800 */
[----:B------:R2:W-:Y:S01]  /*19e50*/  @!P0 LDGSTS.E.BYPASS.LTC128B.128 [R242+0x6000], [R32.64] ;  /* 0x0600000020f28fae */ /* 0x0005e2000b901d54 */
[----:B------:R-:W-:Y:S01]  /*19e60*/  @!P0 LEA R2, P1, R6, R244, 0x1 ;  /* 0x000000f406028211 */ /* 0x000fe200078208ff */
[----:B------:R-:W-:Y:S01]  /*19e70*/  @!P0 IMAD.IADD R0, R0, 0x1, R7 ;  /* 0x0000000100008824 */ /* 0x000fe200078e0207 */
[-C--:B------:R-:W-:Y:S01]  /*19e80*/  @!P0 LEA.HI.X R17, R10, R243.reuse, R11, 0x1, P3 ;  /* 0x000000f30a118211 */ /* 0x080fe200018f0c0b */
[----:B------:R2:W-:Y:S01]  /*19e90*/  @P0 STS.128 [R242+0x6800], RZ ;  /* 0x006800fff2000388 */ /* 0x0005e20000000c00 */
[-C--:B------:R-:W-:Y:S02]  /*19ea0*/  @!P0 LEA.HI.X R15, R8, R243.reuse, R3, 0x1, P2 ;  /* 0x000000f3080f8211 */ /* 0x080fe400010f0c03 */
[----:B------:R-:W-:Y:S01]  /*19eb0*/  @!P0 LEA.HI.X R3, R6, R243, R0, 0x1, P1 ;  /* 0x000000f306038211 */ /* 0x000fe200008f0c00 */
[----:B------:R-:W-:Y:S01]  /*19ec0*/  @!PT LDS RZ, [RZ] ;  /* 0x00000000fffff984 */ /* 0x000fe20000000800 */
[----:B------:R-:W-:Y:S01]  /*19ed0*/  @!PT LDS RZ, [RZ] ;  /* 0x00000000fffff984 */ /* 0x000fe20000000800 */
[----:B------:R-:W-:Y:S01]  /*19ee0*/  @!PT LDS RZ, [RZ] ;  /* 0x00000000fffff984 */ /* 0x000fe20000000800 */
[----:B------:R2:W-:Y:S01]  /*19ef0*/  @!P0 LDGSTS.E.BYPASS.LTC128B.128 [R242+0x6800], [R24.64] ;  /* 0x0680000018f28fae */ /* 0x0005e2000b901d54 */
[----:B------:R-:W-:Y:S01]  /*19f00*/  MOV R244, R4 ;  /* 0x0000000400f47202 */ /* 0x000fe20000000f00 */
[----:B------:R-:W-:Y:S02]  /*19f10*/  IMAD.MOV.U32 R243, RZ, RZ, R5 ;  /* 0x000000fffff37224 */ /* 0x000fe400078e0005 */
        /* <DEDUP_REMOVED lines=31> */
.L_x_888:
[----:B--234-:R-:W-:Y:S01]  /*1a110*/  FMNMX.FTZ R0, R173, R132, !PT ;  /* 0x00000084ad007209 */ /* 0x01cfe20007810000 */
[----:B------:R-:W-:Y:S01]  /*1a120*/  LDSM.16.MT88.4 R12, [R135+0xa000] ;  /* 0x00a00000870c783b */ /* 0x000fe20000004200 */
[----:B-1----:R-:W-:Y:S01]  /*1a130*/  MOV R131, R39 ;  /* 0x0000002700837202 */ /* 0x002fe20000000f00 */
[----:B------:R-:W-:Y:S01]  /*1a140*/  UISETP.GT.AND UP0, UPT, UR17, 0x1, UPT ;  /* 0x000000011100788c */ /* 0x000fe2000bf04270 */
[----:B------:R-:W-:Y:S01]  /*1a150*/  FMNMX.FTZ R2, R179, R0, !PT ;  /* 0x00000000b3027209 */ /* 0x000fe20007810000 */
[----:B------:R-:W-:Y:S01]  /*1a160*/  UIADD3 UR17, UR17, -0x1, URZ ;  /* 0xffffffff11117890 */ /* 0x000fe2000fffe03f */
[----:B------:R-:W-:Y:S01]  /*1a170*/  FMNMX.FTZ R0, R172, R133, !PT ;  /* 0x00000085ac007209 */ /* 0x000fe20007810000 */
[----:B------:R-:W-:Y:S01]  /*1a180*/  UMOV UR8, UR15 ;  /* 0x0000000f00087c82 */ /* 0x000fe20008000000 */
[----:B------:R-:W-:Y:S01]  /*1a190*/  FMNMX.FTZ R2, R177, R2, !PT ;  /* 0x00000002b1027209 */ /* 0x000fe20007810000 */
[----:B------:R-:W-:Y:S01]  /*1a1a0*/  LDSM.16.MT88.4 R20, [R226+0xa000] ;  /* 0x00a00000e214783b */ /* 0x000fe20000004200 */
[----:B------:R-:W-:Y:S01]  /*1a1b0*/  FMNMX.FTZ R0, R178, R0, !PT ;  /* 0x00000000b2007209 */ /* 0x000fe20007810000 */
[----:B------:R-:W-:Y:S01]  /*1a1c0*/  UMOV UR9, UR12 ;  /* 0x0000000c00097c82 */ /* 0x000fe20008000000 */
[----:B------:R-:W-:Y:S02]  /*1a1d0*/  FMNMX.FTZ R36, R175, R2, !PT ;  /* 0x00000002af247209 */ /* 0x000fe40007810000 */
[----:B------:R-:W-:Y:S02]  /*1a1e0*/  FMNMX.FTZ R0, R174, R0, !PT ;  /* 0x00000000ae007209 */ /* 0x000fe40007810000 */
[----:B------:R-:W-:Y:S01]  /*1a1f0*/  FMNMX.FTZ R36, R168, R36, !PT ;  /* 0x00000024a8247209 */ /* 0x000fe20007810000 */
[----:B------:R-:W-:Y:S01]  /*1a200*/  LDSM.16.MT88.4 R28, [R224+0xa000] ;  /* 0x00a00000e01c783b */ /* 0x000fe20000004200 */
[----:B------:R-:W-:Y:S02]  /*1a210*/  FMNMX.FTZ R0, R176, R0, !PT ;  /* 0x00000000b0007209 */ /* 0x000fe40007810000 */
[----:B------:R-:W-:Y:S02]  /*1a220*/  FMNMX.FTZ R36, R169, R36, !PT ;  /* 0x00000024a9247209 */ /* 0x000fe40007810000 */
[----:B------:R-:W-:Y:S02]  /*1a230*/  FMNMX.FTZ R0, R170, R0, !PT ;  /* 0x00000000aa007209 */ /* 0x000fe40007810000 */
[----:B------:R-:W-:Y:S01]  /*1a240*/  FMNMX.FTZ R36, R180, R36, !PT ;  /* 0x00000024b4247209 */ /* 0x000fe20007810000 */
[----:B------:R-:W-:Y:S01]  /*1a250*/  LDSM.16.MT88.4 R56, [R224+0xa800] ;  /* 0x00a80000e038783b */ /* 0x000fe20000004200 */
        /* <DEDUP_REMOVED lines=86> */
[----:B------:R-:W-:Y:S02]  /*1a7c0*/  MOV R128, R51 ;  /* 0x0000003300807202 */ /* 0x000fe40000000f00 */
        /* <DEDUP_REMOVED lines=28> */
[----:B------:R-:W-:Y:S03]  /*1a990*/  FMNMX.FTZ R0, R114, R0, !PT ;  /* 0x0000000072007209 */ /* 0x000fe60007810000 */
[----:B------:R-:W-:Y:S01]  /*1a9a0*/  SHFL.BFLY PT, R3, R36, 0x2, 0x1f ;  /* 0x0c401f0024037f89 */ /* 0x000fe200000e0000 */
[----:B------:R-:W-:Y:S04]  /*1a9b0*/  FMNMX.FTZ R0, R126, R0, !PT ;  /* 0x000000007e007209 */ /* 0x000fe80007810000 */
[----:B------:R-:W-:Y:S04]  /*1a9c0*/  FMNMX.FTZ R0, R127, R0, !PT ;  /* 0x000000007f007209 */ /* 0x000fe80007810000 */
[----:B------:R-:W-:Y:S04]  /*1a9d0*/  FMNMX.FTZ R0, R37, R0, !PT ;  /* 0x0000000025007209 */ /* 0x000fe80007810000 */
[----:B------:R-:W-:Y:S05]  /*1a9e0*/  FMNMX.FTZ R0, R38, R0, !PT ;  /* 0x0000000026007209 */ /* 0x000fea0007810000 */
[----:B------:R-:W1:Y:S02]  /*1a9f0*/  SHFL.BFLY PT, R2, R0, 0x2, 0x1f ;  /* 0x0c401f0000027f89 */ /* 0x000e6400000e0000 */
[----:B-1----:R-:W-:Y:S02]  /*1aa00*/  FMNMX.FTZ R0, R0, R2, !PT ;  /* 0x0000000200007209 */ /* 0x002fe40007810000 */
[----:B------:R-:W-:Y:S04]  /*1aa10*/  FMNMX.FTZ R36, R36, R3, !PT ;  /* 0x0000000324247209 */ /* 0x000fe80007810000 */
[----:B------:R-:W1:Y:S08]  /*1aa20*/  SHFL.BFLY PT, R3, R0, 0x1, 0x1f ;  /* 0x0c201f0000037f89 */ /* 0x000e7000000e0000 */
[----:B------:R-:W2:Y:S01]  /*1aa30*/  SHFL.BFLY PT, R4, R36, 0x1, 0x1f ;  /* 0x0c201f0024047f89 */ /* 0x000ea200000e0000 */
[----:B-1----:R-:W-:Y:S05]  /*1aa40*/  FMNMX.FTZ R3, R0, R3, !PT ;  /* 0x0000000300037209 */ /* 0x002fea0007810000 */
[----:B------:R-:W-:Y:S01]  /*1aa50*/  FMUL.FTZ R60, R3, c[0x0][0x23c] ;  /* 0x00008f00033c7a20 */ /* 0x000fe20000410000 */
[----:B--2---:R-:W-:Y:S04]  /*1aa60*/  FMNMX.FTZ R36, R36, R4, !PT ;  /* 0x0000000424247209 */ /* 0x004fe80007810000 */
[C---:B------:R-:W-:Y:S01]  /*1aa70*/  FSETP.NEU.FTZ.AND P0, PT, R36.reuse, -INF , PT ;  /* 0xff8000002400780b */ /* 0x040fe20003f1d000 */
[C---:B------:R-:W-:Y:S02]  /*1aa80*/  FMUL.FTZ R39, R36.reuse, c[0x0][0x23c] ;  /* 0x00008f0024277a20 */ /* 0x040fe40000410000 */
[----:B------:R-:W-:Y:S03]  /*1aa90*/  FADD.FTZ R2, -R36, R132 ;  /* 0x0000008424027221 */ /* 0x000fe60000010100 */
[----:B------:R-:W-:Y:S01]  /*1aaa0*/  FSEL R39, R39, RZ, P0 ;  /* 0x000000ff27277208 */ /* 0x000fe20000000000 */
[----:B------:R-:W-:Y:S01]  /*1aab0*/  FMUL.FTZ R0, R2, c[0x0][0x23c] ;  /* 0x00008f0002007a20 */ /* 0x000fe20000410000 */
[----:B------:R-:W-:Y:S03]  /*1aac0*/  FSETP.NEU.FTZ.AND P0, PT, R3, -INF , PT ;  /* 0xff8000000300780b */ /* 0x000fe60003f1d000 */
[----:B------:R1:W2:Y:S01]  /*1aad0*/  MUFU.EX2 R2, R0 ;  /* 0x0000000000027308 */ /* 0x0002a20000000800 */
[--C-:B------:R-:W-:Y:S01]  /*1aae0*/  FFMA.FTZ R4, R173, c[0x0][0x23c], -R39.reuse ;  /* 0x00008f00ad047a23 */ /* 0x100fe20000010827 */
[----:B------:R-:W-:Y:S01]  /*1aaf0*/  MOV R173, R50 ;  /* 0x0000003200ad7202 */ /* 0x000fe20000000f00 */
[--C-:B------:R-:W-:Y:S01]  /*1ab00*/  FFMA.FTZ R16, R180, c[0x0][0x23c], -R39.reuse ;  /* 0x00008f00b4107a23 */ /* 0x100fe20000010827 */
[----:B------:R-:W-:Y:S01]  /*1ab10*/  FSEL R60, R60, RZ, P0 ;  /* 0x000000ff3c3c7208 */ /* 0x000fe20000000000 */
[--C-:B------:R-:W-:Y:S01]  /*1ab20*/  FFMA.FTZ R26, R182, c[0x0][0x23c], -R39.reuse ;  /* 0x00008f00b61a7a23 */ /* 0x100fe20000010827 */
[----:B------:R-:W-:Y:S01]  /*1ab30*/  PLOP3.LUT P0, PT, PT, PT, UP0, 0x80, 0x0 ;  /* 0x000000000000781c */ /* 0x000fe20003f0f008 */
[----:B------:R-:W-:Y:S02]  /*1ab40*/  FFMA.FTZ R5, R179, c[0x0][0x23c], -R39 ;  /* 0x00008f00b3057a23 */ /* 0x000fe40000010827 */
[--C-:B------:R-:W-:Y:S01]  /*1ab50*/  FFMA.FTZ R8, R176, c[0x0][0x23c], -R60.reuse ;  /* 0x00008f00b0087a23 */ /* 0x100fe2000001083c */
[----:B------:R3:W-:Y:S01]  /*1ab60*/  MUFU.EX2 R132, R4 ;  /* 0x0000000400847308 */ /* 0x0007e20000000800 */
[--C-:B------:R-:W-:Y:S02]  /*1ab70*/  FFMA.FTZ R24, R184, c[0x0][0x23c], -R60.reuse ;  /* 0x00008f00b8187a23 */ /* 0x100fe4000001083c */
[--C-:B------:R-:W-:Y:S02]  /*1ab80*/  FFMA.FTZ R32, R186, c[0x0][0x23c], -R60.reuse ;  /* 0x00008f00ba207a23 */ /* 0x100fe4000001083c */
[--C-:B------:R-:W-:Y:S05]  /*1ab90*/  FFMA.FTZ R37, R37, c[0x0][0x23c], -R60.reuse ;  /* 0x00008f0025257a23 */ /* 0x100fea000001083c */
[----:B------:R4:W-:Y:S01]  /*1aba0*/  MUFU.EX2 R130, R8 ;  /* 0x0000000800827308 */ /* 0x0009e20000000800 */
[----:B-1----:R-:W-:Y:S01]  /*1abb0*/  FADD.FTZ R0, -R3, R133 ;  /* 0x0000008503007221 */ /* 0x002fe20000010100 */
[----:B------:R-:W-:Y:S01]  /*1abc0*/  MOV R133, R46 ;  /* 0x0000002e00857202 */ /* 0x000fe20000000f00 */
[----:B--2---:R-:W-:Y:S02]  /*1abd0*/  FMUL.FTZ R17, R2, R149 ;  /* 0x0000009502117220 */ /* 0x004fe40000410000 */
[----:B------:R-:W-:Y:S05]  /*1abe0*/  FMUL.FTZ R0, R0, c[0x0][0x23c] ;  /* 0x00008f0000007a20 */ /* 0x000fea0000410000 */
[----:B------:R-:W1:Y:S01]  /*1abf0*/  MUFU.EX2 R123, R5 ;  /* 0x00000005007b7308 */ /* 0x000e620000000800 */
[C---:B------:R-:W-:Y:S02]  /*1ac00*/  FMUL.FTZ R25, R2.reuse, R157 ;  /* 0x0000009d02197220 */ /* 0x040fe40000410000 */
[----:B------:R-:W-:Y:S02]  /*1ac10*/  FMUL.FTZ R33, R2, R165 ;  /* 0x000000a502217220 */ /* 0x000fe40000410000 */
[--C-:B---3--:R-:W-:Y:S01]  /*1ac20*/  FFMA.FTZ R4, R172, c[0x0][0x23c], -R60.reuse ;  /* 0x00008f00ac047a23 */ /* 0x108fe2000001083c */
[----:B------:R-:W-:Y:S04]  /*1ac30*/  MOV R172, R49 ;  /* 0x0000003100ac7202 */ /* 0x000fe80000000f00 */
[----:B------:R2:W-:Y:S01]  /*1ac40*/  MUFU.EX2 R179, R4 ;  /* 0x0000000400b37308 */ /* 0x0005e20000000800 */
[--C-:B----4-:R-:W-:Y:S09]  /*1ac50*/  FFMA.FTZ R8, R169, c[0x0][0x23c], -R39.reuse ;  /* 0x00008f00a9087a23 */ /* 0x110ff20000010827 */
[----:B------:R-:W3:Y:S01]  /*1ac60*/  MUFU.EX2 R0, R0 ;  /* 0x0000000000007308 */ /* 0x000ee20000000800 */
[----:B-1----:R-:W-:Y:S01]  /*1ac70*/  F2FP.PACK_AB R40, R123, R132 ;  /* 0x000000847b28723e */ /* 0x002fe200000000ff */
[----:B------:R-:W-:Y:S08]  /*1ac80*/  FMUL.FTZ R5, R2, R137 ;  /* 0x0000008902057220 */ /* 0x000ff00000410000 */
[----:B------:R1:W-:Y:S01]  /*1ac90*/  MUFU.EX2 R107, R8 ;  /* 0x00000008006b7308 */ /* 0x0003e20000000800 */
[--C-:B--2---:R-:W-:Y:S01]  /*1aca0*/  FFMA.FTZ R4, R178, c[0x0][0x23c], -R60.reuse ;  /* 0x00008f00b2047a23 */ /* 0x104fe2000001083c */
[----:B------:R-:W-:Y:S02]  /*1acb0*/  MOV R178, R48 ;  /* 0x0000003000b27202 */ /* 0x000fe40000000f00 */
[----:B------:R-:W-:Y:S06]  /*1acc0*/  LDSM.16.MT88.4 R48, [R135+0xa800] ;  /* 0x00a800008730783b */ /* 0x000fec0000004200 */
[----:B------:R2:W-:Y:S01]  /*1acd0*/  MUFU.EX2 R9, R4 ;  /* 0x0000000400097308 */ /* 0x0005e20000000800 */
[C---:B---3--:R-:W-:Y:S02]  /*1ace0*/  FMUL.FTZ R18, R0.reuse, R150 ;  /* 0x0000009600127220 */ /* 0x048fe40000410000 */
[C---:B------:R-:W-:Y:S02]  /*1acf0*/  FMUL.FTZ R19, R0.reuse, R151 ;  /* 0x0000009700137220 */ /* 0x040fe40000410000 */
[C---:B------:R-:W-:Y:S05]  /*1ad00*/  FMUL.FTZ R27, R0.reuse, R159 ;  /* 0x0000009f001b7220 */ /* 0x040fea0000410000 */
[----:B------:R3:W-:Y:S01]  /*1ad10*/  MUFU.EX2 R124, R16 ;  /* 0x00000010007c7308 */ /* 0x0007e20000000800 */
[C---:B------:R-:W-:Y:S01]  /*1ad20*/  FMUL.FTZ R10, R0.reuse, R142 ;  /* 0x0000008e000a7220 */ /* 0x040fe20000410000 */
[----:B------:R-:W-:Y:S01]  /*1ad30*/  MOV R142, R172 ;  /* 0x000000ac008e7202 */ /* 0x000fe20000000f00 */
[----:B------:R-:W-:Y:S02]  /*1ad40*/  FMUL.FTZ R11, R0, R143 ;  /* 0x0000008f000b7220 */ /* 0x000fe40000410000 */
[--C-:B-1----:R-:W-:Y:S02]  /*1ad50*/  FFMA.FTZ R8, R170, c[0x0][0x23c], -R60.reuse ;  /* 0x00008f00aa087a23 */ /* 0x102fe4000001083c */
[C---:B------:R-:W-:Y:S02]  /*1ad60*/  FMUL.FTZ R34, R0.reuse, R166 ;  /* 0x000000a600227220 */ /* 0x040fe40000410000 */
[----:B------:R-:W-:Y:S01]  /*1ad70*/  FMUL.FTZ R35, R0, R167 ;  /* 0x000000a700237220 */ /* 0x000fe20000410000 */
[----:B------:R1:W-:Y:S01]  /*1ad80*/  MUFU.EX2 R118, R8 ;  /* 0x0000000800767308 */ /* 0x0003e20000000800 */
[--C-:B--2---:R-:W-:Y:S01]  /*1ad90*/  FFMA.FTZ R4, R177, c[0x0][0x23c], -R39.reuse ;  /* 0x00008f00b1047a23 */ /* 0x104fe20000010827 */
[----:B------:R-:W-:Y:S02]  /*1ada0*/  MOV R177, R47 ;  /* 0x0000002f00b17202 */ /* 0x000fe40000000f00 */
[----:B------:R-:W2:Y:S06]  /*1adb0*/  LDSM.16.MT88.4 R44, [R225+0xa000] ;  /* 0x00a00000e12c783b */ /* 0x000eac0000004200 */
[----:B------:R4:W5:Y:S01]  /*1adc0*/  MUFU.EX2 R6, R4 ;  /* 0x0000000400067308 */ /* 0x0009620000000800 */
[--C-:B---3--:R-:W-:Y:S09]  /*1add0*/  FFMA.FTZ R16, R181, c[0x0][0x23c], -R39.reuse ;  /* 0x00008f00b5107a23 */ /* 0x108ff20000010827 */
[----:B------:R3:W-:Y:S01]  /*1ade0*/  MUFU.EX2 R115, R24 ;  /* 0x0000001800737308 */ /* 0x0007e20000000800 */
[----:B-1----:R-:W-:Y:S09]  /*1adf0*/  FMUL.FTZ R8, R2, R140 ;  /* 0x0000008c02087220 */ /* 0x002ff20000410000 */
[----:B------:R1:W-:Y:S01]  /*1ae00*/  MUFU.EX2 R140, R16 ;  /* 0x00000010008c7308 */ /* 0x0003e20000000800 */
[--C-:B----4-:R-:W-:Y:S01]  /*1ae10*/  FFMA.FTZ R4, R175, c[0x0][0x23c], -R39.reuse ;  /* 0x00008f00af047a23 */ /* 0x110fe20000010827 */
[----:B-----5:R-:W-:Y:S01]  /*1ae20*/  MOV R137, R6 ;  /* 0x0000000600897202 */ /* 0x020fe20000000f00 */
[----:B------:R-:W-:Y:S07]  /*1ae30*/  FMUL.FTZ R6, R0, R138 ;  /* 0x0000008a00067220 */ /* 0x000fee0000410000 */
[----:B------:R4:W5:Y:S01]  /*1ae40*/  MUFU.EX2 R129, R4 ;  /* 0x0000000400817308 */ /* 0x0009620000000800 */
[C---:B---3--:R-:W-:Y:S09]  /*1ae50*/  FMUL.FTZ R24, R2.reuse, R156 ;  /* 0x0000009c02187220 */ /* 0x048ff20000410000 */
[----:B------:R3:W-:Y:S01]  /*1ae60*/  MUFU.EX2 R138, R26 ;  /* 0x0000001a008a7308 */ /* 0x0007e20000000800 */
[----:B-1----:R-:W-:Y:S09]  /*1ae70*/  FMUL.FTZ R16, R2, R148 ;  /* 0x0000009402107220 */ /* 0x002ff20000410000 */
[----:B------:R1:W-:Y:S01]  /*1ae80*/  MUFU.EX2 R246, R32 ;  /* 0x0000002000f67308 */ /* 0x0003e20000000800 */
[--C-:B----4-:R-:W-:Y:S01]  /*1ae90*/  FFMA.FTZ R4, R174, c[0x0][0x23c], -R60.reuse ;  /* 0x00008f00ae047a23 */ /* 0x110fe2000001083c */
[----:B-----5:R-:W-:Y:S08]  /*1aea0*/  F2FP.PACK_AB R42, R129, R137 ;  /* 0x00000089812a723e */ /* 0x020ff000000000ff */
[----:B------:R4:W5:Y:S01]  /*1aeb0*/  MUFU.EX2 R7, R4 ;  /* 0x0000000400077308 */ /* 0x0009620000000800 */
[----:B---3--:R-:W-:Y:S02]  /*1aec0*/  FMUL.FTZ R26, R0, R158 ;  /* 0x0000009e001a7220 */ /* 0x008fe40000410000 */
[----:B-1----:R-:W-:Y:S02]  /*1aed0*/  FMUL.FTZ R32, R2, R164 ;  /* 0x000000a402207220 */ /* 0x002fe40000410000 */
[--C-:B----4-:R-:W-:Y:S05]  /*1aee0*/  FFMA.FTZ R4, R168, c[0x0][0x23c], -R39.reuse ;  /* 0x00008f00a8047a23 */ /* 0x110fea0000010827 */
[----:B------:R1:W3:Y:S02]  /*1aef0*/  MUFU.EX2 R121, R4 ;  /* 0x0000000400797308 */ /* 0x0002e40000000800 */
[----:B-1----:R-:W-:Y:S01]  /*1af00*/  FMUL.FTZ R4, R2, R136 ;  /* 0x0000008802047220 */ /* 0x002fe20000410000 */
[----:B-----5:R-:W-:Y:S01]  /*1af10*/  MOV R136, R7 ;  /* 0x0000000700887202 */ /* 0x020fe20000000f00 */
[----:B------:R-:W-:Y:S01]  /*1af20*/  FMUL.FTZ R7, R0, R139 ;  /* 0x0000008b00077220 */ /* 0x000fe20000410000 */
[----:B------:R-:W-:Y:S01]  /*1af30*/  MOV R139, R9 ;  /* 0x00000009008b7202 */ /* 0x000fe20000000f00 */
[----:B------:R-:W-:Y:S01]  /*1af40*/  FMUL.FTZ R9, R2, R141 ;  /* 0x0000008d02097220 */ /* 0x000fe20000410000 */
[----:B------:R-:W-:Y:S02]  /*1af50*/  F2FP.PACK_AB R43, R130, R136 ;  /* 0x00000088822b723e */ /* 0x000fe400000000ff */
[----:B------:R-:W-:Y:S02]  /*1af60*/  F2FP.PACK_AB R41, R139, R179 ;  /* 0x000000b38b29723e */ /* 0x000fe400000000ff */
[----:B------:R-:W-:Y:S05]  /*1af70*/  MOV R141, R178 ;  /* 0x000000b2008d7202 */ /* 0x000fea0000000f00 */
[C---:B------:R-:W-:Y:S07]  /*1af80*/  HMMA.16816.F32 R4, R40.reuse, R12, R4 ;  /* 0x0000000c2804723c */ /* 0x040fee0000001804 */
[--C-:B------:R-:W-:Y:S01]  /*1af90*/  FFMA.FTZ R12, R171, c[0x0][0x23c], -R60.reuse ;  /* 0x00008f00ab0c7a23 */ /* 0x100fe2000001083c */
[C---:B------:R-:W-:Y:S03]  /*1afa0*/  HMMA.16816.F32 R8, R40.reuse, R14, R8 ;  /* 0x0000000e2808723c */ /* 0x040fe60000001808 */
[----:B------:R1:W4:Y:S01]  /*1afb0*/  MUFU.EX2 R105, R12 ;  /* 0x0000000c00697308 */ /* 0x0003220000000800 */
[----:B------:R-:W-:Y:S01]  /*1afc0*/  FMUL.FTZ R13, R2, R145 ;  /* 0x00000091020d7220 */ /* 0x000fe20000410000 */
[----:B------:R-:W-:Y:S02]  /*1afd0*/  MOV R145, R173 ;  /* 0x000000ad00917202 */ /* 0x000fe40000000f00 */
[C---:B------:R-:W-:Y:S02]  /*1afe0*/  FMUL.FTZ R15, R0.reuse, R147 ;  /* 0x00000093000f7220 */ /* 0x040fe40000410000 */
[----:B------:R-:W-:Y:S03]  /*1aff0*/  FMUL.FTZ R14, R0, R146 ;  /* 0x00000092000e7220 */ /* 0x000fe60000410000 */
[C---:B-1----:R-:W-:Y:S01]  /*1b000*/  FMUL.FTZ R12, R2.reuse, R144 ;  /* 0x00000090020c7220 */ /* 0x042fe20000410000 */
[----:B------:R-:W-:Y:S06]  /*1b010*/  MOV R144, R179 ;  /* 0x000000b300907202 */ /* 0x000fec0000000f00 */
[C---:B------:R-:W-:Y:S07]  /*1b020*/  HMMA.16816.F32 R12, R40.reuse, R20, R12 ;  /* 0x00000014280c723c */ /* 0x040fee000000180c */
[--C-:B------:R-:W-:Y:S01]  /*1b030*/  FFMA.FTZ R20, R183, c[0x0][0x23c], -R60.reuse ;  /* 0x00008f00b7147a23 */ /* 0x100fe2000001083c */
[C---:B------:R-:W-:Y:S03]  /*1b040*/  HMMA.16816.F32 R16, R40.reuse, R22, R16 ;  /* 0x000000162810723c */ /* 0x040fe60000001810 */
[----:B------:R1:W5:Y:S01]  /*1b050*/  MUFU.EX2 R143, R20 ;  /* 0x00000014008f7308 */ /* 0x0003620000000800 */
[----:B------:R-:W-:Y:S03]  /*1b060*/  FMUL.FTZ R21, R2, R153 ;  /* 0x0000009902157220 */ /* 0x000fe60000410000 */
[C---:B------:R-:W-:Y:S02]  /*1b070*/  FMUL.FTZ R23, R0.reuse, R155 ;  /* 0x0000009b00177220 */ /* 0x040fe40000410000 */
[----:B------:R-:W-:Y:S03]  /*1b080*/  FMUL.FTZ R22, R0, R154 ;  /* 0x0000009a00167220 */ /* 0x000fe60000410000 */
[C---:B-1----:R-:W-:Y:S07]  /*1b090*/  FMUL.FTZ R20, R2.reuse, R152 ;  /* 0x0000009802147220 */ /* 0x042fee0000410000 */
[C---:B------:R-:W-:Y:S07]  /*1b0a0*/  HMMA.16816.F32 R20, R40.reuse, R28, R20 ;  /* 0x0000001c2814723c */ /* 0x040fee0000001814 */
[--C-:B------:R-:W-:Y:S01]  /*1b0b0*/  FFMA.FTZ R28, R185, c[0x0][0x23c], -R39.reuse ;  /* 0x00008f00b91c7a23 */ /* 0x100fe20000010827 */
[C---:B------:R-:W-:Y:S03]  /*1b0c0*/  HMMA.16816.F32 R24, R40.reuse, R30, R24 ;  /* 0x0000001e2818723c */ /* 0x040fe60000001818 */
[----:B------:R1:W1:Y:S01]  /*1b0d0*/  MUFU.EX2 R247, R28 ;  /* 0x0000001c00f77308 */ /* 0x0002620000000800 */
[----:B------:R-:W-:Y:S03]  /*1b0e0*/  FMUL.FTZ R29, R2, R161 ;  /* 0x000000a1021d7220 */ /* 0x000fe60000410000 */
[C---:B------:R-:W-:Y:S02]  /*1b0f0*/  FMUL.FTZ R30, R0.reuse, R162 ;  /* 0x000000a2001e7220 */ /* 0x040fe40000410000 */
[----:B------:R-:W-:Y:S03]  /*1b100*/  FMUL.FTZ R31, R0, R163 ;  /* 0x000000a3001f7220 */ /* 0x000fe60000410000 */
[----:B-1----:R-:W-:Y:S07]  /*1b110*/  FMUL.FTZ R28, R2, R160 ;  /* 0x000000a0021c7220 */ /* 0x002fee0000410000 */
[C---:B--2---:R-:W-:Y:S07]  /*1b120*/  HMMA.16816.F32 R28, R40.reuse, R44, R28 ;  /* 0x0000002c281c723c */ /* 0x044fee000000181c */
[--C-:B------:R-:W-:Y:S01]  /*1b130*/  FFMA.FTZ R44, R187, c[0x0][0x23c], -R60.reuse ;  /* 0x00008f00bb2c7a23 */ /* 0x100fe2000001083c */
[----:B------:R-:W-:Y:S03]  /*1b140*/  HMMA.16816.F32 R32, R40, R46, R32 ;  /* 0x0000002e2820723c */ /* 0x000fe60000001820 */
[----:B------:R1:W2:Y:S04]  /*1b150*/  MUFU.EX2 R219, R44 ;  /* 0x0000002c00db7308 */ /* 0x0002a80000000800 */
[----:B---3--:R-:W-:Y:S02]  /*1b160*/  F2FP.PACK_AB R40, R107, R121 ;  /* 0x000000796b28723e */ /* 0x008fe400000000ff */
[----:B----4-:R-:W-:Y:S03]  /*1b170*/  F2FP.PACK_AB R41, R105, R118 ;  /* 0x000000766929723e */ /* 0x010fe600000000ff */
[----:B------:R-:W-:Y:S02]  /*1b180*/  F2FP.PACK_AB R42, R140, R124 ;  /* 0x0000007c8c2a723e */ /* 0x000fe400000000ff */
[----:B-----5:R-:W-:Y:S07]  /*1b190*/  F2FP.PACK_AB R43, R115, R143 ;  /* 0x0000008f732b723e */ /* 0x020fee00000000ff */
[C---:B------:R-:W-:Y:S03]  /*1b1a0*/  HMMA.16816.F32 R4, R40.reuse, R48, R4 ;  /* 0x000000302804723c */ /* 0x040fe60000001804 */
[--C-:B-1----:R-:W-:Y:S01]  /*1b1b0*/  FFMA.FTZ R44, R188, c[0x0][0x23c], -R39.reuse ;  /* 0x00008f00bc2c7a23 */ /* 0x102fe20000010827 */
[----:B------:R-:W-:Y:S03]  /*1b1c0*/  MOV R188, R142 ;  /* 0x0000008e00bc7202 */ /* 0x000fe60000000f00 */
[--C-:B------:R-:W-:Y:S01]  /*1b1d0*/  FFMA.FTZ R48, R189, c[0x0][0x23c], -R39.reuse ;  /* 0x00008f00bd307a23 */ /* 0x100fe20000010827 */
[C---:B------:R-:W-:Y:S01]  /*1b1e0*/  HMMA.16816.F32 R8, R40.reuse, R50, R8 ;  /* 0x000000322808723c */ /* 0x040fe20000001808 */
[----:B------:R1:W-:Y:S03]  /*1b1f0*/  MUFU.EX2 R187, R44 ;  /* 0x0000002c00bb7308 */ /* 0x0003e60000000800 */
[----:B------:R-:W-:Y:S04]  /*1b200*/  MOV R189, R114 ;  /* 0x0000007200bd7202 */ /* 0x000fe80000000f00 */
[C---:B------:R-:W-:Y:S03]  /*1b210*/  HMMA.16816.F32 R12, R40.reuse, R52, R12 ;  /* 0x00000034280c723c */ /* 0x040fe6000000180c */
[----:B------:R3:W4:Y:S04]  /*1b220*/  MUFU.EX2 R186, R48 ;  /* 0x0000003000ba7308 */ /* 0x0007280000000800 */
[--C-:B------:R-:W-:Y:S01]  /*1b230*/  FFMA.FTZ R52, R192, c[0x0][0x23c], -R39.reuse ;  /* 0x00008f00c0347a23 */ /* 0x100fe20000010827 */
[C---:B------:R-:W-:Y:S04]  /*1b240*/  HMMA.16816.F32 R16, R40.reuse, R54, R16 ;  /* 0x000000362810723c */ /* 0x040fe80000001810 */
[----:B------:R-:W-:Y:S01]  /*1b250*/  MOV R192, R128 ;  /* 0x0000008000c07202 */ /* 0x000fe20000000f00 */
[----:B------:R5:W-:Y:S03]  /*1b260*/  MUFU.EX2 R183, R52 ;  /* 0x0000003400b77308 */ /* 0x000be60000000800 */
[C---:B------:R-:W-:Y:S01]  /*1b270*/  HMMA.16816.F32 R20, R40.reuse, R56, R20 ;  /* 0x000000382814723c */ /* 0x040fe20000001814 */
[----:B-1----:R-:W1:Y:S06]  /*1b280*/  LDSM.16.MT88.4 R44, [R225+0xa800] ;  /* 0x00a80000e12c783b */ /* 0x002e6c0000004200 */
[--C-:B------:R-:W-:Y:S01]  /*1b290*/  FFMA.FTZ R56, R194, c[0x0][0x23c], -R60.reuse ;  /* 0x00008f00c2387a23 */ /* 0x100fe2000001083c */
[C---:B------:R-:W-:Y:S03]  /*1b2a0*/  HMMA.16816.F32 R24, R40.reuse, R58, R24 ;  /* 0x0000003a2818723c */ /* 0x040fe60000001818 */
[----:B------:R2:W-:Y:S01]  /*1b2b0*/  MUFU.EX2 R179, R56 ;  /* 0x0000003800b37308 */ /* 0x0005e20000000800 */
[--C-:B---3--:R-:W-:Y:S01]  /*1b2c0*/  FFMA.FTZ R48, R190, c[0x0][0x23c], -R60.reuse ;  /* 0x00008f00be307a23 */ /* 0x108fe2000001083c */
[----:B------:R-:W-:Y:S02]  /*1b2d0*/  MOV R190, R125 ;  /* 0x0000007d00be7202 */ /* 0x000fe40000000f00 */
[----:B------:R-:W-:Y:S06]  /*1b2e0*/  MOV R194, R115 ;  /* 0x0000007300c27202 */ /* 0x000fec0000000f00 */
[----:B------:R3:W-:Y:S01]  /*1b2f0*/  MUFU.EX2 R185, R48 ;  /* 0x0000003000b97308 */ /* 0x0007e20000000800 */
[--C-:B-----5:R-:W-:Y:S01]  /*1b300*/  FFMA.FTZ R52, R193, c[0x0][0x23c], -R39.reuse ;  /* 0x00008f00c1347a23 */ /* 0x120fe20000010827 */
[----:B------:R-:W-:Y:S08]  /*1b310*/  MOV R193, R116 ;  /* 0x0000007400c17202 */ /* 0x000ff00000000f00 */
[----:B------:R5:W-:Y:S01]  /*1b320*/  MUFU.EX2 R182, R52 ;  /* 0x0000003400b67308 */ /* 0x000be20000000800 */
[--C-:B--2---:R-:W-:Y:S01]  /*1b330*/  FFMA.FTZ R56, R196, c[0x0][0x23c], -R39.reuse ;  /* 0x00008f00c4387a23 */ /* 0x104fe20000010827 */
[----:B------:R-:W-:Y:S08]  /*1b340*/  MOV R196, R140 ;  /* 0x0000008c00c47202 */ /* 0x000ff00000000f00 */
[----:B------:R2:W-:Y:S01]  /*1b350*/  MUFU.EX2 R180, R56 ;  /* 0x0000003800b47308 */ /* 0x0005e20000000800 */
[C---:B-1----:R-:W-:Y:S03]  /*1b360*/  HMMA.16816.F32 R28, R40.reuse, R44, R28 ;  /* 0x0000002c281c723c */ /* 0x042fe6000000181c */
[--C-:B---3--:R-:W-:Y:S01]  /*1b370*/  FFMA.FTZ R48, R191, c[0x0][0x23c], -R60.reuse ;  /* 0x00008f00bf307a23 */ /* 0x108fe2000001083c */
[----:B------:R-:W-:Y:S03]  /*1b380*/  MOV R191, R141 ;  /* 0x0000008d00bf7202 */ /* 0x000fe60000000f00 */
[--C-:B------:R-:W-:Y:S01]  /*1b390*/  FFMA.FTZ R44, R195, c[0x0][0x23c], -R60.reuse ;  /* 0x00008f00c32c7a23 */ /* 0x100fe2000001083c */
[----:B------:R-:W-:Y:S01]  /*1b3a0*/  HMMA.16816.F32 R32, R40, R46, R32 ;  /* 0x0000002e2820723c */ /* 0x000fe20000001820 */
[----:B------:R1:W3:Y:S03]  /*1b3b0*/  MUFU.EX2 R184, R48 ;  /* 0x0000003000b87308 */ /* 0x0002e60000000800 */
[----:B------:R-:W-:Y:S01]  /*1b3c0*/  MOV R195, R138 ;  /* 0x0000008a00c37202 */ /* 0x000fe20000000f00 */
[----:B-----5:R-:W-:Y:S01]  /*1b3d0*/  LDSM.16.MT88.4 R52, [R226+0xb000] ;  /* 0x00b00000e234783b */ /* 0x020fe20000004200 */
[----:B------:R-:W-:Y:S02]  /*1b3e0*/  MOV R138, R177 ;  /* 0x000000b1008a7202 */ /* 0x000fe40000000f00 */
[----:B------:R-:W-:Y:S03]  /*1b3f0*/  F2FP.PACK_AB R40, R247, R195 ;  /* 0x000000c3f728723e */ /* 0x000fe600000000ff */
[----:B------:R5:W5:Y:S01]  /*1b400*/  MUFU.EX2 R181, R44 ;  /* 0x0000002c00b57308 */ /* 0x000b620000000800 */
[----:B------:R-:W-:Y:S02]  /*1b410*/  F2FP.PACK_AB R41, R219, R246 ;  /* 0x000000f6db29723e */ /* 0x000fe400000000ff */
[----:B----4-:R-:W-:Y:S01]  /*1b420*/  F2FP.PACK_AB R42, R186, R187 ;  /* 0x000000bbba2a723e */ /* 0x010fe200000000ff */
[----:B--2---:R-:W-:Y:S08]  /*1b430*/  LDSM.16.MT88.4 R56, [R225+0xb000] ;  /* 0x00b00000e138783b */ /* 0x004ff00000004200 */
[----:B-1----:R-:W1:Y:S01]  /*1b440*/  LDSM.16.MT88.4 R48, [R135+0xb000] ;  /* 0x00b000008730783b */ /* 0x002e620000004200 */
[----:B---3--:R-:W-:Y:S07]  /*1b450*/  F2FP.PACK_AB R43, R184, R185 ;  /* 0x000000b9b82b723e */ /* 0x008fee00000000ff */
[----:B-----5:R-:W2:Y:S01]  /*1b460*/  LDSM.16.MT88.4 R44, [R224+0xb000] ;  /* 0x00b00000e02c783b */ /* 0x020ea20000004200 */
[C---:B-1----:R-:W-:Y:S07]  /*1b470*/  HMMA.16816.F32 R4, R40.reuse, R48, R4 ;  /* 0x000000302804723c */ /* 0x042fee0000001804 */
[--C-:B------:R-:W-:Y:S01]  /*1b480*/  FFMA.FTZ R48, R197, c[0x0][0x23c], -R39.reuse ;  /* 0x00008f00c5307a23 */ /* 0x100fe20000010827 */
[C---:B------:R-:W-:Y:S03]  /*1b490*/  HMMA.16816.F32 R8, R40.reuse, R50, R8 ;  /* 0x000000322808723c */ /* 0x040fe60000001808 */
[----:B------:R1:W3:Y:S01]  /*1b4a0*/  MUFU.EX2 R178, R48 ;  /* 0x0000003000b27308 */ /* 0x0002e20000000800 */
[----:B------:R-:W-:Y:S04]  /*1b4b0*/  MOV R197, R143 ;  /* 0x0000008f00c57202 */ /* 0x000fe80000000f00 */
[C---:B------:R-:W-:Y:S07]  /*1b4c0*/  HMMA.16816.F32 R12, R40.reuse, R52, R12 ;  /* 0x00000034280c723c */ /* 0x040fee000000180c */
[--C-:B------:R-:W-:Y:S01]  /*1b4d0*/  FFMA.FTZ R52, R200, c[0x0][0x23c], -R60.reuse ;  /* 0x00008f00c8347a23 */ /* 0x100fe2000001083c */
[C---:B------:R-:W-:Y:S03]  /*1b4e0*/  HMMA.16816.F32 R16, R40.reuse, R54, R16 ;  /* 0x000000362810723c */ /* 0x040fe60000001810 */
[----:B------:R4:W-:Y:S01]  /*1b4f0*/  MUFU.EX2 R174, R52 ;  /* 0x0000003400ae7308 */ /* 0x0009e20000000800 */
[----:B------:R-:W-:Y:S04]  /*1b500*/  MOV R200, R104 ;  /* 0x0000006800c87202 */ /* 0x000fe80000000f00 */
[C---:B--2---:R-:W-:Y:S04]  /*1b510*/  HMMA.16816.F32 R20, R40.reuse, R44, R20 ;  /* 0x0000002c2814723c */ /* 0x044fe80000001814 */
[--C-:B-1----:R-:W-:Y:S01]  /*1b520*/  FFMA.FTZ R48, R198, c[0x0][0x23c], -R60.reuse ;  /* 0x00008f00c6307a23 */ /* 0x102fe2000001083c */
[----:B------:R-:W-:Y:S02]  /*1b530*/  MOV R198, R124 ;  /* 0x0000007c00c67202 */ /* 0x000fe40000000f00 */
[--C-:B------:R-:W-:Y:S01]  /*1b540*/  FFMA.FTZ R44, R201, c[0x0][0x23c], -R39.reuse ;  /* 0x00008f00c92c7a23 */ /* 0x100fe20000010827 */
[----:B------:R1:W2:Y:S01]  /*1b550*/  MUFU.EX2 R176, R48 ;  /* 0x0000003000b07308 */ /* 0x0002a20000000800 */
[C---:B------:R-:W-:Y:S03]  /*1b560*/  HMMA.16816.F32 R24, R40.reuse, R46, R24 ;  /* 0x0000002e2818723c */ /* 0x040fe60000001818 */
[----:B------:R-:W-:Y:S05]  /*1b570*/  MOV R201, R107 ;  /* 0x0000006b00c97202 */ /* 0x000fea0000000f00 */
[C---:B------:R-:W-:Y:S01]  /*1b580*/  HMMA.16816.F32 R28, R40.reuse, R56, R28 ;  /* 0x00000038281c723c */ /* 0x040fe2000000181c */
[----:B------:R5:W-:Y:S03]  /*1b590*/  MUFU.EX2 R175, R44 ;  /* 0x0000002c00af7308 */ /* 0x000be60000000800 */
[--C-:B----4-:R-:W-:Y:S01]  /*1b5a0*/  FFMA.FTZ R52, R199, c[0x0][0x23c], -R39.reuse ;  /* 0x00008f00c7347a23 */ /* 0x110fe20000010827 */
[----:B------:R-:W-:Y:S02]  /*1b5b0*/  MOV R199, R105 ;  /* 0x0000006900c77202 */ /* 0x000fe40000000f00 */
[--C-:B------:R-:W-:Y:S01]  /*1b5c0*/  FFMA.FTZ R56, R203, c[0x0][0x23c], -R60.reuse ;  /* 0x00008f00cb387a23 */ /* 0x100fe2000001083c */
[----:B------:R-:W-:Y:S03]  /*1b5d0*/  HMMA.16816.F32 R32, R40, R58, R32 ;  /* 0x0000003a2820723c */ /* 0x000fe60000001820 */
[----:B------:R4:W4:Y:S01]  /*1b5e0*/  MUFU.EX2 R177, R52 ;  /* 0x0000003400b17308 */ /* 0x0009220000000800 */
[----:B------:R-:W-:Y:S01]  /*1b5f0*/  MOV R203, R121 ;  /* 0x0000007900cb7202 */ /* 0x000fe20000000f00 */
[----:B-1----:R-:W1:Y:S02]  /*1b600*/  LDSM.16.MT88.4 R48, [R135+0xb800] ;  /* 0x00b800008730783b */ /* 0x002e640000004200 */
[----:B------:R-:W-:Y:S02]  /*1b610*/  F2FP.PACK_AB R40, R182, R183 ;  /* 0x000000b7b628723e */ /* 0x000fe400000000ff */
[----:B------:R-:W-:Y:S04]  /*1b620*/  F2FP.PACK_AB R41, R179, R181 ;  /* 0x000000b5b329723e */ /* 0x000fe800000000ff */
[----:B------:R1:W-:Y:S01]  /*1b630*/  MUFU.EX2 R172, R56 ;  /* 0x0000003800ac7308 */ /* 0x0003e20000000800 */
[----:B---3--:R-:W-:Y:S02]  /*1b640*/  F2FP.PACK_AB R42, R178, R180 ;  /* 0x000000b4b22a723e */ /* 0x008fe400000000ff */
[----:B--2---:R-:W-:Y:S01]  /*1b650*/  F2FP.PACK_AB R43, R174, R176 ;  /* 0x000000b0ae2b723e */ /* 0x004fe200000000ff */
[--C-:B-----5:R-:W-:Y:S01]  /*1b660*/  FFMA.FTZ R44, R202, c[0x0][0x23c], -R60.reuse ;  /* 0x00008f00ca2c7a23 */ /* 0x120fe2000001083c */
[----:B------:R-:W-:Y:S05]  /*1b670*/  MOV R202, R118 ;  /* 0x0000007600ca7202 */ /* 0x000fea0000000f00 */
[----:B------:R2:W3:Y:S01]  /*1b680*/  MUFU.EX2 R173, R44 ;  /* 0x0000002c00ad7308 */ /* 0x0004e20000000800 */
[----:B----4-:R-:W4:Y:S01]  /*1b690*/  LDSM.16.MT88.4 R52, [R226+0xb800] ;  /* 0x00b80000e234783b */ /* 0x010f220000004200 */
[--C-:B-1----:R-:W-:Y:S01]  /*1b6a0*/  FFMA.FTZ R56, R204, c[0x0][0x23c], -R39.reuse ;  /* 0x00008f00cc387a23 */ /* 0x102fe20000010827 */
[----:B------:R-:W-:Y:S07]  /*1b6b0*/  MOV R204, R130 ;  /* 0x0000008200cc7202 */ /* 0x000fee0000000f00 */
[----:B------:R1:W-:Y:S01]  /*1b6c0*/  MUFU.EX2 R171, R56 ;  /* 0x0000003800ab7308 */ /* 0x0003e20000000800 */
[C---:B------:R-:W-:Y:S01]  /*1b6d0*/  HMMA.16816.F32 R4, R40.reuse, R48, R4 ;  /* 0x000000302804723c */ /* 0x040fe20000001804 */
[----:B--2---:R-:W2:Y:S06]  /*1b6e0*/  LDSM.16.MT88.4 R44, [R224+0xb800] ;  /* 0x00b80000e02c783b */ /* 0x004eac0000004200 */
[--C-:B------:R-:W-:Y:S01]  /*1b6f0*/  FFMA.FTZ R48, R205, c[0x0][0x23c], -R39.reuse ;  /* 0x00008f00cd307a23 */ /* 0x100fe20000010827 */
[C---:B------:R-:W-:Y:S03]  /*1b700*/  HMMA.16816.F32 R8, R40.reuse, R50, R8 ;  /* 0x000000322808723c */ /* 0x040fe60000001808 */
[----:B------:R5:W2:Y:S01]  /*1b710*/  MUFU.EX2 R170, R48 ;  /* 0x0000003000aa7308 */ /* 0x000aa20000000800 */
[----:B------:R-:W-:Y:S01]  /*1b720*/  MOV R205, R129 ;  /* 0x0000008100cd7202 */ /* 0x000fe20000000f00 */
[----:B-1----:R-:W1:Y:S03]  /*1b730*/  LDSM.16.MT88.4 R56, [R225+0xb800] ;  /* 0x00b80000e138783b */ /* 0x002e660000004200 */
[C---:B----4-:R-:W-:Y:S07]  /*1b740*/  HMMA.16816.F32 R12, R40.reuse, R52, R12 ;  /* 0x00000034280c723c */ /* 0x050fee000000180c */
[--C-:B------:R-:W-:Y:S01]  /*1b750*/  FFMA.FTZ R52, R208, c[0x0][0x23c], -R39.reuse ;  /* 0x00008f00d0347a23 */ /* 0x100fe20000010827 */
[C---:B------:R-:W-:Y:S03]  /*1b760*/  HMMA.16816.F32 R16, R40.reuse, R54, R16 ;  /* 0x000000362810723c */ /* 0x040fe60000001810 */
[----:B------:R4:W-:Y:S01]  /*1b770*/  MUFU.EX2 R167, R52 ;  /* 0x0000003400a77308 */ /* 0x0009e20000000800 */
[----:B------:R-:W-:Y:S01]  /*1b780*/  MOV R208, R139 ;  /* 0x0000008b00d07202 */ /* 0x000fe20000000f00 */
[--C-:B-----5:R-:W-:Y:S01]  /*1b790*/  FFMA.FTZ R48, R206, c[0x0][0x23c], -R60.reuse ;  /* 0x00008f00ce307a23 */ /* 0x120fe2000001083c */
[----:B------:R-:W-:Y:S07]  /*1b7a0*/  MOV R206, R136 ;  /* 0x0000008800ce7202 */ /* 0x000fee0000000f00 */
[----:B------:R5:W-:Y:S01]  /*1b7b0*/  MUFU.EX2 R168, R48 ;  /* 0x0000003000a87308 */ /* 0x000be20000000800 */
[C---:B--2---:R-:W-:Y:S07]  /*1b7c0*/  HMMA.16816.F32 R20, R40.reuse, R44, R20 ;  /* 0x0000002c2814723c */ /* 0x044fee0000001814 */
[--C-:B------:R-:W-:Y:S01]  /*1b7d0*/  FFMA.FTZ R44, R209, c[0x0][0x23c], -R39.reuse ;  /* 0x00008f00d12c7a23 */ /* 0x100fe20000010827 */
[C---:B------:R-:W-:Y:S03]  /*1b7e0*/  HMMA.16816.F32 R24, R40.reuse, R46, R24 ;  /* 0x0000002e2818723c */ /* 0x040fe60000001818 */
[----:B------:R2:W-:Y:S01]  /*1b7f0*/  MUFU.EX2 R166, R44 ;  /* 0x0000002c00a67308 */ /* 0x0005e20000000800 */
[----:B------:R-:W-:Y:S01]  /*1b800*/  MOV R209, R123 ;  /* 0x0000007b00d17202 */ /* 0x000fe20000000f00 */
[----:B----4-:R-:W-:Y:S03]  /*1b810*/  LDSM.16.MT88.4 R52, [R226+0xc000] ;  /* 0x00c00000e234783b */ /* 0x010fe60000004200 */
[C---:B-1----:R-:W-:Y:S04]  /*1b820*/  HMMA.16816.F32 R28, R40.reuse, R56, R28 ;  /* 0x00000038281c723c */ /* 0x042fe8000000181c */
[--C-:B-----5:R-:W-:Y:S04]  /*1b830*/  FFMA.FTZ R48, R207, c[0x0][0x23c], -R60.reuse ;  /* 0x00008f00cf307a23 */ /* 0x120fe8000001083c */
[----:B------:R-:W-:Y:S01]  /*1b840*/  HMMA.16816.F32 R32, R40, R58, R32 ;  /* 0x0000003a2820723c */ /* 0x000fe20000001820 */
[----:B------:R1:W4:Y:S03]  /*1b850*/  MUFU.EX2 R169, R48 ;  /* 0x0000003000a97308 */ /* 0x0003260000000800 */
[--C-:B------:R-:W-:Y:S01]  /*1b860*/  FFMA.FTZ R56, R212, c[0x0][0x23c], -R39.reuse ;  /* 0x00008f00d4387a23 */ /* 0x100fe20000010827 */
[----:B------:R-:W-:Y:S02]  /*1b870*/  MOV R212, R138 ;  /* 0x0000008a00d47202 */ /* 0x000fe40000000f00 */
[----:B------:R-:W-:Y:S02]  /*1b880*/  F2FP.PACK_AB R40, R175, R177 ;  /* 0x000000b1af28723e */ /* 0x000fe400000000ff */
[----:B---3--:R-:W-:Y:S03]  /*1b890*/  F2FP.PACK_AB R41, R172, R173 ;  /* 0x000000adac29723e */ /* 0x008fe600000000ff */
[--C-:B--2---:R-:W-:Y:S01]  /*1b8a0*/  FFMA.FTZ R44, R210, c[0x0][0x23c], -R60.reuse ;  /* 0x00008f00d22c7a23 */ /* 0x104fe2000001083c */
[----:B------:R2:W-:Y:S01]  /*1b8b0*/  MUFU.EX2 R163, R56 ;  /* 0x0000003800a37308 */ /* 0x0005e20000000800 */
[----:B------:R-:W-:Y:S02]  /*1b8c0*/  F2FP.PACK_AB R42, R170, R171 ;  /* 0x000000abaa2a723e */ /* 0x000fe400000000ff */
[----:B------:R-:W-:Y:S02]  /*1b8d0*/  MOV R210, R144 ;  /* 0x0000009000d27202 */ /* 0x000fe40000000f00 */
[----:B------:R-:W-:Y:S05]  /*1b8e0*/  MOV R207, R137 ;  /* 0x0000008900cf7202 */ /* 0x000fea0000000f00 */
[----:B------:R3:W-:Y:S01]  /*1b8f0*/  MUFU.EX2 R165, R44 ;  /* 0x0000002c00a57308 */ /* 0x0007e20000000800 */
[----:B-1----:R-:W1:Y:S01]  /*1b900*/  LDSM.16.MT88.4 R48, [R135+0xc000] ;  /* 0x00c000008730783b */ /* 0x002e620000004200 */
[----:B----4-:R-:W-:Y:S07]  /*1b910*/  F2FP.PACK_AB R43, R169, R168 ;  /* 0x000000a8a92b723e */ /* 0x010fee00000000ff */
[----:B--2---:R-:W-:Y:S01]  /*1b920*/  LDSM.16.MT88.4 R56, [R225+0xc000] ;  /* 0x00c00000e138783b */ /* 0x004fe20000004200 */
[--C-:B---3--:R-:W-:Y:S01]  /*1b930*/  FFMA.FTZ R44, R211, c[0x0][0x23c], -R60.reuse ;  /* 0x00008f00d32c7a23 */ /* 0x108fe2000001083c */
[----:B------:R-:W-:Y:S03]  /*1b940*/  MOV R211, R132 ;  /* 0x0000008400d37202 */ /* 0x000fe60000000f00 */
[----:B------:R2:W3:Y:S01]  /*1b950*/  MUFU.EX2 R164, R44 ;  /* 0x0000002c00a47308 */ /* 0x0004e20000000800 */
[C---:B-1----:R-:W-:Y:S07]  /*1b960*/  HMMA.16816.F32 R4, R40.reuse, R48, R4 ;  /* 0x000000302804723c */ /* 0x042fee0000001804 */
[--C-:B------:R-:W-:Y:S01]  /*1b970*/  FFMA.FTZ R48, R213, c[0x0][0x23c], -R39.reuse ;  /* 0x00008f00d5307a23 */ /* 0x100fe20000010827 */
[----:B--2---:R-:W1:Y:S01]  /*1b980*/  LDSM.16.MT88.4 R44, [R224+0xc000] ;  /* 0x00c00000e02c783b */ /* 0x004e620000004200 */
[C---:B------:R-:W-:Y:S02]  /*1b990*/  HMMA.16816.F32 R8, R40.reuse, R50, R8 ;  /* 0x000000322808723c */ /* 0x040fe40000001808 */
[----:B------:R2:W4:Y:S01]  /*1b9a0*/  MUFU.EX2 R162, R48 ;  /* 0x0000003000a27308 */ /* 0x0005220000000800 */
[----:B------:R-:W-:Y:S05]  /*1b9b0*/  MOV R213, R131 ;  /* 0x0000008300d57202 */ /* 0x000fea0000000f00 */
[C---:B------:R-:W-:Y:S07]  /*1b9c0*/  HMMA.16816.F32 R12, R40.reuse, R52, R12 ;  /* 0x00000034280c723c */ /* 0x040fee000000180c */
[--C-:B------:R-:W-:Y:S01]  /*1b9d0*/  FFMA.FTZ R52, R220, c[0x0][0x23c], -R39.reuse ;  /* 0x00008f00dc347a23 */ /* 0x100fe20000010827 */
[C---:B------:R-:W-:Y:S03]  /*1b9e0*/  HMMA.16816.F32 R16, R40.reuse, R54, R16 ;  /* 0x000000362810723c */ /* 0x040fe60000001810 */
[----:B------:R5:W-:Y:S01]  /*1b9f0*/  MUFU.EX2 R159, R52 ;  /* 0x00000034009f7308 */ /* 0x000be20000000800 */
[--C-:B--2---:R-:W-:Y:S01]  /*1ba00*/  FFMA.FTZ R48, R214, c[0x0][0x23c], -R60.reuse ;  /* 0x00008f00d6307a23 */ /* 0x104fe2000001083c */
[----:B------:R-:W-:Y:S08]  /*1ba10*/  MOV R214, R133 ;  /* 0x0000008500d67202 */ /* 0x000ff00000000f00 */
[----:B------:R2:W-:Y:S01]  /*1ba20*/  MUFU.EX2 R161, R48 ;  /* 0x0000003000a17308 */ /* 0x0005e20000000800 */
[C---:B-1----:R-:W-:Y:S03]  /*1ba30*/  HMMA.16816.F32 R20, R40.reuse, R44, R20 ;  /* 0x0000002c2814723c */ /* 0x042fe60000001814 */
[--C-:B-----5:R-:W-:Y:S04]  /*1ba40*/  FFMA.FTZ R52, R223, c[0x0][0x23c], -R60.reuse ;  /* 0x00008f00df347a23 */ /* 0x120fe8000001083c */
[--C-:B------:R-:W-:Y:S02]  /*1ba50*/  FFMA.FTZ R44, R221, c[0x0][0x23c], -R39.reuse ;  /* 0x00008f00dd2c7a23 */ /* 0x100fe40000010827 */
[----:B------:R1:W-:Y:S01]  /*1ba60*/  MUFU.EX2 R157, R52 ;  /* 0x00000034009d7308 */ /* 0x0003e20000000800 */
[C---:B------:R-:W-:Y:S03]  /*1ba70*/  HMMA.16816.F32 R24, R40.reuse, R46, R24 ;  /* 0x0000002e2818723c */ /* 0x040fe60000001818 */
[--C-:B--2---:R-:W-:Y:S06]  /*1ba80*/  FFMA.FTZ R48, R215, c[0x0][0x23c], -R60.reuse ;  /* 0x00008f00d7307a23 */ /* 0x104fec000001083c */
[----:B------:R2:W-:Y:S01]  /*1ba90*/  MUFU.EX2 R158, R44 ;  /* 0x0000002c009e7308 */ /* 0x0005e20000000800 */
[C---:B------:R-:W-:Y:S03]  /*1baa0*/  HMMA.16816.F32 R28, R40.reuse, R56, R28 ;  /* 0x00000038281c723c */ /* 0x040fe6000000181c */
[----:B------:R-:W-:Y:S04]  /*1bab0*/  MOV R215, R99 ;  /* 0x0000006300d77202 */ /* 0x000fe80000000f00 */
[--C-:B------:R-:W-:Y:S01]  /*1bac0*/  FFMA.FTZ R56, R222, c[0x0][0x23c], -R60.reuse ;  /* 0x00008f00de387a23 */ /* 0x100fe2000001083c */
[----:B------:R-:W-:Y:S01]  /*1bad0*/  HMMA.16816.F32 R32, R40, R58, R32 ;  /* 0x0000003a2820723c */ /* 0x000fe20000001820 */
[----:B------:R5:W5:Y:S01]  /*1bae0*/  MUFU.EX2 R160, R48 ;  /* 0x0000003000a07308 */ /* 0x000b620000000800 */
[----:B-1----:R-:W-:Y:S05]  /*1baf0*/  LDSM.16.MT88.4 R52, [R224+0xc800] ;  /* 0x00c80000e034783b */ /* 0x002fea0000004200 */
[----:B------:R-:W-:Y:S02]  /*1bb00*/  F2FP.PACK_AB R40, R166, R167 ;  /* 0x000000a7a628723e */ /* 0x000fe400000000ff */
[----:B---3--:R-:W-:Y:S02]  /*1bb10*/  F2FP.PACK_AB R41, R164, R165 ;  /* 0x000000a5a429723e */ /* 0x008fe400000000ff */
[----:B------:R1:W3:Y:S01]  /*1bb20*/  MUFU.EX2 R156, R56 ;  /* 0x00000038009c7308 */ /* 0x0002e20000000800 */
[----:B----4-:R-:W-:Y:S01]  /*1bb30*/  F2FP.PACK_AB R42, R162, R163 ;  /* 0x000000a3a22a723e */ /* 0x010fe200000000ff */
[----:B--2---:R-:W-:Y:S08]  /*1bb40*/  LDSM.16.MT88.4 R44, [R226+0xc800] ;  /* 0x00c80000e22c783b */ /* 0x004ff00000004200 */
[----:B-----5:R-:W2:Y:S01]  /*1bb50*/  LDSM.16.MT88.4 R48, [R135+0xc800] ;  /* 0x00c800008730783b */ /* 0x020ea20000004200 */
[----:B------:R-:W-:Y:S01]  /*1bb60*/  F2FP.PACK_AB R43, R160, R161 ;  /* 0x000000a1a02b723e */ /* 0x000fe200000000ff */
[--C-:B-1----:R-:W-:Y:S04]  /*1bb70*/  FFMA.FTZ R56, R245, c[0x0][0x23c], -R39.reuse ;  /* 0x00008f00f5387a23 */ /* 0x102fe80000010827 */
[----:B------:R1:W-:Y:S02]  /*1bb80*/  MUFU.EX2 R155, R56 ;  /* 0x00000038009b7308 */ /* 0x0003e40000000800 */
[----:B-1----:R-:W1:Y:S01]  /*1bb90*/  LDSM.16.MT88.4 R56, [R225+0xc800] ;  /* 0x00c80000e138783b */ /* 0x002e620000004200 */
[C---:B--2---:R-:W-:Y:S07]  /*1bba0*/  HMMA.16816.F32 R4, R40.reuse, R48, R4 ;  /* 0x000000302804723c */ /* 0x044fee0000001804 */
[--C-:B------:R-:W-:Y:S01]  /*1bbb0*/  FFMA.FTZ R48, R248, c[0x0][0x23c], -R39.reuse ;  /* 0x00008f00f8307a23 */ /* 0x100fe20000010827 */
[C---:B------:R-:W-:Y:S03]  /*1bbc0*/  HMMA.16816.F32 R8, R40.reuse, R50, R8 ;  /* 0x000000322808723c */ /* 0x040fe60000001808 */
[----:B------:R2:W4:Y:S05]  /*1bbd0*/  MUFU.EX2 R154, R48 ;  /* 0x00000030009a7308 */ /* 0x00052a0000000800 */
[C---:B------:R-:W-:Y:S07]  /*1bbe0*/  HMMA.16816.F32 R12, R40.reuse, R44, R12 ;  /* 0x0000002c280c723c */ /* 0x040fee000000180c */
[--C-:B------:R-:W-:Y:S01]  /*1bbf0*/  FFMA.FTZ R44, R251, c[0x0][0x23c], -R60.reuse ;  /* 0x00008f00fb2c7a23 */ /* 0x100fe2000001083c */
[C---:B------:R-:W-:Y:S03]  /*1bc00*/  HMMA.16816.F32 R16, R40.reuse, R46, R16 ;  /* 0x0000002e2810723c */ /* 0x040fe60000001810 */
[----:B------:R5:W-:Y:S05]  /*1bc10*/  MUFU.EX2 R152, R44 ;  /* 0x0000002c00987308 */ /* 0x000bea0000000800 */
[C---:B------:R-:W-:Y:S04]  /*1bc20*/  HMMA.16816.F32 R20, R40.reuse, R52, R20 ;  /* 0x000000342814723c */ /* 0x040fe80000001814 */
[--C-:B--2---:R-:W-:Y:S03]  /*1bc30*/  FFMA.FTZ R48, R249, c[0x0][0x23c], -R60.reuse ;  /* 0x00008f00f9307a23 */ /* 0x104fe6000001083c */
[--C-:B------:R-:W-:Y:S01]  /*1bc40*/  FFMA.FTZ R52, R252, c[0x0][0x23c], -R39.reuse ;  /* 0x00008f00fc347a23 */ /* 0x100fe20000010827 */
[----:B------:R2:W2:Y:S01]  /*1bc50*/  MUFU.EX2 R153, R48 ;  /* 0x0000003000997308 */ /* 0x0004a20000000800 */
[C---:B------:R-:W-:Y:S08]  /*1bc60*/  HMMA.16816.F32 R24, R40.reuse, R54, R24 ;  /* 0x000000362818723c */ /* 0x040ff00000001818 */
[C---:B-1----:R-:W-:Y:S01]  /*1bc70*/  HMMA.16816.F32 R28, R40.reuse, R56, R28 ;  /* 0x00000038281c723c */ /* 0x042fe2000000181c */
[----:B------:R1:W-:Y:S03]  /*1bc80*/  MUFU.EX2 R151, R52 ;  /* 0x0000003400977308 */ /* 0x0003e60000000800 */
[--C-:B-----5:R-:W-:Y:S03]  /*1bc90*/  FFMA.FTZ R44, R250, c[0x0][0x23c], -R39.reuse ;  /* 0x00008f00fa2c7a23 */ /* 0x120fe60000010827 */
[--C-:B------:R-:W-:Y:S01]  /*1bca0*/  FFMA.FTZ R56, R63, c[0x0][0x23c], -R60.reuse ;  /* 0x00008f003f387a23 */ /* 0x100fe2000001083c */
[----:B------:R-:W-:Y:S03]  /*1bcb0*/  HMMA.16816.F32 R32, R40, R58, R32 ;  /* 0x0000003a2820723c */ /* 0x000fe60000001820 */
[----:B------:R5:W5:Y:S01]  /*1bcc0*/  MUFU.EX2 R150, R44 ;  /* 0x0000002c00967308 */ /* 0x000b620000000800 */
[----:B--2---:R-:W2:Y:S03]  /*1bcd0*/  LDSM.16.MT88.4 R48, [R135+0xd000] ;  /* 0x00d000008730783b */ /* 0x004ea60000004200 */
[----:B------:R-:W-:Y:S02]  /*1bce0*/  F2FP.PACK_AB R40, R158, R159 ;  /* 0x0000009f9e28723e */ /* 0x000fe400000000ff */
[----:B---3--:R-:W-:Y:S04]  /*1bcf0*/  F2FP.PACK_AB R41, R156, R157 ;  /* 0x0000009d9c29723e */ /* 0x008fe800000000ff */
[----:B------:R3:W-:Y:S01]  /*1bd00*/  MUFU.EX2 R146, R56 ;  /* 0x0000003800927308 */ /* 0x0007e20000000800 */
[----:B----4-:R-:W-:Y:S02]  /*1bd10*/  F2FP.PACK_AB R42, R154, R155 ;  /* 0x0000009b9a2a723e */ /* 0x010fe400000000ff */
[----:B------:R-:W-:Y:S01]  /*1bd20*/  F2FP.PACK_AB R43, R152, R153 ;  /* 0x00000099982b723e */ /* 0x000fe200000000ff */
[--C-:B-1----:R-:W-:Y:S06]  /*1bd30*/  FFMA.FTZ R52, R145, c[0x0][0x23c], -R60.reuse ;  /* 0x00008f0091347a23 */ /* 0x102fec000001083c */
[----:B------:R1:W4:Y:S01]  /*1bd40*/  MUFU.EX2 R149, R52 ;  /* 0x0000003400957308 */ /* 0x0003220000000800 */
[----:B-----5:R-:W5:Y:S01]  /*1bd50*/  LDSM.16.MT88.4 R44, [R226+0xd000] ;  /* 0x00d00000e22c783b */ /* 0x020f620000004200 */
[--C-:B---3--:R-:W-:Y:S07]  /*1bd60*/  FFMA.FTZ R56, R64, c[0x0][0x23c], -R39.reuse ;  /* 0x00008f0040387a23 */ /* 0x108fee0000010827 */
[----:B------:R-:W3:Y:S01]  /*1bd70*/  LDL.LU R64, [R1+0x4] ;  /* 0x0000040001407983 */ /* 0x000ee20000300800 */
[----:B------:R4:W-:Y:S03]  /*1bd80*/  MUFU.EX2 R147, R56 ;  /* 0x0000003800937308 */ /* 0x0009e60000000800 */
[----:B------:R-:W3:Y:S01]  /*1bd90*/  LDL.LU R63, [R1+0x10] ;  /* 0x00001000013f7983 */ /* 0x000ee20000300800 */
[C---:B--2---:R-:W-:Y:S03]  /*1bda0*/  HMMA.16816.F32 R4, R40.reuse, R48, R4 ;  /* 0x000000302804723c */ /* 0x044fe60000001804 */
[----:B-1----:R-:W1:Y:S04]  /*1bdb0*/  LDSM.16.MT88.4 R52, [R224+0xd000] ;  /* 0x00d00000e034783b */ /* 0x002e680000004200 */
[--C-:B------:R-:W-:Y:S01]  /*1bdc0*/  FFMA.FTZ R48, R65, c[0x0][0x23c], -R39.reuse ;  /* 0x00008f0041307a23 */ /* 0x100fe20000010827 */
[C---:B------:R-:W-:Y:S03]  /*1bdd0*/  HMMA.16816.F32 R8, R40.reuse, R50, R8 ;  /* 0x000000322808723c */ /* 0x040fe60000001808 */
[----:B------:R2:W1:Y:S01]  /*1bde0*/  MUFU.EX2 R148, R48 ;  /* 0x0000003000947308 */ /* 0x0004620000000800 */
[----:B----4-:R-:W4:Y:S04]  /*1bdf0*/  LDSM.16.MT88.4 R56, [R225+0xd000] ;  /* 0x00d00000e138783b */ /* 0x010f280000004200 */
[C---:B-----5:R-:W-:Y:S07]  /*1be00*/  HMMA.16816.F32 R12, R40.reuse, R44, R12 ;  /* 0x0000002c280c723c */ /* 0x060fee000000180c */
[--C-:B------:R-:W-:Y:S01]  /*1be10*/  FFMA.FTZ R44, R67, c[0x0][0x23c], -R60.reuse ;  /* 0x00008f00432c7a23 */ /* 0x100fe2000001083c */
[C---:B------:R-:W-:Y:S03]  /*1be20*/  HMMA.16816.F32 R16, R40.reuse, R46, R16 ;  /* 0x0000002e2810723c */ /* 0x040fe60000001810 */
[----:B------:R5:W-:Y:S01]  /*1be30*/  MUFU.EX2 R145, R44 ;  /* 0x0000002c00917308 */ /* 0x000be20000000800 */
[--C-:B--2---:R-:W-:Y:S09]  /*1be40*/  FFMA.FTZ R48, R66, c[0x0][0x23c], -R60.reuse ;  /* 0x00008f0042307a23 */ /* 0x104ff2000001083c */
[----:B------:R2:W2:Y:S01]  /*1be50*/  MUFU.EX2 R142, R48 ;  /* 0x00000030008e7308 */ /* 0x0004a20000000800 */
[C---:B-1----:R-:W-:Y:S07]  /*1be60*/  HMMA.16816.F32 R20, R40.reuse, R52, R20 ;  /* 0x000000342814723c */ /* 0x042fee0000001814 */
[--C-:B------:R-:W-:Y:S01]  /*1be70*/  FFMA.FTZ R52, R70, c[0x0][0x23c], -R60.reuse ;  /* 0x00008f0046347a23 */ /* 0x100fe2000001083c */
[C---:B------:R-:W-:Y:S03]  /*1be80*/  HMMA.16816.F32 R24, R40.reuse, R54, R24 ;  /* 0x000000362818723c */ /* 0x040fe60000001818 */
[----:B------:R1:W-:Y:S01]  /*1be90*/  MUFU.EX2 R141, R52 ;  /* 0x00000034008d7308 */ /* 0x0003e20000000800 */
[----:B-----5:R-:W5:Y:S04]  /*1bea0*/  LDSM.16.MT88.4 R44, [R135+0xd800] ;  /* 0x00d80000872c783b */ /* 0x020f680000004200 */
[C---:B----4-:R-:W-:Y:S04]  /*1beb0*/  HMMA.16816.F32 R28, R40.reuse, R56, R28 ;  /* 0x00000038281c723c */ /* 0x050fe8000000181c */
[--C-:B--2---:R-:W-:Y:S04]  /*1bec0*/  FFMA.FTZ R48, R68, c[0x0][0x23c], -R39.reuse ;  /* 0x00008f0044307a23 */ /* 0x104fe80000010827 */
[----:B------:R-:W-:Y:S01]  /*1bed0*/  HMMA.16816.F32 R32, R40, R58, R32 ;  /* 0x0000003a2820723c */ /* 0x000fe20000001820 */
[----:B------:R2:W-:Y:S03]  /*1bee0*/  MUFU.EX2 R144, R48 ;  /* 0x0000003000907308 */ /* 0x0005e60000000800 */
[--C-:B------:R-:W-:Y:S03]  /*1bef0*/  FFMA.FTZ R56, R72, c[0x0][0x23c], -R39.reuse ;  /* 0x00008f0048387a23 */ /* 0x100fe60000010827 */
[----:B------:R-:W-:Y:S02]  /*1bf00*/  F2FP.PACK_AB R40, R151, R150 ;  /* 0x000000969728723e */ /* 0x000fe400000000ff */
[----:B------:R-:W-:Y:S03]  /*1bf10*/  F2FP.PACK_AB R41, R146, R149 ;  /* 0x000000959229723e */ /* 0x000fe600000000ff */
[----:B------:R-:W-:Y:S01]  /*1bf20*/  F2FP.PACK_AB R42, R148, R147 ;  /* 0x00000093942a723e */ /* 0x000fe200000000ff */
[----:B------:R4:W-:Y:S01]  /*1bf30*/  MUFU.EX2 R138, R56 ;  /* 0x00000038008a7308 */ /* 0x0009e20000000800 */
[----:B------:R-:W-:Y:S01]  /*1bf40*/  F2FP.PACK_AB R43, R145, R142 ;  /* 0x0000008e912b723e */ /* 0x000fe200000000ff */
[--C-:B-1----:R-:W-:Y:S08]  /*1bf50*/  FFMA.FTZ R52, R71, c[0x0][0x23c], -R60.reuse ;  /* 0x00008f0047347a23 */ /* 0x102ff0000001083c */
[----:B------:R1:W-:Y:S01]  /*1bf60*/  MUFU.EX2 R140, R52 ;  /* 0x00000034008c7308 */ /* 0x0003e20000000800 */
[--C-:B--2---:R-:W-:Y:S01]  /*1bf70*/  FFMA.FTZ R48, R69, c[0x0][0x23c], -R39.reuse ;  /* 0x00008f0045307a23 */ /* 0x104fe20000010827 */
[C---:B-----5:R-:W-:Y:S08]  /*1bf80*/  HMMA.16816.F32 R4, R40.reuse, R44, R4 ;  /* 0x0000002c2804723c */ /* 0x060ff00000001804 */
[----:B------:R2:W5:Y:S01]  /*1bf90*/  MUFU.EX2 R143, R48 ;  /* 0x00000030008f7308 */ /* 0x0005620000000800 */
[--C-:B------:R-:W-:Y:S01]  /*1bfa0*/  FFMA.FTZ R44, R73, c[0x0][0x23c], -R39.reuse ;  /* 0x00008f00492c7a23 */ /* 0x100fe20000010827 */
[----:B----4-:R-:W-:Y:S01]  /*1bfb0*/  LDSM.16.MT88.4 R56, [R225+0xd800] ;  /* 0x00d80000e138783b */ /* 0x010fe20000004200 */
[C---:B------:R-:W-:Y:S07]  /*1bfc0*/  HMMA.16816.F32 R8, R40.reuse, R46, R8 ;  /* 0x0000002e2808723c */ /* 0x040fee0000001808 */
[----:B------:R4:W4:Y:S01]  /*1bfd0*/  MUFU.EX2 R139, R44 ;  /* 0x0000002c008b7308 */ /* 0x0009220000000800 */
[----:B-1----:R-:W-:Y:S08]  /*1bfe0*/  LDSM.16.MT88.4 R52, [R224+0xd800] ;  /* 0x00d80000e034783b */ /* 0x002ff00000004200 */
[----:B--2---:R-:W1:Y:S01]  /*1bff0*/  LDSM.16.MT88.4 R48, [R226+0xd800] ;  /* 0x00d80000e230783b */ /* 0x004e620000004200 */
[--C-:B----4-:R-:W-:Y:S04]  /*1c000*/  FFMA.FTZ R44, R74, c[0x0][0x23c], -R60.reuse ;  /* 0x00008f004a2c7a23 */ /* 0x110fe8000001083c */
[----:B------:R2:W-:Y:S02]  /*1c010*/  MUFU.EX2 R137, R44 ;  /* 0x0000002c00897308 */ /* 0x0005e40000000800 */
[--C-:B--2---:R-:W-:Y:S01]  /*1c020*/  FFMA.FTZ R44, R75, c[0x0][0x23c], -R60.reuse ;  /* 0x00008f004b2c7a23 */ /* 0x104fe2000001083c */
[C---:B-1----:R-:W-:Y:S07]  /*1c030*/  HMMA.16816.F32 R12, R40.reuse, R48, R12 ;  /* 0x00000030280c723c */ /* 0x042fee000000180c */
[----:B------:R1:W2:Y:S01]  /*1c040*/  MUFU.EX2 R136, R44 ;  /* 0x0000002c00887308 */ /* 0x0002a20000000800 */
[--C-:B------:R-:W-:Y:S01]  /*1c050*/  FFMA.FTZ R48, R76, c[0x0][0x23c], -R39.reuse ;  /* 0x00008f004c307a23 */ /* 0x100fe20000010827 */
[C---:B------:R-:W-:Y:S08]  /*1c060*/  HMMA.16816.F32 R16, R40.reuse, R50, R16 ;  /* 0x000000322810723c */ /* 0x040ff00000001810 */
[----:B------:R4:W-:Y:S01]  /*1c070*/  MUFU.EX2 R133, R48 ;  /* 0x0000003000857308 */ /* 0x0009e20000000800 */
[C---:B------:R-:W-:Y:S07]  /*1c080*/  HMMA.16816.F32 R20, R40.reuse, R52, R20 ;  /* 0x000000342814723c */ /* 0x040fee0000001814 */
[--C-:B------:R-:W-:Y:S01]  /*1c090*/  FFMA.FTZ R52, R78, c[0x0][0x23c], -R60.reuse ;  /* 0x00008f004e347a23 */ /* 0x100fe2000001083c */
[C---:B------:R-:W-:Y:S01]  /*1c0a0*/  HMMA.16816.F32 R24, R40.reuse, R54, R24 ;  /* 0x000000362818723c */ /* 0x040fe20000001818 */
[----:B-1----:R-:W1:Y:S02]  /*1c0b0*/  LDSM.16.MT88.4 R44, [R135+0xe000] ;  /* 0x00e00000872c783b */ /* 0x002e640000004200 */
[----:B------:R2:W-:Y:S05]  /*1c0c0*/  MUFU.EX2 R131, R52 ;  /* 0x0000003400837308 */ /* 0x0005ea0000000800 */
[C---:B------:R-:W-:Y:S04]  /*1c0d0*/  HMMA.16816.F32 R28, R40.reuse, R56, R28 ;  /* 0x00000038281c723c */ /* 0x040fe8000000181c */
[--C-:B----4-:R-:W-:Y:S03]  /*1c0e0*/  FFMA.FTZ R48, R77, c[0x0][0x23c], -R39.reuse ;  /* 0x00008f004d307a23 */ /* 0x110fe60000010827 */
[--C-:B------:R-:W-:Y:S01]  /*1c0f0*/  FFMA.FTZ R56, R79, c[0x0][0x23c], -R60.reuse ;  /* 0x00008f004f387a23 */ /* 0x100fe2000001083c */
[----:B------:R4:W1:Y:S01]  /*1c100*/  MUFU.EX2 R132, R48 ;  /* 0x0000003000847308 */ /* 0x0008620000000800 */
[----:B------:R-:W-:Y:S07]  /*1c110*/  HMMA.16816.F32 R32, R40, R58, R32 ;  /* 0x0000003a2820723c */ /* 0x000fee0000001820 */
[----:B-----5:R-:W-:Y:S02]  /*1c120*/  F2FP.PACK_AB R40, R143, R144 ;  /* 0x000000908f28723e */ /* 0x020fe400000000ff */
[----:B------:R5:W3:Y:S01]  /*1c130*/  MUFU.EX2 R128, R56 ;  /* 0x0000003800807308 */ /* 0x000ae20000000800 */
[----:B--2---:R-:W-:Y:S02]  /*1c140*/  LDSM.16.MT88.4 R52, [R224+0xe000] ;  /* 0x00e00000e034783b */ /* 0x004fe40000004200 */
[----:B------:R-:W-:Y:S02]  /*1c150*/  F2FP.PACK_AB R41, R140, R141 ;  /* 0x0000008d8c29723e */ /* 0x000fe400000000ff */
[----:B------:R-:W-:Y:S02]  /*1c160*/  F2FP.PACK_AB R42, R139, R138 ;  /* 0x0000008a8b2a723e */ /* 0x000fe400000000ff */
[----:B------:R-:W-:Y:S02]  /*1c170*/  F2FP.PACK_AB R43, R136, R137 ;  /* 0x00000089882b723e */ /* 0x000fe400000000ff */
[----:B----4-:R-:W2:Y:S05]  /*1c180*/  LDSM.16.MT88.4 R48, [R226+0xe000] ;  /* 0x00e00000e230783b */ /* 0x010eaa0000004200 */
[C---:B-1----:R-:W-:Y:S07]  /*1c190*/  HMMA.16816.F32 R4, R40.reuse, R44, R4 ;  /* 0x0000002c2804723c */ /* 0x042fee0000001804 */
[--C-:B------:R-:W-:Y:S01]  /*1c1a0*/  FFMA.FTZ R44, R81, c[0x0][0x23c], -R39.reuse ;  /* 0x00008f00512c7a23 */ /* 0x100fe20000010827 */
[C---:B------:R-:W-:Y:S03]  /*1c1b0*/  HMMA.16816.F32 R8, R40.reuse, R46, R8 ;  /* 0x0000002e2808723c */ /* 0x040fe60000001808 */
[----:B------:R1:W-:Y:S01]  /*1c1c0*/  MUFU.EX2 R130, R44 ;  /* 0x0000002c00827308 */ /* 0x0003e20000000800 */
[--C-:B-----5:R-:W-:Y:S09]  /*1c1d0*/  FFMA.FTZ R56, R80, c[0x0][0x23c], -R39.reuse ;  /* 0x00008f0050387a23 */ /* 0x120ff20000010827 */
[----:B------:R4:W5:Y:S01]  /*1c1e0*/  MUFU.EX2 R129, R56 ;  /* 0x0000003800817308 */ /* 0x0009620000000800 */
[--C-:B-1----:R-:W-:Y:S01]  /*1c1f0*/  FFMA.FTZ R44, R82, c[0x0][0x23c], -R60.reuse ;  /* 0x00008f00522c7a23 */ /* 0x102fe2000001083c */
[C---:B--2---:R-:W-:Y:S08]  /*1c200*/  HMMA.16816.F32 R12, R40.reuse, R48, R12 ;  /* 0x00000030280c723c */ /* 0x044ff0000000180c */
[----:B------:R1:W-:Y:S01]  /*1c210*/  MUFU.EX2 R125, R44 ;  /* 0x0000002c007d7308 */ /* 0x0003e20000000800 */
[----:B----4-:R-:W2:Y:S01]  /*1c220*/  LDSM.16.MT88.4 R56, [R225+0xe000] ;  /* 0x00e00000e138783b */ /* 0x010ea20000004200 */
[C---:B------:R-:W-:Y:S03]  /*1c230*/  HMMA.16816.F32 R16, R40.reuse, R50, R16 ;  /* 0x000000322810723c */ /* 0x040fe60000001810 */
[--C-:B------:R-:W-:Y:S05]  /*1c240*/  FFMA.FTZ R48, R83, c[0x0][0x23c], -R60.reuse ;  /* 0x00008f0053307a23 */ /* 0x100fea000001083c */
[----:B------:R4:W2:Y:S01]  /*1c250*/  MUFU.EX2 R124, R48 ;  /* 0x00000030007c7308 */ /* 0x0008a20000000800 */
[C---:B------:R-:W-:Y:S07]  /*1c260*/  HMMA.16816.F32 R20, R40.reuse, R52, R20 ;  /* 0x000000342814723c */ /* 0x040fee0000001814 */
[----:B------:R-:W-:Y:S01]  /*1c270*/  FFMA.FTZ R52, R85, c[0x0][0x23c], -R39 ;  /* 0x00008f0055347a23 */ /* 0x000fe20000010827 */
[----:B-1----:R-:W1:Y:S01]  /*1c280*/  LDSM.16.MT88.4 R44, [R135+0xe800] ;  /* 0x00e80000872c783b */ /* 0x002e620000004200 */
[C---:B------:R-:W-:Y:S02]  /*1c290*/  HMMA.16816.F32 R24, R40.reuse, R54, R24 ;  /* 0x000000362818723c */ /* 0x040fe40000001818 */
[----:B------:R5:W-:Y:S01]  /*1c2a0*/  MUFU.EX2 R121, R52 ;  /* 0x0000003400797308 */ /* 0x000be20000000800 */
[----:B---3--:R-:W-:Y:S02]  /*1c2b0*/  FFMA.FTZ R2, R2, R64, R211 ;  /* 0x0000004002027223 */ /* 0x008fe400000100d3 */
[--C-:B----4-:R-:W-:Y:S07]  /*1c2c0*/  FFMA.FTZ R48, R84, c[0x0][0x23c], -R39.reuse ;  /* 0x00008f0054307a23 */ /* 0x110fee0000010827 */
[----:B------:R3:W4:Y:S01]  /*1c2d0*/  MUFU.EX2 R123, R48 ;  /* 0x00000030007b7308 */ /* 0x0007220000000800 */
[C---:B--2---:R-:W-:Y:S03]  /*1c2e0*/  HMMA.16816.F32 R28, R40.reuse, R56, R28 ;  /* 0x00000038281c723c */ /* 0x044fe6000000181c */
[--C-:B-----5:R-:W-:Y:S04]  /*1c2f0*/  FFMA.FTZ R52, R86, c[0x0][0x23c], -R60.reuse ;  /* 0x00008f0056347a23 */ /* 0x120fe8000001083c */
[--C-:B------:R-:W-:Y:S01]  /*1c300*/  FFMA.FTZ R56, R87, c[0x0][0x23c], -R60.reuse ;  /* 0x00008f0057387a23 */ /* 0x100fe2000001083c */
[----:B------:R-:W-:Y:S01]  /*1c310*/  HMMA.16816.F32 R32, R40, R58, R32 ;  /* 0x0000003a2820723c */ /* 0x000fe20000001820 */
[----:B------:R2:W-:Y:S06]  /*1c320*/  MUFU.EX2 R118, R52 ;  /* 0x0000003400767308 */ /* 0x0005ec0000000800 */
[----:B------:R-:W-:Y:S02]  /*1c330*/  F2FP.PACK_AB R40, R132, R133 ;  /* 0x000000858428723e */ /* 0x000fe400000000ff */
[----:B------:R-:W-:Y:S02]  /*1c340*/  F2FP.PACK_AB R41, R128, R131 ;  /* 0x000000838029723e */ /* 0x000fe400000000ff */
[----:B------:R5:W4:Y:S01]  /*1c350*/  MUFU.EX2 R114, R56 ;  /* 0x0000003800727308 */ /* 0x000b220000000800 */
[----:B------:R-:W-:Y:S01]  /*1c360*/  F2FP.PACK_AB R42, R130, R129 ;  /* 0x00000081822a723e */ /* 0x000fe200000000ff */
[----:B---3--:R-:W3:Y:S01]  /*1c370*/  LDSM.16.MT88.4 R48, [R226+0xe800] ;  /* 0x00e80000e230783b */ /* 0x008ee20000004200 */
[----:B------:R-:W-:Y:S07]  /*1c380*/  F2FP.PACK_AB R43, R124, R125 ;  /* 0x0000007d7c2b723e */ /* 0x000fee00000000ff */
[C---:B-1----:R-:W-:Y:S01]  /*1c390*/  HMMA.16816.F32 R4, R40.reuse, R44, R4 ;  /* 0x0000002c2804723c */ /* 0x042fe20000001804 */
[----:B--2---:R-:W1:Y:S06]  /*1c3a0*/  LDSM.16.MT88.4 R52, [R224+0xe800] ;  /* 0x00e80000e034783b */ /* 0x004e6c0000004200 */
[--C-:B------:R-:W-:Y:S01]  /*1c3b0*/  FFMA.FTZ R44, R89, c[0x0][0x23c], -R39.reuse ;  /* 0x00008f00592c7a23 */ /* 0x100fe20000010827 */
[C---:B------:R-:W-:Y:S03]  /*1c3c0*/  HMMA.16816.F32 R8, R40.reuse, R46, R8 ;  /* 0x0000002e2808723c */ /* 0x040fe60000001808 */
[----:B------:R2:W-:Y:S01]  /*1c3d0*/  MUFU.EX2 R115, R44 ;  /* 0x0000002c00737308 */ /* 0x0005e20000000800 */
[--C-:B-----5:R-:W-:Y:S09]  /*1c3e0*/  FFMA.FTZ R56, R88, c[0x0][0x23c], -R39.reuse ;  /* 0x00008f0058387a23 */ /* 0x120ff20000010827 */
[----:B------:R5:W1:Y:S01]  /*1c3f0*/  MUFU.EX2 R116, R56 ;  /* 0x0000003800747308 */ /* 0x000a620000000800 */
[C---:B---3--:R-:W-:Y:S03]  /*1c400*/  HMMA.16816.F32 R12, R40.reuse, R48, R12 ;  /* 0x00000030280c723c */ /* 0x048fe6000000180c */
[--C-:B--2---:R-:W-:Y:S06]  /*1c410*/  FFMA.FTZ R44, R90, c[0x0][0x23c], -R60.reuse ;  /* 0x00008f005a2c7a23 */ /* 0x104fec000001083c */
[----:B------:R2:W-:Y:S01]  /*1c420*/  MUFU.EX2 R107, R44 ;  /* 0x0000002c006b7308 */ /* 0x0005e20000000800 */
[C---:B------:R-:W-:Y:S03]  /*1c430*/  HMMA.16816.F32 R16, R40.reuse, R50, R16 ;  /* 0x000000322810723c */ /* 0x040fe60000001810 */
[--C-:B------:R-:W-:Y:S01]  /*1c440*/  FFMA.FTZ R48, R92, c[0x0][0x23c], -R39.reuse ;  /* 0x00008f005c307a23 */ /* 0x100fe20000010827 */
[----:B-----5:R-:W3:Y:S04]  /*1c450*/  LDSM.16.MT88.4 R56, [R225+0xe800] ;  /* 0x00e80000e138783b */ /* 0x020ee80000004200 */
[C---:B-1----:R-:W-:Y:S01]  /*1c460*/  HMMA.16816.F32 R20, R40.reuse, R52, R20 ;  /* 0x000000342814723c */ /* 0x042fe20000001814 */
[----:B------:R1:W-:Y:S06]  /*1c470*/  MUFU.EX2 R104, R48 ;  /* 0x0000003000687308 */ /* 0x0003ec0000000800 */
[--C-:B------:R-:W-:Y:S01]  /*1c480*/  FFMA.FTZ R52, R94, c[0x0][0x23c], -R60.reuse ;  /* 0x00008f005e347a23 */ /* 0x100fe2000001083c */
[C---:B------:R-:W-:Y:S04]  /*1c490*/  HMMA.16816.F32 R24, R40.reuse, R54, R24 ;  /* 0x000000362818723c */ /* 0x040fe80000001818 */
[--C-:B--2---:R-:W-:Y:S04]  /*1c4a0*/  FFMA.FTZ R44, R91, c[0x0][0x23c], -R60.reuse ;  /* 0x00008f005b2c7a23 */ /* 0x104fe8000001083c */
[----:B------:R2:W5:Y:S01]  /*1c4b0*/  MUFU.EX2 R105, R44 ;  /* 0x0000002c00697308 */ /* 0x0005620000000800 */
[--C-:B-1----:R-:W-:Y:S09]  /*1c4c0*/  FFMA.FTZ R48, R93, c[0x0][0x23c], -R39.reuse ;  /* 0x00008f005d307a23 */ /* 0x102ff20000010827 */
[----:B------:R1:W1:Y:S01]  /*1c4d0*/  MUFU.EX2 R99, R48 ;  /* 0x0000003000637308 */ /* 0x0002620000000800 */
[C---:B---3--:R-:W-:Y:S09]  /*1c4e0*/  HMMA.16816.F32 R28, R40.reuse, R56, R28 ;  /* 0x00000038281c723c */ /* 0x048ff2000000181c */
[----:B------:R3:W-:Y:S01]  /*1c4f0*/  MUFU.EX2 R93, R52 ;  /* 0x00000034005d7308 */ /* 0x0007e20000000800 */
[----:B--2---:R-:W2:Y:S02]  /*1c500*/  LDSM.16.MT88.4 R44, [R135+0xf000] ;  /* 0x00f00000872c783b */ /* 0x004ea40000004200 */
[--C-:B------:R-:W-:Y:S01]  /*1c510*/  FFMA.FTZ R56, R96, c[0x0][0x23c], -R39.reuse ;  /* 0x00008f0060387a23 */ /* 0x100fe20000010827 */
[----:B------:R-:W-:Y:S06]  /*1c520*/  HMMA.16816.F32 R32, R40, R58, R32 ;  /* 0x0000003a2820723c */ /* 0x000fec0000001820 */
[----:B------:R2:W-:Y:S01]  /*1c530*/  MUFU.EX2 R92, R56 ;  /* 0x00000038005c7308 */ /* 0x0005e20000000800 */
[----:B----4-:R-:W-:Y:S01]  /*1c540*/  F2FP.PACK_AB R40, R121, R123 ;  /* 0x0000007b7928723e */ /* 0x010fe200000000ff */
[----:B-1----:R-:W1:Y:S01]  /*1c550*/  LDSM.16.MT88.4 R48, [R226+0xf000] ;  /* 0x00f00000e230783b */ /* 0x002e620000004200 */
[----:B------:R-:W-:Y:S03]  /*1c560*/  F2FP.PACK_AB R41, R114, R118 ;  /* 0x000000767229723e */ /* 0x000fe600000000ff */
[----:B------:R-:W-:Y:S02]  /*1c570*/  F2FP.PACK_AB R42, R115, R116 ;  /* 0x00000074732a723e */ /* 0x000fe400000000ff */
[----:B-----5:R-:W-:Y:S01]  /*1c580*/  F2FP.PACK_AB R43, R105, R107 ;  /* 0x0000006b692b723e */ /* 0x020fe200000000ff */
[--C-:B---3--:R-:W-:Y:S04]  /*1c590*/  FFMA.FTZ R52, R95, c[0x0][0x23c], -R60.reuse ;  /* 0x00008f005f347a23 */ /* 0x108fe8000001083c */
[----:B------:R3:W4:Y:S01]  /*1c5a0*/  MUFU.EX2 R91, R52 ;  /* 0x00000034005b7308 */ /* 0x0007220000000800 */
[----:B--2---:R-:W-:Y:S01]  /*1c5b0*/  LDSM.16.MT88.4 R56, [R225+0xf000] ;  /* 0x00f00000e138783b */ /* 0x004fe20000004200 */
[C---:B------:R-:W-:Y:S07]  /*1c5c0*/  HMMA.16816.F32 R4, R40.reuse, R44, R4 ;  /* 0x0000002c2804723c */ /* 0x040fee0000001804 */
[--C-:B------:R-:W-:Y:S01]  /*1c5d0*/  FFMA.FTZ R44, R97, c[0x0][0x23c], -R39.reuse ;  /* 0x00008f00612c7a23 */ /* 0x100fe20000010827 */
[C---:B------:R-:W-:Y:S01]  /*1c5e0*/  HMMA.16816.F32 R8, R40.reuse, R46, R8 ;  /* 0x0000002e2808723c */ /* 0x040fe20000001808 */
[----:B---3--:R-:W2:Y:S02]  /*1c5f0*/  LDSM.16.MT88.4 R52, [R224+0xf000] ;  /* 0x00f00000e034783b */ /* 0x008ea40000004200 */
[----:B------:R3:W5:Y:S05]  /*1c600*/  MUFU.EX2 R90, R44 ;  /* 0x0000002c005a7308 */ /* 0x00076a0000000800 */
[C---:B-1----:R-:W-:Y:S07]  /*1c610*/  HMMA.16816.F32 R12, R40.reuse, R48, R12 ;  /* 0x00000030280c723c */ /* 0x042fee000000180c */
[--C-:B------:R-:W-:Y:S01]  /*1c620*/  FFMA.FTZ R48, R100, c[0x0][0x23c], -R39.reuse ;  /* 0x00008f0064307a23 */ /* 0x100fe20000010827 */
[C---:B------:R-:W-:Y:S03]  /*1c630*/  HMMA.16816.F32 R16, R40.reuse, R50, R16 ;  /* 0x000000322810723c */ /* 0x040fe60000001810 */
[----:B------:R1:W-:Y:S01]  /*1c640*/  MUFU.EX2 R87, R48 ;  /* 0x0000003000577308 */ /* 0x0003e20000000800 */
[--C-:B---3--:R-:W-:Y:S09]  /*1c650*/  FFMA.FTZ R44, R98, c[0x0][0x23c], -R60.reuse ;  /* 0x00008f00622c7a23 */ /* 0x108ff2000001083c */
[----:B------:R3:W-:Y:S01]  /*1c660*/  MUFU.EX2 R89, R44 ;  /* 0x0000002c00597308 */ /* 0x0007e20000000800 */
[C---:B--2---:R-:W-:Y:S03]  /*1c670*/  HMMA.16816.F32 R20, R40.reuse, R52, R20 ;  /* 0x000000342814723c */ /* 0x044fe60000001814 */
[--C-:B-1----:R-:W-:Y:S06]  /*1c680*/  FFMA.FTZ R48, R101, c[0x0][0x23c], -R39.reuse ;  /* 0x00008f0065307a23 */ /* 0x102fec0000010827 */
[----:B------:R1:W-:Y:S01]  /*1c690*/  MUFU.EX2 R86, R48 ;  /* 0x0000003000567308 */ /* 0x0003e20000000800 */
[C---:B------:R-:W-:Y:S03]  /*1c6a0*/  HMMA.16816.F32 R24, R40.reuse, R54, R24 ;  /* 0x000000362818723c */ /* 0x040fe60000001818 */
[--C-:B------:R-:W-:Y:S02]  /*1c6b0*/  FFMA.FTZ R52, R102, c[0x0][0x23c], -R60.reuse ;  /* 0x00008f0066347a23 */ /* 0x100fe4000001083c */
[--C-:B---3--:R-:W-:Y:S03]  /*1c6c0*/  FFMA.FTZ R44, R215, c[0x0][0x23c], -R60.reuse ;  /* 0x00008f00d72c7a23 */ /* 0x108fe6000001083c */
[C---:B------:R-:W-:Y:S01]  /*1c6d0*/  HMMA.16816.F32 R28, R40.reuse, R56, R28 ;  /* 0x00000038281c723c */ /* 0x040fe2000000181c */
[----:B------:R2:W-:Y:S06]  /*1c6e0*/  MUFU.EX2 R85, R52 ;  /* 0x0000003400557308 */ /* 0x0005ec0000000800 */
[--C-:B------:R-:W-:Y:S01]  /*1c6f0*/  FFMA.FTZ R56, R103, c[0x0][0x23c], -R60.reuse ;  /* 0x00008f0067387a23 */ /* 0x100fe2000001083c */
[----:B------:R-:W-:Y:S03]  /*1c700*/  HMMA.16816.F32 R32, R40, R58, R32 ;  /* 0x0000003a2820723c */ /* 0x000fe60000001820 */
[----:B------:R3:W3:Y:S04]  /*1c710*/  MUFU.EX2 R88, R44 ;  /* 0x0000002c00587308 */ /* 0x0006e80000000800 */
[----:B------:R-:W-:Y:S01]  /*1c720*/  F2FP.PACK_AB R40, R99, R104 ;  /* 0x000000686328723e */ /* 0x000fe200000000ff */
[----:B-1----:R-:W-:Y:S01]  /*1c730*/  LDSM.16.MT88.4 R48, [R226+0xf800] ;  /* 0x00f80000e230783b */ /* 0x002fe20000004200 */
[----:B----4-:R-:W-:Y:S03]  /*1c740*/  F2FP.PACK_AB R41, R91, R93 ;  /* 0x0000005d5b29723e */ /* 0x010fe600000000ff */
[----:B-----5:R-:W-:Y:S01]  /*1c750*/  F2FP.PACK_AB R42, R90, R92 ;  /* 0x0000005c5a2a723e */ /* 0x020fe200000000ff */
[----:B------:R1:W4:Y:S03]  /*1c760*/  MUFU.EX2 R83, R56 ;  /* 0x0000003800537308 */ /* 0x0003260000000800 */
[----:B--2---:R-:W-:Y:S08]  /*1c770*/  LDSM.16.MT88.4 R52, [R224+0xf800] ;  /* 0x00f80000e034783b */ /* 0x004ff00000004200 */
[----:B---3--:R-:W2:Y:S01]  /*1c780*/  LDSM.16.MT88.4 R44, [R135+0xf800] ;  /* 0x00f80000872c783b */ /* 0x008ea20000004200 */
[----:B------:R-:W-:Y:S01]  /*1c790*/  F2FP.PACK_AB R43, R88, R89 ;  /* 0x00000059582b723e */ /* 0x000fe200000000ff */
[--C-:B-1----:R-:W-:Y:S04]  /*1c7a0*/  FFMA.FTZ R56, R214, c[0x0][0x23c], -R39.reuse ;  /* 0x00008f00d6387a23 */ /* 0x102fe80000010827 */
[----:B------:R1:W-:Y:S02]  /*1c7b0*/  MUFU.EX2 R84, R56 ;  /* 0x0000003800547308 */ /* 0x0003e40000000800 */
[----:B-1----:R-:W1:Y:S01]  /*1c7c0*/  LDSM.16.MT88.4 R56, [R225+0xf800] ;  /* 0x00f80000e138783b */ /* 0x002e620000004200 */
[C---:B--2---:R-:W-:Y:S07]  /*1c7d0*/  HMMA.16816.F32 R4, R40.reuse, R44, R4 ;  /* 0x0000002c2804723c */ /* 0x044fee0000001804 */
[--C-:B------:R-:W-:Y:S01]  /*1c7e0*/  FFMA.FTZ R44, R213, c[0x0][0x23c], -R39.reuse ;  /* 0x00008f00d52c7a23 */ /* 0x100fe20000010827 */
[C---:B------:R-:W-:Y:S03]  /*1c7f0*/  HMMA.16816.F32 R8, R40.reuse, R46, R8 ;  /* 0x0000002e2808723c */ /* 0x040fe60000001808 */
[----:B------:R2:W3:Y:S05]  /*1c800*/  MUFU.EX2 R82, R44 ;  /* 0x0000002c00527308 */ /* 0x0004ea0000000800 */
[C---:B------:R-:W-:Y:S07]  /*1c810*/  HMMA.16816.F32 R12, R40.reuse, R48, R12 ;  /* 0x00000030280c723c */ /* 0x040fee000000180c */
[--C-:B------:R-:W-:Y:S01]  /*1c820*/  FFMA.FTZ R48, R108, c[0x0][0x23c], -R39.reuse ;  /* 0x00008f006c307a23 */ /* 0x100fe20000010827 */
[C---:B------:R-:W-:Y:S03]  /*1c830*/  HMMA.16816.F32 R16, R40.reuse, R50, R16 ;  /* 0x000000322810723c */ /* 0x040fe60000001810 */
[----:B------:R5:W-:Y:S05]  /*1c840*/  MUFU.EX2 R79, R48 ;  /* 0x00000030004f7308 */ /* 0x000bea0000000800 */
[C---:B------:R-:W-:Y:S04]  /*1c850*/  HMMA.16816.F32 R20, R40.reuse, R52, R20 ;  /* 0x000000342814723c */ /* 0x040fe80000001814 */
[--C-:B--2---:R-:W-:Y:S03]  /*1c860*/  FFMA.FTZ R44, R106, c[0x0][0x23c], -R60.reuse ;  /* 0x00008f006a2c7a23 */ /* 0x104fe6000001083c */
[----:B------:R-:W-:Y:S01]  /*1c870*/  FFMA.FTZ R52, R110, c[0x0][0x23c], -R60 ;  /* 0x00008f006e347a23 */ /* 0x000fe2000001083c */
[----:B------:R2:W-:Y:S01]  /*1c880*/  MUFU.EX2 R81, R44 ;  /* 0x0000002c00517308 */ /* 0x0005e20000000800 */
[C---:B------:R-:W-:Y:S08]  /*1c890*/  HMMA.16816.F32 R24, R40.reuse, R54, R24 ;  /* 0x000000362818723c */ /* 0x040ff00000001818 */
[C---:B-1----:R-:W-:Y:S01]  /*1c8a0*/  HMMA.16816.F32 R28, R40.reuse, R56, R28 ;  /* 0x00000038281c723c */ /* 0x042fe2000000181c */
[----:B------:R1:W-:Y:S03]  /*1c8b0*/  MUFU.EX2 R77, R52 ;  /* 0x00000034004d7308 */ /* 0x0003e60000000800 */
[--C-:B-----5:R-:W-:Y:S03]  /*1c8c0*/  FFMA.FTZ R48, R109, c[0x0][0x23c], -R39.reuse ;  /* 0x00008f006d307a23 */ /* 0x120fe60000010827 */
[----:B------:R-:W-:Y:S01]  /*1c8d0*/  FADD.FTZ R57, R209, R2 ;  /* 0x00000002d1397221 */ /* 0x000fe20000010000 */
[----:B------:R-:W-:Y:S03]  /*1c8e0*/  HMMA.16816.F32 R32, R40, R58, R32 ;  /* 0x0000003a2820723c */ /* 0x000fe60000001820 */
[----:B------:R5:W-:Y:S01]  /*1c8f0*/  MUFU.EX2 R78, R48 ;  /* 0x00000030004e7308 */ /* 0x000be20000000800 */
[--C-:B------:R-:W-:Y:S02]  /*1c900*/  FFMA.FTZ R2, R112, c[0x0][0x23c], -R39.reuse ;  /* 0x00008f0070027a23 */ /* 0x100fe40000010827 */
[----:B------:R-:W-:Y:S01]  /*1c910*/  FFMA.FTZ R56, R0, R63, R210 ;  /* 0x0000003f00387223 */ /* 0x000fe200000100d2 */
[----:B------:R-:W-:Y:S01]  /*1c920*/  F2FP.PACK_AB R40, R86, R87 ;  /* 0x000000575628723e */ /* 0x000fe200000000ff */
[--C-:B--2---:R-:W-:Y:S01]  /*1c930*/  FFMA.FTZ R44, R212, c[0x0][0x23c], -R60.reuse ;  /* 0x00008f00d42c7a23 */ /* 0x104fe2000001083c */
[----:B----4-:R-:W-:Y:S03]  /*1c940*/  F2FP.PACK_AB R41, R83, R85 ;  /* 0x000000555329723e */ /* 0x010fe600000000ff */
[----:B------:R-:W-:Y:S01]  /*1c950*/  FFMA.FTZ R0, R111, c[0x0][0x23c], -R60 ;  /* 0x00008f006f007a23 */ /* 0x000fe2000001083c */
[----:B------:R2:W4:Y:S01]  /*1c960*/  MUFU.EX2 R80, R44 ;  /* 0x0000002c00507308 */ /* 0x0005220000000800 */
[----:B---3--:R-:W-:Y:S01]  /*1c970*/  F2FP.PACK_AB R42, R82, R84 ;  /* 0x00000054522a723e */ /* 0x008fe200000000ff */
[----:B-1----:R-:W-:Y:S08]  /*1c980*/  LDSM.16.MT88.4 R52, [R224+0x10000] ;  /* 0x01000000e034783b */ /* 0x002ff00000004200 */
[----:B------:R1:W-:Y:S01]  /*1c990*/  MUFU.EX2 R75, R2 ;  /* 0x00000002004b7308 */ /* 0x0003e20000000800 */
[----:B-----5:R-:W-:Y:S09]  /*1c9a0*/  LDSM.16.MT88.4 R48, [R226+0x10000] ;  /* 0x01000000e230783b */ /* 0x020ff20000004200 */
[----:B------:R3:W5:Y:S01]  /*1c9b0*/  MUFU.EX2 R76, R0 ;  /* 0x00000000004c7308 */ /* 0x0007620000000800 */
[----:B--2---:R-:W2:Y:S01]  /*1c9c0*/  LDSM.16.MT88.4 R44, [R135+0x10000] ;  /* 0x01000000872c783b */ /* 0x004ea20000004200 */
[----:B----4-:R-:W-:Y:S01]  /*1c9d0*/  F2FP.PACK_AB R43, R80, R81 ;  /* 0x00000051502b723e */ /* 0x010fe200000000ff */
[----:B-1----:R-:W-:Y:S07]  /*1c9e0*/  FFMA.FTZ R2, R113, c[0x0][0x23c], -R39 ;  /* 0x00008f0071027a23 */ /* 0x002fee0000010827 */
[----:B------:R1:W4:Y:S01]  /*1c9f0*/  MUFU.EX2 R74, R2 ;  /* 0x00000002004a7308 */ /* 0x0003220000000800 */
[----:B---3--:R-:W-:Y:S02]  /*1ca00*/  FADD.FTZ R0, R208, R56 ;  /* 0x00000038d0007221 */ /* 0x008fe40000010000 */
[----:B------:R-:W-:Y:S02]  /*1ca10*/  FADD.FTZ R56, R207, R57 ;  /* 0x00000039cf387221 */ /* 0x000fe40000010000 */
[----:B------:R-:W-:Y:S02]  /*1ca20*/  FADD.FTZ R0, R206, R0 ;  /* 0x00000000ce007221 */ /* 0x000fe40000010000 */
[----:B------:R-:W-:Y:S02]  /*1ca30*/  FFMA.FTZ R57, R200, c[0x0][0x23c], -R60 ;  /* 0x00008f00c8397a23 */ /* 0x000fe4000001083c */
[----:B------:R-:W-:Y:S02]  /*1ca40*/  FADD.FTZ R0, R204, R0 ;  /* 0x00000000cc007221 */ /* 0x000fe40000010000 */
[----:B------:R-:W-:Y:S02]  /*1ca50*/  MUFU.EX2 R73, R57 ;  /* 0x0000003900497308 */ /* 0x000fe40000000800 */
[----:B------:R-:W-:Y:S04]  /*1ca60*/  FADD.FTZ R0, R202, R0 ;  /* 0x00000000ca007221 */ /* 0x000fe80000010000 */
[----:B------:R-:W-:Y:S01]  /*1ca70*/  FADD.FTZ R0, R199, R0 ;  /* 0x00000000c7007221 */ /* 0x000fe20000010000 */
[C---:B--2---:R-:W-:Y:S07]  /*1ca80*/  HMMA.16816.F32 R4, R40.reuse, R44, R4 ;  /* 0x0000002c2804723c */ /* 0x044fee0000001804 */
[----:B------:R-:W-:Y:S01]  /*1ca90*/  FADD.FTZ R44, R205, R56 ;  /* 0x00000038cd2c7221 */ /* 0x000fe20000010000 */
[C---:B------:R-:W-:Y:S04]  /*1caa0*/  HMMA.16816.F32 R8, R40.reuse, R46, R8 ;  /* 0x0000002e2808723c */ /* 0x040fe80000001808 */
[----:B------:R-:W-:Y:S02]  /*1cab0*/  FADD.FTZ R56, R203, R44 ;  /* 0x0000002ccb387221 */ /* 0x000fe40000010000 */
[----:B------:R-:W2:Y:S02]  /*1cac0*/  LDSM.16.MT88.4 R44, [R225+0x10000] ;  /* 0x01000000e12c783b */ /* 0x000ea40000004200 */
[----:B-1----:R-:W-:Y:S01]  /*1cad0*/  FADD.FTZ R2, R201, R56 ;  /* 0x00000038c9027221 */ /* 0x002fe20000010000 */
[C---:B------:R-:W-:Y:S03]  /*1cae0*/  HMMA.16816.F32 R12, R40.reuse, R48, R12 ;  /* 0x00000030280c723c */ /* 0x040fe6000000180c */
[----:B------:R-:W-:Y:S02]  /*1caf0*/  FADD.FTZ R56, R198, R2 ;  /* 0x00000002c6387221 */ /* 0x000fe40000010000 */
[----:B------:R-:W-:Y:S02]  /*1cb00*/  FADD.FTZ R2, R197, R0 ;  /* 0x00000000c5027221 */ /* 0x000fe40000010000 */
[----:B------:R-:W-:Y:S01]  /*1cb10*/  FFMA.FTZ R49, R193, c[0x0][0x23c], -R60 ;  /* 0x00008f00c1317a23 */ /* 0x000fe2000001083c */
[C---:B------:R-:W-:Y:S03]  /*1cb20*/  HMMA.16816.F32 R16, R40.reuse, R50, R16 ;  /* 0x000000322810723c */ /* 0x040fe60000001810 */
[----:B------:R1:W3:Y:S01]  /*1cb30*/  MUFU.EX2 R72, R49 ;  /* 0x0000003100487308 */ /* 0x0002e20000000800 */
[----:B------:R-:W-:Y:S02]  /*1cb40*/  FADD.FTZ R0, R196, R56 ;  /* 0x00000038c4007221 */ /* 0x000fe40000010000 */
[----:B------:R-:W-:Y:S02]  /*1cb50*/  FADD.FTZ R2, R194, R2 ;  /* 0x00000002c2027221 */ /* 0x000fe40000010000 */
[----:B------:R-:W-:Y:S01]  /*1cb60*/  FADD.FTZ R48, R195, R0 ;  /* 0x00000000c3307221 */ /* 0x000fe20000010000 */
[C---:B------:R-:W-:Y:S03]  /*1cb70*/  HMMA.16816.F32 R20, R40.reuse, R52, R20 ;  /* 0x000000342814723c */ /* 0x040fe60000001814 */
[----:B------:R-:W-:Y:S02]  /*1cb80*/  FADD.FTZ R0, R246, R2 ;  /* 0x00000002f6007221 */ /* 0x000fe40000010000 */
[----:B------:R-:W-:Y:S02]  /*1cb90*/  FADD.FTZ R2, R247, R48 ;  /* 0x00000030f7027221 */ /* 0x000fe40000010000 */
[--C-:B------:R-:W-:Y:S01]  /*1cba0*/  FFMA.FTZ R52, R192, c[0x0][0x23c], -R39.reuse ;  /* 0x00008f00c0347a23 */ /* 0x100fe20000010827 */
[C---:B------:R-:W-:Y:S03]  /*1cbb0*/  HMMA.16816.F32 R24, R40.reuse, R54, R24 ;  /* 0x000000362818723c */ /* 0x040fe60000001818 */
[----:B------:R3:W-:Y:S01]  /*1cbc0*/  MUFU.EX2 R71, R52 ;  /* 0x0000003400477308 */ /* 0x0007e20000000800 */
[----:B------:R-:W-:Y:S02]  /*1cbd0*/  FADD.FTZ R2, R187, R2 ;  /* 0x00000002bb027221 */ /* 0x000fe40000010000 */
[----:B------:R-:W-:Y:S02]  /*1cbe0*/  FADD.FTZ R0, R219, R0 ;  /* 0x00000000db007221 */ /* 0x000fe40000010000 */
[----:B------:R-:W-:Y:S01]  /*1cbf0*/  FADD.FTZ R2, R186, R2 ;  /* 0x00000002ba027221 */ /* 0x000fe20000010000 */
[----:B-1----:R-:W1:Y:S03]  /*1cc00*/  LDSM.16.MT88.4 R48, [R135+0x10800] ;  /* 0x010800008730783b */ /* 0x002e660000004200 */
[----:B------:R-:W-:Y:S01]  /*1cc10*/  FADD.FTZ R0, R185, R0 ;  /* 0x00000000b9007221 */ /* 0x000fe20000010000 */
[C---:B--2---:R-:W-:Y:S03]  /*1cc20*/  HMMA.16816.F32 R28, R40.reuse, R44, R28 ;  /* 0x0000002c281c723c */ /* 0x044fe6000000181c */
[----:B------:R-:W-:Y:S04]  /*1cc30*/  FADD.FTZ R0, R184, R0 ;  /* 0x00000000b8007221 */ /* 0x000fe80000010000 */
[----:B------:R-:W-:Y:S01]  /*1cc40*/  FFMA.FTZ R44, R191, c[0x0][0x23c], -R60 ;  /* 0x00008f00bf2c7a23 */ /* 0x000fe2000001083c */
[----:B------:R-:W-:Y:S03]  /*1cc50*/  HMMA.16816.F32 R32, R40, R46, R32 ;  /* 0x0000002e2820723c */ /* 0x000fe60000001820 */
[----:B------:R2:W-:Y:S01]  /*1cc60*/  MUFU.EX2 R69, R44 ;  /* 0x0000002c00457308 */ /* 0x0005e20000000800 */
[----:B------:R-:W-:Y:S02]  /*1cc70*/  FADD.FTZ R0, R181, R0 ;  /* 0x00000000b5007221 */ /* 0x000fe40000010000 */
[----:B---3--:R-:W-:Y:S01]  /*1cc80*/  FADD.FTZ R52, R183, R2 ;  /* 0x00000002b7347221 */ /* 0x008fe20000010000 */
[----:B------:R-:W-:Y:S01]  /*1cc90*/  F2FP.PACK_AB R40, R78, R79 ;  /* 0x0000004f4e28723e */ /* 0x000fe200000000ff */
[--C-:B------:R-:W-:Y:S01]  /*1cca0*/  FFMA.FTZ R2, R117, c[0x0][0x23c], -R39.reuse ;  /* 0x00008f0075027a23 */ /* 0x100fe20000010827 */
[----:B-----5:R-:W-:Y:S03]  /*1ccb0*/  F2FP.PACK_AB R41, R76, R77 ;  /* 0x0000004d4c29723e */ /* 0x020fe600000000ff */
[----:B------:R-:W-:Y:S01]  /*1ccc0*/  FADD.FTZ R56, R182, R52 ;  /* 0x00000034b6387221 */ /* 0x000fe20000010000 */
[----:B------:R3:W5:Y:S01]  /*1ccd0*/  MUFU.EX2 R70, R2 ;  /* 0x0000000200467308 */ /* 0x0007620000000800 */
[----:B------:R-:W-:Y:S01]  /*1cce0*/  FADD.FTZ R0, R179, R0 ;  /* 0x00000000b3007221 */ /* 0x000fe20000010000 */
[----:B------:R-:W5:Y:S01]  /*1ccf0*/  LDSM.16.MT88.4 R52, [R226+0x10800] ;  /* 0x01080000e234783b */ /* 0x000f620000004200 */
[----:B----4-:R-:W-:Y:S02]  /*1cd00*/  F2FP.PACK_AB R42, R74, R75 ;  /* 0x0000004b4a2a723e */ /* 0x010fe400000000ff */
[----:B------:R-:W-:Y:S01]  /*1cd10*/  FADD.FTZ R0, R176, R0 ;  /* 0x00000000b0007221 */ /* 0x000fe20000010000 */
[----:B------:R-:W-:Y:S04]  /*1cd20*/  F2FP.PACK_AB R43, R72, R73 ;  /* 0x00000049482b723e */ /* 0x000fe800000000ff */
[----:B--2---:R-:W2:Y:S03]  /*1cd30*/  LDSM.16.MT88.4 R44, [R224+0x10800] ;  /* 0x01080000e02c783b */ /* 0x004ea60000004200 */
[C---:B-1----:R-:W-:Y:S07]  /*1cd40*/  HMMA.16816.F32 R4, R40.reuse, R48, R4 ;  /* 0x000000302804723c */ /* 0x042fee0000001804 */
[----:B------:R-:W-:Y:S01]  /*1cd50*/  FFMA.FTZ R48, R120, c[0x0][0x23c], -R39 ;  /* 0x00008f0078307a23 */ /* 0x000fe20000010827 */
[C---:B------:R-:W-:Y:S03]  /*1cd60*/  HMMA.16816.F32 R8, R40.reuse, R50, R8 ;  /* 0x000000322808723c */ /* 0x040fe60000001808 */
[----:B------:R1:W-:Y:S01]  /*1cd70*/  MUFU.EX2 R67, R48 ;  /* 0x0000003000437308 */ /* 0x0003e20000000800 */
[----:B---3--:R-:W-:Y:S02]  /*1cd80*/  FADD.FTZ R2, R180, R56 ;  /* 0x00000038b4027221 */ /* 0x008fe40000010000 */
[----:B------:R-:W-:Y:S02]  /*1cd90*/  FADD.FTZ R56, R174, R0 ;  /* 0x00000000ae387221 */ /* 0x000fe40000010000 */
[----:B------:R-:W-:Y:S04]  /*1cda0*/  FADD.FTZ R57, R178, R2 ;  /* 0x00000002b2397221 */ /* 0x000fe80000010000 */
[--C-:B------:R-:W-:Y:S02]  /*1cdb0*/  FFMA.FTZ R2, R119, c[0x0][0x23c], -R60.reuse ;  /* 0x00008f0077027a23 */ /* 0x100fe4000001083c */
[----:B------:R-:W-:Y:S02]  /*1cdc0*/  FADD.FTZ R0, R177, R57 ;  /* 0x00000039b1007221 */ /* 0x000fe40000010000 */
[----:B------:R3:W4:Y:S01]  /*1cdd0*/  MUFU.EX2 R68, R2 ;  /* 0x0000000200447308 */ /* 0x0007220000000800 */
[C---:B-----5:R-:W-:Y:S07]  /*1cde0*/  HMMA.16816.F32 R12, R40.reuse, R52, R12 ;  /* 0x00000034280c723c */ /* 0x060fee000000180c */
[----:B------:R-:W-:Y:S01]  /*1cdf0*/  FFMA.FTZ R52, R122, c[0x0][0x23c], -R60 ;  /* 0x00008f007a347a23 */ /* 0x000fe2000001083c */
[C---:B------:R-:W-:Y:S01]  /*1ce00*/  HMMA.16816.F32 R16, R40.reuse, R54, R16 ;  /* 0x000000362810723c */ /* 0x040fe20000001810 */
[----:B-1----:R-:W1:Y:S02]  /*1ce10*/  LDSM.16.MT88.4 R48, [R225+0x10800] ;  /* 0x01080000e130783b */ /* 0x002e640000004200 */
[----:B------:R5:W-:Y:S05]  /*1ce20*/  MUFU.EX2 R65, R52 ;  /* 0x0000003400417308 */ /* 0x000bea0000000800 */
[C---:B--2---:R-:W-:Y:S04]  /*1ce30*/  HMMA.16816.F32 R20, R40.reuse, R44, R20 ;  /* 0x0000002c2814723c */ /* 0x044fe80000001814 */
[----:B---3--:R-:W-:Y:S02]  /*1ce40*/  FADD.FTZ R2, R173, R56 ;  /* 0x00000038ad027221 */ /* 0x008fe40000010000 */
[----:B------:R-:W-:Y:S02]  /*1ce50*/  FADD.FTZ R56, R175, R0 ;  /* 0x00000000af387221 */ /* 0x000fe40000010000 */
[C---:B------:R-:W-:Y:S04]  /*1ce60*/  HMMA.16816.F32 R24, R40.reuse, R46, R24 ;  /* 0x0000002e2818723c */ /* 0x040fe80000001818 */
[----:B------:R-:W-:Y:S02]  /*1ce70*/  FADD.FTZ R0, R172, R2 ;  /* 0x00000002ac007221 */ /* 0x000fe40000010000 */
[----:B------:R-:W-:Y:S02]  /*1ce80*/  FADD.FTZ R2, R171, R56 ;  /* 0x00000038ab027221 */ /* 0x000fe40000010000 */
[----:B------:R-:W-:Y:S04]  /*1ce90*/  FADD.FTZ R0, R168, R0 ;  /* 0x00000000a8007221 */ /* 0x000fe80000010000 */
[--C-:B------:R-:W-:Y:S02]  /*1cea0*/  FFMA.FTZ R56, R190, c[0x0][0x23c], -R39.reuse ;  /* 0x00008f00be387a23 */ /* 0x100fe40000010827 */
[----:B------:R-:W-:Y:S02]  /*1ceb0*/  FADD.FTZ R0, R169, R0 ;  /* 0x00000000a9007221 */ /* 0x000fe40000010000 */
[----:B------:R2:W3:Y:S01]  /*1cec0*/  MUFU.EX2 R66, R56 ;  /* 0x0000003800427308 */ /* 0x0004e20000000800 */
[----:B------:R-:W-:Y:S02]  /*1ced0*/  FADD.FTZ R2, R170, R2 ;  /* 0x00000002aa027221 */ /* 0x000fe40000010000 */
[----:B------:R-:W-:Y:S02]  /*1cee0*/  FADD.FTZ R0, R165, R0 ;  /* 0x00000000a5007221 */ /* 0x000fe40000010000 */
[----:B------:R-:W-:Y:S02]  /*1cef0*/  FADD.FTZ R2, R167, R2 ;  /* 0x00000002a7027221 */ /* 0x000fe40000010000 */
[----:B------:R-:W-:Y:S02]  /*1cf00*/  FADD.FTZ R0, R164, R0 ;  /* 0x00000000a4007221 */ /* 0x000fe40000010000 */
[--C-:B------:R-:W-:Y:S02]  /*1cf10*/  FFMA.FTZ R44, R188, c[0x0][0x23c], -R39.reuse ;  /* 0x00008f00bc2c7a23 */ /* 0x100fe40000010827 */
[----:B-----5:R-:W-:Y:S01]  /*1cf20*/  FADD.FTZ R52, R161, R0 ;  /* 0x00000000a1347221 */ /* 0x020fe20000010000 */
[C---:B-1----:R-:W-:Y:S01]  /*1cf30*/  HMMA.16816.F32 R28, R40.reuse, R48, R28 ;  /* 0x00000030281c723c */ /* 0x042fe2000000181c */
[----:B------:R-:W-:Y:S02]  /*1cf40*/  MUFU.EX2 R63, R44 ;  /* 0x0000002c003f7308 */ /* 0x000fe40000000800 */
[----:B------:R-:W-:Y:S02]  /*1cf50*/  FFMA.FTZ R0, R189, c[0x0][0x23c], -R60 ;  /* 0x00008f00bd007a23 */ /* 0x000fe4000001083c */
[----:B------:R-:W-:Y:S02]  /*1cf60*/  FADD.FTZ R2, R166, R2 ;  /* 0x00000002a6027221 */ /* 0x000fe40000010000 */
[----:B------:R-:W-:Y:S01]  /*1cf70*/  FFMA.FTZ R48, R126, c[0x0][0x23c], -R60 ;  /* 0x00008f007e307a23 */ /* 0x000fe2000001083c */
[----:B------:R-:W-:Y:S03]  /*1cf80*/  HMMA.16816.F32 R32, R40, R50, R32 ;  /* 0x000000322820723c */ /* 0x000fe60000001820 */
[----:B------:R1:W5:Y:S01]  /*1cf90*/  MUFU.EX2 R64, R0 ;  /* 0x0000000000407308 */ /* 0x0003620000000800 */
[----:B------:R-:W-:Y:S03]  /*1cfa0*/  FADD.FTZ R2, R163, R2 ;  /* 0x00000002a3027221 */ /* 0x000fe60000010000 */
[----:B------:R-:W-:Y:S01]  /*1cfb0*/  F2FP.PACK_AB R40, R70, R71 ;  /* 0x000000474628723e */ /* 0x000fe200000000ff */
[----:B--2---:R-:W-:Y:S01]  /*1cfc0*/  FADD.FTZ R56, R162, R2 ;  /* 0x00000002a2387221 */ /* 0x004fe20000010000 */
[----:B----4-:R-:W-:Y:S03]  /*1cfd0*/  F2FP.PACK_AB R41, R68, R69 ;  /* 0x000000454429723e */ /* 0x010fe600000000ff */
[----:B------:R-:W-:Y:S01]  /*1cfe0*/  FADD.FTZ R2, R160, R52 ;  /* 0x00000034a0027221 */ /* 0x000fe20000010000 */
[----:B------:R2:W-:Y:S01]  /*1cff0*/  MUFU.EX2 R58, R48 ;  /* 0x00000030003a7308 */ /* 0x0005e20000000800 */
[----:B------:R-:W-:Y:S01]  /*1d000*/  FADD.FTZ R56, R159, R56 ;  /* 0x000000389f387221 */ /* 0x000fe20000010000 */
[----:B------:R-:W4:Y:S01]  /*1d010*/  LDSM.16.MT88.4 R52, [R135+0x11000] ;  /* 0x011000008734783b */ /* 0x000f220000004200 */
[----:B---3--:R-:W-:Y:S01]  /*1d020*/  F2FP.PACK_AB R42, R66, R67 ;  /* 0x00000043422a723e */ /* 0x008fe200000000ff */
[----:B-1----:R-:W-:Y:S01]  /*1d030*/  FADD.FTZ R0, R157, R2 ;  /* 0x000000029d007221 */ /* 0x002fe20000010000 */
[----:B-----5:R-:W-:Y:S01]  /*1d040*/  F2FP.PACK_AB R43, R64, R65 ;  /* 0x00000041402b723e */ /* 0x020fe200000000ff */
[----:B------:R-:W-:Y:S02]  /*1d050*/  FADD.FTZ R2, R158, R56 ;  /* 0x000000389e027221 */ /* 0x000fe40000010000 */
[----:B------:R-:W-:Y:S02]  /*1d060*/  FADD.FTZ R0, R156, R0 ;  /* 0x000000009c007221 */ /* 0x000fe40000010000 */
[----:B------:R-:W-:Y:S01]  /*1d070*/  FADD.FTZ R2, R155, R2 ;  /* 0x000000029b027221 */ /* 0x000fe20000010000 */
[----:B------:R-:W-:Y:S01]  /*1d080*/  LDSM.16.MT88.4 R156, [R224+0x11800] ;  /* 0x01180000e09c783b */ /* 0x000fe20000004200 */
[----:B------:R-:W-:Y:S02]  /*1d090*/  FADD.FTZ R0, R153, R0 ;  /* 0x0000000099007221 */ /* 0x000fe40000010000 */
[----:B------:R-:W-:Y:S02]  /*1d0a0*/  FADD.FTZ R44, R154, R2 ;  /* 0x000000029a2c7221 */ /* 0x000fe40000010000 */
[--C-:B------:R-:W-:Y:S02]  /*1d0b0*/  FFMA.FTZ R2, R216, c[0x0][0x23c], -R39.reuse ;  /* 0x00008f00d8027a23 */ /* 0x100fe40000010827 */
[----:B------:R-:W-:Y:S01]  /*1d0c0*/  FADD.FTZ R0, R152, R0 ;  /* 0x0000000098007221 */ /* 0x000fe20000010000 */
[----:B--2---:R-:W-:Y:S01]  /*1d0d0*/  LDSM.16.MT88.4 R48, [R224+0x11000] ;  /* 0x01100000e030783b */ /* 0x004fe20000004200 */
[----:B------:R-:W-:Y:S01]  /*1d0e0*/  FADD.FTZ R56, R150, R44 ;  /* 0x0000002c96387221 */ /* 0x000fe20000010000 */
[----:B------:R-:W1:Y:S01]  /*1d0f0*/  MUFU.EX2 R59, R2 ;  /* 0x00000002003b7308 */ /* 0x000e620000000800 */
[----:B------:R-:W-:Y:S04]  /*1d100*/  FADD.FTZ R0, R149, R0 ;  /* 0x0000000095007221 */ /* 0x000fe80000010000 */
[----:B------:R-:W-:Y:S01]  /*1d110*/  FADD.FTZ R0, R146, R0 ;  /* 0x0000000092007221 */ /* 0x000fe20000010000 */
[----:B------:R-:W2:Y:S01]  /*1d120*/  LDSM.16.MT88.4 R44, [R226+0x11000] ;  /* 0x01100000e22c783b */ /* 0x000ea20000004200 */
[C---:B----4-:R-:W-:Y:S07]  /*1d130*/  HMMA.16816.F32 R4, R40.reuse, R52, R4 ;  /* 0x000000342804723c */ /* 0x050fee0000001804 */
[--C-:B------:R-:W-:Y:S01]  /*1d140*/  FFMA.FTZ R52, R217, c[0x0][0x23c], -R39.reuse ;  /* 0x00008f00d9347a23 */ /* 0x100fe20000010827 */
[C---:B------:R-:W-:Y:S04]  /*1d150*/  HMMA.16816.F32 R8, R40.reuse, R54, R8 ;  /* 0x000000362808723c */ /* 0x040fe80000001808 */
[----:B------:R-:W-:Y:S01]  /*1d160*/  FFMA.FTZ R39, R218, c[0x0][0x23c], -R39 ;  /* 0x00008f00da277a23 */ /* 0x000fe20000010827 */
[----:B-1----:R-:W-:Y:S01]  /*1d170*/  F2FP.PACK_AB R164, R59, R63 ;  /* 0x0000003f3ba4723e */ /* 0x002fe200000000ff */
[----:B------:R-:W-:Y:S02]  /*1d180*/  FADD.FTZ R2, R151, R56 ;  /* 0x0000003897027221 */ /* 0x000fe40000010000 */
[----:B------:R-:W-:Y:S04]  /*1d190*/  FADD.FTZ R56, R142, R0 ;  /* 0x000000008e387221 */ /* 0x000fe80000010000 */
[----:B------:R-:W-:Y:S02]  /*1d1a0*/  FADD.FTZ R57, R147, R2 ;  /* 0x0000000293397221 */ /* 0x000fe40000010000 */
[----:B------:R-:W-:Y:S02]  /*1d1b0*/  FFMA.FTZ R2, R127, c[0x0][0x23c], -R60 ;  /* 0x00008f007f027a23 */ /* 0x000fe4000001083c */
[----:B------:R-:W-:Y:S02]  /*1d1c0*/  FADD.FTZ R0, R148, R57 ;  /* 0x0000003994007221 */ /* 0x000fe40000010000 */
[----:B------:R-:W-:Y:S01]  /*1d1d0*/  FADD.FTZ R56, R145, R56 ;  /* 0x0000003891387221 */ /* 0x000fe20000010000 */
[----:B------:R1:W3:Y:S01]  /*1d1e0*/  MUFU.EX2 R57, R2 ;  /* 0x0000000200397308 */ /* 0x0002e20000000800 */
[----:B------:R-:W-:Y:S01]  /*1d1f0*/  FFMA.FTZ R60, R38, c[0x0][0x23c], -R60 ;  /* 0x00008f00263c7a23 */ /* 0x000fe2000001083c */
[----:B------:R-:W-:Y:S01]  /*1d200*/  LDSM.16.MT88.4 R148, [R226+0x11800] ;  /* 0x01180000e294783b */ /* 0x000fe20000004200 */
[C---:B--2---:R-:W-:Y:S07]  /*1d210*/  HMMA.16816.F32 R12, R40.reuse, R44, R12 ;  /* 0x0000002c280c723c */ /* 0x044fee000000180c */
[----:B------:R-:W-:Y:S01]  /*1d220*/  MUFU.EX2 R44, R39 ;  /* 0x00000027002c7308 */ /* 0x000fe20000000800 */
[C---:B------:R-:W-:Y:S09]  /*1d230*/  HMMA.16816.F32 R16, R40.reuse, R46, R16 ;  /* 0x0000002e2810723c */ /* 0x040ff20000001810 */
[----:B------:R-:W-:Y:S03]  /*1d240*/  MUFU.EX2 R60, R60 ;  /* 0x0000003c003c7308 */ /* 0x000fe60000000800 */
[----:B-1----:R-:W-:Y:S01]  /*1d250*/  FADD.FTZ R2, R144, R0 ;  /* 0x0000000090027221 */ /* 0x002fe20000010000 */
[----:B---3--:R-:W-:Y:S01]  /*1d260*/  F2FP.PACK_AB R165, R57, R58 ;  /* 0x0000003a39a5723e */ /* 0x008fe200000000ff */
[C---:B------:R-:W-:Y:S03]  /*1d270*/  HMMA.16816.F32 R20, R40.reuse, R48, R20 ;  /* 0x000000302814723c */ /* 0x040fe60000001814 */
[----:B------:R-:W-:Y:S02]  /*1d280*/  FADD.FTZ R0, R141, R56 ;  /* 0x000000388d007221 */ /* 0x000fe40000010000 */
[----:B------:R-:W1:Y:S01]  /*1d290*/  MUFU.EX2 R39, R37 ;  /* 0x0000002500277308 */ /* 0x000e620000000800 */
[----:B------:R-:W-:Y:S02]  /*1d2a0*/  FADD.FTZ R2, R143, R2 ;  /* 0x000000028f027221 */ /* 0x000fe40000010000 */
[----:B------:R-:W-:Y:S01]  /*1d2b0*/  FADD.FTZ R0, R140, R0 ;  /* 0x000000008c007221 */ /* 0x000fe20000010000 */
[C---:B------:R-:W-:Y:S01]  /*1d2c0*/  HMMA.16816.F32 R24, R40.reuse, R50, R24 ;  /* 0x000000322818723c */ /* 0x040fe20000001818 */
[----:B------:R-:W-:Y:S02]  /*1d2d0*/  LDSM.16.MT88.4 R140, [R135+0x11800] ;  /* 0x01180000878c783b */ /* 0x000fe40000004200 */
[----:B------:R-:W-:Y:S02]  /*1d2e0*/  FADD.FTZ R2, R138, R2 ;  /* 0x000000028a027221 */ /* 0x000fe40000010000 */
[----:B------:R-:W-:Y:S01]  /*1d2f0*/  FADD.FTZ R0, R137, R0 ;  /* 0x0000000089007221 */ /* 0x000fe20000010000 */
[----:B------:R2:W3:Y:S01]  /*1d300*/  MUFU.EX2 R56, R52 ;  /* 0x0000003400387308 */ /* 0x0004e20000000800 */
[----:B------:R-:W-:Y:S02]  /*1d310*/  FADD.FTZ R2, R139, R2 ;  /* 0x000000028b027221 */ /* 0x000fe40000010000 */
[----:B------:R-:W-:Y:S03]  /*1d320*/  FADD.FTZ R0, R136, R0 ;  /* 0x0000000088007221 */ /* 0x000fe60000010000 */
[----:B------:R-:W-:Y:S01]  /*1d330*/  FADD.FTZ R2, R133, R2 ;  /* 0x0000000285027221 */ /* 0x000fe20000010000 */
[----:B------:R-:W-:Y:S01]  /*1d340*/  MOV R133, R3 ;  /* 0x0000000300857202 */ /* 0x000fe20000000f00 */
[----:B------:R-:W-:Y:S02]  /*1d350*/  FADD.FTZ R0, R131, R0 ;  /* 0x0000000083007221 */ /* 0x000fe40000010000 */
[----:B------:R-:W-:Y:S01]  /*1d360*/  FADD.FTZ R2, R132, R2 ;  /* 0x0000000284027221 */ /* 0x000fe20000010000 */
[----:B------:R-:W-:Y:S01]  /*1d370*/  MOV R132, R36 ;  /* 0x0000002400847202 */ /* 0x000fe20000000f00 */
[----:B------:R-:W-:Y:S01]  /*1d380*/  FADD.FTZ R0, R128, R0 ;  /* 0x0000000080007221 */ /* 0x000fe20000010000 */
[----:B-1----:R-:W-:Y:S01]  /*1d390*/  F2FP.PACK_AB R167, R60, R39 ;  /* 0x000000273ca7723e */ /* 0x002fe200000000ff */
[----:B------:R-:W-:Y:S02]  /*1d3a0*/  FADD.FTZ R2, R129, R2 ;  /* 0x0000000281027221 */ /* 0x000fe40000010000 */
[----:B------:R-:W-:Y:S02]  /*1d3b0*/  FADD.FTZ R0, R125, R0 ;  /* 0x000000007d007221 */ /* 0x000fe40000010000 */
[----:B------:R-:W-:Y:S02]  /*1d3c0*/  FADD.FTZ R2, R130, R2 ;  /* 0x0000000282027221 */ /* 0x000fe40000010000 */
[----:B------:R-:W-:Y:S02]  /*1d3d0*/  FADD.FTZ R0, R124, R0 ;  /* 0x000000007c007221 */ /* 0x000fe40000010000 */
[----:B------:R-:W-:Y:S01]  /*1d3e0*/  FADD.FTZ R2, R123, R2 ;  /* 0x000000027b027221 */ /* 0x000fe20000010000 */
[----:B--2---:R-:W1:Y:S01]  /*1d3f0*/  LDSM.16.MT88.4 R52, [R225+0x11000] ;  /* 0x01100000e134783b */ /* 0x004e620000004200 */
[----:B------:R-:W-:Y:S01]  /*1d400*/  FADD.FTZ R0, R118, R0 ;  /* 0x0000000076007221 */ /* 0x000fe20000010000 */
[----:B---3--:R-:W-:Y:S01]  /*1d410*/  F2FP.PACK_AB R166, R44, R56 ;  /* 0x000000382ca6723e */ /* 0x008fe200000000ff */
[----:B------:R-:W-:Y:S02]  /*1d420*/  FADD.FTZ R2, R121, R2 ;  /* 0x0000000279027221 */ /* 0x000fe40000010000 */
        /* <DEDUP_REMOVED lines=17> */
[----:B------:R-:W-:Y:S01]  /*1d540*/  FADD.FTZ R2, R84, R2 ;  /* 0x0000000254027221 */ /* 0x000fe20000010000 */
[C---:B-1----:R-:W-:Y:S03]  /*1d550*/  HMMA.16816.F32 R28, R40.reuse, R52, R28 ;  /* 0x00000034281c723c */ /* 0x042fe6000000181c */
[----:B------:R-:W-:Y:S02]  /*1d560*/  FADD.FTZ R2, R82, R2 ;  /* 0x0000000252027221 */ /* 0x000fe40000010000 */
[----:B------:R-:W-:Y:S02]  /*1d570*/  FADD.FTZ R0, R81, R0 ;  /* 0x0000000051007221 */ /* 0x000fe40000010000 */
[----:B------:R-:W-:Y:S01]  /*1d580*/  FADD.FTZ R2, R79, R2 ;  /* 0x000000024f027221 */ /* 0x000fe20000010000 */
[----:B------:R-:W-:Y:S04]  /*1d590*/  HMMA.16816.F32 R32, R40, R54, R32 ;  /* 0x000000362820723c */ /* 0x000fe80000001820 */
[----:B------:R-:W-:Y:S02]  /*1d5a0*/  FADD.FTZ R2, R78, R2 ;  /* 0x000000024e027221 */ /* 0x000fe40000010000 */
[----:B------:R-:W-:Y:S02]  /*1d5b0*/  FADD.FTZ R0, R80, R0 ;  /* 0x0000000050007221 */ /* 0x000fe40000010000 */
[C---:B------:R-:W-:Y:S01]  /*1d5c0*/  HMMA.16816.F32 R136, R164.reuse, R140, R4 ;  /* 0x0000008ca488723c */ /* 0x040fe20000001804 */
[----:B------:R-:W1:Y:S04]  /*1d5d0*/  LDSM.16.MT88.4 R4, [R225+0x11800] ;  /* 0x01180000e104783b */ /* 0x000e680000004200 */
[----:B------:R-:W-:Y:S02]  /*1d5e0*/  FADD.FTZ R0, R77, R0 ;  /* 0x000000004d007221 */ /* 0x000fe40000010000 */
[----:B------:R-:W-:Y:S01]  /*1d5f0*/  FADD.FTZ R2, R75, R2 ;  /* 0x000000024b027221 */ /* 0x000fe20000010000 */
[C---:B------:R-:W-:Y:S04]  /*1d600*/  HMMA.16816.F32 R140, R164.reuse, R142, R8 ;  /* 0x0000008ea48c723c */ /* 0x040fe80000001808 */
[----:B------:R-:W-:Y:S02]  /*1d610*/  FADD.FTZ R0, R76, R0 ;  /* 0x000000004c007221 */ /* 0x000fe40000010000 */
[----:B------:R-:W-:Y:S02]  /*1d620*/  FADD.FTZ R2, R74, R2 ;  /* 0x000000024a027221 */ /* 0x000fe40000010000 */
        /* <DEDUP_REMOVED lines=20> */
[----:B------:R-:W-:Y:S04]  /*1d770*/  FADD.FTZ R2, R56, R2 ;  /* 0x0000000238027221 */ /* 0x000fe80000010000 */
[----:B------:R-:W-:Y:S02]  /*1d780*/  FADD.FTZ R2, R44, R2 ;  /* 0x000000022c027221 */ /* 0x000fe40000010000 */
[----:B------:R-:W-:Y:S03]  /*1d790*/  FADD.FTZ R0, R39, R0 ;  /* 0x0000000027007221 */ /* 0x000fe60000010000 */
[----:B------:R1:W-:Y:S01]  /*1d7a0*/  STL [R1+0x4], R2 ;  /* 0x0000040201007387 */ /* 0x0003e20000100800 */
[----:B------:R-:W-:Y:S05]  /*1d7b0*/  FADD.FTZ R0, R60, R0 ;  /* 0x000000003c007221 */ /* 0x000fea0000010000 */
[----:B------:R1:W-:Y:S01]  /*1d7c0*/  STL [R1+0x10], R0 ;  /* 0x0000100001007387 */ /* 0x0003e20000100800 */
[----:B------:R-:W-:-:S05]  /*1d7d0*/  @P0 BRA `(.L_x_890) ;  /* 0xffff89c000000947 */ /* 0x000fca000383ffff */
.L_x_886:
[----:B------:R-:W2:Y:S04]  /*1d7e0*/  LDL.LU R5, [R1+0x4] ;  /* 0x0000040001057983 */ /* 0x000ea80000300800 */
[----:B------:R-:W3:Y:S01]  /*1d7f0*/  S2R R32, SR_TID.X ;  /* 0x0000000000207919 */ /* 0x000ee20000002100 */
[----:B------:R-:W-:-:S02]  /*1d800*/  IMAD.MOV.U32 R6, RZ, RZ, -0x10 ;  /* 0xfffffff0ff067424 */ /* 0x000fc400078e00ff */
[----:B------:R-:W-:Y:S01]  /*1d810*/  IMAD.MOV.U32 R8, RZ, RZ, 0x20 ;  /* 0x00000020ff087424 */ /* 0x000fe200078e00ff */
[----:B------:R-:W4:Y:S01]  /*1d820*/  LDL.LU R4, [R1+0x10] ;  /* 0x0000100001047983 */ /* 0x000f220000300800 */
[----:B------:R-:W5:Y:S01]  /*1d830*/  S2UR UR6, SR_CTAID.Y ;  /* 0x00000000000679c3 */ /* 0x000f620000002600 */
[----:B------:R-:W-:Y:S01]  /*1d840*/  UISETP.NE.AND UP1, UPT, UR11, -0x1, UPT ;  /* 0xffffffff0b00788c */ /* 0x000fe2000bf25270 */
[----:B------:R-:W-:Y:S01]  /*1d850*/  BSSY B0, `(.L_x_891) ;  /* 0x00000a9000007945 */ /* 0x000fe20003800000 */
[----:B------:R-:W-:Y:S02]  /*1d860*/  ULDC.64 UR4, c[0x0][0x1e8] ;  /* 0x00007a0000047ab9 */ /* 0x000fe40000000a00 */
[----:B------:R-:W-:-:S03]  /*1d870*/  ULDC UR9, c[0x0][0x214] ;  /* 0x0000850000097ab9 */ /* 0x000fc60000000800 */
[----:B------:R-:W1:Y:S04]  /*1d880*/  S2UR UR7, SR_CTAID.Z ;  /* 0x00000000000779c3 */ /* 0x000e680000002700 */
[----:B------:R-:W-:-:S04]  /*1d890*/  @UP1 UIMAD.WIDE.U32 UR12, UR11, UR4, URZ ;  /* 0x000000040b0c12a5 */ /* 0x000fc8000f8e003f */
[----:B------:R-:W-:Y:S01]  /*1d8a0*/  @UP1 UIMAD UR8, UR11, UR5, UR13 ;  /* 0x000000050b0812a4 */ /* 0x000fe2000f8e020d */
[----:B---3--:R-:W-:Y:S02]  /*1d8b0*/  SHF.R.S32.HI R33, RZ, 0x1f, R32 ;  /* 0x0000001fff217819 */ /* 0x008fe40000011420 */
[----:B------:R-:W-:Y:S02]  /*1d8c0*/  ULDC.64 UR4, c[0x0][0x1e0] ;  /* 0x0000780000047ab9 */ /* 0x000fe40000000a00 */
[----:B------:R-:W-:Y:S01]  /*1d8d0*/  LEA.HI R23, R33, R32, RZ, 0x5 ;  /* 0x0000002021177211 */ /* 0x000fe200078f28ff */
[----:B-----5:R-:W-:Y:S02]  /*1d8e0*/  @!UP1 USHF.R.S32.HI UR14, URZ, 0x1f, UR6 ;  /* 0x0000001f3f0e9899 */ /* 0x020fe40008011406 */
[----:B------:R-:W-:Y:S01]  /*1d8f0*/  @!UP1 UIMAD.WIDE.U32 UR18, UR6, UR4, URZ ;  /* 0x00000004061292a5 */ /* 0x000fe2000f8e003f */
[----:B------:R-:W-:Y:S01]  /*1d900*/  SHF.R.S32.HI R14, RZ, 0x5, R23 ;  /* 0x00000005ff0e7819 */ /* 0x000fe20000011417 */
        /* <DEDUP_REMOVED lines=8> */
[----:B-1----:R-:W-:Y:S02]  /*1d990*/  @UP2 UMOV UR13, UR7 ;  /* 0x00000007000d2c82 */ /* 0x002fe40008000000 */
[----:B------:R-:W-:Y:S02]  /*1d9a0*/  @!UP1 UMOV UR12, UR18 ;  /* 0x00000012000c9c82 */ /* 0x000fe40008000000 */
[----:B------:R-:W-:-:S04]  /*1d9b0*/  @!UP0 UIMAD UR11, UR6, UR9, URZ ;  /* 0x00000009060b82a4 */ /* 0x000fc8000f8e023f */
[----:B------:R-:W-:-:S03]  /*1d9c0*/  @UP2 UIMAD UR5, UR13, UR5, UR11 ;  /* 0x000000050d0522a4 */ /* 0x000fc6000f8e020b */
[----:B------:R-:W-:Y:S02]  /*1d9d0*/  @!UP2 UMOV UR13, UR7 ;  /* 0x00000007000dac82 */ /* 0x000fe40008000000 */
[----:B------:R-:W-:-:S04]  /*1d9e0*/  @!UP2 UIMAD UR4, UR6, UR4, UR13 ;  /* 0x000000040604a2a4 */ /* 0x000fc8000f8e020d */
[----:B------:R-:W-:Y:S01]  /*1d9f0*/  @!UP2 UIMAD UR5, UR4, UR9, URZ ;  /* 0x000000090405a2a4 */ /* 0x000fe2000f8e023f */
[----:B--2---:R-:W1:Y:S04]  /*1da00*/  SHFL.BFLY PT, R0, R5, 0x2, 0x1f ;  /* 0x0c401f0005007f89 */ /* 0x004e6800000e0000 */
[----:B----4-:R-:W2:Y:S01]  /*1da10*/  SHFL.BFLY PT, R2, R4, 0x2, 0x1f ;  /* 0x0c401f0004027f89 */ /* 0x010ea200000e0000 */
[----:B-1----:R-:W-:-:S05]  /*1da20*/  FADD.FTZ R0, R0, R5 ;  /* 0x0000000500007221 */ /* 0x002fca0000010000 */
[----:B------:R-:W1:Y:S01]  /*1da30*/  SHFL.BFLY PT, R5, R0, 0x1, 0x1f ;  /* 0x0c201f0000057f89 */ /* 0x000e6200000e0000 */
[----:B--2---:R-:W-:-:S05]  /*1da40*/  FADD.FTZ R2, R2, R4 ;  /* 0x0000000402027221 */ /* 0x004fca0000010000 */
[----:B------:R-:W2:Y:S01]  /*1da50*/  SHFL.BFLY PT, R4, R2, 0x1, 0x1f ;  /* 0x0c201f0002047f89 */ /* 0x000ea200000e0000 */
[----:B-1----:R-:W-:Y:S02]  /*1da60*/  FADD.FTZ R21, R0, R5 ;  /* 0x0000000500157221 */ /* 0x002fe40000010000 */
[----:B------:R-:W-:-:S03]  /*1da70*/  IMAD.MOV.U32 R0, RZ, RZ, 0x3f800000 ;  /* 0x3f800000ff007424 */ /* 0x000fc600078e00ff */
[----:B------:R-:W-:Y:S01]  /*1da80*/  FSETP.NE.FTZ.AND P4, PT, R21, RZ, PT ;  /* 0x000000ff1500720b */ /* 0x000fe20003f95000 */
[----:B--2---:R-:W-:Y:S01]  /*1da90*/  FADD.FTZ R22, R2, R4 ;  /* 0x0000000402167221 */ /* 0x004fe20000010000 */
[----:B------:R-:W-:Y:S01]  /*1daa0*/  LEA.HI R4, R33, R32, RZ, 0x2 ;  /* 0x0000002021047211 */ /* 0x000fe200078f10ff */
[----:B------:R-:W-:-:S03]  /*1dab0*/  IMAD.MOV.U32 R2, RZ, RZ, 0x3f800000 ;  /* 0x3f800000ff027424 */ /* 0x000fc600078e00ff */
[----:B------:R-:W-:Y:S02]  /*1dac0*/  FSETP.NE.FTZ.AND P3, PT, R22, RZ, PT ;  /* 0x000000ff1600720b */ /* 0x000fe40003f75000 */
[----:B------:R-:W-:-:S05]  /*1dad0*/  SHF.R.S32.HI R5, RZ, 0x2, R4 ;  /* 0x00000002ff057819 */ /* 0x000fca0000011404 */
[----:B------:R-:W1:Y:S08]  /*1dae0*/  @P4 MUFU.RCP R0, R21 ;  /* 0x0000001500004308 */ /* 0x000e700000001000 */
[----:B------:R-:W2:Y:S01]  /*1daf0*/  @P3 MUFU.RCP R2, R22 ;  /* 0x0000001600023308 */ /* 0x000ea20000001000 */
[C---:B-1----:R-:W-:Y:S02]  /*1db00*/  FMUL.FTZ R136, R0.reuse, R136 ;  /* 0x0000008800887220 */ /* 0x042fe40000410000 */
[----:B------:R-:W-:-:S02]  /*1db10*/  FMUL.FTZ R7, R0, R137 ;  /* 0x0000008900077220 */ /* 0x000fc40000410000 */
[C---:B------:R-:W-:Y:S02]  /*1db20*/  FMUL.FTZ R140, R0.reuse, R140 ;  /* 0x0000008c008c7220 */ /* 0x040fe40000410000 */
[C---:B------:R-:W-:Y:S01]  /*1db30*/  FMUL.FTZ R20, R0.reuse, R141 ;  /* 0x0000008d00147220 */ /* 0x040fe20000410000 */
[----:B------:R-:W-:Y:S01]  /*1db40*/  F2FP.PACK_AB R7, R7, R136 ;  /* 0x000000880707723e */ /* 0x000fe200000000ff */
[C---:B------:R-:W-:Y:S02]  /*1db50*/  FMUL.FTZ R144, R0.reuse, R144 ;  /* 0x0000009000907220 */ /* 0x040fe40000410000 */
[----:B------:R-:W-:Y:S01]  /*1db60*/  FMUL.FTZ R19, R0, R145 ;  /* 0x0000009100137220 */ /* 0x000fe20000410000 */
[----:B------:R-:W-:Y:S01]  /*1db70*/  F2FP.PACK_AB R20, R20, R140 ;  /* 0x0000008c1414723e */ /* 0x000fe200000000ff */
[C---:B------:R-:W-:Y:S02]  /*1db80*/  FMUL.FTZ R148, R0.reuse, R148 ;  /* 0x0000009400947220 */ /* 0x040fe40000410000 */
[C---:B------:R-:W-:Y:S01]  /*1db90*/  FMUL.FTZ R18, R0.reuse, R149 ;  /* 0x0000009500127220 */ /* 0x040fe20000410000 */
[----:B------:R-:W-:Y:S01]  /*1dba0*/  F2FP.PACK_AB R19, R19, R144 ;  /* 0x000000901313723e */ /* 0x000fe200000000ff */
[----:B------:R-:W-:-:S02]  /*1dbb0*/  FMUL.FTZ R152, R0, R152 ;  /* 0x0000009800987220 */ /* 0x000fc40000410000 */
[----:B------:R-:W-:Y:S01]  /*1dbc0*/  FMUL.FTZ R17, R0, R153 ;  /* 0x0000009900117220 */ /* 0x000fe20000410000 */
[----:B------:R-:W-:Y:S01]  /*1dbd0*/  F2FP.PACK_AB R18, R18, R148 ;  /* 0x000000941212723e */ /* 0x000fe200000000ff */
[C---:B------:R-:W-:Y:S02]  /*1dbe0*/  FMUL.FTZ R156, R0.reuse, R156 ;  /* 0x0000009c009c7220 */ /* 0x040fe40000410000 */
[C---:B------:R-:W-:Y:S01]  /*1dbf0*/  FMUL.FTZ R16, R0.reuse, R157 ;  /* 0x0000009d00107220 */ /* 0x040fe20000410000 */
[----:B------:R-:W-:Y:S01]  /*1dc00*/  F2FP.PACK_AB R17, R17, R152 ;  /* 0x000000981111723e */ /* 0x000fe200000000ff */
[C---:B------:R-:W-:Y:S02]  /*1dc10*/  FMUL.FTZ R160, R0.reuse, R160 ;  /* 0x000000a000a07220 */ /* 0x040fe40000410000 */
[----:B------:R-:W-:Y:S01]  /*1dc20*/  FMUL.FTZ R13, R0, R161 ;  /* 0x000000a1000d7220 */ /* 0x000fe20000410000 */
[----:B------:R-:W-:Y:S01]  /*1dc30*/  F2FP.PACK_AB R16, R16, R156 ;  /* 0x0000009c1010723e */ /* 0x000fe200000000ff */
[----:B------:R-:W-:-:S02]  /*1dc40*/  FMUL.FTZ R164, R0, R164 ;  /* 0x000000a400a47220 */ /* 0x000fc40000410000 */
[----:B------:R-:W-:Y:S01]  /*1dc50*/  FMUL.FTZ R11, R0, R165 ;  /* 0x000000a5000b7220 */ /* 0x000fe20000410000 */
[----:B------:R-:W-:Y:S01]  /*1dc60*/  SHF.R.S32.HI R0, RZ, 0x1f, R4 ;  /* 0x0000001fff007819 */ /* 0x000fe20000011404 */
[C---:B--2---:R-:W-:Y:S01]  /*1dc70*/  FMUL.FTZ R139, R2.reuse, R139 ;  /* 0x0000008b028b7220 */ /* 0x044fe20000410000 */
[----:B------:R-:W-:Y:S01]  /*1dc80*/  F2FP.PACK_AB R13, R13, R160 ;  /* 0x000000a00d0d723e */ /* 0x000fe200000000ff */
[----:B------:R-:W-:Y:S01]  /*1dc90*/  FMUL.FTZ R10, R2, R138 ;  /* 0x0000008a020a7220 */ /* 0x000fe20000410000 */
[----:B------:R-:W-:Y:S01]  /*1dca0*/  LEA.HI R0, R0, R5, RZ, 0x3 ;  /* 0x0000000500007211 */ /* 0x000fe200078f18ff */
[C---:B------:R-:W-:Y:S01]  /*1dcb0*/  FMUL.FTZ R143, R2.reuse, R143 ;  /* 0x0000008f028f7220 */ /* 0x040fe20000410000 */
[----:B------:R-:W-:Y:S01]  /*1dcc0*/  F2FP.PACK_AB R11, R11, R164 ;  /* 0x000000a40b0b723e */ /* 0x000fe200000000ff */
[----:B------:R-:W-:Y:S01]  /*1dcd0*/  FMUL.FTZ R142, R2, R142 ;  /* 0x0000008e028e7220 */ /* 0x000fe20000410000 */
[----:B------:R-:W-:Y:S01]  /*1dce0*/  LOP3.LUT R0, R0, 0xfffffff8, RZ, 0xc0, !PT ;  /* 0xfffffff800007812 */ /* 0x000fe200078ec0ff */
[C---:B------:R-:W-:Y:S01]  /*1dcf0*/  FMUL.FTZ R147, R2.reuse, R147 ;  /* 0x0000009302937220 */ /* 0x040fe20000410000 */
[----:B------:R-:W-:Y:S01]  /*1dd00*/  F2FP.PACK_AB R10, R139, R10 ;  /* 0x0000000a8b0a723e */ /* 0x000fe200000000ff */
[C---:B------:R-:W-:Y:S01]  /*1dd10*/  FMUL.FTZ R146, R2.reuse, R146 ;  /* 0x0000009202927220 */ /* 0x040fe20000410000 */
[----:B------:R-:W-:Y:S01]  /*1dd20*/  F2FP.PACK_AB R142, R143, R142 ;  /* 0x0000008e8f8e723e */ /* 0x000fe200000000ff */
[----:B------:R-:W-:-:S02]  /*1dd30*/  FMUL.FTZ R151, R2, R151 ;  /* 0x0000009702977220 */ /* 0x000fc40000410000 */
[C---:B------:R-:W-:Y:S01]  /*1dd40*/  FMUL.FTZ R150, R2.reuse, R150 ;  /* 0x0000009602967220 */ /* 0x040fe20000410000 */
[----:B------:R-:W-:Y:S01]  /*1dd50*/  F2FP.PACK_AB R146, R147, R146 ;  /* 0x000000929392723e */ /* 0x000fe200000000ff */
[C---:B------:R-:W-:Y:S02]  /*1dd60*/  FMUL.FTZ R155, R2.reuse, R155 ;  /* 0x0000009b029b7220 */ /* 0x040fe40000410000 */
[C---:B------:R-:W-:Y:S01]  /*1dd70*/  FMUL.FTZ R154, R2.reuse, R154 ;  /* 0x0000009a029a7220 */ /* 0x040fe20000410000 */
[----:B------:R-:W-:Y:S01]  /*1dd80*/  F2FP.PACK_AB R150, R151, R150 ;  /* 0x000000969796723e */ /* 0x000fe200000000ff */
[C---:B------:R-:W-:Y:S02]  /*1dd90*/  FMUL.FTZ R159, R2.reuse, R159 ;  /* 0x0000009f029f7220 */ /* 0x040fe40000410000 */
[C---:B------:R-:W-:Y:S01]  /*1dda0*/  FMUL.FTZ R15, R2.reuse, R158 ;  /* 0x0000009e020f7220 */ /* 0x040fe20000410000 */
[----:B------:R-:W-:Y:S01]  /*1ddb0*/  F2FP.PACK_AB R154, R155, R154 ;  /* 0x0000009a9b9a723e */ /* 0x000fe200000000ff */
[----:B------:R-:W-:-:S02]  /*1ddc0*/  FMUL.FTZ R163, R2, R163 ;  /* 0x000000a302a37220 */ /* 0x000fc40000410000 */
[C---:B------:R-:W-:Y:S01]  /*1ddd0*/  FMUL.FTZ R12, R2.reuse, R162 ;  /* 0x000000a2020c7220 */ /* 0x040fe20000410000 */
[----:B------:R-:W-:Y:S01]  /*1dde0*/  F2FP.PACK_AB R15, R159, R15 ;  /* 0x0000000f9f0f723e */ /* 0x000fe200000000ff */
[C---:B------:R-:W-:Y:S02]  /*1ddf0*/  FMUL.FTZ R167, R2.reuse, R167 ;  /* 0x000000a702a77220 */ /* 0x040fe40000410000 */
[----:B------:R-:W-:Y:S01]  /*1de00*/  FMUL.FTZ R9, R2, R166 ;  /* 0x000000a602097220 */ /* 0x000fe20000410000 */
[----:B------:R-:W-:Y:S02]  /*1de10*/  IADD3 R2, R5, -R0, RZ ;  /* 0x8000000005027210 */ /* 0x000fe40007ffe0ff */
[----:B------:R-:W-:Y:S02]  /*1de20*/  LOP3.LUT R0, R4, 0x3ffffffc, RZ, 0xc0, !PT ;  /* 0x3ffffffc04007812 */ /* 0x000fe400078ec0ff */
[C---:B------:R-:W-:Y:S01]  /*1de30*/  LOP3.LUT R5, R2.reuse, 0x1, RZ, 0xc0, !PT ;  /* 0x0000000102057812 */ /* 0x040fe200078ec0ff */
[----:B------:R-:W-:Y:S01]  /*1de40*/  IMAD.SHL.U32 R4, R2, 0x40, RZ ;  /* 0x0000004002047824 */ /* 0x000fe200078e00ff */
[----:B------:R-:W-:-:S02]  /*1de50*/  IADD3 R0, -R0, R32, RZ ;  /* 0x0000002000007210 */ /* 0x000fc40007ffe1ff */
[----:B------:R-:W-:Y:S02]  /*1de60*/  ISETP.NE.U32.AND P0, PT, R5, 0x1, PT ;  /* 0x000000010500780c */ /* 0x000fe40003f05070 */
[----:B------:R-:W-:Y:S01]  /*1de70*/  LOP3.LUT R4, R4, 0x1c0, RZ, 0xc0, !PT ;  /* 0x000001c004047812 */ /* 0x000fe200078ec0ff */
[----:B------:R-:W-:Y:S01]  /*1de80*/  IMAD R0, R14, 0x200, R0 ;  /* 0x000002000e007824 */ /* 0x000fe200078e0200 */
[----:B------:R-:W-:Y:S02]  /*1de90*/  R2P PR, R2, 0x6 ;  /* 0x0000000602007804 */ /* 0x000fe40000000000 */
[----:B------:R-:W-:Y:S02]  /*1dea0*/  LEA.HI R4, R4, R4, RZ, 0x1d ;  /* 0x0000000404047211 */ /* 0x000fe400078fe8ff */
[----:B------:R-:W-:Y:S02]  /*1deb0*/  SEL R6, R6, 0x10, !P0 ;  /* 0x0000001006067807 */ /* 0x000fe40004000000 */
[----:B------:R-:W-:-:S02]  /*1dec0*/  LEA R0, R0, R4, 0x1 ;  /* 0x0000000400007211 */ /* 0x000fc400078e08ff */
[----:B------:R-:W-:Y:S02]  /*1ded0*/  SEL R8, R8, 0xffffffe0, !P1 ;  /* 0xffffffe008087807 */ /* 0x000fe40004800000 */
[----:B------:R-:W-:Y:S02]  /*1dee0*/  SHF.L.U32 R0, R0, 0x1, RZ ;  /* 0x0000000100007819 */ /* 0x000fe400000006ff */
[----:B------:R-:W-:Y:S02]  /*1def0*/  F2FP.PACK_AB R12, R163, R12 ;  /* 0x0000000ca30c723e */ /* 0x000fe400000000ff */
[C---:B------:R-:W-:Y:S01]  /*1df00*/  IADD3 R4, R0.reuse, R6, RZ ;  /* 0x0000000600047210 */ /* 0x040fe20007ffe0ff */
[----:B------:R1:W-:Y:S01]  /*1df10*/  STS [R0], R7 ;  /* 0x0000000700007388 */ /* 0x0003e20000000800 */
[C---:B------:R-:W-:Y:S01]  /*1df20*/  IADD3 R2, R0.reuse, 0x40, RZ ;  /* 0x0000004000027810 */ /* 0x040fe20007ffe0ff */
[C---:B------:R-:W-:Y:S01]  /*1df30*/  IMAD.IADD R5, R0.reuse, 0x1, R8 ;  /* 0x0000000100057824 */ /* 0x040fe200078e0208 */
[----:B------:R-:W-:Y:S01]  /*1df40*/  @P2 IADD3 R2, R0, -0x40, RZ ;  /* 0xffffffc000022810 */ /* 0x000fe20007ffe0ff */
[----:B------:R-:W-:Y:S01]  /*1df50*/  STS [R0+0x400], R10 ;  /* 0x0004000a00007388 */ /* 0x000fe20000000800 */
[----:B------:R-:W-:-:S03]  /*1df60*/  F2FP.PACK_AB R9, R167, R9 ;  /* 0x00000009a709723e */ /* 0x000fc600000000ff */
[----:B------:R-:W-:Y:S04]  /*1df70*/  STS [R4], R20 ;  /* 0x0000001404007388 */ /* 0x000fe80000000800 */
[----:B------:R2:W-:Y:S04]  /*1df80*/  STS [R4+0x400], R142 ;  /* 0x0004008e04007388 */ /* 0x0005e80000000800 */
[----:B------:R-:W-:Y:S04]  /*1df90*/  STS [R5], R19 ;  /* 0x0000001305007388 */ /* 0x000fe80000000800 */
[----:B------:R3:W-:Y:S01]  /*1dfa0*/  STS [R5+0x400], R146 ;  /* 0x0004009205007388 */ /* 0x0007e20000000800 */
[----:B-1----:R-:W-:-:S05]  /*1dfb0*/  IADD3 R7, R4, R8, RZ ;  /* 0x0000000804077210 */ /* 0x002fca0007ffe0ff */
[----:B------:R-:W-:Y:S04]  /*1dfc0*/  STS [R7], R18 ;  /* 0x0000001207007388 */ /* 0x000fe80000000800 */
[----:B------:R1:W-:Y:S01]  /*1dfd0*/  STS [R7+0x400], R150 ;  /* 0x0004009607007388 */ /* 0x0003e20000000800 */
[----:B--2---:R-:W-:-:S03]  /*1dfe0*/  IMAD.IADD R4, R6, 0x1, R2 ;  /* 0x0000000106047824 */ /* 0x004fc600078e0202 */
[----:B------:R-:W-:Y:S01]  /*1dff0*/  STS [R2], R17 ;  /* 0x0000001102007388 */ /* 0x000fe20000000800 */
[----:B------:R-:W-:-:S03]  /*1e000*/  IMAD.IADD R0, R8, 0x1, R4 ;  /* 0x0000000108007824 */ /* 0x000fc600078e0204 */
[----:B------:R2:W-:Y:S01]  /*1e010*/  STS [R2+0x400], R154 ;  /* 0x0004009a02007388 */ /* 0x0005e20000000800 */
[----:B---3--:R-:W3:Y:S03]  /*1e020*/  @P4 MUFU.LG2 R5, R21 ;  /* 0x0000001500054308 */ /* 0x008ee60000000c00 */
[----:B------:R-:W-:Y:S04]  /*1e030*/  STS [R4], R16 ;  /* 0x0000001004007388 */ /* 0x000fe80000000800 */
[----:B------:R4:W-:Y:S01]  /*1e040*/  STS [R4+0x400], R15 ;  /* 0x0004000f04007388 */ /* 0x0009e20000000800 */
[----:B-1----:R-:W-:Y:S02]  /*1e050*/  IMAD.MOV.U32 R7, RZ, RZ, 0x7f800000 ;  /* 0x7f800000ff077424 */ /* 0x002fe400078e00ff */
[----:B---3--:R-:W-:Y:S01]  /*1e060*/  @P4 FMUL.FTZ R5, R5, 0.69314718246459960938 ;  /* 0x3f31721805054820 */ /* 0x008fe20000410000 */
[----:B--2---:R-:W-:-:S05]  /*1e070*/  IADD3 R2, R8, R2, RZ ;  /* 0x0000000208027210 */ /* 0x004fca0007ffe0ff */
[----:B------:R-:W-:Y:S01]  /*1e080*/  STS [R2], R13 ;  /* 0x0000000d02007388 */ /* 0x000fe20000000800 */
[----:B----4-:R-:W1:Y:S03]  /*1e090*/  @P3 MUFU.LG2 R4, R22 ;  /* 0x0000001600043308 */ /* 0x010e660000000c00 */
[----:B------:R2:W-:Y:S04]  /*1e0a0*/  STS [R2+0x400], R12 ;  /* 0x0004000c02007388 */ /* 0x0005e80000000800 */
[----:B------:R-:W-:Y:S04]  /*1e0b0*/  STS [R0], R11 ;  /* 0x0000000b00007388 */ /* 0x000fe80000000800 */
[----:B------:R3:W-:Y:S04]  /*1e0c0*/  STS [R0+0x400], R9 ;  /* 0x0004000900007388 */ /* 0x0007e80000000800 */
[----:B------:R-:W-:Y:S01]  /*1e0d0*/  BAR.SYNC.DEFER_BLOCKING 0x0 ;  /* 0x0000000000007b1d */ /* 0x000fe20000010000 */
[----:B-1----:R-:W-:-:S04]  /*1e0e0*/  @P3 FMUL.FTZ R4, R4, 0.69314718246459960938 ;  /* 0x3f31721804043820 */ /* 0x002fc80000410000 */
[----:B------:R-:W-:Y:S01]  /*1e0f0*/  @P3 FFMA.FTZ R7, R3, c[0x0][0x238], R4 ;  /* 0x00008e0003073a23 */ /* 0x000fe20000010004 */
[----:B--2---:R-:W-:-:S04]  /*1e100*/  SHF.R.S32.HI R2, RZ, 0x1f, R14 ;  /* 0x0000001fff027819 */ /* 0x004fc8000001140e */
[----:B------:R-:W-:Y:S02]  /*1e110*/  LEA.HI R2, R2, R14, RZ, 0x2 ;  /* 0x0000000e02027211 */ /* 0x000fe400078f10ff */
[----:B---3--:R-:W-:Y:S02]  /*1e120*/  LOP3.LUT R0, R23, 0xffffffe0, RZ, 0xc0, !PT ;  /* 0xffffffe017007812 */ /* 0x008fe400078ec0ff */
[----:B------:R-:W-:Y:S01]  /*1e130*/  LOP3.LUT R2, R2, 0xffffffc, RZ, 0xc0, !PT ;  /* 0x0ffffffc02027812 */ /* 0x000fe200078ec0ff */
[----:B------:R1:W2:Y:S01]  /*1e140*/  LDS.128 R16, [R242] ;  /* 0x00000000f2107984 */ /* 0x0002a20000000c00 */
[----:B------:R-:W-:-:S03]  /*1e150*/  IADD3 R0, -R0, R32, RZ ;  /* 0x0000002000007210 */ /* 0x000fc60007ffe1ff */
[----:B------:R1:W3:Y:S01]  /*1e160*/  LDS.128 R24, [R242+0x800] ;  /* 0x00080000f2187984 */ /* 0x0002e20000000c00 */
[----:B------:R-:W-:Y:S01]  /*1e170*/  LOP3.LUT P0, RZ, R0, 0x3, RZ, 0xc0, !PT ;  /* 0x0000000300ff7812 */ /* 0x000fe2000780c0ff */
[----:B------:R-:W-:Y:S01]  /*1e180*/  IMAD.IADD R2, R14, 0x1, -R2 ;  /* 0x000000010e027824 */ /* 0x000fe200078e0a02 */
[----:B------:R-:W-:Y:S01]  /*1e190*/  SHF.R.S32.HI R6, RZ, 0x1f, R0 ;  /* 0x0000001fff067819 */ /* 0x000fe20000011400 */
[----:B------:R1:W4:Y:S03]  /*1e1a0*/  LDS.128 R28, [R242+0x1000] ;  /* 0x00100000f21c7984 */ /* 0x0003260000000c00 */
[----:B------:R-:W-:Y:S01]  /*1e1b0*/  LEA.HI R0, R6, R0, RZ, 0x2 ;  /* 0x0000000006007211 */ /* 0x000fe200078f10ff */
[----:B------:R-:W1:Y:S01]  /*1e1c0*/  LDS.128 R240, [R242+0x1800] ;  /* 0x00180000f2f07984 */ /* 0x000e620000000c00 */
[----:B------:R-:W-:Y:S01]  /*1e1d0*/  MOV R6, 0x7f800000 ;  /* 0x7f80000000067802 */ /* 0x000fe20000000f00 */
[----:B------:R-:W-:Y:S01]  /*1e1e0*/  @P4 FFMA.FTZ R6, R36, c[0x0][0x238], R5 ;  /* 0x00008e0024064a23 */ /* 0x000fe20000010005 */
[----:B------:R-:W-:-:S04]  /*1e1f0*/  SHF.R.S32.HI R0, RZ, 0x2, R0 ;  /* 0x00000002ff007819 */ /* 0x000fc80000011400 */
        /* <DEDUP_REMOVED lines=14> */
.L_x_892:
[----:B------:R-:W-:Y:S05]  /*1e2e0*/  BSYNC B0 ;  /* 0x0000000000007941 */ /* 0x000fea0003800000 */
.L_x_891:
[----:B----4-:R-:W4:Y:S01]  /*1e2f0*/  LDL.LU.64 R2, [R1+0x8] ;  /* 0x0000080001027983 */ /* 0x010f220000300a00 */
[----:B------:R-:W-:Y:S01]  /*1e300*/  LEA.HI R4, R33, R32, RZ, 0x3 ;  /* 0x0000002021047211 */ /* 0x000fe200078f18ff */
[----:B------:R-:W-:Y:S01]  /*1e310*/  USHF.R.S32.HI UR6, URZ, 0x1f, UR13 ;  /* 0x0000001f3f067899 */ /* 0x000fe2000801140d */
[----:B------:R-:W-:Y:S01]  /*1e320*/  BSSY B0, `(.L_x_893) ;  /* 0x0000026000007945 */ /* 0x000fe20003800000 */
[----:B------:R-:W5:Y:S01]  /*1e330*/  S2R R5, SR_CTAID.X ;  /* 0x0000000000057919 */ /* 0x000f620000002500 */
[----:B------:R-:W-:Y:S01]  /*1e340*/  SHF.R.S32.HI R10, RZ, 0x3, R4 ;  /* 0x00000003ff0a7819 */ /* 0x000fe20000011404 */
[----:B------:R-:W-:-:S02]  /*1e350*/  ULDC.64 UR4, c[0x0][0x1f0] ;  /* 0x00007c0000047ab9 */ /* 0x000fc40000000a00 */
[----:B------:R-:W3:Y:S01]  /*1e360*/  S2R R7, SR_TID.X ;  /* 0x0000000000077919 */ /* 0x000ee20000002100 */
[----:B------:R-:W-:-:S04]  /*1e370*/  UIMAD UR4, UR6, UR4, URZ ;  /* 0x00000004060472a4 */ /* 0x000fc8000f8e023f */
[----:B------:R-:W-:Y:S01]  /*1e380*/  UIMAD UR4, UR13, UR5, UR4 ;  /* 0x000000050d0472a4 */ /* 0x000fe2000f8e0204 */
[----:B-----5:R-:W-:Y:S01]  /*1e390*/  IMAD.SHL.U32 R5, R5, 0x40, RZ ;  /* 0x0000004005057824 */ /* 0x020fe200078e00ff */
[----:B---3--:R-:W-:-:S04]  /*1e3a0*/  SHF.R.S32.HI R6, RZ, 0x1f, R7 ;  /* 0x0000001fff067819 */ /* 0x008fc80000011407 */
[----:B------:R-:W-:Y:S02]  /*1e3b0*/  SHF.R.S32.HI R0, RZ, 0x1f, R5 ;  /* 0x0000001fff007819 */ /* 0x000fe40000011405 */
[----:B------:R-:W-:-:S03]  /*1e3c0*/  IADD3 R4, -R5, UR16, RZ ;  /* 0x0000001005047c10 */ /* 0x000fc6000fffe1ff */
[----:B------:R-:W-:-:S04]  /*1e3d0*/  IMAD R0, R0, c[0x0][0x1e8], RZ ;  /* 0x00007a0000007a24 */ /* 0x000fc800078e02ff */
[----:B------:R-:W-:Y:S02]  /*1e3e0*/  IMAD R0, R5, c[0x0][0x1ec], R0 ;  /* 0x00007b0005007a24 */ /* 0x000fe400078e0200 */
[--C-:B----4-:R-:W-:Y:S02]  /*1e3f0*/  IMAD.MOV.U32 R8, RZ, RZ, R2.reuse ;  /* 0x000000ffff087224 */ /* 0x110fe400078e0002 */
[----:B------:R-:W-:Y:S02]  /*1e400*/  IMAD.MOV.U32 R8, RZ, RZ, R2 ;  /* 0x000000ffff087224 */ /* 0x000fe400078e0002 */
[----:B------:R-:W-:-:S03]  /*1e410*/  IMAD.MOV.U32 R9, RZ, RZ, R3 ;  /* 0x000000ffff097224 */ /* 0x000fc600078e0003 */
[----:B------:R-:W-:Y:S02]  /*1e420*/  SHF.R.S32.HI R9, RZ, 0x1f, R8 ;  /* 0x0000001fff097819 */ /* 0x000fe40000011408 */
[----:B------:R-:W-:-:S03]  /*1e430*/  ISETP.GE.AND P1, PT, R8, c[0x0][0x220], PT ;  /* 0x0000880008007a0c */ /* 0x000fc60003f26270 */
[----:B------:R-:W-:Y:S01]  /*1e440*/  IMAD.WIDE.U32 R2, R5, c[0x0][0x1e8], R8 ;  /* 0x00007a0005027a25 */ /* 0x000fe200078e0008 */
[----:B------:R3:W-:Y:S01]  /*1e450*/  STL [R1+0xc], R9 ;  /* 0x00000c0901007387 */ /* 0x0007e20000100800 */
[----:B------:R-:W-:-:S03]  /*1e460*/  LEA.HI R5, R6, R7, RZ, 0x3 ;  /* 0x0000000706057211 */ /* 0x000fc600078f18ff */
[----:B------:R-:W-:-:S04]  /*1e470*/  IADD3 R2, P0, R2, UR12, RZ ;  /* 0x0000000c02027c10 */ /* 0x000fc8000ff1e0ff */
[----:B------:R-:W-:Y:S01]  /*1e480*/  IADD3.X R3, R3, UR8, R0, P0, !PT ;  /* 0x0000000803037c10 */ /* 0x000fe200087fe400 */
[----:B------:R-:W-:Y:S01]  /*1e490*/  IMAD.U32 R0, RZ, RZ, UR13 ;  /* 0x0000000dff007e24 */ /* 0x000fe2000f8e00ff */
[----:B------:R-:W-:-:S03]  /*1e4a0*/  ISETP.GE.OR P0, PT, R10, R4, P1 ;  /* 0x000000040a00720c */ /* 0x000fc60000f06670 */
[----:B---3--:R-:W-:Y:S01]  /*1e4b0*/  IMAD.WIDE.U32 R8, R0, c[0x0][0x1f0], R2 ;  /* 0x00007c0000087a25 */ /* 0x008fe200078e0002 */
[----:B------:R-:W-:-:S04]  /*1e4c0*/  SHF.R.S32.HI R0, RZ, 0x3, R5 ;  /* 0x00000003ff007819 */ /* 0x000fc80000011405 */
[----:B------:R-:W-:Y:S02]  /*1e4d0*/  IADD3 R7, R9, UR4, RZ ;  /* 0x0000000409077c10 */ /* 0x000fe4000fffe0ff */
[----:B------:R-:W-:-:S03]  /*1e4e0*/  SHF.R.S32.HI R11, RZ, 0x1f, R0 ;  /* 0x0000001fff0b7819 */ /* 0x000fc60000011400 */
        /* <DEDUP_REMOVED lines=9> */
.L_x_894:
[----:B------:R-:W-:Y:S05]  /*1e580*/  BSYNC B0 ;  /* 0x0000000000007941 */ /* 0x000fea0003800000 */
.L_x_893:
        /* <DEDUP_REMOVED lines=9> */
[----:B------:R-:W-:-:S04]  /*1e620*/  IMAD R0, R0, c[0x0][0x1e8], RZ ;  /* 0x00007a0000007a24 */ /* 0x000fc800078e02ff */
[----:B------:R-:W-:Y:S01]  /*1e630*/  IMAD R0, R4, c[0x0][0x1ec], R0 ;  /* 0x00007b0004007a24 */ /* 0x000fe200078e0200 */
[----:B------:R-:W-:-:S04]  /*1e640*/  LEA R4, P0, R2, c[0x0][0x1d0], 0x1 ;  /* 0x0000740002047a11 */ /* 0x000fc800078008ff */
[----:B------:R-:W-:-:S04]  /*1e650*/  IADD3 R0, R0, R3, RZ ;  /* 0x0000000300007210 */ /* 0x000fc80007ffe0ff */
[----:B------:R-:W-:-:S05]  /*1e660*/  LEA.HI.X R5, R2, c[0x0][0x1d4], R0, 0x1, P0 ;  /* 0x0000750002057a11 */ /* 0x000fca00000f0c00 */
[----:B------:R2:W-:Y:S02]  /*1e670*/  STG.E.128 [R4.64], R24 ;  /* 0x0000001804007986 */ /* 0x0005e4000c101d14 */
.L_x_896:
[----:B------:R-:W-:Y:S05]  /*1e680*/  BSYNC B0 ;  /* 0x0000000000007941 */ /* 0x000fea0003800000 */
.L_x_895:
        /* <DEDUP_REMOVED lines=15> */
.L_x_898:
[----:B------:R-:W-:Y:S05]  /*1e780*/  BSYNC B0 ;  /* 0x0000000000007941 */ /* 0x000fea0003800000 */
.L_x_897:
[----:B------:R-:W-:-:S04]  /*1e790*/  IADD3 R0, R10, 0x30, RZ ;  /* 0x000000300a007810 */ /* 0x000fc80007ffe0ff */
[----:B------:R-:W-:-:S13]  /*1e7a0*/  ISETP.GE.OR P1, PT, R0, UR10, P1 ;  /* 0x0000000a00007c0c */ /* 0x000fda0008f26670 */
[----:B------:R-:W-:Y:S05]  /*1e7b0*/  @P1 EXIT ;  /* 0x000000000000194d */ /* 0x000fea0003800000 */
[----:B------:R-:W-:Y:S01]  /*1e7c0*/  IADD3 R6, P0, R10, 0x30, RZ ;  /* 0x000000300a067810 */ /* 0x000fe20007f1e0ff */
[----:B------:R-:W-:Y:S01]  /*1e7d0*/  IMAD.MOV.U32 R2, RZ, RZ, R8 ;  /* 0x000000ffff027224 */ /* 0x000fe200078e0008 */
[----:B------:R-:W-:-:S03]  /*1e7e0*/  MOV R3, R7 ;  /* 0x0000000700037202 */ /* 0x000fc60000000f00 */
[----:B------:R-:W-:Y:S02]  /*1e7f0*/  IMAD.X R0, RZ, RZ, R11, P0 ;  /* 0x000000ffff007224 */ /* 0x000fe400000e060b */
[----:B--2---:R-:W-:-:S04]  /*1e800*/  IMAD.WIDE.U32 R4, R6, c[0x0][0x1e8], R2 ;  /* 0x00007a0006047a25 */ /* 0x004fc800078e0002 */
[----:B------:R-:W-:Y:S01]  /*1e810*/  IMAD R0, R0, c[0x0][0x1e8], RZ ;  /* 0x00007a0000007a24 */ /* 0x000fe200078e02ff */
[----:B------:R-:W-:-:S03]  /*1e820*/  LEA R2, P0, R4, c[0x0][0x1d0], 0x1 ;  /* 0x0000740004027a11 */ /* 0x000fc600078008ff */
[----:B------:R-:W-:-:S05]  /*1e830*/  IMAD R0, R6, c[0x0][0x1ec], R0 ;  /* 0x00007b0006007a24 */ /* 0x000fca00078e0200 */
[----:B------:R-:W-:-:S04]  /*1e840*/  IADD3 R0, R0, R5, RZ ;  /* 0x0000000500007210 */ /* 0x000fc80007ffe0ff */
[----:B------:R-:W-:-:S05]  /*1e850*/  LEA.HI.X R3, R4, c[0x0][0x1d4], R0, 0x1, P0 ;  /* 0x0000750004037a11 */ /* 0x000fca00000f0c00 */
[----:B-1----:R-:W-:Y:S01]  /*1e860*/  STG.E.128 [R2.64], R240 ;  /* 0x000000f002007986 */ /* 0x002fe2000c101d14 */
[----:B------:R-:W-:Y:S05]  /*1e870*/  EXIT ;  /* 0x000000000000794d */ /* 0x000fea0003800000 */
.L_x_899:
        /* <DEDUP_REMOVED lines=16> */
.L_x_7755:


//--------------------- .text._ZN5flash24flash_fwd_splitkv_kernelI23Flash_fwd_kernel_traitsILi64ELi64ELi256ELi4ELb0ELb0EN7cutlass6half_tE19Flash_kernel_traitsILi64ELi64ELi256ELi4ES3_EELb1ELb0ELb0ELb0ELb0ELb0ELb0ELb1EEEvNS_16Flash_fwd_paramsE --------------------------
	.section	.text._ZN5flash24flash_fwd_splitkv_kernelI23Flash_fwd_kernel_traitsILi64ELi64ELi256ELi4ELb0ELb0EN7cutlass6half_tE19Flash_kernel_traitsILi64ELi64ELi256ELi4ES3_EELb1ELb0ELb0ELb0ELb0ELb0ELb0ELb1EEEvNS_16Flash_fwd_paramsE,"ax",@progbits
	.sectioninfo	@"SHI_REGISTERS=255"
	.align	128
        .global         _ZN5flash24flash_fwd_splitkv_kernelI23Flash_fwd_kernel_traitsILi64ELi64ELi256ELi4ELb0ELb0EN7cutlass6half_tE19Flash_kernel_traitsILi64ELi64ELi256ELi4ES3_EELb1ELb0ELb0ELb0ELb0ELb0ELb0ELb1EEEvNS_16Flash_fwd_paramsE
        .type           _ZN5flash24flash_fwd_splitkv_kernelI23Flash_fwd_kernel_traitsILi64ELi64ELi256ELi4ELb0ELb0EN7cutlass6half_tE19Flash_kernel_traitsILi64ELi64ELi256ELi4ES3_EELb1ELb0ELb0ELb0ELb0ELb0ELb0ELb1EEEvNS_16Flash_fwd_paramsE,@function
        .size           _ZN5flash24flash_fwd_splitkv_kernelI23Flash_fwd_kernel_traitsILi64ELi64ELi256ELi4ELb0ELb0EN7cutlass6half_tE19Flash_kernel_traitsILi64ELi64ELi256ELi4ES3_EELb1ELb0ELb0ELb0ELb0ELb0ELb0ELb1EEEvNS_16Flash_fwd_paramsE,(.L_x_7711 - _ZN5flash24flash_fwd_splitkv_kernelI23Flash_fwd_kernel_traitsILi64ELi64ELi256ELi4ELb0ELb0EN7cutlass6half_tE19Flash_kernel_traitsILi64ELi64ELi256ELi4ES3_EELb1ELb0ELb0ELb0ELb0ELb0ELb0ELb1EEEvNS_16Flash_fwd_paramsE)
        .other          _ZN5flash24flash_fwd_splitkv_kernelI23Flash_fwd_kernel_traitsILi64ELi64ELi256ELi4ELb0ELb0EN7cutlass6half_tE19Flash_kernel_traitsILi64ELi64ELi256ELi4ES3_EELb1ELb0ELb0ELb0ELb0ELb0ELb0ELb1EEEvNS_16Flash_fwd_paramsE,@"STO_CUDA_ENTRY STV_DEFAULT"
_ZN5flash24flash_fwd_splitkv_kernelI23Flash_fwd_kernel_traitsILi64ELi64ELi256ELi4ELb0ELb0EN7cutlass6half_tE19Flash_kernel_traitsILi64ELi64ELi256ELi4ES3_EELb1ELb0ELb0ELb0ELb0ELb0ELb0ELb1EEEvNS_16Flash_fwd_paramsE:
.text._ZN5flash24flash_fwd_splitkv_kernelI23Flash_fwd_kernel_traitsILi64ELi64ELi256ELi4ELb0ELb0EN7cutlass6half_tE19Flash_kernel_traitsILi64ELi64ELi256ELi4ES3_EELb1ELb0ELb0ELb0ELb0ELb0ELb0ELb1EEEvNS_16Flash_fwd_paramsE:
[----:B------:R-:W-:Y:S02]  /*0000*/  MOV R1, c[0x0][0x28] ;  /* 0x00000a0000017a02 */ /* 0x000fe40000000f00 */
[----:B------:R-:W-:Y:S01]  /*0010*/  ULDC.64 UR4, c[0x0][0x40] ;  /* 0x0000100000047ab9 */ /* 0x000fe20000000a00 */
[----:B------:R-:W-:Y:S01]  /*0020*/  BSSY B3, `(.L_x_900) ;  /* 0x0000005000037945 */ /* 0x000fe20003800000 */
[----:B------:R-:W-:Y:S01]  /*0030*/  UIADD3 UR4, UP0, UR4, 0x160, URZ ;  /* 0x0000016004047890 */ /* 0x000fe2000ff1e03f */
[----:B------:R-:W-:-:S03]  /*0040*/  IADD3 R1, R1, -0x140, RZ ;  /* 0xfffffec001017810 */ /* 0x000fc60007ffe0ff */
[----:B------:R-:W-:-:S07]  /*0050*/  UIADD3.X UR5, URZ, UR5, URZ, UP0, !UPT ;  /* 0x000000053f057290 */ /* 0x000fce00087fe43f */
[----:B------:R-:W-:Y:S05]  /*0060*/  CALL.REL.NOINC `($_ZN5flash24flash_fwd_splitkv_kernelI23Flash_fwd_kernel_traitsILi64ELi64ELi256ELi4ELb0ELb0EN7cutlass6half_tE19Flash_kernel_traitsILi64ELi64ELi256ELi4ES3_EELb1ELb0ELb0ELb0ELb0ELb0ELb0ELb1EEEvNS_16Flash_fwd_paramsE$_ZN5flash30compute_attn_1rowblock_splitkvI23Flash_fwd_kernel_traitsILi64ELi64ELi256ELi4ELb0ELb0EN7cutlass6half_tE19Flash_kernel_traitsILi64ELi64ELi256ELi4ES3_EELb1ELb0ELb0ELb0ELb0ELb0ELb0ELb1ENS_16Flash_fwd_paramsEEEvRKT8_iiiii) ;  /* 0x0000002000007944 */ /* 0x000fea0003c00000 */
[----:B------:R-:W-:Y:S05]  /*0070*/  BSYNC B3 ;  /* 0x0000000000037941 */ /* 0x000fea0003800000 */
.L_x_900:
[----:B------:R-:W-:Y:S05]  /*0080*/  EXIT ;  /* 0x000000000000794d */ /* 0x000fea0003800000 */
        .type           $_ZN5flash24flash_fwd_splitkv_kernelI23Flash_fwd_kernel_traitsILi64ELi64ELi256ELi4ELb0ELb0EN7cutlass6half_tE19Flash_kernel_traitsILi64ELi64ELi256ELi4ES3_EELb1ELb0ELb0ELb0ELb0ELb0ELb0ELb1EEEvNS_16Flash_fwd_paramsE$_ZN5flash30compute_attn_1rowblock_splitkvI23Flash_fwd_kernel_traitsILi64ELi64ELi256ELi4ELb0ELb0EN7cutlass6half_tE19Flash_kernel_traitsILi64ELi64ELi256ELi4ES3_EELb1ELb0ELb0ELb0ELb0ELb0ELb0ELb1ENS_16Flash_fwd_paramsEEEvRKT8_iiiii,@function
        .size           $_ZN5flash24flash_fwd_splitkv_kernelI23Flash_fwd_kernel_traitsILi64ELi64ELi256ELi4ELb0ELb0EN7cutlass6half_tE19Flash_kernel_traitsILi64ELi64ELi256ELi4ES3_EELb1ELb0ELb0ELb0ELb0ELb0ELb0ELb1EEEvNS_16Flash_fwd_paramsE$_ZN5flash30compute_attn_1rowblock_splitkvI23Flash_fwd_kernel_traitsILi64ELi64ELi256ELi4ELb0ELb0EN7cutlass6half_tE19Flash_kernel_traitsILi64ELi64ELi256ELi4ES3_EELb1ELb0ELb0ELb0ELb0ELb0ELb0ELb1ENS_16Flash_fwd_paramsEEEvRKT8_iiiii,($__internal_14_$__cuda_sm70_shflsync_bfly_p - $_ZN5flash24flash_fwd_splitkv_kernelI23Flash_fwd_kernel_traitsILi64ELi64ELi256ELi4ELb0ELb0EN7cutlass6half_tE19Flash_kernel_traitsILi64ELi64ELi256ELi4ES3_EELb1ELb0ELb0ELb0ELb0ELb0ELb0ELb1EEEvNS_16Flash_fwd_paramsE$_ZN5flash30compute_attn_1rowblock_splitkvI23Flash_fwd_kernel_traitsILi64ELi64ELi256ELi4ELb0ELb0EN7cutlass6half_tE19Flash_kernel_traitsILi64ELi64ELi256ELi4ES3_EELb1ELb0ELb0ELb0ELb0ELb0ELb0ELb1ENS_16Flash_fwd_paramsEEEvRKT8_iiiii)
$_ZN5flash24flash_fwd_splitkv_kernelI23Flash_fwd_kernel_traitsILi64ELi64ELi256ELi4ELb0ELb0EN7cutlass6half_tE19Flash_kernel_traitsILi64ELi64ELi256ELi4ES3_EELb1ELb0ELb0ELb0ELb0ELb0ELb0ELb1EEEvNS_16Flash_fwd_paramsE$_ZN5flash30compute_attn_1rowblock_splitkvI23Flash_fwd_kernel_traitsILi64ELi64ELi256ELi4ELb0ELb0EN7cutlass6half_tE19Flash_kernel_traitsILi64ELi64ELi256ELi4ES3_EELb1ELb0ELb0ELb0ELb0ELb0ELb0ELb1ENS_16Flash_fwd_paramsEEEvRKT8_iiiii:
[----:B------:R-:W-:Y:S01]  /*0090*/  IMAD.U32 R16, RZ, RZ, UR4 ;  /* 0x00000004ff107e24 */ /* 0x000fe2000f8e00ff */
[----:B------:R-:W-:Y:S01]  /*00a0*/  ULDC.64 UR6, c[0x0][0x118] ;  /* 0x0000460000067ab9 */ /* 0x000fe20000000a00 */
[----:B------:R-:W-:-:S05]  /*00b0*/  IMAD.U32 R17, RZ, RZ, UR5 ;  /* 0x00000005ff117e24 */ /* 0x000fca000f8e00ff */
[----:B------:R-:W2:Y:S04]  /*00c0*/  LD.E.64 R4, [R16.64+0xe0] ;  /* 0x0000e00610047980 */ /* 0x000ea8000c101b00 */
[----:B------:R-:W1:Y:S01]  /*00d0*/  S2R R38, SR_CTAID.Y ;  /* 0x0000000000267919 */ /* 0x000e620000002600 */
[----:B------:R-:W-:-:S03]  /*00e0*/  MOV R42, 0xffffffff ;  /* 0xffffffff002a7802 */ /* 0x000fc60000000f00 */
[----:B------:R-:W3:Y:S01]  /*00f0*/  LD.E.64 R2, [R16.64+0xe8] ;  /* 0x0000e80610027980 */ /* 0x000ee2000c101b00 */
[----:B--2---:R-:W-:Y:S01]  /*0100*/  ISETP.NE.U32.AND P1, PT, R4, RZ, PT ;  /* 0x000000ff0400720c */ /* 0x004fe20003f25070 */
[----:B-1----:R-:W-:-:S03]  /*0110*/  IMAD.WIDE R6, R38, 0x4, R4 ;  /* 0x0000000426067825 */ /* 0x002fc600078e0204 */
[----:B------:R-:W-:-:S13]  /*0120*/  ISETP.NE.AND.EX P1, PT, R5, RZ, PT, P1 ;  /* 0x000000ff0500720c */ /* 0x000fda0003f25310 */
[----:B------:R-:W2:Y:S01]  /*0130*/  @P1 LD.E R42, [R6.64] ;  /* 0x00000006062a1980 */ /* 0x000ea2000c101900 */
[----:B---3--:R-:W-:Y:S01]  /*0140*/  ISETP.NE.U32.AND P0, PT, R2, RZ, PT ;  /* 0x000000ff0200720c */ /* 0x008fe20003f05070 */
[----:B------:R-:W-:Y:S01]  /*0150*/  BSSY B0, `(.L_x_901) ;  /* 0x000000a000007945 */ /* 0x000fe20003800000 */
[----:B------:R-:W-:Y:S02]  /*0160*/  IMAD.MOV.U32 R21, RZ, RZ, -0x1 ;  /* 0xffffffffff157424 */ /* 0x000fe400078e00ff */
[----:B------:R-:W-:Y:S01]  /*0170*/  ISETP.NE.AND.EX P0, PT, R3, RZ, PT, P0 ;  /* 0x000000ff0300720c */ /* 0x000fe20003f05300 */
[----:B------:R-:W-:Y:S01]  /*0180*/  IMAD.WIDE R4, R38, 0x4, R2 ;  /* 0x0000000426047825 */ /* 0x000fe200078e0202 */
[----:B--2---:R1:W-:Y:S11]  /*0190*/  STL [R1+0x138], R42 ;  /* 0x0001382a01007387 */ /* 0x0043f60000100800 */
[----:B------:R-:W-:Y:S05]  /*01a0*/  @!P0 BRA `(.L_x_902) ;  /* 0x0000004000008947 */ /* 0x000fea0003800000 */
[----:B------:R-:W2:Y:S02]  /*01b0*/  LD.E.U8 R0, [R16.64+0x1b2] ;  /* 0x0001b20610007980 */ /* 0x000ea4000c101100 */
[----:B--2---:R-:W-:-:S13]  /*01c0*/  ISETP.NE.AND P2, PT, R0, RZ, PT ;  /* 0x000000ff0000720c */ /* 0x004fda0003f45270 */
[----:B------:R-:W-:Y:S05]  /*01d0*/  @!P2 BRA `(.L_x_902) ;  /* 0x000000100000a947 */ /* 0x000fea0003800000 */
[----:B------:R2:W5:Y:S02]  /*01e0*/  LD.E R21, [R4.64] ;  /* 0x0000000604157980 */ /* 0x000564000c101900 */
.L_x_902:
[----:B------:R-:W-:Y:S05]  /*01f0*/  BSYNC B0 ;  /* 0x0000000000007941 */ /* 0x000fea0003800000 */
.L_x_901:
[----:B------:R-:W3:Y:S04]  /*0200*/  @P1 LD.E R6, [R6.64+0x4] ;  /* 0x0000040606061980 */ /* 0x000ee8000c101900 */
[----:B------:R-:W4:Y:S01]  /*0210*/  LD.E.64 R2, [R16.64+0xf0] ;  /* 0x0000f00610027980 */ /* 0x000f22000c101b00 */
[----:B------:R-:W-:Y:S01]  /*0220*/  IMAD.MOV.U32 R10, RZ, RZ, RZ ;  /* 0x000000ffff0a7224 */ /* 0x000fe200078e00ff */
[----:B---3--:R-:W-:-:S06]  /*0230*/  @P1 IADD3 R28, -R42, R6, RZ ;  /* 0x000000062a1c1210 */ /* 0x008fcc0007ffe1ff */
[----:B------:R-:W3:Y:S01]  /*0240*/  @!P1 LD.E R28, [R16.64+0xb4] ;  /* 0x0000b406101c9980 */ /* 0x000ee2000c101900 */
[----:B----4-:R-:W-:-:S04]  /*0250*/  ISETP.NE.U32.AND P4, PT, R2, RZ, PT ;  /* 0x000000ff0200720c */ /* 0x010fc80003f85070 */
[----:B------:R-:W-:Y:S01]  /*0260*/  ISETP.NE.AND.EX P4, PT, R3, RZ, PT, P4 ;  /* 0x000000ff0300720c */ /* 0x000fe20003f85340 */
[----:B------:R-:W-:-:S12]  /*0270*/  IMAD.WIDE R32, R38, 0x4, R2 ;  /* 0x0000000426207825 */ /* 0x000fd800078e0202 */
[----:B------:R4:W5:Y:S01]  /*0280*/  @P4 LD.E R10, [R32.64] ;  /* 0x00000006200a4980 */ /* 0x000962000c101900 */
[----:B------:R-:W-:Y:S03]  /*0290*/  BSSY B0, `(.L_x_903) ;  /* 0x000000a000007945 */ /* 0x000fe60003800000 */
[----:B---3--:R4:W-:Y:S01]  /*02a0*/  STL [R1+0x13c], R28 ;  /* 0x00013c1c01007387 */ /* 0x0089e20000100800 */
[----:B------:R-:W-:Y:S05]  /*02b0*/  @!P0 BRA `(.L_x_904) ;  /* 0x0000006000008947 */ /* 0x000fea0003800000 */
[----:B------:R-:W3:Y:S02]  /*02c0*/  LD.E.U8 R0, [R16.64+0x1b2] ;  /* 0x0001b20610007980 */ /* 0x000ee4000c101100 */
[----:B---3--:R-:W-:-:S13]  /*02d0*/  ISETP.NE.AND P0, PT, R0, RZ, PT ;  /* 0x000000ff0000720c */ /* 0x008fda0003f05270 */
[----:B------:R-:W3:Y:S02]  /*02e0*/  @P0 LD.E R0, [R4.64+0x4] ;  /* 0x0000040604000980 */ /* 0x000ee4000c101900 */
[----:B---3-5:R-:W-:-:S06]  /*02f0*/  @P0 IADD3 R0, R0, -R21, RZ ;  /* 0x8000001500000210 */ /* 0x028fcc0007ffe0ff */
[----:B------:R3:W5:Y:S01]  /*0300*/  @!P0 LD.E R0, [R4.64] ;  /* 0x0000000604008980 */ /* 0x000762000c101900 */
[----:B------:R-:W-:Y:S05]  /*0310*/  BRA `(.L_x_905) ;  /* 0x0000001000007947 */ /* 0x000fea0003800000 */
.L_x_904:
[----:B------:R3:W5:Y:S02]  /*0320*/  LD.E R0, [R16.64+0xb8] ;  /* 0x0000b80610007980 */ /* 0x000764000c101900 */
.L_x_905:
[----:B------:R-:W-:Y:S05]  /*0330*/  BSYNC B0 ;  /* 0x0000000000007941 */ /* 0x000fea0003800000 */
.L_x_903:
[----:B--2---:R-:W2:Y:S01]  /*0340*/  LD.E.64 R2, [R16.64+0xf8] ;  /* 0x0000f80610027980 */ /* 0x004ea2000c101b00 */
[----:B------:R-:W-:Y:S01]  /*0350*/  BSSY B1, `(.L_x_906) ;  /* 0x0000012000017945 */ /* 0x000fe20003800000 */
[----:B-----5:R-:W-:Y:S01]  /*0360*/  IMAD.IADD R135, R0, 0x1, -R10 ;  /* 0x0000000100877824 */ /* 0x020fe200078e0a0a */
[----:B--2---:R-:W-:-:S04]  /*0370*/  ISETP.NE.U32.AND P0, PT, R2, RZ, PT ;  /* 0x000000ff0200720c */ /* 0x004fc80003f05070 */
[----:B------:R-:W-:-:S13]  /*0380*/  ISETP.NE.AND.EX P0, PT, R3, RZ, PT, P0 ;  /* 0x000000ff0300720c */ /* 0x000fda0003f05300 */
[----:B------:R-:W-:Y:S05]  /*0390*/  @!P0 BRA `(.L_x_907) ;  /* 0x0000004000008947 */ /* 0x000fea0003800000 */
[----:B------:R-:W-:-:S05]  /*03a0*/  IMAD.WIDE R2, R38, 0x4, R2 ;  /* 0x0000000426027825 */ /* 0x000fca00078e0202 */
[----:B------:R-:W2:Y:S02]  /*03b0*/  LD.E R0, [R2.64] ;  /* 0x0000000602007980 */ /* 0x000ea4000c101900 */
[----:B--2---:R-:W-:Y:S01]  /*03c0*/  IADD3 R220, R0, -R10, RZ ;  /* 0x8000000a00dc7210 */ /* 0x004fe20007ffe0ff */
[----:B------:R-:W-:Y:S05]  /*03d0*/  BRA `(.L_x_908) ;  /* 0x0000009000007947 */ /* 0x000fea0003800000 */
.L_x_907:
[----:B------:R-:W2:Y:S01]  /*03e0*/  LD.E.64 R2, [R16.64+0x108] ;  /* 0x0001080610027980 */ /* 0x000ea2000c101b00 */
[----:B------:R-:W-:Y:S01]  /*03f0*/  BSSY B0, `(.L_x_909) ;  /* 0x0000006000007945 */ /* 0x000fe20003800000 */
[----:B------:R-:W-:Y:S01]  /*0400*/  IMAD.MOV.U32 R0, RZ, RZ, RZ ;  /* 0x000000ffff007224 */ /* 0x000fe200078e00ff */
[----:B--2---:R-:W-:-:S04]  /*0410*/  ISETP.NE.U32.AND P0, PT, R2, RZ, PT ;  /* 0x000000ff0200720c */ /* 0x004fc80003f05070 */
[----:B------:R-:W-:-:S13]  /*0420*/  ISETP.NE.AND.EX P0, PT, R3, RZ, PT, P0 ;  /* 0x000000ff0300720c */ /* 0x000fda0003f05300 */
[----:B------:R-:W-:Y:S05]  /*0430*/  @!P0 BRA `(.L_x_910) ;  /* 0x0000001000008947 */ /* 0x000fea0003800000 */
[----:B------:R2:W5:Y:S02]  /*0440*/  LD.E R0, [R16.64+0xbc] ;  /* 0x0000bc0610007980 */ /* 0x000564000c101900 */
.L_x_910:
[----:B------:R-:W-:Y:S05]  /*0450*/  BSYNC B0 ;  /* 0x0000000000007941 */ /* 0x000fea0003800000 */
.L_x_909:
[----:B-----5:R-:W-:Y:S02]  /*0460*/  IADD3 R220, R135, R0, RZ ;  /* 0x0000000087dc7210 */ /* 0x020fe40007ffe0ff */
.L_x_908:
[----:B------:R-:W-:Y:S05]  /*0470*/  BSYNC B1 ;  /* 0x0000000000017941 */ /* 0x000fea0003800000 */
.L_x_906:
[----:B------:R-:W5:Y:S01]  /*0480*/  S2R R40, SR_CTAID.X ;  /* 0x0000000000287919 */ /* 0x000f620000002500 */
[----:B------:R-:W-:Y:S01]  /*0490*/  MOV R25, 0x70 ;  /* 0x0000007000197802 */ /* 0x000fe20000000f00 */
[----:B------:R-:W-:-:S03]  /*04a0*/  IMAD.MOV.U32 R3, RZ, RZ, 0x0 ;  /* 0x00000000ff037424 */ /* 0x000fc600078e00ff */
[----:B------:R-:W-:Y:S01]  /*04b0*/  MOV R2, R25 ;  /* 0x0000001900027202 */ /* 0x000fe20000000f00 */
[----:B-----5:R-:W-:-:S05]  /*04c0*/  IMAD.SHL.U32 R26, R40, 0x40, RZ ;  /* 0x00000040281a7824 */ /* 0x020fca00078e00ff */
[----:B------:R-:W-:-:S13]  /*04d0*/  ISETP.GT.AND P0, PT, R28, R26, PT ;  /* 0x0000001a1c00720c */ /* 0x000fda0003f04270 */
[----:B------:R-:W-:Y:S05]  /*04e0*/  @!P0 RET.REL.NODEC R2 `(_ZN5flash24flash_fwd_splitkv_kernelI23Flash_fwd_kernel_traitsILi64ELi64ELi256ELi4ELb0ELb0EN7cutlass6half_tE19Flash_kernel_traitsILi64ELi64ELi256ELi4ES3_EELb1ELb0ELb0ELb0ELb0ELb0ELb0ELb1EEEvNS_16Flash_fwd_paramsE) ;  /* 0xfffffb1002008950 */ /* 0x000fea0003c3ffff */
[----:B------:R-:W5:Y:S04]  /*04f0*/  LD.E R0, [R16.64+0xb8] ;  /* 0x0000b80610007980 */ /* 0x000f68000c101900 */
[----:B--2---:R-:W2:Y:S01]  /*0500*/  LD.E R2, [R16.64+0x188] ;  /* 0x0001880610027980 */ /* 0x004ea2000c101900 */
[----:B---3--:R-:W-:Y:S02]  /*0510*/  IADD3 R4, -R28, 0x13f, R26 ;  /* 0x0000013f1c047810 */ /* 0x008fe40007ffe11a */
[----:B------:R-:W-:Y:S01]  /*0520*/  IADD3 R3, R220, 0xff, RZ ;  /* 0x000000ffdc037810 */ /* 0x000fe20007ffe0ff */
[----:B------:R-:W3:Y:S01]  /*0530*/  S2R R39, SR_TID.X ;  /* 0x0000000000277919 */ /* 0x000ee20000002100 */
[----:B-----5:R-:W-:Y:S02]  /*0540*/  IADD3 R0, R0, 0xff, RZ ;  /* 0x000000ff00007810 */ /* 0x020fe40007ffe0ff */
[----:B--2---:R-:W-:-:S02]  /*0550*/  IADD3 R2, R2, R4, R220 ;  /* 0x0000000402027210 */ /* 0x004fc40007ffe0dc */
[----:B------:R-:W-:Y:S02]  /*0560*/  SHF.R.S32.HI R4, RZ, 0x1f, R3 ;  /* 0x0000001fff047819 */ /* 0x000fe40000011403 */
[----:B------:R-:W-:Y:S02]  /*0570*/  SHF.R.S32.HI R6, RZ, 0x1f, R0 ;  /* 0x0000001fff067819 */ /* 0x000fe40000011400 */
[----:B------:R-:W-:Y:S02]  /*0580*/  SHF.R.S32.HI R5, RZ, 0x1f, R2 ;  /* 0x0000001fff057819 */ /* 0x000fe40000011402 */
[----:B------:R-:W-:Y:S02]  /*0590*/  LEA.HI R3, R4, R3, RZ, 0x8 ;  /* 0x0000000304037211 */ /* 0x000fe400078f40ff */
[----:B------:R-:W-:Y:S02]  /*05a0*/  LEA.HI R4, R6, R0, RZ, 0x8 ;  /* 0x0000000006047211 */ /* 0x000fe400078f40ff */
[----:B------:R-:W-:-:S02]  /*05b0*/  LEA.HI R0, R5, R2, RZ, 0x8 ;  /* 0x0000000205007211 */ /* 0x000fc400078f40ff */
[----:B------:R-:W-:Y:S02]  /*05c0*/  SHF.R.S32.HI R2, RZ, 0x8, R3 ;  /* 0x00000008ff027819 */ /* 0x000fe40000011403 */
[----:B------:R-:W-:Y:S02]  /*05d0*/  SHF.R.S32.HI R3, RZ, 0x8, R4 ;  /* 0x00000008ff037819 */ /* 0x000fe40000011404 */
[----:B------:R-:W-:Y:S02]  /*05e0*/  SHF.R.S32.HI R0, RZ, 0x8, R0 ;  /* 0x00000008ff007819 */ /* 0x000fe40000011400 */
[----:B------:R-:W-:-:S04]  /*05f0*/  IMNMX R2, R3, R2, PT ;  /* 0x0000000203027217 */ /* 0x000fc80003800200 */
[----:B------:R-:W-:-:S04]  /*0600*/  IMNMX R35, R2, R0, PT ;  /* 0x0000000002237217 */ /* 0x000fc80003800200 */
[----:B------:R-:W-:Y:S01]  /*0610*/  ISETP.GT.AND P0, PT, R35, RZ, PT ;  /* 0x000000ff2300720c */ /* 0x000fe20003f04270 */
[----:B------:R2:W-:-:S12]  /*0620*/  STL [R1+0x120], R35 ;  /* 0x0001202301007387 */ /* 0x0005d80000100800 */
[----:B------:R-:W-:Y:S05]  /*0630*/  @P0 BRA `(.L_x_911) ;  /* 0x0000080000000947 */ /* 0x000fea0003800000 */
[----:B---3--:R-:W-:Y:S01]  /*0640*/  ISETP.NE.AND P0, PT, R42, -0x1, PT ;  /* 0xffffffff2a00780c */ /* 0x008fe20003f05270 */
[----:B--2---:R3:W2:Y:S04]  /*0650*/  LD.E.64 R2, [R16.64+0x88] ;  /* 0x0000880610027980 */ /* 0x0046a8000c101b00 */
[----:B----4-:R3:W4:Y:S04]  /*0660*/  LD.E R18, [R16.64+0xc0] ;  /* 0x0000c00610127980 */ /* 0x010728000c101900 */
[----:B------:R3:W4:Y:S04]  /*0670*/  LD.E.64 R12, [R16.64+0x90] ;  /* 0x00009006100c7980 */ /* 0x000728000c101b00 */
[----:B------:R3:W4:Y:S04]  /*0680*/  @!P0 LD.E.64 R6, [R16.64+0x80] ;  /* 0x0000800610068980 */ /* 0x000728000c101b00 */
[----:B------:R3:W4:Y:S04]  /*0690*/  LD.E R19, [R16.64+0x60] ;  /* 0x0000600610137980 */ /* 0x000728000c101900 */
[----:B------:R3:W4:Y:S01]  /*06a0*/  LD.E R20, [R16.64+0xb4] ;  /* 0x0000b40610147980 */ /* 0x000722000c101900 */
[----:B------:R-:W-:-:S03]  /*06b0*/  SHF.R.S32.HI R21, RZ, 0x1f, R39 ;  /* 0x0000001fff157819 */ /* 0x000fc60000011427 */
[----:B------:R3:W5:Y:S01]  /*06c0*/  LD.E.64 R8, [R16.64+0x70] ;  /* 0x0000700610087980 */ /* 0x000762000c101b00 */
[----:B------:R-:W-:-:S03]  /*06d0*/  LEA.HI R21, R21, R39, RZ, 0x3 ;  /* 0x0000002715157211 */ /* 0x000fc600078f18ff */
[----:B------:R3:W5:Y:S01]  /*06e0*/  LD.E.64 R22, [R16.64+0xa0] ;  /* 0x0000a00610167980 */ /* 0x000762000c101b00 */
[----:B------:R-:W-:-:S03]  /*06f0*/  LOP3.LUT R0, R21, 0xfffffff8, RZ, 0xc0, !PT ;  /* 0xfffffff815007812 */ /* 0x000fc600078ec0ff */
[----:B------:R-:W1:Y:S01]  /*0700*/  S2R R27, SR_CTAID.Z ;  /* 0x00000000001b7919 */ /* 0x000e620000002700 */
[----:B------:R-:W-:Y:S01]  /*0710*/  SHF.R.S32.HI R24, RZ, 0x1f, R26 ;  /* 0x0000001fff187819 */ /* 0x000fe2000001141a */
[----:B---3--:R-:W-:Y:S01]  /*0720*/  IMAD.IADD R17, R39, 0x1, -R0 ;  /* 0x0000000127117824 */ /* 0x008fe200078e0a00 */
[----:B------:R-:W-:-:S03]  /*0730*/  @!P0 SHF.R.S32.HI R16, RZ, 0x1f, R38 ;  /* 0x0000001fff108819 */ /* 0x000fc60000011426 */
[----:B------:R-:W-:Y:S01]  /*0740*/  IMAD.SHL.U32 R4, R17, 0x8, RZ ;  /* 0x0000000811047824 */ /* 0x000fe200078e00ff */
[----:B------:R-:W-:Y:S01]  /*0750*/  BSSY B0, `(.L_x_912) ;  /* 0x0000025000007945 */ /* 0x000fe20003800000 */
[-C--:B--2---:R-:W-:Y:S02]  /*0760*/  @P0 IMAD R0, R3, R42.reuse, RZ ;  /* 0x0000002a03000224 */ /* 0x084fe400078e02ff */
[----:B------:R-:W-:-:S05]  /*0770*/  @P0 IMAD.WIDE.U32 R10, R2, R42, RZ ;  /* 0x0000002a020a0225 */ /* 0x000fca00078e00ff */
[----:B------:R-:W-:Y:S01]  /*0780*/  @P0 IADD3 R14, R11, R0, RZ ;  /* 0x000000000b0e0210 */ /* 0x000fe20007ffe0ff */
[----:B----4-:R-:W-:Y:S02]  /*0790*/  @!P0 IMAD R5, R7, R38, RZ ;  /* 0x0000002607058224 */ /* 0x010fe400078e02ff */
[----:B------:R-:W-:Y:S02]  /*07a0*/  @P0 IMAD.MOV.U32 R0, RZ, RZ, R10 ;  /* 0x000000ffff000224 */ /* 0x000fe400078e000a */
[C---:B------:R-:W-:Y:S01]  /*07b0*/  @!P0 IMAD R16, R6.reuse, R16, R5 ;  /* 0x0000001006108224 */ /* 0x040fe200078e0205 */
[----:B------:R-:W-:Y:S01]  /*07c0*/  SHF.R.S32.HI R5, RZ, 0x1f, R4 ;  /* 0x0000001fff057819 */ /* 0x000fe20000011404 */
[----:B------:R-:W-:-:S04]  /*07d0*/  @!P0 IMAD.WIDE.U32 R10, R6, R38, RZ ;  /* 0x00000026060a8225 */ /* 0x000fc800078e00ff */
[----:B------:R-:W-:Y:S01]  /*07e0*/  IMAD R15, R3, R26, RZ ;  /* 0x0000001a030f7224 */ /* 0x000fe200078e02ff */
[----:B------:R-:W-:Y:S01]  /*07f0*/  @!P0 MOV R0, R10 ;  /* 0x0000000a00008202 */ /* 0x000fe20000000f00 */
[----:B------:R-:W-:-:S04]  /*0800*/  IMAD.WIDE.U32 R6, R26, R2, R4 ;  /* 0x000000021a067225 */ /* 0x000fc800078e0004 */
[----:B------:R-:W-:Y:S02]  /*0810*/  IMAD R15, R2, R24, R15 ;  /* 0x00000018020f7224 */ /* 0x000fe400078e020f */
[----:B------:R-:W-:Y:S01]  /*0820*/  @!P0 IMAD.IADD R14, R11, 0x1, R16 ;  /* 0x000000010b0e8824 */ /* 0x000fe200078e0210 */
[----:B------:R-:W-:Y:S02]  /*0830*/  IADD3 R10, P0, R0, R6, RZ ;  /* 0x00000006000a7210 */ /* 0x000fe40007f1e0ff */
[----:B------:R-:W-:Y:S02]  /*0840*/  IADD3 R16, -R26, R28, RZ ;  /* 0x0000001c1a107210 */ /* 0x000fe40007ffe1ff */
[----:B------:R-:W-:Y:S02]  /*0850*/  IADD3.X R11, R14, R7, R15, P0, !PT ;  /* 0x000000070e0b7210 */ /* 0x000fe400007fe40f */
[----:B------:R-:W-:Y:S02]  /*0860*/  SHF.R.S32.HI R0, RZ, 0x3, R21 ;  /* 0x00000003ff007819 */ /* 0x000fe40000011415 */
[----:B------:R-:W-:-:S04]  /*0870*/  ISETP.GE.AND P0, PT, R4, R18, PT ;  /* 0x000000120400720c */ /* 0x000fc80003f06270 */
[----:B------:R-:W-:Y:S01]  /*0880*/  ISETP.GE.OR P0, PT, R0, R16, P0 ;  /* 0x000000100000720c */ /* 0x000fe20000706670 */
[----:B-1----:R-:W-:Y:S01]  /*0890*/  IMAD R6, R13, R27, RZ ;  /* 0x0000001b0d067224 */ /* 0x002fe200078e02ff */
[--C-:B------:R-:W-:Y:S01]  /*08a0*/  SHF.R.S32.HI R14, RZ, 0x1f, R27.reuse ;  /* 0x0000001fff0e7819 */ /* 0x100fe2000001141b */
[----:B------:R-:W-:Y:S02]  /*08b0*/  IMAD R7, R38, R19, R27 ;  /* 0x0000001326077224 */ /* 0x000fe400078e021b */
[----:B------:R-:W-:-:S04]  /*08c0*/  IMAD.WIDE.U32 R10, R27, R12, R10 ;  /* 0x0000000c1b0a7225 */ /* 0x000fc800078e000a */
[----:B------:R-:W-:Y:S01]  /*08d0*/  IMAD R6, R12, R14, R6 ;  /* 0x0000000e0c067224 */ /* 0x000fe200078e0206 */
[----:B------:R-:W-:Y:S01]  /*08e0*/  SHF.R.S32.HI R19, RZ, 0x1f, R0 ;  /* 0x0000001fff137819 */ /* 0x000fe20000011400 */
[----:B------:R-:W-:-:S03]  /*08f0*/  IMAD R20, R20, R7, R26 ;  /* 0x0000000714147224 */ /* 0x000fc600078e021a */
[----:B------:R-:W-:Y:S01]  /*0900*/  IADD3 R7, R11, R6, RZ ;  /* 0x000000060b077210 */ /* 0x000fe20007ffe0ff */
[----:B------:R-:W-:Y:S05]  /*0910*/  @P0 BRA `(.L_x_913) ;  /* 0x0000008000000947 */ /* 0x000fea0003800000 */
[----:B------:R-:W-:Y:S01]  /*0920*/  MOV R6, R10 ;  /* 0x0000000a00067202 */ /* 0x000fe20000000f00 */
[----:B------:R-:W-:-:S04]  /*0930*/  IMAD R14, R3, R0, RZ ;  /* 0x00000000030e7224 */ /* 0x000fc800078e02ff */
[----:B------:R-:W-:-:S04]  /*0940*/  IMAD.WIDE.U32 R12, R2, R0, R6 ;  /* 0x00000000020c7225 */ /* 0x000fc800078e0006 */
[----:B------:R-:W-:-:S05]  /*0950*/  IMAD R14, R2, R19, R14 ;  /* 0x00000013020e7224 */ /* 0x000fca00078e020e */
[----:B------:R-:W-:Y:S02]  /*0960*/  IADD3 R13, R13, R14, RZ ;  /* 0x0000000e0d0d7210 */ /* 0x000fe40007ffe0ff */
[----:B-----5:R-:W-:-:S04]  /*0970*/  LEA R14, P0, R12, R8, 0x1 ;  /* 0x000000080c0e7211 */ /* 0x020fc800078008ff */
[----:B------:R-:W-:-:S05]  /*0980*/  LEA.HI.X R15, R12, R9, R13, 0x1, P0 ;  /* 0x000000090c0f7211 */ /* 0x000fca00000f0c0d */
[----:B------:R1:W-:Y:S04]  /*0990*/  ST.E.128 [R14.64], RZ ;  /* 0x000000ff0e007985 */ /* 0x0003e8000c101d06 */
.L_x_913:
[----:B------:R-:W-:Y:S05]  /*09a0*/  BSYNC B0 ;  /* 0x0000000000007941 */ /* 0x000fea0003800000 */
.L_x_912:
[----:B------:R-:W-:Y:S01]  /*09b0*/  IADD3 R12, R0, 0x10, RZ ;  /* 0x00000010000c7810 */ /* 0x000fe20007ffe0ff */
[----:B------:R-:W-:Y:S03]  /*09c0*/  BSSY B0, `(.L_x_914) ;  /* 0x000000f000007945 */ /* 0x000fe60003800000 */
[----:B------:R-:W-:-:S04]  /*09d0*/  ISETP.GE.AND P3, PT, R12, R16, PT ;  /* 0x000000100c00720c */ /* 0x000fc80003f66270 */
[----:B------:R-:W-:-:S13]  /*09e0*/  ISETP.GE.OR P0, PT, R4, R18, P3 ;  /* 0x000000120400720c */ /* 0x000fda0001f06670 */
[----:B------:R-:W-:Y:S05]  /*09f0*/  @P0 BRA `(.L_x_915) ;  /* 0x000000b000000947 */ /* 0x000fea0003800000 */
[----:B-1----:R-:W-:Y:S02]  /*0a00*/  IADD3 R14, P0, R0, 0x10, RZ ;  /* 0x00000010000e7810 */ /* 0x002fe40007f1e0ff */
[----:B------:R-:W-:-:S03]  /*0a10*/  MOV R13, R7 ;  /* 0x00000007000d7202 */ /* 0x000fc60000000f00 */
[----:B------:R-:W-:-:S04]  /*0a20*/  IMAD.X R12, RZ, RZ, R19, P0 ;  /* 0x000000ffff0c7224 */ /* 0x000fc800000e0613 */
[----:B------:R-:W-:Y:S02]  /*0a30*/  IMAD R15, R12, R2, RZ ;  /* 0x000000020c0f7224 */ /* 0x000fe400078e02ff */
[----:B------:R-:W-:Y:S02]  /*0a40*/  IMAD.MOV.U32 R12, RZ, RZ, R10 ;  /* 0x000000ffff0c7224 */ /* 0x000fe400078e000a */
[-C--:B------:R-:W-:Y:S02]  /*0a50*/  IMAD R15, R3, R14.reuse, R15 ;  /* 0x0000000e030f7224 */ /* 0x080fe400078e020f */
[----:B------:R-:W-:-:S05]  /*0a60*/  IMAD.WIDE.U32 R12, R2, R14, R12 ;  /* 0x0000000e020c7225 */ /* 0x000fca00078e000c */
[----:B-----5:R-:W-:Y:S02]  /*0a70*/  LEA R14, P0, R12, R8, 0x1 ;  /* 0x000000080c0e7211 */ /* 0x020fe400078008ff */
[----:B------:R-:W-:-:S04]  /*0a80*/  IADD3 R15, R13, R15, RZ ;  /* 0x0000000f0d0f7210 */ /* 0x000fc80007ffe0ff */
[----:B------:R-:W-:-:S05]  /*0a90*/  LEA.HI.X R15, R12, R9, R15, 0x1, P0 ;  /* 0x000000090c0f7211 */ /* 0x000fca00000f0c0f */
[----:B------:R1:W-:Y:S02]  /*0aa0*/  ST.E.128 [R14.64], RZ ;  /* 0x000000ff0e007985 */ /* 0x0003e4000c101d06 */
.L_x_915:
[----:B------:R-:W-:Y:S05]  /*0ab0*/  BSYNC B0 ;  /* 0x0000000000007941 */ /* 0x000fea0003800000 */
.L_x_914:
        /* <DEDUP_REMOVED lines=16> */
.L_x_917:
[----:B------:R-:W-:Y:S05]  /*0bc0*/  BSYNC B0 ;  /* 0x0000000000007941 */ /* 0x000fea0003800000 */
.L_x_916:
[----:B------:R-:W-:Y:S01]  /*0bd0*/  IADD3 R5, R0, 0x30, RZ ;  /* 0x0000003000057810 */ /* 0x000fe20007ffe0ff */
[----:B------:R-:W-:Y:S03]  /*0be0*/  BSSY B0, `(.L_x_918) ;  /* 0x000000e000007945 */ /* 0x000fe60003800000 */
[----:B------:R-:W-:-:S04]  /*0bf0*/  ISETP.GE.AND P0, PT, R5, R16, PT ;  /* 0x000000100500720c */ /* 0x000fc80003f06270 */
[----:B------:R-:W-:-:S13]  /*0c00*/  ISETP.GE.OR P1, PT, R4, R18, P0 ;  /* 0x000000120400720c */ /* 0x000fda0000726670 */
[----:B------:R-:W-:Y:S05]  /*0c10*/  @P1 BRA `(.L_x_919) ;  /* 0x000000a000001947 */ /* 0x000fea0003800000 */
[----:B------:R-:W-:Y:S02]  /*0c20*/  IADD3 R4, P1, R0, 0x30, RZ ;  /* 0x0000003000047810 */ /* 0x000fe40007f3e0ff */
[----:B------:R-:W-:Y:S02]  /*0c30*/  MOV R6, R10 ;  /* 0x0000000a00067202 */ /* 0x000fe40000000f00 */
[----:B------:R-:W-:-:S03]  /*0c40*/  IADD3.X R5, RZ, R19, RZ, P1, !PT ;  /* 0x00000013ff057210 */ /* 0x000fc60000ffe4ff */
[----:B------:R-:W-:-:S04]  /*0c50*/  IMAD.WIDE.U32 R6, R2, R4, R6 ;  /* 0x0000000402067225 */ /* 0x000fc800078e0006 */
[----:B------:R-:W-:Y:S01]  /*0c60*/  IMAD R5, R5, R2, RZ ;  /* 0x0000000205057224 */ /* 0x000fe200078e02ff */
[----:B-----5:R-:W-:-:S03]  /*0c70*/  LEA R2, P1, R6, R8, 0x1 ;  /* 0x0000000806027211 */ /* 0x020fc600078208ff */
[----:B------:R-:W-:-:S05]  /*0c80*/  IMAD R3, R3, R4, R5 ;  /* 0x0000000403037224 */ /* 0x000fca00078e0205 */
[----:B------:R-:W-:-:S04]  /*0c90*/  IADD3 R3, R7, R3, RZ ;  /* 0x0000000307037210 */ /* 0x000fc80007ffe0ff */
[----:B------:R-:W-:-:S05]  /*0ca0*/  LEA.HI.X R3, R6, R9, R3, 0x1, P1 ;  /* 0x0000000906037211 */ /* 0x000fca00008f0c03 */
[----:B------:R2:W-:Y:S02]  /*0cb0*/  ST.E.128 [R2.64], RZ ;  /* 0x000000ff02007985 */ /* 0x0005e4000c101d06 */
.L_x_919:
[----:B------:R-:W-:Y:S05]  /*0cc0*/  BSYNC B0 ;  /* 0x0000000000007941 */ /* 0x000fea0003800000 */
.L_x_918:
[C---:B------:R-:W-:Y:S02]  /*0cd0*/  ISETP.NE.AND P4, PT, R17.reuse, RZ, PT ;  /* 0x000000ff1100720c */ /* 0x040fe40003f85270 */
[C---:B------:R-:W-:Y:S02]  /*0ce0*/  ISETP.NE.OR P3, PT, R17.reuse, RZ, P3 ;  /* 0x000000ff1100720c */ /* 0x040fe40001f65670 */
[----:B------:R-:W-:Y:S02]  /*0cf0*/  ISETP.GE.OR P4, PT, R0, R16, P4 ;  /* 0x000000100000720c */ /* 0x000fe40002786670 */
[C---:B------:R-:W-:Y:S02]  /*0d00*/  ISETP.NE.OR P2, PT, R17.reuse, RZ, P2 ;  /* 0x000000ff1100720c */ /* 0x040fe40001745670 */
[----:B------:R-:W-:Y:S02]  /*0d10*/  IADD3 R0, P1, R20, R0, RZ ;  /* 0x0000000014007210 */ /* 0x000fe40007f3e0ff */
[----:B------:R-:W-:-:S02]  /*0d20*/  ISETP.NE.OR P0, PT, R17, RZ, P0 ;  /* 0x000000ff1100720c */ /* 0x000fc40000705670 */
[----:B--2---:R-:W-:Y:S02]  /*0d30*/  LEA.HI.X.SX32 R3, R20, R19, 0x1, P1 ;  /* 0x0000001314037211 */ /* 0x004fe400008f0eff */
[C---:B-----5:R-:W-:Y:S01]  /*0d40*/  LEA R2, P1, R0.reuse, R22, 0x2 ;  /* 0x0000001600027211 */ /* 0x060fe200078210ff */
[----:B------:R-:W-:Y:S02]  /*0d50*/  @!P3 IMAD.MOV.U32 R4, RZ, RZ, 0x7f800000 ;  /* 0x7f800000ff04b424 */ /* 0x000fe400078e00ff */
[----:B------:R-:W-:Y:S01]  /*0d60*/  @!P4 IMAD.MOV.U32 R5, RZ, RZ, 0x7f800000 ;  /* 0x7f800000ff05c424 */ /* 0x000fe200078e00ff */
[----:B------:R-:W-:Y:S01]  /*0d70*/  LEA.HI.X R3, R0, R23, R3, 0x2, P1 ;  /* 0x0000001700037211 */ /* 0x000fe200008f1403 */
[----:B------:R-:W-:-:S04]  /*0d80*/  @!P2 IMAD.MOV.U32 R0, RZ, RZ, 0x7f800000 ;  /* 0x7f800000ff00a424 */ /* 0x000fc800078e00ff */
[----:B------:R2:W-:Y:S04]  /*0d90*/  @!P4 ST.E [R2.64], R5 ;  /* 0x000000050200c985 */ /* 0x0005e8000c101906 */
[----:B------:R3:W-:Y:S04]  /*0da0*/  @!P3 ST.E [R2.64+0x40], R4 ;  /* 0x000040040200b985 */ /* 0x0007e8000c101906 */
[----:B------:R4:W-:Y:S01]  /*0db0*/  @!P2 ST.E [R2.64+0x80], R0 ;  /* 0x000080000200a985 */ /* 0x0009e2000c101906 */
[----:B--2---:R-:W-:Y:S02]  /*0dc0*/  IMAD.MOV.U32 R5, RZ, RZ, 0x0 ;  /* 0x00000000ff057424 */ /* 0x004fe400078e00ff */
[----:B---3--:R-:W-:-:S04]  /*0dd0*/  IMAD.MOV.U32 R4, RZ, RZ, R25 ;  /* 0x000000ffff047224 */ /* 0x008fc800078e0019 */
[----:B----4-:R-:W-:Y:S05]  /*0de0*/  @P0 RET.REL.NODEC R4 `(_ZN5flash24flash_fwd_splitkv_kernelI23Flash_fwd_kernel_traitsILi64ELi64ELi256ELi4ELb0ELb0EN7cutlass6half_tE19Flash_kernel_traitsILi64ELi64ELi256ELi4ES3_EELb1ELb0ELb0ELb0ELb0ELb0ELb0ELb1EEEvNS_16Flash_fwd_paramsE) ;  /* 0xfffff21004000950 */ /* 0x010fea0003c3ffff */
[----:B------:R-:W-:-:S05]  /*0df0*/  MOV R0, 0x7f800000 ;  /* 0x7f80000000007802 */ /* 0x000fca0000000f00 */
[----:B------:R2:W-:Y:S02]  /*0e00*/  ST.E [R2.64+0xc0], R0 ;  /* 0x0000c00002007985 */ /* 0x0005e4000c101906 */
[----:B--2---:R-:W-:Y:S02]  /*0e10*/  MOV R2, R25 ;  /* 0x0000001900027202 */ /* 0x004fe40000000f00 */
[----:B------:R-:W-:-:S04]  /*0e20*/  MOV R3, 0x0 ;  /* 0x0000000000037802 */ /* 0x000fc80000000f00 */
[----:B------:R-:W-:Y:S05]  /*0e30*/  RET.REL.NODEC R2 `(_ZN5flash24flash_fwd_splitkv_kernelI23Flash_fwd_kernel_traitsILi64ELi64ELi256ELi4ELb0ELb0EN7cutlass6half_tE19Flash_kernel_traitsILi64ELi64ELi256ELi4ES3_EELb1ELb0ELb0ELb0ELb0ELb0ELb0ELb1EEEvNS_16Flash_fwd_paramsE) ;  /* 0xfffff1c002007950 */ /* 0x000fea0003c3ffff */
.L_x_911:
[----:B---3--:R-:W3:Y:S04]  /*0e40*/  LD.E.64 R4, [R16.64+0x160] ;  /* 0x0001600610047980 */ /* 0x008ee8000c101b00 */
[----:B--2---:R-:W2:Y:S01]  /*0e50*/  LD.E.64 R2, [R16.64+0x158] ;  /* 0x0001580610027980 */ /* 0x004ea2000c101b00 */
[----:B---3--:R-:W-:-:S04]  /*0e60*/  ISETP.NE.U32.AND P1, PT, R4, RZ, PT ;  /* 0x000000ff0400720c */ /* 0x008fc80003f25070 */
[----:B------:R-:W-:-:S13]  /*0e70*/  ISETP.NE.AND.EX P1, PT, R5, RZ, PT, P1 ;  /* 0x000000ff0500720c */ /* 0x000fda0003f25310 */
[----:B------:R-:W3:Y:S01]  /*0e80*/  @P1 LD.E.64 R6, [R16.64+0x168] ;  /* 0x0001680610061980 */ /* 0x000ee2000c101b00 */
[----:B--2---:R-:W-:Y:S01]  /*0e90*/  ISETP.NE.U32.AND P0, PT, R2, RZ, PT ;  /* 0x000000ff0200720c */ /* 0x004fe20003f05070 */
[----:B------:R-:W-:-:S03]  /*0ea0*/  IMAD.MOV.U32 R12, RZ, RZ, R38 ;  /* 0x000000ffff0c7224 */ /* 0x000fc600078e0026 */
[----:B------:R-:W-:Y:S02]  /*0eb0*/  ISETP.NE.AND.EX P0, PT, R3, RZ, PT, P0 ;  /* 0x000000ff0300720c */ /* 0x000fe40003f05300 */
[----:B------:R-:W-:-:S11]  /*0ec0*/  @P1 SHF.R.S32.HI R0, RZ, 0x1f, R38 ;  /* 0x0000001fff001819 */ /* 0x000fd60000011426 */
[----:B------:R-:W-:-:S05]  /*0ed0*/  @P0 IMAD.WIDE R2, R38, 0x4, R2 ;  /* 0x0000000426020825 */ /* 0x000fca00078e0202 */
[----:B------:R2:W5:Y:S01]  /*0ee0*/  @P0 LD.E R12, [R2.64] ;  /* 0x00000006020c0980 */ /* 0x000562000c101900 */
[----:B------:R-:W-:Y:S03]  /*0ef0*/  BSSY B0, `(.L_x_920) ;  /* 0x00000bf000007945 */ /* 0x000fe60003800000 */
[----:B------:R-:W1:Y:S01]  /*0f00*/  S2R R41, SR_CTAID.Z ;  /* 0x0000000000297919 */ /* 0x000e620000002700 */
[-C--:B---3--:R-:W-:Y:S02]  /*0f10*/  @P1 IMAD R7, R7, R38.reuse, RZ ;  /* 0x0000002607071224 */ /* 0x088fe400078e02ff */
[----:B--2---:R-:W-:-:S04]  /*0f20*/  @P1 IMAD.WIDE.U32 R2, R6, R38, RZ ;  /* 0x0000002606021225 */ /* 0x004fc800078e00ff */
[----:B------:R-:W-:Y:S02]  /*0f30*/  @P1 IMAD R7, R6, R0, R7 ;  /* 0x0000000006071224 */ /* 0x000fe400078e0207 */
[----:B------:R-:W-:Y:S01]  /*0f40*/  IMAD.MOV.U32 R6, RZ, RZ, RZ ;  /* 0x000000ffff067224 */ /* 0x000fe200078e00ff */
[----:B------:R-:W-:Y:S01]  /*0f50*/  @P1 LEA R6, P0, R2, R4, 0x2 ;  /* 0x0000000402061211 */ /* 0x000fe200078010ff */
[----:B------:R-:W-:Y:S01]  /*0f60*/  IMAD.MOV.U32 R0, RZ, RZ, RZ ;  /* 0x000000ffff007224 */ /* 0x000fe200078e00ff */
[----:B------:R-:W-:-:S03]  /*0f70*/  @P1 IADD3 R7, R3, R7, RZ ;  /* 0x0000000703071210 */ /* 0x000fc60007ffe0ff */
[----:B------:R-:W-:Y:S01]  /*0f80*/  IMAD.MOV.U32 R224, RZ, RZ, R6 ;  /* 0x000000ffffe07224 */ /* 0x000fe200078e0006 */
[----:B------:R-:W-:-:S04]  /*0f90*/  @P1 LEA.HI.X R0, R2, R5, R7, 0x2, P0 ;  /* 0x0000000502001211 */ /* 0x000fc800000f1407 */
[----:B------:R-:W-:Y:S02]  /*0fa0*/  MOV R225, R0 ;  /* 0x0000000000e17202 */ /* 0x000fe40000000f00 */
[----:B------:R-:W-:-:S04]  /*0fb0*/  ISETP.NE.U32.AND P0, PT, R224, RZ, PT ;  /* 0x000000ffe000720c */ /* 0x000fc80003f05070 */
[----:B------:R-:W-:-:S13]  /*0fc0*/  ISETP.NE.AND.EX P0, PT, R225, RZ, PT, P0 ;  /* 0x000000ffe100720c */ /* 0x000fda0003f05300 */
[----:B------:R-:W-:Y:S05]  /*0fd0*/  @!P0 BRA `(.L_x_921) ;  /* 0x000005b000008947 */ /* 0x000fea0003800000 */
[----:B-1----:R-:W2:Y:S04]  /*0fe0*/  LD.E R13, [R16.64+0x170] ;  /* 0x00017006100d7980 */ /* 0x002ea8000c101900 */
[----:B------:R-:W3:Y:S01]  /*0ff0*/  LD.E R14, [R16.64+0x68] ;  /* 0x00006806100e7980 */ /* 0x000ee2000c101900 */
[----:B------:R-:W-:-:S03]  /*1000*/  LEA R22, R35, 0xffffff00, 0x8 ;  /* 0xffffff0023167811 */ /* 0x000fc600078e40ff */
[----:B----4-:R-:W4:Y:S04]  /*1010*/  LD.E.64 R18, [R16.64+0x40] ;  /* 0x0000400610127980 */ /* 0x010f28000c101b00 */
[----:B------:R-:W3:Y:S04]  /*1020*/  LD.E.64 R190, [R16.64+0x38] ;  /* 0x0000380610be7980 */ /* 0x000ee8000c101b00 */
[----:B------:R-:W3:Y:S04]  /*1030*/  LD.E.64 R10, [R16.64+0x50] ;  /* 0x00005006100a7980 */ /* 0x000ee8000c101b00 */
[----:B------:R-:W3:Y:S04]  /*1040*/  LD.E.64 R8, [R16.64+0x28] ;  /* 0x0000280610087980 */ /* 0x000ee8000c101b00 */
[----:B------:R1:W5:Y:S01]  /*1050*/  LD.E.64 R28, [R16.64+0x58] ;  /* 0x00005806101c7980 */ /* 0x000362000c101b00 */
[----:B--2---:R-:W-:-:S04]  /*1060*/  IABS R4, R13 ;  /* 0x0000000d00047213 */ /* 0x004fc80000000000 */
[----:B------:R-:W2:Y:S08]  /*1070*/  I2F.RP R2, R4 ;  /* 0x0000000400027306 */ /* 0x000eb00000209400 */
[----:B--2---:R-:W2:Y:S02]  /*1080*/  MUFU.RCP R2, R2 ;  /* 0x0000000200027308 */ /* 0x004ea40000001000 */
[----:B--2---:R-:W-:-:S06]  /*1090*/  IADD3 R2, R2, 0xffffffe, RZ ;  /* 0x0ffffffe02027810 */ /* 0x004fcc0007ffe0ff */
[----:B------:R-:W2:Y:S01]  /*10a0*/  F2I.FTZ.U32.TRUNC.NTZ R3, R2 ;  /* 0x0000000200037305 */ /* 0x000ea2000021f000 */
[----:B------:R-:W-:Y:S01]  /*10b0*/  IABS R6, R13 ;  /* 0x0000000d00067213 */ /* 0x000fe20000000000 */
[----:B--2---:R-:W-:Y:S02]  /*10c0*/  IMAD.MOV R0, RZ, RZ, -R3 ;  /* 0x000000ffff007224 */ /* 0x004fe400078e0a03 */
[----:B------:R-:W-:Y:S02]  /*10d0*/  IMAD.MOV.U32 R2, RZ, RZ, RZ ;  /* 0x000000ffff027224 */ /* 0x000fe400078e00ff */
[----:B------:R-:W-:Y:S01]  /*10e0*/  IMAD R5, R0, R4, RZ ;  /* 0x0000000400057224 */ /* 0x000fe200078e02ff */
[----:B------:R-:W-:-:S03]  /*10f0*/  IABS R0, R22 ;  /* 0x0000001600007213 */ /* 0x000fc60000000000 */
[----:B------:R-:W-:Y:S01]  /*1100*/  IMAD.HI.U32 R5, R3, R5, R2 ;  /* 0x0000000503057227 */ /* 0x000fe200078e0002 */
[----:B------:R-:W-:-:S03]  /*1110*/  MOV R2, R0 ;  /* 0x0000000000027202 */ /* 0x000fc60000000f00 */
[----:B------:R-:W-:Y:S02]  /*1120*/  IMAD.MOV R0, RZ, RZ, -R6 ;  /* 0x000000ffff007224 */ /* 0x000fe400078e0a06 */
[----:B------:R-:W2:Y:S02]  /*1130*/  LD.E.64 R6, [R16.64+0x20] ;  /* 0x0000200610067980 */ /* 0x000ea4000c101b00 */
[----:B------:R-:W-:Y:S02]  /*1140*/  IMAD.MOV.U32 R3, RZ, RZ, R0 ;  /* 0x000000ffff037224 */ /* 0x000fe400078e0000 */
[----:B------:R-:W-:-:S04]  /*1150*/  IMAD.HI.U32 R0, R5, R2, RZ ;  /* 0x0000000205007227 */ /* 0x000fc800078e00ff */
[----:B------:R-:W-:-:S05]  /*1160*/  IMAD R2, R0, R3, R2 ;  /* 0x0000000300027224 */ /* 0x000fca00078e0202 */
[----:B------:R-:W-:-:S13]  /*1170*/  ISETP.GT.U32.AND P1, PT, R4, R2, PT ;  /* 0x000000020400720c */ /* 0x000fda0003f24070 */
[----:B------:R-:W-:-:S04]  /*1180*/  @!P1 IADD3 R2, R2, -R4, RZ ;  /* 0x8000000402029210 */ /* 0x000fc80007ffe0ff */
[----:B------:R-:W-:Y:S02]  /*1190*/  ISETP.GE.U32.AND P2, PT, R2, R4, PT ;  /* 0x000000040200720c */ /* 0x000fe40003f46070 */
[----:B------:R-:W-:Y:S02]  /*11a0*/  LOP3.LUT R2, R22, R13, RZ, 0x3c, !PT ;  /* 0x0000000d16027212 */ /* 0x000fe400078e3cff */
[----:B------:R-:W-:Y:S02]  /*11b0*/  @!P1 IADD3 R0, R0, 0x1, RZ ;  /* 0x0000000100009810 */ /* 0x000fe40007ffe0ff */
[----:B------:R-:W-:Y:S02]  /*11c0*/  ISETP.GE.AND P0, PT, R2, RZ, PT ;  /* 0x000000ff0200720c */ /* 0x000fe40003f06270 */
[----:B------:R-:W-:-:S05]  /*11d0*/  ISETP.NE.AND P1, PT, R13, RZ, PT ;  /* 0x000000ff0d00720c */ /* 0x000fca0003f25270 */
[----:B------:R-:W-:-:S05]  /*11e0*/  @P2 IADD3 R0, R0, 0x1, RZ ;  /* 0x0000000100002810 */ /* 0x000fca0007ffe0ff */
[----:B------:R-:W-:-:S04]  /*11f0*/  IMAD.MOV.U32 R5, RZ, RZ, R0 ;  /* 0x000000ffff057224 */ /* 0x000fc800078e0000 */
[----:B------:R-:W-:Y:S01]  /*1200*/  @!P0 IMAD.MOV R5, RZ, RZ, -R5 ;  /* 0x000000ffff058224 */ /* 0x000fe200078e0a05 */
[----:B------:R-:W-:-:S05]  /*1210*/  @!P1 LOP3.LUT R5, RZ, R13, RZ, 0x33, !PT ;  /* 0x0000000dff059212 */ /* 0x000fca00078e33ff */
[----:B------:R-:W-:-:S05]  /*1220*/  IMAD.WIDE R2, R5, 0x4, R224 ;  /* 0x0000000405027825 */ /* 0x000fca00078e02e0 */
[----:B-----5:R1:W2:Y:S01]  /*1230*/  LD.E R12, [R2.64] ;  /* 0x00000006020c7980 */ /* 0x0202a2000c101900 */
[----:B---3--:R-:W-:-:S04]  /*1240*/  IABS R4, R14 ;  /* 0x0000000e00047213 */ /* 0x008fc80000000000 */
[----:B-1----:R-:W1:Y:S08]  /*1250*/  I2F.RP R2, R4 ;  /* 0x0000000400027306 */ /* 0x002e700000209400 */
[----:B-1----:R-:W1:Y:S02]  /*1260*/  MUFU.RCP R2, R2 ;  /* 0x0000000200027308 */ /* 0x002e640000001000 */
[----:B-1----:R-:W-:-:S06]  /*1270*/  IADD3 R2, R2, 0xffffffe, RZ ;  /* 0x0ffffffe02027810 */ /* 0x002fcc0007ffe0ff */
[----:B------:R-:W1:Y:S01]  /*1280*/  F2I.FTZ.U32.TRUNC.NTZ R3, R2 ;  /* 0x0000000200037305 */ /* 0x000e62000021f000 */
[----:B----4-:R3:W-:Y:S01]  /*1290*/  STL.64 [R1], R18 ;  /* 0x0000001201007387 */ /* 0x0107e20000100a00 */
[----:B------:R-:W-:Y:S02]  /*12a0*/  IABS R15, R14 ;  /* 0x0000000e000f7213 */ /* 0x000fe40000000000 */
[----:B-1----:R-:W-:Y:S01]  /*12b0*/  IADD3 R0, RZ, -R3, RZ ;  /* 0x80000003ff007210 */ /* 0x002fe20007ffe0ff */
[----:B------:R-:W-:-:S04]  /*12c0*/  IMAD.MOV.U32 R2, RZ, RZ, RZ ;  /* 0x000000ffff027224 */ /* 0x000fc800078e00ff */
[----:B------:R-:W-:-:S04]  /*12d0*/  IMAD R0, R0, R4, RZ ;  /* 0x0000000400007224 */ /* 0x000fc800078e02ff */
[----:B------:R-:W-:Y:S01]  /*12e0*/  IMAD.HI.U32 R2, R3, R0, R2 ;  /* 0x0000000003027227 */ /* 0x000fe200078e0002 */
[----:B---3--:R-:W-:Y:S02]  /*12f0*/  IABS R18, R41 ;  /* 0x0000002900127213 */ /* 0x008fe40000000000 */
[----:B------:R-:W-:-:S03]  /*1300*/  IADD3 R0, RZ, -R15, RZ ;  /* 0x8000000fff007210 */ /* 0x000fc60007ffe0ff */
[----:B------:R-:W-:-:S04]  /*1310*/  IMAD.MOV.U32 R3, RZ, RZ, R18 ;  /* 0x000000ffff037224 */ /* 0x000fc800078e0012 */
[----:B------:R-:W-:-:S04]  /*1320*/  IMAD.HI.U32 R2, R2, R3, RZ ;  /* 0x0000000302027227 */ /* 0x000fc800078e00ff */
[----:B------:R-:W-:-:S05]  /*1330*/  IMAD R0, R2, R0, R3 ;  /* 0x0000000002007224 */ /* 0x000fca00078e0203 */
[----:B------:R-:W-:-:S13]  /*1340*/  ISETP.GT.U32.AND P1, PT, R4, R0, PT ;  /* 0x000000000400720c */ /* 0x000fda0003f24070 */
[----:B------:R-:W-:-:S05]  /*1350*/  @!P1 IMAD.IADD R0, R0, 0x1, -R4 ;  /* 0x0000000100009824 */ /* 0x000fca00078e0a04 */
[----:B------:R-:W-:Y:S02]  /*1360*/  ISETP.GE.U32.AND P2, PT, R0, R4, PT ;  /* 0x000000040000720c */ /* 0x000fe40003f46070 */
[----:B------:R-:W-:Y:S02]  /*1370*/  LOP3.LUT R0, R41, R14, RZ, 0x3c, !PT ;  /* 0x0000000e29007212 */ /* 0x000fe400078e3cff */
[----:B------:R-:W-:Y:S02]  /*1380*/  IADD3 R5, -R5, RZ, RZ ;  /* 0x000000ff05057210 */ /* 0x000fe40007ffe1ff */
[----:B------:R-:W-:Y:S02]  /*1390*/  ISETP.GE.AND P0, PT, R0, RZ, PT ;  /* 0x000000ff0000720c */ /* 0x000fe40003f06270 */
[----:B------:R-:W-:Y:S02]  /*13a0*/  @!P1 IADD3 R2, R2, 0x1, RZ ;  /* 0x0000000102029810 */ /* 0x000fe40007ffe0ff */
[----:B------:R-:W-:Y:S01]  /*13b0*/  ISETP.NE.AND P1, PT, R14, RZ, PT ;  /* 0x000000ff0e00720c */ /* 0x000fe20003f25270 */
[----:B------:R-:W-:-:S02]  /*13c0*/  IMAD R13, R13, R5, R22 ;  /* 0x000000050d0d7224 */ /* 0x000fc400078e0216 */
[----:B------:R-:W-:Y:S02]  /*13d0*/  @P2 IADD3 R2, R2, 0x1, RZ ;  /* 0x0000000102022810 */ /* 0x000fe40007ffe0ff */
[----:B------:R-:W-:Y:S01]  /*13e0*/  IMAD R4, R191, R13, RZ ;  /* 0x0000000dbf047224 */ /* 0x000fe200078e02ff */
[----:B------:R-:W-:Y:S02]  /*13f0*/  SHF.R.S32.HI R23, RZ, 0x1f, R13 ;  /* 0x0000001fff177819 */ /* 0x000fe4000001140d */
[----:B------:R-:W-:-:S03]  /*1400*/  MOV R0, R2 ;  /* 0x0000000200007202 */ /* 0x000fc60000000f00 */
[----:B------:R-:W-:Y:S01]  /*1410*/  IMAD R4, R190, R23, R4 ;  /* 0x00000017be047224 */ /* 0x000fe200078e0204 */
[----:B------:R-:W-:Y:S02]  /*1420*/  @!P0 IADD3 R0, -R0, RZ, RZ ;  /* 0x000000ff00008210 */ /* 0x000fe40007ffe1ff */
[----:B------:R-:W-:-:S04]  /*1430*/  @!P1 LOP3.LUT R0, RZ, R14, RZ, 0x33, !PT ;  /* 0x0000000eff009212 */ /* 0x000fc800078e33ff */
[----:B------:R-:W-:Y:S02]  /*1440*/  SHF.R.S32.HI R30, RZ, 0x1f, R0 ;  /* 0x0000001fff1e7819 */ /* 0x000fe40000011400 */
[----:B------:R-:W-:Y:S02]  /*1450*/  MOV R18, R0 ;  /* 0x0000000000127202 */ /* 0x000fe40000000f00 */
[----:B--2---:R-:W-:Y:S01]  /*1460*/  SHF.R.S32.HI R15, RZ, 0x1f, R12 ;  /* 0x0000001fff0f7819 */ /* 0x004fe2000001140c */
[----:B------:R-:W-:-:S04]  /*1470*/  IMAD R3, R7, R12, RZ ;  /* 0x0000000c07037224 */ /* 0x000fc800078e02ff */
[C---:B------:R-:W-:Y:S02]  /*1480*/  IMAD R3, R6.reuse, R15, R3 ;  /* 0x0000000f06037224 */ /* 0x040fe400078e0203 */
[----:B------:R-:W-:-:S04]  /*1490*/  IMAD.WIDE.U32 R6, R6, R12, RZ ;  /* 0x0000000c06067225 */ /* 0x000fc800078e00ff */
[----:B------:R-:W-:Y:S02]  /*14a0*/  IMAD.IADD R3, R7, 0x1, R3 ;  /* 0x0000000107037824 */ /* 0x000fe400078e0203 */
[----:B------:R-:W-:-:S04]  /*14b0*/  IMAD.MOV.U32 R2, RZ, RZ, R6 ;  /* 0x000000ffff027224 */ /* 0x000fc800078e0006 */
[----:B------:R-:W-:-:S04]  /*14c0*/  IMAD.WIDE.U32 R2, R13, R190, R2 ;  /* 0x000000be0d027225 */ /* 0x000fc800078e0002 */
[----:B------:R-:W-:Y:S02]  /*14d0*/  IMAD.IADD R3, R3, 0x1, R4 ;  /* 0x0000000103037824 */ /* 0x000fe400078e0204 */
[----:B------:R-:W-:Y:S02]  /*14e0*/  IMAD R4, R11, R0, RZ ;  /* 0x000000000b047224 */ /* 0x000fe400078e02ff */
[-C--:B------:R-:W-:Y:S02]  /*14f0*/  IMAD R9, R9, R12.reuse, RZ ;  /* 0x0000000c09097224 */ /* 0x080fe400078e02ff */
[----:B------:R-:W-:-:S04]  /*1500*/  IMAD.WIDE.U32 R6, R8, R12, RZ ;  /* 0x0000000c08067225 */ /* 0x000fc800078e00ff */
[----:B------:R-:W-:Y:S02]  /*1510*/  IMAD R4, R10, R30, R4 ;  /* 0x0000001e0a047224 */ /* 0x000fe400078e0204 */
[----:B------:R-:W-:-:S04]  /*1520*/  IMAD.WIDE.U32 R2, R0, R10, R2 ;  /* 0x0000000a00027225 */ /* 0x000fc800078e0002 */
[----:B------:R-:W-:Y:S01]  /*1530*/  IMAD R9, R8, R15, R9 ;  /* 0x0000000f08097224 */ /* 0x000fe200078e0209 */
[----:B------:R-:W-:Y:S01]  /*1540*/  MOV R8, R6 ;  /* 0x0000000600087202 */ /* 0x000fe20000000f00 */
[----:B------:R-:W-:Y:S01]  /*1550*/  IMAD.MOV.U32 R26, RZ, RZ, R2 ;  /* 0x000000ffff1a7224 */ /* 0x000fe200078e0002 */
[----:B------:R-:W-:Y:S01]  /*1560*/  IADD3 R27, R3, R4, RZ ;  /* 0x00000004031b7210 */ /* 0x000fe20007ffe0ff */
[----:B------:R-:W-:Y:S01]  /*1570*/  IMAD.IADD R9, R7, 0x1, R9 ;  /* 0x0000000107097824 */ /* 0x000fe200078e0209 */
[----:B------:R-:W-:Y:S05]  /*1580*/  BRA `(.L_x_922) ;  /* 0x0000055000007947 */ /* 0x000fea0003800000 */
.L_x_921:
[----:B-1----:R-:W2:Y:S01]  /*1590*/  LD.E R11, [R16.64+0x68] ;  /* 0x00006806100b7980 */ /* 0x002ea2000c101900 */
[----:B------:R-:W-:-:S03]  /*15a0*/  ISETP.NE.AND P3, PT, R21, -0x1, PT ;  /* 0xffffffff1500780c */ /* 0x000fc60003f65270 */
[----:B------:R-:W3:Y:S04]  /*15b0*/  LD.E.64 R2, [R16.64+0x40] ;  /* 0x0000400610027980 */ /* 0x000ee8000c101b00 */
[----:B----4-:R-:W4:Y:S04]  /*15c0*/  LD.E.64 R190, [R16.64+0x38] ;  /* 0x0000380610be7980 */ /* 0x010f28000c101b00 */
[----:B------:R-:W4:Y:S04]  /*15d0*/  LD.E.64 R18, [R16.64+0x50] ;  /* 0x0000500610127980 */ /* 0x000f28000c101b00 */
[----:B------:R-:W4:Y:S04]  /*15e0*/  @!P3 LD.E.64 R6, [R16.64+0x20] ;  /* 0x000020061006b980 */ /* 0x000f28000c101b00 */
[----:B------:R-:W4:Y:S04]  /*15f0*/  @!P3 LD.E.64 R14, [R16.64+0x28] ;  /* 0x00002806100eb980 */ /* 0x000f28000c101b00 */
[----:B------:R1:W5:Y:S01]  /*1600*/  LD.E.64 R28, [R16.64+0x58] ;  /* 0x00005806101c7980 */ /* 0x000362000c101b00 */
[----:B------:R-:W-:-:S02]  /*1610*/  IABS R5, R41 ;  /* 0x0000002900057213 */ /* 0x000fc40000000000 */
[----:B-----5:R-:W-:Y:S02]  /*1620*/  @!P3 SHF.R.S32.HI R13, RZ, 0x1f, R12 ;  /* 0x0000001fff0db819 */ /* 0x020fe4000001140c */
[----:B------:R-:W-:-:S04]  /*1630*/  LEA R22, R35, 0xffffff00, 0x8 ;  /* 0xffffff0023167811 */ /* 0x000fc800078e40ff */
[----:B------:R-:W-:Y:S02]  /*1640*/  SHF.R.S32.HI R23, RZ, 0x1f, R22 ;  /* 0x0000001fff177819 */ /* 0x000fe40000011416 */
[----:B--2---:R-:W-:Y:S01]  /*1650*/  IABS R8, R11 ;  /* 0x0000000b00087213 */ /* 0x004fe20000000000 */
[----:B---3--:R2:W-:Y:S01]  /*1660*/  STL.64 [R1], R2 ;  /* 0x0000000201007387 */ /* 0x0085e20000100a00 */
[----:B------:R-:W-:Y:S02]  /*1670*/  IMAD.MOV.U32 R24, RZ, RZ, R2 ;  /* 0x000000ffff187224 */ /* 0x000fe400078e0002 */
[----:B--2---:R-:W2:Y:S08]  /*1680*/  I2F.RP R2, R8 ;  /* 0x0000000800027306 */ /* 0x004eb00000209400 */
[----:B--2---:R-:W2:Y:S01]  /*1690*/  MUFU.RCP R2, R2 ;  /* 0x0000000200027308 */ /* 0x004ea20000001000 */
[----:B------:R-:W-:-:S02]  /*16a0*/  MOV R25, R3 ;  /* 0x0000000300197202 */ /* 0x000fc40000000f00 */
[----:B--2---:R-:W-:-:S05]  /*16b0*/  IADD3 R2, R2, 0xffffffe, RZ ;  /* 0x0ffffffe02027810 */ /* 0x004fca0007ffe0ff */
[----:B------:R-:W2:Y:S01]  /*16c0*/  F2I.FTZ.U32.TRUNC.NTZ R3, R2 ;  /* 0x0000000200037305 */ /* 0x000ea2000021f000 */
[----:B------:R-:W-:Y:S02]  /*16d0*/  IABS R4, R11 ;  /* 0x0000000b00047213 */ /* 0x000fe40000000000 */
[----:B--2---:R-:W-:Y:S01]  /*16e0*/  IADD3 R0, RZ, -R3, RZ ;  /* 0x80000003ff007210 */ /* 0x004fe20007ffe0ff */
[----:B------:R-:W-:-:S04]  /*16f0*/  IMAD.MOV.U32 R2, RZ, RZ, RZ ;  /* 0x000000ffff027224 */ /* 0x000fc800078e00ff */
[----:B------:R-:W-:-:S04]  /*1700*/  IMAD R0, R0, R8, RZ ;  /* 0x0000000800007224 */ /* 0x000fc800078e02ff */
[----:B------:R-:W-:Y:S01]  /*1710*/  IMAD.HI.U32 R2, R3, R0, R2 ;  /* 0x0000000003027227 */ /* 0x000fe200078e0002 */
[----:B------:R-:W-:-:S03]  /*1720*/  MOV R3, R5 ;  /* 0x0000000500037202 */ /* 0x000fc60000000f00 */
[----:B------:R-:W-:Y:S02]  /*1730*/  IMAD.MOV R0, RZ, RZ, -R4 ;  /* 0x000000ffff007224 */ /* 0x000fe400078e0a04 */
[----:B------:R-:W-:-:S04]  /*1740*/  IMAD.HI.U32 R9, R2, R3, RZ ;  /* 0x0000000302097227 */ /* 0x000fc800078e00ff */
[----:B------:R-:W-:Y:S01]  /*1750*/  IMAD R0, R9, R0, R3 ;  /* 0x0000000009007224 */ /* 0x000fe200078e0203 */
[----:B------:R-:W-:Y:S01]  /*1760*/  @!P3 SHF.R.S32.HI R5, RZ, 0x1f, R10 ;  /* 0x0000001fff05b819 */ /* 0x000fe2000001140a */
[----:B----4-:R-:W-:-:S03]  /*1770*/  @!P3 IMAD R2, R191, R10, RZ ;  /* 0x0000000abf02b224 */ /* 0x010fc600078e02ff */
[----:B------:R-:W-:Y:S01]  /*1780*/  ISETP.GT.U32.AND P0, PT, R8, R0, PT ;  /* 0x000000000800720c */ /* 0x000fe20003f04070 */
[----:B------:R-:W-:Y:S01]  /*1790*/  @!P3 IMAD R5, R5, R190, R2 ;  /* 0x000000be0505b224 */ /* 0x000fe200078e0202 */
[----:B------:R-:W-:Y:S01]  /*17a0*/  @P3 IADD3 R4, R10, R21, RZ ;  /* 0x000000150a043210 */ /* 0x000fe20007ffe0ff */
[----:B------:R-:W-:-:S04]  /*17b0*/  @!P3 IMAD.WIDE.U32 R2, R190, R10, RZ ;  /* 0x0000000abe02b225 */ /* 0x000fc800078e00ff */
[----:B------:R-:W-:Y:S02]  /*17c0*/  @!P3 IMAD.IADD R3, R3, 0x1, R5 ;  /* 0x000000010303b824 */ /* 0x000fe400078e0205 */
[----:B------:R-:W-:Y:S02]  /*17d0*/  @!P3 IMAD R7, R7, R12, RZ ;  /* 0x0000000c0707b224 */ /* 0x000fe400078e02ff */
[-C--:B------:R-:W-:Y:S02]  /*17e0*/  @P3 IMAD R20, R191, R4.reuse, RZ ;  /* 0x00000004bf143224 */ /* 0x080fe400078e02ff */
[----:B------:R-:W-:Y:S02]  /*17f0*/  @!P0 IMAD.IADD R0, R0, 0x1, -R8 ;  /* 0x0000000100008824 */ /* 0x000fe400078e0a08 */
[----:B------:R-:W-:-:S04]  /*1800*/  @P3 IMAD.WIDE.U32 R4, R190, R4, RZ ;  /* 0x00000004be043225 */ /* 0x000fc800078e00ff */
[C---:B------:R-:W-:Y:S02]  /*1810*/  @!P3 IMAD R7, R6.reuse, R13, R7 ;  /* 0x0000000d0607b224 */ /* 0x040fe400078e0207 */
[----:B------:R-:W-:Y:S01]  /*1820*/  @!P3 IMAD.WIDE.U32 R2, R6, R12, R2 ;  /* 0x0000000c0602b225 */ /* 0x000fe200078e0002 */
[----:B------:R-:W-:Y:S02]  /*1830*/  ISETP.GE.U32.AND P2, PT, R0, R8, PT ;  /* 0x000000080000720c */ /* 0x000fe40003f46070 */
[----:B------:R-:W-:Y:S01]  /*1840*/  @P3 IADD3 R5, R5, R20, RZ ;  /* 0x0000001405053210 */ /* 0x000fe20007ffe0ff */
[----:B------:R-:W-:Y:S01]  /*1850*/  @!P3 IMAD.MOV.U32 R4, RZ, RZ, R2 ;  /* 0x000000ffff04b224 */ /* 0x000fe200078e0002 */
[----:B------:R-:W-:Y:S01]  /*1860*/  @!P3 SHF.R.S32.HI R0, RZ, 0x1f, R10 ;  /* 0x0000001fff00b819 */ /* 0x000fe2000001140a */
[----:B------:R-:W-:Y:S01]  /*1870*/  @!P3 IMAD R2, R25, R10, RZ ;  /* 0x0000000a1902b224 */ /* 0x000fe200078e02ff */
[----:B------:R-:W-:Y:S01]  /*1880*/  @!P3 IADD3 R5, R3, R7, RZ ;  /* 0x000000070305b210 */ /* 0x000fe20007ffe0ff */
[----:B------:R-:W-:Y:S01]  /*1890*/  IMAD R3, R191, R22, RZ ;  /* 0x00000016bf037224 */ /* 0x000fe200078e02ff */
[----:B------:R-:W-:Y:S01]  /*18a0*/  LOP3.LUT R6, R41, R11, RZ, 0x3c, !PT ;  /* 0x0000000b29067212 */ /* 0x000fe200078e3cff */
[----:B------:R-:W-:Y:S01]  /*18b0*/  @!P3 IMAD R8, R0, R24, R2 ;  /* 0x000000180008b224 */ /* 0x000fe200078e0202 */
[----:B------:R-:W-:Y:S01]  /*18c0*/  MOV R2, R4 ;  /* 0x0000000400027202 */ /* 0x000fe20000000f00 */
[----:B------:R-:W-:Y:S01]  /*18d0*/  IMAD R0, R23, R190, R3 ;  /* 0x000000be17007224 */ /* 0x000fe200078e0203 */
[----:B------:R-:W-:Y:S01]  /*18e0*/  ISETP.GE.AND P1, PT, R6, RZ, PT ;  /* 0x000000ff0600720c */ /* 0x000fe20003f26270 */
[----:B------:R-:W-:Y:S01]  /*18f0*/  IMAD.MOV.U32 R3, RZ, RZ, R5 ;  /* 0x000000ffff037224 */ /* 0x000fe200078e0005 */
[----:B------:R-:W-:-:S02]  /*1900*/  @!P0 IADD3 R9, R9, 0x1, RZ ;  /* 0x0000000109098810 */ /* 0x000fc40007ffe0ff */
[----:B------:R-:W-:Y:S01]  /*1910*/  ISETP.NE.AND P0, PT, R11, RZ, PT ;  /* 0x000000ff0b00720c */ /* 0x000fe20003f05270 */
[----:B------:R-:W-:Y:S01]  /*1920*/  IMAD.WIDE.U32 R2, R190, R22, R2 ;  /* 0x00000016be027225 */ /* 0x000fe200078e0002 */
[----:B------:R-:W-:-:S03]  /*1930*/  @P2 IADD3 R9, R9, 0x1, RZ ;  /* 0x0000000109092810 */ /* 0x000fc60007ffe0ff */
[----:B------:R-:W-:Y:S01]  /*1940*/  @!P3 IMAD.WIDE.U32 R6, R24, R10, RZ ;  /* 0x0000000a1806b225 */ /* 0x000fe200078e00ff */
[----:B------:R-:W-:-:S03]  /*1950*/  IADD3 R5, R3, R0, RZ ;  /* 0x0000000003057210 */ /* 0x000fc60007ffe0ff */
[----:B------:R-:W-:Y:S01]  /*1960*/  IMAD.MOV.U32 R0, RZ, RZ, R9 ;  /* 0x000000ffff007224 */ /* 0x000fe200078e0009 */
[----:B------:R-:W-:Y:S02]  /*1970*/  @!P3 IADD3 R3, R7, R8, RZ ;  /* 0x000000080703b210 */ /* 0x000fe40007ffe0ff */
[----:B------:R-:W-:Y:S01]  /*1980*/  MOV R4, R2 ;  /* 0x0000000200047202 */ /* 0x000fe20000000f00 */
[----:B------:R-:W-:Y:S01]  /*1990*/  @!P1 IMAD.MOV R0, RZ, RZ, -R0 ;  /* 0x000000ffff009224 */ /* 0x000fe200078e0a00 */
[----:B------:R-:W-:Y:S02]  /*19a0*/  @P3 IADD3 R8, R10, R21, RZ ;  /* 0x000000150a083210 */ /* 0x000fe40007ffe0ff */
[----:B------:R-:W-:Y:S02]  /*19b0*/  @!P3 MOV R2, R6 ;  /* 0x000000060002b202 */ /* 0x000fe40000000f00 */
[----:B------:R-:W-:Y:S01]  /*19c0*/  @!P0 LOP3.LUT R0, RZ, R11, RZ, 0x33, !PT ;  /* 0x0000000bff008212 */ /* 0x000fe200078e33ff */
[----:B------:R-:W-:Y:S01]  /*19d0*/  @!P3 IMAD R7, R15, R12, RZ ;  /* 0x0000000c0f07b224 */ /* 0x000fe200078e02ff */
[----:B------:R-:W-:Y:S01]  /*19e0*/  @!P3 SHF.R.S32.HI R6, RZ, 0x1f, R12 ;  /* 0x0000001fff06b819 */ /* 0x000fe2000001140c */
[----:B------:R-:W-:Y:S01]  /*19f0*/  @P3 IMAD R11, R25, R8, RZ ;  /* 0x00000008190b3224 */ /* 0x000fe200078e02ff */
[----:B------:R-:W-:Y:S01]  /*1a00*/  SHF.R.S32.HI R30, RZ, 0x1f, R0 ;  /* 0x0000001fff1e7819 */ /* 0x000fe20000011400 */
[----:B------:R-:W-:-:S02]  /*1a10*/  IMAD R10, R19, R0, RZ ;  /* 0x00000000130a7224 */ /* 0x000fc400078e02ff */
[----:B------:R-:W-:-:S04]  /*1a20*/  @P3 IMAD.WIDE.U32 R8, R24, R8, RZ ;  /* 0x0000000818083225 */ /* 0x000fc800078e00ff */
[C---:B------:R-:W-:Y:S02]  /*1a30*/  @!P3 IMAD R13, R14.reuse, R6, R7 ;  /* 0x000000060e0db224 */ /* 0x040fe400078e0207 */
[----:B------:R-:W-:Y:S01]  /*1a40*/  @!P3 IMAD.WIDE.U32 R6, R14, R12, R2 ;  /* 0x0000000c0e06b225 */ /* 0x000fe200078e0002 */
[----:B------:R-:W-:-:S03]  /*1a50*/  @P3 IADD3 R9, R9, R11, RZ ;  /* 0x0000000b09093210 */ /* 0x000fc60007ffe0ff */
[----:B------:R-:W-:-:S04]  /*1a60*/  IMAD.WIDE.U32 R2, R18, R0, R4 ;  /* 0x0000000012027225 */ /* 0x000fc800078e0004 */
[----:B------:R-:W-:Y:S01]  /*1a70*/  IMAD R4, R18, R30, R10 ;  /* 0x0000001e12047224 */ /* 0x000fe200078e020a */
[----:B------:R-:W-:Y:S01]  /*1a80*/  @!P3 MOV R8, R6 ;  /* 0x000000060008b202 */ /* 0x000fe20000000f00 */
[----:B------:R-:W-:Y:S01]  /*1a90*/  @!P3 IMAD.IADD R9, R7, 0x1, R13 ;  /* 0x000000010709b824 */ /* 0x000fe200078e020d */
[----:B------:R-:W-:Y:S01]  /*1aa0*/  MOV R26, R2 ;  /* 0x00000002001a7202 */ /* 0x000fe20000000f00 */
[----:B------:R-:W-:Y:S01]  /*1ab0*/  IMAD.IADD R27, R3, 0x1, R4 ;  /* 0x00000001031b7824 */ /* 0x000fe200078e0204 */
[----:B------:R-:W-:Y:S02]  /*1ac0*/  MOV R13, R22 ;  /* 0x00000016000d7202 */ /* 0x000fe40000000f00 */
[----:B------:R-:W-:Y:S02]  /*1ad0*/  MOV R18, R0 ;  /* 0x0000000000127202 */ /* 0x000fe40000000f00 */
.L_x_922:
[----:B-1----:R-:W-:Y:S05]  /*1ae0*/  BSYNC B0 ;  /* 0x0000000000007941 */ /* 0x002fea0003800000 */
.L_x_920:
[----:B------:R-:W2:Y:S01]  /*1af0*/  LDL R34, [R1] ;  /* 0x0000000001227983 */ /* 0x000ea20000100800 */
[----:B------:R-:W-:-:S03]  /*1b00*/  ISETP.NE.AND P0, PT, R42, -0x1, PT ;  /* 0xffffffff2a00780c */ /* 0x000fc60003f05270 */
[----:B------:R-:W3:Y:S04]  /*1b10*/  LDL R36, [R1+0x4] ;  /* 0x0000040001247983 */ /* 0x000ee80000100800 */
[----:B------:R-:W4:Y:S04]  /*1b20*/  LD.E.64 R4, [R16.64+0x30] ;  /* 0x0000300610047980 */ /* 0x000f28000c101b00 */
[----:B------:R-:W4:Y:S04]  /*1b30*/  LD.E.64 R10, [R16.64+0x48] ;  /* 0x00004806100a7980 */ /* 0x000f28000c101b00 */
[----:B------:R-:W4:Y:S04]  /*1b40*/  @!P0 LD.E.64 R6, [R16.64+0x18] ;  /* 0x0000180610068980 */ /* 0x000f28000c101b00 */
[----:B------:R-:W4:Y:S04]  /*1b50*/  LD.E.64 R20, [R16.64+0x10] ;  /* 0x0000100610147980 */ /* 0x000f28000c101b00 */
[----:B------:R-:W4:Y:S04]  /*1b60*/  LD.E.64 R24, [R16.64+0x8] ;  /* 0x0000080610187980 */ /* 0x000f28000c101b00 */
[----:B------:R1:W5:Y:S04]  /*1b70*/  @P4 LD.E R31, [R32.64] ;  /* 0x00000006201f4980 */ /* 0x000368000c101900 */
[----:B------:R2:W5:Y:S04]  /*1b80*/  LD.E R247, [R16.64+0xc0] ;  /* 0x0000c00610f77980 */ /* 0x000568000c101900 */
[----:B------:R2:W5:Y:S01]  /*1b90*/  LD.E.64 R166, [R16.64] ;  /* 0x0000000610a67980 */ /* 0x000562000c101b00 */
[----:B-1----:R-:W-:-:S04]  /*1ba0*/  SHF.R.S32.HI R32, RZ, 0x1f, R39 ;  /* 0x0000001fff207819 */ /* 0x002fc80000011427 */
[----:B------:R-:W-:-:S04]  /*1bb0*/  LEA.HI R0, R32, R39, RZ, 0x3 ;  /* 0x0000002720007211 */ /* 0x000fc800078f18ff */
[----:B------:R-:W-:-:S05]  /*1bc0*/  LOP3.LUT R2, R0, 0xfffffff8, RZ, 0xc0, !PT ;  /* 0xfffffff800027812 */ /* 0x000fca00078ec0ff */
[----:B------:R-:W-:-:S04]  /*1bd0*/  IMAD.IADD R211, R39, 0x1, -R2 ;  /* 0x0000000127d37824 */ /* 0x000fc800078e0a02 */
[----:B------:R-:W-:Y:S01]  /*1be0*/  IMAD.SHL.U32 R132, R211, 0x8, RZ ;  /* 0x00000008d3847824 */ /* 0x000fe200078e00ff */
[----:B------:R-:W-:-:S04]  /*1bf0*/  SHF.R.S32.HI R78, RZ, 0x3, R0 ;  /* 0x00000003ff4e7819 */ /* 0x000fc80000011400 */
[----:B------:R-:W-:Y:S02]  /*1c00*/  IADD3 R2, P1, R132, R8, RZ ;  /* 0x0000000884027210 */ /* 0x000fe40007f3e0ff */
[----:B------:R-:W-:-:S04]  /*1c10*/  SHF.R.S32.HI R133, RZ, 0x1f, R132 ;  /* 0x0000001fff857819 */ /* 0x000fc80000011484 */
[----:B------:R-:W-:Y:S02]  /*1c20*/  IADD3.X R3, R133, R9, RZ, P1, !PT ;  /* 0x0000000985037210 */ /* 0x000fe40000ffe4ff */
[----:B------:R-:W-:Y:S01]  /*1c30*/  LEA.HI R228, R32, R39, RZ, 0x4 ;  /* 0x0000002720e47211 */ /* 0x000fe200078f20ff */
[----:B------:R-:W-:-:S03]  /*1c40*/  IMAD.SHL.U32 R8, R78, 0x40, RZ ;  /* 0x000000404e087824 */ /* 0x000fc600078e00ff */
[----:B------:R-:W-:Y:S02]  /*1c50*/  LOP3.LUT R12, R228, 0xfffffff0, RZ, 0xc0, !PT ;  /* 0xfffffff0e40c7812 */ /* 0x000fe400078ec0ff */
[----:B------:R-:W-:Y:S02]  /*1c60*/  LOP3.LUT R9, R8, 0x1c0, RZ, 0xc0, !PT ;  /* 0x000001c008097812 */ /* 0x000fe400078ec0ff */
[----:B------:R-:W-:Y:S02]  /*1c70*/  SHF.R.S32.HI R37, RZ, 0x1f, R38 ;  /* 0x0000001fff257819 */ /* 0x000fe40000011426 */
[----:B------:R-:W-:Y:S02]  /*1c80*/  LOP3.LUT R8, R9, 0x38, R132, 0xf8, !PT ;  /* 0x0000003809087812 */ /* 0x000fe400078ef884 */
[----:B------:R-:W-:Y:S02]  /*1c90*/  SHF.R.U32.HI R9, RZ, 0x3, R9 ;  /* 0x00000003ff097819 */ /* 0x000fe40000011609 */
[----:B------:R-:W-:Y:S01]  /*1ca0*/  SHF.R.S32.HI R79, RZ, 0x1f, R78 ;  /* 0x0000001fff4f7819 */ /* 0x000fe2000001144e */
[----:B------:R-:W-:Y:S01]  /*1cb0*/  IMAD.MOV.U32 R187, RZ, RZ, 0x20 ;  /* 0x00000020ffbb7424 */ /* 0x000fe200078e00ff */
[C---:B------:R-:W-:Y:S01]  /*1cc0*/  SHF.L.U64.HI R134, R190.reuse, 0x4, R191 ;  /* 0x00000004be867819 */ /* 0x040fe200000102bf */
[----:B------:R-:W-:-:S02]  /*1cd0*/  IMAD.SHL.U32 R113, R190, 0x10, RZ ;  /* 0x00000010be717824 */ /* 0x000fc400078e00ff */
[-C--:B--2---:R-:W-:Y:S02]  /*1ce0*/  IMAD R0, R23, R34.reuse, RZ ;  /* 0x0000002217007224 */ /* 0x084fe400078e02ff */
[----:B------:R-:W-:-:S04]  /*1cf0*/  IMAD.WIDE.U32 R2, R13, R34, R2 ;  /* 0x000000220d027225 */ /* 0x000fc800078e0002 */
[----:B---3--:R-:W-:-:S04]  /*1d00*/  IMAD R0, R13, R36, R0 ;  /* 0x000000240d007224 */ /* 0x008fc800078e0200 */
[----:B------:R-:W-:Y:S02]  /*1d10*/  IMAD.IADD R3, R3, 0x1, R0 ;  /* 0x0000000103037824 */ /* 0x000fe400078e0200 */
[----:B------:R-:W-:-:S04]  /*1d20*/  IMAD R0, R29, R18, RZ ;  /* 0x000000121d007224 */ /* 0x000fc800078e02ff */
[----:B------:R-:W-:Y:S02]  /*1d30*/  IMAD R19, R30, R28, R0 ;  /* 0x0000001c1e137224 */ /* 0x000fe400078e0200 */
[----:B------:R-:W-:Y:S02]  /*1d40*/  IMAD.IADD R0, R39, 0x1, -R12 ;  /* 0x0000000127007824 */ /* 0x000fe400078e0a0c */
[----:B----4-:R-:W-:-:S03]  /*1d50*/  @!P0 IMAD R15, R7, R38, RZ ;  /* 0x00000026070f8224 */ /* 0x010fc600078e02ff */
[----:B------:R-:W-:Y:S01]  /*1d60*/  SHF.R.S32.HI R7, RZ, 0x1f, R0 ;  /* 0x0000001fff077819 */ /* 0x000fe20000011400 */
[----:B------:R-:W-:Y:S01]  /*1d70*/  @!P0 IMAD R15, R6, R37, R15 ;  /* 0x00000025060f8224 */ /* 0x000fe200078e020f */
[----:B------:R-:W-:Y:S02]  /*1d80*/  LOP3.LUT R23, R8, R9, RZ, 0x3c, !PT ;  /* 0x0000000908177212 */ /* 0x000fe400078e3cff */
[----:B------:R-:W-:Y:S01]  /*1d90*/  LEA.HI R251, R7, R0, RZ, 0x3 ;  /* 0x0000000007fb7211 */ /* 0x000fe200078f18ff */
[----:B------:R-:W-:-:S04]  /*1da0*/  @!P0 IMAD.WIDE.U32 R6, R6, R38, RZ ;  /* 0x0000002606068225 */ /* 0x000fc800078e00ff */
[----:B------:R-:W-:-:S04]  /*1db0*/  IMAD.WIDE.U32 R8, R18, R28, R2 ;  /* 0x0000001c12087225 */ /* 0x000fc800078e0002 */
[----:B------:R-:W-:Y:S01]  /*1dc0*/  @P0 IMAD.WIDE.U32 R2, R4, R42, RZ ;  /* 0x0000002a04020225 */ /* 0x000fe200078e00ff */
[----:B------:R-:W-:-:S03]  /*1dd0*/  LOP3.LUT R12, R251, 0xfffffff8, RZ, 0xc0, !PT ;  /* 0xfffffff8fb0c7812 */ /* 0x000fc600078ec0ff */
[----:B------:R-:W-:Y:S02]  /*1de0*/  @P0 IMAD R14, R5, R42, RZ ;  /* 0x0000002a050e0224 */ /* 0x000fe400078e02ff */
[----:B------:R-:W-:-:S03]  /*1df0*/  @!P0 IMAD.MOV.U32 R2, RZ, RZ, R6 ;  /* 0x000000ffff028224 */ /* 0x000fc600078e0006 */
[----:B------:R-:W-:Y:S01]  /*1e00*/  @P0 IADD3 R3, R3, R14, RZ ;  /* 0x0000000e03030210 */ /* 0x000fe20007ffe0ff */
[----:B------:R-:W-:Y:S01]  /*1e10*/  @!P0 IMAD.IADD R3, R7, 0x1, R15 ;  /* 0x0000000107038824 */ /* 0x000fe200078e020f */
[----:B------:R-:W-:Y:S01]  /*1e20*/  IADD3 R2, P1, R132, R2, RZ ;  /* 0x0000000284027210 */ /* 0x000fe20007f3e0ff */
[----:B------:R-:W-:Y:S01]  /*1e30*/  IMAD.IADD R250, R0, 0x1, -R12 ;  /* 0x0000000100fa7824 */ /* 0x000fe200078e0a0c */
[----:B------:R-:W-:Y:S01]  /*1e40*/  SHF.R.S32.HI R6, RZ, 0x1f, R41 ;  /* 0x0000001fff067819 */ /* 0x000fe20000011429 */
[----:B------:R-:W-:Y:S02]  /*1e50*/  IMAD R0, R11, R41, RZ ;  /* 0x000000290b007224 */ /* 0x000fe400078e02ff */
[----:B------:R-:W-:Y:S02]  /*1e60*/  IMAD.X R3, R133, 0x1, R3, P1 ;  /* 0x0000000185037824 */ /* 0x000fe400008e0603 */
[----:B------:R-:W-:Y:S01]  /*1e70*/  @P0 IMAD.MOV.U32 R168, RZ, RZ, R4 ;  /* 0x000000ffffa80224 */ /* 0x000fe200078e0004 */
[----:B------:R-:W-:Y:S01]  /*1e80*/  @!P0 MOV R168, R4 ;  /* 0x0000000400a88202 */ /* 0x000fe20000000f00 */
[----:B------:R-:W-:Y:S01]  /*1e90*/  @P0 IMAD.MOV.U32 R169, RZ, RZ, R5 ;  /* 0x000000ffffa90224 */ /* 0x000fe200078e0005 */
[----:B------:R-:W-:Y:S01]  /*1ea0*/  LEA.HI R13, R32, R39, RZ, 0x6 ;  /* 0x00000027200d7211 */ /* 0x000fe200078f30ff */
[----:B------:R-:W-:-:S02]  /*1eb0*/  IMAD R4, R10, R6, R0 ;  /* 0x000000060a047224 */ /* 0x000fc400078e0200 */
[----:B------:R-:W-:Y:S02]  /*1ec0*/  @!P0 IMAD.MOV.U32 R169, RZ, RZ, R5 ;  /* 0x000000ffffa98224 */ /* 0x000fe400078e0005 */
[----:B------:R-:W-:Y:S01]  /*1ed0*/  IMAD.WIDE.U32 R6, R41, R10, R2 ;  /* 0x0000000a29067225 */ /* 0x000fe200078e0002 */
[----:B------:R-:W-:-:S03]  /*1ee0*/  IADD3 R2, P0, R132, R26, RZ ;  /* 0x0000001a84027210 */ /* 0x000fc60007f1e0ff */
[----:B------:R-:W-:Y:S01]  /*1ef0*/  IMAD.SHL.U32 R13, R13, 0x8, RZ ;  /* 0x000000080d0d7824 */ /* 0x000fe200078e00ff */
[----:B------:R-:W-:Y:S01]  /*1f00*/  IADD3 R9, R9, R19, RZ ;  /* 0x0000001309097210 */ /* 0x000fe20007ffe0ff */
[----:B------:R-:W-:Y:S02]  /*1f10*/  IMAD R0, R191, R78, RZ ;  /* 0x0000004ebf007224 */ /* 0x000fe400078e02ff */
[----:B------:R-:W-:Y:S01]  /*1f20*/  IMAD.WIDE R10, R40, 0x40, R78 ;  /* 0x00000040280a7825 */ /* 0x000fe200078e024e */
[----:B------:R-:W-:-:S03]  /*1f30*/  LOP3.LUT R214, R23, 0xfffffe00, R13, 0xf8, !PT ;  /* 0xfffffe0017d67812 */ /* 0x000fc600078ef80d */
[----:B------:R-:W-:Y:S02]  /*1f40*/  IMAD.X R3, R133, 0x1, R27, P0 ;  /* 0x0000000185037824 */ /* 0x000fe400000e061b */
[----:B------:R-:W-:Y:S01]  /*1f50*/  IMAD R12, R36, R78, RZ ;  /* 0x0000004e240c7224 */ /* 0x000fe200078e02ff */
[----:B------:R-:W-:Y:S01]  /*1f60*/  IADD3 R7, R7, R4, RZ ;  /* 0x0000000407077210 */ /* 0x000fe20007ffe0ff */
[----:B------:R-:W-:Y:S02]  /*1f70*/  IMAD R0, R79, R190, R0 ;  /* 0x000000be4f007224 */ /* 0x000fe400078e0200 */
[----:B------:R-:W-:Y:S02]  /*1f80*/  IMAD R13, R11, R168, RZ ;  /* 0x000000a80b0d7224 */ /* 0x000fe400078e02ff */
[----:B------:R-:W-:-:S04]  /*1f90*/  IMAD.WIDE.U32 R4, R78, R190, R2 ;  /* 0x000000be4e047225 */ /* 0x000fc800078e0002 */
[-C--:B------:R-:W-:Y:S02]  /*1fa0*/  IMAD R11, R79, R34.reuse, R12 ;  /* 0x000000224f0b7224 */ /* 0x080fe400078e020c */
[----:B------:R-:W-:-:S04]  /*1fb0*/  IMAD.WIDE.U32 R2, R78, R34, R8 ;  /* 0x000000224e027225 */ /* 0x000fc800078e0008 */
[----:B------:R-:W-:Y:S01]  /*1fc0*/  IMAD.IADD R0, R5, 0x1, R0 ;  /* 0x0000000105007824 */ /* 0x000fe200078e0200 */
[----:B------:R-:W-:Y:S01]  /*1fd0*/  LEA R222, P0, R2, R20, 0x1 ;  /* 0x0000001402de7211 */ /* 0x000fe200078008ff */
[----:B------:R-:W-:Y:S01]  /*1fe0*/  IMAD.IADD R5, R3, 0x1, R11 ;  /* 0x0000000103057824 */ /* 0x000fe200078e020b */
[----:B------:R-:W-:-:S04]  /*1ff0*/  SHF.R.S32.HI R3, RZ, 0x1f, R135 ;  /* 0x0000001fff037819 */ /* 0x000fc80000011487 */
[----:B------:R-:W-:Y:S02]  /*2000*/  LEA.HI.X R223, R2, R21, R5, 0x1, P0 ;  /* 0x0000001502df7211 */ /* 0x000fe400000f0c05 */
[----:B------:R-:W-:Y:S02]  /*2010*/  LEA.HI R2, R3, R135, RZ, 0x8 ;  /* 0x0000008703027211 */ /* 0x000fe400078f40ff */
[C---:B------:R-:W-:Y:S02]  /*2020*/  LEA R227, P1, R4.reuse, R24, 0x1 ;  /* 0x0000001804e37211 */ /* 0x040fe400078208ff */
[----:B------:R-:W-:Y:S02]  /*2030*/  SHF.R.S32.HI R2, RZ, 0x8, R2 ;  /* 0x00000008ff027819 */ /* 0x000fe40000011402 */
[----:B------:R-:W-:Y:S02]  /*2040*/  LEA.HI.X R226, R4, R25, R0, 0x1, P1 ;  /* 0x0000001904e27211 */ /* 0x000fe400008f0c00 */
[----:B------:R-:W-:-:S02]  /*2050*/  IMNMX R117, RZ, R2, !PT ;  /* 0x00000002ff757217 */ /* 0x000fc40007800200 */
[----:B------:R-:W-:Y:S02]  /*2060*/  R2P PR, R250, 0x6 ;  /* 0x00000006fa007804 */ /* 0x000fe40000000000 */
[----:B------:R-:W-:Y:S02]  /*2070*/  ISETP.GT.AND P0, PT, R35, R117, PT ;  /* 0x000000752300720c */ /* 0x000fe40003f04270 */
[----:B------:R-:W-:Y:S01]  /*2080*/  LEA.HI R3, R32, R39, RZ, 0x5 ;  /* 0x0000002720037211 */ /* 0x000fe200078f28ff */
[C---:B------:R-:W-:Y:S01]  /*2090*/  IMAD R13, R10.reuse, R169, R13 ;  /* 0x000000a90a0d7224 */ /* 0x040fe200078e020d */
[----:B------:R-:W-:Y:S01]  /*20a0*/  MOV R0, 0x10 ;  /* 0x0000001000007802 */ /* 0x000fe20000000f00 */
[----:B------:R-:W-:Y:S01]  /*20b0*/  IMAD.WIDE.U32 R212, R10, R168, R6 ;  /* 0x000000a80ad47225 */ /* 0x000fe200078e0006 */
[----:B------:R-:W-:Y:S02]  /*20c0*/  LOP3.LUT R2, R3, 0xffffffe0, RZ, 0xc0, !PT ;  /* 0xffffffe003027812 */ /* 0x000fe400078ec0ff */
[C---:B------:R-:W-:Y:S01]  /*20d0*/  SHF.L.U64.HI R221, R34.reuse, 0x4, R36 ;  /* 0x0000000422dd7819 */ /* 0x040fe20000010224 */
[----:B------:R-:W-:Y:S01]  /*20e0*/  @!P4 IMAD.MOV.U32 R31, RZ, RZ, RZ ;  /* 0x000000ffff1fc224 */ /* 0x000fe200078e00ff */
[----:B------:R-:W-:Y:S01]  /*20f0*/  SHF.L.U32 R188, R34, 0x4, RZ ;  /* 0x0000000422bc7819 */ /* 0x000fe200000006ff */
[----:B------:R-:W-:Y:S01]  /*2100*/  IMAD.IADD R249, R39, 0x1, -R2 ;  /* 0x0000000127f97824 */ /* 0x000fe200078e0a02 */
[----:B------:R-:W-:Y:S01]  /*2110*/  SHF.R.S32.HI R252, RZ, 0x5, R3 ;  /* 0x00000005fffc7819 */ /* 0x000fe20000011403 */
[----:B------:R-:W-:Y:S01]  /*2120*/  IMAD.IADD R215, R213, 0x1, R13 ;  /* 0x00000001d5d77824 */ /* 0x000fe200078e020d */
[----:B------:R-:W-:-:S02]  /*2130*/  SHF.L.U32 R28, R211, 0x2, RZ ;  /* 0x00000002d31c7819 */ /* 0x000fc400000006ff */
[----:B------:R-:W-:Y:S02]  /*2140*/  SEL R186, R0, 0xfffffff0, !P1 ;  /* 0xfffffff000ba7807 */ /* 0x000fe40004800000 */
[----:B------:R-:W-:Y:S01]  /*2150*/  SEL R187, R187, 0xffffffe0, !P2 ;  /* 0xffffffe0bbbb7807 */ /* 0x000fe20005000000 */
[----:B------:R-:W-:Y:S05]  /*2160*/  @!P0 BRA `(.L_x_923) ;  /* 0x0000e0d000008947 */ /* 0x000fea0003800000 */
[----:B------:R-:W2:Y:S04]  /*2170*/  LD.E.64 R4, [R16.64+0x120] ;  /* 0x0001200610047980 */ /* 0x000ea8000c101b00 */
[----:B------:R-:W3:Y:S04]  /*2180*/  LD.E.64 R6, [R16.64+0x118] ;  /* 0x0001180610067980 */ /* 0x000ee8000c101b00 */
[----:B------:R-:W4:Y:S04]  /*2190*/  LD.E.64 R2, [R16.64+0x130] ;  /* 0x0001300610027980 */ /* 0x000f28000c101b00 */
[----:B------:R-:W4:Y:S04]  /*21a0*/  LD.E.64 R64, [R16.64+0x128] ;  /* 0x0001280610407980 */ /* 0x000f28000c101b00 */
[----:B------:R-:W4:Y:S04]  /*21b0*/  LD.E.64 R8, [R16.64+0x140] ;  /* 0x0001400610087980 */ /* 0x000f28000c101b00 */
[----:B------:R-:W4:Y:S04]  /*21c0*/  LD.E.64 R12, [R16.64+0x138] ;  /* 0x00013806100c7980 */ /* 0x000f28000c101b00 */
[----:B------:R-:W4:Y:S04]  /*21d0*/  LD.E R23, [R16.64+0xd0] ;  /* 0x0000d00610177980 */ /* 0x000f28000c101900 */
[----:B------:R-:W4:Y:S04]  /*21e0*/  LD.E.64 R26, [R16.64+0x108] ;  /* 0x00010806101a7980 */ /* 0x000f28000c101b00 */
[----:B------:R-:W4:Y:S04]  /*21f0*/  LD.E.64 R24, [R16.64+0x110] ;  /* 0x0001100610187980 */ /* 0x000f28000c101b00 */
[----:B------:R-:W4:Y:S04]  /*2200*/  LD.E.64 R14, [R16.64+0x150] ;  /* 0x00015006100e7980 */ /* 0x000f28000c101b00 */
[----:B------:R-:W4:Y:S01]  /*2210*/  LD.E.64 R20, [R16.64+0x148] ;  /* 0x0001480610147980 */ /* 0x000f22000c101b00 */
[----:B------:R-:W-:-:S04]  /*2220*/  IMAD.WIDE.U32 R162, R34, 0xa0, RZ ;  /* 0x000000a022a27825 */ /* 0x000fc800078e00ff */
        /* <DEDUP_REMOVED lines=9> */
[----:B------:R-:W-:Y:S01]  /*22c0*/  IMAD.WIDE.U32 R144, R34, 0x1e0, RZ ;  /* 0x000001e022907825 */ /* 0x000fe200078e00ff */
[C---:B------:R-:W-:Y:S02]  /*22d0*/  IADD3 R82, R78.reuse, 0x10, RZ ;  /* 0x000000104e527810 */ /* 0x040fe40007ffe0ff */
[----:B------:R-:W-:Y:S01]  /*22e0*/  IADD3 R81, R78, 0x20, RZ ;  /* 0x000000204e517810 */ /* 0x000fe20007ffe0ff */
[----:B------:R-:W-:Y:S01]  /*22f0*/  IMAD.SHL.U32 R96, R190, 0x40, RZ ;  /* 0x00000040be607824 */ /* 0x000fe200078e00ff */
[C---:B------:R-:W-:Y:S01]  /*2300*/  IADD3 R80, R78.reuse, 0x30, RZ ;  /* 0x000000304e507810 */ /* 0x040fe20007ffe0ff */
[----:B------:R-:W-:Y:S01]  /*2310*/  IMAD.MOV.U32 R69, RZ, RZ, R226 ;  /* 0x000000ffff457224 */ /* 0x000fe200078e00e2 */
[C---:B------:R-:W-:Y:S01]  /*2320*/  IADD3 R93, R78.reuse, 0x40, RZ ;  /* 0x000000404e5d7810 */ /* 0x040fe20007ffe0ff */
[----:B------:R-:W-:Y:S01]  /*2330*/  IMAD.MOV.U32 R72, RZ, RZ, R223 ;  /* 0x000000ffff487224 */ /* 0x000fe200078e00df */
[C---:B------:R-:W-:Y:S02]  /*2340*/  IADD3 R92, R78.reuse, 0x50, RZ ;  /* 0x000000504e5c7810 */ /* 0x040fe40007ffe0ff */
[----:B------:R-:W-:-:S02]  /*2350*/  IADD3 R91, R78, 0x60, RZ ;  /* 0x000000604e5b7810 */ /* 0x000fc40007ffe0ff */
[C---:B------:R-:W-:Y:S02]  /*2360*/  IADD3 R90, R78.reuse, 0x70, RZ ;  /* 0x000000704e5a7810 */ /* 0x040fe40007ffe0ff */
[C---:B------:R-:W-:Y:S02]  /*2370*/  IADD3 R89, R78.reuse, 0x80, RZ ;  /* 0x000000804e597810 */ /* 0x040fe40007ffe0ff */
[C---:B------:R-:W-:Y:S02]  /*2380*/  IADD3 R88, R78.reuse, 0x90, RZ ;  /* 0x000000904e587810 */ /* 0x040fe40007ffe0ff */
[C---:B------:R-:W-:Y:S02]  /*2390*/  IADD3 R87, R78.reuse, 0xa0, RZ ;  /* 0x000000a04e577810 */ /* 0x040fe40007ffe0ff */
[C---:B------:R-:W-:Y:S02]  /*23a0*/  IADD3 R86, R78.reuse, 0xb0, RZ ;  /* 0x000000b04e567810 */ /* 0x040fe40007ffe0ff */
[----:B------:R-:W-:-:S02]  /*23b0*/  IADD3 R85, R78, 0xc0, RZ ;  /* 0x000000c04e557810 */ /* 0x000fc40007ffe0ff */
[C---:B------:R-:W-:Y:S02]  /*23c0*/  IADD3 R84, R78.reuse, 0xd0, RZ ;  /* 0x000000d04e547810 */ /* 0x040fe40007ffe0ff */
[C---:B------:R-:W-:Y:S02]  /*23d0*/  IADD3 R83, R78.reuse, 0xe0, RZ ;  /* 0x000000e04e537810 */ /* 0x040fe40007ffe0ff */
[----:B------:R-:W-:Y:S02]  /*23e0*/  IADD3 R94, R78, 0xf0, RZ ;  /* 0x000000f04e5e7810 */ /* 0x000fe40007ffe0ff */
[C-C-:B------:R-:W-:Y:S02]  /*23f0*/  SHF.L.U64.HI R116, R190.reuse, 0x5, R191.reuse ;  /* 0x00000005be747819 */ /* 0x140fe400000102bf */
[C---:B------:R-:W-:Y:S02]  /*2400*/  SHF.L.U32 R97, R190.reuse, 0x5, RZ ;  /* 0x00000005be617819 */ /* 0x040fe400000006ff */
[----:B------:R-:W-:-:S02]  /*2410*/  SHF.L.U64.HI R115, R190, 0x6, R191 ;  /* 0x00000006be737819 */ /* 0x000fc400000102bf */
[C---:B------:R-:W-:Y:S02]  /*2420*/  SHF.L.U64.HI R114, R190.reuse, 0x7, R191 ;  /* 0x00000007be727819 */ /* 0x040fe400000102bf */
[----:B------:R-:W-:Y:S02]  /*2430*/  SHF.L.U32 R95, R190, 0x7, RZ ;  /* 0x00000007be5f7819 */ /* 0x000fe400000006ff */
[----:B------:R-:W-:Y:S02]  /*2440*/  MOV R68, R227 ;  /* 0x000000e300447202 */ /* 0x000fe40000000f00 */
[----:B------:R-:W-:Y:S01]  /*2450*/  MOV R73, R222 ;  /* 0x000000de00497202 */ /* 0x000fe20000000f00 */
[----:B--2---:R-:W-:-:S04]  /*2460*/  IMAD R19, R5, R38, RZ ;  /* 0x0000002605137224 */ /* 0x004fc800078e02ff */
[----:B------:R-:W-:Y:S02]  /*2470*/  IMAD R19, R4, R37, R19 ;  /* 0x0000002504137224 */ /* 0x000fe400078e0213 */
[----:B------:R-:W-:-:S04]  /*2480*/  IMAD.WIDE.U32 R4, R38, R4, R132 ;  /* 0x0000000426047225 */ /* 0x000fc800078e0084 */
[----:B---3--:R-:W-:Y:S01]  /*2490*/  IMAD R0, R7, R38, RZ ;  /* 0x0000002607007224 */ /* 0x008fe200078e02ff */
[----:B------:R-:W-:Y:S01]  /*24a0*/  IADD3 R7, R5, R19, RZ ;  /* 0x0000001305077210 */ /* 0x000fe20007ffe0ff */
[----:B------:R-:W-:-:S04]  /*24b0*/  IMAD.WIDE.U32 R10, R38, R6, R132 ;  /* 0x00000006260a7225 */ /* 0x000fc800078e0084 */
[----:B------:R-:W-:Y:S01]  /*24c0*/  IMAD R5, R6, R37, R0 ;  /* 0x0000002506057224 */ /* 0x000fe200078e0200 */
[----:B------:R-:W-:Y:S01]  /*24d0*/  SHF.R.S32.HI R0, RZ, 0x1f, R22 ;  /* 0x0000001fff007819 */ /* 0x000fe20000011416 */
[-C--:B----4-:R-:W-:Y:S02]  /*24e0*/  IMAD R19, R3, R22.reuse, RZ ;  /* 0x0000001603137224 */ /* 0x090fe400078e02ff */
[----:B------:R-:W-:Y:S01]  /*24f0*/  IMAD.MOV.U32 R6, RZ, RZ, R4 ;  /* 0x000000ffff067224 */ /* 0x000fe200078e0004 */
[----:B------:R-:W-:Y:S01]  /*2500*/  IADD3 R5, R11, R5, RZ ;  /* 0x000000050b057210 */ /* 0x000fe20007ffe0ff */
[----:B------:R-:W-:Y:S02]  /*2510*/  IMAD R11, R65, R22, RZ ;  /* 0x00000016410b7224 */ /* 0x000fe400078e02ff */
[----:B------:R-:W-:Y:S02]  /*2520*/  IMAD.MOV.U32 R4, RZ, RZ, R10 ;  /* 0x000000ffff047224 */ /* 0x000fe400078e000a */
[----:B------:R-:W-:-:S02]  /*2530*/  IMAD R19, R2, R0, R19 ;  /* 0x0000000002137224 */ /* 0x000fc400078e0213 */
[----:B------:R-:W-:-:S04]  /*2540*/  IMAD.WIDE.U32 R6, R2, R22, R6 ;  /* 0x0000001602067225 */ /* 0x000fc800078e0006 */
[C---:B------:R-:W-:Y:S02]  /*2550*/  IMAD R0, R64.reuse, R0, R11 ;  /* 0x0000000040007224 */ /* 0x040fe400078e020b */
[----:B------:R-:W-:Y:S01]  /*2560*/  IMAD.WIDE.U32 R4, R64, R22, R4 ;  /* 0x0000001640047225 */ /* 0x000fe200078e0004 */
[----:B------:R-:W-:-:S03]  /*2570*/  IADD3 R7, R7, R19, RZ ;  /* 0x0000001307077210 */ /* 0x000fc60007ffe0ff */
[-C--:B------:R-:W-:Y:S02]  /*2580*/  IMAD R9, R9, R18.reuse, RZ ;  /* 0x0000001209097224 */ /* 0x080fe400078e02ff */
[----:B------:R-:W-:Y:S02]  /*2590*/  IMAD.IADD R5, R5, 0x1, R0 ;  /* 0x0000000105057824 */ /* 0x000fe400078e0200 */
[----:B------:R-:W-:Y:S02]  /*25a0*/  IMAD R0, R13, R18, RZ ;  /* 0x000000120d007224 */ /* 0x000fe400078e02ff */
[C---:B------:R-:W-:Y:S01]  /*25b0*/  IMAD R11, R8.reuse, R30, R9 ;  /* 0x0000001e080b7224 */ /* 0x040fe200078e0209 */
[----:B------:R-:W-:Y:S01]  /*25c0*/  SHF.R.S32.HI R9, RZ, 0x1f, R135 ;  /* 0x0000001fff097819 */ /* 0x000fe20000011487 */
[----:B------:R-:W-:Y:S01]  /*25d0*/  IMAD.WIDE.U32 R6, R8, R18, R6 ;  /* 0x0000001208067225 */ /* 0x000fe200078e0006 */
[----:B------:R-:W-:-:S03]  /*25e0*/  IADD3 R8, P0, -R135, R78, RZ ;  /* 0x0000004e87087210 */ /* 0x000fc60007f1e1ff */
[C---:B------:R-:W-:Y:S01]  /*25f0*/  IMAD R10, R12.reuse, R30, R0 ;  /* 0x0000001e0c0a7224 */ /* 0x040fe200078e0200 */
[----:B------:R-:W-:Y:S01]  /*2600*/  LEA.HI R0, R23, R23, RZ, 0x1 ;  /* 0x0000001717007211 */ /* 0x000fe200078f08ff */
[----:B------:R-:W-:Y:S01]  /*2610*/  IMAD.WIDE.U32 R4, R12, R18, R4 ;  /* 0x000000120c047225 */ /* 0x000fe200078e0004 */
[----:B------:R-:W-:Y:S02]  /*2620*/  IADD3.X R9, R79, ~R9, RZ, P0, !PT ;  /* 0x800000094f097210 */ /* 0x000fe400007fe4ff */
[----:B------:R-:W-:Y:S01]  /*2630*/  SHF.R.S32.HI R0, RZ, 0x1, R0 ;  /* 0x00000001ff007819 */ /* 0x000fe20000011400 */
[----:B------:R-:W-:Y:S01]  /*2640*/  IMAD.IADD R7, R7, 0x1, R11 ;  /* 0x0000000107077824 */ /* 0x000fe200078e020b */
[----:B------:R-:W-:Y:S01]  /*2650*/  IADD3 R5, R5, R10, RZ ;  /* 0x0000000a05057210 */ /* 0x000fe20007ffe0ff */
[----:B-----5:R-:W-:Y:S02]  /*2660*/  IMAD.IADD R22, R31, 0x1, R22 ;  /* 0x000000011f167824 */ /* 0x020fe400078e0216 */
[----:B------:R-:W-:-:S02]  /*2670*/  IMAD R11, R9, R2, RZ ;  /* 0x00000002090b7224 */ /* 0x000fc400078e02ff */
[----:B------:R-:W-:Y:S02]  /*2680*/  IMAD R10, R9, R64, RZ ;  /* 0x00000040090a7224 */ /* 0x000fe400078e02ff */
[----:B------:R-:W-:Y:S02]  /*2690*/  IMAD R9, R78, R0, R28 ;  /* 0x000000004e097224 */ /* 0x000fe400078e021c */
[----:B------:R-:W-:Y:S02]  /*26a0*/  IMAD R22, R0, R22, RZ ;  /* 0x0000001600167224 */ /* 0x000fe400078e02ff */
[-C--:B------:R-:W-:Y:S02]  /*26b0*/  IMAD R10, R65, R8.reuse, R10 ;  /* 0x00000008410a7224 */ /* 0x080fe400078e020a */
[----:B------:R-:W-:-:S04]  /*26c0*/  IMAD.WIDE.U32 R4, R64, R8, R4 ;  /* 0x0000000840047225 */ /* 0x000fc800078e0004 */
[-C--:B------:R-:W-:Y:S02]  /*26d0*/  IMAD R11, R3, R8.reuse, R11 ;  /* 0x00000008030b7224 */ /* 0x080fe400078e020b */
[----:B------:R-:W-:Y:S01]  /*26e0*/  IMAD.WIDE.U32 R6, R2, R8, R6 ;  /* 0x0000000802067225 */ /* 0x000fe200078e0006 */
[-C--:B------:R-:W-:Y:S02]  /*26f0*/  IADD3 R8, R28, R9.reuse, RZ ;  /* 0x000000091c087210 */ /* 0x080fe40007ffe0ff */
[----:B------:R-:W-:Y:S02]  /*2700*/  IADD3 R10, R5, R10, RZ ;  /* 0x0000000a050a7210 */ /* 0x000fe40007ffe0ff */
[----:B------:R-:W-:Y:S02]  /*2710*/  IADD3 R18, P3, R22, R9, RZ ;  /* 0x0000000916127210 */ /* 0x000fe40007f7e0ff */
[----:B------:R-:W-:Y:S02]  /*2720*/  LEA R71, P0, R4, R26, 0x1 ;  /* 0x0000001a04477211 */ /* 0x000fe400078008ff */
[----:B------:R-:W-:-:S02]  /*2730*/  IADD3 R5, P2, R22, R8, RZ ;  /* 0x0000000816057210 */ /* 0x000fc40007f5e0ff */
[----:B------:R-:W-:Y:S01]  /*2740*/  SHF.R.S32.HI R12, RZ, 0x1f, R22 ;  /* 0x0000001fff0c7819 */ /* 0x000fe20000011416 */
[----:B------:R-:W-:Y:S01]  /*2750*/  IMAD.IADD R49, R7, 0x1, R11 ;  /* 0x0000000107317824 */ /* 0x000fe200078e020b */
[----:B------:R-:W-:Y:S01]  /*2760*/  LEA R48, P1, R6, R24, 0x1 ;  /* 0x0000001806307211 */ /* 0x000fe200078208ff */
[----:B------:R-:W-:Y:S01]  /*2770*/  IMAD.SHL.U32 R19, R18, 0x2, RZ ;  /* 0x0000000212137824 */ /* 0x000fe200078e00ff */
[----:B------:R-:W-:Y:S02]  /*2780*/  LEA.HI.X R70, R4, R27, R10, 0x1, P0 ;  /* 0x0000001b04467211 */ /* 0x000fe400000f0c0a */
[----:B------:R-:W-:Y:S02]  /*2790*/  SHF.L.U32 R77, R5, 0x1, RZ ;  /* 0x00000001054d7819 */ /* 0x000fe400000006ff */
[-C--:B------:R-:W-:Y:S02]  /*27a0*/  LEA.HI.X.SX32 R9, R9, R12.reuse, 0x1, P3 ;  /* 0x0000000c09097211 */ /* 0x080fe400018f0eff */
[----:B------:R-:W-:-:S02]  /*27b0*/  LEA.HI.X.SX32 R4, R8, R12, 0x1, P2 ;  /* 0x0000000c08047211 */ /* 0x000fc400010f0eff */
[----:B------:R-:W-:Y:S02]  /*27c0*/  LEA.HI.X R49, R6, R25, R49, 0x1, P1 ;  /* 0x0000001906317211 */ /* 0x000fe400008f0c31 */
[----:B------:R-:W-:Y:S02]  /*27d0*/  IADD3 R76, P3, R14, R77, RZ ;  /* 0x0000004d0e4c7210 */ /* 0x000fe40007f7e0ff */
[----:B------:R-:W-:Y:S02]  /*27e0*/  SHF.L.U64.HI R18, R18, 0x1, R9 ;  /* 0x0000000112127819 */ /* 0x000fe40000010209 */
[----:B------:R-:W-:Y:S02]  /*27f0*/  SHF.L.U64.HI R4, R5, 0x1, R4 ;  /* 0x0000000105047819 */ /* 0x000fe40000010204 */
[----:B------:R-:W-:Y:S02]  /*2800*/  IADD3 R32, P1, R14, R19, RZ ;  /* 0x000000130e207210 */ /* 0x000fe40007f3e0ff */
[----:B------:R-:W-:Y:S01]  /*2810*/  IADD3 R77, P2, R20, R77, RZ ;  /* 0x0000004d144d7210 */ /* 0x000fe20007f5e0ff */
[----:B------:R-:W-:Y:S01]  /*2820*/  IMAD.SHL.U32 R6, R34, 0x80, RZ ;  /* 0x0000008022067824 */ /* 0x000fe200078e00ff */
[----:B------:R-:W-:Y:S01]  /*2830*/  IADD3 R19, P0, R20, R19, RZ ;  /* 0x0000001314137210 */ /* 0x000fe20007f1e0ff */
[C---:B------:R-:W-:Y:S01]  /*2840*/  IMAD.X R31, R15.reuse, 0x1, R18, P1 ;  /* 0x000000010f1f7824 */ /* 0x040fe200008e0612 */
[-C--:B------:R-:W-:Y:S01]  /*2850*/  IADD3.X R75, R15, R4.reuse, RZ, P3, !PT ;  /* 0x000000040f4b7210 */ /* 0x080fe20001ffe4ff */
[----:B------:R-:W-:Y:S01]  /*2860*/  IMAD R20, R36, 0xa0, RZ ;  /* 0x000000a024147824 */ /* 0x000fe200078e02ff */
[----:B------:R-:W-:Y:S01]  /*2870*/  IADD3.X R74, R21, R4, RZ, P2, !PT ;  /* 0x00000004154a7210 */ /* 0x000fe200017fe4ff */
[C---:B------:R-:W-:Y:S01]  /*2880*/  IMAD.SHL.U32 R4, R34.reuse, 0x20, RZ ;  /* 0x0000002022047824 */ /* 0x040fe200078e00ff */
[--C-:B------:R-:W-:Y:S01]  /*2890*/  SHF.L.U64.HI R23, R34, 0x5, R36.reuse ;  /* 0x0000000522177819 */ /* 0x100fe20000010224 */
[----:B------:R-:W-:Y:S01]  /*28a0*/  IMAD R14, R36, 0xe0, RZ ;  /* 0x000000e0240e7824 */ /* 0x000fe200078e02ff */
[--C-:B------:R-:W-:Y:S01]  /*28b0*/  SHF.L.U64.HI R24, R34, 0x6, R36.reuse ;  /* 0x0000000622187819 */ /* 0x100fe20000010224 */
[----:B------:R-:W-:Y:S01]  /*28c0*/  IMAD R12, R36, 0x140, RZ ;  /* 0x00000140240c7824 */ /* 0x000fe200078e02ff */
[----:B------:R-:W-:Y:S01]  /*28d0*/  SHF.L.U32 R5, R34, 0x6, RZ ;  /* 0x0000000622057819 */ /* 0x000fe200000006ff */
[----:B------:R-:W-:Y:S01]  /*28e0*/  IMAD R10, R36, 0x180, RZ ;  /* 0x00000180240a7824 */ /* 0x000fe200078e02ff */
[----:B------:R-:W-:Y:S01]  /*28f0*/  SHF.L.U64.HI R25, R34, 0x7, R36 ;  /* 0x0000000722197819 */ /* 0x000fe20000010224 */
[----:B------:R-:W-:-:S02]  /*2900*/  IMAD R8, R36, 0x1c0, RZ ;  /* 0x000001c024087824 */ /* 0x000fc400078e02ff */
[C---:B------:R-:W-:Y:S02]  /*2910*/  IMAD R22, R36.reuse, 0x60, RZ ;  /* 0x0000006024167824 */ /* 0x040fe400078e02ff */
[C---:B------:R-:W-:Y:S02]  /*2920*/  IMAD R15, R36.reuse, 0xc0, RZ ;  /* 0x000000c0240f7824 */ /* 0x040fe400078e02ff */
[C---:B------:R-:W-:Y:S02]  /*2930*/  IMAD R13, R36.reuse, 0x120, RZ ;  /* 0x00000120240d7824 */ /* 0x040fe400078e02ff */
[C---:B------:R-:W-:Y:S02]  /*2940*/  IMAD R11, R36.reuse, 0x160, RZ ;  /* 0x00000160240b7824 */ /* 0x040fe400078e02ff */
[C---:B------:R-:W-:Y:S02]  /*2950*/  IMAD R9, R36.reuse, 0x1a0, RZ ;  /* 0x000001a024097824 */ /* 0x040fe400078e02ff */
[----:B------:R-:W-:Y:S01]  /*2960*/  IMAD R7, R36, 0x1e0, RZ ;  /* 0x000001e024077824 */ /* 0x000fe200078e02ff */
[----:B------:R-:W-:Y:S01]  /*2970*/  SHF.L.U64.HI R210, R4, 0x1, R23 ;  /* 0x0000000104d27819 */ /* 0x000fe20000010217 */
[----:B------:R-:W-:Y:S01]  /*2980*/  IMAD.IADD R204, R165, 0x1, R22 ;  /* 0x00000001a5cc7824 */ /* 0x000fe200078e0216 */
[----:B------:R-:W-:Y:S01]  /*2990*/  SHF.L.U64.HI R208, R5, 0x1, R24 ;  /* 0x0000000105d07819 */ /* 0x000fe20000010218 */
[----:B------:R-:W-:Y:S01]  /*29a0*/  IMAD.IADD R202, R161, 0x1, R15 ;  /* 0x00000001a1ca7824 */ /* 0x000fe200078e020f */
[----:B------:R-:W-:Y:S01]  /*29b0*/  SHF.L.U64.HI R206, R6, 0x1, R25 ;  /* 0x0000000106ce7819 */ /* 0x000fe20000010219 */
[----:B------:R-:W-:Y:S01]  /*29c0*/  IMAD.IADD R200, R157, 0x1, R13 ;  /* 0x000000019dc87824 */ /* 0x000fe200078e020d */
[----:B------:R-:W-:Y:S01]  /*29d0*/  IADD3 R203, R163, R20, RZ ;  /* 0x00000014a3cb7210 */ /* 0x000fe20007ffe0ff */
[----:B------:R-:W-:Y:S01]  /*29e0*/  IMAD.IADD R198, R153, 0x1, R11 ;  /* 0x0000000199c67824 */ /* 0x000fe200078e020b */
[----:B------:R-:W-:Y:S01]  /*29f0*/  IADD3 R201, R159, R14, RZ ;  /* 0x0000000e9fc97210 */ /* 0x000fe20007ffe0ff */
[----:B------:R-:W-:Y:S01]  /*2a00*/  IMAD.IADD R196, R149, 0x1, R9 ;  /* 0x0000000195c47824 */ /* 0x000fe200078e0209 */
[----:B------:R-:W-:Y:S01]  /*2a10*/  IADD3 R199, R155, R12, RZ ;  /* 0x0000000c9bc77210 */ /* 0x000fe20007ffe0ff */
[----:B------:R-:W-:Y:S01]  /*2a20*/  IMAD R22, R3, 0x60, RZ ;  /* 0x0000006003167824 */ /* 0x000fe200078e02ff */
[----:B------:R-:W-:Y:S01]  /*2a30*/  IADD3 R197, R151, R10, RZ ;  /* 0x0000000a97c57210 */ /* 0x000fe20007ffe0ff */
[----:B------:R-:W-:Y:S01]  /*2a40*/  IMAD R20, R3, 0xa0, RZ ;  /* 0x000000a003147824 */ /* 0x000fe200078e02ff */
[----:B------:R-:W-:Y:S01]  /*2a50*/  IADD3 R195, R147, R8, RZ ;  /* 0x0000000893c37210 */ /* 0x000fe20007ffe0ff */
[C---:B------:R-:W-:Y:S01]  /*2a60*/  IMAD R15, R3.reuse, 0xc0, RZ ;  /* 0x000000c0030f7824 */ /* 0x040fe200078e02ff */
[----:B------:R-:W-:Y:S01]  /*2a70*/  SHF.L.U32 R209, R4, 0x1, RZ ;  /* 0x0000000104d17819 */ /* 0x000fe200000006ff */
[C---:B------:R-:W-:Y:S01]  /*2a80*/  IMAD R14, R3.reuse, 0xe0, RZ ;  /* 0x000000e0030e7824 */ /* 0x040fe200078e02ff */
[----:B------:R-:W-:Y:S01]  /*2a90*/  SHF.L.U32 R205, R6, 0x1, RZ ;  /* 0x0000000106cd7819 */ /* 0x000fe200000006ff */
[----:B------:R-:W-:Y:S01]  /*2aa0*/  IMAD R13, R3, 0x120, RZ ;  /* 0x00000120030d7824 */ /* 0x000fe200078e02ff */
[----:B------:R-:W-:Y:S01]  /*2ab0*/  IADD3 R194, R145, R7, RZ ;  /* 0x0000000791c27210 */ /* 0x000fe20007ffe0ff */
[C---:B------:R-:W-:Y:S01]  /*2ac0*/  IMAD R12, R3.reuse, 0x140, RZ ;  /* 0x00000140030c7824 */ /* 0x040fe200078e02ff */
[C-C-:B------:R-:W-:Y:S01]  /*2ad0*/  SHF.L.U64.HI R26, R2.reuse, 0x4, R3.reuse ;  /* 0x00000004021a7819 */ /* 0x140fe20000010203 */
[C---:B------:R-:W-:Y:S01]  /*2ae0*/  IMAD R11, R3.reuse, 0x160, RZ ;  /* 0x00000160030b7824 */ /* 0x040fe200078e02ff */
[C-C-:B------:R-:W-:Y:S01]  /*2af0*/  SHF.L.U64.HI R23, R2.reuse, 0x5, R3.reuse ;  /* 0x0000000502177819 */ /* 0x140fe20000010203 */
[C---:B------:R-:W-:Y:S01]  /*2b00*/  IMAD R10, R3.reuse, 0x180, RZ ;  /* 0x00000180030a7824 */ /* 0x040fe200078e02ff */
[C-C-:B------:R-:W-:Y:S01]  /*2b10*/  SHF.L.U64.HI R24, R2.reuse, 0x6, R3.reuse ;  /* 0x0000000602187819 */ /* 0x140fe20000010203 */
[C---:B------:R-:W-:Y:S01]  /*2b20*/  IMAD R9, R3.reuse, 0x1a0, RZ ;  /* 0x000001a003097824 */ /* 0x040fe200078e02ff */
[C---:B------:R-:W-:Y:S01]  /*2b30*/  SHF.L.U64.HI R25, R2.reuse, 0x7, R3 ;  /* 0x0000000702197819 */ /* 0x040fe20000010203 */
[----:B------:R-:W-:Y:S01]  /*2b40*/  IMAD R8, R3, 0x1c0, RZ ;  /* 0x000001c003087824 */ /* 0x000fe200078e02ff */
[C---:B------:R-:W-:Y:S01]  /*2b50*/  SHF.L.U32 R4, R2.reuse, 0x5, RZ ;  /* 0x0000000502047819 */ /* 0x040fe200000006ff */
[----:B------:R-:W-:Y:S01]  /*2b60*/  IMAD.SHL.U32 R207, R5, 0x2, RZ ;  /* 0x0000000205cf7824 */ /* 0x000fe200078e00ff */
[C---:B------:R-:W-:Y:S01]  /*2b70*/  SHF.L.U32 R5, R2.reuse, 0x6, RZ ;  /* 0x0000000602057819 */ /* 0x040fe200000006ff */
[----:B------:R-:W-:Y:S01]  /*2b80*/  IMAD.SHL.U32 R7, R2, 0x10, RZ ;  /* 0x0000001002077824 */ /* 0x000fe200078e00ff */
[----:B------:R-:W-:Y:S01]  /*2b90*/  SHF.L.U32 R112, R0, 0x4, RZ ;  /* 0x0000000400707819 */ /* 0x000fe200000006ff */
[----:B------:R-:W-:Y:S01]  /*2ba0*/  IMAD.SHL.U32 R6, R2, 0x80, RZ ;  /* 0x0000008002067824 */ /* 0x000fe200078e00ff */
[C---:B------:R-:W-:Y:S01]  /*2bb0*/  SHF.L.U32 R109, R0.reuse, 0x6, RZ ;  /* 0x00000006006d7819 */ /* 0x040fe200000006ff */
[----:B------:R-:W-:Y:S01]  /*2bc0*/  IMAD R3, R3, 0x1e0, RZ ;  /* 0x000001e003037824 */ /* 0x000fe200078e02ff */
[----:B------:R-:W-:Y:S01]  /*2bd0*/  SHF.L.U32 R105, R0, 0x7, RZ ;  /* 0x0000000700697819 */ /* 0x000fe200000006ff */
[----:B------:R-:W-:-:S04]  /*2be0*/  IMAD.WIDE.U32 R140, R2, 0xa0, RZ ;  /* 0x000000a0028c7825 */ /* 0x000fc800078e00ff */
[----:B------:R-:W-:-:S04]  /*2bf0*/  IMAD.WIDE.U32 R138, R2, 0xc0, RZ ;  /* 0x000000c0028a7825 */ /* 0x000fc800078e00ff */
[----:B------:R-:W-:-:S04]  /*2c00*/  IMAD.WIDE.U32 R130, R2, 0x120, RZ ;  /* 0x0000012002827825 */ /* 0x000fc800078e00ff */
[----:B------:R-:W-:-:S04]  /*2c10*/  IMAD.WIDE.U32 R128, R2, 0x140, RZ ;  /* 0x0000014002807825 */ /* 0x000fc800078e00ff */
[----:B------:R-:W-:-:S04]  /*2c20*/  IMAD.WIDE.U32 R124, R2, 0x180, RZ ;  /* 0x00000180027c7825 */ /* 0x000fc800078e00ff */
[----:B------:R-:W-:-:S04]  /*2c30*/  IMAD.WIDE.U32 R122, R2, 0x1a0, RZ ;  /* 0x000001a0027a7825 */ /* 0x000fc800078e00ff */
[----:B------:R-:W-:-:S04]  /*2c40*/  IMAD.WIDE.U32 R118, R2, 0x1e0, RZ ;  /* 0x000001e002767825 */ /* 0x000fc800078e00ff */
[C---:B------:R-:W-:Y:S02]  /*2c50*/  IMAD.SHL.U32 R111, R0.reuse, 0x20, RZ ;  /* 0x00000020006f7824 */ /* 0x040fe400078e00ff */
[C---:B------:R-:W-:Y:S02]  /*2c60*/  IMAD R110, R0.reuse, 0x30, RZ ;  /* 0x00000030006e7824 */ /* 0x040fe400078e02ff */
[C---:B------:R-:W-:Y:S02]  /*2c70*/  IMAD R108, R0.reuse, 0x50, RZ ;  /* 0x00000050006c7824 */ /* 0x040fe400078e02ff */
[C---:B------:R-:W-:Y:S02]  /*2c80*/  IMAD R107, R0.reuse, 0x60, RZ ;  /* 0x00000060006b7824 */ /* 0x040fe400078e02ff */
[C---:B------:R-:W-:Y:S02]  /*2c90*/  IMAD R106, R0.reuse, 0x70, RZ ;  /* 0x00000070006a7824 */ /* 0x040fe400078e02ff */
[----:B------:R-:W-:-:S02]  /*2ca0*/  IMAD R104, R0, 0x90, RZ ;  /* 0x0000009000687824 */ /* 0x000fc400078e02ff */
[C---:B------:R-:W-:Y:S02]  /*2cb0*/  IMAD R103, R0.reuse, 0xa0, RZ ;  /* 0x000000a000677824 */ /* 0x040fe400078e02ff */
[C---:B------:R-:W-:Y:S02]  /*2cc0*/  IMAD R102, R0.reuse, 0xb0, RZ ;  /* 0x000000b000667824 */ /* 0x040fe400078e02ff */
[C---:B------:R-:W-:Y:S02]  /*2cd0*/  IMAD R101, R0.reuse, 0xc0, RZ ;  /* 0x000000c000657824 */ /* 0x040fe400078e02ff */
[C---:B------:R-:W-:Y:S02]  /*2ce0*/  IMAD R100, R0.reuse, 0xd0, RZ ;  /* 0x000000d000647824 */ /* 0x040fe400078e02ff */
[C---:B------:R-:W-:Y:S02]  /*2cf0*/  IMAD R99, R0.reuse, 0xe0, RZ ;  /* 0x000000e000637824 */ /* 0x040fe400078e02ff */
[----:B------:R-:W-:-:S02]  /*2d00*/  IMAD R98, R0, 0xf0, RZ ;  /* 0x000000f000627824 */ /* 0x000fc400078e02ff */
[----:B------:R-:W-:-:S04]  /*2d10*/  IMAD.WIDE.U32 R142, R2, 0x60, RZ ;  /* 0x00000060028e7825 */ /* 0x000fc800078e00ff */
[----:B------:R-:W-:-:S04]  /*2d20*/  IMAD.WIDE.U32 R136, R2, 0xe0, RZ ;  /* 0x000000e002887825 */ /* 0x000fc800078e00ff */
[----:B------:R-:W-:-:S04]  /*2d30*/  IMAD.WIDE.U32 R126, R2, 0x160, RZ ;  /* 0x00000160027e7825 */ /* 0x000fc800078e00ff */
[----:B------:R-:W-:Y:S01]  /*2d40*/  IMAD.WIDE.U32 R120, R2, 0x1c0, RZ ;  /* 0x000001c002787825 */ /* 0x000fe200078e00ff */
[C-C-:B------:R-:W-:Y:S02]  /*2d50*/  SHF.L.U64.HI R244, R64.reuse, 0x5, R65.reuse ;  /* 0x0000000540f47819 */ /* 0x140fe40000010241 */
[C---:B------:R-:W-:Y:S01]  /*2d60*/  SHF.L.U32 R216, R64.reuse, 0x5, RZ ;  /* 0x0000000540d87819 */ /* 0x040fe200000006ff */
[----:B------:R-:W-:Y:S01]  /*2d70*/  IMAD.X R18, R21, 0x1, R18, P0 ;  /* 0x0000000115127824 */ /* 0x000fe200000e0612 */
[C---:B------:R-:W-:Y:S01]  /*2d80*/  SHF.L.U64.HI R245, R64.reuse, 0x6, R65 ;  /* 0x0000000640f57819 */ /* 0x040fe20000010241 */
[----:B------:R-:W-:Y:S01]  /*2d90*/  IMAD.MOV.U32 R21, RZ, RZ, R35 ;  /* 0x000000ffff157224 */ /* 0x000fe200078e0023 */
[C---:B------:R-:W-:Y:S01]  /*2da0*/  SHF.L.U32 R217, R64.reuse, 0x6, RZ ;  /* 0x0000000640d97819 */ /* 0x040fe200000006ff */
[C---:B------:R-:W-:Y:S01]  /*2db0*/  IMAD.SHL.U32 R218, R64.reuse, 0x80, RZ ;  /* 0x0000008040da7824 */ /* 0x040fe200078e00ff */
[--C-:B------:R-:W-:Y:S01]  /*2dc0*/  SHF.L.U64.HI R246, R64, 0x7, R65.reuse ;  /* 0x0000000740f67819 */ /* 0x100fe20000010241 */
[----:B------:R-:W-:Y:S01]  /*2dd0*/  IMAD.SHL.U32 R185, R4, 0x2, RZ ;  /* 0x0000000204b97824 */ /* 0x000fe200078e00ff */
[C---:B------:R-:W-:Y:S01]  /*2de0*/  SHF.L.U64.HI R248, R64.reuse, 0x4, R65 ;  /* 0x0000000440f87819 */ /* 0x040fe20000010241 */
[----:B------:R-:W-:Y:S01]  /*2df0*/  IMAD.IADD R180, R143, 0x1, R22 ;  /* 0x000000018fb47824 */ /* 0x000fe200078e0216 */
[----:B------:R-:W-:Y:S01]  /*2e00*/  SHF.L.U32 R219, R64, 0x4, RZ ;  /* 0x0000000440db7819 */ /* 0x000fe200000006ff */
[----:B------:R-:W-:Y:S01]  /*2e10*/  IMAD.IADD R177, R137, 0x1, R14 ;  /* 0x0000000189b17824 */ /* 0x000fe200078e020e */
[----:B------:R-:W-:Y:S01]  /*2e20*/  SHF.L.U64.HI R193, R7, 0x1, R26 ;  /* 0x0000000107c17819 */ /* 0x000fe2000001021a */
[----:B------:R-:W-:Y:S01]  /*2e30*/  IMAD.IADD R174, R127, 0x1, R11 ;  /* 0x000000017fae7824 */ /* 0x000fe200078e020b */
[----:B------:R-:W-:Y:S01]  /*2e40*/  SHF.L.U32 R192, R7, 0x1, RZ ;  /* 0x0000000107c07819 */ /* 0x000fe200000006ff */
[----:B------:R-:W-:Y:S01]  /*2e50*/  IMAD.IADD R171, R121, 0x1, R8 ;  /* 0x0000000179ab7824 */ /* 0x000fe200078e0208 */
[----:B------:R-:W-:-:S02]  /*2e60*/  SHF.L.U64.HI R189, R4, 0x1, R23 ;  /* 0x0000000104bd7819 */ /* 0x000fc40000010217 */
[C---:B------:R-:W-:Y:S02]  /*2e70*/  SHF.L.U64.HI R184, R5.reuse, 0x1, R24 ;  /* 0x0000000105b87819 */ /* 0x040fe40000010218 */
[----:B------:R-:W-:Y:S02]  /*2e80*/  SHF.L.U32 R183, R5, 0x1, RZ ;  /* 0x0000000105b77819 */ /* 0x000fe400000006ff */
[C---:B------:R-:W-:Y:S02]  /*2e90*/  SHF.L.U64.HI R182, R6.reuse, 0x1, R25 ;  /* 0x0000000106b67819 */ /* 0x040fe40000010219 */
[----:B------:R-:W-:Y:S02]  /*2ea0*/  SHF.L.U32 R181, R6, 0x1, RZ ;  /* 0x0000000106b57819 */ /* 0x000fe400000006ff */
[----:B------:R-:W-:Y:S02]  /*2eb0*/  IADD3 R179, R141, R20, RZ ;  /* 0x000000148db37210 */ /* 0x000fe40007ffe0ff */
[----:B------:R-:W-:-:S02]  /*2ec0*/  IADD3 R178, R139, R15, RZ ;  /* 0x0000000f8bb27210 */ /* 0x000fc40007ffe0ff */
[----:B------:R-:W-:Y:S02]  /*2ed0*/  IADD3 R176, R131, R13, RZ ;  /* 0x0000000d83b07210 */ /* 0x000fe40007ffe0ff */
[----:B------:R-:W-:Y:S02]  /*2ee0*/  IADD3 R175, R129, R12, RZ ;  /* 0x0000000c81af7210 */ /* 0x000fe40007ffe0ff */
[----:B------:R-:W-:Y:S02]  /*2ef0*/  IADD3 R173, R125, R10, RZ ;  /* 0x0000000a7dad7210 */ /* 0x000fe40007ffe0ff */
[----:B------:R-:W-:Y:S02]  /*2f00*/  IADD3 R172, R123, R9, RZ ;  /* 0x000000097bac7210 */ /* 0x000fe40007ffe0ff */
[----:B------:R-:W-:Y:S02]  /*2f10*/  IADD3 R170, R119, R3, RZ ;  /* 0x0000000377aa7210 */ /* 0x000fe40007ffe0ff */
[----:B------:R-:W-:-:S02]  /*2f20*/  SHF.R.S32.HI R243, RZ, 0x1f, R112 ;  /* 0x0000001ffff37819 */ /* 0x000fc40000011470 */
[----:B------:R-:W-:Y:S02]  /*2f30*/  SHF.R.S32.HI R242, RZ, 0x1f, R111 ;  /* 0x0000001ffff27819 */ /* 0x000fe4000001146f */
[----:B------:R-:W-:Y:S02]  /*2f40*/  SHF.R.S32.HI R241, RZ, 0x1f, R110 ;  /* 0x0000001ffff17819 */ /* 0x000fe4000001146e */
[----:B------:R-:W-:Y:S02]  /*2f50*/  SHF.R.S32.HI R240, RZ, 0x1f, R109 ;  /* 0x0000001ffff07819 */ /* 0x000fe4000001146d */
[----:B------:R-:W-:Y:S02]  /*2f60*/  SHF.R.S32.HI R239, RZ, 0x1f, R108 ;  /* 0x0000001fffef7819 */ /* 0x000fe4000001146c */
[----:B------:R-:W-:Y:S02]  /*2f70*/  SHF.R.S32.HI R238, RZ, 0x1f, R107 ;  /* 0x0000001fffee7819 */ /* 0x000fe4000001146b */
        /* <DEDUP_REMOVED lines=9> */
.L_x_1027:
[----:B------:R-:W-:Y:S01]  /*3010*/  ISETP.GE.AND P0, PT, R132, R247, PT ;  /* 0x000000f78400720c */ /* 0x000fe20003f06270 */
[----:B------:R-:W-:Y:S01]  /*3020*/  IMAD.SHL.U32 R22, R21, 0x100, RZ ;  /* 0x0000010015167824 */ /* 0x000fe200078e00ff */
[----:B------:R-:W-:Y:S01]  /*3030*/  LOP3.LUT R33, R33, 0xfffffeff, RZ, 0xc0, !PT ;  /* 0xfffffeff21217812 */ /* 0x000fe200078ec0ff */
[----:B------:R-:W-:Y:S03]  /*3040*/  BSSY B2, `(.L_x_924) ;  /* 0x0000cb2000027945 */ /* 0x000fe60003800000 */
[----:B------:R-:W-:Y:S05]  /*3050*/  IADD3 R20, R22, -0x100, RZ ;  /* 0xffffff0016147810 */ /* 0x000fea0007ffe0ff */
[--C-:B------:R-:W-:Y:S02]  /*3060*/  IMAD.IADD R66, R220, 0x1, -R20.reuse ;  /* 0x00000001dc427824 */ /* 0x100fe400078e0a14 */
[----:B------:R-:W-:Y:S03]  /*3070*/  IMAD.IADD R67, R135, 0x1, -R20 ;  /* 0x0000000187437824 */ /* 0x000fe600078e0a14 */
[CC--:B------:R-:W-:Y:S02]  /*3080*/  ISETP.GE.OR P1, PT, R82.reuse, R66.reuse, P0 ;  /* 0x000000425200720c */ /* 0x0c0fe40000726670 */
[-C--:B------:R-:W-:Y:S02]  /*3090*/  ISETP.GE.OR P3, PT, R93, R66.reuse, P0 ;  /* 0x000000425d00720c */ /* 0x080fe40000766670 */
[-C--:B------:R-:W-:Y:S02]  /*30a0*/  ISETP.LT.OR P6, PT, R82, R67.reuse, P1 ;  /* 0x000000435200720c */ /* 0x080fe40000fc1670 */
[-C--:B------:R-:W-:Y:S02]  /*30b0*/  ISETP.GE.OR P1, PT, R81, R66.reuse, P0 ;  /* 0x000000425100720c */ /* 0x080fe40000726670 */
[-C--:B------:R-:W-:Y:S02]  /*30c0*/  ISETP.LT.OR P3, PT, R93, R67.reuse, P3 ;  /* 0x000000435d00720c */ /* 0x080fe40001f61670 */
[-C--:B------:R-:W-:Y:S02]  /*30d0*/  ISETP.LT.OR P5, PT, R81, R67.reuse, P1 ;  /* 0x000000435100720c */ /* 0x080fe40000fa1670 */
[C---:B------:R-:W-:Y:S04]  /*30e0*/  ISETP.GE.OR P1, PT, R80.reuse, R66, P0 ;  /* 0x000000425000720c */ /* 0x040fe80000726670 */
[----:B------:R-:W-:Y:S02]  /*30f0*/  ISETP.LT.OR P4, PT, R80, R67, P1 ;  /* 0x000000435000720c */ /* 0x000fe40000f81670 */
[----:B------:R-:W-:Y:S02]  /*3100*/  @!P6 IADD3 R24, P2, R48, R192, RZ ;  /* 0x000000c03018e210 */ /* 0x000fe40007f5e0ff */
[----:B------:R-:W-:Y:S02]  /*3110*/  @!P6 LEA R14, P1, R188, R73, 0x1 ;  /* 0x00000049bc0ee211 */ /* 0x000fe400078208ff */
[----:B------:R-:W-:Y:S01]  /*3120*/  @P6 LOP3.LUT R33, R33, 0x100, RZ, 0xfc, !PT ;  /* 0x0000010021216812 */ /* 0x000fe200078efcff */
[----:B------:R-:W-:Y:S01]  /*3130*/  @!P6 IMAD.X R25, R49, 0x1, R193, P2 ;  /* 0x000000013119e824 */ /* 0x000fe200010e06c1 */
[----:B------:R-:W-:Y:S02]  /*3140*/  @!P5 IADD3 R12, P2, R48, R185, RZ ;  /* 0x000000b9300cd210 */ /* 0x000fe40007f5e0ff */
[----:B------:R-:W-:Y:S02]  /*3150*/  @!P6 LEA.HI.X R15, R188, R72, R221, 0x1, P1 ;  /* 0x00000048bc0fe211 */ /* 0x000fe400008f0cdd */
[----:B------:R-:W-:Y:S01]  /*3160*/  @!P5 IADD3 R10, P1, R73, R209, RZ ;  /* 0x000000d1490ad210 */ /* 0x000fe20007f3e0ff */
[----:B------:R-:W-:Y:S01]  /*3170*/  @!P5 IMAD.X R13, R49, 0x1, R189, P2 ;  /* 0x00000001310dd824 */ /* 0x000fe200010e06bd */
[----:B------:R-:W-:Y:S02]  /*3180*/  LOP3.LUT R33, R33, 0xffffff7f, RZ, 0xc0, !PT ;  /* 0xffffff7f21217812 */ /* 0x000fe400078ec0ff */
[----:B------:R-:W-:Y:S01]  /*3190*/  ISETP.GE.OR P2, PT, R92, R66, P0 ;  /* 0x000000425c00720c */ /* 0x000fe20000746670 */
[----:B------:R-:W-:Y:S01]  /*31a0*/  @!P5 IMAD.X R11, R72, 0x1, R210, P1 ;  /* 0x00000001480bd824 */ /* 0x000fe200008e06d2 */
[----:B------:R-:W-:Y:S02]  /*31b0*/  @P5 LOP3.LUT R33, R33, 0x80, RZ, 0xfc, !PT ;  /* 0x0000008021215812 */ /* 0x000fe400078efcff */
[----:B------:R-:W-:Y:S02]  /*31c0*/  @!P4 IADD3 R8, P1, R48, R142, RZ ;  /* 0x0000008e3008c210 */ /* 0x000fe40007f3e0ff */
[----:B------:R-:W-:Y:S02]  /*31d0*/  ISETP.LT.OR P2, PT, R92, R67, P2 ;  /* 0x000000435c00720c */ /* 0x000fe40001741670 */
[----:B------:R-:W-:Y:S01]  /*31e0*/  LOP3.LUT R33, R33, 0xffffffbf, RZ, 0xc0, !PT ;  /* 0xffffffbf21217812 */ /* 0x000fe200078ec0ff */
[----:B------:R-:W-:Y:S01]  /*31f0*/  @!P4 IMAD.X R9, R49, 0x1, R180, P1 ;  /* 0x000000013109c824 */ /* 0x000fe200008e06b4 */
[----:B------:R-:W-:Y:S02]  /*3200*/  @!P4 IADD3 R6, P1, R73, R164, RZ ;  /* 0x000000a44906c210 */ /* 0x000fe40007f3e0ff */
[----:B------:R-:W-:Y:S02]  /*3210*/  @P4 LOP3.LUT R33, R33, 0x40, RZ, 0xfc, !PT ;  /* 0x0000004021214812 */ /* 0x000fe400078efcff */
[----:B------:R-:W-:Y:S01]  /*3220*/  ISETP.GE.OR P6, PT, R87, R66, P0 ;  /* 0x000000425700720c */ /* 0x000fe200007c6670 */
[----:B------:R-:W-:Y:S01]  /*3230*/  @!P4 IMAD.X R7, R72, 0x1, R204, P1 ;  /* 0x000000014807c824 */ /* 0x000fe200008e06cc */
[C---:B------:R-:W-:Y:S02]  /*3240*/  @!P3 IADD3 R4, P1, R48.reuse, R183, RZ ;  /* 0x000000b73004b210 */ /* 0x040fe40007f3e0ff */
[----:B------:R-:W-:Y:S02]  /*3250*/  LOP3.LUT R33, R33, 0xffffffdf, RZ, 0xc0, !PT ;  /* 0xffffffdf21217812 */ /* 0x000fe400078ec0ff */
[-C--:B------:R-:W-:Y:S01]  /*3260*/  ISETP.LT.OR P6, PT, R87, R67.reuse, P6 ;  /* 0x000000435700720c */ /* 0x080fe200037c1670 */
[----:B------:R-:W-:Y:S01]  /*3270*/  @!P3 IMAD.X R5, R49, 0x1, R184, P1 ;  /* 0x000000013105b824 */ /* 0x000fe200008e06b8 */
[----:B------:R-:W-:Y:S02]  /*3280*/  @!P2 IADD3 R34, P1, R48, R140, RZ ;  /* 0x0000008c3022a210 */ /* 0x000fe40007f3e0ff */
[----:B------:R-:W-:Y:S02]  /*3290*/  @P3 LOP3.LUT R33, R33, 0x20, RZ, 0xfc, !PT ;  /* 0x0000002021213812 */ /* 0x000fe400078efcff */
[CC--:B------:R-:W-:Y:S01]  /*32a0*/  ISETP.GE.OR P5, PT, R86.reuse, R66.reuse, P0 ;  /* 0x000000425600720c */ /* 0x0c0fe200007a6670 */
[----:B------:R-:W-:Y:S01]  /*32b0*/  @!P2 IMAD.X R35, R49, 0x1, R179, P1 ;  /* 0x000000013123a824 */ /* 0x000fe200008e06b3 */
[----:B------:R-:W-:Y:S02]  /*32c0*/  LOP3.LUT R33, R33, 0xffffffef, RZ, 0xc0, !PT ;  /* 0xffffffef21217812 */ /* 0x000fe400078ec0ff */
[-C--:B------:R-:W-:Y:S02]  /*32d0*/  ISETP.GE.OR P1, PT, R91, R66.reuse, P0 ;  /* 0x000000425b00720c */ /* 0x080fe40000726670 */
[----:B------:R-:W-:Y:S02]  /*32e0*/  @P2 LOP3.LUT R33, R33, 0x10, RZ, 0xfc, !PT ;  /* 0x0000001021212812 */ /* 0x000fe400078efcff */
[-C--:B------:R-:W-:Y:S02]  /*32f0*/  ISETP.LT.OR P2, PT, R91, R67.reuse, P1 ;  /* 0x000000435b00720c */ /* 0x080fe40000f41670 */
[----:B------:R-:W-:Y:S02]  /*3300*/  LOP3.LUT R33, R33, 0xfffffff7, RZ, 0xc0, !PT ;  /* 0xfffffff721217812 */ /* 0x000fe400078ec0ff */
[-C--:B------:R-:W-:Y:S02]  /*3310*/  ISETP.LT.OR P5, PT, R86, R67.reuse, P5 ;  /* 0x000000435600720c */ /* 0x080fe40002fa1670 */
[CC--:B------:R-:W-:Y:S02]  /*3320*/  ISETP.GE.OR P4, PT, R85.reuse, R66.reuse, P0 ;  /* 0x000000425500720c */ /* 0x0c0fe40000786670 */
[C---:B------:R-:W-:Y:S02]  /*3330*/  ISETP.GE.OR P3, PT, R84.reuse, R66, P0 ;  /* 0x000000425400720c */ /* 0x040fe40000766670 */
[-C--:B------:R-:W-:Y:S02]  /*3340*/  ISETP.LT.OR P4, PT, R85, R67.reuse, P4 ;  /* 0x000000435500720c */ /* 0x080fe40002781670 */
[-C--:B------:R-:W-:Y:S02]  /*3350*/  ISETP.LT.OR P3, PT, R84, R67.reuse, P3 ;  /* 0x000000435400720c */ /* 0x080fe40001f61670 */
[----:B------:R-:W-:Y:S02]  /*3360*/  @!P2 IADD3 R42, P1, R48, R138, RZ ;  /* 0x0000008a302aa210 */ /* 0x000fe40007f3e0ff */
[----:B------:R-:W-:Y:S03]  /*3370*/  @P2 LOP3.LUT R33, R33, 0x8, RZ, 0xfc, !PT ;  /* 0x0000000821212812 */ /* 0x000fe600078efcff */
[----:B------:R-:W-:Y:S01]  /*3380*/  @!P2 IMAD.X R43, R49, 0x1, R178, P1 ;  /* 0x00000001312ba824 */ /* 0x000fe200008e06b2 */
[C---:B------:R-:W-:Y:S02]  /*3390*/  ISETP.GE.OR P1, PT, R90.reuse, R66, P0 ;  /* 0x000000425a00720c */ /* 0x040fe40000726670 */
[----:B------:R-:W-:Y:S02]  /*33a0*/  LOP3.LUT R33, R33, 0xfffffffb, RZ, 0xc0, !PT ;  /* 0xfffffffb21217812 */ /* 0x000fe400078ec0ff */
[-C--:B------:R-:W-:Y:S11]  /*33b0*/  ISETP.LT.OR P2, PT, R90, R67.reuse, P1 ;  /* 0x000000435a00720c */ /* 0x080ff60000f41670 */
[----:B------:R-:W-:Y:S02]  /*33c0*/  @!UPT UIADD3 URZ, URZ, URZ, URZ ;  /* 0x0000003f3f3ff290 */ /* 0x000fe4000fffe03f */
[C---:B------:R-:W-:Y:S02]  /*33d0*/  @!P2 IADD3 R44, P1, R48.reuse, R136, RZ ;  /* 0x00000088302ca210 */ /* 0x040fe40007f3e0ff */
[----:B------:R-:W-:Y:S03]  /*33e0*/  @P2 LOP3.LUT R33, R33, 0x4, RZ, 0xfc, !PT ;  /* 0x0000000421212812 */ /* 0x000fe600078efcff */
[----:B------:R-:W-:Y:S01]  /*33f0*/  @!P2 IMAD.X R45, R49, 0x1, R177, P1 ;  /* 0x00000001312da824 */ /* 0x000fe200008e06b1 */
[-C--:B------:R-:W-:Y:S02]  /*3400*/  ISETP.GE.OR P1, PT, R89, R66.reuse, P0 ;  /* 0x000000425900720c */ /* 0x080fe40000726670 */
[----:B------:R-:W-:Y:S02]  /*3410*/  LOP3.LUT R33, R33, 0xfffffffd, RZ, 0xc0, !PT ;  /* 0xfffffffd21217812 */ /* 0x000fe400078ec0ff */
[----:B------:R-:W-:Y:S11]  /*3420*/  ISETP.LT.OR P2, PT, R89, R67, P1 ;  /* 0x000000435900720c */ /* 0x000ff60000f41670 */
[----:B------:R-:W-:Y:S02]  /*3430*/  @!UPT UIADD3 URZ, URZ, URZ, URZ ;  /* 0x0000003f3f3ff290 */ /* 0x000fe4000fffe03f */
        /* <DEDUP_REMOVED lines=10> */
[C---:B------:R-:W-:Y:S02]  /*34e0*/  @!P6 IADD3 R52, P1, R48.reuse, R128, RZ ;  /* 0x000000803034e210 */ /* 0x040fe40007f3e0ff */
[----:B------:R-:W-:Y:S02]  /*34f0*/  ISETP.GE.OR P2, PT, R83, R66, P0 ;  /* 0x000000425300720c */ /* 0x000fe40000746670 */
[----:B------:R-:W-:Y:S01]  /*3500*/  LOP3.LUT R33, R33, 0xffffdfff, RZ, 0xc0, !PT ;  /* 0xffffdfff21217812 */ /* 0x000fe200078ec0ff */
[----:B------:R-:W-:Y:S01]  /*3510*/  @!P6 IMAD.X R53, R49, 0x1, R175, P1 ;  /* 0x000000013135e824 */ /* 0x000fe200008e06af */
[C---:B------:R-:W-:Y:S02]  /*3520*/  @!P5 IADD3 R54, P1, R48.reuse, R126, RZ ;  /* 0x0000007e3036d210 */ /* 0x040fe40007f3e0ff */
[-C--:B------:R-:W-:Y:S02]  /*3530*/  ISETP.LT.OR P2, PT, R83, R67.reuse, P2 ;  /* 0x000000435300720c */ /* 0x080fe40001741670 */
[----:B------:R-:W-:Y:S01]  /*3540*/  @P6 LOP3.LUT R33, R33, 0x2000, RZ, 0xfc, !PT ;  /* 0x0000200021216812 */ /* 0x000fe200078efcff */
[----:B------:R-:W-:Y:S01]  /*3550*/  @!P5 IMAD.X R55, R49, 0x1, R174, P1 ;  /* 0x000000013137d824 */ /* 0x000fe200008e06ae */
[C---:B------:R-:W-:Y:S02]  /*3560*/  @!P4 IADD3 R56, P1, R48.reuse, R124, RZ ;  /* 0x0000007c3038c210 */ /* 0x040fe40007f3e0ff */
[C---:B------:R-:W-:Y:S02]  /*3570*/  LOP3.LUT P6, RZ, R33.reuse, 0x1, RZ, 0xc0, !PT ;  /* 0x0000000121ff7812 */ /* 0x040fe400078cc0ff */
[----:B------:R-:W-:Y:S01]  /*3580*/  LOP3.LUT R33, R33, 0xffffbfff, RZ, 0xc0, !PT ;  /* 0xffffbfff21217812 */ /* 0x000fe200078ec0ff */
[C---:B------:R-:W-:Y:S01]  /*3590*/  @!P4 IMAD.X R57, R49.reuse, 0x1, R173, P1 ;  /* 0x000000013139c824 */ /* 0x040fe200008e06ad */
[C---:B------:R-:W-:Y:S05]  /*35a0*/  @!P3 IADD3 R58, P1, R48.reuse, R122, RZ ;  /* 0x0000007a303ab210 */ /* 0x040fea0007f3e0ff */
[----:B------:R-:W-:Y:S01]  /*35b0*/  @!P3 IMAD.X R59, R49, 0x1, R172, P1 ;  /* 0x00000001313bb824 */ /* 0x000fe200008e06ac */
[----:B------:R-:W-:Y:S03]  /*35c0*/  @!P2 IADD3 R60, P1, R48, R120, RZ ;  /* 0x00000078303ca210 */ /* 0x000fe60007f3e0ff */
[----:B------:R-:W-:Y:S02]  /*35d0*/  @P6 LOP3.LUT R33, R33, 0x4000, RZ, 0xfc, !PT ;  /* 0x0000400021216812 */ /* 0x000fe400078efcff */
[----:B------:R-:W-:Y:S01]  /*35e0*/  @!P2 IMAD.X R61, R49, 0x1, R171, P1 ;  /* 0x00000001313da824 */ /* 0x000fe200008e06ab */
[-C--:B------:R-:W-:Y:S02]  /*35f0*/  ISETP.GE.OR P1, PT, R94, R66.reuse, P0 ;  /* 0x000000425e00720c */ /* 0x080fe40000726670 */
[C---:B------:R-:W-:Y:S02]  /*3600*/  ISETP.GE.OR P0, PT, R78.reuse, R66, P0 ;  /* 0x000000424e00720c */ /* 0x040fe40000706670 */
[C---:B------:R-:W-:Y:S02]  /*3610*/  LOP3.LUT P6, RZ, R33.reuse, 0x2, RZ, 0xc0, !PT ;  /* 0x0000000221ff7812 */ /* 0x040fe400078cc0ff */
[-C--:B------:R-:W-:Y:S02]  /*3620*/  ISETP.LT.OR P0, PT, R78, R67.reuse, P0 ;  /* 0x000000434e00720c */ /* 0x080fe40000701670 */
[----:B------:R-:W-:Y:S02]  /*3630*/  ISETP.LT.OR P1, PT, R94, R67, P1 ;  /* 0x000000435e00720c */ /* 0x000fe40000f21670 */
[----:B------:R-:W-:Y:S07]  /*3640*/  LOP3.LUT R33, R33, 0xffff7fff, RZ, 0xc0, !PT ;  /* 0xffff7fff21217812 */ /* 0x000fee00078ec0ff */
[----:B------:R-:W-:Y:S02]  /*3650*/  @P6 LOP3.LUT R33, R33, 0x8000, RZ, 0xfc, !PT ;  /* 0x0000800021216812 */ /* 0x000fe400078efcff */
[----:B------:R-:W2:Y:S01]  /*3660*/  @!P0 LD.E.128 R36, [R48.64] ;  /* 0x0000000630248980 */ /* 0x000ea2000c101d00 */
[----:B------:R-:W-:Y:S01]  /*3670*/  @!P0 IMAD.MOV.U32 R2, RZ, RZ, R73 ;  /* 0x000000ffff028224 */ /* 0x000fe200078e0049 */
[C---:B------:R-:W-:Y:S01]  /*3680*/  LOP3.LUT P6, RZ, R33.reuse, 0x4, RZ, 0xc0, !PT ;  /* 0x0000000421ff7812 */ /* 0x040fe200078cc0ff */
[----:B------:R-:W-:Y:S01]  /*3690*/  @!P0 IMAD.MOV.U32 R3, RZ, RZ, R72 ;  /* 0x000000ffff038224 */ /* 0x000fe200078e0048 */
[----:B------:R-:W-:Y:S11]  /*36a0*/  LOP3.LUT R33, R33, 0xfffeffff, RZ, 0xc0, !PT ;  /* 0xfffeffff21217812 */ /* 0x000ff600078ec0ff */
[----:B------:R-:W-:Y:S04]  /*36b0*/  @P6 LOP3.LUT R33, R33, 0x10000, RZ, 0xfc, !PT ;  /* 0x0001000021216812 */ /* 0x000fe800078efcff */
[C---:B------:R-:W-:Y:S02]  /*36c0*/  LOP3.LUT P6, RZ, R33.reuse, 0x8, RZ, 0xc0, !PT ;  /* 0x0000000821ff7812 */ /* 0x040fe400078cc0ff */
[----:B------:R-:W-:Y:S11]  /*36d0*/  LOP3.LUT R33, R33, 0xfffdffff, RZ, 0xc0, !PT ;  /* 0xfffdffff21217812 */ /* 0x000ff600078ec0ff */
[----:B------:R-:W-:Y:S04]  /*36e0*/  @P6 LOP3.LUT R33, R33, 0x20000, RZ, 0xfc, !PT ;  /* 0x0002000021216812 */ /* 0x000fe800078efcff */
[C---:B------:R-:W-:Y:S02]  /*36f0*/  LOP3.LUT P6, RZ, R33.reuse, 0x10, RZ, 0xc0, !PT ;  /* 0x0000001021ff7812 */ /* 0x040fe400078cc0ff */
[----:B------:R-:W-:Y:S11]  /*3700*/  LOP3.LUT R33, R33, 0xfffbffff, RZ, 0xc0, !PT ;  /* 0xfffbffff21217812 */ /* 0x000ff600078ec0ff */
[----:B------:R-:W-:Y:S04]  /*3710*/  @P6 LOP3.LUT R33, R33, 0x40000, RZ, 0xfc, !PT ;  /* 0x0004000021216812 */ /* 0x000fe800078efcff */
[C---:B------:R-:W-:Y:S02]  /*3720*/  LOP3.LUT P6, RZ, R33.reuse, 0x20, RZ, 0xc0, !PT ;  /* 0x0000002021ff7812 */ /* 0x040fe400078cc0ff */
[----:B------:R-:W-:Y:S02]  /*3730*/  LOP3.LUT R33, R33, 0xfffffdff, RZ, 0xc0, !PT ;  /* 0xfffffdff21217812 */ /* 0x000fe400078ec0ff */
[----:B------:R-:W-:Y:S02]  /*3740*/  P2R R0, PR, RZ, 0x40 ;  /* 0x00000040ff007803 */ /* 0x000fe40000000000 */
[----:B------:R-:W-:Y:S02]  /*3750*/  @!P1 IADD3 R62, P6, R48, R118, RZ ;  /* 0x00000076303e9210 */ /* 0x000fe40007fde0ff */
[----:B------:R-:W-:Y:S03]  /*3760*/  @P0 LOP3.LUT R33, R33, 0x200, RZ, 0xfc, !PT ;  /* 0x0000020021210812 */ /* 0x000fe600078efcff */
[----:B------:R-:W-:Y:S01]  /*3770*/  @!P1 IMAD.X R63, R49, 0x1, R170, P6 ;  /* 0x00000001313f9824 */ /* 0x000fe200030e06aa */
[----:B------:R-:W-:Y:S01]  /*3780*/  ISETP.NE.AND P6, PT, R0, RZ, PT ;  /* 0x000000ff0000720c */ /* 0x000fe20003fc5270 */
[----:B--2---:R1:W-:Y:S11]  /*3790*/  @!P0 ST.E.128 [R2.64], R36 ;  /* 0x0000002402008985 */ /* 0x0043f6000c101d06 */
[----:B------:R-:W-:Y:S01]  /*37a0*/  @!UPT UIADD3 URZ, URZ, URZ, URZ ;  /* 0x0000003f3f3ff290 */ /* 0x000fe2000fffe03f */
[----:B-1----:R-:W-:Y:S05]  /*37b0*/  @!P6 IADD3 R2, P0, R73, R207, RZ ;  /* 0x000000cf4902e210 */ /* 0x002fea0007f1e0ff */
[C---:B------:R-:W-:Y:S01]  /*37c0*/  @!P6 IMAD.X R3, R72.reuse, 0x1, R208, P0 ;  /* 0x000000014803e824 */ /* 0x040fe200000e06d0 */
[----:B------:R-:W-:Y:S11]  /*37d0*/  LOP3.LUT P6, RZ, R33, 0x40000, RZ, 0xc0, !PT ;  /* 0x0004000021ff7812 */ /* 0x000ff600078cc0ff */
[----:B------:R-:W-:Y:S02]  /*37e0*/  @!UPT UIADD3 URZ, URZ, URZ, URZ ;  /* 0x0000003f3f3ff290 */ /* 0x000fe4000fffe03f */
[----:B------:R-:W-:Y:S05]  /*37f0*/  @!P6 IADD3 R28, P0, R73, R162, RZ ;  /* 0x000000a2491ce210 */ /* 0x000fea0007f1e0ff */
[C---:B------:R-:W-:Y:S01]  /*3800*/  @!P6 IMAD.X R29, R72.reuse, 0x1, R203, P0 ;  /* 0x00000001481de824 */ /* 0x040fe200000e06cb */
[C---:B------:R-:W-:Y:S02]  /*3810*/  LOP3.LUT P0, RZ, R33.reuse, 0x100, RZ, 0xc0, !PT ;  /* 0x0000010021ff7812 */ /* 0x040fe4000780c0ff */
[----:B------:R-:W-:Y:S11]  /*3820*/  LOP3.LUT P6, RZ, R33, 0x20000, RZ, 0xc0, !PT ;  /* 0x0002000021ff7812 */ /* 0x000ff600078cc0ff */
[----:B------:R-:W2:Y:S04]  /*3830*/  @!P0 LD.E.128 R24, [R24.64] ;  /* 0x0000000618188980 */ /* 0x000ea8000c101d00 */
[----:B--2---:R1:W-:Y:S02]  /*3840*/  @!P0 ST.E.128 [R14.64], R24 ;  /* 0x000000180e008985 */ /* 0x0043e4000c101d06 */
        /* <DEDUP_REMOVED lines=17> */
[C---:B------:R-:W-:Y:S02]  /*3960*/  LOP3.LUT P6, RZ, R33.reuse, 0x2000, RZ, 0xc0, !PT ;  /* 0x0000200021ff7812 */ /* 0x040fe400078cc0ff */
[----:B------:R-:W-:Y:S09]  /*3970*/  LOP3.LUT R33, R33, 0xfffffbff, RZ, 0xc0, !PT ;  /* 0xfffffbff21217812 */ /* 0x000ff200078ec0ff */
[----:B------:R-:W2:Y:S02]  /*3980*/  @!P0 LD.E.128 R8, [R8.64] ;  /* 0x0000000608088980 */ /* 0x000ea4000c101d00 */
[----:B------:R-:W-:Y:S02]  /*3990*/  @P6 LOP3.LUT R33, R33, 0x400, RZ, 0xfc, !PT ;  /* 0x0000040021216812 */ /* 0x000fe400078efcff */
[----:B--2---:R1:W-:Y:S01]  /*39a0*/  @!P0 ST.E.128 [R6.64], R8 ;  /* 0x0000000806008985 */ /* 0x0043e2000c101d06 */
[----:B------:R-:W-:Y:S05]  /*39b0*/  @!P6 IADD3 R12, P0, R73, R154, RZ ;  /* 0x0000009a490ce210 */ /* 0x000fea0007f1e0ff */
[C---:B------:R-:W-:Y:S01]  /*39c0*/  @!P6 IMAD.X R13, R72.reuse, 0x1, R199, P0 ;  /* 0x00000001480de824 */ /* 0x040fe200000e06c7 */
[C---:B------:R-:W-:Y:S02]  /*39d0*/  LOP3.LUT P6, RZ, R33.reuse, 0x2, RZ, 0xc0, !PT ;  /* 0x0000000221ff7812 */ /* 0x040fe400078cc0ff */
[----:B------:R-:W-:Y:S02]  /*39e0*/  LOP3.LUT R33, R33, 0xfffff7ff, RZ, 0xc0, !PT ;  /* 0xfffff7ff21217812 */ /* 0x000fe400078ec0ff */
[----:B------:R-:W-:Y:S05]  /*39f0*/  @!P5 IADD3 R38, P0, R73, R152, RZ ;  /* 0x000000984926d210 */ /* 0x000fea0007f1e0ff */
[C---:B------:R-:W-:Y:S04]  /*3a00*/  @!P5 IMAD.X R39, R72.reuse, 0x1, R198, P0 ;  /* 0x000000014827d824 */ /* 0x040fe800000e06c6 */
[----:B------:R-:W-:Y:S04]  /*3a10*/  @P6 LOP3.LUT R33, R33, 0x800, RZ, 0xfc, !PT ;  /* 0x0000080021216812 */ /* 0x000fe800078efcff */
[C---:B------:R-:W-:Y:S02]  /*3a20*/  LOP3.LUT P6, RZ, R33.reuse, 0x4, RZ, 0xc0, !PT ;  /* 0x0000000421ff7812 */ /* 0x040fe400078cc0ff */
[----:B------:R-:W-:Y:S11]  /*3a30*/  LOP3.LUT R33, R33, 0xffffefff, RZ, 0xc0, !PT ;  /* 0xffffefff21217812 */ /* 0x000ff600078ec0ff */
[----:B------:R-:W-:Y:S04]  /*3a40*/  @P6 LOP3.LUT R33, R33, 0x1000, RZ, 0xfc, !PT ;  /* 0x0000100021216812 */ /* 0x000fe800078efcff */
[C---:B------:R-:W-:Y:S02]  /*3a50*/  LOP3.LUT P0, RZ, R33.reuse, 0x20, RZ, 0xc0, !PT ;  /* 0x0000002021ff7812 */ /* 0x040fe4000780c0ff */
[----:B------:R-:W-:Y:S11]  /*3a60*/  LOP3.LUT P6, RZ, R33, 0x8, RZ, 0xc0, !PT ;  /* 0x0000000821ff7812 */ /* 0x000ff600078cc0ff */
[----:B-1----:R-:W2:Y:S04]  /*3a70*/  @!P0 LD.E.128 R4, [R4.64] ;  /* 0x0000000604048980 */ /* 0x002ea8000c101d00 */
[----:B--2---:R1:W-:Y:S02]  /*3a80*/  @!P0 ST.E.128 [R2.64], R4 ;  /* 0x0000000402008985 */ /* 0x0043e4000c101d06 */
[C---:B-1----:R-:W-:Y:S05]  /*3a90*/  @!P4 IADD3 R2, P0, R73.reuse, R150, RZ ;  /* 0x000000964902c210 */ /* 0x042fea0007f1e0ff */
[C---:B------:R-:W-:Y:S01]  /*3aa0*/  @!P4 IMAD.X R3, R72.reuse, 0x1, R197, P0 ;  /* 0x000000014803c824 */ /* 0x040fe200000e06c5 */
[----:B------:R-:W-:Y:S05]  /*3ab0*/  @!P3 IADD3 R36, P0, R73, R148, RZ ;  /* 0x000000944924b210 */ /* 0x000fea0007f1e0ff */
[C---:B------:R-:W-:Y:S01]  /*3ac0*/  @!P3 IMAD.X R37, R72.reuse, 0x1, R196, P0 ;  /* 0x000000014825b824 */ /* 0x040fe200000e06c4 */
[----:B------:R-:W-:Y:S11]  /*3ad0*/  LOP3.LUT P0, RZ, R33, 0x10, RZ, 0xc0, !PT ;  /* 0x0000001021ff7812 */ /* 0x000ff6000780c0ff */
[----:B------:R-:W-:Y:S02]  /*3ae0*/  @!UPT UIADD3 URZ, URZ, URZ, URZ ;  /* 0x0000003f3f3ff290 */ /* 0x000fe4000fffe03f */
[----:B------:R-:W2:Y:S04]  /*3af0*/  @!P0 LD.E.128 R4, [R34.64] ;  /* 0x0000000622048980 */ /* 0x000ea8000c101d00 */
[----:B--2---:R1:W-:Y:S04]  /*3b00*/  @!P0 ST.E.128 [R28.64], R4 ;  /* 0x000000041c008985 */ /* 0x0043e8000c101d06 */
[----:B------:R-:W2:Y:S01]  /*3b10*/  @!P6 LD.E.128 R8, [R42.64] ;  /* 0x000000062a08e980 */ /* 0x000ea2000c101d00 */
[C---:B-1----:R-:W-:Y:S05]  /*3b20*/  @!P2 IADD3 R28, P0, R73.reuse, R146, RZ ;  /* 0x00000092491ca210 */ /* 0x042fea0007f1e0ff */
[C---:B------:R-:W-:Y:S01]  /*3b30*/  @!P2 IMAD.X R29, R72.reuse, 0x1, R195, P0 ;  /* 0x00000001481da824 */ /* 0x040fe200000e06c3 */
[----:B------:R-:W-:Y:S05]  /*3b40*/  @!P1 IADD3 R34, P0, R73, R144, RZ ;  /* 0x0000009049229210 */ /* 0x000fea0007f1e0ff */
[----:B------:R-:W-:Y:S01]  /*3b50*/  @!P1 IMAD.X R35, R72, 0x1, R194, P0 ;  /* 0x0000000148239824 */ /* 0x000fe200000e06c2 */
[C---:B------:R-:W-:Y:S01]  /*3b60*/  LOP3.LUT P0, RZ, R33.reuse, 0x1, RZ, 0xc0, !PT ;  /* 0x0000000121ff7812 */ /* 0x040fe2000780c0ff */
[----:B--2---:R-:W-:Y:S01]  /*3b70*/  @!P6 ST.E.128 [R24.64], R8 ;  /* 0x000000081800e985 */ /* 0x004fe2000c101d06 */
[C---:B------:R-:W-:Y:S11]  /*3b80*/  LOP3.LUT P6, RZ, R33.reuse, 0x1000, RZ, 0xc0, !PT ;  /* 0x0000100021ff7812 */ /* 0x040ff600078cc0ff */
[----:B------:R-:W-:Y:S02]  /*3b90*/  @!UPT UIADD3 URZ, URZ, URZ, URZ ;  /* 0x0000003f3f3ff290 */ /* 0x000fe4000fffe03f */
[----:B------:R-:W2:Y:S04]  /*3ba0*/  @!P6 LD.E.128 R4, [R44.64] ;  /* 0x000000062c04e980 */ /* 0x000ea8000c101d00 */
[----:B--2---:R1:W-:Y:S01]  /*3bb0*/  @!P6 ST.E.128 [R40.64], R4 ;  /* 0x000000042800e985 */ /* 0x0043e2000c101d06 */
[C---:B------:R-:W-:Y:S11]  /*3bc0*/  LOP3.LUT P6, RZ, R33.reuse, 0x800, RZ, 0xc0, !PT ;  /* 0x0000080021ff7812 */ /* 0x040ff600078cc0ff */
[----:B------:R-:W-:Y:S02]  /*3bd0*/  @!UPT UIADD3 URZ, URZ, URZ, URZ ;  /* 0x0000003f3f3ff290 */ /* 0x000fe4000fffe03f */
[----:B-1----:R-:W2:Y:S04]  /*3be0*/  @!P6 LD.E.128 R4, [R46.64] ;  /* 0x000000062e04e980 */ /* 0x002ea8000c101d00 */
[----:B--2---:R1:W-:Y:S01]  /*3bf0*/  @!P6 ST.E.128 [R14.64], R4 ;  /* 0x000000040e00e985 */ /* 0x0043e2000c101d06 */
[----:B------:R-:W-:Y:S03]  /*3c00*/  LOP3.LUT P6, RZ, R33, 0x400, RZ, 0xc0, !PT ;  /* 0x0000040021ff7812 */ /* 0x000fe600078cc0ff */
[----:B-1----:R-:W2:Y:S04]  /*3c10*/  @!P0 LD.E.128 R4, [R50.64] ;  /* 0x0000000632048980 */ /* 0x002ea8000c101d00 */
[----:B--2---:R1:W-:Y:S06]  /*3c20*/  @!P0 ST.E.128 [R26.64], R4 ;  /* 0x000000041a008985 */ /* 0x0043ec000c101d06 */
[----:B-1----:R-:W2:Y:S04]  /*3c30*/  @!P6 LD.E.128 R24, [R52.64] ;  /* 0x000000063418e980 */ /* 0x002ea8000c101d00 */
[----:B--2---:R1:W-:Y:S04]  /*3c40*/  @!P6 ST.E.128 [R12.64], R24 ;  /* 0x000000180c00e985 */ /* 0x0043e8000c101d06 */
[----:B-1----:R-:W2:Y:S04]  /*3c50*/  @!P5 LD.E.128 R12, [R54.64] ;  /* 0x00000006360cd980 */ /* 0x002ea8000c101d00 */
[----:B--2---:R-:W-:Y:S04]  /*3c60*/  @!P5 ST.E.128 [R38.64], R12 ;  /* 0x0000000c2600d985 */ /* 0x004fe8000c101d06 */
[----:B------:R-:W2:Y:S04]  /*3c70*/  @!P4 LD.E.128 R8, [R56.64] ;  /* 0x000000063808c980 */ /* 0x000ea8000c101d00 */
[----:B--2---:R-:W-:Y:S04]  /*3c80*/  @!P4 ST.E.128 [R2.64], R8 ;  /* 0x000000080200c985 */ /* 0x004fe8000c101d06 */
[----:B------:R-:W2:Y:S04]  /*3c90*/  @!P3 LD.E.128 R4, [R58.64] ;  /* 0x000000063a04b980 */ /* 0x000ea8000c101d00 */
[----:B--2---:R1:W-:Y:S04]  /*3ca0*/  @!P3 ST.E.128 [R36.64], R4 ;  /* 0x000000042400b985 */ /* 0x0043e8000c101d06 */
[----:B-1----:R-:W2:Y:S04]  /*3cb0*/  @!P2 LD.E.128 R4, [R60.64] ;  /* 0x000000063c04a980 */ /* 0x002ea8000c101d00 */
[----:B--2---:R1:W-:Y:S04]  /*3cc0*/  @!P2 ST.E.128 [R28.64], R4 ;  /* 0x000000041c00a985 */ /* 0x0043e8000c101d06 */
[----:B-1----:R-:W2:Y:S04]  /*3cd0*/  @!P1 LD.E.128 R4, [R62.64] ;  /* 0x000000063e049980 */ /* 0x002ea8000c101d00 */
[----:B--2---:R1:W-:Y:S04]  /*3ce0*/  @!P1 ST.E.128 [R34.64], R4 ;  /* 0x0000000422009985 */ /* 0x0043e8000c101d06 */
[----:B------:R-:W2:Y:S04]  /*3cf0*/  LD.E R0, [R16.64+0x130] ;  /* 0x0001300610007980 */ /* 0x000ea8000c101900 */
[----:B------:R-:W3:Y:S01]  /*3d00*/  LD.E R14, [R16.64+0xd0] ;  /* 0x0000d006100e7980 */ /* 0x000ee2000c101900 */
[----:B--2---:R-:W-:Y:S05]  /*3d10*/  IMAD.U32 R0, R0, -0x100, RZ ;  /* 0xffffff0000007824 */ /* 0x004fea00078e00ff */
[C---:B------:R-:W-:Y:S04]  /*3d20*/  LEA R48, P0, R0.reuse, R48, 0x1 ;  /* 0x0000003000307211 */ /* 0x040fe800078008ff */
[----:B------:R-:W-:Y:S02]  /*3d30*/  LEA.HI.X.SX32 R49, R0, R49, 0x1, P0 ;  /* 0x0000003100317211 */ /* 0x000fe400000f0eff */
[----:B---3--:R-:W-:Y:S11]  /*3d40*/  ISETP.NE.AND P0, PT, R14, RZ, PT ;  /* 0x000000ff0e00720c */ /* 0x008ff60003f05270 */
[----:B------:R-:W-:Y:S02]  /*3d50*/  @!UPT UIADD3 URZ, URZ, URZ, URZ ;  /* 0x0000003f3f3ff290 */ /* 0x000fe4000fffe03f */
[----:B------:R-:W-:-:S05]  /*3d60*/  @!P0 BRA `(.L_x_925) ;  /* 0x0000b27000008947 */ /* 0x000fca0003800000 */
[----:B-1----:R-:W2:Y:S01]  /*3d70*/  LD.E.U8 R0, [R16.64+0x1b3] ;  /* 0x0001b30610007980 */ /* 0x002ea2000c101100 */
[----:B------:R-:W-:Y:S03]  /*3d80*/  ISETP.GE.AND P0, PT, R78, R66, PT ;  /* 0x000000424e00720c */ /* 0x000fe60003f06270 */
[----:B------:R1:W5:Y:S01]  /*3d90*/  LD.E R40, [R16.64+0xc0] ;  /* 0x0000c00610287980 */ /* 0x000362000c101900 */
[----:B--2---:R-:W-:Y:S11]  /*3da0*/  ISETP.NE.AND P1, PT, R0, RZ, PT ;  /* 0x000000ff0000720c */ /* 0x004ff60003f25270 */
[----:B------:R-:W-:Y:S02]  /*3db0*/  @!UPT UIADD3 URZ, URZ, URZ, URZ ;  /* 0x0000003f3f3ff290 */ /* 0x000fe4000fffe03f */
[----:B------:R-:W-:-:S05]  /*3dc0*/  @!P1 BRA `(.L_x_926) ;  /* 0x0000474000009947 */ /* 0x000fca0003800000 */
[----:B-1---5:R-:W-:Y:S01]  /*3dd0*/  ISETP.GE.OR P0, PT, R132, R40, P0 ;  /* 0x000000288400720c */ /* 0x022fe20000706670 */
[----:B------:R-:W-:Y:S03]  /*3de0*/  BSSY B0, `(.L_x_927) ;  /* 0x000003d000007945 */ /* 0x000fe60003800000 */
[----:B------:R-:W-:Y:S11]  /*3df0*/  ISETP.LT.OR P0, PT, R78, R67, P0 ;  /* 0x000000434e00720c */ /* 0x000ff60000701670 */
[----:B------:R-:W-:Y:S02]  /*3e00*/  @!UPT UIADD3 URZ, URZ, URZ, URZ ;  /* 0x0000003f3f3ff290 */ /* 0x000fe4000fffe03f */
[----:B------:R-:W-:-:S05]  /*3e10*/  @P0 BRA `(.L_x_928) ;  /* 0x0000039000000947 */ /* 0x000fca0003800000 */
[----:B------:R-:W-:Y:S02]  /*3e20*/  MOV R2, R71 ;  /* 0x0000004700027202 */ /* 0x000fe40000000f00 */
[----:B------:R-:W-:Y:S02]  /*3e30*/  MOV R3, R70 ;  /* 0x0000004600037202 */ /* 0x000fe40000000f00 */
[----:B------:R-:W-:Y:S03]  /*3e40*/  ISETP.GE.AND P0, PT, R132, R14, PT ;  /* 0x0000000e8400720c */ /* 0x000fe60003f06270 */
[----:B------:R1:W2:Y:S10]  /*3e50*/  LD.E.128 R8, [R2.64] ;  /* 0x0000000602087980 */ /* 0x0002b4000c101d00 */
[----:B------:R-:W-:Y:S02]  /*3e60*/  @!P0 MOV R4, R32 ;  /* 0x0000002000048202 */ /* 0x000fe40000000f00 */
[----:B------:R-:W-:Y:S05]  /*3e70*/  @!P0 MOV R5, R31 ;  /* 0x0000001f00058202 */ /* 0x000fea0000000f00 */
[----:B------:R3:W4:Y:S01]  /*3e80*/  @!P0 LD.E.64 R6, [R4.64] ;  /* 0x0000000604068980 */ /* 0x000722000c101b00 */
[----:B-1----:R-:W-:Y:S02]  /*3e90*/  @!P0 MOV R2, R19 ;  /* 0x0000001300028202 */ /* 0x002fe40000000f00 */
[----:B------:R-:W-:Y:S06]  /*3ea0*/  @!P0 MOV R3, R18 ;  /* 0x0000001200038202 */ /* 0x000fec0000000f00 */
[----:B------:R-:W3:Y:S02]  /*3eb0*/  @!P0 LD.E.64 R2, [R2.64] ;  /* 0x0000000602028980 */ /* 0x000ee4000c101b00 */
[----:B---3--:R-:W-:Y:S01]  /*3ec0*/  @!P0 HADD2.F32 R5, -RZ, R2.H0_H0 ;  /* 0x20000002ff058230 */ /* 0x008fe20000004100 */
[----:B--2---:R-:W-:Y:S01]  /*3ed0*/  @!P0 MOV R4, R8 ;  /* 0x0000000800048202 */ /* 0x004fe20000000f00 */
[----:B----4-:R-:W-:Y:S02]  /*3ee0*/  @!P0 HADD2.F32 R23, -RZ, R6.H0_H0 ;  /* 0x20000006ff178230 */ /* 0x010fe40000004100 */
[----:B------:R-:W-:Y:S01]  /*3ef0*/  @!P0 HADD2.F32 R12, -RZ, R2.H1_H1 ;  /* 0x30000002ff0c8230 */ /* 0x000fe20000004100 */
[----:B------:R-:W-:Y:S01]  /*3f00*/  @!P0 IMAD.MOV.U32 R2, RZ, RZ, R9 ;  /* 0x000000ffff028224 */ /* 0x000fe200078e0009 */
[--C-:B------:R-:W-:Y:S02]  /*3f10*/  @!P0 HADD2.F32 R0, -RZ, R4.reuse.H1_H1 ;  /* 0x30000004ff008230 */ /* 0x100fe40000004100 */
[--C-:B------:R-:W-:Y:S02]  /*3f20*/  @!P0 HADD2.F32 R13, -RZ, R3.reuse.H1_H1 ;  /* 0x30000003ff0d8230 */ /* 0x100fe40000004100 */
[----:B------:R-:W-:Y:S02]  /*3f30*/  @!P0 HADD2.F32 R15, -RZ, R3.H0_H0 ;  /* 0x20000003ff0f8230 */ /* 0x000fe40000004100 */
[----:B------:R-:W-:Y:S01]  /*3f40*/  @!P0 HADD2.F32 R3, -RZ, R4.H0_H0 ;  /* 0x20000004ff038230 */ /* 0x000fe20000004100 */
[C---:B------:R-:W-:Y:S01]  /*3f50*/  @!P0 FMUL.FTZ R4, R0.reuse, R23 ;  /* 0x0000001700048220 */ /* 0x040fe20000410000 */
[--C-:B------:R-:W-:Y:S01]  /*3f60*/  @!P0 HADD2.F32 R25, -RZ, R7.reuse.H0_H0 ;  /* 0x20000007ff198230 */ /* 0x100fe20000004100 */
[-C--:B------:R-:W-:Y:S01]  /*3f70*/  @!P0 FMUL.FTZ R0, R0, R5.reuse ;  /* 0x0000000500008220 */ /* 0x080fe20000410000 */
[----:B------:R-:W-:Y:S01]  /*3f80*/  @!P0 HADD2.F32 R26, -RZ, R7.H1_H1 ;  /* 0x30000007ff1a8230 */ /* 0x000fe20000004100 */
[----:B------:R-:W-:Y:S01]  /*3f90*/  @!P0 FFMA.FTZ R28, R3, R5, -R4 ;  /* 0x00000005031c8223 */ /* 0x000fe20000010804 */
[----:B------:R-:W-:Y:S01]  /*3fa0*/  @!P0 MOV R7, R10 ;  /* 0x0000000a00078202 */ /* 0x000fe20000000f00 */
[----:B------:R-:W-:Y:S01]  /*3fb0*/  @!P0 FFMA.FTZ R0, R23, R3, R0 ;  /* 0x0000000317008223 */ /* 0x000fe20000010000 */
[----:B------:R-:W-:Y:S01]  /*3fc0*/  @!P0 HADD2.F32 R24, -RZ, R6.H1_H1 ;  /* 0x30000006ff188230 */ /* 0x000fe20000004100 */
[----:B------:R-:W-:Y:S01]  /*3fd0*/  @!P0 MOV R6, R11 ;  /* 0x0000000b00068202 */ /* 0x000fe20000000f00 */
[--C-:B------:R-:W-:Y:S02]  /*3fe0*/  @!P0 HADD2.F32 R5, -RZ, R2.reuse.H1_H1 ;  /* 0x30000002ff058230 */ /* 0x100fe40000004100 */
[----:B------:R-:W-:Y:S01]  /*3ff0*/  @!P0 HADD2.F32 R23, -RZ, R2.H0_H0 ;  /* 0x20000002ff178230 */ /* 0x000fe20000004100 */
[----:B------:R-:W-:Y:S01]  /*4000*/  @!P0 F2FP.PACK_AB R0, R0, R28 ;  /* 0x0000001c0000823e */ /* 0x000fe200000000ff */
[--C-:B------:R-:W-:Y:S01]  /*4010*/  @!P0 HADD2.F32 R3, -RZ, R7.reuse.H1_H1 ;  /* 0x30000007ff038230 */ /* 0x100fe20000004100 */
[C---:B------:R-:W-:Y:S01]  /*4020*/  @!P0 FMUL.FTZ R27, R5.reuse, R24 ;  /* 0x00000018051b8220 */ /* 0x040fe20000410000 */
[--C-:B------:R-:W-:Y:S01]  /*4030*/  @!P0 HADD2.F32 R4, -RZ, R6.reuse.H1_H1 ;  /* 0x30000006ff048230 */ /* 0x100fe20000004100 */
[-C--:B------:R-:W-:Y:S01]  /*4040*/  @!P0 FMUL.FTZ R2, R5, R12.reuse ;  /* 0x0000000c05028220 */ /* 0x080fe20000410000 */
[----:B------:R-:W-:Y:S01]  /*4050*/  @!P0 HADD2.F32 R5, -RZ, R7.H0_H0 ;  /* 0x20000007ff058230 */ /* 0x000fe20000004100 */
[----:B------:R-:W-:Y:S01]  /*4060*/  @!P0 FFMA.FTZ R27, R23, R12, -R27 ;  /* 0x0000000c171b8223 */ /* 0x000fe2000001081b */
[----:B------:R-:W-:Y:S01]  /*4070*/  @!P0 MOV R8, R0 ;  /* 0x0000000000088202 */ /* 0x000fe20000000f00 */
[C---:B------:R-:W-:Y:S01]  /*4080*/  @!P0 FMUL.FTZ R12, R3.reuse, R25 ;  /* 0x00000019030c8220 */ /* 0x040fe20000410000 */
[----:B------:R-:W-:Y:S01]  /*4090*/  @!P0 HADD2.F32 R6, -RZ, R6.H0_H0 ;  /* 0x20000006ff068230 */ /* 0x000fe20000004100 */
[----:B------:R-:W-:Y:S02]  /*40a0*/  @!P0 FMUL.FTZ R3, R3, R15 ;  /* 0x0000000f03038220 */ /* 0x000fe40000410000 */
[C---:B------:R-:W-:Y:S02]  /*40b0*/  @!P0 FMUL.FTZ R7, R4.reuse, R26 ;  /* 0x0000001a04078220 */ /* 0x040fe40000410000 */
[----:B------:R-:W-:Y:S02]  /*40c0*/  @!P0 FMUL.FTZ R4, R4, R13 ;  /* 0x0000000d04048220 */ /* 0x000fe40000410000 */
[----:B------:R-:W-:Y:S02]  /*40d0*/  @!P0 FFMA.FTZ R2, R24, R23, R2 ;  /* 0x0000001718028223 */ /* 0x000fe40000010002 */
[----:B------:R-:W-:Y:S02]  /*40e0*/  @!P0 FFMA.FTZ R3, R25, R5, R3 ;  /* 0x0000000519038223 */ /* 0x000fe40000010003 */
[----:B------:R-:W-:Y:S01]  /*40f0*/  @!P0 FFMA.FTZ R7, R6, R13, -R7 ;  /* 0x0000000d06078223 */ /* 0x000fe20000010807 */
[----:B------:R-:W-:Y:S01]  /*4100*/  @!P0 F2FP.PACK_AB R2, R2, R27 ;  /* 0x0000001b0202823e */ /* 0x000fe200000000ff */
[----:B------:R-:W-:Y:S01]  /*4110*/  @!P0 FFMA.FTZ R4, R26, R6, R4 ;  /* 0x000000061a048223 */ /* 0x000fe20000010004 */
[----:B------:R-:W-:Y:S01]  /*4120*/  MOV R6, R68 ;  /* 0x0000004400067202 */ /* 0x000fe20000000f00 */
[----:B------:R-:W-:Y:S02]  /*4130*/  @!P0 FFMA.FTZ R12, R5, R15, -R12 ;  /* 0x0000000f050c8223 */ /* 0x000fe4000001080c */
[----:B------:R-:W-:Y:S01]  /*4140*/  @!P0 IMAD.MOV.U32 R9, RZ, RZ, R2 ;  /* 0x000000ffff098224 */ /* 0x000fe200078e0002 */
[----:B------:R-:W-:Y:S02]  /*4150*/  @!P0 F2FP.PACK_AB R4, R4, R7 ;  /* 0x000000070404823e */ /* 0x000fe400000000ff */
[----:B------:R-:W-:Y:S02]  /*4160*/  @!P0 F2FP.PACK_AB R3, R3, R12 ;  /* 0x0000000c0303823e */ /* 0x000fe400000000ff */
[----:B------:R-:W-:Y:S02]  /*4170*/  MOV R7, R69 ;  /* 0x0000004500077202 */ /* 0x000fe40000000f00 */
[----:B------:R-:W-:Y:S02]  /*4180*/  @!P0 MOV R10, R3 ;  /* 0x00000003000a8202 */ /* 0x000fe40000000f00 */
[----:B------:R-:W-:Y:S05]  /*4190*/  @!P0 MOV R11, R4 ;  /* 0x00000004000b8202 */ /* 0x000fea0000000f00 */
[----:B------:R1:W-:Y:S02]  /*41a0*/  ST.E.128 [R6.64], R8 ;  /* 0x0000000806007985 */ /* 0x0003e4000c101d06 */
.L_x_928:
[----:B------:R-:W-:Y:S05]  /*41b0*/  BSYNC B0 ;  /* 0x0000000000007941 */ /* 0x000fea0003800000 */
.L_x_927:
[----:B------:R-:W-:Y:S01]  /*41c0*/  ISETP.GE.AND P0, PT, R82, R66, PT ;  /* 0x000000425200720c */ /* 0x000fe20003f06270 */
[----:B------:R-:W-:Y:S03]  /*41d0*/  BSSY B0, `(.L_x_929) ;  /* 0x0000040000007945 */ /* 0x000fe60003800000 */
[----:B------:R-:W-:Y:S04]  /*41e0*/  ISETP.GE.OR P0, PT, R132, R40, P0 ;  /* 0x000000288400720c */ /* 0x000fe80000706670 */
[----:B------:R-:W-:Y:S11]  /*41f0*/  ISETP.LT.OR P0, PT, R82, R67, P0 ;  /* 0x000000435200720c */ /* 0x000ff60000701670 */
[----:B------:R-:W-:Y:S02]  /*4200*/  @!UPT UIADD3 URZ, URZ, URZ, URZ ;  /* 0x0000003f3f3ff290 */ /* 0x000fe4000fffe03f */
[----:B------:R-:W-:-:S05]  /*4210*/  @P0 BRA `(.L_x_930) ;  /* 0x000003b000000947 */ /* 0x000fca0003800000 */
[----:B------:R-:W-:Y:S02]  /*4220*/  ISETP.GE.AND P0, PT, R132, R14, PT ;  /* 0x0000000e8400720c */ /* 0x000fe40003f06270 */
[C---:B-1----:R-:W-:Y:S04]  /*4230*/  LEA R8, P1, R219.reuse, R71, 0x1 ;  /* 0x00000047db087211 */ /* 0x042fe800078208ff */
[----:B------:R-:W-:Y:S06]  /*4240*/  LEA.HI.X R9, R219, R70, R248, 0x1, P1 ;  /* 0x00000046db097211 */ /* 0x000fec00008f0cf8 */
[----:B------:R-:W2:Y:S01]  /*4250*/  LD.E.128 R8, [R8.64] ;  /* 0x0000000608087980 */ /* 0x000ea2000c101d00 */
[C---:B------:R-:W-:Y:S02]  /*4260*/  @!P0 SHF.L.U32 R4, R112.reuse, 0x1, RZ ;  /* 0x0000000170048819 */ /* 0x040fe400000006ff */
[----:B------:R-:W-:Y:S02]  /*4270*/  @!P0 SHF.L.U64.HI R0, R112, 0x1, R243 ;  /* 0x0000000170008819 */ /* 0x000fe400000102f3 */
[C---:B------:R-:W-:Y:S02]  /*4280*/  @!P0 IADD3 R2, P2, R4.reuse, R19, RZ ;  /* 0x0000001304028210 */ /* 0x040fe40007f5e0ff */
[----:B------:R-:W-:Y:S02]  /*4290*/  @!P0 IADD3 R4, P1, R4, R32, RZ ;  /* 0x0000002004048210 */ /* 0x000fe40007f3e0ff */
[C---:B------:R-:W-:Y:S03]  /*42a0*/  @!P0 IADD3.X R3, R0.reuse, R18, RZ, P2, !PT ;  /* 0x0000001200038210 */ /* 0x040fe600017fe4ff */
[----:B------:R-:W-:Y:S03]  /*42b0*/  @!P0 IMAD.X R5, R0, 0x1, R31, P1 ;  /* 0x0000000100058824 */ /* 0x000fe600008e061f */
[----:B------:R-:W3:Y:S06]  /*42c0*/  @!P0 LD.E.64 R2, [R2.64] ;  /* 0x0000000602028980 */ /* 0x000eec000c101b00 */
[----:B------:R-:W4:Y:S02]  /*42d0*/  @!P0 LD.E.64 R6, [R4.64] ;  /* 0x0000000604068980 */ /* 0x000f24000c101b00 */
[----:B----4-:R-:W-:Y:S01]  /*42e0*/  @!P0 HADD2.F32 R23, -RZ, R6.H0_H0 ;  /* 0x20000006ff178230 */ /* 0x010fe20000004100 */
[----:B--2---:R-:W-:Y:S01]  /*42f0*/  @!P0 MOV R4, R8 ;  /* 0x0000000800048202 */ /* 0x004fe20000000f00 */
[--C-:B---3--:R-:W-:Y:S02]  /*4300*/  @!P0 HADD2.F32 R5, -RZ, R2.reuse.H0_H0 ;  /* 0x20000002ff058230 */ /* 0x108fe40000004100 */
[----:B------:R-:W-:Y:S01]  /*4310*/  @!P0 HADD2.F32 R12, -RZ, R2.H1_H1 ;  /* 0x30000002ff0c8230 */ /* 0x000fe20000004100 */
[----:B------:R-:W-:Y:S01]  /*4320*/  @!P0 MOV R2, R9 ;  /* 0x0000000900028202 */ /* 0x000fe20000000f00 */
        /* <DEDUP_REMOVED lines=8> */
[----:B------:R-:W-:Y:S01]  /*43b0*/  @!P0 IMAD.MOV.U32 R7, RZ, RZ, R10 ;  /* 0x000000ffff078224 */ /* 0x000fe200078e000a */
[----:B------:R-:W-:Y:S01]  /*43c0*/  @!P0 HADD2.F32 R24, -RZ, R6.H1_H1 ;  /* 0x30000006ff188230 */ /* 0x000fe20000004100 */
[----:B------:R-:W-:Y:S01]  /*43d0*/  @!P0 FFMA.FTZ R28, R3, R5, -R4 ;  /* 0x00000005031c8223 */ /* 0x000fe20000010804 */
[--C-:B------:R-:W-:Y:S01]  /*43e0*/  @!P0 HADD2.F32 R5, -RZ, R2.reuse.H1_H1 ;  /* 0x30000002ff058230 */ /* 0x100fe20000004100 */
[----:B------:R-:W-:Y:S01]  /*43f0*/  @!P0 FFMA.FTZ R0, R23, R3, R0 ;  /* 0x0000000317008223 */ /* 0x000fe20000010000 */
[----:B------:R-:W-:Y:S01]  /*4400*/  @!P0 MOV R6, R11 ;  /* 0x0000000b00068202 */ /* 0x000fe20000000f00 */
[--C-:B------:R-:W-:Y:S02]  /*4410*/  @!P0 HADD2.F32 R3, -RZ, R7.reuse.H1_H1 ;  /* 0x30000007ff038230 */ /* 0x100fe40000004100 */
[C---:B------:R-:W-:Y:S01]  /*4420*/  @!P0 FMUL.FTZ R27, R5.reuse, R24 ;  /* 0x00000018051b8220 */ /* 0x040fe20000410000 */
[----:B------:R-:W-:Y:S01]  /*4430*/  @!P0 HADD2.F32 R23, -RZ, R2.H0_H0 ;  /* 0x20000002ff178230 */ /* 0x000fe20000004100 */
[----:B------:R-:W-:Y:S01]  /*4440*/  @!P0 FMUL.FTZ R2, R5, R12 ;  /* 0x0000000c05028220 */ /* 0x000fe20000410000 */
[--C-:B------:R-:W-:Y:S01]  /*4450*/  @!P0 HADD2.F32 R4, -RZ, R6.reuse.H1_H1 ;  /* 0x30000006ff048230 */ /* 0x100fe20000004100 */
[----:B------:R-:W-:Y:S01]  /*4460*/  @!P0 F2FP.PACK_AB R0, R0, R28 ;  /* 0x0000001c0000823e */ /* 0x000fe200000000ff */
[----:B------:R-:W-:Y:S01]  /*4470*/  @!P0 HADD2.F32 R5, -RZ, R7.H0_H0 ;  /* 0x20000007ff058230 */ /* 0x000fe20000004100 */
[----:B------:R-:W-:Y:S01]  /*4480*/  @!P0 FFMA.FTZ R27, R23, R12, -R27 ;  /* 0x0000000c171b8223 */ /* 0x000fe2000001081b */
[----:B------:R-:W-:Y:S01]  /*4490*/  @!P0 HADD2.F32 R6, -RZ, R6.H0_H0 ;  /* 0x20000006ff068230 */ /* 0x000fe20000004100 */
[C---:B------:R-:W-:Y:S01]  /*44a0*/  @!P0 FMUL.FTZ R12, R3.reuse, R25 ;  /* 0x00000019030c8220 */ /* 0x040fe20000410000 */
[----:B------:R-:W-:Y:S01]  /*44b0*/  @!P0 MOV R8, R0 ;  /* 0x0000000000088202 */ /* 0x000fe20000000f00 */
        /* <DEDUP_REMOVED lines=8> */
[----:B------:R-:W-:Y:S01]  /*4540*/  LEA R6, P1, R113, R68, 0x1 ;  /* 0x0000004471067211 */ /* 0x000fe200078208ff */
[----:B------:R-:W-:Y:S02]  /*4550*/  @!P0 FFMA.FTZ R12, R5, R15, -R12 ;  /* 0x0000000f050c8223 */ /* 0x000fe4000001080c */
[----:B------:R-:W-:Y:S01]  /*4560*/  @!P0 IMAD.MOV.U32 R9, RZ, RZ, R2 ;  /* 0x000000ffff098224 */ /* 0x000fe200078e0002 */
[----:B------:R-:W-:Y:S02]  /*4570*/  @!P0 F2FP.PACK_AB R4, R4, R13 ;  /* 0x0000000d0404823e */ /* 0x000fe400000000ff */
[----:B------:R-:W-:Y:S02]  /*4580*/  @!P0 F2FP.PACK_AB R3, R3, R12 ;  /* 0x0000000c0303823e */ /* 0x000fe400000000ff */
[----:B------:R-:W-:Y:S02]  /*4590*/  LEA.HI.X R7, R113, R69, R134, 0x1, P1 ;  /* 0x0000004571077211 */ /* 0x000fe400008f0c86 */
[----:B------:R-:W-:Y:S02]  /*45a0*/  @!P0 MOV R10, R3 ;  /* 0x00000003000a8202 */ /* 0x000fe40000000f00 */
[----:B------:R-:W-:Y:S05]  /*45b0*/  @!P0 MOV R11, R4 ;  /* 0x00000004000b8202 */ /* 0x000fea0000000f00 */
[----:B------:R1:W-:Y:S02]  /*45c0*/  ST.E.128 [R6.64], R8 ;  /* 0x0000000806007985 */ /* 0x0003e4000c101d06 */
.L_x_930:
[----:B------:R-:W-:Y:S05]  /*45d0*/  BSYNC B0 ;  /* 0x0000000000007941 */ /* 0x000fea0003800000 */
.L_x_929:
[C---:B------:R-:W-:Y:S01]  /*45e0*/  ISETP.GE.AND P0, PT, R81.reuse, R66, PT ;  /* 0x000000425100720c */ /* 0x040fe20003f06270 */
        /* <DEDUP_REMOVED lines=64> */
.L_x_932:
[----:B------:R-:W-:Y:S05]  /*49f0*/  BSYNC B0 ;  /* 0x0000000000007941 */ /* 0x000fea0003800000 */
.L_x_931:
[----:B------:R-:W-:Y:S01]  /*4a00*/  ISETP.GE.AND P0, PT, R80, R66, PT ;  /* 0x000000425000720c */ /* 0x000fe20003f06270 */
[----:B------:R-:W-:Y:S03]  /*4a10*/  BSSY B0, `(.L_x_933) ;  /* 0x0000047000007945 */ /* 0x000fe60003800000 */
[----:B------:R-:W-:Y:S04]  /*4a20*/  ISETP.GE.OR P0, PT, R132, R40, P0 ;  /* 0x000000288400720c */ /* 0x000fe80000706670 */
[----:B------:R-:W-:Y:S11]  /*4a30*/  ISETP.LT.OR P0, PT, R80, R67, P0 ;  /* 0x000000435000720c */ /* 0x000ff60000701670 */
[----:B------:R-:W-:Y:S02]  /*4a40*/  @!UPT UIADD3 URZ, URZ, URZ, URZ ;  /* 0x0000003f3f3ff290 */ /* 0x000fe4000fffe03f */
[----:B------:R-:W-:-:S05]  /*4a50*/  @P0 BRA `(.L_x_934) ;  /* 0x0000042000000947 */ /* 0x000fca0003800000 */
[----:B------:R-:W-:Y:S01]  /*4a60*/  IMAD R3, R65, 0x60, RZ ;  /* 0x0000006041037824 */ /* 0x000fe200078e02ff */
[----:B------:R-:W-:Y:S02]  /*4a70*/  ISETP.GE.AND P0, PT, R132, R14, PT ;  /* 0x0000000e8400720c */ /* 0x000fe40003f06270 */
[----:B-1----:R-:W-:Y:S02]  /*4a80*/  MOV R8, R71 ;  /* 0x0000004700087202 */ /* 0x002fe40000000f00 */
[----:B------:R-:W-:Y:S05]  /*4a90*/  MOV R9, R70 ;  /* 0x0000004600097202 */ /* 0x000fea0000000f00 */
[----:B------:R-:W-:Y:S04]  /*4aa0*/  IMAD.WIDE.U32 R8, R64, 0x60, R8 ;  /* 0x0000006040087825 */ /* 0x000fe800078e0008 */
[----:B------:R-:W-:Y:S02]  /*4ab0*/  @!P0 SHF.L.U32 R4, R110, 0x1, RZ ;  /* 0x000000016e048819 */ /* 0x000fe400000006ff */
[----:B------:R-:W-:Y:S02]  /*4ac0*/  IADD3 R9, R9, R3, RZ ;  /* 0x0000000309097210 */ /* 0x000fe40007ffe0ff */
[C---:B------:R-:W-:Y:S02]  /*4ad0*/  @!P0 IADD3 R2, P2, R4.reuse, R19, RZ ;  /* 0x0000001304028210 */ /* 0x040fe40007f5e0ff */
[----:B------:R-:W-:Y:S02]  /*4ae0*/  @!P0 IADD3 R4, P1, R4, R32, RZ ;  /* 0x0000002004048210 */ /* 0x000fe40007f3e0ff */
[----:B------:R-:W-:Y:S01]  /*4af0*/  @!P0 SHF.L.U64.HI R0, R110, 0x1, R241 ;  /* 0x000000016e008819 */ /* 0x000fe200000102f1 */
[----:B------:R-:W2:Y:S03]  /*4b00*/  LD.E.128 R8, [R8.64] ;  /* 0x0000000608087980 */ /* 0x000ea6000c101d00 */
[C---:B------:R-:W-:Y:S01]  /*4b10*/  @!P0 IADD3.X R3, R0.reuse, R18, RZ, P2, !PT ;  /* 0x0000001200038210 */ /* 0x040fe200017fe4ff */
[----:B------:R-:W-:Y:S05]  /*4b20*/  @!P0 IMAD.X R5, R0, 0x1, R31, P1 ;  /* 0x0000000100058824 */ /* 0x000fea00008e061f */
[----:B------:R1:W3:Y:S06]  /*4b30*/  @!P0 LD.E.64 R6, [R4.64] ;  /* 0x0000000604068980 */ /* 0x0002ec000c101b00 */
[----:B------:R-:W1:Y:S02]  /*4b40*/  @!P0 LD.E.64 R2, [R2.64] ;  /* 0x0000000602028980 */ /* 0x000e64000c101b00 */
[----:B-1----:R-:W-:Y:S01]  /*4b50*/  @!P0 HADD2.F32 R5, -RZ, R2.H0_H0 ;  /* 0x20000002ff058230 */ /* 0x002fe20000004100 */
[----:B--2---:R-:W-:Y:S01]  /*4b60*/  @!P0 MOV R4, R8 ;  /* 0x0000000800048202 */ /* 0x004fe20000000f00 */
[----:B---3--:R-:W-:Y:S02]  /*4b70*/  @!P0 HADD2.F32 R23, -RZ, R6.H0_H0 ;  /* 0x20000006ff178230 */ /* 0x008fe40000004100 */
[----:B------:R-:W-:Y:S01]  /*4b80*/  @!P0 HADD2.F32 R12, -RZ, R2.H1_H1 ;  /* 0x30000002ff0c8230 */ /* 0x000fe20000004100 */
[----:B------:R-:W-:Y:S01]  /*4b90*/  @!P0 MOV R2, R9 ;  /* 0x0000000900028202 */ /* 0x000fe20000000f00 */
[--C-:B------:R-:W-:Y:S02]  /*4ba0*/  @!P0 HADD2.F32 R0, -RZ, R4.reuse.H1_H1 ;  /* 0x30000004ff008230 */ /* 0x100fe40000004100 */
[--C-:B------:R-:W-:Y:S02]  /*4bb0*/  @!P0 HADD2.F32 R15, -RZ, R3.reuse.H0_H0 ;  /* 0x20000003ff0f8230 */ /* 0x100fe40000004100 */
[----:B------:R-:W-:Y:S02]  /*4bc0*/  @!P0 HADD2.F32 R13, -RZ, R3.H1_H1 ;  /* 0x30000003ff0d8230 */ /* 0x000fe40000004100 */
        /* <DEDUP_REMOVED lines=9> */
[----:B------:R-:W-:Y:S01]  /*4c60*/  @!P0 IMAD.MOV.U32 R6, RZ, RZ, R11 ;  /* 0x000000ffff068224 */ /* 0x000fe200078e000b */
[--C-:B------:R-:W-:Y:S02]  /*4c70*/  @!P0 HADD2.F32 R5, -RZ, R2.reuse.H1_H1 ;  /* 0x30000002ff058230 */ /* 0x100fe40000004100 */
[----:B------:R-:W-:Y:S02]  /*4c80*/  @!P0 HADD2.F32 R23, -RZ, R2.H0_H0 ;  /* 0x20000002ff178230 */ /* 0x000fe40000004100 */
[--C-:B------:R-:W-:Y:S01]  /*4c90*/  @!P0 HADD2.F32 R3, -RZ, R7.reuse.H1_H1 ;  /* 0x30000007ff038230 */ /* 0x100fe20000004100 */
[C---:B------:R-:W-:Y:S01]  /*4ca0*/  @!P0 FMUL.FTZ R27, R5.reuse, R24 ;  /* 0x00000018051b8220 */ /* 0x040fe20000410000 */
[--C-:B------:R-:W-:Y:S01]  /*4cb0*/  @!P0 HADD2.F32 R4, -RZ, R6.reuse.H1_H1 ;  /* 0x30000006ff048230 */ /* 0x100fe20000004100 */
[-C--:B------:R-:W-:Y:S01]  /*4cc0*/  @!P0 FMUL.FTZ R2, R5, R12.reuse ;  /* 0x0000000c05028220 */ /* 0x080fe20000410000 */
[----:B------:R-:W-:Y:S01]  /*4cd0*/  @!P0 HADD2.F32 R5, -RZ, R7.H0_H0 ;  /* 0x20000007ff058230 */ /* 0x000fe20000004100 */
[----:B------:R-:W-:Y:S01]  /*4ce0*/  @!P0 FFMA.FTZ R27, R23, R12, -R27 ;  /* 0x0000000c171b8223 */ /* 0x000fe2000001081b */
[----:B------:R-:W-:Y:S01]  /*4cf0*/  @!P0 HADD2.F32 R6, -RZ, R6.H0_H0 ;  /* 0x20000006ff068230 */ /* 0x000fe20000004100 */
[C---:B------:R-:W-:Y:S02]  /*4d00*/  @!P0 FMUL.FTZ R12, R3.reuse, R25 ;  /* 0x00000019030c8220 */ /* 0x040fe40000410000 */
[----:B------:R-:W-:Y:S02]  /*4d10*/  @!P0 FMUL.FTZ R3, R3, R15 ;  /* 0x0000000f03038220 */ /* 0x000fe40000410000 */
[C---:B------:R-:W-:Y:S02]  /*4d20*/  @!P0 FMUL.FTZ R7, R4.reuse, R26 ;  /* 0x0000001a04078220 */ /* 0x040fe40000410000 */
[----:B------:R-:W-:Y:S02]  /*4d30*/  @!P0 FMUL.FTZ R4, R4, R13 ;  /* 0x0000000d04048220 */ /* 0x000fe40000410000 */
[----:B------:R-:W-:Y:S02]  /*4d40*/  @!P0 FFMA.FTZ R2, R24, R23, R2 ;  /* 0x0000001718028223 */ /* 0x000fe40000010002 */
[----:B------:R-:W-:Y:S02]  /*4d50*/  @!P0 FFMA.FTZ R3, R25, R5, R3 ;  /* 0x0000000519038223 */ /* 0x000fe40000010003 */
[----:B------:R-:W-:Y:S01]  /*4d60*/  @!P0 FFMA.FTZ R28, R5, R15, -R12 ;  /* 0x0000000f051c8223 */ /* 0x000fe2000001080c */
[----:B------:R-:W-:Y:S01]  /*4d70*/  MOV R12, R68 ;  /* 0x00000044000c7202 */ /* 0x000fe20000000f00 */
[----:B------:R-:W-:Y:S01]  /*4d80*/  @!P0 FFMA.FTZ R7, R6, R13, -R7 ;  /* 0x0000000d06078223 */ /* 0x000fe20000010807 */
[----:B------:R-:W-:Y:S01]  /*4d90*/  MOV R13, R69 ;  /* 0x00000045000d7202 */ /* 0x000fe20000000f00 */
[----:B------:R-:W-:Y:S01]  /*4da0*/  @!P0 FFMA.FTZ R4, R26, R6, R4 ;  /* 0x000000061a048223 */ /* 0x000fe20000010004 */
[----:B------:R-:W-:Y:S01]  /*4db0*/  @!P0 F2FP.PACK_AB R6, R0, R29 ;  /* 0x0000001d0006823e */ /* 0x000fe200000000ff */
[----:B------:R-:W-:Y:S01]  /*4dc0*/  IMAD R15, R191, 0x60, RZ ;  /* 0x00000060bf0f7824 */ /* 0x000fe200078e02ff */
[----:B------:R-:W-:Y:S01]  /*4dd0*/  @!P0 F2FP.PACK_AB R2, R2, R27 ;  /* 0x0000001b0202823e */ /* 0x000fe200000000ff */
[----:B------:R-:W-:Y:S01]  /*4de0*/  IMAD.WIDE.U32 R12, R190, 0x60, R12 ;  /* 0x00000060be0c7825 */ /* 0x000fe200078e000c */
[----:B------:R-:W-:Y:S02]  /*4df0*/  @!P0 F2FP.PACK_AB R3, R3, R28 ;  /* 0x0000001c0303823e */ /* 0x000fe400000000ff */
[----:B------:R-:W-:Y:S01]  /*4e00*/  @!P0 F2FP.PACK_AB R0, R4, R7 ;  /* 0x000000070400823e */ /* 0x000fe200000000ff */
[----:B------:R-:W-:Y:S01]  /*4e10*/  IMAD.MOV.U32 R4, RZ, RZ, R12 ;  /* 0x000000ffff047224 */ /* 0x000fe200078e000c */
[----:B------:R-:W-:Y:S02]  /*4e20*/  IADD3 R5, R13, R15, RZ ;  /* 0x0000000f0d057210 */ /* 0x000fe40007ffe0ff */
[----:B------:R-:W-:Y:S02]  /*4e30*/  @!P0 MOV R8, R6 ;  /* 0x0000000600088202 */ /* 0x000fe40000000f00 */
[----:B------:R-:W-:Y:S02]  /*4e40*/  @!P0 MOV R9, R2 ;  /* 0x0000000200098202 */ /* 0x000fe40000000f00 */
[----:B------:R-:W-:Y:S02]  /*4e50*/  @!P0 MOV R10, R3 ;  /* 0x00000003000a8202 */ /* 0x000fe40000000f00 */
[----:B------:R-:W-:Y:S05]  /*4e60*/  @!P0 MOV R11, R0 ;  /* 0x00000000000b8202 */ /* 0x000fea0000000f00 */
[----:B------:R1:W-:Y:S02]  /*4e70*/  ST.E.128 [R4.64], R8 ;  /* 0x0000000804007985 */ /* 0x0003e4000c101d06 */
.L_x_934:
[----:B------:R-:W-:Y:S05]  /*4e80*/  BSYNC B0 ;  /* 0x0000000000007941 */ /* 0x000fea0003800000 */
.L_x_933:
        /* <DEDUP_REMOVED lines=65> */
.L_x_936:
[----:B------:R-:W-:Y:S05]  /*52a0*/  BSYNC B0 ;  /* 0x0000000000007941 */ /* 0x000fea0003800000 */
.L_x_935:
        /* <DEDUP_REMOVED lines=72> */
.L_x_938:
[----:B------:R-:W-:Y:S05]  /*5730*/  BSYNC B0 ;  /* 0x0000000000007941 */ /* 0x000fea0003800000 */
.L_x_937:
[C---:B------:R-:W-:Y:S01]  /*5740*/  ISETP.GE.AND P0, PT, R91.reuse, R66, PT ;  /* 0x000000425b00720c */ /* 0x040fe20003f06270 */
        /* <DEDUP_REMOVED lines=71> */
.L_x_940:
[----:B------:R-:W-:Y:S05]  /*5bc0*/  BSYNC B0 ;  /* 0x0000000000007941 */ /* 0x000fea0003800000 */
.L_x_939:
        /* <DEDUP_REMOVED lines=72> */
.L_x_942:
[----:B------:R-:W-:Y:S05]  /*6050*/  BSYNC B0 ;  /* 0x0000000000007941 */ /* 0x000fea0003800000 */
.L_x_941:
        /* <DEDUP_REMOVED lines=65> */
.L_x_944:
[----:B------:R-:W-:Y:S05]  /*6470*/  BSYNC B0 ;  /* 0x0000000000007941 */ /* 0x000fea0003800000 */
.L_x_943:
        /* <DEDUP_REMOVED lines=72> */
.L_x_946:
[----:B------:R-:W-:Y:S05]  /*6900*/  BSYNC B0 ;  /* 0x0000000000007941 */ /* 0x000fea0003800000 */
.L_x_945:
        /* <DEDUP_REMOVED lines=72> */
.L_x_948:
[----:B------:R-:W-:Y:S05]  /*6d90*/  BSYNC B0 ;  /* 0x0000000000007941 */ /* 0x000fea0003800000 */
.L_x_947:
        /* <DEDUP_REMOVED lines=72> */
.L_x_950:
[----:B------:R-:W-:Y:S05]  /*7220*/  BSYNC B0 ;  /* 0x0000000000007941 */ /* 0x000fea0003800000 */
.L_x_949:
        /* <DEDUP_REMOVED lines=72> */
.L_x_952:
[----:B------:R-:W-:Y:S05]  /*76b0*/  BSYNC B0 ;  /* 0x0000000000007941 */ /* 0x000fea0003800000 */
.L_x_951:
        /* <DEDUP_REMOVED lines=72> */
.L_x_954:
[----:B------:R-:W-:Y:S05]  /*7b40*/  BSYNC B0 ;  /* 0x0000000000007941 */ /* 0x000fea0003800000 */
.L_x_953:
        /* <DEDUP_REMOVED lines=72> */
.L_x_956:
[----:B------:R-:W-:Y:S05]  /*7fd0*/  BSYNC B0 ;  /* 0x0000000000007941 */ /* 0x000fea0003800000 */
.L_x_955:
        /* <DEDUP_REMOVED lines=20> */
[----:B------:R-:W4:Y:S01]  /*8120*/  @!P0 LD.E.64 R2, [R2.64] ;  /* 0x0000000602028980 */ /* 0x000f22000c101b00 */
[----:B--2---:R-:W-:Y:S01]  /*8130*/  @!P0 IMAD.MOV.U32 R6, RZ, RZ, R11 ;  /* 0x000000ffff068224 */ /* 0x004fe200078e000b */
[----:B-1----:R-:W-:Y:S02]  /*8140*/  @!P0 MOV R4, R8 ;  /* 0x0000000800048202 */ /* 0x002fe40000000f00 */
[----:B------:R-:W-:Y:S03]  /*8150*/  @!P0 MOV R7, R10 ;  /* 0x0000000a00078202 */ /* 0x000fe60000000f00 */
[----:B------:R-:W-:Y:S02]  /*8160*/  @!P0 HADD2.F32 R0, -RZ, R4.H1_H1 ;  /* 0x30000004ff008230 */ /* 0x000fe40000004100 */
[--C-:B---3--:R-:W-:Y:S02]  /*8170*/  @!P0 HADD2.F32 R15, -RZ, R24.reuse.H0_H0 ;  /* 0x20000018ff0f8230 */ /* 0x108fe40000004100 */
[----:B------:R-:W-:Y:S02]  /*8180*/  @!P0 HADD2.F32 R23, -RZ, R24.H1_H1 ;  /* 0x30000018ff178230 */ /* 0x000fe40000004100 */
[----:B------:R-:W-:Y:S02]  /*8190*/  @!P0 HADD2.F32 R24, -RZ, R25.H0_H0 ;  /* 0x20000019ff188230 */ /* 0x000fe40000004100 */
[--C-:B----4-:R-:W-:Y:S02]  /*81a0*/  @!P0 HADD2.F32 R5, -RZ, R2.reuse.H0_H0 ;  /* 0x20000002ff058230 */ /* 0x110fe40000004100 */
[----:B------:R-:W-:Y:S01]  /*81b0*/  @!P0 HADD2.F32 R12, -RZ, R2.H1_H1 ;  /* 0x30000002ff0c8230 */ /* 0x000fe20000004100 */
[----:B------:R-:W-:Y:S01]  /*81c0*/  @!P0 MOV R2, R9 ;  /* 0x0000000900028202 */ /* 0x000fe20000000f00 */
[--C-:B------:R-:W-:Y:S02]  /*81d0*/  @!P0 HADD2.F32 R14, -RZ, R3.reuse.H0_H0 ;  /* 0x20000003ff0e8230 */ /* 0x100fe40000004100 */
[----:B------:R-:W-:Y:S02]  /*81e0*/  @!P0 HADD2.F32 R13, -RZ, R3.H1_H1 ;  /* 0x30000003ff0d8230 */ /* 0x000fe40000004100 */
[----:B------:R-:W-:Y:S01]  /*81f0*/  @!P0 HADD2.F32 R3, -RZ, R4.H0_H0 ;  /* 0x20000004ff038230 */ /* 0x000fe20000004100 */
[C---:B------:R-:W-:Y:S01]  /*8200*/  @!P0 FMUL.FTZ R4, R0.reuse, R15 ;  /* 0x0000000f00048220 */ /* 0x040fe20000410000 */
[----:B------:R-:W-:Y:S01]  /*8210*/  @!P0 HADD2.F32 R25, -RZ, R25.H1_H1 ;  /* 0x30000019ff198230 */ /* 0x000fe20000004100 */
[-C--:B------:R-:W-:Y:S02]  /*8220*/  @!P0 FMUL.FTZ R0, R0, R5.reuse ;  /* 0x0000000500008220 */ /* 0x080fe40000410000 */
[----:B------:R-:W-:Y:S01]  /*8230*/  @!P0 FFMA.FTZ R28, R3, R5, -R4 ;  /* 0x00000005031c8223 */ /* 0x000fe20000010804 */
[--C-:B------:R-:W-:Y:S01]  /*8240*/  @!P0 HADD2.F32 R5, -RZ, R2.reuse.H1_H1 ;  /* 0x30000002ff058230 */ /* 0x100fe20000004100 */
[----:B------:R-:W-:Y:S01]  /*8250*/  @!P0 FFMA.FTZ R0, R15, R3, R0 ;  /* 0x000000030f008223 */ /* 0x000fe20000010000 */
        /* <DEDUP_REMOVED lines=9> */
[-C--:B------:R-:W-:Y:S02]  /*82f0*/  @!P0 FMUL.FTZ R3, R3, R14.reuse ;  /* 0x0000000e03038220 */ /* 0x080fe40000410000 */
        /* <DEDUP_REMOVED lines=22> */
.L_x_958:
[----:B------:R-:W-:Y:S05]  /*8460*/  BSYNC B0 ;  /* 0x0000000000007941 */ /* 0x000fea0003800000 */
.L_x_957:
[----:B------:R-:W2:Y:S01]  /*8470*/  LD.E R0, [R16.64+0xd0] ;  /* 0x0000d00610007980 */ /* 0x000ea2000c101900 */
[----:B------:R-:W-:Y:S02]  /*8480*/  IMAD.MOV.U32 R2, RZ, RZ, R19 ;  /* 0x000000ffff027224 */ /* 0x000fe400078e0013 */
[----:B------:R-:W-:Y:S02]  /*8490*/  IMAD.MOV.U32 R30, RZ, RZ, R32 ;  /* 0x000000ffff1e7224 */ /* 0x000fe400078e0020 */
[----:B------:R-:W-:Y:S02]  /*84a0*/  IMAD.MOV.U32 R3, RZ, RZ, R18 ;  /* 0x000000ffff037224 */ /* 0x000fe400078e0012 */
[----:B--2---:R-:W-:Y:S05]  /*84b0*/  IMAD.U32 R0, R0, -0x80, RZ ;  /* 0xffffff8000007824 */ /* 0x004fea00078e00ff */
[C---:B------:R-:W-:Y:S02]  /*84c0*/  LEA R19, P1, R0.reuse, R2, 0x1 ;  /* 0x0000000200137211 */ /* 0x040fe400078208ff */
[C---:B------:R-:W-:Y:S02]  /*84d0*/  LEA R32, P0, R0.reuse, R30, 0x1 ;  /* 0x0000001e00207211 */ /* 0x040fe400078008ff */
[C---:B------:R-:W-:Y:S02]  /*84e0*/  LEA.HI.X.SX32 R18, R0.reuse, R3, 0x1, P1 ;  /* 0x0000000300127211 */ /* 0x040fe400008f0eff */
[----:B------:R-:W-:Y:S01]  /*84f0*/  LEA.HI.X.SX32 R31, R0, R31, 0x1, P0 ;  /* 0x0000001f001f7211 */ /* 0x000fe200000f0eff */
[----:B------:R-:W-:-:S05]  /*8500*/  BRA `(.L_x_959) ;  /* 0x0000765000007947 */ /* 0x000fca0003800000 */
.L_x_926:
[----:B-1---5:R-:W-:Y:S01]  /*8510*/  ISETP.GE.OR P0, PT, R132, R40, P0 ;  /* 0x000000288400720c */ /* 0x022fe20000706670 */
[----:B------:R-:W-:Y:S01]  /*8520*/  BSSY B1, `(.L_x_960) ;  /* 0x0000065000017945 */ /* 0x000fe20003800000 */
[----:B------:R-:W-:Y:S02]  /*8530*/  LEA.HI R0, R14, R14, RZ, 0x1 ;  /* 0x0000000e0e007211 */ /* 0x000fe400078f08ff */
[----:B------:R-:W-:Y:S02]  /*8540*/  ISETP.LT.OR P0, PT, R78, R67, P0 ;  /* 0x000000434e00720c */ /* 0x000fe40000701670 */
[----:B------:R-:W-:Y:S05]  /*8550*/  SHF.R.S32.HI R34, RZ, 0x1, R0 ;  /* 0x00000001ff227819 */ /* 0x000fea0000011400 */
[----:B------:R-:W-:Y:S06]  /*8560*/  IMAD.MOV.U32 R35, RZ, RZ, R34 ;  /* 0x000000ffff237224 */ /* 0x000fec00078e0022 */
[----:B------:R-:W-:-:S05]  /*8570*/  @P0 BRA `(.L_x_961) ;  /* 0x000005f000000947 */ /* 0x000fca0003800000 */
[----:B------:R-:W-:Y:S01]  /*8580*/  IMAD.MOV.U32 R2, RZ, RZ, R71 ;  /* 0x000000ffff027224 */ /* 0x000fe200078e0047 */
[----:B------:R-:W-:Y:S01]  /*8590*/  MOV R3, R70 ;  /* 0x0000004600037202 */ /* 0x000fe20000000f00 */
[----:B------:R-:W-:Y:S01]  /*85a0*/  BSSY B0, `(.L_x_962) ;  /* 0x0000059000007945 */ /* 0x000fe20003800000 */
[----:B------:R-:W-:Y:S03]  /*85b0*/  ISETP.GE.AND P0, PT, R132, R14, PT ;  /* 0x0000000e8400720c */ /* 0x000fe60003f06270 */
[----:B------:R1:W5:Y:S10]  /*85c0*/  LD.E.128 R8, [R2.64] ;  /* 0x0000000602087980 */ /* 0x000374000c101d00 */
[----:B------:R-:W-:-:S05]  /*85d0*/  @P0 BRA `(.L_x_963) ;  /* 0x0000055000000947 */ /* 0x000fca0003800000 */
[-C--:B------:R-:W-:Y:S02]  /*85e0*/  ISETP.GE.AND P2, PT, R132, R35.reuse, PT ;  /* 0x000000238400720c */ /* 0x080fe40003f46270 */
[----:B------:R-:W-:Y:S02]  /*85f0*/  MOV R6, R35 ;  /* 0x0000002300067202 */ /* 0x000fe40000000f00 */
[----:B------:R-:W-:Y:S02]  /*8600*/  MOV R0, RZ ;  /* 0x000000ff00007202 */ /* 0x000fe40000000f00 */
[----:B------:R-:W-:Y:S02]  /*8610*/  MOV R4, R76 ;  /* 0x0000004c00047202 */ /* 0x000fe40000000f00 */
[----:B------:R-:W-:Y:S02]  /*8620*/  MOV R5, R75 ;  /* 0x0000004b00057202 */ /* 0x000fe40000000f00 */
[----:B-----5:R-:W-:Y:S02]  /*8630*/  MOV R23, R8 ;  /* 0x0000000800177202 */ /* 0x020fe40000000f00 */
[----:B------:R-:W-:Y:S02]  /*8640*/  MOV R28, R9 ;  /* 0x00000009001c7202 */ /* 0x000fe40000000f00 */
[C---:B------:R-:W-:Y:S02]  /*8650*/  @P2 IADD3 R6, -R34.reuse, RZ, RZ ;  /* 0x000000ff22062210 */ /* 0x040fe40007ffe1ff */
[----:B------:R-:W-:Y:S02]  /*8660*/  @P2 IADD3 R0, -R34, RZ, RZ ;  /* 0x000000ff22002210 */ /* 0x000fe40007ffe1ff */
[----:B-1----:R-:W-:Y:S02]  /*8670*/  LEA R2, P1, R6, R2, 0x1 ;  /* 0x0000000206027211 */ /* 0x002fe400078208ff */
[----:B------:R-:W-:Y:S02]  /*8680*/  LEA R12, P0, R0, R4, 0x1 ;  /* 0x00000004000c7211 */ /* 0x000fe400078008ff */
[----:B------:R-:W-:Y:S02]  /*8690*/  LEA.HI.X.SX32 R3, R6, R3, 0x1, P1 ;  /* 0x0000000306037211 */ /* 0x000fe400008f0eff */
[----:B------:R-:W-:Y:S02]  /*86a0*/  LEA.HI.X.SX32 R13, R0, R5, 0x1, P0 ;  /* 0x00000005000d7211 */ /* 0x000fe400000f0eff */
[----:B------:R-:W-:Y:S01]  /*86b0*/  MOV R0, RZ ;  /* 0x000000ff00007202 */ /* 0x000fe20000000f00 */
[----:B------:R1:W2:Y:S01]  /*86c0*/  LD.E.128 R4, [R2.64] ;  /* 0x0000000602047980 */ /* 0x0002a2000c101d00 */
[----:B------:R-:W-:Y:S02]  /*86d0*/  @P2 IADD3 R0, -R34, RZ, RZ ;  /* 0x000000ff22002210 */ /* 0x000fe40007ffe1ff */
[----:B------:R-:W-:Y:S02]  /*86e0*/  MOV R30, R10 ;  /* 0x0000000a001e7202 */ /* 0x000fe40000000f00 */
[----:B------:R-:W-:Y:S03]  /*86f0*/  MOV R29, R11 ;  /* 0x0000000b001d7202 */ /* 0x000fe60000000f00 */
[----:B------:R2:W3:Y:S01]  /*8700*/  LD.E.128 R36, [R12.64] ;  /* 0x000000060c247980 */ /* 0x0004e2000c101d00 */
[----:B-1----:R-:W-:Y:S02]  /*8710*/  MOV R2, R77 ;  /* 0x0000004d00027202 */ /* 0x002fe40000000f00 */
[----:B------:R-:W-:Y:S02]  /*8720*/  MOV R3, R74 ;  /* 0x0000004a00037202 */ /* 0x000fe40000000f00 */
[C---:B------:R-:W-:Y:S04]  /*8730*/  LEA R2, P0, R0.reuse, R2, 0x1 ;  /* 0x0000000200027211 */ /* 0x040fe800078008ff */
[----:B------:R-:W-:Y:S05]  /*8740*/  LEA.HI.X.SX32 R3, R0, R3, 0x1, P0 ;  /* 0x0000000300037211 */ /* 0x000fea00000f0eff */
[----:B------:R3:W4:Y:S01]  /*8750*/  LD.E.128 R24, [R2.64] ;  /* 0x0000000602187980 */ /* 0x000722000c101d00 */
[--C-:B--2---:R-:W-:Y:S02]  /*8760*/  HADD2.F32 R13, -RZ, R4.reuse.H0_H0 ;  /* 0x20000004ff0d7230 */ /* 0x104fe40000004100 */
[----:B------:R-:W-:Y:S02]  /*8770*/  HADD2.F32 R4, -RZ, R4.H1_H1 ;  /* 0x30000004ff047230 */ /* 0x000fe40000004100 */
[--C-:B------:R-:W-:Y:S02]  /*8780*/  HADD2.F32 R15, -RZ, R5.reuse.H0_H0 ;  /* 0x20000005ff0f7230 */ /* 0x100fe40000004100 */
[----:B------:R-:W-:Y:S02]  /*8790*/  HADD2.F32 R5, -RZ, R5.H1_H1 ;  /* 0x30000005ff057230 */ /* 0x000fe40000004100 */
[--C-:B---3--:R-:W-:Y:S02]  /*87a0*/  HADD2.F32 R2, -RZ, R36.reuse.H1_H1 ;  /* 0x30000024ff027230 */ /* 0x108fe40000004100 */
[----:B------:R-:W-:Y:S02]  /*87b0*/  HADD2.F32 R8, -RZ, R37.H1_H1 ;  /* 0x30000025ff087230 */ /* 0x000fe40000004100 */
[----:B------:R-:W-:Y:S01]  /*87c0*/  HADD2.F32 R0, -RZ, R36.H0_H0 ;  /* 0x20000024ff007230 */ /* 0x000fe20000004100 */
[----:B------:R-:W-:Y:S01]  /*87d0*/  @!P2 FADD.FTZ R2, -R2, -RZ ;  /* 0x800000ff0202a221 */ /* 0x000fe20000010100 */
[--C-:B------:R-:W-:Y:S01]  /*87e0*/  HADD2.F32 R9, -RZ, R38.reuse.H0_H0 ;  /* 0x20000026ff097230 */ /* 0x100fe20000004100 */
[----:B------:R-:W-:Y:S01]  /*87f0*/  @!P2 FADD.FTZ R8, -R8, -RZ ;  /* 0x800000ff0808a221 */ /* 0x000fe20000010100 */
[----:B------:R-:W-:Y:S01]  /*8800*/  HADD2.F32 R10, -RZ, R38.H1_H1 ;  /* 0x30000026ff0a7230 */ /* 0x000fe20000004100 */
[----:B------:R-:W-:Y:S01]  /*8810*/  @!P2 FADD.FTZ R0, -R0, -RZ ;  /* 0x800000ff0000a221 */ /* 0x000fe20000010100 */
[--C-:B------:R-:W-:Y:S01]  /*8820*/  HADD2.F32 R11, -RZ, R39.reuse.H0_H0 ;  /* 0x20000027ff0b7230 */ /* 0x100fe20000004100 */
[----:B------:R-:W-:Y:S01]  /*8830*/  FMUL.FTZ R2, R4, R2 ;  /* 0x0000000204027220 */ /* 0x000fe20000410000 */
[----:B------:R-:W-:Y:S01]  /*8840*/  HADD2.F32 R12, -RZ, R39.H1_H1 ;  /* 0x30000027ff0c7230 */ /* 0x000fe20000004100 */
[----:B------:R-:W-:Y:S01]  /*8850*/  FMUL.FTZ R4, R5, R8 ;  /* 0x0000000805047220 */ /* 0x000fe20000410000 */
[----:B------:R-:W-:Y:S01]  /*8860*/  HADD2.F32 R3, -RZ, R37.H0_H0 ;  /* 0x20000025ff037230 */ /* 0x000fe20000004100 */
[----:B------:R-:W-:Y:S01]  /*8870*/  @!P2 FADD.FTZ R9, -R9, -RZ ;  /* 0x800000ff0909a221 */ /* 0x000fe20000010100 */
[--C-:B------:R-:W-:Y:S01]  /*8880*/  HADD2.F32 R5, -RZ, R6.reuse.H0_H0 ;  /* 0x20000006ff057230 */ /* 0x100fe20000004100 */
[----:B------:R-:W-:Y:S01]  /*8890*/  @!P2 FADD.FTZ R10, -R10, -RZ ;  /* 0x800000ff0a0aa221 */ /* 0x000fe20000010100 */
[----:B------:R-:W-:Y:S01]  /*88a0*/  HADD2.F32 R6, -RZ, R6.H1_H1 ;  /* 0x30000006ff067230 */ /* 0x000fe20000004100 */
[----:B------:R-:W-:Y:S01]  /*88b0*/  FMUL.FTZ R0, R13, R0 ;  /* 0x000000000d007220 */ /* 0x000fe20000410000 */
[--C-:B------:R-:W-:Y:S01]  /*88c0*/  HADD2.F32 R8, -RZ, R7.reuse.H0_H0 ;  /* 0x20000007ff087230 */ /* 0x100fe20000004100 */
[----:B------:R-:W-:Y:S01]  /*88d0*/  @!P2 FADD.FTZ R11, -R11, -RZ ;  /* 0x800000ff0b0ba221 */ /* 0x000fe20000010100 */
[----:B------:R-:W-:Y:S01]  /*88e0*/  HADD2.F32 R13, -RZ, R7.H1_H1 ;  /* 0x30000007ff0d7230 */ /* 0x000fe20000004100 */
[----:B------:R-:W-:Y:S02]  /*88f0*/  @!P2 FADD.FTZ R12, -R12, -RZ ;  /* 0x800000ff0c0ca221 */ /* 0x000fe40000010100 */
[----:B------:R-:W-:Y:S02]  /*8900*/  @!P2 FADD.FTZ R3, -R3, -RZ ;  /* 0x800000ff0303a221 */ /* 0x000fe40000010100 */
[----:B------:R-:W-:Y:S01]  /*8910*/  FMUL.FTZ R5, R5, R9 ;  /* 0x0000000905057220 */ /* 0x000fe20000410000 */
[--C-:B------:R-:W-:Y:S01]  /*8920*/  HADD2.F32 R9, -RZ, R23.reuse.H0_H0 ;  /* 0x20000017ff097230 */ /* 0x100fe20000004100 */
[----:B------:R-:W-:Y:S01]  /*8930*/  FMUL.FTZ R6, R6, R10 ;  /* 0x0000000a06067220 */ /* 0x000fe20000410000 */
[--C-:B----4-:R-:W-:Y:S01]  /*8940*/  HADD2.F32 R10, -RZ, R24.reuse.H0_H0 ;  /* 0x20000018ff0a7230 */ /* 0x110fe20000004100 */
[----:B------:R-:W-:Y:S01]  /*8950*/  FMUL.FTZ R7, R8, R11 ;  /* 0x0000000b08077220 */ /* 0x000fe20000410000 */
[----:B------:R-:W-:Y:S01]  /*8960*/  HADD2.F32 R11, -RZ, R23.H1_H1 ;  /* 0x30000017ff0b7230 */ /* 0x000fe20000004100 */
[----:B------:R-:W-:Y:S01]  /*8970*/  FMUL.FTZ R8, R13, R12 ;  /* 0x0000000c0d087220 */ /* 0x000fe20000410000 */
[----:B------:R-:W-:Y:S01]  /*8980*/  HADD2.F32 R12, -RZ, R24.H1_H1 ;  /* 0x30000018ff0c7230 */ /* 0x000fe20000004100 */
[----:B------:R-:W-:Y:S01]  /*8990*/  FMUL.FTZ R3, R15, R3 ;  /* 0x000000030f037220 */ /* 0x000fe20000410000 */
[--C-:B------:R-:W-:Y:S01]  /*89a0*/  HADD2.F32 R13, -RZ, R28.reuse.H0_H0 ;  /* 0x2000001cff0d7230 */ /* 0x100fe20000004100 */
[----:B------:R-:W-:Y:S01]  /*89b0*/  FFMA.FTZ R0, R9, R10, R0 ;  /* 0x0000000a09007223 */ /* 0x000fe20000010000 */
[--C-:B------:R-:W-:Y:S01]  /*89c0*/  HADD2.F32 R15, -RZ, R25.reuse.H0_H0 ;  /* 0x20000019ff0f7230 */ /* 0x100fe20000004100 */
[----:B------:R-:W-:Y:S01]  /*89d0*/  FFMA.FTZ R2, R11, R12, R2 ;  /* 0x0000000c0b027223 */ /* 0x000fe20000010002 */
[----:B------:R-:W-:Y:S02]  /*89e0*/  HADD2.F32 R23, -RZ, R25.H1_H1 ;  /* 0x30000019ff177230 */ /* 0x000fe40000004100 */
[----:B------:R-:W-:Y:S01]  /*89f0*/  HADD2.F32 R9, -RZ, R28.H1_H1 ;  /* 0x3000001cff097230 */ /* 0x000fe20000004100 */
[----:B------:R-:W-:Y:S01]  /*8a00*/  FFMA.FTZ R3, R13, R15, R3 ;  /* 0x0000000f0d037223 */ /* 0x000fe20000010003 */
[----:B------:R-:W-:Y:S01]  /*8a10*/  HADD2.F32 R24, -RZ, R26.H0_H0 ;  /* 0x2000001aff187230 */ /* 0x000fe20000004100 */
[----:B------:R-:W-:Y:S01]  /*8a20*/  F2FP.PACK_AB R0, R2, R0 ;  /* 0x000000000200723e */ /* 0x000fe200000000ff */
[----:B------:R-:W-:Y:S01]  /*8a30*/  HADD2.F32 R10, -RZ, R30.H0_H0 ;  /* 0x2000001eff0a7230 */ /* 0x000fe20000004100 */
        /* <DEDUP_REMOVED lines=11> */
[----:B------:R-:W-:Y:S03]  /*8af0*/  F2FP.PACK_AB R10, R6, R5 ;  /* 0x00000005060a723e */ /* 0x000fe600000000ff */
[----:B------:R-:W-:Y:S05]  /*8b00*/  FFMA.FTZ R8, R13, R27, R8 ;  /* 0x0000001b0d087223 */ /* 0x000fea0000010008 */
[----:B------:R-:W-:Y:S02]  /*8b10*/  F2FP.PACK_AB R11, R8, R7 ;  /* 0x00000007080b723e */ /* 0x000fe400000000ff */
[----:B------:R-:W-:Y:S02]  /*8b20*/  MOV R8, R0 ;  /* 0x0000000000087202 */ /* 0x000fe40000000f00 */
.L_x_963:
[----:B------:R-:W-:Y:S05]  /*8b30*/  BSYNC B0 ;  /* 0x0000000000007941 */ /* 0x000fea0003800000 */
.L_x_962:
[----:B-1----:R-:W-:Y:S02]  /*8b40*/  MOV R2, R68 ;  /* 0x0000004400027202 */ /* 0x002fe40000000f00 */
[----:B------:R-:W-:Y:S05]  /*8b50*/  MOV R3, R69 ;  /* 0x0000004500037202 */ /* 0x000fea0000000f00 */
[----:B-----5:R1:W-:Y:S02]  /*8b60*/  ST.E.128 [R2.64], R8 ;  /* 0x0000000802007985 */ /* 0x0203e4000c101d06 */
.L_x_961:
[----:B------:R-:W-:Y:S05]  /*8b70*/  BSYNC B1 ;  /* 0x0000000000017941 */ /* 0x000fea0003800000 */
.L_x_960:
[----:B------:R-:W-:Y:S01]  /*8b80*/  ISETP.GE.AND P0, PT, R82, R66, PT ;  /* 0x000000425200720c */ /* 0x000fe20003f06270 */
[----:B------:R-:W-:Y:S03]  /*8b90*/  BSSY B1, `(.L_x_964) ;  /* 0x0000064000017945 */ /* 0x000fe60003800000 */
[----:B------:R-:W-:Y:S04]  /*8ba0*/  ISETP.GE.OR P0, PT, R132, R40, P0 ;  /* 0x000000288400720c */ /* 0x000fe80000706670 */
[----:B------:R-:W-:Y:S11]  /*8bb0*/  ISETP.LT.OR P0, PT, R82, R67, P0 ;  /* 0x000000435200720c */ /* 0x000ff60000701670 */
[----:B------:R-:W-:Y:S02]  /*8bc0*/  @!UPT UIADD3 URZ, URZ, URZ, URZ ;  /* 0x0000003f3f3ff290 */ /* 0x000fe4000fffe03f */
[----:B------:R-:W-:-:S05]  /*8bd0*/  @P0 BRA `(.L_x_965) ;  /* 0x000005f000000947 */ /* 0x000fca0003800000 */
[C---:B-1----:R-:W-:Y:S01]  /*8be0*/  LEA R2, P0, R219.reuse, R71, 0x1 ;  /* 0x00000047db027211 */ /* 0x042fe200078008ff */
[----:B------:R-:W-:Y:S03]  /*8bf0*/  BSSY B0, `(.L_x_966) ;  /* 0x000005a000007945 */ /* 0x000fe60003800000 */
[----:B------:R-:W-:Y:S02]  /*8c00*/  LEA.HI.X R3, R219, R70, R248, 0x1, P0 ;  /* 0x00000046db037211 */ /* 0x000fe400000f0cf8 */
[----:B------:R-:W-:Y:S03]  /*8c10*/  ISETP.GE.AND P0, PT, R132, R14, PT ;  /* 0x0000000e8400720c */ /* 0x000fe60003f06270 */
[----:B------:R1:W5:Y:S10]  /*8c20*/  LD.E.128 R8, [R2.64] ;  /* 0x0000000602087980 */ /* 0x000374000c101d00 */
[----:B------:R-:W-:-:S05]  /*8c30*/  @P0 BRA `(.L_x_967) ;  /* 0x0000055000000947 */ /* 0x000fca0003800000 */
[-C--:B------:R-:W-:Y:S02]  /*8c40*/  ISETP.GE.AND P1, PT, R132, R35.reuse, PT ;  /* 0x000000238400720c */ /* 0x080fe40003f26270 */
[----:B------:R-:W-:Y:S02]  /*8c50*/  MOV R4, R35 ;  /* 0x0000002300047202 */ /* 0x000fe40000000f00 */
[----:B------:R-:W-:Y:S02]  /*8c60*/  MOV R0, RZ ;  /* 0x000000ff00007202 */ /* 0x000fe40000000f00 */
[----:B-----5:R-:W-:Y:S02]  /*8c70*/  MOV R23, R8 ;  /* 0x0000000800177202 */ /* 0x020fe40000000f00 */
[----:B------:R-:W-:Y:S02]  /*8c80*/  MOV R28, R9 ;  /* 0x00000009001c7202 */ /* 0x000fe40000000f00 */
[----:B------:R-:W-:Y:S02]  /*8c90*/  MOV R30, R10 ;  /* 0x0000000a001e7202 */ /* 0x000fe40000000f00 */
[----:B------:R-:W-:Y:S02]  /*8ca0*/  MOV R29, R11 ;  /* 0x0000000b001d7202 */ /* 0x000fe40000000f00 */
[C---:B------:R-:W-:Y:S02]  /*8cb0*/  @P1 IADD3 R4, -R34.reuse, RZ, RZ ;  /* 0x000000ff22041210 */ /* 0x040fe40007ffe1ff */
[----:B------:R-:W-:Y:S02]  /*8cc0*/  @P1 IADD3 R0, -R34, RZ, RZ ;  /* 0x000000ff22001210 */ /* 0x000fe40007ffe1ff */
[----:B-1----:R-:W-:Y:S02]  /*8cd0*/  LEA R2, P0, R4, R2, 0x1 ;  /* 0x0000000204027211 */ /* 0x002fe400078008ff */
[----:B------:R-:W-:Y:S02]  /*8ce0*/  IADD3 R5, P2, R112, R0, RZ ;  /* 0x0000000070057210 */ /* 0x000fe40007f5e0ff */
[----:B------:R-:W-:Y:S02]  /*8cf0*/  LEA.HI.X.SX32 R3, R4, R3, 0x1, P0 ;  /* 0x0000000304037211 */ /* 0x000fe400000f0eff */
[C---:B------:R-:W-:Y:S02]  /*8d00*/  LEA R12, P0, R5.reuse, R76, 0x1 ;  /* 0x0000004c050c7211 */ /* 0x040fe400078008ff */
[----:B------:R-:W-:Y:S04]  /*8d10*/  LEA.HI.X.SX32 R0, R0, R243, 0x1, P2 ;  /* 0x000000f300007211 */ /* 0x000fe800010f0eff */
[----:B------:R-:W-:Y:S02]  /*8d20*/  LEA.HI.X R13, R5, R75, R0, 0x1, P0 ;  /* 0x0000004b050d7211 */ /* 0x000fe400000f0c00 */
[----:B------:R1:W2:Y:S01]  /*8d30*/  LD.E.128 R4, [R2.64] ;  /* 0x0000000602047980 */ /* 0x0002a2000c101d00 */
[----:B------:R-:W-:Y:S02]  /*8d40*/  MOV R0, RZ ;  /* 0x000000ff00007202 */ /* 0x000fe40000000f00 */
[----:B------:R-:W-:Y:S05]  /*8d50*/  @P1 IADD3 R0, -R34, RZ, RZ ;  /* 0x000000ff22001210 */ /* 0x000fea0007ffe1ff */
[----:B------:R2:W3:Y:S01]  /*8d60*/  LD.E.128 R36, [R12.64] ;  /* 0x000000060c247980 */ /* 0x0004e2000c101d00 */
[----:B-1----:R-:W-:Y:S04]  /*8d70*/  IADD3 R3, P0, R112, R0, RZ ;  /* 0x0000000070037210 */ /* 0x002fe80007f1e0ff */
[----:B------:R-:W-:Y:S02]  /*8d80*/  LEA.HI.X.SX32 R0, R0, R243, 0x1, P0 ;  /* 0x000000f300007211 */ /* 0x000fe400000f0eff */
[C---:B------:R-:W-:Y:S04]  /*8d90*/  LEA R2, P0, R3.reuse, R77, 0x1 ;  /* 0x0000004d03027211 */ /* 0x040fe800078008ff */
[----:B------:R-:W-:Y:S05]  /*8da0*/  LEA.HI.X R3, R3, R74, R0, 0x1, P0 ;  /* 0x0000004a03037211 */ /* 0x000fea00000f0c00 */
        /* <DEDUP_REMOVED lines=30> */
[----:B------:R-:W-:Y:S02]  /*8f90*/  FMUL.FTZ R6, R6, R10 ;  /* 0x0000000a06067220 */ /* 0x000fe40000410000 */
[----:B------:R-:W-:Y:S01]  /*8fa0*/  FMUL.FTZ R7, R8, R11 ;  /* 0x0000000b08077220 */ /* 0x000fe20000410000 */
[--C-:B----4-:R-:W-:Y:S01]  /*8fb0*/  HADD2.F32 R10, -RZ, R24.reuse.H0_H0 ;  /* 0x20000018ff0a7230 */ /* 0x110fe20000004100 */
[----:B------:R-:W-:Y:S01]  /*8fc0*/  FMUL.FTZ R8, R13, R12 ;  /* 0x0000000c0d087220 */ /* 0x000fe20000410000 */
[----:B------:R-:W-:Y:S01]  /*8fd0*/  HADD2.F32 R11, -RZ, R23.H1_H1 ;  /* 0x30000017ff0b7230 */ /* 0x000fe20000004100 */
[----:B------:R-:W-:Y:S01]  /*8fe0*/  FMUL.FTZ R3, R15, R3 ;  /* 0x000000030f037220 */ /* 0x000fe20000410000 */
[----:B------:R-:W-:Y:S01]  /*8ff0*/  HADD2.F32 R12, -RZ, R24.H1_H1 ;  /* 0x30000018ff0c7230 */ /* 0x000fe20000004100 */
[----:B------:R-:W-:Y:S01]  /*9000*/  FFMA.FTZ R0, R9, R10, R0 ;  /* 0x0000000a09007223 */ /* 0x000fe20000010000 */
[--C-:B------:R-:W-:Y:S02]  /*9010*/  HADD2.F32 R13, -RZ, R28.reuse.H0_H0 ;  /* 0x2000001cff0d7230 */ /* 0x100fe40000004100 */
        /* <DEDUP_REMOVED lines=23> */
.L_x_967:
[----:B------:R-:W-:Y:S05]  /*9190*/  BSYNC B0 ;  /* 0x0000000000007941 */ /* 0x000fea0003800000 */
.L_x_966:
[C---:B-1----:R-:W-:Y:S04]  /*91a0*/  LEA R2, P0, R113.reuse, R68, 0x1 ;  /* 0x0000004471027211 */ /* 0x042fe800078008ff */
[----:B------:R-:W-:Y:S05]  /*91b0*/  LEA.HI.X R3, R113, R69, R134, 0x1, P0 ;  /* 0x0000004571037211 */ /* 0x000fea00000f0c86 */
[----:B-----5:R1:W-:Y:S04]  /*91c0*/  ST.E.128 [R2.64], R8 ;  /* 0x0000000802007985 */ /* 0x0203e8000c101d06 */
.L_x_965:
[----:B------:R-:W-:Y:S05]  /*91d0*/  BSYNC B1 ;  /* 0x0000000000017941 */ /* 0x000fea0003800000 */
.L_x_964:
[C---:B------:R-:W-:Y:S01]  /*91e0*/  ISETP.GE.AND P0, PT, R81.reuse, R66, PT ;  /* 0x000000425100720c */ /* 0x040fe20003f06270 */
        /* <DEDUP_REMOVED lines=20> */
[C---:B-1----:R-:W-:Y:S02]  /*9330*/  LEA R2, P0, R4.reuse, R2, 0x1 ;  /* 0x0000000204027211 */ /* 0x042fe400078008ff */
        /* <DEDUP_REMOVED lines=75> */
.L_x_971:
[----:B------:R-:W-:Y:S05]  /*97f0*/  BSYNC B0 ;  /* 0x0000000000007941 */ /* 0x000fea0003800000 */
.L_x_970:
[C---:B-1----:R-:W-:Y:S04]  /*9800*/  LEA R2, P0, R97.reuse, R68, 0x1 ;  /* 0x0000004461027211 */ /* 0x042fe800078008ff */
[----:B------:R-:W-:Y:S05]  /*9810*/  LEA.HI.X R3, R97, R69, R116, 0x1, P0 ;  /* 0x0000004561037211 */ /* 0x000fea00000f0c74 */
[----:B-----5:R1:W-:Y:S04]  /*9820*/  ST.E.128 [R2.64], R8 ;  /* 0x0000000802007985 */ /* 0x0203e8000c101d06 */
.L_x_969:
[----:B------:R-:W-:Y:S05]  /*9830*/  BSYNC B1 ;  /* 0x0000000000017941 */ /* 0x000fea0003800000 */
.L_x_968:
[----:B------:R-:W-:Y:S01]  /*9840*/  ISETP.GE.AND P0, PT, R80, R66, PT ;  /* 0x000000425000720c */ /* 0x000fe20003f06270 */
[----:B------:R-:W-:Y:S03]  /*9850*/  BSSY B1, `(.L_x_972) ;  /* 0x000006a000017945 */ /* 0x000fe60003800000 */
[----:B------:R-:W-:Y:S04]  /*9860*/  ISETP.GE.OR P0, PT, R132, R40, P0 ;  /* 0x000000288400720c */ /* 0x000fe80000706670 */
[----:B------:R-:W-:Y:S11]  /*9870*/  ISETP.LT.OR P0, PT, R80, R67, P0 ;  /* 0x000000435000720c */ /* 0x000ff60000701670 */
[----:B------:R-:W-:Y:S02]  /*9880*/  @!UPT UIADD3 URZ, URZ, URZ, URZ ;  /* 0x0000003f3f3ff290 */ /* 0x000fe4000fffe03f */
[----:B------:R-:W-:-:S05]  /*9890*/  @P0 BRA `(.L_x_973) ;  /* 0x0000065000000947 */ /* 0x000fca0003800000 */
[----:B-1----:R-:W-:Y:S01]  /*98a0*/  MOV R2, R71 ;  /* 0x0000004700027202 */ /* 0x002fe20000000f00 */
[----:B------:R-:W-:Y:S01]  /*98b0*/  IMAD R0, R65, 0x60, RZ ;  /* 0x0000006041007824 */ /* 0x000fe200078e02ff */
[----:B------:R-:W-:Y:S01]  /*98c0*/  MOV R3, R70 ;  /* 0x0000004600037202 */ /* 0x000fe20000000f00 */
[----:B------:R-:W-:Y:S01]  /*98d0*/  BSSY B0, `(.L_x_974) ;  /* 0x000005b000007945 */ /* 0x000fe20003800000 */
[----:B------:R-:W-:Y:S03]  /*98e0*/  ISETP.GE.AND P0, PT, R132, R14, PT ;  /* 0x0000000e8400720c */ /* 0x000fe60003f06270 */
[----:B------:R-:W-:Y:S05]  /*98f0*/  IMAD.WIDE.U32 R2, R64, 0x60, R2 ;  /* 0x0000006040027825 */ /* 0x000fea00078e0002 */
[----:B------:R-:W-:Y:S05]  /*9900*/  IADD3 R3, R3, R0, RZ ;  /* 0x0000000003037210 */ /* 0x000fea0007ffe0ff */
[----:B------:R1:W5:Y:S01]  /*9910*/  LD.E.128 R8, [R2.64] ;  /* 0x0000000602087980 */ /* 0x000362000c101d00 */
        /* <DEDUP_REMOVED lines=86> */
.L_x_975:
[----:B------:R-:W-:Y:S05]  /*9e80*/  BSYNC B0 ;  /* 0x0000000000007941 */ /* 0x000fea0003800000 */
.L_x_974:
[----:B-1----:R-:W-:Y:S01]  /*9e90*/  MOV R2, R68 ;  /* 0x0000004400027202 */ /* 0x002fe20000000f00 */
[----:B------:R-:W-:Y:S01]  /*9ea0*/  IMAD R0, R191, 0x60, RZ ;  /* 0x00000060bf007824 */ /* 0x000fe200078e02ff */
[----:B------:R-:W-:Y:S05]  /*9eb0*/  MOV R3, R69 ;  /* 0x0000004500037202 */ /* 0x000fea0000000f00 */
[----:B------:R-:W-:Y:S05]  /*9ec0*/  IMAD.WIDE.U32 R2, R190, 0x60, R2 ;  /* 0x00000060be027825 */ /* 0x000fea00078e0002 */
[----:B------:R-:W-:Y:S05]  /*9ed0*/  IADD3 R3, R3, R0, RZ ;  /* 0x0000000003037210 */ /* 0x000fea0007ffe0ff */
[----:B-----5:R1:W-:Y:S02]  /*9ee0*/  ST.E.128 [R2.64], R8 ;  /* 0x0000000802007985 */ /* 0x0203e4000c101d06 */
.L_x_973:
[----:B------:R-:W-:Y:S05]  /*9ef0*/  BSYNC B1 ;  /* 0x0000000000017941 */ /* 0x000fea0003800000 */
.L_x_972:
        /* <DEDUP_REMOVED lines=97> */
.L_x_979:
[----:B------:R-:W-:Y:S05]  /*a510*/  BSYNC B0 ;  /* 0x0000000000007941 */ /* 0x000fea0003800000 */
.L_x_978:
[C---:B-1----:R-:W-:Y:S04]  /*a520*/  LEA R2, P0, R96.reuse, R68, 0x1 ;  /* 0x0000004460027211 */ /* 0x042fe800078008ff */
[----:B------:R-:W-:Y:S05]  /*a530*/  LEA.HI.X R3, R96, R69, R115, 0x1, P0 ;  /* 0x0000004560037211 */ /* 0x000fea00000f0c73 */
[----:B-----5:R1:W-:Y:S04]  /*a540*/  ST.E.128 [R2.64], R8 ;  /* 0x0000000802007985 */ /* 0x0203e8000c101d06 */
.L_x_977:
[----:B------:R-:W-:Y:S05]  /*a550*/  BSYNC B1 ;  /* 0x0000000000017941 */ /* 0x000fea0003800000 */
.L_x_976:
        /* <DEDUP_REMOVED lines=100> */
.L_x_983:
[----:B------:R-:W-:Y:S05]  /*aba0*/  BSYNC B0 ;  /* 0x0000000000007941 */ /* 0x000fea0003800000 */
.L_x_982:
[----:B-1----:R-:W-:Y:S01]  /*abb0*/  MOV R2, R68 ;  /* 0x0000004400027202 */ /* 0x002fe20000000f00 */
[----:B------:R-:W-:Y:S01]  /*abc0*/  IMAD R0, R191, 0xa0, RZ ;  /* 0x000000a0bf007824 */ /* 0x000fe200078e02ff */
[----:B------:R-:W-:Y:S05]  /*abd0*/  MOV R3, R69 ;  /* 0x0000004500037202 */ /* 0x000fea0000000f00 */
[----:B------:R-:W-:Y:S05]  /*abe0*/  IMAD.WIDE.U32 R2, R190, 0xa0, R2 ;  /* 0x000000a0be027825 */ /* 0x000fea00078e0002 */
[----:B------:R-:W-:Y:S05]  /*abf0*/  IADD3 R3, R3, R0, RZ ;  /* 0x0000000003037210 */ /* 0x000fea0007ffe0ff */
[----:B-----5:R1:W-:Y:S02]  /*ac00*/  ST.E.128 [R2.64], R8 ;  /* 0x0000000802007985 */ /* 0x0203e4000c101d06 */
.L_x_981:
[----:B------:R-:W-:Y:S05]  /*ac10*/  BSYNC B1 ;  /* 0x0000000000017941 */ /* 0x000fea0003800000 */
.L_x_980:
[C---:B------:R-:W-:Y:S01]  /*ac20*/  ISETP.GE.AND P0, PT, R91.reuse, R66, PT ;  /* 0x000000425b00720c */ /* 0x040fe20003f06270 */
        /* <DEDUP_REMOVED lines=99> */
.L_x_987:
[----:B------:R-:W-:Y:S05]  /*b260*/  BSYNC B0 ;  /* 0x0000000000007941 */ /* 0x000fea0003800000 */
.L_x_986:
[----:B-1----:R-:W-:Y:S01]  /*b270*/  MOV R2, R68 ;  /* 0x0000004400027202 */ /* 0x002fe20000000f00 */
[----:B------:R-:W-:Y:S01]  /*b280*/  IMAD R0, R191, 0xc0, RZ ;  /* 0x000000c0bf007824 */ /* 0x000fe200078e02ff */
[----:B------:R-:W-:Y:S05]  /*b290*/  MOV R3, R69 ;  /* 0x0000004500037202 */ /* 0x000fea0000000f00 */
[----:B------:R-:W-:Y:S05]  /*b2a0*/  IMAD.WIDE.U32 R2, R190, 0xc0, R2 ;  /* 0x000000c0be027825 */ /* 0x000fea00078e0002 */
[----:B------:R-:W-:Y:S05]  /*b2b0*/  IADD3 R3, R3, R0, RZ ;  /* 0x0000000003037210 */ /* 0x000fea0007ffe0ff */
[----:B-----5:R1:W-:Y:S02]  /*b2c0*/  ST.E.128 [R2.64], R8 ;  /* 0x0000000802007985 */ /* 0x0203e4000c101d06 */
.L_x_985:
[----:B------:R-:W-:Y:S05]  /*b2d0*/  BSYNC B1 ;  /* 0x0000000000017941 */ /* 0x000fea0003800000 */
.L_x_984:
        /* <DEDUP_REMOVED lines=100> */
.L_x_991:
[----:B------:R-:W-:Y:S05]  /*b920*/  BSYNC B0 ;  /* 0x0000000000007941 */ /* 0x000fea0003800000 */
.L_x_990:
[----:B-1----:R-:W-:Y:S01]  /*b930*/  MOV R2, R68 ;  /* 0x0000004400027202 */ /* 0x002fe20000000f00 */
[----:B------:R-:W-:Y:S01]  /*b940*/  IMAD R0, R191, 0xe0, RZ ;  /* 0x000000e0bf007824 */ /* 0x000fe200078e02ff */
[----:B------:R-:W-:Y:S05]  /*b950*/  MOV R3, R69 ;  /* 0x0000004500037202 */ /* 0x000fea0000000f00 */
[----:B------:R-:W-:Y:S05]  /*b960*/  IMAD.WIDE.U32 R2, R190, 0xe0, R2 ;  /* 0x000000e0be027825 */ /* 0x000fea00078e0002 */
[----:B------:R-:W-:Y:S05]  /*b970*/  IADD3 R3, R3, R0, RZ ;  /* 0x0000000003037210 */ /* 0x000fea0007ffe0ff */
[----:B-----5:R1:W-:Y:S02]  /*b980*/  ST.E.128 [R2.64], R8 ;  /* 0x0000000802007985 */ /* 0x0203e4000c101d06 */
.L_x_989:
[----:B------:R-:W-:Y:S05]  /*b990*/  BSYNC B1 ;  /* 0x0000000000017941 */ /* 0x000fea0003800000 */
.L_x_988:
        /* <DEDUP_REMOVED lines=97> */
.L_x_995:
[----:B------:R-:W-:Y:S05]  /*bfb0*/  BSYNC B0 ;  /* 0x0000000000007941 */ /* 0x000fea0003800000 */
.L_x_994:
[C---:B-1----:R-:W-:Y:S04]  /*bfc0*/  LEA R2, P0, R95.reuse, R68, 0x1 ;  /* 0x000000445f027211 */ /* 0x042fe800078008ff */
[----:B------:R-:W-:Y:S05]  /*bfd0*/  LEA.HI.X R3, R95, R69, R114, 0x1, P0 ;  /* 0x000000455f037211 */ /* 0x000fea00000f0c72 */
[----:B-----5:R1:W-:Y:S04]  /*bfe0*/  ST.E.128 [R2.64], R8 ;  /* 0x0000000802007985 */ /* 0x0203e8000c101d06 */
.L_x_993:
[----:B------:R-:W-:Y:S05]  /*bff0*/  BSYNC B1 ;  /* 0x0000000000017941 */ /* 0x000fea0003800000 */
.L_x_992:
        /* <DEDUP_REMOVED lines=100> */
.L_x_999:
[----:B------:R-:W-:Y:S05]  /*c640*/  BSYNC B0 ;  /* 0x0000000000007941 */ /* 0x000fea0003800000 */
.L_x_998:
[----:B-1----:R-:W-:Y:S01]  /*c650*/  MOV R2, R68 ;  /* 0x0000004400027202 */ /* 0x002fe20000000f00 */
[----:B------:R-:W-:Y:S01]  /*c660*/  IMAD R0, R191, 0x120, RZ ;  /* 0x00000120bf007824 */ /* 0x000fe200078e02ff */
[----:B------:R-:W-:Y:S05]  /*c670*/  MOV R3, R69 ;  /* 0x0000004500037202 */ /* 0x000fea0000000f00 */
[----:B------:R-:W-:Y:S05]  /*c680*/  IMAD.WIDE.U32 R2, R190, 0x120, R2 ;  /* 0x00000120be027825 */ /* 0x000fea00078e0002 */
[----:B------:R-:W-:Y:S05]  /*c690*/  IADD3 R3, R3, R0, RZ ;  /* 0x0000000003037210 */ /* 0x000fea0007ffe0ff */
[----:B-----5:R1:W-:Y:S02]  /*c6a0*/  ST.E.128 [R2.64], R8 ;  /* 0x0000000802007985 */ /* 0x0203e4000c101d06 */
.L_x_997:
[----:B------:R-:W-:Y:S05]  /*c6b0*/  BSYNC B1 ;  /* 0x0000000000017941 */ /* 0x000fea0003800000 */
.L_x_996:
        /* <DEDUP_REMOVED lines=100> */
.L_x_1003:
[----:B------:R-:W-:Y:S05]  /*cd00*/  BSYNC B0 ;  /* 0x0000000000007941 */ /* 0x000fea0003800000 */
.L_x_1002:
[----:B-1----:R-:W-:Y:S01]  /*cd10*/  MOV R2, R68 ;  /* 0x0000004400027202 */ /* 0x002fe20000000f00 */
[----:B------:R-:W-:Y:S01]  /*cd20*/  IMAD R0, R191, 0x140, RZ ;  /* 0x00000140bf007824 */ /* 0x000fe200078e02ff */
[----:B------:R-:W-:Y:S05]  /*cd30*/  MOV R3, R69 ;  /* 0x0000004500037202 */ /* 0x000fea0000000f00 */
[----:B------:R-:W-:Y:S05]  /*cd40*/  IMAD.WIDE.U32 R2, R190, 0x140, R2 ;  /* 0x00000140be027825 */ /* 0x000fea00078e0002 */
[----:B------:R-:W-:Y:S05]  /*cd50*/  IADD3 R3, R3, R0, RZ ;  /* 0x0000000003037210 */ /* 0x000fea0007ffe0ff */
[----:B-----5:R1:W-:Y:S02]  /*cd60*/  ST.E.128 [R2.64], R8 ;  /* 0x0000000802007985 */ /* 0x0203e4000c101d06 */
.L_x_1001:
[----:B------:R-:W-:Y:S05]  /*cd70*/  BSYNC B1 ;  /* 0x0000000000017941 */ /* 0x000fea0003800000 */
.L_x_1000:
        /* <DEDUP_REMOVED lines=100> */
.L_x_1007:
[----:B------:R-:W-:Y:S05]  /*d3c0*/  BSYNC B0 ;  /* 0x0000000000007941 */ /* 0x000fea0003800000 */
.L_x_1006:
[----:B-1----:R-:W-:Y:S01]  /*d3d0*/  MOV R2, R68 ;  /* 0x0000004400027202 */ /* 0x002fe20000000f00 */
[----:B------:R-:W-:Y:S01]  /*d3e0*/  IMAD R0, R191, 0x160, RZ ;  /* 0x00000160bf007824 */ /* 0x000fe200078e02ff */
[----:B------:R-:W-:Y:S05]  /*d3f0*/  MOV R3, R69 ;  /* 0x0000004500037202 */ /* 0x000fea0000000f00 */
[----:B------:R-:W-:Y:S05]  /*d400*/  IMAD.WIDE.U32 R2, R190, 0x160, R2 ;  /* 0x00000160be027825 */ /* 0x000fea00078e0002 */
[----:B------:R-:W-:Y:S05]  /*d410*/  IADD3 R3, R3, R0, RZ ;  /* 0x0000000003037210 */ /* 0x000fea0007ffe0ff */
[----:B-----5:R1:W-:Y:S02]  /*d420*/  ST.E.128 [R2.64], R8 ;  /* 0x0000000802007985 */ /* 0x0203e4000c101d06 */
.L_x_1005:
[----:B------:R-:W-:Y:S05]  /*d430*/  BSYNC B1 ;  /* 0x0000000000017941 */ /* 0x000fea0003800000 */
.L_x_1004:
        /* <DEDUP_REMOVED lines=100> */
.L_x_1011:
[----:B------:R-:W-:Y:S05]  /*da80*/  BSYNC B0 ;  /* 0x0000000000007941 */ /* 0x000fea0003800000 */
.L_x_1010:
[----:B-1----:R-:W-:Y:S01]  /*da90*/  MOV R2, R68 ;  /* 0x0000004400027202 */ /* 0x002fe20000000f00 */
[----:B------:R-:W-:Y:S01]  /*daa0*/  IMAD R0, R191, 0x180, RZ ;  /* 0x00000180bf007824 */ /* 0x000fe200078e02ff */
[----:B------:R-:W-:Y:S05]  /*dab0*/  MOV R3, R69 ;  /* 0x0000004500037202 */ /* 0x000fea0000000f00 */
[----:B------:R-:W-:Y:S05]  /*dac0*/  IMAD.WIDE.U32 R2, R190, 0x180, R2 ;  /* 0x00000180be027825 */ /* 0x000fea00078e0002 */
[----:B------:R-:W-:Y:S05]  /*dad0*/  IADD3 R3, R3, R0, RZ ;  /* 0x0000000003037210 */ /* 0x000fea0007ffe0ff */
[----:B-----5:R1:W-:Y:S02]  /*dae0*/  ST.E.128 [R2.64], R8 ;  /* 0x0000000802007985 */ /* 0x0203e4000c101d06 */
.L_x_1009:
[----:B------:R-:W-:Y:S05]  /*daf0*/  BSYNC B1 ;  /* 0x0000000000017941 */ /* 0x000fea0003800000 */
.L_x_1008:
        /* <DEDUP_REMOVED lines=100> */
.L_x_1015:
[----:B------:R-:W-:Y:S05]  /*e140*/  BSYNC B0 ;  /* 0x0000000000007941 */ /* 0x000fea0003800000 */
.L_x_1014:
[----:B-1----:R-:W-:Y:S01]  /*e150*/  MOV R2, R68 ;  /* 0x0000004400027202 */ /* 0x002fe20000000f00 */
[----:B------:R-:W-:Y:S01]  /*e160*/  IMAD R0, R191, 0x1a0, RZ ;  /* 0x000001a0bf007824 */ /* 0x000fe200078e02ff */
[----:B------:R-:W-:Y:S05]  /*e170*/  MOV R3, R69 ;  /* 0x0000004500037202 */ /* 0x000fea0000000f00 */
[----:B------:R-:W-:Y:S05]  /*e180*/  IMAD.WIDE.U32 R2, R190, 0x1a0, R2 ;  /* 0x000001a0be027825 */ /* 0x000fea00078e0002 */
[----:B------:R-:W-:Y:S05]  /*e190*/  IADD3 R3, R3, R0, RZ ;  /* 0x0000000003037210 */ /* 0x000fea0007ffe0ff */
[----:B-----5:R1:W-:Y:S02]  /*e1a0*/  ST.E.128 [R2.64], R8 ;  /* 0x0000000802007985 */ /* 0x0203e4000c101d06 */
.L_x_1013:
[----:B------:R-:W-:Y:S05]  /*e1b0*/  BSYNC B1 ;  /* 0x0000000000017941 */ /* 0x000fea0003800000 */
.L_x_1012:
        /* <DEDUP_REMOVED lines=100> */
.L_x_1019:
[----:B------:R-:W-:Y:S05]  /*e800*/  BSYNC B0 ;  /* 0x0000000000007941 */ /* 0x000fea0003800000 */
.L_x_1018:
[----:B-1----:R-:W-:Y:S01]  /*e810*/  MOV R2, R68 ;  /* 0x0000004400027202 */ /* 0x002fe20000000f00 */
[----:B------:R-:W-:Y:S01]  /*e820*/  IMAD R0, R191, 0x1c0, RZ ;  /* 0x000001c0bf007824 */ /* 0x000fe200078e02ff */
[----:B------:R-:W-:Y:S05]  /*e830*/  MOV R3, R69 ;  /* 0x0000004500037202 */ /* 0x000fea0000000f00 */
[----:B------:R-:W-:Y:S05]  /*e840*/  IMAD.WIDE.U32 R2, R190, 0x1c0, R2 ;  /* 0x000001c0be027825 */ /* 0x000fea00078e0002 */
[----:B------:R-:W-:Y:S05]  /*e850*/  IADD3 R3, R3, R0, RZ ;  /* 0x0000000003037210 */ /* 0x000fea0007ffe0ff */
[----:B-----5:R1:W-:Y:S02]  /*e860*/  ST.E.128 [R2.64], R8 ;  /* 0x0000000802007985 */ /* 0x0203e4000c101d06 */
.L_x_1017:
[----:B------:R-:W-:Y:S05]  /*e870*/  BSYNC B1 ;  /* 0x0000000000017941 */ /* 0x000fea0003800000 */
.L_x_1016:
        /* <DEDUP_REMOVED lines=15> */
[----:B------:R-:W-:Y:S02]  /*e970*/  ISETP.GE.AND P1, PT, R132, R35, PT ;  /* 0x000000238400720c */ /* 0x000fe40003f26270 */
[----:B------:R-:W-:Y:S02]  /*e980*/  MOV R0, RZ ;  /* 0x000000ff00007202 */ /* 0x000fe40000000f00 */
[----:B-----5:R-:W-:Y:S02]  /*e990*/  MOV R15, R8 ;  /* 0x00000008000f7202 */ /* 0x020fe40000000f00 */
[----:B------:R-:W-:Y:S02]  /*e9a0*/  MOV R28, R9 ;  /* 0x00000009001c7202 */ /* 0x000fe40000000f00 */
[----:B------:R-:W-:Y:S02]  /*e9b0*/  MOV R30, R10 ;  /* 0x0000000a001e7202 */ /* 0x000fe40000000f00 */
[----:B------:R-:W-:Y:S03]  /*e9c0*/  MOV R29, R11 ;  /* 0x0000000b001d7202 */ /* 0x000fe60000000f00 */
[C---:B------:R-:W-:Y:S02]  /*e9d0*/  @P1 IADD3 R35, -R34.reuse, RZ, RZ ;  /* 0x000000ff22231210 */ /* 0x040fe40007ffe1ff */
[----:B------:R-:W-:Y:S02]  /*e9e0*/  @P1 IADD3 R0, -R34, RZ, RZ ;  /* 0x000000ff22001210 */ /* 0x000fe40007ffe1ff */
[C---:B-1----:R-:W-:Y:S02]  /*e9f0*/  LEA R2, P0, R35.reuse, R2, 0x1 ;  /* 0x0000000223027211 */ /* 0x042fe400078008ff */
[----:B------:R-:W-:Y:S02]  /*ea00*/  IADD3 R4, P2, R98, R0, RZ ;  /* 0x0000000062047210 */ /* 0x000fe40007f5e0ff */
[----:B------:R-:W-:Y:S02]  /*ea10*/  LEA.HI.X.SX32 R3, R35, R3, 0x1, P0 ;  /* 0x0000000323037211 */ /* 0x000fe400000f0eff */
[----:B------:R-:W-:Y:S02]  /*ea20*/  LEA R12, P0, R4, R76, 0x1 ;  /* 0x0000004c040c7211 */ /* 0x000fe400078008ff */
        /* <DEDUP_REMOVED lines=72> */
.L_x_1023:
[----:B------:R-:W-:Y:S05]  /*eeb0*/  BSYNC B0 ;  /* 0x0000000000007941 */ /* 0x000fea0003800000 */
.L_x_1022:
[----:B-1----:R-:W-:Y:S01]  /*eec0*/  MOV R2, R68 ;  /* 0x0000004400027202 */ /* 0x002fe20000000f00 */
[----:B------:R-:W-:Y:S01]  /*eed0*/  IMAD R0, R191, 0x1e0, RZ ;  /* 0x000001e0bf007824 */ /* 0x000fe200078e02ff */
[----:B------:R-:W-:Y:S05]  /*eee0*/  MOV R3, R69 ;  /* 0x0000004500037202 */ /* 0x000fea0000000f00 */
[----:B------:R-:W-:Y:S05]  /*eef0*/  IMAD.WIDE.U32 R2, R190, 0x1e0, R2 ;  /* 0x000001e0be027825 */ /* 0x000fea00078e0002 */
[----:B------:R-:W-:Y:S05]  /*ef00*/  IADD3 R3, R3, R0, RZ ;  /* 0x0000000003037210 */ /* 0x000fea0007ffe0ff */
[----:B-----5:R1:W-:Y:S02]  /*ef10*/  ST.E.128 [R2.64], R8 ;  /* 0x0000000802007985 */ /* 0x0203e4000c101d06 */
.L_x_1021:
[----:B------:R-:W-:Y:S05]  /*ef20*/  BSYNC B1 ;  /* 0x0000000000017941 */ /* 0x000fea0003800000 */
.L_x_1020:
[----:B------:R-:W-:Y:S01]  /*ef30*/  MOV R5, R74 ;  /* 0x0000004a00057202 */ /* 0x000fe20000000f00 */
[----:B------:R-:W2:Y:S01]  /*ef40*/  LD.E R0, [R16.64+0xd0] ;  /* 0x0000d00610007980 */ /* 0x000ea2000c101900 */
[----:B-1----:R-:W-:Y:S01]  /*ef50*/  MOV R3, R75 ;  /* 0x0000004b00037202 */ /* 0x002fe20000000f00 */
        /* <DEDUP_REMOVED lines=8> */
.L_x_925:
[----:B-1----:R-:W-:Y:S02]  /*efe0*/  P2R R24, PR, RZ, 0x10 ;  /* 0x00000010ff187803 */ /* 0x002fe40000000000 */
[C---:B------:R-:W-:Y:S02]  /*eff0*/  LOP3.LUT P4, RZ, R33.reuse, 0x200, RZ, 0xc0, !PT ;  /* 0x0000020021ff7812 */ /* 0x040fe4000788c0ff */
[----:B------:R-:W-:Y:S02]  /*f000*/  P2R R0, PR, RZ, 0x40 ;  /* 0x00000040ff007803 */ /* 0x000fe40000000000 */
[C---:B------:R-:W-:Y:S02]  /*f010*/  LOP3.LUT P6, RZ, R33.reuse, 0x100, RZ, 0xc0, !PT ;  /* 0x0000010021ff7812 */ /* 0x040fe400078cc0ff */
[----:B------:R-:W-:Y:S02]  /*f020*/  P2R R25, PR, RZ, 0x8 ;  /* 0x00000008ff197803 */ /* 0x000fe40000000000 */
[C---:B------:R-:W-:Y:S02]  /*f030*/  LOP3.LUT P3, RZ, R33.reuse, 0x80, RZ, 0xc0, !PT ;  /* 0x0000008021ff7812 */ /* 0x040fe4000786c0ff */
[----:B------:R-:W-:Y:S02]  /*f040*/  P2R R26, PR, RZ, 0x4 ;  /* 0x00000004ff1a7803 */ /* 0x000fe40000000000 */
[----:B------:R-:W-:Y:S01]  /*f050*/  LOP3.LUT P2, RZ, R33, 0x40, RZ, 0xc0, !PT ;  /* 0x0000004021ff7812 */ /* 0x000fe2000784c0ff */
[----:B------:R-:W-:Y:S01]  /*f060*/  @!P4 IMAD.MOV.U32 R3, RZ, RZ, R70 ;  /* 0x000000ffff03c224 */ /* 0x000fe200078e0046 */
[-C--:B------:R-:W-:Y:S02]  /*f070*/  @!P4 MOV R2, R71.reuse ;  /* 0x000000470002c202 */ /* 0x080fe40000000f00 */
[----:B------:R-:W-:Y:S02]  /*f080*/  P2R R23, PR, RZ, 0x20 ;  /* 0x00000020ff177803 */ /* 0x000fe40000000000 */
[----:B------:R-:W-:Y:S01]  /*f090*/  @!P6 LEA R8, P0, R219, R71, 0x1 ;  /* 0x00000047db08e211 */ /* 0x000fe200078008ff */
[----:B------:R1:W2:Y:S01]  /*f0a0*/  @!P4 LD.E.128 R12, [R2.64] ;  /* 0x00000006020cc980 */ /* 0x0002a2000c101d00 */
[----:B------:R-:W-:Y:S02]  /*f0b0*/  LOP3.LUT P5, RZ, R33, 0x20, RZ, 0xc0, !PT ;  /* 0x0000002021ff7812 */ /* 0x000fe400078ac0ff */
[----:B------:R-:W-:Y:S02]  /*f0c0*/  @!P6 LEA.HI.X R9, R219, R70, R248, 0x1, P0 ;  /* 0x00000046db09e211 */ /* 0x000fe400000f0cf8 */
[C---:B------:R-:W-:Y:S02]  /*f0d0*/  @!P6 LEA R6, P0, R113.reuse, R68, 0x1 ;  /* 0x000000447106e211 */ /* 0x040fe400078008ff */
[----:B------:R-:W-:Y:S02]  /*f0e0*/  P2R R27, PR, RZ, 0x2 ;  /* 0x00000002ff1b7803 */ /* 0x000fe40000000000 */
[----:B------:R-:W-:Y:S02]  /*f0f0*/  @!P6 LEA.HI.X R7, R113, R69, R134, 0x1, P0 ;  /* 0x000000457107e211 */ /* 0x000fe400000f0c86 */
[C---:B------:R-:W-:Y:S02]  /*f100*/  @!P3 LEA R4, P0, R216.reuse, R71, 0x1 ;  /* 0x00000047d804b211 */ /* 0x040fe400078008ff */
[C---:B------:R-:W-:Y:S02]  /*f110*/  LOP3.LUT P1, RZ, R33.reuse, 0x2, RZ, 0xc0, !PT ;  /* 0x0000000221ff7812 */ /* 0x040fe4000782c0ff */
[----:B------:R-:W-:Y:S01]  /*f120*/  @!P3 LEA.HI.X R5, R216, R70, R244, 0x1, P0 ;  /* 0x00000046d805b211 */ /* 0x000fe200000f0cf4 */
[----:B-1----:R-:W-:Y:S01]  /*f130*/  @!P4 IMAD.MOV.U32 R3, RZ, RZ, R69 ;  /* 0x000000ffff03c224 */ /* 0x002fe200078e0045 */
[-C--:B------:R-:W-:Y:S05]  /*f140*/  @!P4 MOV R2, R68.reuse ;  /* 0x000000440002c202 */ /* 0x080fea0000000f00 */
[----:B--2---:R1:W-:Y:S01]  /*f150*/  @!P4 ST.E.128 [R2.64], R12 ;  /* 0x0000000c0200c985 */ /* 0x0043e2000c101d06 */
[----:B------:R-:W-:Y:S03]  /*f160*/  LOP3.LUT P4, RZ, R33, 0x10, RZ, 0xc0, !PT ;  /* 0x0000001021ff7812 */ /* 0x000fe6000788c0ff */
[----:B------:R-:W2:Y:S01]  /*f170*/  @!P6 LD.E.128 R8, [R8.64] ;  /* 0x000000060808e980 */ /* 0x000ea2000c101d00 */
[C---:B-1----:R-:W-:Y:S04]  /*f180*/  @!P3 LEA R2, P0, R97.reuse, R68, 0x1 ;  /* 0x000000446102b211 */ /* 0x042fe800078008ff */
[----:B------:R-:W-:Y:S01]  /*f190*/  @!P3 LEA.HI.X R3, R97, R69, R116, 0x1, P0 ;  /* 0x000000456103b211 */ /* 0x000fe200000f0c74 */
[----:B--2---:R1:W-:Y:S01]  /*f1a0*/  @!P6 ST.E.128 [R6.64], R8 ;  /* 0x000000080600e985 */ /* 0x0043e2000c101d06 */
[----:B------:R-:W-:Y:S01]  /*f1b0*/  ISETP.NE.AND P6, PT, R0, RZ, PT ;  /* 0x000000ff0000720c */ /* 0x000fe20003fc5270 */
[----:B------:R-:W-:Y:S02]  /*f1c0*/  @!P2 IMAD R0, R65, 0x60, RZ ;  /* 0x000000604100a824 */ /* 0x000fe400078e02ff */
[----:B-1----:R-:W2:Y:S01]  /*f1d0*/  @!P3 LD.E.128 R8, [R4.64] ;  /* 0x000000060408b980 */ /* 0x002ea2000c101d00 */
[C---:B------:R-:W-:Y:S04]  /*f1e0*/  @!P5 LEA R6, P0, R217.reuse, R71, 0x1 ;  /* 0x00000047d906d211 */ /* 0x040fe800078008ff */
[----:B------:R-:W-:Y:S02]  /*f1f0*/  @!P5 LEA.HI.X R7, R217, R70, R245, 0x1, P0 ;  /* 0x00000046d907d211 */ /* 0x000fe400000f0cf5 */
[C---:B------:R-:W-:Y:S04]  /*f200*/  @!P5 LEA R12, P0, R96.reuse, R68, 0x1 ;  /* 0x00000044600cd211 */ /* 0x040fe800078008ff */
[----:B------:R-:W-:Y:S01]  /*f210*/  @!P5 LEA.HI.X R13, R96, R69, R115, 0x1, P0 ;  /* 0x00000045600dd211 */ /* 0x000fe200000f0c73 */
[----:B--2---:R1:W-:Y:S01]  /*f220*/  @!P3 ST.E.128 [R2.64], R8 ;  /* 0x000000080200b985 */ /* 0x0043e2000c101d06 */
[----:B------:R-:W-:Y:S01]  /*f230*/  LOP3.LUT P3, RZ, R33, 0x8, RZ, 0xc0, !PT ;  /* 0x0000000821ff7812 */ /* 0x000fe2000786c0ff */
[----:B-1----:R-:W-:Y:S01]  /*f240*/  @!P2 IMAD.MOV.U32 R3, RZ, RZ, R70 ;  /* 0x000000ffff03a224 */ /* 0x002fe200078e0046 */
[----:B------:R-:W-:Y:S05]  /*f250*/  @!P2 MOV R2, R71 ;  /* 0x000000470002a202 */ /* 0x000fea0000000f00 */
[----:B------:R-:W-:Y:S05]  /*f260*/  @!P2 IMAD.WIDE.U32 R2, R64, 0x60, R2 ;  /* 0x000000604002a825 */ /* 0x000fea00078e0002 */
[----:B------:R-:W-:Y:S01]  /*f270*/  @!P2 IADD3 R3, R3, R0, RZ ;  /* 0x000000000303a210 */ /* 0x000fe20007ffe0ff */
[----:B------:R-:W-:Y:S04]  /*f280*/  @!P2 IMAD R0, R191, 0x60, RZ ;  /* 0x00000060bf00a824 */ /* 0x000fe800078e02ff */
[----:B------:R1:W2:Y:S02]  /*f290*/  @!P2 LD.E.128 R8, [R2.64] ;  /* 0x000000060208a980 */ /* 0x0002a4000c101d00 */
[----:B-1----:R-:W-:Y:S01]  /*f2a0*/  @!P2 IMAD.MOV.U32 R2, RZ, RZ, R68 ;  /* 0x000000ffff02a224 */ /* 0x002fe200078e0044 */
[----:B------:R-:W-:Y:S05]  /*f2b0*/  @!P2 MOV R3, R69 ;  /* 0x000000450003a202 */ /* 0x000fea0000000f00 */
[----:B------:R-:W-:Y:S04]  /*f2c0*/  @!P2 IMAD.WIDE.U32 R2, R190, 0x60, R2 ;  /* 0x00000060be02a825 */ /* 0x000fe800078e0002 */
[----:B------:R-:W-:Y:S02]  /*f2d0*/  @!P2 IMAD.IADD R3, R3, 0x1, R0 ;  /* 0x000000010303a824 */ /* 0x000fe400078e0200 */
[----:B------:R-:W-:Y:S03]  /*f2e0*/  @!P4 IMAD R0, R65, 0xa0, RZ ;  /* 0x000000a04100c824 */ /* 0x000fe600078e02ff */
[----:B--2---:R1:W-:Y:S01]  /*f2f0*/  @!P2 ST.E.128 [R2.64], R8 ;  /* 0x000000080200a985 */ /* 0x0043e2000c101d06 */
[----:B------:R-:W-:Y:S03]  /*f300*/  LOP3.LUT P2, RZ, R33, 0x4, RZ, 0xc0, !PT ;  /* 0x0000000421ff7812 */ /* 0x000fe6000784c0ff */
[----:B------:R-:W2:Y:S01]  /*f310*/  @!P5 LD.E.128 R4, [R6.64] ;  /* 0x000000060604d980 */ /* 0x000ea2000c101d00 */
[----:B-1----:R-:W-:Y:S01]  /*f320*/  @!P4 IMAD.MOV.U32 R3, RZ, RZ, R70 ;  /* 0x000000ffff03c224 */ /* 0x002fe200078e0046 */
[-C--:B------:R-:W-:Y:S02]  /*f330*/  @!P4 MOV R2, R71.reuse ;  /* 0x000000470002c202 */ /* 0x080fe40000000f00 */
[----:B------:R-:W-:Y:S03]  /*f340*/  @!P1 LEA R8, P0, R218, R71, 0x1 ;  /* 0x00000047da089211 */ /* 0x000fe600078008ff */
[----:B------:R-:W-:Y:S01]  /*f350*/  @!P4 IMAD.WIDE.U32 R2, R64, 0xa0, R2 ;  /* 0x000000a04002c825 */ /* 0x000fe200078e0002 */
[----:B------:R-:W-:Y:S02]  /*f360*/  @!P1 LEA.HI.X R9, R218, R70, R246, 0x1, P0 ;  /* 0x00000046da099211 */ /* 0x000fe400000f0cf6 */
[----:B------:R-:W-:Y:S02]  /*f370*/  @!P1 LEA R10, P0, R95, R68, 0x1 ;  /* 0x000000445f0a9211 */ /* 0x000fe400078008ff */
[----:B------:R-:W-:Y:S01]  /*f380*/  @!P4 IADD3 R3, R3, R0, RZ ;  /* 0x000000000303c210 */ /* 0x000fe20007ffe0ff */
[----:B------:R-:W-:Y:S01]  /*f390*/  @!P4 IMAD R0, R191, 0xa0, RZ ;  /* 0x000000a0bf00c824 */ /* 0x000fe200078e02ff */
[-C--:B------:R-:W-:Y:S02]  /*f3a0*/  @!P1 LEA.HI.X R11, R95, R69.reuse, R114, 0x1, P0 ;  /* 0x000000455f0b9211 */ /* 0x080fe400000f0c72 */
[----:B------:R-:W-:Y:S01]  /*f3b0*/  LOP3.LUT P0, RZ, R33, 0x1, RZ, 0xc0, !PT ;  /* 0x0000000121ff7812 */ /* 0x000fe2000780c0ff */
[----:B--2---:R1:W-:Y:S01]  /*f3c0*/  @!P5 ST.E.128 [R12.64], R4 ;  /* 0x000000040c00d985 */ /* 0x0043e2000c101d06 */
[----:B------:R-:W-:Y:S03]  /*f3d0*/  ISETP.NE.AND P5, PT, R23, RZ, PT ;  /* 0x000000ff1700720c */ /* 0x000fe60003fa5270 */
[----:B-1----:R1:W2:Y:S02]  /*f3e0*/  @!P4 LD.E.128 R4, [R2.64] ;  /* 0x000000060204c980 */ /* 0x0022a4000c101d00 */
[----:B-1----:R-:W-:Y:S01]  /*f3f0*/  @!P4 IMAD.MOV.U32 R2, RZ, RZ, R68 ;  /* 0x000000ffff02c224 */ /* 0x002fe200078e0044 */
[----:B------:R-:W-:Y:S05]  /*f400*/  @!P4 MOV R3, R69 ;  /* 0x000000450003c202 */ /* 0x000fea0000000f00 */
[----:B------:R-:W-:Y:S04]  /*f410*/  @!P4 IMAD.WIDE.U32 R2, R190, 0xa0, R2 ;  /* 0x000000a0be02c825 */ /* 0x000fe800078e0002 */
[----:B------:R-:W-:Y:S02]  /*f420*/  @!P4 IMAD.IADD R3, R3, 0x1, R0 ;  /* 0x000000010303c824 */ /* 0x000fe400078e0200 */
[----:B------:R-:W-:Y:S03]  /*f430*/  @!P3 IMAD R0, R65, 0xc0, RZ ;  /* 0x000000c04100b824 */ /* 0x000fe600078e02ff */
[----:B--2---:R1:W-:Y:S01]  /*f440*/  @!P4 ST.E.128 [R2.64], R4 ;  /* 0x000000040200c985 */ /* 0x0043e2000c101d06 */
[----:B------:R-:W-:Y:S01]  /*f450*/  ISETP.NE.AND P4, PT, R24, RZ, PT ;  /* 0x000000ff1800720c */ /* 0x000fe20003f85270 */
        /* <DEDUP_REMOVED lines=26> */
[----:B-1----:R-:W-:Y:S02]  /*f600*/  @!P0 IMAD.MOV.U32 R3, RZ, RZ, R70 ;  /* 0x000000ffff038224 */ /* 0x002fe400078e0046 */
[----:B------:R-:W2:Y:S01]  /*f610*/  @!P1 LD.E.128 R4, [R8.64] ;  /* 0x0000000608049980 */ /* 0x000ea2000c101d00 */
[----:B------:R-:W-:Y:S05]  /*f620*/  @!P0 MOV R2, R71 ;  /* 0x0000004700028202 */ /* 0x000fea0000000f00 */
[----:B------:R-:W-:Y:S05]  /*f630*/  @!P0 IMAD.WIDE.U32 R2, R64, 0x120, R2 ;  /* 0x0000012040028825 */ /* 0x000fea00078e0002 */
[----:B------:R-:W-:Y:S01]  /*f640*/  @!P0 IADD3 R3, R3, R0, RZ ;  /* 0x0000000003038210 */ /* 0x000fe20007ffe0ff */
[----:B------:R-:W-:Y:S01]  /*f650*/  @!P0 IMAD R0, R191, 0x120, RZ ;  /* 0x00000120bf008824 */ /* 0x000fe200078e02ff */
[----:B--2---:R1:W-:Y:S01]  /*f660*/  @!P1 ST.E.128 [R10.64], R4 ;  /* 0x000000040a009985 */ /* 0x0043e2000c101d06 */
[----:B------:R-:W-:Y:S01]  /*f670*/  ISETP.NE.AND P1, PT, R27, RZ, PT ;  /* 0x000000ff1b00720c */ /* 0x000fe20003f25270 */
[----:B-1----:R-:W-:Y:S02]  /*f680*/  @!P0 IMAD.MOV.U32 R4, RZ, RZ, R68 ;  /* 0x000000ffff048224 */ /* 0x002fe400078e0044 */
[----:B------:R1:W2:Y:S01]  /*f690*/  @!P0 LD.E.128 R8, [R2.64] ;  /* 0x0000000602088980 */ /* 0x0002a2000c101d00 */
[----:B------:R-:W-:Y:S01]  /*f6a0*/  @!P6 IMAD R6, R65, 0x140, RZ ;  /* 0x000001404106e824 */ /* 0x000fe200078e02ff */
[-C--:B------:R-:W-:Y:S05]  /*f6b0*/  @!P0 MOV R5, R69.reuse ;  /* 0x0000004500058202 */ /* 0x080fea0000000f00 */
[----:B------:R-:W-:Y:S04]  /*f6c0*/  @!P0 IMAD.WIDE.U32 R4, R190, 0x120, R4 ;  /* 0x00000120be048825 */ /* 0x000fe800078e0004 */
[----:B------:R-:W-:Y:S02]  /*f6d0*/  @!P0 IMAD.IADD R5, R5, 0x1, R0 ;  /* 0x0000000105058824 */ /* 0x000fe400078e0200 */
[----:B------:R-:W-:Y:S02]  /*f6e0*/  @!P6 IMAD R0, R191, 0x140, RZ ;  /* 0x00000140bf00e824 */ /* 0x000fe400078e02ff */
[----:B-1----:R-:W-:Y:S01]  /*f6f0*/  @!P6 IMAD.MOV.U32 R2, RZ, RZ, R71 ;  /* 0x000000ffff02e224 */ /* 0x002fe200078e0047 */
[----:B------:R-:W-:Y:S05]  /*f700*/  @!P6 MOV R3, R70 ;  /* 0x000000460003e202 */ /* 0x000fea0000000f00 */
[----:B------:R-:W-:Y:S05]  /*f710*/  @!P6 IMAD.WIDE.U32 R2, R64, 0x140, R2 ;  /* 0x000001404002e825 */ /* 0x000fea00078e0002 */
[----:B------:R-:W-:Y:S01]  /*f720*/  @!P6 IADD3 R3, R3, R6, RZ ;  /* 0x000000060303e210 */ /* 0x000fe20007ffe0ff */
[----:B------:R-:W-:Y:S01]  /*f730*/  @!P5 IMAD R6, R65, 0x160, RZ ;  /* 0x000001604106d824 */ /* 0x000fe200078e02ff */
[----:B--2---:R1:W-:Y:S02]  /*f740*/  @!P0 ST.E.128 [R4.64], R8 ;  /* 0x0000000804008985 */ /* 0x0043e4000c101d06 */
[----:B-1----:R-:W-:Y:S02]  /*f750*/  @!P6 IMAD.MOV.U32 R4, RZ, RZ, R68 ;  /* 0x000000ffff04e224 */ /* 0x002fe400078e0044 */
[----:B------:R1:W2:Y:S01]  /*f760*/  @!P6 LD.E.128 R8, [R2.64] ;  /* 0x000000060208e980 */ /* 0x0002a2000c101d00 */
        /* <DEDUP_REMOVED lines=36> */
[----:B------:R-:W-:Y:S05]  /*f9b0*/  @!P3 MOV R5, R69 ;  /* 0x000000450005b202 */ /* 0x000fea0000000f00 */
[----:B------:R-:W-:Y:S05]  /*f9c0*/  @!P3 IMAD.WIDE.U32 R4, R190, 0x1a0, R4 ;  /* 0x000001a0be04b825 */ /* 0x000fea00078e0004 */
[----:B------:R-:W-:Y:S01]  /*f9d0*/  @!P3 IADD3 R5, R5, R0, RZ ;  /* 0x000000000505b210 */ /* 0x000fe20007ffe0ff */
        /* <DEDUP_REMOVED lines=12> */
[----:B------:R-:W-:Y:S01]  /*faa0*/  @!P1 IMAD R0, R191, 0x1e0, RZ ;  /* 0x000001e0bf009824 */ /* 0x000fe200078e02ff */
[----:B-1----:R-:W-:Y:S01]  /*fab0*/  @!P1 MOV R2, R71 ;  /* 0x0000004700029202 */ /* 0x002fe20000000f00 */
[----:B------:R-:W-:Y:S04]  /*fac0*/  @!P1 IMAD.MOV.U32 R3, RZ, RZ, R70 ;  /* 0x000000ffff039224 */ /* 0x000fe800078e0046 */
[----:B------:R-:W-:Y:S05]  /*fad0*/  @!P1 IMAD.WIDE.U32 R2, R64, 0x1e0, R2 ;  /* 0x000001e040029825 */ /* 0x000fea00078e0002 */
[----:B------:R-:W-:Y:S01]  /*fae0*/  @!P1 IADD3 R3, R3, R6, RZ ;  /* 0x0000000603039210 */ /* 0x000fe20007ffe0ff */
[----:B--2---:R1:W-:Y:S04]  /*faf0*/  @!P2 ST.E.128 [R4.64], R8 ;  /* 0x000000080400a985 */ /* 0x0043e8000c101d06 */
[----:B-1----:R1:W2:Y:S02]  /*fb00*/  @!P1 LD.E.128 R4, [R2.64] ;  /* 0x0000000602049980 */ /* 0x0022a4000c101d00 */
[----:B-1----:R-:W-:Y:S01]  /*fb10*/  @!P1 IMAD.MOV.U32 R2, RZ, RZ, R68 ;  /* 0x000000ffff029224 */ /* 0x002fe200078e0044 */
[----:B------:R-:W-:Y:S05]  /*fb20*/  @!P1 MOV R3, R69 ;  /* 0x0000004500039202 */ /* 0x000fea0000000f00 */
[----:B------:R-:W-:Y:S05]  /*fb30*/  @!P1 IMAD.WIDE.U32 R2, R190, 0x1e0, R2 ;  /* 0x000001e0be029825 */ /* 0x000fea00078e0002 */
[----:B------:R-:W-:Y:S05]  /*fb40*/  @!P1 IADD3 R3, R3, R0, RZ ;  /* 0x0000000003039210 */ /* 0x000fea0007ffe0ff */
[----:B--2---:R1:W-:Y:S02]  /*fb50*/  @!P1 ST.E.128 [R2.64], R4 ;  /* 0x0000000402009985 */ /* 0x0043e4000c101d06 */
.L_x_959:
[----:B------:R-:W-:Y:S05]  /*fb60*/  BSYNC B2 ;  /* 0x0000000000027941 */ /* 0x000fea0003800000 */
.L_x_924:
[----:B------:R-:W-:Y:S01]  /*fb70*/  ISETP.NE.U32.AND P1, PT, R224, RZ, PT ;  /* 0x000000ffe000720c */ /* 0x000fe20003f25070 */
[----:B------:R-:W2:Y:S01]  /*fb80*/  LD.E R0, [R16.64+0x128] ;  /* 0x0001280610007980 */ /* 0x000ea2000c101900 */
[----:B-1----:R-:W-:Y:S01]  /*fb90*/  IMAD.MOV.U32 R2, RZ, RZ, R71 ;  /* 0x000000ffff027224 */ /* 0x002fe200078e0047 */
[----:B------:R-:W-:Y:S01]  /*fba0*/  BSSY B0, `(.L_x_1024) ;  /* 0x0000065000007945 */ /* 0x000fe20003800000 */
[----:B------:R-:W-:Y:S01]  /*fbb0*/  ISETP.NE.AND.EX P1, PT, R225, RZ, PT, P1 ;  /* 0x000000ffe100720c */ /* 0x000fe20003f25310 */
[----:B------:R-:W-:Y:S02]  /*fbc0*/  IMAD.MOV.U32 R3, RZ, RZ, R70 ;  /* 0x000000ffff037224 */ /* 0x000fe400078e0046 */
[----:B--2---:R-:W-:Y:S05]  /*fbd0*/  IMAD.U32 R0, R0, -0x100, RZ ;  /* 0xffffff0000007824 */ /* 0x004fea00078e00ff */
[C---:B------:R-:W-:Y:S04]  /*fbe0*/  LEA R71, P0, R0.reuse, R2, 0x1 ;  /* 0x0000000200477211 */ /* 0x040fe800078008ff */
[----:B------:R-:W-:Y:S01]  /*fbf0*/  LEA.HI.X.SX32 R70, R0, R3, 0x1, P0 ;  /* 0x0000000300467211 */ /* 0x000fe200000f0eff */
[----:B------:R-:W-:-:S05]  /*fc00*/  @!P1 BRA `(.L_x_1025) ;  /* 0x0000052000009947 */ /* 0x000fca0003800000 */
[----:B------:R-:W-:Y:S04]  /*fc10*/  IADD3 R0, R21, -0x1, RZ ;  /* 0xffffffff15007810 */ /* 0x000fe80007ffe0ff */
[----:B------:R-:W-:Y:S11]  /*fc20*/  ISETP.GT.AND P0, PT, R0, R117, PT ;  /* 0x000000750000720c */ /* 0x000ff60003f04270 */
[----:B------:R-:W-:Y:S02]  /*fc30*/  @!UPT UIADD3 URZ, URZ, URZ, URZ ;  /* 0x0000003f3f3ff290 */ /* 0x000fe4000fffe03f */
[----:B------:R-:W-:-:S05]  /*fc40*/  @!P0 BRA `(.L_x_1026) ;  /* 0x000005a000008947 */ /* 0x000fca0003800000 */
[----:B------:R-:W2:Y:S01]  /*fc50*/  LD.E R3, [R16.64+0x170] ;  /* 0x0001700610037980 */ /* 0x000ea2000c101900 */
[----:B------:R-:W-:Y:S03]  /*fc60*/  IABS R9, R20 ;  /* 0x0000001400097213 */ /* 0x000fe60000000000 */
[----:B------:R-:W3:Y:S01]  /*fc70*/  LD.E.64 R12, [R16.64+0x28] ;  /* 0x00002806100c7980 */ /* 0x000ee2000c101b00 */
[-C--:B--2---:R-:W-:Y:S02]  /*fc80*/  IABS R5, R3.reuse ;  /* 0x0000000300057213 */ /* 0x084fe40000000000 */
[----:B------:R-:W-:Y:S02]  /*fc90*/  IABS R8, R3 ;  /* 0x0000000300087213 */ /* 0x000fe40000000000 */
[----:B------:R-:W1:Y:S03]  /*fca0*/  I2F.RP R6, R5 ;  /* 0x0000000500067306 */ /* 0x000e660000209400 */
[----:B------:R-:W-:Y:S07]  /*fcb0*/  IMAD.MOV R8, RZ, RZ, -R8 ;  /* 0x000000ffff087224 */ /* 0x000fee00078e0a08 */
[----:B-1----:R-:W1:Y:S02]  /*fcc0*/  MUFU.RCP R6, R6 ;  /* 0x0000000600067308 */ /* 0x002e640000001000 */
[----:B-1----:R-:W-:Y:S08]  /*fcd0*/  IADD3 R6, R6, 0xffffffe, RZ ;  /* 0x0ffffffe06067810 */ /* 0x002ff00007ffe0ff */
[----:B------:R-:W1:Y:S02]  /*fce0*/  F2I.FTZ.U32.TRUNC.NTZ R7, R6 ;  /* 0x0000000600077305 */ /* 0x000e64000021f000 */
[--C-:B-1----:R-:W-:Y:S02]  /*fcf0*/  IMAD.MOV R0, RZ, RZ, -R7.reuse ;  /* 0x000000ffff007224 */ /* 0x102fe400078e0a07 */
[----:B------:R-:W-:Y:S02]  /*fd00*/  IMAD.MOV.U32 R6, RZ, RZ, RZ ;  /* 0x000000ffff067224 */ /* 0x000fe400078e00ff */
[----:B------:R-:W-:Y:S01]  /*fd10*/  IMAD.MOV.U32 R2, RZ, RZ, R0 ;  /* 0x000000ffff027224 */ /* 0x000fe200078e0000 */
[----:B------:R-:W-:Y:S03]  /*fd20*/  IADD3 R0, R22, -0x200, RZ ;  /* 0xfffffe0016007810 */ /* 0x000fe60007ffe0ff */
[----:B------:R-:W-:Y:S01]  /*fd30*/  IMAD R2, R2, R5, RZ ;  /* 0x0000000502027224 */ /* 0x000fe200078e02ff */
[----:B------:R-:W-:Y:S03]  /*fd40*/  IABS R4, R0 ;  /* 0x0000000000047213 */ /* 0x000fe60000000000 */
[----:B------:R-:W-:Y:S04]  /*fd50*/  IMAD.HI.U32 R7, R7, R2, R6 ;  /* 0x0000000207077227 */ /* 0x000fe800078e0006 */
[----:B------:R-:W-:Y:S02]  /*fd60*/  IMAD.MOV.U32 R6, RZ, RZ, R4 ;  /* 0x000000ffff067224 */ /* 0x000fe400078e0004 */
[C---:B------:R-:W-:Y:S04]  /*fd70*/  IMAD.HI.U32 R4, R7.reuse, R9, RZ ;  /* 0x0000000907047227 */ /* 0x040fe800078e00ff */
[----:B------:R-:W-:Y:S04]  /*fd80*/  IMAD.HI.U32 R2, R7, R6, RZ ;  /* 0x0000000607027227 */ /* 0x000fe800078e00ff */
[-C--:B------:R-:W-:Y:S02]  /*fd90*/  IMAD R7, R4, R8.reuse, R9 ;  /* 0x0000000804077224 */ /* 0x080fe400078e0209 */
[----:B------:R-:W-:Y:S03]  /*fda0*/  IMAD R6, R2, R8, R6 ;  /* 0x0000000802067224 */ /* 0x000fe600078e0206 */
[C---:B------:R-:W-:Y:S02]  /*fdb0*/  ISETP.GT.U32.AND P3, PT, R5.reuse, R7, PT ;  /* 0x000000070500720c */ /* 0x040fe40003f64070 */
[----:B------:R-:W-:Y:S11]  /*fdc0*/  ISETP.GT.U32.AND P0, PT, R5, R6, PT ;  /* 0x000000060500720c */ /* 0x000ff60003f04070 */
[----:B------:R-:W-:Y:S01]  /*fdd0*/  @!P3 IADD3 R4, R4, 0x1, RZ ;  /* 0x000000010404b810 */ /* 0x000fe20007ffe0ff */
[----:B------:R-:W-:Y:S01]  /*fde0*/  @!P3 IMAD.IADD R7, R7, 0x1, -R5 ;  /* 0x000000010707b824 */ /* 0x000fe200078e0a05 */
[-C--:B------:R-:W-:Y:S02]  /*fdf0*/  @!P0 IADD3 R6, R6, -R5.reuse, RZ ;  /* 0x8000000506068210 */ /* 0x080fe40007ffe0ff */
[----:B------:R-:W-:Y:S02]  /*fe00*/  @!P0 IADD3 R2, R2, 0x1, RZ ;  /* 0x0000000102028810 */ /* 0x000fe40007ffe0ff */
[-C--:B------:R-:W-:Y:S02]  /*fe10*/  ISETP.GE.U32.AND P4, PT, R6, R5.reuse, PT ;  /* 0x000000050600720c */ /* 0x080fe40003f86070 */
[----:B------:R-:W-:Y:S02]  /*fe20*/  ISETP.GE.U32.AND P5, PT, R7, R5, PT ;  /* 0x000000050700720c */ /* 0x000fe40003fa6070 */
[-C--:B------:R-:W-:Y:S02]  /*fe30*/  LOP3.LUT R6, R0, R3.reuse, RZ, 0x3c, !PT ;  /* 0x0000000300067212 */ /* 0x080fe400078e3cff */
[-C--:B------:R-:W-:Y:S02]  /*fe40*/  LOP3.LUT R5, R20, R3.reuse, RZ, 0x3c, !PT ;  /* 0x0000000314057212 */ /* 0x080fe400078e3cff */
[----:B------:R-:W-:Y:S02]  /*fe50*/  ISETP.GE.AND P1, PT, R6, RZ, PT ;  /* 0x000000ff0600720c */ /* 0x000fe40003f26270 */
[----:B------:R-:W-:Y:S02]  /*fe60*/  ISETP.GE.AND P2, PT, R5, RZ, PT ;  /* 0x000000ff0500720c */ /* 0x000fe40003f46270 */
[----:B------:R-:W-:Y:S02]  /*fe70*/  LOP3.LUT R6, RZ, R3, RZ, 0x33, !PT ;  /* 0x00000003ff067212 */ /* 0x000fe400078e33ff */
[----:B------:R-:W-:Y:S02]  /*fe80*/  @P4 IADD3 R2, R2, 0x1, RZ ;  /* 0x0000000102024810 */ /* 0x000fe40007ffe0ff */
[----:B------:R-:W-:Y:S02]  /*fe90*/  @P5 IADD3 R4, R4, 0x1, RZ ;  /* 0x0000000104045810 */ /* 0x000fe40007ffe0ff */
[----:B------:R-:W-:Y:S02]  /*fea0*/  ISETP.NE.AND P0, PT, R3, RZ, PT ;  /* 0x000000ff0300720c */ /* 0x000fe40003f05270 */
[----:B------:R-:W-:Y:S01]  /*feb0*/  IADD3 R0, -R20, R0, RZ ;  /* 0x0000000014007210 */ /* 0x000fe20007ffe1ff */
[----:B------:R-:W-:Y:S02]  /*fec0*/  @!P1 IMAD.MOV R2, RZ, RZ, -R2 ;  /* 0x000000ffff029224 */ /* 0x000fe400078e0a02 */
[----:B------:R-:W-:Y:S03]  /*fed0*/  @!P2 IMAD.MOV R4, RZ, RZ, -R4 ;  /* 0x000000ffff04a224 */ /* 0x000fe600078e0a04 */
[C---:B------:R-:W-:Y:S02]  /*fee0*/  SEL R5, R6.reuse, R2, !P0 ;  /* 0x0000000206057207 */ /* 0x040fe40004000000 */
[----:B------:R-:W-:Y:S02]  /*fef0*/  SEL R2, R6, R4, !P0 ;  /* 0x0000000406027207 */ /* 0x000fe40004000000 */
[CC--:B------:R-:W-:Y:S01]  /*ff00*/  LEA R10, P1, R5.reuse, R224.reuse, 0x2 ;  /* 0x000000e0050a7211 */ /* 0x0c0fe200078210ff */
[----:B------:R-:W2:Y:S01]  /*ff10*/  LD.E.64 R6, [R16.64+0x40] ;  /* 0x0000400610067980 */ /* 0x000ea2000c101b00 */
[C---:B------:R-:W-:Y:S02]  /*ff20*/  LEA R8, P0, R2.reuse, R224, 0x2 ;  /* 0x000000e002087211 */ /* 0x040fe400078010ff */
[-C--:B------:R-:W-:Y:S02]  /*ff30*/  LEA.HI.X.SX32 R11, R5, R225.reuse, 0x2, P1 ;  /* 0x000000e1050b7211 */ /* 0x080fe400008f16ff */
[C---:B------:R-:W-:Y:S01]  /*ff40*/  LEA.HI.X.SX32 R9, R2.reuse, R225, 0x2, P0 ;  /* 0x000000e102097211 */ /* 0x040fe200000f16ff */
[----:B------:R-:W-:Y:S02]  /*ff50*/  IMAD.IADD R2, R2, 0x1, -R5 ;  /* 0x0000000102027824 */ /* 0x000fe400078e0a05 */
[----:B------:R1:W4:Y:S02]  /*ff60*/  LD.E R15, [R10.64] ;  /* 0x000000060a0f7980 */ /* 0x000324000c101900 */
[----:B------:R-:W-:Y:S02]  /*ff70*/  IMAD R0, R2, R3, R0 ;  /* 0x0000000302007224 */ /* 0x000fe400078e0200 */
[----:B------:R5:W4:Y:S03]  /*ff80*/  LD.E R4, [R8.64] ;  /* 0x0000000608047980 */ /* 0x000b26000c101900 */
[----:B------:R-:W-:Y:S01]  /*ff90*/  SHF.R.S32.HI R14, RZ, 0x1f, R0 ;  /* 0x0000001fff0e7819 */ /* 0x000fe20000011400 */
[----:B-1----:R-:W3:Y:S06]  /*ffa0*/  LD.E.64 R10, [R16.64+0x38] ;  /* 0x00003806100a7980 */ /* 0x002eec000c101b00 */
[----:B-----5:R-:W5:Y:S01]  /*ffb0*/  LD.E.64 R8, [R16.64+0x20] ;  /* 0x0000200610087980 */ /* 0x020f62000c101b00 */
[----:B--2---:R-:W-:Y:S04]  /*ffc0*/  IMAD R2, R7, R0, RZ ;  /* 0x0000000007027224 */ /* 0x004fe800078e02ff */
[C---:B------:R-:W-:Y:S02]  /*ffd0*/  IMAD R7, R6.reuse, R14, R2 ;  /* 0x0000000e06077224 */ /* 0x040fe400078e0202 */
[----:B----4-:R-:W-:Y:S02]  /*ffe0*/  IMAD.IADD R15, R15, 0x1, -R4 ;  /* 0x000000010f0f7824 */ /* 0x010fe400078e0a04 */
[----:B------:R-:W-:Y:S03]  /*fff0*/  IMAD.WIDE.U32 R4, R6, R0, RZ ;  /* 0x0000000006047225 */ /* 0x000fe600078e00ff */
[----:B------:R-:W-:Y:S01]  /*10000*/  SHF.R.S32.HI R20, RZ, 0x1f, R15 ;  /* 0x0000001fff147819 */ /* 0x000fe2000001140f */
[----:B------:R-:W-:Y:S04]  /*10010*/  IMAD.IADD R5, R5, 0x1, R7 ;  /* 0x0000000105057824 */ /* 0x000fe800078e0207 */
[----:B---3--:R-:W-:Y:S05]  /*10020*/  IMAD.WIDE.U32 R4, R15, R12, R4 ;  /* 0x0000000c0f047225 */ /* 0x008fea00078e0004 */
[----:B------:R-:W-:Y:S01]  /*10030*/  LEA R73, P1, R4, R73, 0x1 ;  /* 0x0000004904497211 */ /* 0x000fe200078208ff */
[-C--:B-----5:R-:W-:Y:S04]  /*10040*/  IMAD R2, R9, R15.reuse, RZ ;  /* 0x0000000f09027224 */ /* 0x0a0fe800078e02ff */
[C---:B------:R-:W-:Y:S02]  /*10050*/  IMAD R6, R8.reuse, R20, R2 ;  /* 0x0000001408067224 */ /* 0x040fe400078e0202 */
[-C--:B------:R-:W-:Y:S04]  /*10060*/  IMAD.WIDE.U32 R2, R8, R15.reuse, RZ ;  /* 0x0000000f08027225 */ /* 0x080fe800078e00ff */
[----:B------:R-:W-:Y:S01]  /*10070*/  IMAD R15, R13, R15, RZ ;  /* 0x0000000f0d0f7224 */ /* 0x000fe200078e02ff */
[----:B------:R-:W-:Y:S01]  /*10080*/  IADD3 R3, R3, R6, RZ ;  /* 0x0000000603037210 */ /* 0x000fe20007ffe0ff */
[----:B------:R-:W-:Y:S04]  /*10090*/  IMAD R6, R11, R0, RZ ;  /* 0x000000000b067224 */ /* 0x000fe800078e02ff */
[----:B------:R-:W-:Y:S04]  /*100a0*/  IMAD.WIDE.U32 R2, R0, R10, R2 ;  /* 0x0000000a00027225 */ /* 0x000fe800078e0002 */
[----:B------:R-:W-:Y:S01]  /*100b0*/  IMAD R0, R12, R20, R15 ;  /* 0x000000140c007224 */ /* 0x000fe200078e020f */
[----:B------:R-:W-:Y:S01]  /*100c0*/  LEA R68, P0, R2, R68, 0x1 ;  /* 0x0000004402447211 */ /* 0x000fe200078008ff */
[----:B------:R-:W-:Y:S02]  /*100d0*/  IMAD R10, R10, R14, R6 ;  /* 0x0000000e0a0a7224 */ /* 0x000fe400078e0206 */
[----:B------:R-:W-:Y:S02]  /*100e0*/  IMAD.IADD R0, R5, 0x1, R0 ;  /* 0x0000000105007824 */ /* 0x000fe400078e0200 */
[----:B------:R-:W-:Y:S03]  /*100f0*/  IMAD.IADD R10, R3, 0x1, R10 ;  /* 0x00000001030a7824 */ /* 0x000fe600078e020a */
[----:B------:R-:W-:Y:S02]  /*10100*/  LEA.HI.X R72, R4, R72, R0, 0x1, P1 ;  /* 0x0000004804487211 */ /* 0x000fe400008f0c00 */
[----:B------:R-:W-:Y:S01]  /*10110*/  LEA.HI.X R69, R2, R69, R10, 0x1, P0 ;  /* 0x0000004502457211 */ /* 0x000fe200000f0c0a */
[----:B------:R-:W-:-:S05]  /*10120*/  BRA `(.L_x_1026) ;  /* 0x000000c000007947 */ /* 0x000fca0003800000 */
.L_x_1025:
[----:B------:R-:W-:Y:S01]  /*10130*/  MOV R5, R72 ;  /* 0x0000004800057202 */ /* 0x000fe20000000f00 */
[----:B------:R-:W2:Y:S01]  /*10140*/  LD.E R6, [R16.64+0x40] ;  /* 0x0000400610067980 */ /* 0x000ea2000c101900 */
[----:B------:R-:W-:Y:S01]  /*10150*/  MOV R3, R69 ;  /* 0x0000004500037202 */ /* 0x000fe20000000f00 */
[----:B------:R-:W-:Y:S02]  /*10160*/  IMAD.MOV.U32 R4, RZ, RZ, R73 ;  /* 0x000000ffff047224 */ /* 0x000fe400078e0049 */
[----:B------:R-:W3:Y:S01]  /*10170*/  LD.E R0, [R16.64+0x38] ;  /* 0x0000380610007980 */ /* 0x000ee2000c101900 */
[----:B------:R-:W-:Y:S02]  /*10180*/  IMAD.MOV.U32 R2, RZ, RZ, R68 ;  /* 0x000000ffff027224 */ /* 0x000fe400078e0044 */
[----:B---3--:R-:W-:Y:S02]  /*10190*/  IMAD.U32 R0, R0, -0x100, RZ ;  /* 0xffffff0000007824 */ /* 0x008fe400078e00ff */
[----:B--2---:R-:W-:Y:S03]  /*101a0*/  IMAD.U32 R6, R6, -0x100, RZ ;  /* 0xffffff0006067824 */ /* 0x004fe600078e00ff */
[----:B------:R-:W-:Y:S02]  /*101b0*/  LEA R68, P0, R0, R2, 0x1 ;  /* 0x0000000200447211 */ /* 0x000fe400078008ff */
[----:B------:R-:W-:Y:S02]  /*101c0*/  LEA R73, P1, R6, R4, 0x1 ;  /* 0x0000000406497211 */ /* 0x000fe400078208ff */
[----:B------:R-:W-:Y:S02]  /*101d0*/  LEA.HI.X.SX32 R69, R0, R3, 0x1, P0 ;  /* 0x0000000300457211 */ /* 0x000fe400000f0eff */
[----:B------:R-:W-:Y:S04]  /*101e0*/  LEA.HI.X.SX32 R72, R6, R5, 0x1, P1 ;  /* 0x0000000506487211 */ /* 0x000fe800008f0eff */
.L_x_1026:
[----:B------:R-:W-:Y:S05]  /*101f0*/  BSYNC B0 ;  /* 0x0000000000007941 */ /* 0x000fea0003800000 */
.L_x_1024:
[----:B------:R-:W-:Y:S04]  /*10200*/  IADD3 R21, R21, -0x1, RZ ;  /* 0xffffffff15157810 */ /* 0x000fe80007ffe0ff */
[----:B------:R-:W-:Y:S11]  /*10210*/  ISETP.GT.AND P0, PT, R21, R117, PT ;  /* 0x000000751500720c */ /* 0x000ff60003f04270 */
[----:B------:R-:W-:Y:S02]  /*10220*/  @!UPT UIADD3 URZ, URZ, URZ, URZ ;  /* 0x0000003f3f3ff290 */ /* 0x000fe4000fffe03f */
[----:B------:R-:W-:-:S05]  /*10230*/  @P0 BRA `(.L_x_1027) ;  /* 0xffff2dd000000947 */ /* 0x000fca000383ffff */
.L_x_923:
[----:B------:R-:W-:Y:S01]  /*10240*/  WARPSYNC 0xffffffff ;  /* 0xffffffff00007948 */ /* 0x000fe20003800000 */
[----:B------:R-:W-:Y:S06]  /*10250*/  BAR.SYNC.DEFER_BLOCKING 0x0 ;  /* 0x0000000000007b1d */ /* 0x000fec0000010000 */
[----:B------:R-:W2:Y:S01]  /*10260*/  LD.E R35, [R16.64+0xd0] ;  /* 0x0000d00610237980 */ /* 0x000ea2000c101900 */
[----:B------:R-:W-:Y:S01]  /*10270*/  BSSY B2, `(.L_x_1028) ;  /* 0x0000319000027945 */ /* 0x000fe20003800000 */
[----:B------:R-:W-:Y:S01]  /*10280*/  IMAD.SHL.U32 R189, R214, 0x2, RZ ;  /* 0x00000002d6bd7824 */ /* 0x000fe200078e00ff */
[C---:B------:R-:W-:Y:S01]  /*10290*/  SHF.L.U64.HI R6, R168.reuse, 0x4, R169 ;  /* 0x00000004a8067819 */ /* 0x040fe200000102a9 */
[----:B------:R-:W1:Y:S01]  /*102a0*/  S2R R0, SR_CTAID.X ;  /* 0x0000000000007919 */ /* 0x000e620000002500 */
[----:B------:R-:W-:Y:S01]  /*102b0*/  IMAD.SHL.U32 R4, R168, 0x10, RZ ;  /* 0x00000010a8047824 */ /* 0x000fe200078e00ff */
[----:B-1----:R-:W-:-:S02]  /*102c0*/  SHF.L.U32 R180, R0, 0x6, RZ ;  /* 0x0000000600b47819 */ /* 0x002fc400000006ff */
[----:B--2---:R-:W-:-:S13]  /*102d0*/  ISETP.NE.AND P0, PT, R35, RZ, PT ;  /* 0x000000ff2300720c */ /* 0x004fda0003f05270 */
[----:B------:R-:W-:Y:S05]  /*102e0*/  @!P0 BRA `(.L_x_1029) ;  /* 0x00002d1000008947 */ /* 0x000fea0003800000 */
[----:B------:R-:W2:Y:S04]  /*102f0*/  LD.E.64 R2, [R16.64+0xf0] ;  /* 0x0000f00610027980 */ /* 0x000ea8000c101b00 */
[----:B------:R-:W1:Y:S04]  /*10300*/  S2R R5, SR_CTAID.Y ;  /* 0x0000000000057919 */ /* 0x000e680000002600 */
[----:B------:R-:W3:Y:S04]  /*10310*/  S2R R0, SR_CTAID.Y ;  /* 0x0000000000007919 */ /* 0x000ee80000002600 */
[----:B------:R-:W4:Y:S04]  /*10320*/  LD.E.U8 R12, [R16.64+0x1b3] ;  /* 0x0001b306100c7980 */ /* 0x000f28000c101100 */
[----:B------:R-:W3:Y:S04]  /*10330*/  LDL R13, [R1+0x13c] ;  /* 0x00013c00010d7983 */ /* 0x000ee80000100800 */
[----:B------:R2:W5:Y:S04]  /*10340*/  LD.E R39, [R16.64+0xc0] ;  /* 0x0000c00610277980 */ /* 0x000568000c101900 */
[----:B-----5:R2:W5:Y:S01]  /*10350*/  LD.E.64 R30, [R16.64+0x148] ;  /* 0x00014806101e7980 */ /* 0x020562000c101b00 */
[----:B-1----:R-:W-:-:S03]  /*10360*/  SHF.R.S32.HI R5, RZ, 0x1f, R5 ;  /* 0x0000001fff057819 */ /* 0x002fc60000011405 */
[----:B------:R1:W5:Y:S01]  /*10370*/  LD.E.64 R28, [R16.64+0x150] ;  /* 0x00015006101c7980 */ /* 0x000362000c101b00 */
[----:B--2---:R-:W-:-:S04]  /*10380*/  ISETP.NE.U32.AND P1, PT, R2, RZ, PT ;  /* 0x000000ff0200720c */ /* 0x004fc80003f25070 */
[----:B------:R-:W-:-:S13]  /*10390*/  ISETP.NE.AND.EX P1, PT, R3, RZ, PT, P1 ;  /* 0x000000ff0300720c */ /* 0x000fda0003f25310 */
[----:B---3--:R-:W-:-:S04]  /*103a0*/  @P1 LEA R2, P0, R0, R2, 0x2 ;  /* 0x0000000200021211 */ /* 0x008fc800078010ff */
[----:B------:R-:W-:Y:S01]  /*103b0*/  @P1 LEA.HI.X R3, R0, R3, R5, 0x2, P0 ;  /* 0x0000000300031211 */ /* 0x000fe200000f1405 */
[----:B------:R-:W-:-:S06]  /*103c0*/  IMAD.MOV.U32 R0, RZ, RZ, RZ ;  /* 0x000000ffff007224 */ /* 0x000fcc00078e00ff */
[----:B------:R2:W3:Y:S01]  /*103d0*/  @P1 LD.E R0, [R2.64] ;  /* 0x0000000602001980 */ /* 0x0004e2000c101900 */
[----:B------:R-:W-:Y:S01]  /*103e0*/  LEA R5, P0, R168, R212, 0x5 ;  /* 0x000000d4a8057211 */ /* 0x000fe200078028ff */
[----:B------:R-:W-:-:S03]  /*103f0*/  IMAD.MOV.U32 R214, RZ, RZ, R212 ;  /* 0x000000ffffd67224 */ /* 0x000fc600078e00d4 */
[----:B------:R-:W-:Y:S01]  /*10400*/  LEA.HI.X R7, R168, R215, R169, 0x5, P0 ;  /* 0x000000d7a8077211 */ /* 0x000fe200000f2ca9 */
[----:B------:R-:W-:Y:S01]  /*10410*/  IMAD R10, R169, 0x30, RZ ;  /* 0x00000030a90a7824 */ /* 0x000fe200078e02ff */
[----:B------:R-:W-:Y:S02]  /*10420*/  LEA R42, P0, R5, R166, 0x1 ;  /* 0x000000a6052a7211 */ /* 0x000fe400078008ff */
[----:B------:R-:W-:Y:S02]  /*10430*/  LEA.HI R19, R35, R35, RZ, 0x1 ;  /* 0x0000002323137211 */ /* 0x000fe400078f08ff */
[----:B------:R-:W-:Y:S02]  /*10440*/  LEA.HI.X R43, R5, R167, R7, 0x1, P0 ;  /* 0x000000a7052b7211 */ /* 0x000fe400000f0c07 */
[----:B------:R-:W-:Y:S01]  /*10450*/  IADD3 R4, P1, R4, R212, RZ ;  /* 0x000000d404047210 */ /* 0x000fe20007f3e0ff */
[----:B------:R-:W-:Y:S01]  /*10460*/  IMAD.SHL.U32 R14, R211, 0x4, RZ ;  /* 0x00000004d30e7824 */ /* 0x000fe200078e00ff */
[----:B------:R-:W-:Y:S01]  /*10470*/  SHF.R.S32.HI R19, RZ, 0x1, R19 ;  /* 0x00000001ff137819 */ /* 0x000fe20000011413 */
[----:B--2---:R-:W-:-:S04]  /*10480*/  IMAD.WIDE.U32 R2, R168, 0x30, R214 ;  /* 0x00000030a8027825 */ /* 0x004fc800078e00d6 */
[----:B------:R-:W-:Y:S01]  /*10490*/  IMAD.IADD R5, R3, 0x1, R10 ;  /* 0x0000000103057824 */ /* 0x000fe200078e020a */
[-C--:B------:R-:W-:Y:S01]  /*104a0*/  LEA R44, P0, R2, R166.reuse, 0x1 ;  /* 0x000000a6022c7211 */ /* 0x080fe200078008ff */
[----:B------:R-:W-:Y:S01]  /*104b0*/  IMAD.X R6, R6, 0x1, R215, P1 ;  /* 0x0000000106067824 */ /* 0x000fe200008e06d7 */
[-C--:B------:R-:W-:Y:S02]  /*104c0*/  LEA R32, P1, R4, R166.reuse, 0x1 ;  /* 0x000000a604207211 */ /* 0x080fe400078208ff */
[-C--:B------:R-:W-:Y:S02]  /*104d0*/  LEA.HI.X R45, R2, R167.reuse, R5, 0x1, P0 ;  /* 0x000000a7022d7211 */ /* 0x080fe400000f0c05 */
[----:B----4-:R-:W-:Y:S02]  /*104e0*/  ISETP.NE.AND P0, PT, R12, RZ, PT ;  /* 0x000000ff0c00720c */ /* 0x010fe40003f05270 */
[----:B------:R-:W-:Y:S02]  /*104f0*/  LEA.HI.X R33, R4, R167, R6, 0x1, P1 ;  /* 0x000000a704217211 */ /* 0x000fe400008f0c06 */
[----:B------:R-:W-:-:S04]  /*10500*/  LEA R8, P2, R212, R166, 0x1 ;  /* 0x000000a6d4087211 */ /* 0x000fc800078408ff */
[----:B------:R-:W-:Y:S01]  /*10510*/  LEA.HI.X R9, R212, R167, R215, 0x1, P2 ;  /* 0x000000a7d4097211 */ /* 0x000fe200010f0cd7 */
[--C-:B------:R-:W-:Y:S02]  /*10520*/  IMAD.IADD R38, R13, 0x1, -R180.reuse ;  /* 0x000000010d267824 */ /* 0x100fe400078e0ab4 */
[----:B------:R-:W-:Y:S01]  /*10530*/  IMAD.SHL.U32 R46, R19, 0x10, RZ ;  /* 0x00000010132e7824 */ /* 0x000fe200078e00ff */
[----:B---3--:R-:W-:Y:S01]  /*10540*/  IADD3 R11, R0, R135, R180 ;  /* 0x00000087000b7210 */ /* 0x008fe20007ffe0b4 */
[----:B------:R-:W-:-:S04]  /*10550*/  IMAD R0, R78, R19, R14 ;  /* 0x000000134e007224 */ /* 0x000fc800078e020e */
[----:B------:R-:W-:Y:S02]  /*10560*/  IMAD R4, R11, R19, RZ ;  /* 0x000000130b047224 */ /* 0x000fe400078e02ff */
[----:B------:R-:W-:-:S03]  /*10570*/  IMAD.IADD R3, R14, 0x1, R0 ;  /* 0x000000010e037824 */ /* 0x000fc600078e0200 */
[----:B------:R-:W-:Y:S02]  /*10580*/  SHF.R.S32.HI R6, RZ, 0x1f, R4 ;  /* 0x0000001fff067819 */ /* 0x000fe40000011404 */
[C---:B------:R-:W-:Y:S02]  /*10590*/  IADD3 R18, P2, R4.reuse, R0, RZ ;  /* 0x0000000004127210 */ /* 0x040fe40007f5e0ff */
[----:B------:R-:W-:Y:S02]  /*105a0*/  IADD3 R41, P1, R4, R3, RZ ;  /* 0x0000000304297210 */ /* 0x000fe40007f3e0ff */
[-C--:B------:R-:W-:Y:S02]  /*105b0*/  LEA.HI.X.SX32 R21, R0, R6.reuse, 0x1, P2 ;  /* 0x0000000600157211 */ /* 0x080fe400010f0eff */
[----:B------:R-:W-:Y:S01]  /*105c0*/  LEA.HI.X.SX32 R40, R3, R6, 0x1, P1 ;  /* 0x0000000603287211 */ /* 0x000fe200008f0eff */
[----:B------:R-:W-:Y:S05]  /*105d0*/  @!P0 BRA `(.L_x_1030) ;  /* 0x0000103000008947 */ /* 0x000fea0003800000 */
[----:B-1----:R-:W1:Y:S01]  /*105e0*/  S2R R22, SR_TID.X ;  /* 0x0000000000167919 */ /* 0x002e620000002100 */
[----:B------:R-:W-:Y:S01]  /*105f0*/  ISETP.GE.AND P0, PT, R78, R38, PT ;  /* 0x000000264e00720c */ /* 0x000fe20003f06270 */
[----:B------:R-:W-:Y:S03]  /*10600*/  BSSY B1, `(.L_x_1031) ;  /* 0x000003c000017945 */ /* 0x000fe60003800000 */
[----:B-1----:R-:W-:-:S13]  /*10610*/  ISETP.LT.OR P0, PT, R22, -0x7, P0 ;  /* 0xfffffff91600780c */ /* 0x002fda0000701670 */
[----:B------:R-:W-:Y:S05]  /*10620*/  @P0 BRA `(.L_x_1032) ;  /* 0x0000039000000947 */ /* 0x000fea0003800000 */
[----:B------:R-:W-:-:S13]  /*10630*/  ISETP.GE.AND P0, PT, R132, R39, PT ;  /* 0x000000278400720c */ /* 0x000fda0003f06270 */
[----:B------:R1:W-:Y:S01]  /*10640*/  @P0 STS.128 [R189], RZ ;  /* 0x000000ffbd000388 */ /* 0x0003e20000000c00 */
[----:B------:R-:W-:Y:S05]  /*10650*/  @P0 BRA `(.L_x_1032) ;  /* 0x0000036000000947 */ /* 0x000fea0003800000 */
[----:B------:R2:W5:Y:S01]  /*10660*/  LD.E.128 R4, [R8.64] ;  /* 0x0000000608047980 */ /* 0x000562000c101d00 */
[----:B------:R-:W-:Y:S01]  /*10670*/  ISETP.GE.AND P0, PT, R132, R35, PT ;  /* 0x000000238400720c */ /* 0x000fe20003f06270 */
[----:B------:R-:W-:-:S12]  /*10680*/  BSSY B0, `(.L_x_1033) ;  /* 0x0000032000007945 */ /* 0x000fd80003800000 */
[----:B------:R-:W-:Y:S05]  /*10690*/  @P0 BRA `(.L_x_1034) ;  /* 0x0000030000000947 */ /* 0x000fea0003800000 */
[C---:B------:R-:W-:Y:S02]  /*106a0*/  SHF.L.U32 R2, R18.reuse, 0x1, RZ ;  /* 0x0000000112027819 */ /* 0x040fe400000006ff */
[----:B------:R-:W-:Y:S02]  /*106b0*/  SHF.L.U64.HI R0, R18, 0x1, R21 ;  /* 0x0000000112007819 */ /* 0x000fe40000010215 */
[-C--:B--2--5:R-:W-:Y:S02]  /*106c0*/  IADD3 R8, P1, R30, R2.reuse, RZ ;  /* 0x000000021e087210 */ /* 0x0a4fe40007f3e0ff */
[----:B------:R-:W-:Y:S02]  /*106d0*/  IADD3 R2, P0, R28, R2, RZ ;  /* 0x000000021c027210 */ /* 0x000fe40007f1e0ff */
[-C--:B------:R-:W-:Y:S02]  /*106e0*/  IADD3.X R9, R31, R0.reuse, RZ, P1, !PT ;  /* 0x000000001f097210 */ /* 0x080fe40000ffe4ff */
[----:B------:R-:W-:-:S04]  /*106f0*/  IADD3.X R3, R29, R0, RZ, P0, !PT ;  /* 0x000000001d037210 */ /* 0x000fc800007fe4ff */
[----:B------:R-:W2:Y:S04]  /*10700*/  LD.E.64 R8, [R8.64] ;  /* 0x0000000608087980 */ /* 0x000ea8000c101b00 */
[----:B------:R3:W4:Y:S02]  /*10710*/  LD.E.64 R10, [R2.64] ;  /* 0x00000006020a7980 */ /* 0x000724000c101b00 */
[----:B---3--:R-:W-:Y:S02]  /*10720*/  MOV R3, R5 ;  /* 0x0000000500037202 */ /* 0x008fe40000000f00 */
[----:B------:R-:W-:Y:S02]  /*10730*/  MOV R2, R7 ;  /* 0x0000000700027202 */ /* 0x000fe40000000f00 */
[----:B------:R-:W-:Y:S01]  /*10740*/  MOV R7, R4 ;  /* 0x0000000400077202 */ /* 0x000fe20000000f00 */
[----:B------:R-:W-:-:S02]  /*10750*/  HADD2.F32 R4, -RZ, R3.H0_H0 ;  /* 0x20000003ff047230 */ /* 0x000fc40000004100 */
[----:B------:R-:W-:Y:S02]  /*10760*/  HADD2.F32 R3, -RZ, R3.H1_H1 ;  /* 0x30000003ff037230 */ /* 0x000fe40000004100 */
[--C-:B------:R-:W-:Y:S01]  /*10770*/  HADD2.F32 R0, -RZ, R2.reuse.H1_H1 ;  /* 0x30000002ff007230 */ /* 0x100fe20000004100 */
[----:B------:R-:W-:Y:S01]  /*10780*/  MOV R5, R6 ;  /* 0x0000000600057202 */ /* 0x000fe20000000f00 */
[----:B------:R-:W-:Y:S02]  /*10790*/  HADD2.F32 R2, -RZ, R2.H0_H0 ;  /* 0x20000002ff027230 */ /* 0x000fe40000004100 */
[----:B--2---:R-:W-:Y:S02]  /*107a0*/  HADD2.F32 R15, -RZ, R8.H1_H1 ;  /* 0x30000008ff0f7230 */ /* 0x004fe40000004100 */
[----:B------:R-:W-:Y:S02]  /*107b0*/  HADD2.F32 R13, -RZ, R9.H1_H1 ;  /* 0x30000009ff0d7230 */ /* 0x000fe40000004100 */
[----:B----4-:R-:W-:-:S02]  /*107c0*/  HADD2.F32 R14, -RZ, R10.H1_H1 ;  /* 0x3000000aff0e7230 */ /* 0x010fc40000004100 */
[----:B------:R-:W-:Y:S01]  /*107d0*/  HADD2.F32 R20, -RZ, R11.H1_H1 ;  /* 0x3000000bff147230 */ /* 0x000fe20000004100 */
[C---:B------:R-:W-:Y:S02]  /*107e0*/  FMUL.FTZ R6, R3.reuse, R15 ;  /* 0x0000000f03067220 */ /* 0x040fe40000410000 */
[----:B------:R-:W-:Y:S02]  /*107f0*/  FMUL.FTZ R12, R3, R14 ;  /* 0x0000000e030c7220 */ /* 0x000fe40000410000 */
[CC--:B------:R-:W-:Y:S02]  /*10800*/  FMUL.FTZ R3, R0.reuse, R20.reuse ;  /* 0x0000001400037220 */ /* 0x0c0fe40000410000 */
[----:B------:R-:W-:Y:S01]  /*10810*/  FMUL.FTZ R0, R0, R13 ;  /* 0x0000000d00007220 */ /* 0x000fe20000410000 */
[----:B------:R-:W-:Y:S01]  /*10820*/  HADD2.F32 R8, -RZ, R8.H0_H0 ;  /* 0x20000008ff087230 */ /* 0x000fe20000004100 */
[----:B------:R-:W-:Y:S01]  /*10830*/  FFMA.FTZ R15, R4, R15, -R12 ;  /* 0x0000000f040f7223 */ /* 0x000fe2000001080c */
[----:B------:R-:W-:Y:S01]  /*10840*/  HADD2.F32 R10, -RZ, R10.H0_H0 ;  /* 0x2000000aff0a7230 */ /* 0x000fe20000004100 */
[C---:B------:R-:W-:Y:S01]  /*10850*/  FFMA.FTZ R13, R2.reuse, R13, -R3 ;  /* 0x0000000d020d7223 */ /* 0x040fe20000010803 */
[----:B------:R-:W-:Y:S01]  /*10860*/  HADD2.F32 R3, -RZ, R7.H1_H1 ;  /* 0x30000007ff037230 */ /* 0x000fe20000004100 */
[----:B------:R-:W-:Y:S01]  /*10870*/  FFMA.FTZ R12, R2, R20, R0 ;  /* 0x00000014020c7223 */ /* 0x000fe20000010000 */
[----:B------:R-:W-:-:S02]  /*10880*/  HADD2.F32 R11, -RZ, R11.H0_H0 ;  /* 0x2000000bff0b7230 */ /* 0x000fc40000004100 */
[----:B------:R-:W-:Y:S01]  /*10890*/  HADD2.F32 R0, -RZ, R5.H1_H1 ;  /* 0x30000005ff007230 */ /* 0x000fe20000004100 */
[----:B------:R-:W-:Y:S01]  /*108a0*/  FFMA.FTZ R14, R4, R14, R6 ;  /* 0x0000000e040e7223 */ /* 0x000fe20000010006 */
[----:B------:R-:W-:Y:S01]  /*108b0*/  HADD2.F32 R9, -RZ, R9.H0_H0 ;  /* 0x20000009ff097230 */ /* 0x000fe20000004100 */
[C---:B------:R-:W-:Y:S01]  /*108c0*/  FMUL.FTZ R6, R3.reuse, R10 ;  /* 0x0000000a03067220 */ /* 0x040fe20000410000 */
[----:B------:R-:W-:Y:S02]  /*108d0*/  HADD2.F32 R4, -RZ, R7.H0_H0 ;  /* 0x20000007ff047230 */ /* 0x000fe40000004100 */
[----:B------:R-:W-:Y:S01]  /*108e0*/  HADD2.F32 R2, -RZ, R5.H0_H0 ;  /* 0x20000005ff027230 */ /* 0x000fe20000004100 */
[----:B------:R-:W-:Y:S02]  /*108f0*/  FMUL.FTZ R5, R3, R8 ;  /* 0x0000000803057220 */ /* 0x000fe40000410000 */
[C---:B------:R-:W-:Y:S02]  /*10900*/  FMUL.FTZ R3, R0.reuse, R11 ;  /* 0x0000000b00037220 */ /* 0x040fe40000410000 */
[----:B------:R-:W-:-:S02]  /*10910*/  FMUL.FTZ R0, R0, R9 ;  /* 0x0000000900007220 */ /* 0x000fc40000410000 */
[C---:B------:R-:W-:Y:S02]  /*10920*/  FFMA.FTZ R6, R4.reuse, R8, -R6 ;  /* 0x0000000804067223 */ /* 0x040fe40000010806 */
[----:B------:R-:W-:Y:S02]  /*10930*/  FFMA.FTZ R4, R4, R10, R5 ;  /* 0x0000000a04047223 */ /* 0x000fe40000010005 */
[C---:B------:R-:W-:Y:S02]  /*10940*/  FFMA.FTZ R3, R2.reuse, R9, -R3 ;  /* 0x0000000902037223 */ /* 0x040fe40000010803 */
[----:B------:R-:W-:Y:S01]  /*10950*/  FFMA.FTZ R0, R2, R11, R0 ;  /* 0x0000000b02007223 */ /* 0x000fe20000010000 */
[----:B------:R-:W-:Y:S02]  /*10960*/  F2FP.PACK_AB R4, R4, R6 ;  /* 0x000000060404723e */ /* 0x000fe400000000ff */
[----:B------:R-:W-:Y:S02]  /*10970*/  F2FP.PACK_AB R5, R14, R15 ;  /* 0x0000000f0e05723e */ /* 0x000fe400000000ff */
[----:B------:R-:W-:-:S02]  /*10980*/  F2FP.PACK_AB R7, R12, R13 ;  /* 0x0000000d0c07723e */ /* 0x000fc400000000ff */
[----:B------:R-:W-:Y:S02]  /*10990*/  F2FP.PACK_AB R6, R0, R3 ;  /* 0x000000030006723e */ /* 0x000fe400000000ff */
.L_x_1034:
[----:B------:R-:W-:Y:S05]  /*109a0*/  BSYNC B0 ;  /* 0x0000000000007941 */ /* 0x000fea0003800000 */
.L_x_1033:
[----:B-----5:R3:W-:Y:S02]  /*109b0*/  STS.128 [R189], R4 ;  /* 0x00000004bd007388 */ /* 0x0207e40000000c00 */
.L_x_1032:
[----:B------:R-:W-:Y:S05]  /*109c0*/  BSYNC B1 ;  /* 0x0000000000017941 */ /* 0x000fea0003800000 */
.L_x_1031:
[----:B------:R-:W-:Y:S01]  /*109d0*/  IADD3 R37, R78, 0x10, RZ ;  /* 0x000000104e257810 */ /* 0x000fe20007ffe0ff */
[----:B------:R-:W-:Y:S03]  /*109e0*/  BSSY B1, `(.L_x_1035) ;  /* 0x000003f000017945 */ /* 0x000fe60003800000 */
[----:B------:R-:W-:-:S04]  /*109f0*/  ISETP.GE.AND P0, PT, R37, R38, PT ;  /* 0x000000262500720c */ /* 0x000fc80003f06270 */
[----:B------:R-:W-:-:S13]  /*10a00*/  ISETP.LT.OR P0, PT, R22, -0x87, P0 ;  /* 0xffffff791600780c */ /* 0x000fda0000701670 */
[----:B------:R-:W-:Y:S05]  /*10a10*/  @P0 BRA `(.L_x_1036) ;  /* 0x000003b000000947 */ /* 0x000fea0003800000 */
[----:B------:R-:W-:-:S13]  /*10a20*/  ISETP.GE.AND P0, PT, R132, R39, PT ;  /* 0x000000278400720c */ /* 0x000fda0003f06270 */
[----:B------:R4:W-:Y:S01]  /*10a30*/  @P0 STS.128 [R189+0x800], RZ ;  /* 0x000800ffbd000388 */ /* 0x0009e20000000c00 */
[----:B------:R-:W-:Y:S05]  /*10a40*/  @P0 BRA `(.L_x_1036) ;  /* 0x0000038000000947 */ /* 0x000fea0003800000 */
[----:B---3--:R3:W5:Y:S01]  /*10a50*/  LD.E.128 R4, [R32.64] ;  /* 0x0000000620047980 */ /* 0x008762000c101d00 */
[----:B------:R-:W-:Y:S01]  /*10a60*/  ISETP.GE.AND P0, PT, R132, R35, PT ;  /* 0x000000238400720c */ /* 0x000fe20003f06270 */
[----:B------:R-:W-:-:S12]  /*10a70*/  BSSY B0, `(.L_x_1037) ;  /* 0x0000034000007945 */ /* 0x000fd80003800000 */
[----:B------:R-:W-:Y:S05]  /*10a80*/  @P0 BRA `(.L_x_1038) ;  /* 0x0000032000000947 */ /* 0x000fea0003800000 */
[----:B------:R-:W-:-:S04]  /*10a90*/  IADD3 R0, P0, R46, R18, RZ ;  /* 0x000000122e007210 */ /* 0x000fc80007f1e0ff */
[----:B------:R-:W-:Y:S02]  /*10aa0*/  LEA.HI.X.SX32 R2, R46, R21, 0x1, P0 ;  /* 0x000000152e027211 */ /* 0x000fe400000f0eff */
[C---:B------:R-:W-:Y:S02]  /*10ab0*/  SHF.L.U32 R3, R0.reuse, 0x1, RZ ;  /* 0x0000000100037819 */ /* 0x040fe400000006ff */
[----:B------:R-:W-:Y:S02]  /*10ac0*/  SHF.L.U64.HI R0, R0, 0x1, R2 ;  /* 0x0000000100007819 */ /* 0x000fe40000010202 */
[-C--:B--2--5:R-:W-:Y:S02]  /*10ad0*/  IADD3 R8, P1, R30, R3.reuse, RZ ;  /* 0x000000031e087210 */ /* 0x0a4fe40007f3e0ff */
[----:B------:R-:W-:Y:S02]  /*10ae0*/  IADD3 R2, P0, R28, R3, RZ ;  /* 0x000000031c027210 */ /* 0x000fe40007f1e0ff */
[----:B------:R-:W-:-:S02]  /*10af0*/  IADD3.X R9, R31, R0, RZ, P1, !PT ;  /* 0x000000001f097210 */ /* 0x000fc40000ffe4ff */
[----:B------:R-:W-:-:S04]  /*10b00*/  IADD3.X R3, R29, R0, RZ, P0, !PT ;  /* 0x000000001d037210 */ /* 0x000fc800007fe4ff */
[----:B------:R-:W2:Y:S04]  /*10b10*/  LD.E.64 R8, [R8.64] ;  /* 0x0000000608087980 */ /* 0x000ea8000c101b00 */
[----:B---3--:R1:W3:Y:S02]  /*10b20*/  LD.E.64 R10, [R2.64] ;  /* 0x00000006020a7980 */ /* 0x0082e4000c101b00 */
[----:B-1----:R-:W-:Y:S02]  /*10b30*/  MOV R3, R5 ;  /* 0x0000000500037202 */ /* 0x002fe40000000f00 */
        /* <DEDUP_REMOVED lines=9> */
[----:B---3--:R-:W-:-:S02]  /*10bd0*/  HADD2.F32 R14, -RZ, R10.H1_H1 ;  /* 0x3000000aff0e7230 */ /* 0x008fc40000004100 */
        /* <DEDUP_REMOVED lines=29> */
.L_x_1038:
[----:B------:R-:W-:Y:S05]  /*10db0*/  BSYNC B0 ;  /* 0x0000000000007941 */ /* 0x000fea0003800000 */
.L_x_1037:
[----:B-----5:R1:W-:Y:S02]  /*10dc0*/  STS.128 [R189+0x800], R4 ;  /* 0x00080004bd007388 */ /* 0x0203e40000000c00 */
.L_x_1036:
[----:B------:R-:W-:Y:S05]  /*10dd0*/  BSYNC B1 ;  /* 0x0000000000017941 */ /* 0x000fea0003800000 */
.L_x_1035:
        /* <DEDUP_REMOVED lines=8> */
[----:B-1-3--:R1:W5:Y:S01]  /*10e60*/  LD.E.128 R4, [R42.64] ;  /* 0x000000062a047980 */ /* 0x00a362000c101d00 */
[----:B------:R-:W-:Y:S01]  /*10e70*/  ISETP.GE.AND P0, PT, R132, R35, PT ;  /* 0x000000238400720c */ /* 0x000fe20003f06270 */
[----:B------:R-:W-:-:S12]  /*10e80*/  BSSY B0, `(.L_x_1041) ;  /* 0x0000035000007945 */ /* 0x000fd80003800000 */
[----:B------:R-:W-:Y:S05]  /*10e90*/  @P0 BRA `(.L_x_1042) ;  /* 0x0000033000000947 */ /* 0x000fea0003800000 */
[----:B------:R-:W-:-:S04]  /*10ea0*/  SHF.L.U32 R2, R19, 0x5, RZ ;  /* 0x0000000513027819 */ /* 0x000fc800000006ff */
        /* <DEDUP_REMOVED lines=9> */
[----:B----4-:R3:W4:Y:S02]  /*10f40*/  LD.E.64 R10, [R2.64] ;  /* 0x00000006020a7980 */ /* 0x010724000c101b00 */
        /* <DEDUP_REMOVED lines=40> */
.L_x_1042:
[----:B------:R-:W-:Y:S05]  /*111d0*/  BSYNC B0 ;  /* 0x0000000000007941 */ /* 0x000fea0003800000 */
.L_x_1041:
[----:B-----5:R3:W-:Y:S02]  /*111e0*/  STS.128 [R189+0x1000], R4 ;  /* 0x00100004bd007388 */ /* 0x0207e40000000c00 */
.L_x_1040:
[----:B------:R-:W-:Y:S05]  /*111f0*/  BSYNC B1 ;  /* 0x0000000000017941 */ /* 0x000fea0003800000 */
.L_x_1039:
[----:B---3--:R-:W-:-:S04]  /*11200*/  IADD3 R32, R78, 0x30, RZ ;  /* 0x000000304e207810 */ /* 0x008fc80007ffe0ff */
[----:B------:R-:W-:-:S04]  /*11210*/  ISETP.GE.AND P0, PT, R32, R38, PT ;  /* 0x000000262000720c */ /* 0x000fc80003f06270 */
[----:B------:R-:W-:-:S13]  /*11220*/  ISETP.LT.OR P0, PT, R22, -0x187, P0 ;  /* 0xfffffe791600780c */ /* 0x000fda0000701670 */
[----:B------:R-:W-:Y:S05]  /*11230*/  @P0 BRA `(.L_x_1043) ;  /* 0x000021c000000947 */ /* 0x000fea0003800000 */
[----:B------:R-:W-:-:S13]  /*11240*/  ISETP.GE.AND P0, PT, R132, R39, PT ;  /* 0x000000278400720c */ /* 0x000fda0003f06270 */
[----:B------:R3:W-:Y:S01]  /*11250*/  @P0 STS.128 [R189+0x1800], RZ ;  /* 0x001800ffbd000388 */ /* 0x0007e20000000c00 */
[----:B------:R-:W-:Y:S05]  /*11260*/  @P0 BRA `(.L_x_1043) ;  /* 0x0000219000000947 */ /* 0x000fea0003800000 */
[----:B-1----:R1:W5:Y:S01]  /*11270*/  LD.E.128 R4, [R44.64] ;  /* 0x000000062c047980 */ /* 0x002362000c101d00 */
[----:B------:R-:W-:Y:S01]  /*11280*/  ISETP.GE.AND P0, PT, R132, R35, PT ;  /* 0x000000238400720c */ /* 0x000fe20003f06270 */
[----:B------:R-:W-:-:S12]  /*11290*/  BSSY B0, `(.L_x_1044) ;  /* 0x0000035000007945 */ /* 0x000fd80003800000 */
[----:B------:R-:W-:Y:S05]  /*112a0*/  @P0 BRA `(.L_x_1045) ;  /* 0x0000033000000947 */ /* 0x000fea0003800000 */
[----:B------:R-:W-:-:S05]  /*112b0*/  IMAD R2, R19, 0x30, RZ ;  /* 0x0000003013027824 */ /* 0x000fca00078e02ff */
        /* <DEDUP_REMOVED lines=24> */
[C---:B------:R-:W-:Y:S02]  /*11440*/  FMUL.FTZ R3, R0.reuse, R18 ;  /* 0x0000001200037220 */ /* 0x040fe40000410000 */
[-C--:B------:R-:W-:Y:S01]  /*11450*/  FMUL.FTZ R0, R0, R14.reuse ;  /* 0x0000000e00007220 */ /* 0x080fe20000410000 */
[----:B------:R-:W-:Y:S01]  /*11460*/  HADD2.F32 R10, -RZ, R10.H0_H0 ;  /* 0x2000000aff0a7230 */ /* 0x000fe20000004100 */
[----:B------:R-:W-:Y:S02]  /*11470*/  FFMA.FTZ R15, R4, R15, -R12 ;  /* 0x0000000f040f7223 */ /* 0x000fe4000001080c */
[C---:B------:R-:W-:Y:S01]  /*11480*/  FFMA.FTZ R14, R2.reuse, R14, -R3 ;  /* 0x0000000e020e7223 */ /* 0x040fe20000010803 */
[----:B------:R-:W-:Y:S01]  /*11490*/  HADD2.F32 R3, -RZ, R7.H1_H1 ;  /* 0x30000007ff037230 */ /* 0x000fe20000004100 */
[----:B------:R-:W-:Y:S01]  /*114a0*/  FFMA.FTZ R12, R2, R18, R0 ;  /* 0x00000012020c7223 */ /* 0x000fe20000010000 */
[----:B------:R-:W-:-:S02]  /*114b0*/  HADD2.F32 R8, -RZ, R8.H0_H0 ;  /* 0x20000008ff087230 */ /* 0x000fc40000004100 */
[----:B------:R-:W-:Y:S02]  /*114c0*/  HADD2.F32 R11, -RZ, R11.H0_H0 ;  /* 0x2000000bff0b7230 */ /* 0x000fe40000004100 */
[----:B------:R-:W-:Y:S01]  /*114d0*/  HADD2.F32 R0, -RZ, R5.H1_H1 ;  /* 0x30000005ff007230 */ /* 0x000fe20000004100 */
[----:B------:R-:W-:Y:S01]  /*114e0*/  FFMA.FTZ R13, R4, R13, R6 ;  /* 0x0000000d040d7223 */ /* 0x000fe20000010006 */
[----:B------:R-:W-:Y:S01]  /*114f0*/  HADD2.F32 R9, -RZ, R9.H0_H0 ;  /* 0x20000009ff097230 */ /* 0x000fe20000004100 */
[C---:B------:R-:W-:Y:S01]  /*11500*/  FMUL.FTZ R6, R3.reuse, R10 ;  /* 0x0000000a03067220 */ /* 0x040fe20000410000 */
[----:B------:R-:W-:Y:S01]  /*11510*/  HADD2.F32 R4, -RZ, R7.H0_H0 ;  /* 0x20000007ff047230 */ /* 0x000fe20000004100 */
[----:B------:R-:W-:Y:S01]  /*11520*/  FMUL.FTZ R3, R3, R8 ;  /* 0x0000000803037220 */ /* 0x000fe20000410000 */
[----:B------:R-:W-:Y:S01]  /*11530*/  HADD2.F32 R2, -RZ, R5.H0_H0 ;  /* 0x20000005ff027230 */ /* 0x000fe20000004100 */
        /* <DEDUP_REMOVED lines=10> */
.L_x_1045:
[----:B------:R-:W-:Y:S05]  /*115e0*/  BSYNC B0 ;  /* 0x0000000000007941 */ /* 0x000fea0003800000 */
.L_x_1044:
[----:B-----5:R1:W-:Y:S01]  /*115f0*/  STS.128 [R189+0x1800], R4 ;  /* 0x00180004bd007388 */ /* 0x0203e20000000c00 */
[----:B------:R-:W-:Y:S05]  /*11600*/  BRA `(.L_x_1043) ;  /* 0x00001df000007947 */ /* 0x000fea0003800000 */
.L_x_1030:
        /* <DEDUP_REMOVED lines=12> */
[-C--:B------:R-:W-:Y:S02]  /*116d0*/  ISETP.GE.AND P1, PT, R132, R19.reuse, PT ;  /* 0x000000138400720c */ /* 0x080fe40003f26270 */
[----:B------:R-:W-:Y:S02]  /*116e0*/  MOV R0, RZ ;  /* 0x000000ff00007202 */ /* 0x000fe40000000f00 */
[----:B------:R-:W-:-:S09]  /*116f0*/  MOV R3, R19 ;  /* 0x0000001300037202 */ /* 0x000fd20000000f00 */
[C---:B------:R-:W-:Y:S02]  /*11700*/  @P1 IADD3 R0, -R19.reuse, RZ, RZ ;  /* 0x000000ff13001210 */ /* 0x040fe40007ffe1ff */
[----:B------:R-:W-:Y:S02]  /*11710*/  @P1 IADD3 R3, -R19, RZ, RZ ;  /* 0x000000ff13031210 */ /* 0x000fe40007ffe1ff */
[----:B------:R-:W-:-:S03]  /*11720*/  IADD3 R10, P0, R0, R41, RZ ;  /* 0x00000029000a7210 */ /* 0x000fc60007f1e0ff */
[----:B--2---:R-:W-:Y:S01]  /*11730*/  IMAD.WIDE R8, R3, 0x2, R8 ;  /* 0x0000000203087825 */ /* 0x004fe200078e0208 */
[----:B------:R-:W-:Y:S02]  /*11740*/  LEA.HI.X.SX32 R0, R0, R40, 0x1, P0 ;  /* 0x0000002800007211 */ /* 0x000fe400000f0eff */
[----:B-----5:R-:W-:-:S04]  /*11750*/  LEA R2, P0, R10, R28, 0x1 ;  /* 0x0000001c0a027211 */ /* 0x020fc800078008ff */
[----:B------:R-:W-:Y:S02]  /*11760*/  LEA.HI.X R3, R10, R29, R0, 0x1, P0 ;  /* 0x0000001d0a037211 */ /* 0x000fe400000f0c00 */
[----:B------:R-:W-:Y:S01]  /*11770*/  MOV R0, RZ ;  /* 0x000000ff00007202 */ /* 0x000fe20000000f00 */
[----:B------:R-:W2:Y:S01]  /*11780*/  LD.E.128 R8, [R8.64] ;  /* 0x0000000608087980 */ /* 0x000ea2000c101d00 */
[----:B------:R-:W-:-:S03]  /*11790*/  @P1 IADD3 R0, -R19, RZ, RZ ;  /* 0x000000ff13001210 */ /* 0x000fc60007ffe1ff */
[----:B------:R3:W4:Y:S02]  /*117a0*/  LD.E.128 R12, [R2.64] ;  /* 0x00000006020c7980 */ /* 0x000724000c101d00 */
[----:B---3--:R-:W-:-:S04]  /*117b0*/  IADD3 R3, P0, R0, R41, RZ ;  /* 0x0000002900037210 */ /* 0x008fc80007f1e0ff */
[----:B------:R-:W-:Y:S02]  /*117c0*/  LEA.HI.X.SX32 R0, R0, R40, 0x1, P0 ;  /* 0x0000002800007211 */ /* 0x000fe400000f0eff */
[----:B------:R-:W-:-:S04]  /*117d0*/  LEA R2, P0, R3, R30, 0x1 ;  /* 0x0000001e03027211 */ /* 0x000fc800078008ff */
[----:B------:R-:W-:-:S05]  /*117e0*/  LEA.HI.X R3, R3, R31, R0, 0x1, P0 ;  /* 0x0000001f03037211 */ /* 0x000fca00000f0c00 */
[----:B------:R3:W3:Y:S01]  /*117f0*/  LD.E.128 R20, [R2.64] ;  /* 0x0000000602147980 */ /* 0x0006e2000c101d00 */
[----:B------:R-:W-:Y:S02]  /*11800*/  MOV R25, R5 ;  /* 0x0000000500197202 */ /* 0x000fe40000000f00 */
[----:B------:R-:W-:Y:S02]  /*11810*/  MOV R26, R7 ;  /* 0x00000007001a7202 */ /* 0x000fe40000000f00 */
[----:B------:R-:W-:Y:S02]  /*11820*/  MOV R24, R6 ;  /* 0x0000000600187202 */ /* 0x000fe40000000f00 */
[----:B------:R-:W-:Y:S02]  /*11830*/  MOV R18, R4 ;  /* 0x0000000400127202 */ /* 0x000fe40000000f00 */
[----:B--2---:R-:W-:Y:S02]  /*11840*/  MOV R27, R9 ;  /* 0x00000009001b7202 */ /* 0x004fe40000000f00 */
[----:B------:R-:W-:Y:S01]  /*11850*/  MOV R34, R8 ;  /* 0x0000000800227202 */ /* 0x000fe20000000f00 */
[--C-:B----4-:R-:W-:Y:S01]  /*11860*/  HADD2.F32 R5, -RZ, R13.reuse.H1_H1 ;  /* 0x3000000dff057230 */ /* 0x110fe20000004100 */
[----:B------:R-:W-:Y:S01]  /*11870*/  MOV R37, R10 ;  /* 0x0000000a00257202 */ /* 0x000fe20000000f00 */
[--C-:B------:R-:W-:Y:S01]  /*11880*/  HADD2.F32 R7, -RZ, R12.reuse.H1_H1 ;  /* 0x3000000cff077230 */ /* 0x100fe20000004100 */
[----:B------:R-:W-:Y:S01]  /*11890*/  MOV R36, R11 ;  /* 0x0000000b00247202 */ /* 0x000fe20000000f00 */
[----:B------:R-:W-:Y:S01]  /*118a0*/  HADD2.F32 R6, -RZ, R13.H0_H0 ;  /* 0x2000000dff067230 */ /* 0x000fe20000004100 */
[----:B------:R-:W-:Y:S01]  /*118b0*/  @!P1 FADD.FTZ R5, -R5, -RZ ;  /* 0x800000ff05059221 */ /* 0x000fe20000010100 */
[----:B------:R-:W-:Y:S01]  /*118c0*/  HADD2.F32 R8, -RZ, R12.H0_H0 ;  /* 0x2000000cff087230 */ /* 0x000fe20000004100 */
[----:B------:R-:W-:Y:S01]  /*118d0*/  @!P1 FADD.FTZ R7, -R7, -RZ ;  /* 0x800000ff07079221 */ /* 0x000fe20000010100 */
[--C-:B------:R-:W-:Y:S01]  /*118e0*/  HADD2.F32 R12, -RZ, R27.reuse.H1_H1 ;  /* 0x3000001bff0c7230 */ /* 0x100fe20000004100 */
[----:B------:R-:W-:Y:S01]  /*118f0*/  @!P1 FADD.FTZ R6, -R6, -RZ ;  /* 0x800000ff06069221 */ /* 0x000fe20000010100 */
[----:B------:R-:W-:Y:S01]  /*11900*/  HADD2.F32 R10, -RZ, R34.H1_H1 ;  /* 0x30000022ff0a7230 */ /* 0x000fe20000004100 */
[----:B------:R-:W-:Y:S01]  /*11910*/  @!P1 FADD.FTZ R8, -R8, -RZ ;  /* 0x800000ff08089221 */ /* 0x000fe20000010100 */
[----:B------:R-:W-:Y:S01]  /*11920*/  HADD2.F32 R11, -RZ, R27.H0_H0 ;  /* 0x2000001bff0b7230 */ /* 0x000fe20000004100 */
[----:B------:R-:W-:Y:S01]  /*11930*/  FMUL.FTZ R5, R12, R5 ;  /* 0x000000050c057220 */ /* 0x000fe20000410000 */
[--C-:B------:R-:W-:Y:S01]  /*11940*/  HADD2.F32 R4, -RZ, R14.reuse.H0_H0 ;  /* 0x2000000eff047230 */ /* 0x100fe20000004100 */
[----:B------:R-:W-:Y:S01]  /*11950*/  FMUL.FTZ R7, R10, R7 ;  /* 0x000000070a077220 */ /* 0x000fe20000410000 */
[----:B---3--:R-:W-:Y:S01]  /*11960*/  HADD2.F32 R3, -RZ, R14.H1_H1 ;  /* 0x3000000eff037230 */ /* 0x008fe20000004100 */
[----:B------:R-:W-:Y:S01]  /*11970*/  FMUL.FTZ R6, R11, R6 ;  /* 0x000000060b067220 */ /* 0x000fe20000410000 */
[--C-:B------:R-:W-:Y:S01]  /*11980*/  HADD2.F32 R2, -RZ, R15.reuse.H0_H0 ;  /* 0x2000000fff027230 */ /* 0x100fe20000004100 */
[----:B------:R-:W-:Y:S01]  /*11990*/  @!P1 FADD.FTZ R4, -R4, -RZ ;  /* 0x800000ff04049221 */ /* 0x000fe20000010100 */
[----:B------:R-:W-:Y:S01]  /*119a0*/  HADD2.F32 R0, -RZ, R15.H1_H1 ;  /* 0x3000000fff007230 */ /* 0x000fe20000004100 */
[----:B------:R-:W-:Y:S01]  /*119b0*/  @!P1 FADD.FTZ R3, -R3, -RZ ;  /* 0x800000ff03039221 */ /* 0x000fe20000010100 */
[--C-:B------:R-:W-:Y:S01]  /*119c0*/  HADD2.F32 R13, -RZ, R37.reuse.H0_H0 ;  /* 0x20000025ff0d7230 */ /* 0x100fe20000004100 */
[----:B------:R-:W-:Y:S01]  /*119d0*/  @!P1 FADD.FTZ R2, -R2, -RZ ;  /* 0x800000ff02029221 */ /* 0x000fe20000010100 */
[----:B------:R-:W-:Y:S01]  /*119e0*/  HADD2.F32 R12, -RZ, R37.H1_H1 ;  /* 0x30000025ff0c7230 */ /* 0x000fe20000004100 */
[----:B------:R-:W-:Y:S01]  /*119f0*/  @!P1 FADD.FTZ R0, -R0, -RZ ;  /* 0x800000ff00009221 */ /* 0x000fe20000010100 */
[----:B------:R-:W-:Y:S01]  /*11a00*/  HADD2.F32 R9, -RZ, R34.H0_H0 ;  /* 0x20000022ff097230 */ /* 0x000fe20000004100 */
[----:B------:R-:W-:Y:S01]  /*11a10*/  FMUL.FTZ R13, R13, R4 ;  /* 0x000000040d0d7220 */ /* 0x000fe20000410000 */
[--C-:B------:R-:W-:Y:S01]  /*11a20*/  HADD2.F32 R11, -RZ, R36.reuse.H0_H0 ;  /* 0x20000024ff0b7230 */ /* 0x100fe20000004100 */
[----:B------:R-:W-:Y:S01]  /*11a30*/  FMUL.FTZ R12, R12, R3 ;  /* 0x000000030c0c7220 */ /* 0x000fe20000410000 */
[----:B------:R-:W-:Y:S01]  /*11a40*/  HADD2.F32 R10, -RZ, R36.H1_H1 ;  /* 0x30000024ff0a7230 */ /* 0x000fe20000004100 */
[----:B------:R-:W-:Y:S01]  /*11a50*/  FMUL.FTZ R9, R9, R8 ;  /* 0x0000000809097220 */ /* 0x000fe20000410000 */
[--C-:B------:R-:W-:Y:S01]  /*11a60*/  HADD2.F32 R3, -RZ, R18.reuse.H0_H0 ;  /* 0x20000012ff037230 */ /* 0x100fe20000004100 */
[----:B------:R-:W-:Y:S01]  /*11a70*/  FMUL.FTZ R11, R11, R2 ;  /* 0x000000020b0b7220 */ /* 0x000fe20000410000 */
[----:B------:R-:W-:Y:S01]  /*11a80*/  HADD2.F32 R2, -RZ, R18.H1_H1 ;  /* 0x30000012ff027230 */ /* 0x000fe20000004100 */
[----:B------:R-:W-:Y:S01]  /*11a90*/  FMUL.FTZ R10, R10, R0 ;  /* 0x000000000a0a7220 */ /* 0x000fe20000410000 */
[----:B------:R-:W-:-:S02]  /*11aa0*/  HADD2.F32 R0, -RZ, R25.H0_H0 ;  /* 0x20000019ff007230 */ /* 0x000fc40000004100 */
[--C-:B------:R-:W-:Y:S02]  /*11ab0*/  HADD2.F32 R4, -RZ, R20.reuse.H0_H0 ;  /* 0x20000014ff047230 */ /* 0x100fe40000004100 */
[----:B------:R-:W-:Y:S02]  /*11ac0*/  HADD2.F32 R8, -RZ, R20.H1_H1 ;  /* 0x30000014ff087230 */ /* 0x000fe40000004100 */
[--C-:B------:R-:W-:Y:S01]  /*11ad0*/  HADD2.F32 R14, -RZ, R21.reuse.H0_H0 ;  /* 0x20000015ff0e7230 */ /* 0x100fe20000004100 */
[----:B------:R-:W-:Y:S01]  /*11ae0*/  FFMA.FTZ R9, R3, R4, R9 ;  /* 0x0000000403097223 */ /* 0x000fe20000010009 */
[----:B------:R-:W-:Y:S01]  /*11af0*/  HADD2.F32 R21, -RZ, R21.H1_H1 ;  /* 0x30000015ff157230 */ /* 0x000fe20000004100 */
[----:B------:R-:W-:Y:S01]  /*11b00*/  FFMA.FTZ R8, R2, R8, R7 ;  /* 0x0000000802087223 */ /* 0x000fe20000010007 */
[----:B------:R-:W-:Y:S01]  /*11b10*/  HADD2.F32 R15, -RZ, R22.H0_H0 ;  /* 0x20000016ff0f7230 */ /* 0x000fe20000004100 */
[----:B------:R-:W-:Y:S01]  /*11b20*/  FFMA.FTZ R6, R0, R14, R6 ;  /* 0x0000000e00067223 */ /* 0x000fe20000010006 */
[----:B------:R-:W-:-:S02]  /*11b30*/  HADD2.F32 R18, -RZ, R23.H0_H0 ;  /* 0x20000017ff127230 */ /* 0x000fc40000004100 */
[----:B------:R-:W-:Y:S02]  /*11b40*/  HADD2.F32 R4, -RZ, R25.H1_H1 ;  /* 0x30000019ff047230 */ /* 0x000fe40000004100 */
[----:B------:R-:W-:Y:S02]  /*11b50*/  HADD2.F32 R22, -RZ, R22.H1_H1 ;  /* 0x30000016ff167230 */ /* 0x000fe40000004100 */
[----:B------:R-:W-:Y:S01]  /*11b60*/  HADD2.F32 R23, -RZ, R23.H1_H1 ;  /* 0x30000017ff177230 */ /* 0x000fe20000004100 */
[----:B------:R-:W-:Y:S01]  /*11b70*/  FFMA.FTZ R5, R4, R21, R5 ;  /* 0x0000001504057223 */ /* 0x000fe20000010005 */
[--C-:B------:R-:W-:Y:S01]  /*11b80*/  HADD2.F32 R3, -RZ, R24.reuse.H0_H0 ;  /* 0x20000018ff037230 */ /* 0x100fe20000004100 */
[----:B------:R-:W-:Y:S01]  /*11b90*/  F2FP.PACK_AB R4, R8, R9 ;  /* 0x000000090804723e */ /* 0x000fe200000000ff */
[----:B------:R-:W-:Y:S02]  /*11ba0*/  HADD2.F32 R2, -RZ, R24.H1_H1 ;  /* 0x30000018ff027230 */ /* 0x000fe40000004100 */
[--C-:B------:R-:W-:Y:S01]  /*11bb0*/  HADD2.F32 R0, -RZ, R26.reuse.H0_H0 ;  /* 0x2000001aff007230 */ /* 0x100fe20000004100 */
[----:B------:R-:W-:Y:S01]  /*11bc0*/  FFMA.FTZ R3, R3, R15, R13 ;  /* 0x0000000f03037223 */ /* 0x000fe2000001000d */
[----:B------:R-:W-:Y:S01]  /*11bd0*/  HADD2.F32 R7, -RZ, R26.H1_H1 ;  /* 0x3000001aff077230 */ /* 0x000fe20000004100 */
[----:B------:R-:W-:Y:S01]  /*11be0*/  FFMA.FTZ R2, R2, R22, R12 ;  /* 0x0000001602027223 */ /* 0x000fe2000001000c */
[----:B------:R-:W-:Y:S01]  /*11bf0*/  F2FP.PACK_AB R5, R5, R6 ;  /* 0x000000060505723e */ /* 0x000fe200000000ff */
[----:B------:R-:W-:-:S02]  /*11c00*/  FFMA.FTZ R0, R0, R18, R11 ;  /* 0x0000001200007223 */ /* 0x000fc4000001000b */
[----:B------:R-:W-:Y:S01]  /*11c10*/  FFMA.FTZ R7, R7, R23, R10 ;  /* 0x0000001707077223 */ /* 0x000fe2000001000a */
[----:B------:R-:W-:-:S04]  /*11c20*/  F2FP.PACK_AB R6, R2, R3 ;  /* 0x000000030206723e */ /* 0x000fc800000000ff */
[----:B------:R-:W-:Y:S02]  /*11c30*/  F2FP.PACK_AB R7, R7, R0 ;  /* 0x000000000707723e */ /* 0x000fe400000000ff */
.L_x_1049:
[----:B------:R-:W-:Y:S05]  /*11c40*/  BSYNC B0 ;  /* 0x0000000000007941 */ /* 0x000fea0003800000 */
.L_x_1048:
[----:B-----5:R3:W-:Y:S02]  /*11c50*/  STS.128 [R189], R4 ;  /* 0x00000004bd007388 */ /* 0x0207e40000000c00 */
.L_x_1047:
[----:B------:R-:W-:Y:S05]  /*11c60*/  BSYNC B1 ;  /* 0x0000000000017941 */ /* 0x000fea0003800000 */
.L_x_1046:
        /* <DEDUP_REMOVED lines=12> */
[----:B------:R-:W-:Y:S02]  /*11d30*/  ISETP.GE.AND P0, PT, R132, R19, PT ;  /* 0x000000138400720c */ /* 0x000fe40003f06270 */
[----:B------:R-:W-:Y:S02]  /*11d40*/  MOV R0, RZ ;  /* 0x000000ff00007202 */ /* 0x000fe40000000f00 */
[C---:B------:R-:W-:Y:S02]  /*11d50*/  IADD3 R12, P1, R46.reuse, R41, RZ ;  /* 0x000000292e0c7210 */ /* 0x040fe40007f3e0ff */
[----:B------:R-:W-:Y:S02]  /*11d60*/  MOV R3, R19 ;  /* 0x0000001300037202 */ /* 0x000fe40000000f00 */
[----:B------:R-:W-:-:S05]  /*11d70*/  LEA.HI.X.SX32 R13, R46, R40, 0x1, P1 ;  /* 0x000000282e0d7211 */ /* 0x000fca00008f0eff */
        /* <DEDUP_REMOVED lines=10> */
[----:B---3--:R1:W3:Y:S02]  /*11e20*/  LD.E.128 R20, [R2.64] ;  /* 0x0000000602147980 */ /* 0x0082e4000c101d00 */
[----:B-1----:R-:W-:-:S04]  /*11e30*/  IADD3 R3, P1, R0, R12, RZ ;  /* 0x0000000c00037210 */ /* 0x002fc80007f3e0ff */
[----:B------:R-:W-:Y:S02]  /*11e40*/  LEA.HI.X.SX32 R0, R0, R13, 0x1, P1 ;  /* 0x0000000d00007211 */ /* 0x000fe400008f0eff */
[----:B------:R-:W-:-:S04]  /*11e50*/  LEA R2, P1, R3, R30, 0x1 ;  /* 0x0000001e03027211 */ /* 0x000fc800078208ff */
[----:B------:R-:W-:-:S05]  /*11e60*/  LEA.HI.X R3, R3, R31, R0, 0x1, P1 ;  /* 0x0000001f03037211 */ /* 0x000fca00008f0c00 */
[----:B----4-:R1:W4:Y:S01]  /*11e70*/  LD.E.128 R24, [R2.64] ;  /* 0x0000000602187980 */ /* 0x010322000c101d00 */
[----:B------:R-:W-:Y:S01]  /*11e80*/  IMAD.MOV.U32 R14, RZ, RZ, R5 ;  /* 0x000000ffff0e7224 */ /* 0x000fe200078e0005 */
[----:B------:R-:W-:Y:S02]  /*11e90*/  MOV R13, R6 ;  /* 0x00000006000d7202 */ /* 0x000fe40000000f00 */
[----:B------:R-:W-:Y:S02]  /*11ea0*/  MOV R15, R7 ;  /* 0x00000007000f7202 */ /* 0x000fe40000000f00 */
[----:B------:R-:W-:Y:S02]  /*11eb0*/  MOV R12, R4 ;  /* 0x00000004000c7202 */ /* 0x000fe40000000f00 */
[----:B--2---:R-:W-:Y:S01]  /*11ec0*/  MOV R18, R9 ;  /* 0x0000000900127202 */ /* 0x004fe20000000f00 */
[----:B------:R-:W-:Y:S01]  /*11ed0*/  IMAD.MOV.U32 R32, RZ, RZ, R8 ;  /* 0x000000ffff207224 */ /* 0x000fe200078e0008 */
[----:B------:R-:W-:Y:S01]  /*11ee0*/  MOV R33, R11 ;  /* 0x0000000b00217202 */ /* 0x000fe20000000f00 */
[--C-:B---3--:R-:W-:Y:S01]  /*11ef0*/  HADD2.F32 R6, -RZ, R21.reuse.H0_H0 ;  /* 0x20000015ff067230 */ /* 0x108fe20000004100 */
[----:B------:R-:W-:Y:S01]  /*11f00*/  MOV R34, R10 ;  /* 0x0000000a00227202 */ /* 0x000fe20000000f00 */
[----:B------:R-:W-:-:S02]  /*11f10*/  HADD2.F32 R5, -RZ, R21.H1_H1 ;  /* 0x30000015ff057230 */ /* 0x000fc40000004100 */
[----:B------:R-:W-:Y:S01]  /*11f20*/  HADD2.F32 R7, -RZ, R20.H1_H1 ;  /* 0x30000014ff077230 */ /* 0x000fe20000004100 */
[----:B------:R-:W-:Y:S01]  /*11f30*/  @!P0 FADD.FTZ R6, -R6, -RZ ;  /* 0x800000ff06068221 */ /* 0x000fe20000010100 */
[--C-:B------:R-:W-:Y:S01]  /*11f40*/  HADD2.F32 R11, -RZ, R18.reuse.H0_H0 ;  /* 0x20000012ff0b7230 */ /* 0x100fe20000004100 */
[----:B------:R-:W-:Y:S01]  /*11f50*/  @!P0 FADD.FTZ R5, -R5, -RZ ;  /* 0x800000ff05058221 */ /* 0x000fe20000010100 */
[----:B------:R-:W-:Y:S01]  /*11f60*/  HADD2.F32 R18, -RZ, R18.H1_H1 ;  /* 0x30000012ff127230 */ /* 0x000fe20000004100 */
[----:B------:R-:W-:Y:S01]  /*11f70*/  @!P0 FADD.FTZ R7, -R7, -RZ ;  /* 0x800000ff07078221 */ /* 0x000fe20000010100 */
[----:B------:R-:W-:Y:S01]  /*11f80*/  HADD2.F32 R10, -RZ, R32.H1_H1 ;  /* 0x30000020ff0a7230 */ /* 0x000fe20000004100 */
[----:B------:R-:W-:Y:S01]  /*11f90*/  FMUL.FTZ R6, R11, R6 ;  /* 0x000000060b067220 */ /* 0x000fe20000410000 */
[--C-:B------:R-:W-:Y:S01]  /*11fa0*/  HADD2.F32 R4, -RZ, R22.reuse.H0_H0 ;  /* 0x20000016ff047230 */ /* 0x100fe20000004100 */
[----:B------:R-:W-:Y:S01]  /*11fb0*/  FMUL.FTZ R5, R18, R5 ;  /* 0x0000000512057220 */ /* 0x000fe20000410000 */
[----:B-1----:R-:W-:Y:S01]  /*11fc0*/  HADD2.F32 R3, -RZ, R22.H1_H1 ;  /* 0x30000016ff037230 */ /* 0x002fe20000004100 */
[----:B------:R-:W-:Y:S01]  /*11fd0*/  FMUL.FTZ R7, R10, R7 ;  /* 0x000000070a077220 */ /* 0x000fe20000410000 */
[--C-:B------:R-:W-:Y:S01]  /*11fe0*/  HADD2.F32 R2, -RZ, R23.reuse.H0_H0 ;  /* 0x20000017ff027230 */ /* 0x100fe20000004100 */
[----:B------:R-:W-:Y:S01]  /*11ff0*/  @!P0 FADD.FTZ R4, -R4, -RZ ;  /* 0x800000ff04048221 */ /* 0x000fe20000010100 */
[----:B------:R-:W-:Y:S01]  /*12000*/  HADD2.F32 R8, -RZ, R20.H0_H0 ;  /* 0x20000014ff087230 */ /* 0x000fe20000004100 */
[----:B------:R-:W-:Y:S01]  /*12010*/  @!P0 FADD.FTZ R3, -R3, -RZ ;  /* 0x800000ff03038221 */ /* 0x000fe20000010100 */
[----:B------:R-:W-:Y:S01]  /*12020*/  HADD2.F32 R0, -RZ, R23.H1_H1 ;  /* 0x30000017ff007230 */ /* 0x000fe20000004100 */
[----:B------:R-:W-:Y:S01]  /*12030*/  @!P0 FADD.FTZ R2, -R2, -RZ ;  /* 0x800000ff02028221 */ /* 0x000fe20000010100 */
[--C-:B------:R-:W-:Y:S01]  /*12040*/  HADD2.F32 R20, -RZ, R34.reuse.H0_H0 ;  /* 0x20000022ff147230 */ /* 0x100fe20000004100 */
[----:B------:R-:W-:Y:S01]  /*12050*/  @!P0 FADD.FTZ R8, -R8, -RZ ;  /* 0x800000ff08088221 */ /* 0x000fe20000010100 */
[----:B------:R-:W-:Y:S01]  /*12060*/  HADD2.F32 R18, -RZ, R34.H1_H1 ;  /* 0x30000022ff127230 */ /* 0x000fe20000004100 */
[----:B------:R-:W-:Y:S01]  /*12070*/  @!P0 FADD.FTZ R0, -R0, -RZ ;  /* 0x800000ff00008221 */ /* 0x000fe20000010100 */
[--C-:B------:R-:W-:Y:S01]  /*12080*/  HADD2.F32 R11, -RZ, R33.reuse.H0_H0 ;  /* 0x20000021ff0b7230 */ /* 0x100fe20000004100 */
[----:B------:R-:W-:Y:S01]  /*12090*/  FMUL.FTZ R20, R20, R4 ;  /* 0x0000000414147220 */ /* 0x000fe20000410000 */
[----:B------:R-:W-:Y:S01]  /*120a0*/  HADD2.F32 R9, -RZ, R32.H0_H0 ;  /* 0x20000020ff097230 */ /* 0x000fe20000004100 */
        /* <DEDUP_REMOVED lines=8> */
[--C-:B----4-:R-:W-:Y:S02]  /*12130*/  HADD2.F32 R4, -RZ, R24.reuse.H0_H0 ;  /* 0x20000018ff047230 */ /* 0x110fe40000004100 */
        /* <DEDUP_REMOVED lines=24> */
.L_x_1053:
[----:B------:R-:W-:Y:S05]  /*122c0*/  BSYNC B0 ;  /* 0x0000000000007941 */ /* 0x000fea0003800000 */
.L_x_1052:
[----:B-----5:R1:W-:Y:S02]  /*122d0*/  STS.128 [R189+0x800], R4 ;  /* 0x00080004bd007388 */ /* 0x0203e40000000c00 */
.L_x_1051:
[----:B------:R-:W-:Y:S05]  /*122e0*/  BSYNC B1 ;  /* 0x0000000000017941 */ /* 0x000fea0003800000 */
.L_x_1050:
        /* <DEDUP_REMOVED lines=12> */
[----:B------:R-:W-:Y:S02]  /*123b0*/  ISETP.GE.AND P0, PT, R132, R19, PT ;  /* 0x000000138400720c */ /* 0x000fe40003f06270 */
[----:B------:R-:W-:Y:S02]  /*123c0*/  SHF.L.U32 R13, R19, 0x5, RZ ;  /* 0x00000005130d7819 */ /* 0x000fe400000006ff */
[----:B------:R-:W-:Y:S02]  /*123d0*/  MOV R0, RZ ;  /* 0x000000ff00007202 */ /* 0x000fe40000000f00 */
[C---:B------:R-:W-:Y:S02]  /*123e0*/  IADD3 R12, P1, R13.reuse, R41, RZ ;  /* 0x000000290d0c7210 */ /* 0x040fe40007f3e0ff */
[----:B------:R-:W-:Y:S02]  /*123f0*/  MOV R3, R19 ;  /* 0x0000001300037202 */ /* 0x000fe40000000f00 */
[----:B------:R-:W-:-:S03]  /*12400*/  LEA.HI.X.SX32 R13, R13, R40, 0x1, P1 ;  /* 0x000000280d0d7211 */ /* 0x000fc600008f0eff */
        /* <DEDUP_REMOVED lines=8> */
[----:B------:R-:W-:Y:S01]  /*12490*/  @P0 IMAD.MOV R0, RZ, RZ, -R19 ;  /* 0x000000ffff000224 */ /* 0x000fe200078e0a13 */
[----:B------:R-:W2:Y:S04]  /*124a0*/  LD.E.128 R8, [R8.64] ;  /* 0x0000000608087980 */ /* 0x000ea8000c101d00 */
[----:B----4-:R3:W4:Y:S02]  /*124b0*/  LD.E.128 R20, [R2.64] ;  /* 0x0000000602147980 */ /* 0x010724000c101d00 */
[----:B---3--:R-:W-:-:S04]  /*124c0*/  IADD3 R3, P1, R0, R12, RZ ;  /* 0x0000000c00037210 */ /* 0x008fc80007f3e0ff */
[----:B------:R-:W-:Y:S02]  /*124d0*/  LEA.HI.X.SX32 R0, R0, R13, 0x1, P1 ;  /* 0x0000000d00007211 */ /* 0x000fe400008f0eff */
[----:B------:R-:W-:-:S04]  /*124e0*/  LEA R2, P1, R3, R30, 0x1 ;  /* 0x0000001e03027211 */ /* 0x000fc800078208ff */
[----:B------:R-:W-:-:S05]  /*124f0*/  LEA.HI.X R3, R3, R31, R0, 0x1, P1 ;  /* 0x0000001f03037211 */ /* 0x000fca00008f0c00 */
[----:B------:R3:W3:Y:S01]  /*12500*/  LD.E.128 R24, [R2.64] ;  /* 0x0000000602187980 */ /* 0x0006e2000c101d00 */
[----:B------:R-:W-:Y:S01]  /*12510*/  MOV R14, R5 ;  /* 0x00000005000e7202 */ /* 0x000fe20000000f00 */
[----:B------:R-:W-:Y:S01]  /*12520*/  IMAD.MOV.U32 R13, RZ, RZ, R6 ;  /* 0x000000ffff0d7224 */ /* 0x000fe200078e0006 */
[----:B------:R-:W-:Y:S02]  /*12530*/  MOV R15, R7 ;  /* 0x00000007000f7202 */ /* 0x000fe40000000f00 */
[----:B------:R-:W-:Y:S02]  /*12540*/  MOV R12, R4 ;  /* 0x00000004000c7202 */ /* 0x000fe40000000f00 */
[----:B--2---:R-:W-:Y:S02]  /*12550*/  MOV R18, R9 ;  /* 0x0000000900127202 */ /* 0x004fe40000000f00 */
[----:B------:R-:W-:Y:S01]  /*12560*/  MOV R32, R8 ;  /* 0x0000000800207202 */ /* 0x000fe20000000f00 */
[--C-:B----4-:R-:W-:Y:S01]  /*12570*/  HADD2.F32 R6, -RZ, R21.reuse.H0_H0 ;  /* 0x20000015ff067230 */ /* 0x110fe20000004100 */
[----:B------:R-:W-:Y:S01]  /*12580*/  MOV R33, R11 ;  /* 0x0000000b00217202 */ /* 0x000fe20000000f00 */
[----:B------:R-:W-:Y:S01]  /*12590*/  HADD2.F32 R5, -RZ, R21.H1_H1 ;  /* 0x30000015ff057230 */ /* 0x000fe20000004100 */
[----:B------:R-:W-:Y:S01]  /*125a0*/  MOV R34, R10 ;  /* 0x0000000a00227202 */ /* 0x000fe20000000f00 */
        /* <DEDUP_REMOVED lines=10> */
[----:B---3--:R-:W-:Y:S01]  /*12650*/  HADD2.F32 R3, -RZ, R22.H1_H1 ;  /* 0x30000016ff037230 */ /* 0x008fe20000004100 */
        /* <DEDUP_REMOVED lines=47> */
.L_x_1057:
[----:B------:R-:W-:Y:S05]  /*12950*/  BSYNC B0 ;  /* 0x0000000000007941 */ /* 0x000fea0003800000 */
.L_x_1056:
[----:B-----5:R3:W-:Y:S02]  /*12960*/  STS.128 [R189+0x1000], R4 ;  /* 0x00100004bd007388 */ /* 0x0207e40000000c00 */
.L_x_1055:
[----:B------:R-:W-:Y:S05]  /*12970*/  BSYNC B1 ;  /* 0x0000000000017941 */ /* 0x000fea0003800000 */
.L_x_1054:
        /* <DEDUP_REMOVED lines=11> */
[-C--:B------:R-:W-:Y:S01]  /*12a30*/  ISETP.GE.AND P0, PT, R132, R19.reuse, PT ;  /* 0x000000138400720c */ /* 0x080fe20003f06270 */
[----:B------:R-:W-:Y:S01]  /*12a40*/  IMAD R13, R19, 0x30, RZ ;  /* 0x00000030130d7824 */ /* 0x000fe200078e02ff */
[----:B------:R-:W-:Y:S02]  /*12a50*/  MOV R0, RZ ;  /* 0x000000ff00007202 */ /* 0x000fe40000000f00 */
[----:B------:R-:W-:Y:S02]  /*12a60*/  MOV R3, R19 ;  /* 0x0000001300037202 */ /* 0x000fe40000000f00 */
[----:B------:R-:W-:-:S04]  /*12a70*/  IADD3 R12, P1, R13, R41, RZ ;  /* 0x000000290d0c7210 */ /* 0x000fc80007f3e0ff */
        /* <DEDUP_REMOVED lines=17> */
[----:B------:R-:W-:Y:S02]  /*12b90*/  MOV R15, R7 ;  /* 0x00000007000f7202 */ /* 0x000fe40000000f00 */
[----:B------:R-:W-:Y:S02]  /*12ba0*/  MOV R13, R6 ;  /* 0x00000006000d7202 */ /* 0x000fe40000000f00 */
[----:B------:R-:W-:Y:S02]  /*12bb0*/  MOV R14, R5 ;  /* 0x00000005000e7202 */ /* 0x000fe40000000f00 */
[----:B------:R-:W-:Y:S02]  /*12bc0*/  MOV R12, R4 ;  /* 0x00000004000c7202 */ /* 0x000fe40000000f00 */
[----:B--2---:R-:W-:Y:S02]  /*12bd0*/  MOV R19, R8 ;  /* 0x0000000800137202 */ /* 0x004fe40000000f00 */
[----:B------:R-:W-:Y:S01]  /*12be0*/  MOV R18, R9 ;  /* 0x0000000900127202 */ /* 0x000fe20000000f00 */
[--C-:B---3--:R-:W-:Y:S01]  /*12bf0*/  HADD2.F32 R7, -RZ, R20.reuse.H1_H1 ;  /* 0x30000014ff077230 */ /* 0x108fe20000004100 */
[----:B------:R-:W-:Y:S01]  /*12c00*/  MOV R29, R10 ;  /* 0x0000000a001d7202 */ /* 0x000fe20000000f00 */
[----:B------:R-:W-:Y:S01]  /*12c10*/  HADD2.F32 R8, -RZ, R20.H0_H0 ;  /* 0x20000014ff087230 */ /* 0x000fe20000004100 */
[----:B------:R-:W-:Y:S01]  /*12c20*/  MOV R28, R11 ;  /* 0x0000000b001c7202 */ /* 0x000fe20000000f00 */
[----:B------:R-:W-:Y:S01]  /*12c30*/  HADD2.F32 R6, -RZ, R21.H0_H0 ;  /* 0x20000015ff067230 */ /* 0x000fe20000004100 */
[----:B------:R-:W-:Y:S01]  /*12c40*/  @!P0 FADD.FTZ R7, -R7, -RZ ;  /* 0x800000ff07078221 */ /* 0x000fe20000010100 */
[--C-:B------:R-:W-:Y:S01]  /*12c50*/  HADD2.F32 R10, -RZ, R19.reuse.H1_H1 ;  /* 0x30000013ff0a7230 */ /* 0x100fe20000004100 */
[----:B------:R-:W-:Y:S01]  /*12c60*/  @!P0 FADD.FTZ R8, -R8, -RZ ;  /* 0x800000ff08088221 */ /* 0x000fe20000010100 */
[----:B------:R-:W-:Y:S01]  /*12c70*/  HADD2.F32 R9, -RZ, R19.H0_H0 ;  /* 0x20000013ff097230 */ /* 0x000fe20000004100 */
[----:B------:R-:W-:Y:S01]  /*12c80*/  @!P0 FADD.FTZ R6, -R6, -RZ ;  /* 0x800000ff06068221 */ /* 0x000fe20000010100 */
[----:B------:R-:W-:Y:S01]  /*12c90*/  HADD2.F32 R11, -RZ, R18.H0_H0 ;  /* 0x20000012ff0b7230 */ /* 0x000fe20000004100 */
[----:B------:R-:W-:Y:S01]  /*12ca0*/  FMUL.FTZ R7, R10, R7 ;  /* 0x000000070a077220 */ /* 0x000fe20000410000 */
[----:B------:R-:W-:Y:S01]  /*12cb0*/  HADD2.F32 R5, -RZ, R21.H1_H1 ;  /* 0x30000015ff057230 */ /* 0x000fe20000004100 */
[----:B------:R-:W-:Y:S01]  /*12cc0*/  FMUL.FTZ R8, R9, R8 ;  /* 0x0000000809087220 */ /* 0x000fe20000410000 */
[--C-:B-1----:R-:W-:Y:S01]  /*12cd0*/  HADD2.F32 R3, -RZ, R22.reuse.H1_H1 ;  /* 0x30000016ff037230 */ /* 0x102fe20000004100 */
[----:B------:R-:W-:Y:S01]  /*12ce0*/  FMUL.FTZ R6, R11, R6 ;  /* 0x000000060b067220 */ /* 0x000fe20000410000 */
[--C-:B------:R-:W-:Y:S01]  /*12cf0*/  HADD2.F32 R2, -RZ, R23.reuse.H0_H0 ;  /* 0x20000017ff027230 */ /* 0x100fe20000004100 */
[----:B------:R-:W-:Y:S01]  /*12d00*/  @!P0 FADD.FTZ R5, -R5, -RZ ;  /* 0x800000ff05058221 */ /* 0x000fe20000010100 */
[----:B------:R-:W-:Y:S01]  /*12d10*/  HADD2.F32 R4, -RZ, R22.H0_H0 ;  /* 0x20000016ff047230 */ /* 0x000fe20000004100 */
[----:B------:R-:W-:Y:S01]  /*12d20*/  @!P0 FADD.FTZ R3, -R3, -RZ ;  /* 0x800000ff03038221 */ /* 0x000fe20000010100 */
[----:B------:R-:W-:Y:S01]  /*12d30*/  HADD2.F32 R0, -RZ, R23.H1_H1 ;  /* 0x30000017ff007230 */ /* 0x000fe20000004100 */
[----:B------:R-:W-:Y:S01]  /*12d40*/  @!P0 FADD.FTZ R2, -R2, -RZ ;  /* 0x800000ff02028221 */ /* 0x000fe20000010100 */
[----:B------:R-:W-:Y:S01]  /*12d50*/  HADD2.F32 R18, -RZ, R18.H1_H1 ;  /* 0x30000012ff127230 */ /* 0x000fe20000004100 */
[----:B------:R-:W-:Y:S01]  /*12d60*/  @!P0 FADD.FTZ R4, -R4, -RZ ;  /* 0x800000ff04048221 */ /* 0x000fe20000010100 */
[--C-:B------:R-:W-:Y:S01]  /*12d70*/  HADD2.F32 R19, -RZ, R29.reuse.H1_H1 ;  /* 0x3000001dff137230 */ /* 0x100fe20000004100 */
        /* <DEDUP_REMOVED lines=14> */
[----:B------:R-:W-:Y:S01]  /*12e60*/  HADD2.F32 R12, -RZ, R25.H0_H0 ;  /* 0x20000019ff0c7230 */ /* 0x000fe20000004100 */
[----:B------:R-:W-:Y:S01]  /*12e70*/  FFMA.FTZ R8, R3, R5, R8 ;  /* 0x0000000503087223 */ /* 0x000fe20000010008 */
[----:B------:R-:W-:Y:S01]  /*12e80*/  HADD2.F32 R21, -RZ, R26.H0_H0 ;  /* 0x2000001aff157230 */ /* 0x000fe20000004100 */
[----:B------:R-:W-:Y:S01]  /*12e90*/  FFMA.FTZ R4, R2, R4, R7 ;  /* 0x0000000402047223 */ /* 0x000fe20000010007 */
[----:B------:R-:W-:Y:S01]  /*12ea0*/  HADD2.F32 R20, -RZ, R27.H0_H0 ;  /* 0x2000001bff147230 */ /* 0x000fe20000004100 */
[----:B------:R-:W-:Y:S01]  /*12eb0*/  FFMA.FTZ R5, R0, R12, R6 ;  /* 0x0000000c00057223 */ /* 0x000fe20000010006 */
[----:B------:R-:W-:-:S02]  /*12ec0*/  HADD2.F32 R25, -RZ, R25.H1_H1 ;  /* 0x30000019ff197230 */ /* 0x000fc40000004100 */
[----:B------:R-:W-:Y:S01]  /*12ed0*/  HADD2.F32 R26, -RZ, R26.H1_H1 ;  /* 0x3000001aff1a7230 */ /* 0x000fe20000004100 */
[----:B------:R-:W-:Y:S01]  /*12ee0*/  F2FP.PACK_AB R4, R4, R8 ;  /* 0x000000080404723e */ /* 0x000fe200000000ff */
[----:B------:R-:W-:Y:S02]  /*12ef0*/  HADD2.F32 R27, -RZ, R27.H1_H1 ;  /* 0x3000001bff1b7230 */ /* 0x000fe40000004100 */
[----:B------:R-:W-:Y:S02]  /*12f00*/  HADD2.F32 R3, -RZ, R14.H1_H1 ;  /* 0x3000000eff037230 */ /* 0x000fe40000004100 */
[----:B------:R-:W-:Y:S02]  /*12f10*/  HADD2.F32 R2, -RZ, R13.H0_H0 ;  /* 0x2000000dff027230 */ /* 0x000fe40000004100 */
[--C-:B------:R-:W-:Y:S01]  /*12f20*/  HADD2.F32 R0, -RZ, R15.reuse.H0_H0 ;  /* 0x2000000fff007230 */ /* 0x100fe20000004100 */
[----:B------:R-:W-:Y:S01]  /*12f30*/  FFMA.FTZ R3, R3, R25, R18 ;  /* 0x0000001903037223 */ /* 0x000fe20000010012 */
[----:B------:R-:W-:Y:S01]  /*12f40*/  HADD2.F32 R7, -RZ, R15.H1_H1 ;  /* 0x3000000fff077230 */ /* 0x000fe20000004100 */
[----:B------:R-:W-:Y:S01]  /*12f50*/  FFMA.FTZ R2, R2, R21, R11 ;  /* 0x0000001502027223 */ /* 0x000fe2000001000b */
[----:B------:R-:W-:Y:S01]  /*12f60*/  HADD2.F32 R6, -RZ, R13.H1_H1 ;  /* 0x3000000dff067230 */ /* 0x000fe20000004100 */
[----:B------:R-:W-:Y:S01]  /*12f70*/  FFMA.FTZ R0, R0, R20, R10 ;  /* 0x0000001400007223 */ /* 0x000fe2000001000a */
[----:B------:R-:W-:Y:S01]  /*12f80*/  F2FP.PACK_AB R5, R3, R5 ;  /* 0x000000050305723e */ /* 0x000fe200000000ff */
[----:B------:R-:W-:-:S02]  /*12f90*/  FFMA.FTZ R7, R7, R27, R9 ;  /* 0x0000001b07077223 */ /* 0x000fc40000010009 */
[----:B------:R-:W-:-:S03]  /*12fa0*/  FFMA.FTZ R6, R6, R26, R19 ;  /* 0x0000001a06067223 */ /* 0x000fc60000010013 */
[----:B------:R-:W-:Y:S02]  /*12fb0*/  F2FP.PACK_AB R7, R7, R0 ;  /* 0x000000000707723e */ /* 0x000fe400000000ff */
[----:B------:R-:W-:Y:S02]  /*12fc0*/  F2FP.PACK_AB R6, R6, R2 ;  /* 0x000000020606723e */ /* 0x000fe400000000ff */
.L_x_1059:
[----:B------:R-:W-:Y:S05]  /*12fd0*/  BSYNC B0 ;  /* 0x0000000000007941 */ /* 0x000fea0003800000 */
.L_x_1058:
[----:B-----5:R1:W-:Y:S01]  /*12fe0*/  STS.128 [R189+0x1800], R4 ;  /* 0x00180004bd007388 */ /* 0x0203e20000000c00 */
[----:B------:R-:W-:Y:S05]  /*12ff0*/  BRA `(.L_x_1043) ;  /* 0x0000040000007947 */ /* 0x000fea0003800000 */
.L_x_1029:
[----:B------:R-:W2:Y:S01]  /*13000*/  LDL R0, [R1+0x13c] ;  /* 0x00013c0001007983 */ /* 0x000ea20000100800 */
[----:B------:R-:W-:Y:S01]  /*13010*/  BSSY B0, `(.L_x_1060) ;  /* 0x000000d000007945 */ /* 0x000fe20003800000 */
[----:B--2---:R-:W-:-:S04]  /*13020*/  IADD3 R0, -R180, R0, RZ ;  /* 0x00000000b4007210 */ /* 0x004fc80007ffe1ff */
[----:B------:R-:W-:-:S13]  /*13030*/  ISETP.GE.AND P0, PT, R78, R0, PT ;  /* 0x000000004e00720c */ /* 0x000fda0003f06270 */
[----:B------:R-:W-:Y:S05]  /*13040*/  @P0 BRA `(.L_x_1061) ;  /* 0x0000009000000947 */ /* 0x000fea0003800000 */
[----:B-----5:R-:W-:-:S13]  /*13050*/  ISETP.GE.AND P0, PT, R132, R247, PT ;  /* 0x000000f78400720c */ /* 0x020fda0003f06270 */
[----:B------:R1:W-:Y:S01]  /*13060*/  @P0 STS.128 [R189], RZ ;  /* 0x000000ffbd000388 */ /* 0x0003e20000000c00 */
[----:B------:R-:W-:Y:S05]  /*13070*/  @P0 BRA `(.L_x_1061) ;  /* 0x0000006000000947 */ /* 0x000fea0003800000 */
[----:B------:R-:W-:-:S04]  /*13080*/  LEA R2, P0, R212, R166, 0x1 ;  /* 0x000000a6d4027211 */ /* 0x000fc800078008ff */
[----:B------:R-:W-:-:S05]  /*13090*/  LEA.HI.X R3, R212, R167, R215, 0x1, P0 ;  /* 0x000000a7d4037211 */ /* 0x000fca00000f0cd7 */
[----:B------:R-:W-:Y:S01]  /*130a0*/  @!PT LDS RZ, [RZ] ;  /* 0x00000000fffff984 */ /* 0x000fe20000000800 */
[----:B------:R-:W-:Y:S01]  /*130b0*/  @!PT LDS RZ, [RZ] ;  /* 0x00000000fffff984 */ /* 0x000fe20000000800 */
[----:B------:R-:W-:Y:S01]  /*130c0*/  @!PT LDS RZ, [RZ] ;  /* 0x00000000fffff984 */ /* 0x000fe20000000800 */
[----:B------:R2:W-:Y:S04]  /*130d0*/  LDGSTS.E.BYPASS.LTC128B.128 [R189], [R2.64] ;  /* 0x0000000002bd7fae */ /* 0x0005e8000b901d46 */
.L_x_1061:
[----:B------:R-:W-:Y:S05]  /*130e0*/  BSYNC B0 ;  /* 0x0000000000007941 */ /* 0x000fea0003800000 */
.L_x_1060:
[----:B------:R-:W-:Y:S01]  /*130f0*/  IADD3 R37, R78, 0x10, RZ ;  /* 0x000000104e257810 */ /* 0x000fe20007ffe0ff */
[----:B------:R-:W-:Y:S03]  /*13100*/  BSSY B0, `(.L_x_1062) ;  /* 0x000000e000007945 */ /* 0x000fe60003800000 */
[----:B------:R-:W-:-:S13]  /*13110*/  ISETP.GE.AND P0, PT, R37, R0, PT ;  /* 0x000000002500720c */ /* 0x000fda0003f06270 */
[----:B------:R-:W-:Y:S05]  /*13120*/  @P0 BRA `(.L_x_1063) ;  /* 0x000000b000000947 */ /* 0x000fea0003800000 */
[----:B-----5:R-:W-:-:S13]  /*13130*/  ISETP.GE.AND P0, PT, R132, R247, PT ;  /* 0x000000f78400720c */ /* 0x020fda0003f06270 */
[----:B------:R3:W-:Y:S01]  /*13140*/  @P0 STS.128 [R189+0x800], RZ ;  /* 0x000800ffbd000388 */ /* 0x0007e20000000c00 */
[----:B------:R-:W-:Y:S05]  /*13150*/  @P0 BRA `(.L_x_1063) ;  /* 0x0000008000000947 */ /* 0x000fea0003800000 */
[----:B--2---:R-:W-:-:S05]  /*13160*/  IADD3 R3, P0, R4, R212, RZ ;  /* 0x000000d404037210 */ /* 0x004fca0007f1e0ff */
[----:B------:R-:W-:Y:S01]  /*13170*/  IMAD.X R4, R6, 0x1, R215, P0 ;  /* 0x0000000106047824 */ /* 0x000fe200000e06d7 */
[----:B------:R-:W-:-:S04]  /*13180*/  LEA R2, P0, R3, R166, 0x1 ;  /* 0x000000a603027211 */ /* 0x000fc800078008ff */
[----:B------:R-:W-:-:S05]  /*13190*/  LEA.HI.X R3, R3, R167, R4, 0x1, P0 ;  /* 0x000000a703037211 */ /* 0x000fca00000f0c04 */
[----:B------:R-:W-:Y:S01]  /*131a0*/  @!PT LDS RZ, [RZ] ;  /* 0x00000000fffff984 */ /* 0x000fe20000000800 */
[----:B------:R-:W-:Y:S01]  /*131b0*/  @!PT LDS RZ, [RZ] ;  /* 0x00000000fffff984 */ /* 0x000fe20000000800 */
[----:B------:R-:W-:Y:S01]  /*131c0*/  @!PT LDS RZ, [RZ] ;  /* 0x00000000fffff984 */ /* 0x000fe20000000800 */
[----:B------:R2:W-:Y:S04]  /*131d0*/  LDGSTS.E.BYPASS.LTC128B.128 [R189+0x800], [R2.64] ;  /* 0x0080000002bd7fae */ /* 0x0005e8000b901d46 */
.L_x_1063:
[----:B------:R-:W-:Y:S05]  /*131e0*/  BSYNC B0 ;  /* 0x0000000000007941 */ /* 0x000fea0003800000 */
.L_x_1062:
[----:B------:R-:W-:Y:S01]  /*131f0*/  IADD3 R36, R78, 0x20, RZ ;  /* 0x000000204e247810 */ /* 0x000fe20007ffe0ff */
[----:B------:R-:W-:Y:S03]  /*13200*/  BSSY B0, `(.L_x_1064) ;  /* 0x000000e000007945 */ /* 0x000fe60003800000 */
[----:B------:R-:W-:-:S13]  /*13210*/  ISETP.GE.AND P0, PT, R36, R0, PT ;  /* 0x000000002400720c */ /* 0x000fda0003f06270 */
[----:B------:R-:W-:Y:S05]  /*13220*/  @P0 BRA `(.L_x_1065) ;  /* 0x000000b000000947 */ /* 0x000fea0003800000 */
[----:B-----5:R-:W-:-:S13]  /*13230*/  ISETP.GE.AND P0, PT, R132, R247, PT ;  /* 0x000000f78400720c */ /* 0x020fda0003f06270 */
[----:B------:R4:W-:Y:S01]  /*13240*/  @P0 STS.128 [R189+0x1000], RZ ;  /* 0x001000ffbd000388 */ /* 0x0009e20000000c00 */
[----:B------:R-:W-:Y:S05]  /*13250*/  @P0 BRA `(.L_x_1065) ;  /* 0x0000008000000947 */ /* 0x000fea0003800000 */
[----:B--2---:R-:W-:-:S04]  /*13260*/  LEA R3, P0, R168, R212, 0x5 ;  /* 0x000000d4a8037211 */ /* 0x004fc800078028ff */
[----:B------:R-:W-:Y:S02]  /*13270*/  LEA.HI.X R4, R168, R215, R169, 0x5, P0 ;  /* 0x000000d7a8047211 */ /* 0x000fe400000f2ca9 */
[----:B------:R-:W-:-:S04]  /*13280*/  LEA R2, P0, R3, R166, 0x1 ;  /* 0x000000a603027211 */ /* 0x000fc800078008ff */
[----:B------:R-:W-:-:S05]  /*13290*/  LEA.HI.X R3, R3, R167, R4, 0x1, P0 ;  /* 0x000000a703037211 */ /* 0x000fca00000f0c04 */
[----:B------:R-:W-:Y:S01]  /*132a0*/  @!PT LDS RZ, [RZ] ;  /* 0x00000000fffff984 */ /* 0x000fe20000000800 */
[----:B------:R-:W-:Y:S01]  /*132b0*/  @!PT LDS RZ, [RZ] ;  /* 0x00000000fffff984 */ /* 0x000fe20000000800 */
[----:B------:R-:W-:Y:S01]  /*132c0*/  @!PT LDS RZ, [RZ] ;  /* 0x00000000fffff984 */ /* 0x000fe20000000800 */
[----:B------:R2:W-:Y:S04]  /*132d0*/  LDGSTS.E.BYPASS.LTC128B.128 [R189+0x1000], [R2.64] ;  /* 0x0100000002bd7fae */ /* 0x0005e8000b901d46 */
.L_x_1065:
[----:B------:R-:W-:Y:S05]  /*132e0*/  BSYNC B0 ;  /* 0x0000000000007941 */ /* 0x000fea0003800000 */
.L_x_1064:
[----:B------:R-:W-:-:S04]  /*132f0*/  IADD3 R32, R78, 0x30, RZ ;  /* 0x000000304e207810 */ /* 0x000fc80007ffe0ff */
[----:B------:R-:W-:-:S13]  /*13300*/  ISETP.GE.AND P0, PT, R32, R0, PT ;  /* 0x000000002000720c */ /* 0x000fda0003f06270 */
[----:B------:R-:W-:Y:S05]  /*13310*/  @P0 BRA `(.L_x_1043) ;  /* 0x000000e000000947 */ /* 0x000fea0003800000 */
[----:B-----5:R-:W-:-:S13]  /*13320*/  ISETP.GE.AND P0, PT, R132, R247, PT ;  /* 0x000000f78400720c */ /* 0x020fda0003f06270 */
[----:B------:R1:W-:Y:S01]  /*13330*/  @P0 STS.128 [R189+0x1800], RZ ;  /* 0x001800ffbd000388 */ /* 0x0003e20000000c00 */
[----:B------:R-:W-:Y:S05]  /*13340*/  @P0 BRA `(.L_x_1043) ;  /* 0x000000b000000947 */ /* 0x000fea0003800000 */
[----:B------:R-:W-:Y:S01]  /*13350*/  MOV R4, R212 ;  /* 0x000000d400047202 */ /* 0x000fe20000000f00 */
[----:B------:R-:W-:Y:S01]  /*13360*/  IMAD R0, R169, 0x30, RZ ;  /* 0x00000030a9007824 */ /* 0x000fe200078e02ff */
[----:B------:R-:W-:-:S05]  /*13370*/  MOV R5, R215 ;  /* 0x000000d700057202 */ /* 0x000fca0000000f00 */
[----:B------:R-:W-:-:S05]  /*13380*/  IMAD.WIDE.U32 R4, R168, 0x30, R4 ;  /* 0x00000030a8047825 */ /* 0x000fca00078e0004 */
[----:B------:R-:W-:Y:S02]  /*13390*/  IADD3 R0, R5, R0, RZ ;  /* 0x0000000005007210 */ /* 0x000fe40007ffe0ff */
[----:B--2---:R-:W-:-:S04]  /*133a0*/  LEA R2, P0, R4, R166, 0x1 ;  /* 0x000000a604027211 */ /* 0x004fc800078008ff */
[----:B------:R-:W-:-:S05]  /*133b0*/  LEA.HI.X R3, R4, R167, R0, 0x1, P0 ;  /* 0x000000a704037211 */ /* 0x000fca00000f0c00 */
[----:B------:R-:W-:Y:S01]  /*133c0*/  @!PT LDS RZ, [RZ] ;  /* 0x00000000fffff984 */ /* 0x000fe20000000800 */
[----:B------:R-:W-:Y:S01]  /*133d0*/  @!PT LDS RZ, [RZ] ;  /* 0x00000000fffff984 */ /* 0x000fe20000000800 */
[----:B------:R-:W-:Y:S01]  /*133e0*/  @!PT LDS RZ, [RZ] ;  /* 0x00000000fffff984 */ /* 0x000fe20000000800 */
[----:B------:R2:W-:Y:S04]  /*133f0*/  LDGSTS.E.BYPASS.LTC128B.128 [R189+0x1800], [R2.64] ;  /* 0x0180000002bd7fae */ /* 0x0005e8000b901d46 */
.L_x_1043:
[----:B------:R-:W-:Y:S05]  /*13400*/  BSYNC B2 ;  /* 0x0000000000027941 */ /* 0x000fea0003800000 */
.L_x_1028:
[----:B--2---:R-:W2:Y:S01]  /*13410*/  LDL R179, [R1+0x120] ;  /* 0x0001200001b37983 */ /* 0x004ea20000100800 */
[----:B------:R-:W-:Y:S01]  /*13420*/  BSSY B0, `(.L_x_1066) ;  /* 0x000000f000007945 */ /* 0x000fe20003800000 */
[----:B--2---:R-:W-:-:S05]  /*13430*/  IADD3 R248, R179, -0x1, RZ ;  /* 0xffffffffb3f87810 */ /* 0x004fca0007ffe0ff */
[----:B------:R-:W-:-:S04]  /*13440*/  IMAD.SHL.U32 R19, R248, 0x100, RZ ;  /* 0x00000100f8137824 */ /* 0x000fc800078e00ff */
[----:B-1----:R-:W-:-:S05]  /*13450*/  IMAD.IADD R4, R220, 0x1, -R19 ;  /* 0x00000001dc047824 */ /* 0x002fca00078e0a13 */
[----:B------:R-:W-:-:S13]  /*13460*/  ISETP.GE.AND P0, PT, R78, R4, PT ;  /* 0x000000044e00720c */ /* 0x000fda0003f06270 */
[----:B------:R-:W-:Y:S05]  /*13470*/  @P0 BRA `(.L_x_1067) ;  /* 0x0000009000000947 */ /* 0x000fea0003800000 */
[----:B-----5:R-:W-:-:S13]  /*13480*/  ISETP.GE.AND P0, PT, R132, R247, PT ;  /* 0x000000f78400720c */ /* 0x020fda0003f06270 */
        /* <DEDUP_REMOVED lines=8> */
.L_x_1067:
[----:B------:R-:W-:Y:S05]  /*13510*/  BSYNC B0 ;  /* 0x0000000000007941 */ /* 0x000fea0003800000 */
.L_x_1066:
[----:B------:R-:W-:Y:S01]  /*13520*/  ISETP.GE.AND P0, PT, R37, R4, PT ;  /* 0x000000042500720c */ /* 0x000fe20003f06270 */
[----:B------:R-:W-:-:S12]  /*13530*/  BSSY B0, `(.L_x_1068) ;  /* 0x000000b000007945 */ /* 0x000fd80003800000 */
[----:B------:R-:W-:Y:S05]  /*13540*/  @P0 BRA `(.L_x_1069) ;  /* 0x0000009000000947 */ /* 0x000fea0003800000 */
[----:B-----5:R-:W-:-:S13]  /*13550*/  ISETP.GE.AND P0, PT, R132, R247, PT ;  /* 0x000000f78400720c */ /* 0x020fda0003f06270 */
[----:B------:R1:W-:Y:S01]  /*13560*/  @P0 STS.128 [R189+0x2800], RZ ;  /* 0x002800ffbd000388 */ /* 0x0003e20000000c00 */
[----:B------:R-:W-:Y:S05]  /*13570*/  @P0 BRA `(.L_x_1069) ;  /* 0x0000006000000947 */ /* 0x000fea0003800000 */
[----:B--2---:R-:W-:-:S04]  /*13580*/  LEA R2, P0, R113, R227, 0x1 ;  /* 0x000000e371027211 */ /* 0x004fc800078008ff */
[----:B------:R-:W-:-:S05]  /*13590*/  LEA.HI.X R3, R113, R226, R134, 0x1, P0 ;  /* 0x000000e271037211 */ /* 0x000fca00000f0c86 */
[----:B------:R-:W-:Y:S01]  /*135a0*/  @!PT LDS RZ, [RZ] ;  /* 0x00000000fffff984 */ /* 0x000fe20000000800 */
[----:B------:R-:W-:Y:S01]  /*135b0*/  @!PT LDS RZ, [RZ] ;  /* 0x00000000fffff984 */ /* 0x000fe20000000800 */
[----:B------:R-:W-:Y:S01]  /*135c0*/  @!PT LDS RZ, [RZ] ;  /* 0x00000000fffff984 */ /* 0x000fe20000000800 */
[----:B------:R2:W-:Y:S04]  /*135d0*/  LDGSTS.E.BYPASS.LTC128B.128 [R189+0x2800], [R2.64] ;  /* 0x0280000002bd7fae */ /* 0x0005e8000b901d46 */
.L_x_1069:
[----:B------:R-:W-:Y:S05]  /*135e0*/  BSYNC B0 ;  /* 0x0000000000007941 */ /* 0x000fea0003800000 */
.L_x_1068:
        /* <DEDUP_REMOVED lines=12> */
.L_x_1071:
[----:B------:R-:W-:Y:S05]  /*136b0*/  BSYNC B0 ;  /* 0x0000000000007941 */ /* 0x000fea0003800000 */
.L_x_1070:
[----:B------:R-:W-:Y:S01]  /*136c0*/  ISETP.GE.AND P0, PT, R32, R4, PT ;  /* 0x000000042000720c */ /* 0x000fe20003f06270 */
[----:B------:R-:W-:-:S12]  /*136d0*/  BSSY B0, `(.L_x_1072) ;  /* 0x000000e000007945 */ /* 0x000fd80003800000 */
[----:B------:R-:W-:Y:S05]  /*136e0*/  @P0 BRA `(.L_x_1073) ;  /* 0x000000c000000947 */ /* 0x000fea0003800000 */
[----:B-----5:R-:W-:-:S13]  /*136f0*/  ISETP.GE.AND P0, PT, R132, R247, PT ;  /* 0x000000f78400720c */ /* 0x020fda0003f06270 */
[----:B------:R1:W-:Y:S01]  /*13700*/  @P0 STS.128 [R189+0x3800], RZ ;  /* 0x003800ffbd000388 */ /* 0x0003e20000000c00 */
[----:B------:R-:W-:Y:S05]  /*13710*/  @P0 BRA `(.L_x_1073) ;  /* 0x0000009000000947 */ /* 0x000fea0003800000 */
[----:B--2---:R-:W-:Y:S01]  /*13720*/  MOV R2, R227 ;  /* 0x000000e300027202 */ /* 0x004fe20000000f00 */
[----:B------:R-:W-:Y:S01]  /*13730*/  IMAD R0, R191, 0x60, RZ ;  /* 0x00000060bf007824 */ /* 0x000fe200078e02ff */
[----:B------:R-:W-:-:S05]  /*13740*/  MOV R3, R226 ;  /* 0x000000e200037202 */ /* 0x000fca0000000f00 */
[----:B------:R-:W-:-:S05]  /*13750*/  IMAD.WIDE.U32 R2, R190, 0x60, R2 ;  /* 0x00000060be027825 */ /* 0x000fca00078e0002 */
[----:B------:R-:W-:-:S05]  /*13760*/  IADD3 R3, R0, R3, RZ ;  /* 0x0000000300037210 */ /* 0x000fca0007ffe0ff */
[----:B------:R-:W-:Y:S01]  /*13770*/  @!PT LDS RZ, [RZ] ;  /* 0x00000000fffff984 */ /* 0x000fe20000000800 */
[----:B------:R-:W-:Y:S01]  /*13780*/  @!PT LDS RZ, [RZ] ;  /* 0x00000000fffff984 */ /* 0x000fe20000000800 */
[----:B------:R-:W-:Y:S01]  /*13790*/  @!PT LDS RZ, [RZ] ;  /* 0x00000000fffff984 */ /* 0x000fe20000000800 */
[----:B------:R2:W-:Y:S02]  /*137a0*/  LDGSTS.E.BYPASS.LTC128B.128 [R189+0x3800], [R2.64] ;  /* 0x0380000002bd7fae */ /* 0x0005e4000b901d46 */
.L_x_1073:
[----:B------:R-:W-:Y:S05]  /*137b0*/  BSYNC B0 ;  /* 0x0000000000007941 */ /* 0x000fea0003800000 */
.L_x_1072:
        /* <DEDUP_REMOVED lines=13> */
.L_x_1075:
[----:B------:R-:W-:Y:S05]  /*13890*/  BSYNC B0 ;  /* 0x0000000000007941 */ /* 0x000fea0003800000 */
.L_x_1074:
[----:B------:R-:W-:Y:S01]  /*138a0*/  IADD3 R15, R78, 0x50, RZ ;  /* 0x000000504e0f7810 */ /* 0x000fe20007ffe0ff */
[----:B------:R-:W-:Y:S03]  /*138b0*/  BSSY B0, `(.L_x_1076) ;  /* 0x000000f000007945 */ /* 0x000fe60003800000 */
[----:B------:R-:W-:-:S13]  /*138c0*/  ISETP.GE.AND P0, PT, R15, R4, PT ;  /* 0x000000040f00720c */ /* 0x000fda0003f06270 */
        /* <DEDUP_REMOVED lines=13> */
.L_x_1077:
[----:B------:R-:W-:Y:S05]  /*139a0*/  BSYNC B0 ;  /* 0x0000000000007941 */ /* 0x000fea0003800000 */
.L_x_1076:
        /* <DEDUP_REMOVED lines=16> */
.L_x_1079:
[----:B------:R-:W-:Y:S05]  /*13ab0*/  BSYNC B0 ;  /* 0x0000000000007941 */ /* 0x000fea0003800000 */
.L_x_1078:
        /* <DEDUP_REMOVED lines=16> */
.L_x_1081:
[----:B------:R-:W-:Y:S05]  /*13bc0*/  BSYNC B0 ;  /* 0x0000000000007941 */ /* 0x000fea0003800000 */
.L_x_1080:
        /* <DEDUP_REMOVED lines=13> */
.L_x_1083:
[----:B------:R-:W-:Y:S05]  /*13ca0*/  BSYNC B0 ;  /* 0x0000000000007941 */ /* 0x000fea0003800000 */
.L_x_1082:
        /* <DEDUP_REMOVED lines=16> */
.L_x_1085:
[----:B------:R-:W-:Y:S05]  /*13db0*/  BSYNC B0 ;  /* 0x0000000000007941 */ /* 0x000fea0003800000 */
.L_x_1084:
        /* <DEDUP_REMOVED lines=16> */
.L_x_1087:
[----:B------:R-:W-:Y:S05]  /*13ec0*/  BSYNC B0 ;  /* 0x0000000000007941 */ /* 0x000fea0003800000 */
.L_x_1086:
        /* <DEDUP_REMOVED lines=16> */
.L_x_1089:
[----:B------:R-:W-:Y:S05]  /*13fd0*/  BSYNC B0 ;  /* 0x0000000000007941 */ /* 0x000fea0003800000 */
.L_x_1088:
        /* <DEDUP_REMOVED lines=16> */
.L_x_1091:
[----:B------:R-:W-:Y:S05]  /*140e0*/  BSYNC B0 ;  /* 0x0000000000007941 */ /* 0x000fea0003800000 */
.L_x_1090:
        /* <DEDUP_REMOVED lines=16> */
.L_x_1093:
[----:B------:R-:W-:Y:S05]  /*141f0*/  BSYNC B0 ;  /* 0x0000000000007941 */ /* 0x000fea0003800000 */
.L_x_1092:
        /* <DEDUP_REMOVED lines=16> */
.L_x_1095:
[----:B------:R-:W-:Y:S05]  /*14300*/  BSYNC B0 ;  /* 0x0000000000007941 */ /* 0x000fea0003800000 */
.L_x_1094:
        /* <DEDUP_REMOVED lines=16> */
.L_x_1097:
[----:B------:R-:W-:Y:S05]  /*14410*/  BSYNC B0 ;  /* 0x0000000000007941 */ /* 0x000fea0003800000 */
.L_x_1096:
[----:B------:R-:W0:Y:S04]  /*14420*/  LDGDEPBAR ;  /* 0x00000000000079af */ /* 0x000e280000000000 */
[----:B------:R1:W5:Y:S01]  /*14430*/  LD.E R74, [R16.64+0x188] ;  /* 0x00018806104a7980 */ /* 0x000362000c101900 */
[----:B------:R-:W-:Y:S01]  /*14440*/  ISETP.GE.AND P0, PT, R78, R4, PT ;  /* 0x000000044e00720c */ /* 0x000fe20003f06270 */
[----:B------:R-:W-:Y:S01]  /*14450*/  BSSY B0, `(.L_x_1098) ;  /* 0x0000014000007945 */ /* 0x000fe20003800000 */
[----:B------:R-:W-:Y:S01]  /*14460*/  SHF.R.S32.HI R0, RZ, 0x1f, R249 ;  /* 0x0000001fff007819 */ /* 0x000fe200000114f9 */
[----:B--2---:R-:W2:Y:S03]  /*14470*/  S2R R2, SR_TID.X ;  /* 0x0000000000027919 */ /* 0x004ea60000002100 */
[----:B------:R-:W-:-:S04]  /*14480*/  LEA.HI R0, R0, R249, RZ, 0x2 ;  /* 0x000000f900007211 */ /* 0x000fc800078f10ff */
[----:B------:R-:W-:Y:S01]  /*14490*/  SHF.R.S32.HI R73, RZ, 0x2, R0 ;  /* 0x00000002ff497819 */ /* 0x000fe20000011400 */
[----:B------:R-:W-:-:S04]  /*144a0*/  DEPBAR.LE SB0, 0x0 ;  /* 0x000080000000791a */ /* 0x000fc80000000000 */
[----:B------:R-:W-:Y:S01]  /*144b0*/  BAR.SYNC.DEFER_BLOCKING 0x0 ;  /* 0x0000000000007b1d */ /* 0x000fe20000010000 */
[----:B--2---:R-:W-:-:S05]  /*144c0*/  IMAD.SHL.U32 R2, R2, 0x2, RZ ;  /* 0x0000000202027824 */ /* 0x004fca00078e00ff */
[----:B------:R-:W-:Y:S01]  /*144d0*/  LOP3.LUT R75, R2, 0x6, RZ, 0xc0, !PT ;  /* 0x00000006024b7812 */ /* 0x000fe200078ec0ff */
[----:B------:R1:W-:Y:S01]  /*144e0*/  @P0 STS.128 [R189+0xa000], RZ ;  /* 0x00a000ffbd000388 */ /* 0x0003e20000000c00 */
        /* <DEDUP_REMOVED lines=10> */
.L_x_1099:
[----:B------:R-:W-:Y:S05]  /*14590*/  BSYNC B0 ;  /* 0x0000000000007941 */ /* 0x000fea0003800000 */
.L_x_1098:
[----:B------:R-:W-:Y:S01]  /*145a0*/  ISETP.GE.AND P0, PT, R37, R4, PT ;  /* 0x000000042500720c */ /* 0x000fe20003f06270 */
[----:B------:R-:W-:-:S12]  /*145b0*/  BSSY B0, `(.L_x_1100) ;  /* 0x000000c000007945 */ /* 0x000fd80003800000 */
[----:B------:R1:W-:Y:S01]  /*145c0*/  @P0 STS.128 [R189+0xa800], RZ ;  /* 0x00a800ffbd000388 */ /* 0x0003e20000000c00 */
[----:B------:R-:W-:Y:S05]  /*145d0*/  @P0 BRA `(.L_x_1101) ;  /* 0x0000009000000947 */ /* 0x000fea0003800000 */
[----:B-----5:R-:W-:-:S13]  /*145e0*/  ISETP.GE.AND P0, PT, R132, R247, PT ;  /* 0x000000f78400720c */ /* 0x020fda0003f06270 */
[----:B------:R1:W-:Y:S01]  /*145f0*/  @P0 STS.128 [R189+0xa800], RZ ;  /* 0x00a800ffbd000388 */ /* 0x0003e20000000c00 */
[----:B------:R-:W-:Y:S05]  /*14600*/  @P0 BRA `(.L_x_1101) ;  /* 0x0000006000000947 */ /* 0x000fea0003800000 */
[----:B-1----:R-:W-:-:S04]  /*14610*/  LEA R2, P0, R188, R222, 0x1 ;  /* 0x000000debc027211 */ /* 0x002fc800078008ff */
[----:B------:R-:W-:-:S05]  /*14620*/  LEA.HI.X R3, R188, R223, R221, 0x1, P0 ;  /* 0x000000dfbc037211 */ /* 0x000fca00000f0cdd */
[----:B------:R-:W-:Y:S01]  /*14630*/  @!PT LDS RZ, [RZ] ;  /* 0x00000000fffff984 */ /* 0x000fe20000000800 */
[----:B------:R-:W-:Y:S01]  /*14640*/  @!PT LDS RZ, [RZ] ;  /* 0x00000000fffff984 */ /* 0x000fe20000000800 */
[----:B------:R-:W-:Y:S01]  /*14650*/  @!PT LDS RZ, [RZ] ;  /* 0x00000000fffff984 */ /* 0x000fe20000000800 */
[----:B------:R1:W-:Y:S04]  /*14660*/  LDGSTS.E.BYPASS.LTC128B.128 [R189+0xa800], [R2.64] ;  /* 0x0a80000002bd7fae */ /* 0x0003e8000b901d46 */
.L_x_1101:
[----:B------:R-:W-:Y:S05]  /*14670*/  BSYNC B0 ;  /* 0x0000000000007941 */ /* 0x000fea0003800000 */
.L_x_1100:
[----:B------:R-:W-:Y:S01]  /*14680*/  ISETP.GE.AND P0, PT, R36, R4, PT ;  /* 0x000000042400720c */ /* 0x000fe20003f06270 */
[----:B------:R-:W-:-:S12]  /*14690*/  BSSY B0, `(.L_x_1102) ;  /* 0x000000e000007945 */ /* 0x000fd80003800000 */
[----:B------:R1:W-:Y:S01]  /*146a0*/  @P0 STS.128 [R189+0xb000], RZ ;  /* 0x00b000ffbd000388 */ /* 0x0003e20000000c00 */
[----:B------:R-:W-:Y:S05]  /*146b0*/  @P0 BRA `(.L_x_1103) ;  /* 0x000000b000000947 */ /* 0x000fea0003800000 */
[----:B-----5:R-:W-:-:S13]  /*146c0*/  ISETP.GE.AND P0, PT, R132, R247, PT ;  /* 0x000000f78400720c */ /* 0x020fda0003f06270 */
[----:B------:R1:W-:Y:S01]  /*146d0*/  @P0 STS.128 [R189+0xb000], RZ ;  /* 0x00b000ffbd000388 */ /* 0x0003e20000000c00 */
[----:B------:R-:W-:Y:S05]  /*146e0*/  @P0 BRA `(.L_x_1103) ;  /* 0x0000008000000947 */ /* 0x000fea0003800000 */
[----:B------:R-:W5:Y:S04]  /*146f0*/  LDL R0, [R1] ;  /* 0x0000000001007983 */ /* 0x000f680000100800 */
[----:B--2---:R-:W2:Y:S01]  /*14700*/  LDL R20, [R1+0x4] ;  /* 0x0000040001147983 */ /* 0x004ea20000100800 */
[----:B-1---5:R-:W-:-:S04]  /*14710*/  LEA R2, P0, R0, R222, 0x6 ;  /* 0x000000de00027211 */ /* 0x022fc800078030ff */
[----:B--2---:R-:W-:-:S05]  /*14720*/  LEA.HI.X R3, R0, R223, R20, 0x6, P0 ;  /* 0x000000df00037211 */ /* 0x004fca00000f3414 */
[----:B------:R-:W-:Y:S01]  /*14730*/  @!PT LDS RZ, [RZ] ;  /* 0x00000000fffff984 */ /* 0x000fe20000000800 */
[----:B------:R-:W-:Y:S01]  /*14740*/  @!PT LDS RZ, [RZ] ;  /* 0x00000000fffff984 */ /* 0x000fe20000000800 */
[----:B------:R-:W-:Y:S01]  /*14750*/  @!PT LDS RZ, [RZ] ;  /* 0x00000000fffff984 */ /* 0x000fe20000000800 */
[----:B------:R1:W-:Y:S04]  /*14760*/  LDGSTS.E.BYPASS.LTC128B.128 [R189+0xb000], [R2.64] ;  /* 0x0b00000002bd7fae */ /* 0x0003e8000b901d46 */
.L_x_1103:
[----:B------:R-:W-:Y:S05]  /*14770*/  BSYNC B0 ;  /* 0x0000000000007941 */ /* 0x000fea0003800000 */
.L_x_1102:
[----:B------:R-:W-:Y:S01]  /*14780*/  ISETP.GE.AND P0, PT, R32, R4, PT ;  /* 0x000000042000720c */ /* 0x000fe20003f06270 */
[----:B------:R-:W-:-:S12]  /*14790*/  BSSY B0, `(.L_x_1104) ;  /* 0x0000012000007945 */ /* 0x000fd80003800000 */
[----:B------:R1:W-:Y:S01]  /*147a0*/  @P0 STS.128 [R189+0xb800], RZ ;  /* 0x00b800ffbd000388 */ /* 0x0003e20000000c00 */
[----:B------:R-:W-:Y:S05]  /*147b0*/  @P0 BRA `(.L_x_1105) ;  /* 0x000000f000000947 */ /* 0x000fea0003800000 */
[----:B-----5:R-:W-:-:S13]  /*147c0*/  ISETP.GE.AND P0, PT, R132, R247, PT ;  /* 0x000000f78400720c */ /* 0x020fda0003f06270 */
[----:B------:R1:W-:Y:S01]  /*147d0*/  @P0 STS.128 [R189+0xb800], RZ ;  /* 0x00b800ffbd000388 */ /* 0x0003e20000000c00 */
[----:B------:R-:W-:Y:S05]  /*147e0*/  @P0 BRA `(.L_x_1105) ;  /* 0x000000c000000947 */ /* 0x000fea0003800000 */
[----:B-1----:R-:W5:Y:S04]  /*147f0*/  LDL R2, [R1] ;  /* 0x0000000001027983 */ /* 0x002f680000100800 */
[----:B--2---:R-:W2:Y:S01]  /*14800*/  LDL R0, [R1+0x4] ;  /* 0x0000040001007983 */ /* 0x004ea20000100800 */
[----:B------:R-:W-:Y:S02]  /*14810*/  MOV R3, R223 ;  /* 0x000000df00037202 */ /* 0x000fe40000000f00 */
[----:B-----5:R-:W-:Y:S02]  /*14820*/  MOV R20, R2 ;  /* 0x0000000200147202 */ /* 0x020fe40000000f00 */
[----:B------:R-:W-:Y:S01]  /*14830*/  MOV R2, R222 ;  /* 0x000000de00027202 */ /* 0x000fe20000000f00 */
[----:B--2---:R-:W-:-:S04]  /*14840*/  IMAD R0, R0, 0x60, RZ ;  /* 0x0000006000007824 */ /* 0x004fc800078e02ff */
[----:B------:R-:W-:-:S05]  /*14850*/  IMAD.WIDE.U32 R2, R20, 0x60, R2 ;  /* 0x0000006014027825 */ /* 0x000fca00078e0002 */
[----:B------:R-:W-:-:S05]  /*14860*/  IADD3 R3, R0, R3, RZ ;  /* 0x0000000300037210 */ /* 0x000fca0007ffe0ff */
[----:B------:R-:W-:Y:S01]  /*14870*/  @!PT LDS RZ, [RZ] ;  /* 0x00000000fffff984 */ /* 0x000fe20000000800 */
[----:B------:R-:W-:Y:S01]  /*14880*/  @!PT LDS RZ, [RZ] ;  /* 0x00000000fffff984 */ /* 0x000fe20000000800 */
[----:B------:R-:W-:Y:S01]  /*14890*/  @!PT LDS RZ, [RZ] ;  /* 0x00000000fffff984 */ /* 0x000fe20000000800 */
[----:B------:R1:W-:Y:S02]  /*148a0*/  LDGSTS.E.BYPASS.LTC128B.128 [R189+0xb800], [R2.64] ;  /* 0x0b80000002bd7fae */ /* 0x0003e4000b901d46 */
.L_x_1105:
[----:B------:R-:W-:Y:S05]  /*148b0*/  BSYNC B0 ;  /* 0x0000000000007941 */ /* 0x000fea0003800000 */
.L_x_1104:
        /* <DEDUP_REMOVED lines=15> */
.L_x_1107:
[----:B------:R-:W-:Y:S05]  /*149b0*/  BSYNC B0 ;  /* 0x0000000000007941 */ /* 0x000fea0003800000 */
.L_x_1106:
        /* <DEDUP_REMOVED lines=19> */
.L_x_1109:
[----:B------:R-:W-:Y:S05]  /*14af0*/  BSYNC B0 ;  /* 0x0000000000007941 */ /* 0x000fea0003800000 */
.L_x_1108:
        /* <DEDUP_REMOVED lines=19> */
.L_x_1111:
[----:B------:R-:W-:Y:S05]  /*14c30*/  BSYNC B0 ;  /* 0x0000000000007941 */ /* 0x000fea0003800000 */
.L_x_1110:
        /* <DEDUP_REMOVED lines=19> */
.L_x_1113:
[----:B------:R-:W-:Y:S05]  /*14d70*/  BSYNC B0 ;  /* 0x0000000000007941 */ /* 0x000fea0003800000 */
.L_x_1112:
        /* <DEDUP_REMOVED lines=15> */
.L_x_1115:
[----:B------:R-:W-:Y:S05]  /*14e70*/  BSYNC B0 ;  /* 0x0000000000007941 */ /* 0x000fea0003800000 */
.L_x_1114:
        /* <DEDUP_REMOVED lines=19> */
.L_x_1117:
[----:B------:R-:W-:Y:S05]  /*14fb0*/  BSYNC B0 ;  /* 0x0000000000007941 */ /* 0x000fea0003800000 */
.L_x_1116:
        /* <DEDUP_REMOVED lines=19> */
.L_x_1119:
[----:B------:R-:W-:Y:S05]  /*150f0*/  BSYNC B0 ;  /* 0x0000000000007941 */ /* 0x000fea0003800000 */
.L_x_1118:
        /* <DEDUP_REMOVED lines=19> */
.L_x_1121:
[----:B------:R-:W-:Y:S05]  /*15230*/  BSYNC B0 ;  /* 0x0000000000007941 */ /* 0x000fea0003800000 */
.L_x_1120:
        /* <DEDUP_REMOVED lines=19> */
.L_x_1123:
[----:B------:R-:W-:Y:S05]  /*15370*/  BSYNC B0 ;  /* 0x0000000000007941 */ /* 0x000fea0003800000 */
.L_x_1122:
        /* <DEDUP_REMOVED lines=19> */
.L_x_1125:
[----:B------:R-:W-:Y:S05]  /*154b0*/  BSYNC B0 ;  /* 0x0000000000007941 */ /* 0x000fea0003800000 */
.L_x_1124:
        /* <DEDUP_REMOVED lines=19> */
.L_x_1127:
[----:B------:R-:W-:Y:S05]  /*155f0*/  BSYNC B0 ;  /* 0x0000000000007941 */ /* 0x000fea0003800000 */
.L_x_1126:
        /* <DEDUP_REMOVED lines=19> */
.L_x_1129:
[----:B------:R-:W-:Y:S05]  /*15730*/  BSYNC B0 ;  /* 0x0000000000007941 */ /* 0x000fea0003800000 */
.L_x_1128:
[----:B------:R-:W-:Y:S01]  /*15740*/  SHF.R.S32.HI R0, RZ, 0x4, R228 ;  /* 0x00000004ff007819 */ /* 0x000fe200000114e4 */
[----:B------:R-:W-:Y:S01]  /*15750*/  IMAD.SHL.U32 R5, R211, 0x40, RZ ;  /* 0x00000040d3057824 */ /* 0x000fe200078e00ff */
[----:B--2---:R-:W2:Y:S01]  /*15760*/  LDL R112, [R1+0x13c] ;  /* 0x00013c0001707983 */ /* 0x004ea20000100800 */
[----:B-1----:R-:W-:Y:S01]  /*15770*/  IMAD.SHL.U32 R2, R250, 0x40, RZ ;  /* 0x00000040fa027824 */ /* 0x002fe200078e00ff */
[----:B------:R-:W-:Y:S01]  /*15780*/  LEA.HI R3, R228, R0, RZ, 0x1 ;  /* 0x00000000e4037211 */ /* 0x000fe200078f08ff */
[----:B------:R-:W-:Y:S01]  /*15790*/  IMAD.SHL.U32 R6, R251, 0x40, RZ ;  /* 0x00000040fb067824 */ /* 0x000fe200078e00ff */
[----:B------:R-:W-:Y:S01]  /*157a0*/  R2P PR, R211, 0x6 ;  /* 0x00000006d3007804 */ /* 0x000fe20000000000 */
[----:B------:R-:W-:Y:S01]  /*157b0*/  IMAD.SHL.U32 R4, R78, 0x8, RZ ;  /* 0x000000084e047824 */ /* 0x000fe200078e00ff */
[----:B------:R-:W-:Y:S01]  /*157c0*/  LOP3.LUT R3, R3, 0xfffffffe, RZ, 0xc0, !PT ;  /* 0xfffffffe03037812 */ /* 0x000fe200078ec0ff */
[----:B------:R-:W0:Y:S01]  /*157d0*/  LDGDEPBAR ;  /* 0x00000000000079af */ /* 0x000e220000000000 */
[----:B------:R-:W-:Y:S01]  /*157e0*/  LOP3.LUT R2, R2, 0x1c0, RZ, 0xc0, !PT ;  /* 0x000001c002027812 */ /* 0x000fe200078ec0ff */
[----:B------:R-:W-:Y:S01]  /*157f0*/  BSSY B1, `(.L_x_1130) ;  /* 0x00003a5000017945 */ /* 0x000fe20003800000 */
[----:B------:R-:W-:Y:S01]  /*15800*/  LOP3.LUT R178, R6, 0xfffffe00, RZ, 0xc0, !PT ;  /* 0xfffffe0006b27812 */ /* 0x000fe200078ec0ff */
[----:B------:R-:W-:Y:S01]  /*15810*/  IMAD.IADD R3, R0, 0x1, -R3 ;  /* 0x0000000100037824 */ /* 0x000fe200078e0a03 */
[----:B------:R-:W-:-:S03]  /*15820*/  LOP3.LUT R0, R5, 0x1c0, RZ, 0xc0, !PT ;  /* 0x000001c005007812 */ /* 0x000fc600078ec0ff */
[----:B------:R-:W-:Y:S01]  /*15830*/  IMAD.SHL.U32 R5, R3, 0x8, RZ ;  /* 0x0000000803057824 */ /* 0x000fe200078e00ff */
[----:B------:R-:W-:Y:S02]  /*15840*/  LOP3.LUT R6, R0, 0x8, R4, 0xf8, !PT ;  /* 0x0000000800067812 */ /* 0x000fe400078ef804 */
[----:B------:R-:W-:Y:S02]  /*15850*/  SHF.R.U32.HI R0, RZ, 0x3, R0 ;  /* 0x00000003ff007819 */ /* 0x000fe40000011600 */
[----:B------:R-:W-:Y:S02]  /*15860*/  LOP3.LUT R5, R2, 0x8, R5, 0xf8, !PT ;  /* 0x0000000802057812 */ /* 0x000fe400078ef805 */
[----:B------:R-:W-:Y:S01]  /*15870*/  SHF.R.U32.HI R4, RZ, 0x3, R2 ;  /* 0x00000003ff047819 */ /* 0x000fe20000011602 */
[----:B------:R-:W-:Y:S01]  /*15880*/  IMAD R2, R252, 0x400, R178 ;  /* 0x00000400fc027824 */ /* 0x000fe200078e02b2 */
[----:B------:R-:W-:Y:S02]  /*15890*/  LOP3.LUT R0, R6, R0, RZ, 0x3c, !PT ;  /* 0x0000000006007212 */ /* 0x000fe400078e3cff */
[----:B------:R-:W-:-:S03]  /*158a0*/  LOP3.LUT R18, R5, R4, RZ, 0x3c, !PT ;  /* 0x0000000405127212 */ /* 0x000fc600078e3cff */
[----:B------:R-:W-:Y:S02]  /*158b0*/  IMAD R0, R3, 0x200, R0 ;  /* 0x0000020003007824 */ /* 0x000fe400078e0200 */
[----:B------:R-:W-:Y:S02]  /*158c0*/  IMAD.IADD R2, R18, 0x1, R2 ;  /* 0x0000000112027824 */ /* 0x000fe400078e0202 */
[----:B------:R-:W-:Y:S02]  /*158d0*/  IMAD.SHL.U32 R176, R0, 0x2, RZ ;  /* 0x0000000200b07824 */ /* 0x000fe400078e00ff */
[----:B------:R-:W-:Y:S02]  /*158e0*/  IMAD.SHL.U32 R183, R2, 0x2, RZ ;  /* 0x0000000202b77824 */ /* 0x000fe400078e00ff */
[----:B------:R-:W-:Y:S01]  /*158f0*/  IMAD.MOV.U32 R0, RZ, RZ, 0x20 ;  /* 0x00000020ff007424 */ /* 0x000fe200078e00ff */
[----:B------:R-:W-:Y:S01]  /*15900*/  LDSM.16.M88.4 R8, [R176+0x2800] ;  /* 0x00280000b008783b */ /* 0x000fe20000000200 */
[----:B------:R-:W-:Y:S01]  /*15910*/  IMAD R114, R186, 0x2, R183 ;  /* 0x00000002ba727824 */ /* 0x000fe200078e02b7 */
[----:B------:R-:W-:-:S02]  /*15920*/  IADD3 R177, R176, 0x2040, RZ ;  /* 0x00002040b0b17810 */ /* 0x000fc40007ffe0ff */
[----:B------:R-:W1:Y:S01]  /*15930*/  LDSM.16.M88.4 R4, [R183] ;  /* 0x00000000b704783b */ /* 0x000e620000000200 */
[----:B------:R-:W-:-:S03]  /*15940*/  SEL R184, R0, 0xffffffe0, !P1 ;  /* 0xffffffe000b87807 */ /* 0x000fc60004800000 */
[----:B-----5:R-:W3:Y:S02]  /*15950*/  LDSM.16.M88.4 R28, [R176+0x5000] ;  /* 0x00500000b01c783b */ /* 0x020ee40000000200 */
[----:B------:R-:W-:Y:S02]  /*15960*/  IMAD.IADD R72, R176, 0x1, R184 ;  /* 0x00000001b0487824 */ /* 0x000fe400078e02b8 */
[----:B------:R-:W4:Y:S04]  /*15970*/  LDSM.16.M88.4 R24, [R176+0x3000] ;  /* 0x00300000b018783b */ /* 0x000f280000000200 */
[----:B------:R-:W3:Y:S04]  /*15980*/  LDSM.16.M88.4 R12, [R176+0x2000] ;  /* 0x00200000b00c783b */ /* 0x000ee80000000200 */
[----:B------:R-:W3:Y:S04]  /*15990*/  LDSM.16.M88.4 R20, [R176+0x5800] ;  /* 0x00580000b014783b */ /* 0x000ee80000000200 */
[----:B------:R-:W4:Y:S04]  /*159a0*/  LDSM.16.M88.4 R36, [R176+0x4000] ;  /* 0x00400000b024783b */ /* 0x000f280000000200 */
[----:B------:R-:W-:Y:S04]  /*159b0*/  LDSM.16.M88.4 R32, [R176+0x4800] ;  /* 0x00480000b020783b */ /* 0x000fe80000000200 */
[----:B------:R-:W-:Y:S04]  /*159c0*/  LDSM.16.M88.4 R44, [R176+0x7000] ;  /* 0x00700000b02c783b */ /* 0x000fe80000000200 */
[----:B------:R-:W-:Y:S04]  /*159d0*/  LDSM.16.M88.4 R40, [R176+0x3800] ;  /* 0x00380000b028783b */ /* 0x000fe80000000200 */
[----:B------:R-:W-:Y:S01]  /*159e0*/  LDSM.16.M88.4 R48, [R72+0x2000] ;  /* 0x002000004830783b */ /* 0x000fe20000000200 */
[C---:B-1----:R-:W-:Y:S03]  /*159f0*/  HMMA.16816.F32 R120, R4.reuse, R8, RZ ;  /* 0x000000080478723c */ /* 0x042fe600000018ff */
[----:B------:R-:W-:Y:S05]  /*15a00*/  STL [R1+0xc0], R114 ;  /* 0x0000c07201007387 */ /* 0x000fea0000100800 */
[C---:B------:R-:W-:Y:S01]  /*15a10*/  HMMA.16816.F32 R128, R4.reuse, R10, RZ ;  /* 0x0000000a0480723c */ /* 0x040fe200000018ff */
[----:B------:R-:W1:Y:S07]  /*15a20*/  LDSM.16.M88.4 R8, [R176+0x6800] ;  /* 0x00680000b008783b */ /* 0x000e6e0000000200 */
[C---:B---3--:R-:W-:Y:S08]  /*15a30*/  HMMA.16816.F32 R64, R4.reuse, R28, RZ ;  /* 0x0000001c0440723c */ /* 0x048ff000000018ff */
[C---:B------:R-:W-:Y:S01]  /*15a40*/  HMMA.16816.F32 R52, R4.reuse, R30, RZ ;  /* 0x0000001e0434723c */ /* 0x040fe200000018ff */
[----:B------:R-:W3:Y:S07]  /*15a50*/  LDSM.16.M88.4 R28, [R176+0x7800] ;  /* 0x00780000b01c783b */ /* 0x000eee0000000200 */
[C---:B----4-:R-:W-:Y:S08]  /*15a60*/  HMMA.16816.F32 R116, R4.reuse, R24, RZ ;  /* 0x000000180474723c */ /* 0x050ff000000018ff */
[C---:B------:R-:W-:Y:S01]  /*15a70*/  HMMA.16816.F32 R108, R4.reuse, R26, RZ ;  /* 0x0000001a046c723c */ /* 0x040fe200000018ff */
[----:B------:R-:W4:Y:S07]  /*15a80*/  LDSM.16.M88.4 R24, [R176+0x8000] ;  /* 0x00800000b018783b */ /* 0x000f2e0000000200 */
[C---:B------:R-:W-:Y:S08]  /*15a90*/  HMMA.16816.F32 R124, R4.reuse, R12, RZ ;  /* 0x0000000c047c723c */ /* 0x040ff000000018ff */
[C---:B------:R-:W-:Y:S01]  /*15aa0*/  HMMA.16816.F32 R136, R4.reuse, R14, RZ ;  /* 0x0000000e0488723c */ /* 0x040fe200000018ff */
[----:B------:R-:W3:Y:S07]  /*15ab0*/  LDSM.16.M88.4 R12, [R176+0x6000] ;  /* 0x00600000b00c783b */ /* 0x000eee0000000200 */
[C---:B------:R-:W-:Y:S08]  /*15ac0*/  HMMA.16816.F32 R60, R4.reuse, R20, RZ ;  /* 0x00000014043c723c */ /* 0x040ff000000018ff */
[C---:B------:R-:W-:Y:S01]  /*15ad0*/  HMMA.16816.F32 R80, R4.reuse, R22, RZ ;  /* 0x000000160450723c */ /* 0x040fe200000018ff */
[----:B------:R-:W4:Y:S07]  /*15ae0*/  LDSM.16.M88.4 R20, [R176+0x8800] ;  /* 0x00880000b014783b */ /* 0x000f2e0000000200 */
[C---:B------:R-:W-:Y:S08]  /*15af0*/  HMMA.16816.F32 R96, R4.reuse, R36, RZ ;  /* 0x000000240460723c */ /* 0x040ff000000018ff */
[C---:B------:R-:W-:Y:S01]  /*15b00*/  HMMA.16816.F32 R92, R4.reuse, R38, RZ ;  /* 0x00000026045c723c */ /* 0x040fe200000018ff */
[----:B------:R-:W-:Y:S07]  /*15b10*/  LDSM.16.M88.4 R36, [R72+0x3000] ;  /* 0x003000004824783b */ /* 0x000fee0000000200 */
[C---:B-1----:R-:W-:Y:S08]  /*15b20*/  HMMA.16816.F32 R68, R4.reuse, R8, RZ ;  /* 0x000000080444723c */ /* 0x042ff000000018ff */
[C---:B------:R-:W-:Y:S01]  /*15b30*/  HMMA.16816.F32 R144, R4.reuse, R10, RZ ;  /* 0x0000000a0490723c */ /* 0x040fe200000018ff */
[----:B------:R-:W1:Y:S07]  /*15b40*/  LDSM.16.M88.4 R8, [R114] ;  /* 0x000000007208783b */ /* 0x000e6e0000000200 */
        /* <DEDUP_REMOVED lines=8> */
[----:B------:R-:W2:Y:S07]  /*15bd0*/  LDSM.16.M88.4 R12, [R176+0x9000] ;  /* 0x00900000b00c783b */ /* 0x000eae0000000200 */
[C---:B------:R-:W-:Y:S08]  /*15be0*/  HMMA.16816.F32 R88, R4.reuse, R32, RZ ;  /* 0x000000200458723c */ /* 0x040ff000000018ff */
[C---:B------:R-:W-:Y:S01]  /*15bf0*/  HMMA.16816.F32 R84, R4.reuse, R34, RZ ;  /* 0x000000220454723c */ /* 0x040fe200000018ff */
[----:B------:R-:W-:Y:S07]  /*15c00*/  LDSM.16.M88.4 R32, [R72+0x3800] ;  /* 0x003800004820783b */ /* 0x000fee0000000200 */
[C---:B------:R-:W-:Y:S08]  /*15c10*/  HMMA.16816.F32 R192, R4.reuse, R20, RZ ;  /* 0x0000001404c0723c */ /* 0x040ff000000018ff */
[----:B------:R-:W-:Y:S01]  /*15c20*/  HMMA.16816.F32 R204, R4, R22, RZ ;  /* 0x0000001604cc723c */ /* 0x000fe200000018ff */
[----:B------:R-:W2:Y:S07]  /*15c30*/  LDSM.16.M88.4 R20, [R72+0x5000] ;  /* 0x005000004814783b */ /* 0x000eae0000000200 */
[C---:B-1----:R-:W-:Y:S08]  /*15c40*/  HMMA.16816.F32 R168, R8.reuse, R36, R116 ;  /* 0x0000002408a8723c */ /* 0x042ff00000001874 */
[----:B------:R-:W-:Y:S08]  /*15c50*/  HMMA.16816.F32 R196, R8, R38, R108 ;  /* 0x0000002608c4723c */ /* 0x000ff0000000186c */
[C---:B------:R-:W-:Y:S08]  /*15c60*/  HMMA.16816.F32 R140, R4.reuse, R44, RZ ;  /* 0x0000002c048c723c */ /* 0x040ff000000018ff */
[----:B------:R-:W-:Y:S01]  /*15c70*/  HMMA.16816.F32 R148, R4, R46, RZ ;  /* 0x0000002e0494723c */ /* 0x000fe200000018ff */
[----:B------:R-:W1:Y:S07]  /*15c80*/  LDSM.16.M88.4 R44, [R176+0x9800] ;  /* 0x00980000b02c783b */ /* 0x000e6e0000000200 */
[C---:B---3--:R-:W-:Y:S08]  /*15c90*/  HMMA.16816.F32 R236, R8.reuse, R28, R96 ;  /* 0x0000001c08ec723c */ /* 0x048ff00000001860 */
[C---:B------:R-:W-:Y:S08]  /*15ca0*/  HMMA.16816.F32 R36, R8.reuse, R30, R92 ;  /* 0x0000001e0824723c */ /* 0x040ff0000000185c */
[C---:B----4-:R-:W-:Y:S08]  /*15cb0*/  HMMA.16816.F32 R28, R8.reuse, R24, R88 ;  /* 0x00000018081c723c */ /* 0x050ff00000001858 */
[----:B------:R-:W-:Y:S08]  /*15cc0*/  HMMA.16816.F32 R24, R8, R26, R84 ;  /* 0x0000001a0818723c */ /* 0x000ff00000001854 */
[----:B--2---:R-:W-:Y:S01]  /*15cd0*/  HMMA.16816.F32 R212, R4, R12, RZ ;  /* 0x0000000c04d4723c */ /* 0x004fe200000018ff */
[----:B------:R-:W-:-:S02]  /*15ce0*/  IMAD.MOV.U32 R244, RZ, RZ, R36 ;  /* 0x000000fffff47224 */ /* 0x000fc400078e0024 */
[----:B------:R-:W-:Y:S02]  /*15cf0*/  IMAD.MOV.U32 R185, RZ, RZ, R37 ;  /* 0x000000ffffb97224 */ /* 0x000fe400078e0025 */
[----:B------:R-:W-:Y:S02]  /*15d00*/  IMAD.MOV.U32 R182, RZ, RZ, R38 ;  /* 0x000000ffffb67224 */ /* 0x000fe400078e0026 */
[----:B------:R-:W-:Y:S01]  /*15d10*/  IMAD.MOV.U32 R181, RZ, RZ, R39 ;  /* 0x000000ffffb57224 */ /* 0x000fe200078e0027 */
[----:B------:R-:W-:Y:S01]  /*15d20*/  HMMA.16816.F32 R228, R4, R14, RZ ;  /* 0x0000000e04e4723c */ /* 0x000fe200000018ff */
[----:B------:R-:W2:Y:S01]  /*15d30*/  LDSM.16.M88.4 R12, [R72+0x5800] ;  /* 0x00580000480c783b */ /* 0x000ea20000000200 */
[----:B------:R-:W-:Y:S02]  /*15d40*/  IMAD.MOV.U32 R135, RZ, RZ, R28 ;  /* 0x000000ffff877224 */ /* 0x000fe400078e001c */
[----:B------:R-:W-:Y:S01]  /*15d50*/  IMAD.MOV.U32 R115, RZ, RZ, R29 ;  /* 0x000000ffff737224 */ /* 0x000fe200078e001d */
[----:B------:R-:W-:Y:S01]  /*15d60*/  LDSM.16.M88.4 R36, [R72+0x8000] ;  /* 0x008000004824783b */ /* 0x000fe20000000200 */
[----:B------:R-:W-:-:S02]  /*15d70*/  IMAD.MOV.U32 R114, RZ, RZ, R30 ;  /* 0x000000ffff727224 */ /* 0x000fc400078e001e */
[----:B------:R-:W-:Y:S01]  /*15d80*/  IMAD.MOV.U32 R91, RZ, RZ, R24 ;  /* 0x000000ffff5b7224 */ /* 0x000fe200078e0018 */
[----:B------:R-:W-:Y:S01]  /*15d90*/  HMMA.16816.F32 R104, R4, R40, RZ ;  /* 0x000000280468723c */ /* 0x000fe200000018ff */
[----:B------:R-:W-:Y:S02]  /*15da0*/  IMAD.MOV.U32 R90, RZ, RZ, R25 ;  /* 0x000000ffff5a7224 */ /* 0x000fe400078e0019 */
[----:B------:R-:W-:Y:S02]  /*15db0*/  IMAD.MOV.U32 R89, RZ, RZ, R26 ;  /* 0x000000ffff597224 */ /* 0x000fe400078e001a */
[----:B------:R-:W-:Y:S02]  /*15dc0*/  IMAD.MOV.U32 R88, RZ, RZ, R27 ;  /* 0x000000ffff587224 */ /* 0x000fe400078e001b */
[----:B------:R-:W-:Y:S01]  /*15dd0*/  IMAD.MOV.U32 R3, RZ, RZ, R31 ;  /* 0x000000ffff037224 */ /* 0x000fe200078e001f */
[----:B------:R-:W-:Y:S01]  /*15de0*/  HMMA.16816.F32 R24, R8, R20, R64 ;  /* 0x000000140818723c */ /* 0x000fe20000001840 */
[----:B------:R-:W-:Y:S07]  /*15df0*/  LDSM.16.M88.4 R28, [R72+0x9000] ;  /* 0x00900000481c783b */ /* 0x000fee0000000200 */
[C---:B------:R-:W-:Y:S01]  /*15e00*/  HMMA.16816.F32 R100, R4.reuse, R42, RZ ;  /* 0x0000002a0464723c */ /* 0x040fe200000018ff */
[----:B------:R-:W3:Y:S07]  /*15e10*/  LDSM.16.M88.4 R40, [R72+0x2800] ;  /* 0x002800004828783b */ /* 0x000eee0000000200 */
[C---:B-1----:R-:W-:Y:S08]  /*15e20*/  HMMA.16816.F32 R232, R4.reuse, R44, RZ ;  /* 0x0000002c04e8723c */ /* 0x042ff000000018ff */
[----:B------:R-:W-:Y:S01]  /*15e30*/  HMMA.16816.F32 R216, R4, R46, RZ ;  /* 0x0000002e04d8723c */ /* 0x000fe200000018ff */
[----:B------:R-:W1:Y:S01]  /*15e40*/  LDSM.16.M88.4 R4, [R72+0x6000] ;  /* 0x006000004804783b */ /* 0x000e620000000200 */
[----:B------:R-:W-:-:S02]  /*15e50*/  IMAD.MOV.U32 R20, RZ, RZ, R25 ;  /* 0x000000ffff147224 */ /* 0x000fc400078e0019 */
[----:B------:R-:W-:Y:S01]  /*15e60*/  IMAD.MOV.U32 R2, RZ, RZ, R26 ;  /* 0x000000ffff027224 */ /* 0x000fe200078e001a */
[----:B------:R-:W-:Y:S01]  /*15e70*/  LDSM.16.M88.4 R44, [R72+0x6800] ;  /* 0x00680000482c783b */ /* 0x000fe20000000200 */
[----:B------:R-:W-:Y:S02]  /*15e80*/  IMAD.MOV.U32 R0, RZ, RZ, R24 ;  /* 0x000000ffff007224 */ /* 0x000fe400078e0018 */
[----:B------:R-:W-:Y:S01]  /*15e90*/  IMAD.MOV.U32 R64, RZ, RZ, R27 ;  /* 0x000000ffff407224 */ /* 0x000fe200078e001b */
[C---:B------:R-:W-:Y:S08]  /*15ea0*/  HMMA.16816.F32 R100, R8.reuse, R34, R100 ;  /* 0x000000220864723c */ /* 0x040ff00000001864 */
[C---:B------:R-:W-:Y:S07]  /*15eb0*/  HMMA.16816.F32 R24, R8.reuse, R22, R52 ;  /* 0x000000160818723c */ /* 0x040fee0000001834 */
[----:B------:R-:W-:Y:S01]  /*15ec0*/  IMAD.MOV.U32 R54, RZ, RZ, R20 ;  /* 0x000000ffff367224 */ /* 0x000fe200078e0014 */
[----:B------:R-:W-:Y:S01]  /*15ed0*/  HMMA.16816.F32 R240, R8, R32, R104 ;  /* 0x0000002008f0723c */ /* 0x000fe20000001868 */
[----:B------:R-:W-:-:S02]  /*15ee0*/  IMAD.MOV.U32 R55, RZ, RZ, R2 ;  /* 0x000000ffff377224 */ /* 0x000fc400078e0002 */
[----:B------:R-:W-:Y:S01]  /*15ef0*/  IMAD.MOV.U32 R53, RZ, RZ, R0 ;  /* 0x000000ffff357224 */ /* 0x000fe200078e0000 */
[----:B------:R-:W-:-:S04]  /*15f00*/  IADD3 R0, R176, 0x2000, RZ ;  /* 0x00002000b0007810 */ /* 0x000fc80007ffe0ff */
[C---:B--2---:R-:W-:Y:S01]  /*15f10*/  HMMA.16816.F32 R20, R8.reuse, R12, R60 ;  /* 0x0000000c0814723c */ /* 0x044fe2000000183c */
[----:B------:R-:W-:Y:S01]  /*15f20*/  IMAD.MOV.U32 R34, RZ, RZ, R101 ;  /* 0x000000ffff227224 */ /* 0x000fe200078e0065 */
[----:B------:R-:W-:Y:S01]  /*15f30*/  @P2 IADD3 R177, R0, -0x40, RZ ;  /* 0xffffffc000b12810 */ /* 0x000fe20007ffe0ff */
[----:B------:R-:W-:Y:S02]  /*15f40*/  IMAD.MOV.U32 R33, RZ, RZ, R102 ;  /* 0x000000ffff217224 */ /* 0x000fe400078e0066 */
[----:B------:R-:W-:Y:S02]  /*15f50*/  IMAD.MOV.U32 R32, RZ, RZ, R100 ;  /* 0x000000ffff207224 */ /* 0x000fe400078e0064 */
[----:B------:R-:W-:Y:S01]  /*15f60*/  IMAD.MOV.U32 R66, RZ, RZ, R34 ;  /* 0x000000ffff427224 */ /* 0x000fe200078e0022 */
[----:B------:R-:W-:Y:S01]  /*15f70*/  HMMA.16816.F32 R12, R8, R14, R80 ;  /* 0x0000000e080c723c */ /* 0x000fe20000001850 */
[----:B------:R-:W-:Y:S02]  /*15f80*/  IMAD.MOV.U32 R250, RZ, RZ, R24 ;  /* 0x000000fffffa7224 */ /* 0x000fe400078e0018 */
[----:B------:R-:W-:-:S02]  /*15f90*/  IMAD.MOV.U32 R249, RZ, RZ, R25 ;  /* 0x000000fffff97224 */ /* 0x000fc400078e0019 */
[----:B------:R-:W-:Y:S02]  /*15fa0*/  IMAD.MOV.U32 R246, RZ, RZ, R26 ;  /* 0x000000fffff67224 */ /* 0x000fe400078e001a */
[----:B------:R-:W-:Y:S01]  /*15fb0*/  IMAD.MOV.U32 R245, RZ, RZ, R27 ;  /* 0x000000fffff57224 */ /* 0x000fe200078e001b */
[C---:B------:R-:W-:Y:S01]  /*15fc0*/  HMMA.16816.F32 R208, R8.reuse, R48, R124 ;  /* 0x0000003008d0723c */ /* 0x040fe2000000187c */
[----:B------:R-:W-:Y:S01]  /*15fd0*/  IMAD.MOV.U32 R67, RZ, RZ, R33 ;  /* 0x000000ffff437224 */ /* 0x000fe200078e0021 */
[----:B------:R-:W-:Y:S01]  /*15fe0*/  LDSM.16.M88.4 R24, [R72+0x9800] ;  /* 0x009800004818783b */ /* 0x000fe20000000200 */
[----:B------:R-:W-:Y:S02]  /*15ff0*/  IMAD.MOV.U32 R65, RZ, RZ, R32 ;  /* 0x000000ffff417224 */ /* 0x000fe400078e0020 */
[----:B------:R-:W-:Y:S01]  /*16000*/  IMAD.MOV.U32 R251, RZ, RZ, R103 ;  /* 0x000000fffffb7224 */ /* 0x000fe200078e0067 */
[----:B------:R-:W2:Y:S02]  /*16010*/  LDSM.16.M88.4 R32, [R72+0x8800] ;  /* 0x008800004820783b */ /* 0x000ea40000000200 */
[----:B------:R-:W-:Y:S01]  /*16020*/  HMMA.16816.F32 R200, R8, R50, R136 ;  /* 0x0000003208c8723c */ /* 0x000fe20000001888 */
[----:B------:R-:W-:Y:S01]  /*16030*/  IMAD.MOV.U32 R62, RZ, RZ, R20 ;  /* 0x000000ffff3e7224 */ /* 0x000fe200078e0014 */
[----:B------:R-:W4:Y:S01]  /*16040*/  LDSM.16.M88.4 R48, [R72+0x7000] ;  /* 0x007000004830783b */ /* 0x000f220000000200 */
[----:B------:R-:W-:-:S02]  /*16050*/  IMAD.MOV.U32 R61, RZ, RZ, R21 ;  /* 0x000000ffff3d7224 */ /* 0x000fc400078e0015 */
[----:B------:R-:W-:Y:S02]  /*16060*/  IMAD.MOV.U32 R60, RZ, RZ, R22 ;  /* 0x000000ffff3c7224 */ /* 0x000fe400078e0016 */
[----:B------:R-:W-:Y:S01]  /*16070*/  IMAD.MOV.U32 R52, RZ, RZ, R23 ;  /* 0x000000ffff347224 */ /* 0x000fe200078e0017 */
[C---:B---3--:R-:W-:Y:S01]  /*16080*/  HMMA.16816.F32 R172, R8.reuse, R40, R120 ;  /* 0x0000002808ac723c */ /* 0x048fe20000001878 */
[----:B------:R-:W-:Y:S01]  /*16090*/  IMAD.MOV.U32 R98, RZ, RZ, R12 ;  /* 0x000000ffff627224 */ /* 0x000fe200078e000c */
[----:B------:R-:W-:Y:S01]  /*160a0*/  LDSM.16.M88.4 R20, [R177] ;  /* 0x00000000b114783b */ /* 0x000fe20000000200 */
[----:B------:R-:W-:Y:S02]  /*160b0*/  IMAD.MOV.U32 R97, RZ, RZ, R13 ;  /* 0x000000ffff617224 */ /* 0x000fe400078e000d */
[----:B------:R-:W-:Y:S02]  /*160c0*/  IMAD.MOV.U32 R96, RZ, RZ, R14 ;  /* 0x000000ffff607224 */ /* 0x000fe400078e000e */
[----:B------:R-:W-:Y:S01]  /*160d0*/  IMAD.MOV.U32 R63, RZ, RZ, R15 ;  /* 0x000000ffff3f7224 */ /* 0x000fe200078e000f */
[C---:B------:R-:W-:Y:S01]  /*160e0*/  HMMA.16816.F32 R124, R8.reuse, R42, R128 ;  /* 0x0000002a087c723c */ /* 0x040fe20000001880 */
[----:B------:R-:W3:Y:S07]  /*160f0*/  LDSM.16.M88.4 R40, [R72+0x7800] ;  /* 0x007800004828783b */ /* 0x000eee0000000200 */
[C---:B-1----:R-:W-:Y:S08]  /*16100*/  HMMA.16816.F32 R12, R8.reuse, R4, R56 ;  /* 0x00000004080c723c */ /* 0x042ff00000001838 */
[C---:B------:R-:W-:Y:S08]  /*16110*/  HMMA.16816.F32 R84, R8.reuse, R28, R212 ;  /* 0x0000001c0854723c */ /* 0x040ff000000018d4 */
[C---:B--2---:R-:W-:Y:S07]  /*16120*/  HMMA.16816.F32 R92, R8.reuse, R34, R204 ;  /* 0x00000022085c723c */ /* 0x044fee00000018cc */
[----:B------:R-:W-:Y:S01]  /*16130*/  IMAD.MOV.U32 R204, RZ, RZ, R98 ;  /* 0x000000ffffcc7224 */ /* 0x000fe200078e0062 */
[----:B----4-:R-:W-:Y:S01]  /*16140*/  HMMA.16816.F32 R136, R8, R48, R140 ;  /* 0x000000300888723c */ /* 0x010fe2000000188c */
[----:B------:R-:W-:-:S02]  /*16150*/  IMAD.MOV.U32 R5, RZ, RZ, R14 ;  /* 0x000000ffff057224 */ /* 0x000fc400078e000e */
[----:B------:R-:W-:Y:S02]  /*16160*/  IMAD.MOV.U32 R4, RZ, RZ, R13 ;  /* 0x000000ffff047224 */ /* 0x000fe400078e000d */
[----:B------:R-:W-:Y:S02]  /*16170*/  IMAD.MOV.U32 R2, RZ, RZ, R12 ;  /* 0x000000ffff027224 */ /* 0x000fe400078e000c */
[----:B------:R-:W-:Y:S01]  /*16180*/  IMAD.MOV.U32 R99, RZ, RZ, R15 ;  /* 0x000000ffff637224 */ /* 0x000fe200078e000f */
[----:B------:R-:W-:Y:S01]  /*16190*/  HMMA.16816.F32 R100, R8, R32, R192 ;  /* 0x000000200864723c */ /* 0x000fe200000018c0 */
[----:B------:R-:W-:Y:S01]  /*161a0*/  IMAD.MOV.U32 R0, RZ, RZ, R5 ;  /* 0x000000ffff007224 */ /* 0x000fe200078e0005 */
[----:B------:R-:W-:Y:S01]  /*161b0*/  LDSM.16.M88.4 R32, [R177+0x3800] ;  /* 0x00380000b120783b */ /* 0x000fe20000000200 */
[----:B------:R-:W-:Y:S02]  /*161c0*/  IMAD.MOV.U32 R205, RZ, RZ, R97 ;  /* 0x000000ffffcd7224 */ /* 0x000fe400078e0061 */
[----:B------:R-:W-:-:S02]  /*161d0*/  IMAD.MOV.U32 R206, RZ, RZ, R96 ;  /* 0x000000ffffce7224 */ /* 0x000fc400078e0060 */
[----:B------:R-:W-:Y:S01]  /*161e0*/  IMAD.MOV.U32 R192, RZ, RZ, R53 ;  /* 0x000000ffffc07224 */ /* 0x000fe200078e0035 */
[C---:B------:R-:W-:Y:S01]  /*161f0*/  HMMA.16816.F32 R12, R8.reuse, R6, R76 ;  /* 0x00000006080c723c */ /* 0x040fe2000000184c */
[----:B------:R-:W-:Y:S02]  /*16200*/  IMAD.MOV.U32 R193, RZ, RZ, R54 ;  /* 0x000000ffffc17224 */ /* 0x000fe400078e0036 */
[----:B------:R-:W-:Y:S02]  /*16210*/  IMAD.MOV.U32 R195, RZ, RZ, R64 ;  /* 0x000000ffffc37224 */ /* 0x000fe400078e0040 */
[----:B------:R-:W-:Y:S02]  /*16220*/  IMAD.MOV.U32 R53, RZ, RZ, R66 ;  /* 0x000000ffff357224 */ /* 0x000fe400078e0042 */
[----:B------:R-:W-:Y:S01]  /*16230*/  IMAD.MOV.U32 R54, RZ, RZ, R67 ;  /* 0x000000ffff367224 */ /* 0x000fe200078e0043 */
[----:B------:R-:W-:Y:S01]  /*16240*/  HMMA.16816.F32 R80, R8, R30, R228 ;  /* 0x0000001e0850723c */ /* 0x000fe200000018e4 */
[----:B------:R-:W-:Y:S01]  /*16250*/  LDSM.16.M88.4 R28, [R177+0x4000] ;  /* 0x00400000b11c783b */ /* 0x000fe20000000200 */
[----:B------:R-:W-:-:S02]  /*16260*/  IMAD.MOV.U32 R194, RZ, RZ, R55 ;  /* 0x000000ffffc27224 */ /* 0x000fc400078e0037 */
[----:B------:R-:W-:Y:S02]  /*16270*/  IMAD.MOV.U32 R55, RZ, RZ, R251 ;  /* 0x000000ffff377224 */ /* 0x000fe400078e00fb */
[----:B------:R-:W-:Y:S02]  /*16280*/  IMAD.MOV.U32 R207, RZ, RZ, R63 ;  /* 0x000000ffffcf7224 */ /* 0x000fe400078e003f */
[C---:B------:R-:W-:Y:S08]  /*16290*/  HMMA.16816.F32 R144, R8.reuse, R46, R144 ;  /* 0x0000002e0890723c */ /* 0x040ff00000001890 */
[----:B------:R-:W-:Y:S01]  /*162a0*/  IMAD.MOV.U32 R79, RZ, RZ, R12 ;  /* 0x000000ffff4f7224 */ /* 0x000fe200078e000c */
[----:B------:R-:W-:Y:S01]  /*162b0*/  HMMA.16816.F32 R128, R8, R50, R148 ;  /* 0x000000320880723c */ /* 0x000fe20000001894 */
[----:B------:R-:W-:Y:S01]  /*162c0*/  IMAD.MOV.U32 R78, RZ, RZ, R13 ;  /* 0x000000ffff4e7224 */ /* 0x000fe200078e000d */
[----:B------:R-:W-:Y:S01]  /*162d0*/  LDSM.16.M88.4 R48, [R177+0x1800] ;  /* 0x00180000b130783b */ /* 0x000fe20000000200 */
[----:B------:R-:W-:-:S02]  /*162e0*/  IMAD.MOV.U32 R77, RZ, RZ, R14 ;  /* 0x000000ffff4d7224 */ /* 0x000fc400078e000e */
[----:B------:R-:W-:Y:S02]  /*162f0*/  IMAD.MOV.U32 R76, RZ, RZ, R15 ;  /* 0x000000ffff4c7224 */ /* 0x000fe400078e000f */
[----:B------:R-:W-:Y:S01]  /*16300*/  IMAD.MOV.U32 R212, RZ, RZ, R79 ;  /* 0x000000ffffd47224 */ /* 0x000fe200078e004f */
[C---:B------:R-:W-:Y:S01]  /*16310*/  HMMA.16816.F32 R12, R8.reuse, R44, R68 ;  /* 0x0000002c080c723c */ /* 0x040fe20000001844 */
[----:B------:R-:W-:Y:S01]  /*16320*/  IMAD.MOV.U32 R213, RZ, RZ, R78 ;  /* 0x000000ffffd57224 */ /* 0x000fe200078e004e */
[----:B------:R-:W-:Y:S01]  /*16330*/  LDSM.16.M88.4 R44, [R177+0x1000] ;  /* 0x00100000b12c783b */ /* 0x000fe20000000200 */
[----:B------:R-:W-:Y:S02]  /*16340*/  IMAD.MOV.U32 R214, RZ, RZ, R77 ;  /* 0x000000ffffd67224 */ /* 0x000fe400078e004d */
[----:B------:R-:W-:Y:S02]  /*16350*/  IMAD.MOV.U32 R215, RZ, RZ, R76 ;  /* 0x000000ffffd77224 */ /* 0x000fe400078e004c */
[----:B------:R-:W-:Y:S01]  /*16360*/  IMAD.MOV.U32 R70, RZ, RZ, R2 ;  /* 0x000000ffff467224 */ /* 0x000fe200078e0002 */
[----:B------:R-:W-:Y:S01]  /*16370*/  HMMA.16816.F32 R76, R8, R24, R232 ;  /* 0x00000018084c723c */ /* 0x000fe200000018e8 */
[----:B------:R-:W-:-:S02]  /*16380*/  IMAD R2, R187, 0x2, R183 ;  /* 0x00000002bb027824 */ /* 0x000fc400078e02b7 */
[----:B------:R-:W-:-:S03]  /*16390*/  IMAD.MOV.U32 R71, RZ, RZ, R4 ;  /* 0x000000ffff477224 */ /* 0x000fc600078e0004 */
[----:B------:R-:W1:Y:S01]  /*163a0*/  LDSM.16.M88.4 R4, [R2] ;  /* 0x000000000204783b */ /* 0x000e620000000200 */
[----:B------:R-:W-:Y:S01]  /*163b0*/  IMAD.MOV.U32 R235, RZ, RZ, R99 ;  /* 0x000000ffffeb7224 */ /* 0x000fe200078e0063 */
[C---:B------:R-:W-:Y:S01]  /*163c0*/  HMMA.16816.F32 R116, R8.reuse, R36, R160 ;  /* 0x000000240874723c */ /* 0x040fe200000018a0 */
[----:B------:R-:W-:Y:S02]  /*163d0*/  IMAD.MOV.U32 R232, RZ, RZ, R70 ;  /* 0x000000ffffe87224 */ /* 0x000fe400078e0046 */
[----:B------:R-:W-:Y:S02]  /*163e0*/  IMAD.MOV.U32 R233, RZ, RZ, R71 ;  /* 0x000000ffffe97224 */ /* 0x000fe400078e0047 */
[----:B------:R-:W-:Y:S02]  /*163f0*/  IMAD.MOV.U32 R234, RZ, RZ, R0 ;  /* 0x000000ffffea7224 */ /* 0x000fe400078e0000 */
[----:B------:R-:W-:Y:S01]  /*16400*/  IMAD R0, R252, 0x10, R73 ;  /* 0x00000010fc007824 */ /* 0x000fe200078e0249 */
[----:B------:R-:W-:Y:S01]  /*16410*/  HMMA.16816.F32 R96, R8, R26, R216 ;  /* 0x0000001a0860723c */ /* 0x000fe200000018d8 */
[----:B------:R-:W-:Y:S01]  /*16420*/  IMAD.MOV.U32 R57, RZ, RZ, R12 ;  /* 0x000000ffff397224 */ /* 0x000fe200078e000c */
[----:B------:R-:W-:Y:S01]  /*16430*/  LDSM.16.M88.4 R24, [R177+0x4800] ;  /* 0x00480000b118783b */ /* 0x000fe20000000200 */
[----:B------:R-:W-:Y:S01]  /*16440*/  IMAD.MOV.U32 R56, RZ, RZ, R13 ;  /* 0x000000ffff387224 */ /* 0x000fe200078e000d */
[----:B------:R-:W-:Y:S01]  /*16450*/  IADD3 R0, R0, 0x1, R180 ;  /* 0x0000000100007810 */ /* 0x000fe20007ffe0b4 */
[----:B------:R-:W-:-:S02]  /*16460*/  IMAD.MOV.U32 R69, RZ, RZ, R14 ;  /* 0x000000ffff457224 */ /* 0x000fc400078e000e */
[----:B------:R-:W-:Y:S01]  /*16470*/  IMAD.MOV.U32 R68, RZ, RZ, R15 ;  /* 0x000000ffff447224 */ /* 0x000fe200078e000f */
[C---:B------:R-:W-:Y:S01]  /*16480*/  HMMA.16816.F32 R104, R8.reuse, R38, R164 ;  /* 0x000000260868723c */ /* 0x040fe200000018a4 */
[----:B------:R-:W-:Y:S01]  /*16490*/  IMAD.MOV.U32 R142, RZ, RZ, R57 ;  /* 0x000000ffff8e7224 */ /* 0x000fe200078e0039 */
[----:B------:R-:W2:Y:S01]  /*164a0*/  LDSM.16.M88.4 R12, [R177+0x800] ;  /* 0x00080000b10c783b */ /* 0x000ea20000000200 */
[----:B------:R-:W-:Y:S01]  /*164b0*/  IMAD.MOV.U32 R143, RZ, RZ, R56 ;  /* 0x000000ffff8f7224 */ /* 0x000fe200078e0038 */
[----:B------:R-:W-:Y:S01]  /*164c0*/  IADD3 R0, R220, R0, -R112 ;  /* 0x00000000dc007210 */ /* 0x000fe20007ffe870 */
[----:B------:R-:W-:Y:S01]  /*164d0*/  IMAD.MOV.U32 R219, RZ, RZ, R52 ;  /* 0x000000ffffdb7224 */ /* 0x000fe200078e0034 */
[----:B------:R-:W4:Y:S01]  /*164e0*/  LDSM.16.M88.4 R56, [R177+0x2000] ;  /* 0x00200000b138783b */ /* 0x000f220000000200 */
[----:B------:R-:W-:Y:S01]  /*164f0*/  IMAD.MOV.U32 R230, RZ, RZ, R69 ;  /* 0x000000ffffe67224 */ /* 0x000fe200078e0045 */
[----:B---3--:R-:W-:Y:S01]  /*16500*/  HMMA.16816.F32 R120, R8, R40, R152 ;  /* 0x000000280878723c */ /* 0x008fe20000001898 */
[----:B------:R-:W-:Y:S01]  /*16510*/  IMAD.MOV.U32 R231, RZ, RZ, R68 ;  /* 0x000000ffffe77224 */ /* 0x000fe200078e0044 */
[----:B------:R-:W-:Y:S01]  /*16520*/  LDSM.16.M88.4 R36, [R177+0x3000] ;  /* 0x00300000b124783b */ /* 0x000fe20000000200 */
[----:B------:R-:W-:-:S02]  /*16530*/  IMAD.MOV.U32 R52, RZ, RZ, R65 ;  /* 0x000000ffff347224 */ /* 0x000fc400078e0041 */
[----:B------:R-:W-:Y:S02]  /*16540*/  IMAD.MOV.U32 R164, RZ, RZ, R244 ;  /* 0x000000ffffa47224 */ /* 0x000fe400078e00f4 */
[----:B------:R-:W-:Y:S01]  /*16550*/  IMAD.MOV.U32 R165, RZ, RZ, R185 ;  /* 0x000000ffffa57224 */ /* 0x000fe200078e00b9 */
[----:B------:R-:W-:Y:S01]  /*16560*/  HMMA.16816.F32 R108, R8, R42, R156 ;  /* 0x0000002a086c723c */ /* 0x000fe2000000189c */
[----:B------:R-:W-:Y:S01]  /*16570*/  IMAD.MOV.U32 R166, RZ, RZ, R182 ;  /* 0x000000ffffa67224 */ /* 0x000fe200078e00b6 */
[----:B------:R-:W-:Y:S01]  /*16580*/  LDSM.16.M88.4 R40, [R177+0x2800] ;  /* 0x00280000b128783b */ /* 0x000fe20000000200 */
[----:B------:R-:W-:Y:S02]  /*16590*/  IMAD.MOV.U32 R167, RZ, RZ, R181 ;  /* 0x000000ffffa77224 */ /* 0x000fe400078e00b5 */
[----:B------:R-:W-:Y:S01]  /*165a0*/  IMAD.IADD R182, R184, 0x1, R177 ;  /* 0x00000001b8b67824 */ /* 0x000fe200078e02b1 */
[----:B------:R-:W-:Y:S01]  /*165b0*/  LDSM.16.M88.4 R8, [R177+0x5800] ;  /* 0x00580000b108783b */ /* 0x000fe20000000200 */
[----:B------:R-:W-:Y:S01]  /*165c0*/  IMAD R185, R186, 0x2, R2 ;  /* 0x00000002bab97824 */ /* 0x000fe200078e0202 */
[----:B-1----:R-:W-:Y:S01]  /*165d0*/  HMMA.16816.F32 R64, R4, R20, R208 ;  /* 0x000000140440723c */ /* 0x002fe200000018d0 */
[----:B------:R-:W-:-:S02]  /*165e0*/  IMAD.MOV.U32 R228, RZ, RZ, R142 ;  /* 0x000000ffffe47224 */ /* 0x000fc400078e008e */
[----:B------:R-:W-:Y:S02]  /*165f0*/  IMAD.MOV.U32 R229, RZ, RZ, R143 ;  /* 0x000000ffffe57224 */ /* 0x000fe400078e008f */
[----:B------:R-:W-:Y:S02]  /*16600*/  IMAD.MOV.U32 R216, RZ, RZ, R62 ;  /* 0x000000ffffd87224 */ /* 0x000fe400078e003e */
[----:B------:R-:W-:Y:S01]  /*16610*/  IMAD.MOV.U32 R217, RZ, RZ, R61 ;  /* 0x000000ffffd97224 */ /* 0x000fe200078e003d */
[----:B------:R-:W-:Y:S01]  /*16620*/  HMMA.16816.F32 R68, R4, R22, R200 ;  /* 0x000000160444723c */ /* 0x000fe200000018c8 */
[----:B------:R-:W1:Y:S01]  /*16630*/  LDSM.16.M88.4 R20, [R177+0x5000] ;  /* 0x00500000b114783b */ /* 0x000e620000000200 */
[----:B------:R-:W-:Y:S02]  /*16640*/  IMAD.MOV.U32 R218, RZ, RZ, R60 ;  /* 0x000000ffffda7224 */ /* 0x000fe400078e003c */
[----:B------:R-:W-:Y:S01]  /*16650*/  IMAD.MOV.U32 R208, RZ, RZ, R250 ;  /* 0x000000ffffd07224 */ /* 0x000fe200078e00fa */
[----:B------:R-:W-:Y:S01]  /*16660*/  LDSM.16.M88.4 R60, [R177+0x7800] ;  /* 0x00780000b13c783b */ /* 0x000fe20000000200 */
[----:B------:R-:W-:-:S02]  /*16670*/  IMAD.MOV.U32 R209, RZ, RZ, R249 ;  /* 0x000000ffffd17224 */ /* 0x000fc400078e00f9 */
[----:B------:R-:W-:Y:S01]  /*16680*/  IMAD.MOV.U32 R200, RZ, RZ, R91 ;  /* 0x000000ffffc87224 */ /* 0x000fe200078e005b */
[C---:B------:R-:W-:Y:S01]  /*16690*/  HMMA.16816.F32 R140, R4.reuse, R44, R168 ;  /* 0x0000002c048c723c */ /* 0x040fe200000018a8 */
[----:B------:R-:W-:Y:S02]  /*166a0*/  IMAD.MOV.U32 R201, RZ, RZ, R90 ;  /* 0x000000ffffc97224 */ /* 0x000fe400078e005a */
[----:B------:R-:W-:Y:S02]  /*166b0*/  IMAD.MOV.U32 R202, RZ, RZ, R89 ;  /* 0x000000ffffca7224 */ /* 0x000fe400078e0059 */
[----:B------:R-:W-:Y:S02]  /*166c0*/  IMAD.MOV.U32 R203, RZ, RZ, R88 ;  /* 0x000000ffffcb7224 */ /* 0x000fe400078e0058 */
[----:B------:R-:W-:Y:S01]  /*166d0*/  IMAD.MOV.U32 R210, RZ, RZ, R246 ;  /* 0x000000ffffd27224 */ /* 0x000fe200078e00f6 */
[----:B--2---:R-:W-:Y:S01]  /*166e0*/  HMMA.16816.F32 R88, R4, R12, R172 ;  /* 0x0000000c0458723c */ /* 0x004fe200000018ac */
[----:B------:R-:W-:-:S06]  /*166f0*/  IMAD.MOV.U32 R211, RZ, RZ, R245 ;  /* 0x000000ffffd37224 */ /* 0x000fcc00078e00f5 */
[----:B------:R-:W-:Y:S01]  /*16700*/  IMAD.MOV.U32 R172, RZ, RZ, R135 ;  /* 0x000000ffffac7224 */ /* 0x000fe200078e0087 */
[C---:B------:R-:W-:Y:S01]  /*16710*/  HMMA.16816.F32 R124, R4.reuse, R14, R124 ;  /* 0x0000000e047c723c */ /* 0x040fe2000000187c */
[----:B------:R-:W-:Y:S01]  /*16720*/  LDSM.16.M88.4 R12, [R185] ;  /* 0x00000000b90c783b */ /* 0x000fe20000000200 */
[----:B------:R-:W-:Y:S02]  /*16730*/  IMAD.MOV.U32 R173, RZ, RZ, R115 ;  /* 0x000000ffffad7224 */ /* 0x000fe400078e0073 */
[----:B------:R-:W-:Y:S02]  /*16740*/  IMAD.MOV.U32 R174, RZ, RZ, R114 ;  /* 0x000000ffffae7224 */ /* 0x000fe400078e0072 */
[----:B------:R-:W-:Y:S02]  /*16750*/  IMAD.MOV.U32 R175, RZ, RZ, R3 ;  /* 0x000000ffffaf7224 */ /* 0x000fe400078e0003 */
[C---:B----4-:R-:W-:Y:S08]  /*16760*/  HMMA.16816.F32 R160, R4.reuse, R56, R236 ;  /* 0x0000003804a0723c */ /* 0x050ff000000018ec */
[C---:B------:R-:W-:Y:S01]  /*16770*/  HMMA.16816.F32 R164, R4.reuse, R58, R164 ;  /* 0x0000003a04a4723c */ /* 0x040fe200000018a4 */
[----:B------:R-:W2:Y:S07]  /*16780*/  LDSM.16.M88.4 R56, [R182] ;  /* 0x00000000b638783b */ /* 0x000eae0000000200 */
[C---:B-1----:R-:W-:Y:S08]  /*16790*/  HMMA.16816.F32 R136, R4.reuse, R20, R136 ;  /* 0x000000140488723c */ /* 0x042ff00000001888 */
[C---:B------:R-:W-:Y:S01]  /*167a0*/  HMMA.16816.F32 R128, R4.reuse, R22, R128 ;  /* 0x000000160480723c */ /* 0x040fe20000001880 */
[----:B------:R-:W1:Y:S07]  /*167b0*/  LDSM.16.M88.4 R20, [R182+0x800] ;  /* 0x00080000b614783b */ /* 0x000e6e0000000200 */
[C---:B------:R-:W-:Y:S01]  /*167c0*/  HMMA.16816.F32 R148, R4.reuse, R46, R196 ;  /* 0x0000002e0494723c */ /* 0x040fe200000018c4 */
[----:B------:R-:W3:Y:S07]  /*167d0*/  LDSM.16.M88.4 R44, [R177+0x7000] ;  /* 0x00700000b12c783b */ /* 0x000eee0000000200 */
[C---:B------:R-:W-:Y:S08]  /*167e0*/  HMMA.16816.F32 R152, R4.reuse, R48, R240 ;  /* 0x000000300498723c */ /* 0x040ff000000018f0 */
[C---:B------:R-:W-:Y:S01]  /*167f0*/  HMMA.16816.F32 R156, R4.reuse, R50, R52 ;  /* 0x00000032049c723c */ /* 0x040fe20000001834 */
[----:B------:R-:W4:Y:S04]  /*16800*/  LDSM.16.M88.4 R52, [R177+0x6000] ;  /* 0x00600000b134783b */ /* 0x000f280000000200 */
[----:B------:R-:W1:Y:S03]  /*16810*/  LDSM.16.M88.4 R48, [R177+0x6800] ;  /* 0x00680000b130783b */ /* 0x000e660000000200 */
[C---:B------:R-:W-:Y:S08]  /*16820*/  HMMA.16816.F32 R192, R4.reuse, R36, R192 ;  /* 0x0000002404c0723c */ /* 0x040ff000000018c0 */
[C---:B------:R-:W-:Y:S01]  /*16830*/  HMMA.16816.F32 R196, R4.reuse, R38, R208 ;  /* 0x0000002604c4723c */ /* 0x040fe200000018d0 */
[----:B------:R-:W1:Y:S07]  /*16840*/  LDSM.16.M88.4 R36, [R182+0x1000] ;  /* 0x00100000b624783b */ /* 0x000e6e0000000200 */
[C---:B------:R-:W-:Y:S08]  /*16850*/  HMMA.16816.F32 R168, R4.reuse, R40, R172 ;  /* 0x0000002804a8723c */ /* 0x040ff000000018ac */
[C---:B------:R-:W-:Y:S01]  /*16860*/  HMMA.16816.F32 R172, R4.reuse, R42, R200 ;  /* 0x0000002a04ac723c */ /* 0x040fe200000018c8 */
[----:B------:R-:W1:Y:S07]  /*16870*/  LDSM.16.M88.4 R40, [R182+0x1800] ;  /* 0x00180000b628783b */ /* 0x000e6e0000000200 */
[C---:B------:R-:W-:Y:S08]  /*16880*/  HMMA.16816.F32 R208, R4.reuse, R28, R232 ;  /* 0x0000001c04d0723c */ /* 0x040ff000000018e8 */
[----:B------:R-:W-:Y:S08]  /*16890*/  HMMA.16816.F32 R212, R4, R30, R212 ;  /* 0x0000001e04d4723c */ /* 0x000ff000000018d4 */
[----:B--2---:R-:W-:Y:S08]  /*168a0*/  HMMA.16816.F32 R28, R12, R58, R68 ;  /* 0x0000003a0c1c723c */ /* 0x004ff00000001844 */
[----:B------:R-:W-:Y:S07]  /*168b0*/  HMMA.16816.F32 R120, R4, R8, R120 ;  /* 0x000000080478723c */ /* 0x000fee0000001878 */
[----:B------:R-:W-:Y:S01]  /*168c0*/  IMAD.IADD R8, R74, 0x1, R0 ;  /* 0x000000014a087824 */ /* 0x000fe200078e0200 */
[----:B------:R-:W-:Y:S01]  /*168d0*/  HMMA.16816.F32 R64, R12, R56, R64 ;  /* 0x000000380c40723c */ /* 0x000fe20000001840 */
[----:B------:R-:W-:-:S03]  /*168e0*/  IMAD.IADD R0, R19, 0x1, R75 ;  /* 0x0000000113007824 */ /* 0x000fc600078e024b */
[----:B------:R-:W-:Y:S02]  /*168f0*/  IADD3 R9, R8, 0x8, RZ ;  /* 0x0000000808097810 */ /* 0x000fe40007ffe0ff */
[----:B------:R-:W-:Y:S02]  /*16900*/  IADD3 R3, R0, 0x1, RZ ;  /* 0x0000000100037810 */ /* 0x000fe40007ffe0ff */
[----:B------:R-:W-:Y:S01]  /*16910*/  HMMA.16816.F32 R200, R4, R32, R216 ;  /* 0x0000002004c8723c */ /* 0x000fe200000018d8 */
[----:B------:R-:W-:-:S04]  /*16920*/  IMNMX R8, R8, R220, PT ;  /* 0x000000dc08087217 */ /* 0x000fc80003800200 */
[----:B------:R-:W-:-:S03]  /*16930*/  ISETP.GE.AND P6, PT, R3, R8, PT ;  /* 0x000000080300720c */ /* 0x000fc60003fc6270 */
[C---:B------:R-:W-:Y:S08]  /*16940*/  HMMA.16816.F32 R216, R4.reuse, R24, R228 ;  /* 0x0000001804d8723c */ /* 0x040ff000000018e4 */
[----:B------:R-:W-:Y:S08]  /*16950*/  HMMA.16816.F32 R144, R4, R26, R144 ;  /* 0x0000001a0490723c */ /* 0x000ff00000001890 */
[----:B-1----:R-:W-:Y:S08]  /*16960*/  HMMA.16816.F32 R24, R12, R20, R88 ;  /* 0x000000140c18723c */ /* 0x002ff00000001858 */
[C---:B---3--:R-:W-:Y:S08]  /*16970*/  HMMA.16816.F32 R84, R4.reuse, R44, R84 ;  /* 0x0000002c0454723c */ /* 0x048ff00000001854 */
[C---:B------:R-:W-:Y:S01]  /*16980*/  HMMA.16816.F32 R80, R4.reuse, R46, R80 ;  /* 0x0000002e0450723c */ /* 0x040fe20000001850 */
[----:B------:R-:W1:Y:S07]  /*16990*/  LDSM.16.M88.4 R44, [R182+0x2000] ;  /* 0x00200000b62c783b */ /* 0x000e6e0000000200 */
[C---:B------:R-:W-:Y:S08]  /*169a0*/  HMMA.16816.F32 R204, R4.reuse, R34, R204 ;  /* 0x0000002204cc723c */ /* 0x040ff000000018cc */
[C---:B------:R-:W-:Y:S08]  /*169b0*/  HMMA.16816.F32 R108, R4.reuse, R10, R108 ;  /* 0x0000000a046c723c */ /* 0x040ff0000000186c */
[C---:B----4-:R-:W-:Y:S08]  /*169c0*/  HMMA.16816.F32 R116, R4.reuse, R52, R116 ;  /* 0x000000340474723c */ /* 0x050ff00000001874 */
[C---:B------:R-:W-:Y:S08]  /*169d0*/  HMMA.16816.F32 R104, R4.reuse, R54, R104 ;  /* 0x000000360468723c */ /* 0x040ff00000001868 */
[C---:B------:R-:W-:Y:S08]  /*169e0*/  HMMA.16816.F32 R100, R4.reuse, R48, R100 ;  /* 0x000000300464723c */ /* 0x040ff00000001864 */
[C---:B------:R-:W-:Y:S07]  /*169f0*/  HMMA.16816.F32 R92, R4.reuse, R50, R92 ;  /* 0x00000032045c723c */ /* 0x040fee000000185c */
[----:B------:R-:W-:Y:S01]  /*16a00*/  FSEL R50, R65, -INF , !P6 ;  /* 0xff80000041327808 */ /* 0x000fe20007000000 */
[----:B------:R-:W-:Y:S01]  /*16a10*/  HMMA.16816.F32 R76, R4, R60, R76 ;  /* 0x0000003c044c723c */ /* 0x000fe2000000184c */
[----:B------:R-:W-:-:S04]  /*16a20*/  ISETP.GE.AND P6, PT, R0, R8, PT ;  /* 0x000000080000720c */ /* 0x000fc80003fc6270 */
[----:B------:R-:W-:-:S03]  /*16a30*/  FSEL R49, R64, -INF , !P6 ;  /* 0xff80000040317808 */ /* 0x000fc60007000000 */
[----:B------:R-:W-:Y:S07]  /*16a40*/  HMMA.16816.F32 R96, R4, R62, R96 ;  /* 0x0000003e0460723c */ /* 0x000fee0000001860 */
[----:B------:R-:W-:Y:S01]  /*16a50*/  IMNMX R6, R9, R220, PT ;  /* 0x000000dc09067217 */ /* 0x000fe20003800200 */
[----:B------:R-:W-:Y:S01]  /*16a60*/  HMMA.16816.F32 R20, R12, R22, R124 ;  /* 0x000000160c14723c */ /* 0x000fe2000000187c */
[----:B------:R-:W-:Y:S02]  /*16a70*/  IADD3 R4, R0, 0x8, RZ ;  /* 0x0000000800047810 */ /* 0x000fe40007ffe0ff */
[----:B------:R-:W-:-:S02]  /*16a80*/  ISETP.GE.AND P1, PT, R3, R6, PT ;  /* 0x000000060300720c */ /* 0x000fc40003f26270 */
[----:B------:R-:W-:Y:S02]  /*16a90*/  IADD3 R3, R0, 0x9, RZ ;  /* 0x0000000900037810 */ /* 0x000fe40007ffe0ff */
[C---:B------:R-:W-:Y:S01]  /*16aa0*/  ISETP.GE.AND P4, PT, R4.reuse, R8, PT ;  /* 0x000000080400720c */ /* 0x040fe20003f86270 */
[----:B------:R-:W-:Y:S01]  /*16ab0*/  HMMA.16816.F32 R32, R12, R36, R140 ;  /* 0x000000240c20723c */ /* 0x000fe2000000188c */
[----:B------:R-:W-:Y:S02]  /*16ac0*/  ISETP.GE.AND P3, PT, R4, R6, PT ;  /* 0x000000060400720c */ /* 0x000fe40003f66270 */
[C---:B------:R-:W-:Y:S02]  /*16ad0*/  ISETP.GE.AND P0, PT, R3.reuse, R8, PT ;  /* 0x000000080300720c */ /* 0x040fe40003f06270 */
[-C--:B------:R-:W-:Y:S02]  /*16ae0*/  ISETP.GE.AND P5, PT, R3, R6.reuse, PT ;  /* 0x000000060300720c */ /* 0x080fe40003fa6270 */
[----:B------:R-:W-:-:S02]  /*16af0*/  ISETP.GE.AND P2, PT, R0, R6, PT ;  /* 0x000000060000720c */ /* 0x000fc40003f46270 */
[C---:B------:R-:W-:Y:S02]  /*16b00*/  IADD3 R4, R0.reuse, 0x10, RZ ;  /* 0x0000001000047810 */ /* 0x040fe40007ffe0ff */
[----:B------:R-:W-:Y:S02]  /*16b10*/  IADD3 R3, R0, 0x11, RZ ;  /* 0x0000001100037810 */ /* 0x000fe40007ffe0ff */
[----:B------:R-:W-:Y:S02]  /*16b20*/  FSEL R54, R28, -INF , !P4 ;  /* 0xff8000001c367808 */ /* 0x000fe40006000000 */
[----:B------:R-:W-:Y:S02]  /*16b30*/  FSEL R52, R30, -INF , !P3 ;  /* 0xff8000001e347808 */ /* 0x000fe40005800000 */
[----:B------:R-:W-:Y:S02]  /*16b40*/  FSEL R53, R29, -INF , !P0 ;  /* 0xff8000001d357808 */ /* 0x000fe40004000000 */
[----:B------:R-:W-:-:S02]  /*16b50*/  FSEL R51, R31, -INF , !P5 ;  /* 0xff8000001f337808 */ /* 0x000fc40006800000 */
[----:B------:R-:W-:Y:S01]  /*16b60*/  FSEL R66, R66, -INF , !P2 ;  /* 0xff80000042427808 */ /* 0x000fe20005000000 */
[----:B------:R-:W-:Y:S01]  /*16b70*/  HMMA.16816.F32 R28, R12, R38, R148 ;  /* 0x000000260c1c723c */ /* 0x000fe20000001894 */
[C---:B------:R-:W-:Y:S01]  /*16b80*/  ISETP.GE.AND P2, PT, R4.reuse, R8, PT ;  /* 0x000000080400720c */ /* 0x040fe20003f46270 */
[----:B------:R-:W2:Y:S01]  /*16b90*/  LDSM.16.M88.4 R36, [R182+0x2800] ;  /* 0x00280000b624783b */ /* 0x000ea20000000200 */
        /* <DEDUP_REMOVED lines=8> */
[C---:B------:R-:W-:Y:S02]  /*16c20*/  ISETP.GE.AND P5, PT, R4.reuse, R8, PT ;  /* 0x000000080400720c */ /* 0x040fe40003fa6270 */
[----:B------:R-:W-:-:S02]  /*16c30*/  ISETP.GE.AND P2, PT, R4, R6, PT ;  /* 0x000000060400720c */ /* 0x000fc40003f46270 */
[C---:B------:R-:W-:Y:S02]  /*16c40*/  ISETP.GE.AND P4, PT, R3.reuse, R8, PT ;  /* 0x000000080300720c */ /* 0x040fe40003f86270 */
[----:B------:R-:W-:Y:S02]  /*16c50*/  ISETP.GE.AND P3, PT, R3, R6, PT ;  /* 0x000000060300720c */ /* 0x000fe40003f66270 */
[----:B------:R-:W-:Y:S02]  /*16c60*/  FSEL R73, R27, -INF , !P0 ;  /* 0xff8000001b497808 */ /* 0x000fe40004000000 */
[----:B------:R-:W-:Y:S01]  /*16c70*/  FSEL R75, R20, -INF , !P5 ;  /* 0xff800000144b7808 */ /* 0x000fe20006800000 */
[----:B------:R-:W-:Y:S01]  /*16c80*/  HMMA.16816.F32 R24, R12, R40, R152 ;  /* 0x000000280c18723c */ /* 0x000fe20000001898 */
[----:B------:R-:W-:Y:S02]  /*16c90*/  FSEL R74, R22, -INF , !P2 ;  /* 0xff800000164a7808 */ /* 0x000fe40005000000 */
[----:B------:R-:W-:-:S02]  /*16ca0*/  FSEL R91, R21, -INF , !P4 ;  /* 0xff800000155b7808 */ /* 0x000fc40006000000 */
[----:B------:R-:W-:Y:S02]  /*16cb0*/  FSEL R89, R23, -INF , !P3 ;  /* 0xff80000017597808 */ /* 0x000fe40005800000 */
[C---:B------:R-:W-:Y:S01]  /*16cc0*/  IADD3 R4, R0.reuse, 0x20, RZ ;  /* 0x0000002000047810 */ /* 0x040fe20007ffe0ff */
[----:B------:R-:W-:Y:S01]  /*16cd0*/  HMMA.16816.F32 R20, R12, R42, R156 ;  /* 0x0000002a0c14723c */ /* 0x000fe2000000189c */
[----:B------:R-:W3:Y:S01]  /*16ce0*/  LDSM.16.M88.4 R40, [R182+0x3000] ;  /* 0x00300000b628783b */ /* 0x000ee20000000200 */
[----:B------:R-:W-:Y:S02]  /*16cf0*/  IADD3 R3, R0, 0x21, RZ ;  /* 0x0000002100037810 */ /* 0x000fe40007ffe0ff */
        /* <DEDUP_REMOVED lines=10> */
[C---:B------:R-:W-:Y:S01]  /*16da0*/  ISETP.GE.AND P3, PT, R4.reuse, R8, PT ;  /* 0x000000080400720c */ /* 0x040fe20003f66270 */
[----:B-1----:R-:W-:Y:S01]  /*16db0*/  HMMA.16816.F32 R32, R12, R44, R160 ;  /* 0x0000002c0c20723c */ /* 0x002fe200000018a0 */
        /* <DEDUP_REMOVED lines=9> */
[----:B------:R-:W-:Y:S01]  /*16e50*/  HMMA.16816.F32 R28, R12, R46, R164 ;  /* 0x0000002e0c1c723c */ /* 0x000fe200000018a4 */
[----:B------:R-:W1:Y:S01]  /*16e60*/  LDSM.16.M88.4 R44, [R182+0x3800] ;  /* 0x00380000b62c783b */ /* 0x000e620000000200 */
        /* <DEDUP_REMOVED lines=9> */
[C---:B------:R-:W-:Y:S02]  /*16f00*/  ISETP.GE.AND P2, PT, R4.reuse, R8, PT ;  /* 0x000000080400720c */ /* 0x040fe40003f46270 */
[----:B------:R-:W-:Y:S02]  /*16f10*/  ISETP.GE.AND P4, PT, R4, R6, PT ;  /* 0x000000060400720c */ /* 0x000fe40003f86270 */
[C---:B------:R-:W-:Y:S02]  /*16f20*/  ISETP.GE.AND P3, PT, R3.reuse, R8, PT ;  /* 0x000000080300720c */ /* 0x040fe40003f66270 */
[----:B------:R-:W-:-:S02]  /*16f30*/  ISETP.GE.AND P0, PT, R3, R6, PT ;  /* 0x000000060300720c */ /* 0x000fc40003f06270 */
[C---:B------:R-:W-:Y:S02]  /*16f40*/  IADD3 R4, R0.reuse, 0x40, RZ ;  /* 0x0000004000047810 */ /* 0x040fe40007ffe0ff */
[----:B------:R-:W-:Y:S02]  /*16f50*/  FSEL R141, R27, -INF , !P5 ;  /* 0xff8000001b8d7808 */ /* 0x000fe40006800000 */
[----:B------:R-:W-:Y:S01]  /*16f60*/  IADD3 R3, R0, 0x41, RZ ;  /* 0x0000004100037810 */ /* 0x000fe20007ffe0ff */
[----:B--2---:R-:W-:Y:S01]  /*16f70*/  HMMA.16816.F32 R24, R12, R36, R168 ;  /* 0x000000240c18723c */ /* 0x004fe200000018a8 */
[----:B------:R-:W-:Y:S02]  /*16f80*/  FSEL R149, R20, -INF , !P2 ;  /* 0xff80000014957808 */ /* 0x000fe40005000000 */
[----:B------:R-:W-:Y:S02]  /*16f90*/  FSEL R140, R22, -INF , !P4 ;  /* 0xff800000168c7808 */ /* 0x000fe40006000000 */
[----:B------:R-:W-:-:S02]  /*16fa0*/  FSEL R148, R21, -INF , !P3 ;  /* 0xff80000015947808 */ /* 0x000fc40005800000 */
[----:B------:R-:W-:Y:S02]  /*16fb0*/  FSEL R142, R23, -INF , !P0 ;  /* 0xff800000178e7808 */ /* 0x000fe40004000000 */
[----:B------:R-:W-:Y:S01]  /*16fc0*/  HMMA.16816.F32 R20, R12, R38, R172 ;  /* 0x000000260c14723c */ /* 0x000fe200000018ac */
[----:B------:R-:W2:Y:S01]  /*16fd0*/  LDSM.16.M88.4 R36, [R182+0x4000] ;  /* 0x00400000b624783b */ /* 0x000ea20000000200 */
[C---:B------:R-:W-:Y:S02]  /*16fe0*/  ISETP.GE.AND P5, PT, R4.reuse, R8, PT ;  /* 0x000000080400720c */ /* 0x040fe40003fa6270 */
[----:B------:R-:W-:Y:S02]  /*16ff0*/  ISETP.GE.AND P2, PT, R4, R6, PT ;  /* 0x000000060400720c */ /* 0x000fe40003f46270 */
[C---:B------:R-:W-:Y:S02]  /*17000*/  ISETP.GE.AND P4, PT, R3.reuse, R8, PT ;  /* 0x000000080300720c */ /* 0x040fe40003f86270 */
[----:B------:R-:W-:-:S02]  /*17010*/  ISETP.GE.AND P3, PT, R3, R6, PT ;  /* 0x000000060300720c */ /* 0x000fc40003f66270 */
[C---:B------:R-:W-:Y:S02]  /*17020*/  IADD3 R4, R0.reuse, 0x48, RZ ;  /* 0x0000004800047810 */ /* 0x040fe40007ffe0ff */
[----:B------:R-:W-:Y:S02]  /*17030*/  IADD3 R3, R0, 0x49, RZ ;  /* 0x0000004900037810 */ /* 0x000fe40007ffe0ff */
[----:B------:R-:W-:Y:S02]  /*17040*/  FSEL R156, R32, -INF , !P5 ;  /* 0xff800000209c7808 */ /* 0x000fe40006800000 */
[----:B------:R-:W-:Y:S02]  /*17050*/  FSEL R154, R34, -INF , !P2 ;  /* 0xff800000229a7808 */ /* 0x000fe40005000000 */
[----:B------:R-:W-:Y:S02]  /*17060*/  FSEL R158, R33, -INF , !P4 ;  /* 0xff800000219e7808 */ /* 0x000fe40006000000 */
[----:B------:R-:W-:-:S02]  /*17070*/  ISETP.GE.AND P0, PT, R4, R8, PT ;  /* 0x000000080400720c */ /* 0x000fc40003f06270 */
[----:B------:R-:W-:Y:S02]  /*17080*/  ISETP.GE.AND P5, PT, R4, R6, PT ;  /* 0x000000060400720c */ /* 0x000fe40003fa6270 */
[C---:B------:R-:W-:Y:S02]  /*17090*/  ISETP.GE.AND P2, PT, R3.reuse, R8, PT ;  /* 0x000000080300720c */ /* 0x040fe40003f46270 */
[----:B------:R-:W-:Y:S02]  /*170a0*/  ISETP.GE.AND P4, PT, R3, R6, PT ;  /* 0x000000060300720c */ /* 0x000fe40003f86270 */
[----:B------:R-:W-:Y:S02]  /*170b0*/  FSEL R153, R35, -INF , !P3 ;  /* 0xff80000023997808 */ /* 0x000fe40005800000 */
[----:B---3--:R-:W-:Y:S01]  /*170c0*/  HMMA.16816.F32 R32, R12, R40, R192 ;  /* 0x000000280c20723c */ /* 0x008fe200000018c0 */
[----:B------:R-:W-:Y:S02]  /*170d0*/  FSEL R155, R28, -INF , !P0 ;  /* 0xff8000001c9b7808 */ /* 0x000fe40004000000 */
[----:B------:R-:W-:-:S02]  /*170e0*/  FSEL R152, R30, -INF , !P5 ;  /* 0xff8000001e987808 */ /* 0x000fc40006800000 */
[----:B------:R-:W-:Y:S02]  /*170f0*/  FSEL R159, R29, -INF , !P2 ;  /* 0xff8000001d9f7808 */ /* 0x000fe40005000000 */
[----:B------:R-:W-:Y:S02]  /*17100*/  FSEL R157, R31, -INF , !P4 ;  /* 0xff8000001f9d7808 */ /* 0x000fe40006000000 */
[----:B------:R-:W-:Y:S01]  /*17110*/  HMMA.16816.F32 R28, R12, R42, R196 ;  /* 0x0000002a0c1c723c */ /* 0x000fe200000018c4 */
[----:B------:R-:W3:Y:S01]  /*17120*/  LDSM.16.M88.4 R40, [R182+0x4800] ;  /* 0x00480000b628783b */ /* 0x000ee20000000200 */
[C---:B------:R-:W-:Y:S02]  /*17130*/  IADD3 R4, R0.reuse, 0x50, RZ ;  /* 0x0000005000047810 */ /* 0x040fe40007ffe0ff */
[----:B------:R-:W-:Y:S02]  /*17140*/  IADD3 R3, R0, 0x51, RZ ;  /* 0x0000005100037810 */ /* 0x000fe40007ffe0ff */
        /* <DEDUP_REMOVED lines=14> */
[----:B------:R-:W-:Y:S02]  /*17230*/  IADD3 R3, R0, 0x61, RZ ;  /* 0x0000006100037810 */ /* 0x000fe40007ffe0ff */
[----:B------:R-:W-:Y:S02]  /*17240*/  FSEL R160, R27, -INF , !P2 ;  /* 0xff8000001ba07808 */ /* 0x000fe40005000000 */
[----:B-1----:R-:W-:Y:S01]  /*17250*/  HMMA.16816.F32 R24, R12, R44, R200 ;  /* 0x0000002c0c18723c */ /* 0x002fe200000018c8 */
[----:B------:R-:W-:Y:S02]  /*17260*/  FSEL R167, R20, -INF , !P4 ;  /* 0xff80000014a77808 */ /* 0x000fe40006000000 */
[----:B------:R-:W-:Y:S02]  /*17270*/  FSEL R161, R22, -INF , !P3 ;  /* 0xff80000016a17808 */ /* 0x000fe40005800000 */
[----:B------:R-:W-:-:S02]  /*17280*/  FSEL R165, R21, -INF , !P0 ;  /* 0xff80000015a57808 */ /* 0x000fc40004000000 */
[----:B------:R-:W-:Y:S02]  /*17290*/  FSEL R163, R23, -INF , !P5 ;  /* 0xff80000017a37808 */ /* 0x000fe40006800000 */
[C---:B------:R-:W-:Y:S01]  /*172a0*/  ISETP.GE.AND P2, PT, R4.reuse, R8, PT ;  /* 0x000000080400720c */ /* 0x040fe20003f46270 */
[----:B------:R-:W-:Y:S01]  /*172b0*/  HMMA.16816.F32 R20, R12, R46, R204 ;  /* 0x0000002e0c14723c */ /* 0x000fe200000018cc */
[----:B------:R-:W-:Y:S01]  /*172c0*/  ISETP.GE.AND P4, PT, R4, R6, PT ;  /* 0x000000060400720c */ /* 0x000fe20003f86270 */
[----:B------:R-:W1:Y:S01]  /*172d0*/  LDSM.16.M88.4 R44, [R182+0x5000] ;  /* 0x00500000b62c783b */ /* 0x000e620000000200 */
        /* <DEDUP_REMOVED lines=13> */
[----:B--2---:R-:W-:Y:S01]  /*173b0*/  HMMA.16816.F32 R32, R12, R36, R208 ;  /* 0x000000240c20723c */ /* 0x004fe200000018d0 */
[----:B------:R-:W-:Y:S02]  /*173c0*/  FSEL R168, R30, -INF , !P2 ;  /* 0xff8000001ea87808 */ /* 0x000fe40005000000 */
[----:B------:R-:W-:-:S02]  /*173d0*/  FSEL R172, R29, -INF , !P4 ;  /* 0xff8000001dac7808 */ /* 0x000fc40006000000 */
[----:B------:R-:W-:Y:S02]  /*173e0*/  FSEL R170, R31, -INF , !P3 ;  /* 0xff8000001faa7808 */ /* 0x000fe40005800000 */
[C---:B------:R-:W-:Y:S01]  /*173f0*/  IADD3 R4, R0.reuse, 0x70, RZ ;  /* 0x0000007000047810 */ /* 0x040fe20007ffe0ff */
[----:B------:R-:W-:Y:S01]  /*17400*/  HMMA.16816.F32 R28, R12, R38, R212 ;  /* 0x000000260c1c723c */ /* 0x000fe200000018d4 */
[----:B------:R-:W2:Y:S01]  /*17410*/  LDSM.16.M88.4 R36, [R182+0x5800] ;  /* 0x00580000b624783b */ /* 0x000ea20000000200 */
        /* <DEDUP_REMOVED lines=12> */
[----:B---3--:R-:W-:Y:S01]  /*174e0*/  HMMA.16816.F32 R24, R12, R40, R216 ;  /* 0x000000280c18723c */ /* 0x008fe200000018d8 */
[----:B------:R-:W-:Y:S02]  /*174f0*/  ISETP.GE.AND P0, PT, R4, R6, PT ;  /* 0x000000060400720c */ /* 0x000fe40003f06270 */
[C---:B------:R-:W-:Y:S02]  /*17500*/  ISETP.GE.AND P5, PT, R3.reuse, R8, PT ;  /* 0x000000080300720c */ /* 0x040fe40003fa6270 */
[----:B------:R-:W-:Y:S02]  /*17510*/  ISETP.GE.AND P2, PT, R3, R6, PT ;  /* 0x000000060300720c */ /* 0x000fe40003f46270 */
[----:B------:R-:W-:-:S02]  /*17520*/  FSEL R195, R20, -INF , !P3 ;  /* 0xff80000014c37808 */ /* 0x000fc40005800000 */
[----:B------:R-:W-:Y:S02]  /*17530*/  FSEL R192, R22, -INF , !P0 ;  /* 0xff80000016c07808 */ /* 0x000fe40004000000 */
[----:B------:R-:W-:Y:S02]  /*17540*/  FSEL R199, R21, -INF , !P5 ;  /* 0xff80000015c77808 */ /* 0x000fe40006800000 */
[----:B------:R-:W-:Y:S02]  /*17550*/  FSEL R197, R23, -INF , !P2 ;  /* 0xff80000017c57808 */ /* 0x000fe40005000000 */
[----:B------:R-:W-:Y:S01]  /*17560*/  HMMA.16816.F32 R20, R12, R42, R144 ;  /* 0x0000002a0c14723c */ /* 0x000fe20000001890 */
[C---:B------:R-:W-:Y:S01]  /*17570*/  IADD3 R4, R0.reuse, 0x80, RZ ;  /* 0x0000008000047810 */ /* 0x040fe20007ffe0ff */
[----:B------:R-:W3:Y:S01]  /*17580*/  LDSM.16.M88.4 R40, [R182+0x6000] ;  /* 0x00600000b628783b */ /* 0x000ee20000000200 */
        /* <DEDUP_REMOVED lines=38> */
[----:B--2---:R-:W-:Y:S01]  /*177f0*/  HMMA.16816.F32 R24, R12, R36, R120 ;  /* 0x000000240c18723c */ /* 0x004fe20000001878 */
[----:B------:R-:W-:Y:S02]  /*17800*/  FSEL R131, R20, -INF , !P0 ;  /* 0xff80000014837808 */ /* 0x000fe40004000000 */
[----:B------:R-:W-:Y:S02]  /*17810*/  FSEL R128, R22, -INF , !P5 ;  /* 0xff80000016807808 */ /* 0x000fe40006800000 */
[----:B------:R-:W-:-:S02]  /*17820*/  FSEL R130, R21, -INF , !P2 ;  /* 0xff80000015827808 */ /* 0x000fc40005000000 */
[----:B------:R-:W-:Y:S02]  /*17830*/  FSEL R120, R23, -INF , !P4 ;  /* 0xff80000017787808 */ /* 0x000fe40006000000 */
[----:B------:R-:W-:Y:S01]  /*17840*/  HMMA.16816.F32 R20, R12, R38, R108 ;  /* 0x000000260c14723c */ /* 0x000fe2000000186c */
[----:B------:R-:W2:Y:S01]  /*17850*/  LDSM.16.M88.4 R36, [R182+0x7000] ;  /* 0x00700000b624783b */ /* 0x000ea20000000200 */
[C---:B------:R-:W-:Y:S02]  /*17860*/  IADD3 R4, R0.reuse, 0xa0, RZ ;  /* 0x000000a000047810 */ /* 0x040fe40007ffe0ff */
[----:B------:R-:W-:Y:S02]  /*17870*/  IADD3 R3, R0, 0xa1, RZ ;  /* 0x000000a100037810 */ /* 0x000fe40007ffe0ff */
        /* <DEDUP_REMOVED lines=10> */
[C---:B------:R-:W-:Y:S01]  /*17920*/  ISETP.GE.AND P4, PT, R4.reuse, R8, PT ;  /* 0x000000080400720c */ /* 0x040fe20003f86270 */
[----:B---3--:R-:W-:Y:S01]  /*17930*/  HMMA.16816.F32 R32, R12, R40, R116 ;  /* 0x000000280c20723c */ /* 0x008fe20000001874 */
[----:B------:R-:W-:Y:S02]  /*17940*/  ISETP.GE.AND P3, PT, R4, R6, PT ;  /* 0x000000060400720c */ /* 0x000fe40003f66270 */
[C---:B------:R-:W-:Y:S02]  /*17950*/  ISETP.GE.AND P0, PT, R3.reuse, R8, PT ;  /* 0x000000080300720c */ /* 0x040fe40003f06270 */
[----:B------:R-:W-:-:S02]  /*17960*/  ISETP.GE.AND P5, PT, R3, R6, PT ;  /* 0x000000060300720c */ /* 0x000fc40003fa6270 */
[----:B------:R-:W-:Y:S02]  /*17970*/  FSEL R111, R28, -INF , !P4 ;  /* 0xff8000001c6f7808 */ /* 0x000fe40006000000 */
[----:B------:R-:W-:Y:S02]  /*17980*/  FSEL R108, R30, -INF , !P3 ;  /* 0xff8000001e6c7808 */ /* 0x000fe40005800000 */
[----:B------:R-:W-:Y:S02]  /*17990*/  FSEL R203, R29, -INF , !P0 ;  /* 0xff8000001dcb7808 */ /* 0x000fe40004000000 */
[----:B------:R-:W-:Y:S02]  /*179a0*/  FSEL R110, R31, -INF , !P5 ;  /* 0xff8000001f6e7808 */ /* 0x000fe40006800000 */
[----:B------:R-:W-:Y:S01]  /*179b0*/  HMMA.16816.F32 R28, R12, R42, R104 ;  /* 0x0000002a0c1c723c */ /* 0x000fe20000001868 */
[C---:B------:R-:W-:Y:S01]  /*179c0*/  IADD3 R4, R0.reuse, 0xb0, RZ ;  /* 0x000000b000047810 */ /* 0x040fe20007ffe0ff */
[----:B------:R-:W3:Y:S01]  /*179d0*/  LDSM.16.M88.4 R40, [R182+0x7800] ;  /* 0x00780000b628783b */ /* 0x000ee20000000200 */
[----:B------:R-:W-:Y:S01]  /*179e0*/  IADD3 R3, R0, 0xb1, RZ ;  /* 0x000000b100037810 */ /* 0x000fe20007ffe0ff */
[----:B------:R-:W-:-:S04]  /*179f0*/  DEPBAR.LE SB0, 0x0 ;  /* 0x000080000000791a */ /* 0x000fc80000000000 */
[----:B------:R-:W-:Y:S01]  /*17a00*/  BAR.SYNC.DEFER_BLOCKING 0x0 ;  /* 0x0000000000007b1d */ /* 0x000fe20000010000 */
[C---:B------:R-:W-:Y:S02]  /*17a10*/  ISETP.GE.AND P2, PT, R4.reuse, R8, PT ;  /* 0x000000080400720c */ /* 0x040fe40003f46270 */
[----:B------:R-:W-:Y:S02]  /*17a20*/  ISETP.GE.AND P4, PT, R4, R6, PT ;  /* 0x000000060400720c */ /* 0x000fe40003f86270 */
        /* <DEDUP_REMOVED lines=8> */
[C---:B------:R-:W-:Y:S01]  /*17ab0*/  ISETP.GE.AND P5, PT, R4.reuse, R8, PT ;  /* 0x000000080400720c */ /* 0x040fe20003fa6270 */
[----:B-1----:R-:W-:Y:S01]  /*17ac0*/  HMMA.16816.F32 R24, R12, R44, R100 ;  /* 0x0000002c0c18723c */ /* 0x002fe20000001864 */
        /* <DEDUP_REMOVED lines=10> */
[----:B------:R-:W-:Y:S01]  /*17b70*/  HMMA.16816.F32 R20, R12, R46, R92 ;  /* 0x0000002e0c14723c */ /* 0x000fe2000000185c */
        /* <DEDUP_REMOVED lines=9> */
[C---:B------:R-:W-:Y:S01]  /*17c10*/  ISETP.GE.AND P3, PT, R4.reuse, R8, PT ;  /* 0x000000080400720c */ /* 0x040fe20003f66270 */
[----:B--2---:R-:W-:Y:S01]  /*17c20*/  HMMA.16816.F32 R32, R12, R36, R84 ;  /* 0x000000240c20723c */ /* 0x004fe20000001854 */
[----:B------:R-:W-:Y:S02]  /*17c30*/  ISETP.GE.AND P0, PT, R4, R6, PT ;  /* 0x000000060400720c */ /* 0x000fe40003f06270 */
[C---:B------:R-:W-:Y:S02]  /*17c40*/  ISETP.GE.AND P5, PT, R3.reuse, R8, PT ;  /* 0x000000080300720c */ /* 0x040fe40003fa6270 */
[----:B------:R-:W-:Y:S02]  /*17c50*/  ISETP.GE.AND P2, PT, R3, R6, PT ;  /* 0x000000060300720c */ /* 0x000fe40003f46270 */
[----:B------:R-:W-:Y:S02]  /*17c60*/  FSEL R94, R28, -INF , !P3 ;  /* 0xff8000001c5e7808 */ /* 0x000fe40005800000 */
[----:B------:R-:W-:-:S02]  /*17c70*/  FSEL R93, R30, -INF , !P0 ;  /* 0xff8000001e5d7808 */ /* 0x000fc40004000000 */
[----:B------:R-:W-:Y:S02]  /*17c80*/  FSEL R208, R29, -INF , !P5 ;  /* 0xff8000001dd07808 */ /* 0x000fe40006800000 */
[----:B------:R-:W-:Y:S02]  /*17c90*/  FSEL R209, R31, -INF , !P2 ;  /* 0xff8000001fd17808 */ /* 0x000fe40005000000 */
[----:B------:R-:W-:Y:S01]  /*17ca0*/  HMMA.16816.F32 R28, R12, R38, R80 ;  /* 0x000000260c1c723c */ /* 0x000fe20000001850 */
        /* <DEDUP_REMOVED lines=18> */
[----:B------:R-:W-:Y:S01]  /*17dd0*/  FSEL R216, R20, -INF , !P2 ;  /* 0xff80000014d87808 */ /* 0x000fe20005000000 */
[----:B---3--:R-:W-:Y:S01]  /*17de0*/  HMMA.16816.F32 R24, R12, R40, R76 ;  /* 0x000000280c18723c */ /* 0x008fe2000000184c */
[----:B------:R-:W-:Y:S02]  /*17df0*/  FSEL R212, R22, -INF , !P4 ;  /* 0xff80000016d47808 */ /* 0x000fe40006000000 */
[----:B------:R-:W-:Y:S02]  /*17e00*/  FSEL R217, R21, -INF , !P3 ;  /* 0xff80000015d97808 */ /* 0x000fe40005800000 */
[----:B------:R-:W-:-:S02]  /*17e10*/  ISETP.GE.AND P5, PT, R4, R8, PT ;  /* 0x000000080400720c */ /* 0x000fc40003fa6270 */
[----:B------:R-:W-:Y:S01]  /*17e20*/  ISETP.GE.AND P2, PT, R4, R6, PT ;  /* 0x000000060400720c */ /* 0x000fe20003f46270 */
[----:B------:R-:W-:Y:S01]  /*17e30*/  HMMA.16816.F32 R12, R12, R42, R96 ;  /* 0x0000002a0c0c723c */ /* 0x000fe20000001860 */
[C---:B------:R-:W-:Y:S02]  /*17e40*/  ISETP.GE.AND P4, PT, R3.reuse, R8, PT ;  /* 0x000000080300720c */ /* 0x040fe40003f86270 */
[----:B------:R-:W-:Y:S02]  /*17e50*/  ISETP.GE.AND P3, PT, R3, R6, PT ;  /* 0x000000060300720c */ /* 0x000fe40003f66270 */
[C---:B------:R-:W-:Y:S02]  /*17e60*/  IADD3 R4, R0.reuse, 0xe8, RZ ;  /* 0x000000e800047810 */ /* 0x040fe40007ffe0ff */
[----:B------:R-:W-:Y:S02]  /*17e70*/  IADD3 R3, R0, 0xe9, RZ ;  /* 0x000000e900037810 */ /* 0x000fe40007ffe0ff */
[----:B------:R-:W-:-:S02]  /*17e80*/  FSEL R228, R32, -INF , !P5 ;  /* 0xff80000020e47808 */ /* 0x000fc40006800000 */
[----:B------:R-:W-:Y:S02]  /*17e90*/  FSEL R220, R34, -INF , !P2 ;  /* 0xff80000022dc7808 */ /* 0x000fe40005000000 */
[----:B------:R-:W-:Y:S02]  /*17ea0*/  FSEL R230, R33, -INF , !P4 ;  /* 0xff80000021e67808 */ /* 0x000fe40006000000 */
[----:B------:R-:W-:Y:S02]  /*17eb0*/  ISETP.GE.AND P5, PT, R4, R6, PT ;  /* 0x000000060400720c */ /* 0x000fe40003fa6270 */
[C---:B------:R-:W-:Y:S02]  /*17ec0*/  ISETP.GE.AND P2, PT, R3.reuse, R8, PT ;  /* 0x000000080300720c */ /* 0x040fe40003f46270 */
[----:B------:R-:W-:Y:S02]  /*17ed0*/  ISETP.GE.AND P4, PT, R3, R6, PT ;  /* 0x000000060300720c */ /* 0x000fe40003f86270 */
[----:B------:R-:W-:-:S02]  /*17ee0*/  IADD3 R3, R0, 0xf1, RZ ;  /* 0x000000f100037810 */ /* 0x000fc40007ffe0ff */
[----:B------:R-:W-:Y:S02]  /*17ef0*/  FSEL R214, R23, -INF , !P0 ;  /* 0xff80000017d67808 */ /* 0x000fe40004000000 */
[-C--:B------:R-:W-:Y:S02]  /*17f00*/  ISETP.GE.AND P0, PT, R4, R8.reuse, PT ;  /* 0x000000080400720c */ /* 0x080fe40003f06270 */
[----:B------:R-:W-:Y:S02]  /*17f10*/  FSEL R218, R30, -INF , !P5 ;  /* 0xff8000001eda7808 */ /* 0x000fe40006800000 */
[----:B------:R-:W-:Y:S02]  /*17f20*/  FSEL R231, R29, -INF , !P2 ;  /* 0xff8000001de77808 */ /* 0x000fe40005000000 */
[----:B------:R-:W-:Y:S02]  /*17f30*/  IADD3 R4, R0, 0xf0, RZ ;  /* 0x000000f000047810 */ /* 0x000fe40007ffe0ff */
[----:B------:R-:W-:-:S02]  /*17f40*/  ISETP.GE.AND P5, PT, R3, R8, PT ;  /* 0x000000080300720c */ /* 0x000fc40003fa6270 */
[----:B------:R-:W-:Y:S02]  /*17f50*/  ISETP.GE.AND P2, PT, R3, R6, PT ;  /* 0x000000060300720c */ /* 0x000fe40003f46270 */
[----:B------:R-:W-:Y:S02]  /*17f60*/  IADD3 R3, R0, 0xf8, RZ ;  /* 0x000000f800037810 */ /* 0x000fe40007ffe0ff */
[----:B------:R-:W-:Y:S02]  /*17f70*/  FSEL R219, R35, -INF , !P3 ;  /* 0xff80000023db7808 */ /* 0x000fe40005800000 */
[----:B------:R-:W-:Y:S02]  /*17f80*/  FSEL R229, R28, -INF , !P0 ;  /* 0xff8000001ce57808 */ /* 0x000fe40004000000 */
[C---:B------:R-:W-:Y:S02]  /*17f90*/  ISETP.GE.AND P3, PT, R4.reuse, R8, PT ;  /* 0x000000080400720c */ /* 0x040fe40003f66270 */
[----:B------:R-:W-:-:S02]  /*17fa0*/  ISETP.GE.AND P0, PT, R4, R6, PT ;  /* 0x000000060400720c */ /* 0x000fc40003f06270 */
[----:B------:R-:W-:Y:S02]  /*17fb0*/  FSEL R232, R31, -INF , !P4 ;  /* 0xff8000001fe87808 */ /* 0x000fe40006000000 */
[----:B------:R-:W-:Y:S02]  /*17fc0*/  FSEL R48, R67, -INF , !P1 ;  /* 0xff80000043307808 */ /* 0x000fe40004800000 */
[----:B------:R-:W-:Y:S02]  /*17fd0*/  IADD3 R5, R177, 0x800, RZ ;  /* 0x00000800b1057810 */ /* 0x000fe40007ffe0ff */
[C---:B------:R-:W-:Y:S02]  /*17fe0*/  ISETP.GE.AND P4, PT, R3.reuse, R8, PT ;  /* 0x000000080300720c */ /* 0x040fe40003f86270 */
[----:B------:R-:W-:Y:S01]  /*17ff0*/  ISETP.GE.AND P1, PT, R3, R6, PT ;  /* 0x000000060300720c */ /* 0x000fe20003f26270 */
[----:B------:R1:W-:Y:S01]  /*18000*/  STL [R1+0x80], R5 ;  /* 0x0000800501007387 */ /* 0x0003e20000100800 */
[----:B------:R-:W-:-:S02]  /*18010*/  IADD3 R4, R177, 0x1000, RZ ;  /* 0x00001000b1047810 */ /* 0x000fc40007ffe0ff */
[----:B------:R-:W-:Y:S02]  /*18020*/  IADD3 R3, R177, 0x1800, RZ ;  /* 0x00001800b1037810 */ /* 0x000fe40007ffe0ff */
[----:B------:R-:W-:Y:S01]  /*18030*/  FSEL R234, R27, -INF , !P2 ;  /* 0xff8000001bea7808 */ /* 0x000fe20005000000 */
[----:B------:R2:W-:Y:S01]  /*18040*/  STL [R1+0x84], R4 ;  /* 0x0000840401007387 */ /* 0x0005e20000100800 */
[----:B------:R-:W-:Y:S02]  /*18050*/  ISETP.GE.AND P2, PT, R179, 0x2, PT ;  /* 0x00000002b300780c */ /* 0x000fe40003f46270 */
[----:B------:R-:W-:Y:S01]  /*18060*/  IADD3 R0, R0, 0xf9, RZ ;  /* 0x000000f900007810 */ /* 0x000fe20007ffe0ff */
[----:B------:R3:W-:Y:S01]  /*18070*/  STL [R1+0x88], R3 ;  /* 0x0000880301007387 */ /* 0x0007e20000100800 */
[----:B------:R-:W-:Y:S02]  /*18080*/  FSEL R233, R26, -INF , !P0 ;  /* 0xff8000001ae97808 */ /* 0x000fe40004000000 */
[----:B------:R-:W-:-:S02]  /*18090*/  ISETP.GE.AND P0, PT, R0, R6, PT ;  /* 0x000000060000720c */ /* 0x000fc40003f06270 */
[----:B------:R-:W-:Y:S02]  /*180a0*/  FSEL R236, R24, -INF , !P3 ;  /* 0xff80000018ec7808 */ /* 0x000fe40005800000 */
[----:B------:R-:W-:Y:S02]  /*180b0*/  FSEL R240, R15, -INF , !P0 ;  /* 0xff8000000ff07808 */ /* 0x000fe40004000000 */
[----:B------:R-:W-:Y:S02]  /*180c0*/  ISETP.GE.AND P3, PT, R0, R8, PT ;  /* 0x000000080000720c */ /* 0x000fe40003f66270 */
[----:B------:R-:W-:Y:S02]  /*180d0*/  ISETP.NE.U32.AND P0, PT, R224, RZ, PT ;  /* 0x000000ffe000720c */ /* 0x000fe40003f05070 */
[----:B------:R-:W-:Y:S02]  /*180e0*/  LOP3.LUT R0, R18, R178, RZ, 0xfc, !PT ;  /* 0x000000b212007212 */ /* 0x000fe400078efcff */
[----:B-1----:R-:W-:-:S02]  /*180f0*/  IADD3 R5, R177, 0x2000, RZ ;  /* 0x00002000b1057810 */ /* 0x002fc40007ffe0ff */
[----:B------:R-:W-:Y:S02]  /*18100*/  FSEL R237, R25, -INF , !P5 ;  /* 0xff80000019ed7808 */ /* 0x000fe40006800000 */
[----:B------:R-:W-:Y:S01]  /*18110*/  FSEL R238, R12, -INF , !P4 ;  /* 0xff8000000cee7808 */ /* 0x000fe20006000000 */
[----:B------:R1:W-:Y:S01]  /*18120*/  STL [R1+0x8c], R5 ;  /* 0x00008c0501007387 */ /* 0x0003e20000100800 */
[C---:B--2---:R-:W-:Y:S02]  /*18130*/  IADD3 R4, R177.reuse, 0x2800, RZ ;  /* 0x00002800b1047810 */ /* 0x044fe40007ffe0ff */
[----:B------:R-:W-:Y:S02]  /*18140*/  FSEL R235, R14, -INF , !P1 ;  /* 0xff8000000eeb7808 */ /* 0x000fe40004800000 */
[----:B---3--:R-:W-:Y:S01]  /*18150*/  IADD3 R3, R177, 0x3000, RZ ;  /* 0x00003000b1037810 */ /* 0x008fe20007ffe0ff */
[----:B------:R2:W-:Y:S01]  /*18160*/  STL [R1+0x90], R4 ;  /* 0x0000900401007387 */ /* 0x0005e20000100800 */
[----:B------:R-:W-:-:S02]  /*18170*/  FSEL R239, R13, -INF , !P3 ;  /* 0xff8000000def7808 */ /* 0x000fc40005800000 */
[----:B------:R-:W-:Y:S01]  /*18180*/  ISETP.NE.AND.EX P0, PT, R225, RZ, PT, P0 ;  /* 0x000000ffe100720c */ /* 0x000fe20003f05300 */
[----:B------:R3:W-:Y:S01]  /*18190*/  STL [R1+0x94], R3 ;  /* 0x0000940301007387 */ /* 0x0007e20000100800 */
[----:B-1----:R-:W-:-:S05]  /*181a0*/  IADD3 R5, R177, 0x3800, RZ ;  /* 0x00003800b1057810 */ /* 0x002fca0007ffe0ff */
[----:B------:R1:W-:Y:S01]  /*181b0*/  STL [R1+0x98], R5 ;  /* 0x0000980501007387 */ /* 0x0003e20000100800 */
[C---:B--2---:R-:W-:Y:S02]  /*181c0*/  IADD3 R4, R177.reuse, 0x4000, RZ ;  /* 0x00004000b1047810 */ /* 0x044fe40007ffe0ff */
[----:B---3--:R-:W-:-:S03]  /*181d0*/  IADD3 R3, R177, 0x4800, RZ ;  /* 0x00004800b1037810 */ /* 0x008fc60007ffe0ff */
[----:B------:R2:W-:Y:S04]  /*181e0*/  STL [R1+0x9c], R4 ;  /* 0x00009c0401007387 */ /* 0x0005e80000100800 */
        /* <DEDUP_REMOVED lines=10> */
[----:B---3--:R-:W-:-:S05]  /*18290*/  IADD3 R3, R177, 0x7800, RZ ;  /* 0x00007800b1037810 */ /* 0x008fca0007ffe0ff */
[----:B------:R1:W-:Y:S04]  /*182a0*/  STL [R1+0xdc], R3 ;  /* 0x0000dc0301007387 */ /* 0x0003e80000100800 */
[----:B------:R1:W-:Y:S01]  /*182b0*/  STL [R1+0xd8], R4 ;  /* 0x0000d80401007387 */ /* 0x0003e20000100800 */
[----:B------:R-:W-:Y:S05]  /*182c0*/  @!P2 BRA `(.L_x_1131) ;  /* 0x00000f700000a947 */ /* 0x000fea0003800000 */
[----:B------:R-:W-:Y:S01]  /*182d0*/  BSSY B0, `(.L_x_1132) ;  /* 0x0000042000007945 */ /* 0x000fe20003800000 */
[----:B------:R-:W-:Y:S05]  /*182e0*/  @!P0 BRA `(.L_x_1133) ;  /* 0x000003d000008947 */ /* 0x000fea0003800000 */
[----:B-1----:R-:W2:Y:S01]  /*182f0*/  LD.E R4, [R16.64+0x170] ;  /* 0x0001700610047980 */ /* 0x002ea2000c101900 */
[----:B------:R-:W-:Y:S02]  /*18300*/  IABS R7, R19 ;  /* 0x0000001300077213 */ /* 0x000fe40000000000 */
[----:B------:R-:W-:-:S04]  /*18310*/  IADD3 R12, R19, -0x100, RZ ;  /* 0xffffff00130c7810 */ /* 0x000fc80007ffe0ff */
[----:B------:R-:W-:Y:S02]  /*18320*/  IABS R9, R12 ;  /* 0x0000000c00097213 */ /* 0x000fe40000000000 */
[-C--:B--2---:R-:W-:Y:S02]  /*18330*/  IABS R3, R4.reuse ;  /* 0x0000000400037213 */ /* 0x084fe40000000000 */
[-C--:B------:R-:W-:Y:S02]  /*18340*/  IABS R13, R4.reuse ;  /* 0x00000004000d7213 */ /* 0x080fe40000000000 */
[----:B------:R-:W1:Y:S01]  /*18350*/  I2F.RP R10, R3 ;  /* 0x00000003000a7306 */ /* 0x000e620000209400 */
[----:B------:R-:W-:-:S07]  /*18360*/  LOP3.LUT R12, R12, R4, RZ, 0x3c, !PT ;  /* 0x000000040c0c7212 */ /* 0x000fce00078e3cff */
[----:B-1----:R-:W1:Y:S02]  /*18370*/  MUFU.RCP R10, R10 ;  /* 0x0000000a000a7308 */ /* 0x002e640000001000 */
[----:B-1----:R-:W-:-:S06]  /*18380*/  IADD3 R10, R10, 0xffffffe, RZ ;  /* 0x0ffffffe0a0a7810 */ /* 0x002fcc0007ffe0ff */
[----:B------:R-:W1:Y:S02]  /*18390*/  F2I.FTZ.U32.TRUNC.NTZ R11, R10 ;  /* 0x0000000a000b7305 */ /* 0x000e64000021f000 */
[----:B-1----:R-:W-:Y:S02]  /*183a0*/  IMAD.MOV R5, RZ, RZ, -R11 ;  /* 0x000000ffff057224 */ /* 0x002fe400078e0a0b */
[----:B------:R-:W-:Y:S02]  /*183b0*/  IMAD.MOV.U32 R10, RZ, RZ, RZ ;  /* 0x000000ffff0a7224 */ /* 0x000fe400078e00ff */
[----:B------:R-:W-:-:S04]  /*183c0*/  IMAD R5, R5, R3, RZ ;  /* 0x0000000305057224 */ /* 0x000fc800078e02ff */
[----:B------:R-:W-:-:S04]  /*183d0*/  IMAD.HI.U32 R5, R11, R5, R10 ;  /* 0x000000050b057227 */ /* 0x000fc800078e000a */
[----:B------:R-:W-:Y:S02]  /*183e0*/  IMAD.MOV.U32 R10, RZ, RZ, R7 ;  /* 0x000000ffff0a7224 */ /* 0x000fe400078e0007 */
[----:B------:R-:W-:Y:S02]  /*183f0*/  IMAD.MOV R11, RZ, RZ, -R13 ;  /* 0x000000ffff0b7224 */ /* 0x000fe400078e0a0d */
[----:B------:R-:W-:-:S04]  /*18400*/  IMAD.HI.U32 R7, R5, R10, RZ ;  /* 0x0000000a05077227 */ /* 0x000fc800078e00ff */
[----:B------:R-:W-:-:S04]  /*18410*/  IMAD.HI.U32 R5, R5, R9, RZ ;  /* 0x0000000905057227 */ /* 0x000fc800078e00ff */
[-C--:B------:R-:W-:Y:S02]  /*18420*/  IMAD R9, R5, R11.reuse, R9 ;  /* 0x0000000b05097224 */ /* 0x080fe400078e0209 */
[----:B------:R-:W-:-:S03]  /*18430*/  IMAD R10, R7, R11, R10 ;  /* 0x0000000b070a7224 */ /* 0x000fc600078e020a */
[C---:B------:R-:W-:Y:S02]  /*18440*/  ISETP.GT.U32.AND P3, PT, R3.reuse, R9, PT ;  /* 0x000000090300720c */ /* 0x040fe40003f64070 */
[----:B------:R-:W-:-:S11]  /*18450*/  ISETP.GT.U32.AND P1, PT, R3, R10, PT ;  /* 0x0000000a0300720c */ /* 0x000fd60003f24070 */
[----:B------:R-:W-:Y:S01]  /*18460*/  @!P3 IMAD.IADD R9, R9, 0x1, -R3 ;  /* 0x000000010909b824 */ /* 0x000fe200078e0a03 */
[----:B------:R-:W-:Y:S02]  /*18470*/  @!P3 IADD3 R5, R5, 0x1, RZ ;  /* 0x000000010505b810 */ /* 0x000fe40007ffe0ff */
[-C--:B------:R-:W-:Y:S02]  /*18480*/  @!P1 IADD3 R10, R10, -R3.reuse, RZ ;  /* 0x800000030a0a9210 */ /* 0x080fe40007ffe0ff */
[-C--:B------:R-:W-:Y:S02]  /*18490*/  ISETP.GE.U32.AND P5, PT, R9, R3.reuse, PT ;  /* 0x000000030900720c */ /* 0x080fe40003fa6070 */
[----:B------:R-:W-:Y:S02]  /*184a0*/  ISETP.GE.U32.AND P6, PT, R10, R3, PT ;  /* 0x000000030a00720c */ /* 0x000fe40003fc6070 */
[----:B------:R-:W-:Y:S01]  /*184b0*/  LOP3.LUT R3, R19, R4, RZ, 0x3c, !PT ;  /* 0x0000000413037212 */ /* 0x000fe200078e3cff */
[----:B------:R-:W2:Y:S01]  /*184c0*/  LD.E.64 R10, [R16.64+0x38] ;  /* 0x00003806100a7980 */ /* 0x000ea2000c101b00 */
[----:B------:R-:W-:-:S02]  /*184d0*/  @!P1 IADD3 R7, R7, 0x1, RZ ;  /* 0x0000000107079810 */ /* 0x000fc40007ffe0ff */
[----:B------:R-:W-:Y:S02]  /*184e0*/  ISETP.GE.AND P1, PT, R12, RZ, PT ;  /* 0x000000ff0c00720c */ /* 0x000fe40003f26270 */
[----:B------:R-:W-:Y:S02]  /*184f0*/  ISETP.GE.AND P4, PT, R3, RZ, PT ;  /* 0x000000ff0300720c */ /* 0x000fe40003f86270 */
[----:B------:R-:W-:Y:S02]  /*18500*/  ISETP.NE.AND P3, PT, R4, RZ, PT ;  /* 0x000000ff0400720c */ /* 0x000fe40003f65270 */
[----:B------:R-:W-:Y:S02]  /*18510*/  @P5 IADD3 R5, R5, 0x1, RZ ;  /* 0x0000000105055810 */ /* 0x000fe40007ffe0ff */
[----:B------:R-:W-:Y:S02]  /*18520*/  @P6 IADD3 R7, R7, 0x1, RZ ;  /* 0x0000000107076810 */ /* 0x000fe40007ffe0ff */
[----:B------:R-:W-:-:S03]  /*18530*/  LOP3.LUT R3, RZ, R4, RZ, 0x33, !PT ;  /* 0x00000004ff037212 */ /* 0x000fc600078e33ff */
[----:B------:R-:W-:Y:S02]  /*18540*/  @!P1 IMAD.MOV R5, RZ, RZ, -R5 ;  /* 0x000000ffff059224 */ /* 0x000fe400078e0a05 */
[----:B------:R-:W-:-:S03]  /*18550*/  @!P4 IMAD.MOV R7, RZ, RZ, -R7 ;  /* 0x000000ffff07c224 */ /* 0x000fc600078e0a07 */
[C---:B------:R-:W-:Y:S02]  /*18560*/  SEL R5, R3.reuse, R5, !P3 ;  /* 0x0000000503057207 */ /* 0x040fe40005800000 */
[----:B------:R-:W-:-:S03]  /*18570*/  SEL R7, R3, R7, !P3 ;  /* 0x0000000703077207 */ /* 0x000fc60005800000 */
[----:B------:R-:W-:-:S04]  /*18580*/  IMAD.WIDE R14, R5, 0x4, R224 ;  /* 0x00000004050e7825 */ /* 0x000fc800078e02e0 */
[C---:B------:R-:W-:Y:S02]  /*18590*/  IMAD.WIDE R12, R7.reuse, 0x4, R224 ;  /* 0x00000004070c7825 */ /* 0x040fe400078e02e0 */
[----:B------:R-:W3:Y:S04]  /*185a0*/  LD.E R14, [R14.64] ;  /* 0x000000060e0e7980 */ /* 0x000ee8000c101900 */
[----:B------:R1:W3:Y:S04]  /*185b0*/  LD.E R9, [R12.64] ;  /* 0x000000060c097980 */ /* 0x0002e8000c101900 */
[----:B-1----:R-:W4:Y:S01]  /*185c0*/  LD.E.64 R12, [R16.64+0x20] ;  /* 0x00002006100c7980 */ /* 0x002f22000c101b00 */
[----:B------:R-:W-:-:S05]  /*185d0*/  IADD3 R5, R7, -R5, RZ ;  /* 0x8000000507057210 */ /* 0x000fca0007ffe0ff */
[----:B------:R-:W-:-:S05]  /*185e0*/  IMAD R4, R4, R5, -0x100 ;  /* 0xffffff0004047424 */ /* 0x000fca00078e0205 */
[----:B------:R-:W-:Y:S01]  /*185f0*/  SHF.R.S32.HI R7, RZ, 0x1f, R4 ;  /* 0x0000001fff077819 */ /* 0x000fe20000011404 */
[-C--:B--2---:R-:W-:Y:S02]  /*18600*/  IMAD R3, R11, R4.reuse, RZ ;  /* 0x000000040b037224 */ /* 0x084fe400078e02ff */
[----:B------:R-:W-:-:S04]  /*18610*/  IMAD.WIDE.U32 R4, R10, R4, RZ ;  /* 0x000000040a047225 */ /* 0x000fc800078e00ff */
[----:B------:R-:W-:-:S04]  /*18620*/  IMAD R10, R10, R7, R3 ;  /* 0x000000070a0a7224 */ /* 0x000fc800078e0203 */
[----:B------:R-:W-:Y:S02]  /*18630*/  IMAD.IADD R5, R5, 0x1, R10 ;  /* 0x0000000105057824 */ /* 0x000fe400078e020a */
[----:B---3--:R-:W-:-:S05]  /*18640*/  IMAD.IADD R9, R14, 0x1, -R9 ;  /* 0x000000010e097824 */ /* 0x008fca00078e0a09 */
[----:B------:R-:W-:Y:S01]  /*18650*/  SHF.R.S32.HI R7, RZ, 0x1f, R9 ;  /* 0x0000001fff077819 */ /* 0x000fe20000011409 */
[----:B----4-:R-:W-:-:S04]  /*18660*/  IMAD R3, R13, R9, RZ ;  /* 0x000000090d037224 */ /* 0x010fc800078e02ff */
[----:B------:R-:W-:Y:S02]  /*18670*/  IMAD R3, R12, R7, R3 ;  /* 0x000000070c037224 */ /* 0x000fe400078e0203 */
[----:B------:R-:W-:-:S05]  /*18680*/  IMAD.WIDE.U32 R12, R9, R12, R4 ;  /* 0x0000000c090c7225 */ /* 0x000fca00078e0004 */
[----:B------:R-:W-:Y:S01]  /*18690*/  IADD3 R4, R13, R3, RZ ;  /* 0x000000030d047210 */ /* 0x000fe20007ffe0ff */
[----:B------:R-:W-:Y:S01]  /*186a0*/  IMAD.MOV.U32 R3, RZ, RZ, R12 ;  /* 0x000000ffff037224 */ /* 0x000fe200078e000c */
[----:B------:R-:W-:Y:S05]  /*186b0*/  BRA `(.L_x_1134) ;  /* 0x0000003000007947 */ /* 0x000fea0003800000 */
.L_x_1133:
[----:B-1----:R-:W2:Y:S02]  /*186c0*/  LD.E R3, [R16.64+0x38] ;  /* 0x0000380610037980 */ /* 0x002ea4000c101900 */
[----:B--2---:R-:W-:-:S04]  /*186d0*/  LEA R3, -R3, RZ, 0x8 ;  /* 0x000000ff03037211 */ /* 0x004fc800078e41ff */
[----:B------:R-:W-:Y:S02]  /*186e0*/  SHF.R.S32.HI R4, RZ, 0x1f, R3 ;  /* 0x0000001fff047819 */ /* 0x000fe40000011403 */
.L_x_1134:
[----:B------:R-:W-:Y:S05]  /*186f0*/  BSYNC B0 ;  /* 0x0000000000007941 */ /* 0x000fea0003800000 */
.L_x_1132:
[----:B------:R-:W-:Y:S01]  /*18700*/  ISETP.GE.AND P1, PT, R132, R247, PT ;  /* 0x000000f78400720c */ /* 0x000fe20003f26270 */
[----:B------:R-:W-:-:S12]  /*18710*/  BSSY B0, `(.L_x_1135) ;  /* 0x00000af000007945 */ /* 0x000fd80003800000 */
[----:B------:R-:W-:Y:S01]  /*18720*/  @!P1 IADD3 R5, P4, R3, R113, RZ ;  /* 0x0000007103059210 */ /* 0x000fe20007f9e0ff */
[----:B------:R-:W-:Y:S01]  /*18730*/  @!P1 IMAD.MOV.U32 R11, RZ, RZ, R4 ;  /* 0x000000ffff0b9224 */ /* 0x000fe200078e0004 */
[----:B------:R-:W-:Y:S01]  /*18740*/  @!P1 LEA R7, P3, R190, R3, 0x5 ;  /* 0x00000003be079211 */ /* 0x000fe200078628ff */
[----:B------:R-:W-:Y:S01]  /*18750*/  @!P1 IMAD.MOV.U32 R14, RZ, RZ, R3 ;  /* 0x000000ffff0e9224 */ /* 0x000fe200078e0003 */
[-C--:B------:R-:W-:Y:S01]  /*18760*/  @!P1 MOV R15, R4.reuse ;  /* 0x00000004000f9202 */ /* 0x080fe20000000f00 */
[----:B------:R-:W-:Y:S01]  /*18770*/  @!P1 IMAD.X R9, R4, 0x1, R134, P4 ;  /* 0x0000000104099824 */ /* 0x000fe200020e0686 */
[-C--:B------:R-:W-:Y:S01]  /*18780*/  @!P1 LEA R46, P4, R5, R227.reuse, 0x1 ;  /* 0x000000e3052e9211 */ /* 0x080fe200078808ff */
[C---:B------:R-:W-:Y:S01]  /*18790*/  @!P1 IMAD R18, R191.reuse, 0x50, RZ ;  /* 0x00000050bf129824 */ /* 0x040fe200078e02ff */
[C---:B------:R-:W-:Y:S01]  /*187a0*/  @!P1 LEA.HI.X R10, R190.reuse, R4, R191, 0x5, P3 ;  /* 0x00000004be0a9211 */ /* 0x040fe200018f2cbf */
[----:B------:R-:W-:Y:S01]  /*187b0*/  @!P1 IMAD R19, R191, 0x30, RZ ;  /* 0x00000030bf139824 */ /* 0x000fe200078e02ff */
[----:B------:R-:W-:Y:S01]  /*187c0*/  @!P1 LEA R44, P3, R7, R227, 0x1 ;  /* 0x000000e3072c9211 */ /* 0x000fe200078608ff */
[----:B------:R-:W-:Y:S01]  /*187d0*/  @!P1 IMAD.MOV.U32 R20, RZ, RZ, R3 ;  /* 0x000000ffff149224 */ /* 0x000fe200078e0003 */
[-C--:B------:R-:W-:Y:S01]  /*187e0*/  @!P1 LEA.HI.X R47, R5, R226.reuse, R9, 0x1, P4 ;  /* 0x000000e2052f9211 */ /* 0x080fe200020f0c09 */
[----:B------:R1:W-:Y:S01]  /*187f0*/  @P1 STS.128 [R189+0x2000], RZ ;  /* 0x002000ffbd001388 */ /* 0x0003e20000000c00 */
[----:B------:R-:W-:Y:S01]  /*18800*/  @!P1 LEA.HI.X R45, R7, R226, R10, 0x1, P3 ;  /* 0x000000e2072d9211 */ /* 0x000fe200018f0c0a */
[----:B------:R-:W-:Y:S01]  /*18810*/  @!P1 IMAD.MOV.U32 R10, RZ, RZ, R3 ;  /* 0x000000ffff0a9224 */ /* 0x000fe200078e0003 */
[CC--:B------:R-:W-:Y:S01]  /*18820*/  @!P1 LEA R5, P4, R190.reuse, R3.reuse, 0x6 ;  /* 0x00000003be059211 */ /* 0x0c0fe200078830ff */
[----:B------:R-:W-:Y:S01]  /*18830*/  @!P1 IMAD.MOV.U32 R23, RZ, RZ, R4 ;  /* 0x000000ffff179224 */ /* 0x000fe200078e0004 */
[C---:B------:R-:W-:Y:S01]  /*18840*/  @!P1 LEA R7, P3, R190.reuse, R3, 0x7 ;  /* 0x00000003be079211 */ /* 0x040fe200078638ff */
[C---:B------:R-:W-:Y:S01]  /*18850*/  @!P1 IMAD.WIDE.U32 R12, R190.reuse, 0x30, R10 ;  /* 0x00000030be0c9825 */ /* 0x040fe200078e000a */
[----:B------:R-:W-:-:S02]  /*18860*/  @!P1 LEA.HI.X R9, R190, R4, R191, 0x6, P4 ;  /* 0x00000004be099211 */ /* 0x000fc400020f34bf */
[CC--:B------:R-:W-:Y:S01]  /*18870*/  @!P1 LEA R42, P4, R5.reuse, R227.reuse, 0x1 ;  /* 0x000000e3052a9211 */ /* 0x0c0fe200078808ff */
[----:B------:R-:W-:Y:S01]  /*18880*/  @!P1 IMAD.WIDE.U32 R10, R190, 0x50, R14 ;  /* 0x00000050be0a9825 */ /* 0x000fe200078e000e */
[-C--:B------:R-:W-:Y:S02]  /*18890*/  @!P1 LEA R40, P5, R12, R227.reuse, 0x1 ;  /* 0x000000e30c289211 */ /* 0x080fe400078a08ff */
[----:B------:R-:W-:Y:S01]  /*188a0*/  @!P1 LEA.HI.X R43, R5, R226, R9, 0x1, P4 ;  /* 0x000000e2052b9211 */ /* 0x000fe200020f0c09 */
[----:B------:R-:W-:Y:S01]  /*188b0*/  @!P1 IMAD.IADD R9, R11, 0x1, R18 ;  /* 0x000000010b099824 */ /* 0x000fe200078e0212 */
[-C--:B------:R-:W-:Y:S01]  /*188c0*/  @!P1 LEA R38, P4, R10, R227.reuse, 0x1 ;  /* 0x000000e30a269211 */ /* 0x080fe200078808ff */
[----:B------:R-:W-:Y:S01]  /*188d0*/  @!P1 IMAD.IADD R5, R13, 0x1, R19 ;  /* 0x000000010d059824 */ /* 0x000fe200078e0213 */
[----:B------:R-:W-:Y:S01]  /*188e0*/  @!P1 LEA.HI.X R14, R190, R4, R191, 0x7, P3 ;  /* 0x00000004be0e9211 */ /* 0x000fe200018f3cbf */
[----:B------:R-:W-:Y:S01]  /*188f0*/  @!P1 IMAD.MOV.U32 R13, RZ, RZ, R4 ;  /* 0x000000ffff0d9224 */ /* 0x000fe200078e0004 */
[-C--:B------:R-:W-:Y:S01]  /*18900*/  @!P1 LEA R36, P3, R7, R227.reuse, 0x1 ;  /* 0x000000e307249211 */ /* 0x080fe200078608ff */
[C---:B------:R-:W-:Y:S01]  /*18910*/  @!P1 IMAD R26, R191.reuse, 0xd0, RZ ;  /* 0x000000d0bf1a9824 */ /* 0x040fe200078e02ff */
[----:B------:R-:W-:Y:S01]  /*18920*/  @!P1 LEA.HI.X R39, R10, R226, R9, 0x1, P4 ;  /* 0x000000e20a279211 */ /* 0x000fe200020f0c09 */
[----:B------:R-:W-:Y:S01]  /*18930*/  @!P1 IMAD.MOV.U32 R10, RZ, RZ, R3 ;  /* 0x000000ffff0a9224 */ /* 0x000fe200078e0003 */
[----:B------:R-:W-:Y:S01]  /*18940*/  @!P1 MOV R11, R4 ;  /* 0x00000004000b9202 */ /* 0x000fe20000000f00 */
[C---:B------:R-:W-:Y:S01]  /*18950*/  @!P1 IMAD R9, R191.reuse, 0x90, RZ ;  /* 0x00000090bf099824 */ /* 0x040fe200078e02ff */
[----:B------:R-:W-:Y:S01]  /*18960*/  @!P1 LEA.HI.X R41, R12, R226, R5, 0x1, P5 ;  /* 0x000000e20c299211 */ /* 0x000fe200028f0c05 */
[----:B------:R-:W-:Y:S01]  /*18970*/  @!P1 IMAD.MOV.U32 R12, RZ, RZ, R3 ;  /* 0x000000ffff0c9224 */ /* 0x000fe200078e0003 */
[----:B------:R-:W-:Y:S01]  /*18980*/  @!P1 MOV R21, R4 ;  /* 0x0000000400159202 */ /* 0x000fe20000000f00 */
[----:B------:R-:W-:Y:S01]  /*18990*/  @!P1 IMAD R5, R191, 0x60, RZ ;  /* 0x00000060bf059824 */ /* 0x000fe200078e02ff */
[----:B------:R-:W-:Y:S01]  /*189a0*/  @!P1 LEA.HI.X R37, R7, R226, R14, 0x1, P3 ;  /* 0x000000e207259211 */ /* 0x000fe200018f0c0e */
[----:B------:R-:W-:Y:S01]  /*189b0*/  @!P1 IMAD.WIDE.U32 R14, R190, 0x60, R10 ;  /* 0x00000060be0e9825 */ /* 0x000fe200078e000a */
[----:B------:R-:W-:-:S02]  /*189c0*/  @!P1 LEA R18, P3, R3, R227, 0x1 ;  /* 0x000000e303129211 */ /* 0x000fc400078608ff */
[----:B------:R-:W-:Y:S01]  /*189d0*/  @!P1 MOV R22, R3 ;  /* 0x0000000300169202 */ /* 0x000fe20000000f00 */
[----:B------:R-:W-:Y:S01]  /*189e0*/  @!P1 IMAD R7, R191, 0x70, RZ ;  /* 0x00000070bf079824 */ /* 0x000fe200078e02ff */
[----:B------:R-:W-:Y:S01]  /*189f0*/  @!P1 LEA.HI.X R19, R3, R226, R4, 0x1, P3 ;  /* 0x000000e203139211 */ /* 0x000fe200018f0c04 */
[----:B------:R-:W-:Y:S01]  /*18a00*/  @!P1 IMAD.WIDE.U32 R12, R190, 0x70, R12 ;  /* 0x00000070be0c9825 */ /* 0x000fe200078e000c */
[----:B------:R-:W-:-:S03]  /*18a10*/  @!P1 LEA R34, P5, R14, R227, 0x1 ;  /* 0x000000e30e229211 */ /* 0x000fc600078a08ff */
        /* <DEDUP_REMOVED lines=8> */
[----:B------:R-:W-:Y:S01]  /*18aa0*/  @!P1 IMAD.IADD R5, R13, 0x1, R7 ;  /* 0x000000010d059824 */ /* 0x000fe200078e0207 */
[----:B------:R1:W-:Y:S01]  /*18ab0*/  @P1 STS.128 [R189+0x2800], RZ ;  /* 0x002800ffbd001388 */ /* 0x0003e20000000c00 */
[----:B------:R-:W-:Y:S01]  /*18ac0*/  @!P1 IMAD.IADD R7, R11, 0x1, R9 ;  /* 0x000000010b079824 */ /* 0x000fe200078e0209 */
[-C--:B------:R-:W-:Y:S01]  /*18ad0*/  @!P1 LEA.HI.X R35, R14, R226.reuse, R15, 0x1, P5 ;  /* 0x000000e20e239211 */ /* 0x080fe200028f0c0f */
[--C-:B------:R-:W-:Y:S01]  /*18ae0*/  @!P1 IMAD.MOV.U32 R11, RZ, RZ, R4.reuse ;  /* 0x000000ffff0b9224 */ /* 0x100fe200078e0004 */
[-C--:B------:R-:W-:Y:S01]  /*18af0*/  @!P1 LEA.HI.X R33, R12, R226.reuse, R5, 0x1, P4 ;  /* 0x000000e20c219211 */ /* 0x080fe200020f0c05 */
[C---:B------:R-:W-:Y:S01]  /*18b00*/  @!P1 IMAD R5, R191.reuse, 0xa0, RZ ;  /* 0x000000a0bf059824 */ /* 0x040fe200078e02ff */
[----:B------:R-:W-:Y:S01]  /*18b10*/  @!P1 LEA.HI.X R31, R10, R226, R7, 0x1, P3 ;  /* 0x000000e20a1f9211 */ /* 0x000fe200018f0c07 */
[----:B------:R-:W-:Y:S01]  /*18b20*/  @!P1 IMAD.MOV.U32 R12, RZ, RZ, R3 ;  /* 0x000000ffff0c9224 */ /* 0x000fe200078e0003 */
[----:B------:R-:W-:Y:S01]  /*18b30*/  @!P1 MOV R10, R3 ;  /* 0x00000003000a9202 */ /* 0x000fe20000000f00 */
[----:B------:R-:W-:Y:S01]  /*18b40*/  @!P1 IMAD.MOV.U32 R13, RZ, RZ, R4 ;  /* 0x000000ffff0d9224 */ /* 0x000fe200078e0004 */
[----:B------:R-:W-:Y:S01]  /*18b50*/  @!PT LDS RZ, [RZ] ;  /* 0x00000000fffff984 */ /* 0x000fe20000000800 */
[----:B------:R-:W-:Y:S01]  /*18b60*/  @!PT LDS RZ, [RZ] ;  /* 0x00000000fffff984 */ /* 0x000fe20000000800 */
[----:B------:R-:W-:Y:S01]  /*18b70*/  @!PT LDS RZ, [RZ] ;  /* 0x00000000fffff984 */ /* 0x000fe20000000800 */
[----:B------:R1:W-:Y:S01]  /*18b80*/  @!P1 LDGSTS.E.BYPASS.LTC128B.128 [R189+0x2800], [R46.64] ;  /* 0x028000002ebd9fae */ /* 0x0003e2000b901d46 */
[----:B------:R-:W-:-:S02]  /*18b90*/  @!P1 IMAD R7, R191, 0xb0, RZ ;  /* 0x000000b0bf079824 */ /* 0x000fc400078e02ff */
[C-C-:B------:R-:W-:Y:S01]  /*18ba0*/  @!P1 IMAD.WIDE.U32 R20, R190.reuse, 0xa0, R10.reuse ;  /* 0x000000a0be149825 */ /* 0x140fe200078e000a */
[----:B------:R1:W-:Y:S03]  /*18bb0*/  @P1 STS.128 [R189+0x3000], RZ ;  /* 0x003000ffbd001388 */ /* 0x0003e60000000c00 */
[----:B------:R-:W-:Y:S01]  /*18bc0*/  @!P1 IMAD R9, R191, 0xc0, RZ ;  /* 0x000000c0bf099824 */ /* 0x000fe200078e02ff */
[----:B------:R-:W-:Y:S01]  /*18bd0*/  @!PT LDS RZ, [RZ] ;  /* 0x00000000fffff984 */ /* 0x000fe20000000800 */
[----:B------:R-:W-:Y:S01]  /*18be0*/  @!PT LDS RZ, [RZ] ;  /* 0x00000000fffff984 */ /* 0x000fe20000000800 */
[----:B------:R-:W-:Y:S01]  /*18bf0*/  @!PT LDS RZ, [RZ] ;  /* 0x00000000fffff984 */ /* 0x000fe20000000800 */
[----:B------:R1:W-:Y:S01]  /*18c00*/  @!P1 LDGSTS.E.BYPASS.LTC128B.128 [R189+0x3000], [R44.64] ;  /* 0x030000002cbd9fae */ /* 0x0003e2000b901d46 */
[----:B------:R-:W-:Y:S01]  /*18c10*/  @!P1 IADD3 R5, R5, R21, RZ ;  /* 0x0000001505059210 */ /* 0x000fe20007ffe0ff */
[----:B------:R-:W-:Y:S01]  /*18c20*/  @!P1 IMAD.WIDE.U32 R14, R190, 0xc0, R10 ;  /* 0x000000c0be0e9825 */ /* 0x000fe200078e000a */
[----:B------:R-:W-:Y:S01]  /*18c30*/  @!P1 LEA R28, P3, R20, R227, 0x1 ;  /* 0x000000e3141c9211 */ /* 0x000fe200078608ff */
[----:B------:R1:W-:Y:S02]  /*18c40*/  @P1 STS.128 [R189+0x3800], RZ ;  /* 0x003800ffbd001388 */ /* 0x0003e40000000c00 */
[----:B--2---:R-:W-:Y:S01]  /*18c50*/  @!P1 IMAD.WIDE.U32 R18, R190, 0xb0, R12 ;  /* 0x000000b0be129825 */ /* 0x004fe200078e000c */
[----:B------:R-:W-:Y:S01]  /*18c60*/  @!P1 LEA.HI.X R29, R20, R226, R5, 0x1, P3 ;  /* 0x000000e2141d9211 */ /* 0x000fe200018f0c05 */
[----:B------:R-:W-:Y:S01]  /*18c70*/  @!PT LDS RZ, [RZ] ;  /* 0x00000000fffff984 */ /* 0x000fe20000000800 */
[----:B------:R-:W-:Y:S01]  /*18c80*/  @!PT LDS RZ, [RZ] ;  /* 0x00000000fffff984 */ /* 0x000fe20000000800 */
[----:B------:R-:W-:Y:S01]  /*18c90*/  @!PT LDS RZ, [RZ] ;  /* 0x00000000fffff984 */ /* 0x000fe20000000800 */
[----:B------:R1:W-:Y:S02]  /*18ca0*/  @!P1 LDGSTS.E.BYPASS.LTC128B.128 [R189+0x3800], [R40.64] ;  /* 0x0380000028bd9fae */ /* 0x0003e4000b901d46 */
[----:B------:R-:W-:-:S02]  /*18cb0*/  @!P1 IMAD.WIDE.U32 R12, R190, 0xd0, R22 ;  /* 0x000000d0be0c9825 */ /* 0x000fc400078e0016 */
[----:B------:R1:W-:Y:S02]  /*18cc0*/  @P1 STS.128 [R189+0x4000], RZ ;  /* 0x004000ffbd001388 */ /* 0x0003e40000000c00 */
[----:B------:R-:W-:Y:S01]  /*18cd0*/  @!P1 IMAD.MOV.U32 R24, RZ, RZ, R3 ;  /* 0x000000ffff189224 */ /* 0x000fe200078e0003 */
[-C--:B------:R-:W-:Y:S01]  /*18ce0*/  @!P1 LEA R22, P4, R12, R227.reuse, 0x1 ;  /* 0x000000e30c169211 */ /* 0x080fe200078808ff */
[----:B------:R-:W-:Y:S01]  /*18cf0*/  @!P1 IMAD.MOV.U32 R25, RZ, RZ, R4 ;  /* 0x000000ffff199224 */ /* 0x000fe200078e0004 */
[----:B------:R-:W-:Y:S01]  /*18d00*/  @!PT LDS RZ, [RZ] ;  /* 0x00000000fffff984 */ /* 0x000fe20000000800 */
[----:B------:R-:W-:Y:S01]  /*18d10*/  @!PT LDS RZ, [RZ] ;  /* 0x00000000fffff984 */ /* 0x000fe20000000800 */
[----:B------:R-:W-:Y:S01]  /*18d20*/  @!PT LDS RZ, [RZ] ;  /* 0x00000000fffff984 */ /* 0x000fe20000000800 */
[----:B------:R1:W-:Y:S01]  /*18d30*/  @!P1 LDGSTS.E.BYPASS.LTC128B.128 [R189+0x4000], [R42.64] ;  /* 0x040000002abd9fae */ /* 0x0003e2000b901d46 */
[----:B------:R-:W-:Y:S02]  /*18d40*/  @!P1 IMAD.IADD R5, R19, 0x1, R7 ;  /* 0x0000000113059824 */ /* 0x000fe400078e0207 */
[----:B------:R-:W-:Y:S01]  /*18d50*/  @!P1 IMAD.IADD R7, R9, 0x1, R15 ;  /* 0x0000000109079824 */ /* 0x000fe200078e020f */
[----:B------:R1:W-:Y:S01]  /*18d60*/  @P1 STS.128 [R189+0x4800], RZ ;  /* 0x004800ffbd001388 */ /* 0x0003e20000000c00 */
[----:B------:R-:W-:Y:S01]  /*18d70*/  @!P1 IMAD R27, R191, 0xe0, RZ ;  /* 0x000000e0bf1b9824 */ /* 0x000fe200078e02ff */
[----:B------:R-:W-:Y:S01]  /*18d80*/  @!P1 IADD3 R9, R13, R26, RZ ;  /* 0x0000001a0d099210 */ /* 0x000fe20007ffe0ff */
[----:B------:R-:W-:Y:S01]  /*18d90*/  @!P1 IMAD.WIDE.U32 R10, R190, 0xe0, R24 ;  /* 0x000000e0be0a9825 */ /* 0x000fe200078e0018 */
[----:B------:R-:W-:Y:S01]  /*18da0*/  @!PT LDS RZ, [RZ] ;  /* 0x00000000fffff984 */ /* 0x000fe20000000800 */
[----:B------:R-:W-:Y:S01]  /*18db0*/  @!PT LDS RZ, [RZ] ;  /* 0x00000000fffff984 */ /* 0x000fe20000000800 */
[----:B------:R-:W-:Y:S01]  /*18dc0*/  @!PT LDS RZ, [RZ] ;  /* 0x00000000fffff984 */ /* 0x000fe20000000800 */
[----:B------:R1:W-:Y:S01]  /*18dd0*/  @!P1 LDGSTS.E.BYPASS.LTC128B.128 [R189+0x4800], [R38.64] ;  /* 0x0480000026bd9fae */ /* 0x0003e2000b901d46 */
[----:B------:R-:W-:-:S02]  /*18de0*/  @!P1 LEA R26, P6, R18, R227, 0x1 ;  /* 0x000000e3121a9211 */ /* 0x000fc400078c08ff */
[-C--:B------:R-:W-:Y:S01]  /*18df0*/  @!P1 LEA R24, P5, R14, R227.reuse, 0x1 ;  /* 0x000000e30e189211 */ /* 0x080fe200078a08ff */
[----:B------:R1:W-:Y:S01]  /*18e00*/  @P1 STS.128 [R189+0x5000], RZ ;  /* 0x005000ffbd001388 */ /* 0x0003e20000000c00 */
[----:B------:R-:W-:Y:S01]  /*18e10*/  @!P1 IMAD.IADD R11, R27, 0x1, R11 ;  /* 0x000000011b0b9824 */ /* 0x000fe200078e020b */
[-C--:B------:R-:W-:Y:S02]  /*18e20*/  @!P1 LEA.HI.X R27, R18, R226.reuse, R5, 0x1, P6 ;  /* 0x000000e2121b9211 */ /* 0x080fe400030f0c05 */
[----:B------:R-:W-:Y:S01]  /*18e30*/  @!PT LDS RZ, [RZ] ;  /* 0x00000000fffff984 */ /* 0x000fe20000000800 */
[----:B------:R-:W-:Y:S01]  /*18e40*/  @!PT LDS RZ, [RZ] ;  /* 0x00000000fffff984 */ /* 0x000fe20000000800 */
[----:B------:R-:W-:Y:S01]  /*18e50*/  @!PT LDS RZ, [RZ] ;  /* 0x00000000fffff984 */ /* 0x000fe20000000800 */
[----:B------:R1:W-:Y:S01]  /*18e60*/  @!P1 LDGSTS.E.BYPASS.LTC128B.128 [R189+0x5000], [R34.64] ;  /* 0x0500000022bd9fae */ /* 0x0003e2000b901d46 */
[----:B------:R-:W-:Y:S02]  /*18e70*/  @!P1 LEA R20, P3, R10, R227, 0x1 ;  /* 0x000000e30a149211 */ /* 0x000fe400078608ff */
[-C--:B------:R-:W-:Y:S01]  /*18e80*/  @!P1 LEA.HI.X R25, R14, R226.reuse, R7, 0x1, P5 ;  /* 0x000000e20e199211 */ /* 0x080fe200028f0c07 */
[----:B------:R1:W-:Y:S01]  /*18e90*/  @P1 STS.128 [R189+0x5800], RZ ;  /* 0x005800ffbd001388 */ /* 0x0003e20000000c00 */
[----:B------:R-:W-:-:S02]  /*18ea0*/  @!P1 LEA.HI.X R23, R12, R226, R9, 0x1, P4 ;  /* 0x000000e20c179211 */ /* 0x000fc400020f0c09 */
[----:B------:R-:W-:Y:S01]  /*18eb0*/  @!P1 LEA.HI.X R21, R10, R226, R11, 0x1, P3 ;  /* 0x000000e20a159211 */ /* 0x000fe200018f0c0b */
        /* <DEDUP_REMOVED lines=41> */
[----:B------:R-:W-:Y:S01]  /*19150*/  MOV R10, R3 ;  /* 0x00000003000a7202 */ /* 0x000fe20000000f00 */
[----:B------:R-:W-:Y:S01]  /*19160*/  IMAD R5, R191, 0xf0, RZ ;  /* 0x000000f0bf057824 */ /* 0x000fe200078e02ff */
[----:B------:R-:W-:-:S05]  /*19170*/  MOV R11, R4 ;  /* 0x00000004000b7202 */ /* 0x000fca0000000f00 */
[----:B------:R-:W-:-:S05]  /*19180*/  IMAD.WIDE.U32 R10, R190, 0xf0, R10 ;  /* 0x000000f0be0a7825 */ /* 0x000fca00078e000a */
[----:B------:R-:W-:Y:S02]  /*19190*/  IADD3 R5, R11, R5, RZ ;  /* 0x000000050b057210 */ /* 0x000fe40007ffe0ff */
[----:B------:R-:W-:-:S04]  /*191a0*/  LEA R12, P1, R10, R227, 0x1 ;  /* 0x000000e30a0c7211 */ /* 0x000fc800078208ff */
[----:B------:R-:W-:-:S05]  /*191b0*/  LEA.HI.X R13, R10, R226, R5, 0x1, P1 ;  /* 0x000000e20a0d7211 */ /* 0x000fca00008f0c05 */
[----:B------:R-:W-:Y:S01]  /*191c0*/  @!PT LDS RZ, [RZ] ;  /* 0x00000000fffff984 */ /* 0x000fe20000000800 */
[----:B------:R-:W-:Y:S01]  /*191d0*/  @!PT LDS RZ, [RZ] ;  /* 0x00000000fffff984 */ /* 0x000fe20000000800 */
[----:B------:R-:W-:Y:S01]  /*191e0*/  @!PT LDS RZ, [RZ] ;  /* 0x00000000fffff984 */ /* 0x000fe20000000800 */
[----:B------:R2:W-:Y:S04]  /*191f0*/  LDGSTS.E.BYPASS.LTC128B.128 [R189+0x9800], [R12.64] ;  /* 0x098000000cbd7fae */ /* 0x0005e8000b901d46 */
.L_x_1136:
[----:B------:R-:W-:Y:S05]  /*19200*/  BSYNC B0 ;  /* 0x0000000000007941 */ /* 0x000fea0003800000 */
.L_x_1135:
[----:B------:R-:W0:Y:S01]  /*19210*/  LDGDEPBAR ;  /* 0x00000000000079af */ /* 0x000e220000000000 */
[----:B------:R-:W-:-:S04]  /*19220*/  LEA R227, P1, R3, R227, 0x1 ;  /* 0x000000e303e37211 */ /* 0x000fc800078208ff */
[----:B------:R-:W-:-:S04]  /*19230*/  LEA.HI.X R226, R3, R226, R4, 0x1, P1 ;  /* 0x000000e203e27211 */ /* 0x000fc800008f0c04 */
.L_x_1131:
[----:B------:R-:W-:Y:S05]  /*19240*/  BSYNC B1 ;  /* 0x0000000000017941 */ /* 0x000fea0003800000 */
.L_x_1130:
[----:B-1----:R-:W-:Y:S01]  /*19250*/  FMNMX.FTZ R3, R66, R48, !PT ;  /* 0x0000003042037209 */ /* 0x002fe20007810000 */
[----:B------:R-:W3:Y:S03]  /*19260*/  LD.E R4, [R16.64+0xdc] ;  /* 0x0000dc0610047980 */ /* 0x000ee6000c101900 */
[----:B------:R-:W-:-:S04]  /*19270*/  FMNMX.FTZ R3, R52, R3, !PT ;  /* 0x0000000334037209 */ /* 0x000fc80007810000 */
[----:B------:R-:W-:-:S04]  /*19280*/  FMNMX.FTZ R3, R51, R3, !PT ;  /* 0x0000000333037209 */ /* 0x000fc80007810000 */
[----:B------:R-:W-:-:S04]  /*19290*/  FMNMX.FTZ R3, R55, R3, !PT ;  /* 0x0000000337037209 */ /* 0x000fc80007810000 */
[----:B------:R-:W-:-:S04]  /*192a0*/  FMNMX.FTZ R3, R73, R3, !PT ;  /* 0x0000000349037209 */ /* 0x000fc80007810000 */
        /* <DEDUP_REMOVED lines=115> */
[----:B------:R-:W-:-:S03]  /*199e0*/  FMNMX.FTZ R38, R229, R38, !PT ;  /* 0x00000026e5267209 */ /* 0x000fc60007810000 */
[----:B------:R-:W1:Y:S01]  /*199f0*/  SHFL.BFLY PT, R5, R3, 0x2, 0x1f ;  /* 0x0c401f0003057f89 */ /* 0x000e6200000e0000 */
[----:B------:R-:W-:-:S04]  /*19a00*/  FMNMX.FTZ R38, R231, R38, !PT ;  /* 0x00000026e7267209 */ /* 0x000fc80007810000 */
[----:B------:R-:W-:-:S04]  /*19a10*/  FMNMX.FTZ R38, R236, R38, !PT ;  /* 0x00000026ec267209 */ /* 0x000fc80007810000 */
[----:B------:R-:W-:-:S04]  /*19a20*/  FMNMX.FTZ R38, R237, R38, !PT ;  /* 0x00000026ed267209 */ /* 0x000fc80007810000 */
[----:B------:R-:W-:-:S04]  /*19a30*/  FMNMX.FTZ R38, R238, R38, !PT ;  /* 0x00000026ee267209 */ /* 0x000fc80007810000 */
[----:B------:R-:W-:Y:S02]  /*19a40*/  FMNMX.FTZ R38, R239, R38, !PT ;  /* 0x00000026ef267209 */ /* 0x000fe40007810000 */
[----:B-1----:R-:W-:-:S03]  /*19a50*/  FMNMX.FTZ R3, R3, R5, !PT ;  /* 0x0000000503037209 */ /* 0x002fc60007810000 */
[----:B------:R-:W1:Y:S04]  /*19a60*/  SHFL.BFLY PT, R5, R38, 0x2, 0x1f ;  /* 0x0c401f0026057f89 */ /* 0x000e6800000e0000 */
[----:B------:R-:W4:Y:S01]  /*19a70*/  SHFL.BFLY PT, R7, R3, 0x1, 0x1f ;  /* 0x0c201f0003077f89 */ /* 0x000f2200000e0000 */
[----:B-1----:R-:W-:Y:S02]  /*19a80*/  FMNMX.FTZ R38, R38, R5, !PT ;  /* 0x0000000526267209 */ /* 0x002fe40007810000 */
[----:B----4-:R-:W-:-:S03]  /*19a90*/  FMNMX.FTZ R3, R3, R7, !PT ;  /* 0x0000000703037209 */ /* 0x010fc60007810000 */
[----:B------:R-:W1:Y:S01]  /*19aa0*/  SHFL.BFLY PT, R9, R38, 0x1, 0x1f ;  /* 0x0c201f0026097f89 */ /* 0x000e6200000e0000 */
[----:B------:R-:W-:Y:S01]  /*19ab0*/  FSETP.NEU.FTZ.AND P1, PT, R3, -INF , PT ;  /* 0xff8000000300780b */ /* 0x000fe20003f3d000 */
[----:B---3--:R-:W-:-:S05]  /*19ac0*/  FMUL.FTZ R5, R4, R3 ;  /* 0x0000000304057220 */ /* 0x008fca0000410000 */
[----:B------:R-:W-:-:S05]  /*19ad0*/  FSEL R5, R5, RZ, P1 ;  /* 0x000000ff05057208 */ /* 0x000fca0000800000 */
[----:B------:R-:W-:-:S04]  /*19ae0*/  FFMA.FTZ R7, R66, R4, -R5 ;  /* 0x0000000442077223 */ /* 0x000fc80000010805 */
[----:B------:R3:W-:Y:S01]  /*19af0*/  MUFU.EX2 R101, R7 ;  /* 0x0000000700657308 */ /* 0x0007e20000000800 */
[----:B-1----:R-:W-:Y:S01]  /*19b00*/  FMNMX.FTZ R38, R38, R9, !PT ;  /* 0x0000000926267209 */ /* 0x002fe20007810000 */
[----:B---3--:R-:W-:-:S06]  /*19b10*/  FFMA.FTZ R7, R48, R4, -R5 ;  /* 0x0000000430077223 */ /* 0x008fcc0000010805 */
[----:B------:R1:W3:Y:S01]  /*19b20*/  MUFU.EX2 R10, R7 ;  /* 0x00000007000a7308 */ /* 0x0002e20000000800 */
[----:B------:R-:W-:Y:S02]  /*19b30*/  FSETP.NEU.FTZ.AND P1, PT, R38, -INF , PT ;  /* 0xff8000002600780b */ /* 0x000fe40003f3d000 */
[----:B------:R-:W-:Y:S01]  /*19b40*/  SHF.L.U32 R178, R0, 0x1, RZ ;  /* 0x0000000100b27819 */ /* 0x000fe200000006ff */
[----:B-1----:R-:W-:-:S03]  /*19b50*/  FFMA.FTZ R7, R52, R4, -R5 ;  /* 0x0000000434077223 */ /* 0x002fc60000010805 */
[-C--:B------:R-:W-:Y:S01]  /*19b60*/  LEA R179, R187, R178.reuse, 0x1 ;  /* 0x000000b2bbb37211 */ /* 0x080fe200078e08ff */
[----:B------:R-:W-:Y:S01]  /*19b70*/  LDSM.16.MT88.4 R20, [R178+0xa000] ;  /* 0x00a00000b214783b */ /* 0x000fe20000004200 */
[----:B------:R1:W-:Y:S01]  /*19b80*/  MUFU.EX2 R97, R7 ;  /* 0x0000000700617308 */ /* 0x0003e20000000800 */
[----:B------:R-:W-:Y:S02]  /*19b90*/  LEA R181, R186, R178, 0x1 ;  /* 0x000000b2bab57211 */ /* 0x000fe400078e08ff */
[----:B------:R-:W-:Y:S04]  /*19ba0*/  LDSM.16.MT88.4 R24, [R179+0xa000] ;  /* 0x00a00000b318783b */ /* 0x000fe80000004200 */
[----:B------:R-:W4:Y:S01]  /*19bb0*/  LDSM.16.MT88.4 R28, [R181+0xa000] ;  /* 0x00a00000b51c783b */ /* 0x000f220000004200 */
[----:B-1----:R-:W-:-:S05]  /*19bc0*/  FMUL.FTZ R7, R4, R38 ;  /* 0x0000002604077220 */ /* 0x002fca0000410000 */
[----:B------:R-:W-:-:S05]  /*19bd0*/  FSEL R7, R7, RZ, P1 ;  /* 0x000000ff07077208 */ /* 0x000fca0000800000 */
[----:B------:R-:W-:-:S04]  /*19be0*/  FFMA.FTZ R0, R49, R4, -R7 ;  /* 0x0000000431007223 */ /* 0x000fc80000010807 */
[----:B------:R1:W-:Y:S01]  /*19bf0*/  MUFU.EX2 R95, R0 ;  /* 0x00000000005f7308 */ /* 0x0003e20000000800 */
[-C--:B------:R-:W-:Y:S02]  /*19c00*/  FFMA.FTZ R9, R51, R4.reuse, -R5 ;  /* 0x0000000433097223 */ /* 0x080fe40000010805 */
[----:B-1----:R-:W-:-:S05]  /*19c10*/  FFMA.FTZ R0, R50, R4, -R7 ;  /* 0x0000000432007223 */ /* 0x002fca0000010807 */
[----:B------:R1:W-:Y:S02]  /*19c20*/  MUFU.EX2 R11, R0 ;  /* 0x00000000000b7308 */ /* 0x0003e40000000800 */
[----:B-1----:R-:W-:-:S06]  /*19c30*/  FFMA.FTZ R0, R54, R4, -R7 ;  /* 0x0000000436007223 */ /* 0x002fcc0000010807 */
[----:B------:R1:W-:Y:S08]  /*19c40*/  MUFU.EX2 R99, R0 ;  /* 0x0000000000637308 */ /* 0x0003f00000000800 */
[----:B------:R-:W5:Y:S01]  /*19c50*/  MUFU.EX2 R18, R9 ;  /* 0x0000000900127308 */ /* 0x000f620000000800 */
[----:B-1----:R-:W-:-:S07]  /*19c60*/  FFMA.FTZ R0, R53, R4, -R7 ;  /* 0x0000000435007223 */ /* 0x002fce0000010807 */
[----:B------:R1:W2:Y:S01]  /*19c70*/  MUFU.EX2 R98, R0 ;  /* 0x0000000000627308 */ /* 0x0002a20000000800 */
[----:B------:R-:W-:Y:S02]  /*19c80*/  LEA R180, R186, R179, 0x1 ;  /* 0x000000b3bab47211 */ /* 0x000fe400078e08ff */
[----:B--23--:R-:W-:Y:S02]  /*19c90*/  F2FP.PACK_AB R13, R10, R101 ;  /* 0x000000650a0d723e */ /* 0x00cfe400000000ff */
[----:B-----5:R-:W-:Y:S01]  /*19ca0*/  F2FP.PACK_AB R15, R18, R97 ;  /* 0x00000061120f723e */ /* 0x020fe200000000ff */
[----:B------:R-:W2:Y:S01]  /*19cb0*/  LDSM.16.MT88.4 R32, [R180+0xa000] ;  /* 0x00a00000b420783b */ /* 0x000ea20000004200 */
[----:B------:R-:W-:Y:S01]  /*19cc0*/  F2FP.PACK_AB R12, R11, R95 ;  /* 0x0000005f0b0c723e */ /* 0x000fe200000000ff */
[----:B-1----:R-:W-:-:S04]  /*19cd0*/  FFMA.FTZ R0, R55, R4, -R5 ;  /* 0x0000000437007223 */ /* 0x002fc80000010805 */
[----:B------:R1:W-:Y:S01]  /*19ce0*/  MUFU.EX2 R96, R0 ;  /* 0x0000000000607308 */ /* 0x0003e20000000800 */
[----:B------:R-:W-:Y:S01]  /*19cf0*/  F2FP.PACK_AB R14, R98, R99 ;  /* 0x00000063620e723e */ /* 0x000fe200000000ff */
[----:B-1----:R-:W-:-:S06]  /*19d00*/  FFMA.FTZ R0, R73, R4, -R5 ;  /* 0x0000000449007223 */ /* 0x002fcc0000010805 */
[----:B------:R1:W-:Y:S01]  /*19d10*/  MUFU.EX2 R19, R0 ;  /* 0x0000000000137308 */ /* 0x0003e20000000800 */
[C---:B----4-:R-:W-:Y:S08]  /*19d20*/  HMMA.16816.F32 R56, R12.reuse, R28, RZ ;  /* 0x0000001c0c38723c */ /* 0x050ff000000018ff */
[----:B------:R-:W-:Y:S01]  /*19d30*/  HMMA.16816.F32 R52, R12, R30, RZ ;  /* 0x0000001e0c34723c */ /* 0x000fe200000018ff */
[----:B------:R-:W3:Y:S01]  /*19d40*/  LDSM.16.MT88.4 R28, [R178+0xa800] ;  /* 0x00a80000b21c783b */ /* 0x000ee20000004200 */
[----:B-1----:R-:W-:-:S04]  /*19d50*/  FFMA.FTZ R0, R74, R4, -R5 ;  /* 0x000000044a007223 */ /* 0x002fc80000010805 */
[----:B------:R1:W-:Y:S02]  /*19d60*/  MUFU.EX2 R37, R0 ;  /* 0x0000000000257308 */ /* 0x0003e40000000800 */
[C---:B------:R-:W-:Y:S08]  /*19d70*/  HMMA.16816.F32 R48, R12.reuse, R24, RZ ;  /* 0x000000180c30723c */ /* 0x040ff000000018ff */
[----:B------:R-:W-:Y:S01]  /*19d80*/  HMMA.16816.F32 R44, R12, R26, RZ ;  /* 0x0000001a0c2c723c */ /* 0x000fe200000018ff */
[----:B------:R-:W4:Y:S01]  /*19d90*/  LDSM.16.MT88.4 R24, [R181+0xa800] ;  /* 0x00a80000b518783b */ /* 0x000f220000004200 */
[----:B-1----:R-:W-:-:S06]  /*19da0*/  FFMA.FTZ R0, R88, R4, -R7 ;  /* 0x0000000458007223 */ /* 0x002fcc0000010807 */
[C---:B------:R-:W-:Y:S01]  /*19db0*/  HMMA.16816.F32 R68, R12.reuse, R20, RZ ;  /* 0x000000140c44723c */ /* 0x040fe200000018ff */
[----:B------:R1:W-:Y:S07]  /*19dc0*/  MUFU.EX2 R88, R0 ;  /* 0x0000000000587308 */ /* 0x0003ee0000000800 */
[----:B------:R-:W-:Y:S01]  /*19dd0*/  HMMA.16816.F32 R60, R12, R22, RZ ;  /* 0x000000160c3c723c */ /* 0x000fe200000018ff */
[----:B------:R-:W5:Y:S01]  /*19de0*/  LDSM.16.MT88.4 R20, [R179+0xa800] ;  /* 0x00a80000b314783b */ /* 0x000f620000004200 */
[----:B-1----:R-:W-:-:S04]  /*19df0*/  FFMA.FTZ R0, R90, R4, -R7 ;  /* 0x000000045a007223 */ /* 0x002fc80000010807 */
[----:B------:R1:W1:Y:S01]  /*19e00*/  MUFU.EX2 R36, R0 ;  /* 0x0000000000247308 */ /* 0x0002620000000800 */
[-CC-:B------:R-:W-:Y:S02]  /*19e10*/  FFMA.FTZ R9, R75, R4.reuse, -R7.reuse ;  /* 0x000000044b097223 */ /* 0x180fe40000010807 */
[----:B-1----:R-:W-:-:S05]  /*19e20*/  FFMA.FTZ R0, R91, R4, -R7 ;  /* 0x000000045b007223 */ /* 0x002fca0000010807 */
[----:B------:R1:W-:Y:S08]  /*19e30*/  MUFU.EX2 R90, R0 ;  /* 0x00000000005a7308 */ /* 0x0003f00000000800 */
[----:B------:R-:W3:Y:S01]  /*19e40*/  MUFU.EX2 R75, R9 ;  /* 0x00000009004b7308 */ /* 0x000ee20000000800 */
[----:B-1----:R-:W-:-:S07]  /*19e50*/  FFMA.FTZ R0, R89, R4, -R5 ;  /* 0x0000000459007223 */ /* 0x002fce0000010805 */
[----:B------:R1:W1:Y:S01]  /*19e60*/  MUFU.EX2 R89, R0 ;  /* 0x0000000000597308 */ /* 0x0002620000000800 */
[----:B--2---:R-:W-:Y:S01]  /*19e70*/  HMMA.16816.F32 R64, R12, R32, RZ ;  /* 0x000000200c40723c */ /* 0x004fe200000018ff */
[----:B-1----:R-:W-:-:S06]  /*19e80*/  FFMA.FTZ R0, R115, R4, -R5 ;  /* 0x0000000473007223 */ /* 0x002fcc0000010805 */
[----:B------:R1:W-:Y:S01]  /*19e90*/  MUFU.EX2 R73, R0 ;  /* 0x0000000000497308 */ /* 0x0003e20000000800 */
[----:B------:R-:W-:Y:S01]  /*19ea0*/  HMMA.16816.F32 R40, R12, R34, RZ ;  /* 0x000000220c28723c */ /* 0x000fe200000018ff */
[----:B------:R-:W2:Y:S06]  /*19eb0*/  LDSM.16.MT88.4 R32, [R180+0xa800] ;  /* 0x00a80000b420783b */ /* 0x000eac0000004200 */
[----:B------:R-:W-:Y:S02]  /*19ec0*/  F2FP.PACK_AB R12, R36, R88 ;  /* 0x00000058240c723e */ /* 0x000fe400000000ff */
[----:B------:R-:W-:Y:S01]  /*19ed0*/  F2FP.PACK_AB R13, R19, R96 ;  /* 0x00000060130d723e */ /* 0x000fe200000000ff */
[----:B-1----:R-:W-:Y:S01]  /*19ee0*/  FFMA.FTZ R0, R112, R4, -R5 ;  /* 0x0000000470007223 */ /* 0x002fe20000010805 */
[----:B---3--:R-:W-:-:S02]  /*19ef0*/  F2FP.PACK_AB R14, R90, R75 ;  /* 0x0000004b5a0e723e */ /* 0x008fc400000000ff */
[----:B------:R-:W-:Y:S01]  /*19f00*/  F2FP.PACK_AB R15, R89, R37 ;  /* 0x00000025590f723e */ /* 0x000fe200000000ff */
[----:B------:R1:W-:Y:S06]  /*19f10*/  MUFU.EX2 R81, R0 ;  /* 0x0000000000517308 */ /* 0x0003ec0000000800 */
[----:B------:R-:W-:Y:S01]  /*19f20*/  HMMA.16816.F32 R76, R12, R28, R68 ;  /* 0x0000001c0c4c723c */ /* 0x000fe20000001844 */
[----:B-1----:R-:W-:-:S04]  /*19f30*/  FFMA.FTZ R0, R114, R4, -R5 ;  /* 0x0000000472007223 */ /* 0x002fc80000010805 */
[----:B------:R1:W-:Y:S03]  /*19f40*/  MUFU.EX2 R86, R0 ;  /* 0x0000000000567308 */ /* 0x0003e60000000800 */
[C---:B------:R-:W-:Y:S01]  /*19f50*/  HMMA.16816.F32 R68, R12.reuse, R30, R60 ;  /* 0x0000001e0c44723c */ /* 0x040fe2000000183c */
[----:B------:R-:W-:Y:S07]  /*19f60*/  LDSM.16.MT88.4 R28, [R179+0xb000] ;  /* 0x00b00000b31c783b */ /* 0x000fee0000004200 */
[----:B----4-:R-:W-:Y:S01]  /*19f70*/  HMMA.16816.F32 R60, R12, R24, R56 ;  /* 0x000000180c3c723c */ /* 0x010fe20000001838 */
[----:B-1----:R-:W-:-:S07]  /*19f80*/  FFMA.FTZ R0, R127, R4, -R7 ;  /* 0x000000047f007223 */ /* 0x002fce0000010807 */
[C---:B------:R-:W-:Y:S01]  /*19f90*/  HMMA.16816.F32 R56, R12.reuse, R26, R52 ;  /* 0x0000001a0c38723c */ /* 0x040fe20000001834 */
[----:B------:R-:W-:Y:S01]  /*19fa0*/  LDSM.16.MT88.4 R24, [R178+0xb000] ;  /* 0x00b00000b218783b */ /* 0x000fe20000004200 */
[----:B------:R1:W-:Y:S06]  /*19fb0*/  MUFU.EX2 R91, R0 ;  /* 0x00000000005b7308 */ /* 0x0003ec0000000800 */
[C---:B-----5:R-:W-:Y:S08]  /*19fc0*/  HMMA.16816.F32 R52, R12.reuse, R20, R48 ;  /* 0x000000140c34723c */ /* 0x060ff00000001830 */
[----:B------:R-:W-:Y:S01]  /*19fd0*/  HMMA.16816.F32 R44, R12, R22, R44 ;  /* 0x000000160c2c723c */ /* 0x000fe2000000182c */
[----:B------:R-:W3:Y:S01]  /*19fe0*/  LDSM.16.MT88.4 R20, [R181+0xb000] ;  /* 0x00b00000b514783b */ /* 0x000ee20000004200 */
[----:B-1----:R-:W-:-:S04]  /*19ff0*/  FFMA.FTZ R0, R125, R4, -R7 ;  /* 0x000000047d007223 */ /* 0x002fc80000010807 */
[----:B------:R1:W4:Y:S02]  /*1a000*/  MUFU.EX2 R85, R0 ;  /* 0x0000000000557308 */ /* 0x0003240000000800 */
[----:B-1----:R-:W-:-:S06]  /*1a010*/  FFMA.FTZ R0, R135, R4, -R7 ;  /* 0x0000000487007223 */ /* 0x002fcc0000010807 */
[----:B------:R1:W-:Y:S02]  /*1a020*/  MUFU.EX2 R103, R0 ;  /* 0x0000000000677308 */ /* 0x0003e40000000800 */
[----:B-1----:R-:W-:-:S06]  /*1a030*/  FFMA.FTZ R0, R126, R4, -R7 ;  /* 0x000000047e007223 */ /* 0x002fcc0000010807 */
[----:B------:R1:W5:Y:S02]  /*1a040*/  MUFU.EX2 R107, R0 ;  /* 0x00000000006b7308 */ /* 0x0003640000000800 */
[----:B-1----:R-:W-:-:S06]  /*1a050*/  FFMA.FTZ R0, R124, R4, -R5 ;  /* 0x000000047c007223 */ /* 0x002fcc0000010805 */
[----:B------:R-:W1:Y:S01]  /*1a060*/  MUFU.EX2 R105, R0 ;  /* 0x0000000000697308 */ /* 0x000e620000000800 */
[C---:B--2---:R-:W-:Y:S08]  /*1a070*/  HMMA.16816.F32 R48, R12.reuse, R32, R64 ;  /* 0x000000200c30723c */ /* 0x044ff00000001840 */
[----:B------:R-:W-:Y:S07]  /*1a080*/  HMMA.16816.F32 R32, R12, R34, R40 ;  /* 0x000000220c20723c */ /* 0x000fee0000001828 */
[----:B----4-:R-:W-:-:S02]  /*1a090*/  F2FP.PACK_AB R12, R85, R91 ;  /* 0x0000005b550c723e */ /* 0x010fc400000000ff */
[----:B------:R-:W-:Y:S02]  /*1a0a0*/  F2FP.PACK_AB R13, R81, R73 ;  /* 0x00000049510d723e */ /* 0x000fe400000000ff */
[----:B-----5:R-:W-:Y:S02]  /*1a0b0*/  F2FP.PACK_AB R14, R107, R103 ;  /* 0x000000676b0e723e */ /* 0x020fe400000000ff */
[----:B-1----:R-:W-:-:S07]  /*1a0c0*/  F2FP.PACK_AB R15, R105, R86 ;  /* 0x00000056690f723e */ /* 0x002fce00000000ff */
[C---:B---3--:R-:W-:Y:S08]  /*1a0d0*/  HMMA.16816.F32 R60, R12.reuse, R20, R60 ;  /* 0x000000140c3c723c */ /* 0x048ff0000000183c */
[----:B------:R-:W-:Y:S01]  /*1a0e0*/  HMMA.16816.F32 R56, R12, R22, R56 ;  /* 0x000000160c38723c */ /* 0x000fe20000001838 */
[----:B------:R-:W1:Y:S01]  /*1a0f0*/  LDSM.16.MT88.4 R20, [R180+0xb000] ;  /* 0x00b00000b414783b */ /* 0x000e620000004200 */
[----:B------:R-:W-:-:S04]  /*1a100*/  FFMA.FTZ R0, R143, R4, -R5 ;  /* 0x000000048f007223 */ /* 0x000fc80000010805 */
[----:B------:R2:W-:Y:S01]  /*1a110*/  MUFU.EX2 R74, R0 ;  /* 0x00000000004a7308 */ /* 0x0005e20000000800 */
[----:B------:R-:W-:Y:S01]  /*1a120*/  MOV R127, R19 ;  /* 0x00000013007f7202 */ /* 0x000fe20000000f00 */
[----:B--2---:R-:W-:-:S06]  /*1a130*/  FFMA.FTZ R0, R141, R4, -R5 ;  /* 0x000000048d007223 */ /* 0x004fcc0000010805 */
[----:B------:R2:W-:Y:S01]  /*1a140*/  MUFU.EX2 R19, R0 ;  /* 0x0000000000137308 */ /* 0x0005e20000000800 */
[----:B------:R-:W-:Y:S01]  /*1a150*/  HMMA.16816.F32 R52, R12, R28, R52 ;  /* 0x0000001c0c34723c */ /* 0x000fe20000001834 */
[----:B--2---:R-:W-:-:S06]  /*1a160*/  FFMA.FTZ R0, R140, R4, -R5 ;  /* 0x000000048c007223 */ /* 0x004fcc0000010805 */
[----:B------:R2:W-:Y:S01]  /*1a170*/  MUFU.EX2 R84, R0 ;  /* 0x0000000000547308 */ /* 0x0005e20000000800 */
[----:B------:R-:W-:Y:S01]  /*1a180*/  HMMA.16816.F32 R44, R12, R30, R44 ;  /* 0x0000001e0c2c723c */ /* 0x000fe2000000182c */
[----:B------:R-:W3:Y:S01]  /*1a190*/  LDSM.16.MT88.4 R28, [R178+0xb800] ;  /* 0x00b80000b21c783b */ /* 0x000ee20000004200 */
[----:B--2---:R-:W-:-:S05]  /*1a1a0*/  FFMA.FTZ R0, R151, R4, -R7 ;  /* 0x0000000497007223 */ /* 0x004fca0000010807 */
[----:B------:R2:W-:Y:S01]  /*1a1b0*/  MUFU.EX2 R80, R0 ;  /* 0x0000000000507308 */ /* 0x0005e20000000800 */
[----:B-1----:R-:W-:Y:S01]  /*1a1c0*/  HMMA.16816.F32 R40, R12, R20, R48 ;  /* 0x000000140c28723c */ /* 0x002fe20000001830 */
[----:B--2---:R-:W-:-:S06]  /*1a1d0*/  FFMA.FTZ R0, R150, R4, -R7 ;  /* 0x0000000496007223 */ /* 0x004fcc0000010807 */
[----:B------:R1:W2:Y:S01]  /*1a1e0*/  MUFU.EX2 R82, R0 ;  /* 0x0000000000527308 */ /* 0x0002a20000000800 */
[----:B------:R-:W-:Y:S01]  /*1a1f0*/  HMMA.16816.F32 R32, R12, R22, R32 ;  /* 0x000000160c20723c */ /* 0x000fe20000001820 */
[----:B------:R-:W4:Y:S01]  /*1a200*/  LDSM.16.MT88.4 R20, [R181+0xb800] ;  /* 0x00b80000b514783b */ /* 0x000f220000004200 */
[----:B-1----:R-:W-:-:S05]  /*1a210*/  FFMA.FTZ R0, R149, R4, -R7 ;  /* 0x0000000495007223 */ /* 0x002fca0000010807 */
[----:B------:R1:W-:Y:S01]  /*1a220*/  MUFU.EX2 R83, R0 ;  /* 0x0000000000537308 */ /* 0x0003e20000000800 */
[----:B------:R-:W-:Y:S01]  /*1a230*/  HMMA.16816.F32 R76, R12, R24, R76 ;  /* 0x000000180c4c723c */ /* 0x000fe2000000184c */
[----:B-1----:R-:W-:-:S06]  /*1a240*/  FFMA.FTZ R0, R148, R4, -R7 ;  /* 0x0000000494007223 */ /* 0x002fcc0000010807 */
[----:B------:R1:W5:Y:S01]  /*1a250*/  MUFU.EX2 R102, R0 ;  /* 0x0000000000667308 */ /* 0x0003620000000800 */
[----:B------:R-:W-:Y:S01]  /*1a260*/  HMMA.16816.F32 R64, R12, R26, R68 ;  /* 0x0000001a0c40723c */ /* 0x000fe20000001844 */
[----:B------:R-:W3:Y:S01]  /*1a270*/  LDSM.16.MT88.4 R24, [R179+0xb800] ;  /* 0x00b80000b318783b */ /* 0x000ee20000004200 */
[----:B-1----:R-:W-:-:S05]  /*1a280*/  FFMA.FTZ R0, R142, R4, -R5 ;  /* 0x000000048e007223 */ /* 0x002fca0000010805 */
[----:B------:R-:W1:Y:S01]  /*1a290*/  MUFU.EX2 R87, R0 ;  /* 0x0000000000577308 */ /* 0x000e620000000800 */
[----:B--2---:R-:W-:Y:S02]  /*1a2a0*/  F2FP.PACK_AB R12, R82, R80 ;  /* 0x00000050520c723e */ /* 0x004fe400000000ff */
[----:B------:R-:W-:Y:S02]  /*1a2b0*/  F2FP.PACK_AB R13, R19, R74 ;  /* 0x0000004a130d723e */ /* 0x000fe400000000ff */
[----:B-----5:R-:W-:Y:S02]  /*1a2c0*/  F2FP.PACK_AB R14, R102, R83 ;  /* 0x00000053660e723e */ /* 0x020fe400000000ff */
[----:B-1----:R-:W-:Y:S01]  /*1a2d0*/  F2FP.PACK_AB R15, R87, R84 ;  /* 0x00000054570f723e */ /* 0x002fe200000000ff */
[----:B------:R-:W-:-:S04]  /*1a2e0*/  FFMA.FTZ R0, R154, R4, -R5 ;  /* 0x000000049a007223 */ /* 0x000fc80000010805 */
[----:B------:R1:W-:Y:S02]  /*1a2f0*/  MUFU.EX2 R252, R0 ;  /* 0x0000000000fc7308 */ /* 0x0003e40000000800 */
[C---:B---3--:R-:W-:Y:S08]  /*1a300*/  HMMA.16816.F32 R68, R12.reuse, R28, R76 ;  /* 0x0000001c0c44723c */ /* 0x048ff0000000184c */
[----:B------:R-:W-:Y:S01]  /*1a310*/  HMMA.16816.F32 R64, R12, R30, R64 ;  /* 0x0000001e0c40723c */ /* 0x000fe20000001840 */
[----:B------:R-:W2:Y:S01]  /*1a320*/  LDSM.16.MT88.4 R28, [R180+0xb800] ;  /* 0x00b80000b41c783b */ /* 0x000ea20000004200 */
[----:B-1----:R-:W-:-:S04]  /*1a330*/  FFMA.FTZ R0, R153, R4, -R5 ;  /* 0x0000000499007223 */ /* 0x002fc80000010805 */
[----:B------:R1:W-:Y:S02]  /*1a340*/  MUFU.EX2 R115, R0 ;  /* 0x0000000000737308 */ /* 0x0003e40000000800 */
[C---:B----4-:R-:W-:Y:S08]  /*1a350*/  HMMA.16816.F32 R60, R12.reuse, R20, R60 ;  /* 0x000000140c3c723c */ /* 0x050ff0000000183c */
[----:B------:R-:W-:Y:S01]  /*1a360*/  HMMA.16816.F32 R56, R12, R22, R56 ;  /* 0x000000160c38723c */ /* 0x000fe20000001838 */
[----:B------:R-:W3:Y:S01]  /*1a370*/  LDSM.16.MT88.4 R20, [R179+0xc000] ;  /* 0x00c00000b314783b */ /* 0x000ee20000004200 */
[----:B-1----:R-:W-:-:S04]  /*1a380*/  FFMA.FTZ R0, R152, R4, -R5 ;  /* 0x0000000498007223 */ /* 0x002fc80000010805 */
[----:B------:R1:W-:Y:S01]  /*1a390*/  MUFU.EX2 R251, R0 ;  /* 0x0000000000fb7308 */ /* 0x0003e20000000800 */
[-CC-:B------:R-:W-:Y:S02]  /*1a3a0*/  FFMA.FTZ R9, R155, R4.reuse, -R7.reuse ;  /* 0x000000049b097223 */ /* 0x180fe40000010807 */
[----:B-1----:R-:W-:-:S05]  /*1a3b0*/  FFMA.FTZ R0, R156, R4, -R7 ;  /* 0x000000049c007223 */ /* 0x002fca0000010807 */
[----:B------:R1:W-:Y:S01]  /*1a3c0*/  MUFU.EX2 R250, R0 ;  /* 0x0000000000fa7308 */ /* 0x0003e20000000800 */
[----:B------:R-:W-:Y:S01]  /*1a3d0*/  HMMA.16816.F32 R52, R12, R24, R52 ;  /* 0x000000180c34723c */ /* 0x000fe20000001834 */
[----:B-1----:R-:W-:-:S06]  /*1a3e0*/  FFMA.FTZ R0, R158, R4, -R7 ;  /* 0x000000049e007223 */ /* 0x002fcc0000010807 */
[----:B------:R1:W4:Y:S01]  /*1a3f0*/  MUFU.EX2 R249, R0 ;  /* 0x0000000000f97308 */ /* 0x0003220000000800 */
[----:B------:R-:W-:Y:S01]  /*1a400*/  HMMA.16816.F32 R48, R12, R26, R44 ;  /* 0x0000001a0c30723c */ /* 0x000fe2000000182c */
[----:B------:R-:W5:Y:S01]  /*1a410*/  LDSM.16.MT88.4 R24, [R181+0xc000] ;  /* 0x00c00000b518783b */ /* 0x000f620000004200 */
[----:B-1----:R-:W-:-:S05]  /*1a420*/  FFMA.FTZ R0, R159, R4, -R7 ;  /* 0x000000049f007223 */ /* 0x002fca0000010807 */
[----:B------:R1:W-:Y:S08]  /*1a430*/  MUFU.EX2 R246, R0 ;  /* 0x0000000000f67308 */ /* 0x0003f00000000800 */
[----:B------:R-:W3:Y:S01]  /*1a440*/  MUFU.EX2 R244, R9 ;  /* 0x0000000900f47308 */ /* 0x000ee20000000800 */
[----:B-1----:R-:W-:-:S07]  /*1a450*/  FFMA.FTZ R0, R157, R4, -R5 ;  /* 0x000000049d007223 */ /* 0x002fce0000010805 */
[----:B------:R1:W1:Y:S01]  /*1a460*/  MUFU.EX2 R245, R0 ;  /* 0x0000000000f57308 */ /* 0x0002620000000800 */
[----:B--2---:R-:W-:Y:S01]  /*1a470*/  HMMA.16816.F32 R44, R12, R28, R40 ;  /* 0x0000001c0c2c723c */ /* 0x004fe20000001828 */
[----:B-1----:R-:W-:-:S06]  /*1a480*/  FFMA.FTZ R0, R162, R4, -R5 ;  /* 0x00000004a2007223 */ /* 0x002fcc0000010805 */
[----:B------:R1:W-:Y:S01]  /*1a490*/  MUFU.EX2 R243, R0 ;  /* 0x0000000000f37308 */ /* 0x0003e20000000800 */
[----:B------:R-:W-:Y:S01]  /*1a4a0*/  HMMA.16816.F32 R40, R12, R30, R32 ;  /* 0x0000001e0c28723c */ /* 0x000fe20000001820 */
[----:B------:R-:W2:Y:S04]  /*1a4b0*/  LDSM.16.MT88.4 R28, [R178+0xc000] ;  /* 0x00c00000b21c783b */ /* 0x000ea80000004200 */
[----:B------:R-:W2:Y:S01]  /*1a4c0*/  LDSM.16.MT88.4 R32, [R180+0xc000] ;  /* 0x00c00000b420783b */ /* 0x000ea20000004200 */
[----:B-1----:R-:W-:-:S04]  /*1a4d0*/  FFMA.FTZ R0, R160, R4, -R5 ;  /* 0x00000004a0007223 */ /* 0x002fc80000010805 */
[----:B------:R1:W-:Y:S01]  /*1a4e0*/  MUFU.EX2 R241, R0 ;  /* 0x0000000000f17308 */ /* 0x0003e20000000800 */
[----:B----4-:R-:W-:Y:S02]  /*1a4f0*/  F2FP.PACK_AB R12, R249, R250 ;  /* 0x000000faf90c723e */ /* 0x010fe400000000ff */
[----:B------:R-:W-:Y:S02]  /*1a500*/  F2FP.PACK_AB R13, R115, R252 ;  /* 0x000000fc730d723e */ /* 0x000fe400000000ff */
[----:B---3--:R-:W-:Y:S02]  /*1a510*/  F2FP.PACK_AB R14, R246, R244 ;  /* 0x000000f4f60e723e */ /* 0x008fe400000000ff */
[----:B------:R-:W-:Y:S01]  /*1a520*/  F2FP.PACK_AB R15, R245, R251 ;  /* 0x000000fbf50f723e */ /* 0x000fe200000000ff */
[----:B-1----:R-:W-:-:S04]  /*1a530*/  FFMA.FTZ R0, R161, R4, -R5 ;  /* 0x00000004a1007223 */ /* 0x002fc80000010805 */
[----:B------:R1:W-:Y:S02]  /*1a540*/  MUFU.EX2 R242, R0 ;  /* 0x0000000000f27308 */ /* 0x0003e40000000800 */
[----:B------:R-:W-:Y:S01]  /*1a550*/  HMMA.16816.F32 R52, R12, R20, R52 ;  /* 0x000000140c34723c */ /* 0x000fe20000001834 */
[----:B------:R-:W-:-:S07]  /*1a560*/  MOV R112, R37 ;  /* 0x0000002500707202 */ /* 0x000fce0000000f00 */
[----:B------:R-:W-:Y:S01]  /*1a570*/  HMMA.16816.F32 R48, R12, R22, R48 ;  /* 0x000000160c30723c */ /* 0x000fe20000001830 */
[----:B------:R-:W3:Y:S01]  /*1a580*/  LDSM.16.MT88.4 R20, [R181+0xc800] ;  /* 0x00c80000b514783b */ /* 0x000ee20000004200 */
[----:B-1----:R-:W-:-:S04]  /*1a590*/  FFMA.FTZ R0, R166, R4, -R7 ;  /* 0x00000004a6007223 */ /* 0x002fc80000010807 */
[----:B------:R1:W-:Y:S02]  /*1a5a0*/  MUFU.EX2 R39, R0 ;  /* 0x0000000000277308 */ /* 0x0003e40000000800 */
[----:B-1----:R-:W-:-:S06]  /*1a5b0*/  FFMA.FTZ R0, R164, R4, -R7 ;  /* 0x00000004a4007223 */ /* 0x002fcc0000010807 */
[----:B------:R1:W4:Y:S01]  /*1a5c0*/  MUFU.EX2 R37, R0 ;  /* 0x0000000000257308 */ /* 0x0003220000000800 */
[----:B-----5:R-:W-:Y:S01]  /*1a5d0*/  HMMA.16816.F32 R60, R12, R24, R60 ;  /* 0x000000180c3c723c */ /* 0x020fe2000000183c */
[----:B-1----:R-:W-:-:S06]  /*1a5e0*/  FFMA.FTZ R0, R167, R4, -R7 ;  /* 0x00000004a7007223 */ /* 0x002fcc0000010807 */
[----:B------:R1:W-:Y:S01]  /*1a5f0*/  MUFU.EX2 R164, R0 ;  /* 0x0000000000a47308 */ /* 0x0003e20000000800 */
[----:B------:R-:W-:Y:S01]  /*1a600*/  HMMA.16816.F32 R56, R12, R26, R56 ;  /* 0x0000001a0c38723c */ /* 0x000fe20000001838 */
[----:B------:R-:W-:Y:S01]  /*1a610*/  LDSM.16.MT88.4 R24, [R178+0xc800] ;  /* 0x00c80000b218783b */ /* 0x000fe20000004200 */
[----:B-1----:R-:W-:-:S05]  /*1a620*/  FFMA.FTZ R0, R165, R4, -R7 ;  /* 0x00000004a5007223 */ /* 0x002fca0000010807 */
[----:B------:R1:W5:Y:S02]  /*1a630*/  MUFU.EX2 R165, R0 ;  /* 0x0000000000a57308 */ /* 0x0003640000000800 */
[----:B-1----:R-:W-:-:S06]  /*1a640*/  FFMA.FTZ R0, R163, R4, -R5 ;  /* 0x00000004a3007223 */ /* 0x002fcc0000010805 */
[----:B------:R-:W1:Y:S01]  /*1a650*/  MUFU.EX2 R163, R0 ;  /* 0x0000000000a37308 */ /* 0x000e620000000800 */
[C---:B--2---:R-:W-:Y:S08]  /*1a660*/  HMMA.16816.F32 R68, R12.reuse, R28, R68 ;  /* 0x0000001c0c44723c */ /* 0x044ff00000001844 */
[C---:B------:R-:W-:Y:S01]  /*1a670*/  HMMA.16816.F32 R64, R12.reuse, R30, R64 ;  /* 0x0000001e0c40723c */ /* 0x040fe20000001840 */
[----:B------:R-:W2:Y:S07]  /*1a680*/  LDSM.16.MT88.4 R28, [R179+0xc800] ;  /* 0x00c80000b31c783b */ /* 0x000eae0000004200 */
[C---:B------:R-:W-:Y:S08]  /*1a690*/  HMMA.16816.F32 R44, R12.reuse, R32, R44 ;  /* 0x000000200c2c723c */ /* 0x040ff0000000182c */
        /* <DEDUP_REMOVED lines=9> */
[----:B------:R3:W-:Y:S02]  /*1a730*/  MUFU.EX2 R159, R0 ;  /* 0x00000000009f7308 */ /* 0x0007e40000000800 */
[----:B---3--:R-:W-:-:S06]  /*1a740*/  FFMA.FTZ R0, R169, R4, -R5 ;  /* 0x00000004a9007223 */ /* 0x008fcc0000010805 */
[----:B------:R3:W-:Y:S01]  /*1a750*/  MUFU.EX2 R161, R0 ;  /* 0x0000000000a17308 */ /* 0x0007e20000000800 */
[----:B--2---:R-:W-:Y:S01]  /*1a760*/  HMMA.16816.F32 R52, R12, R28, R52 ;  /* 0x0000001c0c34723c */ /* 0x004fe20000001834 */
[----:B------:R-:W-:Y:S01]  /*1a770*/  MOV R114, R36 ;  /* 0x0000002400727202 */ /* 0x000fe20000000f00 */
[----:B---3--:R-:W-:-:S05]  /*1a780*/  FFMA.FTZ R0, R168, R4, -R5 ;  /* 0x00000004a8007223 */ /* 0x008fca0000010805 */
        /* <DEDUP_REMOVED lines=44> */
[----:B------:R1:W-:Y:S01]  /*1aa50*/  MUFU.EX2 R151, R0 ;  /* 0x0000000000977308 */ /* 0x0003e20000000800 */
[----:B------:R-:W-:-:S07]  /*1aa60*/  MOV R174, R19 ;  /* 0x0000001300ae7202 */ /* 0x000fce0000000f00 */
        /* <DEDUP_REMOVED lines=51> */
[----:B---3--:R-:W-:-:S06]  /*1ada0*/  FFMA.FTZ R0, R128, R4, -R5 ;  /* 0x0000000480007223 */ /* 0x008fcc0000010805 */
[----:B------:R2:W-:Y:S01]  /*1adb0*/  MUFU.EX2 R137, R0 ;  /* 0x0000000000897308 */ /* 0x0005e20000000800 */
[----:B------:R-:W-:Y:S01]  /*1adc0*/  HMMA.16816.F32 R56, R12, R30, R48 ;  /* 0x0000001e0c38723c */ /* 0x000fe20000001830 */
[----:B------:R-:W3:Y:S01]  /*1add0*/  LDSM.16.MT88.4 R28, [R178+0xe800] ;  /* 0x00e80000b21c783b */ /* 0x000ee20000004200 */
[----:B------:R-:W-:Y:S01]  /*1ade0*/  MOV R199, R127 ;  /* 0x0000007f00c77202 */ /* 0x000fe20000000f00 */
[----:B--2---:R-:W-:-:S04]  /*1adf0*/  FFMA.FTZ R0, R139, R4, -R7 ;  /* 0x000000048b007223 */ /* 0x004fc80000010807 */
[----:B------:R2:W-:Y:S01]  /*1ae00*/  MUFU.EX2 R128, R0 ;  /* 0x0000000000807308 */ /* 0x0005e20000000800 */
[----:B------:R-:W-:Y:S01]  /*1ae10*/  HMMA.16816.F32 R76, R12, R24, R76 ;  /* 0x000000180c4c723c */ /* 0x000fe2000000184c */
[----:B--2---:R-:W-:-:S06]  /*1ae20*/  FFMA.FTZ R0, R138, R4, -R7 ;  /* 0x000000048a007223 */ /* 0x004fcc0000010807 */
[----:B------:R2:W4:Y:S01]  /*1ae30*/  MUFU.EX2 R125, R0 ;  /* 0x00000000007d7308 */ /* 0x0005220000000800 */
[C---:B------:R-:W-:Y:S01]  /*1ae40*/  HMMA.16816.F32 R68, R12.reuse, R26, R68 ;  /* 0x0000001a0c44723c */ /* 0x040fe20000001844 */
[----:B------:R-:W5:Y:S07]  /*1ae50*/  LDSM.16.MT88.4 R24, [R179+0xe800] ;  /* 0x00e80000b318783b */ /* 0x000f6e0000004200 */
[----:B-1----:R-:W-:Y:S01]  /*1ae60*/  HMMA.16816.F32 R52, R12, R20, R44 ;  /* 0x000000140c34723c */ /* 0x002fe2000000182c */
[----:B--2---:R-:W-:-:S07]  /*1ae70*/  FFMA.FTZ R0, R131, R4, -R7 ;  /* 0x0000000483007223 */ /* 0x004fce0000010807 */
[----:B------:R-:W-:Y:S01]  /*1ae80*/  HMMA.16816.F32 R32, R12, R22, R32 ;  /* 0x000000160c20723c */ /* 0x000fe20000001820 */
[----:B------:R-:W1:Y:S01]  /*1ae90*/  LDSM.16.MT88.4 R20, [R181+0xe800] ;  /* 0x00e80000b514783b */ /* 0x000e620000004200 */
[----:B------:R2:W-:Y:S02]  /*1aea0*/  MUFU.EX2 R127, R0 ;  /* 0x00000000007f7308 */ /* 0x0005e40000000800 */
[----:B--2---:R-:W-:-:S06]  /*1aeb0*/  FFMA.FTZ R0, R130, R4, -R7 ;  /* 0x0000000482007223 */ /* 0x004fcc0000010807 */
[----:B------:R2:W1:Y:S02]  /*1aec0*/  MUFU.EX2 R129, R0 ;  /* 0x0000000000817308 */ /* 0x0004640000000800 */
[----:B--2---:R-:W-:-:S06]  /*1aed0*/  FFMA.FTZ R0, R120, R4, -R5 ;  /* 0x0000000478007223 */ /* 0x004fcc0000010805 */
[----:B------:R2:W2:Y:S01]  /*1aee0*/  MUFU.EX2 R126, R0 ;  /* 0x00000000007e7308 */ /* 0x0004a20000000800 */
[----:B----4-:R-:W-:Y:S02]  /*1aef0*/  F2FP.PACK_AB R12, R125, R128 ;  /* 0x000000807d0c723e */ /* 0x010fe400000000ff */
[----:B------:R-:W-:Y:S02]  /*1af00*/  F2FP.PACK_AB R13, R136, R135 ;  /* 0x00000087880d723e */ /* 0x000fe400000000ff */
[----:B-1----:R-:W-:Y:S01]  /*1af10*/  F2FP.PACK_AB R14, R129, R127 ;  /* 0x0000007f810e723e */ /* 0x002fe200000000ff */
[----:B--2---:R-:W-:Y:S01]  /*1af20*/  FFMA.FTZ R0, R121, R4, -R5 ;  /* 0x0000000479007223 */ /* 0x004fe20000010805 */
[----:B------:R-:W-:-:S03]  /*1af30*/  F2FP.PACK_AB R15, R126, R137 ;  /* 0x000000897e0f723e */ /* 0x000fc600000000ff */
[----:B------:R1:W-:Y:S04]  /*1af40*/  MUFU.EX2 R120, R0 ;  /* 0x0000000000787308 */ /* 0x0003e80000000800 */
[----:B---3--:R-:W-:Y:S01]  /*1af50*/  HMMA.16816.F32 R76, R12, R28, R76 ;  /* 0x0000001c0c4c723c */ /* 0x008fe2000000184c */
[----:B-1----:R-:W-:-:S04]  /*1af60*/  FFMA.FTZ R0, R109, R4, -R5 ;  /* 0x000000046d007223 */ /* 0x002fc80000010805 */
[----:B------:R1:W-:Y:S03]  /*1af70*/  MUFU.EX2 R124, R0 ;  /* 0x00000000007c7308 */ /* 0x0003e60000000800 */
[----:B------:R-:W-:Y:S01]  /*1af80*/  HMMA.16816.F32 R68, R12, R30, R68 ;  /* 0x0000001e0c44723c */ /* 0x000fe20000001844 */
[----:B------:R-:W2:Y:S01]  /*1af90*/  LDSM.16.MT88.4 R28, [R180+0xe800] ;  /* 0x00e80000b41c783b */ /* 0x000ea20000004200 */
[----:B------:R-:W-:Y:S01]  /*1afa0*/  MOV R166, R115 ;  /* 0x0000007300a67202 */ /* 0x000fe20000000f00 */
[----:B-1----:R-:W-:-:S04]  /*1afb0*/  FFMA.FTZ R0, R108, R4, -R5 ;  /* 0x000000046c007223 */ /* 0x002fc80000010805 */
[----:B------:R1:W-:Y:S01]  /*1afc0*/  MUFU.EX2 R121, R0 ;  /* 0x0000000000797308 */ /* 0x0003e20000000800 */
[----:B-----5:R-:W-:Y:S01]  /*1afd0*/  HMMA.16816.F32 R40, R12, R24, R40 ;  /* 0x000000180c28723c */ /* 0x020fe20000001828 */
[----:B------:R-:W-:-:S07]  /*1afe0*/  MOV R198, R112 ;  /* 0x0000007000c67202 */ /* 0x000fce0000000f00 */
[----:B------:R-:W-:Y:S01]  /*1aff0*/  HMMA.16816.F32 R56, R12, R26, R56 ;  /* 0x0000001a0c38723c */ /* 0x000fe20000001838 */
[----:B------:R-:W3:Y:S01]  /*1b000*/  LDSM.16.MT88.4 R24, [R178+0xf000] ;  /* 0x00f00000b218783b */ /* 0x000ee20000004200 */
[----:B-1----:R-:W-:-:S06]  /*1b010*/  FFMA.FTZ R0, R122, R4, -R7 ;  /* 0x000000047a007223 */ /* 0x002fcc0000010807 */
[C---:B------:R-:W-:Y:S01]  /*1b020*/  HMMA.16816.F32 R48, R12.reuse, R20, R60 ;  /* 0x000000140c30723c */ /* 0x040fe2000000183c */
[----:B------:R1:W-:Y:S07]  /*1b030*/  MUFU.EX2 R115, R0 ;  /* 0x0000000000737308 */ /* 0x0003ee0000000800 */
[----:B------:R-:W-:Y:S01]  /*1b040*/  HMMA.16816.F32 R44, R12, R22, R64 ;  /* 0x000000160c2c723c */ /* 0x000fe20000001840 */
[----:B------:R-:W4:Y:S01]  /*1b050*/  LDSM.16.MT88.4 R20, [R181+0xf000] ;  /* 0x00f00000b514783b */ /* 0x000f220000004200 */
[----:B-1----:R-:W-:-:S04]  /*1b060*/  FFMA.FTZ R0, R123, R4, -R7 ;  /* 0x000000047b007223 */ /* 0x002fc80000010807 */
[----:B------:R1:W5:Y:S01]  /*1b070*/  MUFU.EX2 R112, R0 ;  /* 0x0000000000707308 */ /* 0x0003620000000800 */
[----:B------:R-:W-:Y:S01]  /*1b080*/  MOV R195, R114 ;  /* 0x0000007200c37202 */ /* 0x000fe20000000f00 */
[----:B-1----:R-:W-:-:S06]  /*1b090*/  FFMA.FTZ R0, R111, R4, -R7 ;  /* 0x000000046f007223 */ /* 0x002fcc0000010807 */
[----:B------:R1:W-:Y:S02]  /*1b0a0*/  MUFU.EX2 R111, R0 ;  /* 0x00000000006f7308 */ /* 0x0003e40000000800 */
[----:B-1----:R-:W-:-:S06]  /*1b0b0*/  FFMA.FTZ R0, R203, R4, -R7 ;  /* 0x00000004cb007223 */ /* 0x002fcc0000010807 */
[----:B------:R1:W1:Y:S01]  /*1b0c0*/  MUFU.EX2 R114, R0 ;  /* 0x0000000000727308 */ /* 0x0002620000000800 */
[----:B------:R-:W-:Y:S01]  /*1b0d0*/  MOV R172, R107 ;  /* 0x0000006b00ac7202 */ /* 0x000fe20000000f00 */
[----:B-1----:R-:W-:-:S06]  /*1b0e0*/  FFMA.FTZ R0, R110, R4, -R5 ;  /* 0x000000046e007223 */ /* 0x002fcc0000010805 */
[----:B------:R1:W1:Y:S01]  /*1b0f0*/  MUFU.EX2 R109, R0 ;  /* 0x00000000006d7308 */ /* 0x0002620000000800 */
[----:B------:R-:W-:Y:S01]  /*1b100*/  MOV R170, R105 ;  /* 0x0000006900aa7202 */ /* 0x000fe20000000f00 */
[----:B--2---:R-:W-:Y:S01]  /*1b110*/  HMMA.16816.F32 R64, R12, R28, R52 ;  /* 0x0000001c0c40723c */ /* 0x004fe20000001834 */
[----:B-1----:R-:W-:-:S05]  /*1b120*/  FFMA.FTZ R0, R116, R4, -R5 ;  /* 0x0000000474007223 */ /* 0x002fca0000010805 */
[----:B------:R1:W-:Y:S02]  /*1b130*/  MUFU.EX2 R107, R0 ;  /* 0x00000000006b7308 */ /* 0x0003e40000000800 */
[----:B------:R-:W-:Y:S01]  /*1b140*/  HMMA.16816.F32 R60, R12, R30, R32 ;  /* 0x0000001e0c3c723c */ /* 0x000fe20000001820 */
[----:B------:R-:W-:Y:S01]  /*1b150*/  MOV R171, R87 ;  /* 0x0000005700ab7202 */ /* 0x000fe20000000f00 */
[----:B------:R-:W2:Y:S05]  /*1b160*/  LDSM.16.MT88.4 R28, [R179+0xf000] ;  /* 0x00f00000b31c783b */ /* 0x000eaa0000004200 */
[----:B-----5:R-:W-:Y:S02]  /*1b170*/  F2FP.PACK_AB R12, R112, R115 ;  /* 0x00000073700c723e */ /* 0x020fe400000000ff */
[----:B------:R-:W-:-:S02]  /*1b180*/  F2FP.PACK_AB R13, R124, R120 ;  /* 0x000000787c0d723e */ /* 0x000fc400000000ff */
[----:B------:R-:W-:Y:S01]  /*1b190*/  F2FP.PACK_AB R14, R114, R111 ;  /* 0x0000006f720e723e */ /* 0x000fe200000000ff */
[----:B-1----:R-:W-:Y:S01]  /*1b1a0*/  FFMA.FTZ R0, R104, R4, -R5 ;  /* 0x0000000468007223 */ /* 0x002fe20000010805 */
[----:B------:R-:W-:-:S03]  /*1b1b0*/  F2FP.PACK_AB R15, R109, R121 ;  /* 0x000000796d0f723e */ /* 0x000fc600000000ff */
[----:B------:R1:W-:Y:S01]  /*1b1c0*/  MUFU.EX2 R105, R0 ;  /* 0x0000000000697308 */ /* 0x0003e20000000800 */
[----:B------:R-:W-:Y:S02]  /*1b1d0*/  MOV R193, R86 ;  /* 0x0000005600c17202 */ /* 0x000fe40000000f00 */
[----:B------:R-:W-:Y:S02]  /*1b1e0*/  MOV R192, R85 ;  /* 0x0000005500c07202 */ /* 0x000fe40000000f00 */
[----:B------:R-:W-:Y:S02]  /*1b1f0*/  MOV R168, R84 ;  /* 0x0000005400a87202 */ /* 0x000fe40000000f00 */
[----:B------:R-:W-:Y:S01]  /*1b200*/  MOV R169, R83 ;  /* 0x0000005300a97202 */ /* 0x000fe20000000f00 */
[----:B---3--:R-:W-:Y:S01]  /*1b210*/  HMMA.16816.F32 R84, R12, R24, R76 ;  /* 0x000000180c54723c */ /* 0x008fe2000000184c */
[----:B------:R-:W-:Y:S02]  /*1b220*/  MOV R175, R82 ;  /* 0x0000005200af7202 */ /* 0x000fe40000000f00 */
[----:B------:R-:W-:Y:S01]  /*1b230*/  MOV R196, R81 ;  /* 0x0000005100c47202 */ /* 0x000fe20000000f00 */
[----:B-1----:R-:W-:Y:S01]  /*1b240*/  FFMA.FTZ R0, R106, R4, -R5 ;  /* 0x000000046a007223 */ /* 0x002fe20000010805 */
[----:B------:R-:W-:-:S03]  /*1b250*/  MOV R173, R80 ;  /* 0x0000005000ad7202 */ /* 0x000fc60000000f00 */
[----:B------:R1:W-:Y:S01]  /*1b260*/  MUFU.EX2 R106, R0 ;  /* 0x00000000006a7308 */ /* 0x0003e20000000800 */
[C---:B------:R-:W-:Y:S01]  /*1b270*/  HMMA.16816.F32 R80, R12.reuse, R26, R68 ;  /* 0x0000001a0c50723c */ /* 0x040fe20000001844 */
[----:B------:R-:W-:Y:S01]  /*1b280*/  MOV R194, R103 ;  /* 0x0000006700c27202 */ /* 0x000fe20000000f00 */
[----:B------:R-:W-:Y:S06]  /*1b290*/  LDSM.16.MT88.4 R24, [R178+0xf800] ;  /* 0x00f80000b218783b */ /* 0x000fec0000004200 */
[----:B----4-:R-:W-:Y:S01]  /*1b2a0*/  HMMA.16816.F32 R76, R12, R20, R48 ;  /* 0x000000140c4c723c */ /* 0x010fe20000001830 */
[----:B-1----:R-:W-:-:S07]  /*1b2b0*/  FFMA.FTZ R0, R204, R4, -R7 ;  /* 0x00000004cc007223 */ /* 0x002fce0000010807 */
[----:B------:R-:W-:Y:S01]  /*1b2c0*/  HMMA.16816.F32 R68, R12, R22, R44 ;  /* 0x000000160c44723c */ /* 0x000fe2000000182c */
[----:B------:R-:W1:Y:S01]  /*1b2d0*/  LDSM.16.MT88.4 R20, [R180+0xf000] ;  /* 0x00f00000b414783b */ /* 0x000e620000004200 */
[----:B------:R3:W-:Y:S01]  /*1b2e0*/  MUFU.EX2 R103, R0 ;  /* 0x0000000000677308 */ /* 0x0007e20000000800 */
[----:B------:R-:W-:Y:S01]  /*1b2f0*/  MOV R167, R102 ;  /* 0x0000006600a77202 */ /* 0x000fe20000000f00 */
[----:B------:R-:W-:Y:S02]  /*1b300*/  FADD.FTZ R10, R101, R10 ;  /* 0x0000000a650a7221 */ /* 0x000fe40000010000 */
[----:B---3--:R-:W-:-:S04]  /*1b310*/  FFMA.FTZ R0, R119, R4, -R7 ;  /* 0x0000000477007223 */ /* 0x008fc80000010807 */
[----:B------:R3:W4:Y:S01]  /*1b320*/  MUFU.EX2 R104, R0 ;  /* 0x0000000000687308 */ /* 0x0007220000000800 */
[----:B------:R-:W-:Y:S02]  /*1b330*/  FADD.FTZ R10, R97, R10 ;  /* 0x0000000a610a7221 */ /* 0x000fe40000010000 */
[----:B---3--:R-:W-:-:S05]  /*1b340*/  FFMA.FTZ R0, R117, R4, -R7 ;  /* 0x0000000475007223 */ /* 0x008fca0000010807 */
[----:B------:R3:W-:Y:S01]  /*1b350*/  MUFU.EX2 R102, R0 ;  /* 0x0000000000667308 */ /* 0x0007e20000000800 */
[----:B------:R-:W-:Y:S02]  /*1b360*/  FADD.FTZ R9, R95, R11 ;  /* 0x0000000b5f097221 */ /* 0x000fe40000010000 */
[----:B---3--:R-:W-:-:S05]  /*1b370*/  FFMA.FTZ R0, R118, R4, -R7 ;  /* 0x0000000476007223 */ /* 0x008fca0000010807 */
[----:B------:R3:W5:Y:S02]  /*1b380*/  MUFU.EX2 R108, R0 ;  /* 0x00000000006c7308 */ /* 0x0007640000000800 */
[----:B---3--:R-:W-:-:S06]  /*1b390*/  FFMA.FTZ R0, R100, R4, -R5 ;  /* 0x0000000464007223 */ /* 0x008fcc0000010805 */
[----:B------:R3:W1:Y:S01]  /*1b3a0*/  MUFU.EX2 R101, R0 ;  /* 0x0000000000657308 */ /* 0x0006620000000800 */
[----:B------:R-:W-:Y:S02]  /*1b3b0*/  FADD.FTZ R9, R99, R9 ;  /* 0x0000000963097221 */ /* 0x000fe40000010000 */
[----:B---3--:R-:W-:-:S04]  /*1b3c0*/  FADD.FTZ R0, R197, R10 ;  /* 0x0000000ac5007221 */ /* 0x008fc80000010000 */
[----:B------:R-:W-:Y:S02]  /*1b3d0*/  FADD.FTZ R11, R96, R0 ;  /* 0x00000000600b7221 */ /* 0x000fe40000010000 */
[----:B------:R-:W-:-:S04]  /*1b3e0*/  FFMA.FTZ R0, R205, R4, -R5 ;  /* 0x00000004cd007223 */ /* 0x000fc80000010805 */
[----:B------:R3:W-:Y:S01]  /*1b3f0*/  MUFU.EX2 R100, R0 ;  /* 0x0000000000647308 */ /* 0x0007e20000000800 */
[----:B--2---:R-:W-:Y:S01]  /*1b400*/  HMMA.16816.F32 R52, R12, R28, R40 ;  /* 0x0000001c0c34723c */ /* 0x004fe20000001828 */
[----:B------:R-:W-:Y:S01]  /*1b410*/  FADD.FTZ R9, R98, R9 ;  /* 0x0000000962097221 */ /* 0x000fe20000010000 */
[----:B------:R-:W-:Y:S01]  /*1b420*/  LDSM.16.MT88.4 R40, [R178+0x10000] ;  /* 0x01000000b228783b */ /* 0x000fe20000004200 */
[----:B---3--:R-:W-:-:S04]  /*1b430*/  FFMA.FTZ R0, R92, R4, -R5 ;  /* 0x000000045c007223 */ /* 0x008fc80000010805 */
[----:B------:R2:W-:Y:S01]  /*1b440*/  MUFU.EX2 R99, R0 ;  /* 0x0000000000637308 */ /* 0x0005e20000000800 */
[C---:B------:R-:W-:Y:S01]  /*1b450*/  HMMA.16816.F32 R32, R12.reuse, R30, R56 ;  /* 0x0000001e0c20723c */ /* 0x040fe20000001838 */
[----:B------:R-:W-:Y:S07]  /*1b460*/  LDSM.16.MT88.4 R28, [R181+0xf800] ;  /* 0x00f80000b51c783b */ /* 0x000fee0000004200 */
[----:B-1----:R-:W-:Y:S01]  /*1b470*/  HMMA.16816.F32 R48, R12, R20, R64 ;  /* 0x000000140c30723c */ /* 0x002fe20000001840 */
[----:B--2---:R-:W-:-:S07]  /*1b480*/  FFMA.FTZ R0, R93, R4, -R5 ;  /* 0x000000045d007223 */ /* 0x004fce0000010805 */
[----:B------:R-:W-:Y:S01]  /*1b490*/  HMMA.16816.F32 R44, R12, R22, R60 ;  /* 0x000000160c2c723c */ /* 0x000fe2000000183c */
[----:B------:R-:W1:Y:S01]  /*1b4a0*/  LDSM.16.MT88.4 R20, [R179+0xf800] ;  /* 0x00f80000b314783b */ /* 0x000e620000004200 */
[----:B------:R2:W-:Y:S05]  /*1b4b0*/  MUFU.EX2 R98, R0 ;  /* 0x0000000000627308 */ /* 0x0005ea0000000800 */
[----:B----4-:R-:W-:Y:S02]  /*1b4c0*/  F2FP.PACK_AB R12, R104, R103 ;  /* 0x00000067680c723e */ /* 0x010fe400000000ff */
[----:B------:R-:W-:Y:S02]  /*1b4d0*/  F2FP.PACK_AB R13, R105, R107 ;  /* 0x0000006b690d723e */ /* 0x000fe400000000ff */
[----:B-----5:R-:W-:-:S02]  /*1b4e0*/  F2FP.PACK_AB R14, R108, R102 ;  /* 0x000000666c0e723e */ /* 0x020fc400000000ff */
[----:B------:R-:W-:Y:S01]  /*1b4f0*/  F2FP.PACK_AB R15, R101, R106 ;  /* 0x0000006a650f723e */ /* 0x000fe200000000ff */
[----:B--2---:R-:W-:-:S06]  /*1b500*/  FFMA.FTZ R0, R206, R4, -R7 ;  /* 0x00000004ce007223 */ /* 0x004fcc0000010807 */
[C---:B------:R-:W-:Y:S01]  /*1b510*/  HMMA.16816.F32 R84, R12.reuse, R24, R84 ;  /* 0x000000180c54723c */ /* 0x040fe20000001854 */
[----:B------:R2:W-:Y:S07]  /*1b520*/  MUFU.EX2 R97, R0 ;  /* 0x0000000000617308 */ /* 0x0005ee0000000800 */
[----:B------:R-:W-:Y:S01]  /*1b530*/  HMMA.16816.F32 R80, R12, R26, R80 ;  /* 0x0000001a0c50723c */ /* 0x000fe20000001850 */
[----:B------:R-:W3:Y:S01]  /*1b540*/  LDSM.16.MT88.4 R24, [R180+0xf800] ;  /* 0x00f80000b418783b */ /* 0x000ee20000004200 */
[----:B--2---:R-:W-:-:S04]  /*1b550*/  FFMA.FTZ R0, R207, R4, -R7 ;  /* 0x00000004cf007223 */ /* 0x004fc80000010807 */
[----:B------:R2:W4:Y:S02]  /*1b560*/  MUFU.EX2 R96, R0 ;  /* 0x0000000000607308 */ /* 0x0005240000000800 */
[----:B--2---:R-:W-:-:S06]  /*1b570*/  FFMA.FTZ R0, R94, R4, -R7 ;  /* 0x000000045e007223 */ /* 0x004fcc0000010807 */
[----:B------:R2:W-:Y:S01]  /*1b580*/  MUFU.EX2 R95, R0 ;  /* 0x00000000005f7308 */ /* 0x0005e20000000800 */
[----:B------:R-:W-:Y:S02]  /*1b590*/  FADD.FTZ R10, R88, R9 ;  /* 0x00000009580a7221 */ /* 0x000fe40000010000 */
[----:B--2---:R-:W-:-:S05]  /*1b5a0*/  FFMA.FTZ R0, R208, R4, -R7 ;  /* 0x00000004d0007223 */ /* 0x004fca0000010807 */
[----:B------:R2:W5:Y:S01]  /*1b5b0*/  MUFU.EX2 R94, R0 ;  /* 0x00000000005e7308 */ /* 0x0005620000000800 */
[----:B------:R-:W-:Y:S02]  /*1b5c0*/  FFMA.FTZ R9, R209, R4, -R5 ;  /* 0x00000004d1097223 */ /* 0x000fe40000010805 */
[----:B------:R-:W-:Y:S02]  /*1b5d0*/  FADD.FTZ R10, R195, R10 ;  /* 0x0000000ac30a7221 */ /* 0x000fe40000010000 */
[----:B--2---:R-:W-:-:S04]  /*1b5e0*/  FADD.FTZ R0, R199, R11 ;  /* 0x0000000bc7007221 */ /* 0x004fc80000010000 */
[----:B------:R-:W-:-:S04]  /*1b5f0*/  FADD.FTZ R0, R198, R0 ;  /* 0x00000000c6007221 */ /* 0x000fc80000010000 */
[----:B------:R-:W-:Y:S01]  /*1b600*/  FADD.FTZ R0, R89, R0 ;  /* 0x0000000059007221 */ /* 0x000fe20000010000 */
[----:B------:R2:W2:Y:S03]  /*1b610*/  MUFU.EX2 R93, R9 ;  /* 0x00000009005d7308 */ /* 0x0004a60000000800 */
[----:B------:R-:W-:Y:S02]  /*1b620*/  FADD.FTZ R11, R73, R0 ;  /* 0x00000000490b7221 */ /* 0x000fe40000010000 */
[----:B------:R-:W-:Y:S01]  /*1b630*/  FFMA.FTZ R0, R211, R4, -R5 ;  /* 0x00000004d3007223 */ /* 0x000fe20000010805 */
[----:B-1----:R-:W-:Y:S03]  /*1b640*/  HMMA.16816.F32 R64, R12, R20, R52 ;  /* 0x000000140c40723c */ /* 0x002fe60000001834 */
[----:B------:R1:W-:Y:S01]  /*1b650*/  MUFU.EX2 R92, R0 ;  /* 0x00000000005c7308 */ /* 0x0003e20000000800 */
[----:B--2---:R-:W-:-:S04]  /*1b660*/  FADD.FTZ R9, R75, R10 ;  /* 0x0000000a4b097221 */ /* 0x004fc80000010000 */
[----:B------:R-:W-:Y:S01]  /*1b670*/  HMMA.16816.F32 R52, R12, R22, R32 ;  /* 0x000000160c34723c */ /* 0x000fe20000001820 */
[----:B------:R-:W2:Y:S01]  /*1b680*/  LDSM.16.MT88.4 R32, [R181+0x10000] ;  /* 0x01000000b520783b */ /* 0x000ea20000004200 */
[----:B------:R-:W-:Y:S02]  /*1b690*/  FADD.FTZ R10, R90, R9 ;  /* 0x000000095a0a7221 */ /* 0x000fe40000010000 */
[----:B-1----:R-:W-:-:S04]  /*1b6a0*/  FFMA.FTZ R0, R212, R4, -R5 ;  /* 0x00000004d4007223 */ /* 0x002fc80000010805 */
[C---:B------:R-:W-:Y:S08]  /*1b6b0*/  HMMA.16816.F32 R56, R12.reuse, R28, R76 ;  /* 0x0000001c0c38723c */ /* 0x040ff0000000184c */
[C---:B------:R-:W-:Y:S01]  /*1b6c0*/  HMMA.16816.F32 R60, R12.reuse, R30, R68 ;  /* 0x0000001e0c3c723c */ /* 0x040fe20000001844 */
[----:B------:R1:W-:Y:S01]  /*1b6d0*/  MUFU.EX2 R90, R0 ;  /* 0x00000000005a7308 */ /* 0x0003e20000000800 */
[----:B------:R-:W2:Y:S06]  /*1b6e0*/  LDSM.16.MT88.4 R28, [R179+0x10000] ;  /* 0x01000000b31c783b */ /* 0x000eac0000004200 */
[----:B---3--:R-:W-:Y:S01]  /*1b6f0*/  HMMA.16816.F32 R48, R12, R24, R48 ;  /* 0x000000180c30723c */ /* 0x008fe20000001830 */
[----:B------:R-:W-:Y:S01]  /*1b700*/  MOV R198, R91 ;  /* 0x0000005b00c67202 */ /* 0x000fe20000000f00 */
[----:B------:R-:W3:Y:S01]  /*1b710*/  LDSM.16.MT88.4 R20, [R180+0x10000] ;  /* 0x01000000b414783b */ /* 0x000ee20000004200 */
[----:B-1----:R-:W-:-:S05]  /*1b720*/  FFMA.FTZ R0, R213, R4, -R7 ;  /* 0x00000004d5007223 */ /* 0x002fca0000010807 */
[----:B------:R-:W-:Y:S01]  /*1b730*/  HMMA.16816.F32 R24, R12, R26, R44 ;  /* 0x0000001a0c18723c */ /* 0x000fe2000000182c */
[----:B------:R1:W-:Y:S06]  /*1b740*/  MUFU.EX2 R89, R0 ;  /* 0x0000000000597308 */ /* 0x0003ec0000000800 */
[----:B----4-:R-:W-:Y:S02]  /*1b750*/  F2FP.PACK_AB R12, R96, R97 ;  /* 0x00000061600c723e */ /* 0x010fe400000000ff */
[----:B------:R-:W-:Y:S02]  /*1b760*/  F2FP.PACK_AB R13, R99, R100 ;  /* 0x00000064630d723e */ /* 0x000fe400000000ff */
[----:B-----5:R-:W-:-:S02]  /*1b770*/  F2FP.PACK_AB R14, R94, R95 ;  /* 0x0000005f5e0e723e */ /* 0x020fc400000000ff */
[----:B------:R-:W-:Y:S01]  /*1b780*/  F2FP.PACK_AB R15, R93, R98 ;  /* 0x000000625d0f723e */ /* 0x000fe200000000ff */
[----:B-1----:R-:W-:-:S04]  /*1b790*/  FFMA.FTZ R0, R215, R4, -R7 ;  /* 0x00000004d7007223 */ /* 0x002fc80000010807 */
[----:B------:R1:W4:Y:S02]  /*1b7a0*/  MUFU.EX2 R88, R0 ;  /* 0x0000000000587308 */ /* 0x0003240000000800 */
[----:B------:R-:W-:Y:S01]  /*1b7b0*/  HMMA.16816.F32 R44, R12, R40, R84 ;  /* 0x000000280c2c723c */ /* 0x000fe20000001854 */
[----:B------:R-:W-:-:S05]  /*1b7c0*/  FFMA.FTZ R9, R210, R4, -R5 ;  /* 0x00000004d2097223 */ /* 0x000fca0000010805 */
[----:B------:R5:W2:Y:S01]  /*1b7d0*/  MUFU.EX2 R91, R9 ;  /* 0x00000009005b7308 */ /* 0x000aa20000000800 */
[----:B-1----:R-:W-:-:S07]  /*1b7e0*/  FFMA.FTZ R0, R216, R4, -R7 ;  /* 0x00000004d8007223 */ /* 0x002fce0000010807 */
[----:B------:R1:W-:Y:S01]  /*1b7f0*/  MUFU.EX2 R87, R0 ;  /* 0x0000000000577308 */ /* 0x0003e20000000800 */
[----:B-----5:R-:W-:-:S07]  /*1b800*/  FFMA.FTZ R9, R214, R4, -R5 ;  /* 0x00000004d6097223 */ /* 0x020fce0000010805 */
[----:B------:R-:W-:Y:S01]  /*1b810*/  MUFU.EX2 R85, R9 ;  /* 0x0000000900557308 */ /* 0x000fe20000000800 */
[----:B-1----:R-:W-:-:S07]  /*1b820*/  FFMA.FTZ R0, R217, R4, -R7 ;  /* 0x00000004d9007223 */ /* 0x002fce0000010807 */
[----:B------:R1:W5:Y:S02]  /*1b830*/  MUFU.EX2 R86, R0 ;  /* 0x0000000000567308 */ /* 0x0003640000000800 */
[----:B-1----:R-:W-:Y:S02]  /*1b840*/  FADD.FTZ R0, R198, R10 ;  /* 0x0000000ac6007221 */ /* 0x002fe40000010000 */
[----:B------:R-:W-:Y:S02]  /*1b850*/  FADD.FTZ R10, R196, R11 ;  /* 0x0000000bc40a7221 */ /* 0x000fe40000010000 */
[----:B------:R-:W-:Y:S02]  /*1b860*/  FADD.FTZ R9, R192, R0 ;  /* 0x00000000c0097221 */ /* 0x000fe40000010000 */
[----:B------:R-:W-:-:S04]  /*1b870*/  FADD.FTZ R0, R193, R10 ;  /* 0x0000000ac1007221 */ /* 0x000fc80000010000 */
[----:B------:R-:W-:-:S04]  /*1b880*/  FADD.FTZ R0, R170, R0 ;  /* 0x00000000aa007221 */ /* 0x000fc80000010000 */
[----:B------:R-:W-:Y:S02]  /*1b890*/  FADD.FTZ R10, R74, R0 ;  /* 0x000000004a0a7221 */ /* 0x000fe40000010000 */
[----:B------:R-:W-:Y:S02]  /*1b8a0*/  FFMA.FTZ R0, R220, R4, -R5 ;  /* 0x00000004dc007223 */ /* 0x000fe40000010805 */
[----:B------:R-:W-:Y:S01]  /*1b8b0*/  FADD.FTZ R9, R194, R9 ;  /* 0x00000009c2097221 */ /* 0x000fe20000010000 */
[----:B--2---:R-:W-:Y:S01]  /*1b8c0*/  HMMA.16816.F32 R56, R12, R32, R56 ;  /* 0x000000200c38723c */ /* 0x004fe20000001838 */
[----:B------:R1:W-:Y:S02]  /*1b8d0*/  MUFU.EX2 R84, R0 ;  /* 0x0000000000547308 */ /* 0x0003e40000000800 */
[----:B------:R-:W-:-:S05]  /*1b8e0*/  FADD.FTZ R11, R172, R9 ;  /* 0x00000009ac0b7221 */ /* 0x000fca0000010000 */
[----:B------:R-:W-:Y:S01]  /*1b8f0*/  HMMA.16816.F32 R60, R12, R34, R60 ;  /* 0x000000220c3c723c */ /* 0x000fe2000000183c */
[----:B------:R-:W2:Y:S01]  /*1b900*/  LDSM.16.MT88.4 R32, [R178+0x10800] ;  /* 0x01080000b220783b */ /* 0x000ea20000004200 */
[-CC-:B------:R-:W-:Y:S02]  /*1b910*/  FFMA.FTZ R9, R218, R4.reuse, -R5.reuse ;  /* 0x00000004da097223 */ /* 0x180fe40000010805 */
[----:B-1----:R-:W-:-:S04]  /*1b920*/  FFMA.FTZ R0, R219, R4, -R5 ;  /* 0x00000004db007223 */ /* 0x002fc80000010805 */
[C---:B------:R-:W-:Y:S01]  /*1b930*/  HMMA.16816.F32 R68, R12.reuse, R28, R64 ;  /* 0x0000001c0c44723c */ /* 0x040fe20000001840 */
[----:B------:R1:W-:Y:S07]  /*1b940*/  MUFU.EX2 R75, R0 ;  /* 0x00000000004b7308 */ /* 0x0003ee0000000800 */
[----:B------:R-:W-:Y:S01]  /*1b950*/  HMMA.16816.F32 R52, R12, R30, R52 ;  /* 0x0000001e0c34723c */ /* 0x000fe20000001834 */
[----:B------:R-:W2:Y:S01]  /*1b960*/  LDSM.16.MT88.4 R28, [R181+0x10800] ;  /* 0x01080000b51c783b */ /* 0x000ea20000004200 */
[----:B------:R-:W-:Y:S01]  /*1b970*/  FADD.FTZ R10, R174, R10 ;  /* 0x0000000aae0a7221 */ /* 0x000fe20000010000 */
[----:B------:R3:W-:Y:S01]  /*1b980*/  MUFU.EX2 R74, R9 ;  /* 0x00000009004a7308 */ /* 0x0007e20000000800 */
[----:B-1----:R-:W-:-:S04]  /*1b990*/  FADD.FTZ R0, R173, R11 ;  /* 0x0000000bad007221 */ /* 0x002fc80000010000 */
[----:B---3--:R-:W-:Y:S02]  /*1b9a0*/  FADD.FTZ R9, R175, R0 ;  /* 0x00000000af097221 */ /* 0x008fe40000010000 */
[----:B------:R-:W-:Y:S02]  /*1b9b0*/  FADD.FTZ R0, R168, R10 ;  /* 0x0000000aa8007221 */ /* 0x000fe40000010000 */
[----:B------:R-:W-:Y:S01]  /*1b9c0*/  FADD.FTZ R9, R169, R9 ;  /* 0x00000009a9097221 */ /* 0x000fe20000010000 */
[----:B------:R-:W-:Y:S01]  /*1b9d0*/  HMMA.16816.F32 R40, R12, R42, R80 ;  /* 0x0000002a0c28723c */ /* 0x000fe20000001850 */
        /* <DEDUP_REMOVED lines=8> */
[----:B------:R-:W-:Y:S01]  /*1ba60*/  HMMA.16816.F32 R80, R12, R20, R48 ;  /* 0x000000140c50723c */ /* 0x000fe20000001830 */
[----:B------:R-:W-:-:S02]  /*1ba70*/  FADD.FTZ R0, R245, R0 ;  /* 0x00000000f5007221 */ /* 0x000fc40000010000 */
[----:B------:R-:W-:Y:S02]  /*1ba80*/  FADD.FTZ R9, R246, R9 ;  /* 0x00000009f6097221 */ /* 0x000fe40000010000 */
[----:B------:R-:W-:-:S03]  /*1ba90*/  FADD.FTZ R0, R243, R0 ;  /* 0x00000000f3007221 */ /* 0x000fc60000010000 */
[----:B------:R-:W-:Y:S01]  /*1baa0*/  HMMA.16816.F32 R48, R12, R22, R24 ;  /* 0x000000160c30723c */ /* 0x000fe20000001818 */
[----:B------:R-:W1:Y:S01]  /*1bab0*/  LDSM.16.MT88.4 R20, [R179+0x10800] ;  /* 0x01080000b314783b */ /* 0x000e620000004200 */
[----:B------:R-:W-:-:S03]  /*1bac0*/  FADD.FTZ R9, R39, R9 ;  /* 0x0000000927097221 */ /* 0x000fc60000010000 */
[----:B------:R-:W3:Y:S02]  /*1bad0*/  LDSM.16.MT88.4 R24, [R180+0x10800] ;  /* 0x01080000b418783b */ /* 0x000ee40000004200 */
[----:B----4-:R-:W-:Y:S02]  /*1bae0*/  F2FP.PACK_AB R12, R88, R89 ;  /* 0x00000059580c723e */ /* 0x010fe400000000ff */
[----:B------:R-:W-:Y:S02]  /*1baf0*/  F2FP.PACK_AB R13, R92, R91 ;  /* 0x0000005b5c0d723e */ /* 0x000fe400000000ff */
[----:B-----5:R-:W-:Y:S02]  /*1bb00*/  F2FP.PACK_AB R14, R86, R87 ;  /* 0x00000057560e723e */ /* 0x020fe400000000ff */
[----:B------:R-:W-:Y:S01]  /*1bb10*/  F2FP.PACK_AB R15, R85, R90 ;  /* 0x0000005a550f723e */ /* 0x000fe200000000ff */
[----:B------:R-:W-:Y:S02]  /*1bb20*/  FFMA.FTZ R10, R230, R4, -R7 ;  /* 0x00000004e60a7223 */ /* 0x000fe40000010807 */
[----:B------:R-:W-:-:S02]  /*1bb30*/  FADD.FTZ R0, R241, R0 ;  /* 0x00000000f1007221 */ /* 0x000fc40000010000 */
[----:B------:R-:W-:Y:S02]  /*1bb40*/  FADD.FTZ R9, R37, R9 ;  /* 0x0000000925097221 */ /* 0x000fe40000010000 */
[----:B--2---:R-:W-:Y:S01]  /*1bb50*/  HMMA.16816.F32 R76, R12, R32, R44 ;  /* 0x000000200c4c723c */ /* 0x004fe2000000182c */
[----:B------:R-:W-:Y:S02]  /*1bb60*/  FADD.FTZ R0, R242, R0 ;  /* 0x00000000f2007221 */ /* 0x000fe40000010000 */
[----:B------:R-:W-:-:S05]  /*1bb70*/  FADD.FTZ R9, R164, R9 ;  /* 0x00000009a4097221 */ /* 0x000fca0000010000 */
[----:B------:R-:W-:Y:S01]  /*1bb80*/  HMMA.16816.F32 R64, R12, R34, R40 ;  /* 0x000000220c40723c */ /* 0x000fe20000001828 */
[----:B------:R-:W2:Y:S01]  /*1bb90*/  LDSM.16.MT88.4 R32, [R178+0x11000] ;  /* 0x01100000b220783b */ /* 0x000ea20000004200 */
[----:B------:R-:W-:-:S06]  /*1bba0*/  FADD.FTZ R0, R163, R0 ;  /* 0x00000000a3007221 */ /* 0x000fcc0000010000 */
[----:B------:R-:W-:Y:S01]  /*1bbb0*/  HMMA.16816.F32 R44, R12, R30, R60 ;  /* 0x0000001e0c2c723c */ /* 0x000fe2000000183c */
[----:B------:R4:W-:Y:S01]  /*1bbc0*/  MUFU.EX2 R61, R10 ;  /* 0x0000000a003d7308 */ /* 0x0009e20000000800 */
[----:B------:R-:W-:Y:S02]  /*1bbd0*/  FADD.FTZ R9, R165, R9 ;  /* 0x00000009a5097221 */ /* 0x000fe40000010000 */
[----:B------:R-:W-:Y:S02]  /*1bbe0*/  FADD.FTZ R0, R159, R0 ;  /* 0x000000009f007221 */ /* 0x000fe40000010000 */
[----:B------:R-:W-:Y:S02]  /*1bbf0*/  FADD.FTZ R9, R156, R9 ;  /* 0x000000099c097221 */ /* 0x000fe40000010000 */
[----:B----4-:R-:W-:-:S04]  /*1bc00*/  FFMA.FTZ R10, R229, R4, -R7 ;  /* 0x00000004e50a7223 */ /* 0x010fc80000010807 */
[----:B------:R4:W-:Y:S01]  /*1bc10*/  MUFU.EX2 R60, R10 ;  /* 0x0000000a003c7308 */ /* 0x0009e20000000800 */
[-C--:B------:R-:W-:Y:S02]  /*1bc20*/  FFMA.FTZ R11, R228, R4.reuse, -R7 ;  /* 0x00000004e40b7223 */ /* 0x080fe40000010807 */
[----:B------:R-:W-:Y:S02]  /*1bc30*/  FADD.FTZ R0, R161, R0 ;  /* 0x00000000a1007221 */ /* 0x000fe40000010000 */
[----:B------:R-:W-:Y:S02]  /*1bc40*/  FADD.FTZ R9, R36, R9 ;  /* 0x0000000924097221 */ /* 0x000fe40000010000 */
[----:B----4-:R-:W-:-:S04]  /*1bc50*/  FFMA.FTZ R10, R231, R4, -R7 ;  /* 0x00000004e70a7223 */ /* 0x010fc80000010807 */
[----:B------:R4:W-:Y:S01]  /*1bc60*/  MUFU.EX2 R39, R10 ;  /* 0x0000000a00277308 */ /* 0x0009e20000000800 */
[----:B------:R-:W-:Y:S02]  /*1bc70*/  FADD.FTZ R0, R162, R0 ;  /* 0x00000000a2007221 */ /* 0x000fe40000010000 */
[----:B------:R-:W-:-:S05]  /*1bc80*/  FADD.FTZ R9, R157, R9 ;  /* 0x000000099d097221 */ /* 0x000fca0000010000 */
[----:B------:R-:W5:Y:S01]  /*1bc90*/  MUFU.EX2 R73, R11 ;  /* 0x0000000b00497308 */ /* 0x000f620000000800 */
[----:B----4-:R-:W-:-:S07]  /*1bca0*/  FFMA.FTZ R10, R232, R4, -R5 ;  /* 0x00000004e80a7223 */ /* 0x010fce0000010805 */
[----:B------:R4:W2:Y:S01]  /*1bcb0*/  MUFU.EX2 R37, R10 ;  /* 0x0000000a00257308 */ /* 0x0008a20000000800 */
[----:B------:R-:W-:Y:S02]  /*1bcc0*/  FADD.FTZ R0, R158, R0 ;  /* 0x000000009e007221 */ /* 0x000fe40000010000 */
[----:B------:R-:W-:Y:S02]  /*1bcd0*/  FADD.FTZ R9, R160, R9 ;  /* 0x00000009a0097221 */ /* 0x000fe40000010000 */
[----:B------:R-:W-:Y:S01]  /*1bce0*/  FADD.FTZ R0, R154, R0 ;  /* 0x000000009a007221 */ /* 0x000fe20000010000 */
[C---:B------:R-:W-:Y:S01]  /*1bcf0*/  HMMA.16816.F32 R56, R12.reuse, R28, R56 ;  /* 0x0000001c0c38723c */ /* 0x040fe20000001838 */
[----:B------:R-:W-:Y:S01]  /*1bd00*/  FADD.FTZ R9, R152, R9 ;  /* 0x0000000998097221 */ /* 0x000fe20000010000 */
[----:B------:R-:W2:Y:S01]  /*1bd10*/  LDSM.16.MT88.4 R28, [R181+0x11000] ;  /* 0x01100000b51c783b */ /* 0x000ea20000004200 */
[----:B------:R-:W-:Y:S02]  /*1bd20*/  FADD.FTZ R0, R155, R0 ;  /* 0x000000009b007221 */ /* 0x000fe40000010000 */
[----:B------:R-:W-:Y:S01]  /*1bd30*/  FADD.FTZ R9, R150, R9 ;  /* 0x0000000996097221 */ /* 0x000fe20000010000 */
[----:B------:R-:W-:Y:S02]  /*1bd40*/  LDSM.16.MT88.4 R160, [R178+0x11800] ;  /* 0x01180000b2a0783b */ /* 0x000fe40000004200 */
[----:B-1----:R-:W-:Y:S01]  /*1bd50*/  HMMA.16816.F32 R40, R12, R20, R68 ;  /* 0x000000140c28723c */ /* 0x002fe20000001844 */
[----:B----4-:R-:W-:-:S02]  /*1bd60*/  FFMA.FTZ R10, R233, R4, -R5 ;  /* 0x00000004e90a7223 */ /* 0x010fc40000010805 */
[----:B------:R-:W-:-:S05]  /*1bd70*/  FADD.FTZ R0, R153, R0 ;  /* 0x0000000099007221 */ /* 0x000fca0000010000 */
[C---:B------:R-:W-:Y:S01]  /*1bd80*/  HMMA.16816.F32 R52, R12.reuse, R22, R52 ;  /* 0x000000160c34723c */ /* 0x040fe20000001834 */
[----:B------:R-:W-:Y:S01]  /*1bd90*/  FADD.FTZ R9, R148, R9 ;  /* 0x0000000994097221 */ /* 0x000fe20000010000 */
[----:B------:R1:W-:Y:S06]  /*1bda0*/  MUFU.EX2 R36, R10 ;  /* 0x0000000a00247308 */ /* 0x0003ec0000000800 */
[C---:B---3--:R-:W-:Y:S01]  /*1bdb0*/  HMMA.16816.F32 R80, R12.reuse, R24, R80 ;  /* 0x000000180c50723c */ /* 0x048fe20000001850 */
[----:B------:R-:W-:Y:S01]  /*1bdc0*/  FADD.FTZ R0, R149, R0 ;  /* 0x0000000095007221 */ /* 0x000fe20000010000 */
[----:B------:R-:W3:Y:S06]  /*1bdd0*/  LDSM.16.MT88.4 R20, [R179+0x11000] ;  /* 0x01100000b314783b */ /* 0x000eec0000004200 */
[----:B------:R-:W-:Y:S01]  /*1bde0*/  HMMA.16816.F32 R48, R12, R26, R48 ;  /* 0x0000001a0c30723c */ /* 0x000fe20000001830 */
[----:B------:R-:W-:Y:S01]  /*1bdf0*/  LDSM.16.MT88.4 R152, [R181+0x11800] ;  /* 0x01180000b598783b */ /* 0x000fe20000004200 */
[----:B-1----:R-:W-:-:S02]  /*1be00*/  FFMA.FTZ R10, R234, R4, -R5 ;  /* 0x00000004ea0a7223 */ /* 0x002fc40000010805 */
[----:B------:R-:W-:Y:S01]  /*1be10*/  FADD.FTZ R9, R151, R9 ;  /* 0x0000000997097221 */ /* 0x000fe20000010000 */
[----:B------:R-:W1:Y:S02]  /*1be20*/  LDSM.16.MT88.4 R24, [R180+0x11000] ;  /* 0x01100000b418783b */ /* 0x000e640000004200 */
[----:B-----5:R-:W-:Y:S02]  /*1be30*/  F2FP.PACK_AB R12, R61, R73 ;  /* 0x000000493d0c723e */ /* 0x020fe400000000ff */
[----:B------:R-:W-:Y:S02]  /*1be40*/  F2FP.PACK_AB R13, R75, R84 ;  /* 0x000000544b0d723e */ /* 0x000fe400000000ff */
[----:B------:R-:W-:Y:S02]  /*1be50*/  F2FP.PACK_AB R14, R39, R60 ;  /* 0x0000003c270e723e */ /* 0x000fe400000000ff */
[----:B--2---:R-:W-:Y:S01]  /*1be60*/  F2FP.PACK_AB R15, R37, R74 ;  /* 0x0000004a250f723e */ /* 0x004fe200000000ff */
[----:B------:R-:W-:-:S02]  /*1be70*/  FADD.FTZ R0, R19, R0 ;  /* 0x0000000013007221 */ /* 0x000fc40000010000 */
[----:B------:R-:W-:-:S04]  /*1be80*/  FADD.FTZ R9, R142, R9 ;  /* 0x000000098e097221 */ /* 0x000fc80000010000 */
[C---:B------:R-:W-:Y:S01]  /*1be90*/  HMMA.16816.F32 R76, R12.reuse, R32, R76 ;  /* 0x000000200c4c723c */ /* 0x040fe2000000184c */
[----:B------:R2:W-:Y:S01]  /*1bea0*/  MUFU.EX2 R33, R10 ;  /* 0x0000000a00217308 */ /* 0x0005e20000000800 */
[----:B------:R-:W-:Y:S02]  /*1beb0*/  FADD.FTZ R0, R144, R0 ;  /* 0x0000000090007221 */ /* 0x000fe40000010000 */
[----:B------:R-:W-:Y:S02]  /*1bec0*/  FADD.FTZ R9, R18, R9 ;  /* 0x0000000912097221 */ /* 0x000fe40000010000 */
[----:B------:R-:W-:Y:S02]  /*1bed0*/  FADD.FTZ R0, R145, R0 ;  /* 0x0000000091007221 */ /* 0x000fe40000010000 */
[----:B------:R-:W-:Y:S01]  /*1bee0*/  FADD.FTZ R9, R141, R9 ;  /* 0x000000098d097221 */ /* 0x000fe20000010000 */
[----:B------:R-:W-:Y:S01]  /*1bef0*/  HMMA.16816.F32 R64, R12, R34, R64 ;  /* 0x000000220c40723c */ /* 0x000fe20000001840 */
[----:B--2---:R-:W-:-:S07]  /*1bf00*/  FFMA.FTZ R10, R235, R4, -R5 ;  /* 0x00000004eb0a7223 */ /* 0x004fce0000010805 */
[----:B------:R-:W-:Y:S01]  /*1bf10*/  HMMA.16816.F32 R56, R12, R28, R56 ;  /* 0x0000001c0c38723c */ /* 0x000fe20000001838 */
[----:B------:R-:W2:Y:S01]  /*1bf20*/  LDSM.16.MT88.4 R144, [R179+0x11800] ;  /* 0x01180000b390783b */ /* 0x000ea20000004200 */
[----:B------:R4:W-:Y:S01]  /*1bf30*/  MUFU.EX2 R32, R10 ;  /* 0x0000000a00207308 */ /* 0x0009e20000000800 */
[----:B------:R-:W-:Y:S02]  /*1bf40*/  FADD.FTZ R0, R140, R0 ;  /* 0x000000008c007221 */ /* 0x000fe40000010000 */
[----:B------:R-:W-:Y:S02]  /*1bf50*/  FADD.FTZ R9, R143, R9 ;  /* 0x000000098f097221 */ /* 0x000fe40000010000 */
[----:B------:R-:W-:Y:S02]  /*1bf60*/  FADD.FTZ R0, R135, R0 ;  /* 0x0000000087007221 */ /* 0x000fe40000010000 */
[----:B----4-:R-:W-:-:S04]  /*1bf70*/  FFMA.FTZ R10, R236, R4, -R7 ;  /* 0x00000004ec0a7223 */ /* 0x010fc80000010807 */
[----:B------:R4:W-:Y:S01]  /*1bf80*/  MUFU.EX2 R19, R10 ;  /* 0x0000000a00137308 */ /* 0x0009e20000000800 */
[----:B------:R-:W-:Y:S02]  /*1bf90*/  FADD.FTZ R9, R128, R9 ;  /* 0x0000000980097221 */ /* 0x000fe40000010000 */
[----:B------:R-:W-:Y:S02]  /*1bfa0*/  FADD.FTZ R0, R136, R0 ;  /* 0x0000000088007221 */ /* 0x000fe40000010000 */
[----:B----4-:R-:W-:-:S04]  /*1bfb0*/  FFMA.FTZ R10, R237, R4, -R7 ;  /* 0x00000004ed0a7223 */ /* 0x010fc80000010807 */
[----:B------:R4:W5:Y:S01]  /*1bfc0*/  MUFU.EX2 R18, R10 ;  /* 0x0000000a00127308 */ /* 0x0009620000000800 */
[----:B------:R-:W-:Y:S02]  /*1bfd0*/  FADD.FTZ R0, R137, R0 ;  /* 0x0000000089007221 */ /* 0x000fe40000010000 */
[----:B----4-:R-:W-:-:S05]  /*1bfe0*/  FFMA.FTZ R10, R238, R4, -R7 ;  /* 0x00000004ee0a7223 */ /* 0x010fca0000010807 */
[----:B------:R4:W-:Y:S02]  /*1bff0*/  MUFU.EX2 R11, R10 ;  /* 0x0000000a000b7308 */ /* 0x0009e40000000800 */
[----:B----4-:R-:W-:Y:S02]  /*1c000*/  FFMA.FTZ R10, R239, R4, -R7 ;  /* 0x00000004ef0a7223 */ /* 0x010fe40000010807 */
[----:B------:R-:W-:-:S04]  /*1c010*/  FADD.FTZ R7, R125, R9 ;  /* 0x000000097d077221 */ /* 0x000fc80000010000 */
[----:B------:R-:W-:Y:S02]  /*1c020*/  FADD.FTZ R9, R127, R7 ;  /* 0x000000077f097221 */ /* 0x000fe40000010000 */
[----:B------:R-:W-:Y:S02]  /*1c030*/  FADD.FTZ R7, R126, R0 ;  /* 0x000000007e077221 */ /* 0x000fe40000010000 */
[----:B------:R-:W-:Y:S02]  /*1c040*/  FFMA.FTZ R4, R240, R4, -R5 ;  /* 0x00000004f0047223 */ /* 0x000fe40000010805 */
[----:B------:R-:W-:Y:S02]  /*1c050*/  FADD.FTZ R0, R129, R9 ;  /* 0x0000000981007221 */ /* 0x000fe40000010000 */
[----:B------:R4:W-:Y:S01]  /*1c060*/  MUFU.EX2 R249, R4 ;  /* 0x0000000400f97308 */ /* 0x0009e20000000800 */
[----:B------:R-:W-:Y:S02]  /*1c070*/  FADD.FTZ R5, R120, R7 ;  /* 0x0000000778057221 */ /* 0x000fe40000010000 */
[----:B----4-:R-:W-:-:S02]  /*1c080*/  FADD.FTZ R4, R115, R0 ;  /* 0x0000000073047221 */ /* 0x010fc40000010000 */
        /* <DEDUP_REMOVED lines=21> */
[----:B------:R-:W-:Y:S01]  /*1c1e0*/  FADD.FTZ R4, R94, R4 ;  /* 0x000000045e047221 */ /* 0x000fe20000010000 */
[----:B------:R-:W-:Y:S01]  /*1c1f0*/  HMMA.16816.F32 R44, R12, R30, R44 ;  /* 0x0000001e0c2c723c */ /* 0x000fe2000000182c */
[----:B------:R-:W-:Y:S02]  /*1c200*/  FADD.FTZ R0, R91, R0 ;  /* 0x000000005b007221 */ /* 0x000fe40000010000 */
[----:B------:R-:W-:-:S05]  /*1c210*/  FADD.FTZ R4, R89, R4 ;  /* 0x0000000459047221 */ /* 0x000fca0000010000 */
[----:B---3--:R-:W-:Y:S01]  /*1c220*/  HMMA.16816.F32 R40, R12, R20, R40 ;  /* 0x000000140c28723c */ /* 0x008fe20000001828 */
[----:B------:R-:W-:Y:S02]  /*1c230*/  FADD.FTZ R0, R92, R0 ;  /* 0x000000005c007221 */ /* 0x000fe40000010000 */
[----:B------:R-:W-:-:S05]  /*1c240*/  FADD.FTZ R4, R88, R4 ;  /* 0x0000000458047221 */ /* 0x000fca0000010000 */
[C---:B------:R-:W-:Y:S08]  /*1c250*/  HMMA.16816.F32 R52, R12.reuse, R22, R52 ;  /* 0x000000160c34723c */ /* 0x040ff00000001834 */
[C---:B-1----:R-:W-:Y:S08]  /*1c260*/  HMMA.16816.F32 R140, R12.reuse, R24, R80 ;  /* 0x000000180c8c723c */ /* 0x042ff00000001850 */
[----:B------:R-:W-:Y:S01]  /*1c270*/  HMMA.16816.F32 R48, R12, R26, R48 ;  /* 0x0000001a0c30723c */ /* 0x000fe20000001830 */
[----:B------:R-:W1:Y:S01]  /*1c280*/  LDSM.16.MT88.4 R12, [R180+0x11800] ;  /* 0x01180000b40c783b */ /* 0x000e620000004200 */
[----:B------:R-:W-:-:S02]  /*1c290*/  FADD.FTZ R0, R90, R0 ;  /* 0x000000005a007221 */ /* 0x000fc40000010000 */
[----:B------:R-:W-:Y:S02]  /*1c2a0*/  FADD.FTZ R4, R87, R4 ;  /* 0x0000000457047221 */ /* 0x000fe40000010000 */
[----:B------:R-:W-:Y:S02]  /*1c2b0*/  FADD.FTZ R0, R85, R0 ;  /* 0x0000000055007221 */ /* 0x000fe40000010000 */
[----:B------:R-:W-:Y:S01]  /*1c2c0*/  FADD.FTZ R4, R86, R4 ;  /* 0x0000000456047221 */ /* 0x000fe20000010000 */
[----:B------:R-:W3:Y:S01]  /*1c2d0*/  MUFU.EX2 R10, R10 ;  /* 0x0000000a000a7308 */ /* 0x000ee20000000800 */
        /* <DEDUP_REMOVED lines=8> */
[----:B-----5:R-:W-:Y:S01]  /*1c360*/  F2FP.PACK_AB R136, R18, R19 ;  /* 0x000000131288723e */ /* 0x020fe200000000ff */
[----:B------:R-:W-:Y:S01]  /*1c370*/  FADD.FTZ R0, R36, R0 ;  /* 0x0000000024007221 */ /* 0x000fe20000010000 */
[----:B------:R-:W-:Y:S01]  /*1c380*/  F2FP.PACK_AB R137, R33, R36 ;  /* 0x000000242189723e */ /* 0x000fe200000000ff */
[----:B------:R-:W-:Y:S01]  /*1c390*/  FADD.FTZ R4, R19, R4 ;  /* 0x0000000413047221 */ /* 0x000fe20000010000 */
[----:B---3--:R-:W-:-:S02]  /*1c3a0*/  F2FP.PACK_AB R138, R10, R11 ;  /* 0x0000000b0a8a723e */ /* 0x008fc400000000ff */
[----:B------:R-:W-:Y:S01]  /*1c3b0*/  F2FP.PACK_AB R139, R249, R32 ;  /* 0x00000020f98b723e */ /* 0x000fe200000000ff */
[----:B------:R-:W-:Y:S02]  /*1c3c0*/  FADD.FTZ R0, R33, R0 ;  /* 0x0000000021007221 */ /* 0x000fe40000010000 */
[----:B------:R-:W-:Y:S02]  /*1c3d0*/  FADD.FTZ R4, R18, R4 ;  /* 0x0000000412047221 */ /* 0x000fe40000010000 */
[----:B------:R-:W-:Y:S02]  /*1c3e0*/  FADD.FTZ R0, R32, R0 ;  /* 0x0000000020007221 */ /* 0x000fe40000010000 */
[----:B------:R-:W-:Y:S01]  /*1c3f0*/  HMMA.16816.F32 R164, R136, R160, R76 ;  /* 0x000000a088a4723c */ /* 0x000fe2000000184c */
[----:B------:R-:W-:Y:S02]  /*1c400*/  FADD.FTZ R4, R11, R4 ;  /* 0x000000040b047221 */ /* 0x000fe40000010000 */
[----:B------:R-:W-:-:S05]  /*1c410*/  FADD.FTZ R249, R249, R0 ;  /* 0x00000000f9f97221 */ /* 0x000fca0000010000 */
[----:B------:R-:W-:Y:S01]  /*1c420*/  HMMA.16816.F32 R156, R136, R152, R56 ;  /* 0x00000098889c723c */ /* 0x000fe20000001838 */
[----:B------:R-:W-:-:S07]  /*1c430*/  FADD.FTZ R250, R10, R4 ;  /* 0x000000040afa7221 */ /* 0x000fce0000010000 */
[C---:B--2---:R-:W-:Y:S08]  /*1c440*/  HMMA.16816.F32 R148, R136.reuse, R144, R40 ;  /* 0x000000908894723c */ /* 0x044ff00000001828 */
[C---:B------:R-:W-:Y:S08]  /*1c450*/  HMMA.16816.F32 R160, R136.reuse, R162, R64 ;  /* 0x000000a288a0723c */ /* 0x040ff00000001840 */
[C---:B------:R-:W-:Y:S08]  /*1c460*/  HMMA.16816.F32 R152, R136.reuse, R154, R44 ;  /* 0x0000009a8898723c */ /* 0x040ff0000000182c */
[C---:B------:R-:W-:Y:S08]  /*1c470*/  HMMA.16816.F32 R144, R136.reuse, R146, R52 ;  /* 0x000000928890723c */ /* 0x040ff00000001834 */
[C---:B-1----:R-:W-:Y:S08]  /*1c480*/  HMMA.16816.F32 R140, R136.reuse, R12, R140 ;  /* 0x0000000c888c723c */ /* 0x042ff0000000188c */
[----:B------:R-:W-:Y:S01]  /*1c490*/  HMMA.16816.F32 R136, R136, R14, R48 ;  /* 0x0000000e8888723c */ /* 0x000fe20000001830 */
[----:B------:R-:W-:Y:S07]  /*1c4a0*/  @!P2 BRA `(.L_x_1137) ;  /* 0x00008a800000a947 */ /* 0x000fee0003800000 */
[----:B------:R-:W2:Y:S01]  /*1c4b0*/  LDL R252, [R1+0x120] ;  /* 0x0001200001fc7983 */ /* 0x000ea20000100800 */
[----:B------:R-:W-:-:S04]  /*1c4c0*/  DEPBAR.LE SB0, 0x0 ;  /* 0x000080000000791a */ /* 0x000fc80000000000 */
[----:B------:R-:W-:Y:S01]  /*1c4d0*/  WARPSYNC 0xffffffff ;  /* 0xffffffff00007948 */ /* 0x000fe20003800000 */
[----:B------:R-:W-:Y:S01]  /*1c4e0*/  BSSY B0, `(.L_x_1138) ;  /* 0x0000045000007945 */ /* 0x000fe20003800000 */
[----:B------:R-:W-:Y:S01]  /*1c4f0*/  BAR.SYNC.DEFER_BLOCKING 0x0 ;  /* 0x0000000000007b1d */ /* 0x000fe20000010000 */
[----:B--2---:R-:W-:-:S05]  /*1c500*/  IADD3 R248, R252, -0x2, RZ ;  /* 0xfffffffefcf87810 */ /* 0x004fca0007ffe0ff */
[----:B------:R-:W-:Y:S05]  /*1c510*/  @!P0 BRA `(.L_x_1139) ;  /* 0x000003e000008947 */ /* 0x000fea0003800000 */
[----:B------:R-:W2:Y:S01]  /*1c520*/  LD.E R4, [R16.64+0x170] ;  /* 0x0001700610047980 */ /* 0x000ea2000c101900 */
[----:B------:R-:W-:-:S05]  /*1c530*/  IMAD.SHL.U32 R12, R248, 0x100, RZ ;  /* 0x00000100f80c7824 */ /* 0x000fca00078e00ff */
[C---:B------:R-:W-:Y:S02]  /*1c540*/  IADD3 R13, R12.reuse, 0x100, RZ ;  /* 0x000001000c0d7810 */ /* 0x040fe40007ffe0ff */
[----:B------:R-:W-:Y:S02]  /*1c550*/  IABS R9, R12 ;  /* 0x0000000c00097213 */ /* 0x000fe40000000000 */
[-C--:B--2---:R-:W-:Y:S02]  /*1c560*/  IABS R0, R4.reuse ;  /* 0x0000000400007213 */ /* 0x084fe40000000000 */
[-C--:B------:R-:W-:Y:S02]  /*1c570*/  IABS R14, R4.reuse ;  /* 0x00000004000e7213 */ /* 0x080fe40000000000 */
[----:B------:R-:W1:Y:S01]  /*1c580*/  I2F.RP R10, R0 ;  /* 0x00000000000a7306 */ /* 0x000e620000209400 */
[----:B------:R-:W-:-:S04]  /*1c590*/  LOP3.LUT R12, R12, R4, RZ, 0x3c, !PT ;  /* 0x000000040c0c7212 */ /* 0x000fc800078e3cff */
[----:B------:R-:W-:-:S03]  /*1c5a0*/  ISETP.GE.AND P1, PT, R12, RZ, PT ;  /* 0x000000ff0c00720c */ /* 0x000fc60003f26270 */
[----:B-1----:R-:W1:Y:S02]  /*1c5b0*/  MUFU.RCP R10, R10 ;  /* 0x0000000a000a7308 */ /* 0x002e640000001000 */
[----:B-1----:R-:W-:-:S06]  /*1c5c0*/  IADD3 R10, R10, 0xffffffe, RZ ;  /* 0x0ffffffe0a0a7810 */ /* 0x002fcc0007ffe0ff */
[----:B------:R-:W1:Y:S02]  /*1c5d0*/  F2I.FTZ.U32.TRUNC.NTZ R11, R10 ;  /* 0x0000000a000b7305 */ /* 0x000e64000021f000 */
[--C-:B-1----:R-:W-:Y:S02]  /*1c5e0*/  IMAD.MOV R5, RZ, RZ, -R11.reuse ;  /* 0x000000ffff057224 */ /* 0x102fe400078e0a0b */
[----:B------:R-:W-:Y:S02]  /*1c5f0*/  IMAD.MOV.U32 R10, RZ, RZ, RZ ;  /* 0x000000ffff0a7224 */ /* 0x000fe400078e00ff */
[----:B------:R-:W-:Y:S01]  /*1c600*/  IMAD R7, R5, R0, RZ ;  /* 0x0000000005077224 */ /* 0x000fe200078e02ff */
[----:B------:R-:W-:Y:S02]  /*1c610*/  IABS R5, R13 ;  /* 0x0000000d00057213 */ /* 0x000fe40000000000 */
[----:B------:R-:W-:Y:S01]  /*1c620*/  LOP3.LUT R13, R13, R4, RZ, 0x3c, !PT ;  /* 0x000000040d0d7212 */ /* 0x000fe200078e3cff */
[----:B------:R-:W-:Y:S01]  /*1c630*/  IMAD.HI.U32 R7, R11, R7, R10 ;  /* 0x000000070b077227 */ /* 0x000fe200078e000a */
[----:B------:R-:W-:-:S02]  /*1c640*/  IADD3 R10, RZ, -R14, RZ ;  /* 0x8000000eff0a7210 */ /* 0x000fc40007ffe0ff */
[----:B------:R-:W-:Y:S01]  /*1c650*/  ISETP.GE.AND P3, PT, R13, RZ, PT ;  /* 0x000000ff0d00720c */ /* 0x000fe20003f66270 */
[----:B------:R-:W-:Y:S02]  /*1c660*/  IMAD.MOV.U32 R11, RZ, RZ, R5 ;  /* 0x000000ffff0b7224 */ /* 0x000fe400078e0005 */
        /* <DEDUP_REMOVED lines=11> */
[----:B------:R-:W-:Y:S01]  /*1c720*/  @!P4 IADD3 R7, R7, 0x1, RZ ;  /* 0x000000010707c810 */ /* 0x000fe20007ffe0ff */
[----:B------:R-:W2:Y:S01]  /*1c730*/  LD.E.64 R10, [R16.64+0x40] ;  /* 0x00004006100a7980 */ /* 0x000ea2000c101b00 */
[----:B------:R-:W-:-:S02]  /*1c740*/  ISETP.NE.AND P2, PT, R4, RZ, PT ;  /* 0x000000ff0400720c */ /* 0x000fc40003f45270 */
[----:B------:R-:W-:-:S05]  /*1c750*/  LOP3.LUT R0, RZ, R4, RZ, 0x33, !PT ;  /* 0x00000004ff007212 */ /* 0x000fca00078e33ff */
[----:B------:R-:W-:Y:S02]  /*1c760*/  @P5 IADD3 R5, R5, 0x1, RZ ;  /* 0x0000000105055810 */ /* 0x000fe40007ffe0ff */
[----:B------:R-:W-:-:S03]  /*1c770*/  @P6 IADD3 R7, R7, 0x1, RZ ;  /* 0x0000000107076810 */ /* 0x000fc60007ffe0ff */
        /* <DEDUP_REMOVED lines=24> */
.L_x_1139:
[----:B------:R-:W2:Y:S02]  /*1c900*/  LD.E R0, [R16.64+0x40] ;  /* 0x0000400610007980 */ /* 0x000ea4000c101900 */
[----:B--2---:R-:W-:-:S04]  /*1c910*/  LEA R0, -R0, RZ, 0x8 ;  /* 0x000000ff00007211 */ /* 0x004fc800078e41ff */
[----:B------:R-:W-:Y:S02]  /*1c920*/  SHF.R.S32.HI R4, RZ, 0x1f, R0 ;  /* 0x0000001fff047819 */ /* 0x000fe40000011400 */
.L_x_1140:
[----:B------:R-:W-:Y:S05]  /*1c930*/  BSYNC B0 ;  /* 0x0000000000007941 */ /* 0x000fea0003800000 */
.L_x_1138:
[----:B------:R-:W2:Y:S04]  /*1c940*/  LDL R60, [R1+0x4] ;  /* 0x00000400013c7983 */ /* 0x000ea80000100800 */
[----:B------:R-:W3:Y:S04]  /*1c950*/  LDL R59, [R1] ;  /* 0x00000000013b7983 */ /* 0x000ee80000100800 */
[----:B------:R-:W4:Y:S04]  /*1c960*/  LDL.LU R50, [R1+0xc0] ;  /* 0x0000c00001327983 */ /* 0x000f280000300800 */
[----:B------:R-:W5:Y:S04]  /*1c970*/  LDL.LU R51, [R1+0x9c] ;  /* 0x00009c0001337983 */ /* 0x000f680000300800 */
[----:B------:R-:W4:Y:S04]  /*1c980*/  LDL.LU R52, [R1+0x98] ;  /* 0x0000980001347983 */ /* 0x000f280000300800 */
[----:B------:R-:W4:Y:S04]  /*1c990*/  LDL.LU R53, [R1+0x94] ;  /* 0x0000940001357983 */ /* 0x000f280000300800 */
[----:B------:R-:W4:Y:S04]  /*1c9a0*/  LDL.LU R39, [R1+0x90] ;  /* 0x0000900001277983 */ /* 0x000f280000300800 */
[----:B------:R-:W4:Y:S04]  /*1c9b0*/  LDL.LU R54, [R1+0xc8] ;  /* 0x0000c80001367983 */ /* 0x000f280000300800 */
[----:B------:R-:W4:Y:S04]  /*1c9c0*/  LDL.LU R55, [R1+0xcc] ;  /* 0x0000cc0001377983 */ /* 0x000f280000300800 */
[----:B------:R-:W4:Y:S04]  /*1c9d0*/  LDL.LU R56, [R1+0xdc] ;  /* 0x0000dc0001387983 */ /* 0x000f280000300800 */
[----:B------:R-:W4:Y:S04]  /*1c9e0*/  LDL.LU R57, [R1+0xd8] ;  /* 0x0000d80001397983 */ /* 0x000f280000300800 */
[----:B------:R-:W4:Y:S01]  /*1c9f0*/  LDL.LU R58, [R1+0xd0] ;  /* 0x0000d000013a7983 */ /* 0x000f220000300800 */
[----:B------:R-:W-:-:S02]  /*1ca00*/  ISETP.GE.AND P1, PT, R132, R247, PT ;  /* 0x000000f78400720c */ /* 0x000fc40003f26270 */
[----:B------:R-:W-:-:S04]  /*1ca10*/  LEA R114, P3, R0, R222, 0x1 ;  /* 0x000000de00727211 */ /* 0x000fc800078608ff */
[----:B------:R-:W-:-:S07]  /*1ca20*/  LEA.HI.X R115, R0, R223, R4, 0x1, P3 ;  /* 0x000000df00737211 */ /* 0x000fce00018f0c04 */
[----:B------:R-:W-:Y:S01]  /*1ca30*/  @!P1 IADD3 R5, P2, R0, R188, RZ ;  /* 0x000000bc00059210 */ /* 0x000fe20007f5e0ff */
[----:B------:R-:W-:Y:S01]  /*1ca40*/  @!P1 IMAD.MOV.U32 R10, RZ, RZ, R0 ;  /* 0x000000ffff0a9224 */ /* 0x000fe200078e0000 */
[----:B------:R-:W-:Y:S01]  /*1ca50*/  @P1 STS.128 [R189+0xa000], RZ ;  /* 0x00a000ffbd001388 */ /* 0x000fe20000000c00 */
[----:B------:R-:W-:Y:S02]  /*1ca60*/  @!P1 IMAD.MOV.U32 R11, RZ, RZ, R4 ;  /* 0x000000ffff0b9224 */ /* 0x000fe400078e0004 */
[----:B------:R-:W-:Y:S01]  /*1ca70*/  @!P1 IMAD.X R7, R4, 0x1, R221, P2 ;  /* 0x0000000104079824 */ /* 0x000fe200010e06dd */
[C---:B------:R-:W-:Y:S01]  /*1ca80*/  @!P1 LEA R48, P2, R5.reuse, R222, 0x1 ;  /* 0x000000de05309211 */ /* 0x040fe200078408ff */
[----:B------:R-:W-:Y:S01]  /*1ca90*/  @!P1 IMAD.MOV.U32 R24, RZ, RZ, R0 ;  /* 0x000000ffff189224 */ /* 0x000fe200078e0000 */
[----:B------:R-:W-:Y:S01]  /*1caa0*/  @!PT LDS RZ, [RZ] ;  /* 0x00000000fffff984 */ /* 0x000fe20000000800 */
[----:B------:R-:W-:Y:S01]  /*1cab0*/  @!PT LDS RZ, [RZ] ;  /* 0x00000000fffff984 */ /* 0x000fe20000000800 */
[----:B------:R-:W-:Y:S01]  /*1cac0*/  @!PT LDS RZ, [RZ] ;  /* 0x00000000fffff984 */ /* 0x000fe20000000800 */
[----:B------:R1:W-:Y:S01]  /*1cad0*/  @!P1 LDGSTS.E.BYPASS.LTC128B.128 [R189+0xa000], [R114.64] ;  /* 0x0a00000072bd9fae */ /* 0x0003e2000b901d46 */
[----:B------:R-:W-:Y:S01]  /*1cae0*/  @!P1 IMAD.MOV.U32 R25, RZ, RZ, R4 ;  /* 0x000000ffff199224 */ /* 0x000fe200078e0004 */
[----:B------:R-:W-:Y:S01]  /*1caf0*/  @!P1 LEA.HI.X R49, R5, R223, R7, 0x1, P2 ;  /* 0x000000df05319211 */ /* 0x000fe200010f0c07 */
[----:B------:R-:W-:Y:S01]  /*1cb00*/  @!P1 IMAD.MOV.U32 R22, RZ, RZ, R0 ;  /* 0x000000ffff169224 */ /* 0x000fe200078e0000 */
[----:B------:R-:W-:Y:S01]  /*1cb10*/  @P1 STS.128 [R189+0xa800], RZ ;  /* 0x00a800ffbd001388 */ /* 0x000fe20000000c00 */
[----:B------:R-:W-:-:S03]  /*1cb20*/  @!P1 IMAD.MOV.U32 R23, RZ, RZ, R4 ;  /* 0x000000ffff179224 */ /* 0x000fc600078e0004 */
[----:B------:R-:W-:Y:S01]  /*1cb30*/  @!PT LDS RZ, [RZ] ;  /* 0x00000000fffff984 */ /* 0x000fe20000000800 */
[----:B------:R-:W-:Y:S01]  /*1cb40*/  @!PT LDS RZ, [RZ] ;  /* 0x00000000fffff984 */ /* 0x000fe20000000800 */
[----:B------:R-:W-:Y:S01]  /*1cb50*/  @!PT LDS RZ, [RZ] ;  /* 0x00000000fffff984 */ /* 0x000fe20000000800 */
[----:B------:R1:W-:Y:S04]  /*1cb60*/  @!P1 LDGSTS.E.BYPASS.LTC128B.128 [R189+0xa800], [R48.64] ;  /* 0x0a80000030bd9fae */ /* 0x0003e8000b901d46 */
[----:B------:R-:W-:Y:S01]  /*1cb70*/  @P1 STS.128 [R189+0xb000], RZ ;  /* 0x00b000ffbd001388 */ /* 0x000fe20000000c00 */
[C---:B--2---:R-:W-:Y:S02]  /*1cb80*/  @!P1 IMAD R12, R60.reuse, 0x30, RZ ;  /* 0x000000303c0c9824 */ /* 0x044fe400078e02ff */
[----:B------:R-:W-:Y:S01]  /*1cb90*/  @!P1 IMAD R27, R60, 0xa0, RZ ;  /* 0x000000a03c1b9824 */ /* 0x000fe200078e02ff */
[CC--:B---3--:R-:W-:Y:S01]  /*1cba0*/  @!P1 LEA R9, P4, R59.reuse, R0.reuse, 0x5 ;  /* 0x000000003b099211 */ /* 0x0c8fe200078828ff */
[C---:B------:R-:W-:Y:S01]  /*1cbb0*/  @!P1 IMAD.WIDE.U32 R10, R59.reuse, 0x30, R10 ;  /* 0x000000303b0a9825 */ /* 0x040fe200078e000a */
[----:B------:R-:W-:-:S02]  /*1cbc0*/  @!P1 LEA R5, P3, R59, R0, 0x6 ;  /* 0x000000003b059211 */ /* 0x000fc400078630ff */
[----:B------:R-:W-:Y:S01]  /*1cbd0*/  @!P1 LEA.HI.X R13, R59, R4, R60, 0x5, P4 ;  /* 0x000000043b0d9211 */ /* 0x000fe200020f2c3c */
[----:B------:R-:W-:Y:S01]  /*1cbe0*/  @!P1 IMAD.IADD R12, R11, 0x1, R12 ;  /* 0x000000010b0c9824 */ /* 0x000fe200078e020c */
[----:B------:R-:W-:Y:S01]  /*1cbf0*/  @!P1 LEA R44, P4, R10, R222, 0x1 ;  /* 0x000000de0a2c9211 */ /* 0x000fe200078808ff */
[----:B------:R-:W-:Y:S01]  /*1cc00*/  @!P1 IMAD.MOV.U32 R11, RZ, RZ, R4 ;  /* 0x000000ffff0b9224 */ /* 0x000fe200078e0004 */
[C---:B------:R-:W-:Y:S01]  /*1cc10*/  @!P1 LEA.HI.X R14, R59.reuse, R4, R60, 0x6, P3 ;  /* 0x000000043b0e9211 */ /* 0x040fe200018f343c */
[----:B------:R-:W-:Y:S01]  /*1cc20*/  @!P1 IMAD R26, R60, 0x90, RZ ;  /* 0x000000903c1a9824 */ /* 0x000fe200078e02ff */
[----:B------:R-:W-:Y:S01]  /*1cc30*/  @!P1 LEA R7, P2, R59, R0, 0x7 ;  /* 0x000000003b079211 */ /* 0x000fe200078438ff */
[----:B-----5:R-:W-:Y:S01]  /*1cc40*/  IMAD.MOV.U32 R71, RZ, RZ, R51 ;  /* 0x000000ffff477224 */ /* 0x020fe200078e0033 */
[-C--:B------:R-:W-:Y:S01]  /*1cc50*/  @!P1 LEA R42, P3, R5, R222.reuse, 0x1 ;  /* 0x000000de052a9211 */ /* 0x080fe200078608ff */
[----:B----4-:R-:W-:Y:S01]  /*1cc60*/  IMAD.MOV.U32 R70, RZ, RZ, R52 ;  /* 0x000000ffff467224 */ /* 0x010fe200078e0034 */
[-C--:B------:R-:W-:Y:S01]  /*1cc70*/  @!P1 LEA.HI.X R45, R10, R223.reuse, R12, 0x1, P4 ;  /* 0x000000df0a2d9211 */ /* 0x080fe200020f0c0c */
[--C-:B------:R-:W-:Y:S01]  /*1cc80*/  @!P1 IMAD.MOV.U32 R10, RZ, RZ, R0.reuse ;  /* 0x000000ffff0a9224 */ /* 0x100fe200078e0000 */
[----:B------:R-:W-:Y:S01]  /*1cc90*/  @!P1 LEA R46, P5, R9, R222, 0x1 ;  /* 0x000000de092e9211 */ /* 0x000fe200078a08ff */
[----:B------:R-:W-:Y:S01]  /*1cca0*/  @!P1 IMAD.MOV.U32 R12, RZ, RZ, R0 ;  /* 0x000000ffff0c9224 */ /* 0x000fe200078e0000 */
[C---:B------:R-:W-:Y:S01]  /*1ccb0*/  @!P1 LEA.HI.X R15, R59.reuse, R4, R60, 0x7, P2 ;  /* 0x000000043b0f9211 */ /* 0x040fe200010f3c3c */
[----:B------:R-:W-:Y:S01]  /*1ccc0*/  @!P1 IMAD.WIDE.U32 R20, R59, 0x50, R10 ;  /* 0x000000503b149825 */ /* 0x000fe200078e000a */
[----:B------:R-:W-:-:S02]  /*1ccd0*/  @!P1 LEA.HI.X R43, R5, R223, R14, 0x1, P3 ;  /* 0x000000df052b9211 */ /* 0x000fc400018f0c0e */
[-C--:B------:R-:W-:Y:S01]  /*1cce0*/  @!P1 LEA R40, P2, R7, R222.reuse, 0x1 ;  /* 0x000000de07289211 */ /* 0x080fe200078408ff */
[----:B------:R-:W-:Y:S01]  /*1ccf0*/  @!P1 IMAD R5, R60, 0x50, RZ ;  /* 0x000000503c059824 */ /* 0x000fe200078e02ff */
[-C--:B------:R-:W-:Y:S01]  /*1cd00*/  @!P1 LEA.HI.X R47, R9, R223.reuse, R13, 0x1, P5 ;  /* 0x000000df092f9211 */ /* 0x080fe200028f0c0d */
[----:B------:R-:W-:Y:S01]  /*1cd10*/  @!P1 IMAD.MOV.U32 R13, RZ, RZ, R4 ;  /* 0x000000ffff0d9224 */ /* 0x000fe200078e0004 */
[-C--:B------:R-:W-:Y:S01]  /*1cd20*/  @!P1 LEA.HI.X R41, R7, R223.reuse, R15, 0x1, P2 ;  /* 0x000000df07299211 */ /* 0x080fe200010f0c0f */
[----:B------:R-:W-:Y:S01]  /*1cd30*/  @!P1 IMAD.IADD R5, R21, 0x1, R5 ;  /* 0x0000000115059824 */ /* 0x000fe200078e0205 */
[----:B------:R-:W-:Y:S01]  /*1cd40*/  @!P1 LEA R36, P2, R20, R222, 0x1 ;  /* 0x000000de14249211 */ /* 0x000fe200078408ff */
[----:B------:R-:W-:Y:S01]  /*1cd50*/  @!P1 IMAD R7, R60, 0x60, RZ ;  /* 0x000000603c079824 */ /* 0x000fe200078e02ff */
[----:B------:R-:W-:Y:S01]  /*1cd60*/  @!PT LDS RZ, [RZ] ;  /* 0x00000000fffff984 */ /* 0x000fe20000000800 */
[----:B------:R-:W-:Y:S01]  /*1cd70*/  @!PT LDS RZ, [RZ] ;  /* 0x00000000fffff984 */ /* 0x000fe20000000800 */
[----:B------:R-:W-:Y:S01]  /*1cd80*/  @!PT LDS RZ, [RZ] ;  /* 0x00000000fffff984 */ /* 0x000fe20000000800 */
[----:B------:R2:W-:Y:S01]  /*1cd90*/  @!P1 LDGSTS.E.BYPASS.LTC128B.128 [R189+0xb000], [R46.64] ;  /* 0x0b0000002ebd9fae */ /* 0x0005e2000b901d46 */
[----:B------:R-:W-:Y:S01]  /*1cda0*/  @!P1 IMAD.WIDE.U32 R18, R59, 0x60, R12 ;  /* 0x000000603b129825 */ /* 0x000fe200078e000c */
[----:B------:R-:W-:-:S02]  /*1cdb0*/  @!P1 LEA.HI.X R37, R20, R223, R5, 0x1, P2 ;  /* 0x000000df14259211 */ /* 0x000fc400010f0c05 */
[----:B------:R-:W-:Y:S01]  /*1cdc0*/  @P1 STS.128 [R189+0xb800], RZ ;  /* 0x00b800ffbd001388 */ /* 0x000fe20000000c00 */
[C---:B------:R-:W-:Y:S01]  /*1cdd0*/  @!P1 IMAD.WIDE.U32 R14, R59.reuse, 0x70, R10 ;  /* 0x000000703b0e9825 */ /* 0x040fe200078e000a */
[-C--:B------:R-:W-:Y:S02]  /*1cde0*/  @!P1 LEA R34, P5, R18, R222.reuse, 0x1 ;  /* 0x000000de12229211 */ /* 0x080fe400078a08ff */
[----:B------:R-:W-:Y:S01]  /*1cdf0*/  @!PT LDS RZ, [RZ] ;  /* 0x00000000fffff984 */ /* 0x000fe20000000800 */
[----:B------:R-:W-:Y:S01]  /*1ce00*/  @!PT LDS RZ, [RZ] ;  /* 0x00000000fffff984 */ /* 0x000fe20000000800 */
[----:B------:R-:W-:Y:S01]  /*1ce10*/  @!PT LDS RZ, [RZ] ;  /* 0x00000000fffff984 */ /* 0x000fe20000000800 */
[----:B------:R2:W-:Y:S01]  /*1ce20*/  @!P1 LDGSTS.E.BYPASS.LTC128B.128 [R189+0xb800], [R44.64] ;  /* 0x0b8000002cbd9fae */ /* 0x0005e2000b901d46 */
[----:B------:R-:W-:Y:S01]  /*1ce30*/  @!P1 IMAD R9, R60, 0x70, RZ ;  /* 0x000000703c099824 */ /* 0x000fe200078e02ff */
[-C--:B------:R-:W-:Y:S01]  /*1ce40*/  @!P1 LEA R32, P4, R14, R222.reuse, 0x1 ;  /* 0x000000de0e209211 */ /* 0x080fe200078808ff */
[C---:B------:R-:W-:Y:S01]  /*1ce50*/  @!P1 IMAD.WIDE.U32 R10, R59.reuse, 0xa0, R24 ;  /* 0x000000a03b0a9825 */ /* 0x040fe200078e0018 */
[----:B------:R-:W-:Y:S03]  /*1ce60*/  @P1 STS.128 [R189+0xc000], RZ ;  /* 0x00c000ffbd001388 */ /* 0x000fe60000000c00 */
        /* <DEDUP_REMOVED lines=9> */
[----:B------:R-:W-:Y:S01]  /*1cf00*/  @P1 STS.128 [R189+0xc800], RZ ;  /* 0x00c800ffbd001388 */ /* 0x000fe20000000c00 */
[----:B------:R-:W-:Y:S01]  /*1cf10*/  @!P1 IMAD.IADD R11, R27, 0x1, R11 ;  /* 0x000000011b0b9824 */ /* 0x000fe200078e020b */
[-C--:B------:R-:W-:Y:S01]  /*1cf20*/  @!P1 LEA.HI.X R35, R18, R223.reuse, R5, 0x1, P5 ;  /* 0x000000df12239211 */ /* 0x080fe200028f0c05 */
[----:B------:R-:W-:Y:S01]  /*1cf30*/  @!P1 IMAD.IADD R9, R13, 0x1, R26 ;  /* 0x000000010d099824 */ /* 0x000fe200078e021a */
[-C--:B------:R-:W-:Y:S01]  /*1cf40*/  @!P1 LEA.HI.X R33, R14, R223.reuse, R7, 0x1, P4 ;  /* 0x000000df0e219211 */ /* 0x080fe200020f0c07 */
[----:B------:R-:W-:Y:S01]  /*1cf50*/  @!P1 IMAD.MOV.U32 R18, RZ, RZ, R0 ;  /* 0x000000ffff129224 */ /* 0x000fe200078e0000 */
[-C--:B------:R-:W-:Y:S01]  /*1cf60*/  @!P1 LEA.HI.X R29, R10, R223.reuse, R11, 0x1, P2 ;  /* 0x000000df0a1d9211 */ /* 0x080fe200010f0c0b */
[--C-:B------:R-:W-:Y:S01]  /*1cf70*/  @!P1 IMAD.MOV.U32 R19, RZ, RZ, R4.reuse ;  /* 0x000000ffff139224 */ /* 0x100fe200078e0004 */
[----:B------:R-:W-:Y:S01]  /*1cf80*/  @!P1 LEA.HI.X R31, R12, R223, R9, 0x1, P3 ;  /* 0x000000df0c1f9211 */ /* 0x000fe200018f0c09 */
[--C-:B------:R-:W-:Y:S01]  /*1cf90*/  @!P1 IMAD.MOV.U32 R15, RZ, RZ, R4.reuse ;  /* 0x000000ffff0f9224 */ /* 0x100fe200078e0004 */
[----:B------:R-:W-:Y:S01]  /*1cfa0*/  @!P1 MOV R11, R4 ;  /* 0x00000004000b9202 */ /* 0x000fe20000000f00 */
[--C-:B------:R-:W-:Y:S01]  /*1cfb0*/  @!P1 IMAD.MOV.U32 R13, RZ, RZ, R4.reuse ;  /* 0x000000ffff0d9224 */ /* 0x100fe200078e0004 */
[----:B------:R-:W-:Y:S01]  /*1cfc0*/  @!PT LDS RZ, [RZ] ;  /* 0x00000000fffff984 */ /* 0x000fe20000000800 */
[----:B------:R-:W-:Y:S01]  /*1cfd0*/  @!PT LDS RZ, [RZ] ;  /* 0x00000000fffff984 */ /* 0x000fe20000000800 */
[----:B------:R-:W-:Y:S01]  /*1cfe0*/  @!PT LDS RZ, [RZ] ;  /* 0x00000000fffff984 */ /* 0x000fe20000000800 */
[----:B------:R4:W-:Y:S01]  /*1cff0*/  @!P1 LDGSTS.E.BYPASS.LTC128B.128 [R189+0xc800], [R36.64] ;  /* 0x0c80000024bd9fae */ /* 0x0009e2000b901d46 */
[----:B------:R-:W-:-:S02]  /*1d000*/  @!P1 IMAD.MOV.U32 R5, RZ, RZ, R4 ;  /* 0x000000ffff059224 */ /* 0x000fc400078e0004 */
[--C-:B------:R-:W-:Y:S01]  /*1d010*/  @!P1 IMAD.MOV.U32 R14, RZ, RZ, R0.reuse ;  /* 0x000000ffff0e9224 */ /* 0x100fe200078e0000 */
[----:B------:R-:W-:Y:S01]  /*1d020*/  @P1 STS.128 [R189+0xd000], RZ ;  /* 0x00d000ffbd001388 */ /* 0x000fe20000000c00 */
[--C-:B------:R-:W-:Y:S02]  /*1d030*/  @!P1 IMAD.MOV.U32 R12, RZ, RZ, R0.reuse ;  /* 0x000000ffff0c9224 */ /* 0x100fe400078e0000 */
[--C-:B------:R-:W-:Y:S01]  /*1d040*/  @!P1 IMAD.MOV.U32 R10, RZ, RZ, R0.reuse ;  /* 0x000000ffff0a9224 */ /* 0x100fe200078e0000 */
[----:B------:R-:W-:Y:S01]  /*1d050*/  @!PT LDS RZ, [RZ] ;  /* 0x00000000fffff984 */ /* 0x000fe20000000800 */
[----:B------:R-:W-:Y:S01]  /*1d060*/  @!PT LDS RZ, [RZ] ;  /* 0x00000000fffff984 */ /* 0x000fe20000000800 */
[----:B------:R-:W-:Y:S01]  /*1d070*/  @!PT LDS RZ, [RZ] ;  /* 0x00000000fffff984 */ /* 0x000fe20000000800 */
[----:B------:R5:W-:Y:S01]  /*1d080*/  @!P1 LDGSTS.E.BYPASS.LTC128B.128 [R189+0xd000], [R34.64] ;  /* 0x0d00000022bd9fae */ /* 0x000be2000b901d46 */
[----:B------:R-:W-:Y:S02]  /*1d090*/  @!P1 IMAD.MOV.U32 R4, RZ, RZ, R0 ;  /* 0x000000ffff049224 */ /* 0x000fe400078e0000 */
[----:B------:R-:W-:Y:S01]  /*1d0a0*/  @!P1 IMAD R0, R60, 0xb0, RZ ;  /* 0x000000b03c009824 */ /* 0x000fe200078e02ff */
[----:B------:R-:W-:Y:S01]  /*1d0b0*/  @P1 STS.128 [R189+0xd800], RZ ;  /* 0x00d800ffbd001388 */ /* 0x000fe20000000c00 */
[----:B------:R-:W-:-:S03]  /*1d0c0*/  @!P1 IMAD.WIDE.U32 R18, R59, 0xb0, R18 ;  /* 0x000000b03b129825 */ /* 0x000fc600078e0012 */
[----:B------:R-:W-:Y:S01]  /*1d0d0*/  @!PT LDS RZ, [RZ] ;  /* 0x00000000fffff984 */ /* 0x000fe20000000800 */
[----:B------:R-:W-:Y:S01]  /*1d0e0*/  @!PT LDS RZ, [RZ] ;  /* 0x00000000fffff984 */ /* 0x000fe20000000800 */
[----:B------:R-:W-:Y:S01]  /*1d0f0*/  @!PT LDS RZ, [RZ] ;  /* 0x00000000fffff984 */ /* 0x000fe20000000800 */
[----:B------:R5:W-:Y:S01]  /*1d100*/  @!P1 LDGSTS.E.BYPASS.LTC128B.128 [R189+0xd800], [R32.64] ;  /* 0x0d80000020bd9fae */ /* 0x000be2000b901d46 */
[----:B------:R-:W-:Y:S01]  /*1d110*/  @!P1 IMAD.IADD R0, R19, 0x1, R0 ;  /* 0x0000000113009824 */ /* 0x000fe200078e0200 */
[-C--:B------:R-:W-:Y:S01]  /*1d120*/  @!P1 LEA R26, P2, R18, R222.reuse, 0x1 ;  /* 0x000000de121a9211 */ /* 0x080fe200078408ff */
[----:B------:R-:W-:Y:S01]  /*1d130*/  @!P1 IMAD R20, R60, 0xc0, RZ ;  /* 0x000000c03c149824 */ /* 0x000fe200078e02ff */
[----:B------:R-:W-:Y:S01]  /*1d140*/  @P1 STS.128 [R189+0xe000], RZ ;  /* 0x00e000ffbd001388 */ /* 0x000fe20000000c00 */
[C---:B------:R-:W-:Y:S01]  /*1d150*/  @!P1 IMAD.WIDE.U32 R14, R59.reuse, 0xc0, R14 ;  /* 0x000000c03b0e9825 */ /* 0x040fe200078e000e */
[-C--:B------:R-:W-:Y:S02]  /*1d160*/  @!P1 LEA.HI.X R27, R18, R223.reuse, R0, 0x1, P2 ;  /* 0x000000df121b9211 */ /* 0x080fe400010f0c00 */
        /* <DEDUP_REMOVED lines=8> */
[----:B------:R-:W-:Y:S01]  /*1d1f0*/  @!P1 IMAD R9, R60, 0xe0, RZ ;  /* 0x000000e03c099824 */ /* 0x000fe200078e02ff */
[-C--:B------:R-:W-:Y:S01]  /*1d200*/  @!P1 LEA R22, P4, R12, R222.reuse, 0x1 ;  /* 0x000000de0c169211 */ /* 0x080fe200078808ff */
[C---:B------:R-:W-:Y:S01]  /*1d210*/  @!P1 IMAD.WIDE.U32 R10, R59.reuse, 0xe0, R10 ;  /* 0x000000e03b0a9825 */ /* 0x040fe200078e000a */
[----:B------:R-:W-:Y:S01]  /*1d220*/  @!PT LDS RZ, [RZ] ;  /* 0x00000000fffff984 */ /* 0x000fe20000000800 */
[----:B------:R-:W-:Y:S01]  /*1d230*/  @!PT LDS RZ, [RZ] ;  /* 0x00000000fffff984 */ /* 0x000fe20000000800 */
[----:B------:R-:W-:Y:S01]  /*1d240*/  @!PT LDS RZ, [RZ] ;  /* 0x00000000fffff984 */ /* 0x000fe20000000800 */
[----:B------:R1:W-:Y:S03]  /*1d250*/  @!P1 LDGSTS.E.BYPASS.LTC128B.128 [R189+0xe800], [R30.64] ;  /* 0x0e8000001ebd9fae */ /* 0x0003e6000b901d46 */
[----:B------:R-:W-:Y:S01]  /*1d260*/  @!P1 IMAD.IADD R0, R20, 0x1, R15 ;  /* 0x0000000114009824 */ /* 0x000fe200078e020f */
[----:B------:R-:W-:Y:S01]  /*1d270*/  @!P1 LEA R20, P3, R10, R222, 0x1 ;  /* 0x000000de0a149211 */ /* 0x000fe200078608ff */
[----:B------:R-:W-:Y:S01]  /*1d280*/  @!P1 IMAD R21, R60, 0xf0, RZ ;  /* 0x000000f03c159824 */ /* 0x000fe200078e02ff */
[----:B------:R-:W-:Y:S01]  /*1d290*/  @P1 STS.128 [R189+0xf000], RZ ;  /* 0x00f000ffbd001388 */ /* 0x000fe20000000c00 */
[----:B------:R-:W-:Y:S01]  /*1d2a0*/  @!P1 IMAD.WIDE.U32 R4, R59, 0xf0, R4 ;  /* 0x000000f03b049825 */ /* 0x000fe200078e0004 */
[----:B------:R-:W-:-:S02]  /*1d2b0*/  @!P1 LEA.HI.X R25, R14, R223, R0, 0x1, P5 ;  /* 0x000000df0e199211 */ /* 0x000fc400028f0c00 */
[----:B------:R-:W-:Y:S01]  /*1d2c0*/  @!PT LDS RZ, [RZ] ;  /* 0x00000000fffff984 */ /* 0x000fe20000000800 */
[----:B------:R-:W-:Y:S01]  /*1d2d0*/  @!PT LDS RZ, [RZ] ;  /* 0x00000000fffff984 */ /* 0x000fe20000000800 */
[----:B------:R-:W-:Y:S01]  /*1d2e0*/  @!PT LDS RZ, [RZ] ;  /* 0x00000000fffff984 */ /* 0x000fe20000000800 */
[----:B------:R1:W-:Y:S01]  /*1d2f0*/  @!P1 LDGSTS.E.BYPASS.LTC128B.128 [R189+0xf000], [R28.64] ;  /* 0x0f0000001cbd9fae */ /* 0x0003e2000b901d46 */
[----:B------:R-:W-:Y:S01]  /*1d300*/  @!P1 IMAD.IADD R7, R13, 0x1, R7 ;  /* 0x000000010d079824 */ /* 0x000fe200078e0207 */
[----:B------:R-:W-:Y:S01]  /*1d310*/  @!P1 LEA R18, P2, R4, R222, 0x1 ;  /* 0x000000de04129211 */ /* 0x000fe200078408ff */
[----:B------:R-:W-:Y:S01]  /*1d320*/  @!P1 IMAD.IADD R9, R9, 0x1, R11 ;  /* 0x0000000109099824 */ /* 0x000fe200078e020b */
[----:B------:R-:W-:Y:S01]  /*1d330*/  @P1 STS.128 [R189+0xf800], RZ ;  /* 0x00f800ffbd001388 */ /* 0x000fe20000000c00 */
[----:B------:R-:W-:Y:S01]  /*1d340*/  @!P1 IMAD.IADD R5, R5, 0x1, R21 ;  /* 0x0000000105059824 */ /* 0x000fe200078e0215 */
[-C--:B------:R-:W-:Y:S01]  /*1d350*/  @!P1 LEA.HI.X R23, R12, R223.reuse, R7, 0x1, P4 ;  /* 0x000000df0c179211 */ /* 0x080fe200020f0c07 */
[----:B------:R-:W-:Y:S01]  /*1d360*/  IMAD.MOV.U32 R67, RZ, RZ, R55 ;  /* 0x000000ffff437224 */ /* 0x000fe200078e0037 */
[----:B------:R-:W-:Y:S01]  /*1d370*/  @!PT LDS RZ, [RZ] ;  /* 0x00000000fffff984 */ /* 0x000fe20000000800 */
[----:B------:R-:W-:Y:S01]  /*1d380*/  @!PT LDS RZ, [RZ] ;  /* 0x00000000fffff984 */ /* 0x000fe20000000800 */
[----:B------:R-:W-:Y:S01]  /*1d390*/  @!PT LDS RZ, [RZ] ;  /* 0x00000000fffff984 */ /* 0x000fe20000000800 */
[----:B------:R1:W-:Y:S01]  /*1d3a0*/  @!P1 LDGSTS.E.BYPASS.LTC128B.128 [R189+0xf800], [R26.64] ;  /* 0x0f8000001abd9fae */ /* 0x0003e2000b901d46 */
[-C--:B------:R-:W-:Y:S01]  /*1d3b0*/  @!P1 LEA.HI.X R21, R10, R223.reuse, R9, 0x1, P3 ;  /* 0x000000df0a159211 */ /* 0x080fe200018f0c09 */
[----:B------:R-:W-:Y:S01]  /*1d3c0*/  IMAD.MOV.U32 R68, RZ, RZ, R54 ;  /* 0x000000ffff447224 */ /* 0x000fe200078e0036 */
[----:B------:R-:W-:Y:S01]  /*1d3d0*/  @!P1 LEA.HI.X R19, R4, R223, R5, 0x1, P2 ;  /* 0x000000df04139211 */ /* 0x000fe200010f0c05 */
[----:B------:R-:W-:Y:S01]  /*1d3e0*/  @P1 STS.128 [R189+0x10000], RZ ;  /* 0x010000ffbd001388 */ /* 0x000fe20000000c00 */
[----:B------:R-:W-:-:S02]  /*1d3f0*/  IMAD.MOV.U32 R69, RZ, RZ, R53 ;  /* 0x000000ffff457224 */ /* 0x000fc400078e0035 */
[----:B------:R-:W-:Y:S01]  /*1d400*/  IMAD.MOV.U32 R64, RZ, RZ, R58 ;  /* 0x000000ffff407224 */ /* 0x000fe200078e003a */
[----:B------:R-:W-:Y:S01]  /*1d410*/  @!PT LDS RZ, [RZ] ;  /* 0x00000000fffff984 */ /* 0x000fe20000000800 */
[----:B------:R-:W-:Y:S01]  /*1d420*/  @!PT LDS RZ, [RZ] ;  /* 0x00000000fffff984 */ /* 0x000fe20000000800 */
[----:B------:R-:W-:Y:S01]  /*1d430*/  @!PT LDS RZ, [RZ] ;  /* 0x00000000fffff984 */ /* 0x000fe20000000800 */
[----:B------:R1:W-:Y:S01]  /*1d440*/  @!P1 LDGSTS.E.BYPASS.LTC128B.128 [R189+0x10000], [R24.64] ;  /* 0x1000000018bd9fae */ /* 0x0003e2000b901d46 */
[----:B------:R-:W-:Y:S02]  /*1d450*/  IMAD.MOV.U32 R65, RZ, RZ, R57 ;  /* 0x000000ffff417224 */ /* 0x000fe400078e0039 */
[----:B------:R-:W-:Y:S01]  /*1d460*/  IMAD.MOV.U32 R66, RZ, RZ, R56 ;  /* 0x000000ffff427224 */ /* 0x000fe200078e0038 */
[----:B------:R-:W-:Y:S01]  /*1d470*/  @P1 STS.128 [R189+0x10800], RZ ;  /* 0x010800ffbd001388 */ /* 0x000fe20000000c00 */
[----:B------:R-:W-:Y:S02]  /*1d480*/  IMAD.MOV.U32 R112, RZ, RZ, R71 ;  /* 0x000000ffff707224 */ /* 0x000fe400078e0047 */
[----:B------:R-:W-:Y:S01]  /*1d490*/  IMAD.MOV.U32 R10, RZ, RZ, R70 ;  /* 0x000000ffff0a7224 */ /* 0x000fe200078e0046 */
[----:B------:R-:W-:Y:S01]  /*1d4a0*/  @!PT LDS RZ, [RZ] ;  /* 0x00000000fffff984 */ /* 0x000fe20000000800 */
[----:B------:R-:W-:Y:S01]  /*1d4b0*/  @!PT LDS RZ, [RZ] ;  /* 0x00000000fffff984 */ /* 0x000fe20000000800 */
[----:B------:R-:W-:Y:S01]  /*1d4c0*/  @!PT LDS RZ, [RZ] ;  /* 0x00000000fffff984 */ /* 0x000fe20000000800 */
[----:B------:R2:W-:Y:S01]  /*1d4d0*/  @!P1 LDGSTS.E.BYPASS.LTC128B.128 [R189+0x10800], [R22.64] ;  /* 0x1080000016bd9fae */ /* 0x0005e2000b901d46 */
[----:B------:R-:W-:-:S02]  /*1d4e0*/  IMAD.MOV.U32 R5, RZ, RZ, R69 ;  /* 0x000000ffff057224 */ /* 0x000fc400078e0045 */
        /* <DEDUP_REMOVED lines=19> */
[----:B------:R-:W-:Y:S01]  /*1d620*/  LDSM.16.M88.4 R12, [R183] ;  /* 0x00000000b70c783b */ /* 0x000fe20000000200 */
[----:B------:R-:W-:Y:S02]  /*1d630*/  IMAD.MOV.U32 R228, RZ, RZ, R91 ;  /* 0x000000ffffe47224 */ /* 0x000fe400078e005b */
[----:B------:R-:W-:Y:S01]  /*1d640*/  IMAD.MOV.U32 R229, RZ, RZ, R90 ;  /* 0x000000ffffe57224 */ /* 0x000fe200078e005a */
[----:B-1----:R-:W3:Y:S01]  /*1d650*/  LDSM.16.M88.4 R28, [R176+0x2000] ;  /* 0x00200000b01c783b */ /* 0x002ee20000000200 */
[----:B------:R-:W-:-:S02]  /*1d660*/  IMAD.MOV.U32 R230, RZ, RZ, R89 ;  /* 0x000000ffffe67224 */ /* 0x000fc400078e0059 */
[----:B------:R-:W-:Y:S01]  /*1d670*/  IMAD.MOV.U32 R231, RZ, RZ, R88 ;  /* 0x000000ffffe77224 */ /* 0x000fe200078e0058 */
[----:B------:R-:W-:Y:S01]  /*1d680*/  LDSM.16.M88.4 R24, [R50] ;  /* 0x000000003218783b */ /* 0x000fe20000000200 */
[----:B------:R-:W-:-:S03]  /*1d690*/  IMAD.MOV.U32 R220, RZ, RZ, R92 ;  /* 0x000000ffffdc7224 */ /* 0x000fc600078e005c */
[----:B--2---:R-:W1:Y:S04]  /*1d6a0*/  LDSM.16.M88.4 R44, [R72+0x2000] ;  /* 0x00200000482c783b */ /* 0x004e680000000200 */
[----:B-----5:R-:W-:Y:S04]  /*1d6b0*/  LDSM.16.M88.4 R32, [R176+0x2800] ;  /* 0x00280000b020783b */ /* 0x020fe80000000200 */
[----:B------:R-:W-:Y:S04]  /*1d6c0*/  LDSM.16.M88.4 R60, [R72+0x2800] ;  /* 0x00280000483c783b */ /* 0x000fe80000000200 */
[----:B------:R-:W2:Y:S04]  /*1d6d0*/  LDSM.16.M88.4 R52, [R176+0x3000] ;  /* 0x00300000b034783b */ /* 0x000ea80000000200 */
[----:B------:R-:W-:Y:S04]  /*1d6e0*/  LDSM.16.M88.4 R56, [R72+0x3000] ;  /* 0x003000004838783b */ /* 0x000fe80000000200 */
[----:B------:R-:W-:Y:S04]  /*1d6f0*/  LDSM.16.M88.4 R48, [R176+0x3800] ;  /* 0x00380000b030783b */ /* 0x000fe80000000200 */
[----:B------:R-:W5:Y:S04]  /*1d700*/  LDSM.16.M88.4 R76, [R176+0x4000] ;  /* 0x00400000b04c783b */ /* 0x000f680000000200 */
[----:B------:R-:W-:Y:S01]  /*1d710*/  LDSM.16.M88.4 R64, [R72+0x3800] ;  /* 0x003800004840783b */ /* 0x000fe20000000200 */
[----:B---3--:R-:W-:Y:S03]  /*1d720*/  HMMA.16816.F32 R20, R12, R28, RZ ;  /* 0x0000001c0c14723c */ /* 0x008fe600000018ff */
[----:B------:R-:W-:Y:S04]  /*1d730*/  LDSM.16.M88.4 R96, [R72+0x4000] ;  /* 0x004000004860783b */ /* 0x000fe80000000200 */
[----:B------:R-:W3:Y:S04]  /*1d740*/  LDSM.16.M88.4 R68, [R176+0x6800] ;  /* 0x00680000b044783b */ /* 0x000ee80000000200 */
[----:B------:R-:W-:Y:S04]  /*1d750*/  LDSM.16.M88.4 R128, [R72+0x5000] ;  /* 0x005000004880783b */ /* 0x000fe80000000200 */
[----:B------:R-:W-:Y:S04]  /*1d760*/  LDSM.16.M88.4 R168, [R72+0x4800] ;  /* 0x0048000048a8783b */ /* 0x000fe80000000200 */
[----:B------:R-:W3:Y:S04]  /*1d770*/  LDSM.16.M88.4 R200, [R72+0x6800] ;  /* 0x0068000048c8783b */ /* 0x000ee80000000200 */
[----:B------:R-:W3:Y:S01]  /*1d780*/  LDSM.16.M88.4 R84, [R176+0x7000] ;  /* 0x00700000b054783b */ /* 0x000ee20000000200 */
[----:B-1----:R-:W-:Y:S03]  /*1d790*/  HMMA.16816.F32 R40, R24, R44, R20 ;  /* 0x0000002c1828723c */ /* 0x002fe60000001814 */
[----:B------:R-:W-:Y:S04]  /*1d7a0*/  LDSM.16.M88.4 R172, [R176+0x9000] ;  /* 0x00900000b0ac783b */ /* 0x000fe80000000200 */
[----:B------:R-:W-:Y:S01]  /*1d7b0*/  LDSM.16.M88.4 R80, [R176+0x7800] ;  /* 0x00780000b050783b */ /* 0x000fe20000000200 */
[C---:B------:R-:W-:Y:S03]  /*1d7c0*/  HMMA.16816.F32 R20, R12.reuse, R30, RZ ;  /* 0x0000001e0c14723c */ /* 0x040fe600000018ff */
[----:B------:R-:W-:Y:S04]  /*1d7d0*/  LDSM.16.M88.4 R196, [R176+0x9800] ;  /* 0x00980000b0c4783b */ /* 0x000fe80000000200 */
[----:B------:R-:W-:Y:S01]  /*1d7e0*/  LDSM.16.M88.4 R124, [R72+0x5800] ;  /* 0x00580000487c783b */ /* 0x000fe20000000200 */
[C---:B--2---:R-:W-:Y:S03]  /*1d7f0*/  HMMA.16816.F32 R28, R12.reuse, R52, RZ ;  /* 0x000000340c1c723c */ /* 0x044fe600000018ff */
[----:B------:R-:W-:Y:S04]  /*1d800*/  LDSM.16.M88.4 R120, [R72+0x6000] ;  /* 0x006000004878783b */ /* 0x000fe80000000200 */
[----:B------:R-:W0:Y:S01]  /*1d810*/  LDGDEPBAR ;  /* 0x00000000000079af */ /* 0x000e220000000000 */
[----:B------:R-:W-:Y:S01]  /*1d820*/  IMAD.MOV.U32 R0, RZ, RZ, R40 ;  /* 0x000000ffff007224 */ /* 0x000fe200078e0028 */
[----:B-----5:R-:W-:Y:S01]  /*1d830*/  HMMA.16816.F32 R108, R12, R78, RZ ;  /* 0x0000004e0c6c723c */ /* 0x020fe200000018ff */
[----:B------:R-:W-:-:S02]  /*1d840*/  IMAD.MOV.U32 R251, RZ, RZ, R41 ;  /* 0x000000fffffb7224 */ /* 0x000fc400078e0029 */
[----:B------:R-:W-:Y:S02]  /*1d850*/  IMAD.MOV.U32 R246, RZ, RZ, R42 ;  /* 0x000000fffff67224 */ /* 0x000fe400078e002a */
[----:B------:R-:W-:-:S03]  /*1d860*/  IMAD.MOV.U32 R245, RZ, RZ, R43 ;  /* 0x000000fffff57224 */ /* 0x000fc600078e002b */
[----:B------:R-:W-:Y:S08]  /*1d870*/  HMMA.16816.F32 R40, R12, R32, RZ ;  /* 0x000000200c28723c */ /* 0x000ff000000018ff */
[----:B------:R-:W-:Y:S08]  /*1d880*/  HMMA.16816.F32 R44, R24, R46, R20 ;  /* 0x0000002e182c723c */ /* 0x000ff00000001814 */
[----:B------:R-:W-:Y:S08]  /*1d890*/  HMMA.16816.F32 R32, R12, R34, RZ ;  /* 0x000000220c20723c */ /* 0x000ff000000018ff */
[C---:B------:R-:W-:Y:S08]  /*1d8a0*/  HMMA.16816.F32 R20, R24.reuse, R60, R40 ;  /* 0x0000003c1814723c */ /* 0x040ff00000001828 */
[----:B------:R-:W-:Y:S01]  /*1d8b0*/  HMMA.16816.F32 R28, R24, R56, R28 ;  /* 0x00000038181c723c */ /* 0x000fe2000000181c */
[----:B------:R-:W-:Y:S01]  /*1d8c0*/  IMAD.MOV.U32 R244, RZ, RZ, R44 ;  /* 0x000000fffff47224 */ /* 0x000fe200078e002c */
[----:B------:R-:W-:Y:S01]  /*1d8d0*/  MOV R11, R47 ;  /* 0x0000002f000b7202 */ /* 0x000fe20000000f00 */
[----:B------:R-:W-:-:S02]  /*1d8e0*/  IMAD.MOV.U32 R188, RZ, RZ, R45 ;  /* 0x000000ffffbc7224 */ /* 0x000fc400078e002d */
[----:B------:R-:W-:Y:S02]  /*1d8f0*/  IMAD.MOV.U32 R135, RZ, RZ, R46 ;  /* 0x000000ffff877224 */ /* 0x000fe400078e002e */
[----:B------:R-:W-:Y:S01]  /*1d900*/  LDSM.16.M88.4 R44, [R176+0x5800] ;  /* 0x00580000b02c783b */ /* 0x000fe20000000200 */
[C---:B------:R-:W-:Y:S08]  /*1d910*/  HMMA.16816.F32 R40, R12.reuse, R50, RZ ;  /* 0x000000320c28723c */ /* 0x040ff000000018ff */
[----:B------:R-:W-:Y:S01]  /*1d920*/  IMAD.MOV.U32 R222, RZ, RZ, R21 ;  /* 0x000000ffffde7224 */ /* 0x000fe200078e0015 */
[----:B---3--:R-:W-:Y:S01]  /*1d930*/  HMMA.16816.F32 R192, R12, R70, RZ ;  /* 0x000000460cc0723c */ /* 0x008fe200000018ff */
[----:B------:R-:W-:-:S02]  /*1d940*/  IMAD.MOV.U32 R221, RZ, RZ, R22 ;  /* 0x000000ffffdd7224 */ /* 0x000fc400078e0016 */
[----:B----4-:R-:W-:Y:S02]  /*1d950*/  IMAD.MOV.U32 R37, RZ, RZ, R20 ;  /* 0x000000ffff257224 */ /* 0x010fe400078e0014 */
[----:B------:R-:W-:Y:S02]  /*1d960*/  IMAD.MOV.U32 R75, RZ, RZ, R23 ;  /* 0x000000ffff4b7224 */ /* 0x000fe400078e0017 */
[----:B------:R-:W-:Y:S01]  /*1d970*/  IMAD.MOV.U32 R36, RZ, RZ, R31 ;  /* 0x000000ffff247224 */ /* 0x000fe200078e001f */
[C---:B------:R-:W-:Y:S01]  /*1d980*/  HMMA.16816.F32 R20, R24.reuse, R62, R32 ;  /* 0x0000003e1814723c */ /* 0x040fe20000001820 */
[----:B------:R-:W-:Y:S01]  /*1d990*/  IMAD.MOV.U32 R19, RZ, RZ, R29 ;  /* 0x000000ffff137224 */ /* 0x000fe200078e001d */
[----:B------:R-:W-:Y:S01]  /*1d9a0*/  LDSM.16.M88.4 R32, [R176+0x4800] ;  /* 0x00480000b020783b */ /* 0x000fe20000000200 */
[----:B------:R-:W-:Y:S02]  /*1d9b0*/  IMAD.MOV.U32 R9, RZ, RZ, R30 ;  /* 0x000000ffff097224 */ /* 0x000fe400078e001e */
[----:B------:R-:W-:Y:S01]  /*1d9c0*/  IMAD.MOV.U32 R4, RZ, RZ, R28 ;  /* 0x000000ffff047224 */ /* 0x000fe200078e001c */
[----:B------:R-:W-:Y:S02]  /*1d9d0*/  LDSM.16.M88.4 R60, [R176+0x8000] ;  /* 0x00800000b03c783b */ /* 0x000fe40000000200 */
[C---:B------:R-:W-:Y:S02]  /*1d9e0*/  HMMA.16816.F32 R40, R24.reuse, R66, R40 ;  /* 0x000000421828723c */ /* 0x040fe40000001828 */
[----:B------:R-:W1:Y:S06]  /*1d9f0*/  LDSM.16.M88.4 R28, [R176+0x5000] ;  /* 0x00500000b01c783b */ /* 0x000e6c0000000200 */
[C---:B------:R-:W-:Y:S07]  /*1da00*/  HMMA.16816.F32 R240, R24.reuse, R98, R108 ;  /* 0x0000006218f0723c */ /* 0x040fee000000186c */
[----:B------:R-:W-:Y:S01]  /*1da10*/  IMAD.MOV.U32 R109, RZ, RZ, R37 ;  /* 0x000000ffff6d7224 */ /* 0x000fe200078e0025 */
[----:B------:R-:W-:Y:S01]  /*1da20*/  HMMA.16816.F32 R192, R24, R202, R192 ;  /* 0x000000ca18c0723c */ /* 0x000fe200000018c0 */
[----:B------:R-:W-:Y:S01]  /*1da30*/  IMAD.MOV.U32 R74, RZ, RZ, R20 ;  /* 0x000000ffff4a7224 */ /* 0x000fe200078e0014 */
[----:B------:R-:W-:Y:S01]  /*1da40*/  MOV R110, R222 ;  /* 0x000000de006e7202 */ /* 0x000fe20000000f00 */
[----:B------:R-:W-:-:S02]  /*1da50*/  IMAD.MOV.U32 R73, RZ, RZ, R21 ;  /* 0x000000ffff497224 */ /* 0x000fc400078e0015 */
[----:B------:R-:W-:Y:S02]  /*1da60*/  IMAD.MOV.U32 R18, RZ, RZ, R22 ;  /* 0x000000ffff127224 */ /* 0x000fe400078e0016 */
[----:B------:R-:W-:Y:S01]  /*1da70*/  IMAD.MOV.U32 R7, RZ, RZ, R23 ;  /* 0x000000ffff077224 */ /* 0x000fe200078e0017 */
[C---:B------:R-:W-:Y:S01]  /*1da80*/  HMMA.16816.F32 R116, R12.reuse, R84, RZ ;  /* 0x000000540c74723c */ /* 0x040fe200000018ff */
[----:B------:R-:W-:Y:S02]  /*1da90*/  IMAD.MOV.U32 R215, RZ, RZ, R43 ;  /* 0x000000ffffd77224 */ /* 0x000fe400078e002b */
[----:B------:R-:W-:Y:S02]  /*1daa0*/  IMAD.MOV.U32 R213, RZ, RZ, R40 ;  /* 0x000000ffffd57224 */ /* 0x000fe400078e0028 */
[----:B------:R-:W-:Y:S02]  /*1dab0*/  IMAD.MOV.U32 R212, RZ, RZ, R41 ;  /* 0x000000ffffd47224 */ /* 0x000fe400078e0029 */
[----:B------:R-:W-:Y:S01]  /*1dac0*/  IMAD.MOV.U32 R211, RZ, RZ, R42 ;  /* 0x000000ffffd37224 */ /* 0x000fe200078e002a */
[----:B------:R-:W-:Y:S01]  /*1dad0*/  HMMA.16816.F32 R20, R12, R54, RZ ;  /* 0x000000360c14723c */ /* 0x000fe200000018ff */
[----:B------:R-:W-:-:S02]  /*1dae0*/  IMAD.MOV.U32 R108, RZ, RZ, R36 ;  /* 0x000000ffff6c7224 */ /* 0x000fc400078e0024 */
[----:B------:R-:W-:Y:S02]  /*1daf0*/  IMAD.MOV.U32 R36, RZ, RZ, R231 ;  /* 0x000000ffff247224 */ /* 0x000fe400078e00e7 */
[----:B------:R-:W-:Y:S02]  /*1db00*/  IMAD.MOV.U32 R37, RZ, RZ, R229 ;  /* 0x000000ffff257224 */ /* 0x000fe400078e00e5 */
[----:B------:R-:W-:Y:S01]  /*1db10*/  IMAD.MOV.U32 R111, RZ, RZ, R221 ;  /* 0x000000ffff6f7224 */ /* 0x000fe200078e00dd */
[C---:B------:R-:W-:Y:S08]  /*1db20*/  HMMA.16816.F32 R52, R12.reuse, R48, RZ ;  /* 0x000000300c34723c */ /* 0x040ff000000018ff */
[----:B-1----:R-:W-:Y:S08]  /*1db30*/  HMMA.16816.F32 R88, R12, R28, RZ ;  /* 0x0000001c0c58723c */ /* 0x002ff000000018ff */
[C---:B------:R-:W-:Y:S01]  /*1db40*/  HMMA.16816.F32 R20, R24.reuse, R58, R20 ;  /* 0x0000003a1814723c */ /* 0x040fe20000001814 */
[----:B------:R-:W-:Y:S07]  /*1db50*/  LDSM.16.M88.4 R56, [R176+0x8800] ;  /* 0x00880000b038783b */ /* 0x000fee0000000200 */
[----:B------:R-:W-:Y:S01]  /*1db60*/  HMMA.16816.F32 R48, R24, R64, R52 ;  /* 0x000000401830723c */ /* 0x000fe20000001834 */
[----:B------:R-:W1:Y:S07]  /*1db70*/  LDSM.16.M88.4 R52, [R176+0x6000] ;  /* 0x00600000b034783b */ /* 0x000e6e0000000200 */
[C---:B------:R-:W-:Y:S08]  /*1db80*/  HMMA.16816.F32 R100, R12.reuse, R32, RZ ;  /* 0x000000200c64723c */ /* 0x040ff000000018ff */
[----:B------:R-:W-:Y:S01]  /*1db90*/  IMAD.MOV.U32 R214, RZ, RZ, R23 ;  /* 0x000000ffffd67224 */ /* 0x000fe200078e0017 */
[----:B------:R-:W-:Y:S01]  /*1dba0*/  MOV R205, R22 ;  /* 0x0000001600cd7202 */ /* 0x000fe20000000f00 */
[----:B------:R-:W-:Y:S01]  /*1dbb0*/  IMAD.MOV.U32 R207, RZ, RZ, R20 ;  /* 0x000000ffffcf7224 */ /* 0x000fe200078e0014 */
[----:B------:R-:W-:Y:S01]  /*1dbc0*/  HMMA.16816.F32 R92, R12, R34, RZ ;  /* 0x000000220c5c723c */ /* 0x000fe200000018ff */
[----:B------:R-:W-:-:S04]  /*1dbd0*/  IMAD.MOV.U32 R206, RZ, RZ, R21 ;  /* 0x000000ffffce7224 */ /* 0x000fc800078e0015 */
[----:B------:R-:W-:Y:S02]  /*1dbe0*/  IMAD.MOV.U32 R219, RZ, RZ, R49 ;  /* 0x000000ffffdb7224 */ /* 0x000fe400078e0031 */
[----:B------:R-:W-:Y:S01]  /*1dbf0*/  IMAD.MOV.U32 R218, RZ, RZ, R50 ;  /* 0x000000ffffda7224 */ /* 0x000fe200078e0032 */
[C---:B------:R-:W-:Y:S01]  /*1dc00*/  HMMA.16816.F32 R20, R12.reuse, R76, RZ ;  /* 0x0000004c0c14723c */ /* 0x040fe200000018ff */
[----:B------:R-:W-:Y:S02]  /*1dc10*/  IMAD.MOV.U32 R217, RZ, RZ, R51 ;  /* 0x000000ffffd97224 */ /* 0x000fe400078e0033 */
[----:B------:R-:W-:Y:S02]  /*1dc20*/  IMAD.MOV.U32 R216, RZ, RZ, R48 ;  /* 0x000000ffffd87224 */ /* 0x000fe400078e0030 */
[----:B------:R-:W-:Y:S02]  /*1dc30*/  IMAD.MOV.U32 R98, RZ, RZ, R218 ;  /* 0x000000ffff627224 */ /* 0x000fe400078e00da */
[----:B------:R-:W-:Y:S01]  /*1dc40*/  IMAD.MOV.U32 R99, RZ, RZ, R217 ;  /* 0x000000ffff637224 */ /* 0x000fe200078e00d9 */
[C---:B------:R-:W-:Y:S08]  /*1dc50*/  HMMA.16816.F32 R48, R12.reuse, R30, RZ ;  /* 0x0000001e0c30723c */ /* 0x040ff000000018ff */
[----:B------:R-:W-:Y:S08]  /*1dc60*/  HMMA.16816.F32 R40, R12, R44, RZ ;  /* 0x0000002c0c28723c */ /* 0x000ff000000018ff */
[----:B------:R-:W-:Y:S07]  /*1dc70*/  HMMA.16816.F32 R20, R24, R96, R20 ;  /* 0x000000601814723c */ /* 0x000fee0000001814 */
[----:B------:R-:W-:Y:S01]  /*1dc80*/  IMAD.MOV.U32 R97, RZ, RZ, R219 ;  /* 0x000000ffff617224 */ /* 0x000fe200078e00db */
[----:B------:R-:W-:Y:S01]  /*1dc90*/  HMMA.16816.F32 R32, R12, R46, RZ ;  /* 0x0000002e0c20723c */ /* 0x000fe200000018ff */
[----:B------:R-:W-:-:S07]  /*1dca0*/  IMAD.MOV.U32 R96, RZ, RZ, R216 ;  /* 0x000000ffff607224 */ /* 0x000fce00078e00d8 */
[C---:B-1----:R-:W-:Y:S08]  /*1dcb0*/  HMMA.16816.F32 R28, R12.reuse, R52, RZ ;  /* 0x000000340c1c723c */ /* 0x042ff000000018ff */
[----:B------:R-:W-:Y:S01]  /*1dcc0*/  IMAD.MOV.U32 R210, RZ, RZ, R21 ;  /* 0x000000ffffd27224 */ /* 0x000fe200078e0015 */
[----:B------:R-:W-:Y:S01]  /*1dcd0*/  HMMA.16816.F32 R44, R12, R68, RZ ;  /* 0x000000440c2c723c */ /* 0x000fe200000018ff */
[----:B------:R-:W-:-:S02]  /*1dce0*/  IMAD.MOV.U32 R209, RZ, RZ, R22 ;  /* 0x000000ffffd17224 */ /* 0x000fc400078e0016 */
[----:B------:R-:W-:Y:S02]  /*1dcf0*/  IMAD.MOV.U32 R208, RZ, RZ, R23 ;  /* 0x000000ffffd07224 */ /* 0x000fe400078e0017 */
[----:B------:R-:W-:-:S03]  /*1dd00*/  IMAD.MOV.U32 R204, RZ, RZ, R20 ;  /* 0x000000ffffcc7224 */ /* 0x000fc600078e0014 */
[----:B------:R-:W-:Y:S08]  /*1dd10*/  HMMA.16816.F32 R20, R12, R54, RZ ;  /* 0x000000360c14723c */ /* 0x000ff000000018ff */
[C---:B------:R-:W-:Y:S07]  /*1dd20*/  HMMA.16816.F32 R232, R24.reuse, R128, R88 ;  /* 0x0000008018e8723c */ /* 0x040fee0000001858 */
[----:B------:R-:W-:Y:S01]  /*1dd30*/  MOV R88, R208 ;  /* 0x000000d000587202 */ /* 0x000fe20000000f00 */
[----:B------:R-:W-:Y:S01]  /*1dd40*/  HMMA.16816.F32 R236, R24, R168, R100 ;  /* 0x000000a818ec723c */ /* 0x000fe20000001864 */
[----:B------:R-:W-:-:S02]  /*1dd50*/  IMAD.MOV.U32 R89, RZ, RZ, R207 ;  /* 0x000000ffff597224 */ /* 0x000fc400078e00cf */
[----:B------:R-:W-:Y:S02]  /*1dd60*/  IMAD.MOV.U32 R90, RZ, RZ, R206 ;  /* 0x000000ffff5a7224 */ /* 0x000fe400078e00ce */
[----:B------:R-:W-:Y:S02]  /*1dd70*/  IMAD.MOV.U32 R91, RZ, RZ, R205 ;  /* 0x000000ffff5b7224 */ /* 0x000fe400078e00cd */
[----:B------:R-:W-:Y:S01]  /*1dd80*/  IMAD.MOV.U32 R102, RZ, RZ, R19 ;  /* 0x000000ffff667224 */ /* 0x000fe200078e0013 */
[----:B------:R-:W-:Y:S01]  /*1dd90*/  HMMA.16816.F32 R76, R12, R60, RZ ;  /* 0x0000003c0c4c723c */ /* 0x000fe200000018ff */
[----:B------:R-:W-:Y:S02]  /*1dda0*/  IMAD.MOV.U32 R101, RZ, RZ, R4 ;  /* 0x000000ffff657224 */ /* 0x000fe400078e0004 */
[----:B------:R-:W-:Y:S02]  /*1ddb0*/  IMAD.MOV.U32 R19, RZ, RZ, R230 ;  /* 0x000000ffff137224 */ /* 0x000fe400078e00e6 */
[----:B------:R-:W-:-:S02]  /*1ddc0*/  IMAD.MOV.U32 R4, RZ, RZ, R228 ;  /* 0x000000ffff047224 */ /* 0x000fc400078e00e4 */
[----:B------:R-:W-:Y:S01]  /*1ddd0*/  IMAD.MOV.U32 R203, RZ, RZ, R88 ;  /* 0x000000ffffcb7224 */ /* 0x000fe200078e0058 */
[----:B------:R-:W-:Y:S01]  /*1dde0*/  HMMA.16816.F32 R228, R24, R170, R92 ;  /* 0x000000aa18e4723c */ /* 0x000fe2000000185c */
        /* <DEDUP_REMOVED lines=29> */
[C---:B------:R-:W-:Y:S01]  /*1dfc0*/  HMMA.16816.F32 R56, R12.reuse, R172, RZ ;  /* 0x000000ac0c38723c */ /* 0x040fe200000018ff */
[----:B------:R-:W-:Y:S01]  /*1dfd0*/  MOV R110, R111 ;  /* 0x0000006f006e7202 */ /* 0x000fe20000000f00 */
[----:B------:R-:W-:Y:S02]  /*1dfe0*/  IMAD.MOV.U32 R111, RZ, RZ, R75 ;  /* 0x000000ffff6f7224 */ /* 0x000fe400078e004b */
[----:B------:R-:W-:Y:S02]  /*1dff0*/  IMAD.MOV.U32 R75, RZ, RZ, R7 ;  /* 0x000000ffff4b7224 */ /* 0x000fe400078e0007 */
[----:B------:R-:W-:Y:S02]  /*1e000*/  IMAD.MOV.U32 R202, RZ, RZ, R129 ;  /* 0x000000ffffca7224 */ /* 0x000fe400078e0081 */
[C---:B------:R-:W-:Y:S08]  /*1e010*/  HMMA.16816.F32 R52, R12.reuse, R174, RZ ;  /* 0x000000ae0c34723c */ /* 0x040ff000000018ff */
[C---:B------:R-:W-:Y:S08]  /*1e020*/  HMMA.16816.F32 R84, R12.reuse, R80, RZ ;  /* 0x000000500c54723c */ /* 0x040ff000000018ff */
[C---:B------:R-:W-:Y:S08]  /*1e030*/  HMMA.16816.F32 R172, R12.reuse, R196, RZ ;  /* 0x000000c40cac723c */ /* 0x040ff000000018ff */
[C---:B------:R-:W-:Y:S08]  /*1e040*/  HMMA.16816.F32 R80, R12.reuse, R82, RZ ;  /* 0x000000520c50723c */ /* 0x040ff000000018ff */
[----:B------:R-:W-:Y:S01]  /*1e050*/  HMMA.16816.F32 R196, R12, R198, RZ ;  /* 0x000000c60cc4723c */ /* 0x000fe200000018ff */
[----:B------:R-:W-:Y:S07]  /*1e060*/  LDSM.16.M88.4 R12, [R72+0x9000] ;  /* 0x00900000480c783b */ /* 0x000fee0000000200 */
[C---:B------:R-:W-:Y:S01]  /*1e070*/  HMMA.16816.F32 R216, R24.reuse, R124, R40 ;  /* 0x0000007c18d8723c */ /* 0x040fe20000001828 */
[----:B------:R-:W1:Y:S07]  /*1e080*/  LDSM.16.M88.4 R40, [R72+0x7000] ;  /* 0x007000004828783b */ /* 0x000e6e0000000200 */
[C---:B------:R-:W-:Y:S01]  /*1e090*/  HMMA.16816.F32 R212, R24.reuse, R126, R32 ;  /* 0x0000007e18d4723c */ /* 0x040fe20000001820 */
[----:B------:R-:W2:Y:S07]  /*1e0a0*/  LDSM.16.M88.4 R32, [R72+0x7800] ;  /* 0x007800004820783b */ /* 0x000eae0000000200 */
[C---:B------:R-:W-:Y:S01]  /*1e0b0*/  HMMA.16816.F32 R208, R24.reuse, R120, R28 ;  /* 0x0000007818d0723c */ /* 0x040fe2000000181c */
[----:B------:R-:W3:Y:S07]  /*1e0c0*/  LDSM.16.M88.4 R28, [R72+0x8000] ;  /* 0x00800000481c783b */ /* 0x000eee0000000200 */
[C---:B------:R-:W-:Y:S01]  /*1e0d0*/  HMMA.16816.F32 R204, R24.reuse, R122, R20 ;  /* 0x0000007a18cc723c */ /* 0x040fe20000001814 */
[----:B------:R-:W2:Y:S07]  /*1e0e0*/  LDSM.16.M88.4 R20, [R72+0x8800] ;  /* 0x008800004814783b */ /* 0x000eae0000000200 */
[----:B------:R-:W-:Y:S01]  /*1e0f0*/  HMMA.16816.F32 R168, R24, R200, R44 ;  /* 0x000000c818a8723c */ /* 0x000fe2000000182c */
[----:B------:R5:W2:Y:S06]  /*1e100*/  LDSM.16.M88.4 R44, [R72+0x9800] ;  /* 0x00980000482c783b */ /* 0x000aac0000000200 */
[----:B------:R-:W-:-:S02]  /*1e110*/  IMAD.MOV.U32 R200, RZ, RZ, R51 ;  /* 0x000000ffffc87224 */ /* 0x000fc400078e0033 */
[----:B------:R-:W4:Y:S01]  /*1e120*/  LDL.LU R51, [R1+0x8c] ;  /* 0x00008c0001337983 */ /* 0x000f220000300800 */
[----:B-1----:R-:W-:Y:S01]  /*1e130*/  HMMA.16816.F32 R124, R24, R42, R104 ;  /* 0x0000002a187c723c */ /* 0x002fe20000001868 */
[----:B------:R-:W-:Y:S02]  /*1e140*/  IMAD.MOV.U32 R201, RZ, RZ, R128 ;  /* 0x000000ffffc97224 */ /* 0x000fe400078e0080 */
[----:B------:R-:W4:Y:S04]  /*1e150*/  LDL.LU R50, [R1+0x88] ;  /* 0x0000880001327983 */ /* 0x000f280000300800 */
[----:B------:R-:W4:Y:S01]  /*1e160*/  LDL.LU R48, [R1+0x80] ;  /* 0x0000800001307983 */ /* 0x000f220000300800 */
[----:B-----5:R-:W-:Y:S02]  /*1e170*/  IMAD.MOV.U32 R72, RZ, RZ, R74 ;  /* 0x000000ffff487224 */ /* 0x020fe400078e004a */
[----:B------:R-:W-:-:S02]  /*1e180*/  IMAD.MOV.U32 R74, RZ, RZ, R18 ;  /* 0x000000ffff4a7224 */ /* 0x000fc400078e0012 */
[----:B------:R-:W-:Y:S02]  /*1e190*/  IMAD.MOV.U32 R18, RZ, RZ, R39 ;  /* 0x000000ffff127224 */ /* 0x000fe400078e0027 */
[----:B------:R-:W5:Y:S04]  /*1e1a0*/  LDL.LU R39, [R1+0xd4] ;  /* 0x0000d40001277983 */ /* 0x000f680000300800 */
[----:B------:R-:W5:Y:S04]  /*1e1b0*/  LDL.LU R7, [R1+0xc4] ;  /* 0x0000c40001077983 */ /* 0x000f680000300800 */
[----:B------:R-:W5:Y:S01]  /*1e1c0*/  LDL.LU R49, [R1+0x84] ;  /* 0x0000840001317983 */ /* 0x000f620000300800 */
[----:B------:R-:W-:Y:S01]  /*1e1d0*/  IMAD.MOV.U32 R104, RZ, RZ, R92 ;  /* 0x000000ffff687224 */ /* 0x000fe200078e005c */
[----:B------:R-:W-:Y:S01]  /*1e1e0*/  HMMA.16816.F32 R128, R24, R40, R116 ;  /* 0x000000281880723c */ /* 0x000fe20000001874 */
[----:B------:R-:W-:-:S02]  /*1e1f0*/  IMAD.MOV.U32 R105, RZ, RZ, R93 ;  /* 0x000000ffff697224 */ /* 0x000fc400078e005d */
[----:B------:R-:W-:Y:S02]  /*1e200*/  IMAD.MOV.U32 R106, RZ, RZ, R94 ;  /* 0x000000ffff6a7224 */ /* 0x000fe400078e005e */
[----:B------:R-:W-:Y:S02]  /*1e210*/  IMAD.MOV.U32 R107, RZ, RZ, R95 ;  /* 0x000000ffff6b7224 */ /* 0x000fe400078e005f */
[----:B------:R-:W-:Y:S01]  /*1e220*/  IMAD.MOV.U32 R40, RZ, RZ, R88 ;  /* 0x000000ffff287224 */ /* 0x000fe200078e0058 */
[----:B--2---:R-:W-:Y:S01]  /*1e230*/  HMMA.16816.F32 R92, R24, R34, R80 ;  /* 0x00000022185c723c */ /* 0x004fe20000001850 */
[----:B------:R-:W-:Y:S02]  /*1e240*/  IMAD.MOV.U32 R41, RZ, RZ, R89 ;  /* 0x000000ffff297224 */ /* 0x000fe400078e0059 */
[----:B------:R-:W-:Y:S02]  /*1e250*/  IMAD.MOV.U32 R42, RZ, RZ, R90 ;  /* 0x000000ffff2a7224 */ /* 0x000fe400078e005a */
[----:B------:R-:W-:-:S02]  /*1e260*/  IMAD.MOV.U32 R43, RZ, RZ, R91 ;  /* 0x000000ffff2b7224 */ /* 0x000fc400078e005b */
[----:B------:R-:W-:Y:S01]  /*1e270*/  IMAD.MOV.U32 R80, RZ, RZ, R100 ;  /* 0x000000ffff507224 */ /* 0x000fe200078e0064 */
[C---:B---3--:R-:W-:Y:S01]  /*1e280*/  HMMA.16816.F32 R120, R24.reuse, R30, R68 ;  /* 0x0000001e1878723c */ /* 0x048fe20000001844 */
[----:B------:R-:W-:Y:S02]  /*1e290*/  IMAD.MOV.U32 R81, RZ, RZ, R101 ;  /* 0x000000ffff517224 */ /* 0x000fe400078e0065 */
[----:B------:R-:W-:Y:S02]  /*1e2a0*/  IMAD.MOV.U32 R82, RZ, RZ, R102 ;  /* 0x000000ffff527224 */ /* 0x000fe400078e0066 */
[----:B------:R-:W-:Y:S02]  /*1e2b0*/  IMAD.MOV.U32 R83, RZ, RZ, R103 ;  /* 0x000000ffff537224 */ /* 0x000fe400078e0067 */
[----:B------:R-:W-:Y:S01]  /*1e2c0*/  IMAD.MOV.U32 R68, RZ, RZ, R108 ;  /* 0x000000ffff447224 */ /* 0x000fe200078e006c */
[----:B------:R-:W-:Y:S01]  /*1e2d0*/  HMMA.16816.F32 R116, R24, R32, R84 ;  /* 0x000000201874723c */ /* 0x000fe20000001854 */
[----:B------:R-:W-:-:S02]  /*1e2e0*/  IMAD.MOV.U32 R69, RZ, RZ, R109 ;  /* 0x000000ffff457224 */ /* 0x000fc400078e006d */
[----:B------:R-:W-:Y:S02]  /*1e2f0*/  IMAD.MOV.U32 R70, RZ, RZ, R110 ;  /* 0x000000ffff467224 */ /* 0x000fe400078e006e */
[----:B------:R-:W-:-:S03]  /*1e300*/  IMAD.MOV.U32 R71, RZ, RZ, R111 ;  /* 0x000000ffff477224 */ /* 0x000fc600078e006f */
[C---:B------:R-:W-:Y:S08]  /*1e310*/  HMMA.16816.F32 R100, R24.reuse, R28, R76 ;  /* 0x0000001c1864723c */ /* 0x040ff0000000184c */
[C---:B------:R-:W-:Y:S08]  /*1e320*/  HMMA.16816.F32 R108, R24.reuse, R20, R64 ;  /* 0x00000014186c723c */ /* 0x040ff00000001840 */
[C---:B------:R-:W-:Y:S01]  /*1e330*/  HMMA.16816.F32 R88, R24.reuse, R22, R60 ;  /* 0x000000161858723c */ /* 0x040fe2000000183c */
[----:B------:R-:W-:Y:S07]  /*1e340*/  LDSM.16.M88.4 R20, [R2] ;  /* 0x000000000214783b */ /* 0x000fee0000000200 */
[C---:B------:R-:W-:Y:S08]  /*1e350*/  HMMA.16816.F32 R84, R24.reuse, R12, R56 ;  /* 0x0000000c1854723c */ /* 0x040ff00000001838 */
[C---:B------:R-:W-:Y:S08]  /*1e360*/  HMMA.16816.F32 R52, R24.reuse, R14, R52 ;  /* 0x0000000e1834723c */ /* 0x040ff00000001834 */
[C---:B------:R-:W-:Y:S08]  /*1e370*/  HMMA.16816.F32 R76, R24.reuse, R44, R172 ;  /* 0x0000002c184c723c */ /* 0x040ff000000018ac */
[----:B------:R-:W-:Y:S01]  /*1e380*/  HMMA.16816.F32 R64, R24, R46, R196 ;  /* 0x0000002e1840723c */ /* 0x000fe200000018c4 */
[----:B------:R1:W-:Y:S04]  /*1e390*/  LDSM.16.M88.4 R24, [R18] ;  /* 0x000000001218783b */ /* 0x0003e80000000200 */
[----:B------:R-:W-:Y:S01]  /*1e3a0*/  LDSM.16.M88.4 R44, [R5] ;  /* 0x00000000052c783b */ /* 0x000fe20000000200 */
[----:B-1----:R-:W-:Y:S01]  /*1e3b0*/  IMAD.MOV.U32 R18, RZ, RZ, R19 ;  /* 0x000000ffff127224 */ /* 0x002fe200078e0013 */
[----:B------:R-:W-:Y:S01]  /*1e3c0*/  MOV R19, R36 ;  /* 0x0000002400137202 */ /* 0x000fe20000000f00 */
[----:B------:R-:W-:Y:S01]  /*1e3d0*/  IMAD.MOV.U32 R36, RZ, RZ, R4 ;  /* 0x000000ffff247224 */ /* 0x000fe200078e0004 */
[----:B----4-:R-:W1:Y:S04]  /*1e3e0*/  LDSM.16.M88.4 R12, [R50] ;  /* 0x00000000320c783b */ /* 0x010e680000000200 */
[----:B------:R-:W-:Y:S04]  /*1e3f0*/  LDSM.16.M88.4 R32, [R48] ;  /* 0x000000003020783b */ /* 0x000fe80000000200 */
[----:B-----5:R-:W-:Y:S04]  /*1e400*/  LDSM.16.M88.4 R28, [R49] ;  /* 0x00000000311c783b */ /* 0x020fe80000000200 */
[----:B------:R-:W2:Y:S01]  /*1e410*/  LDSM.16.M88.4 R48, [R51] ;  /* 0x000000003330783b */ /* 0x000ea20000000200 */
[C---:B-1----:R-:W-:Y:S08]  /*1e420*/  HMMA.16816.F32 R96, R20.reuse, R12, R96 ;  /* 0x0000000c1460723c */ /* 0x042ff00000001860 */
[C---:B------:R-:W-:Y:S08]  /*1e430*/  HMMA.16816.F32 R104, R20.reuse, R14, R104 ;  /* 0x0000000e1468723c */ /* 0x040ff00000001868 */
[C---:B--2---:R-:W-:Y:S11]  /*1e440*/  HMMA.16816.F32 R12, R20.reuse, R48, R200 ;  /* 0x00000030140c723c */ /* 0x044ff600000018c8 */
[----:B------:R-:W-:Y:S11]  /*1e450*/  @!UPT UIADD3 URZ, URZ, URZ, URZ ;  /* 0x0000003f3f3ff290 */ /* 0x000ff6000fffe03f */
[----:B------:R-:W-:Y:S02]  /*1e460*/  @!UPT UIADD3 URZ, URZ, URZ, URZ ;  /* 0x0000003f3f3ff290 */ /* 0x000fe4000fffe03f */
[----:B------:R-:W-:Y:S02]  /*1e470*/  IMAD.MOV.U32 R200, RZ, RZ, R12 ;  /* 0x000000ffffc87224 */ /* 0x000fe400078e000c */
[----:B------:R-:W-:Y:S02]  /*1e480*/  IMAD.MOV.U32 R199, RZ, RZ, R13 ;  /* 0x000000ffffc77224 */ /* 0x000fe400078e000d */
[----:B------:R-:W-:Y:S02]  /*1e490*/  IMAD.MOV.U32 R198, RZ, RZ, R14 ;  /* 0x000000ffffc67224 */ /* 0x000fe400078e000e */
[----:B------:R-:W-:Y:S02]  /*1e4a0*/  IMAD.MOV.U32 R197, RZ, RZ, R15 ;  /* 0x000000ffffc57224 */ /* 0x000fe400078e000f */
[C---:B------:R-:W-:Y:S01]  /*1e4b0*/  HMMA.16816.F32 R12, R20.reuse, R50, R240 ;  /* 0x00000032140c723c */ /* 0x040fe200000018f0 */
[----:B------:R-:W-:Y:S07]  /*1e4c0*/  LDSM.16.M88.4 R48, [R37] ;  /* 0x000000002530783b */ /* 0x000fee0000000200 */
[C---:B------:R-:W-:Y:S08]  /*1e4d0*/  HMMA.16816.F32 R60, R20.reuse, R32, R68 ;  /* 0x00000020143c723c */ /* 0x040ff00000001844 */
[----:B------:R-:W-:Y:S01]  /*1e4e0*/  HMMA.16816.F32 R72, R20, R34, R72 ;  /* 0x000000221448723c */ /* 0x000fe20000001848 */
[----:B------:R1:W-:Y:S07]  /*1e4f0*/  LDSM.16.M88.4 R32, [R112] ;  /* 0x000000007020783b */ /* 0x0003ee0000000200 */
[----:B------:R-:W-:-:S02]  /*1e500*/  IMAD.MOV.U32 R59, RZ, RZ, R12 ;  /* 0x000000ffff3b7224 */ /* 0x000fc400078e000c */
[----:B------:R-:W-:Y:S02]  /*1e510*/  IMAD.MOV.U32 R203, RZ, RZ, R14 ;  /* 0x000000ffffcb7224 */ /* 0x000fe400078e000e */
[----:B------:R-:W-:Y:S02]  /*1e520*/  IMAD.MOV.U32 R202, RZ, RZ, R15 ;  /* 0x000000ffffca7224 */ /* 0x000fe400078e000f */
[----:B-1----:R-:W-:Y:S02]  /*1e530*/  IMAD.MOV.U32 R112, RZ, RZ, R13 ;  /* 0x000000ffff707224 */ /* 0x002fe400078e000d */
[C---:B------:R-:W-:Y:S08]  /*1e540*/  HMMA.16816.F32 R12, R20.reuse, R24, R236 ;  /* 0x00000018140c723c */ /* 0x040ff000000018ec */
[C---:B------:R-:W-:Y:S08]  /*1e550*/  HMMA.16816.F32 R68, R20.reuse, R28, R80 ;  /* 0x0000001c1444723c */ /* 0x040ff00000001850 */
[----:B------:R-:W-:Y:S01]  /*1e560*/  HMMA.16816.F32 R80, R20, R30, R40 ;  /* 0x0000001e1450723c */ /* 0x000fe20000001828 */
[----:B------:R-:W1:Y:S04]  /*1e570*/  LDSM.16.M88.4 R40, [R10] ;  /* 0x000000000a28783b */ /* 0x000e680000000200 */
[----:B------:R-:W2:Y:S03]  /*1e580*/  LDSM.16.M88.4 R28, [R7] ;  /* 0x00000000071c783b */ /* 0x000ea60000000200 */
[----:B------:R-:W-:-:S02]  /*1e590*/  IMAD.MOV.U32 R175, RZ, RZ, R12 ;  /* 0x000000ffffaf7224 */ /* 0x000fc400078e000c */
[----:B------:R-:W-:Y:S02]  /*1e5a0*/  IMAD.MOV.U32 R174, RZ, RZ, R13 ;  /* 0x000000ffffae7224 */ /* 0x000fe400078e000d */
[----:B------:R-:W-:Y:S02]  /*1e5b0*/  IMAD.MOV.U32 R173, RZ, RZ, R14 ;  /* 0x000000ffffad7224 */ /* 0x000fe400078e000e */
[----:B------:R-:W-:Y:S02]  /*1e5c0*/  IMAD.MOV.U32 R172, RZ, RZ, R15 ;  /* 0x000000ffffac7224 */ /* 0x000fe400078e000f */
[C---:B------:R-:W-:Y:S01]  /*1e5d0*/  HMMA.16816.F32 R12, R20.reuse, R26, R228 ;  /* 0x0000001a140c723c */ /* 0x040fe200000018e4 */
[----:B------:R-:W3:Y:S07]  /*1e5e0*/  LDSM.16.M88.4 R24, [R18] ;  /* 0x000000001218783b */ /* 0x000eee0000000200 */
[C---:B------:R-:W-:Y:S08]  /*1e5f0*/  HMMA.16816.F32 R228, R20.reuse, R44, R232 ;  /* 0x0000002c14e4723c */ /* 0x040ff000000018e8 */
[C---:B-1----:R-:W-:Y:S11]  /*1e600*/  HMMA.16816.F32 R236, R20.reuse, R40, R216 ;  /* 0x0000002814ec723c */ /* 0x042ff600000018d8 */
[----:B------:R-:W-:Y:S05]  /*1e610*/  @!UPT UIADD3 URZ, URZ, URZ, URZ ;  /* 0x0000003f3f3ff290 */ /* 0x000fea000fffe03f */
[----:B------:R-:W-:Y:S01]  /*1e620*/  IMAD.MOV.U32 R58, RZ, RZ, R229 ;  /* 0x000000ffff3a7224 */ /* 0x000fe200078e00e5 */
[----:B------:R-:W-:Y:S01]  /*1e630*/  HMMA.16816.F32 R216, R20, R32, R208 ;  /* 0x0000002014d8723c */ /* 0x000fe200000018d0 */
[----:B------:R-:W-:Y:S02]  /*1e640*/  IMAD.MOV.U32 R57, RZ, RZ, R230 ;  /* 0x000000ffff397224 */ /* 0x000fe400078e00e6 */
[----:B------:R-:W-:Y:S02]  /*1e650*/  IMAD.MOV.U32 R56, RZ, RZ, R231 ;  /* 0x000000ffff387224 */ /* 0x000fe400078e00e7 */
[----:B------:R-:W-:-:S03]  /*1e660*/  IMAD.MOV.U32 R37, RZ, RZ, R228 ;  /* 0x000000ffff257224 */ /* 0x000fc600078e00e4 */
[C---:B--2---:R-:W-:Y:S08]  /*1e670*/  HMMA.16816.F32 R208, R20.reuse, R28, R168 ;  /* 0x0000001c14d0723c */ /* 0x044ff000000018a8 */
[C---:B------:R-:W-:Y:S08]  /*1e680*/  HMMA.16816.F32 R228, R20.reuse, R30, R192 ;  /* 0x0000001e14e4723c */ /* 0x040ff000000018c0 */
[----:B---3--:R-:W-:Y:S01]  /*1e690*/  HMMA.16816.F32 R28, R20, R26, R124 ;  /* 0x0000001a141c723c */ /* 0x008fe2000000187c */
[----:B------:R-:W-:-:S02]  /*1e6a0*/  IMAD.MOV.U32 R10, RZ, RZ, R13 ;  /* 0x000000ffff0a7224 */ /* 0x000fc400078e000d */
[----:B------:R-:W-:Y:S02]  /*1e6b0*/  IMAD.MOV.U32 R7, RZ, RZ, R14 ;  /* 0x000000ffff077224 */ /* 0x000fe400078e000e */
[----:B------:R-:W-:Y:S02]  /*1e6c0*/  IMAD.MOV.U32 R5, RZ, RZ, R15 ;  /* 0x000000ffff057224 */ /* 0x000fe400078e000f */
[----:B------:R-:W-:Y:S02]  /*1e6d0*/  IMAD.MOV.U32 R4, RZ, RZ, R12 ;  /* 0x000000ffff047224 */ /* 0x000fe400078e000c */
[----:B------:R-:W1:Y:S01]  /*1e6e0*/  LDSM.16.M88.4 R12, [R19] ;  /* 0x00000000130c783b */ /* 0x000e620000000200 */
[----:B------:R-:W-:Y:S01]  /*1e6f0*/  IMAD.MOV.U32 R44, RZ, RZ, R36 ;  /* 0x000000ffff2c7224 */ /* 0x000fe200078e0024 */
[----:B------:R-:W-:Y:S01]  /*1e700*/  HMMA.16816.F32 R232, R20, R42, R212 ;  /* 0x0000002a14e8723c */ /* 0x000fe200000018d4 */
[----:B------:R-:W-:Y:S01]  /*1e710*/  MOV R45, R9 ;  /* 0x00000009002d7202 */ /* 0x000fe20000000f00 */
[----:B------:R2:W3:Y:S01]  /*1e720*/  LDSM.16.M88.4 R40, [R39] ;  /* 0x000000002728783b */ /* 0x0004e20000000200 */
[----:B------:R-:W-:-:S05]  /*1e730*/  IMAD.MOV.U32 R201, RZ, RZ, R0 ;  /* 0x000000ffffc97224 */ /* 0x000fca00078e0000 */
[----:B------:R-:W-:Y:S05]  /*1e740*/  HMMA.16816.F32 R220, R20, R46, R220 ;  /* 0x0000002e14dc723c */ /* 0x000fea00000018dc */
[----:B------:R-:W-:Y:S02]  /*1e750*/  IMAD.MOV.U32 R9, RZ, RZ, R28 ;  /* 0x000000ffff097224 */ /* 0x000fe400078e001c */
[----:B------:R-:W-:Y:S02]  /*1e760*/  IMAD.MOV.U32 R2, RZ, RZ, R30 ;  /* 0x000000ffff027224 */ /* 0x000fe400078e001e */
[----:B------:R-:W-:Y:S02]  /*1e770*/  IMAD.MOV.U32 R0, RZ, RZ, R31 ;  /* 0x000000ffff007224 */ /* 0x000fe400078e001f */
[----:B--2---:R-:W-:-:S02]  /*1e780*/  IMAD.MOV.U32 R39, RZ, RZ, R29 ;  /* 0x000000ffff277224 */ /* 0x004fc400078e001d */
[----:B------:R-:W2:Y:S01]  /*1e790*/  LDSM.16.M88.4 R28, [R44] ;  /* 0x000000002c1c783b */ /* 0x000ea20000000200 */
[----:B------:R-:W-:Y:S03]  /*1e7a0*/  HMMA.16816.F32 R212, R20, R34, R204 ;  /* 0x0000002214d4723c */ /* 0x000fe600000018cc */
[----:B------:R-:W4:Y:S07]  /*1e7b0*/  LDSM.16.M88.4 R32, [R177] ;  /* 0x00000000b120783b */ /* 0x000f2e0000000200 */
[----:B------:R-:W-:-:S02]  /*1e7c0*/  IMAD.MOV.U32 R196, RZ, RZ, R220 ;  /* 0x000000ffffc47224 */ /* 0x000fc400078e00dc */
[----:B------:R-:W-:Y:S02]  /*1e7d0*/  IMAD.MOV.U32 R36, RZ, RZ, R221 ;  /* 0x000000ffff247224 */ /* 0x000fe400078e00dd */
[----:B------:R-:W-:Y:S02]  /*1e7e0*/  IMAD.MOV.U32 R19, RZ, RZ, R222 ;  /* 0x000000ffff137224 */ /* 0x000fe400078e00de */
[----:B------:R-:W-:Y:S02]  /*1e7f0*/  IMAD.MOV.U32 R18, RZ, RZ, R223 ;  /* 0x000000ffff127224 */ /* 0x000fe400078e00df */
[C---:B------:R-:W-:Y:S08]  /*1e800*/  HMMA.16816.F32 R220, R20.reuse, R24, R128 ;  /* 0x0000001814dc723c */ /* 0x040ff00000001880 */
[C---:B-1----:R-:W-:Y:S08]  /*1e810*/  HMMA.16816.F32 R24, R20.reuse, R14, R92 ;  /* 0x0000000e1418723c */ /* 0x042ff0000000185c */
[C---:B------:R-:W-:Y:S08]  /*1e820*/  HMMA.16816.F32 R240, R20.reuse, R12, R116 ;  /* 0x0000000c14f0723c */ /* 0x040ff00000001874 */
[C---:B------:R-:W-:Y:S08]  /*1e830*/  HMMA.16816.F32 R12, R20.reuse, R48, R100 ;  /* 0x00000030140c723c */ /* 0x040ff00000001864 */
[C---:B---3--:R-:W-:Y:S08]  /*1e840*/  HMMA.16816.F32 R100, R20.reuse, R40, R108 ;  /* 0x000000281464723c */ /* 0x048ff0000000186c */
[C---:B--2---:R-:W-:Y:S08]  /*1e850*/  HMMA.16816.F32 R84, R20.reuse, R28, R84 ;  /* 0x0000001c1454723c */ /* 0x044ff00000001854 */
[----:B------:R-:W-:Y:S01]  /*1e860*/  HMMA.16816.F32 R28, R20, R30, R52 ;  /* 0x0000001e141c723c */ /* 0x000fe20000001834 */
[----:B------:R-:W-:-:S02]  /*1e870*/  IMAD.MOV.U32 R130, RZ, RZ, R25 ;  /* 0x000000ffff827224 */ /* 0x000fc400078e0019 */
[----:B------:R-:W-:Y:S02]  /*1e880*/  IMAD.MOV.U32 R129, RZ, RZ, R26 ;  /* 0x000000ffff817224 */ /* 0x000fe400078e001a */
[----:B------:R-:W-:Y:S02]  /*1e890*/  IMAD.MOV.U32 R128, RZ, RZ, R27 ;  /* 0x000000ffff807224 */ /* 0x000fe400078e001b */
[----:B------:R-:W-:Y:S02]  /*1e8a0*/  IMAD.MOV.U32 R127, RZ, RZ, R24 ;  /* 0x000000ffff7f7224 */ /* 0x000fe400078e0018 */
[----:B------:R-:W1:Y:S01]  /*1e8b0*/  LDSM.16.M88.4 R24, [R45] ;  /* 0x000000002d18783b */ /* 0x000e620000000200 */
[----:B------:R-:W-:Y:S02]  /*1e8c0*/  IMAD.MOV.U32 R108, RZ, RZ, R201 ;  /* 0x000000ffff6c7224 */ /* 0x000fe400078e00c9 */
[----:B------:R-:W-:Y:S01]  /*1e8d0*/  IMAD.MOV.U32 R109, RZ, RZ, R251 ;  /* 0x000000ffff6d7224 */ /* 0x000fe200078e00fb */
[----:B------:R-:W-:Y:S01]  /*1e8e0*/  HMMA.16816.F32 R48, R20, R50, R120 ;  /* 0x000000321430723c */ /* 0x000fe20000001878 */
[----:B------:R-:W-:Y:S01]  /*1e8f0*/  IMAD.MOV.U32 R110, RZ, RZ, R246 ;  /* 0x000000ffff6e7224 */ /* 0x000fe200078e00f6 */
[----:B------:R-:W-:Y:S01]  /*1e900*/  LDSM.16.M88.4 R44, [R182+0x800] ;  /* 0x00080000b62c783b */ /* 0x000fe20000000200 */
[----:B------:R-:W-:-:S04]  /*1e910*/  IMAD.MOV.U32 R111, RZ, RZ, R245 ;  /* 0x000000ffff6f7224 */ /* 0x000fc800078e00f5 */
[----:B------:R-:W-:Y:S02]  /*1e920*/  IMAD.MOV.U32 R121, RZ, RZ, R100 ;  /* 0x000000ffff797224 */ /* 0x000fe400078e0064 */
[----:B------:R-:W-:Y:S02]  /*1e930*/  IMAD.MOV.U32 R100, RZ, RZ, R244 ;  /* 0x000000ffff647224 */ /* 0x000fe400078e00f4 */
[----:B------:R-:W-:Y:S02]  /*1e940*/  IMAD.MOV.U32 R251, RZ, RZ, R28 ;  /* 0x000000fffffb7224 */ /* 0x000fe400078e001c */
[----:B------:R-:W-:Y:S02]  /*1e950*/  IMAD.MOV.U32 R246, RZ, RZ, R29 ;  /* 0x000000fffff67224 */ /* 0x000fe400078e001d */
[----:B------:R-:W-:Y:S02]  /*1e960*/  IMAD.MOV.U32 R245, RZ, RZ, R30 ;  /* 0x000000fffff57224 */ /* 0x000fe400078e001e */
[----:B------:R-:W-:-:S02]  /*1e970*/  IMAD.MOV.U32 R244, RZ, RZ, R31 ;  /* 0x000000fffff47224 */ /* 0x000fc400078e001f */
[C---:B----4-:R-:W-:Y:S01]  /*1e980*/  HMMA.16816.F32 R28, R20.reuse, R32, R108 ;  /* 0x00000020141c723c */ /* 0x050fe2000000186c */
[----:B------:R-:W-:Y:S01]  /*1e990*/  IMAD.MOV.U32 R123, RZ, RZ, R102 ;  /* 0x000000ffff7b7224 */ /* 0x000fe200078e0066 */
[----:B------:R-:W-:Y:S01]  /*1e9a0*/  MOV R122, R103 ;  /* 0x00000067007a7202 */ /* 0x000fe20000000f00 */
        /* <DEDUP_REMOVED lines=8> */
[----:B------:R-:W-:Y:S02]  /*1ea30*/  IMAD.MOV.U32 R116, RZ, RZ, R12 ;  /* 0x000000ffff747224 */ /* 0x000fe400078e000c */
[----:B------:R-:W2:Y:S01]  /*1ea40*/  LDSM.16.M88.4 R12, [R185] ;  /* 0x00000000b90c783b */ /* 0x000ea20000000200 */
[----:B------:R-:W-:Y:S01]  /*1ea50*/  IMAD.MOV.U32 R171, RZ, RZ, R10 ;  /* 0x000000ffffab7224 */ /* 0x000fe200078e000a */
[----:B------:R-:W-:Y:S01]  /*1ea60*/  MOV R204, R7 ;  /* 0x0000000700cc7202 */ /* 0x000fe20000000f00 */
[----:B------:R-:W-:Y:S02]  /*1ea70*/  IMAD.MOV.U32 R205, RZ, RZ, R5 ;  /* 0x000000ffffcd7224 */ /* 0x000fe400078e0005 */
[----:B------:R-:W-:Y:S01]  /*1ea80*/  IMAD.MOV.U32 R170, RZ, RZ, R4 ;  /* 0x000000ffffaa7224 */ /* 0x000fe200078e0004 */
[----:B------:R-:W-:Y:S01]  /*1ea90*/  HMMA.16816.F32 R52, R20, R34, R100 ;  /* 0x000000221434723c */ /* 0x000fe20000001864 */
[----:B------:R-:W-:Y:S01]  /*1eaa0*/  IMAD.MOV.U32 R10, RZ, RZ, R28 ;  /* 0x000000ffff0a7224 */ /* 0x000fe200078e001c */
[----:B------:R-:W-:Y:S01]  /*1eab0*/  LDSM.16.M88.4 R32, [R182+0x2800] ;  /* 0x00280000b620783b */ /* 0x000fe20000000200 */
[----:B------:R-:W-:-:S02]  /*1eac0*/  IMAD.MOV.U32 R7, RZ, RZ, R29 ;  /* 0x000000ffff077224 */ /* 0x000fc400078e001d */
[----:B------:R-:W-:Y:S02]  /*1ead0*/  IMAD.MOV.U32 R5, RZ, RZ, R30 ;  /* 0x000000ffff057224 */ /* 0x000fe400078e001e */
[----:B------:R-:W-:Y:S02]  /*1eae0*/  IMAD.MOV.U32 R4, RZ, RZ, R31 ;  /* 0x000000ffff047224 */ /* 0x000fe400078e001f */
[C---:B-1----:R-:W-:Y:S08]  /*1eaf0*/  HMMA.16816.F32 R28, R20.reuse, R24, R76 ;  /* 0x00000018141c723c */ /* 0x042ff0000000184c */
[----:B------:R-:W-:Y:S01]  /*1eb00*/  HMMA.16816.F32 R20, R20, R26, R64 ;  /* 0x0000001a1414723c */ /* 0x000fe20000001840 */
[----:B------:R-:W-:Y:S01]  /*1eb10*/  IMAD.MOV.U32 R94, RZ, RZ, R51 ;  /* 0x000000ffff5e7224 */ /* 0x000fe200078e0033 */
[----:B------:R-:W-:Y:S01]  /*1eb20*/  LDSM.16.M88.4 R64, [R182] ;  /* 0x00000000b640783b */ /* 0x000fe20000000200 */
[----:B------:R-:W-:-:S02]  /*1eb30*/  IMAD.MOV.U32 R93, RZ, RZ, R48 ;  /* 0x000000ffff5d7224 */ /* 0x000fc400078e0030 */
[----:B------:R-:W-:Y:S01]  /*1eb40*/  IMAD.MOV.U32 R92, RZ, RZ, R50 ;  /* 0x000000ffff5c7224 */ /* 0x000fe200078e0032 */
[----:B------:R-:W-:Y:S01]  /*1eb50*/  LDSM.16.M88.4 R24, [R182+0x3800] ;  /* 0x00380000b618783b */ /* 0x000fe20000000200 */
[----:B------:R-:W-:-:S03]  /*1eb60*/  IMAD.MOV.U32 R131, RZ, RZ, R49 ;  /* 0x000000ffff837224 */ /* 0x000fc600078e0031 */
[----:B------:R-:W1:Y:S01]  /*1eb70*/  LDSM.16.M88.4 R48, [R182+0x1000] ;  /* 0x00100000b630783b */ /* 0x000e620000000200 */
[----:B------:R-:W-:Y:S02]  /*1eb80*/  IMAD.MOV.U32 R11, RZ, RZ, R89 ;  /* 0x000000ffff0b7224 */ /* 0x000fe400078e0059 */
[----:B------:R-:W-:Y:S02]  /*1eb90*/  IMAD.MOV.U32 R109, RZ, RZ, R36 ;  /* 0x000000ffff6d7224 */ /* 0x000fe400078e0024 */
[----:B------:R-:W-:Y:S02]  /*1eba0*/  IMAD.MOV.U32 R110, RZ, RZ, R19 ;  /* 0x000000ffff6e7224 */ /* 0x000fe400078e0013 */
[----:B------:R-:W-:Y:S02]  /*1ebb0*/  IMAD.MOV.U32 R111, RZ, RZ, R18 ;  /* 0x000000ffff6f7224 */ /* 0x000fe400078e0012 */
[----:B------:R-:W-:-:S05]  /*1ebc0*/  IMAD.MOV.U32 R76, RZ, RZ, R11 ;  /* 0x000000ffff4c7224 */ /* 0x000fca00078e000b */
[----:B------:R-:W-:Y:S01]  /*1ebd0*/  IMAD.MOV.U32 R36, RZ, RZ, R20 ;  /* 0x000000ffff247224 */ /* 0x000fe200078e0014 */
[----:B------:R-:W-:Y:S01]  /*1ebe0*/  MOV R11, R23 ;  /* 0x00000017000b7202 */ /* 0x000fe20000000f00 */
[----:B------:R-:W-:Y:S02]  /*1ebf0*/  IMAD.MOV.U32 R19, RZ, RZ, R21 ;  /* 0x000000ffff137224 */ /* 0x000fe400078e0015 */
[----:B------:R-:W-:Y:S02]  /*1ec00*/  IMAD.MOV.U32 R18, RZ, RZ, R22 ;  /* 0x000000ffff127224 */ /* 0x000fe400078e0016 */
[----:B------:R-:W3:Y:S01]  /*1ec10*/  LDSM.16.M88.4 R20, [R182+0x4000] ;  /* 0x00400000b614783b */ /* 0x000ee20000000200 */
[----:B------:R-:W-:Y:S02]  /*1ec20*/  IMAD.MOV.U32 R207, RZ, RZ, R112 ;  /* 0x000000ffffcf7224 */ /* 0x000fe400078e0070 */
[----:B------:R-:W-:Y:S02]  /*1ec30*/  IMAD.MOV.U32 R206, RZ, RZ, R59 ;  /* 0x000000ffffce7224 */ /* 0x000fe400078e003b */
[----:B------:R-:W-:-:S02]  /*1ec40*/  IMAD.MOV.U32 R42, RZ, RZ, R90 ;  /* 0x000000ffff2a7224 */ /* 0x000fc400078e005a */
[----:B------:R-:W-:Y:S02]  /*1ec50*/  IMAD.MOV.U32 R41, RZ, RZ, R91 ;  /* 0x000000ffff297224 */ /* 0x000fe400078e005b */
[----:B------:R-:W-:Y:S02]  /*1ec60*/  IMAD.MOV.U32 R40, RZ, RZ, R88 ;  /* 0x000000ffff287224 */ /* 0x000fe400078e0058 */
[----:B------:R-:W-:Y:S02]  /*1ec70*/  IMAD.MOV.U32 R195, RZ, RZ, R58 ;  /* 0x000000ffffc37224 */ /* 0x000fe400078e003a */
[----:B------:R-:W-:Y:S02]  /*1ec80*/  IMAD.MOV.U32 R168, RZ, RZ, R57 ;  /* 0x000000ffffa87224 */ /* 0x000fe400078e0039 */
[----:B------:R-:W-:Y:S02]  /*1ec90*/  IMAD.MOV.U32 R169, RZ, RZ, R56 ;  /* 0x000000ffffa97224 */ /* 0x000fe400078e0038 */
[----:B------:R-:W4:Y:S01]  /*1eca0*/  LDSM.16.M88.4 R56, [R182+0x1800] ;  /* 0x00180000b638783b */ /* 0x000f220000000200 */
[----:B------:R-:W-:-:S02]  /*1ecb0*/  IMAD.MOV.U32 R79, RZ, RZ, R93 ;  /* 0x000000ffff4f7224 */ /* 0x000fc400078e005d */
[----:B------:R-:W-:Y:S02]  /*1ecc0*/  IMAD.MOV.U32 R77, RZ, RZ, R92 ;  /* 0x000000ffff4d7224 */ /* 0x000fe400078e005c */
[----:B------:R-:W-:Y:S02]  /*1ecd0*/  IMAD.MOV.U32 R90, RZ, RZ, R204 ;  /* 0x000000ffff5a7224 */ /* 0x000fe400078e00cc */
[----:B------:R-:W-:Y:S02]  /*1ece0*/  IMAD.MOV.U32 R91, RZ, RZ, R205 ;  /* 0x000000ffff5b7224 */ /* 0x000fe400078e00cd */
[----:B------:R-:W-:Y:S02]  /*1ecf0*/  IMAD.MOV.U32 R92, RZ, RZ, R206 ;  /* 0x000000ffff5c7224 */ /* 0x000fe400078e00ce */
[----:B------:R-:W-:Y:S02]  /*1ed00*/  IMAD.MOV.U32 R93, RZ, RZ, R207 ;  /* 0x000000ffff5d7224 */ /* 0x000fe400078e00cf */
[----:B--2---:R-:W-:Y:S07]  /*1ed10*/  HMMA.16816.F32 R204, R12, R44, R60 ;  /* 0x0000002c0ccc723c */ /* 0x004fee000000183c */
[----:B------:R-:W-:-:S02]  /*1ed20*/  IMAD.MOV.U32 R61, RZ, RZ, R42 ;  /* 0x000000ffff3d7224 */ /* 0x000fc400078e002a */
[----:B------:R-:W-:Y:S02]  /*1ed30*/  IMAD.MOV.U32 R62, RZ, RZ, R41 ;  /* 0x000000ffff3e7224 */ /* 0x000fe400078e0029 */
[----:B------:R-:W-:Y:S02]  /*1ed40*/  IMAD.MOV.U32 R63, RZ, RZ, R40 ;  /* 0x000000ffff3f7224 */ /* 0x000fe400078e0028 */
[----:B------:R-:W2:Y:S01]  /*1ed50*/  LDSM.16.M88.4 R40, [R182+0x2000] ;  /* 0x00200000b628783b */ /* 0x000ea20000000200 */
[----:B------:R-:W-:Y:S02]  /*1ed60*/  IMAD.MOV.U32 R194, RZ, RZ, R37 ;  /* 0x000000ffffc27224 */ /* 0x000fe400078e0025 */
[----:B------:R-:W-:Y:S02]  /*1ed70*/  IMAD.MOV.U32 R188, RZ, RZ, R28 ;  /* 0x000000ffffbc7224 */ /* 0x000fe400078e001c */
[----:B------:R-:W-:Y:S02]  /*1ed80*/  IMAD.MOV.U32 R135, RZ, RZ, R29 ;  /* 0x000000ffff877224 */ /* 0x000fe400078e001d */
[----:B------:R-:W-:-:S02]  /*1ed90*/  IMAD.MOV.U32 R112, RZ, RZ, R30 ;  /* 0x000000ffff707224 */ /* 0x000fc400078e001e */
[----:B------:R-:W-:Y:S02]  /*1eda0*/  IMAD.MOV.U32 R37, RZ, RZ, R31 ;  /* 0x000000ffff257224 */ /* 0x000fe400078e001f */
[----:B------:R-:W5:Y:S01]  /*1edb0*/  LDSM.16.M88.4 R28, [R182+0x3000] ;  /* 0x00300000b61c783b */ /* 0x000f620000000200 */
[----:B------:R-:W-:Y:S01]  /*1edc0*/  IMAD.MOV.U32 R78, RZ, RZ, R94 ;  /* 0x000000ffff4e7224 */ /* 0x000fe200078e005e */
[----:B------:R-:W-:Y:S01]  /*1edd0*/  MOV R101, R195 ;  /* 0x000000c300657202 */ /* 0x000fe20000000f00 */
[----:B------:R-:W-:Y:S02]  /*1ede0*/  IMAD.MOV.U32 R201, RZ, RZ, R252 ;  /* 0x000000ffffc97224 */ /* 0x000fe400078e00fc */
[----:B------:R-:W-:Y:S02]  /*1edf0*/  IMAD.MOV.U32 R100, RZ, RZ, R194 ;  /* 0x000000ffff647224 */ /* 0x000fe400078e00c2 */
[----:B-1----:R-:W-:Y:S01]  /*1ee00*/  HMMA.16816.F32 R192, R12, R50, R80 ;  /* 0x000000320cc0723c */ /* 0x002fe20000001850 */
[----:B------:R-:W-:-:S02]  /*1ee10*/  IMAD.MOV.U32 R126, RZ, RZ, R84 ;  /* 0x000000ffff7e7224 */ /* 0x000fc400078e0054 */
[----:B------:R-:W-:Y:S02]  /*1ee20*/  IMAD.MOV.U32 R94, RZ, RZ, R203 ;  /* 0x000000ffff5e7224 */ /* 0x000fe400078e00cb */
[----:B------:R-:W-:Y:S02]  /*1ee30*/  IMAD.MOV.U32 R95, RZ, RZ, R202 ;  /* 0x000000ffff5f7224 */ /* 0x000fe400078e00ca */
[----:B------:R-:W-:Y:S02]  /*1ee40*/  IMAD.MOV.U32 R51, RZ, RZ, R78 ;  /* 0x000000ffff337224 */ /* 0x000fe400078e004e */
[----:B------:R-:W-:Y:S02]  /*1ee50*/  IMAD.MOV.U32 R84, RZ, RZ, R200 ;  /* 0x000000ffff547224 */ /* 0x000fe400078e00c8 */
[----:B------:R-:W-:Y:S02]  /*1ee60*/  IMAD.MOV.U32 R60, RZ, RZ, R201 ;  /* 0x000000ffff3c7224 */ /* 0x000fe400078e00c9 */
[----:B------:R-:W-:Y:S01]  /*1ee70*/  IMAD.MOV.U32 R78, RZ, RZ, R119 ;  /* 0x000000ffff4e7224 */ /* 0x000fe200078e0077 */
[----:B------:R-:W-:Y:S01]  /*1ee80*/  HMMA.16816.F32 R200, R12, R46, R72 ;  /* 0x0000002e0cc8723c */ /* 0x000fe20000001848 */
[----:B------:R-:W-:Y:S01]  /*1ee90*/  IMAD.MOV.U32 R119, RZ, RZ, R39 ;  /* 0x000000ffff777224 */ /* 0x000fe200078e0027 */
[----:B------:R-:W-:Y:S04]  /*1eea0*/  LDSM.16.M88.4 R44, [R182+0x4800] ;  /* 0x00480000b62c783b */ /* 0x000fe80000000200 */
[----:B------:R-:W1:Y:S01]  /*1eeb0*/  S2R R39, SR_TID.X ;  /* 0x0000000000277919 */ /* 0x000e620000002100 */
[----:B------:R-:W-:-:S02]  /*1eec0*/  IMAD.MOV.U32 R72, RZ, RZ, R175 ;  /* 0x000000ffff487224 */ /* 0x000fc400078e00af */
[----:B------:R-:W-:Y:S02]  /*1eed0*/  IMAD.MOV.U32 R73, RZ, RZ, R174 ;  /* 0x000000ffff497224 */ /* 0x000fe400078e00ae */
[----:B------:R-:W-:Y:S02]  /*1eee0*/  IMAD.MOV.U32 R74, RZ, RZ, R173 ;  /* 0x000000ffff4a7224 */ /* 0x000fe400078e00ad */
[----:B------:R-:W-:Y:S02]  /*1eef0*/  IMAD.MOV.U32 R75, RZ, RZ, R172 ;  /* 0x000000ffff4b7224 */ /* 0x000fe400078e00ac */
[----:B------:R-:W-:Y:S02]  /*1ef00*/  IMAD.MOV.U32 R125, RZ, RZ, R85 ;  /* 0x000000ffff7d7224 */ /* 0x000fe400078e0055 */
[----:B------:R-:W-:Y:S02]  /*1ef10*/  IMAD.MOV.U32 R124, RZ, RZ, R86 ;  /* 0x000000ffff7c7224 */ /* 0x000fe400078e0056 */
[----:B------:R-:W-:-:S02]  /*1ef20*/  IMAD.MOV.U32 R252, RZ, RZ, R87 ;  /* 0x000000fffffc7224 */ /* 0x000fc400078e0057 */
[----:B------:R-:W-:Y:S02]  /*1ef30*/  IMAD.MOV.U32 R85, RZ, RZ, R199 ;  /* 0x000000ffff557224 */ /* 0x000fe400078e00c7 */
[----:B------:R-:W-:Y:S02]  /*1ef40*/  IMAD.MOV.U32 R86, RZ, RZ, R198 ;  /* 0x000000ffff567224 */ /* 0x000fe400078e00c6 */
[----:B------:R-:W-:Y:S02]  /*1ef50*/  IMAD.MOV.U32 R87, RZ, RZ, R197 ;  /* 0x000000ffff577224 */ /* 0x000fe400078e00c5 */
[----:B------:R-:W-:Y:S01]  /*1ef60*/  IMAD.MOV.U32 R108, RZ, RZ, R196 ;  /* 0x000000ffff6c7224 */ /* 0x000fe200078e00c4 */
[----:B------:R-:W-:Y:S01]  /*1ef70*/  HMMA.16816.F32 R80, R12, R32, R72 ;  /* 0x000000200c50723c */ /* 0x000fe20000001848 */
[----:B------:R-:W-:Y:S02]  /*1ef80*/  IMAD.MOV.U32 R50, RZ, RZ, R77 ;  /* 0x000000ffff327224 */ /* 0x000fe400078e004d */
[----:B------:R-:W-:-:S05]  /*1ef90*/  IMAD.MOV.U32 R77, RZ, RZ, R120 ;  /* 0x000000ffff4d7224 */ /* 0x000fca00078e0078 */
[----:B------:R-:W-:Y:S01]  /*1efa0*/  HMMA.16816.F32 R196, R12, R48, R68 ;  /* 0x000000300cc4723c */ /* 0x000fe20000001844 */
[----:B------:R-:W-:Y:S02]  /*1efb0*/  IMAD.MOV.U32 R74, RZ, RZ, R123 ;  /* 0x000000ffff4a7224 */ /* 0x000fe400078e007b */
[----:B------:R-:W-:-:S04]  /*1efc0*/  IMAD.MOV.U32 R75, RZ, RZ, R122 ;  /* 0x000000ffff4b7224 */ /* 0x000fc800078e007a */
        /* <DEDUP_REMOVED lines=8> */
[----:B------:R-:W-:Y:S01]  /*1f050*/  IMAD.MOV.U32 R76, RZ, RZ, R121 ;  /* 0x000000ffff4c7224 */ /* 0x000fe200078e0079 */
[----:B---3--:R-:W-:Y:S01]  /*1f060*/  HMMA.16816.F32 R128, R12, R22, R212 ;  /* 0x000000160c80723c */ /* 0x008fe200000018d4 */
[----:B------:R-:W-:-:S07]  /*1f070*/  IMAD.MOV.U32 R102, RZ, RZ, R168 ;  /* 0x000000ffff667224 */ /* 0x000fce00078e00a8 */
[C---:B------:R-:W-:Y:S01]  /*1f080*/  HMMA.16816.F32 R120, R12.reuse, R20, R216 ;  /* 0x000000140c78723c */ /* 0x040fe200000018d8 */
[----:B------:R-:W3:Y:S01]  /*1f090*/  LDSM.16.M88.4 R20, [R182+0x5800] ;  /* 0x00580000b614783b */ /* 0x000ee20000000200 */
[----:B------:R-:W-:Y:S02]  /*1f0a0*/  IMAD.MOV.U32 R103, RZ, RZ, R169 ;  /* 0x000000ffff677224 */ /* 0x000fe400078e00a9 */
[----:B------:R-:W-:Y:S02]  /*1f0b0*/  IMAD.MOV.U32 R88, RZ, RZ, R170 ;  /* 0x000000ffff587224 */ /* 0x000fe400078e00aa */
[----:B------:R-:W-:Y:S02]  /*1f0c0*/  IMAD.MOV.U32 R89, RZ, RZ, R171 ;  /* 0x000000ffff597224 */ /* 0x000fe400078e00ab */
[C---:B----4-:R-:W-:Y:S08]  /*1f0d0*/  HMMA.16816.F32 R172, R12.reuse, R56, R96 ;  /* 0x000000380cac723c */ /* 0x050ff00000001860 */
[----:B------:R-:W-:Y:S01]  /*1f0e0*/  HMMA.16816.F32 R168, R12, R58, R104 ;  /* 0x0000003a0ca8723c */ /* 0x000fe20000001868 */
[----:B-1----:R-:W-:-:S07]  /*1f0f0*/  IMAD.SHL.U32 R39, R39, 0x2, RZ ;  /* 0x0000000227277824 */ /* 0x002fce00078e00ff */
[----:B------:R-:W-:Y:S01]  /*1f100*/  HMMA.16816.F32 R56, R12, R66, R52 ;  /* 0x000000420c38723c */ /* 0x000fe20000001834 */
[----:B------:R-:W-:Y:S02]  /*1f110*/  IMAD.MOV.U32 R48, RZ, RZ, R79 ;  /* 0x000000ffff307224 */ /* 0x000fe400078e004f */
[----:B------:R-:W-:-:S05]  /*1f120*/  IMAD.MOV.U32 R79, RZ, RZ, R118 ;  /* 0x000000ffff4f7224 */ /* 0x000fca00078e0076 */
[----:B--2---:R-:W-:Y:S01]  /*1f130*/  HMMA.16816.F32 R84, R12, R40, R84 ;  /* 0x000000280c54723c */ /* 0x004fe20000001854 */
[----:B------:R-:W-:-:S07]  /*1f140*/  IMAD.MOV.U32 R118, RZ, RZ, R9 ;  /* 0x000000ffff767224 */ /* 0x000fce00078e0009 */
[C---:B------:R-:W-:Y:S01]  /*1f150*/  HMMA.16816.F32 R92, R12.reuse, R42, R92 ;  /* 0x0000002a0c5c723c */ /* 0x040fe2000000185c */
[----:B------:R-:W-:Y:S01]  /*1f160*/  LDSM.16.M88.4 R40, [R182+0x5000] ;  /* 0x00500000b628783b */ /* 0x000fe20000000200 */
[----:B------:R-:W-:Y:S01]  /*1f170*/  IMAD.MOV.U32 R107, RZ, RZ, R126 ;  /* 0x000000ffff6b7224 */ /* 0x000fe200078e007e */
[----:B------:R-:W-:Y:S01]  /*1f180*/  LOP3.LUT R39, R39, 0x6, RZ, 0xc0, !PT ;  /* 0x0000000627277812 */ /* 0x000fe200078ec0ff */
[----:B------:R-:W-:Y:S02]  /*1f190*/  IMAD.SHL.U32 R9, R248, 0x100, RZ ;  /* 0x00000100f8097824 */ /* 0x000fe400078e00ff */
[----:B------:R-:W-:Y:S02]  /*1f1a0*/  IMAD.MOV.U32 R33, RZ, RZ, R107 ;  /* 0x000000ffff217224 */ /* 0x000fe400078e006b */
[----:B------:R-:W-:Y:S01]  /*1f1b0*/  HMMA.16816.F32 R88, R12, R34, R88 ;  /* 0x000000220c58723c */ /* 0x000fe20000001858 */
[----:B------:R-:W-:Y:S01]  /*1f1c0*/  IMAD.MOV.U32 R32, RZ, RZ, R76 ;  /* 0x000000ffff207224 */ /* 0x000fe200078e004c */
[----:B------:R-:W-:Y:S01]  /*1f1d0*/  MOV R72, R125 ;  /* 0x0000007d00487202 */ /* 0x000fe20000000f00 */
[----:B------:R-:W-:-:S04]  /*1f1e0*/  IMAD.MOV.U32 R106, RZ, RZ, R60 ;  /* 0x000000ffff6a7224 */ /* 0x000fc800078e003c */
[----:B------:R-:W-:Y:S01]  /*1f1f0*/  IMAD.MOV.U32 R34, RZ, RZ, R74 ;  /* 0x000000ffff227224 */ /* 0x000fe200078e004a */
[C---:B-----5:R-:W-:Y:S01]  /*1f200*/  HMMA.16816.F32 R100, R12.reuse, R28, R100 ;  /* 0x0000001c0c64723c */ /* 0x060fe20000001864 */
[----:B------:R-:W-:Y:S02]  /*1f210*/  IMAD.MOV.U32 R35, RZ, RZ, R75 ;  /* 0x000000ffff237224 */ /* 0x000fe400078e004b */
[----:B------:R-:W-:Y:S01]  /*1f220*/  IMAD.MOV.U32 R74, RZ, RZ, R2 ;  /* 0x000000ffff4a7224 */ /* 0x000fe200078e0002 */
[C-C-:B------:R-:W-:Y:S01]  /*1f230*/  LOP3.LUT R2, R9.reuse, 0x8, R39.reuse, 0xfe, !PT ;  /* 0x0000000809027812 */ /* 0x140fe200078efe27 */
[----:B------:R-:W-:Y:S01]  /*1f240*/  IMAD.MOV.U32 R75, RZ, RZ, R0 ;  /* 0x000000ffff4b7224 */ /* 0x000fe200078e0000 */
[----:B------:R-:W-:Y:S02]  /*1f250*/  LOP3.LUT R0, R9, 0x10, R39, 0xfe, !PT ;  /* 0x0000001009007812 */ /* 0x000fe400078efe27 */
[----:B------:R-:W-:Y:S01]  /*1f260*/  HMMA.16816.F32 R108, R12, R30, R108 ;  /* 0x0000001e0c6c723c */ /* 0x000fe2000000186c */
[----:B------:R-:W1:Y:S01]  /*1f270*/  LDSM.16.M88.4 R28, [R182+0x6000] ;  /* 0x00600000b61c783b */ /* 0x000e620000000200 */
[----:B------:R-:W-:-:S02]  /*1f280*/  IMAD.MOV.U32 R60, RZ, RZ, R127 ;  /* 0x000000ffff3c7224 */ /* 0x000fc400078e007f */
[----:B------:R-:W-:-:S04]  /*1f290*/  IMAD.MOV.U32 R73, RZ, RZ, R124 ;  /* 0x000000ffff497224 */ /* 0x000fc800078e007c */
[----:B------:R-:W-:Y:S01]  /*1f2a0*/  HMMA.16816.F32 R96, R12, R24, R236 ;  /* 0x000000180c60723c */ /* 0x000fe200000018ec */
[----:B------:R-:W-:-:S06]  /*1f2b0*/  ISETP.GE.AND P3, PT, R2, R8, PT ;  /* 0x000000080200720c */ /* 0x000fcc0003f66270 */
[----:B------:R-:W-:Y:S01]  /*1f2c0*/  IMAD.MOV.U32 R239, RZ, RZ, R77 ;  /* 0x000000ffffef7224 */ /* 0x000fe200078e004d */
[----:B------:R-:W-:Y:S01]  /*1f2d0*/  HMMA.16816.F32 R124, R12, R26, R232 ;  /* 0x0000001a0c7c723c */ /* 0x000fe200000018e8 */
[----:B------:R-:W-:Y:S01]  /*1f2e0*/  ISETP.GE.AND P4, PT, R2, R6, PT ;  /* 0x000000060200720c */ /* 0x000fe20003f86270 */
[----:B------:R-:W-:Y:S01]  /*1f2f0*/  IMAD.MOV.U32 R24, RZ, RZ, R34 ;  /* 0x000000ffff187224 */ /* 0x000fe200078e0022 */
[C---:B------:R-:W-:Y:S01]  /*1f300*/  ISETP.GE.AND P5, PT, R0.reuse, R8, PT ;  /* 0x000000080000720c */ /* 0x040fe20003fa6270 */
[----:B------:R-:W-:Y:S01]  /*1f310*/  IMAD.MOV.U32 R25, RZ, RZ, R35 ;  /* 0x000000ffff197224 */ /* 0x000fe200078e0023 */
[----:B------:R-:W-:Y:S02]  /*1f320*/  ISETP.GE.AND P6, PT, R0, R6, PT ;  /* 0x000000060000720c */ /* 0x000fe40003fc6270 */
[----:B------:R-:W-:Y:S01]  /*1f330*/  IMAD.MOV.U32 R235, RZ, RZ, R239 ;  /* 0x000000ffffeb7224 */ /* 0x000fe200078e00ef */
[C-C-:B------:R-:W-:Y:S01]  /*1f340*/  LOP3.LUT R2, R9.reuse, 0x18, R39.reuse, 0xfe, !PT ;  /* 0x0000001809027812 */ /* 0x140fe200078efe27 */
[----:B------:R-:W-:Y:S01]  /*1f350*/  IMAD.MOV.U32 R234, RZ, RZ, R32 ;  /* 0x000000ffffea7224 */ /* 0x000fe200078e0020 */
[----:B------:R-:W-:Y:S01]  /*1f360*/  LOP3.LUT R0, R9, 0x20, R39, 0xfe, !PT ;  /* 0x0000002009007812 */ /* 0x000fe200078efe27 */
[----:B------:R-:W-:-:S02]  /*1f370*/  IMAD.MOV.U32 R239, RZ, RZ, R33 ;  /* 0x000000ffffef7224 */ /* 0x000fc400078e0021 */
[----:B------:R-:W2:Y:S01]  /*1f380*/  LDSM.16.M88.4 R32, [R182+0x6800] ;  /* 0x00680000b620783b */ /* 0x000ea20000000200 */
[----:B------:R-:W-:Y:S01]  /*1f390*/  IMAD.MOV.U32 R233, RZ, RZ, R71 ;  /* 0x000000ffffe97224 */ /* 0x000fe200078e0047 */
[----:B------:R-:W-:Y:S02]  /*1f3a0*/  FSEL R56, R56, -INF , !P3 ;  /* 0xff80000038387808 */ /* 0x000fe40005800000 */
[----:B------:R-:W-:Y:S02]  /*1f3b0*/  FSEL R58, R58, -INF , !P4 ;  /* 0xff8000003a3a7808 */ /* 0x000fe40006000000 */
[----:B------:R-:W-:Y:S02]  /*1f3c0*/  FSEL R204, R204, -INF , !P5 ;  /* 0xff800000cccc7808 */ /* 0x000fe40006800000 */
[----:B------:R-:W-:Y:S01]  /*1f3d0*/  FSEL R206, R206, -INF , !P6 ;  /* 0xff800000cece7808 */ /* 0x000fe20007000000 */
[----:B------:R-:W-:Y:S01]  /*1f3e0*/  IMAD.MOV.U32 R219, RZ, RZ, R233 ;  /* 0x000000ffffdb7224 */ /* 0x000fe200078e00e9 */
[----:B------:R-:W-:-:S02]  /*1f3f0*/  ISETP.GE.AND P3, PT, R2, R8, PT ;  /* 0x000000080200720c */ /* 0x000fc40003f66270 */
[----:B------:R-:W-:Y:S02]  /*1f400*/  ISETP.GE.AND P4, PT, R2, R6, PT ;  /* 0x000000060200720c */ /* 0x000fe40003f86270 */
[C---:B------:R-:W-:Y:S02]  /*1f410*/  ISETP.GE.AND P5, PT, R0.reuse, R8, PT ;  /* 0x000000080000720c */ /* 0x040fe40003fa6270 */
[----:B------:R-:W-:Y:S01]  /*1f420*/  ISETP.GE.AND P6, PT, R0, R6, PT ;  /* 0x000000060000720c */ /* 0x000fe20003fc6270 */
[----:B------:R-:W-:Y:S01]  /*1f430*/  IMAD.MOV.U32 R232, RZ, RZ, R234 ;  /* 0x000000ffffe87224 */ /* 0x000fe200078e00ea */
[C---:B------:R-:W-:Y:S01]  /*1f440*/  LOP3.LUT R2, R9.reuse, 0x28, R39, 0xfe, !PT ;  /* 0x0000002809027812 */ /* 0x040fe200078efe27 */
[----:B------:R-:W-:Y:S01]  /*1f450*/  IMAD.MOV.U32 R233, RZ, RZ, R235 ;  /* 0x000000ffffe97224 */ /* 0x000fe200078e00eb */
[----:B------:R-:W-:Y:S01]  /*1f460*/  LOP3.LUT R0, R9, 0x30, R39, 0xfe, !PT ;  /* 0x0000003009007812 */ /* 0x000fe200078efe27 */
[----:B------:R-:W-:Y:S01]  /*1f470*/  IMAD.MOV.U32 R234, RZ, RZ, R24 ;  /* 0x000000ffffea7224 */ /* 0x000fe200078e0018 */
[----:B------:R-:W-:Y:S01]  /*1f480*/  FSEL R200, R200, -INF , !P3 ;  /* 0xff800000c8c87808 */ /* 0x000fe20005800000 */
[----:B------:R-:W-:Y:S01]  /*1f490*/  IMAD.MOV.U32 R235, RZ, RZ, R25 ;  /* 0x000000ffffeb7224 */ /* 0x000fe200078e0019 */
[----:B------:R-:W-:Y:S01]  /*1f4a0*/  FSEL R202, R202, -INF , !P4 ;  /* 0xff800000caca7808 */ /* 0x000fe20006000000 */
[----:B------:R-:W4:Y:S01]  /*1f4b0*/  LDSM.16.M88.4 R24, [R182+0x7000] ;  /* 0x00700000b618783b */ /* 0x000f220000000200 */
[----:B------:R-:W-:-:S02]  /*1f4c0*/  FSEL R196, R196, -INF , !P5 ;  /* 0xff800000c4c47808 */ /* 0x000fc40006800000 */
[----:B------:R-:W-:Y:S02]  /*1f4d0*/  FSEL R198, R198, -INF , !P6 ;  /* 0xff800000c6c67808 */ /* 0x000fe40007000000 */
[C---:B------:R-:W-:Y:S02]  /*1f4e0*/  ISETP.GE.AND P3, PT, R2.reuse, R8, PT ;  /* 0x000000080200720c */ /* 0x040fe40003f66270 */
        /* <DEDUP_REMOVED lines=8> */
[----:B---3--:R-:W-:Y:S01]  /*1f570*/  HMMA.16816.F32 R60, R12, R22, R60 ;  /* 0x000000160c3c723c */ /* 0x008fe2000000183c */
[----:B------:R-:W-:-:S02]  /*1f580*/  FSEL R192, R192, -INF , !P3 ;  /* 0xff800000c0c07808 */ /* 0x000fc40005800000 */
[----:B------:R-:W-:Y:S02]  /*1f590*/  FSEL R194, R194, -INF , !P4 ;  /* 0xff800000c2c27808 */ /* 0x000fe40006000000 */
[----:B------:R-:W-:Y:S02]  /*1f5a0*/  FSEL R172, R172, -INF , !P5 ;  /* 0xff800000acac7808 */ /* 0x000fe40006800000 */
[----:B------:R-:W-:Y:S01]  /*1f5b0*/  FSEL R174, R174, -INF , !P6 ;  /* 0xff800000aeae7808 */ /* 0x000fe20007000000 */
[C---:B------:R-:W-:Y:S01]  /*1f5c0*/  HMMA.16816.F32 R68, R12.reuse, R20, R240 ;  /* 0x000000140c44723c */ /* 0x040fe200000018f0 */
[----:B------:R-:W3:Y:S01]  /*1f5d0*/  LDSM.16.M88.4 R20, [R182+0x7800] ;  /* 0x00780000b614783b */ /* 0x000ee20000000200 */
[C---:B------:R-:W-:Y:S01]  /*1f5e0*/  ISETP.GE.AND P3, PT, R2.reuse, R8, PT ;  /* 0x000000080200720c */ /* 0x040fe20003f66270 */
[----:B------:R-:W-:Y:S01]  /*1f5f0*/  IMAD.MOV.U32 R66, RZ, RZ, R72 ;  /* 0x000000ffff427224 */ /* 0x000fe200078e0048 */
[----:B------:R-:W-:Y:S01]  /*1f600*/  ISETP.GE.AND P4, PT, R2, R6, PT ;  /* 0x000000060200720c */ /* 0x000fe20003f86270 */
[----:B------:R-:W-:Y:S01]  /*1f610*/  IMAD.MOV.U32 R67, RZ, RZ, R73 ;  /* 0x000000ffff437224 */ /* 0x000fe200078e0049 */
[C---:B------:R-:W-:Y:S01]  /*1f620*/  ISETP.GE.AND P5, PT, R0.reuse, R8, PT ;  /* 0x000000080000720c */ /* 0x040fe20003fa6270 */
[----:B------:R-:W-:Y:S01]  /*1f630*/  IMAD.MOV.U32 R55, RZ, RZ, R117 ;  /* 0x000000ffff377224 */ /* 0x000fe200078e0075 */
[----:B------:R-:W-:Y:S01]  /*1f640*/  ISETP.GE.AND P6, PT, R0, R6, PT ;  /* 0x000000060000720c */ /* 0x000fe20003fc6270 */
[----:B------:R-:W-:Y:S01]  /*1f650*/  IMAD.MOV.U32 R52, RZ, RZ, R116 ;  /* 0x000000ffff347224 */ /* 0x000fe200078e0074 */
[C-C-:B------:R-:W-:Y:S01]  /*1f660*/  LOP3.LUT R2, R9.reuse, 0x48, R39.reuse, 0xfe, !PT ;  /* 0x0000004809027812 */ /* 0x140fe200078efe27 */
[----:B------:R-:W-:Y:S01]  /*1f670*/  IMAD.MOV.U32 R53, RZ, RZ, R78 ;  /* 0x000000ffff357224 */ /* 0x000fe200078e004e */
[----:B------:R-:W-:Y:S01]  /*1f680*/  LOP3.LUT R0, R9, 0x50, R39, 0xfe, !PT ;  /* 0x0000005009007812 */ /* 0x000fe200078efe27 */
[----:B------:R-:W-:Y:S01]  /*1f690*/  IMAD.MOV.U32 R73, RZ, RZ, R119 ;  /* 0x000000ffff497224 */ /* 0x000fe200078e0077 */
[----:B------:R-:W-:Y:S01]  /*1f6a0*/  MOV R72, R118 ;  /* 0x0000007600487202 */ /* 0x000fe20000000f00 */
[----:B------:R-:W-:Y:S01]  /*1f6b0*/  IMAD.MOV.U32 R54, RZ, RZ, R79 ;  /* 0x000000ffff367224 */ /* 0x000fe200078e004f */
[----:B------:R-:W-:Y:S01]  /*1f6c0*/  FSEL R168, R168, -INF , !P3 ;  /* 0xff800000a8a87808 */ /* 0x000fe20005800000 */
[----:B------:R-:W-:Y:S01]  /*1f6d0*/  HMMA.16816.F32 R116, R12, R44, R208 ;  /* 0x0000002c0c74723c */ /* 0x000fe200000018d0 */
[----:B------:R-:W-:-:S02]  /*1f6e0*/  FSEL R170, R170, -INF , !P4 ;  /* 0xff800000aaaa7808 */ /* 0x000fc40006000000 */
[----:B------:R-:W-:Y:S01]  /*1f6f0*/  ISETP.GE.AND P2, PT, R106, 0x3, PT ;  /* 0x000000036a00780c */ /* 0x000fe20003f46270 */
[----:B------:R-:W-:Y:S01]  /*1f700*/  IMAD.MOV.U32 R216, RZ, RZ, R219 ;  /* 0x000000ffffd87224 */ /* 0x000fe200078e00db */
[----:B------:R-:W-:Y:S01]  /*1f710*/  FSEL R84, R84, -INF , !P5 ;  /* 0xff80000054547808 */ /* 0x000fe20006800000 */
[----:B------:R-:W-:Y:S01]  /*1f720*/  IMAD.MOV.U32 R217, RZ, RZ, R236 ;  /* 0x000000ffffd97224 */ /* 0x000fe200078e00ec */
[----:B------:R-:W-:Y:S01]  /*1f730*/  FSEL R86, R86, -INF , !P6 ;  /* 0xff80000056567808 */ /* 0x000fe20007000000 */
[----:B------:R-:W-:Y:S01]  /*1f740*/  IMAD.MOV.U32 R218, RZ, RZ, R237 ;  /* 0x000000ffffda7224 */ /* 0x000fe200078e00ed */
[C---:B------:R-:W-:Y:S01]  /*1f750*/  ISETP.GE.AND P3, PT, R2.reuse, R8, PT ;  /* 0x000000080200720c */ /* 0x040fe20003f66270 */
[----:B-1----:R-:W-:Y:S01]  /*1f760*/  HMMA.16816.F32 R48, R12, R30, R48 ;  /* 0x0000001e0c30723c */ /* 0x002fe20000001830 */
[----:B------:R-:W-:Y:S01]  /*1f770*/  ISETP.GE.AND P4, PT, R2, R6, PT ;  /* 0x000000060200720c */ /* 0x000fe20003f86270 */
[----:B------:R-:W-:-:S04]  /*1f780*/  DEPBAR.LE SB0, 0x0 ;  /* 0x000080000000791a */ /* 0x000fc80000000000 */
[C---:B------:R-:W-:Y:S02]  /*1f790*/  ISETP.GE.AND P5, PT, R0.reuse, R8, PT ;  /* 0x000000080000720c */ /* 0x040fe40003fa6270 */
[----:B------:R-:W-:Y:S02]  /*1f7a0*/  ISETP.GE.AND P6, PT, R0, R6, PT ;  /* 0x000000060000720c */ /* 0x000fe40003fc6270 */
[C-C-:B------:R-:W-:Y:S02]  /*1f7b0*/  LOP3.LUT R2, R9.reuse, 0x58, R39.reuse, 0xfe, !PT ;  /* 0x0000005809027812 */ /* 0x140fe400078efe27 */
[----:B------:R-:W-:Y:S01]  /*1f7c0*/  LOP3.LUT R0, R9, 0x60, R39, 0xfe, !PT ;  /* 0x0000006009007812 */ /* 0x000fe200078efe27 */
[----:B------:R-:W-:Y:S01]  /*1f7d0*/  HMMA.16816.F32 R104, R12, R46, R228 ;  /* 0x0000002e0c68723c */ /* 0x000fe200000018e4 */
[----:B------:R-:W-:Y:S02]  /*1f7e0*/  FSEL R92, R92, -INF , !P3 ;  /* 0xff8000005c5c7808 */ /* 0x000fe40005800000 */
[----:B------:R-:W-:-:S02]  /*1f7f0*/  FSEL R94, R94, -INF , !P4 ;  /* 0xff8000005e5e7808 */ /* 0x000fc40006000000 */
[----:B------:R-:W-:Y:S02]  /*1f800*/  FSEL R80, R80, -INF , !P5 ;  /* 0xff80000050507808 */ /* 0x000fe40006800000 */
[----:B------:R-:W-:Y:S01]  /*1f810*/  FSEL R82, R82, -INF , !P6 ;  /* 0xff80000052527808 */ /* 0x000fe20007000000 */
[----:B------:R-:W-:Y:S01]  /*1f820*/  HMMA.16816.F32 R76, R12, R40, R220 ;  /* 0x000000280c4c723c */ /* 0x000fe200000018dc */
[C---:B------:R-:W-:Y:S02]  /*1f830*/  ISETP.GE.AND P3, PT, R2.reuse, R8, PT ;  /* 0x000000080200720c */ /* 0x040fe40003f66270 */
[----:B------:R-:W-:Y:S02]  /*1f840*/  ISETP.GE.AND P4, PT, R2, R6, PT ;  /* 0x000000060200720c */ /* 0x000fe40003f86270 */
[C---:B------:R-:W-:Y:S02]  /*1f850*/  ISETP.GE.AND P5, PT, R0.reuse, R8, PT ;  /* 0x000000080000720c */ /* 0x040fe40003fa6270 */
[----:B------:R-:W-:-:S02]  /*1f860*/  ISETP.GE.AND P6, PT, R0, R6, PT ;  /* 0x000000060000720c */ /* 0x000fc40003fc6270 */
[C-C-:B------:R-:W-:Y:S02]  /*1f870*/  LOP3.LUT R0, R9.reuse, 0x68, R39.reuse, 0xfe, !PT ;  /* 0x0000006809007812 */ /* 0x140fe400078efe27 */
[----:B------:R-:W-:Y:S01]  /*1f880*/  LOP3.LUT R2, R9, 0x70, R39, 0xfe, !PT ;  /* 0x0000007009027812 */ /* 0x000fe200078efe27 */
[----:B------:R-:W-:Y:S01]  /*1f890*/  HMMA.16816.F32 R72, R12, R42, R72 ;  /* 0x0000002a0c48723c */ /* 0x000fe20000001848 */
[----:B------:R-:W-:Y:S02]  /*1f8a0*/  FSEL R88, R88, -INF , !P3 ;  /* 0xff80000058587808 */ /* 0x000fe40005800000 */
[----:B------:R-:W-:Y:S02]  /*1f8b0*/  FSEL R90, R90, -INF , !P4 ;  /* 0xff8000005a5a7808 */ /* 0x000fe40006000000 */
[----:B------:R-:W-:Y:S02]  /*1f8c0*/  FSEL R100, R100, -INF , !P5 ;  /* 0xff80000064647808 */ /* 0x000fe40006800000 */
[----:B------:R-:W-:-:S02]  /*1f8d0*/  FSEL R102, R102, -INF , !P6 ;  /* 0xff80000066667808 */ /* 0x000fc40007000000 */
[C---:B------:R-:W-:Y:S02]  /*1f8e0*/  ISETP.GE.AND P3, PT, R0.reuse, R8, PT ;  /* 0x000000080000720c */ /* 0x040fe40003f66270 */
[----:B------:R-:W-:Y:S02]  /*1f8f0*/  ISETP.GE.AND P4, PT, R0, R6, PT ;  /* 0x000000060000720c */ /* 0x000fe40003f86270 */
[C---:B------:R-:W-:Y:S02]  /*1f900*/  ISETP.GE.AND P5, PT, R2.reuse, R8, PT ;  /* 0x000000080200720c */ /* 0x040fe40003fa6270 */
[----:B------:R-:W-:Y:S02]  /*1f910*/  ISETP.GE.AND P6, PT, R2, R6, PT ;  /* 0x000000060200720c */ /* 0x000fe40003fc6270 */
[C-C-:B------:R-:W-:Y:S02]  /*1f920*/  LOP3.LUT R2, R9.reuse, 0x78, R39.reuse, 0xfe, !PT ;  /* 0x0000007809027812 */ /* 0x140fe400078efe27 */
[----:B------:R-:W-:Y:S01]  /*1f930*/  LOP3.LUT R0, R9, 0x80, R39, 0xfe, !PT ;  /* 0x0000008009007812 */ /* 0x000fe200078efe27 */
[----:B------:R-:W-:Y:S01]  /*1f940*/  HMMA.16816.F32 R52, R12, R28, R52 ;  /* 0x0000001c0c34723c */ /* 0x000fe20000001834 */
        /* <DEDUP_REMOVED lines=8> */
[C-C-:B------:R-:W-:Y:S02]  /*1f9d0*/  LOP3.LUT R2, R9.reuse, 0x88, R39.reuse, 0xfe, !PT ;  /* 0x0000008809027812 */ /* 0x140fe400078efe27 */
[----:B------:R-:W-:Y:S01]  /*1f9e0*/  LOP3.LUT R0, R9, 0x90, R39, 0xfe, !PT ;  /* 0x0000009009007812 */ /* 0x000fe200078efe27 */
[----:B------:R-:W-:Y:S01]  /*1f9f0*/  IMAD.MOV.U32 R219, RZ, RZ, R238 ;  /* 0x000000ffffdb7224 */ /* 0x000fe200078e00ee */
[----:B------:R-:W-:Y:S02]  /*1fa00*/  FSEL R124, R124, -INF , !P3 ;  /* 0xff8000007c7c7808 */ /* 0x000fe40005800000 */
[----:B------:R-:W-:Y:S02]  /*1fa10*/  FSEL R126, R126, -INF , !P4 ;  /* 0xff8000007e7e7808 */ /* 0x000fe40006000000 */
[----:B------:R-:W-:-:S02]  /*1fa20*/  FSEL R120, R120, -INF , !P5 ;  /* 0xff80000078787808 */ /* 0x000fc40006800000 */
[----:B------:R-:W-:Y:S01]  /*1fa30*/  FSEL R122, R122, -INF , !P6 ;  /* 0xff8000007a7a7808 */ /* 0x000fe20007000000 */
[C---:B--2---:R-:W-:Y:S01]  /*1fa40*/  HMMA.16816.F32 R44, R12.reuse, R32, R232 ;  /* 0x000000200c2c723c */ /* 0x044fe200000018e8 */
        /* <DEDUP_REMOVED lines=9> */
[----:B------:R-:W-:Y:S01]  /*1fae0*/  MOV R233, R66 ;  /* 0x0000004200e97202 */ /* 0x000fe20000000f00 */
[----:B------:R-:W-:Y:S01]  /*1faf0*/  IMAD.MOV.U32 R236, RZ, RZ, R251 ;  /* 0x000000ffffec7224 */ /* 0x000fe200078e00fb */
[----:B------:R-:W-:Y:S01]  /*1fb00*/  FSEL R128, R128, -INF , !P3 ;  /* 0xff80000080807808 */ /* 0x000fe20005800000 */
[----:B------:R-:W-:Y:S01]  /*1fb10*/  IMAD.MOV.U32 R237, RZ, RZ, R246 ;  /* 0x000000ffffed7224 */ /* 0x000fe200078e00f6 */
[----:B------:R-:W-:Y:S01]  /*1fb20*/  FSEL R130, R130, -INF , !P4 ;  /* 0xff80000082827808 */ /* 0x000fe20006000000 */
[----:B------:R-:W-:Y:S01]  /*1fb30*/  IMAD.MOV.U32 R238, RZ, RZ, R245 ;  /* 0x000000ffffee7224 */ /* 0x000fe200078e00f5 */
[----:B------:R-:W-:Y:S01]  /*1fb40*/  FSEL R116, R116, -INF , !P5 ;  /* 0xff80000074747808 */ /* 0x000fe20006800000 */
[----:B------:R-:W-:Y:S01]  /*1fb50*/  IMAD.MOV.U32 R239, RZ, RZ, R244 ;  /* 0x000000ffffef7224 */ /* 0x000fe200078e00f4 */
[----:B------:R-:W-:Y:S01]  /*1fb60*/  FSEL R118, R118, -INF , !P6 ;  /* 0xff80000076767808 */ /* 0x000fe20007000000 */
[----:B------:R-:W-:Y:S01]  /*1fb70*/  HMMA.16816.F32 R40, R12, R34, R216 ;  /* 0x000000220c28723c */ /* 0x000fe200000018d8 */
        /* <DEDUP_REMOVED lines=8> */
[----:B------:R-:W-:Y:S02]  /*1fc00*/  IMAD.MOV.U32 R218, RZ, RZ, R112 ;  /* 0x000000ffffda7224 */ /* 0x000fe400078e0070 */
[----:B------:R-:W-:Y:S01]  /*1fc10*/  IMAD.MOV.U32 R219, RZ, RZ, R37 ;  /* 0x000000ffffdb7224 */ /* 0x000fe200078e0025 */
[----:B----4-:R-:W-:Y:S01]  /*1fc20*/  HMMA.16816.F32 R32, R12, R24, R232 ;  /* 0x000000180c20723c */ /* 0x010fe200000018e8 */
[----:B------:R-:W-:-:S02]  /*1fc30*/  FSEL R104, R104, -INF , !P3 ;  /* 0xff80000068687808 */ /* 0x000fc40005800000 */
[----:B------:R-:W-:Y:S02]  /*1fc40*/  FSEL R106, R106, -INF , !P4 ;  /* 0xff8000006a6a7808 */ /* 0x000fe40006000000 */
[----:B------:R-:W-:Y:S02]  /*1fc50*/  FSEL R135, R76, -INF , !P5 ;  /* 0xff8000004c877808 */ /* 0x000fe40006800000 */
[----:B------:R-:W-:Y:S01]  /*1fc60*/  FSEL R78, R78, -INF , !P6 ;  /* 0xff8000004e4e7808 */ /* 0x000fe20007000000 */
[----:B------:R-:W-:Y:S01]  /*1fc70*/  IMAD.MOV.U32 R232, RZ, RZ, R36 ;  /* 0x000000ffffe87224 */ /* 0x000fe200078e0024 */
[C---:B------:R-:W-:Y:S01]  /*1fc80*/  ISETP.GE.AND P3, PT, R2.reuse, R8, PT ;  /* 0x000000080200720c */ /* 0x040fe20003f66270 */
[----:B------:R-:W-:Y:S01]  /*1fc90*/  IMAD.MOV.U32 R233, RZ, RZ, R19 ;  /* 0x000000ffffe97224 */ /* 0x000fe200078e0013 */
[----:B------:R-:W-:Y:S01]  /*1fca0*/  ISETP.GE.AND P4, PT, R2, R6, PT ;  /* 0x000000060200720c */ /* 0x000fe20003f86270 */
[----:B------:R-:W-:Y:S01]  /*1fcb0*/  IMAD.MOV.U32 R234, RZ, RZ, R18 ;  /* 0x000000ffffea7224 */ /* 0x000fe200078e0012 */
[C---:B------:R-:W-:Y:S01]  /*1fcc0*/  ISETP.GE.AND P5, PT, R0.reuse, R8, PT ;  /* 0x000000080000720c */ /* 0x040fe20003fa6270 */
[----:B------:R-:W-:Y:S01]  /*1fcd0*/  IMAD.MOV.U32 R235, RZ, RZ, R11 ;  /* 0x000000ffffeb7224 */ /* 0x000fe200078e000b */
[----:B------:R-:W-:Y:S01]  /*1fce0*/  ISETP.GE.AND P6, PT, R0, R6, PT ;  /* 0x000000060000720c */ /* 0x000fe20003fc6270 */
[----:B------:R-:W-:Y:S01]  /*1fcf0*/  HMMA.16816.F32 R28, R12, R26, R236 ;  /* 0x0000001a0c1c723c */ /* 0x000fe200000018ec */
[----:B------:R-:W-:-:S02]  /*1fd00*/  LOP3.LUT R2, R9, 0xb8, R39, 0xfe, !PT ;  /* 0x000000b809027812 */ /* 0x000fc400078efe27 */
[----:B------:R-:W-:Y:S02]  /*1fd10*/  LOP3.LUT R0, R9, 0xc0, R39, 0xfe, !PT ;  /* 0x000000c009007812 */ /* 0x000fe400078efe27 */
[----:B------:R-:W-:Y:S02]  /*1fd20*/  FSEL R208, R72, -INF , !P3 ;  /* 0xff80000048d07808 */ /* 0x000fe40005800000 */
[----:B------:R-:W-:Y:S02]  /*1fd30*/  IMAD.MOV.U32 R236, RZ, RZ, R10 ;  /* 0x000000ffffec7224 */ /* 0x000fe400078e000a */
[----:B------:R-:W-:Y:S02]  /*1fd40*/  IMAD.MOV.U32 R237, RZ, RZ, R7 ;  /* 0x000000ffffed7224 */ /* 0x000fe400078e0007 */
[----:B------:R-:W-:Y:S02]  /*1fd50*/  IMAD.MOV.U32 R238, RZ, RZ, R5 ;  /* 0x000000ffffee7224 */ /* 0x000fe400078e0005 */
[----:B------:R-:W-:Y:S01]  /*1fd60*/  IMAD.MOV.U32 R239, RZ, RZ, R4 ;  /* 0x000000ffffef7224 */ /* 0x000fe200078e0004 */
[----:B------:R-:W-:Y:S01]  /*1fd70*/  FSEL R112, R74, -INF , !P4 ;  /* 0xff8000004a707808 */ /* 0x000fe20006000000 */
[----:B---3--:R-:W-:Y:S01]  /*1fd80*/  HMMA.16816.F32 R24, R12, R20, R216 ;  /* 0x000000140c18723c */ /* 0x008fe200000018d8 */
[----:B------:R-:W-:-:S02]  /*1fd90*/  FSEL R214, R68, -INF , !P5 ;  /* 0xff80000044d67808 */ /* 0x000fc40006800000 */
[----:B------:R-:W-:Y:S02]  /*1fda0*/  FSEL R211, R70, -INF , !P6 ;  /* 0xff80000046d37808 */ /* 0x000fe40007000000 */
[C---:B------:R-:W-:Y:S02]  /*1fdb0*/  ISETP.GE.AND P3, PT, R2.reuse, R8, PT ;  /* 0x000000080200720c */ /* 0x040fe40003f66270 */
[----:B------:R-:W-:Y:S02]  /*1fdc0*/  ISETP.GE.AND P4, PT, R2, R6, PT ;  /* 0x000000060200720c */ /* 0x000fe40003f86270 */
[C---:B------:R-:W-:Y:S02]  /*1fdd0*/  ISETP.GE.AND P5, PT, R0.reuse, R8, PT ;  /* 0x000000080000720c */ /* 0x040fe40003fa6270 */
[----:B------:R-:W-:Y:S02]  /*1fde0*/  ISETP.GE.AND P6, PT, R0, R6, PT ;  /* 0x000000060000720c */ /* 0x000fe40003fc6270 */
[----:B------:R-:W-:-:S02]  /*1fdf0*/  LOP3.LUT R2, R9, 0xc8, R39, 0xfe, !PT ;  /* 0x000000c809027812 */ /* 0x000fc400078efe27 */
[----:B------:R-:W-:Y:S01]  /*1fe00*/  LOP3.LUT R0, R9, 0xd0, R39, 0xfe, !PT ;  /* 0x000000d009007812 */ /* 0x000fe200078efe27 */
[C---:B------:R-:W-:Y:S01]  /*1fe10*/  HMMA.16816.F32 R20, R12.reuse, R22, R232 ;  /* 0x000000160c14723c */ /* 0x040fe200000018e8 */
[----:B------:R-:W-:Y:S02]  /*1fe20*/  FSEL R215, R60, -INF , !P3 ;  /* 0xff8000003cd77808 */ /* 0x000fe40005800000 */
[----:B------:R-:W-:Y:S02]  /*1fe30*/  FSEL R212, R62, -INF , !P4 ;  /* 0xff8000003ed47808 */ /* 0x000fe40006000000 */
[----:B------:R-:W-:Y:S02]  /*1fe40*/  FSEL R221, R52, -INF , !P5 ;  /* 0xff80000034dd7808 */ /* 0x000fe40006800000 */
[----:B------:R-:W-:Y:S01]  /*1fe50*/  FSEL R217, R54, -INF , !P6 ;  /* 0xff80000036d97808 */ /* 0x000fe20007000000 */
[----:B------:R-:W-:Y:S01]  /*1fe60*/  HMMA.16816.F32 R12, R12, R64, R236 ;  /* 0x000000400c0c723c */ /* 0x000fe200000018ec */
[----:B------:R-:W-:-:S02]  /*1fe70*/  ISETP.GE.AND P3, PT, R2, R8, PT ;  /* 0x000000080200720c */ /* 0x000fc40003f66270 */
[----:B------:R-:W-:Y:S02]  /*1fe80*/  ISETP.GE.AND P4, PT, R2, R6, PT ;  /* 0x000000060200720c */ /* 0x000fe40003f86270 */
[C---:B------:R-:W-:Y:S02]  /*1fe90*/  ISETP.GE.AND P5, PT, R0.reuse, R8, PT ;  /* 0x000000080000720c */ /* 0x040fe40003fa6270 */
[----:B------:R-:W-:Y:S02]  /*1fea0*/  ISETP.GE.AND P6, PT, R0, R6, PT ;  /* 0x000000060000720c */ /* 0x000fe40003fc6270 */
[----:B------:R-:W-:Y:S02]  /*1feb0*/  LOP3.LUT R0, R9, 0xd8, R39, 0xfe, !PT ;  /* 0x000000d809007812 */ /* 0x000fe400078efe27 */
[----:B------:R-:W-:Y:S02]  /*1fec0*/  FSEL R228, R48, -INF , !P3 ;  /* 0xff80000030e47808 */ /* 0x000fe40005800000 */
[----:B------:R-:W-:-:S02]  /*1fed0*/  FSEL R218, R50, -INF , !P4 ;  /* 0xff80000032da7808 */ /* 0x000fc40006000000 */
[C-C-:B------:R-:W-:Y:S02]  /*1fee0*/  LOP3.LUT R2, R9.reuse, 0xe0, R39.reuse, 0xfe, !PT ;  /* 0x000000e009027812 */ /* 0x140fe400078efe27 */
[C---:B------:R-:W-:Y:S02]  /*1fef0*/  ISETP.GE.AND P3, PT, R0.reuse, R8, PT ;  /* 0x000000080000720c */ /* 0x040fe40003f66270 */
[----:B------:R-:W-:Y:S02]  /*1ff00*/  ISETP.GE.AND P4, PT, R0, R6, PT ;  /* 0x000000060000720c */ /* 0x000fe40003f86270 */
[----:B------:R-:W-:Y:S02]  /*1ff10*/  LOP3.LUT R0, R9, 0xe8, R39, 0xfe, !PT ;  /* 0x000000e809007812 */ /* 0x000fe400078efe27 */
[----:B------:R-:W-:Y:S02]  /*1ff20*/  FSEL R233, R44, -INF , !P5 ;  /* 0xff8000002ce97808 */ /* 0x000fe40006800000 */
[----:B------:R-:W-:-:S02]  /*1ff30*/  FSEL R230, R46, -INF , !P6 ;  /* 0xff8000002ee67808 */ /* 0x000fc40007000000 */
[C---:B------:R-:W-:Y:S02]  /*1ff40*/  ISETP.GE.AND P5, PT, R2.reuse, R8, PT ;  /* 0x000000080200720c */ /* 0x040fe40003fa6270 */
[----:B------:R-:W-:Y:S02]  /*1ff50*/  ISETP.GE.AND P6, PT, R2, R6, PT ;  /* 0x000000060200720c */ /* 0x000fe40003fc6270 */
[----:B------:R-:W-:Y:S02]  /*1ff60*/  FSEL R234, R40, -INF , !P3 ;  /* 0xff80000028ea7808 */ /* 0x000fe40005800000 */
[----:B------:R-:W-:Y:S02]  /*1ff70*/  FSEL R231, R42, -INF , !P4 ;  /* 0xff8000002ae77808 */ /* 0x000fe40006000000 */
[C---:B------:R-:W-:Y:S02]  /*1ff80*/  ISETP.GE.AND P3, PT, R0.reuse, R8, PT ;  /* 0x000000080000720c */ /* 0x040fe40003f66270 */
[----:B------:R-:W-:-:S02]  /*1ff90*/  ISETP.GE.AND P4, PT, R0, R6, PT ;  /* 0x000000060000720c */ /* 0x000fc40003f86270 */
[C---:B------:R-:W-:Y:S02]  /*1ffa0*/  LOP3.LUT R2, R9.reuse, 0xf0, R39, 0xfe, !PT ;  /* 0x000000f009027812 */ /* 0x040fe400078efe27 */
[----:B------:R-:W-:Y:S02]  /*1ffb0*/  LOP3.LUT R0, R9, R39, RZ, 0xfc, !PT ;  /* 0x0000002709007212 */ /* 0x000fe400078efcff */
[----:B------:R-:W-:Y:S02]  /*1ffc0*/  FSEL R241, R32, -INF , !P5 ;  /* 0xff80000020f17808 */ /* 0x000fe40006800000 */
[----:B------:R-:W-:Y:S02]  /*1ffd0*/  FSEL R237, R34, -INF , !P6 ;  /* 0xff80000022ed7808 */ /* 0x000fe40007000000 */
[C---:B------:R-:W-:Y:S02]  /*1ffe0*/  ISETP.GE.AND P5, PT, R2.reuse, R8, PT ;  /* 0x000000080200720c */ /* 0x040fe40003fa6270 */
[----:B------:R-:W-:-:S02]  /*1fff0*/  ISETP.GE.AND P6, PT, R2, R6, PT ;  /* 0x000000060200720c */ /* 0x000fc40003fc6270 */
[----:B------:R-:W-:Y:S02]  /*20000*/  LOP3.LUT R4, R9, 0xf8, R39, 0xfe, !PT ;  /* 0x000000f809047812 */ /* 0x000fe400078efe27 */
[----:B------:R-:W-:Y:S02]  /*20010*/  IADD3 R2, R0, 0x1, RZ ;  /* 0x0000000100027810 */ /* 0x000fe40007ffe0ff */
[----:B------:R-:W-:Y:S02]  /*20020*/  FSEL R243, R28, -INF , !P3 ;  /* 0xff8000001cf37808 */ /* 0x000fe40005800000 */
[----:B------:R-:W-:Y:S02]  /*20030*/  FSEL R239, R30, -INF , !P4 ;  /* 0xff8000001eef7808 */ /* 0x000fe40006000000 */
[----:B------:R-:W-:Y:S02]  /*20040*/  FSEL R251, R24, -INF , !P5 ;  /* 0xff80000018fb7808 */ /* 0x000fe40006800000 */
[----:B------:R-:W-:-:S02]  /*20050*/  ISETP.GE.AND P3, PT, R4, R8, PT ;  /* 0x000000080400720c */ /* 0x000fc40003f66270 */
[----:B------:R-:W-:Y:S02]  /*20060*/  ISETP.GE.AND P4, PT, R4, R6, PT ;  /* 0x000000060400720c */ /* 0x000fe40003f86270 */
[----:B------:R-:W-:Y:S02]  /*20070*/  ISETP.GE.AND P5, PT, R2, R8, PT ;  /* 0x000000080200720c */ /* 0x000fe40003fa6270 */
[----:B------:R-:W-:Y:S02]  /*20080*/  IADD3 R4, R0, 0x9, RZ ;  /* 0x0000000900047810 */ /* 0x000fe40007ffe0ff */
[----:B------:R-:W-:Y:S02]  /*20090*/  FSEL R246, R26, -INF , !P6 ;  /* 0xff8000001af67808 */ /* 0x000fe40007000000 */
[----:B------:R-:W-:Y:S02]  /*200a0*/  FSEL R252, R20, -INF , !P3 ;  /* 0xff80000014fc7808 */ /* 0x000fe40005800000 */
[----:B------:R-:W-:-:S02]  /*200b0*/  FSEL R46, R13, -INF , !P5 ;  /* 0xff8000000d2e7808 */ /* 0x000fc40006800000 */
        /* <DEDUP_REMOVED lines=10> */
[----:B------:R-:W-:Y:S02]  /*20160*/  ISETP.GE.AND P5, PT, R4, R8, PT ;  /* 0x000000080400720c */ /* 0x000fe40003fa6270 */
[----:B------:R-:W-:-:S02]  /*20170*/  IADD3 R2, R0, 0x21, RZ ;  /* 0x0000002100027810 */ /* 0x000fc40007ffe0ff */
[----:B------:R-:W-:Y:S02]  /*20180*/  FSEL R205, R205, -INF , !P6 ;  /* 0xff800000cdcd7808 */ /* 0x000fe40007000000 */
[----:B------:R-:W-:Y:S02]  /*20190*/  FSEL R207, R207, -INF , !P3 ;  /* 0xff800000cfcf7808 */ /* 0x000fe40005800000 */
[----:B------:R-:W-:Y:S02]  /*201a0*/  FSEL R201, R201, -INF , !P5 ;  /* 0xff800000c9c97808 */ /* 0x000fe40006800000 */
        /* <DEDUP_REMOVED lines=104> */
[----:B------:R-:W-:Y:S01]  /*20830*/  FSEL R188, R53, -INF , !P5 ;  /* 0xff80000035bc7808 */ /* 0x000fe20006800000 */
[----:B------:R-:W-:Y:S01]  /*20840*/  BAR.SYNC.DEFER_BLOCKING 0x0 ;  /* 0x0000000000007b1d */ /* 0x000fe20000010000 */
[----:B------:R-:W-:-:S02]  /*20850*/  ISETP.GE.AND P6, PT, R4, R6, PT ;  /* 0x000000060400720c */ /* 0x000fc40003fc6270 */
[C---:B------:R-:W-:Y:S02]  /*20860*/  ISETP.GE.AND P3, PT, R2.reuse, R8, PT ;  /* 0x000000080200720c */ /* 0x040fe40003f66270 */
[----:B------:R-:W-:Y:S02]  /*20870*/  ISETP.GE.AND P5, PT, R2, R6, PT ;  /* 0x000000060200720c */ /* 0x000fe40003fa6270 */
[----:B------:R-:W-:Y:S02]  /*20880*/  IADD3 R2, R0, 0xd1, RZ ;  /* 0x000000d100027810 */ /* 0x000fe40007ffe0ff */
[----:B------:R-:W-:Y:S02]  /*20890*/  FSEL R74, R55, -INF , !P6 ;  /* 0xff800000374a7808 */ /* 0x000fe40007000000 */
[----:B------:R-:W-:Y:S02]  /*208a0*/  FSEL R210, R49, -INF , !P3 ;  /* 0xff80000031d27808 */ /* 0x000fe40005800000 */
[----:B------:R-:W-:-:S02]  /*208b0*/  ISETP.GE.AND P6, PT, R2, R8, PT ;  /* 0x000000080200720c */ /* 0x000fc40003fc6270 */
[----:B------:R-:W-:Y:S02]  /*208c0*/  ISETP.GE.AND P3, PT, R2, R6, PT ;  /* 0x000000060200720c */ /* 0x000fe40003f66270 */
[C---:B------:R-:W-:Y:S02]  /*208d0*/  IADD3 R4, R0.reuse, 0xd9, RZ ;  /* 0x000000d900047810 */ /* 0x040fe40007ffe0ff */
[----:B------:R-:W-:Y:S02]  /*208e0*/  IADD3 R2, R0, 0xe1, RZ ;  /* 0x000000e100027810 */ /* 0x000fe40007ffe0ff */
[----:B------:R-:W-:Y:S02]  /*208f0*/  FSEL R209, R51, -INF , !P5 ;  /* 0xff80000033d17808 */ /* 0x000fe40006800000 */
[----:B------:R-:W-:Y:S02]  /*20900*/  FSEL R216, R45, -INF , !P6 ;  /* 0xff8000002dd87808 */ /* 0x000fe40007000000 */
[----:B------:R-:W-:-:S02]  /*20910*/  FSEL R213, R47, -INF , !P3 ;  /* 0xff8000002fd57808 */ /* 0x000fc40005800000 */
[C---:B------:R-:W-:Y:S02]  /*20920*/  ISETP.GE.AND P5, PT, R4.reuse, R8, PT ;  /* 0x000000080400720c */ /* 0x040fe40003fa6270 */
[----:B------:R-:W-:Y:S02]  /*20930*/  ISETP.GE.AND P6, PT, R4, R6, PT ;  /* 0x000000060400720c */ /* 0x000fe40003fc6270 */
[----:B------:R-:W-:Y:S02]  /*20940*/  ISETP.GE.AND P3, PT, R2, R8, PT ;  /* 0x000000080200720c */ /* 0x000fe40003f66270 */
[----:B------:R-:W-:Y:S02]  /*20950*/  IADD3 R4, R0, 0xe9, RZ ;  /* 0x000000e900047810 */ /* 0x000fe40007ffe0ff */
[----:B------:R-:W-:Y:S02]  /*20960*/  FSEL R219, R41, -INF , !P5 ;  /* 0xff80000029db7808 */ /* 0x000fe40006800000 */
[----:B------:R-:W-:-:S02]  /*20970*/  FSEL R220, R43, -INF , !P6 ;  /* 0xff8000002bdc7808 */ /* 0x000fc40007000000 */
[----:B------:R-:W-:Y:S02]  /*20980*/  FSEL R232, R33, -INF , !P3 ;  /* 0xff80000021e87808 */ /* 0x000fe40005800000 */
[----:B------:R-:W-:Y:S02]  /*20990*/  ISETP.GE.AND P5, PT, R2, R6, PT ;  /* 0x000000060200720c */ /* 0x000fe40003fa6270 */
[C---:B------:R-:W-:Y:S02]  /*209a0*/  ISETP.GE.AND P6, PT, R4.reuse, R8, PT ;  /* 0x000000080400720c */ /* 0x040fe40003fc6270 */
[----:B------:R-:W-:Y:S02]  /*209b0*/  ISETP.GE.AND P3, PT, R4, R6, PT ;  /* 0x000000060400720c */ /* 0x000fe40003f66270 */
[----:B------:R-:W-:Y:S02]  /*209c0*/  IADD3 R2, R0, 0xf1, RZ ;  /* 0x000000f100027810 */ /* 0x000fe40007ffe0ff */
[----:B------:R-:W-:-:S02]  /*209d0*/  FSEL R229, R35, -INF , !P5 ;  /* 0xff80000023e57808 */ /* 0x000fc40006800000 */
[----:B------:R-:W-:Y:S02]  /*209e0*/  FSEL R235, R29, -INF , !P6 ;  /* 0xff8000001deb7808 */ /* 0x000fe40007000000 */
[----:B------:R-:W-:Y:S02]  /*209f0*/  FSEL R236, R31, -INF , !P3 ;  /* 0xff8000001fec7808 */ /* 0x000fe40005800000 */
[C---:B------:R-:W-:Y:S02]  /*20a00*/  ISETP.GE.AND P5, PT, R2.reuse, R8, PT ;  /* 0x000000080200720c */ /* 0x040fe40003fa6270 */
[----:B------:R-:W-:Y:S02]  /*20a10*/  ISETP.GE.AND P6, PT, R2, R6, PT ;  /* 0x000000060200720c */ /* 0x000fe40003fc6270 */
[C---:B------:R-:W-:Y:S02]  /*20a20*/  ISETP.GE.AND P3, PT, R0.reuse, R8, PT ;  /* 0x000000080000720c */ /* 0x040fe40003f66270 */
[----:B------:R-:W-:-:S02]  /*20a30*/  IADD3 R2, R0, 0xf9, RZ ;  /* 0x000000f900027810 */ /* 0x000fc40007ffe0ff */
[----:B------:R-:W-:Y:S02]  /*20a40*/  FSEL R242, R25, -INF , !P5 ;  /* 0xff80000019f27808 */ /* 0x000fe40006800000 */
[----:B------:R-:W-:Y:S02]  /*20a50*/  FSEL R238, R27, -INF , !P6 ;  /* 0xff8000001bee7808 */ /* 0x000fe40007000000 */
[----:B------:R-:W-:Y:S01]  /*20a60*/  FSEL R42, R12, -INF , !P3 ;  /* 0xff8000000c2a7808 */ /* 0x000fe20005800000 */
[----:B------:R-:W-:Y:S01]  /*20a70*/  BSSY B1, `(.L_x_1141) ;  /* 0x0000101000017945 */ /* 0x000fe20003800000 */
[----:B------:R-:W-:Y:S02]  /*20a80*/  ISETP.GE.AND P5, PT, R0, R6, PT ;  /* 0x000000060000720c */ /* 0x000fe40003fa6270 */
[C---:B------:R-:W-:Y:S02]  /*20a90*/  ISETP.GE.AND P6, PT, R2.reuse, R8, PT ;  /* 0x000000080200720c */ /* 0x040fe40003fc6270 */
[----:B------:R-:W-:Y:S01]  /*20aa0*/  ISETP.GE.AND P3, PT, R2, R6, PT ;  /* 0x000000060200720c */ /* 0x000fe20003f66270 */
[----:B------:R-:W-:Y:S01]  /*20ab0*/  IMAD.MOV.U32 R222, RZ, RZ, R114 ;  /* 0x000000ffffde7224 */ /* 0x000fe200078e0072 */
[----:B------:R-:W-:Y:S01]  /*20ac0*/  FSEL R39, R14, -INF , !P5 ;  /* 0xff8000000e277808 */ /* 0x000fe20006800000 */
[----:B------:R-:W-:Y:S01]  /*20ad0*/  IMAD.MOV.U32 R223, RZ, RZ, R115 ;  /* 0x000000ffffdf7224 */ /* 0x000fe200078e0073 */
[----:B------:R-:W-:-:S02]  /*20ae0*/  FSEL R240, R22, -INF , !P4 ;  /* 0xff80000016f07808 */ /* 0x000fc40006000000 */
[----:B------:R-:W-:Y:S02]  /*20af0*/  FSEL R244, R21, -INF , !P6 ;  /* 0xff80000015f47808 */ /* 0x000fe40007000000 */
[----:B------:R-:W-:Y:S01]  /*20b00*/  FSEL R245, R23, -INF , !P3 ;  /* 0xff80000017f57808 */ /* 0x000fe20005800000 */
[----:B------:R-:W-:Y:S05]  /*20b10*/  @!P2 BRA `(.L_x_1142) ;  /* 0x00000f600000a947 */ /* 0x000fea0003800000 */
[----:B------:R-:W-:Y:S01]  /*20b20*/  BSSY B0, `(.L_x_1143) ;  /* 0x0000042000007945 */ /* 0x000fe20003800000 */
[----:B------:R-:W-:Y:S05]  /*20b30*/  @!P0 BRA `(.L_x_1144) ;  /* 0x000003d000008947 */ /* 0x000fea0003800000 */
[----:B------:R-:W2:Y:S01]  /*20b40*/  LD.E R2, [R16.64+0x170] ;  /* 0x0001700610027980 */ /* 0x000ea2000c101900 */
[----:B------:R-:W-:Y:S02]  /*20b50*/  IADD3 R10, R9, -0x100, RZ ;  /* 0xffffff00090a7810 */ /* 0x000fe40007ffe0ff */
[----:B------:R-:W-:Y:S02]  /*20b60*/  IABS R7, R9 ;  /* 0x0000000900077213 */ /* 0x000fe40000000000 */
[----:B------:R-:W-:Y:S02]  /*20b70*/  IABS R8, R10 ;  /* 0x0000000a00087213 */ /* 0x000fe40000000000 */
[----:B--2---:R-:W-:-:S02]  /*20b80*/  IABS R0, R2 ;  /* 0x0000000200007213 */ /* 0x004fc40000000000 */
[-C--:B------:R-:W-:Y:S02]  /*20b90*/  IABS R11, R2.reuse ;  /* 0x00000002000b7213 */ /* 0x080fe40000000000 */
[----:B------:R-:W1:Y:S01]  /*20ba0*/  I2F.RP R4, R0 ;  /* 0x0000000000047306 */ /* 0x000e620000209400 */
[----:B------:R-:W-:-:S04]  /*20bb0*/  LOP3.LUT R9, R9, R2, RZ, 0x3c, !PT ;  /* 0x0000000209097212 */ /* 0x000fc800078e3cff */
[----:B------:R-:W-:-:S03]  /*20bc0*/  ISETP.GE.AND P3, PT, R9, RZ, PT ;  /* 0x000000ff0900720c */ /* 0x000fc60003f66270 */
[----:B-1----:R-:W1:Y:S02]  /*20bd0*/  MUFU.RCP R4, R4 ;  /* 0x0000000400047308 */ /* 0x002e640000001000 */
[----:B-1----:R-:W-:-:S06]  /*20be0*/  IADD3 R4, R4, 0xffffffe, RZ ;  /* 0x0ffffffe04047810 */ /* 0x002fcc0007ffe0ff */
[----:B------:R-:W1:Y:S02]  /*20bf0*/  F2I.FTZ.U32.TRUNC.NTZ R5, R4 ;  /* 0x0000000400057305 */ /* 0x000e64000021f000 */
[----:B-1----:R-:W-:-:S04]  /*20c00*/  IMAD.MOV R4, RZ, RZ, -R5 ;  /* 0x000000ffff047224 */ /* 0x002fc800078e0a05 */
[----:B------:R-:W-:Y:S02]  /*20c10*/  IMAD R6, R4, R0, RZ ;  /* 0x0000000004067224 */ /* 0x000fe400078e02ff */
[----:B------:R-:W-:-:S04]  /*20c20*/  IMAD.MOV.U32 R4, RZ, RZ, RZ ;  /* 0x000000ffff047224 */ /* 0x000fc800078e00ff */
[----:B------:R-:W-:-:S04]  /*20c30*/  IMAD.HI.U32 R4, R5, R6, R4 ;  /* 0x0000000605047227 */ /* 0x000fc800078e0004 */
        /* <DEDUP_REMOVED lines=12> */
[----:B------:R-:W-:Y:S02]  /*20d00*/  LOP3.LUT R0, R10, R2, RZ, 0x3c, !PT ;  /* 0x000000020a007212 */ /* 0x000fe400078e3cff */
[----:B------:R-:W-:-:S02]  /*20d10*/  @!P2 IADD3 R4, R4, 0x1, RZ ;  /* 0x000000010404a810 */ /* 0x000fc40007ffe0ff */
[----:B------:R-:W-:Y:S02]  /*20d20*/  ISETP.GE.AND P0, PT, R0, RZ, PT ;  /* 0x000000ff0000720c */ /* 0x000fe40003f06270 */
[----:B------:R-:W-:Y:S02]  /*20d30*/  ISETP.NE.AND P2, PT, R2, RZ, PT ;  /* 0x000000ff0200720c */ /* 0x000fe40003f45270 */
[----:B------:R-:W-:Y:S02]  /*20d40*/  LOP3.LUT R0, RZ, R2, RZ, 0x33, !PT ;  /* 0x00000002ff007212 */ /* 0x000fe400078e33ff */
[----:B------:R-:W-:Y:S02]  /*20d50*/  @P6 IADD3 R5, R5, 0x1, RZ ;  /* 0x0000000105056810 */ /* 0x000fe40007ffe0ff */
[----:B------:R-:W-:-:S03]  /*20d60*/  @P5 IADD3 R4, R4, 0x1, RZ ;  /* 0x0000000104045810 */ /* 0x000fc60007ffe0ff */
[----:B------:R-:W-:Y:S02]  /*20d70*/  @!P3 IMAD.MOV R5, RZ, RZ, -R5 ;  /* 0x000000ffff05b224 */ /* 0x000fe400078e0a05 */
[----:B------:R-:W-:-:S03]  /*20d80*/  @!P0 IMAD.MOV R4, RZ, RZ, -R4 ;  /* 0x000000ffff048224 */ /* 0x000fc600078e0a04 */
[C---:B------:R-:W-:Y:S02]  /*20d90*/  SEL R8, R0.reuse, R5, !P2 ;  /* 0x0000000500087207 */ /* 0x040fe40005000000 */
[----:B------:R-:W-:Y:S02]  /*20da0*/  SEL R0, R0, R4, !P2 ;  /* 0x0000000400007207 */ /* 0x000fe40005000000 */
[----:B------:R-:W2:Y:S01]  /*20db0*/  LD.E.64 R4, [R16.64+0x38] ;  /* 0x0000380610047980 */ /* 0x000ea2000c101b00 */
[----:B------:R-:W-:-:S04]  /*20dc0*/  IMAD.WIDE R6, R8, 0x4, R224 ;  /* 0x0000000408067825 */ /* 0x000fc800078e02e0 */
[----:B------:R-:W-:Y:S01]  /*20dd0*/  IMAD.WIDE R10, R0, 0x4, R224 ;  /* 0x00000004000a7825 */ /* 0x000fe200078e02e0 */
[----:B------:R1:W3:Y:S05]  /*20de0*/  LD.E R9, [R6.64] ;  /* 0x0000000606097980 */ /* 0x0002ea000c101900 */
[----:B------:R4:W3:Y:S04]  /*20df0*/  LD.E R11, [R10.64] ;  /* 0x000000060a0b7980 */ /* 0x0008e8000c101900 */
[----:B-1----:R-:W5:Y:S01]  /*20e00*/  LD.E.64 R6, [R16.64+0x20] ;  /* 0x0000200610067980 */ /* 0x002f62000c101b00 */
[----:B------:R-:W-:-:S04]  /*20e10*/  IMAD.IADD R0, R8, 0x1, -R0 ;  /* 0x0000000108007824 */ /* 0x000fc800078e0a00 */
[----:B------:R-:W-:-:S05]  /*20e20*/  IMAD R2, R2, R0, -0x100 ;  /* 0xffffff0002027424 */ /* 0x000fca00078e0200 */
[----:B----4-:R-:W-:Y:S01]  /*20e30*/  SHF.R.S32.HI R10, RZ, 0x1f, R2 ;  /* 0x0000001fff0a7819 */ /* 0x010fe20000011402 */
[-C--:B--2---:R-:W-:Y:S01]  /*20e40*/  IMAD R0, R5, R2.reuse, RZ ;  /* 0x0000000205007224 */ /* 0x084fe200078e02ff */
[----:B---3--:R-:W-:Y:S01]  /*20e50*/  IADD3 R11, -R9, R11, RZ ;  /* 0x0000000b090b7210 */ /* 0x008fe20007ffe1ff */
[----:B------:R-:W-:-:S04]  /*20e60*/  IMAD.WIDE.U32 R8, R4, R2, RZ ;  /* 0x0000000204087225 */ /* 0x000fc800078e00ff */
[----:B------:R-:W-:Y:S01]  /*20e70*/  IMAD R4, R4, R10, R0 ;  /* 0x0000000a04047224 */ /* 0x000fe200078e0200 */
[----:B------:R-:W-:-:S03]  /*20e80*/  SHF.R.S32.HI R0, RZ, 0x1f, R11 ;  /* 0x0000001fff007819 */ /* 0x000fc6000001140b */
[----:B------:R-:W-:Y:S02]  /*20e90*/  IMAD.IADD R5, R9, 0x1, R4 ;  /* 0x0000000109057824 */ /* 0x000fe400078e0204 */
[----:B------:R-:W-:Y:S02]  /*20ea0*/  IMAD.MOV.U32 R4, RZ, RZ, R8 ;  /* 0x000000ffff047224 */ /* 0x000fe400078e0008 */
[----:B-----5:R-:W-:Y:S02]  /*20eb0*/  IMAD R2, R7, R11, RZ ;  /* 0x0000000b07027224 */ /* 0x020fe400078e02ff */
[----:B------:R-:W-:-:S04]  /*20ec0*/  IMAD.WIDE.U32 R4, R11, R6, R4 ;  /* 0x000000060b047225 */ /* 0x000fc800078e0004 */
[----:B------:R-:W-:Y:S02]  /*20ed0*/  IMAD R2, R6, R0, R2 ;  /* 0x0000000006027224 */ /* 0x000fe400078e0202 */
[----:B------:R-:W-:-:S03]  /*20ee0*/  IMAD.MOV.U32 R0, RZ, RZ, R4 ;  /* 0x000000ffff007224 */ /* 0x000fc600078e0004 */
[----:B------:R-:W-:Y:S01]  /*20ef0*/  IADD3 R2, R5, R2, RZ ;  /* 0x0000000205027210 */ /* 0x000fe20007ffe0ff */
[----:B------:R-:W-:Y:S05]  /*20f00*/  BRA `(.L_x_1145) ;  /* 0x0000003000007947 */ /* 0x000fea0003800000 */
.L_x_1144:
[----:B------:R-:W2:Y:S02]  /*20f10*/  LD.E R0, [R16.64+0x38] ;  /* 0x0000380610007980 */ /* 0x000ea4000c101900 */
[----:B--2---:R-:W-:-:S04]  /*20f20*/  LEA R0, -R0, RZ, 0x8 ;  /* 0x000000ff00007211 */ /* 0x004fc800078e41ff */
[----:B------:R-:W-:Y:S02]  /*20f30*/  SHF.R.S32.HI R2, RZ, 0x1f, R0 ;  /* 0x0000001fff027819 */ /* 0x000fe40000011400 */
.L_x_1145:
[----:B------:R-:W-:Y:S05]  /*20f40*/  BSYNC B0 ;  /* 0x0000000000007941 */ /* 0x000fea0003800000 */
.L_x_1143:
[----:B------:R-:W-:Y:S01]  /*20f50*/  @!P1 IADD3 R4, P2, R0, R113, RZ ;  /* 0x0000007100049210 */ /* 0x000fe20007f5e0ff */
[----:B------:R-:W-:Y:S01]  /*20f60*/  @!P1 IMAD.MOV.U32 R10, RZ, RZ, R0 ;  /* 0x000000ffff0a9224 */ /* 0x000fe200078e0000 */
[----:B------:R-:W-:Y:S01]  /*20f70*/  @!P1 LEA R5, P0, R190, R0, 0x5 ;  /* 0x00000000be059211 */ /* 0x000fe200078028ff */
[C---:B------:R-:W-:Y:S01]  /*20f80*/  @!P1 IMAD R14, R191.reuse, 0x50, RZ ;  /* 0x00000050bf0e9824 */ /* 0x040fe200078e02ff */
[-C--:B------:R-:W-:Y:S01]  /*20f90*/  @!P1 MOV R11, R2.reuse ;  /* 0x00000002000b9202 */ /* 0x080fe20000000f00 */
[----:B------:R-:W-:Y:S01]  /*20fa0*/  @!P1 IMAD.X R6, R2, 0x1, R134, P2 ;  /* 0x0000000102069824 */ /* 0x000fe200010e0686 */
[----:B------:R-:W-:Y:S01]  /*20fb0*/  @!P1 LEA.HI.X R7, R190, R2, R191, 0x5, P0 ;  /* 0x00000002be079211 */ /* 0x000fe200000f2cbf */
[----:B------:R-:W-:Y:S01]  /*20fc0*/  @!P1 IMAD R12, R191, 0x30, RZ ;  /* 0x00000030bf0c9824 */ /* 0x000fe200078e02ff */
[CC--:B------:R-:W-:Y:S01]  /*20fd0*/  @!P1 LEA R40, P2, R4.reuse, R227.reuse, 0x1 ;  /* 0x000000e304289211 */ /* 0x0c0fe200078408ff */
[----:B------:R1:W-:Y:S01]  /*20fe0*/  @P1 STS.128 [R189+0x2000], RZ ;  /* 0x002000ffbd001388 */ /* 0x0003e20000000c00 */
[CC--:B------:R-:W-:Y:S01]  /*20ff0*/  @!P1 LEA R36, P0, R5.reuse, R227.reuse, 0x1 ;  /* 0x000000e305249211 */ /* 0x0c0fe200078008ff */
[----:B------:R-:W-:Y:S01]  /*21000*/  @!P1 IMAD.MOV.U32 R18, RZ, RZ, R0 ;  /* 0x000000ffff129224 */ /* 0x000fe200078e0000 */
[-C--:B------:R-:W-:Y:S01]  /*21010*/  @!P1 LEA.HI.X R41, R4, R226.reuse, R6, 0x1, P2 ;  /* 0x000000e204299211 */ /* 0x080fe200010f0c06 */
[----:B------:R-:W-:Y:S01]  /*21020*/  @!P1 IMAD.MOV.U32 R4, RZ, RZ, R0 ;  /* 0x000000ffff049224 */ /* 0x000fe200078e0000 */
[----:B------:R-:W-:Y:S01]  /*21030*/  @!P1 LEA.HI.X R37, R5, R226, R7, 0x1, P0 ;  /* 0x000000e205259211 */ /* 0x000fe200000f0c07 */
[--C-:B------:R-:W-:Y:S01]  /*21040*/  @!P1 IMAD.MOV.U32 R5, RZ, RZ, R2.reuse ;  /* 0x000000ffff059224 */ /* 0x100fe200078e0002 */
[----:B------:R-:W-:Y:S01]  /*21050*/  @!P1 LEA R9, P0, R190, R0, 0x6 ;  /* 0x00000000be099211 */ /* 0x000fe200078030ff */
[----:B------:R-:W-:Y:S01]  /*21060*/  @!P1 IMAD.MOV.U32 R19, RZ, RZ, R2 ;  /* 0x000000ffff139224 */ /* 0x000fe200078e0002 */
[-C--:B------:R-:W-:Y:S01]  /*21070*/  @!P1 LEA R8, P2, R0, R227.reuse, 0x1 ;  /* 0x000000e300089211 */ /* 0x080fe200078408ff */
[C---:B------:R-:W-:Y:S01]  /*21080*/  @!P1 IMAD.WIDE.U32 R6, R190.reuse, 0x30, R4 ;  /* 0x00000030be069825 */ /* 0x040fe200078e0004 */
[CC--:B------:R-:W-:Y:S01]  /*21090*/  @!P1 LEA.HI.X R13, R190.reuse, R2.reuse, R191, 0x6, P0 ;  /* 0x00000002be0d9211 */ /* 0x0c0fe200000f34bf */
[----:B------:R-:W-:Y:S01]  /*210a0*/  BSSY B0, `(.L_x_1146) ;  /* 0x000009a000007945 */ /* 0x000fe20003800000 */
[----:B------:R-:W-:Y:S01]  /*210b0*/  @!P1 LEA R34, P0, R9, R227, 0x1 ;  /* 0x000000e309229211 */ /* 0x000fe200078008ff */
[----:B------:R-:W-:Y:S01]  /*210c0*/  @!P1 IMAD.WIDE.U32 R4, R190, 0x50, R10 ;  /* 0x00000050be049825 */ /* 0x000fe200078e000a */
[----:B------:R-:W-:-:S02]  /*210d0*/  @!P1 MOV R15, R2 ;  /* 0x00000002000f9202 */ /* 0x000fc40000000f00 */
[-C--:B------:R-:W-:Y:S01]  /*210e0*/  @!P1 LEA.HI.X R35, R9, R226.reuse, R13, 0x1, P0 ;  /* 0x000000e209239211 */ /* 0x080fe200000f0c0d */
[----:B------:R-:W-:Y:S01]  /*210f0*/  @!P1 IMAD.IADD R5, R14, 0x1, R5 ;  /* 0x000000010e059824 */ /* 0x000fe200078e0205 */
[-C--:B------:R-:W-:Y:S01]  /*21100*/  @!P1 LEA R30, P0, R4, R227.reuse, 0x1 ;  /* 0x000000e3041e9211 */ /* 0x080fe200078008ff */
[----:B------:R-:W-:Y:S01]  /*21110*/  @!P1 IMAD.IADD R7, R12, 0x1, R7 ;  /* 0x000000010c079824 */ /* 0x000fe200078e0207 */
[-C--:B------:R-:W-:Y:S01]  /*21120*/  @!P1 LEA.HI.X R9, R0, R226.reuse, R2, 0x1, P2 ;  /* 0x000000e200099211 */ /* 0x080fe200010f0c02 */
[C---:B------:R-:W-:Y:S01]  /*21130*/  @!P1 IMAD R20, R191.reuse, 0x70, RZ ;  /* 0x00000070bf149824 */ /* 0x040fe200078e02ff */
[----:B------:R-:W-:Y:S01]  /*21140*/  @!P1 LEA.HI.X R31, R4, R226, R5, 0x1, P0 ;  /* 0x000000e2041f9211 */ /* 0x000fe200000f0c05 */
[----:B------:R-:W-:Y:S01]  /*21150*/  @!P1 IMAD.MOV.U32 R4, RZ, RZ, R0 ;  /* 0x000000ffff049224 */ /* 0x000fe200078e0000 */
[----:B------:R-:W-:Y:S01]  /*21160*/  @!P1 MOV R5, R2 ;  /* 0x0000000200059202 */ /* 0x000fe20000000f00 */
[----:B------:R-:W-:Y:S01]  /*21170*/  @!PT LDS RZ, [RZ] ;  /* 0x00000000fffff984 */ /* 0x000fe20000000800 */
[----:B------:R-:W-:Y:S01]  /*21180*/  @!PT LDS RZ, [RZ] ;  /* 0x00000000fffff984 */ /* 0x000fe20000000800 */
[----:B------:R-:W-:Y:S01]  /*21190*/  @!PT LDS RZ, [RZ] ;  /* 0x00000000fffff984 */ /* 0x000fe20000000800 */
[----:B------:R2:W-:Y:S01]  /*211a0*/  @!P1 LDGSTS.E.BYPASS.LTC128B.128 [R189+0x2000], [R8.64] ;  /* 0x0200000008bd9fae */ /* 0x0005e2000b901d46 */
[----:B------:R-:W-:Y:S01]  /*211b0*/  @!P1 LEA R32, P2, R6, R227, 0x1 ;  /* 0x000000e306209211 */ /* 0x000fe200078408ff */
[----:B------:R-:W-:-:S02]  /*211c0*/  @!P1 IMAD R23, R191, 0xb0, RZ ;  /* 0x000000b0bf179824 */ /* 0x000fc400078e02ff */
[----:B------:R-:W-:Y:S01]  /*211d0*/  @!P1 IMAD.WIDE.U32 R12, R190, 0x60, R4 ;  /* 0x00000060be0c9825 */ /* 0x000fe200078e0004 */
[-C--:B------:R-:W-:Y:S01]  /*211e0*/  @!P1 LEA.HI.X R33, R6, R226.reuse, R7, 0x1, P2 ;  /* 0x000000e206219211 */ /* 0x080fe200010f0c07 */
[----:B------:R1:W-:Y:S02]  /*211f0*/  @P1 STS.128 [R189+0x2800], RZ ;  /* 0x002800ffbd001388 */ /* 0x0003e40000000c00 */
[----:B------:R-:W-:Y:S01]  /*21200*/  @!P1 IMAD.MOV.U32 R6, RZ, RZ, R0 ;  /* 0x000000ffff069224 */ /* 0x000fe200078e0000 */
[----:B------:R-:W-:Y:S01]  /*21210*/  @!P1 LEA R28, P0, R12, R227, 0x1 ;  /* 0x000000e30c1c9211 */ /* 0x000fe200078008ff */
[----:B------:R-:W-:Y:S01]  /*21220*/  @!P1 IMAD.MOV.U32 R7, RZ, RZ, R2 ;  /* 0x000000ffff079224 */ /* 0x000fe200078e0002 */
[----:B------:R-:W-:Y:S01]  /*21230*/  @!PT LDS RZ, [RZ] ;  /* 0x00000000fffff984 */ /* 0x000fe20000000800 */
[----:B------:R-:W-:Y:S01]  /*21240*/  @!PT LDS RZ, [RZ] ;  /* 0x00000000fffff984 */ /* 0x000fe20000000800 */
[----:B------:R-:W-:Y:S01]  /*21250*/  @!PT LDS RZ, [RZ] ;  /* 0x00000000fffff984 */ /* 0x000fe20000000800 */
[----:B------:R1:W-:Y:S01]  /*21260*/  @!P1 LDGSTS.E.BYPASS.LTC128B.128 [R189+0x2800], [R40.64] ;  /* 0x0280000028bd9fae */ /* 0x0003e2000b901d46 */
[C---:B------:R-:W-:Y:S02]  /*21270*/  @!P1 IMAD R21, R191.reuse, 0x90, RZ ;  /* 0x00000090bf159824 */ /* 0x040fe400078e02ff */
[----:B------:R-:W-:Y:S01]  /*21280*/  @!P1 IMAD.WIDE.U32 R10, R190, 0x70, R6 ;  /* 0x00000070be0a9825 */ /* 0x000fe200078e0006 */
[----:B------:R1:W-:Y:S03]  /*21290*/  @P1 STS.128 [R189+0x3000], RZ ;  /* 0x003000ffbd001388 */ /* 0x0003e60000000c00 */
[----:B------:R-:W-:Y:S01]  /*212a0*/  @!P1 IMAD.MOV.U32 R14, RZ, RZ, R0 ;  /* 0x000000ffff0e9224 */ /* 0x000fe200078e0000 */
[----:B------:R-:W-:Y:S01]  /*212b0*/  @!P1 IADD3 R11, R20, R11, RZ ;  /* 0x0000000b140b9210 */ /* 0x000fe20007ffe0ff */
[C---:B------:R-:W-:Y:S01]  /*212c0*/  @!P1 IMAD R22, R191.reuse, 0xa0, RZ ;  /* 0x000000a0bf169824 */ /* 0x040fe200078e02ff */
[-C--:B------:R-:W-:Y:S01]  /*212d0*/  @!P1 LEA R26, P4, R10, R227.reuse, 0x1 ;  /* 0x000000e30a1a9211 */ /* 0x080fe200078808ff */
[----:B------:R-:W-:Y:S01]  /*212e0*/  @!P1 IMAD.WIDE.U32 R6, R190, 0xa0, R14 ;  /* 0x000000a0be069825 */ /* 0x000fe200078e000e */
[----:B------:R-:W-:Y:S01]  /*212f0*/  @!PT LDS RZ, [RZ] ;  /* 0x00000000fffff984 */ /* 0x000fe20000000800 */
[----:B------:R-:W-:Y:S01]  /*21300*/  @!PT LDS RZ, [RZ] ;  /* 0x00000000fffff984 */ /* 0x000fe20000000800 */
[----:B------:R-:W-:Y:S01]  /*21310*/  @!PT LDS RZ, [RZ] ;  /* 0x00000000fffff984 */ /* 0x000fe20000000800 */
[----:B------:R1:W-:Y:S02]  /*21320*/  @!P1 LDGSTS.E.BYPASS.LTC128B.128 [R189+0x3000], [R36.64] ;  /* 0x0300000024bd9fae */ /* 0x0003e4000b901d46 */
[----:B------:R-:W-:Y:S01]  /*21330*/  @!P1 LEA.HI.X R27, R10, R226, R11, 0x1, P4 ;  /* 0x000000e20a1b9211 */ /* 0x000fe200020f0c0b */
[----:B------:R-:W-:Y:S01]  /*21340*/  @!P1 IMAD.IADD R7, R22, 0x1, R7 ;  /* 0x0000000116079824 */ /* 0x000fe200078e0207 */
[----:B------:R-:W-:Y:S01]  /*21350*/  @!P1 LEA R22, P2, R6, R227, 0x1 ;  /* 0x000000e306169211 */ /* 0x000fe200078408ff */
[C---:B--2---:R-:W-:Y:S01]  /*21360*/  @!P1 IMAD R8, R191.reuse, 0x60, RZ ;  /* 0x00000060bf089824 */ /* 0x044fe200078e02ff */
[----:B------:R1:W-:Y:S01]  /*21370*/  @P1 STS.128 [R189+0x3800], RZ ;  /* 0x003800ffbd001388 */ /* 0x0003e20000000c00 */
[----:B------:R-:W-:-:S02]  /*21380*/  @!P1 IMAD R14, R191, 0xc0, RZ ;  /* 0x000000c0bf0e9824 */ /* 0x000fc400078e02ff */
[----:B------:R-:W-:Y:S01]  /*21390*/  @!P1 IMAD.IADD R13, R8, 0x1, R13 ;  /* 0x00000001080d9824 */ /* 0x000fe200078e020d */
[----:B------:R-:W-:Y:S01]  /*213a0*/  @!PT LDS RZ, [RZ] ;  /* 0x00000000fffff984 */ /* 0x000fe20000000800 */
[----:B------:R-:W-:Y:S01]  /*213b0*/  @!PT LDS RZ, [RZ] ;  /* 0x00000000fffff984 */ /* 0x000fe20000000800 */
[----:B------:R-:W-:Y:S01]  /*213c0*/  @!PT LDS RZ, [RZ] ;  /* 0x00000000fffff984 */ /* 0x000fe20000000800 */
[----:B------:R1:W-:Y:S01]  /*213d0*/  @!P1 LDGSTS.E.BYPASS.LTC128B.128 [R189+0x3800], [R32.64] ;  /* 0x0380000020bd9fae */ /* 0x0003e2000b901d46 */
[----:B------:R-:W-:-:S03]  /*213e0*/  @!P1 IMAD.WIDE.U32 R8, R190, 0x90, R4 ;  /* 0x00000090be089825 */ /* 0x000fc600078e0004 */
[----:B------:R-:W-:Y:S01]  /*213f0*/  @!P1 LEA.HI.X R29, R12, R226, R13, 0x1, P0 ;  /* 0x000000e20c1d9211 */ /* 0x000fe200000f0c0d */
[----:B------:R-:W-:Y:S01]  /*21400*/  @!P1 IMAD.WIDE.U32 R4, R190, 0xb0, R18 ;  /* 0x000000b0be049825 */ /* 0x000fe200078e0012 */
[-C--:B------:R-:W-:Y:S01]  /*21410*/  @!P1 LEA R24, P3, R8, R227.reuse, 0x1 ;  /* 0x000000e308189211 */ /* 0x080fe200078608ff */
[----:B------:R1:W-:Y:S01]  /*21420*/  @P1 STS.128 [R189+0x4000], RZ ;  /* 0x004000ffbd001388 */ /* 0x0003e20000000c00 */
[----:B------:R-:W-:Y:S01]  /*21430*/  @!P1 MOV R12, R0 ;  /* 0x00000000000c9202 */ /* 0x000fe20000000f00 */
[----:B------:R-:W-:Y:S01]  /*21440*/  @!P1 IMAD.IADD R5, R23, 0x1, R5 ;  /* 0x0000000117059824 */ /* 0x000fe200078e0205 */
[-C--:B------:R-:W-:Y:S01]  /*21450*/  @!P1 LEA R20, P0, R4, R227.reuse, 0x1 ;  /* 0x000000e304149211 */ /* 0x080fe200078008ff */
[----:B------:R-:W-:Y:S01]  /*21460*/  @!P1 IMAD.IADD R9, R21, 0x1, R9 ;  /* 0x0000000115099824 */ /* 0x000fe200078e0209 */
[-C--:B------:R-:W-:Y:S01]  /*21470*/  @!P1 LEA.HI.X R23, R6, R226.reuse, R7, 0x1, P2 ;  /* 0x000000e206179211 */ /* 0x080fe200010f0c07 */
[--C-:B------:R-:W-:Y:S01]  /*21480*/  @!P1 IMAD.MOV.U32 R13, RZ, RZ, R2.reuse ;  /* 0x000000ffff0d9224 */ /* 0x100fe200078e0002 */
[----:B------:R-:W-:Y:S01]  /*21490*/  @!P1 LEA.HI.X R21, R4, R226, R5, 0x1, P0 ;  /* 0x000000e204159211 */ /* 0x000fe200000f0c05 */
[----:B------:R-:W-:Y:S01]  /*214a0*/  @!P1 IMAD.MOV.U32 R5, RZ, RZ, R2 ;  /* 0x000000ffff059224 */ /* 0x000fe200078e0002 */
[-C--:B------:R-:W-:Y:S01]  /*214b0*/  @!P1 MOV R4, R0.reuse ;  /* 0x0000000000049202 */ /* 0x080fe20000000f00 */
[----:B------:R-:W-:Y:S01]  /*214c0*/  @!P1 IMAD.MOV.U32 R6, RZ, RZ, R0 ;  /* 0x000000ffff069224 */ /* 0x000fe200078e0000 */
[----:B------:R-:W-:Y:S01]  /*214d0*/  @!P1 LEA R11, P0, R190, R0, 0x7 ;  /* 0x00000000be0b9211 */ /* 0x000fe200078038ff */
[----:B------:R-:W-:Y:S01]  /*214e0*/  @!P1 IMAD.MOV.U32 R7, RZ, RZ, R2 ;  /* 0x000000ffff079224 */ /* 0x000fe200078e0002 */
[----:B------:R-:W-:Y:S01]  /*214f0*/  @!P1 LEA.HI.X R25, R8, R226, R9, 0x1, P3 ;  /* 0x000000e208199211 */ /* 0x000fe200018f0c09 */
[C---:B------:R-:W-:Y:S01]  /*21500*/  @!P1 IMAD.WIDE.U32 R8, R190.reuse, 0xc0, R4 ;  /* 0x000000c0be089825 */ /* 0x040fe200078e0004 */
[----:B------:R-:W-:Y:S01]  /*21510*/  @!P1 LEA R18, P4, R11, R227, 0x1 ;  /* 0x000000e30b129211 */ /* 0x000fe200078808ff */
[----:B------:R-:W-:Y:S01]  /*21520*/  @!PT LDS RZ, [RZ] ;  /* 0x00000000fffff984 */ /* 0x000fe20000000800 */
[----:B------:R-:W-:Y:S01]  /*21530*/  @!PT LDS RZ, [RZ] ;  /* 0x00000000fffff984 */ /* 0x000fe20000000800 */
[----:B------:R-:W-:Y:S01]  /*21540*/  @!PT LDS RZ, [RZ] ;  /* 0x00000000fffff984 */ /* 0x000fe20000000800 */
[----:B------:R1:W-:Y:S02]  /*21550*/  @!P1 LDGSTS.E.BYPASS.LTC128B.128 [R189+0x4000], [R34.64] ;  /* 0x0400000022bd9fae */ /* 0x0003e4000b901d46 */
[C---:B------:R-:W-:Y:S01]  /*21560*/  @!P1 IMAD.WIDE.U32 R4, R190.reuse, 0xe0, R12 ;  /* 0x000000e0be049825 */ /* 0x040fe200078e000c */
[C---:B------:R-:W-:Y:S01]  /*21570*/  @!P1 LEA.HI.X R13, R190.reuse, R2, R191, 0x7, P0 ;  /* 0x00000002be0d9211 */ /* 0x040fe200000f3cbf */
[----:B------:R1:W-:Y:S02]  /*21580*/  @P1 STS.128 [R189+0x4800], RZ ;  /* 0x004800ffbd001388 */ /* 0x0003e40000000c00 */
[----:B------:R-:W-:Y:S01]  /*21590*/  @!P1 IMAD R10, R191, 0xd0, RZ ;  /* 0x000000d0bf0a9824 */ /* 0x000fe200078e02ff */
[----:B------:R-:W-:Y:S01]  /*215a0*/  @!P1 LEA.HI.X R19, R11, R226, R13, 0x1, P4 ;  /* 0x000000e20b139211 */ /* 0x000fe200020f0c0d */
[----:B------:R-:W-:Y:S01]  /*215b0*/  @!PT LDS RZ, [RZ] ;  /* 0x00000000fffff984 */ /* 0x000fe20000000800 */
[----:B------:R-:W-:Y:S01]  /*215c0*/  @!PT LDS RZ, [RZ] ;  /* 0x00000000fffff984 */ /* 0x000fe20000000800 */
[----:B------:R-:W-:Y:S01]  /*215d0*/  @!PT LDS RZ, [RZ] ;  /* 0x00000000fffff984 */ /* 0x000fe20000000800 */
[----:B------:R1:W-:Y:S01]  /*215e0*/  @!P1 LDGSTS.E.BYPASS.LTC128B.128 [R189+0x4800], [R30.64] ;  /* 0x048000001ebd9fae */ /* 0x0003e2000b901d46 */
[----:B------:R-:W-:-:S03]  /*215f0*/  @!P1 IMAD.WIDE.U32 R6, R190, 0xd0, R6 ;  /* 0x000000d0be069825 */ /* 0x000fc600078e0006 */
[----:B------:R1:W-:Y:S01]  /*21600*/  @P1 STS.128 [R189+0x5000], RZ ;  /* 0x005000ffbd001388 */ /* 0x0003e20000000c00 */
[----:B------:R-:W-:Y:S01]  /*21610*/  @!P1 IMAD R15, R191, 0xe0, RZ ;  /* 0x000000e0bf0f9824 */ /* 0x000fe200078e02ff */
[----:B------:R-:W-:Y:S01]  /*21620*/  @!P1 IADD3 R7, R10, R7, RZ ;  /* 0x000000070a079210 */ /* 0x000fe20007ffe0ff */
[----:B------:R-:W-:Y:S01]  /*21630*/  @!P1 IMAD.IADD R9, R14, 0x1, R9 ;  /* 0x000000010e099824 */ /* 0x000fe200078e0209 */
        /* <DEDUP_REMOVED lines=8> */
[----:B------:R-:W-:Y:S02]  /*216c0*/  @!P1 LEA R10, P0, R4, R227, 0x1 ;  /* 0x000000e3040a9211 */ /* 0x000fe400078008ff */
[-C--:B------:R-:W-:Y:S01]  /*216d0*/  @!P1 LEA.HI.X R15, R8, R226.reuse, R9, 0x1, P3 ;  /* 0x000000e2080f9211 */ /* 0x080fe200018f0c09 */
[----:B------:R-:W-:Y:S01]  /*216e0*/  @!PT LDS RZ, [RZ] ;  /* 0x00000000fffff984 */ /* 0x000fe20000000800 */
[----:B------:R-:W-:Y:S01]  /*216f0*/  @!PT LDS RZ, [RZ] ;  /* 0x00000000fffff984 */ /* 0x000fe20000000800 */
[----:B------:R-:W-:Y:S01]  /*21700*/  @!PT LDS RZ, [RZ] ;  /* 0x00000000fffff984 */ /* 0x000fe20000000800 */
[----:B------:R1:W-:Y:S01]  /*21710*/  @!P1 LDGSTS.E.BYPASS.LTC128B.128 [R189+0x5800], [R26.64] ;  /* 0x058000001abd9fae */ /* 0x0003e2000b901d46 */
[----:B------:R-:W-:-:S02]  /*21720*/  @!P1 LEA.HI.X R13, R6, R226, R7, 0x1, P2 ;  /* 0x000000e2060d9211 */ /* 0x000fc400010f0c07 */
[----:B------:R-:W-:Y:S01]  /*21730*/  @!P1 LEA.HI.X R11, R4, R226, R5, 0x1, P0 ;  /* 0x000000e2040b9211 */ /* 0x000fe200000f0c05 */
        /* <DEDUP_REMOVED lines=48> */
.L_x_1147:
[----:B------:R-:W-:Y:S05]  /*21a40*/  BSYNC B0 ;  /* 0x0000000000007941 */ /* 0x000fea0003800000 */
.L_x_1146:
[----:B------:R-:W0:Y:S01]  /*21a50*/  LDGDEPBAR ;  /* 0x00000000000079af */ /* 0x000e220000000000 */
[----:B------:R-:W-:-:S04]  /*21a60*/  LEA R227, P0, R0, R227, 0x1 ;  /* 0x000000e300e37211 */ /* 0x000fc800078008ff */
[----:B------:R-:W-:-:S04]  /*21a70*/  LEA.HI.X R226, R0, R226, R2, 0x1, P0 ;  /* 0x000000e200e27211 */ /* 0x000fc800000f0c02 */
.L_x_1142:
[----:B------:R-:W-:Y:S05]  /*21a80*/  BSYNC B1 ;  /* 0x0000000000017941 */ /* 0x000fea0003800000 */
.L_x_1141:
[----:B------:R-:W-:Y:S01]  /*21a90*/  FMNMX.FTZ R0, R3, R39, !PT ;  /* 0x0000002703007209 */ /* 0x000fe20007810000 */
[----:B-1----:R-:W-:Y:S03]  /*21aa0*/  LDSM.16.MT88.4 R24, [R181+0xa000] ;  /* 0x00a00000b518783b */ /* 0x002fe60000004200 */
[----:B------:R-:W-:Y:S01]  /*21ab0*/  FMNMX.FTZ R0, R44, R0, !PT ;  /* 0x000000002c007209 */ /* 0x000fe20007810000 */
[----:B------:R-:W-:Y:S03]  /*21ac0*/  LDSM.16.MT88.4 R12, [R178+0xa000] ;  /* 0x00a00000b20c783b */ /* 0x000fe60000004200 */
[----:B------:R-:W-:Y:S01]  /*21ad0*/  FMNMX.FTZ R0, R58, R0, !PT ;  /* 0x000000003a007209 */ /* 0x000fe20007810000 */
[----:B------:R-:W-:Y:S03]  /*21ae0*/  LDSM.16.MT88.4 R20, [R180+0xa000] ;  /* 0x00a00000b414783b */ /* 0x000fe60000004200 */
[----:B------:R-:W-:Y:S01]  /*21af0*/  FMNMX.FTZ R2, R59, R0, !PT ;  /* 0x000000003b027209 */ /* 0x000fe20007810000 */
[----:B------:R-:W-:Y:S03]  /*21b00*/  LDSM.16.MT88.4 R32, [R181+0xa800] ;  /* 0x00a80000b520783b */ /* 0x000fe60000004200 */
[----:B------:R-:W-:Y:S01]  /*21b10*/  FMNMX.FTZ R2, R206, R2, !PT ;  /* 0x00000002ce027209 */ /* 0x000fe20007810000 */
[----:B------:R1:W3:Y:S01]  /*21b20*/  LD.E R0, [R16.64+0xdc] ;  /* 0x0000dc0610007980 */ /* 0x0002e2000c101900 */
        /* <DEDUP_REMOVED lines=12> */
[----:B------:R-:W-:Y:S01]  /*21bf0*/  FMNMX.FTZ R4, R200, R4, !PT ;  /* 0x00000004c8047209 */ /* 0x000fe20007810000 */
[----:B-1----:R-:W-:Y:S01]  /*21c00*/  LDSM.16.MT88.4 R16, [R179+0xa000] ;  /* 0x00a00000b310783b */ /* 0x002fe20000004200 */
        /* <DEDUP_REMOVED lines=111> */
[----:B--2---:R-:W2:Y:S01]  /*22300*/  SHFL.BFLY PT, R6, R4, 0x2, 0x1f ;  /* 0x0c401f0004067f89 */ /* 0x004ea200000e0000 */
[----:B-1----:R-:W-:-:S05]  /*22310*/  FMNMX.FTZ R2, R2, R5, !PT ;  /* 0x0000000502027209 */ /* 0x002fca0007810000 */
[----:B------:R-:W1:Y:S01]  /*22320*/  SHFL.BFLY PT, R5, R2, 0x1, 0x1f ;  /* 0x0c201f0002057f89 */ /* 0x000e6200000e0000 */
[----:B--2---:R-:W-:-:S05]  /*22330*/  FMNMX.FTZ R4, R4, R6, !PT ;  /* 0x0000000604047209 */ /* 0x004fca0007810000 */
[----:B------:R-:W2:Y:S01]  /*22340*/  SHFL.BFLY PT, R6, R4, 0x1, 0x1f ;  /* 0x0c201f0004067f89 */ /* 0x000ea200000e0000 */
[----:B-1----:R-:W-:-:S04]  /*22350*/  FMNMX.FTZ R77, R2, R5, !PT ;  /* 0x00000005024d7209 */ /* 0x002fc80007810000 */
[----:B------:R-:W-:Y:S01]  /*22360*/  FSETP.NEU.FTZ.AND P0, PT, R77, -INF , PT ;  /* 0xff8000004d00780b */ /* 0x000fe20003f1d000 */
[----:B---3--:R-:W-:-:S05]  /*22370*/  FMUL.FTZ R5, R0, R77 ;  /* 0x0000004d00057220 */ /* 0x008fca0000410000 */
[----:B------:R-:W-:-:S05]  /*22380*/  FSEL R5, R5, RZ, P0 ;  /* 0x000000ff05057208 */ /* 0x000fca0000000000 */
[----:B------:R-:W-:Y:S01]  /*22390*/  FFMA.FTZ R2, R39, R0, -R5 ;  /* 0x0000000027027223 */ /* 0x000fe20000010805 */
[----:B--2---:R-:W-:Y:S02]  /*223a0*/  FMNMX.FTZ R76, R4, R6, !PT ;  /* 0x00000006044c7209 */ /* 0x004fe40007810000 */
[----:B------:R-:W-:Y:S01]  /*223b0*/  FSEL R4, R77, RZ, P0 ;  /* 0x000000ff4d047208 */ /* 0x000fe20000000000 */
[----:B------:R1:W-:Y:S01]  /*223c0*/  MUFU.EX2 R113, R2 ;  /* 0x0000000200717308 */ /* 0x0003e20000000800 */
[----:B------:R-:W-:Y:S01]  /*223d0*/  FSETP.NEU.FTZ.AND P1, PT, R76, -INF , PT ;  /* 0xff8000004c00780b */ /* 0x000fe20003f3d000 */
[----:B------:R-:W-:Y:S02]  /*223e0*/  FMUL.FTZ R7, R0, R76 ;  /* 0x0000004c00077220 */ /* 0x000fe40000410000 */
[----:B------:R-:W-:Y:S01]  /*223f0*/  FADD.FTZ R3, R3, -R4 ;  /* 0x8000000403037221 */ /* 0x000fe20000010000 */
[----:B------:R-:W-:Y:S02]  /*22400*/  FSEL R4, R76, RZ, P1 ;  /* 0x000000ff4c047208 */ /* 0x000fe40000800000 */
[----:B------:R-:W-:Y:S01]  /*22410*/  FSEL R7, R7, RZ, P1 ;  /* 0x000000ff07077208 */ /* 0x000fe20000800000 */
[----:B------:R-:W-:-:S06]  /*22420*/  FMUL.FTZ R3, R0, R3 ;  /* 0x0000000300037220 */ /* 0x000fcc0000410000 */
[----:B------:R-:W2:Y:S01]  /*22430*/  MUFU.EX2 R3, R3 ;  /* 0x0000000300037308 */ /* 0x000ea20000000800 */
[----:B-1----:R-:W-:-:S07]  /*22440*/  FFMA.FTZ R2, R44, R0, -R5 ;  /* 0x000000002c027223 */ /* 0x002fce0000010805 */
[----:B------:R1:W3:Y:S01]  /*22450*/  MUFU.EX2 R53, R2 ;  /* 0x0000000200357308 */ /* 0x0002e20000000800 */
[-C--:B--2---:R-:W-:Y:S02]  /*22460*/  FMUL.FTZ R158, R158, R3.reuse ;  /* 0x000000039e9e7220 */ /* 0x084fe40000410000 */
[-C--:B------:R-:W-:Y:S02]  /*22470*/  FMUL.FTZ R159, R159, R3.reuse ;  /* 0x000000039f9f7220 */ /* 0x080fe40000410000 */
[-C--:B------:R-:W-:Y:S02]  /*22480*/  FMUL.FTZ R154, R154, R3.reuse ;  /* 0x000000039a9a7220 */ /* 0x080fe40000410000 */
[----:B------:R-:W-:Y:S02]  /*22490*/  FMUL.FTZ R155, R155, R3 ;  /* 0x000000039b9b7220 */ /* 0x000fe40000410000 */
[----:B-1----:R-:W-:Y:S01]  /*224a0*/  FFMA.FTZ R2, R58, R0, -R5 ;  /* 0x000000003a027223 */ /* 0x002fe20000010805 */
[----:B---3--:R-:W-:Y:S01]  /*224b0*/  F2FP.PACK_AB R9, R53, R113 ;  /* 0x000000713509723e */ /* 0x008fe200000000ff */
[----:B------:R-:W-:-:S02]  /*224c0*/  FMUL.FTZ R150, R150, R3 ;  /* 0x0000000396967220 */ /* 0x000fc40000410000 */
[----:B------:R1:W-:Y:S01]  /*224d0*/  MUFU.EX2 R47, R2 ;  /* 0x00000002002f7308 */ /* 0x0003e20000000800 */
[-C--:B------:R-:W-:Y:S02]  /*224e0*/  FMUL.FTZ R151, R151, R3.reuse ;  /* 0x0000000397977220 */ /* 0x080fe40000410000 */
[-C--:B------:R-:W-:Y:S02]  /*224f0*/  FMUL.FTZ R146, R146, R3.reuse ;  /* 0x0000000392927220 */ /* 0x080fe40000410000 */
[-C--:B------:R-:W-:Y:S02]  /*22500*/  FMUL.FTZ R147, R147, R3.reuse ;  /* 0x0000000393937220 */ /* 0x080fe40000410000 */
[-C--:B------:R-:W-:Y:S02]  /*22510*/  FMUL.FTZ R166, R166, R3.reuse ;  /* 0x00000003a6a67220 */ /* 0x080fe40000410000 */
[-C--:B------:R-:W-:Y:S02]  /*22520*/  FMUL.FTZ R167, R167, R3.reuse ;  /* 0x00000003a7a77220 */ /* 0x080fe40000410000 */
[----:B------:R-:W-:-:S02]  /*22530*/  FMUL.FTZ R162, R162, R3 ;  /* 0x00000003a2a27220 */ /* 0x000fc40000410000 */
[-C--:B------:R-:W-:Y:S02]  /*22540*/  FMUL.FTZ R163, R163, R3.reuse ;  /* 0x00000003a3a37220 */ /* 0x080fe40000410000 */
[-C--:B------:R-:W-:Y:S02]  /*22550*/  FMUL.FTZ R142, R142, R3.reuse ;  /* 0x000000038e8e7220 */ /* 0x080fe40000410000 */
[----:B-1----:R-:W-:Y:S02]  /*22560*/  FFMA.FTZ R2, R59, R0, -R5 ;  /* 0x000000003b027223 */ /* 0x002fe40000010805 */
[-C--:B------:R-:W-:Y:S02]  /*22570*/  FMUL.FTZ R143, R143, R3.reuse ;  /* 0x000000038f8f7220 */ /* 0x080fe40000410000 */
[----:B------:R1:W2:Y:S01]  /*22580*/  MUFU.EX2 R115, R2 ;  /* 0x0000000200737308 */ /* 0x0002a20000000800 */
[-C--:B------:R-:W-:Y:S02]  /*22590*/  FMUL.FTZ R138, R138, R3.reuse ;  /* 0x000000038a8a7220 */ /* 0x080fe40000410000 */
[----:B------:R-:W-:-:S02]  /*225a0*/  FMUL.FTZ R139, R139, R3 ;  /* 0x000000038b8b7220 */ /* 0x000fc40000410000 */
[----:B-1----:R-:W-:Y:S01]  /*225b0*/  FFMA.FTZ R2, R42, R0, -R7 ;  /* 0x000000002a027223 */ /* 0x002fe20000010807 */
[----:B--2---:R-:W-:-:S03]  /*225c0*/  F2FP.PACK_AB R11, R115, R47 ;  /* 0x0000002f730b723e */ /* 0x004fc600000000ff */
[----:B------:R1:W-:Y:S02]  /*225d0*/  MUFU.EX2 R6, R2 ;  /* 0x0000000200067308 */ /* 0x0003e40000000800 */
[----:B-1----:R-:W-:-:S06]  /*225e0*/  FFMA.FTZ R2, R46, R0, -R7 ;  /* 0x000000002e027223 */ /* 0x002fcc0000010807 */
[----:B------:R1:W2:Y:S02]  /*225f0*/  MUFU.EX2 R52, R2 ;  /* 0x0000000200347308 */ /* 0x0002a40000000800 */
[----:B-1----:R-:W-:Y:S01]  /*22600*/  FFMA.FTZ R2, R56, R0, -R7 ;  /* 0x0000000038027223 */ /* 0x002fe20000010807 */
[----:B--2---:R-:W-:-:S05]  /*22610*/  F2FP.PACK_AB R8, R52, R6 ;  /* 0x000000063408723e */ /* 0x004fca00000000ff */
[----:B------:R1:W-:Y:S02]  /*22620*/  MUFU.EX2 R45, R2 ;  /* 0x00000002002d7308 */ /* 0x0003e40000000800 */
[----:B-1----:R-:W-:-:S06]  /*22630*/  FFMA.FTZ R2, R57, R0, -R7 ;  /* 0x0000000039027223 */ /* 0x002fcc0000010807 */
[----:B------:R1:W2:Y:S02]  /*22640*/  MUFU.EX2 R114, R2 ;  /* 0x0000000200727308 */ /* 0x0002a40000000800 */
[----:B-1----:R-:W-:Y:S01]  /*22650*/  FADD.FTZ R2, R38, -R4 ;  /* 0x8000000426027221 */ /* 0x002fe20000010000 */
[----:B--2---:R-:W-:-:S03]  /*22660*/  F2FP.PACK_AB R10, R114, R45 ;  /* 0x0000002d720a723e */ /* 0x004fc600000000ff */
[----:B------:R-:W-:-:S04]  /*22670*/  FMUL.FTZ R2, R0, R2 ;  /* 0x0000000200027220 */ /* 0x000fc80000410000 */
[----:B------:R1:W2:Y:S02]  /*22680*/  MUFU.EX2 R4, R2 ;  /* 0x0000000200047308 */ /* 0x0002a40000000800 */
[----:B-1----:R-:W-:Y:S02]  /*22690*/  FFMA.FTZ R2, R206, R0, -R5 ;  /* 0x00000000ce027223 */ /* 0x002fe40000010805 */
[----:B--2---:R-:W-:-:S04]  /*226a0*/  FMUL.FTZ R156, R156, R4 ;  /* 0x000000049c9c7220 */ /* 0x004fc80000410000 */
[----:B------:R1:W-:Y:S01]  /*226b0*/  MUFU.EX2 R55, R2 ;  /* 0x0000000200377308 */ /* 0x0003e20000000800 */
[-C--:B------:R-:W-:Y:S02]  /*226c0*/  FMUL.FTZ R157, R157, R4.reuse ;  /* 0x000000049d9d7220 */ /* 0x080fe40000410000 */
[-C--:B------:R-:W-:Y:S02]  /*226d0*/  FMUL.FTZ R152, R152, R4.reuse ;  /* 0x0000000498987220 */ /* 0x080fe40000410000 */
[-C--:B------:R-:W-:Y:S02]  /*226e0*/  FMUL.FTZ R153, R153, R4.reuse ;  /* 0x0000000499997220 */ /* 0x080fe40000410000 */
[-C--:B------:R-:W-:Y:S01]  /*226f0*/  FMUL.FTZ R148, R148, R4.reuse ;  /* 0x0000000494947220 */ /* 0x080fe20000410000 */
[----:B------:R-:W-:Y:S01]  /*22700*/  HMMA.16816.F32 R36, R8, R24, R156 ;  /* 0x000000180824723c */ /* 0x000fe2000000189c */
[-C--:B------:R-:W-:Y:S02]  /*22710*/  FMUL.FTZ R149, R149, R4.reuse ;  /* 0x0000000495957220 */ /* 0x080fe40000410000 */
[----:B------:R-:W-:-:S02]  /*22720*/  FMUL.FTZ R144, R144, R4 ;  /* 0x0000000490907220 */ /* 0x000fc40000410000 */
[-C--:B------:R-:W-:Y:S02]  /*22730*/  FMUL.FTZ R145, R145, R4.reuse ;  /* 0x0000000491917220 */ /* 0x080fe40000410000 */
[----:B------:R-:W-:Y:S01]  /*22740*/  FMUL.FTZ R164, R164, R4 ;  /* 0x00000004a4a47220 */ /* 0x000fe20000410000 */
[C---:B------:R-:W-:Y:S01]  /*22750*/  HMMA.16816.F32 R48, R8.reuse, R26, R152 ;  /* 0x0000001a0830723c */ /* 0x040fe20000001898 */
[----:B-1----:R-:W-:Y:S01]  /*22760*/  FFMA.FTZ R2, R207, R0, -R5 ;  /* 0x00000000cf027223 */ /* 0x002fe20000010805 */
[----:B------:R-:W1:Y:S01]  /*22770*/  LDSM.16.MT88.4 R24, [R178+0xa800] ;  /* 0x00a80000b218783b */ /* 0x000e620000004200 */
[-C--:B------:R-:W-:Y:S02]  /*22780*/  FMUL.FTZ R165, R165, R4.reuse ;  /* 0x00000004a5a57220 */ /* 0x080fe40000410000 */
[----:B------:R2:W3:Y:S01]  /*22790*/  MUFU.EX2 R54, R2 ;  /* 0x0000000200367308 */ /* 0x0004e20000000800 */
[-C--:B------:R-:W-:Y:S02]  /*227a0*/  FMUL.FTZ R160, R160, R4.reuse ;  /* 0x00000004a0a07220 */ /* 0x080fe40000410000 */
[-C--:B------:R-:W-:Y:S01]  /*227b0*/  FMUL.FTZ R161, R161, R4.reuse ;  /* 0x00000004a1a17220 */ /* 0x080fe20000410000 */
[----:B------:R-:W-:Y:S01]  /*227c0*/  HMMA.16816.F32 R56, R8, R16, R148 ;  /* 0x000000100838723c */ /* 0x000fe20000001894 */
[----:B------:R-:W-:-:S02]  /*227d0*/  FMUL.FTZ R140, R140, R4 ;  /* 0x000000048c8c7220 */ /* 0x000fc40000410000 */
[-C--:B------:R-:W-:Y:S02]  /*227e0*/  FMUL.FTZ R141, R141, R4.reuse ;  /* 0x000000048d8d7220 */ /* 0x080fe40000410000 */
[-C--:B------:R-:W-:Y:S02]  /*227f0*/  FMUL.FTZ R136, R136, R4.reuse ;  /* 0x0000000488887220 */ /* 0x080fe40000410000 */
[----:B------:R-:W-:Y:S01]  /*22800*/  FMUL.FTZ R137, R137, R4 ;  /* 0x0000000489897220 */ /* 0x000fe20000410000 */
[----:B------:R-:W-:Y:S01]  /*22810*/  HMMA.16816.F32 R144, R8, R18, R144 ;  /* 0x000000120890723c */ /* 0x000fe20000001890 */
[----:B------:R-:W4:Y:S01]  /*22820*/  LDSM.16.MT88.4 R16, [R179+0xa800] ;  /* 0x00a80000b310783b */ /* 0x000f220000004200 */
[----:B--2---:R-:W-:-:S04]  /*22830*/  FFMA.FTZ R2, R202, R0, -R5 ;  /* 0x00000000ca027223 */ /* 0x004fc80000010805 */
[----:B------:R2:W-:Y:S02]  /*22840*/  MUFU.EX2 R60, R2 ;  /* 0x00000002003c7308 */ /* 0x0005e40000000800 */
[C---:B------:R-:W-:Y:S08]  /*22850*/  HMMA.16816.F32 R28, R8.reuse, R12, R164 ;  /* 0x0000000c081c723c */ /* 0x040ff000000018a4 */
[----:B------:R-:W-:Y:S01]  /*22860*/  HMMA.16816.F32 R40, R8, R14, R160 ;  /* 0x0000000e0828723c */ /* 0x000fe200000018a0 */
[----:B------:R-:W5:Y:S01]  /*22870*/  LDSM.16.MT88.4 R12, [R180+0xa800] ;  /* 0x00a80000b40c783b */ /* 0x000f620000004200 */
[----:B--2---:R-:W-:-:S06]  /*22880*/  FFMA.FTZ R2, R203, R0, -R5 ;  /* 0x00000000cb027223 */ /* 0x004fcc0000010805 */
[C---:B------:R-:W-:Y:S01]  /*22890*/  HMMA.16816.F32 R140, R8.reuse, R20, R140 ;  /* 0x00000014088c723c */ /* 0x040fe2000000188c */
[----:B------:R2:W1:Y:S07]  /*228a0*/  MUFU.EX2 R207, R2 ;  /* 0x0000000200cf7308 */ /* 0x00046e0000000800 */
[----:B------:R-:W-:Y:S07]  /*228b0*/  HMMA.16816.F32 R20, R8, R22, R136 ;  /* 0x000000160814723c */ /* 0x000fee0000001888 */
[----:B---3--:R-:W-:Y:S01]  /*228c0*/  F2FP.PACK_AB R9, R54, R55 ;  /* 0x000000373609723e */ /* 0x008fe200000000ff */
[----:B--2---:R-:W-:Y:S01]  /*228d0*/  FFMA.FTZ R2, R204, R0, -R7 ;  /* 0x00000000cc027223 */ /* 0x004fe20000010807 */
[----:B-1----:R-:W-:-:S03]  /*228e0*/  F2FP.PACK_AB R11, R207, R60 ;  /* 0x0000003ccf0b723e */ /* 0x002fc600000000ff */
        /* <DEDUP_REMOVED lines=8> */
[----:B-1----:R-:W-:Y:S01]  /*22970*/  FFMA.FTZ R2, R198, R0, -R5 ;  /* 0x00000000c6027223 */ /* 0x002fe20000010805 */
[----:B--2---:R-:W-:-:S05]  /*22980*/  F2FP.PACK_AB R10, R203, R204 ;  /* 0x000000cccb0a723e */ /* 0x004fca00000000ff */
[----:B------:R1:W-:Y:S02]  /*22990*/  MUFU.EX2 R201, R2 ;  /* 0x0000000200c97308 */ /* 0x0003e40000000800 */
[C---:B------:R-:W-:Y:S08]  /*229a0*/  HMMA.16816.F32 R28, R8.reuse, R24, R28 ;  /* 0x00000018081c723c */ /* 0x040ff0000000181c */
[----:B------:R-:W-:Y:S01]  /*229b0*/  HMMA.16816.F32 R40, R8, R26, R40 ;  /* 0x0000001a0828723c */ /* 0x000fe20000001828 */
[----:B------:R-:W2:Y:S01]  /*229c0*/  LDSM.16.MT88.4 R24, [R178+0xb000] ;  /* 0x00b00000b218783b */ /* 0x000ea20000004200 */
[----:B-1----:R-:W-:-:S04]  /*229d0*/  FFMA.FTZ R2, R199, R0, -R5 ;  /* 0x00000000c7027223 */ /* 0x002fc80000010805 */
[----:B------:R1:W3:Y:S02]  /*229e0*/  MUFU.EX2 R202, R2 ;  /* 0x0000000200ca7308 */ /* 0x0002e40000000800 */
[C---:B------:R-:W-:Y:S08]  /*229f0*/  HMMA.16816.F32 R36, R8.reuse, R32, R36 ;  /* 0x000000200824723c */ /* 0x040ff00000001824 */
[----:B------:R-:W-:Y:S01]  /*22a00*/  HMMA.16816.F32 R48, R8, R34, R48 ;  /* 0x000000220830723c */ /* 0x000fe20000001830 */
[----:B------:R-:W2:Y:S01]  /*22a10*/  LDSM.16.MT88.4 R32, [R181+0xb000] ;  /* 0x00b00000b520783b */ /* 0x000ea20000004200 */
[----:B-1----:R-:W-:-:S06]  /*22a20*/  FFMA.FTZ R2, R194, R0, -R5 ;  /* 0x00000000c2027223 */ /* 0x002fcc0000010805 */
[C---:B----4-:R-:W-:Y:S01]  /*22a30*/  HMMA.16816.F32 R56, R8.reuse, R16, R56 ;  /* 0x000000100838723c */ /* 0x050fe20000001838 */
[----:B------:R1:W-:Y:S07]  /*22a40*/  MUFU.EX2 R200, R2 ;  /* 0x0000000200c87308 */ /* 0x0003ee0000000800 */
[C---:B------:R-:W-:Y:S01]  /*22a50*/  HMMA.16816.F32 R68, R8.reuse, R18, R144 ;  /* 0x000000120844723c */ /* 0x040fe20000001890 */
[----:B------:R-:W4:Y:S07]  /*22a60*/  LDSM.16.MT88.4 R16, [R179+0xb000] ;  /* 0x00b00000b310783b */ /* 0x000f2e0000004200 */
[----:B-----5:R-:W-:Y:S01]  /*22a70*/  HMMA.16816.F32 R140, R8, R12, R140 ;  /* 0x0000000c088c723c */ /* 0x020fe2000000188c */
[----:B-1----:R-:W-:-:S04]  /*22a80*/  FFMA.FTZ R2, R196, R0, -R7 ;  /* 0x00000000c4027223 */ /* 0x002fc80000010807 */
[----:B------:R1:W-:Y:S03]  /*22a90*/  MUFU.EX2 R198, R2 ;  /* 0x0000000200c67308 */ /* 0x0003e60000000800 */
[----:B------:R-:W-:Y:S01]  /*22aa0*/  HMMA.16816.F32 R20, R8, R14, R20 ;  /* 0x0000000e0814723c */ /* 0x000fe20000001814 */
[----:B------:R-:W5:Y:S06]  /*22ab0*/  LDSM.16.MT88.4 R12, [R180+0xb000] ;  /* 0x00b00000b40c783b */ /* 0x000f6c0000004200 */
[----:B---3--:R-:W-:Y:S01]  /*22ac0*/  F2FP.PACK_AB R9, R202, R201 ;  /* 0x000000c9ca09723e */ /* 0x008fe200000000ff */
[----:B-1----:R-:W-:-:S04]  /*22ad0*/  FFMA.FTZ R2, R197, R0, -R7 ;  /* 0x00000000c5027223 */ /* 0x002fc80000010807 */
[----:B------:R1:W3:Y:S02]  /*22ae0*/  MUFU.EX2 R197, R2 ;  /* 0x0000000200c57308 */ /* 0x0002e40000000800 */
[----:B-1----:R-:W-:Y:S01]  /*22af0*/  FFMA.FTZ R2, R192, R0, -R7 ;  /* 0x00000000c0027223 */ /* 0x002fe20000010807 */
[----:B---3--:R-:W-:-:S05]  /*22b00*/  F2FP.PACK_AB R8, R197, R198 ;  /* 0x000000c6c508723e */ /* 0x008fca00000000ff */
[----:B------:R1:W-:Y:S02]  /*22b10*/  MUFU.EX2 R196, R2 ;  /* 0x0000000200c47308 */ /* 0x0003e40000000800 */
[----:B-1----:R-:W-:-:S06]  /*22b20*/  FFMA.FTZ R2, R193, R0, -R7 ;  /* 0x00000000c1027223 */ /* 0x002fcc0000010807 */
[----:B------:R1:W3:Y:S02]  /*22b30*/  MUFU.EX2 R199, R2 ;  /* 0x0000000200c77308 */ /* 0x0002e40000000800 */
[----:B-1----:R-:W-:Y:S01]  /*22b40*/  FFMA.FTZ R2, R195, R0, -R5 ;  /* 0x00000000c3027223 */ /* 0x002fe20000010805 */
[----:B---3--:R-:W-:Y:S02]  /*22b50*/  F2FP.PACK_AB R10, R199, R196 ;  /* 0x000000c4c70a723e */ /* 0x008fe400000000ff */
[----:B------:R-:W-:-:S03]  /*22b60*/  MOV R195, R60 ;  /* 0x0000003c00c37202 */ /* 0x000fc60000000f00 */
[----:B------:R1:W3:Y:S02]  /*22b70*/  MUFU.EX2 R194, R2 ;  /* 0x0000000200c27308 */ /* 0x0002e40000000800 */
[----:B-1----:R-:W-:Y:S01]  /*22b80*/  FFMA.FTZ R2, R174, R0, -R5 ;  /* 0x00000000ae027223 */ /* 0x002fe20000010805 */
[----:B---3--:R-:W-:-:S05]  /*22b90*/  F2FP.PACK_AB R11, R194, R200 ;  /* 0x000000c8c20b723e */ /* 0x008fca00000000ff */
[----:B------:R1:W-:Y:S02]  /*22ba0*/  MUFU.EX2 R192, R2 ;  /* 0x0000000200c07308 */ /* 0x0003e40000000800 */
[C---:B--2---:R-:W-:Y:S08]  /*22bb0*/  HMMA.16816.F32 R28, R8.reuse, R24, R28 ;  /* 0x00000018081c723c */ /* 0x044ff0000000181c */
        /* <DEDUP_REMOVED lines=18> */
[----:B-1----:R-:W-:Y:S01]  /*22ce0*/  FFMA.FTZ R2, R173, R0, -R7 ;  /* 0x00000000ad027223 */ /* 0x002fe20000010807 */
[----:B------:R-:W-:-:S03]  /*22cf0*/  MOV R173, R54 ;  /* 0x0000003600ad7202 */ /* 0x000fc60000000f00 */
        /* <DEDUP_REMOVED lines=11> */
[----:B---3--:R-:W-:Y:S02]  /*22db0*/  F2FP.PACK_AB R11, R168, R175 ;  /* 0x000000afa80b723e */ /* 0x008fe400000000ff */
[----:B------:R-:W-:-:S03]  /*22dc0*/  MOV R86, R53 ;  /* 0x0000003500567202 */ /* 0x000fc60000000f00 */
[----:B------:R1:W-:Y:S02]  /*22dd0*/  MUFU.EX2 R166, R2 ;  /* 0x0000000200a67308 */ /* 0x0003e40000000800 */
[C---:B--2---:R-:W-:Y:S08]  /*22de0*/  HMMA.16816.F32 R60, R8.reuse, R26, R40 ;  /* 0x0000001a083c723c */ /* 0x044ff00000001828 */
[----:B------:R-:W-:Y:S01]  /*22df0*/  HMMA.16816.F32 R40, R8, R34, R48 ;  /* 0x000000220828723c */ /* 0x000fe20000001830 */
[----:B-1----:R-:W-:Y:S01]  /*22e00*/  FFMA.FTZ R2, R87, R0, -R5 ;  /* 0x0000000057027223 */ /* 0x002fe20000010805 */
[----:B------:R-:W-:-:S03]  /*22e10*/  MOV R87, R52 ;  /* 0x0000003400577202 */ /* 0x000fc60000000f00 */
[----:B------:R1:W2:Y:S03]  /*22e20*/  MUFU.EX2 R167, R2 ;  /* 0x0000000200a77308 */ /* 0x0002a60000000800 */
[C---:B------:R-:W-:Y:S01]  /*22e30*/  HMMA.16816.F32 R52, R8.reuse, R24, R28 ;  /* 0x000000180834723c */ /* 0x040fe2000000181c */
[----:B------:R-:W3:Y:S04]  /*22e40*/  LDSM.16.MT88.4 R28, [R178+0xc000] ;  /* 0x00c00000b21c783b */ /* 0x000ee80000004200 */
[----:B------:R-:W2:Y:S03]  /*22e50*/  LDSM.16.MT88.4 R24, [R181+0xc000] ;  /* 0x00c00000b518783b */ /* 0x000ea60000004200 */
[----:B----4-:R-:W-:Y:S01]  /*22e60*/  HMMA.16816.F32 R68, R8, R18, R68 ;  /* 0x000000120844723c */ /* 0x010fe20000001844 */
[----:B-1----:R-:W-:Y:S01]  /*22e70*/  FFMA.FTZ R2, R94, R0, -R5 ;  /* 0x000000005e027223 */ /* 0x002fe20000010805 */
[----:B------:R-:W-:-:S06]  /*22e80*/  MOV R94, R47 ;  /* 0x0000002f005e7202 */ /* 0x000fcc0000000f00 */
[----:B-----5:R-:W-:Y:S01]  /*22e90*/  HMMA.16816.F32 R20, R8, R14, R20 ;  /* 0x0000000e0814723c */ /* 0x020fe20000001814 */
[----:B------:R1:W-:Y:S02]  /*22ea0*/  MUFU.EX2 R165, R2 ;  /* 0x0000000200a57308 */ /* 0x0003e40000000800 */
[----:B-1----:R-:W-:Y:S01]  /*22eb0*/  FFMA.FTZ R2, R84, R0, -R7 ;  /* 0x0000000054027223 */ /* 0x002fe20000010807 */
[----:B------:R-:W-:-:S04]  /*22ec0*/  MOV R84, R45 ;  /* 0x0000002d00547202 */ /* 0x000fc80000000f00 */
[C---:B------:R-:W-:Y:S01]  /*22ed0*/  HMMA.16816.F32 R44, R8.reuse, R32, R36 ;  /* 0x00000020082c723c */ /* 0x040fe20000001824 */
[----:B------:R1:W-:Y:S07]  /*22ee0*/  MUFU.EX2 R164, R2 ;  /* 0x0000000200a47308 */ /* 0x0003ee0000000800 */
[C---:B------:R-:W-:Y:S01]  /*22ef0*/  HMMA.16816.F32 R36, R8.reuse, R16, R56 ;  /* 0x000000100824723c */ /* 0x040fe20000001838 */
[----:B------:R-:W4:Y:S07]  /*22f00*/  LDSM.16.MT88.4 R16, [R179+0xc000] ;  /* 0x00c00000b310783b */ /* 0x000f2e0000004200 */
[----:B------:R-:W-:Y:S01]  /*22f10*/  HMMA.16816.F32 R32, R8, R12, R140 ;  /* 0x0000000c0820723c */ /* 0x000fe2000000188c */
[----:B-1----:R-:W-:Y:S01]  /*22f20*/  FFMA.FTZ R2, R85, R0, -R7 ;  /* 0x0000000055027223 */ /* 0x002fe20000010807 */
[----:B------:R-:W1:Y:S01]  /*22f30*/  LDSM.16.MT88.4 R12, [R180+0xc000] ;  /* 0x00c00000b40c783b */ /* 0x000e620000004200 */
[----:B------:R-:W-:-:S02]  /*22f40*/  MOV R85, R114 ;  /* 0x0000007200557202 */ /* 0x000fc40000000f00 */
[----:B------:R5:W3:Y:S02]  /*22f50*/  MUFU.EX2 R163, R2 ;  /* 0x0000000200a37308 */ /* 0x000ae40000000800 */
[----:B--2---:R-:W-:Y:S01]  /*22f60*/  F2FP.PACK_AB R9, R167, R166 ;  /* 0x000000a6a709723e */ /* 0x004fe200000000ff */
[----:B-----5:R-:W-:Y:S01]  /*22f70*/  FFMA.FTZ R2, R92, R0, -R7 ;  /* 0x000000005c027223 */ /* 0x020fe20000010807 */
[----:B---3--:R-:W-:-:S04]  /*22f80*/  F2FP.PACK_AB R8, R163, R164 ;  /* 0x000000a4a308723e */ /* 0x008fc800000000ff */
[----:B------:R2:W-:Y:S02]  /*22f90*/  MUFU.EX2 R162, R2 ;  /* 0x0000000200a27308 */ /* 0x0005e40000000800 */
[----:B--2---:R-:W-:-:S06]  /*22fa0*/  FFMA.FTZ R2, R93, R0, -R7 ;  /* 0x000000005d027223 */ /* 0x004fcc0000010807 */
[----:B------:R2:W3:Y:S02]  /*22fb0*/  MUFU.EX2 R161, R2 ;  /* 0x0000000200a17308 */ /* 0x0004e40000000800 */
[----:B--2---:R-:W-:Y:S01]  /*22fc0*/  FFMA.FTZ R2, R95, R0, -R5 ;  /* 0x000000005f027223 */ /* 0x004fe20000010805 */
[----:B---3--:R-:W-:-:S05]  /*22fd0*/  F2FP.PACK_AB R10, R161, R162 ;  /* 0x000000a2a10a723e */ /* 0x008fca00000000ff */
[----:B------:R2:W3:Y:S02]  /*22fe0*/  MUFU.EX2 R160, R2 ;  /* 0x0000000200a07308 */ /* 0x0004e40000000800 */
[----:B--2---:R-:W-:Y:S01]  /*22ff0*/  FFMA.FTZ R2, R82, R0, -R5 ;  /* 0x0000000052027223 */ /* 0x004fe20000010805 */
[----:B---3--:R-:W-:Y:S02]  /*23000*/  F2FP.PACK_AB R11, R160, R165 ;  /* 0x000000a5a00b723e */ /* 0x008fe400000000ff */
[----:B------:R-:W-:-:S03]  /*23010*/  MOV R82, R87 ;  /* 0x0000005700527202 */ /* 0x000fc60000000f00 */
[----:B------:R2:W-:Y:S02]  /*23020*/  MUFU.EX2 R158, R2 ;  /* 0x00000002009e7308 */ /* 0x0005e40000000800 */
[C---:B------:R-:W-:Y:S08]  /*23030*/  HMMA.16816.F32 R48, R8.reuse, R28, R52 ;  /* 0x0000001c0830723c */ /* 0x040ff00000001834 */
[----:B------:R-:W-:Y:S01]  /*23040*/  HMMA.16816.F32 R44, R8, R24, R44 ;  /* 0x00000018082c723c */ /* 0x000fe2000000182c */
[----:B--2---:R-:W-:Y:S01]  /*23050*/  FFMA.FTZ R2, R83, R0, -R5 ;  /* 0x0000000053027223 */ /* 0x004fe20000010805 */
[----:B------:R-:W-:-:S03]  /*23060*/  MOV R83, R113 ;  /* 0x0000007100537202 */ /* 0x000fc60000000f00 */
[----:B------:R2:W3:Y:S03]  /*23070*/  MUFU.EX2 R159, R2 ;  /* 0x00000002009f7308 */ /* 0x0004e60000000800 */
[----:B------:R-:W-:Y:S01]  /*23080*/  HMMA.16816.F32 R52, R8, R26, R40 ;  /* 0x0000001a0834723c */ /* 0x000fe20000001828 */
[----:B------:R-:W5:Y:S01]  /*23090*/  LDSM.16.MT88.4 R24, [R181+0xc800] ;  /* 0x00c80000b518783b */ /* 0x000f620000004200 */
[----:B------:R-:W-:-:S06]  /*230a0*/  FFMA.FTZ R3, R249, R3, R83 ;  /* 0x00000003f9037223 */ /* 0x000fcc0000010053 */
[----:B----4-:R-:W-:Y:S01]  /*230b0*/  HMMA.16816.F32 R36, R8, R16, R36 ;  /* 0x000000100824723c */ /* 0x010fe20000001824 */
[----:B--2---:R-:W-:-:S07]  /*230c0*/  FFMA.FTZ R2, R90, R0, -R5 ;  /* 0x000000005a027223 */ /* 0x004fce0000010805 */
[C---:B------:R-:W-:Y:S01]  /*230d0*/  HMMA.16816.F32 R68, R8.reuse, R18, R68 ;  /* 0x000000120844723c */ /* 0x040fe20000001844 */
[----:B------:R-:W2:Y:S01]  /*230e0*/  LDSM.16.MT88.4 R16, [R179+0xc800] ;  /* 0x00c80000b310783b */ /* 0x000ea20000004200 */
[----:B------:R4:W-:Y:S06]  /*230f0*/  MUFU.EX2 R157, R2 ;  /* 0x00000002009d7308 */ /* 0x0009ec0000000800 */
[C---:B-1----:R-:W-:Y:S08]  /*23100*/  HMMA.16816.F32 R32, R8.reuse, R12, R32 ;  /* 0x0000000c0820723c */ /* 0x042ff00000001820 */
[----:B------:R-:W-:Y:S01]  /*23110*/  HMMA.16816.F32 R20, R8, R14, R20 ;  /* 0x0000000e0814723c */ /* 0x000fe20000001814 */
[----:B------:R-:W1:Y:S01]  /*23120*/  LDSM.16.MT88.4 R12, [R180+0xc800] ;  /* 0x00c80000b40c783b */ /* 0x000e620000004200 */
[----:B----4-:R-:W-:Y:S01]  /*23130*/  FFMA.FTZ R2, R80, R0, -R7 ;  /* 0x0000000050027223 */ /* 0x010fe20000010807 */
[----:B------:R-:W-:-:S03]  /*23140*/  MOV R80, R85 ;  /* 0x0000005500507202 */ /* 0x000fc60000000f00 */
[----:B------:R4:W-:Y:S02]  /*23150*/  MUFU.EX2 R156, R2 ;  /* 0x00000002009c7308 */ /* 0x0009e40000000800 */
[----:B------:R-:W-:Y:S01]  /*23160*/  HMMA.16816.F32 R60, R8, R30, R60 ;  /* 0x0000001e083c723c */ /* 0x000fe2000000183c */
[----:B------:R-:W1:Y:S06]  /*23170*/  LDSM.16.MT88.4 R28, [R178+0xc800] ;  /* 0x00c80000b21c783b */ /* 0x000e6c0000004200 */
[----:B---3--:R-:W-:Y:S01]  /*23180*/  F2FP.PACK_AB R9, R159, R158 ;  /* 0x0000009e9f09723e */ /* 0x008fe200000000ff */
[----:B----4-:R-:W-:-:S04]  /*23190*/  FFMA.FTZ R2, R81, R0, -R7 ;  /* 0x0000000051027223 */ /* 0x010fc80000010807 */
[----:B------:R3:W4:Y:S02]  /*231a0*/  MUFU.EX2 R155, R2 ;  /* 0x00000002009b7308 */ /* 0x0007240000000800 */
[----:B---3--:R-:W-:Y:S01]  /*231b0*/  FFMA.FTZ R2, R88, R0, -R7 ;  /* 0x0000000058027223 */ /* 0x008fe20000010807 */
[----:B----4-:R-:W-:-:S05]  /*231c0*/  F2FP.PACK_AB R8, R155, R156 ;  /* 0x0000009c9b08723e */ /* 0x010fca00000000ff */
[----:B------:R3:W-:Y:S02]  /*231d0*/  MUFU.EX2 R154, R2 ;  /* 0x00000002009a7308 */ /* 0x0007e40000000800 */
[----:B---3--:R-:W-:-:S06]  /*231e0*/  FFMA.FTZ R2, R89, R0, -R7 ;  /* 0x0000000059027223 */ /* 0x008fcc0000010807 */
[----:B------:R3:W4:Y:S02]  /*231f0*/  MUFU.EX2 R153, R2 ;  /* 0x0000000200997308 */ /* 0x0007240000000800 */
[----:B---3--:R-:W-:Y:S01]  /*23200*/  FFMA.FTZ R2, R91, R0, -R5 ;  /* 0x000000005b027223 */ /* 0x008fe20000010805 */
[----:B----4-:R-:W-:-:S05]  /*23210*/  F2FP.PACK_AB R10, R153, R154 ;  /* 0x0000009a990a723e */ /* 0x010fca00000000ff */
[----:B------:R3:W4:Y:S02]  /*23220*/  MUFU.EX2 R152, R2 ;  /* 0x0000000200987308 */ /* 0x0007240000000800 */
[----:B---3--:R-:W-:Y:S01]  /*23230*/  FFMA.FTZ R2, R102, R0, -R5 ;  /* 0x0000000066027223 */ /* 0x008fe20000010805 */
[----:B----4-:R-:W-:-:S05]  /*23240*/  F2FP.PACK_AB R11, R152, R157 ;  /* 0x0000009d980b723e */ /* 0x010fca00000000ff */
[----:B------:R3:W-:Y:S02]  /*23250*/  MUFU.EX2 R151, R2 ;  /* 0x0000000200977308 */ /* 0x0007e40000000800 */
[C---:B-----5:R-:W-:Y:S08]  /*23260*/  HMMA.16816.F32 R44, R8.reuse, R24, R44 ;  /* 0x00000018082c723c */ /* 0x060ff0000000182c */
[----:B------:R-:W-:Y:S01]  /*23270*/  HMMA.16816.F32 R52, R8, R26, R52 ;  /* 0x0000001a0834723c */ /* 0x000fe20000001834 */
[----:B------:R-:W4:Y:S01]  /*23280*/  LDSM.16.MT88.4 R24, [R181+0xd000] ;  /* 0x00d00000b518783b */ /* 0x000f220000004200 */
[----:B---3--:R-:W-:-:S04]  /*23290*/  FFMA.FTZ R2, R103, R0, -R5 ;  /* 0x0000000067027223 */ /* 0x008fc80000010805 */
[----:B------:R3:W5:Y:S02]  /*232a0*/  MUFU.EX2 R150, R2 ;  /* 0x0000000200967308 */ /* 0x0007640000000800 */
[C---:B--2---:R-:W-:Y:S08]  /*232b0*/  HMMA.16816.F32 R36, R8.reuse, R16, R36 ;  /* 0x000000100824723c */ /* 0x044ff00000001824 */
[----:B------:R-:W-:Y:S01]  /*232c0*/  HMMA.16816.F32 R68, R8, R18, R68 ;  /* 0x000000120844723c */ /* 0x000fe20000001844 */
[----:B------:R-:W2:Y:S01]  /*232d0*/  LDSM.16.MT88.4 R16, [R179+0xd000] ;  /* 0x00d00000b310783b */ /* 0x000ea20000004200 */
[----:B---3--:R-:W-:-:S06]  /*232e0*/  FFMA.FTZ R2, R110, R0, -R5 ;  /* 0x000000006e027223 */ /* 0x008fcc0000010805 */
[C---:B-1----:R-:W-:Y:S01]  /*232f0*/  HMMA.16816.F32 R32, R8.reuse, R12, R32 ;  /* 0x0000000c0820723c */ /* 0x042fe20000001820 */
[----:B------:R1:W-:Y:S07]  /*23300*/  MUFU.EX2 R149, R2 ;  /* 0x0000000200957308 */ /* 0x0003ee0000000800 */
[C---:B------:R-:W-:Y:S01]  /*23310*/  HMMA.16816.F32 R20, R8.reuse, R14, R20 ;  /* 0x0000000e0814723c */ /* 0x040fe20000001814 */
[----:B------:R-:W3:Y:S07]  /*23320*/  LDSM.16.MT88.4 R12, [R180+0xd000] ;  /* 0x00d00000b40c783b */ /* 0x000eee0000004200 */
[----:B------:R-:W-:Y:S01]  /*23330*/  HMMA.16816.F32 R40, R8, R28, R48 ;  /* 0x0000001c0828723c */ /* 0x000fe20000001830 */
[----:B-1----:R-:W-:-:S04]  /*23340*/  FFMA.FTZ R2, R100, R0, -R7 ;  /* 0x0000000064027223 */ /* 0x002fc80000010807 */
[----:B------:R1:W-:Y:S03]  /*23350*/  MUFU.EX2 R148, R2 ;  /* 0x0000000200947308 */ /* 0x0003e60000000800 */
[----:B------:R-:W-:Y:S01]  /*23360*/  HMMA.16816.F32 R60, R8, R30, R60 ;  /* 0x0000001e083c723c */ /* 0x000fe2000000183c */
[----:B------:R-:W2:Y:S06]  /*23370*/  LDSM.16.MT88.4 R28, [R178+0xd000] ;  /* 0x00d00000b21c783b */ /* 0x000eac0000004200 */
[----:B-----5:R-:W-:Y:S01]  /*23380*/  F2FP.PACK_AB R9, R150, R151 ;  /* 0x000000979609723e */ /* 0x020fe200000000ff */
[----:B-1----:R-:W-:-:S04]  /*23390*/  FFMA.FTZ R2, R101, R0, -R7 ;  /* 0x0000000065027223 */ /* 0x002fc80000010807 */
[----:B------:R1:W5:Y:S02]  /*233a0*/  MUFU.EX2 R146, R2 ;  /* 0x0000000200927308 */ /* 0x0003640000000800 */
[----:B-1----:R-:W-:Y:S01]  /*233b0*/  FFMA.FTZ R2, R108, R0, -R7 ;  /* 0x000000006c027223 */ /* 0x002fe20000010807 */
[----:B-----5:R-:W-:-:S05]  /*233c0*/  F2FP.PACK_AB R8, R146, R148 ;  /* 0x000000949208723e */ /* 0x020fca00000000ff */
[----:B------:R1:W-:Y:S02]  /*233d0*/  MUFU.EX2 R145, R2 ;  /* 0x0000000200917308 */ /* 0x0003e40000000800 */
[----:B-1----:R-:W-:-:S06]  /*233e0*/  FFMA.FTZ R2, R109, R0, -R7 ;  /* 0x000000006d027223 */ /* 0x002fcc0000010807 */
[----:B------:R1:W5:Y:S02]  /*233f0*/  MUFU.EX2 R147, R2 ;  /* 0x0000000200937308 */ /* 0x0003640000000800 */
[----:B-1----:R-:W-:Y:S01]  /*23400*/  FFMA.FTZ R2, R111, R0, -R5 ;  /* 0x000000006f027223 */ /* 0x002fe20000010805 */
[----:B-----5:R-:W-:-:S05]  /*23410*/  F2FP.PACK_AB R10, R147, R145 ;  /* 0x00000091930a723e */ /* 0x020fca00000000ff */
[----:B------:R1:W5:Y:S02]  /*23420*/  MUFU.EX2 R144, R2 ;  /* 0x0000000200907308 */ /* 0x0003640000000800 */
[----:B-1----:R-:W-:Y:S01]  /*23430*/  FFMA.FTZ R2, R98, R0, -R5 ;  /* 0x0000000062027223 */ /* 0x002fe20000010805 */
[----:B-----5:R-:W-:-:S05]  /*23440*/  F2FP.PACK_AB R11, R144, R149 ;  /* 0x00000095900b723e */ /* 0x020fca00000000ff */
[----:B------:R1:W-:Y:S02]  /*23450*/  MUFU.EX2 R142, R2 ;  /* 0x00000002008e7308 */ /* 0x0003e40000000800 */
[C---:B----4-:R-:W-:Y:S08]  /*23460*/  HMMA.16816.F32 R44, R8.reuse, R24, R44 ;  /* 0x00000018082c723c */ /* 0x050ff0000000182c */
[----:B------:R-:W-:Y:S01]  /*23470*/  HMMA.16816.F32 R52, R8, R26, R52 ;  /* 0x0000001a0834723c */ /* 0x000fe20000001834 */
[----:B------:R-:W4:Y:S01]  /*23480*/  LDSM.16.MT88.4 R24, [R181+0xd800] ;  /* 0x00d80000b518783b */ /* 0x000f220000004200 */
[----:B-1----:R-:W-:-:S04]  /*23490*/  FFMA.FTZ R2, R99, R0, -R5 ;  /* 0x0000000063027223 */ /* 0x002fc80000010805 */
[----:B------:R1:W5:Y:S02]  /*234a0*/  MUFU.EX2 R143, R2 ;  /* 0x00000002008f7308 */ /* 0x0003640000000800 */
[C---:B--2---:R-:W-:Y:S08]  /*234b0*/  HMMA.16816.F32 R48, R8.reuse, R16, R36 ;  /* 0x000000100830723c */ /* 0x044ff00000001824 */
[----:B------:R-:W-:Y:S01]  /*234c0*/  HMMA.16816.F32 R68, R8, R18, R68 ;  /* 0x000000120844723c */ /* 0x000fe20000001844 */
[----:B------:R-:W2:Y:S01]  /*234d0*/  LDSM.16.MT88.4 R16, [R179+0xd800] ;  /* 0x00d80000b310783b */ /* 0x000ea20000004200 */
[----:B-1----:R-:W-:-:S06]  /*234e0*/  FFMA.FTZ R2, R126, R0, -R5 ;  /* 0x000000007e027223 */ /* 0x002fcc0000010805 */
[C---:B---3--:R-:W-:Y:S01]  /*234f0*/  HMMA.16816.F32 R36, R8.reuse, R12, R32 ;  /* 0x0000000c0824723c */ /* 0x048fe20000001820 */
[----:B------:R-:W-:Y:S01]  /*23500*/  LDSM.16.MT88.4 R32, [R178+0xe000] ;  /* 0x00e00000b220783b */ /* 0x000fe20000004200 */
[----:B------:R1:W-:Y:S06]  /*23510*/  MUFU.EX2 R141, R2 ;  /* 0x00000002008d7308 */ /* 0x0003ec0000000800 */
        /* <DEDUP_REMOVED lines=23> */
[----:B-1----:R-:W-:-:S04]  /*23690*/  FFMA.FTZ R2, R123, R0, -R5 ;  /* 0x000000007b027223 */ /* 0x002fc80000010805 */
[----:B------:R1:W4:Y:S03]  /*236a0*/  MUFU.EX2 R134, R2 ;  /* 0x0000000200867308 */ /* 0x0003260000000800 */
[C---:B--2---:R-:W-:Y:S08]  /*236b0*/  HMMA.16816.F32 R48, R8.reuse, R16, R48 ;  /* 0x000000100830723c */ /* 0x044ff00000001830 */
[----:B------:R-:W-:Y:S01]  /*236c0*/  HMMA.16816.F32 R68, R8, R18, R68 ;  /* 0x000000120844723c */ /* 0x000fe20000001844 */
[----:B------:R-:W2:Y:S01]  /*236d0*/  LDSM.16.MT88.4 R16, [R179+0xe000] ;  /* 0x00e00000b310783b */ /* 0x000ea20000004200 */
[----:B-1----:R-:W-:Y:S01]  /*236e0*/  FFMA.FTZ R2, R130, R0, -R5 ;  /* 0x0000000082027223 */ /* 0x002fe20000010805 */
[----:B------:R-:W-:-:S05]  /*236f0*/  MOV R130, R84 ;  /* 0x0000005400827202 */ /* 0x000fca0000000f00 */
[----:B---3--:R-:W-:Y:S01]  /*23700*/  HMMA.16816.F32 R24, R8, R12, R36 ;  /* 0x0000000c0818723c */ /* 0x008fe20000001824 */
[----:B------:R-:W-:Y:S01]  /*23710*/  MOV R84, R115 ;  /* 0x0000007300547202 */ /* 0x000fe20000000f00 */
[----:B------:R1:W-:Y:S01]  /*23720*/  MUFU.EX2 R126, R2 ;  /* 0x00000002007e7308 */ /* 0x0003e20000000800 */
[----:B------:R-:W-:Y:S02]  /*23730*/  LDSM.16.MT88.4 R36, [R181+0xe800] ;  /* 0x00e80000b524783b */ /* 0x000fe40000004200 */
[----:B------:R-:W-:-:S03]  /*23740*/  MOV R81, R84 ;  /* 0x0000005400517202 */ /* 0x000fc60000000f00 */
[C---:B------:R-:W-:Y:S01]  /*23750*/  HMMA.16816.F32 R20, R8.reuse, R14, R20 ;  /* 0x0000000e0814723c */ /* 0x040fe20000001814 */
[----:B------:R-:W3:Y:S07]  /*23760*/  LDSM.16.MT88.4 R12, [R180+0xe000] ;  /* 0x00e00000b40c783b */ /* 0x000eee0000004200 */
[----:B------:R-:W-:Y:S01]  /*23770*/  HMMA.16816.F32 R40, R8, R28, R40 ;  /* 0x0000001c0828723c */ /* 0x000fe20000001828 */
[----:B-1----:R-:W-:-:S04]  /*23780*/  FFMA.FTZ R2, R120, R0, -R7 ;  /* 0x0000000078027223 */ /* 0x002fc80000010807 */
[----:B------:R1:W-:Y:S03]  /*23790*/  MUFU.EX2 R125, R2 ;  /* 0x00000002007d7308 */ /* 0x0003e60000000800 */
[----:B------:R-:W-:Y:S01]  /*237a0*/  HMMA.16816.F32 R60, R8, R30, R60 ;  /* 0x0000001e083c723c */ /* 0x000fe2000000183c */
[----:B------:R-:W5:Y:S06]  /*237b0*/  LDSM.16.MT88.4 R28, [R181+0xe000] ;  /* 0x00e00000b51c783b */ /* 0x000f6c0000004200 */
[----:B----4-:R-:W-:Y:S01]  /*237c0*/  F2FP.PACK_AB R9, R134, R127 ;  /* 0x0000007f8609723e */ /* 0x010fe200000000ff */
[----:B-1----:R-:W-:-:S04]  /*237d0*/  FFMA.FTZ R2, R121, R0, -R7 ;  /* 0x0000000079027223 */ /* 0x002fc80000010807 */
[----:B------:R1:W4:Y:S02]  /*237e0*/  MUFU.EX2 R124, R2 ;  /* 0x00000002007c7308 */ /* 0x0003240000000800 */
[----:B-1----:R-:W-:Y:S01]  /*237f0*/  FFMA.FTZ R2, R128, R0, -R7 ;  /* 0x0000000080027223 */ /* 0x002fe20000010807 */
[----:B----4-:R-:W-:Y:S02]  /*23800*/  F2FP.PACK_AB R8, R124, R125 ;  /* 0x0000007d7c08723e */ /* 0x010fe400000000ff */
[----:B------:R-:W-:-:S03]  /*23810*/  MOV R128, R94 ;  /* 0x0000005e00807202 */ /* 0x000fc60000000f00 */
[----:B------:R1:W-:Y:S02]  /*23820*/  MUFU.EX2 R123, R2 ;  /* 0x00000002007b7308 */ /* 0x0003e40000000800 */
[----:B-1----:R-:W-:Y:S01]  /*23830*/  FFMA.FTZ R2, R129, R0, -R7 ;  /* 0x0000000081027223 */ /* 0x002fe20000010807 */
[----:B------:R-:W-:Y:S02]  /*23840*/  MOV R129, R86 ;  /* 0x0000005600817202 */ /* 0x000fe40000000f00 */
[----:B------:R-:W-:-:S03]  /*23850*/  MOV R86, R6 ;  /* 0x0000000600567202 */ /* 0x000fc60000000f00 */
[----:B------:R1:W4:Y:S01]  /*23860*/  MUFU.EX2 R122, R2 ;  /* 0x00000002007a7308 */ /* 0x0003220000000800 */
[----:B------:R-:W-:Y:S02]  /*23870*/  FADD.FTZ R3, R129, R3 ;  /* 0x0000000381037221 */ /* 0x000fe40000010000 */
[----:B------:R-:W-:Y:S02]  /*23880*/  FFMA.FTZ R4, R250, R4, R86 ;  /* 0x00000004fa047223 */ /* 0x000fe40000010056 */
[----:B------:R-:W-:Y:S02]  /*23890*/  FADD.FTZ R3, R128, R3 ;  /* 0x0000000380037221 */ /* 0x000fe40000010000 */
[----:B------:R-:W-:Y:S02]  /*238a0*/  FADD.FTZ R4, R82, R4 ;  /* 0x0000000452047221 */ /* 0x000fe40000010000 */
[----:B------:R-:W-:Y:S02]  /*238b0*/  FADD.FTZ R3, R81, R3 ;  /* 0x0000000351037221 */ /* 0x000fe40000010000 */
[----:B------:R-:W-:-:S02]  /*238c0*/  FADD.FTZ R4, R130, R4 ;  /* 0x0000000482047221 */ /* 0x000fc40000010000 */
[-CC-:B-1----:R-:W-:Y:S01]  /*238d0*/  FFMA.FTZ R2, R131, R0.reuse, -R5.reuse ;  /* 0x0000000083027223 */ /* 0x182fe20000010805 */
[----:B----4-:R-:W-:Y:S01]  /*238e0*/  F2FP.PACK_AB R10, R122, R123 ;  /* 0x0000007b7a0a723e */ /* 0x010fe200000000ff */
[----:B------:R-:W-:Y:S02]  /*238f0*/  FADD.FTZ R4, R80, R4 ;  /* 0x0000000450047221 */ /* 0x000fe40000010000 */
[----:B------:R1:W4:Y:S02]  /*23900*/  MUFU.EX2 R121, R2 ;  /* 0x0000000200797308 */ /* 0x0003240000000800 */
[----:B-1----:R-:W-:Y:S01]  /*23910*/  FFMA.FTZ R2, R118, R0, -R5 ;  /* 0x0000000076027223 */ /* 0x002fe20000010805 */
[----:B----4-:R-:W-:-:S05]  /*23920*/  F2FP.PACK_AB R11, R121, R126 ;  /* 0x0000007e790b723e */ /* 0x010fca00000000ff */
[----:B------:R1:W-:Y:S02]  /*23930*/  MUFU.EX2 R118, R2 ;  /* 0x0000000200767308 */ /* 0x0003e40000000800 */
[C---:B------:R-:W-:Y:S08]  /*23940*/  HMMA.16816.F32 R40, R8.reuse, R32, R40 ;  /* 0x000000200828723c */ /* 0x040ff00000001828 */
[----:B------:R-:W-:Y:S01]  /*23950*/  HMMA.16816.F32 R60, R8, R34, R60 ;  /* 0x00000022083c723c */ /* 0x000fe2000000183c */
[----:B------:R-:W4:Y:S01]  /*23960*/  LDSM.16.MT88.4 R32, [R178+0xe800] ;  /* 0x00e80000b220783b */ /* 0x000f220000004200 */
[----:B-1----:R-:W-:-:S04]  /*23970*/  FFMA.FTZ R2, R119, R0, -R5 ;  /* 0x0000000077027223 */ /* 0x002fc80000010805 */
[----:B------:R1:W1:Y:S02]  /*23980*/  MUFU.EX2 R120, R2 ;  /* 0x0000000200787308 */ /* 0x0002640000000800 */
[C---:B--2---:R-:W-:Y:S08]  /*23990*/  HMMA.16816.F32 R48, R8.reuse, R16, R48 ;  /* 0x000000100830723c */ /* 0x044ff00000001830 */
[----:B------:R-:W-:Y:S01]  /*239a0*/  HMMA.16816.F32 R68, R8, R18, R68 ;  /* 0x000000120844723c */ /* 0x000fe20000001844 */
[----:B------:R-:W2:Y:S01]  /*239b0*/  LDSM.16.MT88.4 R16, [R179+0xe800] ;  /* 0x00e80000b310783b */ /* 0x000ea20000004200 */
[----:B-1----:R-:W-:-:S06]  /*239c0*/  FFMA.FTZ R2, R106, R0, -R5 ;  /* 0x000000006a027223 */ /* 0x002fcc0000010805 */
[C---:B---3--:R-:W-:Y:S01]  /*239d0*/  HMMA.16816.F32 R24, R8.reuse, R12, R24 ;  /* 0x0000000c0818723c */ /* 0x048fe20000001818 */
[----:B------:R1:W-:Y:S07]  /*239e0*/  MUFU.EX2 R119, R2 ;  /* 0x0000000200777308 */ /* 0x0003ee0000000800 */
[C---:B------:R-:W-:Y:S01]  /*239f0*/  HMMA.16816.F32 R20, R8.reuse, R14, R20 ;  /* 0x0000000e0814723c */ /* 0x040fe20000001814 */
[----:B------:R-:W3:Y:S07]  /*23a00*/  LDSM.16.MT88.4 R12, [R180+0xe800] ;  /* 0x00e80000b40c783b */ /* 0x000eee0000004200 */
[----:B-----5:R-:W-:Y:S01]  /*23a10*/  HMMA.16816.F32 R44, R8, R28, R44 ;  /* 0x0000001c082c723c */ /* 0x020fe2000000182c */
[----:B-1----:R-:W-:-:S04]  /*23a20*/  FFMA.FTZ R2, R116, R0, -R7 ;  /* 0x0000000074027223 */ /* 0x002fc80000010807 */
[----:B------:R1:W-:Y:S03]  /*23a30*/  MUFU.EX2 R115, R2 ;  /* 0x0000000200737308 */ /* 0x0003e60000000800 */
[----:B------:R-:W-:Y:S07]  /*23a40*/  HMMA.16816.F32 R52, R8, R30, R52 ;  /* 0x0000001e0834723c */ /* 0x000fee0000001834 */
[----:B------:R-:W-:Y:S01]  /*23a50*/  F2FP.PACK_AB R9, R120, R118 ;  /* 0x000000767809723e */ /* 0x000fe200000000ff */
        /* <DEDUP_REMOVED lines=18> */
[C---:B------:R-:W-:Y:S08]  /*23b80*/  HMMA.16816.F32 R40, R8.reuse, R36, R44 ;  /* 0x000000240828723c */ /* 0x040ff0000000182c */
[----:B------:R-:W-:Y:S01]  /*23b90*/  HMMA.16816.F32 R44, R8, R38, R52 ;  /* 0x00000026082c723c */ /* 0x000fe20000001834 */
[----:B------:R-:W4:Y:S04]  /*23ba0*/  LDSM.16.MT88.4 R36, [R181+0xf000] ;  /* 0x00f00000b524783b */ /* 0x000f280000004200 */
[----:B------:R-:W-:Y:S01]  /*23bb0*/  LDSM.16.MT88.4 R52, [R179+0xf800] ;  /* 0x00f80000b334783b */ /* 0x000fe20000004200 */
[----:B-1----:R-:W-:-:S02]  /*23bc0*/  FFMA.FTZ R2, R112, R0, -R5 ;  /* 0x0000000070027223 */ /* 0x002fc40000010805 */
[C---:B--2---:R-:W-:Y:S02]  /*23bd0*/  HMMA.16816.F32 R56, R8.reuse, R16, R48 ;  /* 0x000000100838723c */ /* 0x044fe40000001830 */
[----:B------:R1:W-:Y:S06]  /*23be0*/  MUFU.EX2 R109, R2 ;  /* 0x00000002006d7308 */ /* 0x0003ec0000000800 */
[C---:B---3--:R-:W-:Y:S01]  /*23bf0*/  HMMA.16816.F32 R48, R8.reuse, R12, R24 ;  /* 0x0000000c0830723c */ /* 0x048fe20000001818 */
[----:B------:R-:W-:Y:S07]  /*23c00*/  LDSM.16.MT88.4 R24, [R178+0xf800] ;  /* 0x00f80000b218783b */ /* 0x000fee0000004200 */
[----:B------:R-:W-:Y:S01]  /*23c10*/  HMMA.16816.F32 R20, R8, R14, R20 ;  /* 0x0000000e0814723c */ /* 0x000fe20000001814 */
[----:B------:R-:W2:Y:S01]  /*23c20*/  LDSM.16.MT88.4 R12, [R180+0xf000] ;  /* 0x00f00000b40c783b */ /* 0x000ea20000004200 */
[----:B-1----:R-:W-:-:S04]  /*23c30*/  FFMA.FTZ R2, R135, R0, -R7 ;  /* 0x0000000087027223 */ /* 0x002fc80000010807 */
[----:B------:R1:W-:Y:S02]  /*23c40*/  MUFU.EX2 R105, R2 ;  /* 0x0000000200697308 */ /* 0x0003e40000000800 */
[----:B------:R-:W-:Y:S01]  /*23c50*/  HMMA.16816.F32 R68, R8, R18, R68 ;  /* 0x000000120844723c */ /* 0x000fe20000001844 */
[----:B------:R-:W3:Y:S06]  /*23c60*/  LDSM.16.MT88.4 R16, [R179+0xf000] ;  /* 0x00f00000b310783b */ /* 0x000eec0000004200 */
        /* <DEDUP_REMOVED lines=18> */
[C---:B------:R-:W-:Y:S08]  /*23d90*/  HMMA.16816.F32 R40, R8.reuse, R36, R40 ;  /* 0x000000240828723c */ /* 0x040ff00000001828 */
[----:B------:R-:W-:Y:S01]  /*23da0*/  HMMA.16816.F32 R44, R8, R38, R44 ;  /* 0x00000026082c723c */ /* 0x000fe2000000182c */
[----:B------:R-:W5:Y:S01]  /*23db0*/  LDSM.16.MT88.4 R36, [R181+0xf800] ;  /* 0x00f80000b524783b */ /* 0x000f620000004200 */
[----:B-1----:R-:W-:-:S06]  /*23dc0*/  FFMA.FTZ R2, R212, R0, -R5 ;  /* 0x00000000d4027223 */ /* 0x002fcc0000010805 */
[C---:B--2---:R-:W-:Y:S01]  /*23dd0*/  HMMA.16816.F32 R60, R8.reuse, R12, R48 ;  /* 0x0000000c083c723c */ /* 0x044fe20000001830 */
[----:B------:R1:W-:Y:S07]  /*23de0*/  MUFU.EX2 R100, R2 ;  /* 0x0000000200647308 */ /* 0x0003ee0000000800 */
[C---:B------:R-:W-:Y:S01]  /*23df0*/  HMMA.16816.F32 R48, R8.reuse, R14, R20 ;  /* 0x0000000e0830723c */ /* 0x040fe20000001814 */
[----:B------:R-:W2:Y:S04]  /*23e00*/  LDSM.16.MT88.4 R12, [R180+0xf800] ;  /* 0x00f80000b40c783b */ /* 0x000ea80000004200 */
[----:B------:R-:W-:Y:S03]  /*23e10*/  LDSM.16.MT88.4 R20, [R181+0x10000] ;  /* 0x01000000b514783b */ /* 0x000fe60000004200 */
[----:B---3--:R-:W-:Y:S01]  /*23e20*/  HMMA.16816.F32 R56, R8, R16, R56 ;  /* 0x000000100838723c */ /* 0x008fe20000001838 */
[----:B-1----:R-:W-:-:S04]  /*23e30*/  FFMA.FTZ R2, R214, R0, -R7 ;  /* 0x00000000d6027223 */ /* 0x002fc80000010807 */
[----:B------:R1:W-:Y:S03]  /*23e40*/  MUFU.EX2 R98, R2 ;  /* 0x0000000200627308 */ /* 0x0003e60000000800 */
[----:B------:R-:W-:Y:S01]  /*23e50*/  HMMA.16816.F32 R68, R8, R18, R68 ;  /* 0x000000120844723c */ /* 0x000fe20000001844 */
[----:B------:R-:W3:Y:S06]  /*23e60*/  LDSM.16.MT88.4 R16, [R178+0x10000] ;  /* 0x01000000b210783b */ /* 0x000eec0000004200 */
[----:B----4-:R-:W-:Y:S01]  /*23e70*/  F2FP.PACK_AB R9, R101, R99 ;  /* 0x000000636509723e */ /* 0x010fe200000000ff */
[----:B-1----:R-:W-:-:S04]  /*23e80*/  FFMA.FTZ R2, R66, R0, -R7 ;  /* 0x0000000042027223 */ /* 0x002fc80000010807 */
[----:B------:R1:W4:Y:S02]  /*23e90*/  MUFU.EX2 R97, R2 ;  /* 0x0000000200617308 */ /* 0x0003240000000800 */
[----:B-1----:R-:W-:Y:S01]  /*23ea0*/  FFMA.FTZ R2, R215, R0, -R7 ;  /* 0x00000000d7027223 */ /* 0x002fe20000010807 */
[----:B----4-:R-:W-:-:S05]  /*23eb0*/  F2FP.PACK_AB R8, R97, R98 ;  /* 0x000000626108723e */ /* 0x010fca00000000ff */
[----:B------:R1:W-:Y:S02]  /*23ec0*/  MUFU.EX2 R96, R2 ;  /* 0x0000000200607308 */ /* 0x0003e40000000800 */
[----:B-1----:R-:W-:-:S06]  /*23ed0*/  FFMA.FTZ R2, R67, R0, -R7 ;  /* 0x0000000043027223 */ /* 0x002fcc0000010807 */
[----:B------:R1:W4:Y:S02]  /*23ee0*/  MUFU.EX2 R95, R2 ;  /* 0x00000002005f7308 */ /* 0x0003240000000800 */
[----:B-1----:R-:W-:Y:S01]  /*23ef0*/  FFMA.FTZ R2, R72, R0, -R5 ;  /* 0x0000000048027223 */ /* 0x002fe20000010805 */
[----:B----4-:R-:W-:-:S05]  /*23f00*/  F2FP.PACK_AB R10, R95, R96 ;  /* 0x000000605f0a723e */ /* 0x010fca00000000ff */
[----:B------:R1:W4:Y:S02]  /*23f10*/  MUFU.EX2 R6, R2 ;  /* 0x0000000200067308 */ /* 0x0003240000000800 */
[----:B-1----:R-:W-:Y:S01]  /*23f20*/  FFMA.FTZ R2, R217, R0, -R5 ;  /* 0x00000000d9027223 */ /* 0x002fe20000010805 */
[----:B----4-:R-:W-:-:S05]  /*23f30*/  F2FP.PACK_AB R11, R6, R100 ;  /* 0x00000064060b723e */ /* 0x010fca00000000ff */
[----:B------:R1:W-:Y:S02]  /*23f40*/  MUFU.EX2 R93, R2 ;  /* 0x00000002005d7308 */ /* 0x0003e40000000800 */
[C---:B------:R-:W-:Y:S08]  /*23f50*/  HMMA.16816.F32 R64, R8.reuse, R24, R28 ;  /* 0x000000180840723c */ /* 0x040ff0000000181c */
[----:B------:R-:W-:Y:S01]  /*23f60*/  HMMA.16816.F32 R28, R8, R26, R32 ;  /* 0x0000001a081c723c */ /* 0x000fe20000001820 */
[----:B-1----:R-:W-:-:S04]  /*23f70*/  FFMA.FTZ R2, R74, R0, -R5 ;  /* 0x000000004a027223 */ /* 0x002fc80000010805 */
[----:B------:R1:W4:Y:S03]  /*23f80*/  MUFU.EX2 R94, R2 ;  /* 0x00000002005e7308 */ /* 0x0003260000000800 */
[C---:B-----5:R-:W-:Y:S08]  /*23f90*/  HMMA.16816.F32 R24, R8.reuse, R36, R40 ;  /* 0x000000240818723c */ /* 0x060ff00000001828 */
[----:B------:R-:W-:Y:S01]  /*23fa0*/  HMMA.16816.F32 R32, R8, R38, R44 ;  /* 0x000000260820723c */ /* 0x000fe2000000182c */
[----:B------:R-:W5:Y:S01]  /*23fb0*/  LDSM.16.MT88.4 R36, [R179+0x10000] ;  /* 0x01000000b324783b */ /* 0x000f620000004200 */
[----:B-1----:R-:W-:-:S06]  /*23fc0*/  FFMA.FTZ R2, R218, R0, -R5 ;  /* 0x00000000da027223 */ /* 0x002fcc0000010805 */
[C---:B------:R-:W-:Y:S01]  /*23fd0*/  HMMA.16816.F32 R40, R8.reuse, R52, R56 ;  /* 0x000000340828723c */ /* 0x040fe20000001838 */
[----:B------:R1:W-:Y:S07]  /*23fe0*/  MUFU.EX2 R92, R2 ;  /* 0x00000002005c7308 */ /* 0x0003ee0000000800 */
[C---:B------:R-:W-:Y:S08]  /*23ff0*/  HMMA.16816.F32 R52, R8.reuse, R54, R68 ;  /* 0x000000360834723c */ /* 0x040ff00000001844 */
[----:B--2---:R-:W-:Y:S01]  /*24000*/  HMMA.16816.F32 R44, R8, R12, R60 ;  /* 0x0000000c082c723c */ /* 0x004fe2000000183c */
[----:B-1----:R-:W-:-:S04]  /*24010*/  FFMA.FTZ R2, R221, R0, -R7 ;  /* 0x00000000dd027223 */ /* 0x002fc80000010807 */
[----:B------:R1:W-:Y:S03]  /*24020*/  MUFU.EX2 R91, R2 ;  /* 0x00000002005b7308 */ /* 0x0003e60000000800 */
[----:B------:R-:W-:Y:S01]  /*24030*/  HMMA.16816.F32 R48, R8, R14, R48 ;  /* 0x0000000e0830723c */ /* 0x000fe20000001830 */
[----:B------:R-:W-:Y:S06]  /*24040*/  LDSM.16.MT88.4 R12, [R178+0x10800] ;  /* 0x01080000b20c783b */ /* 0x000fec0000004200 */
[----:B----4-:R-:W-:Y:S01]  /*24050*/  F2FP.PACK_AB R9, R94, R93 ;  /* 0x0000005d5e09723e */ /* 0x010fe200000000ff */
[----:B-1----:R-:W-:-:S04]  /*24060*/  FFMA.FTZ R2, R188, R0, -R7 ;  /* 0x00000000bc027223 */ /* 0x002fc80000010807 */
        /* <DEDUP_REMOVED lines=8> */
[----:B------:R1:W2:Y:S02]  /*240f0*/  MUFU.EX2 R87, R2 ;  /* 0x0000000200577308 */ /* 0x0002a40000000800 */
[----:B-1----:R-:W-:Y:S01]  /*24100*/  FFMA.FTZ R2, R230, R0, -R5 ;  /* 0x00000000e6027223 */ /* 0x002fe20000010805 */
[----:B--2---:R-:W-:-:S05]  /*24110*/  F2FP.PACK_AB R11, R87, R92 ;  /* 0x0000005c570b723e */ /* 0x004fca00000000ff */
[----:B------:R1:W-:Y:S02]  /*24120*/  MUFU.EX2 R85, R2 ;  /* 0x0000000200557308 */ /* 0x0003e40000000800 */
[C---:B---3--:R-:W-:Y:S08]  /*24130*/  HMMA.16816.F32 R64, R8.reuse, R16, R64 ;  /* 0x000000100840723c */ /* 0x048ff00000001840 */
[----:B------:R-:W-:Y:S01]  /*24140*/  HMMA.16816.F32 R28, R8, R18, R28 ;  /* 0x00000012081c723c */ /* 0x000fe2000000181c */
[----:B------:R-:W2:Y:S01]  /*24150*/  LDSM.16.MT88.4 R16, [R180+0x10000] ;  /* 0x01000000b410783b */ /* 0x000ea20000004200 */
[----:B-1----:R-:W-:-:S04]  /*24160*/  FFMA.FTZ R2, R213, R0, -R5 ;  /* 0x00000000d5027223 */ /* 0x002fc80000010805 */
[----:B------:R1:W3:Y:S02]  /*24170*/  MUFU.EX2 R86, R2 ;  /* 0x0000000200567308 */ /* 0x0002e40000000800 */
[C---:B------:R-:W-:Y:S08]  /*24180*/  HMMA.16816.F32 R72, R8.reuse, R20, R24 ;  /* 0x000000140848723c */ /* 0x040ff00000001818 */
[----:B-----5:R-:W-:Y:S01]  /*24190*/  HMMA.16816.F32 R56, R8, R38, R52 ;  /* 0x000000260838723c */ /* 0x020fe20000001834 */
[----:B-1----:R-:W-:-:S07]  /*241a0*/  FFMA.FTZ R2, R231, R0, -R5 ;  /* 0x00000000e7027223 */ /* 0x002fce0000010805 */
[C---:B------:R-:W-:Y:S01]  /*241b0*/  HMMA.16816.F32 R60, R8.reuse, R22, R32 ;  /* 0x00000016083c723c */ /* 0x040fe20000001820 */
[----:B------:R-:W-:Y:S01]  /*241c0*/  LDSM.16.MT88.4 R20, [R181+0x10800] ;  /* 0x01080000b514783b */ /* 0x000fe20000004200 */
[----:B------:R1:W-:Y:S06]  /*241d0*/  MUFU.EX2 R84, R2 ;  /* 0x0000000200547308 */ /* 0x0003ec0000000800 */
[C---:B------:R-:W-:Y:S08]  /*241e0*/  HMMA.16816.F32 R68, R8.reuse, R36, R40 ;  /* 0x000000240844723c */ /* 0x040ff00000001828 */
[----:B--2---:R-:W-:Y:S01]  /*241f0*/  HMMA.16816.F32 R52, R8, R16, R44 ;  /* 0x000000100834723c */ /* 0x004fe2000000182c */
[----:B-1----:R-:W-:-:S04]  /*24200*/  FFMA.FTZ R2, R233, R0, -R7 ;  /* 0x00000000e9027223 */ /* 0x002fc80000010807 */
[----:B------:R1:W-:Y:S03]  /*24210*/  MUFU.EX2 R83, R2 ;  /* 0x0000000200537308 */ /* 0x0003e60000000800 */
[----:B------:R-:W-:Y:S01]  /*24220*/  HMMA.16816.F32 R24, R8, R18, R48 ;  /* 0x000000120818723c */ /* 0x000fe20000001830 */
[----:B------:R-:W2:Y:S06]  /*24230*/  LDSM.16.MT88.4 R16, [R179+0x10800] ;  /* 0x01080000b310783b */ /* 0x000eac0000004200 */
[----:B---3--:R-:W-:Y:S01]  /*24240*/  F2FP.PACK_AB R9, R86, R85 ;  /* 0x000000555609723e */ /* 0x008fe200000000ff */
[----:B-1----:R-:W-:-:S04]  /*24250*/  FFMA.FTZ R2, R216, R0, -R7 ;  /* 0x00000000d8027223 */ /* 0x002fc80000010807 */
[----:B------:R1:W3:Y:S02]  /*24260*/  MUFU.EX2 R82, R2 ;  /* 0x0000000200527308 */ /* 0x0002e40000000800 */
[----:B-1----:R-:W-:Y:S01]  /*24270*/  FFMA.FTZ R2, R234, R0, -R7 ;  /* 0x00000000ea027223 */ /* 0x002fe20000010807 */
[----:B---3--:R-:W-:-:S05]  /*24280*/  F2FP.PACK_AB R8, R82, R83 ;  /* 0x000000535208723e */ /* 0x008fca00000000ff */
[----:B------:R1:W-:Y:S02]  /*24290*/  MUFU.EX2 R81, R2 ;  /* 0x0000000200517308 */ /* 0x0003e40000000800 */
[----:B-1----:R-:W-:Y:S02]  /*242a0*/  FADD.FTZ R2, R171, R3 ;  /* 0x00000003ab027221 */ /* 0x002fe40000010000 */
[----:B------:R-:W-:Y:S02]  /*242b0*/  FADD.FTZ R3, R206, R4 ;  /* 0x00000004ce037221 */ /* 0x000fe40000010000 */
[----:B------:R-:W-:Y:S02]  /*242c0*/  FADD.FTZ R2, R173, R2 ;  /* 0x00000002ad027221 */ /* 0x000fe40000010000 */
[----:B------:R-:W-:Y:S02]  /*242d0*/  FADD.FTZ R3, R205, R3 ;  /* 0x00000003cd037221 */ /* 0x000fe40000010000 */
[----:B------:R-:W-:-:S02]  /*242e0*/  FADD.FTZ R2, R195, R2 ;  /* 0x00000002c3027221 */ /* 0x000fc40000010000 */
[----:B------:R-:W-:Y:S02]  /*242f0*/  FADD.FTZ R3, R204, R3 ;  /* 0x00000003cc037221 */ /* 0x000fe40000010000 */
[----:B------:R-:W-:Y:S02]  /*24300*/  FADD.FTZ R2, R207, R2 ;  /* 0x00000002cf027221 */ /* 0x000fe40000010000 */
[----:B------:R-:W-:Y:S02]  /*24310*/  FFMA.FTZ R4, R219, R0, -R7 ;  /* 0x00000000db047223 */ /* 0x000fe40000010807 */
[----:B------:R-:W-:Y:S02]  /*24320*/  FADD.FTZ R3, R203, R3 ;  /* 0x00000003cb037221 */ /* 0x000fe40000010000 */
[----:B------:R-:W-:Y:S01]  /*24330*/  FADD.FTZ R2, R201, R2 ;  /* 0x00000002c9027221 */ /* 0x000fe20000010000 */
[----:B------:R1:W3:Y:S01]  /*24340*/  MUFU.EX2 R80, R4 ;  /* 0x0000000400507308 */ /* 0x0002e20000000800 */
[----:B------:R-:W-:-:S02]  /*24350*/  FADD.FTZ R3, R198, R3 ;  /* 0x00000003c6037221 */ /* 0x000fc40000010000 */
[----:B------:R-:W-:Y:S02]  /*24360*/  FADD.FTZ R2, R202, R2 ;  /* 0x00000002ca027221 */ /* 0x000fe40000010000 */
[----:B------:R-:W-:-:S04]  /*24370*/  FADD.FTZ R3, R197, R3 ;  /* 0x00000003c5037221 */ /* 0x000fc80000010000 */
[----:B------:R-:W-:-:S04]  /*24380*/  FADD.FTZ R3, R196, R3 ;  /* 0x00000003c4037221 */ /* 0x000fc80000010000 */
[----:B------:R-:W-:Y:S02]  /*24390*/  FADD.FTZ R3, R199, R3 ;  /* 0x00000003c7037221 */ /* 0x000fe40000010000 */
[----:B-1----:R-:W-:Y:S01]  /*243a0*/  FFMA.FTZ R4, R220, R0, -R5 ;  /* 0x00000000dc047223 */ /* 0x002fe20000010805 */
[----:B---3--:R-:W-:Y:S01]  /*243b0*/  F2FP.PACK_AB R10, R80, R81 ;  /* 0x00000051500a723e */ /* 0x008fe200000000ff */
[----:B------:R-:W-:Y:S02]  /*243c0*/  FADD.FTZ R3, R174, R3 ;  /* 0x00000003ae037221 */ /* 0x000fe40000010000 */
[----:B------:R1:W3:Y:S02]  /*243d0*/  MUFU.EX2 R79, R4 ;  /* 0x00000004004f7308 */ /* 0x0002e40000000800 */
[----:B------:R-:W-:-:S04]  /*243e0*/  FADD.FTZ R3, R172, R3 ;  /* 0x00000003ac037221 */ /* 0x000fc80000010000 */
[----:B------:R-:W-:-:S04]  /*243f0*/  FADD.FTZ R3, R170, R3 ;  /* 0x00000003aa037221 */ /* 0x000fc80000010000 */
[----:B------:R-:W-:-:S04]  /*24400*/  FADD.FTZ R3, R169, R3 ;  /* 0x00000003a9037221 */ /* 0x000fc80000010000 */
[----:B------:R-:W-:Y:S02]  /*24410*/  FADD.FTZ R3, R164, R3 ;  /* 0x00000003a4037221 */ /* 0x000fe40000010000 */
[----:B-1----:R-:W-:Y:S01]  /*24420*/  FADD.FTZ R4, R200, R2 ;  /* 0x00000002c8047221 */ /* 0x002fe20000010000 */
[----:B---3--:R-:W-:Y:S01]  /*24430*/  F2FP.PACK_AB R11, R79, R84 ;  /* 0x000000544f0b723e */ /* 0x008fe200000000ff */
[----:B------:R-:W-:Y:S02]  /*24440*/  FFMA.FTZ R2, R237, R0, -R5 ;  /* 0x00000000ed027223 */ /* 0x000fe40000010805 */
[----:B------:R-:W-:Y:S02]  /*24450*/  FADD.FTZ R3, R163, R3 ;  /* 0x00000003a3037221 */ /* 0x000fe40000010000 */
[----:B------:R1:W-:Y:S02]  /*24460*/  MUFU.EX2 R78, R2 ;  /* 0x00000002004e7308 */ /* 0x0003e40000000800 */
[----:B------:R-:W-:Y:S01]  /*24470*/  FADD.FTZ R3, R162, R3 ;  /* 0x00000003a2037221 */ /* 0x000fe20000010000 */
[----:B------:R-:W-:Y:S03]  /*24480*/  HMMA.16816.F32 R40, R8, R12, R64 ;  /* 0x0000000c0828723c */ /* 0x000fe60000001840 */
[----:B------:R-:W-:-:S04]  /*24490*/  FADD.FTZ R3, R161, R3 ;  /* 0x00000003a1037221 */ /* 0x000fc80000010000 */
[----:B------:R-:W-:Y:S01]  /*244a0*/  FADD.FTZ R3, R156, R3 ;  /* 0x000000039c037221 */ /* 0x000fe20000010000 */
[C---:B------:R-:W-:Y:S01]  /*244b0*/  HMMA.16816.F32 R32, R8.reuse, R14, R28 ;  /* 0x0000000e0820723c */ /* 0x040fe2000000181c */
[----:B------:R-:W3:Y:S02]  /*244c0*/  LDSM.16.MT88.4 R12, [R180+0x10800] ;  /* 0x01080000b40c783b */ /* 0x000ee40000004200 */
[----:B------:R-:W-:Y:S02]  /*244d0*/  FADD.FTZ R3, R155, R3 ;  /* 0x000000039b037221 */ /* 0x000fe40000010000 */
[----:B-1----:R-:W-:Y:S02]  /*244e0*/  FADD.FTZ R2, R194, R4 ;  /* 0x00000004c2027221 */ /* 0x002fe40000010000 */
[----:B------:R-:W-:Y:S01]  /*244f0*/  FADD.FTZ R3, R154, R3 ;  /* 0x000000039a037221 */ /* 0x000fe20000010000 */
[----:B--2---:R-:W-:Y:S01]  /*24500*/  HMMA.16816.F32 R28, R8, R16, R68 ;  /* 0x00000010081c723c */ /* 0x004fe20000001844 */
[----:B------:R-:W-:-:S02]  /*24510*/  FADD.FTZ R2, R192, R2 ;  /* 0x00000002c0027221 */ /* 0x000fc40000010000 */
[----:B------:R-:W-:Y:S02]  /*24520*/  FFMA.FTZ R4, R229, R0, -R5 ;  /* 0x00000000e5047223 */ /* 0x000fe40000010805 */
[----:B------:R-:W-:Y:S02]  /*24530*/  FADD.FTZ R2, R193, R2 ;  /* 0x00000002c1027221 */ /* 0x000fe40000010000 */
[----:B------:R-:W-:Y:S01]  /*24540*/  FADD.FTZ R3, R153, R3 ;  /* 0x0000000399037221 */ /* 0x000fe20000010000 */
[----:B------:R1:W2:Y:S01]  /*24550*/  MUFU.EX2 R66, R4 ;  /* 0x0000000400427308 */ /* 0x0002a20000000800 */
[----:B------:R-:W-:Y:S01]  /*24560*/  FADD.FTZ R2, R175, R2 ;  /* 0x00000002af027221 */ /* 0x000fe20000010000 */
[----:B------:R-:W-:Y:S01]  /*24570*/  HMMA.16816.F32 R56, R8, R18, R56 ;  /* 0x000000120838723c */ /* 0x000fe20000001838 */
[----:B------:R-:W-:Y:S01]  /*24580*/  FADD.FTZ R3, R148, R3 ;  /* 0x0000000394037221 */ /* 0x000fe20000010000 */
[----:B------:R-:W4:Y:S01]  /*24590*/  LDSM.16.MT88.4 R16, [R181+0x11000] ;  /* 0x01100000b510783b */ /* 0x000f220000004200 */
[----:B------:R-:W-:-:S02]  /*245a0*/  FADD.FTZ R2, R168, R2 ;  /* 0x00000002a8027221 */ /* 0x000fc40000010000 */
[----:B------:R-:W-:Y:S02]  /*245b0*/  FADD.FTZ R3, R146, R3 ;  /* 0x0000000392037221 */ /* 0x000fe40000010000 */
[----:B------:R-:W-:Y:S01]  /*245c0*/  FADD.FTZ R2, R166, R2 ;  /* 0x00000002a6027221 */ /* 0x000fe20000010000 */
[C---:B------:R-:W-:Y:S01]  /*245d0*/  HMMA.16816.F32 R36, R8.reuse, R22, R60 ;  /* 0x000000160824723c */ /* 0x040fe2000000183c */
[----:B------:R-:W-:Y:S02]  /*245e0*/  FADD.FTZ R3, R145, R3 ;  /* 0x0000000391037221 */ /* 0x000fe40000010000 */
[----:B------:R-:W-:Y:S02]  /*245f0*/  FADD.FTZ R2, R167, R2 ;  /* 0x00000002a7027221 */ /* 0x000fe40000010000 */
[----:B------:R-:W-:Y:S02]  /*24600*/  FADD.FTZ R3, R147, R3 ;  /* 0x0000000393037221 */ /* 0x000fe40000010000 */
[----:B------:R-:W-:Y:S01]  /*24610*/  FADD.FTZ R2, R165, R2 ;  /* 0x00000002a5027221 */ /* 0x000fe20000010000 */
[----:B------:R-:W-:Y:S01]  /*24620*/  HMMA.16816.F32 R44, R8, R20, R72 ;  /* 0x00000014082c723c */ /* 0x000fe20000001848 */
[----:B-1----:R-:W-:Y:S01]  /*24630*/  FFMA.FTZ R4, R239, R0, -R5 ;  /* 0x00000000ef047223 */ /* 0x002fe20000010805 */
[----:B------:R-:W1:Y:S01]  /*24640*/  LDSM.16.MT88.4 R20, [R178+0x11000] ;  /* 0x01100000b214783b */ /* 0x000e620000004200 */
[----:B------:R-:W-:-:S02]  /*24650*/  FADD.FTZ R2, R160, R2 ;  /* 0x00000002a0027221 */ /* 0x000fc40000010000 */
[----:B------:R5:W-:Y:S01]  /*24660*/  MUFU.EX2 R65, R4 ;  /* 0x0000000400417308 */ /* 0x000be20000000800 */
[----:B------:R-:W-:Y:S01]  /*24670*/  FADD.FTZ R3, R140, R3 ;  /* 0x000000038c037221 */ /* 0x000fe20000010000 */
[----:B------:R-:W-:Y:S01]  /*24680*/  LDSM.16.MT88.4 R160, [R178+0x11800] ;  /* 0x01180000b2a0783b */ /* 0x000fe20000004200 */
        /* <DEDUP_REMOVED lines=8> */
[----:B------:R-:W3:Y:S01]  /*24710*/  LDSM.16.MT88.4 R12, [R179+0x11000] ;  /* 0x01100000b30c783b */ /* 0x000ee20000004200 */
[----:B------:R-:W-:-:S02]  /*24720*/  FADD.FTZ R2, R152, R2 ;  /* 0x0000000298027221 */ /* 0x000fc40000010000 */
[----:B-----5:R-:W-:Y:S01]  /*24730*/  FFMA.FTZ R4, R241, R0, -R7 ;  /* 0x00000000f1047223 */ /* 0x020fe20000010807 */
[----:B------:R-:W-:Y:S01]  /*24740*/  LDSM.16.MT88.4 R152, [R181+0x11800] ;  /* 0x01180000b598783b */ /* 0x000fe20000004200 */
[----:B------:R-:W-:Y:S01]  /*24750*/  FADD.FTZ R2, R151, R2 ;  /* 0x0000000297027221 */ /* 0x000fe20000010000 */
[----:B--2---:R-:W-:Y:S01]  /*24760*/  F2FP.PACK_AB R9, R66, R78 ;  /* 0x0000004e4209723e */ /* 0x004fe200000000ff */
[----:B------:R2:W-:Y:S01]  /*24770*/  MUFU.EX2 R64, R4 ;  /* 0x0000000400407308 */ /* 0x0005e20000000800 */
[----:B------:R-:W-:Y:S02]  /*24780*/  FADD.FTZ R3, R125, R3 ;  /* 0x000000037d037221 */ /* 0x000fe40000010000 */
[----:B------:R-:W-:Y:S02]  /*24790*/  FADD.FTZ R2, R150, R2 ;  /* 0x0000000296027221 */ /* 0x000fe40000010000 */
[----:B------:R-:W-:Y:S02]  /*247a0*/  FADD.FTZ R3, R124, R3 ;  /* 0x000000037c037221 */ /* 0x000fe40000010000 */
[----:B------:R-:W-:-:S02]  /*247b0*/  FADD.FTZ R2, R149, R2 ;  /* 0x0000000295027221 */ /* 0x000fc40000010000 */
[----:B------:R-:W-:Y:S02]  /*247c0*/  FADD.FTZ R3, R123, R3 ;  /* 0x000000037b037221 */ /* 0x000fe40000010000 */
[----:B------:R-:W-:Y:S02]  /*247d0*/  FADD.FTZ R2, R144, R2 ;  /* 0x0000000290027221 */ /* 0x000fe40000010000 */
[----:B------:R-:W-:Y:S01]  /*247e0*/  FADD.FTZ R3, R122, R3 ;  /* 0x000000037a037221 */ /* 0x000fe20000010000 */
[----:B------:R-:W-:Y:S01]  /*247f0*/  LDSM.16.MT88.4 R144, [R179+0x11800] ;  /* 0x01180000b390783b */ /* 0x000fe20000004200 */
[----:B------:R-:W-:Y:S02]  /*24800*/  FADD.FTZ R2, R142, R2 ;  /* 0x000000028e027221 */ /* 0x000fe40000010000 */
[----:B--2---:R-:W-:Y:S02]  /*24810*/  FFMA.FTZ R4, R232, R0, -R7 ;  /* 0x00000000e8047223 */ /* 0x004fe40000010807 */
[----:B------:R-:W-:-:S02]  /*24820*/  FADD.FTZ R2, R143, R2 ;  /* 0x000000028f027221 */ /* 0x000fc40000010000 */
[----:B------:R-:W2:Y:S01]  /*24830*/  MUFU.EX2 R62, R4 ;  /* 0x00000004003e7308 */ /* 0x000ea20000000800 */
[----:B------:R-:W-:Y:S02]  /*24840*/  FADD.FTZ R3, R115, R3 ;  /* 0x0000000373037221 */ /* 0x000fe40000010000 */
[----:B------:R-:W-:Y:S02]  /*24850*/  FADD.FTZ R2, R141, R2 ;  /* 0x000000028d027221 */ /* 0x000fe40000010000 */
[----:B------:R-:W-:Y:S02]  /*24860*/  FADD.FTZ R3, R114, R3 ;  /* 0x0000000372037221 */ /* 0x000fe40000010000 */
[----:B------:R-:W-:Y:S02]  /*24870*/  FADD.FTZ R2, R136, R2 ;  /* 0x0000000288027221 */ /* 0x000fe40000010000 */
[----:B------:R-:W-:Y:S02]  /*24880*/  FADD.FTZ R3, R113, R3 ;  /* 0x0000000371037221 */ /* 0x000fe40000010000 */
[----:B------:R-:W-:-:S04]  /*24890*/  FADD.FTZ R2, R127, R2 ;  /* 0x000000027f027221 */ /* 0x000fc80000010000 */
[----:B------:R-:W-:Y:S01]  /*248a0*/  FADD.FTZ R2, R134, R2 ;  /* 0x0000000286027221 */ /* 0x000fe20000010000 */
[----:B--2---:R-:W-:Y:S01]  /*248b0*/  F2FP.PACK_AB R8, R62, R64 ;  /* 0x000000403e08723e */ /* 0x004fe200000000ff */
[----:B------:R-:W-:Y:S02]  /*248c0*/  FFMA.FTZ R4, R243, R0, -R7 ;  /* 0x00000000f3047223 */ /* 0x000fe40000010807 */
[----:B------:R-:W-:Y:S02]  /*248d0*/  FADD.FTZ R2, R126, R2 ;  /* 0x000000027e027221 */ /* 0x000fe40000010000 */
[----:B------:R2:W-:Y:S02]  /*248e0*/  MUFU.EX2 R63, R4 ;  /* 0x00000004003f7308 */ /* 0x0005e40000000800 */
[----:B------:R-:W-:-:S04]  /*248f0*/  FADD.FTZ R2, R121, R2 ;  /* 0x0000000279027221 */ /* 0x000fc80000010000 */
[----:B------:R-:W-:-:S04]  /*24900*/  FADD.FTZ R2, R118, R2 ;  /* 0x0000000276027221 */ /* 0x000fc80000010000 */
[----:B------:R-:W-:-:S04]  /*24910*/  FADD.FTZ R2, R120, R2 ;  /* 0x0000000278027221 */ /* 0x000fc80000010000 */
[----:B------:R-:W-:Y:S02]  /*24920*/  FADD.FTZ R2, R119, R2 ;  /* 0x0000000277027221 */ /* 0x000fe40000010000 */
[-C--:B--2---:R-:W-:Y:S02]  /*24930*/  FFMA.FTZ R4, R235, R0.reuse, -R7 ;  /* 0x00000000eb047223 */ /* 0x084fe40000010807 */
[----:B------:R-:W-:Y:S02]  /*24940*/  FADD.FTZ R2, R110, R2 ;  /* 0x000000026e027221 */ /* 0x000fe40000010000 */
[----:B------:R2:W5:Y:S02]  /*24950*/  MUFU.EX2 R61, R4 ;  /* 0x00000004003d7308 */ /* 0x0005640000000800 */
[----:B--2---:R-:W-:Y:S01]  /*24960*/  FFMA.FTZ R4, R236, R0, -R5 ;  /* 0x00000000ec047223 */ /* 0x004fe20000010805 */
[----:B-----5:R-:W-:-:S05]  /*24970*/  F2FP.PACK_AB R10, R61, R63 ;  /* 0x0000003f3d0a723e */ /* 0x020fca00000000ff */
[----:B------:R2:W5:Y:S02]  /*24980*/  MUFU.EX2 R60, R4 ;  /* 0x00000004003c7308 */ /* 0x0005640000000800 */
[----:B--2---:R-:W-:Y:S01]  /*24990*/  FFMA.FTZ R4, R246, R0, -R5 ;  /* 0x00000000f6047223 */ /* 0x004fe20000010805 */
[----:B-----5:R-:W-:-:S05]  /*249a0*/  F2FP.PACK_AB R11, R60, R65 ;  /* 0x000000413c0b723e */ /* 0x020fca00000000ff */
[----:B------:R2:W-:Y:S02]  /*249b0*/  MUFU.EX2 R51, R4 ;  /* 0x0000000400337308 */ /* 0x0005e40000000800 */
[C---:B----4-:R-:W-:Y:S08]  /*249c0*/  HMMA.16816.F32 R44, R8.reuse, R16, R44 ;  /* 0x00000010082c723c */ /* 0x050ff0000000182c */
[----:B-1----:R-:W-:Y:S01]  /*249d0*/  HMMA.16816.F32 R40, R8, R20, R40 ;  /* 0x000000140828723c */ /* 0x002fe20000001828 */
[----:B--2---:R-:W-:-:S04]  /*249e0*/  FFMA.FTZ R4, R238, R0, -R5 ;  /* 0x00000000ee047223 */ /* 0x004fc80000010805 */
[----:B------:R1:W2:Y:S03]  /*249f0*/  MUFU.EX2 R50, R4 ;  /* 0x0000000400327308 */ /* 0x0002a60000000800 */
[C---:B------:R-:W-:Y:S01]  /*24a00*/  HMMA.16816.F32 R32, R8.reuse, R22, R32 ;  /* 0x000000160820723c */ /* 0x040fe20000001820 */
[----:B------:R-:W4:Y:S07]  /*24a10*/  LDSM.16.MT88.4 R20, [R180+0x11000] ;  /* 0x01100000b414783b */ /* 0x000f2e0000004200 */
[----:B---3--:R-:W-:Y:S01]  /*24a20*/  HMMA.16816.F32 R28, R8, R12, R28 ;  /* 0x0000000c081c723c */ /* 0x008fe2000000181c */
[----:B-1----:R-:W-:-:S07]  /*24a30*/  FFMA.FTZ R4, R240, R0, -R5 ;  /* 0x00000000f0047223 */ /* 0x002fce0000010805 */
[C---:B------:R-:W-:Y:S01]  /*24a40*/  HMMA.16816.F32 R36, R8.reuse, R18, R36 ;  /* 0x000000120824723c */ /* 0x040fe20000001824 */
[----:B--2---:R-:W-:Y:S01]  /*24a50*/  F2FP.PACK_AB R137, R50, R51 ;  /* 0x000000333289723e */ /* 0x004fe200000000ff */
[----:B------:R1:W-:Y:S06]  /*24a60*/  MUFU.EX2 R49, R4 ;  /* 0x0000000400317308 */ /* 0x0003ec0000000800 */
[----:B------:R-:W-:Y:S01]  /*24a70*/  HMMA.16816.F32 R12, R8, R14, R56 ;  /* 0x0000000e080c723c */ /* 0x000fe20000001838 */
[----:B-1----:R-:W-:-:S04]  /*24a80*/  FFMA.FTZ R4, R251, R0, -R7 ;  /* 0x00000000fb047223 */ /* 0x002fc80000010807 */
[----:B------:R1:W-:Y:S03]  /*24a90*/  MUFU.EX2 R48, R4 ;  /* 0x0000000400307308 */ /* 0x0003e60000000800 */
[C---:B----4-:R-:W-:Y:S08]  /*24aa0*/  HMMA.16816.F32 R140, R8.reuse, R20, R52 ;  /* 0x00000014088c723c */ /* 0x050ff00000001834 */
[----:B------:R-:W-:Y:S01]  /*24ab0*/  HMMA.16816.F32 R8, R8, R22, R24 ;  /* 0x000000160808723c */ /* 0x000fe20000001818 */
[----:B-1----:R-:W-:-:S04]  /*24ac0*/  FFMA.FTZ R4, R242, R0, -R7 ;  /* 0x00000000f2047223 */ /* 0x002fc80000010807 */
[----:B------:R1:W2:Y:S02]  /*24ad0*/  MUFU.EX2 R17, R4 ;  /* 0x0000000400117308 */ /* 0x0002a40000000800 */
[--C-:B-1----:R-:W-:Y:S01]  /*24ae0*/  FFMA.FTZ R4, R252, R0, -R7.reuse ;  /* 0x00000000fc047223 */ /* 0x102fe20000010807 */
[----:B--2---:R-:W-:Y:S01]  /*24af0*/  F2FP.PACK_AB R136, R17, R48 ;  /* 0x000000301188723e */ /* 0x004fe200000000ff */
[----:B------:R-:W-:-:S04]  /*24b00*/  FFMA.FTZ R7, R244, R0, -R7 ;  /* 0x00000000f4077223 */ /* 0x000fc80000010807 */
[----:B------:R1:W-:Y:S08]  /*24b10*/  MUFU.EX2 R16, R4 ;  /* 0x0000000400107308 */ /* 0x0003f00000000800 */
[----:B------:R-:W2:Y:S01]  /*24b20*/  MUFU.EX2 R250, R7 ;  /* 0x0000000700fa7308 */ /* 0x000ea20000000800 */
[----:B-1----:R-:W-:Y:S02]  /*24b30*/  FADD.FTZ R4, R111, R3 ;  /* 0x000000036f047221 */ /* 0x002fe40000010000 */
[----:B------:R-:W-:-:S02]  /*24b40*/  FADD.FTZ R3, R107, R2 ;  /* 0x000000026b037221 */ /* 0x000fc40000010000 */
[----:B------:R-:W-:Y:S02]  /*24b50*/  FFMA.FTZ R2, R245, R0, -R5 ;  /* 0x00000000f5027223 */ /* 0x000fe40000010805 */
[----:B------:R-:W-:Y:S02]  /*24b60*/  FADD.FTZ R0, R105, R4 ;  /* 0x0000000469007221 */ /* 0x000fe40000010000 */
[----:B------:R1:W3:Y:S01]  /*24b70*/  MUFU.EX2 R249, R2 ;  /* 0x0000000200f97308 */ /* 0x0002e20000000800 */
[----:B------:R-:W-:Y:S01]  /*24b80*/  FADD.FTZ R3, R108, R3 ;  /* 0x000000036c037221 */ /* 0x000fe20000010000 */
[----:B--2---:R-:W-:Y:S01]  /*24b90*/  F2FP.PACK_AB R138, R250, R16 ;  /* 0x00000010fa8a723e */ /* 0x004fe200000000ff */
[----:B-1----:R-:W-:Y:S01]  /*24ba0*/  FADD.FTZ R2, R106, R0 ;  /* 0x000000006a027221 */ /* 0x002fe20000010000 */
[----:B---3--:R-:W-:Y:S01]  /*24bb0*/  F2FP.PACK_AB R139, R249, R49 ;  /* 0x00000031f98b723e */ /* 0x008fe200000000ff */
[----:B------:R-:W-:Y:S01]  /*24bc0*/  FADD.FTZ R0, R109, R3 ;  /* 0x000000036d007221 */ /* 0x000fe20000010000 */
[----:B------:R-:W-:Y:S01]  /*24bd0*/  MOV R3, R77 ;  /* 0x0000004d00037202 */ /* 0x000fe20000000f00 */
        /* <DEDUP_REMOVED lines=13> */
[----:B------:R-:W1:Y:S01]  /*24cb0*/  LDSM.16.MT88.4 R4, [R180+0x11800] ;  /* 0x01180000b404783b */ /* 0x000e620000004200 */
[----:B------:R-:W-:Y:S01]  /*24cc0*/  FADD.FTZ R0, R93, R0 ;  /* 0x000000005d007221 */ /* 0x000fe20000010000 */
[----:B------:R-:W-:Y:S01]  /*24cd0*/  HMMA.16816.F32 R148, R136, R144, R28 ;  /* 0x000000908894723c */ /* 0x000fe2000000181c */
[----:B------:R-:W-:Y:S02]  /*24ce0*/  FADD.FTZ R2, R91, R2 ;  /* 0x000000025b027221 */ /* 0x000fe40000010000 */
        /* <DEDUP_REMOVED lines=14> */
[----:B------:R-:W-:Y:S01]  /*24dd0*/  FADD.FTZ R2, R81, R2 ;  /* 0x0000000251027221 */ /* 0x000fe20000010000 */
[----:B------:R-:W-:Y:S01]  /*24de0*/  MOV R38, R76 ;  /* 0x0000004c00267202 */ /* 0x000fe20000000f00 */
        /* <DEDUP_REMOVED lines=20> */
.L_x_1137:
[----:B------:R-:W-:-:S13]  /*24f30*/  ISETP.GE.AND P0, PT, R248, 0x1, PT ;  /* 0x00000001f800780c */ /* 0x000fda0003f06270 */
[----:B------:R-:W-:Y:S05]  /*24f40*/  @!P0 BRA `(.L_x_1148) ;  /* 0x00006a2000008947 */ /* 0x000fea0003800000 */
[----:B------:R-:W2:Y:S04]  /*24f50*/  LDL R24, [R1+0x4] ;  /* 0x0000040001187983 */ /* 0x000ea80000100800 */
[----:B------:R-:W3:Y:S01]  /*24f60*/  LDL R23, [R1] ;  /* 0x0000000001177983 */ /* 0x000ee20000100800 */
[C---:B------:R-:W-:Y:S01]  /*24f70*/  IMAD.WIDE.U32 R44, R190.reuse, 0x30, RZ ;  /* 0x00000030be2c7825 */ /* 0x040fe200078e00ff */
[----:B------:R-:W-:Y:S02]  /*24f80*/  MOV R135, R38 ;  /* 0x0000002600877202 */ /* 0x000fe40000000f00 */
[----:B------:R-:W-:Y:S01]  /*24f90*/  MOV R134, R3 ;  /* 0x0000000300867202 */ /* 0x000fe20000000f00 */
        /* <DEDUP_REMOVED lines=8> */
[C---:B------:R-:W-:Y:S02]  /*25020*/  IMAD R11, R191.reuse, 0x30, RZ ;  /* 0x00000030bf0b7824 */ /* 0x040fe400078e02ff */
[C---:B------:R-:W-:Y:S02]  /*25030*/  IMAD R10, R191.reuse, 0x50, RZ ;  /* 0x00000050bf0a7824 */ /* 0x040fe400078e02ff */
[----:B------:R-:W-:Y:S01]  /*25040*/  IMAD R9, R191, 0x60, RZ ;  /* 0x00000060bf097824 */ /* 0x000fe200078e02ff */
[----:B------:R-:W-:Y:S01]  /*25050*/  IADD3 R11, R11, R45, RZ ;  /* 0x0000002d0b0b7210 */ /* 0x000fe20007ffe0ff */
[C---:B------:R-:W-:Y:S01]  /*25060*/  IMAD R8, R191.reuse, 0x70, RZ ;  /* 0x00000070bf087824 */ /* 0x040fe200078e02ff */
[----:B------:R-:W-:Y:S01]  /*25070*/  IADD3 R10, R10, R43, RZ ;  /* 0x0000002b0a0a7210 */ /* 0x000fe20007ffe0ff */
        /* <DEDUP_REMOVED lines=14> */
[----:B--2---:R-:W-:-:S02]  /*25160*/  IMAD R22, R24, 0x30, RZ ;  /* 0x0000003018167824 */ /* 0x004fc400078e02ff */
[C---:B------:R-:W-:Y:S01]  /*25170*/  IMAD R21, R24.reuse, 0x50, RZ ;  /* 0x0000005018157824 */ /* 0x040fe200078e02ff */
[C-C-:B---3--:R-:W-:Y:S01]  /*25180*/  SHF.L.U64.HI R26, R23.reuse, 0x5, R24.reuse ;  /* 0x00000005171a7819 */ /* 0x148fe20000010218 */
[C---:B------:R-:W-:Y:S01]  /*25190*/  IMAD R20, R24.reuse, 0x60, RZ ;  /* 0x0000006018147824 */ /* 0x040fe200078e02ff */
[C---:B------:R-:W-:Y:S01]  /*251a0*/  SHF.L.U32 R25, R23.reuse, 0x5, RZ ;  /* 0x0000000517197819 */ /* 0x040fe200000006ff */
[C---:B------:R-:W-:Y:S01]  /*251b0*/  IMAD R19, R24.reuse, 0x70, RZ ;  /* 0x0000007018137824 */ /* 0x040fe200078e02ff */
[----:B------:R-:W-:Y:S01]  /*251c0*/  SHF.L.U64.HI R27, R23, 0x6, R24 ;  /* 0x00000006171b7819 */ /* 0x000fe20000010218 */
[----:B------:R1:W-:Y:S01]  /*251d0*/  STL [R1+0x134], R26 ;  /* 0x0001341a01007387 */ /* 0x0003e20000100800 */
[C---:B------:R-:W-:Y:S02]  /*251e0*/  IMAD R18, R24.reuse, 0x90, RZ ;  /* 0x0000009018127824 */ /* 0x040fe400078e02ff */
[C---:B------:R-:W-:Y:S01]  /*251f0*/  IMAD R17, R24.reuse, 0xa0, RZ ;  /* 0x000000a018117824 */ /* 0x040fe200078e02ff */
[----:B------:R2:W-:Y:S01]  /*25200*/  STL [R1+0x130], R25 ;  /* 0x0001301901007387 */ /* 0x0005e20000100800 */
[----:B------:R-:W-:-:S02]  /*25210*/  IMAD R16, R24, 0xb0, RZ ;  /* 0x000000b018107824 */ /* 0x000fc400078e02ff */
[C---:B------:R-:W-:Y:S01]  /*25220*/  IMAD R15, R24.reuse, 0xc0, RZ ;  /* 0x000000c0180f7824 */ /* 0x040fe200078e02ff */
[----:B------:R-:W-:Y:S01]  /*25230*/  STL [R1+0x12c], R27 ;  /* 0x00012c1b01007387 */ /* 0x000fe20000100800 */
[C---:B------:R-:W-:Y:S02]  /*25240*/  IMAD R14, R24.reuse, 0xd0, RZ ;  /* 0x000000d0180e7824 */ /* 0x040fe400078e02ff */
[C---:B------:R-:W-:Y:S02]  /*25250*/  IMAD R13, R24.reuse, 0xe0, RZ ;  /* 0x000000e0180d7824 */ /* 0x040fe400078e02ff */
[----:B------:R-:W-:Y:S02]  /*25260*/  IMAD R12, R24, 0xf0, RZ ;  /* 0x000000f0180c7824 */ /* 0x000fe400078e02ff */
[----:B------:R-:W-:-:S04]  /*25270*/  IMAD.WIDE.U32 R66, R23, 0x30, RZ ;  /* 0x0000003017427825 */ /* 0x000fc800078e00ff */
[----:B------:R-:W-:Y:S01]  /*25280*/  IMAD.WIDE.U32 R64, R23, 0x50, RZ ;  /* 0x0000005017407825 */ /* 0x000fe200078e00ff */
[----:B------:R-:W-:-:S03]  /*25290*/  IADD3 R22, R22, R67, RZ ;  /* 0x0000004316167210 */ /* 0x000fc60007ffe0ff */
[----:B------:R-:W-:Y:S01]  /*252a0*/  IMAD.WIDE.U32 R62, R23, 0x60, RZ ;  /* 0x00000060173e7825 */ /* 0x000fe200078e00ff */
[----:B------:R-:W-:Y:S02]  /*252b0*/  IADD3 R21, R21, R65, RZ ;  /* 0x0000004115157210 */ /* 0x000fe40007ffe0ff */
[C---:B-1----:R-:W-:Y:S01]  /*252c0*/  SHF.L.U32 R26, R23.reuse, 0x6, RZ ;  /* 0x00000006171a7819 */ /* 0x042fe200000006ff */
[C---:B------:R-:W-:Y:S01]  /*252d0*/  IMAD.WIDE.U32 R60, R23.reuse, 0x70, RZ ;  /* 0x00000070173c7825 */ /* 0x040fe200078e00ff */
[----:B------:R-:W-:Y:S02]  /*252e0*/  IADD3 R20, R20, R63, RZ ;  /* 0x0000003f14147210 */ /* 0x000fe40007ffe0ff */
[C---:B--2---:R-:W-:Y:S01]  /*252f0*/  SHF.L.U64.HI R25, R23.reuse, 0x7, R24 ;  /* 0x0000000717197819 */ /* 0x044fe20000010218 */
[----:B------:R1:W-:Y:S01]  /*25300*/  STL [R1+0x128], R26 ;  /* 0x0001281a01007387 */ /* 0x0003e20000100800 */
[C---:B------:R-:W-:Y:S01]  /*25310*/  SHF.L.U32 R24, R23.reuse, 0x7, RZ ;  /* 0x0000000717187819 */ /* 0x040fe200000006ff */
[----:B------:R-:W-:Y:S01]  /*25320*/  IMAD.WIDE.U32 R58, R23, 0x90, RZ ;  /* 0x00000090173a7825 */ /* 0x000fe200078e00ff */
[----:B------:R-:W-:Y:S01]  /*25330*/  IADD3 R19, R19, R61, RZ ;  /* 0x0000003d13137210 */ /* 0x000fe20007ffe0ff */
[----:B------:R2:W-:Y:S02]  /*25340*/  STL [R1+0x124], R25 ;  /* 0x0001241901007387 */ /* 0x0005e40000100800 */
[C---:B------:R-:W-:Y:S01]  /*25350*/  IMAD.WIDE.U32 R56, R23.reuse, 0xa0, RZ ;  /* 0x000000a017387825 */ /* 0x040fe200078e00ff */
[----:B------:R-:W-:Y:S01]  /*25360*/  IADD3 R18, R18, R59, RZ ;  /* 0x0000003b12127210 */ /* 0x000fe20007ffe0ff */
[----:B------:R3:W-:Y:S02]  /*25370*/  STL [R1+0x120], R24 ;  /* 0x0001201801007387 */ /* 0x0007e40000100800 */
[----:B------:R-:W-:Y:S01]  /*25380*/  IMAD.WIDE.U32 R54, R23, 0xb0, RZ ;  /* 0x000000b017367825 */ /* 0x000fe200078e00ff */
[----:B------:R-:W-:-:S03]  /*25390*/  IADD3 R17, R17, R57, RZ ;  /* 0x0000003911117210 */ /* 0x000fc60007ffe0ff */
[----:B------:R-:W-:Y:S01]  /*253a0*/  IMAD.WIDE.U32 R52, R23, 0xc0, RZ ;  /* 0x000000c017347825 */ /* 0x000fe200078e00ff */
[----:B------:R-:W-:-:S03]  /*253b0*/  IADD3 R16, R16, R55, RZ ;  /* 0x0000003710107210 */ /* 0x000fc60007ffe0ff */
[----:B------:R-:W-:Y:S01]  /*253c0*/  IMAD.WIDE.U32 R50, R23, 0xd0, RZ ;  /* 0x000000d017327825 */ /* 0x000fe200078e00ff */
[----:B------:R-:W-:-:S03]  /*253d0*/  IADD3 R15, R15, R53, RZ ;  /* 0x000000350f0f7210 */ /* 0x000fc60007ffe0ff */
[C---:B------:R-:W-:Y:S01]  /*253e0*/  IMAD.WIDE.U32 R48, R23.reuse, 0xe0, RZ ;  /* 0x000000e017307825 */ /* 0x040fe200078e00ff */
[----:B------:R-:W-:Y:S02]  /*253f0*/  IADD3 R14, R14, R51, RZ ;  /* 0x000000330e0e7210 */ /* 0x000fe40007ffe0ff */
[C-C-:B-1----:R-:W-:Y:S01]  /*25400*/  SHF.L.U64.HI R26, R190.reuse, 0x5, R191.reuse ;  /* 0x00000005be1a7819 */ /* 0x142fe200000102bf */
[----:B------:R-:W-:Y:S01]  /*25410*/  IMAD.WIDE.U32 R46, R23, 0xf0, RZ ;  /* 0x000000f0172e7825 */ /* 0x000fe200078e00ff */
[----:B------:R-:W-:Y:S02]  /*25420*/  IADD3 R13, R13, R49, RZ ;  /* 0x000000310d0d7210 */ /* 0x000fe40007ffe0ff */
[----:B--2---:R-:W-:Y:S01]  /*25430*/  SHF.L.U32 R25, R190, 0x5, RZ ;  /* 0x00000005be197819 */ /* 0x004fe200000006ff */
[----:B------:R1:W-:Y:S01]  /*25440*/  STL [R1+0x11c], R26 ;  /* 0x00011c1a01007387 */ /* 0x0003e20000100800 */
[----:B------:R-:W-:Y:S02]  /*25450*/  IADD3 R12, R12, R47, RZ ;  /* 0x0000002f0c0c7210 */ /* 0x000fe40007ffe0ff */
[C---:B---3--:R-:W-:Y:S01]  /*25460*/  SHF.L.U64.HI R24, R190.reuse, 0x6, R191 ;  /* 0x00000006be187819 */ /* 0x048fe200000102bf */
[----:B------:R2:W-:Y:S04]  /*25470*/  STL [R1+0x118], R25 ;  /* 0x0001181901007387 */ /* 0x0005e80000100800 */
[----:B------:R3:W-:Y:S01]  /*25480*/  STL [R1+0x114], R24 ;  /* 0x0001141801007387 */ /* 0x0007e20000100800 */
[----:B-1----:R-:W-:-:S02]  /*25490*/  SHF.L.U32 R26, R190, 0x6, RZ ;  /* 0x00000006be1a7819 */ /* 0x002fc400000006ff */
[----:B--2---:R-:W-:-:S03]  /*254a0*/  SHF.L.U64.HI R25, R190, 0x7, R191 ;  /* 0x00000007be197819 */ /* 0x004fc600000102bf */
[----:B------:R1:W-:Y:S01]  /*254b0*/  STL [R1+0x110], R26 ;  /* 0x0001101a01007387 */ /* 0x0003e20000100800 */
[----:B---3--:R-:W-:-:S03]  /*254c0*/  SHF.L.U32 R24, R190, 0x7, RZ ;  /* 0x00000007be187819 */ /* 0x008fc600000006ff */
[----:B------:R-:W-:Y:S04]  /*254d0*/  STL [R1+0x10c], R25 ;  /* 0x00010c1901007387 */ /* 0x000fe80000100800 */
[----:B------:R2:W-:Y:S04]  /*254e0*/  STL [R1+0x108], R24 ;  /* 0x0001081801007387 */ /* 0x0005e80000100800 */
[----:B------:R3:W-:Y:S04]  /*254f0*/  STL.64 [R1+0xb0], R66 ;  /* 0x0000b04201007387 */ /* 0x0007e80000100a00 */
[----:B------:R3:W-:Y:S04]  /*25500*/  STL.64 [R1+0xa8], R64 ;  /* 0x0000a84001007387 */ /* 0x0007e80000100a00 */
[----:B------:R3:W-:Y:S04]  /*25510*/  STL.64 [R1+0x20], R62 ;  /* 0x0000203e01007387 */ /* 0x0007e80000100a00 */
[----:B------:R3:W-:Y:S01]  /*25520*/  STL.64 [R1+0xa0], R60 ;  /* 0x0000a03c01007387 */ /* 0x0007e20000100a00 */
[----:B-1----:R-:W-:-:S03]  /*25530*/  IMAD.WIDE.U32 R26, R190, 0xe0, RZ ;  /* 0x000000e0be1a7825 */ /* 0x002fc600078e00ff */
[----:B------:R3:W-:Y:S02]  /*25540*/  STL.64 [R1+0x98], R58 ;  /* 0x0000983a01007387 */ /* 0x0007e40000100a00 */
[----:B------:R-:W-:Y:S02]  /*25550*/  IADD3 R252, R2, R27, RZ ;  /* 0x0000001b02fc7210 */ /* 0x000fe40007ffe0ff */
[----:B------:R3:W-:Y:S01]  /*25560*/  STL.64 [R1+0x18], R56 ;  /* 0x0000183801007387 */ /* 0x0007e20000100a00 */
[----:B--2---:R-:W-:-:S03]  /*25570*/  IMAD.WIDE.U32 R24, R190, 0xf0, RZ ;  /* 0x000000f0be187825 */ /* 0x004fc600078e00ff */
[----:B------:R3:W-:Y:S02]  /*25580*/  STL.64 [R1+0x90], R54 ;  /* 0x0000903601007387 */ /* 0x0007e40000100a00 */
[----:B------:R-:W-:Y:S02]  /*25590*/  IADD3 R251, R0, R25, RZ ;  /* 0x0000001900fb7210 */ /* 0x000fe40007ffe0ff */
[----:B------:R3:W-:Y:S04]  /*255a0*/  STL.64 [R1+0x10], R52 ;  /* 0x0000103401007387 */ /* 0x0007e80000100a00 */
        /* <DEDUP_REMOVED lines=12> */
[----:B------:R3:W-:Y:S04]  /*25670*/  STL [R1+0x104], R22 ;  /* 0x0001041601007387 */ /* 0x0007e80000100800 */
[----:B------:R3:W-:Y:S04]  /*25680*/  STL.64 [R1+0x30], R26 ;  /* 0x0000301a01007387 */ /* 0x0007e80000100a00 */
[----:B------:R3:W-:Y:S04]  /*25690*/  STL [R1+0x100], R21 ;  /* 0x0001001501007387 */ /* 0x0007e80000100800 */
[----:B------:R3:W-:Y:S04]  /*256a0*/  STL.64 [R1+0x28], R24 ;  /* 0x0000281801007387 */ /* 0x0007e80000100a00 */
[----:B------:R3:W-:Y:S04]  /*256b0*/  STL [R1+0xfc], R20 ;  /* 0x0000fc1401007387 */ /* 0x0007e80000100800 */
        /* <DEDUP_REMOVED lines=16> */
[----:B------:R3:W-:Y:S02]  /*257c0*/  STL [R1+0xb8], R3 ;  /* 0x0000b80301007387 */ /* 0x0007e40000100800 */
.L_x_1157:
[----:B------:R-:W-:Y:S01]  /*257d0*/  ULDC.64 UR4, c[0x0][0x40] ;  /* 0x0000100000047ab9 */ /* 0x000fe20000000a00 */
[----:B------:R-:W-:Y:S04]  /*257e0*/  DEPBAR.LE SB0, 0x0 ;  /* 0x000080000000791a */ /* 0x000fe80000000000 */
[----:B------:R-:W-:Y:S01]  /*257f0*/  ISETP.NE.U32.AND P0, PT, R224, RZ, PT ;  /* 0x000000ffe000720c */ /* 0x000fe20003f05070 */
[----:B------:R-:W-:Y:S03]  /*25800*/  UIADD3 UR4, UP0, UR4, 0x160, URZ ;  /* 0x0000016004047890 */ /* 0x000fe6000ff1e03f */
[----:B------:R-:W-:Y:S01]  /*25810*/  ISETP.NE.AND.EX P0, PT, R225, RZ, PT, P0 ;  /* 0x000000ffe100720c */ /* 0x000fe20003f05300 */
[----:B------:R-:W-:Y:S02]  /*25820*/  UIADD3.X UR5, URZ, UR5, URZ, UP0, !UPT ;  /* 0x000000053f057290 */ /* 0x000fe400087fe43f */
[----:B---3--:R-:W-:Y:S04]  /*25830*/  IMAD.U32 R6, RZ, RZ, UR4 ;  /* 0x00000004ff067e24 */ /* 0x008fe8000f8e00ff */
[----:B------:R-:W-:Y:S01]  /*25840*/  IMAD.U32 R7, RZ, RZ, UR5 ;  /* 0x00000005ff077e24 */ /* 0x000fe2000f8e00ff */
[----:B------:R-:W-:Y:S01]  /*25850*/  WARPSYNC 0xffffffff ;  /* 0xffffffff00007948 */ /* 0x000fe20003800000 */
[----:B------:R-:W-:Y:S06]  /*25860*/  BAR.SYNC.DEFER_BLOCKING 0x0 ;  /* 0x0000000000007b1d */ /* 0x000fec0000010000 */
[----:B------:R-:W-:Y:S01]  /*25870*/  BSSY B0, `(.L_x_1149) ;  /* 0x0000046000007945 */ /* 0x000fe20003800000 */
[----:B------:R-:W-:-:S05]  /*25880*/  @!P0 BRA `(.L_x_1150) ;  /* 0x0000040000008947 */ /* 0x000fca0003800000 */
[----:B------:R-:W-:Y:S01]  /*25890*/  IMAD.SHL.U32 R11, R248, 0x100, RZ ;  /* 0x00000100f80b7824 */ /* 0x000fe200078e00ff */
[----:B------:R-:W-:Y:S02]  /*258a0*/  ULDC.64 UR4, c[0x0][0x118] ;  /* 0x0000460000047ab9 */ /* 0x000fe40000000a00 */
[----:B------:R-:W2:Y:S02]  /*258b0*/  LD.E R2, [R6.64+0x170] ;  /* 0x0001700406027980 */ /* 0x000ea4000c101900 */
[C---:B------:R-:W-:Y:S02]  /*258c0*/  IADD3 R12, R11.reuse, -0x100, RZ ;  /* 0xffffff000b0c7810 */ /* 0x040fe40007ffe0ff */
[----:B------:R-:W-:Y:S02]  /*258d0*/  IABS R8, R11 ;  /* 0x0000000b00087213 */ /* 0x000fe40000000000 */
[----:B------:R-:W-:Y:S02]  /*258e0*/  IABS R10, R12 ;  /* 0x0000000c000a7213 */ /* 0x000fe40000000000 */
[-C--:B--2---:R-:W-:Y:S02]  /*258f0*/  IABS R0, R2.reuse ;  /* 0x0000000200007213 */ /* 0x084fe40000000000 */
[-C--:B------:R-:W-:Y:S02]  /*25900*/  IABS R9, R2.reuse ;  /* 0x0000000200097213 */ /* 0x080fe40000000000 */
[----:B------:R-:W1:Y:S01]  /*25910*/  I2F.RP R4, R0 ;  /* 0x0000000000047306 */ /* 0x000e620000209400 */
[-C--:B------:R-:W-:Y:S02]  /*25920*/  LOP3.LUT R11, R11, R2.reuse, RZ, 0x3c, !PT ;  /* 0x000000020b0b7212 */ /* 0x080fe400078e3cff */
[----:B------:R-:W-:Y:S01]  /*25930*/  IMAD.MOV R9, RZ, RZ, -R9 ;  /* 0x000000ffff097224 */ /* 0x000fe200078e0a09 */
[----:B------:R-:W-:Y:S02]  /*25940*/  LOP3.LUT R12, R12, R2, RZ, 0x3c, !PT ;  /* 0x000000020c0c7212 */ /* 0x000fe400078e3cff */
[----:B------:R-:W-:Y:S02]  /*25950*/  ISETP.GE.AND P2, PT, R11, RZ, PT ;  /* 0x000000ff0b00720c */ /* 0x000fe40003f46270 */
[----:B------:R-:W-:Y:S02]  /*25960*/  ISETP.GE.AND P0, PT, R12, RZ, PT ;  /* 0x000000ff0c00720c */ /* 0x000fe40003f06270 */
[----:B-1----:R-:W1:Y:S02]  /*25970*/  MUFU.RCP R4, R4 ;  /* 0x0000000400047308 */ /* 0x002e640000001000 */
[----:B-1----:R-:W-:Y:S08]  /*25980*/  IADD3 R4, R4, 0xffffffe, RZ ;  /* 0x0ffffffe04047810 */ /* 0x002ff00007ffe0ff */
[----:B------:R-:W1:Y:S02]  /*25990*/  F2I.FTZ.U32.TRUNC.NTZ R5, R4 ;  /* 0x0000000400057305 */ /* 0x000e64000021f000 */
[--C-:B-1----:R-:W-:Y:S02]  /*259a0*/  IMAD.MOV R3, RZ, RZ, -R5.reuse ;  /* 0x000000ffff037224 */ /* 0x102fe400078e0a05 */
[----:B------:R-:W-:Y:S02]  /*259b0*/  IMAD.MOV.U32 R4, RZ, RZ, RZ ;  /* 0x000000ffff047224 */ /* 0x000fe400078e00ff */
[----:B------:R-:W-:Y:S04]  /*259c0*/  IMAD R3, R3, R0, RZ ;  /* 0x0000000003037224 */ /* 0x000fe800078e02ff */
[----:B------:R-:W-:Y:S06]  /*259d0*/  IMAD.HI.U32 R5, R5, R3, R4 ;  /* 0x0000000305057227 */ /* 0x000fec00078e0004 */
[C---:B------:R-:W-:Y:S04]  /*259e0*/  IMAD.HI.U32 R3, R5.reuse, R10, RZ ;  /* 0x0000000a05037227 */ /* 0x040fe800078e00ff */
[----:B------:R-:W-:Y:S04]  /*259f0*/  IMAD.HI.U32 R4, R5, R8, RZ ;  /* 0x0000000805047227 */ /* 0x000fe800078e00ff */
[-C--:B------:R-:W-:Y:S02]  /*25a00*/  IMAD R5, R3, R9.reuse, R10 ;  /* 0x0000000903057224 */ /* 0x080fe400078e020a */
[----:B------:R-:W-:Y:S03]  /*25a10*/  IMAD R8, R4, R9, R8 ;  /* 0x0000000904087224 */ /* 0x000fe600078e0208 */
[C---:B------:R-:W-:Y:S02]  /*25a20*/  ISETP.GT.U32.AND P1, PT, R0.reuse, R5, PT ;  /* 0x000000050000720c */ /* 0x040fe40003f24070 */
[----:B------:R-:W-:Y:S11]  /*25a30*/  ISETP.GT.U32.AND P3, PT, R0, R8, PT ;  /* 0x000000080000720c */ /* 0x000ff60003f64070 */
[--C-:B------:R-:W-:Y:S01]  /*25a40*/  @!P1 IMAD.IADD R5, R5, 0x1, -R0.reuse ;  /* 0x0000000105059824 */ /* 0x100fe200078e0a00 */
[----:B------:R-:W-:Y:S01]  /*25a50*/  @!P1 IADD3 R3, R3, 0x1, RZ ;  /* 0x0000000103039810 */ /* 0x000fe20007ffe0ff */
[----:B------:R-:W-:Y:S01]  /*25a60*/  @!P3 IMAD.IADD R8, R8, 0x1, -R0 ;  /* 0x000000010808b824 */ /* 0x000fe200078e0a00 */
[----:B------:R-:W-:Y:S02]  /*25a70*/  @!P3 IADD3 R4, R4, 0x1, RZ ;  /* 0x000000010404b810 */ /* 0x000fe40007ffe0ff */
[-C--:B------:R-:W-:Y:S02]  /*25a80*/  ISETP.GE.U32.AND P4, PT, R5, R0.reuse, PT ;  /* 0x000000000500720c */ /* 0x080fe40003f86070 */
[----:B------:R-:W-:Y:S02]  /*25a90*/  ISETP.GE.U32.AND P5, PT, R8, R0, PT ;  /* 0x000000000800720c */ /* 0x000fe40003fa6070 */
[----:B------:R-:W-:Y:S02]  /*25aa0*/  ISETP.NE.AND P1, PT, R2, RZ, PT ;  /* 0x000000ff0200720c */ /* 0x000fe40003f25270 */
[----:B------:R-:W-:Y:S07]  /*25ab0*/  LOP3.LUT R0, RZ, R2, RZ, 0x33, !PT ;  /* 0x00000002ff007212 */ /* 0x000fee00078e33ff */
[----:B------:R-:W-:Y:S02]  /*25ac0*/  @P4 IADD3 R3, R3, 0x1, RZ ;  /* 0x0000000103034810 */ /* 0x000fe40007ffe0ff */
[----:B------:R-:W-:Y:S03]  /*25ad0*/  @P5 IADD3 R4, R4, 0x1, RZ ;  /* 0x0000000104045810 */ /* 0x000fe60007ffe0ff */
[----:B------:R-:W-:Y:S02]  /*25ae0*/  @!P0 IMAD.MOV R3, RZ, RZ, -R3 ;  /* 0x000000ffff038224 */ /* 0x000fe400078e0a03 */
[----:B------:R-:W-:Y:S03]  /*25af0*/  @!P2 IMAD.MOV R4, RZ, RZ, -R4 ;  /* 0x000000ffff04a224 */ /* 0x000fe600078e0a04 */
[C---:B------:R-:W-:Y:S02]  /*25b00*/  SEL R3, R0.reuse, R3, !P1 ;  /* 0x0000000300037207 */ /* 0x040fe40004800000 */
[----:B------:R-:W-:Y:S02]  /*25b10*/  SEL R0, R0, R4, !P1 ;  /* 0x0000000400007207 */ /* 0x000fe40004800000 */
[----:B------:R1:W2:Y:S01]  /*25b20*/  LD.E.64 R4, [R6.64+0x40] ;  /* 0x0000400406047980 */ /* 0x0002a2000c101b00 */
[CC--:B------:R-:W-:Y:S02]  /*25b30*/  LEA R10, P1, R3.reuse, R224.reuse, 0x2 ;  /* 0x000000e0030a7211 */ /* 0x0c0fe400078210ff */
[C---:B------:R-:W-:Y:S02]  /*25b40*/  LEA R8, P0, R0.reuse, R224, 0x2 ;  /* 0x000000e000087211 */ /* 0x040fe400078010ff */
[-C--:B------:R-:W-:Y:S02]  /*25b50*/  LEA.HI.X.SX32 R11, R3, R225.reuse, 0x2, P1 ;  /* 0x000000e1030b7211 */ /* 0x080fe400008f16ff */
[C---:B------:R-:W-:Y:S01]  /*25b60*/  LEA.HI.X.SX32 R9, R0.reuse, R225, 0x2, P0 ;  /* 0x000000e100097211 */ /* 0x040fe200000f16ff */
[----:B------:R-:W-:Y:S02]  /*25b70*/  IMAD.IADD R0, R0, 0x1, -R3 ;  /* 0x0000000100007824 */ /* 0x000fe400078e0a03 */
[----:B------:R-:W3:Y:S02]  /*25b80*/  LD.E R10, [R10.64] ;  /* 0x000000040a0a7980 */ /* 0x000ee4000c101900 */
[----:B------:R-:W-:Y:S02]  /*25b90*/  IMAD R2, R2, R0, -0x100 ;  /* 0xffffff0002027424 */ /* 0x000fe400078e0200 */
[----:B------:R4:W3:Y:S04]  /*25ba0*/  LD.E R9, [R8.64] ;  /* 0x0000000408097980 */ /* 0x0008e8000c101900 */
[----:B-1----:R-:W5:Y:S01]  /*25bb0*/  LD.E.64 R6, [R6.64+0x28] ;  /* 0x0000280406067980 */ /* 0x002f62000c101b00 */
[----:B----4-:R-:W-:Y:S01]  /*25bc0*/  SHF.R.S32.HI R8, RZ, 0x1f, R2 ;  /* 0x0000001fff087819 */ /* 0x010fe20000011402 */
[-C--:B--2---:R-:W-:Y:S02]  /*25bd0*/  IMAD R0, R5, R2.reuse, RZ ;  /* 0x0000000205007224 */ /* 0x084fe400078e02ff */
[C---:B------:R-:W-:Y:S04]  /*25be0*/  IMAD.WIDE.U32 R2, R4.reuse, R2, RZ ;  /* 0x0000000204027225 */ /* 0x040fe800078e00ff */
[----:B------:R-:W-:Y:S04]  /*25bf0*/  IMAD R4, R4, R8, R0 ;  /* 0x0000000804047224 */ /* 0x000fe800078e0200 */
[----:B------:R-:W-:Y:S02]  /*25c00*/  IMAD.IADD R3, R3, 0x1, R4 ;  /* 0x0000000103037824 */ /* 0x000fe400078e0204 */
[----:B---3--:R-:W-:Y:S05]  /*25c10*/  IMAD.IADD R9, R10, 0x1, -R9 ;  /* 0x000000010a097824 */ /* 0x008fea00078e0a09 */
[----:B------:R-:W-:Y:S01]  /*25c20*/  SHF.R.S32.HI R4, RZ, 0x1f, R9 ;  /* 0x0000001fff047819 */ /* 0x000fe20000011409 */
[----:B-----5:R-:W-:Y:S04]  /*25c30*/  IMAD R0, R7, R9, RZ ;  /* 0x0000000907007224 */ /* 0x020fe800078e02ff */
[----:B------:R-:W-:Y:S02]  /*25c40*/  IMAD R0, R6, R4, R0 ;  /* 0x0000000406007224 */ /* 0x000fe400078e0200 */
[----:B------:R-:W-:Y:S04]  /*25c50*/  IMAD.WIDE.U32 R6, R9, R6, R2 ;  /* 0x0000000609067225 */ /* 0x000fe800078e0002 */
[----:B------:R-:W-:Y:S02]  /*25c60*/  IMAD.IADD R2, R7, 0x1, R0 ;  /* 0x0000000107027824 */ /* 0x000fe400078e0200 */
[----:B------:R-:W-:Y:S01]  /*25c70*/  IMAD.MOV.U32 R0, RZ, RZ, R6 ;  /* 0x000000ffff007224 */ /* 0x000fe200078e0006 */
[----:B------:R-:W-:-:S05]  /*25c80*/  BRA `(.L_x_1151) ;  /* 0x0000004000007947 */ /* 0x000fca0003800000 */
.L_x_1150:
[----:B------:R-:W-:Y:S02]  /*25c90*/  ULDC.64 UR4, c[0x0][0x118] ;  /* 0x0000460000047ab9 */ /* 0x000fe40000000a00 */
[----:B------:R-:W2:Y:S02]  /*25ca0*/  LD.E R0, [R6.64+0x40] ;  /* 0x0000400406007980 */ /* 0x000ea4000c101900 */
[----:B--2---:R-:W-:Y:S04]  /*25cb0*/  LEA R0, -R0, RZ, 0x8 ;  /* 0x000000ff00007211 */ /* 0x004fe800078e41ff */
[----:B------:R-:W-:Y:S02]  /*25cc0*/  SHF.R.S32.HI R2, RZ, 0x1f, R0 ;  /* 0x0000001fff027819 */ /* 0x000fe40000011400 */
.L_x_1151:
[----:B------:R-:W-:Y:S05]  /*25cd0*/  BSYNC B0 ;  /* 0x0000000000007941 */ /* 0x000fea0003800000 */
.L_x_1149:
[----:B------:R-:W2:Y:S01]  /*25ce0*/  LDL.64 R14, [R1+0xb0] ;  /* 0x0000b000010e7983 */ /* 0x000ea20000100a00 */
[----:B------:R-:W-:Y:S01]  /*25cf0*/  ISETP.GE.AND P0, PT, R132, R247, PT ;  /* 0x000000f78400720c */ /* 0x000fe20003f06270 */
[----:B------:R-:W-:Y:S01]  /*25d00*/  ULDC.64 UR8, c[0x0][0x118] ;  /* 0x0000460000087ab9 */ /* 0x000fe20000000a00 */
[C---:B------:R-:W-:Y:S01]  /*25d10*/  LEA R192, P5, R0.reuse, R222, 0x1 ;  /* 0x000000de00c07211 */ /* 0x040fe200078a08ff */
[----:B------:R-:W3:Y:S01]  /*25d20*/  LDL R6, [R1+0x4] ;  /* 0x0000040001067983 */ /* 0x000ee20000100800 */
[----:B------:R-:W-:Y:S01]  /*25d30*/  ULDC.64 UR4, c[0x0][0x118] ;  /* 0x0000460000047ab9 */ /* 0x000fe20000000a00 */
[----:B------:R-:W-:Y:S01]  /*25d40*/  BSSY B1, `(.L_x_1152) ;  /* 0x0000287000017945 */ /* 0x000fe20003800000 */
[C---:B------:R-:W-:Y:S01]  /*25d50*/  LEA.HI.X R193, R0.reuse, R223, R2, 0x1, P5 ;  /* 0x000000df00c17211 */ /* 0x040fe200028f0c02 */
[----:B------:R-:W4:Y:S04]  /*25d60*/  LDL R5, [R1] ;  /* 0x0000000001057983 */ /* 0x000f280000100800 */
[----:B------:R-:W5:Y:S04]  /*25d70*/  LDL R4, [R1+0x130] ;  /* 0x0001300001047983 */ /* 0x000f680000100800 */
[----:B------:R-:W5:Y:S04]  /*25d80*/  LDL.64 R12, [R1+0xa8] ;  /* 0x0000a800010c7983 */ /* 0x000f680000100a00 */
[----:B------:R-:W5:Y:S04]  /*25d90*/  LDL R7, [R1+0x134] ;  /* 0x0001340001077983 */ /* 0x000f680000100800 */
[----:B------:R-:W5:Y:S04]  /*25da0*/  LDL R11, [R1+0x128] ;  /* 0x00012800010b7983 */ /* 0x000f680000100800 */
[----:B------:R-:W5:Y:S04]  /*25db0*/  LDL R8, [R1+0x104] ;  /* 0x0001040001087983 */ /* 0x000f680000100800 */
[----:B------:R-:W5:Y:S04]  /*25dc0*/  LDL R19, [R1+0x12c] ;  /* 0x00012c0001137983 */ /* 0x000f680000100800 */
[----:B------:R-:W5:Y:S04]  /*25dd0*/  LDL R18, [R1+0x100] ;  /* 0x0001000001127983 */ /* 0x000f680000100800 */
[----:B------:R-:W5:Y:S04]  /*25de0*/  LDL.64 R22, [R1+0x20] ;  /* 0x0000200001167983 */ /* 0x000f680000100a00 */
[----:B------:R-:W5:Y:S04]  /*25df0*/  LDL R9, [R1+0xfc] ;  /* 0x0000fc0001097983 */ /* 0x000f680000100800 */
[----:B------:R-:W5:Y:S04]  /*25e00*/  LDL.64 R20, [R1+0xa0] ;  /* 0x0000a00001147983 */ /* 0x000f680000100a00 */
[----:B------:R-:W5:Y:S04]  /*25e10*/  LDL R10, [R1+0xf8] ;  /* 0x0000f800010a7983 */ /* 0x000f680000100800 */
[----:B------:R-:W5:Y:S04]  /*25e20*/  LDL.64 R16, [R1+0x90] ;  /* 0x0000900001107983 */ /* 0x000f680000100a00 */
[----:B------:R-:W5:Y:S04]  /*25e30*/  LDL.64 R46, [R1+0x98] ;  /* 0x00009800012e7983 */ /* 0x000f680000100a00 */
[----:B------:R-:W5:Y:S04]  /*25e40*/  LDL.64 R44, [R1+0x18] ;  /* 0x00001800012c7983 */ /* 0x000f680000100a00 */
[----:B------:R-:W5:Y:S04]  /*25e50*/  LDL.64 R42, [R1+0x10] ;  /* 0x00001000012a7983 */ /* 0x000f680000100a00 */
[----:B------:R-:W5:Y:S04]  /*25e60*/  LDL R37, [R1+0xe8] ;  /* 0x0000e80001257983 */ /* 0x000f680000100800 */
[----:B------:R-:W5:Y:S04]  /*25e70*/  LDL.64 R40, [R1+0x88] ;  /* 0x0000880001287983 */ /* 0x000f680000100a00 */
[----:B------:R-:W5:Y:S04]  /*25e80*/  LDL R34, [R1+0xe4] ;  /* 0x0000e40001227983 */ /* 0x000f680000100800 */
[----:B------:R-:W5:Y:S04]  /*25e90*/  LDL.64 R32, [R1+0x8] ;  /* 0x0000080001207983 */ /* 0x000f680000100a00 */
[----:B------:R-:W5:Y:S04]  /*25ea0*/  LDL R35, [R1+0xe0] ;  /* 0x0000e00001237983 */ /* 0x000f680000100800 */
[----:B------:R-:W5:Y:S04]  /*25eb0*/  LDL.64 R38, [R1+0x80] ;  /* 0x0000800001267983 */ /* 0x000f680000100a00 */
[----:B------:R-:W5:Y:S04]  /*25ec0*/  LDL R36, [R1+0xdc] ;  /* 0x0000dc0001247983 */ /* 0x000f680000100800 */
[----:B------:R-:W-:Y:S04]  /*25ed0*/  @P0 STS.128 [R189+0xa000], RZ ;  /* 0x00a000ffbd000388 */ /* 0x000fe80000000c00 */
[----:B------:R-:W-:Y:S01]  /*25ee0*/  @!PT LDS RZ, [RZ] ;  /* 0x00000000fffff984 */ /* 0x000fe20000000800 */
[----:B------:R-:W-:Y:S01]  /*25ef0*/  @!PT LDS RZ, [RZ] ;  /* 0x00000000fffff984 */ /* 0x000fe20000000800 */
[----:B------:R-:W-:Y:S01]  /*25f00*/  @!PT LDS RZ, [RZ] ;  /* 0x00000000fffff984 */ /* 0x000fe20000000800 */
[----:B------:R1:W-:Y:S04]  /*25f10*/  @!P0 LDGSTS.E.BYPASS.LTC128B.128 [R189+0xa000], [R192.64] ;  /* 0x0a000000c0bd8fae */ /* 0x0003e8000b901d48 */
[----:B------:R-:W-:Y:S04]  /*25f20*/  @P0 STS.128 [R189+0xa800], RZ ;  /* 0x00a800ffbd000388 */ /* 0x000fe80000000c00 */
[----:B--2---:R-:W2:Y:S01]  /*25f30*/  LDL R15, [R1+0x120] ;  /* 0x00012000010f7983 */ /* 0x004ea20000100800 */
[C---:B----4-:R-:W-:Y:S01]  /*25f40*/  IMAD.SHL.U32 R3, R5.reuse, 0x10, RZ ;  /* 0x0000001005037824 */ /* 0x050fe200078e00ff */
[----:B---3--:R-:W-:Y:S02]  /*25f50*/  SHF.L.U64.HI R6, R5, 0x4, R6 ;  /* 0x0000000405067819 */ /* 0x008fe40000010206 */
[C---:B------:R-:W-:Y:S02]  /*25f60*/  @!P0 IADD3 R5, P1, R0.reuse, R14, RZ ;  /* 0x0000000e00058210 */ /* 0x040fe40007f3e0ff */
[----:B------:R-:W3:Y:S01]  /*25f70*/  LDL R14, [R1+0x124] ;  /* 0x00012400010e7983 */ /* 0x000ee20000100800 */
[C---:B------:R-:W-:Y:S02]  /*25f80*/  @!P0 IADD3 R3, P3, R0.reuse, R3, RZ ;  /* 0x0000000300038210 */ /* 0x040fe40007f7e0ff */
[----:B-----5:R-:W-:Y:S01]  /*25f90*/  @!P0 IADD3 R4, P2, R0, R4, RZ ;  /* 0x0000000400048210 */ /* 0x020fe20007f5e0ff */
[----:B------:R-:W4:Y:S02]  /*25fa0*/  LDL R13, [R1+0xf4] ;  /* 0x0000f400010d7983 */ /* 0x000f240000100800 */
[C---:B------:R-:W-:Y:S01]  /*25fb0*/  @!P0 IMAD.X R6, R2.reuse, 0x1, R6, P3 ;  /* 0x0000000102068824 */ /* 0x040fe200018e0606 */
[CC--:B------:R-:W-:Y:S01]  /*25fc0*/  @!P0 LEA R30, P3, R3.reuse, R222.reuse, 0x1 ;  /* 0x000000de031e8211 */ /* 0x0c0fe200078608ff */
[----:B------:R-:W-:Y:S01]  /*25fd0*/  @!P0 IMAD.X R7, R2, 0x1, R7, P2 ;  /* 0x0000000102078824 */ /* 0x000fe200010e0607 */
[C---:B------:R-:W-:Y:S02]  /*25fe0*/  @!P0 LEA R28, P2, R4.reuse, R222, 0x1 ;  /* 0x000000de041c8211 */ /* 0x040fe400078408ff */
[-C--:B------:R-:W-:Y:S02]  /*25ff0*/  @!P0 LEA.HI.X R31, R3, R223.reuse, R6, 0x1, P3 ;  /* 0x000000df031f8211 */ /* 0x080fe400018f0c06 */
[----:B------:R-:W-:Y:S02]  /*26000*/  @!P0 LEA.HI.X R29, R4, R223, R7, 0x1, P2 ;  /* 0x000000df041d8211 */ /* 0x000fe400010f0c07 */
[C---:B------:R-:W-:Y:S01]  /*26010*/  @!P0 IADD3 R4, P3, R0.reuse, R12, RZ ;  /* 0x0000000c00048210 */ /* 0x040fe20007f7e0ff */
[----:B------:R-:W-:Y:S01]  /*26020*/  @!PT LDS RZ, [RZ] ;  /* 0x00000000fffff984 */ /* 0x000fe20000000800 */
[----:B------:R-:W-:Y:S01]  /*26030*/  @!PT LDS RZ, [RZ] ;  /* 0x00000000fffff984 */ /* 0x000fe20000000800 */
[----:B------:R-:W-:Y:S01]  /*26040*/  @!PT LDS RZ, [RZ] ;  /* 0x00000000fffff984 */ /* 0x000fe20000000800 */
[----:B------:R5:W-:Y:S01]  /*26050*/  @!P0 LDGSTS.E.BYPASS.LTC128B.128 [R189+0xa800], [R30.64] ;  /* 0x0a8000001ebd8fae */ /* 0x000be2000b901d48 */
[----:B------:R-:W-:Y:S01]  /*26060*/  @!P0 IADD3 R3, P4, R0, R11, RZ ;  /* 0x0000000b00038210 */ /* 0x000fe20007f9e0ff */
[C---:B------:R-:W-:Y:S01]  /*26070*/  @!P0 IMAD.X R8, R2.reuse, 0x1, R8, P1 ;  /* 0x0000000102088824 */ /* 0x040fe200008e0608 */
[CC--:B------:R-:W-:Y:S01]  /*26080*/  @!P0 LEA R26, P1, R5.reuse, R222.reuse, 0x1 ;  /* 0x000000de051a8211 */ /* 0x0c0fe200078208ff */
[----:B------:R-:W5:Y:S02]  /*26090*/  LDL R12, [R1+0xf0] ;  /* 0x0000f000010c7983 */ /* 0x000f640000100800 */
[C---:B------:R-:W-:Y:S01]  /*260a0*/  @!P0 IMAD.X R7, R2.reuse, 0x1, R19, P4 ;  /* 0x0000000102078824 */ /* 0x040fe200020e0613 */
[-C--:B------:R-:W-:Y:S01]  /*260b0*/  @!P0 LEA.HI.X R27, R5, R223.reuse, R8, 0x1, P1 ;  /* 0x000000df051b8211 */ /* 0x080fe200008f0c08 */
[----:B------:R-:W5:Y:S01]  /*260c0*/  LDL R11, [R1+0xec] ;  /* 0x0000ec00010b7983 */ /* 0x000f620000100800 */
[C---:B------:R-:W-:Y:S01]  /*260d0*/  @!P0 LEA R24, P4, R3.reuse, R222, 0x1 ;  /* 0x000000de03188211 */ /* 0x040fe200078808ff */
[----:B------:R-:W-:Y:S01]  /*260e0*/  @!P0 IMAD.X R8, R2, 0x1, R18, P3 ;  /* 0x0000000102088824 */ /* 0x000fe200018e0612 */
[----:B------:R-:W-:Y:S01]  /*260f0*/  @!P0 IADD3 R5, P2, R0, R22, RZ ;  /* 0x0000001600058210 */ /* 0x000fe20007f5e0ff */
[----:B------:R-:W-:Y:S01]  /*26100*/  @P0 STS.128 [R189+0xb000], RZ ;  /* 0x00b000ffbd000388 */ /* 0x000fe20000000c00 */
[-C--:B------:R-:W-:Y:S02]  /*26110*/  @!P0 LEA.HI.X R25, R3, R223.reuse, R7, 0x1, P4 ;  /* 0x000000df03198211 */ /* 0x080fe400020f0c07 */
[----:B------:R-:W-:Y:S01]  /*26120*/  @!P0 LEA R22, P3, R4, R222, 0x1 ;  /* 0x000000de04168211 */ /* 0x000fe200078608ff */
[----:B------:R-:W-:Y:S01]  /*26130*/  @!PT LDS RZ, [RZ] ;  /* 0x00000000fffff984 */ /* 0x000fe20000000800 */
[----:B------:R-:W-:Y:S01]  /*26140*/  @!PT LDS RZ, [RZ] ;  /* 0x00000000fffff984 */ /* 0x000fe20000000800 */
[----:B------:R-:W-:Y:S01]  /*26150*/  @!PT LDS RZ, [RZ] ;  /* 0x00000000fffff984 */ /* 0x000fe20000000800 */
[----:B------:R1:W-:Y:S01]  /*26160*/  @!P0 LDGSTS.E.BYPASS.LTC128B.128 [R189+0xb000], [R28.64] ;  /* 0x0b0000001cbd8fae */ /* 0x0003e2000b901d48 */
[----:B------:R-:W-:Y:S02]  /*26170*/  @!P0 IMAD.X R9, R2, 0x1, R9, P2 ;  /* 0x0000000102098824 */ /* 0x000fe400010e0609 */
[-C--:B------:R-:W-:Y:S01]  /*26180*/  @!P0 LEA.HI.X R23, R4, R223.reuse, R8, 0x1, P3 ;  /* 0x000000df04178211 */ /* 0x080fe200018f0c08 */
[----:B------:R-:W-:Y:S01]  /*26190*/  @P0 STS.128 [R189+0xb800], RZ ;  /* 0x00b800ffbd000388 */ /* 0x000fe20000000c00 */
[----:B------:R-:W-:Y:S02]  /*261a0*/  @!P0 IADD3 R6, P1, R0, R20, RZ ;  /* 0x0000001400068210 */ /* 0x000fe40007f3e0ff */
[CC--:B------:R-:W-:Y:S01]  /*261b0*/  @!P0 LEA R20, P2, R5.reuse, R222.reuse, 0x1 ;  /* 0x000000de05148211 */ /* 0x0c0fe200078408ff */
[----:B------:R-:W-:Y:S01]  /*261c0*/  @!PT LDS RZ, [RZ] ;  /* 0x00000000fffff984 */ /* 0x000fe20000000800 */
[----:B------:R-:W-:Y:S01]  /*261d0*/  @!PT LDS RZ, [RZ] ;  /* 0x00000000fffff984 */ /* 0x000fe20000000800 */
[----:B------:R-:W-:Y:S01]  /*261e0*/  @!PT LDS RZ, [RZ] ;  /* 0x00000000fffff984 */ /* 0x000fe20000000800 */
[----:B------:R1:W-:Y:S02]  /*261f0*/  @!P0 LDGSTS.E.BYPASS.LTC128B.128 [R189+0xb800], [R26.64] ;  /* 0x0b8000001abd8fae */ /* 0x0003e4000b901d48 */
[----:B------:R-:W-:Y:S01]  /*26200*/  @!P0 IMAD.X R10, R2, 0x1, R10, P1 ;  /* 0x00000001020a8824 */ /* 0x000fe200008e060a */
[-C--:B------:R-:W-:Y:S01]  /*26210*/  @!P0 LEA.HI.X R21, R5, R223.reuse, R9, 0x1, P2 ;  /* 0x000000df05158211 */ /* 0x080fe200010f0c09 */
[----:B------:R-:W-:Y:S01]  /*26220*/  @P0 STS.128 [R189+0xc000], RZ ;  /* 0x00c000ffbd000388 */ /* 0x000fe20000000c00 */
[----:B------:R-:W-:Y:S02]  /*26230*/  @!P0 LEA R18, P1, R6, R222, 0x1 ;  /* 0x000000de06128211 */ /* 0x000fe400078208ff */
[----:B------:R-:W-:Y:S01]  /*26240*/  @!P0 IADD3 R4, P3, R0, R46, RZ ;  /* 0x0000002e00048210 */ /* 0x000fe20007f7e0ff */
[----:B------:R-:W-:Y:S01]  /*26250*/  @!PT LDS RZ, [RZ] ;  /* 0x00000000fffff984 */ /* 0x000fe20000000800 */
[----:B------:R-:W-:Y:S01]  /*26260*/  @!PT LDS RZ, [RZ] ;  /* 0x00000000fffff984 */ /* 0x000fe20000000800 */
[----:B------:R-:W-:Y:S01]  /*26270*/  @!PT LDS RZ, [RZ] ;  /* 0x00000000fffff984 */ /* 0x000fe20000000800 */
[----:B------:R1:W-:Y:S01]  /*26280*/  @!P0 LDGSTS.E.BYPASS.LTC128B.128 [R189+0xc000], [R24.64] ;  /* 0x0c00000018bd8fae */ /* 0x0003e2000b901d48 */
[----:B------:R-:W-:Y:S02]  /*26290*/  @!P0 LEA.HI.X R19, R6, R223, R10, 0x1, P1 ;  /* 0x000000df06138211 */ /* 0x000fe400008f0c0a */
[C---:B------:R-:W-:Y:S01]  /*262a0*/  @!P0 IADD3 R6, P1, R0.reuse, R16, RZ ;  /* 0x0000001000068210 */ /* 0x040fe20007f3e0ff */
[----:B------:R-:W-:Y:S01]  /*262b0*/  @P0 STS.128 [R189+0xc800], RZ ;  /* 0x00c800ffbd000388 */ /* 0x000fe20000000c00 */
[C---:B------:R-:W-:Y:S03]  /*262c0*/  @!P0 IADD3 R5, P2, R0.reuse, R44, RZ ;  /* 0x0000002c00058210 */ /* 0x040fe60007f5e0ff */
        /* <DEDUP_REMOVED lines=14> */
[----:B------:R-:W-:Y:S01]  /*263b0*/  @P0 STS.128 [R189+0xe000], RZ ;  /* 0x00e000ffbd000388 */ /* 0x000fe20000000c00 */
[----:B--2---:R-:W-:Y:S05]  /*263c0*/  @!P0 IADD3 R3, P4, R0, R15, RZ ;  /* 0x0000000f00038210 */ /* 0x004fea0007f9e0ff */
[C---:B---3--:R-:W-:Y:S01]  /*263d0*/  @!P0 IMAD.X R7, R2.reuse, 0x1, R14, P4 ;  /* 0x0000000102078824 */ /* 0x048fe200020e060e */
[CC--:B------:R-:W-:Y:S01]  /*263e0*/  @!P0 LEA R16, P4, R3.reuse, R222.reuse, 0x1 ;  /* 0x000000de03108211 */ /* 0x0c0fe200078808ff */
[----:B----4-:R-:W-:Y:S03]  /*263f0*/  @!P0 IMAD.X R8, R2, 0x1, R13, P3 ;  /* 0x0000000102088824 */ /* 0x010fe600018e060d */
[-C--:B------:R-:W-:Y:S02]  /*26400*/  @!P0 LEA.HI.X R17, R3, R223.reuse, R7, 0x1, P4 ;  /* 0x000000df03118211 */ /* 0x080fe400020f0c07 */
[----:B------:R-:W-:Y:S02]  /*26410*/  @!P0 LEA R14, P3, R4, R222, 0x1 ;  /* 0x000000de040e8211 */ /* 0x000fe400078608ff */
[----:B------:R-:W-:Y:S01]  /*26420*/  @!P0 IADD3 R3, P4, R0, R42, RZ ;  /* 0x0000002a00038210 */ /* 0x000fe20007f9e0ff */
[----:B------:R-:W-:Y:S01]  /*26430*/  @!PT LDS RZ, [RZ] ;  /* 0x00000000fffff984 */ /* 0x000fe20000000800 */
[----:B------:R-:W-:Y:S01]  /*26440*/  @!PT LDS RZ, [RZ] ;  /* 0x00000000fffff984 */ /* 0x000fe20000000800 */
[----:B------:R-:W-:Y:S01]  /*26450*/  @!PT LDS RZ, [RZ] ;  /* 0x00000000fffff984 */ /* 0x000fe20000000800 */
[----:B------:R1:W-:Y:S01]  /*26460*/  @!P0 LDGSTS.E.BYPASS.LTC128B.128 [R189+0xe000], [R16.64] ;  /* 0x0e00000010bd8fae */ /* 0x0003e2000b901d48 */
[-C--:B------:R-:W-:Y:S03]  /*26470*/  @!P0 LEA.HI.X R15, R4, R223.reuse, R8, 0x1, P3 ;  /* 0x000000df040f8211 */ /* 0x080fe600018f0c08 */
[----:B------:R-:W-:Y:S01]  /*26480*/  @P0 STS.128 [R189+0xe800], RZ ;  /* 0x00e800ffbd000388 */ /* 0x000fe20000000c00 */
[C---:B------:R-:W-:Y:S01]  /*26490*/  @!P0 IMAD.X R7, R2.reuse, 0x1, R37, P4 ;  /* 0x0000000102078824 */ /* 0x040fe200020e0625 */
[-C--:B------:R-:W-:Y:S02]  /*264a0*/  @!P0 LEA R8, P4, R3, R222.reuse, 0x1 ;  /* 0x000000de03088211 */ /* 0x080fe400078808ff */
[----:B------:R-:W-:Y:S01]  /*264b0*/  @!PT LDS RZ, [RZ] ;  /* 0x00000000fffff984 */ /* 0x000fe20000000800 */
[----:B------:R-:W-:Y:S01]  /*264c0*/  @!PT LDS RZ, [RZ] ;  /* 0x00000000fffff984 */ /* 0x000fe20000000800 */
[----:B------:R-:W-:Y:S01]  /*264d0*/  @!PT LDS RZ, [RZ] ;  /* 0x00000000fffff984 */ /* 0x000fe20000000800 */
[----:B------:R2:W-:Y:S01]  /*264e0*/  @!P0 LDGSTS.E.BYPASS.LTC128B.128 [R189+0xe800], [R14.64] ;  /* 0x0e8000000ebd8fae */ /* 0x0005e2000b901d48 */
[C---:B-----5:R-:W-:Y:S01]  /*264f0*/  @!P0 IMAD.X R9, R2.reuse, 0x1, R12, P2 ;  /* 0x0000000102098824 */ /* 0x060fe200010e060c */
[CC--:B------:R-:W-:Y:S02]  /*26500*/  @!P0 LEA R12, P2, R5.reuse, R222.reuse, 0x1 ;  /* 0x000000de050c8211 */ /* 0x0c0fe400078408ff */
[----:B------:R-:W-:Y:S01]  /*26510*/  @P0 STS.128 [R189+0xf000], RZ ;  /* 0x00f000ffbd000388 */ /* 0x000fe20000000c00 */
[----:B------:R-:W-:Y:S01]  /*26520*/  @!P0 IMAD.X R11, R2, 0x1, R11, P1 ;  /* 0x00000001020b8824 */ /* 0x000fe200008e060b */
[-C--:B------:R-:W-:Y:S02]  /*26530*/  @!P0 LEA.HI.X R13, R5, R223.reuse, R9, 0x1, P2 ;  /* 0x000000df050d8211 */ /* 0x080fe400010f0c09 */
[----:B------:R-:W-:Y:S02]  /*26540*/  @!P0 LEA R10, P1, R6, R222, 0x1 ;  /* 0x000000de060a8211 */ /* 0x000fe400078208ff */
[----:B------:R-:W-:Y:S01]  /*26550*/  @!P0 IADD3 R5, P3, R0, R40, RZ ;  /* 0x0000002800058210 */ /* 0x000fe20007f7e0ff */
[----:B------:R-:W-:Y:S01]  /*26560*/  @!PT LDS RZ, [RZ] ;  /* 0x00000000fffff984 */ /* 0x000fe20000000800 */
[----:B------:R-:W-:Y:S01]  /*26570*/  @!PT LDS RZ, [RZ] ;  /* 0x00000000fffff984 */ /* 0x000fe20000000800 */
[----:B------:R-:W-:Y:S01]  /*26580*/  @!PT LDS RZ, [RZ] ;  /* 0x00000000fffff984 */ /* 0x000fe20000000800 */
[----:B------:R2:W-:Y:S01]  /*26590*/  @!P0 LDGSTS.E.BYPASS.LTC128B.128 [R189+0xf000], [R12.64] ;  /* 0x0f0000000cbd8fae */ /* 0x0005e2000b901d48 */
[-C--:B------:R-:W-:Y:S02]  /*265a0*/  @!P0 LEA.HI.X R11, R6, R223.reuse, R11, 0x1, P1 ;  /* 0x000000df060b8211 */ /* 0x080fe400008f0c0b */
[-C--:B------:R-:W-:Y:S01]  /*265b0*/  @!P0 LEA.HI.X R9, R3, R223.reuse, R7, 0x1, P4 ;  /* 0x000000df03098211 */ /* 0x080fe200020f0c07 */
[----:B------:R-:W-:Y:S01]  /*265c0*/  @P0 STS.128 [R189+0xf800], RZ ;  /* 0x00f800ffbd000388 */ /* 0x000fe20000000c00 */
[----:B------:R-:W-:Y:S01]  /*265d0*/  @!P0 IMAD.X R34, R2, 0x1, R34, P3 ;  /* 0x0000000102228824 */ /* 0x000fe200018e0622 */
[C---:B------:R-:W-:Y:S02]  /*265e0*/  @!P0 LEA R6, P3, R5.reuse, R222, 0x1 ;  /* 0x000000de05068211 */ /* 0x040fe400078608ff */
[----:B------:R-:W-:Y:S01]  /*265f0*/  @!PT LDS RZ, [RZ] ;  /* 0x00000000fffff984 */ /* 0x000fe20000000800 */
[----:B------:R-:W-:Y:S01]  /*26600*/  @!PT LDS RZ, [RZ] ;  /* 0x00000000fffff984 */ /* 0x000fe20000000800 */
[----:B------:R-:W-:Y:S01]  /*26610*/  @!PT LDS RZ, [RZ] ;  /* 0x00000000fffff984 */ /* 0x000fe20000000800 */
[----:B------:R3:W-:Y:S01]  /*26620*/  @!P0 LDGSTS.E.BYPASS.LTC128B.128 [R189+0xf800], [R10.64] ;  /* 0x0f8000000abd8fae */ /* 0x0007e2000b901d48 */
[C---:B------:R-:W-:Y:S02]  /*26630*/  @!P0 IADD3 R32, P2, R0.reuse, R32, RZ ;  /* 0x0000002000208210 */ /* 0x040fe40007f5e0ff */
[-C--:B------:R-:W-:Y:S01]  /*26640*/  @!P0 LEA.HI.X R7, R5, R223.reuse, R34, 0x1, P3 ;  /* 0x000000df05078211 */ /* 0x080fe200018f0c22 */
[----:B------:R-:W-:Y:S01]  /*26650*/  @P0 STS.128 [R189+0x10000], RZ ;  /* 0x010000ffbd000388 */ /* 0x000fe20000000c00 */
[----:B------:R-:W-:Y:S01]  /*26660*/  @!P0 IADD3 R33, P1, R0, R38, RZ ;  /* 0x0000002600218210 */ /* 0x000fe20007f3e0ff */
[----:B------:R-:W-:Y:S01]  /*26670*/  @!P0 IMAD.X R35, R2, 0x1, R35, P2 ;  /* 0x0000000102238824 */ /* 0x000fe200010e0623 */
[-C--:B------:R-:W-:Y:S01]  /*26680*/  @!P0 LEA R4, P2, R32, R222.reuse, 0x1 ;  /* 0x000000de20048211 */ /* 0x080fe200078408ff */
[----:B------:R-:W-:Y:S01]  /*26690*/  @!PT LDS RZ, [RZ] ;  /* 0x00000000fffff984 */ /* 0x000fe20000000800 */
[----:B------:R-:W-:Y:S01]  /*266a0*/  @!PT LDS RZ, [RZ] ;  /* 0x00000000fffff984 */ /* 0x000fe20000000800 */
[----:B------:R-:W-:Y:S01]  /*266b0*/  @!PT LDS RZ, [RZ] ;  /* 0x00000000fffff984 */ /* 0x000fe20000000800 */
[----:B------:R3:W-:Y:S02]  /*266c0*/  @!P0 LDGSTS.E.BYPASS.LTC128B.128 [R189+0x10000], [R8.64] ;  /* 0x1000000008bd8fae */ /* 0x0007e4000b901d48 */
[----:B------:R-:W-:Y:S01]  /*266d0*/  @!P0 IMAD.X R0, R2, 0x1, R36, P1 ;  /* 0x0000000102008824 */ /* 0x000fe200008e0624 */
[-C--:B------:R-:W-:Y:S01]  /*266e0*/  @!P0 LEA.HI.X R5, R32, R223.reuse, R35, 0x1, P2 ;  /* 0x000000df20058211 */ /* 0x080fe200010f0c23 */
[----:B------:R-:W-:Y:S01]  /*266f0*/  @P0 STS.128 [R189+0x10800], RZ ;  /* 0x010800ffbd000388 */ /* 0x000fe20000000c00 */
[C---:B------:R-:W-:Y:S01]  /*26700*/  @!P0 LEA R2, P1, R33.reuse, R222, 0x1 ;  /* 0x000000de21028211 */ /* 0x040fe200078208ff */
[----:B------:R-:W-:Y:S02]  /*26710*/  IMAD.MOV.U32 R222, RZ, RZ, R192 ;  /* 0x000000ffffde7224 */ /* 0x000fe400078e00c0 */
[----:B------:R-:W-:Y:S01]  /*26720*/  @!PT LDS RZ, [RZ] ;  /* 0x00000000fffff984 */ /* 0x000fe20000000800 */
[----:B------:R-:W-:Y:S01]  /*26730*/  @!PT LDS RZ, [RZ] ;  /* 0x00000000fffff984 */ /* 0x000fe20000000800 */
[----:B------:R-:W-:Y:S01]  /*26740*/  @!PT LDS RZ, [RZ] ;  /* 0x00000000fffff984 */ /* 0x000fe20000000800 */
[----:B------:R4:W-:Y:S01]  /*26750*/  @!P0 LDGSTS.E.BYPASS.LTC128B.128 [R189+0x10800], [R6.64] ;  /* 0x1080000006bd8fae */ /* 0x0009e2000b901d48 */
[----:B------:R-:W-:Y:S01]  /*26760*/  @!P0 LEA.HI.X R3, R33, R223, R0, 0x1, P1 ;  /* 0x000000df21038211 */ /* 0x000fe200008f0c00 */
[----:B------:R-:W-:Y:S02]  /*26770*/  IMAD.IADD R0, R176, 0x1, R184 ;  /* 0x00000001b0007824 */ /* 0x000fe400078e02b8 */
[----:B------:R-:W-:Y:S01]  /*26780*/  @P0 STS.128 [R189+0x11000], RZ ;  /* 0x011000ffbd000388 */ /* 0x000fe20000000c00 */
[----:B------:R-:W-:Y:S03]  /*26790*/  IMAD.MOV.U32 R223, RZ, RZ, R193 ;  /* 0x000000ffffdf7224 */ /* 0x000fe600078e00c1 */
        /* <DEDUP_REMOVED lines=8> */
[----:B------:R5:W-:Y:S01]  /*26820*/  @!P0 LDGSTS.E.BYPASS.LTC128B.128 [R189+0x11800], [R2.64] ;  /* 0x1180000002bd8fae */ /* 0x000be2000b901d48 */
[----:B------:R-:W-:Y:S01]  /*26830*/  ULDC.64 UR8, c[0x0][0x40] ;  /* 0x0000100000087ab9 */ /* 0x000fe20000000a00 */
[----:B------:R-:W-:Y:S01]  /*26840*/  ISETP.GE.AND P0, PT, R248, 0x2, PT ;  /* 0x00000002f800780c */ /* 0x000fe20003f06270 */
[----:B------:R-:W-:Y:S01]  /*26850*/  UIADD3 UR8, UP0, UR8, 0x160, URZ ;  /* 0x0000016008087890 */ /* 0x000fe2000ff1e03f */
[----:B------:R-:W-:Y:S03]  /*26860*/  LDSM.16.M88.4 R128, [R183] ;  /* 0x00000000b780783b */ /* 0x000fe60000000200 */
[----:B------:R-:W-:Y:S01]  /*26870*/  UIADD3.X UR9, URZ, UR9, URZ, UP0, !UPT ;  /* 0x000000093f097290 */ /* 0x000fe200087fe43f */
[----:B---3--:R-:W4:Y:S04]  /*26880*/  LDSM.16.M88.4 R8, [R176+0x2000] ;  /* 0x00200000b008783b */ /* 0x008f280000000200 */
[----:B-1----:R-:W2:Y:S04]  /*26890*/  LDSM.16.M88.4 R16, [R176+0x2800] ;  /* 0x00280000b010783b */ /* 0x002ea80000000200 */
[----:B------:R-:W1:Y:S04]  /*268a0*/  LDSM.16.M88.4 R24, [R176+0x3000] ;  /* 0x00300000b018783b */ /* 0x000e680000000200 */
[----:B------:R-:W0:Y:S04]  /*268b0*/  LDGDEPBAR ;  /* 0x00000000000079af */ /* 0x000e280000000000 */
[----:B------:R-:W3:Y:S01]  /*268c0*/  LDSM.16.M88.4 R32, [R176+0x3800] ;  /* 0x00380000b020783b */ /* 0x000ee20000000200 */
[----:B-----5:R-:W-:Y:S03]  /*268d0*/  IMAD.U32 R2, RZ, RZ, UR8 ;  /* 0x00000008ff027e24 */ /* 0x020fe6000f8e00ff */
[----:B------:R-:W5:Y:S01]  /*268e0*/  LDSM.16.M88.4 R40, [R176+0x4000] ;  /* 0x00400000b028783b */ /* 0x000f620000000200 */
[----:B------:R-:W-:Y:S03]  /*268f0*/  IMAD.U32 R3, RZ, RZ, UR9 ;  /* 0x00000009ff037e24 */ /* 0x000fe6000f8e00ff */
[----:B------:R-:W1:Y:S04]  /*26900*/  LDSM.16.M88.4 R48, [R176+0x4800] ;  /* 0x00480000b030783b */ /* 0x000e680000000200 */
[----:B------:R-:W1:Y:S04]  /*26910*/  LDSM.16.M88.4 R56, [R176+0x5000] ;  /* 0x00500000b038783b */ /* 0x000e680000000200 */
[----:B------:R-:W1:Y:S04]  /*26920*/  LDSM.16.M88.4 R64, [R176+0x5800] ;  /* 0x00580000b040783b */ /* 0x000e680000000200 */
[----:B------:R-:W3:Y:S01]  /*26930*/  LDSM.16.M88.4 R72, [R176+0x6000] ;  /* 0x00600000b048783b */ /* 0x000ee20000000200 */
[C---:B----4-:R-:W-:Y:S03]  /*26940*/  HMMA.16816.F32 R4, R128.reuse, R8, RZ ;  /* 0x000000088004723c */ /* 0x050fe600000018ff */
[----:B------:R-:W4:Y:S04]  /*26950*/  LDSM.16.M88.4 R80, [R176+0x6800] ;  /* 0x00680000b050783b */ /* 0x000f280000000200 */
[----:B------:R-:W3:Y:S01]  /*26960*/  LDSM.16.M88.4 R88, [R176+0x7000] ;  /* 0x00700000b058783b */ /* 0x000ee20000000200 */
[C---:B------:R-:W-:Y:S03]  /*26970*/  HMMA.16816.F32 R8, R128.reuse, R10, RZ ;  /* 0x0000000a8008723c */ /* 0x040fe600000018ff */
[----:B------:R-:W4:Y:S04]  /*26980*/  LDSM.16.M88.4 R96, [R176+0x7800] ;  /* 0x00780000b060783b */ /* 0x000f280000000200 */
[----:B------:R-:W4:Y:S01]  /*26990*/  LDSM.16.M88.4 R104, [R176+0x8000] ;  /* 0x00800000b068783b */ /* 0x000f220000000200 */
[C---:B--2---:R-:W-:Y:S03]  /*269a0*/  HMMA.16816.F32 R12, R128.reuse, R16, RZ ;  /* 0x00000010800c723c */ /* 0x044fe600000018ff */
[----:B------:R-:W2:Y:S04]  /*269b0*/  LDSM.16.M88.4 R112, [R176+0x8800] ;  /* 0x00880000b070783b */ /* 0x000ea80000000200 */
[----:B------:R-:W2:Y:S01]  /*269c0*/  LDSM.16.M88.4 R120, [R176+0x9000] ;  /* 0x00900000b078783b */ /* 0x000ea20000000200 */
[C---:B------:R-:W-:Y:S03]  /*269d0*/  HMMA.16816.F32 R16, R128.reuse, R18, RZ ;  /* 0x000000128010723c */ /* 0x040fe600000018ff */
[----:B------:R-:W2:Y:S04]  /*269e0*/  LDSM.16.M88.4 R168, [R176+0x9800] ;  /* 0x00980000b0a8783b */ /* 0x000ea80000000200 */
[----:B------:R-:W-:Y:S01]  /*269f0*/  LDSM.16.M88.4 R172, [R0+0x2000] ;  /* 0x0020000000ac783b */ /* 0x000fe20000000200 */
[C---:B-1----:R-:W-:Y:S08]  /*26a00*/  HMMA.16816.F32 R20, R128.reuse, R24, RZ ;  /* 0x000000188014723c */ /* 0x042ff000000018ff */
[C---:B------:R-:W-:Y:S08]  /*26a10*/  HMMA.16816.F32 R24, R128.reuse, R26, RZ ;  /* 0x0000001a8018723c */ /* 0x040ff000000018ff */
[C---:B---3--:R-:W-:Y:S08]  /*26a20*/  HMMA.16816.F32 R28, R128.reuse, R32, RZ ;  /* 0x00000020801c723c */ /* 0x048ff000000018ff */
[C---:B------:R-:W-:Y:S08]  /*26a30*/  HMMA.16816.F32 R32, R128.reuse, R34, RZ ;  /* 0x000000228020723c */ /* 0x040ff000000018ff */
[C---:B-----5:R-:W-:Y:S08]  /*26a40*/  HMMA.16816.F32 R36, R128.reuse, R40, RZ ;  /* 0x000000288024723c */ /* 0x060ff000000018ff */
        /* <DEDUP_REMOVED lines=21> */
[C---:B------:R-:W-:Y:S07]  /*26ba0*/  HMMA.16816.F32 R124, R128.reuse, R168, RZ ;  /* 0x000000a8807c723c */ /* 0x040fee00000018ff */
[--C-:B------:R-:W-:Y:S01]  /*26bb0*/  IMAD R168, R186, 0x2, R183.reuse ;  /* 0x00000002baa87824 */ /* 0x100fe200078e02b7 */
[----:B------:R-:W-:Y:S05]  /*26bc0*/  HMMA.16816.F32 R128, R128, R170, RZ ;  /* 0x000000aa8080723c */ /* 0x000fea00000018ff */
[----:B------:R-:W1:Y:S03]  /*26bd0*/  LDSM.16.M88.4 R168, [R168] ;  /* 0x00000000a8a8783b */ /* 0x000e660000000200 */
[C---:B-1----:R-:W-:Y:S08]  /*26be0*/  HMMA.16816.F32 R4, R168.reuse, R172, R4 ;  /* 0x000000aca804723c */ /* 0x042ff00000001804 */
[C---:B------:R-:W-:Y:S01]  /*26bf0*/  HMMA.16816.F32 R8, R168.reuse, R174, R8 ;  /* 0x000000aea808723c */ /* 0x040fe20000001808 */
[----:B------:R-:W1:Y:S07]  /*26c00*/  LDSM.16.M88.4 R172, [R0+0x2800] ;  /* 0x0028000000ac783b */ /* 0x000e6e0000000200 */
        /* <DEDUP_REMOVED lines=41> */
[----:B------:R1:W2:Y:S03]  /*26ea0*/  LDSM.16.M88.4 R172, [R0+0x9800] ;  /* 0x0098000000ac783b */ /* 0x0002a60000000200 */
[----:B-1----:R-:W-:Y:S04]  /*26eb0*/  IADD3 R0, R177, 0x5800, RZ ;  /* 0x00005800b1007810 */ /* 0x002fe80007ffe0ff */
[C---:B--2---:R-:W-:Y:S08]  /*26ec0*/  HMMA.16816.F32 R124, R168.reuse, R172, R124 ;  /* 0x000000aca87c723c */ /* 0x044ff0000000187c */
[----:B------:R-:W-:Y:S01]  /*26ed0*/  HMMA.16816.F32 R128, R168, R174, R128 ;  /* 0x000000aea880723c */ /* 0x000fe20000001880 */
[----:B------:R-:W-:Y:S06]  /*26ee0*/  LDSM.16.M88.4 R172, [R177] ;  /* 0x00000000b1ac783b */ /* 0x000fec0000000200 */
[----:B------:R-:W-:Y:S06]  /*26ef0*/  IMAD R168, R187, 0x2, R183 ;  /* 0x00000002bba87824 */ /* 0x000fec00078e02b7 */
[----:B------:R-:W1:Y:S02]  /*26f00*/  LDSM.16.M88.4 R168, [R168] ;  /* 0x00000000a8a8783b */ /* 0x000e640000000200 */
[C---:B-1----:R-:W-:Y:S07]  /*26f10*/  HMMA.16816.F32 R4, R168.reuse, R172, R4 ;  /* 0x000000aca804723c */ /* 0x042fee0000001804 */
[C---:B------:R-:W-:Y:S01]  /*26f20*/  IADD3 R172, R177.reuse, 0x800, RZ ;  /* 0x00000800b1ac7810 */ /* 0x040fe20007ffe0ff */
[C---:B------:R-:W-:Y:S05]  /*26f30*/  HMMA.16816.F32 R8, R168.reuse, R174, R8 ;  /* 0x000000aea808723c */ /* 0x040fea0000001808 */
[----:B------:R-:W1:Y:S03]  /*26f40*/  LDSM.16.M88.4 R172, [R172] ;  /* 0x00000000acac783b */ /* 0x000e660000000200 */
        /* <DEDUP_REMOVED lines=36> */
[C---:B-1----:R-:W-:Y:S08]  /*27190*/  HMMA.16816.F32 R84, R168.reuse, R172, R84 ;  /* 0x000000aca854723c */ /* 0x042ff00000001854 */
[C---:B------:R-:W-:Y:S01]  /*271a0*/  HMMA.16816.F32 R88, R168.reuse, R174, R88 ;  /* 0x000000aea858723c */ /* 0x040fe20000001858 */
[----:B------:R-:W1:Y:S07]  /*271b0*/  LDSM.16.M88.4 R172, [R0] ;  /* 0x0000000000ac783b */ /* 0x000e6e0000000200 */
        /* <DEDUP_REMOVED lines=13> */
[----:B------:R-:W-:Y:S01]  /*27290*/  IADD3 R172, R177, 0x7800, RZ ;  /* 0x00007800b1ac7810 */ /* 0x000fe20007ffe0ff */
[C---:B------:R-:W-:Y:S05]  /*272a0*/  HMMA.16816.F32 R120, R168.reuse, R174, R120 ;  /* 0x000000aea878723c */ /* 0x040fea0000001878 */
[----:B------:R-:W1:Y:S03]  /*272b0*/  LDSM.16.M88.4 R172, [R172] ;  /* 0x00000000acac783b */ /* 0x000e660000000200 */
[C---:B-1----:R-:W-:Y:S08]  /*272c0*/  HMMA.16816.F32 R124, R168.reuse, R172, R124 ;  /* 0x000000aca87c723c */ /* 0x042ff0000000187c */
[----:B------:R-:W-:Y:S01]  /*272d0*/  HMMA.16816.F32 R128, R168, R174, R128 ;  /* 0x000000aea880723c */ /* 0x000fe20000001880 */
[----:B------:R-:W-:Y:S04]  /*272e0*/  LDSM.16.M88.4 R168, [R185] ;  /* 0x00000000b9a8783b */ /* 0x000fe80000000200 */
        /* <DEDUP_REMOVED lines=45> */
[----:B------:R-:W1:Y:S01]  /*275c0*/  LDSM.16.M88.4 R172, [R182+0x7800] ;  /* 0x00780000b6ac783b */ /* 0x000e620000000200 */
[----:B------:R-:W-:Y:S04]  /*275d0*/  DEPBAR.LE SB0, 0x0 ;  /* 0x000080000000791a */ /* 0x000fe80000000000 */
[----:B------:R-:W-:Y:S02]  /*275e0*/  BAR.SYNC.DEFER_BLOCKING 0x0 ;  /* 0x0000000000007b1d */ /* 0x000fe40000010000 */
[C---:B-1----:R-:W-:Y:S08]  /*275f0*/  HMMA.16816.F32 R124, R168.reuse, R172, R124 ;  /* 0x000000aca87c723c */ /* 0x042ff0000000187c */
[----:B------:R-:W-:Y:S01]  /*27600*/  HMMA.16816.F32 R128, R168, R174, R128 ;  /* 0x000000aea880723c */ /* 0x000fe20000001880 */
[----:B------:R-:W-:Y:S07]  /*27610*/  @!UPT UIADD3 URZ, URZ, URZ, URZ ;  /* 0x0000003f3f3ff290 */ /* 0x000fee000fffe03f */
[----:B------:R-:W-:-:S11]  /*27620*/  @!P0 BRA `(.L_x_1153) ;  /* 0x00000f8000008947 */ /* 0x000fd60003800000 */
[----:B------:R-:W-:Y:S01]  /*27630*/  ISETP.NE.U32.AND P0, PT, R224, RZ, PT ;  /* 0x000000ffe000720c */ /* 0x000fe20003f05070 */
[----:B------:R-:W-:Y:S03]  /*27640*/  BSSY B0, `(.L_x_1154) ;  /* 0x0000048000007945 */ /* 0x000fe60003800000 */
[----:B------:R-:W-:Y:S11]  /*27650*/  ISETP.NE.AND.EX P0, PT, R225, RZ, PT, P0 ;  /* 0x000000ffe100720c */ /* 0x000ff60003f05300 */
[----:B------:R-:W-:Y:S02]  /*27660*/  @!UPT UIADD3 URZ, URZ, URZ, URZ ;  /* 0x0000003f3f3ff290 */ /* 0x000fe4000fffe03f */
[----:B------:R-:W-:-:S05]  /*27670*/  @!P0 BRA `(.L_x_1155) ;  /* 0x0000041000008947 */ /* 0x000fca0003800000 */
[----:B------:R-:W2:Y:S02]  /*27680*/  LD.E R168, [R2.64+0x170] ;  /* 0x0001700402a87980 */ /* 0x000ea4000c101900 */
[-C--:B--2---:R-:W-:Y:S02]  /*27690*/  IABS R0, R168.reuse ;  /* 0x000000a800007213 */ /* 0x084fe40000000000 */
[----:B------:R-:W-:Y:S02]  /*276a0*/  IABS R174, R168 ;  /* 0x000000a800ae7213 */ /* 0x000fe40000000000 */
[----:B------:R-:W1:Y:S03]  /*276b0*/  I2F.RP R170, R0 ;  /* 0x0000000000aa7306 */ /* 0x000e660000209400 */
[----:B------:R-:W-:Y:S07]  /*276c0*/  IMAD.MOV R174, RZ, RZ, -R174 ;  /* 0x000000ffffae7224 */ /* 0x000fee00078e0aae */
[----:B-1----:R-:W1:Y:S02]  /*276d0*/  MUFU.RCP R170, R170 ;  /* 0x000000aa00aa7308 */ /* 0x002e640000001000 */
[----:B-1----:R-:W-:Y:S08]  /*276e0*/  IADD3 R170, R170, 0xffffffe, RZ ;  /* 0x0ffffffeaaaa7810 */ /* 0x002ff00007ffe0ff */
[----:B------:R-:W1:Y:S02]  /*276f0*/  F2I.FTZ.U32.TRUNC.NTZ R171, R170 ;  /* 0x000000aa00ab7305 */ /* 0x000e64000021f000 */
[----:B-1----:R-:W-:Y:S02]  /*27700*/  IMAD.MOV R169, RZ, RZ, -R171 ;  /* 0x000000ffffa97224 */ /* 0x002fe400078e0aab */
[----:B------:R-:W-:Y:S02]  /*27710*/  IMAD.MOV.U32 R170, RZ, RZ, RZ ;  /* 0x000000ffffaa7224 */ /* 0x000fe400078e00ff */
[----:B------:R-:W-:Y:S02]  /*27720*/  IMAD.MOV.U32 R172, RZ, RZ, R169 ;  /* 0x000000ffffac7224 */ /* 0x000fe400078e00a9 */
[----:B------:R-:W-:Y:S02]  /*27730*/  IMAD.SHL.U32 R169, R248, 0x100, RZ ;  /* 0x00000100f8a97824 */ /* 0x000fe400078e00ff */
[----:B------:R-:W-:Y:S03]  /*27740*/  IMAD R172, R172, R0, RZ ;  /* 0x00000000acac7224 */ /* 0x000fe600078e02ff */
[----:B------:R-:W-:Y:S01]  /*27750*/  IADD3 R188, R169, -0x200, RZ ;  /* 0xfffffe00a9bc7810 */ /* 0x000fe20007ffe0ff */
[----:B------:R-:W-:Y:S01]  /*27760*/  IMAD.HI.U32 R171, R171, R172, R170 ;  /* 0x000000acabab7227 */ /* 0x000fe200078e00aa */
[----:B------:R-:W-:Y:S02]  /*27770*/  IADD3 R175, R169, -0x100, RZ ;  /* 0xffffff00a9af7810 */ /* 0x000fe40007ffe0ff */
[----:B------:R-:W-:Y:S02]  /*27780*/  IABS R173, R188 ;  /* 0x000000bc00ad7213 */ /* 0x000fe40000000000 */
[----:B------:R-:W-:Y:S02]  /*27790*/  IABS R172, R175 ;  /* 0x000000af00ac7213 */ /* 0x000fe40000000000 */
[-C--:B------:R-:W-:Y:S01]  /*277a0*/  LOP3.LUT R175, R175, R168.reuse, RZ, 0x3c, !PT ;  /* 0x000000a8afaf7212 */ /* 0x080fe200078e3cff */
[----:B------:R-:W-:Y:S01]  /*277b0*/  IMAD.HI.U32 R169, R171, R173, RZ ;  /* 0x000000adaba97227 */ /* 0x000fe200078e00ff */
[----:B------:R-:W-:Y:S02]  /*277c0*/  LOP3.LUT R188, R188, R168, RZ, 0x3c, !PT ;  /* 0x000000a8bcbc7212 */ /* 0x000fe400078e3cff */
[----:B------:R-:W-:Y:S01]  /*277d0*/  ISETP.GE.AND P2, PT, R175, RZ, PT ;  /* 0x000000ffaf00720c */ /* 0x000fe20003f46270 */
[----:B------:R-:W-:Y:S01]  /*277e0*/  IMAD.HI.U32 R170, R171, R172, RZ ;  /* 0x000000acabaa7227 */ /* 0x000fe200078e00ff */
[----:B------:R-:W-:Y:S03]  /*277f0*/  ISETP.GE.AND P0, PT, R188, RZ, PT ;  /* 0x000000ffbc00720c */ /* 0x000fe60003f06270 */
        /* <DEDUP_REMOVED lines=23> */
[----:B------:R-:W-:Y:S03]  /*27970*/  IMAD.IADD R0, R0, 0x1, -R169 ;  /* 0x0000000100007824 */ /* 0x000fe600078e0aa9 */
[----:B------:R1:W3:Y:S01]  /*27980*/  LD.E R175, [R174.64] ;  /* 0x00000004aeaf7980 */ /* 0x0002e2000c101900 */
[----:B------:R-:W-:Y:S05]  /*27990*/  IMAD R168, R168, R0, -0x100 ;  /* 0xffffff00a8a87424 */ /* 0x000fea00078e0200 */
[----:B------:R-:W-:Y:S01]  /*279a0*/  SHF.R.S32.HI R169, RZ, 0x1f, R168 ;  /* 0x0000001fffa97819 */ /* 0x000fe200000114a8 */
[----:B-1----:R1:W3:Y:S04]  /*279b0*/  LD.E R174, [R172.64] ;  /* 0x00000004acae7980 */ /* 0x0022e8000c101900 */
[----:B-1----:R-:W4:Y:S01]  /*279c0*/  LD.E.64 R172, [R2.64+0x20] ;  /* 0x0000200402ac7980 */ /* 0x002f22000c101b00 */
[-C--:B--2---:R-:W-:Y:S04]  /*279d0*/  IMAD R0, R171, R168.reuse, RZ ;  /* 0x000000a8ab007224 */ /* 0x084fe800078e02ff */
[C---:B------:R-:W-:Y:S02]  /*279e0*/  IMAD R0, R170.reuse, R169, R0 ;  /* 0x000000a9aa007224 */ /* 0x040fe400078e0200 */
[----:B------:R-:W-:Y:S04]  /*279f0*/  IMAD.WIDE.U32 R168, R170, R168, RZ ;  /* 0x000000a8aaa87225 */ /* 0x000fe800078e00ff */
[----:B------:R-:W-:Y:S02]  /*27a00*/  IMAD.IADD R169, R169, 0x1, R0 ;  /* 0x00000001a9a97824 */ /* 0x000fe400078e0200 */
[----:B---3--:R-:W-:Y:S05]  /*27a10*/  IMAD.IADD R174, R175, 0x1, -R174 ;  /* 0x00000001afae7824 */ /* 0x008fea00078e0aae */
[----:B------:R-:W-:Y:S01]  /*27a20*/  SHF.R.S32.HI R175, RZ, 0x1f, R174 ;  /* 0x0000001fffaf7819 */ /* 0x000fe200000114ae */
[----:B----4-:R-:W-:Y:S02]  /*27a30*/  IMAD R0, R173, R174, RZ ;  /* 0x000000aead007224 */ /* 0x010fe400078e02ff */
[----:B------:R-:W-:Y:S04]  /*27a40*/  IMAD.WIDE.U32 R170, R174, R172, R168 ;  /* 0x000000acaeaa7225 */ /* 0x000fe800078e00a8 */
[----:B------:R-:W-:Y:S02]  /*27a50*/  IMAD R168, R172, R175, R0 ;  /* 0x000000afaca87224 */ /* 0x000fe400078e0200 */
[----:B------:R-:W-:Y:S02]  /*27a60*/  IMAD.MOV.U32 R0, RZ, RZ, R170 ;  /* 0x000000ffff007224 */ /* 0x000fe400078e00aa */
[----:B------:R-:W-:Y:S01]  /*27a70*/  IMAD.IADD R168, R171, 0x1, R168 ;  /* 0x00000001aba87824 */ /* 0x000fe200078e02a8 */
[----:B------:R-:W-:-:S05]  /*27a80*/  BRA `(.L_x_1156) ;  /* 0x0000003000007947 */ /* 0x000fca0003800000 */
.L_x_1155:
[----:B------:R-:W2:Y:S02]  /*27a90*/  LD.E R0, [R2.64+0x38] ;  /* 0x0000380402007980 */ /* 0x000ea4000c101900 */
[----:B--2---:R-:W-:Y:S04]  /*27aa0*/  LEA R0, -R0, RZ, 0x8 ;  /* 0x000000ff00007211 */ /* 0x004fe800078e41ff */
[----:B------:R-:W-:Y:S02]  /*27ab0*/  SHF.R.S32.HI R168, RZ, 0x1f, R0 ;  /* 0x0000001fffa87819 */ /* 0x000fe40000011400 */
.L_x_1156:
[----:B------:R-:W-:Y:S05]  /*27ac0*/  BSYNC B0 ;  /* 0x0000000000007941 */ /* 0x000fea0003800000 */
.L_x_1154:
[----:B------:R-:W2:Y:S01]  /*27ad0*/  LDL R195, [R1+0x118] ;  /* 0x0001180001c37983 */ /* 0x000ea20000100800 */
[----:B------:R-:W-:Y:S01]  /*27ae0*/  ISETP.GE.AND P0, PT, R132, R247, PT ;  /* 0x000000f78400720c */ /* 0x000fe20003f06270 */
[C---:B------:R-:W-:Y:S01]  /*27af0*/  IMAD.SHL.U32 R169, R190.reuse, 0x10, RZ ;  /* 0x00000010bea97824 */ /* 0x040fe200078e00ff */
[----:B------:R-:W-:Y:S01]  /*27b00*/  SHF.L.U64.HI R170, R190, 0x4, R191 ;  /* 0x00000004beaa7819 */ /* 0x000fe200000102bf */
[----:B------:R-:W3:Y:S04]  /*27b10*/  LDL R200, [R1+0x11c] ;  /* 0x00011c0001c87983 */ /* 0x000ee80000100800 */
[----:B------:R-:W4:Y:S04]  /*27b20*/  LDL.64 R196, [R1+0x78] ;  /* 0x0000780001c47983 */ /* 0x000f280000100a00 */
[----:B------:R-:W5:Y:S02]  /*27b30*/  LDL R194, [R1+0xd8] ;  /* 0x0000d80001c27983 */ /* 0x000f640000100800 */
[----:B------:R-:W-:Y:S02]  /*27b40*/  @!P0 IADD3 R169, P1, R0, R169, RZ ;  /* 0x000000a900a98210 */ /* 0x000fe40007f3e0ff */
[----:B------:R-:W5:Y:S03]  /*27b50*/  LDL R188, [R1+0x110] ;  /* 0x0001100001bc7983 */ /* 0x000f660000100800 */
[----:B------:R-:W-:Y:S01]  /*27b60*/  @!P0 IMAD.X R170, R168, 0x1, R170, P1 ;  /* 0x00000001a8aa8824 */ /* 0x000fe200008e06aa */
[----:B------:R-:W5:Y:S01]  /*27b70*/  LDL R175, [R1+0x114] ;  /* 0x0001140001af7983 */ /* 0x000f620000100800 */
[CC--:B------:R-:W-:Y:S03]  /*27b80*/  @!P0 LEA R172, P1, R169.reuse, R227.reuse, 0x1 ;  /* 0x000000e3a9ac8211 */ /* 0x0c0fe600078208ff */
[----:B------:R-:W5:Y:S01]  /*27b90*/  LDL.64 R192, [R1+0x70] ;  /* 0x0000700001c07983 */ /* 0x000f620000100a00 */
[-C--:B------:R-:W-:Y:S02]  /*27ba0*/  @!P0 LEA.HI.X R173, R169, R226.reuse, R170, 0x1, P1 ;  /* 0x000000e2a9ad8211 */ /* 0x080fe400008f0caa */
[C---:B------:R-:W-:Y:S01]  /*27bb0*/  LEA R170, P1, R0.reuse, R227, 0x1 ;  /* 0x000000e300aa7211 */ /* 0x040fe200078208ff */
[----:B------:R-:W5:Y:S03]  /*27bc0*/  LDL R174, [R1+0xd4] ;  /* 0x0000d40001ae7983 */ /* 0x000f660000100800 */
[CC--:B------:R-:W-:Y:S01]  /*27bd0*/  LEA.HI.X R171, R0.reuse, R226.reuse, R168, 0x1, P1 ;  /* 0x000000e200ab7211 */ /* 0x0c0fe200008f0ca8 */
[----:B------:R-:W5:Y:S04]  /*27be0*/  LDL.64 R198, [R1+0x68] ;  /* 0x0000680001c67983 */ /* 0x000f680000100a00 */
[----:B------:R-:W5:Y:S04]  /*27bf0*/  LDL.64 R204, [R1+0x50] ;  /* 0x0000500001cc7983 */ /* 0x000f680000100a00 */
[----:B------:R-:W5:Y:S04]  /*27c00*/  LDL R202, [R1+0xc4] ;  /* 0x0000c40001ca7983 */ /* 0x000f680000100800 */
        /* <DEDUP_REMOVED lines=11> */
[----:B--2---:R-:W-:Y:S03]  /*27cc0*/  @!P0 IADD3 R169, P1, R0, R195, RZ ;  /* 0x000000c300a98210 */ /* 0x004fe60007f3e0ff */
[----:B------:R-:W2:Y:S02]  /*27cd0*/  LDL R195, [R1+0xd0] ;  /* 0x0000d00001c37983 */ /* 0x000ea40000100800 */
[----:B---3--:R-:W-:Y:S01]  /*27ce0*/  @!P0 IMAD.X R173, R168, 0x1, R200, P1 ;  /* 0x00000001a8ad8824 */ /* 0x008fe200008e06c8 */
[CC--:B------:R-:W-:Y:S01]  /*27cf0*/  @!P0 LEA R172, P1, R169.reuse, R227.reuse, 0x1 ;  /* 0x000000e3a9ac8211 */ /* 0x0c0fe200078208ff */
[----:B------:R-:W3:Y:S03]  /*27d00*/  LDL.64 R200, [R1+0x48] ;  /* 0x0000480001c87983 */ /* 0x000ee60000100a00 */
[----:B------:R-:W-:Y:S02]  /*27d10*/  @!P0 LEA.HI.X R173, R169, R226, R173, 0x1, P1 ;  /* 0x000000e2a9ad8211 */ /* 0x000fe400008f0cad */
[----:B----4-:R-:W-:Y:S02]  /*27d20*/  @!P0 IADD3 R169, P1, R0, R196, RZ ;  /* 0x000000c400a98210 */ /* 0x010fe40007f3e0ff */
[----:B------:R-:W4:Y:S04]  /*27d30*/  LDL.64 R196, [R1+0x60] ;  /* 0x0000600001c47983 */ /* 0x000f280000100a00 */
[----:B------:R-:W-:Y:S01]  /*27d40*/  @!PT LDS RZ, [RZ] ;  /* 0x00000000fffff984 */ /* 0x000fe20000000800 */
[----:B------:R-:W-:Y:S01]  /*27d50*/  @!PT LDS RZ, [RZ] ;  /* 0x00000000fffff984 */ /* 0x000fe20000000800 */
[----:B------:R-:W-:Y:S01]  /*27d60*/  @!PT LDS RZ, [RZ] ;  /* 0x00000000fffff984 */ /* 0x000fe20000000800 */
[----:B------:R5:W-:Y:S04]  /*27d70*/  @!P0 LDGSTS.E.BYPASS.LTC128B.128 [R189+0x3000], [R172.64] ;  /* 0x03000000acbd8fae */ /* 0x000be8000b901d44 */
[----:B------:R1:W-:Y:S01]  /*27d80*/  @P0 STS.128 [R189+0x3800], RZ ;  /* 0x003800ffbd000388 */ /* 0x0003e20000000c00 */
[----:B-----5:R-:W-:Y:S01]  /*27d90*/  @!P0 IMAD.X R173, R168, 0x1, R194, P1 ;  /* 0x00000001a8ad8824 */ /* 0x020fe200008e06c2 */
[CC--:B------:R-:W-:Y:S02]  /*27da0*/  @!P0 LEA R172, P1, R169.reuse, R227.reuse, 0x1 ;  /* 0x000000e3a9ac8211 */ /* 0x0c0fe400078208ff */
[----:B------:R-:W5:Y:S02]  /*27db0*/  LDL R194, [R1+0xcc] ;  /* 0x0000cc0001c27983 */ /* 0x000f640000100800 */
[----:B------:R-:W-:Y:S02]  /*27dc0*/  @!P0 LEA.HI.X R173, R169, R226, R173, 0x1, P1 ;  /* 0x000000e2a9ad8211 */ /* 0x000fe400008f0cad */
[----:B------:R-:W-:Y:S02]  /*27dd0*/  @!P0 IADD3 R169, P1, R0, R188, RZ ;  /* 0x000000bc00a98210 */ /* 0x000fe40007f3e0ff */
[----:B------:R-:W3:Y:S04]  /*27de0*/  LDL R188, [R1+0x108] ;  /* 0x0001080001bc7983 */ /* 0x000ee80000100800 */
[----:B------:R-:W-:Y:S01]  /*27df0*/  @!PT LDS RZ, [RZ] ;  /* 0x00000000fffff984 */ /* 0x000fe20000000800 */
[----:B------:R-:W-:Y:S01]  /*27e00*/  @!PT LDS RZ, [RZ] ;  /* 0x00000000fffff984 */ /* 0x000fe20000000800 */
[----:B------:R-:W-:Y:S01]  /*27e10*/  @!PT LDS RZ, [RZ] ;  /* 0x00000000fffff984 */ /* 0x000fe20000000800 */
[----:B------:R1:W-:Y:S04]  /*27e20*/  @!P0 LDGSTS.E.BYPASS.LTC128B.128 [R189+0x3800], [R172.64] ;  /* 0x03800000acbd8fae */ /* 0x0003e8000b901d44 */
[----:B------:R1:W-:Y:S02]  /*27e30*/  @P0 STS.128 [R189+0x4000], RZ ;  /* 0x004000ffbd000388 */ /* 0x0003e40000000c00 */
[----:B-1----:R-:W-:Y:S01]  /*27e40*/  @!P0 IMAD.X R173, R168, 0x1, R175, P1 ;  /* 0x00000001a8ad8824 */ /* 0x002fe200008e06af */
[CC--:B------:R-:W-:Y:S01]  /*27e50*/  @!P0 LEA R172, P1, R169.reuse, R227.reuse, 0x1 ;  /* 0x000000e3a9ac8211 */ /* 0x0c0fe200078208ff */
[----:B------:R-:W3:Y:S03]  /*27e60*/  LDL R175, [R1+0x10c] ;  /* 0x00010c0001af7983 */ /* 0x000ee60000100800 */
[----:B------:R-:W-:Y:S02]  /*27e70*/  @!P0 LEA.HI.X R173, R169, R226, R173, 0x1, P1 ;  /* 0x000000e2a9ad8211 */ /* 0x000fe400008f0cad */
[----:B------:R-:W-:Y:S02]  /*27e80*/  @!P0 IADD3 R169, P1, R0, R192, RZ ;  /* 0x000000c000a98210 */ /* 0x000fe40007f3e0ff */
[----:B------:R-:W3:Y:S04]  /*27e90*/  LDL.64 R192, [R1+0x58] ;  /* 0x0000580001c07983 */ /* 0x000ee80000100a00 */
        /* <DEDUP_REMOVED lines=15> */
[----:B------:R1:W-:Y:S01]  /*27f90*/  @P0 STS.128 [R189+0x5000], RZ ;  /* 0x005000ffbd000388 */ /* 0x0003e20000000c00 */
[----:B--2---:R-:W-:Y:S01]  /*27fa0*/  @!P0 IMAD.X R173, R168, 0x1, R195, P1 ;  /* 0x00000001a8ad8824 */ /* 0x004fe200008e06c3 */
[CC--:B------:R-:W-:Y:S04]  /*27fb0*/  @!P0 LEA R172, P1, R169.reuse, R227.reuse, 0x1 ;  /* 0x000000e3a9ac8211 */ /* 0x0c0fe800078208ff */
[----:B------:R-:W-:Y:S05]  /*27fc0*/  @!P0 LEA.HI.X R173, R169, R226, R173, 0x1, P1 ;  /* 0x000000e2a9ad8211 */ /* 0x000fea00008f0cad */
[----:B------:R-:W-:Y:S01]  /*27fd0*/  @!PT LDS RZ, [RZ] ;  /* 0x00000000fffff984 */ /* 0x000fe20000000800 */
[----:B------:R-:W-:Y:S01]  /*27fe0*/  @!PT LDS RZ, [RZ] ;  /* 0x00000000fffff984 */ /* 0x000fe20000000800 */
[----:B------:R-:W-:Y:S01]  /*27ff0*/  @!PT LDS RZ, [RZ] ;  /* 0x00000000fffff984 */ /* 0x000fe20000000800 */
[----:B------:R5:W-:Y:S01]  /*28000*/  @!P0 LDGSTS.E.BYPASS.LTC128B.128 [R189+0x5000], [R172.64] ;  /* 0x05000000acbd8fae */ /* 0x000be2000b901d44 */
[----:B----4-:R-:W-:Y:S03]  /*28010*/  @!P0 IADD3 R169, P1, R0, R196, RZ ;  /* 0x000000c400a98210 */ /* 0x010fe60007f3e0ff */
[----:B------:R-:W2:Y:S04]  /*28020*/  LDL R197, [R1+0xc0] ;  /* 0x0000c00001c57983 */ /* 0x000ea80000100800 */
[----:B------:R-:W4:Y:S04]  /*28030*/  LDL R196, [R1+0xbc] ;  /* 0x0000bc0001c47983 */ /* 0x000f280000100800 */
[----:B------:R1:W-:Y:S01]  /*28040*/  @P0 STS.128 [R189+0x5800], RZ ;  /* 0x005800ffbd000388 */ /* 0x0003e20000000c00 */
[----:B-----5:R-:W-:Y:S01]  /*28050*/  @!P0 IMAD.X R173, R168, 0x1, R194, P1 ;  /* 0x00000001a8ad8824 */ /* 0x020fe200008e06c2 */
[CC--:B------:R-:W-:Y:S02]  /*28060*/  @!P0 LEA R172, P1, R169.reuse, R227.reuse, 0x1 ;  /* 0x000000e3a9ac8211 */ /* 0x0c0fe400078208ff */
[----:B------:R-:W5:Y:S02]  /*28070*/  LDL.64 R194, [R1+0x38] ;  /* 0x0000380001c27983 */ /* 0x000f640000100a00 */
[----:B------:R-:W-:Y:S02]  /*28080*/  @!P0 LEA.HI.X R173, R169, R226, R173, 0x1, P1 ;  /* 0x000000e2a9ad8211 */ /* 0x000fe400008f0cad */
[----:B---3--:R-:W-:Y:S02]  /*28090*/  @!P0 IADD3 R169, P1, R0, R188, RZ ;  /* 0x000000bc00a98210 */ /* 0x008fe40007f3e0ff */
[----:B------:R-:W3:Y:S04]  /*280a0*/  LDL R188, [R1+0xb8] ;  /* 0x0000b80001bc7983 */ /* 0x000ee80000100800 */
[----:B------:R-:W-:Y:S01]  /*280b0*/  @!PT LDS RZ, [RZ] ;  /* 0x00000000fffff984 */ /* 0x000fe20000000800 */
[----:B------:R-:W-:Y:S01]  /*280c0*/  @!PT LDS RZ, [RZ] ;  /* 0x00000000fffff984 */ /* 0x000fe20000000800 */
[----:B------:R-:W-:Y:S01]  /*280d0*/  @!PT LDS RZ, [RZ] ;  /* 0x00000000fffff984 */ /* 0x000fe20000000800 */
[----:B------:R1:W-:Y:S04]  /*280e0*/  @!P0 LDGSTS.E.BYPASS.LTC128B.128 [R189+0x5800], [R172.64] ;  /* 0x05800000acbd8fae */ /* 0x0003e8000b901d44 */
[----:B------:R1:W-:Y:S02]  /*280f0*/  @P0 STS.128 [R189+0x6000], RZ ;  /* 0x006000ffbd000388 */ /* 0x0003e40000000c00 */
[----:B-1----:R-:W-:Y:S01]  /*28100*/  @!P0 IMAD.X R173, R168, 0x1, R175, P1 ;  /* 0x00000001a8ad8824 */ /* 0x002fe200008e06af */
[CC--:B------:R-:W-:Y:S04]  /*28110*/  @!P0 LEA R172, P1, R169.reuse, R227.reuse, 0x1 ;  /* 0x000000e3a9ac8211 */ /* 0x0c0fe800078208ff */
        /* <DEDUP_REMOVED lines=10> */
[----:B------:R-:W3:Y:S03]  /*281c0*/  LDL.64 R174, [R1+0x28] ;  /* 0x0000280001ae7983 */ /* 0x000ee60000100a00 */
[----:B------:R-:W-:Y:S02]  /*281d0*/  @!P0 LEA.HI.X R173, R169, R226, R173, 0x1, P1 ;  /* 0x000000e2a9ad8211 */ /* 0x000fe400008f0cad */
[----:B------:R-:W-:Y:S03]  /*281e0*/  @!P0 IADD3 R169, P1, R0, R204, RZ ;  /* 0x000000cc00a98210 */ /* 0x000fe60007f3e0ff */
        /* <DEDUP_REMOVED lines=8> */
[----:B------:R-:W-:Y:S03]  /*28270*/  @!P0 IADD3 R169, P1, R0, R200, RZ ;  /* 0x000000c800a98210 */ /* 0x000fe60007f3e0ff */
[----:B------:R-:W-:Y:S01]  /*28280*/  @!PT LDS RZ, [RZ] ;  /* 0x00000000fffff984 */ /* 0x000fe20000000800 */
[----:B------:R-:W-:Y:S01]  /*28290*/  @!PT LDS RZ, [RZ] ;  /* 0x00000000fffff984 */ /* 0x000fe20000000800 */
[----:B------:R-:W-:Y:S01]  /*282a0*/  @!PT LDS RZ, [RZ] ;  /* 0x00000000fffff984 */ /* 0x000fe20000000800 */
[----:B------:R2:W-:Y:S04]  /*282b0*/  @!P0 LDGSTS.E.BYPASS.LTC128B.128 [R189+0x7000], [R172.64] ;  /* 0x07000000acbd8fae */ /* 0x0005e8000b901d44 */
[----:B------:R1:W-:Y:S01]  /*282c0*/  @P0 STS.128 [R189+0x7800], RZ ;  /* 0x007800ffbd000388 */ /* 0x0003e20000000c00 */
[----:B--2---:R-:W-:Y:S01]  /*282d0*/  @!P0 IMAD.X R173, R168, 0x1, R197, P1 ;  /* 0x00000001a8ad8824 */ /* 0x004fe200008e06c5 */
        /* <DEDUP_REMOVED lines=8> */
[----:B----4-:R-:W-:Y:S01]  /*28360*/  @!P0 IMAD.X R173, R168, 0x1, R196, P1 ;  /* 0x00000001a8ad8824 */ /* 0x010fe200008e06c4 */
[CC--:B------:R-:W-:Y:S04]  /*28370*/  @!P0 LEA R172, P1, R169.reuse, R227.reuse, 0x1 ;  /* 0x000000e3a9ac8211 */ /* 0x0c0fe800078208ff */
[----:B------:R-:W-:Y:S02]  /*28380*/  @!P0 LEA.HI.X R173, R169, R226, R173, 0x1, P1 ;  /* 0x000000e2a9ad8211 */ /* 0x000fe400008f0cad */
[----:B-----5:R-:W-:Y:S03]  /*28390*/  @!P0 IADD3 R169, P1, R0, R194, RZ ;  /* 0x000000c200a98210 */ /* 0x020fe60007f3e0ff */
[----:B------:R-:W-:Y:S01]  /*283a0*/  @!PT LDS RZ, [RZ] ;  /* 0x00000000fffff984 */ /* 0x000fe20000000800 */
[----:B------:R-:W-:Y:S01]  /*283b0*/  @!PT LDS RZ, [RZ] ;  /* 0x00000000fffff984 */ /* 0x000fe20000000800 */
[----:B------:R-:W-:Y:S01]  /*283c0*/  @!PT LDS RZ, [RZ] ;  /* 0x00000000fffff984 */ /* 0x000fe20000000800 */
[----:B------:R3:W-:Y:S04]  /*283d0*/  @!P0 LDGSTS.E.BYPASS.LTC128B.128 [R189+0x8000], [R172.64] ;  /* 0x08000000acbd8fae */ /* 0x0007e8000b901d44 */
[----:B------:R1:W-:Y:S01]  /*283e0*/  @P0 STS.128 [R189+0x8800], RZ ;  /* 0x008800ffbd000388 */ /* 0x0003e20000000c00 */
[----:B---3--:R-:W-:Y:S01]  /*283f0*/  @!P0 IMAD.X R173, R168, 0x1, R188, P1 ;  /* 0x00000001a8ad8824 */ /* 0x008fe200008e06bc */
        /* <DEDUP_REMOVED lines=15> */
[----:B------:R1:W-:Y:S02]  /*284f0*/  @!P0 LDGSTS.E.BYPASS.LTC128B.128 [R189+0x9000], [R172.64] ;  /* 0x09000000acbd8fae */ /* 0x0003e4000b901d44 */
[----:B------:R-:W-:Y:S01]  /*28500*/  @!P0 IMAD.X R169, R168, 0x1, R251, P1 ;  /* 0x00000001a8a98824 */ /* 0x000fe200008e06fb */
[C---:B------:R-:W-:Y:S01]  /*28510*/  @!P0 LEA R168, P1, R0.reuse, R227, 0x1 ;  /* 0x000000e300a88211 */ /* 0x040fe200078208ff */
[----:B------:R1:W-:Y:S01]  /*28520*/  @P0 STS.128 [R189+0x9800], RZ ;  /* 0x009800ffbd000388 */ /* 0x0003e20000000c00 */
[----:B------:R-:W-:Y:S02]  /*28530*/  IMAD.MOV.U32 R227, RZ, RZ, R170 ;  /* 0x000000ffffe37224 */ /* 0x000fe400078e00aa */
[----:B------:R-:W-:Y:S01]  /*28540*/  @!P0 LEA.HI.X R169, R0, R226, R169, 0x1, P1 ;  /* 0x000000e200a98211 */ /* 0x000fe200008f0ca9 */
[----:B------:R-:W-:Y:S04]  /*28550*/  IMAD.MOV.U32 R226, RZ, RZ, R171 ;  /* 0x000000ffffe27224 */ /* 0x000fe800078e00ab */
[----:B------:R-:W-:Y:S01]  /*28560*/  @!PT LDS RZ, [RZ] ;  /* 0x00000000fffff984 */ /* 0x000fe20000000800 */
[----:B------:R-:W-:Y:S01]  /*28570*/  @!PT LDS RZ, [RZ] ;  /* 0x00000000fffff984 */ /* 0x000fe20000000800 */
[----:B------:R-:W-:Y:S01]  /*28580*/  @!PT LDS RZ, [RZ] ;  /* 0x00000000fffff984 */ /* 0x000fe20000000800 */
[----:B------:R1:W-:Y:S04]  /*28590*/  @!P0 LDGSTS.E.BYPASS.LTC128B.128 [R189+0x9800], [R168.64] ;  /* 0x09800000a8bd8fae */ /* 0x0003e8000b901d44 */
[----:B------:R-:W0:Y:S02]  /*285a0*/  LDGDEPBAR ;  /* 0x00000000000079af */ /* 0x000e240000000000 */
.L_x_1153:
[----:B------:R-:W-:Y:S05]  /*285b0*/  BSYNC B1 ;  /* 0x0000000000017941 */ /* 0x000fea0003800000 */
.L_x_1152:
[----:B------:R2:W3:Y:S02]  /*285c0*/  LD.E R0, [R2.64+0xdc] ;  /* 0x0000dc0402007980 */ /* 0x0004e4000c101900 */
[----:B--2---:R-:W-:Y:S04]  /*285d0*/  FMNMX.FTZ R2, R6, R134, !PT ;  /* 0x0000008606027209 */ /* 0x004fe80007810000 */
[----:B------:R-:W-:Y:S04]  /*285e0*/  FMNMX.FTZ R2, R7, R2, !PT ;  /* 0x0000000207027209 */ /* 0x000fe80007810000 */
        /* <DEDUP_REMOVED lines=61> */
[----:B------:R-:W-:Y:S05]  /*289c0*/  FMNMX.FTZ R2, R131, R2, !PT ;  /* 0x0000000283027209 */ /* 0x000fea0007810000 */
[----:B------:R-:W2:Y:S02]  /*289d0*/  SHFL.BFLY PT, R3, R2, 0x2, 0x1f ;  /* 0x0c401f0002037f89 */ /* 0x000ea400000e0000 */
[----:B--2---:R-:W-:Y:S06]  /*289e0*/  FMNMX.FTZ R2, R2, R3, !PT ;  /* 0x0000000302027209 */ /* 0x004fec0007810000 */
[----:B------:R-:W2:Y:S02]  /*289f0*/  SHFL.BFLY PT, R3, R2, 0x1, 0x1f ;  /* 0x0c201f0002037f89 */ /* 0x000ea400000e0000 */
[----:B--2---:R-:W-:Y:S04]  /*28a00*/  FMNMX.FTZ R3, R2, R3, !PT ;  /* 0x0000000302037209 */ /* 0x004fe80007810000 */
[C---:B------:R-:W-:Y:S01]  /*28a10*/  FSETP.NEU.FTZ.AND P0, PT, R3.reuse, -INF , PT ;  /* 0xff8000000300780b */ /* 0x040fe20003f1d000 */
[C---:B-1-3--:R-:W-:Y:S02]  /*28a20*/  FMUL.FTZ R169, R0.reuse, R3 ;  /* 0x0000000300a97220 */ /* 0x04afe40000410000 */
[----:B------:R-:W-:Y:S03]  /*28a30*/  FADD.FTZ R2, -R3, R134 ;  /* 0x0000008603027221 */ /* 0x000fe60000010100 */
[----:B------:R-:W-:Y:S01]  /*28a40*/  FSEL R169, R169, RZ, P0 ;  /* 0x000000ffa9a97208 */ /* 0x000fe20000000000 */
[----:B------:R-:W-:Y:S04]  /*28a50*/  FMUL.FTZ R2, R0, R2 ;  /* 0x0000000200027220 */ /* 0x000fe80000410000 */
[-CC-:B------:R-:W-:Y:S01]  /*28a60*/  FFMA.FTZ R201, R38, R0.reuse, -R169.reuse ;  /* 0x0000000026c97223 */ /* 0x180fe200000108a9 */
[----:B------:R-:W-:Y:S01]  /*28a70*/  FMNMX.FTZ R38, R4, R135, !PT ;  /* 0x0000008704267209 */ /* 0x000fe20007810000 */
[----:B------:R-:W1:Y:S01]  /*28a80*/  MUFU.EX2 R2, R2 ;  /* 0x0000000200027308 */ /* 0x000e620000000800 */
[--C-:B------:R-:W-:Y:S02]  /*28a90*/  FFMA.FTZ R6, R6, R0, -R169.reuse ;  /* 0x0000000006067223 */ /* 0x100fe400000108a9 */
[----:B------:R-:W-:Y:S01]  /*28aa0*/  FMNMX.FTZ R38, R5, R38, !PT ;  /* 0x0000002605267209 */ /* 0x000fe20007810000 */
[-CC-:B------:R-:W-:Y:S02]  /*28ab0*/  FFMA.FTZ R204, R47, R0.reuse, -R169.reuse ;  /* 0x000000002fcc7223 */ /* 0x180fe400000108a9 */
[--C-:B------:R-:W-:Y:S01]  /*28ac0*/  FFMA.FTZ R168, R7, R0, -R169.reuse ;  /* 0x0000000007a87223 */ /* 0x100fe200000108a9 */
[----:B------:R-:W-:Y:S01]  /*28ad0*/  FMNMX.FTZ R38, R8, R38, !PT ;  /* 0x0000002608267209 */ /* 0x000fe20007810000 */
[--C-:B------:R-:W-:Y:S02]  /*28ae0*/  FFMA.FTZ R134, R10, R0, -R169.reuse ;  /* 0x000000000a867223 */ /* 0x100fe400000108a9 */
[----:B------:R-:W2:Y:S01]  /*28af0*/  MUFU.EX2 R47, R6 ;  /* 0x00000006002f7308 */ /* 0x000ea20000000800 */
[----:B------:R-:W-:Y:S01]  /*28b00*/  FMNMX.FTZ R38, R9, R38, !PT ;  /* 0x0000002609267209 */ /* 0x000fe20007810000 */
[-CC-:B------:R-:W-:Y:S02]  /*28b10*/  FFMA.FTZ R170, R11, R0.reuse, -R169.reuse ;  /* 0x000000000baa7223 */ /* 0x180fe400000108a9 */
[--C-:B------:R-:W-:Y:S01]  /*28b20*/  FFMA.FTZ R174, R14, R0, -R169.reuse ;  /* 0x000000000eae7223 */ /* 0x100fe200000108a9 */
[----:B------:R-:W-:Y:S01]  /*28b30*/  FMNMX.FTZ R38, R12, R38, !PT ;  /* 0x000000260c267209 */ /* 0x000fe20007810000 */
[-CC-:B------:R-:W-:Y:S02]  /*28b40*/  FFMA.FTZ R173, R15, R0.reuse, -R169.reuse ;  /* 0x000000000fad7223 */ /* 0x180fe400000108a9 */
[--C-:B------:R-:W-:Y:S01]  /*28b50*/  FFMA.FTZ R172, R18, R0, -R169.reuse ;  /* 0x0000000012ac7223 */ /* 0x100fe200000108a9 */
[----:B------:R-:W-:Y:S01]  /*28b60*/  FMNMX.FTZ R38, R13, R38, !PT ;  /* 0x000000260d267209 */ /* 0x000fe20007810000 */
[-CC-:B------:R-:W-:Y:S02]  /*28b70*/  FFMA.FTZ R171, R19, R0.reuse, -R169.reuse ;  /* 0x0000000013ab7223 */ /* 0x180fe400000108a9 */
[--C-:B------:R-:W-:Y:S01]  /*28b80*/  FFMA.FTZ R193, R22, R0, -R169.reuse ;  /* 0x0000000016c17223 */ /* 0x100fe200000108a9 */
[----:B------:R-:W-:Y:S01]  /*28b90*/  FMNMX.FTZ R38, R16, R38, !PT ;  /* 0x0000002610267209 */ /* 0x000fe20007810000 */
[C---:B-1----:R-:W-:Y:S02]  /*28ba0*/  FMUL.FTZ R10, R2.reuse, R162 ;  /* 0x000000a2020a7220 */ /* 0x042fe40000410000 */
[C---:B------:R-:W-:Y:S01]  /*28bb0*/  FMUL.FTZ R11, R2.reuse, R163 ;  /* 0x000000a3020b7220 */ /* 0x040fe20000410000 */
[----:B------:R-:W-:Y:S01]  /*28bc0*/  FMNMX.FTZ R38, R17, R38, !PT ;  /* 0x0000002611267209 */ /* 0x000fe20007810000 */
[----:B------:R-:W-:Y:S02]  /*28bd0*/  FMUL.FTZ R19, R2, R155 ;  /* 0x0000009b02137220 */ /* 0x000fe40000410000 */
        /* <DEDUP_REMOVED lines=11> */
[----:B------:R-:W-:Y:S02]  /*28c90*/  FFMA.FTZ R205, R46, R0, -R169 ;  /* 0x000000002ecd7223 */ /* 0x000fe400000108a9 */
[----:B--2---:R-:W-:Y:S01]  /*28ca0*/  FFMA.FTZ R46, R2, R249, R47 ;  /* 0x000000f9022e7223 */ /* 0x004fe2000001002f */
[----:B------:R-:W-:Y:S01]  /*28cb0*/  FMNMX.FTZ R38, R28, R38, !PT ;  /* 0x000000261c267209 */ /* 0x000fe20007810000 */
[C---:B------:R-:W-:Y:S02]  /*28cc0*/  FMUL.FTZ R6, R2.reuse, R166 ;  /* 0x000000a602067220 */ /* 0x040fe40000410000 */
[C---:B------:R-:W-:Y:S01]  /*28cd0*/  FMUL.FTZ R7, R2.reuse, R167 ;  /* 0x000000a702077220 */ /* 0x040fe20000410000 */
[----:B------:R-:W-:Y:S01]  /*28ce0*/  FMNMX.FTZ R38, R29, R38, !PT ;  /* 0x000000261d267209 */ /* 0x000fe20007810000 */
[C---:B------:R-:W-:Y:S02]  /*28cf0*/  FMUL.FTZ R14, R2.reuse, R158 ;  /* 0x0000009e020e7220 */ /* 0x040fe40000410000 */
[----:B------:R-:W-:Y:S01]  /*28d00*/  FMUL.FTZ R15, R2, R159 ;  /* 0x0000009f020f7220 */ /* 0x000fe20000410000 */
        /* <DEDUP_REMOVED lines=13> */
[----:B------:R-:W-:Y:S02]  /*28de0*/  FMUL.FTZ R35, R2, R139 ;  /* 0x0000008b02237220 */ /* 0x000fe40000410000 */
[--C-:B------:R-:W-:Y:S01]  /*28df0*/  FFMA.FTZ R200, R39, R0, -R169.reuse ;  /* 0x0000000027c87223 */ /* 0x100fe200000108a9 */
[----:B------:R-:W-:Y:S01]  /*28e00*/  FMNMX.FTZ R38, R41, R38, !PT ;  /* 0x0000002629267209 */ /* 0x000fe20007810000 */
[-CC-:B------:R-:W-:Y:S02]  /*28e10*/  FFMA.FTZ R220, R82, R0.reuse, -R169.reuse ;  /* 0x0000000052dc7223 */ /* 0x180fe400000108a9 */
[--C-:B------:R-:W-:Y:S01]  /*28e20*/  FFMA.FTZ R199, R42, R0, -R169.reuse ;  /* 0x000000002ac77223 */ /* 0x100fe200000108a9 */
[----:B------:R-:W-:Y:S01]  /*28e30*/  FMNMX.FTZ R38, R44, R38, !PT ;  /* 0x000000262c267209 */ /* 0x000fe20007810000 */
[--C-:B------:R-:W-:Y:S02]  /*28e40*/  FFMA.FTZ R198, R43, R0, -R169.reuse ;  /* 0x000000002bc67223 */ /* 0x100fe400000108a9 */
[----:B------:R-:W-:Y:S01]  /*28e50*/  MUFU.EX2 R43, R170 ;  /* 0x000000aa002b7308 */ /* 0x000fe20000000800 */
        /* <DEDUP_REMOVED lines=61> */
[----:B------:R-:W-:Y:S03]  /*29230*/  FFMA.FTZ R169, R131, R0, -R169 ;  /* 0x0000000083a97223 */ /* 0x000fe600000108a9 */
        /* <DEDUP_REMOVED lines=22> */
[----:B------:R-:W1:Y:S02]  /*293a0*/  SHFL.BFLY PT, R2, R38, 0x2, 0x1f ;  /* 0x0c401f0026027f89 */ /* 0x000e6400000e0000 */
[----:B-1----:R-:W-:Y:S06]  /*293b0*/  FMNMX.FTZ R38, R38, R2, !PT ;  /* 0x0000000226267209 */ /* 0x002fec0007810000 */
[----:B------:R-:W1:Y:S02]  /*293c0*/  SHFL.BFLY PT, R2, R38, 0x1, 0x1f ;  /* 0x0c201f0026027f89 */ /* 0x000e6400000e0000 */
[----:B-1----:R-:W-:Y:S04]  /*293d0*/  FMNMX.FTZ R38, R38, R2, !PT ;  /* 0x0000000226267209 */ /* 0x002fe80007810000 */
[----:B------:R-:W-:Y:S01]  /*293e0*/  FSETP.NEU.FTZ.AND P0, PT, R38, -INF , PT ;  /* 0xff8000002600780b */ /* 0x000fe20003f1d000 */
[----:B------:R-:W-:Y:S02]  /*293f0*/  FMUL.FTZ R39, R0, R38 ;  /* 0x0000002600277220 */ /* 0x000fe40000410000 */
[----:B------:R-:W-:Y:S03]  /*29400*/  FADD.FTZ R2, -R38, R135 ;  /* 0x0000008726027221 */ /* 0x000fe60000010100 */
[----:B------:R-:W-:Y:S01]  /*29410*/  FSEL R39, R39, RZ, P0 ;  /* 0x000000ff27277208 */ /* 0x000fe20000000000 */
[----:B------:R-:W-:Y:S01]  /*29420*/  FMUL.FTZ R2, R0, R2 ;  /* 0x0000000200027220 */ /* 0x000fe20000410000 */
[----:B------:R-:W-:Y:S03]  /*29430*/  ISETP.GT.AND P0, PT, R248, 0x1, PT ;  /* 0x00000001f800780c */ /* 0x000fe60003f04270 */
[-CC-:B------:R-:W-:Y:S02]  /*29440*/  FFMA.FTZ R50, R9, R0.reuse, -R39.reuse ;  /* 0x0000000009327223 */ /* 0x180fe40000010827 */
[----:B------:R-:W-:Y:S01]  /*29450*/  MUFU.EX2 R2, R2 ;  /* 0x0000000200027308 */ /* 0x000fe20000000800 */
[-CC-:B------:R-:W-:Y:S02]  /*29460*/  FFMA.FTZ R82, R41, R0.reuse, -R39.reuse ;  /* 0x0000000029527223 */ /* 0x180fe40000010827 */
[-CC-:B------:R-:W-:Y:S02]  /*29470*/  FFMA.FTZ R54, R12, R0.reuse, -R39.reuse ;  /* 0x000000000c367223 */ /* 0x180fe40000010827 */
[-CC-:B------:R-:W-:Y:S02]  /*29480*/  FFMA.FTZ R51, R13, R0.reuse, -R39.reuse ;  /* 0x000000000d337223 */ /* 0x180fe40000010827 */
[-CC-:B------:R-:W-:Y:S02]  /*29490*/  FFMA.FTZ R55, R16, R0.reuse, -R39.reuse ;  /* 0x0000000010377223 */ /* 0x180fe40000010827 */
[-CC-:B------:R-:W-:Y:S01]  /*294a0*/  FFMA.FTZ R58, R17, R0.reuse, -R39.reuse ;  /* 0x00000000113a7223 */ /* 0x180fe20000010827 */
[----:B------:R-:W1:Y:S01]  /*294b0*/  MUFU.EX2 R41, R168 ;  /* 0x000000a800297308 */ /* 0x000e620000000800 */
[-CC-:B------:R-:W-:Y:S02]  /*294c0*/  FFMA.FTZ R62, R20, R0.reuse, -R39.reuse ;  /* 0x00000000143e7223 */ /* 0x180fe40000010827 */
[-CC-:B------:R-:W-:Y:S02]  /*294d0*/  FFMA.FTZ R59, R21, R0.reuse, -R39.reuse ;  /* 0x00000000153b7223 */ /* 0x180fe40000010827 */
[-CC-:B------:R-:W-:Y:S02]  /*294e0*/  FFMA.FTZ R63, R24, R0.reuse, -R39.reuse ;  /* 0x00000000183f7223 */ /* 0x180fe40000010827 */
[-CC-:B------:R-:W-:Y:S02]  /*294f0*/  FFMA.FTZ R83, R44, R0.reuse, -R39.reuse ;  /* 0x000000002c537223 */ /* 0x180fe40000010827 */
[-CC-:B------:R-:W-:Y:S01]  /*29500*/  FFMA.FTZ R86, R45, R0.reuse, -R39.reuse ;  /* 0x000000002d567223 */ /* 0x180fe20000010827 */
[----:B------:R-:W-:Y:S01]  /*29510*/  MUFU.EX2 R150, R51 ;  /* 0x0000003300967308 */ /* 0x000fe20000000800 */
        /* <DEDUP_REMOVED lines=11> */
[----:B------:R-:W2:Y:S01]  /*295d0*/  MUFU.EX2 R8, R134 ;  /* 0x0000008600087308 */ /* 0x000ea20000000800 */
        /* <DEDUP_REMOVED lines=11> */
[----:B------:R3:W4:Y:S01]  /*29690*/  MUFU.EX2 R40, R4 ;  /* 0x0000000400287308 */ /* 0x0007220000000800 */
        /* <DEDUP_REMOVED lines=38> */
[----:B------:R-:W-:Y:S02]  /*29900*/  FFMA.FTZ R39, R129, R0, -R39 ;  /* 0x0000000081277223 */ /* 0x000fe40000010827 */
[C---:B-1----:R-:W-:Y:S01]  /*29910*/  FADD.FTZ R0, R41.reuse, R46 ;  /* 0x0000002e29007221 */ /* 0x042fe20000010000 */
[----:B------:R-:W-:Y:S01]  /*29920*/  F2FP.PACK_AB R41, R41, R47 ;  /* 0x0000002f2929723e */ /* 0x000fe200000000ff */
[C---:B------:R-:W-:Y:S01]  /*29930*/  FMUL.FTZ R16, R2.reuse, R152 ;  /* 0x0000009802107220 */ /* 0x040fe20000410000 */
[----:B------:R-:W-:Y:S01]  /*29940*/  MUFU.EX2 R143, R63 ;  /* 0x0000003f008f7308 */ /* 0x000fe20000000800 */
[----:B------:R-:W1:Y:S01]  /*29950*/  LDSM.16.MT88.4 R44, [R178+0xa000] ;  /* 0x00a00000b22c783b */ /* 0x000e620000004200 */
[C---:B------:R-:W-:Y:S02]  /*29960*/  FMUL.FTZ R9, R2.reuse, R161 ;  /* 0x000000a102097220 */ /* 0x040fe40000410000 */
[----:B------:R-:W-:Y:S02]  /*29970*/  FMUL.FTZ R17, R2, R153 ;  /* 0x0000009902117220 */ /* 0x000fe40000410000 */
[----:B--2---:R-:W-:Y:S02]  /*29980*/  FADD.FTZ R0, R8, R0 ;  /* 0x0000000008007221 */ /* 0x004fe40000010000 */
[C---:B---3--:R-:W-:Y:S02]  /*29990*/  FMUL.FTZ R4, R2.reuse, R164 ;  /* 0x000000a402047220 */ /* 0x048fe40000410000 */
[----:B------:R-:W2:Y:S01]  /*299a0*/  MUFU.EX2 R152, R50 ;  /* 0x0000003200987308 */ /* 0x000ea20000000800 */
[C---:B------:R-:W-:Y:S02]  /*299b0*/  FMUL.FTZ R5, R2.reuse, R165 ;  /* 0x000000a502057220 */ /* 0x040fe40000410000 */
[----:B----4-:R-:W-:Y:S01]  /*299c0*/  FFMA.FTZ R108, R2, R250, R40 ;  /* 0x000000fa026c7223 */ /* 0x010fe20000010028 */
[----:B------:R-:W-:Y:S01]  /*299d0*/  F2FP.PACK_AB R40, R154, R40 ;  /* 0x000000289a28723e */ /* 0x000fe200000000ff */
[C---:B------:R-:W-:Y:S01]  /*299e0*/  FADD.FTZ R0, R43.reuse, R0 ;  /* 0x000000002b007221 */ /* 0x040fe20000010000 */
[----:B------:R-:W-:Y:S01]  /*299f0*/  F2FP.PACK_AB R43, R43, R8 ;  /* 0x000000082b2b723e */ /* 0x000fe200000000ff */
[C---:B------:R-:W-:Y:S02]  /*29a00*/  FMUL.FTZ R8, R2.reuse, R160 ;  /* 0x000000a002087220 */ /* 0x040fe40000410000 */
[C---:B------:R-:W-:Y:S01]  /*29a10*/  FMUL.FTZ R12, R2.reuse, R156 ;  /* 0x0000009c020c7220 */ /* 0x040fe20000410000 */
[----:B------:R-:W-:Y:S01]  /*29a20*/  MUFU.EX2 R60, R195 ;  /* 0x000000c3003c7308 */ /* 0x000fe20000000800 */
[C---:B------:R-:W-:Y:S01]  /*29a30*/  FMUL.FTZ R13, R2.reuse, R157 ;  /* 0x0000009d020d7220 */ /* 0x040fe20000410000 */
[----:B------:R-:W-:Y:S01]  /*29a40*/  LDSM.16.MT88.4 R160, [R178+0x11800] ;  /* 0x01180000b2a0783b */ /* 0x000fe20000004200 */
[C---:B------:R-:W-:Y:S02]  /*29a50*/  FMUL.FTZ R20, R2.reuse, R148 ;  /* 0x0000009402147220 */ /* 0x040fe40000410000 */
[C---:B------:R-:W-:Y:S02]  /*29a60*/  FMUL.FTZ R21, R2.reuse, R149 ;  /* 0x0000009502157220 */ /* 0x040fe40000410000 */
[C---:B------:R-:W-:Y:S02]  /*29a70*/  FMUL.FTZ R24, R2.reuse, R144 ;  /* 0x0000009002187220 */ /* 0x040fe40000410000 */
[C---:B------:R-:W-:Y:S01]  /*29a80*/  FMUL.FTZ R25, R2.reuse, R145 ;  /* 0x0000009102197220 */ /* 0x040fe20000410000 */
[----:B------:R-:W-:Y:S01]  /*29a90*/  MUFU.EX2 R149, R54 ;  /* 0x0000003600957308 */ /* 0x000fe20000000800 */
[C---:B------:R-:W-:Y:S02]  /*29aa0*/  FMUL.FTZ R28, R2.reuse, R140 ;  /* 0x0000008c021c7220 */ /* 0x040fe40000410000 */
[----:B------:R-:W-:Y:S01]  /*29ab0*/  FMUL.FTZ R29, R2, R141 ;  /* 0x0000008d021d7220 */ /* 0x000fe20000410000 */
[----:B--2---:R-:W-:Y:S01]  /*29ac0*/  F2FP.PACK_AB R42, R152, R151 ;  /* 0x00000097982a723e */ /* 0x004fe200000000ff */
[C---:B------:R-:W-:Y:S02]  /*29ad0*/  FMUL.FTZ R32, R2.reuse, R136 ;  /* 0x0000008802207220 */ /* 0x040fe40000410000 */
[----:B------:R-:W-:Y:S02]  /*29ae0*/  FMUL.FTZ R33, R2, R137 ;  /* 0x0000008902217220 */ /* 0x000fe40000410000 */
[----:B------:R-:W-:Y:S01]  /*29af0*/  FADD.FTZ R0, R36, R0 ;  /* 0x0000000024007221 */ /* 0x000fe20000010000 */
[----:B------:R-:W2:Y:S01]  /*29b00*/  MUFU.EX2 R2, R173 ;  /* 0x000000ad00027308 */ /* 0x000ea20000000800 */
[C---:B-1----:R-:W-:Y:S08]  /*29b10*/  HMMA.16816.F32 R4, R40.reuse, R44, R4 ;  /* 0x0000002c2804723c */ /* 0x042ff00000001804 */
[C---:B------:R-:W-:Y:S01]  /*29b20*/  HMMA.16816.F32 R8, R40.reuse, R46, R8 ;  /* 0x0000002e2808723c */ /* 0x040fe20000001808 */
[----:B------:R1:W3:Y:S01]  /*29b30*/  MUFU.EX2 R148, R58 ;  /* 0x0000003a00947308 */ /* 0x0002e20000000800 */
[----:B------:R-:W4:Y:S09]  /*29b40*/  LDSM.16.MT88.4 R44, [R181+0xa000] ;  /* 0x00a00000b52c783b */ /* 0x000f320000004200 */
[----:B------:R-:W-:Y:S01]  /*29b50*/  MUFU.EX2 R144, R62 ;  /* 0x0000003e00907308 */ /* 0x000fe20000000800 */
[----:B--2---:R-:W-:Y:S04]  /*29b60*/  FADD.FTZ R0, R2, R0 ;  /* 0x0000000002007221 */ /* 0x004fe80000010000 */
[----:B------:R-:W-:Y:S05]  /*29b70*/  FADD.FTZ R0, R48, R0 ;  /* 0x0000000030007221 */ /* 0x000fea0000010000 */
[----:B------:R-:W-:Y:S01]  /*29b80*/  MUFU.EX2 R145, R66 ;  /* 0x0000004200917308 */ /* 0x000fe20000000800 */
[C---:B------:R-:W-:Y:S01]  /*29b90*/  FADD.FTZ R0, R37.reuse, R0 ;  /* 0x0000000025007221 */ /* 0x040fe20000010000 */
[----:B-1----:R-:W-:Y:S08]  /*29ba0*/  LDSM.16.MT88.4 R56, [R178+0xb800] ;  /* 0x00b80000b238783b */ /* 0x002ff00000004200 */
[----:B------:R-:W-:Y:S10]  /*29bb0*/  MUFU.EX2 R136, R70 ;  /* 0x0000004600887308 */ /* 0x000ff40000000800 */
[----:B------:R-:W-:Y:S01]  /*29bc0*/  MUFU.EX2 R141, R67 ;  /* 0x00000043008d7308 */ /* 0x000fe20000000800 */
[C---:B----4-:R-:W-:Y:S08]  /*29bd0*/  HMMA.16816.F32 R12, R40.reuse, R44, R12 ;  /* 0x0000002c280c723c */ /* 0x050ff0000000180c */
[C---:B------:R-:W-:Y:S01]  /*29be0*/  HMMA.16816.F32 R16, R40.reuse, R46, R16 ;  /* 0x0000002e2810723c */ /* 0x040fe20000001810 */
[----:B------:R-:W-:Y:S01]  /*29bf0*/  MUFU.EX2 R135, R71 ;  /* 0x0000004700877308 */ /* 0x000fe20000000800 */
[----:B------:R-:W1:Y:S09]  /*29c00*/  LDSM.16.MT88.4 R44, [R179+0xa000] ;  /* 0x00a00000b32c783b */ /* 0x000e720000004200 */
[----:B------:R-:W-:Y:S10]  /*29c10*/  MUFU.EX2 R138, R74 ;  /* 0x0000004a008a7308 */ /* 0x000ff40000000800 */
[----:B------:R-:W-:Y:S10]  /*29c20*/  MUFU.EX2 R131, R90 ;  /* 0x0000005a00837308 */ /* 0x000ff40000000800 */
[----:B------:R-:W-:Y:S10]  /*29c30*/  MUFU.EX2 R90, R87 ;  /* 0x00000057005a7308 */ /* 0x000ff40000000800 */
[----:B------:R-:W-:Y:S01]  /*29c40*/  MUFU.EX2 R87, R61 ;  /* 0x0000003d00577308 */ /* 0x000fe20000000800 */
[C---:B-1----:R-:W-:Y:S08]  /*29c50*/  HMMA.16816.F32 R20, R40.reuse, R44, R20 ;  /* 0x0000002c2814723c */ /* 0x042ff00000001814 */
        /* <DEDUP_REMOVED lines=8> */
[----:B------:R-:W-:Y:S01]  /*29ce0*/  HMMA.16816.F32 R32, R40, R46, R32 ;  /* 0x0000002e2820723c */ /* 0x000fe20000001820 */
[----:B------:R-:W1:Y:S01]  /*29cf0*/  LDSM.16.MT88.4 R44, [R178+0xa800] ;  /* 0x00a80000b22c783b */ /* 0x000e620000004200 */
[----:B------:R-:W-:Y:S05]  /*29d00*/  MUFU.EX2 R68, R204 ;  /* 0x000000cc00447308 */ /* 0x000fea0000000800 */
[----:B------:R-:W-:Y:S02]  /*29d10*/  F2FP.PACK_AB R43, R37, R48 ;  /* 0x00000030252b723e */ /* 0x000fe400000000ff */
[----:B------:R-:W2:Y:S03]  /*29d20*/  LDSM.16.MT88.4 R48, [R181+0xa800] ;  /* 0x00a80000b530783b */ /* 0x000ea60000004200 */
[----:B---3--:R-:W-:Y:S01]  /*29d30*/  F2FP.PACK_AB R42, R148, R147 ;  /* 0x00000093942a723e */ /* 0x008fe200000000ff */
[----:B------:R-:W-:Y:S01]  /*29d40*/  MUFU.EX2 R37, R175 ;  /* 0x000000af00257308 */ /* 0x000fe20000000800 */
[----:B------:R-:W-:Y:S02]  /*29d50*/  F2FP.PACK_AB R41, R2, R36 ;  /* 0x000000240229723e */ /* 0x000fe400000000ff */
[----:B------:R-:W-:Y:S07]  /*29d60*/  F2FP.PACK_AB R40, R150, R149 ;  /* 0x000000959628723e */ /* 0x000fee00000000ff */
[----:B------:R-:W3:Y:S10]  /*29d70*/  MUFU.EX2 R36, R193 ;  /* 0x000000c100247308 */ /* 0x000ef40000000800 */
[----:B------:R-:W4:Y:S01]  /*29d80*/  MUFU.EX2 R2, R192 ;  /* 0x000000c000027308 */ /* 0x000f220000000800 */
[C---:B-1----:R-:W-:Y:S09]  /*29d90*/  HMMA.16816.F32 R4, R40.reuse, R44, R4 ;  /* 0x0000002c2804723c */ /* 0x042ff20000001804 */
[----:B------:R-:W-:Y:S03]  /*29da0*/  MUFU.EX2 R71, R203 ;  /* 0x000000cb00477308 */ /* 0x000fe60000000800 */
[----:B---3--:R-:W-:Y:S01]  /*29db0*/  FADD.FTZ R0, R36, R0 ;  /* 0x0000000024007221 */ /* 0x008fe20000010000 */
[C---:B------:R-:W-:Y:S01]  /*29dc0*/  HMMA.16816.F32 R8, R40.reuse, R46, R8 ;  /* 0x0000002e2808723c */ /* 0x040fe20000001808 */
[----:B------:R-:W1:Y:S05]  /*29dd0*/  LDSM.16.MT88.4 R44, [R179+0xa800] ;  /* 0x00a80000b32c783b */ /* 0x000e6a0000004200 */
[----:B------:R-:W-:Y:S02]  /*29de0*/  MUFU.EX2 R70, R202 ;  /* 0x000000ca00467308 */ /* 0x000fe40000000800 */
[C---:B--2---:R-:W-:Y:S04]  /*29df0*/  HMMA.16816.F32 R12, R40.reuse, R48, R12 ;  /* 0x00000030280c723c */ /* 0x044fe8000000180c */
[----:B----4-:R-:W-:Y:S04]  /*29e00*/  FADD.FTZ R0, R2, R0 ;  /* 0x0000000002007221 */ /* 0x010fe80000010000 */
[----:B------:R-:W-:Y:S01]  /*29e10*/  MUFU.EX2 R134, R83 ;  /* 0x0000005300867308 */ /* 0x000fe20000000800 */
[C---:B------:R-:W-:Y:S01]  /*29e20*/  HMMA.16816.F32 R16, R40.reuse, R50, R16 ;  /* 0x000000322810723c */ /* 0x040fe20000001810 */
[----:B------:R-:W2:Y:S02]  /*29e30*/  LDSM.16.MT88.4 R48, [R180+0xa800] ;  /* 0x00a80000b430783b */ /* 0x000ea40000004200 */
[----:B------:R-:W-:Y:S06]  /*29e40*/  FADD.FTZ R0, R52, R0 ;  /* 0x0000000034007221 */ /* 0x000fec0000010000 */
[----:B------:R-:W-:Y:S03]  /*29e50*/  MUFU.EX2 R129, R86 ;  /* 0x0000005600817308 */ /* 0x000fe60000000800 */
[C---:B------:R-:W-:Y:S07]  /*29e60*/  FADD.FTZ R0, R37.reuse, R0 ;  /* 0x0000000025007221 */ /* 0x040fee0000010000 */
[----:B------:R-:W-:Y:S01]  /*29e70*/  MUFU.EX2 R91, R91 ;  /* 0x0000005b005b7308 */ /* 0x000fe20000000800 */
[C---:B-1----:R-:W-:Y:S09]  /*29e80*/  HMMA.16816.F32 R20, R40.reuse, R44, R20 ;  /* 0x0000002c2814723c */ /* 0x042ff20000001814 */
[----:B------:R-:W-:Y:S01]  /*29e90*/  MUFU.EX2 R98, R98 ;  /* 0x0000006200627308 */ /* 0x000fe20000000800 */
[C---:B------:R-:W-:Y:S01]  /*29ea0*/  HMMA.16816.F32 R24, R40.reuse, R46, R24 ;  /* 0x0000002e2818723c */ /* 0x040fe20000001818 */
[----:B------:R-:W1:Y:S08]  /*29eb0*/  LDSM.16.MT88.4 R44, [R178+0xb000] ;  /* 0x00b00000b22c783b */ /* 0x000e700000004200 */
[----:B------:R-:W-:Y:S01]  /*29ec0*/  MUFU.EX2 R92, R92 ;  /* 0x0000005c005c7308 */ /* 0x000fe20000000800 */
[C---:B--2---:R-:W-:Y:S09]  /*29ed0*/  HMMA.16816.F32 R28, R40.reuse, R48, R28 ;  /* 0x00000030281c723c */ /* 0x044ff2000000181c */
[----:B------:R-:W-:Y:S01]  /*29ee0*/  MUFU.EX2 R93, R93 ;  /* 0x0000005d005d7308 */ /* 0x000fe20000000800 */
[----:B------:R-:W-:Y:S01]  /*29ef0*/  HMMA.16816.F32 R32, R40, R50, R32 ;  /* 0x000000322820723c */ /* 0x000fe20000001820 */
[----:B------:R-:W2:Y:S06]  /*29f00*/  LDSM.16.MT88.4 R48, [R181+0xb000] ;  /* 0x00b00000b530783b */ /* 0x000eac0000004200 */
[----:B------:R-:W-:Y:S02]  /*29f10*/  F2FP.PACK_AB R43, R37, R52 ;  /* 0x00000034252b723e */ /* 0x000fe400000000ff */
[----:B------:R-:W3:Y:S01]  /*29f20*/  LDSM.16.MT88.4 R52, [R179+0xb000] ;  /* 0x00b00000b334783b */ /* 0x000ee20000004200 */
[----:B------:R-:W-:Y:S02]  /*29f30*/  MUFU.EX2 R37, R194 ;  /* 0x000000c200257308 */ /* 0x000fe40000000800 */
[----:B------:R-:W-:Y:S02]  /*29f40*/  F2FP.PACK_AB R41, R2, R36 ;  /* 0x000000240229723e */ /* 0x000fe400000000ff */
[----:B------:R-:W-:Y:S02]  /*29f50*/  F2FP.PACK_AB R40, R146, R144 ;  /* 0x000000909228723e */ /* 0x000fe400000000ff */
[----:B------:R-:W-:Y:S04]  /*29f60*/  F2FP.PACK_AB R42, R145, R143 ;  /* 0x0000008f912a723e */ /* 0x000fe800000000ff */
[----:B------:R-:W4:Y:S03]  /*29f70*/  MUFU.EX2 R36, R197 ;  /* 0x000000c500247308 */ /* 0x000f260000000800 */
[C---:B-1----:R-:W-:Y:S07]  /*29f80*/  HMMA.16816.F32 R4, R40.reuse, R44, R4 ;  /* 0x0000002c2804723c */ /* 0x042fee0000001804 */
[----:B------:R-:W1:Y:S01]  /*29f90*/  MUFU.EX2 R2, R196 ;  /* 0x000000c400027308 */ /* 0x000e620000000800 */
[C---:B------:R-:W-:Y:S01]  /*29fa0*/  HMMA.16816.F32 R8, R40.reuse, R46, R8 ;  /* 0x0000002e2808723c */ /* 0x040fe20000001808 */
[----:B------:R-:W5:Y:S08]  /*29fb0*/  LDSM.16.MT88.4 R44, [R180+0xb000] ;  /* 0x00b00000b42c783b */ /* 0x000f700000004200 */
[----:B------:R-:W-:Y:S01]  /*29fc0*/  MUFU.EX2 R137, R78 ;  /* 0x0000004e00897308 */ /* 0x000fe20000000800 */
[C---:B--2---:R-:W-:Y:S03]  /*29fd0*/  HMMA.16816.F32 R12, R40.reuse, R48, R12 ;  /* 0x00000030280c723c */ /* 0x044fe6000000180c */
[----:B----4-:R-:W-:Y:S04]  /*29fe0*/  FADD.FTZ R0, R36, R0 ;  /* 0x0000000024007221 */ /* 0x010fe80000010000 */
[----:B------:R-:W-:Y:S01]  /*29ff0*/  F2FP.PACK_AB R48, R141, R136 ;  /* 0x000000888d30723e */ /* 0x000fe200000000ff */
[C---:B------:R-:W-:Y:S01]  /*2a000*/  HMMA.16816.F32 R16, R40.reuse, R50, R16 ;  /* 0x000000322810723c */ /* 0x040fe20000001810 */
[----:B------:R-:W-:Y:S03]  /*2a010*/  MUFU.EX2 R142, R75 ;  /* 0x0000004b008e7308 */ /* 0x000fe60000000800 */
[C---:B-1----:R-:W-:Y:S01]  /*2a020*/  F2FP.PACK_AB R49, R2.reuse, R36 ;  /* 0x000000240231723e */ /* 0x042fe200000000ff */
[----:B------:R-:W-:Y:S02]  /*2a030*/  FADD.FTZ R0, R2, R0 ;  /* 0x0000000002007221 */ /* 0x000fe40000010000 */
[C---:B------:R-:W-:Y:S01]  /*2a040*/  F2FP.PACK_AB R51, R37.reuse, R60 ;  /* 0x0000003c2533723e */ /* 0x040fe200000000ff */
[C---:B---3--:R-:W-:Y:S03]  /*2a050*/  HMMA.16816.F32 R20, R40.reuse, R52, R20 ;  /* 0x000000342814723c */ /* 0x048fe60000001814 */
[----:B------:R-:W-:Y:S01]  /*2a060*/  MUFU.EX2 R139, R79 ;  /* 0x0000004f008b7308 */ /* 0x000fe20000000800 */
[----:B------:R-:W-:Y:S01]  /*2a070*/  FADD.FTZ R0, R60, R0 ;  /* 0x000000003c007221 */ /* 0x000fe20000010000 */
[----:B------:R-:W-:Y:S01]  /*2a080*/  F2FP.PACK_AB R50, R138, R135 ;  /* 0x000000878a32723e */ /* 0x000fe200000000ff */
[----:B------:R-:W-:Y:S02]  /*2a090*/  LDSM.16.MT88.4 R60, [R179+0xc000] ;  /* 0x00c00000b33c783b */ /* 0x000fe40000004200 */
[C---:B------:R-:W-:Y:S04]  /*2a0a0*/  HMMA.16816.F32 R24, R40.reuse, R54, R24 ;  /* 0x000000362818723c */ /* 0x040fe80000001818 */
[----:B------:R-:W-:Y:S01]  /*2a0b0*/  FADD.FTZ R0, R37, R0 ;  /* 0x0000000025007221 */ /* 0x000fe20000010000 */
[----:B------:R-:W-:Y:S01]  /*2a0c0*/  MUFU.EX2 R140, R82 ;  /* 0x00000052008c7308 */ /* 0x000fe20000000800 */
[----:B------:R-:W1:Y:S02]  /*2a0d0*/  LDSM.16.MT88.4 R52, [R181+0xb800] ;  /* 0x00b80000b534783b */ /* 0x000e640000004200 */
[----:B------:R-:W-:Y:S01]  /*2a0e0*/  FADD.FTZ R0, R65, R0 ;  /* 0x0000000041007221 */ /* 0x000fe20000010000 */
[C---:B-----5:R-:W-:Y:S03]  /*2a0f0*/  HMMA.16816.F32 R28, R40.reuse, R44, R28 ;  /* 0x0000002c281c723c */ /* 0x060fe6000000181c */
[----:B------:R-:W-:Y:S03]  /*2a100*/  FADD.FTZ R0, R64, R0 ;  /* 0x0000000040007221 */ /* 0x000fe60000010000 */
[----:B------:R-:W2:Y:S01]  /*2a110*/  MUFU.EX2 R36, R213 ;  /* 0x000000d500247308 */ /* 0x000ea20000000800 */
[----:B------:R-:W-:Y:S01]  /*2a120*/  FADD.FTZ R0, R67, R0 ;  /* 0x0000000043007221 */ /* 0x000fe20000010000 */
[----:B------:R-:W-:Y:S01]  /*2a130*/  HMMA.16816.F32 R32, R40, R46, R32 ;  /* 0x0000002e2820723c */ /* 0x000fe20000001820 */
[----:B------:R-:W3:Y:S03]  /*2a140*/  LDSM.16.MT88.4 R40, [R179+0xb800] ;  /* 0x00b80000b328783b */ /* 0x000ee60000004200 */
[----:B------:R-:W-:Y:S04]  /*2a150*/  FADD.FTZ R0, R66, R0 ;  /* 0x0000000042007221 */ /* 0x000fe80000010000 */
[C---:B------:R-:W-:Y:S01]  /*2a160*/  HMMA.16816.F32 R4, R48.reuse, R56, R4 ;  /* 0x000000383004723c */ /* 0x040fe20000001804 */
[----:B------:R-:W4:Y:S01]  /*2a170*/  LDSM.16.MT88.4 R44, [R180+0xb800] ;  /* 0x00b80000b42c783b */ /* 0x000f220000004200 */
[----:B------:R-:W5:Y:S03]  /*2a180*/  MUFU.EX2 R2, R212 ;  /* 0x000000d400027308 */ /* 0x000f660000000800 */
[----:B------:R-:W-:Y:S03]  /*2a190*/  FADD.FTZ R0, R69, R0 ;  /* 0x0000000045007221 */ /* 0x000fe60000010000 */
[C---:B------:R-:W-:Y:S01]  /*2a1a0*/  HMMA.16816.F32 R8, R48.reuse, R58, R8 ;  /* 0x0000003a3008723c */ /* 0x040fe20000001808 */
[----:B------:R-:W-:Y:S03]  /*2a1b0*/  LDSM.16.MT88.4 R56, [R181+0xc000] ;  /* 0x00c00000b538783b */ /* 0x000fe60000004200 */
[----:B------:R-:W3:Y:S01]  /*2a1c0*/  MUFU.EX2 R72, R211 ;  /* 0x000000d300487308 */ /* 0x000ee20000000800 */
[----:B------:R-:W-:Y:S04]  /*2a1d0*/  FADD.FTZ R0, R68, R0 ;  /* 0x0000000044007221 */ /* 0x000fe80000010000 */
[----:B------:R-:W-:Y:S01]  /*2a1e0*/  FADD.FTZ R0, R71, R0 ;  /* 0x0000000047007221 */ /* 0x000fe20000010000 */
[C---:B-1----:R-:W-:Y:S04]  /*2a1f0*/  HMMA.16816.F32 R12, R48.reuse, R52, R12 ;  /* 0x00000034300c723c */ /* 0x042fe8000000180c */
[----:B------:R-:W1:Y:S01]  /*2a200*/  MUFU.EX2 R37, R210 ;  /* 0x000000d200257308 */ /* 0x000e620000000800 */
[----:B------:R-:W-:Y:S04]  /*2a210*/  FADD.FTZ R0, R70, R0 ;  /* 0x0000000046007221 */ /* 0x000fe80000010000 */
[----:B--2---:R-:W-:Y:S01]  /*2a220*/  FADD.FTZ R0, R36, R0 ;  /* 0x0000000024007221 */ /* 0x004fe20000010000 */
[C---:B------:R-:W-:Y:S01]  /*2a230*/  HMMA.16816.F32 R16, R48.reuse, R54, R16 ;  /* 0x000000363010723c */ /* 0x040fe20000001810 */
[----:B------:R-:W2:Y:S03]  /*2a240*/  LDSM.16.MT88.4 R52, [R178+0xc000] ;  /* 0x00c00000b234783b */ /* 0x000ea60000004200 */
[----:B------:R-:W-:Y:S01]  /*2a250*/  MUFU.EX2 R95, R95 ;  /* 0x0000005f005f7308 */ /* 0x000fe20000000800 */
[----:B-----5:R-:W-:Y:S03]  /*2a260*/  FADD.FTZ R0, R2, R0 ;  /* 0x0000000002007221 */ /* 0x020fe60000010000 */
[C---:B---3--:R-:W-:Y:S04]  /*2a270*/  HMMA.16816.F32 R20, R48.reuse, R40, R20 ;  /* 0x000000283014723c */ /* 0x048fe80000001814 */
[----:B------:R-:W-:Y:S02]  /*2a280*/  FADD.FTZ R0, R72, R0 ;  /* 0x0000000048007221 */ /* 0x000fe40000010000 */
[----:B------:R-:W-:Y:S01]  /*2a290*/  MUFU.EX2 R94, R94 ;  /* 0x0000005e005e7308 */ /* 0x000fe20000000800 */
[----:B------:R-:W-:Y:S01]  /*2a2a0*/  F2FP.PACK_AB R41, R64, R65 ;  /* 0x000000414029723e */ /* 0x000fe200000000ff */
[C---:B------:R-:W-:Y:S04]  /*2a2b0*/  HMMA.16816.F32 R24, R48.reuse, R42, R24 ;  /* 0x0000002a3018723c */ /* 0x040fe80000001818 */
[----:B------:R-:W-:Y:S01]  /*2a2c0*/  F2FP.PACK_AB R40, R142, R137 ;  /* 0x000000898e28723e */ /* 0x000fe200000000ff */
[----:B-1----:R-:W-:Y:S02]  /*2a2d0*/  FADD.FTZ R0, R37, R0 ;  /* 0x0000000025007221 */ /* 0x002fe40000010000 */
[----:B------:R-:W-:Y:S01]  /*2a2e0*/  F2FP.PACK_AB R43, R66, R67 ;  /* 0x00000043422b723e */ /* 0x000fe200000000ff */
[C---:B----4-:R-:W-:Y:S01]  /*2a2f0*/  HMMA.16816.F32 R28, R48.reuse, R44, R28 ;  /* 0x0000002c301c723c */ /* 0x050fe2000000181c */
[----:B------:R-:W-:Y:S01]  /*2a300*/  LDSM.16.MT88.4 R64, [R181+0xc800] ;  /* 0x00c80000b540783b */ /* 0x000fe20000004200 */
[----:B------:R-:W1:Y:S02]  /*2a310*/  MUFU.EX2 R81, R209 ;  /* 0x000000d100517308 */ /* 0x000e640000000800 */
[----:B------:R-:W-:Y:S04]  /*2a320*/  F2FP.PACK_AB R42, R140, R139 ;  /* 0x0000008b8c2a723e */ /* 0x000fe800000000ff */
[----:B------:R-:W-:Y:S01]  /*2a330*/  HMMA.16816.F32 R32, R48, R46, R32 ;  /* 0x0000002e3020723c */ /* 0x000fe20000001820 */
[----:B------:R-:W3:Y:S03]  /*2a340*/  LDSM.16.MT88.4 R44, [R180+0xc000] ;  /* 0x00c00000b42c783b */ /* 0x000ee60000004200 */
[----:B------:R-:W4:Y:S03]  /*2a350*/  MUFU.EX2 R80, R208 ;  /* 0x000000d000507308 */ /* 0x000f260000000800 */
[----:B------:R-:W-:Y:S01]  /*2a360*/  F2FP.PACK_AB R49, R68, R69 ;  /* 0x000000454431723e */ /* 0x000fe200000000ff */
[C---:B--2---:R-:W-:Y:S05]  /*2a370*/  HMMA.16816.F32 R4, R40.reuse, R52, R4 ;  /* 0x000000342804723c */ /* 0x044fea0000001804 */
[----:B------:R-:W-:Y:S01]  /*2a380*/  F2FP.PACK_AB R51, R70, R71 ;  /* 0x000000474633723e */ /* 0x000fe200000000ff */
[----:B------:R-:W-:Y:S01]  /*2a390*/  MUFU.EX2 R68, R234 ;  /* 0x000000ea00447308 */ /* 0x000fe20000000800 */
[----:B------:R-:W-:Y:S01]  /*2a3a0*/  F2FP.PACK_AB R48, R129, R134 ;  /* 0x000000868130723e */ /* 0x000fe200000000ff */
[C---:B------:R-:W-:Y:S01]  /*2a3b0*/  HMMA.16816.F32 R8, R40.reuse, R54, R8 ;  /* 0x000000362808723c */ /* 0x040fe20000001808 */
[----:B------:R-:W2:Y:S03]  /*2a3c0*/  LDSM.16.MT88.4 R52, [R178+0xc800] ;  /* 0x00c80000b234783b */ /* 0x000ea60000004200 */
[----:B------:R-:W-:Y:S01]  /*2a3d0*/  F2FP.PACK_AB R50, R98, R91 ;  /* 0x0000005b6232723e */ /* 0x000fe200000000ff */
[----:B-1----:R-:W-:Y:S03]  /*2a3e0*/  FADD.FTZ R0, R81, R0 ;  /* 0x0000000051007221 */ /* 0x002fe60000010000 */
[C---:B------:R-:W-:Y:S01]  /*2a3f0*/  HMMA.16816.F32 R12, R40.reuse, R56, R12 ;  /* 0x00000038280c723c */ /* 0x040fe2000000180c */
[----:B------:R-:W-:Y:S03]  /*2a400*/  MUFU.EX2 R71, R232 ;  /* 0x000000e800477308 */ /* 0x000fe60000000800 */
[----:B----4-:R-:W-:Y:S04]  /*2a410*/  FADD.FTZ R0, R80, R0 ;  /* 0x0000000050007221 */ /* 0x010fe80000010000 */
[C---:B------:R-:W-:Y:S01]  /*2a420*/  HMMA.16816.F32 R16, R40.reuse, R58, R16 ;  /* 0x0000003a2810723c */ /* 0x040fe20000001810 */
[----:B------:R-:W1:Y:S02]  /*2a430*/  LDSM.16.MT88.4 R56, [R179+0xc800] ;  /* 0x00c80000b338783b */ /* 0x000e640000004200 */
[----:B------:R-:W-:Y:S05]  /*2a440*/  MUFU.EX2 R70, R233 ;  /* 0x000000e900467308 */ /* 0x000fea0000000800 */
[C---:B------:R-:W-:Y:S05]  /*2a450*/  HMMA.16816.F32 R20, R40.reuse, R60, R20 ;  /* 0x0000003c2814723c */ /* 0x040fea0000001814 */
[----:B------:R-:W4:Y:S03]  /*2a460*/  MUFU.EX2 R84, R207 ;  /* 0x000000cf00547308 */ /* 0x000f260000000800 */
[C---:B------:R-:W-:Y:S01]  /*2a470*/  HMMA.16816.F32 R24, R40.reuse, R62, R24 ;  /* 0x0000003e2818723c */ /* 0x040fe20000001818 */
[----:B------:R-:W5:Y:S06]  /*2a480*/  LDSM.16.MT88.4 R60, [R180+0xc800] ;  /* 0x00c80000b43c783b */ /* 0x000f6c0000004200 */
[----:B------:R-:W1:Y:S01]  /*2a490*/  MUFU.EX2 R83, R206 ;  /* 0x000000ce00537308 */ /* 0x000e620000000800 */
[C---:B---3--:R-:W-:Y:S08]  /*2a4a0*/  HMMA.16816.F32 R28, R40.reuse, R44, R28 ;  /* 0x0000002c281c723c */ /* 0x048ff0000000181c */
[----:B------:R-:W-:Y:S01]  /*2a4b0*/  HMMA.16816.F32 R32, R40, R46, R32 ;  /* 0x0000002e2820723c */ /* 0x000fe20000001820 */
[----:B------:R-:W3:Y:S01]  /*2a4c0*/  LDSM.16.MT88.4 R44, [R178+0xd000] ;  /* 0x00d00000b22c783b */ /* 0x000ee20000004200 */
[----:B------:R-:W-:Y:S02]  /*2a4d0*/  MUFU.EX2 R99, R99 ;  /* 0x0000006300637308 */ /* 0x000fe40000000800 */
[----:B----4-:R-:W-:Y:S03]  /*2a4e0*/  FADD.FTZ R0, R84, R0 ;  /* 0x0000000054007221 */ /* 0x010fe60000010000 */
[----:B------:R-:W-:Y:S01]  /*2a4f0*/  F2FP.PACK_AB R41, R2, R36 ;  /* 0x000000240229723e */ /* 0x000fe200000000ff */
[C---:B--2---:R-:W-:Y:S04]  /*2a500*/  HMMA.16816.F32 R4, R48.reuse, R52, R4 ;  /* 0x000000343004723c */ /* 0x044fe80000001804 */
[----:B------:R-:W-:Y:S01]  /*2a510*/  MUFU.EX2 R102, R102 ;  /* 0x0000006600667308 */ /* 0x000fe20000000800 */
[----:B------:R-:W-:Y:S02]  /*2a520*/  F2FP.PACK_AB R43, R37, R72 ;  /* 0x00000048252b723e */ /* 0x000fe400000000ff */
[----:B------:R-:W-:Y:S01]  /*2a530*/  F2FP.PACK_AB R40, R94, R95 ;  /* 0x0000005f5e28723e */ /* 0x000fe200000000ff */
[C---:B------:R-:W-:Y:S01]  /*2a540*/  HMMA.16816.F32 R8, R48.reuse, R54, R8 ;  /* 0x000000363008723c */ /* 0x040fe20000001808 */
[----:B------:R-:W2:Y:S03]  /*2a550*/  LDSM.16.MT88.4 R52, [R181+0xd000] ;  /* 0x00d00000b534783b */ /* 0x000ea60000004200 */
[----:B------:R-:W-:Y:S01]  /*2a560*/  F2FP.PACK_AB R42, R90, R131 ;  /* 0x000000835a2a723e */ /* 0x000fe200000000ff */
[----:B-1----:R-:W-:Y:S01]  /*2a570*/  FADD.FTZ R0, R83, R0 ;  /* 0x0000000053007221 */ /* 0x002fe20000010000 */
[----:B------:R-:W-:Y:S02]  /*2a580*/  MUFU.EX2 R37, R235 ;  /* 0x000000eb00257308 */ /* 0x000fe40000000800 */
[C---:B------:R-:W-:Y:S08]  /*2a590*/  HMMA.16816.F32 R12, R48.reuse, R64, R12 ;  /* 0x00000040300c723c */ /* 0x040ff0000000180c */
[C---:B------:R-:W-:Y:S01]  /*2a5a0*/  HMMA.16816.F32 R16, R48.reuse, R66, R16 ;  /* 0x000000423010723c */ /* 0x040fe20000001810 */
[----:B------:R-:W-:Y:S01]  /*2a5b0*/  LDSM.16.MT88.4 R64, [R180+0xd000] ;  /* 0x00d00000b440783b */ /* 0x000fe20000004200 */
[----:B------:R-:W-:Y:S06]  /*2a5c0*/  MUFU.EX2 R103, R103 ;  /* 0x0000006700677308 */ /* 0x000fec0000000800 */
[C---:B------:R-:W-:Y:S04]  /*2a5d0*/  HMMA.16816.F32 R20, R48.reuse, R56, R20 ;  /* 0x000000383014723c */ /* 0x040fe80000001814 */
[----:B------:R-:W1:Y:S04]  /*2a5e0*/  MUFU.EX2 R82, R214 ;  /* 0x000000d600527308 */ /* 0x000e680000000800 */
[C---:B------:R-:W-:Y:S01]  /*2a5f0*/  HMMA.16816.F32 R24, R48.reuse, R58, R24 ;  /* 0x0000003a3018723c */ /* 0x040fe20000001818 */
[----:B------:R-:W4:Y:S05]  /*2a600*/  LDSM.16.MT88.4 R56, [R179+0xd000] ;  /* 0x00d00000b338783b */ /* 0x000f2a0000004200 */
[----:B------:R-:W2:Y:S02]  /*2a610*/  MUFU.EX2 R79, R215 ;  /* 0x000000d7004f7308 */ /* 0x000ea40000000800 */
[C---:B-----5:R-:W-:Y:S08]  /*2a620*/  HMMA.16816.F32 R28, R48.reuse, R60, R28 ;  /* 0x0000003c301c723c */ /* 0x060ff0000000181c */
[----:B------:R-:W-:Y:S01]  /*2a630*/  HMMA.16816.F32 R32, R48, R62, R32 ;  /* 0x0000003e3020723c */ /* 0x000fe20000001820 */
[----:B------:R-:W5:Y:S01]  /*2a640*/  LDSM.16.MT88.4 R48, [R178+0xd800] ;  /* 0x00d80000b230783b */ /* 0x000f620000004200 */
[----:B------:R-:W4:Y:S02]  /*2a650*/  MUFU.EX2 R78, R216 ;  /* 0x000000d8004e7308 */ /* 0x000f240000000800 */
[----:B-1----:R-:W-:Y:S04]  /*2a660*/  FADD.FTZ R0, R82, R0 ;  /* 0x0000000052007221 */ /* 0x002fe80000010000 */
[C---:B---3--:R-:W-:Y:S01]  /*2a670*/  HMMA.16816.F32 R4, R40.reuse, R44, R4 ;  /* 0x0000002c2804723c */ /* 0x048fe20000001804 */
[----:B------:R-:W1:Y:S03]  /*2a680*/  LDSM.16.MT88.4 R60, [R181+0xd800] ;  /* 0x00d80000b53c783b */ /* 0x000e660000004200 */
[----:B------:R-:W3:Y:S01]  /*2a690*/  MUFU.EX2 R77, R217 ;  /* 0x000000d9004d7308 */ /* 0x000ee20000000800 */
[----:B--2---:R-:W-:Y:S02]  /*2a6a0*/  FADD.FTZ R0, R79, R0 ;  /* 0x000000004f007221 */ /* 0x004fe40000010000 */
[----:B------:R-:W-:Y:S01]  /*2a6b0*/  F2FP.PACK_AB R45, R80, R81 ;  /* 0x00000051502d723e */ /* 0x000fe200000000ff */
[C---:B------:R-:W-:Y:S04]  /*2a6c0*/  HMMA.16816.F32 R8, R40.reuse, R46, R8 ;  /* 0x0000002e2808723c */ /* 0x040fe80000001808 */
[----:B------:R-:W-:Y:S02]  /*2a6d0*/  F2FP.PACK_AB R44, R87, R99 ;  /* 0x00000063572c723e */ /* 0x000fe400000000ff */
[----:B------:R-:W-:Y:S01]  /*2a6e0*/  MUFU.EX2 R80, R96 ;  /* 0x0000006000507308 */ /* 0x000fe20000000800 */
[----:B------:R-:W-:Y:S01]  /*2a6f0*/  F2FP.PACK_AB R47, R83, R84 ;  /* 0x00000054532f723e */ /* 0x000fe200000000ff */
[C---:B------:R-:W-:Y:S04]  /*2a700*/  HMMA.16816.F32 R12, R40.reuse, R52, R12 ;  /* 0x00000034280c723c */ /* 0x040fe8000000180c */
[----:B------:R-:W-:Y:S01]  /*2a710*/  F2FP.PACK_AB R46, R103, R102 ;  /* 0x00000066672e723e */ /* 0x000fe200000000ff */
[----:B----4-:R-:W-:Y:S03]  /*2a720*/  FADD.FTZ R0, R78, R0 ;  /* 0x000000004e007221 */ /* 0x010fe60000010000 */
[C---:B------:R-:W-:Y:S01]  /*2a730*/  HMMA.16816.F32 R16, R40.reuse, R54, R16 ;  /* 0x000000362810723c */ /* 0x040fe20000001810 */
[----:B------:R-:W2:Y:S01]  /*2a740*/  LDSM.16.MT88.4 R52, [R179+0xd800] ;  /* 0x00d80000b334783b */ /* 0x000ea20000004200 */
[----:B------:R-:W-:Y:S02]  /*2a750*/  MUFU.EX2 R106, R106 ;  /* 0x0000006a006a7308 */ /* 0x000fe40000000800 */
[----:B---3--:R-:W-:Y:S04]  /*2a760*/  FADD.FTZ R0, R77, R0 ;  /* 0x000000004d007221 */ /* 0x008fe80000010000 */
[C---:B------:R-:W-:Y:S04]  /*2a770*/  HMMA.16816.F32 R20, R40.reuse, R56, R20 ;  /* 0x000000382814723c */ /* 0x040fe80000001814 */
[----:B------:R-:W3:Y:S04]  /*2a780*/  MUFU.EX2 R107, R107 ;  /* 0x0000006b006b7308 */ /* 0x000ee80000000800 */
[C---:B------:R-:W-:Y:S01]  /*2a790*/  HMMA.16816.F32 R24, R40.reuse, R58, R24 ;  /* 0x0000003a2818723c */ /* 0x040fe20000001818 */
[----:B------:R-:W4:Y:S05]  /*2a7a0*/  LDSM.16.MT88.4 R56, [R180+0xd800] ;  /* 0x00d80000b438783b */ /* 0x000f2a0000004200 */
[----:B------:R-:W-:Y:S02]  /*2a7b0*/  MUFU.EX2 R110, R110 ;  /* 0x0000006e006e7308 */ /* 0x000fe40000000800 */
[C---:B------:R-:W-:Y:S08]  /*2a7c0*/  HMMA.16816.F32 R28, R40.reuse, R64, R28 ;  /* 0x00000040281c723c */ /* 0x040ff0000000181c */
[----:B------:R-:W-:Y:S01]  /*2a7d0*/  HMMA.16816.F32 R32, R40, R66, R32 ;  /* 0x000000422820723c */ /* 0x000fe20000001820 */
[----:B------:R-:W-:Y:S01]  /*2a7e0*/  LDSM.16.MT88.4 R64, [R180+0xe000] ;  /* 0x00e00000b440783b */ /* 0x000fe20000004200 */
[----:B------:R-:W2:Y:S05]  /*2a7f0*/  MUFU.EX2 R86, R73 ;  /* 0x0000004900567308 */ /* 0x000eaa0000000800 */
[----:B------:R-:W-:Y:S01]  /*2a800*/  F2FP.PACK_AB R41, R79, R82 ;  /* 0x000000524f29723e */ /* 0x000fe200000000ff */
[C---:B-----5:R-:W-:Y:S04]  /*2a810*/  HMMA.16816.F32 R4, R44.reuse, R48, R4 ;  /* 0x000000302c04723c */ /* 0x060fe80000001804 */
[----:B------:R-:W-:Y:S01]  /*2a820*/  MUFU.EX2 R79, R97 ;  /* 0x00000061004f7308 */ /* 0x000fe20000000800 */
[----:B------:R-:W-:Y:S02]  /*2a830*/  F2FP.PACK_AB R43, R77, R78 ;  /* 0x0000004e4d2b723e */ /* 0x000fe400000000ff */
[----:B---3--:R-:W-:Y:S01]  /*2a840*/  F2FP.PACK_AB R40, R107, R106 ;  /* 0x0000006a6b28723e */ /* 0x008fe200000000ff */
[C---:B------:R-:W-:Y:S01]  /*2a850*/  HMMA.16816.F32 R8, R44.reuse, R50, R8 ;  /* 0x000000322c08723c */ /* 0x040fe20000001808 */
[----:B------:R-:W3:Y:S05]  /*2a860*/  LDSM.16.MT88.4 R48, [R178+0xe000] ;  /* 0x00e00000b230783b */ /* 0x000eea0000004200 */
[----:B------:R-:W-:Y:S02]  /*2a870*/  MUFU.EX2 R78, R100 ;  /* 0x00000064004e7308 */ /* 0x000fe40000000800 */
[C---:B-1----:R-:W-:Y:S04]  /*2a880*/  HMMA.16816.F32 R12, R44.reuse, R60, R12 ;  /* 0x0000003c2c0c723c */ /* 0x042fe8000000180c */
[----:B--2---:R-:W-:Y:S04]  /*2a890*/  F2FP.PACK_AB R42, R86, R110 ;  /* 0x0000006e562a723e */ /* 0x004fe800000000ff */
[C---:B------:R-:W-:Y:S01]  /*2a8a0*/  HMMA.16816.F32 R16, R44.reuse, R62, R16 ;  /* 0x0000003e2c10723c */ /* 0x040fe20000001810 */
[----:B------:R-:W1:Y:S01]  /*2a8b0*/  LDSM.16.MT88.4 R60, [R181+0xe000] ;  /* 0x00e00000b53c783b */ /* 0x000e620000004200 */
[----:B------:R-:W-:Y:S06]  /*2a8c0*/  MUFU.EX2 R77, R101 ;  /* 0x00000065004d7308 */ /* 0x000fec0000000800 */
[C---:B------:R-:W-:Y:S04]  /*2a8d0*/  HMMA.16816.F32 R20, R44.reuse, R52, R20 ;  /* 0x000000342c14723c */ /* 0x040fe80000001814 */
[----:B------:R-:W2:Y:S04]  /*2a8e0*/  MUFU.EX2 R76, R218 ;  /* 0x000000da004c7308 */ /* 0x000ea80000000800 */
[C---:B------:R-:W-:Y:S01]  /*2a8f0*/  HMMA.16816.F32 R24, R44.reuse, R54, R24 ;  /* 0x000000362c18723c */ /* 0x040fe20000001818 */
[----:B------:R-:W5:Y:S05]  /*2a900*/  LDSM.16.MT88.4 R52, [R179+0xe000] ;  /* 0x00e00000b334783b */ /* 0x000f6a0000004200 */
[----:B------:R-:W1:Y:S02]  /*2a910*/  MUFU.EX2 R75, R219 ;  /* 0x000000db004b7308 */ /* 0x000e640000000800 */
[C---:B----4-:R-:W-:Y:S08]  /*2a920*/  HMMA.16816.F32 R28, R44.reuse, R56, R28 ;  /* 0x000000382c1c723c */ /* 0x050ff0000000181c */
[----:B------:R-:W-:Y:S01]  /*2a930*/  HMMA.16816.F32 R32, R44, R58, R32 ;  /* 0x0000003a2c20723c */ /* 0x000fe20000001820 */
[----:B------:R-:W-:Y:S01]  /*2a940*/  LDSM.16.MT88.4 R56, [R181+0xe800] ;  /* 0x00e80000b538783b */ /* 0x000fe20000004200 */
[----:B------:R-:W4:Y:S02]  /*2a950*/  MUFU.EX2 R74, R220 ;  /* 0x000000dc004a7308 */ /* 0x000f240000000800 */
[----:B--2---:R-:W-:Y:S04]  /*2a960*/  FADD.FTZ R0, R76, R0 ;  /* 0x000000004c007221 */ /* 0x004fe80000010000 */
[C---:B---3--:R-:W-:Y:S04]  /*2a970*/  HMMA.16816.F32 R4, R40.reuse, R48, R4 ;  /* 0x000000302804723c */ /* 0x048fe80000001804 */
[----:B------:R-:W2:Y:S01]  /*2a980*/  MUFU.EX2 R72, R221 ;  /* 0x000000dd00487308 */ /* 0x000ea20000000800 */
[C---:B-1----:R-:W-:Y:S01]  /*2a990*/  F2FP.PACK_AB R45, R75.reuse, R76 ;  /* 0x0000004c4b2d723e */ /* 0x042fe200000000ff */
[----:B------:R-:W-:Y:S02]  /*2a9a0*/  FADD.FTZ R0, R75, R0 ;  /* 0x000000004b007221 */ /* 0x000fe40000010000 */
[C---:B------:R-:W-:Y:S01]  /*2a9b0*/  HMMA.16816.F32 R8, R40.reuse, R50, R8 ;  /* 0x000000322808723c */ /* 0x040fe20000001808 */
[----:B------:R-:W1:Y:S05]  /*2a9c0*/  LDSM.16.MT88.4 R48, [R178+0xe800] ;  /* 0x00e80000b230783b */ /* 0x000e6a0000004200 */
[----:B------:R-:W-:Y:S02]  /*2a9d0*/  MUFU.EX2 R76, R104 ;  /* 0x00000068004c7308 */ /* 0x000fe40000000800 */
[C---:B------:R-:W-:Y:S04]  /*2a9e0*/  HMMA.16816.F32 R12, R40.reuse, R60, R12 ;  /* 0x0000003c280c723c */ /* 0x040fe8000000180c */
[----:B----4-:R-:W-:Y:S04]  /*2a9f0*/  FADD.FTZ R0, R74, R0 ;  /* 0x000000004a007221 */ /* 0x010fe80000010000 */
[C---:B------:R-:W-:Y:S01]  /*2aa00*/  HMMA.16816.F32 R16, R40.reuse, R62, R16 ;  /* 0x0000003e2810723c */ /* 0x040fe20000001810 */
[----:B------:R-:W-:Y:S01]  /*2aa10*/  LDSM.16.MT88.4 R60, [R180+0xe800] ;  /* 0x00e80000b43c783b */ /* 0x000fe20000004200 */
[----:B------:R-:W-:Y:S02]  /*2aa20*/  MUFU.EX2 R75, R105 ;  /* 0x00000069004b7308 */ /* 0x000fe40000000800 */
[C---:B--2---:R-:W-:Y:S01]  /*2aa30*/  F2FP.PACK_AB R47, R72.reuse, R74 ;  /* 0x0000004a482f723e */ /* 0x044fe200000000ff */
[----:B------:R-:W-:Y:S03]  /*2aa40*/  FADD.FTZ R0, R72, R0 ;  /* 0x0000000048007221 */ /* 0x000fe60000010000 */
[C---:B-----5:R-:W-:Y:S04]  /*2aa50*/  HMMA.16816.F32 R20, R40.reuse, R52, R20 ;  /* 0x000000342814723c */ /* 0x060fe80000001814 */
[----:B------:R-:W-:Y:S04]  /*2aa60*/  MUFU.EX2 R111, R111 ;  /* 0x0000006f006f7308 */ /* 0x000fe80000000800 */
[C---:B------:R-:W-:Y:S01]  /*2aa70*/  HMMA.16816.F32 R24, R40.reuse, R54, R24 ;  /* 0x000000362818723c */ /* 0x040fe20000001818 */
[----:B------:R-:W2:Y:S05]  /*2aa80*/  LDSM.16.MT88.4 R52, [R179+0xe800] ;  /* 0x00e80000b334783b */ /* 0x000eaa0000004200 */
[----:B------:R-:W3:Y:S02]  /*2aa90*/  MUFU.EX2 R114, R114 ;  /* 0x0000007200727308 */ /* 0x000ee40000000800 */
[C---:B------:R-:W-:Y:S08]  /*2aaa0*/  HMMA.16816.F32 R28, R40.reuse, R64, R28 ;  /* 0x00000040281c723c */ /* 0x040ff0000000181c */
[----:B------:R-:W-:Y:S01]  /*2aab0*/  HMMA.16816.F32 R32, R40, R66, R32 ;  /* 0x000000422820723c */ /* 0x000fe20000001820 */
[----:B------:R-:W-:Y:S01]  /*2aac0*/  MUFU.EX2 R115, R115 ;  /* 0x0000007300737308 */ /* 0x000fe20000000800 */
[----:B------:R-:W-:Y:S09]  /*2aad0*/  LDSM.16.MT88.4 R64, [R179+0xf000] ;  /* 0x00f00000b340783b */ /* 0x000ff20000004200 */
[----:B------:R-:W4:Y:S01]  /*2aae0*/  MUFU.EX2 R118, R118 ;  /* 0x0000007600767308 */ /* 0x000f220000000800 */
[----:B---3--:R-:W-:Y:S09]  /*2aaf0*/  F2FP.PACK_AB R44, R114, R111 ;  /* 0x0000006f722c723e */ /* 0x008ff200000000ff */
[----:B------:R-:W-:Y:S10]  /*2ab00*/  MUFU.EX2 R72, R236 ;  /* 0x000000ec00487308 */ /* 0x000ff40000000800 */
[----:B------:R-:W-:Y:S01]  /*2ab10*/  MUFU.EX2 R74, R122 ;  /* 0x0000007a004a7308 */ /* 0x000fe20000000800 */
[----:B----4-:R-:W-:Y:S09]  /*2ab20*/  F2FP.PACK_AB R46, R118, R115 ;  /* 0x00000073762e723e */ /* 0x010ff200000000ff */
[----:B------:R-:W3:Y:S01]  /*2ab30*/  MUFU.EX2 R73, R228 ;  /* 0x000000e400497308 */ /* 0x000ee20000000800 */
[C---:B-1----:R-:W-:Y:S08]  /*2ab40*/  HMMA.16816.F32 R4, R44.reuse, R48, R4 ;  /* 0x000000302c04723c */ /* 0x042ff00000001804 */
[C---:B------:R-:W-:Y:S01]  /*2ab50*/  HMMA.16816.F32 R8, R44.reuse, R50, R8 ;  /* 0x000000322c08723c */ /* 0x040fe20000001808 */
[----:B------:R-:W1:Y:S01]  /*2ab60*/  LDSM.16.MT88.4 R48, [R178+0xf000] ;  /* 0x00f00000b230783b */ /* 0x000e620000004200 */
[----:B------:R-:W4:Y:S06]  /*2ab70*/  MUFU.EX2 R69, R229 ;  /* 0x000000e500457308 */ /* 0x000f2c0000000800 */
[C---:B------:R-:W-:Y:S04]  /*2ab80*/  HMMA.16816.F32 R12, R44.reuse, R56, R12 ;  /* 0x000000382c0c723c */ /* 0x040fe8000000180c */
[----:B------:R-:W5:Y:S01]  /*2ab90*/  MUFU.EX2 R36, R230 ;  /* 0x000000e600247308 */ /* 0x000f620000000800 */
[----:B---3--:R-:W-:Y:S03]  /*2aba0*/  FADD.FTZ R0, R73, R0 ;  /* 0x0000000049007221 */ /* 0x008fe60000010000 */
[C---:B------:R-:W-:Y:S01]  /*2abb0*/  HMMA.16816.F32 R16, R44.reuse, R58, R16 ;  /* 0x0000003a2c10723c */ /* 0x040fe20000001810 */
[----:B------:R-:W3:Y:S05]  /*2abc0*/  LDSM.16.MT88.4 R56, [R181+0xf000] ;  /* 0x00f00000b538783b */ /* 0x000eea0000004200 */
[----:B------:R-:W1:Y:S02]  /*2abd0*/  MUFU.EX2 R2, R231 ;  /* 0x000000e700027308 */ /* 0x000e640000000800 */
[C---:B--2---:R-:W-:Y:S04]  /*2abe0*/  HMMA.16816.F32 R20, R44.reuse, R52, R20 ;  /* 0x000000342c14723c */ /* 0x044fe80000001814 */
[C---:B----4-:R-:W-:Y:S01]  /*2abf0*/  F2FP.PACK_AB R41, R69.reuse, R73 ;  /* 0x000000494529723e */ /* 0x050fe200000000ff */
[----:B------:R-:W-:Y:S03]  /*2ac00*/  FADD.FTZ R0, R69, R0 ;  /* 0x0000000045007221 */ /* 0x000fe60000010000 */
[C---:B------:R-:W-:Y:S01]  /*2ac10*/  HMMA.16816.F32 R24, R44.reuse, R54, R24 ;  /* 0x000000362c18723c */ /* 0x040fe20000001818 */
[----:B------:R-:W-:Y:S01]  /*2ac20*/  MUFU.EX2 R119, R119 ;  /* 0x0000007700777308 */ /* 0x000fe20000000800 */
[----:B------:R-:W2:Y:S02]  /*2ac30*/  LDSM.16.MT88.4 R52, [R180+0xf000] ;  /* 0x00f00000b434783b */ /* 0x000ea40000004200 */
[----:B-----5:R-:W-:Y:S04]  /*2ac40*/  FADD.FTZ R0, R36, R0 ;  /* 0x0000000024007221 */ /* 0x020fe80000010000 */
[C---:B------:R-:W-:Y:S03]  /*2ac50*/  HMMA.16816.F32 R28, R44.reuse, R60, R28 ;  /* 0x0000003c2c1c723c */ /* 0x040fe6000000181c */
[----:B------:R-:W4:Y:S01]  /*2ac60*/  MUFU.EX2 R85, R85 ;  /* 0x0000005500557308 */ /* 0x000f220000000800 */
[C---:B-1----:R-:W-:Y:S01]  /*2ac70*/  F2FP.PACK_AB R43, R2.reuse, R36 ;  /* 0x00000024022b723e */ /* 0x042fe200000000ff */
[----:B------:R-:W-:Y:S03]  /*2ac80*/  FADD.FTZ R0, R2, R0 ;  /* 0x0000000002007221 */ /* 0x000fe60000010000 */
[----:B------:R-:W-:Y:S01]  /*2ac90*/  HMMA.16816.F32 R32, R44, R62, R32 ;  /* 0x0000003e2c20723c */ /* 0x000fe20000001820 */
[----:B------:R-:W-:Y:S03]  /*2aca0*/  LDSM.16.MT88.4 R60, [R179+0xf800] ;  /* 0x00f80000b33c783b */ /* 0x000fe60000004200 */
[----:B------:R-:W-:Y:S01]  /*2acb0*/  FADD.FTZ R0, R71, R0 ;  /* 0x0000000047007221 */ /* 0x000fe20000010000 */
[----:B------:R-:W-:Y:S02]  /*2acc0*/  MUFU.EX2 R88, R88 ;  /* 0x0000005800587308 */ /* 0x000fe40000000800 */
[C---:B------:R-:W-:Y:S01]  /*2acd0*/  F2FP.PACK_AB R45, R70.reuse, R71 ;  /* 0x00000047462d723e */ /* 0x040fe200000000ff */
[----:B------:R-:W-:Y:S01]  /*2ace0*/  FADD.FTZ R0, R70, R0 ;  /* 0x0000000046007221 */ /* 0x000fe20000010000 */
[----:B------:R-:W-:Y:S03]  /*2acf0*/  F2FP.PACK_AB R47, R37, R68 ;  /* 0x00000044252f723e */ /* 0x000fe600000000ff */
[----:B------:R-:W-:Y:S01]  /*2ad00*/  F2FP.PACK_AB R44, R93, R92 ;  /* 0x0000005c5d2c723e */ /* 0x000fe200000000ff */
[----:B------:R-:W-:Y:S01]  /*2ad10*/  FADD.FTZ R0, R68, R0 ;  /* 0x0000000044007221 */ /* 0x000fe20000010000 */
[----:B------:R-:W-:Y:S01]  /*2ad20*/  F2FP.PACK_AB R46, R79, R80 ;  /* 0x000000504f2e723e */ /* 0x000fe200000000ff */
[----:B------:R-:W1:Y:S02]  /*2ad30*/  MUFU.EX2 R89, R89 ;  /* 0x0000005900597308 */ /* 0x000e640000000800 */
[----:B------:R-:W-:Y:S01]  /*2ad40*/  FADD.FTZ R0, R37, R0 ;  /* 0x0000000025007221 */ /* 0x000fe20000010000 */
[----:B----4-:R-:W-:Y:S03]  /*2ad50*/  F2FP.PACK_AB R40, R85, R119 ;  /* 0x000000775528723e */ /* 0x010fe600000000ff */
[----:B------:R-:W-:Y:S04]  /*2ad60*/  FADD.FTZ R0, R72, R0 ;  /* 0x0000000048007221 */ /* 0x000fe80000010000 */
[----:B------:R-:W4:Y:S10]  /*2ad70*/  MUFU.EX2 R36, R237 ;  /* 0x000000ed00247308 */ /* 0x000f340000000800 */
[----:B------:R-:W5:Y:S01]  /*2ad80*/  MUFU.EX2 R69, R238 ;  /* 0x000000ee00457308 */ /* 0x000f620000000800 */
[----:B-1----:R-:W-:Y:S09]  /*2ad90*/  F2FP.PACK_AB R42, R89, R88 ;  /* 0x00000058592a723e */ /* 0x002ff200000000ff */
[----:B------:R-:W1:Y:S01]  /*2ada0*/  MUFU.EX2 R2, R239 ;  /* 0x000000ef00027308 */ /* 0x000e620000000800 */
[C---:B------:R-:W-:Y:S05]  /*2adb0*/  HMMA.16816.F32 R4, R40.reuse, R48, R4 ;  /* 0x000000302804723c */ /* 0x040fea0000001804 */
[C---:B----4-:R-:W-:Y:S03]  /*2adc0*/  FADD.FTZ R0, R36.reuse, R0 ;  /* 0x0000000024007221 */ /* 0x050fe60000010000 */
[C---:B------:R-:W-:Y:S01]  /*2add0*/  HMMA.16816.F32 R8, R40.reuse, R50, R8 ;  /* 0x000000322808723c */ /* 0x040fe20000001808 */
[----:B------:R-:W4:Y:S01]  /*2ade0*/  LDSM.16.MT88.4 R48, [R178+0xf800] ;  /* 0x00f80000b230783b */ /* 0x000f220000004200 */
[----:B------:R-:W1:Y:S02]  /*2adf0*/  MUFU.EX2 R71, R240 ;  /* 0x000000f000477308 */ /* 0x000e640000000800 */
[----:B-----5:R-:W-:Y:S04]  /*2ae00*/  FADD.FTZ R0, R69, R0 ;  /* 0x0000000045007221 */ /* 0x020fe80000010000 */
[C---:B---3--:R-:W-:Y:S04]  /*2ae10*/  HMMA.16816.F32 R12, R40.reuse, R56, R12 ;  /* 0x00000038280c723c */ /* 0x048fe8000000180c */
[----:B------:R-:W3:Y:S04]  /*2ae20*/  MUFU.EX2 R70, R241 ;  /* 0x000000f100467308 */ /* 0x000ee80000000800 */
[C---:B------:R-:W-:Y:S01]  /*2ae30*/  HMMA.16816.F32 R16, R40.reuse, R58, R16 ;  /* 0x0000003a2810723c */ /* 0x040fe20000001810 */
[----:B------:R-:W5:Y:S05]  /*2ae40*/  LDSM.16.MT88.4 R56, [R181+0xf800] ;  /* 0x00f80000b538783b */ /* 0x000f6a0000004200 */
[----:B------:R-:W-:Y:S02]  /*2ae50*/  MUFU.EX2 R68, R242 ;  /* 0x000000f200447308 */ /* 0x000fe40000000800 */
[C---:B------:R-:W-:Y:S08]  /*2ae60*/  HMMA.16816.F32 R20, R40.reuse, R64, R20 ;  /* 0x000000402814723c */ /* 0x040ff00000001814 */
[C---:B------:R-:W-:Y:S01]  /*2ae70*/  HMMA.16816.F32 R24, R40.reuse, R66, R24 ;  /* 0x000000422818723c */ /* 0x040fe20000001818 */
[----:B------:R-:W3:Y:S01]  /*2ae80*/  LDSM.16.MT88.4 R64, [R180+0xf800] ;  /* 0x00f80000b440783b */ /* 0x000ee20000004200 */
[----:B------:R-:W-:Y:S06]  /*2ae90*/  MUFU.EX2 R37, R243 ;  /* 0x000000f300257308 */ /* 0x000fec0000000800 */
[C---:B--2---:R-:W-:Y:S04]  /*2aea0*/  HMMA.16816.F32 R28, R40.reuse, R52, R28 ;  /* 0x00000034281c723c */ /* 0x044fe8000000181c */
[----:B------:R-:W2:Y:S04]  /*2aeb0*/  MUFU.EX2 R73, R109 ;  /* 0x0000006d00497308 */ /* 0x000ea80000000800 */
[----:B------:R-:W-:Y:S01]  /*2aec0*/  HMMA.16816.F32 R32, R40, R54, R32 ;  /* 0x000000362820723c */ /* 0x000fe20000001820 */
[----:B------:R-:W2:Y:S05]  /*2aed0*/  LDSM.16.MT88.4 R52, [R178+0x10000] ;  /* 0x01000000b234783b */ /* 0x000eaa0000004200 */
[----:B------:R-:W-:Y:S01]  /*2aee0*/  MUFU.EX2 R39, R39 ;  /* 0x0000002700277308 */ /* 0x000fe20000000800 */
[----:B------:R-:W-:Y:S01]  /*2aef0*/  F2FP.PACK_AB R41, R36, R72 ;  /* 0x000000482429723e */ /* 0x000fe200000000ff */
[C---:B----4-:R-:W-:Y:S05]  /*2af00*/  HMMA.16816.F32 R4, R44.reuse, R48, R4 ;  /* 0x000000302c04723c */ /* 0x050fea0000001804 */
[C---:B-1----:R-:W-:Y:S01]  /*2af10*/  F2FP.PACK_AB R43, R2.reuse, R69 ;  /* 0x00000045022b723e */ /* 0x042fe200000000ff */
[----:B------:R-:W-:Y:S01]  /*2af20*/  FADD.FTZ R36, R2, R0 ;  /* 0x0000000002247221 */ /* 0x000fe20000010000 */
[----:B------:R-:W-:Y:S01]  /*2af30*/  F2FP.PACK_AB R40, R77, R78 ;  /* 0x0000004e4d28723e */ /* 0x000fe200000000ff */
[C---:B------:R-:W-:Y:S01]  /*2af40*/  HMMA.16816.F32 R8, R44.reuse, R50, R8 ;  /* 0x000000322c08723c */ /* 0x040fe20000001808 */
[----:B------:R-:W1:Y:S01]  /*2af50*/  LDSM.16.MT88.4 R48, [R181+0x10000] ;  /* 0x01000000b530783b */ /* 0x000e620000004200 */
[----:B------:R-:W-:Y:S02]  /*2af60*/  MUFU.EX2 R72, R112 ;  /* 0x0000007000487308 */ /* 0x000fe40000000800 */
[----:B------:R-:W-:Y:S01]  /*2af70*/  F2FP.PACK_AB R42, R75, R76 ;  /* 0x0000004c4b2a723e */ /* 0x000fe200000000ff */
[----:B------:R-:W-:Y:S03]  /*2af80*/  FADD.FTZ R0, R154, R108 ;  /* 0x0000006c9a007221 */ /* 0x000fe60000010000 */
[C---:B-----5:R-:W-:Y:S04]  /*2af90*/  HMMA.16816.F32 R12, R44.reuse, R56, R12 ;  /* 0x000000382c0c723c */ /* 0x060fe8000000180c */
[----:B------:R-:W-:Y:S01]  /*2afa0*/  FADD.FTZ R0, R151, R0 ;  /* 0x0000000097007221 */ /* 0x000fe20000010000 */
[----:B------:R-:W4:Y:S03]  /*2afb0*/  MUFU.EX2 R69, R113 ;  /* 0x0000007100457308 */ /* 0x000f260000000800 */
[C---:B------:R-:W-:Y:S01]  /*2afc0*/  HMMA.16816.F32 R16, R44.reuse, R58, R16 ;  /* 0x0000003a2c10723c */ /* 0x040fe20000001810 */
[----:B------:R-:W-:Y:S03]  /*2afd0*/  LDSM.16.MT88.4 R56, [R181+0x10800] ;  /* 0x01080000b538783b */ /* 0x000fe60000004200 */
[----:B------:R-:W-:Y:S04]  /*2afe0*/  FADD.FTZ R0, R152, R0 ;  /* 0x0000000098007221 */ /* 0x000fe80000010000 */
[C---:B------:R-:W-:Y:S01]  /*2aff0*/  HMMA.16816.F32 R20, R44.reuse, R60, R20 ;  /* 0x0000003c2c14723c */ /* 0x040fe20000001814 */
[----:B------:R-:W-:Y:S01]  /*2b000*/  LDSM.16.MT88.4 R152, [R181+0x11800] ;  /* 0x01180000b598783b */ /* 0x000fe20000004200 */
[----:B------:R-:W-:Y:S02]  /*2b010*/  MUFU.EX2 R61, R246 ;  /* 0x000000f6003d7308 */ /* 0x000fe40000000800 */
[----:B------:R-:W-:Y:S04]  /*2b020*/  FADD.FTZ R0, R149, R0 ;  /* 0x0000000095007221 */ /* 0x000fe80000010000 */
[C---:B------:R-:W-:Y:S04]  /*2b030*/  HMMA.16816.F32 R24, R44.reuse, R62, R24 ;  /* 0x0000003e2c18723c */ /* 0x040fe80000001818 */
[----:B------:R-:W-:Y:S01]  /*2b040*/  MUFU.EX2 R63, R244 ;  /* 0x000000f4003f7308 */ /* 0x000fe20000000800 */
[----:B------:R-:W-:Y:S03]  /*2b050*/  FADD.FTZ R0, R150, R0 ;  /* 0x0000000096007221 */ /* 0x000fe60000010000 */
[C---:B---3--:R-:W-:Y:S04]  /*2b060*/  HMMA.16816.F32 R28, R44.reuse, R64, R28 ;  /* 0x000000402c1c723c */ /* 0x048fe8000000181c */
[----:B------:R-:W-:Y:S02]  /*2b070*/  FADD.FTZ R0, R147, R0 ;  /* 0x0000000093007221 */ /* 0x000fe40000010000 */
[----:B------:R-:W3:Y:S02]  /*2b080*/  MUFU.EX2 R62, R245 ;  /* 0x000000f5003e7308 */ /* 0x000ee40000000800 */
[----:B------:R-:W-:Y:S01]  /*2b090*/  HMMA.16816.F32 R32, R44, R66, R32 ;  /* 0x000000422c20723c */ /* 0x000fe20000001820 */
[----:B------:R-:W5:Y:S03]  /*2b0a0*/  LDSM.16.MT88.4 R44, [R179+0x10000] ;  /* 0x01000000b32c783b */ /* 0x000f660000004200 */
[----:B------:R-:W-:Y:S04]  /*2b0b0*/  FADD.FTZ R0, R148, R0 ;  /* 0x0000000094007221 */ /* 0x000fe80000010000 */
[C---:B--2---:R-:W-:Y:S01]  /*2b0c0*/  HMMA.16816.F32 R4, R40.reuse, R52, R4 ;  /* 0x000000342804723c */ /* 0x044fe20000001804 */
[----:B------:R-:W2:Y:S04]  /*2b0d0*/  MUFU.EX2 R60, R123 ;  /* 0x0000007b003c7308 */ /* 0x000ea80000000800 */
[----:B------:R-:W-:Y:S03]  /*2b0e0*/  FADD.FTZ R0, R144, R0 ;  /* 0x0000000090007221 */ /* 0x000fe60000010000 */
[C---:B------:R-:W-:Y:S01]  /*2b0f0*/  HMMA.16816.F32 R8, R40.reuse, R54, R8 ;  /* 0x000000362808723c */ /* 0x040fe20000001808 */
[----:B------:R-:W2:Y:S02]  /*2b100*/  LDSM.16.MT88.4 R52, [R180+0x10000] ;  /* 0x01000000b434783b */ /* 0x000ea40000004200 */
[----:B------:R-:W-:Y:S01]  /*2b110*/  MUFU.EX2 R67, R117 ;  /* 0x0000007500437308 */ /* 0x000fe20000000800 */
[----:B------:R-:W-:Y:S04]  /*2b120*/  FADD.FTZ R0, R146, R0 ;  /* 0x0000000092007221 */ /* 0x000fe80000010000 */
[C---:B-1----:R-:W-:Y:S04]  /*2b130*/  HMMA.16816.F32 R12, R40.reuse, R48, R12 ;  /* 0x00000030280c723c */ /* 0x042fe8000000180c */
[----:B------:R-:W-:Y:S01]  /*2b140*/  FADD.FTZ R0, R143, R0 ;  /* 0x000000008f007221 */ /* 0x000fe20000010000 */
[----:B------:R-:W-:Y:S03]  /*2b150*/  MUFU.EX2 R66, R120 ;  /* 0x0000007800427308 */ /* 0x000fe60000000800 */
[C---:B------:R-:W-:Y:S01]  /*2b160*/  HMMA.16816.F32 R16, R40.reuse, R50, R16 ;  /* 0x000000322810723c */ /* 0x040fe20000001810 */
[----:B------:R-:W1:Y:S03]  /*2b170*/  LDSM.16.MT88.4 R48, [R178+0x10800] ;  /* 0x01080000b230783b */ /* 0x000e660000004200 */
[----:B------:R-:W-:Y:S03]  /*2b180*/  FADD.FTZ R0, R145, R0 ;  /* 0x0000000091007221 */ /* 0x000fe60000010000 */
[----:B------:R-:W-:Y:S01]  /*2b190*/  MUFU.EX2 R65, R121 ;  /* 0x0000007900417308 */ /* 0x000fe20000000800 */
[----:B------:R-:W-:Y:S01]  /*2b1a0*/  FADD.FTZ R2, R136, R0 ;  /* 0x0000000088027221 */ /* 0x000fe20000010000 */
[C---:B-----5:R-:W-:Y:S01]  /*2b1b0*/  HMMA.16816.F32 R20, R40.reuse, R44, R20 ;  /* 0x0000002c2814723c */ /* 0x060fe20000001814 */
[----:B------:R-:W-:Y:S02]  /*2b1c0*/  LDSM.16.MT88.4 R144, [R179+0x11800] ;  /* 0x01180000b390783b */ /* 0x000fe40000004200 */
[----:B------:R-:W-:Y:S02]  /*2b1d0*/  FADD.FTZ R0, R71, R36 ;  /* 0x0000002447007221 */ /* 0x000fe40000010000 */
[----:B------:R-:W-:Y:S02]  /*2b1e0*/  FADD.FTZ R2, R141, R2 ;  /* 0x000000028d027221 */ /* 0x000fe40000010000 */
[C---:B------:R-:W-:Y:S01]  /*2b1f0*/  F2FP.PACK_AB R45, R70.reuse, R71 ;  /* 0x00000047462d723e */ /* 0x040fe200000000ff */
[C---:B------:R-:W-:Y:S01]  /*2b200*/  HMMA.16816.F32 R24, R40.reuse, R46, R24 ;  /* 0x0000002e2818723c */ /* 0x040fe20000001818 */
[----:B------:R-:W-:Y:S03]  /*2b210*/  MUFU.EX2 R64, R126 ;  /* 0x0000007e00407308 */ /* 0x000fe60000000800 */
[----:B------:R-:W-:Y:S01]  /*2b220*/  F2FP.PACK_AB R44, R73, R74 ;  /* 0x0000004a492c723e */ /* 0x000fe200000000ff */
[----:B------:R-:W-:Y:S02]  /*2b230*/  FADD.FTZ R0, R70, R0 ;  /* 0x0000000046007221 */ /* 0x000fe40000010000 */
[----:B------:R-:W-:Y:S01]  /*2b240*/  F2FP.PACK_AB R47, R37, R68 ;  /* 0x00000044252f723e */ /* 0x000fe200000000ff */
[C---:B--2---:R-:W-:Y:S04]  /*2b250*/  HMMA.16816.F32 R28, R40.reuse, R52, R28 ;  /* 0x00000034281c723c */ /* 0x044fe8000000181c */
[----:B------:R-:W-:Y:S01]  /*2b260*/  FADD.FTZ R2, R135, R2 ;  /* 0x0000000287027221 */ /* 0x000fe20000010000 */
[----:B----4-:R-:W-:Y:S01]  /*2b270*/  F2FP.PACK_AB R46, R69, R72 ;  /* 0x00000048452e723e */ /* 0x010fe200000000ff */
[----:B------:R-:W-:Y:S01]  /*2b280*/  FADD.FTZ R0, R68, R0 ;  /* 0x0000000044007221 */ /* 0x000fe20000010000 */
[----:B------:R-:W-:Y:S01]  /*2b290*/  MOV R135, R38 ;  /* 0x0000002600877202 */ /* 0x000fe20000000f00 */
[----:B------:R-:W-:Y:S01]  /*2b2a0*/  HMMA.16816.F32 R32, R40, R54, R32 ;  /* 0x000000362820723c */ /* 0x000fe20000001820 */
[----:B------:R-:W2:Y:S01]  /*2b2b0*/  LDSM.16.MT88.4 R40, [R179+0x10800] ;  /* 0x01080000b328783b */ /* 0x000ea20000004200 */
[----:B------:R-:W4:Y:S02]  /*2b2c0*/  MUFU.EX2 R68, R116 ;  /* 0x0000007400447308 */ /* 0x000f240000000800 */
[----:B------:R-:W-:Y:S02]  /*2b2d0*/  FADD.FTZ R2, R138, R2 ;  /* 0x000000028a027221 */ /* 0x000fe40000010000 */
[----:B------:R-:W-:Y:S02]  /*2b2e0*/  FADD.FTZ R36, R37, R0 ;  /* 0x0000000025247221 */ /* 0x000fe40000010000 */
[C---:B-1----:R-:W-:Y:S01]  /*2b2f0*/  HMMA.16816.F32 R4, R44.reuse, R48, R4 ;  /* 0x000000302c04723c */ /* 0x042fe20000001804 */
[----:B------:R-:W1:Y:S03]  /*2b300*/  LDSM.16.MT88.4 R52, [R180+0x10800] ;  /* 0x01080000b434783b */ /* 0x000e660000004200 */
[----:B------:R-:W-:Y:S01]  /*2b310*/  MUFU.EX2 R37, R130 ;  /* 0x0000008200257308 */ /* 0x000fe20000000800 */
[----:B------:R-:W-:Y:S03]  /*2b320*/  FADD.FTZ R0, R137, R2 ;  /* 0x0000000289007221 */ /* 0x000fe60000010000 */
[C---:B------:R-:W-:Y:S01]  /*2b330*/  HMMA.16816.F32 R8, R44.reuse, R50, R8 ;  /* 0x000000322c08723c */ /* 0x040fe20000001808 */
[----:B------:R-:W5:Y:S03]  /*2b340*/  LDSM.16.MT88.4 R48, [R178+0x11000] ;  /* 0x01100000b230783b */ /* 0x000f660000004200 */
[----:B------:R-:W-:Y:S02]  /*2b350*/  FADD.FTZ R0, R142, R0 ;  /* 0x000000008e007221 */ /* 0x000fe40000010000 */
[----:B------:R-:W-:Y:S02]  /*2b360*/  MUFU.EX2 R137, R127 ;  /* 0x0000007f00897308 */ /* 0x000fe40000000800 */
[C---:B------:R-:W-:Y:S04]  /*2b370*/  HMMA.16816.F32 R12, R44.reuse, R56, R12 ;  /* 0x000000382c0c723c */ /* 0x040fe8000000180c */
[----:B------:R-:W-:Y:S04]  /*2b380*/  FADD.FTZ R0, R139, R0 ;  /* 0x000000008b007221 */ /* 0x000fe80000010000 */
[C---:B------:R-:W-:Y:S01]  /*2b390*/  HMMA.16816.F32 R16, R44.reuse, R58, R16 ;  /* 0x0000003a2c10723c */ /* 0x040fe20000001810 */
[----:B------:R-:W5:Y:S01]  /*2b3a0*/  LDSM.16.MT88.4 R56, [R181+0x11000] ;  /* 0x01100000b538783b */ /* 0x000f620000004200 */
[----:B------:R-:W-:Y:S02]  /*2b3b0*/  MUFU.EX2 R139, R169 ;  /* 0x000000a9008b7308 */ /* 0x000fe40000000800 */
[----:B------:R-:W-:Y:S04]  /*2b3c0*/  FADD.FTZ R0, R140, R0 ;  /* 0x000000008c007221 */ /* 0x000fe80000010000 */
[----:B------:R-:W-:Y:S01]  /*2b3d0*/  FADD.FTZ R0, R134, R0 ;  /* 0x0000000086007221 */ /* 0x000fe20000010000 */
[C---:B--2---:R-:W-:Y:S03]  /*2b3e0*/  HMMA.16816.F32 R20, R44.reuse, R40, R20 ;  /* 0x000000282c14723c */ /* 0x044fe60000001814 */
[----:B------:R-:W-:Y:S01]  /*2b3f0*/  FADD.FTZ R0, R129, R0 ;  /* 0x0000000081007221 */ /* 0x000fe20000010000 */
[----:B------:R-:W-:Y:S03]  /*2b400*/  MOV R134, R3 ;  /* 0x0000000300867202 */ /* 0x000fe60000000f00 */
[----:B------:R-:W-:Y:S01]  /*2b410*/  FADD.FTZ R0, R91, R0 ;  /* 0x000000005b007221 */ /* 0x000fe20000010000 */
[C---:B------:R-:W-:Y:S04]  /*2b420*/  HMMA.16816.F32 R24, R44.reuse, R42, R24 ;  /* 0x0000002a2c18723c */ /* 0x040fe80000001818 */
[----:B------:R-:W-:Y:S01]  /*2b430*/  FADD.FTZ R0, R98, R0 ;  /* 0x0000000062007221 */ /* 0x000fe20000010000 */
[----:B---3--:R-:W-:Y:S02]  /*2b440*/  F2FP.PACK_AB R41, R62, R63 ;  /* 0x0000003f3e29723e */ /* 0x008fe400000000ff */
[----:B------:R-:W-:Y:S01]  /*2b450*/  F2FP.PACK_AB R43, R60, R61 ;  /* 0x0000003d3c2b723e */ /* 0x000fe200000000ff */
[C---:B-1----:R-:W-:Y:S01]  /*2b460*/  HMMA.16816.F32 R28, R44.reuse, R52, R28 ;  /* 0x000000342c1c723c */ /* 0x042fe2000000181c */
[----:B------:R-:W-:Y:S03]  /*2b470*/  MUFU.EX2 R52, R124 ;  /* 0x0000007c00347308 */ /* 0x000fe60000000800 */
[----:B------:R-:W-:Y:S01]  /*2b480*/  FADD.FTZ R0, R95, R0 ;  /* 0x000000005f007221 */ /* 0x000fe20000010000 */
[----:B----4-:R-:W-:Y:S02]  /*2b490*/  F2FP.PACK_AB R40, R67, R68 ;  /* 0x000000444328723e */ /* 0x010fe400000000ff */
[----:B------:R-:W-:Y:S01]  /*2b4a0*/  F2FP.PACK_AB R42, R65, R66 ;  /* 0x00000042412a723e */ /* 0x000fe200000000ff */
[----:B------:R-:W-:Y:S01]  /*2b4b0*/  HMMA.16816.F32 R32, R44, R54, R32 ;  /* 0x000000362c20723c */ /* 0x000fe20000001820 */
[----:B------:R-:W-:Y:S03]  /*2b4c0*/  LDSM.16.MT88.4 R44, [R180+0x11000] ;  /* 0x01100000b42c783b */ /* 0x000fe60000004200 */
[----:B------:R-:W-:Y:S04]  /*2b4d0*/  FADD.FTZ R0, R94, R0 ;  /* 0x000000005e007221 */ /* 0x000fe80000010000 */
[C---:B-----5:R-:W-:Y:S01]  /*2b4e0*/  HMMA.16816.F32 R4, R40.reuse, R48, R4 ;  /* 0x000000302804723c */ /* 0x060fe20000001804 */
[----:B------:R-:W1:Y:S04]  /*2b4f0*/  MUFU.EX2 R49, R125 ;  /* 0x0000007d00317308 */ /* 0x000e680000000800 */
[----:B------:R-:W-:Y:S03]  /*2b500*/  FADD.FTZ R0, R131, R0 ;  /* 0x0000000083007221 */ /* 0x000fe60000010000 */
[C---:B------:R-:W-:Y:S03]  /*2b510*/  HMMA.16816.F32 R8, R40.reuse, R50, R8 ;  /* 0x000000322808723c */ /* 0x040fe60000001808 */
[----:B------:R-:W2:Y:S01]  /*2b520*/  MUFU.EX2 R48, R128 ;  /* 0x0000008000307308 */ /* 0x000ea20000000800 */
[----:B------:R-:W-:Y:S02]  /*2b530*/  FADD.FTZ R2, R90, R0 ;  /* 0x000000005a027221 */ /* 0x000fe40000010000 */
[----:B------:R-:W-:Y:S02]  /*2b540*/  FADD.FTZ R0, R63, R36 ;  /* 0x000000243f007221 */ /* 0x000fe40000010000 */
[C---:B------:R-:W-:Y:S04]  /*2b550*/  HMMA.16816.F32 R12, R40.reuse, R56, R12 ;  /* 0x00000038280c723c */ /* 0x040fe8000000180c */
[----:B------:R-:W-:Y:S02]  /*2b560*/  FADD.FTZ R0, R62, R0 ;  /* 0x000000003e007221 */ /* 0x000fe40000010000 */
[----:B------:R-:W-:Y:S02]  /*2b570*/  FADD.FTZ R2, R99, R2 ;  /* 0x0000000263027221 */ /* 0x000fe40000010000 */
[C---:B------:R-:W-:Y:S04]  /*2b580*/  HMMA.16816.F32 R16, R40.reuse, R58, R16 ;  /* 0x0000003a2810723c */ /* 0x040fe80000001810 */
[----:B------:R-:W-:Y:S01]  /*2b590*/  FADD.FTZ R0, R61, R0 ;  /* 0x000000003d007221 */ /* 0x000fe20000010000 */
[----:B-1----:R-:W-:Y:S01]  /*2b5a0*/  F2FP.PACK_AB R136, R49, R52 ;  /* 0x000000343188723e */ /* 0x002fe200000000ff */
[----:B------:R-:W-:Y:S02]  /*2b5b0*/  FADD.FTZ R2, R87, R2 ;  /* 0x0000000257027221 */ /* 0x000fe40000010000 */
[----:B------:R-:W-:Y:S02]  /*2b5c0*/  FADD.FTZ R36, R60, R0 ;  /* 0x000000003c247221 */ /* 0x000fe40000010000 */
[----:B------:R-:W1:Y:S02]  /*2b5d0*/  LDSM.16.MT88.4 R60, [R179+0x11000] ;  /* 0x01100000b33c783b */ /* 0x000e640000004200 */
[----:B------:R-:W-:Y:S01]  /*2b5e0*/  FADD.FTZ R2, R102, R2 ;  /* 0x0000000266027221 */ /* 0x000fe20000010000 */
[----:B--2---:R-:W-:Y:S03]  /*2b5f0*/  F2FP.PACK_AB R138, R39, R48 ;  /* 0x00000030278a723e */ /* 0x004fe600000000ff */
[----:B------:R-:W-:Y:S04]  /*2b600*/  FADD.FTZ R0, R103, R2 ;  /* 0x0000000267007221 */ /* 0x000fe80000010000 */
[----:B------:R-:W-:Y:S04]  /*2b610*/  FADD.FTZ R0, R106, R0 ;  /* 0x000000006a007221 */ /* 0x000fe80000010000 */
[----:B------:R-:W-:Y:S04]  /*2b620*/  FADD.FTZ R0, R107, R0 ;  /* 0x000000006b007221 */ /* 0x000fe80000010000 */
[----:B------:R-:W-:Y:S04]  /*2b630*/  FADD.FTZ R0, R110, R0 ;  /* 0x000000006e007221 */ /* 0x000fe80000010000 */
[----:B------:R-:W-:Y:S04]  /*2b640*/  FADD.FTZ R0, R86, R0 ;  /* 0x0000000056007221 */ /* 0x000fe80000010000 */
[----:B------:R-:W-:Y:S04]  /*2b650*/  FADD.FTZ R0, R111, R0 ;  /* 0x000000006f007221 */ /* 0x000fe80000010000 */
[----:B------:R-:W-:Y:S04]  /*2b660*/  FADD.FTZ R0, R114, R0 ;  /* 0x0000000072007221 */ /* 0x000fe80000010000 */
[----:B------:R-:W-:Y:S04]  /*2b670*/  FADD.FTZ R0, R115, R0 ;  /* 0x0000000073007221 */ /* 0x000fe80000010000 */
[----:B------:R-:W-:Y:S01]  /*2b680*/  FADD.FTZ R0, R118, R0 ;  /* 0x0000000076007221 */ /* 0x000fe20000010000 */
[C---:B-1----:R-:W-:Y:S03]  /*2b690*/  HMMA.16816.F32 R20, R40.reuse, R60, R20 ;  /* 0x0000003c2814723c */ /* 0x042fe60000001814 */
[----:B------:R-:W-:Y:S02]  /*2b6a0*/  FADD.FTZ R2, R119, R0 ;  /* 0x0000000077027221 */ /* 0x000fe40000010000 */
[----:B------:R-:W-:Y:S02]  /*2b6b0*/  FADD.FTZ R0, R64, R36 ;  /* 0x0000002440007221 */ /* 0x000fe40000010000 */
[----:B------:R-:W-:Y:S01]  /*2b6c0*/  FADD.FTZ R2, R85, R2 ;  /* 0x0000000255027221 */ /* 0x000fe20000010000 */
[C---:B------:R-:W-:Y:S04]  /*2b6d0*/  HMMA.16816.F32 R24, R40.reuse, R62, R24 ;  /* 0x0000003e2818723c */ /* 0x040fe80000001818 */
[C---:B------:R-:W-:Y:S01]  /*2b6e0*/  FADD.FTZ R0, R137.reuse, R0 ;  /* 0x0000000089007221 */ /* 0x040fe20000010000 */
[----:B------:R-:W-:Y:S01]  /*2b6f0*/  F2FP.PACK_AB R137, R137, R64 ;  /* 0x000000408989723e */ /* 0x000fe200000000ff */
[----:B------:R-:W-:Y:S02]  /*2b700*/  FADD.FTZ R2, R88, R2 ;  /* 0x0000000258027221 */ /* 0x000fe40000010000 */
[C---:B------:R-:W-:Y:S04]  /*2b710*/  HMMA.16816.F32 R28, R40.reuse, R44, R28 ;  /* 0x0000002c281c723c */ /* 0x040fe8000000181c */
[----:B------:R-:W-:Y:S02]  /*2b720*/  FADD.FTZ R0, R37, R0 ;  /* 0x0000000025007221 */ /* 0x000fe40000010000 */
[----:B------:R-:W-:Y:S02]  /*2b730*/  FADD.FTZ R2, R89, R2 ;  /* 0x0000000259027221 */ /* 0x000fe40000010000 */
[----:B------:R-:W-:Y:S04]  /*2b740*/  HMMA.16816.F32 R32, R40, R46, R32 ;  /* 0x0000002e2820723c */ /* 0x000fe80000001820 */
[C---:B------:R-:W-:Y:S01]  /*2b750*/  FADD.FTZ R249, R139.reuse, R0 ;  /* 0x000000008bf97221 */ /* 0x040fe20000010000 */
[----:B------:R-:W-:Y:S01]  /*2b760*/  F2FP.PACK_AB R139, R139, R37 ;  /* 0x000000258b8b723e */ /* 0x000fe200000000ff */
[----:B------:R-:W-:Y:S06]  /*2b770*/  FADD.FTZ R0, R92, R2 ;  /* 0x000000025c007221 */ /* 0x000fec0000010000 */
[C---:B------:R-:W-:Y:S01]  /*2b780*/  HMMA.16816.F32 R164, R136.reuse, R160, R4 ;  /* 0x000000a088a4723c */ /* 0x040fe20000001804 */
[----:B------:R-:W1:Y:S04]  /*2b790*/  LDSM.16.MT88.4 R4, [R180+0x11800] ;  /* 0x01180000b404783b */ /* 0x000e680000004200 */
[----:B------:R-:W-:Y:S03]  /*2b7a0*/  FADD.FTZ R0, R93, R0 ;  /* 0x000000005d007221 */ /* 0x000fe60000010000 */
[C---:B------:R-:W-:Y:S04]  /*2b7b0*/  HMMA.16816.F32 R160, R136.reuse, R162, R8 ;  /* 0x000000a288a0723c */ /* 0x040fe80000001808 */
[----:B------:R-:W-:Y:S04]  /*2b7c0*/  FADD.FTZ R0, R80, R0 ;  /* 0x0000000050007221 */ /* 0x000fe80000010000 */
[C---:B------:R-:W-:Y:S04]  /*2b7d0*/  HMMA.16816.F32 R156, R136.reuse, R152, R12 ;  /* 0x00000098889c723c */ /* 0x040fe8000000180c */
[----:B------:R-:W-:Y:S04]  /*2b7e0*/  FADD.FTZ R0, R79, R0 ;  /* 0x000000004f007221 */ /* 0x000fe80000010000 */
[C---:B------:R-:W-:Y:S04]  /*2b7f0*/  HMMA.16816.F32 R152, R136.reuse, R154, R16 ;  /* 0x0000009a8898723c */ /* 0x040fe80000001810 */
[----:B------:R-:W-:Y:S04]  /*2b800*/  FADD.FTZ R0, R78, R0 ;  /* 0x000000004e007221 */ /* 0x000fe80000010000 */
[C---:B------:R-:W-:Y:S04]  /*2b810*/  HMMA.16816.F32 R148, R136.reuse, R144, R20 ;  /* 0x000000908894723c */ /* 0x040fe80000001814 */
[----:B------:R-:W-:Y:S04]  /*2b820*/  FADD.FTZ R0, R77, R0 ;  /* 0x000000004d007221 */ /* 0x000fe80000010000 */
[----:B------:R-:W-:Y:S01]  /*2b830*/  FADD.FTZ R0, R76, R0 ;  /* 0x000000004c007221 */ /* 0x000fe20000010000 */
[C---:B------:R-:W-:Y:S03]  /*2b840*/  HMMA.16816.F32 R144, R136.reuse, R146, R24 ;  /* 0x000000928890723c */ /* 0x040fe60000001818 */
[----:B------:R-:W-:Y:S04]  /*2b850*/  FADD.FTZ R0, R75, R0 ;  /* 0x000000004b007221 */ /* 0x000fe80000010000 */
[----:B------:R-:W-:Y:S01]  /*2b860*/  FADD.FTZ R0, R74, R0 ;  /* 0x000000004a007221 */ /* 0x000fe20000010000 */
[C---:B-1----:R-:W-:Y:S04]  /*2b870*/  HMMA.16816.F32 R140, R136.reuse, R4, R28 ;  /* 0x00000004888c723c */ /* 0x042fe8000000181c */
[----:B------:R-:W-:Y:S04]  /*2b880*/  FADD.FTZ R0, R73, R0 ;  /* 0x0000000049007221 */ /* 0x000fe80000010000 */
[----:B------:R-:W-:Y:S01]  /*2b890*/  FADD.FTZ R0, R72, R0 ;  /* 0x0000000048007221 */ /* 0x000fe20000010000 */
[----:B------:R-:W-:Y:S03]  /*2b8a0*/  HMMA.16816.F32 R136, R136, R6, R32 ;  /* 0x000000068888723c */ /* 0x000fe60000001820 */
[----:B------:R-:W-:Y:S04]  /*2b8b0*/  FADD.FTZ R0, R69, R0 ;  /* 0x0000000045007221 */ /* 0x000fe80000010000 */
[----:B------:R-:W-:Y:S05]  /*2b8c0*/  FADD.FTZ R0, R68, R0 ;  /* 0x0000000044007221 */ /* 0x000fea0000010000 */
[----:B------:R-:W-:Y:S04]  /*2b8d0*/  FADD.FTZ R0, R67, R0 ;  /* 0x0000000043007221 */ /* 0x000fe80000010000 */
[----:B------:R-:W-:Y:S04]  /*2b8e0*/  FADD.FTZ R0, R66, R0 ;  /* 0x0000000042007221 */ /* 0x000fe80000010000 */
[----:B------:R-:W-:Y:S04]  /*2b8f0*/  FADD.FTZ R0, R65, R0 ;  /* 0x0000000041007221 */ /* 0x000fe80000010000 */
[----:B------:R-:W-:Y:S04]  /*2b900*/  FADD.FTZ R0, R52, R0 ;  /* 0x0000000034007221 */ /* 0x000fe80000010000 */
[----:B------:R-:W-:Y:S04]  /*2b910*/  FADD.FTZ R0, R49, R0 ;  /* 0x0000000031007221 */ /* 0x000fe80000010000 */
[----:B------:R-:W-:Y:S01]  /*2b920*/  FADD.FTZ R2, R48, R0 ;  /* 0x0000000030027221 */ /* 0x000fe20000010000 */
[----:B------:R-:W-:Y:S03]  /*2b930*/  IADD3 R0, R248, -0x1, RZ ;  /* 0xfffffffff8007810 */ /* 0x000fe60007ffe0ff */
[----:B------:R-:W-:Y:S01]  /*2b940*/  FADD.FTZ R250, R39, R2 ;  /* 0x0000000227fa7221 */ /* 0x000fe20000010000 */
[----:B------:R-:W-:Y:S01]  /*2b950*/  MOV R248, R0 ;  /* 0x0000000000f87202 */ /* 0x000fe20000000f00 */
[----:B------:R-:W-:-:S05]  /*2b960*/  @P0 BRA `(.L_x_1157) ;  /* 0xffff9e6000000947 */ /* 0x000fca000383ffff */
.L_x_1148:
[----:B------:R-:W-:Y:S02]  /*2b970*/  ULDC.64 UR4, c[0x0][0x40] ;  /* 0x0000100000047ab9 */ /* 0x000fe40000000a00 */
[----:B------:R-:W-:-:S04]  /*2b980*/  UIADD3 UR4, UP0, UR4, 0x160, URZ ;  /* 0x0000016004047890 */ /* 0x000fc8000ff1e03f */
[----:B------:R-:W-:Y:S02]  /*2b990*/  UIADD3.X UR5, URZ, UR5, URZ, UP0, !UPT ;  /* 0x000000053f057290 */ /* 0x000fe400087fe43f */
[----:B------:R-:W-:-:S04]  /*2b9a0*/  IMAD.U32 R10, RZ, RZ, UR4 ;  /* 0x00000004ff0a7e24 */ /* 0x000fc8000f8e00ff */
[----:B------:R-:W-:Y:S01]  /*2b9b0*/  IMAD.U32 R11, RZ, RZ, UR5 ;  /* 0x00000005ff0b7e24 */ /* 0x000fe2000f8e00ff */
[----:B------:R-:W-:Y:S01]  /*2b9c0*/  ULDC.64 UR4, c[0x0][0x118] ;  /* 0x0000460000047ab9 */ /* 0x000fe20000000a00 */
[----:B------:R-:W-:-:S03]  /*2b9d0*/  MOV R8, 0x1f ;  /* 0x0000001f00087802 */ /* 0x000fc60000000f00 */
[----:B------:R1:W5:Y:S01]  /*2b9e0*/  LD.E R20, [R10.64+0xd8] ;  /* 0x0000d8040a147980 */ /* 0x000362000c101900 */
[----:B------:R-:W-:Y:S01]  /*2b9f0*/  MOV R7, 0xffffffff ;  /* 0xffffffff00077802 */ /* 0x000fe20000000f00 */
[----:B------:R-:W-:Y:S05]  /*2ba00*/  BRA.DIV ~URZ, `(.L_x_1158) ;  /* 0x000011f27f007947 */ /* 0x000fea000b800000 */
[----:B------:R2:W3:Y:S02]  /*2ba10*/  SHFL.BFLY PT, R0, R250, 0x2, 0x1f ;  /* 0x0c401f00fa007f89 */ /* 0x0004e400000e0000 */
.L_x_1171:
[----:B---3--:R-:W-:Y:S01]  /*2ba20*/  FADD.FTZ R0, R0, R250 ;  /* 0x000000fa00007221 */ /* 0x008fe20000010000 */
[----:B------:R-:W-:Y:S05]  /*2ba30*/  BRA.DIV ~URZ, `(.L_x_1159) ;  /* 0x000012227f007947 */ /* 0x000fea000b800000 */
[----:B------:R-:W3:Y:S04]  /*2ba40*/  SHFL.BFLY PT, R2, R249, 0x2, 0x1f ;  /* 0x0c401f00f9027f89 */ /* 0x000ee800000e0000 */
[----:B------:R-:W4:Y:S01]  /*2ba50*/  SHFL.BFLY PT, R5, R0, 0x1, 0x1f ;  /* 0x0c201f0000057f89 */ /* 0x000f2200000e0000 */
[----:B---3--:R-:W-:Y:S02]  /*2ba60*/  FADD.FTZ R2, R2, R249 ;  /* 0x000000f902027221 */ /* 0x008fe40000010000 */
[----:B----4-:R-:W-:-:S03]  /*2ba70*/  FADD.FTZ R19, R0, R5 ;  /* 0x0000000500137221 */ /* 0x010fc60000010000 */
[----:B------:R3:W4:Y:S04]  /*2ba80*/  SHFL.BFLY PT, R4, R2, 0x1, 0x1f ;  /* 0x0c201f0002047f89 */ /* 0x00072800000e0000 */
.L_x_1172:
[----:B--2---:R-:W2:Y:S01]  /*2ba90*/  LDL R22, [R1+0x138] ;  /* 0x0001380001167983 */ /* 0x004ea20000100800 */
[----:B------:R-:W-:Y:S01]  /*2baa0*/  FSETP.NE.FTZ.AND P4, PT, R19, RZ, PT ;  /* 0x000000ff1300720b */ /* 0x000fe20003f95000 */
[----:B----4-:R-:W-:Y:S01]  /*2bab0*/  FADD.FTZ R18, R4, R2 ;  /* 0x0000000204127221 */ /* 0x010fe20000010000 */
[----:B------:R-:W-:Y:S01]  /*2bac0*/  MOV R0, 0x3f800000 ;  /* 0x3f80000000007802 */ /* 0x000fe20000000f00 */
[----:B------:R-:W4:Y:S01]  /*2bad0*/  S2R R39, SR_TID.X ;  /* 0x0000000000277919 */ /* 0x000f220000002100 */
[----:B---3--:R-:W-:Y:S01]  /*2bae0*/  IMAD.MOV.U32 R2, RZ, RZ, 0x3f800000 ;  /* 0x3f800000ff027424 */ /* 0x008fe200078e00ff */
[----:B------:R-:W-:Y:S01]  /*2baf0*/  MOV R7, 0xfffffff0 ;  /* 0xfffffff000077802 */ /* 0x000fe20000000f00 */
[----:B------:R-:W-:Y:S01]  /*2bb00*/  ULDC.64 UR4, c[0x0][0x118] ;  /* 0x0000460000047ab9 */ /* 0x000fe20000000a00 */
[----:B------:R-:W-:Y:S02]  /*2bb10*/  FSETP.NE.FTZ.AND P3, PT, R18, RZ, PT ;  /* 0x000000ff1200720b */ /* 0x000fe40003f75000 */
[----:B------:R-:W-:-:S04]  /*2bb20*/  MOV R8, 0x20 ;  /* 0x0000002000087802 */ /* 0x000fc80000000f00 */
[----:B------:R-:W3:Y:S08]  /*2bb30*/  @P4 MUFU.RCP R0, R19 ;  /* 0x0000001300004308 */ /* 0x000ef00000001000 */
[----:B------:R-:W1:Y:S01]  /*2bb40*/  @P3 MUFU.RCP R2, R18 ;  /* 0x0000001200023308 */ /* 0x000e620000001000 */
[----:B----4-:R-:W-:Y:S01]  /*2bb50*/  SHF.R.S32.HI R37, RZ, 0x1f, R39 ;  /* 0x0000001fff257819 */ /* 0x010fe20000011427 */
[----:B---3--:R-:W-:-:S02]  /*2bb60*/  FMUL.FTZ R164, R0, R164 ;  /* 0x000000a400a47220 */ /* 0x008fc40000410000 */
[C---:B------:R-:W-:Y:S01]  /*2bb70*/  FMUL.FTZ R165, R0.reuse, R165 ;  /* 0x000000a500a57220 */ /* 0x040fe20000410000 */
[CC--:B------:R-:W-:Y:S01]  /*2bb80*/  LEA.HI R4, R37.reuse, R39.reuse, RZ, 0x2 ;  /* 0x0000002725047211 */ /* 0x0c0fe200078f10ff */
[C---:B------:R-:W-:Y:S01]  /*2bb90*/  FMUL.FTZ R160, R0.reuse, R160 ;  /* 0x000000a000a07220 */ /* 0x040fe20000410000 */
[----:B------:R-:W-:Y:S01]  /*2bba0*/  LEA.HI R37, R37, R39, RZ, 0x5 ;  /* 0x0000002725257211 */ /* 0x000fe200078f28ff */
[C---:B------:R-:W-:Y:S01]  /*2bbb0*/  FMUL.FTZ R161, R0.reuse, R161 ;  /* 0x000000a100a17220 */ /* 0x040fe20000410000 */
[----:B------:R-:W-:Y:S01]  /*2bbc0*/  SHF.R.S32.HI R5, RZ, 0x2, R4 ;  /* 0x00000002ff057819 */ /* 0x000fe20000011404 */
[C---:B------:R-:W-:Y:S01]  /*2bbd0*/  FMUL.FTZ R156, R0.reuse, R156 ;  /* 0x0000009c009c7220 */ /* 0x040fe20000410000 */
[----:B------:R-:W-:Y:S01]  /*2bbe0*/  SHF.R.S32.HI R36, RZ, 0x5, R37 ;  /* 0x00000005ff247819 */ /* 0x000fe20000011425 */
[C---:B------:R-:W-:Y:S01]  /*2bbf0*/  FMUL.FTZ R157, R0.reuse, R157 ;  /* 0x0000009d009d7220 */ /* 0x040fe20000410000 */
[----:B------:R-:W-:Y:S01]  /*2bc00*/  F2FP.PACK_AB R164, R165, R164 ;  /* 0x000000a4a5a4723e */ /* 0x000fe200000000ff */
        /* <DEDUP_REMOVED lines=14> */
[----:B------:R-:W-:Y:S01]  /*2bcf0*/  FMUL.FTZ R0, R0, R137 ;  /* 0x0000008900007220 */ /* 0x000fe20000410000 */
[----:B------:R-:W-:Y:S01]  /*2bd00*/  F2FP.PACK_AB R140, R141, R140 ;  /* 0x0000008c8d8c723e */ /* 0x000fe200000000ff */
[C---:B-1----:R-:W-:Y:S02]  /*2bd10*/  FMUL.FTZ R167, R2.reuse, R167 ;  /* 0x000000a702a77220 */ /* 0x042fe40000410000 */
[----:B------:R-:W-:Y:S01]  /*2bd20*/  FMUL.FTZ R6, R2, R166 ;  /* 0x000000a602067220 */ /* 0x000fe20000410000 */
[----:B------:R-:W-:Y:S01]  /*2bd30*/  F2FP.PACK_AB R136, R0, R136 ;  /* 0x000000880088723e */ /* 0x000fe200000000ff */
[C---:B------:R-:W-:Y:S01]  /*2bd40*/  FMUL.FTZ R163, R2.reuse, R163 ;  /* 0x000000a302a37220 */ /* 0x040fe20000410000 */
[----:B------:R-:W-:Y:S01]  /*2bd50*/  SHF.R.S32.HI R0, RZ, 0x1f, R4 ;  /* 0x0000001fff007819 */ /* 0x000fe20000011404 */
[C---:B------:R-:W-:Y:S01]  /*2bd60*/  FMUL.FTZ R17, R2.reuse, R162 ;  /* 0x000000a202117220 */ /* 0x040fe20000410000 */
        /* <DEDUP_REMOVED lines=10> */
[----:B------:R-:W-:Y:S01]  /*2be10*/  IADD3 R0, R5, -R0, RZ ;  /* 0x8000000005007210 */ /* 0x000fe20007ffe0ff */
[C---:B------:R-:W-:Y:S01]  /*2be20*/  FMUL.FTZ R14, R2.reuse, R150 ;  /* 0x00000096020e7220 */ /* 0x040fe20000410000 */
[----:B------:R-:W-:Y:S01]  /*2be30*/  F2FP.PACK_AB R15, R155, R15 ;  /* 0x0000000f9b0f723e */ /* 0x000fe200000000ff */
[----:B------:R-:W-:Y:S01]  /*2be40*/  FMUL.FTZ R147, R2, R147 ;  /* 0x0000009302937220 */ /* 0x000fe20000410000 */
[----:B------:R-:W-:Y:S01]  /*2be50*/  LOP3.LUT R5, R0, 0x1, RZ, 0xc0, !PT ;  /* 0x0000000100057812 */ /* 0x000fe200078ec0ff */
[C---:B------:R-:W-:Y:S01]  /*2be60*/  FMUL.FTZ R13, R2.reuse, R146 ;  /* 0x00000092020d7220 */ /* 0x040fe20000410000 */
[----:B------:R-:W-:Y:S01]  /*2be70*/  F2FP.PACK_AB R14, R151, R14 ;  /* 0x0000000e970e723e */ /* 0x000fe200000000ff */
[C---:B------:R-:W-:Y:S01]  /*2be80*/  FMUL.FTZ R143, R2.reuse, R143 ;  /* 0x0000008f028f7220 */ /* 0x040fe20000410000 */
[----:B------:R-:W-:Y:S01]  /*2be90*/  ISETP.NE.U32.AND P0, PT, R5, 0x1, PT ;  /* 0x000000010500780c */ /* 0x000fe20003f05070 */
[C---:B------:R-:W-:Y:S01]  /*2bea0*/  FMUL.FTZ R12, R2.reuse, R142 ;  /* 0x0000008e020c7220 */ /* 0x040fe20000410000 */
[----:B------:R-:W-:Y:S01]  /*2beb0*/  F2FP.PACK_AB R13, R147, R13 ;  /* 0x0000000d930d723e */ /* 0x000fe200000000ff */
[----:B------:R-:W-:Y:S01]  /*2bec0*/  FMUL.FTZ R139, R2, R139 ;  /* 0x0000008b028b7220 */ /* 0x000fe20000410000 */
[----:B------:R-:W-:Y:S01]  /*2bed0*/  R2P PR, R0, 0x6 ;  /* 0x0000000600007804 */ /* 0x000fe20000000000 */
[----:B------:R-:W-:Y:S01]  /*2bee0*/  FMUL.FTZ R9, R2, R138 ;  /* 0x0000008a02097220 */ /* 0x000fe20000410000 */
[----:B------:R-:W-:Y:S01]  /*2bef0*/  LOP3.LUT R2, R4, 0x3ffffffc, RZ, 0xc0, !PT ;  /* 0x3ffffffc04027812 */ /* 0x000fe200078ec0ff */
[----:B------:R-:W-:Y:S01]  /*2bf00*/  IMAD.SHL.U32 R4, R0, 0x40, RZ ;  /* 0x0000004000047824 */ /* 0x000fe200078e00ff */
[----:B------:R-:W-:-:S02]  /*2bf10*/  SEL R7, R7, 0x10, !P0 ;  /* 0x0000001007077807 */ /* 0x000fc40004000000 */
[----:B------:R-:W-:Y:S02]  /*2bf20*/  IADD3 R2, -R2, R39, RZ ;  /* 0x0000002702027210 */ /* 0x000fe40007ffe1ff */
[----:B------:R-:W-:Y:S02]  /*2bf30*/  LOP3.LUT R4, R4, 0x1c0, RZ, 0xc0, !PT ;  /* 0x000001c004047812 */ /* 0x000fe400078ec0ff */
[----:B------:R-:W-:Y:S01]  /*2bf40*/  SEL R8, R8, 0xffffffe0, !P1 ;  /* 0xffffffe008087807 */ /* 0x000fe20004800000 */
[----:B------:R-:W-:Y:S01]  /*2bf50*/  IMAD R2, R36, 0x200, R2 ;  /* 0x0000020024027824 */ /* 0x000fe200078e0202 */
[----:B------:R-:W-:Y:S02]  /*2bf60*/  LEA.HI R4, R4, R4, RZ, 0x1d ;  /* 0x0000000404047211 */ /* 0x000fe400078fe8ff */
[----:B------:R-:W-:Y:S02]  /*2bf70*/  F2FP.PACK_AB R12, R143, R12 ;  /* 0x0000000c8f0c723e */ /* 0x000fe400000000ff */
[----:B------:R-:W-:Y:S01]  /*2bf80*/  F2FP.PACK_AB R9, R139, R9 ;  /* 0x000000098b09723e */ /* 0x000fe200000000ff */
[----:B------:R-:W-:-:S04]  /*2bf90*/  IMAD.U32 R2, R2, 0x2, R4 ;  /* 0x0000000202027824 */ /* 0x000fc800078e0004 */
[----:B------:R-:W-:-:S05]  /*2bfa0*/  IMAD.SHL.U32 R0, R2, 0x2, RZ ;  /* 0x0000000202007824 */ /* 0x000fca00078e00ff */
[C---:B------:R-:W-:Y:S01]  /*2bfb0*/  IADD3 R4, R0.reuse, R7, RZ ;  /* 0x0000000700047210 */ /* 0x040fe20007ffe0ff */
[----:B------:R1:W-:Y:S01]  /*2bfc0*/  STS [R0+0x400], R6 ;  /* 0x0004000600007388 */ /* 0x0003e20000000800 */
[C---:B------:R-:W-:Y:S02]  /*2bfd0*/  IADD3 R2, R0.reuse, 0x40, RZ ;  /* 0x0000004000027810 */ /* 0x040fe40007ffe0ff */
[----:B------:R-:W-:Y:S01]  /*2bfe0*/  @P2 IADD3 R2, R0, -0x40, RZ ;  /* 0xffffffc000022810 */ /* 0x000fe20007ffe0ff */
[----:B------:R3:W-:Y:S01]  /*2bff0*/  STS [R0], R164 ;  /* 0x000000a400007388 */ /* 0x0007e20000000800 */
[----:B------:R-:W-:-:S03]  /*2c000*/  IADD3 R5, R4, R8, RZ ;  /* 0x0000000804057210 */ /* 0x000fc60007ffe0ff */
[----:B------:R-:W-:Y:S04]  /*2c010*/  STS [R4], R160 ;  /* 0x000000a004007388 */ /* 0x000fe80000000800 */
[----:B------:R4:W-:Y:S01]  /*2c020*/  STS [R4+0x400], R17 ;  /* 0x0004001104007388 */ /* 0x0009e20000000800 */
[----:B-1----:R-:W-:Y:S02]  /*2c030*/  IMAD.IADD R6, R0, 0x1, R8 ;  /* 0x0000000100067824 */ /* 0x002fe400078e0208 */
[----:B---3--:R-:W-:-:S03]  /*2c040*/  IMAD.IADD R0, R7, 0x1, R2 ;  /* 0x0000000107007824 */ /* 0x008fc600078e0202 */
[----:B------:R-:W-:Y:S04]  /*2c050*/  STS [R6], R156 ;  /* 0x0000009c06007388 */ /* 0x000fe80000000800 */
[----:B------:R-:W-:Y:S01]  /*2c060*/  STS [R6+0x400], R16 ;  /* 0x0004001006007388 */ /* 0x000fe20000000800 */
[----:B----4-:R-:W-:-:S03]  /*2c070*/  IADD3 R4, R8, R2, RZ ;  /* 0x0000000208047210 */ /* 0x010fc60007ffe0ff */
[----:B------:R-:W-:Y:S04]  /*2c080*/  STS [R5], R152 ;  /* 0x0000009805007388 */ /* 0x000fe80000000800 */
[----:B------:R-:W-:Y:S04]  /*2c090*/  STS [R5+0x400], R15 ;  /* 0x0004000f05007388 */ /* 0x000fe80000000800 */
[----:B------:R-:W-:Y:S04]  /*2c0a0*/  STS [R2], R148 ;  /* 0x0000009402007388 */ /* 0x000fe80000000800 */
[----:B------:R1:W-:Y:S04]  /*2c0b0*/  STS [R2+0x400], R14 ;  /* 0x0004000e02007388 */ /* 0x0003e80000000800 */
[----:B------:R-:W-:Y:S04]  /*2c0c0*/  STS [R0], R144 ;  /* 0x0000009000007388 */ /* 0x000fe80000000800 */
[----:B------:R3:W-:Y:S04]  /*2c0d0*/  STS [R0+0x400], R13 ;  /* 0x0004000d00007388 */ /* 0x0007e80000000800 */
[----:B------:R-:W-:Y:S04]  /*2c0e0*/  STS [R4], R140 ;  /* 0x0000008c04007388 */ /* 0x000fe80000000800 */
[----:B------:R4:W-:Y:S01]  /*2c0f0*/  STS [R4+0x400], R12 ;  /* 0x0004000c04007388 */ /* 0x0009e20000000800 */
[----:B-1----:R-:W-:-:S05]  /*2c100*/  IADD3 R2, R8, R0, RZ ;  /* 0x0000000008027210 */ /* 0x002fca0007ffe0ff */
[----:B------:R-:W-:Y:S04]  /*2c110*/  STS [R2], R136 ;  /* 0x0000008802007388 */ /* 0x000fe80000000800 */
[----:B------:R1:W-:Y:S04]  /*2c120*/  STS [R2+0x400], R9 ;  /* 0x0004000902007388 */ /* 0x0003e80000000800 */
[----:B---3--:R-:W3:Y:S04]  /*2c130*/  LD.E.U8 R0, [R10.64+0x1c8] ;  /* 0x0001c8040a007980 */ /* 0x008ee8000c101100 */
[----:B----4-:R-:W3:Y:S01]  /*2c140*/  LD.E.64 R4, [R10.64+0x88] ;  /* 0x000088040a047980 */ /* 0x010ee2000c101b00 */
[----:B--2---:R-:W-:-:S03]  /*2c150*/  ISETP.NE.AND P0, PT, R22, -0x1, PT ;  /* 0xffffffff1600780c */ /* 0x004fc60003f05270 */
[----:B------:R-:W2:Y:S01]  /*2c160*/  S2R R21, SR_CTAID.Y ;  /* 0x0000000000157919 */ /* 0x000ea20000002600 */
[----:B-1----:R-:W1:Y:S03]  /*2c170*/  @P4 MUFU.LG2 R2, R19 ;  /* 0x0000001300024308 */ /* 0x002e660000000c00 */
[----:B------:R-:W3:Y:S01]  /*2c180*/  S2R R41, SR_CTAID.Z ;  /* 0x0000000000297919 */ /* 0x000ee20000002700 */
[----:B------:R-:W-:Y:S01]  /*2c190*/  BSSY B0, `(.L_x_1160) ;  /* 0x0000023000007945 */ /* 0x000fe20003800000 */
[----:B------:R-:W-:Y:S02]  /*2c1a0*/  IMAD.MOV.U32 R14, RZ, RZ, 0x7f800000 ;  /* 0x7f800000ff0e7424 */ /* 0x000fe400078e00ff */
[----:B------:R3:W5:Y:S04]  /*2c1b0*/  LD.E.64 R16, [R10.64+0x90] ;  /* 0x000090040a107980 */ /* 0x000768000c101b00 */
[----:B------:R-:W4:Y:S01]  /*2c1c0*/  @!P0 LD.E.64 R6, [R10.64+0x80] ;  /* 0x000080040a068980 */ /* 0x000f22000c101b00 */
[----:B------:R-:W1:Y:S01]  /*2c1d0*/  @P3 MUFU.LG2 R13, R18 ;  /* 0x00000012000d3308 */ /* 0x000e620000000c00 */
[----:B--2---:R-:W-:Y:S01]  /*2c1e0*/  @!P0 SHF.R.S32.HI R8, RZ, 0x1f, R21 ;  /* 0x0000001fff088819 */ /* 0x004fe20000011415 */
[----:B-1----:R-:W-:Y:S01]  /*2c1f0*/  @P4 FMUL.FTZ R2, R2, 0.69314718246459960938 ;  /* 0x3f31721802024820 */ /* 0x002fe20000410000 */
[----:B------:R-:W-:Y:S01]  /*2c200*/  MOV R15, 0x7f800000 ;  /* 0x7f800000000f7802 */ /* 0x000fe20000000f00 */
[----:B------:R-:W-:-:S02]  /*2c210*/  @P3 FMUL.FTZ R13, R13, 0.69314718246459960938 ;  /* 0x3f3172180d0d3820 */ /* 0x000fc40000410000 */
[-C--:B-----5:R-:W-:Y:S02]  /*2c220*/  @P4 FFMA.FTZ R14, R38, R20.reuse, R2 ;  /* 0x00000014260e4223 */ /* 0x0a0fe40000010002 */
[----:B------:R-:W-:Y:S01]  /*2c230*/  @P3 FFMA.FTZ R15, R3, R20, R13 ;  /* 0x00000014030f3223 */ /* 0x000fe2000001000d */
[----:B---3--:R-:W-:Y:S01]  /*2c240*/  ISETP.NE.AND P1, PT, R0, RZ, PT ;  /* 0x000000ff0000720c */ /* 0x008fe20003f25270 */
[----:B------:R-:W-:Y:S02]  /*2c250*/  @P0 IMAD R0, R5, R22, RZ ;  /* 0x0000001605000224 */ /* 0x000fe400078e02ff */
[----:B----4-:R-:W-:-:S04]  /*2c260*/  @!P0 IMAD R12, R7, R21, RZ ;  /* 0x00000015070c8224 */ /* 0x010fc800078e02ff */
[----:B------:R-:W-:Y:S02]  /*2c270*/  @!P0 IMAD R12, R6, R8, R12 ;  /* 0x00000008060c8224 */ /* 0x000fe400078e020c */
[----:B------:R-:W-:-:S04]  /*2c280*/  @P0 IMAD.WIDE.U32 R8, R4, R22, RZ ;  /* 0x0000001604080225 */ /* 0x000fc800078e00ff */
[----:B------:R-:W-:Y:S01]  /*2c290*/  @!P0 IMAD.WIDE.U32 R6, R6, R21, RZ ;  /* 0x0000001506068225 */ /* 0x000fe200078e00ff */
[----:B------:R-:W-:-:S03]  /*2c2a0*/  @P0 IADD3 R19, R9, R0, RZ ;  /* 0x0000000009130210 */ /* 0x000fc60007ffe0ff */
[----:B------:R-:W-:Y:S01]  /*2c2b0*/  @P0 IMAD.MOV.U32 R18, RZ, RZ, R8 ;  /* 0x000000ffff120224 */ /* 0x000fe200078e0008 */
[----:B------:R-:W-:Y:S02]  /*2c2c0*/  @!P0 IADD3 R19, R7, R12, RZ ;  /* 0x0000000c07138210 */ /* 0x000fe40007ffe0ff */
[----:B------:R-:W-:Y:S01]  /*2c2d0*/  @!P0 MOV R18, R6 ;  /* 0x0000000600128202 */ /* 0x000fe20000000f00 */
[----:B------:R-:W-:Y:S05]  /*2c2e0*/  @!P1 BRA `(.L_x_1161) ;  /* 0x0000008000009947 */ /* 0x000fea0003800000 */
[----:B------:R-:W-:Y:S01]  /*2c2f0*/  ISETP.NE.AND P0, PT, R22, -0x1, PT ;  /* 0xffffffff1600780c */ /* 0x000fe20003f05270 */
[----:B------:R-:W-:Y:S02]  /*2c300*/  ULDC.64 UR4, c[0x0][0x118] ;  /* 0x0000460000047ab9 */ /* 0x000fe40000000a00 */
[----:B------:R-:W2:Y:S10]  /*2c310*/  LD.E R2, [R10.64+0xd4] ;  /* 0x0000d4040a027980 */ /* 0x000eb4000c101900 */
[----:B------:R-:W3:Y:S02]  /*2c320*/  @!P0 LD.E R0, [R10.64+0xb4] ;  /* 0x0000b4040a008980 */ /* 0x000ee4000c101900 */
[----:B---3--:R-:W-:-:S05]  /*2c330*/  @!P0 IMAD R22, R0, R21, RZ ;  /* 0x0000001500168224 */ /* 0x008fca00078e02ff */
[----:B------:R1:W-:Y:S01]  /*2c340*/  @!P0 STL [R1+0x138], R22 ;  /* 0x0001381601008387 */ /* 0x0003e20000100800 */
[----:B--2---:R-:W-:Y:S01]  /*2c350*/  IMAD R7, R2, R41, R22 ;  /* 0x0000002902077224 */ /* 0x004fe200078e0216 */
[----:B------:R-:W-:Y:S05]  /*2c360*/  BRA `(.L_x_1162) ;  /* 0x0000005000007947 */ /* 0x000fea0003800000 */
.L_x_1161:
[----:B------:R-:W-:Y:S02]  /*2c370*/  ULDC.64 UR4, c[0x0][0x118] ;  /* 0x0000460000047ab9 */ /* 0x000fe40000000a00 */
[----:B------:R-:W2:Y:S04]  /*2c380*/  LD.E R0, [R10.64+0x60] ;  /* 0x000060040a007980 */ /* 0x000ea8000c101900 */
[----:B------:R-:W3:Y:S01]  /*2c390*/  LD.E R2, [R10.64+0xb4] ;  /* 0x0000b4040a027980 */ /* 0x000ee2000c101900 */
[----:B--2---:R-:W-:-:S04]  /*2c3a0*/  IMAD R0, R0, R21, R41 ;  /* 0x0000001500007224 */ /* 0x004fc800078e0229 */
[----:B---3--:R-:W-:Y:S02]  /*2c3b0*/  IMAD R7, R2, R0, RZ ;  /* 0x0000000002077224 */ /* 0x008fe400078e02ff */
.L_x_1162:
[----:B------:R-:W-:Y:S05]  /*2c3c0*/  BSYNC B0 ;  /* 0x0000000000007941 */ /* 0x000fea0003800000 */
.L_x_1160:
[----:B------:R2:W5:Y:S01]  /*2c3d0*/  LDL R42, [R1+0x13c] ;  /* 0x00013c00012a7983 */ /* 0x0005620000100800 */
[----:B------:R-:W-:-:S03]  /*2c3e0*/  ULDC.64 UR4, c[0x0][0x118] ;  /* 0x0000460000047ab9 */ /* 0x000fc60000000a00 */
[----:B------:R2:W5:Y:S04]  /*2c3f0*/  LD.E.64 R12, [R10.64+0x70] ;  /* 0x000070040a0c7980 */ /* 0x000568000c101b00 */
[----:B------:R2:W5:Y:S01]  /*2c400*/  LD.E.64 R2, [R10.64+0xa0] ;  /* 0x0000a0040a027980 */ /* 0x000562000c101b00 */
[----:B------:R-:W-:Y:S01]  /*2c410*/  WARPSYNC 0xffffffff ;  /* 0xffffffff00007948 */ /* 0x000fe20003800000 */
[----:B------:R-:W-:Y:S01]  /*2c420*/  LOP3.LUT R8, R37, 0xffffffe0, RZ, 0xc0, !PT ;  /* 0xffffffe025087812 */ /* 0x000fe200078ec0ff */
[----:B------:R-:W-:Y:S01]  /*2c430*/  BSSY B0, `(.L_x_1163) ;  /* 0x0000024000007945 */ /* 0x000fe20003800000 */
[----:B------:R-:W-:Y:S01]  /*2c440*/  BAR.SYNC.DEFER_BLOCKING 0x0 ;  /* 0x0000000000007b1d */ /* 0x000fe20000010000 */
[----:B------:R-:W-:Y:S02]  /*2c450*/  SHF.R.S32.HI R6, RZ, 0x1f, R36 ;  /* 0x0000001fff067819 */ /* 0x000fe40000011424 */
[----:B------:R-:W-:-:S02]  /*2c460*/  IMAD.IADD R8, R39, 0x1, -R8 ;  /* 0x0000000127087824 */ /* 0x000fc400078e0a08 */
[----:B------:R-:W-:Y:S01]  /*2c470*/  LEA.HI R6, R6, R36, RZ, 0x2 ;  /* 0x0000002406067211 */ /* 0x000fe200078f10ff */
[----:B------:R-:W3:Y:S02]  /*2c480*/  S2R R38, SR_TID.X ;  /* 0x0000000000267919 */ /* 0x000ee40000002100 */
[----:B------:R-:W-:Y:S02]  /*2c490*/  LOP3.LUT P0, RZ, R8, 0x3, RZ, 0xc0, !PT ;  /* 0x0000000308ff7812 */ /* 0x000fe4000780c0ff */
[----:B------:R-:W4:Y:S01]  /*2c4a0*/  S2R R43, SR_CTAID.X ;  /* 0x00000000002b7919 */ /* 0x000f220000002500 */
[----:B------:R-:W-:-:S05]  /*2c4b0*/  LOP3.LUT R6, R6, 0xffffffc, RZ, 0xc0, !PT ;  /* 0x0ffffffc06067812 */ /* 0x000fca00078ec0ff */
[----:B------:R-:W-:Y:S01]  /*2c4c0*/  IMAD.IADD R6, R36, 0x1, -R6 ;  /* 0x0000000124067824 */ /* 0x000fe200078e0a06 */
[----:B-1----:R2:W1:Y:S04]  /*2c4d0*/  LDS.128 R20, [R189] ;  /* 0x00000000bd147984 */ /* 0x0024680000000c00 */
[----:B------:R2:W1:Y:S01]  /*2c4e0*/  LDS.128 R24, [R189+0x800] ;  /* 0x00080000bd187984 */ /* 0x0004620000000c00 */
[----:B---3--:R-:W-:-:S03]  /*2c4f0*/  SHF.R.S32.HI R40, RZ, 0x1f, R38 ;  /* 0x0000001fff287819 */ /* 0x008fc60000011426 */
[----:B------:R2:W3:Y:S01]  /*2c500*/  LDS.128 R28, [R189+0x1000] ;  /* 0x00100000bd1c7984 */ /* 0x0004e20000000c00 */
[----:B------:R-:W-:-:S03]  /*2c510*/  LEA.HI R0, R40, R38, RZ, 0x5 ;  /* 0x0000002628007211 */ /* 0x000fc600078f28ff */
[----:B------:R2:W1:Y:S01]  /*2c520*/  LDS.128 R32, [R189+0x1800] ;  /* 0x00180000bd207984 */ /* 0x0004620000000c00 */
[----:B------:R-:W-:-:S05]  /*2c530*/  LOP3.LUT R0, R0, 0xffffffe0, RZ, 0xc0, !PT ;  /* 0xffffffe000007812 */ /* 0x000fca00078ec0ff */
[----:B------:R-:W-:-:S05]  /*2c540*/  IMAD.IADD R0, R38, 0x1, -R0 ;  /* 0x0000000126007824 */ /* 0x000fca00078e0a00 */
[----:B------:R-:W-:-:S04]  /*2c550*/  SHF.R.S32.HI R9, RZ, 0x1f, R0 ;  /* 0x0000001fff097819 */ /* 0x000fc80000011400 */
[----:B------:R-:W-:-:S04]  /*2c560*/  LEA.HI R0, R9, R0, RZ, 0x2 ;  /* 0x0000000009007211 */ /* 0x000fc800078f10ff */
[----:B------:R-:W-:-:S05]  /*2c570*/  SHF.R.S32.HI R0, RZ, 0x2, R0 ;  /* 0x00000002ff007819 */ /* 0x000fca0000011400 */
[----:B------:R-:W-:Y:S01]  /*2c580*/  IMAD R0, R6, 0x10, R0 ;  /* 0x0000001006007824 */ /* 0x000fe200078e0200 */
[----:B------:R-:W-:Y:S05]  /*2c590*/  @P0 BRA `(.L_x_1164) ;  /* 0x000000d000000947 */ /* 0x000fea0003800000 */
[C---:B--2-4-:R-:W-:Y:S01]  /*2c5a0*/  IMAD R7, R43.reuse, 0x40, R7 ;  /* 0x000000402b077824 */ /* 0x054fe200078e0207 */
[C---:B------:R-:W-:Y:S01]  /*2c5b0*/  IADD3 R8, R0.reuse, 0x8, RZ ;  /* 0x0000000800087810 */ /* 0x040fe20007ffe0ff */
[----:B-----5:R-:W-:Y:S01]  /*2c5c0*/  IMAD R6, R43, -0x40, R42 ;  /* 0xffffffc02b067824 */ /* 0x020fe200078e022a */
[----:B------:R-:W-:Y:S02]  /*2c5d0*/  ULDC.64 UR4, c[0x0][0x118] ;  /* 0x0000460000047ab9 */ /* 0x000fe40000000a00 */
[----:B------:R-:W-:Y:S02]  /*2c5e0*/  SHF.R.S32.HI R9, RZ, 0x1f, R7 ;  /* 0x0000001fff097819 */ /* 0x000fe40000011407 */
[C---:B------:R-:W-:Y:S02]  /*2c5f0*/  IADD3 R7, P0, R0.reuse, R7, RZ ;  /* 0x0000000700077210 */ /* 0x040fe40007f1e0ff */
[----:B------:R-:W-:-:S02]  /*2c600*/  ISETP.GE.AND P2, PT, R0, R6, PT ;  /* 0x000000060000720c */ /* 0x000fc40003f46270 */
[----:B------:R-:W-:Y:S02]  /*2c610*/  ISETP.GE.AND P1, PT, R8, R6, PT ;  /* 0x000000060800720c */ /* 0x000fe40003f26270 */
[----:B------:R-:W-:Y:S02]  /*2c620*/  LEA.HI.X.SX32 R0, R0, R9, 0x1, P0 ;  /* 0x0000000900007211 */ /* 0x000fe400000f0eff */
[----:B------:R-:W-:-:S04]  /*2c630*/  LEA R2, P0, R7, R2, 0x2 ;  /* 0x0000000207027211 */ /* 0x000fc800078010ff */
[----:B------:R-:W-:-:S05]  /*2c640*/  LEA.HI.X R3, R7, R3, R0, 0x2, P0 ;  /* 0x0000000307037211 */ /* 0x000fca00000f1400 */
[----:B------:R2:W-:Y:S04]  /*2c650*/  @!P2 ST.E [R2.64], R14 ;  /* 0x0000000e0200a985 */ /* 0x0005e8000c101904 */
[----:B------:R2:W-:Y:S02]  /*2c660*/  @!P1 ST.E [R2.64+0x20], R15 ;  /* 0x0000200f02009985 */ /* 0x0005e4000c101904 */
.L_x_1164:
[----:B--2-4-:R-:W-:Y:S05]  /*2c670*/  BSYNC B0 ;  /* 0x0000000000007941 */ /* 0x014fea0003800000 */
.L_x_1163:
[----:B------:R-:W-:Y:S02]  /*2c680*/  ULDC.64 UR4, c[0x0][0x118] ;  /* 0x0000460000047ab9 */ /* 0x000fe40000000a00 */
[----:B------:R-:W2:Y:S01]  /*2c690*/  LD.E R6, [R10.64+0xc0] ;  /* 0x0000c0040a067980 */ /* 0x000ea2000c101900 */
[----:B------:R-:W-:Y:S01]  /*2c6a0*/  IMAD.SHL.U32 R14, R43, 0x40, RZ ;  /* 0x000000402b0e7824 */ /* 0x000fe200078e00ff */
[--C-:B-----5:R-:W-:Y:S01]  /*2c6b0*/  SHF.R.S32.HI R3, RZ, 0x1f, R132.reuse ;  /* 0x0000001fff037819 */ /* 0x120fe20000011484 */
[----:B------:R-:W-:Y:S01]  /*2c6c0*/  IMAD.MOV.U32 R2, RZ, RZ, R132 ;  /* 0x000000ffff027224 */ /* 0x000fe200078e0084 */
[----:B------:R-:W-:Y:S01]  /*2c6d0*/  SHF.R.S32.HI R8, RZ, 0x1f, R41 ;  /* 0x0000001fff087819 */ /* 0x000fe20000011429 */
[-C--:B------:R-:W-:Y:S01]  /*2c6e0*/  IMAD R0, R5, R14.reuse, RZ ;  /* 0x0000000e05007224 */ /* 0x080fe200078e02ff */
[----:B------:R-:W-:Y:S01]  /*2c6f0*/  SHF.R.S32.HI R7, RZ, 0x1f, R14 ;  /* 0x0000001fff077819 */ /* 0x000fe2000001140e */
[C---:B------:R-:W-:Y:S01]  /*2c700*/  IMAD.WIDE.U32 R2, R4.reuse, R14, R2 ;  /* 0x0000000e04027225 */ /* 0x040fe200078e0002 */
[----:B------:R-:W-:Y:S03]  /*2c710*/  BSSY B0, `(.L_x_1165) ;  /* 0x0000018000007945 */ /* 0x000fe60003800000 */
[----:B------:R-:W-:Y:S01]  /*2c720*/  IMAD R0, R4, R7, R0 ;  /* 0x0000000704007224 */ /* 0x000fe200078e0200 */
[----:B------:R-:W-:Y:S01]  /*2c730*/  IADD3 R2, P0, R18, R2, RZ ;  /* 0x0000000212027210 */ /* 0x000fe20007f1e0ff */
[----:B------:R-:W-:Y:S01]  /*2c740*/  IMAD.IADD R14, R42, 0x1, -R14 ;  /* 0x000000012a0e7824 */ /* 0x000fe200078e0a0e */
[----:B------:R-:W-:-:S02]  /*2c750*/  LEA.HI R7, R40, R38, RZ, 0x3 ;  /* 0x0000002628077211 */ /* 0x000fc400078f18ff */
[----:B------:R-:W-:Y:S02]  /*2c760*/  IADD3.X R3, R19, R3, R0, P0, !PT ;  /* 0x0000000313037210 */ /* 0x000fe400007fe400 */
[----:B------:R-:W-:-:S04]  /*2c770*/  SHF.R.S32.HI R0, RZ, 0x3, R7 ;  /* 0x00000003ff007819 */ /* 0x000fc80000011407 */
[----:B------:R-:W-:Y:S02]  /*2c780*/  SHF.R.S32.HI R15, RZ, 0x1f, R0 ;  /* 0x0000001fff0f7819 */ /* 0x000fe40000011400 */
[----:B--2---:R-:W-:Y:S01]  /*2c790*/  ISETP.GE.AND P1, PT, R132, R6, PT ;  /* 0x000000068400720c */ /* 0x004fe20003f26270 */
[----:B------:R-:W-:-:S03]  /*2c7a0*/  IMAD R6, R17, R41, RZ ;  /* 0x0000002911067224 */ /* 0x000fc600078e02ff */
[----:B------:R-:W-:Y:S01]  /*2c7b0*/  ISETP.GE.OR P0, PT, R0, R14, P1 ;  /* 0x0000000e0000720c */ /* 0x000fe20000f06670 */
[C---:B------:R-:W-:Y:S02]  /*2c7c0*/  IMAD R8, R16.reuse, R8, R6 ;  /* 0x0000000810087224 */ /* 0x040fe400078e0206 */
[----:B------:R-:W-:-:S04]  /*2c7d0*/  IMAD.WIDE.U32 R6, R16, R41, R2 ;  /* 0x0000002910067225 */ /* 0x000fc800078e0002 */
[----:B------:R-:W-:-:S06]  /*2c7e0*/  IMAD.IADD R3, R7, 0x1, R8 ;  /* 0x0000000107037824 */ /* 0x000fcc00078e0208 */
[----:B------:R-:W-:Y:S05]  /*2c7f0*/  @P0 BRA `(.L_x_1166) ;  /* 0x0000009000000947 */ /* 0x000fea0003800000 */
[----:B------:R-:W-:Y:S01]  /*2c800*/  MOV R2, R6 ;  /* 0x0000000600027202 */ /* 0x000fe20000000f00 */
[----:B------:R-:W-:Y:S01]  /*2c810*/  IMAD R10, R5, R0, RZ ;  /* 0x00000000050a7224 */ /* 0x000fe200078e02ff */
[----:B------:R-:W-:-:S03]  /*2c820*/  ULDC.64 UR4, c[0x0][0x118] ;  /* 0x0000460000047ab9 */ /* 0x000fc60000000a00 */
[----:B------:R-:W-:-:S04]  /*2c830*/  IMAD.WIDE.U32 R8, R0, R4, R2 ;  /* 0x0000000400087225 */ /* 0x000fc800078e0002 */
[----:B------:R-:W-:-:S05]  /*2c840*/  IMAD R10, R4, R15, R10 ;  /* 0x0000000f040a7224 */ /* 0x000fca00078e020a */
[----:B------:R-:W-:Y:S02]  /*2c850*/  IADD3 R9, R9, R10, RZ ;  /* 0x0000000a09097210 */ /* 0x000fe40007ffe0ff */
[----:B------:R-:W-:-:S04]  /*2c860*/  LEA R10, P0, R8, R12, 0x1 ;  /* 0x0000000c080a7211 */ /* 0x000fc800078008ff */
[----:B------:R-:W-:-:S05]  /*2c870*/  LEA.HI.X R11, R8, R13, R9, 0x1, P0 ;  /* 0x0000000d080b7211 */ /* 0x000fca00000f0c09 */
[----:B-1----:R1:W-:Y:S04]  /*2c880*/  ST.E.128 [R10.64], R20 ;  /* 0x000000140a007985 */ /* 0x0023e8000c101d04 */
.L_x_1166:
[----:B------:R-:W-:Y:S05]  /*2c890*/  BSYNC B0 ;  /* 0x0000000000007941 */ /* 0x000fea0003800000 */
.L_x_1165:
[----:B------:R-:W-:Y:S01]  /*2c8a0*/  IADD3 R8, R0, 0x10, RZ ;  /* 0x0000001000087810 */ /* 0x000fe20007ffe0ff */
[----:B------:R-:W-:Y:S03]  /*2c8b0*/  BSSY B0, `(.L_x_1167) ;  /* 0x000000f000007945 */ /* 0x000fe60003800000 */
[----:B------:R-:W-:-:S13]  /*2c8c0*/  ISETP.GE.OR P0, PT, R8, R14, P1 ;  /* 0x0000000e0800720c */ /* 0x000fda0000f06670 */
[----:B------:R-:W-:Y:S05]  /*2c8d0*/  @P0 BRA `(.L_x_1168) ;  /* 0x000000c000000947 */ /* 0x000fea0003800000 */
[----:B-1----:R-:W-:Y:S01]  /*2c8e0*/  IADD3 R10, P0, R0, 0x10, RZ ;  /* 0x00000010000a7810 */ /* 0x002fe20007f1e0ff */
[----:B------:R-:W-:Y:S01]  /*2c8f0*/  ULDC.64 UR4, c[0x0][0x118] ;  /* 0x0000460000047ab9 */ /* 0x000fe20000000a00 */
[----:B------:R-:W-:-:S03]  /*2c900*/  MOV R9, R3 ;  /* 0x0000000300097202 */ /* 0x000fc60000000f00 */
[----:B------:R-:W-:-:S04]  /*2c910*/  IMAD.X R8, RZ, RZ, R15, P0 ;  /* 0x000000ffff087224 */ /* 0x000fc800000e060f */
[----:B------:R-:W-:Y:S02]  /*2c920*/  IMAD R11, R8, R4, RZ ;  /* 0x00000004080b7224 */ /* 0x000fe400078e02ff */
[----:B------:R-:W-:Y:S02]  /*2c930*/  IMAD.MOV.U32 R8, RZ, RZ, R6 ;  /* 0x000000ffff087224 */ /* 0x000fe400078e0006 */
[-C--:B------:R-:W-:Y:S02]  /*2c940*/  IMAD R11, R5, R10.reuse, R11 ;  /* 0x0000000a050b7224 */ /* 0x080fe400078e020b */
[----:B------:R-:W-:-:S05]  /*2c950*/  IMAD.WIDE.U32 R8, R4, R10, R8 ;  /* 0x0000000a04087225 */ /* 0x000fca00078e0008 */
[----:B------:R-:W-:Y:S02]  /*2c960*/  LEA R10, P0, R8, R12, 0x1 ;  /* 0x0000000c080a7211 */ /* 0x000fe400078008ff */
[----:B------:R-:W-:-:S04]  /*2c970*/  IADD3 R11, R9, R11, RZ ;  /* 0x0000000b090b7210 */ /* 0x000fc80007ffe0ff */
[----:B------:R-:W-:-:S05]  /*2c980*/  LEA.HI.X R11, R8, R13, R11, 0x1, P0 ;  /* 0x0000000d080b7211 */ /* 0x000fca00000f0c0b */
[----:B------:R1:W-:Y:S02]  /*2c990*/  ST.E.128 [R10.64], R24 ;  /* 0x000000180a007985 */ /* 0x0003e4000c101d04 */
.L_x_1168:
[----:B------:R-:W-:Y:S05]  /*2c9a0*/  BSYNC B0 ;  /* 0x0000000000007941 */ /* 0x000fea0003800000 */
.L_x_1167:
        /* <DEDUP_REMOVED lines=15> */
[----:B---3--:R1:W-:Y:S02]  /*2caa0*/  ST.E.128 [R10.64], R28 ;  /* 0x0000001c0a007985 */ /* 0x0083e4000c101d04 */
.L_x_1170:
[----:B------:R-:W-:Y:S05]  /*2cab0*/  BSYNC B0 ;  /* 0x0000000000007941 */ /* 0x000fea0003800000 */
.L_x_1169:
[----:B------:R-:W-:Y:S01]  /*2cac0*/  IADD3 R8, R0, 0x30, RZ ;  /* 0x0000003000087810 */ /* 0x000fe20007ffe0ff */
[----:B------:R-:W-:Y:S01]  /*2cad0*/  IMAD.MOV.U32 R9, RZ, RZ, 0x0 ;  /* 0x00000000ff097424 */ /* 0x000fe200078e00ff */
[----:B-1----:R-:W-:Y:S02]  /*2cae0*/  MOV R10, 0x70 ;  /* 0x00000070000a7802 */ /* 0x002fe40000000f00 */
[----:B------:R-:W-:-:S03]  /*2caf0*/  ISETP.GE.OR P1, PT, R8, R14, P1 ;  /* 0x0000000e0800720c */ /* 0x000fc60000f26670 */
[----:B------:R-:W-:-:S10]  /*2cb00*/  IMAD.MOV.U32 R8, RZ, RZ, R10 ;  /* 0x000000ffff087224 */ /* 0x000fd400078e000a */
[----:B------:R-:W-:Y:S05]  /*2cb10*/  @P1 RET.REL.NODEC R8 `(_ZN5flash24flash_fwd_splitkv_kernelI23Flash_fwd_kernel_traitsILi64ELi64ELi256ELi4ELb0ELb0EN7cutlass6half_tE19Flash_kernel_traitsILi64ELi64ELi256ELi4ES3_EELb1ELb0ELb0ELb0ELb0ELb0ELb0ELb1EEEvNS_16Flash_fwd_paramsE) ;  /* 0xfffd34e008001950 */ /* 0x000fea0003c3ffff */
[----:B------:R-:W-:Y:S01]  /*2cb20*/  IADD3 R0, P0, R0, 0x30, RZ ;  /* 0x0000003000007810 */ /* 0x000fe20007f1e0ff */
[----:B------:R-:W-:-:S03]  /*2cb30*/  ULDC.64 UR4, c[0x0][0x118] ;  /* 0x0000460000047ab9 */ /* 0x000fc60000000a00 */
[----:B------:R-:W-:-:S05]  /*2cb40*/  IADD3.X R2, RZ, R15, RZ, P0, !PT ;  /* 0x0000000fff027210 */ /* 0x000fca00007fe4ff */
[----:B------:R-:W-:Y:S01]  /*2cb50*/  IMAD R8, R2, R4, RZ ;  /* 0x0000000402087224 */ /* 0x000fe200078e02ff */
[----:B------:R-:W-:-:S05]  /*2cb60*/  MOV R2, R6 ;  /* 0x0000000600027202 */ /* 0x000fca0000000f00 */
[----:B------:R-:W-:-:S04]  /*2cb70*/  IMAD.WIDE.U32 R6, R4, R0, R2 ;  /* 0x0000000004067225 */ /* 0x000fc800078e0002 */
[----:B------:R-:W-:Y:S01]  /*2cb80*/  IMAD R0, R5, R0, R8 ;  /* 0x0000000005007224 */ /* 0x000fe200078e0208 */
[----:B------:R-:W-:-:S03]  /*2cb90*/  LEA R2, P0, R6, R12, 0x1 ;  /* 0x0000000c06027211 */ /* 0x000fc600078008ff */
[----:B------:R-:W-:-:S05]  /*2cba0*/  IMAD.IADD R0, R7, 0x1, R0 ;  /* 0x0000000107007824 */ /* 0x000fca00078e0200 */
[----:B------:R-:W-:-:S05]  /*2cbb0*/  LEA.HI.X R3, R6, R13, R0, 0x1, P0 ;  /* 0x0000000d06037211 */ /* 0x000fca00000f0c00 */
[----:B------:R1:W-:Y:S02]  /*2cbc0*/  ST.E.128 [R2.64], R32 ;  /* 0x0000002002007985 */ /* 0x0003e4000c101d04 */
[----:B-1----:R-:W-:Y:S01]  /*2cbd0*/  MOV R2, R10 ;  /* 0x0000000a00027202 */ /* 0x002fe20000000f00 */
[----:B------:R-:W-:-:S04]  /*2cbe0*/  IMAD.MOV.U32 R3, RZ, RZ, 0x0 ;  /* 0x00000000ff037424 */ /* 0x000fc800078e00ff */
[----:B------:R-:W-:Y:S05]  /*2cbf0*/  RET.REL.NODEC R2 `(_ZN5flash24flash_fwd_splitkv_kernelI23Flash_fwd_kernel_traitsILi64ELi64ELi256ELi4ELb0ELb0EN7cutlass6half_tE19Flash_kernel_traitsILi64ELi64ELi256ELi4ES3_EELb1ELb0ELb0ELb0ELb0ELb0ELb0ELb1EEEvNS_16Flash_fwd_paramsE) ;  /* 0xfffd340002007950 */ /* 0x000fea0003c3ffff */
.L_x_1158:
[----:B------:R-:W-:Y:S01]  /*2cc00*/  IMAD.MOV.U32 R0, RZ, RZ, R250 ;  /* 0x000000ffff007224 */ /* 0x000fe200078e00fa */
[----:B------:R-:W-:Y:S02]  /*2cc10*/  MOV R5, 0x2 ;  /* 0x0000000200057802 */ /* 0x000fe40000000f00 */
[----:B------:R-:W-:Y:S02]  /*2cc20*/  MOV R4, 0x2cc40 ;  /* 0x0002cc4000047802 */ /* 0x000fe40000000f00 */
[----:B-1---5:R-:W-:Y:S05]  /*2cc30*/  CALL.REL.NOINC `($__internal_14_$__cuda_sm70_shflsync_bfly_p) ;  /* 0x0000011000007944 */ /* 0x022fea0003c00000 */
[----:B------:R-:W-:Y:S01]  /*2cc40*/  MOV R0, R6 ;  /* 0x0000000600007202 */ /* 0x000fe20000000f00 */
[----:B------:R-:W-:Y:S05]  /*2cc50*/  BRA `(.L_x_1171) ;  /* 0xffffedc000007947 */ /* 0x000fea000383ffff */
.L_x_1159:
[----:B------:R-:W-:Y:S02]  /*2cc60*/  MOV R5, 0x1 ;  /* 0x0000000100057802 */ /* 0x000fe40000000f00 */
[----:B------:R-:W-:Y:S02]  /*2cc70*/  MOV R4, 0x2cc90 ;  /* 0x0002cc9000047802 */ /* 0x000fe40000000f00 */
[----:B-12--5:R-:W-:Y:S05]  /*2cc80*/  CALL.REL.NOINC `($__internal_14_$__cuda_sm70_shflsync_bfly_p) ;  /* 0x000000c000007944 */ /* 0x026fea0003c00000 */
[----:B------:R-:W-:Y:S01]  /*2cc90*/  FADD.FTZ R19, R0, R6 ;  /* 0x0000000600137221 */ /* 0x000fe20000010000 */
[----:B------:R-:W-:Y:S02]  /*2cca0*/  MOV R0, R249 ;  /* 0x000000f900007202 */ /* 0x000fe40000000f00 */
[----:B------:R-:W-:Y:S02]  /*2ccb0*/  MOV R5, 0x2 ;  /* 0x0000000200057802 */ /* 0x000fe40000000f00 */
[----:B------:R-:W-:-:S02]  /*2ccc0*/  MOV R4, 0x2cce0 ;  /* 0x0002cce000047802 */ /* 0x000fc40000000f00 */
[----:B------:R-:W-:Y:S05]  /*2ccd0*/  CALL.REL.NOINC `($__internal_14_$__cuda_sm70_shflsync_bfly_p) ;  /* 0x0000007000007944 */ /* 0x000fea0003c00000 */
[----:B------:R-:W-:Y:S01]  /*2cce0*/  FADD.FTZ R2, R249, R6 ;  /* 0x00000006f9027221 */ /* 0x000fe20000010000 */
[----:B------:R-:W-:-:S02]  /*2ccf0*/  MOV R5, 0x1 ;  /* 0x0000000100057802 */ /* 0x000fc40000000f00 */
[----:B------:R-:W-:Y:S02]  /*2cd00*/  MOV R4, 0x2cd30 ;  /* 0x0002cd3000047802 */ /* 0x000fe40000000f00 */
[----:B------:R-:W-:Y:S02]  /*2cd10*/  MOV R0, R2 ;  /* 0x0000000200007202 */ /* 0x000fe40000000f00 */
[----:B------:R-:W-:Y:S05]  /*2cd20*/  CALL.REL.NOINC `($__internal_14_$__cuda_sm70_shflsync_bfly_p) ;  /* 0x0000002000007944 */ /* 0x000fea0003c00000 */
[----:B------:R-:W-:Y:S01]  /*2cd30*/  MOV R4, R6 ;  /* 0x0000000600047202 */ /* 0x000fe20000000f00 */
[----:B------:R-:W-:Y:S05]  /*2cd40*/  BRA `(.L_x_1172) ;  /* 0xffffed4000007947 */ /* 0x000fea000383ffff */
        .weak           $__internal_14_$__cuda_sm70_shflsync_bfly_p
        .type           $__internal_14_$__cuda_sm70_shflsync_bfly_p,@function
        .size           $__internal_14_$__cuda_sm70_shflsync_bfly_p,(.L_x_7711 - $__internal_14_$__cuda_sm70_shflsync_bfly_p)
$__internal_14_$__cuda_sm70_shflsync_bfly_p:
[----:B------:R-:W-:Y:S04]  /*2cd50*/  WARPSYNC R7 ;  /* 0x0000000700007348 */ /* 0x000fe80003800000 */
[----:B------:R1:W2:Y:S02]  /*2cd60*/  SHFL.BFLY PT, R6, R0, R5, R8 ;  /* 0x0c00000500067389 */ /* 0x0002a400000e0008 */
[----:B-1----:R-:W-:-:S04]  /*2cd70*/  MOV R5, 0x0 ;  /* 0x0000000000057802 */ /* 0x002fc80000000f00 */
[----:B--2---:R-:W-:Y:S05]  /*2cd80*/  RET.REL.NODEC R4 `(_ZN5flash24flash_fwd_splitkv_kernelI23Flash_fwd_kernel_traitsILi64ELi64ELi256ELi4ELb0ELb0EN7cutlass6half_tE19Flash_kernel_traitsILi64ELi64ELi256ELi4ES3_EELb1ELb0ELb0ELb0ELb0ELb0ELb0ELb1EEEvNS_16Flash_fwd_paramsE) ;  /* 0xfffd327004007950 */ /* 0x004fea0003c3ffff */
.L_x_1173:
        /* <DEDUP_REMOVED lines=15> */
.L_x_7711:


//--------------------- .text._ZN5flash24flash_fwd_splitkv_kernelI23Flash_fwd_kernel_traitsILi64ELi64ELi256ELi4ELb0ELb0EN7cutlass6half_tE19Flash_kernel_traitsILi64ELi64ELi256ELi4ES3_EELb1ELb0ELb0ELb0ELb0ELb1ELb0ELb1EEEvNS_16Flash_fwd_paramsE --------------------------
	.section	.text._ZN5flash24flash_fwd_splitkv_kernelI23Flash_fwd_kernel_traitsILi64ELi64ELi256ELi4ELb0ELb0EN7cutlass6half_tE19Flash_kernel_traitsILi64ELi64ELi256ELi4ES3_EELb1ELb0ELb0ELb0ELb0ELb1ELb0ELb1EEEvNS_16Flash_fwd_paramsE,"ax",@progbits
	.sectioninfo	@"SHI_REGISTERS=255"
	.align	128
        .global         _ZN5flash24flash_fwd_splitkv_kernelI23Flash_fwd_kernel_traitsILi64ELi64ELi256ELi4ELb0ELb0EN7cutlass6half_tE19Flash_kernel_traitsILi64ELi64ELi256ELi4ES3_EELb1ELb0ELb0ELb0ELb0ELb1ELb0ELb1EEEvNS_16Flash_fwd_paramsE
        .type           _ZN5flash24flash_fwd_splitkv_kernelI23Flash_fwd_kernel_traitsILi64ELi64ELi256ELi4ELb0ELb0EN7cutlass6half_tE19Flash_kernel_traitsILi64ELi64ELi256ELi4ES3_EELb1ELb0ELb0ELb0ELb0ELb1ELb0ELb1EEEvNS_16Flash_fwd_paramsE,@function
        .size           _ZN5flash24flash_fwd_splitkv_kernelI23Flash_fwd_kernel_traitsILi64ELi64ELi256ELi4ELb0ELb0EN7cutlass6half_tE19Flash_kernel_traitsILi64ELi64ELi256ELi4ES3_EELb1ELb0ELb0ELb0ELb0ELb1ELb0ELb1EEEvNS_16Flash_fwd_paramsE,(.L_x_7713 - _ZN5flash24flash_fwd_splitkv_kernelI23Flash_fwd_kernel_traitsILi64ELi64ELi256ELi4ELb0ELb0EN7cutlass6half_tE19Flash_kernel_traitsILi64ELi64ELi256ELi4ES3_EELb1ELb0ELb0ELb0ELb0ELb1ELb0ELb1EEEvNS_16Flash_fwd_paramsE)
        .other          _ZN5flash24flash_fwd_splitkv_kernelI23Flash_fwd_kernel_traitsILi64ELi64ELi256ELi4ELb0ELb0EN7cutlass6half_tE19Flash_kernel_traitsILi64ELi64ELi256ELi4ES3_EELb1ELb0ELb0ELb0ELb0ELb1ELb0ELb1EEEvNS_16Flash_fwd_paramsE,@"STO_CUDA_ENTRY STV_DEFAULT"
_ZN5flash24flash_fwd_splitkv_kernelI23Flash_fwd_kernel_traitsILi64ELi64ELi256ELi4ELb0ELb0EN7cutlass6half_tE19Flash_kernel_traitsILi64ELi64ELi256ELi4ES3_EELb1ELb0ELb0ELb0ELb0ELb1ELb0ELb1EEEvNS_16Flash_fwd_paramsE:
.text._ZN5flash24flash_fwd_splitkv_kernelI23Flash_fwd_kernel_traitsILi64ELi64ELi256ELi4ELb0ELb0EN7cutlass6half_tE19Flash_kernel_traitsILi64ELi64ELi256ELi4ES3_EELb1ELb0ELb0ELb0ELb0ELb1ELb0ELb1EEEvNS_16Flash_fwd_paramsE:
[----:B------:R-:W-:Y:S02]  /*0000*/  MOV R1, c[0x0][0x28] ;  /* 0x00000a0000017a02 */ /* 0x000fe40000000f00 */
[----:B------:R-:W-:Y:S01]  /*0010*/  ULDC.64 UR4, c[0x0][0x40] ;  /* 0x0000100000047ab9 */ /* 0x000fe20000000a00 */
[----:B------:R-:W-:Y:S01]  /*0020*/  BSSY B3, `(.L_x_1174) ;  /* 0x0000005000037945 */ /* 0x000fe20003800000 */
[----:B------:R-:W-:Y:S01]  /*0030*/  UIADD3 UR4, UP0, UR4, 0x160, URZ ;  /* 0x0000016004047890 */ /* 0x000fe2000ff1e03f */
[----:B------:R-:W-:-:S03]  /*0040*/  IADD3 R1, R1, -0x180, RZ ;  /* 0xfffffe8001017810 */ /* 0x000fc60007ffe0ff */
[----:B------:R-:W-:-:S07]  /*0050*/  UIADD3.X UR5, URZ, UR5, URZ, UP0, !UPT ;  /* 0x000000053f057290 */ /* 0x000fce00087fe43f */
[----:B------:R-:W-:Y:S05]  /*0060*/  CALL.REL.NOINC `($_ZN5flash24flash_fwd_splitkv_kernelI23Flash_fwd_kernel_traitsILi64ELi64ELi256ELi4ELb0ELb0EN7cutlass6half_tE19Flash_kernel_traitsILi64ELi64ELi256ELi4ES3_EELb1ELb0ELb0ELb0ELb0ELb1ELb0ELb1EEEvNS_16Flash_fwd_paramsE$_ZN5flash30compute_attn_1rowblock_splitkvI23Flash_fwd_kernel_traitsILi64ELi64ELi256ELi4ELb0ELb0EN7cutlass6half_tE19Flash_kernel_traitsILi64ELi64ELi256ELi4ES3_EELb1ELb0ELb0ELb0ELb0ELb1ELb0ELb1ENS_16Flash_fwd_paramsEEEvRKT8_iiiii) ;  /* 0x0000002000007944 */ /* 0x000fea0003c00000 */
[----:B------:R-:W-:Y:S05]  /*0070*/  BSYNC B3 ;  /* 0x0000000000037941 */ /* 0x000fea0003800000 */
.L_x_1174:
[----:B------:R-:W-:Y:S05]  /*0080*/  EXIT ;  /* 0x000000000000794d */ /* 0x000fea0003800000 */
        .type           $_ZN5flash24flash_fwd_splitkv_kernelI23Flash_fwd_kernel_traitsILi64ELi64ELi256ELi4ELb0ELb0EN7cutlass6half_tE19Flash_kernel_traitsILi64ELi64ELi256ELi4ES3_EELb1ELb0ELb0ELb0ELb0ELb1ELb0ELb1EEEvNS_16Flash_fwd_paramsE$_ZN5flash30compute_attn_1rowblock_splitkvI23Flash_fwd_kernel_traitsILi64ELi64ELi256ELi4ELb0ELb0EN7cutlass6half_tE19Flash_kernel_traitsILi64ELi64ELi256ELi4ES3_EELb1ELb0ELb0ELb0ELb0ELb1ELb0ELb1ENS_16Flash_fwd_paramsEEEvRKT8_iiiii,@function
        .size           $_ZN5flash24flash_fwd_splitkv_kernelI23Flash_fwd_kernel_traitsILi64ELi64ELi256ELi4ELb0ELb0EN7cutlass6half_tE19Flash_kernel_traitsILi64ELi64ELi256ELi4ES3_EELb1ELb0ELb0ELb0ELb0ELb1ELb0ELb1EEEvNS_16Flash_fwd_paramsE$_ZN5flash30compute_attn_1rowblock_splitkvI23Flash_fwd_kernel_traitsILi64ELi64ELi256ELi4ELb0ELb0EN7cutlass6half_tE19Flash_kernel_traitsILi64ELi64ELi256ELi4ES3_EELb1ELb0ELb0ELb0ELb0ELb1ELb0ELb1ENS_16Flash_fwd_paramsEEEvRKT8_iiiii,($__internal_15_$__cuda_sm70_shflsync_bfly_p - $_ZN5flash24flash_fwd_splitkv_kernelI23Flash_fwd_kernel_traitsILi64ELi64ELi256ELi4ELb0ELb0EN7cutlass6half_tE19Flash_kernel_traitsILi64ELi64ELi256ELi4ES3_EELb1ELb0ELb0ELb0ELb0ELb1ELb0ELb1EEEvNS_16Flash_fwd_paramsE$_ZN5flash30compute_attn_1rowblock_splitkvI23Flash_fwd_kernel_traitsILi64ELi64ELi256ELi4ELb0ELb0EN7cutlass6half_tE19Flash_kernel_traitsILi64ELi64ELi256ELi4ES3_EELb1ELb0ELb0ELb0ELb0ELb1ELb0ELb1ENS_16Flash_fwd_paramsEEEvRKT8_iiiii)
$_ZN5flash24flash_fwd_splitkv_kernelI23Flash_fwd_kernel_traitsILi64ELi64ELi256ELi4ELb0ELb0EN7cutlass6half_tE19Flash_kernel_traitsILi64ELi64ELi256ELi4ES3_EELb1ELb0ELb0ELb0ELb0ELb1ELb0ELb1EEEvNS_16Flash_fwd_paramsE$_ZN5flash30compute_attn_1rowblock_splitkvI23Flash_fwd_kernel_traitsILi64ELi64ELi256ELi4ELb0ELb0EN7cutlass6half_tE19Flash_kernel_traitsILi64ELi64ELi256ELi4ES3_EELb1ELb0ELb0ELb0ELb0ELb1ELb0ELb1ENS_16Flash_fwd_paramsEEEvRKT8_iiiii:
        /* <DEDUP_REMOVED lines=22> */
.L_x_1176:
[----:B------:R-:W-:Y:S05]  /*01f0*/  BSYNC B0 ;  /* 0x0000000000007941 */ /* 0x000fea0003800000 */
.L_x_1175:
        /* <DEDUP_REMOVED lines=18> */
.L_x_1178:
[----:B------:R3:W5:Y:S02]  /*0320*/  LD.E R0, [R16.64+0xb8] ;  /* 0x0000b80610007980 */ /* 0x000764000c101900 */
.L_x_1179:
[----:B------:R-:W-:Y:S05]  /*0330*/  BSYNC B0 ;  /* 0x0000000000007941 */ /* 0x000fea0003800000 */
.L_x_1177:
        /* <DEDUP_REMOVED lines=10> */
.L_x_1181:
[----:B------:R-:W2:Y:S01]  /*03e0*/  LD.E.64 R2, [R16.64+0x108] ;  /* 0x0001080610027980 */ /* 0x000ea2000c101b00 */
[----:B------:R-:W-:Y:S01]  /*03f0*/  BSSY B0, `(.L_x_1183) ;  /* 0x0000006000007945 */ /* 0x000fe20003800000 */
[----:B------:R-:W-:Y:S01]  /*0400*/  IMAD.MOV.U32 R0, RZ, RZ, RZ ;  /* 0x000000ffff007224 */ /* 0x000fe200078e00ff */
[----:B--2---:R-:W-:-:S04]  /*0410*/  ISETP.NE.U32.AND P0, PT, R2, RZ, PT ;  /* 0x000000ff0200720c */ /* 0x004fc80003f05070 */
[----:B------:R-:W-:-:S13]  /*0420*/  ISETP.NE.AND.EX P0, PT, R3, RZ, PT, P0 ;  /* 0x000000ff0300720c */ /* 0x000fda0003f05300 */
[----:B------:R-:W-:Y:S05]  /*0430*/  @!P0 BRA `(.L_x_1184) ;  /* 0x0000001000008947 */ /* 0x000fea0003800000 */
[----:B------:R2:W5:Y:S02]  /*0440*/  LD.E R0, [R16.64+0xbc] ;  /* 0x0000bc0610007980 */ /* 0x000564000c101900 */
.L_x_1184:
[----:B------:R-:W-:Y:S05]  /*0450*/  BSYNC B0 ;  /* 0x0000000000007941 */ /* 0x000fea0003800000 */
.L_x_1183:
[----:B-----5:R-:W-:Y:S02]  /*0460*/  IADD3 R211, R119, R0, RZ ;  /* 0x0000000077d37210 */ /* 0x020fe40007ffe0ff */
.L_x_1182:
[----:B------:R-:W-:Y:S05]  /*0470*/  BSYNC B1 ;  /* 0x0000000000017941 */ /* 0x000fea0003800000 */
.L_x_1180:
[----:B------:R-:W5:Y:S01]  /*0480*/  S2R R38, SR_CTAID.X ;  /* 0x0000000000267919 */ /* 0x000f620000002500 */
[----:B------:R-:W-:Y:S01]  /*0490*/  MOV R25, 0x70 ;  /* 0x0000007000197802 */ /* 0x000fe20000000f00 */
[----:B------:R-:W-:-:S03]  /*04a0*/  IMAD.MOV.U32 R3, RZ, RZ, 0x0 ;  /* 0x00000000ff037424 */ /* 0x000fc600078e00ff */
[----:B------:R-:W-:Y:S01]  /*04b0*/  MOV R2, R25 ;  /* 0x0000001900027202 */ /* 0x000fe20000000f00 */
[----:B-----5:R-:W-:-:S05]  /*04c0*/  IMAD.SHL.U32 R26, R38, 0x40, RZ ;  /* 0x00000040261a7824 */ /* 0x020fca00078e00ff */
[----:B------:R-:W-:-:S13]  /*04d0*/  ISETP.GT.AND P0, PT, R28, R26, PT ;  /* 0x0000001a1c00720c */ /* 0x000fda0003f04270 */
[----:B------:R-:W-:Y:S05]  /*04e0*/  @!P0 RET.REL.NODEC R2 `(_ZN5flash24flash_fwd_splitkv_kernelI23Flash_fwd_kernel_traitsILi64ELi64ELi256ELi4ELb0ELb0EN7cutlass6half_tE19Flash_kernel_traitsILi64ELi64ELi256ELi4ES3_EELb1ELb0ELb0ELb0ELb0ELb1ELb0ELb1EEEvNS_16Flash_fwd_paramsE) ;  /* 0xfffffb1002008950 */ /* 0x000fea0003c3ffff */
        /* <DEDUP_REMOVED lines=42> */
[-C--:B----4-:R-:W-:Y:S02]  /*0790*/  @!P0 IMAD R5, R7, R37.reuse, RZ ;  /* 0x0000002507058224 */ /* 0x090fe400078e02ff */
        /* <DEDUP_REMOVED lines=32> */
.L_x_1187:
[----:B------:R-:W-:Y:S05]  /*09a0*/  BSYNC B0 ;  /* 0x0000000000007941 */ /* 0x000fea0003800000 */
.L_x_1186:
        /* <DEDUP_REMOVED lines=16> */
.L_x_1189:
[----:B------:R-:W-:Y:S05]  /*0ab0*/  BSYNC B0 ;  /* 0x0000000000007941 */ /* 0x000fea0003800000 */
.L_x_1188:
        /* <DEDUP_REMOVED lines=16> */
.L_x_1191:
[----:B------:R-:W-:Y:S05]  /*0bc0*/  BSYNC B0 ;  /* 0x0000000000007941 */ /* 0x000fea0003800000 */
.L_x_1190:
        /* <DEDUP_REMOVED lines=15> */
.L_x_1193:
[----:B------:R-:W-:Y:S05]  /*0cc0*/  BSYNC B0 ;  /* 0x0000000000007941 */ /* 0x000fea0003800000 */
.L_x_1192:
        /* <DEDUP_REMOVED lines=17> */
[----:B----4-:R-:W-:Y:S05]  /*0de0*/  @P0 RET.REL.NODEC R4 `(_ZN5flash24flash_fwd_splitkv_kernelI23Flash_fwd_kernel_traitsILi64ELi64ELi256ELi4ELb0ELb0EN7cutlass6half_tE19Flash_kernel_traitsILi64ELi64ELi256ELi4ES3_EELb1ELb0ELb0ELb0ELb0ELb1ELb0ELb1EEEvNS_16Flash_fwd_paramsE) ;  /* 0xfffff21004000950 */ /* 0x010fea0003c3ffff */
[----:B------:R-:W-:-:S05]  /*0df0*/  MOV R0, 0x7f800000 ;  /* 0x7f80000000007802 */ /* 0x000fca0000000f00 */
[----:B------:R2:W-:Y:S02]  /*0e00*/  ST.E [R2.64+0xc0], R0 ;  /* 0x0000c00002007985 */ /* 0x0005e4000c101906 */
[----:B--2---:R-:W-:Y:S02]  /*0e10*/  MOV R2, R25 ;  /* 0x0000001900027202 */ /* 0x004fe40000000f00 */
[----:B------:R-:W-:-:S04]  /*0e20*/  MOV R3, 0x0 ;  /* 0x0000000000037802 */ /* 0x000fc80000000f00 */
[----:B------:R-:W-:Y:S05]  /*0e30*/  RET.REL.NODEC R2 `(_ZN5flash24flash_fwd_splitkv_kernelI23Flash_fwd_kernel_traitsILi64ELi64ELi256ELi4ELb0ELb0EN7cutlass6half_tE19Flash_kernel_traitsILi64ELi64ELi256ELi4ES3_EELb1ELb0ELb0ELb0ELb0ELb1ELb0ELb1EEEvNS_16Flash_fwd_paramsE) ;  /* 0xfffff1c002007950 */ /* 0x000fea0003c3ffff */
.L_x_1185:
        /* <DEDUP_REMOVED lines=69> */
[----:B------:R-:W-:Y:S02]  /*1290*/  IABS R18, R39 ;  /* 0x0000002700127213 */ /* 0x000fe40000000000 */
[----:B------:R-:W-:Y:S02]  /*12a0*/  IABS R15, R14 ;  /* 0x0000000e000f7213 */ /* 0x000fe40000000000 */
[----:B-1----:R-:W-:Y:S01]  /*12b0*/  IADD3 R0, RZ, -R3, RZ ;  /* 0x80000003ff007210 */ /* 0x002fe20007ffe0ff */
[----:B------:R-:W-:-:S04]  /*12c0*/  IMAD.MOV.U32 R2, RZ, RZ, RZ ;  /* 0x000000ffff027224 */ /* 0x000fc800078e00ff */
[----:B------:R-:W-:-:S04]  /*12d0*/  IMAD R0, R0, R4, RZ ;  /* 0x0000000400007224 */ /* 0x000fc800078e02ff */
[----:B------:R-:W-:Y:S01]  /*12e0*/  IMAD.HI.U32 R2, R3, R0, R2 ;  /* 0x0000000003027227 */ /* 0x000fe200078e0002 */
        /* <DEDUP_REMOVED lines=13> */
[----:B------:R-:W-:Y:S01]  /*13c0*/  @P2 IADD3 R2, R2, 0x1, RZ ;  /* 0x0000000102022810 */ /* 0x000fe20007ffe0ff */
[----:B----4-:R1:W-:Y:S01]  /*13d0*/  STL.64 [R1+0x10], R20 ;  /* 0x0000101401007387 */ /* 0x0103e20000100a00 */
        /* <DEDUP_REMOVED lines=27> */
.L_x_1195:
        /* <DEDUP_REMOVED lines=13> */
[----:B---3--:R2:W-:Y:S01]  /*1660*/  STL.64 [R1+0x10], R2 ;  /* 0x0000100201007387 */ /* 0x0085e20000100a00 */
        /* <DEDUP_REMOVED lines=71> */
.L_x_1196:
[----:B-1----:R-:W-:Y:S05]  /*1ae0*/  BSYNC B0 ;  /* 0x0000000000007941 */ /* 0x002fea0003800000 */
.L_x_1194:
[----:B------:R-:W2:Y:S01]  /*1af0*/  LDL R34, [R1+0x10] ;  /* 0x0000100001227983 */ /* 0x000ea20000100800 */
[----:B------:R-:W-:-:S03]  /*1b00*/  ISETP.NE.AND P0, PT, R40, -0x1, PT ;  /* 0xffffffff2800780c */ /* 0x000fc60003f05270 */
[----:B------:R-:W3:Y:S04]  /*1b10*/  LDL R36, [R1+0x14] ;  /* 0x0000140001247983 */ /* 0x000ee80000100800 */
[----:B------:R-:W4:Y:S04]  /*1b20*/  LD.E.64 R4, [R16.64+0x30] ;  /* 0x0000300610047980 */ /* 0x000f28000c101b00 */
[----:B------:R-:W4:Y:S04]  /*1b30*/  LD.E R14, [R16.64+0xc0] ;  /* 0x0000c006100e7980 */ /* 0x000f28000c101900 */
[----:B------:R-:W4:Y:S04]  /*1b40*/  @!P0 LD.E.64 R6, [R16.64+0x18] ;  /* 0x0000180610068980 */ /* 0x000f28000c101b00 */
[----:B------:R-:W4:Y:S04]  /*1b50*/  LD.E.64 R10, [R16.64+0x48] ;  /* 0x00004806100a7980 */ /* 0x000f28000c101b00 */
[----:B------:R-:W4:Y:S04]  /*1b60*/  LD.E.64 R20, [R16.64+0x10] ;  /* 0x0000100610147980 */ /* 0x000f28000c101b00 */
[----:B------:R-:W4:Y:S04]  /*1b70*/  LD.E.64 R24, [R16.64+0x8] ;  /* 0x0000080610187980 */ /* 0x000f28000c101b00 */
[----:B------:R1:W5:Y:S04]  /*1b80*/  @P4 LD.E R31, [R32.64] ;  /* 0x00000006201f4980 */ /* 0x000368000c101900 */
        /* <DEDUP_REMOVED lines=33> */
[----:B------:R-:W-:Y:S01]  /*1da0*/  @!P0 IMAD.WIDE.U32 R6, R6, R37, RZ ;  /* 0x0000002506068225 */ /* 0x000fe200078e00ff */
[----:B------:R1:W-:Y:S03]  /*1db0*/  STL [R1], R14 ;  /* 0x0000000e01007387 */ /* 0x0003e60000100800 */
[----:B------:R-:W-:-:S04]  /*1dc0*/  IMAD.WIDE.U32 R8, R18, R28, R2 ;  /* 0x0000001c12087225 */ /* 0x000fc800078e0002 */
[----:B------:R-:W-:Y:S01]  /*1dd0*/  @P0 IMAD.WIDE.U32 R2, R4, R40, RZ ;  /* 0x0000002804020225 */ /* 0x000fe200078e00ff */
[----:B------:R-:W-:-:S03]  /*1de0*/  LOP3.LUT R12, R250, 0xfffffff8, RZ, 0xc0, !PT ;  /* 0xfffffff8fa0c7812 */ /* 0x000fc600078ec0ff */
[----:B------:R-:W-:Y:S01]  /*1df0*/  @!P0 IMAD.MOV.U32 R2, RZ, RZ, R6 ;  /* 0x000000ffff028224 */ /* 0x000fe200078e0006 */
[----:B------:R-:W-:Y:S01]  /*1e00*/  SHF.R.S32.HI R6, RZ, 0x1f, R39 ;  /* 0x0000001fff067819 */ /* 0x000fe20000011427 */
[----:B------:R-:W-:-:S03]  /*1e10*/  IMAD.IADD R249, R0, 0x1, -R12 ;  /* 0x0000000100f97824 */ /* 0x000fc600078e0a0c */
[----:B------:R-:W-:Y:S01]  /*1e20*/  IADD3 R2, P1, R132, R2, RZ ;  /* 0x0000000284027210 */ /* 0x000fe20007f3e0ff */
[----:B-1----:R-:W-:-:S05]  /*1e30*/  @P0 IMAD R14, R5, R40, RZ ;  /* 0x00000028050e0224 */ /* 0x002fca00078e02ff */
[----:B------:R-:W-:Y:S01]  /*1e40*/  @P0 IADD3 R3, R3, R14, RZ ;  /* 0x0000000e03030210 */ /* 0x000fe20007ffe0ff */
[----:B------:R-:W-:Y:S02]  /*1e50*/  @!P0 IMAD.IADD R3, R7, 0x1, R15 ;  /* 0x0000000107038824 */ /* 0x000fe400078e020f */
        /* <DEDUP_REMOVED lines=284> */
.L_x_1301:
[----:B------:R-:W-:Y:S01]  /*3020*/  LOP3.LUT R33, R33, 0xfffffeff, RZ, 0xc0, !PT ;  /* 0xfffffeff21217812 */ /* 0x000fe200078ec0ff */
[----:B------:R-:W2:Y:S01]  /*3030*/  LDL R0, [R1] ;  /* 0x0000000001007983 */ /* 0x000ea20000100800 */
[----:B------:R-:W-:Y:S01]  /*3040*/  IMAD.SHL.U32 R22, R21, 0x100, RZ ;  /* 0x0000010015167824 */ /* 0x000fe200078e00ff */
[----:B------:R-:W-:Y:S04]  /*3050*/  BSSY B2, `(.L_x_1198) ;  /* 0x0000cb3000027945 */ /* 0x000fe80003800000 */
[----:B------:R-:W-:Y:S05]  /*3060*/  IADD3 R20, R22, -0x100, RZ ;  /* 0xffffff0016147810 */ /* 0x000fea0007ffe0ff */
[--C-:B------:R-:W-:Y:S02]  /*3070*/  IMAD.IADD R66, R211, 0x1, -R20.reuse ;  /* 0x00000001d3427824 */ /* 0x100fe400078e0a14 */
[----:B------:R-:W-:Y:S01]  /*3080*/  IMAD.IADD R67, R119, 0x1, -R20 ;  /* 0x0000000177437824 */ /* 0x000fe200078e0a14 */
[----:B--2---:R-:W-:Y:S04]  /*3090*/  ISETP.GE.AND P0, PT, R132, R0, PT ;  /* 0x000000008400720c */ /* 0x004fe80003f06270 */
        /* <DEDUP_REMOVED lines=21> */
[-C--:B------:R-:W-:Y:S02]  /*31f0*/  ISETP.LT.OR P2, PT, R92, R67.reuse, P2 ;  /* 0x000000435c00720c */ /* 0x080fe40001741670 */
        /* <DEDUP_REMOVED lines=34> */
[----:B------:R-:W-:Y:S02]  /*3420*/  ISETP.GE.OR P1, PT, R89, R66, P0 ;  /* 0x000000425900720c */ /* 0x000fe40000726670 */
[----:B------:R-:W-:Y:S02]  /*3430*/  LOP3.LUT R33, R33, 0xfffffffd, RZ, 0xc0, !PT ;  /* 0xfffffffd21217812 */ /* 0x000fe400078ec0ff */
[-C--:B------:R-:W-:Y:S11]  /*3440*/  ISETP.LT.OR P2, PT, R89, R67.reuse, P1 ;  /* 0x000000435900720c */ /* 0x080ff60000f41670 */
        /* <DEDUP_REMOVED lines=216> */
.L_x_1202:
[----:B------:R-:W-:Y:S05]  /*41d0*/  BSYNC B0 ;  /* 0x0000000000007941 */ /* 0x000fea0003800000 */
.L_x_1201:
        /* <DEDUP_REMOVED lines=65> */
.L_x_1204:
[----:B------:R-:W-:Y:S05]  /*45f0*/  BSYNC B0 ;  /* 0x0000000000007941 */ /* 0x000fea0003800000 */
.L_x_1203:
        /* <DEDUP_REMOVED lines=65> */
.L_x_1206:
[----:B------:R-:W-:Y:S05]  /*4a10*/  BSYNC B0 ;  /* 0x0000000000007941 */ /* 0x000fea0003800000 */
.L_x_1205:
        /* <DEDUP_REMOVED lines=72> */
.L_x_1208:
[----:B------:R-:W-:Y:S05]  /*4ea0*/  BSYNC B0 ;  /* 0x0000000000007941 */ /* 0x000fea0003800000 */
.L_x_1207:
        /* <DEDUP_REMOVED lines=65> */
.L_x_1210:
[----:B------:R-:W-:Y:S05]  /*52c0*/  BSYNC B0 ;  /* 0x0000000000007941 */ /* 0x000fea0003800000 */
.L_x_1209:
        /* <DEDUP_REMOVED lines=72> */
.L_x_1212:
[----:B------:R-:W-:Y:S05]  /*5750*/  BSYNC B0 ;  /* 0x0000000000007941 */ /* 0x000fea0003800000 */
.L_x_1211:
        /* <DEDUP_REMOVED lines=72> */
.L_x_1214:
[----:B------:R-:W-:Y:S05]  /*5be0*/  BSYNC B0 ;  /* 0x0000000000007941 */ /* 0x000fea0003800000 */
.L_x_1213:
        /* <DEDUP_REMOVED lines=72> */
.L_x_1216:
[----:B------:R-:W-:Y:S05]  /*6070*/  BSYNC B0 ;  /* 0x0000000000007941 */ /* 0x000fea0003800000 */
.L_x_1215:
        /* <DEDUP_REMOVED lines=65> */
.L_x_1218:
[----:B------:R-:W-:Y:S05]  /*6490*/  BSYNC B0 ;  /* 0x0000000000007941 */ /* 0x000fea0003800000 */
.L_x_1217:
        /* <DEDUP_REMOVED lines=72> */
.L_x_1220:
[----:B------:R-:W-:Y:S05]  /*6920*/  BSYNC B0 ;  /* 0x0000000000007941 */ /* 0x000fea0003800000 */
.L_x_1219:
        /* <DEDUP_REMOVED lines=72> */
.L_x_1222:
[----:B------:R-:W-:Y:S05]  /*6db0*/  BSYNC B0 ;  /* 0x0000000000007941 */ /* 0x000fea0003800000 */
.L_x_1221:
        /* <DEDUP_REMOVED lines=72> */
.L_x_1224:
[----:B------:R-:W-:Y:S05]  /*7240*/  BSYNC B0 ;  /* 0x0000000000007941 */ /* 0x000fea0003800000 */
.L_x_1223:
        /* <DEDUP_REMOVED lines=72> */
.L_x_1226:
[----:B------:R-:W-:Y:S05]  /*76d0*/  BSYNC B0 ;  /* 0x0000000000007941 */ /* 0x000fea0003800000 */
.L_x_1225:
        /* <DEDUP_REMOVED lines=72> */
.L_x_1228:
[----:B------:R-:W-:Y:S05]  /*7b60*/  BSYNC B0 ;  /* 0x0000000000007941 */ /* 0x000fea0003800000 */
.L_x_1227:
        /* <DEDUP_REMOVED lines=72> */
.L_x_1230:
[----:B------:R-:W-:Y:S05]  /*7ff0*/  BSYNC B0 ;  /* 0x0000000000007941 */ /* 0x000fea0003800000 */
.L_x_1229:
        /* <DEDUP_REMOVED lines=72> */
.L_x_1232:
[----:B------:R-:W-:Y:S05]  /*8480*/  BSYNC B0 ;  /* 0x0000000000007941 */ /* 0x000fea0003800000 */
.L_x_1231:
        /* <DEDUP_REMOVED lines=10> */
.L_x_1200:
        /* <DEDUP_REMOVED lines=98> */
.L_x_1237:
[----:B------:R-:W-:Y:S05]  /*8b50*/  BSYNC B0 ;  /* 0x0000000000007941 */ /* 0x000fea0003800000 */
.L_x_1236:
[----:B-1----:R-:W-:Y:S02]  /*8b60*/  MOV R2, R68 ;  /* 0x0000004400027202 */ /* 0x002fe40000000f00 */
[----:B------:R-:W-:Y:S05]  /*8b70*/  MOV R3, R69 ;  /* 0x0000004500037202 */ /* 0x000fea0000000f00 */
[----:B-----5:R1:W-:Y:S02]  /*8b80*/  ST.E.128 [R2.64], R8 ;  /* 0x0000000802007985 */ /* 0x0203e4000c101d06 */
.L_x_1235:
[----:B------:R-:W-:Y:S05]  /*8b90*/  BSYNC B1 ;  /* 0x0000000000017941 */ /* 0x000fea0003800000 */
.L_x_1234:
        /* <DEDUP_REMOVED lines=97> */
.L_x_1241:
[----:B------:R-:W-:Y:S05]  /*91b0*/  BSYNC B0 ;  /* 0x0000000000007941 */ /* 0x000fea0003800000 */
.L_x_1240:
[C---:B-1----:R-:W-:Y:S04]  /*91c0*/  LEA R2, P0, R116.reuse, R68, 0x1 ;  /* 0x0000004474027211 */ /* 0x042fe800078008ff */
[----:B------:R-:W-:Y:S05]  /*91d0*/  LEA.HI.X R3, R116, R69, R118, 0x1, P0 ;  /* 0x0000004574037211 */ /* 0x000fea00000f0c76 */
[----:B-----5:R1:W-:Y:S04]  /*91e0*/  ST.E.128 [R2.64], R8 ;  /* 0x0000000802007985 */ /* 0x0203e8000c101d06 */
.L_x_1239:
[----:B------:R-:W-:Y:S05]  /*91f0*/  BSYNC B1 ;  /* 0x0000000000017941 */ /* 0x000fea0003800000 */
.L_x_1238:
        /* <DEDUP_REMOVED lines=97> */
.L_x_1245:
[----:B------:R-:W-:Y:S05]  /*9810*/  BSYNC B0 ;  /* 0x0000000000007941 */ /* 0x000fea0003800000 */
.L_x_1244:
[C---:B-1----:R-:W-:Y:S04]  /*9820*/  LEA R2, P0, R97.reuse, R68, 0x1 ;  /* 0x0000004461027211 */ /* 0x042fe800078008ff */
[----:B------:R-:W-:Y:S05]  /*9830*/  LEA.HI.X R3, R97, R69, R115, 0x1, P0 ;  /* 0x0000004561037211 */ /* 0x000fea00000f0c73 */
[----:B-----5:R1:W-:Y:S04]  /*9840*/  ST.E.128 [R2.64], R8 ;  /* 0x0000000802007985 */ /* 0x0203e8000c101d06 */
.L_x_1243:
[----:B------:R-:W-:Y:S05]  /*9850*/  BSYNC B1 ;  /* 0x0000000000017941 */ /* 0x000fea0003800000 */
.L_x_1242:
        /* <DEDUP_REMOVED lines=100> */
.L_x_1249:
[----:B------:R-:W-:Y:S05]  /*9ea0*/  BSYNC B0 ;  /* 0x0000000000007941 */ /* 0x000fea0003800000 */
.L_x_1248:
[----:B-1----:R-:W-:Y:S01]  /*9eb0*/  MOV R2, R68 ;  /* 0x0000004400027202 */ /* 0x002fe20000000f00 */
[----:B------:R-:W-:Y:S01]  /*9ec0*/  IMAD R0, R191, 0x60, RZ ;  /* 0x00000060bf007824 */ /* 0x000fe200078e02ff */
[----:B------:R-:W-:Y:S05]  /*9ed0*/  MOV R3, R69 ;  /* 0x0000004500037202 */ /* 0x000fea0000000f00 */
[----:B------:R-:W-:Y:S05]  /*9ee0*/  IMAD.WIDE.U32 R2, R190, 0x60, R2 ;  /* 0x00000060be027825 */ /* 0x000fea00078e0002 */
[----:B------:R-:W-:Y:S05]  /*9ef0*/  IADD3 R3, R3, R0, RZ ;  /* 0x0000000003037210 */ /* 0x000fea0007ffe0ff */
[----:B-----5:R1:W-:Y:S02]  /*9f00*/  ST.E.128 [R2.64], R8 ;  /* 0x0000000802007985 */ /* 0x0203e4000c101d06 */
.L_x_1247:
[----:B------:R-:W-:Y:S05]  /*9f10*/  BSYNC B1 ;  /* 0x0000000000017941 */ /* 0x000fea0003800000 */
.L_x_1246:
        /* <DEDUP_REMOVED lines=97> */
.L_x_1253:
[----:B------:R-:W-:Y:S05]  /*a530*/  BSYNC B0 ;  /* 0x0000000000007941 */ /* 0x000fea0003800000 */
.L_x_1252:
[C---:B-1----:R-:W-:Y:S04]  /*a540*/  LEA R2, P0, R96.reuse, R68, 0x1 ;  /* 0x0000004460027211 */ /* 0x042fe800078008ff */
[----:B------:R-:W-:Y:S05]  /*a550*/  LEA.HI.X R3, R96, R69, R114, 0x1, P0 ;  /* 0x0000004560037211 */ /* 0x000fea00000f0c72 */
[----:B-----5:R1:W-:Y:S04]  /*a560*/  ST.E.128 [R2.64], R8 ;  /* 0x0000000802007985 */ /* 0x0203e8000c101d06 */
.L_x_1251:
[----:B------:R-:W-:Y:S05]  /*a570*/  BSYNC B1 ;  /* 0x0000000000017941 */ /* 0x000fea0003800000 */
.L_x_1250:
        /* <DEDUP_REMOVED lines=100> */
.L_x_1257:
[----:B------:R-:W-:Y:S05]  /*abc0*/  BSYNC B0 ;  /* 0x0000000000007941 */ /* 0x000fea0003800000 */
.L_x_1256:
[----:B-1----:R-:W-:Y:S01]  /*abd0*/  MOV R2, R68 ;  /* 0x0000004400027202 */ /* 0x002fe20000000f00 */
[----:B------:R-:W-:Y:S01]  /*abe0*/  IMAD R0, R191, 0xa0, RZ ;  /* 0x000000a0bf007824 */ /* 0x000fe200078e02ff */
[----:B------:R-:W-:Y:S05]  /*abf0*/  MOV R3, R69 ;  /* 0x0000004500037202 */ /* 0x000fea0000000f00 */
[----:B------:R-:W-:Y:S05]  /*ac00*/  IMAD.WIDE.U32 R2, R190, 0xa0, R2 ;  /* 0x000000a0be027825 */ /* 0x000fea00078e0002 */
[----:B------:R-:W-:Y:S05]  /*ac10*/  IADD3 R3, R3, R0, RZ ;  /* 0x0000000003037210 */ /* 0x000fea0007ffe0ff */
[----:B-----5:R1:W-:Y:S02]  /*ac20*/  ST.E.128 [R2.64], R8 ;  /* 0x0000000802007985 */ /* 0x0203e4000c101d06 */
.L_x_1255:
[----:B------:R-:W-:Y:S05]  /*ac30*/  BSYNC B1 ;  /* 0x0000000000017941 */ /* 0x000fea0003800000 */
.L_x_1254:
        /* <DEDUP_REMOVED lines=100> */
.L_x_1261:
[----:B------:R-:W-:Y:S05]  /*b280*/  BSYNC B0 ;  /* 0x0000000000007941 */ /* 0x000fea0003800000 */
.L_x_1260:
[----:B-1----:R-:W-:Y:S01]  /*b290*/  MOV R2, R68 ;  /* 0x0000004400027202 */ /* 0x002fe20000000f00 */
[----:B------:R-:W-:Y:S01]  /*b2a0*/  IMAD R0, R191, 0xc0, RZ ;  /* 0x000000c0bf007824 */ /* 0x000fe200078e02ff */
[----:B------:R-:W-:Y:S05]  /*b2b0*/  MOV R3, R69 ;  /* 0x0000004500037202 */ /* 0x000fea0000000f00 */
[----:B------:R-:W-:Y:S05]  /*b2c0*/  IMAD.WIDE.U32 R2, R190, 0xc0, R2 ;  /* 0x000000c0be027825 */ /* 0x000fea00078e0002 */
[----:B------:R-:W-:Y:S05]  /*b2d0*/  IADD3 R3, R3, R0, RZ ;  /* 0x0000000003037210 */ /* 0x000fea0007ffe0ff */
[----:B-----5:R1:W-:Y:S02]  /*b2e0*/  ST.E.128 [R2.64], R8 ;  /* 0x0000000802007985 */ /* 0x0203e4000c101d06 */
.L_x_1259:
[----:B------:R-:W-:Y:S05]  /*b2f0*/  BSYNC B1 ;  /* 0x0000000000017941 */ /* 0x000fea0003800000 */
.L_x_1258:
        /* <DEDUP_REMOVED lines=100> */
.L_x_1265:
[----:B------:R-:W-:Y:S05]  /*b940*/  BSYNC B0 ;  /* 0x0000000000007941 */ /* 0x000fea0003800000 */
.L_x_1264:
[----:B-1----:R-:W-:Y:S01]  /*b950*/  MOV R2, R68 ;  /* 0x0000004400027202 */ /* 0x002fe20000000f00 */
[----:B------:R-:W-:Y:S01]  /*b960*/  IMAD R0, R191, 0xe0, RZ ;  /* 0x000000e0bf007824 */ /* 0x000fe200078e02ff */
[----:B------:R-:W-:Y:S05]  /*b970*/  MOV R3, R69 ;  /* 0x0000004500037202 */ /* 0x000fea0000000f00 */
[----:B------:R-:W-:Y:S05]  /*b980*/  IMAD.WIDE.U32 R2, R190, 0xe0, R2 ;  /* 0x000000e0be027825 */ /* 0x000fea00078e0002 */
[----:B------:R-:W-:Y:S05]  /*b990*/  IADD3 R3, R3, R0, RZ ;  /* 0x0000000003037210 */ /* 0x000fea0007ffe0ff */
[----:B-----5:R1:W-:Y:S02]  /*b9a0*/  ST.E.128 [R2.64], R8 ;  /* 0x0000000802007985 */ /* 0x0203e4000c101d06 */
.L_x_1263:
[----:B------:R-:W-:Y:S05]  /*b9b0*/  BSYNC B1 ;  /* 0x0000000000017941 */ /* 0x000fea0003800000 */
.L_x_1262:
        /* <DEDUP_REMOVED lines=97> */
.L_x_1269:
[----:B------:R-:W-:Y:S05]  /*bfd0*/  BSYNC B0 ;  /* 0x0000000000007941 */ /* 0x000fea0003800000 */
.L_x_1268:
[C---:B-1----:R-:W-:Y:S04]  /*bfe0*/  LEA R2, P0, R95.reuse, R68, 0x1 ;  /* 0x000000445f027211 */ /* 0x042fe800078008ff */
[----:B------:R-:W-:Y:S05]  /*bff0*/  LEA.HI.X R3, R95, R69, R113, 0x1, P0 ;  /* 0x000000455f037211 */ /* 0x000fea00000f0c71 */
[----:B-----5:R1:W-:Y:S04]  /*c000*/  ST.E.128 [R2.64], R8 ;  /* 0x0000000802007985 */ /* 0x0203e8000c101d06 */
.L_x_1267:
[----:B------:R-:W-:Y:S05]  /*c010*/  BSYNC B1 ;  /* 0x0000000000017941 */ /* 0x000fea0003800000 */
.L_x_1266:
        /* <DEDUP_REMOVED lines=100> */
.L_x_1273:
[----:B------:R-:W-:Y:S05]  /*c660*/  BSYNC B0 ;  /* 0x0000000000007941 */ /* 0x000fea0003800000 */
.L_x_1272:
[----:B-1----:R-:W-:Y:S01]  /*c670*/  MOV R2, R68 ;  /* 0x0000004400027202 */ /* 0x002fe20000000f00 */
[----:B------:R-:W-:Y:S01]  /*c680*/  IMAD R0, R191, 0x120, RZ ;  /* 0x00000120bf007824 */ /* 0x000fe200078e02ff */
[----:B------:R-:W-:Y:S05]  /*c690*/  MOV R3, R69 ;  /* 0x0000004500037202 */ /* 0x000fea0000000f00 */
[----:B------:R-:W-:Y:S05]  /*c6a0*/  IMAD.WIDE.U32 R2, R190, 0x120, R2 ;  /* 0x00000120be027825 */ /* 0x000fea00078e0002 */
[----:B------:R-:W-:Y:S05]  /*c6b0*/  IADD3 R3, R3, R0, RZ ;  /* 0x0000000003037210 */ /* 0x000fea0007ffe0ff */
[----:B-----5:R1:W-:Y:S02]  /*c6c0*/  ST.E.128 [R2.64], R8 ;  /* 0x0000000802007985 */ /* 0x0203e4000c101d06 */
.L_x_1271:
[----:B------:R-:W-:Y:S05]  /*c6d0*/  BSYNC B1 ;  /* 0x0000000000017941 */ /* 0x000fea0003800000 */
.L_x_1270:
        /* <DEDUP_REMOVED lines=100> */
.L_x_1277:
[----:B------:R-:W-:Y:S05]  /*cd20*/  BSYNC B0 ;  /* 0x0000000000007941 */ /* 0x000fea0003800000 */
.L_x_1276:
[----:B-1----:R-:W-:Y:S01]  /*cd30*/  MOV R2, R68 ;  /* 0x0000004400027202 */ /* 0x002fe20000000f00 */
[----:B------:R-:W-:Y:S01]  /*cd40*/  IMAD R0, R191, 0x140, RZ ;  /* 0x00000140bf007824 */ /* 0x000fe200078e02ff */
[----:B------:R-:W-:Y:S05]  /*cd50*/  MOV R3, R69 ;  /* 0x0000004500037202 */ /* 0x000fea0000000f00 */
[----:B------:R-:W-:Y:S05]  /*cd60*/  IMAD.WIDE.U32 R2, R190, 0x140, R2 ;  /* 0x00000140be027825 */ /* 0x000fea00078e0002 */
[----:B------:R-:W-:Y:S05]  /*cd70*/  IADD3 R3, R3, R0, RZ ;  /* 0x0000000003037210 */ /* 0x000fea0007ffe0ff */
[----:B-----5:R1:W-:Y:S02]  /*cd80*/  ST.E.128 [R2.64], R8 ;  /* 0x0000000802007985 */ /* 0x0203e4000c101d06 */
.L_x_1275:
[----:B------:R-:W-:Y:S05]  /*cd90*/  BSYNC B1 ;  /* 0x0000000000017941 */ /* 0x000fea0003800000 */
.L_x_1274:
        /* <DEDUP_REMOVED lines=100> */
.L_x_1281:
[----:B------:R-:W-:Y:S05]  /*d3e0*/  BSYNC B0 ;  /* 0x0000000000007941 */ /* 0x000fea0003800000 */
.L_x_1280:
[----:B-1----:R-:W-:Y:S01]  /*d3f0*/  MOV R2, R68 ;  /* 0x0000004400027202 */ /* 0x002fe20000000f00 */
[----:B------:R-:W-:Y:S01]  /*d400*/  IMAD R0, R191, 0x160, RZ ;  /* 0x00000160bf007824 */ /* 0x000fe200078e02ff */
[----:B------:R-:W-:Y:S05]  /*d410*/  MOV R3, R69 ;  /* 0x0000004500037202 */ /* 0x000fea0000000f00 */
[----:B------:R-:W-:Y:S05]  /*d420*/  IMAD.WIDE.U32 R2, R190, 0x160, R2 ;  /* 0x00000160be027825 */ /* 0x000fea00078e0002 */
[----:B------:R-:W-:Y:S05]  /*d430*/  IADD3 R3, R3, R0, RZ ;  /* 0x0000000003037210 */ /* 0x000fea0007ffe0ff */
[----:B-----5:R1:W-:Y:S02]  /*d440*/  ST.E.128 [R2.64], R8 ;  /* 0x0000000802007985 */ /* 0x0203e4000c101d06 */
.L_x_1279:
[----:B------:R-:W-:Y:S05]  /*d450*/  BSYNC B1 ;  /* 0x0000000000017941 */ /* 0x000fea0003800000 */
.L_x_1278:
        /* <DEDUP_REMOVED lines=100> */
.L_x_1285:
[----:B------:R-:W-:Y:S05]  /*daa0*/  BSYNC B0 ;  /* 0x0000000000007941 */ /* 0x000fea0003800000 */
.L_x_1284:
[----:B-1----:R-:W-:Y:S01]  /*dab0*/  MOV R2, R68 ;  /* 0x0000004400027202 */ /* 0x002fe20000000f00 */
[----:B------:R-:W-:Y:S01]  /*dac0*/  IMAD R0, R191, 0x180, RZ ;  /* 0x00000180bf007824 */ /* 0x000fe200078e02ff */
[----:B------:R-:W-:Y:S05]  /*dad0*/  MOV R3, R69 ;  /* 0x0000004500037202 */ /* 0x000fea0000000f00 */
[----:B------:R-:W-:Y:S05]  /*dae0*/  IMAD.WIDE.U32 R2, R190, 0x180, R2 ;  /* 0x00000180be027825 */ /* 0x000fea00078e0002 */
[----:B------:R-:W-:Y:S05]  /*daf0*/  IADD3 R3, R3, R0, RZ ;  /* 0x0000000003037210 */ /* 0x000fea0007ffe0ff */
[----:B-----5:R1:W-:Y:S02]  /*db00*/  ST.E.128 [R2.64], R8 ;  /* 0x0000000802007985 */ /* 0x0203e4000c101d06 */
.L_x_1283:
[----:B------:R-:W-:Y:S05]  /*db10*/  BSYNC B1 ;  /* 0x0000000000017941 */ /* 0x000fea0003800000 */
.L_x_1282:
        /* <DEDUP_REMOVED lines=100> */
.L_x_1289:
[----:B------:R-:W-:Y:S05]  /*e160*/  BSYNC B0 ;  /* 0x0000000000007941 */ /* 0x000fea0003800000 */
.L_x_1288:
[----:B-1----:R-:W-:Y:S01]  /*e170*/  MOV R2, R68 ;  /* 0x0000004400027202 */ /* 0x002fe20000000f00 */
[----:B------:R-:W-:Y:S01]  /*e180*/  IMAD R0, R191, 0x1a0, RZ ;  /* 0x000001a0bf007824 */ /* 0x000fe200078e02ff */
[----:B------:R-:W-:Y:S05]  /*e190*/  MOV R3, R69 ;  /* 0x0000004500037202 */ /* 0x000fea0000000f00 */
[----:B------:R-:W-:Y:S05]  /*e1a0*/  IMAD.WIDE.U32 R2, R190, 0x1a0, R2 ;  /* 0x000001a0be027825 */ /* 0x000fea00078e0002 */
[----:B------:R-:W-:Y:S05]  /*e1b0*/  IADD3 R3, R3, R0, RZ ;  /* 0x0000000003037210 */ /* 0x000fea0007ffe0ff */
[----:B-----5:R1:W-:Y:S02]  /*e1c0*/  ST.E.128 [R2.64], R8 ;  /* 0x0000000802007985 */ /* 0x0203e4000c101d06 */
.L_x_1287:
[----:B------:R-:W-:Y:S05]  /*e1d0*/  BSYNC B1 ;  /* 0x0000000000017941 */ /* 0x000fea0003800000 */
.L_x_1286:
        /* <DEDUP_REMOVED lines=100> */
.L_x_1293:
[----:B------:R-:W-:Y:S05]  /*e820*/  BSYNC B0 ;  /* 0x0000000000007941 */ /* 0x000fea0003800000 */
.L_x_1292:
[----:B-1----:R-:W-:Y:S01]  /*e830*/  MOV R2, R68 ;  /* 0x0000004400027202 */ /* 0x002fe20000000f00 */
[----:B------:R-:W-:Y:S01]  /*e840*/  IMAD R0, R191, 0x1c0, RZ ;  /* 0x000001c0bf007824 */ /* 0x000fe200078e02ff */
[----:B------:R-:W-:Y:S05]  /*e850*/  MOV R3, R69 ;  /* 0x0000004500037202 */ /* 0x000fea0000000f00 */
[----:B------:R-:W-:Y:S05]  /*e860*/  IMAD.WIDE.U32 R2, R190, 0x1c0, R2 ;  /* 0x000001c0be027825 */ /* 0x000fea00078e0002 */
[----:B------:R-:W-:Y:S05]  /*e870*/  IADD3 R3, R3, R0, RZ ;  /* 0x0000000003037210 */ /* 0x000fea0007ffe0ff */
[----:B-----5:R1:W-:Y:S02]  /*e880*/  ST.E.128 [R2.64], R8 ;  /* 0x0000000802007985 */ /* 0x0203e4000c101d06 */
.L_x_1291:
[----:B------:R-:W-:Y:S05]  /*e890*/  BSYNC B1 ;  /* 0x0000000000017941 */ /* 0x000fea0003800000 */
.L_x_1290:
        /* <DEDUP_REMOVED lines=99> */
.L_x_1297:
[----:B------:R-:W-:Y:S05]  /*eed0*/  BSYNC B0 ;  /* 0x0000000000007941 */ /* 0x000fea0003800000 */
.L_x_1296:
[----:B-1----:R-:W-:Y:S01]  /*eee0*/  MOV R2, R68 ;  /* 0x0000004400027202 */ /* 0x002fe20000000f00 */
[----:B------:R-:W-:Y:S01]  /*eef0*/  IMAD R0, R191, 0x1e0, RZ ;  /* 0x000001e0bf007824 */ /* 0x000fe200078e02ff */
[----:B------:R-:W-:Y:S05]  /*ef00*/  MOV R3, R69 ;  /* 0x0000004500037202 */ /* 0x000fea0000000f00 */
[----:B------:R-:W-:Y:S05]  /*ef10*/  IMAD.WIDE.U32 R2, R190, 0x1e0, R2 ;  /* 0x000001e0be027825 */ /* 0x000fea00078e0002 */
[----:B------:R-:W-:Y:S05]  /*ef20*/  IADD3 R3, R3, R0, RZ ;  /* 0x0000000003037210 */ /* 0x000fea0007ffe0ff */
[----:B-----5:R1:W-:Y:S02]  /*ef30*/  ST.E.128 [R2.64], R8 ;  /* 0x0000000802007985 */ /* 0x0203e4000c101d06 */
.L_x_1295:
[----:B------:R-:W-:Y:S05]  /*ef40*/  BSYNC B1 ;  /* 0x0000000000017941 */ /* 0x000fea0003800000 */
.L_x_1294:
        /* <DEDUP_REMOVED lines=11> */
.L_x_1199:
        /* <DEDUP_REMOVED lines=184> */
.L_x_1233:
[----:B------:R-:W-:Y:S05]  /*fb80*/  BSYNC B2 ;  /* 0x0000000000027941 */ /* 0x000fea0003800000 */
.L_x_1198:
        /* <DEDUP_REMOVED lines=92> */
.L_x_1299:
        /* <DEDUP_REMOVED lines=12> */
.L_x_1300:
[----:B------:R-:W-:Y:S05]  /*10210*/  BSYNC B0 ;  /* 0x0000000000007941 */ /* 0x000fea0003800000 */
.L_x_1298:
[----:B------:R-:W-:Y:S04]  /*10220*/  IADD3 R21, R21, -0x1, RZ ;  /* 0xffffffff15157810 */ /* 0x000fe80007ffe0ff */
[----:B------:R-:W-:Y:S11]  /*10230*/  ISETP.GT.AND P0, PT, R21, R117, PT ;  /* 0x000000751500720c */ /* 0x000ff60003f04270 */
[----:B------:R-:W-:Y:S02]  /*10240*/  @!UPT UIADD3 URZ, URZ, URZ, URZ ;  /* 0x0000003f3f3ff290 */ /* 0x000fe4000fffe03f */
[----:B------:R-:W-:-:S05]  /*10250*/  @P0 BRA `(.L_x_1301) ;  /* 0xffff2dc000000947 */ /* 0x000fca000383ffff */
.L_x_1197:
        /* <DEDUP_REMOVED lines=58> */
[----:B-1----:R-:W-:Y:S01]  /*10600*/  ISETP.GE.AND P0, PT, R78, R38, PT ;  /* 0x000000264e00720c */ /* 0x002fe20003f06270 */
[----:B------:R-:W-:Y:S03]  /*10610*/  BSSY B1, `(.L_x_1305) ;  /* 0x000003c000017945 */ /* 0x000fe60003800000 */
[----:B------:R-:W-:-:S13]  /*10620*/  ISETP.LT.OR P0, PT, R252, -0x7, P0 ;  /* 0xfffffff9fc00780c */ /* 0x000fda0000701670 */
        /* <DEDUP_REMOVED lines=56> */
.L_x_1308:
[----:B------:R-:W-:Y:S05]  /*109b0*/  BSYNC B0 ;  /* 0x0000000000007941 */ /* 0x000fea0003800000 */
.L_x_1307:
[----:B-----5:R3:W-:Y:S02]  /*109c0*/  STS.128 [R189], R4 ;  /* 0x00000004bd007388 */ /* 0x0207e40000000c00 */
.L_x_1306:
[----:B------:R-:W-:Y:S05]  /*109d0*/  BSYNC B1 ;  /* 0x0000000000017941 */ /* 0x000fea0003800000 */
.L_x_1305:
        /* <DEDUP_REMOVED lines=62> */
.L_x_1312:
[----:B------:R-:W-:Y:S05]  /*10dc0*/  BSYNC B0 ;  /* 0x0000000000007941 */ /* 0x000fea0003800000 */
.L_x_1311:
[----:B-----5:R1:W-:Y:S02]  /*10dd0*/  STS.128 [R189+0x800], R4 ;  /* 0x00080004bd007388 */ /* 0x0203e40000000c00 */
.L_x_1310:
[----:B------:R-:W-:Y:S05]  /*10de0*/  BSYNC B1 ;  /* 0x0000000000017941 */ /* 0x000fea0003800000 */
.L_x_1309:
        /* <DEDUP_REMOVED lines=63> */
.L_x_1316:
[----:B------:R-:W-:Y:S05]  /*111e0*/  BSYNC B0 ;  /* 0x0000000000007941 */ /* 0x000fea0003800000 */
.L_x_1315:
[----:B-----5:R3:W-:Y:S02]  /*111f0*/  STS.128 [R189+0x1000], R4 ;  /* 0x00100004bd007388 */ /* 0x0207e40000000c00 */
.L_x_1314:
[----:B------:R-:W-:Y:S05]  /*11200*/  BSYNC B1 ;  /* 0x0000000000017941 */ /* 0x000fea0003800000 */
.L_x_1313:
        /* <DEDUP_REMOVED lines=62> */
.L_x_1319:
[----:B------:R-:W-:Y:S05]  /*115f0*/  BSYNC B0 ;  /* 0x0000000000007941 */ /* 0x000fea0003800000 */
.L_x_1318:
[----:B-----5:R1:W-:Y:S01]  /*11600*/  STS.128 [R189+0x1800], R4 ;  /* 0x00180004bd007388 */ /* 0x0203e20000000c00 */
[----:B------:R-:W-:Y:S05]  /*11610*/  BRA `(.L_x_1317) ;  /* 0x00001e2000007947 */ /* 0x000fea0003800000 */
.L_x_1304:
        /* <DEDUP_REMOVED lines=98> */
.L_x_1323:
[----:B------:R-:W-:Y:S05]  /*11c40*/  BSYNC B0 ;  /* 0x0000000000007941 */ /* 0x000fea0003800000 */
.L_x_1322:
[----:B-----5:R3:W-:Y:S02]  /*11c50*/  STS.128 [R189], R4 ;  /* 0x00000004bd007388 */ /* 0x0207e40000000c00 */
.L_x_1321:
[----:B------:R-:W-:Y:S05]  /*11c60*/  BSYNC B1 ;  /* 0x0000000000017941 */ /* 0x000fea0003800000 */
.L_x_1320:
        /* <DEDUP_REMOVED lines=101> */
.L_x_1327:
[----:B------:R-:W-:Y:S05]  /*122c0*/  BSYNC B0 ;  /* 0x0000000000007941 */ /* 0x000fea0003800000 */
.L_x_1326:
[----:B-----5:R1:W-:Y:S02]  /*122d0*/  STS.128 [R189+0x800], R4 ;  /* 0x00080004bd007388 */ /* 0x0203e40000000c00 */
.L_x_1325:
[----:B------:R-:W-:Y:S05]  /*122e0*/  BSYNC B1 ;  /* 0x0000000000017941 */ /* 0x000fea0003800000 */
.L_x_1324:
        /* <DEDUP_REMOVED lines=102> */
.L_x_1331:
[----:B------:R-:W-:Y:S05]  /*12950*/  BSYNC B0 ;  /* 0x0000000000007941 */ /* 0x000fea0003800000 */
.L_x_1330:
[----:B-----5:R3:W-:Y:S02]  /*12960*/  STS.128 [R189+0x1000], R4 ;  /* 0x00100004bd007388 */ /* 0x0207e40000000c00 */
.L_x_1329:
[----:B------:R-:W-:Y:S05]  /*12970*/  BSYNC B1 ;  /* 0x0000000000017941 */ /* 0x000fea0003800000 */
.L_x_1328:
        /* <DEDUP_REMOVED lines=101> */
.L_x_1333:
[----:B------:R-:W-:Y:S05]  /*12fd0*/  BSYNC B0 ;  /* 0x0000000000007941 */ /* 0x000fea0003800000 */
.L_x_1332:
[----:B-----5:R1:W-:Y:S01]  /*12fe0*/  STS.128 [R189+0x1800], R4 ;  /* 0x00180004bd007388 */ /* 0x0203e20000000c00 */
[----:B------:R-:W-:Y:S05]  /*12ff0*/  BRA `(.L_x_1317) ;  /* 0x0000044000007947 */ /* 0x000fea0003800000 */
.L_x_1303:
[----:B------:R-:W2:Y:S01]  /*13000*/  LDL R0, [R1+0x154] ;  /* 0x0001540001007983 */ /* 0x000ea20000100800 */
[----:B------:R-:W-:Y:S01]  /*13010*/  BSSY B0, `(.L_x_1334) ;  /* 0x000000e000007945 */ /* 0x000fe20003800000 */
[----:B--2---:R-:W-:-:S04]  /*13020*/  IADD3 R0, -R223, R0, RZ ;  /* 0x00000000df007210 */ /* 0x004fc80007ffe1ff */
[----:B------:R-:W-:-:S13]  /*13030*/  ISETP.GE.AND P0, PT, R78, R0, PT ;  /* 0x000000004e00720c */ /* 0x000fda0003f06270 */
[----:B------:R-:W-:Y:S05]  /*13040*/  @P0 BRA `(.L_x_1335) ;  /* 0x000000a000000947 */ /* 0x000fea0003800000 */
[----:B------:R-:W2:Y:S02]  /*13050*/  LDL R2, [R1] ;  /* 0x0000000001027983 */ /* 0x000ea40000100800 */
[----:B--2---:R-:W-:-:S13]  /*13060*/  ISETP.GE.AND P0, PT, R132, R2, PT ;  /* 0x000000028400720c */ /* 0x004fda0003f06270 */
[----:B------:R1:W-:Y:S01]  /*13070*/  @P0 STS.128 [R189], RZ ;  /* 0x000000ffbd000388 */ /* 0x0003e20000000c00 */
[----:B------:R-:W-:Y:S05]  /*13080*/  @P0 BRA `(.L_x_1335) ;  /* 0x0000006000000947 */ /* 0x000fea0003800000 */
[----:B-----5:R-:W-:-:S04]  /*13090*/  LEA R2, P0, R212, R166, 0x1 ;  /* 0x000000a6d4027211 */ /* 0x020fc800078008ff */
[----:B------:R-:W-:-:S05]  /*130a0*/  LEA.HI.X R3, R212, R167, R215, 0x1, P0 ;  /* 0x000000a7d4037211 */ /* 0x000fca00000f0cd7 */
[----:B------:R-:W-:Y:S01]  /*130b0*/  @!PT LDS RZ, [RZ] ;  /* 0x00000000fffff984 */ /* 0x000fe20000000800 */
[----:B------:R-:W-:Y:S01]  /*130c0*/  @!PT LDS RZ, [RZ] ;  /* 0x00000000fffff984 */ /* 0x000fe20000000800 */
[----:B------:R-:W-:Y:S01]  /*130d0*/  @!PT LDS RZ, [RZ] ;  /* 0x00000000fffff984 */ /* 0x000fe20000000800 */
[----:B------:R2:W-:Y:S04]  /*130e0*/  LDGSTS.E.BYPASS.LTC128B.128 [R189], [R2.64] ;  /* 0x0000000002bd7fae */ /* 0x0005e8000b901d46 */
.L_x_1335:
[----:B------:R-:W-:Y:S05]  /*130f0*/  BSYNC B0 ;  /* 0x0000000000007941 */ /* 0x000fea0003800000 */
.L_x_1334:
[----:B------:R-:W-:Y:S01]  /*13100*/  IADD3 R37, R78, 0x10, RZ ;  /* 0x000000104e257810 */ /* 0x000fe20007ffe0ff */
[----:B------:R-:W-:Y:S03]  /*13110*/  BSSY B0, `(.L_x_1336) ;  /* 0x000000f000007945 */ /* 0x000fe60003800000 */
[----:B------:R-:W-:-:S13]  /*13120*/  ISETP.GE.AND P0, PT, R37, R0, PT ;  /* 0x000000002500720c */ /* 0x000fda0003f06270 */
[----:B------:R-:W-:Y:S05]  /*13130*/  @P0 BRA `(.L_x_1337) ;  /* 0x000000c000000947 */ /* 0x000fea0003800000 */
[----:B--2---:R-:W2:Y:S02]  /*13140*/  LDL R2, [R1] ;  /* 0x0000000001027983 */ /* 0x004ea40000100800 */
[----:B--2---:R-:W-:-:S13]  /*13150*/  ISETP.GE.AND P0, PT, R132, R2, PT ;  /* 0x000000028400720c */ /* 0x004fda0003f06270 */
[----:B------:R2:W-:Y:S01]  /*13160*/  @P0 STS.128 [R189+0x800], RZ ;  /* 0x000800ffbd000388 */ /* 0x0005e20000000c00 */
[----:B------:R-:W-:Y:S05]  /*13170*/  @P0 BRA `(.L_x_1337) ;  /* 0x0000008000000947 */ /* 0x000fea0003800000 */
[----:B------:R-:W-:-:S05]  /*13180*/  IADD3 R3, P0, R4, R212, RZ ;  /* 0x000000d404037210 */ /* 0x000fca0007f1e0ff */
[----:B------:R-:W-:Y:S01]  /*13190*/  IMAD.X R4, R6, 0x1, R215, P0 ;  /* 0x0000000106047824 */ /* 0x000fe200000e06d7 */
[----:B-----5:R-:W-:-:S04]  /*131a0*/  LEA R2, P0, R3, R166, 0x1 ;  /* 0x000000a603027211 */ /* 0x020fc800078008ff */
[----:B------:R-:W-:-:S05]  /*131b0*/  LEA.HI.X R3, R3, R167, R4, 0x1, P0 ;  /* 0x000000a703037211 */ /* 0x000fca00000f0c04 */
[----:B------:R-:W-:Y:S01]  /*131c0*/  @!PT LDS RZ, [RZ] ;  /* 0x00000000fffff984 */ /* 0x000fe20000000800 */
[----:B------:R-:W-:Y:S01]  /*131d0*/  @!PT LDS RZ, [RZ] ;  /* 0x00000000fffff984 */ /* 0x000fe20000000800 */
[----:B------:R-:W-:Y:S01]  /*131e0*/  @!PT LDS RZ, [RZ] ;  /* 0x00000000fffff984 */ /* 0x000fe20000000800 */
[----:B------:R3:W-:Y:S04]  /*131f0*/  LDGSTS.E.BYPASS.LTC128B.128 [R189+0x800], [R2.64] ;  /* 0x0080000002bd7fae */ /* 0x0007e8000b901d46 */
.L_x_1337:
[----:B------:R-:W-:Y:S05]  /*13200*/  BSYNC B0 ;  /* 0x0000000000007941 */ /* 0x000fea0003800000 */
.L_x_1336:
[----:B------:R-:W-:Y:S01]  /*13210*/  IADD3 R36, R78, 0x20, RZ ;  /* 0x000000204e247810 */ /* 0x000fe20007ffe0ff */
[----:B------:R-:W-:Y:S03]  /*13220*/  BSSY B0, `(.L_x_1338) ;  /* 0x000000f000007945 */ /* 0x000fe60003800000 */
[----:B------:R-:W-:-:S13]  /*13230*/  ISETP.GE.AND P0, PT, R36, R0, PT ;  /* 0x000000002400720c */ /* 0x000fda0003f06270 */
[----:B------:R-:W-:Y:S05]  /*13240*/  @P0 BRA `(.L_x_1339) ;  /* 0x000000c000000947 */ /* 0x000fea0003800000 */
[----:B--23--:R-:W2:Y:S02]  /*13250*/  LDL R2, [R1] ;  /* 0x0000000001027983 */ /* 0x00cea40000100800 */
[----:B--2---:R-:W-:-:S13]  /*13260*/  ISETP.GE.AND P0, PT, R132, R2, PT ;  /* 0x000000028400720c */ /* 0x004fda0003f06270 */
[----:B------:R2:W-:Y:S01]  /*13270*/  @P0 STS.128 [R189+0x1000], RZ ;  /* 0x001000ffbd000388 */ /* 0x0005e20000000c00 */
[----:B------:R-:W-:Y:S05]  /*13280*/  @P0 BRA `(.L_x_1339) ;  /* 0x0000008000000947 */ /* 0x000fea0003800000 */
[----:B------:R-:W-:-:S04]  /*13290*/  LEA R3, P0, R170, R212, 0x5 ;  /* 0x000000d4aa037211 */ /* 0x000fc800078028ff */
[----:B------:R-:W-:Y:S02]  /*132a0*/  LEA.HI.X R4, R170, R215, R171, 0x5, P0 ;  /* 0x000000d7aa047211 */ /* 0x000fe400000f2cab */
[----:B-----5:R-:W-:-:S04]  /*132b0*/  LEA R2, P0, R3, R166, 0x1 ;  /* 0x000000a603027211 */ /* 0x020fc800078008ff */
[----:B------:R-:W-:-:S05]  /*132c0*/  LEA.HI.X R3, R3, R167, R4, 0x1, P0 ;  /* 0x000000a703037211 */ /* 0x000fca00000f0c04 */
[----:B------:R-:W-:Y:S01]  /*132d0*/  @!PT LDS RZ, [RZ] ;  /* 0x00000000fffff984 */ /* 0x000fe20000000800 */
[----:B------:R-:W-:Y:S01]  /*132e0*/  @!PT LDS RZ, [RZ] ;  /* 0x00000000fffff984 */ /* 0x000fe20000000800 */
[----:B------:R-:W-:Y:S01]  /*132f0*/  @!PT LDS RZ, [RZ] ;  /* 0x00000000fffff984 */ /* 0x000fe20000000800 */
[----:B------:R3:W-:Y:S04]  /*13300*/  LDGSTS.E.BYPASS.LTC128B.128 [R189+0x1000], [R2.64] ;  /* 0x0100000002bd7fae */ /* 0x0007e8000b901d46 */
.L_x_1339:
[----:B------:R-:W-:Y:S05]  /*13310*/  BSYNC B0 ;  /* 0x0000000000007941 */ /* 0x000fea0003800000 */
.L_x_1338:
[----:B------:R-:W-:-:S04]  /*13320*/  IADD3 R32, R78, 0x30, RZ ;  /* 0x000000304e207810 */ /* 0x000fc80007ffe0ff */
[----:B------:R-:W-:-:S13]  /*13330*/  ISETP.GE.AND P0, PT, R32, R0, PT ;  /* 0x000000002000720c */ /* 0x000fda0003f06270 */
[----:B------:R-:W-:Y:S05]  /*13340*/  @P0 BRA `(.L_x_1317) ;  /* 0x000000f000000947 */ /* 0x000fea0003800000 */
[----:B--23--:R-:W2:Y:S02]  /*13350*/  LDL R2, [R1] ;  /* 0x0000000001027983 */ /* 0x00cea40000100800 */
[----:B--2---:R-:W-:-:S13]  /*13360*/  ISETP.GE.AND P0, PT, R132, R2, PT ;  /* 0x000000028400720c */ /* 0x004fda0003f06270 */
[----:B------:R2:W-:Y:S01]  /*13370*/  @P0 STS.128 [R189+0x1800], RZ ;  /* 0x001800ffbd000388 */ /* 0x0005e20000000c00 */
[----:B------:R-:W-:Y:S05]  /*13380*/  @P0 BRA `(.L_x_1317) ;  /* 0x000000b000000947 */ /* 0x000fea0003800000 */
[----:B------:R-:W-:Y:S01]  /*13390*/  MOV R4, R212 ;  /* 0x000000d400047202 */ /* 0x000fe20000000f00 */
[----:B------:R-:W-:Y:S01]  /*133a0*/  IMAD R0, R171, 0x30, RZ ;  /* 0x00000030ab007824 */ /* 0x000fe200078e02ff */
[----:B------:R-:W-:-:S05]  /*133b0*/  MOV R5, R215 ;  /* 0x000000d700057202 */ /* 0x000fca0000000f00 */
[----:B------:R-:W-:-:S05]  /*133c0*/  IMAD.WIDE.U32 R4, R170, 0x30, R4 ;  /* 0x00000030aa047825 */ /* 0x000fca00078e0004 */
[----:B------:R-:W-:Y:S02]  /*133d0*/  IADD3 R0, R5, R0, RZ ;  /* 0x0000000005007210 */ /* 0x000fe40007ffe0ff */
[----:B-----5:R-:W-:-:S04]  /*133e0*/  LEA R2, P0, R4, R166, 0x1 ;  /* 0x000000a604027211 */ /* 0x020fc800078008ff */
[----:B------:R-:W-:-:S05]  /*133f0*/  LEA.HI.X R3, R4, R167, R0, 0x1, P0 ;  /* 0x000000a704037211 */ /* 0x000fca00000f0c00 */
[----:B------:R-:W-:Y:S01]  /*13400*/  @!PT LDS RZ, [RZ] ;  /* 0x00000000fffff984 */ /* 0x000fe20000000800 */
[----:B------:R-:W-:Y:S01]  /*13410*/  @!PT LDS RZ, [RZ] ;  /* 0x00000000fffff984 */ /* 0x000fe20000000800 */
[----:B------:R-:W-:Y:S01]  /*13420*/  @!PT LDS RZ, [RZ] ;  /* 0x00000000fffff984 */ /* 0x000fe20000000800 */
[----:B------:R3:W-:Y:S04]  /*13430*/  LDGSTS.E.BYPASS.LTC128B.128 [R189+0x1800], [R2.64] ;  /* 0x0180000002bd7fae */ /* 0x0007e8000b901d46 */
.L_x_1317:
[----:B------:R-:W-:Y:S05]  /*13440*/  BSYNC B2 ;  /* 0x0000000000027941 */ /* 0x000fea0003800000 */
.L_x_1302:
[----:B--2---:R-:W2:Y:S01]  /*13450*/  LDL R230, [R1+0xf8] ;  /* 0x0000f80001e67983 */ /* 0x004ea20000100800 */
[----:B------:R-:W-:Y:S01]  /*13460*/  BSSY B0, `(.L_x_1340) ;  /* 0x0000011000007945 */ /* 0x000fe20003800000 */
[----:B--2---:R-:W-:-:S05]  /*13470*/  IADD3 R0, R230, -0x1, RZ ;  /* 0xffffffffe6007810 */ /* 0x004fca0007ffe0ff */
[----:B------:R-:W-:Y:S01]  /*13480*/  IMAD.SHL.U32 R101, R0, 0x100, RZ ;  /* 0x0000010000657824 */ /* 0x000fe200078e00ff */
[----:B------:R2:W-:Y:S03]  /*13490*/  STL [R1+0x4], R0 ;  /* 0x0000040001007387 */ /* 0x0005e60000100800 */
[----:B-1----:R-:W-:-:S05]  /*134a0*/  IMAD.IADD R4, R211, 0x1, -R101 ;  /* 0x00000001d3047824 */ /* 0x002fca00078e0a65 */
[----:B------:R-:W-:-:S13]  /*134b0*/  ISETP.GE.AND P0, PT, R78, R4, PT ;  /* 0x000000044e00720c */ /* 0x000fda0003f06270 */
[----:B------:R-:W-:Y:S05]  /*134c0*/  @P0 BRA `(.L_x_1341) ;  /* 0x000000a000000947 */ /* 0x000fea0003800000 */
[----:B--2---:R-:W2:Y:S02]  /*134d0*/  LDL R0, [R1] ;  /* 0x0000000001007983 */ /* 0x004ea40000100800 */
[----:B--2---:R-:W-:-:S13]  /*134e0*/  ISETP.GE.AND P0, PT, R132, R0, PT ;  /* 0x000000008400720c */ /* 0x004fda0003f06270 */
[----:B------:R1:W-:Y:S01]  /*134f0*/  @P0 STS.128 [R189+0x2000], RZ ;  /* 0x002000ffbd000388 */ /* 0x0003e20000000c00 */
[----:B------:R-:W-:Y:S05]  /*13500*/  @P0 BRA `(.L_x_1341) ;  /* 0x0000006000000947 */ /* 0x000fea0003800000 */
[----:B---3--:R-:W-:Y:S02]  /*13510*/  MOV R2, R243 ;  /* 0x000000f300027202 */ /* 0x008fe40000000f00 */
[----:B------:R-:W-:-:S05]  /*13520*/  MOV R3, R242 ;  /* 0x000000f200037202 */ /* 0x000fca0000000f00 */
[----:B------:R-:W-:Y:S01]  /*13530*/  @!PT LDS RZ, [RZ] ;  /* 0x00000000fffff984 */ /* 0x000fe20000000800 */
[----:B------:R-:W-:Y:S01]  /*13540*/  @!PT LDS RZ, [RZ] ;  /* 0x00000000fffff984 */ /* 0x000fe20000000800 */
[----:B------:R-:W-:Y:S01]  /*13550*/  @!PT LDS RZ, [RZ] ;  /* 0x00000000fffff984 */ /* 0x000fe20000000800 */
[----:B------:R2:W-:Y:S02]  /*13560*/  LDGSTS.E.BYPASS.LTC128B.128 [R189+0x2000], [R2.64] ;  /* 0x0200000002bd7fae */ /* 0x0005e4000b901d46 */
.L_x_1341:
[----:B------:R-:W-:Y:S05]  /*13570*/  BSYNC B0 ;  /* 0x0000000000007941 */ /* 0x000fea0003800000 */
.L_x_1340:
[----:B------:R-:W-:Y:S01]  /*13580*/  ISETP.GE.AND P0, PT, R37, R4, PT ;  /* 0x000000042500720c */ /* 0x000fe20003f06270 */
[----:B------:R-:W-:-:S12]  /*13590*/  BSSY B0, `(.L_x_1342) ;  /* 0x000000c000007945 */ /* 0x000fd80003800000 */
[----:B------:R-:W-:Y:S05]  /*135a0*/  @P0 BRA `(.L_x_1343) ;  /* 0x000000a000000947 */ /* 0x000fea0003800000 */
[----:B--2---:R-:W2:Y:S02]  /*135b0*/  LDL R0, [R1] ;  /* 0x0000000001007983 */ /* 0x004ea40000100800 */
[----:B--2---:R-:W-:-:S13]  /*135c0*/  ISETP.GE.AND P0, PT, R132, R0, PT ;  /* 0x000000008400720c */ /* 0x004fda0003f06270 */
[----:B------:R2:W-:Y:S01]  /*135d0*/  @P0 STS.128 [R189+0x2800], RZ ;  /* 0x002800ffbd000388 */ /* 0x0005e20000000c00 */
[----:B------:R-:W-:Y:S05]  /*135e0*/  @P0 BRA `(.L_x_1343) ;  /* 0x0000006000000947 */ /* 0x000fea0003800000 */
[----:B---3--:R-:W-:-:S04]  /*135f0*/  LEA R2, P0, R116, R243, 0x1 ;  /* 0x000000f374027211 */ /* 0x008fc800078008ff */
[----:B------:R-:W-:-:S05]  /*13600*/  LEA.HI.X R3, R116, R242, R118, 0x1, P0 ;  /* 0x000000f274037211 */ /* 0x000fca00000f0c76 */
[----:B------:R-:W-:Y:S01]  /*13610*/  @!PT LDS RZ, [RZ] ;  /* 0x00000000fffff984 */ /* 0x000fe20000000800 */
[----:B------:R-:W-:Y:S01]  /*13620*/  @!PT LDS RZ, [RZ] ;  /* 0x00000000fffff984 */ /* 0x000fe20000000800 */
[----:B------:R-:W-:Y:S01]  /*13630*/  @!PT LDS RZ, [RZ] ;  /* 0x00000000fffff984 */ /* 0x000fe20000000800 */
[----:B------:R3:W-:Y:S04]  /*13640*/  LDGSTS.E.BYPASS.LTC128B.128 [R189+0x2800], [R2.64] ;  /* 0x0280000002bd7fae */ /* 0x0007e8000b901d46 */
.L_x_1343:
[----:B------:R-:W-:Y:S05]  /*13650*/  BSYNC B0 ;  /* 0x0000000000007941 */ /* 0x000fea0003800000 */
.L_x_1342:
        /* <DEDUP_REMOVED lines=13> */
.L_x_1345:
[----:B------:R-:W-:Y:S05]  /*13730*/  BSYNC B0 ;  /* 0x0000000000007941 */ /* 0x000fea0003800000 */
.L_x_1344:
[----:B------:R-:W-:Y:S01]  /*13740*/  ISETP.GE.AND P0, PT, R32, R4, PT ;  /* 0x000000042000720c */ /* 0x000fe20003f06270 */
[----:B------:R-:W-:-:S12]  /*13750*/  BSSY B0, `(.L_x_1346) ;  /* 0x000000f000007945 */ /* 0x000fd80003800000 */
[----:B------:R-:W-:Y:S05]  /*13760*/  @P0 BRA `(.L_x_1347) ;  /* 0x000000d000000947 */ /* 0x000fea0003800000 */
[----:B--2---:R-:W2:Y:S02]  /*13770*/  LDL R0, [R1] ;  /* 0x0000000001007983 */ /* 0x004ea40000100800 */
[----:B--2---:R-:W-:-:S13]  /*13780*/  ISETP.GE.AND P0, PT, R132, R0, PT ;  /* 0x000000008400720c */ /* 0x004fda0003f06270 */
[----:B------:R2:W-:Y:S01]  /*13790*/  @P0 STS.128 [R189+0x3800], RZ ;  /* 0x003800ffbd000388 */ /* 0x0005e20000000c00 */
[----:B------:R-:W-:Y:S05]  /*137a0*/  @P0 BRA `(.L_x_1347) ;  /* 0x0000009000000947 */ /* 0x000fea0003800000 */
[----:B---3--:R-:W-:Y:S01]  /*137b0*/  MOV R2, R243 ;  /* 0x000000f300027202 */ /* 0x008fe20000000f00 */
        /* <DEDUP_REMOVED lines=8> */
.L_x_1347:
[----:B------:R-:W-:Y:S05]  /*13840*/  BSYNC B0 ;  /* 0x0000000000007941 */ /* 0x000fea0003800000 */
.L_x_1346:
        /* <DEDUP_REMOVED lines=14> */
.L_x_1349:
[----:B------:R-:W-:Y:S05]  /*13930*/  BSYNC B0 ;  /* 0x0000000000007941 */ /* 0x000fea0003800000 */
.L_x_1348:
        /* <DEDUP_REMOVED lines=17> */
.L_x_1351:
[----:B------:R-:W-:Y:S05]  /*13a50*/  BSYNC B0 ;  /* 0x0000000000007941 */ /* 0x000fea0003800000 */
.L_x_1350:
        /* <DEDUP_REMOVED lines=17> */
.L_x_1353:
[----:B------:R-:W-:Y:S05]  /*13b70*/  BSYNC B0 ;  /* 0x0000000000007941 */ /* 0x000fea0003800000 */
.L_x_1352:
        /* <DEDUP_REMOVED lines=17> */
.L_x_1355:
[----:B------:R-:W-:Y:S05]  /*13c90*/  BSYNC B0 ;  /* 0x0000000000007941 */ /* 0x000fea0003800000 */
.L_x_1354:
        /* <DEDUP_REMOVED lines=14> */
.L_x_1357:
[----:B------:R-:W-:Y:S05]  /*13d80*/  BSYNC B0 ;  /* 0x0000000000007941 */ /* 0x000fea0003800000 */
.L_x_1356:
        /* <DEDUP_REMOVED lines=17> */
.L_x_1359:
[----:B------:R-:W-:Y:S05]  /*13ea0*/  BSYNC B0 ;  /* 0x0000000000007941 */ /* 0x000fea0003800000 */
.L_x_1358:
        /* <DEDUP_REMOVED lines=17> */
.L_x_1361:
[----:B------:R-:W-:Y:S05]  /*13fc0*/  BSYNC B0 ;  /* 0x0000000000007941 */ /* 0x000fea0003800000 */
.L_x_1360:
        /* <DEDUP_REMOVED lines=17> */
.L_x_1363:
[----:B------:R-:W-:Y:S05]  /*140e0*/  BSYNC B0 ;  /* 0x0000000000007941 */ /* 0x000fea0003800000 */
.L_x_1362:
        /* <DEDUP_REMOVED lines=17> */
.L_x_1365:
[----:B------:R-:W-:Y:S05]  /*14200*/  BSYNC B0 ;  /* 0x0000000000007941 */ /* 0x000fea0003800000 */
.L_x_1364:
        /* <DEDUP_REMOVED lines=17> */
.L_x_1367:
[----:B------:R-:W-:Y:S05]  /*14320*/  BSYNC B0 ;  /* 0x0000000000007941 */ /* 0x000fea0003800000 */
.L_x_1366:
        /* <DEDUP_REMOVED lines=17> */
.L_x_1369:
[----:B------:R-:W-:Y:S05]  /*14440*/  BSYNC B0 ;  /* 0x0000000000007941 */ /* 0x000fea0003800000 */
.L_x_1368:
        /* <DEDUP_REMOVED lines=17> */
.L_x_1371:
[----:B------:R-:W-:Y:S05]  /*14560*/  BSYNC B0 ;  /* 0x0000000000007941 */ /* 0x000fea0003800000 */
.L_x_1370:
[----:B------:R-:W0:Y:S04]  /*14570*/  LDGDEPBAR ;  /* 0x00000000000079af */ /* 0x000e280000000000 */
[----:B------:R1:W5:Y:S01]  /*14580*/  LD.E R103, [R16.64+0x188] ;  /* 0x0001880610677980 */ /* 0x000362000c101900 */
[----:B------:R-:W-:Y:S01]  /*14590*/  ISETP.GE.AND P0, PT, R78, R4, PT ;  /* 0x000000044e00720c */ /* 0x000fe20003f06270 */
[----:B--23--:R-:W-:Y:S01]  /*145a0*/  IMAD.SHL.U32 R2, R252, 0x2, RZ ;  /* 0x00000002fc027824 */ /* 0x00cfe200078e00ff */
[----:B------:R-:W-:Y:S01]  /*145b0*/  SHF.R.S32.HI R0, RZ, 0x1f, R248 ;  /* 0x0000001fff007819 */ /* 0x000fe200000114f8 */
[----:B------:R-:W-:Y:S03]  /*145c0*/  BSSY B0, `(.L_x_1372) ;  /* 0x0000012000007945 */ /* 0x000fe60003800000 */
[----:B------:R-:W-:-:S02]  /*145d0*/  LEA.HI R0, R0, R248, RZ, 0x2 ;  /* 0x000000f800007211 */ /* 0x000fc400078f10ff */
[----:B------:R-:W-:Y:S02]  /*145e0*/  LOP3.LUT R144, R2, 0x6, RZ, 0xc0, !PT ;  /* 0x0000000602907812 */ /* 0x000fe400078ec0ff */
[----:B------:R-:W-:Y:S01]  /*145f0*/  SHF.R.S32.HI R102, RZ, 0x2, R0 ;  /* 0x00000002ff667819 */ /* 0x000fe20000011400 */
[----:B------:R-:W-:-:S04]  /*14600*/  DEPBAR.LE SB0, 0x0 ;  /* 0x000080000000791a */ /* 0x000fc80000000000 */
[----:B------:R-:W-:Y:S06]  /*14610*/  BAR.SYNC.DEFER_BLOCKING 0x0 ;  /* 0x0000000000007b1d */ /* 0x000fec0000010000 */
[----:B------:R1:W-:Y:S01]  /*14620*/  @P0 STS.128 [R189+0xa000], RZ ;  /* 0x00a000ffbd000388 */ /* 0x0003e20000000c00 */
[----:B------:R-:W-:Y:S05]  /*14630*/  @P0 BRA `(.L_x_1373) ;  /* 0x000000a000000947 */ /* 0x000fea0003800000 */
[----:B------:R-:W2:Y:S02]  /*14640*/  LDL R3, [R1] ;  /* 0x0000000001037983 */ /* 0x000ea40000100800 */
[----:B--2---:R-:W-:-:S13]  /*14650*/  ISETP.GE.AND P0, PT, R132, R3, PT ;  /* 0x000000038400720c */ /* 0x004fda0003f06270 */
        /* <DEDUP_REMOVED lines=8> */
.L_x_1373:
[----:B------:R-:W-:Y:S05]  /*146e0*/  BSYNC B0 ;  /* 0x0000000000007941 */ /* 0x000fea0003800000 */
.L_x_1372:
[----:B------:R-:W-:Y:S01]  /*146f0*/  ISETP.GE.AND P0, PT, R37, R4, PT ;  /* 0x000000042500720c */ /* 0x000fe20003f06270 */
[----:B------:R-:W-:-:S12]  /*14700*/  BSSY B0, `(.L_x_1374) ;  /* 0x000000d000007945 */ /* 0x000fd80003800000 */
[----:B------:R1:W-:Y:S01]  /*14710*/  @P0 STS.128 [R189+0xa800], RZ ;  /* 0x00a800ffbd000388 */ /* 0x0003e20000000c00 */
        /* <DEDUP_REMOVED lines=11> */
.L_x_1375:
[----:B------:R-:W-:Y:S05]  /*147d0*/  BSYNC B0 ;  /* 0x0000000000007941 */ /* 0x000fea0003800000 */
.L_x_1374:
        /* <DEDUP_REMOVED lines=8> */
[----:B--2---:R-:W2:Y:S04]  /*14860*/  LDL R0, [R1+0x10] ;  /* 0x0000100001007983 */ /* 0x004ea80000100800 */
[----:B---3--:R-:W3:Y:S01]  /*14870*/  LDL R19, [R1+0x14] ;  /* 0x0000140001137983 */ /* 0x008ee20000100800 */
[----:B--2---:R-:W-:-:S04]  /*14880*/  LEA R2, P0, R0, R238, 0x6 ;  /* 0x000000ee00027211 */ /* 0x004fc800078030ff */
[----:B---3--:R-:W-:-:S05]  /*14890*/  LEA.HI.X R3, R0, R237, R19, 0x6, P0 ;  /* 0x000000ed00037211 */ /* 0x008fca00000f3413 */
[----:B------:R-:W-:Y:S01]  /*148a0*/  @!PT LDS RZ, [RZ] ;  /* 0x00000000fffff984 */ /* 0x000fe20000000800 */
[----:B------:R-:W-:Y:S01]  /*148b0*/  @!PT LDS RZ, [RZ] ;  /* 0x00000000fffff984 */ /* 0x000fe20000000800 */
[----:B------:R-:W-:Y:S01]  /*148c0*/  @!PT LDS RZ, [RZ] ;  /* 0x00000000fffff984 */ /* 0x000fe20000000800 */
[----:B------:R2:W-:Y:S04]  /*148d0*/  LDGSTS.E.BYPASS.LTC128B.128 [R189+0xb000], [R2.64] ;  /* 0x0b00000002bd7fae */ /* 0x0005e8000b901d46 */
.L_x_1377:
[----:B------:R-:W-:Y:S05]  /*148e0*/  BSYNC B0 ;  /* 0x0000000000007941 */ /* 0x000fea0003800000 */
.L_x_1376:
        /* <DEDUP_REMOVED lines=8> */
[----:B---3--:R-:W3:Y:S04]  /*14970*/  LDL R2, [R1+0x10] ;  /* 0x0000100001027983 */ /* 0x008ee80000100800 */
[----:B--2---:R-:W2:Y:S01]  /*14980*/  LDL R0, [R1+0x14] ;  /* 0x0000140001007983 */ /* 0x004ea20000100800 */
[----:B------:R-:W-:Y:S02]  /*14990*/  MOV R3, R237 ;  /* 0x000000ed00037202 */ /* 0x000fe40000000f00 */
[----:B---3--:R-:W-:Y:S02]  /*149a0*/  MOV R19, R2 ;  /* 0x0000000200137202 */ /* 0x008fe40000000f00 */
        /* <DEDUP_REMOVED lines=8> */
.L_x_1379:
[----:B------:R-:W-:Y:S05]  /*14a30*/  BSYNC B0 ;  /* 0x0000000000007941 */ /* 0x000fea0003800000 */
.L_x_1378:
        /* <DEDUP_REMOVED lines=16> */
.L_x_1381:
[----:B------:R-:W-:Y:S05]  /*14b40*/  BSYNC B0 ;  /* 0x0000000000007941 */ /* 0x000fea0003800000 */
.L_x_1380:
        /* <DEDUP_REMOVED lines=20> */
.L_x_1383:
[----:B------:R-:W-:Y:S05]  /*14c90*/  BSYNC B0 ;  /* 0x0000000000007941 */ /* 0x000fea0003800000 */
.L_x_1382:
        /* <DEDUP_REMOVED lines=20> */
.L_x_1385:
[----:B------:R-:W-:Y:S05]  /*14de0*/  BSYNC B0 ;  /* 0x0000000000007941 */ /* 0x000fea0003800000 */
.L_x_1384:
        /* <DEDUP_REMOVED lines=20> */
.L_x_1387:
[----:B------:R-:W-:Y:S05]  /*14f30*/  BSYNC B0 ;  /* 0x0000000000007941 */ /* 0x000fea0003800000 */
.L_x_1386:
        /* <DEDUP_REMOVED lines=16> */
.L_x_1389:
[----:B------:R-:W-:Y:S05]  /*15040*/  BSYNC B0 ;  /* 0x0000000000007941 */ /* 0x000fea0003800000 */
.L_x_1388:
        /* <DEDUP_REMOVED lines=20> */
.L_x_1391:
[----:B------:R-:W-:Y:S05]  /*15190*/  BSYNC B0 ;  /* 0x0000000000007941 */ /* 0x000fea0003800000 */
.L_x_1390:
        /* <DEDUP_REMOVED lines=20> */
.L_x_1393:
[----:B------:R-:W-:Y:S05]  /*152e0*/  BSYNC B0 ;  /* 0x0000000000007941 */ /* 0x000fea0003800000 */
.L_x_1392:
        /* <DEDUP_REMOVED lines=20> */
.L_x_1395:
[----:B------:R-:W-:Y:S05]  /*15430*/  BSYNC B0 ;  /* 0x0000000000007941 */ /* 0x000fea0003800000 */
.L_x_1394:
        /* <DEDUP_REMOVED lines=20> */
.L_x_1397:
[----:B------:R-:W-:Y:S05]  /*15580*/  BSYNC B0 ;  /* 0x0000000000007941 */ /* 0x000fea0003800000 */
.L_x_1396:
        /* <DEDUP_REMOVED lines=20> */
.L_x_1399:
[----:B------:R-:W-:Y:S05]  /*156d0*/  BSYNC B0 ;  /* 0x0000000000007941 */ /* 0x000fea0003800000 */
.L_x_1398:
        /* <DEDUP_REMOVED lines=20> */
.L_x_1401:
[----:B------:R-:W-:Y:S05]  /*15820*/  BSYNC B0 ;  /* 0x0000000000007941 */ /* 0x000fea0003800000 */
.L_x_1400:
        /* <DEDUP_REMOVED lines=20> */
.L_x_1403:
[----:B------:R-:W-:Y:S05]  /*15970*/  BSYNC B0 ;  /* 0x0000000000007941 */ /* 0x000fea0003800000 */
.L_x_1402:
[----:B--2---:R-:W2:Y:S04]  /*15980*/  LDL R9, [R1+0x154] ;  /* 0x0001540001097983 */ /* 0x004ea80000100800 */
[----:B---3--:R-:W3:Y:S01]  /*15990*/  LD.E R3, [R16.64+0x18c] ;  /* 0x00018c0610037980 */ /* 0x008ee2000c101900 */
[----:B------:R-:W-:Y:S01]  /*159a0*/  SHF.R.S32.HI R0, RZ, 0x4, R222 ;  /* 0x00000004ff007819 */ /* 0x000fe200000114de */
[C---:B------:R-:W-:Y:S01]  /*159b0*/  IMAD.SHL.U32 R6, R217.reuse, 0x40, RZ ;  /* 0x00000040d9067824 */ /* 0x040fe200078e00ff */
[----:B------:R-:W-:Y:S01]  /*159c0*/  R2P PR, R217, 0x6 ;  /* 0x00000006d9007804 */ /* 0x000fe20000000000 */
[----:B------:R-:W-:Y:S01]  /*159d0*/  IMAD.SHL.U32 R2, R249, 0x40, RZ ;  /* 0x00000040f9027824 */ /* 0x000fe200078e00ff */
[----:B------:R-:W-:Y:S01]  /*159e0*/  LEA.HI R4, R222, R0, RZ, 0x1 ;  /* 0x00000000de047211 */ /* 0x000fe200078f08ff */
[----:B------:R-:W-:Y:S01]  /*159f0*/  IMAD.SHL.U32 R5, R78, 0x8, RZ ;  /* 0x000000084e057824 */ /* 0x000fe200078e00ff */
[----:B------:R-:W0:Y:S01]  /*15a00*/  LDGDEPBAR ;  /* 0x00000000000079af */ /* 0x000e220000000000 */
[----:B------:R-:W-:Y:S01]  /*15a10*/  IMAD.SHL.U32 R7, R250, 0x40, RZ ;  /* 0x00000040fa077824 */ /* 0x000fe200078e00ff */
[----:B------:R-:W-:Y:S01]  /*15a20*/  LOP3.LUT R4, R4, 0xfffffffe, RZ, 0xc0, !PT ;  /* 0xfffffffe04047812 */ /* 0x000fe200078ec0ff */
[----:B------:R-:W-:Y:S01]  /*15a30*/  BSSY B1, `(.L_x_1404) ;  /* 0x0000452000017945 */ /* 0x000fe20003800000 */
[----:B------:R-:W-:-:S02]  /*15a40*/  LOP3.LUT R2, R2, 0x1c0, RZ, 0xc0, !PT ;  /* 0x000001c002027812 */ /* 0x000fc400078ec0ff */
[----:B------:R-:W-:Y:S01]  /*15a50*/  LOP3.LUT R206, R7, 0xfffffe00, RZ, 0xc0, !PT ;  /* 0xfffffe0007ce7812 */ /* 0x000fe200078ec0ff */
[----:B------:R-:W-:Y:S01]  /*15a60*/  IMAD.IADD R4, R0, 0x1, -R4 ;  /* 0x0000000100047824 */ /* 0x000fe200078e0a04 */
[----:B------:R-:W-:-:S03]  /*15a70*/  LOP3.LUT R0, R6, 0x1c0, RZ, 0xc0, !PT ;  /* 0x000001c006007812 */ /* 0x000fc600078ec0ff */
[----:B------:R-:W-:Y:S01]  /*15a80*/  IMAD.SHL.U32 R6, R4, 0x8, RZ ;  /* 0x0000000804067824 */ /* 0x000fe200078e00ff */
[----:B------:R-:W-:Y:S02]  /*15a90*/  LOP3.LUT R8, R0, 0x8, R5, 0xf8, !PT ;  /* 0x0000000800087812 */ /* 0x000fe400078ef805 */
[----:B------:R-:W-:Y:S02]  /*15aa0*/  SHF.R.U32.HI R0, RZ, 0x3, R0 ;  /* 0x00000003ff007819 */ /* 0x000fe40000011600 */
[----:B------:R-:W-:Y:S02]  /*15ab0*/  LOP3.LUT R5, R2, 0x8, R6, 0xf8, !PT ;  /* 0x0000000802057812 */ /* 0x000fe400078ef806 */
[----:B------:R-:W-:Y:S02]  /*15ac0*/  SHF.R.U32.HI R2, RZ, 0x3, R2 ;  /* 0x00000003ff027819 */ /* 0x000fe40000011602 */
[----:B------:R-:W-:Y:S02]  /*15ad0*/  LOP3.LUT R0, R8, R0, RZ, 0x3c, !PT ;  /* 0x0000000008007212 */ /* 0x000fe400078e3cff */
[----:B------:R-:W-:Y:S01]  /*15ae0*/  LOP3.LUT R205, R5, R2, RZ, 0x3c, !PT ;  /* 0x0000000205cd7212 */ /* 0x000fe200078e3cff */
[----:B------:R-:W-:-:S02]  /*15af0*/  IMAD R2, R251, 0x400, R206 ;  /* 0x00000400fb027824 */ /* 0x000fc400078e02ce */
[----:B------:R-:W-:Y:S02]  /*15b00*/  IMAD R0, R4, 0x200, R0 ;  /* 0x0000020004007824 */ /* 0x000fe400078e0200 */
[----:B------:R-:W-:Y:S02]  /*15b10*/  IMAD.IADD R2, R205, 0x1, R2 ;  /* 0x00000001cd027824 */ /* 0x000fe400078e0202 */
[----:B------:R-:W-:Y:S02]  /*15b20*/  IMAD.SHL.U32 R176, R0, 0x2, RZ ;  /* 0x0000000200b07824 */ /* 0x000fe400078e00ff */
[----:B------:R-:W-:Y:S02]  /*15b30*/  IMAD.SHL.U32 R183, R2, 0x2, RZ ;  /* 0x0000000202b77824 */ /* 0x000fe400078e00ff */
[----:B------:R-:W-:Y:S01]  /*15b40*/  IMAD.MOV.U32 R0, RZ, RZ, 0x20 ;  /* 0x00000020ff007424 */ /* 0x000fe200078e00ff */
[----:B------:R-:W-:Y:S01]  /*15b50*/  LDSM.16.M88.4 R4, [R176+0x2000] ;  /* 0x00200000b004783b */ /* 0x000fe20000000200 */
[--C-:B------:R-:W-:Y:S01]  /*15b60*/  IMAD R10, R186, 0x2, R183.reuse ;  /* 0x00000002ba0a7824 */ /* 0x100fe200078e02b7 */
[----:B------:R-:W-:Y:S01]  /*15b70*/  IADD3 R177, R176, 0x2040, RZ ;  /* 0x00002040b0b17810 */ /* 0x000fe20007ffe0ff */
[----:B------:R-:W-:Y:S01]  /*15b80*/  IMAD R2, R187, 0x2, R183 ;  /* 0x00000002bb027824 */ /* 0x000fe200078e02b7 */
[----:B-----5:R-:W-:Y:S01]  /*15b90*/  LDSM.16.M88.4 R28, [R183] ;  /* 0x00000000b71c783b */ /* 0x020fe20000000200 */
[----:B------:R-:W-:-:S02]  /*15ba0*/  SEL R184, R0, 0xffffffe0, !P1 ;  /* 0xffffffe000b87807 */ /* 0x000fc40004800000 */
[----:B------:R-:W-:Y:S01]  /*15bb0*/  IADD3 R0, R176, 0x2000, RZ ;  /* 0x00002000b0007810 */ /* 0x000fe20007ffe0ff */
[----:B------:R-:W1:Y:S01]  /*15bc0*/  LDSM.16.M88.4 R12, [R176+0x2800] ;  /* 0x00280000b00c783b */ /* 0x000e620000000200 */
[----:B------:R-:W-:Y:S02]  /*15bd0*/  IMAD R185, R186, 0x2, R2 ;  /* 0x00000002bab97824 */ /* 0x000fe400078e0202 */
[----:B------:R-:W-:Y:S01]  /*15be0*/  IMAD.IADD R100, R176, 0x1, R184 ;  /* 0x00000001b0647824 */ /* 0x000fe200078e02b8 */
[----:B------:R-:W4:Y:S01]  /*15bf0*/  LDSM.16.M88.4 R36, [R176+0x3000] ;  /* 0x00300000b024783b */ /* 0x000f220000000200 */
[----:B------:R-:W-:-:S03]  /*15c00*/  @P2 IADD3 R177, R0, -0x40, RZ ;  /* 0xffffffc000b12810 */ /* 0x000fc60007ffe0ff */
[----:B------:R-:W-:Y:S02]  /*15c10*/  LDSM.16.M88.4 R32, [R100+0x2000] ;  /* 0x002000006420783b */ /* 0x000fe40000000200 */
[----:B------:R-:W-:Y:S02]  /*15c20*/  IMAD.IADD R182, R184, 0x1, R177 ;  /* 0x00000001b8b67824 */ /* 0x000fe400078e02b1 */
[----:B------:R-:W-:Y:S04]  /*15c30*/  LDSM.16.M88.4 R24, [R10] ;  /* 0x000000000a18783b */ /* 0x000fe80000000200 */
[----:B------:R-:W-:Y:S04]  /*15c40*/  LDSM.16.M88.4 R44, [R176+0x3800] ;  /* 0x00380000b02c783b */ /* 0x000fe80000000200 */
[----:B------:R-:W4:Y:S04]  /*15c50*/  LDSM.16.M88.4 R72, [R100+0x2800] ;  /* 0x002800006448783b */ /* 0x000f280000000200 */
[----:B------:R-:W-:Y:S04]  /*15c60*/  STL [R1+0x54], R10 ;  /* 0x0000540a01007387 */ /* 0x000fe80000100800 */
[----:B------:R-:W-:Y:S04]  /*15c70*/  LDSM.16.M88.4 R56, [R176+0x4000] ;  /* 0x00400000b038783b */ /* 0x000fe80000000200 */
[----:B------:R-:W4:Y:S04]  /*15c80*/  LDSM.16.M88.4 R76, [R100+0x3000] ;  /* 0x00300000644c783b */ /* 0x000f280000000200 */
[----:B------:R-:W-:Y:S01]  /*15c90*/  LDSM.16.M88.4 R64, [R100+0x3800] ;  /* 0x003800006440783b */ /* 0x000fe20000000200 */
[C---:B-1----:R-:W-:Y:S03]  /*15ca0*/  HMMA.16816.F32 R52, R28.reuse, R12, RZ ;  /* 0x0000000c1c34723c */ /* 0x042fe600000018ff */
[----:B------:R-:W-:Y:S04]  /*15cb0*/  LDSM.16.M88.4 R80, [R177] ;  /* 0x00000000b150783b */ /* 0x000fe80000000200 */
[----:B------:R-:W-:Y:S01]  /*15cc0*/  LDSM.16.M88.4 R20, [R2] ;  /* 0x000000000214783b */ /* 0x000fe20000000200 */
[C---:B----4-:R-:W-:Y:S03]  /*15cd0*/  HMMA.16816.F32 R40, R28.reuse, R36, RZ ;  /* 0x000000241c28723c */ /* 0x050fe600000018ff */
[----:B------:R-:W-:Y:S04]  /*15ce0*/  LDSM.16.M88.4 R96, [R176+0x4800] ;  /* 0x00480000b060783b */ /* 0x000fe80000000200 */
[----:B------:R-:W-:Y:S01]  /*15cf0*/  LDSM.16.M88.4 R68, [R100+0x4000] ;  /* 0x004000006444783b */ /* 0x000fe20000000200 */
[----:B------:R-:W-:Y:S03]  /*15d00*/  HMMA.16816.F32 R48, R28, R14, RZ ;  /* 0x0000000e1c30723c */ /* 0x000fe600000018ff */
[----:B------:R-:W-:Y:S04]  /*15d10*/  LDSM.16.M88.4 R12, [R185] ;  /* 0x00000000b90c783b */ /* 0x000fe80000000200 */
[----:B------:R-:W-:Y:S01]  /*15d20*/  LDSM.16.M88.4 R84, [R100+0x4800] ;  /* 0x004800006454783b */ /* 0x000fe20000000200 */
[C---:B------:R-:W-:Y:S03]  /*15d30*/  HMMA.16816.F32 R92, R24.reuse, R72, R52 ;  /* 0x00000048185c723c */ /* 0x040fe60000001834 */
[----:B------:R-:W-:Y:S05]  /*15d40*/  LDSM.16.M88.4 R52, [R182] ;  /* 0x00000000b634783b */ /* 0x000fea0000000200 */
[C---:B------:R-:W-:Y:S01]  /*15d50*/  HMMA.16816.F32 R104, R24.reuse, R76, R40 ;  /* 0x0000004c1868723c */ /* 0x040fe20000001828 */
[----:B------:R-:W-:Y:S07]  /*15d60*/  LDSM.16.M88.4 R40, [R177+0x800] ;  /* 0x00080000b128783b */ /* 0x000fee0000000200 */
[----:B------:R-:W-:Y:S01]  /*15d70*/  HMMA.16816.F32 R72, R24, R74, R48 ;  /* 0x0000004a1848723c */ /* 0x000fe20000001830 */
[----:B------:R-:W1:Y:S07]  /*15d80*/  LDSM.16.M88.4 R48, [R176+0x5000] ;  /* 0x00500000b030783b */ /* 0x000e6e0000000200 */
[----:B------:R-:W-:Y:S11]  /*15d90*/  HMMA.16816.F32 R36, R28, R38, RZ ;  /* 0x000000261c24723c */ /* 0x000ff600000018ff */
[----:B------:R-:W-:Y:S11]  /*15da0*/  @!UPT UIADD3 URZ, URZ, URZ, URZ ;  /* 0x0000003f3f3ff290 */ /* 0x000ff6000fffe03f */
[----:B------:R-:W-:Y:S02]  /*15db0*/  @!UPT UIADD3 URZ, URZ, URZ, URZ ;  /* 0x0000003f3f3ff290 */ /* 0x000fe4000fffe03f */
[----:B------:R-:W-:Y:S08]  /*15dc0*/  HMMA.16816.F32 R76, R24, R78, R36 ;  /* 0x0000004e184c723c */ /* 0x000ff00000001824 */
[----:B-1----:R-:W-:Y:S01]  /*15dd0*/  HMMA.16816.F32 R36, R28, R48, RZ ;  /* 0x000000301c24723c */ /* 0x002fe200000018ff */
[----:B--2---:R-:W-:-:S07]  /*15de0*/  IMAD.MOV.U32 R152, RZ, RZ, R9 ;  /* 0x000000ffff987224 */ /* 0x004fce00078e0009 */
[C---:B------:R-:W-:Y:S08]  /*15df0*/  HMMA.16816.F32 R8, R28.reuse, R4, RZ ;  /* 0x000000041c08723c */ /* 0x040ff000000018ff */
[----:B------:R-:W-:Y:S11]  /*15e00*/  HMMA.16816.F32 R4, R28, R6, RZ ;  /* 0x000000061c04723c */ /* 0x000ff600000018ff */
[----:B------:R-:W-:Y:S05]  /*15e10*/  @!UPT UIADD3 URZ, URZ, URZ, URZ ;  /* 0x0000003f3f3ff290 */ /* 0x000fea000fffe03f */
[----:B------:R-:W-:Y:S08]  /*15e20*/  HMMA.16816.F32 R60, R24, R32, R8 ;  /* 0x00000020183c723c */ /* 0x000ff00000001808 */
[----:B------:R-:W-:Y:S08]  /*15e30*/  HMMA.16816.F32 R8, R28, R46, RZ ;  /* 0x0000002e1c08723c */ /* 0x000ff000000018ff */
[----:B------:R-:W-:Y:S08]  /*15e40*/  HMMA.16816.F32 R88, R24, R34, R4 ;  /* 0x000000221858723c */ /* 0x000ff00000001804 */
[C---:B------:R-:W-:Y:S08]  /*15e50*/  HMMA.16816.F32 R32, R28.reuse, R44, RZ ;  /* 0x0000002c1c20723c */ /* 0x040ff000000018ff */
[C---:B------:R-:W-:Y:S08]  /*15e60*/  HMMA.16816.F32 R4, R28.reuse, R56, RZ ;  /* 0x000000381c04723c */ /* 0x040ff000000018ff */
[----:B------:R-:W-:Y:S01]  /*15e70*/  HMMA.16816.F32 R44, R28, R58, RZ ;  /* 0x0000003a1c2c723c */ /* 0x000fe200000018ff */
[----:B------:R-:W-:Y:S07]  /*15e80*/  LDSM.16.M88.4 R56, [R177+0x1000] ;  /* 0x00100000b138783b */ /* 0x000fee0000000200 */
[----:B------:R-:W-:Y:S08]  /*15e90*/  HMMA.16816.F32 R112, R24, R66, R8 ;  /* 0x000000421870723c */ /* 0x000ff00000001808 */
[----:B------:R-:W-:Y:S01]  /*15ea0*/  HMMA.16816.F32 R8, R20, R80, R60 ;  /* 0x000000501408723c */ /* 0x000fe2000000183c */
[----:B------:R-:W-:Y:S07]  /*15eb0*/  LDSM.16.M88.4 R60, [R100+0x5000] ;  /* 0x00500000643c783b */ /* 0x000fee0000000200 */
[----:B------:R-:W-:Y:S01]  /*15ec0*/  HMMA.16816.F32 R108, R24, R64, R32 ;  /* 0x00000040186c723c */ /* 0x000fe20000001820 */
[----:B------:R-:W-:Y:S07]  /*15ed0*/  LDSM.16.M88.4 R64, [R100+0x5800] ;  /* 0x005800006440783b */ /* 0x000fee0000000200 */
[----:B------:R-:W-:Y:S08]  /*15ee0*/  HMMA.16816.F32 R32, R28, R96, RZ ;  /* 0x000000601c20723c */ /* 0x000ff000000018ff */
[----:B------:R-:W-:Y:S08]  /*15ef0*/  HMMA.16816.F32 R120, R24, R68, R4 ;  /* 0x000000441878723c */ /* 0x000ff00000001804 */
[----:B------:R-:W-:Y:S08]  /*15f00*/  HMMA.16816.F32 R4, R20, R82, R88 ;  /* 0x000000521404723c */ /* 0x000ff00000001858 */
[----:B------:R-:W-:Y:S01]  /*15f10*/  HMMA.16816.F32 R124, R24, R70, R44 ;  /* 0x00000046187c723c */ /* 0x000fe2000000182c */
[----:B------:R-:W1:Y:S04]  /*15f20*/  LDSM.16.M88.4 R44, [R182+0x800] ;  /* 0x00080000b62c783b */ /* 0x000e680000000200 */
[----:B------:R-:W2:Y:S03]  /*15f30*/  LDSM.16.M88.4 R68, [R176+0x5800] ;  /* 0x00580000b044783b */ /* 0x000ea60000000200 */
[----:B------:R-:W-:Y:S08]  /*15f40*/  HMMA.16816.F32 R136, R12, R52, R8 ;  /* 0x000000340c88723c */ /* 0x000ff00000001808 */
[----:B------:R-:W-:Y:S08]  /*15f50*/  HMMA.16816.F32 R8, R28, R98, RZ ;  /* 0x000000621c08723c */ /* 0x000ff000000018ff */
[----:B------:R-:W-:Y:S08]  /*15f60*/  HMMA.16816.F32 R80, R24, R84, R32 ;  /* 0x000000541850723c */ /* 0x000ff00000001820 */
[----:B------:R-:W-:Y:S01]  /*15f70*/  HMMA.16816.F32 R32, R20, R40, R92 ;  /* 0x000000281420723c */ /* 0x000fe2000000185c */
[----:B---3--:R-:W-:-:S04]  /*15f80*/  FMUL.FTZ R0, R137, R3 ;  /* 0x0000000389007220 */ /* 0x008fc80000410000 */
[----:B------:R3:W-:Y:S03]  /*15f90*/  MUFU.TANH R134, R0 ;  /* 0x0000000000867308 */ /* 0x0007e60000002400 */
[----:B------:R-:W-:Y:S01]  /*15fa0*/  HMMA.16816.F32 R4, R12, R54, R4 ;  /* 0x000000360c04723c */ /* 0x000fe20000001804 */
[----:B------:R-:W-:Y:S07]  /*15fb0*/  LDSM.16.M88.4 R52, [R182+0x1000] ;  /* 0x00100000b634783b */ /* 0x000fee0000000200 */
[----:B------:R-:W-:Y:S01]  /*15fc0*/  HMMA.16816.F32 R128, R24, R86, R8 ;  /* 0x000000561880723c */ /* 0x000fe20000001808 */
[----:B---3--:R-:W-:-:S07]  /*15fd0*/  FMUL.FTZ R0, R138, R3 ;  /* 0x000000038a007220 */ /* 0x008fce0000410000 */
[----:B------:R-:W-:Y:S01]  /*15fe0*/  HMMA.16816.F32 R8, R20, R42, R72 ;  /* 0x0000002a1408723c */ /* 0x000fe20000001848 */
[----:B------:R3:W4:Y:S01]  /*15ff0*/  MUFU.TANH R117, R0 ;  /* 0x0000000000757308 */ /* 0x0007220000002400 */
[----:B------:R-:W-:Y:S06]  /*16000*/  LDSM.16.M88.4 R72, [R100+0x6000] ;  /* 0x006000006448783b */ /* 0x000fec0000000200 */
[----:B-1----:R-:W-:Y:S08]  /*16010*/  HMMA.16816.F32 R40, R12, R44, R32 ;  /* 0x0000002c0c28723c */ /* 0x002ff00000001820 */
[----:B------:R-:W-:Y:S01]  /*16020*/  HMMA.16816.F32 R140, R24, R60, R36 ;  /* 0x0000003c188c723c */ /* 0x000fe20000001824 */
[----:B---3--:R-:W-:-:S04]  /*16030*/  FMUL.FTZ R0, R139, R3 ;  /* 0x000000038b007220 */ /* 0x008fc80000410000 */
[----:B------:R1:W3:Y:S03]  /*16040*/  MUFU.TANH R138, R0 ;  /* 0x00000000008a7308 */ /* 0x0002e60000002400 */
[----:B------:R-:W-:Y:S01]  /*16050*/  HMMA.16816.F32 R36, R28, R50, RZ ;  /* 0x000000321c24723c */ /* 0x000fe200000018ff */
[----:B------:R-:W-:Y:S07]  /*16060*/  LDSM.16.M88.4 R48, [R182+0x1800] ;  /* 0x00180000b630783b */ /* 0x000fee0000000200 */
[----:B------:R-:W-:Y:S01]  /*16070*/  HMMA.16816.F32 R32, R12, R46, R8 ;  /* 0x0000002e0c20723c */ /* 0x000fe20000001808 */
[----:B------:R-:W-:Y:S01]  /*16080*/  LDSM.16.M88.4 R44, [R177+0x1800] ;  /* 0x00180000b12c783b */ /* 0x000fe20000000200 */
[----:B-1----:R-:W-:-:S06]  /*16090*/  FMUL.FTZ R0, R4, R3 ;  /* 0x0000000304007220 */ /* 0x002fcc0000410000 */
[----:B--2---:R-:W-:Y:S01]  /*160a0*/  HMMA.16816.F32 R8, R28, R68, RZ ;  /* 0x000000441c08723c */ /* 0x004fe200000018ff */
[----:B------:R1:W2:Y:S02]  /*160b0*/  MUFU.TANH R137, R0 ;  /* 0x0000000000897308 */ /* 0x0002a40000002400 */
[----:B-1----:R-:W-:-:S06]  /*160c0*/  FMUL.FTZ R0, R5, R3 ;  /* 0x0000000305007220 */ /* 0x002fcc0000410000 */
[----:B------:R1:W-:Y:S11]  /*160d0*/  MUFU.TANH R135, R0 ;  /* 0x0000000000877308 */ /* 0x0003f60000002400 */
[----:B------:R-:W-:Y:S04]  /*160e0*/  @!UPT UIADD3 URZ, URZ, URZ, URZ ;  /* 0x0000003f3f3ff290 */ /* 0x000fe8000fffe03f */
[----:B------:R-:W-:Y:S01]  /*160f0*/  HMMA.16816.F32 R92, R24, R64, R8 ;  /* 0x00000040185c723c */ /* 0x000fe20000001808 */
[----:B-1----:R-:W-:-:S04]  /*16100*/  FMUL.FTZ R0, R6, R3 ;  /* 0x0000000306007220 */ /* 0x002fc80000410000 */
[----:B------:R1:W1:Y:S02]  /*16110*/  MUFU.TANH R119, R0 ;  /* 0x0000000000777308 */ /* 0x0002640000002400 */
[-C--:B-1----:R-:W-:Y:S02]  /*16120*/  FMUL.FTZ R0, R7, R3.reuse ;  /* 0x0000000307007220 */ /* 0x082fe40000410000 */
[----:B------:R-:W-:Y:S04]  /*16130*/  HMMA.16816.F32 R4, R20, R56, R104 ;  /* 0x000000381404723c */ /* 0x000fe80000001868 */
[----:B------:R1:W1:Y:S04]  /*16140*/  MUFU.TANH R218, R0 ;  /* 0x0000000000da7308 */ /* 0x0002680000002400 */
[----:B------:R-:W-:Y:S01]  /*16150*/  HMMA.16816.F32 R104, R24, R62, R36 ;  /* 0x0000003e1868723c */ /* 0x000fe20000001824 */
[----:B------:R-:W2:Y:S07]  /*16160*/  LDSM.16.M88.4 R60, [R176+0x6000] ;  /* 0x00600000b03c783b */ /* 0x000eae0000000200 */
[----:B------:R-:W-:Y:S01]  /*16170*/  HMMA.16816.F32 R36, R20, R58, R76 ;  /* 0x0000003a1424723c */ /* 0x000fe2000000184c */
[----:B------:R-:W3:Y:S01]  /*16180*/  LDSM.16.M88.4 R56, [R177+0x2000] ;  /* 0x00200000b138783b */ /* 0x000ee20000000200 */
[----:B-1----:R-:W-:-:S03]  /*16190*/  FMUL.FTZ R0, R40, R3 ;  /* 0x0000000328007220 */ /* 0x002fc60000410000 */
[----:B------:R-:W-:Y:S01]  /*161a0*/  LDSM.16.M88.4 R76, [R100+0x7000] ;  /* 0x00700000644c783b */ /* 0x000fe20000000200 */
[----:B------:R1:W-:Y:S02]  /*161b0*/  MUFU.TANH R215, R0 ;  /* 0x0000000000d77308 */ /* 0x0003e40000002400 */
[----:B-1----:R-:W-:-:S06]  /*161c0*/  FMUL.FTZ R0, R41, R3 ;  /* 0x0000000329007220 */ /* 0x002fcc0000410000 */
[----:B------:R1:W-:Y:S01]  /*161d0*/  MUFU.TANH R217, R0 ;  /* 0x0000000000d97308 */ /* 0x0003e20000002400 */
[----:B--2---:R-:W-:Y:S01]  /*161e0*/  HMMA.16816.F32 R8, R28, R60, RZ ;  /* 0x0000003c1c08723c */ /* 0x004fe200000018ff */
[----:B-1----:R-:W-:-:S06]  /*161f0*/  FMUL.FTZ R0, R42, R3 ;  /* 0x000000032a007220 */ /* 0x002fcc0000410000 */
[----:B------:R1:W-:Y:S11]  /*16200*/  MUFU.TANH R214, R0 ;  /* 0x0000000000d67308 */ /* 0x0003f60000002400 */
[----:B------:R-:W-:Y:S06]  /*16210*/  @!UPT UIADD3 URZ, URZ, URZ, URZ ;  /* 0x0000003f3f3ff290 */ /* 0x000fec000fffe03f */
[----:B------:R-:W-:Y:S01]  /*16220*/  HMMA.16816.F32 R96, R24, R72, R8 ;  /* 0x000000481860723c */ /* 0x000fe20000001808 */
[----:B-1----:R-:W-:-:S07]  /*16230*/  FMUL.FTZ R0, R43, R3 ;  /* 0x000000032b007220 */ /* 0x002fce0000410000 */
[----:B------:R-:W-:Y:S01]  /*16240*/  HMMA.16816.F32 R40, R12, R52, R4 ;  /* 0x000000340c28723c */ /* 0x000fe20000001804 */
[----:B------:R1:W-:Y:S07]  /*16250*/  MUFU.TANH R213, R0 ;  /* 0x0000000000d57308 */ /* 0x0003ee0000002400 */
[C---:B------:R-:W-:Y:S08]  /*16260*/  HMMA.16816.F32 R4, R20.reuse, R44, R108 ;  /* 0x0000002c1404723c */ /* 0x040ff0000000186c */
[----:B------:R-:W-:Y:S01]  /*16270*/  HMMA.16816.F32 R44, R20, R46, R112 ;  /* 0x0000002e142c723c */ /* 0x000fe20000001870 */
[----:B-1----:R-:W-:-:S04]  /*16280*/  FMUL.FTZ R0, R32, R3 ;  /* 0x0000000320007220 */ /* 0x002fc80000410000 */
[----:B------:R1:W-:Y:S03]  /*16290*/  MUFU.TANH R210, R0 ;  /* 0x0000000000d27308 */ /* 0x0003e60000002400 */
[----:B------:R-:W-:Y:S01]  /*162a0*/  HMMA.16816.F32 R8, R28, R62, RZ ;  /* 0x0000003e1c08723c */ /* 0x000fe200000018ff */
[----:B------:R-:W-:Y:S01]  /*162b0*/  LDSM.16.M88.4 R60, [R182+0x2800] ;  /* 0x00280000b63c783b */ /* 0x000fe20000000200 */
[-C--:B-1----:R-:W-:Y:S11]  /*162c0*/  FMUL.FTZ R0, R33, R3.reuse ;  /* 0x0000000321007220 */ /* 0x082ff60000410000 */
[----:B------:R-:W-:Y:S03]  /*162d0*/  @!UPT UIADD3 URZ, URZ, URZ, URZ ;  /* 0x0000003f3f3ff290 */ /* 0x000fe6000fffe03f */
[----:B------:R-:W-:Y:S01]  /*162e0*/  HMMA.16816.F32 R44, R12, R50, R44 ;  /* 0x000000320c2c723c */ /* 0x000fe2000000182c */
[----:B------:R1:W-:Y:S07]  /*162f0*/  MUFU.TANH R212, R0 ;  /* 0x0000000000d47308 */ /* 0x0003ee0000002400 */
[----:B------:R-:W-:Y:S01]  /*16300*/  HMMA.16816.F32 R84, R24, R74, R8 ;  /* 0x0000004a1854723c */ /* 0x000fe20000001808 */
[----:B------:R-:W-:Y:S01]  /*16310*/  LDSM.16.M88.4 R72, [R177+0x3800] ;  /* 0x00380000b148783b */ /* 0x000fe20000000200 */
[----:B-1----:R-:W-:-:S04]  /*16320*/  FMUL.FTZ R0, R34, R3 ;  /* 0x0000000322007220 */ /* 0x002fc80000410000 */
[----:B------:R1:W2:Y:S02]  /*16330*/  MUFU.TANH R139, R0 ;  /* 0x00000000008b7308 */ /* 0x0002a40000002400 */
[-C--:B-1----:R-:W-:Y:S02]  /*16340*/  FMUL.FTZ R0, R35, R3.reuse ;  /* 0x0000000323007220 */ /* 0x082fe40000410000 */
[----:B------:R-:W-:Y:S01]  /*16350*/  HMMA.16816.F32 R32, R12, R54, R36 ;  /* 0x000000360c20723c */ /* 0x000fe20000001824 */
[----:B------:R-:W1:Y:S03]  /*16360*/  LDSM.16.M88.4 R52, [R177+0x2800] ;  /* 0x00280000b134783b */ /* 0x000e660000000200 */
[----:B------:R2:W1:Y:S04]  /*16370*/  MUFU.TANH R18, R0 ;  /* 0x0000000000127308 */ /* 0x0004680000002400 */
[----:B------:R-:W-:Y:S01]  /*16380*/  HMMA.16816.F32 R36, R28, R70, RZ ;  /* 0x000000461c24723c */ /* 0x000fe200000018ff */
[----:B------:R-:W-:Y:S01]  /*16390*/  LDSM.16.M88.4 R68, [R176+0x6800] ;  /* 0x00680000b044783b */ /* 0x000fe20000000200 */
[----:B--2---:R-:W-:-:S04]  /*163a0*/  FMUL.FTZ R0, R40, R3 ;  /* 0x0000000328007220 */ /* 0x004fc80000410000 */
[----:B------:R2:W1:Y:S11]  /*163b0*/  MUFU.TANH R151, R0 ;  /* 0x0000000000977308 */ /* 0x0004760000002400 */
[----:B------:R-:W-:Y:S07]  /*163c0*/  @!UPT UIADD3 URZ, URZ, URZ, URZ ;  /* 0x0000003f3f3ff290 */ /* 0x000fee000fffe03f */
[----:B------:R-:W-:Y:S01]  /*163d0*/  HMMA.16816.F32 R88, R24, R66, R36 ;  /* 0x000000421858723c */ /* 0x000fe20000001824 */
[----:B------:R-:W4:Y:S01]  /*163e0*/  LDSM.16.M88.4 R64, [R182+0x2000] ;  /* 0x00200000b640783b */ /* 0x000f220000000200 */
[----:B--2---:R-:W-:-:S06]  /*163f0*/  FMUL.FTZ R0, R41, R3 ;  /* 0x0000000329007220 */ /* 0x004fcc0000410000 */
[C---:B---3--:R-:W-:Y:S01]  /*16400*/  HMMA.16816.F32 R36, R20.reuse, R58, R124 ;  /* 0x0000003a1424723c */ /* 0x048fe2000000187c */
[----:B------:R2:W-:Y:S07]  /*16410*/  MUFU.TANH R148, R0 ;  /* 0x0000000000947308 */ /* 0x0005ee0000002400 */
[----:B-1----:R-:W-:Y:S01]  /*16420*/  HMMA.16816.F32 R8, R20, R52, R80 ;  /* 0x000000341408723c */ /* 0x002fe20000001850 */
[----:B------:R-:W-:Y:S01]  /*16430*/  LDSM.16.M88.4 R80, [R176+0x7000] ;  /* 0x00700000b050783b */ /* 0x000fe20000000200 */
[----:B--2---:R-:W-:-:S04]  /*16440*/  FMUL.FTZ R0, R42, R3 ;  /* 0x000000032a007220 */ /* 0x004fc80000410000 */
[----:B------:R1:W2:Y:S02]  /*16450*/  MUFU.TANH R147, R0 ;  /* 0x0000000000937308 */ /* 0x0002a40000002400 */
[-C--:B-1----:R-:W-:Y:S02]  /*16460*/  FMUL.FTZ R0, R43, R3.reuse ;  /* 0x000000032b007220 */ /* 0x082fe40000410000 */
[----:B------:R-:W-:Y:S04]  /*16470*/  HMMA.16816.F32 R40, R12, R48, R4 ;  /* 0x000000300c28723c */ /* 0x000fe80000001804 */
[----:B------:R1:W3:Y:S04]  /*16480*/  MUFU.TANH R145, R0 ;  /* 0x0000000000917308 */ /* 0x0002e80000002400 */
[----:B------:R-:W-:Y:S01]  /*16490*/  HMMA.16816.F32 R4, R20, R56, R120 ;  /* 0x000000381404723c */ /* 0x000fe20000001878 */
[----:B------:R-:W2:Y:S07]  /*164a0*/  LDSM.16.M88.4 R56, [R100+0x6800] ;  /* 0x006800006438783b */ /* 0x000eae0000000200 */
[----:B----4-:R-:W-:Y:S01]  /*164b0*/  HMMA.16816.F32 R48, R12, R66, R36 ;  /* 0x000000420c30723c */ /* 0x010fe20000001824 */
[----:B-1----:R-:W-:-:S04]  /*164c0*/  FMUL.FTZ R0, R32, R3 ;  /* 0x0000000320007220 */ /* 0x002fc80000410000 */
[----:B------:R1:W-:Y:S03]  /*164d0*/  MUFU.TANH R150, R0 ;  /* 0x0000000000967308 */ /* 0x0003e60000002400 */
[----:B------:R-:W-:Y:S08]  /*164e0*/  HMMA.16816.F32 R36, R28, R70, RZ ;  /* 0x000000461c24723c */ /* 0x000ff000000018ff */
[----:B------:R-:W-:Y:S01]  /*164f0*/  HMMA.16816.F32 R4, R12, R64, R4 ;  /* 0x000000400c04723c */ /* 0x000fe20000001804 */
[----:B------:R-:W-:Y:S01]  /*16500*/  LDSM.16.M88.4 R64, [R182+0x3800] ;  /* 0x00380000b640783b */ /* 0x000fe20000000200 */
[----:B-1----:R-:W-:-:S04]  /*16510*/  FMUL.FTZ R0, R33, R3 ;  /* 0x0000000321007220 */ /* 0x002fc80000410000 */
[----:B------:R1:W4:Y:S10]  /*16520*/  MUFU.TANH R149, R0 ;  /* 0x0000000000957308 */ /* 0x0003340000002400 */
[----:B--2---:R-:W-:Y:S01]  /*16530*/  HMMA.16816.F32 R120, R24, R58, R36 ;  /* 0x0000003a1878723c */ /* 0x004fe20000001824 */
[----:B-1----:R-:W-:-:S04]  /*16540*/  FMUL.FTZ R0, R34, R3 ;  /* 0x0000000322007220 */ /* 0x002fc80000410000 */
[----:B------:R1:W-:Y:S02]  /*16550*/  MUFU.TANH R146, R0 ;  /* 0x0000000000927308 */ /* 0x0003e40000002400 */
[-C--:B-1----:R-:W-:Y:S02]  /*16560*/  FMUL.FTZ R0, R35, R3.reuse ;  /* 0x0000000323007220 */ /* 0x082fe40000410000 */
[----:B------:R-:W-:Y:S01]  /*16570*/  HMMA.16816.F32 R32, R28, R68, RZ ;  /* 0x000000441c20723c */ /* 0x000fe200000018ff */
[----:B------:R-:W-:Y:S03]  /*16580*/  LDSM.16.M88.4 R68, [R100+0x7800] ;  /* 0x007800006444783b */ /* 0x000fe60000000200 */
[----:B------:R1:W-:Y:S02]  /*16590*/  MUFU.TANH R209, R0 ;  /* 0x0000000000d17308 */ /* 0x0003e40000002400 */
[----:B-1----:R-:W-:-:S06]  /*165a0*/  FMUL.FTZ R0, R40, R3 ;  /* 0x0000000328007220 */ /* 0x002fcc0000410000 */
[----:B------:R1:W2:Y:S11]  /*165b0*/  MUFU.TANH R159, R0 ;  /* 0x00000000009f7308 */ /* 0x0002b60000002400 */
[----:B------:R-:W-:Y:S01]  /*165c0*/  @!UPT UIADD3 URZ, URZ, URZ, URZ ;  /* 0x0000003f3f3ff290 */ /* 0x000fe2000fffe03f */
[----:B------:R-:W-:Y:S01]  /*165d0*/  HMMA.16816.F32 R112, R24, R56, R32 ;  /* 0x000000381870723c */ /* 0x000fe20000001820 */
[----:B------:R-:W-:Y:S07]  /*165e0*/  LDSM.16.M88.4 R56, [R182+0x3000] ;  /* 0x00300000b638783b */ /* 0x000fee0000000200 */
[----:B------:R-:W-:Y:S01]  /*165f0*/  HMMA.16816.F32 R32, R28, R80, RZ ;  /* 0x000000501c20723c */ /* 0x000fe200000018ff */
[----:B-1----:R-:W-:-:S04]  /*16600*/  FMUL.FTZ R0, R41, R3 ;  /* 0x0000000329007220 */ /* 0x002fc80000410000 */
[----:B------:R1:W-:Y:S02]  /*16610*/  MUFU.TANH R158, R0 ;  /* 0x00000000009e7308 */ /* 0x0003e40000002400 */
[----:B-1----:R-:W-:-:S06]  /*16620*/  FMUL.FTZ R0, R42, R3 ;  /* 0x000000032a007220 */ /* 0x002fcc0000410000 */
[----:B------:R1:W1:Y:S02]  /*16630*/  MUFU.TANH R154, R0 ;  /* 0x00000000009a7308 */ /* 0x0002640000002400 */
[-C--:B-1----:R-:W-:Y:S02]  /*16640*/  FMUL.FTZ R0, R43, R3.reuse ;  /* 0x000000032b007220 */ /* 0x082fe40000410000 */
[----:B------:R-:W-:Y:S01]  /*16650*/  HMMA.16816.F32 R40, R20, R54, R128 ;  /* 0x000000361428723c */ /* 0x000fe20000001880 */
[----:B------:R-:W-:Y:S03]  /*16660*/  LDSM.16.M88.4 R52, [R176+0x7800] ;  /* 0x00780000b034783b */ /* 0x000fe60000000200 */
[----:B------:R1:W-:Y:S04]  /*16670*/  MUFU.TANH R208, R0 ;  /* 0x0000000000d07308 */ /* 0x0003e80000002400 */
[----:B------:R-:W-:Y:S08]  /*16680*/  HMMA.16816.F32 R128, R24, R76, R32 ;  /* 0x0000004c1880723c */ /* 0x000ff00000001820 */
[----:B------:R-:W-:Y:S01]  /*16690*/  HMMA.16816.F32 R32, R28, R82, RZ ;  /* 0x000000521c20723c */ /* 0x000fe200000018ff */
[----:B------:R-:W2:Y:S01]  /*166a0*/  LDSM.16.M88.4 R80, [R176+0x8000] ;  /* 0x00800000b050783b */ /* 0x000ea20000000200 */
[----:B-1----:R-:W-:-:S04]  /*166b0*/  FMUL.FTZ R0, R44, R3 ;  /* 0x000000032c007220 */ /* 0x002fc80000410000 */
[----:B------:R1:W1:Y:S02]  /*166c0*/  MUFU.TANH R157, R0 ;  /* 0x00000000009d7308 */ /* 0x0002640000002400 */
[----:B------:R-:W-:Y:S01]  /*166d0*/  HMMA.16816.F32 R36, R12, R62, R40 ;  /* 0x0000003e0c24723c */ /* 0x000fe20000001828 */
[-C--:B-1----:R-:W-:Y:S11]  /*166e0*/  FMUL.FTZ R0, R45, R3.reuse ;  /* 0x000000032d007220 */ /* 0x082ff60000410000 */
[----:B------:R-:W-:Y:S04]  /*166f0*/  @!UPT UIADD3 URZ, URZ, URZ, URZ ;  /* 0x0000003f3f3ff290 */ /* 0x000fe8000fffe03f */
[----:B------:R-:W-:Y:S01]  /*16700*/  HMMA.16816.F32 R108, R24, R78, R32 ;  /* 0x0000004e186c723c */ /* 0x000fe20000001820 */
[----:B------:R-:W-:Y:S01]  /*16710*/  LDSM.16.M88.4 R76, [R176+0x8800] ;  /* 0x00880000b04c783b */ /* 0x000fe20000000200 */
[----:B------:R1:W-:Y:S06]  /*16720*/  MUFU.TANH R207, R0 ;  /* 0x0000000000cf7308 */ /* 0x0003ec0000002400 */
[----:B--2---:R-:W-:Y:S01]  /*16730*/  HMMA.16816.F32 R32, R28, R80, RZ ;  /* 0x000000501c20723c */ /* 0x004fe200000018ff */
[----:B-1----:R-:W-:-:S04]  /*16740*/  FMUL.FTZ R0, R46, R3 ;  /* 0x000000032e007220 */ /* 0x002fc80000410000 */
[----:B------:R1:W2:Y:S02]  /*16750*/  MUFU.TANH R156, R0 ;  /* 0x00000000009c7308 */ /* 0x0002a40000002400 */
[-C--:B-1----:R-:W-:Y:S02]  /*16760*/  FMUL.FTZ R0, R47, R3.reuse ;  /* 0x000000032f007220 */ /* 0x082fe40000410000 */
[----:B------:R-:W1:Y:S04]  /*16770*/  LDSM.16.M88.4 R44, [R177+0x3000] ;  /* 0x00300000b12c783b */ /* 0x000e680000000200 */
[----:B------:R2:W-:Y:S02]  /*16780*/  MUFU.TANH R204, R0 ;  /* 0x0000000000cc7308 */ /* 0x0005e40000002400 */
[----:B--2---:R-:W-:-:S06]  /*16790*/  FMUL.FTZ R0, R4, R3 ;  /* 0x0000000304007220 */ /* 0x004fcc0000410000 */
[----:B------:R2:W1:Y:S02]  /*167a0*/  MUFU.TANH R162, R0 ;  /* 0x0000000000a27308 */ /* 0x0004640000002400 */
[-C--:B--2---:R-:W-:Y:S01]  /*167b0*/  FMUL.FTZ R0, R5, R3.reuse ;  /* 0x0000000305007220 */ /* 0x084fe20000410000 */
[----:B-1----:R-:W-:Y:S05]  /*167c0*/  HMMA.16816.F32 R40, R20, R46, R104 ;  /* 0x0000002e1428723c */ /* 0x002fea0000001868 */
[----:B------:R1:W-:Y:S02]  /*167d0*/  MUFU.TANH R164, R0 ;  /* 0x0000000000a47308 */ /* 0x0003e40000002400 */
[----:B-1----:R-:W-:-:S06]  /*167e0*/  FMUL.FTZ R0, R6, R3 ;  /* 0x0000000306007220 */ /* 0x002fcc0000410000 */
[----:B------:R1:W-:Y:S02]  /*167f0*/  MUFU.TANH R161, R0 ;  /* 0x0000000000a17308 */ /* 0x0003e40000002400 */
[-C--:B-1----:R-:W-:Y:S02]  /*16800*/  FMUL.FTZ R0, R7, R3.reuse ;  /* 0x0000000307007220 */ /* 0x082fe40000410000 */
[----:B------:R-:W-:Y:S04]  /*16810*/  HMMA.16816.F32 R4, R12, R60, R8 ;  /* 0x0000003c0c04723c */ /* 0x000fe80000001808 */
[----:B------:R1:W2:Y:S04]  /*16820*/  MUFU.TANH R203, R0 ;  /* 0x0000000000cb7308 */ /* 0x0002a80000002400 */
[C---:B------:R-:W-:Y:S01]  /*16830*/  HMMA.16816.F32 R8, R20.reuse, R44, R140 ;  /* 0x0000002c1408723c */ /* 0x040fe2000000188c */
[----:B------:R-:W-:Y:S07]  /*16840*/  LDSM.16.M88.4 R44, [R177+0x4000] ;  /* 0x00400000b12c783b */ /* 0x000fee0000000200 */
[----:B------:R-:W-:Y:S01]  /*16850*/  HMMA.16816.F32 R60, R20, R72, R92 ;  /* 0x00000048143c723c */ /* 0x000fe2000000185c */
[----:B-1----:R-:W-:-:S04]  /*16860*/  FMUL.FTZ R0, R48, R3 ;  /* 0x0000000330007220 */ /* 0x002fc80000410000 */
[----:B------:R1:W1:Y:S02]  /*16870*/  MUFU.TANH R202, R0 ;  /* 0x0000000000ca7308 */ /* 0x0002640000002400 */
[----:B-1----:R-:W-:-:S06]  /*16880*/  FMUL.FTZ R0, R49, R3 ;  /* 0x0000000331007220 */ /* 0x002fcc0000410000 */
[----:B------:R1:W-:Y:S02]  /*16890*/  MUFU.TANH R165, R0 ;  /* 0x0000000000a57308 */ /* 0x0003e40000002400 */
[----:B-1----:R-:W-:-:S06]  /*168a0*/  FMUL.FTZ R0, R50, R3 ;  /* 0x0000000332007220 */ /* 0x002fcc0000410000 */
[----:B------:R1:W1:Y:S02]  /*168b0*/  MUFU.TANH R163, R0 ;  /* 0x0000000000a37308 */ /* 0x0002640000002400 */
[-C--:B-1----:R-:W-:Y:S02]  /*168c0*/  FMUL.FTZ R0, R51, R3.reuse ;  /* 0x0000000333007220 */ /* 0x082fe40000410000 */
[----:B------:R-:W-:Y:S04]  /*168d0*/  HMMA.16816.F32 R48, R12, R58, R40 ;  /* 0x0000003a0c30723c */ /* 0x000fe80000001828 */
[----:B------:R1:W1:Y:S04]  /*168e0*/  MUFU.TANH R201, R0 ;  /* 0x0000000000c97308 */ /* 0x0002680000002400 */
[----:B------:R-:W-:Y:S01]  /*168f0*/  HMMA.16816.F32 R40, R20, R74, R88 ;  /* 0x0000004a1428723c */ /* 0x000fe20000001858 */
[----:B------:R-:W2:Y:S01]  /*16900*/  LDSM.16.M88.4 R72, [R100+0x8000] ;  /* 0x008000006448783b */ /* 0x000ea20000000200 */
[----:B-1----:R-:W-:-:S04]  /*16910*/  FMUL.FTZ R0, R4, R3 ;  /* 0x0000000304007220 */ /* 0x002fc80000410000 */
[----:B------:R1:W1:Y:S02]  /*16920*/  MUFU.TANH R172, R0 ;  /* 0x0000000000ac7308 */ /* 0x0002640000002400 */
[----:B-1----:R-:W-:-:S06]  /*16930*/  FMUL.FTZ R0, R5, R3 ;  /* 0x0000000305007220 */ /* 0x002fcc0000410000 */
[----:B------:R1:W-:Y:S01]  /*16940*/  MUFU.TANH R171, R0 ;  /* 0x0000000000ab7308 */ /* 0x0003e20000002400 */
[----:B--2---:R-:W-:Y:S08]  /*16950*/  HMMA.16816.F32 R104, R24, R72, R32 ;  /* 0x000000481868723c */ /* 0x004ff00000001820 */
[----:B------:R-:W-:Y:S01]  /*16960*/  HMMA.16816.F32 R32, R28, R76, RZ ;  /* 0x0000004c1c20723c */ /* 0x000fe200000018ff */
[----:B-1----:R-:W-:-:S04]  /*16970*/  FMUL.FTZ R0, R6, R3 ;  /* 0x0000000306007220 */ /* 0x002fc80000410000 */
[----:B------:R1:W2:Y:S02]  /*16980*/  MUFU.TANH R169, R0 ;  /* 0x0000000000a97308 */ /* 0x0002a40000002400 */
[-C--:B-1----:R-:W-:Y:S02]  /*16990*/  FMUL.FTZ R0, R7, R3.reuse ;  /* 0x0000000307007220 */ /* 0x082fe40000410000 */
[----:B------:R-:W-:Y:S01]  /*169a0*/  HMMA.16816.F32 R4, R12, R56, R8 ;  /* 0x000000380c04723c */ /* 0x000fe20000001808 */
[----:B------:R-:W1:Y:S03]  /*169b0*/  LDSM.16.M88.4 R56, [R100+0x8800] ;  /* 0x008800006438783b */ /* 0x000e660000000200 */
[----:B------:R2:W1:Y:S04]  /*169c0*/  MUFU.TANH R166, R0 ;  /* 0x0000000000a67308 */ /* 0x0004680000002400 */
[----:B------:R-:W-:Y:S01]  /*169d0*/  HMMA.16816.F32 R8, R28, R52, RZ ;  /* 0x000000341c08723c */ /* 0x000fe200000018ff */
[----:B--2---:R-:W-:-:S04]  /*169e0*/  FMUL.FTZ R0, R36, R3 ;  /* 0x0000000324007220 */ /* 0x004fc80000410000 */
[----:B------:R2:W-:Y:S11]  /*169f0*/  MUFU.TANH R174, R0 ;  /* 0x0000000000ae7308 */ /* 0x0005f60000002400 */
[----:B------:R-:W-:Y:S08]  /*16a00*/  @!UPT UIADD3 URZ, URZ, URZ, URZ ;  /* 0x0000003f3f3ff290 */ /* 0x000ff0000fffe03f */
[----:B------:R-:W-:Y:S01]  /*16a10*/  HMMA.16816.F32 R124, R24, R68, R8 ;  /* 0x00000044187c723c */ /* 0x000fe20000001808 */
[----:B--2---:R-:W-:-:S07]  /*16a20*/  FMUL.FTZ R0, R37, R3 ;  /* 0x0000000325007220 */ /* 0x004fce0000410000 */
[----:B------:R-:W-:Y:S01]  /*16a30*/  HMMA.16816.F32 R8, R20, R44, R96 ;  /* 0x0000002c1408723c */ /* 0x000fe20000001860 */
[----:B------:R2:W-:Y:S07]  /*16a40*/  MUFU.TANH R173, R0 ;  /* 0x0000000000ad7308 */ /* 0x0005ee0000002400 */
[----:B-1----:R-:W-:Y:S01]  /*16a50*/  HMMA.16816.F32 R92, R24, R56, R32 ;  /* 0x00000038185c723c */ /* 0x002fe20000001820 */
[----:B--2---:R-:W-:-:S04]  /*16a60*/  FMUL.FTZ R0, R38, R3 ;  /* 0x0000000326007220 */ /* 0x004fc80000410000 */
[----:B------:R1:W2:Y:S02]  /*16a70*/  MUFU.TANH R167, R0 ;  /* 0x0000000000a77308 */ /* 0x0002a40000002400 */
[-C--:B-1----:R-:W-:Y:S02]  /*16a80*/  FMUL.FTZ R0, R39, R3.reuse ;  /* 0x0000000327007220 */ /* 0x082fe40000410000 */
[----:B------:R-:W-:Y:S01]  /*16a90*/  HMMA.16816.F32 R36, R28, R54, RZ ;  /* 0x000000361c24723c */ /* 0x000fe200000018ff */
[----:B------:R-:W1:Y:S03]  /*16aa0*/  LDSM.16.M88.4 R52, [R182+0x4000] ;  /* 0x00400000b634783b */ /* 0x000e660000000200 */
[----:B------:R2:W-:Y:S02]  /*16ab0*/  MUFU.TANH R170, R0 ;  /* 0x0000000000aa7308 */ /* 0x0005e40000002400 */
[----:B--2---:R-:W-:-:S06]  /*16ac0*/  FMUL.FTZ R0, R4, R3 ;  /* 0x0000000304007220 */ /* 0x004fcc0000410000 */
[----:B------:R2:W-:Y:S11]  /*16ad0*/  MUFU.TANH R194, R0 ;  /* 0x0000000000c27308 */ /* 0x0005f60000002400 */
[----:B------:R-:W-:Y:S01]  /*16ae0*/  @!UPT UIADD3 URZ, URZ, URZ, URZ ;  /* 0x0000003f3f3ff290 */ /* 0x000fe2000fffe03f */
[----:B------:R-:W-:Y:S01]  /*16af0*/  HMMA.16816.F32 R96, R24, R70, R36 ;  /* 0x000000461860723c */ /* 0x000fe20000001824 */
[----:B--2---:R-:W-:-:S07]  /*16b00*/  FMUL.FTZ R0, R5, R3 ;  /* 0x0000000305007220 */ /* 0x004fce0000410000 */
[----:B-1----:R-:W-:Y:S01]  /*16b10*/  HMMA.16816.F32 R8, R12, R52, R8 ;  /* 0x000000340c08723c */ /* 0x002fe20000001808 */
[----:B------:R1:W-:Y:S02]  /*16b20*/  MUFU.TANH R193, R0 ;  /* 0x0000000000c17308 */ /* 0x0003e40000002400 */
[----:B-1----:R-:W-:-:S06]  /*16b30*/  FMUL.FTZ R0, R6, R3 ;  /* 0x0000000306007220 */ /* 0x002fcc0000410000 */
[----:B------:R1:W2:Y:S02]  /*16b40*/  MUFU.TANH R188, R0 ;  /* 0x0000000000bc7308 */ /* 0x0002a40000002400 */
[-C--:B-1----:R-:W-:Y:S02]  /*16b50*/  FMUL.FTZ R0, R7, R3.reuse ;  /* 0x0000000307007220 */ /* 0x082fe40000410000 */
[----:B------:R-:W-:Y:S01]  /*16b60*/  HMMA.16816.F32 R4, R12, R64, R60 ;  /* 0x000000400c04723c */ /* 0x000fe2000000183c */
[----:B------:R-:W-:Y:S03]  /*16b70*/  LDSM.16.M88.4 R60, [R182+0x4800] ;  /* 0x00480000b63c783b */ /* 0x000fe60000000200 */
[----:B------:R1:W1:Y:S02]  /*16b80*/  MUFU.TANH R199, R0 ;  /* 0x0000000000c77308 */ /* 0x0002640000002400 */
[----:B-1----:R-:W-:-:S06]  /*16b90*/  FMUL.FTZ R0, R48, R3 ;  /* 0x0000000330007220 */ /* 0x002fcc0000410000 */
[----:B------:R1:W-:Y:S02]  /*16ba0*/  MUFU.TANH R192, R0 ;  /* 0x0000000000c07308 */ /* 0x0003e40000002400 */
[----:B-1----:R-:W-:-:S06]  /*16bb0*/  FMUL.FTZ R0, R49, R3 ;  /* 0x0000000331007220 */ /* 0x002fcc0000410000 */
[----:B------:R1:W-:Y:S02]  /*16bc0*/  MUFU.TANH R197, R0 ;  /* 0x0000000000c57308 */ /* 0x0003e40000002400 */
[----:B-1----:R-:W-:-:S06]  /*16bd0*/  FMUL.FTZ R0, R50, R3 ;  /* 0x0000000332007220 */ /* 0x002fcc0000410000 */
[----:B------:R1:W1:Y:S02]  /*16be0*/  MUFU.TANH R196, R0 ;  /* 0x0000000000c47308 */ /* 0x0002640000002400 */
[-C--:B-1----:R-:W-:Y:S02]  /*16bf0*/  FMUL.FTZ R0, R51, R3.reuse ;  /* 0x0000000333007220 */ /* 0x082fe40000410000 */
[----:B------:R-:W-:Y:S01]  /*16c00*/  HMMA.16816.F32 R48, R12, R66, R40 ;  /* 0x000000420c30723c */ /* 0x000fe20000001828 */
[----:B------:R-:W1:Y:S03]  /*16c10*/  LDSM.16.M88.4 R64, [R177+0x4800] ;  /* 0x00480000b140783b */ /* 0x000e660000000200 */
[----:B------:R2:W-:Y:S04]  /*16c20*/  MUFU.TANH R198, R0 ;  /* 0x0000000000c67308 */ /* 0x0005e80000002400 */
[----:B------:R-:W-:Y:S01]  /*16c30*/  HMMA.16816.F32 R40, R20, R46, R84 ;  /* 0x0000002e1428723c */ /* 0x000fe20000001854 */
[----:B--2---:R-:W-:-:S04]  /*16c40*/  FMUL.FTZ R0, R4, R3 ;  /* 0x0000000304007220 */ /* 0x004fc80000410000 */
[----:B------:R2:W-:Y:S11]  /*16c50*/  MUFU.TANH R200, R0 ;  /* 0x0000000000c87308 */ /* 0x0005f60000002400 */
[----:B------:R-:W-:Y:S08]  /*16c60*/  @!UPT UIADD3 URZ, URZ, URZ, URZ ;  /* 0x0000003f3f3ff290 */ /* 0x000ff0000fffe03f */
[----:B------:R-:W-:Y:S01]  /*16c70*/  HMMA.16816.F32 R40, R12, R54, R40 ;  /* 0x000000360c28723c */ /* 0x000fe20000001828 */
[----:B------:R-:W-:Y:S01]  /*16c80*/  LDSM.16.M88.4 R52, [R177+0x5000] ;  /* 0x00500000b134783b */ /* 0x000fe20000000200 */
[----:B--2---:R-:W-:-:S06]  /*16c90*/  FMUL.FTZ R0, R5, R3 ;  /* 0x0000000305007220 */ /* 0x004fcc0000410000 */
[C---:B-1----:R-:W-:Y:S01]  /*16ca0*/  HMMA.16816.F32 R36, R20.reuse, R64, R112 ;  /* 0x000000401424723c */ /* 0x042fe20000001870 */
[----:B------:R1:W-:Y:S07]  /*16cb0*/  MUFU.TANH R195, R0 ;  /* 0x0000000000c37308 */ /* 0x0003ee0000002400 */
[----:B------:R-:W-:Y:S01]  /*16cc0*/  HMMA.16816.F32 R32, R20, R66, R120 ;  /* 0x000000421420723c */ /* 0x000fe20000001878 */
[----:B------:R-:W-:Y:S01]  /*16cd0*/  LDSM.16.M88.4 R64, [R182+0x6800] ;  /* 0x00680000b640783b */ /* 0x000fe20000000200 */
[----:B-1----:R-:W-:-:S04]  /*16ce0*/  FMUL.FTZ R0, R6, R3 ;  /* 0x0000000306007220 */ /* 0x002fc80000410000 */
[----:B------:R1:W2:Y:S10]  /*16cf0*/  MUFU.TANH R180, R0 ;  /* 0x0000000000b47308 */ /* 0x0002b40000002400 */
[----:B------:R-:W-:Y:S08]  /*16d00*/  HMMA.16816.F32 R44, R12, R60, R36 ;  /* 0x0000003c0c2c723c */ /* 0x000ff00000001824 */
[----:B------:R-:W-:Y:S01]  /*16d10*/  HMMA.16816.F32 R36, R28, R78, RZ ;  /* 0x0000004e1c24723c */ /* 0x000fe200000018ff */
[----:B-1----:R-:W-:-:S07]  /*16d20*/  FMUL.FTZ R0, R7, R3 ;  /* 0x0000000307007220 */ /* 0x002fce0000410000 */
[----:B------:R-:W-:Y:S01]  /*16d30*/  HMMA.16816.F32 R4, R28, R82, RZ ;  /* 0x000000521c04723c */ /* 0x000fe200000018ff */
[----:B------:R1:W1:Y:S01]  /*16d40*/  MUFU.TANH R181, R0 ;  /* 0x0000000000b57308 */ /* 0x0002620000002400 */
[----:B------:R-:W-:Y:S11]  /*16d50*/  LDSM.16.M88.4 R80, [R100+0x9000] ;  /* 0x009000006450783b */ /* 0x000ff60000000200 */
[----:B------:R-:W-:Y:S03]  /*16d60*/  @!UPT UIADD3 URZ, URZ, URZ, URZ ;  /* 0x0000003f3f3ff290 */ /* 0x000fe6000fffe03f */
[C---:B------:R-:W-:Y:S01]  /*16d70*/  HMMA.16816.F32 R68, R24.reuse, R58, R36 ;  /* 0x0000003a1844723c */ /* 0x040fe20000001824 */
[-C--:B-1----:R-:W-:Y:S01]  /*16d80*/  FMUL.FTZ R0, R48, R3.reuse ;  /* 0x0000000330007220 */ /* 0x082fe20000410000 */
[----:B------:R-:W-:Y:S03]  /*16d90*/  LDSM.16.M88.4 R56, [R182+0x5000] ;  /* 0x00500000b638783b */ /* 0x000fe60000000200 */
[----:B------:R1:W-:Y:S03]  /*16da0*/  MUFU.TANH R178, R0 ;  /* 0x0000000000b27308 */ /* 0x0003e60000002400 */
[----:B------:R-:W-:Y:S01]  /*16db0*/  HMMA.16816.F32 R88, R24, R74, R4 ;  /* 0x0000004a1858723c */ /* 0x000fe20000001804 */
[----:B------:R-:W2:Y:S06]  /*16dc0*/  LDSM.16.M88.4 R72, [R176+0x9000] ;  /* 0x00900000b048783b */ /* 0x000eac0000000200 */
[----:B------:R-:W-:-:S02]  /*16dd0*/  FMUL.FTZ R4, R9, R3 ;  /* 0x0000000309047220 */ /* 0x000fc40000410000 */
[-C--:B------:R-:W-:Y:S02]  /*16de0*/  FMUL.FTZ R7, R40, R3.reuse ;  /* 0x0000000328077220 */ /* 0x080fe40000410000 */
[----:B------:R3:W-:Y:S01]  /*16df0*/  MUFU.TANH R76, R4 ;  /* 0x00000004004c7308 */ /* 0x0007e20000002400 */
[----:B-1----:R-:W-:-:S07]  /*16e00*/  FMUL.FTZ R0, R49, R3 ;  /* 0x0000000331007220 */ /* 0x002fce0000410000 */
[----:B------:R1:W-:Y:S01]  /*16e10*/  MUFU.TANH R179, R0 ;  /* 0x0000000000b37308 */ /* 0x0003e20000002400 */
[----:B---3--:R-:W-:-:S07]  /*16e20*/  FMUL.FTZ R4, R10, R3 ;  /* 0x000000030a047220 */ /* 0x008fce0000410000 */
[----:B------:R3:W-:Y:S01]  /*16e30*/  MUFU.TANH R153, R7 ;  /* 0x0000000700997308 */ /* 0x0007e20000002400 */
[----:B-1----:R-:W-:-:S07]  /*16e40*/  FMUL.FTZ R0, R50, R3 ;  /* 0x0000000332007220 */ /* 0x002fce0000410000 */
[----:B------:R-:W-:Y:S01]  /*16e50*/  MUFU.TANH R10, R4 ;  /* 0x00000004000a7308 */ /* 0x000fe20000002400 */
[----:B--2---:R-:W-:Y:S07]  /*16e60*/  HMMA.16816.F32 R36, R28, R72, RZ ;  /* 0x000000481c24723c */ /* 0x004fee00000018ff */
[----:B------:R1:W-:Y:S01]  /*16e70*/  MUFU.TANH R175, R0 ;  /* 0x0000000000af7308 */ /* 0x0003e20000002400 */
[----:B---3--:R-:W-:-:S07]  /*16e80*/  FMUL.FTZ R7, R42, R3 ;  /* 0x000000032a077220 */ /* 0x008fce0000410000 */
[----:B------:R-:W-:Y:S01]  /*16e90*/  MUFU.TANH R9, R7 ;  /* 0x0000000700097308 */ /* 0x000fe20000002400 */
[-C--:B-1----:R-:W-:Y:S02]  /*16ea0*/  FMUL.FTZ R0, R51, R3.reuse ;  /* 0x0000000333007220 */ /* 0x082fe40000410000 */
[----:B------:R-:W-:Y:S01]  /*16eb0*/  HMMA.16816.F32 R48, R12, R62, R32 ;  /* 0x0000003e0c30723c */ /* 0x000fe20000001820 */
[----:B------:R-:W-:Y:S04]  /*16ec0*/  LDSM.16.M88.4 R60, [R182+0x6000] ;  /* 0x00600000b63c783b */ /* 0x000fe80000000200 */
[----:B------:R1:W-:Y:S03]  /*16ed0*/  MUFU.TANH R19, R0 ;  /* 0x0000000000137308 */ /* 0x0003e60000002400 */
[----:B------:R-:W-:Y:S08]  /*16ee0*/  HMMA.16816.F32 R32, R20, R54, R108 ;  /* 0x000000361420723c */ /* 0x000ff0000000186c */
[----:B------:R-:W-:Y:S01]  /*16ef0*/  HMMA.16816.F32 R84, R24, R80, R36 ;  /* 0x000000501854723c */ /* 0x000fe20000001824 */
[----:B-1----:R-:W-:-:S04]  /*16f00*/  FMUL.FTZ R0, R8, R3 ;  /* 0x0000000308007220 */ /* 0x002fc80000410000 */
[----:B------:R1:W2:Y:S03]  /*16f10*/  MUFU.TANH R77, R0 ;  /* 0x00000000004d7308 */ /* 0x0002a60000002400 */
[----:B------:R-:W-:-:S05]  /*16f20*/  FMUL.FTZ R7, R49, R3 ;  /* 0x0000000331077220 */ /* 0x000fca0000410000 */
[----:B------:R3:W-:Y:S03]  /*16f30*/  MUFU.TANH R123, R7 ;  /* 0x00000007007b7308 */ /* 0x0007e60000002400 */
[----:B------:R-:W-:Y:S01]  /*16f40*/  HMMA.16816.F32 R36, R12, R58, R32 ;  /* 0x0000003a0c24723c */ /* 0x000fe20000001820 */
[----:B-1----:R-:W-:-:S05]  /*16f50*/  IMAD R0, R251, 0x10, R102 ;  /* 0x00000010fb007824 */ /* 0x002fca00078e0266 */
[----:B------:R-:W-:Y:S01]  /*16f60*/  IADD3 R0, R0, 0x1, R223 ;  /* 0x0000000100007810 */ /* 0x000fe20007ffe0df */
[----:B---3--:R-:W-:-:S03]  /*16f70*/  FMUL.FTZ R7, R51, R3 ;  /* 0x0000000333077220 */ /* 0x008fc60000410000 */
[----:B------:R-:W-:Y:S01]  /*16f80*/  IADD3 R0, R211, R0, -R152 ;  /* 0x00000000d3007210 */ /* 0x000fe20007ffe898 */
[----:B------:R-:W-:Y:S04]  /*16f90*/  MUFU.TANH R114, R7 ;  /* 0x0000000700727308 */ /* 0x000fe80000002400 */
[----:B------:R-:W-:Y:S02]  /*16fa0*/  IMAD.IADD R4, R103, 0x1, R0 ;  /* 0x0000000167047824 */ /* 0x000fe400078e0200 */
[----:B------:R-:W-:-:S03]  /*16fb0*/  FMUL.FTZ R0, R11, R3 ;  /* 0x000000030b007220 */ /* 0x000fc60000410000 */
[C---:B------:R-:W-:Y:S01]  /*16fc0*/  IADD3 R6, R4.reuse, 0x8, RZ ;  /* 0x0000000804067810 */ /* 0x040fe20007ffe0ff */
[----:B------:R1:W3:Y:S01]  /*16fd0*/  MUFU.TANH R160, R0 ;  /* 0x0000000000a07308 */ /* 0x0002e20000002400 */
[-C--:B------:R-:W-:Y:S02]  /*16fe0*/  IMNMX R8, R4, R211.reuse, PT ;  /* 0x000000d304087217 */ /* 0x080fe40003800200 */
[----:B------:R-:W-:Y:S01]  /*16ff0*/  IMNMX R6, R6, R211, PT ;  /* 0x000000d306067217 */ /* 0x000fe20003800200 */
[----:B-1----:R-:W-:-:S05]  /*17000*/  IMAD.IADD R0, R101, 0x1, R144 ;  /* 0x0000000165007824 */ /* 0x002fca00078e0290 */
[C---:B------:R-:W-:Y:S02]  /*17010*/  IADD3 R5, R0.reuse, 0x1, RZ ;  /* 0x0000000100057810 */ /* 0x040fe40007ffe0ff */
[----:B------:R-:W-:Y:S02]  /*17020*/  ISETP.GE.AND P4, PT, R0, R6, PT ;  /* 0x000000060000720c */ /* 0x000fe40003f86270 */
[C---:B------:R-:W-:Y:S02]  /*17030*/  ISETP.GE.AND P2, PT, R5.reuse, R8, PT ;  /* 0x000000080500720c */ /* 0x040fe40003f46270 */
[----:B------:R-:W-:Y:S01]  /*17040*/  ISETP.GE.AND P0, PT, R5, R6, PT ;  /* 0x000000060500720c */ /* 0x000fe20003f06270 */
[----:B------:R-:W-:Y:S01]  /*17050*/  FMUL.FTZ R5, R41, R3 ;  /* 0x0000000329057220 */ /* 0x000fe20000410000 */
[----:B------:R-:W-:Y:S02]  /*17060*/  FSEL R121, R117, -INF , !P4 ;  /* 0xff80000075797808 */ /* 0x000fe40006000000 */
[----:B------:R-:W-:Y:S01]  /*17070*/  FSEL R117, R138, -INF , !P0 ;  /* 0xff8000008a757808 */ /* 0x000fe20004000000 */
[----:B------:R1:W-:Y:S01]  /*17080*/  MUFU.TANH R155, R5 ;  /* 0x00000005009b7308 */ /* 0x0003e20000002400 */
[----:B------:R-:W-:-:S02]  /*17090*/  IADD3 R4, R0, 0x8, RZ ;  /* 0x0000000800047810 */ /* 0x000fc40007ffe0ff */
[----:B------:R-:W-:Y:S02]  /*170a0*/  FSEL R134, R134, -INF , !P2 ;  /* 0xff80000086867808 */ /* 0x000fe40005000000 */
[C---:B------:R-:W-:Y:S02]  /*170b0*/  ISETP.GE.AND P1, PT, R4.reuse, R8, PT ;  /* 0x000000080400720c */ /* 0x040fe40003f26270 */
[----:B------:R-:W-:Y:S02]  /*170c0*/  ISETP.GE.AND P5, PT, R4, R6, PT ;  /* 0x000000060400720c */ /* 0x000fe40003fa6270 */
[----:B------:R-:W-:Y:S02]  /*170d0*/  IADD3 R4, R0, 0x10, RZ ;  /* 0x0000001000047810 */ /* 0x000fe40007ffe0ff */
[----:B------:R-:W-:Y:S02]  /*170e0*/  FSEL R137, R137, -INF , !P1 ;  /* 0xff80000089897808 */ /* 0x000fe40004800000 */
[----:B------:R-:W-:-:S02]  /*170f0*/  ISETP.GE.AND P4, PT, R4, R8, PT ;  /* 0x000000080400720c */ /* 0x000fc40003f86270 */
[----:B------:R-:W-:Y:S02]  /*17100*/  ISETP.GE.AND P2, PT, R4, R6, PT ;  /* 0x000000060400720c */ /* 0x000fe40003f46270 */
[C---:B-1----:R-:W-:Y:S02]  /*17110*/  IADD3 R5, R0.reuse, 0x9, RZ ;  /* 0x0000000900057810 */ /* 0x042fe40007ffe0ff */
[----:B------:R-:W-:Y:S02]  /*17120*/  IADD3 R4, R0, 0x11, RZ ;  /* 0x0000001100047810 */ /* 0x000fe40007ffe0ff */
[C---:B------:R-:W-:Y:S02]  /*17130*/  ISETP.GE.AND P3, PT, R5.reuse, R8, PT ;  /* 0x000000080500720c */ /* 0x040fe40003f66270 */
[----:B------:R-:W-:Y:S01]  /*17140*/  ISETP.GE.AND P6, PT, R5, R6, PT ;  /* 0x000000060500720c */ /* 0x000fe20003fc6270 */
[----:B------:R-:W-:Y:S01]  /*17150*/  FMUL.FTZ R5, R43, R3 ;  /* 0x000000032b057220 */ /* 0x000fe20000410000 */
[C---:B------:R-:W-:Y:S01]  /*17160*/  ISETP.GE.AND P0, PT, R4.reuse, R8, PT ;  /* 0x000000080400720c */ /* 0x040fe20003f06270 */
[----:B------:R-:W-:Y:S01]  /*17170*/  HMMA.16816.F32 R40, R20, R52, R128 ;  /* 0x000000341428723c */ /* 0x000fe20000001880 */
[----:B------:R-:W-:Y:S01]  /*17180*/  ISETP.GE.AND P1, PT, R4, R6, PT ;  /* 0x000000060400720c */ /* 0x000fe20003f26270 */
[----:B------:R1:W1:Y:S01]  /*17190*/  MUFU.TANH R152, R5 ;  /* 0x0000000500987308 */ /* 0x0002620000002400 */
[----:B------:R-:W-:Y:S01]  /*171a0*/  IADD3 R4, R0, 0x18, RZ ;  /* 0x0000001800047810 */ /* 0x000fe20007ffe0ff */
[----:B------:R-:W-:Y:S01]  /*171b0*/  LDSM.16.M88.4 R52, [R177+0x6800] ;  /* 0x00680000b134783b */ /* 0x000fe20000000200 */
[----:B------:R-:W-:-:S02]  /*171c0*/  FSEL R122, R119, -INF , !P5 ;  /* 0xff800000777a7808 */ /* 0x000fc40006800000 */
[----:B------:R-:W-:Y:S02]  /*171d0*/  FSEL R135, R135, -INF , !P3 ;  /* 0xff80000087877808 */ /* 0x000fe40005800000 */
[C---:B------:R-:W-:Y:S02]  /*171e0*/  ISETP.GE.AND P5, PT, R4.reuse, R8, PT ;  /* 0x000000080400720c */ /* 0x040fe40003fa6270 */
[----:B------:R-:W-:Y:S02]  /*171f0*/  ISETP.GE.AND P3, PT, R4, R6, PT ;  /* 0x000000060400720c */ /* 0x000fe40003f66270 */
[----:B------:R-:W-:Y:S02]  /*17200*/  IADD3 R4, R0, 0x19, RZ ;  /* 0x0000001900047810 */ /* 0x000fe40007ffe0ff */
[----:B------:R-:W-:Y:S02]  /*17210*/  FSEL R119, R218, -INF , !P6 ;  /* 0xff800000da777808 */ /* 0x000fe40007000000 */
[----:B------:R-:W-:Y:S01]  /*17220*/  ISETP.GE.AND P6, PT, R4, R8, PT ;  /* 0x000000080400720c */ /* 0x000fe20003fc6270 */
[----:B-1----:R-:W-:Y:S01]  /*17230*/  FMUL.FTZ R5, R44, R3 ;  /* 0x000000032c057220 */ /* 0x002fe20000410000 */
[----:B------:R-:W-:-:S02]  /*17240*/  FSEL R129, R139, -INF , !P3 ;  /* 0xff8000008b817808 */ /* 0x000fc40005800000 */
[----:B------:R-:W-:Y:S01]  /*17250*/  FSEL R139, R212, -INF , !P6 ;  /* 0xff800000d48b7808 */ /* 0x000fe20007000000 */
[----:B------:R1:W1:Y:S01]  /*17260*/  MUFU.TANH R144, R5 ;  /* 0x0000000500907308 */ /* 0x0002620000002400 */
[----:B------:R-:W-:Y:S01]  /*17270*/  FSEL R143, R215, -INF , !P4 ;  /* 0xff800000d78f7808 */ /* 0x000fe20006000000 */
[----:B------:R-:W-:Y:S01]  /*17280*/  HMMA.16816.F32 R40, R12, R56, R40 ;  /* 0x000000380c28723c */ /* 0x000fe20000001828 */
[----:B------:R-:W-:Y:S01]  /*17290*/  LDSM.16.M88.4 R56, [R177+0x6000] ;  /* 0x00600000b138783b */ /* 0x000fe20000000200 */
[----:B------:R-:W-:Y:S02]  /*172a0*/  ISETP.GE.AND P4, PT, R4, R6, PT ;  /* 0x000000060400720c */ /* 0x000fe40003f86270 */
[----:B------:R-:W-:Y:S02]  /*172b0*/  IADD3 R4, R0, 0x20, RZ ;  /* 0x0000002000047810 */ /* 0x000fe40007ffe0ff */
[----:B------:R-:W-:Y:S02]  /*172c0*/  FSEL R131, R214, -INF , !P2 ;  /* 0xff800000d6837808 */ /* 0x000fe40005000000 */
[----:B------:R-:W-:-:S02]  /*172d0*/  FSEL R142, R217, -INF , !P0 ;  /* 0xff800000d98e7808 */ /* 0x000fc40004000000 */
[C---:B------:R-:W-:Y:S02]  /*172e0*/  ISETP.GE.AND P2, PT, R4.reuse, R8, PT ;  /* 0x000000080400720c */ /* 0x040fe40003f46270 */
[----:B------:R-:W-:Y:S01]  /*172f0*/  ISETP.GE.AND P0, PT, R4, R6, PT ;  /* 0x000000060400720c */ /* 0x000fe20003f06270 */
[----:B-1----:R-:W-:Y:S01]  /*17300*/  FMUL.FTZ R5, R45, R3 ;  /* 0x000000032d057220 */ /* 0x002fe20000410000 */
[----:B------:R-:W-:Y:S02]  /*17310*/  IADD3 R4, R0, 0x21, RZ ;  /* 0x0000002100047810 */ /* 0x000fe40007ffe0ff */
[----:B------:R-:W-:Y:S01]  /*17320*/  FSEL R130, R213, -INF , !P1 ;  /* 0xff800000d5827808 */ /* 0x000fe20004800000 */
[----:B------:R1:W-:Y:S01]  /*17330*/  MUFU.TANH R138, R5 ;  /* 0x00000005008a7308 */ /* 0x0003e20000002400 */
[----:B------:R-:W-:Y:S02]  /*17340*/  FSEL R140, R210, -INF , !P5 ;  /* 0xff800000d28c7808 */ /* 0x000fe40006800000 */
[----:B------:R-:W-:-:S02]  /*17350*/  ISETP.GE.AND P1, PT, R4, R8, PT ;  /* 0x000000080400720c */ /* 0x000fc40003f26270 */
[----:B------:R-:W-:Y:S02]  /*17360*/  ISETP.GE.AND P5, PT, R4, R6, PT ;  /* 0x000000060400720c */ /* 0x000fe40003fa6270 */
[-C--:B------:R-:W-:Y:S01]  /*17370*/  FMUL.FTZ R7, R40, R3.reuse ;  /* 0x0000000328077220 */ /* 0x080fe20000410000 */
[----:B------:R-:W-:Y:S02]  /*17380*/  IADD3 R4, R0, 0x29, RZ ;  /* 0x0000002900047810 */ /* 0x000fe40007ffe0ff */
[----:B------:R-:W-:Y:S01]  /*17390*/  FSEL R141, R18, -INF , !P4 ;  /* 0xff800000128d7808 */ /* 0x000fe20006000000 */
[----:B------:R2:W-:Y:S01]  /*173a0*/  MUFU.TANH R113, R7 ;  /* 0x0000000700717308 */ /* 0x0005e20000002400 */
[----:B------:R-:W-:Y:S02]  /*173b0*/  FSEL R151, R151, -INF , !P2 ;  /* 0xff80000097977808 */ /* 0x000fe40005000000 */
[C---:B------:R-:W-:Y:S02]  /*173c0*/  ISETP.GE.AND P4, PT, R4.reuse, R8, PT ;  /* 0x000000080400720c */ /* 0x040fe40003f86270 */
[----:B------:R-:W-:Y:S01]  /*173d0*/  ISETP.GE.AND P2, PT, R4, R6, PT ;  /* 0x000000060400720c */ /* 0x000fe20003f46270 */
[----:B-1----:R-:W-:Y:S01]  /*173e0*/  FMUL.FTZ R5, R46, R3 ;  /* 0x000000032e057220 */ /* 0x002fe20000410000 */
[----:B------:R-:W-:-:S02]  /*173f0*/  IADD3 R4, R0, 0x30, RZ ;  /* 0x0000003000047810 */ /* 0x000fc40007ffe0ff */
[----:B------:R-:W-:Y:S01]  /*17400*/  FSEL R147, R147, -INF , !P0 ;  /* 0xff80000093937808 */ /* 0x000fe20004000000 */
[----:B------:R1:W1:Y:S01]  /*17410*/  MUFU.TANH R128, R5 ;  /* 0x0000000500807308 */ /* 0x0002620000002400 */
[----:B------:R-:W-:Y:S02]  /*17420*/  FSEL R148, R148, -INF , !P1 ;  /* 0xff80000094947808 */ /* 0x000fe40004800000 */
[----:B------:R-:W-:Y:S02]  /*17430*/  FSEL R145, R145, -INF , !P5 ;  /* 0xff80000091917808 */ /* 0x000fe40006800000 */
[C---:B------:R-:W-:Y:S01]  /*17440*/  ISETP.GE.AND P0, PT, R4.reuse, R8, PT ;  /* 0x000000080400720c */ /* 0x040fe20003f06270 */
[----:B--2---:R-:W-:Y:S01]  /*17450*/  FMUL.FTZ R7, R41, R3 ;  /* 0x0000000329077220 */ /* 0x004fe20000410000 */
[----:B------:R-:W-:Y:S02]  /*17460*/  ISETP.GE.AND P1, PT, R4, R6, PT ;  /* 0x000000060400720c */ /* 0x000fe40003f26270 */
[----:B------:R-:W-:Y:S01]  /*17470*/  IADD3 R4, R0, 0x38, RZ ;  /* 0x0000003800047810 */ /* 0x000fe20007ffe0ff */
[----:B------:R2:W-:Y:S01]  /*17480*/  MUFU.TANH R112, R7 ;  /* 0x0000000700707308 */ /* 0x0005e20000002400 */
[----:B----4-:R-:W-:-:S02]  /*17490*/  FSEL R149, R149, -INF , !P4 ;  /* 0xff80000095957808 */ /* 0x010fc40006000000 */
[----:B------:R-:W-:Y:S02]  /*174a0*/  FSEL R159, R159, -INF , !P0 ;  /* 0xff8000009f9f7808 */ /* 0x000fe40004000000 */
[----:B------:R-:W-:Y:S01]  /*174b0*/  ISETP.GE.AND P4, PT, R4, R6, PT ;  /* 0x000000060400720c */ /* 0x000fe20003f86270 */
[-C--:B-1----:R-:W-:Y:S01]  /*174c0*/  FMUL.FTZ R5, R47, R3.reuse ;  /* 0x000000032f057220 */ /* 0x082fe20000410000 */
[----:B------:R-:W-:Y:S01]  /*174d0*/  FSEL R154, R154, -INF , !P1 ;  /* 0xff8000009a9a7808 */ /* 0x000fe20004800000 */
[----:B------:R-:W1:Y:S02]  /*174e0*/  LDSM.16.M88.4 R44, [R177+0x5800] ;  /* 0x00580000b12c783b */ /* 0x000e640000000200 */
[----:B------:R4:W-:Y:S01]  /*174f0*/  MUFU.TANH R120, R5 ;  /* 0x0000000500787308 */ /* 0x0009e20000002400 */
[----:B--2---:R-:W-:-:S07]  /*17500*/  FMUL.FTZ R7, R42, R3 ;  /* 0x000000032a077220 */ /* 0x004fce0000410000 */
[----:B------:R2:W-:Y:S01]  /*17510*/  MUFU.TANH R111, R7 ;  /* 0x00000007006f7308 */ /* 0x0005e20000002400 */
[----:B----4-:R-:W-:-:S07]  /*17520*/  FMUL.FTZ R5, R48, R3 ;  /* 0x0000000330057220 */ /* 0x010fce0000410000 */
[----:B------:R4:W-:Y:S01]  /*17530*/  MUFU.TANH R115, R5 ;  /* 0x0000000500737308 */ /* 0x0009e20000002400 */
[----:B--2---:R-:W-:-:S07]  /*17540*/  FMUL.FTZ R7, R43, R3 ;  /* 0x000000032b077220 */ /* 0x004fce0000410000 */
[----:B------:R2:W-:Y:S01]  /*17550*/  MUFU.TANH R110, R7 ;  /* 0x00000007006e7308 */ /* 0x0005e20000002400 */
[----:B----4-:R-:W-:Y:S01]  /*17560*/  IADD3 R5, R0, 0x28, RZ ;  /* 0x0000002800057810 */ /* 0x010fe20007ffe0ff */
[C---:B-1----:R-:W-:Y:S03]  /*17570*/  HMMA.16816.F32 R32, R20.reuse, R44, R124 ;  /* 0x0000002c1420723c */ /* 0x042fe6000000187c */
[C---:B------:R-:W-:Y:S02]  /*17580*/  ISETP.GE.AND P3, PT, R5.reuse, R8, PT ;  /* 0x000000080500720c */ /* 0x040fe40003f66270 */
[----:B------:R-:W-:Y:S01]  /*17590*/  ISETP.GE.AND P6, PT, R5, R6, PT ;  /* 0x000000060500720c */ /* 0x000fe20003fc6270 */
[-C--:B------:R-:W-:Y:S01]  /*175a0*/  FMUL.FTZ R5, R50, R3.reuse ;  /* 0x0000000332057220 */ /* 0x080fe20000410000 */
[----:B------:R-:W-:Y:S01]  /*175b0*/  FSEL R150, R150, -INF , !P3 ;  /* 0xff80000096967808 */ /* 0x000fe20005800000 */
[----:B------:R-:W1:Y:S01]  /*175c0*/  LDSM.16.M88.4 R48, [R182+0x5800] ;  /* 0x00580000b630783b */ /* 0x000e620000000200 */
[----:B------:R-:W-:Y:S01]  /*175d0*/  FSEL R146, R146, -INF , !P6 ;  /* 0xff80000092927808 */ /* 0x000fe20007000000 */
[----:B------:R4:W1:Y:S01]  /*175e0*/  MUFU.TANH R18, R5 ;  /* 0x0000000500127308 */ /* 0x0008620000002400 */
[----:B------:R-:W-:Y:S01]  /*175f0*/  FSEL R124, R209, -INF , !P2 ;  /* 0xff800000d17c7808 */ /* 0x000fe20005000000 */
[----:B------:R-:W-:Y:S01]  /*17600*/  HMMA.16816.F32 R40, R20, R46, R96 ;  /* 0x0000002e1428723c */ /* 0x000fe20000001860 */
[----:B------:R-:W-:Y:S01]  /*17610*/  ISETP.GE.AND P6, PT, R4, R8, PT ;  /* 0x000000080400720c */ /* 0x000fe20003fc6270 */
[----:B--2---:R-:W-:Y:S01]  /*17620*/  FMUL.FTZ R7, R36, R3 ;  /* 0x0000000324077220 */ /* 0x004fe20000410000 */
[----:B------:R-:W-:-:S02]  /*17630*/  IADD3 R4, R0, 0x40, RZ ;  /* 0x0000004000047810 */ /* 0x000fc40007ffe0ff */
[----:B------:R-:W-:Y:S01]  /*17640*/  FSEL R157, R157, -INF , !P6 ;  /* 0xff8000009d9d7808 */ /* 0x000fe20007000000 */
[----:B------:R2:W-:Y:S01]  /*17650*/  MUFU.TANH R109, R7 ;  /* 0x00000007006d7308 */ /* 0x0005e20000002400 */
[----:B------:R-:W-:Y:S01]  /*17660*/  ISETP.GE.AND P1, PT, R4, R8, PT ;  /* 0x000000080400720c */ /* 0x000fe20003f26270 */
[----:B------:R-:W-:Y:S01]  /*17670*/  HMMA.16816.F32 R44, R20, R56, R104 ;  /* 0x00000038142c723c */ /* 0x000fe20000001868 */
[----:B------:R-:W-:Y:S02]  /*17680*/  FSEL R125, R156, -INF , !P4 ;  /* 0xff8000009c7d7808 */ /* 0x000fe40006000000 */
[----:B------:R-:W-:Y:S02]  /*17690*/  FSEL R162, R162, -INF , !P1 ;  /* 0xff800000a2a27808 */ /* 0x000fe40004800000 */
[----:B----4-:R-:W-:-:S04]  /*176a0*/  IADD3 R5, R0, 0x31, RZ ;  /* 0x0000003100057810 */ /* 0x010fc80007ffe0ff */
[C---:B------:R-:W-:Y:S02]  /*176b0*/  ISETP.GE.AND P5, PT, R5.reuse, R8, PT ;  /* 0x000000080500720c */ /* 0x040fe40003fa6270 */
[----:B------:R-:W-:Y:S02]  /*176c0*/  ISETP.GE.AND P3, PT, R5, R6, PT ;  /* 0x000000060500720c */ /* 0x000fe40003f66270 */
[----:B------:R-:W-:Y:S01]  /*176d0*/  IADD3 R5, R0, 0x39, RZ ;  /* 0x0000003900057810 */ /* 0x000fe20007ffe0ff */
[----:B--2---:R-:W-:Y:S01]  /*176e0*/  FMUL.FTZ R7, R37, R3 ;  /* 0x0000000325077220 */ /* 0x004fe20000410000 */
[----:B------:R-:W-:Y:S02]  /*176f0*/  FSEL R126, R208, -INF , !P3 ;  /* 0xff800000d07e7808 */ /* 0x000fe40005800000 */
[C---:B------:R-:W-:Y:S01]  /*17700*/  ISETP.GE.AND P2, PT, R5.reuse, R8, PT ;  /* 0x000000080500720c */ /* 0x040fe20003f46270 */
[----:B------:R2:W-:Y:S01]  /*17710*/  MUFU.TANH R108, R7 ;  /* 0x00000007006c7308 */ /* 0x0005e20000002400 */
[----:B------:R-:W-:-:S02]  /*17720*/  ISETP.GE.AND P0, PT, R5, R6, PT ;  /* 0x000000060500720c */ /* 0x000fc40003f06270 */
[----:B------:R-:W-:Y:S02]  /*17730*/  IADD3 R5, R0, 0x41, RZ ;  /* 0x0000004100057810 */ /* 0x000fe40007ffe0ff */
[----:B------:R-:W-:Y:S02]  /*17740*/  FSEL R158, R158, -INF , !P5 ;  /* 0xff8000009e9e7808 */ /* 0x000fe40006800000 */
[C---:B------:R-:W-:Y:S01]  /*17750*/  ISETP.GE.AND P3, PT, R5.reuse, R8, PT ;  /* 0x000000080500720c */ /* 0x040fe20003f66270 */
[----:B-1----:R-:W-:Y:S01]  /*17760*/  HMMA.16816.F32 R32, R12, R48, R32 ;  /* 0x000000300c20723c */ /* 0x002fe20000001820 */
[----:B------:R-:W-:Y:S02]  /*17770*/  ISETP.GE.AND P6, PT, R5, R6, PT ;  /* 0x000000060500720c */ /* 0x000fe40003fc6270 */
[----:B------:R-:W-:Y:S02]  /*17780*/  IADD3 R5, R0, 0x49, RZ ;  /* 0x0000004900057810 */ /* 0x000fe40007ffe0ff */
[----:B------:R-:W-:-:S02]  /*17790*/  FSEL R127, R204, -INF , !P0 ;  /* 0xff800000cc7f7808 */ /* 0x000fc40004000000 */
[----:B------:R-:W-:Y:S01]  /*177a0*/  ISETP.GE.AND P5, PT, R4, R6, PT ;  /* 0x000000060400720c */ /* 0x000fe20003fa6270 */
[-C--:B--2---:R-:W-:Y:S01]  /*177b0*/  FMUL.FTZ R7, R39, R3.reuse ;  /* 0x0000000327077220 */ /* 0x084fe20000410000 */
[C---:B------:R-:W-:Y:S01]  /*177c0*/  ISETP.GE.AND P0, PT, R5.reuse, R8, PT ;  /* 0x000000080500720c */ /* 0x040fe20003f06270 */
[C---:B------:R-:W-:Y:S01]  /*177d0*/  HMMA.16816.F32 R40, R12.reuse, R50, R40 ;  /* 0x000000320c28723c */ /* 0x040fe20000001828 */
[----:B------:R-:W-:Y:S01]  /*177e0*/  ISETP.GE.AND P1, PT, R5, R6, PT ;  /* 0x000000060500720c */ /* 0x000fe20003f26270 */
[----:B------:R-:W-:Y:S01]  /*177f0*/  FMUL.FTZ R5, R38, R3 ;  /* 0x0000000326057220 */ /* 0x000fe20000410000 */
[----:B------:R-:W-:Y:S01]  /*17800*/  IADD3 R4, R0, 0x48, RZ ;  /* 0x0000004800047810 */ /* 0x000fe20007ffe0ff */
[----:B------:R1:W2:Y:S01]  /*17810*/  MUFU.TANH R104, R7 ;  /* 0x0000000700687308 */ /* 0x0002a20000002400 */
[----:B------:R-:W-:Y:S02]  /*17820*/  FSEL R156, R207, -INF , !P2 ;  /* 0xff800000cf9c7808 */ /* 0x000fe40005000000 */
[----:B------:R-:W-:Y:S01]  /*17830*/  ISETP.GE.AND P4, PT, R4, R8, PT ;  /* 0x000000080400720c */ /* 0x000fe20003f86270 */
[----:B------:R-:W-:Y:S01]  /*17840*/  HMMA.16816.F32 R48, R12, R60, R44 ;  /* 0x0000003c0c30723c */ /* 0x000fe2000000182c */
[----:B------:R-:W-:-:S02]  /*17850*/  FSEL R106, R203, -INF , !P6 ;  /* 0xff800000cb6a7808 */ /* 0x000fc40007000000 */
[----:B------:R-:W-:Y:S01]  /*17860*/  FSEL R107, R202, -INF , !P4 ;  /* 0xff800000ca6b7808 */ /* 0x000fe20006000000 */
[----:B------:R4:W-:Y:S01]  /*17870*/  MUFU.TANH R103, R5 ;  /* 0x0000000500677308 */ /* 0x0009e20000002400 */
[----:B------:R-:W-:Y:S02]  /*17880*/  ISETP.GE.AND P2, PT, R4, R6, PT ;  /* 0x000000060400720c */ /* 0x000fe40003f46270 */
[----:B------:R-:W-:Y:S01]  /*17890*/  IADD3 R4, R0, 0x50, RZ ;  /* 0x0000005000047810 */ /* 0x000fe20007ffe0ff */
[----:B------:R-:W-:Y:S01]  /*178a0*/  HMMA.16816.F32 R44, R20, R52, R92 ;  /* 0x00000034142c723c */ /* 0x000fe2000000185c */
[----:B------:R-:W-:Y:S02]  /*178b0*/  FSEL R161, R161, -INF , !P5 ;  /* 0xff800000a1a17808 */ /* 0x000fe40006800000 */
[----:B------:R-:W-:Y:S01]  /*178c0*/  ISETP.GE.AND P5, PT, R4, R8, PT ;  /* 0x000000080400720c */ /* 0x000fe20003fa6270 */
[----:B-1----:R-:W-:Y:S01]  /*178d0*/  FMUL.FTZ R7, R33, R3 ;  /* 0x0000000321077220 */ /* 0x002fe20000410000 */
[----:B------:R-:W-:-:S02]  /*178e0*/  FSEL R105, R163, -INF , !P2 ;  /* 0xff800000a3697808 */ /* 0x000fc40005000000 */
[----:B------:R-:W-:Y:S01]  /*178f0*/  FSEL R163, R201, -INF , !P1 ;  /* 0xff800000c9a37808 */ /* 0x000fe20004800000 */
[----:B------:R1:W1:Y:S01]  /*17900*/  MUFU.TANH R102, R7 ;  /* 0x0000000700667308 */ /* 0x0002620000002400 */
[----:B------:R-:W-:Y:S01]  /*17910*/  FSEL R172, R172, -INF , !P5 ;  /* 0xff800000acac7808 */ /* 0x000fe20006800000 */
[C---:B------:R-:W-:Y:S01]  /*17920*/  HMMA.16816.F32 R36, R20.reuse, R58, R88 ;  /* 0x0000003a1424723c */ /* 0x040fe20000001858 */
[----:B------:R-:W-:Y:S02]  /*17930*/  FSEL R164, R164, -INF , !P3 ;  /* 0xff800000a4a47808 */ /* 0x000fe40005800000 */
[----:B----4-:R-:W-:Y:S02]  /*17940*/  IADD3 R5, R0, 0x51, RZ ;  /* 0x0000005100057810 */ /* 0x010fe40007ffe0ff */
[----:B------:R-:W-:Y:S02]  /*17950*/  ISETP.GE.AND P3, PT, R4, R6, PT ;  /* 0x000000060400720c */ /* 0x000fe40003f66270 */
[C---:B------:R-:W-:Y:S01]  /*17960*/  ISETP.GE.AND P6, PT, R5.reuse, R8, PT ;  /* 0x000000080500720c */ /* 0x040fe20003fc6270 */
[----:B------:R-:W-:Y:S01]  /*17970*/  HMMA.16816.F32 R52, R20, R54, R68 ;  /* 0x000000361434723c */ /* 0x000fe20000001844 */
[----:B------:R-:W-:Y:S01]  /*17980*/  ISETP.GE.AND P4, PT, R5, R6, PT ;  /* 0x000000060500720c */ /* 0x000fe20003f86270 */
[-C--:B------:R-:W-:Y:S01]  /*17990*/  FMUL.FTZ R5, R32, R3.reuse ;  /* 0x0000000320057220 */ /* 0x080fe20000410000 */
[----:B------:R-:W-:Y:S01]  /*179a0*/  IADD3 R4, R0, 0x58, RZ ;  /* 0x0000005800047810 */ /* 0x000fe20007ffe0ff */
[----:B------:R-:W-:Y:S01]  /*179b0*/  LDSM.16.M88.4 R68, [R177+0x7000] ;  /* 0x00700000b144783b */ /* 0x000fe20000000200 */
[----:B------:R-:W-:Y:S01]  /*179c0*/  FSEL R165, R165, -INF , !P0 ;  /* 0xff800000a5a57808 */ /* 0x000fe20004000000 */
[----:B------:R4:W-:Y:S01]  /*179d0*/  MUFU.TANH R11, R5 ;  /* 0x00000005000b7308 */ /* 0x0009e20000002400 */
[----:B-1----:R-:W-:Y:S01]  /*179e0*/  FMUL.FTZ R7, R35, R3 ;  /* 0x0000000323077220 */ /* 0x002fe20000410000 */
[C---:B------:R-:W-:Y:S01]  /*179f0*/  ISETP.GE.AND P2, PT, R4.reuse, R8, PT ;  /* 0x000000080400720c */ /* 0x040fe20003f46270 */
[----:B------:R-:W-:Y:S01]  /*17a00*/  HMMA.16816.F32 R56, R12, R64, R44 ;  /* 0x000000400c38723c */ /* 0x000fe2000000182c */
[----:B------:R-:W-:-:S02]  /*17a10*/  ISETP.GE.AND P0, PT, R4, R6, PT ;  /* 0x000000060400720c */ /* 0x000fc40003f06270 */
[----:B------:R-:W-:Y:S02]  /*17a20*/  IADD3 R4, R0, 0x60, RZ ;  /* 0x0000006000047810 */ /* 0x000fe40007ffe0ff */
[----:B------:R-:W-:Y:S01]  /*17a30*/  FSEL R169, R169, -INF , !P3 ;  /* 0xff800000a9a97808 */ /* 0x000fe20005800000 */
[----:B------:R1:W1:Y:S01]  /*17a40*/  MUFU.TANH R99, R7 ;  /* 0x0000000700637308 */ /* 0x0002620000002400 */
[----:B------:R-:W-:Y:S01]  /*17a50*/  FSEL R171, R171, -INF , !P6 ;  /* 0xff800000abab7808 */ /* 0x000fe20007000000 */
[----:B------:R-:W-:Y:S01]  /*17a60*/  HMMA.16816.F32 R44, R28, R74, RZ ;  /* 0x0000004a1c2c723c */ /* 0x000fe200000018ff */
[C---:B------:R-:W-:Y:S01]  /*17a70*/  ISETP.GE.AND P3, PT, R4.reuse, R8, PT ;  /* 0x000000080400720c */ /* 0x040fe20003f66270 */
[----:B------:R-:W-:Y:S01]  /*17a80*/  LDSM.16.M88.4 R72, [R100+0x9800] ;  /* 0x009800006448783b */ /* 0x000fe20000000200 */
[----:B------:R-:W-:Y:S02]  /*17a90*/  ISETP.GE.AND P6, PT, R4, R6, PT ;  /* 0x000000060400720c */ /* 0x000fe40003fc6270 */
[----:B----4-:R-:W-:-:S02]  /*17aa0*/  IADD3 R5, R0, 0x59, RZ ;  /* 0x0000005900057810 */ /* 0x010fc40007ffe0ff */
[----:B------:R-:W-:Y:S01]  /*17ab0*/  IADD3 R4, R0, 0x68, RZ ;  /* 0x0000006800047810 */ /* 0x000fe20007ffe0ff */
[----:B------:R-:W-:Y:S01]  /*17ac0*/  HMMA.16816.F32 R36, R12, R62, R36 ;  /* 0x0000003e0c24723c */ /* 0x000fe20000001824 */
[C---:B------:R-:W-:Y:S01]  /*17ad0*/  ISETP.GE.AND P1, PT, R5.reuse, R8, PT ;  /* 0x000000080500720c */ /* 0x040fe20003f26270 */
[----:B------:R-:W-:Y:S01]  /*17ae0*/  LDSM.16.M88.4 R60, [R182+0x7000] ;  /* 0x00700000b63c783b */ /* 0x000fe20000000200 */
[----:B------:R-:W-:Y:S01]  /*17af0*/  ISETP.GE.AND P5, PT, R5, R6, PT ;  /* 0x000000060500720c */ /* 0x000fe20003fa6270 */
[-C--:B------:R-:W-:Y:S01]  /*17b00*/  FMUL.FTZ R5, R34, R3.reuse ;  /* 0x0000000322057220 */ /* 0x080fe20000410000 */
[----:B------:R-:W-:Y:S01]  /*17b10*/  FSEL R166, R166, -INF , !P4 ;  /* 0xff800000a6a67808 */ /* 0x000fe20006000000 */
[----:B------:R-:W4:Y:S01]  /*17b20*/  LDSM.16.M88.4 R32, [R176+0x9800] ;  /* 0x00980000b020783b */ /* 0x000f220000000200 */
[----:B------:R-:W-:Y:S01]  /*17b30*/  FSEL R167, R167, -INF , !P0 ;  /* 0xff800000a7a77808 */ /* 0x000fe20004000000 */
[----:B------:R2:W-:Y:S01]  /*17b40*/  MUFU.TANH R98, R5 ;  /* 0x0000000500627308 */ /* 0x0005e20000002400 */
[----:B------:R-:W-:Y:S01]  /*17b50*/  FSEL R173, R173, -INF , !P1 ;  /* 0xff800000adad7808 */ /* 0x000fe20004800000 */
[----:B-1----:R-:W-:Y:S01]  /*17b60*/  FMUL.FTZ R7, R40, R3 ;  /* 0x0000000328077220 */ /* 0x002fe20000410000 */
[----:B------:R-:W-:-:S02]  /*17b70*/  ISETP.GE.AND P0, PT, R4, R8, PT ;  /* 0x000000080400720c */ /* 0x000fc40003f06270 */
[----:B------:R-:W-:Y:S02]  /*17b80*/  ISETP.GE.AND P1, PT, R4, R6, PT ;  /* 0x000000060400720c */ /* 0x000fe40003f26270 */
[----:B------:R-:W-:Y:S01]  /*17b90*/  IADD3 R4, R0, 0x70, RZ ;  /* 0x0000007000047810 */ /* 0x000fe20007ffe0ff */
[----:B------:R1:W1:Y:S01]  /*17ba0*/  MUFU.TANH R97, R7 ;  /* 0x0000000700617308 */ /* 0x0002620000002400 */
[----:B------:R-:W-:Y:S02]  /*17bb0*/  FSEL R174, R174, -INF , !P2 ;  /* 0xff800000aeae7808 */ /* 0x000fe40005000000 */
[----:B------:R-:W-:Y:S02]  /*17bc0*/  FSEL R188, R188, -INF , !P6 ;  /* 0xff800000bcbc7808 */ /* 0x000fe40007000000 */
[----:B------:R-:W-:Y:S02]  /*17bd0*/  ISETP.GE.AND P6, PT, R4, R8, PT ;  /* 0x000000080400720c */ /* 0x000fe40003fc6270 */
[----:B------:R-:W-:-:S02]  /*17be0*/  FSEL R170, R170, -INF , !P5 ;  /* 0xff800000aaaa7808 */ /* 0x000fc40006800000 */
[----:B--2---:R-:W-:Y:S02]  /*17bf0*/  IADD3 R5, R0, 0x61, RZ ;  /* 0x0000006100057810 */ /* 0x004fe40007ffe0ff */
[----:B------:R-:W-:Y:S02]  /*17c00*/  FSEL R194, R194, -INF , !P3 ;  /* 0xff800000c2c27808 */ /* 0x000fe40005800000 */
[C---:B------:R-:W-:Y:S02]  /*17c10*/  ISETP.GE.AND P4, PT, R5.reuse, R8, PT ;  /* 0x000000080500720c */ /* 0x040fe40003f86270 */
[-C--:B------:R-:W-:Y:S01]  /*17c20*/  ISETP.GE.AND P2, PT, R5, R6.reuse, PT ;  /* 0x000000060500720c */ /* 0x080fe20003f46270 */
[-C--:B-1----:R-:W-:Y:S01]  /*17c30*/  FMUL.FTZ R7, R41, R3.reuse ;  /* 0x0000000329077220 */ /* 0x082fe20000410000 */
[----:B------:R-:W-:Y:S02]  /*17c40*/  FSEL R193, R193, -INF , !P4 ;  /* 0xff800000c1c17808 */ /* 0x000fe40006000000 */
[----:B------:R-:W-:Y:S01]  /*17c50*/  ISETP.GE.AND P4, PT, R4, R6, PT ;  /* 0x000000060400720c */ /* 0x000fe20003f86270 */
[----:B------:R-:W-:Y:S01]  /*17c60*/  FMUL.FTZ R4, R42, R3 ;  /* 0x000000032a047220 */ /* 0x000fe20000410000 */
[----:B------:R-:W-:Y:S01]  /*17c70*/  IADD3 R5, R0, 0x69, RZ ;  /* 0x0000006900057810 */ /* 0x000fe20007ffe0ff */
[----:B------:R1:W-:Y:S01]  /*17c80*/  MUFU.TANH R96, R7 ;  /* 0x0000000700607308 */ /* 0x0003e20000002400 */
[----:B------:R-:W-:-:S02]  /*17c90*/  FSEL R93, R199, -INF , !P2 ;  /* 0xff800000c75d7808 */ /* 0x000fc40005000000 */
[C---:B------:R-:W-:Y:S02]  /*17ca0*/  ISETP.GE.AND P5, PT, R5.reuse, R8, PT ;  /* 0x000000080500720c */ /* 0x040fe40003fa6270 */
[----:B------:R-:W-:Y:S02]  /*17cb0*/  ISETP.GE.AND P3, PT, R5, R6, PT ;  /* 0x000000060500720c */ /* 0x000fe40003f66270 */
[----:B------:R-:W-:Y:S01]  /*17cc0*/  IADD3 R5, R0, 0x71, RZ ;  /* 0x0000007100057810 */ /* 0x000fe20007ffe0ff */
[----:B------:R2:W2:Y:S01]  /*17cd0*/  MUFU.TANH R90, R4 ;  /* 0x00000004005a7308 */ /* 0x0004a20000002400 */
[----:B------:R-:W-:Y:S02]  /*17ce0*/  FSEL R92, R196, -INF , !P1 ;  /* 0xff800000c45c7808 */ /* 0x000fe40004800000 */
[----:B------:R-:W-:Y:S02]  /*17cf0*/  FSEL R95, R197, -INF , !P5 ;  /* 0xff800000c55f7808 */ /* 0x000fe40006800000 */
[----:B------:R-:W-:-:S02]  /*17d00*/  ISETP.GE.AND P2, PT, R5, R8, PT ;  /* 0x000000080500720c */ /* 0x000fc40003f46270 */
[----:B------:R-:W-:Y:S01]  /*17d10*/  FSEL R192, R192, -INF , !P0 ;  /* 0xff800000c0c07808 */ /* 0x000fe20004000000 */
[----:B-1----:R-:W-:Y:S01]  /*17d20*/  FMUL.FTZ R7, R43, R3 ;  /* 0x000000032b077220 */ /* 0x002fe20000410000 */
[----:B------:R-:W-:Y:S01]  /*17d30*/  ISETP.GE.AND P0, PT, R5, R6, PT ;  /* 0x000000060500720c */ /* 0x000fe20003f06270 */
[----:B----4-:R-:W-:Y:S01]  /*17d40*/  HMMA.16816.F32 R40, R28, R32, RZ ;  /* 0x000000201c28723c */ /* 0x010fe200000018ff */
[----:B------:R-:W-:Y:S01]  /*17d50*/  IADD3 R5, R0, 0x79, RZ ;  /* 0x0000007900057810 */ /* 0x000fe20007ffe0ff */
[----:B------:R1:W-:Y:S01]  /*17d60*/  MUFU.TANH R91, R7 ;  /* 0x00000007005b7308 */ /* 0x0003e20000002400 */
[----:B------:R-:W-:Y:S02]  /*17d70*/  FSEL R196, R180, -INF , !P4 ;  /* 0xff800000b4c47808 */ /* 0x000fe40006000000 */
[----:B------:R-:W-:Y:S02]  /*17d80*/  FSEL R201, R195, -INF , !P2 ;  /* 0xff800000c3c97808 */ /* 0x000fe40005000000 */
[----:B--2---:R-:W-:-:S02]  /*17d90*/  IADD3 R4, R0, 0x78, RZ ;  /* 0x0000007800047810 */ /* 0x004fc40007ffe0ff */
[----:B------:R-:W-:Y:S02]  /*17da0*/  FSEL R94, R198, -INF , !P3 ;  /* 0xff800000c65e7808 */ /* 0x000fe40005800000 */
[C---:B------:R-:W-:Y:S02]  /*17db0*/  ISETP.GE.AND P1, PT, R4.reuse, R8, PT ;  /* 0x000000080400720c */ /* 0x040fe40003f26270 */
[----:B------:R-:W-:Y:S02]  /*17dc0*/  ISETP.GE.AND P5, PT, R4, R6, PT ;  /* 0x000000060400720c */ /* 0x000fe40003fa6270 */
[----:B------:R-:W-:Y:S02]  /*17dd0*/  IADD3 R4, R0, 0x80, RZ ;  /* 0x0000008000047810 */ /* 0x000fe40007ffe0ff */
[----:B------:R-:W-:Y:S01]  /*17de0*/  FSEL R200, R200, -INF , !P6 ;  /* 0xff800000c8c87808 */ /* 0x000fe20007000000 */
[----:B-1----:R-:W-:Y:S01]  /*17df0*/  FMUL.FTZ R7, R48, R3 ;  /* 0x0000000330077220 */ /* 0x002fe20000410000 */
[----:B------:R-:W-:-:S02]  /*17e00*/  ISETP.GE.AND P4, PT, R4, R8, PT ;  /* 0x000000080400720c */ /* 0x000fc40003f86270 */
[----:B------:R-:W-:Y:S01]  /*17e10*/  ISETP.GE.AND P2, PT, R4, R6, PT ;  /* 0x000000060400720c */ /* 0x000fe20003f46270 */
[----:B------:R1:W2:Y:S01]  /*17e20*/  MUFU.TANH R89, R7 ;  /* 0x0000000700597308 */ /* 0x0002a20000002400 */
[C---:B------:R-:W-:Y:S02]  /*17e30*/  ISETP.GE.AND P3, PT, R5.reuse, R8, PT ;  /* 0x000000080500720c */ /* 0x040fe40003f66270 */
[----:B------:R-:W-:Y:S01]  /*17e40*/  ISETP.GE.AND P6, PT, R5, R6, PT ;  /* 0x000000060500720c */ /* 0x000fe20003fc6270 */
[----:B------:R-:W-:Y:S01]  /*17e50*/  FMUL.FTZ R5, R50, R3 ;  /* 0x0000000332057220 */ /* 0x000fe20000410000 */
[----:B------:R-:W-:Y:S02]  /*17e60*/  IADD3 R4, R0, 0x81, RZ ;  /* 0x0000008100047810 */ /* 0x000fe40007ffe0ff */
[----:B------:R-:W-:Y:S01]  /*17e70*/  FSEL R195, R181, -INF , !P0 ;  /* 0xff800000b5c37808 */ /* 0x000fe20004000000 */
[----:B------:R4:W2:Y:S01]  /*17e80*/  MUFU.TANH R81, R5 ;  /* 0x0000000500517308 */ /* 0x0008a20000002400 */
[----:B------:R-:W-:-:S02]  /*17e90*/  ISETP.GE.AND P0, PT, R4, R8, PT ;  /* 0x000000080400720c */ /* 0x000fc40003f06270 */
[----:B------:R-:W-:Y:S02]  /*17ea0*/  FSEL R204, R77, -INF , !P4 ;  /* 0xff8000004dcc7808 */ /* 0x000fe40006000000 */
[----:B------:R-:W-:Y:S02]  /*17eb0*/  FSEL R203, R76, -INF , !P0 ;  /* 0xff8000004ccb7808 */ /* 0x000fe40004000000 */
[----:B------:R-:W-:Y:S01]  /*17ec0*/  HMMA.16816.F32 R76, R28, R34, RZ ;  /* 0x000000221c4c723c */ /* 0x000fe200000018ff */
[----:B------:R-:W-:Y:S01]  /*17ed0*/  FSEL R197, R19, -INF , !P6 ;  /* 0xff80000013c57808 */ /* 0x000fe20007000000 */
[-C--:B-1----:R-:W-:Y:S01]  /*17ee0*/  FMUL.FTZ R7, R49, R3.reuse ;  /* 0x0000000331077220 */ /* 0x082fe20000410000 */
[----:B------:R-:W-:Y:S02]  /*17ef0*/  FSEL R202, R10, -INF , !P2 ;  /* 0xff8000000aca7808 */ /* 0x000fe40005000000 */
[----:B------:R-:W-:Y:S01]  /*17f00*/  FSEL R199, R178, -INF , !P1 ;  /* 0xff800000b2c77808 */ /* 0x000fe20004800000 */
[----:B------:R1:W-:Y:S01]  /*17f10*/  MUFU.TANH R88, R7 ;  /* 0x0000000700587308 */ /* 0x0003e20000002400 */
[----:B------:R-:W-:Y:S01]  /*17f20*/  ISETP.GE.AND P1, PT, R4, R6, PT ;  /* 0x000000060400720c */ /* 0x000fe20003f26270 */
[----:B------:R-:W-:Y:S01]  /*17f30*/  HMMA.16816.F32 R28, R24, R82, R44 ;  /* 0x00000052181c723c */ /* 0x000fe2000000182c */
[----:B----4-:R-:W-:Y:S01]  /*17f40*/  FMUL.FTZ R5, R51, R3 ;  /* 0x0000000333057220 */ /* 0x010fe20000410000 */
[----:B------:R-:W4:Y:S01]  /*17f50*/  LDSM.16.M88.4 R44, [R177+0x7800] ;  /* 0x00780000b12c783b */ /* 0x000f220000000200 */
[----:B------:R-:W-:-:S02]  /*17f60*/  IADD3 R4, R0, 0x88, RZ ;  /* 0x0000008800047810 */ /* 0x000fc40007ffe0ff */
[----:B------:R-:W-:Y:S01]  /*17f70*/  FSEL R175, R175, -INF , !P5 ;  /* 0xff800000afaf7808 */ /* 0x000fe20006800000 */
[----:B------:R2:W-:Y:S01]  /*17f80*/  MUFU.TANH R80, R5 ;  /* 0x0000000500507308 */ /* 0x0005e20000002400 */
[----:B------:R-:W-:Y:S01]  /*17f90*/  FSEL R198, R179, -INF , !P3 ;  /* 0xff800000b3c67808 */ /* 0x000fe20005800000 */
[----:B------:R-:W-:Y:S01]  /*17fa0*/  HMMA.16816.F32 R32, R20, R68, R84 ;  /* 0x000000441420723c */ /* 0x000fe20000001854 */
[C---:B------:R-:W-:Y:S02]  /*17fb0*/  ISETP.GE.AND P5, PT, R4.reuse, R8, PT ;  /* 0x000000080400720c */ /* 0x040fe40003fa6270 */
[----:B------:R-:W-:Y:S02]  /*17fc0*/  ISETP.GE.AND P3, PT, R4, R6, PT ;  /* 0x000000060400720c */ /* 0x000fe40003f66270 */
[----:B------:R-:W-:Y:S01]  /*17fd0*/  IADD3 R4, R0, 0x89, RZ ;  /* 0x0000008900047810 */ /* 0x000fe20007ffe0ff */
[----:B-1----:R-:W-:Y:S01]  /*17fe0*/  FMUL.FTZ R7, R56, R3 ;  /* 0x0000000338077220 */ /* 0x002fe20000410000 */
[----:B---3--:R-:W-:Y:S01]  /*17ff0*/  FSEL R160, R160, -INF , !P1 ;  /* 0xff800000a0a07808 */ /* 0x008fe20004800000 */
[----:B------:R-:W-:Y:S01]  /*18000*/  HMMA.16816.F32 R48, R12, R66, R52 ;  /* 0x000000420c30723c */ /* 0x000fe20000001834 */
[----:B------:R-:W-:-:S02]  /*18010*/  ISETP.GE.AND P6, PT, R4, R8, PT ;  /* 0x000000080400720c */ /* 0x000fc40003fc6270 */
[----:B------:R-:W-:Y:S02]  /*18020*/  ISETP.GE.AND P4, PT, R4, R6, PT ;  /* 0x000000060400720c */ /* 0x000fe40003f86270 */
[----:B------:R-:W-:Y:S01]  /*18030*/  IADD3 R4, R0, 0x90, RZ ;  /* 0x0000009000047810 */ /* 0x000fe20007ffe0ff */
[----:B--2---:R-:W-:Y:S01]  /*18040*/  FMUL.FTZ R5, R36, R3 ;  /* 0x0000000324057220 */ /* 0x004fe20000410000 */
[----:B------:R-:W-:Y:S01]  /*18050*/  FSEL R153, R153, -INF , !P5 ;  /* 0xff80000099997808 */ /* 0x000fe20006800000 */
[----:B------:R-:W-:Y:S01]  /*18060*/  HMMA.16816.F32 R28, R20, R70, R28 ;  /* 0x00000046141c723c */ /* 0x000fe2000000181c */
[C---:B------:R-:W-:Y:S01]  /*18070*/  ISETP.GE.AND P2, PT, R4.reuse, R8, PT ;  /* 0x000000080400720c */ /* 0x040fe20003f46270 */
[----:B------:R1:W2:Y:S01]  /*18080*/  MUFU.TANH R19, R5 ;  /* 0x0000000500137308 */ /* 0x0002a20000002400 */
[----:B------:R-:W-:Y:S02]  /*18090*/  ISETP.GE.AND P0, PT, R4, R6, PT ;  /* 0x000000060400720c */ /* 0x000fe40003f06270 */
[----:B------:R-:W-:-:S02]  /*180a0*/  IADD3 R4, R0, 0x91, RZ ;  /* 0x0000009100047810 */ /* 0x000fc40007ffe0ff */
[----:B------:R-:W-:Y:S02]  /*180b0*/  FSEL R152, R152, -INF , !P4 ;  /* 0xff80000098987808 */ /* 0x000fe40006000000 */
[C---:B------:R-:W-:Y:S02]  /*180c0*/  ISETP.GE.AND P1, PT, R4.reuse, R8, PT ;  /* 0x000000080400720c */ /* 0x040fe40003f26270 */
[----:B------:R-:W-:Y:S02]  /*180d0*/  ISETP.GE.AND P5, PT, R4, R6, PT ;  /* 0x000000060400720c */ /* 0x000fe40003fa6270 */
[----:B------:R-:W-:Y:S02]  /*180e0*/  IADD3 R4, R0, 0x98, RZ ;  /* 0x0000009800047810 */ /* 0x000fe40007ffe0ff */
[----:B------:R-:W-:Y:S02]  /*180f0*/  FSEL R144, R144, -INF , !P2 ;  /* 0xff80000090907808 */ /* 0x000fe40005000000 */
[----:B------:R-:W-:Y:S01]  /*18100*/  FSEL R84, R9, -INF , !P3 ;  /* 0xff80000009547808 */ /* 0x000fe20005800000 */
[----:B-1----:R-:W-:Y:S01]  /*18110*/  FMUL.FTZ R5, R37, R3 ;  /* 0x0000000325057220 */ /* 0x002fe20000410000 */
[----:B------:R-:W-:Y:S01]  /*18120*/  FSEL R155, R155, -INF , !P6 ;  /* 0xff8000009b9b7808 */ /* 0x000fe20007000000 */
[----:B------:R1:W-:Y:S01]  /*18130*/  MUFU.TANH R9, R7 ;  /* 0x0000000700097308 */ /* 0x0003e20000002400 */
[----:B------:R-:W-:-:S02]  /*18140*/  ISETP.GE.AND P3, PT, R4, R8, PT ;  /* 0x000000080400720c */ /* 0x000fc40003f66270 */
[----:B------:R-:W-:Y:S01]  /*18150*/  ISETP.GE.AND P6, PT, R4, R6, PT ;  /* 0x000000060400720c */ /* 0x000fe20003fc6270 */
[----:B------:R-:W-:Y:S01]  /*18160*/  HMMA.16816.F32 R28, R12, R62, R28 ;  /* 0x0000003e0c1c723c */ /* 0x000fe2000000181c */
[----:B------:R-:W-:Y:S02]  /*18170*/  IADD3 R4, R0, 0xa0, RZ ;  /* 0x000000a000047810 */ /* 0x000fe40007ffe0ff */
[----:B------:R-:W-:Y:S01]  /*18180*/  FSEL R128, R128, -INF , !P0 ;  /* 0xff80000080807808 */ /* 0x000fe20004000000 */
[----:B------:R3:W-:Y:S01]  /*18190*/  MUFU.TANH R65, R5 ;  /* 0x0000000500417308 */ /* 0x0007e20000002400 */
[----:B------:R-:W-:Y:S02]  /*181a0*/  FSEL R138, R138, -INF , !P1 ;  /* 0xff8000008a8a7808 */ /* 0x000fe40004800000 */
[C---:B------:R-:W-:Y:S02]  /*181b0*/  ISETP.GE.AND P0, PT, R4.reuse, R8, PT ;  /* 0x000000080400720c */ /* 0x040fe40003f06270 */
[----:B------:R-:W-:-:S02]  /*181c0*/  ISETP.GE.AND P1, PT, R4, R6, PT ;  /* 0x000000060400720c */ /* 0x000fc40003f26270 */
[----:B------:R-:W-:Y:S01]  /*181d0*/  IADD3 R4, R0, 0xa1, RZ ;  /* 0x000000a100047810 */ /* 0x000fe20007ffe0ff */
[-C--:B-1----:R-:W-:Y:S01]  /*181e0*/  FMUL.FTZ R7, R57, R3.reuse ;  /* 0x0000000339077220 */ /* 0x082fe20000410000 */
[----:B------:R-:W-:Y:S02]  /*181f0*/  FSEL R82, R18, -INF , !P6 ;  /* 0xff80000012527808 */ /* 0x000fe40007000000 */
[----:B------:R-:W-:Y:S01]  /*18200*/  FSEL R120, R120, -INF , !P5 ;  /* 0xff80000078787808 */ /* 0x000fe20006800000 */
[----:B------:R1:W-:Y:S01]  /*18210*/  MUFU.TANH R54, R7 ;  /* 0x0000000700367308 */ /* 0x0003e20000002400 */
[----:B------:R-:W-:Y:S02]  /*18220*/  FSEL R115, R115, -INF , !P3 ;  /* 0xff80000073737808 */ /* 0x000fe40005800000 */
[----:B------:R-:W-:Y:S01]  /*18230*/  ISETP.GE.AND P5, PT, R4, R8, PT ;  /* 0x000000080400720c */ /* 0x000fe20003fa6270 */
[----:B---3--:R-:W-:Y:S01]  /*18240*/  FMUL.FTZ R5, R38, R3 ;  /* 0x0000000326057220 */ /* 0x008fe20000410000 */
[----:B------:R-:W-:-:S02]  /*18250*/  ISETP.GE.AND P3, PT, R4, R6, PT ;  /* 0x000000060400720c */ /* 0x000fc40003f66270 */
[----:B------:R-:W-:Y:S01]  /*18260*/  IADD3 R4, R0, 0xa9, RZ ;  /* 0x000000a900047810 */ /* 0x000fe20007ffe0ff */
[----:B------:R3:W2:Y:S01]  /*18270*/  MUFU.TANH R10, R5 ;  /* 0x00000005000a7308 */ /* 0x0006a20000002400 */
[----:B------:R-:W-:Y:S02]  /*18280*/  FSEL R113, R113, -INF , !P0 ;  /* 0xff80000071717808 */ /* 0x000fe40004000000 */
[----:B------:R-:W-:Y:S02]  /*18290*/  ISETP.GE.AND P0, PT, R4, R6, PT ;  /* 0x000000060400720c */ /* 0x000fe40003f06270 */
[----:B------:R-:W-:Y:S02]  /*182a0*/  FSEL R111, R111, -INF , !P1 ;  /* 0xff8000006f6f7808 */ /* 0x000fe40004800000 */
[----:B------:R-:W-:Y:S01]  /*182b0*/  FSEL R112, R112, -INF , !P5 ;  /* 0xff80000070707808 */ /* 0x000fe20006800000 */
[----:B-1----:R-:W-:Y:S01]  /*182c0*/  FMUL.FTZ R7, R59, R3 ;  /* 0x000000033b077220 */ /* 0x002fe20000410000 */
[----:B------:R-:W-:-:S02]  /*182d0*/  FSEL R110, R110, -INF , !P3 ;  /* 0xff8000006e6e7808 */ /* 0x000fc40005800000 */
[----:B------:R-:W-:Y:S01]  /*182e0*/  FSEL R104, R104, -INF , !P0 ;  /* 0xff80000068687808 */ /* 0x000fe20004000000 */
[----:B------:R1:W-:Y:S01]  /*182f0*/  MUFU.TANH R18, R7 ;  /* 0x0000000700127308 */ /* 0x0003e20000002400 */
[-C--:B---3--:R-:W-:Y:S02]  /*18300*/  FMUL.FTZ R5, R39, R3.reuse ;  /* 0x0000000327057220 */ /* 0x088fe40000410000 */
[----:B------:R-:W-:Y:S05]  /*18310*/  HMMA.16816.F32 R36, R24, R72, R40 ;  /* 0x000000481824723c */ /* 0x000fea0000001828 */
[----:B------:R3:W2:Y:S03]  /*18320*/  MUFU.TANH R64, R5 ;  /* 0x0000000500407308 */ /* 0x0006a60000002400 */
[----:B------:R-:W-:Y:S01]  /*18330*/  HMMA.16816.F32 R40, R12, R60, R32 ;  /* 0x0000003c0c28723c */ /* 0x000fe20000001820 */
[----:B-1----:R-:W-:-:S04]  /*18340*/  FMUL.FTZ R7, R49, R3 ;  /* 0x0000000331077220 */ /* 0x002fc80000410000 */
[----:B------:R1:W-:Y:S03]  /*18350*/  MUFU.TANH R49, R7 ;  /* 0x0000000700317308 */ /* 0x0003e60000002400 */
[----:B------:R-:W-:Y:S01]  /*18360*/  HMMA.16816.F32 R24, R24, R74, R76 ;  /* 0x0000004a1818723c */ /* 0x000fe2000000184c */
[----:B---3--:R-:W-:-:S04]  /*18370*/  IADD3 R5, R0, 0x99, RZ ;  /* 0x0000009900057810 */ /* 0x008fc80007ffe0ff */
[C---:B------:R-:W-:Y:S02]  /*18380*/  ISETP.GE.AND P4, PT, R5.reuse, R8, PT ;  /* 0x000000080500720c */ /* 0x040fe40003f86270 */
[----:B------:R-:W-:Y:S01]  /*18390*/  ISETP.GE.AND P2, PT, R5, R6, PT ;  /* 0x000000060500720c */ /* 0x000fe20003f46270 */
[-C--:B------:R-:W-:Y:S01]  /*183a0*/  FMUL.FTZ R5, R58, R3.reuse ;  /* 0x000000033a057220 */ /* 0x080fe20000410000 */
[----:B----4-:R-:W-:Y:S01]  /*183b0*/  HMMA.16816.F32 R32, R20, R44, R36 ;  /* 0x0000002c1420723c */ /* 0x010fe20000001824 */
[----:B------:R-:W3:Y:S01]  /*183c0*/  LDSM.16.M88.4 R36, [R182+0x7800] ;  /* 0x00780000b624783b */ /* 0x000ee20000000200 */
[----:B------:R-:W-:Y:S01]  /*183d0*/  FSEL R123, R123, -INF , !P4 ;  /* 0xff8000007b7b7808 */ /* 0x000fe20006000000 */
[----:B------:R4:W2:Y:S01]  /*183e0*/  MUFU.TANH R53, R5 ;  /* 0x0000000500357308 */ /* 0x0008a20000002400 */
[----:B------:R-:W-:Y:S01]  /*183f0*/  FSEL R114, R114, -INF , !P2 ;  /* 0xff80000072727808 */ /* 0x000fe20005000000 */
[----:B-1----:R-:W-:Y:S01]  /*18400*/  FMUL.FTZ R7, R51, R3 ;  /* 0x0000000333077220 */ /* 0x002fe20000410000 */
[----:B------:R-:W-:Y:S01]  /*18410*/  ISETP.GE.AND P2, PT, R4, R8, PT ;  /* 0x000000080400720c */ /* 0x000fe20003f46270 */
[----:B------:R-:W-:-:S04]  /*18420*/  DEPBAR.LE SB0, 0x0 ;  /* 0x000080000000791a */ /* 0x000fc80000000000 */
[----:B------:R-:W-:Y:S01]  /*18430*/  IADD3 R4, R0, 0xb1, RZ ;  /* 0x000000b100047810 */ /* 0x000fe20007ffe0ff */
[----:B------:R1:W-:Y:S01]  /*18440*/  MUFU.TANH R45, R7 ;  /* 0x00000007002d7308 */ /* 0x0003e20000002400 */
[----:B------:R-:W-:Y:S02]  /*18450*/  FSEL R108, R108, -INF , !P2 ;  /* 0xff8000006c6c7808 */ /* 0x000fe40005000000 */
[----:B------:R-:W-:Y:S01]  /*18460*/  HMMA.16816.F32 R20, R20, R46, R24 ;  /* 0x0000002e1414723c */ /* 0x000fe20000001818 */
[----:B------:R-:W-:Y:S01]  /*18470*/  BAR.SYNC.DEFER_BLOCKING 0x0 ;  /* 0x0000000000007b1d */ /* 0x000fe20000010000 */
[----:B------:R-:W-:Y:S02]  /*18480*/  ISETP.GE.AND P3, PT, R4, R8, PT ;  /* 0x000000080400720c */ /* 0x000fe40003f66270 */
[----:B----4-:R-:W-:Y:S02]  /*18490*/  IADD3 R5, R0, 0xa8, RZ ;  /* 0x000000a800057810 */ /* 0x010fe40007ffe0ff */
[----:B------:R-:W-:-:S02]  /*184a0*/  FSEL R102, R102, -INF , !P3 ;  /* 0xff80000066667808 */ /* 0x000fc40005800000 */
[C---:B------:R-:W-:Y:S02]  /*184b0*/  ISETP.GE.AND P6, PT, R5.reuse, R8, PT ;  /* 0x000000080500720c */ /* 0x040fe40003fc6270 */
[-C--:B------:R-:W-:Y:S01]  /*184c0*/  ISETP.GE.AND P4, PT, R5, R6.reuse, PT ;  /* 0x000000060500720c */ /* 0x080fe20003f86270 */
[-C--:B------:R-:W-:Y:S01]  /*184d0*/  FMUL.FTZ R5, R48, R3.reuse ;  /* 0x0000000330057220 */ /* 0x080fe20000410000 */
[----:B------:R-:W-:Y:S01]  /*184e0*/  FSEL R109, R109, -INF , !P6 ;  /* 0xff8000006d6d7808 */ /* 0x000fe20007000000 */
[----:B-1----:R-:W-:Y:S01]  /*184f0*/  FMUL.FTZ R7, R40, R3 ;  /* 0x0000000328077220 */ /* 0x002fe20000410000 */
[----:B------:R-:W-:Y:S01]  /*18500*/  ISETP.GE.AND P6, PT, R4, R6, PT ;  /* 0x000000060400720c */ /* 0x000fe20003fc6270 */
[----:B------:R1:W4:Y:S01]  /*18510*/  MUFU.TANH R52, R5 ;  /* 0x0000000500347308 */ /* 0x0003220000002400 */
[----:B------:R-:W-:Y:S02]  /*18520*/  IADD3 R4, R0, 0xb8, RZ ;  /* 0x000000b800047810 */ /* 0x000fe40007ffe0ff */
[----:B------:R-:W-:-:S02]  /*18530*/  FSEL R103, R103, -INF , !P4 ;  /* 0xff80000067677808 */ /* 0x000fc40006000000 */
[C---:B------:R-:W-:Y:S02]  /*18540*/  ISETP.GE.AND P4, PT, R4.reuse, R8, PT ;  /* 0x000000080400720c */ /* 0x040fe40003f86270 */
[-C--:B------:R-:W-:Y:S02]  /*18550*/  ISETP.GE.AND P2, PT, R4, R6.reuse, PT ;  /* 0x000000060400720c */ /* 0x080fe40003f46270 */
[----:B------:R-:W-:Y:S02]  /*18560*/  IADD3 R4, R0, 0xc0, RZ ;  /* 0x000000c000047810 */ /* 0x000fe40007ffe0ff */
[----:B------:R-:W-:Y:S01]  /*18570*/  FSEL R99, R99, -INF , !P6 ;  /* 0xff80000063637808 */ /* 0x000fe20007000000 */
[----:B---3--:R-:W-:Y:S01]  /*18580*/  HMMA.16816.F32 R32, R12, R36, R32 ;  /* 0x000000240c20723c */ /* 0x008fe20000001820 */
[----:B------:R-:W-:Y:S02]  /*18590*/  ISETP.GE.AND P3, PT, R4, R6, PT ;  /* 0x000000060400720c */ /* 0x000fe40003f66270 */
[----:B------:R-:W-:-:S02]  /*185a0*/  FSEL R97, R97, -INF , !P4 ;  /* 0xff80000061617808 */ /* 0x000fc40006000000 */
[----:B-1----:R-:W-:Y:S02]  /*185b0*/  IADD3 R5, R0, 0xb0, RZ ;  /* 0x000000b000057810 */ /* 0x002fe40007ffe0ff */
[----:B------:R-:W-:Y:S01]  /*185c0*/  FSEL R90, R90, -INF , !P2 ;  /* 0xff8000005a5a7808 */ /* 0x000fe20005000000 */
[----:B------:R-:W-:Y:S01]  /*185d0*/  HMMA.16816.F32 R20, R12, R38, R20 ;  /* 0x000000260c14723c */ /* 0x000fe20000001814 */
[C---:B------:R-:W-:Y:S02]  /*185e0*/  ISETP.GE.AND P1, PT, R5.reuse, R8, PT ;  /* 0x000000080500720c */ /* 0x040fe40003f26270 */
[----:B------:R-:W-:Y:S01]  /*185f0*/  ISETP.GE.AND P5, PT, R5, R6, PT ;  /* 0x000000060500720c */ /* 0x000fe20003fa6270 */
[----:B------:R-:W-:Y:S01]  /*18600*/  FMUL.FTZ R5, R50, R3 ;  /* 0x0000000332057220 */ /* 0x000fe20000410000 */
[----:B------:R-:W-:Y:S02]  /*18610*/  FSEL R86, R11, -INF , !P1 ;  /* 0xff8000000b567808 */ /* 0x000fe40004800000 */
[----:B------:R-:W-:Y:S01]  /*18620*/  FSEL R98, R98, -INF , !P5 ;  /* 0xff80000062627808 */ /* 0x000fe20006800000 */
[----:B------:R1:W3:Y:S01]  /*18630*/  MUFU.TANH R48, R5 ;  /* 0x0000000500307308 */ /* 0x0002e20000002400 */
[----:B------:R-:W-:-:S02]  /*18640*/  ISETP.GE.AND P5, PT, R4, R8, PT ;  /* 0x000000080400720c */ /* 0x000fc40003fa6270 */
[----:B------:R-:W-:Y:S02]  /*18650*/  IADD3 R4, R0, 0xc8, RZ ;  /* 0x000000c800047810 */ /* 0x000fe40007ffe0ff */
[----:B------:R-:W-:Y:S02]  /*18660*/  FSEL R209, R89, -INF , !P5 ;  /* 0xff80000059d17808 */ /* 0x000fe40006800000 */
[----:B------:R-:W-:Y:S01]  /*18670*/  ISETP.GE.AND P2, PT, R4, R8, PT ;  /* 0x000000080400720c */ /* 0x000fe20003f46270 */
[----:B------:R3:W-:Y:S01]  /*18680*/  MUFU.TANH R11, R7 ;  /* 0x00000007000b7308 */ /* 0x0007e20000002400 */
[----:B------:R-:W-:Y:S02]  /*18690*/  FSEL R89, R81, -INF , !P3 ;  /* 0xff80000051597808 */ /* 0x000fe40005800000 */
[----:B--2---:R-:W-:Y:S02]  /*186a0*/  FSEL R207, R19, -INF , !P2 ;  /* 0xff80000013cf7808 */ /* 0x004fe40005000000 */
[----:B-1----:R-:W-:-:S04]  /*186b0*/  IADD3 R5, R0, 0xb9, RZ ;  /* 0x000000b900057810 */ /* 0x002fc80007ffe0ff */
[C---:B------:R-:W-:Y:S02]  /*186c0*/  ISETP.GE.AND P0, PT, R5.reuse, R8, PT ;  /* 0x000000080500720c */ /* 0x040fe40003f06270 */
[----:B------:R-:W-:Y:S02]  /*186d0*/  ISETP.GE.AND P1, PT, R5, R6, PT ;  /* 0x000000060500720c */ /* 0x000fe40003f26270 */
[----:B------:R-:W-:Y:S01]  /*186e0*/  IADD3 R5, R0, 0xc1, RZ ;  /* 0x000000c100057810 */ /* 0x000fe20007ffe0ff */
[----:B---3--:R-:W-:Y:S01]  /*186f0*/  FMUL.FTZ R7, R41, R3 ;  /* 0x0000000329077220 */ /* 0x008fe20000410000 */
[----:B------:R-:W-:Y:S02]  /*18700*/  FSEL R96, R96, -INF , !P0 ;  /* 0xff80000060607808 */ /* 0x000fe40004000000 */
[C---:B------:R-:W-:Y:S01]  /*18710*/  ISETP.GE.AND P6, PT, R5.reuse, R8, PT ;  /* 0x000000080500720c */ /* 0x040fe20003fc6270 */
[----:B------:R1:W2:Y:S01]  /*18720*/  MUFU.TANH R44, R7 ;  /* 0x00000007002c7308 */ /* 0x0002a20000002400 */
[----:B------:R-:W-:-:S02]  /*18730*/  ISETP.GE.AND P4, PT, R5, R6, PT ;  /* 0x000000060500720c */ /* 0x000fc40003f86270 */
[----:B------:R-:W-:Y:S02]  /*18740*/  IADD3 R5, R0, 0xc9, RZ ;  /* 0x000000c900057810 */ /* 0x000fe40007ffe0ff */
[----:B------:R-:W-:Y:S02]  /*18750*/  ISETP.GE.AND P0, PT, R4, R6, PT ;  /* 0x000000060400720c */ /* 0x000fe40003f06270 */
[----:B------:R-:W-:Y:S02]  /*18760*/  IADD3 R4, R0, 0xd0, RZ ;  /* 0x000000d000047810 */ /* 0x000fe40007ffe0ff */
[----:B------:R-:W-:Y:S02]  /*18770*/  FSEL R91, R91, -INF , !P1 ;  /* 0xff8000005b5b7808 */ /* 0x000fe40004800000 */
[C---:B------:R-:W-:Y:S02]  /*18780*/  ISETP.GE.AND P1, PT, R5.reuse, R8, PT ;  /* 0x000000080500720c */ /* 0x040fe40003f26270 */
[----:B------:R-:W-:Y:S01]  /*18790*/  ISETP.GE.AND P5, PT, R5, R6, PT ;  /* 0x000000060500720c */ /* 0x000fe20003fa6270 */
[-C--:B------:R-:W-:Y:S01]  /*187a0*/  FMUL.FTZ R5, R28, R3.reuse ;  /* 0x000000031c057220 */ /* 0x080fe20000410000 */
[----:B------:R-:W-:Y:S01]  /*187b0*/  FSEL R210, R88, -INF , !P6 ;  /* 0xff80000058d27808 */ /* 0x000fe20007000000 */
[----:B-1----:R-:W-:Y:S01]  /*187c0*/  FMUL.FTZ R7, R42, R3 ;  /* 0x000000032a077220 */ /* 0x002fe20000410000 */
[C---:B------:R-:W-:Y:S01]  /*187d0*/  ISETP.GE.AND P3, PT, R4.reuse, R8, PT ;  /* 0x000000080400720c */ /* 0x040fe20003f66270 */
[----:B------:R1:W-:Y:S01]  /*187e0*/  MUFU.TANH R28, R5 ;  /* 0x00000005001c7308 */ /* 0x0003e20000002400 */
[----:B------:R-:W-:-:S02]  /*187f0*/  ISETP.GE.AND P6, PT, R4, R6, PT ;  /* 0x000000060400720c */ /* 0x000fc40003fc6270 */
[----:B------:R-:W-:Y:S02]  /*18800*/  IADD3 R4, R0, 0xd1, RZ ;  /* 0x000000d100047810 */ /* 0x000fe40007ffe0ff */
[----:B------:R-:W-:Y:S02]  /*18810*/  FSEL R87, R80, -INF , !P4 ;  /* 0xff80000050577808 */ /* 0x000fe40006000000 */
[C---:B------:R-:W-:Y:S01]  /*18820*/  ISETP.GE.AND P4, PT, R4.reuse, R8, PT ;  /* 0x000000080400720c */ /* 0x040fe20003f86270 */
[----:B------:R3:W-:Y:S01]  /*18830*/  MUFU.TANH R41, R7 ;  /* 0x0000000700297308 */ /* 0x0007e20000002400 */
[----:B------:R-:W-:Y:S02]  /*18840*/  ISETP.GE.AND P2, PT, R4, R6, PT ;  /* 0x000000060400720c */ /* 0x000fe40003f46270 */
[----:B------:R-:W-:Y:S02]  /*18850*/  IADD3 R4, R0, 0xd8, RZ ;  /* 0x000000d800047810 */ /* 0x000fe40007ffe0ff */
[----:B------:R-:W-:-:S02]  /*18860*/  FSEL R85, R10, -INF , !P0 ;  /* 0xff8000000a557808 */ /* 0x000fc40004000000 */
[----:B------:R-:W-:Y:S01]  /*18870*/  FSEL R88, R65, -INF , !P1 ;  /* 0xff80000041587808 */ /* 0x000fe20004800000 */
[-C--:B-1----:R-:W-:Y:S01]  /*18880*/  FMUL.FTZ R5, R29, R3.reuse ;  /* 0x000000031d057220 */ /* 0x082fe20000410000 */
[C---:B------:R-:W-:Y:S02]  /*18890*/  ISETP.GE.AND P0, PT, R4.reuse, R8, PT ;  /* 0x000000080400720c */ /* 0x040fe40003f06270 */
[----:B------:R-:W-:Y:S01]  /*188a0*/  ISETP.GE.AND P1, PT, R4, R6, PT ;  /* 0x000000060400720c */ /* 0x000fe20003f26270 */
[----:B------:R1:W1:Y:S01]  /*188b0*/  MUFU.TANH R19, R5 ;  /* 0x0000000500137308 */ /* 0x0002620000002400 */
[----:B------:R-:W-:Y:S02]  /*188c0*/  IADD3 R4, R0, 0xd9, RZ ;  /* 0x000000d900047810 */ /* 0x000fe40007ffe0ff */
[----:B------:R-:W-:Y:S01]  /*188d0*/  FSEL R208, R64, -INF , !P5 ;  /* 0xff80000040d07808 */ /* 0x000fe20006800000 */
[----:B---3--:R-:W-:Y:S01]  /*188e0*/  FMUL.FTZ R7, R43, R3 ;  /* 0x000000032b077220 */ /* 0x008fe20000410000 */
[----:B------:R-:W-:-:S02]  /*188f0*/  FSEL R217, R9, -INF , !P3 ;  /* 0xff80000009d97808 */ /* 0x000fc40005800000 */
[C---:B------:R-:W-:Y:S01]  /*18900*/  ISETP.GE.AND P5, PT, R4.reuse, R8, PT ;  /* 0x000000080400720c */ /* 0x040fe20003fa6270 */
[----:B------:R3:W-:Y:S01]  /*18910*/  MUFU.TANH R40, R7 ;  /* 0x0000000700287308 */ /* 0x0007e20000002400 */
[----:B------:R-:W-:Y:S02]  /*18920*/  ISETP.GE.AND P3, PT, R4, R6, PT ;  /* 0x000000060400720c */ /* 0x000fe40003f66270 */
[----:B------:R-:W-:Y:S02]  /*18930*/  IADD3 R4, R0, 0xe1, RZ ;  /* 0x000000e100047810 */ /* 0x000fe40007ffe0ff */
[----:B------:R-:W-:Y:S02]  /*18940*/  FSEL R211, R53, -INF , !P6 ;  /* 0xff80000035d37808 */ /* 0x000fe40007000000 */
[----:B------:R-:W-:Y:S01]  /*18950*/  FSEL R218, R54, -INF , !P4 ;  /* 0xff80000036da7808 */ /* 0x000fe20006000000 */
[----:B-1----:R-:W-:Y:S01]  /*18960*/  FMUL.FTZ R5, R30, R3 ;  /* 0x000000031e057220 */ /* 0x002fe20000410000 */
[----:B------:R-:W-:-:S02]  /*18970*/  FSEL R213, R18, -INF , !P2 ;  /* 0xff80000012d57808 */ /* 0x000fc40005000000 */
[----:B----4-:R-:W-:Y:S01]  /*18980*/  FSEL R219, R52, -INF , !P0 ;  /* 0xff80000034db7808 */ /* 0x010fe20004000000 */
[----:B------:R1:W4:Y:S01]  /*18990*/  MUFU.TANH R10, R5 ;  /* 0x00000005000a7308 */ /* 0x0003220000002400 */
[C---:B------:R-:W-:Y:S02]  /*189a0*/  ISETP.GE.AND P2, PT, R4.reuse, R8, PT ;  /* 0x000000080400720c */ /* 0x040fe40003f46270 */
[----:B------:R-:W-:Y:S01]  /*189b0*/  ISETP.GE.AND P0, PT, R4, R6, PT ;  /* 0x000000060400720c */ /* 0x000fe20003f06270 */
[----:B---3--:R-:W-:Y:S01]  /*189c0*/  FMUL.FTZ R7, R31, R3 ;  /* 0x000000031f077220 */ /* 0x008fe20000410000 */
[----:B------:R-:W-:Y:S02]  /*189d0*/  IADD3 R4, R0, 0xe9, RZ ;  /* 0x000000e900047810 */ /* 0x000fe40007ffe0ff */
[----:B------:R-:W-:Y:S01]  /*189e0*/  FSEL R212, R48, -INF , !P1 ;  /* 0xff80000030d47808 */ /* 0x000fe20004800000 */
[----:B------:R3:W3:Y:S01]  /*189f0*/  MUFU.TANH R9, R7 ;  /* 0x0000000700097308 */ /* 0x0006e20000002400 */
[----:B------:R-:W-:-:S02]  /*18a00*/  FSEL R214, R49, -INF , !P5 ;  /* 0xff80000031d67808 */ /* 0x000fc40006800000 */
[----:B------:R-:W-:Y:S02]  /*18a10*/  FSEL R215, R45, -INF , !P3 ;  /* 0xff8000002dd77808 */ /* 0x000fe40005800000 */
[-C--:B------:R-:W-:Y:S02]  /*18a20*/  ISETP.GE.AND P3, PT, R4, R8.reuse, PT ;  /* 0x000000080400720c */ /* 0x080fe40003f66270 */
[----:B--2---:R-:W-:Y:S02]  /*18a30*/  FSEL R224, R44, -INF , !P2 ;  /* 0xff8000002ce07808 */ /* 0x004fe40005000000 */
[----:B-1----:R-:W-:Y:S02]  /*18a40*/  IADD3 R5, R0, 0xe0, RZ ;  /* 0x000000e000057810 */ /* 0x002fe40007ffe0ff */
[----:B------:R-:W-:Y:S02]  /*18a50*/  FSEL R226, R19, -INF , !P3 ;  /* 0xff80000013e27808 */ /* 0x000fe40005800000 */
[----:B------:R-:W-:-:S02]  /*18a60*/  ISETP.GE.AND P6, PT, R5, R8, PT ;  /* 0x000000080500720c */ /* 0x000fc40003fc6270 */
[----:B------:R-:W-:Y:S01]  /*18a70*/  ISETP.GE.AND P4, PT, R5, R6, PT ;  /* 0x000000060500720c */ /* 0x000fe20003f86270 */
[-C--:B---3--:R-:W-:Y:S01]  /*18a80*/  FMUL.FTZ R7, R32, R3.reuse ;  /* 0x0000000320077220 */ /* 0x088fe20000410000 */
[----:B------:R-:W-:Y:S02]  /*18a90*/  IADD3 R5, R0, 0xe8, RZ ;  /* 0x000000e800057810 */ /* 0x000fe40007ffe0ff */
[----:B------:R-:W-:Y:S01]  /*18aa0*/  FSEL R223, R11, -INF , !P6 ;  /* 0xff8000000bdf7808 */ /* 0x000fe20007000000 */
[----:B------:R1:W-:Y:S01]  /*18ab0*/  MUFU.TANH R18, R7 ;  /* 0x0000000700127308 */ /* 0x0003e20000002400 */
[C---:B------:R-:W-:Y:S02]  /*18ac0*/  ISETP.GE.AND P1, PT, R5.reuse, R8, PT ;  /* 0x000000080500720c */ /* 0x040fe40003f26270 */
[-C--:B------:R-:W-:Y:S01]  /*18ad0*/  ISETP.GE.AND P5, PT, R5, R6.reuse, PT ;  /* 0x000000060500720c */ /* 0x080fe20003fa6270 */
[----:B------:R-:W-:Y:S01]  /*18ae0*/  FMUL.FTZ R5, R34, R3 ;  /* 0x0000000322057220 */ /* 0x000fe20000410000 */
[----:B------:R-:W-:-:S02]  /*18af0*/  ISETP.GE.AND P6, PT, R4, R6, PT ;  /* 0x000000060400720c */ /* 0x000fc40003fc6270 */
[----:B------:R-:W-:Y:S01]  /*18b00*/  IADD3 R4, R0, 0xf0, RZ ;  /* 0x000000f000047810 */ /* 0x000fe20007ffe0ff */
[----:B------:R2:W3:Y:S01]  /*18b10*/  MUFU.TANH R11, R5 ;  /* 0x00000005000b7308 */ /* 0x0004e20000002400 */
[----:B------:R-:W-:Y:S02]  /*18b20*/  FSEL R221, R41, -INF , !P4 ;  /* 0xff80000029dd7808 */ /* 0x000fe40006000000 */
[C---:B------:R-:W-:Y:S02]  /*18b30*/  ISETP.GE.AND P4, PT, R4.reuse, R8, PT ;  /* 0x000000080400720c */ /* 0x040fe40003f86270 */
[----:B------:R-:W-:Y:S02]  /*18b40*/  ISETP.GE.AND P2, PT, R4, R6, PT ;  /* 0x000000060400720c */ /* 0x000fe40003f46270 */
[----:B------:R-:W-:Y:S01]  /*18b50*/  IADD3 R4, R0, 0xf8, RZ ;  /* 0x000000f800047810 */ /* 0x000fe20007ffe0ff */
[----:B-1----:R-:W-:Y:S01]  /*18b60*/  FMUL.FTZ R7, R33, R3 ;  /* 0x0000000321077220 */ /* 0x002fe20000410000 */
[----:B----4-:R-:W-:-:S02]  /*18b70*/  FSEL R220, R10, -INF , !P5 ;  /* 0xff8000000adc7808 */ /* 0x010fc40006800000 */
[C---:B------:R-:W-:Y:S01]  /*18b80*/  ISETP.GE.AND P5, PT, R4.reuse, R8, PT ;  /* 0x000000080400720c */ /* 0x040fe20003fa6270 */
[----:B------:R1:W4:Y:S01]  /*18b90*/  MUFU.TANH R13, R7 ;  /* 0x00000007000d7308 */ /* 0x0003220000002400 */
[----:B------:R-:W-:Y:S01]  /*18ba0*/  ISETP.GE.AND P3, PT, R4, R6, PT ;  /* 0x000000060400720c */ /* 0x000fe20003f66270 */
[----:B------:R-:W-:Y:S01]  /*18bb0*/  FMUL.FTZ R4, R21, R3 ;  /* 0x0000000315047220 */ /* 0x000fe20000410000 */
[----:B------:R-:W-:Y:S02]  /*18bc0*/  FSEL R227, R9, -INF , !P6 ;  /* 0xff80000009e37808 */ /* 0x000fe40007000000 */
[----:B--2---:R-:W-:Y:S02]  /*18bd0*/  IADD3 R5, R0, 0xf1, RZ ;  /* 0x000000f100057810 */ /* 0x004fe40007ffe0ff */
[----:B------:R-:W-:Y:S01]  /*18be0*/  FSEL R222, R40, -INF , !P0 ;  /* 0xff80000028de7808 */ /* 0x000fe20004000000 */
[----:B------:R2:W2:Y:S01]  /*18bf0*/  MUFU.TANH R9, R4 ;  /* 0x0000000400097308 */ /* 0x0004a20000002400 */
[----:B------:R-:W-:-:S02]  /*18c00*/  FSEL R225, R28, -INF , !P1 ;  /* 0xff8000001ce17808 */ /* 0x000fc40004800000 */
[C---:B------:R-:W-:Y:S02]  /*18c10*/  ISETP.GE.AND P0, PT, R5.reuse, R8, PT ;  /* 0x000000080500720c */ /* 0x040fe40003f06270 */
[----:B------:R-:W-:Y:S02]  /*18c20*/  ISETP.GE.AND P1, PT, R5, R6, PT ;  /* 0x000000060500720c */ /* 0x000fe40003f26270 */
[----:B---3--:R-:W-:Y:S01]  /*18c30*/  FSEL R228, R11, -INF , !P2 ;  /* 0xff8000000be47808 */ /* 0x008fe20005000000 */
[-C--:B-1----:R-:W-:Y:S01]  /*18c40*/  FMUL.FTZ R7, R35, R3.reuse ;  /* 0x0000000323077220 */ /* 0x082fe20000410000 */
[----:B------:R-:W-:Y:S02]  /*18c50*/  IADD3 R11, R177, 0x800, RZ ;  /* 0x00000800b10b7810 */ /* 0x000fe40007ffe0ff */
[CC--:B------:R-:W-:Y:S01]  /*18c60*/  ISETP.GE.AND P6, PT, R0.reuse, R8.reuse, PT ;  /* 0x000000080000720c */ /* 0x0c0fe20003fc6270 */
[----:B------:R1:W-:Y:S01]  /*18c70*/  MUFU.TANH R12, R7 ;  /* 0x00000007000c7308 */ /* 0x0003e20000002400 */
[----:B------:R-:W-:Y:S01]  /*18c80*/  IADD3 R0, R0, 0xf9, RZ ;  /* 0x000000f900007810 */ /* 0x000fe20007ffe0ff */
[----:B------:R3:W-:Y:S01]  /*18c90*/  STL [R1+0x90], R11 ;  /* 0x0000900b01007387 */ /* 0x0007e20000100800 */
[----:B------:R-:W-:Y:S01]  /*18ca0*/  FSEL R229, R18, -INF , !P4 ;  /* 0xff80000012e57808 */ /* 0x000fe20006000000 */
[----:B--2---:R-:W-:Y:S01]  /*18cb0*/  FMUL.FTZ R4, R22, R3 ;  /* 0x0000000316047220 */ /* 0x004fe20000410000 */
[----:B------:R-:W-:-:S02]  /*18cc0*/  ISETP.GE.AND P4, PT, R0, R8, PT ;  /* 0x000000080000720c */ /* 0x000fc40003f86270 */
[----:B------:R-:W-:Y:S01]  /*18cd0*/  ISETP.GE.AND P2, PT, R0, R6, PT ;  /* 0x000000060000720c */ /* 0x000fe20003f46270 */
[----:B------:R2:W2:Y:S01]  /*18ce0*/  MUFU.TANH R5, R4 ;  /* 0x0000000400057308 */ /* 0x0004a20000002400 */
[----:B------:R-:W-:Y:S02]  /*18cf0*/  LOP3.LUT R0, R205, R206, RZ, 0xfc, !PT ;  /* 0x000000cecd007212 */ /* 0x000fe400078efcff */
[----:B----4-:R-:W-:Y:S02]  /*18d00*/  FSEL R206, R13, -INF , !P0 ;  /* 0xff8000000dce7808 */ /* 0x010fe40004000000 */
[----:B------:R-:W-:Y:S02]  /*18d10*/  ISETP.NE.U32.AND P0, PT, R240, RZ, PT ;  /* 0x000000fff000720c */ /* 0x000fe40003f05070 */
[----:B------:R-:W-:Y:S01]  /*18d20*/  FSEL R231, R9, -INF , !P4 ;  /* 0xff80000009e77808 */ /* 0x000fe20006000000 */
[----:B-1----:R-:W-:Y:S01]  /*18d30*/  FMUL.FTZ R7, R20, R3 ;  /* 0x0000000314077220 */ /* 0x002fe20000410000 */
[----:B------:R-:W-:-:S03]  /*18d40*/  ISETP.NE.AND.EX P0, PT, R241, RZ, PT, P0 ;  /* 0x000000fff100720c */ /* 0x000fc60003f05300 */
[----:B------:R1:W4:Y:S01]  /*18d50*/  MUFU.TANH R10, R7 ;  /* 0x00000007000a7308 */ /* 0x0003220000002400 */
[----:B--2---:R-:W-:Y:S02]  /*18d60*/  IADD3 R4, R177, 0x1000, RZ ;  /* 0x00001000b1047810 */ /* 0x004fe40007ffe0ff */
[----:B------:R-:W-:Y:S02]  /*18d70*/  FSEL R205, R5, -INF , !P3 ;  /* 0xff80000005cd7808 */ /* 0x000fe40005800000 */
[----:B---3--:R-:W-:Y:S01]  /*18d80*/  IADD3 R11, R177, 0x1800, RZ ;  /* 0x00001800b10b7810 */ /* 0x008fe20007ffe0ff */
[----:B------:R2:W-:Y:S04]  /*18d90*/  STL [R1+0xa0], R4 ;  /* 0x0000a00401007387 */ /* 0x0005e80000100800 */
[----:B------:R3:W-:Y:S01]  /*18da0*/  STL [R1+0xa4], R11 ;  /* 0x0000a40b01007387 */ /* 0x0007e20000100800 */
[-C--:B-1----:R-:W-:Y:S01]  /*18db0*/  FMUL.FTZ R7, R136, R3.reuse ;  /* 0x0000000388077220 */ /* 0x082fe20000410000 */
[----:B------:R-:W-:Y:S01]  /*18dc0*/  FSEL R136, R12, -INF , !P1 ;  /* 0xff8000000c887808 */ /* 0x000fe20004800000 */
[----:B------:R-:W-:Y:S01]  /*18dd0*/  FMUL.FTZ R3, R23, R3 ;  /* 0x0000000317037220 */ /* 0x000fe20000410000 */
[----:B------:R-:W-:-:S02]  /*18de0*/  IADD3 R12, R177, 0x3800, RZ ;  /* 0x00003800b10c7810 */ /* 0x000fc40007ffe0ff */
[----:B------:R-:W-:Y:S02]  /*18df0*/  ISETP.GE.AND P1, PT, R230, 0x2, PT ;  /* 0x00000002e600780c */ /* 0x000fe40003f26270 */
[----:B----4-:R-:W-:Y:S01]  /*18e00*/  FSEL R230, R10, -INF , !P5 ;  /* 0xff8000000ae67808 */ /* 0x010fe20006800000 */
[----:B------:R-:W1:Y:S01]  /*18e10*/  MUFU.TANH R3, R3 ;  /* 0x0000000300037308 */ /* 0x000e620000002400 */
[C---:B--2---:R-:W-:Y:S02]  /*18e20*/  IADD3 R4, R177.reuse, 0x2000, RZ ;  /* 0x00002000b1047810 */ /* 0x044fe40007ffe0ff */
[----:B---3--:R-:W-:-:S03]  /*18e30*/  IADD3 R11, R177, 0x2800, RZ ;  /* 0x00002800b10b7810 */ /* 0x008fc60007ffe0ff */
[----:B------:R2:W-:Y:S01]  /*18e40*/  STL [R1+0xa8], R4 ;  /* 0x0000a80401007387 */ /* 0x0005e20000100800 */
[----:B-1----:R-:W-:-:S03]  /*18e50*/  FSEL R232, R3, -INF , !P2 ;  /* 0xff80000003e87808 */ /* 0x002fc60005000000 */
[----:B------:R1:W-:Y:S01]  /*18e60*/  STL [R1+0xac], R11 ;  /* 0x0000ac0b01007387 */ /* 0x0003e20000100800 */
[----:B--2---:R2:W3:Y:S01]  /*18e70*/  MUFU.TANH R4, R7 ;  /* 0x0000000700047308 */ /* 0x0044e20000002400 */
[C---:B-1----:R-:W-:Y:S02]  /*18e80*/  IADD3 R11, R177.reuse, 0x4000, RZ ;  /* 0x00004000b10b7810 */ /* 0x042fe40007ffe0ff */
[----:B--2---:R-:W-:Y:S02]  /*18e90*/  IADD3 R7, R177, 0x3000, RZ ;  /* 0x00003000b1077810 */ /* 0x004fe40007ffe0ff */
[----:B---3--:R-:W-:-:S03]  /*18ea0*/  FSEL R48, R4, -INF , !P6 ;  /* 0xff80000004307808 */ /* 0x008fc60007000000 */
[----:B------:R1:W-:Y:S04]  /*18eb0*/  STL [R1+0xb0], R7 ;  /* 0x0000b00701007387 */ /* 0x0003e80000100800 */
[----:B------:R2:W-:Y:S04]  /*18ec0*/  STL [R1+0xfc], R12 ;  /* 0x0000fc0c01007387 */ /* 0x0005e80000100800 */
[----:B------:R3:W-:Y:S01]  /*18ed0*/  STL [R1+0x104], R11 ;  /* 0x0001040b01007387 */ /* 0x0007e20000100800 */
[C---:B-1----:R-:W-:Y:S02]  /*18ee0*/  IADD3 R7, R177.reuse, 0x4800, RZ ;  /* 0x00004800b1077810 */ /* 0x042fe40007ffe0ff */
[----:B--2---:R-:W-:-:S03]  /*18ef0*/  IADD3 R12, R177, 0x5000, RZ ;  /* 0x00005000b10c7810 */ /* 0x004fc60007ffe0ff */
[----:B------:R1:W-:Y:S01]  /*18f00*/  STL [R1+0x108], R7 ;  /* 0x0001080701007387 */ /* 0x0003e20000100800 */
[----:B---3--:R-:W-:-:S03]  /*18f10*/  IADD3 R11, R177, 0x5800, RZ ;  /* 0x00005800b10b7810 */ /* 0x008fc60007ffe0ff */
        /* <DEDUP_REMOVED lines=8> */
[----:B-1----:R-:W-:-:S05]  /*18fa0*/  IADD3 R7, R177, 0x7800, RZ ;  /* 0x00007800b1077810 */ /* 0x002fca0007ffe0ff */
[----:B------:R2:W-:Y:S01]  /*18fb0*/  STL [R1+0x120], R7 ;  /* 0x0001200701007387 */ /* 0x0005e20000100800 */
[----:B------:R-:W-:Y:S05]  /*18fc0*/  @!P1 BRA `(.L_x_1405) ;  /* 0x00000f8000009947 */ /* 0x000fea0003800000 */
[----:B------:R-:W-:Y:S01]  /*18fd0*/  BSSY B0, `(.L_x_1406) ;  /* 0x0000042000007945 */ /* 0x000fe20003800000 */
[----:B------:R-:W-:Y:S05]  /*18fe0*/  @!P0 BRA `(.L_x_1407) ;  /* 0x000003d000008947 */ /* 0x000fea0003800000 */
[----:B------:R-:W3:Y:S01]  /*18ff0*/  LD.E R4, [R16.64+0x170] ;  /* 0x0001700610047980 */ /* 0x000ee2000c101900 */
[----:B--2---:R-:W-:Y:S02]  /*19000*/  IABS R7, R101 ;  /* 0x0000006500077213 */ /* 0x004fe40000000000 */
[----:B------:R-:W-:-:S04]  /*19010*/  IADD3 R12, R101, -0x100, RZ ;  /* 0xffffff00650c7810 */ /* 0x000fc80007ffe0ff */
[----:B------:R-:W-:Y:S02]  /*19020*/  IABS R9, R12 ;  /* 0x0000000c00097213 */ /* 0x000fe40000000000 */
[-C--:B---3--:R-:W-:Y:S02]  /*19030*/  IABS R3, R4.reuse ;  /* 0x0000000400037213 */ /* 0x088fe40000000000 */
        /* <DEDUP_REMOVED lines=56> */
.L_x_1407:
[----:B------:R-:W3:Y:S02]  /*193c0*/  LD.E R3, [R16.64+0x38] ;  /* 0x0000380610037980 */ /* 0x000ee4000c101900 */
[----:B---3--:R-:W-:-:S04]  /*193d0*/  LEA R3, -R3, RZ, 0x8 ;  /* 0x000000ff03037211 */ /* 0x008fc800078e41ff */
[----:B------:R-:W-:Y:S02]  /*193e0*/  SHF.R.S32.HI R4, RZ, 0x1f, R3 ;  /* 0x0000001fff047819 */ /* 0x000fe40000011403 */
.L_x_1408:
[----:B------:R-:W-:Y:S05]  /*193f0*/  BSYNC B0 ;  /* 0x0000000000007941 */ /* 0x000fea0003800000 */
.L_x_1406:
[----:B------:R-:W3:Y:S01]  /*19400*/  LDL R5, [R1] ;  /* 0x0000000001057983 */ /* 0x000ee20000100800 */
[----:B------:R-:W-:Y:S01]  /*19410*/  BSSY B0, `(.L_x_1409) ;  /* 0x00000b0000007945 */ /* 0x000fe20003800000 */
[----:B---3--:R-:W-:-:S13]  /*19420*/  ISETP.GE.AND P2, PT, R132, R5, PT ;  /* 0x000000058400720c */ /* 0x008fda0003f46270 */
[----:B------:R-:W-:Y:S01]  /*19430*/  @!P2 IADD3 R5, P4, R3, R116, RZ ;  /* 0x000000740305a210 */ /* 0x000fe20007f9e0ff */
[----:B--2---:R-:W-:Y:S01]  /*19440*/  @!P2 IMAD.MOV.U32 R11, RZ, RZ, R4 ;  /* 0x000000ffff0ba224 */ /* 0x004fe200078e0004 */
        /* <DEDUP_REMOVED lines=172> */
.L_x_1410:
[----:B------:R-:W-:Y:S05]  /*19f10*/  BSYNC B0 ;  /* 0x0000000000007941 */ /* 0x000fea0003800000 */
.L_x_1409:
[----:B------:R-:W0:Y:S01]  /*19f20*/  LDGDEPBAR ;  /* 0x00000000000079af */ /* 0x000e220000000000 */
[----:B------:R-:W-:-:S04]  /*19f30*/  LEA R243, P2, R3, R243, 0x1 ;  /* 0x000000f303f37211 */ /* 0x000fc800078408ff */
[----:B------:R-:W-:-:S04]  /*19f40*/  LEA.HI.X R242, R3, R242, R4, 0x1, P2 ;  /* 0x000000f203f27211 */ /* 0x000fc800010f0c04 */
.L_x_1405:
[----:B------:R-:W-:Y:S05]  /*19f50*/  BSYNC B1 ;  /* 0x0000000000017941 */ /* 0x000fea0003800000 */
.L_x_1404:
[----:B------:R-:W-:Y:S01]  /*19f60*/  FMNMX.FTZ R3, R121, R117, !PT ;  /* 0x0000007579037209 */ /* 0x000fe20007810000 */
[----:B------:R-:W3:Y:S03]  /*19f70*/  LD.E R4, [R16.64+0xdc] ;  /* 0x0000dc0610047980 */ /* 0x000ee6000c101900 */
[----:B------:R-:W-:-:S04]  /*19f80*/  FMNMX.FTZ R3, R122, R3, !PT ;  /* 0x000000037a037209 */ /* 0x000fc80007810000 */
[----:B------:R-:W-:-:S04]  /*19f90*/  FMNMX.FTZ R3, R119, R3, !PT ;  /* 0x0000000377037209 */ /* 0x000fc80007810000 */
[----:B------:R-:W-:-:S04]  /*19fa0*/  FMNMX.FTZ R3, R131, R3, !PT ;  /* 0x0000000383037209 */ /* 0x000fc80007810000 */
[----:B------:R-:W-:-:S04]  /*19fb0*/  FMNMX.FTZ R3, R130, R3, !PT ;  /* 0x0000000382037209 */ /* 0x000fc80007810000 */
[----:B------:R-:W-:Y:S02]  /*19fc0*/  FMNMX.FTZ R3, R129, R3, !PT ;  /* 0x0000000381037209 */ /* 0x000fe40007810000 */
[----:B-1----:R-:W-:Y:S02]  /*19fd0*/  FMNMX.FTZ R36, R48, R134, !PT ;  /* 0x0000008630247209 */ /* 0x002fe40007810000 */
        /* <DEDUP_REMOVED lines=122> */
[----:B--2---:R-:W2:Y:S01]  /*1a780*/  SHFL.BFLY PT, R7, R3, 0x1, 0x1f ;  /* 0x0c201f0003077f89 */ /* 0x004ea200000e0000 */
[----:B-1----:R-:W-:Y:S02]  /*1a790*/  FMNMX.FTZ R36, R36, R5, !PT ;  /* 0x0000000524247209 */ /* 0x002fe40007810000 */
[----:B--2---:R-:W-:-:S03]  /*1a7a0*/  FMNMX.FTZ R3, R3, R7, !PT ;  /* 0x0000000703037209 */ /* 0x004fc60007810000 */
[----:B------:R-:W1:Y:S01]  /*1a7b0*/  SHFL.BFLY PT, R9, R36, 0x1, 0x1f ;  /* 0x0c201f0024097f89 */ /* 0x000e6200000e0000 */
[----:B------:R-:W-:Y:S01]  /*1a7c0*/  FSETP.NEU.FTZ.AND P2, PT, R3, -INF , PT ;  /* 0xff8000000300780b */ /* 0x000fe20003f5d000 */
[----:B---3--:R-:W-:-:S05]  /*1a7d0*/  FMUL.FTZ R5, R4, R3 ;  /* 0x0000000304057220 */ /* 0x008fca0000410000 */
[----:B------:R-:W-:-:S05]  /*1a7e0*/  FSEL R5, R5, RZ, P2 ;  /* 0x000000ff05057208 */ /* 0x000fca0001000000 */
[----:B------:R-:W-:-:S04]  /*1a7f0*/  FFMA.FTZ R7, R121, R4, -R5 ;  /* 0x0000000479077223 */ /* 0x000fc80000010805 */
[----:B------:R2:W-:Y:S01]  /*1a800*/  MUFU.EX2 R249, R7 ;  /* 0x0000000700f97308 */ /* 0x0005e20000000800 */
[----:B-1----:R-:W-:Y:S01]  /*1a810*/  FMNMX.FTZ R36, R36, R9, !PT ;  /* 0x0000000924247209 */ /* 0x002fe20007810000 */
[----:B--2---:R-:W-:-:S06]  /*1a820*/  FFMA.FTZ R7, R117, R4, -R5 ;  /* 0x0000000475077223 */ /* 0x004fcc0000010805 */
[----:B------:R1:W2:Y:S01]  /*1a830*/  MUFU.EX2 R10, R7 ;  /* 0x00000007000a7308 */ /* 0x0002a20000000800 */
        /* <DEDUP_REMOVED lines=8> */
[----:B------:R-:W3:Y:S01]  /*1a8c0*/  LDSM.16.MT88.4 R28, [R181+0xa000] ;  /* 0x00a00000b51c783b */ /* 0x000ee20000004200 */
        /* <DEDUP_REMOVED lines=9> */
[----:B------:R-:W4:Y:S01]  /*1a960*/  MUFU.EX2 R250, R9 ;  /* 0x0000000900fa7308 */ /* 0x000f220000000800 */
[----:B-1----:R-:W-:-:S07]  /*1a970*/  FFMA.FTZ R0, R135, R4, -R7 ;  /* 0x0000000487007223 */ /* 0x002fce0000010807 */
[----:B------:R1:W5:Y:S01]  /*1a980*/  MUFU.EX2 R247, R0 ;  /* 0x0000000000f77308 */ /* 0x0003620000000800 */
[----:B------:R-:W-:Y:S02]  /*1a990*/  LEA R180, R186, R179, 0x1 ;  /* 0x000000b3bab47211 */ /* 0x000fe400078e08ff */
[----:B--2---:R-:W-:Y:S02]  /*1a9a0*/  F2FP.PACK_AB R13, R10, R249 ;  /* 0x000000f90a0d723e */ /* 0x004fe400000000ff */
[----:B----4-:R-:W-:Y:S01]  /*1a9b0*/  F2FP.PACK_AB R15, R250, R246 ;  /* 0x000000f6fa0f723e */ /* 0x010fe200000000ff */
[----:B------:R-:W2:Y:S01]  /*1a9c0*/  LDSM.16.MT88.4 R32, [R180+0xa000] ;  /* 0x00a00000b420783b */ /* 0x000ea20000004200 */
[----:B------:R-:W-:Y:S01]  /*1a9d0*/  F2FP.PACK_AB R12, R11, R101 ;  /* 0x000000650b0c723e */ /* 0x000fe200000000ff */
[----:B-1----:R-:W-:-:S04]  /*1a9e0*/  FFMA.FTZ R0, R131, R4, -R5 ;  /* 0x0000000483007223 */ /* 0x002fc80000010805 */
[----:B------:R1:W-:Y:S01]  /*1a9f0*/  MUFU.EX2 R236, R0 ;  /* 0x0000000000ec7308 */ /* 0x0003e20000000800 */
[----:B-----5:R-:W-:Y:S01]  /*1aa00*/  F2FP.PACK_AB R14, R247, R248 ;  /* 0x000000f8f70e723e */ /* 0x020fe200000000ff */
[----:B-1----:R-:W-:-:S06]  /*1aa10*/  FFMA.FTZ R0, R130, R4, -R5 ;  /* 0x0000000482007223 */ /* 0x002fcc0000010805 */
[----:B------:R1:W-:Y:S01]  /*1aa20*/  MUFU.EX2 R19, R0 ;  /* 0x0000000000137308 */ /* 0x0003e20000000800 */
[C---:B---3--:R-:W-:Y:S08]  /*1aa30*/  HMMA.16816.F32 R56, R12.reuse, R28, RZ ;  /* 0x0000001c0c38723c */ /* 0x048ff000000018ff */
        /* <DEDUP_REMOVED lines=129> */
[C---:B------:R-:W-:Y:S08]  /*1b250*/  HMMA.16816.F32 R52, R12.reuse, R20, R52 ;  /* 0x000000140c34723c */ /* 0x040ff00000001834 */
        /* <DEDUP_REMOVED lines=59> */
[----:B---3--:R-:W-:Y:S01]  /*1b610*/  HMMA.16816.F32 R68, R12, R28, R68 ;  /* 0x0000001c0c44723c */ /* 0x008fe20000001844 */
[----:B------:R-:W-:-:S07]  /*1b620*/  MOV R174, R143 ;  /* 0x0000008f00ae7202 */ /* 0x000fce0000000f00 */
        /* <DEDUP_REMOVED lines=13> */
[----:B------:R-:W-:Y:S01]  /*1b700*/  MOV R172, R137 ;  /* 0x0000008900ac7202 */ /* 0x000fe20000000f00 */
[----:B-1----:R-:W-:-:S05]  /*1b710*/  FFMA.FTZ R0, R201, R4, -R7 ;  /* 0x00000004c9007223 */ /* 0x002fca0000010807 */
        /* <DEDUP_REMOVED lines=9> */
[----:B------:R-:W-:Y:S01]  /*1b7b0*/  MOV R192, R134 ;  /* 0x0000008600c07202 */ /* 0x000fe20000000f00 */
[----:B--2---:R-:W-:Y:S01]  /*1b7c0*/  HMMA.16816.F32 R44, R12, R28, R44 ;  /* 0x0000001c0c2c723c */ /* 0x004fe2000000182c */
[----:B------:R-:W-:Y:S01]  /*1b7d0*/  MOV R167, R135 ;  /* 0x0000008700a77202 */ /* 0x000fe20000000f00 */
[----:B-1----:R-:W-:-:S04]  /*1b7e0*/  FFMA.FTZ R0, R202, R4, -R5 ;  /* 0x00000004ca007223 */ /* 0x002fc80000010805 */
[----:B------:R1:W-:Y:S02]  /*1b7f0*/  MUFU.EX2 R19, R0 ;  /* 0x0000000000137308 */ /* 0x0003e40000000800 */
        /* <DEDUP_REMOVED lines=10> */
[----:B------:R1:W-:Y:S01]  /*1b8a0*/  MUFU.EX2 R135, R0 ;  /* 0x0000000000877308 */ /* 0x0003e20000000800 */
[----:B------:R-:W-:Y:S01]  /*1b8b0*/  MOV R171, R130 ;  /* 0x0000008200ab7202 */ /* 0x000fe20000000f00 */
[----:B------:R-:W-:Y:S01]  /*1b8c0*/  HMMA.16816.F32 R52, R12, R20, R52 ;  /* 0x000000140c34723c */ /* 0x000fe20000001834 */
[----:B------:R-:W-:-:S07]  /*1b8d0*/  MOV R197, R18 ;  /* 0x0000001200c57202 */ /* 0x000fce0000000f00 */
[----:B------:R-:W-:Y:S01]  /*1b8e0*/  HMMA.16816.F32 R48, R12, R22, R48 ;  /* 0x000000160c30723c */ /* 0x000fe20000001830 */
[----:B------:R-:W3:Y:S01]  /*1b8f0*/  LDSM.16.MT88.4 R20, [R181+0xe000] ;  /* 0x00e00000b514783b */ /* 0x000ee20000004200 */
[----:B-1----:R-:W-:-:S04]  /*1b900*/  FFMA.FTZ R0, R204, R4, -R7 ;  /* 0x00000004cc007223 */ /* 0x002fc80000010807 */
[----:B------:R1:W-:Y:S01]  /*1b910*/  MUFU.EX2 R130, R0 ;  /* 0x0000000000827308 */ /* 0x0003e20000000800 */
[----:B------:R-:W-:Y:S02]  /*1b920*/  MOV R195, R129 ;  /* 0x0000008100c37202 */ /* 0x000fe40000000f00 */
[----:B------:R-:W-:Y:S01]  /*1b930*/  MOV R196, R131 ;  /* 0x0000008300c47202 */ /* 0x000fe20000000f00 */
[----:B-1----:R-:W-:-:S04]  /*1b940*/  FFMA.FTZ R0, R203, R4, -R7 ;  /* 0x00000004cb007223 */ /* 0x002fc80000010807 */
        /* <DEDUP_REMOVED lines=52> */
[----:B-1----:R-:W-:Y:S02]  /*1bc90*/  F2FP.PACK_AB R14, R123, R121 ;  /* 0x000000797b0e723e */ /* 0x002fe400000000ff */
[----:B------:R-:W-:Y:S01]  /*1bca0*/  MOV R193, R117 ;  /* 0x0000007500c17202 */ /* 0x000fe20000000f00 */
        /* <DEDUP_REMOVED lines=8> */
[----:B-1----:R-:W-:-:S04]  /*1bd30*/  FFMA.FTZ R0, R103, R4, -R5 ;  /* 0x0000000467007223 */ /* 0x002fc80000010805 */
[----:B------:R1:W-:Y:S02]  /*1bd40*/  MUFU.EX2 R115, R0 ;  /* 0x0000000000737308 */ /* 0x0003e40000000800 */
[C---:B-----5:R-:W-:Y:S08]  /*1bd50*/  HMMA.16816.F32 R40, R12.reuse, R24, R40 ;  /* 0x000000180c28723c */ /* 0x060ff00000001828 */
        /* <DEDUP_REMOVED lines=8> */
[----:B------:R1:W5:Y:S02]  /*1bde0*/  MUFU.EX2 R111, R0 ;  /* 0x00000000006f7308 */ /* 0x0003640000000800 */
[----:B-1----:R-:W-:-:S06]  /*1bdf0*/  FFMA.FTZ R0, R109, R4, -R7 ;  /* 0x000000046d007223 */ /* 0x002fcc0000010807 */
[----:B------:R1:W-:Y:S02]  /*1be00*/  MUFU.EX2 R110, R0 ;  /* 0x00000000006e7308 */ /* 0x0003e40000000800 */
[----:B-1----:R-:W-:-:S06]  /*1be10*/  FFMA.FTZ R0, R108, R4, -R7 ;  /* 0x000000046c007223 */ /* 0x002fcc0000010807 */
[----:B------:R1:W1:Y:S02]  /*1be20*/  MUFU.EX2 R112, R0 ;  /* 0x0000000000707308 */ /* 0x0002640000000800 */
[----:B-1----:R-:W-:-:S06]  /*1be30*/  FFMA.FTZ R0, R104, R4, -R5 ;  /* 0x0000000468007223 */ /* 0x002fcc0000010805 */
[----:B------:R1:W1:Y:S01]  /*1be40*/  MUFU.EX2 R109, R0 ;  /* 0x00000000006d7308 */ /* 0x0002620000000800 */
[----:B--2---:R-:W-:Y:S01]  /*1be50*/  HMMA.16816.F32 R64, R12, R28, R52 ;  /* 0x0000001c0c40723c */ /* 0x004fe20000001834 */
[----:B-1----:R-:W-:-:S06]  /*1be60*/  FFMA.FTZ R0, R98, R4, -R5 ;  /* 0x0000000462007223 */ /* 0x002fcc0000010805 */
[----:B------:R1:W-:Y:S01]  /*1be70*/  MUFU.EX2 R107, R0 ;  /* 0x00000000006b7308 */ /* 0x0003e20000000800 */
[----:B------:R-:W-:Y:S01]  /*1be80*/  HMMA.16816.F32 R60, R12, R30, R32 ;  /* 0x0000001e0c3c723c */ /* 0x000fe20000001820 */
[----:B------:R-:W-:Y:S01]  /*1be90*/  MOV R188, R83 ;  /* 0x0000005300bc7202 */ /* 0x000fe20000000f00 */
[----:B------:R-:W-:Y:S05]  /*1bea0*/  LDSM.16.MT88.4 R28, [R179+0xf000] ;  /* 0x00f00000b31c783b */ /* 0x000fea0000004200 */
[----:B-----5:R-:W-:Y:S02]  /*1beb0*/  F2FP.PACK_AB R12, R111, R113 ;  /* 0x000000716f0c723e */ /* 0x020fe400000000ff */
[----:B------:R-:W-:Y:S01]  /*1bec0*/  F2FP.PACK_AB R13, R117, R114 ;  /* 0x00000072750d723e */ /* 0x000fe200000000ff */
[----:B-1----:R-:W-:Y:S01]  /*1bed0*/  FFMA.FTZ R0, R99, R4, -R5 ;  /* 0x0000000463007223 */ /* 0x002fe20000010805 */
[----:B------:R-:W-:-:S02]  /*1bee0*/  F2FP.PACK_AB R14, R112, R110 ;  /* 0x0000006e700e723e */ /* 0x000fc400000000ff */
[----:B------:R-:W-:Y:S01]  /*1bef0*/  F2FP.PACK_AB R15, R109, R115 ;  /* 0x000000736d0f723e */ /* 0x000fe200000000ff */
[----:B------:R1:W-:Y:S01]  /*1bf00*/  MUFU.EX2 R105, R0 ;  /* 0x0000000000697308 */ /* 0x0003e20000000800 */
        /* <DEDUP_REMOVED lines=10> */
[----:B------:R-:W-:Y:S01]  /*1bfb0*/  FADD.FTZ R10, R249, R10 ;  /* 0x0000000af90a7221 */ /* 0x000fe20000010000 */
[----:B------:R-:W-:Y:S06]  /*1bfc0*/  LDSM.16.MT88.4 R24, [R178+0xf800] ;  /* 0x00f80000b218783b */ /* 0x000fec0000004200 */
[----:B----4-:R-:W-:Y:S01]  /*1bfd0*/  HMMA.16816.F32 R72, R12, R20, R48 ;  /* 0x000000140c48723c */ /* 0x010fe20000001830 */
[----:B-1----:R-:W-:-:S07]  /*1bfe0*/  FFMA.FTZ R0, R86, R4, -R7 ;  /* 0x0000000456007223 */ /* 0x002fce0000010807 */
[----:B------:R-:W-:Y:S01]  /*1bff0*/  HMMA.16816.F32 R68, R12, R22, R44 ;  /* 0x000000160c44723c */ /* 0x000fe2000000182c */
[----:B------:R-:W1:Y:S01]  /*1c000*/  LDSM.16.MT88.4 R20, [R180+0xf000] ;  /* 0x00f00000b414783b */ /* 0x000e620000004200 */
[----:B------:R2:W-:Y:S02]  /*1c010*/  MUFU.EX2 R103, R0 ;  /* 0x0000000000677308 */ /* 0x0005e40000000800 */
[----:B--2---:R-:W-:-:S06]  /*1c020*/  FFMA.FTZ R0, R102, R4, -R7 ;  /* 0x0000000466007223 */ /* 0x004fcc0000010807 */
[----:B------:R2:W3:Y:S01]  /*1c030*/  MUFU.EX2 R104, R0 ;  /* 0x0000000000687308 */ /* 0x0004e20000000800 */
[----:B------:R-:W-:Y:S02]  /*1c040*/  FADD.FTZ R10, R246, R10 ;  /* 0x0000000af60a7221 */ /* 0x000fe40000010000 */
[----:B------:R-:W-:Y:S02]  /*1c050*/  FADD.FTZ R9, R101, R11 ;  /* 0x0000000b65097221 */ /* 0x000fe40000010000 */
[----:B--2---:R-:W-:-:S04]  /*1c060*/  FFMA.FTZ R0, R97, R4, -R7 ;  /* 0x0000000461007223 */ /* 0x004fc80000010807 */
[----:B------:R2:W-:Y:S02]  /*1c070*/  MUFU.EX2 R102, R0 ;  /* 0x0000000000667308 */ /* 0x0005e40000000800 */
[----:B--2---:R-:W-:-:S06]  /*1c080*/  FFMA.FTZ R0, R96, R4, -R7 ;  /* 0x0000000460007223 */ /* 0x004fcc0000010807 */
[----:B------:R2:W4:Y:S02]  /*1c090*/  MUFU.EX2 R108, R0 ;  /* 0x00000000006c7308 */ /* 0x0005240000000800 */
[----:B--2---:R-:W-:-:S06]  /*1c0a0*/  FFMA.FTZ R0, R91, R4, -R5 ;  /* 0x000000045b007223 */ /* 0x004fcc0000010805 */
[----:B------:R2:W5:Y:S02]  /*1c0b0*/  MUFU.EX2 R101, R0 ;  /* 0x0000000000657308 */ /* 0x0005640000000800 */
[----:B--2---:R-:W-:-:S04]  /*1c0c0*/  FADD.FTZ R0, R250, R10 ;  /* 0x0000000afa007221 */ /* 0x004fc80000010000 */
[----:B------:R-:W-:Y:S02]  /*1c0d0*/  FADD.FTZ R11, R236, R0 ;  /* 0x00000000ec0b7221 */ /* 0x000fe40000010000 */
[----:B------:R-:W-:-:S04]  /*1c0e0*/  FFMA.FTZ R0, R89, R4, -R5 ;  /* 0x0000000459007223 */ /* 0x000fc80000010805 */
[----:B------:R2:W-:Y:S01]  /*1c0f0*/  MUFU.EX2 R99, R0 ;  /* 0x0000000000637308 */ /* 0x0005e20000000800 */
[----:B-1----:R-:W-:Y:S01]  /*1c100*/  HMMA.16816.F32 R48, R12, R20, R64 ;  /* 0x000000140c30723c */ /* 0x002fe20000001840 */
[----:B--2---:R-:W-:-:S06]  /*1c110*/  FFMA.FTZ R0, R87, R4, -R5 ;  /* 0x0000000457007223 */ /* 0x004fcc0000010805 */
[----:B------:R1:W-:Y:S01]  /*1c120*/  MUFU.EX2 R98, R0 ;  /* 0x0000000000627308 */ /* 0x0003e20000000800 */
[C---:B------:R-:W-:Y:S01]  /*1c130*/  HMMA.16816.F32 R44, R12.reuse, R22, R60 ;  /* 0x000000160c2c723c */ /* 0x040fe2000000183c */
[----:B------:R-:W2:Y:S07]  /*1c140*/  LDSM.16.MT88.4 R20, [R179+0xf800] ;  /* 0x00f80000b314783b */ /* 0x000eae0000004200 */
[C---:B------:R-:W-:Y:S08]  /*1c150*/  HMMA.16816.F32 R52, R12.reuse, R28, R40 ;  /* 0x0000001c0c34723c */ /* 0x040ff00000001828 */
[----:B------:R-:W-:Y:S01]  /*1c160*/  HMMA.16816.F32 R32, R12, R30, R56 ;  /* 0x0000001e0c20723c */ /* 0x000fe20000001838 */
[-C--:B-1----:R-:W-:Y:S01]  /*1c170*/  FFMA.FTZ R0, R85, R4.reuse, -R5 ;  /* 0x0000000455007223 */ /* 0x082fe20000010805 */
[----:B------:R-:W1:Y:S03]  /*1c180*/  LDSM.16.MT88.4 R28, [R181+0xf800] ;  /* 0x00f80000b51c783b */ /* 0x000e660000004200 */
[----:B------:R3:W-:Y:S01]  /*1c190*/  MUFU.EX2 R97, R0 ;  /* 0x0000000000617308 */ /* 0x0007e20000000800 */
[----:B------:R-:W-:Y:S01]  /*1c1a0*/  FADD.FTZ R9, R248, R9 ;  /* 0x00000009f8097221 */ /* 0x000fe20000010000 */
[----:B------:R-:W-:Y:S01]  /*1c1b0*/  LDSM.16.MT88.4 R40, [R178+0x10000] ;  /* 0x01000000b228783b */ /* 0x000fe20000004200 */
[----:B---3--:R-:W-:-:S05]  /*1c1c0*/  FFMA.FTZ R0, R209, R4, -R7 ;  /* 0x00000004d1007223 */ /* 0x008fca0000010807 */
[----:B------:R3:W-:Y:S02]  /*1c1d0*/  MUFU.EX2 R96, R0 ;  /* 0x0000000000607308 */ /* 0x0007e40000000800 */
[----:B---3--:R-:W-:-:S06]  /*1c1e0*/  FFMA.FTZ R0, R210, R4, -R7 ;  /* 0x00000004d2007223 */ /* 0x008fcc0000010807 */
[----:B------:R3:W1:Y:S01]  /*1c1f0*/  MUFU.EX2 R95, R0 ;  /* 0x00000000005f7308 */ /* 0x0006620000000800 */
[----:B------:R-:W-:Y:S02]  /*1c200*/  F2FP.PACK_AB R12, R104, R103 ;  /* 0x00000067680c723e */ /* 0x000fe400000000ff */
[----:B------:R-:W-:Y:S01]  /*1c210*/  F2FP.PACK_AB R13, R105, R107 ;  /* 0x0000006b690d723e */ /* 0x000fe200000000ff */
[----:B---3--:R-:W-:-:S04]  /*1c220*/  FFMA.FTZ R0, R207, R4, -R7 ;  /* 0x00000004cf007223 */ /* 0x008fc80000010807 */
[----:B------:R3:W-:Y:S01]  /*1c230*/  MUFU.EX2 R94, R0 ;  /* 0x00000000005e7308 */ /* 0x0007e20000000800 */
[----:B----4-:R-:W-:Y:S02]  /*1c240*/  F2FP.PACK_AB R14, R108, R102 ;  /* 0x000000666c0e723e */ /* 0x010fe400000000ff */
[----:B-----5:R-:W-:Y:S01]  /*1c250*/  F2FP.PACK_AB R15, R101, R106 ;  /* 0x0000006a650f723e */ /* 0x020fe200000000ff */
[----:B---3--:R-:W-:-:S04]  /*1c260*/  FFMA.FTZ R0, R88, R4, -R7 ;  /* 0x0000000458007223 */ /* 0x008fc80000010807 */
[----:B------:R3:W4:Y:S02]  /*1c270*/  MUFU.EX2 R93, R0 ;  /* 0x00000000005d7308 */ /* 0x0007240000000800 */
[----:B------:R-:W-:Y:S01]  /*1c280*/  HMMA.16816.F32 R80, R12, R24, R80 ;  /* 0x000000180c50723c */ /* 0x000fe20000001850 */
[----:B---3--:R-:W-:-:S04]  /*1c290*/  FADD.FTZ R0, R198, R11 ;  /* 0x0000000bc6007221 */ /* 0x008fc80000010000 */
[----:B------:R-:W-:-:S03]  /*1c2a0*/  FADD.FTZ R0, R199, R0 ;  /* 0x00000000c7007221 */ /* 0x000fc60000010000 */
[----:B------:R-:W-:Y:S01]  /*1c2b0*/  HMMA.16816.F32 R76, R12, R26, R76 ;  /* 0x0000001a0c4c723c */ /* 0x000fe2000000184c */
[----:B------:R-:W3:Y:S01]  /*1c2c0*/  LDSM.16.MT88.4 R24, [R180+0xf800] ;  /* 0x00f80000b418783b */ /* 0x000ee20000004200 */
[----:B------:R-:W-:-:S04]  /*1c2d0*/  FADD.FTZ R0, R200, R0 ;  /* 0x00000000c8007221 */ /* 0x000fc80000010000 */
[----:B------:R-:W-:Y:S02]  /*1c2e0*/  FADD.FTZ R11, R251, R0 ;  /* 0x00000000fb0b7221 */ /* 0x000fe40000010000 */
[----:B------:R-:W-:Y:S01]  /*1c2f0*/  FFMA.FTZ R0, R213, R4, -R5 ;  /* 0x00000004d5007223 */ /* 0x000fe20000010805 */
[----:B--2---:R-:W-:Y:S03]  /*1c300*/  HMMA.16816.F32 R64, R12, R20, R52 ;  /* 0x000000140c40723c */ /* 0x004fe60000001834 */
[----:B------:R2:W-:Y:S01]  /*1c310*/  MUFU.EX2 R91, R0 ;  /* 0x00000000005b7308 */ /* 0x0005e20000000800 */
[----:B------:R-:W-:-:S04]  /*1c320*/  FADD.FTZ R9, R247, R9 ;  /* 0x00000009f7097221 */ /* 0x000fc80000010000 */
[----:B------:R-:W-:Y:S01]  /*1c330*/  HMMA.16816.F32 R52, R12, R22, R32 ;  /* 0x000000160c34723c */ /* 0x000fe20000001820 */
[----:B------:R-:W5:Y:S01]  /*1c340*/  LDSM.16.MT88.4 R32, [R181+0x10000] ;  /* 0x01000000b520783b */ /* 0x000f620000004200 */
[----:B------:R-:W-:Y:S02]  /*1c350*/  FADD.FTZ R10, R197, R9 ;  /* 0x00000009c50a7221 */ /* 0x000fe40000010000 */
[----:B--2---:R-:W-:-:S04]  /*1c360*/  FFMA.FTZ R0, R212, R4, -R5 ;  /* 0x00000004d4007223 */ /* 0x004fc80000010805 */
[----:B-1----:R-:W-:Y:S01]  /*1c370*/  HMMA.16816.F32 R56, R12, R28, R72 ;  /* 0x0000001c0c38723c */ /* 0x002fe20000001848 */
[----:B------:R-:W-:Y:S01]  /*1c380*/  LDSM.16.MT88.4 R20, [R180+0x10000] ;  /* 0x01000000b414783b */ /* 0x000fe20000004200 */
[----:B------:R1:W-:Y:S01]  /*1c390*/  MUFU.EX2 R89, R0 ;  /* 0x0000000000597308 */ /* 0x0003e20000000800 */
[----:B------:R-:W-:-:S05]  /*1c3a0*/  FFMA.FTZ R9, R208, R4, -R5 ;  /* 0x00000004d0097223 */ /* 0x000fca0000010805 */
[----:B------:R-:W-:Y:S01]  /*1c3b0*/  HMMA.16816.F32 R60, R12, R30, R68 ;  /* 0x0000001e0c3c723c */ /* 0x000fe20000001844 */
[----:B------:R-:W2:Y:S01]  /*1c3c0*/  LDSM.16.MT88.4 R28, [R179+0x10000] ;  /* 0x01000000b31c783b */ /* 0x000ea20000004200 */
[----:B------:R-:W-:Y:S02]  /*1c3d0*/  FADD.FTZ R10, R92, R10 ;  /* 0x0000000a5c0a7221 */ /* 0x000fe40000010000 */
[----:B-1----:R-:W-:-:S04]  /*1c3e0*/  FFMA.FTZ R0, R217, R4, -R7 ;  /* 0x00000004d9007223 */ /* 0x002fc80000010807 */
[----:B------:R1:W-:Y:S08]  /*1c3f0*/  MUFU.EX2 R88, R0 ;  /* 0x0000000000587308 */ /* 0x0003f00000000800 */
[----:B------:R3:W2:Y:S01]  /*1c400*/  MUFU.EX2 R92, R9 ;  /* 0x00000009005c7308 */ /* 0x0006a20000000800 */
[----:B-1----:R-:W-:-:S07]  /*1c410*/  FFMA.FTZ R0, R218, R4, -R7 ;  /* 0x00000004da007223 */ /* 0x002fce0000010807 */
[----:B------:R1:W1:Y:S01]  /*1c420*/  MUFU.EX2 R87, R0 ;  /* 0x0000000000577308 */ /* 0x0002620000000800 */
[----:B---3--:R-:W-:-:S04]  /*1c430*/  FADD.FTZ R9, R201, R10 ;  /* 0x0000000ac9097221 */ /* 0x008fc80000010000 */
[----:B------:R-:W-:Y:S02]  /*1c440*/  FADD.FTZ R10, R175, R9 ;  /* 0x00000009af0a7221 */ /* 0x000fe40000010000 */
[-C--:B------:R-:W-:Y:S02]  /*1c450*/  FFMA.FTZ R9, R211, R4.reuse, -R5 ;  /* 0x00000004d3097223 */ /* 0x080fe40000010805 */
[----:B-1----:R-:W-:-:S04]  /*1c460*/  FFMA.FTZ R0, R219, R4, -R7 ;  /* 0x00000004db007223 */ /* 0x002fc80000010807 */
[----:B------:R1:W-:Y:S08]  /*1c470*/  MUFU.EX2 R86, R0 ;  /* 0x0000000000567308 */ /* 0x0003f00000000800 */
[----:B------:R3:W2:Y:S01]  /*1c480*/  MUFU.EX2 R90, R9 ;  /* 0x00000009005a7308 */ /* 0x0006a20000000800 */
[----:B-1----:R-:W-:-:S07]  /*1c490*/  FFMA.FTZ R0, R214, R4, -R7 ;  /* 0x00000004d6007223 */ /* 0x002fce0000010807 */
[----:B------:R1:W1:Y:S01]  /*1c4a0*/  MUFU.EX2 R85, R0 ;  /* 0x0000000000557308 */ /* 0x0002620000000800 */
[----:B---3--:R-:W-:-:S07]  /*1c4b0*/  FFMA.FTZ R9, R215, R4, -R5 ;  /* 0x00000004d7097223 */ /* 0x008fce0000010805 */
[----:B------:R3:W2:Y:S01]  /*1c4c0*/  MUFU.EX2 R84, R9 ;  /* 0x0000000900547308 */ /* 0x0006a20000000800 */
[----:B-1----:R-:W-:Y:S02]  /*1c4d0*/  FADD.FTZ R0, R195, R10 ;  /* 0x0000000ac3007221 */ /* 0x002fe40000010000 */
[----:B------:R-:W-:Y:S01]  /*1c4e0*/  FADD.FTZ R10, R196, R11 ;  /* 0x0000000bc40a7221 */ /* 0x000fe20000010000 */
[----:B------:R-:W-:Y:S01]  /*1c4f0*/  HMMA.16816.F32 R48, R12, R24, R48 ;  /* 0x000000180c30723c */ /* 0x000fe20000001830 */
[----:B---3--:R-:W-:Y:S02]  /*1c500*/  FADD.FTZ R9, R192, R0 ;  /* 0x00000000c0097221 */ /* 0x008fe40000010000 */
[----:B------:R-:W-:-:S05]  /*1c510*/  FADD.FTZ R0, R193, R10 ;  /* 0x0000000ac1007221 */ /* 0x000fca0000010000 */
[----:B------:R-:W-:Y:S01]  /*1c520*/  HMMA.16816.F32 R24, R12, R26, R44 ;  /* 0x0000001a0c18723c */ /* 0x000fe2000000182c */
[----:B------:R-:W-:-:S06]  /*1c530*/  FADD.FTZ R0, R188, R0 ;  /* 0x00000000bc007221 */ /* 0x000fcc0000010000 */
[----:B------:R-:W-:Y:S02]  /*1c540*/  F2FP.PACK_AB R12, R95, R96 ;  /* 0x000000605f0c723e */ /* 0x000fe400000000ff */
[----:B------:R-:W-:Y:S02]  /*1c550*/  F2FP.PACK_AB R13, R98, R99 ;  /* 0x00000063620d723e */ /* 0x000fe400000000ff */
[----:B----4-:R-:W-:Y:S02]  /*1c560*/  F2FP.PACK_AB R14, R93, R94 ;  /* 0x0000005e5d0e723e */ /* 0x010fe400000000ff */
[----:B--2---:R-:W-:Y:S01]  /*1c570*/  F2FP.PACK_AB R15, R92, R97 ;  /* 0x000000615c0f723e */ /* 0x004fe200000000ff */
[----:B------:R-:W-:Y:S02]  /*1c580*/  FADD.FTZ R10, R252, R0 ;  /* 0x00000000fc0a7221 */ /* 0x000fe40000010000 */
[----:B------:R-:W-:Y:S02]  /*1c590*/  FFMA.FTZ R0, R221, R4, -R5 ;  /* 0x00000004dd007223 */ /* 0x000fe40000010805 */
[----:B------:R-:W-:-:S02]  /*1c5a0*/  FADD.FTZ R9, R194, R9 ;  /* 0x00000009c2097221 */ /* 0x000fc40000010000 */
[----:B------:R-:W-:Y:S01]  /*1c5b0*/  HMMA.16816.F32 R44, R12, R40, R80 ;  /* 0x000000280c2c723c */ /* 0x000fe20000001850 */
[----:B------:R1:W-:Y:S01]  /*1c5c0*/  MUFU.EX2 R83, R0 ;  /* 0x0000000000537308 */ /* 0x0003e20000000800 */
[----:B------:R-:W-:Y:S02]  /*1c5d0*/  FADD.FTZ R11, R170, R9 ;  /* 0x00000009aa0b7221 */ /* 0x000fe40000010000 */
[----:B------:R-:W-:-:S04]  /*1c5e0*/  FFMA.FTZ R9, R220, R4, -R5 ;  /* 0x00000004dc097223 */ /* 0x000fc80000010805 */
[----:B-----5:R-:W-:Y:S01]  /*1c5f0*/  HMMA.16816.F32 R56, R12, R32, R56 ;  /* 0x000000200c38723c */ /* 0x020fe20000001838 */
[----:B------:R-:W-:-:S07]  /*1c600*/  FADD.FTZ R10, R174, R10 ;  /* 0x0000000aae0a7221 */ /* 0x000fce0000010000 */
[C---:B------:R-:W-:Y:S01]  /*1c610*/  HMMA.16816.F32 R60, R12.reuse, R34, R60 ;  /* 0x000000220c3c723c */ /* 0x040fe2000000183c */
[----:B-1----:R-:W-:Y:S01]  /*1c620*/  FFMA.FTZ R0, R222, R4, -R5 ;  /* 0x00000004de007223 */ /* 0x002fe20000010805 */
[----:B------:R-:W1:Y:S03]  /*1c630*/  LDSM.16.MT88.4 R32, [R178+0x10800] ;  /* 0x01080000b220783b */ /* 0x000e660000004200 */
[----:B------:R2:W-:Y:S03]  /*1c640*/  MUFU.EX2 R82, R0 ;  /* 0x0000000000527308 */ /* 0x0005e60000000800 */
[C---:B------:R-:W-:Y:S08]  /*1c650*/  HMMA.16816.F32 R68, R12.reuse, R28, R64 ;  /* 0x0000001c0c44723c */ /* 0x040ff00000001840 */
[----:B------:R-:W-:Y:S01]  /*1c660*/  HMMA.16816.F32 R52, R12, R30, R52 ;  /* 0x0000001e0c34723c */ /* 0x000fe20000001834 */
[----:B------:R-:W3:Y:S01]  /*1c670*/  LDSM.16.MT88.4 R28, [R181+0x10800] ;  /* 0x01080000b51c783b */ /* 0x000ee20000004200 */
[----:B------:R4:W-:Y:S01]  /*1c680*/  MUFU.EX2 R81, R9 ;  /* 0x0000000900517308 */ /* 0x0009e20000000800 */
[----:B--2---:R-:W-:-:S05]  /*1c690*/  FADD.FTZ R0, R173, R11 ;  /* 0x0000000bad007221 */ /* 0x004fca0000010000 */
[----:B------:R-:W-:Y:S01]  /*1c6a0*/  HMMA.16816.F32 R40, R12, R42, R76 ;  /* 0x0000002a0c28723c */ /* 0x000fe2000000184c */
[----:B----4-:R-:W-:Y:S02]  /*1c6b0*/  FADD.FTZ R9, R171, R0 ;  /* 0x00000000ab097221 */ /* 0x010fe40000010000 */
        /* <DEDUP_REMOVED lines=10> */
[----:B------:R-:W-:Y:S01]  /*1c760*/  FADD.FTZ R0, R165, R0 ;  /* 0x00000000a5007221 */ /* 0x000fe20000010000 */
[----:B------:R-:W-:Y:S01]  /*1c770*/  HMMA.16816.F32 R76, R12, R20, R48 ;  /* 0x000000140c4c723c */ /* 0x000fe20000001830 */
[----:B------:R-:W-:-:S02]  /*1c780*/  FADD.FTZ R9, R233, R9 ;  /* 0x00000009e9097221 */ /* 0x000fc40000010000 */
[----:B------:R-:W-:-:S05]  /*1c790*/  FADD.FTZ R0, R163, R0 ;  /* 0x00000000a3007221 */ /* 0x000fca0000010000 */
[----:B------:R-:W-:Y:S01]  /*1c7a0*/  HMMA.16816.F32 R48, R12, R22, R24 ;  /* 0x000000160c30723c */ /* 0x000fe20000001818 */
[----:B------:R-:W2:Y:S01]  /*1c7b0*/  LDSM.16.MT88.4 R20, [R179+0x10800] ;  /* 0x01080000b314783b */ /* 0x000ea20000004200 */
[----:B------:R-:W-:-:S03]  /*1c7c0*/  FADD.FTZ R9, R39, R9 ;  /* 0x0000000927097221 */ /* 0x000fc60000010000 */
[----:B------:R-:W4:Y:S02]  /*1c7d0*/  LDSM.16.MT88.4 R24, [R180+0x10800] ;  /* 0x01080000b418783b */ /* 0x000f240000004200 */
[----:B------:R-:W-:Y:S02]  /*1c7e0*/  F2FP.PACK_AB R12, R87, R88 ;  /* 0x00000058570c723e */ /* 0x000fe400000000ff */
[----:B------:R-:W-:Y:S02]  /*1c7f0*/  F2FP.PACK_AB R13, R91, R90 ;  /* 0x0000005a5b0d723e */ /* 0x000fe400000000ff */
[----:B------:R-:W-:Y:S02]  /*1c800*/  F2FP.PACK_AB R14, R85, R86 ;  /* 0x00000056550e723e */ /* 0x000fe400000000ff */
[----:B------:R-:W-:Y:S01]  /*1c810*/  F2FP.PACK_AB R15, R84, R89 ;  /* 0x00000059540f723e */ /* 0x000fe200000000ff */
[----:B------:R-:W-:Y:S02]  /*1c820*/  FADD.FTZ R0, R161, R0 ;  /* 0x00000000a1007221 */ /* 0x000fe40000010000 */
[----:B------:R-:W-:-:S02]  /*1c830*/  FFMA.FTZ R10, R224, R4, -R7 ;  /* 0x00000004e00a7223 */ /* 0x000fc40000010807 */
[----:B------:R-:W-:Y:S02]  /*1c840*/  FADD.FTZ R9, R38, R9 ;  /* 0x0000000926097221 */ /* 0x000fe40000010000 */
[C---:B-1----:R-:W-:Y:S01]  /*1c850*/  HMMA.16816.F32 R72, R12.reuse, R32, R44 ;  /* 0x000000200c48723c */ /* 0x042fe2000000182c */
[----:B------:R-:W-:Y:S02]  /*1c860*/  FADD.FTZ R0, R162, R0 ;  /* 0x00000000a2007221 */ /* 0x000fe40000010000 */
[----:B------:R-:W-:Y:S01]  /*1c870*/  FADD.FTZ R9, R157, R9 ;  /* 0x000000099d097221 */ /* 0x000fe20000010000 */
[----:B------:R-:W-:Y:S04]  /*1c880*/  LDSM.16.MT88.4 R160, [R178+0x11800] ;  /* 0x01180000b2a0783b */ /* 0x000fe80000004200 */
[----:B------:R-:W-:Y:S01]  /*1c890*/  HMMA.16816.F32 R64, R12, R34, R40 ;  /* 0x000000220c40723c */ /* 0x000fe20000001828 */
[----:B------:R-:W1:Y:S01]  /*1c8a0*/  LDSM.16.MT88.4 R32, [R178+0x11000] ;  /* 0x01100000b220783b */ /* 0x000e620000004200 */
[----:B------:R-:W-:-:S06]  /*1c8b0*/  FADD.FTZ R0, R158, R0 ;  /* 0x000000009e007221 */ /* 0x000fcc0000010000 */
[----:B---3--:R-:W-:Y:S01]  /*1c8c0*/  HMMA.16816.F32 R44, R12, R30, R60 ;  /* 0x0000001e0c2c723c */ /* 0x008fe2000000183c */
[----:B------:R3:W-:Y:S01]  /*1c8d0*/  MUFU.EX2 R61, R10 ;  /* 0x0000000a003d7308 */ /* 0x0007e20000000800 */
[----:B------:R-:W-:Y:S02]  /*1c8e0*/  FADD.FTZ R9, R159, R9 ;  /* 0x000000099f097221 */ /* 0x000fe40000010000 */
[----:B------:R-:W-:Y:S02]  /*1c8f0*/  FADD.FTZ R0, R150, R0 ;  /* 0x0000000096007221 */ /* 0x000fe40000010000 */
[----:B------:R-:W-:Y:S02]  /*1c900*/  FADD.FTZ R9, R147, R9 ;  /* 0x0000000993097221 */ /* 0x000fe40000010000 */
[----:B------:R-:W-:Y:S02]  /*1c910*/  FADD.FTZ R0, R154, R0 ;  /* 0x000000009a007221 */ /* 0x000fe40000010000 */
[----:B---3--:R-:W-:-:S02]  /*1c920*/  FFMA.FTZ R10, R225, R4, -R7 ;  /* 0x00000004e10a7223 */ /* 0x008fc40000010807 */
[-C--:B------:R-:W-:Y:S01]  /*1c930*/  FFMA.FTZ R11, R223, R4.reuse, -R7 ;  /* 0x00000004df0b7223 */ /* 0x080fe20000010807 */
[----:B------:R-:W-:Y:S01]  /*1c940*/  HMMA.16816.F32 R56, R12, R28, R56 ;  /* 0x0000001c0c38723c */ /* 0x000fe20000001838 */
[----:B------:R3:W-:Y:S01]  /*1c950*/  MUFU.EX2 R60, R10 ;  /* 0x0000000a003c7308 */ /* 0x0007e20000000800 */
[----:B------:R-:W-:Y:S01]  /*1c960*/  FADD.FTZ R9, R37, R9 ;  /* 0x0000000925097221 */ /* 0x000fe20000010000 */
[----:B------:R-:W5:Y:S01]  /*1c970*/  LDSM.16.MT88.4 R28, [R181+0x11000] ;  /* 0x01100000b51c783b */ /* 0x000f620000004200 */
[----:B------:R-:W-:Y:S02]  /*1c980*/  FADD.FTZ R0, R156, R0 ;  /* 0x000000009c007221 */ /* 0x000fe40000010000 */
[----:B------:R-:W-:Y:S01]  /*1c990*/  FADD.FTZ R9, R148, R9 ;  /* 0x0000000994097221 */ /* 0x000fe20000010000 */
[----:B------:R-:W-:Y:S01]  /*1c9a0*/  LDSM.16.MT88.4 R152, [R181+0x11800] ;  /* 0x01180000b598783b */ /* 0x000fe20000004200 */
[----:B---3--:R-:W-:-:S04]  /*1c9b0*/  FFMA.FTZ R10, R226, R4, -R7 ;  /* 0x00000004e20a7223 */ /* 0x008fc80000010807 */
[----:B------:R3:W-:Y:S01]  /*1c9c0*/  MUFU.EX2 R39, R10 ;  /* 0x0000000a00277308 */ /* 0x0007e20000000800 */
[----:B------:R-:W-:-:S07]  /*1c9d0*/  FADD.FTZ R0, R149, R0 ;  /* 0x0000000095007221 */ /* 0x000fce0000010000 */
[----:B------:R-:W1:Y:S01]  /*1c9e0*/  MUFU.EX2 R80, R11 ;  /* 0x0000000b00507308 */ /* 0x000e620000000800 */
[----:B---3--:R-:W-:-:S07]  /*1c9f0*/  FFMA.FTZ R10, R227, R4, -R5 ;  /* 0x00000004e30a7223 */ /* 0x008fce0000010805 */
[----:B------:R3:W1:Y:S01]  /*1ca00*/  MUFU.EX2 R38, R10 ;  /* 0x0000000a00267308 */ /* 0x0006620000000800 */
[----:B------:R-:W-:Y:S02]  /*1ca10*/  FADD.FTZ R9, R151, R9 ;  /* 0x0000000997097221 */ /* 0x000fe40000010000 */
[----:B------:R-:W-:Y:S02]  /*1ca20*/  FADD.FTZ R0, R145, R0 ;  /* 0x0000000091007221 */ /* 0x000fe40000010000 */
[----:B------:R-:W-:Y:S02]  /*1ca30*/  FADD.FTZ R9, R142, R9 ;  /* 0x000000098e097221 */ /* 0x000fe40000010000 */
[----:B------:R-:W-:Y:S01]  /*1ca40*/  FADD.FTZ R0, R146, R0 ;  /* 0x0000000092007221 */ /* 0x000fe20000010000 */
[----:B--2---:R-:W-:Y:S01]  /*1ca50*/  HMMA.16816.F32 R40, R12, R20, R68 ;  /* 0x000000140c28723c */ /* 0x004fe20000001844 */
[----:B------:R-:W-:Y:S01]  /*1ca60*/  FADD.FTZ R9, R140, R9 ;  /* 0x000000098c097221 */ /* 0x000fe20000010000 */
[----:B------:R-:W-:Y:S01]  /*1ca70*/  LDSM.16.MT88.4 R144, [R179+0x11800] ;  /* 0x01180000b390783b */ /* 0x000fe20000004200 */
[----:B------:R-:W-:-:S02]  /*1ca80*/  FADD.FTZ R0, R143, R0 ;  /* 0x000000008f007221 */ /* 0x000fc40000010000 */
[----:B------:R-:W-:-:S03]  /*1ca90*/  FADD.FTZ R9, R137, R9 ;  /* 0x0000000989097221 */ /* 0x000fc60000010000 */
[----:B------:R-:W-:Y:S01]  /*1caa0*/  HMMA.16816.F32 R52, R12, R22, R52 ;  /* 0x000000160c34723c */ /* 0x000fe20000001834 */
[----:B---3--:R-:W-:Y:S01]  /*1cab0*/  FFMA.FTZ R10, R228, R4, -R5 ;  /* 0x00000004e40a7223 */ /* 0x008fe20000010805 */
[----:B------:R-:W2:Y:S01]  /*1cac0*/  LDSM.16.MT88.4 R20, [R179+0x11000] ;  /* 0x01100000b314783b */ /* 0x000ea20000004200 */
[----:B------:R-:W-:-:S05]  /*1cad0*/  FADD.FTZ R0, R139, R0 ;  /* 0x000000008b007221 */ /* 0x000fca0000010000 */
[C---:B----4-:R-:W-:Y:S01]  /*1cae0*/  HMMA.16816.F32 R76, R12.reuse, R24, R76 ;  /* 0x000000180c4c723c */ /* 0x050fe2000000184c */
[----:B------:R3:W4:Y:S07]  /*1caf0*/  MUFU.EX2 R37, R10 ;  /* 0x0000000a00257308 */ /* 0x00072e0000000800 */
[----:B------:R-:W-:Y:S01]  /*1cb00*/  HMMA.16816.F32 R48, R12, R26, R48 ;  /* 0x0000001a0c30723c */ /* 0x000fe20000001830 */
[----:B------:R-:W-:Y:S01]  /*1cb10*/  FADD.FTZ R9, R141, R9 ;  /* 0x000000098d097221 */ /* 0x000fe20000010000 */
[----:B------:R-:W2:Y:S05]  /*1cb20*/  LDSM.16.MT88.4 R24, [R180+0x11000] ;  /* 0x01100000b418783b */ /* 0x000eaa0000004200 */
[----:B-1----:R-:W-:-:S02]  /*1cb30*/  F2FP.PACK_AB R12, R61, R80 ;  /* 0x000000503d0c723e */ /* 0x002fc400000000ff */
[----:B------:R-:W-:Y:S02]  /*1cb40*/  F2FP.PACK_AB R13, R82, R83 ;  /* 0x00000053520d723e */ /* 0x000fe400000000ff */
[----:B------:R-:W-:Y:S02]  /*1cb50*/  F2FP.PACK_AB R14, R39, R60 ;  /* 0x0000003c270e723e */ /* 0x000fe400000000ff */
[----:B------:R-:W-:Y:S01]  /*1cb60*/  F2FP.PACK_AB R15, R38, R81 ;  /* 0x00000051260f723e */ /* 0x000fe200000000ff */
[----:B---3--:R-:W-:Y:S02]  /*1cb70*/  FFMA.FTZ R10, R136, R4, -R5 ;  /* 0x00000004880a7223 */ /* 0x008fe40000010805 */
[----:B------:R-:W-:-:S04]  /*1cb80*/  FADD.FTZ R0, R19, R0 ;  /* 0x0000000013007221 */ /* 0x000fc80000010000 */
[----:B------:R-:W-:Y:S01]  /*1cb90*/  HMMA.16816.F32 R72, R12, R32, R72 ;  /* 0x000000200c48723c */ /* 0x000fe20000001848 */
[----:B------:R1:W-:Y:S01]  /*1cba0*/  MUFU.EX2 R33, R10 ;  /* 0x0000000a00217308 */ /* 0x0003e20000000800 */
[----:B------:R-:W-:Y:S02]  /*1cbb0*/  FADD.FTZ R9, R130, R9 ;  /* 0x0000000982097221 */ /* 0x000fe40000010000 */
[----:B------:R-:W-:Y:S02]  /*1cbc0*/  FADD.FTZ R0, R134, R0 ;  /* 0x0000000086007221 */ /* 0x000fe40000010000 */
[----:B------:R-:W-:Y:S02]  /*1cbd0*/  FADD.FTZ R9, R18, R9 ;  /* 0x0000000912097221 */ /* 0x000fe40000010000 */
[----:B------:R-:W-:Y:S02]  /*1cbe0*/  FADD.FTZ R0, R135, R0 ;  /* 0x0000000087007221 */ /* 0x000fe40000010000 */
[----:B-1----:R-:W-:-:S04]  /*1cbf0*/  FFMA.FTZ R10, R205, R4, -R5 ;  /* 0x00000004cd0a7223 */ /* 0x002fc80000010805 */
[----:B------:R1:W-:Y:S01]  /*1cc00*/  MUFU.EX2 R32, R10 ;  /* 0x0000000a00207308 */ /* 0x0003e20000000800 */
[----:B------:R-:W-:Y:S02]  /*1cc10*/  FADD.FTZ R9, R129, R9 ;  /* 0x0000000981097221 */ /* 0x000fe40000010000 */
[----:B------:R-:W-:Y:S02]  /*1cc20*/  FADD.FTZ R0, R127, R0 ;  /* 0x000000007f007221 */ /* 0x000fe40000010000 */
[----:B------:R-:W-:Y:S02]  /*1cc30*/  FADD.FTZ R9, R131, R9 ;  /* 0x0000000983097221 */ /* 0x000fe40000010000 */
[----:B------:R-:W-:Y:S02]  /*1cc40*/  FADD.FTZ R0, R124, R0 ;  /* 0x000000007c007221 */ /* 0x000fe40000010000 */
[----:B-1----:R-:W-:-:S04]  /*1cc50*/  FFMA.FTZ R10, R229, R4, -R7 ;  /* 0x00000004e50a7223 */ /* 0x002fc80000010807 */
[----:B------:R1:W3:Y:S01]  /*1cc60*/  MUFU.EX2 R19, R10 ;  /* 0x0000000a00137308 */ /* 0x0002e20000000800 */
[----:B------:R-:W-:Y:S02]  /*1cc70*/  FADD.FTZ R9, R122, R9 ;  /* 0x000000097a097221 */ /* 0x000fe40000010000 */
[----:B------:R-:W-:Y:S02]  /*1cc80*/  FADD.FTZ R0, R125, R0 ;  /* 0x000000007d007221 */ /* 0x000fe40000010000 */
[----:B-1----:R-:W-:-:S04]  /*1cc90*/  FFMA.FTZ R10, R206, R4, -R7 ;  /* 0x00000004ce0a7223 */ /* 0x002fc80000010807 */
[----:B------:R1:W1:Y:S01]  /*1cca0*/  MUFU.EX2 R18, R10 ;  /* 0x0000000a00127308 */ /* 0x0002620000000800 */
[----:B------:R-:W-:Y:S02]  /*1ccb0*/  FADD.FTZ R0, R126, R0 ;  /* 0x000000007e007221 */ /* 0x000fe40000010000 */
[----:B-1----:R-:W-:-:S05]  /*1ccc0*/  FFMA.FTZ R10, R230, R4, -R7 ;  /* 0x00000004e60a7223 */ /* 0x002fca0000010807 */
[----:B------:R1:W1:Y:S02]  /*1ccd0*/  MUFU.EX2 R11, R10 ;  /* 0x0000000a000b7308 */ /* 0x0002640000000800 */
[----:B-1----:R-:W-:Y:S02]  /*1cce0*/  FFMA.FTZ R10, R231, R4, -R7 ;  /* 0x00000004e70a7223 */ /* 0x002fe40000010807 */
[----:B------:R-:W-:-:S04]  /*1ccf0*/  FADD.FTZ R7, R119, R9 ;  /* 0x0000000977077221 */ /* 0x000fc80000010000 */
[----:B------:R-:W-:Y:S02]  /*1cd00*/  FADD.FTZ R9, R121, R7 ;  /* 0x0000000779097221 */ /* 0x000fe40000010000 */
[----:B------:R-:W-:Y:S02]  /*1cd10*/  FADD.FTZ R7, R120, R0 ;  /* 0x0000000078077221 */ /* 0x000fe40000010000 */
[----:B------:R-:W-:Y:S02]  /*1cd20*/  FFMA.FTZ R4, R232, R4, -R5 ;  /* 0x00000004e8047223 */ /* 0x000fe40000010805 */
[----:B------:R-:W-:Y:S02]  /*1cd30*/  FADD.FTZ R0, R123, R9 ;  /* 0x000000097b007221 */ /* 0x000fe40000010000 */
[----:B------:R-:W-:Y:S02]  /*1cd40*/  FADD.FTZ R5, R114, R7 ;  /* 0x0000000772057221 */ /* 0x000fe40000010000 */
[----:B------:R1:W1:Y:S02]  /*1cd50*/  MUFU.EX2 R7, R4 ;  /* 0x0000000400077308 */ /* 0x0002640000000800 */
[----:B-1----:R-:W-:-:S02]  /*1cd60*/  FADD.FTZ R4, R113, R0 ;  /* 0x0000000071047221 */ /* 0x002fc40000010000 */
        /* <DEDUP_REMOVED lines=36> */
[----:B------:R-:W-:Y:S01]  /*1cfb0*/  FADD.FTZ R4, R60, R4 ;  /* 0x000000043c047221 */ /* 0x000fe20000010000 */
[----:B------:R-:W1:Y:S01]  /*1cfc0*/  MUFU.EX2 R10, R10 ;  /* 0x0000000a000a7308 */ /* 0x000e620000000800 */
[----:B------:R-:W-:-:S02]  /*1cfd0*/  FADD.FTZ R0, R38, R0 ;  /* 0x0000000026007221 */ /* 0x000fc40000010000 */
[----:B------:R-:W-:-:S03]  /*1cfe0*/  FADD.FTZ R4, R39, R4 ;  /* 0x0000000427047221 */ /* 0x000fc60000010000 */
[----:B-----5:R-:W-:Y:S01]  /*1cff0*/  HMMA.16816.F32 R56, R12, R28, R56 ;  /* 0x0000001c0c38723c */ /* 0x020fe20000001838 */
[----:B----4-:R-:W-:-:S07]  /*1d000*/  FADD.FTZ R0, R37, R0 ;  /* 0x0000000025007221 */ /* 0x010fce0000010000 */
[----:B------:R-:W-:Y:S01]  /*1d010*/  HMMA.16816.F32 R44, R12, R30, R44 ;  /* 0x0000001e0c2c723c */ /* 0x000fe2000000182c */
[----:B---3--:R-:W-:-:S07]  /*1d020*/  FADD.FTZ R4, R19, R4 ;  /* 0x0000000413047221 */ /* 0x008fce0000010000 */
[C---:B--2---:R-:W-:Y:S08]  /*1d030*/  HMMA.16816.F32 R40, R12.reuse, R20, R40 ;  /* 0x000000140c28723c */ /* 0x044ff00000001828 */
[C---:B------:R-:W-:Y:S08]  /*1d040*/  HMMA.16816.F32 R52, R12.reuse, R22, R52 ;  /* 0x000000160c34723c */ /* 0x040ff00000001834 */
[C---:B------:R-:W-:Y:S08]  /*1d050*/  HMMA.16816.F32 R140, R12.reuse, R24, R76 ;  /* 0x000000180c8c723c */ /* 0x040ff0000000184c */
[----:B------:R-:W-:Y:S01]  /*1d060*/  HMMA.16816.F32 R48, R12, R26, R48 ;  /* 0x0000001a0c30723c */ /* 0x000fe20000001830 */
[----:B------:R-:W2:Y:S01]  /*1d070*/  LDSM.16.MT88.4 R12, [R180+0x11800] ;  /* 0x01180000b40c783b */ /* 0x000ea20000004200 */
[----:B------:R-:W-:-:S02]  /*1d080*/  FADD.FTZ R0, R33, R0 ;  /* 0x0000000021007221 */ /* 0x000fc40000010000 */
[----:B------:R-:W-:Y:S02]  /*1d090*/  FADD.FTZ R4, R18, R4 ;  /* 0x0000000412047221 */ /* 0x000fe40000010000 */
[----:B------:R-:W-:Y:S02]  /*1d0a0*/  FADD.FTZ R0, R32, R0 ;  /* 0x0000000020007221 */ /* 0x000fe40000010000 */
[----:B------:R-:W-:Y:S02]  /*1d0b0*/  FADD.FTZ R4, R11, R4 ;  /* 0x000000040b047221 */ /* 0x000fe40000010000 */
[----:B------:R-:W-:Y:S02]  /*1d0c0*/  FADD.FTZ R5, R7, R0 ;  /* 0x0000000007057221 */ /* 0x000fe40000010000 */
[----:B-1----:R-:W-:-:S05]  /*1d0d0*/  FADD.FTZ R0, R10, R4 ;  /* 0x000000040a007221 */ /* 0x002fca0000010000 */
[----:B------:R1:W-:Y:S04]  /*1d0e0*/  STL [R1+0xc], R0 ;  /* 0x00000c0001007387 */ /* 0x0003e80000100800 */
[----:B------:R1:W-:Y:S01]  /*1d0f0*/  STL [R1+0x8], R5 ;  /* 0x0000080501007387 */ /* 0x0003e20000100800 */
[----:B------:R-:W-:Y:S02]  /*1d100*/  F2FP.PACK_AB R136, R18, R19 ;  /* 0x000000131288723e */ /* 0x000fe400000000ff */
[----:B------:R-:W-:Y:S02]  /*1d110*/  F2FP.PACK_AB R137, R33, R37 ;  /* 0x000000252189723e */ /* 0x000fe400000000ff */
[----:B------:R-:W-:Y:S02]  /*1d120*/  F2FP.PACK_AB R138, R10, R11 ;  /* 0x0000000b0a8a723e */ /* 0x000fe400000000ff */
[----:B------:R-:W-:-:S07]  /*1d130*/  F2FP.PACK_AB R139, R7, R32 ;  /* 0x00000020078b723e */ /* 0x000fce00000000ff */
[C---:B------:R-:W-:Y:S08]  /*1d140*/  HMMA.16816.F32 R164, R136.reuse, R160, R72 ;  /* 0x000000a088a4723c */ /* 0x040ff00000001848 */
[C---:B------:R-:W-:Y:S08]  /*1d150*/  HMMA.16816.F32 R156, R136.reuse, R152, R56 ;  /* 0x00000098889c723c */ /* 0x040ff00000001838 */
[C---:B------:R-:W-:Y:S08]  /*1d160*/  HMMA.16816.F32 R148, R136.reuse, R144, R40 ;  /* 0x000000908894723c */ /* 0x040ff00000001828 */
[C---:B------:R-:W-:Y:S08]  /*1d170*/  HMMA.16816.F32 R160, R136.reuse, R162, R64 ;  /* 0x000000a288a0723c */ /* 0x040ff00000001840 */
[C---:B------:R-:W-:Y:S08]  /*1d180*/  HMMA.16816.F32 R152, R136.reuse, R154, R44 ;  /* 0x0000009a8898723c */ /* 0x040ff0000000182c */
[C---:B------:R-:W-:Y:S08]  /*1d190*/  HMMA.16816.F32 R144, R136.reuse, R146, R52 ;  /* 0x000000928890723c */ /* 0x040ff00000001834 */
[C---:B--2---:R-:W-:Y:S08]  /*1d1a0*/  HMMA.16816.F32 R140, R136.reuse, R12, R140 ;  /* 0x0000000c888c723c */ /* 0x044ff0000000188c */
[----:B------:R-:W-:Y:S01]  /*1d1b0*/  HMMA.16816.F32 R136, R136, R14, R48 ;  /* 0x0000000e8888723c */ /* 0x000fe20000001830 */
[----:B------:R-:W-:Y:S07]  /*1d1c0*/  @!P1 BRA `(.L_x_1411) ;  /* 0x00009f8000009947 */ /* 0x000fee0003800000 */
[----:B-1----:R-:W2:Y:S01]  /*1d1d0*/  LDL R249, [R1+0xf8] ;  /* 0x0000f80001f97983 */ /* 0x002ea20000100800 */
[----:B------:R-:W-:-:S04]  /*1d1e0*/  DEPBAR.LE SB0, 0x0 ;  /* 0x000080000000791a */ /* 0x000fc80000000000 */
[----:B------:R-:W-:Y:S01]  /*1d1f0*/  WARPSYNC 0xffffffff ;  /* 0xffffffff00007948 */ /* 0x000fe20003800000 */
[----:B------:R-:W-:Y:S01]  /*1d200*/  BSSY B0, `(.L_x_1412) ;  /* 0x0000046000007945 */ /* 0x000fe20003800000 */
[----:B------:R-:W-:Y:S01]  /*1d210*/  BAR.SYNC.DEFER_BLOCKING 0x0 ;  /* 0x0000000000007b1d */ /* 0x000fe20000010000 */
[----:B--2---:R-:W-:-:S05]  /*1d220*/  IADD3 R252, R249, -0x2, RZ ;  /* 0xfffffffef9fc7810 */ /* 0x004fca0007ffe0ff */
[----:B------:R1:W-:Y:S01]  /*1d230*/  STL [R1+0x4], R252 ;  /* 0x000004fc01007387 */ /* 0x0003e20000100800 */
[----:B------:R-:W-:Y:S05]  /*1d240*/  @!P0 BRA `(.L_x_1413) ;  /* 0x000003e000008947 */ /* 0x000fea0003800000 */
[----:B------:R-:W2:Y:S01]  /*1d250*/  LD.E R4, [R16.64+0x170] ;  /* 0x0001700610047980 */ /* 0x000ea2000c101900 */
[----:B------:R-:W-:-:S05]  /*1d260*/  IMAD.SHL.U32 R12, R252, 0x100, RZ ;  /* 0x00000100fc0c7824 */ /* 0x000fca00078e00ff */
[C---:B------:R-:W-:Y:S02]  /*1d270*/  IADD3 R13, R12.reuse, 0x100, RZ ;  /* 0x000001000c0d7810 */ /* 0x040fe40007ffe0ff */
[----:B------:R-:W-:Y:S02]  /*1d280*/  IABS R9, R12 ;  /* 0x0000000c00097213 */ /* 0x000fe40000000000 */
[-C--:B--2---:R-:W-:Y:S02]  /*1d290*/  IABS R0, R4.reuse ;  /* 0x0000000400007213 */ /* 0x084fe40000000000 */
[-C--:B------:R-:W-:Y:S02]  /*1d2a0*/  IABS R14, R4.reuse ;  /* 0x00000004000e7213 */ /* 0x080fe40000000000 */
[----:B------:R-:W2:Y:S01]  /*1d2b0*/  I2F.RP R10, R0 ;  /* 0x00000000000a7306 */ /* 0x000ea20000209400 */
[----:B------:R-:W-:-:S04]  /*1d2c0*/  LOP3.LUT R12, R12, R4, RZ, 0x3c, !PT ;  /* 0x000000040c0c7212 */ /* 0x000fc800078e3cff */
[----:B------:R-:W-:-:S03]  /*1d2d0*/  ISETP.GE.AND P1, PT, R12, RZ, PT ;  /* 0x000000ff0c00720c */ /* 0x000fc60003f26270 */
[----:B--2---:R-:W2:Y:S02]  /*1d2e0*/  MUFU.RCP R10, R10 ;  /* 0x0000000a000a7308 */ /* 0x004ea40000001000 */
[----:B--2---:R-:W-:-:S06]  /*1d2f0*/  IADD3 R10, R10, 0xffffffe, RZ ;  /* 0x0ffffffe0a0a7810 */ /* 0x004fcc0007ffe0ff */
[----:B------:R-:W2:Y:S02]  /*1d300*/  F2I.FTZ.U32.TRUNC.NTZ R11, R10 ;  /* 0x0000000a000b7305 */ /* 0x000ea4000021f000 */
[--C-:B--2---:R-:W-:Y:S02]  /*1d310*/  IMAD.MOV R5, RZ, RZ, -R11.reuse ;  /* 0x000000ffff057224 */ /* 0x104fe400078e0a0b */
        /* <DEDUP_REMOVED lines=33> */
[----:B----4-:R-:W4:Y:S01]  /*1d530*/  LD.E.64 R12, [R16.64+0x28] ;  /* 0x00002806100c7980 */ /* 0x010f22000c101b00 */
        /* <DEDUP_REMOVED lines=15> */
.L_x_1413:
[----:B------:R-:W2:Y:S02]  /*1d630*/  LD.E R0, [R16.64+0x40] ;  /* 0x0000400610007980 */ /* 0x000ea4000c101900 */
[----:B--2---:R-:W-:-:S04]  /*1d640*/  LEA R0, -R0, RZ, 0x8 ;  /* 0x000000ff00007211 */ /* 0x004fc800078e41ff */
[----:B------:R-:W-:Y:S02]  /*1d650*/  SHF.R.S32.HI R4, RZ, 0x1f, R0 ;  /* 0x0000001fff047819 */ /* 0x000fe40000011400 */
.L_x_1414:
[----:B------:R-:W-:Y:S05]  /*1d660*/  BSYNC B0 ;  /* 0x0000000000007941 */ /* 0x000fea0003800000 */
.L_x_1412:
[----:B------:R-:W2:Y:S04]  /*1d670*/  LDL.LU R22, [R1+0x54] ;  /* 0x0000540001167983 */ /* 0x000ea80000300800 */
[----:B------:R-:W3:Y:S04]  /*1d680*/  LDL.LU R21, [R1+0x90] ;  /* 0x0000900001157983 */ /* 0x000ee80000300800 */
[----:B------:R-:W4:Y:S04]  /*1d690*/  LDL.LU R20, [R1+0x120] ;  /* 0x0001200001147983 */ /* 0x000f280000300800 */
        /* <DEDUP_REMOVED lines=11> */
[----:B------:R-:W4:Y:S04]  /*1d750*/  LDL R23, [R1] ;  /* 0x0000000001177983 */ /* 0x000f280000100800 */
[----:B------:R-:W4:Y:S04]  /*1d760*/  LDL R25, [R1+0x10] ;  /* 0x0000100001197983 */ /* 0x000f280000100800 */
[----:B------:R-:W4:Y:S01]  /*1d770*/  LDL R24, [R1+0x14] ;  /* 0x0000140001187983 */ /* 0x000f220000100800 */
[----:B------:R-:W-:-:S04]  /*1d780*/  LEA R134, P3, R0, R238, 0x1 ;  /* 0x000000ee00867211 */ /* 0x000fc800078608ff */
[----:B------:R-:W-:Y:S01]  /*1d790*/  LEA.HI.X R135, R0, R237, R4, 0x1, P3 ;  /* 0x000000ed00877211 */ /* 0x000fe200018f0c04 */
[----:B------:R-:W-:Y:S04]  /*1d7a0*/  STL [R1+0x178], R140 ;  /* 0x0001788c01007387 */ /* 0x000fe80000100800 */
[----:B------:R-:W-:Y:S01]  /*1d7b0*/  STL [R1+0x174], R139 ;  /* 0x0001748b01007387 */ /* 0x000fe20000100800 */
[----:B--2---:R-:W-:Y:S02]  /*1d7c0*/  IMAD.MOV.U32 R52, RZ, RZ, R22 ;  /* 0x000000ffff347224 */ /* 0x004fe400078e0016 */
[----:B---3--:R-:W-:Y:S01]  /*1d7d0*/  IMAD.MOV.U32 R53, RZ, RZ, R21 ;  /* 0x000000ffff357224 */ /* 0x008fe200078e0015 */
[----:B----4-:R-:W-:Y:S01]  /*1d7e0*/  MOV R37, R20 ;  /* 0x0000001400257202 */ /* 0x010fe20000000f00 */
[----:B------:R-:W-:-:S02]  /*1d7f0*/  IMAD.MOV.U32 R54, RZ, RZ, R19 ;  /* 0x000000ffff367224 */ /* 0x000fc400078e0013 */
[----:B------:R-:W-:Y:S01]  /*1d800*/  IMAD.MOV.U32 R61, RZ, RZ, R14 ;  /* 0x000000ffff3d7224 */ /* 0x000fe200078e000e */
[----:B------:R-:W-:Y:S01]  /*1d810*/  MOV R60, R13 ;  /* 0x0000000d003c7202 */ /* 0x000fe20000000f00 */
[----:B------:R-:W-:Y:S02]  /*1d820*/  IMAD.MOV.U32 R59, RZ, RZ, R12 ;  /* 0x000000ffff3b7224 */ /* 0x000fe400078e000c */
[----:B------:R-:W-:Y:S02]  /*1d830*/  IMAD.MOV.U32 R58, RZ, RZ, R11 ;  /* 0x000000ffff3a7224 */ /* 0x000fe400078e000b */
[----:B------:R-:W-:Y:S01]  /*1d840*/  IMAD.MOV.U32 R57, RZ, RZ, R10 ;  /* 0x000000ffff397224 */ /* 0x000fe200078e000a */
[----:B------:R-:W-:Y:S01]  /*1d850*/  ISETP.GE.AND P1, PT, R132, R23, PT ;  /* 0x000000178400720c */ /* 0x000fe20003f26270 */
[----:B------:R-:W-:Y:S01]  /*1d860*/  IMAD.MOV.U32 R50, RZ, RZ, R5 ;  /* 0x000000ffff327224 */ /* 0x000fe200078e0005 */
[----:B------:R-:W-:Y:S01]  /*1d870*/  MOV R51, R7 ;  /* 0x0000000700337202 */ /* 0x000fe20000000f00 */
[----:B------:R-:W-:-:S02]  /*1d880*/  IMAD.MOV.U32 R63, RZ, RZ, R25 ;  /* 0x000000ffff3f7224 */ /* 0x000fc400078e0019 */
[----:B------:R-:W-:-:S08]  /*1d890*/  IMAD.MOV.U32 R64, RZ, RZ, R24 ;  /* 0x000000ffff407224 */ /* 0x000fd000078e0018 */
[----:B------:R-:W-:Y:S01]  /*1d8a0*/  @!P1 IADD3 R5, P2, R0, R168, RZ ;  /* 0x000000a800059210 */ /* 0x000fe20007f5e0ff */
[----:B------:R-:W-:Y:S02]  /*1d8b0*/  @!P1 IMAD.MOV.U32 R10, RZ, RZ, R0 ;  /* 0x000000ffff0a9224 */ /* 0x000fe400078e0000 */
[----:B------:R-:W-:Y:S02]  /*1d8c0*/  @!P1 IMAD.MOV.U32 R11, RZ, RZ, R4 ;  /* 0x000000ffff0b9224 */ /* 0x000fe400078e0004 */
[----:B------:R-:W-:Y:S01]  /*1d8d0*/  @!P1 IMAD.X R7, R4, 0x1, R216, P2 ;  /* 0x0000000104079824 */ /* 0x000fe200010e06d8 */
[----:B------:R-:W-:Y:S01]  /*1d8e0*/  @!P1 LEA R48, P2, R5, R238, 0x1 ;  /* 0x000000ee05309211 */ /* 0x000fe200078408ff */
[----:B------:R-:W-:Y:S01]  /*1d8f0*/  IMAD.MOV.U32 R56, RZ, RZ, R9 ;  /* 0x000000ffff387224 */ /* 0x000fe200078e0009 */
[C---:B------:R-:W-:Y:S01]  /*1d900*/  @!P1 LEA R9, P4, R63.reuse, R0, 0x5 ;  /* 0x000000003f099211 */ /* 0x040fe200078828ff */
[----:B------:R-:W-:Y:S02]  /*1d910*/  @!P1 IMAD R12, R64, 0x30, RZ ;  /* 0x00000030400c9824 */ /* 0x000fe400078e02ff */
[----:B------:R-:W-:Y:S01]  /*1d920*/  @!P1 IMAD.WIDE.U32 R10, R63, 0x30, R10 ;  /* 0x000000303f0a9825 */ /* 0x000fe200078e000a */
[----:B------:R-:W-:-:S02]  /*1d930*/  @!P1 LEA.HI.X R49, R5, R237, R7, 0x1, P2 ;  /* 0x000000ed05319211 */ /* 0x000fc400010f0c07 */
[C---:B------:R-:W-:Y:S02]  /*1d940*/  @!P1 LEA R5, P3, R63.reuse, R0, 0x6 ;  /* 0x000000003f059211 */ /* 0x040fe400078630ff */
[--C-:B------:R-:W-:Y:S02]  /*1d950*/  @!P1 LEA.HI.X R13, R63, R4, R64.reuse, 0x5, P4 ;  /* 0x000000043f0d9211 */ /* 0x100fe400020f2c40 */
[----:B------:R-:W-:Y:S02]  /*1d960*/  @!P1 IADD3 R12, R11, R12, RZ ;  /* 0x0000000c0b0c9210 */ /* 0x000fe40007ffe0ff */
[----:B------:R-:W-:Y:S02]  /*1d970*/  @!P1 LEA R44, P4, R10, R238, 0x1 ;  /* 0x000000ee0a2c9211 */ /* 0x000fe400078808ff */
[C---:B------:R-:W-:Y:S01]  /*1d980*/  @!P1 LEA.HI.X R14, R63.reuse, R4, R64, 0x6, P3 ;  /* 0x000000043f0e9211 */ /* 0x040fe200018f3440 */
[----:B------:R-:W-:Y:S01]  /*1d990*/  @!P1 IMAD.MOV.U32 R11, RZ, RZ, R4 ;  /* 0x000000ffff0b9224 */ /* 0x000fe200078e0004 */
[----:B------:R-:W-:-:S02]  /*1d9a0*/  @!P1 LEA R7, P2, R63, R0, 0x7 ;  /* 0x000000003f079211 */ /* 0x000fc400078438ff */
[-C--:B------:R-:W-:Y:S02]  /*1d9b0*/  @!P1 LEA R42, P3, R5, R238.reuse, 0x1 ;  /* 0x000000ee052a9211 */ /* 0x080fe400078608ff */
[-C--:B------:R-:W-:Y:S01]  /*1d9c0*/  @!P1 LEA.HI.X R45, R10, R237.reuse, R12, 0x1, P4 ;  /* 0x000000ed0a2d9211 */ /* 0x080fe200020f0c0c */
[----:B------:R-:W-:Y:S01]  /*1d9d0*/  @!P1 IMAD.MOV.U32 R10, RZ, RZ, R0 ;  /* 0x000000ffff0a9224 */ /* 0x000fe200078e0000 */
[----:B------:R-:W-:Y:S01]  /*1d9e0*/  @!P1 LEA R46, P5, R9, R238, 0x1 ;  /* 0x000000ee092e9211 */ /* 0x000fe200078a08ff */
[----:B------:R-:W-:Y:S01]  /*1d9f0*/  IMAD.MOV.U32 R62, RZ, RZ, R15 ;  /* 0x000000ffff3e7224 */ /* 0x000fe200078e000f */
[C---:B------:R-:W-:Y:S01]  /*1da00*/  @!P1 LEA.HI.X R15, R63.reuse, R4, R64, 0x7, P2 ;  /* 0x000000043f0f9211 */ /* 0x040fe200010f3c40 */
[----:B------:R-:W-:Y:S01]  /*1da10*/  @!P1 IMAD.WIDE.U32 R20, R63, 0x50, R10 ;  /* 0x000000503f149825 */ /* 0x000fe200078e000a */
[-C--:B------:R-:W-:Y:S02]  /*1da20*/  @!P1 LEA.HI.X R43, R5, R237.reuse, R14, 0x1, P3 ;  /* 0x000000ed052b9211 */ /* 0x080fe400018f0c0e */
[----:B------:R-:W-:Y:S01]  /*1da30*/  @!P1 LEA R40, P2, R7, R238, 0x1 ;  /* 0x000000ee07289211 */ /* 0x000fe200078408ff */
[----:B------:R-:W-:Y:S01]  /*1da40*/  @!P1 IMAD R5, R64, 0x50, RZ ;  /* 0x0000005040059824 */ /* 0x000fe200078e02ff */
[----:B------:R-:W-:Y:S01]  /*1da50*/  @!P1 LEA.HI.X R47, R9, R237, R13, 0x1, P5 ;  /* 0x000000ed092f9211 */ /* 0x000fe200028f0c0d */
[----:B------:R-:W-:-:S02]  /*1da60*/  @!P1 IMAD.MOV.U32 R12, RZ, RZ, R0 ;  /* 0x000000ffff0c9224 */ /* 0x000fc400078e0000 */
[----:B------:R-:W-:Y:S01]  /*1da70*/  @!P1 IMAD.MOV.U32 R13, RZ, RZ, R4 ;  /* 0x000000ffff0d9224 */ /* 0x000fe200078e0004 */
[----:B------:R-:W-:Y:S01]  /*1da80*/  @!P1 MOV R22, R0 ;  /* 0x0000000000169202 */ /* 0x000fe20000000f00 */
[----:B------:R-:W-:Y:S01]  /*1da90*/  @!P1 IMAD.MOV.U32 R24, RZ, RZ, R0 ;  /* 0x000000ffff189224 */ /* 0x000fe200078e0000 */
[----:B------:R-:W-:Y:S01]  /*1daa0*/  @!P1 LEA.HI.X R41, R7, R237, R15, 0x1, P2 ;  /* 0x000000ed07299211 */ /* 0x000fe200010f0c0f */
[----:B------:R-:W-:Y:S01]  /*1dab0*/  @!P1 IMAD.MOV.U32 R25, RZ, RZ, R4 ;  /* 0x000000ffff199224 */ /* 0x000fe200078e0004 */
[----:B------:R-:W-:Y:S01]  /*1dac0*/  @!P1 LEA R38, P2, R20, R238, 0x1 ;  /* 0x000000ee14269211 */ /* 0x000fe200078408ff */
[----:B------:R-:W-:Y:S02]  /*1dad0*/  IMAD.MOV.U32 R55, RZ, RZ, R18 ;  /* 0x000000ffff377224 */ /* 0x000fe400078e0012 */
[----:B------:R-:W-:Y:S02]  /*1dae0*/  @!P1 IMAD.MOV.U32 R23, RZ, RZ, R4 ;  /* 0x000000ffff179224 */ /* 0x000fe400078e0004 */
[----:B------:R-:W-:-:S02]  /*1daf0*/  @!P1 IMAD.IADD R5, R21, 0x1, R5 ;  /* 0x0000000115059824 */ /* 0x000fc400078e0205 */
[----:B------:R-:W-:Y:S02]  /*1db00*/  @!P1 IMAD R7, R64, 0x60, RZ ;  /* 0x0000006040079824 */ /* 0x000fe400078e02ff */
[----:B------:R-:W-:Y:S01]  /*1db10*/  @!P1 IMAD.WIDE.U32 R18, R63, 0x60, R12 ;  /* 0x000000603f129825 */ /* 0x000fe200078e000c */
[----:B------:R-:W-:-:S03]  /*1db20*/  @!P1 LEA.HI.X R39, R20, R237, R5, 0x1, P2 ;  /* 0x000000ed14279211 */ /* 0x000fc600010f0c05 */
[----:B------:R-:W-:Y:S01]  /*1db30*/  @!P1 IMAD.WIDE.U32 R14, R63, 0x70, R10 ;  /* 0x000000703f0e9825 */ /* 0x000fe200078e000a */
[----:B------:R-:W-:-:S03]  /*1db40*/  @!P1 IADD3 R5, R7, R19, RZ ;  /* 0x0000001307059210 */ /* 0x000fc60007ffe0ff */
[C---:B------:R-:W-:Y:S02]  /*1db50*/  @!P1 IMAD R9, R64.reuse, 0x70, RZ ;  /* 0x0000007040099824 */ /* 0x040fe400078e02ff */
[----:B------:R-:W-:Y:S02]  /*1db60*/  @!P1 IMAD R27, R64, 0xa0, RZ ;  /* 0x000000a0401b9824 */ /* 0x000fe400078e02ff */
[----:B------:R-:W-:Y:S01]  /*1db70*/  @!P1 IMAD.WIDE.U32 R10, R63, 0xa0, R24 ;  /* 0x000000a03f0a9825 */ /* 0x000fe200078e0018 */
[----:B------:R-:W-:-:S03]  /*1db80*/  @!P1 LEA R34, P5, R18, R238, 0x1 ;  /* 0x000000ee12229211 */ /* 0x000fc600078a08ff */
[----:B------:R-:W-:Y:S02]  /*1db90*/  @!P1 IMAD R26, R64, 0x90, RZ ;  /* 0x00000090401a9824 */ /* 0x000fe400078e02ff */
[----:B------:R-:W-:Y:S01]  /*1dba0*/  @!P1 IMAD.WIDE.U32 R12, R63, 0x90, R22 ;  /* 0x000000903f0c9825 */ /* 0x000fe200078e0016 */
[----:B------:R-:W-:-:S03]  /*1dbb0*/  @!P1 LEA R28, P2, R10, R238, 0x1 ;  /* 0x000000ee0a1c9211 */ /* 0x000fc600078408ff */
[----:B------:R-:W-:Y:S02]  /*1dbc0*/  @!P1 IMAD.IADD R7, R15, 0x1, R9 ;  /* 0x000000010f079824 */ /* 0x000fe400078e0209 */
[----:B------:R-:W-:Y:S01]  /*1dbd0*/  @!P1 IMAD.IADD R11, R27, 0x1, R11 ;  /* 0x000000011b0b9824 */ /* 0x000fe200078e020b */
[-C--:B------:R-:W-:Y:S01]  /*1dbe0*/  @!P1 LEA R32, P4, R14, R238.reuse, 0x1 ;  /* 0x000000ee0e209211 */ /* 0x080fe200078808ff */
[----:B------:R-:W-:Y:S01]  /*1dbf0*/  @!P1 IMAD.IADD R9, R13, 0x1, R26 ;  /* 0x000000010d099824 */ /* 0x000fe200078e021a */
[----:B------:R-:W-:Y:S01]  /*1dc00*/  @!P1 LEA R30, P3, R12, R238, 0x1 ;  /* 0x000000ee0c1e9211 */ /* 0x000fe200078608ff */
[----:B------:R-:W-:Y:S01]  /*1dc10*/  @P1 STS.128 [R189+0xa000], RZ ;  /* 0x00a000ffbd001388 */ /* 0x000fe20000000c00 */
[-C--:B------:R-:W-:Y:S01]  /*1dc20*/  @!P1 LEA.HI.X R35, R18, R237.reuse, R5, 0x1, P5 ;  /* 0x000000ed12239211 */ /* 0x080fe200028f0c05 */
[----:B------:R-:W-:Y:S01]  /*1dc30*/  @!P1 IMAD.MOV.U32 R18, RZ, RZ, R0 ;  /* 0x000000ffff129224 */ /* 0x000fe200078e0000 */
[----:B------:R-:W-:Y:S01]  /*1dc40*/  @!P1 MOV R19, R4 ;  /* 0x0000000400139202 */ /* 0x000fe20000000f00 */
[----:B------:R-:W-:Y:S01]  /*1dc50*/  @!PT LDS RZ, [RZ] ;  /* 0x00000000fffff984 */ /* 0x000fe20000000800 */
[----:B------:R-:W-:Y:S01]  /*1dc60*/  @!PT LDS RZ, [RZ] ;  /* 0x00000000fffff984 */ /* 0x000fe20000000800 */
[----:B------:R-:W-:Y:S01]  /*1dc70*/  @!PT LDS RZ, [RZ] ;  /* 0x00000000fffff984 */ /* 0x000fe20000000800 */
[----:B------:R2:W-:Y:S01]  /*1dc80*/  @!P1 LDGSTS.E.BYPASS.LTC128B.128 [R189+0xa000], [R134.64] ;  /* 0x0a00000086bd9fae */ /* 0x0005e2000b901d46 */
[-C--:B------:R-:W-:Y:S01]  /*1dc90*/  @!P1 LEA.HI.X R29, R10, R237.reuse, R11, 0x1, P2 ;  /* 0x000000ed0a1d9211 */ /* 0x080fe200010f0c0b */
[--C-:B------:R-:W-:Y:S01]  /*1dca0*/  @!P1 IMAD.MOV.U32 R15, RZ, RZ, R4.reuse ;  /* 0x000000ffff0f9224 */ /* 0x100fe200078e0004 */
[-C--:B------:R-:W-:Y:S01]  /*1dcb0*/  @!P1 LEA.HI.X R33, R14, R237.reuse, R7, 0x1, P4 ;  /* 0x000000ed0e219211 */ /* 0x080fe200020f0c07 */
[----:B------:R-:W-:Y:S01]  /*1dcc0*/  @P1 STS.128 [R189+0xa800], RZ ;  /* 0x00a800ffbd001388 */ /* 0x000fe20000000c00 */
        /* <DEDUP_REMOVED lines=12> */
[----:B------:R-:W-:Y:S01]  /*1dd90*/  @!P1 IMAD.MOV.U32 R4, RZ, RZ, R0 ;  /* 0x000000ffff049224 */ /* 0x000fe200078e0000 */
[----:B------:R-:W-:Y:S01]  /*1dda0*/  @!PT LDS RZ, [RZ] ;  /* 0x00000000fffff984 */ /* 0x000fe20000000800 */
[----:B------:R-:W-:Y:S01]  /*1ddb0*/  @!PT LDS RZ, [RZ] ;  /* 0x00000000fffff984 */ /* 0x000fe20000000800 */
[----:B------:R-:W-:Y:S01]  /*1ddc0*/  @!PT LDS RZ, [RZ] ;  /* 0x00000000fffff984 */ /* 0x000fe20000000800 */
[----:B------:R2:W-:Y:S01]  /*1ddd0*/  @!P1 LDGSTS.E.BYPASS.LTC128B.128 [R189+0xb000], [R46.64] ;  /* 0x0b0000002ebd9fae */ /* 0x0005e2000b901d46 */
[----:B------:R-:W-:Y:S02]  /*1dde0*/  @!P1 IMAD R0, R64, 0xb0, RZ ;  /* 0x000000b040009824 */ /* 0x000fe400078e02ff */
[----:B------:R-:W-:Y:S01]  /*1ddf0*/  @!P1 IMAD.WIDE.U32 R18, R63, 0xb0, R18 ;  /* 0x000000b03f129825 */ /* 0x000fe200078e0012 */
[----:B------:R-:W-:Y:S04]  /*1de00*/  @P1 STS.128 [R189+0xb800], RZ ;  /* 0x00b800ffbd001388 */ /* 0x000fe80000000c00 */
[----:B------:R-:W-:Y:S01]  /*1de10*/  @!PT LDS RZ, [RZ] ;  /* 0x00000000fffff984 */ /* 0x000fe20000000800 */
[----:B------:R-:W-:Y:S01]  /*1de20*/  @!PT LDS RZ, [RZ] ;  /* 0x00000000fffff984 */ /* 0x000fe20000000800 */
[----:B------:R-:W-:Y:S01]  /*1de30*/  @!PT LDS RZ, [RZ] ;  /* 0x00000000fffff984 */ /* 0x000fe20000000800 */
[----:B------:R2:W-:Y:S01]  /*1de40*/  @!P1 LDGSTS.E.BYPASS.LTC128B.128 [R189+0xb800], [R44.64] ;  /* 0x0b8000002cbd9fae */ /* 0x0005e2000b901d46 */
[----:B------:R-:W-:Y:S01]  /*1de50*/  @!P1 IMAD.IADD R0, R19, 0x1, R0 ;  /* 0x0000000113009824 */ /* 0x000fe200078e0200 */
[----:B------:R-:W-:-:S02]  /*1de60*/  @!P1 LEA R26, P2, R18, R238, 0x1 ;  /* 0x000000ee121a9211 */ /* 0x000fc400078408ff */
[----:B------:R-:W-:Y:S01]  /*1de70*/  @P1 STS.128 [R189+0xc000], RZ ;  /* 0x00c000ffbd001388 */ /* 0x000fe20000000c00 */
[----:B------:R-:W-:-:S03]  /*1de80*/  @!P1 IMAD R20, R64, 0xc0, RZ ;  /* 0x000000c040149824 */ /* 0x000fc600078e02ff */
[----:B------:R-:W-:Y:S01]  /*1de90*/  @!PT LDS RZ, [RZ] ;  /* 0x00000000fffff984 */ /* 0x000fe20000000800 */
[----:B------:R-:W-:Y:S01]  /*1dea0*/  @!PT LDS RZ, [RZ] ;  /* 0x00000000fffff984 */ /* 0x000fe20000000800 */
[----:B------:R-:W-:Y:S01]  /*1deb0*/  @!PT LDS RZ, [RZ] ;  /* 0x00000000fffff984 */ /* 0x000fe20000000800 */
[----:B------:R1:W-:Y:S01]  /*1dec0*/  @!P1 LDGSTS.E.BYPASS.LTC128B.128 [R189+0xc000], [R42.64] ;  /* 0x0c0000002abd9fae */ /* 0x0003e2000b901d46 */
[----:B------:R-:W-:-:S03]  /*1ded0*/  @!P1 IMAD.WIDE.U32 R14, R63, 0xc0, R14 ;  /* 0x000000c03f0e9825 */ /* 0x000fc600078e000e */
[----:B------:R-:W-:Y:S01]  /*1dee0*/  @P1 STS.128 [R189+0xc800], RZ ;  /* 0x00c800ffbd001388 */ /* 0x000fe20000000c00 */
[----:B------:R-:W-:-:S03]  /*1def0*/  @!P1 IMAD R7, R64, 0xd0, RZ ;  /* 0x000000d040079824 */ /* 0x000fc600078e02ff */
[----:B------:R-:W-:Y:S01]  /*1df00*/  @!PT LDS RZ, [RZ] ;  /* 0x00000000fffff984 */ /* 0x000fe20000000800 */
[----:B------:R-:W-:Y:S01]  /*1df10*/  @!PT LDS RZ, [RZ] ;  /* 0x00000000fffff984 */ /* 0x000fe20000000800 */
[----:B------:R-:W-:Y:S01]  /*1df20*/  @!PT LDS RZ, [RZ] ;  /* 0x00000000fffff984 */ /* 0x000fe20000000800 */
[----:B------:R1:W-:Y:S01]  /*1df30*/  @!P1 LDGSTS.E.BYPASS.LTC128B.128 [R189+0xc800], [R38.64] ;  /* 0x0c80000026bd9fae */ /* 0x0003e2000b901d46 */
[----:B------:R-:W-:Y:S01]  /*1df40*/  @!P1 IMAD.WIDE.U32 R12, R63, 0xd0, R12 ;  /* 0x000000d03f0c9825 */ /* 0x000fe200078e000c */
[----:B------:R-:W-:Y:S02]  /*1df50*/  @!P1 LEA.HI.X R27, R18, R237, R0, 0x1, P2 ;  /* 0x000000ed121b9211 */ /* 0x000fe400010f0c00 */
[----:B------:R-:W-:Y:S01]  /*1df60*/  @P1 STS.128 [R189+0xd000], RZ ;  /* 0x00d000ffbd001388 */ /* 0x000fe20000000c00 */
[----:B------:R-:W-:-:S03]  /*1df70*/  @!P1 IMAD R9, R64, 0xe0, RZ ;  /* 0x000000e040099824 */ /* 0x000fc600078e02ff */
[----:B------:R-:W-:Y:S01]  /*1df80*/  @!PT LDS RZ, [RZ] ;  /* 0x00000000fffff984 */ /* 0x000fe20000000800 */
[----:B------:R-:W-:Y:S01]  /*1df90*/  @!PT LDS RZ, [RZ] ;  /* 0x00000000fffff984 */ /* 0x000fe20000000800 */
[----:B------:R-:W-:Y:S01]  /*1dfa0*/  @!PT LDS RZ, [RZ] ;  /* 0x00000000fffff984 */ /* 0x000fe20000000800 */
[----:B------:R1:W-:Y:S01]  /*1dfb0*/  @!P1 LDGSTS.E.BYPASS.LTC128B.128 [R189+0xd000], [R34.64] ;  /* 0x0d00000022bd9fae */ /* 0x0003e2000b901d46 */
[----:B------:R-:W-:Y:S01]  /*1dfc0*/  @!P1 IMAD.WIDE.U32 R10, R63, 0xe0, R10 ;  /* 0x000000e03f0a9825 */ /* 0x000fe200078e000a */
[----:B------:R-:W-:Y:S02]  /*1dfd0*/  @!P1 LEA R24, P5, R14, R238, 0x1 ;  /* 0x000000ee0e189211 */ /* 0x000fe400078a08ff */
[----:B------:R-:W-:Y:S01]  /*1dfe0*/  @P1 STS.128 [R189+0xd800], RZ ;  /* 0x00d800ffbd001388 */ /* 0x000fe20000000c00 */
[----:B------:R-:W-:-:S03]  /*1dff0*/  @!P1 IMAD.IADD R0, R20, 0x1, R15 ;  /* 0x0000000114009824 */ /* 0x000fc600078e020f */
[----:B------:R-:W-:Y:S01]  /*1e000*/  @!PT LDS RZ, [RZ] ;  /* 0x00000000fffff984 */ /* 0x000fe20000000800 */
[----:B------:R-:W-:Y:S01]  /*1e010*/  @!PT LDS RZ, [RZ] ;  /* 0x00000000fffff984 */ /* 0x000fe20000000800 */
[----:B------:R-:W-:Y:S01]  /*1e020*/  @!PT LDS RZ, [RZ] ;  /* 0x00000000fffff984 */ /* 0x000fe20000000800 */
[----:B------:R1:W-:Y:S01]  /*1e030*/  @!P1 LDGSTS.E.BYPASS.LTC128B.128 [R189+0xd800], [R32.64] ;  /* 0x0d80000020bd9fae */ /* 0x0003e2000b901d46 */
[----:B------:R-:W-:Y:S01]  /*1e040*/  @!P1 IMAD R21, R64, 0xf0, RZ ;  /* 0x000000f040159824 */ /* 0x000fe200078e02ff */
[----:B------:R-:W-:Y:S01]  /*1e050*/  @!P1 IADD3 R7, R13, R7, RZ ;  /* 0x000000070d079210 */ /* 0x000fe20007ffe0ff */
[----:B------:R-:W-:Y:S01]  /*1e060*/  @!P1 IMAD.WIDE.U32 R4, R63, 0xf0, R4 ;  /* 0x000000f03f049825 */ /* 0x000fe200078e0004 */
[----:B------:R-:W-:Y:S01]  /*1e070*/  @P1 STS.128 [R189+0xe000], RZ ;  /* 0x00e000ffbd001388 */ /* 0x000fe20000000c00 */
[----:B------:R-:W-:-:S03]  /*1e080*/  @!P1 LEA R22, P4, R12, R238, 0x1 ;  /* 0x000000ee0c169211 */ /* 0x000fc600078808ff */
[----:B------:R-:W-:Y:S01]  /*1e090*/  @!PT LDS RZ, [RZ] ;  /* 0x00000000fffff984 */ /* 0x000fe20000000800 */
[----:B------:R-:W-:Y:S01]  /*1e0a0*/  @!PT LDS RZ, [RZ] ;  /* 0x00000000fffff984 */ /* 0x000fe20000000800 */
[----:B------:R-:W-:Y:S01]  /*1e0b0*/  @!PT LDS RZ, [RZ] ;  /* 0x00000000fffff984 */ /* 0x000fe20000000800 */
[----:B------:R1:W-:Y:S01]  /*1e0c0*/  @!P1 LDGSTS.E.BYPASS.LTC128B.128 [R189+0xe000], [R40.64] ;  /* 0x0e00000028bd9fae */ /* 0x0003e2000b901d46 */
[----:B------:R-:W-:Y:S01]  /*1e0d0*/  @!P1 IMAD.IADD R9, R9, 0x1, R11 ;  /* 0x0000000109099824 */ /* 0x000fe200078e020b */
[-C--:B------:R-:W-:Y:S02]  /*1e0e0*/  @!P1 LEA R20, P3, R10, R238.reuse, 0x1 ;  /* 0x000000ee0a149211 */ /* 0x080fe400078608ff */
[----:B------:R-:W-:Y:S01]  /*1e0f0*/  @P1 STS.128 [R189+0xe800], RZ ;  /* 0x00e800ffbd001388 */ /* 0x000fe20000000c00 */
[----:B------:R-:W-:Y:S01]  /*1e100*/  @!P1 LEA.HI.X R25, R14, R237, R0, 0x1, P5 ;  /* 0x000000ed0e199211 */ /* 0x000fe200028f0c00 */
[----:B------:R-:W-:Y:S02]  /*1e110*/  @!P1 IMAD.IADD R5, R5, 0x1, R21 ;  /* 0x0000000105059824 */ /* 0x000fe400078e0215 */
[----:B------:R-:W-:Y:S01]  /*1e120*/  @!PT LDS RZ, [RZ] ;  /* 0x00000000fffff984 */ /* 0x000fe20000000800 */
[----:B------:R-:W-:Y:S01]  /*1e130*/  @!PT LDS RZ, [RZ] ;  /* 0x00000000fffff984 */ /* 0x000fe20000000800 */
[----:B------:R-:W-:Y:S01]  /*1e140*/  @!PT LDS RZ, [RZ] ;  /* 0x00000000fffff984 */ /* 0x000fe20000000800 */
[----:B------:R1:W-:Y:S01]  /*1e150*/  @!P1 LDGSTS.E.BYPASS.LTC128B.128 [R189+0xe800], [R30.64] ;  /* 0x0e8000001ebd9fae */ /* 0x0003e2000b901d46 */
[----:B------:R-:W-:-:S03]  /*1e160*/  @!P1 LEA R18, P2, R4, R238, 0x1 ;  /* 0x000000ee04129211 */ /* 0x000fc600078408ff */
[----:B------:R-:W-:Y:S01]  /*1e170*/  @P1 STS.128 [R189+0xf000], RZ ;  /* 0x00f000ffbd001388 */ /* 0x000fe20000000c00 */
[----:B------:R-:W-:-:S03]  /*1e180*/  @!P1 LEA.HI.X R23, R12, R237, R7, 0x1, P4 ;  /* 0x000000ed0c179211 */ /* 0x000fc600020f0c07 */
[----:B------:R-:W-:Y:S01]  /*1e190*/  @!PT LDS RZ, [RZ] ;  /* 0x00000000fffff984 */ /* 0x000fe20000000800 */
[----:B------:R-:W-:Y:S01]  /*1e1a0*/  @!PT LDS RZ, [RZ] ;  /* 0x00000000fffff984 */ /* 0x000fe20000000800 */
[----:B------:R-:W-:Y:S01]  /*1e1b0*/  @!PT LDS RZ, [RZ] ;  /* 0x00000000fffff984 */ /* 0x000fe20000000800 */
[----:B------:R1:W-:Y:S01]  /*1e1c0*/  @!P1 LDGSTS.E.BYPASS.LTC128B.128 [R189+0xf000], [R28.64] ;  /* 0x0f0000001cbd9fae */ /* 0x0003e2000b901d46 */
[----:B------:R-:W-:-:S03]  /*1e1d0*/  @!P1 LEA.HI.X R21, R10, R237, R9, 0x1, P3 ;  /* 0x000000ed0a159211 */ /* 0x000fc600018f0c09 */
[----:B------:R-:W-:Y:S01]  /*1e1e0*/  @P1 STS.128 [R189+0xf800], RZ ;  /* 0x00f800ffbd001388 */ /* 0x000fe20000000c00 */
[----:B------:R-:W-:-:S03]  /*1e1f0*/  @!P1 LEA.HI.X R19, R4, R237, R5, 0x1, P2 ;  /* 0x000000ed04139211 */ /* 0x000fc600010f0c05 */
        /* <DEDUP_REMOVED lines=25> */
[----:B-1----:R-:W1:Y:S04]  /*1e390*/  LDSM.16.M88.4 R28, [R176+0x2000] ;  /* 0x00200000b01c783b */ /* 0x002e680000000200 */
[----:B------:R-:W3:Y:S01]  /*1e3a0*/  LDSM.16.M88.4 R40, [R176+0x3000] ;  /* 0x00300000b028783b */ /* 0x000ee20000000200 */
[----:B------:R-:W-:-:S02]  /*1e3b0*/  IMAD.MOV.U32 R64, RZ, RZ, R54 ;  /* 0x000000ffff407224 */ /* 0x000fc400078e0036 */
[----:B------:R-:W-:Y:S01]  /*1e3c0*/  IMAD.MOV.U32 R65, RZ, RZ, R53 ;  /* 0x000000ffff417224 */ /* 0x000fe200078e0035 */
[----:B------:R-:W4:Y:S01]  /*1e3d0*/  LD.E R0, [R16.64+0x18c] ;  /* 0x00018c0610007980 */ /* 0x000f22000c101900 */
[----:B------:R-:W-:Y:S01]  /*1e3e0*/  IMAD.MOV.U32 R66, RZ, RZ, R52 ;  /* 0x000000ffff427224 */ /* 0x000fe200078e0034 */
[----:B------:R-:W-:Y:S01]  /*1e3f0*/  MOV R63, R55 ;  /* 0x00000037003f7202 */ /* 0x000fe20000000f00 */
[----:B------:R-:W-:Y:S01]  /*1e400*/  IMAD.MOV.U32 R220, RZ, RZ, R65 ;  /* 0x000000ffffdc7224 */ /* 0x000fe200078e0041 */
[----:B--2---:R-:W2:Y:S01]  /*1e410*/  LDSM.16.M88.4 R20, [R176+0x2800] ;  /* 0x00280000b014783b */ /* 0x004ea20000000200 */
[----:B------:R-:W-:-:S03]  /*1e420*/  IMAD.MOV.U32 R221, RZ, RZ, R64 ;  /* 0x000000ffffdd7224 */ /* 0x000fc600078e0040 */
[----:B------:R-:W-:Y:S04]  /*1e430*/  LDSM.16.M88.4 R24, [R66] ;  /* 0x000000004218783b */ /* 0x000fe80000000200 */
[----:B------:R-:W2:Y:S04]  /*1e440*/  LDSM.16.M88.4 R64, [R100+0x3000] ;  /* 0x003000006440783b */ /* 0x000ea80000000200 */
[----:B------:R-:W2:Y:S04]  /*1e450*/  LDSM.16.M88.4 R52, [R176+0x3800] ;  /* 0x00380000b034783b */ /* 0x000ea80000000200 */
[----:B------:R-:W2:Y:S01]  /*1e460*/  LDSM.16.M88.4 R76, [R176+0x4000] ;  /* 0x00400000b04c783b */ /* 0x000ea20000000200 */
[----:B------:R-:W-:Y:S01]  /*1e470*/  MOV R222, R63 ;  /* 0x0000003f00de7202 */ /* 0x000fe20000000f00 */
[----:B------:R-:W-:Y:S01]  /*1e480*/  IMAD.MOV.U32 R117, RZ, RZ, R62 ;  /* 0x000000ffff757224 */ /* 0x000fe200078e003e */
[----:B------:R-:W-:Y:S01]  /*1e490*/  MOV R232, R58 ;  /* 0x0000003a00e87202 */ /* 0x000fe20000000f00 */
[----:B------:R-:W-:Y:S01]  /*1e4a0*/  IMAD.MOV.U32 R223, RZ, RZ, R61 ;  /* 0x000000ffffdf7224 */ /* 0x000fe200078e003d */
[----:B------:R-:W2:Y:S01]  /*1e4b0*/  LDSM.16.M88.4 R68, [R100+0x2800] ;  /* 0x002800006444783b */ /* 0x000ea20000000200 */
[----:B------:R-:W-:-:S02]  /*1e4c0*/  IMAD.MOV.U32 R233, RZ, RZ, R60 ;  /* 0x000000ffffe97224 */ /* 0x000fc400078e003c */
[----:B------:R-:W-:Y:S01]  /*1e4d0*/  IMAD.MOV.U32 R234, RZ, RZ, R59 ;  /* 0x000000ffffea7224 */ /* 0x000fe200078e003b */
[----:B------:R-:W2:Y:S01]  /*1e4e0*/  LDSM.16.M88.4 R80, [R100+0x3800] ;  /* 0x003800006450783b */ /* 0x000ea20000000200 */
[----:B------:R-:W-:Y:S02]  /*1e4f0*/  IMAD.MOV.U32 R101, RZ, RZ, R57 ;  /* 0x000000ffff657224 */ /* 0x000fe400078e0039 */
[----:B------:R-:W-:Y:S01]  /*1e500*/  IMAD.MOV.U32 R102, RZ, RZ, R56 ;  /* 0x000000ffff667224 */ /* 0x000fe200078e0038 */
[C---:B-1----:R-:W-:Y:S01]  /*1e510*/  HMMA.16816.F32 R60, R12.reuse, R28, RZ ;  /* 0x0000001c0c3c723c */ /* 0x042fe200000018ff */
[----:B------:R-:W1:Y:S01]  /*1e520*/  LDSM.16.M88.4 R84, [R100+0x4000] ;  /* 0x004000006454783b */ /* 0x000e620000000200 */
[----:B------:R-:W-:Y:S02]  /*1e530*/  IMAD.MOV.U32 R235, RZ, RZ, R51 ;  /* 0x000000ffffeb7224 */ /* 0x000fe400078e0033 */
[----:B------:R-:W-:Y:S01]  /*1e540*/  IMAD.MOV.U32 R236, RZ, RZ, R50 ;  /* 0x000000ffffec7224 */ /* 0x000fe200078e0032 */
[----:B------:R-:W1:Y:S03]  /*1e550*/  LDSM.16.M88.4 R88, [R176+0x4800] ;  /* 0x00480000b058783b */ /* 0x000e660000000200 */
[C---:B------:R-:W-:Y:S01]  /*1e560*/  HMMA.16816.F32 R56, R12.reuse, R30, RZ ;  /* 0x0000001e0c38723c */ /* 0x040fe200000018ff */
[----:B------:R-:W1:Y:S04]  /*1e570*/  LDSM.16.M88.4 R72, [R100+0x2000] ;  /* 0x002000006448783b */ /* 0x000e680000000200 */
[----:B------:R-:W-:Y:S03]  /*1e580*/  LDSM.16.M88.4 R96, [R100+0x6800] ;  /* 0x006800006460783b */ /* 0x000fe60000000200 */
[C---:B---3--:R-:W-:Y:S01]  /*1e590*/  HMMA.16816.F32 R32, R12.reuse, R40, RZ ;  /* 0x000000280c20723c */ /* 0x048fe200000018ff */
[----:B------:R-:W-:Y:S04]  /*1e5a0*/  LDSM.16.M88.4 R92, [R176+0x8000] ;  /* 0x00800000b05c783b */ /* 0x000fe80000000200 */
[----:B------:R-:W-:Y:S03]  /*1e5b0*/  LDSM.16.M88.4 R104, [R176+0x8800] ;  /* 0x00880000b068783b */ /* 0x000fe60000000200 */
[C---:B------:R-:W-:Y:S01]  /*1e5c0*/  HMMA.16816.F32 R28, R12.reuse, R42, RZ ;  /* 0x0000002a0c1c723c */ /* 0x040fe200000018ff */
[----:B------:R-:W-:Y:S04]  /*1e5d0*/  STL [R1+0x170], R138 ;  /* 0x0001708a01007387 */ /* 0x000fe80000100800 */
[----:B------:R-:W0:Y:S03]  /*1e5e0*/  LDGDEPBAR ;  /* 0x00000000000079af */ /* 0x000e260000000000 */
[C---:B--2---:R-:W-:Y:S08]  /*1e5f0*/  HMMA.16816.F32 R48, R12.reuse, R20, RZ ;  /* 0x000000140c30723c */ /* 0x044ff000000018ff */
[----:B------:R-:W-:Y:S08]  /*1e600*/  HMMA.16816.F32 R44, R12, R22, RZ ;  /* 0x000000160c2c723c */ /* 0x000ff000000018ff */
[C---:B------:R-:W-:Y:S08]  /*1e610*/  HMMA.16816.F32 R192, R24.reuse, R64, R32 ;  /* 0x0000004018c0723c */ /* 0x040ff00000001820 */
[----:B------:R-:W-:Y:S08]  /*1e620*/  HMMA.16816.F32 R172, R24, R66, R28 ;  /* 0x0000004218ac723c */ /* 0x000ff0000000181c */
[C---:B------:R-:W-:Y:S08]  /*1e630*/  HMMA.16816.F32 R20, R12.reuse, R52, RZ ;  /* 0x000000340c14723c */ /* 0x040ff000000018ff */
[C---:B------:R-:W-:Y:S01]  /*1e640*/  HMMA.16816.F32 R40, R12.reuse, R54, RZ ;  /* 0x000000360c28723c */ /* 0x040fe200000018ff */
[----:B------:R-:W-:Y:S07]  /*1e650*/  LDSM.16.M88.4 R52, [R100+0x6000] ;  /* 0x006000006434783b */ /* 0x000fee0000000200 */
[C---:B------:R-:W-:Y:S08]  /*1e660*/  HMMA.16816.F32 R32, R12.reuse, R76, RZ ;  /* 0x0000004c0c20723c */ /* 0x040ff000000018ff */
[----:B------:R-:W-:Y:S01]  /*1e670*/  HMMA.16816.F32 R28, R12, R78, RZ ;  /* 0x0000004e0c1c723c */ /* 0x000fe200000018ff */
[----:B------:R-:W-:Y:S07]  /*1e680*/  LDSM.16.M88.4 R76, [R100+0x5000] ;  /* 0x00500000644c783b */ /* 0x000fee0000000200 */
[C---:B------:R-:W-:Y:S08]  /*1e690*/  HMMA.16816.F32 R108, R24.reuse, R68, R48 ;  /* 0x00000044186c723c */ /* 0x040ff00000001830 */
[C---:B------:R-:W-:Y:S01]  /*1e6a0*/  HMMA.16816.F32 R196, R24.reuse, R70, R44 ;  /* 0x0000004618c4723c */ /* 0x040fe2000000182c */
[----:B------:R-:W-:Y:S04]  /*1e6b0*/  LDSM.16.M88.4 R68, [R100+0x4800] ;  /* 0x004800006444783b */ /* 0x000fe80000000200 */
[----:B------:R-:W-:Y:S03]  /*1e6c0*/  LDSM.16.M88.4 R44, [R176+0x5000] ;  /* 0x00500000b02c783b */ /* 0x000fe60000000200 */
[C---:B------:R-:W-:Y:S08]  /*1e6d0*/  HMMA.16816.F32 R168, R24.reuse, R80, R20 ;  /* 0x0000005018a8723c */ /* 0x040ff00000001814 */
[C---:B------:R-:W-:Y:S01]  /*1e6e0*/  HMMA.16816.F32 R128, R24.reuse, R82, R40 ;  /* 0x000000521880723c */ /* 0x040fe20000001828 */
[----:B------:R-:W2:Y:S04]  /*1e6f0*/  LDSM.16.M88.4 R80, [R176+0x6000] ;  /* 0x00600000b050783b */ /* 0x000ea80000000200 */
[----:B------:R-:W-:Y:S03]  /*1e700*/  LDSM.16.M88.4 R40, [R176+0x5800] ;  /* 0x00580000b028783b */ /* 0x000fe60000000200 */
[C---:B-1----:R-:W-:Y:S08]  /*1e710*/  HMMA.16816.F32 R124, R24.reuse, R84, R32 ;  /* 0x00000054187c723c */ /* 0x042ff00000001820 */
[----:B------:R-:W-:Y:S01]  /*1e720*/  HMMA.16816.F32 R200, R24, R86, R28 ;  /* 0x0000005618c8723c */ /* 0x000fe2000000181c */
[----:B------:R-:W1:Y:S07]  /*1e730*/  LDSM.16.M88.4 R84, [R176+0x6800] ;  /* 0x00680000b054783b */ /* 0x000e6e0000000200 */
[----:B------:R-:W-:Y:S08]  /*1e740*/  HMMA.16816.F32 R20, R12, R88, RZ ;  /* 0x000000580c14723c */ /* 0x000ff000000018ff */
[----:B------:R-:W-:Y:S01]  /*1e750*/  HMMA.16816.F32 R112, R24, R74, R56 ;  /* 0x0000004a1870723c */ /* 0x000fe20000001838 */
[----:B------:R-:W3:Y:S07]  /*1e760*/  LDSM.16.M88.4 R56, [R100+0x5800] ;  /* 0x005800006438783b */ /* 0x000eee0000000200 */
[----:B--2---:R-:W-:Y:S08]  /*1e770*/  HMMA.16816.F32 R28, R12, R82, RZ ;  /* 0x000000520c1c723c */ /* 0x004ff000000018ff */
[----:B------:R-:W-:Y:S08]  /*1e780*/  HMMA.16816.F32 R208, R24, R68, R20 ;  /* 0x0000004418d0723c */ /* 0x000ff00000001814 */
[----:B-1----:R-:W-:Y:S08]  /*1e790*/  HMMA.16816.F32 R20, R12, R84, RZ ;  /* 0x000000540c14723c */ /* 0x002ff000000018ff */
[----:B------:R-:W-:Y:S08]  /*1e7a0*/  HMMA.16816.F32 R120, R24, R72, R60 ;  /* 0x000000481878723c */ /* 0x000ff0000000183c */
[C---:B------:R-:W-:Y:S08]  /*1e7b0*/  HMMA.16816.F32 R60, R12.reuse, R46, RZ ;  /* 0x0000002e0c3c723c */ /* 0x040ff000000018ff */
[C---:B------:R-:W-:Y:S01]  /*1e7c0*/  HMMA.16816.F32 R64, R12.reuse, R44, RZ ;  /* 0x0000002c0c40723c */ /* 0x040fe200000018ff */
[----:B------:R-:W1:Y:S07]  /*1e7d0*/  LDSM.16.M88.4 R44, [R176+0x7000] ;  /* 0x00700000b02c783b */ /* 0x000e6e0000000200 */
[C---:B------:R-:W-:Y:S08]  /*1e7e0*/  HMMA.16816.F32 R48, R12.reuse, R40, RZ ;  /* 0x000000280c30723c */ /* 0x040ff000000018ff */
[C---:B------:R-:W-:Y:S08]  /*1e7f0*/  HMMA.16816.F32 R40, R12.reuse, R42, RZ ;  /* 0x0000002a0c28723c */ /* 0x040ff000000018ff */
[----:B------:R-:W-:Y:S01]  /*1e800*/  HMMA.16816.F32 R72, R12, R90, RZ ;  /* 0x0000005a0c48723c */ /* 0x000fe200000018ff */
[----:B------:R-:W-:Y:S07]  /*1e810*/  LDSM.16.M88.4 R88, [R176+0x7800] ;  /* 0x00780000b058783b */ /* 0x000fee0000000200 */
[C---:B------:R-:W-:Y:S08]  /*1e820*/  HMMA.16816.F32 R28, R24.reuse, R54, R28 ;  /* 0x00000036181c723c */ /* 0x040ff0000000181c */
[C---:B------:R-:W-:Y:S08]  /*1e830*/  HMMA.16816.F32 R20, R24.reuse, R96, R20 ;  /* 0x000000601814723c */ /* 0x040ff00000001814 */
[----:B------:R-:W-:Y:S01]  /*1e840*/  HMMA.16816.F32 R212, R24, R78, R60 ;  /* 0x0000004e18d4723c */ /* 0x000fe2000000183c */
[----:B------:R-:W2:Y:S07]  /*1e850*/  LDSM.16.M88.4 R60, [R100+0x8000] ;  /* 0x00800000643c783b */ /* 0x000eae0000000200 */
[----:B------:R-:W-:Y:S08]  /*1e860*/  HMMA.16816.F32 R32, R12, R80, RZ ;  /* 0x000000500c20723c */ /* 0x000ff000000018ff */
[C---:B------:R-:W-:Y:S01]  /*1e870*/  HMMA.16816.F32 R216, R24.reuse, R76, R64 ;  /* 0x0000004c18d8723c */ /* 0x040fe20000001840 */
[----:B------:R-:W1:Y:S07]  /*1e880*/  LDSM.16.M88.4 R76, [R176+0x9000] ;  /* 0x00900000b04c783b */ /* 0x000e6e0000000200 */
[C---:B---3--:R-:W-:Y:S08]  /*1e890*/  HMMA.16816.F32 R224, R24.reuse, R56, R48 ;  /* 0x0000003818e0723c */ /* 0x048ff00000001830 */
[----:B------:R-:W-:Y:S01]  /*1e8a0*/  HMMA.16816.F32 R228, R24, R58, R40 ;  /* 0x0000003a18e4723c */ /* 0x000fe20000001828 */
[----:B------:R-:W3:Y:S01]  /*1e8b0*/  LDSM.16.M88.4 R56, [R100+0x8800] ;  /* 0x008800006438783b */ /* 0x000ee20000000200 */
[----:B------:R-:W-:Y:S01]  /*1e8c0*/  IMAD.MOV.U32 R5, RZ, RZ, R30 ;  /* 0x000000ffff057224 */ /* 0x000fe200078e001e */
[----:B------:R-:W-:-:S05]  /*1e8d0*/  MOV R4, R31 ;  /* 0x0000001f00047202 */ /* 0x000fca0000000f00 */
[----:B------:R-:W-:Y:S01]  /*1e8e0*/  HMMA.16816.F32 R204, R24, R70, R72 ;  /* 0x0000004618cc723c */ /* 0x000fe20000001848 */
[----:B------:R-:W1:Y:S01]  /*1e8f0*/  LDSM.16.M88.4 R72, [R176+0x9800] ;  /* 0x00980000b048783b */ /* 0x000e620000000200 */
[----:B------:R-:W-:Y:S01]  /*1e900*/  IMAD.MOV.U32 R39, RZ, RZ, R28 ;  /* 0x000000ffff277224 */ /* 0x000fe200078e001c */
[----:B------:R-:W-:Y:S01]  /*1e910*/  MOV R10, R20 ;  /* 0x00000014000a7202 */ /* 0x000fe20000000f00 */
[----:B------:R-:W-:Y:S01]  /*1e920*/  IMAD.MOV.U32 R38, RZ, RZ, R29 ;  /* 0x000000ffff267224 */ /* 0x000fe200078e001d */
[----:B------:R-:W1:Y:S03]  /*1e930*/  LDSM.16.M88.4 R68, [R100+0x7000] ;  /* 0x007000006444783b */ /* 0x000e660000000200 */
[----:B------:R-:W-:Y:S01]  /*1e940*/  HMMA.16816.F32 R40, R12, R92, RZ ;  /* 0x0000005c0c28723c */ /* 0x000fe200000018ff */
[----:B------:R-:W-:Y:S01]  /*1e950*/  IMAD.MOV.U32 R103, RZ, RZ, R21 ;  /* 0x000000ffff677224 */ /* 0x000fe200078e0015 */
[----:B------:R-:W-:Y:S01]  /*1e960*/  STL [R1+0x16c], R137 ;  /* 0x00016c8901007387 */ /* 0x000fe20000100800 */
[----:B------:R-:W-:-:S02]  /*1e970*/  IMAD.MOV.U32 R11, RZ, RZ, R22 ;  /* 0x000000ffff0b7224 */ /* 0x000fc400078e0016 */
[----:B------:R-:W-:Y:S01]  /*1e980*/  IMAD.MOV.U32 R188, RZ, RZ, R23 ;  /* 0x000000ffffbc7224 */ /* 0x000fe200078e0017 */
[----:B------:R-:W1:Y:S02]  /*1e990*/  LDSM.16.M88.4 R64, [R100+0x7800] ;  /* 0x007800006440783b */ /* 0x000e640000000200 */
[C---:B------:R-:W-:Y:S02]  /*1e9a0*/  HMMA.16816.F32 R28, R12.reuse, R104, RZ ;  /* 0x000000680c1c723c */ /* 0x040fe400000018ff */
[----:B------:R2:W-:Y:S06]  /*1e9b0*/  STL [R1+0x168], R136 ;  /* 0x0001688801007387 */ /* 0x0005ec0000100800 */
[C---:B------:R-:W-:Y:S08]  /*1e9c0*/  HMMA.16816.F32 R20, R12.reuse, R106, RZ ;  /* 0x0000006a0c14723c */ /* 0x040ff000000018ff */
[----:B------:R-:W-:Y:S08]  /*1e9d0*/  HMMA.16816.F32 R84, R12, R86, RZ ;  /* 0x000000560c54723c */ /* 0x000ff000000018ff */
[----:B--2---:R-:W-:Y:S08]  /*1e9e0*/  HMMA.16816.F32 R136, R24, R52, R32 ;  /* 0x000000341888723c */ /* 0x004ff00000001820 */
[C---:B------:R-:W-:Y:S01]  /*1e9f0*/  HMMA.16816.F32 R32, R12.reuse, R94, RZ ;  /* 0x0000005e0c20723c */ /* 0x040fe200000018ff */
[----:B------:R-:W2:Y:S07]  /*1ea00*/  LDSM.16.M88.4 R92, [R100+0x9000] ;  /* 0x00900000645c783b */ /* 0x000eae0000000200 */
[----:B-1----:R-:W-:Y:S08]  /*1ea10*/  HMMA.16816.F32 R80, R12, R44, RZ ;  /* 0x0000002c0c50723c */ /* 0x002ff000000018ff */
[----:B------:R-:W-:Y:S08]  /*1ea20*/  HMMA.16816.F32 R40, R24, R60, R40 ;  /* 0x0000003c1828723c */ /* 0x000ff00000001828 */
[C---:B------:R-:W-:Y:S08]  /*1ea30*/  HMMA.16816.F32 R52, R12.reuse, R46, RZ ;  /* 0x0000002e0c34723c */ /* 0x040ff000000018ff */
[C---:B------:R-:W-:Y:S08]  /*1ea40*/  HMMA.16816.F32 R48, R12.reuse, R88, RZ ;  /* 0x000000580c30723c */ /* 0x040ff000000018ff */
[----:B------:R-:W-:Y:S01]  /*1ea50*/  HMMA.16816.F32 R44, R12, R90, RZ ;  /* 0x0000005a0c2c723c */ /* 0x000fe200000018ff */
[----:B------:R-:W-:-:S07]  /*1ea60*/  IMAD.MOV.U32 R140, RZ, RZ, R236 ;  /* 0x000000ffff8c7224 */ /* 0x000fce00078e00ec */
[----:B------:R-:W-:Y:S01]  /*1ea70*/  HMMA.16816.F32 R88, R12, R76, RZ ;  /* 0x0000004c0c58723c */ /* 0x000fe200000018ff */
[----:B------:R-:W-:-:S07]  /*1ea80*/  MOV R239, R233 ;  /* 0x000000e900ef7202 */ /* 0x000fce0000000f00 */
[----:B------:R-:W-:Y:S01]  /*1ea90*/  HMMA.16816.F32 R76, R12, R78, RZ ;  /* 0x0000004e0c4c723c */ /* 0x000fe200000018ff */
[----:B------:R-:W-:Y:S07]  /*1eaa0*/  STL [R1+0x164], R118 ;  /* 0x0001647601007387 */ /* 0x000fee0000100800 */
[----:B---3--:R-:W-:Y:S01]  /*1eab0*/  HMMA.16816.F32 R28, R24, R56, R28 ;  /* 0x00000038181c723c */ /* 0x008fe2000000181c */
[----:B------:R-:W-:-:S07]  /*1eac0*/  IMAD.MOV.U32 R236, RZ, RZ, R223 ;  /* 0x000000ffffec7224 */ /* 0x000fce00078e00df */
[C---:B------:R-:W-:Y:S01]  /*1ead0*/  HMMA.16816.F32 R20, R24.reuse, R58, R20 ;  /* 0x0000003a1814723c */ /* 0x040fe20000001814 */
[----:B------:R-:W-:Y:S01]  /*1eae0*/  IMAD.MOV.U32 R233, RZ, RZ, R220 ;  /* 0x000000ffffe97224 */ /* 0x000fe200078e00dc */
[----:B------:R-:W-:Y:S01]  /*1eaf0*/  STL [R1+0x160], R116 ;  /* 0x0001607401007387 */ /* 0x000fe20000100800 */
[----:B------:R-:W-:Y:S01]  /*1eb00*/  MOV R9, R139 ;  /* 0x0000008b00097202 */ /* 0x000fe20000000f00 */
[----:B------:R-:W-:Y:S02]  /*1eb10*/  IMAD.MOV.U32 R139, RZ, RZ, R235 ;  /* 0x000000ffff8b7224 */ /* 0x000fe400078e00eb */
[----:B------:R-:W-:Y:S01]  /*1eb20*/  STL [R1+0x15c], R36 ;  /* 0x00015c2401007387 */ /* 0x000fe20000100800 */
[----:B------:R-:W-:Y:S01]  /*1eb30*/  IMAD.MOV.U32 R244, RZ, RZ, R234 ;  /* 0x000000fffff47224 */ /* 0x000fe200078e00ea */
[----:B------:R-:W-:Y:S01]  /*1eb40*/  HMMA.16816.F32 R96, R24, R98, R84 ;  /* 0x000000621860723c */ /* 0x000fe20000001854 */
[----:B------:R-:W-:Y:S01]  /*1eb50*/  IMAD.MOV.U32 R7, RZ, RZ, R137 ;  /* 0x000000ffff077224 */ /* 0x000fe200078e0089 */
[----:B------:R1:W-:Y:S01]  /*1eb60*/  STL [R1+0x158], R3 ;  /* 0x0001580301007387 */ /* 0x0003e20000100800 */
[----:B------:R-:W-:-:S02]  /*1eb70*/  IMAD.MOV.U32 R235, RZ, RZ, R222 ;  /* 0x000000ffffeb7224 */ /* 0x000fc400078e00de */
[----:B------:R-:W-:Y:S02]  /*1eb80*/  IMAD.MOV.U32 R234, RZ, RZ, R221 ;  /* 0x000000ffffea7224 */ /* 0x000fe400078e00dd */
[----:B------:R-:W-:Y:S01]  /*1eb90*/  IMAD.MOV.U32 R85, RZ, RZ, R233 ;  /* 0x000000ffff557224 */ /* 0x000fe200078e00e9 */
[----:B------:R-:W-:Y:S01]  /*1eba0*/  HMMA.16816.F32 R104, R12, R72, RZ ;  /* 0x000000480c68723c */ /* 0x000fe200000018ff */
[----:B------:R-:W-:Y:S01]  /*1ebb0*/  MOV R87, R249 ;  /* 0x000000f900577202 */ /* 0x000fe20000000f00 */
[----:B------:R-:W-:Y:S02]  /*1ebc0*/  IMAD.MOV.U32 R86, RZ, RZ, R232 ;  /* 0x000000ffff567224 */ /* 0x000fe400078e00e8 */
[----:B------:R-:W-:-:S04]  /*1ebd0*/  IMAD.MOV.U32 R119, RZ, RZ, R138 ;  /* 0x000000ffff777224 */ /* 0x000fc800078e008a */
[----:B------:R-:W-:Y:S01]  /*1ebe0*/  HMMA.16816.F32 R220, R12, R74, RZ ;  /* 0x0000004a0cdc723c */ /* 0x000fe200000018ff */
[----:B------:R-:W-:Y:S01]  /*1ebf0*/  MOV R72, R9 ;  /* 0x0000000900487202 */ /* 0x000fe20000000f00 */
[----:B------:R-:W-:-:S05]  /*1ec00*/  IMAD.MOV.U32 R9, RZ, RZ, R234 ;  /* 0x000000ffff097224 */ /* 0x000fca00078e00ea */
[----:B------:R-:W-:Y:S01]  /*1ec10*/  IMAD.MOV.U32 R14, RZ, RZ, R239 ;  /* 0x000000ffff0e7224 */ /* 0x000fe200078e00ef */
[----:B------:R-:W-:Y:S01]  /*1ec20*/  MOV R13, R236 ;  /* 0x000000ec000d7202 */ /* 0x000fe20000000f00 */
[----:B------:R-:W-:Y:S02]  /*1ec30*/  IMAD.MOV.U32 R15, RZ, RZ, R244 ;  /* 0x000000ffff0f7224 */ /* 0x000fe400078e00f4 */
[----:B-1----:R-:W-:Y:S02]  /*1ec40*/  IMAD.MOV.U32 R3, RZ, RZ, R136 ;  /* 0x000000ffff037224 */ /* 0x002fe400078e0088 */
[----:B------:R-:W-:Y:S02]  /*1ec50*/  IMAD.MOV.U32 R75, RZ, RZ, R7 ;  /* 0x000000ffff4b7224 */ /* 0x000fe400078e0007 */
[----:B------:R-:W-:Y:S02]  /*1ec60*/  IMAD.MOV.U32 R12, RZ, RZ, R235 ;  /* 0x000000ffff0c7224 */ /* 0x000fe400078e00eb */
[----:B------:R-:W-:Y:S01]  /*1ec70*/  IMAD.MOV.U32 R74, RZ, RZ, R3 ;  /* 0x000000ffff4a7224 */ /* 0x000fe200078e0003 */
[----:B------:R-:W-:Y:S01]  /*1ec80*/  HMMA.16816.F32 R232, R24, R68, R80 ;  /* 0x0000004418e8723c */ /* 0x000fe20000001850 */
[----:B------:R-:W-:-:S02]  /*1ec90*/  IMAD.MOV.U32 R84, RZ, RZ, R12 ;  /* 0x000000ffff547224 */ /* 0x000fc400078e000c */
[----:B------:R-:W-:-:S04]  /*1eca0*/  IMAD.MOV.U32 R12, RZ, RZ, R74 ;  /* 0x000000ffff0c7224 */ /* 0x000fc800078e004a */
[----:B------:R-:W-:Y:S01]  /*1ecb0*/  MOV R81, R85 ;  /* 0x0000005500517202 */ /* 0x000fe20000000f00 */
[----:B------:R-:W-:Y:S01]  /*1ecc0*/  IMAD.MOV.U32 R82, RZ, RZ, R86 ;  /* 0x000000ffff527224 */ /* 0x000fe200078e0056 */
[----:B------:R-:W-:Y:S01]  /*1ecd0*/  MOV R86, R14 ;  /* 0x0000000e00567202 */ /* 0x000fe20000000f00 */
[----:B------:R-:W-:Y:S02]  /*1ece0*/  IMAD.MOV.U32 R83, RZ, RZ, R87 ;  /* 0x000000ffff537224 */ /* 0x000fe400078e0057 */
[----:B------:R-:W-:Y:S02]  /*1ecf0*/  IMAD.MOV.U32 R85, RZ, RZ, R13 ;  /* 0x000000ffff557224 */ /* 0x000fe400078e000d */
[----:B------:R-:W-:Y:S01]  /*1ed00*/  IMAD.MOV.U32 R87, RZ, RZ, R15 ;  /* 0x000000ffff577224 */ /* 0x000fe200078e000f */
[----:B------:R-:W-:Y:S01]  /*1ed10*/  MOV R15, R119 ;  /* 0x00000077000f7202 */ /* 0x000fe20000000f00 */
[----:B------:R-:W-:Y:S01]  /*1ed20*/  IMAD.MOV.U32 R13, RZ, RZ, R75 ;  /* 0x000000ffff0d7224 */ /* 0x000fe200078e004b */
[----:B------:R-:W-:Y:S01]  /*1ed30*/  HMMA.16816.F32 R32, R24, R62, R32 ;  /* 0x0000003e1820723c */ /* 0x000fe20000001820 */
[----:B------:R-:W-:-:S02]  /*1ed40*/  IMAD.MOV.U32 R14, RZ, RZ, R72 ;  /* 0x000000ffff0e7224 */ /* 0x000fc400078e0048 */
[----:B------:R-:W-:Y:S02]  /*1ed50*/  IMAD.MOV.U32 R136, RZ, RZ, R41 ;  /* 0x000000ffff887224 */ /* 0x000fe400078e0029 */
[----:B------:R-:W-:Y:S02]  /*1ed60*/  IMAD.MOV.U32 R118, RZ, RZ, R42 ;  /* 0x000000ffff767224 */ /* 0x000fe400078e002a */
[----:B------:R-:W-:Y:S01]  /*1ed70*/  IMAD.MOV.U32 R116, RZ, RZ, R40 ;  /* 0x000000ffff747224 */ /* 0x000fe200078e0028 */
[----:B------:R-:W-:Y:S01]  /*1ed80*/  HMMA.16816.F32 R236, R24, R70, R52 ;  /* 0x0000004618ec723c */ /* 0x000fe20000001834 */
[----:B------:R-:W-:Y:S01]  /*1ed90*/  IMAD.MOV.U32 R18, RZ, RZ, R43 ;  /* 0x000000ffff127224 */ /* 0x000fe200078e002b */
[----:B------:R-:W-:Y:S01]  /*1eda0*/  MOV R69, R85 ;  /* 0x0000005500457202 */ /* 0x000fe20000000f00 */
[----:B------:R1:W-:Y:S01]  /*1edb0*/  LDSM.16.M88.4 R40, [R81] ;  /* 0x000000005128783b */ /* 0x0003e20000000200 */
[----:B------:R-:W-:Y:S01]  /*1edc0*/  IMAD.MOV.U32 R68, RZ, RZ, R84 ;  /* 0x000000ffff447224 */ /* 0x000fe200078e0054 */
[----:B------:R-:W-:Y:S01]  /*1edd0*/  MOV R85, R13 ;  /* 0x0000000d00557202 */ /* 0x000fe20000000f00 */
[----:B------:R-:W-:-:S02]  /*1ede0*/  IMAD.MOV.U32 R84, RZ, RZ, R12 ;  /* 0x000000ffff547224 */ /* 0x000fc400078e000c */
[----:B------:R-:W-:Y:S01]  /*1edf0*/  IMAD.MOV.U32 R71, RZ, RZ, R83 ;  /* 0x000000ffff477224 */ /* 0x000fe200078e0053 */
[----:B------:R-:W-:Y:S01]  /*1ee00*/  HMMA.16816.F32 R248, R24, R64, R48 ;  /* 0x0000004018f8723c */ /* 0x000fe20000001830 */
[----:B------:R-:W-:Y:S02]  /*1ee10*/  IMAD.MOV.U32 R83, RZ, RZ, R15 ;  /* 0x000000ffff537224 */ /* 0x000fe400078e000f */
[----:B------:R-:W-:Y:S02]  /*1ee20*/  IMAD.MOV.U32 R36, RZ, RZ, R29 ;  /* 0x000000ffff247224 */ /* 0x000fe400078e001d */
[----:B------:R-:W-:-:S03]  /*1ee30*/  IMAD.MOV.U32 R19, RZ, RZ, R31 ;  /* 0x000000ffff137224 */ /* 0x000fc600078e001f */
[C---:B------:R-:W-:Y:S01]  /*1ee40*/  HMMA.16816.F32 R244, R24.reuse, R66, R44 ;  /* 0x0000004218f4723c */ /* 0x040fe2000000182c */
[----:B------:R-:W-:Y:S02]  /*1ee50*/  IMAD.MOV.U32 R80, RZ, RZ, R28 ;  /* 0x000000ffff507224 */ /* 0x000fe400078e001c */
[----:B------:R-:W-:Y:S02]  /*1ee60*/  IMAD.MOV.U32 R3, RZ, RZ, R30 ;  /* 0x000000ffff037224 */ /* 0x000fe400078e001e */
[----:B------:R-:W-:Y:S01]  /*1ee70*/  IMAD.MOV.U32 R119, RZ, RZ, R23 ;  /* 0x000000ffff777224 */ /* 0x000fe200078e0017 */
[----:B------:R-:W-:Y:S01]  /*1ee80*/  LDSM.16.M88.4 R28, [R177] ;  /* 0x00000000b11c783b */ /* 0x000fe20000000200 */
[----:B------:R-:W-:Y:S02]  /*1ee90*/  IMAD.MOV.U32 R66, RZ, RZ, R21 ;  /* 0x000000ffff427224 */ /* 0x000fe400078e0015 */
[----:B-1----:R-:W-:Y:S01]  /*1eea0*/  IMAD.MOV.U32 R81, RZ, RZ, R86 ;  /* 0x000000ffff517224 */ /* 0x002fe200078e0056 */
[----:B------:R-:W-:Y:S01]  /*1eeb0*/  MOV R7, R139 ;  /* 0x0000008b00077202 */ /* 0x000fe20000000f00 */
[----:B------:R-:W-:Y:S01]  /*1eec0*/  IMAD.MOV.U32 R86, RZ, RZ, R14 ;  /* 0x000000ffff567224 */ /* 0x000fe200078e000e */
[----:B------:R-:W-:Y:S01]  /*1eed0*/  MOV R137, R35 ;  /* 0x0000002300897202 */ /* 0x000fe20000000f00 */
[----:B------:R-:W-:Y:S01]  /*1eee0*/  IMAD.MOV.U32 R65, RZ, RZ, R22 ;  /* 0x000000ffff417224 */ /* 0x000fe200078e0016 */
[----:B--2---:R-:W-:Y:S01]  /*1eef0*/  HMMA.16816.F32 R12, R24, R94, R76 ;  /* 0x0000005e180c723c */ /* 0x004fe2000000184c */
[----:B------:R-:W-:Y:S01]  /*1ef00*/  IMAD.MOV.U32 R64, RZ, RZ, R20 ;  /* 0x000000ffff407224 */ /* 0x000fe200078e0014 */
[----:B------:R-:W-:Y:S04]  /*1ef10*/  LDSM.16.M88.4 R48, [R182] ;  /* 0x00000000b630783b */ /* 0x000fe80000000200 */
[----:B------:R1:W2:Y:S01]  /*1ef20*/  LDSM.16.M88.4 R20, [R2] ;  /* 0x000000000214783b */ /* 0x0002a20000000200 */
[----:B------:R-:W-:-:S02]  /*1ef30*/  IMAD.MOV.U32 R73, RZ, RZ, R140 ;  /* 0x000000ffff497224 */ /* 0x000fc400078e008c */
[----:B------:R-:W-:Y:S02]  /*1ef40*/  IMAD.MOV.U32 R140, RZ, RZ, R32 ;  /* 0x000000ffff8c7224 */ /* 0x000fe400078e0020 */
[----:B------:R-:W-:Y:S02]  /*1ef50*/  IMAD.MOV.U32 R139, RZ, RZ, R33 ;  /* 0x000000ffff8b7224 */ /* 0x000fe400078e0021 */
[----:B------:R-:W-:Y:S02]  /*1ef60*/  IMAD.MOV.U32 R138, RZ, RZ, R34 ;  /* 0x000000ffff8a7224 */ /* 0x000fe400078e0022 */
[----:B------:R-:W-:Y:S09]  /*1ef70*/  HMMA.16816.F32 R32, R24, R92, R88 ;  /* 0x0000005c1820723c */ /* 0x000ff20000001858 */
[----:B------:R-:W-:Y:S01]  /*1ef80*/  IMAD.MOV.U32 R55, RZ, RZ, R15 ;  /* 0x000000ffff377224 */ /* 0x000fe200078e000f */
[----:B------:R-:W-:Y:S01]  /*1ef90*/  MOV R54, R12 ;  /* 0x0000000c00367202 */ /* 0x000fe20000000f00 */
[----:B------:R-:W-:-:S02]  /*1efa0*/  IMAD.MOV.U32 R53, RZ, RZ, R13 ;  /* 0x000000ffff357224 */ /* 0x000fc400078e000d */
[----:B------:R-:W-:Y:S02]  /*1efb0*/  IMAD.MOV.U32 R52, RZ, RZ, R14 ;  /* 0x000000ffff347224 */ /* 0x000fe400078e000e */
[----:B------:R-:W3:Y:S01]  /*1efc0*/  LDSM.16.M88.4 R12, [R185] ;  /* 0x00000000b90c783b */ /* 0x000ee20000000200 */
[----:B------:R-:W-:Y:S01]  /*1efd0*/  IMAD.MOV.U32 R74, RZ, RZ, R101 ;  /* 0x000000ffff4a7224 */ /* 0x000fe200078e0065 */
[----:B------:R-:W-:Y:S01]  /*1efe0*/  MOV R72, R103 ;  /* 0x0000006700487202 */ /* 0x000fe20000000f00 */
[----:B------:R-:W-:-:S06]  /*1eff0*/  IMAD.MOV.U32 R75, RZ, RZ, R102 ;  /* 0x000000ffff4b7224 */ /* 0x000fcc00078e0066 */
[----:B-1----:R-:W-:Y:S01]  /*1f000*/  IMAD.MOV.U32 R2, RZ, RZ, R32 ;  /* 0x000000ffff027224 */ /* 0x002fe200078e0020 */
[----:B------:R-:W-:Y:S01]  /*1f010*/  MOV R102, R34 ;  /* 0x0000002200667202 */ /* 0x000fe20000000f00 */
[----:B------:R-:W-:Y:S02]  /*1f020*/  IMAD.MOV.U32 R101, RZ, RZ, R33 ;  /* 0x000000ffff657224 */ /* 0x000fe400078e0021 */
[----:B------:R-:W-:Y:S02]  /*1f030*/  IMAD.MOV.U32 R103, RZ, RZ, R35 ;  /* 0x000000ffff677224 */ /* 0x000fe400078e0023 */
[----:B------:R-:W1:Y:S01]  /*1f040*/  LDSM.16.M88.4 R32, [R74] ;  /* 0x000000004a20783b */ /* 0x000e620000000200 */
[C---:B--2---:R-:W-:Y:S08]  /*1f050*/  HMMA.16816.F32 R44, R20.reuse, R28, R120 ;  /* 0x0000001c142c723c */ /* 0x044ff00000001878 */
[----:B------:R-:W-:Y:S01]  /*1f060*/  HMMA.16816.F32 R56, R20, R30, R112 ;  /* 0x0000001e1438723c */ /* 0x000fe20000001870 */
[----:B------:R-:W2:Y:S01]  /*1f070*/  LDSM.16.M88.4 R28, [R75] ;  /* 0x000000004b1c783b */ /* 0x000ea20000000200 */
[----:B------:R-:W-:-:S02]  /*1f080*/  IMAD.MOV.U32 R120, RZ, RZ, R54 ;  /* 0x000000ffff787224 */ /* 0x000fc400078e0036 */
[----:B------:R-:W-:-:S03]  /*1f090*/  IMAD.MOV.U32 R122, RZ, RZ, R53 ;  /* 0x000000ffff7a7224 */ /* 0x000fc600078e0035 */
[----:B------:R-:W-:Y:S01]  /*1f0a0*/  MOV R113, R55 ;  /* 0x0000003700717202 */ /* 0x000fe20000000f00 */
[----:B------:R-:W-:Y:S07]  /*1f0b0*/  HMMA.16816.F32 R60, R20, R40, R108 ;  /* 0x00000028143c723c */ /* 0x000fee000000186c */
[----:B------:R-:W-:Y:S02]  /*1f0c0*/  IMAD.MOV.U32 R109, RZ, RZ, R52 ;  /* 0x000000ffff6d7224 */ /* 0x000fe400078e0034 */
[----:B---3--:R-:W-:Y:S01]  /*1f0d0*/  HMMA.16816.F32 R52, R12, R48, R44 ;  /* 0x000000300c34723c */ /* 0x008fe2000000182c */
[----:B------:R-:W3:Y:S01]  /*1f0e0*/  LDSM.16.M88.4 R44, [R182+0x800] ;  /* 0x00080000b62c783b */ /* 0x000ee20000000200 */
[----:B------:R-:W-:-:S02]  /*1f0f0*/  IMAD.MOV.U32 R70, RZ, RZ, R82 ;  /* 0x000000ffff467224 */ /* 0x000fc400078e0052 */
[----:B------:R-:W-:Y:S01]  /*1f100*/  IMAD.MOV.U32 R82, RZ, RZ, R87 ;  /* 0x000000ffff527224 */ /* 0x000fe200078e0057 */
[----:B------:R-:W-:Y:S01]  /*1f110*/  MOV R90, R66 ;  /* 0x00000042005a7202 */ /* 0x000fe20000000f00 */
[----:B------:R-:W-:Y:S02]  /*1f120*/  IMAD.MOV.U32 R91, RZ, RZ, R65 ;  /* 0x000000ffff5b7224 */ /* 0x000fe400078e0041 */
[C---:B------:R-:W-:Y:S01]  /*1f130*/  HMMA.16816.F32 R40, R20.reuse, R42, R196 ;  /* 0x0000002a1428723c */ /* 0x040fe200000018c4 */
[----:B------:R-:W-:Y:S02]  /*1f140*/  IMAD.MOV.U32 R89, RZ, RZ, R64 ;  /* 0x000000ffff597224 */ /* 0x000fe400078e0040 */
[----:B------:R-:W-:Y:S02]  /*1f150*/  IMAD.MOV.U32 R94, RZ, RZ, R81 ;  /* 0x000000ffff5e7224 */ /* 0x000fe400078e0051 */
[----:B------:R-:W-:Y:S02]  /*1f160*/  IMAD.MOV.U32 R123, RZ, RZ, R80 ;  /* 0x000000ffff7b7224 */ /* 0x000fe400078e0050 */
[----:B------:R-:W-:Y:S01]  /*1f170*/  MOV R197, R82 ;  /* 0x0000005200c57202 */ /* 0x000fe20000000f00 */
[C---:B-1----:R-:W-:Y:S07]  /*1f180*/  HMMA.16816.F32 R64, R20.reuse, R32, R192 ;  /* 0x000000201440723c */ /* 0x042fee00000018c0 */
[----:B------:R-:W-:Y:S01]  /*1f190*/  IMAD.MOV.U32 R192, RZ, RZ, R83 ;  /* 0x000000ffffc07224 */ /* 0x000fe200078e0053 */
[----:B--2---:R-:W-:Y:S01]  /*1f1a0*/  HMMA.16816.F32 R76, R20, R28, R168 ;  /* 0x0000001c144c723c */ /* 0x004fe200000018a8 */
[----:B------:R-:W-:-:S02]  /*1f1b0*/  IMAD.MOV.U32 R195, RZ, RZ, R2 ;  /* 0x000000ffffc37224 */ /* 0x000fc400078e0002 */
[----:B----4-:R-:W-:-:S05]  /*1f1c0*/  FMUL.FTZ R2, R52, R0 ;  /* 0x0000000034027220 */ /* 0x010fca0000410000 */
[----:B------:R-:W-:Y:S08]  /*1f1d0*/  HMMA.16816.F32 R80, R20, R30, R128 ;  /* 0x0000001e1450723c */ /* 0x000ff00000001880 */
[----:B------:R-:W-:Y:S01]  /*1f1e0*/  HMMA.16816.F32 R28, R12, R50, R56 ;  /* 0x000000320c1c723c */ /* 0x000fe20000001838 */
[----:B------:R1:W-:Y:S01]  /*1f1f0*/  MUFU.TANH R196, R2 ;  /* 0x0000000200c47308 */ /* 0x0003e20000002400 */
[----:B------:R-:W-:Y:S01]  /*1f200*/  IMAD.MOV.U32 R88, RZ, RZ, R70 ;  /* 0x000000ffff587224 */ /* 0x000fe200078e0046 */
[----:B------:R-:W-:Y:S01]  /*1f210*/  MOV R92, R71 ;  /* 0x00000047005c7202 */ /* 0x000fe20000000f00 */
[----:B------:R-:W-:-:S02]  /*1f220*/  IMAD.MOV.U32 R93, RZ, RZ, R68 ;  /* 0x000000ffff5d7224 */ /* 0x000fc400078e0044 */
[----:B------:R-:W-:Y:S02]  /*1f230*/  IMAD.MOV.U32 R95, RZ, RZ, R69 ;  /* 0x000000ffff5f7224 */ /* 0x000fe400078e0045 */
[----:B------:R-:W-:Y:S01]  /*1f240*/  HMMA.16816.F32 R68, R20, R34, R172 ;  /* 0x000000221444723c */ /* 0x000fe200000018ac */
[----:B-1----:R-:W-:-:S04]  /*1f250*/  FMUL.FTZ R2, R53, R0 ;  /* 0x0000000035027220 */ /* 0x002fc80000410000 */
[----:B------:R1:W-:Y:S03]  /*1f260*/  MUFU.TANH R108, R2 ;  /* 0x00000002006c7308 */ /* 0x0003e60000002400 */
[C---:B---3--:R-:W-:Y:S08]  /*1f270*/  HMMA.16816.F32 R32, R12.reuse, R44, R60 ;  /* 0x0000002c0c20723c */ /* 0x048ff0000000183c */
[----:B------:R-:W-:Y:S01]  /*1f280*/  HMMA.16816.F32 R44, R12, R46, R40 ;  /* 0x0000002e0c2c723c */ /* 0x000fe20000001828 */
[----:B------:R-:W2:Y:S01]  /*1f290*/  LDSM.16.M88.4 R40, [R182+0x1000] ;  /* 0x00100000b628783b */ /* 0x000ea20000000200 */
[----:B-1----:R-:W-:-:S04]  /*1f2a0*/  FMUL.FTZ R2, R54, R0 ;  /* 0x0000000036027220 */ /* 0x002fc80000410000 */
[----:B------:R1:W-:Y:S01]  /*1f2b0*/  MUFU.TANH R194, R2 ;  /* 0x0000000200c27308 */ /* 0x0003e20000002400 */
[----:B------:R-:W-:Y:S02]  /*1f2c0*/  IMAD.MOV.U32 R131, RZ, RZ, R7 ;  /* 0x000000ffff837224 */ /* 0x000fe400078e0007 */
[----:B-1----:R-:W-:-:S05]  /*1f2d0*/  FMUL.FTZ R2, R55, R0 ;  /* 0x0000000037027220 */ /* 0x002fca0000410000 */
[----:B------:R1:W3:Y:S02]  /*1f2e0*/  MUFU.TANH R174, R2 ;  /* 0x0000000200ae7308 */ /* 0x0002e40000002400 */
[----:B-1----:R-:W-:-:S06]  /*1f2f0*/  FMUL.FTZ R2, R28, R0 ;  /* 0x000000001c027220 */ /* 0x002fcc0000410000 */
[----:B------:R1:W-:Y:S01]  /*1f300*/  MUFU.TANH R111, R2 ;  /* 0x00000002006f7308 */ /* 0x0003e20000002400 */
[----:B------:R-:W-:Y:S02]  /*1f310*/  IMAD.MOV.U32 R193, RZ, RZ, R5 ;  /* 0x000000ffffc17224 */ /* 0x000fe400078e0005 */
[----:B-1----:R-:W-:-:S05]  /*1f320*/  FMUL.FTZ R2, R29, R0 ;  /* 0x000000001d027220 */ /* 0x002fca0000410000 */
[----:B------:R1:W-:Y:S02]  /*1f330*/  MUFU.TANH R7, R2 ;  /* 0x0000000200077308 */ /* 0x0003e40000002400 */
[----:B-1----:R-:W-:-:S06]  /*1f340*/  FMUL.FTZ R2, R30, R0 ;  /* 0x000000001e027220 */ /* 0x002fcc0000410000 */
[----:B------:R1:W-:Y:S01]  /*1f350*/  MUFU.TANH R110, R2 ;  /* 0x00000002006e7308 */ /* 0x0003e20000002400 */
[----:B------:R-:W-:Y:S02]  /*1f360*/  IMAD.MOV.U32 R87, RZ, RZ, R72 ;  /* 0x000000ffff577224 */ /* 0x000fe400078e0048 */
[----:B------:R-:W4:Y:S01]  /*1f370*/  LDSM.16.M88.4 R72, [R73] ;  /* 0x000000004948783b */ /* 0x000f220000000200 */
[----:B-1----:R-:W-:-:S04]  /*1f380*/  FMUL.FTZ R2, R31, R0 ;  /* 0x000000001f027220 */ /* 0x002fc80000410000 */
[----:B------:R1:W-:Y:S01]  /*1f390*/  MUFU.TANH R5, R2 ;  /* 0x0000000200057308 */ /* 0x0003e20000002400 */
[----:B------:R-:W-:Y:S02]  /*1f3a0*/  IMAD.MOV.U32 R168, RZ, RZ, R10 ;  /* 0x000000ffffa87224 */ /* 0x000fe400078e000a */
[----:B-1----:R-:W-:-:S05]  /*1f3b0*/  FMUL.FTZ R2, R32, R0 ;  /* 0x0000000020027220 */ /* 0x002fca0000410000 */
[----:B------:R1:W-:Y:S01]  /*1f3c0*/  MUFU.TANH R115, R2 ;  /* 0x0000000200737308 */ /* 0x0003e20000002400 */
[----:B--2---:R-:W-:Y:S01]  /*1f3d0*/  HMMA.16816.F32 R28, R12, R40, R64 ;  /* 0x000000280c1c723c */ /* 0x004fe20000001840 */
[----:B------:R-:W-:Y:S01]  /*1f3e0*/  MOV R171, R11 ;  /* 0x0000000b00ab7202 */ /* 0x000fe20000000f00 */
[----:B-1----:R-:W-:-:S05]  /*1f3f0*/  FMUL.FTZ R2, R33, R0 ;  /* 0x0000000021027220 */ /* 0x002fca0000410000 */
[----:B------:R1:W-:Y:S01]  /*1f400*/  MUFU.TANH R10, R2 ;  /* 0x00000002000a7308 */ /* 0x0003e20000002400 */
[----:B------:R-:W-:Y:S02]  /*1f410*/  IMAD.MOV.U32 R130, RZ, RZ, R117 ;  /* 0x000000ffff827224 */ /* 0x000fe400078e0075 */
[----:B-1----:R-:W-:-:S05]  /*1f420*/  FMUL.FTZ R2, R34, R0 ;  /* 0x0000000022027220 */ /* 0x002fca0000410000 */
[----:B------:R1:W-:Y:S02]  /*1f430*/  MUFU.TANH R112, R2 ;  /* 0x0000000200707308 */ /* 0x0003e40000002400 */
[-C--:B-1----:R-:W-:Y:S02]  /*1f440*/  FMUL.FTZ R2, R35, R0.reuse ;  /* 0x0000000023027220 */ /* 0x082fe40000410000 */
[----:B------:R-:W1:Y:S04]  /*1f450*/  LDSM.16.M88.4 R32, [R182+0x1800] ;  /* 0x00180000b620783b */ /* 0x000e680000000200 */
[----:B------:R2:W-:Y:S02]  /*1f460*/  MUFU.TANH R11, R2 ;  /* 0x00000002000b7308 */ /* 0x0005e40000002400 */
[----:B--2---:R-:W-:-:S06]  /*1f470*/  FMUL.FTZ R2, R44, R0 ;  /* 0x000000002c027220 */ /* 0x004fcc0000410000 */
[----:B------:R2:W-:Y:S01]  /*1f480*/  MUFU.TANH R117, R2 ;  /* 0x0000000200757308 */ /* 0x0005e20000002400 */
[----:B------:R-:W-:Y:S01]  /*1f490*/  HMMA.16816.F32 R48, R12, R42, R68 ;  /* 0x0000002a0c30723c */ /* 0x000fe20000001844 */
[----:B------:R-:W-:Y:S01]  /*1f4a0*/  MOV R198, R4 ;  /* 0x0000000400c67202 */ /* 0x000fe20000000f00 */
[----:B--2---:R-:W-:-:S05]  /*1f4b0*/  FMUL.FTZ R2, R45, R0 ;  /* 0x000000002d027220 */ /* 0x004fca0000410000 */
[----:B------:R2:W-:Y:S02]  /*1f4c0*/  MUFU.TANH R169, R2 ;  /* 0x0000000200a97308 */ /* 0x0005e40000002400 */
[----:B--2---:R-:W-:-:S06]  /*1f4d0*/  FMUL.FTZ R2, R46, R0 ;  /* 0x000000002e027220 */ /* 0x004fcc0000410000 */
[----:B------:R2:W-:Y:S01]  /*1f4e0*/  MUFU.TANH R114, R2 ;  /* 0x0000000200727308 */ /* 0x0005e20000002400 */
[----:B------:R-:W-:Y:S01]  /*1f4f0*/  IMAD.MOV.U32 R173, RZ, RZ, R84 ;  /* 0x000000ffffad7224 */ /* 0x000fe200078e0054 */
[----:B------:R-:W-:Y:S01]  /*1f500*/  MOV R175, R85 ;  /* 0x0000005500af7202 */ /* 0x000fe20000000f00 */
[----:B------:R-:W-:Y:S02]  /*1f510*/  IMAD.MOV.U32 R172, RZ, RZ, R86 ;  /* 0x000000ffffac7224 */ /* 0x000fe400078e0056 */
[----:B------:R-:W-:Y:S02]  /*1f520*/  IMAD.MOV.U32 R170, RZ, RZ, R87 ;  /* 0x000000ffffaa7224 */ /* 0x000fe400078e0057 */
[----:B--2---:R-:W-:Y:S02]  /*1f530*/  FMUL.FTZ R2, R47, R0 ;  /* 0x000000002f027220 */ /* 0x004fe40000410000 */
[----:B------:R2:W1:Y:S02]  /*1f540*/  LDSM.16.M88.4 R44, [R130] ;  /* 0x00000000822c783b */ /* 0x0004640000000200 */
[----:B------:R3:W-:Y:S01]  /*1f550*/  MUFU.TANH R4, R2 ;  /* 0x0000000200047308 */ /* 0x0007e20000002400 */
[----:B----4-:R-:W-:Y:S07]  /*1f560*/  HMMA.16816.F32 R84, R20, R72, R124 ;  /* 0x000000481454723c */ /* 0x010fee000000187c */
[----:B------:R-:W-:-:S02]  /*1f570*/  IMAD.MOV.U32 R127, RZ, RZ, R95 ;  /* 0x000000ffff7f7224 */ /* 0x000fc400078e005f */
[----:B---3--:R-:W-:-:S04]  /*1f580*/  FMUL.FTZ R2, R28, R0 ;  /* 0x000000001c027220 */ /* 0x008fc80000410000 */
[----:B------:R3:W-:Y:S01]  /*1f590*/  MUFU.TANH R121, R2 ;  /* 0x0000000200797308 */ /* 0x0007e20000002400 */
[----:B------:R-:W-:Y:S01]  /*1f5a0*/  MOV R95, R88 ;  /* 0x00000058005f7202 */ /* 0x000fe20000000f00 */
[----:B------:R-:W-:Y:S02]  /*1f5b0*/  IMAD.MOV.U32 R88, RZ, RZ, R89 ;  /* 0x000000ffff587224 */ /* 0x000fe400078e0059 */
[----:B------:R-:W-:Y:S02]  /*1f5c0*/  IMAD.MOV.U32 R89, RZ, RZ, R90 ;  /* 0x000000ffff597224 */ /* 0x000fe400078e005a */
[----:B------:R-:W-:Y:S01]  /*1f5d0*/  IMAD.MOV.U32 R90, RZ, RZ, R91 ;  /* 0x000000ffff5a7224 */ /* 0x000fe200078e005b */
[----:B------:R-:W-:Y:S01]  /*1f5e0*/  MOV R91, R119 ;  /* 0x00000077005b7202 */ /* 0x000fe20000000f00 */
[----:B---3--:R-:W-:-:S04]  /*1f5f0*/  FMUL.FTZ R2, R29, R0 ;  /* 0x000000001d027220 */ /* 0x008fc80000410000 */
[----:B------:R3:W-:Y:S01]  /*1f600*/  MUFU.TANH R199, R2 ;  /* 0x0000000200c77308 */ /* 0x0007e20000002400 */
[----:B------:R-:W-:Y:S01]  /*1f610*/  MOV R128, R171 ;  /* 0x000000ab00807202 */ /* 0x000fe20000000f00 */
[----:B------:R-:W-:Y:S02]  /*1f620*/  IMAD.MOV.U32 R171, RZ, RZ, R172 ;  /* 0x000000ffffab7224 */ /* 0x000fe400078e00ac */
[----:B------:R-:W-:Y:S02]  /*1f630*/  IMAD.MOV.U32 R172, RZ, RZ, R173 ;  /* 0x000000ffffac7224 */ /* 0x000fe400078e00ad */
[----:B------:R-:W-:Y:S02]  /*1f640*/  IMAD.MOV.U32 R173, RZ, RZ, R195 ;  /* 0x000000ffffad7224 */ /* 0x000fe400078e00c3 */
[----:B---3--:R-:W-:-:S04]  /*1f650*/  FMUL.FTZ R2, R30, R0 ;  /* 0x000000001e027220 */ /* 0x008fc80000410000 */
[----:B------:R3:W-:Y:S01]  /*1f660*/  MUFU.TANH R119, R2 ;  /* 0x0000000200777308 */ /* 0x0007e20000002400 */
[----:B--2---:R-:W-:Y:S01]  /*1f670*/  IMAD.MOV.U32 R130, RZ, RZ, R170 ;  /* 0x000000ffff827224 */ /* 0x004fe200078e00aa */
[----:B------:R-:W-:Y:S01]  /*1f680*/  MOV R170, R192 ;  /* 0x000000c000aa7202 */ /* 0x000fe20000000f00 */
[----:B------:R-:W-:Y:S02]  /*1f690*/  IMAD.MOV.U32 R192, RZ, RZ, R122 ;  /* 0x000000ffffc07224 */ /* 0x000fe400078e007a */
[----:B---3--:R-:W-:-:S04]  /*1f6a0*/  FMUL.FTZ R2, R31, R0 ;  /* 0x000000001f027220 */ /* 0x008fc80000410000 */
[----:B------:R2:W-:Y:S01]  /*1f6b0*/  MUFU.TANH R195, R2 ;  /* 0x0000000200c37308 */ /* 0x0005e20000002400 */
[----:B------:R-:W-:Y:S01]  /*1f6c0*/  IMAD.MOV.U32 R129, RZ, RZ, R168 ;  /* 0x000000ffff817224 */ /* 0x000fe200078e00a8 */
[----:B-1----:R-:W-:Y:S01]  /*1f6d0*/  HMMA.16816.F32 R52, R12, R34, R80 ;  /* 0x000000220c34723c */ /* 0x002fe20000001850 */
[----:B------:R-:W-:Y:S02]  /*1f6e0*/  IMAD.MOV.U32 R168, RZ, RZ, R175 ;  /* 0x000000ffffa87224 */ /* 0x000fe400078e00af */
[----:B------:R-:W-:Y:S02]  /*1f6f0*/  IMAD.MOV.U32 R175, RZ, RZ, R197 ;  /* 0x000000ffffaf7224 */ /* 0x000fe400078e00c5 */
[----:B--2---:R-:W-:-:S04]  /*1f700*/  FMUL.FTZ R2, R48, R0 ;  /* 0x0000000030027220 */ /* 0x004fc80000410000 */
[----:B------:R1:W-:Y:S01]  /*1f710*/  MUFU.TANH R122, R2 ;  /* 0x00000002007a7308 */ /* 0x0003e20000002400 */
[----:B------:R-:W-:Y:S01]  /*1f720*/  IMAD.MOV.U32 R197, RZ, RZ, R109 ;  /* 0x000000ffffc57224 */ /* 0x000fe200078e006d */
[----:B------:R-:W-:Y:S01]  /*1f730*/  MOV R109, R113 ;  /* 0x00000071006d7202 */ /* 0x000fe20000000f00 */
[----:B------:R-:W-:Y:S02]  /*1f740*/  IMAD.MOV.U32 R113, RZ, RZ, R120 ;  /* 0x000000ffff717224 */ /* 0x000fe400078e0078 */
[----:B-1----:R-:W-:-:S04]  /*1f750*/  FMUL.FTZ R2, R49, R0 ;  /* 0x0000000031027220 */ /* 0x002fc80000410000 */
[----:B------:R1:W2:Y:S02]  /*1f760*/  MUFU.TANH R83, R2 ;  /* 0x0000000200537308 */ /* 0x0002a40000002400 */
[----:B-1----:R-:W-:-:S06]  /*1f770*/  FMUL.FTZ R2, R50, R0 ;  /* 0x0000000032027220 */ /* 0x002fcc0000410000 */
[----:B------:R1:W-:Y:S02]  /*1f780*/  MUFU.TANH R120, R2 ;  /* 0x0000000200787308 */ /* 0x0003e40000002400 */
[-C--:B-1----:R-:W-:Y:S02]  /*1f790*/  FMUL.FTZ R2, R51, R0.reuse ;  /* 0x0000000033027220 */ /* 0x082fe40000410000 */
[----:B------:R-:W-:Y:S01]  /*1f7a0*/  HMMA.16816.F32 R48, R20, R44, R208 ;  /* 0x0000002c1430723c */ /* 0x000fe200000018d0 */
[----:B------:R-:W3:Y:S07]  /*1f7b0*/  LDL.LU R209, [R1+0x104] ;  /* 0x0001040001d17983 */ /* 0x000eee0000300800 */
[----:B------:R-:W-:Y:S01]  /*1f7c0*/  HMMA.16816.F32 R40, R12, R32, R76 ;  /* 0x000000200c28723c */ /* 0x000fe2000000184c */
[----:B------:R-:W1:Y:S07]  /*1f7d0*/  LDSM.16.M88.4 R32, [R182+0x2000] ;  /* 0x00200000b620783b */ /* 0x000e6e0000000200 */
[----:B------:R-:W-:Y:S01]  /*1f7e0*/  HMMA.16816.F32 R56, R20, R74, R200 ;  /* 0x0000004a1438723c */ /* 0x000fe200000018c8 */
[----:B------:R4:W1:Y:S11]  /*1f7f0*/  MUFU.TANH R76, R2 ;  /* 0x00000002004c7308 */ /* 0x0008760000002400 */
[----:B------:R-:W-:Y:S04]  /*1f800*/  @!UPT UIADD3 URZ, URZ, URZ, URZ ;  /* 0x0000003f3f3ff290 */ /* 0x000fe8000fffe03f */
[----:B----4-:R-:W-:-:S04]  /*1f810*/  FMUL.FTZ R2, R40, R0 ;  /* 0x0000000028027220 */ /* 0x010fc80000410000 */
[----:B------:R4:W-:Y:S01]  /*1f820*/  MUFU.TANH R126, R2 ;  /* 0x00000002007e7308 */ /* 0x0009e20000002400 */
[----:B------:R-:W-:Y:S01]  /*1f830*/  MOV R68, R131 ;  /* 0x0000008300447202 */ /* 0x000fe20000000f00 */
[----:B------:R-:W-:Y:S02]  /*1f840*/  IMAD.MOV.U32 R131, RZ, RZ, R39 ;  /* 0x000000ffff837224 */ /* 0x000fe400078e0027 */
[----:B----4-:R-:W-:-:S04]  /*1f850*/  FMUL.FTZ R2, R41, R0 ;  /* 0x0000000029027220 */ /* 0x010fc80000410000 */
[----:B------:R4:W-:Y:S01]  /*1f860*/  MUFU.TANH R211, R2 ;  /* 0x0000000200d37308 */ /* 0x0009e20000002400 */
[----:B-1----:R-:W-:Y:S01]  /*1f870*/  HMMA.16816.F32 R28, R12, R32, R84 ;  /* 0x000000200c1c723c */ /* 0x002fe20000001854 */
[----:B----4-:R-:W-:-:S06]  /*1f880*/  FMUL.FTZ R2, R42, R0 ;  /* 0x000000002a027220 */ /* 0x010fcc0000410000 */
[----:B------:R1:W-:Y:S01]  /*1f890*/  MUFU.TANH R124, R2 ;  /* 0x00000002007c7308 */ /* 0x0003e20000002400 */
[----:B------:R-:W-:Y:S01]  /*1f8a0*/  HMMA.16816.F32 R60, R20, R46, R204 ;  /* 0x0000002e143c723c */ /* 0x000fe200000018cc */
[----:B------:R4:W2:Y:S01]  /*1f8b0*/  LDSM.16.M88.4 R44, [R127] ;  /* 0x000000007f2c783b */ /* 0x0008a20000000200 */
[----:B-1----:R-:W-:-:S06]  /*1f8c0*/  FMUL.FTZ R2, R43, R0 ;  /* 0x000000002b027220 */ /* 0x002fcc0000410000 */
[----:B------:R-:W-:Y:S01]  /*1f8d0*/  HMMA.16816.F32 R40, R12, R34, R56 ;  /* 0x000000220c28723c */ /* 0x000fe20000001838 */
[----:B------:R-:W1:Y:S01]  /*1f8e0*/  LDSM.16.M88.4 R32, [R182+0x2800] ;  /* 0x00280000b620783b */ /* 0x000e620000000200 */
[----:B------:R4:W1:Y:S02]  /*1f8f0*/  MUFU.TANH R39, R2 ;  /* 0x0000000200277308 */ /* 0x0008640000002400 */
[----:B----4-:R-:W-:-:S06]  /*1f900*/  FMUL.FTZ R2, R52, R0 ;  /* 0x0000000034027220 */ /* 0x010fcc0000410000 */
[----:B------:R4:W1:Y:S01]  /*1f910*/  MUFU.TANH R127, R2 ;  /* 0x00000002007f7308 */ /* 0x0008620000002400 */
[----:B------:R-:W-:Y:S02]  /*1f920*/  IMAD.MOV.U32 R73, RZ, RZ, R193 ;  /* 0x000000ffff497224 */ /* 0x000fe400078e00c1 */
[----:B----4-:R-:W-:-:S05]  /*1f930*/  FMUL.FTZ R2, R53, R0 ;  /* 0x0000000035027220 */ /* 0x010fca0000410000 */
[----:B------:R4:W-:Y:S01]  /*1f940*/  MUFU.TANH R200, R2 ;  /* 0x0000000200c87308 */ /* 0x0009e20000002400 */
[----:B------:R-:W-:Y:S02]  /*1f950*/  IMAD.MOV.U32 R70, RZ, RZ, R130 ;  /* 0x000000ffff467224 */ /* 0x000fe400078e0082 */
[----:B----4-:R-:W-:-:S05]  /*1f960*/  FMUL.FTZ R2, R54, R0 ;  /* 0x0000000036027220 */ /* 0x010fca0000410000 */
[----:B------:R4:W1:Y:S01]  /*1f970*/  MUFU.TANH R125, R2 ;  /* 0x00000002007d7308 */ /* 0x0008620000002400 */
[----:B------:R-:W-:Y:S01]  /*1f980*/  MOV R72, R38 ;  /* 0x0000002600487202 */ /* 0x000fe20000000f00 */
[-C--:B----4-:R-:W-:Y:S02]  /*1f990*/  FMUL.FTZ R2, R55, R0.reuse ;  /* 0x0000000037027220 */ /* 0x090fe40000410000 */
[----:B------:R-:W-:Y:S02]  /*1f9a0*/  IMAD.MOV.U32 R71, RZ, RZ, R128 ;  /* 0x000000ffff477224 */ /* 0x000fe400078e0080 */
[----:B------:R-:W-:Y:S02]  /*1f9b0*/  IMAD.MOV.U32 R69, RZ, RZ, R129 ;  /* 0x000000ffff457224 */ /* 0x000fe400078e0081 */
[----:B------:R4:W1:Y:S01]  /*1f9c0*/  MUFU.TANH R193, R2 ;  /* 0x0000000200c17308 */ /* 0x0008620000002400 */
[----:B------:R-:W-:Y:S01]  /*1f9d0*/  MOV R79, R131 ;  /* 0x00000083004f7202 */ /* 0x000fe20000000f00 */
[----:B--2---:R-:W-:Y:S01]  /*1f9e0*/  HMMA.16816.F32 R64, R20, R44, R216 ;  /* 0x0000002c1440723c */ /* 0x004fe200000018d8 */
[----:B------:R2:W-:Y:S01]  /*1f9f0*/  LDSM.16.M88.4 R52, [R68] ;  /* 0x000000004434783b */ /* 0x0005e20000000200 */
[----:B----4-:R-:W-:-:S04]  /*1fa00*/  FMUL.FTZ R2, R28, R0 ;  /* 0x000000001c027220 */ /* 0x010fc80000410000 */
[----:B------:R4:W-:Y:S01]  /*1fa10*/  MUFU.TANH R130, R2 ;  /* 0x0000000200827308 */ /* 0x0009e20000002400 */
[----:B------:R-:W-:Y:S02]  /*1fa20*/  IMAD.MOV.U32 R129, RZ, RZ, R198 ;  /* 0x000000ffff817224 */ /* 0x000fe400078e00c6 */
[----:B----4-:R-:W-:-:S05]  /*1fa30*/  FMUL.FTZ R2, R29, R0 ;  /* 0x000000001d027220 */ /* 0x010fca0000410000 */
[----:B------:R4:W1:Y:S02]  /*1fa40*/  MUFU.TANH R38, R2 ;  /* 0x0000000200267308 */ /* 0x0008640000002400 */
[----:B----4-:R-:W-:-:S06]  /*1fa50*/  FMUL.FTZ R2, R30, R0 ;  /* 0x000000001e027220 */ /* 0x010fcc0000410000 */
[----:B------:R4:W-:Y:S01]  /*1fa60*/  MUFU.TANH R128, R2 ;  /* 0x0000000200807308 */ /* 0x0009e20000002400 */
[----:B------:R-:W-:Y:S01]  /*1fa70*/  HMMA.16816.F32 R44, R20, R46, R212 ;  /* 0x0000002e142c723c */ /* 0x000fe200000018d4 */
[----:B----4-:R-:W-:-:S07]  /*1fa80*/  FMUL.FTZ R2, R31, R0 ;  /* 0x000000001f027220 */ /* 0x010fce0000410000 */
[C---:B-1----:R-:W-:Y:S01]  /*1fa90*/  HMMA.16816.F32 R28, R12.reuse, R32, R48 ;  /* 0x000000200c1c723c */ /* 0x042fe20000001830 */
[----:B------:R1:W4:Y:S07]  /*1faa0*/  MUFU.TANH R198, R2 ;  /* 0x0000000200c67308 */ /* 0x00032e0000002400 */
[----:B------:R-:W-:Y:S01]  /*1fab0*/  HMMA.16816.F32 R48, R12, R34, R60 ;  /* 0x000000220c30723c */ /* 0x000fe2000000183c */
[----:B------:R-:W3:Y:S01]  /*1fac0*/  LDSM.16.M88.4 R32, [R182+0x3000] ;  /* 0x00300000b620783b */ /* 0x000ee20000000200 */
[----:B--2---:R-:W-:Y:S01]  /*1fad0*/  IMAD.MOV.U32 R68, RZ, RZ, R129 ;  /* 0x000000ffff447224 */ /* 0x004fe200078e0081 */
[----:B------:R-:W-:Y:S01]  /*1fae0*/  MOV R81, R172 ;  /* 0x000000ac00517202 */ /* 0x000fe20000000f00 */
[----:B------:R-:W-:Y:S01]  /*1faf0*/  IMAD.MOV.U32 R77, RZ, RZ, R170 ;  /* 0x000000ffff4d7224 */ /* 0x000fe200078e00aa */
[----:B------:R-:W-:Y:S01]  /*1fb00*/  LDSM.16.M88.4 R60, [R100+0x9800] ;  /* 0x00980000643c783b */ /* 0x000fe20000000200 */
[----:B-1----:R-:W-:-:S04]  /*1fb10*/  FMUL.FTZ R2, R40, R0 ;  /* 0x0000000028027220 */ /* 0x002fc80000410000 */
[----:B------:R1:W2:Y:S02]  /*1fb20*/  MUFU.TANH R131, R2 ;  /* 0x0000000200837308 */ /* 0x0002a40000002400 */
[----:B-1----:R-:W-:-:S06]  /*1fb30*/  FMUL.FTZ R2, R41, R0 ;  /* 0x0000000029027220 */ /* 0x002fcc0000410000 */
[----:B------:R1:W-:Y:S02]  /*1fb40*/  MUFU.TANH R212, R2 ;  /* 0x0000000200d47308 */ /* 0x0003e40000002400 */
[----:B-1----:R-:W-:-:S06]  /*1fb50*/  FMUL.FTZ R2, R42, R0 ;  /* 0x000000002a027220 */ /* 0x002fcc0000410000 */
[----:B------:R1:W1:Y:S02]  /*1fb60*/  MUFU.TANH R129, R2 ;  /* 0x0000000200817308 */ /* 0x0002640000002400 */
[----:B-1----:R-:W-:-:S06]  /*1fb70*/  FMUL.FTZ R2, R43, R0 ;  /* 0x000000002b027220 */ /* 0x002fcc0000410000 */
[----:B------:R1:W1:Y:S01]  /*1fb80*/  MUFU.TANH R205, R2 ;  /* 0x0000000200cd7308 */ /* 0x0002620000002400 */
[----:B------:R-:W-:Y:S02]  /*1fb90*/  IMAD.MOV.U32 R80, RZ, RZ, R175 ;  /* 0x000000ffff507224 */ /* 0x000fe400078e00af */
[----:B-1----:R-:W-:-:S05]  /*1fba0*/  FMUL.FTZ R2, R28, R0 ;  /* 0x000000001c027220 */ /* 0x002fca0000410000 */
[----:B------:R1:W-:Y:S01]  /*1fbb0*/  MUFU.TANH R172, R2 ;  /* 0x0000000200ac7308 */ /* 0x0003e20000002400 */
[----:B------:R-:W-:Y:S02]  /*1fbc0*/  IMAD.MOV.U32 R210, RZ, RZ, R95 ;  /* 0x000000ffffd27224 */ /* 0x000fe400078e005f */
[----:B------:R-:W-:Y:S02]  /*1fbd0*/  IMAD.MOV.U32 R82, RZ, RZ, R168 ;  /* 0x000000ffff527224 */ /* 0x000fe400078e00a8 */
[----:B-1----:R-:W-:-:S04]  /*1fbe0*/  FMUL.FTZ R2, R29, R0 ;  /* 0x000000001d027220 */ /* 0x002fc80000410000 */
[----:B------:R1:W1:Y:S01]  /*1fbf0*/  MUFU.TANH R216, R2 ;  /* 0x0000000200d87308 */ /* 0x0002620000002400 */
[----:B------:R-:W-:Y:S02]  /*1fc00*/  IMAD.MOV.U32 R78, RZ, RZ, R171 ;  /* 0x000000ffff4e7224 */ /* 0x000fe400078e00ab */
[----:B------:R-:W-:Y:S02]  /*1fc10*/  IMAD.MOV.U32 R75, RZ, RZ, R72 ;  /* 0x000000ffff4b7224 */ /* 0x000fe400078e0048 */
[----:B-1----:R-:W-:-:S04]  /*1fc20*/  FMUL.FTZ R2, R30, R0 ;  /* 0x000000001e027220 */ /* 0x002fc80000410000 */
[----:B------:R1:W1:Y:S01]  /*1fc30*/  MUFU.TANH R170, R2 ;  /* 0x0000000200aa7308 */ /* 0x0002620000002400 */
[----:B------:R-:W-:Y:S01]  /*1fc40*/  IMAD.MOV.U32 R201, RZ, RZ, R73 ;  /* 0x000000ffffc97224 */ /* 0x000fe200078e0049 */
[----:B------:R-:W-:Y:S01]  /*1fc50*/  MOV R72, R93 ;  /* 0x0000005d00487202 */ /* 0x000fe20000000f00 */
[----:B-1----:R-:W-:Y:S02]  /*1fc60*/  FMUL.FTZ R2, R31, R0 ;  /* 0x000000001f027220 */ /* 0x002fe40000410000 */
[----:B---3--:R-:W-:Y:S01]  /*1fc70*/  HMMA.16816.F32 R28, R12, R32, R64 ;  /* 0x000000200c1c723c */ /* 0x008fe20000001840 */
[----:B------:R1:W-:Y:S02]  /*1fc80*/  LDSM.16.M88.4 R64, [R209] ;  /* 0x00000000d140783b */ /* 0x0003e40000000200 */
[----:B-1----:R-:W-:Y:S01]  /*1fc90*/  IMAD.MOV.U32 R209, RZ, RZ, R210 ;  /* 0x000000ffffd17224 */ /* 0x002fe200078e00d2 */
[----:B------:R-:W-:Y:S01]  /*1fca0*/  MOV R210, R80 ;  /* 0x0000005000d27202 */ /* 0x000fe20000000f00 */
[----:B------:R-:W-:-:S02]  /*1fcb0*/  IMAD.MOV.U32 R80, RZ, RZ, R81 ;  /* 0x000000ffff507224 */ /* 0x000fc400078e0051 */
[----:B------:R-:W-:Y:S02]  /*1fcc0*/  IMAD.MOV.U32 R81, RZ, RZ, R82 ;  /* 0x000000ffff517224 */ /* 0x000fe400078e0052 */
[----:B------:R-:W-:Y:S01]  /*1fcd0*/  IMAD.MOV.U32 R82, RZ, RZ, R77 ;  /* 0x000000ffff527224 */ /* 0x000fe200078e004d */
[----:B------:R-:W-:Y:S01]  /*1fce0*/  MOV R77, R78 ;  /* 0x0000004e004d7202 */ /* 0x000fe20000000f00 */
[----:B------:R-:W-:Y:S02]  /*1fcf0*/  IMAD.MOV.U32 R78, RZ, RZ, R79 ;  /* 0x000000ffff4e7224 */ /* 0x000fe400078e004f */
[----:B------:R-:W-:Y:S02]  /*1fd00*/  IMAD.MOV.U32 R79, RZ, RZ, R75 ;  /* 0x000000ffff4f7224 */ /* 0x000fe400078e004b */
[----:B------:R-:W-:Y:S01]  /*1fd10*/  IMAD.MOV.U32 R75, RZ, RZ, R201 ;  /* 0x000000ffff4b7224 */ /* 0x000fe200078e00c9 */
[----:B------:R-:W-:Y:S01]  /*1fd20*/  MOV R201, R68 ;  /* 0x0000004400c97202 */ /* 0x000fe20000000f00 */
[----:B------:R-:W-:-:S02]  /*1fd30*/  IMAD.MOV.U32 R208, RZ, RZ, R210 ;  /* 0x000000ffffd07224 */ /* 0x000fc400078e00d2 */
[----:B------:R-:W-:Y:S02]  /*1fd40*/  IMAD.MOV.U32 R210, RZ, RZ, R81 ;  /* 0x000000ffffd27224 */ /* 0x000fe400078e0051 */
[----:B------:R-:W-:Y:S02]  /*1fd50*/  IMAD.MOV.U32 R81, RZ, RZ, R77 ;  /* 0x000000ffff517224 */ /* 0x000fe400078e004d */
[----:B------:R-:W-:Y:S02]  /*1fd60*/  IMAD.MOV.U32 R77, RZ, RZ, R79 ;  /* 0x000000ffff4d7224 */ /* 0x000fe400078e004f */
[----:B------:R-:W-:Y:S02]  /*1fd70*/  IMAD.MOV.U32 R79, RZ, RZ, R201 ;  /* 0x000000ffff4f7224 */ /* 0x000fe400078e00c9 */
[----:B------:R-:W-:Y:S02]  /*1fd80*/  IMAD.MOV.U32 R201, RZ, RZ, R72 ;  /* 0x000000ffffc97224 */ /* 0x000fe400078e0048 */
[----:B------:R-:W3:Y:S01]  /*1fd90*/  LDL.LU R72, [R1+0x114] ;  /* 0x0001140001487983 */ /* 0x000ee20000300800 */
[----:B------:R-:W-:Y:S01]  /*1fda0*/  HMMA.16816.F32 R40, R12, R34, R44 ;  /* 0x000000220c28723c */ /* 0x000fe2000000182c */
[----:B------:R1:W-:Y:S02]  /*1fdb0*/  MUFU.TANH R213, R2 ;  /* 0x0000000200d57308 */ /* 0x0003e40000002400 */
[----:B------:R-:W2:Y:S01]  /*1fdc0*/  LDSM.16.M88.4 R44, [R182+0x3800] ;  /* 0x00380000b62c783b */ /* 0x000ea20000000200 */
[----:B------:R-:W-:-:S02]  /*1fdd0*/  IMAD.MOV.U32 R74, RZ, RZ, R173 ;  /* 0x000000ffff4a7224 */ /* 0x000fc400078e00ad */
[----:B------:R-:W-:Y:S02]  /*1fde0*/  IMAD.MOV.U32 R202, RZ, RZ, R174 ;  /* 0x000000ffffca7224 */ /* 0x000fe400078e00ae */
[----:B------:R-:W-:Y:S02]  /*1fdf0*/  IMAD.MOV.U32 R174, RZ, RZ, R9 ;  /* 0x000000ffffae7224 */ /* 0x000fe400078e0009 */
[----:B-1----:R-:W-:-:S04]  /*1fe00*/  FMUL.FTZ R2, R48, R0 ;  /* 0x0000000030027220 */ /* 0x002fc80000410000 */
[----:B------:R1:W1:Y:S01]  /*1fe10*/  MUFU.TANH R173, R2 ;  /* 0x0000000200ad7308 */ /* 0x0002620000002400 */
[----:B------:R-:W-:Y:S01]  /*1fe20*/  IMAD.MOV.U32 R9, RZ, RZ, R252 ;  /* 0x000000ffff097224 */ /* 0x000fe200078e00fc */
[----:B------:R-:W-:Y:S01]  /*1fe30*/  HMMA.16816.F32 R56, R20, R52, R224 ;  /* 0x000000341438723c */ /* 0x000fe200000018e0 */
[----:B-1----:R-:W-:-:S05]  /*1fe40*/  FMUL.FTZ R2, R49, R0 ;  /* 0x0000000031027220 */ /* 0x002fca0000410000 */
[----:B------:R1:W-:Y:S01]  /*1fe50*/  MUFU.TANH R252, R2 ;  /* 0x0000000200fc7308 */ /* 0x0003e20000002400 */
[----:B------:R-:W-:Y:S01]  /*1fe60*/  MOV R73, R192 ;  /* 0x000000c000497202 */ /* 0x000fe20000000f00 */
[----:B-1----:R-:W-:-:S06]  /*1fe70*/  FMUL.FTZ R2, R50, R0 ;  /* 0x0000000032027220 */ /* 0x002fcc0000410000 */
[----:B------:R1:W1:Y:S01]  /*1fe80*/  MUFU.TANH R171, R2 ;  /* 0x0000000200ab7308 */ /* 0x0002620000002400 */
[----:B------:R-:W-:Y:S01]  /*1fe90*/  HMMA.16816.F32 R32, R20, R54, R228 ;  /* 0x000000361420723c */ /* 0x000fe200000018e4 */
[----:B------:R-:W-:Y:S01]  /*1fea0*/  LDSM.16.M88.4 R52, [R182+0x4000] ;  /* 0x00400000b634783b */ /* 0x000fe20000000200 */
[----:B-1----:R-:W-:-:S05]  /*1feb0*/  FMUL.FTZ R2, R51, R0 ;  /* 0x0000000033027220 */ /* 0x002fca0000410000 */
[----:B------:R1:W-:Y:S02]  /*1fec0*/  MUFU.TANH R227, R2 ;  /* 0x0000000200e37308 */ /* 0x0003e40000002400 */
[----:B-1----:R-:W-:-:S06]  /*1fed0*/  FMUL.FTZ R2, R28, R0 ;  /* 0x000000001c027220 */ /* 0x002fcc0000410000 */
[----:B------:R1:W1:Y:S01]  /*1fee0*/  MUFU.TANH R192, R2 ;  /* 0x0000000200c07308 */ /* 0x0002620000002400 */
[----:B--2---:R-:W-:Y:S01]  /*1fef0*/  HMMA.16816.F32 R48, R12, R44, R56 ;  /* 0x0000002c0c30723c */ /* 0x004fe20000001838 */
[----:B------:R-:W-:Y:S01]  /*1ff00*/  IMAD.MOV.U32 R68, RZ, RZ, R69 ;  /* 0x000000ffff447224 */ /* 0x000fe200078e0045 */
[----:B------:R2:W4:Y:S01]  /*1ff10*/  LDSM.16.M88.4 R56, [R209] ;  /* 0x00000000d138783b */ /* 0x0005220000000200 */
[----:B-1----:R-:W-:-:S04]  /*1ff20*/  FMUL.FTZ R2, R29, R0 ;  /* 0x000000001d027220 */ /* 0x002fc80000410000 */
[----:B------:R1:W-:Y:S01]  /*1ff30*/  MUFU.TANH R225, R2 ;  /* 0x0000000200e17308 */ /* 0x0003e20000002400 */
[----:B------:R-:W-:Y:S02]  /*1ff40*/  IMAD.MOV.U32 R69, RZ, RZ, R70 ;  /* 0x000000ffff457224 */ /* 0x000fe400078e0046 */
[----:B------:R-:W-:Y:S02]  /*1ff50*/  IMAD.MOV.U32 R70, RZ, RZ, R71 ;  /* 0x000000ffff467224 */ /* 0x000fe400078e0047 */
[----:B-1----:R-:W-:-:S04]  /*1ff60*/  FMUL.FTZ R2, R30, R0 ;  /* 0x000000001e027220 */ /* 0x002fc80000410000 */
[----:B------:R1:W-:Y:S01]  /*1ff70*/  MUFU.TANH R175, R2 ;  /* 0x0000000200af7308 */ /* 0x0003e20000002400 */
[----:B--2---:R-:W-:Y:S01]  /*1ff80*/  IMAD.MOV.U32 R209, RZ, RZ, R80 ;  /* 0x000000ffffd17224 */ /* 0x004fe200078e0050 */
[----:B------:R-:W-:Y:S02]  /*1ff90*/  MOV R80, R82 ;  /* 0x0000005200507202 */ /* 0x000fe40000000f00 */
[----:B------:R-:W-:Y:S01]  /*1ffa0*/  MOV R71, R188 ;  /* 0x000000bc00477202 */ /* 0x000fe20000000f00 */
[----:B------:R-:W-:Y:S02]  /*1ffb0*/  IMAD.MOV.U32 R84, RZ, RZ, R209 ;  /* 0x000000ffff547224 */ /* 0x000fe400078e00d1 */
[----:B-1----:R-:W-:-:S04]  /*1ffc0*/  FMUL.FTZ R2, R31, R0 ;  /* 0x000000001f027220 */ /* 0x002fc80000410000 */
[----:B------:R1:W-:Y:S01]  /*1ffd0*/  MUFU.TANH R218, R2 ;  /* 0x0000000200da7308 */ /* 0x0003e20000002400 */
[----:B------:R-:W-:Y:S01]  /*1ffe0*/  IMAD.MOV.U32 R85, RZ, RZ, R210 ;  /* 0x000000ffff557224 */ /* 0x000fe200078e00d2 */
[----:B------:R-:W-:Y:S01]  /*1fff0*/  MOV R86, R80 ;  /* 0x0000005000567202 */ /* 0x000fe20000000f00 */
[----:B------:R-:W-:Y:S02]  /*20000*/  IMAD.MOV.U32 R87, RZ, RZ, R81 ;  /* 0x000000ffff577224 */ /* 0x000fe400078e0051 */
[----:B------:R-:W-:Y:S02]  /*20010*/  IMAD.MOV.U32 R203, RZ, RZ, R92 ;  /* 0x000000ffffcb7224 */ /* 0x000fe400078e005c */
[----:B------:R-:W-:Y:S02]  /*20020*/  IMAD.MOV.U32 R168, RZ, RZ, R94 ;  /* 0x000000ffffa87224 */ /* 0x000fe400078e005e */
[----:B-1----:R-:W-:-:S04]  /*20030*/  FMUL.FTZ R2, R40, R0 ;  /* 0x0000000028027220 */ /* 0x002fc80000410000 */
[----:B------:R1:W2:Y:S01]  /*20040*/  MUFU.TANH R188, R2 ;  /* 0x0000000200bc7308 */ /* 0x0002a20000002400 */
[----:B------:R-:W-:Y:S01]  /*20050*/  IMAD.MOV.U32 R82, RZ, RZ, R78 ;  /* 0x000000ffff527224 */ /* 0x000fe200078e004e */
[----:B------:R-:W-:Y:S01]  /*20060*/  HMMA.16816.F32 R92, R24, R60, R104 ;  /* 0x0000003c185c723c */ /* 0x000fe20000001868 */
[----:B------:R-:W-:Y:S01]  /*20070*/  MOV R78, R75 ;  /* 0x0000004b004e7202 */ /* 0x000fe20000000f00 */
[----:B------:R-:W-:Y:S01]  /*20080*/  IMAD.MOV.U32 R75, RZ, RZ, R203 ;  /* 0x000000ffff4b7224 */ /* 0x000fe200078e00cb */
[----:B------:R-:W-:Y:S01]  /*20090*/  MOV R203, R174 ;  /* 0x000000ae00cb7202 */ /* 0x000fe20000000f00 */
[----:B------:R-:W-:-:S04]  /*200a0*/  IMAD.MOV.U32 R174, RZ, RZ, R37 ;  /* 0x000000ffffae7224 */ /* 0x000fc800078e0025 */
[----:B------:R-:W-:Y:S01]  /*200b0*/  HMMA.16816.F32 R104, R24, R62, R220 ;  /* 0x0000003e1868723c */ /* 0x000fe200000018dc */
[----:B-1----:R-:W-:-:S04]  /*200c0*/  FMUL.FTZ R2, R41, R0 ;  /* 0x0000000029027220 */ /* 0x002fc80000410000 */
[----:B------:R1:W-:Y:S03]  /*200d0*/  MUFU.TANH R215, R2 ;  /* 0x0000000200d77308 */ /* 0x0003e60000002400 */
[----:B------:R-:W-:Y:S01]  /*200e0*/  HMMA.16816.F32 R24, R12, R46, R32 ;  /* 0x0000002e0c18723c */ /* 0x000fe20000001820 */
[----:B------:R-:W-:-:S07]  /*200f0*/  IMAD.MOV.U32 R80, RZ, RZ, R79 ;  /* 0x000000ffff507224 */ /* 0x000fce00078e004f */
[----:B------:R-:W-:Y:S01]  /*20100*/  HMMA.16816.F32 R32, R20, R64, R84 ;  /* 0x000000401420723c */ /* 0x000fe20000001854 */
[----:B-1----:R-:W-:-:S04]  /*20110*/  FMUL.FTZ R2, R42, R0 ;  /* 0x000000002a027220 */ /* 0x002fc80000410000 */
[----:B------:R1:W1:Y:S01]  /*20120*/  MUFU.TANH R37, R2 ;  /* 0x0000000200257308 */ /* 0x0002620000002400 */
[----:B------:R-:W-:Y:S01]  /*20130*/  IMAD.MOV.U32 R81, RZ, RZ, R201 ;  /* 0x000000ffff517224 */ /* 0x000fe200078e00c9 */
[----:B------:R-:W-:Y:S01]  /*20140*/  MOV R210, R78 ;  /* 0x0000004e00d27202 */ /* 0x000fe20000000f00 */
[----:B------:R-:W-:Y:S02]  /*20150*/  IMAD.MOV.U32 R209, RZ, RZ, R77 ;  /* 0x000000ffffd17224 */ /* 0x000fe400078e004d */
[----:B------:R-:W-:Y:S01]  /*20160*/  IMAD.MOV.U32 R78, RZ, RZ, R75 ;  /* 0x000000ffff4e7224 */ /* 0x000fe200078e004b */
[----:B------:R-:W-:Y:S01]  /*20170*/  MOV R75, R140 ;  /* 0x0000008c004b7202 */ /* 0x000fe20000000f00 */
[----:B------:R-:W-:Y:S01]  /*20180*/  IMAD.MOV.U32 R79, RZ, RZ, R168 ;  /* 0x000000ffff4f7224 */ /* 0x000fe200078e00a8 */
[----:B----4-:R-:W-:Y:S01]  /*20190*/  HMMA.16816.F32 R68, R20, R56, R68 ;  /* 0x000000381444723c */ /* 0x010fe20000001844 */
[----:B-1----:R-:W-:Y:S02]  /*201a0*/  FMUL.FTZ R2, R43, R0 ;  /* 0x000000002b027220 */ /* 0x002fe40000410000 */
[----:B------:R-:W-:Y:S01]  /*201b0*/  IMAD.MOV.U32 R87, RZ, RZ, R80 ;  /* 0x000000ffff577224 */ /* 0x000fe200078e0050 */
[----:B------:R1:W-:Y:S01]  /*201c0*/  LDSM.16.M88.4 R40, [R208] ;  /* 0x00000000d028783b */ /* 0x0003e20000000200 */
[----:B------:R4:W-:Y:S01]  /*201d0*/  MUFU.TANH R214, R2 ;  /* 0x0000000200d67308 */ /* 0x0009e20000002400 */
[----:B------:R-:W-:Y:S01]  /*201e0*/  IMAD.MOV.U32 R201, RZ, RZ, R73 ;  /* 0x000000ffffc97224 */ /* 0x000fe200078e0049 */
[----:B------:R-:W-:Y:S01]  /*201f0*/  MOV R80, R81 ;  /* 0x0000005100507202 */ /* 0x000fe20000000f00 */
[----:B------:R-:W-:-:S03]  /*20200*/  IMAD.MOV.U32 R73, RZ, RZ, R137 ;  /* 0x000000ffff497224 */ /* 0x000fc600078e0089 */
[----:B------:R-:W-:Y:S01]  /*20210*/  HMMA.16816.F32 R44, R12, R52, R32 ;  /* 0x000000340c2c723c */ /* 0x000fe20000001820 */
[----:B------:R-:W-:Y:S01]  /*20220*/  IMAD.MOV.U32 R85, RZ, RZ, R209 ;  /* 0x000000ffff557224 */ /* 0x000fe200078e00d1 */
[----:B------:R2:W5:Y:S01]  /*20230*/  LDL.LU R140, [R1+0x178] ;  /* 0x00017800018c7983 */ /* 0x0005620000300800 */
[----:B------:R-:W-:Y:S02]  /*20240*/  IMAD.MOV.U32 R86, RZ, RZ, R210 ;  /* 0x000000ffff567224 */ /* 0x000fe400078e00d2 */
[----:B------:R-:W-:Y:S02]  /*20250*/  IMAD.MOV.U32 R81, RZ, RZ, R79 ;  /* 0x000000ffff517224 */ /* 0x000fe400078e004f */
[----:B----4-:R-:W-:Y:S02]  /*20260*/  FMUL.FTZ R2, R48, R0 ;  /* 0x0000000030027220 */ /* 0x010fe40000410000 */
[----:B-1----:R-:W-:Y:S01]  /*20270*/  IMAD.MOV.U32 R208, RZ, RZ, R82 ;  /* 0x000000ffffd07224 */ /* 0x002fe200078e0052 */
[----:B------:R-:W-:Y:S01]  /*20280*/  MOV R82, R203 ;  /* 0x000000cb00527202 */ /* 0x000fe20000000f00 */
[----:B------:R-:W-:Y:S01]  /*20290*/  IMAD.MOV.U32 R203, RZ, RZ, R139 ;  /* 0x000000ffffcb7224 */ /* 0x000fe200078e008b */
[----:B------:R1:W4:Y:S01]  /*202a0*/  MUFU.TANH R168, R2 ;  /* 0x0000000200a87308 */ /* 0x0003220000002400 */
[----:B------:R-:W-:Y:S01]  /*202b0*/  IMAD.MOV.U32 R207, RZ, RZ, R81 ;  /* 0x000000ffffcf7224 */ /* 0x000fe200078e0051 */
[----:B------:R-:W-:Y:S01]  /*202c0*/  MOV R84, R208 ;  /* 0x000000d000547202 */ /* 0x000fe20000000f00 */
[----:B------:R-:W-:Y:S01]  /*202d0*/  IMAD.MOV.U32 R208, RZ, RZ, R82 ;  /* 0x000000ffffd07224 */ /* 0x000fe200078e0052 */
[----:B------:R-:W-:Y:S01]  /*202e0*/  MOV R82, R74 ;  /* 0x0000004a00527202 */ /* 0x000fe20000000f00 */
[----:B------:R-:W-:Y:S01]  /*202f0*/  IMAD.MOV.U32 R79, RZ, RZ, R203 ;  /* 0x000000ffff4f7224 */ /* 0x000fe200078e00cb */
[----:B------:R2:W5:Y:S02]  /*20300*/  LDL.LU R139, [R1+0x174] ;  /* 0x00017400018b7983 */ /* 0x0005640000300800 */
[----:B------:R-:W-:Y:S01]  /*20310*/  MOV R204, R208 ;  /* 0x000000d000cc7202 */ /* 0x000fe20000000f00 */
[----:B------:R-:W-:-:S02]  /*20320*/  IMAD.MOV.U32 R208, RZ, RZ, R82 ;  /* 0x000000ffffd07224 */ /* 0x000fc400078e0052 */
[----:B-1----:R-:W-:Y:S01]  /*20330*/  FMUL.FTZ R2, R49, R0 ;  /* 0x0000000031027220 */ /* 0x002fe20000410000 */
[----:B------:R-:W-:Y:S01]  /*20340*/  HMMA.16816.F32 R28, R20, R66, R84 ;  /* 0x00000042141c723c */ /* 0x000fe20000001854 */
[----:B------:R-:W-:Y:S01]  /*20350*/  IMAD.MOV.U32 R82, RZ, RZ, R79 ;  /* 0x000000ffff527224 */ /* 0x000fe200078e004f */
[----:B------:R1:W2:Y:S01]  /*20360*/  LDSM.16.M88.4 R60, [R204] ;  /* 0x00000000cc3c783b */ /* 0x0002a20000000200 */
[----:B------:R1:W-:Y:S01]  /*20370*/  MUFU.TANH R210, R2 ;  /* 0x0000000200d27308 */ /* 0x0003e20000002400 */
[----:B------:R-:W-:Y:S01]  /*20380*/  IMAD.MOV.U32 R79, RZ, RZ, R123 ;  /* 0x000000ffff4f7224 */ /* 0x000fe200078e007b */
[----:B------:R-:W-:Y:S01]  /*20390*/  MOV R123, R19 ;  /* 0x00000013007b7202 */ /* 0x000fe20000000f00 */
[----:B---3--:R-:W-:Y:S02]  /*203a0*/  IMAD.MOV.U32 R77, RZ, RZ, R72 ;  /* 0x000000ffff4d7224 */ /* 0x008fe400078e0048 */
[----:B------:R-:W-:Y:S02]  /*203b0*/  IMAD.MOV.U32 R72, RZ, RZ, R138 ;  /* 0x000000ffff487224 */ /* 0x000fe400078e008a */
[----:B------:R-:W-:-:S02]  /*203c0*/  IMAD.MOV.U32 R209, RZ, RZ, R77 ;  /* 0x000000ffffd17224 */ /* 0x000fc400078e004d */
[----:B------:R-:W-:Y:S01]  /*203d0*/  IMAD.MOV.U32 R203, RZ, RZ, R116 ;  /* 0x000000ffffcb7224 */ /* 0x000fe200078e0074 */
[----:B------:R-:W-:Y:S01]  /*203e0*/  HMMA.16816.F32 R84, R20, R58, R96 ;  /* 0x0000003a1454723c */ /* 0x000fe20000001860 */
[----:B------:R-:W-:Y:S01]  /*203f0*/  IMAD.MOV.U32 R77, RZ, RZ, R75 ;  /* 0x000000ffff4d7224 */ /* 0x000fe200078e004b */
[----:B------:R-:W-:Y:S01]  /*20400*/  MOV R75, R73 ;  /* 0x00000049004b7202 */ /* 0x000fe20000000f00 */
[----:B------:R-:W-:Y:S01]  /*20410*/  IMAD.MOV.U32 R74, RZ, RZ, R72 ;  /* 0x000000ffff4a7224 */ /* 0x000fe200078e0048 */
[----:B------:R3:W5:Y:S01]  /*20420*/  LDL.LU R138, [R1+0x170] ;  /* 0x00017000018a7983 */ /* 0x0007620000300800 */
[----:B------:R-:W-:Y:S01]  /*20430*/  IMAD.MOV.U32 R206, RZ, RZ, R209 ;  /* 0x000000ffffce7224 */ /* 0x000fe200078e00d1 */
[----:B------:R-:W-:Y:S01]  /*20440*/  MOV R209, R83 ;  /* 0x0000005300d17202 */ /* 0x000fe20000000f00 */
[----:B-1----:R-:W-:Y:S01]  /*20450*/  FMUL.FTZ R2, R50, R0 ;  /* 0x0000000032027220 */ /* 0x002fe20000410000 */
[----:B------:R3:W5:Y:S01]  /*20460*/  LDL.LU R137, [R1+0x16c] ;  /* 0x00016c0001897983 */ /* 0x0007620000300800 */
[----:B------:R-:W-:Y:S01]  /*20470*/  IMAD.MOV.U32 R81, RZ, RZ, R77 ;  /* 0x000000ffff517224 */ /* 0x000fe200078e004d */
[----:B------:R-:W-:Y:S01]  /*20480*/  MOV R77, R75 ;  /* 0x0000004b004d7202 */ /* 0x000fe20000000f00 */
[----:B------:R-:W-:Y:S01]  /*20490*/  IMAD.MOV.U32 R83, RZ, RZ, R74 ;  /* 0x000000ffff537224 */ /* 0x000fe200078e004a */
[----:B------:R1:W1:Y:S01]  /*204a0*/  MUFU.TANH R19, R2 ;  /* 0x0000000200137308 */ /* 0x0002620000002400 */
[----:B------:R-:W-:-:S02]  /*204b0*/  IMAD.MOV.U32 R204, RZ, RZ, R207 ;  /* 0x000000ffffcc7224 */ /* 0x000fc400078e00cf */
[----:B------:R-:W-:Y:S02]  /*204c0*/  IMAD.MOV.U32 R207, RZ, RZ, R80 ;  /* 0x000000ffffcf7224 */ /* 0x000fe400078e0050 */
[----:B------:R-:W-:Y:S02]  /*204d0*/  IMAD.MOV.U32 R80, RZ, RZ, R81 ;  /* 0x000000ffff507224 */ /* 0x000fe400078e0051 */
[----:B------:R-:W-:Y:S02]  /*204e0*/  IMAD.MOV.U32 R74, RZ, RZ, R36 ;  /* 0x000000ffff4a7224 */ /* 0x000fe400078e0024 */
[----:B------:R-:W-:Y:S02]  /*204f0*/  IMAD.MOV.U32 R219, RZ, RZ, R206 ;  /* 0x000000ffffdb7224 */ /* 0x000fe400078e00ce */
[----:B------:R-:W-:Y:S01]  /*20500*/  IMAD.MOV.U32 R81, RZ, RZ, R82 ;  /* 0x000000ffff517224 */ /* 0x000fe200078e0052 */
[----:B------:R-:W-:Y:S01]  /*20510*/  MOV R82, R83 ;  /* 0x0000005300527202 */ /* 0x000fe20000000f00 */
[----:B------:R-:W-:-:S02]  /*20520*/  IMAD.MOV.U32 R206, RZ, RZ, R208 ;  /* 0x000000ffffce7224 */ /* 0x000fc400078e00d0 */
[----:B-1----:R-:W-:Y:S01]  /*20530*/  FMUL.FTZ R2, R51, R0 ;  /* 0x0000000033027220 */ /* 0x002fe20000410000 */
[----:B------:R-:W-:Y:S01]  /*20540*/  MOV R208, R209 ;  /* 0x000000d100d07202 */ /* 0x000fe20000000f00 */
[----:B------:R-:W-:Y:S01]  /*20550*/  IMAD.MOV.U32 R75, RZ, RZ, R3 ;  /* 0x000000ffff4b7224 */ /* 0x000fe200078e0003 */
[----:B------:R-:W1:Y:S01]  /*20560*/  LDSM.16.M88.4 R48, [R182+0x4800] ;  /* 0x00480000b630783b */ /* 0x000e620000000200 */
[----:B------:R-:W-:Y:S01]  /*20570*/  IMAD.MOV.U32 R83, RZ, RZ, R77 ;  /* 0x000000ffff537224 */ /* 0x000fe200078e004d */
[----:B------:R2:W-:Y:S01]  /*20580*/  MUFU.TANH R209, R2 ;  /* 0x0000000200d17308 */ /* 0x0005e20000002400 */
[----:B------:R-:W-:Y:S01]  /*20590*/  IMAD.MOV.U32 R77, RZ, RZ, R78 ;  /* 0x000000ffff4d7224 */ /* 0x000fe200078e004e */
[----:B------:R1:W-:Y:S01]  /*205a0*/  LDSM.16.M88.4 R56, [R219] ;  /* 0x00000000db38783b */ /* 0x0003e20000000200 */
[----:B------:R-:W-:Y:S01]  /*205b0*/  IMAD.MOV.U32 R78, RZ, RZ, R79 ;  /* 0x000000ffff4e7224 */ /* 0x000fe200078e004f */
[----:B------:R-:W-:Y:S01]  /*205c0*/  MOV R79, R74 ;  /* 0x0000004a004f7202 */ /* 0x000fe20000000f00 */
[----:B------:R-:W-:-:S02]  /*205d0*/  IMAD.MOV.U32 R74, RZ, RZ, R75 ;  /* 0x000000ffff4a7224 */ /* 0x000fc400078e004b */
[----:B------:R-:W-:Y:S02]  /*205e0*/  IMAD.MOV.U32 R75, RZ, RZ, R123 ;  /* 0x000000ffff4b7224 */ /* 0x000fe400078e007b */
[----:B--2---:R-:W-:-:S04]  /*205f0*/  FMUL.FTZ R2, R24, R0 ;  /* 0x0000000018027220 */ /* 0x004fc80000410000 */
[----:B------:R2:W-:Y:S01]  /*20600*/  MUFU.TANH R123, R2 ;  /* 0x00000002007b7308 */ /* 0x0005e20000002400 */
[----:B------:R-:W-:Y:S02]  /*20610*/  IMAD.MOV.U32 R222, RZ, RZ, R204 ;  /* 0x000000ffffde7224 */ /* 0x000fe400078e00cc */
[----:B------:R-:W-:Y:S02]  /*20620*/  IMAD.MOV.U32 R231, RZ, RZ, R83 ;  /* 0x000000ffffe77224 */ /* 0x000fe400078e0053 */
[----:B------:R-:W-:Y:S02]  /*20630*/  IMAD.MOV.U32 R83, RZ, RZ, R18 ;  /* 0x000000ffff537224 */ /* 0x000fe400078e0012 */
[----:B--2---:R-:W-:-:S04]  /*20640*/  FMUL.FTZ R2, R25, R0 ;  /* 0x0000000019027220 */ /* 0x004fc80000410000 */
[----:B------:R2:W-:Y:S01]  /*20650*/  MUFU.TANH R204, R2 ;  /* 0x0000000200cc7308 */ /* 0x0005e20000002400 */
[----:B------:R-:W-:Y:S02]  /*20660*/  IMAD.MOV.U32 R223, RZ, RZ, R207 ;  /* 0x000000ffffdf7224 */ /* 0x000fe400078e00cf */
[----:B------:R-:W-:Y:S01]  /*20670*/  IMAD.MOV.U32 R228, RZ, RZ, R80 ;  /* 0x000000ffffe47224 */ /* 0x000fe200078e0050 */
[----:B------:R-:W-:Y:S01]  /*20680*/  MOV R80, R203 ;  /* 0x000000cb00507202 */ /* 0x000fe20000000f00 */
[----:B------:R-:W-:Y:S02]  /*20690*/  IMAD.MOV.U32 R226, RZ, RZ, R79 ;  /* 0x000000ffffe27224 */ /* 0x000fe400078e004f */
[----:B--2---:R-:W-:-:S04]  /*206a0*/  FMUL.FTZ R2, R26, R0 ;  /* 0x000000001a027220 */ /* 0x004fc80000410000 */
[----:B------:R2:W1:Y:S01]  /*206b0*/  MUFU.TANH R18, R2 ;  /* 0x0000000200127308 */ /* 0x0004620000002400 */
[----:B------:R-:W-:Y:S02]  /*206c0*/  MOV R100, R78 ;  /* 0x0000004e00647202 */ /* 0x000fe40000000f00 */
[----:B------:R-:W-:Y:S01]  /*206d0*/  MOV R221, R223 ;  /* 0x000000df00dd7202 */ /* 0x000fe20000000f00 */
[----:B------:R-:W-:Y:S02]  /*206e0*/  IMAD.MOV.U32 R223, RZ, RZ, R226 ;  /* 0x000000ffffdf7224 */ /* 0x000fe400078e00e2 */
[----:B------:R-:W-:Y:S02]  /*206f0*/  IMAD.MOV.U32 R217, RZ, RZ, R74 ;  /* 0x000000ffffd97224 */ /* 0x000fe400078e004a */
[----:B------:R-:W-:Y:S01]  /*20700*/  IMAD.MOV.U32 R226, RZ, RZ, R113 ;  /* 0x000000ffffe27224 */ /* 0x000fe200078e0071 */
[----:B------:R-:W-:Y:S01]  /*20710*/  MOV R224, R206 ;  /* 0x000000ce00e07202 */ /* 0x000fe20000000f00 */
[----:B--2---:R-:W-:-:S02]  /*20720*/  FMUL.FTZ R2, R27, R0 ;  /* 0x000000001b027220 */ /* 0x004fc40000410000 */
[----:B------:R-:W-:Y:S01]  /*20730*/  IMAD.MOV.U32 R72, RZ, RZ, R136 ;  /* 0x000000ffff487224 */ /* 0x000fe200078e0088 */
[----:B------:R-:W-:Y:S01]  /*20740*/  HMMA.16816.F32 R24, R12, R54, R28 ;  /* 0x000000360c18723c */ /* 0x000fe2000000181c */
[----:B------:R2:W-:Y:S01]  /*20750*/  MUFU.TANH R203, R2 ;  /* 0x0000000200cb7308 */ /* 0x0005e20000002400 */
[----:B------:R3:W-:Y:S01]  /*20760*/  LDSM.16.M88.4 R28, [R222] ;  /* 0x00000000de1c783b */ /* 0x0007e20000000200 */
[----:B------:R-:W-:Y:S02]  /*20770*/  IMAD.MOV.U32 R207, RZ, RZ, R75 ;  /* 0x000000ffffcf7224 */ /* 0x000fe400078e004b */
[----:B------:R-:W-:Y:S01]  /*20780*/  IMAD.MOV.U32 R97, RZ, RZ, R223 ;  /* 0x000000ffff617224 */ /* 0x000fe200078e00df */
[----:B------:R4:W5:Y:S01]  /*20790*/  LDL.LU R136, [R1+0x168] ;  /* 0x0001680001887983 */ /* 0x0009620000300800 */
[----:B-1----:R-:W-:Y:S02]  /*207a0*/  IMAD.MOV.U32 R219, RZ, RZ, R76 ;  /* 0x000000ffffdb7224 */ /* 0x002fe400078e004c */
[----:B------:R-:W-:Y:S01]  /*207b0*/  IMAD.MOV.U32 R73, RZ, RZ, R118 ;  /* 0x000000ffff497224 */ /* 0x000fe200078e0076 */
[----:B------:R-:W-:Y:S01]  /*207c0*/  MOV R230, R82 ;  /* 0x0000005200e67202 */ /* 0x000fe20000000f00 */
[----:B------:R-:W-:-:S02]  /*207d0*/  IMAD.MOV.U32 R220, RZ, RZ, R226 ;  /* 0x000000ffffdc7224 */ /* 0x000fc400078e00e2 */
[----:B------:R-:W-:Y:S01]  /*207e0*/  IMAD.MOV.U32 R229, RZ, RZ, R81 ;  /* 0x000000ffffe57224 */ /* 0x000fe200078e0051 */
[----:B------:R-:W-:Y:S01]  /*207f0*/  HMMA.16816.F32 R64, R20, R60, R248 ;  /* 0x0000003c1440723c */ /* 0x000fe200000018f8 */
[----:B------:R-:W-:Y:S01]  /*20800*/  IMAD.MOV.U32 R206, RZ, RZ, R77 ;  /* 0x000000ffffce7224 */ /* 0x000fe200078e004d */
[----:B------:R-:W-:Y:S01]  /*20810*/  LDSM.16.M88.4 R32, [R221] ;  /* 0x00000000dd20783b */ /* 0x000fe20000000200 */
[-C--:B--2---:R-:W-:Y:S02]  /*20820*/  FMUL.FTZ R2, R44, R0.reuse ;  /* 0x000000002c027220 */ /* 0x084fe40000410000 */
[----:B------:R-:W-:Y:S01]  /*20830*/  IMAD.MOV.U32 R99, RZ, RZ, R207 ;  /* 0x000000ffff637224 */ /* 0x000fe200078e00cf */
[----:B------:R-:W-:Y:S01]  /*20840*/  LDSM.16.M88.4 R52, [R174] ;  /* 0x00000000ae34783b */ /* 0x000fe20000000200 */
[----:B------:R1:W-:Y:S01]  /*20850*/  MUFU.TANH R113, R2 ;  /* 0x0000000200717308 */ /* 0x0003e20000002400 */
[----:B---3--:R-:W-:Y:S01]  /*20860*/  IMAD.MOV.U32 R222, RZ, RZ, R100 ;  /* 0x000000ffffde7224 */ /* 0x008fe200078e0064 */
[----:B------:R-:W-:Y:S01]  /*20870*/  MOV R223, R109 ;  /* 0x0000006d00df7202 */ /* 0x000fe20000000f00 */
[----:B------:R-:W-:Y:S01]  /*20880*/  IMAD.MOV.U32 R100, RZ, RZ, R217 ;  /* 0x000000ffff647224 */ /* 0x000fe200078e00d9 */
[----:B------:R-:W-:Y:S01]  /*20890*/  MOV R217, R201 ;  /* 0x000000c900d97202 */ /* 0x000fe20000000f00 */
[----:B------:R-:W-:Y:S01]  /*208a0*/  IMAD.MOV.U32 R207, RZ, RZ, R208 ;  /* 0x000000ffffcf7224 */ /* 0x000fe200078e00d0 */
[----:B------:R2:W5:Y:S01]  /*208b0*/  LDL.LU R118, [R1+0x164] ;  /* 0x0001640001767983 */ /* 0x0005620000300800 */
[----:B-1----:R-:W-:-:S02]  /*208c0*/  FMUL.FTZ R2, R45, R0 ;  /* 0x000000002d027220 */ /* 0x002fc40000410000 */
[----:B------:R-:W-:Y:S01]  /*208d0*/  IMAD.MOV.U32 R96, RZ, RZ, R222 ;  /* 0x000000ffff607224 */ /* 0x000fe200078e00de */
[----:B------:R-:W-:Y:S01]  /*208e0*/  MOV R98, R100 ;  /* 0x0000006400627202 */ /* 0x000fe20000000f00 */
[----:B------:R1:W-:Y:S01]  /*208f0*/  MUFU.TANH R201, R2 ;  /* 0x0000000200c97308 */ /* 0x0003e20000002400 */
[----:B------:R-:W-:Y:S01]  /*20900*/  IMAD.MOV.U32 R208, RZ, RZ, R10 ;  /* 0x000000ffffd07224 */ /* 0x000fe200078e000a */
[----:B------:R2:W5:Y:S01]  /*20910*/  LDL.LU R116, [R1+0x160] ;  /* 0x0001600001747983 */ /* 0x0005620000300800 */
[----:B------:R-:W-:Y:S01]  /*20920*/  IMAD.MOV.U32 R222, RZ, RZ, R197 ;  /* 0x000000ffffde7224 */ /* 0x000fe200078e00c5 */
[----:B------:R-:W-:Y:S01]  /*20930*/  MOV R100, R224 ;  /* 0x000000e000647202 */ /* 0x000fe20000000f00 */
[-C--:B-1----:R-:W-:Y:S01]  /*20940*/  FMUL.FTZ R2, R46, R0.reuse ;  /* 0x000000002e027220 */ /* 0x082fe20000410000 */
[----:B------:R2:W5:Y:S03]  /*20950*/  LDL.LU R36, [R1+0x15c] ;  /* 0x00015c0001247983 */ /* 0x0005660000300800 */
[----:B------:R1:W3:Y:S01]  /*20960*/  MUFU.TANH R10, R2 ;  /* 0x00000002000a7308 */ /* 0x0002e20000002400 */
[----:B------:R-:W-:Y:S01]  /*20970*/  IMAD.MOV.U32 R224, RZ, RZ, R196 ;  /* 0x000000ffffe07224 */ /* 0x000fe200078e00c4 */
[----:B------:R2:W5:Y:S01]  /*20980*/  LDL.LU R3, [R1+0x158] ;  /* 0x0001580001037983 */ /* 0x0005620000300800 */
[----:B-1----:R-:W-:-:S03]  /*20990*/  FMUL.FTZ R2, R47, R0 ;  /* 0x000000002f027220 */ /* 0x002fc60000410000 */
[----:B------:R-:W1:Y:S02]  /*209a0*/  LDSM.16.M88.4 R44, [R182+0x5000] ;  /* 0x00500000b62c783b */ /* 0x000e640000000200 */
[----:B------:R2:W-:Y:S01]  /*209b0*/  MUFU.TANH R197, R2 ;  /* 0x0000000200c57308 */ /* 0x0005e20000002400 */
[----:B------:R-:W-:Y:S02]  /*209c0*/  IMAD.MOV.U32 R226, RZ, RZ, R219 ;  /* 0x000000ffffe27224 */ /* 0x000fe400078e00db */
[----:B------:R-:W-:Y:S02]  /*209d0*/  IMAD.MOV.U32 R219, RZ, RZ, R208 ;  /* 0x000000ffffdb7224 */ /* 0x000fe400078e00d0 */
[----:B--2---:R-:W-:-:S04]  /*209e0*/  FMUL.FTZ R2, R24, R0 ;  /* 0x0000000018027220 */ /* 0x004fc80000410000 */
[----:B------:R2:W1:Y:S01]  /*209f0*/  MUFU.TANH R109, R2 ;  /* 0x00000002006d7308 */ /* 0x0004620000002400 */
[----:B------:R-:W-:Y:S01]  /*20a00*/  MOV R208, R108 ;  /* 0x0000006c00d07202 */ /* 0x000fe20000000f00 */
[----:B------:R-:W-:Y:S01]  /*20a10*/  HMMA.16816.F32 R76, R20, R40, R232 ;  /* 0x00000028144c723c */ /* 0x000fe200000018e8 */
[----:B--2---:R-:W-:-:S05]  /*20a20*/  FMUL.FTZ R2, R25, R0 ;  /* 0x0000000019027220 */ /* 0x004fca0000410000 */
[----:B------:R2:W-:Y:S01]  /*20a30*/  MUFU.TANH R196, R2 ;  /* 0x0000000200c47308 */ /* 0x0005e20000002400 */
[----:B------:R-:W-:Y:S02]  /*20a40*/  IMAD.MOV.U32 R81, RZ, RZ, R72 ;  /* 0x000000ffff517224 */ /* 0x000fe400078e0048 */
[----:B------:R-:W-:Y:S02]  /*20a50*/  IMAD.MOV.U32 R82, RZ, RZ, R73 ;  /* 0x000000ffff527224 */ /* 0x000fe400078e0049 */
[----:B--2---:R-:W-:-:S04]  /*20a60*/  FMUL.FTZ R2, R26, R0 ;  /* 0x000000001a027220 */ /* 0x004fc80000410000 */
[----:B------:R2:W1:Y:S01]  /*20a70*/  MUFU.TANH R108, R2 ;  /* 0x00000002006c7308 */ /* 0x0004620000002400 */
[C---:B------:R-:W-:Y:S01]  /*20a80*/  HMMA.16816.F32 R72, R20.reuse, R42, R236 ;  /* 0x0000002a1448723c */ /* 0x040fe200000018ec */
[----:B--2---:R-:W-:Y:S02]  /*20a90*/  FMUL.FTZ R2, R27, R0 ;  /* 0x000000001b027220 */ /* 0x004fe40000410000 */
[----:B------:R-:W2:Y:S05]  /*20aa0*/  LDSM.16.M88.4 R24, [R182+0x5800] ;  /* 0x00580000b618783b */ /* 0x000eaa0000000200 */
[----:B------:R-:W-:Y:S07]  /*20ab0*/  HMMA.16816.F32 R60, R20, R62, R244 ;  /* 0x0000003e143c723c */ /* 0x000fee00000018f4 */
[----:B------:R-:W-:Y:S01]  /*20ac0*/  IMAD.MOV.U32 R247, RZ, RZ, R39 ;  /* 0x000000fffff77224 */ /* 0x000fe200078e0027 */
[C---:B------:R-:W-:Y:S01]  /*20ad0*/  HMMA.16816.F32 R84, R12.reuse, R50, R84 ;  /* 0x000000320c54723c */ /* 0x040fe20000001854 */
[----:B------:R-:W2:Y:S07]  /*20ae0*/  S2R R39, SR_TID.X ;  /* 0x0000000000277919 */ /* 0x000eae0000002100 */
[----:B-1----:R-:W-:Y:S08]  /*20af0*/  HMMA.16816.F32 R76, R12, R44, R76 ;  /* 0x0000002c0c4c723c */ /* 0x002ff0000000184c */
[C---:B------:R-:W-:Y:S08]  /*20b00*/  HMMA.16816.F32 R80, R20.reuse, R56, R80 ;  /* 0x000000381450723c */ /* 0x040ff00000001850 */
[----:B------:R-:W-:Y:S07]  /*20b10*/  HMMA.16816.F32 R56, R20, R58, R228 ;  /* 0x0000003a1438723c */ /* 0x000fee00000018e4 */
[----:B------:R-:W-:Y:S01]  /*20b20*/  IMAD.MOV.U32 R231, RZ, RZ, R206 ;  /* 0x000000ffffe77224 */ /* 0x000fe200078e00ce */
[----:B------:R-:W-:Y:S01]  /*20b30*/  HMMA.16816.F32 R72, R12, R46, R72 ;  /* 0x0000002e0c48723c */ /* 0x000fe20000001848 */
[----:B------:R-:W-:-:S02]  /*20b40*/  IMAD.MOV.U32 R206, RZ, RZ, R202 ;  /* 0x000000ffffce7224 */ /* 0x000fc400078e00ca */
[----:B------:R-:W-:Y:S01]  /*20b50*/  IMAD.MOV.U32 R202, RZ, RZ, R11 ;  /* 0x000000ffffca7224 */ /* 0x000fe200078e000b */
[----:B--2---:R-:W-:-:S03]  /*20b60*/  SHF.L.U32 R39, R39, 0x1, RZ ;  /* 0x0000000127277819 */ /* 0x004fc600000006ff */
[----:B------:R-:W-:Y:S01]  /*20b70*/  IMAD.MOV.U32 R246, RZ, RZ, R202 ;  /* 0x000000fffff67224 */ /* 0x000fe200078e00ca */
[----:B------:R-:W-:Y:S01]  /*20b80*/  MOV R202, R5 ;  /* 0x0000000500ca7202 */ /* 0x000fe20000000f00 */
[----:B------:R-:W-:Y:S01]  /*20b90*/  HMMA.16816.F32 R40, R12, R48, R68 ;  /* 0x000000300c28723c */ /* 0x000fe20000001844 */
[----:B------:R-:W-:Y:S01]  /*20ba0*/  FMUL.FTZ R5, R84, R0 ;  /* 0x0000000054057220 */ /* 0x000fe20000410000 */
[----:B------:R-:W-:Y:S01]  /*20bb0*/  LOP3.LUT R39, R39, 0x6, RZ, 0xc0, !PT ;  /* 0x0000000627277812 */ /* 0x000fe200078ec0ff */
[----:B------:R-:W-:Y:S02]  /*20bc0*/  IMAD.SHL.U32 R9, R9, 0x100, RZ ;  /* 0x0000010009097824 */ /* 0x000fe400078e00ff */
[----:B------:R-:W-:-:S03]  /*20bd0*/  IMAD.MOV.U32 R244, RZ, RZ, R7 ;  /* 0x000000fffff47224 */ /* 0x000fc600078e0007 */
[----:B------:R-:W-:Y:S01]  /*20be0*/  HMMA.16816.F32 R68, R20, R28, R96 ;  /* 0x0000001c1444723c */ /* 0x000fe20000001860 */
[----:B------:R1:W-:Y:S01]  /*20bf0*/  MUFU.TANH R7, R5 ;  /* 0x0000000500077308 */ /* 0x0003e20000002400 */
[----:B------:R-:W-:-:S06]  /*20c00*/  IMAD.MOV.U32 R236, RZ, RZ, R211 ;  /* 0x000000ffffec7224 */ /* 0x000fcc00078e00d3 */
[----:B------:R-:W-:Y:S01]  /*20c10*/  HMMA.16816.F32 R88, R20, R30, R88 ;  /* 0x0000001e1458723c */ /* 0x000fe20000001858 */
[----:B------:R-:W2:Y:S01]  /*20c20*/  LDSM.16.M88.4 R28, [R182+0x6000] ;  /* 0x00600000b61c783b */ /* 0x000ea20000000200 */
[----:B------:R-:W-:-:S06]  /*20c30*/  IMAD.MOV.U32 R211, RZ, RZ, R4 ;  /* 0x000000ffffd37224 */ /* 0x000fcc00078e0004 */
[----:B------:R-:W-:Y:S01]  /*20c40*/  HMMA.16816.F32 R64, R12, R24, R64 ;  /* 0x000000180c40723c */ /* 0x000fe20000001840 */
[----:B-1----:R-:W-:Y:S01]  /*20c50*/  FMUL.FTZ R5, R86, R0 ;  /* 0x0000000056057220 */ /* 0x002fe20000410000 */
[----:B------:R-:W-:-:S03]  /*20c60*/  LOP3.LUT R4, R9, 0x8, R39, 0xfe, !PT ;  /* 0x0000000809047812 */ /* 0x000fc600078efe27 */
[----:B------:R1:W-:Y:S01]  /*20c70*/  MUFU.TANH R86, R5 ;  /* 0x0000000500567308 */ /* 0x0003e20000002400 */
[C---:B------:R-:W-:Y:S02]  /*20c80*/  ISETP.GE.AND P6, PT, R4.reuse, R8, PT ;  /* 0x000000080400720c */ /* 0x040fe40003fc6270 */
[----:B------:R-:W-:Y:S02]  /*20c90*/  ISETP.GE.AND P4, PT, R4, R6, PT ;  /* 0x000000060400720c */ /* 0x000fe40003f86270 */
[----:B------:R-:W-:Y:S02]  /*20ca0*/  LOP3.LUT R4, R9, 0x18, R39, 0xfe, !PT ;  /* 0x0000001809047812 */ /* 0x000fe400078efe27 */
[----:B------:R-:W-:Y:S02]  /*20cb0*/  FSEL R111, R111, -INF , !P6 ;  /* 0xff8000006f6f7808 */ /* 0x000fe40007000000 */
[----:B------:R-:W-:Y:S01]  /*20cc0*/  FSEL R110, R110, -INF , !P4 ;  /* 0xff8000006e6e7808 */ /* 0x000fe20006000000 */
[----:B-1----:R-:W-:Y:S01]  /*20cd0*/  FMUL.FTZ R5, R78, R0 ;  /* 0x000000004e057220 */ /* 0x002fe20000410000 */
[----:B------:R-:W-:-:S03]  /*20ce0*/  ISETP.GE.AND P6, PT, R4, R8, PT ;  /* 0x000000080400720c */ /* 0x000fc60003fc6270 */
[----:B------:R1:W-:Y:S01]  /*20cf0*/  MUFU.TANH R78, R5 ;  /* 0x00000005004e7308 */ /* 0x0003e20000002400 */
[----:B------:R-:W-:Y:S01]  /*20d00*/  ISETP.GE.AND P4, PT, R4, R6, PT ;  /* 0x000000060400720c */ /* 0x000fe20003f86270 */
[-C--:B------:R-:W-:Y:S01]  /*20d10*/  FMUL.FTZ R4, R76, R0.reuse ;  /* 0x000000004c047220 */ /* 0x080fe20000410000 */
[----:B------:R-:W-:Y:S01]  /*20d20*/  HMMA.16816.F32 R60, R12, R26, R60 ;  /* 0x0000001a0c3c723c */ /* 0x000fe2000000183c */
[----:B------:R-:W2:Y:S01]  /*20d30*/  LDSM.16.M88.4 R24, [R182+0x6800] ;  /* 0x00680000b618783b */ /* 0x000ea20000000200 */
[----:B------:R-:W-:Y:S02]  /*20d40*/  IMAD.MOV.U32 R221, RZ, RZ, R217 ;  /* 0x000000ffffdd7224 */ /* 0x000fe400078e00d9 */
[----:B-1----:R-:W-:-:S04]  /*20d50*/  FMUL.FTZ R5, R72, R0 ;  /* 0x0000000048057220 */ /* 0x002fc80000410000 */
[----:B------:R1:W-:Y:S01]  /*20d60*/  MUFU.TANH R76, R5 ;  /* 0x00000005004c7308 */ /* 0x0003e20000002400 */
[----:B------:R-:W-:Y:S01]  /*20d70*/  MOV R217, R207 ;  /* 0x000000cf00d97202 */ /* 0x000fe20000000f00 */
[----:B------:R-:W-:-:S06]  /*20d80*/  IMAD.MOV.U32 R207, RZ, RZ, R194 ;  /* 0x000000ffffcf7224 */ /* 0x000fcc00078e00c2 */
[----:B------:R2:W-:Y:S01]  /*20d90*/  MUFU.TANH R194, R2 ;  /* 0x0000000200c27308 */ /* 0x0005e20000002400 */
[----:B-1----:R-:W-:-:S07]  /*20da0*/  FMUL.FTZ R5, R74, R0 ;  /* 0x000000004a057220 */ /* 0x002fce0000410000 */
[----:B------:R1:W-:Y:S01]  /*20db0*/  MUFU.TANH R74, R5 ;  /* 0x00000005004a7308 */ /* 0x0003e20000002400 */
[----:B--2---:R-:W-:-:S07]  /*20dc0*/  FMUL.FTZ R2, R40, R0 ;  /* 0x0000000028027220 */ /* 0x004fce0000410000 */
[----:B------:R2:W-:Y:S01]  /*20dd0*/  MUFU.TANH R11, R2 ;  /* 0x00000002000b7308 */ /* 0x0005e20000002400 */
[----:B-1----:R-:W-:-:S07]  /*20de0*/  FMUL.FTZ R5, R64, R0 ;  /* 0x0000000040057220 */ /* 0x002fce0000410000 */
[----:B------:R1:W-:Y:S01]  /*20df0*/  MUFU.TANH R72, R5 ;  /* 0x0000000500487308 */ /* 0x0003e20000002400 */
[----:B--2---:R-:W-:-:S07]  /*20e00*/  FMUL.FTZ R2, R41, R0 ;  /* 0x0000000029027220 */ /* 0x004fce0000410000 */
[----:B------:R2:W-:Y:S01]  /*20e10*/  MUFU.TANH R174, R2 ;  /* 0x0000000200ae7308 */ /* 0x0005e20000002400 */
[-C--:B-1----:R-:W-:Y:S02]  /*20e20*/  FMUL.FTZ R5, R66, R0.reuse ;  /* 0x0000000042057220 */ /* 0x082fe40000410000 */
[----:B------:R-:W1:Y:S01]  /*20e30*/  S2R R66, SR_TID.X ;  /* 0x0000000000427919 */ /* 0x000e620000002100 */
[----:B------:R-:W-:Y:S01]  /*20e40*/  HMMA.16816.F32 R48, R12, R28, R80 ;  /* 0x0000001c0c30723c */ /* 0x000fe20000001850 */
[----:B--2---:R-:W-:-:S07]  /*20e50*/  FMUL.FTZ R2, R42, R0 ;  /* 0x000000002a027220 */ /* 0x004fce0000410000 */
[----:B------:R-:W-:Y:S01]  /*20e60*/  HMMA.16816.F32 R44, R12, R30, R56 ;  /* 0x0000001e0c2c723c */ /* 0x000fe20000001838 */
[----:B------:R2:W1:Y:S01]  /*20e70*/  MUFU.TANH R40, R2 ;  /* 0x0000000200287308 */ /* 0x0004620000002400 */
[----:B------:R-:W3:Y:S01]  /*20e80*/  LDSM.16.M88.4 R28, [R182+0x7000] ;  /* 0x00700000b61c783b */ /* 0x000ee20000000200 */
[----:B------:R-:W-:Y:S01]  /*20e90*/  IMAD.MOV.U32 R245, RZ, RZ, R169 ;  /* 0x000000fffff57224 */ /* 0x000fe200078e00a9 */
[----:B------:R-:W-:-:S05]  /*20ea0*/  FSEL R117, R117, -INF , !P6 ;  /* 0xff80000075757808 */ /* 0x000fca0007000000 */
[----:B------:R1:W-:Y:S01]  /*20eb0*/  MUFU.TANH R84, R4 ;  /* 0x0000000400547308 */ /* 0x0003e20000002400 */
[----:B--2---:R-:W-:-:S07]  /*20ec0*/  FMUL.FTZ R2, R43, R0 ;  /* 0x000000002b027220 */ /* 0x004fce0000410000 */
[----:B------:R2:W-:Y:S01]  /*20ed0*/  MUFU.TANH R169, R2 ;  /* 0x0000000200a97308 */ /* 0x0005e20000002400 */
[----:B------:R-:W-:Y:S02]  /*20ee0*/  FSEL R114, R114, -INF , !P4 ;  /* 0xff80000072727808 */ /* 0x000fe40006000000 */
[----:B-1----:R-:W-:Y:S01]  /*20ef0*/  LOP3.LUT R4, R9, 0x28, R39, 0xfe, !PT ;  /* 0x0000002809047812 */ /* 0x002fe200078efe27 */
[----:B------:R-:W-:-:S03]  /*20f00*/  IMAD.SHL.U32 R66, R66, 0x2, RZ ;  /* 0x0000000242427824 */ /* 0x000fc600078e00ff */
[C---:B------:R-:W-:Y:S02]  /*20f10*/  ISETP.GE.AND P6, PT, R4.reuse, R8, PT ;  /* 0x000000080400720c */ /* 0x040fe40003fc6270 */
[----:B------:R-:W-:Y:S02]  /*20f20*/  ISETP.GE.AND P4, PT, R4, R6, PT ;  /* 0x000000060400720c */ /* 0x000fe40003f86270 */
[C-C-:B--2---:R-:W-:Y:S02]  /*20f30*/  LOP3.LUT R2, R9.reuse, 0x10, R39.reuse, 0xfe, !PT ;  /* 0x0000001009027812 */ /* 0x144fe400078efe27 */
[----:B------:R-:W-:Y:S02]  /*20f40*/  LOP3.LUT R4, R9, 0x38, R39, 0xfe, !PT ;  /* 0x0000003809047812 */ /* 0x000fe400078efe27 */
[C---:B------:R-:W-:Y:S02]  /*20f50*/  ISETP.GE.AND P5, PT, R2.reuse, R8, PT ;  /* 0x000000080200720c */ /* 0x040fe40003fa6270 */
[----:B------:R-:W-:-:S02]  /*20f60*/  ISETP.GE.AND P3, PT, R2, R6, PT ;  /* 0x000000060200720c */ /* 0x000fc40003f66270 */
[----:B------:R-:W-:Y:S02]  /*20f70*/  LOP3.LUT R2, R9, 0x20, R39, 0xfe, !PT ;  /* 0x0000002009027812 */ /* 0x000fe400078efe27 */
        /* <DEDUP_REMOVED lines=9> */
[C-C-:B------:R-:W-:Y:S02]  /*21010*/  LOP3.LUT R2, R9.reuse, 0x30, R39.reuse, 0xfe, !PT ;  /* 0x0000003009027812 */ /* 0x140fe400078efe27 */
[----:B------:R-:W-:Y:S02]  /*21020*/  LOP3.LUT R4, R9, 0x48, R39, 0xfe, !PT ;  /* 0x0000004809047812 */ /* 0x000fe400078efe27 */
[----:B------:R-:W-:Y:S01]  /*21030*/  LOP3.LUT R66, R66, 0x6, RZ, 0xc0, !PT ;  /* 0x0000000642427812 */ /* 0x000fe200078ec0ff */
[----:B------:R-:W-:Y:S01]  /*21040*/  HMMA.16816.F32 R56, R12, R24, R68 ;  /* 0x000000180c38723c */ /* 0x000fe20000001844 */
[----:B------:R-:W-:-:S02]  /*21050*/  FSEL R121, R121, -INF , !P5 ;  /* 0xff80000079797808 */ /* 0x000fc40006800000 */
[----:B------:R-:W-:Y:S02]  /*21060*/  FSEL R119, R119, -INF , !P3 ;  /* 0xff80000077777808 */ /* 0x000fe40005800000 */
[----:B------:R-:W-:Y:S02]  /*21070*/  FSEL R127, R127, -INF , !P6 ;  /* 0xff8000007f7f7808 */ /* 0x000fe40007000000 */
[----:B------:R-:W-:Y:S01]  /*21080*/  FSEL R125, R125, -INF , !P4 ;  /* 0xff8000007d7d7808 */ /* 0x000fe20006000000 */
[----:B------:R-:W-:Y:S01]  /*21090*/  HMMA.16816.F32 R68, R12, R26, R88 ;  /* 0x0000001a0c44723c */ /* 0x000fe20000001858 */
[C---:B------:R-:W-:Y:S01]  /*210a0*/  ISETP.GE.AND P5, PT, R2.reuse, R8, PT ;  /* 0x000000080200720c */ /* 0x040fe20003fa6270 */
[----:B------:R-:W1:Y:S01]  /*210b0*/  LDSM.16.M88.4 R24, [R182+0x7800] ;  /* 0x00780000b618783b */ /* 0x000e620000000200 */
[----:B------:R-:W-:Y:S01]  /*210c0*/  ISETP.GE.AND P3, PT, R2, R6, PT ;  /* 0x000000060200720c */ /* 0x000fe20003f66270 */
[----:B------:R2:W-:Y:S01]  /*210d0*/  MUFU.TANH R64, R5 ;  /* 0x0000000500407308 */ /* 0x0005e20000002400 */
[----:B------:R-:W-:-:S03]  /*210e0*/  ISETP.GE.AND P6, PT, R4, R8, PT ;  /* 0x000000080400720c */ /* 0x000fc60003fc6270 */
[----:B------:R-:W-:Y:S01]  /*210f0*/  HMMA.16816.F32 R92, R20, R52, R92 ;  /* 0x00000034145c723c */ /* 0x000fe2000000185c */
[----:B------:R-:W-:Y:S02]  /*21100*/  ISETP.GE.AND P4, PT, R4, R6, PT ;  /* 0x000000060400720c */ /* 0x000fe40003f86270 */
[----:B------:R-:W-:-:S05]  /*21110*/  MOV R249, R193 ;  /* 0x000000c100f97202 */ /* 0x000fca0000000f00 */
[----:B------:R-:W-:Y:S01]  /*21120*/  HMMA.16816.F32 R96, R20, R34, R220 ;  /* 0x000000221460723c */ /* 0x000fe200000018dc */
[C---:B------:R-:W-:Y:S01]  /*21130*/  LOP3.LUT R2, R9.reuse, 0x40, R39, 0xfe, !PT ;  /* 0x0000004009027812 */ /* 0x040fe200078efe27 */
[----:B------:R-:W-:Y:S01]  /*21140*/  IMAD.MOV.U32 R250, RZ, RZ, R38 ;  /* 0x000000fffffa7224 */ /* 0x000fe200078e0026 */
[----:B------:R-:W-:Y:S01]  /*21150*/  LOP3.LUT R4, R9, 0x58, R66, 0xfe, !PT ;  /* 0x0000005809047812 */ /* 0x000fe200078efe42 */
[----:B------:R-:W-:Y:S01]  /*21160*/  IMAD.MOV.U32 R83, RZ, RZ, R195 ;  /* 0x000000ffff537224 */ /* 0x000fe200078e00c3 */
[----:B------:R-:W-:Y:S01]  /*21170*/  FSEL R126, R126, -INF , !P5 ;  /* 0xff8000007e7e7808 */ /* 0x000fe20006800000 */
[----:B------:R-:W-:Y:S01]  /*21180*/  IMAD.MOV.U32 R251, RZ, RZ, R198 ;  /* 0x000000fffffb7224 */ /* 0x000fe200078e00c6 */
[----:B------:R-:W-:Y:S01]  /*21190*/  FSEL R124, R124, -INF , !P3 ;  /* 0xff8000007c7c7808 */ /* 0x000fe20005800000 */
[----:B------:R-:W-:Y:S01]  /*211a0*/  IMAD.MOV.U32 R82, RZ, RZ, R199 ;  /* 0x000000ffff527224 */ /* 0x000fe200078e00c7 */
[----:B------:R-:W-:Y:S01]  /*211b0*/  FSEL R131, R131, -INF , !P6 ;  /* 0xff80000083837808 */ /* 0x000fe20007000000 */
[----:B------:R-:W-:Y:S01]  /*211c0*/  IMAD.MOV.U32 R239, RZ, RZ, R206 ;  /* 0x000000ffffef7224 */ /* 0x000fe200078e00ce */
[----:B------:R-:W-:-:S02]  /*211d0*/  FSEL R129, R129, -INF , !P4 ;  /* 0xff80000081817808 */ /* 0x000fc40006000000 */
[----:B------:R-:W-:Y:S01]  /*211e0*/  MOV R80, R202 ;  /* 0x000000ca00507202 */ /* 0x000fe20000000f00 */
        /* <DEDUP_REMOVED lines=8> */
[-C--:B------:R-:W-:Y:S01]  /*21270*/  FMUL.FTZ R4, R62, R0.reuse ;  /* 0x000000003e047220 */ /* 0x080fe20000410000 */
[----:B------:R-:W-:Y:S01]  /*21280*/  LOP3.LUT R2, R9, 0x50, R39, 0xfe, !PT ;  /* 0x0000005009027812 */ /* 0x000fe200078efe27 */
[----:B--2---:R-:W-:Y:S01]  /*21290*/  FMUL.FTZ R5, R60, R0 ;  /* 0x000000003c057220 */ /* 0x004fe20000410000 */
[----:B------:R-:W-:Y:S01]  /*212a0*/  FSEL R130, R130, -INF , !P5 ;  /* 0xff80000082827808 */ /* 0x000fe20006800000 */
[----:B------:R2:W-:Y:S01]  /*212b0*/  MUFU.TANH R52, R4 ;  /* 0x0000000400347308 */ /* 0x0005e20000002400 */
[----:B------:R-:W-:Y:S01]  /*212c0*/  FSEL R128, R128, -INF , !P3 ;  /* 0xff80000080807808 */ /* 0x000fe20005800000 */
[----:B------:R-:W-:Y:S01]  /*212d0*/  IMAD.MOV.U32 R235, RZ, RZ, R216 ;  /* 0x000000ffffeb7224 */ /* 0x000fe200078e00d8 */
[C---:B------:R-:W-:Y:S01]  /*212e0*/  ISETP.GE.AND P5, PT, R2.reuse, R8, PT ;  /* 0x000000080200720c */ /* 0x040fe20003fa6270 */
[----:B------:R-:W-:Y:S01]  /*212f0*/  IMAD.MOV.U32 R81, RZ, RZ, R211 ;  /* 0x000000ffff517224 */ /* 0x000fe200078e00d3 */
[----:B------:R-:W-:-:S02]  /*21300*/  ISETP.GE.AND P3, PT, R2, R6, PT ;  /* 0x000000060200720c */ /* 0x000fc40003f66270 */
[----:B------:R-:W-:Y:S01]  /*21310*/  MOV R233, R217 ;  /* 0x000000d900e97202 */ /* 0x000fe20000000f00 */
[----:B------:R1:W1:Y:S01]  /*21320*/  MUFU.TANH R53, R5 ;  /* 0x0000000500357308 */ /* 0x0002620000002400 */
[----:B------:R-:W-:Y:S01]  /*21330*/  LOP3.LUT R2, R9, 0x60, R66, 0xfe, !PT ;  /* 0x0000006009027812 */ /* 0x000fe200078efe42 */
[----:B------:R-:W-:Y:S01]  /*21340*/  IMAD.MOV.U32 R230, RZ, RZ, R224 ;  /* 0x000000ffffe67224 */ /* 0x000fe200078e00e0 */
[----:B------:R-:W-:Y:S01]  /*21350*/  FSEL R172, R172, -INF , !P5 ;  /* 0xff800000acac7808 */ /* 0x000fe20006800000 */
[----:B------:R-:W-:Y:S01]  /*21360*/  IMAD.MOV.U32 R232, RZ, RZ, R219 ;  /* 0x000000ffffe87224 */ /* 0x000fe200078e00db */
[----:B------:R-:W-:Y:S02]  /*21370*/  FSEL R170, R170, -INF , !P3 ;  /* 0xff800000aaaa7808 */ /* 0x000fe40005800000 */
[----:B------:R-:W-:Y:S02]  /*21380*/  ISETP.GE.AND P2, PT, R231, 0x3, PT ;  /* 0x00000003e700780c */ /* 0x000fe40003f46270 */
[----:B------:R-:W-:Y:S01]  /*21390*/  MOV R229, R226 ;  /* 0x000000e200e57202 */ /* 0x000fe20000000f00 */
[-C--:B------:R-:W-:Y:S01]  /*213a0*/  FMUL.FTZ R49, R49, R0.reuse ;  /* 0x0000000031317220 */ /* 0x080fe20000410000 */
[----:B--2---:R-:W-:Y:S01]  /*213b0*/  LOP3.LUT R4, R9, 0x68, R66, 0xfe, !PT ;  /* 0x0000006809047812 */ /* 0x004fe200078efe42 */
[-C--:B------:R-:W-:Y:S01]  /*213c0*/  FMUL.FTZ R51, R51, R0.reuse ;  /* 0x0000000033337220 */ /* 0x080fe20000410000 */
[----:B------:R-:W-:Y:S01]  /*213d0*/  FSEL R173, R173, -INF , !P6 ;  /* 0xff800000adad7808 */ /* 0x000fe20007000000 */
[----:B------:R-:W-:Y:S01]  /*213e0*/  FMUL.FTZ R61, R61, R0 ;  /* 0x000000003d3d7220 */ /* 0x000fe20000410000 */
[----:B------:R-:W-:-:S04]  /*213f0*/  DEPBAR.LE SB0, 0x0 ;  /* 0x000080000000791a */ /* 0x000fc80000000000 */
[----:B-1----:R-:W-:Y:S01]  /*21400*/  FMUL.FTZ R5, R48, R0 ;  /* 0x0000000030057220 */ /* 0x002fe20000410000 */
[C---:B------:R-:W-:Y:S02]  /*21410*/  ISETP.GE.AND P5, PT, R2.reuse, R8, PT ;  /* 0x000000080200720c */ /* 0x040fe40003fa6270 */
[----:B------:R-:W-:Y:S01]  /*21420*/  ISETP.GE.AND P3, PT, R2, R6, PT ;  /* 0x000000060200720c */ /* 0x000fe20003f66270 */
[----:B------:R1:W-:Y:S01]  /*21430*/  MUFU.TANH R39, R5 ;  /* 0x0000000500277308 */ /* 0x0003e20000002400 */
[C---:B------:R-:W-:Y:S02]  /*21440*/  ISETP.GE.AND P6, PT, R4.reuse, R8, PT ;  /* 0x000000080400720c */ /* 0x040fe40003fc6270 */
[----:B------:R-:W-:Y:S02]  /*21450*/  FSEL R171, R171, -INF , !P4 ;  /* 0xff800000abab7808 */ /* 0x000fe40006000000 */
[----:B------:R-:W-:Y:S02]  /*21460*/  LOP3.LUT R2, R9, 0x70, R66, 0xfe, !PT ;  /* 0x0000007009027812 */ /* 0x000fe400078efe42 */
[----:B------:R-:W-:Y:S01]  /*21470*/  ISETP.GE.AND P4, PT, R4, R6, PT ;  /* 0x000000060400720c */ /* 0x000fe20003f86270 */
[----:B------:R-:W-:Y:S01]  /*21480*/  FMUL.FTZ R4, R50, R0 ;  /* 0x0000000032047220 */ /* 0x000fe20000410000 */
[----:B------:R-:W-:Y:S01]  /*21490*/  FSEL R192, R192, -INF , !P5 ;  /* 0xff800000c0c07808 */ /* 0x000fe20006800000 */
[----:B------:R-:W-:Y:S01]  /*214a0*/  HMMA.16816.F32 R20, R20, R54, R104 ;  /* 0x000000361414723c */ /* 0x000fe20000001868 */
[----:B------:R-:W-:Y:S01]  /*214b0*/  FSEL R193, R188, -INF , !P6 ;  /* 0xff800000bcc17808 */ /* 0x000fe20007000000 */
[----:B------:R2:W-:Y:S01]  /*214c0*/  MUFU.TANH R38, R4 ;  /* 0x0000000400267308 */ /* 0x0005e20000002400 */
[----:B------:R-:W-:Y:S01]  /*214d0*/  ISETP.GE.AND P5, PT, R2, R8, PT ;  /* 0x000000080200720c */ /* 0x000fe20003fa6270 */
[----:B-1----:R-:W-:Y:S01]  /*214e0*/  FMUL.FTZ R5, R44, R0 ;  /* 0x000000002c057220 */ /* 0x002fe20000410000 */
[----:B------:R-:W-:-:S03]  /*214f0*/  FSEL R175, R175, -INF , !P3 ;  /* 0xff800000afaf7808 */ /* 0x000fc60005800000 */
[----:B---3--:R-:W-:Y:S01]  /*21500*/  HMMA.16816.F32 R32, R12, R28, R100 ;  /* 0x0000001c0c20723c */ /* 0x008fe20000001864 */
[----:B------:R-:W-:Y:S02]  /*21510*/  FSEL R188, R37, -INF , !P4 ;  /* 0xff80000025bc7808 */ /* 0x000fe40006000000 */
[----:B------:R-:W-:Y:S01]  /*21520*/  ISETP.GE.AND P3, PT, R2, R6, PT ;  /* 0x000000060200720c */ /* 0x000fe20003f66270 */
[----:B------:R1:W-:Y:S01]  /*21530*/  MUFU.TANH R37, R5 ;  /* 0x0000000500257308 */ /* 0x0003e20000002400 */
[----:B----4-:R-:W-:Y:S02]  /*21540*/  FSEL R195, R168, -INF , !P5 ;  /* 0xff800000a8c37808 */ /* 0x010fe40006800000 */
[C-C-:B------:R-:W-:Y:S02]  /*21550*/  LOP3.LUT R2, R9.reuse, 0x80, R66.reuse, 0xfe, !PT ;  /* 0x0000008009027812 */ /* 0x140fe400078efe42 */
[----:B--2---:R-:W-:Y:S02]  /*21560*/  LOP3.LUT R4, R9, 0x78, R66, 0xfe, !PT ;  /* 0x0000007809047812 */ /* 0x004fe400078efe42 */
[----:B------:R-:W-:-:S02]  /*21570*/  FSEL R168, R19, -INF , !P3 ;  /* 0xff80000013a87808 */ /* 0x000fc40005800000 */
[----:B------:R-:W-:Y:S01]  /*21580*/  ISETP.GE.AND P4, PT, R4, R6, PT ;  /* 0x000000060400720c */ /* 0x000fe20003f86270 */
[----:B-1----:R-:W-:Y:S01]  /*21590*/  FMUL.FTZ R5, R46, R0 ;  /* 0x000000002e057220 */ /* 0x002fe20000410000 */
[----:B------:R-:W-:-:S03]  /*215a0*/  ISETP.GE.AND P6, PT, R4, R8, PT ;  /* 0x000000080400720c */ /* 0x000fc60003fc6270 */
[----:B------:R1:W2:Y:S01]  /*215b0*/  MUFU.TANH R19, R5 ;  /* 0x0000000500137308 */ /* 0x0002a20000002400 */
[C---:B------:R-:W-:Y:S02]  /*215c0*/  ISETP.GE.AND P5, PT, R2.reuse, R8, PT ;  /* 0x000000080200720c */ /* 0x040fe40003fa6270 */
[----:B------:R-:W-:Y:S02]  /*215d0*/  ISETP.GE.AND P3, PT, R2, R6, PT ;  /* 0x000000060200720c */ /* 0x000fe40003f66270 */
[C-C-:B------:R-:W-:Y:S02]  /*215e0*/  LOP3.LUT R4, R9.reuse, 0x88, R66.reuse, 0xfe, !PT ;  /* 0x0000008809047812 */ /* 0x140fe400078efe42 */
[----:B------:R-:W-:Y:S02]  /*215f0*/  LOP3.LUT R2, R9, 0x90, R66, 0xfe, !PT ;  /* 0x0000009009027812 */ /* 0x000fe400078efe42 */
[----:B------:R-:W-:Y:S02]  /*21600*/  FSEL R104, R18, -INF , !P4 ;  /* 0xff80000012687808 */ /* 0x000fe40006000000 */
[----:B------:R-:W-:Y:S01]  /*21610*/  FSEL R123, R123, -INF , !P6 ;  /* 0xff8000007b7b7808 */ /* 0x000fe20007000000 */
[----:B-1----:R-:W-:Y:S01]  /*21620*/  FMUL.FTZ R5, R56, R0 ;  /* 0x0000000038057220 */ /* 0x002fe20000410000 */
[----:B------:R-:W-:-:S03]  /*21630*/  ISETP.GE.AND P6, PT, R4, R8, PT ;  /* 0x000000080400720c */ /* 0x000fc60003fc6270 */
[----:B------:R1:W-:Y:S01]  /*21640*/  MUFU.TANH R18, R5 ;  /* 0x0000000500127308 */ /* 0x0003e20000002400 */
[-C--:B------:R-:W-:Y:S02]  /*21650*/  ISETP.GE.AND P4, PT, R4, R6.reuse, PT ;  /* 0x000000060400720c */ /* 0x080fe40003f86270 */
[----:B------:R-:W-:Y:S02]  /*21660*/  FSEL R105, R10, -INF , !P3 ;  /* 0xff8000000a697808 */ /* 0x000fe40005800000 */
[C---:B------:R-:W-:Y:S02]  /*21670*/  ISETP.GE.AND P3, PT, R2.reuse, R6, PT ;  /* 0x000000060200720c */ /* 0x040fe40003f66270 */
[----:B------:R-:W-:Y:S02]  /*21680*/  LOP3.LUT R4, R9, 0x98, R66, 0xfe, !PT ;  /* 0x0000009809047812 */ /* 0x000fe400078efe42 */
[----:B------:R-:W-:Y:S02]  /*21690*/  FSEL R113, R113, -INF , !P5 ;  /* 0xff80000071717808 */ /* 0x000fe40006800000 */
[----:B------:R-:W-:Y:S01]  /*216a0*/  ISETP.GE.AND P5, PT, R2, R8, PT ;  /* 0x000000080200720c */ /* 0x000fe20003fa6270 */
[----:B-1----:R-:W-:Y:S01]  /*216b0*/  FMUL.FTZ R5, R58, R0 ;  /* 0x000000003a057220 */ /* 0x002fe20000410000 */
[----:B------:R-:W-:-:S02]  /*216c0*/  FSEL R109, R109, -INF , !P6 ;  /* 0xff8000006d6d7808 */ /* 0x000fc40007000000 */
[----:B------:R-:W-:Y:S01]  /*216d0*/  FSEL R108, R108, -INF , !P4 ;  /* 0xff8000006c6c7808 */ /* 0x000fe20006000000 */
[----:B------:R1:W-:Y:S01]  /*216e0*/  MUFU.TANH R10, R5 ;  /* 0x00000005000a7308 */ /* 0x0003e20000002400 */
[C---:B------:R-:W-:Y:S02]  /*216f0*/  ISETP.GE.AND P6, PT, R4.reuse, R8, PT ;  /* 0x000000080400720c */ /* 0x040fe40003fc6270 */
[----:B------:R-:W-:Y:S02]  /*21700*/  ISETP.GE.AND P4, PT, R4, R6, PT ;  /* 0x000000060400720c */ /* 0x000fe40003f86270 */
[----:B------:R-:W-:Y:S02]  /*21710*/  FSEL R106, R40, -INF , !P3 ;  /* 0xff800000286a7808 */ /* 0x000fe40005800000 */
[----:B------:R-:W-:Y:S01]  /*21720*/  HMMA.16816.F32 R40, R12, R30, R96 ;  /* 0x0000001e0c28723c */ /* 0x000fe20000001860 */
[----:B------:R-:W-:Y:S02]  /*21730*/  LOP3.LUT R4, R9, 0xa8, R66, 0xfe, !PT ;  /* 0x000000a809047812 */ /* 0x000fe400078efe42 */
[----:B------:R-:W-:Y:S01]  /*21740*/  FSEL R198, R11, -INF , !P5 ;  /* 0xff8000000bc67808 */ /* 0x000fe20006800000 */
[----:B-1----:R-:W-:Y:S01]  /*21750*/  FMUL.FTZ R5, R68, R0 ;  /* 0x0000000044057220 */ /* 0x002fe20000410000 */
[----:B------:R-:W-:-:S03]  /*21760*/  FSEL R199, R7, -INF , !P6 ;  /* 0xff80000007c77808 */ /* 0x000fc60007000000 */
[C---:B------:R-:W-:Y:S01]  /*21770*/  HMMA.16816.F32 R28, R12.reuse, R24, R92 ;  /* 0x000000180c1c723c */ /* 0x040fe2000000185c */
[----:B------:R-:W-:Y:S01]  /*21780*/  FSEL R107, R86, -INF , !P4 ;  /* 0xff800000566b7808 */ /* 0x000fe20006000000 */
[----:B------:R1:W-:Y:S01]  /*21790*/  MUFU.TANH R11, R5 ;  /* 0x00000005000b7308 */ /* 0x0003e20000002400 */
[C---:B------:R-:W-:Y:S02]  /*217a0*/  ISETP.GE.AND P6, PT, R4.reuse, R8, PT ;  /* 0x000000080400720c */ /* 0x040fe40003fc6270 */
[----:B------:R-:W-:Y:S01]  /*217b0*/  ISETP.GE.AND P4, PT, R4, R6, PT ;  /* 0x000000060400720c */ /* 0x000fe20003f86270 */
[-C--:B------:R-:W-:Y:S02]  /*217c0*/  FMUL.FTZ R4, R32, R0.reuse ;  /* 0x0000000020047220 */ /* 0x080fe40000410000 */
[----:B------:R-:W-:Y:S01]  /*217d0*/  HMMA.16816.F32 R20, R12, R26, R20 ;  /* 0x0000001a0c14723c */ /* 0x000fe20000001814 */
[----:B------:R-:W-:Y:S01]  /*217e0*/  LOP3.LUT R2, R9, 0xa0, R66, 0xfe, !PT ;  /* 0x000000a009027812 */ /* 0x000fe200078efe42 */
[----:B-1----:R-:W-:-:S04]  /*217f0*/  FMUL.FTZ R5, R70, R0 ;  /* 0x0000000046057220 */ /* 0x002fc80000410000 */
[----:B------:R-:W1:Y:S01]  /*21800*/  MUFU.TANH R7, R5 ;  /* 0x0000000500077308 */ /* 0x000e620000002400 */
[----:B------:R-:W-:Y:S02]  /*21810*/  FSEL R206, R76, -INF , !P6 ;  /* 0xff8000004cce7808 */ /* 0x000fe40007000000 */
[----:B------:R-:W-:-:S05]  /*21820*/  FSEL R202, R74, -INF , !P4 ;  /* 0xff8000004aca7808 */ /* 0x000fca0006000000 */
[----:B------:R3:W4:Y:S01]  /*21830*/  MUFU.TANH R5, R4 ;  /* 0x0000000400057308 */ /* 0x0007220000002400 */
[C---:B------:R-:W-:Y:S02]  /*21840*/  ISETP.GE.AND P5, PT, R2.reuse, R8, PT ;  /* 0x000000080200720c */ /* 0x040fe40003fa6270 */
[----:B------:R-:W-:Y:S01]  /*21850*/  ISETP.GE.AND P3, PT, R2, R6, PT ;  /* 0x000000060200720c */ /* 0x000fe20003f66270 */
[----:B------:R-:W-:Y:S01]  /*21860*/  FMUL.FTZ R34, R34, R0 ;  /* 0x0000000022227220 */ /* 0x000fe20000410000 */
[C-C-:B------:R-:W-:Y:S02]  /*21870*/  LOP3.LUT R2, R9.reuse, 0xb0, R66.reuse, 0xfe, !PT ;  /* 0x000000b009027812 */ /* 0x140fe400078efe42 */
[----:B---3--:R-:W-:-:S04]  /*21880*/  LOP3.LUT R4, R9, 0xb8, R66, 0xfe, !PT ;  /* 0x000000b809047812 */ /* 0x008fc800078efe42 */
[C---:B------:R-:W-:Y:S02]  /*21890*/  ISETP.GE.AND P6, PT, R4.reuse, R8, PT ;  /* 0x000000080400720c */ /* 0x040fe40003fc6270 */
[----:B------:R-:W-:Y:S02]  /*218a0*/  ISETP.GE.AND P4, PT, R4, R6, PT ;  /* 0x000000060400720c */ /* 0x000fe40003f86270 */
[----:B------:R-:W-:Y:S02]  /*218b0*/  LOP3.LUT R4, R9, 0xc8, R66, 0xfe, !PT ;  /* 0x000000c809047812 */ /* 0x000fe400078efe42 */
[----:B------:R-:W-:Y:S02]  /*218c0*/  FSEL R212, R53, -INF , !P6 ;  /* 0xff80000035d47808 */ /* 0x000fe40007000000 */
[----:B------:R-:W-:Y:S02]  /*218d0*/  FSEL R208, R52, -INF , !P4 ;  /* 0xff80000034d07808 */ /* 0x000fe40006000000 */
[----:B------:R-:W-:-:S02]  /*218e0*/  ISETP.GE.AND P6, PT, R4, R8, PT ;  /* 0x000000080400720c */ /* 0x000fc40003fc6270 */
[----:B------:R-:W-:Y:S02]  /*218f0*/  ISETP.GE.AND P4, PT, R4, R6, PT ;  /* 0x000000060400720c */ /* 0x000fe40003f86270 */
[----:B------:R-:W-:Y:S02]  /*21900*/  FSEL R205, R84, -INF , !P5 ;  /* 0xff80000054cd7808 */ /* 0x000fe40006800000 */
[----:B------:R-:W-:Y:S02]  /*21910*/  FSEL R200, R78, -INF , !P3 ;  /* 0xff8000004ec87808 */ /* 0x000fe40005800000 */
[----:B------:R-:W-:Y:S02]  /*21920*/  LOP3.LUT R4, R9, 0xd8, R66, 0xfe, !PT ;  /* 0x000000d809047812 */ /* 0x000fe400078efe42 */
[C---:B------:R-:W-:Y:S02]  /*21930*/  ISETP.GE.AND P5, PT, R2.reuse, R8, PT ;  /* 0x000000080200720c */ /* 0x040fe40003fa6270 */
[----:B------:R-:W-:-:S02]  /*21940*/  ISETP.GE.AND P3, PT, R2, R6, PT ;  /* 0x000000060200720c */ /* 0x000fc40003f66270 */
[----:B------:R-:W-:Y:S01]  /*21950*/  LOP3.LUT R2, R9, 0xc0, R66, 0xfe, !PT ;  /* 0x000000c009027812 */ /* 0x000fe200078efe42 */
[----:B------:R-:W3:Y:S01]  /*21960*/  MUFU.TANH R34, R34 ;  /* 0x0000002200227308 */ /* 0x000ee20000002400 */
[----:B--2---:R-:W-:Y:S01]  /*21970*/  FSEL R216, R19, -INF , !P4 ;  /* 0xff80000013d87808 */ /* 0x004fe20006000000 */
[-C--:B------:R-:W-:Y:S01]  /*21980*/  FMUL.FTZ R40, R40, R0.reuse ;  /* 0x0000000028287220 */ /* 0x080fe20000410000 */
[----:B------:R-:W-:Y:S01]  /*21990*/  MOV R223, R207 ;  /* 0x000000cf00df7202 */ /* 0x000fe20000000f00 */
[----:B------:R-:W-:Y:S01]  /*219a0*/  FMUL.FTZ R42, R42, R0 ;  /* 0x000000002a2a7220 */ /* 0x000fe20000410000 */
[----:B------:R-:W-:Y:S02]  /*219b0*/  ISETP.GE.AND P4, PT, R4, R6, PT ;  /* 0x000000060400720c */ /* 0x000fe40003f86270 */
[----:B------:R-:W-:Y:S02]  /*219c0*/  FSEL R211, R72, -INF , !P5 ;  /* 0xff80000048d37808 */ /* 0x000fe40006800000 */
[----:B------:R-:W-:Y:S01]  /*219d0*/  FSEL R207, R64, -INF , !P3 ;  /* 0xff80000040cf7808 */ /* 0x000fe20005800000 */
[----:B------:R-:W-:Y:S01]  /*219e0*/  FMUL.FTZ R28, R28, R0 ;  /* 0x000000001c1c7220 */ /* 0x000fe20000410000 */
[----:B------:R-:W-:Y:S01]  /*219f0*/  ISETP.GE.AND P5, PT, R2, R8, PT ;  /* 0x000000080200720c */ /* 0x000fe20003fa6270 */
[----:B------:R-:W-:Y:S01]  /*21a00*/  FMUL.FTZ R30, R30, R0 ;  /* 0x000000001e1e7220 */ /* 0x000fe20000410000 */
[----:B------:R-:W-:-:S02]  /*21a10*/  ISETP.GE.AND P3, PT, R2, R6, PT ;  /* 0x000000060200720c */ /* 0x000fc40003f66270 */
[----:B------:R-:W-:Y:S01]  /*21a20*/  LOP3.LUT R2, R9, 0xd0, R66, 0xfe, !PT ;  /* 0x000000d009027812 */ /* 0x000fe200078efe42 */
[----:B------:R-:W-:Y:S01]  /*21a30*/  IMAD.MOV.U32 R221, RZ, RZ, R213 ;  /* 0x000000ffffdd7224 */ /* 0x000fe200078e00d5 */
[----:B-1----:R-:W-:Y:S01]  /*21a40*/  FSEL R222, R7, -INF , !P4 ;  /* 0xff80000007de7808 */ /* 0x002fe20006000000 */
[-C--:B------:R-:W-:Y:S01]  /*21a50*/  FMUL.FTZ R20, R20, R0.reuse ;  /* 0x0000000014147220 */ /* 0x080fe20000410000 */
[----:B------:R-:W1:Y:S01]  /*21a60*/  MUFU.TANH R40, R40 ;  /* 0x0000002800287308 */ /* 0x000e620000002400 */
[----:B------:R-:W-:Y:S01]  /*21a70*/  FMUL.FTZ R7, R22, R0 ;  /* 0x0000000016077220 */ /* 0x000fe20000410000 */
[----:B------:R-:W-:Y:S02]  /*21a80*/  FSEL R217, R39, -INF , !P5 ;  /* 0xff80000027d97808 */ /* 0x000fe40006800000 */
[----:B------:R-:W-:Y:S02]  /*21a90*/  FSEL R213, R38, -INF , !P3 ;  /* 0xff80000026d57808 */ /* 0x000fe40005800000 */
[----:B------:R-:W-:-:S02]  /*21aa0*/  ISETP.GE.AND P5, PT, R2, R8, PT ;  /* 0x000000080200720c */ /* 0x000fc40003fa6270 */
[----:B------:R-:W2:Y:S01]  /*21ab0*/  MUFU.TANH R42, R42 ;  /* 0x0000002a002a7308 */ /* 0x000ea20000002400 */
[----:B------:R-:W-:Y:S02]  /*21ac0*/  ISETP.GE.AND P3, PT, R2, R6, PT ;  /* 0x000000060200720c */ /* 0x000fe40003f66270 */
[----:B------:R-:W-:Y:S02]  /*21ad0*/  LOP3.LUT R2, R9, 0xe0, R66, 0xfe, !PT ;  /* 0x000000e009027812 */ /* 0x000fe400078efe42 */
[----:B------:R-:W-:-:S03]  /*21ae0*/  FSEL R224, R18, -INF , !P5 ;  /* 0xff80000012e07808 */ /* 0x000fc60006800000 */
[----:B------:R-:W1:Y:S01]  /*21af0*/  MUFU.TANH R28, R28 ;  /* 0x0000001c001c7308 */ /* 0x000e620000002400 */
[----:B------:R-:W-:Y:S02]  /*21b00*/  FSEL R220, R10, -INF , !P3 ;  /* 0xff8000000adc7808 */ /* 0x000fe40005800000 */
[----:B------:R-:W-:Y:S02]  /*21b10*/  FSEL R219, R37, -INF , !P6 ;  /* 0xff80000025db7808 */ /* 0x000fe40007000000 */
[----:B------:R-:W-:-:S03]  /*21b20*/  ISETP.GE.AND P5, PT, R2, R8, PT ;  /* 0x000000080200720c */ /* 0x000fc60003fa6270 */
[----:B------:R-:W1:Y:S01]  /*21b30*/  MUFU.TANH R30, R30 ;  /* 0x0000001e001e7308 */ /* 0x000e620000002400 */
[----:B------:R-:W-:Y:S02]  /*21b40*/  ISETP.GE.AND P3, PT, R2, R6, PT ;  /* 0x000000060200720c */ /* 0x000fe40003f66270 */
[----:B------:R-:W-:Y:S02]  /*21b50*/  ISETP.GE.AND P6, PT, R4, R8, PT ;  /* 0x000000080400720c */ /* 0x000fe40003fc6270 */
[----:B------:R-:W-:-:S03]  /*21b60*/  LOP3.LUT R2, R9, 0xf0, R66, 0xfe, !PT ;  /* 0x000000f009027812 */ /* 0x000fc600078efe42 */
[----:B------:R-:W1:Y:S01]  /*21b70*/  MUFU.TANH R20, R20 ;  /* 0x0000001400147308 */ /* 0x000e620000002400 */
[----:B------:R-:W-:Y:S02]  /*21b80*/  LOP3.LUT R4, R9, 0xe8, R66, 0xfe, !PT ;  /* 0x000000e809047812 */ /* 0x000fe400078efe42 */
[----:B----4-:R-:W-:-:S05]  /*21b90*/  FSEL R231, R5, -INF , !P5 ;  /* 0xff80000005e77808 */ /* 0x010fca0006800000 */
[----:B------:R-:W4:Y:S01]  /*21ba0*/  MUFU.TANH R7, R7 ;  /* 0x0000000700077308 */ /* 0x000f220000002400 */
[----:B---3--:R-:W-:Y:S02]  /*21bb0*/  FSEL R228, R34, -INF , !P3 ;  /* 0xff80000022e47808 */ /* 0x008fe40005800000 */
[----:B------:R-:W-:Y:S02]  /*21bc0*/  FSEL R226, R11, -INF , !P6 ;  /* 0xff8000000be27808 */ /* 0x000fe40007000000 */
[C---:B------:R-:W-:Y:S02]  /*21bd0*/  ISETP.GE.AND P5, PT, R2.reuse, R8, PT ;  /* 0x000000080200720c */ /* 0x040fe40003fa6270 */
[----:B------:R-:W-:Y:S01]  /*21be0*/  ISETP.GE.AND P3, PT, R2, R6, PT ;  /* 0x000000060200720c */ /* 0x000fe20003f66270 */
[----:B------:R-:W-:Y:S01]  /*21bf0*/  IMAD.MOV.U32 R62, RZ, RZ, R80 ;  /* 0x000000ffff3e7224 */ /* 0x000fe200078e0050 */
[C---:B------:R-:W-:Y:S02]  /*21c00*/  ISETP.GE.AND P6, PT, R4.reuse, R8, PT ;  /* 0x000000080400720c */ /* 0x040fe40003fc6270 */
[----:B------:R-:W-:-:S02]  /*21c10*/  ISETP.GE.AND P4, PT, R4, R6, PT ;  /* 0x000000060400720c */ /* 0x000fc40003f86270 */
[C---:B------:R-:W-:Y:S01]  /*21c20*/  LOP3.LUT R2, R9.reuse, R66, RZ, 0xfc, !PT ;  /* 0x0000004209027212 */ /* 0x040fe200078efcff */
[----:B------:R-:W-:Y:S01]  /*21c30*/  IMAD.MOV.U32 R80, RZ, RZ, R245 ;  /* 0x000000ffff507224 */ /* 0x000fe200078e00f5 */
[----:B------:R-:W-:Y:S01]  /*21c40*/  LOP3.LUT R5, R9, 0xf8, R66, 0xfe, !PT ;  /* 0x000000f809057812 */ /* 0x000fe200078efe42 */
[----:B------:R-:W-:Y:S01]  /*21c50*/  IMAD.MOV.U32 R60, RZ, RZ, R232 ;  /* 0x000000ffff3c7224 */ /* 0x000fe200078e00e8 */
[----:B-1----:R-:W-:Y:S01]  /*21c60*/  FSEL R232, R40, -INF , !P6 ;  /* 0xff80000028e87808 */ /* 0x002fe20007000000 */
[----:B------:R-:W-:Y:S01]  /*21c70*/  IMAD.MOV.U32 R245, RZ, RZ, R229 ;  /* 0x000000fffff57224 */ /* 0x000fe200078e00e5 */
[----:B------:R-:W-:Y:S01]  /*21c80*/  IADD3 R4, R2, 0x1, RZ ;  /* 0x0000000102047810 */ /* 0x000fe20007ffe0ff */
[----:B------:R-:W-:Y:S01]  /*21c90*/  IMAD.MOV.U32 R91, RZ, RZ, R239 ;  /* 0x000000ffff5b7224 */ /* 0x000fe200078e00ef */
[----:B--2---:R-:W-:Y:S01]  /*21ca0*/  FSEL R229, R42, -INF , !P4 ;  /* 0xff8000002ae57808 */ /* 0x004fe20006000000 */
[----:B------:R-:W-:Y:S01]  /*21cb0*/  IMAD.MOV.U32 R239, RZ, RZ, R235 ;  /* 0x000000ffffef7224 */ /* 0x000fe200078e00eb */
[----:B------:R-:W-:Y:S01]  /*21cc0*/  MOV R50, R244 ;  /* 0x000000f400327202 */ /* 0x000fe20000000f00 */
[----:B------:R-:W-:Y:S01]  /*21cd0*/  IMAD.MOV.U32 R244, RZ, RZ, R233 ;  /* 0x000000fffff47224 */ /* 0x000fe200078e00e9 */
[----:B------:R-:W-:-:S02]  /*21ce0*/  ISETP.GE.AND P6, PT, R5, R8, PT ;  /* 0x000000080500720c */ /* 0x000fc40003fc6270 */
[----:B------:R-:W-:Y:S01]  /*21cf0*/  ISETP.GE.AND P4, PT, R5, R6, PT ;  /* 0x000000060500720c */ /* 0x000fe20003f86270 */
[----:B------:R-:W-:Y:S01]  /*21d00*/  IMAD.MOV.U32 R66, RZ, RZ, R246 ;  /* 0x000000ffff427224 */ /* 0x000fe200078e00f6 */
[----:B------:R-:W-:Y:S01]  /*21d10*/  IADD3 R5, R2, 0x9, RZ ;  /* 0x0000000902057810 */ /* 0x000fe20007ffe0ff */
[----:B------:R-:W-:Y:S01]  /*21d20*/  IMAD.MOV.U32 R246, RZ, RZ, R236 ;  /* 0x000000fffff67224 */ /* 0x000fe200078e00ec */
[----:B------:R-:W-:Y:S02]  /*21d30*/  MOV R48, R237 ;  /* 0x000000ed00307202 */ /* 0x000fe40000000f00 */
[----:B------:R-:W-:Y:S02]  /*21d40*/  FSEL R235, R28, -INF , !P5 ;  /* 0xff8000001ceb7808 */ /* 0x000fe40006800000 */
[----:B------:R-:W-:Y:S02]  /*21d50*/  FSEL R233, R30, -INF , !P3 ;  /* 0xff8000001ee97808 */ /* 0x000fe40005800000 */
[----:B------:R-:W-:-:S02]  /*21d60*/  MOV R237, R234 ;  /* 0x000000ea00ed7202 */ /* 0x000fc40000000f00 */
[C---:B------:R-:W-:Y:S02]  /*21d70*/  ISETP.GE.AND P5, PT, R4.reuse, R8, PT ;  /* 0x000000080400720c */ /* 0x040fe40003fa6270 */
[----:B------:R-:W-:Y:S02]  /*21d80*/  ISETP.GE.AND P3, PT, R4, R6, PT ;  /* 0x000000060400720c */ /* 0x000fe40003f66270 */
[----:B------:R-:W-:Y:S02]  /*21d90*/  IADD3 R4, R2, 0x11, RZ ;  /* 0x0000001102047810 */ /* 0x000fe40007ffe0ff */
[----:B------:R-:W-:Y:S02]  /*21da0*/  FSEL R236, R20, -INF , !P6 ;  /* 0xff80000014ec7808 */ /* 0x000fe40007000000 */
[----:B----4-:R-:W-:Y:S02]  /*21db0*/  FSEL R234, R7, -INF , !P4 ;  /* 0xff80000007ea7808 */ /* 0x010fe40006000000 */
[----:B------:R-:W-:-:S02]  /*21dc0*/  ISETP.GE.AND P6, PT, R5, R8, PT ;  /* 0x000000080500720c */ /* 0x000fc40003fc6270 */
[----:B------:R-:W-:Y:S01]  /*21dd0*/  ISETP.GE.AND P4, PT, R5, R6, PT ;  /* 0x000000060500720c */ /* 0x000fe20003f86270 */
[----:B------:R-:W-:Y:S01]  /*21de0*/  FMUL.FTZ R5, R77, R0 ;  /* 0x000000004d057220 */ /* 0x000fe20000410000 */
[----:B------:R-:W-:Y:S02]  /*21df0*/  FSEL R48, R48, -INF , !P5 ;  /* 0xff80000030307808 */ /* 0x000fe40006800000 */
[----:B------:R-:W-:Y:S02]  /*21e00*/  FSEL R44, R91, -INF , !P3 ;  /* 0xff8000005b2c7808 */ /* 0x000fe40005800000 */
[C---:B------:R-:W-:Y:S02]  /*21e10*/  ISETP.GE.AND P5, PT, R4.reuse, R8, PT ;  /* 0x000000080400720c */ /* 0x040fe40003fa6270 */
[----:B------:R-:W-:Y:S01]  /*21e20*/  ISETP.GE.AND P3, PT, R4, R6, PT ;  /* 0x000000060400720c */ /* 0x000fe20003f66270 */
[----:B------:R1:W-:Y:S01]  /*21e30*/  MUFU.TANH R22, R5 ;  /* 0x0000000500167308 */ /* 0x0003e20000002400 */
[----:B------:R-:W-:Y:S01]  /*21e40*/  IADD3 R4, R2, 0x19, RZ ;  /* 0x0000001902047810 */ /* 0x000fe20007ffe0ff */
[----:B------:R-:W-:Y:S01]  /*21e50*/  FMUL.FTZ R7, R79, R0 ;  /* 0x000000004f077220 */ /* 0x000fe20000410000 */
[----:B------:R-:W-:-:S02]  /*21e60*/  FSEL R50, R50, -INF , !P6 ;  /* 0xff80000032327808 */ /* 0x000fc40007000000 */
[----:B------:R-:W-:Y:S02]  /*21e70*/  FSEL R46, R62, -INF , !P4 ;  /* 0xff8000003e2e7808 */ /* 0x000fe40006000000 */
[C---:B------:R-:W-:Y:S02]  /*21e80*/  ISETP.GE.AND P6, PT, R4.reuse, R8, PT ;  /* 0x000000080400720c */ /* 0x040fe40003fc6270 */
[----:B------:R-:W-:Y:S01]  /*21e90*/  ISETP.GE.AND P4, PT, R4, R6, PT ;  /* 0x000000060400720c */ /* 0x000fe20003f86270 */
[----:B------:R2:W-:Y:S01]  /*21ea0*/  MUFU.TANH R20, R7 ;  /* 0x0000000700147308 */ /* 0x0005e20000002400 */
[----:B------:R-:W-:Y:S02]  /*21eb0*/  IADD3 R4, R2, 0x29, RZ ;  /* 0x0000002902047810 */ /* 0x000fe40007ffe0ff */
[----:B------:R-:W-:Y:S02]  /*21ec0*/  FSEL R54, R60, -INF , !P5 ;  /* 0xff8000003c367808 */ /* 0x000fe40006800000 */
[----:B-1----:R-:W-:-:S02]  /*21ed0*/  IADD3 R5, R2, 0x21, RZ ;  /* 0x0000002102057810 */ /* 0x002fc40007ffe0ff */
[----:B------:R-:W-:Y:S02]  /*21ee0*/  FSEL R52, R66, -INF , !P3 ;  /* 0xff80000042347808 */ /* 0x000fe40005800000 */
[C---:B------:R-:W-:Y:S02]  /*21ef0*/  ISETP.GE.AND P5, PT, R5.reuse, R8, PT ;  /* 0x000000080500720c */ /* 0x040fe40003fa6270 */
[----:B------:R-:W-:Y:S02]  /*21f00*/  ISETP.GE.AND P3, PT, R5, R6, PT ;  /* 0x000000060500720c */ /* 0x000fe40003f66270 */
[----:B------:R-:W-:Y:S01]  /*21f10*/  IADD3 R5, R2, 0x31, RZ ;  /* 0x0000003102057810 */ /* 0x000fe20007ffe0ff */
[----:B--2---:R-:W-:Y:S01]  /*21f20*/  FMUL.FTZ R7, R73, R0 ;  /* 0x0000000049077220 */ /* 0x004fe20000410000 */
[----:B------:R-:W-:Y:S02]  /*21f30*/  FSEL R55, R80, -INF , !P6 ;  /* 0xff80000050377808 */ /* 0x000fe40007000000 */
[----:B------:R-:W-:-:S02]  /*21f40*/  FSEL R53, R81, -INF , !P4 ;  /* 0xff80000051357808 */ /* 0x000fc40006000000 */
[C---:B------:R-:W-:Y:S02]  /*21f50*/  ISETP.GE.AND P6, PT, R4.reuse, R8, PT ;  /* 0x000000080400720c */ /* 0x040fe40003fc6270 */
[----:B------:R-:W-:Y:S01]  /*21f60*/  ISETP.GE.AND P4, PT, R4, R6, PT ;  /* 0x000000060400720c */ /* 0x000fe20003f86270 */
[----:B------:R1:W-:Y:S01]  /*21f70*/  MUFU.TANH R19, R7 ;  /* 0x0000000700137308 */ /* 0x0003e20000002400 */
[----:B------:R-:W-:Y:S02]  /*21f80*/  IADD3 R4, R2, 0x39, RZ ;  /* 0x0000003902047810 */ /* 0x000fe40007ffe0ff */
[----:B------:R-:W-:Y:S02]  /*21f90*/  FSEL R62, R82, -INF , !P5 ;  /* 0xff800000523e7808 */ /* 0x000fe40006800000 */
[----:B------:R-:W-:Y:S02]  /*21fa0*/  FSEL R60, R83, -INF , !P3 ;  /* 0xff800000533c7808 */ /* 0x000fe40005800000 */
[----:B------:R-:W-:-:S02]  /*21fb0*/  ISETP.GE.AND P5, PT, R5, R8, PT ;  /* 0x000000080500720c */ /* 0x000fc40003fa6270 */
[----:B------:R-:W-:Y:S01]  /*21fc0*/  ISETP.GE.AND P3, PT, R5, R6, PT ;  /* 0x000000060500720c */ /* 0x000fe20003f66270 */
[-C--:B------:R-:W-:Y:S01]  /*21fd0*/  FMUL.FTZ R5, R65, R0.reuse ;  /* 0x0000000041057220 */ /* 0x080fe20000410000 */
[----:B------:R-:W-:Y:S02]  /*21fe0*/  FSEL R64, R244, -INF , !P6 ;  /* 0xff800000f4407808 */ /* 0x000fe40007000000 */
[----:B------:R-:W-:Y:S01]  /*21ff0*/  FSEL R65, R245, -INF , !P4 ;  /* 0xff800000f5417808 */ /* 0x000fe20006000000 */
[----:B-1----:R-:W-:Y:S01]  /*22000*/  FMUL.FTZ R7, R75, R0 ;  /* 0x000000004b077220 */ /* 0x002fe20000410000 */
[C---:B------:R-:W-:Y:S02]  /*22010*/  ISETP.GE.AND P6, PT, R4.reuse, R8, PT ;  /* 0x000000080400720c */ /* 0x040fe40003fc6270 */
[----:B------:R-:W-:Y:S01]  /*22020*/  ISETP.GE.AND P4, PT, R4, R6, PT ;  /* 0x000000060400720c */ /* 0x000fe20003f86270 */
[----:B------:R1:W-:Y:S01]  /*22030*/  MUFU.TANH R18, R7 ;  /* 0x0000000700127308 */ /* 0x0003e20000002400 */
[----:B------:R-:W-:-:S02]  /*22040*/  IADD3 R4, R2, 0x41, RZ ;  /* 0x0000004102047810 */ /* 0x000fc40007ffe0ff */
[----:B------:R-:W-:Y:S02]  /*22050*/  FSEL R66, R247, -INF , !P3 ;  /* 0xff800000f7427808 */ /* 0x000fe40005800000 */
[----:B------:R-:W-:-:S03]  /*22060*/  ISETP.GE.AND P3, PT, R4, R6, PT ;  /* 0x000000060400720c */ /* 0x000fc60003f66270 */
[----:B------:R2:W-:Y:S01]  /*22070*/  MUFU.TANH R15, R5 ;  /* 0x00000005000f7308 */ /* 0x0005e20000002400 */
[----:B------:R-:W-:Y:S01]  /*22080*/  FSEL R72, R248, -INF , !P6 ;  /* 0xff800000f8487808 */ /* 0x000fe20007000000 */
[----:B-1----:R-:W-:Y:S01]  /*22090*/  FMUL.FTZ R7, R67, R0 ;  /* 0x0000000043077220 */ /* 0x002fe20000410000 */
[----:B------:R-:W-:Y:S02]  /*220a0*/  FSEL R67, R246, -INF , !P5 ;  /* 0xff800000f6437808 */ /* 0x000fe40006800000 */
[----:B------:R-:W-:Y:S02]  /*220b0*/  ISETP.GE.AND P5, PT, R4, R8, PT ;  /* 0x000000080400720c */ /* 0x000fe40003fa6270 */
[C---:B------:R-:W-:Y:S02]  /*220c0*/  IADD3 R4, R2.reuse, 0x51, RZ ;  /* 0x0000005102047810 */ /* 0x040fe40007ffe0ff */
[----:B--2---:R-:W-:Y:S02]  /*220d0*/  IADD3 R5, R2, 0x49, RZ ;  /* 0x0000004902057810 */ /* 0x004fe40007ffe0ff */
        /* <DEDUP_REMOVED lines=17> */
[----:B------:R-:W-:Y:S01]  /*221f0*/  IADD3 R4, R2, 0x69, RZ ;  /* 0x0000006902047810 */ /* 0x000fe20007ffe0ff */
[----:B------:R-:W-:Y:S01]  /*22200*/  FMUL.FTZ R10, R85, R0 ;  /* 0x00000000550a7220 */ /* 0x000fe20000410000 */
[----:B------:R-:W-:-:S02]  /*22210*/  FSEL R82, R252, -INF , !P6 ;  /* 0xff800000fc527808 */ /* 0x000fc40007000000 */
[----:B------:R-:W-:Y:S02]  /*22220*/  FSEL R83, R227, -INF , !P4 ;  /* 0xff800000e3537808 */ /* 0x000fe40006000000 */
[C---:B------:R-:W-:Y:S02]  /*22230*/  ISETP.GE.AND P6, PT, R4.reuse, R8, PT ;  /* 0x000000080400720c */ /* 0x040fe40003fc6270 */
[----:B------:R-:W-:Y:S01]  /*22240*/  ISETP.GE.AND P4, PT, R4, R6, PT ;  /* 0x000000060400720c */ /* 0x000fe20003f86270 */
[----:B------:R1:W2:Y:S01]  /*22250*/  MUFU.TANH R25, R10 ;  /* 0x0000000a00197308 */ /* 0x0002a20000002400 */
[C---:B------:R-:W-:Y:S02]  /*22260*/  IADD3 R5, R2.reuse, 0x71, RZ ;  /* 0x0000007102057810 */ /* 0x040fe40007ffe0ff */
[----:B------:R-:W-:Y:S02]  /*22270*/  IADD3 R4, R2, 0x79, RZ ;  /* 0x0000007902047810 */ /* 0x000fe40007ffe0ff */
[----:B------:R-:W-:-:S02]  /*22280*/  FSEL R85, R225, -INF , !P5 ;  /* 0xff800000e1557808 */ /* 0x000fc40006800000 */
[----:B------:R-:W-:Y:S02]  /*22290*/  FSEL R84, R218, -INF , !P3 ;  /* 0xff800000da547808 */ /* 0x000fe40005800000 */
[----:B------:R-:W-:Y:S02]  /*222a0*/  FSEL R86, R215, -INF , !P6 ;  /* 0xff800000d7567808 */ /* 0x000fe40007000000 */
[C---:B------:R-:W-:Y:S02]  /*222b0*/  ISETP.GE.AND P5, PT, R5.reuse, R8, PT ;  /* 0x000000080500720c */ /* 0x040fe40003fa6270 */
[----:B------:R-:W-:Y:S01]  /*222c0*/  ISETP.GE.AND P3, PT, R5, R6, PT ;  /* 0x000000060500720c */ /* 0x000fe20003f66270 */
[----:B-1----:R-:W-:Y:S01]  /*222d0*/  FMUL.FTZ R10, R87, R0 ;  /* 0x00000000570a7220 */ /* 0x002fe20000410000 */
[----:B------:R-:W-:Y:S02]  /*222e0*/  FSEL R87, R214, -INF , !P4 ;  /* 0xff800000d6577808 */ /* 0x000fe40006000000 */
[----:B------:R-:W-:-:S02]  /*222f0*/  ISETP.GE.AND P6, PT, R4, R8, PT ;  /* 0x000000080400720c */ /* 0x000fc40003fc6270 */
[----:B------:R-:W-:Y:S02]  /*22300*/  ISETP.GE.AND P4, PT, R4, R6, PT ;  /* 0x000000060400720c */ /* 0x000fe40003f86270 */
[C---:B------:R-:W-:Y:S02]  /*22310*/  IADD3 R5, R2.reuse, 0x81, RZ ;  /* 0x0000008102057810 */ /* 0x040fe40007ffe0ff */
[----:B------:R-:W-:Y:S01]  /*22320*/  IADD3 R4, R2, 0x89, RZ ;  /* 0x0000008902047810 */ /* 0x000fe20007ffe0ff */
[----:B------:R-:W1:Y:S01]  /*22330*/  MUFU.TANH R24, R10 ;  /* 0x0000000a00187308 */ /* 0x000e620000002400 */
[----:B------:R-:W-:Y:S02]  /*22340*/  FSEL R89, R210, -INF , !P5 ;  /* 0xff800000d2597808 */ /* 0x000fe40006800000 */
[----:B------:R-:W-:Y:S02]  /*22350*/  FSEL R88, R209, -INF , !P3 ;  /* 0xff800000d1587808 */ /* 0x000fe40005800000 */
[----:B------:R-:W-:-:S02]  /*22360*/  FSEL R90, R204, -INF , !P6 ;  /* 0xff800000cc5a7808 */ /* 0x000fc40007000000 */
[----:B------:R-:W-:Y:S02]  /*22370*/  FSEL R91, R203, -INF , !P4 ;  /* 0xff800000cb5b7808 */ /* 0x000fe40006000000 */
[C---:B------:R-:W-:Y:S02]  /*22380*/  ISETP.GE.AND P5, PT, R5.reuse, R8, PT ;  /* 0x000000080500720c */ /* 0x040fe40003fa6270 */
[----:B------:R-:W-:Y:S01]  /*22390*/  ISETP.GE.AND P3, PT, R5, R6, PT ;  /* 0x000000060500720c */ /* 0x000fe20003f66270 */
[----:B------:R-:W-:Y:S01]  /*223a0*/  FMUL.FTZ R5, R57, R0 ;  /* 0x0000000039057220 */ /* 0x000fe20000410000 */
[C---:B------:R-:W-:Y:S02]  /*223b0*/  ISETP.GE.AND P6, PT, R4.reuse, R8, PT ;  /* 0x000000080400720c */ /* 0x040fe40003fc6270 */
[----:B------:R-:W-:Y:S02]  /*223c0*/  ISETP.GE.AND P4, PT, R4, R6, PT ;  /* 0x000000060400720c */ /* 0x000fe40003f86270 */
[----:B------:R-:W-:Y:S01]  /*223d0*/  IADD3 R4, R2, 0x91, RZ ;  /* 0x0000009102047810 */ /* 0x000fe20007ffe0ff */
[----:B------:R3:W4:Y:S01]  /*223e0*/  MUFU.TANH R14, R7 ;  /* 0x00000007000e7308 */ /* 0x0007220000002400 */
[----:B------:R-:W-:-:S02]  /*223f0*/  FSEL R93, R201, -INF , !P5 ;  /* 0xff800000c95d7808 */ /* 0x000fc40006800000 */
[----:B------:R-:W-:Y:S01]  /*22400*/  FSEL R92, R197, -INF , !P3 ;  /* 0xff800000c55c7808 */ /* 0x000fe20005800000 */
[----:B------:R-:W-:Y:S01]  /*22410*/  FMUL.FTZ R63, R63, R0 ;  /* 0x000000003f3f7220 */ /* 0x000fe20000410000 */
[C---:B------:R-:W-:Y:S02]  /*22420*/  ISETP.GE.AND P5, PT, R4.reuse, R8, PT ;  /* 0x000000080400720c */ /* 0x040fe40003fa6270 */
[----:B------:R-:W-:Y:S01]  /*22430*/  ISETP.GE.AND P3, PT, R4, R6, PT ;  /* 0x000000060400720c */ /* 0x000fe20003f66270 */
[----:B------:R1:W-:Y:S01]  /*22440*/  MUFU.TANH R13, R5 ;  /* 0x00000005000d7308 */ /* 0x0003e20000002400 */
[----:B------:R-:W-:Y:S02]  /*22450*/  IADD3 R4, R2, 0xa1, RZ ;  /* 0x000000a102047810 */ /* 0x000fe40007ffe0ff */
[----:B------:R-:W-:Y:S02]  /*22460*/  FSEL R94, R196, -INF , !P6 ;  /* 0xff800000c45e7808 */ /* 0x000fe40007000000 */
[----:B------:R-:W-:-:S02]  /*22470*/  FSEL R95, R194, -INF , !P4 ;  /* 0xff800000c25f7808 */ /* 0x000fc40006000000 */
[----:B------:R-:W-:Y:S01]  /*22480*/  FSEL R174, R174, -INF , !P5 ;  /* 0xff800000aeae7808 */ /* 0x000fe20006800000 */
[----:B------:R-:W2:Y:S01]  /*22490*/  MUFU.TANH R49, R49 ;  /* 0x0000003100317308 */ /* 0x000ea20000002400 */
[-C--:B---3--:R-:W-:Y:S01]  /*224a0*/  FMUL.FTZ R7, R59, R0.reuse ;  /* 0x000000003b077220 */ /* 0x088fe20000410000 */
[----:B------:R-:W-:Y:S01]  /*224b0*/  FSEL R169, R169, -INF , !P3 ;  /* 0xff800000a9a97808 */ /* 0x000fe20005800000 */
[----:B------:R-:W-:Y:S01]  /*224c0*/  FMUL.FTZ R45, R45, R0 ;  /* 0x000000002d2d7220 */ /* 0x000fe20000410000 */
[----:B------:R-:W-:Y:S02]  /*224d0*/  ISETP.GE.AND P5, PT, R4, R8, PT ;  /* 0x000000080400720c */ /* 0x000fe40003fa6270 */
[----:B-1----:R-:W-:Y:S02]  /*224e0*/  IADD3 R5, R2, 0x99, RZ ;  /* 0x0000009902057810 */ /* 0x002fe40007ffe0ff */
[----:B------:R-:W1:Y:S01]  /*224f0*/  MUFU.TANH R51, R51 ;  /* 0x0000003300337308 */ /* 0x000e620000002400 */
[----:B------:R-:W-:Y:S01]  /*22500*/  ISETP.GE.AND P3, PT, R4, R6, PT ;  /* 0x000000060400720c */ /* 0x000fe20003f66270 */
[----:B------:R-:W-:Y:S01]  /*22510*/  FMUL.FTZ R47, R47, R0 ;  /* 0x000000002f2f7220 */ /* 0x000fe20000410000 */
[----:B------:R-:W-:-:S02]  /*22520*/  ISETP.GE.AND P6, PT, R5, R8, PT ;  /* 0x000000080500720c */ /* 0x000fc40003fc6270 */
[----:B------:R-:W-:Y:S02]  /*22530*/  ISETP.GE.AND P4, PT, R5, R6, PT ;  /* 0x000000060500720c */ /* 0x000fe40003f86270 */
[C---:B------:R-:W-:Y:S01]  /*22540*/  IADD3 R5, R2.reuse, 0xa9, RZ ;  /* 0x000000a902057810 */ /* 0x040fe20007ffe0ff */
[----:B------:R-:W3:Y:S01]  /*22550*/  MUFU.TANH R61, R61 ;  /* 0x0000003d003d7308 */ /* 0x000ee20000002400 */
[----:B------:R-:W-:Y:S02]  /*22560*/  IADD3 R4, R2, 0xb1, RZ ;  /* 0x000000b102047810 */ /* 0x000fe40007ffe0ff */
[----:B--2---:R-:W-:Y:S02]  /*22570*/  FSEL R96, R25, -INF , !P6 ;  /* 0xff80000019607808 */ /* 0x004fe40007000000 */
[----:B------:R-:W-:-:S03]  /*22580*/  FSEL R97, R24, -INF , !P4 ;  /* 0xff80000018617808 */ /* 0x000fc60006000000 */
[----:B------:R-:W2:Y:S01]  /*22590*/  MUFU.TANH R63, R63 ;  /* 0x0000003f003f7308 */ /* 0x000ea20000002400 */
[----:B------:R-:W-:Y:S02]  /*225a0*/  FSEL R99, R22, -INF , !P5 ;  /* 0xff80000016637808 */ /* 0x000fe40006800000 */
[----:B------:R-:W-:Y:S02]  /*225b0*/  FSEL R98, R20, -INF , !P3 ;  /* 0xff80000014627808 */ /* 0x000fe40005800000 */
[----:B------:R-:W-:-:S03]  /*225c0*/  ISETP.GE.AND P6, PT, R5, R8, PT ;  /* 0x000000080500720c */ /* 0x000fc60003fc6270 */
[----:B------:R1:W1:Y:S01]  /*225d0*/  MUFU.TANH R12, R7 ;  /* 0x00000007000c7308 */ /* 0x0002620000002400 */
[----:B------:R-:W-:Y:S02]  /*225e0*/  ISETP.GE.AND P4, PT, R5, R6, PT ;  /* 0x000000060500720c */ /* 0x000fe40003f86270 */
[C---:B------:R-:W-:Y:S02]  /*225f0*/  ISETP.GE.AND P5, PT, R4.reuse, R8, PT ;  /* 0x000000080400720c */ /* 0x040fe40003fa6270 */
[----:B------:R-:W-:Y:S02]  /*22600*/  ISETP.GE.AND P3, PT, R4, R6, PT ;  /* 0x000000060400720c */ /* 0x000fe40003f66270 */
[----:B------:R-:W-:Y:S01]  /*22610*/  IADD3 R5, R2, 0xc1, RZ ;  /* 0x000000c102057810 */ /* 0x000fe20007ffe0ff */
[----:B------:R-:W2:Y:S01]  /*22620*/  MUFU.TANH R45, R45 ;  /* 0x0000002d002d7308 */ /* 0x000ea20000002400 */
[----:B------:R-:W-:Y:S01]  /*22630*/  FSEL R103, R15, -INF , !P5 ;  /* 0xff8000000f677808 */ /* 0x000fe20006800000 */
[----:B-1----:R-:W-:-:S06]  /*22640*/  FMUL.FTZ R7, R69, R0 ;  /* 0x0000000045077220 */ /* 0x002fcc0000410000 */
[----:B------:R-:W1:Y:S01]  /*22650*/  MUFU.TANH R47, R47 ;  /* 0x0000002f002f7308 */ /* 0x000e620000002400 */
[----:B----4-:R-:W-:Y:S01]  /*22660*/  FSEL R102, R14, -INF , !P3 ;  /* 0xff8000000e667808 */ /* 0x010fe20005800000 */
[-C--:B------:R-:W-:Y:S01]  /*22670*/  FMUL.FTZ R33, R33, R0.reuse ;  /* 0x0000000021217220 */ /* 0x080fe20000410000 */
[----:B------:R-:W-:Y:S01]  /*22680*/  IADD3 R4, R2, 0xb9, RZ ;  /* 0x000000b902047810 */ /* 0x000fe20007ffe0ff */
[----:B------:R-:W-:Y:S01]  /*22690*/  FMUL.FTZ R35, R35, R0 ;  /* 0x0000000023237220 */ /* 0x000fe20000410000 */
[----:B------:R-:W-:-:S03]  /*226a0*/  ISETP.GE.AND P5, PT, R5, R8, PT ;  /* 0x000000080500720c */ /* 0x000fc60003fa6270 */
[----:B------:R4:W1:Y:S01]  /*226b0*/  MUFU.TANH R11, R7 ;  /* 0x00000007000b7308 */ /* 0x0008620000002400 */
[----:B------:R-:W-:Y:S02]  /*226c0*/  ISETP.GE.AND P3, PT, R5, R6, PT ;  /* 0x000000060500720c */ /* 0x000fe40003f66270 */
[----:B------:R-:W-:Y:S02]  /*226d0*/  IADD3 R5, R2, 0xd1, RZ ;  /* 0x000000d102057810 */ /* 0x000fe40007ffe0ff */
[----:B------:R-:W-:Y:S02]  /*226e0*/  FSEL R100, R19, -INF , !P6 ;  /* 0xff80000013647808 */ /* 0x000fe40007000000 */
[----:B------:R-:W-:Y:S02]  /*226f0*/  FSEL R101, R18, -INF , !P4 ;  /* 0xff80000012657808 */ /* 0x000fe40006000000 */
[C---:B------:R-:W-:Y:S01]  /*22700*/  ISETP.GE.AND P6, PT, R4.reuse, R8, PT ;  /* 0x000000080400720c */ /* 0x040fe20003fc6270 */
[----:B----4-:R-:W-:Y:S01]  /*22710*/  FMUL.FTZ R7, R71, R0 ;  /* 0x0000000047077220 */ /* 0x010fe20000410000 */
[----:B------:R-:W-:-:S03]  /*22720*/  ISETP.GE.AND P4, PT, R4, R6, PT ;  /* 0x000000060400720c */ /* 0x000fc60003f86270 */
[----:B------:R4:W1:Y:S01]  /*22730*/  MUFU.TANH R10, R7 ;  /* 0x00000007000a7308 */ /* 0x0008620000002400 */
[----:B------:R-:W-:Y:S02]  /*22740*/  FSEL R201, R49, -INF , !P5 ;  /* 0xff80000031c97808 */ /* 0x000fe40006800000 */
[----:B------:R-:W-:Y:S01]  /*22750*/  FSEL R197, R51, -INF , !P3 ;  /* 0xff80000033c57808 */ /* 0x000fe20005800000 */
[-C--:B------:R-:W-:Y:S01]  /*22760*/  FMUL.FTZ R41, R41, R0.reuse ;  /* 0x0000000029297220 */ /* 0x080fe20000410000 */
[C---:B------:R-:W-:Y:S01]  /*22770*/  IADD3 R4, R2.reuse, 0xc9, RZ ;  /* 0x000000c902047810 */ /* 0x040fe20007ffe0ff */
[----:B------:R-:W-:Y:S01]  /*22780*/  FMUL.FTZ R43, R43, R0 ;  /* 0x000000002b2b7220 */ /* 0x000fe20000410000 */
[----:B------:R-:W-:Y:S01]  /*22790*/  ISETP.GE.AND P5, PT, R5, R8, PT ;  /* 0x000000080500720c */ /* 0x000fe20003fa6270 */
[----:B------:R-:W-:Y:S01]  /*227a0*/  FMUL.FTZ R29, R29, R0 ;  /* 0x000000001d1d7220 */ /* 0x000fe20000410000 */
[----:B------:R-:W-:Y:S01]  /*227b0*/  ISETP.GE.AND P3, PT, R5, R6, PT ;  /* 0x000000060500720c */ /* 0x000fe20003f66270 */
[----:B------:R-:W-:Y:S01]  /*227c0*/  FMUL.FTZ R31, R31, R0 ;  /* 0x000000001f1f7220 */ /* 0x000fe20000410000 */
[----:B------:R-:W-:Y:S01]  /*227d0*/  IADD3 R5, R2, 0xe1, RZ ;  /* 0x000000e102057810 */ /* 0x000fe20007ffe0ff */
[----:B------:R-:W1:Y:S01]  /*227e0*/  MUFU.TANH R33, R33 ;  /* 0x0000002100217308 */ /* 0x000e620000002400 */
[----:B---3--:R-:W-:-:S02]  /*227f0*/  FSEL R194, R61, -INF , !P6 ;  /* 0xff8000003dc27808 */ /* 0x008fc40007000000 */
[----:B--2---:R-:W-:Y:S02]  /*22800*/  FSEL R196, R63, -INF , !P4 ;  /* 0xff8000003fc47808 */ /* 0x004fe40006000000 */
[----:B------:R-:W-:-:S03]  /*22810*/  ISETP.GE.AND P6, PT, R4, R8, PT ;  /* 0x000000080400720c */ /* 0x000fc60003fc6270 */
[----:B------:R-:W2:Y:S01]  /*22820*/  MUFU.TANH R35, R35 ;  /* 0x0000002300237308 */ /* 0x000ea20000002400 */
[----:B------:R-:W-:Y:S02]  /*22830*/  ISETP.GE.AND P4, PT, R4, R6, PT ;  /* 0x000000060400720c */ /* 0x000fe40003f86270 */
[----:B------:R-:W-:Y:S02]  /*22840*/  FSEL R210, R13, -INF , !P5 ;  /* 0xff8000000dd27808 */ /* 0x000fe40006800000 */
[----:B------:R-:W-:Y:S01]  /*22850*/  FSEL R209, R12, -INF , !P3 ;  /* 0xff8000000cd17808 */ /* 0x000fe20005800000 */
[----:B----4-:R-:W-:Y:S01]  /*22860*/  FMUL.FTZ R7, R21, R0 ;  /* 0x0000000015077220 */ /* 0x010fe20000410000 */
[----:B------:R-:W-:Y:S02]  /*22870*/  IADD3 R4, R2, 0xd9, RZ ;  /* 0x000000d902047810 */ /* 0x000fe40007ffe0ff */
[C---:B------:R-:W-:Y:S02]  /*22880*/  ISETP.GE.AND P5, PT, R5.reuse, R8, PT ;  /* 0x000000080500720c */ /* 0x040fe40003fa6270 */
[----:B------:R-:W-:Y:S01]  /*22890*/  ISETP.GE.AND P3, PT, R5, R6, PT ;  /* 0x000000060500720c */ /* 0x000fe20003f66270 */
[----:B------:R-:W-:Y:S01]  /*228a0*/  FMUL.FTZ R5, R23, R0 ;  /* 0x0000000017057220 */ /* 0x000fe20000410000 */
[----:B------:R-:W3:Y:S01]  /*228b0*/  MUFU.TANH R41, R41 ;  /* 0x0000002900297308 */ /* 0x000ee20000002400 */
[----:B------:R-:W-:-:S02]  /*228c0*/  FSEL R204, R45, -INF , !P6 ;  /* 0xff8000002dcc7808 */ /* 0x000fc40007000000 */
[----:B-1----:R-:W-:Y:S02]  /*228d0*/  FSEL R203, R47, -INF , !P4 ;  /* 0xff8000002fcb7808 */ /* 0x002fe40006000000 */
[----:B------:R-:W-:-:S03]  /*228e0*/  ISETP.GE.AND P6, PT, R4, R8, PT ;  /* 0x000000080400720c */ /* 0x000fc60003fc6270 */
[----:B------:R-:W1:Y:S01]  /*228f0*/  MUFU.TANH R43, R43 ;  /* 0x0000002b002b7308 */ /* 0x000e620000002400 */
[----:B------:R-:W-:Y:S02]  /*22900*/  ISETP.GE.AND P4, PT, R4, R6, PT ;  /* 0x000000060400720c */ /* 0x000fe40003f86270 */
[----:B------:R-:W-:-:S05]  /*22910*/  IADD3 R4, R2, 0xe9, RZ ;  /* 0x000000e902047810 */ /* 0x000fca0007ffe0ff */
[----:B------:R-:W4:Y:S01]  /*22920*/  MUFU.TANH R29, R29 ;  /* 0x0000001d001d7308 */ /* 0x000f220000002400 */
[----:B------:R-:W-:-:S07]  /*22930*/  FSEL R214, R11, -INF , !P6 ;  /* 0xff8000000bd67808 */ /* 0x000fce0007000000 */
[----:B------:R-:W1:Y:S01]  /*22940*/  MUFU.TANH R31, R31 ;  /* 0x0000001f001f7308 */ /* 0x000e620000002400 */
[----:B------:R-:W-:Y:S02]  /*22950*/  FSEL R215, R10, -INF , !P4 ;  /* 0xff8000000ad77808 */ /* 0x000fe40006000000 */
[C---:B------:R-:W-:Y:S02]  /*22960*/  ISETP.GE.AND P6, PT, R4.reuse, R8, PT ;  /* 0x000000080400720c */ /* 0x040fe40003fc6270 */
[----:B------:R-:W-:-:S03]  /*22970*/  ISETP.GE.AND P4, PT, R4, R6, PT ;  /* 0x000000060400720c */ /* 0x000fc60003f86270 */
[----:B------:R-:W1:Y:S01]  /*22980*/  MUFU.TANH R7, R7 ;  /* 0x0000000700077308 */ /* 0x000e620000002400 */
[----:B------:R-:W-:-:S07]  /*22990*/  IADD3 R4, R2, 0xf1, RZ ;  /* 0x000000f102047810 */ /* 0x000fce0007ffe0ff */
[----:B------:R-:W4:Y:S01]  /*229a0*/  MUFU.TANH R5, R5 ;  /* 0x0000000500057308 */ /* 0x000f220000002400 */
[----:B------:R-:W-:Y:S02]  /*229b0*/  FSEL R221, R33, -INF , !P5 ;  /* 0xff80000021dd7808 */ /* 0x000fe40006800000 */
[----:B--2---:R-:W-:Y:S02]  /*229c0*/  FSEL R218, R35, -INF , !P3 ;  /* 0xff80000023da7808 */ /* 0x004fe40005800000 */
[C---:B------:R-:W-:Y:S02]  /*229d0*/  ISETP.GE.AND P5, PT, R4.reuse, R8, PT ;  /* 0x000000080400720c */ /* 0x040fe40003fa6270 */
[----:B------:R-:W-:Y:S02]  /*229e0*/  ISETP.GE.AND P3, PT, R4, R6, PT ;  /* 0x000000060400720c */ /* 0x000fe40003f66270 */
[----:B------:R-:W-:Y:S01]  /*229f0*/  IADD3 R0, R2, 0xf9, RZ ;  /* 0x000000f902007810 */ /* 0x000fe20007ffe0ff */
[----:B------:R-:W-:Y:S01]  /*22a00*/  IMAD.MOV.U32 R239, RZ, RZ, R223 ;  /* 0x000000ffffef7224 */ /* 0x000fe200078e00df */
[----:B------:R-:W-:-:S02]  /*22a10*/  MOV R251, R230 ;  /* 0x000000e600fb7202 */ /* 0x000fc40000000f00 */
[----:B---3--:R-:W-:Y:S02]  /*22a20*/  FSEL R223, R41, -INF , !P6 ;  /* 0xff80000029df7808 */ /* 0x008fe40007000000 */
[----:B-1----:R-:W-:Y:S02]  /*22a30*/  FSEL R225, R43, -INF , !P4 ;  /* 0xff8000002be17808 */ /* 0x002fe40006000000 */
[----:B----4-:R-:W-:Y:S02]  /*22a40*/  FSEL R230, R29, -INF , !P5 ;  /* 0xff8000001de67808 */ /* 0x010fe40006800000 */
[----:B------:R-:W-:Y:S01]  /*22a50*/  FSEL R227, R31, -INF , !P3 ;  /* 0xff8000001fe37808 */ /* 0x000fe20005800000 */
[----:B------:R-:W-:Y:S01]  /*22a60*/  BSSY B1, `(.L_x_1415) ;  /* 0x0000103000017945 */ /* 0x000fe20003800000 */
[----:B------:R-:W-:Y:S01]  /*22a70*/  BAR.SYNC.DEFER_BLOCKING 0x0 ;  /* 0x0000000000007b1d */ /* 0x000fe20000010000 */
[C---:B------:R-:W-:Y:S02]  /*22a80*/  ISETP.GE.AND P6, PT, R2.reuse, R8, PT ;  /* 0x000000080200720c */ /* 0x040fe40003fc6270 */
[----:B------:R-:W-:-:S02]  /*22a90*/  ISETP.GE.AND P4, PT, R2, R6, PT ;  /* 0x000000060200720c */ /* 0x000fc40003f86270 */
[C---:B------:R-:W-:Y:S02]  /*22aa0*/  ISETP.GE.AND P5, PT, R0.reuse, R8, PT ;  /* 0x000000080000720c */ /* 0x040fe40003fa6270 */
[----:B------:R-:W-:Y:S01]  /*22ab0*/  ISETP.GE.AND P3, PT, R0, R6, PT ;  /* 0x000000060000720c */ /* 0x000fe20003f66270 */
[----:B------:R-:W-:Y:S01]  /*22ac0*/  IMAD.MOV.U32 R238, RZ, RZ, R134 ;  /* 0x000000ffffee7224 */ /* 0x000fe200078e0086 */
[----:B------:R-:W-:Y:S01]  /*22ad0*/  FSEL R42, R251, -INF , !P6 ;  /* 0xff800000fb2a7808 */ /* 0x000fe20007000000 */
[----:B------:R-:W-:Y:S01]  /*22ae0*/  IMAD.MOV.U32 R237, RZ, RZ, R135 ;  /* 0x000000ffffed7224 */ /* 0x000fe200078e0087 */
[----:B------:R-:W-:Y:S02]  /*22af0*/  FSEL R134, R7, -INF , !P5 ;  /* 0xff80000007867808 */ /* 0x000fe40006800000 */
[----:B------:R-:W-:Y:S02]  /*22b00*/  FSEL R37, R239, -INF , !P4 ;  /* 0xff800000ef257808 */ /* 0x000fe40006000000 */
[----:B------:R-:W-:Y:S01]  /*22b10*/  FSEL R135, R5, -INF , !P3 ;  /* 0xff80000005877808 */ /* 0x000fe20005800000 */
[----:B------:R-:W-:Y:S05]  /*22b20*/  @!P2 BRA `(.L_x_1416) ;  /* 0x00000f600000a947 */ /* 0x000fea0003800000 */
[----:B------:R-:W-:Y:S01]  /*22b30*/  BSSY B0, `(.L_x_1417) ;  /* 0x0000042000007945 */ /* 0x000fe20003800000 */
[----:B------:R-:W-:Y:S05]  /*22b40*/  @!P0 BRA `(.L_x_1418) ;  /* 0x000003d000008947 */ /* 0x000fea0003800000 */
[----:B------:R-:W2:Y:S01]  /*22b50*/  LD.E R2, [R16.64+0x170] ;  /* 0x0001700610027980 */ /* 0x000ea2000c101900 */
[----:B------:R-:W-:-:S02]  /*22b60*/  IADD3 R10, R9, -0x100, RZ ;  /* 0xffffff00090a7810 */ /* 0x000fc40007ffe0ff */
[----:B------:R-:W-:Y:S02]  /*22b70*/  IABS R7, R9 ;  /* 0x0000000900077213 */ /* 0x000fe40000000000 */
        /* <DEDUP_REMOVED lines=41> */
[----:B-1----:R-:W3:Y:S01]  /*22e10*/  LD.E.64 R6, [R16.64+0x20] ;  /* 0x0000200610067980 */ /* 0x002ee2000c101b00 */
        /* <DEDUP_REMOVED lines=10> */
[----:B------:R-:W-:Y:S02]  /*22ec0*/  IMAD R2, R7, R11, RZ ;  /* 0x0000000b07027224 */ /* 0x000fe400078e02ff */
[----:B------:R-:W-:-:S04]  /*22ed0*/  IMAD.WIDE.U32 R4, R11, R6, R4 ;  /* 0x000000060b047225 */ /* 0x000fc800078e0004 */
[----:B------:R-:W-:Y:S02]  /*22ee0*/  IMAD R2, R6, R0, R2 ;  /* 0x0000000006027224 */ /* 0x000fe400078e0202 */
[----:B------:R-:W-:-:S03]  /*22ef0*/  IMAD.MOV.U32 R0, RZ, RZ, R4 ;  /* 0x000000ffff007224 */ /* 0x000fc600078e0004 */
[----:B------:R-:W-:Y:S01]  /*22f00*/  IADD3 R2, R5, R2, RZ ;  /* 0x0000000205027210 */ /* 0x000fe20007ffe0ff */
[----:B------:R-:W-:Y:S05]  /*22f10*/  BRA `(.L_x_1419) ;  /* 0x0000003000007947 */ /* 0x000fea0003800000 */
.L_x_1418:
[----:B------:R-:W2:Y:S02]  /*22f20*/  LD.E R0, [R16.64+0x38] ;  /* 0x0000380610007980 */ /* 0x000ea4000c101900 */
[----:B--2---:R-:W-:-:S04]  /*22f30*/  LEA R0, -R0, RZ, 0x8 ;  /* 0x000000ff00007211 */ /* 0x004fc800078e41ff */
[----:B------:R-:W-:Y:S02]  /*22f40*/  SHF.R.S32.HI R2, RZ, 0x1f, R0 ;  /* 0x0000001fff027819 */ /* 0x000fe40000011400 */
.L_x_1419:
[----:B------:R-:W-:Y:S05]  /*22f50*/  BSYNC B0 ;  /* 0x0000000000007941 */ /* 0x000fea0003800000 */
.L_x_1417:
[----:B-----5:R-:W-:Y:S01]  /*22f60*/  @!P1 IADD3 R4, P2, R0, R116, RZ ;  /* 0x0000007400049210 */ /* 0x020fe20007f5e0ff */
        /* <DEDUP_REMOVED lines=174> */
.L_x_1421:
[----:B------:R-:W-:Y:S05]  /*23a50*/  BSYNC B0 ;  /* 0x0000000000007941 */ /* 0x000fea0003800000 */
.L_x_1420:
[----:B------:R-:W0:Y:S01]  /*23a60*/  LDGDEPBAR ;  /* 0x00000000000079af */ /* 0x000e220000000000 */
[----:B------:R-:W-:-:S04]  /*23a70*/  LEA R243, P0, R0, R243, 0x1 ;  /* 0x000000f300f37211 */ /* 0x000fc800078008ff */
[----:B------:R-:W-:-:S04]  /*23a80*/  LEA.HI.X R242, R0, R242, R2, 0x1, P0 ;  /* 0x000000f200f27211 */ /* 0x000fc800000f0c02 */
.L_x_1416:
[----:B------:R-:W-:Y:S05]  /*23a90*/  BSYNC B1 ;  /* 0x0000000000017941 */ /* 0x000fea0003800000 */
.L_x_1415:
[----:B-----5:R-:W-:Y:S01]  /*23aa0*/  FMNMX.FTZ R0, R3, R37, !PT ;  /* 0x0000002503007209 */ /* 0x020fe20007810000 */
[----:B------:R-:W3:Y:S03]  /*23ab0*/  LDL.LU R69, [R1+0x8] ;  /* 0x0000080001457983 */ /* 0x000ee60000300800 */
[----:B------:R-:W-:Y:S01]  /*23ac0*/  FMNMX.FTZ R0, R44, R0, !PT ;  /* 0x000000002c007209 */ /* 0x000fe20007810000 */
[----:B------:R-:W4:Y:S03]  /*23ad0*/  LDL.LU R70, [R1+0xc] ;  /* 0x00000c0001467983 */ /* 0x000f260000300800 */
[----:B------:R-:W-:Y:S01]  /*23ae0*/  FMNMX.FTZ R0, R110, R0, !PT ;  /* 0x000000006e007209 */ /* 0x000fe20007810000 */
[----:B-1----:R-:W-:Y:S03]  /*23af0*/  LDSM.16.MT88.4 R12, [R178+0xa000] ;  /* 0x00a00000b20c783b */ /* 0x002fe60000004200 */
[----:B------:R-:W-:Y:S01]  /*23b00*/  FMNMX.FTZ R2, R46, R0, !PT ;  /* 0x000000002e027209 */ /* 0x000fe20007810000 */
[----:B------:R-:W-:Y:S03]  /*23b10*/  LDSM.16.MT88.4 R24, [R181+0xa000] ;  /* 0x00a00000b518783b */ /* 0x000fe60000004200 */
[----:B------:R-:W-:Y:S01]  /*23b20*/  FMNMX.FTZ R2, R112, R2, !PT ;  /* 0x0000000270027209 */ /* 0x000fe20007810000 */
[----:B--2---:R1:W2:Y:S01]  /*23b30*/  LD.E R0, [R16.64+0xdc] ;  /* 0x0000dc0610007980 */ /* 0x0042a2000c101900 */
        /* <DEDUP_REMOVED lines=126> */
[----:B------:R-:W3:Y:S01]  /*24320*/  SHFL.BFLY PT, R6, R4, 0x2, 0x1f ;  /* 0x0c401f0004067f89 */ /* 0x000ee200000e0000 */
[----:B-1----:R-:W-:-:S05]  /*24330*/  FMNMX.FTZ R2, R2, R5, !PT ;  /* 0x0000000502027209 */ /* 0x002fca0007810000 */
[----:B------:R-:W1:Y:S01]  /*24340*/  SHFL.BFLY PT, R5, R2, 0x1, 0x1f ;  /* 0x0c201f0002057f89 */ /* 0x000e6200000e0000 */
[----:B---3--:R-:W-:Y:S02]  /*24350*/  FMNMX.FTZ R4, R4, R6, !PT ;  /* 0x0000000604047209 */ /* 0x008fe40007810000 */
[----:B------:R-:W-:-:S03]  /*24360*/  MOV R118, R69 ;  /* 0x0000004500767202 */ /* 0x000fc60000000f00 */
[----:B------:R-:W3:Y:S01]  /*24370*/  SHFL.BFLY PT, R6, R4, 0x1, 0x1f ;  /* 0x0c201f0004067f89 */ /* 0x000ee200000e0000 */
[----:B-1----:R-:W-:-:S04]  /*24380*/  FMNMX.FTZ R77, R2, R5, !PT ;  /* 0x00000005024d7209 */ /* 0x002fc80007810000 */
[----:B------:R-:W-:Y:S01]  /*24390*/  FSETP.NEU.FTZ.AND P0, PT, R77, -INF , PT ;  /* 0xff8000004d00780b */ /* 0x000fe20003f1d000 */
[----:B--2---:R-:W-:-:S05]  /*243a0*/  FMUL.FTZ R5, R0, R77 ;  /* 0x0000004d00057220 */ /* 0x004fca0000410000 */
[----:B------:R-:W-:-:S05]  /*243b0*/  FSEL R5, R5, RZ, P0 ;  /* 0x000000ff05057208 */ /* 0x000fca0000000000 */
[----:B------:R-:W-:Y:S01]  /*243c0*/  FFMA.FTZ R2, R37, R0, -R5 ;  /* 0x0000000025027223 */ /* 0x000fe20000010805 */
[----:B---3--:R-:W-:Y:S02]  /*243d0*/  FMNMX.FTZ R76, R4, R6, !PT ;  /* 0x00000006044c7209 */ /* 0x008fe40007810000 */
        /* <DEDUP_REMOVED lines=14> */
[-C--:B------:R-:W-:Y:S02]  /*244c0*/  FMUL.FTZ R151, R151, R3.reuse ;  /* 0x0000000397977220 */ /* 0x080fe40000410000 */
[----:B-1----:R-:W-:Y:S01]  /*244d0*/  FFMA.FTZ R2, R110, R0, -R5 ;  /* 0x000000006e027223 */ /* 0x002fe20000010805 */
[----:B---3--:R-:W-:Y:S01]  /*244e0*/  F2FP.PACK_AB R9, R44, R116 ;  /* 0x000000742c09723e */ /* 0x008fe200000000ff */
[-C--:B------:R-:W-:Y:S01]  /*244f0*/  FMUL.FTZ R158, R158, R3.reuse ;  /* 0x000000039e9e7220 */ /* 0x080fe20000410000 */
[----:B----4-:R-:W-:Y:S01]  /*24500*/  MOV R110, R70 ;  /* 0x00000046006e7202 */ /* 0x010fe20000000f00 */
[----:B------:R1:W-:Y:S01]  /*24510*/  MUFU.EX2 R61, R2 ;  /* 0x00000002003d7308 */ /* 0x0003e20000000800 */
[----:B------:R-:W-:-:S02]  /*24520*/  FMUL.FTZ R159, R159, R3 ;  /* 0x000000039f9f7220 */ /* 0x000fc40000410000 */
[-C--:B------:R-:W-:Y:S02]  /*24530*/  FMUL.FTZ R154, R154, R3.reuse ;  /* 0x000000039a9a7220 */ /* 0x080fe40000410000 */
[-C--:B------:R-:W-:Y:S02]  /*24540*/  FMUL.FTZ R155, R155, R3.reuse ;  /* 0x000000039b9b7220 */ /* 0x080fe40000410000 */
[-C--:B------:R-:W-:Y:S02]  /*24550*/  FMUL.FTZ R146, R146, R3.reuse ;  /* 0x0000000392927220 */ /* 0x080fe40000410000 */
[-C--:B------:R-:W-:Y:S02]  /*24560*/  FMUL.FTZ R147, R147, R3.reuse ;  /* 0x0000000393937220 */ /* 0x080fe40000410000 */
[-C--:B------:R-:W-:Y:S02]  /*24570*/  FMUL.FTZ R162, R162, R3.reuse ;  /* 0x00000003a2a27220 */ /* 0x080fe40000410000 */
[----:B------:R-:W-:-:S02]  /*24580*/  FMUL.FTZ R163, R163, R3 ;  /* 0x00000003a3a37220 */ /* 0x000fc40000410000 */
[-C--:B------:R-:W-:Y:S02]  /*24590*/  FMUL.FTZ R142, R142, R3.reuse ;  /* 0x000000038e8e7220 */ /* 0x080fe40000410000 */
[-C--:B-1----:R-:W-:Y:S02]  /*245a0*/  FFMA.FTZ R2, R46, R0.reuse, -R5 ;  /* 0x000000002e027223 */ /* 0x082fe40000010805 */
[-C--:B------:R-:W-:Y:S02]  /*245b0*/  FMUL.FTZ R143, R143, R3.reuse ;  /* 0x000000038f8f7220 */ /* 0x080fe40000410000 */
[----:B------:R1:W2:Y:S01]  /*245c0*/  MUFU.EX2 R68, R2 ;  /* 0x0000000200447308 */ /* 0x0002a20000000800 */
[-C--:B------:R-:W-:Y:S02]  /*245d0*/  FMUL.FTZ R138, R138, R3.reuse ;  /* 0x000000038a8a7220 */ /* 0x080fe40000410000 */
[----:B------:R-:W-:Y:S02]  /*245e0*/  FMUL.FTZ R139, R139, R3 ;  /* 0x000000038b8b7220 */ /* 0x000fe40000410000 */
        /* <DEDUP_REMOVED lines=16> */
[----:B------:R1:W2:Y:S01]  /*246f0*/  MUFU.EX2 R32, R2 ;  /* 0x0000000200207308 */ /* 0x0002a20000000800 */
        /* <DEDUP_REMOVED lines=11> */
[----:B--2---:R-:W-:Y:S01]  /*247b0*/  MOV R164, R32 ;  /* 0x0000002000a47202 */ /* 0x004fe20000000f00 */
[----:B------:R-:W-:Y:S01]  /*247c0*/  FMUL.FTZ R145, R145, R4 ;  /* 0x0000000491917220 */ /* 0x000fe20000410000 */
[----:B------:R-:W-:Y:S01]  /*247d0*/  MOV R52, R68 ;  /* 0x0000004400347202 */ /* 0x000fe20000000f00 */
[----:B------:R1:W-:Y:S01]  /*247e0*/  MUFU.EX2 R63, R2 ;  /* 0x00000002003f7308 */ /* 0x0003e20000000800 */
[-C--:B------:R-:W-:Y:S02]  /*247f0*/  FMUL.FTZ R160, R160, R4.reuse ;  /* 0x00000004a0a07220 */ /* 0x080fe40000410000 */
[-C--:B------:R-:W-:Y:S01]  /*24800*/  FMUL.FTZ R161, R161, R4.reuse ;  /* 0x00000004a1a17220 */ /* 0x080fe20000410000 */
[----:B------:R-:W-:Y:S01]  /*24810*/  HMMA.16816.F32 R36, R8, R24, R156 ;  /* 0x000000180824723c */ /* 0x000fe2000000189c */
[----:B------:R-:W-:-:S02]  /*24820*/  FMUL.FTZ R140, R140, R4 ;  /* 0x000000048c8c7220 */ /* 0x000fc40000410000 */
[-C--:B------:R-:W-:Y:S02]  /*24830*/  FMUL.FTZ R141, R141, R4.reuse ;  /* 0x000000048d8d7220 */ /* 0x080fe40000410000 */
[-C--:B------:R-:W-:Y:S02]  /*24840*/  FMUL.FTZ R136, R136, R4.reuse ;  /* 0x0000000488887220 */ /* 0x080fe40000410000 */
[----:B------:R-:W-:Y:S01]  /*24850*/  FMUL.FTZ R137, R137, R4 ;  /* 0x0000000489897220 */ /* 0x000fe20000410000 */
[C---:B------:R-:W-:Y:S01]  /*24860*/  HMMA.16816.F32 R48, R8.reuse, R26, R152 ;  /* 0x0000001a0830723c */ /* 0x040fe20000001898 */
[----:B------:R-:W2:Y:S01]  /*24870*/  LDSM.16.MT88.4 R24, [R178+0xa800] ;  /* 0x00a80000b218783b */ /* 0x000ea20000004200 */
[----:B------:R-:W-:Y:S01]  /*24880*/  MOV R159, R52 ;  /* 0x00000034009f7202 */ /* 0x000fe20000000f00 */
[----:B-1----:R-:W-:Y:S01]  /*24890*/  FFMA.FTZ R2, R114, R0, -R5 ;  /* 0x0000000072027223 */ /* 0x002fe20000010805 */
[----:B------:R-:W-:Y:S02]  /*248a0*/  MOV R158, R44 ;  /* 0x0000002c009e7202 */ /* 0x000fe40000000f00 */
[----:B------:R-:W-:Y:S01]  /*248b0*/  MOV R151, R159 ;  /* 0x0000009f00977202 */ /* 0x000fe20000000f00 */
[----:B------:R1:W3:Y:S01]  /*248c0*/  MUFU.EX2 R33, R2 ;  /* 0x0000000200217308 */ /* 0x0002e20000000800 */
[----:B------:R-:W-:Y:S01]  /*248d0*/  HMMA.16816.F32 R144, R8, R18, R144 ;  /* 0x000000120890723c */ /* 0x000fe20000001890 */
[----:B------:R-:W-:Y:S01]  /*248e0*/  LDSM.16.MT88.4 R16, [R179+0xa800] ;  /* 0x00a80000b310783b */ /* 0x000fe20000004200 */
[----:B------:R-:W-:-:S02]  /*248f0*/  MOV R157, R46 ;  /* 0x0000002e009d7202 */ /* 0x000fc40000000f00 */
[----:B------:R-:W-:Y:S02]  /*24900*/  MOV R155, R61 ;  /* 0x0000003d009b7202 */ /* 0x000fe40000000f00 */
[----:B------:R-:W-:Y:S02]  /*24910*/  MOV R148, R157 ;  /* 0x0000009d00947202 */ /* 0x000fe40000000f00 */
[----:B------:R-:W-:Y:S01]  /*24920*/  HMMA.16816.F32 R40, R8, R14, R160 ;  /* 0x0000000e0828723c */ /* 0x000fe200000018a0 */
[----:B------:R-:W-:Y:S01]  /*24930*/  LDSM.16.MT88.4 R12, [R180+0xa800] ;  /* 0x00a80000b40c783b */ /* 0x000fe20000004200 */
[----:B------:R-:W-:Y:S02]  /*24940*/  MOV R153, R47 ;  /* 0x0000002f00997202 */ /* 0x000fe40000000f00 */
[----:B------:R-:W-:Y:S01]  /*24950*/  MOV R152, R45 ;  /* 0x0000002d00987202 */ /* 0x000fe20000000f00 */
[----:B-1----:R-:W-:Y:S01]  /*24960*/  FFMA.FTZ R2, R53, R0, -R5 ;  /* 0x0000000035027223 */ /* 0x002fe20000010805 */
[----:B---3--:R-:W-:-:S02]  /*24970*/  MOV R149, R33 ;  /* 0x0000002100957202 */ /* 0x008fc40000000f00 */
[C---:B------:R-:W-:Y:S01]  /*24980*/  HMMA.16816.F32 R140, R8.reuse, R20, R140 ;  /* 0x00000014088c723c */ /* 0x040fe2000000188c */
[----:B------:R-:W1:Y:S01]  /*24990*/  LDSM.16.MT88.4 R32, [R181+0xa800] ;  /* 0x00a80000b520783b */ /* 0x000e620000004200 */
[----:B------:R3:W-:Y:S06]  /*249a0*/  MUFU.EX2 R71, R2 ;  /* 0x0000000200477308 */ /* 0x0007ec0000000800 */
[----:B------:R-:W-:Y:S07]  /*249b0*/  HMMA.16816.F32 R20, R8, R22, R136 ;  /* 0x000000160814723c */ /* 0x000fee0000001888 */
[----:B------:R-:W-:-:S02]  /*249c0*/  F2FP.PACK_AB R9, R63, R164 ;  /* 0x000000a43f09723e */ /* 0x000fc400000000ff */
[----:B------:R-:W-:Y:S01]  /*249d0*/  MOV R139, R155 ;  /* 0x0000009b008b7202 */ /* 0x000fe20000000f00 */
[----:B---3--:R-:W-:-:S04]  /*249e0*/  FFMA.FTZ R2, R115, R0, -R7 ;  /* 0x0000000073027223 */ /* 0x008fc80000010807 */
[----:B------:R3:W-:Y:S02]  /*249f0*/  MUFU.EX2 R165, R2 ;  /* 0x0000000200a57308 */ /* 0x0007e40000000800 */
[----:B---3--:R-:W-:-:S06]  /*24a00*/  FFMA.FTZ R2, R54, R0, -R7 ;  /* 0x0000000036027223 */ /* 0x008fcc0000010807 */
[----:B------:R3:W4:Y:S02]  /*24a10*/  MUFU.EX2 R115, R2 ;  /* 0x0000000200737308 */ /* 0x0007240000000800 */
[----:B---3--:R-:W-:Y:S01]  /*24a20*/  FFMA.FTZ R2, R117, R0, -R7 ;  /* 0x0000000075027223 */ /* 0x008fe20000010807 */
[----:B----4-:R-:W-:Y:S02]  /*24a30*/  F2FP.PACK_AB R8, R115, R165 ;  /* 0x000000a57308723e */ /* 0x010fe400000000ff */
[----:B------:R-:W-:-:S03]  /*24a40*/  MOV R117, R153 ;  /* 0x0000009900757202 */ /* 0x000fc60000000f00 */
[----:B------:R3:W-:Y:S02]  /*24a50*/  MUFU.EX2 R150, R2 ;  /* 0x0000000200967308 */ /* 0x0007e40000000800 */
[----:B---3--:R-:W-:-:S06]  /*24a60*/  FFMA.FTZ R2, R55, R0, -R7 ;  /* 0x0000000037027223 */ /* 0x008fcc0000010807 */
[----:B------:R3:W4:Y:S02]  /*24a70*/  MUFU.EX2 R114, R2 ;  /* 0x0000000200727308 */ /* 0x0007240000000800 */
[----:B---3--:R-:W-:Y:S01]  /*24a80*/  FFMA.FTZ R2, R119, R0, -R5 ;  /* 0x0000000077027223 */ /* 0x008fe20000010805 */
[----:B------:R-:W-:Y:S02]  /*24a90*/  MOV R119, R71 ;  /* 0x0000004700777202 */ /* 0x000fe40000000f00 */
[----:B----4-:R-:W-:-:S03]  /*24aa0*/  F2FP.PACK_AB R10, R114, R150 ;  /* 0x00000096720a723e */ /* 0x010fc600000000ff */
[----:B------:R3:W-:Y:S01]  /*24ab0*/  MUFU.EX2 R112, R2 ;  /* 0x0000000200707308 */ /* 0x0007e20000000800 */
[----:B------:R-:W-:-:S07]  /*24ac0*/  F2FP.PACK_AB R11, R119, R149 ;  /* 0x00000095770b723e */ /* 0x000fce00000000ff */
[----:B--2---:R-:W-:Y:S01]  /*24ad0*/  HMMA.16816.F32 R28, R8, R24, R28 ;  /* 0x00000018081c723c */ /* 0x004fe2000000181c */
[----:B---3--:R-:W-:-:S07]  /*24ae0*/  FFMA.FTZ R2, R60, R0, -R5 ;  /* 0x000000003c027223 */ /* 0x008fce0000010805 */
[C---:B------:R-:W-:Y:S01]  /*24af0*/  HMMA.16816.F32 R40, R8.reuse, R26, R40 ;  /* 0x0000001a0828723c */ /* 0x040fe20000001828 */
[----:B------:R-:W2:Y:S01]  /*24b00*/  LDSM.16.MT88.4 R24, [R178+0xb000] ;  /* 0x00b00000b218783b */ /* 0x000ea20000004200 */
[----:B------:R3:W4:Y:S06]  /*24b10*/  MUFU.EX2 R111, R2 ;  /* 0x00000002006f7308 */ /* 0x00072c0000000800 */
[C---:B-1----:R-:W-:Y:S08]  /*24b20*/  HMMA.16816.F32 R36, R8.reuse, R32, R36 ;  /* 0x000000200824723c */ /* 0x042ff00000001824 */
[----:B------:R-:W-:Y:S01]  /*24b30*/  HMMA.16816.F32 R48, R8, R34, R48 ;  /* 0x000000220830723c */ /* 0x000fe20000001830 */
[----:B------:R-:W1:Y:S01]  /*24b40*/  LDSM.16.MT88.4 R32, [R181+0xb000] ;  /* 0x00b00000b520783b */ /* 0x000e620000004200 */
[----:B---3--:R-:W-:-:S04]  /*24b50*/  FFMA.FTZ R2, R120, R0, -R5 ;  /* 0x0000000078027223 */ /* 0x008fc80000010805 */
[----:B------:R3:W-:Y:S02]  /*24b60*/  MUFU.EX2 R252, R2 ;  /* 0x0000000200fc7308 */ /* 0x0007e40000000800 */
[C---:B------:R-:W-:Y:S08]  /*24b70*/  HMMA.16816.F32 R56, R8.reuse, R16, R56 ;  /* 0x000000100838723c */ /* 0x040ff00000001838 */
[----:B------:R-:W-:Y:S01]  /*24b80*/  HMMA.16816.F32 R68, R8, R18, R144 ;  /* 0x000000120844723c */ /* 0x000fe20000001890 */
[----:B------:R-:W1:Y:S01]  /*24b90*/  LDSM.16.MT88.4 R16, [R179+0xb000] ;  /* 0x00b00000b310783b */ /* 0x000e620000004200 */
[----:B---3--:R-:W-:-:S06]  /*24ba0*/  FFMA.FTZ R2, R121, R0, -R7 ;  /* 0x0000000079027223 */ /* 0x008fcc0000010807 */
[C---:B------:R-:W-:Y:S01]  /*24bb0*/  HMMA.16816.F32 R140, R8.reuse, R12, R140 ;  /* 0x0000000c088c723c */ /* 0x040fe2000000188c */
[----:B------:R3:W-:Y:S07]  /*24bc0*/  MUFU.EX2 R250, R2 ;  /* 0x0000000200fa7308 */ /* 0x0007ee0000000800 */
[----:B------:R-:W-:Y:S01]  /*24bd0*/  HMMA.16816.F32 R20, R8, R14, R20 ;  /* 0x0000000e0814723c */ /* 0x000fe20000001814 */
[----:B------:R-:W1:Y:S06]  /*24be0*/  LDSM.16.MT88.4 R12, [R180+0xb000] ;  /* 0x00b00000b40c783b */ /* 0x000e6c0000004200 */
[----:B----4-:R-:W-:Y:S01]  /*24bf0*/  F2FP.PACK_AB R9, R111, R112 ;  /* 0x000000706f09723e */ /* 0x010fe200000000ff */
[----:B---3--:R-:W-:-:S04]  /*24c00*/  FFMA.FTZ R2, R62, R0, -R7 ;  /* 0x000000003e027223 */ /* 0x008fc80000010807 */
        /* <DEDUP_REMOVED lines=12> */
[C---:B--2---:R-:W-:Y:S08]  /*24cd0*/  HMMA.16816.F32 R28, R8.reuse, R24, R28 ;  /* 0x00000018081c723c */ /* 0x044ff0000000181c */
[----:B------:R-:W-:Y:S01]  /*24ce0*/  HMMA.16816.F32 R40, R8, R26, R40 ;  /* 0x0000001a0828723c */ /* 0x000fe20000001828 */
[----:B------:R-:W2:Y:S01]  /*24cf0*/  LDSM.16.MT88.4 R24, [R178+0xb800] ;  /* 0x00b80000b218783b */ /* 0x000ea20000004200 */
[----:B---3--:R-:W-:-:S04]  /*24d00*/  FFMA.FTZ R2, R66, R0, -R5 ;  /* 0x0000000042027223 */ /* 0x008fc80000010805 */
[----:B------:R3:W4:Y:S02]  /*24d10*/  MUFU.EX2 R246, R2 ;  /* 0x0000000200f67308 */ /* 0x0007240000000800 */
[C---:B-1----:R-:W-:Y:S08]  /*24d20*/  HMMA.16816.F32 R36, R8.reuse, R32, R36 ;  /* 0x000000200824723c */ /* 0x042ff00000001824 */
[----:B------:R-:W-:Y:S01]  /*24d30*/  HMMA.16816.F32 R48, R8, R34, R48 ;  /* 0x000000220830723c */ /* 0x000fe20000001830 */
[----:B------:R-:W1:Y:S01]  /*24d40*/  LDSM.16.MT88.4 R32, [R181+0xb800] ;  /* 0x00b80000b520783b */ /* 0x000e620000004200 */
[----:B---3--:R-:W-:-:S06]  /*24d50*/  FFMA.FTZ R2, R125, R0, -R5 ;  /* 0x000000007d027223 */ /* 0x008fcc0000010805 */
[C---:B------:R-:W-:Y:S01]  /*24d60*/  HMMA.16816.F32 R56, R8.reuse, R16, R56 ;  /* 0x000000100838723c */ /* 0x040fe20000001838 */
[----:B------:R3:W-:Y:S07]  /*24d70*/  MUFU.EX2 R244, R2 ;  /* 0x0000000200f47308 */ /* 0x0007ee0000000800 */
[C---:B------:R-:W-:Y:S01]  /*24d80*/  HMMA.16816.F32 R68, R8.reuse, R18, R68 ;  /* 0x000000120844723c */ /* 0x040fe20000001844 */
[----:B------:R-:W1:Y:S07]  /*24d90*/  LDSM.16.MT88.4 R16, [R179+0xb800] ;  /* 0x00b80000b310783b */ /* 0x000e6e0000004200 */
[----:B------:R-:W-:Y:S01]  /*24da0*/  HMMA.16816.F32 R140, R8, R12, R140 ;  /* 0x0000000c088c723c */ /* 0x000fe2000000188c */
[----:B---3--:R-:W-:-:S04]  /*24db0*/  FFMA.FTZ R2, R126, R0, -R7 ;  /* 0x000000007e027223 */ /* 0x008fc80000010807 */
[----:B------:R3:W-:Y:S03]  /*24dc0*/  MUFU.EX2 R239, R2 ;  /* 0x0000000200ef7308 */ /* 0x0007e60000000800 */
        /* <DEDUP_REMOVED lines=8> */
[----:B---3--:R-:W-:Y:S01]  /*24e50*/  FFMA.FTZ R2, R72, R0, -R7 ;  /* 0x0000000048027223 */ /* 0x008fe20000010807 */
[----:B------:R-:W-:-:S05]  /*24e60*/  MOV R72, R165 ;  /* 0x000000a500487202 */ /* 0x000fca0000000f00 */
[----:B------:R3:W4:Y:S02]  /*24e70*/  MUFU.EX2 R165, R2 ;  /* 0x0000000200a57308 */ /* 0x0007240000000800 */
[----:B---3--:R-:W-:Y:S01]  /*24e80*/  FFMA.FTZ R2, R73, R0, -R5 ;  /* 0x0000000049027223 */ /* 0x008fe20000010805 */
[----:B------:R-:W-:Y:S02]  /*24e90*/  MOV R73, R164 ;  /* 0x000000a400497202 */ /* 0x000fe40000000f00 */
[----:B----4-:R-:W-:-:S03]  /*24ea0*/  F2FP.PACK_AB R10, R165, R166 ;  /* 0x000000a6a50a723e */ /* 0x010fc600000000ff */
[----:B------:R3:W4:Y:S02]  /*24eb0*/  MUFU.EX2 R164, R2 ;  /* 0x0000000200a47308 */ /* 0x0007240000000800 */
[----:B---3--:R-:W-:Y:S01]  /*24ec0*/  FFMA.FTZ R2, R128, R0, -R5 ;  /* 0x0000000080027223 */ /* 0x008fe20000010805 */
[----:B----4-:R-:W-:-:S05]  /*24ed0*/  F2FP.PACK_AB R11, R164, R244 ;  /* 0x000000f4a40b723e */ /* 0x010fca00000000ff */
[----:B------:R3:W-:Y:S02]  /*24ee0*/  MUFU.EX2 R162, R2 ;  /* 0x0000000200a27308 */ /* 0x0007e40000000800 */
[C---:B--2---:R-:W-:Y:S01]  /*24ef0*/  HMMA.16816.F32 R52, R8.reuse, R24, R28 ;  /* 0x000000180834723c */ /* 0x044fe2000000181c */
[----:B------:R-:W2:Y:S07]  /*24f00*/  LDSM.16.MT88.4 R28, [R178+0xc000] ;  /* 0x00c00000b21c783b */ /* 0x000eae0000004200 */
[----:B-1----:R-:W-:Y:S01]  /*24f10*/  HMMA.16816.F32 R44, R8, R32, R36 ;  /* 0x00000020082c723c */ /* 0x002fe20000001824 */
[----:B---3--:R-:W-:Y:S01]  /*24f20*/  FFMA.FTZ R2, R74, R0, -R5 ;  /* 0x000000004a027223 */ /* 0x008fe20000010805 */
[----:B------:R-:W-:-:S03]  /*24f30*/  MOV R74, R63 ;  /* 0x0000003f004a7202 */ /* 0x000fc60000000f00 */
[----:B------:R1:W3:Y:S03]  /*24f40*/  MUFU.EX2 R163, R2 ;  /* 0x0000000200a37308 */ /* 0x0002e60000000800 */
[C---:B------:R-:W-:Y:S01]  /*24f50*/  HMMA.16816.F32 R60, R8.reuse, R26, R40 ;  /* 0x0000001a083c723c */ /* 0x040fe20000001828 */
[----:B------:R-:W4:Y:S07]  /*24f60*/  LDSM.16.MT88.4 R24, [R181+0xc000] ;  /* 0x00c00000b518783b */ /* 0x000f2e0000004200 */
[----:B------:R-:W-:Y:S01]  /*24f70*/  HMMA.16816.F32 R40, R8, R34, R48 ;  /* 0x000000220828723c */ /* 0x000fe20000001830 */
[----:B-1----:R-:W-:-:S07]  /*24f80*/  FFMA.FTZ R2, R129, R0, -R5 ;  /* 0x0000000081027223 */ /* 0x002fce0000010805 */
[C---:B------:R-:W-:Y:S01]  /*24f90*/  HMMA.16816.F32 R36, R8.reuse, R16, R56 ;  /* 0x000000100824723c */ /* 0x040fe20000001838 */
[----:B------:R1:W-:Y:S07]  /*24fa0*/  MUFU.EX2 R161, R2 ;  /* 0x0000000200a17308 */ /* 0x0003ee0000000800 */
[C---:B------:R-:W-:Y:S01]  /*24fb0*/  HMMA.16816.F32 R68, R8.reuse, R18, R68 ;  /* 0x000000120844723c */ /* 0x040fe20000001844 */
[----:B------:R-:W2:Y:S07]  /*24fc0*/  LDSM.16.MT88.4 R16, [R179+0xc000] ;  /* 0x00c00000b310783b */ /* 0x000eae0000004200 */
[----:B------:R-:W-:Y:S01]  /*24fd0*/  HMMA.16816.F32 R32, R8, R12, R140 ;  /* 0x0000000c0820723c */ /* 0x000fe2000000188c */
[----:B-1----:R-:W-:-:S04]  /*24fe0*/  FFMA.FTZ R2, R130, R0, -R7 ;  /* 0x0000000082027223 */ /* 0x002fc80000010807 */
[----:B------:R1:W-:Y:S03]  /*24ff0*/  MUFU.EX2 R160, R2 ;  /* 0x0000000200a07308 */ /* 0x0003e60000000800 */
[----:B------:R-:W-:Y:S01]  /*25000*/  HMMA.16816.F32 R20, R8, R14, R20 ;  /* 0x0000000e0814723c */ /* 0x000fe20000001814 */
[----:B------:R-:W2:Y:S06]  /*25010*/  LDSM.16.MT88.4 R12, [R180+0xc000] ;  /* 0x00c00000b40c783b */ /* 0x000eac0000004200 */
[----:B---3--:R-:W-:Y:S01]  /*25020*/  F2FP.PACK_AB R9, R163, R162 ;  /* 0x000000a2a309723e */ /* 0x008fe200000000ff */
[----:B-1----:R-:W-:Y:S01]  /*25030*/  FFMA.FTZ R2, R75, R0, -R7 ;  /* 0x000000004b027223 */ /* 0x002fe20000010807 */
[----:B------:R-:W-:-:S02]  /*25040*/  MOV R75, R115 ;  /* 0x00000073004b7202 */ /* 0x000fc40000000f00 */
[----:B------:R-:W-:Y:S01]  /*25050*/  MOV R115, R158 ;  /* 0x0000009e00737202 */ /* 0x000fe20000000f00 */
[----:B------:R1:W3:Y:S02]  /*25060*/  MUFU.EX2 R159, R2 ;  /* 0x00000002009f7308 */ /* 0x0002e40000000800 */
[----:B-1----:R-:W-:Y:S01]  /*25070*/  FFMA.FTZ R2, R131, R0, -R7 ;  /* 0x0000000083027223 */ /* 0x002fe20000010807 */
[----:B---3--:R-:W-:-:S05]  /*25080*/  F2FP.PACK_AB R8, R159, R160 ;  /* 0x000000a09f08723e */ /* 0x008fca00000000ff */
[----:B------:R1:W-:Y:S02]  /*25090*/  MUFU.EX2 R158, R2 ;  /* 0x00000002009e7308 */ /* 0x0003e40000000800 */
[----:B-1----:R-:W-:Y:S01]  /*250a0*/  FFMA.FTZ R2, R78, R0, -R7 ;  /* 0x000000004e027223 */ /* 0x002fe20000010807 */
[----:B------:R-:W-:-:S05]  /*250b0*/  MOV R78, R111 ;  /* 0x0000006f004e7202 */ /* 0x000fca0000000f00 */
        /* <DEDUP_REMOVED lines=10> */
[----:B----4-:R-:W-:Y:S01]  /*25160*/  HMMA.16816.F32 R44, R8, R24, R44 ;  /* 0x00000018082c723c */ /* 0x010fe2000000182c */
[----:B-1----:R-:W-:Y:S01]  /*25170*/  FFMA.FTZ R2, R80, R0, -R5 ;  /* 0x0000000050027223 */ /* 0x002fe20000010805 */
[----:B------:R-:W-:-:S03]  /*25180*/  MOV R80, R152 ;  /* 0x0000009800507202 */ /* 0x000fc60000000f00 */
[----:B------:R1:W2:Y:S03]  /*25190*/  MUFU.EX2 R155, R2 ;  /* 0x00000002009b7308 */ /* 0x0002a60000000800 */
[C---:B------:R-:W-:Y:S01]  /*251a0*/  HMMA.16816.F32 R52, R8.reuse, R26, R40 ;  /* 0x0000001a0834723c */ /* 0x040fe20000001828 */
[----:B------:R-:W3:Y:S07]  /*251b0*/  LDSM.16.MT88.4 R24, [R181+0xc800] ;  /* 0x00c80000b518783b */ /* 0x000eee0000004200 */
[----:B------:R-:W-:Y:S01]  /*251c0*/  HMMA.16816.F32 R36, R8, R16, R36 ;  /* 0x000000100824723c */ /* 0x000fe20000001824 */
[----:B-1----:R-:W-:-:S07]  /*251d0*/  FFMA.FTZ R2, R171, R0, -R5 ;  /* 0x00000000ab027223 */ /* 0x002fce0000010805 */
[C---:B------:R-:W-:Y:S01]  /*251e0*/  HMMA.16816.F32 R68, R8.reuse, R18, R68 ;  /* 0x000000120844723c */ /* 0x040fe20000001844 */
[----:B------:R-:W1:Y:S01]  /*251f0*/  LDSM.16.MT88.4 R16, [R179+0xc800] ;  /* 0x00c80000b310783b */ /* 0x000e620000004200 */
[----:B------:R-:W-:Y:S01]  /*25200*/  MOV R171, R119 ;  /* 0x0000007700ab7202 */ /* 0x000fe20000000f00 */
[----:B------:R4:W-:Y:S05]  /*25210*/  MUFU.EX2 R153, R2 ;  /* 0x0000000200997308 */ /* 0x0009ea0000000800 */
[C---:B------:R-:W-:Y:S08]  /*25220*/  HMMA.16816.F32 R32, R8.reuse, R12, R32 ;  /* 0x0000000c0820723c */ /* 0x040ff00000001820 */
[----:B------:R-:W-:Y:S01]  /*25230*/  HMMA.16816.F32 R20, R8, R14, R20 ;  /* 0x0000000e0814723c */ /* 0x000fe20000001814 */
[----:B------:R-:W1:Y:S01]  /*25240*/  LDSM.16.MT88.4 R12, [R180+0xc800] ;  /* 0x00c80000b40c783b */ /* 0x000e620000004200 */
[----:B----4-:R-:W-:Y:S01]  /*25250*/  FFMA.FTZ R2, R172, R0, -R7 ;  /* 0x00000000ac027223 */ /* 0x010fe20000010807 */
[----:B------:R-:W-:-:S03]  /*25260*/  MOV R172, R150 ;  /* 0x0000009600ac7202 */ /* 0x000fc60000000f00 */
[----:B------:R4:W-:Y:S02]  /*25270*/  MUFU.EX2 R152, R2 ;  /* 0x0000000200987308 */ /* 0x0009e40000000800 */
[----:B------:R-:W-:Y:S01]  /*25280*/  HMMA.16816.F32 R60, R8, R30, R60 ;  /* 0x0000001e083c723c */ /* 0x000fe2000000183c */
[----:B------:R-:W1:Y:S06]  /*25290*/  LDSM.16.MT88.4 R28, [R178+0xc800] ;  /* 0x00c80000b21c783b */ /* 0x000e6c0000004200 */
[----:B--2---:R-:W-:Y:S01]  /*252a0*/  F2FP.PACK_AB R9, R155, R154 ;  /* 0x0000009a9b09723e */ /* 0x004fe200000000ff */
[----:B----4-:R-:W-:Y:S01]  /*252b0*/  FFMA.FTZ R2, R81, R0, -R7 ;  /* 0x0000000051027223 */ /* 0x010fe20000010807 */
[----:B------:R-:W-:-:S03]  /*252c0*/  MOV R81, R151 ;  /* 0x0000009700517202 */ /* 0x000fc60000000f00 */
[----:B------:R2:W4:Y:S02]  /*252d0*/  MUFU.EX2 R151, R2 ;  /* 0x0000000200977308 */ /* 0x0005240000000800 */
[----:B--2---:R-:W-:Y:S01]  /*252e0*/  FFMA.FTZ R2, R173, R0, -R7 ;  /* 0x00000000ad027223 */ /* 0x004fe20000010807 */
[----:B------:R-:W-:Y:S02]  /*252f0*/  MOV R173, R149 ;  /* 0x0000009500ad7202 */ /* 0x000fe40000000f00 */
[----:B----4-:R-:W-:-:S03]  /*25300*/  F2FP.PACK_AB R8, R151, R152 ;  /* 0x000000989708723e */ /* 0x010fc600000000ff */
[----:B------:R2:W-:Y:S02]  /*25310*/  MUFU.EX2 R150, R2 ;  /* 0x0000000200967308 */ /* 0x0005e40000000800 */
[----:B--2---:R-:W-:Y:S01]  /*25320*/  FFMA.FTZ R2, R82, R0, -R7 ;  /* 0x0000000052027223 */ /* 0x004fe20000010807 */
[----:B------:R-:W-:-:S05]  /*25330*/  MOV R82, R117 ;  /* 0x0000007500527202 */ /* 0x000fca0000000f00 */
[----:B------:R2:W4:Y:S02]  /*25340*/  MUFU.EX2 R149, R2 ;  /* 0x0000000200957308 */ /* 0x0005240000000800 */
[----:B--2---:R-:W-:Y:S01]  /*25350*/  FFMA.FTZ R2, R83, R0, -R5 ;  /* 0x0000000053027223 */ /* 0x004fe20000010805 */
[----:B------:R-:W-:Y:S02]  /*25360*/  MOV R83, R148 ;  /* 0x0000009400537202 */ /* 0x000fe40000000f00 */
[----:B----4-:R-:W-:-:S03]  /*25370*/  F2FP.PACK_AB R10, R149, R150 ;  /* 0x00000096950a723e */ /* 0x010fc600000000ff */
[----:B------:R2:W4:Y:S02]  /*25380*/  MUFU.EX2 R148, R2 ;  /* 0x0000000200947308 */ /* 0x0005240000000800 */
[----:B--2---:R-:W-:Y:S01]  /*25390*/  FFMA.FTZ R2, R175, R0, -R5 ;  /* 0x00000000af027223 */ /* 0x004fe20000010805 */
[----:B------:R-:W-:Y:S02]  /*253a0*/  MOV R175, R139 ;  /* 0x0000008b00af7202 */ /* 0x000fe40000000f00 */
[----:B----4-:R-:W-:-:S03]  /*253b0*/  F2FP.PACK_AB R11, R148, R153 ;  /* 0x00000099940b723e */ /* 0x010fc600000000ff */
[----:B------:R2:W-:Y:S04]  /*253c0*/  MUFU.EX2 R147, R2 ;  /* 0x0000000200937308 */ /* 0x0005e80000000800 */
[C---:B---3--:R-:W-:Y:S08]  /*253d0*/  HMMA.16816.F32 R44, R8.reuse, R24, R44 ;  /* 0x00000018082c723c */ /* 0x048ff0000000182c */
[----:B------:R-:W-:Y:S01]  /*253e0*/  HMMA.16816.F32 R52, R8, R26, R52 ;  /* 0x0000001a0834723c */ /* 0x000fe20000001834 */
[----:B------:R-:W3:Y:S01]  /*253f0*/  LDSM.16.MT88.4 R24, [R181+0xd000] ;  /* 0x00d00000b518783b */ /* 0x000ee20000004200 */
[----:B--2---:R-:W-:Y:S01]  /*25400*/  FFMA.FTZ R2, R84, R0, -R5 ;  /* 0x0000000054027223 */ /* 0x004fe20000010805 */
[----:B------:R-:W-:-:S03]  /*25410*/  MOV R84, R115 ;  /* 0x0000007300547202 */ /* 0x000fc60000000f00 */
[----:B------:R2:W4:Y:S02]  /*25420*/  MUFU.EX2 R146, R2 ;  /* 0x0000000200927308 */ /* 0x0005240000000800 */
[C---:B-1----:R-:W-:Y:S08]  /*25430*/  HMMA.16816.F32 R36, R8.reuse, R16, R36 ;  /* 0x000000100824723c */ /* 0x042ff00000001824 */
[----:B------:R-:W-:Y:S01]  /*25440*/  HMMA.16816.F32 R68, R8, R18, R68 ;  /* 0x000000120844723c */ /* 0x000fe20000001844 */
[----:B------:R-:W1:Y:S01]  /*25450*/  LDSM.16.MT88.4 R16, [R179+0xd000] ;  /* 0x00d00000b310783b */ /* 0x000e620000004200 */
[----:B--2---:R-:W-:Y:S01]  /*25460*/  FFMA.FTZ R2, R188, R0, -R5 ;  /* 0x00000000bc027223 */ /* 0x004fe20000010805 */
[----:B------:R-:W-:-:S05]  /*25470*/  MOV R188, R110 ;  /* 0x0000006e00bc7202 */ /* 0x000fca0000000f00 */
[C---:B------:R-:W-:Y:S01]  /*25480*/  HMMA.16816.F32 R32, R8.reuse, R12, R32 ;  /* 0x0000000c0820723c */ /* 0x040fe20000001820 */
[----:B------:R2:W-:Y:S07]  /*25490*/  MUFU.EX2 R145, R2 ;  /* 0x0000000200917308 */ /* 0x0005ee0000000800 */
[C---:B------:R-:W-:Y:S01]  /*254a0*/  HMMA.16816.F32 R20, R8.reuse, R14, R20 ;  /* 0x0000000e0814723c */ /* 0x040fe20000001814 */
[----:B------:R-:W1:Y:S07]  /*254b0*/  LDSM.16.MT88.4 R12, [R180+0xd000] ;  /* 0x00d00000b40c783b */ /* 0x000e6e0000004200 */
[----:B------:R-:W-:Y:S01]  /*254c0*/  HMMA.16816.F32 R40, R8, R28, R48 ;  /* 0x0000001c0828723c */ /* 0x000fe20000001830 */
[----:B--2---:R-:W-:Y:S01]  /*254d0*/  FFMA.FTZ R2, R192, R0, -R7 ;  /* 0x00000000c0027223 */ /* 0x004fe20000010807 */
[----:B------:R-:W-:-:S03]  /*254e0*/  MOV R192, R6 ;  /* 0x0000000600c07202 */ /* 0x000fc60000000f00 */
[----:B------:R2:W-:Y:S03]  /*254f0*/  MUFU.EX2 R144, R2 ;  /* 0x0000000200907308 */ /* 0x0005e60000000800 */
[----:B------:R-:W-:Y:S01]  /*25500*/  HMMA.16816.F32 R60, R8, R30, R60 ;  /* 0x0000001e083c723c */ /* 0x000fe2000000183c */
[----:B------:R-:W1:Y:S01]  /*25510*/  LDSM.16.MT88.4 R28, [R178+0xd000] ;  /* 0x00d00000b21c783b */ /* 0x000e620000004200 */
[----:B------:R-:W-:Y:S01]  /*25520*/  FFMA.FTZ R4, R188, R4, R192 ;  /* 0x00000004bc047223 */ /* 0x000fe200000100c0 */
[----:B------:R-:W-:Y:S02]  /*25530*/  MOV R192, R73 ;  /* 0x0000004900c07202 */ /* 0x000fe40000000f00 */
[----:B------:R-:W-:Y:S01]  /*25540*/  MOV R188, R72 ;  /* 0x0000004800bc7202 */ /* 0x000fe20000000f00 */
[----:B------:R-:W-:Y:S01]  /*25550*/  FADD.FTZ R4, R82, R4 ;  /* 0x0000000452047221 */ /* 0x000fe20000010000 */
[----:B----4-:R-:W-:Y:S01]  /*25560*/  F2FP.PACK_AB R9, R146, R147 ;  /* 0x000000939209723e */ /* 0x010fe200000000ff */
[----:B--2---:R-:W-:Y:S01]  /*25570*/  FFMA.FTZ R2, R85, R0, -R7 ;  /* 0x0000000055027223 */ /* 0x004fe20000010807 */
[----:B------:R-:W-:-:S03]  /*25580*/  MOV R85, R118 ;  /* 0x0000007600557202 */ /* 0x000fc60000000f00 */
[----:B------:R2:W4:Y:S02]  /*25590*/  MUFU.EX2 R142, R2 ;  /* 0x00000002008e7308 */ /* 0x0005240000000800 */
[----:B--2---:R-:W-:Y:S01]  /*255a0*/  FFMA.FTZ R2, R193, R0, -R7 ;  /* 0x00000000c1027223 */ /* 0x004fe20000010807 */
[----:B----4-:R-:W-:Y:S02]  /*255b0*/  F2FP.PACK_AB R8, R142, R144 ;  /* 0x000000908e08723e */ /* 0x010fe400000000ff */
[----:B------:R-:W-:-:S03]  /*255c0*/  MOV R193, R116 ;  /* 0x0000007400c17202 */ /* 0x000fc60000000f00 */
[----:B------:R2:W-:Y:S02]  /*255d0*/  MUFU.EX2 R141, R2 ;  /* 0x00000002008d7308 */ /* 0x0005e40000000800 */
[----:B------:R-:W-:Y:S01]  /*255e0*/  FFMA.FTZ R3, R85, R3, R193 ;  /* 0x0000000355037223 */ /* 0x000fe200000100c1 */
[----:B------:R-:W-:Y:S02]  /*255f0*/  MOV R193, R81 ;  /* 0x0000005100c17202 */ /* 0x000fe40000000f00 */
[----:B------:R-:W-:Y:S02]  /*25600*/  MOV R81, R80 ;  /* 0x0000005000517202 */ /* 0x000fe40000000f00 */
[----:B------:R-:W-:Y:S01]  /*25610*/  MOV R80, R75 ;  /* 0x0000004b00507202 */ /* 0x000fe20000000f00 */
[----:B--2---:R-:W-:-:S04]  /*25620*/  FFMA.FTZ R2, R86, R0, -R7 ;  /* 0x0000000056027223 */ /* 0x004fc80000010807 */
[----:B------:R2:W4:Y:S02]  /*25630*/  MUFU.EX2 R143, R2 ;  /* 0x00000002008f7308 */ /* 0x0005240000000800 */
[----:B--2---:R-:W-:Y:S01]  /*25640*/  FFMA.FTZ R2, R87, R0, -R5 ;  /* 0x0000000057027223 */ /* 0x004fe20000010805 */
[----:B----4-:R-:W-:-:S05]  /*25650*/  F2FP.PACK_AB R10, R143, R141 ;  /* 0x0000008d8f0a723e */ /* 0x010fca00000000ff */
[----:B------:R2:W4:Y:S02]  /*25660*/  MUFU.EX2 R140, R2 ;  /* 0x00000002008c7308 */ /* 0x0005240000000800 */
[----:B--2---:R-:W-:Y:S01]  /*25670*/  FFMA.FTZ R2, R168, R0, -R5 ;  /* 0x00000000a8027223 */ /* 0x004fe20000010805 */
[----:B----4-:R-:W-:Y:S02]  /*25680*/  F2FP.PACK_AB R11, R140, R145 ;  /* 0x000000918c0b723e */ /* 0x010fe400000000ff */
[----:B------:R-:W-:-:S03]  /*25690*/  MOV R168, R83 ;  /* 0x0000005300a87202 */ /* 0x000fc60000000f00 */
[----:B------:R2:W-:Y:S02]  /*256a0*/  MUFU.EX2 R138, R2 ;  /* 0x00000002008a7308 */ /* 0x0005e40000000800 */
[----:B---3--:R-:W-:Y:S01]  /*256b0*/  HMMA.16816.F32 R44, R8, R24, R44 ;  /* 0x00000018082c723c */ /* 0x008fe2000000182c */
[----:B------:R-:W-:-:S04]  /*256c0*/  FADD.FTZ R4, R168, R4 ;  /* 0x00000004a8047221 */ /* 0x000fc80000010000 */
[----:B------:R-:W-:-:S03]  /*256d0*/  FADD.FTZ R4, R81, R4 ;  /* 0x0000000451047221 */ /* 0x000fc60000010000 */
[----:B------:R-:W-:Y:S01]  /*256e0*/  HMMA.16816.F32 R52, R8, R26, R52 ;  /* 0x0000001a0834723c */ /* 0x000fe20000001834 */
[----:B------:R-:W3:Y:S01]  /*256f0*/  LDSM.16.MT88.4 R24, [R181+0xd800] ;  /* 0x00d80000b518783b */ /* 0x000ee20000004200 */
[----:B--2---:R-:W-:-:S04]  /*25700*/  FFMA.FTZ R2, R88, R0, -R5 ;  /* 0x0000000058027223 */ /* 0x004fc80000010805 */
[----:B------:R2:W4:Y:S02]  /*25710*/  MUFU.EX2 R139, R2 ;  /* 0x00000002008b7308 */ /* 0x0005240000000800 */
[C---:B-1----:R-:W-:Y:S08]  /*25720*/  HMMA.16816.F32 R48, R8.reuse, R16, R36 ;  /* 0x000000100830723c */ /* 0x042ff00000001824 */
[----:B------:R-:W-:Y:S01]  /*25730*/  HMMA.16816.F32 R68, R8, R18, R68 ;  /* 0x000000120844723c */ /* 0x000fe20000001844 */
[----:B------:R-:W1:Y:S01]  /*25740*/  LDSM.16.MT88.4 R16, [R179+0xd800] ;  /* 0x00d80000b310783b */ /* 0x000e620000004200 */
[----:B--2---:R-:W-:-:S06]  /*25750*/  FFMA.FTZ R2, R104, R0, -R5 ;  /* 0x0000000068027223 */ /* 0x004fcc0000010805 */
[C---:B------:R-:W-:Y:S01]  /*25760*/  HMMA.16816.F32 R36, R8.reuse, R12, R32 ;  /* 0x0000000c0824723c */ /* 0x040fe20000001820 */
[----:B------:R-:W-:Y:S01]  /*25770*/  LDSM.16.MT88.4 R32, [R178+0xe000] ;  /* 0x00e00000b220783b */ /* 0x000fe20000004200 */
[----:B------:R2:W-:Y:S06]  /*25780*/  MUFU.EX2 R137, R2 ;  /* 0x0000000200897308 */ /* 0x0005ec0000000800 */
[C---:B------:R-:W-:Y:S01]  /*25790*/  HMMA.16816.F32 R20, R8.reuse, R14, R20 ;  /* 0x0000000e0814723c */ /* 0x040fe20000001814 */
[----:B------:R-:W1:Y:S07]  /*257a0*/  LDSM.16.MT88.4 R12, [R180+0xd800] ;  /* 0x00d80000b40c783b */ /* 0x000e6e0000004200 */
[----:B------:R-:W-:Y:S01]  /*257b0*/  HMMA.16816.F32 R40, R8, R28, R40 ;  /* 0x0000001c0828723c */ /* 0x000fe20000001828 */
[----:B--2---:R-:W-:Y:S01]  /*257c0*/  FFMA.FTZ R2, R195, R0, -R7 ;  /* 0x00000000c3027223 */ /* 0x004fe20000010807 */
[----:B------:R-:W-:-:S02]  /*257d0*/  MOV R195, R175 ;  /* 0x000000af00c37202 */ /* 0x000fc40000000f00 */
[----:B------:R-:W-:Y:S01]  /*257e0*/  MOV R175, R74 ;  /* 0x0000004a00af7202 */ /* 0x000fe20000000f00 */
[----:B------:R2:W-:Y:S03]  /*257f0*/  MUFU.EX2 R136, R2 ;  /* 0x0000000200887308 */ /* 0x0005e60000000800 */
[----:B------:R-:W-:Y:S01]  /*25800*/  HMMA.16816.F32 R60, R8, R30, R60 ;  /* 0x0000001e083c723c */ /* 0x000fe2000000183c */
[----:B------:R-:W1:Y:S06]  /*25810*/  LDSM.16.MT88.4 R28, [R178+0xd800] ;  /* 0x00d80000b21c783b */ /* 0x000e6c0000004200 */
[----:B----4-:R-:W-:Y:S01]  /*25820*/  F2FP.PACK_AB R9, R139, R138 ;  /* 0x0000008a8b09723e */ /* 0x010fe200000000ff */
[----:B--2---:R-:W-:-:S04]  /*25830*/  FFMA.FTZ R2, R89, R0, -R7 ;  /* 0x0000000059027223 */ /* 0x004fc80000010807 */
[----:B------:R2:W4:Y:S02]  /*25840*/  MUFU.EX2 R131, R2 ;  /* 0x0000000200837308 */ /* 0x0005240000000800 */
[----:B--2---:R-:W-:Y:S01]  /*25850*/  FFMA.FTZ R2, R123, R0, -R7 ;  /* 0x000000007b027223 */ /* 0x004fe20000010807 */
[----:B----4-:R-:W-:-:S05]  /*25860*/  F2FP.PACK_AB R8, R131, R136 ;  /* 0x000000888308723e */ /* 0x010fca00000000ff */
[----:B------:R2:W-:Y:S02]  /*25870*/  MUFU.EX2 R130, R2 ;  /* 0x0000000200827308 */ /* 0x0005e40000000800 */
[----:B--2---:R-:W-:-:S06]  /*25880*/  FFMA.FTZ R2, R90, R0, -R7 ;  /* 0x000000005a027223 */ /* 0x004fcc0000010807 */
[----:B------:R2:W4:Y:S02]  /*25890*/  MUFU.EX2 R129, R2 ;  /* 0x0000000200817308 */ /* 0x0005240000000800 */
[----:B--2---:R-:W-:Y:S01]  /*258a0*/  FFMA.FTZ R2, R91, R0, -R5 ;  /* 0x000000005b027223 */ /* 0x004fe20000010805 */
[----:B----4-:R-:W-:-:S05]  /*258b0*/  F2FP.PACK_AB R10, R129, R130 ;  /* 0x00000082810a723e */ /* 0x010fca00000000ff */
[----:B------:R2:W4:Y:S02]  /*258c0*/  MUFU.EX2 R128, R2 ;  /* 0x0000000200807308 */ /* 0x0005240000000800 */
[----:B--2---:R-:W-:Y:S01]  /*258d0*/  FFMA.FTZ R2, R105, R0, -R5 ;  /* 0x0000000069027223 */ /* 0x004fe20000010805 */
[----:B----4-:R-:W-:-:S05]  /*258e0*/  F2FP.PACK_AB R11, R128, R137 ;  /* 0x00000089800b723e */ /* 0x010fca00000000ff */
[----:B------:R2:W-:Y:S02]  /*258f0*/  MUFU.EX2 R126, R2 ;  /* 0x00000002007e7308 */ /* 0x0005e40000000800 */
[C---:B---3--:R-:W-:Y:S08]  /*25900*/  HMMA.16816.F32 R44, R8.reuse, R24, R44 ;  /* 0x00000018082c723c */ /* 0x048ff0000000182c */
[----:B------:R-:W-:Y:S01]  /*25910*/  HMMA.16816.F32 R52, R8, R26, R52 ;  /* 0x0000001a0834723c */ /* 0x000fe20000001834 */
[----:B--2---:R-:W-:-:S04]  /*25920*/  FFMA.FTZ R2, R92, R0, -R5 ;  /* 0x000000005c027223 */ /* 0x004fc80000010805 */
[----:B------:R2:W3:Y:S03]  /*25930*/  MUFU.EX2 R127, R2 ;  /* 0x00000002007f7308 */ /* 0x0004e60000000800 */
        /* <DEDUP_REMOVED lines=8> */
[----:B------:R-:W4:Y:S07]  /*259c0*/  LDSM.16.MT88.4 R12, [R180+0xe000] ;  /* 0x00e00000b40c783b */ /* 0x000f2e0000004200 */
[----:B------:R-:W-:Y:S01]  /*259d0*/  HMMA.16816.F32 R40, R8, R28, R40 ;  /* 0x0000001c0828723c */ /* 0x000fe20000001828 */
[----:B--2---:R-:W-:-:S04]  /*259e0*/  FFMA.FTZ R2, R113, R0, -R7 ;  /* 0x0000000071027223 */ /* 0x004fc80000010807 */
[----:B------:R2:W-:Y:S03]  /*259f0*/  MUFU.EX2 R124, R2 ;  /* 0x00000002007c7308 */ /* 0x0005e60000000800 */
[----:B------:R-:W-:Y:S01]  /*25a00*/  HMMA.16816.F32 R60, R8, R30, R60 ;  /* 0x0000001e083c723c */ /* 0x000fe2000000183c */
[----:B------:R-:W1:Y:S06]  /*25a10*/  LDSM.16.MT88.4 R28, [R181+0xe000] ;  /* 0x00e00000b51c783b */ /* 0x000e6c0000004200 */
[----:B---3--:R-:W-:Y:S01]  /*25a20*/  F2FP.PACK_AB R9, R127, R126 ;  /* 0x0000007e7f09723e */ /* 0x008fe200000000ff */
[----:B--2---:R-:W-:-:S04]  /*25a30*/  FFMA.FTZ R2, R93, R0, -R7 ;  /* 0x000000005d027223 */ /* 0x004fc80000010807 */
[----:B------:R2:W3:Y:S02]  /*25a40*/  MUFU.EX2 R123, R2 ;  /* 0x00000002007b7308 */ /* 0x0004e40000000800 */
[----:B--2---:R-:W-:Y:S01]  /*25a50*/  FFMA.FTZ R2, R109, R0, -R7 ;  /* 0x000000006d027223 */ /* 0x004fe20000010807 */
[----:B---3--:R-:W-:-:S05]  /*25a60*/  F2FP.PACK_AB R8, R123, R124 ;  /* 0x0000007c7b08723e */ /* 0x008fca00000000ff */
[----:B------:R2:W-:Y:S02]  /*25a70*/  MUFU.EX2 R122, R2 ;  /* 0x00000002007a7308 */ /* 0x0005e40000000800 */
[----:B--2---:R-:W-:-:S06]  /*25a80*/  FFMA.FTZ R2, R94, R0, -R7 ;  /* 0x000000005e027223 */ /* 0x004fcc0000010807 */
[----:B------:R2:W3:Y:S02]  /*25a90*/  MUFU.EX2 R121, R2 ;  /* 0x0000000200797308 */ /* 0x0004e40000000800 */
[----:B--2---:R-:W-:Y:S01]  /*25aa0*/  FFMA.FTZ R2, R95, R0, -R5 ;  /* 0x000000005f027223 */ /* 0x004fe20000010805 */
[----:B---3--:R-:W-:-:S05]  /*25ab0*/  F2FP.PACK_AB R10, R121, R122 ;  /* 0x0000007a790a723e */ /* 0x008fca00000000ff */
[----:B------:R2:W3:Y:S02]  /*25ac0*/  MUFU.EX2 R120, R2 ;  /* 0x0000000200787308 */ /* 0x0004e40000000800 */
[----:B--2---:R-:W-:Y:S01]  /*25ad0*/  FFMA.FTZ R2, R106, R0, -R5 ;  /* 0x000000006a027223 */ /* 0x004fe20000010805 */
[----:B---3--:R-:W-:-:S05]  /*25ae0*/  F2FP.PACK_AB R11, R120, R125 ;  /* 0x0000007d780b723e */ /* 0x008fca00000000ff */
[----:B------:R2:W-:Y:S02]  /*25af0*/  MUFU.EX2 R117, R2 ;  /* 0x0000000200757308 */ /* 0x0005e40000000800 */
[C---:B------:R-:W-:Y:S08]  /*25b00*/  HMMA.16816.F32 R40, R8.reuse, R32, R40 ;  /* 0x000000200828723c */ /* 0x040ff00000001828 */
[----:B------:R-:W-:Y:S01]  /*25b10*/  HMMA.16816.F32 R60, R8, R34, R60 ;  /* 0x00000022083c723c */ /* 0x000fe2000000183c */
[----:B------:R-:W3:Y:S01]  /*25b20*/  LDSM.16.MT88.4 R32, [R178+0xe800] ;  /* 0x00e80000b220783b */ /* 0x000ee20000004200 */
[----:B--2---:R-:W-:Y:S01]  /*25b30*/  FFMA.FTZ R2, R169, R0, -R5 ;  /* 0x00000000a9027223 */ /* 0x004fe20000010805 */
[----:B------:R-:W-:-:S03]  /*25b40*/  MOV R169, R84 ;  /* 0x0000005400a97202 */ /* 0x000fc60000000f00 */
[----:B------:R2:W2:Y:S02]  /*25b50*/  MUFU.EX2 R119, R2 ;  /* 0x0000000200777308 */ /* 0x0004a40000000800 */
[----:B-1----:R-:W-:Y:S01]  /*25b60*/  HMMA.16816.F32 R48, R8, R16, R48 ;  /* 0x000000100830723c */ /* 0x002fe20000001830 */
[----:B------:R-:W-:-:S04]  /*25b70*/  FADD.FTZ R3, R169, R3 ;  /* 0x00000003a9037221 */ /* 0x000fc80000010000 */
[----:B------:R-:W-:-:S03]  /*25b80*/  FADD.FTZ R3, R195, R3 ;  /* 0x00000003c3037221 */ /* 0x000fc60000010000 */
[----:B------:R-:W-:Y:S01]  /*25b90*/  HMMA.16816.F32 R68, R8, R18, R68 ;  /* 0x000000120844723c */ /* 0x000fe20000001844 */
[----:B------:R-:W1:Y:S01]  /*25ba0*/  LDSM.16.MT88.4 R16, [R179+0xe800] ;  /* 0x00e80000b310783b */ /* 0x000e620000004200 */
[----:B------:R-:W-:Y:S02]  /*25bb0*/  FADD.FTZ R3, R193, R3 ;  /* 0x00000003c1037221 */ /* 0x000fe40000010000 */
[----:B--2---:R-:W-:-:S04]  /*25bc0*/  FFMA.FTZ R2, R107, R0, -R5 ;  /* 0x000000006b027223 */ /* 0x004fc80000010805 */
[C---:B----4-:R-:W-:Y:S01]  /*25bd0*/  HMMA.16816.F32 R24, R8.reuse, R12, R24 ;  /* 0x0000000c0818723c */ /* 0x050fe20000001818 */
[----:B------:R2:W-:Y:S07]  /*25be0*/  MUFU.EX2 R118, R2 ;  /* 0x0000000200767308 */ /* 0x0005ee0000000800 */
[C---:B------:R-:W-:Y:S01]  /*25bf0*/  HMMA.16816.F32 R20, R8.reuse, R14, R20 ;  /* 0x0000000e0814723c */ /* 0x040fe20000001814 */
[----:B------:R-:W4:Y:S07]  /*25c00*/  LDSM.16.MT88.4 R12, [R180+0xe800] ;  /* 0x00e80000b40c783b */ /* 0x000f2e0000004200 */
[----:B------:R-:W-:Y:S01]  /*25c10*/  HMMA.16816.F32 R44, R8, R28, R44 ;  /* 0x0000001c082c723c */ /* 0x000fe2000000182c */
[----:B--2---:R-:W-:-:S04]  /*25c20*/  FFMA.FTZ R2, R198, R0, -R7 ;  /* 0x00000000c6027223 */ /* 0x004fc80000010807 */
[----:B------:R2:W-:Y:S03]  /*25c30*/  MUFU.EX2 R116, R2 ;  /* 0x0000000200747308 */ /* 0x0005e60000000800 */
[----:B------:R-:W-:Y:S07]  /*25c40*/  HMMA.16816.F32 R52, R8, R30, R52 ;  /* 0x0000001e0834723c */ /* 0x000fee0000001834 */
[----:B------:R-:W-:Y:S01]  /*25c50*/  F2FP.PACK_AB R9, R119, R117 ;  /* 0x000000757709723e */ /* 0x000fe200000000ff */
[----:B--2---:R-:W-:-:S04]  /*25c60*/  FFMA.FTZ R2, R174, R0, -R7 ;  /* 0x00000000ae027223 */ /* 0x004fc80000010807 */
[----:B------:R2:W1:Y:S02]  /*25c70*/  MUFU.EX2 R115, R2 ;  /* 0x0000000200737308 */ /* 0x0004640000000800 */
[----:B--2---:R-:W-:Y:S01]  /*25c80*/  FFMA.FTZ R2, R199, R0, -R7 ;  /* 0x00000000c7027223 */ /* 0x004fe20000010807 */
[----:B-1----:R-:W-:-:S05]  /*25c90*/  F2FP.PACK_AB R8, R115, R116 ;  /* 0x000000747308723e */ /* 0x002fca00000000ff */
        /* <DEDUP_REMOVED lines=15> */
[----:B------:R-:W-:Y:S01]  /*25d90*/  HMMA.16816.F32 R44, R8, R38, R52 ;  /* 0x00000026082c723c */ /* 0x000fe20000001834 */
[----:B------:R-:W2:Y:S04]  /*25da0*/  LDSM.16.MT88.4 R36, [R181+0xf000] ;  /* 0x00f00000b524783b */ /* 0x000ea80000004200 */
[----:B------:R-:W-:Y:S01]  /*25db0*/  LDSM.16.MT88.4 R52, [R179+0xf800] ;  /* 0x00f80000b334783b */ /* 0x000fe20000004200 */
[----:B-1----:R-:W-:-:S02]  /*25dc0*/  FFMA.FTZ R2, R202, R0, -R5 ;  /* 0x00000000ca027223 */ /* 0x002fc40000010805 */
[C---:B------:R-:W-:Y:S02]  /*25dd0*/  HMMA.16816.F32 R56, R8.reuse, R16, R48 ;  /* 0x000000100838723c */ /* 0x040fe40000001830 */
[----:B------:R1:W-:Y:S06]  /*25de0*/  MUFU.EX2 R111, R2 ;  /* 0x00000002006f7308 */ /* 0x0003ec0000000800 */
[C---:B----4-:R-:W-:Y:S01]  /*25df0*/  HMMA.16816.F32 R48, R8.reuse, R12, R24 ;  /* 0x0000000c0830723c */ /* 0x050fe20000001818 */
[----:B------:R-:W-:Y:S07]  /*25e00*/  LDSM.16.MT88.4 R24, [R178+0xf800] ;  /* 0x00f80000b218783b */ /* 0x000fee0000004200 */
[----:B------:R-:W-:Y:S01]  /*25e10*/  HMMA.16816.F32 R20, R8, R14, R20 ;  /* 0x0000000e0814723c */ /* 0x000fe20000001814 */
[----:B------:R-:W4:Y:S01]  /*25e20*/  LDSM.16.MT88.4 R12, [R180+0xf000] ;  /* 0x00f00000b40c783b */ /* 0x000f220000004200 */
[----:B-1----:R-:W-:-:S04]  /*25e30*/  FFMA.FTZ R2, R205, R0, -R7 ;  /* 0x00000000cd027223 */ /* 0x002fc80000010807 */
[----:B------:R1:W-:Y:S02]  /*25e40*/  MUFU.EX2 R107, R2 ;  /* 0x00000002006b7308 */ /* 0x0003e40000000800 */
        /* <DEDUP_REMOVED lines=11> */
[----:B---3--:R-:W-:-:S05]  /*25f00*/  F2FP.PACK_AB R10, R105, R106 ;  /* 0x0000006a690a723e */ /* 0x008fca00000000ff */
[----:B------:R1:W3:Y:S02]  /*25f10*/  MUFU.EX2 R104, R2 ;  /* 0x0000000200687308 */ /* 0x0002e40000000800 */
[----:B-1----:R-:W-:Y:S01]  /*25f20*/  FFMA.FTZ R2, R207, R0, -R5 ;  /* 0x00000000cf027223 */ /* 0x002fe20000010805 */
[----:B---3--:R-:W-:-:S05]  /*25f30*/  F2FP.PACK_AB R11, R104, R111 ;  /* 0x0000006f680b723e */ /* 0x008fca00000000ff */
[----:B------:R1:W-:Y:S02]  /*25f40*/  MUFU.EX2 R99, R2 ;  /* 0x0000000200637308 */ /* 0x0003e40000000800 */
[C---:B--2---:R-:W-:Y:S08]  /*25f50*/  HMMA.16816.F32 R28, R8.reuse, R32, R28 ;  /* 0x00000020081c723c */ /* 0x044ff0000000181c */
[----:B------:R-:W-:Y:S01]  /*25f60*/  HMMA.16816.F32 R32, R8, R34, R60 ;  /* 0x000000220820723c */ /* 0x000fe2000000183c */
[----:B-1----:R-:W-:-:S04]  /*25f70*/  FFMA.FTZ R2, R102, R0, -R5 ;  /* 0x0000000066027223 */ /* 0x002fc80000010805 */
[----:B------:R1:W2:Y:S03]  /*25f80*/  MUFU.EX2 R101, R2 ;  /* 0x0000000200657308 */ /* 0x0002a60000000800 */
[C---:B------:R-:W-:Y:S08]  /*25f90*/  HMMA.16816.F32 R40, R8.reuse, R36, R40 ;  /* 0x000000240828723c */ /* 0x040ff00000001828 */
[----:B------:R-:W-:Y:S01]  /*25fa0*/  HMMA.16816.F32 R44, R8, R38, R44 ;  /* 0x00000026082c723c */ /* 0x000fe2000000182c */
[----:B------:R-:W3:Y:S01]  /*25fb0*/  LDSM.16.MT88.4 R36, [R181+0xf800] ;  /* 0x00f80000b524783b */ /* 0x000ee20000004200 */
[----:B-1----:R-:W-:-:S06]  /*25fc0*/  FFMA.FTZ R2, R208, R0, -R5 ;  /* 0x00000000d0027223 */ /* 0x002fcc0000010805 */
[C---:B----4-:R-:W-:Y:S01]  /*25fd0*/  HMMA.16816.F32 R60, R8.reuse, R12, R48 ;  /* 0x0000000c083c723c */ /* 0x050fe20000001830 */
[----:B------:R1:W-:Y:S07]  /*25fe0*/  MUFU.EX2 R100, R2 ;  /* 0x0000000200647308 */ /* 0x0003ee0000000800 */
[C---:B------:R-:W-:Y:S01]  /*25ff0*/  HMMA.16816.F32 R48, R8.reuse, R14, R20 ;  /* 0x0000000e0830723c */ /* 0x040fe20000001814 */
[----:B------:R-:W4:Y:S04]  /*26000*/  LDSM.16.MT88.4 R12, [R180+0xf800] ;  /* 0x00f80000b40c783b */ /* 0x000f280000004200 */
[----:B------:R-:W-:Y:S03]  /*26010*/  LDSM.16.MT88.4 R20, [R181+0x10000] ;  /* 0x01000000b514783b */ /* 0x000fe60000004200 */
[----:B------:R-:W-:Y:S01]  /*26020*/  HMMA.16816.F32 R56, R8, R16, R56 ;  /* 0x000000100838723c */ /* 0x000fe20000001838 */
[----:B-1----:R-:W-:-:S04]  /*26030*/  FFMA.FTZ R2, R211, R0, -R7 ;  /* 0x00000000d3027223 */ /* 0x002fc80000010807 */
[----:B------:R1:W-:Y:S03]  /*26040*/  MUFU.EX2 R98, R2 ;  /* 0x0000000200627308 */ /* 0x0003e60000000800 */
[----:B------:R-:W-:Y:S01]  /*26050*/  HMMA.16816.F32 R68, R8, R18, R68 ;  /* 0x000000120844723c */ /* 0x000fe20000001844 */
[----:B------:R-:W3:Y:S06]  /*26060*/  LDSM.16.MT88.4 R16, [R178+0x10000] ;  /* 0x01000000b210783b */ /* 0x000eec0000004200 */
[----:B--2---:R-:W-:Y:S01]  /*26070*/  F2FP.PACK_AB R9, R101, R99 ;  /* 0x000000636509723e */ /* 0x004fe200000000ff */
        /* <DEDUP_REMOVED lines=13> */
[C---:B------:R-:W-:Y:S08]  /*26150*/  HMMA.16816.F32 R64, R8.reuse, R24, R28 ;  /* 0x000000180840723c */ /* 0x040ff0000000181c */
[----:B------:R-:W-:Y:S01]  /*26160*/  HMMA.16816.F32 R28, R8, R26, R32 ;  /* 0x0000001a081c723c */ /* 0x000fe20000001820 */
[----:B-1----:R-:W-:-:S04]  /*26170*/  FFMA.FTZ R2, R197, R0, -R5 ;  /* 0x00000000c5027223 */ /* 0x002fc80000010805 */
[----:B------:R1:W2:Y:S03]  /*26180*/  MUFU.EX2 R94, R2 ;  /* 0x00000002005e7308 */ /* 0x0002a60000000800 */
[C---:B---3--:R-:W-:Y:S08]  /*26190*/  HMMA.16816.F32 R24, R8.reuse, R36, R40 ;  /* 0x000000240818723c */ /* 0x048ff00000001828 */
[----:B------:R-:W-:Y:S01]  /*261a0*/  HMMA.16816.F32 R32, R8, R38, R44 ;  /* 0x000000260820723c */ /* 0x000fe2000000182c */
[----:B------:R-:W3:Y:S01]  /*261b0*/  LDSM.16.MT88.4 R36, [R179+0x10000] ;  /* 0x01000000b324783b */ /* 0x000ee20000004200 */
[----:B-1----:R-:W-:-:S06]  /*261c0*/  FFMA.FTZ R2, R216, R0, -R5 ;  /* 0x00000000d8027223 */ /* 0x002fcc0000010805 */
[C---:B------:R-:W-:Y:S01]  /*261d0*/  HMMA.16816.F32 R40, R8.reuse, R52, R56 ;  /* 0x000000340828723c */ /* 0x040fe20000001838 */
[----:B------:R1:W-:Y:S07]  /*261e0*/  MUFU.EX2 R92, R2 ;  /* 0x00000002005c7308 */ /* 0x0003ee0000000800 */
[C---:B------:R-:W-:Y:S08]  /*261f0*/  HMMA.16816.F32 R52, R8.reuse, R54, R68 ;  /* 0x000000360834723c */ /* 0x040ff00000001844 */
[----:B----4-:R-:W-:Y:S01]  /*26200*/  HMMA.16816.F32 R44, R8, R12, R60 ;  /* 0x0000000c082c723c */ /* 0x010fe2000000183c */
[----:B-1----:R-:W-:-:S04]  /*26210*/  FFMA.FTZ R2, R217, R0, -R7 ;  /* 0x00000000d9027223 */ /* 0x002fc80000010807 */
[----:B------:R1:W-:Y:S03]  /*26220*/  MUFU.EX2 R91, R2 ;  /* 0x00000002005b7308 */ /* 0x0003e60000000800 */
[----:B------:R-:W-:Y:S01]  /*26230*/  HMMA.16816.F32 R48, R8, R14, R48 ;  /* 0x0000000e0830723c */ /* 0x000fe20000001830 */
[----:B------:R-:W-:Y:S06]  /*26240*/  LDSM.16.MT88.4 R12, [R178+0x10800] ;  /* 0x01080000b20c783b */ /* 0x000fec0000004200 */
        /* <DEDUP_REMOVED lines=18> */
[----:B------:R1:W4:Y:S02]  /*26370*/  MUFU.EX2 R86, R2 ;  /* 0x0000000200567308 */ /* 0x0003240000000800 */
[C---:B------:R-:W-:Y:S08]  /*26380*/  HMMA.16816.F32 R72, R8.reuse, R20, R24 ;  /* 0x000000140848723c */ /* 0x040ff00000001818 */
[----:B---3--:R-:W-:Y:S01]  /*26390*/  HMMA.16816.F32 R56, R8, R38, R52 ;  /* 0x000000260838723c */ /* 0x008fe20000001834 */
        /* <DEDUP_REMOVED lines=10> */
[----:B----4-:R-:W-:Y:S01]  /*26440*/  F2FP.PACK_AB R9, R86, R85 ;  /* 0x000000555609723e */ /* 0x010fe200000000ff */
        /* <DEDUP_REMOVED lines=78> */
[----:B--2---:R-:W-:Y:S01]  /*26930*/  FFMA.FTZ R4, R231, R0, -R7 ;  /* 0x00000000e7047223 */ /* 0x004fe20000010807 */
[----:B------:R-:W-:Y:S01]  /*26940*/  LDSM.16.MT88.4 R152, [R181+0x11800] ;  /* 0x01180000b598783b */ /* 0x000fe20000004200 */
[----:B------:R-:W-:Y:S01]  /*26950*/  FADD.FTZ R2, R147, R2 ;  /* 0x0000000293027221 */ /* 0x000fe20000010000 */
[----:B------:R-:W-:Y:S01]  /*26960*/  F2FP.PACK_AB R9, R66, R78 ;  /* 0x0000004e4209723e */ /* 0x000fe200000000ff */
[----:B------:R2:W-:Y:S01]  /*26970*/  MUFU.EX2 R64, R4 ;  /* 0x0000000400407308 */ /* 0x0005e20000000800 */
[----:B------:R-:W-:Y:S02]  /*26980*/  FADD.FTZ R3, R124, R3 ;  /* 0x000000037c037221 */ /* 0x000fe40000010000 */
[----:B------:R-:W-:Y:S02]  /*26990*/  FADD.FTZ R2, R146, R2 ;  /* 0x0000000292027221 */ /* 0x000fe40000010000 */
[----:B------:R-:W-:Y:S02]  /*269a0*/  FADD.FTZ R3, R123, R3 ;  /* 0x000000037b037221 */ /* 0x000fe40000010000 */
[----:B------:R-:W-:-:S02]  /*269b0*/  FADD.FTZ R2, R145, R2 ;  /* 0x0000000291027221 */ /* 0x000fc40000010000 */
[----:B------:R-:W-:Y:S01]  /*269c0*/  FADD.FTZ R3, R122, R3 ;  /* 0x000000037a037221 */ /* 0x000fe20000010000 */
[----:B------:R-:W-:Y:S01]  /*269d0*/  LDSM.16.MT88.4 R144, [R179+0x11800] ;  /* 0x01180000b390783b */ /* 0x000fe20000004200 */
[----:B------:R-:W-:Y:S02]  /*269e0*/  FADD.FTZ R2, R140, R2 ;  /* 0x000000028c027221 */ /* 0x000fe40000010000 */
[----:B------:R-:W-:Y:S02]  /*269f0*/  FADD.FTZ R3, R121, R3 ;  /* 0x0000000379037221 */ /* 0x000fe40000010000 */
        /* <DEDUP_REMOVED lines=21> */
[----:B------:R2:W1:Y:S02]  /*26b50*/  MUFU.EX2 R61, R4 ;  /* 0x00000004003d7308 */ /* 0x0004640000000800 */
[----:B--2---:R-:W-:Y:S01]  /*26b60*/  FFMA.FTZ R4, R225, R0, -R5 ;  /* 0x00000000e1047223 */ /* 0x004fe20000010805 */
[----:B-1----:R-:W-:-:S05]  /*26b70*/  F2FP.PACK_AB R10, R61, R63 ;  /* 0x0000003f3d0a723e */ /* 0x002fca00000000ff */
[----:B------:R1:W2:Y:S02]  /*26b80*/  MUFU.EX2 R60, R4 ;  /* 0x00000004003c7308 */ /* 0x0002a40000000800 */
[----:B-1----:R-:W-:Y:S01]  /*26b90*/  FFMA.FTZ R4, R233, R0, -R5 ;  /* 0x00000000e9047223 */ /* 0x002fe20000010805 */
[----:B--2---:R-:W-:-:S05]  /*26ba0*/  F2FP.PACK_AB R11, R60, R65 ;  /* 0x000000413c0b723e */ /* 0x004fca00000000ff */
[----:B------:R1:W-:Y:S02]  /*26bb0*/  MUFU.EX2 R51, R4 ;  /* 0x0000000400337308 */ /* 0x0003e40000000800 */
[C---:B----4-:R-:W-:Y:S08]  /*26bc0*/  HMMA.16816.F32 R36, R8.reuse, R18, R36 ;  /* 0x000000120824723c */ /* 0x050ff00000001824 */
[----:B------:R-:W-:Y:S01]  /*26bd0*/  HMMA.16816.F32 R44, R8, R16, R44 ;  /* 0x00000010082c723c */ /* 0x000fe2000000182c */
[----:B-1----:R-:W-:-:S04]  /*26be0*/  FFMA.FTZ R4, R227, R0, -R5 ;  /* 0x00000000e3047223 */ /* 0x002fc80000010805 */
[----:B------:R1:W2:Y:S03]  /*26bf0*/  MUFU.EX2 R50, R4 ;  /* 0x0000000400327308 */ /* 0x0002a60000000800 */
[C---:B------:R-:W-:Y:S08]  /*26c00*/  HMMA.16816.F32 R40, R8.reuse, R20, R40 ;  /* 0x000000140828723c */ /* 0x040ff00000001828 */
[----:B------:R-:W-:Y:S01]  /*26c10*/  HMMA.16816.F32 R32, R8, R22, R32 ;  /* 0x000000160820723c */ /* 0x000fe20000001820 */
[----:B------:R-:W4:Y:S01]  /*26c20*/  LDSM.16.MT88.4 R20, [R180+0x11000] ;  /* 0x01100000b414783b */ /* 0x000f220000004200 */
[----:B-1----:R-:W-:-:S06]  /*26c30*/  FFMA.FTZ R4, R234, R0, -R5 ;  /* 0x00000000ea047223 */ /* 0x002fcc0000010805 */
[C---:B---3--:R-:W-:Y:S01]  /*26c40*/  HMMA.16816.F32 R28, R8.reuse, R12, R28 ;  /* 0x0000000c081c723c */ /* 0x048fe2000000181c */
[----:B--2---:R-:W-:Y:S01]  /*26c50*/  F2FP.PACK_AB R137, R50, R51 ;  /* 0x000000333289723e */ /* 0x004fe200000000ff */
[----:B------:R1:W-:Y:S06]  /*26c60*/  MUFU.EX2 R49, R4 ;  /* 0x0000000400317308 */ /* 0x0003ec0000000800 */
[----:B------:R-:W-:Y:S01]  /*26c70*/  HMMA.16816.F32 R12, R8, R14, R56 ;  /* 0x0000000e080c723c */ /* 0x000fe20000001838 */
[----:B-1----:R-:W-:-:S04]  /*26c80*/  FFMA.FTZ R4, R235, R0, -R7 ;  /* 0x00000000eb047223 */ /* 0x002fc80000010807 */
[----:B------:R1:W-:Y:S03]  /*26c90*/  MUFU.EX2 R48, R4 ;  /* 0x0000000400307308 */ /* 0x0003e60000000800 */
[----:B----4-:R-:W-:Y:S01]  /*26ca0*/  HMMA.16816.F32 R140, R8, R20, R52 ;  /* 0x00000014088c723c */ /* 0x010fe20000001834 */
[----:B-1----:R-:W-:-:S07]  /*26cb0*/  FFMA.FTZ R4, R230, R0, -R7 ;  /* 0x00000000e6047223 */ /* 0x002fce0000010807 */
[----:B------:R-:W-:Y:S01]  /*26cc0*/  HMMA.16816.F32 R8, R8, R22, R24 ;  /* 0x000000160808723c */ /* 0x000fe20000001818 */
        /* <DEDUP_REMOVED lines=10> */
[----:B------:R-:W-:Y:S01]  /*26d70*/  FADD.FTZ R3, R110, R3 ;  /* 0x000000036e037221 */ /* 0x000fe20000010000 */
[----:B------:R1:W3:Y:S01]  /*26d80*/  MUFU.EX2 R16, R2 ;  /* 0x0000000200107308 */ /* 0x0002e20000000800 */
        /* <DEDUP_REMOVED lines=57> */
[----:B------:R-:W-:-:S03]  /*27120*/  FADD.FTZ R0, R17, R2 ;  /* 0x0000000211007221 */ /* 0x000fc60000010000 */
[----:B------:R1:W-:Y:S04]  /*27130*/  STL [R1+0x8], R4 ;  /* 0x0000080401007387 */ /* 0x0003e80000100800 */
[----:B------:R1:W-:Y:S02]  /*27140*/  STL [R1+0xc], R0 ;  /* 0x00000c0001007387 */ /* 0x0003e40000100800 */
.L_x_1411:
[----:B-1----:R-:W2:Y:S02]  /*27150*/  LDL R0, [R1+0x4] ;  /* 0x0000040001007983 */ /* 0x002ea40000100800 */
[----:B--2---:R-:W-:-:S13]  /*27160*/  ISETP.GE.AND P0, PT, R0, 0x1, PT ;  /* 0x000000010000780c */ /* 0x004fda0003f06270 */
[----:B------:R-:W-:Y:S05]  /*27170*/  @!P0 BRA `(.L_x_1422) ;  /* 0x00007b4000008947 */ /* 0x000fea0003800000 */
[----:B------:R-:W2:Y:S04]  /*27180*/  LDL R24, [R1+0x14] ;  /* 0x0000140001187983 */ /* 0x000ea80000100800 */
[----:B------:R-:W3:Y:S01]  /*27190*/  LDL R23, [R1+0x10] ;  /* 0x0000100001177983 */ /* 0x000ee20000100800 */
        /* <DEDUP_REMOVED lines=136> */
.L_x_1431:
[----:B-1----:R1:W5:Y:S01]  /*27a20*/  LDL R188, [R1+0x4] ;  /* 0x0000040001bc7983 */ /* 0x0023620000100800 */
[----:B------:R-:W-:Y:S01]  /*27a30*/  ULDC.64 UR4, c[0x0][0x40] ;  /* 0x0000100000047ab9 */ /* 0x000fe20000000a00 */
[----:B------:R-:W-:Y:S04]  /*27a40*/  DEPBAR.LE SB0, 0x0 ;  /* 0x000080000000791a */ /* 0x000fe80000000000 */
[----:B------:R-:W-:Y:S01]  /*27a50*/  UIADD3 UR4, UP0, UR4, 0x160, URZ ;  /* 0x0000016004047890 */ /* 0x000fe2000ff1e03f */
[----:B------:R-:W-:Y:S03]  /*27a60*/  ISETP.NE.U32.AND P0, PT, R240, RZ, PT ;  /* 0x000000fff000720c */ /* 0x000fe60003f05070 */
[----:B------:R-:W-:Y:S01]  /*27a70*/  UIADD3.X UR5, URZ, UR5, URZ, UP0, !UPT ;  /* 0x000000053f057290 */ /* 0x000fe200087fe43f */
[----:B------:R-:W-:Y:S01]  /*27a80*/  ISETP.NE.AND.EX P0, PT, R241, RZ, PT, P0 ;  /* 0x000000fff100720c */ /* 0x000fe20003f05300 */
[----:B---3--:R-:W-:Y:S04]  /*27a90*/  IMAD.U32 R6, RZ, RZ, UR4 ;  /* 0x00000004ff067e24 */ /* 0x008fe8000f8e00ff */
[----:B------:R-:W-:Y:S01]  /*27aa0*/  IMAD.U32 R7, RZ, RZ, UR5 ;  /* 0x00000005ff077e24 */ /* 0x000fe2000f8e00ff */
[----:B------:R-:W-:Y:S01]  /*27ab0*/  WARPSYNC 0xffffffff ;  /* 0xffffffff00007948 */ /* 0x000fe20003800000 */
[----:B------:R-:W-:Y:S06]  /*27ac0*/  BAR.SYNC.DEFER_BLOCKING 0x0 ;  /* 0x0000000000007b1d */ /* 0x000fec0000010000 */
[----:B------:R-:W-:Y:S01]  /*27ad0*/  BSSY B0, `(.L_x_1423) ;  /* 0x0000046000007945 */ /* 0x000fe20003800000 */
[----:B------:R-:W-:-:S05]  /*27ae0*/  @!P0 BRA `(.L_x_1424) ;  /* 0x0000040000008947 */ /* 0x000fca0003800000 */
[----:B-1---5:R-:W-:Y:S01]  /*27af0*/  IMAD.SHL.U32 R11, R188, 0x100, RZ ;  /* 0x00000100bc0b7824 */ /* 0x022fe200078e00ff */
        /* <DEDUP_REMOVED lines=49> */
[----:B-1----:R-:W3:Y:S01]  /*27e10*/  LD.E.64 R6, [R6.64+0x28] ;  /* 0x0000280406067980 */ /* 0x002ee2000c101b00 */
[----:B----4-:R-:W-:Y:S01]  /*27e20*/  SHF.R.S32.HI R8, RZ, 0x1f, R2 ;  /* 0x0000001fff087819 */ /* 0x010fe20000011402 */
[-C--:B--2---:R-:W-:Y:S02]  /*27e30*/  IMAD R0, R5, R2.reuse, RZ ;  /* 0x0000000205007224 */ /* 0x084fe400078e02ff */
[C---:B------:R-:W-:Y:S04]  /*27e40*/  IMAD.WIDE.U32 R2, R4.reuse, R2, RZ ;  /* 0x0000000204027225 */ /* 0x040fe800078e00ff */
[----:B------:R-:W-:Y:S04]  /*27e50*/  IMAD R4, R4, R8, R0 ;  /* 0x0000000804047224 */ /* 0x000fe800078e0200 */
[----:B------:R-:W-:Y:S02]  /*27e60*/  IMAD.IADD R3, R3, 0x1, R4 ;  /* 0x0000000103037824 */ /* 0x000fe400078e0204 */
[----:B---3--:R-:W-:Y:S05]  /*27e70*/  IMAD.IADD R9, R10, 0x1, -R9 ;  /* 0x000000010a097824 */ /* 0x008fea00078e0a09 */
[----:B------:R-:W-:Y:S01]  /*27e80*/  SHF.R.S32.HI R4, RZ, 0x1f, R9 ;  /* 0x0000001fff047819 */ /* 0x000fe20000011409 */
[----:B------:R-:W-:Y:S04]  /*27e90*/  IMAD R0, R7, R9, RZ ;  /* 0x0000000907007224 */ /* 0x000fe800078e02ff */
[----:B------:R-:W-:Y:S02]  /*27ea0*/  IMAD R0, R6, R4, R0 ;  /* 0x0000000406007224 */ /* 0x000fe400078e0200 */
[----:B------:R-:W-:Y:S04]  /*27eb0*/  IMAD.WIDE.U32 R6, R9, R6, R2 ;  /* 0x0000000609067225 */ /* 0x000fe800078e0002 */
[----:B------:R-:W-:Y:S02]  /*27ec0*/  IMAD.IADD R2, R7, 0x1, R0 ;  /* 0x0000000107027824 */ /* 0x000fe400078e0200 */
[----:B------:R-:W-:Y:S01]  /*27ed0*/  IMAD.MOV.U32 R0, RZ, RZ, R6 ;  /* 0x000000ffff007224 */ /* 0x000fe200078e0006 */
[----:B------:R-:W-:-:S05]  /*27ee0*/  BRA `(.L_x_1425) ;  /* 0x0000004000007947 */ /* 0x000fca0003800000 */
.L_x_1424:
[----:B-1----:R-:W-:Y:S02]  /*27ef0*/  ULDC.64 UR4, c[0x0][0x118] ;  /* 0x0000460000047ab9 */ /* 0x002fe40000000a00 */
[----:B------:R-:W2:Y:S02]  /*27f00*/  LD.E R0, [R6.64+0x40] ;  /* 0x0000400406007980 */ /* 0x000ea4000c101900 */
[----:B--2---:R-:W-:Y:S04]  /*27f10*/  LEA R0, -R0, RZ, 0x8 ;  /* 0x000000ff00007211 */ /* 0x004fe800078e41ff */
[----:B------:R-:W-:Y:S02]  /*27f20*/  SHF.R.S32.HI R2, RZ, 0x1f, R0 ;  /* 0x0000001fff027819 */ /* 0x000fe40000011400 */
.L_x_1425:
[----:B------:R-:W-:Y:S05]  /*27f30*/  BSYNC B0 ;  /* 0x0000000000007941 */ /* 0x000fea0003800000 */
.L_x_1423:
[----:B------:R-:W2:Y:S01]  /*27f40*/  LDL R220, [R1] ;  /* 0x0000000001dc7983 */ /* 0x000ea20000100800 */
[----:B------:R-:W-:Y:S01]  /*27f50*/  LEA R200, P5, R0, R238, 0x1 ;  /* 0x000000ee00c87211 */ /* 0x000fe200078a08ff */
[----:B------:R-:W-:Y:S01]  /*27f60*/  ULDC.64 UR8, c[0x0][0x118] ;  /* 0x0000460000087ab9 */ /* 0x000fe20000000a00 */
[----:B------:R-:W-:Y:S01]  /*27f70*/  LEA R172, R186, R183, 0x1 ;  /* 0x000000b7baac7211 */ /* 0x000fe200078e08ff */
[----:B------:R-:W3:Y:S01]  /*27f80*/  LDL.64 R14, [R1+0xc0] ;  /* 0x0000c000010e7983 */ /* 0x000ee20000100a00 */
[----:B------:R-:W-:Y:S01]  /*27f90*/  LEA.HI.X R201, R0, R237, R2, 0x1, P5 ;  /* 0x000000ed00c97211 */ /* 0x000fe200028f0c02 */
[----:B------:R-:W-:Y:S01]  /*27fa0*/  ULDC.64 UR4, c[0x0][0x118] ;  /* 0x0000460000047ab9 */ /* 0x000fe20000000a00 */
[----:B------:R-:W-:Y:S03]  /*27fb0*/  BSSY B1, `(.L_x_1426) ;  /* 0x000038a000017945 */ /* 0x000fe60003800000 */
[----:B------:R-:W4:Y:S04]  /*27fc0*/  LDL R6, [R1+0x14] ;  /* 0x0000140001067983 */ /* 0x000f280000100800 */
[----:B------:R-:W4:Y:S04]  /*27fd0*/  LDL R5, [R1+0x10] ;  /* 0x0000100001057983 */ /* 0x000f280000100800 */
[----:B------:R-:W4:Y:S06]  /*27fe0*/  LDL.64 R12, [R1+0xb8] ;  /* 0x0000b800010c7983 */ /* 0x000f2c0000100a00 */
[----:B------:R-:W4:Y:S04]  /*27ff0*/  LDL R4, [R1+0x148] ;  /* 0x0001480001047983 */ /* 0x000f280000100800 */
[----:B------:R-:W4:Y:S04]  /*28000*/  LDL R7, [R1+0x14c] ;  /* 0x00014c0001077983 */ /* 0x000f280000100800 */
[----:B------:R-:W4:Y:S04]  /*28010*/  LDL R11, [R1+0x140] ;  /* 0x00014000010b7983 */ /* 0x000f280000100800 */
[----:B------:R-:W4:Y:S04]  /*28020*/  LDL R8, [R1+0x11c] ;  /* 0x00011c0001087983 */ /* 0x000f280000100800 */
[----:B------:R-:W4:Y:S04]  /*28030*/  LDL R19, [R1+0x144] ;  /* 0x0001440001137983 */ /* 0x000f280000100800 */
[----:B------:R-:W4:Y:S06]  /*28040*/  LDL.64 R22, [R1+0x30] ;  /* 0x0000300001167983 */ /* 0x000f2c0000100a00 */
[----:B------:R-:W4:Y:S04]  /*28050*/  LDL R18, [R1+0x118] ;  /* 0x0001180001127983 */ /* 0x000f280000100800 */
[----:B------:R-:W4:Y:S06]  /*28060*/  LDL.64 R20, [R1+0xb0] ;  /* 0x0000b00001147983 */ /* 0x000f2c0000100a00 */
[----:B------:R-:W4:Y:S04]  /*28070*/  LDL R9, [R1+0x114] ;  /* 0x0001140001097983 */ /* 0x000f280000100800 */
[----:B------:R-:W4:Y:S04]  /*28080*/  LDL R10, [R1+0x110] ;  /* 0x00011000010a7983 */ /* 0x000f280000100800 */
[----:B------:R-:W4:Y:S06]  /*28090*/  LDL.64 R16, [R1+0xa0] ;  /* 0x0000a00001107983 */ /* 0x000f2c0000100a00 */
[----:B------:R-:W4:Y:S06]  /*280a0*/  LDL.64 R46, [R1+0xa8] ;  /* 0x0000a800012e7983 */ /* 0x000f2c0000100a00 */
[----:B------:R-:W4:Y:S06]  /*280b0*/  LDL.64 R44, [R1+0x28] ;  /* 0x00002800012c7983 */ /* 0x000f2c0000100a00 */
[----:B------:R-:W4:Y:S06]  /*280c0*/  LDL.64 R42, [R1+0x20] ;  /* 0x00002000012a7983 */ /* 0x000f2c0000100a00 */
[----:B------:R-:W4:Y:S04]  /*280d0*/  LDL R37, [R1+0x100] ;  /* 0x0001000001257983 */ /* 0x000f280000100800 */
[----:B------:R-:W4:Y:S06]  /*280e0*/  LDL.64 R40, [R1+0x98] ;  /* 0x0000980001287983 */ /* 0x000f2c0000100a00 */
[----:B------:R-:W4:Y:S04]  /*280f0*/  LDL R34, [R1+0xfc] ;  /* 0x0000fc0001227983 */ /* 0x000f280000100800 */
[----:B------:R-:W4:Y:S06]  /*28100*/  LDL.64 R32, [R1+0x18] ;  /* 0x0000180001207983 */ /* 0x000f2c0000100a00 */
[----:B------:R-:W4:Y:S04]  /*28110*/  LDL R35, [R1+0xf8] ;  /* 0x0000f80001237983 */ /* 0x000f280000100800 */
[----:B------:R-:W4:Y:S06]  /*28120*/  LDL.64 R38, [R1+0x90] ;  /* 0x0000900001267983 */ /* 0x000f2c0000100a00 */
[----:B------:R-:W4:Y:S01]  /*28130*/  LDL R36, [R1+0xf4] ;  /* 0x0000f40001247983 */ /* 0x000f220000100800 */
[----:B--2---:R-:W-:Y:S03]  /*28140*/  ISETP.GE.AND P0, PT, R132, R220, PT ;  /* 0x000000dc8400720c */ /* 0x004fe60003f06270 */
[----:B---3--:R-:W2:Y:S10]  /*28150*/  LDL R15, [R1+0x138] ;  /* 0x00013800010f7983 */ /* 0x008eb40000100800 */
[----:B------:R-:W-:Y:S01]  /*28160*/  @P0 STS.128 [R189+0xa000], RZ ;  /* 0x00a000ffbd000388 */ /* 0x000fe20000000c00 */
[C---:B----4-:R-:W-:Y:S02]  /*28170*/  SHF.L.U32 R3, R5.reuse, 0x4, RZ ;  /* 0x0000000405037819 */ /* 0x050fe400000006ff */
[----:B------:R-:W-:Y:S02]  /*28180*/  SHF.L.U64.HI R6, R5, 0x4, R6 ;  /* 0x0000000405067819 */ /* 0x000fe40000010206 */
[C---:B------:R-:W-:Y:S02]  /*28190*/  @!P0 IADD3 R5, P1, R0.reuse, R14, RZ ;  /* 0x0000000e00058210 */ /* 0x040fe40007f3e0ff */
[C---:B------:R-:W-:Y:S01]  /*281a0*/  @!P0 IADD3 R3, P3, R0.reuse, R3, RZ ;  /* 0x0000000300038210 */ /* 0x040fe20007f7e0ff */
[----:B------:R-:W3:Y:S01]  /*281b0*/  LDL R14, [R1+0x13c] ;  /* 0x00013c00010e7983 */ /* 0x000ee20000100800 */
[----:B------:R-:W-:Y:S03]  /*281c0*/  @!P0 IADD3 R4, P2, R0, R4, RZ ;  /* 0x0000000400048210 */ /* 0x000fe60007f5e0ff */
[----:B------:R-:W4:Y:S01]  /*281d0*/  LDL R13, [R1+0x10c] ;  /* 0x00010c00010d7983 */ /* 0x000f220000100800 */
[C---:B------:R-:W-:Y:S02]  /*281e0*/  @!P0 IADD3.X R6, R2.reuse, R6, RZ, P3, !PT ;  /* 0x0000000602068210 */ /* 0x040fe40001ffe4ff */
[CC--:B------:R-:W-:Y:S01]  /*281f0*/  @!P0 LEA R30, P3, R3.reuse, R238.reuse, 0x1 ;  /* 0x000000ee031e8211 */ /* 0x0c0fe200078608ff */
[----:B------:R-:W-:Y:S01]  /*28200*/  @!PT LDS RZ, [RZ] ;  /* 0x00000000fffff984 */ /* 0x000fe20000000800 */
[----:B------:R-:W-:Y:S01]  /*28210*/  @!PT LDS RZ, [RZ] ;  /* 0x00000000fffff984 */ /* 0x000fe20000000800 */
[----:B------:R-:W-:Y:S01]  /*28220*/  @!PT LDS RZ, [RZ] ;  /* 0x00000000fffff984 */ /* 0x000fe20000000800 */
[----:B------:R1:W-:Y:S01]  /*28230*/  @!P0 LDGSTS.E.BYPASS.LTC128B.128 [R189+0xa000], [R200.64] ;  /* 0x0a000000c8bd8fae */ /* 0x0003e2000b901d48 */
[----:B------:R-:W-:Y:S02]  /*28240*/  @!P0 IADD3.X R7, R2, R7, RZ, P2, !PT ;  /* 0x0000000702078210 */ /* 0x000fe400017fe4ff */
[C---:B------:R-:W-:Y:S02]  /*28250*/  @!P0 LEA R28, P2, R4.reuse, R238, 0x1 ;  /* 0x000000ee041c8211 */ /* 0x040fe400078408ff */
[-C--:B------:R-:W-:Y:S02]  /*28260*/  @!P0 LEA.HI.X R31, R3, R237.reuse, R6, 0x1, P3 ;  /* 0x000000ed031f8211 */ /* 0x080fe400018f0c06 */
[----:B------:R-:W-:Y:S01]  /*28270*/  @!P0 LEA.HI.X R29, R4, R237, R7, 0x1, P2 ;  /* 0x000000ed041d8211 */ /* 0x000fe200010f0c07 */
[----:B------:R-:W-:Y:S01]  /*28280*/  @P0 STS.128 [R189+0xa800], RZ ;  /* 0x00a800ffbd000388 */ /* 0x000fe20000000c00 */
[C---:B------:R-:W-:Y:S02]  /*28290*/  @!P0 IADD3 R4, P3, R0.reuse, R12, RZ ;  /* 0x0000000c00048210 */ /* 0x040fe40007f7e0ff */
[----:B------:R-:W-:Y:S02]  /*282a0*/  @!P0 IADD3 R3, P4, R0, R11, RZ ;  /* 0x0000000b00038210 */ /* 0x000fe40007f9e0ff */
[C---:B------:R-:W-:Y:S02]  /*282b0*/  @!P0 IADD3.X R8, R2.reuse, R8, RZ, P1, !PT ;  /* 0x0000000802088210 */ /* 0x040fe40000ffe4ff */
[CC--:B------:R-:W-:Y:S01]  /*282c0*/  @!P0 LEA R26, P1, R5.reuse, R238.reuse, 0x1 ;  /* 0x000000ee051a8211 */ /* 0x0c0fe200078208ff */
[----:B------:R-:W4:Y:S01]  /*282d0*/  LDL R12, [R1+0x108] ;  /* 0x00010800010c7983 */ /* 0x000f220000100800 */
[----:B------:R-:W-:Y:S02]  /*282e0*/  @!P0 IADD3.X R7, R2, R19, RZ, P4, !PT ;  /* 0x0000001302078210 */ /* 0x000fe400027fe4ff */
[-C--:B------:R-:W-:Y:S01]  /*282f0*/  @!P0 LEA.HI.X R27, R5, R237.reuse, R8, 0x1, P1 ;  /* 0x000000ed051b8211 */ /* 0x080fe200008f0c08 */
[----:B------:R-:W4:Y:S01]  /*28300*/  LDL R11, [R1+0x104] ;  /* 0x00010400010b7983 */ /* 0x000f220000100800 */
[C---:B------:R-:W-:Y:S02]  /*28310*/  @!P0 LEA R24, P4, R3.reuse, R238, 0x1 ;  /* 0x000000ee03188211 */ /* 0x040fe400078808ff */
[----:B------:R-:W-:Y:S01]  /*28320*/  @!P0 IADD3 R5, P2, R0, R22, RZ ;  /* 0x0000001600058210 */ /* 0x000fe20007f5e0ff */
[----:B------:R-:W-:Y:S01]  /*28330*/  @!PT LDS RZ, [RZ] ;  /* 0x00000000fffff984 */ /* 0x000fe20000000800 */
[----:B------:R-:W-:Y:S01]  /*28340*/  @!PT LDS RZ, [RZ] ;  /* 0x00000000fffff984 */ /* 0x000fe20000000800 */
[----:B------:R-:W-:Y:S01]  /*28350*/  @!PT LDS RZ, [RZ] ;  /* 0x00000000fffff984 */ /* 0x000fe20000000800 */
[----:B------:R1:W-:Y:S01]  /*28360*/  @!P0 LDGSTS.E.BYPASS.LTC128B.128 [R189+0xa800], [R30.64] ;  /* 0x0a8000001ebd8fae */ /* 0x0003e2000b901d48 */
[-C--:B------:R-:W-:Y:S02]  /*28370*/  @!P0 LEA.HI.X R25, R3, R237.reuse, R7, 0x1, P4 ;  /* 0x000000ed03198211 */ /* 0x080fe400020f0c07 */
[----:B------:R-:W-:Y:S02]  /*28380*/  @!P0 IADD3.X R8, R2, R18, RZ, P3, !PT ;  /* 0x0000001202088210 */ /* 0x000fe40001ffe4ff */
[----:B------:R-:W-:Y:S02]  /*28390*/  @!P0 LEA R22, P3, R4, R238, 0x1 ;  /* 0x000000ee04168211 */ /* 0x000fe400078608ff */
[----:B------:R-:W-:Y:S01]  /*283a0*/  @!P0 IADD3 R6, P1, R0, R20, RZ ;  /* 0x0000001400068210 */ /* 0x000fe20007f3e0ff */
[----:B------:R-:W-:Y:S01]  /*283b0*/  @P0 STS.128 [R189+0xb000], RZ ;  /* 0x00b000ffbd000388 */ /* 0x000fe20000000c00 */
[----:B------:R-:W-:Y:S02]  /*283c0*/  @!P0 LEA.HI.X R23, R4, R237, R8, 0x1, P3 ;  /* 0x000000ed04178211 */ /* 0x000fe400018f0c08 */
[C---:B------:R-:W-:Y:S02]  /*283d0*/  @!P0 IADD3.X R9, R2.reuse, R9, RZ, P2, !PT ;  /* 0x0000000902098210 */ /* 0x040fe400017fe4ff */
[C---:B------:R-:W-:Y:S02]  /*283e0*/  @!P0 LEA R20, P2, R5.reuse, R238, 0x1 ;  /* 0x000000ee05148211 */ /* 0x040fe400078408ff */
[----:B------:R-:W-:Y:S01]  /*283f0*/  @!P0 IADD3.X R10, R2, R10, RZ, P1, !PT ;  /* 0x0000000a020a8210 */ /* 0x000fe20000ffe4ff */
[----:B------:R-:W-:Y:S01]  /*28400*/  @!PT LDS RZ, [RZ] ;  /* 0x00000000fffff984 */ /* 0x000fe20000000800 */
[----:B------:R-:W-:Y:S01]  /*28410*/  @!PT LDS RZ, [RZ] ;  /* 0x00000000fffff984 */ /* 0x000fe20000000800 */
[----:B------:R-:W-:Y:S01]  /*28420*/  @!PT LDS RZ, [RZ] ;  /* 0x00000000fffff984 */ /* 0x000fe20000000800 */
[----:B------:R1:W-:Y:S01]  /*28430*/  @!P0 LDGSTS.E.BYPASS.LTC128B.128 [R189+0xb000], [R28.64] ;  /* 0x0b0000001cbd8fae */ /* 0x0003e2000b901d48 */
[-C--:B------:R-:W-:Y:S02]  /*28440*/  @!P0 LEA.HI.X R21, R5, R237.reuse, R9, 0x1, P2 ;  /* 0x000000ed05158211 */ /* 0x080fe400010f0c09 */
[----:B------:R-:W-:Y:S02]  /*28450*/  @!P0 LEA R18, P1, R6, R238, 0x1 ;  /* 0x000000ee06128211 */ /* 0x000fe400078208ff */
[----:B------:R-:W-:Y:S02]  /*28460*/  @!P0 IADD3 R4, P3, R0, R46, RZ ;  /* 0x0000002e00048210 */ /* 0x000fe40007f7e0ff */
[----:B------:R-:W-:Y:S01]  /*28470*/  @!P0 LEA.HI.X R19, R6, R237, R10, 0x1, P1 ;  /* 0x000000ed06138211 */ /* 0x000fe200008f0c0a */
[----:B------:R-:W-:Y:S01]  /*28480*/  @P0 STS.128 [R189+0xb800], RZ ;  /* 0x00b800ffbd000388 */ /* 0x000fe20000000c00 */
[C---:B------:R-:W-:Y:S02]  /*28490*/  @!P0 IADD3 R6, P1, R0.reuse, R16, RZ ;  /* 0x0000001000068210 */ /* 0x040fe40007f3e0ff */
[C---:B------:R-:W-:Y:S05]  /*284a0*/  @!P0 IADD3 R5, P2, R0.reuse, R44, RZ ;  /* 0x0000002c00058210 */ /* 0x040fea0007f5e0ff */
        /* <DEDUP_REMOVED lines=24> */
[----:B------:R-:W-:Y:S01]  /*28630*/  @P0 STS.128 [R189+0xe000], RZ ;  /* 0x00e000ffbd000388 */ /* 0x000fe20000000c00 */
[----:B--2---:R-:W-:Y:S04]  /*28640*/  @!P0 IADD3 R3, P4, R0, R15, RZ ;  /* 0x0000000f00038210 */ /* 0x004fe80007f9e0ff */
[C---:B---3--:R-:W-:Y:S02]  /*28650*/  @!P0 IADD3.X R7, R2.reuse, R14, RZ, P4, !PT ;  /* 0x0000000e02078210 */ /* 0x048fe400027fe4ff */
[CC--:B------:R-:W-:Y:S02]  /*28660*/  @!P0 LEA R16, P4, R3.reuse, R238.reuse, 0x1 ;  /* 0x000000ee03108211 */ /* 0x0c0fe400078808ff */
[----:B----4-:R-:W-:Y:S02]  /*28670*/  @!P0 IADD3.X R8, R2, R13, RZ, P3, !PT ;  /* 0x0000000d02088210 */ /* 0x010fe40001ffe4ff */
[-C--:B------:R-:W-:Y:S02]  /*28680*/  @!P0 LEA.HI.X R17, R3, R237.reuse, R7, 0x1, P4 ;  /* 0x000000ed03118211 */ /* 0x080fe400020f0c07 */
[----:B------:R-:W-:Y:S02]  /*28690*/  @!P0 LEA R14, P3, R4, R238, 0x1 ;  /* 0x000000ee040e8211 */ /* 0x000fe400078608ff */
[----:B------:R-:W-:Y:S01]  /*286a0*/  @!P0 IADD3 R3, P4, R0, R42, RZ ;  /* 0x0000002a00038210 */ /* 0x000fe20007f9e0ff */
[----:B------:R-:W-:Y:S01]  /*286b0*/  @!PT LDS RZ, [RZ] ;  /* 0x00000000fffff984 */ /* 0x000fe20000000800 */
[----:B------:R-:W-:Y:S01]  /*286c0*/  @!PT LDS RZ, [RZ] ;  /* 0x00000000fffff984 */ /* 0x000fe20000000800 */
[----:B------:R-:W-:Y:S01]  /*286d0*/  @!PT LDS RZ, [RZ] ;  /* 0x00000000fffff984 */ /* 0x000fe20000000800 */
[----:B------:R1:W-:Y:S01]  /*286e0*/  @!P0 LDGSTS.E.BYPASS.LTC128B.128 [R189+0xe000], [R16.64] ;  /* 0x0e00000010bd8fae */ /* 0x0003e2000b901d48 */
[----:B------:R-:W-:Y:S02]  /*286f0*/  @!P0 LEA.HI.X R15, R4, R237, R8, 0x1, P3 ;  /* 0x000000ed040f8211 */ /* 0x000fe400018f0c08 */
[C---:B------:R-:W-:Y:S02]  /*28700*/  @!P0 IADD3.X R7, R2.reuse, R37, RZ, P4, !PT ;  /* 0x0000002502078210 */ /* 0x040fe400027fe4ff */
[----:B------:R-:W-:Y:S03]  /*28710*/  @!P0 LEA R8, P4, R3, R238, 0x1 ;  /* 0x000000ee03088211 */ /* 0x000fe600078808ff */
[----:B------:R-:W-:Y:S01]  /*28720*/  @P0 STS.128 [R189+0xe800], RZ ;  /* 0x00e800ffbd000388 */ /* 0x000fe20000000c00 */
[C---:B------:R-:W-:Y:S02]  /*28730*/  @!P0 IADD3.X R9, R2.reuse, R12, RZ, P2, !PT ;  /* 0x0000000c02098210 */ /* 0x040fe400017fe4ff */
[CC--:B------:R-:W-:Y:S05]  /*28740*/  @!P0 LEA R12, P2, R5.reuse, R238.reuse, 0x1 ;  /* 0x000000ee050c8211 */ /* 0x0c0fea00078408ff */
[----:B------:R-:W-:Y:S01]  /*28750*/  @!PT LDS RZ, [RZ] ;  /* 0x00000000fffff984 */ /* 0x000fe20000000800 */
[----:B------:R-:W-:Y:S01]  /*28760*/  @!PT LDS RZ, [RZ] ;  /* 0x00000000fffff984 */ /* 0x000fe20000000800 */
[----:B------:R-:W-:Y:S01]  /*28770*/  @!PT LDS RZ, [RZ] ;  /* 0x00000000fffff984 */ /* 0x000fe20000000800 */
[----:B------:R2:W-:Y:S01]  /*28780*/  @!P0 LDGSTS.E.BYPASS.LTC128B.128 [R189+0xe800], [R14.64] ;  /* 0x0e8000000ebd8fae */ /* 0x0005e2000b901d48 */
[----:B------:R-:W-:Y:S02]  /*28790*/  @!P0 IADD3.X R11, R2, R11, RZ, P1, !PT ;  /* 0x0000000b020b8210 */ /* 0x000fe40000ffe4ff */
[-C--:B------:R-:W-:Y:S02]  /*287a0*/  @!P0 LEA.HI.X R13, R5, R237.reuse, R9, 0x1, P2 ;  /* 0x000000ed050d8211 */ /* 0x080fe400010f0c09 */
[C---:B------:R-:W-:Y:S02]  /*287b0*/  @!P0 LEA R10, P1, R6.reuse, R238, 0x1 ;  /* 0x000000ee060a8211 */ /* 0x040fe400078208ff */
[-C--:B------:R-:W-:Y:S01]  /*287c0*/  @!P0 LEA.HI.X R9, R3, R237.reuse, R7, 0x1, P4 ;  /* 0x000000ed03098211 */ /* 0x080fe200020f0c07 */
[----:B------:R-:W-:Y:S01]  /*287d0*/  @P0 STS.128 [R189+0xf000], RZ ;  /* 0x00f000ffbd000388 */ /* 0x000fe20000000c00 */
[----:B------:R-:W-:Y:S02]  /*287e0*/  @!P0 LEA.HI.X R11, R6, R237, R11, 0x1, P1 ;  /* 0x000000ed060b8211 */ /* 0x000fe400008f0c0b */
[C---:B------:R-:W-:Y:S02]  /*287f0*/  @!P0 IADD3 R5, P3, R0.reuse, R40, RZ ;  /* 0x0000002800058210 */ /* 0x040fe40007f7e0ff */
[----:B------:R-:W-:Y:S02]  /*28800*/  @!P0 IADD3 R32, P2, R0, R32, RZ ;  /* 0x0000002000208210 */ /* 0x000fe40007f5e0ff */
[C---:B------:R-:W-:Y:S01]  /*28810*/  @!P0 IADD3.X R34, R2.reuse, R34, RZ, P3, !PT ;  /* 0x0000002202228210 */ /* 0x040fe20001ffe4ff */
[----:B------:R-:W-:Y:S01]  /*28820*/  @!PT LDS RZ, [RZ] ;  /* 0x00000000fffff984 */ /* 0x000fe20000000800 */
[----:B------:R-:W-:Y:S01]  /*28830*/  @!PT LDS RZ, [RZ] ;  /* 0x00000000fffff984 */ /* 0x000fe20000000800 */
[----:B------:R-:W-:Y:S01]  /*28840*/  @!PT LDS RZ, [RZ] ;  /* 0x00000000fffff984 */ /* 0x000fe20000000800 */
[----:B------:R2:W-:Y:S01]  /*28850*/  @!P0 LDGSTS.E.BYPASS.LTC128B.128 [R189+0xf000], [R12.64] ;  /* 0x0f0000000cbd8fae */ /* 0x0005e2000b901d48 */
[CC--:B------:R-:W-:Y:S02]  /*28860*/  @!P0 LEA R6, P3, R5.reuse, R238.reuse, 0x1 ;  /* 0x000000ee05068211 */ /* 0x0c0fe400078608ff */
[----:B------:R-:W-:Y:S02]  /*28870*/  @!P0 IADD3.X R35, R2, R35, RZ, P2, !PT ;  /* 0x0000002302238210 */ /* 0x000fe400017fe4ff */
[-C--:B------:R-:W-:Y:S02]  /*28880*/  @!P0 LEA.HI.X R7, R5, R237.reuse, R34, 0x1, P3 ;  /* 0x000000ed05078211 */ /* 0x080fe400018f0c22 */
[----:B------:R-:W-:Y:S01]  /*28890*/  @!P0 LEA R4, P2, R32, R238, 0x1 ;  /* 0x000000ee20048211 */ /* 0x000fe200078408ff */
[----:B------:R-:W-:Y:S01]  /*288a0*/  @P0 STS.128 [R189+0xf800], RZ ;  /* 0x00f800ffbd000388 */ /* 0x000fe20000000c00 */
[----:B------:R-:W-:Y:S02]  /*288b0*/  @!P0 IADD3 R33, P1, R0, R38, RZ ;  /* 0x0000002600218210 */ /* 0x000fe40007f3e0ff */
[-C--:B------:R-:W-:Y:S02]  /*288c0*/  @!P0 LEA.HI.X R5, R32, R237.reuse, R35, 0x1, P2 ;  /* 0x000000ed20058211 */ /* 0x080fe400010f0c23 */
[----:B------:R-:W-:Y:S02]  /*288d0*/  @!P0 IADD3.X R0, R2, R36, RZ, P1, !PT ;  /* 0x0000002402008210 */ /* 0x000fe40000ffe4ff */
[C---:B------:R-:W-:Y:S01]  /*288e0*/  @!P0 LEA R2, P1, R33.reuse, R238, 0x1 ;  /* 0x000000ee21028211 */ /* 0x040fe200078208ff */
[----:B------:R-:W-:Y:S01]  /*288f0*/  @!PT LDS RZ, [RZ] ;  /* 0x00000000fffff984 */ /* 0x000fe20000000800 */
[----:B------:R-:W-:Y:S01]  /*28900*/  @!PT LDS RZ, [RZ] ;  /* 0x00000000fffff984 */ /* 0x000fe20000000800 */
[----:B------:R-:W-:Y:S01]  /*28910*/  @!PT LDS RZ, [RZ] ;  /* 0x00000000fffff984 */ /* 0x000fe20000000800 */
[----:B------:R3:W-:Y:S01]  /*28920*/  @!P0 LDGSTS.E.BYPASS.LTC128B.128 [R189+0xf800], [R10.64] ;  /* 0x0f8000000abd8fae */ /* 0x0007e2000b901d48 */
[----:B------:R-:W-:Y:S02]  /*28930*/  MOV R238, R200 ;  /* 0x000000c800ee7202 */ /* 0x000fe40000000f00 */
[----:B------:R-:W-:Y:S02]  /*28940*/  @!P0 LEA.HI.X R3, R33, R237, R0, 0x1, P1 ;  /* 0x000000ed21038211 */ /* 0x000fe400008f0c00 */
[----:B------:R-:W-:Y:S02]  /*28950*/  IADD3 R0, R176, R184, RZ ;  /* 0x000000b8b0007210 */ /* 0x000fe40007ffe0ff */
[----:B------:R-:W-:Y:S01]  /*28960*/  MOV R237, R201 ;  /* 0x000000c900ed7202 */ /* 0x000fe20000000f00 */
        /* <DEDUP_REMOVED lines=19> */
[----:B------:R2:W-:Y:S01]  /*28aa0*/  @!P0 LDGSTS.E.BYPASS.LTC128B.128 [R189+0x11800], [R2.64] ;  /* 0x1180000002bd8fae */ /* 0x0005e2000b901d48 */
[----:B------:R-:W-:Y:S06]  /*28ab0*/  ULDC.64 UR8, c[0x0][0x40] ;  /* 0x0000100000087ab9 */ /* 0x000fec0000000a00 */
[----:B------:R-:W-:Y:S01]  /*28ac0*/  UIADD3 UR8, UP0, UR8, 0x160, URZ ;  /* 0x0000016008087890 */ /* 0x000fe2000ff1e03f */
[----:B------:R-:W-:Y:S03]  /*28ad0*/  LDSM.16.M88.4 R128, [R183] ;  /* 0x00000000b780783b */ /* 0x000fe60000000200 */
[----:B------:R-:W-:Y:S05]  /*28ae0*/  UIADD3.X UR9, URZ, UR9, URZ, UP0, !UPT ;  /* 0x000000093f097290 */ /* 0x000fea00087fe43f */
[----:B---3--:R-:W4:Y:S08]  /*28af0*/  LDSM.16.M88.4 R8, [R176+0x2000] ;  /* 0x00200000b008783b */ /* 0x008f300000000200 */
[----:B-1----:R-:W1:Y:S01]  /*28b00*/  LDSM.16.M88.4 R16, [R176+0x2800] ;  /* 0x00280000b010783b */ /* 0x002e620000000200 */
[C---:B--2---:R-:W-:Y:S02]  /*28b10*/  IADD3 R2, R177.reuse, 0x5800, RZ ;  /* 0x00005800b1027810 */ /* 0x044fe40007ffe0ff */
[----:B------:R-:W-:Y:S05]  /*28b20*/  MOV R3, UR9 ;  /* 0x0000000900037c02 */ /* 0x000fea0008000f00 */
[----:B------:R-:W2:Y:S08]  /*28b30*/  LDSM.16.M88.4 R24, [R176+0x3000] ;  /* 0x00300000b018783b */ /* 0x000eb00000000200 */
[----:B------:R-:W3:Y:S08]  /*28b40*/  LDSM.16.M88.4 R32, [R176+0x3800] ;  /* 0x00380000b020783b */ /* 0x000ef00000000200 */
[----:B------:R-:W2:Y:S01]  /*28b50*/  LDSM.16.M88.4 R40, [R176+0x4000] ;  /* 0x00400000b028783b */ /* 0x000ea20000000200 */
[C---:B----4-:R-:W-:Y:S07]  /*28b60*/  HMMA.16816.F32 R4, R128.reuse, R8, RZ ;  /* 0x000000088004723c */ /* 0x050fee00000018ff */
[----:B------:R-:W4:Y:S01]  /*28b70*/  LDSM.16.M88.4 R48, [R176+0x4800] ;  /* 0x00480000b030783b */ /* 0x000f220000000200 */
[C---:B------:R-:W-:Y:S07]  /*28b80*/  HMMA.16816.F32 R8, R128.reuse, R10, RZ ;  /* 0x0000000a8008723c */ /* 0x040fee00000018ff */
[----:B------:R-:W4:Y:S01]  /*28b90*/  LDSM.16.M88.4 R56, [R176+0x5000] ;  /* 0x00500000b038783b */ /* 0x000f220000000200 */
        /* <DEDUP_REMOVED lines=8> */
[C---:B---3--:R-:W-:Y:S07]  /*28c20*/  HMMA.16816.F32 R28, R128.reuse, R32, RZ ;  /* 0x00000020801c723c */ /* 0x048fee00000018ff */
[----:B------:R-:W3:Y:S01]  /*28c30*/  LDSM.16.M88.4 R96, [R176+0x7800] ;  /* 0x00780000b060783b */ /* 0x000ee20000000200 */
[C---:B------:R-:W-:Y:S07]  /*28c40*/  HMMA.16816.F32 R32, R128.reuse, R34, RZ ;  /* 0x000000228020723c */ /* 0x040fee00000018ff */
[----:B------:R-:W1:Y:S01]  /*28c50*/  LDSM.16.M88.4 R104, [R176+0x8000] ;  /* 0x00800000b068783b */ /* 0x000e620000000200 */
[C---:B------:R-:W-:Y:S07]  /*28c60*/  HMMA.16816.F32 R36, R128.reuse, R40, RZ ;  /* 0x000000288024723c */ /* 0x040fee00000018ff */
[----:B------:R-:W1:Y:S01]  /*28c70*/  LDSM.16.M88.4 R112, [R176+0x8800] ;  /* 0x00880000b070783b */ /* 0x000e620000000200 */
[C---:B------:R-:W-:Y:S07]  /*28c80*/  HMMA.16816.F32 R40, R128.reuse, R42, RZ ;  /* 0x0000002a8028723c */ /* 0x040fee00000018ff */
[----:B------:R-:W2:Y:S01]  /*28c90*/  LDSM.16.M88.4 R120, [R176+0x9000] ;  /* 0x00900000b078783b */ /* 0x000ea20000000200 */
[C---:B----4-:R-:W-:Y:S07]  /*28ca0*/  HMMA.16816.F32 R44, R128.reuse, R48, RZ ;  /* 0x00000030802c723c */ /* 0x050fee00000018ff */
[----:B------:R-:W4:Y:S01]  /*28cb0*/  LDSM.16.M88.4 R168, [R176+0x9800] ;  /* 0x00980000b0a8783b */ /* 0x000f220000000200 */
[C---:B------:R-:W-:Y:S07]  /*28cc0*/  HMMA.16816.F32 R48, R128.reuse, R50, RZ ;  /* 0x000000328030723c */ /* 0x040fee00000018ff */
[----:B------:R-:W-:Y:S01]  /*28cd0*/  LDSM.16.M88.4 R172, [R172] ;  /* 0x00000000acac783b */ /* 0x000fe20000000200 */
[C---:B------:R-:W-:Y:S07]  /*28ce0*/  HMMA.16816.F32 R52, R128.reuse, R56, RZ ;  /* 0x000000388034723c */ /* 0x040fee00000018ff */
[----:B------:R-:W0:Y:S01]  /*28cf0*/  LDGDEPBAR ;  /* 0x00000000000079af */ /* 0x000e220000000000 */
[C---:B------:R-:W-:Y:S08]  /*28d00*/  HMMA.16816.F32 R56, R128.reuse, R58, RZ ;  /* 0x0000003a8038723c */ /* 0x040ff000000018ff */
[C---:B-1----:R-:W-:Y:S08]  /*28d10*/  HMMA.16816.F32 R60, R128.reuse, R64, RZ ;  /* 0x00000040803c723c */ /* 0x042ff000000018ff */
[C---:B------:R-:W-:Y:S08]  /*28d20*/  HMMA.16816.F32 R64, R128.reuse, R66, RZ ;  /* 0x000000428040723c */ /* 0x040ff000000018ff */
[C---:B------:R-:W-:Y:S08]  /*28d30*/  HMMA.16816.F32 R68, R128.reuse, R72, RZ ;  /* 0x000000488044723c */ /* 0x040ff000000018ff */
[C---:B------:R-:W-:Y:S08]  /*28d40*/  HMMA.16816.F32 R72, R128.reuse, R74, RZ ;  /* 0x0000004a8048723c */ /* 0x040ff000000018ff */
[C---:B--2---:R-:W-:Y:S08]  /*28d50*/  HMMA.16816.F32 R76, R128.reuse, R80, RZ ;  /* 0x00000050804c723c */ /* 0x044ff000000018ff */
[C---:B------:R-:W-:Y:S08]  /*28d60*/  HMMA.16816.F32 R80, R128.reuse, R82, RZ ;  /* 0x000000528050723c */ /* 0x040ff000000018ff */
[C---:B------:R-:W-:Y:S08]  /*28d70*/  HMMA.16816.F32 R84, R128.reuse, R88, RZ ;  /* 0x000000588054723c */ /* 0x040ff000000018ff */
[C---:B------:R-:W-:Y:S08]  /*28d80*/  HMMA.16816.F32 R88, R128.reuse, R90, RZ ;  /* 0x0000005a8058723c */ /* 0x040ff000000018ff */
[C---:B---3--:R-:W-:Y:S08]  /*28d90*/  HMMA.16816.F32 R92, R128.reuse, R96, RZ ;  /* 0x00000060805c723c */ /* 0x048ff000000018ff */
        /* <DEDUP_REMOVED lines=8> */
[----:B------:R-:W-:Y:S01]  /*28e20*/  HMMA.16816.F32 R128, R128, R170, RZ ;  /* 0x000000aa8080723c */ /* 0x000fe200000018ff */
        /* <DEDUP_REMOVED lines=47> */
[C---:B--2---:R-:W-:Y:S07]  /*29120*/  HMMA.16816.F32 R124, R172.reuse, R168, R124 ;  /* 0x000000a8ac7c723c */ /* 0x044fee000000187c */
[----:B------:R-:W-:Y:S01]  /*29130*/  LEA R168, R187, R183, 0x1 ;  /* 0x000000b7bba87211 */ /* 0x000fe200078e08ff */
[----:B------:R-:W-:Y:S01]  /*29140*/  HMMA.16816.F32 R128, R172, R170, R128 ;  /* 0x000000aaac80723c */ /* 0x000fe20000001880 */
[----:B------:R-:W-:Y:S08]  /*29150*/  LDSM.16.M88.4 R172, [R177] ;  /* 0x00000000b1ac783b */ /* 0x000ff00000000200 */
        /* <DEDUP_REMOVED lines=43> */
[----:B------:R1:W2:Y:S03]  /*29410*/  LDSM.16.M88.4 R172, [R2] ;  /* 0x0000000002ac783b */ /* 0x0002a60000000200 */
[----:B-1----:R-:W-:Y:S04]  /*29420*/  MOV R2, UR8 ;  /* 0x0000000800027c02 */ /* 0x002fe80008000f00 */
[C---:B--2---:R-:W-:Y:S08]  /*29430*/  HMMA.16816.F32 R92, R168.reuse, R172, R92 ;  /* 0x000000aca85c723c */ /* 0x044ff0000000185c */
[C---:B------:R-:W-:Y:S01]  /*29440*/  HMMA.16816.F32 R96, R168.reuse, R174, R96 ;  /* 0x000000aea860723c */ /* 0x040fe20000001860 */
[----:B------:R1:W2:Y:S08]  /*29450*/  LDSM.16.M88.4 R172, [R0] ;  /* 0x0000000000ac783b */ /* 0x0002b00000000200 */
[----:B-1----:R-:W3:Y:S01]  /*29460*/  LD.E R0, [R2.64+0x18c] ;  /* 0x00018c0402007980 */ /* 0x002ee2000c101900 */
[C---:B--2---:R-:W-:Y:S07]  /*29470*/  HMMA.16816.F32 R100, R168.reuse, R172, R100 ;  /* 0x000000aca864723c */ /* 0x044fee0000001864 */
        /* <DEDUP_REMOVED lines=13> */
[----:B------:R-:W-:Y:S08]  /*29550*/  LDSM.16.M88.4 R168, [R185] ;  /* 0x00000000b9a8783b */ /* 0x000ff00000000200 */
[----:B------:R-:W1:Y:S02]  /*29560*/  LDSM.16.M88.4 R172, [R182] ;  /* 0x00000000b6ac783b */ /* 0x000e640000000200 */
[C---:B-1----:R-:W-:Y:S08]  /*29570*/  HMMA.16816.F32 R4, R168.reuse, R172, R4 ;  /* 0x000000aca804723c */ /* 0x042ff00000001804 */
[C---:B------:R-:W-:Y:S01]  /*29580*/  HMMA.16816.F32 R8, R168.reuse, R174, R8 ;  /* 0x000000aea808723c */ /* 0x040fe20000001808 */
[----:B------:R-:W1:Y:S07]  /*29590*/  LDSM.16.M88.4 R172, [R182+0x800] ;  /* 0x00080000b6ac783b */ /* 0x000e6e0000000200 */
[C---:B-1----:R-:W-:Y:S08]  /*295a0*/  HMMA.16816.F32 R12, R168.reuse, R172, R12 ;  /* 0x000000aca80c723c */ /* 0x042ff0000000180c */
[C---:B------:R-:W-:Y:S01]  /*295b0*/  HMMA.16816.F32 R16, R168.reuse, R174, R16 ;  /* 0x000000aea810723c */ /* 0x040fe20000001810 */
[----:B------:R-:W1:Y:S03]  /*295c0*/  LDSM.16.M88.4 R172, [R182+0x1000] ;  /* 0x00100000b6ac783b */ /* 0x000e660000000200 */
[-C--:B---3--:R-:W-:Y:S02]  /*295d0*/  FMUL.FTZ R5, R5, R0.reuse ;  /* 0x0000000005057220 */ /* 0x088fe40000410000 */
[-C--:B------:R-:W-:Y:S02]  /*295e0*/  FMUL.FTZ R4, R4, R0.reuse ;  /* 0x0000000004047220 */ /* 0x080fe40000410000 */
[----:B------:R-:W2:Y:S08]  /*295f0*/  MUFU.TANH R219, R5 ;  /* 0x0000000500db7308 */ /* 0x000eb00000002400 */
[-C--:B------:R-:W-:Y:S02]  /*29600*/  FMUL.FTZ R15, R15, R0.reuse ;  /* 0x000000000f0f7220 */ /* 0x080fe40000410000 */
[-C--:B------:R-:W-:Y:S02]  /*29610*/  FMUL.FTZ R6, R6, R0.reuse ;  /* 0x0000000006067220 */ /* 0x080fe40000410000 */
[-C--:B------:R-:W-:Y:S02]  /*29620*/  FMUL.FTZ R7, R7, R0.reuse ;  /* 0x0000000007077220 */ /* 0x080fe40000410000 */
[-C--:B------:R-:W-:Y:S02]  /*29630*/  FMUL.FTZ R8, R8, R0.reuse ;  /* 0x0000000008087220 */ /* 0x080fe40000410000 */
[-C--:B------:R-:W-:Y:S01]  /*29640*/  FMUL.FTZ R16, R16, R0.reuse ;  /* 0x0000000010107220 */ /* 0x080fe20000410000 */
[----:B------:R-:W3:Y:S01]  /*29650*/  MUFU.TANH R214, R4 ;  /* 0x0000000400d67308 */ /* 0x000ee20000002400 */
[-C--:B------:R-:W-:Y:S02]  /*29660*/  FMUL.FTZ R17, R17, R0.reuse ;  /* 0x0000000011117220 */ /* 0x080fe40000410000 */
[-C--:B------:R-:W-:Y:S02]  /*29670*/  FMUL.FTZ R18, R18, R0.reuse ;  /* 0x0000000012127220 */ /* 0x080fe40000410000 */
[-C--:B------:R-:W-:Y:S02]  /*29680*/  FMUL.FTZ R19, R19, R0.reuse ;  /* 0x0000000013137220 */ /* 0x080fe40000410000 */
[-C--:B------:R-:W-:Y:S02]  /*29690*/  FMUL.FTZ R9, R9, R0.reuse ;  /* 0x0000000009097220 */ /* 0x080fe40000410000 */
[-C--:B------:R-:W-:Y:S01]  /*296a0*/  FMUL.FTZ R10, R10, R0.reuse ;  /* 0x000000000a0a7220 */ /* 0x080fe20000410000 */
[----:B------:R-:W4:Y:S01]  /*296b0*/  MUFU.TANH R218, R8 ;  /* 0x0000000800da7308 */ /* 0x000f220000002400 */
[-C--:B------:R-:W-:Y:S02]  /*296c0*/  FMUL.FTZ R11, R11, R0.reuse ;  /* 0x000000000b0b7220 */ /* 0x080fe40000410000 */
[-C--:B------:R-:W-:Y:S01]  /*296d0*/  FMUL.FTZ R12, R12, R0.reuse ;  /* 0x000000000c0c7220 */ /* 0x080fe20000410000 */
[C---:B-1----:R-:W-:Y:S03]  /*296e0*/  HMMA.16816.F32 R20, R168.reuse, R172, R20 ;  /* 0x000000aca814723c */ /* 0x042fe60000001814 */
[-C--:B------:R-:W-:Y:S03]  /*296f0*/  FMUL.FTZ R13, R13, R0.reuse ;  /* 0x000000000d0d7220 */ /* 0x080fe60000410000 */
[----:B------:R-:W1:Y:S01]  /*29700*/  MUFU.TANH R217, R9 ;  /* 0x0000000900d97308 */ /* 0x000e620000002400 */
[-C--:B------:R-:W-:Y:S01]  /*29710*/  FMUL.FTZ R14, R14, R0.reuse ;  /* 0x000000000e0e7220 */ /* 0x080fe20000410000 */
[C---:B------:R-:W-:Y:S01]  /*29720*/  HMMA.16816.F32 R24, R168.reuse, R174, R24 ;  /* 0x000000aea818723c */ /* 0x040fe20000001818 */
[----:B------:R-:W1:Y:S07]  /*29730*/  LDSM.16.M88.4 R172, [R182+0x1800] ;  /* 0x00180000b6ac783b */ /* 0x000e6e0000000200 */
[----:B------:R-:W1:Y:S08]  /*29740*/  MUFU.TANH R216, R12 ;  /* 0x0000000c00d87308 */ /* 0x000e700000002400 */
[-C--:B------:R-:W-:Y:S02]  /*29750*/  FMUL.FTZ R20, R20, R0.reuse ;  /* 0x0000000014147220 */ /* 0x080fe40000410000 */
[----:B------:R-:W1:Y:S01]  /*29760*/  MUFU.TANH R215, R13 ;  /* 0x0000000d00d77308 */ /* 0x000e620000002400 */
[-C--:B------:R-:W-:Y:S02]  /*29770*/  FMUL.FTZ R21, R21, R0.reuse ;  /* 0x0000000015157220 */ /* 0x080fe40000410000 */
[-C--:B------:R-:W-:Y:S02]  /*29780*/  FMUL.FTZ R22, R22, R0.reuse ;  /* 0x0000000016167220 */ /* 0x080fe40000410000 */
[-C--:B------:R-:W-:Y:S02]  /*29790*/  FMUL.FTZ R23, R23, R0.reuse ;  /* 0x0000000017177220 */ /* 0x080fe40000410000 */
[-C--:B------:R-:W-:Y:S02]  /*297a0*/  FMUL.FTZ R24, R24, R0.reuse ;  /* 0x0000000018187220 */ /* 0x080fe40000410000 */
[-C--:B------:R-:W-:Y:S01]  /*297b0*/  FMUL.FTZ R25, R25, R0.reuse ;  /* 0x0000000019197220 */ /* 0x080fe20000410000 */
[----:B------:R-:W2:Y:S01]  /*297c0*/  MUFU.TANH R213, R16 ;  /* 0x0000001000d57308 */ /* 0x000ea20000002400 */
[-C--:B------:R-:W-:Y:S02]  /*297d0*/  FMUL.FTZ R26, R26, R0.reuse ;  /* 0x000000001a1a7220 */ /* 0x080fe40000410000 */
[-C--:B------:R-:W-:Y:S07]  /*297e0*/  FMUL.FTZ R27, R27, R0.reuse ;  /* 0x000000001b1b7220 */ /* 0x080fee0000410000 */
[----:B------:R-:W2:Y:S01]  /*297f0*/  MUFU.TANH R212, R17 ;  /* 0x0000001100d47308 */ /* 0x000ea20000002400 */
[C---:B-1----:R-:W-:Y:S09]  /*29800*/  HMMA.16816.F32 R28, R168.reuse, R172, R28 ;  /* 0x000000aca81c723c */ /* 0x042ff2000000181c */
[----:B------:R-:W1:Y:S01]  /*29810*/  MUFU.TANH R19, R19 ;  /* 0x0000001300137308 */ /* 0x000e620000002400 */
[C---:B------:R-:W-:Y:S01]  /*29820*/  HMMA.16816.F32 R32, R168.reuse, R174, R32 ;  /* 0x000000aea820723c */ /* 0x040fe20000001820 */
[----:B------:R-:W1:Y:S08]  /*29830*/  LDSM.16.M88.4 R172, [R182+0x2000] ;  /* 0x00200000b6ac783b */ /* 0x000e700000000200 */
[----:B------:R-:W1:Y:S05]  /*29840*/  MUFU.TANH R211, R20 ;  /* 0x0000001400d37308 */ /* 0x000e6a0000002400 */
[-C--:B------:R-:W-:Y:S05]  /*29850*/  FMUL.FTZ R28, R28, R0.reuse ;  /* 0x000000001c1c7220 */ /* 0x080fea0000410000 */
[----:B------:R-:W2:Y:S01]  /*29860*/  MUFU.TANH R210, R21 ;  /* 0x0000001500d27308 */ /* 0x000ea20000002400 */
        /* <DEDUP_REMOVED lines=14> */
[-C--:B------:R-:W-:Y:S02]  /*29950*/  FMUL.FTZ R36, R36, R0.reuse ;  /* 0x0000000024247220 */ /* 0x080fe40000410000 */
[-C--:B------:R-:W-:Y:S03]  /*29960*/  FMUL.FTZ R38, R38, R0.reuse ;  /* 0x0000000026267220 */ /* 0x080fe60000410000 */
[----:B------:R-:W2:Y:S01]  /*29970*/  MUFU.TANH R26, R26 ;  /* 0x0000001a001a7308 */ /* 0x000ea20000002400 */
[-C--:B------:R-:W-:Y:S02]  /*29980*/  FMUL.FTZ R37, R37, R0.reuse ;  /* 0x0000000025257220 */ /* 0x080fe40000410000 */
[-C--:B------:R-:W-:Y:S02]  /*29990*/  FMUL.FTZ R39, R39, R0.reuse ;  /* 0x0000000027277220 */ /* 0x080fe40000410000 */
[-C--:B------:R-:W-:Y:S02]  /*299a0*/  FMUL.FTZ R40, R40, R0.reuse ;  /* 0x0000000028287220 */ /* 0x080fe40000410000 */
[-C--:B------:R-:W-:Y:S02]  /*299b0*/  FMUL.FTZ R42, R42, R0.reuse ;  /* 0x000000002a2a7220 */ /* 0x080fe40000410000 */
[-C--:B------:R-:W-:Y:S01]  /*299c0*/  FMUL.FTZ R41, R41, R0.reuse ;  /* 0x0000000029297220 */ /* 0x080fe20000410000 */
[----:B------:R2:W2:Y:S01]  /*299d0*/  MUFU.TANH R203, R36 ;  /* 0x0000002400cb7308 */ /* 0x0004a20000002400 */
[----:B------:R-:W-:Y:S09]  /*299e0*/  FMUL.FTZ R43, R43, R0 ;  /* 0x000000002b2b7220 */ /* 0x000ff20000410000 */
[----:B------:R-:W3:Y:S01]  /*299f0*/  MUFU.TANH R27, R27 ;  /* 0x0000001b001b7308 */ /* 0x000ee20000002400 */
[C---:B-1----:R-:W-:Y:S09]  /*29a00*/  HMMA.16816.F32 R44, R168.reuse, R172, R44 ;  /* 0x000000aca82c723c */ /* 0x042ff2000000182c */
[----:B------:R1:W1:Y:S01]  /*29a10*/  MUFU.TANH R207, R28 ;  /* 0x0000001c00cf7308 */ /* 0x0002620000002400 */
[C---:B------:R-:W-:Y:S01]  /*29a20*/  HMMA.16816.F32 R48, R168.reuse, R174, R48 ;  /* 0x000000aea830723c */ /* 0x040fe20000001830 */
[----:B------:R-:W1:Y:S02]  /*29a30*/  LDSM.16.M88.4 R172, [R182+0x3000] ;  /* 0x00300000b6ac783b */ /* 0x000e640000000200 */
[----:B--2--5:R-:W-:Y:S04]  /*29a40*/  MOV R36, R188 ;  /* 0x000000bc00247202 */ /* 0x024fe80000000f00 */
[----:B------:R-:W-:Y:S02]  /*29a50*/  ISETP.GE.AND P0, PT, R36, 0x2, PT ;  /* 0x000000022400780c */ /* 0x000fe40003f06270 */
[----:B------:R2:W1:Y:S05]  /*29a60*/  MUFU.TANH R206, R29 ;  /* 0x0000001d00ce7308 */ /* 0x00046a0000002400 */
        /* <DEDUP_REMOVED lines=8> */
[----:B------:R-:W2:Y:S01]  /*29af0*/  MUFU.TANH R31, R31 ;  /* 0x0000001f001f7308 */ /* 0x000ea20000002400 */
[-C--:B------:R-:W-:Y:S09]  /*29b00*/  FMUL.FTZ R49, R49, R0.reuse ;  /* 0x0000000031317220 */ /* 0x080ff20000410000 */
[----:B------:R2:W2:Y:S01]  /*29b10*/  MUFU.TANH R205, R32 ;  /* 0x0000002000cd7308 */ /* 0x0004a20000002400 */
[C---:B-1----:R-:W-:Y:S09]  /*29b20*/  HMMA.16816.F32 R52, R168.reuse, R172, R52 ;  /* 0x000000aca834723c */ /* 0x042ff20000001834 */
[----:B------:R1:W1:Y:S01]  /*29b30*/  MUFU.TANH R204, R33 ;  /* 0x0000002100cc7308 */ /* 0x0002620000002400 */
        /* <DEDUP_REMOVED lines=12> */
[-C--:B------:R-:W-:Y:S09]  /*29c00*/  FMUL.FTZ R57, R57, R0.reuse ;  /* 0x0000000039397220 */ /* 0x080ff20000410000 */
[----:B------:R-:W2:Y:S01]  /*29c10*/  MUFU.TANH R38, R38 ;  /* 0x0000002600267308 */ /* 0x000ea20000002400 */
[C---:B-1----:R-:W-:Y:S09]  /*29c20*/  HMMA.16816.F32 R60, R168.reuse, R172, R60 ;  /* 0x000000aca83c723c */ /* 0x042ff2000000183c */
[----:B------:R1:W1:Y:S01]  /*29c30*/  MUFU.TANH R199, R40 ;  /* 0x0000002800c77308 */ /* 0x0002620000002400 */
[C---:B------:R-:W-:Y:S01]  /*29c40*/  HMMA.16816.F32 R64, R168.reuse, R174, R64 ;  /* 0x000000aea840723c */ /* 0x040fe20000001840 */
[----:B------:R-:W1:Y:S08]  /*29c50*/  LDSM.16.M88.4 R172, [R182+0x4000] ;  /* 0x00400000b6ac783b */ /* 0x000e700000000200 */
        /* <DEDUP_REMOVED lines=29> */
[----:B------:R-:W1:Y:S01]  /*29e30*/  MUFU.TANH R50, R50 ;  /* 0x0000003200327308 */ /* 0x000e620000002400 */
[C---:B------:R-:W-:Y:S01]  /*29e40*/  HMMA.16816.F32 R80, R168.reuse, R174, R80 ;  /* 0x000000aea850723c */ /* 0x040fe20000001850 */
[----:B------:R-:W1:Y:S08]  /*29e50*/  LDSM.16.M88.4 R172, [R182+0x5000] ;  /* 0x00500000b6ac783b */ /* 0x000e700000000200 */
[----:B------:R-:W1:Y:S05]  /*29e60*/  MUFU.TANH R51, R51 ;  /* 0x0000003300337308 */ /* 0x000e6a0000002400 */
[-C--:B------:R-:W-:Y:S02]  /*29e70*/  FMUL.FTZ R78, R78, R0.reuse ;  /* 0x000000004e4e7220 */ /* 0x080fe40000410000 */
[-C--:B------:R-:W-:Y:S03]  /*29e80*/  FMUL.FTZ R79, R79, R0.reuse ;  /* 0x000000004f4f7220 */ /* 0x080fe60000410000 */
[----:B------:R2:W2:Y:S01]  /*29e90*/  MUFU.TANH R193, R52 ;  /* 0x0000003400c17308 */ /* 0x0004a20000002400 */
        /* <DEDUP_REMOVED lines=9> */
[----:B------:R-:W1:Y:S01]  /*29f30*/  MUFU.TANH R55, R55 ;  /* 0x0000003700377308 */ /* 0x000e620000002400 */
        /* <DEDUP_REMOVED lines=18> */
[----:B------:R1:W1:Y:S05]  /*2a060*/  MUFU.TANH R16, R62 ;  /* 0x0000003e00107308 */ /* 0x00026a0000002400 */
        /* <DEDUP_REMOVED lines=24> */
[----:B------:R-:W2:Y:S01]  /*2a1f0*/  MUFU.TANH R70, R70 ;  /* 0x0000004600467308 */ /* 0x000ea20000002400 */
        /* <DEDUP_REMOVED lines=21> */
[----:B------:R-:W1:Y:S01]  /*2a350*/  LDSM.16.M88.4 R172, [R182+0x7800] ;  /* 0x00780000b6ac783b */ /* 0x000e620000000200 */
[----:B------:R-:W-:Y:S07]  /*2a360*/  DEPBAR.LE SB0, 0x0 ;  /* 0x000080000000791a */ /* 0x000fee0000000000 */
[----:B------:R-:W1:Y:S01]  /*2a370*/  MUFU.TANH R78, R78 ;  /* 0x0000004e004e7308 */ /* 0x000e620000002400 */
[----:B------:R-:W-:Y:S04]  /*2a380*/  BAR.SYNC.DEFER_BLOCKING 0x0 ;  /* 0x0000000000007b1d */ /* 0x000fe80000010000 */
        /* <DEDUP_REMOVED lines=13> */
[----:B------:R-:W-:Y:S09]  /*2a460*/  HMMA.16816.F32 R128, R168, R174, R128 ;  /* 0x000000aea880723c */ /* 0x000ff20000001880 */
[----:B------:R1:W1:Y:S05]  /*2a470*/  MUFU.TANH R169, R6 ;  /* 0x0000000600a97308 */ /* 0x00026a0000002400 */
[-C--:B------:R-:W-:Y:S02]  /*2a480*/  FMUL.FTZ R124, R124, R0.reuse ;  /* 0x000000007c7c7220 */ /* 0x080fe40000410000 */
[-C--:B------:R-:W-:Y:S03]  /*2a490*/  FMUL.FTZ R125, R125, R0.reuse ;  /* 0x000000007d7d7220 */ /* 0x080fe60000410000 */
[----:B------:R1:W1:Y:S01]  /*2a4a0*/  MUFU.TANH R174, R7 ;  /* 0x0000000700ae7308 */ /* 0x0002620000002400 */
[-C--:B------:R-:W-:Y:S02]  /*2a4b0*/  FMUL.FTZ R126, R126, R0.reuse ;  /* 0x000000007e7e7220 */ /* 0x080fe40000410000 */
[-C--:B------:R-:W-:Y:S02]  /*2a4c0*/  FMUL.FTZ R127, R127, R0.reuse ;  /* 0x000000007f7f7220 */ /* 0x080fe40000410000 */
[-C--:B------:R-:W-:Y:S02]  /*2a4d0*/  FMUL.FTZ R128, R128, R0.reuse ;  /* 0x0000000080807220 */ /* 0x080fe40000410000 */
[-C--:B------:R-:W-:Y:S02]  /*2a4e0*/  FMUL.FTZ R129, R129, R0.reuse ;  /* 0x0000000081817220 */ /* 0x080fe40000410000 */
[-C--:B------:R-:W-:Y:S01]  /*2a4f0*/  FMUL.FTZ R5, R130, R0.reuse ;  /* 0x0000000082057220 */ /* 0x080fe20000410000 */
[----:B------:R1:W1:Y:S01]  /*2a500*/  MUFU.TANH R172, R11 ;  /* 0x0000000b00ac7308 */ /* 0x0002620000002400 */
[----:B------:R-:W-:Y:S09]  /*2a510*/  FMUL.FTZ R0, R131, R0 ;  /* 0x0000000083007220 */ /* 0x000ff20000410000 */
        /* <DEDUP_REMOVED lines=55> */
[----:B------:R1:W1:Y:S01]  /*2a890*/  MUFU.TANH R4, R0 ;  /* 0x0000000000047308 */ /* 0x0002620000002400 */
[----:B------:R-:W-:-:S05]  /*2a8a0*/  @!P0 BRA `(.L_x_1427) ;  /* 0x00000fa000008947 */ /* 0x000fca0003800000 */
[----:B--234-:R-:W-:Y:S01]  /*2a8b0*/  ISETP.NE.U32.AND P0, PT, R240, RZ, PT ;  /* 0x000000fff000720c */ /* 0x01cfe20003f05070 */
[----:B------:R-:W-:Y:S03]  /*2a8c0*/  BSSY B0, `(.L_x_1428) ;  /* 0x0000048000007945 */ /* 0x000fe60003800000 */
[----:B------:R-:W-:Y:S11]  /*2a8d0*/  ISETP.NE.AND.EX P0, PT, R241, RZ, PT, P0 ;  /* 0x000000fff100720c */ /* 0x000ff60003f05300 */
[----:B------:R-:W-:Y:S02]  /*2a8e0*/  @!UPT UIADD3 URZ, URZ, URZ, URZ ;  /* 0x0000003f3f3ff290 */ /* 0x000fe4000fffe03f */
[----:B------:R-:W-:-:S05]  /*2a8f0*/  @!P0 BRA `(.L_x_1429) ;  /* 0x0000041000008947 */ /* 0x000fca0003800000 */
[----:B-1----:R-:W2:Y:S02]  /*2a900*/  LD.E R6, [R2.64+0x170] ;  /* 0x0001700402067980 */ /* 0x002ea4000c101900 */
        /* <DEDUP_REMOVED lines=64> */
.L_x_1429:
[----:B-1----:R-:W2:Y:S02]  /*2ad10*/  LD.E R0, [R2.64+0x38] ;  /* 0x0000380402007980 */ /* 0x002ea4000c101900 */
[----:B--2---:R-:W-:Y:S04]  /*2ad20*/  LEA R0, -R0, RZ, 0x8 ;  /* 0x000000ff00007211 */ /* 0x004fe800078e41ff */
[----:B------:R-:W-:Y:S02]  /*2ad30*/  SHF.R.S32.HI R6, RZ, 0x1f, R0 ;  /* 0x0000001fff067819 */ /* 0x000fe40000011400 */
.L_x_1430:
[----:B------:R-:W-:Y:S05]  /*2ad40*/  BSYNC B0 ;  /* 0x0000000000007941 */ /* 0x000fea0003800000 */
.L_x_1428:
        /* <DEDUP_REMOVED lines=19> */
[----:B------:R-:W5:Y:S04]  /*2ae80*/  LDL.64 R60, [R1+0x50] ;  /* 0x00005000013c7983 */ /* 0x000f680000100a00 */
        /* <DEDUP_REMOVED lines=15> */
[----:B------:R-:W3:Y:S03]  /*2af80*/  LDL R37, [R1+0xe4] ;  /* 0x0000e40001257983 */ /* 0x000ee60000100800 */
        /* <DEDUP_REMOVED lines=13> */
[----:B------:R-:W5:Y:S04]  /*2b060*/  LDL R14, [R1+0x120] ;  /* 0x00012000010e7983 */ /* 0x000f680000100800 */
[----:B------:R-:W-:Y:S01]  /*2b070*/  @!PT LDS RZ, [RZ] ;  /* 0x00000000fffff984 */ /* 0x000fe20000000800 */
[----:B------:R-:W-:Y:S01]  /*2b080*/  @!PT LDS RZ, [RZ] ;  /* 0x00000000fffff984 */ /* 0x000fe20000000800 */
[----:B------:R-:W-:Y:S01]  /*2b090*/  @!PT LDS RZ, [RZ] ;  /* 0x00000000fffff984 */ /* 0x000fe20000000800 */
[----:B------:R1:W-:Y:S04]  /*2b0a0*/  @!P0 LDGSTS.E.BYPASS.LTC128B.128 [R189+0x3800], [R10.64] ;  /* 0x038000000abd8fae */ /* 0x0003e8000b901d44 */
[----:B------:R1:W-:Y:S02]  /*2b0b0*/  @P0 STS.128 [R189+0x4000], RZ ;  /* 0x004000ffbd000388 */ /* 0x0003e40000000c00 */
[----:B-1----:R-:W-:Y:S01]  /*2b0c0*/  @!P0 IMAD.X R11, R6, 0x1, R13, P1 ;  /* 0x00000001060b8824 */ /* 0x002fe200008e060d */
[CC--:B------:R-:W-:Y:S01]  /*2b0d0*/  @!P0 LEA R10, P1, R7.reuse, R243.reuse, 0x1 ;  /* 0x000000f3070a8211 */ /* 0x0c0fe200078208ff */
[----:B------:R-:W5:Y:S03]  /*2b0e0*/  LDL R13, [R1+0x124] ;  /* 0x00012400010d7983 */ /* 0x000f660000100800 */
[----:B------:R-:W-:Y:S02]  /*2b0f0*/  @!P0 LEA.HI.X R11, R7, R242, R11, 0x1, P1 ;  /* 0x000000f2070b8211 */ /* 0x000fe400008f0c0b */
[----:B------:R-:W-:Y:S02]  /*2b100*/  @!P0 IADD3 R7, P1, R0, R52, RZ ;  /* 0x0000003400078210 */ /* 0x000fe40007f3e0ff */
[----:B------:R-:W5:Y:S04]  /*2b110*/  LDL.64 R52, [R1+0x68] ;  /* 0x0000680001347983 */ /* 0x000f680000100a00 */
        /* <DEDUP_REMOVED lines=15> */
[----:B------:R1:W-:Y:S01]  /*2b210*/  @P0 STS.128 [R189+0x5000], RZ ;  /* 0x005000ffbd000388 */ /* 0x0003e20000000c00 */
[----:B--2---:R-:W-:Y:S01]  /*2b220*/  @!P0 IMAD.X R11, R6, 0x1, R39, P1 ;  /* 0x00000001060b8824 */ /* 0x004fe200008e0627 */
[CC--:B------:R-:W-:Y:S02]  /*2b230*/  @!P0 LEA R10, P1, R7.reuse, R243.reuse, 0x1 ;  /* 0x000000f3070a8211 */ /* 0x0c0fe400078208ff */
[----:B------:R-:W2:Y:S02]  /*2b240*/  LDL R39, [R1+0xd8] ;  /* 0x0000d80001277983 */ /* 0x000ea40000100800 */
[----:B------:R-:W-:Y:S05]  /*2b250*/  @!P0 LEA.HI.X R11, R7, R242, R11, 0x1, P1 ;  /* 0x000000f2070b8211 */ /* 0x000fea00008f0c0b */
[----:B------:R-:W-:Y:S01]  /*2b260*/  @!PT LDS RZ, [RZ] ;  /* 0x00000000fffff984 */ /* 0x000fe20000000800 */
[----:B------:R-:W-:Y:S01]  /*2b270*/  @!PT LDS RZ, [RZ] ;  /* 0x00000000fffff984 */ /* 0x000fe20000000800 */
[----:B------:R-:W-:Y:S01]  /*2b280*/  @!PT LDS RZ, [RZ] ;  /* 0x00000000fffff984 */ /* 0x000fe20000000800 */
[----:B------:R3:W-:Y:S01]  /*2b290*/  @!P0 LDGSTS.E.BYPASS.LTC128B.128 [R189+0x5000], [R10.64] ;  /* 0x050000000abd8fae */ /* 0x0007e2000b901d44 */
[----:B----4-:R-:W-:Y:S03]  /*2b2a0*/  @!P0 IADD3 R7, P1, R0, R56, RZ ;  /* 0x0000003800078210 */ /* 0x010fe60007f3e0ff */
[----:B------:R-:W4:Y:S04]  /*2b2b0*/  LDL.64 R56, [R1+0x48] ;  /* 0x0000480001387983 */ /* 0x000f280000100a00 */
[----:B------:R1:W-:Y:S01]  /*2b2c0*/  @P0 STS.128 [R189+0x5800], RZ ;  /* 0x005800ffbd000388 */ /* 0x0003e20000000c00 */
[----:B---3--:R-:W-:Y:S01]  /*2b2d0*/  @!P0 IMAD.X R11, R6, 0x1, R37, P1 ;  /* 0x00000001060b8824 */ /* 0x008fe200008e0625 */
[CC--:B------:R-:W-:Y:S02]  /*2b2e0*/  @!P0 LEA R10, P1, R7.reuse, R243.reuse, 0x1 ;  /* 0x000000f3070a8211 */ /* 0x0c0fe400078208ff */
[----:B------:R-:W3:Y:S02]  /*2b2f0*/  LDL R37, [R1+0xd4] ;  /* 0x0000d40001257983 */ /* 0x000ee40000100800 */
[----:B------:R-:W-:Y:S05]  /*2b300*/  @!P0 LEA.HI.X R11, R7, R242, R11, 0x1, P1 ;  /* 0x000000f2070b8211 */ /* 0x000fea00008f0c0b */
[----:B------:R-:W-:Y:S01]  /*2b310*/  @!PT LDS RZ, [RZ] ;  /* 0x00000000fffff984 */ /* 0x000fe20000000800 */
[----:B------:R-:W-:Y:S01]  /*2b320*/  @!PT LDS RZ, [RZ] ;  /* 0x00000000fffff984 */ /* 0x000fe20000000800 */
[----:B------:R-:W-:Y:S01]  /*2b330*/  @!PT LDS RZ, [RZ] ;  /* 0x00000000fffff984 */ /* 0x000fe20000000800 */
[----:B------:R1:W-:Y:S04]  /*2b340*/  @!P0 LDGSTS.E.BYPASS.LTC128B.128 [R189+0x5800], [R10.64] ;  /* 0x058000000abd8fae */ /* 0x0003e8000b901d44 */
[----:B------:R1:W-:Y:S01]  /*2b350*/  @P0 STS.128 [R189+0x6000], RZ ;  /* 0x006000ffbd000388 */ /* 0x0003e20000000c00 */
[----:B-----5:R-:W-:Y:S03]  /*2b360*/  @!P0 IADD3 R7, P1, R0, R14, RZ ;  /* 0x0000000e00078210 */ /* 0x020fe60007f3e0ff */
[----:B------:R-:W5:Y:S02]  /*2b370*/  LDL R14, [R1+0xd0] ;  /* 0x0000d000010e7983 */ /* 0x000f640000100800 */
        /* <DEDUP_REMOVED lines=43> */
[----:B----4-:R-:W-:Y:S03]  /*2b630*/  @!P0 IADD3 R7, P1, R0, R56, RZ ;  /* 0x0000003800078210 */ /* 0x010fe60007f3e0ff */
[----:B------:R-:W-:Y:S01]  /*2b640*/  @!PT LDS RZ, [RZ] ;  /* 0x00000000fffff984 */ /* 0x000fe20000000800 */
[----:B------:R-:W-:Y:S01]  /*2b650*/  @!PT LDS RZ, [RZ] ;  /* 0x00000000fffff984 */ /* 0x000fe20000000800 */
[----:B------:R-:W-:Y:S01]  /*2b660*/  @!PT LDS RZ, [RZ] ;  /* 0x00000000fffff984 */ /* 0x000fe20000000800 */
[----:B------:R5:W-:Y:S04]  /*2b670*/  @!P0 LDGSTS.E.BYPASS.LTC128B.128 [R189+0x8000], [R10.64] ;  /* 0x080000000abd8fae */ /* 0x000be8000b901d44 */
[----:B------:R1:W-:Y:S01]  /*2b680*/  @P0 STS.128 [R189+0x8800], RZ ;  /* 0x008800ffbd000388 */ /* 0x0003e20000000c00 */
[----:B-----5:R-:W-:Y:S01]  /*2b690*/  @!P0 IMAD.X R11, R6, 0x1, R14, P1 ;  /* 0x00000001060b8824 */ /* 0x020fe200008e060e */
[CC--:B------:R-:W-:Y:S04]  /*2b6a0*/  @!P0 LEA R10, P1, R7.reuse, R243.reuse, 0x1 ;  /* 0x000000f3070a8211 */ /* 0x0c0fe800078208ff */
[----:B------:R-:W-:Y:S05]  /*2b6b0*/  @!P0 LEA.HI.X R11, R7, R242, R11, 0x1, P1 ;  /* 0x000000f2070b8211 */ /* 0x000fea00008f0c0b */
[----:B------:R-:W-:Y:S01]  /*2b6c0*/  @!PT LDS RZ, [RZ] ;  /* 0x00000000fffff984 */ /* 0x000fe20000000800 */
[----:B------:R-:W-:Y:S01]  /*2b6d0*/  @!PT LDS RZ, [RZ] ;  /* 0x00000000fffff984 */ /* 0x000fe20000000800 */
[----:B------:R-:W-:Y:S01]  /*2b6e0*/  @!PT LDS RZ, [RZ] ;  /* 0x00000000fffff984 */ /* 0x000fe20000000800 */
[----:B------:R2:W-:Y:S04]  /*2b6f0*/  @!P0 LDGSTS.E.BYPASS.LTC128B.128 [R189+0x8800], [R10.64] ;  /* 0x088000000abd8fae */ /* 0x0005e8000b901d44 */
[----:B------:R1:W-:Y:S01]  /*2b700*/  @P0 STS.128 [R189+0x9000], RZ ;  /* 0x009000ffbd000388 */ /* 0x0003e20000000c00 */
[----:B------:R-:W-:Y:S05]  /*2b710*/  @!P0 IADD3 R7, P1, R0, R52, RZ ;  /* 0x0000003400078210 */ /* 0x000fea0007f3e0ff */
[----:B--2---:R-:W-:Y:S01]  /*2b720*/  @!P0 IMAD.X R11, R6, 0x1, R13, P1 ;  /* 0x00000001060b8824 */ /* 0x004fe200008e060d */
        /* <DEDUP_REMOVED lines=8> */
[----:B------:R-:W-:Y:S01]  /*2b7b0*/  @!P0 IMAD.X R7, R6, 0x1, R12, P1 ;  /* 0x0000000106078824 */ /* 0x000fe200008e060c */
[C---:B------:R-:W-:Y:S01]  /*2b7c0*/  @!P0 LEA R6, P1, R0.reuse, R243, 0x1 ;  /* 0x000000f300068211 */ /* 0x040fe200078208ff */
[----:B------:R-:W-:Y:S03]  /*2b7d0*/  IMAD.MOV.U32 R243, RZ, RZ, R8 ;  /* 0x000000fffff37224 */ /* 0x000fe600078e0008 */
[----:B------:R-:W-:Y:S01]  /*2b7e0*/  @!P0 LEA.HI.X R7, R0, R242, R7, 0x1, P1 ;  /* 0x000000f200078211 */ /* 0x000fe200008f0c07 */
[----:B------:R-:W-:Y:S04]  /*2b7f0*/  IMAD.MOV.U32 R242, RZ, RZ, R9 ;  /* 0x000000fffff27224 */ /* 0x000fe800078e0009 */
[----:B------:R-:W-:Y:S01]  /*2b800*/  @!PT LDS RZ, [RZ] ;  /* 0x00000000fffff984 */ /* 0x000fe20000000800 */
[----:B------:R-:W-:Y:S01]  /*2b810*/  @!PT LDS RZ, [RZ] ;  /* 0x00000000fffff984 */ /* 0x000fe20000000800 */
[----:B------:R-:W-:Y:S01]  /*2b820*/  @!PT LDS RZ, [RZ] ;  /* 0x00000000fffff984 */ /* 0x000fe20000000800 */
[----:B------:R1:W-:Y:S04]  /*2b830*/  @!P0 LDGSTS.E.BYPASS.LTC128B.128 [R189+0x9800], [R6.64] ;  /* 0x0980000006bd8fae */ /* 0x0003e8000b901d44 */
[----:B------:R-:W0:Y:S02]  /*2b840*/  LDGDEPBAR ;  /* 0x00000000000079af */ /* 0x000e240000000000 */
.L_x_1427:
[----:B--234-:R-:W-:Y:S05]  /*2b850*/  BSYNC B1 ;  /* 0x0000000000017941 */ /* 0x01cfea0003800000 */
.L_x_1426:
[----:B-1----:R1:W2:Y:S04]  /*2b860*/  LD.E R0, [R2.64+0xdc] ;  /* 0x0000dc0402007980 */ /* 0x0022a8000c101900 */
[----:B------:R-:W3:Y:S01]  /*2b870*/  LDL.LU R8, [R1+0x8] ;  /* 0x0000080001087983 */ /* 0x000ee20000300800 */
[----:B-1----:R-:W-:Y:S04]  /*2b880*/  FMNMX.FTZ R2, R169, R134, !PT ;  /* 0x00000086a9027209 */ /* 0x002fe80007810000 */
        /* <DEDUP_REMOVED lines=67> */
[C---:B------:R-:W-:Y:S01]  /*2bcc0*/  FSETP.NEU.FTZ.AND P0, PT, R3.reuse, -INF , PT ;  /* 0xff8000000300780b */ /* 0x040fe20003f1d000 */
[C---:B--2---:R-:W-:Y:S02]  /*2bcd0*/  FMUL.FTZ R7, R0.reuse, R3 ;  /* 0x0000000300077220 */ /* 0x044fe40000410000 */
[----:B------:R-:W-:Y:S03]  /*2bce0*/  FADD.FTZ R2, -R3, R134 ;  /* 0x0000008603027221 */ /* 0x000fe60000010100 */
[----:B------:R-:W-:Y:S01]  /*2bcf0*/  FSEL R7, R7, RZ, P0 ;  /* 0x000000ff07077208 */ /* 0x000fe20000000000 */
[----:B------:R-:W-:Y:S04]  /*2bd00*/  FMUL.FTZ R2, R0, R2 ;  /* 0x0000000200027220 */ /* 0x000fe80000410000 */
[--C-:B------:R-:W-:Y:S01]  /*2bd10*/  FFMA.FTZ R201, R47, R0, -R7.reuse ;  /* 0x000000002fc97223 */ /* 0x100fe20000010807 */
[----:B------:R-:W-:Y:S01]  /*2bd20*/  MOV R47, R36 ;  /* 0x00000024002f7202 */ /* 0x000fe20000000f00 */
[----:B------:R-:W1:Y:S01]  /*2bd30*/  MUFU.EX2 R2, R2 ;  /* 0x0000000200027308 */ /* 0x000e620000000800 */
[----:B------:R-:W-:Y:S01]  /*2bd40*/  FMNMX.FTZ R36, R214, R135, !PT ;  /* 0x00000087d6247209 */ /* 0x000fe20007810000 */
[-CC-:B------:R-:W-:Y:S02]  /*2bd50*/  FFMA.FTZ R220, R46, R0.reuse, -R7.reuse ;  /* 0x000000002edc7223 */ /* 0x180fe40000010807 */
[--C-:B------:R-:W-:Y:S01]  /*2bd60*/  FFMA.FTZ R46, R107, R0, -R7.reuse ;  /* 0x000000006b2e7223 */ /* 0x100fe20000010807 */
[----:B------:R-:W-:Y:S01]  /*2bd70*/  FMNMX.FTZ R36, R219, R36, !PT ;  /* 0x00000024db247209 */ /* 0x000fe20007810000 */
[----:B------:R-:W2:Y:S01]  /*2bd80*/  LDL.LU R107, [R1+0xc] ;  /* 0x00000c00016b7983 */ /* 0x000ea20000300800 */
[--C-:B------:R-:W-:Y:S02]  /*2bd90*/  FFMA.FTZ R6, R169, R0, -R7.reuse ;  /* 0x00000000a9067223 */ /* 0x100fe40000010807 */
[----:B------:R-:W-:Y:S01]  /*2bda0*/  FMNMX.FTZ R36, R218, R36, !PT ;  /* 0x00000024da247209 */ /* 0x000fe20007810000 */
[-CC-:B------:R-:W-:Y:S01]  /*2bdb0*/  FFMA.FTZ R62, R170, R0.reuse, -R7.reuse ;  /* 0x00000000aa3e7223 */ /* 0x180fe20000010807 */
[----:B------:R1:W3:Y:S01]  /*2bdc0*/  MUFU.EX2 R13, R6 ;  /* 0x00000006000d7308 */ /* 0x0002e20000000800 */
        /* <DEDUP_REMOVED lines=23> */
[--C-:B------:R-:W-:Y:S02]  /*2bf40*/  FFMA.FTZ R122, R122, R0, -R7.reuse ;  /* 0x000000007a7a7223 */ /* 0x100fe40000010807 */
[----:B-1----:R-:W-:Y:S01]  /*2bf50*/  FMUL.FTZ R6, R2, R166 ;  /* 0x000000a602067220 */ /* 0x002fe20000410000 */
[----:B------:R-:W-:Y:S01]  /*2bf60*/  FMNMX.FTZ R36, R208, R36, !PT ;  /* 0x00000024d0247209 */ /* 0x000fe20007810000 */
[C---:B------:R-:W-:Y:S01]  /*2bf70*/  FMUL.FTZ R10, R2.reuse, R162 ;  /* 0x000000a2020a7220 */ /* 0x040fe20000410000 */
[----:B------:R-:W-:Y:S01]  /*2bf80*/  MOV R166, R47 ;  /* 0x0000002f00a67202 */ /* 0x000fe20000000f00 */
[C---:B------:R-:W-:Y:S01]  /*2bf90*/  FMUL.FTZ R11, R2.reuse, R163 ;  /* 0x000000a3020b7220 */ /* 0x040fe20000410000 */
[----:B------:R-:W-:Y:S01]  /*2bfa0*/  FMNMX.FTZ R36, R207, R36, !PT ;  /* 0x00000024cf247209 */ /* 0x000fe20007810000 */
[C---:B------:R-:W-:Y:S01]  /*2bfb0*/  FMUL.FTZ R14, R2.reuse, R158 ;  /* 0x0000009e020e7220 */ /* 0x040fe20000410000 */
[----:B------:R-:W-:Y:S01]  /*2bfc0*/  MOV R163, R46 ;  /* 0x0000002e00a37202 */ /* 0x000fe20000000f00 */
        /* <DEDUP_REMOVED lines=8> */
[----:B------:R-:W1:Y:S01]  /*2c050*/  MUFU.EX2 R41, R41 ;  /* 0x0000002900297308 */ /* 0x000e620000000800 */
[--C-:B------:R-:W-:Y:S02]  /*2c060*/  FFMA.FTZ R173, R38, R0, -R7.reuse ;  /* 0x0000000026ad7223 */ /* 0x100fe40000010807 */
[----:B------:R-:W-:Y:S01]  /*2c070*/  FMNMX.FTZ R36, R203, R36, !PT ;  /* 0x00000024cb247209 */ /* 0x000fe20007810000 */
[-CC-:B------:R-:W-:Y:S02]  /*2c080*/  FFMA.FTZ R43, R172, R0.reuse, -R7.reuse ;  /* 0x00000000ac2b7223 */ /* 0x180fe40000010807 */
[--C-:B------:R-:W-:Y:S01]  /*2c090*/  FFMA.FTZ R172, R18, R0, -R7.reuse ;  /* 0x0000000012ac7223 */ /* 0x100fe20000010807 */
[----:B------:R-:W-:Y:S01]  /*2c0a0*/  FMNMX.FTZ R36, R202, R36, !PT ;  /* 0x00000024ca247209 */ /* 0x000fe20007810000 */
[----:B------:R-:W-:Y:S02]  /*2c0b0*/  FMUL.FTZ R18, R2, R154 ;  /* 0x0000009a02127220 */ /* 0x000fe40000410000 */
[----:B------:R-:W-:Y:S01]  /*2c0c0*/  MUFU.EX2 R9, R9 ;  /* 0x0000000900097308 */ /* 0x000fe20000000800 */
[----:B------:R-:W-:Y:S01]  /*2c0d0*/  FMNMX.FTZ R36, R199, R36, !PT ;  /* 0x00000024c7247209 */ /* 0x000fe20007810000 */
[--C-:B------:R-:W-:Y:S02]  /*2c0e0*/  FFMA.FTZ R130, R22, R0, -R7.reuse ;  /* 0x0000000016827223 */ /* 0x100fe40000010807 */
[----:B------:R-:W-:Y:S01]  /*2c0f0*/  FMUL.FTZ R22, R2, R150 ;  /* 0x0000009602167220 */ /* 0x000fe20000410000 */
[----:B------:R-:W-:Y:S01]  /*2c100*/  FMNMX.FTZ R36, R198, R36, !PT ;  /* 0x00000024c6247209 */ /* 0x000fe20007810000 */
[--C-:B------:R-:W-:Y:S02]  /*2c110*/  FFMA.FTZ R73, R23, R0, -R7.reuse ;  /* 0x0000000017497223 */ /* 0x100fe40000010807 */
[----:B------:R-:W-:Y:S01]  /*2c120*/  FMUL.FTZ R23, R2, R151 ;  /* 0x0000009702177220 */ /* 0x000fe20000410000 */
[----:B------:R-:W-:Y:S01]  /*2c130*/  FMNMX.FTZ R36, R197, R36, !PT ;  /* 0x00000024c5247209 */ /* 0x000fe20007810000 */
[----:B------:R-:W-:Y:S01]  /*2c140*/  MUFU.EX2 R43, R43 ;  /* 0x0000002b002b7308 */ /* 0x000fe20000000800 */
[--C-:B------:R-:W-:Y:S02]  /*2c150*/  FFMA.FTZ R68, R26, R0, -R7.reuse ;  /* 0x000000001a447223 */ /* 0x100fe40000010807 */
[----:B------:R-:W-:Y:S01]  /*2c160*/  FMNMX.FTZ R36, R196, R36, !PT ;  /* 0x00000024c4247209 */ /* 0x000fe20007810000 */
[----:B------:R-:W-:Y:S02]  /*2c170*/  FMUL.FTZ R26, R2, R146 ;  /* 0x00000092021a7220 */ /* 0x000fe40000410000 */
[--C-:B------:R-:W-:Y:S01]  /*2c180*/  FFMA.FTZ R169, R30, R0, -R7.reuse ;  /* 0x000000001ea97223 */ /* 0x100fe20000010807 */
        /* <DEDUP_REMOVED lines=13> */
[-CC-:B------:R-:W-:Y:S02]  /*2c260*/  FFMA.FTZ R224, R16, R0.reuse, -R7.reuse ;  /* 0x0000000010e07223 */ /* 0x180fe40000010807 */
        /* <DEDUP_REMOVED lines=20> */
[-CC-:B------:R-:W-:Y:S01]  /*2c3b0*/  FFMA.FTZ R244, R87, R0.reuse, -R7.reuse ;  /* 0x0000000057f47223 */ /* 0x180fe20000010807 */
[----:B------:R-:W-:Y:S01]  /*2c3c0*/  MOV R162, R79 ;  /* 0x0000004f00a27202 */ /* 0x000fe20000000f00 */
[--C-:B------:R-:W-:Y:S01]  /*2c3d0*/  FFMA.FTZ R245, R90, R0, -R7.reuse ;  /* 0x000000005af57223 */ /* 0x100fe20000010807 */
        /* <DEDUP_REMOVED lines=21> */
[----:B------:R-:W-:Y:S01]  /*2c530*/  FFMA.FTZ R127, R127, R0, -R7 ;  /* 0x000000007f7f7223 */ /* 0x000fe20000010807 */
[----:B------:R-:W-:Y:S01]  /*2c540*/  FMNMX.FTZ R36, R85, R36, !PT ;  /* 0x0000002455247209 */ /* 0x000fe20007810000 */
[C---:B------:R-:W-:Y:S01]  /*2c550*/  FMUL.FTZ R7, R2.reuse, R167 ;  /* 0x000000a702077220 */ /* 0x040fe20000410000 */
[----:B------:R-:W-:Y:S01]  /*2c560*/  MOV R167, R67 ;  /* 0x0000004300a77202 */ /* 0x000fe20000000f00 */
[----:B---3--:R-:W-:Y:S01]  /*2c570*/  FFMA.FTZ R12, R2, R8, R13 ;  /* 0x00000008020c7223 */ /* 0x008fe2000001000d */
[----:B------:R-:W-:Y:S01]  /*2c580*/  MUFU.EX2 R67, R170 ;  /* 0x000000aa00437308 */ /* 0x000fe20000000800 */
        /* <DEDUP_REMOVED lines=22> */
[----:B------:R-:W3:Y:S02]  /*2c6f0*/  SHFL.BFLY PT, R2, R36, 0x2, 0x1f ;  /* 0x0c401f0024027f89 */ /* 0x000ee400000e0000 */
[----:B---3--:R-:W-:Y:S06]  /*2c700*/  FMNMX.FTZ R36, R36, R2, !PT ;  /* 0x0000000224247209 */ /* 0x008fec0007810000 */
[----:B------:R-:W3:Y:S02]  /*2c710*/  SHFL.BFLY PT, R2, R36, 0x1, 0x1f ;  /* 0x0c201f0024027f89 */ /* 0x000ee400000e0000 */
[----:B---3--:R-:W-:Y:S04]  /*2c720*/  FMNMX.FTZ R36, R36, R2, !PT ;  /* 0x0000000224247209 */ /* 0x008fe80007810000 */
[C---:B------:R-:W-:Y:S01]  /*2c730*/  FSETP.NEU.FTZ.AND P0, PT, R36.reuse, -INF , PT ;  /* 0xff8000002400780b */ /* 0x040fe20003f1d000 */
[----:B------:R-:W-:Y:S02]  /*2c740*/  FADD.FTZ R2, -R36, R135 ;  /* 0x0000008724027221 */ /* 0x000fe40000010100 */
[C---:B------:R-:W-:Y:S02]  /*2c750*/  FMUL.FTZ R5, R0.reuse, R36 ;  /* 0x0000002400057220 */ /* 0x040fe40000410000 */
[----:B------:R-:W-:Y:S03]  /*2c760*/  FMUL.FTZ R2, R0, R2 ;  /* 0x0000000200027220 */ /* 0x000fe60000410000 */
[----:B------:R-:W-:Y:S03]  /*2c770*/  FSEL R5, R5, RZ, P0 ;  /* 0x000000ff05057208 */ /* 0x000fe60000000000 */
[----:B------:R-:W3:Y:S02]  /*2c780*/  MUFU.EX2 R2, R2 ;  /* 0x0000000200027308 */ /* 0x000ee40000000800 */
[-CC-:B------:R-:W-:Y:S02]  /*2c790*/  FFMA.FTZ R81, R45, R0.reuse, -R5.reuse ;  /* 0x000000002d517223 */ /* 0x180fe40000010805 */
[-CC-:B------:R-:W-:Y:S02]  /*2c7a0*/  FFMA.FTZ R82, R44, R0.reuse, -R5.reuse ;  /* 0x000000002c527223 */ /* 0x180fe40000010805 */
[----:B------:R-:W4:Y:S01]  /*2c7b0*/  LDSM.16.MT88.4 R44, [R178+0xa000] ;  /* 0x00a00000b22c783b */ /* 0x000f220000004200 */
[-CC-:B------:R-:W-:Y:S02]  /*2c7c0*/  FFMA.FTZ R8, R219, R0.reuse, -R5.reuse ;  /* 0x00000000db087223 */ /* 0x180fe40000010805 */
[-CC-:B------:R-:W-:Y:S01]  /*2c7d0*/  FFMA.FTZ R4, R214, R0.reuse, -R5.reuse ;  /* 0x00000000d6047223 */ /* 0x180fe20000010805 */
[----:B------:R-:W-:Y:S01]  /*2c7e0*/  MUFU.EX2 R82, R82 ;  /* 0x0000005200527308 */ /* 0x000fe20000000800 */
[--C-:B------:R-:W-:Y:S01]  /*2c7f0*/  FFMA.FTZ R37, R218, R0, -R5.reuse ;  /* 0x00000000da257223 */ /* 0x100fe20000010805 */
[----:B------:R-:W-:Y:S01]  /*2c800*/  MOV R214, R42 ;  /* 0x0000002a00d67202 */ /* 0x000fe20000000f00 */
[-CC-:B------:R-:W-:Y:S02]  /*2c810*/  FFMA.FTZ R38, R217, R0.reuse, -R5.reuse ;  /* 0x00000000d9267223 */ /* 0x180fe40000010805 */
[-CC-:B------:R-:W-:Y:S02]  /*2c820*/  FFMA.FTZ R49, R216, R0.reuse, -R5.reuse ;  /* 0x00000000d8317223 */ /* 0x180fe40000010805 */
[-CC-:B------:R-:W-:Y:S02]  /*2c830*/  FFMA.FTZ R48, R215, R0.reuse, -R5.reuse ;  /* 0x00000000d7307223 */ /* 0x180fe40000010805 */
[-CC-:B------:R-:W-:Y:S01]  /*2c840*/  FFMA.FTZ R50, R213, R0.reuse, -R5.reuse ;  /* 0x00000000d5327223 */ /* 0x180fe20000010805 */
[----:B------:R5:W-:Y:S01]  /*2c850*/  MUFU.EX2 R159, R8 ;  /* 0x00000008009f7308 */ /* 0x000be20000000800 */
        /* <DEDUP_REMOVED lines=29> */
[----:B------:R1:W2:Y:S01]  /*2ca30*/  MUFU.EX2 R40, R4 ;  /* 0x0000000400287308 */ /* 0x0002a20000000800 */
        /* <DEDUP_REMOVED lines=34> */
[----:B------:R-:W-:Y:S01]  /*2cc60*/  FFMA.FTZ R129, R129, R0, -R5 ;  /* 0x0000000081817223 */ /* 0x000fe20000010805 */
[----:B------:R-:W-:Y:S01]  /*2cc70*/  MUFU.EX2 R64, R172 ;  /* 0x000000ac00407308 */ /* 0x000fe20000000800 */
[C---:B-1----:R-:W-:Y:S01]  /*2cc80*/  FADD.FTZ R0, R41.reuse, R12 ;  /* 0x0000000c29007221 */ /* 0x042fe20000010000 */
[----:B------:R-:W-:Y:S01]  /*2cc90*/  F2FP.PACK_AB R41, R41, R13 ;  /* 0x0000000d2929723e */ /* 0x000fe200000000ff */
[C---:B---3--:R-:W-:Y:S02]  /*2cca0*/  FMUL.FTZ R13, R2.reuse, R157 ;  /* 0x0000009d020d7220 */ /* 0x048fe40000410000 */
[C---:B-----5:R-:W-:Y:S02]  /*2ccb0*/  FMUL.FTZ R8, R2.reuse, R160 ;  /* 0x000000a002087220 */ /* 0x060fe40000410000 */
[----:B------:R-:W-:Y:S02]  /*2ccc0*/  FADD.FTZ R0, R9, R0 ;  /* 0x0000000009007221 */ /* 0x000fe40000010000 */
[C---:B------:R-:W-:Y:S01]  /*2ccd0*/  FMUL.FTZ R4, R2.reuse, R164 ;  /* 0x000000a402047220 */ /* 0x040fe20000410000 */
[----:B------:R-:W1:Y:S01]  /*2cce0*/  MUFU.EX2 R157, R37 ;  /* 0x00000025009d7308 */ /* 0x000e620000000800 */
[C---:B------:R-:W-:Y:S02]  /*2ccf0*/  FMUL.FTZ R5, R2.reuse, R165 ;  /* 0x000000a502057220 */ /* 0x040fe40000410000 */
[C---:B--2---:R-:W-:Y:S01]  /*2cd00*/  FFMA.FTZ R107, R2.reuse, R107, R40 ;  /* 0x0000006b026b7223 */ /* 0x044fe20000010028 */
[----:B------:R-:W-:Y:S01]  /*2cd10*/  F2FP.PACK_AB R40, R159, R40 ;  /* 0x000000289f28723e */ /* 0x000fe200000000ff */
[C---:B------:R-:W-:Y:S01]  /*2cd20*/  FADD.FTZ R0, R43.reuse, R0 ;  /* 0x000000002b007221 */ /* 0x040fe20000010000 */
[----:B------:R-:W-:Y:S01]  /*2cd30*/  F2FP.PACK_AB R43, R43, R9 ;  /* 0x000000092b2b723e */ /* 0x000fe200000000ff */
[C---:B------:R-:W-:Y:S02]  /*2cd40*/  FMUL.FTZ R9, R2.reuse, R161 ;  /* 0x000000a102097220 */ /* 0x040fe40000410000 */
[C---:B------:R-:W-:Y:S01]  /*2cd50*/  FMUL.FTZ R12, R2.reuse, R156 ;  /* 0x0000009c020c7220 */ /* 0x040fe20000410000 */
[----:B------:R-:W2:Y:S01]  /*2cd60*/  MUFU.EX2 R37, R39 ;  /* 0x0000002700257308 */ /* 0x000ea20000000800 */
[C---:B------:R-:W-:Y:S02]  /*2cd70*/  FMUL.FTZ R16, R2.reuse, R152 ;  /* 0x0000009802107220 */ /* 0x040fe40000410000 */
[C---:B------:R-:W-:Y:S02]  /*2cd80*/  FMUL.FTZ R17, R2.reuse, R153 ;  /* 0x0000009902117220 */ /* 0x040fe40000410000 */
[C---:B------:R-:W-:Y:S02]  /*2cd90*/  FMUL.FTZ R20, R2.reuse, R148 ;  /* 0x0000009402147220 */ /* 0x040fe40000410000 */
[C---:B------:R-:W-:Y:S02]  /*2cda0*/  FMUL.FTZ R21, R2.reuse, R149 ;  /* 0x0000009502157220 */ /* 0x040fe40000410000 */
[C---:B------:R-:W-:Y:S01]  /*2cdb0*/  FMUL.FTZ R24, R2.reuse, R144 ;  /* 0x0000009002187220 */ /* 0x040fe20000410000 */
[----:B------:R-:W-:Y:S01]  /*2cdc0*/  MUFU.EX2 R156, R48 ;  /* 0x00000030009c7308 */ /* 0x000fe20000000800 */
[C---:B------:R-:W-:Y:S02]  /*2cdd0*/  FMUL.FTZ R25, R2.reuse, R145 ;  /* 0x0000009102197220 */ /* 0x040fe40000410000 */
[----:B------:R-:W-:Y:S01]  /*2cde0*/  FMUL.FTZ R28, R2, R140 ;  /* 0x0000008c021c7220 */ /* 0x000fe20000410000 */
[----:B-1----:R-:W-:Y:S01]  /*2cdf0*/  F2FP.PACK_AB R42, R158, R157 ;  /* 0x0000009d9e2a723e */ /* 0x002fe200000000ff */
[C---:B------:R-:W-:Y:S02]  /*2ce00*/  FMUL.FTZ R29, R2.reuse, R141 ;  /* 0x0000008d021d7220 */ /* 0x040fe40000410000 */
[C---:B------:R-:W-:Y:S02]  /*2ce10*/  FMUL.FTZ R32, R2.reuse, R136 ;  /* 0x0000008802207220 */ /* 0x040fe40000410000 */
[----:B------:R-:W-:Y:S01]  /*2ce20*/  FMUL.FTZ R33, R2, R137 ;  /* 0x0000008902217220 */ /* 0x000fe20000410000 */
[----:B------:R1:W-:Y:S01]  /*2ce30*/  MUFU.EX2 R153, R50 ;  /* 0x0000003200997308 */ /* 0x0003e20000000800 */
[C---:B----4-:R-:W-:Y:S05]  /*2ce40*/  HMMA.16816.F32 R4, R40.reuse, R44, R4 ;  /* 0x0000002c2804723c */ /* 0x050fea0000001804 */
[----:B--2---:R-:W-:Y:S03]  /*2ce50*/  FADD.FTZ R0, R37, R0 ;  /* 0x0000000025007221 */ /* 0x004fe60000010000 */
[C---:B------:R-:W-:Y:S01]  /*2ce60*/  HMMA.16816.F32 R8, R40.reuse, R46, R8 ;  /* 0x0000002e2808723c */ /* 0x040fe20000001808 */
[----:B------:R-:W2:Y:S01]  /*2ce70*/  MUFU.EX2 R2, R62 ;  /* 0x0000003e00027308 */ /* 0x000ea20000000800 */
[----:B------:R-:W3:Y:S09]  /*2ce80*/  LDSM.16.MT88.4 R44, [R181+0xa000] ;  /* 0x00a00000b52c783b */ /* 0x000ef20000004200 */
[----:B------:R-:W4:Y:S01]  /*2ce90*/  MUFU.EX2 R39, R63 ;  /* 0x0000003f00277308 */ /* 0x000f220000000800 */
[----:B-1----:R-:W-:Y:S09]  /*2cea0*/  LDSM.16.MT88.4 R48, [R181+0xa800] ;  /* 0x00a80000b530783b */ /* 0x002ff20000004200 */
[----:B------:R-:W-:Y:S01]  /*2ceb0*/  MUFU.EX2 R152, R52 ;  /* 0x0000003400987308 */ /* 0x000fe20000000800 */
[----:B--2---:R-:W-:Y:S09]  /*2cec0*/  FADD.FTZ R0, R2, R0 ;  /* 0x0000000002007221 */ /* 0x004ff20000010000 */
[----:B------:R1:W-:Y:S01]  /*2ced0*/  MUFU.EX2 R149, R54 ;  /* 0x0000003600957308 */ /* 0x0003e20000000800 */
[----:B----4-:R-:W-:Y:S04]  /*2cee0*/  FADD.FTZ R0, R39, R0 ;  /* 0x0000000027007221 */ /* 0x010fe80000010000 */
[----:B------:R-:W-:Y:S05]  /*2cef0*/  FADD.FTZ R0, R38, R0 ;  /* 0x0000000026007221 */ /* 0x000fea0000010000 */
[----:B------:R-:W-:Y:S01]  /*2cf00*/  MUFU.EX2 R141, R58 ;  /* 0x0000003a008d7308 */ /* 0x000fe20000000800 */
[C---:B---3--:R-:W-:Y:S08]  /*2cf10*/  HMMA.16816.F32 R12, R40.reuse, R44, R12 ;  /* 0x0000002c280c723c */ /* 0x048ff0000000180c */
[C---:B------:R-:W-:Y:S01]  /*2cf20*/  HMMA.16816.F32 R16, R40.reuse, R46, R16 ;  /* 0x0000002e2810723c */ /* 0x040fe20000001810 */
[----:B------:R2:W-:Y:S01]  /*2cf30*/  MUFU.EX2 R148, R59 ;  /* 0x0000003b00947308 */ /* 0x0005e20000000800 */
[----:B------:R-:W3:Y:S08]  /*2cf40*/  LDSM.16.MT88.4 R44, [R179+0xa000] ;  /* 0x00a00000b32c783b */ /* 0x000ef00000004200 */
[----:B-1----:R-:W-:Y:S01]  /*2cf50*/  LDSM.16.MT88.4 R52, [R179+0xb000] ;  /* 0x00b00000b334783b */ /* 0x002fe20000004200 */
[----:B------:R1:W-:Y:S10]  /*2cf60*/  MUFU.EX2 R144, R61 ;  /* 0x0000003d00907308 */ /* 0x0003f40000000800 */
[----:B------:R-:W-:Y:S01]  /*2cf70*/  MUFU.EX2 R145, R66 ;  /* 0x0000004200917308 */ /* 0x000fe20000000800 */
[----:B--2---:R-:W-:Y:S09]  /*2cf80*/  LDSM.16.MT88.4 R56, [R178+0xb800] ;  /* 0x00b80000b238783b */ /* 0x004ff20000004200 */
[----:B------:R-:W-:Y:S01]  /*2cf90*/  MUFU.EX2 R146, R69 ;  /* 0x0000004500927308 */ /* 0x000fe20000000800 */
[----:B-1----:R-:W-:Y:S09]  /*2cfa0*/  LDSM.16.MT88.4 R60, [R179+0xc000] ;  /* 0x00c00000b33c783b */ /* 0x002ff20000004200 */
[----:B------:R-:W-:Y:S01]  /*2cfb0*/  MUFU.EX2 R69, R201 ;  /* 0x000000c900457308 */ /* 0x000fe20000000800 */
[C---:B---3--:R-:W-:Y:S08]  /*2cfc0*/  HMMA.16816.F32 R20, R40.reuse, R44, R20 ;  /* 0x0000002c2814723c */ /* 0x048ff00000001814 */
[C---:B------:R-:W-:Y:S01]  /*2cfd0*/  HMMA.16816.F32 R24, R40.reuse, R46, R24 ;  /* 0x0000002e2818723c */ /* 0x040fe20000001818 */
[----:B------:R-:W1:Y:S01]  /*2cfe0*/  LDSM.16.MT88.4 R44, [R180+0xa000] ;  /* 0x00a00000b42c783b */ /* 0x000e620000004200 */
[----:B------:R-:W-:Y:S10]  /*2cff0*/  MUFU.EX2 R80, R200 ;  /* 0x000000c800507308 */ /* 0x000ff40000000800 */
[----:B------:R-:W-:Y:S10]  /*2d000*/  MUFU.EX2 R140, R70 ;  /* 0x00000046008c7308 */ /* 0x000ff40000000800 */
[----:B------:R-:W-:Y:S10]  /*2d010*/  MUFU.EX2 R135, R71 ;  /* 0x0000004700877308 */ /* 0x000ff40000000800 */
[----:B------:R-:W-:Y:S01]  /*2d020*/  MUFU.EX2 R92, R92 ;  /* 0x0000005c005c7308 */ /* 0x000fe20000000800 */
[C---:B-1----:R-:W-:Y:S09]  /*2d030*/  HMMA.16816.F32 R28, R40.reuse, R44, R28 ;  /* 0x0000002c281c723c */ /* 0x042ff2000000181c */
[----:B------:R-:W-:Y:S01]  /*2d040*/  MUFU.EX2 R137, R76 ;  /* 0x0000004c00897308 */ /* 0x000fe20000000800 */
[----:B------:R-:W-:Y:S01]  /*2d050*/  HMMA.16816.F32 R32, R40, R46, R32 ;  /* 0x0000002e2820723c */ /* 0x000fe20000001820 */
[----:B------:R-:W1:Y:S08]  /*2d060*/  LDSM.16.MT88.4 R44, [R178+0xa800] ;  /* 0x00a80000b22c783b */ /* 0x000e700000004200 */
[----:B------:R-:W-:Y:S03]  /*2d070*/  MUFU.EX2 R139, R75 ;  /* 0x0000004b008b7308 */ /* 0x000fe60000000800 */
[----:B------:R-:W-:Y:S02]  /*2d080*/  F2FP.PACK_AB R40, R156, R155 ;  /* 0x0000009b9c28723e */ /* 0x000fe400000000ff */
[----:B------:R-:W-:Y:S02]  /*2d090*/  F2FP.PACK_AB R42, R154, R153 ;  /* 0x000000999a2a723e */ /* 0x000fe400000000ff */
[----:B------:R-:W-:Y:S03]  /*2d0a0*/  F2FP.PACK_AB R41, R2, R37 ;  /* 0x000000250229723e */ /* 0x000fe600000000ff */
[----:B------:R-:W-:Y:S01]  /*2d0b0*/  MUFU.EX2 R138, R74 ;  /* 0x0000004a008a7308 */ /* 0x000fe20000000800 */
[----:B------:R-:W-:Y:S09]  /*2d0c0*/  F2FP.PACK_AB R43, R38, R39 ;  /* 0x00000027262b723e */ /* 0x000ff200000000ff */
[----:B------:R-:W2:Y:S10]  /*2d0d0*/  MUFU.EX2 R37, R130 ;  /* 0x0000008200257308 */ /* 0x000eb40000000800 */
[----:B------:R-:W3:Y:S01]  /*2d0e0*/  MUFU.EX2 R2, R73 ;  /* 0x0000004900027308 */ /* 0x000ee20000000800 */
[C---:B-1----:R-:W-:Y:S09]  /*2d0f0*/  HMMA.16816.F32 R4, R40.reuse, R44, R4 ;  /* 0x0000002c2804723c */ /* 0x042ff20000001804 */
[----:B------:R-:W1:Y:S03]  /*2d100*/  MUFU.EX2 R39, R68 ;  /* 0x0000004400277308 */ /* 0x000e660000000800 */
[----:B--2---:R-:W-:Y:S01]  /*2d110*/  FADD.FTZ R0, R37, R0 ;  /* 0x0000000025007221 */ /* 0x004fe20000010000 */
[C---:B------:R-:W-:Y:S01]  /*2d120*/  HMMA.16816.F32 R8, R40.reuse, R46, R8 ;  /* 0x0000002e2808723c */ /* 0x040fe20000001808 */
[----:B------:R-:W2:Y:S05]  /*2d130*/  LDSM.16.MT88.4 R44, [R179+0xa800] ;  /* 0x00a80000b32c783b */ /* 0x000eaa0000004200 */
[----:B------:R-:W4:Y:S02]  /*2d140*/  MUFU.EX2 R38, R65 ;  /* 0x0000004100267308 */ /* 0x000f240000000800 */
[C---:B------:R-:W-:Y:S04]  /*2d150*/  HMMA.16816.F32 R12, R40.reuse, R48, R12 ;  /* 0x00000030280c723c */ /* 0x040fe8000000180c */
[----:B---3--:R-:W-:Y:S04]  /*2d160*/  FADD.FTZ R0, R2, R0 ;  /* 0x0000000002007221 */ /* 0x008fe80000010000 */
[----:B------:R-:W-:Y:S01]  /*2d170*/  MUFU.EX2 R65, R173 ;  /* 0x000000ad00417308 */ /* 0x000fe20000000800 */
[C---:B------:R-:W-:Y:S01]  /*2d180*/  HMMA.16816.F32 R16, R40.reuse, R50, R16 ;  /* 0x000000322810723c */ /* 0x040fe20000001810 */
[----:B------:R-:W3:Y:S02]  /*2d190*/  LDSM.16.MT88.4 R48, [R180+0xa800] ;  /* 0x00a80000b430783b */ /* 0x000ee40000004200 */
[----:B-1----:R-:W-:Y:S06]  /*2d1a0*/  FADD.FTZ R0, R39, R0 ;  /* 0x0000000027007221 */ /* 0x002fec0000010000 */
[----:B------:R-:W-:Y:S03]  /*2d1b0*/  MUFU.EX2 R68, R171 ;  /* 0x000000ab00447308 */ /* 0x000fe60000000800 */
[----:B----4-:R-:W-:Y:S07]  /*2d1c0*/  FADD.FTZ R0, R38, R0 ;  /* 0x0000000026007221 */ /* 0x010fee0000010000 */
[----:B------:R-:W-:Y:S01]  /*2d1d0*/  MUFU.EX2 R73, R220 ;  /* 0x000000dc00497308 */ /* 0x000fe20000000800 */
[C---:B--2---:R-:W-:Y:S09]  /*2d1e0*/  HMMA.16816.F32 R20, R40.reuse, R44, R20 ;  /* 0x0000002c2814723c */ /* 0x044ff20000001814 */
[----:B------:R-:W-:Y:S01]  /*2d1f0*/  MUFU.EX2 R130, R72 ;  /* 0x0000004800827308 */ /* 0x000fe20000000800 */
[C---:B------:R-:W-:Y:S01]  /*2d200*/  HMMA.16816.F32 R24, R40.reuse, R46, R24 ;  /* 0x0000002e2818723c */ /* 0x040fe20000001818 */
[----:B------:R-:W1:Y:S08]  /*2d210*/  LDSM.16.MT88.4 R44, [R178+0xb000] ;  /* 0x00b00000b22c783b */ /* 0x000e700000004200 */
[----:B------:R-:W-:Y:S01]  /*2d220*/  MUFU.EX2 R85, R222 ;  /* 0x000000de00557308 */ /* 0x000fe20000000800 */
[C---:B---3--:R-:W-:Y:S09]  /*2d230*/  HMMA.16816.F32 R28, R40.reuse, R48, R28 ;  /* 0x00000030281c723c */ /* 0x048ff2000000181c */
[----:B------:R-:W-:Y:S01]  /*2d240*/  MUFU.EX2 R84, R221 ;  /* 0x000000dd00547308 */ /* 0x000fe20000000800 */
[----:B------:R-:W-:Y:S01]  /*2d250*/  HMMA.16816.F32 R32, R40, R50, R32 ;  /* 0x000000322820723c */ /* 0x000fe20000001820 */
[----:B------:R-:W2:Y:S06]  /*2d260*/  LDSM.16.MT88.4 R48, [R181+0xb000] ;  /* 0x00b00000b530783b */ /* 0x000eac0000004200 */
[----:B------:R-:W-:Y:S02]  /*2d270*/  F2FP.PACK_AB R41, R2, R37 ;  /* 0x000000250229723e */ /* 0x000fe400000000ff */
[----:B------:R-:W-:Y:S01]  /*2d280*/  F2FP.PACK_AB R43, R38, R39 ;  /* 0x00000027262b723e */ /* 0x000fe200000000ff */
[----:B------:R-:W3:Y:S02]  /*2d290*/  MUFU.EX2 R37, R169 ;  /* 0x000000a900257308 */ /* 0x000ee40000000800 */
[----:B------:R-:W-:Y:S02]  /*2d2a0*/  F2FP.PACK_AB R40, R152, R150 ;  /* 0x000000969828723e */ /* 0x000fe400000000ff */
[----:B------:R-:W-:Y:S06]  /*2d2b0*/  F2FP.PACK_AB R42, R151, R149 ;  /* 0x00000095972a723e */ /* 0x000fec00000000ff */
[----:B------:R-:W4:Y:S01]  /*2d2c0*/  MUFU.EX2 R2, R168 ;  /* 0x000000a800027308 */ /* 0x000f220000000800 */
[C---:B-1----:R-:W-:Y:S09]  /*2d2d0*/  HMMA.16816.F32 R4, R40.reuse, R44, R4 ;  /* 0x0000002c2804723c */ /* 0x042ff20000001804 */
[----:B------:R-:W1:Y:S01]  /*2d2e0*/  MUFU.EX2 R39, R134 ;  /* 0x0000008600277308 */ /* 0x000e620000000800 */
[C---:B------:R-:W-:Y:S01]  /*2d2f0*/  HMMA.16816.F32 R8, R40.reuse, R46, R8 ;  /* 0x0000002e2808723c */ /* 0x040fe20000001808 */
[----:B------:R-:W5:Y:S02]  /*2d300*/  LDSM.16.MT88.4 R44, [R180+0xb000] ;  /* 0x00b00000b42c783b */ /* 0x000f640000004200 */
[----:B---3--:R-:W-:Y:S06]  /*2d310*/  FADD.FTZ R0, R37, R0 ;  /* 0x0000000025007221 */ /* 0x008fec0000010000 */
[----:B------:R-:W-:Y:S01]  /*2d320*/  MUFU.EX2 R134, R78 ;  /* 0x0000004e00867308 */ /* 0x000fe20000000800 */
[C---:B--2---:R-:W-:Y:S03]  /*2d330*/  HMMA.16816.F32 R12, R40.reuse, R48, R12 ;  /* 0x00000030280c723c */ /* 0x044fe6000000180c */
[C---:B----4-:R-:W-:Y:S04]  /*2d340*/  FADD.FTZ R0, R2.reuse, R0 ;  /* 0x0000000002007221 */ /* 0x050fe80000010000 */
[----:B------:R-:W-:Y:S01]  /*2d350*/  F2FP.PACK_AB R48, R147, R142 ;  /* 0x0000008e9330723e */ /* 0x000fe200000000ff */
[C---:B------:R-:W-:Y:S01]  /*2d360*/  HMMA.16816.F32 R16, R40.reuse, R50, R16 ;  /* 0x000000322810723c */ /* 0x040fe20000001810 */
[----:B------:R-:W2:Y:S03]  /*2d370*/  MUFU.EX2 R38, R131 ;  /* 0x0000008300267308 */ /* 0x000ea60000000800 */
[----:B------:R-:W-:Y:S01]  /*2d380*/  F2FP.PACK_AB R49, R2, R37 ;  /* 0x000000250231723e */ /* 0x000fe200000000ff */
[----:B-1----:R-:W-:Y:S02]  /*2d390*/  FADD.FTZ R0, R39, R0 ;  /* 0x0000000027007221 */ /* 0x002fe40000010000 */
[----:B------:R-:W-:Y:S01]  /*2d3a0*/  F2FP.PACK_AB R50, R144, R141 ;  /* 0x0000008d9032723e */ /* 0x000fe200000000ff */
[C---:B------:R-:W-:Y:S03]  /*2d3b0*/  HMMA.16816.F32 R20, R40.reuse, R52, R20 ;  /* 0x000000342814723c */ /* 0x040fe60000001814 */
[----:B------:R-:W1:Y:S05]  /*2d3c0*/  MUFU.EX2 R37, R228 ;  /* 0x000000e400257308 */ /* 0x000e6a0000000800 */
[C---:B------:R-:W-:Y:S01]  /*2d3d0*/  HMMA.16816.F32 R24, R40.reuse, R54, R24 ;  /* 0x000000362818723c */ /* 0x040fe20000001818 */
[----:B------:R-:W3:Y:S04]  /*2d3e0*/  LDSM.16.MT88.4 R52, [R181+0xb800] ;  /* 0x00b80000b534783b */ /* 0x000ee80000004200 */
[----:B------:R-:W4:Y:S03]  /*2d3f0*/  MUFU.EX2 R2, R227 ;  /* 0x000000e300027308 */ /* 0x000f260000000800 */
[C---:B-----5:R-:W-:Y:S04]  /*2d400*/  HMMA.16816.F32 R28, R40.reuse, R44, R28 ;  /* 0x0000002c281c723c */ /* 0x060fe8000000181c */
[C---:B--2---:R-:W-:Y:S01]  /*2d410*/  F2FP.PACK_AB R51, R38.reuse, R39 ;  /* 0x000000272633723e */ /* 0x044fe200000000ff */
[----:B------:R-:W-:Y:S02]  /*2d420*/  FADD.FTZ R0, R38, R0 ;  /* 0x0000000026007221 */ /* 0x000fe40000010000 */
[----:B------:R-:W2:Y:S01]  /*2d430*/  MUFU.EX2 R39, R226 ;  /* 0x000000e200277308 */ /* 0x000ea20000000800 */
[----:B------:R-:W-:Y:S01]  /*2d440*/  HMMA.16816.F32 R32, R40, R46, R32 ;  /* 0x0000002e2820723c */ /* 0x000fe20000001820 */
[----:B------:R-:W5:Y:S03]  /*2d450*/  LDSM.16.MT88.4 R40, [R179+0xb800] ;  /* 0x00b80000b328783b */ /* 0x000f660000004200 */
[----:B------:R-:W-:Y:S04]  /*2d460*/  FADD.FTZ R0, R65, R0 ;  /* 0x0000000041007221 */ /* 0x000fe80000010000 */
[C---:B------:R-:W-:Y:S01]  /*2d470*/  HMMA.16816.F32 R4, R48.reuse, R56, R4 ;  /* 0x000000383004723c */ /* 0x040fe20000001804 */
[----:B------:R-:W1:Y:S01]  /*2d480*/  LDSM.16.MT88.4 R44, [R180+0xb800] ;  /* 0x00b80000b42c783b */ /* 0x000e620000004200 */
[----:B------:R-:W1:Y:S03]  /*2d490*/  MUFU.EX2 R38, R225 ;  /* 0x000000e100267308 */ /* 0x000e660000000800 */
[----:B------:R-:W-:Y:S03]  /*2d4a0*/  FADD.FTZ R0, R64, R0 ;  /* 0x0000000040007221 */ /* 0x000fe60000010000 */
[C---:B------:R-:W-:Y:S01]  /*2d4b0*/  HMMA.16816.F32 R8, R48.reuse, R58, R8 ;  /* 0x0000003a3008723c */ /* 0x040fe20000001808 */
[----:B------:R-:W-:Y:S03]  /*2d4c0*/  LDSM.16.MT88.4 R56, [R181+0xc000] ;  /* 0x00c00000b538783b */ /* 0x000fe60000004200 */
[----:B------:R-:W-:Y:S01]  /*2d4d0*/  FADD.FTZ R0, R68, R0 ;  /* 0x0000000044007221 */ /* 0x000fe20000010000 */
[----:B------:R-:W-:Y:S03]  /*2d4e0*/  MUFU.EX2 R131, R77 ;  /* 0x0000004d00837308 */ /* 0x000fe60000000800 */
[C---:B---3--:R-:W-:Y:S04]  /*2d4f0*/  HMMA.16816.F32 R12, R48.reuse, R52, R12 ;  /* 0x00000034300c723c */ /* 0x048fe8000000180c */
[----:B------:R-:W-:Y:S03]  /*2d500*/  FADD.FTZ R0, R67, R0 ;  /* 0x0000000043007221 */ /* 0x000fe60000010000 */
[----:B------:R-:W3:Y:S01]  /*2d510*/  MUFU.EX2 R78, R224 ;  /* 0x000000e0004e7308 */ /* 0x000ee20000000800 */
[C---:B------:R-:W-:Y:S01]  /*2d520*/  HMMA.16816.F32 R16, R48.reuse, R54, R16 ;  /* 0x000000363010723c */ /* 0x040fe20000001810 */
[----:B------:R-:W2:Y:S03]  /*2d530*/  LDSM.16.MT88.4 R52, [R178+0xc000] ;  /* 0x00c00000b234783b */ /* 0x000ea60000004200 */
[----:B------:R-:W-:Y:S04]  /*2d540*/  FADD.FTZ R0, R73, R0 ;  /* 0x0000000049007221 */ /* 0x000fe80000010000 */
[----:B------:R-:W-:Y:S01]  /*2d550*/  FADD.FTZ R0, R69, R0 ;  /* 0x0000000045007221 */ /* 0x000fe20000010000 */
[C---:B-----5:R-:W-:Y:S01]  /*2d560*/  HMMA.16816.F32 R20, R48.reuse, R40, R20 ;  /* 0x000000283014723c */ /* 0x060fe20000001814 */
[----:B------:R-:W5:Y:S02]  /*2d570*/  MUFU.EX2 R77, R223 ;  /* 0x000000df004d7308 */ /* 0x000f640000000800 */
[----:B------:R-:W-:Y:S04]  /*2d580*/  FADD.FTZ R0, R80, R0 ;  /* 0x0000000050007221 */ /* 0x000fe80000010000 */
[----:B------:R-:W-:Y:S01]  /*2d590*/  F2FP.PACK_AB R41, R64, R65 ;  /* 0x000000414029723e */ /* 0x000fe200000000ff */
[C---:B------:R-:W-:Y:S03]  /*2d5a0*/  HMMA.16816.F32 R24, R48.reuse, R42, R24 ;  /* 0x0000002a3018723c */ /* 0x040fe60000001818 */
[----:B------:R-:W-:Y:S01]  /*2d5b0*/  MUFU.EX2 R136, R81 ;  /* 0x0000005100887308 */ /* 0x000fe20000000800 */
[----:B------:R-:W-:Y:S01]  /*2d5c0*/  F2FP.PACK_AB R40, R148, R143 ;  /* 0x0000008f9428723e */ /* 0x000fe200000000ff */
[----:B------:R-:W-:Y:S02]  /*2d5d0*/  FADD.FTZ R0, R79, R0 ;  /* 0x000000004f007221 */ /* 0x000fe40000010000 */
[----:B------:R-:W-:Y:S01]  /*2d5e0*/  F2FP.PACK_AB R43, R67, R68 ;  /* 0x00000044432b723e */ /* 0x000fe200000000ff */
[C---:B-1----:R-:W-:Y:S01]  /*2d5f0*/  HMMA.16816.F32 R28, R48.reuse, R44, R28 ;  /* 0x0000002c301c723c */ /* 0x042fe2000000181c */
[----:B------:R-:W-:Y:S03]  /*2d600*/  LDSM.16.MT88.4 R64, [R181+0xc800] ;  /* 0x00c80000b540783b */ /* 0x000fe60000004200 */
[----:B------:R-:W-:Y:S01]  /*2d610*/  F2FP.PACK_AB R42, R146, R145 ;  /* 0x00000091922a723e */ /* 0x000fe200000000ff */
[----:B------:R-:W-:Y:S01]  /*2d620*/  MUFU.EX2 R83, R83 ;  /* 0x0000005300537308 */ /* 0x000fe20000000800 */
[----:B------:R-:W-:Y:S02]  /*2d630*/  FADD.FTZ R0, R37, R0 ;  /* 0x0000000025007221 */ /* 0x000fe40000010000 */
[----:B------:R-:W-:Y:S01]  /*2d640*/  HMMA.16816.F32 R32, R48, R46, R32 ;  /* 0x0000002e3020723c */ /* 0x000fe20000001820 */
[----:B------:R-:W1:Y:S03]  /*2d650*/  LDSM.16.MT88.4 R44, [R180+0xc000] ;  /* 0x00c00000b42c783b */ /* 0x000e660000004200 */
[----:B----4-:R-:W-:Y:S03]  /*2d660*/  FADD.FTZ R0, R2, R0 ;  /* 0x0000000002007221 */ /* 0x010fe60000010000 */
[----:B------:R-:W-:Y:S01]  /*2d670*/  F2FP.PACK_AB R49, R69, R73 ;  /* 0x000000494531723e */ /* 0x000fe200000000ff */
[C---:B--2---:R-:W-:Y:S01]  /*2d680*/  HMMA.16816.F32 R4, R40.reuse, R52, R4 ;  /* 0x000000342804723c */ /* 0x044fe20000001804 */
[----:B------:R-:W-:Y:S04]  /*2d690*/  MUFU.EX2 R69, R248 ;  /* 0x000000f800457308 */ /* 0x000fe80000000800 */
[----:B------:R-:W-:Y:S01]  /*2d6a0*/  F2FP.PACK_AB R51, R79, R80 ;  /* 0x000000504f33723e */ /* 0x000fe200000000ff */
[----:B------:R-:W-:Y:S01]  /*2d6b0*/  FADD.FTZ R0, R39, R0 ;  /* 0x0000000027007221 */ /* 0x000fe20000010000 */
[----:B------:R-:W-:Y:S01]  /*2d6c0*/  F2FP.PACK_AB R48, R135, R140 ;  /* 0x0000008c8730723e */ /* 0x000fe200000000ff */
[C---:B------:R-:W-:Y:S01]  /*2d6d0*/  HMMA.16816.F32 R8, R40.reuse, R54, R8 ;  /* 0x000000362808723c */ /* 0x040fe20000001808 */
[----:B------:R-:W2:Y:S02]  /*2d6e0*/  LDSM.16.MT88.4 R52, [R178+0xc800] ;  /* 0x00c80000b234783b */ /* 0x000ea40000004200 */
[----:B------:R-:W-:Y:S01]  /*2d6f0*/  MUFU.EX2 R80, R93 ;  /* 0x0000005d00507308 */ /* 0x000fe20000000800 */
[----:B------:R-:W-:Y:S01]  /*2d700*/  F2FP.PACK_AB R50, R134, R130 ;  /* 0x000000828632723e */ /* 0x000fe200000000ff */
[----:B------:R-:W-:Y:S03]  /*2d710*/  FADD.FTZ R0, R38, R0 ;  /* 0x0000000026007221 */ /* 0x000fe60000010000 */
[C---:B------:R-:W-:Y:S04]  /*2d720*/  HMMA.16816.F32 R12, R40.reuse, R56, R12 ;  /* 0x00000038280c723c */ /* 0x040fe8000000180c */
[----:B---3--:R-:W-:Y:S01]  /*2d730*/  FADD.FTZ R0, R78, R0 ;  /* 0x000000004e007221 */ /* 0x008fe20000010000 */
[----:B------:R-:W-:Y:S03]  /*2d740*/  MUFU.EX2 R79, R96 ;  /* 0x00000060004f7308 */ /* 0x000fe60000000800 */
[C---:B------:R-:W-:Y:S01]  /*2d750*/  HMMA.16816.F32 R16, R40.reuse, R58, R16 ;  /* 0x0000003a2810723c */ /* 0x040fe20000001810 */
[----:B------:R-:W3:Y:S03]  /*2d760*/  LDSM.16.MT88.4 R56, [R179+0xc800] ;  /* 0x00c80000b338783b */ /* 0x000ee60000004200 */
[----:B-----5:R-:W-:Y:S03]  /*2d770*/  FADD.FTZ R0, R77, R0 ;  /* 0x000000004d007221 */ /* 0x020fe60000010000 */
[----:B------:R-:W-:Y:S01]  /*2d780*/  MUFU.EX2 R86, R86 ;  /* 0x0000005600567308 */ /* 0x000fe20000000800 */
[C---:B------:R-:W-:Y:S04]  /*2d790*/  HMMA.16816.F32 R20, R40.reuse, R60, R20 ;  /* 0x0000003c2814723c */ /* 0x040fe80000001814 */
[----:B------:R-:W-:Y:S04]  /*2d7a0*/  FADD.FTZ R0, R85, R0 ;  /* 0x0000000055007221 */ /* 0x000fe80000010000 */
[C---:B------:R-:W-:Y:S01]  /*2d7b0*/  HMMA.16816.F32 R24, R40.reuse, R62, R24 ;  /* 0x0000003e2818723c */ /* 0x040fe20000001818 */
[----:B------:R-:W4:Y:S01]  /*2d7c0*/  LDSM.16.MT88.4 R60, [R180+0xc800] ;  /* 0x00c80000b43c783b */ /* 0x000f220000004200 */
[----:B------:R-:W5:Y:S02]  /*2d7d0*/  MUFU.EX2 R81, R229 ;  /* 0x000000e500517308 */ /* 0x000f640000000800 */
[----:B------:R-:W-:Y:S04]  /*2d7e0*/  FADD.FTZ R0, R84, R0 ;  /* 0x0000000054007221 */ /* 0x000fe80000010000 */
[C---:B-1----:R-:W-:Y:S04]  /*2d7f0*/  HMMA.16816.F32 R28, R40.reuse, R44, R28 ;  /* 0x0000002c281c723c */ /* 0x042fe8000000181c */
[----:B------:R-:W1:Y:S04]  /*2d800*/  MUFU.EX2 R76, R230 ;  /* 0x000000e6004c7308 */ /* 0x000e680000000800 */
[----:B------:R-:W-:Y:S01]  /*2d810*/  HMMA.16816.F32 R32, R40, R46, R32 ;  /* 0x0000002e2820723c */ /* 0x000fe20000001820 */
[----:B------:R-:W4:Y:S05]  /*2d820*/  LDSM.16.MT88.4 R44, [R178+0xd000] ;  /* 0x00d00000b22c783b */ /* 0x000f2a0000004200 */
[----:B------:R-:W3:Y:S01]  /*2d830*/  MUFU.EX2 R71, R231 ;  /* 0x000000e700477308 */ /* 0x000ee20000000800 */
[----:B------:R-:W-:Y:S01]  /*2d840*/  F2FP.PACK_AB R41, R2, R37 ;  /* 0x000000250229723e */ /* 0x000fe200000000ff */
[C---:B--2---:R-:W-:Y:S05]  /*2d850*/  HMMA.16816.F32 R4, R48.reuse, R52, R4 ;  /* 0x000000343004723c */ /* 0x044fea0000001804 */
[----:B------:R-:W-:Y:S01]  /*2d860*/  F2FP.PACK_AB R43, R38, R39 ;  /* 0x00000027262b723e */ /* 0x000fe200000000ff */
[----:B-----5:R-:W-:Y:S01]  /*2d870*/  FADD.FTZ R0, R81, R0 ;  /* 0x0000000051007221 */ /* 0x020fe20000010000 */
[----:B------:R-:W-:Y:S01]  /*2d880*/  F2FP.PACK_AB R40, R137, R131 ;  /* 0x000000838928723e */ /* 0x000fe200000000ff */
[C---:B------:R-:W-:Y:S01]  /*2d890*/  HMMA.16816.F32 R8, R48.reuse, R54, R8 ;  /* 0x000000363008723c */ /* 0x040fe20000001808 */
[----:B------:R-:W2:Y:S01]  /*2d8a0*/  LDSM.16.MT88.4 R52, [R181+0xd000] ;  /* 0x00d00000b534783b */ /* 0x000ea20000004200 */
[----:B------:R-:W-:Y:S02]  /*2d8b0*/  MUFU.EX2 R2, R246 ;  /* 0x000000f600027308 */ /* 0x000fe40000000800 */
[----:B------:R-:W-:Y:S01]  /*2d8c0*/  F2FP.PACK_AB R42, R138, R139 ;  /* 0x0000008b8a2a723e */ /* 0x000fe200000000ff */
[----:B-1----:R-:W-:Y:S03]  /*2d8d0*/  FADD.FTZ R0, R76, R0 ;  /* 0x000000004c007221 */ /* 0x002fe60000010000 */
[C---:B------:R-:W-:Y:S04]  /*2d8e0*/  HMMA.16816.F32 R12, R48.reuse, R64, R12 ;  /* 0x00000040300c723c */ /* 0x040fe8000000180c */
[----:B------:R-:W-:Y:S01]  /*2d8f0*/  MUFU.EX2 R38, R250 ;  /* 0x000000fa00267308 */ /* 0x000fe20000000800 */
[----:B---3--:R-:W-:Y:S03]  /*2d900*/  FADD.FTZ R0, R71, R0 ;  /* 0x0000000047007221 */ /* 0x008fe60000010000 */
[C---:B------:R-:W-:Y:S01]  /*2d910*/  HMMA.16816.F32 R16, R48.reuse, R66, R16 ;  /* 0x000000423010723c */ /* 0x040fe20000001810 */
[----:B------:R-:W-:Y:S05]  /*2d920*/  LDSM.16.MT88.4 R64, [R180+0xd000] ;  /* 0x00d00000b440783b */ /* 0x000fea0000004200 */
[----:B------:R-:W1:Y:S02]  /*2d930*/  MUFU.EX2 R68, R232 ;  /* 0x000000e800447308 */ /* 0x000e640000000800 */
[C---:B------:R-:W-:Y:S08]  /*2d940*/  HMMA.16816.F32 R20, R48.reuse, R56, R20 ;  /* 0x000000383014723c */ /* 0x040ff00000001814 */
[C---:B------:R-:W-:Y:S01]  /*2d950*/  HMMA.16816.F32 R24, R48.reuse, R58, R24 ;  /* 0x0000003a3018723c */ /* 0x040fe20000001818 */
[----:B------:R-:W3:Y:S01]  /*2d960*/  LDSM.16.MT88.4 R56, [R179+0xd000] ;  /* 0x00d00000b338783b */ /* 0x000ee20000004200 */
[----:B------:R-:W-:Y:S06]  /*2d970*/  MUFU.EX2 R87, R87 ;  /* 0x0000005700577308 */ /* 0x000fec0000000800 */
[C---:B----4-:R-:W-:Y:S04]  /*2d980*/  HMMA.16816.F32 R28, R48.reuse, R60, R28 ;  /* 0x0000003c301c723c */ /* 0x050fe8000000181c */
[----:B------:R-:W4:Y:S01]  /*2d990*/  MUFU.EX2 R90, R90 ;  /* 0x0000005a005a7308 */ /* 0x000f220000000800 */
[----:B-1----:R-:W-:Y:S03]  /*2d9a0*/  FADD.FTZ R0, R68, R0 ;  /* 0x0000000044007221 */ /* 0x002fe60000010000 */
[----:B------:R-:W-:Y:S01]  /*2d9b0*/  HMMA.16816.F32 R32, R48, R62, R32 ;  /* 0x0000003e3020723c */ /* 0x000fe20000001820 */
[----:B------:R-:W1:Y:S05]  /*2d9c0*/  LDSM.16.MT88.4 R48, [R178+0xd800] ;  /* 0x00d80000b230783b */ /* 0x000e6a0000004200 */
[----:B------:R-:W-:Y:S02]  /*2d9d0*/  MUFU.EX2 R91, R91 ;  /* 0x0000005b005b7308 */ /* 0x000fe40000000800 */
[C---:B------:R-:W-:Y:S01]  /*2d9e0*/  HMMA.16816.F32 R4, R40.reuse, R44, R4 ;  /* 0x0000002c2804723c */ /* 0x040fe20000001804 */
[----:B------:R-:W5:Y:S06]  /*2d9f0*/  LDSM.16.MT88.4 R60, [R181+0xd800] ;  /* 0x00d80000b53c783b */ /* 0x000f6c0000004200 */
[----:B------:R-:W-:Y:S01]  /*2da00*/  F2FP.PACK_AB R45, R77, R78 ;  /* 0x0000004e4d2d723e */ /* 0x000fe200000000ff */
[C---:B------:R-:W-:Y:S01]  /*2da10*/  HMMA.16816.F32 R8, R40.reuse, R46, R8 ;  /* 0x0000002e2808723c */ /* 0x040fe20000001808 */
[----:B------:R-:W-:Y:S03]  /*2da20*/  MUFU.EX2 R78, R97 ;  /* 0x00000061004e7308 */ /* 0x000fe60000000800 */
[----:B------:R-:W-:Y:S03]  /*2da30*/  F2FP.PACK_AB R44, R82, R136 ;  /* 0x00000088522c723e */ /* 0x000fe600000000ff */
[----:B------:R-:W-:Y:S01]  /*2da40*/  F2FP.PACK_AB R47, R84, R85 ;  /* 0x00000055542f723e */ /* 0x000fe200000000ff */
[C---:B--2---:R-:W-:Y:S03]  /*2da50*/  HMMA.16816.F32 R12, R40.reuse, R52, R12 ;  /* 0x00000034280c723c */ /* 0x044fe6000000180c */
[----:B------:R-:W-:Y:S01]  /*2da60*/  MUFU.EX2 R77, R100 ;  /* 0x00000064004d7308 */ /* 0x000fe20000000800 */
[----:B------:R-:W-:Y:S04]  /*2da70*/  F2FP.PACK_AB R46, R86, R83 ;  /* 0x00000053562e723e */ /* 0x000fe800000000ff */
[C---:B------:R-:W-:Y:S01]  /*2da80*/  HMMA.16816.F32 R16, R40.reuse, R54, R16 ;  /* 0x000000362810723c */ /* 0x040fe20000001810 */
[----:B------:R-:W2:Y:S04]  /*2da90*/  LDSM.16.MT88.4 R52, [R179+0xd800] ;  /* 0x00d80000b334783b */ /* 0x000ea80000004200 */
[----:B------:R-:W1:Y:S03]  /*2daa0*/  MUFU.EX2 R94, R94 ;  /* 0x0000005e005e7308 */ /* 0x000e660000000800 */
[C---:B---3--:R-:W-:Y:S07]  /*2dab0*/  HMMA.16816.F32 R20, R40.reuse, R56, R20 ;  /* 0x000000382814723c */ /* 0x048fee0000001814 */
[----:B------:R-:W3:Y:S01]  /*2dac0*/  MUFU.EX2 R75, R233 ;  /* 0x000000e9004b7308 */ /* 0x000ee20000000800 */
[C---:B------:R-:W-:Y:S01]  /*2dad0*/  HMMA.16816.F32 R24, R40.reuse, R58, R24 ;  /* 0x0000003a2818723c */ /* 0x040fe20000001818 */
[----:B------:R-:W2:Y:S07]  /*2dae0*/  LDSM.16.MT88.4 R56, [R180+0xd800] ;  /* 0x00d80000b438783b */ /* 0x000eae0000004200 */
[C---:B------:R-:W-:Y:S01]  /*2daf0*/  HMMA.16816.F32 R28, R40.reuse, R64, R28 ;  /* 0x00000040281c723c */ /* 0x040fe2000000181c */
[----:B------:R-:W2:Y:S07]  /*2db00*/  MUFU.EX2 R74, R234 ;  /* 0x000000ea004a7308 */ /* 0x000eae0000000800 */
[----:B------:R-:W-:Y:S01]  /*2db10*/  HMMA.16816.F32 R32, R40, R66, R32 ;  /* 0x000000422820723c */ /* 0x000fe20000001820 */
[----:B------:R-:W-:Y:S02]  /*2db20*/  LDSM.16.MT88.4 R64, [R180+0xe000] ;  /* 0x00e00000b440783b */ /* 0x000fe40000004200 */
[----:B------:R-:W2:Y:S04]  /*2db30*/  MUFU.EX2 R73, R235 ;  /* 0x000000eb00497308 */ /* 0x000ea80000000800 */
[----:B------:R-:W-:Y:S01]  /*2db40*/  F2FP.PACK_AB R41, R76, R81 ;  /* 0x000000514c29723e */ /* 0x000fe200000000ff */
[C---:B-1----:R-:W-:Y:S05]  /*2db50*/  HMMA.16816.F32 R4, R44.reuse, R48, R4 ;  /* 0x000000302c04723c */ /* 0x042fea0000001804 */
[----:B------:R-:W-:Y:S01]  /*2db60*/  F2FP.PACK_AB R43, R68, R71 ;  /* 0x00000047442b723e */ /* 0x000fe200000000ff */
[----:B------:R-:W-:Y:S01]  /*2db70*/  MUFU.EX2 R76, R101 ;  /* 0x00000065004c7308 */ /* 0x000fe20000000800 */
[----:B----4-:R-:W-:Y:S01]  /*2db80*/  F2FP.PACK_AB R40, R90, R87 ;  /* 0x000000575a28723e */ /* 0x010fe200000000ff */
[C---:B------:R-:W-:Y:S01]  /*2db90*/  HMMA.16816.F32 R8, R44.reuse, R50, R8 ;  /* 0x000000322c08723c */ /* 0x040fe20000001808 */
[----:B------:R-:W1:Y:S03]  /*2dba0*/  LDSM.16.MT88.4 R48, [R178+0xe000] ;  /* 0x00e00000b230783b */ /* 0x000e660000004200 */
[----:B------:R-:W-:Y:S01]  /*2dbb0*/  F2FP.PACK_AB R42, R94, R91 ;  /* 0x0000005b5e2a723e */ /* 0x000fe200000000ff */
[----:B---3--:R-:W-:Y:S03]  /*2dbc0*/  FADD.FTZ R0, R75, R0 ;  /* 0x000000004b007221 */ /* 0x008fe60000010000 */
[C---:B-----5:R-:W-:Y:S01]  /*2dbd0*/  HMMA.16816.F32 R12, R44.reuse, R60, R12 ;  /* 0x0000003c2c0c723c */ /* 0x060fe2000000180c */
[----:B------:R-:W-:Y:S03]  /*2dbe0*/  MUFU.EX2 R71, R247 ;  /* 0x000000f700477308 */ /* 0x000fe60000000800 */
[----:B--2---:R-:W-:Y:S04]  /*2dbf0*/  FADD.FTZ R0, R74, R0 ;  /* 0x000000004a007221 */ /* 0x004fe80000010000 */
[C---:B------:R-:W-:Y:S01]  /*2dc00*/  HMMA.16816.F32 R16, R44.reuse, R62, R16 ;  /* 0x0000003e2c10723c */ /* 0x040fe20000001810 */
[----:B------:R-:W2:Y:S02]  /*2dc10*/  LDSM.16.MT88.4 R60, [R181+0xe000] ;  /* 0x00e00000b53c783b */ /* 0x000ea40000004200 */
[----:B------:R-:W-:Y:S01]  /*2dc20*/  MUFU.EX2 R68, R249 ;  /* 0x000000f900447308 */ /* 0x000fe20000000800 */
[----:B------:R-:W-:Y:S04]  /*2dc30*/  FADD.FTZ R0, R73, R0 ;  /* 0x0000000049007221 */ /* 0x000fe80000010000 */
[C---:B------:R-:W-:Y:S05]  /*2dc40*/  HMMA.16816.F32 R20, R44.reuse, R52, R20 ;  /* 0x000000342c14723c */ /* 0x040fea0000001814 */
[----:B------:R-:W3:Y:S03]  /*2dc50*/  MUFU.EX2 R70, R236 ;  /* 0x000000ec00467308 */ /* 0x000ee60000000800 */
[C---:B------:R-:W-:Y:S01]  /*2dc60*/  HMMA.16816.F32 R24, R44.reuse, R54, R24 ;  /* 0x000000362c18723c */ /* 0x040fe20000001818 */
[----:B------:R-:W4:Y:S06]  /*2dc70*/  LDSM.16.MT88.4 R52, [R179+0xe000] ;  /* 0x00e00000b334783b */ /* 0x000f2c0000004200 */
[----:B------:R-:W-:Y:S01]  /*2dc80*/  MUFU.EX2 R95, R95 ;  /* 0x0000005f005f7308 */ /* 0x000fe20000000800 */
[C---:B------:R-:W-:Y:S08]  /*2dc90*/  HMMA.16816.F32 R28, R44.reuse, R56, R28 ;  /* 0x000000382c1c723c */ /* 0x040ff0000000181c */
[----:B------:R-:W-:Y:S01]  /*2dca0*/  HMMA.16816.F32 R32, R44, R58, R32 ;  /* 0x0000003a2c20723c */ /* 0x000fe20000001820 */
[----:B------:R-:W-:Y:S01]  /*2dcb0*/  LDSM.16.MT88.4 R56, [R181+0xe800] ;  /* 0x00e80000b538783b */ /* 0x000fe20000004200 */
[----:B------:R-:W5:Y:S02]  /*2dcc0*/  MUFU.EX2 R98, R98 ;  /* 0x0000006200627308 */ /* 0x000f640000000800 */
[----:B---3--:R-:W-:Y:S03]  /*2dcd0*/  FADD.FTZ R0, R70, R0 ;  /* 0x0000000046007221 */ /* 0x008fe60000010000 */
[----:B------:R-:W-:Y:S01]  /*2dce0*/  F2FP.PACK_AB R45, R74, R75 ;  /* 0x0000004b4a2d723e */ /* 0x000fe200000000ff */
[C---:B-1----:R-:W-:Y:S04]  /*2dcf0*/  HMMA.16816.F32 R4, R40.reuse, R48, R4 ;  /* 0x000000302804723c */ /* 0x042fe80000001804 */
[----:B------:R-:W-:Y:S01]  /*2dd00*/  MUFU.EX2 R75, R104 ;  /* 0x00000068004b7308 */ /* 0x000fe20000000800 */
[----:B------:R-:W-:Y:S03]  /*2dd10*/  F2FP.PACK_AB R47, R70, R73 ;  /* 0x00000049462f723e */ /* 0x000fe600000000ff */
[C---:B------:R-:W-:Y:S01]  /*2dd20*/  HMMA.16816.F32 R8, R40.reuse, R50, R8 ;  /* 0x000000322808723c */ /* 0x040fe20000001808 */
[----:B------:R-:W1:Y:S05]  /*2dd30*/  LDSM.16.MT88.4 R48, [R178+0xe800] ;  /* 0x00e80000b230783b */ /* 0x000e6a0000004200 */
[----:B------:R-:W-:Y:S02]  /*2dd40*/  MUFU.EX2 R70, R251 ;  /* 0x000000fb00467308 */ /* 0x000fe40000000800 */
[C---:B--2---:R-:W-:Y:S04]  /*2dd50*/  HMMA.16816.F32 R12, R40.reuse, R60, R12 ;  /* 0x0000003c280c723c */ /* 0x044fe8000000180c */
[----:B-----5:R-:W-:Y:S04]  /*2dd60*/  F2FP.PACK_AB R44, R98, R95 ;  /* 0x0000005f622c723e */ /* 0x020fe800000000ff */
[C---:B------:R-:W-:Y:S01]  /*2dd70*/  HMMA.16816.F32 R16, R40.reuse, R62, R16 ;  /* 0x0000003e2810723c */ /* 0x040fe20000001810 */
[----:B------:R-:W-:Y:S01]  /*2dd80*/  LDSM.16.MT88.4 R60, [R180+0xe800] ;  /* 0x00e80000b43c783b */ /* 0x000fe20000004200 */
[----:B------:R-:W-:Y:S06]  /*2dd90*/  MUFU.EX2 R74, R105 ;  /* 0x00000069004a7308 */ /* 0x000fec0000000800 */
[C---:B----4-:R-:W-:Y:S04]  /*2dda0*/  HMMA.16816.F32 R20, R40.reuse, R52, R20 ;  /* 0x000000342814723c */ /* 0x050fe80000001814 */
[----:B------:R-:W-:Y:S04]  /*2ddb0*/  MUFU.EX2 R99, R99 ;  /* 0x0000006300637308 */ /* 0x000fe80000000800 */
[C---:B------:R-:W-:Y:S01]  /*2ddc0*/  HMMA.16816.F32 R24, R40.reuse, R54, R24 ;  /* 0x000000362818723c */ /* 0x040fe20000001818 */
[----:B------:R-:W2:Y:S05]  /*2ddd0*/  LDSM.16.MT88.4 R52, [R179+0xe800] ;  /* 0x00e80000b334783b */ /* 0x000eaa0000004200 */
[----:B------:R-:W3:Y:S02]  /*2dde0*/  MUFU.EX2 R102, R102 ;  /* 0x0000006600667308 */ /* 0x000ee40000000800 */
[C---:B------:R-:W-:Y:S08]  /*2ddf0*/  HMMA.16816.F32 R28, R40.reuse, R64, R28 ;  /* 0x00000040281c723c */ /* 0x040ff0000000181c */
[----:B------:R-:W-:Y:S01]  /*2de00*/  HMMA.16816.F32 R32, R40, R66, R32 ;  /* 0x000000422820723c */ /* 0x000fe20000001820 */
[----:B------:R-:W-:Y:S01]  /*2de10*/  LDSM.16.MT88.4 R64, [R179+0xf000] ;  /* 0x00f00000b340783b */ /* 0x000fe20000004200 */
[----:B------:R-:W-:Y:S10]  /*2de20*/  MUFU.EX2 R73, R108 ;  /* 0x0000006c00497308 */ /* 0x000ff40000000800 */
[----:B------:R-:W4:Y:S01]  /*2de30*/  MUFU.EX2 R72, R239 ;  /* 0x000000ef00487308 */ /* 0x000f220000000800 */
[----:B---3--:R-:W-:Y:S07]  /*2de40*/  F2FP.PACK_AB R46, R102, R99 ;  /* 0x00000063662e723e */ /* 0x008fee00000000ff */
[C---:B-1----:R-:W-:Y:S02]  /*2de50*/  HMMA.16816.F32 R4, R44.reuse, R48, R4 ;  /* 0x000000302c04723c */ /* 0x042fe40000001804 */
[----:B------:R-:W1:Y:S06]  /*2de60*/  MUFU.EX2 R39, R244 ;  /* 0x000000f400277308 */ /* 0x000e6c0000000800 */
[C---:B------:R-:W-:Y:S01]  /*2de70*/  HMMA.16816.F32 R8, R44.reuse, R50, R8 ;  /* 0x000000322c08723c */ /* 0x040fe20000001808 */
[----:B------:R-:W3:Y:S03]  /*2de80*/  LDSM.16.MT88.4 R48, [R178+0xf000] ;  /* 0x00f00000b230783b */ /* 0x000ee60000004200 */
[----:B------:R-:W5:Y:S01]  /*2de90*/  MUFU.EX2 R37, R245 ;  /* 0x000000f500257308 */ /* 0x000f620000000800 */
[----:B----4-:R-:W-:Y:S03]  /*2dea0*/  FADD.FTZ R0, R72, R0 ;  /* 0x0000000048007221 */ /* 0x010fe60000010000 */
[C---:B------:R-:W-:Y:S06]  /*2deb0*/  HMMA.16816.F32 R12, R44.reuse, R56, R12 ;  /* 0x000000382c0c723c */ /* 0x040fec000000180c */
[----:B------:R-:W-:Y:S02]  /*2dec0*/  MUFU.EX2 R103, R103 ;  /* 0x0000006700677308 */ /* 0x000fe40000000800 */
[C---:B------:R-:W-:Y:S01]  /*2ded0*/  HMMA.16816.F32 R16, R44.reuse, R58, R16 ;  /* 0x0000003a2c10723c */ /* 0x040fe20000001810 */
[----:B------:R-:W4:Y:S03]  /*2dee0*/  LDSM.16.MT88.4 R56, [R181+0xf000] ;  /* 0x00f00000b538783b */ /* 0x000f260000004200 */
[C---:B-1----:R-:W-:Y:S01]  /*2def0*/  F2FP.PACK_AB R41, R39.reuse, R72 ;  /* 0x000000482729723e */ /* 0x042fe200000000ff */
[----:B------:R-:W-:Y:S03]  /*2df00*/  FADD.FTZ R0, R39, R0 ;  /* 0x0000000027007221 */ /* 0x000fe60000010000 */
[----:B------:R1:W-:Y:S01]  /*2df10*/  MUFU.EX2 R39, R214 ;  /* 0x000000d600277308 */ /* 0x0003e20000000800 */
[C---:B--2---:R-:W-:Y:S03]  /*2df20*/  HMMA.16816.F32 R20, R44.reuse, R52, R20 ;  /* 0x000000342c14723c */ /* 0x044fe60000001814 */
[C---:B-----5:R-:W-:Y:S01]  /*2df30*/  F2FP.PACK_AB R43, R2.reuse, R37 ;  /* 0x00000025022b723e */ /* 0x060fe200000000ff */
[----:B------:R-:W-:Y:S04]  /*2df40*/  FADD.FTZ R0, R37, R0 ;  /* 0x0000000025007221 */ /* 0x000fe80000010000 */
[C---:B------:R-:W-:Y:S01]  /*2df50*/  HMMA.16816.F32 R24, R44.reuse, R54, R24 ;  /* 0x000000362c18723c */ /* 0x040fe20000001818 */
[----:B------:R-:W2:Y:S01]  /*2df60*/  MUFU.EX2 R106, R106 ;  /* 0x0000006a006a7308 */ /* 0x000ea20000000800 */
[----:B------:R-:W5:Y:S02]  /*2df70*/  LDSM.16.MT88.4 R52, [R180+0xf000] ;  /* 0x00f00000b434783b */ /* 0x000f640000004200 */
[----:B------:R-:W-:Y:S04]  /*2df80*/  FADD.FTZ R0, R2, R0 ;  /* 0x0000000002007221 */ /* 0x000fe80000010000 */
[C---:B------:R-:W-:Y:S03]  /*2df90*/  HMMA.16816.F32 R28, R44.reuse, R60, R28 ;  /* 0x0000003c2c1c723c */ /* 0x040fe6000000181c */
[----:B------:R-:W-:Y:S01]  /*2dfa0*/  MUFU.EX2 R88, R88 ;  /* 0x0000005800587308 */ /* 0x000fe20000000800 */
[----:B------:R-:W-:Y:S01]  /*2dfb0*/  FADD.FTZ R0, R71, R0 ;  /* 0x0000000047007221 */ /* 0x000fe20000010000 */
[----:B-1----:R-:W-:Y:S03]  /*2dfc0*/  MOV R214, R166 ;  /* 0x000000a600d67202 */ /* 0x002fe60000000f00 */
[----:B------:R-:W-:Y:S01]  /*2dfd0*/  HMMA.16816.F32 R32, R44, R62, R32 ;  /* 0x0000003e2c20723c */ /* 0x000fe20000001820 */
[----:B------:R-:W-:Y:S02]  /*2dfe0*/  LDSM.16.MT88.4 R60, [R179+0xf800] ;  /* 0x00f80000b33c783b */ /* 0x000fe40000004200 */
[----:B------:R-:W-:Y:S01]  /*2dff0*/  ISETP.GT.AND P0, PT, R214, 0x1, PT ;  /* 0x00000001d600780c */ /* 0x000fe20003f04270 */
[C---:B------:R-:W-:Y:S01]  /*2e000*/  FADD.FTZ R0, R69.reuse, R0 ;  /* 0x0000000045007221 */ /* 0x040fe20000010000 */
[----:B------:R-:W1:Y:S02]  /*2e010*/  MUFU.EX2 R89, R89 ;  /* 0x0000005900597308 */ /* 0x000e640000000800 */
[----:B------:R-:W-:Y:S01]  /*2e020*/  F2FP.PACK_AB R45, R69, R71 ;  /* 0x00000047452d723e */ /* 0x000fe200000000ff */
[----:B------:R-:W-:Y:S01]  /*2e030*/  FADD.FTZ R0, R68, R0 ;  /* 0x0000000044007221 */ /* 0x000fe20000010000 */
[----:B--2---:R-:W-:Y:S03]  /*2e040*/  F2FP.PACK_AB R40, R106, R103 ;  /* 0x000000676a28723e */ /* 0x004fe600000000ff */
[C---:B------:R-:W-:Y:S01]  /*2e050*/  F2FP.PACK_AB R47, R38.reuse, R68 ;  /* 0x00000044262f723e */ /* 0x040fe200000000ff */
[----:B------:R-:W-:Y:S01]  /*2e060*/  FADD.FTZ R0, R38, R0 ;  /* 0x0000000026007221 */ /* 0x000fe20000010000 */
[----:B------:R-:W-:Y:S01]  /*2e070*/  F2FP.PACK_AB R44, R80, R92 ;  /* 0x0000005c502c723e */ /* 0x000fe200000000ff */
[----:B------:R-:W-:Y:S01]  /*2e080*/  MUFU.EX2 R2, R163 ;  /* 0x000000a300027308 */ /* 0x000fe20000000800 */
[----:B------:R-:W-:Y:S01]  /*2e090*/  F2FP.PACK_AB R46, R78, R79 ;  /* 0x0000004f4e2e723e */ /* 0x000fe200000000ff */
[----:B------:R-:W-:Y:S08]  /*2e0a0*/  FADD.FTZ R0, R70, R0 ;  /* 0x0000000046007221 */ /* 0x000ff00000010000 */
[----:B------:R-:W2:Y:S01]  /*2e0b0*/  MUFU.EX2 R37, R252 ;  /* 0x000000fc00257308 */ /* 0x000ea20000000800 */
[----:B-1----:R-:W-:Y:S09]  /*2e0c0*/  F2FP.PACK_AB R42, R89, R88 ;  /* 0x00000058592a723e */ /* 0x002ff200000000ff */
[----:B------:R-:W1:Y:S01]  /*2e0d0*/  MUFU.EX2 R69, R110 ;  /* 0x0000006e00457308 */ /* 0x000e620000000800 */
[C---:B---3--:R-:W-:Y:S08]  /*2e0e0*/  HMMA.16816.F32 R4, R40.reuse, R48, R4 ;  /* 0x000000302804723c */ /* 0x048ff00000001804 */
[C---:B------:R-:W-:Y:S01]  /*2e0f0*/  HMMA.16816.F32 R8, R40.reuse, R50, R8 ;  /* 0x000000322808723c */ /* 0x040fe20000001808 */
[----:B------:R-:W3:Y:S01]  /*2e100*/  LDSM.16.MT88.4 R48, [R178+0xf800] ;  /* 0x00f80000b230783b */ /* 0x000ee20000004200 */
[----:B------:R-:W1:Y:S02]  /*2e110*/  MUFU.EX2 R68, R111 ;  /* 0x0000006f00447308 */ /* 0x000e640000000800 */
[----:B--2---:R-:W-:Y:S04]  /*2e120*/  FADD.FTZ R0, R37, R0 ;  /* 0x0000000025007221 */ /* 0x004fe80000010000 */
[C---:B----4-:R-:W-:Y:S04]  /*2e130*/  HMMA.16816.F32 R12, R40.reuse, R56, R12 ;  /* 0x00000038280c723c */ /* 0x050fe8000000180c */
[----:B------:R-:W-:Y:S01]  /*2e140*/  MUFU.EX2 R38, R115 ;  /* 0x0000007300267308 */ /* 0x000fe20000000800 */
[----:B------:R-:W-:Y:S03]  /*2e150*/  FADD.FTZ R0, R39, R0 ;  /* 0x0000000027007221 */ /* 0x000fe60000010000 */
[C---:B------:R-:W-:Y:S01]  /*2e160*/  HMMA.16816.F32 R16, R40.reuse, R58, R16 ;  /* 0x0000003a2810723c */ /* 0x040fe20000001810 */
[----:B------:R-:W2:Y:S05]  /*2e170*/  LDSM.16.MT88.4 R56, [R181+0xf800] ;  /* 0x00f80000b538783b */ /* 0x000eaa0000004200 */
[----:B------:R-:W-:Y:S02]  /*2e180*/  MUFU.EX2 R72, R109 ;  /* 0x0000006d00487308 */ /* 0x000fe40000000800 */
[C---:B------:R-:W-:Y:S08]  /*2e190*/  HMMA.16816.F32 R20, R40.reuse, R64, R20 ;  /* 0x000000402814723c */ /* 0x040ff00000001814 */
[C---:B------:R-:W-:Y:S01]  /*2e1a0*/  HMMA.16816.F32 R24, R40.reuse, R66, R24 ;  /* 0x000000422818723c */ /* 0x040fe20000001818 */
[----:B------:R-:W4:Y:S01]  /*2e1b0*/  LDSM.16.MT88.4 R64, [R180+0xf800] ;  /* 0x00f80000b440783b */ /* 0x000f220000004200 */
[----:B------:R-:W-:Y:S06]  /*2e1c0*/  MUFU.EX2 R71, R112 ;  /* 0x0000007000477308 */ /* 0x000fec0000000800 */
[C---:B-----5:R-:W-:Y:S08]  /*2e1d0*/  HMMA.16816.F32 R28, R40.reuse, R52, R28 ;  /* 0x00000034281c723c */ /* 0x060ff0000000181c */
[----:B------:R-:W-:Y:S01]  /*2e1e0*/  HMMA.16816.F32 R32, R40, R54, R32 ;  /* 0x000000362820723c */ /* 0x000fe20000001820 */
[----:B------:R-:W5:Y:S06]  /*2e1f0*/  LDSM.16.MT88.4 R52, [R178+0x10000] ;  /* 0x01000000b234783b */ /* 0x000f6c0000004200 */
[----:B------:R-:W-:Y:S01]  /*2e200*/  F2FP.PACK_AB R41, R37, R70 ;  /* 0x000000462529723e */ /* 0x000fe200000000ff */
[C---:B---3--:R-:W-:Y:S01]  /*2e210*/  HMMA.16816.F32 R4, R44.reuse, R48, R4 ;  /* 0x000000302c04723c */ /* 0x048fe20000001804 */
[----:B------:R-:W-:Y:S04]  /*2e220*/  MUFU.EX2 R70, R113 ;  /* 0x0000007100467308 */ /* 0x000fe80000000800 */
[C---:B------:R-:W-:Y:S01]  /*2e230*/  F2FP.PACK_AB R43, R2.reuse, R39 ;  /* 0x00000027022b723e */ /* 0x040fe200000000ff */
[----:B------:R-:W-:Y:S01]  /*2e240*/  FADD.FTZ R37, R2, R0 ;  /* 0x0000000002257221 */ /* 0x000fe20000010000 */
[----:B------:R-:W-:Y:S01]  /*2e250*/  F2FP.PACK_AB R40, R76, R77 ;  /* 0x0000004d4c28723e */ /* 0x000fe200000000ff */
[C---:B------:R-:W-:Y:S01]  /*2e260*/  HMMA.16816.F32 R8, R44.reuse, R50, R8 ;  /* 0x000000322c08723c */ /* 0x040fe20000001808 */
[----:B------:R-:W3:Y:S02]  /*2e270*/  LDSM.16.MT88.4 R48, [R181+0x10000] ;  /* 0x01000000b530783b */ /* 0x000ee40000004200 */
[----:B------:R-:W-:Y:S01]  /*2e280*/  MUFU.EX2 R39, R123 ;  /* 0x0000007b00277308 */ /* 0x000fe20000000800 */
[----:B------:R-:W-:Y:S01]  /*2e290*/  F2FP.PACK_AB R42, R74, R75 ;  /* 0x0000004b4a2a723e */ /* 0x000fe200000000ff */
[----:B------:R-:W-:Y:S03]  /*2e2a0*/  FADD.FTZ R0, R159, R107 ;  /* 0x0000006b9f007221 */ /* 0x000fe60000010000 */
[C---:B--2---:R-:W-:Y:S04]  /*2e2b0*/  HMMA.16816.F32 R12, R44.reuse, R56, R12 ;  /* 0x000000382c0c723c */ /* 0x044fe8000000180c */
[----:B------:R-:W-:Y:S04]  /*2e2c0*/  FADD.FTZ R0, R157, R0 ;  /* 0x000000009d007221 */ /* 0x000fe80000010000 */
[C---:B------:R-:W-:Y:S01]  /*2e2d0*/  HMMA.16816.F32 R16, R44.reuse, R58, R16 ;  /* 0x0000003a2c10723c */ /* 0x040fe20000001810 */
[----:B------:R-:W-:Y:S03]  /*2e2e0*/  LDSM.16.MT88.4 R56, [R181+0x10800] ;  /* 0x01080000b538783b */ /* 0x000fe60000004200 */
[----:B------:R-:W-:Y:S04]  /*2e2f0*/  FADD.FTZ R0, R158, R0 ;  /* 0x000000009e007221 */ /* 0x000fe80000010000 */
[C---:B------:R-:W-:Y:S01]  /*2e300*/  HMMA.16816.F32 R20, R44.reuse, R60, R20 ;  /* 0x0000003c2c14723c */ /* 0x040fe20000001814 */
[----:B------:R-:W2:Y:S03]  /*2e310*/  MUFU.EX2 R61, R114 ;  /* 0x00000072003d7308 */ /* 0x000ea60000000800 */
[----:B------:R-:W-:Y:S04]  /*2e320*/  FADD.FTZ R0, R155, R0 ;  /* 0x000000009b007221 */ /* 0x000fe80000010000 */
[C---:B------:R-:W-:Y:S03]  /*2e330*/  HMMA.16816.F32 R24, R44.reuse, R62, R24 ;  /* 0x0000003e2c18723c */ /* 0x040fe60000001818 */
[----:B------:R-:W-:Y:S01]  /*2e340*/  MUFU.EX2 R63, R118 ;  /* 0x00000076003f7308 */ /* 0x000fe20000000800 */
[----:B------:R-:W-:Y:S04]  /*2e350*/  FADD.FTZ R0, R156, R0 ;  /* 0x000000009c007221 */ /* 0x000fe80000010000 */
[C---:B----4-:R-:W-:Y:S04]  /*2e360*/  HMMA.16816.F32 R28, R44.reuse, R64, R28 ;  /* 0x000000402c1c723c */ /* 0x050fe8000000181c */
[----:B------:R-:W-:Y:S01]  /*2e370*/  FADD.FTZ R0, R153, R0 ;  /* 0x0000000099007221 */ /* 0x000fe20000010000 */
[----:B------:R-:W4:Y:S03]  /*2e380*/  MUFU.EX2 R62, R119 ;  /* 0x00000077003e7308 */ /* 0x000f260000000800 */
[----:B------:R-:W-:Y:S01]  /*2e390*/  HMMA.16816.F32 R32, R44, R66, R32 ;  /* 0x000000422c20723c */ /* 0x000fe20000001820 */
[----:B------:R-:W1:Y:S03]  /*2e3a0*/  LDSM.16.MT88.4 R44, [R179+0x10000] ;  /* 0x01000000b32c783b */ /* 0x000e660000004200 */
[----:B------:R-:W-:Y:S03]  /*2e3b0*/  FADD.FTZ R0, R154, R0 ;  /* 0x000000009a007221 */ /* 0x000fe60000010000 */
[----:B------:R-:W1:Y:S01]  /*2e3c0*/  MUFU.EX2 R60, R122 ;  /* 0x0000007a003c7308 */ /* 0x000e620000000800 */
[C---:B-----5:R-:W-:Y:S05]  /*2e3d0*/  HMMA.16816.F32 R4, R40.reuse, R52, R4 ;  /* 0x000000342804723c */ /* 0x060fea0000001804 */
[----:B------:R-:W-:Y:S03]  /*2e3e0*/  FADD.FTZ R0, R150, R0 ;  /* 0x0000000096007221 */ /* 0x000fe60000010000 */
[C---:B------:R-:W-:Y:S01]  /*2e3f0*/  HMMA.16816.F32 R8, R40.reuse, R54, R8 ;  /* 0x000000362808723c */ /* 0x040fe20000001808 */
[----:B------:R-:W5:Y:S01]  /*2e400*/  LDSM.16.MT88.4 R52, [R180+0x10000] ;  /* 0x01000000b434783b */ /* 0x000f620000004200 */
[----:B------:R-:W-:Y:S02]  /*2e410*/  MUFU.EX2 R67, R117 ;  /* 0x0000007500437308 */ /* 0x000fe40000000800 */
[----:B------:R-:W-:Y:S04]  /*2e420*/  FADD.FTZ R0, R152, R0 ;  /* 0x0000000098007221 */ /* 0x000fe80000010000 */
[C---:B---3--:R-:W-:Y:S01]  /*2e430*/  HMMA.16816.F32 R12, R40.reuse, R48, R12 ;  /* 0x00000030280c723c */ /* 0x048fe2000000180c */
[----:B------:R-:W-:Y:S03]  /*2e440*/  LDSM.16.MT88.4 R152, [R181+0x11800] ;  /* 0x01180000b598783b */ /* 0x000fe60000004200 */
[----:B------:R-:W-:Y:S01]  /*2e450*/  FADD.FTZ R0, R149, R0 ;  /* 0x0000000095007221 */ /* 0x000fe20000010000 */
[----:B------:R-:W-:Y:S03]  /*2e460*/  MUFU.EX2 R66, R120 ;  /* 0x0000007800427308 */ /* 0x000fe60000000800 */
[C---:B------:R-:W-:Y:S01]  /*2e470*/  HMMA.16816.F32 R16, R40.reuse, R50, R16 ;  /* 0x000000322810723c */ /* 0x040fe20000001810 */
[----:B------:R-:W3:Y:S03]  /*2e480*/  LDSM.16.MT88.4 R48, [R178+0x10800] ;  /* 0x01080000b230783b */ /* 0x000ee60000004200 */
[----:B------:R-:W-:Y:S03]  /*2e490*/  FADD.FTZ R0, R151, R0 ;  /* 0x0000000097007221 */ /* 0x000fe60000010000 */
[----:B------:R-:W-:Y:S01]  /*2e4a0*/  MUFU.EX2 R65, R121 ;  /* 0x0000007900417308 */ /* 0x000fe20000000800 */
[----:B------:R-:W-:Y:S01]  /*2e4b0*/  FADD.FTZ R2, R142, R0 ;  /* 0x000000008e027221 */ /* 0x000fe20000010000 */
[C---:B-1----:R-:W-:Y:S03]  /*2e4c0*/  HMMA.16816.F32 R20, R40.reuse, R44, R20 ;  /* 0x0000002c2814723c */ /* 0x042fe60000001814 */
[----:B------:R-:W-:Y:S02]  /*2e4d0*/  FADD.FTZ R2, R147, R2 ;  /* 0x0000000293027221 */ /* 0x000fe40000010000 */
[----:B------:R-:W-:Y:S02]  /*2e4e0*/  FADD.FTZ R0, R69, R37 ;  /* 0x0000002545007221 */ /* 0x000fe40000010000 */
[----:B------:R-:W-:Y:S01]  /*2e4f0*/  FADD.FTZ R2, R141, R2 ;  /* 0x000000028d027221 */ /* 0x000fe20000010000 */
[C---:B------:R-:W-:Y:S01]  /*2e500*/  HMMA.16816.F32 R24, R40.reuse, R46, R24 ;  /* 0x0000002e2818723c */ /* 0x040fe20000001818 */
[----:B------:R-:W-:Y:S03]  /*2e510*/  MUFU.EX2 R64, R126 ;  /* 0x0000007e00407308 */ /* 0x000fe60000000800 */
[C---:B------:R-:W-:Y:S01]  /*2e520*/  FADD.FTZ R0, R68.reuse, R0 ;  /* 0x0000000044007221 */ /* 0x040fe20000010000 */
[----:B------:R-:W-:Y:S01]  /*2e530*/  F2FP.PACK_AB R45, R68, R69 ;  /* 0x00000045442d723e */ /* 0x000fe200000000ff */
[----:B------:R-:W-:Y:S01]  /*2e540*/  FADD.FTZ R2, R144, R2 ;  /* 0x0000000290027221 */ /* 0x000fe20000010000 */
[----:B--2---:R-:W-:Y:S01]  /*2e550*/  F2FP.PACK_AB R47, R38, R61 ;  /* 0x0000003d262f723e */ /* 0x004fe200000000ff */
[C---:B-----5:R-:W-:Y:S03]  /*2e560*/  HMMA.16816.F32 R28, R40.reuse, R52, R28 ;  /* 0x00000034281c723c */ /* 0x060fe6000000181c */
[----:B------:R-:W1:Y:S01]  /*2e570*/  MUFU.EX2 R68, R116 ;  /* 0x0000007400447308 */ /* 0x000e620000000800 */
[----:B------:R-:W-:Y:S01]  /*2e580*/  FADD.FTZ R0, R61, R0 ;  /* 0x000000003d007221 */ /* 0x000fe20000010000 */
[----:B------:R-:W-:Y:S02]  /*2e590*/  F2FP.PACK_AB R44, R72, R73 ;  /* 0x00000049482c723e */ /* 0x000fe400000000ff */
[----:B------:R-:W-:Y:S01]  /*2e5a0*/  F2FP.PACK_AB R46, R70, R71 ;  /* 0x00000047462e723e */ /* 0x000fe200000000ff */
[----:B------:R-:W-:Y:S01]  /*2e5b0*/  HMMA.16816.F32 R32, R40, R54, R32 ;  /* 0x000000362820723c */ /* 0x000fe20000001820 */
[----:B------:R-:W2:Y:S03]  /*2e5c0*/  LDSM.16.MT88.4 R40, [R179+0x10800] ;  /* 0x01080000b328783b */ /* 0x000ea60000004200 */
[----:B------:R-:W-:Y:S02]  /*2e5d0*/  FADD.FTZ R37, R38, R0 ;  /* 0x0000000026257221 */ /* 0x000fe40000010000 */
[----:B------:R-:W-:Y:S01]  /*2e5e0*/  FADD.FTZ R0, R143, R2 ;  /* 0x000000028f007221 */ /* 0x000fe20000010000 */
[----:B------:R5:W-:Y:S01]  /*2e5f0*/  MUFU.EX2 R38, R162 ;  /* 0x000000a200267308 */ /* 0x000be20000000800 */
[C---:B---3--:R-:W-:Y:S01]  /*2e600*/  HMMA.16816.F32 R4, R44.reuse, R48, R4 ;  /* 0x000000302c04723c */ /* 0x048fe20000001804 */
[----:B------:R-:W3:Y:S04]  /*2e610*/  LDSM.16.MT88.4 R52, [R180+0x10800] ;  /* 0x01080000b434783b */ /* 0x000ee80000004200 */
[----:B------:R-:W-:Y:S03]  /*2e620*/  FADD.FTZ R0, R148, R0 ;  /* 0x0000000094007221 */ /* 0x000fe60000010000 */
[C---:B------:R-:W-:Y:S01]  /*2e630*/  HMMA.16816.F32 R8, R44.reuse, R50, R8 ;  /* 0x000000322c08723c */ /* 0x040fe20000001808 */
[----:B------:R-:W1:Y:S03]  /*2e640*/  LDSM.16.MT88.4 R48, [R178+0x11000] ;  /* 0x01100000b230783b */ /* 0x000e660000004200 */
[----:B------:R-:W-:Y:S04]  /*2e650*/  FADD.FTZ R0, R145, R0 ;  /* 0x0000000091007221 */ /* 0x000fe80000010000 */
[C---:B------:R-:W-:Y:S04]  /*2e660*/  HMMA.16816.F32 R12, R44.reuse, R56, R12 ;  /* 0x000000382c0c723c */ /* 0x040fe8000000180c */
[----:B------:R-:W-:Y:S02]  /*2e670*/  FADD.FTZ R0, R146, R0 ;  /* 0x0000000092007221 */ /* 0x000fe40000010000 */
[----:B------:R-:W-:Y:S02]  /*2e680*/  LDSM.16.MT88.4 R144, [R179+0x11800] ;  /* 0x01180000b390783b */ /* 0x000fe40000004200 */
[C---:B------:R-:W-:Y:S04]  /*2e690*/  HMMA.16816.F32 R16, R44.reuse, R58, R16 ;  /* 0x0000003a2c10723c */ /* 0x040fe80000001810 */
[----:B------:R-:W-:Y:S02]  /*2e6a0*/  FADD.FTZ R0, R140, R0 ;  /* 0x000000008c007221 */ /* 0x000fe40000010000 */
[----:B------:R-:W1:Y:S02]  /*2e6b0*/  LDSM.16.MT88.4 R56, [R181+0x11000] ;  /* 0x01100000b538783b */ /* 0x000e640000004200 */
[----:B------:R-:W-:Y:S01]  /*2e6c0*/  FADD.FTZ R0, R135, R0 ;  /* 0x0000000087007221 */ /* 0x000fe20000010000 */
[C---:B--2---:R-:W-:Y:S03]  /*2e6d0*/  HMMA.16816.F32 R20, R44.reuse, R40, R20 ;  /* 0x000000282c14723c */ /* 0x044fe60000001814 */
[----:B------:R-:W-:Y:S01]  /*2e6e0*/  FADD.FTZ R0, R130, R0 ;  /* 0x0000000082007221 */ /* 0x000fe20000010000 */
[----:B------:R-:W-:Y:S01]  /*2e6f0*/  MOV R135, R36 ;  /* 0x0000002400877202 */ /* 0x000fe20000000f00 */
[----:B-----5:R-:W-:Y:S02]  /*2e700*/  LDSM.16.MT88.4 R160, [R178+0x11800] ;  /* 0x01180000b2a0783b */ /* 0x020fe40000004200 */
[----:B------:R-:W-:Y:S01]  /*2e710*/  FADD.FTZ R0, R134, R0 ;  /* 0x0000000086007221 */ /* 0x000fe20000010000 */
[C---:B------:R-:W-:Y:S04]  /*2e720*/  HMMA.16816.F32 R24, R44.reuse, R42, R24 ;  /* 0x0000002a2c18723c */ /* 0x040fe80000001818 */
[----:B------:R-:W-:Y:S01]  /*2e730*/  FADD.FTZ R0, R131, R0 ;  /* 0x0000000083007221 */ /* 0x000fe20000010000 */
[----:B----4-:R-:W-:Y:S02]  /*2e740*/  F2FP.PACK_AB R41, R62, R63 ;  /* 0x0000003f3e29723e */ /* 0x010fe400000000ff */
[----:B------:R-:W-:Y:S01]  /*2e750*/  F2FP.PACK_AB R43, R39, R60 ;  /* 0x0000003c272b723e */ /* 0x000fe200000000ff */
[C---:B---3--:R-:W-:Y:S01]  /*2e760*/  HMMA.16816.F32 R28, R44.reuse, R52, R28 ;  /* 0x000000342c1c723c */ /* 0x048fe2000000181c */
[----:B------:R-:W-:Y:S03]  /*2e770*/  MUFU.EX2 R52, R124 ;  /* 0x0000007c00347308 */ /* 0x000fe60000000800 */
[----:B------:R-:W-:Y:S01]  /*2e780*/  FADD.FTZ R0, R137, R0 ;  /* 0x0000000089007221 */ /* 0x000fe20000010000 */
[----:B-1----:R-:W-:Y:S02]  /*2e790*/  F2FP.PACK_AB R40, R67, R68 ;  /* 0x000000444328723e */ /* 0x002fe400000000ff */
[----:B------:R-:W-:Y:S01]  /*2e7a0*/  F2FP.PACK_AB R42, R65, R66 ;  /* 0x00000042412a723e */ /* 0x000fe200000000ff */
[----:B------:R-:W-:Y:S01]  /*2e7b0*/  HMMA.16816.F32 R32, R44, R54, R32 ;  /* 0x000000362c20723c */ /* 0x000fe20000001820 */
[----:B------:R-:W-:Y:S02]  /*2e7c0*/  LDSM.16.MT88.4 R44, [R180+0x11000] ;  /* 0x01100000b42c783b */ /* 0x000fe40000004200 */
[----:B------:R-:W-:Y:S01]  /*2e7d0*/  MUFU.EX2 R137, R127 ;  /* 0x0000007f00897308 */ /* 0x000fe20000000800 */
[----:B------:R-:W-:Y:S01]  /*2e7e0*/  FADD.FTZ R0, R139, R0 ;  /* 0x000000008b007221 */ /* 0x000fe20000010000 */
[----:B------:R-:W-:Y:S03]  /*2e7f0*/  MOV R134, R3 ;  /* 0x0000000300867202 */ /* 0x000fe60000000f00 */
[C---:B------:R-:W-:Y:S05]  /*2e800*/  HMMA.16816.F32 R4, R40.reuse, R48, R4 ;  /* 0x000000302804723c */ /* 0x040fea0000001804 */
[----:B------:R-:W-:Y:S01]  /*2e810*/  FADD.FTZ R2, R138, R0 ;  /* 0x000000008a027221 */ /* 0x000fe20000010000 */
[----:B------:R-:W-:Y:S01]  /*2e820*/  MUFU.EX2 R139, R167 ;  /* 0x000000a7008b7308 */ /* 0x000fe20000000800 */
[----:B------:R-:W-:Y:S01]  /*2e830*/  FADD.FTZ R0, R63, R37 ;  /* 0x000000253f007221 */ /* 0x000fe20000010000 */
[C---:B------:R-:W-:Y:S04]  /*2e840*/  HMMA.16816.F32 R8, R40.reuse, R50, R8 ;  /* 0x000000322808723c */ /* 0x040fe80000001808 */
[----:B------:R-:W-:Y:S02]  /*2e850*/  FADD.FTZ R2, R136, R2 ;  /* 0x0000000288027221 */ /* 0x000fe40000010000 */
[----:B------:R-:W-:Y:S02]  /*2e860*/  FADD.FTZ R0, R62, R0 ;  /* 0x000000003e007221 */ /* 0x000fe40000010000 */
[C---:B------:R-:W-:Y:S01]  /*2e870*/  HMMA.16816.F32 R12, R40.reuse, R56, R12 ;  /* 0x00000038280c723c */ /* 0x040fe2000000180c */
[----:B------:R-:W1:Y:S03]  /*2e880*/  MUFU.EX2 R49, R125 ;  /* 0x0000007d00317308 */ /* 0x000e660000000800 */
[----:B------:R-:W-:Y:S02]  /*2e890*/  FADD.FTZ R2, R82, R2 ;  /* 0x0000000252027221 */ /* 0x000fe40000010000 */
[----:B------:R-:W-:Y:S02]  /*2e8a0*/  FADD.FTZ R0, R60, R0 ;  /* 0x000000003c007221 */ /* 0x000fe40000010000 */
[C---:B------:R-:W-:Y:S01]  /*2e8b0*/  HMMA.16816.F32 R16, R40.reuse, R58, R16 ;  /* 0x0000003a2810723c */ /* 0x040fe20000001810 */
[----:B------:R-:W2:Y:S02]  /*2e8c0*/  LDSM.16.MT88.4 R60, [R179+0x11000] ;  /* 0x01100000b33c783b */ /* 0x000ea40000004200 */
[----:B------:R-:W-:Y:S01]  /*2e8d0*/  MUFU.EX2 R48, R128 ;  /* 0x0000008000307308 */ /* 0x000fe20000000800 */
[----:B------:R-:W-:Y:S02]  /*2e8e0*/  FADD.FTZ R2, R83, R2 ;  /* 0x0000000253027221 */ /* 0x000fe40000010000 */
[----:B------:R-:W-:Y:S02]  /*2e8f0*/  FADD.FTZ R37, R39, R0 ;  /* 0x0000000027257221 */ /* 0x000fe40000010000 */
[----:B------:R-:W-:Y:S04]  /*2e900*/  FADD.FTZ R0, R86, R2 ;  /* 0x0000000256007221 */ /* 0x000fe80000010000 */
[----:B------:R-:W-:Y:S01]  /*2e910*/  FADD.FTZ R0, R87, R0 ;  /* 0x0000000057007221 */ /* 0x000fe20000010000 */
[----:B------:R-:W3:Y:S03]  /*2e920*/  MUFU.EX2 R39, R129 ;  /* 0x0000008100277308 */ /* 0x000ee60000000800 */
[----:B------:R-:W-:Y:S01]  /*2e930*/  FADD.FTZ R0, R90, R0 ;  /* 0x000000005a007221 */ /* 0x000fe20000010000 */
[----:B-1----:R-:W-:Y:S03]  /*2e940*/  F2FP.PACK_AB R136, R49, R52 ;  /* 0x000000343188723e */ /* 0x002fe600000000ff */
[----:B------:R-:W-:Y:S04]  /*2e950*/  FADD.FTZ R0, R91, R0 ;  /* 0x000000005b007221 */ /* 0x000fe80000010000 */
[----:B------:R-:W-:Y:S04]  /*2e960*/  FADD.FTZ R0, R94, R0 ;  /* 0x000000005e007221 */ /* 0x000fe80000010000 */
[----:B------:R-:W-:Y:S04]  /*2e970*/  FADD.FTZ R0, R95, R0 ;  /* 0x000000005f007221 */ /* 0x000fe80000010000 */
[----:B------:R-:W-:Y:S04]  /*2e980*/  FADD.FTZ R0, R98, R0 ;  /* 0x0000000062007221 */ /* 0x000fe80000010000 */
[----:B------:R-:W-:Y:S01]  /*2e990*/  FADD.FTZ R0, R99, R0 ;  /* 0x0000000063007221 */ /* 0x000fe20000010000 */
[----:B---3--:R-:W-:Y:S03]  /*2e9a0*/  F2FP.PACK_AB R138, R39, R48 ;  /* 0x00000030278a723e */ /* 0x008fe600000000ff */
[----:B------:R-:W-:Y:S01]  /*2e9b0*/  FADD.FTZ R0, R102, R0 ;  /* 0x0000000066007221 */ /* 0x000fe20000010000 */
[C---:B--2---:R-:W-:Y:S03]  /*2e9c0*/  HMMA.16816.F32 R20, R40.reuse, R60, R20 ;  /* 0x0000003c2814723c */ /* 0x044fe60000001814 */
        /* <DEDUP_REMOVED lines=12> */
[----:B------:R-:W-:Y:S04]  /*2ea90*/  F2FP.PACK_AB R139, R139, R38 ;  /* 0x000000268b8b723e */ /* 0x000fe800000000ff */
[----:B------:R1:W-:Y:S03]  /*2eaa0*/  STL [R1+0x8], R0 ;  /* 0x0000080001007387 */ /* 0x0003e60000100800 */
[C---:B------:R-:W-:Y:S01]  /*2eab0*/  HMMA.16816.F32 R164, R136.reuse, R160, R4 ;  /* 0x000000a088a4723c */ /* 0x040fe20000001804 */
[----:B------:R-:W2:Y:S07]  /*2eac0*/  LDSM.16.MT88.4 R4, [R180+0x11800] ;  /* 0x01180000b404783b */ /* 0x000eae0000004200 */
[C---:B------:R-:W-:Y:S08]  /*2ead0*/  HMMA.16816.F32 R160, R136.reuse, R162, R8 ;  /* 0x000000a288a0723c */ /* 0x040ff00000001808 */
[C---:B------:R-:W-:Y:S04]  /*2eae0*/  HMMA.16816.F32 R156, R136.reuse, R152, R12 ;  /* 0x00000098889c723c */ /* 0x040fe8000000180c */
[----:B-1----:R-:W-:Y:S04]  /*2eaf0*/  FADD.FTZ R0, R92, R2 ;  /* 0x000000025c007221 */ /* 0x002fe80000010000 */
[C---:B------:R-:W-:Y:S04]  /*2eb00*/  HMMA.16816.F32 R152, R136.reuse, R154, R16 ;  /* 0x0000009a8898723c */ /* 0x040fe80000001810 */
[----:B------:R-:W-:Y:S04]  /*2eb10*/  FADD.FTZ R0, R80, R0 ;  /* 0x0000000050007221 */ /* 0x000fe80000010000 */
[----:B------:R-:W-:Y:S01]  /*2eb20*/  FADD.FTZ R0, R79, R0 ;  /* 0x000000004f007221 */ /* 0x000fe20000010000 */
[C---:B------:R-:W-:Y:S03]  /*2eb30*/  HMMA.16816.F32 R148, R136.reuse, R144, R20 ;  /* 0x000000908894723c */ /* 0x040fe60000001814 */
[----:B------:R-:W-:Y:S04]  /*2eb40*/  FADD.FTZ R0, R78, R0 ;  /* 0x000000004e007221 */ /* 0x000fe80000010000 */
[----:B------:R-:W-:Y:S01]  /*2eb50*/  FADD.FTZ R0, R77, R0 ;  /* 0x000000004d007221 */ /* 0x000fe20000010000 */
[C---:B------:R-:W-:Y:S04]  /*2eb60*/  HMMA.16816.F32 R144, R136.reuse, R146, R24 ;  /* 0x000000928890723c */ /* 0x040fe80000001818 */
[----:B------:R-:W-:Y:S04]  /*2eb70*/  FADD.FTZ R0, R76, R0 ;  /* 0x000000004c007221 */ /* 0x000fe80000010000 */
[----:B------:R-:W-:Y:S01]  /*2eb80*/  FADD.FTZ R0, R75, R0 ;  /* 0x000000004b007221 */ /* 0x000fe20000010000 */
[C---:B--2---:R-:W-:Y:S03]  /*2eb90*/  HMMA.16816.F32 R140, R136.reuse, R4, R28 ;  /* 0x00000004888c723c */ /* 0x044fe6000000181c */
[----:B------:R-:W-:Y:S04]  /*2eba0*/  FADD.FTZ R0, R74, R0 ;  /* 0x000000004a007221 */ /* 0x000fe80000010000 */
[----:B------:R-:W-:Y:S01]  /*2ebb0*/  FADD.FTZ R0, R73, R0 ;  /* 0x0000000049007221 */ /* 0x000fe20000010000 */
[----:B------:R-:W-:Y:S04]  /*2ebc0*/  HMMA.16816.F32 R136, R136, R6, R32 ;  /* 0x000000068888723c */ /* 0x000fe80000001820 */
        /* <DEDUP_REMOVED lines=10> */
[----:B------:R-:W-:Y:S03]  /*2ec70*/  IADD3 R0, R214, -0x1, RZ ;  /* 0xffffffffd6007810 */ /* 0x000fe60007ffe0ff */
[----:B------:R-:W-:Y:S02]  /*2ec80*/  FADD.FTZ R2, R39, R2 ;  /* 0x0000000227027221 */ /* 0x000fe40000010000 */
[----:B------:R1:W-:Y:S04]  /*2ec90*/  STL [R1+0x4], R0 ;  /* 0x0000040001007387 */ /* 0x0003e80000100800 */
[----:B------:R1:W-:Y:S01]  /*2eca0*/  STL [R1+0xc], R2 ;  /* 0x00000c0201007387 */ /* 0x0003e20000100800 */
[----:B------:R-:W-:-:S05]  /*2ecb0*/  @P0 BRA `(.L_x_1431) ;  /* 0xffff8d6000000947 */ /* 0x000fca000383ffff */
.L_x_1422:
        /* <DEDUP_REMOVED lines=10> */
[----:B-1----:R-:W3:Y:S04]  /*2ed60*/  LDL R2, [R1+0xc] ;  /* 0x00000c0001027983 */ /* 0x002ee80000100800 */
[----:B---3--:R1:W3:Y:S02]  /*2ed70*/  SHFL.BFLY PT, R0, R2, 0x2, 0x1f ;  /* 0x0c401f0002007f89 */ /* 0x0082e400000e0000 */
.L_x_1445:
[----:B-1----:R-:W4:Y:S02]  /*2ed80*/  LDL.LU R2, [R1+0xc] ;  /* 0x00000c0001027983 */ /* 0x002f240000300800 */
[----:B---34-:R-:W-:Y:S01]  /*2ed90*/  FADD.FTZ R0, R0, R2 ;  /* 0x0000000200007221 */ /* 0x018fe20000010000 */
[----:B------:R-:W-:Y:S05]  /*2eda0*/  BRA.DIV ~URZ, `(.L_x_1433) ;  /* 0x000012327f007947 */ /* 0x000fea000b800000 */
[----:B------:R-:W3:Y:S04]  /*2edb0*/  LDL.LU R6, [R1+0x8] ;  /* 0x0000080001067983 */ /* 0x000ee80000300800 */
[----:B------:R-:W1:Y:S02]  /*2edc0*/  SHFL.BFLY PT, R5, R0, 0x1, 0x1f ;  /* 0x0c201f0000057f89 */ /* 0x000e6400000e0000 */
[----:B-1----:R-:W-:-:S02]  /*2edd0*/  FADD.FTZ R19, R0, R5 ;  /* 0x0000000500137221 */ /* 0x002fc40000010000 */
[----:B---3--:R-:W1:Y:S02]  /*2ede0*/  SHFL.BFLY PT, R2, R6, 0x2, 0x1f ;  /* 0x0c401f0006027f89 */ /* 0x008e6400000e0000 */
[----:B-1----:R-:W-:-:S05]  /*2edf0*/  FADD.FTZ R2, R2, R6 ;  /* 0x0000000602027221 */ /* 0x002fca0000010000 */
[----:B------:R1:W3:Y:S02]  /*2ee00*/  SHFL.BFLY PT, R4, R2, 0x1, 0x1f ;  /* 0x0c201f0002047f89 */ /* 0x0002e400000e0000 */
.L_x_1446:
[----:B------:R-:W4:Y:S01]  /*2ee10*/  LDL R22, [R1+0x150] ;  /* 0x0001500001167983 */ /* 0x000f220000100800 */
[----:B------:R-:W-:Y:S01]  /*2ee20*/  FSETP.NE.FTZ.AND P4, PT, R19, RZ, PT ;  /* 0x000000ff1300720b */ /* 0x000fe20003f95000 */
[----:B---3--:R-:W-:Y:S01]  /*2ee30*/  FADD.FTZ R18, R4, R2 ;  /* 0x0000000204127221 */ /* 0x008fe20000010000 */
[----:B------:R-:W-:Y:S01]  /*2ee40*/  MOV R0, 0x3f800000 ;  /* 0x3f80000000007802 */ /* 0x000fe20000000f00 */
[----:B------:R-:W3:Y:S01]  /*2ee50*/  S2R R39, SR_TID.X ;  /* 0x0000000000277919 */ /* 0x000ee20000002100 */
[----:B-1----:R-:W-:Y:S01]  /*2ee60*/  IMAD.MOV.U32 R2, RZ, RZ, 0x3f800000 ;  /* 0x3f800000ff027424 */ /* 0x002fe200078e00ff */
[----:B------:R-:W-:Y:S01]  /*2ee70*/  MOV R7, 0xfffffff0 ;  /* 0xfffffff000077802 */ /* 0x000fe20000000f00 */
[----:B------:R-:W-:Y:S01]  /*2ee80*/  ULDC.64 UR4, c[0x0][0x118] ;  /* 0x0000460000047ab9 */ /* 0x000fe20000000a00 */
[----:B------:R-:W-:Y:S02]  /*2ee90*/  FSETP.NE.FTZ.AND P3, PT, R18, RZ, PT ;  /* 0x000000ff1200720b */ /* 0x000fe40003f75000 */
[----:B------:R-:W-:-:S04]  /*2eea0*/  MOV R8, 0x20 ;  /* 0x0000002000087802 */ /* 0x000fc80000000f00 */
[----:B------:R-:W1:Y:S08]  /*2eeb0*/  @P4 MUFU.RCP R0, R19 ;  /* 0x0000001300004308 */ /* 0x000e700000001000 */
[----:B------:R-:W2:Y:S01]  /*2eec0*/  @P3 MUFU.RCP R2, R18 ;  /* 0x0000001200023308 */ /* 0x000ea20000001000 */
[----:B---3--:R-:W-:Y:S01]  /*2eed0*/  SHF.R.S32.HI R38, RZ, 0x1f, R39 ;  /* 0x0000001fff267819 */ /* 0x008fe20000011427 */
[----:B-1----:R-:W-:-:S02]  /*2eee0*/  FMUL.FTZ R164, R0, R164 ;  /* 0x000000a400a47220 */ /* 0x002fc40000410000 */
[----:B------:R-:W-:Y:S01]  /*2eef0*/  FMUL.FTZ R165, R0, R165 ;  /* 0x000000a500a57220 */ /* 0x000fe20000410000 */
[-C--:B------:R-:W-:Y:S01]  /*2ef00*/  LEA.HI R4, R38, R39.reuse, RZ, 0x2 ;  /* 0x0000002726047211 */ /* 0x080fe200078f10ff */
[----:B------:R-:W-:Y:S01]  /*2ef10*/  FMUL.FTZ R160, R0, R160 ;  /* 0x000000a000a07220 */ /* 0x000fe20000410000 */
        /* <DEDUP_REMOVED lines=23> */
[C---:B--2---:R-:W-:Y:S02]  /*2f090*/  FMUL.FTZ R167, R2.reuse, R167 ;  /* 0x000000a702a77220 */ /* 0x044fe40000410000 */
        /* <DEDUP_REMOVED lines=50> */
[----:B--2---:R-:W-:-:S03]  /*2f3c0*/  IMAD.IADD R0, R7, 0x1, R2 ;  /* 0x0000000107007824 */ /* 0x004fc600078e0202 */
[----:B------:R-:W-:Y:S04]  /*2f3d0*/  STS [R6], R156 ;  /* 0x0000009c06007388 */ /* 0x000fe80000000800 */
[----:B------:R-:W-:Y:S01]  /*2f3e0*/  STS [R6+0x400], R16 ;  /* 0x0004001006007388 */ /* 0x000fe20000000800 */
[----:B---3--:R-:W-:-:S03]  /*2f3f0*/  IADD3 R4, R8, R2, RZ ;  /* 0x0000000208047210 */ /* 0x008fc60007ffe0ff */
        /* <DEDUP_REMOVED lines=11> */
[----:B--2---:R-:W2:Y:S04]  /*2f4b0*/  LD.E.U8 R0, [R10.64+0x1c8] ;  /* 0x0001c8040a007980 */ /* 0x004ea8000c101100 */
[----:B---3--:R-:W2:Y:S01]  /*2f4c0*/  LD.E.64 R4, [R10.64+0x88] ;  /* 0x000088040a047980 */ /* 0x008ea2000c101b00 */
[----:B----4-:R-:W-:-:S03]  /*2f4d0*/  ISETP.NE.AND P0, PT, R22, -0x1, PT ;  /* 0xffffffff1600780c */ /* 0x010fc60003f05270 */
[----:B------:R-:W4:Y:S01]  /*2f4e0*/  S2R R21, SR_CTAID.Y ;  /* 0x0000000000157919 */ /* 0x000f220000002600 */
[----:B-1----:R-:W1:Y:S03]  /*2f4f0*/  @P4 MUFU.LG2 R2, R19 ;  /* 0x0000001300024308 */ /* 0x002e660000000c00 */
[----:B------:R-:W2:Y:S01]  /*2f500*/  S2R R41, SR_CTAID.Z ;  /* 0x0000000000297919 */ /* 0x000ea20000002700 */
[----:B------:R-:W-:Y:S01]  /*2f510*/  BSSY B0, `(.L_x_1434) ;  /* 0x0000023000007945 */ /* 0x000fe20003800000 */
[----:B------:R-:W-:Y:S02]  /*2f520*/  IMAD.MOV.U32 R14, RZ, RZ, 0x7f800000 ;  /* 0x7f800000ff0e7424 */ /* 0x000fe400078e00ff */
[----:B------:R2:W5:Y:S04]  /*2f530*/  LD.E.64 R16, [R10.64+0x90] ;  /* 0x000090040a107980 */ /* 0x000568000c101b00 */
[----:B------:R-:W3:Y:S01]  /*2f540*/  @!P0 LD.E.64 R6, [R10.64+0x80] ;  /* 0x000080040a068980 */ /* 0x000ee2000c101b00 */
[----:B------:R-:W1:Y:S01]  /*2f550*/  @P3 MUFU.LG2 R13, R18 ;  /* 0x00000012000d3308 */ /* 0x000e620000000c00 */
[----:B----4-:R-:W-:Y:S01]  /*2f560*/  @!P0 SHF.R.S32.HI R8, RZ, 0x1f, R21 ;  /* 0x0000001fff088819 */ /* 0x010fe20000011415 */
[----:B-1----:R-:W-:Y:S01]  /*2f570*/  @P4 FMUL.FTZ R2, R2, 0.69314718246459960938 ;  /* 0x3f31721802024820 */ /* 0x002fe20000410000 */
[----:B------:R-:W-:Y:S01]  /*2f580*/  MOV R15, 0x7f800000 ;  /* 0x7f800000000f7802 */ /* 0x000fe20000000f00 */
[----:B------:R-:W-:-:S02]  /*2f590*/  @P3 FMUL.FTZ R13, R13, 0.69314718246459960938 ;  /* 0x3f3172180d0d3820 */ /* 0x000fc40000410000 */
[-C--:B-----5:R-:W-:Y:S02]  /*2f5a0*/  @P4 FFMA.FTZ R14, R36, R20.reuse, R2 ;  /* 0x00000014240e4223 */ /* 0x0a0fe40000010002 */
[----:B------:R-:W-:Y:S01]  /*2f5b0*/  @P3 FFMA.FTZ R15, R3, R20, R13 ;  /* 0x00000014030f3223 */ /* 0x000fe2000001000d */
[----:B--2---:R-:W-:Y:S01]  /*2f5c0*/  ISETP.NE.AND P1, PT, R0, RZ, PT ;  /* 0x000000ff0000720c */ /* 0x004fe20003f25270 */
[----:B------:R-:W-:Y:S02]  /*2f5d0*/  @P0 IMAD R0, R5, R22, RZ ;  /* 0x0000001605000224 */ /* 0x000fe400078e02ff */
[----:B---3--:R-:W-:-:S04]  /*2f5e0*/  @!P0 IMAD R12, R7, R21, RZ ;  /* 0x00000015070c8224 */ /* 0x008fc800078e02ff */
        /* <DEDUP_REMOVED lines=16> */
.L_x_1435:
[----:B------:R-:W-:Y:S02]  /*2f6f0*/  ULDC.64 UR4, c[0x0][0x118] ;  /* 0x0000460000047ab9 */ /* 0x000fe40000000a00 */
[----:B------:R-:W2:Y:S04]  /*2f700*/  LD.E R0, [R10.64+0x60] ;  /* 0x000060040a007980 */ /* 0x000ea8000c101900 */
[----:B------:R-:W3:Y:S01]  /*2f710*/  LD.E R2, [R10.64+0xb4] ;  /* 0x0000b4040a027980 */ /* 0x000ee2000c101900 */
[----:B--2---:R-:W-:-:S04]  /*2f720*/  IMAD R0, R0, R21, R41 ;  /* 0x0000001500007224 */ /* 0x004fc800078e0229 */
[----:B---3--:R-:W-:Y:S02]  /*2f730*/  IMAD R7, R2, R0, RZ ;  /* 0x0000000002077224 */ /* 0x008fe400078e02ff */
.L_x_1436:
[----:B------:R-:W-:Y:S05]  /*2f740*/  BSYNC B0 ;  /* 0x0000000000007941 */ /* 0x000fea0003800000 */
.L_x_1434:
        /* <DEDUP_REMOVED lines=42> */
.L_x_1438:
[----:B--2-4-:R-:W-:Y:S05]  /*2f9f0*/  BSYNC B0 ;  /* 0x0000000000007941 */ /* 0x014fea0003800000 */
.L_x_1437:
        /* <DEDUP_REMOVED lines=33> */
.L_x_1440:
[----:B------:R-:W-:Y:S05]  /*2fc10*/  BSYNC B0 ;  /* 0x0000000000007941 */ /* 0x000fea0003800000 */
.L_x_1439:
        /* <DEDUP_REMOVED lines=16> */
.L_x_1442:
[----:B------:R-:W-:Y:S05]  /*2fd20*/  BSYNC B0 ;  /* 0x0000000000007941 */ /* 0x000fea0003800000 */
.L_x_1441:
        /* <DEDUP_REMOVED lines=16> */
.L_x_1444:
[----:B------:R-:W-:Y:S05]  /*2fe30*/  BSYNC B0 ;  /* 0x0000000000007941 */ /* 0x000fea0003800000 */
.L_x_1443:
[----:B------:R-:W-:Y:S01]  /*2fe40*/  IADD3 R8, R0, 0x30, RZ ;  /* 0x0000003000087810 */ /* 0x000fe20007ffe0ff */
[----:B------:R-:W-:Y:S01]  /*2fe50*/  IMAD.MOV.U32 R9, RZ, RZ, 0x0 ;  /* 0x00000000ff097424 */ /* 0x000fe200078e00ff */
[----:B-1----:R-:W-:Y:S02]  /*2fe60*/  MOV R10, 0x70 ;  /* 0x00000070000a7802 */ /* 0x002fe40000000f00 */
[----:B------:R-:W-:-:S03]  /*2fe70*/  ISETP.GE.OR P1, PT, R8, R14, P1 ;  /* 0x0000000e0800720c */ /* 0x000fc60000f26670 */
[----:B------:R-:W-:-:S10]  /*2fe80*/  IMAD.MOV.U32 R8, RZ, RZ, R10 ;  /* 0x000000ffff087224 */ /* 0x000fd400078e000a */
[----:B------:R-:W-:Y:S05]  /*2fe90*/  @P1 RET.REL.NODEC R8 `(_ZN5flash24flash_fwd_splitkv_kernelI23Flash_fwd_kernel_traitsILi64ELi64ELi256ELi4ELb0ELb0EN7cutlass6half_tE19Flash_kernel_traitsILi64ELi64ELi256ELi4ES3_EELb1ELb0ELb0ELb0ELb0ELb1ELb0ELb1EEEvNS_16Flash_fwd_paramsE) ;  /* 0xfffd016008001950 */ /* 0x000fea0003c3ffff */
        /* <DEDUP_REMOVED lines=13> */
[----:B------:R-:W-:Y:S05]  /*2ff70*/  RET.REL.NODEC R2 `(_ZN5flash24flash_fwd_splitkv_kernelI23Flash_fwd_kernel_traitsILi64ELi64ELi256ELi4ELb0ELb0EN7cutlass6half_tE19Flash_kernel_traitsILi64ELi64ELi256ELi4ES3_EELb1ELb0ELb0ELb0ELb0ELb1ELb0ELb1EEEvNS_16Flash_fwd_paramsE) ;  /* 0xfffd008002007950 */ /* 0x000fea0003c3ffff */
.L_x_1432:
[----:B-1----:R1:W5:Y:S01]  /*2ff80*/  LDL R0, [R1+0xc] ;  /* 0x00000c0001007983 */ /* 0x0023620000100800 */
[----:B------:R-:W-:Y:S02]  /*2ff90*/  MOV R5, 0x2 ;  /* 0x0000000200057802 */ /* 0x000fe40000000f00 */
[----:B------:R-:W-:Y:S02]  /*2ffa0*/  MOV R4, 0x2ffc0 ;  /* 0x0002ffc000047802 */ /* 0x000fe40000000f00 */
[----:B-12--5:R-:W-:Y:S05]  /*2ffb0*/  CALL.REL.NOINC `($__internal_15_$__cuda_sm70_shflsync_bfly_p) ;  /* 0x0000012000007944 */ /* 0x026fea0003c00000 */
[----:B------:R-:W-:Y:S01]  /*2ffc0*/  MOV R0, R6 ;  /* 0x0000000600007202 */ /* 0x000fe20000000f00 */
[----:B------:R-:W-:Y:S05]  /*2ffd0*/  BRA `(.L_x_1445) ;  /* 0xffffeda000007947 */ /* 0x000fea000383ffff */
.L_x_1433:
[----:B------:R-:W-:Y:S02]  /*2ffe0*/  MOV R5, 0x1 ;  /* 0x0000000100057802 */ /* 0x000fe40000000f00 */
[----:B------:R-:W-:Y:S02]  /*2fff0*/  MOV R4, 0x30010 ;  /* 0x0003001000047802 */ /* 0x000fe40000000f00 */
[----:B--2--5:R-:W-:Y:S05]  /*30000*/  CALL.REL.NOINC `($__internal_15_$__cuda_sm70_shflsync_bfly_p) ;  /* 0x000000d000007944 */ /* 0x024fea0003c00000 */
[----:B------:R-:W-:Y:S02]  /*30010*/  FADD.FTZ R19, R0, R6 ;  /* 0x0000000600137221 */ /* 0x000fe40000010000 */
[----:B------:R1:W5:Y:S01]  /*30020*/  LDL R0, [R1+0x8] ;  /* 0x0000080001007983 */ /* 0x0003620000100800 */
[----:B------:R-:W-:Y:S02]  /*30030*/  MOV R5, 0x2 ;  /* 0x0000000200057802 */ /* 0x000fe40000000f00 */
[----:B------:R-:W-:-:S02]  /*30040*/  MOV R4, 0x30060 ;  /* 0x0003006000047802 */ /* 0x000fc40000000f00 */
[----:B-1---5:R-:W-:Y:S05]  /*30050*/  CALL.REL.NOINC `($__internal_15_$__cuda_sm70_shflsync_bfly_p) ;  /* 0x0000008000007944 */ /* 0x022fea0003c00000 */
[----:B------:R-:W2:Y:S01]  /*30060*/  LDL.LU R0, [R1+0x8] ;  /* 0x0000080001007983 */ /* 0x000ea20000300800 */
[----:B------:R-:W-:-:S02]  /*30070*/  MOV R5, 0x1 ;  /* 0x0000000100057802 */ /* 0x000fc40000000f00 */
[----:B------:R-:W-:Y:S01]  /*30080*/  MOV R4, 0x300c0 ;  /* 0x000300c000047802 */ /* 0x000fe20000000f00 */
[----:B--2---:R-:W-:-:S05]  /*30090*/  FADD.FTZ R2, R0, R6 ;  /* 0x0000000600027221 */ /* 0x004fca0000010000 */
[----:B------:R-:W-:Y:S02]  /*300a0*/  MOV R0, R2 ;  /* 0x0000000200007202 */ /* 0x000fe40000000f00 */
[----:B------:R-:W-:Y:S05]  /*300b0*/  CALL.REL.NOINC `($__internal_15_$__cuda_sm70_shflsync_bfly_p) ;  /* 0x0000002000007944 */ /* 0x000fea0003c00000 */
[----:B------:R-:W-:Y:S01]  /*300c0*/  MOV R4, R6 ;  /* 0x0000000600047202 */ /* 0x000fe20000000f00 */
[----:B------:R-:W-:Y:S05]  /*300d0*/  BRA `(.L_x_1446) ;  /* 0xffffed3000007947 */ /* 0x000fea000383ffff */
        .weak           $__internal_15_$__cuda_sm70_shflsync_bfly_p
        .type           $__internal_15_$__cuda_sm70_shflsync_bfly_p,@function
        .size           $__internal_15_$__cuda_sm70_shflsync_bfly_p,(.L_x_7713 - $__internal_15_$__cuda_sm70_shflsync_bfly_p)
$__internal_15_$__cuda_sm70_shflsync_bfly_p:
[----:B------:R-:W-:Y:S04]  /*300e0*/  WARPSYNC R7 ;  /* 0x0000000700007348 */ /* 0x000fe80003800000 */
[----:B------:R1:W2:Y:S02]  /*300f0*/  SHFL.BFLY PT, R6, R0, R5, R8 ;  /* 0x0c00000500067389 */ /* 0x0002a400000e0008 */
[----:B-1----:R-:W-:-:S04]  /*30100*/  MOV R5, 0x0 ;  /* 0x0000000000057802 */ /* 0x002fc80000000f00 */
[----:B--2---:R-:W-:Y:S05]  /*30110*/  RET.REL.NODEC R4 `(_ZN5flash24flash_fwd_splitkv_kernelI23Flash_fwd_kernel_traitsILi64ELi64ELi256ELi4ELb0ELb0EN7cutlass6half_tE19Flash_kernel_traitsILi64ELi64ELi256ELi4ES3_EELb1ELb0ELb0ELb0ELb0ELb1ELb0ELb1EEEvNS_16Flash_fwd_paramsE) ;  /* 0xfffcfee004007950 */ /* 0x004fea0003c3ffff */
.L_x_1447:
        /* <DEDUP_REMOVED lines=14> */
.L_x_7713:


//--------------------- .text._ZN5flash24flash_fwd_splitkv_kernelI23Flash_fwd_kernel_traitsILi64ELi64ELi256ELi4ELb0ELb0EN7cutlass6half_tE19Flash_kernel_traitsILi64ELi64ELi256ELi4ES3_EELb1ELb0ELb0ELb0ELb0ELb0ELb1ELb0EEEvNS_16Flash_fwd_paramsE --------------------------
	.section	.text._ZN5flash24flash_fwd_splitkv_kernelI23Flash_fwd_kernel_traitsILi64ELi64ELi256ELi4ELb0ELb0EN7cutlass6half_tE19Flash_kernel_traitsILi64ELi64ELi256ELi4ES3_EELb1ELb0ELb0ELb0ELb0ELb0ELb1ELb0EEEvNS_16Flash_fwd_paramsE,"ax",@progbits
	.sectioninfo	@"SHI_REGISTERS=255"
	.align	128
        .global         _ZN5flash24flash_fwd_splitkv_kernelI23Flash_fwd_kernel_traitsILi64ELi64ELi256ELi4ELb0ELb0EN7cutlass6half_tE19Flash_kernel_traitsILi64ELi64ELi256ELi4ES3_EELb1ELb0ELb0ELb0ELb0ELb0ELb1ELb0EEEvNS_16Flash_fwd_paramsE
        .type           _ZN5flash24flash_fwd_splitkv_kernelI23Flash_fwd_kernel_traitsILi64ELi64ELi256ELi4ELb0ELb0EN7cutlass6half_tE19Flash_kernel_traitsILi64ELi64ELi256ELi4ES3_EELb1ELb0ELb0ELb0ELb0ELb0ELb1ELb0EEEvNS_16Flash_fwd_paramsE,@function
        .size           _ZN5flash24flash_fwd_splitkv_kernelI23Flash_fwd_kernel_traitsILi64ELi64ELi256ELi4ELb0ELb0EN7cutlass6half_tE19Flash_kernel_traitsILi64ELi64ELi256ELi4ES3_EELb1ELb0ELb0ELb0ELb0ELb0ELb1ELb0EEEvNS_16Flash_fwd_paramsE,(.L_x_7758 - _ZN5flash24flash_fwd_splitkv_kernelI23Flash_fwd_kernel_traitsILi64ELi64ELi256ELi4ELb0ELb0EN7cutlass6half_tE19Flash_kernel_traitsILi64ELi64ELi256ELi4ES3_EELb1ELb0ELb0ELb0ELb0ELb0ELb1ELb0EEEvNS_16Flash_fwd_paramsE)
        .other          _ZN5flash24flash_fwd_splitkv_kernelI23Flash_fwd_kernel_traitsILi64ELi64ELi256ELi4ELb0ELb0EN7cutlass6half_tE19Flash_kernel_traitsILi64ELi64ELi256ELi4ES3_EELb1ELb0ELb0ELb0ELb0ELb0ELb1ELb0EEEvNS_16Flash_fwd_paramsE,@"STO_CUDA_ENTRY STV_DEFAULT"
_ZN5flash24flash_fwd_splitkv_kernelI23Flash_fwd_kernel_traitsILi64ELi64ELi256ELi4ELb0ELb0EN7cutlass6half_tE19Flash_kernel_traitsILi64ELi64ELi256ELi4ES3_EELb1ELb0ELb0ELb0ELb0ELb0ELb1ELb0EEEvNS_16Flash_fwd_paramsE:
.text._ZN5flash24flash_fwd_splitkv_kernelI23Flash_fwd_kernel_traitsILi64ELi64ELi256ELi4ELb0ELb0EN7cutlass6half_tE19Flash_kernel_traitsILi64ELi64ELi256ELi4ES3_EELb1ELb0ELb0ELb0ELb0ELb0ELb1ELb0EEEvNS_16Flash_fwd_paramsE:
[----:B------:R-:W-:Y:S02]  /*0000*/  MOV R1, c[0x0][0x28] ;  /* 0x00000a0000017a02 */ /* 0x000fe40000000f00 */
[----:B------:R-:W1:Y:S01]  /*0010*/  I2F.U32.RP R0, c[0x0][0x1c0] ;  /* 0x0000700000007b06 */ /* 0x000e620000209000 */
[----:B------:R-:W2:Y:S01]  /*0020*/  S2UR UR4, SR_CTAID.Z ;  /* 0x00000000000479c3 */ /* 0x000ea20000002700 */
[----:B------:R-:W-:Y:S01]  /*0030*/  ULDC UR15, c[0x0][0x1c0] ;  /* 0x00007000000f7ab9 */ /* 0x000fe20000000800 */
[----:B------:R-:W-:Y:S01]  /*0040*/  IADD3 R1, R1, -0x10, RZ ;  /* 0xfffffff001017810 */ /* 0x000fe20007ffe0ff */
[----:B------:R-:W-:Y:S02]  /*0050*/  UMOV UR6, URZ ;  /* 0x0000003f00067c82 */ /* 0x000fe40008000000 */
[----:B------:R-:W-:Y:S02]  /*0060*/  UISETP.NE.U32.AND UP1, UPT, URZ, UR15, UPT ;  /* 0x0000000f3f00728c */ /* 0x000fe4000bf25070 */
[----:B------:R-:W-:Y:S02]  /*0070*/  UMOV UR9, 0x4 ;  /* 0x0000000400097882 */ /* 0x000fe40000000000 */
[----:B------:R-:W-:-:S02]  /*0080*/  ULDC.64 UR12, c[0x0][0x240] ;  /* 0x00009000000c7ab9 */ /* 0x000fc40000000a00 */
[----:B------:R-:W-:Y:S02]  /*0090*/  ULDC.64 UR20, c[0x0][0x118] ;  /* 0x0000460000147ab9 */ /* 0x000fe40000000a00 */
[----:B------:R-:W-:Y:S01]  /*00a0*/  ULDC.64 UR10, c[0x0][0x248] ;  /* 0x00009200000a7ab9 */ /* 0x000fe20000000a00 */
[----:B-1----:R-:W1:Y:S02]  /*00b0*/  MUFU.RCP R0, R0 ;  /* 0x0000000000007308 */ /* 0x002e640000001000 */
[----:B-1----:R-:W-:-:S06]  /*00c0*/  IADD3 R0, R0, 0xffffffe, RZ ;  /* 0x0ffffffe00007810 */ /* 0x002fcc0007ffe0ff */
[----:B------:R-:W1:Y:S02]  /*00d0*/  F2I.FTZ.U32.TRUNC.NTZ R0, R0 ;  /* 0x0000000000007305 */ /* 0x000e64000021f000 */
[----:B-1----:R-:W1:Y:S02]  /*00e0*/  R2UR UR7, R0 ;  /* 0x00000000000773c2 */ /* 0x002e6400000e0000 */
[----:B-1----:R-:W-:-:S04]  /*00f0*/  UIADD3 UR5, URZ, -UR7, URZ ;  /* 0x800000073f057290 */ /* 0x002fc8000fffe03f */
[----:B------:R-:W-:-:S04]  /*0100*/  UIMAD UR5, UR5, UR15, URZ ;  /* 0x0000000f050572a4 */ /* 0x000fc8000f8e023f */
[----:B------:R-:W-:-:S04]  /*0110*/  UIMAD.WIDE.U32 UR6, UR7, UR5, UR6 ;  /* 0x00000005070672a5 */ /* 0x000fc8000f8e0006 */
[----:B--2---:R-:W-:-:S03]  /*0120*/  UIMAD.WIDE.U32 UR16, UR7, UR4, URZ ;  /* 0x00000004071072a5 */ /* 0x004fc6000f8e003f */
[----:B------:R-:W-:Y:S02]  /*0130*/  ULDC.64 UR6, c[0x0][0x240] ;  /* 0x0000900000067ab9 */ /* 0x000fe40000000a00 */
[----:B------:R-:W-:Y:S02]  /*0140*/  UIADD3 UR5, -UR17, URZ, URZ ;  /* 0x0000003f11057290 */ /* 0x000fe4000fffe13f */
[----:B------:R-:W-:Y:S02]  /*0150*/  UISETP.NE.U32.AND UP0, UPT, URZ, UR6, UPT ;  /* 0x000000063f00728c */ /* 0x000fe4000bf05070 */
[----:B------:R-:W-:Y:S02]  /*0160*/  UIMAD UR5, UR5, UR15, UR4 ;  /* 0x0000000f050572a4 */ /* 0x000fe4000f8e0204 */
[----:B------:R-:W-:Y:S02]  /*0170*/  UISETP.NE.AND.EX UP0, UPT, URZ, UR7, UPT, UP0 ;  /* 0x000000073f00728c */ /* 0x000fe4000bf05300 */
[----:B------:R-:W-:-:S02]  /*0180*/  UISETP.GE.U32.AND UP3, UPT, UR5, UR15, UPT ;  /* 0x0000000f0500728c */ /* 0x000fc4000bf66070 */
[----:B------:R-:W-:Y:S02]  /*0190*/  ULDC.64 UR6, c[0x0][0x250] ;  /* 0x0000940000067ab9 */ /* 0x000fe40000000a00 */
[----:B------:R-:W-:-:S07]  /*01a0*/  PLOP3.LUT P2, PT, PT, PT, UP0, 0x80, 0x0 ;  /* 0x000000000000781c */ /* 0x000fce0003f4f008 */
[----:B------:R-:W-:Y:S02]  /*01b0*/  @UP3 UIADD3 UR5, UR5, -UR15, URZ ;  /* 0x8000000f05053290 */ /* 0x000fe4000fffe03f */
[----:B------:R-:W-:Y:S02]  /*01c0*/  @UP3 UIADD3 UR17, UR17, 0x1, URZ ;  /* 0x0000000111113890 */ /* 0x000fe4000fffe03f */
[----:B------:R-:W-:-:S03]  /*01d0*/  UISETP.GE.U32.AND UP2, UPT, UR5, UR15, UPT ;  /* 0x0000000f0500728c */ /* 0x000fc6000bf46070 */
[----:B------:R-:W-:Y:S02]  /*01e0*/  ULDC.U8 UR5, c[0x0][0x312] ;  /* 0x0000c48000057ab9 */ /* 0x000fe40000000000 */
[----:B------:R-:W-:-:S06]  /*01f0*/  UISETP.NE.AND UP3, UPT, UR5, URZ, UPT ;  /* 0x0000003f0500728c */ /* 0x000fcc000bf65270 */
[----:B------:R-:W-:Y:S02]  /*0200*/  @UP2 UIADD3 UR17, UR17, 0x1, URZ ;  /* 0x0000000111112890 */ /* 0x000fe4000fffe03f */
[----:B------:R-:W-:Y:S02]  /*0210*/  @!UP1 ULOP3.LUT UR17, URZ, UR15, URZ, 0x33, !UPT ;  /* 0x0000000f3f119292 */ /* 0x000fe4000f8e333f */
[----:B------:R-:W-:Y:S02]  /*0220*/  UISETP.NE.U32.AND UP1, UPT, URZ, UR6, UPT ;  /* 0x000000063f00728c */ /* 0x000fe4000bf25070 */
[----:B------:R-:W-:Y:S02]  /*0230*/  UIMAD.WIDE UR12, UR17, UR9, UR12 ;  /* 0x00000009110c72a5 */ /* 0x000fe4000f8e020c */
[----:B------:R-:W-:Y:S02]  /*0240*/  UISETP.NE.AND.EX UP1, UPT, URZ, UR7, UPT, UP1 ;  /* 0x000000073f00728c */ /* 0x000fe4000bf25310 */
[----:B------:R-:W-:-:S02]  /*0250*/  UISETP.EQ.U32.AND UP2, UPT, URZ, UR10, UPT ;  /* 0x0000000a3f00728c */ /* 0x000fc4000bf42070 */
[----:B------:R-:W-:Y:S02]  /*0260*/  IMAD.U32 R2, RZ, RZ, UR12 ;  /* 0x0000000cff027e24 */ /* 0x000fe4000f8e00ff */
[----:B------:R-:W-:Y:S01]  /*0270*/  IMAD.U32 R3, RZ, RZ, UR13 ;  /* 0x0000000dff037e24 */ /* 0x000fe2000f8e00ff */
[----:B------:R-:W-:Y:S01]  /*0280*/  ULDC.64 UR6, c[0x0][0x250] ;  /* 0x0000940000067ab9 */ /* 0x000fe20000000a00 */
[----:B------:R-:W-:Y:S01]  /*0290*/  PLOP3.LUT P0, PT, PT, PT, UP1, 0x80, 0x0 ;  /* 0x000000000000781c */ /* 0x000fe20003f0f018 */
[----:B------:R-:W-:Y:S02]  /*02a0*/  UISETP.EQ.OR.EX UP2, UPT, URZ, UR11, !UP3, UP2 ;  /* 0x0000000b3f00728c */ /* 0x000fe4000df42720 */
[----:B------:R1:W2:Y:S01]  /*02b0*/  @P2 LDG.E R6, [R2.64] ;  /* 0x0000001402062981 */ /* 0x0002a2000c1e1900 */
[----:B------:R-:W-:Y:S02]  /*02c0*/  @UP1 UIMAD.WIDE UR6, UR17, UR9, UR6 ;  /* 0x00000009110612a5 */ /* 0x000fe4000f8e0206 */
[----:B------:R-:W-:Y:S01]  /*02d0*/  ULDC.64 UR10, c[0x0][0x248] ;  /* 0x00009200000a7ab9 */ /* 0x000fe20000000a00 */
[----:B------:R1:W3:Y:S01]  /*02e0*/  @P2 LDG.E R0, [R2.64+0x4] ;  /* 0x0000041402002981 */ /* 0x0002e2000c1e1900 */
[----:B------:R-:W-:Y:S01]  /*02f0*/  PLOP3.LUT P1, PT, PT, PT, UP2, 0x80, 0x0 ;  /* 0x000000000000781c */ /* 0x000fe20003f2f028 */
[----:B------:R-:W-:Y:S01]  /*0300*/  UIMAD.WIDE UR10, UR17, UR9, UR10 ;  /* 0x00000009110a72a5 */ /* 0x000fe2000f8e020a */
[----:B-1----:R-:W-:-:S02]  /*0310*/  IMAD.U32 R2, RZ, RZ, UR6 ;  /* 0x00000006ff027e24 */ /* 0x002fc4000f8e00ff */
[----:B------:R-:W-:-:S05]  /*0320*/  IMAD.U32 R3, RZ, RZ, UR7 ;  /* 0x00000007ff037e24 */ /* 0x000fca000f8e00ff */
[----:B------:R1:W4:Y:S01]  /*0330*/  @P0 LDG.E R2, [R2.64] ;  /* 0x0000001402020981 */ /* 0x000322000c1e1900 */
[----:B------:R-:W-:Y:S02]  /*0340*/  IMAD.U32 R4, RZ, RZ, UR10 ;  /* 0x0000000aff047e24 */ /* 0x000fe4000f8e00ff */
[----:B------:R-:W-:-:S05]  /*0350*/  IMAD.U32 R5, RZ, RZ, UR11 ;  /* 0x0000000bff057e24 */ /* 0x000fca000f8e00ff */
[----:B-1----:R-:W5:Y:S01]  /*0360*/  @!P1 LDG.E R3, [R4.64] ;  /* 0x0000001404039981 */ /* 0x002f62000c1e1900 */
[----:B------:R-:W-:Y:S02]  /*0370*/  UMOV UR16, 0xffffffff ;  /* 0xffffffff00107882 */ /* 0x000fe40000000000 */
[----:B------:R-:W-:Y:S02]  /*0380*/  UMOV UR23, URZ ;  /* 0x0000003f00177c82 */ /* 0x000fe40008000000 */
[----:B------:R-:W-:Y:S02]  /*0390*/  UMOV UR24, 0xffffffff ;  /* 0xffffffff00187882 */ /* 0x000fe40000000000 */
[----:B------:R-:W-:Y:S01]  /*03a0*/  UIADD3 UR5, -UR17, URZ, URZ ;  /* 0x0000003f11057290 */ /* 0x000fe2000fffe13f */
[----:B------:R-:W1:Y:S03]  /*03b0*/  S2UR UR12, SR_CTAID.X ;  /* 0x00000000000c79c3 */ /* 0x000e660000002500 */
[----:B------:R-:W-:-:S05]  /*03c0*/  UIMAD UR15, UR5, UR15, UR4 ;  /* 0x0000000f050f72a4 */ /* 0x000fca000f8e0204 */
[----:B------:R-:W1:Y:S08]  /*03d0*/  S2UR UR8, SR_CTAID.Y ;  /* 0x00000000000879c3 */ /* 0x000e700000002600 */
[----:B--2---:R-:W2:Y:S08]  /*03e0*/  @P2 R2UR UR16, R6 ;  /* 0x00000000061023c2 */ /* 0x004eb000000e0000 */
[----:B---3--:R-:W2:Y:S08]  /*03f0*/  @P2 R2UR UR14, R0 ;  /* 0x00000000000e23c2 */ /* 0x008eb000000e0000 */
[----:B----4-:R3:W4:Y:S01]  /*0400*/  @P0 R2UR UR23, R2 ;  /* 0x00000000021703c2 */ /* 0x01072200000e0000 */
[----:B------:R-:W-:-:S04]  /*0410*/  ISETP.NE.U32.AND P0, PT, RZ, c[0x0][0x248], PT ;  /* 0x00009200ff007a0c */ /* 0x000fc80003f05070 */
[----:B------:R-:W-:Y:S01]  /*0420*/  ISETP.NE.AND.EX P0, PT, RZ, c[0x0][0x24c], PT, P0 ;  /* 0x00009300ff007a0c */ /* 0x000fe20003f05300 */
[----:B--2---:R-:W-:Y:S01]  /*0430*/  @UP0 UIADD3 UR14, UR14, -UR16, URZ ;  /* 0x800000100e0e0290 */ /* 0x004fe2000fffe03f */
[----:B---3--:R-:W2:Y:S06]  /*0440*/  S2R R2, SR_TID.X ;  /* 0x0000000000027919 */ /* 0x008eac0000002100 */
[----:B------:R-:W-:Y:S01]  /*0450*/  @!UP0 ULDC UR14, c[0x0][0x214] ;  /* 0x00008500000e8ab9 */ /* 0x000fe20000000800 */
[----:B-----5:R3:W1:Y:S04]  /*0460*/  @!P1 R2UR UR24, R3 ;  /* 0x00000000031893c2 */ /* 0x02066800000e0000 */
[----:B-1-34-:R-:W-:Y:S05]  /*0470*/  @!P0 BRA `(.L_x_1448) ;  /* 0x0000007000008947 */ /* 0x01afea0003800000 */
[----:B------:R-:W-:-:S13]  /*0480*/  PLOP3.LUT P0, PT, PT, PT, UP3, 0x80, 0x0 ;  /* 0x000000000000781c */ /* 0x000fda0003f0f038 */
[----:B------:R-:W3:Y:S04]  /*0490*/  @P0 LDG.E R0, [R4.64+0x4] ;  /* 0x0000041404000981 */ /* 0x000ee8000c1e1900 */
[----:B------:R-:W4:Y:S01]  /*04a0*/  @!P0 LDG.E R4, [R4.64] ;  /* 0x0000001404048981 */ /* 0x000f22000c1e1900 */
[----:B---3--:R-:W1:Y:S02]  /*04b0*/  @P0 R2UR UR6, R0 ;  /* 0x00000000000603c2 */ /* 0x008e6400000e0000 */
[----:B-1----:R-:W-:-:S11]  /*04c0*/  @UP3 UIADD3 UR6, UR6, -UR24, URZ ;  /* 0x8000001806063290 */ /* 0x002fd6000fffe03f */
[----:B----4-:R1:W3:Y:S02]  /*04d0*/  @!P0 R2UR UR6, R4 ;  /* 0x00000000040683c2 */ /* 0x0102e400000e0000 */
[----:B-1-3--:R-:W-:Y:S05]  /*04e0*/  BRA `(.L_x_1449) ;  /* 0x0000001000007947 */ /* 0x00afea0003800000 */
.L_x_1448:
[----:B------:R-:W-:Y:S02]  /*04f0*/  ULDC UR6, c[0x0][0x218] ;  /* 0x0000860000067ab9 */ /* 0x000fe40000000800 */
.L_x_1449:
        /* <DEDUP_REMOVED lines=10> */
[----:B------:R-:W3:Y:S01]  /*05a0*/  @P0 LDG.E R0, [R4.64] ;  /* 0x0000001404000981 */ /* 0x000ee2000c1e1900 */
[----:B------:R-:W-:Y:S02]  /*05b0*/  UISETP.GT.AND UP0, UPT, UR14, UR12, UPT ;  /* 0x0000000c0e00728c */ /* 0x000fe4000bf04270 */
[----:B------:R-:W-:-:S03]  /*05c0*/  @!UP2 UISETP.NE.U32.AND UP1, UPT, URZ, UR4, UPT ;  /* 0x000000043f00a28c */ /* 0x000fc6000bf25070 */
[----:B------:R-:W-:Y:S02]  /*05d0*/  ULDC UR4, c[0x0][0x21c] ;  /* 0x0000870000047ab9 */ /* 0x000fe40000000800 */
[----:B------:R-:W-:-:S04]  /*05e0*/  @!UP2 UISETP.NE.AND.EX UP1, UPT, URZ, UR5, UPT, UP1 ;  /* 0x000000053f00a28c */ /* 0x000fc8000bf25310 */
[----:B------:R-:W-:Y:S01]  /*05f0*/  @!UP2 USEL UR4, URZ, UR4, !UP1 ;  /* 0x000000043f04a287 */ /* 0x000fe2000c800000 */
[----:B---3--:R-:W1:Y:S01]  /*0600*/  @P0 R2UR UR13, R0 ;  /* 0x00000000000d03c2 */ /* 0x008e6200000e0000 */
[----:B------:R-:W-:Y:S01]  /*0610*/  PLOP3.LUT P0, PT, PT, PT, UP0, 0x80, 0x0 ;  /* 0x000000000000781c */ /* 0x000fe20003f0f008 */
[----:B-1----:R-:W-:Y:S02]  /*0620*/  @UP2 UIADD3 UR13, UR13, -UR23, URZ ;  /* 0x800000170d0d2290 */ /* 0x002fe4000fffe03f */
[----:B------:R-:W-:-:S10]  /*0630*/  @!UP2 UIADD3 UR13, UR4, UR6, -UR23 ;  /* 0x00000006040da290 */ /* 0x000fd4000fffe817 */
[----:B------:R-:W-:Y:S05]  /*0640*/  @!P0 EXIT ;  /* 0x000000000000894d */ /* 0x000fea0003800000 */
[----:B------:R-:W-:Y:S01]  /*0650*/  IABS R0, c[0x0][0x10] ;  /* 0x0000040000007a13 */ /* 0x000fe20000000000 */
[----:B------:R-:W-:Y:S02]  /*0660*/  ULDC UR4, c[0x0][0x218] ;  /* 0x0000860000047ab9 */ /* 0x000fe40000000800 */
[----:B------:R-:W-:Y:S01]  /*0670*/  UIADD3 UR4, UR4, 0xff, URZ ;  /* 0x000000ff04047890 */ /* 0x000fe2000fffe03f */
[----:B------:R-:W1:Y:S01]  /*0680*/  R2UR UR7, R0 ;  /* 0x00000000000773c2 */ /* 0x000e6200000e0000 */
[----:B------:R-:W-:Y:S02]  /*0690*/  ULDC UR5, c[0x0][0x10] ;  /* 0x0000040000057ab9 */ /* 0x000fe40000000800 */
[----:B------:R-:W-:Y:S02]  /*06a0*/  USHF.R.S32.HI UR10, URZ, 0x1f, UR4 ;  /* 0x0000001f3f0a7899 */ /* 0x000fe40008011404 */
[----:B------:R-:W-:Y:S02]  /*06b0*/  UMOV UR18, URZ ;  /* 0x0000003f00127c82 */ /* 0x000fe40008000000 */
[----:B------:R-:W-:-:S04]  /*06c0*/  ULEA.HI UR10, UR10, UR4, URZ, 0x8 ;  /* 0x000000040a0a7291 */ /* 0x000fc8000f8f403f */
[----:B------:R-:W-:-:S04]  /*06d0*/  ULEA.HI.SX32 UR10, UR10, UR5, 0x18 ;  /* 0x000000050a0a7291 */ /* 0x000fc8000f8fc23f */
[----:B------:R-:W-:Y:S01]  /*06e0*/  UIADD3 UR10, UR10, -0x1, URZ ;  /* 0xffffffff0a0a7890 */ /* 0x000fe2000fffe03f */
[----:B-1----:R-:W1:Y:S08]  /*06f0*/  I2F.RP R0, UR7 ;  /* 0x0000000700007d06 */ /* 0x002e700008209400 */
[----:B-1----:R-:W1:Y:S02]  /*0700*/  MUFU.RCP R0, R0 ;  /* 0x0000000000007308 */ /* 0x002e640000001000 */
[----:B-1----:R-:W-:-:S06]  /*0710*/  IADD3 R0, R0, 0xffffffe, RZ ;  /* 0x0ffffffe00007810 */ /* 0x002fcc0007ffe0ff */
[----:B------:R-:W1:Y:S02]  /*0720*/  F2I.FTZ.U32.TRUNC.NTZ R0, R0 ;  /* 0x0000000000007305 */ /* 0x000e64000021f000 */
[----:B-1----:R1:W3:Y:S02]  /*0730*/  R2UR UR19, R0 ;  /* 0x00000000001373c2 */ /* 0x0022e400000e0000 */
[----:B-1----:R-:W-:Y:S01]  /*0740*/  IMAD.U32 R0, RZ, RZ, UR10 ;  /* 0x0000000aff007e24 */ /* 0x002fe2000f8e00ff */
[----:B---3--:R-:W-:Y:S02]  /*0750*/  UIADD3 UR4, URZ, -UR19, URZ ;  /* 0x800000133f047290 */ /* 0x008fe4000fffe03f */
[----:B------:R-:W-:Y:S02]  /*0760*/  ULOP3.LUT UR10, UR10, UR5, URZ, 0x3c, !UPT ;  /* 0x000000050a0a7292 */ /* 0x000fe4000f8e3c3f */
        /* <DEDUP_REMOVED lines=8> */
[----:B------:R-:W-:Y:S02]  /*07f0*/  UIMAD UR4, UR7, UR4, UR6 ;  /* 0x00000004070472a4 */ /* 0x000fe4000f8e0206 */
[----:B------:R-:W-:Y:S02]  /*0800*/  UIADD3 UR6, UR13, 0xff, URZ ;  /* 0x000000ff0d067890 */ /* 0x000fe4000fffe03f */
[----:B------:R-:W-:-:S11]  /*0810*/  UISETP.GT.U32.AND UP0, UPT, UR7, UR4, UPT ;  /* 0x000000040700728c */ /* 0x000fd6000bf04070 */
[----:B------:R-:W-:Y:S02]  /*0820*/  @!UP0 UIADD3 UR4, UR4, -UR7, URZ ;  /* 0x8000000704048290 */ /* 0x000fe4000fffe03f */
[----:B------:R-:W-:Y:S02]  /*0830*/  @!UP0 UIADD3 UR11, UR11, 0x1, URZ ;  /* 0x000000010b0b8890 */ /* 0x000fe4000fffe03f */
[----:B------:R-:W-:Y:S02]  /*0840*/  UISETP.GE.U32.AND UP1, UPT, UR4, UR7, UPT ;  /* 0x000000070400728c */ /* 0x000fe4000bf26070 */
[----:B------:R-:W-:Y:S02]  /*0850*/  UISETP.GE.AND UP0, UPT, UR10, URZ, UPT ;  /* 0x0000003f0a00728c */ /* 0x000fe4000bf06270 */
[----:B------:R-:W-:Y:S02]  /*0860*/  UIADD3 UR4, -UR14, 0x13f, UR12 ;  /* 0x0000013f0e047890 */ /* 0x000fe4000fffe10c */
[----:B------:R-:W-:-:S02]  /*0870*/  USHF.R.S32.HI UR10, URZ, 0x1f, UR6 ;  /* 0x0000001f3f0a7899 */ /* 0x000fc40008011406 */
[----:B------:R-:W-:Y:S02]  /*0880*/  ULDC UR7, c[0x0][0x2e8] ;  /* 0x0000ba0000077ab9 */ /* 0x000fe40000000800 */
[----:B------:R-:W-:Y:S02]  /*0890*/  UIADD3 UR4, UR4, UR7, UR13 ;  /* 0x0000000704047290 */ /* 0x000fe4000fffe00d */
[----:B------:R-:W-:Y:S02]  /*08a0*/  @UP1 UIADD3 UR11, UR11, 0x1, URZ ;  /* 0x000000010b0b1890 */ /* 0x000fe4000fffe03f */
[----:B------:R-:W-:Y:S02]  /*08b0*/  UISETP.NE.AND UP1, UPT, URZ, UR5, UPT ;  /* 0x000000053f00728c */ /* 0x000fe4000bf25270 */
[----:B------:R-:W-:Y:S02]  /*08c0*/  @!UP0 UIADD3 UR11, -UR11, URZ, URZ ;  /* 0x0000003f0b0b8290 */ /* 0x000fe4000fffe13f */
[----:B------:R-:W-:-:S04]  /*08d0*/  ULEA.HI UR6, UR10, UR6, URZ, 0x8 ;  /* 0x000000060a067291 */ /* 0x000fc8000f8f403f */
[----:B------:R-:W-:-:S03]  /*08e0*/  USHF.R.S32.HI UR6, URZ, 0x8, UR6 ;  /* 0x000000083f067899 */ /* 0x000fc60008011406 */
[----:B------:R-:W-:Y:S02]  /*08f0*/  @!UP1 ULOP3.LUT UR11, URZ, UR5, URZ, 0x33, !UPT ;  /* 0x000000053f0b9292 */ /* 0x000fe4000f8e333f */
[----:B------:R-:W-:Y:S02]  /*0900*/  USHF.R.S32.HI UR5, URZ, 0x1f, UR4 ;  /* 0x0000001f3f057899 */ /* 0x000fe40008011404 */
[----:B------:R-:W-:Y:S02]  /*0910*/  UIMAD UR7, UR11, UR8, URZ ;  /* 0x000000080b0772a4 */ /* 0x000fe4000f8e023f */
[----:B------:R-:W-:Y:S02]  /*0920*/  ULEA.HI UR4, UR5, UR4, URZ, 0x8 ;  /* 0x0000000405047291 */ /* 0x000fe4000f8f403f */
[----:B------:R-:W-:Y:S02]  /*0930*/  UIADD3 UR11, UR11, UR7, URZ ;  /* 0x000000070b0b7290 */ /* 0x000fe4000fffe03f */
[----:B------:R-:W-:-:S02]  /*0940*/  USHF.R.S32.HI UR4, URZ, 0x8, UR4 ;  /* 0x000000083f047899 */ /* 0x000fc40008011404 */
[----:B------:R-:W-:-:S04]  /*0950*/  UISETP.LT.AND UP0, UPT, UR6, UR11, UPT ;  /* 0x0000000b0600728c */ /* 0x000fc8000bf01270 */
[----:B------:R-:W-:-:S04]  /*0960*/  USEL UR6, UR6, UR11, UP0 ;  /* 0x0000000b06067287 */ /* 0x000fc80008000000 */
[----:B------:R-:W-:-:S04]  /*0970*/  UISETP.LT.AND UP0, UPT, UR6, UR4, UPT ;  /* 0x000000040600728c */ /* 0x000fc8000bf01270 */
[----:B------:R-:W-:-:S04]  /*0980*/  USEL UR6, UR6, UR4, UP0 ;  /* 0x0000000406067287 */ /* 0x000fc80008000000 */
[----:B------:R-:W-:-:S06]  /*0990*/  UISETP.GE.AND UP0, UPT, UR7, UR6, UPT ;  /* 0x000000060700728c */ /* 0x000fcc000bf06270 */
[----:B------:R-:W-:-:S13]  /*09a0*/  PLOP3.LUT P0, PT, PT, PT, UP0, 0x80, 0x0 ;  /* 0x000000000000781c */ /* 0x000fda0003f0f008 */
[----:B------:R-:W-:Y:S05]  /*09b0*/  @!P0 BRA `(.L_x_1450) ;  /* 0x0000054000008947 */ /* 0x000fea0003800000 */
[----:B--2---:R-:W-:Y:S01]  /*09c0*/  SHF.R.S32.HI R7, RZ, 0x1f, R2 ;  /* 0x0000001fff077819 */ /* 0x004fe20000011402 */
[----:B------:R-:W-:Y:S02]  /*09d0*/  ULDC.64 UR4, c[0x0][0x210] ;  /* 0x0000840000047ab9 */ /* 0x000fe40000000a00 */
[----:B------:R-:W-:Y:S01]  /*09e0*/  UIMAD UR8, UR8, UR4, UR17 ;  /* 0x00000004080872a4 */ /* 0x000fe2000f8e0211 */
[----:B------:R-:W-:Y:S02]  /*09f0*/  LEA.HI R7, R7, R2, RZ, 0x4 ;  /* 0x0000000207077211 */ /* 0x000fe400078f20ff */
[----:B------:R-:W-:Y:S02]  /*0a00*/  ULDC UR4, c[0x0][0x1c0] ;  /* 0x0000700000047ab9 */ /* 0x000fe40000000800 */
[----:B------:R-:W-:Y:S01]  /*0a10*/  LOP3.LUT R8, R7, 0xfffffff0, RZ, 0xc0, !PT ;  /* 0xfffffff007087812 */ /* 0x000fe200078ec0ff */
[----:B------:R-:W-:Y:S01]  /*0a20*/  UIMAD UR8, UR8, UR4, UR15 ;  /* 0x00000004080872a4 */ /* 0x000fe2000f8e020f */
[----:B------:R-:W-:-:S02]  /*0a30*/  SHF.R.S32.HI R7, RZ, 0x4, R7 ;  /* 0x00000004ff077819 */ /* 0x000fc40000011407 */
[----:B------:R-:W-:Y:S01]  /*0a40*/  ULDC UR4, c[0x0][0x22c] ;  /* 0x00008b0000047ab9 */ /* 0x000fe20000000800 */
[----:B------:R-:W-:Y:S01]  /*0a50*/  IMAD.IADD R8, R2, 0x1, -R8 ;  /* 0x0000000102087824 */ /* 0x000fe200078e0a08 */
[----:B------:R-:W-:Y:S01]  /*0a60*/  UIMAD UR8, UR8, UR5, UR12 ;  /* 0x00000005080872a4 */ /* 0x000fe2000f8e020c */
[C---:B------:R-:W-:Y:S02]  /*0a70*/  IADD3 R0, R7.reuse, 0x10, RZ ;  /* 0x0000001007007810 */ /* 0x040fe40007ffe0ff */
[----:B------:R-:W-:Y:S01]  /*0a80*/  IMAD.SHL.U32 R2, R8, 0x4, RZ ;  /* 0x0000000408027824 */ /* 0x000fe200078e00ff */
[----:B------:R-:W-:Y:S01]  /*0a90*/  UIMAD UR4, UR8, UR4, URZ ;  /* 0x00000004080472a4 */ /* 0x000fe2000f8e023f */
[----:B------:R-:W-:Y:S01]  /*0aa0*/  IADD3 R6, R7, 0x18, RZ ;  /* 0x0000001807067810 */ /* 0x000fe20007ffe0ff */
[----:B------:R-:W-:Y:S02]  /*0ab0*/  USHF.R.S32.HI UR5, URZ, 0x1f, UR8 ;  /* 0x0000001f3f057899 */ /* 0x000fe40008011408 */
[----:B------:R-:W-:-:S02]  /*0ac0*/  SHF.R.S32.HI R3, RZ, 0x1f, R2 ;  /* 0x0000001fff037819 */ /* 0x000fc40000011402 */
[----:B------:R-:W-:-:S03]  /*0ad0*/  ISETP.GE.AND P1, PT, R2, c[0x0][0x220], PT ;  /* 0x0000880002007a0c */ /* 0x000fc60003f26270 */
[C---:B------:R-:W-:Y:S01]  /*0ae0*/  IMAD.WIDE R4, R7.reuse, 0x40, R2 ;  /* 0x0000004007047825 */ /* 0x040fe200078e0202 */
[----:B------:R-:W-:-:S03]  /*0af0*/  IADD3 R2, R7, 0x8, RZ ;  /* 0x0000000807027810 */ /* 0x000fc60007ffe0ff */
[----:B------:R-:W-:Y:S01]  /*0b00*/  IMAD.U32 R3, RZ, RZ, UR4 ;  /* 0x00000004ff037e24 */ /* 0x000fe2000f8e00ff */
[----:B------:R-:W-:Y:S01]  /*0b10*/  IADD3 R4, P0, R4, UR4, RZ ;  /* 0x0000000404047c10 */ /* 0x000fe2000ff1e0ff */
[----:B------:R-:W-:-:S03]  /*0b20*/  UIADD3 UR4, -UR12, UR14, URZ ;  /* 0x0000000e0c047290 */ /* 0x000fc6000fffe13f */
[----:B------:R-:W-:Y:S02]  /*0b30*/  LEA.HI.X.SX32 R3, R3, R5, 0x1, P0 ;  /* 0x0000000503037211 */ /* 0x000fe400000f0eff */
[C---:B------:R-:W-:Y:S02]  /*0b40*/  LEA R10, P0, R4.reuse, c[0x0][0x1d8], 0x2 ;  /* 0x00007600040a7a11 */ /* 0x040fe400078010ff */
[----:B------:R-:W-:Y:S02]  /*0b50*/  IADD3 R5, R7, 0x20, RZ ;  /* 0x0000002007057810 */ /* 0x000fe40007ffe0ff */
[----:B------:R-:W-:Y:S02]  /*0b60*/  LEA.HI.X R11, R4, c[0x0][0x1dc], R3, 0x2, P0 ;  /* 0x00007700040b7a11 */ /* 0x000fe400000f1403 */
[----:B------:R-:W-:Y:S02]  /*0b70*/  ISETP.GE.OR P4, PT, R0, UR4, P1 ;  /* 0x0000000400007c0c */ /* 0x000fe40008f86670 */
[----:B------:R-:W-:-:S02]  /*0b80*/  ISETP.GE.OR P6, PT, R6, UR4, P1 ;  /* 0x0000000406007c0c */ /* 0x000fc40008fc6670 */
[----:B------:R-:W-:Y:S02]  /*0b90*/  IADD3 R4, R7, 0x28, RZ ;  /* 0x0000002807047810 */ /* 0x000fe40007ffe0ff */
[----:B------:R-:W-:Y:S02]  /*0ba0*/  ISETP.GE.OR P0, PT, R5, UR4, P1 ;  /* 0x0000000405007c0c */ /* 0x000fe40008f06670 */
[----:B------:R-:W-:Y:S02]  /*0bb0*/  ISETP.GE.OR P5, PT, R7, UR4, P1 ;  /* 0x0000000407007c0c */ /* 0x000fe40008fa6670 */
[----:B------:R-:W-:Y:S02]  /*0bc0*/  ISETP.GE.OR P3, PT, R4, UR4, P1 ;  /* 0x0000000404007c0c */ /* 0x000fe40008f66670 */
[----:B------:R-:W-:Y:S01]  /*0bd0*/  ISETP.GE.OR P2, PT, R2, UR4, P1 ;  /* 0x0000000402007c0c */ /* 0x000fe20008f46670 */
[----:B------:R-:W-:Y:S01]  /*0be0*/  @!P4 STG.E.128 [R10.64+0x1000], RZ ;  /* 0x001000ff0a00c986 */ /* 0x000fe2000c101d14 */
[----:B------:R-:W-:-:S02]  /*0bf0*/  ISETP.GE.AND P4, PT, R0, UR4, PT ;  /* 0x0000000400007c0c */ /* 0x000fc4000bf86270 */
[C---:B------:R-:W-:Y:S01]  /*0c00*/  IADD3 R3, R7.reuse, 0x30, RZ ;  /* 0x0000003007037810 */ /* 0x040fe20007ffe0ff */
[----:B------:R-:W-:Y:S01]  /*0c10*/  @!P6 STG.E.128 [R10.64+0x1800], RZ ;  /* 0x001800ff0a00e986 */ /* 0x000fe2000c101d14 */
[C---:B------:R-:W-:Y:S02]  /*0c20*/  ISETP.NE.AND P6, PT, R8.reuse, RZ, PT ;  /* 0x000000ff0800720c */ /* 0x040fe40003fc5270 */
[----:B------:R-:W-:Y:S01]  /*0c30*/  ISETP.NE.OR P4, PT, R8, RZ, P4 ;  /* 0x000000ff0800720c */ /* 0x000fe20002785670 */
[----:B------:R-:W-:Y:S01]  /*0c40*/  @!P0 STG.E.128 [R10.64+0x2000], RZ ;  /* 0x002000ff0a008986 */ /* 0x000fe2000c101d14 */
[C---:B------:R-:W-:Y:S02]  /*0c50*/  IADD3 R0, P0, R7.reuse, UR8, RZ ;  /* 0x0000000807007c10 */ /* 0x040fe4000ff1e0ff */
[----:B------:R-:W-:Y:S01]  /*0c60*/  ISETP.GE.OR P6, PT, R7, UR4, P6 ;  /* 0x0000000407007c0c */ /* 0x000fe2000b7c6670 */
[----:B------:R-:W-:Y:S01]  /*0c70*/  @!P5 STG.E.128 [R10.64], RZ ;  /* 0x000000ff0a00d986 */ /* 0x000fe2000c101d14 */
[----:B------:R-:W-:-:S02]  /*0c80*/  ISETP.GE.AND P5, PT, R2, UR4, PT ;  /* 0x0000000402007c0c */ /* 0x000fc4000bfa6270 */
[C---:B------:R-:W-:Y:S01]  /*0c90*/  IADD3 R2, R7.reuse, 0x38, RZ ;  /* 0x0000003807027810 */ /* 0x040fe20007ffe0ff */
[----:B------:R-:W-:Y:S01]  /*0ca0*/  @!P3 STG.E.128 [R10.64+0x2800], RZ ;  /* 0x002800ff0a00b986 */ /* 0x000fe2000c101d14 */
[----:B------:R-:W-:Y:S02]  /*0cb0*/  ISETP.GE.AND P3, PT, R6, UR4, PT ;  /* 0x0000000406007c0c */ /* 0x000fe4000bf66270 */
[----:B------:R-:W-:Y:S01]  /*0cc0*/  LEA.HI.X.SX32 R7, R7, UR5, 0x1, P0 ;  /* 0x0000000507077c11 */ /* 0x000fe200080f0eff */
[----:B------:R-:W-:Y:S01]  /*0cd0*/  @!P2 STG.E.128 [R10.64+0x800], RZ ;  /* 0x000800ff0a00a986 */ /* 0x000fe2000c101d14 */
[----:B------:R-:W-:Y:S01]  /*0ce0*/  LEA R6, P0, R0, c[0x0][0x208], 0x2 ;  /* 0x0000820000067a11 */ /* 0x000fe200078010ff */
[----:B------:R-:W-:Y:S01]  /*0cf0*/  @!P4 IMAD.MOV.U32 R9, RZ, RZ, -0x800000 ;  /* 0xff800000ff09c424 */ /* 0x000fe200078e00ff */
[----:B------:R-:W-:Y:S02]  /*0d00*/  ISETP.NE.OR P5, PT, R8, RZ, P5 ;  /* 0x000000ff0800720c */ /* 0x000fe40002fa5670 */
[----:B------:R-:W-:-:S02]  /*0d10*/  LEA.HI.X R7, R0, c[0x0][0x20c], R7, 0x2, P0 ;  /* 0x0000830000077a11 */ /* 0x000fc400000f1407 */
[C---:B------:R-:W-:Y:S02]  /*0d20*/  ISETP.GE.AND P0, PT, R3.reuse, UR4, PT ;  /* 0x0000000403007c0c */ /* 0x040fe4000bf06270 */
[----:B------:R-:W-:Y:S01]  /*0d30*/  ISETP.GE.OR P2, PT, R3, UR4, P1 ;  /* 0x0000000403007c0c */ /* 0x000fe20008f46670 */
[----:B------:R-:W-:Y:S01]  /*0d40*/  @!P6 IMAD.MOV.U32 R3, RZ, RZ, -0x800000 ;  /* 0xff800000ff03e424 */ /* 0x000fe200078e00ff */
[----:B------:R-:W-:Y:S02]  /*0d50*/  ISETP.GE.OR P1, PT, R2, UR4, P1 ;  /* 0x0000000402007c0c */ /* 0x000fe40008f26670 */
[C---:B------:R-:W-:Y:S02]  /*0d60*/  ISETP.NE.OR P0, PT, R8.reuse, RZ, P0 ;  /* 0x000000ff0800720c */ /* 0x040fe40000705670 */
[----:B------:R-:W-:Y:S01]  /*0d70*/  ISETP.NE.OR P3, PT, R8, RZ, P3 ;  /* 0x000000ff0800720c */ /* 0x000fe20001f65670 */
[----:B------:R-:W-:-:S06]  /*0d80*/  @!P5 IMAD.MOV.U32 R0, RZ, RZ, -0x800000 ;  /* 0xff800000ff00d424 */ /* 0x000fcc00078e00ff */
[----:B------:R-:W-:Y:S01]  /*0d90*/  @!P2 STG.E.128 [R10.64+0x3000], RZ ;  /* 0x003000ff0a00a986 */ /* 0x000fe2000c101d14 */
[----:B------:R-:W-:-:S03]  /*0da0*/  ISETP.GE.AND P2, PT, R5, UR4, PT ;  /* 0x0000000405007c0c */ /* 0x000fc6000bf46270 */
[----:B------:R-:W-:Y:S01]  /*0db0*/  @!P1 STG.E.128 [R10.64+0x3800], RZ ;  /* 0x003800ff0a009986 */ /* 0x000fe2000c101d14 */
[----:B------:R-:W-:Y:S01]  /*0dc0*/  ISETP.GE.AND P1, PT, R4, UR4, PT ;  /* 0x0000000404007c0c */ /* 0x000fe2000bf26270 */
[----:B------:R-:W-:Y:S01]  /*0dd0*/  @!P3 IMAD.MOV.U32 R5, RZ, RZ, -0x800000 ;  /* 0xff800000ff05b424 */ /* 0x000fe200078e00ff */
[C---:B------:R-:W-:Y:S01]  /*0de0*/  ISETP.NE.OR P2, PT, R8.reuse, RZ, P2 ;  /* 0x000000ff0800720c */ /* 0x040fe20001745670 */
[----:B------:R1:W-:Y:S01]  /*0df0*/  @!P5 STG.E [R6.64+0x20], R0 ;  /* 0x000020000600d986 */ /* 0x0003e2000c101914 */
[----:B------:R-:W-:-:S03]  /*0e00*/  ISETP.NE.OR P1, PT, R8, RZ, P1 ;  /* 0x000000ff0800720c */ /* 0x000fc60000f25670 */
[----:B------:R2:W-:Y:S04]  /*0e10*/  @!P6 STG.E [R6.64], R3 ;  /* 0x000000030600e986 */ /* 0x0005e8000c101914 */
[----:B------:R3:W-:Y:S04]  /*0e20*/  @!P4 STG.E [R6.64+0x40], R9 ;  /* 0x000040090600c986 */ /* 0x0007e8000c101914 */
[----:B------:R-:W-:Y:S01]  /*0e30*/  @!P2 IMAD.MOV.U32 R4, RZ, RZ, -0x800000 ;  /* 0xff800000ff04a424 */ /* 0x000fe200078e00ff */
[----:B------:R3:W-:Y:S04]  /*0e40*/  @!P3 STG.E [R6.64+0x60], R5 ;  /* 0x000060050600b986 */ /* 0x0007e8000c101914 */
[----:B------:R3:W-:Y:S01]  /*0e50*/  @!P2 STG.E [R6.64+0x80], R4 ;  /* 0x000080040600a986 */ /* 0x0007e2000c101914 */
[----:B-1----:R-:W-:-:S02]  /*0e60*/  @!P0 IMAD.MOV.U32 R0, RZ, RZ, -0x800000 ;  /* 0xff800000ff008424 */ /* 0x002fc400078e00ff */
[----:B--2---:R-:W-:-:S03]  /*0e70*/  @!P1 IMAD.MOV.U32 R3, RZ, RZ, -0x800000 ;  /* 0xff800000ff039424 */ /* 0x004fc600078e00ff */
[----:B------:R3:W-:Y:S01]  /*0e80*/  @!P0 STG.E [R6.64+0xc0], R0 ;  /* 0x0000c00006008986 */ /* 0x0007e2000c101914 */
[----:B------:R-:W-:-:S03]  /*0e90*/  ISETP.GE.AND P0, PT, R2, UR4, PT ;  /* 0x0000000402007c0c */ /* 0x000fc6000bf06270 */
[----:B------:R3:W-:Y:S01]  /*0ea0*/  @!P1 STG.E [R6.64+0xa0], R3 ;  /* 0x0000a00306009986 */ /* 0x0007e2000c101914 */
[----:B------:R-:W-:-:S13]  /*0eb0*/  ISETP.NE.OR P0, PT, R8, RZ, P0 ;  /* 0x000000ff0800720c */ /* 0x000fda0000705670 */
[----:B------:R-:W-:Y:S05]  /*0ec0*/  @P0 EXIT ;  /* 0x000000000000094d */ /* 0x000fea0003800000 */
[----:B---3--:R-:W-:-:S05]  /*0ed0*/  MOV R0, 0xff800000 ;  /* 0xff80000000007802 */ /* 0x008fca0000000f00 */
[----:B------:R-:W-:Y:S01]  /*0ee0*/  STG.E [R6.64+0xe0], R0 ;  /* 0x0000e00006007986 */ /* 0x000fe2000c101914 */
[----:B------:R-:W-:Y:S05]  /*0ef0*/  EXIT ;  /* 0x000000000000794d */ /* 0x000fea0003800000 */
.L_x_1450:
[----:B------:R-:W-:Y:S02]  /*0f00*/  ULDC.64 UR4, c[0x0][0x2b8] ;  /* 0x0000ae0000047ab9 */ /* 0x000fe40000000a00 */
        /* <DEDUP_REMOVED lines=10> */
[----:B------:R-:W3:Y:S01]  /*0fb0*/  @P0 LDG.E R3, [R4.64] ;  /* 0x0000001404030981 */ /* 0x000ee2000c1e1900 */
[----:B------:R-:W-:Y:S01]  /*0fc0*/  UISETP.NE.AND.EX UP1, UPT, URZ, UR11, UPT, UP1 ;  /* 0x0000000b3f00728c */ /* 0x000fe2000bf25310 */
[----:B------:R-:W-:Y:S01]  /*0fd0*/  IABS R0, c[0x0][0x2d0] ;  /* 0x0000b40000007a13 */ /* 0x000fe20000000000 */
[----:B------:R-:W-:-:S02]  /*0fe0*/  UMOV UR18, URZ ;  /* 0x0000003f00127c82 */ /* 0x000fc40008000000 */
[----:B------:R-:W-:Y:S02]  /*0ff0*/  UMOV UR19, URZ ;  /* 0x0000003f00137c82 */ /* 0x000fe40008000000 */
[----:B------:R-:W-:Y:S02]  /*1000*/  UPLOP3.LUT UP5, UPT, UPT, UPT, UPT, 0x40, 0x0 ;  /* 0x000000000000789c */ /* 0x000fe40003fae870 */
[----:B------:R-:W-:-:S03]  /*1010*/  UMOV UR22, UR17 ;  /* 0x0000001100167c82 */ /* 0x000fc60008000000 */
[----:B------:R-:W-:Y:S02]  /*1020*/  @UP1 USHF.R.S32.HI UR8, URZ, 0x1f, UR17 ;  /* 0x0000001f3f081899 */ /* 0x000fe40008011411 */
[----:B------:R-:W-:Y:S02]  /*1030*/  @UP1 UIMAD.WIDE.U32 UR26, UR17, UR4, URZ ;  /* 0x00000004111a12a5 */ /* 0x000fe4000f8e003f */
[----:B------:R-:W-:Y:S02]  /*1040*/  @UP1 UIMAD UR8, UR8, UR4, URZ ;  /* 0x00000004080812a4 */ /* 0x000fe4000f8e023f */
[----:B------:R-:W-:Y:S02]  /*1050*/  @UP1 ULEA UR18, UP0, UR26, UR10, 0x2 ;  /* 0x0000000a1a121291 */ /* 0x000fe4000f80103f */
[----:B------:R-:W-:-:S04]  /*1060*/  @UP1 UIMAD UR4, UR17, UR5, UR8 ;  /* 0x00000005110412a4 */ /* 0x000fc8000f8e0208 */
[----:B------:R-:W-:-:S03]  /*1070*/  @UP1 UIADD3 UR4, UR27, UR4, URZ ;  /* 0x000000041b041290 */ /* 0x000fc6000fffe03f */
[----:B------:R1:W4:Y:S01]  /*1080*/  R2UR UR8, R0 ;  /* 0x00000000000873c2 */ /* 0x00032200000e0000 */
[----:B------:R-:W-:-:S04]  /*1090*/  @UP1 USHF.L.U64.HI UR4, UR26, 0x2, UR4 ;  /* 0x000000021a041899 */ /* 0x000fc80008010204 */
[----:B------:R-:W-:Y:S02]  /*10a0*/  @UP1 UIADD3.X UR19, UR4, UR11, URZ, UP0, !UPT ;  /* 0x0000000b04131290 */ /* 0x000fe400087fe43f */
[----:B------:R-:W-:-:S04]  /*10b0*/  @UP1 UISETP.NE.U32.AND UP0, UPT, UR18, URZ, UPT ;  /* 0x0000003f1200128c */ /* 0x000fc8000bf05070 */
[----:B------:R-:W-:Y:S01]  /*10c0*/  @UP1 UISETP.NE.AND.EX UP5, UPT, UR19, URZ, UPT, UP0 ;  /* 0x0000003f1300128c */ /* 0x000fe2000bfa5300 */
[----:B---3--:R1:W3:Y:S10]  /*10d0*/  @P0 R2UR UR22, R3 ;  /* 0x00000000031603c2 */ /* 0x0082f400000e0000 */
[----:B------:R-:W-:-:S13]  /*10e0*/  PLOP3.LUT P0, PT, PT, PT, UP5, 0x80, 0x0 ;  /* 0x000000000000781c */ /* 0x000fda0003f0f058 */
[----:B-1-3--:R-:W-:Y:S05]  /*10f0*/  @!P0 BRA `(.L_x_1451) ;  /* 0x0000058000008947 */ /* 0x00afea0003800000 */
[----:B----4-:R-:W1:Y:S01]  /*1100*/  I2F.RP R0, UR8 ;  /* 0x0000000800007d06 */ /* 0x010e620008209400 */
[----:B------:R-:W-:Y:S02]  /*1110*/  ULEA UR10, UR6, 0xffffff00, 0x8 ;  /* 0xffffff00060a7891 */ /* 0x000fe4000f8e403f */
[----:B------:R-:W-:-:S05]  /*1120*/  UMOV UR22, URZ ;  /* 0x0000003f00167c82 */ /* 0x000fca0008000000 */
        /* <DEDUP_REMOVED lines=9> */
[----:B------:R-:W-:-:S07]  /*11c0*/  UIMAD.WIDE.U32 UR22, UR23, UR4, UR22 ;  /* 0x00000004171672a5 */ /* 0x000fce000f8e0016 */
[----:B------:R-:W-:Y:S02]  /*11d0*/  UMOV UR11, UR23 ;  /* 0x00000017000b7c82 */ /* 0x000fe40008000000 */
[----:B-1----:R-:W-:-:S03]  /*11e0*/  UIMAD.WIDE.U32 UR24, UR11, UR5, URZ ;  /* 0x000000050b1872a5 */ /* 0x002fc6000f8e003f */
[----:B------:R-:W-:Y:S02]  /*11f0*/  ULDC UR11, c[0x0][0x2d0] ;  /* 0x0000b400000b7ab9 */ /* 0x000fe40000000800 */
        /* <DEDUP_REMOVED lines=14> */
[----:B------:R-:W-:Y:S01]  /*12e0*/  MOV R5, UR5 ;  /* 0x0000000500057c02 */ /* 0x000fe20008000f00 */
[----:B------:R-:W-:Y:S01]  /*12f0*/  IMAD.U32 R0, RZ, RZ, UR15 ;  /* 0x0000000fff007e24 */ /* 0x000fe2000f8e00ff */
[----:B------:R-:W-:Y:S02]  /*1300*/  ULDC UR28, c[0x0][0x1c8] ;  /* 0x00007200001c7ab9 */ /* 0x000fe40000000800 */
[----:B------:R-:W-:Y:S01]  /*1310*/  UIADD3 UR25, -UR25, URZ, URZ ;  /* 0x0000003f19197290 */ /* 0x000fe2000fffe13f */
[----:B------:R1:W3:Y:S01]  /*1320*/  LDG.E R3, [R4.64] ;  /* 0x0000001404037981 */ /* 0x0002e2000c1e1900 */
[----:B------:R-:W-:Y:S01]  /*1330*/  IABS R0, R0 ;  /* 0x0000000000007213 */ /* 0x000fe20000000000 */
[----:B------:R-:W-:Y:S02]  /*1340*/  ULOP3.LUT UR28, UR15, UR28, URZ, 0x3c, !UPT ;  /* 0x0000001c0f1c7292 */ /* 0x000fe4000f8e3c3f */
[----:B------:R-:W-:-:S02]  /*1350*/  ULDC.64 UR4, c[0x0][0x180] ;  /* 0x0000600000047ab9 */ /* 0x000fc40000000a00 */
[----:B------:R-:W-:Y:S02]  /*1360*/  UIMAD UR11, UR25, UR11, UR10 ;  /* 0x0000000b190b72a4 */ /* 0x000fe4000f8e020a */
[----:B------:R-:W-:Y:S02]  /*1370*/  ISETP.LE.AND P0, PT, RZ, UR28, PT ;  /* 0x0000001cff007c0c */ /* 0x000fe4000bf03270 */
[----:B------:R-:W-:Y:S01]  /*1380*/  USHF.R.S32.HI UR10, URZ, 0x1f, UR11 ;  /* 0x0000001f3f0a7899 */ /* 0x000fe2000801140b */
[----:B-1----:R-:W-:-:S04]  /*1390*/  IABS R5, c[0x0][0x1c8] ;  /* 0x0000720000057a13 */ /* 0x002fc80000000000 */
[----:B------:R-:W1:Y:S08]  /*13a0*/  I2F.RP R6, R5 ;  /* 0x0000000500067306 */ /* 0x000e700000209400 */
[----:B-1----:R-:W1:Y:S02]  /*13b0*/  MUFU.RCP R6, R6 ;  /* 0x0000000600067308 */ /* 0x002e640000001000 */
[----:B-1----:R-:W-:-:S06]  /*13c0*/  IADD3 R6, R6, 0xffffffe, RZ ;  /* 0x0ffffffe06067810 */ /* 0x002fcc0007ffe0ff */
[----:B------:R-:W1:Y:S02]  /*13d0*/  F2I.FTZ.U32.TRUNC.NTZ R7, R6 ;  /* 0x0000000600077305 */ /* 0x000e64000021f000 */
[----:B-1----:R-:W-:Y:S01]  /*13e0*/  IMAD.MOV R4, RZ, RZ, -R7 ;  /* 0x000000ffff047224 */ /* 0x002fe200078e0a07 */
[----:B------:R-:W-:-:S03]  /*13f0*/  MOV R6, RZ ;  /* 0x000000ff00067202 */ /* 0x000fc60000000f00 */
[----:B------:R-:W-:-:S04]  /*1400*/  IMAD R4, R4, R5, RZ ;  /* 0x0000000504047224 */ /* 0x000fc800078e02ff */
[----:B------:R-:W-:-:S04]  /*1410*/  IMAD.HI.U32 R6, R7, R4, R6 ;  /* 0x0000000407067227 */ /* 0x000fc800078e0006 */
[----:B------:R-:W-:-:S04]  /*1420*/  IMAD.MOV.U32 R4, RZ, RZ, R0 ;  /* 0x000000ffff047224 */ /* 0x000fc800078e0000 */
[----:B------:R-:W-:-:S04]  /*1430*/  IMAD.HI.U32 R10, R6, R4, RZ ;  /* 0x00000004060a7227 */ /* 0x000fc800078e00ff */
[----:B------:R-:W-:-:S04]  /*1440*/  IMAD.MOV R0, RZ, RZ, -R10 ;  /* 0x000000ffff007224 */ /* 0x000fc800078e0a0a */
[----:B------:R-:W-:-:S05]  /*1450*/  IMAD R0, R5, R0, R4 ;  /* 0x0000000005007224 */ /* 0x000fca00078e0204 */
[----:B------:R-:W-:-:S13]  /*1460*/  ISETP.GT.U32.AND P1, PT, R5, R0, PT ;  /* 0x000000000500720c */ /* 0x000fda0003f24070 */
[-C--:B------:R-:W-:Y:S02]  /*1470*/  @!P1 IADD3 R0, R0, -R5.reuse, RZ ;  /* 0x8000000500009210 */ /* 0x080fe40007ffe0ff */
[----:B------:R-:W-:Y:S02]  /*1480*/  @!P1 IADD3 R10, R10, 0x1, RZ ;  /* 0x000000010a0a9810 */ /* 0x000fe40007ffe0ff */
[----:B------:R-:W-:Y:S02]  /*1490*/  ISETP.GE.U32.AND P2, PT, R0, R5, PT ;  /* 0x000000050000720c */ /* 0x000fe40003f46070 */
[----:B------:R-:W-:-:S11]  /*14a0*/  ISETP.NE.AND P1, PT, RZ, c[0x0][0x1c8], PT ;  /* 0x00007200ff007a0c */ /* 0x000fd60003f25270 */
[----:B------:R-:W-:-:S05]  /*14b0*/  @P2 IADD3 R10, R10, 0x1, RZ ;  /* 0x000000010a0a2810 */ /* 0x000fca0007ffe0ff */
[----:B------:R-:W-:Y:S01]  /*14c0*/  @!P0 IMAD.MOV R10, RZ, RZ, -R10 ;  /* 0x000000ffff0a8224 */ /* 0x000fe200078e0a0a */
[----:B------:R-:W-:-:S04]  /*14d0*/  @!P1 LOP3.LUT R10, RZ, c[0x0][0x1c8], RZ, 0x33, !PT ;  /* 0x00007200ff0a9a12 */ /* 0x000fc800078e33ff */
[----:B------:R-:W-:-:S05]  /*14e0*/  SHF.R.S32.HI R4, RZ, 0x1f, R10 ;  /* 0x0000001fff047819 */ /* 0x000fca000001140a */
[----:B------:R-:W-:-:S04]  /*14f0*/  IMAD R0, R4, c[0x0][0x1b0], RZ ;  /* 0x00006c0004007a24 */ /* 0x000fc800078e02ff */
[----:B------:R-:W-:Y:S01]  /*1500*/  IMAD R0, R10, c[0x0][0x1b4], R0 ;  /* 0x00006d000a007a24 */ /* 0x000fe200078e0200 */
[----:B---3--:R-:W1:Y:S02]  /*1510*/  R2UR UR23, R3 ;  /* 0x00000000031773c2 */ /* 0x008e6400000e0000 */
[----:B-1----:R-:W-:Y:S02]  /*1520*/  USHF.R.S32.HI UR22, URZ, 0x1f, UR23 ;  /* 0x0000001f3f167899 */ /* 0x002fe40008011417 */
[----:B------:R-:W-:Y:S02]  /*1530*/  UIMAD.WIDE.U32 UR26, UR23, UR4, URZ ;  /* 0x00000004171a72a5 */ /* 0x000fe4000f8e003f */
[----:B------:R-:W-:-:S04]  /*1540*/  UIMAD UR24, UR22, UR4, URZ ;  /* 0x00000004161872a4 */ /* 0x000fc8000f8e023f */
[----:B------:R-:W-:-:S03]  /*1550*/  UIMAD UR24, UR23, UR5, UR24 ;  /* 0x00000005171872a4 */ /* 0x000fc6000f8e0218 */
[----:B------:R-:W-:Y:S02]  /*1560*/  ULDC.64 UR4, c[0x0][0x198] ;  /* 0x0000660000047ab9 */ /* 0x000fe40000000a00 */
[----:B------:R-:W-:Y:S02]  /*1570*/  UIADD3 UR27, UR27, UR24, URZ ;  /* 0x000000181b1b7290 */ /* 0x000fe4000fffe03f */
[----:B------:R-:W-:Y:S02]  /*1580*/  UIMAD UR24, UR10, UR4, URZ ;  /* 0x000000040a1872a4 */ /* 0x000fe4000f8e023f */
[----:B------:R-:W-:Y:S02]  /*1590*/  UIMAD.WIDE.U32 UR26, UR11, UR4, UR26 ;  /* 0x000000040b1a72a5 */ /* 0x000fe4000f8e001a */
[----:B------:R-:W-:-:S04]  /*15a0*/  UIMAD UR5, UR11, UR5, UR24 ;  /* 0x000000050b0572a4 */ /* 0x000fc8000f8e0218 */
[----:B------:R-:W-:Y:S01]  /*15b0*/  UIADD3 UR24, UR27, UR5, URZ ;  /* 0x000000051b187290 */ /* 0x000fe2000fffe03f */
[----:B------:R-:W-:Y:S01]  /*15c0*/  IMAD.U32 R7, RZ, RZ, UR27 ;  /* 0x0000001bff077e24 */ /* 0x000fe2000f8e00ff */
[----:B------:R-:W-:Y:S01]  /*15d0*/  MOV R6, UR26 ;  /* 0x0000001a00067c02 */ /* 0x000fe20008000f00 */
[----:B------:R-:W-:Y:S02]  /*15e0*/  ULDC.64 UR4, c[0x0][0x188] ;  /* 0x0000620000047ab9 */ /* 0x000fe40000000a00 */
[----:B------:R-:W-:Y:S01]  /*15f0*/  UIMAD UR22, UR22, UR4, URZ ;  /* 0x00000004161672a4 */ /* 0x000fe2000f8e023f */
[----:B------:R-:W-:Y:S01]  /*1600*/  MOV R7, UR24 ;  /* 0x0000001800077c02 */ /* 0x000fe20008000f00 */
[----:B------:R-:W-:Y:S02]  /*1610*/  UIMAD.WIDE.U32 UR26, UR23, UR4, URZ ;  /* 0x00000004171a72a5 */ /* 0x000fe4000f8e003f */
[----:B------:R-:W-:Y:S02]  /*1620*/  UIMAD UR5, UR23, UR5, UR22 ;  /* 0x00000005170572a4 */ /* 0x000fe4000f8e0216 */
[----:B------:R-:W-:-:S02]  /*1630*/  IMAD.WIDE.U32 R6, R10, c[0x0][0x1b0], R6 ;  /* 0x00006c000a067a25 */ /* 0x000fc400078e0006 */
[----:B------:R-:W-:Y:S02]  /*1640*/  UIADD3 UR24, UR27, UR5, URZ ;  /* 0x000000051b187290 */ /* 0x000fe4000fffe03f */
[----:B------:R-:W-:Y:S01]  /*1650*/  IMAD.IADD R0, R7, 0x1, R0 ;  /* 0x0000000107007824 */ /* 0x000fe200078e0200 */
[----:B------:R-:W-:Y:S01]  /*1660*/  MOV R14, R6 ;  /* 0x00000006000e7202 */ /* 0x000fe20000000f00 */
[----:B------:R-:W-:Y:S05]  /*1670*/  BRA `(.L_x_1452) ;  /* 0x0000050000007947 */ /* 0x000fea0003800000 */
.L_x_1451:
[----:B----4-:R-:W-:Y:S02]  /*1680*/  UISETP.NE.AND UP0, UPT, UR24, -0x1, UPT ;  /* 0xffffffff1800788c */ /* 0x010fe4000bf05270 */
[----:B------:R-:W-:-:S04]  /*1690*/  ULDC.64 UR4, c[0x0][0x198] ;  /* 0x0000660000047ab9 */ /* 0x000fc80000000a00 */
[----:B------:R-:W-:-:S05]  /*16a0*/  PLOP3.LUT P0, PT, PT, PT, UP0, 0x80, 0x0 ;  /* 0x000000000000781c */ /* 0x000fca0003f0f008 */
[----:B------:R-:W-:-:S04]  /*16b0*/  @UP0 UIADD3 UR27, UR23, UR24, URZ ;  /* 0x00000018171b0290 */ /* 0x000fc8000fffe03f */
[----:B------:R-:W-:-:S04]  /*16c0*/  @UP0 UIMAD.WIDE.U32 UR10, UR27, UR4, URZ ;  /* 0x000000041b0a02a5 */ /* 0x000fc8000f8e003f */
[----:B------:R-:W-:-:S03]  /*16d0*/  @UP0 UIMAD UR27, UR27, UR5, UR11 ;  /* 0x000000051b1b02a4 */ /* 0x000fc6000f8e020b */
[----:B------:R-:W-:Y:S01]  /*16e0*/  @UP0 UMOV UR26, UR10 ;  /* 0x0000000a001a0c82 */ /* 0x000fe20008000000 */
        /* <DEDUP_REMOVED lines=13> */
.L_x_1453:
[----:B------:R-:W-:Y:S01]  /*17c0*/  IABS R4, c[0x0][0x1c8] ;  /* 0x0000720000047a13 */ /* 0x000fe20000000000 */
[----:B------:R-:W-:Y:S01]  /*17d0*/  IMAD.U32 R0, RZ, RZ, UR15 ;  /* 0x0000000fff007e24 */ /* 0x000fe2000f8e00ff */
[----:B------:R-:W-:Y:S02]  /*17e0*/  ULDC UR4, c[0x0][0x1c8] ;  /* 0x0000720000047ab9 */ /* 0x000fe40000000800 */
[----:B------:R-:W1:Y:S01]  /*17f0*/  I2F.RP R6, R4 ;  /* 0x0000000400067306 */ /* 0x000e620000209400 */
[----:B------:R-:W-:Y:S01]  /*1800*/  ULOP3.LUT UR4, UR15, UR4, URZ, 0x3c, !UPT ;  /* 0x000000040f047292 */ /* 0x000fe2000f8e3c3f */
[----:B------:R-:W-:Y:S01]  /*1810*/  IABS R0, R0 ;  /* 0x0000000000007213 */ /* 0x000fe20000000000 */
[----:B------:R-:W-:Y:S02]  /*1820*/  ULEA UR11, UR6, 0xffffff00, 0x8 ;  /* 0xffffff00060b7891 */ /* 0x000fe4000f8e403f */
[----:B------:R-:W-:Y:S02]  /*1830*/  @UP0 UIADD3 UR24, UR23, UR24, URZ ;  /* 0x0000001817180290 */ /* 0x000fe4000fffe03f */
[----:B------:R-:W-:Y:S01]  /*1840*/  ISETP.LE.AND P2, PT, RZ, UR4, PT ;  /* 0x00000004ff007c0c */ /* 0x000fe2000bf43270 */
[----:B------:R-:W-:-:S02]  /*1850*/  USHF.R.S32.HI UR10, URZ, 0x1f, UR11 ;  /* 0x0000001f3f0a7899 */ /* 0x000fc4000801140b */
[----:B------:R-:W-:Y:S02]  /*1860*/  ULDC.64 UR4, c[0x0][0x198] ;  /* 0x0000660000047ab9 */ /* 0x000fe40000000a00 */
[----:B------:R-:W-:Y:S02]  /*1870*/  UIMAD UR25, UR10, UR4, URZ ;  /* 0x000000040a1972a4 */ /* 0x000fe4000f8e023f */
[----:B------:R-:W-:Y:S01]  /*1880*/  UIMAD.WIDE.U32 UR26, UR11, UR4, UR26 ;  /* 0x000000040b1a72a5 */ /* 0x000fe2000f8e001a */
[----:B-1----:R-:W1:Y:S01]  /*1890*/  MUFU.RCP R6, R6 ;  /* 0x0000000600067308 */ /* 0x002e620000001000 */
[----:B------:R-:W-:-:S04]  /*18a0*/  UIMAD UR4, UR11, UR5, UR25 ;  /* 0x000000050b0472a4 */ /* 0x000fc8000f8e0219 */
[----:B------:R-:W-:Y:S01]  /*18b0*/  UIADD3 UR4, UR27, UR4, URZ ;  /* 0x000000041b047290 */ /* 0x000fe2000fffe03f */
[----:B-1----:R-:W-:-:S04]  /*18c0*/  IADD3 R6, R6, 0xffffffe, RZ ;  /* 0x0ffffffe06067810 */ /* 0x002fc80007ffe0ff */
[----:B------:R-:W1:Y:S02]  /*18d0*/  F2I.FTZ.U32.TRUNC.NTZ R7, R6 ;  /* 0x0000000600077305 */ /* 0x000e64000021f000 */
[----:B-1----:R-:W-:Y:S01]  /*18e0*/  IMAD.MOV R3, RZ, RZ, -R7 ;  /* 0x000000ffff037224 */ /* 0x002fe200078e0a07 */
[----:B------:R-:W-:-:S03]  /*18f0*/  MOV R6, RZ ;  /* 0x000000ff00067202 */ /* 0x000fc60000000f00 */
[----:B------:R-:W-:-:S04]  /*1900*/  IMAD R3, R3, R4, RZ ;  /* 0x0000000403037224 */ /* 0x000fc800078e02ff */
[----:B------:R-:W-:-:S04]  /*1910*/  IMAD.HI.U32 R6, R7, R3, R6 ;  /* 0x0000000307067227 */ /* 0x000fc800078e0006 */
[----:B------:R-:W-:Y:S02]  /*1920*/  IMAD.MOV.U32 R3, RZ, RZ, R0 ;  /* 0x000000ffff037224 */ /* 0x000fe400078e0000 */
[----:B------:R-:W-:Y:S01]  /*1930*/  IMAD.U32 R7, RZ, RZ, UR27 ;  /* 0x0000001bff077e24 */ /* 0x000fe2000f8e00ff */
[----:B------:R-:W-:Y:S01]  /*1940*/  MOV R7, UR4 ;  /* 0x0000000400077c02 */ /* 0x000fe20008000f00 */
[----:B------:R-:W-:Y:S01]  /*1950*/  IMAD.HI.U32 R10, R6, R3, RZ ;  /* 0x00000003060a7227 */ /* 0x000fe200078e00ff */
[----:B------:R-:W-:Y:S01]  /*1960*/  MOV R6, UR26 ;  /* 0x0000001a00067c02 */ /* 0x000fe20008000f00 */
[----:B------:R-:W-:Y:S02]  /*1970*/  ULDC.64 UR4, c[0x0][0x1a0] ;  /* 0x0000680000047ab9 */ /* 0x000fe40000000a00 */
[----:B------:R-:W-:Y:S01]  /*1980*/  IMAD.MOV R0, RZ, RZ, -R10 ;  /* 0x000000ffff007224 */ /* 0x000fe200078e0a0a */
[----:B------:R-:W-:-:S03]  /*1990*/  @UP0 UIMAD.WIDE.U32 UR26, UR24, UR4, URZ ;  /* 0x00000004181a02a5 */ /* 0x000fc6000f8e003f */
[----:B------:R-:W-:Y:S01]  /*19a0*/  IMAD R0, R4, R0, R3 ;  /* 0x0000000004007224 */ /* 0x000fe200078e0203 */
[----:B------:R-:W-:-:S04]  /*19b0*/  @UP0 UIMAD UR24, UR24, UR5, UR27 ;  /* 0x00000005181802a4 */ /* 0x000fc8000f8e021b */
        /* <DEDUP_REMOVED lines=24> */
[----:B------:R-:W-:Y:S02]  /*1b40*/  UMOV UR24, UR26 ;  /* 0x0000001a00187c82 */ /* 0x000fe40008000000 */
[----:B------:R-:W-:Y:S02]  /*1b50*/  UIMAD UR5, UR22, UR5, UR23 ;  /* 0x00000005160572a4 */ /* 0x000fe4000f8e0217 */
[----:B------:R-:W-:-:S04]  /*1b60*/  UIMAD.WIDE.U32 UR26, UR22, UR4, UR24 ;  /* 0x00000004161a72a5 */ /* 0x000fc8000f8e0018 */
[----:B------:R-:W-:Y:S02]  /*1b70*/  UIADD3 UR24, UR27, UR5, URZ ;  /* 0x000000051b187290 */ /* 0x000fe4000fffe03f */
.L_x_1452:
[----:B--2---:R-:W-:Y:S01]  /*1b80*/  SHF.R.S32.HI R3, RZ, 0x1f, R2 ;  /* 0x0000001fff037819 */ /* 0x004fe20000011402 */
[----:B------:R-:W-:Y:S01]  /*1b90*/  UISETP.NE.AND UP0, UPT, UR16, -0x1, UPT ;  /* 0xffffffff1000788c */ /* 0x000fe2000bf05270 */
[----:B------:R-:W1:Y:S01]  /*1ba0*/  S2R R12, SR_CTAID.X ;  /* 0x00000000000c7919 */ /* 0x000e620000002500 */
[----:B------:R-:W-:Y:S01]  /*1bb0*/  ULDC.64 UR4, c[0x0][0x190] ;  /* 0x0000640000047ab9 */ /* 0x000fe20000000a00 */
[CC--:B------:R-:W-:Y:S01]  /*1bc0*/  LEA.HI R166, R3.reuse, R2.reuse, RZ, 0x3 ;  /* 0x0000000203a67211 */ /* 0x0c0fe200078f18ff */
[----:B------:R-:W-:Y:S01]  /*1bd0*/  IMAD R4, R4, c[0x0][0x1b8], RZ ;  /* 0x00006e0004047a24 */ /* 0x000fe200078e02ff */
[CC--:B------:R-:W-:Y:S01]  /*1be0*/  LEA.HI R6, R3.reuse, R2.reuse, RZ, 0x6 ;  /* 0x0000000203067211 */ /* 0x0c0fe200078f30ff */
[----:B------:R-:W-:Y:S01]  /*1bf0*/  USHF.R.S32.HI UR23, URZ, 0x1f, UR15 ;  /* 0x0000001f3f177899 */ /* 0x000fe2000801140f */
[----:B------:R-:W-:Y:S01]  /*1c00*/  SHF.R.S32.HI R28, RZ, 0x3, R166 ;  /* 0x00000003ff1c7819 */ /* 0x000fe200000114a6 */
[----:B------:R-:W-:Y:S01]  /*1c10*/  IMAD R4, R10, c[0x0][0x1bc], R4 ;  /* 0x00006f000a047a24 */ /* 0x000fe200078e0204 */
[----:B------:R-:W-:Y:S01]  /*1c20*/  LOP3.LUT R166, R166, 0xfffffff8, RZ, 0xc0, !PT ;  /* 0xfffffff8a6a67812 */ /* 0x000fe200078ec0ff */
[----:B------:R-:W-:Y:S01]  /*1c30*/  IMAD.SHL.U32 R6, R6, 0x8, RZ ;  /* 0x0000000806067824 */ /* 0x000fe200078e00ff */
[----:B------:R-:W-:Y:S01]  /*1c40*/  @UP0 UIMAD.WIDE.U32 UR28, UR16, UR4, URZ ;  /* 0x00000004101c02a5 */ /* 0x000fe2000f8e003f */
[----:B------:R-:W-:Y:S01]  /*1c50*/  IMAD.SHL.U32 R243, R28, 0x40, RZ ;  /* 0x000000401cf37824 */ /* 0x000fe200078e00ff */
[----:B------:R-:W-:Y:S01]  /*1c60*/  SHF.R.S32.HI R29, RZ, 0x1f, R28 ;  /* 0x0000001fff1d7819 */ /* 0x000fe2000001141c */
[----:B------:R-:W-:Y:S01]  /*1c70*/  IMAD.IADD R166, R2, 0x1, -R166 ;  /* 0x0000000102a67824 */ /* 0x000fe200078e0aa6 */
[----:B------:R-:W-:Y:S01]  /*1c80*/  @UP0 UIMAD UR22, UR16, UR5, UR29 ;  /* 0x00000005101602a4 */ /* 0x000fe2000f8e021d */
[----:B------:R-:W-:Y:S01]  /*1c90*/  LEA.HI R23, R3, R2, RZ, 0x4 ;  /* 0x0000000203177211 */ /* 0x000fe200078f20ff */
[----:B------:R-:W-:Y:S01]  /*1ca0*/  @!UP0 USHF.R.S32.HI UR16, URZ, 0x1f, UR17 ;  /* 0x0000001f3f108899 */ /* 0x000fe20008011411 */
[----:B------:R-:W-:Y:S01]  /*1cb0*/  IMAD.SHL.U32 R244, R166, 0x8, RZ ;  /* 0x00000008a6f47824 */ /* 0x000fe200078e00ff */
[----:B------:R-:W-:Y:S01]  /*1cc0*/  LOP3.LUT R243, R243, 0x1c0, RZ, 0xc0, !PT ;  /* 0x000001c0f3f37812 */ /* 0x000fe200078ec0ff */
[----:B------:R-:W-:Y:S01]  /*1cd0*/  ULDC.64 UR4, c[0x0][0x178] ;  /* 0x00005e0000047ab9 */ /* 0x000fe20000000a00 */
[----:B------:R-:W-:Y:S01]  /*1ce0*/  IMAD R164, R29, c[0x0][0x198], RZ ;  /* 0x000066001da47a24 */ /* 0x000fe200078e02ff */
[----:B------:R-:W-:Y:S01]  /*1cf0*/  @!UP0 UIMAD UR16, UR16, UR4, URZ ;  /* 0x00000004101082a4 */ /* 0x000fe2000f8e023f */
[--C-:B------:R-:W-:Y:S01]  /*1d00*/  LOP3.LUT R5, R243, 0x38, R244.reuse, 0xf8, !PT ;  /* 0x00000038f3057812 */ /* 0x100fe200078ef8f4 */
[----:B------:R-:W-:Y:S01]  /*1d10*/  @!UP0 UIMAD.WIDE.U32 UR30, UR17, UR4, URZ ;  /* 0x00000004111e82a5 */ /* 0x000fe2000f8e003f */
[----:B------:R-:W-:Y:S01]  /*1d20*/  SHF.R.U32.HI R243, RZ, 0x3, R243 ;  /* 0x00000003fff37819 */ /* 0x000fe200000116f3 */
[----:B------:R-:W-:Y:S01]  /*1d30*/  @!UP0 UIMAD UR5, UR17, UR5, UR16 ;  /* 0x00000005110582a4 */ /* 0x000fe2000f8e0210 */
[C---:B------:R-:W-:Y:S01]  /*1d40*/  IADD3 R8, P0, R244.reuse, UR26, RZ ;  /* 0x0000001af4087c10 */ /* 0x040fe2000ff1e0ff */
[----:B------:R-:W-:Y:S01]  /*1d50*/  UIADD3 UR16, -UR12, UR14, URZ ;  /* 0x0000000e0c107290 */ /* 0x000fe2000fffe13f */
[----:B------:R-:W-:Y:S01]  /*1d60*/  LOP3.LUT R243, R5, R243, RZ, 0x3c, !PT ;  /* 0x000000f305f37212 */ /* 0x000fe200078e3cff */
[----:B------:R-:W-:Y:S01]  /*1d70*/  @!UP0 UIADD3 UR22, UR31, UR5, URZ ;  /* 0x000000051f168290 */ /* 0x000fe2000fffe03f */
[----:B------:R-:W-:Y:S01]  /*1d80*/  SHF.R.S32.HI R5, RZ, 0x1f, R244 ;  /* 0x0000001fff057819 */ /* 0x000fe200000114f4 */
[----:B------:R-:W-:Y:S01]  /*1d90*/  @!UP0 UMOV UR28, UR30 ;  /* 0x0000001e001c8c82 */ /* 0x000fe20008000000 */
[----:B------:R-:W-:Y:S01]  /*1da0*/  LOP3.LUT R243, R243, 0xfffffe00, R6, 0xf8, !PT ;  /* 0xfffffe00f3f37812 */ /* 0x000fe200078ef806 */
[----:B------:R-:W-:Y:S01]  /*1db0*/  ULDC.64 UR4, c[0x0][0x1a8] ;  /* 0x00006a0000047ab9 */ /* 0x000fe20000000a00 */
[C---:B------:R-:W-:Y:S01]  /*1dc0*/  IADD3.X R9, R5.reuse, UR24, RZ, P0, !PT ;  /* 0x0000001805097c10 */ /* 0x040fe200087fe4ff */
[----:B------:R-:W-:Y:S01]  /*1dd0*/  UIMAD UR4, UR23, UR4, URZ ;  /* 0x00000004170472a4 */ /* 0x000fe2000f8e023f */
[----:B------:R-:W-:Y:S01]  /*1de0*/  IADD3 R16, P0, R244, UR28, RZ ;  /* 0x0000001cf4107c10 */ /* 0x000fe2000ff1e0ff */
[----:B------:R-:W-:Y:S01]  /*1df0*/  IMAD R164, R28, c[0x0][0x19c], R164 ;  /* 0x000067001ca47a24 */ /* 0x000fe200078e02a4 */
[----:B------:R-:W-:Y:S01]  /*1e00*/  IADD3 R14, P1, R244, R14, RZ ;  /* 0x0000000ef40e7210 */ /* 0x000fe20007f3e0ff */
[----:B------:R-:W-:Y:S01]  /*1e10*/  IMAD.WIDE.U32 R10, R10, c[0x0][0x1b8], R8 ;  /* 0x00006e000a0a7a25 */ /* 0x000fe200078e0008 */
[----:B------:R-:W-:Y:S01]  /*1e20*/  IADD3.X R17, R5, UR22, RZ, P0, !PT ;  /* 0x0000001605117c10 */ /* 0x000fe200087fe4ff */
[----:B------:R-:W-:Y:S01]  /*1e30*/  UIMAD UR4, UR15, UR5, UR4 ;  /* 0x000000050f0472a4 */ /* 0x000fe2000f8e0204 */
[C---:B------:R-:W-:Y:S01]  /*1e40*/  IADD3 R6, P0, R28.reuse, UR11, RZ ;  /* 0x0000000b1c067c10 */ /* 0x040fe2000ff1e0ff */
[----:B------:R-:W-:Y:S01]  /*1e50*/  IMAD.U32 R8, RZ, RZ, UR15 ;  /* 0x0000000fff087e24 */ /* 0x000fe2000f8e00ff */
[----:B------:R-:W-:Y:S01]  /*1e60*/  LOP3.LUT R19, R23, 0xfffffff0, RZ, 0xc0, !PT ;  /* 0xfffffff017137812 */ /* 0x000fe200078ec0ff */
[----:B------:R-:W-:Y:S01]  /*1e70*/  IMAD.X R15, R5, 0x1, R0, P1 ;  /* 0x00000001050f7824 */ /* 0x000fe200008e0600 */
[----:B------:R-:W-:Y:S01]  /*1e80*/  IADD3.X R202, R29, UR10, RZ, P0, !PT ;  /* 0x0000000a1dca7c10 */ /* 0x000fe200087fe4ff */
[----:B------:R-:W-:Y:S01]  /*1e90*/  IMAD.IADD R5, R11, 0x1, R4 ;  /* 0x000000010b057824 */ /* 0x000fe200078e0204 */
[----:B------:R-:W-:Y:S01]  /*1ea0*/  ISETP.GE.AND P0, PT, R28, UR16, PT ;  /* 0x000000101c007c0c */ /* 0x000fe2000bf06270 */
[----:B------:R-:W-:Y:S01]  /*1eb0*/  IMAD.WIDE.U32 R8, R8, c[0x0][0x1a8], R16 ;  /* 0x00006a0008087a25 */ /* 0x000fe200078e0010 */
[----:B------:R-:W-:Y:S01]  /*1ec0*/  LEA.HI R3, R3, R2, RZ, 0x5 ;  /* 0x0000000203037211 */ /* 0x000fe200078f28ff */
[----:B------:R-:W-:Y:S01]  /*1ed0*/  BSSY B0, `(.L_x_1454) ;  /* 0x000001e000007945 */ /* 0x000fe20003800000 */
[----:B------:R-:W-:Y:S01]  /*1ee0*/  SHF.R.S32.HI R23, RZ, 0x4, R23 ;  /* 0x00000004ff177819 */ /* 0x000fe20000011417 */
[----:B------:R-:W-:Y:S01]  /*1ef0*/  IMAD R202, R202, c[0x0][0x1a0], RZ ;  /* 0x00006800caca7a24 */ /* 0x000fe200078e02ff */
[----:B------:R-:W-:Y:S01]  /*1f00*/  IADD3 R11, R9, UR4, RZ ;  /* 0x00000004090b7c10 */ /* 0x000fe2000fffe0ff */
[----:B------:R-:W-:-:S02]  /*1f10*/  IMAD.MOV.U32 R4, RZ, RZ, R10 ;  /* 0x000000ffff047224 */ /* 0x000fc400078e000a */
[----:B------:R-:W-:Y:S02]  /*1f20*/  IMAD R202, R6, c[0x0][0x1a4], R202 ;  /* 0x0000690006ca7a24 */ /* 0x000fe400078e02ca */
[----:B------:R-:W-:-:S04]  /*1f30*/  IMAD.WIDE.U32 R14, R28, c[0x0][0x198], R14 ;  /* 0x000066001c0e7a25 */ /* 0x000fc800078e000e */
[----:B------:R-:W-:Y:S01]  /*1f40*/  IMAD.WIDE.U32 R6, R6, c[0x0][0x1a0], R4 ;  /* 0x0000680006067a25 */ /* 0x000fe200078e0004 */
[----:B------:R-:W-:-:S03]  /*1f50*/  SHF.R.S32.HI R5, RZ, 0x5, R3 ;  /* 0x00000005ff057819 */ /* 0x000fc60000011403 */
[----:B-1----:R-:W-:-:S04]  /*1f60*/  IMAD.WIDE R12, R12, 0x40, R28 ;  /* 0x000000400c0c7825 */ /* 0x002fc800078e021c */
[----:B------:R-:W-:Y:S02]  /*1f70*/  IMAD.IADD R164, R15, 0x1, R164 ;  /* 0x000000010fa47824 */ /* 0x000fe400078e02a4 */
[----:B------:R-:W-:Y:S02]  /*1f80*/  IMAD.MOV.U32 R165, RZ, RZ, R14 ;  /* 0x000000ffffa57224 */ /* 0x000fe400078e000e */
[----:B------:R-:W-:Y:S02]  /*1f90*/  IMAD.IADD R19, R2, 0x1, -R19 ;  /* 0x0000000102137824 */ /* 0x000fe400078e0a13 */
        /* <DEDUP_REMOVED lines=17> */
.L_x_1455:
[----:B------:R-:W-:Y:S05]  /*20b0*/  BSYNC B0 ;  /* 0x0000000000007941 */ /* 0x000fea0003800000 */
.L_x_1454:
        /* <DEDUP_REMOVED lines=21> */
.L_x_1457:
[----:B------:R-:W-:Y:S05]  /*2210*/  BSYNC B0 ;  /* 0x0000000000007941 */ /* 0x000fea0003800000 */
.L_x_1456:
        /* <DEDUP_REMOVED lines=21> */
.L_x_1459:
[----:B------:R-:W-:Y:S05]  /*2370*/  BSYNC B0 ;  /* 0x0000000000007941 */ /* 0x000fea0003800000 */
.L_x_1458:
        /* <DEDUP_REMOVED lines=20> */
.L_x_1461:
[----:B------:R-:W-:Y:S05]  /*24c0*/  BSYNC B0 ;  /* 0x0000000000007941 */ /* 0x000fea0003800000 */
.L_x_1460:
[----:B------:R-:W-:Y:S01]  /*24d0*/  UIADD3 UR15, UR6, -0x1, URZ ;  /* 0xffffffff060f7890 */ /* 0x000fe2000fffe03f */
[----:B------:R-:W-:Y:S01]  /*24e0*/  SHF.R.S32.HI R0, RZ, 0x1f, R19 ;  /* 0x0000001fff007819 */ /* 0x000fe20000011413 */
[----:B------:R-:W-:Y:S01]  /*24f0*/  BSSY B0, `(.L_x_1462) ;  /* 0x0000013000007945 */ /* 0x000fe20003800000 */
[----:B------:R-:W-:Y:S01]  /*2500*/  LOP3.LUT R25, R3, 0xffffffe0, RZ, 0xc0, !PT ;  /* 0xffffffe003197812 */ /* 0x000fe200078ec0ff */
[----:B------:R-:W-:Y:S01]  /*2510*/  USHF.L.U32 UR25, UR15, 0x8, URZ ;  /* 0x000000080f197899 */ /* 0x000fe2000800063f */
[----:B------:R-:W-:-:S03]  /*2520*/  LEA.HI R0, R0, R19, RZ, 0x3 ;  /* 0x0000001300007211 */ /* 0x000fc600078f18ff */
[----:B------:R-:W-:Y:S01]  /*2530*/  UIADD3 UR26, -UR25, UR13, URZ ;  /* 0x0000000d191a7290 */ /* 0x000fe2000fffe13f */
[----:B------:R-:W-:Y:S01]  /*2540*/  LOP3.LUT R3, R0, 0xfffffff8, RZ, 0xc0, !PT ;  /* 0xfffffff800037812 */ /* 0x000fe200078ec0ff */
[----:B------:R-:W-:-:S04]  /*2550*/  IMAD.IADD R25, R2, 0x1, -R25 ;  /* 0x0000000102197824 */ /* 0x000fc800078e0a19 */
[----:B------:R-:W-:Y:S01]  /*2560*/  ISETP.GE.AND P0, PT, R28, UR26, PT ;  /* 0x0000001a1c007c0c */ /* 0x000fe2000bf06270 */
[----:B------:R-:W-:-:S12]  /*2570*/  IMAD.IADD R19, R19, 0x1, -R3 ;  /* 0x0000000113137824 */ /* 0x000fd800078e0a03 */
        /* <DEDUP_REMOVED lines=10> */
.L_x_1463:
[----:B------:R-:W-:Y:S05]  /*2620*/  BSYNC B0 ;  /* 0x0000000000007941 */ /* 0x000fea0003800000 */
.L_x_1462:
        /* <DEDUP_REMOVED lines=10> */
[----:B------:R-:W-:Y:S02]  /*26d0*/  IADD3.X R3, R164, UR22, RZ, P0, !PT ;  /* 0x00000016a4037c10 */ /* 0x000fe400087fe4ff */
[----:B-1----:R-:W-:-:S04]  /*26e0*/  LEA R8, P0, R4, c[0x0][0x168], 0x1 ;  /* 0x00005a0004087a11 */ /* 0x002fc800078008ff */
[----:B------:R-:W-:-:S05]  /*26f0*/  LEA.HI.X R9, R4, c[0x0][0x16c], R3, 0x1, P0 ;  /* 0x00005b0004097a11 */ /* 0x000fca00000f0c03 */
[----:B------:R-:W-:Y:S01]  /*2700*/  @!PT LDS RZ, [RZ] ;  /* 0x00000000fffff984 */ /* 0x000fe20000000800 */
[----:B------:R-:W-:Y:S01]  /*2710*/  @!PT LDS RZ, [RZ] ;  /* 0x00000000fffff984 */ /* 0x000fe20000000800 */
[----:B------:R-:W-:Y:S01]  /*2720*/  @!PT LDS RZ, [RZ] ;  /* 0x00000000fffff984 */ /* 0x000fe20000000800 */
[----:B------:R1:W-:Y:S04]  /*2730*/  LDGSTS.E.BYPASS.LTC128B.128 [R243+0x2800], [R8.64] ;  /* 0x0280000008f37fae */ /* 0x0003e8000b901d54 */
.L_x_1465:
[----:B------:R-:W-:Y:S05]  /*2740*/  BSYNC B0 ;  /* 0x0000000000007941 */ /* 0x000fea0003800000 */
.L_x_1464:
        /* <DEDUP_REMOVED lines=17> */
.L_x_1467:
[----:B------:R-:W-:Y:S05]  /*2860*/  BSYNC B0 ;  /* 0x0000000000007941 */ /* 0x000fea0003800000 */
.L_x_1466:
[----:B------:R-:W-:Y:S01]  /*2870*/  ISETP.GE.AND P0, PT, R20, UR26, PT ;  /* 0x0000001a14007c0c */ /* 0x000fe2000bf06270 */
[----:B------:R-:W-:-:S12]  /*2880*/  BSSY B0, `(.L_x_1468) ;  /* 0x0000012000007945 */ /* 0x000fd80003800000 */
[----:B------:R-:W-:Y:S05]  /*2890*/  @P0 BRA `(.L_x_1469) ;  /* 0x0000010000000947 */ /* 0x000fea0003800000 */
[----:B------:R-:W-:-:S13]  /*28a0*/  ISETP.GE.AND P0, PT, R244, c[0x0][0x220], PT ;  /* 0x00008800f4007a0c */ /* 0x000fda0003f06270 */
[----:B------:R1:W-:Y:S01]  /*28b0*/  @P0 STS.128 [R243+0x3800], RZ ;  /* 0x003800fff3000388 */ /* 0x0003e20000000c00 */
[----:B------:R-:W-:Y:S05]  /*28c0*/  @P0 BRA `(.L_x_1469) ;  /* 0x000000d000000947 */ /* 0x000fea0003800000 */
[----:B-1----:R-:W-:Y:S01]  /*28d0*/  MOV R8, R165 ;  /* 0x000000a500087202 */ /* 0x002fe20000000f00 */
        /* <DEDUP_REMOVED lines=12> */
.L_x_1469:
[----:B------:R-:W-:Y:S05]  /*29a0*/  BSYNC B0 ;  /* 0x0000000000007941 */ /* 0x000fea0003800000 */
.L_x_1468:
        /* <DEDUP_REMOVED lines=18> */
.L_x_1471:
[----:B------:R-:W-:Y:S05]  /*2ad0*/  BSYNC B0 ;  /* 0x0000000000007941 */ /* 0x000fea0003800000 */
.L_x_1470:
[----:B--2---:R-:W-:Y:S01]  /*2ae0*/  IADD3 R17, R28, 0x50, RZ ;  /* 0x000000501c117810 */ /* 0x004fe20007ffe0ff */
[----:B------:R-:W-:Y:S03]  /*2af0*/  BSSY B0, `(.L_x_1472) ;  /* 0x0000013000007945 */ /* 0x000fe60003800000 */
[----:B------:R-:W-:-:S13]  /*2b00*/  ISETP.GE.AND P0, PT, R17, UR26, PT ;  /* 0x0000001a11007c0c */ /* 0x000fda000bf06270 */
        /* <DEDUP_REMOVED lines=17> */
.L_x_1473:
[----:B------:R-:W-:Y:S05]  /*2c20*/  BSYNC B0 ;  /* 0x0000000000007941 */ /* 0x000fea0003800000 */
.L_x_1472:
[----:B------:R-:W-:Y:S01]  /*2c30*/  IADD3 R16, R28, 0x60, RZ ;  /* 0x000000601c107810 */ /* 0x000fe20007ffe0ff */
        /* <DEDUP_REMOVED lines=19> */
.L_x_1475:
[----:B------:R-:W-:Y:S05]  /*2d70*/  BSYNC B0 ;  /* 0x0000000000007941 */ /* 0x000fea0003800000 */
.L_x_1474:
        /* <DEDUP_REMOVED lines=20> */
.L_x_1477:
[----:B------:R-:W-:Y:S05]  /*2ec0*/  BSYNC B0 ;  /* 0x0000000000007941 */ /* 0x000fea0003800000 */
.L_x_1476:
        /* <DEDUP_REMOVED lines=18> */
.L_x_1479:
[----:B------:R-:W-:Y:S05]  /*2ff0*/  BSYNC B0 ;  /* 0x0000000000007941 */ /* 0x000fea0003800000 */
.L_x_1478:
        /* <DEDUP_REMOVED lines=20> */
.L_x_1481:
[----:B------:R-:W-:Y:S05]  /*3140*/  BSYNC B0 ;  /* 0x0000000000007941 */ /* 0x000fea0003800000 */
.L_x_1480:
        /* <DEDUP_REMOVED lines=20> */
.L_x_1483:
[----:B------:R-:W-:Y:S05]  /*3290*/  BSYNC B0 ;  /* 0x0000000000007941 */ /* 0x000fea0003800000 */
.L_x_1482:
[----:B-1----:R-:W-:Y:S01]  /*32a0*/  IADD3 R11, R28, 0xb0, RZ ;  /* 0x000000b01c0b7810 */ /* 0x002fe20007ffe0ff */
[----:B------:R-:W-:Y:S03]  /*32b0*/  BSSY B0, `(.L_x_1484) ;  /* 0x0000013000007945 */ /* 0x000fe60003800000 */
[----:B------:R-:W-:-:S13]  /*32c0*/  ISETP.GE.AND P0, PT, R11, UR26, PT ;  /* 0x0000001a0b007c0c */ /* 0x000fda000bf06270 */
[----:B------:R-:W-:Y:S05]  /*32d0*/  @P0 BRA `(.L_x_1485) ;  /* 0x0000010000000947 */ /* 0x000fea0003800000 */
[----:B------:R-:W-:-:S13]  /*32e0*/  ISETP.GE.AND P0, PT, R244, c[0x0][0x220], PT ;  /* 0x00008800f4007a0c */ /* 0x000fda0003f06270 */
[----:B------:R1:W-:Y:S01]  /*32f0*/  @P0 STS.128 [R243+0x7800], RZ ;  /* 0x007800fff3000388 */ /* 0x0003e20000000c00 */
[----:B------:R-:W-:Y:S05]  /*3300*/  @P0 BRA `(.L_x_1485) ;  /* 0x000000d000000947 */ /* 0x000fea0003800000 */
[----:B------:R-:W-:Y:S01]  /*3310*/  MOV R8, R165 ;  /* 0x000000a500087202 */ /* 0x000fe20000000f00 */
        /* <DEDUP_REMOVED lines=12> */
.L_x_1485:
[----:B------:R-:W-:Y:S05]  /*33e0*/  BSYNC B0 ;  /* 0x0000000000007941 */ /* 0x000fea0003800000 */
.L_x_1484:
        /* <DEDUP_REMOVED lines=20> */
.L_x_1487:
[----:B------:R-:W-:Y:S05]  /*3530*/  BSYNC B0 ;  /* 0x0000000000007941 */ /* 0x000fea0003800000 */
.L_x_1486:
        /* <DEDUP_REMOVED lines=20> */
.L_x_1489:
[----:B------:R-:W-:Y:S05]  /*3680*/  BSYNC B0 ;  /* 0x0000000000007941 */ /* 0x000fea0003800000 */
.L_x_1488:
        /* <DEDUP_REMOVED lines=20> */
.L_x_1491:
[----:B------:R-:W-:Y:S05]  /*37d0*/  BSYNC B0 ;  /* 0x0000000000007941 */ /* 0x000fea0003800000 */
.L_x_1490:
        /* <DEDUP_REMOVED lines=20> */
.L_x_1493:
[----:B------:R-:W-:Y:S05]  /*3920*/  BSYNC B0 ;  /* 0x0000000000007941 */ /* 0x000fea0003800000 */
.L_x_1492:
[----:B------:R-:W0:Y:S01]  /*3930*/  LDGDEPBAR ;  /* 0x00000000000079af */ /* 0x000e220000000000 */
[----:B------:R-:W-:Y:S01]  /*3940*/  IMAD.SHL.U32 R241, R166, 0x40, RZ ;  /* 0x00000040a6f17824 */ /* 0x000fe200078e00ff */
[----:B-1----:R-:W-:Y:S01]  /*3950*/  LEA.HI R26, R23, R23, RZ, 0x1 ;  /* 0x00000017171a7211 */ /* 0x002fe200078f08ff */
[C---:B------:R-:W-:Y:S01]  /*3960*/  IMAD.SHL.U32 R4, R28.reuse, 0x8, RZ ;  /* 0x000000081c047824 */ /* 0x040fe200078e00ff */
[----:B------:R-:W-:Y:S01]  /*3970*/  ISETP.GE.AND P1, PT, R28, UR26, PT ;  /* 0x0000001a1c007c0c */ /* 0x000fe2000bf26270 */
[----:B------:R-:W-:Y:S01]  /*3980*/  IMAD.SHL.U32 R0, R0, 0x40, RZ ;  /* 0x0000004000007824 */ /* 0x000fe200078e00ff */
[----:B------:R-:W-:Y:S01]  /*3990*/  LOP3.LUT R241, R241, 0x1c0, RZ, 0xc0, !PT ;  /* 0x000001c0f1f17812 */ /* 0x000fe200078ec0ff */
[----:B------:R-:W-:Y:S01]  /*39a0*/  IMAD.U32 R167, RZ, RZ, UR14 ;  /* 0x0000000effa77e24 */ /* 0x000fe2000f8e00ff */
[----:B------:R-:W-:Y:S01]  /*39b0*/  LOP3.LUT R26, R26, 0xfffffffe, RZ, 0xc0, !PT ;  /* 0xfffffffe1a1a7812 */ /* 0x000fe200078ec0ff */
[----:B------:R-:W-:Y:S01]  /*39c0*/  IMAD.SHL.U32 R2, R2, 0x2, RZ ;  /* 0x0000000202027824 */ /* 0x000fe200078e00ff */
[----:B------:R-:W-:Y:S01]  /*39d0*/  LOP3.LUT R4, R241, 0x8, R4, 0xf8, !PT ;  /* 0x00000008f1047812 */ /* 0x000fe200078ef804 */
[----:B------:R-:W-:Y:S01]  /*39e0*/  IMAD.MOV.U32 R236, RZ, RZ, 0x10 ;  /* 0x00000010ffec7424 */ /* 0x000fe200078e00ff */
[----:B------:R-:W-:Y:S01]  /*39f0*/  SHF.R.U32.HI R241, RZ, 0x3, R241 ;  /* 0x00000003fff17819 */ /* 0x000fe200000116f1 */
[----:B------:R-:W-:Y:S01]  /*3a00*/  IMAD.IADD R23, R23, 0x1, -R26 ;  /* 0x0000000117177824 */ /* 0x000fe200078e0a1a */
[----:B------:R-:W-:Y:S01]  /*3a10*/  SHF.R.S32.HI R24, RZ, 0x1f, R25 ;  /* 0x0000001fff187819 */ /* 0x000fe20000011419 */
[----:B------:R-:W-:Y:S01]  /*3a20*/  BSSY B0, `(.L_x_1494) ;  /* 0x0000027000007945 */ /* 0x000fe20003800000 */
[----:B------:R-:W-:Y:S01]  /*3a30*/  LOP3.LUT R241, R4, R241, RZ, 0x3c, !PT ;  /* 0x000000f104f17212 */ /* 0x000fe200078e3cff */
[----:B------:R-:W-:Y:S01]  /*3a40*/  IMAD.SHL.U32 R4, R19, 0x40, RZ ;  /* 0x0000004013047824 */ /* 0x000fe200078e00ff */
[----:B------:R-:W-:-:S02]  /*3a50*/  LEA.HI R24, R24, R25, RZ, 0x2 ;  /* 0x0000001918187211 */ /* 0x000fc400078f10ff */
[----:B------:R-:W-:Y:S01]  /*3a60*/  LOP3.LUT R0, R0, 0xfffffe00, RZ, 0xc0, !PT ;  /* 0xfffffe0000007812 */ /* 0x000fe200078ec0ff */
[C---:B------:R-:W-:Y:S01]  /*3a70*/  IMAD R241, R23.reuse, 0x200, R241 ;  /* 0x0000020017f17824 */ /* 0x040fe200078e02f1 */
[----:B------:R-:W-:Y:S01]  /*3a80*/  LOP3.LUT R4, R4, 0x1c0, RZ, 0xc0, !PT ;  /* 0x000001c004047812 */ /* 0x000fe200078ec0ff */
[----:B------:R-:W-:Y:S01]  /*3a90*/  IMAD.SHL.U32 R23, R23, 0x8, RZ ;  /* 0x0000000817177824 */ /* 0x000fe200078e00ff */
[----:B------:R-:W-:-:S04]  /*3aa0*/  DEPBAR.LE SB0, 0x0 ;  /* 0x000080000000791a */ /* 0x000fc80000000000 */
[----:B------:R-:W-:Y:S01]  /*3ab0*/  BAR.SYNC.DEFER_BLOCKING 0x0 ;  /* 0x0000000000007b1d */ /* 0x000fe20000010000 */
[----:B------:R-:W-:Y:S01]  /*3ac0*/  LOP3.LUT R23, R4, 0x8, R23, 0xf8, !PT ;  /* 0x0000000804177812 */ /* 0x000fe200078ef817 */
[C---:B------:R-:W-:Y:S01]  /*3ad0*/  IMAD R242, R5.reuse, 0x400, R0 ;  /* 0x0000040005f27824 */ /* 0x040fe200078e0200 */
[----:B------:R-:W-:Y:S02]  /*3ae0*/  SHF.R.U32.HI R4, RZ, 0x3, R4 ;  /* 0x00000003ff047819 */ /* 0x000fe40000011604 */
[----:B------:R-:W-:Y:S02]  /*3af0*/  LEA R25, R5, UR12, 0x4 ;  /* 0x0000000c05197c11 */ /* 0x000fe4000f8e20ff */
[----:B------:R-:W-:Y:S02]  /*3b00*/  SHF.R.S32.HI R24, RZ, 0x2, R24 ;  /* 0x00000002ff187819 */ /* 0x000fe40000011418 */
[----:B------:R-:W-:Y:S02]  /*3b10*/  LOP3.LUT R4, R23, R4, RZ, 0x3c, !PT ;  /* 0x0000000417047212 */ /* 0x000fe400078e3cff */
[----:B------:R-:W-:-:S02]  /*3b20*/  LEA R177, P0, R6, c[0x0][0x170], 0x1 ;  /* 0x00005c0006b17a11 */ /* 0x000fc400078008ff */
[----:B------:R-:W-:Y:S01]  /*3b30*/  IADD3 R24, R25, 0x1, R24 ;  /* 0x0000000119187810 */ /* 0x000fe20007ffe018 */
[----:B------:R-:W-:Y:S01]  /*3b40*/  IMAD.IADD R242, R4, 0x1, R242 ;  /* 0x0000000104f27824 */ /* 0x000fe200078e02f2 */
[----:B------:R-:W-:Y:S02]  /*3b50*/  LEA.HI.X R5, R6, c[0x0][0x174], R203, 0x1, P0 ;  /* 0x00005d0006057a11 */ /* 0x000fe400000f0ccb */
[----:B------:R-:W-:Y:S01]  /*3b60*/  IADD3 R167, R24, UR13, -R167 ;  /* 0x0000000d18a77c10 */ /* 0x000fe2000fffe8a7 */
[----:B------:R-:W-:Y:S01]  /*3b70*/  IMAD.SHL.U32 R242, R242, 0x2, RZ ;  /* 0x00000002f2f27824 */ /* 0x000fe200078e00ff */
[----:B------:R-:W-:Y:S01]  /*3b80*/  LOP3.LUT P2, RZ, R166, 0x2, RZ, 0xc0, !PT ;  /* 0x00000002a6ff7812 */ /* 0x000fe2000784c0ff */
[----:B------:R-:W-:Y:S01]  /*3b90*/  IMAD.MOV.U32 R176, RZ, RZ, R5 ;  /* 0x000000ffffb07224 */ /* 0x000fe200078e0005 */
[----:B------:R-:W-:Y:S02]  /*3ba0*/  LOP3.LUT R4, R4, R0, RZ, 0xfc, !PT ;  /* 0x0000000004047212 */ /* 0x000fe400078efcff */
[----:B------:R-:W-:Y:S01]  /*3bb0*/  LOP3.LUT R2, R2, 0x6, RZ, 0xc0, !PT ;  /* 0x0000000602027812 */ /* 0x000fe200078ec0ff */
[----:B------:R1:W-:Y:S01]  /*3bc0*/  @P1 STS.128 [R243+0xa000], RZ ;  /* 0x00a000fff3001388 */ /* 0x0003e20000000c00 */
[----:B------:R-:W-:-:S02]  /*3bd0*/  SEL R0, R236, 0xfffffff0, !P2 ;  /* 0xfffffff0ec007807 */ /* 0x000fc40005000000 */
[----:B------:R-:W-:Y:S01]  /*3be0*/  IADD3 R167, R167, c[0x0][0x2e8], RZ ;  /* 0x0000ba00a7a77a10 */ /* 0x000fe20007ffe0ff */
        /* <DEDUP_REMOVED lines=10> */
.L_x_1495:
[----:B------:R-:W-:Y:S05]  /*3c90*/  BSYNC B0 ;  /* 0x0000000000007941 */ /* 0x000fea0003800000 */
.L_x_1494:
        /* <DEDUP_REMOVED lines=19> */
.L_x_1497:
[----:B------:R-:W-:Y:S05]  /*3dd0*/  BSYNC B0 ;  /* 0x0000000000007941 */ /* 0x000fea0003800000 */
.L_x_1496:
        /* <DEDUP_REMOVED lines=16> */
.L_x_1499:
[----:B------:R-:W-:Y:S05]  /*3ee0*/  BSYNC B0 ;  /* 0x0000000000007941 */ /* 0x000fea0003800000 */
.L_x_1498:
        /* <DEDUP_REMOVED lines=18> */
.L_x_1501:
[----:B------:R-:W-:Y:S05]  /*4010*/  BSYNC B0 ;  /* 0x0000000000007941 */ /* 0x000fea0003800000 */
.L_x_1500:
        /* <DEDUP_REMOVED lines=16> */
.L_x_1503:
[----:B------:R-:W-:Y:S05]  /*4120*/  BSYNC B0 ;  /* 0x0000000000007941 */ /* 0x000fea0003800000 */
.L_x_1502:
        /* <DEDUP_REMOVED lines=18> */
.L_x_1505:
[----:B------:R-:W-:Y:S05]  /*4250*/  BSYNC B0 ;  /* 0x0000000000007941 */ /* 0x000fea0003800000 */
.L_x_1504:
        /* <DEDUP_REMOVED lines=18> */
.L_x_1507:
[----:B------:R-:W-:Y:S05]  /*4380*/  BSYNC B0 ;  /* 0x0000000000007941 */ /* 0x000fea0003800000 */
.L_x_1506:
        /* <DEDUP_REMOVED lines=18> */
.L_x_1509:
[----:B------:R-:W-:Y:S05]  /*44b0*/  BSYNC B0 ;  /* 0x0000000000007941 */ /* 0x000fea0003800000 */
.L_x_1508:
        /* <DEDUP_REMOVED lines=8> */
[----:B-1----:R-:W-:Y:S01]  /*4540*/  MOV R16, c[0x0][0x1a4] ;  /* 0x0000690000107a02 */ /* 0x002fe20000000f00 */
[----:B------:R-:W-:-:S03]  /*4550*/  IMAD.U32 R14, RZ, RZ, UR10 ;  /* 0x0000000aff0e7e24 */ /* 0x000fc6000f8e00ff */
[----:B------:R-:W-:-:S04]  /*4560*/  LEA R20, P0, R15, R177, 0x8 ;  /* 0x000000b10f147211 */ /* 0x000fc800078040ff */
[----:B------:R-:W-:-:S05]  /*4570*/  LEA.HI.X R21, R14, R176, R16, 0x8, P0 ;  /* 0x000000b00e157211 */ /* 0x000fca00000f4410 */
[----:B------:R-:W-:Y:S01]  /*4580*/  @!PT LDS RZ, [RZ] ;  /* 0x00000000fffff984 */ /* 0x000fe20000000800 */
[----:B------:R-:W-:Y:S01]  /*4590*/  @!PT LDS RZ, [RZ] ;  /* 0x00000000fffff984 */ /* 0x000fe20000000800 */
[----:B------:R-:W-:Y:S01]  /*45a0*/  @!PT LDS RZ, [RZ] ;  /* 0x00000000fffff984 */ /* 0x000fe20000000800 */
[----:B------:R1:W-:Y:S04]  /*45b0*/  LDGSTS.E.BYPASS.LTC128B.128 [R243+0xe000], [R20.64] ;  /* 0x0e00000014f37fae */ /* 0x0003e8000b901d54 */
.L_x_1511:
[----:B------:R-:W-:Y:S05]  /*45c0*/  BSYNC B0 ;  /* 0x0000000000007941 */ /* 0x000fea0003800000 */
.L_x_1510:
        /* <DEDUP_REMOVED lines=18> */
.L_x_1513:
[----:B------:R-:W-:Y:S05]  /*46f0*/  BSYNC B0 ;  /* 0x0000000000007941 */ /* 0x000fea0003800000 */
.L_x_1512:
        /* <DEDUP_REMOVED lines=18> */
.L_x_1515:
[----:B------:R-:W-:Y:S05]  /*4820*/  BSYNC B0 ;  /* 0x0000000000007941 */ /* 0x000fea0003800000 */
.L_x_1514:
        /* <DEDUP_REMOVED lines=18> */
.L_x_1517:
[----:B------:R-:W-:Y:S05]  /*4950*/  BSYNC B0 ;  /* 0x0000000000007941 */ /* 0x000fea0003800000 */
.L_x_1516:
        /* <DEDUP_REMOVED lines=18> */
.L_x_1519:
[----:B------:R-:W-:Y:S05]  /*4a80*/  BSYNC B0 ;  /* 0x0000000000007941 */ /* 0x000fea0003800000 */
.L_x_1518:
        /* <DEDUP_REMOVED lines=18> */
.L_x_1521:
[----:B------:R-:W-:Y:S05]  /*4bb0*/  BSYNC B0 ;  /* 0x0000000000007941 */ /* 0x000fea0003800000 */
.L_x_1520:
        /* <DEDUP_REMOVED lines=18> */
.L_x_1523:
[----:B------:R-:W-:Y:S05]  /*4ce0*/  BSYNC B0 ;  /* 0x0000000000007941 */ /* 0x000fea0003800000 */
.L_x_1522:
[----:B------:R-:W-:Y:S01]  /*4cf0*/  ISETP.GE.AND P0, PT, R3, UR26, PT ;  /* 0x0000001a03007c0c */ /* 0x000fe2000bf06270 */
[----:B------:R-:W-:Y:S01]  /*4d00*/  IMAD.MOV.U32 R3, RZ, RZ, 0x20 ;  /* 0x00000020ff037424 */ /* 0x000fe200078e00ff */
[----:B------:R-:W-:Y:S02]  /*4d10*/  BSSY B0, `(.L_x_1524) ;  /* 0x0000014000007945 */ /* 0x000fe40003800000 */
[----:B------:R-:W-:-:S05]  /*4d20*/  R2P PR, R19, 0x6 ;  /* 0x0000000613007804 */ /* 0x000fca0000000000 */
[----:B------:R-:W-:Y:S02]  /*4d30*/  SEL R236, R236, 0xfffffff0, !P1 ;  /* 0xfffffff0ecec7807 */ /* 0x000fe40004800000 */
[----:B------:R-:W-:Y:S02]  /*4d40*/  SEL R3, R3, 0xffffffe0, !P2 ;  /* 0xffffffe003037807 */ /* 0x000fe40005000000 */
        /* <DEDUP_REMOVED lines=16> */
.L_x_1525:
[----:B------:R-:W-:Y:S05]  /*4e50*/  BSYNC B0 ;  /* 0x0000000000007941 */ /* 0x000fea0003800000 */
.L_x_1524:
        /* <DEDUP_REMOVED lines=8> */
[----:B------:R-:W-:Y:S01]  /*4ee0*/  UISETP.GT.AND UP0, UPT, UR15, UR7, UPT ;  /* 0x000000070f00728c */ /* 0x000fe2000bf04270 */
[----:B-1----:R-:W1:Y:S01]  /*4ef0*/  LDSM.16.M88.4 R24, [R241+0x3000] ;  /* 0x00300000f118783b */ /* 0x002e620000000200 */
[C---:B------:R-:W-:Y:S01]  /*4f00*/  IADD3 R178, R167.reuse, 0x8, RZ ;  /* 0x00000008a7b27810 */ /* 0x040fe20007ffe0ff */
[----:B------:R-:W-:Y:S01]  /*4f10*/  IMAD R238, R236, 0x2, R240 ;  /* 0x00000002ecee7824 */ /* 0x000fe200078e02f0 */
[----:B------:R-:W-:Y:S01]  /*4f20*/  IMNMX R179, R167, UR13, PT ;  /* 0x0000000da7b37c17 */ /* 0x000fe2000b800200 */
[----:B------:R-:W-:Y:S01]  /*4f30*/  LDSM.16.M88.4 R152, [R200] ;  /* 0x00000000c898783b */ /* 0x000fe20000000200 */
[----:B------:R-:W-:-:S02]  /*4f40*/  PLOP3.LUT P3, PT, PT, PT, UP0, 0x80, 0x0 ;  /* 0x000000000000781c */ /* 0x000fc40003f6f008 */
[----:B------:R-:W-:Y:S01]  /*4f50*/  IMNMX R178, R178, UR13, PT ;  /* 0x0000000db2b27c17 */ /* 0x000fe2000b800200 */
        /* <DEDUP_REMOVED lines=77> */
[----:B------:R-:W-:-:S04]  /*5430*/  @P0 IADD3 R239, R144, -0x40, RZ ;  /* 0xffffffc090ef0810 */ /* 0x000fc80007ffe0ff */
        /* <DEDUP_REMOVED lines=13> */
[----:B------:R-:W-:Y:S01]  /*5510*/  HMMA.16816.F32 R120, R152, R158, R120 ;  /* 0x0000009e9878723c */ /* 0x000fe20000001878 */
[----:B------:R-:W1:Y:S01]  /*5520*/  LDSM.16.M88.4 R156, [R235+0x8000] ;  /* 0x00800000eb9c783b */ /* 0x000e620000000200 */
[C---:B------:R-:W-:Y:S02]  /*5530*/  IADD3 R225, R239.reuse, 0x6800, RZ ;  /* 0x00006800efe17810 */ /* 0x040fe40007ffe0ff */
[C---:B------:R-:W-:Y:S01]  /*5540*/  IADD3 R224, R239.reuse, 0x7000, RZ ;  /* 0x00007000efe07810 */ /* 0x040fe20007ffe0ff */
[----:B------:R-:W-:Y:S01]  /*5550*/  LDSM.16.M88.4 R196, [R166+0x1800] ;  /* 0x00180000a6c4783b */ /* 0x000fe20000000200 */
[----:B------:R-:W-:-:S02]  /*5560*/  IADD3 R167, R239, 0x7800, RZ ;  /* 0x00007800efa77810 */ /* 0x000fc40007ffe0ff */
        /* <DEDUP_REMOVED lines=159> */
[----:B------:R-:W-:Y:S01]  /*5f60*/  MOV R136, UR12 ;  /* 0x0000000c00887c02 */ /* 0x000fe20008000f00 */
[----:B------:R-:W-:Y:S01]  /*5f70*/  IMAD.U32 R137, RZ, RZ, UR13 ;  /* 0x0000000dff897e24 */ /* 0x000fe2000f8e00ff */
[----:B------:R-:W-:Y:S01]  /*5f80*/  MOV R138, UR28 ;  /* 0x0000001c008a7c02 */ /* 0x000fe20008000f00 */
[----:B------:R-:W-:Y:S01]  /*5f90*/  IMAD.U32 R139, RZ, RZ, UR29 ;  /* 0x0000001dff8b7e24 */ /* 0x000fe2000f8e00ff */
[----:B------:R-:W-:Y:S02]  /*5fa0*/  UIADD3 UR9, UR27, -UR9, URZ ;  /* 0x800000091b097290 */ /* 0x000fe4000fffe03f */
[----:B------:R1:W2:Y:S01]  /*5fb0*/  LDG.E R136, [R136.64] ;  /* 0x0000001488887981 */ /* 0x0002a2000c1e1900 */
[----:B------:R-:W-:-:S03]  /*5fc0*/  ULDC.64 UR12, c[0x0][0x198] ;  /* 0x00006600000c7ab9 */ /* 0x000fc60000000a00 */
[----:B------:R-:W2:Y:S01]  /*5fd0*/  LDG.E R0, [R138.64] ;  /* 0x000000148a007981 */ /* 0x000ea2000c1e1900 */
[----:B------:R-:W-:-:S04]  /*5fe0*/  UIMAD UR9, UR9, UR5, -0x100 ;  /* 0xffffff00090974a4 */ /* 0x000fc8000f8e0205 */
        /* <DEDUP_REMOVED lines=11> */
[----:B------:R-:W-:Y:S02]  /*60a0*/  IMAD R144, R144, c[0x0][0x180], RZ ;  /* 0x0000600090907a24 */ /* 0x000fe400078e02ff */
[----:B------:R-:W-:Y:S02]  /*60b0*/  IMAD.MOV.U32 R145, RZ, RZ, R136 ;  /* 0x000000ffff917224 */ /* 0x000fe400078e0088 */
[----:B------:R-:W-:-:S05]  /*60c0*/  IMAD R144, R0, c[0x0][0x184], R144 ;  /* 0x0000610000907a24 */ /* 0x000fca00078e0290 */
[----:B------:R-:W-:Y:S01]  /*60d0*/  IADD3 R144, R137, R144, RZ ;  /* 0x0000009089907210 */ /* 0x000fe20007ffe0ff */
[----:B------:R-:W-:Y:S05]  /*60e0*/  BRA `(.L_x_1528) ;  /* 0x0000004000007947 */ /* 0x000fea0003800000 */
.L_x_1527:
[----:B------:R-:W-:-:S04]  /*60f0*/  ULEA UR5, -UR4, URZ, 0x8 ;  /* 0x0000003f04057291 */ /* 0x000fc8000f8e413f */
[----:B------:R-:W-:Y:S02]  /*6100*/  USHF.R.S32.HI UR9, URZ, 0x1f, UR5 ;  /* 0x0000001f3f097899 */ /* 0x000fe40008011405 */
[----:B------:R-:W-:-:S04]  /*6110*/  MOV R145, UR5 ;  /* 0x0000000500917c02 */ /* 0x000fc80008000f00 */
[----:B------:R-:W-:Y:S02]  /*6120*/  MOV R144, UR9 ;  /* 0x0000000900907c02 */ /* 0x000fe40008000f00 */
.L_x_1528:
        /* <DEDUP_REMOVED lines=9> */
[-C--:B------:R-:W-:Y:S01]  /*61c0*/  @!P0 LEA R143, P1, R143, R165.reuse, 0x5 ;  /* 0x000000a58f8f8211 */ /* 0x080fe200078228ff */
[----:B------:R-:W-:Y:S01]  /*61d0*/  @!P0 IMAD.MOV.U32 R136, RZ, RZ, R165 ;  /* 0x000000ffff888224 */ /* 0x000fe200078e00a5 */
[----:B------:R1:W-:Y:S01]  /*61e0*/  @P0 STS.128 [R243+0x2000], RZ ;  /* 0x002000fff3000388 */ /* 0x0003e20000000c00 */
[----:B------:R-:W-:Y:S01]  /*61f0*/  @!P0 IMAD.MOV.U32 R137, RZ, RZ, R164 ;  /* 0x000000ffff898224 */ /* 0x000fe200078e00a4 */
[-C--:B------:R-:W-:Y:S01]  /*6200*/  @!P0 LEA.HI.X R142, R142, R164.reuse, R0, 0x5, P1 ;  /* 0x000000a48e8e8211 */ /* 0x080fe200008f2c00 */
[----:B------:R-:W-:Y:S01]  /*6210*/  IMAD.U32 R156, RZ, RZ, UR4 ;  /* 0x00000004ff9c7e24 */ /* 0x000fe2000f8e00ff */
[----:B------:R-:W-:Y:S01]  /*6220*/  @!P0 LEA R141, P1, R141, R165, 0x6 ;  /* 0x000000a58d8d8211 */ /* 0x000fe200078230ff */
[----:B------:R-:W-:Y:S02]  /*6230*/  IMAD.U32 R139, RZ, RZ, UR4 ;  /* 0x00000004ff8b7e24 */ /* 0x000fe4000f8e00ff */
[----:B------:R-:W-:Y:S01]  /*6240*/  @!P0 IMAD.WIDE.U32 R150, R150, 0x30, R136 ;  /* 0x0000003096968825 */ /* 0x000fe200078e0088 */
[----:B------:R-:W-:-:S02]  /*6250*/  @!P0 LEA.HI.X R140, R140, R164, R0, 0x6, P1 ;  /* 0x000000a48c8c8211 */ /* 0x000fc400008f3400 */
[----:B------:R-:W-:Y:S01]  /*6260*/  @!P0 LEA R139, P1, R139, R165, 0x7 ;  /* 0x000000a58b8b8211 */ /* 0x000fe200078238ff */
[----:B------:R-:W-:-:S04]  /*6270*/  @!P0 IMAD.WIDE.U32 R182, R182, 0x50, R136 ;  /* 0x00000050b6b68825 */ /* 0x000fc800078e0088 */
[----:B------:R-:W-:-:S04]  /*6280*/  @!P0 IMAD.WIDE.U32 R156, R156, 0x60, R136 ;  /* 0x000000609c9c8825 */ /* 0x000fc800078e0088 */
[----:B------:R-:W-:Y:S02]  /*6290*/  IMAD.U32 R136, RZ, RZ, UR4 ;  /* 0x00000004ff887e24 */ /* 0x000fe4000f8e00ff */
[----:B------:R-:W-:Y:S02]  /*62a0*/  IMAD.U32 R138, RZ, RZ, UR4 ;  /* 0x00000004ff8a7e24 */ /* 0x000fe4000f8e00ff */
[----:B------:R-:W-:Y:S02]  /*62b0*/  IMAD.U32 R180, RZ, RZ, UR4 ;  /* 0x00000004ffb47e24 */ /* 0x000fe4000f8e00ff */
[--C-:B------:R-:W-:Y:S01]  /*62c0*/  @!P0 IMAD.MOV.U32 R146, RZ, RZ, R165.reuse ;  /* 0x000000ffff928224 */ /* 0x100fe200078e00a5 */
[----:B------:R-:W-:Y:S01]  /*62d0*/  @!P0 LEA.HI.X R138, R138, R164, R0, 0x7, P1 ;  /* 0x000000a48a8a8211 */ /* 0x000fe200008f3c00 */
[----:B------:R-:W-:Y:S01]  /*62e0*/  @!P0 IMAD.MOV.U32 R147, RZ, RZ, R164 ;  /* 0x000000ffff938224 */ /* 0x000fe200078e00a4 */
[----:B------:R-:W-:Y:S01]  /*62f0*/  @!P0 IADD3 R149, P2, P1, R145, UR23, R165 ;  /* 0x0000001791958c10 */ /* 0x000fe2000f95e0a5 */
[----:B------:R-:W-:-:S02]  /*6300*/  IMAD.U32 R158, RZ, RZ, UR4 ;  /* 0x00000004ff9e7e24 */ /* 0x000fc4000f8e00ff */
[----:B------:R-:W-:Y:S01]  /*6310*/  IMAD.U32 R174, RZ, RZ, UR4 ;  /* 0x00000004ffae7e24 */ /* 0x000fe2000f8e00ff */
[----:B------:R-:W-:Y:S01]  /*6320*/  @!P0 IADD3.X R148, R144, UR22, R164, P2, P1 ;  /* 0x0000001690948c10 */ /* 0x000fe200097e24a4 */
[----:B------:R-:W-:Y:S01]  /*6330*/  IMAD.U32 R168, RZ, RZ, UR4 ;  /* 0x00000004ffa87e24 */ /* 0x000fe2000f8e00ff */
[C---:B------:R-:W-:Y:S01]  /*6340*/  @!P0 LEA R170, P1, R149.reuse, c[0x0][0x168], 0x1 ;  /* 0x00005a0095aa8a11 */ /* 0x040fe200078208ff */
[----:B------:R-:W-:Y:S02]  /*6350*/  IMAD.U32 R160, RZ, RZ, UR4 ;  /* 0x00000004ffa07e24 */ /* 0x000fe4000f8e00ff */
[----:B------:R-:W-:Y:S01]  /*6360*/  @!P0 IMAD.WIDE.U32 R136, R136, 0x70, R146 ;  /* 0x0000007088888825 */ /* 0x000fe200078e0092 */
[----:B------:R-:W-:-:S03]  /*6370*/  @!P0 LEA.HI.X R171, R149, c[0x0][0x16c], R148, 0x1, P1 ;  /* 0x00005b0095ab8a11 */ /* 0x000fc600008f0c94 */
[----:B------:R-:W-:-:S04]  /*6380*/  @!P0 IMAD.WIDE.U32 R180, R180, 0x90, R146 ;  /* 0x00000090b4b48825 */ /* 0x000fc800078e0092 */
        /* <DEDUP_REMOVED lines=8> */
[----:B------:R-:W-:Y:S02]  /*6410*/  IMAD.U32 R162, RZ, RZ, UR4 ;  /* 0x00000004ffa27e24 */ /* 0x000fe4000f8e00ff */
[----:B------:R-:W-:Y:S01]  /*6420*/  @!P0 IMAD.MOV.U32 R152, RZ, RZ, R165 ;  /* 0x000000ffff988224 */ /* 0x000fe200078e00a5 */
[----:B------:R-:W-:Y:S01]  /*6430*/  @!P0 LEA.HI.X R173, R147, c[0x0][0x16c], R0, 0x1, P4 ;  /* 0x00005b0093ad8a11 */ /* 0x000fe200020f0c00 */
[----:B------:R-:W-:Y:S01]  /*6440*/  @!P0 IMAD.MOV.U32 R153, RZ, RZ, R164 ;  /* 0x000000ffff998224 */ /* 0x000fe200078e00a4 */
[C---:B------:R-:W-:Y:S01]  /*6450*/  @!P0 IADD3 R147, P1, R145.reuse, R150, RZ ;  /* 0x0000009691938210 */ /* 0x040fe20007f3e0ff */
[----:B------:R-:W-:Y:S01]  /*6460*/  @!P0 IMAD R146, R146, 0x30, RZ ;  /* 0x0000003092928824 */ /* 0x000fe200078e02ff */
[C---:B------:R-:W-:Y:S01]  /*6470*/  @!P0 IADD3 R149, P4, R145.reuse, R182, RZ ;  /* 0x000000b691958210 */ /* 0x040fe20007f9e0ff */
[----:B------:R-:W-:Y:S01]  /*6480*/  @!P0 IMAD.WIDE.U32 R162, R162, 0xe0, R152 ;  /* 0x000000e0a2a28825 */ /* 0x000fe200078e0098 */
[----:B------:R-:W-:Y:S01]  /*6490*/  @!PT LDS RZ, [RZ] ;  /* 0x00000000fffff984 */ /* 0x000fe20000000800 */
[----:B------:R-:W-:Y:S01]  /*64a0*/  @!PT LDS RZ, [RZ] ;  /* 0x00000000fffff984 */ /* 0x000fe20000000800 */
[----:B------:R-:W-:Y:S01]  /*64b0*/  @!PT LDS RZ, [RZ] ;  /* 0x00000000fffff984 */ /* 0x000fe20000000800 */
[----:B------:R2:W-:Y:S02]  /*64c0*/  @!P0 LDGSTS.E.BYPASS.LTC128B.128 [R243+0x2000], [R172.64] ;  /* 0x02000000acf38fae */ /* 0x0005e4000b901d54 */
[----:B------:R-:W-:Y:S01]  /*64d0*/  @!P0 IADD3.X R146, R144, R151, R146, P1, !PT ;  /* 0x0000009790928210 */ /* 0x000fe20000ffe492 */
[----:B------:R-:W-:Y:S01]  /*64e0*/  @!P0 IMAD.MOV.U32 R150, RZ, RZ, c[0x0][0x19c] ;  /* 0x00006700ff968624 */ /* 0x000fe200078e00ff */
[C---:B------:R-:W-:Y:S01]  /*64f0*/  @!P0 IADD3 R151, P2, R145.reuse, R156, RZ ;  /* 0x0000009c91978210 */ /* 0x040fe20007f5e0ff */
[----:B------:R-:W-:Y:S01]  /*6500*/  @!P0 IMAD.MOV.U32 R152, RZ, RZ, c[0x0][0x19c] ;  /* 0x00006700ff988624 */ /* 0x000fe200078e00ff */
[----:B------:R-:W-:Y:S01]  /*6510*/  @!P0 IADD3 R153, P1, R145, R136, RZ ;  /* 0x0000008891998210 */ /* 0x000fe20007f3e0ff */
[----:B------:R-:W-:Y:S01]  /*6520*/  @!P0 IMAD R150, R150, 0x60, RZ ;  /* 0x0000006096968824 */ /* 0x000fe200078e02ff */
[----:B------:R1:W-:Y:S01]  /*6530*/  @P0 STS.128 [R243+0x2800], RZ ;  /* 0x002800fff3000388 */ /* 0x0003e20000000c00 */
[----:B------:R-:W-:-:S02]  /*6540*/  @!P0 IMAD R152, R152, 0x70, RZ ;  /* 0x0000007098988824 */ /* 0x000fc400078e02ff */
        /* <DEDUP_REMOVED lines=17> */
[----:B------:R-:W-:Y:S01]  /*6660*/  @!P0 IMAD.MOV.U32 R137, RZ, RZ, c[0x0][0x19c] ;  /* 0x00006700ff898624 */ /* 0x000fe200078e00ff */
[----:B------:R-:W-:Y:S01]  /*6670*/  @!P0 IADD3.X R154, R144, R181, R154, P2, !PT ;  /* 0x000000b5909a8210 */ /* 0x000fe200017fe49a */
[----:B------:R-:W-:Y:S01]  /*6680*/  @!P0 IMAD.MOV.U32 R136, RZ, RZ, c[0x0][0x19c] ;  /* 0x00006700ff888624 */ /* 0x000fe200078e00ff */
[C---:B------:R-:W-:Y:S01]  /*6690*/  @!P0 IADD3 R160, P1, R145.reuse, R160, RZ ;  /* 0x000000a091a08210 */ /* 0x040fe20007f3e0ff */
[----:B------:R-:W-:Y:S01]  /*66a0*/  @!P0 IMAD R0, R0, 0xd0, RZ ;  /* 0x000000d000008824 */ /* 0x000fe200078e02ff */
[----:B------:R-:W-:Y:S01]  /*66b0*/  @!P0 IADD3 R158, P4, R145, R174, RZ ;  /* 0x000000ae919e8210 */ /* 0x000fe20007f9e0ff */
[----:B------:R-:W-:Y:S01]  /*66c0*/  @!P0 IMAD R137, R137, 0xb0, RZ ;  /* 0x000000b089898824 */ /* 0x000fe200078e02ff */
[----:B------:R-:W-:Y:S01]  /*66d0*/  @!P0 IADD3 R159, P2, R145, R168, RZ ;  /* 0x000000a8919f8210 */ /* 0x000fe20007f5e0ff */
[----:B------:R-:W-:Y:S01]  /*66e0*/  @!P0 IMAD R136, R136, 0xc0, RZ ;  /* 0x000000c088888824 */ /* 0x000fe200078e02ff */
[C---:B------:R-:W-:Y:S01]  /*66f0*/  @!P0 IADD3.X R0, R144.reuse, R161, R0, P1, !PT ;  /* 0x000000a190008210 */ /* 0x040fe20000ffe400 */
[----:B------:R1:W-:Y:S01]  /*6700*/  @P0 STS.128 [R243+0x3000], RZ ;  /* 0x003000fff3000388 */ /* 0x0003e20000000c00 */
[----:B------:R-:W-:-:S02]  /*6710*/  @!P0 IADD3.X R137, R144, R175, R137, P4, !PT ;  /* 0x000000af90898210 */ /* 0x000fc400027fe489 */
        /* <DEDUP_REMOVED lines=8> */
[C---:B------:R-:W-:Y:S01]  /*67a0*/  @!P0 IMAD.X R142, R144.reuse, 0x1, R142, P4 ;  /* 0x00000001908e8824 */ /* 0x040fe200020e068e */
[----:B------:R-:W-:Y:S01]  /*67b0*/  @!P0 LEA R174, P4, R141, c[0x0][0x168], 0x1 ;  /* 0x00005a008dae8a11 */ /* 0x000fe200078808ff */
[----:B------:R-:W-:Y:S01]  /*67c0*/  @!P0 IMAD.X R140, R144, 0x1, R140, P2 ;  /* 0x00000001908c8824 */ /* 0x000fe200010e068c */
[----:B------:R-:W-:-:S02]  /*67d0*/  @!P0 LEA R162, P2, R139, c[0x0][0x168], 0x1 ;  /* 0x00005a008ba28a11 */ /* 0x000fc400078408ff */
[----:B------:R-:W-:Y:S02]  /*67e0*/  @!P0 LEA R180, P5, R143, c[0x0][0x168], 0x1 ;  /* 0x00005a008fb48a11 */ /* 0x000fe400078a08ff */
[----:B------:R-:W-:Y:S02]  /*67f0*/  @!P0 IADD3.X R136, R144, R163, R136, P1, !PT ;  /* 0x000000a390888210 */ /* 0x000fe40000ffe488 */
[----:B------:R-:W-:Y:S02]  /*6800*/  @!P0 LEA.HI.X R175, R141, c[0x0][0x16c], R140, 0x1, P4 ;  /* 0x00005b008daf8a11 */ /* 0x000fe400020f0c8c */
[----:B------:R-:W-:Y:S02]  /*6810*/  @!P0 LEA.HI.X R163, R139, c[0x0][0x16c], R138, 0x1, P2 ;  /* 0x00005b008ba38a11 */ /* 0x000fe400010f0c8a */
[----:B------:R-:W-:Y:S02]  /*6820*/  @!P0 LEA R140, P2, R147, c[0x0][0x168], 0x1 ;  /* 0x00005a00938c8a11 */ /* 0x000fe400078408ff */
[----:B------:R-:W-:-:S02]  /*6830*/  @!P0 LEA.HI.X R181, R143, c[0x0][0x16c], R142, 0x1, P5 ;  /* 0x00005b008fb58a11 */ /* 0x000fc400028f0c8e */
[----:B------:R-:W-:Y:S02]  /*6840*/  @!P0 LEA R138, P1, R149, c[0x0][0x168], 0x1 ;  /* 0x00005a00958a8a11 */ /* 0x000fe400078208ff */
[----:B------:R-:W-:Y:S01]  /*6850*/  @!P0 LEA.HI.X R141, R147, c[0x0][0x16c], R146, 0x1, P2 ;  /* 0x00005b00938d8a11 */ /* 0x000fe200010f0c92 */
[----:B------:R-:W-:Y:S01]  /*6860*/  @!PT LDS RZ, [RZ] ;  /* 0x00000000fffff984 */ /* 0x000fe20000000800 */
[----:B------:R-:W-:Y:S01]  /*6870*/  @!PT LDS RZ, [RZ] ;  /* 0x00000000fffff984 */ /* 0x000fe20000000800 */
[----:B------:R-:W-:Y:S01]  /*6880*/  @!PT LDS RZ, [RZ] ;  /* 0x00000000fffff984 */ /* 0x000fe20000000800 */
[----:B------:R1:W-:Y:S01]  /*6890*/  @!P0 LDGSTS.E.BYPASS.LTC128B.128 [R243+0x3000], [R180.64] ;  /* 0x03000000b4f38fae */ /* 0x0003e2000b901d54 */
[----:B--2---:R-:W-:Y:S02]  /*68a0*/  @!P0 LEA R172, P5, R151, c[0x0][0x168], 0x1 ;  /* 0x00005a0097ac8a11 */ /* 0x004fe400078a08ff */
        /* <DEDUP_REMOVED lines=80> */
[----:B------:R-:W-:Y:S01]  /*6db0*/  IMAD.MOV.U32 R136, RZ, RZ, R165 ;  /* 0x000000ffff887224 */ /* 0x000fe200078e00a5 */
[----:B------:R-:W-:Y:S01]  /*6dc0*/  UIMAD UR5, UR5, 0xf0, URZ ;  /* 0x000000f0050578a4 */ /* 0x000fe2000f8e023f */
[----:B------:R-:W-:-:S04]  /*6dd0*/  IMAD.MOV.U32 R137, RZ, RZ, R164 ;  /* 0x000000ffff897224 */ /* 0x000fc800078e00a4 */
[----:B------:R-:W-:-:S05]  /*6de0*/  IMAD.WIDE.U32 R136, R0, 0xf0, R136 ;  /* 0x000000f000887825 */ /* 0x000fca00078e0088 */
        /* <DEDUP_REMOVED lines=8> */
.L_x_1530:
[----:B------:R-:W-:Y:S05]  /*6e70*/  BSYNC B0 ;  /* 0x0000000000007941 */ /* 0x000fea0003800000 */
.L_x_1529:
[----:B------:R-:W0:Y:S01]  /*6e80*/  LDGDEPBAR ;  /* 0x00000000000079af */ /* 0x000e220000000000 */
[----:B------:R-:W-:-:S04]  /*6e90*/  IADD3 R165, P0, R145, R165, RZ ;  /* 0x000000a591a57210 */ /* 0x000fc80007f1e0ff */
[----:B------:R-:W-:Y:S02]  /*6ea0*/  IADD3.X R164, R144, R164, RZ, P0, !PT ;  /* 0x000000a490a47210 */ /* 0x000fe400007fe4ff */
.L_x_1526:
[----:B------:R-:W-:Y:S01]  /*6eb0*/  IADD3 R0, R2, UR25, RZ ;  /* 0x0000001902007c10 */ /* 0x000fe2000fffe0ff */
[----:B------:R-:W-:-:S03]  /*6ec0*/  IMAD.SHL.U32 R237, R4, 0x2, RZ ;  /* 0x0000000204ed7824 */ /* 0x000fc600078e00ff */
[----:B------:R-:W-:Y:S01]  /*6ed0*/  IADD3 R136, R0, 0x1, RZ ;  /* 0x0000000100887810 */ /* 0x000fe20007ffe0ff */
[--C-:B------:R-:W-:Y:S01]  /*6ee0*/  IMAD R234, R236, 0x2, R237.reuse ;  /* 0x00000002ecea7824 */ /* 0x100fe200078e02ed */
[----:B------:R-:W-:Y:S01]  /*6ef0*/  IADD3 R2, R0, 0x8, RZ ;  /* 0x0000000800027810 */ /* 0x000fe20007ffe0ff */
[----:B------:R-:W-:Y:S01]  /*6f00*/  IMAD R233, R3, 0x2, R237 ;  /* 0x0000000203e97824 */ /* 0x000fe200078e02ed */
[C---:B------:R-:W-:Y:S02]  /*6f10*/  ISETP.GE.AND P4, PT, R136.reuse, R179, PT ;  /* 0x000000b38800720c */ /* 0x040fe40003f86270 */
[-C--:B------:R-:W-:Y:S01]  /*6f20*/  ISETP.GE.AND P6, PT, R136, R178.reuse, PT ;  /* 0x000000b28800720c */ /* 0x080fe20003fc6270 */
[----:B------:R-:W-:Y:S01]  /*6f30*/  IMAD R232, R236, 0x2, R233 ;  /* 0x00000002ece87824 */ /* 0x000fe200078e02e9 */
[C---:B------:R-:W-:Y:S02]  /*6f40*/  ISETP.GE.AND P0, PT, R0.reuse, R178, PT ;  /* 0x000000b20000720c */ /* 0x040fe40003f06270 */
[----:B------:R-:W-:-:S02]  /*6f50*/  IADD3 R136, R0, 0x9, RZ ;  /* 0x0000000900887810 */ /* 0x000fc40007ffe0ff */
[-C--:B------:R-:W-:Y:S02]  /*6f60*/  ISETP.GE.AND P2, PT, R2, R179.reuse, PT ;  /* 0x000000b30200720c */ /* 0x080fe40003f46270 */
[----:B------:R-:W-:Y:S02]  /*6f70*/  IADD3 R137, R0, 0x10, RZ ;  /* 0x0000001000897810 */ /* 0x000fe40007ffe0ff */
[-C--:B------:R-:W-:Y:S02]  /*6f80*/  ISETP.GE.AND P1, PT, R2, R178.reuse, PT ;  /* 0x000000b20200720c */ /* 0x080fe40003f26270 */
[----:B------:R-:W-:Y:S02]  /*6f90*/  FSEL R2, R46, -INF , !P0 ;  /* 0xff8000002e027808 */ /* 0x000fe40004000000 */
[C---:B------:R-:W-:Y:S02]  /*6fa0*/  ISETP.GE.AND P0, PT, R136.reuse, R179, PT ;  /* 0x000000b38800720c */ /* 0x040fe40003f06270 */
[----:B------:R-:W-:-:S02]  /*6fb0*/  ISETP.GE.AND P5, PT, R136, R178, PT ;  /* 0x000000b28800720c */ /* 0x000fc40003fa6270 */
[----:B------:R-:W-:Y:S02]  /*6fc0*/  FSEL R207, R47, -INF , !P6 ;  /* 0xff8000002fcf7808 */ /* 0x000fe40007000000 */
[----:B------:R-:W-:Y:S02]  /*6fd0*/  IADD3 R136, R0, 0x11, RZ ;  /* 0x0000001100887810 */ /* 0x000fe40007ffe0ff */
[----:B------:R-:W-:Y:S02]  /*6fe0*/  ISETP.GE.AND P6, PT, R137, R179, PT ;  /* 0x000000b38900720c */ /* 0x000fe40003fc6270 */
[----:B------:R-:W-:Y:S02]  /*6ff0*/  FSEL R47, R40, -INF , !P2 ;  /* 0xff800000282f7808 */ /* 0x000fe40005000000 */
[----:B------:R-:W-:Y:S02]  /*7000*/  IADD3 R40, R0, 0x18, RZ ;  /* 0x0000001800287810 */ /* 0x000fe40007ffe0ff */
[----:B------:R-:W-:-:S02]  /*7010*/  FSEL R209, R42, -INF , !P1 ;  /* 0xff8000002ad17808 */ /* 0x000fc40004800000 */
[----:B------:R-:W-:Y:S02]  /*7020*/  FSEL R208, R43, -INF , !P5 ;  /* 0xff8000002bd07808 */ /* 0x000fe40006800000 */
[-C--:B------:R-:W-:Y:S02]  /*7030*/  ISETP.GE.AND P2, PT, R137, R178.reuse, PT ;  /* 0x000000b28900720c */ /* 0x080fe40003f46270 */
[----:B------:R-:W-:Y:S02]  /*7040*/  ISETP.GE.AND P1, PT, R136, R179, PT ;  /* 0x000000b38800720c */ /* 0x000fe40003f26270 */
[----:B------:R-:W-:Y:S02]  /*7050*/  FSEL R46, R41, -INF , !P0 ;  /* 0xff800000292e7808 */ /* 0x000fe40004000000 */
[----:B------:R-:W-:Y:S02]  /*7060*/  FSEL R43, R36, -INF , !P6 ;  /* 0xff800000242b7808 */ /* 0x000fe40007000000 */
[----:B------:R-:W-:-:S02]  /*7070*/  ISETP.GE.AND P0, PT, R136, R178, PT ;  /* 0x000000b28800720c */ /* 0x000fc40003f06270 */
[----:B------:R-:W-:Y:S02]  /*7080*/  IADD3 R41, R0, 0x19, RZ ;  /* 0x0000001900297810 */ /* 0x000fe40007ffe0ff */
[C---:B------:R-:W-:Y:S02]  /*7090*/  ISETP.GE.AND P5, PT, R40.reuse, R179, PT ;  /* 0x000000b32800720c */ /* 0x040fe40003fa6270 */
[----:B------:R-:W-:Y:S02]  /*70a0*/  ISETP.GE.AND P6, PT, R40, R178, PT ;  /* 0x000000b22800720c */ /* 0x000fe40003fc6270 */
[----:B------:R-:W-:Y:S02]  /*70b0*/  IADD3 R40, R0, 0x20, RZ ;  /* 0x0000002000287810 */ /* 0x000fe40007ffe0ff */
[----:B------:R-:W-:Y:S02]  /*70c0*/  FSEL R38, R38, -INF , !P2 ;  /* 0xff80000026267808 */ /* 0x000fe40005000000 */
[----:B------:R-:W-:-:S02]  /*70d0*/  FSEL R42, R37, -INF , !P1 ;  /* 0xff800000252a7808 */ /* 0x000fc40004800000 */
[CC--:B------:R-:W-:Y:S02]  /*70e0*/  ISETP.GE.AND P2, PT, R41.reuse, R179.reuse, PT ;  /* 0x000000b32900720c */ /* 0x0c0fe40003f46270 */
[----:B------:R-:W-:Y:S02]  /*70f0*/  ISETP.GE.AND P1, PT, R41, R178, PT ;  /* 0x000000b22900720c */ /* 0x000fe40003f26270 */
[----:B------:R-:W-:Y:S02]  /*7100*/  FSEL R39, R39, -INF , !P0 ;  /* 0xff80000027277808 */ /* 0x000fe40004000000 */
[----:B------:R-:W-:Y:S02]  /*7110*/  ISETP.GE.AND P0, PT, R40, R179, PT ;  /* 0x000000b32800720c */ /* 0x000fe40003f06270 */
[----:B------:R-:W-:Y:S02]  /*7120*/  FSEL R41, R32, -INF , !P5 ;  /* 0xff80000020297808 */ /* 0x000fe40006800000 */
[----:B------:R-:W-:-:S02]  /*7130*/  IADD3 R36, R0, 0x21, RZ ;  /* 0x0000002100247810 */ /* 0x000fc40007ffe0ff */
[----:B------:R-:W-:Y:S02]  /*7140*/  IADD3 R32, R0, 0x28, RZ ;  /* 0x0000002800207810 */ /* 0x000fe40007ffe0ff */
[----:B------:R-:W-:Y:S02]  /*7150*/  ISETP.GE.AND P5, PT, R40, R178, PT ;  /* 0x000000b22800720c */ /* 0x000fe40003fa6270 */
[----:B------:R-:W-:Y:S02]  /*7160*/  FSEL R40, R33, -INF , !P2 ;  /* 0xff80000021287808 */ /* 0x000fe40005000000 */
[----:B------:R-:W-:Y:S02]  /*7170*/  FSEL R34, R34, -INF , !P6 ;  /* 0xff80000022227808 */ /* 0x000fe40007000000 */
[----:B------:R-:W-:Y:S02]  /*7180*/  FSEL R35, R35, -INF , !P1 ;  /* 0xff80000023237808 */ /* 0x000fe40004800000 */
[----:B------:R-:W-:-:S02]  /*7190*/  IADD3 R33, R0, 0x29, RZ ;  /* 0x0000002900217810 */ /* 0x000fc40007ffe0ff */
[----:B------:R-:W-:Y:S02]  /*71a0*/  FSEL R199, R28, -INF , !P0 ;  /* 0xff8000001cc77808 */ /* 0x000fe40004000000 */
[CC--:B------:R-:W-:Y:S02]  /*71b0*/  ISETP.GE.AND P6, PT, R36.reuse, R179.reuse, PT ;  /* 0x000000b32400720c */ /* 0x0c0fe40003fc6270 */
[-C--:B------:R-:W-:Y:S02]  /*71c0*/  ISETP.GE.AND P2, PT, R36, R178.reuse, PT ;  /* 0x000000b22400720c */ /* 0x080fe40003f46270 */
[C---:B------:R-:W-:Y:S02]  /*71d0*/  ISETP.GE.AND P1, PT, R32.reuse, R179, PT ;  /* 0x000000b32000720c */ /* 0x040fe40003f26270 */
[----:B------:R-:W-:Y:S02]  /*71e0*/  ISETP.GE.AND P0, PT, R32, R178, PT ;  /* 0x000000b22000720c */ /* 0x000fe40003f06270 */
[----:B------:R-:W-:-:S02]  /*71f0*/  IADD3 R32, R0, 0x30, RZ ;  /* 0x0000003000207810 */ /* 0x000fc40007ffe0ff */
[----:B------:R-:W-:Y:S02]  /*7200*/  FSEL R206, R30, -INF , !P5 ;  /* 0xff8000001ece7808 */ /* 0x000fe40006800000 */
[-C--:B------:R-:W-:Y:S02]  /*7210*/  ISETP.GE.AND P5, PT, R33, R179.reuse, PT ;  /* 0x000000b32100720c */ /* 0x080fe40003fa6270 */
[----:B------:R-:W-:Y:S02]  /*7220*/  FSEL R197, R29, -INF , !P6 ;  /* 0xff8000001dc57808 */ /* 0x000fe40007000000 */
[----:B------:R-:W-:Y:S02]  /*7230*/  FSEL R205, R31, -INF , !P2 ;  /* 0xff8000001fcd7808 */ /* 0x000fe40005000000 */
[----:B------:R-:W-:Y:S02]  /*7240*/  ISETP.GE.AND P6, PT, R33, R178, PT ;  /* 0x000000b22100720c */ /* 0x000fe40003fc6270 */
[----:B------:R-:W-:-:S02]  /*7250*/  ISETP.GE.AND P2, PT, R32, R179, PT ;  /* 0x000000b32000720c */ /* 0x000fc40003f46270 */
[----:B------:R-:W-:Y:S02]  /*7260*/  FSEL R198, R24, -INF , !P1 ;  /* 0xff80000018c67808 */ /* 0x000fe40004800000 */
[C---:B------:R-:W-:Y:S02]  /*7270*/  IADD3 R28, R0.reuse, 0x31, RZ ;  /* 0x00000031001c7810 */ /* 0x040fe40007ffe0ff */
[----:B------:R-:W-:Y:S02]  /*7280*/  IADD3 R24, R0, 0x38, RZ ;  /* 0x0000003800187810 */ /* 0x000fe40007ffe0ff */
[----:B------:R-:W-:Y:S02]  /*7290*/  ISETP.GE.AND P1, PT, R32, R178, PT ;  /* 0x000000b22000720c */ /* 0x000fe40003f26270 */
[----:B------:R-:W-:Y:S02]  /*72a0*/  FSEL R196, R25, -INF , !P5 ;  /* 0xff80000019c47808 */ /* 0x000fe40006800000 */
[----:B------:R-:W-:-:S02]  /*72b0*/  IADD3 R25, R0, 0x39, RZ ;  /* 0x0000003900197810 */ /* 0x000fc40007ffe0ff */
[----:B------:R-:W-:Y:S02]  /*72c0*/  FSEL R204, R26, -INF , !P0 ;  /* 0xff8000001acc7808 */ /* 0x000fe40004000000 */
[----:B------:R-:W-:Y:S02]  /*72d0*/  FSEL R201, R27, -INF , !P6 ;  /* 0xff8000001bc97808 */ /* 0x000fe40007000000 */
[----:B-1----:R-:W-:Y:S02]  /*72e0*/  FSEL R140, R20, -INF , !P2 ;  /* 0xff800000148c7808 */ /* 0x002fe40005000000 */
[CC--:B------:R-:W-:Y:S02]  /*72f0*/  ISETP.GE.AND P0, PT, R28.reuse, R179.reuse, PT ;  /* 0x000000b31c00720c */ /* 0x0c0fe40003f06270 */
[-C--:B------:R-:W-:Y:S02]  /*7300*/  ISETP.GE.AND P5, PT, R28, R178.reuse, PT ;  /* 0x000000b21c00720c */ /* 0x080fe40003fa6270 */
[C---:B------:R-:W-:Y:S01]  /*7310*/  ISETP.GE.AND P6, PT, R24.reuse, R179, PT ;  /* 0x000000b31800720c */ /* 0x040fe20003fc6270 */
[----:B------:R-:W-:Y:S01]  /*7320*/  LDSM.16.MT88.4 R28, [R234+0xa800] ;  /* 0x00a80000ea1c783b */ /* 0x000fe20000004200 */
[----:B------:R-:W-:-:S02]  /*7330*/  ISETP.GE.AND P2, PT, R24, R178, PT ;  /* 0x000000b21800720c */ /* 0x000fc40003f46270 */
[----:B------:R-:W-:Y:S02]  /*7340*/  IADD3 R24, R0, 0x40, RZ ;  /* 0x0000004000187810 */ /* 0x000fe40007ffe0ff */
[----:B------:R-:W-:Y:S02]  /*7350*/  FSEL R137, R22, -INF , !P1 ;  /* 0xff80000016897808 */ /* 0x000fe40004800000 */
[----:B------:R-:W-:Y:S02]  /*7360*/  ISETP.GE.AND P1, PT, R25, R179, PT ;  /* 0x000000b31900720c */ /* 0x000fe40003f26270 */
[----:B------:R-:W-:Y:S02]  /*7370*/  FSEL R141, R21, -INF , !P0 ;  /* 0xff800000158d7808 */ /* 0x000fe40004000000 */
[----:B------:R-:W-:Y:S02]  /*7380*/  FSEL R136, R23, -INF , !P5 ;  /* 0xff80000017887808 */ /* 0x000fe40006800000 */
[----:B------:R-:W-:-:S02]  /*7390*/  ISETP.GE.AND P0, PT, R25, R178, PT ;  /* 0x000000b21900720c */ /* 0x000fc40003f06270 */
[----:B------:R-:W-:Y:S02]  /*73a0*/  ISETP.GE.AND P5, PT, R24, R179, PT ;  /* 0x000000b31800720c */ /* 0x000fe40003fa6270 */
[----:B------:R-:W-:Y:S02]  /*73b0*/  FSEL R142, R16, -INF , !P6 ;  /* 0xff800000108e7808 */ /* 0x000fe40007000000 */
[----:B------:R-:W-:Y:S02]  /*73c0*/  IADD3 R20, R0, 0x41, RZ ;  /* 0x0000004100147810 */ /* 0x000fe40007ffe0ff */
[----:B------:R-:W-:Y:S02]  /*73d0*/  ISETP.GE.AND P6, PT, R24, R178, PT ;  /* 0x000000b21800720c */ /* 0x000fe40003fc6270 */
[----:B------:R-:W-:Y:S02]  /*73e0*/  IADD3 R16, R0, 0x48, RZ ;  /* 0x0000004800107810 */ /* 0x000fe40007ffe0ff */
[----:B------:R-:W-:-:S02]  /*73f0*/  FSEL R143, R17, -INF , !P1 ;  /* 0xff800000118f7808 */ /* 0x000fc40004800000 */
[----:B------:R-:W-:Y:S02]  /*7400*/  IADD3 R17, R0, 0x49, RZ ;  /* 0x0000004900117810 */ /* 0x000fe40007ffe0ff */
[----:B------:R-:W-:Y:S02]  /*7410*/  FSEL R138, R18, -INF , !P2 ;  /* 0xff800000128a7808 */ /* 0x000fe40005000000 */
[----:B------:R-:W-:Y:S02]  /*7420*/  FSEL R139, R19, -INF , !P0 ;  /* 0xff800000138b7808 */ /* 0x000fe40004000000 */
[----:B------:R-:W-:Y:S02]  /*7430*/  FSEL R151, R12, -INF , !P5 ;  /* 0xff8000000c977808 */ /* 0x000fe40006800000 */
[C---:B------:R-:W-:Y:S02]  /*7440*/  ISETP.GE.AND P2, PT, R20.reuse, R179, PT ;  /* 0x000000b31400720c */ /* 0x040fe40003f46270 */
[----:B------:R-:W-:-:S02]  /*7450*/  ISETP.GE.AND P1, PT, R20, R178, PT ;  /* 0x000000b21400720c */ /* 0x000fc40003f26270 */
[CC--:B------:R-:W-:Y:S01]  /*7460*/  ISETP.GE.AND P0, PT, R16.reuse, R179.reuse, PT ;  /* 0x000000b31000720c */ /* 0x0c0fe20003f06270 */
[----:B------:R-:W-:Y:S01]  /*7470*/  LDSM.16.MT88.4 R20, [R237+0xa000] ;  /* 0x00a00000ed14783b */ /* 0x000fe20000004200 */
[----:B------:R-:W-:Y:S02]  /*7480*/  ISETP.GE.AND P5, PT, R16, R178, PT ;  /* 0x000000b21000720c */ /* 0x000fe40003fa6270 */
[----:B------:R-:W-:Y:S02]  /*7490*/  FSEL R146, R14, -INF , !P6 ;  /* 0xff8000000e927808 */ /* 0x000fe40007000000 */
[C---:B------:R-:W-:Y:S02]  /*74a0*/  IADD3 R16, R0.reuse, 0x50, RZ ;  /* 0x0000005000107810 */ /* 0x040fe40007ffe0ff */
[----:B------:R-:W-:Y:S02]  /*74b0*/  ISETP.GE.AND P6, PT, R17, R179, PT ;  /* 0x000000b31100720c */ /* 0x000fe40003fc6270 */
[----:B------:R-:W-:-:S02]  /*74c0*/  IADD3 R12, R0, 0x51, RZ ;  /* 0x00000051000c7810 */ /* 0x000fc40007ffe0ff */
[----:B------:R-:W-:Y:S02]  /*74d0*/  FSEL R152, R13, -INF , !P2 ;  /* 0xff8000000d987808 */ /* 0x000fe40005000000 */
[----:B------:R-:W-:Y:S02]  /*74e0*/  FSEL R145, R15, -INF , !P1 ;  /* 0xff8000000f917808 */ /* 0x000fe40004800000 */
[----:B------:R-:W-:Y:S02]  /*74f0*/  FSEL R153, R8, -INF , !P0 ;  /* 0xff80000008997808 */ /* 0x000fe40004000000 */
[----:B------:R-:W-:Y:S02]  /*7500*/  FSEL R149, R10, -INF , !P5 ;  /* 0xff8000000a957808 */ /* 0x000fe40006800000 */
[----:B------:R-:W-:Y:S02]  /*7510*/  ISETP.GE.AND P2, PT, R17, R178, PT ;  /* 0x000000b21100720c */ /* 0x000fe40003f46270 */
[----:B------:R-:W-:-:S02]  /*7520*/  ISETP.GE.AND P1, PT, R16, R179, PT ;  /* 0x000000b31000720c */ /* 0x000fc40003f26270 */
[----:B------:R-:W-:Y:S02]  /*7530*/  ISETP.GE.AND P0, PT, R16, R178, PT ;  /* 0x000000b21000720c */ /* 0x000fe40003f06270 */
[----:B------:R-:W-:Y:S02]  /*7540*/  ISETP.GE.AND P5, PT, R12, R179, PT ;  /* 0x000000b30c00720c */ /* 0x000fe40003fa6270 */
[----:B------:R-:W-:Y:S02]  /*7550*/  FSEL R154, R9, -INF , !P6 ;  /* 0xff800000099a7808 */ /* 0x000fe40007000000 */
[C---:B------:R-:W-:Y:S02]  /*7560*/  IADD3 R8, R0.reuse, 0x58, RZ ;  /* 0x0000005800087810 */ /* 0x040fe40007ffe0ff */
[----:B------:R-:W-:Y:S02]  /*7570*/  IADD3 R9, R0, 0x59, RZ ;  /* 0x0000005900097810 */ /* 0x000fe40007ffe0ff */
[----:B------:R-:W-:-:S02]  /*7580*/  FSEL R150, R11, -INF , !P2 ;  /* 0xff8000000b967808 */ /* 0x000fc40005000000 */
[----:B------:R-:W-:Y:S02]  /*7590*/  FSEL R160, R52, -INF , !P1 ;  /* 0xff80000034a07808 */ /* 0x000fe40004800000 */
[----:B------:R-:W-:Y:S02]  /*75a0*/  FSEL R156, R54, -INF , !P0 ;  /* 0xff800000369c7808 */ /* 0x000fe40004000000 */
[----:B------:R-:W-:Y:S02]  /*75b0*/  FSEL R163, R53, -INF , !P5 ;  /* 0xff80000035a37808 */ /* 0x000fe40006800000 */
[-C--:B------:R-:W-:Y:S02]  /*75c0*/  ISETP.GE.AND P6, PT, R12, R178.reuse, PT ;  /* 0x000000b20c00720c */ /* 0x080fe40003fc6270 */
[C---:B------:R-:W-:Y:S02]  /*75d0*/  ISETP.GE.AND P2, PT, R8.reuse, R179, PT ;  /* 0x000000b30800720c */ /* 0x040fe40003f46270 */
[----:B------:R-:W-:-:S02]  /*75e0*/  ISETP.GE.AND P1, PT, R8, R178, PT ;  /* 0x000000b20800720c */ /* 0x000fc40003f26270 */
[C---:B------:R-:W-:Y:S02]  /*75f0*/  ISETP.GE.AND P0, PT, R9.reuse, R179, PT ;  /* 0x000000b30900720c */ /* 0x040fe40003f06270 */
[----:B------:R-:W-:Y:S02]  /*7600*/  ISETP.GE.AND P5, PT, R9, R178, PT ;  /* 0x000000b20900720c */ /* 0x000fe40003fa6270 */
[C---:B------:R-:W-:Y:S02]  /*7610*/  IADD3 R8, R0.reuse, 0x60, RZ ;  /* 0x0000006000087810 */ /* 0x040fe40007ffe0ff */
[----:B------:R-:W-:Y:S02]  /*7620*/  IADD3 R9, R0, 0x61, RZ ;  /* 0x0000006100097810 */ /* 0x000fe40007ffe0ff */
[----:B------:R-:W-:Y:S02]  /*7630*/  FSEL R155, R55, -INF , !P6 ;  /* 0xff800000379b7808 */ /* 0x000fe40007000000 */
[----:B------:R-:W-:Y:S01]  /*7640*/  FSEL R170, R48, -INF , !P2 ;  /* 0xff80000030aa7808 */ /* 0x000fe20005000000 */
[----:B------:R-:W-:Y:S01]  /*7650*/  LDSM.16.MT88.4 R52, [R232+0xa800] ;  /* 0x00a80000e834783b */ /* 0x000fe20000004200 */
        /* <DEDUP_REMOVED lines=9> */
[----:B------:R-:W-:Y:S01]  /*76f0*/  FSEL R185, R132, -INF , !P6 ;  /* 0xff80000084b97808 */ /* 0x000fe20007000000 */
[----:B------:R-:W-:Y:S01]  /*7700*/  LDSM.16.MT88.4 R48, [R232+0xa000] ;  /* 0x00a00000e830783b */ /* 0x000fe20000004200 */
        /* <DEDUP_REMOVED lines=41> */
[-C--:B------:R-:W-:Y:S02]  /*79a0*/  ISETP.GE.AND P2, PT, R8, R178.reuse, PT ;  /* 0x000000b20800720c */ /* 0x080fe40003f46270 */
[C---:B------:R-:W-:Y:S02]  /*79b0*/  ISETP.GE.AND P1, PT, R9.reuse, R179, PT ;  /* 0x000000b30900720c */ /* 0x040fe40003f26270 */
[----:B------:R-:W-:Y:S02]  /*79c0*/  ISETP.GE.AND P0, PT, R9, R178, PT ;  /* 0x000000b20900720c */ /* 0x000fe40003f06270 */
[----:B------:R-:W-:-:S02]  /*79d0*/  FSEL R192, R123, -INF , !P6 ;  /* 0xff8000007bc07808 */ /* 0x000fc40007000000 */
[----:B------:R-:W-:Y:S02]  /*79e0*/  IADD3 R9, R0, 0x91, RZ ;  /* 0x0000009100097810 */ /* 0x000fe40007ffe0ff */
[-C--:B------:R-:W-:Y:S02]  /*79f0*/  ISETP.GE.AND P6, PT, R8, R179.reuse, PT ;  /* 0x000000b30800720c */ /* 0x080fe40003fc6270 */
[----:B------:R-:W-:Y:S02]  /*7a00*/  IADD3 R8, R0, 0x90, RZ ;  /* 0x0000009000087810 */ /* 0x000fe40007ffe0ff */
[----:B------:R-:W-:Y:S02]  /*7a10*/  FSEL R173, R114, -INF , !P2 ;  /* 0xff80000072ad7808 */ /* 0x000fe40005000000 */
[----:B------:R-:W-:Y:S02]  /*7a20*/  FSEL R161, R113, -INF , !P1 ;  /* 0xff80000071a17808 */ /* 0x000fe40004800000 */
[----:B------:R-:W-:-:S02]  /*7a30*/  ISETP.GE.AND P2, PT, R9, R179, PT ;  /* 0x000000b30900720c */ /* 0x000fc40003f46270 */
[-C--:B------:R-:W-:Y:S02]  /*7a40*/  ISETP.GE.AND P1, PT, R9, R178.reuse, PT ;  /* 0x000000b20900720c */ /* 0x080fe40003f26270 */
[----:B------:R-:W-:Y:S02]  /*7a50*/  FSEL R180, R119, -INF , !P5 ;  /* 0xff80000077b47808 */ /* 0x000fe40006800000 */
[----:B------:R-:W-:Y:S02]  /*7a60*/  FSEL R168, R112, -INF , !P6 ;  /* 0xff80000070a87808 */ /* 0x000fe40007000000 */
[----:B------:R-:W-:Y:S02]  /*7a70*/  FMNMX.FTZ R9, R2, R207, !PT ;  /* 0x000000cf02097209 */ /* 0x000fe40007810000 */
[C---:B------:R-:W-:Y:S02]  /*7a80*/  ISETP.GE.AND P5, PT, R8.reuse, R179, PT ;  /* 0x000000b30800720c */ /* 0x040fe40003fa6270 */
[----:B------:R-:W-:-:S02]  /*7a90*/  ISETP.GE.AND P6, PT, R8, R178, PT ;  /* 0x000000b20800720c */ /* 0x000fc40003fc6270 */
[----:B------:R-:W-:Y:S02]  /*7aa0*/  IADD3 R8, R0, 0x98, RZ ;  /* 0x0000009800087810 */ /* 0x000fe40007ffe0ff */
[----:B------:R-:W-:Y:S02]  /*7ab0*/  FMNMX.FTZ R9, R209, R9, !PT ;  /* 0x00000009d1097209 */ /* 0x000fe40007810000 */
[----:B------:R-:W-:Y:S02]  /*7ac0*/  FSEL R172, R115, -INF , !P0 ;  /* 0xff80000073ac7808 */ /* 0x000fe40004000000 */
[----:B------:R-:W-:Y:S02]  /*7ad0*/  FSEL R45, R45, -INF , !P4 ;  /* 0xff8000002d2d7808 */ /* 0x000fe40006000000 */
[C---:B------:R-:W-:Y:S02]  /*7ae0*/  ISETP.GE.AND P4, PT, R8.reuse, R179, PT ;  /* 0x000000b30800720c */ /* 0x040fe40003f86270 */
[----:B------:R-:W-:-:S02]  /*7af0*/  ISETP.GE.AND P0, PT, R8, R178, PT ;  /* 0x000000b20800720c */ /* 0x000fc40003f06270 */
[----:B------:R-:W-:Y:S02]  /*7b00*/  IADD3 R8, R0, 0x99, RZ ;  /* 0x0000009900087810 */ /* 0x000fe40007ffe0ff */
[----:B------:R-:W-:Y:S02]  /*7b10*/  FSEL R135, R108, -INF , !P5 ;  /* 0xff8000006c877808 */ /* 0x000fe40006800000 */
[----:B------:R-:W-:Y:S02]  /*7b20*/  ISETP.GE.AND P5, PT, R0, R179, PT ;  /* 0x000000b30000720c */ /* 0x000fe40003fa6270 */
[----:B------:R-:W-:Y:S02]  /*7b30*/  FMNMX.FTZ R9, R208, R9, !PT ;  /* 0x00000009d0097209 */ /* 0x000fe40007810000 */
[----:B------:R-:W-:Y:S02]  /*7b40*/  FSEL R158, R110, -INF , !P6 ;  /* 0xff8000006e9e7808 */ /* 0x000fe40007000000 */
[----:B------:R-:W-:-:S02]  /*7b50*/  FSEL R109, R109, -INF , !P2 ;  /* 0xff8000006d6d7808 */ /* 0x000fc40005000000 */
[C---:B------:R-:W-:Y:S02]  /*7b60*/  ISETP.GE.AND P6, PT, R8.reuse, R179, PT ;  /* 0x000000b30800720c */ /* 0x040fe40003fc6270 */
[----:B------:R-:W-:Y:S02]  /*7b70*/  ISETP.GE.AND P2, PT, R8, R178, PT ;  /* 0x000000b20800720c */ /* 0x000fe40003f46270 */
[----:B------:R-:W-:Y:S02]  /*7b80*/  FMNMX.FTZ R8, R38, R9, !PT ;  /* 0x0000000926087209 */ /* 0x000fe40007810000 */
[----:B------:R-:W-:Y:S02]  /*7b90*/  FSEL R44, R44, -INF , !P5 ;  /* 0xff8000002c2c7808 */ /* 0x000fe40006800000 */
[----:B------:R-:W-:Y:S02]  /*7ba0*/  FMNMX.FTZ R8, R39, R8, !PT ;  /* 0x0000000827087209 */ /* 0x000fe40007810000 */
[----:B------:R-:W-:-:S02]  /*7bb0*/  FMNMX.FTZ R11, R44, R45, !PT ;  /* 0x0000002d2c0b7209 */ /* 0x000fc40007810000 */
[----:B------:R-:W-:Y:S02]  /*7bc0*/  IADD3 R9, R0, 0xa0, RZ ;  /* 0x000000a000097810 */ /* 0x000fe40007ffe0ff */
[----:B------:R-:W-:Y:S02]  /*7bd0*/  FMNMX.FTZ R8, R34, R8, !PT ;  /* 0x0000000822087209 */ /* 0x000fe40007810000 */
[----:B------:R-:W-:Y:S02]  /*7be0*/  FMNMX.FTZ R11, R47, R11, !PT ;  /* 0x0000000b2f0b7209 */ /* 0x000fe40007810000 */
[----:B------:R-:W-:Y:S02]  /*7bf0*/  FSEL R148, R111, -INF , !P1 ;  /* 0xff8000006f947808 */ /* 0x000fe40004800000 */
[C---:B------:R-:W-:Y:S02]  /*7c00*/  ISETP.GE.AND P5, PT, R9.reuse, R179, PT ;  /* 0x000000b30900720c */ /* 0x040fe40003fa6270 */
[----:B------:R-:W-:-:S02]  /*7c10*/  ISETP.GE.AND P1, PT, R9, R178, PT ;  /* 0x000000b20900720c */ /* 0x000fc40003f26270 */
[----:B------:R-:W-:Y:S02]  /*7c20*/  IADD3 R9, R0, 0xa1, RZ ;  /* 0x000000a100097810 */ /* 0x000fe40007ffe0ff */
[----:B------:R-:W-:Y:S02]  /*7c30*/  FMNMX.FTZ R8, R35, R8, !PT ;  /* 0x0000000823087209 */ /* 0x000fe40007810000 */
[----:B------:R-:W-:Y:S02]  /*7c40*/  FMNMX.FTZ R11, R46, R11, !PT ;  /* 0x0000000b2e0b7209 */ /* 0x000fe40007810000 */
[----:B------:R-:W-:Y:S02]  /*7c50*/  FSEL R129, R104, -INF , !P4 ;  /* 0xff80000068817808 */ /* 0x000fe40006000000 */
[----:B------:R-:W-:Y:S02]  /*7c60*/  FSEL R147, R106, -INF , !P0 ;  /* 0xff8000006a937808 */ /* 0x000fe40004000000 */
[----:B------:R-:W-:-:S02]  /*7c70*/  ISETP.GE.AND P4, PT, R9, R179, PT ;  /* 0x000000b30900720c */ /* 0x000fc40003f86270 */
[----:B------:R-:W-:Y:S02]  /*7c80*/  ISETP.GE.AND P0, PT, R9, R178, PT ;  /* 0x000000b20900720c */ /* 0x000fe40003f06270 */
        /* <DEDUP_REMOVED lines=43> */
[----:B------:R-:W-:Y:S02]  /*7f40*/  FMNMX.FTZ R11, R152, R11, !PT ;  /* 0x0000000b980b7209 */ /* 0x000fe40007810000 */
[----:B------:R-:W-:Y:S02]  /*7f50*/  FSEL R101, R101, -INF , !P4 ;  /* 0xff80000065657808 */ /* 0x000fe40006000000 */
[----:B------:R-:W-:Y:S02]  /*7f60*/  FSEL R103, R103, -INF , !P0 ;  /* 0xff80000067677808 */ /* 0x000fe40004000000 */
        /* <DEDUP_REMOVED lines=117> */
[----:B------:R-:W-:Y:S02]  /*86c0*/  FSEL R79, R79, -INF , !P0 ;  /* 0xff8000004f4f7808 */ /* 0x000fe40004000000 */
[----:B------:R-:W-:Y:S02]  /*86d0*/  FMNMX.FTZ R11, R78, R11, !PT ;  /* 0x0000000b4e0b7209 */ /* 0x000fe40007810000 */
[----:B------:R-:W-:Y:S02]  /*86e0*/  FMNMX.FTZ R12, R84, R12, !PT ;  /* 0x0000000c540c7209 */ /* 0x000fe40007810000 */
[----:B------:R-:W-:-:S02]  /*86f0*/  IADD3 R10, R0, 0xe0, RZ ;  /* 0x000000e0000a7810 */ /* 0x000fc40007ffe0ff */
[----:B------:R-:W-:Y:S02]  /*8700*/  FMNMX.FTZ R11, R79, R11, !PT ;  /* 0x0000000b4f0b7209 */ /* 0x000fe40007810000 */
[----:B------:R-:W-:Y:S02]  /*8710*/  FMNMX.FTZ R12, R85, R12, !PT ;  /* 0x0000000c550c7209 */ /* 0x000fe40007810000 */
[----:B------:R-:W-:Y:S02]  /*8720*/  ISETP.GE.AND P0, PT, R10, R178, PT ;  /* 0x000000b20a00720c */ /* 0x000fe40003f06270 */
[----:B------:R-:W-:Y:S02]  /*8730*/  FSEL R75, R75, -INF , !P1 ;  /* 0xff8000004b4b7808 */ /* 0x000fe40004800000 */
[----:B------:R-:W-:Y:S02]  /*8740*/  FMNMX.FTZ R11, R74, R11, !PT ;  /* 0x0000000b4a0b7209 */ /* 0x000fe40007810000 */
[----:B------:R-:W-:-:S02]  /*8750*/  FMNMX.FTZ R12, R80, R12, !PT ;  /* 0x0000000c500c7209 */ /* 0x000fc40007810000 */
[----:B------:R-:W-:Y:S02]  /*8760*/  FSEL R77, R77, -INF , !P4 ;  /* 0xff8000004d4d7808 */ /* 0x000fe40006000000 */
[----:B------:R-:W-:Y:S02]  /*8770*/  ISETP.GE.AND P4, PT, R10, R179, PT ;  /* 0x000000b30a00720c */ /* 0x000fe40003f86270 */
[----:B------:R-:W-:Y:S02]  /*8780*/  IADD3 R10, R0, 0xe8, RZ ;  /* 0x000000e8000a7810 */ /* 0x000fe40007ffe0ff */
[----:B------:R-:W-:Y:S02]  /*8790*/  FSEL R70, R70, -INF , !P0 ;  /* 0xff80000046467808 */ /* 0x000fe40004000000 */
[----:B------:R-:W-:Y:S02]  /*87a0*/  FMNMX.FTZ R11, R75, R11, !PT ;  /* 0x0000000b4b0b7209 */ /* 0x000fe40007810000 */
[----:B------:R-:W-:-:S02]  /*87b0*/  FMNMX.FTZ R12, R81, R12, !PT ;  /* 0x0000000c510c7209 */ /* 0x000fc40007810000 */
[----:B------:R-:W-:Y:S02]  /*87c0*/  ISETP.GE.AND P1, PT, R10, R178, PT ;  /* 0x000000b20a00720c */ /* 0x000fe40003f26270 */
[----:B------:R-:W-:Y:S02]  /*87d0*/  IADD3 R8, R0, 0xe9, RZ ;  /* 0x000000e900087810 */ /* 0x000fe40007ffe0ff */
[----:B------:R-:W-:Y:S02]  /*87e0*/  FSEL R71, R71, -INF , !P2 ;  /* 0xff80000047477808 */ /* 0x000fe40005000000 */
[----:B------:R-:W-:Y:S02]  /*87f0*/  FMNMX.FTZ R11, R70, R11, !PT ;  /* 0x0000000b460b7209 */ /* 0x000fe40007810000 */
[----:B------:R-:W-:Y:S02]  /*8800*/  FMNMX.FTZ R12, R76, R12, !PT ;  /* 0x0000000c4c0c7209 */ /* 0x000fe40007810000 */
[----:B------:R-:W-:-:S02]  /*8810*/  FSEL R73, R73, -INF , !P5 ;  /* 0xff80000049497808 */ /* 0x000fc40006800000 */
[----:B------:R-:W-:Y:S02]  /*8820*/  ISETP.GE.AND P5, PT, R10, R179, PT ;  /* 0x000000b30a00720c */ /* 0x000fe40003fa6270 */
[----:B------:R-:W-:Y:S02]  /*8830*/  ISETP.GE.AND P0, PT, R8, R178, PT ;  /* 0x000000b20800720c */ /* 0x000fe40003f06270 */
[----:B------:R-:W-:Y:S02]  /*8840*/  IADD3 R10, R0, 0xf0, RZ ;  /* 0x000000f0000a7810 */ /* 0x000fe40007ffe0ff */
[----:B------:R-:W-:Y:S02]  /*8850*/  FSEL R66, R66, -INF , !P1 ;  /* 0xff80000042427808 */ /* 0x000fe40004800000 */
[----:B------:R-:W-:Y:S02]  /*8860*/  FMNMX.FTZ R11, R71, R11, !PT ;  /* 0x0000000b470b7209 */ /* 0x000fe40007810000 */
[----:B------:R-:W-:-:S02]  /*8870*/  FMNMX.FTZ R12, R77, R12, !PT ;  /* 0x0000000c4d0c7209 */ /* 0x000fc40007810000 */
[----:B------:R-:W-:Y:S02]  /*8880*/  IADD3 R9, R0, 0xf1, RZ ;  /* 0x000000f100097810 */ /* 0x000fe40007ffe0ff */
[----:B------:R-:W-:Y:S02]  /*8890*/  ISETP.GE.AND P1, PT, R10, R178, PT ;  /* 0x000000b20a00720c */ /* 0x000fe40003f26270 */
[----:B------:R-:W-:Y:S02]  /*88a0*/  FSEL R67, R67, -INF , !P0 ;  /* 0xff80000043437808 */ /* 0x000fe40004000000 */
[----:B------:R-:W-:Y:S02]  /*88b0*/  FMNMX.FTZ R11, R66, R11, !PT ;  /* 0x0000000b420b7209 */ /* 0x000fe40007810000 */
[----:B------:R-:W-:Y:S02]  /*88c0*/  FMNMX.FTZ R12, R72, R12, !PT ;  /* 0x0000000c480c7209 */ /* 0x000fe40007810000 */
[----:B------:R-:W-:-:S02]  /*88d0*/  FSEL R68, R68, -INF , !P4 ;  /* 0xff80000044447808 */ /* 0x000fc40006000000 */
[----:B------:R-:W-:Y:S02]  /*88e0*/  ISETP.GE.AND P4, PT, R8, R179, PT ;  /* 0x000000b30800720c */ /* 0x000fe40003f86270 */
[----:B------:R-:W-:Y:S02]  /*88f0*/  IADD3 R8, R0, 0xf8, RZ ;  /* 0x000000f800087810 */ /* 0x000fe40007ffe0ff */
[----:B------:R-:W-:Y:S02]  /*8900*/  ISETP.GE.AND P0, PT, R9, R178, PT ;  /* 0x000000b20900720c */ /* 0x000fe40003f06270 */
[----:B------:R-:W-:Y:S02]  /*8910*/  FSEL R62, R62, -INF , !P1 ;  /* 0xff8000003e3e7808 */ /* 0x000fe40004800000 */
[----:B------:R-:W-:Y:S02]  /*8920*/  FMNMX.FTZ R11, R67, R11, !PT ;  /* 0x0000000b430b7209 */ /* 0x000fe40007810000 */
[----:B------:R-:W-:-:S02]  /*8930*/  FMNMX.FTZ R12, R73, R12, !PT ;  /* 0x0000000c490c7209 */ /* 0x000fc40007810000 */
[----:B------:R-:W-:Y:S02]  /*8940*/  IADD3 R0, R0, 0xf9, RZ ;  /* 0x000000f900007810 */ /* 0x000fe40007ffe0ff */
[----:B------:R-:W-:Y:S02]  /*8950*/  FSEL R69, R69, -INF , !P6 ;  /* 0xff80000045457808 */ /* 0x000fe40007000000 */
[----:B------:R-:W-:Y:S02]  /*8960*/  ISETP.GE.AND P1, PT, R8, R178, PT ;  /* 0x000000b20800720c */ /* 0x000fe40003f26270 */
[----:B------:R-:W-:Y:S02]  /*8970*/  FSEL R63, R63, -INF , !P0 ;  /* 0xff8000003f3f7808 */ /* 0x000fe40004000000 */
[----:B------:R-:W-:Y:S02]  /*8980*/  FMNMX.FTZ R11, R62, R11, !PT ;  /* 0x0000000b3e0b7209 */ /* 0x000fe40007810000 */
[----:B------:R-:W-:-:S02]  /*8990*/  FMNMX.FTZ R12, R68, R12, !PT ;  /* 0x0000000c440c7209 */ /* 0x000fc40007810000 */
[----:B------:R-:W-:Y:S02]  /*89a0*/  ISETP.GE.AND P0, PT, R0, R178, PT ;  /* 0x000000b20000720c */ /* 0x000fe40003f06270 */
[----:B------:R-:W-:Y:S02]  /*89b0*/  FSEL R104, R58, -INF , !P1 ;  /* 0xff8000003a687808 */ /* 0x000fe40004800000 */
[----:B------:R-:W-:Y:S02]  /*89c0*/  FMNMX.FTZ R11, R63, R11, !PT ;  /* 0x0000000b3f0b7209 */ /* 0x000fe40007810000 */
[----:B------:R-:W-:Y:S02]  /*89d0*/  FSEL R64, R64, -INF , !P5 ;  /* 0xff80000040407808 */ /* 0x000fe40006800000 */
[----:B------:R-:W-:Y:S02]  /*89e0*/  FMNMX.FTZ R12, R69, R12, !PT ;  /* 0x0000000c450c7209 */ /* 0x000fe40007810000 */
[----:B------:R-:W-:-:S02]  /*89f0*/  FSEL R106, R59, -INF , !P0 ;  /* 0xff8000003b6a7808 */ /* 0x000fc40004000000 */
        /* <DEDUP_REMOVED lines=9> */
[-C--:B------:R-:W-:Y:S02]  /*8a90*/  ISETP.GE.AND P0, PT, R8, R179.reuse, PT ;  /* 0x000000b30800720c */ /* 0x080fe40003f06270 */
[----:B------:R-:W-:Y:S02]  /*8aa0*/  FSEL R61, R61, -INF , !P1 ;  /* 0xff8000003d3d7808 */ /* 0x000fe40004800000 */
[----:B------:R-:W-:Y:S02]  /*8ab0*/  FMNMX.FTZ R12, R60, R12, !PT ;  /* 0x0000000c3c0c7209 */ /* 0x000fe40007810000 */
[----:B------:R-:W-:-:S02]  /*8ac0*/  ISETP.GE.AND P1, PT, R0, R179, PT ;  /* 0x000000b30000720c */ /* 0x000fc40003f26270 */
[----:B------:R-:W-:Y:S02]  /*8ad0*/  FSEL R107, R56, -INF , !P0 ;  /* 0xff800000386b7808 */ /* 0x000fe40004000000 */
[----:B------:R-:W-:Y:S02]  /*8ae0*/  FMNMX.FTZ R12, R61, R12, !PT ;  /* 0x0000000c3d0c7209 */ /* 0x000fe40007810000 */
[----:B------:R-:W-:Y:S02]  /*8af0*/  FSEL R115, R57, -INF , !P1 ;  /* 0xff80000039737808 */ /* 0x000fe40004800000 */
[----:B------:R-:W-:Y:S01]  /*8b00*/  FMNMX.FTZ R11, R107, R12, !PT ;  /* 0x0000000c6b0b7209 */ /* 0x000fe20007810000 */
[----:B------:R-:W-:Y:S03]  /*8b10*/  LDSM.16.MT88.4 R56, [R233+0xa800] ;  /* 0x00a80000e938783b */ /* 0x000fe60000004200 */
[----:B------:R-:W-:Y:S01]  /*8b20*/  FMNMX.FTZ R11, R115, R11, !PT ;  /* 0x0000000b730b7209 */ /* 0x000fe20007810000 */
[----:B------:R-:W-:Y:S01]  /*8b30*/  LDSM.16.MT88.4 R12, [R234+0xa000] ;  /* 0x00a00000ea0c783b */ /* 0x000fe20000004200 */
        /* <DEDUP_REMOVED lines=10> */
[--C-:B------:R-:W-:Y:S02]  /*8be0*/  FFMA.FTZ R111, R207, c[0x0][0x23c], -R113.reuse ;  /* 0x00008f00cf6f7a23 */ /* 0x100fe40000010871 */
[--C-:B------:R-:W-:Y:S02]  /*8bf0*/  FFMA.FTZ R110, R209, c[0x0][0x23c], -R113.reuse ;  /* 0x00008f00d16e7a23 */ /* 0x100fe40000010871 */
[--C-:B------:R-:W-:Y:S01]  /*8c00*/  FFMA.FTZ R108, R208, c[0x0][0x23c], -R113.reuse ;  /* 0x00008f00d06c7a23 */ /* 0x100fe20000010871 */
[----:B------:R-:W-:Y:S01]  /*8c10*/  MUFU.EX2 R112, R112 ;  /* 0x0000007000707308 */ /* 0x000fe20000000800 */
[--C-:B------:R-:W-:Y:S01]  /*8c20*/  FFMA.FTZ R123, R38, c[0x0][0x23c], -R113.reuse ;  /* 0x00008f00267b7a23 */ /* 0x100fe20000010871 */
[----:B-1----:R-:W-:Y:S01]  /*8c30*/  FMNMX.FTZ R2, R9, R8, !PT ;  /* 0x0000000809027209 */ /* 0x002fe20007810000 */
[----:B------:R-:W-:-:S02]  /*8c40*/  FFMA.FTZ R122, R39, c[0x0][0x23c], -R113 ;  /* 0x00008f00277a7a23 */ /* 0x000fc40000010871 */
[--C-:B------:R-:W-:Y:S01]  /*8c50*/  FFMA.FTZ R121, R34, c[0x0][0x23c], -R113.reuse ;  /* 0x00008f0022797a23 */ /* 0x100fe20000010871 */
[C---:B------:R-:W-:Y:S01]  /*8c60*/  FSETP.NEU.FTZ.AND P0, PT, R2.reuse, -INF , PT ;  /* 0xff8000000200780b */ /* 0x040fe20003f1d000 */
[----:B------:R-:W-:Y:S01]  /*8c70*/  FMUL.FTZ R114, R2, c[0x0][0x23c] ;  /* 0x00008f0002727a20 */ /* 0x000fe20000410000 */
[----:B------:R-:W1:Y:S01]  /*8c80*/  MUFU.EX2 R111, R111 ;  /* 0x0000006f006f7308 */ /* 0x000e620000000800 */
[--C-:B------:R-:W-:Y:S02]  /*8c90*/  FFMA.FTZ R120, R35, c[0x0][0x23c], -R113.reuse ;  /* 0x00008f0023787a23 */ /* 0x100fe40000010871 */
[----:B------:R-:W-:Y:S01]  /*8ca0*/  LDSM.16.MT88.4 R32, [R237+0xa800] ;  /* 0x00a80000ed20783b */ /* 0x000fe20000004200 */
[----:B------:R-:W-:Y:S01]  /*8cb0*/  FSEL R114, R114, RZ, P0 ;  /* 0x000000ff72727208 */ /* 0x000fe20000000000 */
[--C-:B------:R-:W-:Y:S01]  /*8cc0*/  FFMA.FTZ R119, R206, c[0x0][0x23c], -R113.reuse ;  /* 0x00008f00ce777a23 */ /* 0x100fe20000010871 */
[----:B------:R-:W-:Y:S01]  /*8cd0*/  LEA R212, P0, R165, c[0x0][0x168], 0x1 ;  /* 0x00005a00a5d47a11 */ /* 0x000fe200078008ff */
[----:B------:R-:W-:Y:S01]  /*8ce0*/  FFMA.FTZ R3, R205, c[0x0][0x23c], -R113 ;  /* 0x00008f00cd037a23 */ /* 0x000fe20000010871 */
[----:B------:R-:W-:Y:S01]  /*8cf0*/  MUFU.EX2 R110, R110 ;  /* 0x0000006e006e7308 */ /* 0x000fe20000000800 */
[----:B------:R-:W-:-:S02]  /*8d00*/  FFMA.FTZ R118, R44, c[0x0][0x23c], -R114 ;  /* 0x00008f002c767a23 */ /* 0x000fc40000010872 */
[--C-:B------:R-:W-:Y:S02]  /*8d10*/  FFMA.FTZ R117, R45, c[0x0][0x23c], -R114.reuse ;  /* 0x00008f002d757a23 */ /* 0x100fe40000010872 */
[--C-:B------:R-:W-:Y:S02]  /*8d20*/  FFMA.FTZ R116, R47, c[0x0][0x23c], -R114.reuse ;  /* 0x00008f002f747a23 */ /* 0x100fe40000010872 */
[--C-:B------:R-:W-:Y:S01]  /*8d30*/  FFMA.FTZ R4, R46, c[0x0][0x23c], -R114.reuse ;  /* 0x00008f002e047a23 */ /* 0x100fe20000010872 */
[----:B------:R-:W2:Y:S01]  /*8d40*/  MUFU.EX2 R108, R108 ;  /* 0x0000006c006c7308 */ /* 0x000ea20000000800 */
[----:B------:R-:W3:Y:S01]  /*8d50*/  LDSM.16.MT88.4 R44, [R233+0xa000] ;  /* 0x00a00000e92c783b */ /* 0x000ee20000004200 */
[----:B-1----:R-:W-:Y:S01]  /*8d60*/  F2FP.PACK_AB R37, R111, R112 ;  /* 0x000000706f25723e */ /* 0x002fe200000000ff */
[--C-:B------:R-:W-:Y:S02]  /*8d70*/  FFMA.FTZ R127, R43, c[0x0][0x23c], -R114.reuse ;  /* 0x00008f002b7f7a23 */ /* 0x100fe40000010872 */
[----:B------:R-:W-:-:S02]  /*8d80*/  FFMA.FTZ R126, R42, c[0x0][0x23c], -R114 ;  /* 0x00008f002a7e7a23 */ /* 0x000fc40000010872 */
[--C-:B------:R-:W-:Y:S01]  /*8d90*/  FFMA.FTZ R125, R41, c[0x0][0x23c], -R114.reuse ;  /* 0x00008f00297d7a23 */ /* 0x100fe20000010872 */
[----:B------:R-:W-:Y:S01]  /*8da0*/  MUFU.EX2 R118, R118 ;  /* 0x0000007600767308 */ /* 0x000fe20000000800 */
[--C-:B------:R-:W-:Y:S02]  /*8db0*/  FFMA.FTZ R124, R40, c[0x0][0x23c], -R114.reuse ;  /* 0x00008f00287c7a23 */ /* 0x100fe40000010872 */
[--C-:B------:R-:W-:Y:S02]  /*8dc0*/  FFMA.FTZ R128, R204, c[0x0][0x23c], -R113.reuse ;  /* 0x00008f00cc807a23 */ /* 0x100fe40000010871 */
[----:B------:R-:W-:Y:S02]  /*8dd0*/  FFMA.FTZ R130, R201, c[0x0][0x23c], -R113 ;  /* 0x00008f00c9827a23 */ /* 0x000fe40000010871 */
[--C-:B------:R-:W-:Y:S01]  /*8de0*/  FFMA.FTZ R131, R199, c[0x0][0x23c], -R114.reuse ;  /* 0x00008f00c7837a23 */ /* 0x100fe20000010872 */
[----:B------:R-:W1:Y:S01]  /*8df0*/  MUFU.EX2 R117, R117 ;  /* 0x0000007500757308 */ /* 0x000e620000000800 */
[----:B--2---:R-:W-:Y:S01]  /*8e00*/  F2FP.PACK_AB R39, R108, R110 ;  /* 0x0000006e6c27723e */ /* 0x004fe200000000ff */
[----:B------:R-:W-:-:S02]  /*8e10*/  FFMA.FTZ R132, R197, c[0x0][0x23c], -R114 ;  /* 0x00008f00c5847a23 */ /* 0x000fc40000010872 */
[--C-:B------:R-:W-:Y:S02]  /*8e20*/  FFMA.FTZ R133, R198, c[0x0][0x23c], -R114.reuse ;  /* 0x00008f00c6857a23 */ /* 0x100fe40000010872 */
[--C-:B------:R-:W-:Y:S02]  /*8e30*/  FFMA.FTZ R134, R196, c[0x0][0x23c], -R114.reuse ;  /* 0x00008f00c4867a23 */ /* 0x100fe40000010872 */
[----:B------:R-:W-:Y:S01]  /*8e40*/  MUFU.EX2 R116, R116 ;  /* 0x0000007400747308 */ /* 0x000fe20000000800 */
[--C-:B------:R-:W-:Y:S02]  /*8e50*/  FFMA.FTZ R137, R137, c[0x0][0x23c], -R113.reuse ;  /* 0x00008f0089897a23 */ /* 0x100fe40000010871 */
[--C-:B------:R-:W-:Y:S02]  /*8e60*/  FFMA.FTZ R136, R136, c[0x0][0x23c], -R113.reuse ;  /* 0x00008f0088887a23 */ /* 0x100fe40000010871 */
[--C-:B------:R-:W-:Y:S02]  /*8e70*/  FFMA.FTZ R138, R138, c[0x0][0x23c], -R113.reuse ;  /* 0x00008f008a8a7a23 */ /* 0x100fe40000010871 */
[----:B------:R-:W-:Y:S01]  /*8e80*/  FFMA.FTZ R139, R139, c[0x0][0x23c], -R113 ;  /* 0x00008f008b8b7a23 */ /* 0x000fe20000010871 */
[----:B------:R-:W2:Y:S01]  /*8e90*/  MUFU.EX2 R4, R4 ;  /* 0x0000000400047308 */ /* 0x000ea20000000800 */
[----:B-1----:R-:W-:Y:S01]  /*8ea0*/  F2FP.PACK_AB R36, R117, R118 ;  /* 0x000000767524723e */ /* 0x002fe200000000ff */
        /* <DEDUP_REMOVED lines=8> */
[----:B--2---:R-:W-:Y:S01]  /*8f30*/  F2FP.PACK_AB R38, R4, R116 ;  /* 0x000000740426723e */ /* 0x004fe200000000ff */
        /* <DEDUP_REMOVED lines=22> */
[----:B---3--:R-:W-:Y:S01]  /*90a0*/  HMMA.16816.F32 R8, R36, R44, RZ ;  /* 0x0000002c2408723c */ /* 0x008fe200000018ff */
[--C-:B------:R-:W-:Y:S01]  /*90b0*/  FFMA.FTZ R181, R181, c[0x0][0x23c], -R113.reuse ;  /* 0x00008f00b5b57a23 */ /* 0x100fe20000010871 */
[----:B------:R-:W2:Y:S01]  /*90c0*/  MUFU.EX2 R126, R126 ;  /* 0x0000007e007e7308 */ /* 0x000ea20000000800 */
        /* <DEDUP_REMOVED lines=11> */
[----:B------:R-:W3:Y:S01]  /*9180*/  MUFU.EX2 R124, R124 ;  /* 0x0000007c007c7308 */ /* 0x000ee20000000800 */
        /* <DEDUP_REMOVED lines=8> */
[----:B-1----:R-:W-:Y:S01]  /*9210*/  F2FP.PACK_AB R49, R122, R123 ;  /* 0x0000007b7a31723e */ /* 0x002fe200000000ff */
[----:B------:R-:W-:Y:S01]  /*9220*/  HMMA.16816.F32 R36, R36, R50, RZ ;  /* 0x000000322424723c */ /* 0x000fe200000018ff */
[----:B--2---:R-:W-:Y:S01]  /*9230*/  F2FP.PACK_AB R48, R126, R127 ;  /* 0x0000007f7e30723e */ /* 0x004fe200000000ff */
[----:B------:R-:W1:Y:S01]  /*9240*/  MUFU.EX2 R3, R3 ;  /* 0x0000000300037308 */ /* 0x000e620000000800 */
[----:B------:R-:W-:-:S02]  /*9250*/  FFMA.FTZ R180, R180, c[0x0][0x23c], -R113 ;  /* 0x00008f00b4b47a23 */ /* 0x000fc40000010871 */
[--C-:B------:R-:W-:Y:S02]  /*9260*/  FFMA.FTZ R173, R173, c[0x0][0x23c], -R113.reuse ;  /* 0x00008f00adad7a23 */ /* 0x100fe40000010871 */
[----:B------:R-:W-:Y:S01]  /*9270*/  F2FP.PACK_AB R51, R120, R121 ;  /* 0x000000797833723e */ /* 0x000fe200000000ff */
[--C-:B------:R-:W-:Y:S01]  /*9280*/  FFMA.FTZ R172, R172, c[0x0][0x23c], -R113.reuse ;  /* 0x00008f00acac7a23 */ /* 0x100fe20000010871 */
[----:B---3--:R-:W-:Y:S01]  /*9290*/  F2FP.PACK_AB R50, R124, R125 ;  /* 0x0000007d7c32723e */ /* 0x008fe200000000ff */
[----:B------:R-:W-:Y:S01]  /*92a0*/  MUFU.EX2 R128, R128 ;  /* 0x0000008000807308 */ /* 0x000fe20000000800 */
[--C-:B------:R-:W-:Y:S02]  /*92b0*/  FFMA.FTZ R169, R169, c[0x0][0x23c], -R114.reuse ;  /* 0x00008f00a9a97a23 */ /* 0x100fe40000010872 */
[--C-:B------:R-:W-:Y:S02]  /*92c0*/  FFMA.FTZ R162, R162, c[0x0][0x23c], -R114.reuse ;  /* 0x00008f00a2a27a23 */ /* 0x100fe40000010872 */
[--C-:B------:R-:W-:Y:S01]  /*92d0*/  FFMA.FTZ R168, R168, c[0x0][0x23c], -R114.reuse ;  /* 0x00008f00a8a87a23 */ /* 0x100fe20000010872 */
[----:B------:R-:W-:Y:S01]  /*92e0*/  HMMA.16816.F32 R16, R48, R28, R16 ;  /* 0x0000001c3010723c */ /* 0x000fe20000001810 */
[----:B------:R-:W-:Y:S01]  /*92f0*/  FFMA.FTZ R161, R161, c[0x0][0x23c], -R114 ;  /* 0x00008f00a1a17a23 */ /* 0x000fe20000010872 */
[----:B------:R-:W2:Y:S01]  /*9300*/  MUFU.EX2 R130, R130 ;  /* 0x0000008200827308 */ /* 0x000ea20000000800 */
[----:B------:R-:W-:-:S02]  /*9310*/  FFMA.FTZ R158, R158, c[0x0][0x23c], -R113 ;  /* 0x00008f009e9e7a23 */ /* 0x000fc40000010871 */
[--C-:B------:R-:W-:Y:S02]  /*9320*/  FFMA.FTZ R148, R148, c[0x0][0x23c], -R113.reuse ;  /* 0x00008f0094947a23 */ /* 0x100fe40000010871 */
        /* <DEDUP_REMOVED lines=9> */
[----:B------:R-:W4:Y:S01]  /*93c0*/  MUFU.EX2 R132, R132 ;  /* 0x0000008400847308 */ /* 0x000f220000000800 */
[----:B------:R-:W-:-:S02]  /*93d0*/  FFMA.FTZ R105, R105, c[0x0][0x23c], -R114 ;  /* 0x00008f0069697a23 */ /* 0x000fc40000010872 */
[--C-:B------:R-:W-:Y:S02]  /*93e0*/  FFMA.FTZ R102, R102, c[0x0][0x23c], -R113.reuse ;  /* 0x00008f0066667a23 */ /* 0x100fe40000010871 */
        /* <DEDUP_REMOVED lines=11> */
[--C-:B------:R-:W-:Y:S02]  /*94a0*/  FFMA.FTZ R97, R97, c[0x0][0x23c], -R114.reuse ;  /* 0x00008f0061617a23 */ /* 0x100fe40000010872 */
        /* <DEDUP_REMOVED lines=9> */
[----:B------:R-:W-:Y:S01]  /*9540*/  MUFU.EX2 R136, R136 ;  /* 0x0000008800887308 */ /* 0x000fe20000000800 */
[----:B------:R-:W-:-:S02]  /*9550*/  FFMA.FTZ R93, R93, c[0x0][0x23c], -R114 ;  /* 0x00008f005d5d7a23 */ /* 0x000fc40000010872 */
[--C-:B------:R-:W-:Y:S02]  /*9560*/  FFMA.FTZ R88, R88, c[0x0][0x23c], -R114.reuse ;  /* 0x00008f0058587a23 */ /* 0x100fe40000010872 */
[----:B------:R-:W-:Y:S01]  /*9570*/  FFMA.FTZ R89, R89, c[0x0][0x23c], -R114 ;  /* 0x00008f0059597a23 */ /* 0x000fe20000010872 */
[----:B------:R-:W-:Y:S01]  /*9580*/  HMMA.16816.F32 R36, R48, R54, R36 ;  /* 0x000000363024723c */ /* 0x000fe20000001824 */
[----:B------:R-:W5:Y:S01]  /*9590*/  LDSM.16.MT88.4 R52, [R232+0xb000] ;  /* 0x00b00000e834783b */ /* 0x000f620000004200 */
[----:B------:R-:W-:Y:S01]  /*95a0*/  MUFU.EX2 R138, R138 ;  /* 0x0000008a008a7308 */ /* 0x000fe20000000800 */
[----:B------:R-:W-:Y:S02]  /*95b0*/  FADD.FTZ R111, R112, R111 ;  /* 0x0000006f706f7221 */ /* 0x000fe40000010000 */
[----:B------:R-:W-:Y:S02]  /*95c0*/  FADD.FTZ R117, R118, R117 ;  /* 0x0000007576757221 */ /* 0x000fe40000010000 */
[----:B-1----:R-:W-:Y:S01]  /*95d0*/  F2FP.PACK_AB R49, R3, R119 ;  /* 0x000000770331723e */ /* 0x002fe200000000ff */
[----:B------:R-:W-:Y:S01]  /*95e0*/  FADD.FTZ R110, R110, R111 ;  /* 0x0000006f6e6e7221 */ /* 0x000fe20000010000 */
[----:B--2---:R-:W-:Y:S01]  /*95f0*/  F2FP.PACK_AB R51, R130, R128 ;  /* 0x000000808233723e */ /* 0x004fe200000000ff */
[----:B------:R-:W-:Y:S01]  /*9600*/  MUFU.EX2 R139, R139 ;  /* 0x0000008b008b7308 */ /* 0x000fe20000000800 */
[----:B----4-:R-:W-:Y:S01]  /*9610*/  F2FP.PACK_AB R48, R132, R131 ;  /* 0x000000838430723e */ /* 0x010fe200000000ff */
[----:B------:R-:W-:Y:S01]  /*9620*/  FADD.FTZ R116, R116, R117 ;  /* 0x0000007574747221 */ /* 0x000fe20000010000 */
[----:B------:R-:W-:Y:S01]  /*9630*/  F2FP.PACK_AB R50, R134, R133 ;  /* 0x000000858632723e */ /* 0x000fe200000000ff */
[----:B------:R-:W-:-:S02]  /*9640*/  FADD.FTZ R110, R108, R110 ;  /* 0x0000006e6c6e7221 */ /* 0x000fc40000010000 */
[----:B------:R-:W-:Y:S02]  /*9650*/  FADD.FTZ R116, R4, R116 ;  /* 0x0000007404747221 */ /* 0x000fe40000010000 */
[----:B------:R-:W1:Y:S01]  /*9660*/  MUFU.EX2 R140, R140 ;  /* 0x0000008c008c7308 */ /* 0x000e620000000800 */
[----:B------:R-:W-:Y:S01]  /*9670*/  FADD.FTZ R123, R123, R110 ;  /* 0x0000006e7b7b7221 */ /* 0x000fe20000010000 */
[C---:B---3--:R-:W-:Y:S01]  /*9680*/  HMMA.16816.F32 R16, R48.reuse, R28, R16 ;  /* 0x0000001c3010723c */ /* 0x048fe20000001810 */
[----:B------:R-:W-:Y:S02]  /*9690*/  FADD.FTZ R127, R127, R116 ;  /* 0x000000747f7f7221 */ /* 0x000fe40000010000 */
[----:B------:R-:W-:Y:S02]  /*96a0*/  FADD.FTZ R123, R122, R123 ;  /* 0x0000007b7a7b7221 */ /* 0x000fe40000010000 */
[----:B------:R-:W-:Y:S01]  /*96b0*/  FADD.FTZ R127, R126, R127 ;  /* 0x0000007f7e7f7221 */ /* 0x000fe20000010000 */
[----:B------:R-:W2:Y:S01]  /*96c0*/  MUFU.EX2 R141, R141 ;  /* 0x0000008d008d7308 */ /* 0x000ea20000000800 */
[--C-:B------:R-:W-:Y:S01]  /*96d0*/  FFMA.FTZ R86, R86, c[0x0][0x23c], -R113.reuse ;  /* 0x00008f0056567a23 */ /* 0x100fe20000010871 */
[----:B------:R-:W-:Y:S01]  /*96e0*/  HMMA.16816.F32 R12, R48, R30, R12 ;  /* 0x0000001e300c723c */ /* 0x000fe2000000180c */
[----:B------:R-:W3:Y:S01]  /*96f0*/  LDSM.16.MT88.4 R28, [R234+0xb800] ;  /* 0x00b80000ea1c783b */ /* 0x000ee20000004200 */
[----:B------:R-:W-:-:S02]  /*9700*/  FFMA.FTZ R87, R87, c[0x0][0x23c], -R113 ;  /* 0x00008f0057577a23 */ /* 0x000fc40000010871 */
[--C-:B------:R-:W-:Y:S02]  /*9710*/  FFMA.FTZ R82, R82, c[0x0][0x23c], -R113.reuse ;  /* 0x00008f0052527a23 */ /* 0x100fe40000010871 */
[----:B------:R-:W-:Y:S01]  /*9720*/  MUFU.EX2 R142, R142 ;  /* 0x0000008e008e7308 */ /* 0x000fe20000000800 */
[----:B------:R-:W-:Y:S01]  /*9730*/  FFMA.FTZ R83, R83, c[0x0][0x23c], -R113 ;  /* 0x00008f0053537a23 */ /* 0x000fe20000010871 */
[C---:B-----5:R-:W-:Y:S01]  /*9740*/  HMMA.16816.F32 R24, R48.reuse, R32, R24 ;  /* 0x000000203018723c */ /* 0x060fe20000001818 */
[--C-:B------:R-:W-:Y:S02]  /*9750*/  FFMA.FTZ R84, R84, c[0x0][0x23c], -R114.reuse ;  /* 0x00008f0054547a23 */ /* 0x100fe40000010872 */
[--C-:B------:R-:W-:Y:S02]  /*9760*/  FFMA.FTZ R85, R85, c[0x0][0x23c], -R114.reuse ;  /* 0x00008f0055557a23 */ /* 0x100fe40000010872 */
[--C-:B------:R-:W-:Y:S01]  /*9770*/  FFMA.FTZ R80, R80, c[0x0][0x23c], -R114.reuse ;  /* 0x00008f0050507a23 */ /* 0x100fe20000010872 */
[----:B------:R-:W4:Y:S01]  /*9780*/  MUFU.EX2 R143, R143 ;  /* 0x0000008f008f7308 */ /* 0x000f220000000800 */
[----:B------:R-:W-:Y:S01]  /*9790*/  FFMA.FTZ R81, R81, c[0x0][0x23c], -R114 ;  /* 0x00008f0051517a23 */ /* 0x000fe20000010872 */
[----:B------:R-:W-:Y:S01]  /*97a0*/  HMMA.16816.F32 R20, R48, R34, R20 ;  /* 0x000000223014723c */ /* 0x000fe20000001814 */
[----:B------:R-:W5:Y:S01]  /*97b0*/  LDSM.16.MT88.4 R32, [R237+0xb800] ;  /* 0x00b80000ed20783b */ /* 0x000f620000004200 */
[----:B------:R-:W-:-:S02]  /*97c0*/  FADD.FTZ R121, R121, R123 ;  /* 0x0000007b79797221 */ /* 0x000fc40000010000 */
[----:B------:R-:W-:Y:S02]  /*97d0*/  FADD.FTZ R125, R125, R127 ;  /* 0x0000007f7d7d7221 */ /* 0x000fe40000010000 */
[----:B------:R-:W1:Y:S01]  /*97e0*/  MUFU.EX2 R146, R146 ;  /* 0x0000009200927308 */ /* 0x000e620000000800 */
[----:B------:R-:W-:Y:S01]  /*97f0*/  FADD.FTZ R121, R120, R121 ;  /* 0x0000007978797221 */ /* 0x000fe20000010000 */
[C---:B------:R-:W-:Y:S01]  /*9800*/  HMMA.16816.F32 R8, R48.reuse, R56, R8 ;  /* 0x000000383008723c */ /* 0x040fe20000001808 */
[----:B------:R-:W-:Y:S02]  /*9810*/  FADD.FTZ R125, R124, R125 ;  /* 0x0000007d7c7d7221 */ /* 0x000fe40000010000 */
[----:B------:R-:W-:Y:S02]  /*9820*/  FADD.FTZ R119, R119, R121 ;  /* 0x0000007977777221 */ /* 0x000fe40000010000 */
[----:B------:R-:W-:Y:S01]  /*9830*/  FADD.FTZ R131, R131, R125 ;  /* 0x0000007d83837221 */ /* 0x000fe20000010000 */
[----:B------:R-:W-:Y:S01]  /*9840*/  MUFU.EX2 R145, R145 ;  /* 0x0000009100917308 */ /* 0x000fe20000000800 */
        /* <DEDUP_REMOVED lines=11> */
[----:B------:R-:W-:Y:S01]  /*9900*/  MUFU.EX2 R150, R150 ;  /* 0x0000009600967308 */ /* 0x000fe20000000800 */
[----:B-1----:R-:W-:Y:S01]  /*9910*/  FADD.FTZ R133, R140, R133 ;  /* 0x000000858c857221 */ /* 0x002fe20000010000 */
[----:B------:R-:W-:Y:S01]  /*9920*/  HMMA.16816.F32 R36, R48, R54, R36 ;  /* 0x000000363024723c */ /* 0x000fe20000001824 */
[----:B------:R-:W1:Y:S01]  /*9930*/  LDSM.16.MT88.4 R52, [R232+0xb800] ;  /* 0x00b80000e834783b */ /* 0x000e620000004200 */
[----:B------:R-:W-:-:S02]  /*9940*/  FFMA.FTZ R73, R73, c[0x0][0x23c], -R114 ;  /* 0x00008f0049497a23 */ /* 0x000fc40000010872 */
[----:B------:R-:W-:Y:S02]  /*9950*/  FFMA.FTZ R77, R77, c[0x0][0x23c], -R114 ;  /* 0x00008f004d4d7a23 */ /* 0x000fe40000010872 */
[----:B------:R-:W5:Y:S01]  /*9960*/  MUFU.EX2 R151, R151 ;  /* 0x0000009700977308 */ /* 0x000f620000000800 */
[----:B------:R-:W-:Y:S01]  /*9970*/  F2FP.PACK_AB R49, R136, R137 ;  /* 0x000000898831723e */ /* 0x000fe200000000ff */
[----:B------:R-:W-:Y:S01]  /*9980*/  FADD.FTZ R137, R137, R128 ;  /* 0x0000008089897221 */ /* 0x000fe20000010000 */
[----:B------:R-:W-:Y:S01]  /*9990*/  F2FP.PACK_AB R51, R139, R138 ;  /* 0x0000008a8b33723e */ /* 0x000fe200000000ff */
[----:B------:R-:W-:Y:S01]  /*99a0*/  FFMA.FTZ R3, R70, c[0x0][0x23c], -R113 ;  /* 0x00008f0046037a23 */ /* 0x000fe20000010871 */
[----:B--2---:R-:W-:Y:S01]  /*99b0*/  F2FP.PACK_AB R48, R141, R140 ;  /* 0x0000008c8d30723e */ /* 0x004fe200000000ff */
[----:B------:R-:W-:Y:S01]  /*99c0*/  FADD.FTZ R137, R136, R137 ;  /* 0x0000008988897221 */ /* 0x000fe20000010000 */
[----:B----4-:R-:W-:Y:S01]  /*99d0*/  F2FP.PACK_AB R50, R143, R142 ;  /* 0x0000008e8f32723e */ /* 0x010fe200000000ff */
[----:B------:R-:W2:Y:S01]  /*99e0*/  MUFU.EX2 R152, R152 ;  /* 0x0000009800987308 */ /* 0x000ea20000000800 */
        /* <DEDUP_REMOVED lines=8> */
[----:B-----5:R-:W-:Y:S01]  /*9a70*/  FADD.FTZ R143, R151, R143 ;  /* 0x0000008f978f7221 */ /* 0x020fe20000010000 */
[----:B------:R-:W-:Y:S01]  /*9a80*/  HMMA.16816.F32 R12, R48, R30, R12 ;  /* 0x0000001e300c723c */ /* 0x000fe2000000180c */
[----:B------:R-:W3:Y:S01]  /*9a90*/  LDSM.16.MT88.4 R28, [R234+0xc000] ;  /* 0x00c00000ea1c783b */ /* 0x000ee20000004200 */
[----:B------:R-:W4:Y:S01]  /*9aa0*/  MUFU.EX2 R154, R154 ;  /* 0x0000009a009a7308 */ /* 0x000f220000000800 */
[----:B------:R-:W-:-:S02]  /*9ab0*/  FFMA.FTZ R70, R71, c[0x0][0x23c], -R113 ;  /* 0x00008f0047467a23 */ /* 0x000fc40000010871 */
[--C-:B------:R-:W-:Y:S02]  /*9ac0*/  FFMA.FTZ R66, R66, c[0x0][0x23c], -R113.reuse ;  /* 0x00008f0042427a23 */ /* 0x100fe40000010871 */
[--C-:B------:R-:W-:Y:S01]  /*9ad0*/  FFMA.FTZ R67, R67, c[0x0][0x23c], -R113.reuse ;  /* 0x00008f0043437a23 */ /* 0x100fe20000010871 */
[C---:B------:R-:W-:Y:S01]  /*9ae0*/  HMMA.16816.F32 R24, R48.reuse, R32, R24 ;  /* 0x000000203018723c */ /* 0x040fe20000001818 */
[--C-:B------:R-:W-:Y:S01]  /*9af0*/  FFMA.FTZ R68, R68, c[0x0][0x23c], -R114.reuse ;  /* 0x00008f0044447a23 */ /* 0x100fe20000010872 */
[----:B------:R-:W5:Y:S01]  /*9b00*/  MUFU.EX2 R156, R156 ;  /* 0x0000009c009c7308 */ /* 0x000f620000000800 */
[--C-:B------:R-:W-:Y:S02]  /*9b10*/  FFMA.FTZ R69, R69, c[0x0][0x23c], -R114.reuse ;  /* 0x00008f0045457a23 */ /* 0x100fe40000010872 */
[--C-:B------:R-:W-:Y:S02]  /*9b20*/  FFMA.FTZ R64, R64, c[0x0][0x23c], -R114.reuse ;  /* 0x00008f0040407a23 */ /* 0x100fe40000010872 */
[----:B------:R-:W-:Y:S01]  /*9b30*/  FFMA.FTZ R65, R65, c[0x0][0x23c], -R114 ;  /* 0x00008f0041417a23 */ /* 0x000fe20000010872 */
[----:B------:R-:W-:Y:S01]  /*9b40*/  HMMA.16816.F32 R20, R48, R34, R20 ;  /* 0x000000223014723c */ /* 0x000fe20000001814 */
[----:B------:R-:W2:Y:S01]  /*9b50*/  LDSM.16.MT88.4 R32, [R237+0xc000] ;  /* 0x00c00000ed20783b */ /* 0x000ea20000004200 */
[----:B------:R-:W-:Y:S01]  /*9b60*/  MUFU.EX2 R155, R155 ;  /* 0x0000009b009b7308 */ /* 0x000fe20000000800 */
[----:B------:R-:W-:-:S02]  /*9b70*/  FFMA.FTZ R62, R62, c[0x0][0x23c], -R113 ;  /* 0x00008f003e3e7a23 */ /* 0x000fc40000010871 */
[--C-:B------:R-:W-:Y:S02]  /*9b80*/  FFMA.FTZ R63, R63, c[0x0][0x23c], -R113.reuse ;  /* 0x00008f003f3f7a23 */ /* 0x100fe40000010871 */
[--C-:B------:R-:W-:Y:S01]  /*9b90*/  FFMA.FTZ R71, R104, c[0x0][0x23c], -R113.reuse ;  /* 0x00008f0068477a23 */ /* 0x100fe20000010871 */
[----:B------:R-:W-:Y:S01]  /*9ba0*/  HMMA.16816.F32 R8, R48, R56, R8 ;  /* 0x000000383008723c */ /* 0x000fe20000001808 */
[----:B------:R-:W-:Y:S01]  /*9bb0*/  FFMA.FTZ R251, R106, c[0x0][0x23c], -R113 ;  /* 0x00008f006afb7a23 */ /* 0x000fe20000010871 */
[----:B------:R-:W-:Y:S01]  /*9bc0*/  MUFU.EX2 R157, R157 ;  /* 0x0000009d009d7308 */ /* 0x000fe20000000800 */
[----:B------:R-:W-:Y:S02]  /*9bd0*/  FFMA.FTZ R252, R115, c[0x0][0x23c], -R114 ;  /* 0x00008f0073fc7a23 */ /* 0x000fe40000010872 */
[----:B------:R-:W-:-:S03]  /*9be0*/  IMAD.MOV.U32 R250, RZ, RZ, R212 ;  /* 0x000000fffffa7224 */ /* 0x000fc600078e00d4 */
[C---:B------:R-:W-:Y:S01]  /*9bf0*/  HMMA.16816.F32 R44, R48.reuse, R58, R44 ;  /* 0x0000003a302c723c */ /* 0x040fe2000000182c */
[----:B------:R-:W5:Y:S01]  /*9c00*/  LDSM.16.MT88.4 R56, [R233+0xc000] ;  /* 0x00c00000e938783b */ /* 0x000f620000004200 */
[----:B------:R-:W-:Y:S06]  /*9c10*/  MUFU.EX2 R159, R159 ;  /* 0x0000009f009f7308 */ /* 0x000fec0000000800 */
[C---:B-1----:R-:W-:Y:S02]  /*9c20*/  HMMA.16816.F32 R40, R48.reuse, R52, R40 ;  /* 0x000000343028723c */ /* 0x042fe40000001828 */
[----:B------:R-:W1:Y:S06]  /*9c30*/  MUFU.EX2 R160, R160 ;  /* 0x000000a000a07308 */ /* 0x000e6c0000000800 */
[----:B------:R-:W-:Y:S01]  /*9c40*/  HMMA.16816.F32 R36, R48, R54, R36 ;  /* 0x000000363024723c */ /* 0x000fe20000001824 */
[----:B------:R-:W1:Y:S01]  /*9c50*/  LDSM.16.MT88.4 R52, [R232+0xc000] ;  /* 0x00c00000e834783b */ /* 0x000e620000004200 */
[----:B------:R-:W1:Y:S05]  /*9c60*/  MUFU.EX2 R163, R163 ;  /* 0x000000a300a37308 */ /* 0x000e6a0000000800 */
[C---:B------:R-:W-:Y:S01]  /*9c70*/  F2FP.PACK_AB R49, R145.reuse, R146 ;  /* 0x000000929131723e */ /* 0x040fe200000000ff */
[----:B------:R-:W-:Y:S01]  /*9c80*/  FADD.FTZ R145, R145, R138 ;  /* 0x0000008a91917221 */ /* 0x000fe20000010000 */
[----:B------:R-:W-:Y:S01]  /*9c90*/  F2FP.PACK_AB R51, R150, R149 ;  /* 0x000000959633723e */ /* 0x000fe200000000ff */
[----:B------:R-:W-:Y:S01]  /*9ca0*/  MUFU.EX2 R170, R170 ;  /* 0x000000aa00aa7308 */ /* 0x000fe20000000800 */
[C---:B--2---:R-:W-:Y:S01]  /*9cb0*/  F2FP.PACK_AB R48, R152.reuse, R151 ;  /* 0x000000979830723e */ /* 0x044fe200000000ff */
[----:B------:R-:W-:Y:S01]  /*9cc0*/  FADD.FTZ R152, R152, R143 ;  /* 0x0000008f98987221 */ /* 0x000fe20000010000 */
[----:B----4-:R-:W-:Y:S01]  /*9cd0*/  F2FP.PACK_AB R50, R154, R153 ;  /* 0x000000999a32723e */ /* 0x010fe200000000ff */
[----:B------:R-:W-:-:S02]  /*9ce0*/  FADD.FTZ R145, R149, R145 ;  /* 0x0000009195917221 */ /* 0x000fc40000010000 */
[----:B------:R-:W-:Y:S02]  /*9cf0*/  FADD.FTZ R152, R153, R152 ;  /* 0x0000009899987221 */ /* 0x000fe40000010000 */
[----:B------:R-:W2:Y:S01]  /*9d00*/  MUFU.EX2 R171, R171 ;  /* 0x000000ab00ab7308 */ /* 0x000ea20000000800 */
[----:B------:R-:W-:Y:S01]  /*9d10*/  FADD.FTZ R150, R150, R145 ;  /* 0x0000009196967221 */ /* 0x000fe20000010000 */
[C---:B---3--:R-:W-:Y:S01]  /*9d20*/  HMMA.16816.F32 R16, R48.reuse, R28, R16 ;  /* 0x0000001c3010723c */ /* 0x048fe20000001810 */
[----:B------:R-:W-:Y:S02]  /*9d30*/  FADD.FTZ R154, R154, R152 ;  /* 0x000000989a9a7221 */ /* 0x000fe40000010000 */
[----:B-----5:R-:W-:Y:S02]  /*9d40*/  FADD.FTZ R150, R156, R150 ;  /* 0x000000969c967221 */ /* 0x020fe40000010000 */
[----:B-1----:R-:W-:Y:S01]  /*9d50*/  FADD.FTZ R154, R160, R154 ;  /* 0x0000009aa09a7221 */ /* 0x002fe20000010000 */
[----:B------:R-:W1:Y:S02]  /*9d60*/  MUFU.EX2 R175, R175 ;  /* 0x000000af00af7308 */ /* 0x000e640000000800 */
[C---:B------:R-:W-:Y:S01]  /*9d70*/  HMMA.16816.F32 R12, R48.reuse, R30, R12 ;  /* 0x0000001e300c723c */ /* 0x040fe2000000180c */
[----:B------:R-:W3:Y:S05]  /*9d80*/  LDSM.16.MT88.4 R28, [R234+0xc800] ;  /* 0x00c80000ea1c783b */ /* 0x000eea0000004200 */
[----:B------:R-:W-:Y:S02]  /*9d90*/  MUFU.EX2 R174, R174 ;  /* 0x000000ae00ae7308 */ /* 0x000fe40000000800 */
[C---:B------:R-:W-:Y:S06]  /*9da0*/  HMMA.16816.F32 R24, R48.reuse, R32, R24 ;  /* 0x000000203018723c */ /* 0x040fec0000001818 */
[----:B------:R-:W-:Y:S02]  /*9db0*/  MUFU.EX2 R181, R181 ;  /* 0x000000b500b57308 */ /* 0x000fe40000000800 */
[C---:B------:R-:W-:Y:S01]  /*9dc0*/  HMMA.16816.F32 R20, R48.reuse, R34, R20 ;  /* 0x000000223014723c */ /* 0x040fe20000001814 */
[----:B------:R-:W4:Y:S05]  /*9dd0*/  LDSM.16.MT88.4 R32, [R237+0xc800] ;  /* 0x00c80000ed20783b */ /* 0x000f2a0000004200 */
[----:B------:R-:W-:Y:S02]  /*9de0*/  MUFU.EX2 R182, R182 ;  /* 0x000000b600b67308 */ /* 0x000fe40000000800 */
[C---:B------:R-:W-:Y:S06]  /*9df0*/  HMMA.16816.F32 R8, R48.reuse, R56, R8 ;  /* 0x000000383008723c */ /* 0x040fec0000001808 */
[----:B------:R-:W5:Y:S02]  /*9e00*/  MUFU.EX2 R185, R185 ;  /* 0x000000b900b97308 */ /* 0x000f640000000800 */
[C---:B------:R-:W-:Y:S01]  /*9e10*/  HMMA.16816.F32 R44, R48.reuse, R58, R44 ;  /* 0x0000003a302c723c */ /* 0x040fe2000000182c */
[----:B------:R-:W4:Y:S05]  /*9e20*/  LDSM.16.MT88.4 R56, [R233+0xc800] ;  /* 0x00c80000e938783b */ /* 0x000f2a0000004200 */
[----:B------:R-:W1:Y:S02]  /*9e30*/  MUFU.EX2 R188, R188 ;  /* 0x000000bc00bc7308 */ /* 0x000e640000000800 */
[C---:B------:R-:W-:Y:S06]  /*9e40*/  HMMA.16816.F32 R40, R48.reuse, R52, R40 ;  /* 0x000000343028723c */ /* 0x040fec0000001828 */
[----:B------:R-:W-:Y:S02]  /*9e50*/  MUFU.EX2 R190, R190 ;  /* 0x000000be00be7308 */ /* 0x000fe40000000800 */
[----:B------:R-:W-:Y:S01]  /*9e60*/  HMMA.16816.F32 R36, R48, R54, R36 ;  /* 0x000000363024723c */ /* 0x000fe20000001824 */
[----:B------:R-:W4:Y:S05]  /*9e70*/  LDSM.16.MT88.4 R52, [R232+0xc800] ;  /* 0x00c80000e834783b */ /* 0x000f2a0000004200 */
[----:B------:R-:W1:Y:S01]  /*9e80*/  MUFU.EX2 R191, R191 ;  /* 0x000000bf00bf7308 */ /* 0x000e620000000800 */
[C---:B------:R-:W-:Y:S01]  /*9e90*/  F2FP.PACK_AB R49, R155.reuse, R156 ;  /* 0x0000009c9b31723e */ /* 0x040fe200000000ff */
[----:B------:R-:W-:Y:S01]  /*9ea0*/  FADD.FTZ R155, R155, R150 ;  /* 0x000000969b9b7221 */ /* 0x000fe20000010000 */
[----:B------:R-:W-:-:S02]  /*9eb0*/  F2FP.PACK_AB R51, R159, R157 ;  /* 0x0000009d9f33723e */ /* 0x000fc400000000ff */
[C---:B------:R-:W-:Y:S01]  /*9ec0*/  F2FP.PACK_AB R48, R163.reuse, R160 ;  /* 0x000000a0a330723e */ /* 0x040fe200000000ff */
[----:B------:R-:W-:Y:S01]  /*9ed0*/  FADD.FTZ R163, R163, R154 ;  /* 0x0000009aa3a37221 */ /* 0x000fe20000010000 */
[----:B--2---:R-:W-:Y:S01]  /*9ee0*/  F2FP.PACK_AB R50, R171, R170 ;  /* 0x000000aaab32723e */ /* 0x004fe200000000ff */
[----:B------:R-:W2:Y:S01]  /*9ef0*/  MUFU.EX2 R195, R195 ;  /* 0x000000c300c37308 */ /* 0x000ea20000000800 */
[----:B------:R-:W-:Y:S02]  /*9f00*/  FADD.FTZ R155, R157, R155 ;  /* 0x0000009b9d9b7221 */ /* 0x000fe40000010000 */
[----:B------:R-:W-:Y:S02]  /*9f10*/  FADD.FTZ R163, R170, R163 ;  /* 0x000000a3aaa37221 */ /* 0x000fe40000010000 */
[----:B------:R-:W-:Y:S01]  /*9f20*/  FADD.FTZ R159, R159, R155 ;  /* 0x0000009b9f9f7221 */ /* 0x000fe20000010000 */
[----:B---3--:R-:W-:Y:S01]  /*9f30*/  HMMA.16816.F32 R16, R48, R28, R16 ;  /* 0x0000001c3010723c */ /* 0x008fe20000001810 */
[----:B------:R-:W-:Y:S01]  /*9f40*/  FADD.FTZ R171, R171, R163 ;  /* 0x000000a3abab7221 */ /* 0x000fe20000010000 */
[----:B------:R-:W-:Y:S01]  /*9f50*/  MUFU.EX2 R194, R194 ;  /* 0x000000c200c27308 */ /* 0x000fe20000000800 */
[----:B-1----:R-:W-:-:S02]  /*9f60*/  FADD.FTZ R159, R175, R159 ;  /* 0x0000009faf9f7221 */ /* 0x002fc40000010000 */
[----:B-----5:R-:W-:-:S03]  /*9f70*/  FADD.FTZ R171, R185, R171 ;  /* 0x000000abb9ab7221 */ /* 0x020fc60000010000 */
[C---:B------:R-:W-:Y:S01]  /*9f80*/  HMMA.16816.F32 R12, R48.reuse, R30, R12 ;  /* 0x0000001e300c723c */ /* 0x040fe2000000180c */
[----:B------:R-:W1:Y:S01]  /*9f90*/  LDSM.16.MT88.4 R28, [R234+0xd000] ;  /* 0x00d00000ea1c783b */ /* 0x000e620000004200 */
[----:B------:R-:W-:Y:S06]  /*9fa0*/  MUFU.EX2 R193, R193 ;  /* 0x000000c100c17308 */ /* 0x000fec0000000800 */
[C---:B----4-:R-:W-:Y:S02]  /*9fb0*/  HMMA.16816.F32 R24, R48.reuse, R32, R24 ;  /* 0x000000203018723c */ /* 0x050fe40000001818 */
[----:B------:R-:W-:Y:S06]  /*9fc0*/  MUFU.EX2 R192, R192 ;  /* 0x000000c000c07308 */ /* 0x000fec0000000800 */
[C---:B------:R-:W-:Y:S01]  /*9fd0*/  HMMA.16816.F32 R20, R48.reuse, R34, R20 ;  /* 0x000000223014723c */ /* 0x040fe20000001814 */
[----:B------:R-:W3:Y:S01]  /*9fe0*/  LDSM.16.MT88.4 R32, [R237+0xd000] ;  /* 0x00d00000ed20783b */ /* 0x000ee20000004200 */
[----:B------:R-:W4:Y:S06]  /*9ff0*/  MUFU.EX2 R189, R189 ;  /* 0x000000bd00bd7308 */ /* 0x000f2c0000000800 */
[C---:B------:R-:W-:Y:S02]  /*a000*/  HMMA.16816.F32 R8, R48.reuse, R56, R8 ;  /* 0x000000383008723c */ /* 0x040fe40000001808 */
[----:B------:R-:W5:Y:S06]  /*a010*/  MUFU.EX2 R186, R186 ;  /* 0x000000ba00ba7308 */ /* 0x000f6c0000000800 */
[C---:B------:R-:W-:Y:S01]  /*a020*/  HMMA.16816.F32 R44, R48.reuse, R58, R44 ;  /* 0x0000003a302c723c */ /* 0x040fe2000000182c */
[----:B------:R-:W3:Y:S01]  /*a030*/  LDSM.16.MT88.4 R56, [R233+0xd000] ;  /* 0x00d00000e938783b */ /* 0x000ee20000004200 */
[----:B------:R-:W-:Y:S06]  /*a040*/  MUFU.EX2 R187, R187 ;  /* 0x000000bb00bb7308 */ /* 0x000fec0000000800 */
[C---:B------:R-:W-:Y:S02]  /*a050*/  HMMA.16816.F32 R40, R48.reuse, R52, R40 ;  /* 0x000000343028723c */ /* 0x040fe40000001828 */
[----:B------:R-:W1:Y:S06]  /*a060*/  MUFU.EX2 R184, R184 ;  /* 0x000000b800b87308 */ /* 0x000e6c0000000800 */
[----:B------:R-:W-:Y:S01]  /*a070*/  HMMA.16816.F32 R36, R48, R54, R36 ;  /* 0x000000363024723c */ /* 0x000fe20000001824 */
[----:B------:R-:W5:Y:S01]  /*a080*/  LDSM.16.MT88.4 R52, [R232+0xd000] ;  /* 0x00d00000e834783b */ /* 0x000f620000004200 */
[----:B------:R-:W-:Y:S05]  /*a090*/  MUFU.EX2 R183, R183 ;  /* 0x000000b700b77308 */ /* 0x000fea0000000800 */
[C---:B------:R-:W-:Y:S01]  /*a0a0*/  F2FP.PACK_AB R49, R174.reuse, R175 ;  /* 0x000000afae31723e */ /* 0x040fe200000000ff */
[----:B------:R-:W-:Y:S01]  /*a0b0*/  FADD.FTZ R174, R174, R159 ;  /* 0x0000009faeae7221 */ /* 0x000fe20000010000 */
[----:B------:R-:W-:Y:S01]  /*a0c0*/  F2FP.PACK_AB R51, R182, R181 ;  /* 0x000000b5b633723e */ /* 0x000fe200000000ff */
[----:B------:R-:W-:Y:S01]  /*a0d0*/  MUFU.EX2 R180, R180 ;  /* 0x000000b400b47308 */ /* 0x000fe20000000800 */
[C---:B------:R-:W-:Y:S01]  /*a0e0*/  F2FP.PACK_AB R48, R188.reuse, R185 ;  /* 0x000000b9bc30723e */ /* 0x040fe200000000ff */
[----:B------:R-:W-:Y:S01]  /*a0f0*/  FADD.FTZ R188, R188, R171 ;  /* 0x000000abbcbc7221 */ /* 0x000fe20000010000 */
[----:B------:R-:W-:Y:S01]  /*a100*/  F2FP.PACK_AB R50, R191, R190 ;  /* 0x000000bebf32723e */ /* 0x000fe200000000ff */
[----:B------:R-:W-:-:S02]  /*a110*/  FADD.FTZ R174, R181, R174 ;  /* 0x000000aeb5ae7221 */ /* 0x000fc40000010000 */
[----:B------:R-:W-:Y:S02]  /*a120*/  FADD.FTZ R188, R190, R188 ;  /* 0x000000bcbebc7221 */ /* 0x000fe40000010000 */
[----:B------:R-:W-:Y:S01]  /*a130*/  MUFU.EX2 R173, R173 ;  /* 0x000000ad00ad7308 */ /* 0x000fe20000000800 */
[----:B------:R-:W-:Y:S01]  /*a140*/  FADD.FTZ R182, R182, R174 ;  /* 0x000000aeb6b67221 */ /* 0x000fe20000010000 */
[C---:B-1----:R-:W-:Y:S01]  /*a150*/  HMMA.16816.F32 R16, R48.reuse, R28, R16 ;  /* 0x0000001c3010723c */ /* 0x042fe20000001810 */
[----:B------:R-:W-:Y:S02]  /*a160*/  FADD.FTZ R191, R191, R188 ;  /* 0x000000bcbfbf7221 */ /* 0x000fe40000010000 */
[----:B--2---:R-:W-:Y:S02]  /*a170*/  FADD.FTZ R182, R195, R182 ;  /* 0x000000b6c3b67221 */ /* 0x004fe40000010000 */
[----:B----4-:R-:W-:Y:S01]  /*a180*/  FADD.FTZ R191, R189, R191 ;  /* 0x000000bfbdbf7221 */ /* 0x010fe20000010000 */
[----:B------:R-:W-:Y:S02]  /*a190*/  MUFU.EX2 R172, R172 ;  /* 0x000000ac00ac7308 */ /* 0x000fe40000000800 */
[C---:B------:R-:W-:Y:S01]  /*a1a0*/  HMMA.16816.F32 R12, R48.reuse, R30, R12 ;  /* 0x0000001e300c723c */ /* 0x040fe2000000180c */
[----:B------:R-:W1:Y:S05]  /*a1b0*/  LDSM.16.MT88.4 R28, [R234+0xd800] ;  /* 0x00d80000ea1c783b */ /* 0x000e6a0000004200 */
[----:B------:R-:W2:Y:S02]  /*a1c0*/  MUFU.EX2 R169, R169 ;  /* 0x000000a900a97308 */ /* 0x000ea40000000800 */
[C---:B---3--:R-:W-:Y:S06]  /*a1d0*/  HMMA.16816.F32 R24, R48.reuse, R32, R24 ;  /* 0x000000203018723c */ /* 0x048fec0000001818 */
[----:B------:R-:W3:Y:S02]  /*a1e0*/  MUFU.EX2 R162, R162 ;  /* 0x000000a200a27308 */ /* 0x000ee40000000800 */
[C---:B------:R-:W-:Y:S01]  /*a1f0*/  HMMA.16816.F32 R20, R48.reuse, R34, R20 ;  /* 0x000000223014723c */ /* 0x040fe20000001814 */
[----:B------:R-:W4:Y:S05]  /*a200*/  LDSM.16.MT88.4 R32, [R237+0xd800] ;  /* 0x00d80000ed20783b */ /* 0x000f2a0000004200 */
[----:B------:R-:W-:Y:S02]  /*a210*/  MUFU.EX2 R168, R168 ;  /* 0x000000a800a87308 */ /* 0x000fe40000000800 */
[C---:B------:R-:W-:Y:S06]  /*a220*/  HMMA.16816.F32 R8, R48.reuse, R56, R8 ;  /* 0x000000383008723c */ /* 0x040fec0000001808 */
[----:B------:R-:W1:Y:S02]  /*a230*/  MUFU.EX2 R161, R161 ;  /* 0x000000a100a17308 */ /* 0x000e640000000800 */
[C---:B------:R-:W-:Y:S01]  /*a240*/  HMMA.16816.F32 R44, R48.reuse, R58, R44 ;  /* 0x0000003a302c723c */ /* 0x040fe2000000182c */
[----:B------:R-:W2:Y:S05]  /*a250*/  LDSM.16.MT88.4 R56, [R233+0xd800] ;  /* 0x00d80000e938783b */ /* 0x000eaa0000004200 */
[----:B------:R-:W-:Y:S02]  /*a260*/  MUFU.EX2 R158, R158 ;  /* 0x0000009e009e7308 */ /* 0x000fe40000000800 */
[C---:B-----5:R-:W-:Y:S06]  /*a270*/  HMMA.16816.F32 R40, R48.reuse, R52, R40 ;  /* 0x000000343028723c */ /* 0x060fec0000001828 */
[----:B------:R-:W-:Y:S02]  /*a280*/  MUFU.EX2 R148, R148 ;  /* 0x0000009400947308 */ /* 0x000fe40000000800 */
[----:B------:R-:W-:Y:S01]  /*a290*/  HMMA.16816.F32 R36, R48, R54, R36 ;  /* 0x000000363024723c */ /* 0x000fe20000001824 */
[----:B------:R-:W5:Y:S05]  /*a2a0*/  LDSM.16.MT88.4 R52, [R232+0xd800] ;  /* 0x00d80000e834783b */ /* 0x000f6a0000004200 */
[----:B------:R-:W-:Y:S01]  /*a2b0*/  MUFU.EX2 R147, R147 ;  /* 0x0000009300937308 */ /* 0x000fe20000000800 */
[C---:B------:R-:W-:Y:S01]  /*a2c0*/  F2FP.PACK_AB R49, R194.reuse, R195 ;  /* 0x000000c3c231723e */ /* 0x040fe200000000ff */
[----:B------:R-:W-:Y:S01]  /*a2d0*/  FADD.FTZ R194, R194, R182 ;  /* 0x000000b6c2c27221 */ /* 0x000fe20000010000 */
[----:B------:R-:W-:-:S02]  /*a2e0*/  F2FP.PACK_AB R51, R192, R193 ;  /* 0x000000c1c033723e */ /* 0x000fc400000000ff */
[C---:B------:R-:W-:Y:S01]  /*a2f0*/  F2FP.PACK_AB R48, R186.reuse, R189 ;  /* 0x000000bdba30723e */ /* 0x040fe200000000ff */
[----:B------:R-:W-:Y:S01]  /*a300*/  FADD.FTZ R186, R186, R191 ;  /* 0x000000bfbaba7221 */ /* 0x000fe20000010000 */
[----:B------:R-:W-:Y:S01]  /*a310*/  F2FP.PACK_AB R50, R184, R187 ;  /* 0x000000bbb832723e */ /* 0x000fe200000000ff */
[----:B------:R-:W-:Y:S01]  /*a320*/  MUFU.EX2 R144, R144 ;  /* 0x0000009000907308 */ /* 0x000fe20000000800 */
[----:B------:R-:W-:Y:S02]  /*a330*/  FADD.FTZ R194, R193, R194 ;  /* 0x000000c2c1c27221 */ /* 0x000fe40000010000 */
[----:B------:R-:W-:Y:S02]  /*a340*/  FADD.FTZ R186, R187, R186 ;  /* 0x000000babbba7221 */ /* 0x000fe40000010000 */
[----:B------:R-:W-:Y:S01]  /*a350*/  FADD.FTZ R192, R192, R194 ;  /* 0x000000c2c0c07221 */ /* 0x000fe20000010000 */
[----:B-1----:R-:W-:Y:S01]  /*a360*/  HMMA.16816.F32 R16, R48, R28, R16 ;  /* 0x0000001c3010723c */ /* 0x002fe20000001810 */
[----:B------:R-:W-:Y:S01]  /*a370*/  FADD.FTZ R184, R184, R186 ;  /* 0x000000bab8b87221 */ /* 0x000fe20000010000 */
[----:B------:R-:W1:Y:S03]  /*a380*/  MUFU.EX2 R135, R135 ;  /* 0x0000008700877308 */ /* 0x000e660000000800 */
[----:B--2---:R-:W-:-:S03]  /*a390*/  FADD.FTZ R184, R169, R184 ;  /* 0x000000b8a9b87221 */ /* 0x004fc60000010000 */
[C---:B------:R-:W-:Y:S01]  /*a3a0*/  HMMA.16816.F32 R12, R48.reuse, R30, R12 ;  /* 0x0000001e300c723c */ /* 0x040fe2000000180c */
[----:B------:R-:W2:Y:S01]  /*a3b0*/  LDSM.16.MT88.4 R28, [R234+0xe000] ;  /* 0x00e00000ea1c783b */ /* 0x000ea20000004200 */
[----:B------:R-:W1:Y:S06]  /*a3c0*/  MUFU.EX2 R109, R109 ;  /* 0x0000006d006d7308 */ /* 0x000e6c0000000800 */
[C---:B----4-:R-:W-:Y:S02]  /*a3d0*/  HMMA.16816.F32 R24, R48.reuse, R32, R24 ;  /* 0x000000203018723c */ /* 0x050fe40000001818 */
[----:B------:R-:W-:Y:S06]  /*a3e0*/  MUFU.EX2 R129, R129 ;  /* 0x0000008100817308 */ /* 0x000fec0000000800 */
[C---:B------:R-:W-:Y:S01]  /*a3f0*/  HMMA.16816.F32 R20, R48.reuse, R34, R20 ;  /* 0x000000223014723c */ /* 0x040fe20000001814 */
[----:B------:R-:W4:Y:S01]  /*a400*/  LDSM.16.MT88.4 R32, [R237+0xe000] ;  /* 0x00e00000ed20783b */ /* 0x000f220000004200 */
[----:B------:R-:W1:Y:S06]  /*a410*/  MUFU.EX2 R105, R105 ;  /* 0x0000006900697308 */ /* 0x000e6c0000000800 */
[C---:B------:R-:W-:Y:S02]  /*a420*/  HMMA.16816.F32 R8, R48.reuse, R56, R8 ;  /* 0x000000383008723c */ /* 0x040fe40000001808 */
[----:B------:R-:W1:Y:S06]  /*a430*/  MUFU.EX2 R102, R102 ;  /* 0x0000006600667308 */ /* 0x000e6c0000000800 */
[C---:B------:R-:W-:Y:S01]  /*a440*/  HMMA.16816.F32 R44, R48.reuse, R58, R44 ;  /* 0x0000003a302c723c */ /* 0x040fe2000000182c */
[----:B------:R-:W4:Y:S01]  /*a450*/  LDSM.16.MT88.4 R56, [R233+0xe000] ;  /* 0x00e00000e938783b */ /* 0x000f220000004200 */
[----:B------:R-:W1:Y:S06]  /*a460*/  MUFU.EX2 R103, R103 ;  /* 0x0000006700677308 */ /* 0x000e6c0000000800 */
[C---:B-----5:R-:W-:Y:S02]  /*a470*/  HMMA.16816.F32 R40, R48.reuse, R52, R40 ;  /* 0x000000343028723c */ /* 0x060fe40000001828 */
[----:B------:R-:W-:Y:S05]  /*a480*/  MUFU.EX2 R98, R98 ;  /* 0x0000006200627308 */ /* 0x000fea0000000800 */
[----:B------:R-:W-:Y:S01]  /*a490*/  F2FP.PACK_AB R53, R180, R183 ;  /* 0x000000b7b435723e */ /* 0x000fe200000000ff */
[----:B------:R-:W-:Y:S01]  /*a4a0*/  HMMA.16816.F32 R36, R48, R54, R36 ;  /* 0x000000363024723c */ /* 0x000fe20000001824 */
[----:B---3--:R-:W-:Y:S01]  /*a4b0*/  F2FP.PACK_AB R52, R162, R169 ;  /* 0x000000a9a234723e */ /* 0x008fe200000000ff */
[----:B------:R-:W3:Y:S01]  /*a4c0*/  LDSM.16.MT88.4 R48, [R232+0xe000] ;  /* 0x00e00000e830783b */ /* 0x000ee20000004200 */
[----:B------:R-:W5:Y:S01]  /*a4d0*/  MUFU.EX2 R99, R99 ;  /* 0x0000006300637308 */ /* 0x000f620000000800 */
[----:B------:R-:W-:-:S02]  /*a4e0*/  FADD.FTZ R183, R183, R192 ;  /* 0x000000c0b7b77221 */ /* 0x000fc40000010000 */
[----:B------:R-:W-:Y:S01]  /*a4f0*/  FADD.FTZ R162, R162, R184 ;  /* 0x000000b8a2a27221 */ /* 0x000fe20000010000 */
[----:B------:R-:W-:Y:S01]  /*a500*/  F2FP.PACK_AB R55, R172, R173 ;  /* 0x000000adac37723e */ /* 0x000fe200000000ff */
[----:B------:R-:W-:Y:S01]  /*a510*/  FADD.FTZ R183, R180, R183 ;  /* 0x000000b7b4b77221 */ /* 0x000fe20000010000 */
[----:B------:R-:W-:Y:S01]  /*a520*/  F2FP.PACK_AB R54, R161, R168 ;  /* 0x000000a8a136723e */ /* 0x000fe200000000ff */
[----:B------:R-:W-:Y:S01]  /*a530*/  FADD.FTZ R162, R168, R162 ;  /* 0x000000a2a8a27221 */ /* 0x000fe20000010000 */
[----:B------:R-:W-:Y:S01]  /*a540*/  MUFU.EX2 R100, R100 ;  /* 0x0000006400647308 */ /* 0x000fe20000000800 */
[----:B------:R-:W-:Y:S02]  /*a550*/  FADD.FTZ R173, R173, R183 ;  /* 0x000000b7adad7221 */ /* 0x000fe40000010000 */
[----:B------:R-:W-:Y:S02]  /*a560*/  FADD.FTZ R161, R161, R162 ;  /* 0x000000a2a1a17221 */ /* 0x000fe40000010000 */
[----:B--2---:R-:W-:Y:S01]  /*a570*/  HMMA.16816.F32 R16, R52, R28, R16 ;  /* 0x0000001c3410723c */ /* 0x004fe20000001810 */
[----:B------:R-:W-:-:S02]  /*a580*/  FADD.FTZ R173, R172, R173 ;  /* 0x000000adacad7221 */ /* 0x000fc40000010000 */
[----:B------:R-:W2:Y:S01]  /*a590*/  MUFU.EX2 R101, R101 ;  /* 0x0000006500657308 */ /* 0x000ea20000000800 */
[----:B-1----:R-:W-:-:S04]  /*a5a0*/  FADD.FTZ R161, R135, R161 ;  /* 0x000000a187a17221 */ /* 0x002fc80000010000 */
[C---:B------:R-:W-:Y:S01]  /*a5b0*/  HMMA.16816.F32 R12, R52.reuse, R30, R12 ;  /* 0x0000001e340c723c */ /* 0x040fe2000000180c */
[----:B------:R-:W1:Y:S01]  /*a5c0*/  LDSM.16.MT88.4 R28, [R234+0xe800] ;  /* 0x00e80000ea1c783b */ /* 0x000e620000004200 */
[----:B------:R-:W-:Y:S01]  /*a5d0*/  FADD.FTZ R161, R109, R161 ;  /* 0x000000a16da17221 */ /* 0x000fe20000010000 */
[----:B------:R-:W-:Y:S05]  /*a5e0*/  MUFU.EX2 R96, R96 ;  /* 0x0000006000607308 */ /* 0x000fea0000000800 */
[C---:B----4-:R-:W-:Y:S03]  /*a5f0*/  HMMA.16816.F32 R24, R52.reuse, R32, R24 ;  /* 0x000000203418723c */ /* 0x050fe60000001818 */
[----:B------:R-:W4:Y:S05]  /*a600*/  MUFU.EX2 R97, R97 ;  /* 0x0000006100617308 */ /* 0x000f2a0000000800 */
[C---:B------:R-:W-:Y:S01]  /*a610*/  HMMA.16816.F32 R20, R52.reuse, R34, R20 ;  /* 0x000000223414723c */ /* 0x040fe20000001814 */
[----:B------:R-:W1:Y:S02]  /*a620*/  LDSM.16.MT88.4 R32, [R237+0xe800] ;  /* 0x00e80000ed20783b */ /* 0x000e640000004200 */
[----:B------:R-:W1:Y:S05]  /*a630*/  MUFU.EX2 R94, R94 ;  /* 0x0000005e005e7308 */ /* 0x000e6a0000000800 */
[C---:B------:R-:W-:Y:S03]  /*a640*/  HMMA.16816.F32 R8, R52.reuse, R56, R8 ;  /* 0x000000383408723c */ /* 0x040fe60000001808 */
[----:B------:R-:W-:Y:S05]  /*a650*/  MUFU.EX2 R95, R95 ;  /* 0x0000005f005f7308 */ /* 0x000fea0000000800 */
[C---:B------:R-:W-:Y:S01]  /*a660*/  HMMA.16816.F32 R44, R52.reuse, R58, R44 ;  /* 0x0000003a342c723c */ /* 0x040fe2000000182c */
[----:B------:R-:W-:Y:S02]  /*a670*/  LDSM.16.MT88.4 R56, [R232+0xe800] ;  /* 0x00e80000e838783b */ /* 0x000fe40000004200 */
[----:B------:R-:W-:Y:S05]  /*a680*/  MUFU.EX2 R90, R90 ;  /* 0x0000005a005a7308 */ /* 0x000fea0000000800 */
[C---:B---3--:R-:W-:Y:S03]  /*a690*/  HMMA.16816.F32 R40, R52.reuse, R48, R40 ;  /* 0x000000303428723c */ /* 0x048fe60000001828 */
[----:B------:R-:W-:Y:S05]  /*a6a0*/  MUFU.EX2 R91, R91 ;  /* 0x0000005b005b7308 */ /* 0x000fea0000000800 */
[----:B------:R-:W-:Y:S01]  /*a6b0*/  HMMA.16816.F32 R36, R52, R50, R36 ;  /* 0x000000323424723c */ /* 0x000fe20000001824 */
[----:B------:R-:W3:Y:S02]  /*a6c0*/  LDSM.16.MT88.4 R48, [R233+0xe800] ;  /* 0x00e80000e930783b */ /* 0x000ee40000004200 */
[----:B------:R-:W1:Y:S04]  /*a6d0*/  MUFU.EX2 R92, R92 ;  /* 0x0000005c005c7308 */ /* 0x000e680000000800 */
[----:B------:R-:W-:Y:S01]  /*a6e0*/  F2FP.PACK_AB R53, R148, R158 ;  /* 0x0000009e9435723e */ /* 0x000fe200000000ff */
[----:B------:R-:W-:Y:S01]  /*a6f0*/  FADD.FTZ R158, R158, R173 ;  /* 0x000000ad9e9e7221 */ /* 0x000fe20000010000 */
[----:B------:R-:W-:-:S02]  /*a700*/  F2FP.PACK_AB R55, R144, R147 ;  /* 0x000000939037723e */ /* 0x000fc400000000ff */
[----:B------:R-:W-:Y:S01]  /*a710*/  F2FP.PACK_AB R52, R109, R135 ;  /* 0x000000876d34723e */ /* 0x000fe200000000ff */
[----:B------:R-:W2:Y:S01]  /*a720*/  MUFU.EX2 R93, R93 ;  /* 0x0000005d005d7308 */ /* 0x000ea20000000800 */
[----:B------:R-:W-:Y:S01]  /*a730*/  F2FP.PACK_AB R54, R105, R129 ;  /* 0x000000816936723e */ /* 0x000fe200000000ff */
[----:B------:R-:W-:Y:S01]  /*a740*/  FADD.FTZ R148, R148, R158 ;  /* 0x0000009e94947221 */ /* 0x000fe20000010000 */
[----:B------:R-:W-:Y:S01]  /*a750*/  LDSM.16.MT88.4 R132, [R234+0x11800] ;  /* 0x01180000ea84783b */ /* 0x000fe20000004200 */
[----:B------:R-:W-:Y:S02]  /*a760*/  FADD.FTZ R129, R129, R161 ;  /* 0x000000a181817221 */ /* 0x000fe40000010000 */
[----:B------:R-:W-:Y:S01]  /*a770*/  FADD.FTZ R148, R147, R148 ;  /* 0x0000009493947221 */ /* 0x000fe20000010000 */
[----:B------:R-:W-:Y:S01]  /*a780*/  LDSM.16.MT88.4 R156, [R237+0x11800] ;  /* 0x01180000ed9c783b */ /* 0x000fe20000004200 */
[----:B-1----:R-:W-:Y:S01]  /*a790*/  HMMA.16816.F32 R16, R52, R28, R16 ;  /* 0x0000001c3410723c */ /* 0x002fe20000001810 */
[----:B------:R-:W-:Y:S01]  /*a7a0*/  MUFU.EX2 R88, R88 ;  /* 0x0000005800587308 */ /* 0x000fe20000000800 */
[----:B------:R-:W-:-:S02]  /*a7b0*/  FADD.FTZ R144, R144, R148 ;  /* 0x0000009490907221 */ /* 0x000fc40000010000 */
[----:B------:R-:W-:Y:S01]  /*a7c0*/  FADD.FTZ R129, R105, R129 ;  /* 0x0000008169817221 */ /* 0x000fe20000010000 */
[----:B------:R-:W-:Y:S01]  /*a7d0*/  LDSM.16.MT88.4 R148, [R233+0x11800] ;  /* 0x01180000e994783b */ /* 0x000fe20000004200 */
[----:B------:R-:W-:Y:S02]  /*a7e0*/  FADD.FTZ R144, R102, R144 ;  /* 0x0000009066907221 */ /* 0x000fe40000010000 */
[C---:B------:R-:W-:Y:S01]  /*a7f0*/  HMMA.16816.F32 R12, R52.reuse, R30, R12 ;  /* 0x0000001e340c723c */ /* 0x040fe2000000180c */
[----:B------:R-:W1:Y:S01]  /*a800*/  LDSM.16.MT88.4 R28, [R234+0xf000] ;  /* 0x00f00000ea1c783b */ /* 0x000e620000004200 */
[----:B------:R-:W1:Y:S06]  /*a810*/  MUFU.EX2 R89, R89 ;  /* 0x0000005900597308 */ /* 0x000e6c0000000800 */
[C---:B------:R-:W-:Y:S02]  /*a820*/  HMMA.16816.F32 R24, R52.reuse, R32, R24 ;  /* 0x000000203418723c */ /* 0x040fe40000001818 */
[----:B------:R-:W1:Y:S06]  /*a830*/  MUFU.EX2 R86, R86 ;  /* 0x0000005600567308 */ /* 0x000e6c0000000800 */
[C---:B------:R-:W-:Y:S01]  /*a840*/  HMMA.16816.F32 R20, R52.reuse, R34, R20 ;  /* 0x000000223414723c */ /* 0x040fe20000001814 */
[----:B------:R-:W1:Y:S01]  /*a850*/  LDSM.16.MT88.4 R32, [R237+0xf000] ;  /* 0x00f00000ed20783b */ /* 0x000e620000004200 */
[----:B------:R-:W-:Y:S06]  /*a860*/  MUFU.EX2 R87, R87 ;  /* 0x0000005700577308 */ /* 0x000fec0000000800 */
[C---:B---3--:R-:W-:Y:S02]  /*a870*/  HMMA.16816.F32 R8, R52.reuse, R48, R8 ;  /* 0x000000303408723c */ /* 0x048fe40000001808 */
[----:B------:R-:W-:Y:S06]  /*a880*/  MUFU.EX2 R82, R82 ;  /* 0x0000005200527308 */ /* 0x000fec0000000800 */
[C---:B------:R-:W-:Y:S01]  /*a890*/  HMMA.16816.F32 R44, R52.reuse, R50, R44 ;  /* 0x00000032342c723c */ /* 0x040fe2000000182c */
[----:B------:R-:W3:Y:S01]  /*a8a0*/  LDSM.16.MT88.4 R48, [R233+0xf000] ;  /* 0x00f00000e930783b */ /* 0x000ee20000004200 */
[----:B------:R-:W-:Y:S06]  /*a8b0*/  MUFU.EX2 R83, R83 ;  /* 0x0000005300537308 */ /* 0x000fec0000000800 */
[C---:B------:R-:W-:Y:S02]  /*a8c0*/  HMMA.16816.F32 R40, R52.reuse, R56, R40 ;  /* 0x000000383428723c */ /* 0x040fe40000001828 */
[----:B------:R-:W1:Y:S06]  /*a8d0*/  MUFU.EX2 R84, R84 ;  /* 0x0000005400547308 */ /* 0x000e6c0000000800 */
[----:B------:R-:W-:Y:S01]  /*a8e0*/  HMMA.16816.F32 R36, R52, R58, R36 ;  /* 0x0000003a3424723c */ /* 0x000fe20000001824 */
[----:B------:R-:W3:Y:S01]  /*a8f0*/  LDSM.16.MT88.4 R56, [R232+0xf000] ;  /* 0x00f00000e838783b */ /* 0x000ee20000004200 */
[----:B------:R-:W-:Y:S05]  /*a900*/  MUFU.EX2 R85, R85 ;  /* 0x0000005500557308 */ /* 0x000fea0000000800 */
[C---:B------:R-:W-:Y:S01]  /*a910*/  F2FP.PACK_AB R53, R103.reuse, R102 ;  /* 0x000000666735723e */ /* 0x040fe200000000ff */
[----:B------:R-:W-:Y:S01]  /*a920*/  FADD.FTZ R103, R103, R144 ;  /* 0x0000009067677221 */ /* 0x000fe20000010000 */
[----:B-----5:R-:W-:Y:S01]  /*a930*/  F2FP.PACK_AB R55, R99, R98 ;  /* 0x000000626337723e */ /* 0x020fe200000000ff */
[----:B------:R-:W-:Y:S01]  /*a940*/  MUFU.EX2 R80, R80 ;  /* 0x0000005000507308 */ /* 0x000fe20000000800 */
[----:B--2---:R-:W-:Y:S01]  /*a950*/  F2FP.PACK_AB R52, R101, R100 ;  /* 0x000000646534723e */ /* 0x004fe200000000ff */
[----:B------:R-:W-:Y:S01]  /*a960*/  FADD.FTZ R100, R100, R129 ;  /* 0x0000008164647221 */ /* 0x000fe20000010000 */
[----:B----4-:R-:W-:Y:S01]  /*a970*/  F2FP.PACK_AB R54, R97, R96 ;  /* 0x000000606136723e */ /* 0x010fe200000000ff */
[----:B------:R-:W-:-:S02]  /*a980*/  FADD.FTZ R103, R98, R103 ;  /* 0x0000006762677221 */ /* 0x000fc40000010000 */
[----:B------:R-:W-:Y:S02]  /*a990*/  FADD.FTZ R100, R101, R100 ;  /* 0x0000006465647221 */ /* 0x000fe40000010000 */
[----:B------:R-:W-:Y:S01]  /*a9a0*/  MUFU.EX2 R81, R81 ;  /* 0x0000005100517308 */ /* 0x000fe20000000800 */
[----:B------:R-:W-:Y:S01]  /*a9b0*/  FADD.FTZ R99, R99, R103 ;  /* 0x0000006763637221 */ /* 0x000fe20000010000 */
[C---:B-1----:R-:W-:Y:S01]  /*a9c0*/  HMMA.16816.F32 R16, R52.reuse, R28, R16 ;  /* 0x0000001c3410723c */ /* 0x042fe20000001810 */
[----:B------:R-:W-:Y:S02]  /*a9d0*/  FADD.FTZ R96, R96, R100 ;  /* 0x0000006460607221 */ /* 0x000fe40000010000 */
[----:B------:R-:W-:Y:S02]  /*a9e0*/  FADD.FTZ R99, R94, R99 ;  /* 0x000000635e637221 */ /* 0x000fe40000010000 */
[----:B------:R-:W-:Y:S01]  /*a9f0*/  FADD.FTZ R96, R97, R96 ;  /* 0x0000006061607221 */ /* 0x000fe20000010000 */
[----:B------:R-:W-:Y:S02]  /*aa00*/  MUFU.EX2 R4, R77 ;  /* 0x0000004d00047308 */ /* 0x000fe40000000800 */
[----:B------:R-:W-:Y:S01]  /*aa10*/  HMMA.16816.F32 R12, R52, R30, R12 ;  /* 0x0000001e340c723c */ /* 0x000fe2000000180c */
[----:B------:R-:W1:Y:S01]  /*aa20*/  LDSM.16.MT88.4 R28, [R234+0xf800] ;  /* 0x00f80000ea1c783b */ /* 0x000e620000004200 */
[----:B------:R-:W-:-:S04]  /*aa30*/  FADD.FTZ R96, R92, R96 ;  /* 0x000000605c607221 */ /* 0x000fc80000010000 */
[----:B------:R-:W-:Y:S02]  /*aa40*/  MUFU.EX2 R72, R72 ;  /* 0x0000004800487308 */ /* 0x000fe40000000800 */
[C---:B------:R-:W-:Y:S06]  /*aa50*/  HMMA.16816.F32 R24, R52.reuse, R32, R24 ;  /* 0x000000203418723c */ /* 0x040fec0000001818 */
[----:B------:R-:W-:Y:S02]  /*aa60*/  MUFU.EX2 R73, R73 ;  /* 0x0000004900497308 */ /* 0x000fe40000000800 */
[C---:B------:R-:W-:Y:S01]  /*aa70*/  HMMA.16816.F32 R20, R52.reuse, R34, R20 ;  /* 0x000000223414723c */ /* 0x040fe20000001814 */
[----:B------:R-:W2:Y:S05]  /*aa80*/  LDSM.16.MT88.4 R32, [R237+0xf800] ;  /* 0x00f80000ed20783b */ /* 0x000eaa0000004200 */
[----:B------:R-:W-:Y:S02]  /*aa90*/  MUFU.EX2 R3, R3 ;  /* 0x0000000300037308 */ /* 0x000fe40000000800 */
[C---:B---3--:R-:W-:Y:S06]  /*aaa0*/  HMMA.16816.F32 R8, R52.reuse, R48, R8 ;  /* 0x000000303408723c */ /* 0x048fec0000001808 */
[----:B------:R-:W-:Y:S02]  /*aab0*/  MUFU.EX2 R70, R70 ;  /* 0x0000004600467308 */ /* 0x000fe40000000800 */
[C---:B------:R-:W-:Y:S01]  /*aac0*/  HMMA.16816.F32 R44, R52.reuse, R50, R44 ;  /* 0x00000032342c723c */ /* 0x040fe2000000182c */
[----:B------:R-:W3:Y:S05]  /*aad0*/  LDSM.16.MT88.4 R48, [R233+0xf800] ;  /* 0x00f80000e930783b */ /* 0x000eea0000004200 */
[----:B------:R-:W-:Y:S02]  /*aae0*/  MUFU.EX2 R66, R66 ;  /* 0x0000004200427308 */ /* 0x000fe40000000800 */
[C---:B------:R-:W-:Y:S06]  /*aaf0*/  HMMA.16816.F32 R40, R52.reuse, R56, R40 ;  /* 0x000000383428723c */ /* 0x040fec0000001828 */
[----:B------:R-:W-:Y:S02]  /*ab00*/  MUFU.EX2 R67, R67 ;  /* 0x0000004300437308 */ /* 0x000fe40000000800 */
[----:B------:R-:W-:Y:S01]  /*ab10*/  HMMA.16816.F32 R36, R52, R58, R36 ;  /* 0x0000003a3424723c */ /* 0x000fe20000001824 */
[----:B------:R-:W4:Y:S05]  /*ab20*/  LDSM.16.MT88.4 R56, [R232+0xf800] ;  /* 0x00f80000e838783b */ /* 0x000f2a0000004200 */
        /* <DEDUP_REMOVED lines=13> */
[----:B------:R-:W-:Y:S01]  /*ac00*/  MUFU.EX2 R64, R64 ;  /* 0x0000004000407308 */ /* 0x000fe20000000800 */
[----:B------:R-:W-:-:S02]  /*ac10*/  FADD.FTZ R91, R86, R91 ;  /* 0x0000005b565b7221 */ /* 0x000fc40000010000 */
[----:B------:R-:W-:-:S03]  /*ac20*/  FADD.FTZ R89, R84, R89 ;  /* 0x0000005954597221 */ /* 0x000fc60000010000 */
[C---:B------:R-:W-:Y:S01]  /*ac30*/  HMMA.16816.F32 R12, R52.reuse, R30, R12 ;  /* 0x0000001e340c723c */ /* 0x040fe2000000180c */
[----:B------:R-:W1:Y:S01]  /*ac40*/  LDSM.16.MT88.4 R28, [R237+0x10000] ;  /* 0x01000000ed1c783b */ /* 0x000e620000004200 */
[----:B------:R-:W-:Y:S06]  /*ac50*/  MUFU.EX2 R65, R65 ;  /* 0x0000004100417308 */ /* 0x000fec0000000800 */
[C---:B--2---:R-:W-:Y:S02]  /*ac60*/  HMMA.16816.F32 R24, R52.reuse, R32, R24 ;  /* 0x000000203418723c */ /* 0x044fe40000001818 */
[----:B------:R-:W-:Y:S06]  /*ac70*/  MUFU.EX2 R62, R62 ;  /* 0x0000003e003e7308 */ /* 0x000fec0000000800 */
[C---:B------:R-:W-:Y:S01]  /*ac80*/  HMMA.16816.F32 R20, R52.reuse, R34, R20 ;  /* 0x000000223414723c */ /* 0x040fe20000001814 */
[----:B------:R-:W2:Y:S01]  /*ac90*/  LDSM.16.MT88.4 R32, [R234+0x10000] ;  /* 0x01000000ea20783b */ /* 0x000ea20000004200 */
[----:B------:R-:W5:Y:S06]  /*aca0*/  MUFU.EX2 R63, R63 ;  /* 0x0000003f003f7308 */ /* 0x000f6c0000000800 */
[C---:B---3--:R-:W-:Y:S02]  /*acb0*/  HMMA.16816.F32 R8, R52.reuse, R48, R8 ;  /* 0x000000303408723c */ /* 0x048fe40000001808 */
[----:B------:R-:W-:Y:S06]  /*acc0*/  MUFU.EX2 R71, R71 ;  /* 0x0000004700477308 */ /* 0x000fec0000000800 */
[----:B------:R-:W-:Y:S01]  /*acd0*/  HMMA.16816.F32 R44, R52, R50, R44 ;  /* 0x00000032342c723c */ /* 0x000fe2000000182c */
[----:B------:R-:W3:Y:S01]  /*ace0*/  LDSM.16.MT88.4 R48, [R233+0x10000] ;  /* 0x01000000e930783b */ /* 0x000ee20000004200 */
[----:B------:R-:W1:Y:S01]  /*acf0*/  MUFU.EX2 R251, R251 ;  /* 0x000000fb00fb7308 */ /* 0x000e620000000800 */
[----:B-----5:R-:W-:-:S05]  /*ad00*/  F2FP.PACK_AB R145, R63, R62 ;  /* 0x0000003e3f91723e */ /* 0x020fca00000000ff */
[C---:B----4-:R-:W-:Y:S02]  /*ad10*/  HMMA.16816.F32 R40, R52.reuse, R56, R40 ;  /* 0x000000383428723c */ /* 0x050fe40000001828 */
[----:B------:R-:W-:Y:S05]  /*ad20*/  MUFU.EX2 R252, R252 ;  /* 0x000000fc00fc7308 */ /* 0x000fea0000000800 */
[--C-:B------:R-:W-:Y:S01]  /*ad30*/  FFMA.FTZ R56, R78, c[0x0][0x23c], -R113.reuse ;  /* 0x00008f004e387a23 */ /* 0x100fe20000010871 */
[----:B------:R-:W-:Y:S01]  /*ad40*/  HMMA.16816.F32 R36, R52, R58, R36 ;  /* 0x0000003a3424723c */ /* 0x000fe20000001824 */
[----:B------:R-:W-:Y:S01]  /*ad50*/  FFMA.FTZ R57, R79, c[0x0][0x23c], -R113 ;  /* 0x00008f004f397a23 */ /* 0x000fe20000010871 */
[----:B-1----:R-:W-:-:S03]  /*ad60*/  F2FP.PACK_AB R147, R251, R71 ;  /* 0x00000047fb93723e */ /* 0x002fc600000000ff */
[----:B------:R-:W1:Y:S02]  /*ad70*/  MUFU.EX2 R56, R56 ;  /* 0x0000003800387308 */ /* 0x000e640000000800 */
[----:B------:R-:W-:Y:S01]  /*ad80*/  F2FP.PACK_AB R53, R87, R86 ;  /* 0x000000565735723e */ /* 0x000fe200000000ff */
[--C-:B------:R-:W-:Y:S01]  /*ad90*/  FFMA.FTZ R58, R74, c[0x0][0x23c], -R113.reuse ;  /* 0x00008f004a3a7a23 */ /* 0x100fe20000010871 */
[----:B------:R-:W-:Y:S01]  /*ada0*/  F2FP.PACK_AB R55, R83, R82 ;  /* 0x000000525337723e */ /* 0x000fe200000000ff */
[----:B------:R-:W-:Y:S01]  /*adb0*/  FFMA.FTZ R59, R75, c[0x0][0x23c], -R113 ;  /* 0x00008f004b3b7a23 */ /* 0x000fe20000010871 */
[----:B------:R-:W-:Y:S01]  /*adc0*/  F2FP.PACK_AB R52, R85, R84 ;  /* 0x000000545534723e */ /* 0x000fe200000000ff */
[----:B------:R-:W-:Y:S01]  /*add0*/  FFMA.FTZ R74, R76, c[0x0][0x23c], -R114 ;  /* 0x00008f004c4a7a23 */ /* 0x000fe20000010872 */
[----:B------:R-:W-:Y:S01]  /*ade0*/  F2FP.PACK_AB R54, R81, R80 ;  /* 0x000000505136723e */ /* 0x000fe200000000ff */
[----:B------:R-:W-:Y:S01]  /*adf0*/  MUFU.EX2 R57, R57 ;  /* 0x0000003900397308 */ /* 0x000fe20000000800 */
[----:B------:R-:W-:-:S02]  /*ae00*/  FADD.FTZ R87, R87, R91 ;  /* 0x0000005b57577221 */ /* 0x000fc40000010000 */
[----:B------:R-:W-:Y:S02]  /*ae10*/  FADD.FTZ R85, R85, R89 ;  /* 0x0000005955557221 */ /* 0x000fe40000010000 */
[----:B------:R-:W-:Y:S01]  /*ae20*/  FADD.FTZ R87, R82, R87 ;  /* 0x0000005752577221 */ /* 0x000fe20000010000 */
[C---:B------:R-:W-:Y:S01]  /*ae30*/  HMMA.16816.F32 R24, R52.reuse, R28, R24 ;  /* 0x0000001c3418723c */ /* 0x040fe20000001818 */
[----:B------:R-:W-:Y:S01]  /*ae40*/  FADD.FTZ R85, R80, R85 ;  /* 0x0000005550557221 */ /* 0x000fe20000010000 */
[----:B------:R-:W-:Y:S01]  /*ae50*/  MUFU.EX2 R58, R58 ;  /* 0x0000003a003a7308 */ /* 0x000fe20000000800 */
[----:B------:R-:W-:Y:S02]  /*ae60*/  FADD.FTZ R83, R83, R87 ;  /* 0x0000005753537221 */ /* 0x000fe40000010000 */
[----:B------:R-:W-:Y:S02]  /*ae70*/  FADD.FTZ R81, R81, R85 ;  /* 0x0000005551517221 */ /* 0x000fe40000010000 */
[----:B-1----:R-:W-:Y:S01]  /*ae80*/  FADD.FTZ R83, R56, R83 ;  /* 0x0000005338537221 */ /* 0x002fe20000010000 */
[C---:B------:R-:W-:Y:S01]  /*ae90*/  HMMA.16816.F32 R20, R52.reuse, R30, R20 ;  /* 0x0000001e3414723c */ /* 0x040fe20000001814 */
[----:B------:R-:W1:Y:S01]  /*aea0*/  LDSM.16.MT88.4 R28, [R232+0x10000] ;  /* 0x01000000e81c783b */ /* 0x000e620000004200 */
[----:B------:R-:W-:Y:S06]  /*aeb0*/  MUFU.EX2 R59, R59 ;  /* 0x0000003b003b7308 */ /* 0x000fec0000000800 */
[C---:B--2---:R-:W-:Y:S02]  /*aec0*/  HMMA.16816.F32 R16, R52.reuse, R32, R16 ;  /* 0x000000203410723c */ /* 0x044fe40000001810 */
[----:B------:R-:W2:Y:S06]  /*aed0*/  MUFU.EX2 R74, R74 ;  /* 0x0000004a004a7308 */ /* 0x000eac0000000800 */
[C---:B------:R-:W-:Y:S01]  /*aee0*/  HMMA.16816.F32 R12, R52.reuse, R34, R12 ;  /* 0x00000022340c723c */ /* 0x040fe2000000180c */
[----:B------:R-:W4:Y:S07]  /*aef0*/  LDSM.16.MT88.4 R32, [R237+0x10800] ;  /* 0x01080000ed20783b */ /* 0x000f2e0000004200 */
[----:B---3--:R-:W-:Y:S01]  /*af00*/  HMMA.16816.F32 R8, R52, R48, R8 ;  /* 0x000000303408723c */ /* 0x008fe20000001808 */
[----:B--2---:R-:W-:-:S07]  /*af10*/  FADD.FTZ R81, R74, R81 ;  /* 0x000000514a517221 */ /* 0x004fce0000010000 */
[C---:B------:R-:W-:Y:S01]  /*af20*/  HMMA.16816.F32 R44, R52.reuse, R50, R44 ;  /* 0x00000032342c723c */ /* 0x040fe2000000182c */
[----:B------:R-:W2:Y:S07]  /*af30*/  LDSM.16.MT88.4 R48, [R234+0x10800] ;  /* 0x01080000ea30783b */ /* 0x000eae0000004200 */
[C---:B-1----:R-:W-:Y:S08]  /*af40*/  HMMA.16816.F32 R40, R52.reuse, R28, R40 ;  /* 0x0000001c3428723c */ /* 0x042ff00000001828 */
[----:B------:R-:W-:Y:S01]  /*af50*/  HMMA.16816.F32 R36, R52, R30, R36 ;  /* 0x0000001e3424723c */ /* 0x000fe20000001824 */
[----:B------:R-:W1:Y:S06]  /*af60*/  LDSM.16.MT88.4 R28, [R233+0x10800] ;  /* 0x01080000e91c783b */ /* 0x000e6c0000004200 */
[C---:B------:R-:W-:Y:S01]  /*af70*/  F2FP.PACK_AB R53, R57.reuse, R56 ;  /* 0x000000383935723e */ /* 0x040fe200000000ff */
[----:B------:R-:W-:Y:S01]  /*af80*/  FADD.FTZ R57, R57, R83 ;  /* 0x0000005339397221 */ /* 0x000fe20000010000 */
[----:B------:R-:W-:-:S02]  /*af90*/  F2FP.PACK_AB R55, R59, R58 ;  /* 0x0000003a3b37723e */ /* 0x000fc400000000ff */
[C---:B------:R-:W-:Y:S01]  /*afa0*/  F2FP.PACK_AB R52, R4.reuse, R74 ;  /* 0x0000004a0434723e */ /* 0x040fe200000000ff */
[----:B------:R-:W-:Y:S01]  /*afb0*/  FADD.FTZ R4, R4, R81 ;  /* 0x0000005104047221 */ /* 0x000fe20000010000 */
[----:B------:R-:W-:Y:S01]  /*afc0*/  F2FP.PACK_AB R54, R73, R72 ;  /* 0x000000484936723e */ /* 0x000fe200000000ff */
[----:B------:R-:W-:Y:S02]  /*afd0*/  FADD.FTZ R57, R58, R57 ;  /* 0x000000393a397221 */ /* 0x000fe40000010000 */
[----:B------:R-:W-:Y:S02]  /*afe0*/  FADD.FTZ R4, R72, R4 ;  /* 0x0000000448047221 */ /* 0x000fe40000010000 */
[----:B------:R-:W-:Y:S02]  /*aff0*/  FADD.FTZ R59, R59, R57 ;  /* 0x000000393b3b7221 */ /* 0x000fe40000010000 */
[----:B----4-:R-:W-:Y:S01]  /*b000*/  HMMA.16816.F32 R24, R52, R32, R24 ;  /* 0x000000203418723c */ /* 0x010fe20000001818 */
[----:B------:R-:W-:-:S02]  /*b010*/  FADD.FTZ R73, R73, R4 ;  /* 0x0000000449497221 */ /* 0x000fc40000010000 */
[----:B------:R-:W-:Y:S02]  /*b020*/  FADD.FTZ R59, R3, R59 ;  /* 0x0000003b033b7221 */ /* 0x000fe40000010000 */
[----:B------:R-:W-:-:S03]  /*b030*/  FADD.FTZ R73, R68, R73 ;  /* 0x0000004944497221 */ /* 0x000fc60000010000 */
[C---:B------:R-:W-:Y:S01]  /*b040*/  HMMA.16816.F32 R20, R52.reuse, R34, R20 ;  /* 0x000000223414723c */ /* 0x040fe20000001814 */
[----:B------:R-:W3:Y:S07]  /*b050*/  LDSM.16.MT88.4 R32, [R232+0x10800] ;  /* 0x01080000e820783b */ /* 0x000eee0000004200 */
[C---:B--2---:R-:W-:Y:S08]  /*b060*/  HMMA.16816.F32 R16, R52.reuse, R48, R16 ;  /* 0x000000303410723c */ /* 0x044ff00000001810 */
[C---:B-1----:R-:W-:Y:S08]  /*b070*/  HMMA.16816.F32 R8, R52.reuse, R28, R8 ;  /* 0x0000001c3408723c */ /* 0x042ff00000001808 */
[C---:B------:R-:W-:Y:S01]  /*b080*/  HMMA.16816.F32 R44, R52.reuse, R30, R44 ;  /* 0x0000001e342c723c */ /* 0x040fe2000000182c */
[----:B------:R-:W1:Y:S07]  /*b090*/  LDSM.16.MT88.4 R28, [R234+0x11000] ;  /* 0x01100000ea1c783b */ /* 0x000e6e0000004200 */
[C---:B------:R-:W-:Y:S01]  /*b0a0*/  HMMA.16816.F32 R12, R52.reuse, R50, R12 ;  /* 0x00000032340c723c */ /* 0x040fe2000000180c */
[----:B------:R-:W2:Y:S07]  /*b0b0*/  LDSM.16.MT88.4 R48, [R237+0x11000] ;  /* 0x01100000ed30783b */ /* 0x000eae0000004200 */
[C---:B---3--:R-:W-:Y:S08]  /*b0c0*/  HMMA.16816.F32 R40, R52.reuse, R32, R40 ;  /* 0x000000203428723c */ /* 0x048ff00000001828 */
[----:B------:R-:W-:Y:S01]  /*b0d0*/  HMMA.16816.F32 R36, R52, R34, R36 ;  /* 0x000000223424723c */ /* 0x000fe20000001824 */
[----:B------:R-:W3:Y:S06]  /*b0e0*/  LDSM.16.MT88.4 R32, [R233+0x11000] ;  /* 0x01100000e920783b */ /* 0x000eec0000004200 */
[C---:B------:R-:W-:Y:S01]  /*b0f0*/  F2FP.PACK_AB R53, R70.reuse, R3 ;  /* 0x000000034635723e */ /* 0x040fe200000000ff */
[----:B------:R-:W-:Y:S01]  /*b100*/  FADD.FTZ R70, R70, R59 ;  /* 0x0000003b46467221 */ /* 0x000fe20000010000 */
[----:B------:R-:W-:-:S02]  /*b110*/  F2FP.PACK_AB R55, R67, R66 ;  /* 0x000000424337723e */ /* 0x000fc400000000ff */
[C---:B------:R-:W-:Y:S01]  /*b120*/  F2FP.PACK_AB R52, R69.reuse, R68 ;  /* 0x000000444534723e */ /* 0x040fe200000000ff */
[----:B------:R-:W-:Y:S01]  /*b130*/  FADD.FTZ R69, R69, R73 ;  /* 0x0000004945457221 */ /* 0x000fe20000010000 */
[----:B------:R-:W-:Y:S01]  /*b140*/  F2FP.PACK_AB R54, R65, R64 ;  /* 0x000000404136723e */ /* 0x000fe200000000ff */
[----:B------:R-:W-:Y:S01]  /*b150*/  FADD.FTZ R70, R66, R70 ;  /* 0x0000004642467221 */ /* 0x000fe20000010000 */
[----:B------:R-:W-:Y:S01]  /*b160*/  LEA.HI.X R3, R165, c[0x0][0x16c], R164, 0x1, P0 ;  /* 0x00005b00a5037a11 */ /* 0x000fe200000f0ca4 */
[----:B------:R-:W-:Y:S02]  /*b170*/  FADD.FTZ R69, R64, R69 ;  /* 0x0000004540457221 */ /* 0x000fe40000010000 */
[----:B------:R-:W-:Y:S02]  /*b180*/  FADD.FTZ R67, R67, R70 ;  /* 0x0000004643437221 */ /* 0x000fe40000010000 */
[----:B-1----:R-:W-:Y:S01]  /*b190*/  HMMA.16816.F32 R16, R52, R28, R16 ;  /* 0x0000001c3410723c */ /* 0x002fe20000001810 */
[----:B------:R-:W-:-:S02]  /*b1a0*/  FADD.FTZ R65, R65, R69 ;  /* 0x0000004541417221 */ /* 0x000fc40000010000 */
[----:B------:R-:W-:Y:S02]  /*b1b0*/  FADD.FTZ R67, R62, R67 ;  /* 0x000000433e437221 */ /* 0x000fe40000010000 */
[----:B------:R-:W-:Y:S02]  /*b1c0*/  IMAD.MOV.U32 R249, RZ, RZ, R3 ;  /* 0x000000fffff97224 */ /* 0x000fe400078e0003 */
[--C-:B------:R-:W-:Y:S01]  /*b1d0*/  FFMA.FTZ R28, R60, c[0x0][0x23c], -R114.reuse ;  /* 0x00008f003c1c7a23 */ /* 0x100fe20000010872 */
[C---:B------:R-:W-:Y:S01]  /*b1e0*/  HMMA.16816.F32 R12, R52.reuse, R30, R12 ;  /* 0x0000001e340c723c */ /* 0x040fe2000000180c */
[--C-:B------:R-:W-:Y:S02]  /*b1f0*/  FFMA.FTZ R29, R61, c[0x0][0x23c], -R114.reuse ;  /* 0x00008f003d1d7a23 */ /* 0x100fe40000010872 */
[----:B------:R-:W-:Y:S02]  /*b200*/  FADD.FTZ R67, R63, R67 ;  /* 0x000000433f437221 */ /* 0x000fe40000010000 */
[----:B------:R-:W1:Y:S02]  /*b210*/  MUFU.EX2 R28, R28 ;  /* 0x0000001c001c7308 */ /* 0x000e640000000800 */
[----:B------:R-:W-:Y:S01]  /*b220*/  FFMA.FTZ R30, R107, c[0x0][0x23c], -R114 ;  /* 0x00008f006b1e7a23 */ /* 0x000fe20000010872 */
[----:B--2---:R-:W-:Y:S01]  /*b230*/  HMMA.16816.F32 R24, R52, R48, R24 ;  /* 0x000000303418723c */ /* 0x004fe20000001818 */
[----:B------:R-:W-:-:S04]  /*b240*/  FADD.FTZ R67, R71, R67 ;  /* 0x0000004347437221 */ /* 0x000fc80000010000 */
[----:B------:R-:W2:Y:S01]  /*b250*/  MUFU.EX2 R29, R29 ;  /* 0x0000001d001d7308 */ /* 0x000ea20000000800 */
[----:B------:R-:W-:Y:S02]  /*b260*/  FADD.FTZ R251, R251, R67 ;  /* 0x00000043fbfb7221 */ /* 0x000fe40000010000 */
[C---:B------:R-:W-:Y:S01]  /*b270*/  HMMA.16816.F32 R20, R52.reuse, R50, R20 ;  /* 0x000000323414723c */ /* 0x040fe20000001814 */
[----:B------:R-:W4:Y:S04]  /*b280*/  LDSM.16.MT88.4 R48, [R232+0x11000] ;  /* 0x01100000e830783b */ /* 0x000f280000004200 */
[----:B------:R-:W5:Y:S01]  /*b290*/  MUFU.EX2 R30, R30 ;  /* 0x0000001e001e7308 */ /* 0x000f620000000800 */
[----:B-1----:R-:W-:Y:S02]  /*b2a0*/  FADD.FTZ R65, R28, R65 ;  /* 0x000000411c417221 */ /* 0x002fe40000010000 */
[----:B---3--:R-:W-:Y:S01]  /*b2b0*/  HMMA.16816.F32 R8, R52, R32, R8 ;  /* 0x000000203408723c */ /* 0x008fe20000001808 */
[C---:B--2---:R-:W-:Y:S01]  /*b2c0*/  F2FP.PACK_AB R144, R29.reuse, R28 ;  /* 0x0000001c1d90723e */ /* 0x044fe200000000ff */
[----:B------:R-:W-:-:S06]  /*b2d0*/  FADD.FTZ R65, R29, R65 ;  /* 0x000000411d417221 */ /* 0x000fcc0000010000 */
[----:B------:R-:W-:Y:S01]  /*b2e0*/  HMMA.16816.F32 R44, R52, R34, R44 ;  /* 0x00000022342c723c */ /* 0x000fe2000000182c */
[----:B-----5:R-:W-:Y:S01]  /*b2f0*/  F2FP.PACK_AB R146, R252, R30 ;  /* 0x0000001efc92723e */ /* 0x020fe200000000ff */
[----:B------:R-:W-:-:S04]  /*b300*/  FADD.FTZ R65, R30, R65 ;  /* 0x000000411e417221 */ /* 0x000fc80000010000 */
[----:B------:R-:W-:Y:S02]  /*b310*/  FADD.FTZ R252, R252, R65 ;  /* 0x00000041fcfc7221 */ /* 0x000fe40000010000 */
[C---:B------:R-:W-:Y:S08]  /*b320*/  HMMA.16816.F32 R160, R144.reuse, R156, R24 ;  /* 0x0000009c90a0723c */ /* 0x040ff00000001818 */
[----:B------:R-:W-:Y:S01]  /*b330*/  HMMA.16816.F32 R156, R144, R158, R20 ;  /* 0x0000009e909c723c */ /* 0x000fe20000001814 */
[----:B------:R-:W1:Y:S07]  /*b340*/  LDSM.16.MT88.4 R20, [R232+0x11800] ;  /* 0x01180000e814783b */ /* 0x000e6e0000004200 */
[C---:B----4-:R-:W-:Y:S08]  /*b350*/  HMMA.16816.F32 R40, R52.reuse, R48, R40 ;  /* 0x000000303428723c */ /* 0x050ff00000001828 */
[----:B------:R-:W-:Y:S08]  /*b360*/  HMMA.16816.F32 R36, R52, R50, R36 ;  /* 0x000000323424723c */ /* 0x000ff00000001824 */
[C---:B------:R-:W-:Y:S08]  /*b370*/  HMMA.16816.F32 R152, R144.reuse, R132, R16 ;  /* 0x000000849098723c */ /* 0x040ff00000001810 */
[C---:B------:R-:W-:Y:S08]  /*b380*/  HMMA.16816.F32 R136, R144.reuse, R148, R8 ;  /* 0x000000949088723c */ /* 0x040ff00000001808 */
[C---:B------:R-:W-:Y:S08]  /*b390*/  HMMA.16816.F32 R132, R144.reuse, R134, R12 ;  /* 0x000000869084723c */ /* 0x040ff0000000180c */
[C---:B------:R-:W-:Y:S08]  /*b3a0*/  HMMA.16816.F32 R148, R144.reuse, R150, R44 ;  /* 0x000000969094723c */ /* 0x040ff0000000182c */
[C---:B-1----:R-:W-:Y:S08]  /*b3b0*/  HMMA.16816.F32 R140, R144.reuse, R20, R40 ;  /* 0x00000014908c723c */ /* 0x042ff00000001828 */
[----:B------:R-:W-:Y:S01]  /*b3c0*/  HMMA.16816.F32 R144, R144, R22, R36 ;  /* 0x000000169090723c */ /* 0x000fe20000001824 */
[----:B------:R-:W-:Y:S07]  /*b3d0*/  @!UPT UIADD3 URZ, URZ, URZ, URZ ;  /* 0x0000003f3f3ff290 */ /* 0x000fee000fffe03f */
[----:B------:R-:W-:Y:S11]  /*b3e0*/  @!P3 BRA `(.L_x_1531) ;  /* 0x00007c200000b947 */ /* 0x000ff60003800000 */
        /* <DEDUP_REMOVED lines=8> */
[----:B------:R-:W-:-:S06]  /*b470*/  UIADD3 UR12, UR4, 0x100, URZ ;  /* 0x00000100040c7890 */ /* 0x000fcc000fffe03f */
[----:B------:R-:W-:Y:S01]  /*b480*/  IMAD.U32 R8, RZ, RZ, UR12 ;  /* 0x0000000cff087e24 */ /* 0x000fe2000f8e00ff */
[----:B-1----:R-:W1:Y:S04]  /*b490*/  MUFU.RCP R4, R4 ;  /* 0x0000000400047308 */ /* 0x002e680000001000 */
[----:B------:R-:W-:-:S04]  /*b4a0*/  IABS R8, R8 ;  /* 0x0000000800087213 */ /* 0x000fc80000000000 */
[----:B------:R-:W2:Y:S01]  /*b4b0*/  R2UR UR11, R8 ;  /* 0x00000000080b73c2 */ /* 0x000ea200000e0000 */
[----:B-1----:R-:W-:-:S06]  /*b4c0*/  IADD3 R4, R4, 0xffffffe, RZ ;  /* 0x0ffffffe04047810 */ /* 0x002fcc0007ffe0ff */
[----:B------:R-:W1:Y:S02]  /*b4d0*/  F2I.FTZ.U32.TRUNC.NTZ R4, R4 ;  /* 0x0000000400047305 */ /* 0x000e64000021f000 */
[----:B-1----:R1:W3:Y:S02]  /*b4e0*/  R2UR UR27, R4 ;  /* 0x00000000041b73c2 */ /* 0x0022e400000e0000 */
[----:B-1----:R-:W-:Y:S01]  /*b4f0*/  MOV R4, UR4 ;  /* 0x0000000400047c02 */ /* 0x002fe20008000f00 */
[----:B---3--:R-:W-:-:S03]  /*b500*/  UIADD3 UR5, URZ, -UR27, URZ ;  /* 0x8000001b3f057290 */ /* 0x008fc6000fffe03f */
        /* <DEDUP_REMOVED lines=18> */
[----:B------:R-:W-:Y:S02]  /*b630*/  ULOP3.LUT UR4, UR4, UR5, URZ, 0x3c, !UPT ;  /* 0x0000000504047292 */ /* 0x000fe4000f8e3c3f */
[----:B------:R-:W-:Y:S02]  /*b640*/  @!UP2 UIADD3 UR25, UR25, 0x1, URZ ;  /* 0x000000011919a890 */ /* 0x000fe4000fffe03f */
[----:B------:R-:W-:Y:S02]  /*b650*/  UISETP.GE.AND UP0, UPT, UR4, URZ, UPT ;  /* 0x0000003f0400728c */ /* 0x000fe4000bf06270 */
[----:B------:R-:W-:-:S02]  /*b660*/  @!UP1 UIADD3 UR6, UR6, -UR8, URZ ;  /* 0x8000000806069290 */ /* 0x000fc4000fffe03f */
[----:B------:R-:W-:Y:S02]  /*b670*/  @!UP1 UIADD3 UR13, UR13, 0x1, URZ ;  /* 0x000000010d0d9890 */ /* 0x000fe4000fffe03f */
[----:B------:R-:W-:Y:S02]  /*b680*/  UISETP.GE.U32.AND UP3, UPT, UR6, UR8, UPT ;  /* 0x000000080600728c */ /* 0x000fe4000bf66070 */
[----:B------:R-:W-:Y:S02]  /*b690*/  UISETP.GE.AND UP1, UPT, UR12, URZ, UPT ;  /* 0x0000003f0c00728c */ /* 0x000fe4000bf26270 */
[----:B------:R-:W-:Y:S02]  /*b6a0*/  @UP4 UIADD3 UR25, UR25, 0x1, URZ ;  /* 0x0000000119194890 */ /* 0x000fe4000fffe03f */
[----:B------:R-:W-:Y:S02]  /*b6b0*/  UISETP.NE.AND UP2, UPT, URZ, UR5, UPT ;  /* 0x000000053f00728c */ /* 0x000fe4000bf45270 */
[----:B------:R-:W-:-:S03]  /*b6c0*/  ULOP3.LUT UR4, URZ, UR5, URZ, 0x33, !UPT ;  /* 0x000000053f047292 */ /* 0x000fc6000f8e333f */
[----:B------:R-:W-:Y:S02]  /*b6d0*/  @UP3 UIADD3 UR13, UR13, 0x1, URZ ;  /* 0x000000010d0d3890 */ /* 0x000fe4000fffe03f */
[----:B------:R-:W-:Y:S02]  /*b6e0*/  @!UP1 UIADD3 UR25, -UR25, URZ, URZ ;  /* 0x0000003f19199290 */ /* 0x000fe4000fffe13f */
[----:B------:R-:W-:Y:S02]  /*b6f0*/  @!UP0 UIADD3 UR13, -UR13, URZ, URZ ;  /* 0x0000003f0d0d8290 */ /* 0x000fe4000fffe13f */
[----:B------:R-:W-:Y:S02]  /*b700*/  USEL UR25, UR4, UR25, !UP2 ;  /* 0x0000001904197287 */ /* 0x000fe4000d000000 */
[----:B------:R-:W-:Y:S02]  /*b710*/  USEL UR4, UR4, UR13, !UP2 ;  /* 0x0000000d04047287 */ /* 0x000fe4000d000000 */
[----:B------:R-:W-:-:S02]  /*b720*/  UIMAD.WIDE UR8, UR25, 0x4, UR18 ;  /* 0x00000004190878a5 */ /* 0x000fc4000f8e0212 */
[----:B------:R-:W-:-:S04]  /*b730*/  UIMAD.WIDE UR12, UR4, 0x4, UR18 ;  /* 0x00000004040c78a5 */ /* 0x000fc8000f8e0212 */
[----:B------:R-:W-:Y:S01]  /*b740*/  IMAD.U32 R10, RZ, RZ, UR8 ;  /* 0x00000008ff0a7e24 */ /* 0x000fe2000f8e00ff */
[----:B------:R-:W-:Y:S01]  /*b750*/  MOV R11, UR9 ;  /* 0x00000009000b7c02 */ /* 0x000fe20008000f00 */
[----:B------:R-:W-:Y:S01]  /*b760*/  IMAD.U32 R8, RZ, RZ, UR12 ;  /* 0x0000000cff087e24 */ /* 0x000fe2000f8e00ff */
[----:B------:R-:W-:-:S03]  /*b770*/  MOV R9, UR13 ;  /* 0x0000000d00097c02 */ /* 0x000fc60008000f00 */
[----:B------:R1:W2:Y:S04]  /*b780*/  LDG.E R4, [R10.64] ;  /* 0x000000140a047981 */ /* 0x0002a8000c1e1900 */
[----:B------:R-:W2:Y:S01]  /*b790*/  LDG.E R8, [R8.64] ;  /* 0x0000001408087981 */ /* 0x000ea2000c1e1900 */
[----:B------:R-:W-:-:S04]  /*b7a0*/  UIADD3 UR8, UR25, -UR4, URZ ;  /* 0x8000000419087290 */ /* 0x000fc8000fffe03f */
[----:B------:R-:W-:-:S03]  /*b7b0*/  UIMAD UR8, UR8, UR5, -0x100 ;  /* 0xffffff00080874a4 */ /* 0x000fc6000f8e0205 */
[----:B------:R-:W-:Y:S02]  /*b7c0*/  ULDC.64 UR4, c[0x0][0x1a0] ;  /* 0x0000680000047ab9 */ /* 0x000fe40000000a00 */
[----:B------:R-:W-:Y:S02]  /*b7d0*/  USHF.R.S32.HI UR6, URZ, 0x1f, UR8 ;  /* 0x0000001f3f067899 */ /* 0x000fe40008011408 */
[----:B------:R-:W-:Y:S02]  /*b7e0*/  UIMAD.WIDE.U32 UR12, UR8, UR4, URZ ;  /* 0x00000004080c72a5 */ /* 0x000fe4000f8e003f */
[----:B------:R-:W-:-:S04]  /*b7f0*/  UIMAD UR6, UR6, UR4, URZ ;  /* 0x00000004060672a4 */ /* 0x000fc8000f8e023f */
[----:B------:R-:W-:Y:S01]  /*b800*/  UIMAD UR5, UR8, UR5, UR6 ;  /* 0x00000005080572a4 */ /* 0x000fe2000f8e0206 */
[----:B-1----:R-:W-:-:S03]  /*b810*/  IMAD.U32 R11, RZ, RZ, UR13 ;  /* 0x0000000dff0b7e24 */ /* 0x002fc6000f8e00ff */
[----:B------:R-:W-:Y:S01]  /*b820*/  UIADD3 UR5, UR13, UR5, URZ ;  /* 0x000000050d057290 */ /* 0x000fe2000fffe03f */
[----:B------:R-:W-:-:S05]  /*b830*/  MOV R10, UR12 ;  /* 0x0000000c000a7c02 */ /* 0x000fca0008000f00 */
        /* <DEDUP_REMOVED lines=8> */
.L_x_1532:
[----:B------:R-:W-:-:S04]  /*b8c0*/  ULEA UR4, -UR10, URZ, 0x8 ;  /* 0x0000003f0a047291 */ /* 0x000fc8000f8e413f */
[----:B------:R-:W-:Y:S02]  /*b8d0*/  USHF.R.S32.HI UR5, URZ, 0x1f, UR4 ;  /* 0x0000001f3f057899 */ /* 0x000fe40008011404 */
[----:B------:R-:W-:-:S04]  /*b8e0*/  MOV R8, UR4 ;  /* 0x0000000400087c02 */ /* 0x000fc80008000f00 */
[----:B------:R-:W-:Y:S02]  /*b8f0*/  MOV R4, UR5 ;  /* 0x0000000500047c02 */ /* 0x000fe40008000f00 */
.L_x_1533:
[----:B------:R-:W-:Y:S01]  /*b900*/  ISETP.GE.AND P0, PT, R244, c[0x0][0x220], PT ;  /* 0x00008800f4007a0c */ /* 0x000fe20003f06270 */
[----:B------:R-:W-:Y:S01]  /*b910*/  IMAD.U32 R9, RZ, RZ, UR10 ;  /* 0x0000000aff097e24 */ /* 0x000fe2000f8e00ff */
[C---:B------:R-:W-:Y:S01]  /*b920*/  LEA R177, P3, R8.reuse, R177, 0x1 ;  /* 0x000000b108b17211 */ /* 0x040fe200078608ff */
[----:B------:R-:W-:Y:S01]  /*b930*/  IMAD.U32 R7, RZ, RZ, UR10 ;  /* 0x0000000aff077e24 */ /* 0x000fe2000f8e00ff */
[----:B------:R-:W-:Y:S01]  /*b940*/  USHF.L.U32 UR5, UR15, 0x8, URZ ;  /* 0x000000080f057899 */ /* 0x000fe2000800063f */
[----:B------:R-:W-:Y:S01]  /*b950*/  IMAD.U32 R11, RZ, RZ, UR10 ;  /* 0x0000000aff0b7e24 */ /* 0x000fe2000f8e00ff */
[----:B------:R-:W-:Y:S01]  /*b960*/  LEA.HI.X R176, R8, R5, R4, 0x1, P3 ;  /* 0x0000000508b07211 */ /* 0x000fe200018f0c04 */
[----:B------:R-:W-:Y:S01]  /*b970*/  IMAD.U32 R30, RZ, RZ, UR10 ;  /* 0x0000000aff1e7e24 */ /* 0x000fe2000f8e00ff */
[----:B------:R-:W-:Y:S01]  /*b980*/  UISETP.GT.AND UP0, UPT, UR15, UR7, UPT ;  /* 0x000000070f00728c */ /* 0x000fe2000bf04270 */
[----:B------:R-:W-:Y:S02]  /*b990*/  IMAD.U32 R46, RZ, RZ, UR10 ;  /* 0x0000000aff2e7e24 */ /* 0x000fe4000f8e00ff */
[----:B------:R-:W-:-:S02]  /*b9a0*/  IMAD.U32 R44, RZ, RZ, UR10 ;  /* 0x0000000aff2c7e24 */ /* 0x000fc4000f8e00ff */
[----:B------:R-:W-:Y:S01]  /*b9b0*/  @!P0 IMAD.MOV.U32 R10, RZ, RZ, c[0x0][0x1a4] ;  /* 0x00006900ff0a8624 */ /* 0x000fe200078e00ff */
[-C--:B------:R-:W-:Y:S01]  /*b9c0*/  @!P0 LEA R9, P1, R9, R6.reuse, 0x5 ;  /* 0x0000000609098211 */ /* 0x080fe200078228ff */
[----:B------:R-:W-:Y:S01]  /*b9d0*/  @!P0 IMAD.MOV.U32 R12, RZ, RZ, c[0x0][0x1a4] ;  /* 0x00006900ff0c8624 */ /* 0x000fe200078e00ff */
[----:B------:R-:W-:Y:S01]  /*b9e0*/  @P0 STS.128 [R243+0xa000], RZ ;  /* 0x00a000fff3000388 */ /* 0x000fe20000000c00 */
[--C-:B------:R-:W-:Y:S01]  /*b9f0*/  @!P0 IMAD.MOV.U32 R13, RZ, RZ, R203.reuse ;  /* 0x000000ffff0d8224 */ /* 0x100fe200078e00cb */
[-C--:B------:R-:W-:Y:S01]  /*ba00*/  @!P0 LEA.HI.X R7, R7, R203.reuse, R10, 0x5, P1 ;  /* 0x000000cb07078211 */ /* 0x080fe200008f2c0a */
[----:B------:R-:W-:Y:S01]  /*ba10*/  IMAD.U32 R10, RZ, RZ, UR10 ;  /* 0x0000000aff0a7e24 */ /* 0x000fe2000f8e00ff */
[----:B------:R-:W-:Y:S01]  /*ba20*/  @!P0 LEA R11, P1, R11, R6, 0x6 ;  /* 0x000000060b0b8211 */ /* 0x000fe200078230ff */
[----:B------:R-:W-:Y:S02]  /*ba30*/  @!P0 IMAD.MOV.U32 R14, RZ, RZ, R6 ;  /* 0x000000ffff0e8224 */ /* 0x000fe400078e0006 */
[----:B------:R-:W-:Y:S01]  /*ba40*/  @!P0 IMAD.MOV.U32 R15, RZ, RZ, R203 ;  /* 0x000000ffff0f8224 */ /* 0x000fe200078e00cb */
[----:B------:R-:W-:Y:S01]  /*ba50*/  @!P0 LEA.HI.X R10, R10, R203, R12, 0x6, P1 ;  /* 0x000000cb0a0a8211 */ /* 0x000fe200008f340c */
[----:B------:R-:W-:-:S02]  /*ba60*/  @!P0 IMAD.MOV.U32 R12, RZ, RZ, R6 ;  /* 0x000000ffff0c8224 */ /* 0x000fc400078e0006 */
[----:B------:R-:W-:-:S04]  /*ba70*/  @!P0 IMAD.WIDE.U32 R46, R46, 0x60, R14 ;  /* 0x000000602e2e8825 */ /* 0x000fc800078e000e */
[----:B------:R-:W-:-:S04]  /*ba80*/  @!P0 IMAD.WIDE.U32 R30, R30, 0x50, R12 ;  /* 0x000000501e1e8825 */ /* 0x000fc800078e000c */
[----:B------:R-:W-:Y:S02]  /*ba90*/  IMAD.U32 R13, RZ, RZ, UR10 ;  /* 0x0000000aff0d7e24 */ /* 0x000fe4000f8e00ff */
[----:B------:R-:W-:Y:S02]  /*baa0*/  IMAD.U32 R12, RZ, RZ, UR10 ;  /* 0x0000000aff0c7e24 */ /* 0x000fe4000f8e00ff */
[----:B------:R-:W-:Y:S01]  /*bab0*/  @!P0 IMAD.MOV.U32 R14, RZ, RZ, c[0x0][0x1a4] ;  /* 0x00006900ff0e8624 */ /* 0x000fe200078e00ff */
[----:B------:R-:W-:Y:S01]  /*bac0*/  @!P0 LEA R13, P1, R13, R6, 0x7 ;  /* 0x000000060d0d8211 */ /* 0x000fe200078238ff */
[----:B------:R-:W-:Y:S02]  /*bad0*/  IMAD.U32 R42, RZ, RZ, UR10 ;  /* 0x0000000aff2a7e24 */ /* 0x000fe4000f8e00ff */
[----:B------:R-:W-:Y:S01]  /*bae0*/  @!P0 IMAD.MOV.U32 R16, RZ, RZ, R6 ;  /* 0x000000ffff108224 */ /* 0x000fe200078e0006 */
[----:B------:R-:W-:Y:S01]  /*baf0*/  @!P0 LEA.HI.X R12, R12, R203, R14, 0x7, P1 ;  /* 0x000000cb0c0c8211 */ /* 0x000fe200008f3c0e */
[----:B------:R-:W-:-:S02]  /*bb00*/  @!P0 IMAD.MOV.U32 R17, RZ, RZ, R203 ;  /* 0x000000ffff118224 */ /* 0x000fc400078e00cb */
[----:B------:R-:W-:Y:S02]  /*bb10*/  IMAD.U32 R40, RZ, RZ, UR10 ;  /* 0x0000000aff287e24 */ /* 0x000fe4000f8e00ff */
[----:B------:R-:W-:Y:S02]  /*bb20*/  @!P0 IMAD.MOV.U32 R14, RZ, RZ, R6 ;  /* 0x000000ffff0e8224 */ /* 0x000fe400078e0006 */
[----:B------:R-:W-:Y:S02]  /*bb30*/  IMAD.U32 R34, RZ, RZ, UR10 ;  /* 0x0000000aff227e24 */ /* 0x000fe4000f8e00ff */
[----:B------:R-:W-:Y:S02]  /*bb40*/  IMAD.U32 R18, RZ, RZ, UR10 ;  /* 0x0000000aff127e24 */ /* 0x000fe4000f8e00ff */
[----:B------:R-:W-:-:S04]  /*bb50*/  @!P0 IMAD.WIDE.U32 R44, R44, 0x70, R16 ;  /* 0x000000702c2c8825 */ /* 0x000fc800078e0010 */
[----:B------:R-:W-:-:S04]  /*bb60*/  @!P0 IMAD.WIDE.U32 R42, R42, 0x90, R14 ;  /* 0x000000902a2a8825 */ /* 0x000fc800078e000e */
[----:B------:R-:W-:-:S04]  /*bb70*/  @!P0 IMAD.WIDE.U32 R40, R40, 0xa0, R14 ;  /* 0x000000a028288825 */ /* 0x000fc800078e000e */
[----:B------:R-:W-:-:S04]  /*bb80*/  @!P0 IMAD.WIDE.U32 R34, R34, 0xb0, R14 ;  /* 0x000000b022228825 */ /* 0x000fc800078e000e */
[----:B------:R-:W-:-:S04]  /*bb90*/  @!P0 IMAD.WIDE.U32 R18, R18, 0xc0, R14 ;  /* 0x000000c012128825 */ /* 0x000fc800078e000e */
[----:B------:R-:W-:Y:S02]  /*bba0*/  IMAD.U32 R16, RZ, RZ, UR10 ;  /* 0x0000000aff107e24 */ /* 0x000fe4000f8e00ff */
[----:B------:R-:W-:Y:S02]  /*bbb0*/  IMAD.U32 R14, RZ, RZ, UR10 ;  /* 0x0000000aff0e7e24 */ /* 0x000fe4000f8e00ff */
[--C-:B------:R-:W-:Y:S02]  /*bbc0*/  @!P0 IMAD.MOV.U32 R20, RZ, RZ, R6.reuse ;  /* 0x000000ffff148224 */ /* 0x100fe400078e0006 */
[----:B------:R-:W-:Y:S02]  /*bbd0*/  @!P0 IMAD.MOV.U32 R21, RZ, RZ, R203 ;  /* 0x000000ffff158224 */ /* 0x000fe400078e00cb */
[----:B------:R-:W-:Y:S02]  /*bbe0*/  IMAD.U32 R24, RZ, RZ, UR10 ;  /* 0x0000000aff187e24 */ /* 0x000fe4000f8e00ff */
[----:B------:R-:W-:-:S02]  /*bbf0*/  @!P0 IMAD.MOV.U32 R202, RZ, RZ, R6 ;  /* 0x000000ffffca8224 */ /* 0x000fc400078e0006 */
[----:B------:R-:W-:-:S04]  /*bc00*/  @!P0 IMAD.WIDE.U32 R16, R16, 0xd0, R20 ;  /* 0x000000d010108825 */ /* 0x000fc800078e0014 */
[----:B------:R-:W-:Y:S01]  /*bc10*/  @!P0 IMAD.WIDE.U32 R14, R14, 0xe0, R20 ;  /* 0x000000e00e0e8825 */ /* 0x000fe200078e0014 */
[----:B------:R-:W-:-:S03]  /*bc20*/  @!P0 IADD3 R20, P2, P1, R8, UR24, R6 ;  /* 0x0000001808148c10 */ /* 0x000fc6000f95e006 */
[----:B------:R-:W-:Y:S02]  /*bc30*/  @!P0 IMAD.MOV.U32 R22, RZ, RZ, R6 ;  /* 0x000000ffff168224 */ /* 0x000fe400078e0006 */
[----:B------:R-:W-:Y:S01]  /*bc40*/  @!P0 IMAD.WIDE.U32 R24, R24, 0x30, R202 ;  /* 0x0000003018188825 */ /* 0x000fe200078e00ca */
[--C-:B------:R-:W-:Y:S02]  /*bc50*/  @!P0 IADD3.X R202, R4, UR14, R203.reuse, P2, P1 ;  /* 0x0000000e04ca8c10 */ /* 0x100fe400097e24cb */
[C---:B------:R-:W-:Y:S01]  /*bc60*/  @!P0 LEA R38, P2, R20.reuse, c[0x0][0x170], 0x1 ;  /* 0x00005c0014268a11 */ /* 0x040fe200078408ff */
[----:B------:R-:W-:Y:S02]  /*bc70*/  IMAD.U32 R36, RZ, RZ, UR10 ;  /* 0x0000000aff247e24 */ /* 0x000fe4000f8e00ff */
[----:B------:R-:W-:Y:S01]  /*bc80*/  @!P0 IMAD.MOV.U32 R23, RZ, RZ, R203 ;  /* 0x000000ffff178224 */ /* 0x000fe200078e00cb */
[----:B------:R-:W-:Y:S01]  /*bc90*/  @!P0 LEA.HI.X R39, R20, c[0x0][0x174], R202, 0x1, P2 ;  /* 0x00005d0014278a11 */ /* 0x000fe200010f0cca */
[----:B------:R-:W-:Y:S01]  /*bca0*/  @!P0 IMAD.MOV.U32 R6, RZ, RZ, c[0x0][0x1a4] ;  /* 0x00006900ff068624 */ /* 0x000fe200078e00ff */
[----:B------:R-:W-:Y:S01]  /*bcb0*/  @!P0 IADD3 R28, P2, R8, R44, RZ ;  /* 0x0000002c081c8210 */ /* 0x000fe20007f5e0ff */
[----:B------:R-:W-:Y:S01]  /*bcc0*/  @!P0 IMAD.WIDE.U32 R36, R36, 0xf0, R22 ;  /* 0x000000f024248825 */ /* 0x000fe200078e0016 */
[----:B------:R-:W-:-:S03]  /*bcd0*/  @!P0 IADD3 R22, P1, R8, R24, RZ ;  /* 0x0000001808168210 */ /* 0x000fc60007f3e0ff */
[----:B------:R-:W-:Y:S02]  /*bce0*/  @!P0 IMAD R6, R6, 0x30, RZ ;  /* 0x0000003006068824 */ /* 0x000fe400078e02ff */
[----:B------:R-:W-:Y:S02]  /*bcf0*/  @!P0 IMAD.MOV.U32 R26, RZ, RZ, R177 ;  /* 0x000000ffff1a8224 */ /* 0x000fe400078e00b1 */
[----:B------:R-:W-:Y:S01]  /*bd00*/  @!P0 IMAD.MOV.U32 R27, RZ, RZ, R176 ;  /* 0x000000ffff1b8224 */ /* 0x000fe200078e00b0 */
[----:B------:R-:W-:Y:S01]  /*bd10*/  @!P0 IADD3.X R21, R4, R25, R6, P1, !PT ;  /* 0x0000001904158210 */ /* 0x000fe20000ffe406 */
[----:B------:R-:W-:Y:S01]  /*bd20*/  @!P0 IMAD.MOV.U32 R23, RZ, RZ, c[0x0][0x1a4] ;  /* 0x00006900ff178624 */ /* 0x000fe200078e00ff */
[----:B------:R-:W-:Y:S01]  /*bd30*/  @!P0 IADD3 R24, P1, R8, R30, RZ ;  /* 0x0000001e08188210 */ /* 0x000fe20007f3e0ff */
[----:B------:R-:W-:Y:S01]  /*bd40*/  @!P0 IMAD.MOV.U32 R29, RZ, RZ, c[0x0][0x1a4] ;  /* 0x00006900ff1d8624 */ /* 0x000fe200078e00ff */
[----:B------:R-:W-:Y:S01]  /*bd50*/  @!PT LDS RZ, [RZ] ;  /* 0x00000000fffff984 */ /* 0x000fe20000000800 */
[----:B------:R-:W-:Y:S01]  /*bd60*/  @!PT LDS RZ, [RZ] ;  /* 0x00000000fffff984 */ /* 0x000fe20000000800 */
[----:B------:R-:W-:Y:S01]  /*bd70*/  @!PT LDS RZ, [RZ] ;  /* 0x00000000fffff984 */ /* 0x000fe20000000800 */
[----:B------:R1:W-:Y:S01]  /*bd80*/  @!P0 LDGSTS.E.BYPASS.LTC128B.128 [R243+0xa000], [R26.64] ;  /* 0x0a0000001af38fae */ /* 0x0003e2000b901d54 */
[----:B------:R-:W-:-:S02]  /*bd90*/  @!P0 IMAD R23, R23, 0x50, RZ ;  /* 0x0000005017178824 */ /* 0x000fc400078e02ff */
[----:B------:R-:W-:Y:S01]  /*bda0*/  @!P0 IMAD.MOV.U32 R25, RZ, RZ, c[0x0][0x1a4] ;  /* 0x00006900ff198624 */ /* 0x000fe200078e00ff */
[----:B------:R-:W-:Y:S01]  /*bdb0*/  @P0 STS.128 [R243+0xa800], RZ ;  /* 0x00a800fff3000388 */ /* 0x000fe20000000c00 */
[----:B------:R-:W-:Y:S01]  /*bdc0*/  @!P0 IMAD R29, R29, 0x90, RZ ;  /* 0x000000901d1d8824 */ /* 0x000fe200078e02ff */
        /* <DEDUP_REMOVED lines=8> */
[----:B------:R-:W-:Y:S01]  /*be50*/  @!P0 IMAD R25, R25, 0x60, RZ ;  /* 0x0000006019198824 */ /* 0x000fe200078e02ff */
[----:B------:R-:W-:Y:S01]  /*be60*/  @!P0 IADD3.X R29, R4, R43, R29, P1, !PT ;  /* 0x0000002b041d8210 */ /* 0x000fe20000ffe41d */
[----:B------:R-:W-:Y:S01]  /*be70*/  @!P0 IMAD R31, R31, 0xa0, RZ ;  /* 0x000000a01f1f8824 */ /* 0x000fe200078e02ff */
[----:B------:R-:W-:Y:S01]  /*be80*/  @!P0 IADD3 R34, P1, R8, R34, RZ ;  /* 0x0000002208228210 */ /* 0x000fe20007f3e0ff */
[----:B------:R-:W-:Y:S01]  /*be90*/  @!P0 IMAD.MOV.U32 R6, RZ, RZ, c[0x0][0x1a4] ;  /* 0x00006900ff068624 */ /* 0x000fe200078e00ff */
[----:B------:R-:W-:Y:S01]  /*bea0*/  @P0 STS.128 [R243+0xb000], RZ ;  /* 0x00b000fff3000388 */ /* 0x000fe20000000c00 */
[----:B------:R-:W-:-:S02]  /*beb0*/  @!P0 IMAD.MOV.U32 R20, RZ, RZ, c[0x0][0x1a4] ;  /* 0x00006900ff148624 */ /* 0x000fc400078e00ff */
[----:B------:R-:W-:Y:S02]  /*bec0*/  @!P0 IMAD R33, R33, 0xb0, RZ ;  /* 0x000000b021218824 */ /* 0x000fe400078e02ff */
[----:B------:R-:W-:Y:S02]  /*bed0*/  @!P0 IMAD.MOV.U32 R5, RZ, RZ, c[0x0][0x1a4] ;  /* 0x00006900ff058624 */ /* 0x000fe400078e00ff */
[----:B------:R-:W-:Y:S01]  /*bee0*/  @!P0 IMAD R6, R6, 0xc0, RZ ;  /* 0x000000c006068824 */ /* 0x000fe200078e02ff */
[----:B------:R-:W-:Y:S01]  /*bef0*/  @!P0 IADD3.X R33, R4, R35, R33, P1, !PT ;  /* 0x0000002304218210 */ /* 0x000fe20000ffe421 */
[----:B------:R-:W-:Y:S01]  /*bf00*/  @!P0 IMAD R20, R20, 0xd0, RZ ;  /* 0x000000d014148824 */ /* 0x000fe200078e02ff */
[C---:B------:R-:W-:Y:S01]  /*bf10*/  @!P0 IADD3 R14, P1, R8.reuse, R14, RZ ;  /* 0x0000000e080e8210 */ /* 0x040fe20007f3e0ff */
[----:B-1----:R-:W-:Y:S01]  /*bf20*/  @!P0 IMAD.MOV.U32 R27, RZ, RZ, c[0x0][0x1a4] ;  /* 0x00006900ff1b8624 */ /* 0x002fe200078e00ff */
[----:B------:R-:W-:Y:S01]  /*bf30*/  @!P0 IADD3 R26, P3, R8, R46, RZ ;  /* 0x0000002e081a8210 */ /* 0x000fe20007f7e0ff */
[----:B------:R-:W-:-:S02]  /*bf40*/  @!P0 IMAD R5, R5, 0xe0, RZ ;  /* 0x000000e005058824 */ /* 0x000fc400078e02ff */
[----:B------:R-:W-:Y:S01]  /*bf50*/  @!P0 IMAD R27, R27, 0x70, RZ ;  /* 0x000000701b1b8824 */ /* 0x000fe200078e02ff */
[----:B------:R-:W-:Y:S01]  /*bf60*/  @!P0 IADD3.X R25, R4, R25, R47, P3, !PT ;  /* 0x0000001904198210 */ /* 0x000fe20001ffe42f */
[----:B------:R-:W-:Y:S01]  /*bf70*/  IMAD.MOV.U32 R250, RZ, RZ, R212 ;  /* 0x000000fffffa7224 */ /* 0x000fe200078e00d4 */
[----:B------:R-:W-:Y:S02]  /*bf80*/  @!P0 IADD3 R18, P3, R8, R18, RZ ;  /* 0x0000001208128210 */ /* 0x000fe40007f7e0ff */
[----:B------:R-:W-:Y:S02]  /*bf90*/  @!P0 IADD3.X R27, R4, R45, R27, P2, !PT ;  /* 0x0000002d041b8210 */ /* 0x000fe400017fe41b */
[----:B------:R-:W-:Y:S02]  /*bfa0*/  @!P0 IADD3 R32, P2, R8, R40, RZ ;  /* 0x0000002808208210 */ /* 0x000fe40007f5e0ff */
[C---:B------:R-:W-:Y:S02]  /*bfb0*/  @!P0 IADD3.X R6, R4.reuse, R6, R19, P3, !PT ;  /* 0x0000000604068210 */ /* 0x040fe40001ffe413 */
[----:B------:R-:W-:-:S02]  /*bfc0*/  @!P0 IADD3.X R31, R4, R31, R41, P2, !PT ;  /* 0x0000001f041f8210 */ /* 0x000fc400017fe429 */
[C---:B------:R-:W-:Y:S02]  /*bfd0*/  @!P0 IADD3 R16, P2, R8.reuse, R16, RZ ;  /* 0x0000001008108210 */ /* 0x040fe40007f5e0ff */
[----:B------:R-:W-:Y:S02]  /*bfe0*/  @!P0 IADD3 R9, P3, R8, R9, RZ ;  /* 0x0000000908098210 */ /* 0x000fe40007f7e0ff */
[----:B------:R-:W-:Y:S01]  /*bff0*/  @!P0 IADD3.X R20, R4, R17, R20, P2, !PT ;  /* 0x0000001104148210 */ /* 0x000fe200017fe414 */
[----:B------:R-:W-:Y:S01]  /*c000*/  @!P0 IMAD.MOV.U32 R17, RZ, RZ, c[0x0][0x1a4] ;  /* 0x00006900ff118624 */ /* 0x000fe200078e00ff */
[----:B------:R-:W-:Y:S01]  /*c010*/  @!P0 IADD3 R11, P2, R8, R11, RZ ;  /* 0x0000000b080b8210 */ /* 0x000fe20007f5e0ff */
[C---:B------:R-:W-:Y:S01]  /*c020*/  @!P0 IMAD.X R7, R4.reuse, 0x1, R7, P3 ;  /* 0x0000000104078824 */ /* 0x040fe200018e0607 */
[----:B------:R-:W-:Y:S01]  /*c030*/  @!P0 IADD3.X R5, R4, R5, R15, P1, !PT ;  /* 0x0000000504058210 */ /* 0x000fe20000ffe40f */
[----:B------:R-:W-:Y:S01]  /*c040*/  @!P0 IMAD R17, R17, 0xf0, RZ ;  /* 0x000000f011118824 */ /* 0x000fe200078e02ff */
[----:B------:R-:W-:Y:S01]  /*c050*/  @!P0 IADD3 R13, P1, R8, R13, RZ ;  /* 0x0000000d080d8210 */ /* 0x000fe20007f3e0ff */
[----:B------:R-:W-:Y:S01]  /*c060*/  @!P0 IMAD.X R10, R4, 0x1, R10, P2 ;  /* 0x00000001040a8824 */ /* 0x000fe200010e060a */
[----:B------:R-:W-:-:S02]  /*c070*/  @!P0 LEA R40, P3, R11, c[0x0][0x170], 0x1 ;  /* 0x00005c000b288a11 */ /* 0x000fc400078608ff */
[----:B------:R-:W-:Y:S01]  /*c080*/  @!P0 LEA R42, P4, R9, c[0x0][0x170], 0x1 ;  /* 0x00005c00092a8a11 */ /* 0x000fe200078808ff */
[----:B------:R-:W-:Y:S01]  /*c090*/  @!P0 IMAD.X R12, R4, 0x1, R12, P1 ;  /* 0x00000001040c8824 */ /* 0x000fe200008e060c */
[----:B------:R-:W-:Y:S02]  /*c0a0*/  @!P0 IADD3 R8, P1, R8, R36, RZ ;  /* 0x0000002408088210 */ /* 0x000fe40007f3e0ff */
[----:B------:R-:W-:Y:S02]  /*c0b0*/  @!P0 LEA R36, P2, R13, c[0x0][0x170], 0x1 ;  /* 0x00005c000d248a11 */ /* 0x000fe400078408ff */
[----:B------:R-:W-:Y:S02]  /*c0c0*/  @!P0 LEA.HI.X R41, R11, c[0x0][0x174], R10, 0x1, P3 ;  /* 0x00005d000b298a11 */ /* 0x000fe400018f0c0a */
[----:B------:R-:W-:Y:S02]  /*c0d0*/  @!P0 LEA R44, P3, R22, c[0x0][0x170], 0x1 ;  /* 0x00005c00162c8a11 */ /* 0x000fe400078608ff */
[----:B------:R-:W-:-:S02]  /*c0e0*/  @!P0 IADD3.X R17, R4, R37, R17, P1, !PT ;  /* 0x0000002504118210 */ /* 0x000fc40000ffe411 */
[----:B------:R-:W-:Y:S02]  /*c0f0*/  @!P0 LEA.HI.X R43, R9, c[0x0][0x174], R7, 0x1, P4 ;  /* 0x00005d00092b8a11 */ /* 0x000fe400020f0c07 */
        /* <DEDUP_REMOVED lines=9> */
[----:B------:R-:W-:-:S02]  /*c190*/  @!P0 LEA.HI.X R13, R24, c[0x0][0x174], R23, 0x1, P2 ;  /* 0x00005d00180d8a11 */ /* 0x000fc400010f0c17 */
[----:B--2---:R-:W-:Y:S01]  /*c1a0*/  @!P0 LEA R38, P4, R28, c[0x0][0x170], 0x1 ;  /* 0x00005c001c268a11 */ /* 0x004fe200078808ff */
        /* <DEDUP_REMOVED lines=25> */
[----:B------:R-:W-:-:S02]  /*c340*/  @!P0 LEA R28, P2, R14, c[0x0][0x170], 0x1 ;  /* 0x00005c000e1c8a11 */ /* 0x000fc400078408ff */
[----:B------:R-:W-:Y:S01]  /*c350*/  @!P0 LEA.HI.X R33, R18, c[0x0][0x174], R6, 0x1, P4 ;  /* 0x00005d0012218a11 */ /* 0x000fe200020f0c06 */
[----:B------:R-:W-:Y:S01]  /*c360*/  @!PT LDS RZ, [RZ] ;  /* 0x00000000fffff984 */ /* 0x000fe20000000800 */
[----:B------:R-:W-:Y:S01]  /*c370*/  @!PT LDS RZ, [RZ] ;  /* 0x00000000fffff984 */ /* 0x000fe20000000800 */
[----:B------:R-:W-:Y:S01]  /*c380*/  @!PT LDS RZ, [RZ] ;  /* 0x00000000fffff984 */ /* 0x000fe20000000800 */
[----:B------:R4:W-:Y:S01]  /*c390*/  @!P0 LDGSTS.E.BYPASS.LTC128B.128 [R243+0xd000], [R10.64] ;  /* 0x0d0000000af38fae */ /* 0x0009e2000b901d54 */
[----:B------:R-:W-:Y:S02]  /*c3a0*/  @!P0 LEA R4, P1, R8, c[0x0][0x170], 0x1 ;  /* 0x00005c0008048a11 */ /* 0x000fe400078208ff */
        /* <DEDUP_REMOVED lines=49> */
[----:B------:R-:W4:Y:S04]  /*c6c0*/  LDSM.16.M88.4 R84, [R241+0x2000] ;  /* 0x00200000f154783b */ /* 0x000f280000000200 */
[----:B------:R-:W4:Y:S04]  /*c6d0*/  LDSM.16.M88.4 R60, [R241+0x3800] ;  /* 0x00380000f13c783b */ /* 0x000f280000000200 */
[----:B------:R-:W4:Y:S04]  /*c6e0*/  LDSM.16.M88.4 R76, [R241+0x2800] ;  /* 0x00280000f14c783b */ /* 0x000f280000000200 */
[----:B------:R-:W4:Y:S04]  /*c6f0*/  LDSM.16.M88.4 R68, [R241+0x3000] ;  /* 0x00300000f144783b */ /* 0x000f280000000200 */
[----:B------:R-:W4:Y:S04]  /*c700*/  LDSM.16.M88.4 R52, [R241+0x4000] ;  /* 0x00400000f134783b */ /* 0x000f280000000200 */
[----:B--2---:R-:W2:Y:S04]  /*c710*/  LDSM.16.M88.4 R44, [R241+0x4800] ;  /* 0x00480000f12c783b */ /* 0x004ea80000000200 */
[----:B-----5:R-:W5:Y:S04]  /*c720*/  LDSM.16.M88.4 R36, [R241+0x5000] ;  /* 0x00500000f124783b */ /* 0x020f680000000200 */
[----:B-1----:R-:W1:Y:S04]  /*c730*/  LDSM.16.M88.4 R28, [R241+0x5800] ;  /* 0x00580000f11c783b */ /* 0x002e680000000200 */
[----:B------:R-:W1:Y:S04]  /*c740*/  LDSM.16.M88.4 R20, [R241+0x6000] ;  /* 0x00600000f114783b */ /* 0x000e680000000200 */
[----:B---3--:R-:W3:Y:S04]  /*c750*/  LDSM.16.M88.4 R12, [R241+0x6800] ;  /* 0x00680000f10c783b */ /* 0x008ee80000000200 */
[----:B------:R-:W1:Y:S01]  /*c760*/  LDSM.16.M88.4 R4, [R241+0x7000] ;  /* 0x00700000f104783b */ /* 0x000e620000000200 */
[C---:B----4-:R-:W-:Y:S03]  /*c770*/  HMMA.16816.F32 R88, R116.reuse, R84, RZ ;  /* 0x000000547458723c */ /* 0x050fe600000018ff */
[----:B------:R-:W4:Y:S04]  /*c780*/  LDSM.16.M88.4 R188, [R241+0x7800] ;  /* 0x00780000f1bc783b */ /* 0x000f280000000200 */
[----:B------:R-:W1:Y:S01]  /*c790*/  LDSM.16.M88.4 R180, [R241+0x8000] ;  /* 0x00800000f1b4783b */ /* 0x000e620000000200 */
[C---:B------:R-:W-:Y:S03]  /*c7a0*/  HMMA.16816.F32 R84, R116.reuse, R86, RZ ;  /* 0x000000567454723c */ /* 0x040fe600000018ff */
[----:B------:R-:W1:Y:S04]  /*c7b0*/  LDSM.16.M88.4 R168, [R241+0x8800] ;  /* 0x00880000f1a8783b */ /* 0x000e680000000200 */
[----:B------:R-:W1:Y:S01]  /*c7c0*/  LDSM.16.M88.4 R124, [R241+0x9000] ;  /* 0x00900000f17c783b */ /* 0x000e620000000200 */
[C---:B------:R-:W-:Y:S03]  /*c7d0*/  HMMA.16816.F32 R64, R116.reuse, R60, RZ ;  /* 0x0000003c7440723c */ /* 0x040fe600000018ff */
[----:B------:R-:W1:Y:S04]  /*c7e0*/  LDSM.16.M88.4 R112, [R241+0x9800] ;  /* 0x00980000f170783b */ /* 0x000e680000000200 */
[----:B------:R-:W-:Y:S01]  /*c7f0*/  LDSM.16.M88.4 R100, [R200] ;  /* 0x00000000c864783b */ /* 0x000fe20000000200 */
[C---:B------:R-:W-:Y:S03]  /*c800*/  HMMA.16816.F32 R60, R116.reuse, R62, RZ ;  /* 0x0000003e743c723c */ /* 0x040fe600000018ff */
[----:B------:R-:W1:Y:S04]  /*c810*/  LDSM.16.M88.4 R108, [R235+0x2000] ;  /* 0x00200000eb6c783b */ /* 0x000e680000000200 */
[----:B------:R-:W1:Y:S01]  /*c820*/  LDSM.16.M88.4 R92, [R235+0x3800] ;  /* 0x00380000eb5c783b */ /* 0x000e620000000200 */
[C---:B------:R-:W-:Y:S03]  /*c830*/  HMMA.16816.F32 R80, R116.reuse, R76, RZ ;  /* 0x0000004c7450723c */ /* 0x040fe600000018ff */
[----:B------:R-:W3:Y:S04]  /*c840*/  LDSM.16.M88.4 R104, [R235+0x2800] ;  /* 0x00280000eb68783b */ /* 0x000ee80000000200 */
[----:B------:R-:W3:Y:S01]  /*c850*/  LDSM.16.M88.4 R96, [R235+0x3000] ;  /* 0x00300000eb60783b */ /* 0x000ee20000000200 */
[C---:B------:R-:W-:Y:S03]  /*c860*/  HMMA.16816.F32 R72, R116.reuse, R68, RZ ;  /* 0x000000447448723c */ /* 0x040fe600000018ff */
[----:B------:R-:W-:Y:S04]  /*c870*/  LDSM.16.M88.4 R208, [R235+0x5800] ;  /* 0x00580000ebd0783b */ /* 0x000fe80000000200 */
[----:B------:R-:W-:Y:S01]  /*c880*/  LDSM.16.M88.4 R204, [R235+0x6000] ;  /* 0x00600000ebcc783b */ /* 0x000fe20000000200 */
[C---:B------:R-:W-:Y:S03]  /*c890*/  HMMA.16816.F32 R56, R116.reuse, R52, RZ ;  /* 0x000000347438723c */ /* 0x040fe600000018ff */
[----:B------:R-:W-:Y:S04]  /*c8a0*/  LDSM.16.M88.4 R200, [R235+0x6800] ;  /* 0x00680000ebc8783b */ /* 0x000fe80000000200 */
[----:B------:R-:W-:Y:S01]  /*c8b0*/  LDSM.16.M88.4 R196, [R235+0x7000] ;  /* 0x00700000ebc4783b */ /* 0x000fe20000000200 */
[C---:B--2---:R-:W-:Y:S03]  /*c8c0*/  HMMA.16816.F32 R48, R116.reuse, R44, RZ ;  /* 0x0000002c7430723c */ /* 0x044fe600000018ff */
[----:B------:R-:W0:Y:S05]  /*c8d0*/  LDGDEPBAR ;  /* 0x00000000000079af */ /* 0x000e2a0000000000 */
[C---:B-----5:R-:W-:Y:S08]  /*c8e0*/  HMMA.16816.F32 R40, R116.reuse, R36, RZ ;  /* 0x000000247428723c */ /* 0x060ff000000018ff */
[C---:B-1----:R-:W-:Y:S08]  /*c8f0*/  HMMA.16816.F32 R32, R116.reuse, R28, RZ ;  /* 0x0000001c7420723c */ /* 0x042ff000000018ff */
[C---:B------:R-:W-:Y:S08]  /*c900*/  HMMA.16816.F32 R24, R116.reuse, R20, RZ ;  /* 0x000000147418723c */ /* 0x040ff000000018ff */
[C---:B---3--:R-:W-:Y:S08]  /*c910*/  HMMA.16816.F32 R16, R116.reuse, R12, RZ ;  /* 0x0000000c7410723c */ /* 0x048ff000000018ff */
        /* <DEDUP_REMOVED lines=43> */
[----:B------:R-:W-:Y:S07]  /*cbd0*/  LDSM.16.M88.4 R208, [R240] ;  /* 0x00000000f0d0783b */ /* 0x000fee0000000200 */
[C---:B------:R-:W-:Y:S01]  /*cbe0*/  HMMA.16816.F32 R180, R100.reuse, R94, R180 ;  /* 0x0000005e64b4723c */ /* 0x040fe200000018b4 */
[----:B------:R-:W3:Y:S07]  /*cbf0*/  LDSM.16.M88.4 R92, [R92] ;  /* 0x000000005c5c783b */ /* 0x000eee0000000200 */
[C---:B------:R-:W-:Y:S07]  /*cc00*/  HMMA.16816.F32 R24, R100.reuse, R204, R24 ;  /* 0x000000cc6418723c */ /* 0x040fee0000001818 */
[C---:B------:R-:W-:Y:S01]  /*cc10*/  IADD3 R204, R239.reuse, 0x1000, RZ ;  /* 0x00001000efcc7810 */ /* 0x040fe20007ffe0ff */
[C---:B------:R-:W-:Y:S05]  /*cc20*/  HMMA.16816.F32 R20, R100.reuse, R206, R20 ;  /* 0x000000ce6414723c */ /* 0x040fea0000001814 */
[----:B------:R-:W2:Y:S03]  /*cc30*/  LDSM.16.M88.4 R204, [R204] ;  /* 0x00000000cccc783b */ /* 0x000ea60000000200 */
[C---:B----4-:R-:W-:Y:S08]  /*cc40*/  HMMA.16816.F32 R40, R100.reuse, R104, R40 ;  /* 0x000000686428723c */ /* 0x050ff00000001828 */
[C---:B------:R-:W-:Y:S01]  /*cc50*/  HMMA.16816.F32 R36, R100.reuse, R106, R36 ;  /* 0x0000006a6424723c */ /* 0x040fe20000001824 */
[----:B------:R-:W4:Y:S07]  /*cc60*/  LDSM.16.M88.4 R104, [R235+0x9800] ;  /* 0x00980000eb68783b */ /* 0x000f2e0000000200 */
[C---:B-----5:R-:W-:Y:S08]  /*cc70*/  HMMA.16816.F32 R192, R100.reuse, R96, R192 ;  /* 0x0000006064c0723c */ /* 0x060ff000000018c0 */
[C---:B------:R-:W-:Y:S01]  /*cc80*/  HMMA.16816.F32 R188, R100.reuse, R98, R188 ;  /* 0x0000006264bc723c */ /* 0x040fe200000018bc */
[----:B------:R-:W5:Y:S07]  /*cc90*/  LDSM.16.M88.4 R96, [R239] ;  /* 0x00000000ef60783b */ /* 0x000f6e0000000200 */
[C---:B-1----:R-:W-:Y:S07]  /*cca0*/  HMMA.16816.F32 R172, R100.reuse, R112, R172 ;  /* 0x0000007064ac723c */ /* 0x042fee00000018ac */
[C---:B------:R-:W-:Y:S01]  /*ccb0*/  IADD3 R112, R239.reuse, 0x2800, RZ ;  /* 0x00002800ef707810 */ /* 0x040fe20007ffe0ff */
[C---:B--2---:R-:W-:Y:S07]  /*ccc0*/  HMMA.16816.F32 R128, R100.reuse, R108, R128 ;  /* 0x0000006c6480723c */ /* 0x044fee0000001880 */
[C---:B------:R-:W-:Y:S01]  /*ccd0*/  IADD3 R108, R239.reuse, 0x3000, RZ ;  /* 0x00003000ef6c7810 */ /* 0x040fe20007ffe0ff */
[C---:B------:R-:W-:Y:S01]  /*cce0*/  HMMA.16816.F32 R168, R100.reuse, R114, R168 ;  /* 0x0000007264a8723c */ /* 0x040fe200000018a8 */
[----:B------:R-:W1:Y:S07]  /*ccf0*/  LDSM.16.M88.4 R112, [R112] ;  /* 0x000000007070783b */ /* 0x000e6e0000000200 */
[----:B------:R-:W-:Y:S01]  /*cd00*/  HMMA.16816.F32 R124, R100, R110, R124 ;  /* 0x0000006e647c723c */ /* 0x000fe2000000187c */
[----:B------:R-:W2:Y:S07]  /*cd10*/  LDSM.16.M88.4 R108, [R108] ;  /* 0x000000006c6c783b */ /* 0x000eae0000000200 */
[C---:B---3--:R-:W-:Y:S08]  /*cd20*/  HMMA.16816.F32 R80, R208.reuse, R92, R80 ;  /* 0x0000005cd050723c */ /* 0x048ff00000001850 */
[----:B------:R-:W-:Y:S01]  /*cd30*/  HMMA.16816.F32 R76, R208, R94, R76 ;  /* 0x0000005ed04c723c */ /* 0x000fe2000000184c */
[----:B------:R-:W3:Y:S07]  /*cd40*/  LDSM.16.M88.4 R92, [R228] ;  /* 0x00000000e45c783b */ /* 0x000eee0000000200 */
[C---:B------:R-:W-:Y:S07]  /*cd50*/  HMMA.16816.F32 R16, R100.reuse, R200, R16 ;  /* 0x000000c86410723c */ /* 0x040fee0000001810 */
[C---:B------:R-:W-:Y:S01]  /*cd60*/  IADD3 R200, R239.reuse, 0x1800, RZ ;  /* 0x00001800efc87810 */ /* 0x040fe20007ffe0ff */
[C---:B------:R-:W-:Y:S07]  /*cd70*/  HMMA.16816.F32 R8, R100.reuse, R196, R8 ;  /* 0x000000c46408723c */ /* 0x040fee0000001808 */
[----:B------:R-:W-:Y:S01]  /*cd80*/  IADD3 R196, R239, 0x2000, RZ ;  /* 0x00002000efc47810 */ /* 0x000fe20007ffe0ff */
[----:B------:R-:W-:Y:S01]  /*cd90*/  HMMA.16816.F32 R12, R100, R202, R12 ;  /* 0x000000ca640c723c */ /* 0x000fe2000000180c */
[----:B------:R-:W1:Y:S07]  /*cda0*/  LDSM.16.M88.4 R200, [R200] ;  /* 0x00000000c8c8783b */ /* 0x000e6e0000000200 */
[C---:B------:R-:W-:Y:S08]  /*cdb0*/  HMMA.16816.F32 R72, R208.reuse, R204, R72 ;  /* 0x000000ccd048723c */ /* 0x040ff00000001848 */
[----:B------:R-:W-:Y:S01]  /*cdc0*/  HMMA.16816.F32 R68, R208, R206, R68 ;  /* 0x000000ced044723c */ /* 0x000fe20000001844 */
[----:B------:R-:W1:Y:S07]  /*cdd0*/  LDSM.16.M88.4 R204, [R227] ;  /* 0x00000000e3cc783b */ /* 0x000e6e0000000200 */
[C---:B------:R-:W-:Y:S01]  /*cde0*/  HMMA.16816.F32 R4, R100.reuse, R198, R4 ;  /* 0x000000c66404723c */ /* 0x040fe20000001804 */
[----:B------:R-:W2:Y:S07]  /*cdf0*/  LDSM.16.M88.4 R196, [R196] ;  /* 0x00000000c4c4783b */ /* 0x000eae0000000200 */
[C---:B----4-:R-:W-:Y:S08]  /*ce00*/  HMMA.16816.F32 R120, R100.reuse, R104, R120 ;  /* 0x000000686478723c */ /* 0x050ff00000001878 */
[----:B------:R-:W-:Y:S01]  /*ce10*/  HMMA.16816.F32 R116, R100, R106, R116 ;  /* 0x0000006a6474723c */ /* 0x000fe20000001874 */
[----:B------:R-:W4:Y:S04]  /*ce20*/  LDSM.16.M88.4 R100, [R230] ;  /* 0x00000000e664783b */ /* 0x000f280000000200 */
[----:B------:R-:W-:Y:S03]  /*ce30*/  LDSM.16.M88.4 R104, [R231] ;  /* 0x00000000e768783b */ /* 0x000fe60000000200 */
[C---:B-----5:R-:W-:Y:S08]  /*ce40*/  HMMA.16816.F32 R88, R208.reuse, R96, R88 ;  /* 0x00000060d058723c */ /* 0x060ff00000001858 */
[C---:B------:R-:W-:Y:S01]  /*ce50*/  HMMA.16816.F32 R84, R208.reuse, R98, R84 ;  /* 0x00000062d054723c */ /* 0x040fe20000001854 */
[----:B------:R-:W5:Y:S07]  /*ce60*/  LDSM.16.M88.4 R96, [R229] ;  /* 0x00000000e560783b */ /* 0x000f6e0000000200 */
[C---:B-1----:R-:W-:Y:S08]  /*ce70*/  HMMA.16816.F32 R48, R208.reuse, R112, R48 ;  /* 0x00000070d030723c */ /* 0x042ff00000001830 */
[C---:B------:R-:W-:Y:S01]  /*ce80*/  HMMA.16816.F32 R44, R208.reuse, R114, R44 ;  /* 0x00000072d02c723c */ /* 0x040fe2000000182c */
[----:B------:R-:W-:Y:S07]  /*ce90*/  LDSM.16.M88.4 R112, [R238] ;  /* 0x00000000ee70783b */ /* 0x000fee0000000200 */
[C---:B--2---:R-:W-:Y:S08]  /*cea0*/  HMMA.16816.F32 R40, R208.reuse, R108, R40 ;  /* 0x0000006cd028723c */ /* 0x044ff00000001828 */
[C---:B------:R-:W-:Y:S01]  /*ceb0*/  HMMA.16816.F32 R36, R208.reuse, R110, R36 ;  /* 0x0000006ed024723c */ /* 0x040fe20000001824 */
[----:B------:R-:W1:Y:S07]  /*cec0*/  LDSM.16.M88.4 R108, [R166] ;  /* 0x00000000a66c783b */ /* 0x000e6e0000000200 */
[C---:B---3--:R-:W-:Y:S08]  /*ced0*/  HMMA.16816.F32 R8, R208.reuse, R92, R8 ;  /* 0x0000005cd008723c */ /* 0x048ff00000001808 */
[C---:B------:R-:W-:Y:S01]  /*cee0*/  HMMA.16816.F32 R4, R208.reuse, R94, R4 ;  /* 0x0000005ed004723c */ /* 0x040fe20000001804 */
[----:B------:R-:W2:Y:S07]  /*cef0*/  LDSM.16.M88.4 R92, [R166+0x2000] ;  /* 0x00200000a65c783b */ /* 0x000eae0000000200 */
[C---:B------:R-:W-:Y:S08]  /*cf00*/  HMMA.16816.F32 R64, R208.reuse, R200, R64 ;  /* 0x000000c8d040723c */ /* 0x040ff00000001840 */
[C---:B------:R-:W-:Y:S01]  /*cf10*/  HMMA.16816.F32 R60, R208.reuse, R202, R60 ;  /* 0x000000cad03c723c */ /* 0x040fe2000000183c */
[----:B------:R-:W3:Y:S07]  /*cf20*/  LDSM.16.M88.4 R200, [R226] ;  /* 0x00000000e2c8783b */ /* 0x000eee0000000200 */
[C---:B------:R-:W-:Y:S01]  /*cf30*/  HMMA.16816.F32 R192, R208.reuse, R204, R192 ;  /* 0x000000ccd0c0723c */ /* 0x040fe200000018c0 */
[----:B------:R-:W1:Y:S07]  /*cf40*/  S2R R204, SR_TID.X ;  /* 0x0000000000cc7919 */ /* 0x000e6e0000002100 */
[C---:B------:R-:W-:Y:S08]  /*cf50*/  HMMA.16816.F32 R56, R208.reuse, R196, R56 ;  /* 0x000000c4d038723c */ /* 0x040ff00000001838 */
[C---:B----4-:R-:W-:Y:S08]  /*cf60*/  HMMA.16816.F32 R24, R208.reuse, R100, R24 ;  /* 0x00000064d018723c */ /* 0x050ff00000001818 */
[C---:B------:R-:W-:Y:S01]  /*cf70*/  HMMA.16816.F32 R20, R208.reuse, R102, R20 ;  /* 0x00000066d014723c */ /* 0x040fe20000001814 */
[----:B------:R-:W4:Y:S07]  /*cf80*/  LDSM.16.M88.4 R100, [R166+0x1000] ;  /* 0x00100000a664783b */ /* 0x000f2e0000000200 */
[C---:B-----5:R-:W-:Y:S08]  /*cf90*/  HMMA.16816.F32 R16, R208.reuse, R96, R16 ;  /* 0x00000060d010723c */ /* 0x060ff00000001810 */
[C---:B------:R-:W-:Y:S01]  /*cfa0*/  HMMA.16816.F32 R12, R208.reuse, R98, R12 ;  /* 0x00000062d00c723c */ /* 0x040fe2000000180c */
[----:B------:R-:W5:Y:S07]  /*cfb0*/  LDSM.16.M88.4 R96, [R166+0x1800] ;  /* 0x00180000a660783b */ /* 0x000f6e0000000200 */
[C---:B------:R-:W-:Y:S01]  /*cfc0*/  HMMA.16816.F32 R52, R208.reuse, R198, R52 ;  /* 0x000000c6d034723c */ /* 0x040fe20000001834 */
[----:B------:R-:W-:Y:S07]  /*cfd0*/  LDSM.16.M88.4 R196, [R225] ;  /* 0x00000000e1c4783b */ /* 0x000fee0000000200 */
[C---:B------:R-:W-:Y:S08]  /*cfe0*/  HMMA.16816.F32 R32, R208.reuse, R104, R32 ;  /* 0x00000068d020723c */ /* 0x040ff00000001820 */
[----:B------:R-:W-:Y:S01]  /*cff0*/  HMMA.16816.F32 R28, R208, R106, R28 ;  /* 0x0000006ad01c723c */ /* 0x000fe2000000181c */
[----:B------:R-:W4:Y:S07]  /*d000*/  LDSM.16.M88.4 R104, [R166+0x800] ;  /* 0x00080000a668783b */ /* 0x000f2e0000000200 */
[C---:B-1----:R-:W-:Y:S07]  /*d010*/  HMMA.16816.F32 R88, R112.reuse, R108, R88 ;  /* 0x0000006c7058723c */ /* 0x042fee0000001858 */
[----:B------:R-:W-:Y:S01]  /*d020*/  IMAD.SHL.U32 R108, R204, 0x2, RZ ;  /* 0x00000002cc6c7824 */ /* 0x000fe200078e00ff */
[----:B--2---:R-:W-:Y:S04]  /*d030*/  HMMA.16816.F32 R56, R112, R92, R56 ;  /* 0x0000005c7038723c */ /* 0x004fe80000001838 */
[----:B------:R-:W-:-:S03]  /*d040*/  LOP3.LUT R108, R108, 0x6, RZ, 0xc0, !PT ;  /* 0x000000066c6c7812 */ /* 0x000fc600078ec0ff */
[----:B------:R-:W-:Y:S01]  /*d050*/  IMAD.U32 R92, RZ, RZ, UR5 ;  /* 0x00000005ff5c7e24 */ /* 0x000fe2000f8e00ff */
[----:B------:R-:W-:Y:S01]  /*d060*/  HMMA.16816.F32 R84, R112, R110, R84 ;  /* 0x0000006e7054723c */ /* 0x000fe20000001854 */
[----:B------:R-:W-:-:S03]  /*d070*/  LOP3.LUT R249, R108, UR5, RZ, 0xfc, !PT ;  /* 0x000000056cf97c12 */ /* 0x000fc6000f8efcff */
[----:B------:R-:W-:-:S04]  /*d080*/  LOP3.LUT R92, R92, 0x8, R108, 0xfe, !PT ;  /* 0x000000085c5c7812 */ /* 0x000fc800078efe6c */
[----:B------:R-:W-:Y:S01]  /*d090*/  HMMA.16816.F32 R52, R112, R94, R52 ;  /* 0x0000005e7034723c */ /* 0x000fe20000001834 */
[C---:B------:R-:W-:Y:S02]  /*d0a0*/  ISETP.GE.AND P6, PT, R92.reuse, R179, PT ;  /* 0x000000b35c00720c */ /* 0x040fe40003fc6270 */
[----:B------:R-:W-:Y:S02]  /*d0b0*/  ISETP.GE.AND P3, PT, R92, R178, PT ;  /* 0x000000b25c00720c */ /* 0x000fe40003f66270 */
[----:B------:R-:W1:Y:S03]  /*d0c0*/  LDSM.16.M88.4 R92, [R166+0x3800] ;  /* 0x00380000a65c783b */ /* 0x000e660000000200 */
[C---:B---3--:R-:W-:Y:S08]  /*d0d0*/  HMMA.16816.F32 R184, R208.reuse, R200, R184 ;  /* 0x000000c8d0b8723c */ /* 0x048ff000000018b8 */
[----:B------:R-:W-:Y:S01]  /*d0e0*/  HMMA.16816.F32 R180, R208, R202, R180 ;  /* 0x000000cad0b4723c */ /* 0x000fe200000018b4 */
[----:B------:R-:W2:Y:S07]  /*d0f0*/  LDSM.16.M88.4 R200, [R166+0x2800] ;  /* 0x00280000a6c8783b */ /* 0x000eae0000000200 */
[C---:B----4-:R-:W-:Y:S07]  /*d100*/  HMMA.16816.F32 R72, R112.reuse, R100, R72 ;  /* 0x000000647048723c */ /* 0x050fee0000001848 */
[C---:B------:R-:W-:Y:S01]  /*d110*/  IADD3 R100, R249.reuse, 0x1, RZ ;  /* 0x00000001f9647810 */ /* 0x040fe20007ffe0ff */
[----:B-----5:R-:W-:Y:S01]  /*d120*/  HMMA.16816.F32 R64, R112, R96, R64 ;  /* 0x000000607040723c */ /* 0x020fe20000001840 */
[----:B------:R-:W-:-:S02]  /*d130*/  IADD3 R101, R249, 0x9, RZ ;  /* 0x00000009f9657810 */ /* 0x000fc40007ffe0ff */
[CC--:B------:R-:W-:Y:S02]  /*d140*/  ISETP.GE.AND P1, PT, R100.reuse, R179.reuse, PT ;  /* 0x000000b36400720c */ /* 0x0c0fe40003f26270 */
[-C--:B------:R-:W-:Y:S02]  /*d150*/  ISETP.GE.AND P2, PT, R100, R178.reuse, PT ;  /* 0x000000b26400720c */ /* 0x080fe40003f46270 */
[C---:B------:R-:W-:Y:S01]  /*d160*/  ISETP.GE.AND P5, PT, R101.reuse, R179, PT ;  /* 0x000000b36500720c */ /* 0x040fe20003fa6270 */
[----:B------:R-:W-:Y:S01]  /*d170*/  HMMA.16816.F32 R60, R112, R98, R60 ;  /* 0x00000062703c723c */ /* 0x000fe2000000183c */
[----:B------:R-:W3:Y:S01]  /*d180*/  LDSM.16.M88.4 R96, [R166+0x3000] ;  /* 0x00300000a660783b */ /* 0x000ee20000000200 */
[----:B------:R-:W-:Y:S02]  /*d190*/  ISETP.GE.AND P4, PT, R101, R178, PT ;  /* 0x000000b26500720c */ /* 0x000fe40003f86270 */
[C---:B------:R-:W-:Y:S02]  /*d1a0*/  IADD3 R100, R249.reuse, 0x11, RZ ;  /* 0x00000011f9647810 */ /* 0x040fe40007ffe0ff */
[----:B------:R-:W-:-:S02]  /*d1b0*/  IADD3 R101, R249, 0x19, RZ ;  /* 0x00000019f9657810 */ /* 0x000fc40007ffe0ff */
[C---:B------:R-:W-:Y:S01]  /*d1c0*/  HMMA.16816.F32 R68, R112.reuse, R102, R68 ;  /* 0x000000667044723c */ /* 0x040fe20000001844 */
[----:B------:R-:W-:Y:S02]  /*d1d0*/  FSEL R85, R85, -INF , !P5 ;  /* 0xff80000055557808 */ /* 0x000fe40006800000 */
[----:B------:R-:W-:Y:S02]  /*d1e0*/  FSEL R248, R87, -INF , !P4 ;  /* 0xff80000057f87808 */ /* 0x000fe40006000000 */
[-C--:B------:R-:W-:Y:S02]  /*d1f0*/  ISETP.GE.AND P5, PT, R101, R179.reuse, PT ;  /* 0x000000b36500720c */ /* 0x080fe40003fa6270 */
[----:B------:R-:W-:Y:S01]  /*d200*/  FSEL R102, R89, -INF , !P1 ;  /* 0xff80000059667808 */ /* 0x000fe20004800000 */
[----:B------:R-:W-:Y:S01]  /*d210*/  HMMA.16816.F32 R80, R112, R104, R80 ;  /* 0x000000687050723c */ /* 0x000fe20000001850 */
[----:B------:R-:W-:Y:S02]  /*d220*/  FSEL R89, R91, -INF , !P2 ;  /* 0xff8000005b597808 */ /* 0x000fe40005000000 */
[C---:B------:R-:W-:Y:S01]  /*d230*/  ISETP.GE.AND P1, PT, R100.reuse, R179, PT ;  /* 0x000000b36400720c */ /* 0x040fe20003f26270 */
[----:B------:R-:W-:Y:S01]  /*d240*/  STL [R1+0x8], R102 ;  /* 0x0000086601007387 */ /* 0x000fe20000100800 */
[----:B------:R-:W-:-:S02]  /*d250*/  ISETP.GE.AND P2, PT, R100, R178, PT ;  /* 0x000000b26400720c */ /* 0x000fc40003f46270 */
[----:B------:R-:W-:Y:S01]  /*d260*/  ISETP.GE.AND P4, PT, R101, R178, PT ;  /* 0x000000b26500720c */ /* 0x000fe20003f86270 */
[----:B------:R-:W-:Y:S01]  /*d270*/  HMMA.16816.F32 R76, R112, R106, R76 ;  /* 0x0000006a704c723c */ /* 0x000fe2000000184c */
[----:B------:R-:W4:Y:S01]  /*d280*/  LDSM.16.M88.4 R100, [R166+0x4000] ;  /* 0x00400000a664783b */ /* 0x000f220000000200 */
[----:B------:R-:W-:-:S03]  /*d290*/  IADD3 R87, R249, 0x21, RZ ;  /* 0x00000021f9577810 */ /* 0x000fc60007ffe0ff */
[----:B------:R-:W-:Y:S03]  /*d2a0*/  STL [R1], R89 ;  /* 0x0000005901007387 */ /* 0x000fe60000100800 */
[C---:B-1----:R-:W-:Y:S01]  /*d2b0*/  HMMA.16816.F32 R32, R112.reuse, R92, R32 ;  /* 0x0000005c7020723c */ /* 0x042fe20000001820 */
[----:B------:R1:W-:Y:S04]  /*d2c0*/  STL [R1+0x4], R85 ;  /* 0x0000045501007387 */ /* 0x0003e80000100800 */
[----:B------:R-:W-:Y:S03]  /*d2d0*/  LDSM.16.M88.4 R104, [R167] ;  /* 0x00000000a768783b */ /* 0x000fe60000000200 */
[----:B------:R-:W-:Y:S01]  /*d2e0*/  HMMA.16816.F32 R28, R112, R94, R28 ;  /* 0x0000005e701c723c */ /* 0x000fe2000000181c */
[----:B------:R-:W5:Y:S01]  /*d2f0*/  LDSM.16.M88.4 R92, [R166+0x4800] ;  /* 0x00480000a65c783b */ /* 0x000f620000000200 */
[----:B------:R-:W-:-:S02]  /*d300*/  FSEL R245, R81, -INF , !P1 ;  /* 0xff80000051f57808 */ /* 0x000fc40004800000 */
[----:B------:R-:W-:Y:S02]  /*d310*/  FSEL R219, R83, -INF , !P2 ;  /* 0xff80000053db7808 */ /* 0x000fe40005000000 */
[----:B------:R-:W-:Y:S02]  /*d320*/  ISETP.GE.AND P1, PT, R87, R179, PT ;  /* 0x000000b35700720c */ /* 0x000fe40003f26270 */
[C---:B--2---:R-:W-:Y:S01]  /*d330*/  HMMA.16816.F32 R48, R112.reuse, R200, R48 ;  /* 0x000000c87030723c */ /* 0x044fe20000001830 */
[----:B------:R-:W-:Y:S02]  /*d340*/  FSEL R222, R77, -INF , !P5 ;  /* 0xff8000004dde7808 */ /* 0x000fe40006800000 */
[----:B------:R-:W-:Y:S02]  /*d350*/  FSEL R216, R79, -INF , !P4 ;  /* 0xff8000004fd87808 */ /* 0x000fe40006000000 */
[----:B------:R-:W-:Y:S02]  /*d360*/  ISETP.GE.AND P2, PT, R87, R178, PT ;  /* 0x000000b25700720c */ /* 0x000fe40003f46270 */
[C---:B------:R-:W-:Y:S01]  /*d370*/  IADD3 R77, R249.reuse, 0x31, RZ ;  /* 0x00000031f94d7810 */ /* 0x040fe20007ffe0ff */
[----:B------:R-:W-:Y:S01]  /*d380*/  HMMA.16816.F32 R44, R112, R202, R44 ;  /* 0x000000ca702c723c */ /* 0x000fe2000000182c */
[----:B------:R-:W-:-:S02]  /*d390*/  IADD3 R79, R249, 0x39, RZ ;  /* 0x00000039f94f7810 */ /* 0x000fc40007ffe0ff */
[----:B-1----:R-:W-:Y:S02]  /*d3a0*/  IADD3 R85, R249, 0x29, RZ ;  /* 0x00000029f9557810 */ /* 0x002fe40007ffe0ff */
[----:B------:R-:W-:Y:S01]  /*d3b0*/  FSEL R214, R73, -INF , !P1 ;  /* 0xff80000049d67808 */ /* 0x000fe20004800000 */
[----:B------:R-:W-:Y:S01]  /*d3c0*/  IMAD.U32 R73, RZ, RZ, UR5 ;  /* 0x00000005ff497e24 */ /* 0x000fe2000f8e00ff */
[C---:B------:R-:W-:Y:S01]  /*d3d0*/  ISETP.GE.AND P5, PT, R85.reuse, R179, PT ;  /* 0x000000b35500720c */ /* 0x040fe20003fa6270 */
[----:B---3--:R-:W-:Y:S01]  /*d3e0*/  HMMA.16816.F32 R40, R112, R96, R40 ;  /* 0x000000607028723c */ /* 0x008fe20000001828 */
[----:B------:R-:W-:Y:S02]  /*d3f0*/  ISETP.GE.AND P4, PT, R85, R178, PT ;  /* 0x000000b25500720c */ /* 0x000fe40003f86270 */
[----:B------:R-:W-:Y:S02]  /*d400*/  FSEL R213, R69, -INF , !P5 ;  /* 0xff80000045d57808 */ /* 0x000fe40006800000 */
[----:B------:R-:W-:-:S02]  /*d410*/  FSEL R205, R71, -INF , !P4 ;  /* 0xff80000047cd7808 */ /* 0x000fc40006000000 */
[-C--:B------:R-:W-:Y:S01]  /*d420*/  ISETP.GE.AND P1, PT, R77, R179.reuse, PT ;  /* 0x000000b34d00720c */ /* 0x080fe20003f26270 */
[----:B------:R-:W-:Y:S01]  /*d430*/  HMMA.16816.F32 R36, R112, R98, R36 ;  /* 0x000000627024723c */ /* 0x000fe20000001824 */
[----:B------:R-:W1:Y:S01]  /*d440*/  LDSM.16.M88.4 R96, [R224] ;  /* 0x00000000e060783b */ /* 0x000e620000000200 */
[C---:B------:R-:W-:Y:S02]  /*d450*/  ISETP.GE.AND P5, PT, R79.reuse, R179, PT ;  /* 0x000000b34f00720c */ /* 0x040fe40003fa6270 */
[----:B------:R-:W-:Y:S02]  /*d460*/  ISETP.GE.AND P4, PT, R79, R178, PT ;  /* 0x000000b24f00720c */ /* 0x000fe40003f86270 */
[C---:B------:R-:W-:Y:S02]  /*d470*/  IADD3 R71, R249.reuse, 0x41, RZ ;  /* 0x00000041f9477810 */ /* 0x040fe40007ffe0ff */
[----:B------:R-:W-:Y:S01]  /*d480*/  HMMA.16816.F32 R188, R208, R206, R188 ;  /* 0x000000ced0bc723c */ /* 0x000fe200000018bc */
[----:B------:R-:W-:-:S02]  /*d490*/  IADD3 R69, R249, 0x49, RZ ;  /* 0x00000049f9457810 */ /* 0x000fc40007ffe0ff */
[----:B------:R-:W-:Y:S02]  /*d4a0*/  FSEL R203, R65, -INF , !P1 ;  /* 0xff80000041cb7808 */ /* 0x000fe40004800000 */
[----:B------:R-:W-:Y:S02]  /*d4b0*/  FSEL R200, R61, -INF , !P5 ;  /* 0xff8000003dc87808 */ /* 0x000fe40006800000 */
[----:B------:R-:W-:Y:S01]  /*d4c0*/  FSEL R206, R75, -INF , !P2 ;  /* 0xff8000004bce7808 */ /* 0x000fe20005000000 */
[----:B------:R-:W-:Y:S01]  /*d4d0*/  HMMA.16816.F32 R172, R208, R196, R172 ;  /* 0x000000c4d0ac723c */ /* 0x000fe200000018ac */
[----:B------:R-:W-:Y:S01]  /*d4e0*/  ISETP.GE.AND P2, PT, R77, R178, PT ;  /* 0x000000b24d00720c */ /* 0x000fe20003f46270 */
[----:B------:R-:W-:Y:S01]  /*d4f0*/  IMAD.U32 R75, RZ, RZ, UR5 ;  /* 0x00000005ff4b7e24 */ /* 0x000fe2000f8e00ff */
[-C--:B------:R-:W-:Y:S02]  /*d500*/  ISETP.GE.AND P1, PT, R71, R179.reuse, PT ;  /* 0x000000b34700720c */ /* 0x080fe40003f26270 */
[----:B------:R-:W-:-:S02]  /*d510*/  ISETP.GE.AND P5, PT, R69, R179, PT ;  /* 0x000000b34500720c */ /* 0x000fc40003fa6270 */
[----:B------:R-:W-:Y:S01]  /*d520*/  FSEL R197, R67, -INF , !P2 ;  /* 0xff80000043c57808 */ /* 0x000fe20005000000 */
[C---:B----4-:R-:W-:Y:S01]  /*d530*/  HMMA.16816.F32 R24, R112.reuse, R100, R24 ;  /* 0x000000647018723c */ /* 0x050fe20000001818 */
[----:B------:R-:W-:Y:S02]  /*d540*/  FSEL R196, R63, -INF , !P4 ;  /* 0xff8000003fc47808 */ /* 0x000fe40006000000 */
[-C--:B------:R-:W-:Y:S02]  /*d550*/  ISETP.GE.AND P2, PT, R71, R178.reuse, PT ;  /* 0x000000b24700720c */ /* 0x080fe40003f46270 */
[----:B------:R-:W-:Y:S02]  /*d560*/  ISETP.GE.AND P4, PT, R69, R178, PT ;  /* 0x000000b24500720c */ /* 0x000fe40003f86270 */
[C---:B------:R-:W-:Y:S01]  /*d570*/  IADD3 R63, R249.reuse, 0x51, RZ ;  /* 0x00000051f93f7810 */ /* 0x040fe20007ffe0ff */
[----:B------:R-:W-:Y:S01]  /*d580*/  HMMA.16816.F32 R20, R112, R102, R20 ;  /* 0x000000667014723c */ /* 0x000fe20000001814 */
[----:B------:R-:W-:Y:S01]  /*d590*/  IADD3 R61, R249, 0x59, RZ ;  /* 0x00000059f93d7810 */ /* 0x000fe20007ffe0ff */
[----:B------:R-:W2:Y:S01]  /*d5a0*/  LDSM.16.M88.4 R100, [R166+0x5000] ;  /* 0x00500000a664783b */ /* 0x000ea20000000200 */
[----:B------:R-:W-:-:S02]  /*d5b0*/  FSEL R57, R57, -INF , !P1 ;  /* 0xff80000039397808 */ /* 0x000fc40004800000 */
[----:B------:R-:W-:Y:S02]  /*d5c0*/  FSEL R59, R59, -INF , !P2 ;  /* 0xff8000003b3b7808 */ /* 0x000fe40005000000 */
[----:B------:R-:W-:Y:S01]  /*d5d0*/  FSEL R53, R53, -INF , !P5 ;  /* 0xff80000035357808 */ /* 0x000fe20006800000 */
[----:B-----5:R-:W-:Y:S01]  /*d5e0*/  HMMA.16816.F32 R16, R112, R92, R16 ;  /* 0x0000005c7010723c */ /* 0x020fe20000001810 */
[----:B------:R-:W-:Y:S02]  /*d5f0*/  FSEL R55, R55, -INF , !P4 ;  /* 0xff80000037377808 */ /* 0x000fe40006000000 */
[CC--:B------:R-:W-:Y:S02]  /*d600*/  ISETP.GE.AND P1, PT, R63.reuse, R179.reuse, PT ;  /* 0x000000b33f00720c */ /* 0x0c0fe40003f26270 */
[-C--:B------:R-:W-:Y:S02]  /*d610*/  ISETP.GE.AND P2, PT, R63, R178.reuse, PT ;  /* 0x000000b23f00720c */ /* 0x080fe40003f46270 */
[C---:B------:R-:W-:Y:S01]  /*d620*/  ISETP.GE.AND P5, PT, R61.reuse, R179, PT ;  /* 0x000000b33d00720c */ /* 0x040fe20003fa6270 */
[----:B-1----:R-:W-:Y:S01]  /*d630*/  HMMA.16816.F32 R128, R208, R96, R128 ;  /* 0x00000060d080723c */ /* 0x002fe20000001880 */
[----:B------:R-:W-:-:S02]  /*d640*/  ISETP.GE.AND P4, PT, R61, R178, PT ;  /* 0x000000b23d00720c */ /* 0x000fc40003f86270 */
[----:B------:R-:W-:Y:S02]  /*d650*/  IADD3 R61, R249, 0x61, RZ ;  /* 0x00000061f93d7810 */ /* 0x000fe40007ffe0ff */
[----:B------:R-:W-:Y:S02]  /*d660*/  FSEL R49, R49, -INF , !P1 ;  /* 0xff80000031317808 */ /* 0x000fe40004800000 */
[----:B------:R-:W-:Y:S01]  /*d670*/  FSEL R51, R51, -INF , !P2 ;  /* 0xff80000033337808 */ /* 0x000fe20005000000 */
[----:B------:R-:W-:Y:S01]  /*d680*/  HMMA.16816.F32 R12, R112, R94, R12 ;  /* 0x0000005e700c723c */ /* 0x000fe2000000180c */
[----:B------:R-:W-:Y:S02]  /*d690*/  IADD3 R63, R249, 0x69, RZ ;  /* 0x00000069f93f7810 */ /* 0x000fe40007ffe0ff */
[C---:B------:R-:W-:Y:S02]  /*d6a0*/  ISETP.GE.AND P1, PT, R61.reuse, R179, PT ;  /* 0x000000b33d00720c */ /* 0x040fe40003f26270 */
[----:B------:R-:W-:-:S02]  /*d6b0*/  ISETP.GE.AND P2, PT, R61, R178, PT ;  /* 0x000000b23d00720c */ /* 0x000fc40003f46270 */
[----:B------:R-:W-:Y:S01]  /*d6c0*/  IADD3 R61, R249, 0x71, RZ ;  /* 0x00000071f93d7810 */ /* 0x000fe20007ffe0ff */
[C---:B------:R-:W-:Y:S01]  /*d6d0*/  HMMA.16816.F32 R168, R208.reuse, R198, R168 ;  /* 0x000000c6d0a8723c */ /* 0x040fe200000018a8 */
[----:B------:R-:W-:Y:S01]  /*d6e0*/  FSEL R65, R45, -INF , !P5 ;  /* 0xff8000002d417808 */ /* 0x000fe20006800000 */
[----:B------:R-:W-:Y:S01]  /*d6f0*/  IMAD.U32 R45, RZ, RZ, UR5 ;  /* 0x00000005ff2d7e24 */ /* 0x000fe2000f8e00ff */
[----:B------:R-:W-:Y:S02]  /*d700*/  ISETP.GE.AND P5, PT, R63, R179, PT ;  /* 0x000000b33f00720c */ /* 0x000fe40003fa6270 */
[----:B------:R-:W-:Y:S02]  /*d710*/  FSEL R67, R47, -INF , !P4 ;  /* 0xff8000002f437808 */ /* 0x000fe40006000000 */
[----:B------:R-:W-:Y:S01]  /*d720*/  FSEL R41, R41, -INF , !P1 ;  /* 0xff80000029297808 */ /* 0x000fe20004800000 */
[----:B------:R-:W-:Y:S01]  /*d730*/  HMMA.16816.F32 R124, R208, R98, R124 ;  /* 0x00000062d07c723c */ /* 0x000fe2000000187c */
[----:B------:R-:W-:-:S02]  /*d740*/  IADD3 R47, R249, 0x79, RZ ;  /* 0x00000079f92f7810 */ /* 0x000fc40007ffe0ff */
[-C--:B------:R-:W-:Y:S02]  /*d750*/  ISETP.GE.AND P1, PT, R61, R179.reuse, PT ;  /* 0x000000b33d00720c */ /* 0x080fe40003f26270 */
[----:B------:R-:W-:Y:S02]  /*d760*/  ISETP.GE.AND P4, PT, R63, R178, PT ;  /* 0x000000b23f00720c */ /* 0x000fe40003f86270 */
[----:B------:R-:W-:Y:S01]  /*d770*/  FSEL R37, R37, -INF , !P5 ;  /* 0xff80000025257808 */ /* 0x000fe20006800000 */
[----:B--2---:R-:W-:Y:S01]  /*d780*/  HMMA.16816.F32 R8, R112, R100, R8 ;  /* 0x000000647008723c */ /* 0x004fe20000001808 */
[----:B------:R-:W-:Y:S02]  /*d790*/  ISETP.GE.AND P5, PT, R47, R179, PT ;  /* 0x000000b32f00720c */ /* 0x000fe40003fa6270 */
[----:B------:R-:W-:Y:S02]  /*d7a0*/  FSEL R81, R33, -INF , !P1 ;  /* 0xff80000021517808 */ /* 0x000fe40004800000 */
[----:B------:R-:W-:-:S02]  /*d7b0*/  IADD3 R33, R249, 0x81, RZ ;  /* 0x00000081f9217810 */ /* 0x000fc40007ffe0ff */
[----:B------:R-:W-:Y:S01]  /*d7c0*/  FSEL R39, R39, -INF , !P4 ;  /* 0xff80000027277808 */ /* 0x000fe20006000000 */
[----:B------:R-:W-:Y:S01]  /*d7d0*/  HMMA.16816.F32 R4, R112, R102, R4 ;  /* 0x000000667004723c */ /* 0x000fe20000001804 */
[-C--:B------:R-:W-:Y:S01]  /*d7e0*/  ISETP.GE.AND P4, PT, R47, R178.reuse, PT ;  /* 0x000000b22f00720c */ /* 0x080fe20003f86270 */
[----:B------:R-:W-:Y:S01]  /*d7f0*/  IMAD.U32 R47, RZ, RZ, UR5 ;  /* 0x00000005ff2f7e24 */ /* 0x000fe2000f8e00ff */
[----:B------:R-:W-:Y:S02]  /*d800*/  FSEL R85, R29, -INF , !P5 ;  /* 0xff8000001d557808 */ /* 0x000fe40006800000 */
[----:B------:R-:W-:Y:S02]  /*d810*/  ISETP.GE.AND P5, PT, R33, R179, PT ;  /* 0x000000b32100720c */ /* 0x000fe40003fa6270 */
[----:B------:R-:W-:Y:S01]  /*d820*/  IADD3 R29, R249, 0x89, RZ ;  /* 0x00000089f91d7810 */ /* 0x000fe20007ffe0ff */
[----:B------:R-:W-:Y:S01]  /*d830*/  HMMA.16816.F32 R120, R208, R104, R120 ;  /* 0x00000068d078723c */ /* 0x000fe20000001878 */
[----:B------:R-:W-:Y:S01]  /*d840*/  FSEL R87, R31, -INF , !P4 ;  /* 0xff8000001f577808 */ /* 0x000fe20006000000 */
[----:B------:R-:W-:Y:S01]  /*d850*/  IMAD.U32 R31, RZ, RZ, UR5 ;  /* 0x00000005ff1f7e24 */ /* 0x000fe2000f8e00ff */
[----:B------:R-:W-:-:S02]  /*d860*/  ISETP.GE.AND P4, PT, R33, R178, PT ;  /* 0x000000b22100720c */ /* 0x000fc40003f86270 */
[----:B------:R-:W-:Y:S01]  /*d870*/  FSEL R92, R25, -INF , !P5 ;  /* 0xff800000195c7808 */ /* 0x000fe20006800000 */
[----:B------:R-:W-:Y:S01]  /*d880*/  IMAD.U32 R25, RZ, RZ, UR5 ;  /* 0x00000005ff197e24 */ /* 0x000fe2000f8e00ff */
[-C--:B------:R-:W-:Y:S01]  /*d890*/  ISETP.GE.AND P5, PT, R29, R179.reuse, PT ;  /* 0x000000b31d00720c */ /* 0x080fe20003fa6270 */
[----:B------:R-:W-:Y:S01]  /*d8a0*/  HMMA.16816.F32 R116, R208, R106, R116 ;  /* 0x0000006ad074723c */ /* 0x000fe20000001874 */
[----:B------:R-:W-:Y:S02]  /*d8b0*/  FSEL R93, R27, -INF , !P4 ;  /* 0xff8000001b5d7808 */ /* 0x000fe40006000000 */
[----:B------:R-:W-:Y:S02]  /*d8c0*/  ISETP.GE.AND P4, PT, R249, R179, PT ;  /* 0x000000b3f900720c */ /* 0x000fe40003f86270 */
[----:B------:R-:W-:Y:S02]  /*d8d0*/  FSEL R96, R21, -INF , !P5 ;  /* 0xff80000015607808 */ /* 0x000fe40006800000 */
[----:B------:R-:W-:-:S02]  /*d8e0*/  ISETP.GE.AND P5, PT, R249, R178, PT ;  /* 0x000000b2f900720c */ /* 0x000fc40003fa6270 */
[----:B------:R-:W-:Y:S02]  /*d8f0*/  FSEL R27, R88, -INF , !P4 ;  /* 0xff800000581b7808 */ /* 0x000fe40006000000 */
[-C--:B------:R-:W-:Y:S02]  /*d900*/  ISETP.GE.AND P4, PT, R29, R178.reuse, PT ;  /* 0x000000b21d00720c */ /* 0x080fe40003f86270 */
[----:B------:R-:W-:Y:S02]  /*d910*/  FSEL R43, R43, -INF , !P2 ;  /* 0xff8000002b2b7808 */ /* 0x000fe40005000000 */
[----:B------:R-:W-:Y:S02]  /*d920*/  FSEL R29, R90, -INF , !P5 ;  /* 0xff8000005a1d7808 */ /* 0x000fe40006800000 */
[----:B------:R-:W-:Y:S01]  /*d930*/  ISETP.GE.AND P2, PT, R61, R178, PT ;  /* 0x000000b23d00720c */ /* 0x000fe20003f46270 */
[----:B------:R-:W1:Y:S01]  /*d940*/  LDSM.16.M88.4 R88, [R166+0x5800] ;  /* 0x00580000a658783b */ /* 0x000e620000000200 */
[----:B------:R-:W-:-:S02]  /*d950*/  IADD3 R21, R249, 0x91, RZ ;  /* 0x00000091f9157810 */ /* 0x000fc40007ffe0ff */
[----:B------:R-:W-:Y:S02]  /*d960*/  FSEL R83, R35, -INF , !P2 ;  /* 0xff80000023537808 */ /* 0x000fe40005000000 */
[----:B------:R-:W-:Y:S02]  /*d970*/  LOP3.LUT R25, R25, 0x18, R108, 0xfe, !PT ;  /* 0x0000001819197812 */ /* 0x000fe400078efe6c */
[----:B------:R-:W-:Y:S02]  /*d980*/  FSEL R35, R84, -INF , !P6 ;  /* 0xff80000054237808 */ /* 0x000fe40007000000 */
[-C--:B------:R-:W-:Y:S02]  /*d990*/  ISETP.GE.AND P6, PT, R21, R179.reuse, PT ;  /* 0x000000b31500720c */ /* 0x080fe40003fc6270 */
[----:B------:R-:W-:Y:S02]  /*d9a0*/  FSEL R94, R23, -INF , !P4 ;  /* 0xff800000175e7808 */ /* 0x000fe40006000000 */
[----:B------:R-:W-:-:S02]  /*d9b0*/  ISETP.GE.AND P5, PT, R25, R179, PT ;  /* 0x000000b31900720c */ /* 0x000fc40003fa6270 */
[----:B------:R-:W-:Y:S02]  /*d9c0*/  ISETP.GE.AND P4, PT, R25, R178, PT ;  /* 0x000000b21900720c */ /* 0x000fe40003f86270 */
[----:B------:R-:W-:Y:S01]  /*d9d0*/  FSEL R84, R17, -INF , !P6 ;  /* 0xff80000011547808 */ /* 0x000fe20007000000 */
[----:B------:R-:W-:Y:S01]  /*d9e0*/  IMAD.U32 R17, RZ, RZ, UR5 ;  /* 0x00000005ff117e24 */ /* 0x000fe2000f8e00ff */
[--C-:B------:R-:W-:Y:S02]  /*d9f0*/  LOP3.LUT R45, R45, 0x10, R108.reuse, 0xfe, !PT ;  /* 0x000000102d2d7812 */ /* 0x100fe400078efe6c */
[----:B------:R-:W-:Y:S02]  /*da00*/  LOP3.LUT R23, R31, 0x20, R108, 0xfe, !PT ;  /* 0x000000201f177812 */ /* 0x000fe400078efe6c */
[----:B------:R-:W-:Y:S02]  /*da10*/  FSEL R25, R76, -INF , !P5 ;  /* 0xff8000004c197808 */ /* 0x000fe40006800000 */
[----:B------:R-:W-:-:S02]  /*da20*/  FSEL R69, R78, -INF , !P4 ;  /* 0xff8000004e457808 */ /* 0x000fc40006000000 */
[----:B------:R-:W2:Y:S01]  /*da30*/  LDSM.16.M88.4 R76, [R166+0x6000] ;  /* 0x00600000a64c783b */ /* 0x000ea20000000200 */
[----:B------:R-:W-:Y:S02]  /*da40*/  FSEL R71, R86, -INF , !P3 ;  /* 0xff80000056477808 */ /* 0x000fe40005800000 */
[-C--:B------:R-:W-:Y:S02]  /*da50*/  ISETP.GE.AND P1, PT, R45, R179.reuse, PT ;  /* 0x000000b32d00720c */ /* 0x080fe40003f26270 */
[C---:B------:R-:W-:Y:S02]  /*da60*/  ISETP.GE.AND P3, PT, R23.reuse, R179, PT ;  /* 0x000000b31700720c */ /* 0x040fe40003f66270 */
[----:B------:R-:W-:Y:S02]  /*da70*/  ISETP.GE.AND P6, PT, R23, R178, PT ;  /* 0x000000b21700720c */ /* 0x000fe40003fc6270 */
[----:B------:R-:W-:Y:S02]  /*da80*/  LOP3.LUT R23, R17, 0x28, R108, 0xfe, !PT ;  /* 0x0000002811177812 */ /* 0x000fe400078efe6c */
[----:B------:R-:W-:-:S02]  /*da90*/  IADD3 R17, R249, 0x99, RZ ;  /* 0x00000099f9117810 */ /* 0x000fc40007ffe0ff */
[----:B------:R-:W-:Y:S01]  /*daa0*/  FSEL R31, R80, -INF , !P1 ;  /* 0xff800000501f7808 */ /* 0x000fe20004800000 */
[C---:B-1----:R-:W-:Y:S01]  /*dab0*/  HMMA.16816.F32 R192, R112.reuse, R88, R192 ;  /* 0x0000005870c0723c */ /* 0x042fe200000018c0 */
[-C--:B------:R-:W-:Y:S01]  /*dac0*/  ISETP.GE.AND P2, PT, R45, R178.reuse, PT ;  /* 0x000000b22d00720c */ /* 0x080fe20003f46270 */
[----:B------:R-:W-:Y:S01]  /*dad0*/  IMAD.U32 R45, RZ, RZ, UR5 ;  /* 0x00000005ff2d7e24 */ /* 0x000fe2000f8e00ff */
[----:B------:R-:W-:Y:S01]  /*dae0*/  ISETP.GE.AND P1, PT, R21, R178, PT ;  /* 0x000000b21500720c */ /* 0x000fe20003f26270 */
[----:B------:R-:W-:Y:S01]  /*daf0*/  IMAD.U32 R21, RZ, RZ, UR5 ;  /* 0x00000005ff157e24 */ /* 0x000fe2000f8e00ff */
[----:B------:R-:W-:Y:S02]  /*db00*/  ISETP.GE.AND P5, PT, R17, R179, PT ;  /* 0x000000b31100720c */ /* 0x000fe40003fa6270 */
[----:B------:R-:W-:Y:S01]  /*db10*/  FSEL R33, R82, -INF , !P2 ;  /* 0xff80000052217808 */ /* 0x000fe20005000000 */
[----:B------:R-:W-:Y:S01]  /*db20*/  HMMA.16816.F32 R188, R112, R90, R188 ;  /* 0x0000005a70bc723c */ /* 0x000fe200000018bc */
[----:B------:R-:W-:Y:S01]  /*db30*/  FSEL R80, R19, -INF , !P1 ;  /* 0xff80000013507808 */ /* 0x000fe20004800000 */
[----:B------:R-:W-:Y:S01]  /*db40*/  IMAD.U32 R89, RZ, RZ, UR5 ;  /* 0x00000005ff597e24 */ /* 0x000fe2000f8e00ff */
[----:B------:R-:W-:Y:S01]  /*db50*/  FSEL R82, R13, -INF , !P5 ;  /* 0xff8000000d527808 */ /* 0x000fe20006800000 */
[----:B------:R-:W-:Y:S01]  /*db60*/  IMAD.U32 R13, RZ, RZ, UR5 ;  /* 0x00000005ff0d7e24 */ /* 0x000fe2000f8e00ff */
[----:B------:R-:W-:-:S02]  /*db70*/  LOP3.LUT R19, R21, 0x30, R108, 0xfe, !PT ;  /* 0x0000003015137812 */ /* 0x000fc400078efe6c */
[----:B------:R-:W-:Y:S01]  /*db80*/  FSEL R72, R72, -INF , !P3 ;  /* 0xff80000048487808 */ /* 0x000fe20005800000 */
[----:B------:R-:W-:Y:S01]  /*db90*/  IMAD.U32 R91, RZ, RZ, UR5 ;  /* 0x00000005ff5b7e24 */ /* 0x000fe2000f8e00ff */
[CC--:B------:R-:W-:Y:S01]  /*dba0*/  ISETP.GE.AND P4, PT, R19.reuse, R179.reuse, PT ;  /* 0x000000b31300720c */ /* 0x0c0fe20003f86270 */
[----:B------:R-:W-:Y:S01]  /*dbb0*/  IMAD.U32 R90, RZ, RZ, UR5 ;  /* 0x00000005ff5a7e24 */ /* 0x000fe2000f8e00ff */
[-C--:B------:R-:W-:Y:S02]  /*dbc0*/  ISETP.GE.AND P5, PT, R19, R178.reuse, PT ;  /* 0x000000b21300720c */ /* 0x080fe40003fa6270 */
[----:B------:R-:W-:Y:S01]  /*dbd0*/  ISETP.GE.AND P3, PT, R17, R178, PT ;  /* 0x000000b21100720c */ /* 0x000fe20003f66270 */
[----:B------:R-:W-:Y:S01]  /*dbe0*/  IMAD.U32 R17, RZ, RZ, UR5 ;  /* 0x00000005ff117e24 */ /* 0x000fe2000f8e00ff */
[----:B------:R-:W-:Y:S02]  /*dbf0*/  LOP3.LUT R19, R13, 0x38, R108, 0xfe, !PT ;  /* 0x000000380d137812 */ /* 0x000fe400078efe6c */
[----:B------:R-:W-:Y:S01]  /*dc00*/  ISETP.GE.AND P2, PT, R23, R179, PT ;  /* 0x000000b31700720c */ /* 0x000fe20003f46270 */
[----:B--2---:R-:W-:Y:S01]  /*dc10*/  HMMA.16816.F32 R184, R112, R76, R184 ;  /* 0x0000004c70b8723c */ /* 0x004fe200000018b8 */
[----:B------:R-:W-:-:S02]  /*dc20*/  IADD3 R13, R249, 0xa1, RZ ;  /* 0x000000a1f90d7810 */ /* 0x000fc40007ffe0ff */
[----:B------:R-:W-:Y:S01]  /*dc30*/  FSEL R247, R74, -INF , !P6 ;  /* 0xff8000004af77808 */ /* 0x000fe20007000000 */
[----:B------:R-:W-:Y:S01]  /*dc40*/  IMAD.U32 R74, RZ, RZ, UR5 ;  /* 0x00000005ff4a7e24 */ /* 0x000fe2000f8e00ff */
[----:B------:R-:W-:Y:S02]  /*dc50*/  FSEL R86, R15, -INF , !P3 ;  /* 0xff8000000f567808 */ /* 0x000fe40005800000 */
[CC--:B------:R-:W-:Y:S01]  /*dc60*/  ISETP.GE.AND P6, PT, R19.reuse, R179.reuse, PT ;  /* 0x000000b31300720c */ /* 0x0c0fe20003fc6270 */
[----:B------:R-:W-:Y:S01]  /*dc70*/  HMMA.16816.F32 R180, R112, R78, R180 ;  /* 0x0000004e70b4723c */ /* 0x000fe200000018b4 */
[-C--:B------:R-:W-:Y:S01]  /*dc80*/  ISETP.GE.AND P3, PT, R19, R178.reuse, PT ;  /* 0x000000b21300720c */ /* 0x080fe20003f66270 */
[----:B------:R-:W-:Y:S01]  /*dc90*/  IMAD.U32 R77, RZ, RZ, UR5 ;  /* 0x00000005ff4d7e24 */ /* 0x000fe2000f8e00ff */
[----:B------:R-:W-:Y:S01]  /*dca0*/  FSEL R19, R68, -INF , !P2 ;  /* 0xff80000044137808 */ /* 0x000fe20005000000 */
[----:B------:R-:W-:Y:S01]  /*dcb0*/  IMAD.U32 R76, RZ, RZ, UR5 ;  /* 0x00000005ff4c7e24 */ /* 0x000fe2000f8e00ff */
[-C--:B------:R-:W-:Y:S01]  /*dcc0*/  ISETP.GE.AND P2, PT, R13, R179.reuse, PT ;  /* 0x000000b30d00720c */ /* 0x080fe20003f46270 */
[----:B------:R-:W-:Y:S01]  /*dcd0*/  IMAD.U32 R68, RZ, RZ, UR5 ;  /* 0x00000005ff447e24 */ /* 0x000fe2000f8e00ff */
[----:B------:R-:W-:Y:S01]  /*dce0*/  ISETP.GE.AND P1, PT, R23, R178, PT ;  /* 0x000000b21700720c */ /* 0x000fe20003f26270 */
[----:B------:R-:W-:Y:S01]  /*dcf0*/  IMAD.U32 R23, RZ, RZ, UR5 ;  /* 0x00000005ff177e24 */ /* 0x000fe2000f8e00ff */
[----:B------:R-:W-:Y:S01]  /*dd00*/  FSEL R88, R9, -INF , !P2 ;  /* 0xff80000009587808 */ /* 0x000fe20005000000 */
[----:B------:R-:W-:Y:S01]  /*dd10*/  IMAD.U32 R9, RZ, RZ, UR5 ;  /* 0x00000005ff097e24 */ /* 0x000fe2000f8e00ff */
[----:B------:R-:W-:Y:S01]  /*dd20*/  LOP3.LUT R15, R17, 0x40, R108, 0xfe, !PT ;  /* 0x00000040110f7812 */ /* 0x000fe200078efe6c */
[----:B------:R1:W-:Y:S01]  /*dd30*/  STL [R1+0xc], R19 ;  /* 0x00000c1301007387 */ /* 0x0003e20000100800 */
[----:B------:R-:W-:Y:S01]  /*dd40*/  FSEL R246, R70, -INF , !P1 ;  /* 0xff80000046f67808 */ /* 0x000fe20004800000 */
[----:B------:R-:W-:Y:S01]  /*dd50*/  IMAD.U32 R70, RZ, RZ, UR5 ;  /* 0x00000005ff467e24 */ /* 0x000fe2000f8e00ff */
[----:B------:R-:W-:-:S02]  /*dd60*/  ISETP.GE.AND P2, PT, R15, R179, PT ;  /* 0x000000b30f00720c */ /* 0x000fc40003f46270 */
[-C--:B------:R-:W-:Y:S02]  /*dd70*/  ISETP.GE.AND P1, PT, R15, R178.reuse, PT ;  /* 0x000000b20f00720c */ /* 0x080fe40003f26270 */
[----:B------:R-:W-:Y:S02]  /*dd80*/  FSEL R223, R64, -INF , !P4 ;  /* 0xff80000040df7808 */ /* 0x000fe40006000000 */
[----:B------:R-:W-:Y:S01]  /*dd90*/  ISETP.GE.AND P4, PT, R13, R178, PT ;  /* 0x000000b20d00720c */ /* 0x000fe20003f86270 */
[----:B------:R-:W-:Y:S01]  /*dda0*/  IMAD.U32 R13, RZ, RZ, UR5 ;  /* 0x00000005ff0d7e24 */ /* 0x000fe2000f8e00ff */
[----:B------:R-:W-:Y:S02]  /*ddb0*/  LOP3.LUT R15, R9, 0x48, R108, 0xfe, !PT ;  /* 0x00000048090f7812 */ /* 0x000fe400078efe6c */
[----:B------:R-:W-:Y:S02]  /*ddc0*/  IADD3 R9, R249, 0xa9, RZ ;  /* 0x000000a9f9097810 */ /* 0x000fe40007ffe0ff */
[----:B------:R-:W-:-:S02]  /*ddd0*/  FSEL R220, R66, -INF , !P5 ;  /* 0xff80000042dc7808 */ /* 0x000fc40006800000 */
[----:B------:R-:W-:Y:S01]  /*dde0*/  FSEL R64, R11, -INF , !P4 ;  /* 0xff8000000b407808 */ /* 0x000fe20006000000 */
[----:B------:R-:W-:Y:S01]  /*ddf0*/  IMAD.U32 R11, RZ, RZ, UR5 ;  /* 0x00000005ff0b7e24 */ /* 0x000fe2000f8e00ff */
[-C--:B------:R-:W-:Y:S02]  /*de00*/  ISETP.GE.AND P5, PT, R15, R179.reuse, PT ;  /* 0x000000b30f00720c */ /* 0x080fe40003fa6270 */
[----:B------:R-:W-:Y:S02]  /*de10*/  ISETP.GE.AND P4, PT, R9, R179, PT ;  /* 0x000000b30900720c */ /* 0x000fe40003f86270 */
[--C-:B------:R-:W-:Y:S02]  /*de20*/  LOP3.LUT R47, R47, 0x58, R108.reuse, 0xfe, !PT ;  /* 0x000000582f2f7812 */ /* 0x100fe400078efe6c */
[----:B------:R-:W-:Y:S01]  /*de30*/  LOP3.LUT R13, R13, 0x50, R108, 0xfe, !PT ;  /* 0x000000500d0d7812 */ /* 0x000fe200078efe6c */
[----:B-1----:R-:W-:Y:S01]  /*de40*/  IMAD.U32 R19, RZ, RZ, UR5 ;  /* 0x00000005ff137e24 */ /* 0x002fe2000f8e00ff */
[----:B------:R-:W-:-:S02]  /*de50*/  FSEL R221, R60, -INF , !P6 ;  /* 0xff8000003cdd7808 */ /* 0x000fc40007000000 */
[----:B------:R-:W-:Y:S02]  /*de60*/  FSEL R217, R56, -INF , !P2 ;  /* 0xff80000038d97808 */ /* 0x000fe40005000000 */
[----:B------:R-:W-:Y:S02]  /*de70*/  FSEL R58, R58, -INF , !P1 ;  /* 0xff8000003a3a7808 */ /* 0x000fe40004800000 */
[----:B------:R-:W-:Y:S02]  /*de80*/  FSEL R215, R52, -INF , !P5 ;  /* 0xff80000034d77808 */ /* 0x000fe40006800000 */
[-C--:B------:R-:W-:Y:S01]  /*de90*/  ISETP.GE.AND P6, PT, R15, R178.reuse, PT ;  /* 0x000000b20f00720c */ /* 0x080fe20003fc6270 */
[----:B------:R-:W-:Y:S01]  /*dea0*/  IMAD.U32 R15, RZ, RZ, UR5 ;  /* 0x00000005ff0f7e24 */ /* 0x000fe2000f8e00ff */
[----:B------:R-:W-:Y:S02]  /*deb0*/  FSEL R218, R62, -INF , !P3 ;  /* 0xff8000003eda7808 */ /* 0x000fe40005800000 */
[----:B------:R-:W-:Y:S01]  /*dec0*/  FSEL R66, R5, -INF , !P4 ;  /* 0xff80000005427808 */ /* 0x000fe20006000000 */
[----:B------:R-:W1:Y:S01]  /*ded0*/  LDSM.16.M88.4 R60, [R166+0x6800] ;  /* 0x00680000a63c783b */ /* 0x000e620000000200 */
[-C--:B------:R-:W-:Y:S01]  /*dee0*/  ISETP.GE.AND P2, PT, R9, R178.reuse, PT ;  /* 0x000000b20900720c */ /* 0x080fe20003f46270 */
[----:B------:R-:W-:Y:S01]  /*def0*/  IMAD.U32 R9, RZ, RZ, UR5 ;  /* 0x00000005ff097e24 */ /* 0x000fe2000f8e00ff */
[C---:B------:R-:W-:Y:S01]  /*df00*/  ISETP.GE.AND P1, PT, R47.reuse, R179, PT ;  /* 0x000000b32f00720c */ /* 0x040fe20003f26270 */
[----:B------:R-:W-:Y:S01]  /*df10*/  IMAD.U32 R5, RZ, RZ, UR5 ;  /* 0x00000005ff057e24 */ /* 0x000fe2000f8e00ff */
[----:B------:R-:W-:-:S02]  /*df20*/  ISETP.GE.AND P5, PT, R47, R178, PT ;  /* 0x000000b22f00720c */ /* 0x000fc40003fa6270 */
[C---:B------:R-:W-:Y:S02]  /*df30*/  ISETP.GE.AND P3, PT, R13.reuse, R179, PT ;  /* 0x000000b30d00720c */ /* 0x040fe40003f66270 */
[----:B------:R-:W-:Y:S01]  /*df40*/  ISETP.GE.AND P4, PT, R13, R178, PT ;  /* 0x000000b20d00720c */ /* 0x000fe20003f86270 */
[----:B------:R-:W-:Y:S01]  /*df50*/  IMAD.U32 R13, RZ, RZ, UR5 ;  /* 0x00000005ff0d7e24 */ /* 0x000fe2000f8e00ff */
[----:B------:R-:W-:Y:S02]  /*df60*/  IADD3 R47, R249, 0xb1, RZ ;  /* 0x000000b1f92f7810 */ /* 0x000fe40007ffe0ff */
[--C-:B------:R-:W-:Y:S02]  /*df70*/  LOP3.LUT R91, R91, 0x60, R108.reuse, 0xfe, !PT ;  /* 0x000000605b5b7812 */ /* 0x100fe400078efe6c */
[----:B------:R-:W-:Y:S02]  /*df80*/  LOP3.LUT R45, R45, 0x68, R108, 0xfe, !PT ;  /* 0x000000682d2d7812 */ /* 0x000fe400078efe6c */
[----:B------:R-:W-:-:S02]  /*df90*/  FSEL R56, R54, -INF , !P6 ;  /* 0xff80000036387808 */ /* 0x000fc40007000000 */
[----:B------:R-:W-:Y:S02]  /*dfa0*/  FSEL R52, R7, -INF , !P2 ;  /* 0xff80000007347808 */ /* 0x000fe40005000000 */
[----:B------:R-:W-:Y:S02]  /*dfb0*/  ISETP.GE.AND P6, PT, R47, R179, PT ;  /* 0x000000b32f00720c */ /* 0x000fe40003fc6270 */
[----:B------:R-:W-:Y:S02]  /*dfc0*/  FSEL R207, R48, -INF , !P3 ;  /* 0xff80000030cf7808 */ /* 0x000fe40005800000 */
[----:B------:R-:W-:Y:S02]  /*dfd0*/  FSEL R202, R50, -INF , !P4 ;  /* 0xff80000032ca7808 */ /* 0x000fe40006000000 */
[----:B------:R-:W-:Y:S02]  /*dfe0*/  IADD3 R7, R249, 0xb9, RZ ;  /* 0x000000b9f9077810 */ /* 0x000fe40007ffe0ff */
[----:B------:R-:W-:-:S02]  /*dff0*/  ISETP.GE.AND P3, PT, R91, R178, PT ;  /* 0x000000b25b00720c */ /* 0x000fc40003f66270 */
[-C--:B------:R-:W-:Y:S02]  /*e000*/  ISETP.GE.AND P4, PT, R45, R179.reuse, PT ;  /* 0x000000b32d00720c */ /* 0x080fe40003f86270 */
[----:B------:R-:W-:Y:S02]  /*e010*/  LOP3.LUT R89, R89, 0x78, R108, 0xfe, !PT ;  /* 0x0000007859597812 */ /* 0x000fe400078efe6c */
[----:B------:R-:W-:Y:S02]  /*e020*/  ISETP.GE.AND P2, PT, R91, R179, PT ;  /* 0x000000b35b00720c */ /* 0x000fe40003f46270 */
[----:B------:R-:W-:Y:S02]  /*e030*/  FSEL R201, R46, -INF , !P5 ;  /* 0xff8000002ec97808 */ /* 0x000fe40006800000 */
[----:B------:R-:W-:Y:S01]  /*e040*/  FSEL R48, R193, -INF , !P6 ;  /* 0xff800000c1307808 */ /* 0x000fe20007000000 */
[----:B-1----:R-:W-:Y:S01]  /*e050*/  HMMA.16816.F32 R172, R112, R60, R172 ;  /* 0x0000003c70ac723c */ /* 0x002fe200000018ac */
[----:B------:R-:W-:-:S02]  /*e060*/  FSEL R204, R44, -INF , !P1 ;  /* 0xff8000002ccc7808 */ /* 0x000fc40004800000 */
[-C--:B------:R-:W-:Y:S02]  /*e070*/  ISETP.GE.AND P5, PT, R7, R179.reuse, PT ;  /* 0x000000b30700720c */ /* 0x080fe40003fa6270 */
[-C--:B------:R-:W-:Y:S02]  /*e080*/  ISETP.GE.AND P1, PT, R47, R178.reuse, PT ;  /* 0x000000b22f00720c */ /* 0x080fe40003f26270 */
[----:B------:R-:W-:Y:S01]  /*e090*/  FSEL R193, R42, -INF , !P3 ;  /* 0xff8000002ac17808 */ /* 0x000fe20005800000 */
[----:B------:R-:W-:Y:S01]  /*e0a0*/  HMMA.16816.F32 R168, R112, R62, R168 ;  /* 0x0000003e70a8723c */ /* 0x000fe200000018a8 */
[----:B------:R-:W-:Y:S02]  /*e0b0*/  FSEL R198, R36, -INF , !P4 ;  /* 0xff80000024c67808 */ /* 0x000fe40006000000 */
[-C--:B------:R-:W-:Y:S02]  /*e0c0*/  ISETP.GE.AND P6, PT, R45, R178.reuse, PT ;  /* 0x000000b22d00720c */ /* 0x080fe40003fc6270 */
[----:B------:R-:W-:Y:S01]  /*e0d0*/  ISETP.GE.AND P3, PT, R89, R179, PT ;  /* 0x000000b35900720c */ /* 0x000fe20003f66270 */
[----:B------:R-:W1:Y:S01]  /*e0e0*/  LDSM.16.M88.4 R44, [R166+0x7000] ;  /* 0x00700000a62c783b */ /* 0x000e620000000200 */
[----:B------:R-:W-:-:S02]  /*e0f0*/  ISETP.GE.AND P4, PT, R7, R178, PT ;  /* 0x000000b20700720c */ /* 0x000fc40003f86270 */
[----:B------:R-:W-:Y:S02]  /*e100*/  LOP3.LUT R90, R90, 0x70, R108, 0xfe, !PT ;  /* 0x000000705a5a7812 */ /* 0x000fe400078efe6c */
[----:B------:R-:W-:Y:S02]  /*e110*/  FSEL R199, R40, -INF , !P2 ;  /* 0xff80000028c77808 */ /* 0x000fe40005000000 */
[----:B------:R-:W-:Y:S02]  /*e120*/  IADD3 R7, R249, 0xc1, RZ ;  /* 0x000000c1f9077810 */ /* 0x000fe40007ffe0ff */
[----:B------:R-:W-:Y:S02]  /*e130*/  FSEL R40, R189, -INF , !P5 ;  /* 0xff800000bd287808 */ /* 0x000fe40006800000 */
[----:B------:R-:W-:Y:S02]  /*e140*/  FSEL R50, R195, -INF , !P1 ;  /* 0xff800000c3327808 */ /* 0x000fe40004800000 */
[----:B------:R-:W-:-:S02]  /*e150*/  ISETP.GE.AND P5, PT, R89, R178, PT ;  /* 0x000000b25900720c */ /* 0x000fc40003fa6270 */
[----:B------:R-:W-:Y:S02]  /*e160*/  FSEL R195, R38, -INF , !P6 ;  /* 0xff80000026c37808 */ /* 0x000fe40007000000 */
[----:B------:R-:W-:Y:S02]  /*e170*/  FSEL R89, R28, -INF , !P3 ;  /* 0xff8000001c597808 */ /* 0x000fe40005800000 */
[-C--:B------:R-:W-:Y:S02]  /*e180*/  ISETP.GE.AND P1, PT, R90, R179.reuse, PT ;  /* 0x000000b35a00720c */ /* 0x080fe40003f26270 */
[C---:B------:R-:W-:Y:S02]  /*e190*/  ISETP.GE.AND P6, PT, R7.reuse, R179, PT ;  /* 0x000000b30700720c */ /* 0x040fe40003fc6270 */
[----:B------:R-:W-:Y:S02]  /*e1a0*/  ISETP.GE.AND P3, PT, R7, R178, PT ;  /* 0x000000b20700720c */ /* 0x000fe40003f66270 */
[----:B------:R-:W-:-:S02]  /*e1b0*/  LOP3.LUT R77, R77, 0x80, R108, 0xfe, !PT ;  /* 0x000000804d4d7812 */ /* 0x000fc400078efe6c */
[----:B------:R-:W-:Y:S02]  /*e1c0*/  ISETP.GE.AND P2, PT, R90, R178, PT ;  /* 0x000000b25a00720c */ /* 0x000fe40003f46270 */
[----:B------:R-:W-:Y:S02]  /*e1d0*/  IADD3 R7, R249, 0xc9, RZ ;  /* 0x000000c9f9077810 */ /* 0x000fe40007ffe0ff */
[----:B------:R-:W-:Y:S02]  /*e1e0*/  LOP3.LUT R76, R76, 0x88, R108, 0xfe, !PT ;  /* 0x000000884c4c7812 */ /* 0x000fe400078efe6c */
[----:B------:R-:W-:Y:S02]  /*e1f0*/  FSEL R36, R191, -INF , !P4 ;  /* 0xff800000bf247808 */ /* 0x000fe40006000000 */
[----:B------:R-:W-:Y:S02]  /*e200*/  FSEL R38, R32, -INF , !P1 ;  /* 0xff80000020267808 */ /* 0x000fe40004800000 */
[----:B------:R-:W-:-:S02]  /*e210*/  FSEL R90, R30, -INF , !P5 ;  /* 0xff8000001e5a7808 */ /* 0x000fc40006800000 */
[--C-:B------:R-:W-:Y:S01]  /*e220*/  LOP3.LUT R23, R23, 0x90, R108.reuse, 0xfe, !PT ;  /* 0x0000009017177812 */ /* 0x100fe200078efe6c */
[C---:B-1----:R-:W-:Y:S01]  /*e230*/  HMMA.16816.F32 R128, R112.reuse, R44, R128 ;  /* 0x0000002c7080723c */ /* 0x042fe20000001880 */
[----:B------:R-:W-:Y:S02]  /*e240*/  LOP3.LUT R21, R21, 0x98, R108, 0xfe, !PT ;  /* 0x0000009815157812 */ /* 0x000fe400078efe6c */
[C---:B------:R-:W-:Y:S02]  /*e250*/  ISETP.GE.AND P4, PT, R77.reuse, R179, PT ;  /* 0x000000b34d00720c */ /* 0x040fe40003f86270 */
[----:B------:R-:W-:Y:S02]  /*e260*/  ISETP.GE.AND P1, PT, R77, R178, PT ;  /* 0x000000b24d00720c */ /* 0x000fe40003f26270 */
[----:B------:R-:W-:Y:S01]  /*e270*/  FSEL R42, R34, -INF , !P2 ;  /* 0xff800000222a7808 */ /* 0x000fe20005000000 */
[----:B------:R-:W-:Y:S01]  /*e280*/  HMMA.16816.F32 R124, R112, R46, R124 ;  /* 0x0000002e707c723c */ /* 0x000fe2000000187c */
[----:B------:R-:W-:-:S02]  /*e290*/  FSEL R54, R185, -INF , !P6 ;  /* 0xff800000b9367808 */ /* 0x000fc40007000000 */
[-C--:B------:R-:W-:Y:S02]  /*e2a0*/  ISETP.GE.AND P5, PT, R7, R179.reuse, PT ;  /* 0x000000b30700720c */ /* 0x080fe40003fa6270 */
[C---:B------:R-:W-:Y:S02]  /*e2b0*/  ISETP.GE.AND P2, PT, R76.reuse, R179, PT ;  /* 0x000000b34c00720c */ /* 0x040fe40003f46270 */
[----:B------:R-:W-:Y:S02]  /*e2c0*/  ISETP.GE.AND P6, PT, R76, R178, PT ;  /* 0x000000b24c00720c */ /* 0x000fe40003fc6270 */
        /* <DEDUP_REMOVED lines=8> */
[----:B------:R-:W-:-:S02]  /*e350*/  FSEL R99, R20, -INF , !P2 ;  /* 0xff80000014637808 */ /* 0x000fc40005000000 */
[----:B------:R-:W-:Y:S02]  /*e360*/  FSEL R100, R22, -INF , !P6 ;  /* 0xff80000016647808 */ /* 0x000fe40007000000 */
[----:B------:R-:W1:Y:S01]  /*e370*/  LDSM.16.M88.4 R20, [R166+0x7800] ;  /* 0x00780000a614783b */ /* 0x000e620000000200 */
[----:B------:R-:W-:Y:S01]  /*e380*/  ISETP.GE.AND P2, PT, R7, R178, PT ;  /* 0x000000b20700720c */ /* 0x000fe20003f46270 */
[----:B------:R-:W-:-:S04]  /*e390*/  DEPBAR.LE SB0, 0x0 ;  /* 0x000080000000791a */ /* 0x000fc80000000000 */
[----:B------:R-:W-:Y:S02]  /*e3a0*/  IADD3 R7, R249, 0xd1, RZ ;  /* 0x000000d1f9077810 */ /* 0x000fe40007ffe0ff */
[--C-:B------:R-:W-:Y:S02]  /*e3b0*/  LOP3.LUT R75, R75, 0xa0, R108.reuse, 0xfe, !PT ;  /* 0x000000a04b4b7812 */ /* 0x100fe400078efe6c */
[----:B------:R-:W-:Y:S02]  /*e3c0*/  LOP3.LUT R74, R74, 0xa8, R108, 0xfe, !PT ;  /* 0x000000a84a4a7812 */ /* 0x000fe400078efe6c */
[----:B------:R-:W-:Y:S02]  /*e3d0*/  ISETP.GE.AND P6, PT, R7, R179, PT ;  /* 0x000000b30700720c */ /* 0x000fe40003fc6270 */
[----:B------:R-:W-:Y:S02]  /*e3e0*/  FSEL R102, R16, -INF , !P3 ;  /* 0xff80000010667808 */ /* 0x000fe40005800000 */
[----:B------:R-:W-:-:S02]  /*e3f0*/  FSEL R103, R18, -INF , !P4 ;  /* 0xff80000012677808 */ /* 0x000fc40006000000 */
[----:B------:R-:W-:Y:S02]  /*e400*/  FSEL R105, R12, -INF , !P1 ;  /* 0xff8000000c697808 */ /* 0x000fe40004800000 */
[-C--:B------:R-:W-:Y:S02]  /*e410*/  ISETP.GE.AND P3, PT, R75, R178.reuse, PT ;  /* 0x000000b24b00720c */ /* 0x080fe40003f66270 */
[----:B------:R-:W-:Y:S02]  /*e420*/  ISETP.GE.AND P4, PT, R74, R179, PT ;  /* 0x000000b34a00720c */ /* 0x000fe40003f86270 */
[----:B------:R-:W-:Y:S02]  /*e430*/  ISETP.GE.AND P1, PT, R7, R178, PT ;  /* 0x000000b20700720c */ /* 0x000fe40003f26270 */
[----:B------:R-:W-:Y:S02]  /*e440*/  LOP3.LUT R70, R70, 0xb8, R108, 0xfe, !PT ;  /* 0x000000b846467812 */ /* 0x000fe400078efe6c */
[----:B------:R-:W-:-:S02]  /*e450*/  IADD3 R7, R249, 0xd9, RZ ;  /* 0x000000d9f9077810 */ /* 0x000fc40007ffe0ff */
[----:B------:R-:W-:Y:S02]  /*e460*/  FSEL R104, R173, -INF , !P6 ;  /* 0xff800000ad687808 */ /* 0x000fe40007000000 */
[----:B------:R-:W-:Y:S02]  /*e470*/  FSEL R111, R10, -INF , !P3 ;  /* 0xff8000000a6f7808 */ /* 0x000fe40005800000 */
[----:B------:R-:W-:Y:S02]  /*e480*/  FSEL R173, R4, -INF , !P4 ;  /* 0xff80000004ad7808 */ /* 0x000fe40006000000 */
[----:B------:R-:W-:Y:S02]  /*e490*/  ISETP.GE.AND P3, PT, R70, R179, PT ;  /* 0x000000b34600720c */ /* 0x000fe40003f66270 */
[----:B------:R-:W-:Y:S01]  /*e4a0*/  ISETP.GE.AND P4, PT, R7, R178, PT ;  /* 0x000000b20700720c */ /* 0x000fe20003f86270 */
[----:B-1----:R-:W-:Y:S01]  /*e4b0*/  HMMA.16816.F32 R120, R112, R20, R120 ;  /* 0x000000147078723c */ /* 0x002fe20000001878 */
[----:B------:R-:W-:-:S02]  /*e4c0*/  IADD3 R4, R249, 0xe1, RZ ;  /* 0x000000e1f9047810 */ /* 0x000fc40007ffe0ff */
[----:B------:R-:W-:Y:S02]  /*e4d0*/  FSEL R107, R171, -INF , !P4 ;  /* 0xff800000ab6b7808 */ /* 0x000fe40006000000 */
[----:B------:R-:W-:Y:S02]  /*e4e0*/  FSEL R181, R188, -INF , !P3 ;  /* 0xff800000bcb57808 */ /* 0x000fe40005800000 */
[C---:B------:R-:W-:Y:S01]  /*e4f0*/  ISETP.GE.AND P4, PT, R4.reuse, R179, PT ;  /* 0x000000b30400720c */ /* 0x040fe20003f86270 */
[----:B------:R-:W-:Y:S01]  /*e500*/  HMMA.16816.F32 R116, R112, R22, R116 ;  /* 0x000000167074723c */ /* 0x000fe20000001874 */
[----:B------:R-:W-:Y:S02]  /*e510*/  ISETP.GE.AND P3, PT, R4, R178, PT ;  /* 0x000000b20400720c */ /* 0x000fe40003f66270 */
[----:B------:R-:W-:Y:S02]  /*e520*/  IADD3 R4, R249, 0xe9, RZ ;  /* 0x000000e9f9047810 */ /* 0x000fe40007ffe0ff */
[----:B------:R-:W-:-:S02]  /*e530*/  FSEL R131, R131, -INF , !P3 ;  /* 0xff80000083837808 */ /* 0x000fc40005800000 */
[----:B------:R-:W-:Y:S02]  /*e540*/  FSEL R101, R183, -INF , !P2 ;  /* 0xff800000b7657808 */ /* 0x000fe40005000000 */
[-C--:B------:R-:W-:Y:S02]  /*e550*/  ISETP.GE.AND P3, PT, R4, R179.reuse, PT ;  /* 0x000000b30400720c */ /* 0x080fe40003f66270 */
[--C-:B------:R-:W-:Y:S02]  /*e560*/  LOP3.LUT R15, R15, 0xd8, R108.reuse, 0xfe, !PT ;  /* 0x000000d80f0f7812 */ /* 0x100fe400078efe6c */
[----:B------:R-:W-:Y:S02]  /*e570*/  ISETP.GE.AND P2, PT, R75, R179, PT ;  /* 0x000000b34b00720c */ /* 0x000fe40003f46270 */
[--C-:B------:R-:W-:Y:S02]  /*e580*/  LOP3.LUT R73, R73, 0xb0, R108.reuse, 0xfe, !PT ;  /* 0x000000b049497812 */ /* 0x100fe400078efe6c */
[----:B------:R-:W-:-:S02]  /*e590*/  LOP3.LUT R68, R68, 0xc0, R108, 0xfe, !PT ;  /* 0x000000c044447812 */ /* 0x000fc400078efe6c */
[--C-:B------:R-:W-:Y:S02]  /*e5a0*/  LOP3.LUT R19, R19, 0xc8, R108.reuse, 0xfe, !PT ;  /* 0x000000c813137812 */ /* 0x100fe400078efe6c */
[--C-:B------:R-:W-:Y:S02]  /*e5b0*/  LOP3.LUT R17, R17, 0xd0, R108.reuse, 0xfe, !PT ;  /* 0x000000d011117812 */ /* 0x100fe400078efe6c */
[--C-:B------:R-:W-:Y:S02]  /*e5c0*/  LOP3.LUT R13, R13, 0xe0, R108.reuse, 0xfe, !PT ;  /* 0x000000e00d0d7812 */ /* 0x100fe400078efe6c */
[--C-:B------:R-:W-:Y:S02]  /*e5d0*/  LOP3.LUT R11, R11, 0xe8, R108.reuse, 0xfe, !PT ;  /* 0x000000e80b0b7812 */ /* 0x100fe400078efe6c */
[--C-:B------:R-:W-:Y:S02]  /*e5e0*/  LOP3.LUT R9, R9, 0xf0, R108.reuse, 0xfe, !PT ;  /* 0x000000f009097812 */ /* 0x100fe400078efe6c */
[----:B------:R-:W-:-:S02]  /*e5f0*/  LOP3.LUT R5, R5, 0xf8, R108, 0xfe, !PT ;  /* 0x000000f805057812 */ /* 0x000fc400078efe6c */
[----:B------:R-:W-:Y:S01]  /*e600*/  FSEL R125, R125, -INF , !P3 ;  /* 0xff8000007d7d7808 */ /* 0x000fe20005800000 */
[----:B------:R-:W-:Y:S01]  /*e610*/  BAR.SYNC.DEFER_BLOCKING 0x0 ;  /* 0x0000000000007b1d */ /* 0x000fe20000010000 */
[-C--:B------:R-:W-:Y:S02]  /*e620*/  ISETP.GE.AND P6, PT, R74, R178.reuse, PT ;  /* 0x000000b24a00720c */ /* 0x080fe40003fc6270 */
[----:B------:R-:W-:Y:S02]  /*e630*/  FSEL R108, R14, -INF , !P5 ;  /* 0xff8000000e6c7808 */ /* 0x000fe40006800000 */
[----:B------:R-:W-:Y:S02]  /*e640*/  FSEL R109, R175, -INF , !P1 ;  /* 0xff800000af6d7808 */ /* 0x000fe40004800000 */
[----:B------:R-:W-:Y:S02]  /*e650*/  FSEL R110, R8, -INF , !P2 ;  /* 0xff800000086e7808 */ /* 0x000fe40005000000 */
[----:B------:R-:W-:-:S02]  /*e660*/  ISETP.GE.AND P3, PT, R15, R178, PT ;  /* 0x000000b20f00720c */ /* 0x000fc40003f66270 */
[-C--:B------:R-:W-:Y:S02]  /*e670*/  ISETP.GE.AND P1, PT, R73, R179.reuse, PT ;  /* 0x000000b34900720c */ /* 0x080fe40003f26270 */
[----:B------:R-:W-:Y:S02]  /*e680*/  ISETP.GE.AND P5, PT, R7, R179, PT ;  /* 0x000000b30700720c */ /* 0x000fe40003fa6270 */
[----:B------:R-:W-:Y:S02]  /*e690*/  ISETP.GE.AND P2, PT, R73, R178, PT ;  /* 0x000000b24900720c */ /* 0x000fe40003f46270 */
[----:B------:R-:W-:Y:S02]  /*e6a0*/  FSEL R106, R6, -INF , !P6 ;  /* 0xff800000066a7808 */ /* 0x000fe40007000000 */
[----:B------:R-:W-:Y:S02]  /*e6b0*/  FSEL R129, R129, -INF , !P4 ;  /* 0xff80000081817808 */ /* 0x000fe40006000000 */
[----:B------:R-:W-:-:S02]  /*e6c0*/  FSEL R112, R170, -INF , !P3 ;  /* 0xff800000aa707808 */ /* 0x000fc40005800000 */
[----:B------:R-:W-:Y:S02]  /*e6d0*/  FSEL R169, R169, -INF , !P5 ;  /* 0xff800000a9a97808 */ /* 0x000fe40006800000 */
[-C--:B------:R-:W-:Y:S02]  /*e6e0*/  ISETP.GE.AND P6, PT, R68, R179.reuse, PT ;  /* 0x000000b34400720c */ /* 0x080fe40003fc6270 */
[----:B------:R-:W-:Y:S02]  /*e6f0*/  FSEL R171, R192, -INF , !P1 ;  /* 0xff800000c0ab7808 */ /* 0x000fe40004800000 */
[----:B------:R-:W-:Y:S02]  /*e700*/  FSEL R175, R194, -INF , !P2 ;  /* 0xff800000c2af7808 */ /* 0x000fe40005000000 */
[----:B------:R-:W-:Y:S02]  /*e710*/  ISETP.GE.AND P4, PT, R19, R179, PT ;  /* 0x000000b31300720c */ /* 0x000fe40003f86270 */
[----:B------:R-:W-:-:S02]  /*e720*/  ISETP.GE.AND P3, PT, R9, R178, PT ;  /* 0x000000b20900720c */ /* 0x000fc40003f66270 */
[-C--:B------:R-:W-:Y:S02]  /*e730*/  ISETP.GE.AND P5, PT, R70, R178.reuse, PT ;  /* 0x000000b24600720c */ /* 0x080fe40003fa6270 */
[-C--:B------:R-:W-:Y:S02]  /*e740*/  ISETP.GE.AND P1, PT, R68, R178.reuse, PT ;  /* 0x000000b24400720c */ /* 0x080fe40003f26270 */
[----:B------:R-:W-:Y:S02]  /*e750*/  ISETP.GE.AND P2, PT, R19, R178, PT ;  /* 0x000000b21300720c */ /* 0x000fe40003f46270 */
[----:B------:R-:W-:Y:S02]  /*e760*/  FSEL R184, R184, -INF , !P6 ;  /* 0xff800000b8b87808 */ /* 0x000fe40007000000 */
[----:B------:R-:W-:Y:S02]  /*e770*/  FSEL R180, R180, -INF , !P4 ;  /* 0xff800000b4b47808 */ /* 0x000fe40006000000 */
[----:B------:R-:W-:-:S02]  /*e780*/  FSEL R122, R122, -INF , !P3 ;  /* 0xff8000007a7a7808 */ /* 0x000fc40005800000 */
[----:B------:R-:W-:Y:S02]  /*e790*/  FSEL R183, R190, -INF , !P5 ;  /* 0xff800000beb77808 */ /* 0x000fe40006800000 */
[-C--:B------:R-:W-:Y:S02]  /*e7a0*/  ISETP.GE.AND P6, PT, R17, R178.reuse, PT ;  /* 0x000000b21100720c */ /* 0x080fe40003fc6270 */
[----:B------:R-:W-:Y:S02]  /*e7b0*/  FSEL R186, R186, -INF , !P1 ;  /* 0xff800000baba7808 */ /* 0x000fe40004800000 */
[----:B------:R-:W-:Y:S02]  /*e7c0*/  ISETP.GE.AND P4, PT, R4, R178, PT ;  /* 0x000000b20400720c */ /* 0x000fe40003f86270 */
[----:B------:R-:W-:Y:S02]  /*e7d0*/  FSEL R182, R182, -INF , !P2 ;  /* 0xff800000b6b67808 */ /* 0x000fe40005000000 */
[----:B------:R-:W-:-:S02]  /*e7e0*/  PLOP3.LUT P3, PT, PT, PT, UP0, 0x80, 0x0 ;  /* 0x000000000000781c */ /* 0x000fc40003f6f008 */
[-C--:B------:R-:W-:Y:S02]  /*e7f0*/  ISETP.GE.AND P5, PT, R17, R179.reuse, PT ;  /* 0x000000b31100720c */ /* 0x080fe40003fa6270 */
[-C--:B------:R-:W-:Y:S02]  /*e800*/  ISETP.GE.AND P1, PT, R15, R179.reuse, PT ;  /* 0x000000b30f00720c */ /* 0x080fe40003f26270 */
[----:B------:R-:W-:Y:S02]  /*e810*/  ISETP.GE.AND P2, PT, R13, R179, PT ;  /* 0x000000b30d00720c */ /* 0x000fe40003f46270 */
[----:B------:R-:W-:Y:S02]  /*e820*/  IADD3 R4, R249, 0xf1, RZ ;  /* 0x000000f1f9047810 */ /* 0x000fe40007ffe0ff */
        /* <DEDUP_REMOVED lines=9> */
[----:B------:R-:W-:Y:S02]  /*e8c0*/  ISETP.GE.AND P2, PT, R4, R178, PT ;  /* 0x000000b20400720c */ /* 0x000fe40003f46270 */
[----:B------:R-:W-:Y:S02]  /*e8d0*/  IADD3 R249, R249, 0xf9, RZ ;  /* 0x000000f9f9f97810 */ /* 0x000fe40007ffe0ff */
[----:B------:R-:W-:Y:S02]  /*e8e0*/  FSEL R113, R121, -INF , !P6 ;  /* 0xff80000079717808 */ /* 0x000fe40007000000 */
[----:B------:R-:W-:Y:S02]  /*e8f0*/  FSEL R115, R130, -INF , !P5 ;  /* 0xff80000082737808 */ /* 0x000fe40006800000 */
[----:B------:R-:W-:-:S02]  /*e900*/  FSEL R123, R123, -INF , !P2 ;  /* 0xff8000007b7b7808 */ /* 0x000fc40005000000 */
[----:B------:R-:W-:Y:S02]  /*e910*/  FSEL R121, R124, -INF , !P4 ;  /* 0xff8000007c797808 */ /* 0x000fe40006000000 */
[----:B------:R-:W-:Y:S02]  /*e920*/  FSEL R126, R126, -INF , !P1 ;  /* 0xff8000007e7e7808 */ /* 0x000fe40004800000 */
[-C--:B------:R-:W-:Y:S02]  /*e930*/  ISETP.GE.AND P6, PT, R9, R179.reuse, PT ;  /* 0x000000b30900720c */ /* 0x080fe40003fc6270 */
[CC--:B------:R-:W-:Y:S02]  /*e940*/  ISETP.GE.AND P5, PT, R5.reuse, R179.reuse, PT ;  /* 0x000000b30500720c */ /* 0x0c0fe40003fa6270 */
[----:B------:R-:W-:Y:S02]  /*e950*/  ISETP.GE.AND P2, PT, R5, R178, PT ;  /* 0x000000b20500720c */ /* 0x000fe40003f46270 */
[----:B------:R-:W-:-:S02]  /*e960*/  ISETP.GE.AND P4, PT, R249, R179, PT ;  /* 0x000000b3f900720c */ /* 0x000fc40003f86270 */
[----:B------:R-:W-:Y:S01]  /*e970*/  ISETP.GE.AND P1, PT, R249, R178, PT ;  /* 0x000000b2f900720c */ /* 0x000fe20003f26270 */
[----:B------:R-:W-:Y:S01]  /*e980*/  IMAD.MOV.U32 R249, RZ, RZ, R3 ;  /* 0x000000fffff97224 */ /* 0x000fe200078e0003 */
        /* <DEDUP_REMOVED lines=41> */
[----:B------:R-:W-:Y:S02]  /*ec20*/  UISETP.GE.AND UP1, UPT, UR5, URZ, UPT ;  /* 0x0000003f0500728c */ /* 0x000fe4000bf26270 */
[----:B------:R-:W-:Y:S02]  /*ec30*/  @!UP2 UIADD3 UR13, UR13, 0x1, URZ ;  /* 0x000000010d0da890 */ /* 0x000fe4000fffe03f */
[----:B------:R-:W-:-:S02]  /*ec40*/  @!UP0 UIADD3 UR8, UR8, -UR4, URZ ;  /* 0x8000000408088290 */ /* 0x000fc4000fffe03f */
[----:B------:R-:W-:Y:S02]  /*ec50*/  @!UP0 UIADD3 UR11, UR11, 0x1, URZ ;  /* 0x000000010b0b8890 */ /* 0x000fe4000fffe03f */
[----:B------:R-:W-:Y:S02]  /*ec60*/  UISETP.GE.U32.AND UP3, UPT, UR8, UR4, UPT ;  /* 0x000000040800728c */ /* 0x000fe4000bf66070 */
[----:B------:R-:W-:Y:S02]  /*ec70*/  UISETP.GE.AND UP0, UPT, UR12, URZ, UPT ;  /* 0x0000003f0c00728c */ /* 0x000fe4000bf06270 */
[----:B------:R-:W-:Y:S02]  /*ec80*/  @UP4 UIADD3 UR13, UR13, 0x1, URZ ;  /* 0x000000010d0d4890 */ /* 0x000fe4000fffe03f */
[----:B------:R-:W-:Y:S02]  /*ec90*/  UISETP.NE.AND UP2, UPT, URZ, UR6, UPT ;  /* 0x000000063f00728c */ /* 0x000fe4000bf45270 */
[----:B------:R-:W-:-:S02]  /*eca0*/  ULOP3.LUT UR4, URZ, UR6, URZ, 0x33, !UPT ;  /* 0x000000063f047292 */ /* 0x000fc4000f8e333f */
[----:B------:R-:W-:Y:S02]  /*ecb0*/  @!UP1 UIADD3 UR13, -UR13, URZ, URZ ;  /* 0x0000003f0d0d9290 */ /* 0x000fe4000fffe13f */
[----:B------:R-:W-:Y:S02]  /*ecc0*/  @UP3 UIADD3 UR11, UR11, 0x1, URZ ;  /* 0x000000010b0b3890 */ /* 0x000fe4000fffe03f */
[----:B------:R-:W-:Y:S02]  /*ecd0*/  USEL UR13, UR4, UR13, !UP2 ;  /* 0x0000000d040d7287 */ /* 0x000fe4000d000000 */
[----:B------:R-:W-:Y:S02]  /*ece0*/  @!UP0 UIADD3 UR11, -UR11, URZ, URZ ;  /* 0x0000003f0b0b8290 */ /* 0x000fe4000fffe13f */
[----:B------:R-:W-:Y:S02]  /*ecf0*/  UIMAD.WIDE UR8, UR13, 0x4, UR18 ;  /* 0x000000040d0878a5 */ /* 0x000fe4000f8e0212 */
[----:B------:R-:W-:-:S04]  /*ed00*/  USEL UR4, UR4, UR11, !UP2 ;  /* 0x0000000b04047287 */ /* 0x000fc8000d000000 */
[----:B------:R-:W-:Y:S01]  /*ed10*/  UIMAD.WIDE UR10, UR4, 0x4, UR18 ;  /* 0x00000004040a78a5 */ /* 0x000fe2000f8e0212 */
[----:B------:R-:W-:Y:S01]  /*ed20*/  MOV R8, UR8 ;  /* 0x0000000800087c02 */ /* 0x000fe20008000f00 */
[----:B------:R-:W-:-:S04]  /*ed30*/  IMAD.U32 R9, RZ, RZ, UR9 ;  /* 0x00000009ff097e24 */ /* 0x000fc8000f8e00ff */
[----:B------:R-:W-:Y:S01]  /*ed40*/  MOV R6, UR10 ;  /* 0x0000000a00067c02 */ /* 0x000fe20008000f00 */
[----:B------:R-:W-:Y:S01]  /*ed50*/  IMAD.U32 R7, RZ, RZ, UR11 ;  /* 0x0000000bff077e24 */ /* 0x000fe2000f8e00ff */
        /* <DEDUP_REMOVED lines=16> */
[----:B------:R-:W-:-:S04]  /*ee60*/  IMAD R3, R3, c[0x0][0x180], RZ ;  /* 0x0000600003037a24 */ /* 0x000fc800078e02ff */
[----:B------:R-:W-:Y:S02]  /*ee70*/  IMAD R3, R4, c[0x0][0x184], R3 ;  /* 0x0000610004037a24 */ /* 0x000fe400078e0203 */
[----:B------:R-:W-:-:S03]  /*ee80*/  IMAD.MOV.U32 R4, RZ, RZ, R6 ;  /* 0x000000ffff047224 */ /* 0x000fc600078e0006 */
[----:B------:R-:W-:Y:S01]  /*ee90*/  IADD3 R3, R7, R3, RZ ;  /* 0x0000000307037210 */ /* 0x000fe20007ffe0ff */
[----:B------:R-:W-:Y:S05]  /*eea0*/  BRA `(.L_x_1536) ;  /* 0x0000002000007947 */ /* 0x000fea0003800000 */
.L_x_1535:
[----:B------:R-:W-:-:S04]  /*eeb0*/  LEA R4, -R5, RZ, 0x8 ;  /* 0x000000ff05047211 */ /* 0x000fc800078e41ff */
[----:B------:R-:W-:Y:S02]  /*eec0*/  SHF.R.S32.HI R3, RZ, 0x1f, R4 ;  /* 0x0000001fff037819 */ /* 0x000fe40000011404 */
.L_x_1536:
[--C-:B------:R-:W-:Y:S01]  /*eed0*/  @!P0 IMAD.MOV.U32 R10, RZ, RZ, R165.reuse ;  /* 0x000000ffff0a8224 */ /* 0x100fe200078e00a5 */
[----:B------:R-:W-:Y:S01]  /*eee0*/  @!P0 IADD3 R7, P2, P1, R4, UR23, R165 ;  /* 0x0000001704078c10 */ /* 0x000fe2000f95e0a5 */
[--C-:B------:R-:W-:Y:S01]  /*eef0*/  @!P0 IMAD.MOV.U32 R11, RZ, RZ, R164.reuse ;  /* 0x000000ffff0b8224 */ /* 0x100fe200078e00a4 */
[----:B------:R1:W-:Y:S01]  /*ef00*/  @P0 STS.128 [R243+0x2000], RZ ;  /* 0x002000fff3000388 */ /* 0x0003e20000000c00 */
[----:B------:R-:W-:Y:S01]  /*ef10*/  @!P0 IMAD.MOV.U32 R12, RZ, RZ, c[0x0][0x19c] ;  /* 0x00006700ff0c8624 */ /* 0x000fe200078e00ff */
[----:B------:R-:W-:Y:S01]  /*ef20*/  @!P0 IADD3.X R6, R3, UR22, R164, P2, P1 ;  /* 0x0000001603068c10 */ /* 0x000fe200097e24a4 */
[----:B------:R-:W-:Y:S01]  /*ef30*/  @!P0 IMAD.WIDE.U32 R10, R5, 0x50, R10 ;  /* 0x00000050050a8825 */ /* 0x000fe200078e000a */
[C---:B------:R-:W-:Y:S01]  /*ef40*/  @!P0 LEA R62, P4, R7.reuse, c[0x0][0x168], 0x1 ;  /* 0x00005a00073e8a11 */ /* 0x040fe200078808ff */
[----:B------:R-:W-:Y:S02]  /*ef50*/  BSSY B0, `(.L_x_1537) ;  /* 0x00000cb000007945 */ /* 0x000fe40003800000 */
[----:B------:R-:W-:Y:S01]  /*ef60*/  @!P0 IMAD R12, R12, 0x50, RZ ;  /* 0x000000500c0c8824 */ /* 0x000fe200078e02ff */
[----:B------:R-:W-:Y:S01]  /*ef70*/  @!P0 IADD3 R13, P1, R4, R10, RZ ;  /* 0x0000000a040d8210 */ /* 0x000fe20007f3e0ff */
[----:B------:R-:W-:Y:S01]  /*ef80*/  @!P0 IMAD.MOV.U32 R14, RZ, RZ, R165 ;  /* 0x000000ffff0e8224 */ /* 0x000fe200078e00a5 */
[----:B------:R-:W-:Y:S01]  /*ef90*/  @!P0 LEA.HI.X R63, R7, c[0x0][0x16c], R6, 0x1, P4 ;  /* 0x00005b00073f8a11 */ /* 0x000fe200020f0c06 */
[----:B------:R-:W-:Y:S01]  /*efa0*/  @!P0 IMAD.MOV.U32 R15, RZ, RZ, R164 ;  /* 0x000000ffff0f8224 */ /* 0x000fe200078e00a4 */
[----:B------:R-:W-:Y:S01]  /*efb0*/  @!P0 IADD3.X R12, R3, R12, R11, P1, !PT ;  /* 0x0000000c030c8210 */ /* 0x000fe20000ffe40b */
[----:B------:R-:W-:-:S02]  /*efc0*/  @!P0 IMAD.MOV.U32 R8, RZ, RZ, c[0x0][0x19c] ;  /* 0x00006700ff088624 */ /* 0x000fc400078e00ff */
[----:B------:R-:W-:-:S04]  /*efd0*/  @!P0 IMAD.WIDE.U32 R14, R5, 0x30, R14 ;  /* 0x00000030050e8825 */ /* 0x000fc800078e000e */
[--C-:B------:R-:W-:Y:S01]  /*efe0*/  @!P0 IMAD.MOV.U32 R18, RZ, RZ, R165.reuse ;  /* 0x000000ffff128224 */ /* 0x100fe200078e00a5 */
[----:B------:R-:W-:Y:S01]  /*eff0*/  @!P0 IADD3 R9, P2, R4, R14, RZ ;  /* 0x0000000e04098210 */ /* 0x000fe20007f5e0ff */
[--C-:B------:R-:W-:Y:S02]  /*f000*/  @!P0 IMAD.MOV.U32 R19, RZ, RZ, R164.reuse ;  /* 0x000000ffff138224 */ /* 0x100fe400078e00a4 */
[--C-:B------:R-:W-:Y:S02]  /*f010*/  @!P0 IMAD.MOV.U32 R10, RZ, RZ, R165.reuse ;  /* 0x000000ffff0a8224 */ /* 0x100fe400078e00a5 */
[----:B------:R-:W-:Y:S02]  /*f020*/  @!P0 IMAD.MOV.U32 R11, RZ, RZ, R164 ;  /* 0x000000ffff0b8224 */ /* 0x000fe400078e00a4 */
[----:B------:R-:W-:Y:S02]  /*f030*/  @!P0 IMAD R8, R8, 0x30, RZ ;  /* 0x0000003008088824 */ /* 0x000fe400078e02ff */
[----:B------:R-:W-:-:S02]  /*f040*/  @!P0 IMAD.MOV.U32 R6, RZ, RZ, R165 ;  /* 0x000000ffff068224 */ /* 0x000fc400078e00a5 */
[----:B------:R-:W-:Y:S01]  /*f050*/  @!P0 IMAD.MOV.U32 R7, RZ, RZ, R164 ;  /* 0x000000ffff078224 */ /* 0x000fe200078e00a4 */
[----:B------:R-:W-:Y:S01]  /*f060*/  @!P0 IADD3.X R8, R3, R8, R15, P2, !PT ;  /* 0x0000000803088210 */ /* 0x000fe200017fe40f */
[----:B------:R-:W-:Y:S02]  /*f070*/  @!P0 IMAD.MOV.U32 R16, RZ, RZ, c[0x0][0x19c] ;  /* 0x00006700ff108624 */ /* 0x000fe400078e00ff */
[----:B------:R-:W-:Y:S02]  /*f080*/  @!P0 IMAD.MOV.U32 R20, RZ, RZ, c[0x0][0x19c] ;  /* 0x00006700ff148624 */ /* 0x000fe400078e00ff */
[----:B------:R-:W-:-:S04]  /*f090*/  @!P0 IMAD.WIDE.U32 R18, R5, 0x70, R18 ;  /* 0x0000007005128825 */ /* 0x000fc800078e0012 */
        /* <DEDUP_REMOVED lines=8> */
[----:B------:R-:W-:Y:S01]  /*f120*/  @!P0 IMAD.MOV.U32 R44, RZ, RZ, R165 ;  /* 0x000000ffff2c8224 */ /* 0x000fe200078e00a5 */
[C---:B------:R-:W-:Y:S01]  /*f130*/  @!P0 IADD3.X R16, R3.reuse, R16, R19, P4, !PT ;  /* 0x0000001003108210 */ /* 0x040fe200027fe413 */
[----:B------:R-:W-:Y:S01]  /*f140*/  @!P0 IMAD.MOV.U32 R45, RZ, RZ, R164 ;  /* 0x000000ffff2d8224 */ /* 0x000fe200078e00a4 */
[----:B------:R-:W-:Y:S01]  /*f150*/  @!P0 IADD3.X R20, R3, R20, R11, P2, !PT ;  /* 0x0000001403148210 */ /* 0x000fe200017fe40b */
[----:B------:R-:W-:Y:S02]  /*f160*/  @!P0 IMAD R22, R22, 0xa0, RZ ;  /* 0x000000a016168824 */ /* 0x000fe400078e02ff */
[----:B------:R-:W-:-:S02]  /*f170*/  @!P0 IMAD.MOV.U32 R18, RZ, RZ, R165 ;  /* 0x000000ffff128224 */ /* 0x000fc400078e00a5 */
[--C-:B------:R-:W-:Y:S01]  /*f180*/  @!P0 IMAD.MOV.U32 R19, RZ, RZ, R164.reuse ;  /* 0x000000ffff138224 */ /* 0x100fe200078e00a4 */
[----:B------:R-:W-:Y:S01]  /*f190*/  @!P0 IADD3.X R22, R3, R22, R7, P1, !PT ;  /* 0x0000001603168210 */ /* 0x000fe20000ffe407 */
[----:B------:R-:W-:Y:S02]  /*f1a0*/  @!P0 IMAD.MOV.U32 R10, RZ, RZ, R165 ;  /* 0x000000ffff0a8224 */ /* 0x000fe400078e00a5 */
[----:B------:R-:W-:Y:S02]  /*f1b0*/  @!P0 IMAD.MOV.U32 R11, RZ, RZ, R164 ;  /* 0x000000ffff0b8224 */ /* 0x000fe400078e00a4 */
[----:B------:R-:W-:-:S04]  /*f1c0*/  @!P0 IMAD.WIDE.U32 R44, R5, 0x60, R44 ;  /* 0x00000060052c8825 */ /* 0x000fc800078e002c */
[----:B------:R-:W-:Y:S01]  /*f1d0*/  @!P0 IMAD.MOV.U32 R14, RZ, RZ, c[0x0][0x19c] ;  /* 0x00006700ff0e8624 */ /* 0x000fe200078e00ff */
[----:B------:R-:W-:Y:S01]  /*f1e0*/  @!P0 IADD3 R15, P5, R4, R44, RZ ;  /* 0x0000002c040f8210 */ /* 0x000fe20007fbe0ff */
[--C-:B------:R-:W-:Y:S02]  /*f1f0*/  @!P0 IMAD.MOV.U32 R46, RZ, RZ, R165.reuse ;  /* 0x000000ffff2e8224 */ /* 0x100fe400078e00a5 */
[--C-:B------:R-:W-:Y:S02]  /*f200*/  @!P0 IMAD.MOV.U32 R47, RZ, RZ, R164.reuse ;  /* 0x000000ffff2f8224 */ /* 0x100fe400078e00a4 */
[----:B------:R-:W-:Y:S02]  /*f210*/  @!P0 IMAD.MOV.U32 R6, RZ, RZ, R165 ;  /* 0x000000ffff068224 */ /* 0x000fe400078e00a5 */
[----:B------:R-:W-:Y:S02]  /*f220*/  @!P0 IMAD.MOV.U32 R7, RZ, RZ, R164 ;  /* 0x000000ffff078224 */ /* 0x000fe400078e00a4 */
[----:B------:R-:W-:-:S02]  /*f230*/  @!P0 IMAD.MOV.U32 R28, RZ, RZ, c[0x0][0x19c] ;  /* 0x00006700ff1c8624 */ /* 0x000fc400078e00ff */
[----:B------:R-:W-:Y:S02]  /*f240*/  @!P0 IMAD.MOV.U32 R32, RZ, RZ, c[0x0][0x19c] ;  /* 0x00006700ff208624 */ /* 0x000fe400078e00ff */
[----:B------:R-:W-:-:S04]  /*f250*/  @!P0 IMAD.WIDE.U32 R18, R5, 0xc0, R18 ;  /* 0x000000c005128825 */ /* 0x000fc800078e0012 */
[----:B------:R-:W-:Y:S01]  /*f260*/  @!P0 IMAD.WIDE.U32 R10, R5, 0xd0, R10 ;  /* 0x000000d0050a8825 */ /* 0x000fe200078e000a */
[----:B------:R-:W-:-:S03]  /*f270*/  @!P0 IADD3 R30, P4, R4, R18, RZ ;  /* 0x00000012041e8210 */ /* 0x000fc60007f9e0ff */
[----:B------:R-:W-:Y:S01]  /*f280*/  @!P0 IMAD R14, R14, 0x60, RZ ;  /* 0x000000600e0e8824 */ /* 0x000fe200078e02ff */
[----:B------:R-:W-:Y:S01]  /*f290*/  @!P0 IADD3 R34, P2, R4, R10, RZ ;  /* 0x0000000a04228210 */ /* 0x000fe20007f5e0ff */
[----:B------:R-:W-:Y:S02]  /*f2a0*/  @!P0 IMAD.MOV.U32 R24, RZ, RZ, c[0x0][0x19c] ;  /* 0x00006700ff188624 */ /* 0x000fe400078e00ff */
[----:B------:R-:W-:Y:S01]  /*f2b0*/  @!P0 IMAD.MOV.U32 R44, RZ, RZ, c[0x0][0x19c] ;  /* 0x00006700ff2c8624 */ /* 0x000fe200078e00ff */
[----:B------:R-:W-:Y:S01]  /*f2c0*/  @!P0 IADD3.X R14, R3, R14, R45, P5, !PT ;  /* 0x0000000e030e8210 */ /* 0x000fe20002ffe42d */
[----:B------:R-:W-:-:S04]  /*f2d0*/  @!P0 IMAD.WIDE.U32 R46, R5, 0xb0, R46 ;  /* 0x000000b0052e8825 */ /* 0x000fc800078e002e */
        /* <DEDUP_REMOVED lines=10> */
[CC--:B------:R-:W-:Y:S01]  /*f380*/  @!P0 LEA R11, P4, R5.reuse, R165.reuse, 0x6 ;  /* 0x000000a5050b8211 */ /* 0x0c0fe200078830ff */
[----:B------:R-:W-:Y:S01]  /*f390*/  @!P0 IMAD.MOV.U32 R18, RZ, RZ, c[0x0][0x19c] ;  /* 0x00006700ff128624 */ /* 0x000fe200078e00ff */
[----:B------:R-:W-:Y:S01]  /*f3a0*/  @!P0 LEA R19, P2, R5, R165, 0x7 ;  /* 0x000000a505138211 */ /* 0x000fe200078438ff */
[----:B------:R-:W-:Y:S01]  /*f3b0*/  @!P0 IMAD.MOV.U32 R6, RZ, RZ, c[0x0][0x19c] ;  /* 0x00006700ff068624 */ /* 0x000fe200078e00ff */
[----:B------:R-:W-:-:S02]  /*f3c0*/  @!P0 IADD3.X R24, R3, R24, R47, P5, !PT ;  /* 0x0000001803188210 */ /* 0x000fc40002ffe42f */
[----:B------:R-:W-:Y:S02]  /*f3d0*/  @!P0 IADD3.X R44, R3, R44, R7, P1, !PT ;  /* 0x0000002c032c8210 */ /* 0x000fe40000ffe407 */
[C---:B------:R-:W-:Y:S02]  /*f3e0*/  @!P0 LEA R7, P5, R5.reuse, R165, 0x5 ;  /* 0x000000a505078211 */ /* 0x040fe400078a28ff */
[CC--:B------:R-:W-:Y:S02]  /*f3f0*/  @!P0 LEA.HI.X R10, R5.reuse, R164.reuse, R10, 0x6, P4 ;  /* 0x000000a4050a8211 */ /* 0x0c0fe400020f340a */
[----:B------:R-:W-:Y:S02]  /*f400*/  @!P0 LEA.HI.X R18, R5, R164, R18, 0x7, P2 ;  /* 0x000000a405128211 */ /* 0x000fe400010f3c12 */
[----:B------:R-:W-:Y:S02]  /*f410*/  LEA R250, P1, R165, c[0x0][0x168], 0x1 ;  /* 0x00005a00a5fa7a11 */ /* 0x000fe400078208ff */
[----:B------:R-:W-:-:S02]  /*f420*/  @!P0 IADD3 R11, P4, R4, R11, RZ ;  /* 0x0000000b040b8210 */ /* 0x000fc40007f9e0ff */
[C---:B------:R-:W-:Y:S02]  /*f430*/  @!P0 IADD3 R19, P2, R4.reuse, R19, RZ ;  /* 0x0000001304138210 */ /* 0x040fe40007f5e0ff */
[----:B------:R-:W-:Y:S01]  /*f440*/  @!P0 LEA.HI.X R6, R5, R164, R6, 0x5, P5 ;  /* 0x000000a405068211 */ /* 0x000fe200028f2c06 */
[C---:B------:R-:W-:Y:S01]  /*f450*/  @!P0 IMAD.X R10, R3.reuse, 0x1, R10, P4 ;  /* 0x00000001030a8824 */ /* 0x040fe200020e060a */
[C---:B------:R-:W-:Y:S01]  /*f460*/  @!P0 IADD3 R7, P5, R4.reuse, R7, RZ ;  /* 0x0000000704078210 */ /* 0x040fe20007fbe0ff */
[----:B------:R-:W-:Y:S01]  /*f470*/  @!P0 IMAD.X R18, R3, 0x1, R18, P2 ;  /* 0x0000000103128824 */ /* 0x000fe200010e0612 */
[----:B------:R-:W-:Y:S02]  /*f480*/  LEA.HI.X R249, R165, c[0x0][0x16c], R164, 0x1, P1 ;  /* 0x00005b00a5f97a11 */ /* 0x000fe400008f0ca4 */
[----:B------:R-:W-:Y:S01]  /*f490*/  @!P0 LEA R74, P1, R4, R250, 0x1 ;  /* 0x000000fa044a8211 */ /* 0x000fe200078208ff */
[----:B------:R-:W-:Y:S01]  /*f4a0*/  @!P0 IMAD.X R6, R3, 0x1, R6, P5 ;  /* 0x0000000103068824 */ /* 0x000fe200028e0606 */
[----:B------:R-:W-:-:S02]  /*f4b0*/  @!P0 LEA R46, P4, R11, c[0x0][0x168], 0x1 ;  /* 0x00005a000b2e8a11 */ /* 0x000fc400078808ff */
[----:B------:R-:W-:Y:S02]  /*f4c0*/  @!P0 LEA R76, P2, R19, c[0x0][0x168], 0x1 ;  /* 0x00005a00134c8a11 */ /* 0x000fe400078408ff */
[----:B------:R-:W-:Y:S02]  /*f4d0*/  @!P0 LEA R60, P5, R7, c[0x0][0x168], 0x1 ;  /* 0x00005a00073c8a11 */ /* 0x000fe400078a08ff */
[----:B------:R-:W-:Y:S02]  /*f4e0*/  @!P0 LEA.HI.X R75, R4, R249, R3, 0x1, P1 ;  /* 0x000000f9044b8211 */ /* 0x000fe400008f0c03 */
[----:B------:R-:W-:Y:S02]  /*f4f0*/  @!P0 LEA.HI.X R47, R11, c[0x0][0x16c], R10, 0x1, P4 ;  /* 0x00005b000b2f8a11 */ /* 0x000fe400020f0c0a */
        /* <DEDUP_REMOVED lines=24> */
[----:B------:R-:W-:Y:S01]  /*f680*/  @!P0 LEA.HI.X R9, R23, c[0x0][0x16c], R22, 0x1, P1 ;  /* 0x00005b0017098a11 */ /* 0x000fe200008f0c16 */
[----:B------:R1:W-:Y:S01]  /*f690*/  @P0 STS.128 [R243+0x3800], RZ ;  /* 0x003800fff3000388 */ /* 0x0003e20000000c00 */
[----:B------:R-:W-:Y:S02]  /*f6a0*/  @!P0 LEA.HI.X R13, R21, c[0x0][0x16c], R20, 0x1, P2 ;  /* 0x00005b00150d8a11 */ /* 0x000fe400010f0c14 */
[----:B------:R-:W-:Y:S01]  /*f6b0*/  @!P0 LEA R20, P4, R30, c[0x0][0x168], 0x1 ;  /* 0x00005a001e148a11 */ /* 0x000fe200078808ff */
[----:B------:R-:W-:Y:S01]  /*f6c0*/  @!PT LDS RZ, [RZ] ;  /* 0x00000000fffff984 */ /* 0x000fe20000000800 */
[----:B------:R-:W-:Y:S01]  /*f6d0*/  @!PT LDS RZ, [RZ] ;  /* 0x00000000fffff984 */ /* 0x000fe20000000800 */
[----:B------:R-:W-:Y:S01]  /*f6e0*/  @!PT LDS RZ, [RZ] ;  /* 0x00000000fffff984 */ /* 0x000fe20000000800 */
[----:B------:R1:W-:Y:S01]  /*f6f0*/  @!P0 LDGSTS.E.BYPASS.LTC128B.128 [R243+0x3800], [R10.64] ;  /* 0x038000000af38fae */ /* 0x0003e2000b901d54 */
[----:B------:R-:W-:-:S02]  /*f700*/  @!P0 LEA R16, P2, R34, c[0x0][0x168], 0x1 ;  /* 0x00005a0022108a11 */ /* 0x000fc400078408ff */
[C---:B--2---:R-:W-:Y:S01]  /*f710*/  @!P0 LEA R74, P5, R15.reuse, c[0x0][0x168], 0x1 ;  /* 0x00005a000f4a8a11 */ /* 0x044fe200078a08ff */
[----:B------:R1:W-:Y:S01]  /*f720*/  @P0 STS.128 [R243+0x4000], RZ ;  /* 0x004000fff3000388 */ /* 0x0003e20000000c00 */
[----:B------:R-:W-:Y:S02]  /*f730*/  @!P0 LEA.HI.X R21, R30, c[0x0][0x16c], R28, 0x1, P4 ;  /* 0x00005b001e158a11 */ /* 0x000fe400020f0c1c */
[----:B------:R-:W-:Y:S01]  /*f740*/  @!P0 LEA.HI.X R75, R15, c[0x0][0x16c], R14, 0x1, P5 ;  /* 0x00005b000f4b8a11 */ /* 0x000fe200028f0c0e */
[----:B------:R-:W-:Y:S01]  /*f750*/  @!PT LDS RZ, [RZ] ;  /* 0x00000000fffff984 */ /* 0x000fe20000000800 */
[----:B------:R-:W-:Y:S01]  /*f760*/  @!PT LDS RZ, [RZ] ;  /* 0x00000000fffff984 */ /* 0x000fe20000000800 */
[----:B------:R-:W-:Y:S01]  /*f770*/  @!PT LDS RZ, [RZ] ;  /* 0x00000000fffff984 */ /* 0x000fe20000000800 */
[----:B------:R1:W-:Y:S01]  /*f780*/  @!P0 LDGSTS.E.BYPASS.LTC128B.128 [R243+0x4000], [R46.64] ;  /* 0x040000002ef38fae */ /* 0x0003e2000b901d54 */
[C---:B------:R-:W-:Y:S02]  /*f790*/  @!P0 LEA R22, P5, R26.reuse, c[0x0][0x168], 0x1 ;  /* 0x00005a001a168a11 */ /* 0x040fe400078a08ff */
        /* <DEDUP_REMOVED lines=56> */
[----:B------:R-:W-:Y:S01]  /*fb20*/  LOP3.LUT R165, R165, R164, RZ, 0x3c, !PT ;  /* 0x000000a4a5a57212 */ /* 0x000fe200078e3cff */
[----:B------:R-:W-:-:S02]  /*fb30*/  ULDC UR4, c[0x0][0x19c] ;  /* 0x0000670000047ab9 */ /* 0x000fc40000000800 */
[----:B------:R-:W-:Y:S01]  /*fb40*/  UIMAD UR4, UR4, 0xf0, URZ ;  /* 0x000000f0040478a4 */ /* 0x000fe2000f8e023f */
[----:B------:R-:W-:-:S04]  /*fb50*/  LOP3.LUT R164, R165, R164, RZ, 0x3c, !PT ;  /* 0x000000a4a5a47212 */ /* 0x000fc800078e3cff */
[----:B------:R-:W-:-:S05]  /*fb60*/  LOP3.LUT R165, R165, R164, RZ, 0x3c, !PT ;  /* 0x000000a4a5a57212 */ /* 0x000fca00078e3cff */
[----:B------:R-:W-:-:S05]  /*fb70*/  IMAD.WIDE.U32 R164, R5, 0xf0, R164 ;  /* 0x000000f005a47825 */ /* 0x000fca00078e00a4 */
[----:B-1----:R-:W-:-:S04]  /*fb80*/  IADD3 R6, P0, R4, R164, RZ ;  /* 0x000000a404067210 */ /* 0x002fc80007f1e0ff */
[----:B------:R-:W-:Y:S02]  /*fb90*/  IADD3.X R5, R3, UR4, R165, P0, !PT ;  /* 0x0000000403057c10 */ /* 0x000fe400087fe4a5 */
[----:B------:R-:W-:-:S04]  /*fba0*/  LEA R8, P0, R6, c[0x0][0x168], 0x1 ;  /* 0x00005a0006087a11 */ /* 0x000fc800078008ff */
[----:B------:R-:W-:-:S05]  /*fbb0*/  LEA.HI.X R9, R6, c[0x0][0x16c], R5, 0x1, P0 ;  /* 0x00005b0006097a11 */ /* 0x000fca00000f0c05 */
[----:B------:R-:W-:Y:S01]  /*fbc0*/  @!PT LDS RZ, [RZ] ;  /* 0x00000000fffff984 */ /* 0x000fe20000000800 */
[----:B------:R-:W-:Y:S01]  /*fbd0*/  @!PT LDS RZ, [RZ] ;  /* 0x00000000fffff984 */ /* 0x000fe20000000800 */
[----:B------:R-:W-:Y:S01]  /*fbe0*/  @!PT LDS RZ, [RZ] ;  /* 0x00000000fffff984 */ /* 0x000fe20000000800 */
[----:B------:R1:W-:Y:S04]  /*fbf0*/  LDGSTS.E.BYPASS.LTC128B.128 [R243+0x9800], [R8.64] ;  /* 0x0980000008f37fae */ /* 0x0003e8000b901d54 */
.L_x_1538:
[----:B------:R-:W-:Y:S05]  /*fc00*/  BSYNC B0 ;  /* 0x0000000000007941 */ /* 0x000fea0003800000 */
.L_x_1537:
[----:B------:R-:W0:Y:S01]  /*fc10*/  LDGDEPBAR ;  /* 0x00000000000079af */ /* 0x000e220000000000 */
[----:B------:R-:W-:-:S04]  /*fc20*/  LEA R250, P0, R4, R250, 0x1 ;  /* 0x000000fa04fa7211 */ /* 0x000fc800078008ff */
[----:B------:R-:W-:Y:S02]  /*fc30*/  LEA.HI.X R249, R4, R249, R3, 0x1, P0 ;  /* 0x000000f904f97211 */ /* 0x000fe400000f0c03 */
.L_x_1534:
[----:B-1----:R-:W2:Y:S04]  /*fc40*/  LDL.LU R9, [R1+0x8] ;  /* 0x0000080001097983 */ /* 0x002ea80000300800 */
[----:B------:R-:W3:Y:S04]  /*fc50*/  LDL.LU R8, [R1+0x4] ;  /* 0x0000040001087983 */ /* 0x000ee80000300800 */
[----:B------:R-:W4:Y:S04]  /*fc60*/  LDL.LU R7, [R1] ;  /* 0x0000000001077983 */ /* 0x000f280000300800 */
[----:B------:R-:W5:Y:S01]  /*fc70*/  LDL.LU R76, [R1+0xc] ;  /* 0x00000c00014c7983 */ /* 0x000f620000300800 */
[----:B------:R-:W-:-:S02]  /*fc80*/  FMNMX.FTZ R6, R2, R27, !PT ;  /* 0x0000001b02067209 */ /* 0x000fc40007810000 */
[----:B------:R-:W-:Y:S01]  /*fc90*/  FMNMX.FTZ R5, R0, R29, !PT ;  /* 0x0000001d00057209 */ /* 0x000fe20007810000 */
[----:B------:R-:W-:Y:S04]  /*fca0*/  LDSM.16.MT88.4 R16, [R237+0xa000] ;  /* 0x00a00000ed10783b */ /* 0x000fe80000004200 */
[----:B------:R-:W-:Y:S04]  /*fcb0*/  LDSM.16.MT88.4 R20, [R233+0xa000] ;  /* 0x00a00000e914783b */ /* 0x000fe80000004200 */
[----:B------:R-:W-:Y:S04]  /*fcc0*/  LDSM.16.MT88.4 R44, [R237+0xa800] ;  /* 0x00a80000ed2c783b */ /* 0x000fe80000004200 */
[----:B------:R-:W-:Y:S01]  /*fcd0*/  LDSM.16.MT88.4 R60, [R234+0xa800] ;  /* 0x00a80000ea3c783b */ /* 0x000fe20000004200 */
[----:B--2---:R-:W-:-:S04]  /*fce0*/  FMNMX.FTZ R6, R9, R6, !PT ;  /* 0x0000000609067209 */ /* 0x004fc80007810000 */
[----:B------:R-:W-:Y:S02]  /*fcf0*/  FMNMX.FTZ R6, R35, R6, !PT ;  /* 0x0000000623067209 */ /* 0x000fe40007810000 */
[----:B----4-:R-:W-:Y:S02]  /*fd00*/  FMNMX.FTZ R5, R7, R5, !PT ;  /* 0x0000000507057209 */ /* 0x010fe40007810000 */
[----:B---3--:R-:W-:Y:S02]  /*fd10*/  FMNMX.FTZ R6, R8, R6, !PT ;  /* 0x0000000608067209 */ /* 0x008fe40007810000 */
        /* <DEDUP_REMOVED lines=13> */
[----:B-----5:R-:W-:Y:S02]  /*fdf0*/  FMNMX.FTZ R6, R76, R6, !PT ;  /* 0x000000064c067209 */ /* 0x020fe40007810000 */
        /* <DEDUP_REMOVED lines=116> */
[----:B------:R-:W-:Y:S01]  /*10540*/  FMUL.FTZ R179, R187, c[0x0][0x23c] ;  /* 0x00008f00bbb37a20 */ /* 0x000fe20000410000 */
[----:B--2---:R-:W-:Y:S02]  /*10550*/  FMNMX.FTZ R185, R3, R185, !PT ;  /* 0x000000b903b97209 */ /* 0x004fe40007810000 */
[----:B------:R-:W-:Y:S02]  /*10560*/  FSEL R4, R187, RZ, P1 ;  /* 0x000000ffbb047208 */ /* 0x000fe40000800000 */
[C---:B------:R-:W-:Y:S01]  /*10570*/  FSETP.NEU.FTZ.AND P0, PT, R185.reuse, -INF , PT ;  /* 0xff800000b900780b */ /* 0x040fe20003f1d000 */
[----:B------:R-:W-:Y:S01]  /*10580*/  FMUL.FTZ R130, R185, c[0x0][0x23c] ;  /* 0x00008f00b9827a20 */ /* 0x000fe20000410000 */
[----:B------:R-:W-:Y:S01]  /*10590*/  FSEL R179, R179, RZ, P1 ;  /* 0x000000ffb3b37208 */ /* 0x000fe20000800000 */
[----:B------:R-:W-:Y:S01]  /*105a0*/  FADD.FTZ R4, R2, -R4 ;  /* 0x8000000402047221 */ /* 0x000fe20000010000 */
[----:B------:R-:W-:-:S02]  /*105b0*/  FSEL R5, R185, RZ, P0 ;  /* 0x000000ffb9057208 */ /* 0x000fc40000000000 */
[----:B------:R-:W-:Y:S01]  /*105c0*/  FSEL R130, R130, RZ, P0 ;  /* 0x000000ff82827208 */ /* 0x000fe20000000000 */
[----:B------:R-:W-:Y:S02]  /*105d0*/  FMUL.FTZ R4, R4, c[0x0][0x23c] ;  /* 0x00008f0004047a20 */ /* 0x000fe40000410000 */
[----:B------:R-:W-:Y:S02]  /*105e0*/  FADD.FTZ R5, R0, -R5 ;  /* 0x8000000500057221 */ /* 0x000fe40000010000 */
[----:B------:R-:W-:Y:S01]  /*105f0*/  FFMA.FTZ R124, R7, c[0x0][0x23c], -R130 ;  /* 0x00008f00077c7a23 */ /* 0x000fe20000010882 */
[----:B------:R-:W1:Y:S01]  /*10600*/  MUFU.EX2 R189, R4 ;  /* 0x0000000400bd7308 */ /* 0x000e620000000800 */
[----:B------:R-:W-:Y:S02]  /*10610*/  FMUL.FTZ R5, R5, c[0x0][0x23c] ;  /* 0x00008f0005057a20 */ /* 0x000fe40000410000 */
[--C-:B------:R-:W-:Y:S02]  /*10620*/  FFMA.FTZ R178, R27, c[0x0][0x23c], -R179.reuse ;  /* 0x00008f001bb27a23 */ /* 0x100fe400000108b3 */
[----:B------:R-:W-:-:S02]  /*10630*/  FFMA.FTZ R170, R9, c[0x0][0x23c], -R179 ;  /* 0x00008f0009aa7a23 */ /* 0x000fc400000108b3 */
[--C-:B------:R-:W-:Y:S01]  /*10640*/  FFMA.FTZ R165, R35, c[0x0][0x23c], -R179.reuse ;  /* 0x00008f0023a57a23 */ /* 0x100fe200000108b3 */
[----:B------:R2:W3:Y:S01]  /*10650*/  MUFU.EX2 R188, R5 ;  /* 0x0000000500bc7308 */ /* 0x0004e20000000800 */
[--C-:B------:R-:W-:Y:S02]  /*10660*/  FFMA.FTZ R164, R8, c[0x0][0x23c], -R179.reuse ;  /* 0x00008f0008a47a23 */ /* 0x100fe400000108b3 */
[--C-:B------:R-:W-:Y:S02]  /*10670*/  FFMA.FTZ R128, R29, c[0x0][0x23c], -R130.reuse ;  /* 0x00008f001d807a23 */ /* 0x100fe40000010882 */
[--C-:B------:R-:W-:Y:S02]  /*10680*/  FFMA.FTZ R3, R71, c[0x0][0x23c], -R130.reuse ;  /* 0x00008f0047037a23 */ /* 0x100fe40000010882 */
[----:B------:R-:W-:Y:S01]  /*10690*/  FFMA.FTZ R2, R248, c[0x0][0x23c], -R130 ;  /* 0x00008f00f8027a23 */ /* 0x000fe20000010882 */
[----:B------:R-:W-:Y:S01]  /*106a0*/  MUFU.EX2 R178, R178 ;  /* 0x000000b200b27308 */ /* 0x000fe20000000800 */
[----:B------:R-:W-:-:S02]  /*106b0*/  FFMA.FTZ R0, R31, c[0x0][0x23c], -R179 ;  /* 0x00008f001f007a23 */ /* 0x000fc400000108b3 */
[----:B------:R-:W-:Y:S01]  /*106c0*/  LDSM.16.MT88.4 R28, [R232+0xa000] ;  /* 0x00a00000e81c783b */ /* 0x000fe20000004200 */
[-C--:B-1----:R-:W-:Y:S02]  /*106d0*/  FMUL.FTZ R12, R160, R189.reuse ;  /* 0x000000bda00c7220 */ /* 0x082fe40000410000 */
[-C--:B------:R-:W-:Y:S01]  /*106e0*/  FMUL.FTZ R13, R161, R189.reuse ;  /* 0x000000bda10d7220 */ /* 0x080fe20000410000 */
[----:B--2---:R-:W1:Y:S01]  /*106f0*/  LDSM.16.MT88.4 R4, [R234+0xa000] ;  /* 0x00a00000ea04783b */ /* 0x004e620000004200 */
[----:B------:R-:W2:Y:S01]  /*10700*/  MUFU.EX2 R170, R170 ;  /* 0x000000aa00aa7308 */ /* 0x000ea20000000800 */
[-C--:B---3--:R-:W-:Y:S02]  /*10710*/  FMUL.FTZ R14, R162, R188.reuse ;  /* 0x000000bca20e7220 */ /* 0x088fe40000410000 */
[----:B------:R-:W-:Y:S02]  /*10720*/  FMUL.FTZ R15, R163, R188 ;  /* 0x000000bca30f7220 */ /* 0x000fe40000410000 */
[----:B------:R-:W-:-:S02]  /*10730*/  FMUL.FTZ R156, R156, R189 ;  /* 0x000000bd9c9c7220 */ /* 0x000fc40000410000 */
[-C--:B------:R-:W-:Y:S01]  /*10740*/  FMUL.FTZ R157, R157, R189.reuse ;  /* 0x000000bd9d9d7220 */ /* 0x080fe20000410000 */
[----:B------:R-:W-:Y:S01]  /*10750*/  MUFU.EX2 R165, R165 ;  /* 0x000000a500a57308 */ /* 0x000fe20000000800 */
[-C--:B------:R-:W-:Y:S02]  /*10760*/  FMUL.FTZ R158, R158, R188.reuse ;  /* 0x000000bc9e9e7220 */ /* 0x080fe40000410000 */
[----:B------:R-:W-:Y:S02]  /*10770*/  FMUL.FTZ R159, R159, R188 ;  /* 0x000000bc9f9f7220 */ /* 0x000fe40000410000 */
[----:B------:R-:W-:Y:S02]  /*10780*/  FFMA.FTZ R25, R25, c[0x0][0x23c], -R179 ;  /* 0x00008f0019197a23 */ /* 0x000fe400000108b3 */
[----:B------:R-:W-:Y:S01]  /*10790*/  FMUL.FTZ R24, R152, R189 ;  /* 0x000000bd98187220 */ /* 0x000fe20000410000 */
[----:B------:R-:W3:Y:S01]  /*107a0*/  MUFU.EX2 R164, R164 ;  /* 0x000000a400a47308 */ /* 0x000ee20000000800 */
[----:B--2---:R-:W-:Y:S01]  /*107b0*/  F2FP.PACK_AB R8, R170, R178 ;  /* 0x000000b2aa08723e */ /* 0x004fe200000000ff */
[----:B------:R-:W-:-:S02]  /*107c0*/  FMUL.FTZ R26, R154, R188 ;  /* 0x000000bc9a1a7220 */ /* 0x000fc40000410000 */
[-C--:B------:R-:W-:Y:S02]  /*107d0*/  FMUL.FTZ R27, R155, R188.reuse ;  /* 0x000000bc9b1b7220 */ /* 0x080fe40000410000 */
[-C--:B------:R-:W-:Y:S02]  /*107e0*/  FMUL.FTZ R132, R132, R189.reuse ;  /* 0x000000bd84847220 */ /* 0x080fe40000410000 */
[----:B------:R-:W-:Y:S01]  /*107f0*/  MUFU.EX2 R128, R128 ;  /* 0x0000008000807308 */ /* 0x000fe20000000800 */
[----:B------:R-:W-:Y:S02]  /*10800*/  FMUL.FTZ R133, R133, R189 ;  /* 0x000000bd85857220 */ /* 0x000fe40000410000 */
[-C--:B------:R-:W-:Y:S02]  /*10810*/  FMUL.FTZ R134, R134, R188.reuse ;  /* 0x000000bc86867220 */ /* 0x080fe40000410000 */
[----:B------:R-:W-:Y:S02]  /*10820*/  FMUL.FTZ R135, R135, R188 ;  /* 0x000000bc87877220 */ /* 0x000fe40000410000 */
[----:B------:R-:W-:Y:S01]  /*10830*/  FFMA.FTZ R33, R33, c[0x0][0x23c], -R130 ;  /* 0x00008f0021217a23 */ /* 0x000fe20000010882 */
[----:B------:R-:W2:Y:S01]  /*10840*/  MUFU.EX2 R124, R124 ;  /* 0x0000007c007c7308 */ /* 0x000ea20000000800 */
[----:B---3--:R-:W-:Y:S01]  /*10850*/  F2FP.PACK_AB R10, R164, R165 ;  /* 0x000000a5a40a723e */ /* 0x008fe200000000ff */
[----:B------:R-:W-:-:S02]  /*10860*/  FMUL.FTZ R32, R136, R189 ;  /* 0x000000bd88207220 */ /* 0x000fc40000410000 */
[-C--:B------:R-:W-:Y:S02]  /*10870*/  FMUL.FTZ R34, R138, R188.reuse ;  /* 0x000000bc8a227220 */ /* 0x080fe40000410000 */
[-C--:B------:R-:W-:Y:S02]  /*10880*/  FMUL.FTZ R35, R139, R188.reuse ;  /* 0x000000bc8b237220 */ /* 0x080fe40000410000 */
[----:B------:R-:W-:Y:S01]  /*10890*/  MUFU.EX2 R3, R3 ;  /* 0x0000000300037308 */ /* 0x000fe20000000800 */
[-C--:B------:R-:W-:Y:S02]  /*108a0*/  FMUL.FTZ R148, R148, R189.reuse ;  /* 0x000000bd94947220 */ /* 0x080fe40000410000 */
[-C--:B------:R-:W-:Y:S02]  /*108b0*/  FMUL.FTZ R149, R149, R189.reuse ;  /* 0x000000bd95957220 */ /* 0x080fe40000410000 */
[-C--:B------:R-:W-:Y:S02]  /*108c0*/  FMUL.FTZ R150, R150, R188.reuse ;  /* 0x000000bc96967220 */ /* 0x080fe40000410000 */
[----:B------:R-:W-:Y:S01]  /*108d0*/  FMUL.FTZ R151, R151, R188 ;  /* 0x000000bc97977220 */ /* 0x000fe20000410000 */
[----:B------:R-:W3:Y:S01]  /*108e0*/  MUFU.EX2 R2, R2 ;  /* 0x0000000200027308 */ /* 0x000ee20000000800 */
[----:B--2---:R-:W-:Y:S01]  /*108f0*/  F2FP.PACK_AB R9, R124, R128 ;  /* 0x000000807c09723e */ /* 0x004fe200000000ff */
[----:B------:R-:W-:-:S02]  /*10900*/  FMUL.FTZ R68, R140, R189 ;  /* 0x000000bd8c447220 */ /* 0x000fc40000410000 */
[-C--:B------:R-:W-:Y:S02]  /*10910*/  FMUL.FTZ R70, R142, R188.reuse ;  /* 0x000000bc8e467220 */ /* 0x080fe40000410000 */
[-C--:B------:R-:W-:Y:S02]  /*10920*/  FMUL.FTZ R71, R143, R188.reuse ;  /* 0x000000bc8f477220 */ /* 0x080fe40000410000 */
[-C--:B------:R-:W-:Y:S01]  /*10930*/  FMUL.FTZ R144, R144, R189.reuse ;  /* 0x000000bd90907220 */ /* 0x080fe20000410000 */
[----:B------:R-:W-:Y:S01]  /*10940*/  MUFU.EX2 R0, R0 ;  /* 0x0000000000007308 */ /* 0x000fe20000000800 */
[----:B------:R-:W-:Y:S02]  /*10950*/  FMUL.FTZ R145, R145, R189 ;  /* 0x000000bd91917220 */ /* 0x000fe40000410000 */
[-C--:B------:R-:W-:Y:S02]  /*10960*/  FMUL.FTZ R146, R146, R188.reuse ;  /* 0x000000bc92927220 */ /* 0x080fe40000410000 */
[----:B------:R-:W-:Y:S01]  /*10970*/  FMUL.FTZ R147, R147, R188 ;  /* 0x000000bc93937220 */ /* 0x000fe20000410000 */
[----:B---3--:R-:W-:Y:S01]  /*10980*/  F2FP.PACK_AB R11, R2, R3 ;  /* 0x00000003020b723e */ /* 0x008fe200000000ff */
[----:B------:R-:W-:-:S02]  /*10990*/  FFMA.FTZ R160, R245, c[0x0][0x23c], -R179 ;  /* 0x00008f00f5a07a23 */ /* 0x000fc400000108b3 */
[--C-:B------:R-:W-:Y:S02]  /*109a0*/  FFMA.FTZ R152, R222, c[0x0][0x23c], -R179.reuse ;  /* 0x00008f00de987a23 */ /* 0x100fe400000108b3 */
[--C-:B------:R-:W-:Y:S02]  /*109b0*/  FFMA.FTZ R138, R76, c[0x0][0x23c], -R179.reuse ;  /* 0x00008f004c8a7a23 */ /* 0x100fe400000108b3 */
[C---:B------:R-:W-:Y:S01]  /*109c0*/  HMMA.16816.F32 R12, R8.reuse, R16, R12 ;  /* 0x00000010080c723c */ /* 0x040fe2000000180c */
[----:B------:R-:W-:Y:S01]  /*109d0*/  MUFU.EX2 R160, R160 ;  /* 0x000000a000a07308 */ /* 0x000fe20000000800 */
[----:B------:R-:W-:Y:S01]  /*109e0*/  LDSM.16.MT88.4 R76, [R232+0xa800] ;  /* 0x00a80000e84c783b */ /* 0x000fe20000004200 */
[--C-:B------:R-:W-:Y:S02]  /*109f0*/  FFMA.FTZ R136, R214, c[0x0][0x23c], -R179.reuse ;  /* 0x00008f00d6887a23 */ /* 0x100fe400000108b3 */
[----:B------:R-:W-:Y:S02]  /*10a00*/  FFMA.FTZ R139, R213, c[0x0][0x23c], -R179 ;  /* 0x00008f00d58b7a23 */ /* 0x000fe400000108b3 */
[--C-:B------:R-:W-:Y:S01]  /*10a10*/  FFMA.FTZ R140, R247, c[0x0][0x23c], -R130.reuse ;  /* 0x00008f00f78c7a23 */ /* 0x100fe20000010882 */
[----:B------:R-:W-:Y:S01]  /*10a20*/  HMMA.16816.F32 R16, R8, R18, R156 ;  /* 0x000000120810723c */ /* 0x000fe2000000189c */
[----:B------:R2:W-:Y:S01]  /*10a30*/  MUFU.EX2 R156, R25 ;  /* 0x00000019009c7308 */ /* 0x0005e20000000800 */
[----:B------:R-:W-:-:S02]  /*10a40*/  FFMA.FTZ R142, R246, c[0x0][0x23c], -R130 ;  /* 0x00008f00f68e7a23 */ /* 0x000fc40000010882 */
[--C-:B------:R-:W-:Y:S02]  /*10a50*/  FFMA.FTZ R143, R205, c[0x0][0x23c], -R130.reuse ;  /* 0x00008f00cd8f7a23 */ /* 0x100fe40000010882 */
[--C-:B------:R-:W-:Y:S02]  /*10a60*/  FFMA.FTZ R154, R57, c[0x0][0x23c], -R179.reuse ;  /* 0x00008f00399a7a23 */ /* 0x100fe400000108b3 */
[--C-:B------:R-:W-:Y:S01]  /*10a70*/  FFMA.FTZ R157, R58, c[0x0][0x23c], -R130.reuse ;  /* 0x00008f003a9d7a23 */ /* 0x100fe20000010882 */
[----:B------:R-:W3:Y:S01]  /*10a80*/  MUFU.EX2 R152, R152 ;  /* 0x0000009800987308 */ /* 0x000ee20000000800 */
[--C-:B------:R-:W-:Y:S02]  /*10a90*/  FFMA.FTZ R158, R59, c[0x0][0x23c], -R130.reuse ;  /* 0x00008f003b9e7a23 */ /* 0x100fe40000010882 */
[----:B------:R-:W-:Y:S02]  /*10aa0*/  FFMA.FTZ R159, R56, c[0x0][0x23c], -R130 ;  /* 0x00008f00389f7a23 */ /* 0x000fe40000010882 */
[----:B------:R-:W-:Y:S01]  /*10ab0*/  LDSM.16.MT88.4 R56, [R234+0xc000] ;  /* 0x00c00000ea38783b */ /* 0x000fe20000004200 */
[----:B------:R-:W-:-:S02]  /*10ac0*/  FFMA.FTZ R155, R215, c[0x0][0x23c], -R179 ;  /* 0x00008f00d79b7a23 */ /* 0x000fc400000108b3 */
[----:B--2---:R-:W-:Y:S01]  /*10ad0*/  FMUL.FTZ R25, R153, R189 ;  /* 0x000000bd99197220 */ /* 0x004fe20000410000 */
[----:B------:R-:W-:Y:S01]  /*10ae0*/  MUFU.EX2 R136, R136 ;  /* 0x0000008800887308 */ /* 0x000fe20000000800 */
[--C-:B------:R-:W-:Y:S02]  /*10af0*/  FFMA.FTZ R153, R217, c[0x0][0x23c], -R179.reuse ;  /* 0x00008f00d9997a23 */ /* 0x100fe400000108b3 */
[----:B------:R-:W-:Y:S02]  /*10b00*/  FFMA.FTZ R53, R53, c[0x0][0x23c], -R179 ;  /* 0x00008f0035357a23 */ /* 0x000fe400000108b3 */
[--C-:B------:R-:W-:Y:S01]  /*10b10*/  FFMA.FTZ R55, R55, c[0x0][0x23c], -R130.reuse ;  /* 0x00008f0037377a23 */ /* 0x100fe20000010882 */
[----:B-1----:R-:W-:Y:S01]  /*10b20*/  HMMA.16816.F32 R24, R8, R4, R24 ;  /* 0x000000040818723c */ /* 0x002fe20000001818 */
[----:B---3--:R-:W-:Y:S01]  /*10b30*/  F2FP.PACK_AB R74, R152, R156 ;  /* 0x0000009c984a723e */ /* 0x008fe200000000ff */
[----:B------:R-:W-:Y:S01]  /*10b40*/  MUFU.EX2 R138, R138 ;  /* 0x0000008a008a7308 */ /* 0x000fe20000000800 */
[----:B------:R-:W-:-:S02]  /*10b50*/  FFMA.FTZ R161, R202, c[0x0][0x23c], -R130 ;  /* 0x00008f00caa17a23 */ /* 0x000fc40000010882 */
[--C-:B------:R-:W-:Y:S02]  /*10b60*/  FFMA.FTZ R162, R51, c[0x0][0x23c], -R130.reuse ;  /* 0x00008f0033a27a23 */ /* 0x100fe40000010882 */
[--C-:B------:R-:W-:Y:S01]  /*10b70*/  FFMA.FTZ R163, R201, c[0x0][0x23c], -R130.reuse ;  /* 0x00008f00c9a37a23 */ /* 0x100fe20000010882 */
[----:B------:R-:W-:Y:S01]  /*10b80*/  HMMA.16816.F32 R4, R8, R6, R132 ;  /* 0x000000060804723c */ /* 0x000fe20000001884 */
[--C-:B------:R-:W-:Y:S01]  /*10b90*/  FFMA.FTZ R190, R67, c[0x0][0x23c], -R130.reuse ;  /* 0x00008f0043be7a23 */ /* 0x100fe20000010882 */
[----:B------:R1:W-:Y:S01]  /*10ba0*/  MUFU.EX2 R132, R33 ;  /* 0x0000002100847308 */ /* 0x0003e20000000800 */
[--C-:B------:R-:W-:Y:S02]  /*10bb0*/  FFMA.FTZ R194, R198, c[0x0][0x23c], -R179.reuse ;  /* 0x00008f00c6c27a23 */ /* 0x100fe400000108b3 */
[----:B------:R-:W-:Y:S02]  /*10bc0*/  FFMA.FTZ R191, R199, c[0x0][0x23c], -R179 ;  /* 0x00008f00c7bf7a23 */ /* 0x000fe400000108b3 */
[----:B------:R-:W-:-:S02]  /*10bd0*/  FFMA.FTZ R134, R69, c[0x0][0x23c], -R130 ;  /* 0x00008f0045867a23 */ /* 0x000fc40000010882 */
[-C--:B------:R-:W-:Y:S01]  /*10be0*/  FMUL.FTZ R69, R141, R189.reuse ;  /* 0x000000bd8d457220 */ /* 0x080fe20000410000 */
[----:B------:R-:W-:Y:S01]  /*10bf0*/  MUFU.EX2 R139, R139 ;  /* 0x0000008b008b7308 */ /* 0x000fe20000000800 */
[--C-:B------:R-:W-:Y:S02]  /*10c00*/  FFMA.FTZ R133, R219, c[0x0][0x23c], -R130.reuse ;  /* 0x00008f00db857a23 */ /* 0x100fe40000010882 */
[--C-:B------:R-:W-:Y:S02]  /*10c10*/  FFMA.FTZ R135, R216, c[0x0][0x23c], -R130.reuse ;  /* 0x00008f00d8877a23 */ /* 0x100fe40000010882 */
[----:B------:R-:W-:Y:S01]  /*10c20*/  FFMA.FTZ R141, R206, c[0x0][0x23c], -R130 ;  /* 0x00008f00ce8d7a23 */ /* 0x000fe20000010882 */
[----:B------:R-:W-:Y:S01]  /*10c30*/  HMMA.16816.F32 R68, R8, R28, R68 ;  /* 0x0000001c0844723c */ /* 0x000fe20000001844 */
[----:B------:R-:W-:Y:S01]  /*10c40*/  FFMA.FTZ R192, R41, c[0x0][0x23c], -R179 ;  /* 0x00008f0029c07a23 */ /* 0x000fe200000108b3 */
[----:B------:R-:W2:Y:S01]  /*10c50*/  MUFU.EX2 R133, R133 ;  /* 0x0000008500857308 */ /* 0x000ea20000000800 */
[----:B-1----:R-:W-:-:S02]  /*10c60*/  FMUL.FTZ R33, R137, R189 ;  /* 0x000000bd89217220 */ /* 0x002fc40000410000 */
[--C-:B------:R-:W-:Y:S01]  /*10c70*/  FFMA.FTZ R137, R72, c[0x0][0x23c], -R179.reuse ;  /* 0x00008f0048897a23 */ /* 0x100fe200000108b3 */
[----:B------:R-:W-:Y:S01]  /*10c80*/  F2FP.PACK_AB R72, R160, R0 ;  /* 0x00000000a048723e */ /* 0x000fe200000000ff */
[--C-:B------:R-:W-:Y:S02]  /*10c90*/  FFMA.FTZ R193, R193, c[0x0][0x23c], -R130.reuse ;  /* 0x00008f00c1c17a23 */ /* 0x100fe40000010882 */
[--C-:B------:R-:W-:Y:S01]  /*10ca0*/  FFMA.FTZ R195, R195, c[0x0][0x23c], -R130.reuse ;  /* 0x00008f00c3c37a23 */ /* 0x100fe20000010882 */
[----:B------:R-:W-:Y:S01]  /*10cb0*/  HMMA.16816.F32 R32, R8, R20, R32 ;  /* 0x000000140820723c */ /* 0x000fe20000001820 */
[----:B------:R-:W-:Y:S01]  /*10cc0*/  MUFU.EX2 R134, R134 ;  /* 0x0000008600867308 */ /* 0x000fe20000000800 */
[----:B------:R-:W-:Y:S02]  /*10cd0*/  FFMA.FTZ R198, R39, c[0x0][0x23c], -R130 ;  /* 0x00008f0027c67a23 */ /* 0x000fe40000010882 */
[--C-:B------:R-:W-:Y:S02]  /*10ce0*/  FFMA.FTZ R199, R38, c[0x0][0x23c], -R179.reuse ;  /* 0x00008f0026c77a23 */ /* 0x100fe400000108b3 */
[----:B------:R-:W-:-:S02]  /*10cf0*/  FFMA.FTZ R81, R81, c[0x0][0x23c], -R179 ;  /* 0x00008f0051517a23 */ /* 0x000fc400000108b3 */
[C---:B------:R-:W-:Y:S01]  /*10d00*/  HMMA.16816.F32 R20, R8.reuse, R22, R148 ;  /* 0x000000160814723c */ /* 0x040fe20000001894 */
[----:B------:R-:W1:Y:S01]  /*10d10*/  MUFU.EX2 R135, R135 ;  /* 0x0000008700877308 */ /* 0x000e620000000800 */
[----:B--2---:R-:W-:Y:S01]  /*10d20*/  F2FP.PACK_AB R73, R133, R132 ;  /* 0x000000848549723e */ /* 0x004fe200000000ff */
[--C-:B------:R-:W-:Y:S02]  /*10d30*/  FFMA.FTZ R89, R89, c[0x0][0x23c], -R179.reuse ;  /* 0x00008f0059597a23 */ /* 0x100fe400000108b3 */
[----:B------:R-:W-:Y:S02]  /*10d40*/  FFMA.FTZ R85, R85, c[0x0][0x23c], -R179 ;  /* 0x00008f0055557a23 */ /* 0x000fe400000108b3 */
[--C-:B------:R-:W-:Y:S01]  /*10d50*/  FFMA.FTZ R148, R220, c[0x0][0x23c], -R130.reuse ;  /* 0x00008f00dc947a23 */ /* 0x100fe20000010882 */
[----:B------:R-:W-:Y:S01]  /*10d60*/  HMMA.16816.F32 R8, R8, R30, R144 ;  /* 0x0000001e0808723c */ /* 0x000fe20000001890 */
[----:B------:R-:W2:Y:S01]  /*10d70*/  LDSM.16.MT88.4 R28, [R233+0xa800] ;  /* 0x00a80000e91c783b */ /* 0x000ea20000004200 */
[----:B------:R-:W3:Y:S01]  /*10d80*/  MUFU.EX2 R137, R137 ;  /* 0x0000008900897308 */ /* 0x000ee20000000800 */
[----:B------:R-:W-:-:S02]  /*10d90*/  FFMA.FTZ R149, R197, c[0x0][0x23c], -R130 ;  /* 0x00008f00c5957a23 */ /* 0x000fc40000010882 */
[--C-:B------:R-:W-:Y:S02]  /*10da0*/  FFMA.FTZ R150, R218, c[0x0][0x23c], -R130.reuse ;  /* 0x00008f00da967a23 */ /* 0x100fe40000010882 */
[--C-:B------:R-:W-:Y:S01]  /*10db0*/  FFMA.FTZ R145, R223, c[0x0][0x23c], -R179.reuse ;  /* 0x00008f00df917a23 */ /* 0x100fe200000108b3 */
[----:B-1----:R-:W-:Y:S02]  /*10dc0*/  F2FP.PACK_AB R75, R135, R134 ;  /* 0x00000086874b723e */ /* 0x002fe400000000ff */
[----:B------:R-:W-:Y:S01]  /*10dd0*/  MUFU.EX2 R140, R140 ;  /* 0x0000008c008c7308 */ /* 0x000fe20000000800 */
[--C-:B------:R-:W-:Y:S02]  /*10de0*/  FFMA.FTZ R144, R203, c[0x0][0x23c], -R179.reuse ;  /* 0x00008f00cb907a23 */ /* 0x100fe400000108b3 */
[--C-:B------:R-:W-:Y:S02]  /*10df0*/  FFMA.FTZ R146, R221, c[0x0][0x23c], -R179.reuse ;  /* 0x00008f00dd927a23 */ /* 0x100fe400000108b3 */
[--C-:B------:R-:W-:Y:S01]  /*10e00*/  FFMA.FTZ R147, R200, c[0x0][0x23c], -R179.reuse ;  /* 0x00008f00c8937a23 */ /* 0x100fe200000108b3 */
[----:B------:R-:W-:Y:S01]  /*10e10*/  HMMA.16816.F32 R12, R72, R44, R12 ;  /* 0x0000002c480c723c */ /* 0x000fe2000000180c */
[----:B------:R-:W-:Y:S01]  /*10e20*/  FFMA.FTZ R151, R196, c[0x0][0x23c], -R130 ;  /* 0x00008f00c4977a23 */ /* 0x000fe20000010882 */
[----:B------:R-:W1:Y:S01]  /*10e30*/  MUFU.EX2 R141, R141 ;  /* 0x0000008d008d7308 */ /* 0x000e620000000800 */
[----:B------:R-:W-:-:S02]  /*10e40*/  FFMA.FTZ R196, R37, c[0x0][0x23c], -R179 ;  /* 0x00008f0025c47a23 */ /* 0x000fc400000108b3 */
[--C-:B------:R-:W-:Y:S02]  /*10e50*/  FFMA.FTZ R197, R43, c[0x0][0x23c], -R130.reuse ;  /* 0x00008f002bc57a23 */ /* 0x100fe40000010882 */
[--C-:B------:R-:W-:Y:S01]  /*10e60*/  FFMA.FTZ R200, R42, c[0x0][0x23c], -R130.reuse ;  /* 0x00008f002ac87a23 */ /* 0x100fe20000010882 */
[C---:B------:R-:W-:Y:S01]  /*10e70*/  HMMA.16816.F32 R16, R72.reuse, R46, R16 ;  /* 0x0000002e4810723c */ /* 0x040fe20000001810 */
[----:B------:R-:W4:Y:S01]  /*10e80*/  LDSM.16.MT88.4 R44, [R237+0xb000] ;  /* 0x00b00000ed2c783b */ /* 0x000f220000004200 */
[----:B------:R-:W-:Y:S01]  /*10e90*/  MUFU.EX2 R142, R142 ;  /* 0x0000008e008e7308 */ /* 0x000fe20000000800 */
[--C-:B------:R-:W-:Y:S02]  /*10ea0*/  FFMA.FTZ R83, R83, c[0x0][0x23c], -R130.reuse ;  /* 0x00008f0053537a23 */ /* 0x100fe40000010882 */
[--C-:B------:R-:W-:Y:S02]  /*10eb0*/  FFMA.FTZ R90, R90, c[0x0][0x23c], -R130.reuse ;  /* 0x00008f005a5a7a23 */ /* 0x100fe40000010882 */
[----:B------:R-:W-:Y:S01]  /*10ec0*/  FFMA.FTZ R87, R87, c[0x0][0x23c], -R130 ;  /* 0x00008f0057577a23 */ /* 0x000fe20000010882 */
[----:B------:R-:W-:Y:S01]  /*10ed0*/  HMMA.16816.F32 R24, R72, R60, R24 ;  /* 0x0000003c4818723c */ /* 0x000fe20000001818 */
[--C-:B------:R-:W-:Y:S01]  /*10ee0*/  FFMA.FTZ R95, R95, c[0x0][0x23c], -R179.reuse ;  /* 0x00008f005f5f7a23 */ /* 0x100fe200000108b3 */
[----:B------:R-:W5:Y:S01]  /*10ef0*/  MUFU.EX2 R143, R143 ;  /* 0x0000008f008f7308 */ /* 0x000f620000000800 */
[----:B------:R-:W-:-:S02]  /*10f00*/  FFMA.FTZ R92, R92, c[0x0][0x23c], -R179 ;  /* 0x00008f005c5c7a23 */ /* 0x000fc400000108b3 */
[--C-:B------:R-:W-:Y:S02]  /*10f10*/  FFMA.FTZ R99, R99, c[0x0][0x23c], -R179.reuse ;  /* 0x00008f0063637a23 */ /* 0x100fe400000108b3 */
[--C-:B------:R-:W-:Y:S01]  /*10f20*/  FFMA.FTZ R96, R96, c[0x0][0x23c], -R179.reuse ;  /* 0x00008f0060607a23 */ /* 0x100fe200000108b3 */
[C---:B------:R-:W-:Y:S01]  /*10f30*/  HMMA.16816.F32 R4, R72.reuse, R62, R4 ;  /* 0x0000003e4804723c */ /* 0x040fe20000001804 */
[----:B------:R-:W1:Y:S01]  /*10f40*/  LDSM.16.MT88.4 R60, [R234+0xb000] ;  /* 0x00b00000ea3c783b */ /* 0x000e620000004200 */
[----:B------:R-:W1:Y:S01]  /*10f50*/  MUFU.EX2 R145, R145 ;  /* 0x0000009100917308 */ /* 0x000e620000000800 */
[--C-:B------:R-:W-:Y:S02]  /*10f60*/  FFMA.FTZ R97, R97, c[0x0][0x23c], -R130.reuse ;  /* 0x00008f0061617a23 */ /* 0x100fe40000010882 */
[--C-:B------:R-:W-:Y:S02]  /*10f70*/  FFMA.FTZ R93, R93, c[0x0][0x23c], -R130.reuse ;  /* 0x00008f005d5d7a23 */ /* 0x100fe40000010882 */
[--C-:B------:R-:W-:Y:S01]  /*10f80*/  FFMA.FTZ R100, R100, c[0x0][0x23c], -R130.reuse ;  /* 0x00008f0064647a23 */ /* 0x100fe20000010882 */
[----:B--2---:R-:W-:Y:S01]  /*10f90*/  HMMA.16816.F32 R32, R72, R28, R32 ;  /* 0x0000001c4820723c */ /* 0x004fe20000001820 */
[----:B------:R-:W-:Y:S01]  /*10fa0*/  FFMA.FTZ R94, R94, c[0x0][0x23c], -R130 ;  /* 0x00008f005e5e7a23 */ /* 0x000fe20000010882 */
[----:B------:R-:W-:Y:S01]  /*10fb0*/  MUFU.EX2 R144, R144 ;  /* 0x0000009000907308 */ /* 0x000fe20000000800 */
[----:B------:R-:W-:-:S02]  /*10fc0*/  FFMA.FTZ R102, R102, c[0x0][0x23c], -R179 ;  /* 0x00008f0066667a23 */ /* 0x000fc400000108b3 */
[--C-:B------:R-:W-:Y:S02]  /*10fd0*/  FFMA.FTZ R84, R84, c[0x0][0x23c], -R179.reuse ;  /* 0x00008f0054547a23 */ /* 0x100fe400000108b3 */
[--C-:B------:R-:W-:Y:S01]  /*10fe0*/  FFMA.FTZ R105, R105, c[0x0][0x23c], -R179.reuse ;  /* 0x00008f0069697a23 */ /* 0x100fe200000108b3 */
[C---:B------:R-:W-:Y:S01]  /*10ff0*/  HMMA.16816.F32 R20, R72.reuse, R30, R20 ;  /* 0x0000001e4814723c */ /* 0x040fe20000001814 */
[----:B------:R-:W2:Y:S01]  /*11000*/  LDSM.16.MT88.4 R28, [R233+0xb000] ;  /* 0x00b00000e91c783b */ /* 0x000ea20000004200 */
        /* <DEDUP_REMOVED lines=14> */
[----:B------:R-:W-:Y:S02]  /*110f0*/  FFMA.FTZ R201, R66, c[0x0][0x23c], -R179 ;  /* 0x00008f0042c97a23 */ /* 0x000fe400000108b3 */
[----:B---3--:R-:W-:Y:S01]  /*11100*/  F2FP.PACK_AB R72, R136, R137 ;  /* 0x000000898848723e */ /* 0x008fe200000000ff */
[--C-:B------:R-:W-:Y:S01]  /*11110*/  FFMA.FTZ R111, R111, c[0x0][0x23c], -R130.reuse ;  /* 0x00008f006f6f7a23 */ /* 0x100fe20000010882 */
[----:B-1----:R-:W-:Y:S01]  /*11120*/  F2FP.PACK_AB R73, R141, R140 ;  /* 0x0000008c8d49723e */ /* 0x002fe200000000ff */
[----:B------:R-:W1:Y:S01]  /*11130*/  MUFU.EX2 R149, R149 ;  /* 0x0000009500957308 */ /* 0x000e620000000800 */
[----:B------:R-:W-:Y:S01]  /*11140*/  F2FP.PACK_AB R74, R139, R138 ;  /* 0x0000008a8b4a723e */ /* 0x000fe200000000ff */
[--C-:B------:R-:W-:Y:S01]  /*11150*/  FFMA.FTZ R202, R64, c[0x0][0x23c], -R130.reuse ;  /* 0x00008f0040ca7a23 */ /* 0x100fe20000010882 */
[----:B-----5:R-:W-:Y:S01]  /*11160*/  F2FP.PACK_AB R75, R143, R142 ;  /* 0x0000008e8f4b723e */ /* 0x020fe200000000ff */
[----:B------:R-:W-:-:S02]  /*11170*/  FFMA.FTZ R106, R106, c[0x0][0x23c], -R130 ;  /* 0x00008f006a6a7a23 */ /* 0x000fc40000010882 */
[----:B------:R-:W-:Y:S02]  /*11180*/  FFMA.FTZ R52, R52, c[0x0][0x23c], -R130 ;  /* 0x00008f0034347a23 */ /* 0x000fe40000010882 */
[----:B------:R-:W-:Y:S01]  /*11190*/  MUFU.EX2 R150, R150 ;  /* 0x0000009600967308 */ /* 0x000fe20000000800 */
[----:B------:R-:W-:Y:S01]  /*111a0*/  FFMA.FTZ R178, R252, R189, R178 ;  /* 0x000000bdfcb27223 */ /* 0x000fe200000100b2 */
[C---:B----4-:R-:W-:Y:S01]  /*111b0*/  HMMA.16816.F32 R12, R72.reuse, R44, R12 ;  /* 0x0000002c480c723c */ /* 0x050fe2000000180c */
[----:B------:R-:W-:Y:S02]  /*111c0*/  FFMA.FTZ R128, R251, R188, R128 ;  /* 0x000000bcfb807223 */ /* 0x000fe40000010080 */
[----:B------:R-:W-:Y:S02]  /*111d0*/  FADD.FTZ R178, R170, R178 ;  /* 0x000000b2aab27221 */ /* 0x000fe40000010000 */
[----:B------:R-:W-:Y:S01]  /*111e0*/  FADD.FTZ R128, R124, R128 ;  /* 0x000000807c807221 */ /* 0x000fe20000010000 */
[----:B------:R-:W3:Y:S01]  /*111f0*/  MUFU.EX2 R151, R151 ;  /* 0x0000009700977308 */ /* 0x000ee20000000800 */
[----:B------:R-:W-:Y:S01]  /*11200*/  FADD.FTZ R165, R165, R178 ;  /* 0x000000b2a5a57221 */ /* 0x000fe20000010000 */
[----:B------:R-:W-:Y:S01]  /*11210*/  HMMA.16816.F32 R16, R72, R46, R16 ;  /* 0x0000002e4810723c */ /* 0x000fe20000001810 */
[----:B------:R-:W4:Y:S01]  /*11220*/  LDSM.16.MT88.4 R44, [R237+0xb800] ;  /* 0x00b80000ed2c783b */ /* 0x000f220000004200 */
[----:B------:R-:W-:-:S02]  /*11230*/  FADD.FTZ R3, R3, R128 ;  /* 0x0000008003037221 */ /* 0x000fc40000010000 */
[--C-:B------:R-:W-:Y:S02]  /*11240*/  FFMA.FTZ R54, R54, c[0x0][0x23c], -R179.reuse ;  /* 0x00008f0036367a23 */ /* 0x100fe400000108b3 */
[----:B------:R-:W5:Y:S01]  /*11250*/  MUFU.EX2 R153, R153 ;  /* 0x0000009900997308 */ /* 0x000f620000000800 */
[----:B------:R-:W-:Y:S01]  /*11260*/  FFMA.FTZ R184, R184, c[0x0][0x23c], -R179 ;  /* 0x00008f00b8b87a23 */ /* 0x000fe200000108b3 */
[C---:B------:R-:W-:Y:S01]  /*11270*/  HMMA.16816.F32 R24, R72.reuse, R60, R24 ;  /* 0x0000003c4818723c */ /* 0x040fe20000001818 */
[----:B------:R-:W-:Y:S02]  /*11280*/  FADD.FTZ R165, R164, R165 ;  /* 0x000000a5a4a57221 */ /* 0x000fe40000010000 */
[----:B------:R-:W-:Y:S02]  /*11290*/  FADD.FTZ R3, R2, R3 ;  /* 0x0000000302037221 */ /* 0x000fe40000010000 */
[----:B------:R-:W-:Y:S01]  /*112a0*/  FADD.FTZ R0, R0, R165 ;  /* 0x000000a500007221 */ /* 0x000fe20000010000 */
[----:B------:R-:W-:Y:S01]  /*112b0*/  MUFU.EX2 R154, R154 ;  /* 0x0000009a009a7308 */ /* 0x000fe20000000800 */
[----:B------:R-:W-:Y:S01]  /*112c0*/  FADD.FTZ R132, R132, R3 ;  /* 0x0000000384847221 */ /* 0x000fe20000010000 */
[----:B------:R-:W-:Y:S01]  /*112d0*/  HMMA.16816.F32 R4, R72, R62, R4 ;  /* 0x0000003e4804723c */ /* 0x000fe20000001804 */
[----:B------:R-:W1:Y:S01]  /*112e0*/  LDSM.16.MT88.4 R60, [R234+0xb800] ;  /* 0x00b80000ea3c783b */ /* 0x000e620000004200 */
        /* <DEDUP_REMOVED lines=8> */
[----:B------:R-:W-:Y:S01]  /*11370*/  MUFU.EX2 R53, R53 ;  /* 0x0000003500357308 */ /* 0x000fe20000000800 */
[----:B------:R-:W-:Y:S01]  /*11380*/  FADD.FTZ R137, R137, R156 ;  /* 0x0000009c89897221 */ /* 0x000fe20000010000 */
[----:B------:R-:W-:Y:S01]  /*11390*/  HMMA.16816.F32 R20, R72, R30, R20 ;  /* 0x0000001e4814723c */ /* 0x000fe20000001814 */
[----:B------:R-:W2:Y:S01]  /*113a0*/  LDSM.16.MT88.4 R28, [R233+0xb800] ;  /* 0x00b80000e91c783b */ /* 0x000ea20000004200 */
[----:B------:R-:W-:-:S02]  /*113b0*/  FADD.FTZ R140, R140, R134 ;  /* 0x000000868c8c7221 */ /* 0x000fc40000010000 */
[----:B------:R-:W-:Y:S01]  /*113c0*/  FADD.FTZ R137, R136, R137 ;  /* 0x0000008988897221 */ /* 0x000fe20000010000 */
[----:B------:R-:W-:Y:S01]  /*113d0*/  LDSM.16.MT88.4 R132, [R234+0x11800] ;  /* 0x01180000ea84783b */ /* 0x000fe20000004200 */
[----:B------:R-:W1:Y:S01]  /*113e0*/  MUFU.EX2 R157, R157 ;  /* 0x0000009d009d7308 */ /* 0x000e620000000800 */
[----:B------:R-:W-:Y:S01]  /*113f0*/  FADD.FTZ R140, R141, R140 ;  /* 0x0000008c8d8c7221 */ /* 0x000fe20000010000 */
[C---:B------:R-:W-:Y:S01]  /*11400*/  HMMA.16816.F32 R68, R72.reuse, R76, R68 ;  /* 0x0000004c4844723c */ /* 0x040fe20000001844 */
        /* <DEDUP_REMOVED lines=10> */
[C---:B------:R-:W-:Y:S01]  /*114b0*/  F2FP.PACK_AB R72, R144.reuse, R145 ;  /* 0x000000919048723e */ /* 0x040fe200000000ff */
[----:B------:R-:W-:Y:S01]  /*114c0*/  FADD.FTZ R144, R144, R138 ;  /* 0x0000008a90907221 */ /* 0x000fe20000010000 */
[C---:B-1----:R-:W-:Y:S01]  /*114d0*/  F2FP.PACK_AB R73, R149.reuse, R148 ;  /* 0x000000949549723e */ /* 0x042fe200000000ff */
[----:B------:R-:W-:Y:S01]  /*114e0*/  FADD.FTZ R149, R149, R142 ;  /* 0x0000008e95957221 */ /* 0x000fe20000010000 */
[----:B------:R-:W-:Y:S01]  /*114f0*/  F2FP.PACK_AB R74, R147, R146 ;  /* 0x00000092934a723e */ /* 0x000fe200000000ff */
[----:B------:R-:W-:Y:S01]  /*11500*/  FADD.FTZ R144, R146, R144 ;  /* 0x0000009092907221 */ /* 0x000fe20000010000 */
[----:B---3--:R-:W-:Y:S01]  /*11510*/  F2FP.PACK_AB R75, R151, R150 ;  /* 0x00000096974b723e */ /* 0x008fe200000000ff */
[----:B------:R-:W1:Y:S01]  /*11520*/  MUFU.EX2 R55, R55 ;  /* 0x0000003700377308 */ /* 0x000e620000000800 */
[----:B------:R-:W-:-:S02]  /*11530*/  FADD.FTZ R149, R150, R149 ;  /* 0x0000009596957221 */ /* 0x000fc40000010000 */
[----:B------:R-:W-:Y:S02]  /*11540*/  FADD.FTZ R147, R147, R144 ;  /* 0x0000009093937221 */ /* 0x000fe40000010000 */
[----:B------:R-:W-:Y:S01]  /*11550*/  FADD.FTZ R151, R151, R149 ;  /* 0x0000009597977221 */ /* 0x000fe20000010000 */
[C---:B----4-:R-:W-:Y:S01]  /*11560*/  HMMA.16816.F32 R12, R72.reuse, R44, R12 ;  /* 0x0000002c480c723c */ /* 0x050fe2000000180c */
[----:B-----5:R-:W-:Y:S01]  /*11570*/  FADD.FTZ R147, R153, R147 ;  /* 0x0000009399937221 */ /* 0x020fe20000010000 */
[----:B------:R-:W3:Y:S01]  /*11580*/  MUFU.EX2 R161, R161 ;  /* 0x000000a100a17308 */ /* 0x000ee20000000800 */
[----:B------:R-:W-:Y:S02]  /*11590*/  FADD.FTZ R151, R157, R151 ;  /* 0x000000979d977221 */ /* 0x000fe40000010000 */
[--C-:B------:R-:W-:Y:S02]  /*115a0*/  FFMA.FTZ R109, R109, c[0x0][0x23c], -R130.reuse ;  /* 0x00008f006d6d7a23 */ /* 0x100fe40000010882 */
[--C-:B------:R-:W-:Y:S01]  /*115b0*/  FFMA.FTZ R3, R107, c[0x0][0x23c], -R130.reuse ;  /* 0x00008f006b037a23 */ /* 0x100fe20000010882 */
[----:B------:R-:W-:Y:S01]  /*115c0*/  HMMA.16816.F32 R16, R72, R46, R16 ;  /* 0x0000002e4810723c */ /* 0x000fe20000001810 */
[----:B------:R-:W4:Y:S01]  /*115d0*/  LDSM.16.MT88.4 R44, [R237+0xc000] ;  /* 0x00c00000ed2c783b */ /* 0x000f220000004200 */
[----:B------:R-:W-:Y:S01]  /*115e0*/  MUFU.EX2 R162, R162 ;  /* 0x000000a200a27308 */ /* 0x000fe20000000800 */
[----:B------:R-:W-:-:S02]  /*115f0*/  FFMA.FTZ R112, R112, c[0x0][0x23c], -R130 ;  /* 0x00008f0070707a23 */ /* 0x000fc40000010882 */
[--C-:B------:R-:W-:Y:S02]  /*11600*/  FFMA.FTZ R107, R115, c[0x0][0x23c], -R130.reuse ;  /* 0x00008f00736b7a23 */ /* 0x100fe40000010882 */
[--C-:B------:R-:W-:Y:S01]  /*11610*/  FFMA.FTZ R131, R131, c[0x0][0x23c], -R130.reuse ;  /* 0x00008f0083837a23 */ /* 0x100fe20000010882 */
[C---:B------:R-:W-:Y:S01]  /*11620*/  HMMA.16816.F32 R24, R72.reuse, R60, R24 ;  /* 0x0000003c4818723c */ /* 0x040fe20000001818 */
[--C-:B------:R-:W-:Y:S01]  /*11630*/  FFMA.FTZ R126, R126, c[0x0][0x23c], -R130.reuse ;  /* 0x00008f007e7e7a23 */ /* 0x100fe20000010882 */
[----:B------:R-:W-:Y:S01]  /*11640*/  MUFU.EX2 R163, R163 ;  /* 0x000000a300a37308 */ /* 0x000fe20000000800 */
[----:B------:R-:W-:Y:S02]  /*11650*/  FFMA.FTZ R252, R117, c[0x0][0x23c], -R179 ;  /* 0x00008f0075fc7a23 */ /* 0x000fe400000108b3 */
[----:B------:R-:W-:Y:S02]  /*11660*/  FFMA.FTZ R251, R119, c[0x0][0x23c], -R130 ;  /* 0x00008f0077fb7a23 */ /* 0x000fe40000010882 */
[----:B------:R-:W-:Y:S01]  /*11670*/  F2FP.PACK_AB R60, R154, R153 ;  /* 0x000000999a3c723e */ /* 0x000fe200000000ff */
[----:B------:R-:W-:Y:S01]  /*11680*/  HMMA.16816.F32 R4, R72, R62, R4 ;  /* 0x0000003e4804723c */ /* 0x000fe20000001804 */
[----:B--2---:R-:W-:Y:S01]  /*11690*/  F2FP.PACK_AB R61, R158, R157 ;  /* 0x0000009d9e3d723e */ /* 0x004fe200000000ff */
[----:B------:R-:W-:Y:S01]  /*116a0*/  MUFU.EX2 R190, R190 ;  /* 0x000000be00be7308 */ /* 0x000fe20000000800 */
[----:B------:R-:W-:-:S02]  /*116b0*/  FADD.FTZ R154, R154, R147 ;  /* 0x000000939a9a7221 */ /* 0x000fc40000010000 */
[----:B------:R-:W-:Y:S02]  /*116c0*/  FADD.FTZ R158, R158, R151 ;  /* 0x000000979e9e7221 */ /* 0x000fe40000010000 */
[----:B------:R-:W-:Y:S01]  /*116d0*/  F2FP.PACK_AB R62, R53, R155 ;  /* 0x0000009b353e723e */ /* 0x000fe200000000ff */
[C---:B------:R-:W-:Y:S01]  /*116e0*/  HMMA.16816.F32 R32, R72.reuse, R28, R32 ;  /* 0x0000001c4820723c */ /* 0x040fe20000001820 */
[----:B-1----:R-:W-:Y:S01]  /*116f0*/  F2FP.PACK_AB R63, R55, R159 ;  /* 0x0000009f373f723e */ /* 0x002fe200000000ff */
[----:B------:R-:W-:Y:S01]  /*11700*/  MUFU.EX2 R191, R191 ;  /* 0x000000bf00bf7308 */ /* 0x000fe20000000800 */
[----:B------:R-:W-:Y:S01]  /*11710*/  FADD.FTZ R158, R159, R158 ;  /* 0x0000009e9f9e7221 */ /* 0x000fe20000010000 */
[----:B------:R-:W-:Y:S03]  /*11720*/  LDSM.16.MT88.4 R148, [R233+0x11800] ;  /* 0x01180000e994783b */ /* 0x000fe60000004200 */
[----:B------:R-:W-:Y:S01]  /*11730*/  FADD.FTZ R55, R55, R158 ;  /* 0x0000009e37377221 */ /* 0x000fe20000010000 */
[----:B------:R-:W-:Y:S01]  /*11740*/  HMMA.16816.F32 R20, R72, R30, R20 ;  /* 0x0000001e4814723c */ /* 0x000fe20000001814 */
[----:B------:R-:W1:Y:S01]  /*11750*/  LDSM.16.MT88.4 R28, [R233+0xc000] ;  /* 0x00c00000e91c783b */ /* 0x000e620000004200 */
[----:B------:R-:W-:Y:S01]  /*11760*/  MUFU.EX2 R192, R192 ;  /* 0x000000c000c07308 */ /* 0x000fe20000000800 */
[----:B---3--:R-:W-:-:S02]  /*11770*/  FADD.FTZ R55, R161, R55 ;  /* 0x00000037a1377221 */ /* 0x008fc40000010000 */
[----:B------:R-:W-:Y:S03]  /*11780*/  LDSM.16.MT88.4 R156, [R237+0x11800] ;  /* 0x01180000ed9c783b */ /* 0x000fe60000004200 */
[C---:B------:R-:W-:Y:S02]  /*11790*/  HMMA.16816.F32 R68, R72.reuse, R76, R68 ;  /* 0x0000004c4844723c */ /* 0x040fe40000001844 */
[----:B------:R-:W-:Y:S05]  /*117a0*/  MUFU.EX2 R194, R194 ;  /* 0x000000c200c27308 */ /* 0x000fea0000000800 */
[--C-:B------:R-:W-:Y:S01]  /*117b0*/  FFMA.FTZ R76, R207, c[0x0][0x23c], -R179.reuse ;  /* 0x00008f00cf4c7a23 */ /* 0x100fe200000108b3 */
[----:B------:R-:W-:Y:S01]  /*117c0*/  HMMA.16816.F32 R8, R72, R78, R8 ;  /* 0x0000004e4808723c */ /* 0x000fe20000001808 */
[----:B------:R-:W2:Y:S01]  /*117d0*/  LDSM.16.MT88.4 R72, [R232+0xc000] ;  /* 0x00c00000e848783b */ /* 0x000ea20000004200 */
[--C-:B------:R-:W-:Y:S01]  /*117e0*/  FFMA.FTZ R77, R49, c[0x0][0x23c], -R179.reuse ;  /* 0x00008f00314d7a23 */ /* 0x100fe200000108b3 */
[----:B------:R-:W-:Y:S04]  /*117f0*/  MUFU.EX2 R196, R196 ;  /* 0x000000c400c47308 */ /* 0x000fe80000000800 */
[--C-:B------:R-:W-:Y:S01]  /*11800*/  FFMA.FTZ R78, R204, c[0x0][0x23c], -R179.reuse ;  /* 0x00008f00cc4e7a23 */ /* 0x100fe200000108b3 */
[----:B------:R-:W-:Y:S01]  /*11810*/  HMMA.16816.F32 R24, R60, R56, R24 ;  /* 0x000000383c18723c */ /* 0x000fe20000001818 */
[----:B------:R-:W-:-:S02]  /*11820*/  FFMA.FTZ R79, R65, c[0x0][0x23c], -R179 ;  /* 0x00008f00414f7a23 */ /* 0x000fc400000108b3 */
[----:B------:R-:W-:Y:S01]  /*11830*/  MUFU.EX2 R76, R76 ;  /* 0x0000004c004c7308 */ /* 0x000fe20000000800 */
[----:B------:R-:W-:Y:S04]  /*11840*/  LDSM.16.MT88.4 R64, [R232+0xf000] ;  /* 0x00f00000e840783b */ /* 0x000fe80000004200 */
[C---:B------:R-:W-:Y:S01]  /*11850*/  HMMA.16816.F32 R4, R60.reuse, R58, R4 ;  /* 0x0000003a3c04723c */ /* 0x040fe20000001804 */
[----:B------:R-:W3:Y:S02]  /*11860*/  LDSM.16.MT88.4 R56, [R234+0xc800] ;  /* 0x00c80000ea38783b */ /* 0x000ee40000004200 */
[----:B------:R-:W5:Y:S05]  /*11870*/  MUFU.EX2 R77, R77 ;  /* 0x0000004d004d7308 */ /* 0x000f6a0000000800 */
[C---:B----4-:R-:W-:Y:S03]  /*11880*/  HMMA.16816.F32 R12, R60.reuse, R44, R12 ;  /* 0x0000002c3c0c723c */ /* 0x050fe6000000180c */
[----:B------:R-:W-:Y:S05]  /*11890*/  MUFU.EX2 R78, R78 ;  /* 0x0000004e004e7308 */ /* 0x000fea0000000800 */
[C---:B------:R-:W-:Y:S01]  /*118a0*/  HMMA.16816.F32 R16, R60.reuse, R46, R16 ;  /* 0x0000002e3c10723c */ /* 0x040fe20000001810 */
[----:B------:R-:W4:Y:S02]  /*118b0*/  LDSM.16.MT88.4 R44, [R237+0xc800] ;  /* 0x00c80000ed2c783b */ /* 0x000f240000004200 */
[----:B------:R-:W2:Y:S05]  /*118c0*/  MUFU.EX2 R79, R79 ;  /* 0x0000004f004f7308 */ /* 0x000eaa0000000800 */
[C---:B-1----:R-:W-:Y:S03]  /*118d0*/  HMMA.16816.F32 R32, R60.reuse, R28, R32 ;  /* 0x0000001c3c20723c */ /* 0x042fe60000001820 */
[----:B------:R-:W1:Y:S05]  /*118e0*/  MUFU.EX2 R193, R193 ;  /* 0x000000c100c17308 */ /* 0x000e6a0000000800 */
[C---:B------:R-:W-:Y:S01]  /*118f0*/  HMMA.16816.F32 R20, R60.reuse, R30, R20 ;  /* 0x0000001e3c14723c */ /* 0x040fe20000001814 */
[----:B------:R-:W4:Y:S02]  /*11900*/  LDSM.16.MT88.4 R28, [R233+0xc800] ;  /* 0x00c80000e91c783b */ /* 0x000f240000004200 */
[----:B------:R-:W1:Y:S05]  /*11910*/  MUFU.EX2 R197, R197 ;  /* 0x000000c500c57308 */ /* 0x000e6a0000000800 */
[C---:B--2---:R-:W-:Y:S03]  /*11920*/  HMMA.16816.F32 R68, R60.reuse, R72, R68 ;  /* 0x000000483c44723c */ /* 0x044fe60000001844 */
[----:B------:R-:W-:Y:S05]  /*11930*/  MUFU.EX2 R195, R195 ;  /* 0x000000c300c37308 */ /* 0x000fea0000000800 */
[----:B------:R-:W-:Y:S01]  /*11940*/  HMMA.16816.F32 R8, R60, R74, R8 ;  /* 0x0000004a3c08723c */ /* 0x000fe20000001808 */
[----:B------:R-:W2:Y:S02]  /*11950*/  LDSM.16.MT88.4 R72, [R232+0xc800] ;  /* 0x00c80000e848783b */ /* 0x000ea40000004200 */
[----:B------:R-:W1:Y:S04]  /*11960*/  MUFU.EX2 R198, R198 ;  /* 0x000000c600c67308 */ /* 0x000e680000000800 */
[----:B-----5:R-:W-:-:S02]  /*11970*/  F2FP.PACK_AB R60, R77, R76 ;  /* 0x0000004c4d3c723e */ /* 0x020fc400000000ff */
[C---:B------:R-:W-:Y:S01]  /*11980*/  F2FP.PACK_AB R61, R162.reuse, R161 ;  /* 0x000000a1a23d723e */ /* 0x040fe200000000ff */
[----:B------:R-:W-:Y:S01]  /*11990*/  FADD.FTZ R162, R162, R55 ;  /* 0x00000037a2a27221 */ /* 0x000fe20000010000 */
[----:B------:R-:W-:Y:S01]  /*119a0*/  F2FP.PACK_AB R62, R79, R78 ;  /* 0x0000004e4f3e723e */ /* 0x000fe200000000ff */
[----:B------:R-:W-:Y:S01]  /*119b0*/  MUFU.EX2 R199, R199 ;  /* 0x000000c700c77308 */ /* 0x000fe20000000800 */
[----:B------:R-:W-:Y:S01]  /*119c0*/  F2FP.PACK_AB R63, R190, R163 ;  /* 0x000000a3be3f723e */ /* 0x000fe200000000ff */
[----:B------:R-:W-:-:S04]  /*119d0*/  FADD.FTZ R162, R163, R162 ;  /* 0x000000a2a3a27221 */ /* 0x000fc80000010000 */
[----:B------:R-:W-:Y:S02]  /*119e0*/  FADD.FTZ R190, R190, R162 ;  /* 0x000000a2bebe7221 */ /* 0x000fe40000010000 */
[----:B---3--:R-:W-:Y:S01]  /*119f0*/  HMMA.16816.F32 R24, R60, R56, R24 ;  /* 0x000000383c18723c */ /* 0x008fe20000001818 */
[----:B------:R-:W-:Y:S01]  /*11a00*/  MUFU.EX2 R81, R81 ;  /* 0x0000005100517308 */ /* 0x000fe20000000800 */
[----:B-1----:R-:W-:-:S06]  /*11a10*/  FADD.FTZ R190, R193, R190 ;  /* 0x000000bec1be7221 */ /* 0x002fcc0000010000 */
        /* <DEDUP_REMOVED lines=13> */
[C---:B--2---:R-:W-:Y:S02]  /*11af0*/  HMMA.16816.F32 R68, R60.reuse, R72, R68 ;  /* 0x000000483c44723c */ /* 0x044fe40000001844 */
[----:B------:R-:W2:Y:S06]  /*11b00*/  MUFU.EX2 R87, R87 ;  /* 0x0000005700577308 */ /* 0x000eac0000000800 */
[----:B------:R-:W-:Y:S01]  /*11b10*/  HMMA.16816.F32 R8, R60, R74, R8 ;  /* 0x0000004a3c08723c */ /* 0x000fe20000001808 */
[----:B------:R-:W2:Y:S01]  /*11b20*/  LDSM.16.MT88.4 R72, [R232+0xd000] ;  /* 0x00d00000e848783b */ /* 0x000ea20000004200 */
[----:B------:R-:W-:Y:S05]  /*11b30*/  MUFU.EX2 R95, R95 ;  /* 0x0000005f005f7308 */ /* 0x000fea0000000800 */
[----:B------:R-:W-:-:S02]  /*11b40*/  F2FP.PACK_AB R60, R192, R191 ;  /* 0x000000bfc03c723e */ /* 0x000fc400000000ff */
[C---:B------:R-:W-:Y:S01]  /*11b50*/  F2FP.PACK_AB R61, R197.reuse, R193 ;  /* 0x000000c1c53d723e */ /* 0x040fe200000000ff */
[----:B------:R-:W-:Y:S01]  /*11b60*/  MUFU.EX2 R92, R92 ;  /* 0x0000005c005c7308 */ /* 0x000fe20000000800 */
[----:B------:R-:W-:Y:S01]  /*11b70*/  F2FP.PACK_AB R62, R196, R194 ;  /* 0x000000c2c43e723e */ /* 0x000fe200000000ff */
[----:B------:R-:W-:Y:S01]  /*11b80*/  FADD.FTZ R197, R197, R190 ;  /* 0x000000bec5c57221 */ /* 0x000fe20000010000 */
[----:B------:R-:W-:-:S03]  /*11b90*/  F2FP.PACK_AB R63, R198, R195 ;  /* 0x000000c3c63f723e */ /* 0x000fc600000000ff */
[----:B------:R-:W-:Y:S02]  /*11ba0*/  FADD.FTZ R197, R195, R197 ;  /* 0x000000c5c3c57221 */ /* 0x000fe40000010000 */
[----:B------:R-:W-:Y:S02]  /*11bb0*/  MUFU.EX2 R99, R99 ;  /* 0x0000006300637308 */ /* 0x000fe40000000800 */
[----:B-1----:R-:W-:Y:S01]  /*11bc0*/  HMMA.16816.F32 R24, R60, R56, R24 ;  /* 0x000000383c18723c */ /* 0x002fe20000001818 */
[----:B------:R-:W-:-:S04]  /*11bd0*/  FADD.FTZ R198, R198, R197 ;  /* 0x000000c5c6c67221 */ /* 0x000fc80000010000 */
[----:B----4-:R-:W-:Y:S01]  /*11be0*/  FADD.FTZ R198, R200, R198 ;  /* 0x000000c6c8c67221 */ /* 0x010fe20000010000 */
[----:B------:R-:W-:Y:S02]  /*11bf0*/  MUFU.EX2 R96, R96 ;  /* 0x0000006000607308 */ /* 0x000fe40000000800 */
[C---:B------:R-:W-:Y:S01]  /*11c00*/  HMMA.16816.F32 R4, R60.reuse, R58, R4 ;  /* 0x0000003a3c04723c */ /* 0x040fe20000001804 */
[----:B------:R-:W1:Y:S05]  /*11c10*/  LDSM.16.MT88.4 R56, [R234+0xd800] ;  /* 0x00d80000ea38783b */ /* 0x000e6a0000004200 */
[----:B------:R-:W4:Y:S02]  /*11c20*/  MUFU.EX2 R97, R97 ;  /* 0x0000006100617308 */ /* 0x000f240000000800 */
[C---:B---3--:R-:W-:Y:S06]  /*11c30*/  HMMA.16816.F32 R12, R60.reuse, R44, R12 ;  /* 0x0000002c3c0c723c */ /* 0x048fec000000180c */
[----:B------:R-:W3:Y:S02]  /*11c40*/  MUFU.EX2 R93, R93 ;  /* 0x0000005d005d7308 */ /* 0x000ee40000000800 */
[C---:B------:R-:W-:Y:S01]  /*11c50*/  HMMA.16816.F32 R16, R60.reuse, R46, R16 ;  /* 0x0000002e3c10723c */ /* 0x040fe20000001810 */
[----:B------:R-:W1:Y:S05]  /*11c60*/  LDSM.16.MT88.4 R44, [R237+0xd800] ;  /* 0x00d80000ed2c783b */ /* 0x000e6a0000004200 */
[----:B------:R-:W-:Y:S02]  /*11c70*/  MUFU.EX2 R100, R100 ;  /* 0x0000006400647308 */ /* 0x000fe40000000800 */
[C---:B------:R-:W-:Y:S06]  /*11c80*/  HMMA.16816.F32 R32, R60.reuse, R28, R32 ;  /* 0x0000001c3c20723c */ /* 0x040fec0000001820 */
[----:B------:R-:W1:Y:S02]  /*11c90*/  MUFU.EX2 R94, R94 ;  /* 0x0000005e005e7308 */ /* 0x000e640000000800 */
[C---:B------:R-:W-:Y:S01]  /*11ca0*/  HMMA.16816.F32 R20, R60.reuse, R30, R20 ;  /* 0x0000001e3c14723c */ /* 0x040fe20000001814 */
[----:B------:R-:W3:Y:S05]  /*11cb0*/  LDSM.16.MT88.4 R28, [R233+0xd800] ;  /* 0x00d80000e91c783b */ /* 0x000eea0000004200 */
[----:B------:R-:W-:Y:S02]  /*11cc0*/  MUFU.EX2 R102, R102 ;  /* 0x0000006600667308 */ /* 0x000fe40000000800 */
[C---:B--2---:R-:W-:Y:S06]  /*11cd0*/  HMMA.16816.F32 R68, R60.reuse, R72, R68 ;  /* 0x000000483c44723c */ /* 0x044fec0000001844 */
[----:B------:R-:W-:Y:S02]  /*11ce0*/  MUFU.EX2 R84, R84 ;  /* 0x0000005400547308 */ /* 0x000fe40000000800 */
[----:B------:R-:W-:Y:S01]  /*11cf0*/  HMMA.16816.F32 R8, R60, R74, R8 ;  /* 0x0000004a3c08723c */ /* 0x000fe20000001808 */
[----:B------:R-:W2:Y:S05]  /*11d00*/  LDSM.16.MT88.4 R72, [R232+0xd800] ;  /* 0x00d80000e848783b */ /* 0x000eaa0000004200 */
[----:B------:R-:W-:Y:S01]  /*11d10*/  MUFU.EX2 R105, R105 ;  /* 0x0000006900697308 */ /* 0x000fe20000000800 */
[----:B------:R-:W-:-:S02]  /*11d20*/  F2FP.PACK_AB R60, R81, R199 ;  /* 0x000000c7513c723e */ /* 0x000fc400000000ff */
[C---:B-----5:R-:W-:Y:S01]  /*11d30*/  F2FP.PACK_AB R61, R83.reuse, R200 ;  /* 0x000000c8533d723e */ /* 0x060fe200000000ff */
[----:B------:R-:W-:Y:S01]  /*11d40*/  FADD.FTZ R83, R83, R198 ;  /* 0x000000c653537221 */ /* 0x000fe20000010000 */
[----:B------:R-:W-:Y:S02]  /*11d50*/  F2FP.PACK_AB R62, R85, R89 ;  /* 0x00000059553e723e */ /* 0x000fe400000000ff */
[----:B------:R-:W-:Y:S01]  /*11d60*/  F2FP.PACK_AB R63, R87, R90 ;  /* 0x0000005a573f723e */ /* 0x000fe200000000ff */
[----:B------:R-:W-:Y:S01]  /*11d70*/  MUFU.EX2 R82, R82 ;  /* 0x0000005200527308 */ /* 0x000fe20000000800 */
[----:B------:R-:W-:-:S04]  /*11d80*/  FADD.FTZ R83, R90, R83 ;  /* 0x000000535a537221 */ /* 0x000fc80000010000 */
[----:B------:R-:W-:Y:S01]  /*11d90*/  FADD.FTZ R87, R87, R83 ;  /* 0x0000005357577221 */ /* 0x000fe20000010000 */
[----:B-1----:R-:W-:Y:S02]  /*11da0*/  HMMA.16816.F32 R24, R60, R56, R24 ;  /* 0x000000383c18723c */ /* 0x002fe40000001818 */
[----:B------:R-:W1:Y:S01]  /*11db0*/  MUFU.EX2 R103, R103 ;  /* 0x0000006700677308 */ /* 0x000e620000000800 */
[----:B----4-:R-:W-:-:S05]  /*11dc0*/  FADD.FTZ R87, R97, R87 ;  /* 0x0000005761577221 */ /* 0x010fca0000010000 */
[C---:B------:R-:W-:Y:S01]  /*11dd0*/  HMMA.16816.F32 R4, R60.reuse, R58, R4 ;  /* 0x0000003a3c04723c */ /* 0x040fe20000001804 */
[----:B------:R-:W4:Y:S01]  /*11de0*/  LDSM.16.MT88.4 R56, [R234+0xe000] ;  /* 0x00e00000ea38783b */ /* 0x000f220000004200 */
[----:B------:R-:W5:Y:S06]  /*11df0*/  MUFU.EX2 R80, R80 ;  /* 0x0000005000507308 */ /* 0x000f6c0000000800 */
[C---:B------:R-:W-:Y:S02]  /*11e00*/  HMMA.16816.F32 R12, R60.reuse, R44, R12 ;  /* 0x0000002c3c0c723c */ /* 0x040fe4000000180c */
[----:B------:R-:W-:Y:S06]  /*11e10*/  MUFU.EX2 R108, R108 ;  /* 0x0000006c006c7308 */ /* 0x000fec0000000800 */
[C---:B------:R-:W-:Y:S01]  /*11e20*/  HMMA.16816.F32 R16, R60.reuse, R46, R16 ;  /* 0x0000002e3c10723c */ /* 0x040fe20000001810 */
[----:B------:R-:W1:Y:S01]  /*11e30*/  LDSM.16.MT88.4 R44, [R237+0xe000] ;  /* 0x00e00000ed2c783b */ /* 0x000e620000004200 */
[----:B------:R-:W1:Y:S06]  /*11e40*/  MUFU.EX2 R86, R86 ;  /* 0x0000005600567308 */ /* 0x000e6c0000000800 */
[C---:B---3--:R-:W-:Y:S02]  /*11e50*/  HMMA.16816.F32 R32, R60.reuse, R28, R32 ;  /* 0x0000001c3c20723c */ /* 0x048fe40000001820 */
[----:B------:R-:W-:Y:S06]  /*11e60*/  MUFU.EX2 R110, R110 ;  /* 0x0000006e006e7308 */ /* 0x000fec0000000800 */
[C---:B------:R-:W-:Y:S01]  /*11e70*/  HMMA.16816.F32 R20, R60.reuse, R30, R20 ;  /* 0x0000001e3c14723c */ /* 0x040fe20000001814 */
[----:B------:R-:W3:Y:S01]  /*11e80*/  LDSM.16.MT88.4 R28, [R233+0xe000] ;  /* 0x00e00000e91c783b */ /* 0x000ee20000004200 */
[----:B------:R-:W-:Y:S06]  /*11e90*/  MUFU.EX2 R88, R88 ;  /* 0x0000005800587308 */ /* 0x000fec0000000800 */
[C---:B--2---:R-:W-:Y:S02]  /*11ea0*/  HMMA.16816.F32 R68, R60.reuse, R72, R68 ;  /* 0x000000483c44723c */ /* 0x044fe40000001844 */
[----:B------:R-:W-:Y:S06]  /*11eb0*/  MUFU.EX2 R173, R173 ;  /* 0x000000ad00ad7308 */ /* 0x000fec0000000800 */
        /* <DEDUP_REMOVED lines=11> */
[----:B----4-:R-:W-:Y:S01]  /*11f70*/  HMMA.16816.F32 R24, R60, R56, R24 ;  /* 0x000000383c18723c */ /* 0x010fe20000001818 */
[----:B------:R-:W-:-:S04]  /*11f80*/  FADD.FTZ R94, R94, R93 ;  /* 0x0000005d5e5e7221 */ /* 0x000fc80000010000 */
[----:B-1----:R-:W-:Y:S01]  /*11f90*/  FADD.FTZ R94, R103, R94 ;  /* 0x0000005e675e7221 */ /* 0x002fe20000010000 */
[----:B------:R-:W-:Y:S02]  /*11fa0*/  MUFU.EX2 R106, R106 ;  /* 0x0000006a006a7308 */ /* 0x000fe40000000800 */
[----:B------:R-:W-:Y:S01]  /*11fb0*/  HMMA.16816.F32 R4, R60, R58, R4 ;  /* 0x0000003a3c04723c */ /* 0x000fe20000001804 */
[----:B------:R-:W1:Y:S01]  /*11fc0*/  LDSM.16.MT88.4 R56, [R234+0xe800] ;  /* 0x00e80000ea38783b */ /* 0x000e620000004200 */
[----:B-----5:R-:W-:-:S04]  /*11fd0*/  FADD.FTZ R94, R80, R94 ;  /* 0x0000005e505e7221 */ /* 0x020fc80000010000 */
[----:B------:R-:W-:Y:S02]  /*11fe0*/  MUFU.EX2 R52, R52 ;  /* 0x0000003400347308 */ /* 0x000fe40000000800 */
[C---:B------:R-:W-:Y:S06]  /*11ff0*/  HMMA.16816.F32 R12, R60.reuse, R44, R12 ;  /* 0x0000002c3c0c723c */ /* 0x040fec000000180c */
[----:B------:R-:W-:Y:S02]  /*12000*/  MUFU.EX2 R54, R54 ;  /* 0x0000003600367308 */ /* 0x000fe40000000800 */
[C---:B------:R-:W-:Y:S01]  /*12010*/  HMMA.16816.F32 R16, R60.reuse, R46, R16 ;  /* 0x0000002e3c10723c */ /* 0x040fe20000001810 */
[----:B------:R-:W4:Y:S05]  /*12020*/  LDSM.16.MT88.4 R44, [R237+0xe800] ;  /* 0x00e80000ed2c783b */ /* 0x000f2a0000004200 */
[----:B------:R5:W-:Y:S02]  /*12030*/  MUFU.EX2 R2, R109 ;  /* 0x0000006d00027308 */ /* 0x000be40000000800 */
[C---:B---3--:R-:W-:Y:S06]  /*12040*/  HMMA.16816.F32 R32, R60.reuse, R28, R32 ;  /* 0x0000001c3c20723c */ /* 0x048fec0000001820 */
[----:B------:R-:W-:Y:S02]  /*12050*/  MUFU.EX2 R0, R112 ;  /* 0x0000007000007308 */ /* 0x000fe40000000800 */
[----:B------:R-:W-:Y:S01]  /*12060*/  HMMA.16816.F32 R20, R60, R30, R20 ;  /* 0x0000001e3c14723c */ /* 0x000fe20000001814 */
[----:B------:R-:W3:Y:S01]  /*12070*/  LDSM.16.MT88.4 R28, [R233+0xe800] ;  /* 0x00e80000e91c783b */ /* 0x000ee20000004200 */
[----:B-----5:R-:W-:-:S04]  /*12080*/  FADD.FTZ R109, R155, R154 ;  /* 0x0000009a9b6d7221 */ /* 0x020fc80000010000 */
[----:B------:R-:W-:Y:S02]  /*12090*/  MUFU.EX2 R3, R3 ;  /* 0x0000000300037308 */ /* 0x000fe40000000800 */
[----:B--2---:R-:W-:Y:S01]  /*120a0*/  HMMA.16816.F32 R68, R60, R72, R68 ;  /* 0x000000483c44723c */ /* 0x004fe20000001844 */
[----:B------:R-:W-:-:S04]  /*120b0*/  FADD.FTZ R109, R53, R109 ;  /* 0x0000006d356d7221 */ /* 0x000fc80000010000 */
[----:B------:R-:W-:Y:S01]  /*120c0*/  FADD.FTZ R109, R76, R109 ;  /* 0x0000006d4c6d7221 */ /* 0x000fe20000010000 */
[----:B------:R-:W-:Y:S02]  /*120d0*/  MUFU.EX2 R107, R107 ;  /* 0x0000006b006b7308 */ /* 0x000fe40000000800 */
[----:B------:R-:W-:Y:S01]  /*120e0*/  HMMA.16816.F32 R8, R60, R74, R8 ;  /* 0x0000004a3c08723c */ /* 0x000fe20000001808 */
[----:B------:R-:W2:Y:S01]  /*120f0*/  LDSM.16.MT88.4 R72, [R232+0xe800] ;  /* 0x00e80000e848783b */ /* 0x000ea20000004200 */
[----:B------:R-:W-:Y:S02]  /*12100*/  FADD.FTZ R77, R77, R109 ;  /* 0x0000006d4d4d7221 */ /* 0x000fe40000010000 */
[----:B------:R-:W-:Y:S02]  /*12110*/  FFMA.FTZ R76, R127, c[0x0][0x23c], -R130 ;  /* 0x00008f007f4c7a23 */ /* 0x000fe40000010882 */
[----:B------:R-:W-:Y:S01]  /*12120*/  FADD.FTZ R77, R78, R77 ;  /* 0x0000004d4e4d7221 */ /* 0x000fe20000010000 */
[----:B------:R-:W-:Y:S01]  /*12130*/  F2FP.PACK_AB R60, R84, R102 ;  /* 0x00000066543c723e */ /* 0x000fe200000000ff */
[----:B------:R-:W-:Y:S01]  /*12140*/  MUFU.EX2 R53, R131 ;  /* 0x0000008300357308 */ /* 0x000fe20000000800 */
[----:B------:R-:W-:Y:S01]  /*12150*/  F2FP.PACK_AB R61, R80, R103 ;  /* 0x00000067503d723e */ /* 0x000fe200000000ff */
[----:B------:R-:W-:Y:S01]  /*12160*/  FADD.FTZ R79, R79, R77 ;  /* 0x0000004d4f4f7221 */ /* 0x000fe20000010000 */
[----:B------:R-:W-:Y:S01]  /*12170*/  F2FP.PACK_AB R62, R82, R105 ;  /* 0x00000069523e723e */ /* 0x000fe200000000ff */
[----:B------:R-:W-:Y:S01]  /*12180*/  FFMA.FTZ R77, R120, c[0x0][0x23c], -R179 ;  /* 0x00008f00784d7a23 */ /* 0x000fe200000108b3 */
[----:B------:R-:W-:Y:S01]  /*12190*/  F2FP.PACK_AB R63, R86, R108 ;  /* 0x0000006c563f723e */ /* 0x000fe200000000ff */
[----:B------:R-:W-:-:S02]  /*121a0*/  FADD.FTZ R79, R191, R79 ;  /* 0x0000004fbf4f7221 */ /* 0x000fc40000010000 */
[----:B------:R-:W-:Y:S01]  /*121b0*/  MUFU.EX2 R55, R126 ;  /* 0x0000007e00377308 */ /* 0x000fe20000000800 */
[----:B------:R-:W-:Y:S02]  /*121c0*/  FADD.FTZ R108, R108, R94 ;  /* 0x0000005e6c6c7221 */ /* 0x000fe40000010000 */
[----:B------:R-:W-:Y:S01]  /*121d0*/  FADD.FTZ R192, R192, R79 ;  /* 0x0000004fc0c07221 */ /* 0x000fe20000010000 */
[C---:B-1----:R-:W-:Y:S01]  /*121e0*/  HMMA.16816.F32 R24, R60.reuse, R56, R24 ;  /* 0x000000383c18723c */ /* 0x042fe20000001818 */
[----:B------:R-:W-:Y:S02]  /*121f0*/  FADD.FTZ R108, R86, R108 ;  /* 0x0000006c566c7221 */ /* 0x000fe40000010000 */
[----:B------:R-:W-:Y:S01]  /*12200*/  FADD.FTZ R192, R194, R192 ;  /* 0x000000c0c2c07221 */ /* 0x000fe20000010000 */
[----:B------:R-:W-:Y:S01]  /*12210*/  MUFU.EX2 R76, R76 ;  /* 0x0000004c004c7308 */ /* 0x000fe20000000800 */
[--C-:B------:R-:W-:Y:S02]  /*12220*/  FFMA.FTZ R78, R113, c[0x0][0x23c], -R179.reuse ;  /* 0x00008f00714e7a23 */ /* 0x100fe400000108b3 */
[----:B------:R-:W-:Y:S01]  /*12230*/  FADD.FTZ R196, R196, R192 ;  /* 0x000000c0c4c47221 */ /* 0x000fe20000010000 */
[----:B------:R-:W-:Y:S01]  /*12240*/  HMMA.16816.F32 R4, R60, R58, R4 ;  /* 0x0000003a3c04723c */ /* 0x000fe20000001804 */
[----:B------:R-:W1:Y:S01]  /*12250*/  LDSM.16.MT88.4 R56, [R234+0xf000] ;  /* 0x00f00000ea38783b */ /* 0x000e620000004200 */
[----:B------:R-:W-:-:S02]  /*12260*/  FFMA.FTZ R79, R116, c[0x0][0x23c], -R179 ;  /* 0x00008f00744f7a23 */ /* 0x000fc400000108b3 */
[----:B------:R-:W-:Y:S01]  /*12270*/  FADD.FTZ R196, R199, R196 ;  /* 0x000000c4c7c47221 */ /* 0x000fe20000010000 */
[----:B------:R-:W-:Y:S03]  /*12280*/  MUFU.EX2 R77, R77 ;  /* 0x0000004d004d7308 */ /* 0x000fe60000000800 */
[----:B----4-:R-:W-:Y:S01]  /*12290*/  HMMA.16816.F32 R12, R60, R44, R12 ;  /* 0x0000002c3c0c723c */ /* 0x010fe2000000180c */
[----:B------:R-:W-:-:S04]  /*122a0*/  FADD.FTZ R81, R81, R196 ;  /* 0x000000c451517221 */ /* 0x000fc80000010000 */
[----:B------:R-:W-:Y:S01]  /*122b0*/  FADD.FTZ R81, R89, R81 ;  /* 0x0000005159517221 */ /* 0x000fe20000010000 */
[----:B------:R-:W4:Y:S02]  /*122c0*/  MUFU.EX2 R78, R78 ;  /* 0x0000004e004e7308 */ /* 0x000f240000000800 */
[----:B------:R-:W-:Y:S01]  /*122d0*/  HMMA.16816.F32 R16, R60, R46, R16 ;  /* 0x0000002e3c10723c */ /* 0x000fe20000001810 */
[----:B------:R-:W5:Y:S01]  /*122e0*/  LDSM.16.MT88.4 R44, [R237+0xf000] ;  /* 0x00f00000ed2c783b */ /* 0x000f620000004200 */
[----:B------:R-:W-:-:S04]  /*122f0*/  FADD.FTZ R85, R85, R81 ;  /* 0x0000005155557221 */ /* 0x000fc80000010000 */
[----:B------:R-:W-:Y:S01]  /*12300*/  FADD.FTZ R95, R95, R85 ;  /* 0x000000555f5f7221 */ /* 0x000fe20000010000 */
[----:B------:R-:W-:Y:S01]  /*12310*/  MUFU.EX2 R79, R79 ;  /* 0x0000004f004f7308 */ /* 0x000fe20000000800 */
[----:B---3--:R-:W-:Y:S02]  /*12320*/  HMMA.16816.F32 R32, R60, R28, R32 ;  /* 0x0000001c3c20723c */ /* 0x008fe40000001820 */
[----:B------:R-:W-:-:S04]  /*12330*/  FADD.FTZ R95, R92, R95 ;  /* 0x0000005f5c5f7221 */ /* 0x000fc80000010000 */
[----:B------:R-:W-:Y:S01]  /*12340*/  FADD.FTZ R99, R99, R95 ;  /* 0x0000005f63637221 */ /* 0x000fe20000010000 */
[----:B------:R-:W3:Y:S01]  /*12350*/  MUFU.EX2 R252, R252 ;  /* 0x000000fc00fc7308 */ /* 0x000ee20000000800 */
[----:B------:R-:W-:Y:S01]  /*12360*/  HMMA.16816.F32 R20, R60, R30, R20 ;  /* 0x0000001e3c14723c */ /* 0x000fe20000001814 */
[----:B------:R-:W5:Y:S01]  /*12370*/  LDSM.16.MT88.4 R28, [R233+0xf000] ;  /* 0x00f00000e91c783b */ /* 0x000f620000004200 */
[----:B------:R-:W-:Y:S01]  /*12380*/  FADD.FTZ R99, R96, R99 ;  /* 0x0000006360637221 */ /* 0x000fe20000010000 */
[----:B----4-:R-:W-:-:S03]  /*12390*/  F2FP.PACK_AB R144, R78, R77 ;  /* 0x0000004d4e90723e */ /* 0x010fc600000000ff */
[----:B------:R-:W-:Y:S01]  /*123a0*/  FADD.FTZ R102, R102, R99 ;  /* 0x0000006366667221 */ /* 0x000fe20000010000 */
[----:B------:R-:W-:Y:S01]  /*123b0*/  MUFU.EX2 R251, R251 ;  /* 0x000000fb00fb7308 */ /* 0x000fe20000000800 */
[----:B--2---:R-:W-:Y:S02]  /*123c0*/  HMMA.16816.F32 R8, R60, R74, R8 ;  /* 0x0000004a3c08723c */ /* 0x004fe40000001808 */
[----:B------:R-:W-:-:S04]  /*123d0*/  FADD.FTZ R102, R84, R102 ;  /* 0x0000006654667221 */ /* 0x000fc80000010000 */
[----:B------:R-:W-:Y:S01]  /*123e0*/  FADD.FTZ R102, R105, R102 ;  /* 0x0000006669667221 */ /* 0x000fe20000010000 */
[----:B---3--:R-:W-:Y:S01]  /*123f0*/  F2FP.PACK_AB R146, R252, R79 ;  /* 0x0000004ffc92723e */ /* 0x008fe200000000ff */
[--C-:B------:R-:W-:Y:S01]  /*12400*/  FFMA.FTZ R75, R40, c[0x0][0x23c], -R179.reuse ;  /* 0x00008f00284b7a23 */ /* 0x100fe200000108b3 */
[----:B------:R-:W-:Y:S01]  /*12410*/  HMMA.16816.F32 R68, R60, R72, R68 ;  /* 0x000000483c44723c */ /* 0x000fe20000001844 */
[----:B------:R-:W2:Y:S01]  /*12420*/  LDSM.16.MT88.4 R40, [R237+0xf800] ;  /* 0x00f80000ed28783b */ /* 0x000ea20000004200 */
[--C-:B------:R-:W-:Y:S02]  /*12430*/  FFMA.FTZ R74, R181, c[0x0][0x23c], -R179.reuse ;  /* 0x00008f00b54a7a23 */ /* 0x100fe400000108b3 */
[----:B------:R-:W-:Y:S01]  /*12440*/  FADD.FTZ R82, R82, R102 ;  /* 0x0000006652527221 */ /* 0x000fe20000010000 */
[----:B------:R-:W-:Y:S02]  /*12450*/  MUFU.EX2 R75, R75 ;  /* 0x0000004b004b7308 */ /* 0x000fe40000000800 */
[----:B------:R-:W-:Y:S01]  /*12460*/  F2FP.PACK_AB R60, R88, R110 ;  /* 0x0000006e583c723e */ /* 0x000fe200000000ff */
[--C-:B------:R-:W-:Y:S01]  /*12470*/  FFMA.FTZ R72, R171, c[0x0][0x23c], -R179.reuse ;  /* 0x00008f00ab487a23 */ /* 0x100fe200000108b3 */
[----:B------:R-:W-:Y:S01]  /*12480*/  F2FP.PACK_AB R61, R202, R111 ;  /* 0x0000006fca3d723e */ /* 0x000fe200000000ff */
[----:B------:R-:W-:Y:S01]  /*12490*/  FFMA.FTZ R73, R48, c[0x0][0x23c], -R179 ;  /* 0x00008f0030497a23 */ /* 0x000fe200000108b3 */
[----:B------:R-:W-:Y:S01]  /*124a0*/  F2FP.PACK_AB R62, R201, R173 ;  /* 0x000000adc93e723e */ /* 0x000fe200000000ff */
[----:B------:R-:W-:Y:S01]  /*124b0*/  FADD.FTZ R82, R110, R82 ;  /* 0x000000526e527221 */ /* 0x000fe20000010000 */
[----:B------:R-:W-:Y:S01]  /*124c0*/  F2FP.PACK_AB R63, R52, R106 ;  /* 0x0000006a343f723e */ /* 0x000fe200000000ff */
[----:B------:R-:W3:Y:S01]  /*124d0*/  MUFU.EX2 R72, R72 ;  /* 0x0000004800487308 */ /* 0x000ee20000000800 */
[----:B------:R-:W-:-:S02]  /*124e0*/  FADD.FTZ R111, R111, R108 ;  /* 0x0000006c6f6f7221 */ /* 0x000fc40000010000 */
[----:B------:R-:W-:Y:S02]  /*124f0*/  FADD.FTZ R88, R88, R82 ;  /* 0x0000005258587221 */ /* 0x000fe40000010000 */
[----:B------:R-:W-:Y:S01]  /*12500*/  FADD.FTZ R111, R202, R111 ;  /* 0x0000006fca6f7221 */ /* 0x000fe20000010000 */
[C---:B-1----:R-:W-:Y:S01]  /*12510*/  HMMA.16816.F32 R24, R60.reuse, R56, R24 ;  /* 0x000000383c18723c */ /* 0x042fe20000001818 */
[----:B------:R-:W-:Y:S01]  /*12520*/  FADD.FTZ R88, R173, R88 ;  /* 0x00000058ad587221 */ /* 0x000fe20000010000 */
[----:B------:R-:W1:Y:S01]  /*12530*/  MUFU.EX2 R73, R73 ;  /* 0x0000004900497308 */ /* 0x000e620000000800 */
[----:B------:R-:W-:Y:S02]  /*12540*/  FADD.FTZ R106, R106, R111 ;  /* 0x0000006f6a6a7221 */ /* 0x000fe40000010000 */
[----:B------:R-:W-:Y:S02]  /*12550*/  FADD.FTZ R201, R201, R88 ;  /* 0x00000058c9c97221 */ /* 0x000fe40000010000 */
[--C-:B------:R-:W-:Y:S01]  /*12560*/  FFMA.FTZ R56, R175, c[0x0][0x23c], -R130.reuse ;  /* 0x00008f00af387a23 */ /* 0x100fe20000010882 */
[----:B------:R-:W-:Y:S01]  /*12570*/  HMMA.16816.F32 R4, R60, R58, R4 ;  /* 0x0000003a3c04723c */ /* 0x000fe20000001804 */
[----:B------:R-:W-:Y:S01]  /*12580*/  FFMA.FTZ R57, R50, c[0x0][0x23c], -R130 ;  /* 0x00008f0032397a23 */ /* 0x000fe20000010882 */
[----:B------:R-:W4:Y:S01]  /*12590*/  MUFU.EX2 R74, R74 ;  /* 0x0000004a004a7308 */ /* 0x000f220000000800 */
[----:B------:R-:W-:Y:S01]  /*125a0*/  LDSM.16.MT88.4 R48, [R232+0xf800] ;  /* 0x00f80000e830783b */ /* 0x000fe20000004200 */
[----:B------:R-:W-:-:S02]  /*125b0*/  FADD.FTZ R106, R52, R106 ;  /* 0x0000006a346a7221 */ /* 0x000fc40000010000 */
[----:B---3--:R-:W-:Y:S02]  /*125c0*/  FADD.FTZ R201, R72, R201 ;  /* 0x000000c948c97221 */ /* 0x008fe40000010000 */
[--C-:B------:R-:W-:Y:S01]  /*125d0*/  FFMA.FTZ R58, R183, c[0x0][0x23c], -R130.reuse ;  /* 0x00008f00b73a7a23 */ /* 0x100fe20000010882 */
[----:B-----5:R-:W-:Y:S01]  /*125e0*/  HMMA.16816.F32 R12, R60, R44, R12 ;  /* 0x0000002c3c0c723c */ /* 0x020fe2000000180c */
[----:B------:R-:W-:Y:S01]  /*125f0*/  FFMA.FTZ R59, R36, c[0x0][0x23c], -R130 ;  /* 0x00008f00243b7a23 */ /* 0x000fe20000010882 */
[----:B------:R-:W3:Y:S01]  /*12600*/  MUFU.EX2 R56, R56 ;  /* 0x0000003800387308 */ /* 0x000ee20000000800 */
[C---:B-1----:R-:W-:Y:S01]  /*12610*/  F2FP.PACK_AB R36, R73.reuse, R72 ;  /* 0x000000484924723e */ /* 0x042fe200000000ff */
[----:B------:R-:W-:-:S04]  /*12620*/  FADD.FTZ R73, R73, R201 ;  /* 0x000000c949497221 */ /* 0x000fc80000010000 */
[----:B------:R-:W-:Y:S01]  /*12630*/  HMMA.16816.F32 R16, R60, R46, R16 ;  /* 0x0000002e3c10723c */ /* 0x000fe20000001810 */
[----:B------:R-:W1:Y:S01]  /*12640*/  LDSM.16.MT88.4 R44, [R234+0xf800] ;  /* 0x00f80000ea2c783b */ /* 0x000e620000004200 */
[----:B------:R-:W5:Y:S01]  /*12650*/  MUFU.EX2 R57, R57 ;  /* 0x0000003900397308 */ /* 0x000f620000000800 */
[----:B----4-:R-:W-:Y:S01]  /*12660*/  F2FP.PACK_AB R38, R75, R74 ;  /* 0x0000004a4b26723e */ /* 0x010fe200000000ff */
[----:B------:R-:W-:-:S04]  /*12670*/  FADD.FTZ R73, R74, R73 ;  /* 0x000000494a497221 */ /* 0x000fc80000010000 */
[----:B------:R-:W-:Y:S01]  /*12680*/  HMMA.16816.F32 R32, R60, R28, R32 ;  /* 0x0000001c3c20723c */ /* 0x000fe20000001820 */
[----:B------:R-:W-:Y:S01]  /*12690*/  FADD.FTZ R75, R75, R73 ;  /* 0x000000494b4b7221 */ /* 0x000fe20000010000 */
[----:B------:R-:W4:Y:S01]  /*126a0*/  MUFU.EX2 R58, R58 ;  /* 0x0000003a003a7308 */ /* 0x000f220000000800 */
[----:B---3--:R-:W-:-:S05]  /*126b0*/  FADD.FTZ R106, R56, R106 ;  /* 0x0000006a386a7221 */ /* 0x008fca0000010000 */
[----:B------:R-:W-:Y:S01]  /*126c0*/  HMMA.16816.F32 R20, R60, R30, R20 ;  /* 0x0000001e3c14723c */ /* 0x000fe20000001814 */
[----:B------:R-:W3:Y:S01]  /*126d0*/  LDSM.16.MT88.4 R28, [R233+0xf800] ;  /* 0x00f80000e91c783b */ /* 0x000ee20000004200 */
[----:B------:R-:W2:Y:S01]  /*126e0*/  MUFU.EX2 R59, R59 ;  /* 0x0000003b003b7308 */ /* 0x000ea20000000800 */
[C---:B-----5:R-:W-:Y:S01]  /*126f0*/  F2FP.PACK_AB R37, R57.reuse, R56 ;  /* 0x000000383925723e */ /* 0x060fe200000000ff */
[----:B------:R-:W-:-:S04]  /*12700*/  FADD.FTZ R57, R57, R106 ;  /* 0x0000006a39397221 */ /* 0x000fc80000010000 */
[----:B------:R-:W-:Y:S01]  /*12710*/  HMMA.16816.F32 R68, R60, R64, R68 ;  /* 0x000000403c44723c */ /* 0x000fe20000001844 */
[----:B----4-:R-:W-:-:S06]  /*12720*/  FADD.FTZ R57, R58, R57 ;  /* 0x000000393a397221 */ /* 0x010fcc0000010000 */
[--C-:B------:R-:W-:Y:S01]  /*12730*/  FFMA.FTZ R64, R91, c[0x0][0x23c], -R130.reuse ;  /* 0x00008f005b407a23 */ /* 0x100fe20000010882 */
[----:B------:R-:W-:Y:S01]  /*12740*/  HMMA.16816.F32 R8, R60, R66, R8 ;  /* 0x000000423c08723c */ /* 0x000fe20000001808 */
[--C-:B------:R-:W-:Y:S01]  /*12750*/  FFMA.FTZ R65, R182, c[0x0][0x23c], -R130.reuse ;  /* 0x00008f00b6417a23 */ /* 0x100fe20000010882 */
[C---:B--2---:R-:W-:Y:S01]  /*12760*/  F2FP.PACK_AB R39, R59.reuse, R58 ;  /* 0x0000003a3b27723e */ /* 0x044fe200000000ff */
[----:B------:R-:W2:Y:S01]  /*12770*/  MUFU.EX2 R60, R184 ;  /* 0x000000b8003c7308 */ /* 0x000ea20000000800 */
[----:B------:R-:W-:Y:S02]  /*12780*/  FFMA.FTZ R91, R114, c[0x0][0x23c], -R179 ;  /* 0x00008f00725b7a23 */ /* 0x000fe400000108b3 */
[----:B------:R-:W-:Y:S02]  /*12790*/  FADD.FTZ R59, R59, R57 ;  /* 0x000000393b3b7221 */ /* 0x000fe40000010000 */
[--C-:B------:R-:W-:Y:S01]  /*127a0*/  FFMA.FTZ R61, R180, c[0x0][0x23c], -R179.reuse ;  /* 0x00008f00b43d7a23 */ /* 0x100fe200000108b3 */
[----:B------:R-:W-:Y:S01]  /*127b0*/  HMMA.16816.F32 R12, R36, R40, R12 ;  /* 0x00000028240c723c */ /* 0x000fe2000000180c */
[----:B------:R-:W-:Y:S01]  /*127c0*/  FFMA.FTZ R62, R98, c[0x0][0x23c], -R179 ;  /* 0x00008f00623e7a23 */ /* 0x000fe200000108b3 */
[----:B------:R-:W-:Y:S01]  /*127d0*/  MUFU.EX2 R64, R64 ;  /* 0x0000004000407308 */ /* 0x000fe20000000800 */
[----:B------:R-:W-:-:S02]  /*127e0*/  FFMA.FTZ R63, R186, c[0x0][0x23c], -R130 ;  /* 0x00008f00ba3f7a23 */ /* 0x000fc40000010882 */
[--C-:B------:R-:W-:Y:S02]  /*127f0*/  FFMA.FTZ R66, R101, c[0x0][0x23c], -R130.reuse ;  /* 0x00008f0065427a23 */ /* 0x100fe40000010882 */
[----:B------:R-:W-:Y:S01]  /*12800*/  FFMA.FTZ R67, R174, c[0x0][0x23c], -R130 ;  /* 0x00008f00ae437a23 */ /* 0x000fe20000010882 */
[C---:B------:R-:W-:Y:S01]  /*12810*/  HMMA.16816.F32 R16, R36.reuse, R42, R16 ;  /* 0x0000002a2410723c */ /* 0x040fe20000001810 */
[----:B------:R-:W4:Y:S01]  /*12820*/  LDSM.16.MT88.4 R40, [R237+0x10000] ;  /* 0x01000000ed28783b */ /* 0x000f220000004200 */
[----:B------:R-:W-:Y:S01]  /*12830*/  MUFU.EX2 R61, R61 ;  /* 0x0000003d003d7308 */ /* 0x000fe20000000800 */
[--C-:B------:R-:W-:Y:S02]  /*12840*/  FFMA.FTZ R98, R129, c[0x0][0x23c], -R179.reuse ;  /* 0x00008f0081627a23 */ /* 0x100fe400000108b3 */
[----:B------:R-:W-:Y:S02]  /*12850*/  FFMA.FTZ R101, R121, c[0x0][0x23c], -R179 ;  /* 0x00008f0079657a23 */ /* 0x000fe400000108b3 */
[----:B--2---:R-:W-:Y:S01]  /*12860*/  FADD.FTZ R75, R60, R75 ;  /* 0x0000004b3c4b7221 */ /* 0x004fe20000010000 */
[C---:B-1----:R-:W-:Y:S02]  /*12870*/  HMMA.16816.F32 R24, R36.reuse, R44, R24 ;  /* 0x0000002c2418723c */ /* 0x042fe40000001818 */
[----:B------:R-:W-:Y:S06]  /*12880*/  MUFU.EX2 R62, R62 ;  /* 0x0000003e003e7308 */ /* 0x000fec0000000800 */
[C---:B------:R-:W-:Y:S01]  /*12890*/  HMMA.16816.F32 R4, R36.reuse, R46, R4 ;  /* 0x0000002e2404723c */ /* 0x040fe20000001804 */
[----:B------:R-:W1:Y:S01]  /*128a0*/  LDSM.16.MT88.4 R44, [R234+0x10000] ;  /* 0x01000000ea2c783b */ /* 0x000e620000004200 */
[----:B------:R-:W2:Y:S06]  /*128b0*/  MUFU.EX2 R63, R63 ;  /* 0x0000003f003f7308 */ /* 0x000eac0000000800 */
[C---:B---3--:R-:W-:Y:S02]  /*128c0*/  HMMA.16816.F32 R32, R36.reuse, R28, R32 ;  /* 0x0000001c2420723c */ /* 0x048fe40000001820 */
[----:B------:R-:W-:Y:S06]  /*128d0*/  MUFU.EX2 R65, R65 ;  /* 0x0000004100417308 */ /* 0x000fec0000000800 */
[----:B------:R-:W-:Y:S01]  /*128e0*/  HMMA.16816.F32 R20, R36, R30, R20 ;  /* 0x0000001e2414723c */ /* 0x000fe20000001814 */
[----:B------:R-:W3:Y:S01]  /*128f0*/  LDSM.16.MT88.4 R28, [R233+0x10000] ;  /* 0x01000000e91c783b */ /* 0x000ee20000004200 */
[----:B------:R-:W5:Y:S01]  /*12900*/  MUFU.EX2 R66, R66 ;  /* 0x0000004200427308 */ /* 0x000f620000000800 */
[----:B--2---:R-:W-:-:S05]  /*12910*/  FADD.FTZ R59, R63, R59 ;  /* 0x0000003b3f3b7221 */ /* 0x004fca0000010000 */
[C---:B------:R-:W-:Y:S02]  /*12920*/  HMMA.16816.F32 R68, R36.reuse, R48, R68 ;  /* 0x000000302444723c */ /* 0x040fe40000001844 */
[----:B------:R-:W-:Y:S05]  /*12930*/  MUFU.EX2 R67, R67 ;  /* 0x0000004300437308 */ /* 0x000fea0000000800 */
[--C-:B------:R-:W-:Y:S01]  /*12940*/  FFMA.FTZ R48, R172, c[0x0][0x23c], -R179.reuse ;  /* 0x00008f00ac307a23 */ /* 0x100fe200000108b3 */
[----:B------:R-:W-:Y:S01]  /*12950*/  HMMA.16816.F32 R8, R36, R50, R8 ;  /* 0x000000322408723c */ /* 0x000fe20000001808 */
[--C-:B------:R-:W-:Y:S01]  /*12960*/  FFMA.FTZ R49, R104, c[0x0][0x23c], -R179.reuse ;  /* 0x00008f0068317a23 */ /* 0x100fe200000108b3 */
[----:B------:R-:W-:Y:S01]  /*12970*/  MUFU.EX2 R91, R91 ;  /* 0x0000005b005b7308 */ /* 0x000fe20000000800 */
[----:B------:R-:W-:-:S04]  /*12980*/  FFMA.FTZ R104, R125, c[0x0][0x23c], -R179 ;  /* 0x00008f007d687a23 */ /* 0x000fc800000108b3 */
[----:B------:R-:W-:Y:S01]  /*12990*/  F2FP.PACK_AB R36, R54, R60 ;  /* 0x0000003c3624723e */ /* 0x000fe200000000ff */
[--C-:B------:R-:W-:Y:S01]  /*129a0*/  FFMA.FTZ R50, R168, c[0x0][0x23c], -R179.reuse ;  /* 0x00008f00a8327a23 */ /* 0x100fe200000108b3 */
[----:B------:R-:W-:Y:S01]  /*129b0*/  F2FP.PACK_AB R37, R64, R63 ;  /* 0x0000003f4025723e */ /* 0x000fe200000000ff */
[----:B------:R-:W-:Y:S01]  /*129c0*/  FFMA.FTZ R51, R169, c[0x0][0x23c], -R179 ;  /* 0x00008f00a9337a23 */ /* 0x000fe200000108b3 */
[----:B------:R-:W-:Y:S01]  /*129d0*/  F2FP.PACK_AB R38, R62, R61 ;  /* 0x0000003d3e26723e */ /* 0x000fe200000000ff */
[----:B------:R-:W2:Y:S01]  /*129e0*/  MUFU.EX2 R48, R48 ;  /* 0x0000003000307308 */ /* 0x000ea20000000800 */
[----:B-----5:R-:W-:Y:S01]  /*129f0*/  F2FP.PACK_AB R39, R66, R65 ;  /* 0x000000414227723e */ /* 0x020fe200000000ff */
[----:B------:R-:W-:Y:S02]  /*12a00*/  FADD.FTZ R54, R54, R75 ;  /* 0x0000004b36367221 */ /* 0x000fe40000010000 */
[----:B------:R-:W-:Y:S02]  /*12a10*/  FADD.FTZ R64, R64, R59 ;  /* 0x0000003b40407221 */ /* 0x000fe40000010000 */
[----:B------:R-:W-:-:S02]  /*12a20*/  FADD.FTZ R54, R61, R54 ;  /* 0x000000363d367221 */ /* 0x000fc40000010000 */
[C---:B----4-:R-:W-:Y:S01]  /*12a30*/  HMMA.16816.F32 R12, R36.reuse, R40, R12 ;  /* 0x00000028240c723c */ /* 0x050fe2000000180c */
[----:B------:R-:W4:Y:S01]  /*12a40*/  MUFU.EX2 R49, R49 ;  /* 0x0000003100317308 */ /* 0x000f220000000800 */
[----:B------:R-:W-:Y:S02]  /*12a50*/  FADD.FTZ R64, R65, R64 ;  /* 0x0000004041407221 */ /* 0x000fe40000010000 */
[----:B------:R-:W-:Y:S02]  /*12a60*/  FADD.FTZ R62, R62, R54 ;  /* 0x000000363e3e7221 */ /* 0x000fe40000010000 */
[----:B------:R-:W-:Y:S02]  /*12a70*/  FADD.FTZ R66, R66, R64 ;  /* 0x0000004042427221 */ /* 0x000fe40000010000 */
[----:B------:R-:W-:Y:S01]  /*12a80*/  HMMA.16816.F32 R16, R36, R42, R16 ;  /* 0x0000002a2410723c */ /* 0x000fe20000001810 */
[----:B------:R-:W5:Y:S01]  /*12a90*/  LDSM.16.MT88.4 R40, [R232+0x10000] ;  /* 0x01000000e828783b */ /* 0x000f620000004200 */
[----:B------:R-:W-:Y:S01]  /*12aa0*/  MUFU.EX2 R50, R50 ;  /* 0x0000003200327308 */ /* 0x000fe20000000800 */
[----:B--2---:R-:W-:-:S02]  /*12ab0*/  FADD.FTZ R62, R48, R62 ;  /* 0x0000003e303e7221 */ /* 0x004fc40000010000 */
[----:B------:R-:W-:-:S03]  /*12ac0*/  FADD.FTZ R66, R67, R66 ;  /* 0x0000004243427221 */ /* 0x000fc60000010000 */
[C---:B-1----:R-:W-:Y:S02]  /*12ad0*/  HMMA.16816.F32 R24, R36.reuse, R44, R24 ;  /* 0x0000002c2418723c */ /* 0x042fe40000001818 */
[----:B------:R-:W1:Y:S06]  /*12ae0*/  MUFU.EX2 R51, R51 ;  /* 0x0000003300337308 */ /* 0x000e6c0000000800 */
[C---:B------:R-:W-:Y:S01]  /*12af0*/  HMMA.16816.F32 R4, R36.reuse, R46, R4 ;  /* 0x0000002e2404723c */ /* 0x040fe20000001804 */
[----:B------:R-:W2:Y:S01]  /*12b00*/  LDSM.16.MT88.4 R44, [R237+0x10800] ;  /* 0x01080000ed2c783b */ /* 0x000ea20000004200 */
[----:B------:R-:W1:Y:S06]  /*12b10*/  MUFU.EX2 R98, R98 ;  /* 0x0000006200627308 */ /* 0x000e6c0000000800 */
[C---:B---3--:R-:W-:Y:S02]  /*12b20*/  HMMA.16816.F32 R32, R36.reuse, R28, R32 ;  /* 0x0000001c2420723c */ /* 0x048fe40000001820 */
[----:B------:R-:W-:Y:S06]  /*12b30*/  MUFU.EX2 R101, R101 ;  /* 0x0000006500657308 */ /* 0x000fec0000000800 */
[C---:B------:R-:W-:Y:S01]  /*12b40*/  HMMA.16816.F32 R20, R36.reuse, R30, R20 ;  /* 0x0000001e2414723c */ /* 0x040fe20000001814 */
[----:B------:R-:W3:Y:S01]  /*12b50*/  LDSM.16.MT88.4 R28, [R234+0x10800] ;  /* 0x01080000ea1c783b */ /* 0x000ee20000004200 */
[----:B------:R-:W1:Y:S06]  /*12b60*/  MUFU.EX2 R104, R104 ;  /* 0x0000006800687308 */ /* 0x000e6c0000000800 */
[C---:B-----5:R-:W-:Y:S07]  /*12b70*/  HMMA.16816.F32 R68, R36.reuse, R40, R68 ;  /* 0x000000282444723c */ /* 0x060fee0000001844 */
[C---:B----4-:R-:W-:Y:S01]  /*12b80*/  F2FP.PACK_AB R40, R49.reuse, R48 ;  /* 0x000000303128723e */ /* 0x050fe200000000ff */
[----:B------:R-:W-:Y:S01]  /*12b90*/  HMMA.16816.F32 R8, R36, R42, R8 ;  /* 0x0000002a2408723c */ /* 0x000fe20000001808 */
[----:B------:R-:W4:Y:S01]  /*12ba0*/  LDSM.16.MT88.4 R36, [R233+0x10800] ;  /* 0x01080000e924783b */ /* 0x000f220000004200 */
[----:B------:R-:W-:Y:S01]  /*12bb0*/  F2FP.PACK_AB R41, R2, R67 ;  /* 0x000000430229723e */ /* 0x000fe200000000ff */
[----:B------:R-:W-:-:S02]  /*12bc0*/  FADD.FTZ R49, R49, R62 ;  /* 0x0000003e31317221 */ /* 0x000fc40000010000 */
[----:B------:R-:W-:Y:S02]  /*12bd0*/  FADD.FTZ R2, R2, R66 ;  /* 0x0000004202027221 */ /* 0x000fe40000010000 */
[----:B-1----:R-:W-:Y:S01]  /*12be0*/  F2FP.PACK_AB R42, R51, R50 ;  /* 0x00000032332a723e */ /* 0x002fe200000000ff */
[----:B------:R-:W-:Y:S01]  /*12bf0*/  FADD.FTZ R49, R50, R49 ;  /* 0x0000003132317221 */ /* 0x000fe20000010000 */
[----:B------:R-:W-:Y:S01]  /*12c00*/  F2FP.PACK_AB R43, R3, R0 ;  /* 0x00000000032b723e */ /* 0x000fe200000000ff */
[----:B------:R-:W-:Y:S01]  /*12c10*/  FADD.FTZ R2, R0, R2 ;  /* 0x0000000200027221 */ /* 0x000fe20000010000 */
[----:B------:R-:W-:Y:S01]  /*12c20*/  MOV R0, R185 ;  /* 0x000000b900007202 */ /* 0x000fe20000000f00 */
[----:B------:R-:W-:Y:S02]  /*12c30*/  FADD.FTZ R51, R51, R49 ;  /* 0x0000003133337221 */ /* 0x000fe40000010000 */
[----:B------:R-:W-:Y:S01]  /*12c40*/  FADD.FTZ R3, R3, R2 ;  /* 0x0000000203037221 */ /* 0x000fe20000010000 */
[----:B------:R-:W-:Y:S01]  /*12c50*/  MOV R2, R187 ;  /* 0x000000bb00027202 */ /* 0x000fe20000000f00 */
[----:B--2---:R-:W-:Y:S01]  /*12c60*/  HMMA.16816.F32 R12, R40, R44, R12 ;  /* 0x0000002c280c723c */ /* 0x004fe2000000180c */
[----:B------:R-:W-:-:S02]  /*12c70*/  FADD.FTZ R51, R91, R51 ;  /* 0x000000335b337221 */ /* 0x000fc40000010000 */
[----:B------:R-:W-:-:S05]  /*12c80*/  FADD.FTZ R3, R107, R3 ;  /* 0x000000036b037221 */ /* 0x000fca0000010000 */
[C---:B------:R-:W-:Y:S01]  /*12c90*/  HMMA.16816.F32 R16, R40.reuse, R46, R16 ;  /* 0x0000002e2810723c */ /* 0x040fe20000001810 */
[----:B------:R-:W1:Y:S07]  /*12ca0*/  LDSM.16.MT88.4 R44, [R232+0x10800] ;  /* 0x01080000e82c783b */ /* 0x000e6e0000004200 */
[C---:B---3--:R-:W-:Y:S08]  /*12cb0*/  HMMA.16816.F32 R24, R40.reuse, R28, R24 ;  /* 0x0000001c2818723c */ /* 0x048ff00000001818 */
[C---:B------:R-:W-:Y:S01]  /*12cc0*/  HMMA.16816.F32 R4, R40.reuse, R30, R4 ;  /* 0x0000001e2804723c */ /* 0x040fe20000001804 */
[----:B------:R-:W2:Y:S07]  /*12cd0*/  LDSM.16.MT88.4 R28, [R237+0x11000] ;  /* 0x01100000ed1c783b */ /* 0x000eae0000004200 */
[C---:B----4-:R-:W-:Y:S08]  /*12ce0*/  HMMA.16816.F32 R32, R40.reuse, R36, R32 ;  /* 0x000000242820723c */ /* 0x050ff00000001820 */
[C---:B------:R-:W-:Y:S01]  /*12cf0*/  HMMA.16816.F32 R20, R40.reuse, R38, R20 ;  /* 0x000000262814723c */ /* 0x040fe20000001814 */
[----:B------:R-:W3:Y:S07]  /*12d00*/  LDSM.16.MT88.4 R36, [R234+0x11000] ;  /* 0x01100000ea24783b */ /* 0x000eee0000004200 */
[C---:B-1----:R-:W-:Y:S07]  /*12d10*/  HMMA.16816.F32 R68, R40.reuse, R44, R68 ;  /* 0x0000002c2844723c */ /* 0x042fee0000001844 */
[C---:B------:R-:W-:Y:S01]  /*12d20*/  F2FP.PACK_AB R44, R98.reuse, R91 ;  /* 0x0000005b622c723e */ /* 0x040fe200000000ff */
[----:B------:R-:W-:Y:S01]  /*12d30*/  HMMA.16816.F32 R8, R40, R46, R8 ;  /* 0x0000002e2808723c */ /* 0x000fe20000001808 */
[----:B------:R-:W-:Y:S01]  /*12d40*/  F2FP.PACK_AB R45, R53, R107 ;  /* 0x0000006b352d723e */ /* 0x000fe200000000ff */
[----:B------:R-:W1:Y:S01]  /*12d50*/  LDSM.16.MT88.4 R40, [R233+0x11000] ;  /* 0x01100000e928783b */ /* 0x000e620000004200 */
[----:B------:R-:W-:-:S02]  /*12d60*/  FADD.FTZ R98, R98, R51 ;  /* 0x0000003362627221 */ /* 0x000fc40000010000 */
[----:B------:R-:W-:Y:S02]  /*12d70*/  FADD.FTZ R53, R53, R3 ;  /* 0x0000000335357221 */ /* 0x000fe40000010000 */
[----:B------:R-:W-:Y:S01]  /*12d80*/  F2FP.PACK_AB R46, R104, R101 ;  /* 0x00000065682e723e */ /* 0x000fe200000000ff */
[----:B------:R-:W-:Y:S01]  /*12d90*/  FADD.FTZ R98, R101, R98 ;  /* 0x0000006265627221 */ /* 0x000fe20000010000 */
[----:B------:R-:W-:Y:S01]  /*12da0*/  F2FP.PACK_AB R47, R76, R55 ;  /* 0x000000374c2f723e */ /* 0x000fe200000000ff */
[----:B------:R-:W-:Y:S02]  /*12db0*/  FADD.FTZ R53, R55, R53 ;  /* 0x0000003537357221 */ /* 0x000fe40000010000 */
[----:B------:R-:W-:Y:S02]  /*12dc0*/  FADD.FTZ R104, R104, R98 ;  /* 0x0000006268687221 */ /* 0x000fe40000010000 */
[----:B------:R-:W-:Y:S02]  /*12dd0*/  FADD.FTZ R76, R76, R53 ;  /* 0x000000354c4c7221 */ /* 0x000fe40000010000 */
[----:B--2---:R-:W-:Y:S01]  /*12de0*/  HMMA.16816.F32 R12, R44, R28, R12 ;  /* 0x0000001c2c0c723c */ /* 0x004fe2000000180c */
[----:B------:R-:W-:-:S04]  /*12df0*/  FADD.FTZ R104, R77, R104 ;  /* 0x000000684d687221 */ /* 0x000fc80000010000 */
[----:B------:R-:W-:-:S03]  /*12e00*/  FADD.FTZ R104, R78, R104 ;  /* 0x000000684e687221 */ /* 0x000fc60000010000 */
[----:B---3--:R-:W-:Y:S01]  /*12e10*/  HMMA.16816.F32 R24, R44, R36, R24 ;  /* 0x000000242c18723c */ /* 0x008fe20000001818 */
[----:B------:R-:W-:-:S04]  /*12e20*/  FADD.FTZ R104, R79, R104 ;  /* 0x000000684f687221 */ /* 0x000fc80000010000 */
[----:B------:R-:W-:Y:S02]  /*12e30*/  FADD.FTZ R252, R252, R104 ;  /* 0x00000068fcfc7221 */ /* 0x000fe40000010000 */
[--C-:B------:R-:W-:Y:S01]  /*12e40*/  FFMA.FTZ R36, R122, c[0x0][0x23c], -R130.reuse ;  /* 0x00008f007a247a23 */ /* 0x100fe20000010882 */
[----:B------:R-:W-:Y:S01]  /*12e50*/  HMMA.16816.F32 R4, R44, R38, R4 ;  /* 0x000000262c04723c */ /* 0x000fe20000001804 */
[----:B------:R-:W-:-:S04]  /*12e60*/  FFMA.FTZ R37, R123, c[0x0][0x23c], -R130 ;  /* 0x00008f007b257a23 */ /* 0x000fc80000010882 */
[----:B------:R-:W2:Y:S02]  /*12e70*/  MUFU.EX2 R36, R36 ;  /* 0x0000002400247308 */ /* 0x000ea40000000800 */
[----:B------:R-:W-:Y:S01]  /*12e80*/  FFMA.FTZ R38, R118, c[0x0][0x23c], -R130 ;  /* 0x00008f0076267a23 */ /* 0x000fe20000010882 */
[C---:B------:R-:W-:Y:S01]  /*12e90*/  HMMA.16816.F32 R16, R44.reuse, R30, R16 ;  /* 0x0000001e2c10723c */ /* 0x040fe20000001810 */
[----:B------:R-:W3:Y:S04]  /*12ea0*/  LDSM.16.MT88.4 R28, [R232+0x11000] ;  /* 0x01100000e81c783b */ /* 0x000ee80000004200 */
[----:B------:R-:W4:Y:S03]  /*12eb0*/  MUFU.EX2 R37, R37 ;  /* 0x0000002500257308 */ /* 0x000f260000000800 */
[----:B-1----:R-:W-:Y:S05]  /*12ec0*/  HMMA.16816.F32 R32, R44, R40, R32 ;  /* 0x000000282c20723c */ /* 0x002fea0000001820 */
[----:B------:R-:W1:Y:S01]  /*12ed0*/  MUFU.EX2 R38, R38 ;  /* 0x0000002600267308 */ /* 0x000e620000000800 */
[----:B--2---:R-:W-:-:S02]  /*12ee0*/  FADD.FTZ R76, R36, R76 ;  /* 0x0000004c244c7221 */ /* 0x004fc40000010000 */
[----:B------:R-:W-:Y:S01]  /*12ef0*/  HMMA.16816.F32 R20, R44, R42, R20 ;  /* 0x0000002a2c14723c */ /* 0x000fe20000001814 */
[C---:B----4-:R-:W-:Y:S01]  /*12f00*/  F2FP.PACK_AB R145, R37.reuse, R36 ;  /* 0x000000242591723e */ /* 0x050fe200000000ff */
[----:B------:R-:W-:Y:S01]  /*12f10*/  FADD.FTZ R76, R37, R76 ;  /* 0x0000004c254c7221 */ /* 0x000fe20000010000 */
[----:B-1----:R-:W-:-:S03]  /*12f20*/  F2FP.PACK_AB R147, R251, R38 ;  /* 0x00000026fb93723e */ /* 0x002fc600000000ff */
[----:B------:R-:W-:-:S04]  /*12f30*/  FADD.FTZ R76, R38, R76 ;  /* 0x0000004c264c7221 */ /* 0x000fc80000010000 */
[----:B------:R-:W-:Y:S01]  /*12f40*/  FADD.FTZ R251, R251, R76 ;  /* 0x0000004cfbfb7221 */ /* 0x000fe20000010000 */
[----:B------:R-:W-:Y:S01]  /*12f50*/  HMMA.16816.F32 R160, R144, R156, R12 ;  /* 0x0000009c90a0723c */ /* 0x000fe2000000180c */
[----:B------:R-:W1:Y:S07]  /*12f60*/  LDSM.16.MT88.4 R12, [R232+0x11800] ;  /* 0x01180000e80c783b */ /* 0x000e6e0000004200 */
[C---:B---3--:R-:W-:Y:S08]  /*12f70*/  HMMA.16816.F32 R68, R44.reuse, R28, R68 ;  /* 0x0000001c2c44723c */ /* 0x048ff00000001844 */
[----:B------:R-:W-:Y:S08]  /*12f80*/  HMMA.16816.F32 R8, R44, R30, R8 ;  /* 0x0000001e2c08723c */ /* 0x000ff00000001808 */
[C---:B------:R-:W-:Y:S08]  /*12f90*/  HMMA.16816.F32 R152, R144.reuse, R132, R24 ;  /* 0x000000849098723c */ /* 0x040ff00000001818 */
[C---:B------:R-:W-:Y:S08]  /*12fa0*/  HMMA.16816.F32 R136, R144.reuse, R148, R32 ;  /* 0x000000949088723c */ /* 0x040ff00000001820 */
[C---:B------:R-:W-:Y:S08]  /*12fb0*/  HMMA.16816.F32 R156, R144.reuse, R158, R16 ;  /* 0x0000009e909c723c */ /* 0x040ff00000001810 */
[C---:B------:R-:W-:Y:S08]  /*12fc0*/  HMMA.16816.F32 R132, R144.reuse, R134, R4 ;  /* 0x000000869084723c */ /* 0x040ff00000001804 */
[C---:B------:R-:W-:Y:S08]  /*12fd0*/  HMMA.16816.F32 R148, R144.reuse, R150, R20 ;  /* 0x000000969094723c */ /* 0x040ff00000001814 */
[C---:B-1----:R-:W-:Y:S08]  /*12fe0*/  HMMA.16816.F32 R140, R144.reuse, R12, R68 ;  /* 0x0000000c908c723c */ /* 0x042ff00000001844 */
[----:B------:R-:W-:Y:S11]  /*12ff0*/  HMMA.16816.F32 R144, R144, R14, R8 ;  /* 0x0000000e9090723c */ /* 0x000ff60000001808 */
[----:B------:R-:W-:Y:S08]  /*13000*/  @!UPT UIADD3 URZ, URZ, URZ, URZ ;  /* 0x0000003f3f3ff290 */ /* 0x000ff0000fffe03f */
.L_x_1531:
[----:B------:R-:W-:Y:S05]  /*13010*/  @!P3 BRA `(.L_x_1539) ;  /* 0x000063900000b947 */ /* 0x000fea0003800000 */
[----:B------:R-:W-:Y:S01]  /*13020*/  IMAD.MOV.U32 R248, RZ, RZ, c[0x0][0x1a0] ;  /* 0x00006800fff87624 */ /* 0x000fe200078e00ff */
[----:B------:R-:W-:Y:S01]  /*13030*/  MOV R3, R0 ;  /* 0x0000000000037202 */ /* 0x000fe20000000f00 */
[----:B------:R-:W-:Y:S01]  /*13040*/  IMAD.MOV.U32 R164, RZ, RZ, R2 ;  /* 0x000000ffffa47224 */ /* 0x000fe200078e0002 */
[----:B------:R-:W-:Y:S01]  /*13050*/  ULDC.64 UR8, c[0x0][0x198] ;  /* 0x0000660000087ab9 */ /* 0x000fe20000000a00 */
[----:B------:R-:W-:Y:S01]  /*13060*/  IMAD.MOV.U32 R245, RZ, RZ, c[0x0][0x1a4] ;  /* 0x00006900fff57624 */ /* 0x000fe200078e00ff */
[----:B------:R-:W-:Y:S01]  /*13070*/  LEA R247, -R248, RZ, 0x8 ;  /* 0x000000fff8f77211 */ /* 0x000fe200078e41ff */
[----:B------:R-:W-:-:S02]  /*13080*/  ULDC.64 UR10, c[0x0][0x1a0] ;  /* 0x00006800000a7ab9 */ /* 0x000fc40000000a00 */
[----:B------:R-:W-:Y:S01]  /*13090*/  ULDC.64 UR4, c[0x0][0x1a0] ;  /* 0x0000680000047ab9 */ /* 0x000fe20000000a00 */
[----:B------:R-:W-:Y:S02]  /*130a0*/  SHF.R.S32.HI R246, RZ, 0x1f, R247 ;  /* 0x0000001ffff67819 */ /* 0x000fe400000114f7 */
.L_x_1543:
[----:B------:R-:W-:Y:S01]  /*130b0*/  UIADD3 UR15, UR15, -0x1, URZ ;  /* 0xffffffff0f0f7890 */ /* 0x000fe2000fffe03f */
        /* <DEDUP_REMOVED lines=11> */
[----:B------:R-:W-:Y:S01]  /*13170*/  UIADD3 UR28, UR12, 0x100, URZ ;  /* 0x000001000c1c7890 */ /* 0x000fe2000fffe03f */
[----:B------:R-:W1:Y:S05]  /*13180*/  R2UR UR6, R0 ;  /* 0x00000000000673c2 */ /* 0x000e6a00000e0000 */
        /* <DEDUP_REMOVED lines=40> */
[----:B------:R-:W-:Y:S04]  /*13410*/  @!UP1 UIADD3 UR31, -UR31, URZ, URZ ;  /* 0x0000003f1f1f9290 */ /* 0x000fe8000fffe13f */
        /* <DEDUP_REMOVED lines=15> */
[----:B------:R-:W-:Y:S04]  /*13510*/  UIMAD UR6, UR11, UR13, URZ ;  /* 0x0000000d0b0672a4 */ /* 0x000fe8000f8e023f */
[----:B------:R-:W-:Y:S03]  /*13520*/  UIMAD UR6, UR12, UR10, UR6 ;  /* 0x0000000a0c0672a4 */ /* 0x000fe6000f8e0206 */
[----:B------:R-:W3:Y:S01]  /*13530*/  R2UR UR27, R7 ;  /* 0x00000000071b73c2 */ /* 0x000ee200000e0000 */
[----:B------:R-:W-:Y:S01]  /*13540*/  UMOV UR12, UR10 ;  /* 0x0000000a000c7c82 */ /* 0x000fe20008000000 */
[----:B-1----:R-:W-:Y:S06]  /*13550*/  IMAD.U32 R6, RZ, RZ, UR26 ;  /* 0x0000001aff067e24 */ /* 0x002fec000f8e00ff */
[----:B------:R-:W1:Y:S01]  /*13560*/  R2UR UR29, R5 ;  /* 0x00000000051d73c2 */ /* 0x000e6200000e0000 */
[----:B--2---:R-:W-:Y:S01]  /*13570*/  MOV R4, UR28 ;  /* 0x0000001c00047c02 */ /* 0x004fe20008000f00 */
[----:B---3--:R-:W-:Y:S01]  /*13580*/  IMAD.U32 R7, RZ, RZ, UR27 ;  /* 0x0000001bff077e24 */ /* 0x008fe2000f8e00ff */
[----:B------:R-:W-:Y:S04]  /*13590*/  UIMAD.WIDE.U32 UR26, UR10, UR13, URZ ;  /* 0x0000000d0a1a72a5 */ /* 0x000fe8000f8e003f */
[----:B------:R-:W2:Y:S01]  /*135a0*/  LDG.E R2, [R6.64] ;  /* 0x0000001406027981 */ /* 0x000ea2000c1e1900 */
[----:B------:R-:W-:Y:S01]  /*135b0*/  UIADD3 UR6, UR27, UR6, URZ ;  /* 0x000000061b067290 */ /* 0x000fe2000fffe03f */
[----:B-1----:R-:W-:Y:S05]  /*135c0*/  IMAD.U32 R5, RZ, RZ, UR29 ;  /* 0x0000001dff057e24 */ /* 0x002fea000f8e00ff */
[----:B------:R1:W2:Y:S02]  /*135d0*/  LDG.E R4, [R4.64] ;  /* 0x0000001404047981 */ /* 0x0002a4000c1e1900 */
[----:B-1----:R-:W-:Y:S01]  /*135e0*/  IMAD.U32 R5, RZ, RZ, UR27 ;  /* 0x0000001bff057e24 */ /* 0x002fe2000f8e00ff */
[----:B------:R-:W-:Y:S01]  /*135f0*/  MOV R5, UR6 ;  /* 0x0000000600057c02 */ /* 0x000fe20008000f00 */
[----:B------:R-:W-:Y:S01]  /*13600*/  UMOV UR6, UR11 ;  /* 0x0000000b00067c82 */ /* 0x000fe20008000000 */
[----:B--2---:R-:W-:Y:S01]  /*13610*/  IMAD.IADD R2, R4, 0x1, -R2 ;  /* 0x0000000104027824 */ /* 0x004fe200078e0a02 */
[----:B------:R-:W-:Y:S04]  /*13620*/  MOV R4, UR26 ;  /* 0x0000001a00047c02 */ /* 0x000fe80008000f00 */
[----:B------:R-:W-:Y:S01]  /*13630*/  SHF.R.S32.HI R0, RZ, 0x1f, R2 ;  /* 0x0000001fff007819 */ /* 0x000fe20000011402 */
[----:B------:R-:W-:Y:S04]  /*13640*/  IMAD.WIDE.U32 R4, R2, c[0x0][0x188], R4 ;  /* 0x0000620002047a25 */ /* 0x000fe800078e0004 */
[----:B------:R-:W-:Y:S04]  /*13650*/  IMAD R0, R0, c[0x0][0x188], RZ ;  /* 0x0000620000007a24 */ /* 0x000fe800078e02ff */
[----:B------:R-:W-:Y:S02]  /*13660*/  IMAD R0, R2, c[0x0][0x18c], R0 ;  /* 0x0000630002007a24 */ /* 0x000fe400078e0200 */
[----:B------:R-:W-:Y:S03]  /*13670*/  IMAD.MOV.U32 R2, RZ, RZ, R4 ;  /* 0x000000ffff027224 */ /* 0x000fe600078e0004 */
[----:B------:R-:W-:Y:S02]  /*13680*/  IADD3 R0, R5, R0, RZ ;  /* 0x0000000005007210 */ /* 0x000fe40007ffe0ff */
.L_x_1540:
[----:B------:R-:W-:Y:S01]  /*13690*/  ISETP.GE.AND P0, PT, R244, c[0x0][0x220], PT ;  /* 0x00008800f4007a0c */ /* 0x000fe20003f06270 */
[----:B------:R-:W-:Y:S01]  /*136a0*/  UISETP.GT.AND UP0, UPT, UR15, UR7, UPT ;  /* 0x000000070f00728c */ /* 0x000fe2000bf04270 */
[-C--:B------:R-:W-:Y:S02]  /*136b0*/  LEA R220, P2, R2, R177.reuse, 0x1 ;  /* 0x000000b102dc7211 */ /* 0x080fe400078408ff */
[----:B------:R-:W-:Y:S02]  /*136c0*/  LEA R172, R236, R242, 0x1 ;  /* 0x000000f2ecac7211 */ /* 0x000fe400078e08ff */
[C---:B------:R-:W-:Y:S07]  /*136d0*/  LEA.HI.X R221, R2.reuse, R176, R0, 0x1, P2 ;  /* 0x000000b002dd7211 */ /* 0x040fee00010f0c00 */
[----:B------:R-:W-:Y:S01]  /*136e0*/  @P0 STS.128 [R243+0xa000], RZ ;  /* 0x00a000fff3000388 */ /* 0x000fe20000000c00 */
[----:B------:R-:W-:Y:S01]  /*136f0*/  @!P0 IADD3 R6, P1, R2, UR24, RZ ;  /* 0x0000001802068c10 */ /* 0x000fe2000ff3e0ff */
[----:B------:R-:W-:Y:S01]  /*13700*/  @!P0 IMAD.MOV.U32 R14, RZ, RZ, R2 ;  /* 0x000000ffff0e8224 */ /* 0x000fe200078e0002 */
[----:B------:R-:W-:Y:S01]  /*13710*/  @!P0 LEA R5, P3, R248, R2, 0x5 ;  /* 0x00000002f8058211 */ /* 0x000fe200078628ff */
[--C-:B------:R-:W-:Y:S01]  /*13720*/  @!P0 IMAD.MOV.U32 R15, RZ, RZ, R0.reuse ;  /* 0x000000ffff0f8224 */ /* 0x100fe200078e0000 */
[----:B------:R-:W-:Y:S01]  /*13730*/  @!PT LDS RZ, [RZ] ;  /* 0x00000000fffff984 */ /* 0x000fe20000000800 */
[----:B------:R-:W-:Y:S01]  /*13740*/  @!PT LDS RZ, [RZ] ;  /* 0x00000000fffff984 */ /* 0x000fe20000000800 */
[----:B------:R-:W-:Y:S01]  /*13750*/  @!PT LDS RZ, [RZ] ;  /* 0x00000000fffff984 */ /* 0x000fe20000000800 */
[----:B------:R1:W-:Y:S01]  /*13760*/  @!P0 LDGSTS.E.BYPASS.LTC128B.128 [R243+0xa000], [R220.64] ;  /* 0x0a000000dcf38fae */ /* 0x0003e2000b901d54 */
[----:B------:R-:W-:Y:S01]  /*13770*/  @!P0 IADD3.X R4, R0, UR14, RZ, P1, !PT ;  /* 0x0000000e00048c10 */ /* 0x000fe20008ffe4ff */
[----:B------:R-:W-:Y:S01]  /*13780*/  @!P0 IMAD.MOV.U32 R11, RZ, RZ, R0 ;  /* 0x000000ffff0b8224 */ /* 0x000fe200078e0000 */
[-C--:B------:R-:W-:Y:S01]  /*13790*/  @!P0 LEA R26, P1, R6, R177.reuse, 0x1 ;  /* 0x000000b1061a8211 */ /* 0x080fe200078208ff */
[----:B------:R-:W-:Y:S01]  /*137a0*/  @!P0 IMAD.WIDE.U32 R14, R248, 0x30, R14 ;  /* 0x00000030f80e8825 */ /* 0x000fe200078e000e */
[----:B------:R-:W-:Y:S01]  /*137b0*/  @P0 STS.128 [R243+0xa800], RZ ;  /* 0x00a800fff3000388 */ /* 0x000fe20000000c00 */
[-C--:B------:R-:W-:Y:S02]  /*137c0*/  @!P0 LEA R24, P4, R5, R177.reuse, 0x1 ;  /* 0x000000b105188211 */ /* 0x080fe400078808ff */
[----:B------:R-:W-:Y:S01]  /*137d0*/  @!P0 LEA.HI.X R27, R6, R176, R4, 0x1, P1 ;  /* 0x000000b0061b8211 */ /* 0x000fe200008f0c04 */
[----:B------:R-:W-:Y:S01]  /*137e0*/  @!P0 IMAD R6, R245, 0x30, RZ ;  /* 0x00000030f5068824 */ /* 0x000fe200078e02ff */
[----:B------:R-:W-:Y:S01]  /*137f0*/  @!P0 LEA.HI.X R4, R248, R0, R245, 0x5, P3 ;  /* 0x00000000f8048211 */ /* 0x000fe200018f2cf5 */
[----:B------:R-:W-:Y:S01]  /*13800*/  @!P0 IMAD.MOV.U32 R35, RZ, RZ, R0 ;  /* 0x000000ffff238224 */ /* 0x000fe200078e0000 */
[-C--:B------:R-:W-:Y:S01]  /*13810*/  @!P0 LEA R22, P3, R14, R177.reuse, 0x1 ;  /* 0x000000b10e168211 */ /* 0x080fe200078608ff */
[----:B------:R-:W-:Y:S01]  /*13820*/  @!PT LDS RZ, [RZ] ;  /* 0x00000000fffff984 */ /* 0x000fe20000000800 */
[----:B------:R-:W-:Y:S01]  /*13830*/  @!PT LDS RZ, [RZ] ;  /* 0x00000000fffff984 */ /* 0x000fe20000000800 */
[----:B------:R-:W-:Y:S01]  /*13840*/  @!PT LDS RZ, [RZ] ;  /* 0x00000000fffff984 */ /* 0x000fe20000000800 */
[----:B------:R2:W-:Y:S01]  /*13850*/  @!P0 LDGSTS.E.BYPASS.LTC128B.128 [R243+0xa800], [R26.64] ;  /* 0x0a8000001af38fae */ /* 0x0005e2000b901d54 */
[----:B------:R-:W-:Y:S01]  /*13860*/  @!P0 LEA.HI.X R25, R5, R176, R4, 0x1, P4 ;  /* 0x000000b005198211 */ /* 0x000fe200020f0c04 */
[----:B------:R-:W-:Y:S01]  /*13870*/  @!P0 IMAD.IADD R6, R6, 0x1, R15 ;  /* 0x0000000106068824 */ /* 0x000fe200078e020f */
[CC--:B------:R-:W-:Y:S01]  /*13880*/  @!P0 LEA R10, P1, R248.reuse, R2.reuse, 0x7 ;  /* 0x00000002f80a8211 */ /* 0x0c0fe200078238ff */
[C---:B------:R-:W-:Y:S01]  /*13890*/  @!P0 IMAD R4, R245.reuse, 0x60, RZ ;  /* 0x00000060f5048824 */ /* 0x040fe200078e02ff */
[----:B------:R-:W-:Y:S01]  /*138a0*/  @P0 STS.128 [R243+0xb000], RZ ;  /* 0x00b000fff3000388 */ /* 0x000fe20000000c00 */
[----:B------:R-:W-:Y:S01]  /*138b0*/  @!P0 LEA R8, P2, R248, R2, 0x6 ;  /* 0x00000002f8088211 */ /* 0x000fe200078430ff */
[----:B------:R-:W-:Y:S01]  /*138c0*/  @!P0 IMAD.MOV.U32 R32, RZ, RZ, R2 ;  /* 0x000000ffff208224 */ /* 0x000fe200078e0002 */
[----:B------:R-:W-:Y:S01]  /*138d0*/  @!P0 LEA.HI.X R23, R14, R176, R6, 0x1, P3 ;  /* 0x000000b00e178211 */ /* 0x000fe200018f0c06 */
[----:B------:R-:W-:Y:S01]  /*138e0*/  @!P0 IMAD.MOV.U32 R33, RZ, RZ, R0 ;  /* 0x000000ffff218224 */ /* 0x000fe200078e0000 */
[----:B------:R-:W-:Y:S01]  /*138f0*/  @!PT LDS RZ, [RZ] ;  /* 0x00000000fffff984 */ /* 0x000fe20000000800 */
[----:B------:R-:W-:Y:S01]  /*13900*/  @!PT LDS RZ, [RZ] ;  /* 0x00000000fffff984 */ /* 0x000fe20000000800 */
[----:B------:R-:W-:Y:S01]  /*13910*/  @!PT LDS RZ, [RZ] ;  /* 0x00000000fffff984 */ /* 0x000fe20000000800 */
[----:B------:R2:W-:Y:S01]  /*13920*/  @!P0 LDGSTS.E.BYPASS.LTC128B.128 [R243+0xb000], [R24.64] ;  /* 0x0b00000018f38fae */ /* 0x0005e2000b901d54 */
[-C--:B------:R-:W-:Y:S01]  /*13930*/  @!P0 LEA.HI.X R9, R248, R0.reuse, R245, 0x7, P1 ;  /* 0x00000000f8098211 */ /* 0x080fe200008f3cf5 */
[C---:B------:R-:W-:Y:S01]  /*13940*/  @!P0 IMAD R5, R245.reuse, 0x70, RZ ;  /* 0x00000070f5058824 */ /* 0x040fe200078e02ff */
[-C--:B------:R-:W-:Y:S01]  /*13950*/  @!P0 LEA R12, P1, R10, R177.reuse, 0x1 ;  /* 0x000000b10a0c8211 */ /* 0x080fe200078208ff */
[C---:B------:R-:W-:Y:S01]  /*13960*/  @!P0 IMAD.WIDE.U32 R32, R248.reuse, 0x70, R32 ;  /* 0x00000070f8208825 */ /* 0x040fe200078e0020 */
[----:B------:R-:W-:Y:S01]  /*13970*/  @P0 STS.128 [R243+0xb800], RZ ;  /* 0x00b800fff3000388 */ /* 0x000fe20000000c00 */
[----:B------:R-:W-:Y:S02]  /*13980*/  @!P0 LEA.HI.X R7, R248, R0, R245, 0x6, P2 ;  /* 0x00000000f8078211 */ /* 0x000fe400010f34f5 */
[-C--:B------:R-:W-:Y:S01]  /*13990*/  @!P0 LEA R20, P2, R8, R177.reuse, 0x1 ;  /* 0x000000b108148211 */ /* 0x080fe200078408ff */
[--C-:B------:R-:W-:Y:S01]  /*139a0*/  @!P0 IMAD.MOV.U32 R30, RZ, RZ, R2.reuse ;  /* 0x000000ffff1e8224 */ /* 0x100fe200078e0002 */
[----:B------:R-:W-:Y:S01]  /*139b0*/  @!PT LDS RZ, [RZ] ;  /* 0x00000000fffff984 */ /* 0x000fe20000000800 */
[----:B------:R-:W-:Y:S01]  /*139c0*/  @!PT LDS RZ, [RZ] ;  /* 0x00000000fffff984 */ /* 0x000fe20000000800 */
[----:B------:R-:W-:Y:S01]  /*139d0*/  @!PT LDS RZ, [RZ] ;  /* 0x00000000fffff984 */ /* 0x000fe20000000800 */
[----:B------:R3:W-:Y:S01]  /*139e0*/  @!P0 LDGSTS.E.BYPASS.LTC128B.128 [R243+0xb800], [R22.64] ;  /* 0x0b80000016f38fae */ /* 0x0007e2000b901d54 */
[-C--:B------:R-:W-:Y:S01]  /*139f0*/  @!P0 LEA.HI.X R13, R10, R176.reuse, R9, 0x1, P1 ;  /* 0x000000b00a0d8211 */ /* 0x080fe200008f0c09 */
[----:B------:R-:W-:Y:S01]  /*13a00*/  @!P0 IMAD.MOV.U32 R10, RZ, RZ, R2 ;  /* 0x000000ffff0a8224 */ /* 0x000fe200078e0002 */
[----:B------:R-:W-:Y:S01]  /*13a10*/  @!P0 LEA.HI.X R21, R8, R176, R7, 0x1, P2 ;  /* 0x000000b008158211 */ /* 0x000fe200010f0c07 */
[----:B------:R-:W-:Y:S01]  /*13a20*/  @!P0 IMAD R8, R245, 0x50, RZ ;  /* 0x00000050f5088824 */ /* 0x000fe200078e02ff */
[----:B------:R-:W-:Y:S01]  /*13a30*/  @P0 STS.128 [R243+0xc000], RZ ;  /* 0x00c000fff3000388 */ /* 0x000fe20000000c00 */
[----:B------:R-:W-:Y:S01]  /*13a40*/  @!P0 IMAD.WIDE.U32 R10, R248, 0x50, R10 ;  /* 0x00000050f80a8825 */ /* 0x000fe200078e000a */
[----:B------:R-:W-:Y:S02]  /*13a50*/  @!P0 MOV R34, R2 ;  /* 0x0000000200228202 */ /* 0x000fe40000000f00 */
[-C--:B------:R-:W-:Y:S01]  /*13a60*/  @!P0 LEA R14, P3, R32, R177.reuse, 0x1 ;  /* 0x000000b1200e8211 */ /* 0x080fe200078608ff */
[----:B------:R-:W-:Y:S01]  /*13a70*/  @!PT LDS RZ, [RZ] ;  /* 0x00000000fffff984 */ /* 0x000fe20000000800 */
[----:B------:R-:W-:Y:S01]  /*13a80*/  @!PT LDS RZ, [RZ] ;  /* 0x00000000fffff984 */ /* 0x000fe20000000800 */
[----:B------:R-:W-:Y:S01]  /*13a90*/  @!PT LDS RZ, [RZ] ;  /* 0x00000000fffff984 */ /* 0x000fe20000000800 */
[----:B------:R3:W-:Y:S01]  /*13aa0*/  @!P0 LDGSTS.E.BYPASS.LTC128B.128 [R243+0xc000], [R20.64] ;  /* 0x0c00000014f38fae */ /* 0x0007e2000b901d54 */
[----:B------:R-:W-:Y:S01]  /*13ab0*/  @!P0 IMAD.IADD R8, R8, 0x1, R11 ;  /* 0x0000000108088824 */ /* 0x000fe200078e020b */
[----:B------:R-:W-:Y:S01]  /*13ac0*/  @!P0 LEA R18, P1, R10, R177, 0x1 ;  /* 0x000000b10a128211 */ /* 0x000fe200078208ff */
[----:B------:R-:W-:Y:S01]  /*13ad0*/  @!P0 IMAD.WIDE.U32 R34, R248, 0x60, R34 ;  /* 0x00000060f8228825 */ /* 0x000fe200078e0022 */
[----:B------:R-:W-:Y:S01]  /*13ae0*/  @!P0 IADD3 R5, R5, R33, RZ ;  /* 0x0000002105058210 */ /* 0x000fe20007ffe0ff */
[----:B------:R-:W-:Y:S01]  /*13af0*/  @P0 STS.128 [R243+0xc800], RZ ;  /* 0x00c800fff3000388 */ /* 0x000fe20000000c00 */
[-C--:B------:R-:W-:Y:S01]  /*13b00*/  @!P0 LEA.HI.X R19, R10, R176.reuse, R8, 0x1, P1 ;  /* 0x000000b00a138211 */ /* 0x080fe200008f0c08 */
[----:B------:R-:W-:Y:S01]  /*13b10*/  @!P0 IMAD.IADD R4, R4, 0x1, R35 ;  /* 0x0000000104048824 */ /* 0x000fe200078e0223 */
[-C--:B------:R-:W-:Y:S01]  /*13b20*/  @!P0 LEA R16, P4, R34, R177.reuse, 0x1 ;  /* 0x000000b122108211 */ /* 0x080fe200078808ff */
[C---:B------:R-:W-:Y:S01]  /*13b30*/  @!P0 IMAD R6, R245.reuse, 0x90, RZ ;  /* 0x00000090f5068824 */ /* 0x040fe200078e02ff */
[-C--:B------:R-:W-:Y:S01]  /*13b40*/  @!P0 LEA.HI.X R15, R32, R176.reuse, R5, 0x1, P3 ;  /* 0x000000b0200f8211 */ /* 0x080fe200018f0c05 */
[----:B------:R-:W-:Y:S01]  /*13b50*/  @!PT LDS RZ, [RZ] ;  /* 0x00000000fffff984 */ /* 0x000fe20000000800 */
[----:B------:R-:W-:Y:S01]  /*13b60*/  @!PT LDS RZ, [RZ] ;  /* 0x00000000fffff984 */ /* 0x000fe20000000800 */
[----:B------:R-:W-:Y:S01]  /*13b70*/  @!PT LDS RZ, [RZ] ;  /* 0x00000000fffff984 */ /* 0x000fe20000000800 */
[----:B------:R4:W-:Y:S01]  /*13b80*/  @!P0 LDGSTS.E.BYPASS.LTC128B.128 [R243+0xc800], [R18.64] ;  /* 0x0c80000012f38fae */ /* 0x0009e2000b901d54 */
[----:B------:R-:W-:Y:S01]  /*13b90*/  @!P0 LEA.HI.X R17, R34, R176, R4, 0x1, P4 ;  /* 0x000000b022118211 */ /* 0x000fe200020f0c04 */
[----:B------:R-:W-:Y:S01]  /*13ba0*/  @!P0 IMAD.MOV.U32 R28, RZ, RZ, R2 ;  /* 0x000000ffff1c8224 */ /* 0x000fe200078e0002 */
[-C--:B------:R-:W-:Y:S01]  /*13bb0*/  @!P0 MOV R31, R0.reuse ;  /* 0x00000000001f8202 */ /* 0x080fe20000000f00 */
[----:B------:R-:W-:Y:S01]  /*13bc0*/  @!P0 IMAD.MOV.U32 R29, RZ, RZ, R0 ;  /* 0x000000ffff1d8224 */ /* 0x000fe200078e0000 */
[----:B------:R-:W-:Y:S01]  /*13bd0*/  @P0 STS.128 [R243+0xd000], RZ ;  /* 0x00d000fff3000388 */ /* 0x000fe20000000c00 */
[----:B------:R-:W-:Y:S01]  /*13be0*/  @!P0 IMAD R7, R245, 0xa0, RZ ;  /* 0x000000a0f5078824 */ /* 0x000fe200078e02ff */
[----:B------:R-:W-:Y:S01]  /*13bf0*/  @!P0 MOV R33, R0 ;  /* 0x0000000000218202 */ /* 0x000fe20000000f00 */
[----:B------:R-:W-:Y:S02]  /*13c00*/  @!P0 IMAD.WIDE.U32 R30, R248, 0x90, R30 ;  /* 0x00000090f81e8825 */ /* 0x000fe400078e001e */
[----:B------:R-:W-:Y:S01]  /*13c10*/  @!PT LDS RZ, [RZ] ;  /* 0x00000000fffff984 */ /* 0x000fe20000000800 */
[----:B------:R-:W-:Y:S01]  /*13c20*/  @!PT LDS RZ, [RZ] ;  /* 0x00000000fffff984 */ /* 0x000fe20000000800 */
[----:B------:R-:W-:Y:S01]  /*13c30*/  @!PT LDS RZ, [RZ] ;  /* 0x00000000fffff984 */ /* 0x000fe20000000800 */
[----:B------:R4:W-:Y:S02]  /*13c40*/  @!P0 LDGSTS.E.BYPASS.LTC128B.128 [R243+0xd000], [R16.64] ;  /* 0x0d00000010f38fae */ /* 0x0009e4000b901d54 */
[----:B------:R-:W-:Y:S01]  /*13c50*/  @!P0 IMAD.IADD R6, R6, 0x1, R31 ;  /* 0x0000000106068824 */ /* 0x000fe200078e021f */
[-C--:B------:R-:W-:Y:S01]  /*13c60*/  @!P0 LEA R10, P2, R30, R177.reuse, 0x1 ;  /* 0x000000b11e0a8211 */ /* 0x080fe200078408ff */
[----:B------:R-:W-:Y:S01]  /*13c70*/  @!P0 IMAD.WIDE.U32 R28, R248, 0xa0, R28 ;  /* 0x000000a0f81c8825 */ /* 0x000fe200078e001c */
[----:B------:R-:W-:Y:S02]  /*13c80*/  @P0 STS.128 [R243+0xd800], RZ ;  /* 0x00d800fff3000388 */ /* 0x000fe40000000c00 */
[-C--:B------:R-:W-:Y:S01]  /*13c90*/  @!P0 LEA.HI.X R11, R30, R176.reuse, R6, 0x1, P2 ;  /* 0x000000b01e0b8211 */ /* 0x080fe200010f0c06 */
[----:B------:R-:W-:Y:S01]  /*13ca0*/  @!P0 IMAD.IADD R7, R7, 0x1, R29 ;  /* 0x0000000107078824 */ /* 0x000fe200078e021d */
[CC--:B------:R-:W-:Y:S01]  /*13cb0*/  @!P0 LEA R8, P1, R28.reuse, R177.reuse, 0x1 ;  /* 0x000000b11c088211 */ /* 0x0c0fe200078208ff */
[----:B------:R-:W-:Y:S01]  /*13cc0*/  @!PT LDS RZ, [RZ] ;  /* 0x00000000fffff984 */ /* 0x000fe20000000800 */
[----:B------:R-:W-:Y:S01]  /*13cd0*/  @!PT LDS RZ, [RZ] ;  /* 0x00000000fffff984 */ /* 0x000fe20000000800 */
[----:B------:R-:W-:Y:S01]  /*13ce0*/  @!PT LDS RZ, [RZ] ;  /* 0x00000000fffff984 */ /* 0x000fe20000000800 */
[----:B------:R5:W-:Y:S01]  /*13cf0*/  @!P0 LDGSTS.E.BYPASS.LTC128B.128 [R243+0xd800], [R14.64] ;  /* 0x0d8000000ef38fae */ /* 0x000be2000b901d54 */
[----:B------:R-:W-:Y:S02]  /*13d00*/  @!P0 IMAD.MOV.U32 R38, RZ, RZ, R2 ;  /* 0x000000ffff268224 */ /* 0x000fe400078e0002 */
[----:B------:R-:W-:Y:S01]  /*13d10*/  @!P0 IMAD.MOV.U32 R39, RZ, RZ, R0 ;  /* 0x000000ffff278224 */ /* 0x000fe200078e0000 */
[----:B------:R-:W-:Y:S01]  /*13d20*/  @!P0 LEA.HI.X R9, R28, R176, R7, 0x1, P1 ;  /* 0x000000b01c098211 */ /* 0x000fe200008f0c07 */
[----:B------:R-:W-:Y:S01]  /*13d30*/  @P0 STS.128 [R243+0xe000], RZ ;  /* 0x00e000fff3000388 */ /* 0x000fe20000000c00 */
[C---:B------:R-:W-:Y:S01]  /*13d40*/  @!P0 IMAD R6, R245.reuse, 0xb0, RZ ;  /* 0x000000b0f5068824 */ /* 0x040fe200078e02ff */
[----:B------:R-:W-:Y:S01]  /*13d50*/  @!P0 MOV R28, R2 ;  /* 0x00000002001c8202 */ /* 0x000fe20000000f00 */
[----:B------:R-:W-:Y:S02]  /*13d60*/  @!P0 IMAD.WIDE.U32 R38, R248, 0xb0, R38 ;  /* 0x000000b0f8268825 */ /* 0x000fe400078e0026 */
[----:B------:R-:W-:Y:S01]  /*13d70*/  @!PT LDS RZ, [RZ] ;  /* 0x00000000fffff984 */ /* 0x000fe20000000800 */
[----:B------:R-:W-:Y:S01]  /*13d80*/  @!PT LDS RZ, [RZ] ;  /* 0x00000000fffff984 */ /* 0x000fe20000000800 */
[----:B------:R-:W-:Y:S01]  /*13d90*/  @!PT LDS RZ, [RZ] ;  /* 0x00000000fffff984 */ /* 0x000fe20000000800 */
[----:B------:R5:W-:Y:S02]  /*13da0*/  @!P0 LDGSTS.E.BYPASS.LTC128B.128 [R243+0xe000], [R12.64] ;  /* 0x0e0000000cf38fae */ /* 0x000be4000b901d54 */
[----:B------:R-:W-:Y:S01]  /*13db0*/  @!P0 IMAD.IADD R6, R6, 0x1, R39 ;  /* 0x0000000106068824 */ /* 0x000fe200078e0227 */
[CC--:B------:R-:W-:Y:S01]  /*13dc0*/  @!P0 LEA R36, P1, R38.reuse, R177.reuse, 0x1 ;  /* 0x000000b126248211 */ /* 0x0c0fe200078208ff */
[----:B------:R-:W-:Y:S01]  /*13dd0*/  @!P0 IMAD.MOV.U32 R29, RZ, RZ, R0 ;  /* 0x000000ffff1d8224 */ /* 0x000fe200078e0000 */
[----:B------:R-:W-:Y:S01]  /*13de0*/  @P0 STS.128 [R243+0xe800], RZ ;  /* 0x00e800fff3000388 */ /* 0x000fe20000000c00 */
[----:B------:R-:W-:Y:S01]  /*13df0*/  @!P0 IMAD R5, R245, 0xc0, RZ ;  /* 0x000000c0f5058824 */ /* 0x000fe200078e02ff */
[-C--:B------:R-:W-:Y:S01]  /*13e00*/  @!P0 LEA.HI.X R37, R38, R176.reuse, R6, 0x1, P1 ;  /* 0x000000b026258211 */ /* 0x080fe200008f0c06 */
[----:B------:R-:W-:Y:S02]  /*13e10*/  @!P0 IMAD.WIDE.U32 R28, R248, 0xc0, R28 ;  /* 0x000000c0f81c8825 */ /* 0x000fe400078e001c */
[----:B------:R-:W-:Y:S01]  /*13e20*/  @!PT LDS RZ, [RZ] ;  /* 0x00000000fffff984 */ /* 0x000fe20000000800 */
[----:B------:R-:W-:Y:S01]  /*13e30*/  @!PT LDS RZ, [RZ] ;  /* 0x00000000fffff984 */ /* 0x000fe20000000800 */
[----:B------:R-:W-:Y:S01]  /*13e40*/  @!PT LDS RZ, [RZ] ;  /* 0x00000000fffff984 */ /* 0x000fe20000000800 */
[----:B------:R1:W-:Y:S02]  /*13e50*/  @!P0 LDGSTS.E.BYPASS.LTC128B.128 [R243+0xe800], [R10.64] ;  /* 0x0e8000000af38fae */ /* 0x0003e4000b901d54 */
[----:B------:R-:W-:Y:S01]  /*13e60*/  @!P0 IMAD.MOV.U32 R34, RZ, RZ, R2 ;  /* 0x000000ffff228224 */ /* 0x000fe200078e0002 */
[----:B------:R-:W-:Y:S01]  /*13e70*/  @!P0 LEA R40, P4, R28, R177, 0x1 ;  /* 0x000000b11c288211 */ /* 0x000fe200078808ff */
[----:B------:R-:W-:Y:S01]  /*13e80*/  @!P0 IMAD.MOV.U32 R35, RZ, RZ, R0 ;  /* 0x000000ffff238224 */ /* 0x000fe200078e0000 */
[----:B------:R-:W-:Y:S01]  /*13e90*/  @P0 STS.128 [R243+0xf000], RZ ;  /* 0x00f000fff3000388 */ /* 0x000fe20000000c00 */
[----:B------:R-:W-:Y:S01]  /*13ea0*/  @!P0 IADD3 R5, R5, R29, RZ ;  /* 0x0000001d05058210 */ /* 0x000fe20007ffe0ff */
[C---:B------:R-:W-:Y:S02]  /*13eb0*/  @!P0 IMAD R4, R245.reuse, 0xd0, RZ ;  /* 0x000000d0f5048824 */ /* 0x040fe400078e02ff */
[----:B------:R-:W-:Y:S01]  /*13ec0*/  @!P0 IMAD.WIDE.U32 R34, R248, 0xd0, R34 ;  /* 0x000000d0f8228825 */ /* 0x000fe200078e0022 */
[----:B------:R-:W-:Y:S01]  /*13ed0*/  @!PT LDS RZ, [RZ] ;  /* 0x00000000fffff984 */ /* 0x000fe20000000800 */
[----:B------:R-:W-:Y:S01]  /*13ee0*/  @!PT LDS RZ, [RZ] ;  /* 0x00000000fffff984 */ /* 0x000fe20000000800 */
[----:B------:R-:W-:Y:S01]  /*13ef0*/  @!PT LDS RZ, [RZ] ;  /* 0x00000000fffff984 */ /* 0x000fe20000000800 */
[----:B------:R1:W-:Y:S01]  /*13f00*/  @!P0 LDGSTS.E.BYPASS.LTC128B.128 [R243+0xf000], [R8.64] ;  /* 0x0f00000008f38fae */ /* 0x0003e2000b901d54 */
[-C--:B------:R-:W-:Y:S02]  /*13f10*/  @!P0 LEA.HI.X R41, R28, R176.reuse, R5, 0x1, P4 ;  /* 0x000000b01c298211 */ /* 0x080fe400020f0c05 */
[----:B------:R-:W-:Y:S01]  /*13f20*/  @!P0 IMAD.IADD R4, R4, 0x1, R35 ;  /* 0x0000000104048824 */ /* 0x000fe200078e0223 */
[CC--:B------:R-:W-:Y:S01]  /*13f30*/  @!P0 LEA R38, P3, R34.reuse, R177.reuse, 0x1 ;  /* 0x000000b122268211 */ /* 0x0c0fe200078608ff */
[----:B------:R-:W-:Y:S01]  /*13f40*/  @P0 STS.128 [R243+0xf800], RZ ;  /* 0x00f800fff3000388 */ /* 0x000fe20000000c00 */
[----:B------:R-:W-:Y:S02]  /*13f50*/  @!P0 IMAD.MOV.U32 R32, RZ, RZ, R2 ;  /* 0x000000ffff208224 */ /* 0x000fe400078e0002 */
[-C--:B------:R-:W-:Y:S01]  /*13f60*/  @!P0 LEA.HI.X R39, R34, R176.reuse, R4, 0x1, P3 ;  /* 0x000000b022278211 */ /* 0x080fe200018f0c04 */
[----:B------:R-:W-:Y:S01]  /*13f70*/  @!P0 IMAD.MOV.U32 R30, RZ, RZ, R2 ;  /* 0x000000ffff1e8224 */ /* 0x000fe200078e0002 */
[----:B------:R-:W-:Y:S01]  /*13f80*/  @!PT LDS RZ, [RZ] ;  /* 0x00000000fffff984 */ /* 0x000fe20000000800 */
[----:B------:R-:W-:Y:S01]  /*13f90*/  @!PT LDS RZ, [RZ] ;  /* 0x00000000fffff984 */ /* 0x000fe20000000800 */
[----:B------:R-:W-:Y:S01]  /*13fa0*/  @!PT LDS RZ, [RZ] ;  /* 0x00000000fffff984 */ /* 0x000fe20000000800 */
[----:B------:R1:W-:Y:S01]  /*13fb0*/  @!P0 LDGSTS.E.BYPASS.LTC128B.128 [R243+0xf800], [R36.64] ;  /* 0x0f80000024f38fae */ /* 0x0003e2000b901d54 */
[----:B------:R-:W-:Y:S04]  /*13fc0*/  @!P0 IMAD.WIDE.U32 R32, R248, 0xe0, R32 ;  /* 0x000000e0f8208825 */ /* 0x000fe800078e0020 */
[----:B------:R-:W-:Y:S01]  /*13fd0*/  @P0 STS.128 [R243+0x10000], RZ ;  /* 0x010000fff3000388 */ /* 0x000fe20000000c00 */
[C---:B------:R-:W-:Y:S01]  /*13fe0*/  @!P0 IMAD R2, R245.reuse, 0xe0, RZ ;  /* 0x000000e0f5028824 */ /* 0x040fe200078e02ff */
[-C--:B------:R-:W-:Y:S01]  /*13ff0*/  @!P0 LEA R6, P2, R32, R177.reuse, 0x1 ;  /* 0x000000b120068211 */ /* 0x080fe200078408ff */
[----:B------:R-:W-:Y:S02]  /*14000*/  @!P0 IMAD.MOV.U32 R31, RZ, RZ, R0 ;  /* 0x000000ffff1f8224 */ /* 0x000fe400078e0000 */
[----:B------:R-:W-:Y:S01]  /*14010*/  @!PT LDS RZ, [RZ] ;  /* 0x00000000fffff984 */ /* 0x000fe20000000800 */
[----:B------:R-:W-:Y:S01]  /*14020*/  @!PT LDS RZ, [RZ] ;  /* 0x00000000fffff984 */ /* 0x000fe20000000800 */
[----:B------:R-:W-:Y:S01]  /*14030*/  @!PT LDS RZ, [RZ] ;  /* 0x00000000fffff984 */ /* 0x000fe20000000800 */
[----:B------:R1:W-:Y:S01]  /*14040*/  @!P0 LDGSTS.E.BYPASS.LTC128B.128 [R243+0x10000], [R40.64] ;  /* 0x1000000028f38fae */ /* 0x0003e2000b901d54 */
[----:B------:R-:W-:Y:S02]  /*14050*/  @!P0 IMAD.IADD R2, R2, 0x1, R33 ;  /* 0x0000000102028824 */ /* 0x000fe400078e0221 */
[----:B------:R-:W-:Y:S02]  /*14060*/  @!P0 IMAD.WIDE.U32 R30, R248, 0xf0, R30 ;  /* 0x000000f0f81e8825 */ /* 0x000fe400078e001e */
[----:B------:R-:W-:Y:S01]  /*14070*/  @P0 STS.128 [R243+0x10800], RZ ;  /* 0x010800fff3000388 */ /* 0x000fe20000000c00 */
[-C--:B------:R-:W-:Y:S01]  /*14080*/  @!P0 LEA.HI.X R7, R32, R176.reuse, R2, 0x1, P2 ;  /* 0x000000b020078211 */ /* 0x080fe200010f0c02 */
[----:B------:R-:W-:Y:S01]  /*14090*/  @!P0 IMAD R0, R245, 0xf0, RZ ;  /* 0x000000f0f5008824 */ /* 0x000fe200078e02ff */
[----:B------:R-:W-:Y:S02]  /*140a0*/  @!P0 LEA R42, P1, R30, R177, 0x1 ;  /* 0x000000b11e2a8211 */ /* 0x000fe400078208ff */
[----:B------:R-:W-:Y:S01]  /*140b0*/  @!PT LDS RZ, [RZ] ;  /* 0x00000000fffff984 */ /* 0x000fe20000000800 */
[----:B------:R-:W-:Y:S01]  /*140c0*/  @!PT LDS RZ, [RZ] ;  /* 0x00000000fffff984 */ /* 0x000fe20000000800 */
[----:B------:R-:W-:Y:S01]  /*140d0*/  @!PT LDS RZ, [RZ] ;  /* 0x00000000fffff984 */ /* 0x000fe20000000800 */
[----:B------:R1:W-:Y:S01]  /*140e0*/  @!P0 LDGSTS.E.BYPASS.LTC128B.128 [R243+0x10800], [R38.64] ;  /* 0x1080000026f38fae */ /* 0x0003e2000b901d54 */
[----:B------:R-:W-:Y:S04]  /*140f0*/  @!P0 IMAD.IADD R0, R0, 0x1, R31 ;  /* 0x0000000100008824 */ /* 0x000fe800078e021f */
[----:B------:R-:W-:Y:S01]  /*14100*/  @P0 STS.128 [R243+0x11000], RZ ;  /* 0x011000fff3000388 */ /* 0x000fe20000000c00 */
[----:B------:R-:W-:Y:S02]  /*14110*/  @!P0 LEA.HI.X R43, R30, R176, R0, 0x1, P1 ;  /* 0x000000b01e2b8211 */ /* 0x000fe400008f0c00 */
[C---:B------:R-:W-:Y:S02]  /*14120*/  IADD3 R0, R239.reuse, 0x1800, RZ ;  /* 0x00001800ef007810 */ /* 0x040fe40007ffe0ff */
[----:B------:R-:W-:Y:S01]  /*14130*/  @!PT LDS RZ, [RZ] ;  /* 0x00000000fffff984 */ /* 0x000fe20000000800 */
[----:B------:R-:W-:Y:S01]  /*14140*/  @!PT LDS RZ, [RZ] ;  /* 0x00000000fffff984 */ /* 0x000fe20000000800 */
[----:B------:R-:W-:Y:S01]  /*14150*/  @!PT LDS RZ, [RZ] ;  /* 0x00000000fffff984 */ /* 0x000fe20000000800 */
[----:B------:R2:W-:Y:S01]  /*14160*/  @!P0 LDGSTS.E.BYPASS.LTC128B.128 [R243+0x11000], [R6.64] ;  /* 0x1100000006f38fae */ /* 0x0005e2000b901d54 */
[----:B------:R-:W-:Y:S04]  /*14170*/  PLOP3.LUT P1, PT, PT, PT, UP0, 0x80, 0x0 ;  /* 0x000000000000781c */ /* 0x000fe80003f2f008 */
[----:B------:R-:W-:Y:S05]  /*14180*/  @P0 STS.128 [R243+0x11800], RZ ;  /* 0x011800fff3000388 */ /* 0x000fea0000000c00 */
[----:B------:R-:W-:Y:S01]  /*14190*/  @!PT LDS RZ, [RZ] ;  /* 0x00000000fffff984 */ /* 0x000fe20000000800 */
[----:B------:R-:W-:Y:S01]  /*141a0*/  @!PT LDS RZ, [RZ] ;  /* 0x00000000fffff984 */ /* 0x000fe20000000800 */
[----:B------:R-:W-:Y:S01]  /*141b0*/  @!PT LDS RZ, [RZ] ;  /* 0x00000000fffff984 */ /* 0x000fe20000000800 */
[----:B------:R3:W-:Y:S05]  /*141c0*/  @!P0 LDGSTS.E.BYPASS.LTC128B.128 [R243+0x11800], [R42.64] ;  /* 0x118000002af38fae */ /* 0x0007ea000b901d54 */
[----:B------:R-:W-:Y:S05]  /*141d0*/  LDSM.16.M88.4 R128, [R242] ;  /* 0x00000000f280783b */ /* 0x000fea0000000200 */
[----:B-1----:R-:W1:Y:S05]  /*141e0*/  LDSM.16.M88.4 R8, [R241+0x2000] ;  /* 0x00200000f108783b */ /* 0x002e6a0000000200 */
[----:B----4-:R-:W5:Y:S05]  /*141f0*/  LDSM.16.M88.4 R16, [R241+0x2800] ;  /* 0x00280000f110783b */ /* 0x010f6a0000000200 */
[----:B--2---:R-:W2:Y:S05]  /*14200*/  LDSM.16.M88.4 R24, [R241+0x3000] ;  /* 0x00300000f118783b */ /* 0x004eaa0000000200 */
[----:B------:R-:W0:Y:S05]  /*14210*/  LDGDEPBAR ;  /* 0x00000000000079af */ /* 0x000e2a0000000000 */
[----:B------:R-:W4:Y:S05]  /*14220*/  LDSM.16.M88.4 R32, [R241+0x3800] ;  /* 0x00380000f120783b */ /* 0x000f2a0000000200 */
[----:B---3--:R-:W3:Y:S05]  /*14230*/  LDSM.16.M88.4 R40, [R241+0x4000] ;  /* 0x00400000f128783b */ /* 0x008eea0000000200 */
[----:B------:R-:W2:Y:S05]  /*14240*/  LDSM.16.M88.4 R48, [R241+0x4800] ;  /* 0x00480000f130783b */ /* 0x000eaa0000000200 */
[----:B------:R-:W3:Y:S01]  /*14250*/  LDSM.16.M88.4 R56, [R241+0x5000] ;  /* 0x00500000f138783b */ /* 0x000ee20000000200 */
[C---:B-1----:R-:W-:Y:S04]  /*14260*/  HMMA.16816.F32 R4, R128.reuse, R8, RZ ;  /* 0x000000088004723c */ /* 0x042fe800000018ff */
[----:B------:R-:W1:Y:S05]  /*14270*/  LDSM.16.M88.4 R64, [R241+0x5800] ;  /* 0x00580000f140783b */ /* 0x000e6a0000000200 */
[----:B------:R-:W1:Y:S01]  /*14280*/  LDSM.16.M88.4 R72, [R241+0x6000] ;  /* 0x00600000f148783b */ /* 0x000e620000000200 */
[C---:B------:R-:W-:Y:S04]  /*14290*/  HMMA.16816.F32 R8, R128.reuse, R10, RZ ;  /* 0x0000000a8008723c */ /* 0x040fe800000018ff */
[----:B------:R-:W1:Y:S04]  /*142a0*/  LDSM.16.M88.4 R80, [R241+0x6800] ;  /* 0x00680000f150783b */ /* 0x000e680000000200 */
[C---:B-----5:R-:W-:Y:S01]  /*142b0*/  HMMA.16816.F32 R12, R128.reuse, R16, RZ ;  /* 0x00000010800c723c */ /* 0x060fe200000018ff */
[----:B------:R-:W5:Y:S05]  /*142c0*/  LDSM.16.M88.4 R88, [R241+0x7000] ;  /* 0x00700000f158783b */ /* 0x000f6a0000000200 */
[----:B------:R-:W1:Y:S02]  /*142d0*/  LDSM.16.M88.4 R96, [R241+0x7800] ;  /* 0x00780000f160783b */ /* 0x000e640000000200 */
[C---:B------:R-:W-:Y:S03]  /*142e0*/  HMMA.16816.F32 R16, R128.reuse, R18, RZ ;  /* 0x000000128010723c */ /* 0x040fe600000018ff */
[----:B------:R-:W1:Y:S05]  /*142f0*/  LDSM.16.M88.4 R104, [R241+0x8000] ;  /* 0x00800000f168783b */ /* 0x000e6a0000000200 */
[C---:B--2---:R-:W-:Y:S01]  /*14300*/  HMMA.16816.F32 R20, R128.reuse, R24, RZ ;  /* 0x000000188014723c */ /* 0x044fe200000018ff */
[----:B------:R-:W2:Y:S05]  /*14310*/  LDSM.16.M88.4 R112, [R241+0x8800] ;  /* 0x00880000f170783b */ /* 0x000eaa0000000200 */
[----:B------:R-:W1:Y:S02]  /*14320*/  LDSM.16.M88.4 R120, [R241+0x9000] ;  /* 0x00900000f178783b */ /* 0x000e640000000200 */
[C---:B------:R-:W-:Y:S03]  /*14330*/  HMMA.16816.F32 R24, R128.reuse, R26, RZ ;  /* 0x0000001a8018723c */ /* 0x040fe600000018ff */
[----:B------:R-:W1:Y:S05]  /*14340*/  LDSM.16.M88.4 R168, [R241+0x9800] ;  /* 0x00980000f1a8783b */ /* 0x000e6a0000000200 */
[C---:B----4-:R-:W-:Y:S01]  /*14350*/  HMMA.16816.F32 R28, R128.reuse, R32, RZ ;  /* 0x00000020801c723c */ /* 0x050fe200000018ff */
[----:B------:R-:W-:Y:S05]  /*14360*/  LDSM.16.M88.4 R172, [R172] ;  /* 0x00000000acac783b */ /* 0x000fea0000000200 */
[----:B------:R-:W4:Y:S02]  /*14370*/  LDSM.16.M88.4 R176, [R235+0x2000] ;  /* 0x00200000ebb0783b */ /* 0x000f240000000200 */
[C---:B------:R-:W-:Y:S03]  /*14380*/  HMMA.16816.F32 R32, R128.reuse, R34, RZ ;  /* 0x000000228020723c */ /* 0x040fe600000018ff */
[----:B------:R-:W1:Y:S05]  /*14390*/  LDSM.16.M88.4 R180, [R235+0x2800] ;  /* 0x00280000ebb4783b */ /* 0x000e6a0000000200 */
[C---:B---3--:R-:W-:Y:S01]  /*143a0*/  HMMA.16816.F32 R36, R128.reuse, R40, RZ ;  /* 0x000000288024723c */ /* 0x048fe200000018ff */
[----:B------:R-:W3:Y:S05]  /*143b0*/  LDSM.16.M88.4 R184, [R235+0x3000] ;  /* 0x00300000ebb8783b */ /* 0x000eea0000000200 */
        /* <DEDUP_REMOVED lines=13> */
[C---:B-1----:R-:W-:Y:S08]  /*14490*/  HMMA.16816.F32 R60, R128.reuse, R64, RZ ;  /* 0x00000040803c723c */ /* 0x042ff000000018ff */
[C---:B------:R-:W-:Y:S08]  /*144a0*/  HMMA.16816.F32 R64, R128.reuse, R66, RZ ;  /* 0x000000428040723c */ /* 0x040ff000000018ff */
[C---:B------:R-:W-:Y:S08]  /*144b0*/  HMMA.16816.F32 R68, R128.reuse, R72, RZ ;  /* 0x000000488044723c */ /* 0x040ff000000018ff */
[C---:B------:R-:W-:Y:S08]  /*144c0*/  HMMA.16816.F32 R72, R128.reuse, R74, RZ ;  /* 0x0000004a8048723c */ /* 0x040ff000000018ff */
[C---:B------:R-:W-:Y:S08]  /*144d0*/  HMMA.16816.F32 R76, R128.reuse, R80, RZ ;  /* 0x00000050804c723c */ /* 0x040ff000000018ff */
[C---:B------:R-:W-:Y:S08]  /*144e0*/  HMMA.16816.F32 R80, R128.reuse, R82, RZ ;  /* 0x000000528050723c */ /* 0x040ff000000018ff */
[C---:B-----5:R-:W-:Y:S08]  /*144f0*/  HMMA.16816.F32 R84, R128.reuse, R88, RZ ;  /* 0x000000588054723c */ /* 0x060ff000000018ff */
        /* <DEDUP_REMOVED lines=10> */
[----:B------:R-:W-:Y:S01]  /*145a0*/  HMMA.16816.F32 R128, R128, R170, RZ ;  /* 0x000000aa8080723c */ /* 0x000fe200000018ff */
[----:B------:R-:W1:Y:S07]  /*145b0*/  LDSM.16.M88.4 R168, [R235+0x3800] ;  /* 0x00380000eba8783b */ /* 0x000e6e0000000200 */
[C---:B----4-:R-:W-:Y:S08]  /*145c0*/  HMMA.16816.F32 R4, R172.reuse, R176, R4 ;  /* 0x000000b0ac04723c */ /* 0x050ff00000001804 */
        /* <DEDUP_REMOVED lines=11> */
[C---:B------:R-:W-:Y:S08]  /*14680*/  HMMA.16816.F32 R36, R172.reuse, R188, R36 ;  /* 0x000000bcac24723c */ /* 0x040ff00000001824 */
[C---:B------:R-:W-:Y:S01]  /*14690*/  HMMA.16816.F32 R40, R172.reuse, R190, R40 ;  /* 0x000000beac28723c */ /* 0x040fe20000001828 */
[----:B------:R-:W-:Y:S07]  /*146a0*/  LDSM.16.M88.4 R188, [R235+0x8800] ;  /* 0x00880000ebbc783b */ /* 0x000fee0000000200 */
        /* <DEDUP_REMOVED lines=8> */
[----:B------:R-:W-:Y:S07]  /*14730*/  LDSM.16.M88.4 R184, [R239] ;  /* 0x00000000efb8783b */ /* 0x000fee0000000200 */
[C---:B-1----:R-:W-:Y:S08]  /*14740*/  HMMA.16816.F32 R68, R172.reuse, R168, R68 ;  /* 0x000000a8ac44723c */ /* 0x042ff00000001844 */
[C---:B------:R-:W-:Y:S01]  /*14750*/  HMMA.16816.F32 R72, R172.reuse, R170, R72 ;  /* 0x000000aaac48723c */ /* 0x040fe20000001848 */
[----:B------:R-:W1:Y:S07]  /*14760*/  LDSM.16.M88.4 R168, [R240] ;  /* 0x00000000f0a8783b */ /* 0x000e6e0000000200 */
        /* <DEDUP_REMOVED lines=8> */
[C---:B------:R-:W-:Y:S08]  /*147f0*/  HMMA.16816.F32 R92, R172.reuse, R200, R92 ;  /* 0x000000c8ac5c723c */ /* 0x040ff0000000185c */
[C---:B------:R-:W-:Y:S01]  /*14800*/  HMMA.16816.F32 R96, R172.reuse, R202, R96 ;  /* 0x000000caac60723c */ /* 0x040fe20000001860 */
[----:B------:R-:W-:Y:S07]  /*14810*/  LDSM.16.M88.4 R200, [R231] ;  /* 0x00000000e7c8783b */ /* 0x000fee0000000200 */
[C---:B--2---:R-:W-:Y:S07]  /*14820*/  HMMA.16816.F32 R100, R172.reuse, R176, R100 ;  /* 0x000000b0ac64723c */ /* 0x044fee0000001864 */
[C---:B------:R-:W-:Y:S01]  /*14830*/  IADD3 R176, R239.reuse, 0x800, RZ ;  /* 0x00000800efb07810 */ /* 0x040fe20007ffe0ff */
[C---:B------:R-:W-:Y:S05]  /*14840*/  HMMA.16816.F32 R104, R172.reuse, R178, R104 ;  /* 0x000000b2ac68723c */ /* 0x040fea0000001868 */
[----:B------:R-:W2:Y:S03]  /*14850*/  LDSM.16.M88.4 R176, [R176] ;  /* 0x00000000b0b0783b */ /* 0x000ea60000000200 */
[C---:B------:R-:W-:Y:S07]  /*14860*/  HMMA.16816.F32 R108, R172.reuse, R188, R108 ;  /* 0x000000bcac6c723c */ /* 0x040fee000000186c */
[C---:B------:R-:W-:Y:S01]  /*14870*/  IADD3 R188, R239.reuse, 0x1000, RZ ;  /* 0x00001000efbc7810 */ /* 0x040fe20007ffe0ff */
[C---:B------:R-:W-:Y:S05]  /*14880*/  HMMA.16816.F32 R112, R172.reuse, R190, R112 ;  /* 0x000000beac70723c */ /* 0x040fea0000001870 */
[----:B------:R-:W3:Y:S03]  /*14890*/  LDSM.16.M88.4 R188, [R188] ;  /* 0x00000000bcbc783b */ /* 0x000ee60000000200 */
[C---:B------:R-:W-:Y:S08]  /*148a0*/  HMMA.16816.F32 R116, R172.reuse, R204, R116 ;  /* 0x000000ccac74723c */ /* 0x040ff00000001874 */
[C---:B------:R-:W-:Y:S01]  /*148b0*/  HMMA.16816.F32 R120, R172.reuse, R206, R120 ;  /* 0x000000ceac78723c */ /* 0x040fe20000001878 */
[----:B------:R-:W-:Y:S07]  /*148c0*/  LDSM.16.M88.4 R204, [R227] ;  /* 0x00000000e3cc783b */ /* 0x000fee0000000200 */
[C---:B----4-:R-:W-:Y:S07]  /*148d0*/  HMMA.16816.F32 R124, R172.reuse, R180, R124 ;  /* 0x000000b4ac7c723c */ /* 0x050fee000000187c */
[----:B------:R-:W-:Y:S01]  /*148e0*/  IADD3 R180, R239, 0x2000, RZ ;  /* 0x00002000efb47810 */ /* 0x000fe20007ffe0ff */
[----:B------:R-:W-:Y:S01]  /*148f0*/  HMMA.16816.F32 R128, R172, R182, R128 ;  /* 0x000000b6ac80723c */ /* 0x000fe20000001880 */
[----:B------:R-:W4:Y:S05]  /*14900*/  LDSM.16.M88.4 R172, [R0] ;  /* 0x0000000000ac783b */ /* 0x000f2a0000000200 */
[----:B------:R-:W5:Y:S02]  /*14910*/  LDSM.16.M88.4 R180, [R180] ;  /* 0x00000000b4b4783b */ /* 0x000f640000000200 */
[C---:B-1----:R-:W-:Y:S08]  /*14920*/  HMMA.16816.F32 R4, R168.reuse, R184, R4 ;  /* 0x000000b8a804723c */ /* 0x042ff00000001804 */
[C---:B------:R-:W-:Y:S01]  /*14930*/  HMMA.16816.F32 R8, R168.reuse, R186, R8 ;  /* 0x000000baa808723c */ /* 0x040fe20000001808 */
[----:B------:R-:W1:Y:S07]  /*14940*/  LDSM.16.M88.4 R184, [R230] ;  /* 0x00000000e6b8783b */ /* 0x000e6e0000000200 */
[C---:B--2---:R-:W-:Y:S08]  /*14950*/  HMMA.16816.F32 R12, R168.reuse, R176, R12 ;  /* 0x000000b0a80c723c */ /* 0x044ff0000000180c */
[C---:B------:R-:W-:Y:S01]  /*14960*/  HMMA.16816.F32 R16, R168.reuse, R178, R16 ;  /* 0x000000b2a810723c */ /* 0x040fe20000001810 */
[----:B------:R-:W2:Y:S07]  /*14970*/  LDSM.16.M88.4 R176, [R229] ;  /* 0x00000000e5b0783b */ /* 0x000eae0000000200 */
[C---:B---3--:R-:W-:Y:S08]  /*14980*/  HMMA.16816.F32 R20, R168.reuse, R188, R20 ;  /* 0x000000bca814723c */ /* 0x048ff00000001814 */
[C---:B------:R-:W-:Y:S01]  /*14990*/  HMMA.16816.F32 R24, R168.reuse, R190, R24 ;  /* 0x000000bea818723c */ /* 0x040fe20000001818 */
[----:B------:R-:W3:Y:S07]  /*149a0*/  LDSM.16.M88.4 R188, [R228] ;  /* 0x00000000e4bc783b */ /* 0x000eee0000000200 */
[C---:B----4-:R-:W-:Y:S08]  /*149b0*/  HMMA.16816.F32 R28, R168.reuse, R172, R28 ;  /* 0x000000aca81c723c */ /* 0x050ff0000000181c */
[C---:B------:R-:W-:Y:S01]  /*149c0*/  HMMA.16816.F32 R32, R168.reuse, R174, R32 ;  /* 0x000000aea820723c */ /* 0x040fe20000001820 */
[----:B------:R-:W4:Y:S07]  /*149d0*/  LDSM.16.M88.4 R172, [R226] ;  /* 0x00000000e2ac783b */ /* 0x000f2e0000000200 */
        /* <DEDUP_REMOVED lines=20> */
[----:B------:R-:W2:Y:S07]  /*14b20*/  LDSM.16.M88.4 R188, [R238] ;  /* 0x00000000eebc783b */ /* 0x000eae0000000200 */
[C---:B------:R-:W-:Y:S08]  /*14b30*/  HMMA.16816.F32 R92, R168.reuse, R204, R92 ;  /* 0x000000cca85c723c */ /* 0x040ff0000000185c */
[C---:B------:R-:W-:Y:S01]  /*14b40*/  HMMA.16816.F32 R96, R168.reuse, R206, R96 ;  /* 0x000000cea860723c */ /* 0x040fe20000001860 */
[----:B------:R-:W-:Y:S07]  /*14b50*/  LDSM.16.M88.4 R204, [R166+0x5000] ;  /* 0x00500000a6cc783b */ /* 0x000fee0000000200 */
[C---:B----4-:R-:W-:Y:S08]  /*14b60*/  HMMA.16816.F32 R100, R168.reuse, R172, R100 ;  /* 0x000000aca864723c */ /* 0x050ff00000001864 */
        /* <DEDUP_REMOVED lines=12> */
[C---:B--2---:R-:W-:Y:S08]  /*14c30*/  HMMA.16816.F32 R4, R188.reuse, R192, R4 ;  /* 0x000000c0bc04723c */ /* 0x044ff00000001804 */
[C---:B------:R-:W-:Y:S01]  /*14c40*/  HMMA.16816.F32 R8, R188.reuse, R194, R8 ;  /* 0x000000c2bc08723c */ /* 0x040fe20000001808 */
[----:B------:R-:W2:Y:S07]  /*14c50*/  LDSM.16.M88.4 R192, [R166+0x3800] ;  /* 0x00380000a6c0783b */ /* 0x000eae0000000200 */
[C---:B------:R-:W-:Y:S08]  /*14c60*/  HMMA.16816.F32 R12, R188.reuse, R196, R12 ;  /* 0x000000c4bc0c723c */ /* 0x040ff0000000180c */
[C---:B------:R-:W-:Y:S01]  /*14c70*/  HMMA.16816.F32 R16, R188.reuse, R198, R16 ;  /* 0x000000c6bc10723c */ /* 0x040fe20000001810 */
[----:B------:R-:W2:Y:S07]  /*14c80*/  LDSM.16.M88.4 R196, [R166+0x4800] ;  /* 0x00480000a6c4783b */ /* 0x000eae0000000200 */
[C---:B---3--:R-:W-:Y:S08]  /*14c90*/  HMMA.16816.F32 R20, R188.reuse, R172, R20 ;  /* 0x000000acbc14723c */ /* 0x048ff00000001814 */
[C---:B------:R-:W-:Y:S01]  /*14ca0*/  HMMA.16816.F32 R24, R188.reuse, R174, R24 ;  /* 0x000000aebc18723c */ /* 0x040fe20000001818 */
[----:B------:R-:W3:Y:S07]  /*14cb0*/  LDSM.16.M88.4 R172, [R166+0x5800] ;  /* 0x00580000a6ac783b */ /* 0x000eee0000000200 */
[C---:B-1----:R-:W-:Y:S07]  /*14cc0*/  HMMA.16816.F32 R28, R188.reuse, R176, R28 ;  /* 0x000000b0bc1c723c */ /* 0x042fee000000181c */
[----:B------:R-:W-:Y:S01]  /*14cd0*/  IMAD.MOV.U32 R176, RZ, RZ, R220 ;  /* 0x000000ffffb07224 */ /* 0x000fe200078e00dc */
[C---:B------:R-:W-:Y:S04]  /*14ce0*/  HMMA.16816.F32 R32, R188.reuse, R178, R32 ;  /* 0x000000b2bc20723c */ /* 0x040fe80000001820 */
[----:B------:R-:W-:Y:S02]  /*14cf0*/  IMAD.MOV.U32 R177, RZ, RZ, R221 ;  /* 0x000000ffffb17224 */ /* 0x000fe400078e00dd */
[----:B------:R-:W1:Y:S01]  /*14d00*/  LDSM.16.M88.4 R220, [R166+0x7800] ;  /* 0x00780000a6dc783b */ /* 0x000e620000000200 */
[----:B------:R-:W-:Y:S01]  /*14d10*/  IMAD.MOV.U32 R178, RZ, RZ, R176 ;  /* 0x000000ffffb27224 */ /* 0x000fe200078e00b0 */
[C---:B----4-:R-:W-:Y:S01]  /*14d20*/  HMMA.16816.F32 R36, R188.reuse, R168, R36 ;  /* 0x000000a8bc24723c */ /* 0x050fe20000001824 */
[----:B------:R-:W-:Y:S04]  /*14d30*/  DEPBAR.LE SB0, 0x0 ;  /* 0x000080000000791a */ /* 0x000fe80000000000 */
[----:B------:R-:W-:Y:S01]  /*14d40*/  BAR.SYNC.DEFER_BLOCKING 0x0 ;  /* 0x0000000000007b1d */ /* 0x000fe20000010000 */
[----:B------:R-:W-:Y:S01]  /*14d50*/  MOV R179, R177 ;  /* 0x000000b100b37202 */ /* 0x000fe20000000f00 */
[----:B------:R-:W-:Y:S01]  /*14d60*/  IMAD.MOV.U32 R177, RZ, RZ, R178 ;  /* 0x000000ffffb17224 */ /* 0x000fe200078e00b2 */
[C---:B------:R-:W-:Y:S05]  /*14d70*/  HMMA.16816.F32 R40, R188.reuse, R170, R40 ;  /* 0x000000aabc28723c */ /* 0x040fea0000001828 */
[----:B------:R-:W-:Y:S03]  /*14d80*/  IMAD.MOV.U32 R176, RZ, RZ, R179 ;  /* 0x000000ffffb07224 */ /* 0x000fe600078e00b3 */
[C---:B------:R-:W-:Y:S08]  /*14d90*/  HMMA.16816.F32 R44, R188.reuse, R180, R44 ;  /* 0x000000b4bc2c723c */ /* 0x040ff0000000182c */
[C---:B------:R-:W-:Y:S08]  /*14da0*/  HMMA.16816.F32 R48, R188.reuse, R182, R48 ;  /* 0x000000b6bc30723c */ /* 0x040ff00000001830 */
[C---:B-----5:R-:W-:Y:S08]  /*14db0*/  HMMA.16816.F32 R52, R188.reuse, R184, R52 ;  /* 0x000000b8bc34723c */ /* 0x060ff00000001834 */
        /* <DEDUP_REMOVED lines=9> */
[C---:B---3--:R-:W-:Y:S08]  /*14e50*/  HMMA.16816.F32 R92, R188.reuse, R172, R92 ;  /* 0x000000acbc5c723c */ /* 0x048ff0000000185c */
        /* <DEDUP_REMOVED lines=97> */
[C---:B------:R-:W-:Y:S04]  /*15470*/  IMAD.WIDE.U32 R168, R165.reuse, c[0x0][0x180], R168 ;  /* 0x00006000a5a87a25 */ /* 0x040fe800078e00a8 */
[----:B------:R-:W-:Y:S04]  /*15480*/  IMAD R0, R0, c[0x0][0x180], RZ ;  /* 0x0000600000007a24 */ /* 0x000fe800078e02ff */
[----:B------:R-:W-:Y:S02]  /*15490*/  IMAD R165, R165, c[0x0][0x184], R0 ;  /* 0x00006100a5a57a24 */ /* 0x000fe400078e0200 */
[----:B------:R-:W-:Y:S03]  /*154a0*/  IMAD.MOV.U32 R0, RZ, RZ, R168 ;  /* 0x000000ffff007224 */ /* 0x000fe600078e00a8 */
[----:B------:R-:W-:Y:S02]  /*154b0*/  IADD3 R165, R169, R165, RZ ;  /* 0x000000a5a9a57210 */ /* 0x000fe40007ffe0ff */
.L_x_1542:
        /* <DEDUP_REMOVED lines=28> */
[--C-:B------:R-:W-:Y:S01]  /*15680*/  @!P0 IMAD.MOV.U32 R187, RZ, RZ, R165.reuse ;  /* 0x000000ffffbb8224 */ /* 0x100fe200078e00a5 */
[CC--:B------:R-:W-:Y:S01]  /*15690*/  @!P0 LEA.HI.X R169, R173.reuse, R165.reuse, R2, 0x5, P3 ;  /* 0x000000a5ada98211 */ /* 0x0c0fe200018f2c02 */
[--C-:B------:R-:W-:Y:S01]  /*156a0*/  @!P0 IMAD.MOV.U32 R184, RZ, RZ, R0.reuse ;  /* 0x000000ffffb88224 */ /* 0x100fe200078e0000 */
[-C--:B------:R-:W-:Y:S01]  /*156b0*/  @!P0 LEA R202, P3, R168, R250.reuse, 0x1 ;  /* 0x000000faa8ca8211 */ /* 0x080fe200078608ff */
[----:B------:R-:W-:Y:S01]  /*156c0*/  @!P0 IMAD.MOV.U32 R182, RZ, RZ, R0 ;  /* 0x000000ffffb68224 */ /* 0x000fe200078e0000 */
[C---:B------:R-:W-:Y:S01]  /*156d0*/  @!P0 LEA.HI.X R171, R173.reuse, R165, R2, 0x6, P2 ;  /* 0x000000a5adab8211 */ /* 0x040fe200010f3402 */
[--C-:B------:R-:W-:Y:S01]  /*156e0*/  @!P0 IMAD.MOV.U32 R183, RZ, RZ, R165.reuse ;  /* 0x000000ffffb78224 */ /* 0x100fe200078e00a5 */
[CC--:B------:R-:W-:Y:S01]  /*156f0*/  @!P0 LEA R200, P2, R170.reuse, R250.reuse, 0x1 ;  /* 0x000000faaac88211 */ /* 0x0c0fe200078408ff */
[----:B------:R-:W-:Y:S01]  /*15700*/  @!P0 IMAD.MOV.U32 R181, RZ, RZ, R165 ;  /* 0x000000ffffb58224 */ /* 0x000fe200078e00a5 */
        /* <DEDUP_REMOVED lines=19> */
[-C--:B------:R-:W-:Y:S01]  /*15840*/  @!P0 LEA R198, P1, R172, R250.reuse, 0x1 ;  /* 0x000000faacc68211 */ /* 0x080fe200078208ff */
        /* <DEDUP_REMOVED lines=24> */
[-C--:B------:R-:W-:Y:S01]  /*159d0*/  @!P0 LEA R196, P3, R192, R250.reuse, 0x1 ;  /* 0x000000fac0c48211 */ /* 0x080fe200078608ff */
[----:B------:R-:W-:Y:S01]  /*159e0*/  @!P0 IMAD R168, R2, 0x70, RZ ;  /* 0x0000007002a88824 */ /* 0x000fe200078e02ff */
[----:B------:R-:W-:Y:S01]  /*159f0*/  @!P0 IADD3 R170, R0, R195, RZ ;  /* 0x000000c300aa8210 */ /* 0x000fe20007ffe0ff */
[----:B------:R-:W-:Y:S01]  /*15a00*/  @!PT LDS RZ, [RZ] ;  /* 0x00000000fffff984 */ /* 0x000fe20000000800 */
[----:B------:R-:W-:Y:S01]  /*15a10*/  @!PT LDS RZ, [RZ] ;  /* 0x00000000fffff984 */ /* 0x000fe20000000800 */
[----:B------:R-:W-:Y:S01]  /*15a20*/  @!PT LDS RZ, [RZ] ;  /* 0x00000000fffff984 */ /* 0x000fe20000000800 */
[----:B------:R1:W-:Y:S01]  /*15a30*/  @!P0 LDGSTS.E.BYPASS.LTC128B.128 [R243+0x3800], [R206.64] ;  /* 0x03800000cef38fae */ /* 0x0003e2000b901d54 */
[----:B------:R-:W-:Y:S02]  /*15a40*/  @!P0 IMAD R0, R2, 0xa0, RZ ;  /* 0x000000a002008824 */ /* 0x000fe400078e02ff */
[-C--:B------:R-:W-:Y:S01]  /*15a50*/  @!P0 LEA.HI.X R175, R194, R249.reuse, R170, 0x1, P1 ;  /* 0x000000f9c2af8211 */ /* 0x080fe200008f0caa */
        /* <DEDUP_REMOVED lines=8> */
[-C--:B------:R-:W-:Y:S02]  /*15ae0*/  @!P0 LEA.HI.X R195, R190, R249.reuse, R169, 0x1, P2 ;  /* 0x000000f9bec38211 */ /* 0x080fe400010f0ca9 */
[----:B------:R-:W-:Y:S01]  /*15af0*/  @!P0 LEA.HI.X R197, R192, R249, R168, 0x1, P3 ;  /* 0x000000f9c0c58211 */ /* 0x000fe200018f0ca8 */
        /* <DEDUP_REMOVED lines=8> */
[----:B------:R-:W-:Y:S01]  /*15b80*/  @!P0 IADD3 R165, R0, R189, RZ ;  /* 0x000000bd00a58210 */ /* 0x000fe20007ffe0ff */
[----:B------:R-:W-:Y:S01]  /*15b90*/  @!P0 IMAD R0, R2, 0xb0, RZ ;  /* 0x000000b002008824 */ /* 0x000fe200078e02ff */
[----:B------:R-:W-:Y:S01]  /*15ba0*/  @!P0 IADD3 R168, R168, R183, RZ ;  /* 0x000000b7a8a88210 */ /* 0x000fe20007ffe0ff */
        /* <DEDUP_REMOVED lines=10> */
[-C--:B------:R-:W-:Y:S01]  /*15c50*/  @!P0 LEA.HI.X R189, R186, R249.reuse, R169, 0x1, P1 ;  /* 0x000000f9babd8211 */ /* 0x080fe200008f0ca9 */
[----:B------:R1:W-:Y:S01]  /*15c60*/  @P0 STS.128 [R243+0x5800], RZ ;  /* 0x005800fff3000388 */ /* 0x0003e20000000c00 */
[-C--:B------:R-:W-:Y:S01]  /*15c70*/  @!P0 LEA R186, P2, R180, R250.reuse, 0x1 ;  /* 0x000000fab4ba8211 */ /* 0x080fe200078408ff */
[----:B------:R-:W-:Y:S01]  /*15c80*/  @!P0 IMAD.IADD R165, R165, 0x1, R185 ;  /* 0x00000001a5a58824 */ /* 0x000fe200078e02b9 */
[----:B------:R-:W-:Y:S01]  /*15c90*/  @!P0 LEA R210, P1, R178, R250, 0x1 ;  /* 0x000000fab2d28211 */ /* 0x000fe200078208ff */
[----:B------:R-:W-:Y:S01]  /*15ca0*/  @!PT LDS RZ, [RZ] ;  /* 0x00000000fffff984 */ /* 0x000fe20000000800 */
[----:B------:R-:W-:Y:S01]  /*15cb0*/  @!PT LDS RZ, [RZ] ;  /* 0x00000000fffff984 */ /* 0x000fe20000000800 */
[----:B------:R-:W-:Y:S01]  /*15cc0*/  @!PT LDS RZ, [RZ] ;  /* 0x00000000fffff984 */ /* 0x000fe20000000800 */
[----:B------:R1:W-:Y:S01]  /*15cd0*/  @!P0 LDGSTS.E.BYPASS.LTC128B.128 [R243+0x5800], [R196.64] ;  /* 0x05800000c4f38fae */ /* 0x0003e2000b901d54 */
[C---:B------:R-:W-:Y:S01]  /*15ce0*/  @!P0 IMAD R0, R2.reuse, 0xe0, RZ ;  /* 0x000000e002008824 */ /* 0x040fe200078e02ff */
[----:B------:R-:W-:Y:S01]  /*15cf0*/  MOV R250, R204 ;  /* 0x000000cc00fa7202 */ /* 0x000fe20000000f00 */
[----:B------:R-:W-:Y:S01]  /*15d00*/  @!P0 IMAD R2, R2, 0xf0, RZ ;  /* 0x000000f002028824 */ /* 0x000fe200078e02ff */
[----:B------:R1:W-:Y:S01]  /*15d10*/  @P0 STS.128 [R243+0x6000], RZ ;  /* 0x006000fff3000388 */ /* 0x0003e20000000c00 */
[-C--:B------:R-:W-:Y:S01]  /*15d20*/  @!P0 LEA.HI.X R193, R184, R249.reuse, R165, 0x1, P4 ;  /* 0x000000f9b8c18211 */ /* 0x080fe200020f0ca5 */
[----:B------:R-:W-:Y:S02]  /*15d30*/  @!P0 IMAD.IADD R0, R0, 0x1, R181 ;  /* 0x0000000100008824 */ /* 0x000fe400078e02b5 */
[----:B------:R-:W-:Y:S01]  /*15d40*/  @!PT LDS RZ, [RZ] ;  /* 0x00000000fffff984 */ /* 0x000fe20000000800 */
[----:B------:R-:W-:Y:S01]  /*15d50*/  @!PT LDS RZ, [RZ] ;  /* 0x00000000fffff984 */ /* 0x000fe20000000800 */
[----:B------:R-:W-:Y:S01]  /*15d60*/  @!PT LDS RZ, [RZ] ;  /* 0x00000000fffff984 */ /* 0x000fe20000000800 */
[----:B------:R1:W-:Y:S01]  /*15d70*/  @!P0 LDGSTS.E.BYPASS.LTC128B.128 [R243+0x6000], [R172.64] ;  /* 0x06000000acf38fae */ /* 0x0003e2000b901d54 */
[----:B------:R-:W-:Y:S02]  /*15d80*/  @!P0 IMAD.IADD R2, R2, 0x1, R179 ;  /* 0x0000000102028824 */ /* 0x000fe400078e02b3 */
[-C--:B------:R-:W-:Y:S01]  /*15d90*/  @!P0 LEA.HI.X R187, R180, R249.reuse, R0, 0x1, P2 ;  /* 0x000000f9b4bb8211 */ /* 0x080fe200010f0c00 */
[----:B------:R1:W-:Y:S02]  /*15da0*/  @P0 STS.128 [R243+0x6800], RZ ;  /* 0x006800fff3000388 */ /* 0x0003e40000000c00 */
[----:B------:R-:W-:Y:S01]  /*15db0*/  @!P0 LEA.HI.X R211, R178, R249, R2, 0x1, P1 ;  /* 0x000000f9b2d38211 */ /* 0x000fe200008f0c02 */
[----:B------:R-:W-:Y:S01]  /*15dc0*/  IMAD.MOV.U32 R249, RZ, RZ, R205 ;  /* 0x000000fffff97224 */ /* 0x000fe200078e00cd */
        /* <DEDUP_REMOVED lines=35> */
.L_x_1541:
[----:B------:R-:W-:Y:S01]  /*16000*/  FMNMX.FTZ R168, R4, R164, !PT ;  /* 0x000000a404a87209 */ /* 0x000fe20007810000 */
[----:B-1----:R-:W-:Y:S01]  /*16010*/  LDSM.16.MT88.4 R172, [R234+0xa000] ;  /* 0x00a00000eaac783b */ /* 0x002fe20000004200 */
[----:B------:R-:W-:Y:S01]  /*16020*/  FMNMX.FTZ R0, R6, R3, !PT ;  /* 0x0000000306007209 */ /* 0x000fe20007810000 */
[----:B------:R-:W-:Y:S01]  /*16030*/  UISETP.GT.AND UP0, UPT, UR15, UR7, UPT ;  /* 0x000000070f00728c */ /* 0x000fe2000bf04270 */
        /* <DEDUP_REMOVED lines=128> */
[----:B------:R-:W-:Y:S08]  /*16840*/  SHFL.BFLY PT, R2, R168, 0x2, 0x1f ;  /* 0x0c401f00a8027f89 */ /* 0x000ff000000e0000 */
[----:B------:R-:W1:Y:S02]  /*16850*/  SHFL.BFLY PT, R165, R0, 0x2, 0x1f ;  /* 0x0c401f0000a57f89 */ /* 0x000e6400000e0000 */
[----:B-1----:R-:W-:Y:S02]  /*16860*/  FMNMX.FTZ R165, R0, R165, !PT ;  /* 0x000000a500a57209 */ /* 0x002fe40007810000 */
[----:B------:R-:W-:Y:S04]  /*16870*/  FMNMX.FTZ R168, R168, R2, !PT ;  /* 0x00000002a8a87209 */ /* 0x000fe80007810000 */
[----:B------:R-:W1:Y:S08]  /*16880*/  SHFL.BFLY PT, R0, R165, 0x1, 0x1f ;  /* 0x0c201f00a5007f89 */ /* 0x000e7000000e0000 */
[----:B------:R-:W2:Y:S01]  /*16890*/  SHFL.BFLY PT, R2, R168, 0x1, 0x1f ;  /* 0x0c201f00a8027f89 */ /* 0x000ea200000e0000 */
[----:B-1----:R-:W-:Y:S05]  /*168a0*/  FMNMX.FTZ R0, R165, R0, !PT ;  /* 0x00000000a5007209 */ /* 0x002fea0007810000 */
[C---:B------:R-:W-:Y:S02]  /*168b0*/  FMUL.FTZ R165, R0.reuse, c[0x0][0x23c] ;  /* 0x00008f0000a57a20 */ /* 0x040fe40000410000 */
[----:B------:R-:W-:Y:S01]  /*168c0*/  FADD.FTZ R3, -R0, R3 ;  /* 0x0000000300037221 */ /* 0x000fe20000010100 */
[----:B--2---:R-:W-:Y:S02]  /*168d0*/  FMNMX.FTZ R2, R168, R2, !PT ;  /* 0x00000002a8027209 */ /* 0x004fe40007810000 */
[----:B------:R-:W1:Y:S01]  /*168e0*/  LDSM.16.MT88.4 R168, [R237+0xa000] ;  /* 0x00a00000eda8783b */ /* 0x000e620000004200 */
[----:B------:R-:W-:Y:S01]  /*168f0*/  FMUL.FTZ R3, R3, c[0x0][0x23c] ;  /* 0x00008f0003037a20 */ /* 0x000fe20000410000 */
[C---:B------:R-:W-:Y:S01]  /*16900*/  FSETP.NEU.FTZ.AND P0, PT, R2.reuse, -INF , PT ;  /* 0xff8000000200780b */ /* 0x040fe20003f1d000 */
[C---:B------:R-:W-:Y:S02]  /*16910*/  FMUL.FTZ R178, R2.reuse, c[0x0][0x23c] ;  /* 0x00008f0002b27a20 */ /* 0x040fe40000410000 */
[----:B------:R-:W-:Y:S02]  /*16920*/  FADD.FTZ R164, -R2, R164 ;  /* 0x000000a402a47221 */ /* 0x000fe40000010100 */
[----:B------:R-:W2:Y:S01]  /*16930*/  MUFU.EX2 R3, R3 ;  /* 0x0000000300037308 */ /* 0x000ea20000000800 */
[----:B------:R-:W-:Y:S01]  /*16940*/  FSEL R178, R178, RZ, P0 ;  /* 0x000000ffb2b27208 */ /* 0x000fe20000000000 */
[----:B------:R-:W-:Y:S01]  /*16950*/  FMUL.FTZ R164, R164, c[0x0][0x23c] ;  /* 0x00008f00a4a47a20 */ /* 0x000fe20000410000 */
[----:B------:R-:W-:Y:S03]  /*16960*/  FSETP.NEU.FTZ.AND P0, PT, R0, -INF , PT ;  /* 0xff8000000000780b */ /* 0x000fe60003f1d000 */
[--C-:B------:R-:W-:Y:S01]  /*16970*/  FFMA.FTZ R190, R24, c[0x0][0x23c], -R178.reuse ;  /* 0x00008f0018be7a23 */ /* 0x100fe200000108b2 */
[----:B------:R-:W-:Y:S01]  /*16980*/  FSEL R165, R165, RZ, P0 ;  /* 0x000000ffa5a57208 */ /* 0x000fe20000000000 */
[--C-:B------:R-:W-:Y:S01]  /*16990*/  FFMA.FTZ R192, R25, c[0x0][0x23c], -R178.reuse ;  /* 0x00008f0019c07a23 */ /* 0x100fe200000108b2 */
[----:B------:R-:W-:Y:S01]  /*169a0*/  PLOP3.LUT P0, PT, PT, PT, UP0, 0x80, 0x0 ;  /* 0x000000000000781c */ /* 0x000fe20003f0f008 */
[----:B------:R-:W3:Y:S01]  /*169b0*/  MUFU.EX2 R164, R164 ;  /* 0x000000a400a47308 */ /* 0x000ee20000000800 */
[--C-:B------:R-:W-:Y:S02]  /*169c0*/  FFMA.FTZ R182, R8, c[0x0][0x23c], -R178.reuse ;  /* 0x00008f0008b67a23 */ /* 0x100fe400000108b2 */
[--C-:B------:R-:W-:Y:S02]  /*169d0*/  FFMA.FTZ R193, R26, c[0x0][0x23c], -R165.reuse ;  /* 0x00008f001ac17a23 */ /* 0x100fe400000108a5 */
[--C-:B------:R-:W-:Y:S02]  /*169e0*/  FFMA.FTZ R34, R34, c[0x0][0x23c], -R165.reuse ;  /* 0x00008f0022227a23 */ /* 0x100fe400000108a5 */
[--C-:B------:R-:W-:Y:S02]  /*169f0*/  FFMA.FTZ R184, R9, c[0x0][0x23c], -R178.reuse ;  /* 0x00008f0009b87a23 */ /* 0x100fe400000108b2 */
[--C-:B------:R-:W-:Y:S01]  /*16a00*/  FFMA.FTZ R185, R10, c[0x0][0x23c], -R165.reuse ;  /* 0x00008f000ab97a23 */ /* 0x100fe200000108a5 */
[----:B------:R-:W-:Y:S01]  /*16a10*/  MUFU.EX2 R182, R182 ;  /* 0x000000b600b67308 */ /* 0x000fe20000000800 */
[--C-:B------:R-:W-:Y:S02]  /*16a20*/  FFMA.FTZ R179, R11, c[0x0][0x23c], -R165.reuse ;  /* 0x00008f000bb37a23 */ /* 0x100fe400000108a5 */
[--C-:B------:R-:W-:Y:S02]  /*16a30*/  FFMA.FTZ R14, R14, c[0x0][0x23c], -R165.reuse ;  /* 0x00008f000e0e7a23 */ /* 0x100fe400000108a5 */
[C---:B--2---:R-:W-:Y:S02]  /*16a40*/  FMUL.FTZ R10, R3.reuse, R158 ;  /* 0x0000009e030a7220 */ /* 0x044fe40000410000 */
[----:B------:R-:W-:Y:S02]  /*16a50*/  FMUL.FTZ R11, R3, R159 ;  /* 0x0000009f030b7220 */ /* 0x000fe40000410000 */
[--C-:B------:R-:W-:Y:S01]  /*16a60*/  FFMA.FTZ R181, R12, c[0x0][0x23c], -R178.reuse ;  /* 0x00008f000cb57a23 */ /* 0x100fe200000108b2 */
[----:B------:R-:W2:Y:S01]  /*16a70*/  MUFU.EX2 R184, R184 ;  /* 0x000000b800b87308 */ /* 0x000ea20000000800 */
[--C-:B------:R-:W-:Y:S02]  /*16a80*/  FFMA.FTZ R183, R13, c[0x0][0x23c], -R178.reuse ;  /* 0x00008f000db77a23 */ /* 0x100fe400000108b2 */
[C---:B------:R-:W-:Y:S02]  /*16a90*/  FMUL.FTZ R134, R3.reuse, R134 ;  /* 0x0000008603867220 */ /* 0x040fe40000410000 */
[C---:B---3--:R-:W-:Y:S02]  /*16aa0*/  FMUL.FTZ R8, R164.reuse, R156 ;  /* 0x0000009ca4087220 */ /* 0x048fe40000410000 */
[C---:B------:R-:W-:Y:S02]  /*16ab0*/  FMUL.FTZ R9, R164.reuse, R157 ;  /* 0x0000009da4097220 */ /* 0x040fe40000410000 */
[----:B------:R-:W3:Y:S01]  /*16ac0*/  LDSM.16.MT88.4 R156, [R233+0xa000] ;  /* 0x00a00000e99c783b */ /* 0x000ee20000004200 */
[----:B------:R-:W-:Y:S01]  /*16ad0*/  MUFU.EX2 R185, R185 ;  /* 0x000000b900b97308 */ /* 0x000fe20000000800 */
[C---:B------:R-:W-:Y:S02]  /*16ae0*/  FMUL.FTZ R12, R164.reuse, R152 ;  /* 0x00000098a40c7220 */ /* 0x040fe40000410000 */
[C---:B------:R-:W-:Y:S02]  /*16af0*/  FMUL.FTZ R13, R164.reuse, R153 ;  /* 0x00000099a40d7220 */ /* 0x040fe40000410000 */
[C---:B------:R-:W-:Y:S02]  /*16b00*/  FMUL.FTZ R132, R164.reuse, R132 ;  /* 0x00000084a4847220 */ /* 0x040fe40000410000 */
[C---:B------:R-:W-:Y:S02]  /*16b10*/  FMUL.FTZ R133, R164.reuse, R133 ;  /* 0x00000085a4857220 */ /* 0x040fe40000410000 */
[C---:B------:R-:W-:Y:S01]  /*16b20*/  FMUL.FTZ R135, R3.reuse, R135 ;  /* 0x0000008703877220 */ /* 0x040fe20000410000 */
[----:B------:R-:W4:Y:S01]  /*16b30*/  MUFU.EX2 R179, R179 ;  /* 0x000000b300b37308 */ /* 0x000f220000000800 */
[C---:B------:R-:W-:Y:S02]  /*16b40*/  FMUL.FTZ R136, R164.reuse, R136 ;  /* 0x00000088a4887220 */ /* 0x040fe40000410000 */
        /* <DEDUP_REMOVED lines=10> */
[----:B------:R-:W-:Y:S01]  /*16bf0*/  MUFU.EX2 R183, R183 ;  /* 0x000000b700b77308 */ /* 0x000fe20000000800 */
[C---:B------:R-:W-:Y:S02]  /*16c00*/  FMUL.FTZ R146, R3.reuse, R146 ;  /* 0x0000009203927220 */ /* 0x040fe40000410000 */
[----:B------:R-:W-:Y:S02]  /*16c10*/  FMUL.FTZ R147, R3, R147 ;  /* 0x0000009303937220 */ /* 0x000fe40000410000 */
[--C-:B------:R-:W-:Y:S02]  /*16c20*/  FFMA.FTZ R186, R4, c[0x0][0x23c], -R178.reuse ;  /* 0x00008f0004ba7a23 */ /* 0x100fe400000108b2 */
[C---:B------:R-:W-:Y:S02]  /*16c30*/  FMUL.FTZ R4, R164.reuse, R160 ;  /* 0x000000a0a4047220 */ /* 0x040fe40000410000 */
[--C-:B------:R-:W-:Y:S01]  /*16c40*/  FFMA.FTZ R187, R5, c[0x0][0x23c], -R178.reuse ;  /* 0x00008f0005bb7a23 */ /* 0x100fe200000108b2 */
[----:B------:R-:W-:Y:S01]  /*16c50*/  MUFU.EX2 R190, R190 ;  /* 0x000000be00be7308 */ /* 0x000fe20000000800 */
[----:B------:R-:W-:Y:S02]  /*16c60*/  FMUL.FTZ R5, R164, R161 ;  /* 0x000000a1a4057220 */ /* 0x000fe40000410000 */
[--C-:B------:R-:W-:Y:S02]  /*16c70*/  FFMA.FTZ R188, R6, c[0x0][0x23c], -R165.reuse ;  /* 0x00008f0006bc7a23 */ /* 0x100fe400000108a5 */
[----:B------:R-:W-:Y:S01]  /*16c80*/  FMUL.FTZ R6, R3, R162 ;  /* 0x000000a203067220 */ /* 0x000fe20000410000 */
[----:B--2---:R-:W-:Y:S01]  /*16c90*/  F2FP.PACK_AB R162, R184, R182 ;  /* 0x000000b6b8a2723e */ /* 0x004fe200000000ff */
[--C-:B------:R-:W-:Y:S02]  /*16ca0*/  FFMA.FTZ R180, R7, c[0x0][0x23c], -R165.reuse ;  /* 0x00008f0007b47a23 */ /* 0x100fe400000108a5 */
[----:B------:R-:W-:Y:S01]  /*16cb0*/  FMUL.FTZ R7, R3, R163 ;  /* 0x000000a303077220 */ /* 0x000fe20000410000 */
[----:B------:R-:W-:Y:S01]  /*16cc0*/  MUFU.EX2 R186, R186 ;  /* 0x000000ba00ba7308 */ /* 0x000fe20000000800 */
[----:B----4-:R-:W-:Y:S01]  /*16cd0*/  F2FP.PACK_AB R163, R179, R185 ;  /* 0x000000b9b3a3723e */ /* 0x010fe200000000ff */
[--C-:B------:R-:W-:Y:S02]  /*16ce0*/  FFMA.FTZ R189, R22, c[0x0][0x23c], -R165.reuse ;  /* 0x00008f0016bd7a23 */ /* 0x100fe400000108a5 */
[--C-:B------:R-:W-:Y:S02]  /*16cf0*/  FFMA.FTZ R191, R23, c[0x0][0x23c], -R165.reuse ;  /* 0x00008f0017bf7a23 */ /* 0x100fe400000108a5 */
[--C-:B------:R-:W-:Y:S02]  /*16d00*/  FFMA.FTZ R40, R40, c[0x0][0x23c], -R178.reuse ;  /* 0x00008f0028287a23 */ /* 0x100fe400000108b2 */
[--C-:B------:R-:W-:Y:S02]  /*16d10*/  FFMA.FTZ R41, R41, c[0x0][0x23c], -R178.reuse ;  /* 0x00008f0029297a23 */ /* 0x100fe400000108b2 */
[----:B------:R-:W2:Y:S01]  /*16d20*/  MUFU.EX2 R187, R187 ;  /* 0x000000bb00bb7308 */ /* 0x000ea20000000800 */
[--C-:B------:R-:W-:Y:S02]  /*16d30*/  FFMA.FTZ R54, R54, c[0x0][0x23c], -R165.reuse ;  /* 0x00008f0036367a23 */ /* 0x100fe400000108a5 */
[--C-:B------:R-:W-:Y:S02]  /*16d40*/  FFMA.FTZ R63, R63, c[0x0][0x23c], -R165.reuse ;  /* 0x00008f003f3f7a23 */ /* 0x100fe400000108a5 */
[--C-:B------:R-:W-:Y:S02]  /*16d50*/  FFMA.FTZ R64, R64, c[0x0][0x23c], -R178.reuse ;  /* 0x00008f0040407a23 */ /* 0x100fe400000108b2 */
[----:B------:R-:W-:Y:S02]  /*16d60*/  FFMA.FTZ R93, R93, c[0x0][0x23c], -R178 ;  /* 0x00008f005d5d7a23 */ /* 0x000fe400000108b2 */
[--C-:B------:R-:W-:Y:S01]  /*16d70*/  FFMA.FTZ R111, R111, c[0x0][0x23c], -R165.reuse ;  /* 0x00008f006f6f7a23 */ /* 0x100fe200000108a5 */
[----:B------:R-:W-:Y:S01]  /*16d80*/  MUFU.EX2 R188, R188 ;  /* 0x000000bc00bc7308 */ /* 0x000fe20000000800 */
[--C-:B------:R-:W-:Y:S09]  /*16d90*/  FFMA.FTZ R118, R118, c[0x0][0x23c], -R165.reuse ;  /* 0x00008f0076767a23 */ /* 0x100ff200000108a5 */
[----:B------:R-:W4:Y:S01]  /*16da0*/  MUFU.EX2 R180, R180 ;  /* 0x000000b400b47308 */ /* 0x000f220000000800 */
[C---:B--2---:R-:W-:Y:S01]  /*16db0*/  F2FP.PACK_AB R160, R187.reuse, R186 ;  /* 0x000000babba0723e */ /* 0x044fe200000000ff */
[----:B------:R-:W-:Y:S04]  /*16dc0*/  FFMA.FTZ R186, R164, R252, R186 ;  /* 0x000000fca4ba7223 */ /* 0x000fe800000100ba */
[----:B------:R-:W-:Y:S04]  /*16dd0*/  FADD.FTZ R186, R187, R186 ;  /* 0x000000babbba7221 */ /* 0x000fe80000010000 */
[----:B------:R-:W-:Y:S01]  /*16de0*/  MUFU.EX2 R189, R189 ;  /* 0x000000bd00bd7308 */ /* 0x000fe20000000800 */
[----:B------:R-:W-:Y:S04]  /*16df0*/  FADD.FTZ R186, R182, R186 ;  /* 0x000000bab6ba7221 */ /* 0x000fe80000010000 */
[----:B------:R-:W-:Y:S05]  /*16e00*/  FADD.FTZ R184, R184, R186 ;  /* 0x000000bab8b87221 */ /* 0x000fea0000010000 */
[----:B------:R-:W-:Y:S01]  /*16e10*/  MUFU.EX2 R191, R191 ;  /* 0x000000bf00bf7308 */ /* 0x000fe20000000800 */
[----:B------:R-:W-:Y:S01]  /*16e20*/  FADD.FTZ R184, R181, R184 ;  /* 0x000000b8b5b87221 */ /* 0x000fe20000010000 */
[C---:B----4-:R-:W-:Y:S01]  /*16e30*/  F2FP.PACK_AB R161, R180.reuse, R188 ;  /* 0x000000bcb4a1723e */ /* 0x050fe200000000ff */
[----:B------:R-:W-:Y:S04]  /*16e40*/  FFMA.FTZ R188, R3, R251, R188 ;  /* 0x000000fb03bc7223 */ /* 0x000fe800000100bc */
[----:B------:R-:W-:Y:S03]  /*16e50*/  FADD.FTZ R188, R180, R188 ;  /* 0x000000bcb4bc7221 */ /* 0x000fe60000010000 */
[----:B------:R-:W-:Y:S01]  /*16e60*/  MUFU.EX2 R192, R192 ;  /* 0x000000c000c07308 */ /* 0x000fe20000000800 */
[C---:B-1----:R-:W-:Y:S05]  /*16e70*/  HMMA.16816.F32 R4, R160.reuse, R168, R4 ;  /* 0x000000a8a004723c */ /* 0x042fea0000001804 */
[----:B------:R-:W-:Y:S02]  /*16e80*/  FADD.FTZ R185, R185, R188 ;  /* 0x000000bcb9b97221 */ /* 0x000fe40000010000 */
[----:B------:R-:W-:Y:S01]  /*16e90*/  FFMA.FTZ R169, R15, c[0x0][0x23c], -R165 ;  /* 0x00008f000fa97a23 */ /* 0x000fe200000108a5 */
[C---:B------:R-:W-:Y:S01]  /*16ea0*/  HMMA.16816.F32 R8, R160.reuse, R170, R8 ;  /* 0x000000aaa008723c */ /* 0x040fe20000001808 */
[----:B------:R1:W-:Y:S03]  /*16eb0*/  MUFU.EX2 R168, R14 ;  /* 0x0000000e00a87308 */ /* 0x0003e60000000800 */
[----:B------:R-:W-:Y:S02]  /*16ec0*/  FMUL.FTZ R15, R3, R155 ;  /* 0x0000009b030f7220 */ /* 0x000fe40000410000 */
[----:B------:R-:W-:Y:S02]  /*16ed0*/  FADD.FTZ R185, R179, R185 ;  /* 0x000000b9b3b97221 */ /* 0x000fe40000010000 */
[--C-:B------:R-:W-:Y:S03]  /*16ee0*/  FFMA.FTZ R170, R16, c[0x0][0x23c], -R178.reuse ;  /* 0x00008f0010aa7a23 */ /* 0x100fe600000108b2 */
[----:B------:R-:W2:Y:S01]  /*16ef0*/  MUFU.EX2 R169, R169 ;  /* 0x000000a900a97308 */ /* 0x000ea20000000800 */
[C---:B------:R-:W-:Y:S02]  /*16f00*/  FMUL.FTZ R16, R164.reuse, R148 ;  /* 0x00000094a4107220 */ /* 0x040fe40000410000 */
[--C-:B------:R-:W-:Y:S02]  /*16f10*/  FFMA.FTZ R171, R17, c[0x0][0x23c], -R178.reuse ;  /* 0x00008f0011ab7a23 */ /* 0x100fe400000108b2 */
[----:B------:R-:W-:Y:S01]  /*16f20*/  FMUL.FTZ R17, R164, R149 ;  /* 0x00000095a4117220 */ /* 0x000fe20000410000 */
[----:B------:R-:W-:Y:S04]  /*16f30*/  MOV R164, R2 ;  /* 0x0000000200a47202 */ /* 0x000fe80000000f00 */
[----:B------:R-:W-:Y:S01]  /*16f40*/  MUFU.EX2 R170, R170 ;  /* 0x000000aa00aa7308 */ /* 0x000fe20000000800 */
[C---:B-1----:R-:W-:Y:S02]  /*16f50*/  FMUL.FTZ R14, R3.reuse, R154 ;  /* 0x0000009a030e7220 */ /* 0x042fe40000410000 */
[----:B------:R-:W1:Y:S07]  /*16f60*/  LDSM.16.MT88.4 R152, [R232+0xa000] ;  /* 0x00a00000e898783b */ /* 0x000e6e0000004200 */
[----:B------:R-:W4:Y:S01]  /*16f70*/  MUFU.EX2 R171, R171 ;  /* 0x000000ab00ab7308 */ /* 0x000f220000000800 */
[C---:B------:R-:W-:Y:S07]  /*16f80*/  HMMA.16816.F32 R12, R160.reuse, R172, R12 ;  /* 0x000000aca00c723c */ /* 0x040fee000000180c */
[--C-:B------:R-:W-:Y:S01]  /*16f90*/  FFMA.FTZ R172, R18, c[0x0][0x23c], -R165.reuse ;  /* 0x00008f0012ac7a23 */ /* 0x100fe200000108a5 */
[C---:B------:R-:W-:Y:S01]  /*16fa0*/  HMMA.16816.F32 R132, R160.reuse, R174, R132 ;  /* 0x000000aea084723c */ /* 0x040fe20000001884 */
[----:B------:R-:W-:Y:S03]  /*16fb0*/  MUFU.EX2 R193, R193 ;  /* 0x000000c100c17308 */ /* 0x000fe60000000800 */
[----:B------:R-:W-:Y:S02]  /*16fc0*/  FMUL.FTZ R18, R3, R150 ;  /* 0x0000009603127220 */ /* 0x000fe40000410000 */
[----:B------:R-:W-:Y:S02]  /*16fd0*/  FFMA.FTZ R173, R19, c[0x0][0x23c], -R165 ;  /* 0x00008f0013ad7a23 */ /* 0x000fe400000108a5 */
[----:B------:R-:W-:Y:S01]  /*16fe0*/  FMUL.FTZ R19, R3, R151 ;  /* 0x0000009703137220 */ /* 0x000fe20000410000 */
[C---:B---3--:R-:W-:Y:S01]  /*16ff0*/  HMMA.16816.F32 R136, R160.reuse, R156, R136 ;  /* 0x0000009ca088723c */ /* 0x048fe20000001888 */
[----:B------:R-:W3:Y:S01]  /*17000*/  LDSM.16.MT88.4 R148, [R237+0xa800] ;  /* 0x00a80000ed94783b */ /* 0x000ee20000004200 */
[----:B------:R-:W-:Y:S01]  /*17010*/  MUFU.EX2 R172, R172 ;  /* 0x000000ac00ac7308 */ /* 0x000fe20000000800 */
[--C-:B------:R-:W-:Y:S01]  /*17020*/  FFMA.FTZ R174, R20, c[0x0][0x23c], -R178.reuse ;  /* 0x00008f0014ae7a23 */ /* 0x100fe200000108b2 */
[----:B------:R-:W-:Y:S01]  /*17030*/  F2FP.PACK_AB R20, R183, R181 ;  /* 0x000000b5b714723e */ /* 0x000fe200000000ff */
[----:B------:R-:W-:Y:S01]  /*17040*/  FFMA.FTZ R175, R21, c[0x0][0x23c], -R178 ;  /* 0x00008f0015af7a23 */ /* 0x000fe200000108b2 */
[----:B--2---:R-:W-:Y:S01]  /*17050*/  F2FP.PACK_AB R21, R169, R168 ;  /* 0x000000a8a915723e */ /* 0x004fe200000000ff */
[----:B------:R-:W-:Y:S01]  /*17060*/  FADD.FTZ R183, R183, R184 ;  /* 0x000000b8b7b77221 */ /* 0x000fe20000010000 */
[C---:B------:R-:W-:Y:S01]  /*17070*/  HMMA.16816.F32 R16, R160.reuse, R158, R16 ;  /* 0x0000009ea010723c */ /* 0x040fe20000001810 */
[----:B------:R-:W2:Y:S03]  /*17080*/  LDSM.16.MT88.4 R156, [R234+0xa800] ;  /* 0x00a80000ea9c783b */ /* 0x000ea60000004200 */
[----:B------:R-:W5:Y:S01]  /*17090*/  MUFU.EX2 R173, R173 ;  /* 0x000000ad00ad7308 */ /* 0x000f620000000800 */
[C---:B----4-:R-:W-:Y:S01]  /*170a0*/  F2FP.PACK_AB R22, R171.reuse, R170 ;  /* 0x000000aaab16723e */ /* 0x050fe200000000ff */
[----:B------:R-:W-:Y:S02]  /*170b0*/  FADD.FTZ R183, R170, R183 ;  /* 0x000000b7aab77221 */ /* 0x000fe40000010000 */
[----:B------:R-:W-:Y:S01]  /*170c0*/  FADD.FTZ R168, R168, R185 ;  /* 0x000000b9a8a87221 */ /* 0x000fe20000010000 */
[C---:B-1----:R-:W-:Y:S03]  /*170d0*/  HMMA.16816.F32 R140, R160.reuse, R152, R140 ;  /* 0x00000098a08c723c */ /* 0x042fe6000000188c */
[----:B------:R-:W-:Y:S02]  /*170e0*/  FADD.FTZ R171, R171, R183 ;  /* 0x000000b7abab7221 */ /* 0x000fe40000010000 */
[----:B------:R-:W1:Y:S01]  /*170f0*/  MUFU.EX2 R174, R174 ;  /* 0x000000ae00ae7308 */ /* 0x000e620000000800 */
[----:B------:R-:W-:Y:S02]  /*17100*/  FADD.FTZ R168, R169, R168 ;  /* 0x000000a8a9a87221 */ /* 0x000fe40000010000 */
[----:B------:R-:W-:Y:S01]  /*17110*/  HMMA.16816.F32 R144, R160, R154, R144 ;  /* 0x0000009aa090723c */ /* 0x000fe20000001890 */
[----:B------:R-:W4:Y:S06]  /*17120*/  LDSM.16.MT88.4 R152, [R233+0xa800] ;  /* 0x00a80000e998783b */ /* 0x000f2c0000004200 */
[----:B------:R-:W-:Y:S02]  /*17130*/  MUFU.EX2 R175, R175 ;  /* 0x000000af00af7308 */ /* 0x000fe40000000800 */
[----:B------:R-:W4:Y:S03]  /*17140*/  LDSM.16.MT88.4 R160, [R232+0xa800] ;  /* 0x00a80000e8a0783b */ /* 0x000f260000004200 */
[C---:B-----5:R-:W-:Y:S01]  /*17150*/  F2FP.PACK_AB R23, R173.reuse, R172 ;  /* 0x000000acad17723e */ /* 0x060fe200000000ff */
[----:B------:R-:W-:Y:S04]  /*17160*/  FADD.FTZ R172, R172, R168 ;  /* 0x000000a8acac7221 */ /* 0x000fe80000010000 */
[----:B------:R-:W-:Y:S01]  /*17170*/  MUFU.EX2 R40, R40 ;  /* 0x0000002800287308 */ /* 0x000fe20000000800 */
[----:B------:R-:W-:Y:S01]  /*17180*/  FADD.FTZ R172, R173, R172 ;  /* 0x000000acadac7221 */ /* 0x000fe20000010000 */
[C---:B---3--:R-:W-:Y:S05]  /*17190*/  HMMA.16816.F32 R4, R20.reuse, R148, R4 ;  /* 0x000000941404723c */ /* 0x048fea0000001804 */
[----:B-1----:R-:W-:Y:S03]  /*171a0*/  FADD.FTZ R171, R174, R171 ;  /* 0x000000abaeab7221 */ /* 0x002fe60000010000 */
[----:B------:R-:W-:Y:S01]  /*171b0*/  MUFU.EX2 R41, R41 ;  /* 0x0000002900297308 */ /* 0x000fe20000000800 */
[C---:B------:R-:W-:Y:S01]  /*171c0*/  HMMA.16816.F32 R8, R20.reuse, R150, R8 ;  /* 0x000000961408723c */ /* 0x040fe20000001808 */
[----:B------:R-:W-:Y:S07]  /*171d0*/  LDSM.16.MT88.4 R148, [R234+0xb000] ;  /* 0x00b00000ea94783b */ /* 0x000fee0000004200 */
[C---:B--2---:R-:W-:Y:S01]  /*171e0*/  HMMA.16816.F32 R12, R20.reuse, R156, R12 ;  /* 0x0000009c140c723c */ /* 0x044fe2000000180c */
[----:B------:R-:W-:Y:S06]  /*171f0*/  MUFU.EX2 R54, R54 ;  /* 0x0000003600367308 */ /* 0x000fec0000000800 */
[--C-:B------:R-:W-:Y:S01]  /*17200*/  FFMA.FTZ R156, R27, c[0x0][0x23c], -R165.reuse ;  /* 0x00008f001b9c7a23 */ /* 0x100fe200000108a5 */
[C---:B------:R-:W-:Y:S01]  /*17210*/  HMMA.16816.F32 R132, R20.reuse, R158, R132 ;  /* 0x0000009e1484723c */ /* 0x040fe20000001884 */
[----:B------:R-:W1:Y:S02]  /*17220*/  LDSM.16.MT88.4 R24, [R237+0xb000] ;  /* 0x00b00000ed18783b */ /* 0x000e640000004200 */
[----:B------:R-:W-:Y:S01]  /*17230*/  MUFU.EX2 R63, R63 ;  /* 0x0000003f003f7308 */ /* 0x000fe20000000800 */
[--C-:B------:R-:W-:Y:S03]  /*17240*/  FFMA.FTZ R157, R28, c[0x0][0x23c], -R178.reuse ;  /* 0x00008f001c9d7a23 */ /* 0x100fe600000108b2 */
[--C-:B------:R-:W-:Y:S01]  /*17250*/  FFMA.FTZ R158, R29, c[0x0][0x23c], -R178.reuse ;  /* 0x00008f001d9e7a23 */ /* 0x100fe200000108b2 */
[C---:B----4-:R-:W-:Y:S04]  /*17260*/  HMMA.16816.F32 R136, R20.reuse, R152, R136 ;  /* 0x000000981488723c */ /* 0x050fe80000001888 */
[--C-:B------:R-:W-:Y:S01]  /*17270*/  FFMA.FTZ R159, R30, c[0x0][0x23c], -R165.reuse ;  /* 0x00008f001e9f7a23 */ /* 0x100fe200000108a5 */
[----:B------:R-:W2:Y:S03]  /*17280*/  MUFU.EX2 R156, R156 ;  /* 0x0000009c009c7308 */ /* 0x000ea60000000800 */
[C---:B------:R-:W-:Y:S01]  /*17290*/  HMMA.16816.F32 R16, R20.reuse, R154, R16 ;  /* 0x0000009a1410723c */ /* 0x040fe20000001810 */
[----:B------:R-:W-:Y:S06]  /*172a0*/  LDSM.16.MT88.4 R152, [R232+0xb000] ;  /* 0x00b00000e898783b */ /* 0x000fec0000004200 */
[----:B------:R-:W-:Y:S01]  /*172b0*/  MUFU.EX2 R157, R157 ;  /* 0x0000009d009d7308 */ /* 0x000fe20000000800 */
[C---:B------:R-:W-:Y:S07]  /*172c0*/  HMMA.16816.F32 R140, R20.reuse, R160, R140 ;  /* 0x000000a0148c723c */ /* 0x040fee000000188c */
[----:B------:R-:W-:Y:S01]  /*172d0*/  FFMA.FTZ R160, R31, c[0x0][0x23c], -R165 ;  /* 0x00008f001fa07a23 */ /* 0x000fe200000108a5 */
[----:B------:R-:W-:Y:S01]  /*172e0*/  HMMA.16816.F32 R144, R20, R162, R144 ;  /* 0x000000a21490723c */ /* 0x000fe20000001890 */
[----:B------:R-:W-:Y:S01]  /*172f0*/  MUFU.EX2 R158, R158 ;  /* 0x0000009e009e7308 */ /* 0x000fe20000000800 */
[----:B------:R-:W3:Y:S02]  /*17300*/  LDSM.16.MT88.4 R28, [R233+0xb000] ;  /* 0x00b00000e91c783b */ /* 0x000ee40000004200 */
[--C-:B------:R-:W-:Y:S03]  /*17310*/  FFMA.FTZ R161, R32, c[0x0][0x23c], -R178.reuse ;  /* 0x00008f0020a17a23 */ /* 0x100fe600000108b2 */
[----:B--2---:R-:W-:Y:S01]  /*17320*/  F2FP.PACK_AB R23, R156, R193 ;  /* 0x000000c19c17723e */ /* 0x004fe200000000ff */
[----:B------:R-:W-:Y:S01]  /*17330*/  FFMA.FTZ R162, R33, c[0x0][0x23c], -R178 ;  /* 0x00008f0021a27a23 */ /* 0x000fe200000108b2 */
[----:B------:R-:W-:Y:S02]  /*17340*/  F2FP.PACK_AB R20, R175, R174 ;  /* 0x000000aeaf14723e */ /* 0x000fe400000000ff */
[----:B------:R-:W2:Y:S01]  /*17350*/  MUFU.EX2 R159, R159 ;  /* 0x0000009f009f7308 */ /* 0x000ea20000000800 */
[----:B------:R-:W-:Y:S01]  /*17360*/  F2FP.PACK_AB R21, R191, R189 ;  /* 0x000000bdbf15723e */ /* 0x000fe200000000ff */
[----:B------:R-:W-:Y:S01]  /*17370*/  FADD.FTZ R175, R175, R171 ;  /* 0x000000abafaf7221 */ /* 0x000fe20000010000 */
[----:B------:R-:W-:Y:S01]  /*17380*/  F2FP.PACK_AB R22, R192, R190 ;  /* 0x000000bec016723e */ /* 0x000fe200000000ff */
[----:B------:R-:W-:Y:S02]  /*17390*/  FADD.FTZ R189, R189, R172 ;  /* 0x000000acbdbd7221 */ /* 0x000fe40000010000 */
[----:B------:R-:W-:Y:S02]  /*173a0*/  FADD.FTZ R175, R190, R175 ;  /* 0x000000afbeaf7221 */ /* 0x000fe40000010000 */
[----:B------:R-:W-:Y:S02]  /*173b0*/  FADD.FTZ R189, R191, R189 ;  /* 0x000000bdbfbd7221 */ /* 0x000fe40000010000 */
[----:B------:R-:W4:Y:S01]  /*173c0*/  MUFU.EX2 R160, R160 ;  /* 0x000000a000a07308 */ /* 0x000f220000000800 */
[C---:B-1----:R-:W-:Y:S03]  /*173d0*/  HMMA.16816.F32 R4, R20.reuse, R24, R4 ;  /* 0x000000181404723c */ /* 0x042fe60000001804 */
[----:B------:R-:W-:Y:S02]  /*173e0*/  FADD.FTZ R175, R192, R175 ;  /* 0x000000afc0af7221 */ /* 0x000fe40000010000 */
[----:B------:R-:W-:Y:S03]  /*173f0*/  FADD.FTZ R193, R193, R189 ;  /* 0x000000bdc1c17221 */ /* 0x000fe60000010000 */
[C---:B------:R-:W-:Y:S01]  /*17400*/  HMMA.16816.F32 R8, R20.reuse, R26, R8 ;  /* 0x0000001a1408723c */ /* 0x040fe20000001808 */
[----:B------:R-:W-:Y:S01]  /*17410*/  MUFU.EX2 R161, R161 ;  /* 0x000000a100a17308 */ /* 0x000fe20000000800 */
[----:B------:R-:W1:Y:S02]  /*17420*/  LDSM.16.MT88.4 R24, [R237+0xb800] ;  /* 0x00b80000ed18783b */ /* 0x000e640000004200 */
[----:B------:R-:W-:Y:S04]  /*17430*/  FADD.FTZ R193, R156, R193 ;  /* 0x000000c19cc17221 */ /* 0x000fe80000010000 */
[C---:B------:R-:W-:Y:S03]  /*17440*/  HMMA.16816.F32 R12, R20.reuse, R148, R12 ;  /* 0x00000094140c723c */ /* 0x040fe6000000180c */
[----:B------:R5:W-:Y:S01]  /*17450*/  MUFU.EX2 R148, R34 ;  /* 0x0000002200947308 */ /* 0x000be20000000800 */
[----:B--2---:R-:W-:Y:S03]  /*17460*/  FADD.FTZ R193, R159, R193 ;  /* 0x000000c19fc17221 */ /* 0x004fe60000010000 */
[--C-:B------:R-:W-:Y:S01]  /*17470*/  FFMA.FTZ R149, R36, c[0x0][0x23c], -R178.reuse ;  /* 0x00008f0024957a23 */ /* 0x100fe200000108b2 */
[C---:B------:R-:W-:Y:S05]  /*17480*/  HMMA.16816.F32 R132, R20.reuse, R150, R132 ;  /* 0x000000961484723c */ /* 0x040fea0000001884 */
[----:B------:R-:W-:Y:S02]  /*17490*/  MUFU.EX2 R162, R162 ;  /* 0x000000a200a27308 */ /* 0x000fe40000000800 */
[--C-:B------:R-:W-:Y:S01]  /*174a0*/  FFMA.FTZ R150, R35, c[0x0][0x23c], -R165.reuse ;  /* 0x00008f0023967a23 */ /* 0x100fe200000108a5 */
[C---:B---3--:R-:W-:Y:S04]  /*174b0*/  HMMA.16816.F32 R136, R20.reuse, R28, R136 ;  /* 0x0000001c1488723c */ /* 0x048fe80000001888 */
[----:B------:R-:W-:Y:S03]  /*174c0*/  FFMA.FTZ R151, R37, c[0x0][0x23c], -R178 ;  /* 0x00008f0025977a23 */ /* 0x000fe600000108b2 */
[----:B------:R-:W2:Y:S01]  /*174d0*/  MUFU.EX2 R150, R150 ;  /* 0x0000009600967308 */ /* 0x000ea20000000800 */
[C---:B------:R-:W-:Y:S01]  /*174e0*/  HMMA.16816.F32 R16, R20.reuse, R30, R16 ;  /* 0x0000001e1410723c */ /* 0x040fe20000001810 */
[----:B------:R-:W-:Y:S07]  /*174f0*/  LDSM.16.MT88.4 R28, [R233+0xb800] ;  /* 0x00b80000e91c783b */ /* 0x000fee0000004200 */
[C---:B------:R-:W-:Y:S01]  /*17500*/  HMMA.16816.F32 R140, R20.reuse, R152, R140 ;  /* 0x00000098148c723c */ /* 0x040fe2000000188c */
[----:B------:R-:W3:Y:S01]  /*17510*/  MUFU.EX2 R149, R149 ;  /* 0x0000009500957308 */ /* 0x000ee20000000800 */
[----:B-----5:R-:W5:Y:S05]  /*17520*/  LDSM.16.MT88.4 R32, [R234+0xb800] ;  /* 0x00b80000ea20783b */ /* 0x020f6a0000004200 */
[--C-:B------:R-:W-:Y:S01]  /*17530*/  FFMA.FTZ R153, R38, c[0x0][0x23c], -R165.reuse ;  /* 0x00008f0026997a23 */ /* 0x100fe200000108a5 */
[----:B------:R-:W-:Y:S03]  /*17540*/  HMMA.16816.F32 R144, R20, R154, R144 ;  /* 0x0000009a1490723c */ /* 0x000fe60000001890 */
[----:B------:R-:W-:Y:S01]  /*17550*/  MUFU.EX2 R151, R151 ;  /* 0x0000009700977308 */ /* 0x000fe20000000800 */
[----:B------:R-:W-:Y:S02]  /*17560*/  FFMA.FTZ R152, R39, c[0x0][0x23c], -R165 ;  /* 0x00008f0027987a23 */ /* 0x000fe400000108a5 */
[----:B------:R-:W3:Y:S01]  /*17570*/  LDSM.16.MT88.4 R36, [R232+0xb800] ;  /* 0x00b80000e824783b */ /* 0x000ee20000004200 */
[C---:B----4-:R-:W-:Y:S01]  /*17580*/  F2FP.PACK_AB R21, R160.reuse, R159 ;  /* 0x0000009fa015723e */ /* 0x050fe200000000ff */
[----:B------:R-:W-:Y:S01]  /*17590*/  FADD.FTZ R160, R160, R193 ;  /* 0x000000c1a0a07221 */ /* 0x000fe20000010000 */
[----:B--2---:R-:W-:Y:S03]  /*175a0*/  F2FP.PACK_AB R23, R150, R148 ;  /* 0x000000949617723e */ /* 0x004fe600000000ff */
[----:B------:R-:W-:Y:S01]  /*175b0*/  F2FP.PACK_AB R20, R158, R157 ;  /* 0x0000009d9e14723e */ /* 0x000fe200000000ff */
[----:B------:R-:W2:Y:S01]  /*175c0*/  MUFU.EX2 R153, R153 ;  /* 0x0000009900997308 */ /* 0x000ea20000000800 */
[----:B------:R-:W-:Y:S01]  /*175d0*/  F2FP.PACK_AB R22, R162, R161 ;  /* 0x000000a1a216723e */ /* 0x000fe200000000ff */
[----:B------:R-:W-:Y:S02]  /*175e0*/  FADD.FTZ R157, R157, R175 ;  /* 0x000000af9d9d7221 */ /* 0x000fe40000010000 */
[----:B------:R-:W-:Y:S02]  /*175f0*/  FADD.FTZ R160, R148, R160 ;  /* 0x000000a094a07221 */ /* 0x000fe40000010000 */
[----:B------:R-:W-:Y:S02]  /*17600*/  FADD.FTZ R158, R158, R157 ;  /* 0x0000009d9e9e7221 */ /* 0x000fe40000010000 */
[C---:B-1----:R-:W-:Y:S02]  /*17610*/  HMMA.16816.F32 R4, R20.reuse, R24, R4 ;  /* 0x000000181404723c */ /* 0x042fe40000001804 */
[----:B------:R-:W1:Y:S01]  /*17620*/  MUFU.EX2 R152, R152 ;  /* 0x0000009800987308 */ /* 0x000e620000000800 */
[--C-:B------:R-:W-:Y:S02]  /*17630*/  FFMA.FTZ R154, R42, c[0x0][0x23c], -R165.reuse ;  /* 0x00008f002a9a7a23 */ /* 0x100fe400000108a5 */
[--C-:B------:R-:W-:Y:S02]  /*17640*/  FFMA.FTZ R42, R43, c[0x0][0x23c], -R165.reuse ;  /* 0x00008f002b2a7a23 */ /* 0x100fe400000108a5 */
[----:B------:R-:W-:Y:S01]  /*17650*/  FADD.FTZ R158, R161, R158 ;  /* 0x0000009ea19e7221 */ /* 0x000fe20000010000 */
[C---:B------:R-:W-:Y:S01]  /*17660*/  HMMA.16816.F32 R8, R20.reuse, R26, R8 ;  /* 0x0000001a1408723c */ /* 0x040fe20000001808 */
[----:B------:R-:W4:Y:S03]  /*17670*/  LDSM.16.MT88.4 R24, [R237+0xc000] ;  /* 0x00c00000ed18783b */ /* 0x000f260000004200 */
[----:B------:R-:W-:Y:S01]  /*17680*/  MUFU.EX2 R154, R154 ;  /* 0x0000009a009a7308 */ /* 0x000fe20000000800 */
[----:B------:R-:W-:Y:S02]  /*17690*/  FADD.FTZ R162, R162, R158 ;  /* 0x0000009ea2a27221 */ /* 0x000fe40000010000 */
[----:B------:R-:W-:Y:S01]  /*176a0*/  FADD.FTZ R150, R150, R160 ;  /* 0x000000a096967221 */ /* 0x000fe20000010000 */
[C---:B-----5:R-:W-:Y:S01]  /*176b0*/  HMMA.16816.F32 R12, R20.reuse, R32, R12 ;  /* 0x00000020140c723c */ /* 0x060fe2000000180c */
[----:B------:R-:W-:Y:S03]  /*176c0*/  LDSM.16.MT88.4 R156, [R237+0x11800] ;  /* 0x01180000ed9c783b */ /* 0x000fe60000004200 */
[----:B---3--:R-:W-:Y:S02]  /*176d0*/  FADD.FTZ R162, R149, R162 ;  /* 0x000000a295a27221 */ /* 0x008fe40000010000 */
[----:B------:R-:W3:Y:S01]  /*176e0*/  MUFU.EX2 R42, R42 ;  /* 0x0000002a002a7308 */ /* 0x000ee20000000800 */
[----:B--2---:R-:W-:Y:S01]  /*176f0*/  FADD.FTZ R150, R153, R150 ;  /* 0x0000009699967221 */ /* 0x004fe20000010000 */
[C---:B------:R-:W-:Y:S01]  /*17700*/  HMMA.16816.F32 R132, R20.reuse, R34, R132 ;  /* 0x000000221484723c */ /* 0x040fe20000001884 */
[----:B------:R-:W2:Y:S03]  /*17710*/  LDSM.16.MT88.4 R32, [R234+0xc000] ;  /* 0x00c00000ea20783b */ /* 0x000ea60000004200 */
[----:B-1----:R-:W-:Y:S02]  /*17720*/  FADD.FTZ R150, R152, R150 ;  /* 0x0000009698967221 */ /* 0x002fe40000010000 */
[--C-:B------:R-:W-:Y:S02]  /*17730*/  FFMA.FTZ R43, R44, c[0x0][0x23c], -R178.reuse ;  /* 0x00008f002c2b7a23 */ /* 0x100fe400000108b2 */
[----:B------:R-:W-:Y:S01]  /*17740*/  MUFU.EX2 R64, R64 ;  /* 0x0000004000407308 */ /* 0x000fe20000000800 */
[C---:B------:R-:W-:Y:S03]  /*17750*/  HMMA.16816.F32 R136, R20.reuse, R28, R136 ;  /* 0x0000001c1488723c */ /* 0x040fe60000001888 */
[--C-:B------:R-:W-:Y:S02]  /*17760*/  FFMA.FTZ R44, R45, c[0x0][0x23c], -R178.reuse ;  /* 0x00008f002d2c7a23 */ /* 0x100fe400000108b2 */
[--C-:B------:R-:W-:Y:S02]  /*17770*/  FFMA.FTZ R45, R46, c[0x0][0x23c], -R165.reuse ;  /* 0x00008f002e2d7a23 */ /* 0x100fe400000108a5 */
[--C-:B------:R-:W-:Y:S01]  /*17780*/  FFMA.FTZ R46, R47, c[0x0][0x23c], -R165.reuse ;  /* 0x00008f002f2e7a23 */ /* 0x100fe200000108a5 */
[C---:B------:R-:W-:Y:S01]  /*17790*/  HMMA.16816.F32 R16, R20.reuse, R30, R16 ;  /* 0x0000001e1410723c */ /* 0x040fe20000001810 */
[----:B------:R-:W-:Y:S01]  /*177a0*/  MUFU.EX2 R43, R43 ;  /* 0x0000002b002b7308 */ /* 0x000fe20000000800 */
[----:B------:R-:W1:Y:S02]  /*177b0*/  LDSM.16.MT88.4 R28, [R233+0xc000] ;  /* 0x00c00000e91c783b */ /* 0x000e640000004200 */
[--C-:B------:R-:W-:Y:S02]  /*177c0*/  FFMA.FTZ R47, R48, c[0x0][0x23c], -R178.reuse ;  /* 0x00008f00302f7a23 */ /* 0x100fe400000108b2 */
[--C-:B------:R-:W-:Y:S02]  /*177d0*/  FFMA.FTZ R48, R49, c[0x0][0x23c], -R178.reuse ;  /* 0x00008f0031307a23 */ /* 0x100fe400000108b2 */
[C---:B------:R-:W-:Y:S03]  /*177e0*/  HMMA.16816.F32 R140, R20.reuse, R36, R140 ;  /* 0x00000024148c723c */ /* 0x040fe6000000188c */
[----:B------:R-:W5:Y:S01]  /*177f0*/  MUFU.EX2 R44, R44 ;  /* 0x0000002c002c7308 */ /* 0x000f620000000800 */
[--C-:B------:R-:W-:Y:S02]  /*17800*/  FFMA.FTZ R49, R50, c[0x0][0x23c], -R165.reuse ;  /* 0x00008f0032317a23 */ /* 0x100fe400000108a5 */
[----:B------:R-:W-:Y:S02]  /*17810*/  FFMA.FTZ R50, R51, c[0x0][0x23c], -R165 ;  /* 0x00008f0033327a23 */ /* 0x000fe400000108a5 */
[----:B------:R-:W-:Y:S01]  /*17820*/  HMMA.16816.F32 R144, R20, R38, R144 ;  /* 0x000000261490723c */ /* 0x000fe20000001890 */
[----:B------:R-:W1:Y:S03]  /*17830*/  LDSM.16.MT88.4 R36, [R232+0xc000] ;  /* 0x00c00000e824783b */ /* 0x000e660000004200 */
[--C-:B------:R-:W-:Y:S01]  /*17840*/  FFMA.FTZ R51, R52, c[0x0][0x23c], -R178.reuse ;  /* 0x00008f0034337a23 */ /* 0x100fe200000108b2 */
[----:B------:R-:W-:Y:S01]  /*17850*/  MUFU.EX2 R45, R45 ;  /* 0x0000002d002d7308 */ /* 0x000fe20000000800 */
[----:B------:R-:W-:Y:S01]  /*17860*/  FFMA.FTZ R52, R53, c[0x0][0x23c], -R178 ;  /* 0x00008f0035347a23 */ /* 0x000fe200000108b2 */
[C---:B------:R-:W-:Y:S01]  /*17870*/  F2FP.PACK_AB R20, R151.reuse, R149 ;  /* 0x000000959714723e */ /* 0x040fe200000000ff */
[----:B------:R-:W-:Y:S01]  /*17880*/  FADD.FTZ R151, R151, R162 ;  /* 0x000000a297977221 */ /* 0x000fe20000010000 */
[----:B------:R-:W-:Y:S03]  /*17890*/  F2FP.PACK_AB R21, R152, R153 ;  /* 0x000000999815723e */ /* 0x000fe600000000ff */
[C---:B------:R-:W-:Y:S01]  /*178a0*/  F2FP.PACK_AB R22, R41.reuse, R40 ;  /* 0x000000282916723e */ /* 0x040fe200000000ff */
[----:B------:R-:W-:Y:S01]  /*178b0*/  FADD.FTZ R151, R40, R151 ;  /* 0x0000009728977221 */ /* 0x000fe20000010000 */
[----:B---3--:R-:W-:Y:S01]  /*178c0*/  F2FP.PACK_AB R23, R42, R154 ;  /* 0x0000009a2a17723e */ /* 0x008fe200000000ff */
[----:B------:R-:W3:Y:S01]  /*178d0*/  MUFU.EX2 R46, R46 ;  /* 0x0000002e002e7308 */ /* 0x000ee20000000800 */
[----:B------:R-:W-:Y:S02]  /*178e0*/  FADD.FTZ R154, R154, R150 ;  /* 0x000000969a9a7221 */ /* 0x000fe40000010000 */
[----:B------:R-:W-:Y:S02]  /*178f0*/  FADD.FTZ R41, R41, R151 ;  /* 0x0000009729297221 */ /* 0x000fe40000010000 */
[----:B------:R-:W-:Y:S01]  /*17900*/  LDSM.16.MT88.4 R148, [R233+0x11800] ;  /* 0x01180000e994783b */ /* 0x000fe20000004200 */
[C---:B----4-:R-:W-:Y:S03]  /*17910*/  HMMA.16816.F32 R4, R20.reuse, R24, R4 ;  /* 0x000000181404723c */ /* 0x050fe60000001804 */
[--C-:B------:R-:W-:Y:S01]  /*17920*/  FFMA.FTZ R53, R55, c[0x0][0x23c], -R165.reuse ;  /* 0x00008f0037357a23 */ /* 0x100fe200000108a5 */
[----:B------:R-:W-:Y:S01]  /*17930*/  MUFU.EX2 R47, R47 ;  /* 0x0000002f002f7308 */ /* 0x000fe20000000800 */
[--C-:B------:R-:W-:Y:S02]  /*17940*/  FFMA.FTZ R55, R56, c[0x0][0x23c], -R178.reuse ;  /* 0x00008f0038377a23 */ /* 0x100fe400000108b2 */
[--C-:B------:R-:W-:Y:S01]  /*17950*/  FFMA.FTZ R56, R57, c[0x0][0x23c], -R178.reuse ;  /* 0x00008f0039387a23 */ /* 0x100fe200000108b2 */
[C---:B------:R-:W-:Y:S01]  /*17960*/  HMMA.16816.F32 R8, R20.reuse, R26, R8 ;  /* 0x0000001a1408723c */ /* 0x040fe20000001808 */
[----:B------:R-:W4:Y:S03]  /*17970*/  LDSM.16.MT88.4 R24, [R237+0xc800] ;  /* 0x00c80000ed18783b */ /* 0x000f260000004200 */
[--C-:B------:R-:W-:Y:S02]  /*17980*/  FFMA.FTZ R57, R58, c[0x0][0x23c], -R165.reuse ;  /* 0x00008f003a397a23 */ /* 0x100fe400000108a5 */
[----:B------:R-:W3:Y:S01]  /*17990*/  MUFU.EX2 R48, R48 ;  /* 0x0000003000307308 */ /* 0x000ee20000000800 */
[--C-:B------:R-:W-:Y:S01]  /*179a0*/  FFMA.FTZ R58, R59, c[0x0][0x23c], -R165.reuse ;  /* 0x00008f003b3a7a23 */ /* 0x100fe200000108a5 */
[C---:B--2---:R-:W-:Y:S04]  /*179b0*/  HMMA.16816.F32 R12, R20.reuse, R32, R12 ;  /* 0x00000020140c723c */ /* 0x044fe8000000180c */
[--C-:B------:R-:W-:Y:S02]  /*179c0*/  FFMA.FTZ R59, R60, c[0x0][0x23c], -R178.reuse ;  /* 0x00008f003c3b7a23 */ /* 0x100fe400000108b2 */
[--C-:B------:R-:W-:Y:S02]  /*179d0*/  FFMA.FTZ R60, R61, c[0x0][0x23c], -R178.reuse ;  /* 0x00008f003d3c7a23 */ /* 0x100fe400000108b2 */
[----:B------:R-:W-:Y:S01]  /*179e0*/  MUFU.EX2 R49, R49 ;  /* 0x0000003100317308 */ /* 0x000fe20000000800 */
[C---:B------:R-:W-:Y:S01]  /*179f0*/  HMMA.16816.F32 R132, R20.reuse, R34, R132 ;  /* 0x000000221484723c */ /* 0x040fe20000001884 */
[----:B------:R-:W-:Y:S02]  /*17a00*/  LDSM.16.MT88.4 R32, [R233+0xc800] ;  /* 0x00c80000e920783b */ /* 0x000fe40000004200 */
[--C-:B------:R-:W-:Y:S02]  /*17a10*/  FFMA.FTZ R61, R62, c[0x0][0x23c], -R165.reuse ;  /* 0x00008f003e3d7a23 */ /* 0x100fe400000108a5 */
[--C-:B------:R-:W-:Y:S02]  /*17a20*/  FFMA.FTZ R62, R65, c[0x0][0x23c], -R178.reuse ;  /* 0x00008f00413e7a23 */ /* 0x100fe400000108b2 */
[--C-:B------:R-:W-:Y:S01]  /*17a30*/  FFMA.FTZ R65, R66, c[0x0][0x23c], -R165.reuse ;  /* 0x00008f0042417a23 */ /* 0x100fe200000108a5 */
[C---:B-1----:R-:W-:Y:S01]  /*17a40*/  HMMA.16816.F32 R136, R20.reuse, R28, R136 ;  /* 0x0000001c1488723c */ /* 0x042fe20000001888 */
[----:B------:R-:W1:Y:S03]  /*17a50*/  MUFU.EX2 R50, R50 ;  /* 0x0000003200327308 */ /* 0x000e660000000800 */
[--C-:B------:R-:W-:Y:S02]  /*17a60*/  FFMA.FTZ R66, R67, c[0x0][0x23c], -R165.reuse ;  /* 0x00008f0043427a23 */ /* 0x100fe400000108a5 */
[--C-:B------:R-:W-:Y:S02]  /*17a70*/  FFMA.FTZ R67, R68, c[0x0][0x23c], -R178.reuse ;  /* 0x00008f0044437a23 */ /* 0x100fe400000108b2 */
[C---:B------:R-:W-:Y:S01]  /*17a80*/  HMMA.16816.F32 R16, R20.reuse, R30, R16 ;  /* 0x0000001e1410723c */ /* 0x040fe20000001810 */
[----:B------:R-:W2:Y:S02]  /*17a90*/  LDSM.16.MT88.4 R28, [R234+0xc800] ;  /* 0x00c80000ea1c783b */ /* 0x000ea40000004200 */
[----:B------:R-:W-:Y:S01]  /*17aa0*/  MUFU.EX2 R51, R51 ;  /* 0x0000003300337308 */ /* 0x000fe20000000800 */
[--C-:B------:R-:W-:Y:S02]  /*17ab0*/  FFMA.FTZ R68, R69, c[0x0][0x23c], -R178.reuse ;  /* 0x00008f0045447a23 */ /* 0x100fe400000108b2 */
[--C-:B------:R-:W-:Y:S02]  /*17ac0*/  FFMA.FTZ R69, R70, c[0x0][0x23c], -R165.reuse ;  /* 0x00008f0046457a23 */ /* 0x100fe400000108a5 */
[C---:B------:R-:W-:Y:S04]  /*17ad0*/  HMMA.16816.F32 R140, R20.reuse, R36, R140 ;  /* 0x00000024148c723c */ /* 0x040fe8000000188c */
[--C-:B------:R-:W-:Y:S01]  /*17ae0*/  FFMA.FTZ R70, R71, c[0x0][0x23c], -R165.reuse ;  /* 0x00008f0047467a23 */ /* 0x100fe200000108a5 */
[----:B------:R-:W2:Y:S01]  /*17af0*/  MUFU.EX2 R52, R52 ;  /* 0x0000003400347308 */ /* 0x000ea20000000800 */
[--C-:B------:R-:W-:Y:S02]  /*17b00*/  FFMA.FTZ R71, R72, c[0x0][0x23c], -R178.reuse ;  /* 0x00008f0048477a23 */ /* 0x100fe400000108b2 */
[----:B------:R-:W-:Y:S01]  /*17b10*/  HMMA.16816.F32 R144, R20, R38, R144 ;  /* 0x000000261490723c */ /* 0x000fe20000001890 */
[----:B------:R-:W2:Y:S03]  /*17b20*/  LDSM.16.MT88.4 R36, [R232+0xc800] ;  /* 0x00c80000e824783b */ /* 0x000ea60000004200 */
[--C-:B------:R-:W-:Y:S02]  /*17b30*/  FFMA.FTZ R72, R73, c[0x0][0x23c], -R178.reuse ;  /* 0x00008f0049487a23 */ /* 0x100fe400000108b2 */
[--C-:B------:R-:W-:Y:S01]  /*17b40*/  FFMA.FTZ R73, R74, c[0x0][0x23c], -R165.reuse ;  /* 0x00008f004a497a23 */ /* 0x100fe200000108a5 */
[----:B------:R-:W2:Y:S01]  /*17b50*/  MUFU.EX2 R53, R53 ;  /* 0x0000003500357308 */ /* 0x000ea20000000800 */
[----:B-----5:R-:W-:Y:S01]  /*17b60*/  F2FP.PACK_AB R20, R44, R43 ;  /* 0x0000002b2c14723e */ /* 0x020fe200000000ff */
[--C-:B------:R-:W-:Y:S03]  /*17b70*/  FFMA.FTZ R74, R75, c[0x0][0x23c], -R165.reuse ;  /* 0x00008f004b4a7a23 */ /* 0x100fe600000108a5 */
[----:B---3--:R-:W-:Y:S01]  /*17b80*/  F2FP.PACK_AB R21, R46, R45 ;  /* 0x0000002d2e15723e */ /* 0x008fe200000000ff */
[--C-:B------:R-:W-:Y:S01]  /*17b90*/  FFMA.FTZ R75, R76, c[0x0][0x23c], -R178.reuse ;  /* 0x00008f004c4b7a23 */ /* 0x100fe200000108b2 */
[----:B------:R-:W-:Y:S01]  /*17ba0*/  F2FP.PACK_AB R22, R48, R47 ;  /* 0x0000002f3016723e */ /* 0x000fe200000000ff */
[--C-:B------:R-:W-:Y:S01]  /*17bb0*/  FFMA.FTZ R76, R77, c[0x0][0x23c], -R178.reuse ;  /* 0x00008f004d4c7a23 */ /* 0x100fe200000108b2 */
[----:B-1----:R-:W-:Y:S01]  /*17bc0*/  F2FP.PACK_AB R23, R50, R49 ;  /* 0x000000313217723e */ /* 0x002fe200000000ff */
[----:B------:R-:W-:Y:S01]  /*17bd0*/  MUFU.EX2 R55, R55 ;  /* 0x0000003700377308 */ /* 0x000fe20000000800 */
[--C-:B------:R-:W-:Y:S02]  /*17be0*/  FFMA.FTZ R77, R78, c[0x0][0x23c], -R165.reuse ;  /* 0x00008f004e4d7a23 */ /* 0x100fe400000108a5 */
[--C-:B------:R-:W-:Y:S02]  /*17bf0*/  FFMA.FTZ R78, R79, c[0x0][0x23c], -R165.reuse ;  /* 0x00008f004f4e7a23 */ /* 0x100fe400000108a5 */
[--C-:B------:R-:W-:Y:S01]  /*17c00*/  FFMA.FTZ R79, R80, c[0x0][0x23c], -R178.reuse ;  /* 0x00008f00504f7a23 */ /* 0x100fe200000108b2 */
[C---:B----4-:R-:W-:Y:S03]  /*17c10*/  HMMA.16816.F32 R4, R20.reuse, R24, R4 ;  /* 0x000000181404723c */ /* 0x050fe60000001804 */
[--C-:B------:R-:W-:Y:S01]  /*17c20*/  FFMA.FTZ R80, R81, c[0x0][0x23c], -R178.reuse ;  /* 0x00008f0051507a23 */ /* 0x100fe200000108b2 */
[----:B------:R-:W1:Y:S01]  /*17c30*/  MUFU.EX2 R56, R56 ;  /* 0x0000003800387308 */ /* 0x000e620000000800 */
[--C-:B------:R-:W-:Y:S02]  /*17c40*/  FFMA.FTZ R81, R82, c[0x0][0x23c], -R165.reuse ;  /* 0x00008f0052517a23 */ /* 0x100fe400000108a5 */
[--C-:B------:R-:W-:Y:S01]  /*17c50*/  FFMA.FTZ R82, R83, c[0x0][0x23c], -R165.reuse ;  /* 0x00008f0053527a23 */ /* 0x100fe200000108a5 */
[C---:B------:R-:W-:Y:S01]  /*17c60*/  HMMA.16816.F32 R8, R20.reuse, R26, R8 ;  /* 0x0000001a1408723c */ /* 0x040fe20000001808 */
[----:B------:R-:W3:Y:S03]  /*17c70*/  LDSM.16.MT88.4 R24, [R237+0xd000] ;  /* 0x00d00000ed18783b */ /* 0x000ee60000004200 */
[--C-:B------:R-:W-:Y:S02]  /*17c80*/  FFMA.FTZ R83, R84, c[0x0][0x23c], -R178.reuse ;  /* 0x00008f0054537a23 */ /* 0x100fe400000108b2 */
[----:B------:R-:W-:Y:S01]  /*17c90*/  MUFU.EX2 R57, R57 ;  /* 0x0000003900397308 */ /* 0x000fe20000000800 */
[--C-:B------:R-:W-:Y:S01]  /*17ca0*/  FFMA.FTZ R84, R85, c[0x0][0x23c], -R178.reuse ;  /* 0x00008f0055547a23 */ /* 0x100fe200000108b2 */
[C---:B--2---:R-:W-:Y:S04]  /*17cb0*/  HMMA.16816.F32 R12, R20.reuse, R28, R12 ;  /* 0x0000001c140c723c */ /* 0x044fe8000000180c */
[--C-:B------:R-:W-:Y:S02]  /*17cc0*/  FFMA.FTZ R85, R86, c[0x0][0x23c], -R165.reuse ;  /* 0x00008f0056557a23 */ /* 0x100fe400000108a5 */
[--C-:B------:R-:W-:Y:S02]  /*17cd0*/  FFMA.FTZ R86, R87, c[0x0][0x23c], -R165.reuse ;  /* 0x00008f0057567a23 */ /* 0x100fe400000108a5 */
[----:B------:R-:W2:Y:S01]  /*17ce0*/  MUFU.EX2 R58, R58 ;  /* 0x0000003a003a7308 */ /* 0x000ea20000000800 */
[C---:B------:R-:W-:Y:S01]  /*17cf0*/  HMMA.16816.F32 R132, R20.reuse, R30, R132 ;  /* 0x0000001e1484723c */ /* 0x040fe20000001884 */
[----:B------:R-:W4:Y:S02]  /*17d00*/  LDSM.16.MT88.4 R28, [R234+0xd000] ;  /* 0x00d00000ea1c783b */ /* 0x000f240000004200 */
[--C-:B------:R-:W-:Y:S02]  /*17d10*/  FFMA.FTZ R87, R88, c[0x0][0x23c], -R178.reuse ;  /* 0x00008f0058577a23 */ /* 0x100fe400000108b2 */
[--C-:B------:R-:W-:Y:S02]  /*17d20*/  FFMA.FTZ R88, R89, c[0x0][0x23c], -R178.reuse ;  /* 0x00008f0059587a23 */ /* 0x100fe400000108b2 */
[--C-:B------:R-:W-:Y:S01]  /*17d30*/  FFMA.FTZ R89, R90, c[0x0][0x23c], -R165.reuse ;  /* 0x00008f005a597a23 */ /* 0x100fe200000108a5 */
[C---:B------:R-:W-:Y:S01]  /*17d40*/  HMMA.16816.F32 R136, R20.reuse, R32, R136 ;  /* 0x000000201488723c */ /* 0x040fe20000001888 */
[----:B------:R-:W-:Y:S03]  /*17d50*/  MUFU.EX2 R59, R59 ;  /* 0x0000003b003b7308 */ /* 0x000fe60000000800 */
[--C-:B------:R-:W-:Y:S02]  /*17d60*/  FFMA.FTZ R90, R91, c[0x0][0x23c], -R165.reuse ;  /* 0x00008f005b5a7a23 */ /* 0x100fe400000108a5 */
[--C-:B------:R-:W-:Y:S02]  /*17d70*/  FFMA.FTZ R91, R92, c[0x0][0x23c], -R178.reuse ;  /* 0x00008f005c5b7a23 */ /* 0x100fe400000108b2 */
[C---:B------:R-:W-:Y:S01]  /*17d80*/  HMMA.16816.F32 R16, R20.reuse, R34, R16 ;  /* 0x000000221410723c */ /* 0x040fe20000001810 */
[----:B------:R-:W5:Y:S02]  /*17d90*/  LDSM.16.MT88.4 R32, [R233+0xd000] ;  /* 0x00d00000e920783b */ /* 0x000f640000004200 */
[----:B------:R-:W1:Y:S01]  /*17da0*/  MUFU.EX2 R60, R60 ;  /* 0x0000003c003c7308 */ /* 0x000e620000000800 */
[--C-:B------:R-:W-:Y:S02]  /*17db0*/  FFMA.FTZ R155, R94, c[0x0][0x23c], -R165.reuse ;  /* 0x00008f005e9b7a23 */ /* 0x100fe400000108a5 */
[--C-:B------:R-:W-:Y:S02]  /*17dc0*/  FFMA.FTZ R92, R95, c[0x0][0x23c], -R165.reuse ;  /* 0x00008f005f5c7a23 */ /* 0x100fe400000108a5 */
[C---:B------:R-:W-:Y:S04]  /*17dd0*/  HMMA.16816.F32 R140, R20.reuse, R36, R140 ;  /* 0x00000024148c723c */ /* 0x040fe8000000188c */
[--C-:B------:R-:W-:Y:S01]  /*17de0*/  FFMA.FTZ R94, R96, c[0x0][0x23c], -R178.reuse ;  /* 0x00008f00605e7a23 */ /* 0x100fe200000108b2 */
[----:B------:R-:W3:Y:S01]  /*17df0*/  MUFU.EX2 R61, R61 ;  /* 0x0000003d003d7308 */ /* 0x000ee20000000800 */
[--C-:B------:R-:W-:Y:S02]  /*17e00*/  FFMA.FTZ R95, R97, c[0x0][0x23c], -R178.reuse ;  /* 0x00008f00615f7a23 */ /* 0x100fe400000108b2 */
[----:B------:R-:W-:Y:S01]  /*17e10*/  HMMA.16816.F32 R144, R20, R38, R144 ;  /* 0x000000261490723c */ /* 0x000fe20000001890 */
[----:B------:R-:W5:Y:S03]  /*17e20*/  LDSM.16.MT88.4 R36, [R232+0xd000] ;  /* 0x00d00000e824783b */ /* 0x000f660000004200 */
[--C-:B------:R-:W-:Y:S02]  /*17e30*/  FFMA.FTZ R96, R98, c[0x0][0x23c], -R165.reuse ;  /* 0x00008f0062607a23 */ /* 0x100fe400000108a5 */
[--C-:B------:R-:W-:Y:S01]  /*17e40*/  FFMA.FTZ R97, R99, c[0x0][0x23c], -R165.reuse ;  /* 0x00008f0063617a23 */ /* 0x100fe200000108a5 */
[----:B------:R-:W4:Y:S01]  /*17e50*/  MUFU.EX2 R62, R62 ;  /* 0x0000003e003e7308 */ /* 0x000f220000000800 */
[----:B------:R-:W-:Y:S01]  /*17e60*/  F2FP.PACK_AB R20, R52, R51 ;  /* 0x000000333414723e */ /* 0x000fe200000000ff */
[--C-:B------:R-:W-:Y:S03]  /*17e70*/  FFMA.FTZ R99, R100, c[0x0][0x23c], -R178.reuse ;  /* 0x00008f0064637a23 */ /* 0x100fe600000108b2 */
[----:B------:R-:W-:Y:S01]  /*17e80*/  F2FP.PACK_AB R21, R53, R54 ;  /* 0x000000363515723e */ /* 0x000fe200000000ff */
[--C-:B------:R-:W-:Y:S01]  /*17e90*/  FFMA.FTZ R98, R101, c[0x0][0x23c], -R178.reuse ;  /* 0x00008f0065627a23 */ /* 0x100fe200000108b2 */
[----:B-1----:R-:W-:Y:S01]  /*17ea0*/  F2FP.PACK_AB R22, R56, R55 ;  /* 0x000000373816723e */ /* 0x002fe200000000ff */
[--C-:B------:R-:W-:Y:S01]  /*17eb0*/  FFMA.FTZ R100, R102, c[0x0][0x23c], -R165.reuse ;  /* 0x00008f0066647a23 */ /* 0x100fe200000108a5 */
[----:B--2---:R-:W-:Y:S01]  /*17ec0*/  F2FP.PACK_AB R23, R58, R57 ;  /* 0x000000393a17723e */ /* 0x004fe200000000ff */
[----:B------:R-:W-:Y:S01]  /*17ed0*/  MUFU.EX2 R65, R65 ;  /* 0x0000004100417308 */ /* 0x000fe20000000800 */
[--C-:B------:R-:W-:Y:S02]  /*17ee0*/  FFMA.FTZ R101, R103, c[0x0][0x23c], -R165.reuse ;  /* 0x00008f0067657a23 */ /* 0x100fe400000108a5 */
[--C-:B------:R-:W-:Y:S02]  /*17ef0*/  FFMA.FTZ R102, R104, c[0x0][0x23c], -R178.reuse ;  /* 0x00008f0068667a23 */ /* 0x100fe400000108b2 */
[--C-:B------:R-:W-:Y:S01]  /*17f00*/  FFMA.FTZ R103, R105, c[0x0][0x23c], -R178.reuse ;  /* 0x00008f0069677a23 */ /* 0x100fe200000108b2 */
[C---:B---3--:R-:W-:Y:S03]  /*17f10*/  HMMA.16816.F32 R4, R20.reuse, R24, R4 ;  /* 0x000000181404723c */ /* 0x048fe60000001804 */
[--C-:B------:R-:W-:Y:S01]  /*17f20*/  FFMA.FTZ R104, R106, c[0x0][0x23c], -R165.reuse ;  /* 0x00008f006a687a23 */ /* 0x100fe200000108a5 */
[----:B------:R-:W1:Y:S01]  /*17f30*/  MUFU.EX2 R66, R66 ;  /* 0x0000004200427308 */ /* 0x000e620000000800 */
[--C-:B------:R-:W-:Y:S02]  /*17f40*/  FFMA.FTZ R105, R107, c[0x0][0x23c], -R165.reuse ;  /* 0x00008f006b697a23 */ /* 0x100fe400000108a5 */
[--C-:B------:R-:W-:Y:S01]  /*17f50*/  FFMA.FTZ R106, R108, c[0x0][0x23c], -R178.reuse ;  /* 0x00008f006c6a7a23 */ /* 0x100fe200000108b2 */
[C---:B------:R-:W-:Y:S01]  /*17f60*/  HMMA.16816.F32 R8, R20.reuse, R26, R8 ;  /* 0x0000001a1408723c */ /* 0x040fe20000001808 */
[----:B------:R-:W2:Y:S03]  /*17f70*/  LDSM.16.MT88.4 R24, [R237+0xd800] ;  /* 0x00d80000ed18783b */ /* 0x000ea60000004200 */
[--C-:B------:R-:W-:Y:S02]  /*17f80*/  FFMA.FTZ R107, R109, c[0x0][0x23c], -R178.reuse ;  /* 0x00008f006d6b7a23 */ /* 0x100fe400000108b2 */
[----:B------:R-:W-:Y:S01]  /*17f90*/  MUFU.EX2 R67, R67 ;  /* 0x0000004300437308 */ /* 0x000fe20000000800 */
[--C-:B------:R-:W-:Y:S01]  /*17fa0*/  FFMA.FTZ R108, R110, c[0x0][0x23c], -R165.reuse ;  /* 0x00008f006e6c7a23 */ /* 0x100fe200000108a5 */
[C---:B----4-:R-:W-:Y:S04]  /*17fb0*/  HMMA.16816.F32 R12, R20.reuse, R28, R12 ;  /* 0x0000001c140c723c */ /* 0x050fe8000000180c */
[--C-:B------:R-:W-:Y:S02]  /*17fc0*/  FFMA.FTZ R109, R112, c[0x0][0x23c], -R178.reuse ;  /* 0x00008f00706d7a23 */ /* 0x100fe400000108b2 */
[--C-:B------:R-:W-:Y:S02]  /*17fd0*/  FFMA.FTZ R110, R113, c[0x0][0x23c], -R178.reuse ;  /* 0x00008f00716e7a23 */ /* 0x100fe400000108b2 */
[----:B------:R-:W3:Y:S01]  /*17fe0*/  MUFU.EX2 R68, R68 ;  /* 0x0000004400447308 */ /* 0x000ee20000000800 */
[C---:B------:R-:W-:Y:S01]  /*17ff0*/  HMMA.16816.F32 R132, R20.reuse, R30, R132 ;  /* 0x0000001e1484723c */ /* 0x040fe20000001884 */
[----:B------:R-:W4:Y:S02]  /*18000*/  LDSM.16.MT88.4 R28, [R234+0xd800] ;  /* 0x00d80000ea1c783b */ /* 0x000f240000004200 */
[--C-:B------:R-:W-:Y:S02]  /*18010*/  FFMA.FTZ R112, R115, c[0x0][0x23c], -R165.reuse ;  /* 0x00008f0073707a23 */ /* 0x100fe400000108a5 */
[--C-:B------:R-:W-:Y:S02]  /*18020*/  FFMA.FTZ R113, R116, c[0x0][0x23c], -R178.reuse ;  /* 0x00008f0074717a23 */ /* 0x100fe400000108b2 */
[----:B------:R-:W-:Y:S01]  /*18030*/  FFMA.FTZ R40, R122, c[0x0][0x23c], -R165 ;  /* 0x00008f007a287a23 */ /* 0x000fe200000108a5 */
[C---:B-----5:R-:W-:Y:S01]  /*18040*/  HMMA.16816.F32 R136, R20.reuse, R32, R136 ;  /* 0x000000201488723c */ /* 0x060fe20000001888 */
[----:B------:R-:W-:Y:S03]  /*18050*/  MUFU.EX2 R69, R69 ;  /* 0x0000004500457308 */ /* 0x000fe60000000800 */
[----:B------:R-:W-:Y:S02]  /*18060*/  FADD.FTZ R41, R43, R41 ;  /* 0x000000292b297221 */ /* 0x000fe40000010000 */
[----:B------:R-:W-:Y:S02]  /*18070*/  FFMA.FTZ R43, R125, c[0x0][0x23c], -R178 ;  /* 0x00008f007d2b7a23 */ /* 0x000fe400000108b2 */
[C---:B------:R-:W-:Y:S01]  /*18080*/  HMMA.16816.F32 R16, R20.reuse, R34, R16 ;  /* 0x000000221410723c */ /* 0x040fe20000001810 */
[----:B------:R-:W5:Y:S02]  /*18090*/  LDSM.16.MT88.4 R32, [R233+0xd800] ;  /* 0x00d80000e920783b */ /* 0x000f640000004200 */
[----:B------:R-:W1:Y:S01]  /*180a0*/  MUFU.EX2 R70, R70 ;  /* 0x0000004600467308 */ /* 0x000e620000000800 */
[----:B------:R-:W-:Y:S02]  /*180b0*/  FADD.FTZ R44, R44, R41 ;  /* 0x000000292c2c7221 */ /* 0x000fe40000010000 */
[----:B------:R-:W-:Y:S02]  /*180c0*/  FFMA.FTZ R41, R123, c[0x0][0x23c], -R165 ;  /* 0x00008f007b297a23 */ /* 0x000fe400000108a5 */
[C---:B------:R-:W-:Y:S04]  /*180d0*/  HMMA.16816.F32 R140, R20.reuse, R36, R140 ;  /* 0x00000024148c723c */ /* 0x040fe8000000188c */
[----:B------:R-:W-:Y:S01]  /*180e0*/  FADD.FTZ R154, R42, R154 ;  /* 0x0000009a2a9a7221 */ /* 0x000fe20000010000 */
[----:B------:R-:W-:Y:S01]  /*180f0*/  MUFU.EX2 R71, R71 ;  /* 0x0000004700477308 */ /* 0x000fe20000000800 */
[----:B------:R-:W-:Y:S02]  /*18100*/  FFMA.FTZ R42, R124, c[0x0][0x23c], -R178 ;  /* 0x00008f007c2a7a23 */ /* 0x000fe400000108b2 */
[----:B------:R-:W-:Y:S01]  /*18110*/  HMMA.16816.F32 R144, R20, R38, R144 ;  /* 0x000000261490723c */ /* 0x000fe20000001890 */
[----:B------:R-:W3:Y:S03]  /*18120*/  LDSM.16.MT88.4 R36, [R232+0xd800] ;  /* 0x00d80000e824783b */ /* 0x000ee60000004200 */
[----:B------:R-:W-:Y:S02]  /*18130*/  FADD.FTZ R45, R45, R154 ;  /* 0x0000009a2d2d7221 */ /* 0x000fe40000010000 */
[----:B------:R-:W-:Y:S01]  /*18140*/  FADD.FTZ R44, R47, R44 ;  /* 0x0000002c2f2c7221 */ /* 0x000fe20000010000 */
[----:B------:R-:W3:Y:S01]  /*18150*/  MUFU.EX2 R72, R72 ;  /* 0x0000004800487308 */ /* 0x000ee20000000800 */
[----:B------:R-:W-:Y:S01]  /*18160*/  F2FP.PACK_AB R20, R60, R59 ;  /* 0x0000003b3c14723e */ /* 0x000fe200000000ff */
[----:B------:R-:W-:Y:S03]  /*18170*/  FADD.FTZ R45, R46, R45 ;  /* 0x0000002d2e2d7221 */ /* 0x000fe60000010000 */
[----:B------:R-:W-:Y:S01]  /*18180*/  F2FP.PACK_AB R21, R63, R61 ;  /* 0x0000003d3f15723e */ /* 0x000fe200000000ff */
[----:B------:R-:W-:Y:S01]  /*18190*/  FFMA.FTZ R46, R128, c[0x0][0x23c], -R178 ;  /* 0x00008f00802e7a23 */ /* 0x000fe200000108b2 */
[----:B------:R-:W-:Y:S01]  /*181a0*/  F2FP.PACK_AB R22, R62, R64 ;  /* 0x000000403e16723e */ /* 0x000fe200000000ff */
[----:B------:R-:W-:Y:S01]  /*181b0*/  FADD.FTZ R49, R49, R45 ;  /* 0x0000002d31317221 */ /* 0x000fe20000010000 */
[----:B-1----:R-:W-:Y:S01]  /*181c0*/  F2FP.PACK_AB R23, R66, R65 ;  /* 0x000000414217723e */ /* 0x002fe200000000ff */
[----:B------:R-:W-:Y:S01]  /*181d0*/  MUFU.EX2 R73, R73 ;  /* 0x0000004900497308 */ /* 0x000fe20000000800 */
[----:B------:R-:W-:Y:S02]  /*181e0*/  FFMA.FTZ R45, R127, c[0x0][0x23c], -R165 ;  /* 0x00008f007f2d7a23 */ /* 0x000fe400000108a5 */
[----:B------:R-:W-:Y:S02]  /*181f0*/  FADD.FTZ R44, R48, R44 ;  /* 0x0000002c302c7221 */ /* 0x000fe40000010000 */
[----:B------:R-:W-:Y:S01]  /*18200*/  FADD.FTZ R49, R50, R49 ;  /* 0x0000003132317221 */ /* 0x000fe20000010000 */
[C---:B--2---:R-:W-:Y:S03]  /*18210*/  HMMA.16816.F32 R4, R20.reuse, R24, R4 ;  /* 0x000000181404723c */ /* 0x044fe60000001804 */
[----:B------:R-:W-:Y:S01]  /*18220*/  FADD.FTZ R51, R51, R44 ;  /* 0x0000002c33337221 */ /* 0x000fe20000010000 */
[----:B------:R-:W1:Y:S01]  /*18230*/  MUFU.EX2 R74, R74 ;  /* 0x0000004a004a7308 */ /* 0x000e620000000800 */
[----:B------:R-:W-:Y:S02]  /*18240*/  FFMA.FTZ R44, R126, c[0x0][0x23c], -R165 ;  /* 0x00008f007e2c7a23 */ /* 0x000fe400000108a5 */
[----:B------:R-:W-:Y:S01]  /*18250*/  FADD.FTZ R54, R54, R49 ;  /* 0x0000003136367221 */ /* 0x000fe20000010000 */
[C---:B------:R-:W-:Y:S01]  /*18260*/  HMMA.16816.F32 R8, R20.reuse, R26, R8 ;  /* 0x0000001a1408723c */ /* 0x040fe20000001808 */
[----:B------:R-:W2:Y:S03]  /*18270*/  LDSM.16.MT88.4 R24, [R237+0xe000] ;  /* 0x00e00000ed18783b */ /* 0x000ea60000004200 */
[----:B------:R-:W-:Y:S02]  /*18280*/  FADD.FTZ R51, R52, R51 ;  /* 0x0000003334337221 */ /* 0x000fe40000010000 */
[----:B------:R-:W1:Y:S01]  /*18290*/  MUFU.EX2 R75, R75 ;  /* 0x0000004b004b7308 */ /* 0x000e620000000800 */
[----:B------:R-:W-:Y:S01]  /*182a0*/  FADD.FTZ R54, R53, R54 ;  /* 0x0000003635367221 */ /* 0x000fe20000010000 */
[C---:B----4-:R-:W-:Y:S04]  /*182b0*/  HMMA.16816.F32 R12, R20.reuse, R28, R12 ;  /* 0x0000001c140c723c */ /* 0x050fe8000000180c */
[----:B------:R-:W-:Y:S02]  /*182c0*/  FADD.FTZ R55, R55, R51 ;  /* 0x0000003337377221 */ /* 0x000fe40000010000 */
[----:B------:R-:W-:Y:S02]  /*182d0*/  FADD.FTZ R57, R57, R54 ;  /* 0x0000003639397221 */ /* 0x000fe40000010000 */
[C---:B------:R-:W-:Y:S01]  /*182e0*/  HMMA.16816.F32 R132, R20.reuse, R30, R132 ;  /* 0x0000001e1484723c */ /* 0x040fe20000001884 */
[----:B------:R-:W-:Y:S01]  /*182f0*/  MUFU.EX2 R76, R76 ;  /* 0x0000004c004c7308 */ /* 0x000fe20000000800 */
[----:B------:R-:W4:Y:S02]  /*18300*/  LDSM.16.MT88.4 R28, [R234+0xe000] ;  /* 0x00e00000ea1c783b */ /* 0x000f240000004200 */
[----:B------:R-:W-:Y:S02]  /*18310*/  FADD.FTZ R55, R56, R55 ;  /* 0x0000003738377221 */ /* 0x000fe40000010000 */
[----:B------:R-:W-:Y:S02]  /*18320*/  FADD.FTZ R57, R58, R57 ;  /* 0x000000393a397221 */ /* 0x000fe40000010000 */
[C---:B-----5:R-:W-:Y:S03]  /*18330*/  HMMA.16816.F32 R136, R20.reuse, R32, R136 ;  /* 0x000000201488723c */ /* 0x060fe60000001888 */
[----:B------:R-:W5:Y:S01]  /*18340*/  MUFU.EX2 R77, R77 ;  /* 0x0000004d004d7308 */ /* 0x000f620000000800 */
[----:B------:R-:W-:Y:S02]  /*18350*/  FADD.FTZ R59, R59, R55 ;  /* 0x000000373b3b7221 */ /* 0x000fe40000010000 */
[----:B------:R-:W-:Y:S02]  /*18360*/  FADD.FTZ R57, R61, R57 ;  /* 0x000000393d397221 */ /* 0x000fe40000010000 */
[C---:B------:R-:W-:Y:S01]  /*18370*/  HMMA.16816.F32 R16, R20.reuse, R34, R16 ;  /* 0x000000221410723c */ /* 0x040fe20000001810 */
[----:B------:R-:W4:Y:S03]  /*18380*/  LDSM.16.MT88.4 R32, [R233+0xe000] ;  /* 0x00e00000e920783b */ /* 0x000f260000004200 */
[----:B------:R-:W-:Y:S01]  /*18390*/  FADD.FTZ R59, R60, R59 ;  /* 0x0000003b3c3b7221 */ /* 0x000fe20000010000 */
[----:B------:R-:W1:Y:S01]  /*183a0*/  MUFU.EX2 R78, R78 ;  /* 0x0000004e004e7308 */ /* 0x000e620000000800 */
[----:B------:R-:W-:Y:S02]  /*183b0*/  FADD.FTZ R63, R63, R57 ;  /* 0x000000393f3f7221 */ /* 0x000fe40000010000 */
[C---:B---3--:R-:W-:Y:S04]  /*183c0*/  HMMA.16816.F32 R140, R20.reuse, R36, R140 ;  /* 0x00000024148c723c */ /* 0x048fe8000000188c */
[----:B------:R-:W-:Y:S02]  /*183d0*/  FADD.FTZ R64, R64, R59 ;  /* 0x0000003b40407221 */ /* 0x000fe40000010000 */
[----:B------:R-:W-:Y:S01]  /*183e0*/  FADD.FTZ R63, R65, R63 ;  /* 0x0000003f413f7221 */ /* 0x000fe20000010000 */
[----:B------:R-:W-:Y:S01]  /*183f0*/  MUFU.EX2 R79, R79 ;  /* 0x0000004f004f7308 */ /* 0x000fe20000000800 */
[----:B------:R-:W-:Y:S01]  /*18400*/  HMMA.16816.F32 R144, R20, R38, R144 ;  /* 0x000000261490723c */ /* 0x000fe20000001890 */
[----:B------:R-:W3:Y:S03]  /*18410*/  LDSM.16.MT88.4 R36, [R232+0xe000] ;  /* 0x00e00000e824783b */ /* 0x000ee60000004200 */
[----:B------:R-:W-:Y:S02]  /*18420*/  FADD.FTZ R64, R62, R64 ;  /* 0x000000403e407221 */ /* 0x000fe40000010000 */
[----:B------:R-:W-:Y:S01]  /*18430*/  FADD.FTZ R66, R66, R63 ;  /* 0x0000003f42427221 */ /* 0x000fe20000010000 */
[----:B------:R-:W-:Y:S01]  /*18440*/  F2FP.PACK_AB R20, R68, R67 ;  /* 0x000000434414723e */ /* 0x000fe200000000ff */
[----:B------:R-:W-:Y:S01]  /*18450*/  FADD.FTZ R64, R67, R64 ;  /* 0x0000004043407221 */ /* 0x000fe20000010000 */
[----:B------:R-:W-:Y:S01]  /*18460*/  F2FP.PACK_AB R21, R70, R69 ;  /* 0x000000454615723e */ /* 0x000fe200000000ff */
[----:B------:R-:W3:Y:S02]  /*18470*/  MUFU.EX2 R80, R80 ;  /* 0x0000005000507308 */ /* 0x000ee40000000800 */
[----:B------:R-:W-:Y:S01]  /*18480*/  F2FP.PACK_AB R22, R72, R71 ;  /* 0x000000474816723e */ /* 0x000fe200000000ff */
[----:B------:R-:W-:Y:S01]  /*18490*/  FADD.FTZ R66, R69, R66 ;  /* 0x0000004245427221 */ /* 0x000fe20000010000 */
[----:B-1----:R-:W-:Y:S01]  /*184a0*/  F2FP.PACK_AB R23, R74, R73 ;  /* 0x000000494a17723e */ /* 0x002fe200000000ff */
[----:B------:R-:W-:Y:S02]  /*184b0*/  FADD.FTZ R68, R68, R64 ;  /* 0x0000004044447221 */ /* 0x000fe40000010000 */
[----:B------:R-:W-:Y:S02]  /*184c0*/  FADD.FTZ R70, R70, R66 ;  /* 0x0000004246467221 */ /* 0x000fe40000010000 */
[----:B------:R-:W-:Y:S01]  /*184d0*/  FADD.FTZ R68, R71, R68 ;  /* 0x0000004447447221 */ /* 0x000fe20000010000 */
[----:B------:R-:W-:Y:S01]  /*184e0*/  MUFU.EX2 R81, R81 ;  /* 0x0000005100517308 */ /* 0x000fe20000000800 */
[C---:B--2---:R-:W-:Y:S03]  /*184f0*/  HMMA.16816.F32 R4, R20.reuse, R24, R4 ;  /* 0x000000181404723c */ /* 0x044fe60000001804 */
[----:B------:R-:W-:Y:S02]  /*18500*/  FADD.FTZ R70, R73, R70 ;  /* 0x0000004649467221 */ /* 0x000fe40000010000 */
[----:B------:R-:W-:Y:S02]  /*18510*/  FADD.FTZ R72, R72, R68 ;  /* 0x0000004448487221 */ /* 0x000fe40000010000 */
[----:B------:R-:W-:Y:S01]  /*18520*/  FADD.FTZ R74, R74, R70 ;  /* 0x000000464a4a7221 */ /* 0x000fe20000010000 */
[C---:B------:R-:W-:Y:S01]  /*18530*/  HMMA.16816.F32 R8, R20.reuse, R26, R8 ;  /* 0x0000001a1408723c */ /* 0x040fe20000001808 */
[----:B------:R-:W1:Y:S01]  /*18540*/  LDSM.16.MT88.4 R24, [R237+0xe800] ;  /* 0x00e80000ed18783b */ /* 0x000e620000004200 */
[----:B------:R-:W2:Y:S02]  /*18550*/  MUFU.EX2 R82, R82 ;  /* 0x0000005200527308 */ /* 0x000ea40000000800 */
[----:B------:R-:W-:Y:S02]  /*18560*/  FADD.FTZ R72, R75, R72 ;  /* 0x000000484b487221 */ /* 0x000fe40000010000 */
[----:B-----5:R-:W-:Y:S02]  /*18570*/  FADD.FTZ R74, R77, R74 ;  /* 0x0000004a4d4a7221 */ /* 0x020fe40000010000 */
[C---:B----4-:R-:W-:Y:S04]  /*18580*/  HMMA.16816.F32 R12, R20.reuse, R28, R12 ;  /* 0x0000001c140c723c */ /* 0x050fe8000000180c */
[----:B------:R-:W4:Y:S04]  /*18590*/  MUFU.EX2 R83, R83 ;  /* 0x0000005300537308 */ /* 0x000f280000000800 */
[C---:B------:R-:W-:Y:S01]  /*185a0*/  HMMA.16816.F32 R132, R20.reuse, R30, R132 ;  /* 0x0000001e1484723c */ /* 0x040fe20000001884 */
[----:B------:R-:W5:Y:S05]  /*185b0*/  LDSM.16.MT88.4 R28, [R234+0xe800] ;  /* 0x00e80000ea1c783b */ /* 0x000f6a0000004200 */
[----:B------:R-:W1:Y:S02]  /*185c0*/  MUFU.EX2 R84, R84 ;  /* 0x0000005400547308 */ /* 0x000e640000000800 */
[C---:B------:R-:W-:Y:S08]  /*185d0*/  HMMA.16816.F32 R136, R20.reuse, R32, R136 ;  /* 0x000000201488723c */ /* 0x040ff00000001888 */
[C---:B------:R-:W-:Y:S01]  /*185e0*/  HMMA.16816.F32 R16, R20.reuse, R34, R16 ;  /* 0x000000221410723c */ /* 0x040fe20000001810 */
[----:B------:R-:W4:Y:S01]  /*185f0*/  LDSM.16.MT88.4 R32, [R233+0xe800] ;  /* 0x00e80000e920783b */ /* 0x000f220000004200 */
[----:B------:R-:W-:Y:S06]  /*18600*/  MUFU.EX2 R85, R85 ;  /* 0x0000005500557308 */ /* 0x000fec0000000800 */
[C---:B---3--:R-:W-:Y:S04]  /*18610*/  HMMA.16816.F32 R140, R20.reuse, R36, R140 ;  /* 0x00000024148c723c */ /* 0x048fe8000000188c */
[----:B------:R-:W3:Y:S04]  /*18620*/  MUFU.EX2 R86, R86 ;  /* 0x0000005600567308 */ /* 0x000ee80000000800 */
[----:B------:R-:W-:Y:S01]  /*18630*/  HMMA.16816.F32 R144, R20, R38, R144 ;  /* 0x000000261490723c */ /* 0x000fe20000001890 */
[----:B------:R-:W3:Y:S05]  /*18640*/  LDSM.16.MT88.4 R36, [R232+0xe800] ;  /* 0x00e80000e824783b */ /* 0x000eea0000004200 */
[----:B------:R-:W-:Y:S01]  /*18650*/  MUFU.EX2 R87, R87 ;  /* 0x0000005700577308 */ /* 0x000fe20000000800 */
[C---:B------:R-:W-:Y:S01]  /*18660*/  F2FP.PACK_AB R20, R76.reuse, R75 ;  /* 0x0000004b4c14723e */ /* 0x040fe200000000ff */
[----:B------:R-:W-:Y:S01]  /*18670*/  FADD.FTZ R76, R76, R72 ;  /* 0x000000484c4c7221 */ /* 0x000fe20000010000 */
[----:B------:R-:W-:Y:S03]  /*18680*/  F2FP.PACK_AB R21, R78, R77 ;  /* 0x0000004d4e15723e */ /* 0x000fe600000000ff */
[----:B------:R-:W-:Y:S01]  /*18690*/  F2FP.PACK_AB R22, R80, R79 ;  /* 0x0000004f5016723e */ /* 0x000fe200000000ff */
[----:B------:R-:W-:Y:S01]  /*186a0*/  FADD.FTZ R78, R78, R74 ;  /* 0x0000004a4e4e7221 */ /* 0x000fe20000010000 */
[----:B--2---:R-:W-:Y:S01]  /*186b0*/  F2FP.PACK_AB R23, R82, R81 ;  /* 0x000000515217723e */ /* 0x004fe200000000ff */
[----:B------:R-:W-:Y:S01]  /*186c0*/  FADD.FTZ R76, R79, R76 ;  /* 0x0000004c4f4c7221 */ /* 0x000fe20000010000 */
[----:B------:R-:W2:Y:S01]  /*186d0*/  MUFU.EX2 R88, R88 ;  /* 0x0000005800587308 */ /* 0x000ea20000000800 */
[----:B------:R-:W-:Y:S02]  /*186e0*/  FADD.FTZ R78, R81, R78 ;  /* 0x0000004e514e7221 */ /* 0x000fe40000010000 */
[----:B------:R-:W-:Y:S02]  /*186f0*/  FADD.FTZ R80, R80, R76 ;  /* 0x0000004c50507221 */ /* 0x000fe40000010000 */
[C---:B-1----:R-:W-:Y:S03]  /*18700*/  HMMA.16816.F32 R4, R20.reuse, R24, R4 ;  /* 0x000000181404723c */ /* 0x042fe60000001804 */
[----:B------:R-:W-:Y:S02]  /*18710*/  FADD.FTZ R78, R82, R78 ;  /* 0x0000004e524e7221 */ /* 0x000fe40000010000 */
[----:B------:R-:W-:Y:S01]  /*18720*/  MUFU.EX2 R89, R89 ;  /* 0x0000005900597308 */ /* 0x000fe20000000800 */
[----:B----4-:R-:W-:Y:S02]  /*18730*/  FADD.FTZ R80, R83, R80 ;  /* 0x0000005053507221 */ /* 0x010fe40000010000 */
[C---:B------:R-:W-:Y:S01]  /*18740*/  HMMA.16816.F32 R8, R20.reuse, R26, R8 ;  /* 0x0000001a1408723c */ /* 0x040fe20000001808 */
[----:B------:R-:W1:Y:S06]  /*18750*/  LDSM.16.MT88.4 R24, [R237+0xf000] ;  /* 0x00f00000ed18783b */ /* 0x000e6c0000004200 */
[----:B------:R-:W4:Y:S01]  /*18760*/  MUFU.EX2 R90, R90 ;  /* 0x0000005a005a7308 */ /* 0x000f220000000800 */
[C---:B-----5:R-:W-:Y:S08]  /*18770*/  HMMA.16816.F32 R12, R20.reuse, R28, R12 ;  /* 0x0000001c140c723c */ /* 0x060ff0000000180c */
[C---:B------:R-:W-:Y:S01]  /*18780*/  HMMA.16816.F32 R132, R20.reuse, R30, R132 ;  /* 0x0000001e1484723c */ /* 0x040fe20000001884 */
[----:B------:R-:W5:Y:S01]  /*18790*/  LDSM.16.MT88.4 R28, [R234+0xf000] ;  /* 0x00f00000ea1c783b */ /* 0x000f620000004200 */
[----:B------:R-:W1:Y:S06]  /*187a0*/  MUFU.EX2 R91, R91 ;  /* 0x0000005b005b7308 */ /* 0x000e6c0000000800 */
[C---:B------:R-:W-:Y:S04]  /*187b0*/  HMMA.16816.F32 R136, R20.reuse, R32, R136 ;  /* 0x000000201488723c */ /* 0x040fe80000001888 */
[----:B------:R-:W1:Y:S04]  /*187c0*/  MUFU.EX2 R93, R93 ;  /* 0x0000005d005d7308 */ /* 0x000e680000000800 */
[C---:B------:R-:W-:Y:S01]  /*187d0*/  HMMA.16816.F32 R16, R20.reuse, R34, R16 ;  /* 0x000000221410723c */ /* 0x040fe20000001810 */
[----:B------:R-:W5:Y:S05]  /*187e0*/  LDSM.16.MT88.4 R32, [R233+0xf000] ;  /* 0x00f00000e920783b */ /* 0x000f6a0000004200 */
[----:B------:R-:W-:Y:S02]  /*187f0*/  MUFU.EX2 R155, R155 ;  /* 0x0000009b009b7308 */ /* 0x000fe40000000800 */
[C---:B---3--:R-:W-:Y:S08]  /*18800*/  HMMA.16816.F32 R140, R20.reuse, R36, R140 ;  /* 0x00000024148c723c */ /* 0x048ff0000000188c */
[----:B------:R-:W-:Y:S01]  /*18810*/  HMMA.16816.F32 R144, R20, R38, R144 ;  /* 0x000000261490723c */ /* 0x000fe20000001890 */
[----:B------:R-:W3:Y:S01]  /*18820*/  LDSM.16.MT88.4 R36, [R232+0xf000] ;  /* 0x00f00000e824783b */ /* 0x000ee20000004200 */
[----:B------:R-:W3:Y:S05]  /*18830*/  MUFU.EX2 R92, R92 ;  /* 0x0000005c005c7308 */ /* 0x000eea0000000800 */
[C---:B------:R-:W-:Y:S01]  /*18840*/  F2FP.PACK_AB R20, R84.reuse, R83 ;  /* 0x000000535414723e */ /* 0x040fe200000000ff */
[----:B------:R-:W-:Y:S01]  /*18850*/  FADD.FTZ R84, R84, R80 ;  /* 0x0000005054547221 */ /* 0x000fe20000010000 */
[----:B------:R-:W-:Y:S03]  /*18860*/  F2FP.PACK_AB R21, R86, R85 ;  /* 0x000000555615723e */ /* 0x000fe600000000ff */
[----:B--2---:R-:W-:Y:S01]  /*18870*/  F2FP.PACK_AB R22, R88, R87 ;  /* 0x000000575816723e */ /* 0x004fe200000000ff */
[----:B------:R-:W-:Y:S01]  /*18880*/  MUFU.EX2 R94, R94 ;  /* 0x0000005e005e7308 */ /* 0x000fe20000000800 */
[----:B----4-:R-:W-:Y:S01]  /*18890*/  F2FP.PACK_AB R23, R90, R89 ;  /* 0x000000595a17723e */ /* 0x010fe200000000ff */
[----:B------:R-:W-:Y:S02]  /*188a0*/  FADD.FTZ R85, R85, R78 ;  /* 0x0000004e55557221 */ /* 0x000fe40000010000 */
[----:B------:R-:W-:Y:S02]  /*188b0*/  FADD.FTZ R84, R87, R84 ;  /* 0x0000005457547221 */ /* 0x000fe40000010000 */
[----:B------:R-:W-:Y:S02]  /*188c0*/  FADD.FTZ R85, R86, R85 ;  /* 0x0000005556557221 */ /* 0x000fe40000010000 */
[C---:B-1----:R-:W-:Y:S02]  /*188d0*/  HMMA.16816.F32 R4, R20.reuse, R24, R4 ;  /* 0x000000181404723c */ /* 0x042fe40000001804 */
[----:B------:R-:W1:Y:S01]  /*188e0*/  MUFU.EX2 R95, R95 ;  /* 0x0000005f005f7308 */ /* 0x000e620000000800 */
[----:B------:R-:W-:Y:S02]  /*188f0*/  FADD.FTZ R89, R89, R85 ;  /* 0x0000005559597221 */ /* 0x000fe40000010000 */
[----:B------:R-:W-:Y:S02]  /*18900*/  FADD.FTZ R88, R88, R84 ;  /* 0x0000005458587221 */ /* 0x000fe40000010000 */
[----:B------:R-:W-:Y:S01]  /*18910*/  FADD.FTZ R89, R90, R89 ;  /* 0x000000595a597221 */ /* 0x000fe20000010000 */
[C---:B------:R-:W-:Y:S01]  /*18920*/  HMMA.16816.F32 R8, R20.reuse, R26, R8 ;  /* 0x0000001a1408723c */ /* 0x040fe20000001808 */
[----:B------:R-:W2:Y:S03]  /*18930*/  LDSM.16.MT88.4 R24, [R237+0xf800] ;  /* 0x00f80000ed18783b */ /* 0x000ea60000004200 */
[----:B------:R-:W-:Y:S01]  /*18940*/  MUFU.EX2 R96, R96 ;  /* 0x0000006000607308 */ /* 0x000fe20000000800 */
[----:B------:R-:W-:Y:S03]  /*18950*/  FADD.FTZ R88, R91, R88 ;  /* 0x000000585b587221 */ /* 0x000fe60000010000 */
[C---:B-----5:R-:W-:Y:S06]  /*18960*/  HMMA.16816.F32 R12, R20.reuse, R28, R12 ;  /* 0x0000001c140c723c */ /* 0x060fec000000180c */
[----:B------:R-:W4:Y:S02]  /*18970*/  MUFU.EX2 R97, R97 ;  /* 0x0000006100617308 */ /* 0x000f240000000800 */
[C---:B------:R-:W-:Y:S01]  /*18980*/  HMMA.16816.F32 R132, R20.reuse, R30, R132 ;  /* 0x0000001e1484723c */ /* 0x040fe20000001884 */
[----:B------:R-:W5:Y:S07]  /*18990*/  LDSM.16.MT88.4 R28, [R234+0xf800] ;  /* 0x00f80000ea1c783b */ /* 0x000f6e0000004200 */
[C---:B------:R-:W-:Y:S01]  /*189a0*/  HMMA.16816.F32 R136, R20.reuse, R32, R136 ;  /* 0x000000201488723c */ /* 0x040fe20000001888 */
[----:B------:R-:W-:Y:S07]  /*189b0*/  MUFU.EX2 R99, R99 ;  /* 0x0000006300637308 */ /* 0x000fee0000000800 */
[C---:B------:R-:W-:Y:S01]  /*189c0*/  HMMA.16816.F32 R16, R20.reuse, R34, R16 ;  /* 0x000000221410723c */ /* 0x040fe20000001810 */
[----:B------:R-:W5:Y:S02]  /*189d0*/  LDSM.16.MT88.4 R32, [R233+0xf800] ;  /* 0x00f80000e920783b */ /* 0x000f640000004200 */
[----:B------:R-:W1:Y:S05]  /*189e0*/  MUFU.EX2 R98, R98 ;  /* 0x0000006200627308 */ /* 0x000e6a0000000800 */
[C---:B---3--:R-:W-:Y:S05]  /*189f0*/  HMMA.16816.F32 R140, R20.reuse, R36, R140 ;  /* 0x00000024148c723c */ /* 0x048fea000000188c */
[----:B------:R-:W-:Y:S03]  /*18a00*/  MUFU.EX2 R100, R100 ;  /* 0x0000006400647308 */ /* 0x000fe60000000800 */
[----:B------:R-:W-:Y:S01]  /*18a10*/  HMMA.16816.F32 R144, R20, R38, R144 ;  /* 0x000000261490723c */ /* 0x000fe20000001890 */
[----:B------:R-:W3:Y:S06]  /*18a20*/  LDSM.16.MT88.4 R36, [R232+0xf800] ;  /* 0x00f80000e824783b */ /* 0x000eec0000004200 */
[----:B------:R-:W-:Y:S01]  /*18a30*/  F2FP.PACK_AB R20, R93, R91 ;  /* 0x0000005b5d14723e */ /* 0x000fe200000000ff */
[----:B------:R-:W3:Y:S01]  /*18a40*/  MUFU.EX2 R101, R101 ;  /* 0x0000006500657308 */ /* 0x000ee20000000800 */
[C---:B------:R-:W-:Y:S03]  /*18a50*/  F2FP.PACK_AB R21, R92.reuse, R155 ;  /* 0x0000009b5c15723e */ /* 0x040fe600000000ff */
[----:B-1----:R-:W-:Y:S01]  /*18a60*/  F2FP.PACK_AB R22, R95, R94 ;  /* 0x0000005e5f16723e */ /* 0x002fe200000000ff */
[----:B------:R-:W-:Y:S01]  /*18a70*/  FADD.FTZ R155, R155, R89 ;  /* 0x000000599b9b7221 */ /* 0x000fe20000010000 */
[----:B----4-:R-:W-:Y:S01]  /*18a80*/  F2FP.PACK_AB R23, R97, R96 ;  /* 0x000000606117723e */ /* 0x010fe200000000ff */
[----:B------:R-:W-:Y:S02]  /*18a90*/  FADD.FTZ R93, R93, R88 ;  /* 0x000000585d5d7221 */ /* 0x000fe40000010000 */
[----:B------:R-:W-:Y:S01]  /*18aa0*/  FADD.FTZ R155, R92, R155 ;  /* 0x0000009b5c9b7221 */ /* 0x000fe20000010000 */
[----:B------:R-:W-:Y:S01]  /*18ab0*/  MUFU.EX2 R102, R102 ;  /* 0x0000006600667308 */ /* 0x000fe20000000800 */
[----:B------:R-:W-:Y:S02]  /*18ac0*/  FADD.FTZ R93, R94, R93 ;  /* 0x0000005d5e5d7221 */ /* 0x000fe40000010000 */
[C---:B--2---:R-:W-:Y:S03]  /*18ad0*/  HMMA.16816.F32 R4, R20.reuse, R24, R4 ;  /* 0x000000181404723c */ /* 0x044fe60000001804 */
[----:B------:R-:W-:Y:S02]  /*18ae0*/  FADD.FTZ R96, R96, R155 ;  /* 0x0000009b60607221 */ /* 0x000fe40000010000 */
[----:B------:R-:W-:Y:S02]  /*18af0*/  FADD.FTZ R93, R95, R93 ;  /* 0x0000005d5f5d7221 */ /* 0x000fe40000010000 */
[----:B------:R-:W1:Y:S01]  /*18b00*/  MUFU.EX2 R103, R103 ;  /* 0x0000006700677308 */ /* 0x000e620000000800 */
[C---:B------:R-:W-:Y:S01]  /*18b10*/  HMMA.16816.F32 R8, R20.reuse, R26, R8 ;  /* 0x0000001a1408723c */ /* 0x040fe20000001808 */
[----:B------:R-:W2:Y:S03]  /*18b20*/  LDSM.16.MT88.4 R24, [R237+0x10000] ;  /* 0x01000000ed18783b */ /* 0x000ea60000004200 */
[----:B------:R-:W-:Y:S04]  /*18b30*/  FADD.FTZ R96, R97, R96 ;  /* 0x0000006061607221 */ /* 0x000fe80000010000 */
[C---:B-----5:R-:W-:Y:S01]  /*18b40*/  HMMA.16816.F32 R12, R20.reuse, R28, R12 ;  /* 0x0000001c140c723c */ /* 0x060fe2000000180c */
[----:B------:R-:W-:Y:S07]  /*18b50*/  MUFU.EX2 R104, R104 ;  /* 0x0000006800687308 */ /* 0x000fee0000000800 */
[C---:B------:R-:W-:Y:S01]  /*18b60*/  HMMA.16816.F32 R132, R20.reuse, R30, R132 ;  /* 0x0000001e1484723c */ /* 0x040fe20000001884 */
[----:B------:R-:W4:Y:S02]  /*18b70*/  LDSM.16.MT88.4 R28, [R234+0x10000] ;  /* 0x01000000ea1c783b */ /* 0x000f240000004200 */
[----:B------:R-:W5:Y:S05]  /*18b80*/  MUFU.EX2 R105, R105 ;  /* 0x0000006900697308 */ /* 0x000f6a0000000800 */
[C---:B------:R-:W-:Y:S05]  /*18b90*/  HMMA.16816.F32 R136, R20.reuse, R32, R136 ;  /* 0x000000201488723c */ /* 0x040fea0000001888 */
[----:B------:R1:W-:Y:S03]  /*18ba0*/  MUFU.EX2 R3, R111 ;  /* 0x0000006f00037308 */ /* 0x0003e60000000800 */
[C---:B------:R-:W-:Y:S01]  /*18bb0*/  HMMA.16816.F32 R16, R20.reuse, R34, R16 ;  /* 0x000000221410723c */ /* 0x040fe20000001810 */
[----:B------:R-:W4:Y:S06]  /*18bc0*/  LDSM.16.MT88.4 R32, [R233+0x10000] ;  /* 0x01000000e920783b */ /* 0x000f2c0000004200 */
[----:B------:R-:W-:Y:S01]  /*18bd0*/  MUFU.EX2 R106, R106 ;  /* 0x0000006a006a7308 */ /* 0x000fe20000000800 */
[C---:B---3--:R-:W-:Y:S08]  /*18be0*/  HMMA.16816.F32 R140, R20.reuse, R36, R140 ;  /* 0x00000024148c723c */ /* 0x048ff0000000188c */
[----:B------:R-:W-:Y:S01]  /*18bf0*/  HMMA.16816.F32 R144, R20, R38, R144 ;  /* 0x000000261490723c */ /* 0x000fe20000001890 */
[----:B------:R-:W3:Y:S01]  /*18c00*/  LDSM.16.MT88.4 R36, [R232+0x10000] ;  /* 0x01000000e824783b */ /* 0x000ee20000004200 */
[----:B------:R-:W3:Y:S02]  /*18c10*/  MUFU.EX2 R107, R107 ;  /* 0x0000006b006b7308 */ /* 0x000ee40000000800 */
[----:B-1----:R-:W-:Y:S03]  /*18c20*/  FFMA.FTZ R111, R114, c[0x0][0x23c], -R165 ;  /* 0x00008f00726f7a23 */ /* 0x002fe600000108a5 */
[----:B------:R-:W-:Y:S01]  /*18c30*/  F2FP.PACK_AB R20, R98, R99 ;  /* 0x000000636214723e */ /* 0x000fe200000000ff */
[----:B------:R-:W-:Y:S01]  /*18c40*/  FFMA.FTZ R114, R117, c[0x0][0x23c], -R178 ;  /* 0x00008f0075727a23 */ /* 0x000fe200000108b2 */
[----:B------:R-:W-:Y:S03]  /*18c50*/  F2FP.PACK_AB R21, R101, R100 ;  /* 0x000000646515723e */ /* 0x000fe600000000ff */
[----:B------:R-:W-:Y:S01]  /*18c60*/  F2FP.PACK_AB R22, R103, R102 ;  /* 0x000000666716723e */ /* 0x000fe200000000ff */
[----:B------:R-:W1:Y:S01]  /*18c70*/  MUFU.EX2 R108, R108 ;  /* 0x0000006c006c7308 */ /* 0x000e620000000800 */
[----:B-----5:R-:W-:Y:S01]  /*18c80*/  F2FP.PACK_AB R23, R105, R104 ;  /* 0x000000686917723e */ /* 0x020fe200000000ff */
[----:B------:R-:W-:Y:S02]  /*18c90*/  FADD.FTZ R99, R99, R93 ;  /* 0x0000005d63637221 */ /* 0x000fe40000010000 */
[----:B------:R-:W-:Y:S02]  /*18ca0*/  FADD.FTZ R100, R100, R96 ;  /* 0x0000006064647221 */ /* 0x000fe40000010000 */
[----:B------:R-:W-:Y:S02]  /*18cb0*/  FADD.FTZ R99, R98, R99 ;  /* 0x0000006362637221 */ /* 0x000fe40000010000 */
[C---:B--2---:R-:W-:Y:S02]  /*18cc0*/  HMMA.16816.F32 R4, R20.reuse, R24, R4 ;  /* 0x000000181404723c */ /* 0x044fe40000001804 */
[----:B------:R-:W-:Y:S01]  /*18cd0*/  MUFU.EX2 R109, R109 ;  /* 0x0000006d006d7308 */ /* 0x000fe20000000800 */
[----:B------:R-:W-:Y:S02]  /*18ce0*/  FADD.FTZ R100, R101, R100 ;  /* 0x0000006465647221 */ /* 0x000fe40000010000 */
[----:B------:R-:W-:Y:S02]  /*18cf0*/  FADD.FTZ R102, R102, R99 ;  /* 0x0000006366667221 */ /* 0x000fe40000010000 */
[----:B------:R-:W-:Y:S01]  /*18d00*/  FADD.FTZ R104, R104, R100 ;  /* 0x0000006468687221 */ /* 0x000fe20000010000 */
[C---:B------:R-:W-:Y:S01]  /*18d10*/  HMMA.16816.F32 R8, R20.reuse, R26, R8 ;  /* 0x0000001a1408723c */ /* 0x040fe20000001808 */
[----:B------:R-:W2:Y:S03]  /*18d20*/  LDSM.16.MT88.4 R24, [R237+0x10800] ;  /* 0x01080000ed18783b */ /* 0x000ea60000004200 */
[----:B------:R-:W5:Y:S01]  /*18d30*/  MUFU.EX2 R110, R110 ;  /* 0x0000006e006e7308 */ /* 0x000f620000000800 */
[----:B------:R-:W-:Y:S02]  /*18d40*/  FADD.FTZ R102, R103, R102 ;  /* 0x0000006667667221 */ /* 0x000fe40000010000 */
[----:B------:R-:W-:Y:S01]  /*18d50*/  FADD.FTZ R104, R105, R104 ;  /* 0x0000006869687221 */ /* 0x000fe20000010000 */
[C---:B----4-:R-:W-:Y:S06]  /*18d60*/  HMMA.16816.F32 R12, R20.reuse, R28, R12 ;  /* 0x0000001c140c723c */ /* 0x050fec000000180c */
[----:B------:R-:W-:Y:S02]  /*18d70*/  MUFU.EX2 R111, R111 ;  /* 0x0000006f006f7308 */ /* 0x000fe40000000800 */
[C---:B------:R-:W-:Y:S01]  /*18d80*/  HMMA.16816.F32 R132, R20.reuse, R30, R132 ;  /* 0x0000001e1484723c */ /* 0x040fe20000001884 */
[----:B------:R-:W4:Y:S07]  /*18d90*/  LDSM.16.MT88.4 R28, [R234+0x10800] ;  /* 0x01080000ea1c783b */ /* 0x000f2e0000004200 */
[C---:B------:R-:W-:Y:S01]  /*18da0*/  HMMA.16816.F32 R136, R20.reuse, R32, R136 ;  /* 0x000000201488723c */ /* 0x040fe20000001888 */
[----:B------:R-:W1:Y:S07]  /*18db0*/  MUFU.EX2 R112, R112 ;  /* 0x0000007000707308 */ /* 0x000e6e0000000800 */
[C---:B------:R-:W-:Y:S01]  /*18dc0*/  HMMA.16816.F32 R16, R20.reuse, R34, R16 ;  /* 0x000000221410723c */ /* 0x040fe20000001810 */
[----:B------:R-:W4:Y:S02]  /*18dd0*/  LDSM.16.MT88.4 R32, [R233+0x10800] ;  /* 0x01080000e920783b */ /* 0x000f240000004200 */
[----:B------:R-:W-:Y:S05]  /*18de0*/  MUFU.EX2 R113, R113 ;  /* 0x0000007100717308 */ /* 0x000fea0000000800 */
[C---:B---3--:R-:W-:Y:S05]  /*18df0*/  HMMA.16816.F32 R140, R20.reuse, R36, R140 ;  /* 0x00000024148c723c */ /* 0x048fea000000188c */
[----:B------:R-:W3:Y:S02]  /*18e00*/  MUFU.EX2 R114, R114 ;  /* 0x0000007200727308 */ /* 0x000ee40000000800 */
[----:B------:R-:W-:Y:S01]  /*18e10*/  FFMA.FTZ R37, R119, c[0x0][0x23c], -R165 ;  /* 0x00008f0077257a23 */ /* 0x000fe200000108a5 */
[----:B------:R-:W-:Y:S07]  /*18e20*/  HMMA.16816.F32 R144, R20, R38, R144 ;  /* 0x000000261490723c */ /* 0x000fee0000001890 */
[----:B------:R-:W-:Y:S01]  /*18e30*/  F2FP.PACK_AB R20, R107, R106 ;  /* 0x0000006a6b14723e */ /* 0x000fe200000000ff */
[----:B------:R-:W-:Y:S01]  /*18e40*/  MUFU.EX2 R36, R118 ;  /* 0x0000007600247308 */ /* 0x000fe20000000800 */
[----:B-1----:R-:W-:Y:S03]  /*18e50*/  F2FP.PACK_AB R21, R3, R108 ;  /* 0x0000006c0315723e */ /* 0x002fe600000000ff */
[----:B-----5:R-:W-:Y:S01]  /*18e60*/  F2FP.PACK_AB R22, R110, R109 ;  /* 0x0000006d6e16723e */ /* 0x020fe200000000ff */
[--C-:B------:R-:W-:Y:S01]  /*18e70*/  FFMA.FTZ R38, R120, c[0x0][0x23c], -R178.reuse ;  /* 0x00008f0078267a23 */ /* 0x100fe200000108b2 */
[----:B------:R-:W-:Y:S01]  /*18e80*/  F2FP.PACK_AB R23, R112, R111 ;  /* 0x0000006f7017723e */ /* 0x000fe200000000ff */
[--C-:B------:R-:W-:Y:S02]  /*18e90*/  FFMA.FTZ R39, R121, c[0x0][0x23c], -R178.reuse ;  /* 0x00008f0079277a23 */ /* 0x100fe400000108b2 */
[----:B------:R-:W-:Y:S01]  /*18ea0*/  FFMA.FTZ R178, R129, c[0x0][0x23c], -R178 ;  /* 0x00008f0081b27a23 */ /* 0x000fe200000108b2 */
[----:B------:R-:W1:Y:S01]  /*18eb0*/  MUFU.EX2 R37, R37 ;  /* 0x0000002500257308 */ /* 0x000e620000000800 */
[----:B------:R-:W-:Y:S02]  /*18ec0*/  FADD.FTZ R106, R106, R102 ;  /* 0x000000666a6a7221 */ /* 0x000fe40000010000 */
[C---:B--2---:R-:W-:Y:S03]  /*18ed0*/  HMMA.16816.F32 R4, R20.reuse, R24, R4 ;  /* 0x000000181404723c */ /* 0x044fe60000001804 */
[----:B------:R-:W-:Y:S02]  /*18ee0*/  FADD.FTZ R108, R108, R104 ;  /* 0x000000686c6c7221 */ /* 0x000fe40000010000 */
[----:B------:R-:W-:Y:S02]  /*18ef0*/  FADD.FTZ R106, R107, R106 ;  /* 0x0000006a6b6a7221 */ /* 0x000fe40000010000 */
[----:B------:R-:W-:Y:S01]  /*18f00*/  MUFU.EX2 R38, R38 ;  /* 0x0000002600267308 */ /* 0x000fe20000000800 */
[C---:B------:R-:W-:Y:S01]  /*18f10*/  HMMA.16816.F32 R8, R20.reuse, R26, R8 ;  /* 0x0000001a1408723c */ /* 0x040fe20000001808 */
[----:B------:R-:W2:Y:S03]  /*18f20*/  LDSM.16.MT88.4 R24, [R232+0x10800] ;  /* 0x01080000e818783b */ /* 0x000ea60000004200 */
[----:B------:R-:W-:Y:S01]  /*18f30*/  FADD.FTZ R108, R3, R108 ;  /* 0x0000006c036c7221 */ /* 0x000fe20000010000 */
[----:B------:R-:W-:Y:S01]  /*18f40*/  MOV R3, R0 ;  /* 0x0000000000037202 */ /* 0x000fe20000000f00 */
[----:B------:R-:W-:Y:S02]  /*18f50*/  FADD.FTZ R109, R109, R106 ;  /* 0x0000006a6d6d7221 */ /* 0x000fe40000010000 */
[C---:B----4-:R-:W-:Y:S01]  /*18f60*/  HMMA.16816.F32 R12, R20.reuse, R28, R12 ;  /* 0x0000001c140c723c */ /* 0x050fe2000000180c */
[----:B------:R-:W4:Y:S03]  /*18f70*/  MUFU.EX2 R39, R39 ;  /* 0x0000002700277308 */ /* 0x000f260000000800 */
[----:B------:R-:W-:Y:S02]  /*18f80*/  FADD.FTZ R111, R111, R108 ;  /* 0x0000006c6f6f7221 */ /* 0x000fe40000010000 */
[----:B------:R-:W-:Y:S02]  /*18f90*/  FADD.FTZ R109, R110, R109 ;  /* 0x0000006d6e6d7221 */ /* 0x000fe40000010000 */
[C---:B------:R-:W-:Y:S01]  /*18fa0*/  HMMA.16816.F32 R132, R20.reuse, R30, R132 ;  /* 0x0000001e1484723c */ /* 0x040fe20000001884 */
[----:B------:R-:W5:Y:S02]  /*18fb0*/  LDSM.16.MT88.4 R28, [R237+0x11000] ;  /* 0x01100000ed1c783b */ /* 0x000f640000004200 */
[----:B------:R-:W-:Y:S01]  /*18fc0*/  MUFU.EX2 R40, R40 ;  /* 0x0000002800287308 */ /* 0x000fe20000000800 */
[----:B------:R-:W-:Y:S04]  /*18fd0*/  FADD.FTZ R111, R112, R111 ;  /* 0x0000006f706f7221 */ /* 0x000fe80000010000 */
[C---:B------:R-:W-:Y:S05]  /*18fe0*/  HMMA.16816.F32 R136, R20.reuse, R32, R136 ;  /* 0x000000201488723c */ /* 0x040fea0000001888 */
[----:B------:R-:W1:Y:S03]  /*18ff0*/  MUFU.EX2 R41, R41 ;  /* 0x0000002900297308 */ /* 0x000e660000000800 */
[C---:B------:R-:W-:Y:S01]  /*19000*/  HMMA.16816.F32 R16, R20.reuse, R34, R16 ;  /* 0x000000221410723c */ /* 0x040fe20000001810 */
[----:B------:R-:W5:Y:S06]  /*19010*/  LDSM.16.MT88.4 R32, [R234+0x11000] ;  /* 0x01100000ea20783b */ /* 0x000f6c0000004200 */
[----:B------:R-:W-:Y:S01]  /*19020*/  MUFU.EX2 R42, R42 ;  /* 0x0000002a002a7308 */ /* 0x000fe20000000800 */
[C---:B--2---:R-:W-:Y:S08]  /*19030*/  HMMA.16816.F32 R140, R20.reuse, R24, R140 ;  /* 0x00000018148c723c */ /* 0x044ff0000000188c */
[----:B------:R-:W-:Y:S01]  /*19040*/  HMMA.16816.F32 R144, R20, R26, R144 ;  /* 0x0000001a1490723c */ /* 0x000fe20000001890 */
[----:B------:R-:W2:Y:S01]  /*19050*/  LDSM.16.MT88.4 R24, [R233+0x11000] ;  /* 0x01100000e918783b */ /* 0x000ea20000004200 */
[----:B------:R-:W2:Y:S05]  /*19060*/  MUFU.EX2 R43, R43 ;  /* 0x0000002b002b7308 */ /* 0x000eaa0000000800 */
[----:B---3--:R-:W-:Y:S01]  /*19070*/  F2FP.PACK_AB R20, R114, R113 ;  /* 0x000000717214723e */ /* 0x008fe200000000ff */
[----:B------:R-:W-:Y:S01]  /*19080*/  FADD.FTZ R113, R113, R109 ;  /* 0x0000006d71717221 */ /* 0x000fe20000010000 */
[----:B-1----:R-:W-:Y:S03]  /*19090*/  F2FP.PACK_AB R21, R37, R36 ;  /* 0x000000242515723e */ /* 0x002fe600000000ff */
[----:B----4-:R-:W-:Y:S01]  /*190a0*/  F2FP.PACK_AB R22, R39, R38 ;  /* 0x000000262716723e */ /* 0x010fe200000000ff */
[----:B------:R-:W-:Y:S01]  /*190b0*/  MUFU.EX2 R44, R44 ;  /* 0x0000002c002c7308 */ /* 0x000fe20000000800 */
[----:B------:R-:W-:Y:S01]  /*190c0*/  F2FP.PACK_AB R23, R41, R40 ;  /* 0x000000282917723e */ /* 0x000fe200000000ff */
[----:B------:R-:W-:Y:S02]  /*190d0*/  FADD.FTZ R36, R36, R111 ;  /* 0x0000006f24247221 */ /* 0x000fe40000010000 */
[----:B------:R-:W-:Y:S02]  /*190e0*/  FADD.FTZ R113, R114, R113 ;  /* 0x0000007172717221 */ /* 0x000fe40000010000 */
[----:B------:R-:W-:Y:S02]  /*190f0*/  FADD.FTZ R36, R37, R36 ;  /* 0x0000002425247221 */ /* 0x000fe40000010000 */
[C---:B-----5:R-:W-:Y:S02]  /*19100*/  HMMA.16816.F32 R4, R20.reuse, R28, R4 ;  /* 0x0000001c1404723c */ /* 0x060fe40000001804 */
[----:B------:R-:W1:Y:S01]  /*19110*/  MUFU.EX2 R45, R45 ;  /* 0x0000002d002d7308 */ /* 0x000e620000000800 */
[----:B------:R-:W-:Y:S02]  /*19120*/  FADD.FTZ R38, R38, R113 ;  /* 0x0000007126267221 */ /* 0x000fe40000010000 */
[----:B------:R-:W-:Y:S02]  /*19130*/  FADD.FTZ R40, R40, R36 ;  /* 0x0000002428287221 */ /* 0x000fe40000010000 */
[----:B------:R-:W-:Y:S01]  /*19140*/  FADD.FTZ R38, R39, R38 ;  /* 0x0000002627267221 */ /* 0x000fe20000010000 */
[C---:B------:R-:W-:Y:S01]  /*19150*/  HMMA.16816.F32 R8, R20.reuse, R30, R8 ;  /* 0x0000001e1408723c */ /* 0x040fe20000001808 */
[----:B------:R-:W3:Y:S03]  /*19160*/  LDSM.16.MT88.4 R28, [R232+0x11000] ;  /* 0x01100000e81c783b */ /* 0x000ee60000004200 */
[----:B------:R-:W-:Y:S01]  /*19170*/  MUFU.EX2 R46, R46 ;  /* 0x0000002e002e7308 */ /* 0x000fe20000000800 */
[----:B------:R-:W-:Y:S03]  /*19180*/  FADD.FTZ R40, R41, R40 ;  /* 0x0000002829287221 */ /* 0x000fe60000010000 */
[C---:B------:R-:W-:Y:S06]  /*19190*/  HMMA.16816.F32 R12, R20.reuse, R32, R12 ;  /* 0x00000020140c723c */ /* 0x040fec000000180c */
[----:B------:R-:W4:Y:S01]  /*191a0*/  MUFU.EX2 R178, R178 ;  /* 0x000000b200b27308 */ /* 0x000f220000000800 */
[--C-:B------:R-:W-:Y:S01]  /*191b0*/  FFMA.FTZ R32, R130, c[0x0][0x23c], -R165.reuse ;  /* 0x00008f0082207a23 */ /* 0x100fe200000108a5 */
[C---:B------:R-:W-:Y:S04]  /*191c0*/  HMMA.16816.F32 R132, R20.reuse, R34, R132 ;  /* 0x000000221484723c */ /* 0x040fe80000001884 */
[----:B------:R-:W-:Y:S04]  /*191d0*/  FFMA.FTZ R165, R131, c[0x0][0x23c], -R165 ;  /* 0x00008f0083a57a23 */ /* 0x000fe800000108a5 */
[C---:B--2---:R-:W-:Y:S01]  /*191e0*/  HMMA.16816.F32 R136, R20.reuse, R24, R136 ;  /* 0x000000181488723c */ /* 0x044fe20000001888 */
[----:B------:R-:W-:Y:S07]  /*191f0*/  MUFU.EX2 R32, R32 ;  /* 0x0000002000207308 */ /* 0x000fee0000000800 */
[C---:B------:R-:W-:Y:S01]  /*19200*/  HMMA.16816.F32 R16, R20.reuse, R26, R16 ;  /* 0x0000001a1410723c */ /* 0x040fe20000001810 */
[----:B------:R-:W2:Y:S02]  /*19210*/  LDSM.16.MT88.4 R24, [R234+0x11800] ;  /* 0x01180000ea18783b */ /* 0x000ea40000004200 */
[----:B------:R-:W5:Y:S05]  /*19220*/  MUFU.EX2 R165, R165 ;  /* 0x000000a500a57308 */ /* 0x000f6a0000000800 */
[C---:B---3--:R-:W-:Y:S08]  /*19230*/  HMMA.16816.F32 R140, R20.reuse, R28, R140 ;  /* 0x0000001c148c723c */ /* 0x048ff0000000188c */
[----:B------:R-:W-:Y:S07]  /*19240*/  HMMA.16816.F32 R144, R20, R30, R144 ;  /* 0x0000001e1490723c */ /* 0x000fee0000001890 */
[----:B------:R-:W-:Y:S01]  /*19250*/  F2FP.PACK_AB R20, R43, R42 ;  /* 0x0000002a2b14723e */ /* 0x000fe200000000ff */
[----:B------:R-:W-:Y:S01]  /*19260*/  FADD.FTZ R42, R42, R38 ;  /* 0x000000262a2a7221 */ /* 0x000fe20000010000 */
[----:B-1----:R-:W-:Y:S03]  /*19270*/  F2FP.PACK_AB R21, R45, R44 ;  /* 0x0000002c2d15723e */ /* 0x002fe600000000ff */
[----:B----4-:R-:W-:Y:S01]  /*19280*/  F2FP.PACK_AB R22, R178, R46 ;  /* 0x0000002eb216723e */ /* 0x010fe200000000ff */
[----:B------:R-:W-:Y:S01]  /*19290*/  FADD.FTZ R44, R44, R40 ;  /* 0x000000282c2c7221 */ /* 0x000fe20000010000 */
[----:B-----5:R-:W-:Y:S01]  /*192a0*/  F2FP.PACK_AB R23, R165, R32 ;  /* 0x00000020a517723e */ /* 0x020fe200000000ff */
[----:B------:R-:W-:Y:S02]  /*192b0*/  FADD.FTZ R42, R43, R42 ;  /* 0x0000002a2b2a7221 */ /* 0x000fe40000010000 */
[----:B------:R-:W-:Y:S02]  /*192c0*/  FADD.FTZ R44, R45, R44 ;  /* 0x0000002c2d2c7221 */ /* 0x000fe40000010000 */
[----:B------:R-:W-:Y:S02]  /*192d0*/  FADD.FTZ R42, R46, R42 ;  /* 0x0000002a2e2a7221 */ /* 0x000fe40000010000 */
[C---:B------:R-:W-:Y:S01]  /*192e0*/  HMMA.16816.F32 R160, R20.reuse, R156, R4 ;  /* 0x0000009c14a0723c */ /* 0x040fe20000001804 */
[----:B------:R-:W1:Y:S02]  /*192f0*/  LDSM.16.MT88.4 R4, [R232+0x11800] ;  /* 0x01180000e804783b */ /* 0x000e640000004200 */
[----:B------:R-:W-:Y:S02]  /*19300*/  FADD.FTZ R44, R32, R44 ;  /* 0x0000002c202c7221 */ /* 0x000fe40000010000 */
[----:B------:R-:W-:Y:S02]  /*19310*/  FADD.FTZ R252, R178, R42 ;  /* 0x0000002ab2fc7221 */ /* 0x000fe40000010000 */
[----:B------:R-:W-:Y:S01]  /*19320*/  FADD.FTZ R251, R165, R44 ;  /* 0x0000002ca5fb7221 */ /* 0x000fe20000010000 */
[C---:B------:R-:W-:Y:S08]  /*19330*/  HMMA.16816.F32 R156, R20.reuse, R158, R8 ;  /* 0x0000009e149c723c */ /* 0x040ff00000001808 */
[C---:B--2---:R-:W-:Y:S08]  /*19340*/  HMMA.16816.F32 R152, R20.reuse, R24, R12 ;  /* 0x000000181498723c */ /* 0x044ff0000000180c */
[C---:B------:R-:W-:Y:S08]  /*19350*/  HMMA.16816.F32 R132, R20.reuse, R26, R132 ;  /* 0x0000001a1484723c */ /* 0x040ff00000001884 */
[C---:B------:R-:W-:Y:S08]  /*19360*/  HMMA.16816.F32 R136, R20.reuse, R148, R136 ;  /* 0x000000941488723c */ /* 0x040ff00000001888 */
[C---:B------:R-:W-:Y:S08]  /*19370*/  HMMA.16816.F32 R148, R20.reuse, R150, R16 ;  /* 0x000000961494723c */ /* 0x040ff00000001810 */
[C---:B-1----:R-:W-:Y:S08]  /*19380*/  HMMA.16816.F32 R140, R20.reuse, R4, R140 ;  /* 0x00000004148c723c */ /* 0x042ff0000000188c */
[----:B------:R-:W-:Y:S01]  /*19390*/  HMMA.16816.F32 R144, R20, R6, R144 ;  /* 0x000000061490723c */ /* 0x000fe20000001890 */
[----:B------:R-:W-:-:S07]  /*193a0*/  @P0 BRA `(.L_x_1543) ;  /* 0xffff9d0000000947 */ /* 0x000fce000383ffff */
.L_x_1539:
[----:B------:R-:W1:Y:S01]  /*193b0*/  SHFL.BFLY PT, R3, R252, 0x2, 0x1f ;  /* 0x0c401f00fc037f89 */ /* 0x000e6200000e0000 */
[----:B------:R-:W-:Y:S01]  /*193c0*/  IMAD.MOV.U32 R11, RZ, RZ, 0x3f800000 ;  /* 0x3f800000ff0b7424 */ /* 0x000fe200078e00ff */
[----:B------:R-:W2:Y:S01]  /*193d0*/  S2UR UR10, SR_CTAID.Z ;  /* 0x00000000000a79c3 */ /* 0x000ea20000002700 */
[----:B------:R-:W-:Y:S01]  /*193e0*/  IMAD.MOV.U32 R10, RZ, RZ, 0x3f800000 ;  /* 0x3f800000ff0a7424 */ /* 0x000fe200078e00ff */
[----:B------:R-:W3:Y:S01]  /*193f0*/  SHFL.BFLY PT, R4, R251, 0x2, 0x1f ;  /* 0x0c401f00fb047f89 */ /* 0x000ee200000e0000 */
[----:B------:R-:W-:Y:S01]  /*19400*/  UIADD3 UR9, -UR17, URZ, URZ ;  /* 0x0000003f11097290 */ /* 0x000fe2000fffe13f */
[----:B------:R-:W-:Y:S01]  /*19410*/  BSSY B0, `(.L_x_1544) ;  /* 0x00000a3000007945 */ /* 0x000fe20003800000 */
[----:B------:R-:W-:Y:S01]  /*19420*/  ULDC UR6, c[0x0][0x1c0] ;  /* 0x0000700000067ab9 */ /* 0x000fe20000000800 */
[----:B------:R-:W-:Y:S06]  /*19430*/  BAR.SYNC.DEFER_BLOCKING 0x0 ;  /* 0x0000000000007b1d */ /* 0x000fec0000010000 */
[----:B------:R-:W4:Y:S01]  /*19440*/  S2UR UR7, SR_CTAID.Y ;  /* 0x00000000000779c3 */ /* 0x000f220000002600 */
[----:B------:R-:W-:-:S07]  /*19450*/  ULDC.64 UR4, c[0x0][0x210] ;  /* 0x0000840000047ab9 */ /* 0x000fce0000000a00 */
[----:B------:R-:W5:Y:S01]  /*19460*/  S2UR UR8, SR_CTAID.X ;  /* 0x00000000000879c3 */ /* 0x000f620000002500 */
[----:B-1----:R-:W-:Y:S02]  /*19470*/  FADD.FTZ R252, R3, R252 ;  /* 0x000000fc03fc7221 */ /* 0x002fe40000010000 */
[----:B------:R-:W1:Y:S01]  /*19480*/  S2R R3, SR_TID.X ;  /* 0x0000000000037919 */ /* 0x000e620000002100 */
[----:B--2---:R-:W-:Y:S01]  /*19490*/  UIMAD UR9, UR9, UR6, UR10 ;  /* 0x00000006090972a4 */ /* 0x004fe2000f8e020a */
[----:B---3--:R-:W-:Y:S02]  /*194a0*/  FADD.FTZ R251, R4, R251 ;  /* 0x000000fb04fb7221 */ /* 0x008fe40000010000 */
[----:B------:R-:W2:Y:S04]  /*194b0*/  SHFL.BFLY PT, R7, R252, 0x1, 0x1f ;  /* 0x0c201f00fc077f89 */ /* 0x000ea800000e0000 */
[----:B------:R-:W3:Y:S01]  /*194c0*/  SHFL.BFLY PT, R6, R251, 0x1, 0x1f ;  /* 0x0c201f00fb067f89 */ /* 0x000ee200000e0000 */
[----:B----4-:R-:W-:-:S04]  /*194d0*/  UIMAD UR4, UR7, UR4, UR17 ;  /* 0x00000004070472a4 */ /* 0x010fc8000f8e0211 */
[----:B------:R-:W-:Y:S02]  /*194e0*/  UIMAD UR4, UR4, UR6, UR9 ;  /* 0x00000006040472a4 */ /* 0x000fe4000f8e0209 */
[----:B-----5:R-:W-:Y:S01]  /*194f0*/  USHF.L.U32 UR8, UR8, 0x6, URZ ;  /* 0x0000000608087899 */ /* 0x020fe2000800063f */
[----:B-1----:R-:W-:-:S03]  /*19500*/  SHF.R.S32.HI R5, RZ, 0x1f, R3 ;  /* 0x0000001fff057819 */ /* 0x002fc60000011403 */
[----:B------:R-:W-:Y:S01]  /*19510*/  UIMAD UR5, UR4, UR5, UR8 ;  /* 0x00000005040572a4 */ /* 0x000fe2000f8e0208 */
[CC--:B------:R-:W-:Y:S01]  /*19520*/  LEA.HI R9, R5.reuse, R3.reuse, RZ, 0x2 ;  /* 0x0000000305097211 */ /* 0x0c0fe200078f10ff */
[----:B--2---:R-:W-:Y:S01]  /*19530*/  FADD.FTZ R7, R252, R7 ;  /* 0x00000007fc077221 */ /* 0x004fe20000010000 */
[----:B------:R-:W-:Y:S02]  /*19540*/  LEA.HI R13, R5, R3, RZ, 0x4 ;  /* 0x00000003050d7211 */ /* 0x000fe400078f20ff */
[--C-:B------:R-:W-:Y:S01]  /*19550*/  SHF.R.S32.HI R4, RZ, 0x2, R9.reuse ;  /* 0x00000002ff047819 */ /* 0x100fe20000011409 */
[----:B---3--:R-:W-:Y:S01]  /*19560*/  FADD.FTZ R6, R251, R6 ;  /* 0x00000006fb067221 */ /* 0x008fe20000010000 */
[----:B------:R-:W-:Y:S02]  /*19570*/  SHF.R.S32.HI R8, RZ, 0x1f, R9 ;  /* 0x0000001fff087819 */ /* 0x000fe40000011409 */
[----:B------:R-:W-:Y:S02]  /*19580*/  FSETP.NE.FTZ.AND P4, PT, R7, RZ, PT ;  /* 0x000000ff0700720b */ /* 0x000fe40003f95000 */
[----:B------:R-:W-:-:S02]  /*19590*/  LEA.HI R8, R8, R4, RZ, 0x3 ;  /* 0x0000000408087211 */ /* 0x000fc400078f18ff */
[----:B------:R-:W-:Y:S02]  /*195a0*/  FSETP.NE.FTZ.AND P3, PT, R6, RZ, PT ;  /* 0x000000ff0600720b */ /* 0x000fe40003f75000 */
[----:B------:R-:W-:Y:S02]  /*195b0*/  LOP3.LUT R8, R8, 0xfffffff8, RZ, 0xc0, !PT ;  /* 0xfffffff808087812 */ /* 0x000fe400078ec0ff */
[----:B------:R-:W-:Y:S02]  /*195c0*/  LOP3.LUT R13, R13, 0xfffffff0, RZ, 0xc0, !PT ;  /* 0xfffffff00d0d7812 */ /* 0x000fe400078ec0ff */
[----:B------:R-:W-:Y:S02]  /*195d0*/  IADD3 R8, R4, -R8, RZ ;  /* 0x8000000804087210 */ /* 0x000fe40007ffe0ff */
[----:B------:R-:W1:Y:S01]  /*195e0*/  S2R R4, SR_TID.X ;  /* 0x0000000000047919 */ /* 0x000e620000002100 */
[----:B------:R-:W2:Y:S01]  /*195f0*/  @P4 MUFU.RCP R11, R7 ;  /* 0x00000007000b4308 */ /* 0x000ea20000001000 */
[----:B------:R-:W-:-:S02]  /*19600*/  LOP3.LUT R14, R8, 0x1, RZ, 0xc0, !PT ;  /* 0x00000001080e7812 */ /* 0x000fc400078ec0ff */
[----:B------:R-:W-:Y:S02]  /*19610*/  LOP3.LUT R16, R9, 0x1ffffffc, RZ, 0xc0, !PT ;  /* 0x1ffffffc09107812 */ /* 0x000fe400078ec0ff */
[----:B------:R-:W-:Y:S02]  /*19620*/  ISETP.NE.U32.AND P0, PT, R14, 0x1, PT ;  /* 0x000000010e00780c */ /* 0x000fe40003f05070 */
[----:B------:R-:W-:Y:S01]  /*19630*/  LEA.HI R5, R5, R3, RZ, 0x5 ;  /* 0x0000000305057211 */ /* 0x000fe200078f28ff */
[----:B------:R-:W3:Y:S01]  /*19640*/  @P3 MUFU.RCP R10, R6 ;  /* 0x00000006000a3308 */ /* 0x000ee20000001000 */
[----:B------:R-:W-:Y:S01]  /*19650*/  R2P PR, R8, 0x6 ;  /* 0x0000000608007804 */ /* 0x000fe20000000000 */
[----:B------:R-:W-:Y:S02]  /*19660*/  IMAD.IADD R16, R3, 0x1, -R16 ;  /* 0x0000000103107824 */ /* 0x000fe400078e0a10 */
[----:B--2---:R-:W-:-:S04]  /*19670*/  FMUL.FTZ R160, R11, R160 ;  /* 0x000000a00ba07220 */ /* 0x004fc80000410000 */
[----:B------:R-:W2:Y:S01]  /*19680*/  @P4 MUFU.LG2 R7, R7 ;  /* 0x0000000700074308 */ /* 0x000ea20000000c00 */
[C---:B------:R-:W-:Y:S02]  /*19690*/  FMUL.FTZ R161, R11.reuse, R161 ;  /* 0x000000a10ba17220 */ /* 0x040fe40000410000 */
[C---:B------:R-:W-:Y:S02]  /*196a0*/  FMUL.FTZ R156, R11.reuse, R156 ;  /* 0x0000009c0b9c7220 */ /* 0x040fe40000410000 */
[C---:B------:R-:W-:Y:S02]  /*196b0*/  FMUL.FTZ R157, R11.reuse, R157 ;  /* 0x0000009d0b9d7220 */ /* 0x040fe40000410000 */
[C---:B------:R-:W-:Y:S01]  /*196c0*/  FMUL.FTZ R152, R11.reuse, R152 ;  /* 0x000000980b987220 */ /* 0x040fe20000410000 */
[----:B------:R-:W4:Y:S01]  /*196d0*/  @P3 MUFU.LG2 R6, R6 ;  /* 0x0000000600063308 */ /* 0x000f220000000c00 */
[C---:B------:R-:W-:Y:S02]  /*196e0*/  FMUL.FTZ R153, R11.reuse, R153 ;  /* 0x000000990b997220 */ /* 0x040fe40000410000 */
[----:B------:R-:W-:-:S02]  /*196f0*/  FMUL.FTZ R132, R11, R132 ;  /* 0x000000840b847220 */ /* 0x000fc40000410000 */
[C---:B------:R-:W-:Y:S02]  /*19700*/  FMUL.FTZ R133, R11.reuse, R133 ;  /* 0x000000850b857220 */ /* 0x040fe40000410000 */
[C---:B------:R-:W-:Y:S02]  /*19710*/  FMUL.FTZ R136, R11.reuse, R136 ;  /* 0x000000880b887220 */ /* 0x040fe40000410000 */
[C---:B------:R-:W-:Y:S02]  /*19720*/  FMUL.FTZ R137, R11.reuse, R137 ;  /* 0x000000890b897220 */ /* 0x040fe40000410000 */
[C---:B------:R-:W-:Y:S02]  /*19730*/  FMUL.FTZ R148, R11.reuse, R148 ;  /* 0x000000940b947220 */ /* 0x040fe40000410000 */
[C---:B------:R-:W-:Y:S02]  /*19740*/  FMUL.FTZ R149, R11.reuse, R149 ;  /* 0x000000950b957220 */ /* 0x040fe40000410000 */
[----:B------:R-:W-:-:S02]  /*19750*/  FMUL.FTZ R140, R11, R140 ;  /* 0x0000008c0b8c7220 */ /* 0x000fc40000410000 */
[C---:B------:R-:W-:Y:S02]  /*19760*/  FMUL.FTZ R141, R11.reuse, R141 ;  /* 0x0000008d0b8d7220 */ /* 0x040fe40000410000 */
[C---:B------:R-:W-:Y:S02]  /*19770*/  FMUL.FTZ R144, R11.reuse, R144 ;  /* 0x000000900b907220 */ /* 0x040fe40000410000 */
[----:B------:R-:W-:Y:S01]  /*19780*/  FMUL.FTZ R145, R11, R145 ;  /* 0x000000910b917220 */ /* 0x000fe20000410000 */
[----:B-1----:R-:W-:Y:S01]  /*19790*/  SHF.R.S32.HI R11, RZ, 0x1f, R4 ;  /* 0x0000001fff0b7819 */ /* 0x002fe20000011404 */
[C---:B---3--:R-:W-:Y:S02]  /*197a0*/  FMUL.FTZ R163, R10.reuse, R163 ;  /* 0x000000a30aa37220 */ /* 0x048fe40000410000 */
[C---:B------:R-:W-:Y:S01]  /*197b0*/  FMUL.FTZ R162, R10.reuse, R162 ;  /* 0x000000a20aa27220 */ /* 0x040fe20000410000 */
[----:B------:R-:W-:Y:S01]  /*197c0*/  LEA.HI R12, R11, R4, RZ, 0x4 ;  /* 0x000000040b0c7211 */ /* 0x000fe200078f20ff */
[----:B------:R-:W-:-:S02]  /*197d0*/  FMUL.FTZ R159, R10, R159 ;  /* 0x0000009f0a9f7220 */ /* 0x000fc40000410000 */
[C---:B------:R-:W-:Y:S01]  /*197e0*/  FMUL.FTZ R158, R10.reuse, R158 ;  /* 0x0000009e0a9e7220 */ /* 0x040fe20000410000 */
[----:B------:R-:W-:Y:S01]  /*197f0*/  SHF.R.S32.HI R12, RZ, 0x4, R12 ;  /* 0x00000004ff0c7819 */ /* 0x000fe2000001140c */
[C---:B------:R-:W-:Y:S02]  /*19800*/  FMUL.FTZ R155, R10.reuse, R155 ;  /* 0x0000009b0a9b7220 */ /* 0x040fe40000410000 */
[C---:B------:R-:W-:Y:S02]  /*19810*/  FMUL.FTZ R154, R10.reuse, R154 ;  /* 0x0000009a0a9a7220 */ /* 0x040fe40000410000 */
[C---:B------:R-:W-:Y:S02]  /*19820*/  FMUL.FTZ R135, R10.reuse, R135 ;  /* 0x000000870a877220 */ /* 0x040fe40000410000 */
        /* <DEDUP_REMOVED lines=8> */
[----:B------:R-:W-:Y:S02]  /*198b0*/  FMUL.FTZ R146, R10, R146 ;  /* 0x000000920a927220 */ /* 0x000fe40000410000 */
[----:B------:R-:W-:Y:S01]  /*198c0*/  IMAD.IADD R10, R3, 0x1, -R13 ;  /* 0x00000001030a7824 */ /* 0x000fe200078e0a0d */
[----:B------:R-:W-:Y:S01]  /*198d0*/  SHF.L.U32 R13, R12, 0x6, RZ ;  /* 0x000000060c0d7819 */ /* 0x000fe200000006ff */
[----:B--2---:R-:W-:Y:S02]  /*198e0*/  @P4 FMUL.FTZ R7, R7, 0.69314718246459960938 ;  /* 0x3f31721807074820 */ /* 0x004fe40000410000 */
[----:B----4-:R-:W-:Y:S01]  /*198f0*/  @P3 FMUL.FTZ R6, R6, 0.69314718246459960938 ;  /* 0x3f31721806063820 */ /* 0x010fe20000410000 */
[----:B------:R-:W-:Y:S02]  /*19900*/  LEA.HI R17, R10, R10, RZ, 0x1 ;  /* 0x0000000a0a117211 */ /* 0x000fe400078f08ff */
[----:B------:R-:W-:Y:S01]  /*19910*/  LOP3.LUT R9, R13, 0x1c0, RZ, 0xc0, !PT ;  /* 0x000001c00d097812 */ /* 0x000fe200078ec0ff */
[----:B------:R-:W-:Y:S01]  /*19920*/  IMAD.SHL.U32 R13, R8, 0x40, RZ ;  /* 0x00000040080d7824 */ /* 0x000fe200078e00ff */
[----:B------:R-:W-:-:S02]  /*19930*/  SHF.L.U32 R14, R17, 0x2, RZ ;  /* 0x00000002110e7819 */ /* 0x000fc400000006ff */
[----:B------:R-:W-:Y:S02]  /*19940*/  SHF.R.S32.HI R8, RZ, 0x5, R5 ;  /* 0x00000005ff087819 */ /* 0x000fe40000011405 */
[----:B------:R-:W-:Y:S02]  /*19950*/  LOP3.LUT R13, R13, 0x1c0, RZ, 0xc0, !PT ;  /* 0x000001c00d0d7812 */ /* 0x000fe400078ec0ff */
[----:B------:R-:W-:Y:S02]  /*19960*/  LOP3.LUT R14, R9, 0x38, R14, 0xf8, !PT ;  /* 0x00000038090e7812 */ /* 0x000fe400078ef80e */
[----:B------:R-:W-:Y:S02]  /*19970*/  SHF.R.U32.HI R9, RZ, 0x3, R9 ;  /* 0x00000003ff097819 */ /* 0x000fe40000011609 */
[----:B------:R-:W-:Y:S02]  /*19980*/  LEA R16, R8, R16, 0x9 ;  /* 0x0000001008107211 */ /* 0x000fe400078e48ff */
[----:B------:R-:W-:-:S02]  /*19990*/  LEA.HI R13, R13, R13, RZ, 0x1d ;  /* 0x0000000d0d0d7211 */ /* 0x000fc400078fe8ff */
[----:B------:R-:W-:Y:S02]  /*199a0*/  LOP3.LUT R17, R17, 0xffffffe, RZ, 0xc0, !PT ;  /* 0x0ffffffe11117812 */ /* 0x000fe400078ec0ff */
[----:B------:R-:W-:Y:S01]  /*199b0*/  LOP3.LUT R9, R14, R9, RZ, 0x3c, !PT ;  /* 0x000000090e097212 */ /* 0x000fe200078e3cff */
[----:B------:R-:W-:Y:S01]  /*199c0*/  IMAD.MOV.U32 R14, RZ, RZ, -0x20 ;  /* 0xffffffe0ff0e7424 */ /* 0x000fe200078e00ff */
[----:B------:R-:W-:Y:S01]  /*199d0*/  LEA R16, R16, R13, 0x1 ;  /* 0x0000000d10107211 */ /* 0x000fe200078e08ff */
[----:B------:R-:W-:Y:S01]  /*199e0*/  IMAD.IADD R17, R10, 0x1, -R17 ;  /* 0x000000010a117824 */ /* 0x000fe200078e0a11 */
[----:B------:R-:W-:Y:S02]  /*199f0*/  MOV R13, 0x40 ;  /* 0x00000040000d7802 */ /* 0x000fe40000000f00 */
[----:B------:R-:W-:Y:S01]  /*19a00*/  SEL R14, R14, 0x20, !P0 ;  /* 0x000000200e0e7807 */ /* 0x000fe20004000000 */
[----:B------:R-:W-:Y:S01]  /*19a10*/  IMAD.SHL.U32 R15, R16, 0x4, RZ ;  /* 0x00000004100f7824 */ /* 0x000fe200078e00ff */
[----:B------:R-:W-:Y:S01]  /*19a20*/  LEA R9, R17, R9, 0x2 ;  /* 0x0000000911097211 */ /* 0x000fe200078e10ff */
[----:B------:R-:W-:Y:S01]  /*19a30*/  STS.64 [R16.X4], R160 ;  /* 0x000000a010007388 */ /* 0x000fe20000004a00 */
[----:B------:R-:W-:Y:S01]  /*19a40*/  SEL R13, R13, 0xffffffc0, !P1 ;  /* 0xffffffc00d0d7807 */ /* 0x000fe20004800000 */
[----:B------:R-:W-:Y:S01]  /*19a50*/  IMAD.IADD R17, R15, 0x1, R14 ;  /* 0x000000010f117824 */ /* 0x000fe200078e020e */
[----:B------:R-:W-:Y:S01]  /*19a60*/  LOP3.LUT R5, R5, 0xffffffe0, RZ, 0xc0, !PT ;  /* 0xffffffe005057812 */ /* 0x000fe200078ec0ff */
[----:B------:R1:W-:Y:S01]  /*19a70*/  STS.64 [R16.X4+0x800], R162 ;  /* 0x000800a210007388 */ /* 0x0003e20000004a00 */
[----:B------:R-:W-:Y:S01]  /*19a80*/  IADD3 R18, R15, R13, RZ ;  /* 0x0000000d0f127210 */ /* 0x000fe20007ffe0ff */
[----:B------:R-:W-:Y:S01]  /*19a90*/  IMAD.IADD R19, R17, 0x1, R13 ;  /* 0x0000000111137824 */ /* 0x000fe200078e020d */
[----:B------:R-:W-:Y:S01]  /*19aa0*/  IADD3 R5, -R5, R3, RZ ;  /* 0x0000000305057210 */ /* 0x000fe20007ffe1ff */
[----:B------:R-:W-:Y:S01]  /*19ab0*/  STS.64 [R17], R156 ;  /* 0x0000009c11007388 */ /* 0x000fe20000000a00 */
[----:B------:R-:W-:-:S02]  /*19ac0*/  SHF.L.U32 R10, R10, 0x2, RZ ;  /* 0x000000020a0a7819 */ /* 0x000fc400000006ff */
[----:B------:R-:W-:Y:S01]  /*19ad0*/  LOP3.LUT P0, RZ, R5, 0x3, RZ, 0xc0, !PT ;  /* 0x0000000305ff7812 */ /* 0x000fe2000780c0ff */
[----:B------:R-:W-:Y:S01]  /*19ae0*/  STS.64 [R17+0x800], R158 ;  /* 0x0008009e11007388 */ /* 0x000fe20000000a00 */
[----:B------:R-:W-:Y:S02]  /*19af0*/  IMAD.MOV.U32 R5, RZ, RZ, -0x800000 ;  /* 0xff800000ff057424 */ /* 0x000fe400078e00ff */
[----:B------:R-:W-:Y:S01]  /*19b00*/  @P3 FFMA.FTZ R5, R0, c[0x0][0x238], R6 ;  /* 0x00008e0000053a23 */ /* 0x000fe20000010006 */
[----:B------:R-:W-:Y:S04]  /*19b10*/  STS.64 [R18], R152 ;  /* 0x0000009812007388 */ /* 0x000fe80000000a00 */
[----:B------:R-:W-:Y:S04]  /*19b20*/  STS.64 [R18+0x800], R154 ;  /* 0x0008009a12007388 */ /* 0x000fe80000000a00 */
[----:B------:R-:W-:Y:S04]  /*19b30*/  STS.64 [R19], R132 ;  /* 0x0000008413007388 */ /* 0x000fe80000000a00 */
[----:B------:R-:W-:Y:S01]  /*19b40*/  STS.64 [R19+0x800], R134 ;  /* 0x0008008613007388 */ /* 0x000fe20000000a00 */
[----:B-1----:R-:W-:-:S02]  /*19b50*/  IADD3 R16, R15, 0x80, RZ ;  /* 0x000000800f107810 */ /* 0x002fc40007ffe0ff */
[----:B------:R-:W-:-:S04]  /*19b60*/  @P2 IADD3 R16, R15, -0x80, RZ ;  /* 0xffffff800f102810 */ /* 0x000fc80007ffe0ff */
[----:B------:R-:W-:Y:S01]  /*19b70*/  IADD3 R14, R14, R16, RZ ;  /* 0x000000100e0e7210 */ /* 0x000fe20007ffe0ff */
[----:B------:R-:W-:Y:S04]  /*19b80*/  STS.64 [R16], R136 ;  /* 0x0000008810007388 */ /* 0x000fe80000000a00 */
[----:B------:R1:W-:Y:S04]  /*19b90*/  STS.64 [R16+0x800], R138 ;  /* 0x0008008a10007388 */ /* 0x0003e80000000a00 */
[----:B------:R-:W-:Y:S04]  /*19ba0*/  STS.64 [R14], R148 ;  /* 0x000000940e007388 */ /* 0x000fe80000000a00 */
[----:B------:R-:W-:Y:S01]  /*19bb0*/  STS.64 [R14+0x800], R150 ;  /* 0x000800960e007388 */ /* 0x000fe20000000a00 */
[C---:B-1----:R-:W-:Y:S01]  /*19bc0*/  IMAD.IADD R16, R13.reuse, 0x1, R16 ;  /* 0x000000010d107824 */ /* 0x042fe200078e0210 */
[----:B------:R-:W-:-:S04]  /*19bd0*/  IADD3 R13, R13, R14, RZ ;  /* 0x0000000e0d0d7210 */ /* 0x000fc80007ffe0ff */
[----:B------:R-:W-:Y:S04]  /*19be0*/  STS.64 [R16], R140 ;  /* 0x0000008c10007388 */ /* 0x000fe80000000a00 */
[----:B------:R-:W-:Y:S04]  /*19bf0*/  STS.64 [R16+0x800], R142 ;  /* 0x0008008e10007388 */ /* 0x000fe80000000a00 */
[----:B------:R-:W-:Y:S04]  /*19c00*/  STS.64 [R13], R144 ;  /* 0x000000900d007388 */ /* 0x000fe80000000a00 */
[----:B------:R-:W-:Y:S04]  /*19c10*/  STS.64 [R13+0x800], R146 ;  /* 0x000800920d007388 */ /* 0x000fe80000000a00 */
[----:B------:R-:W-:Y:S06]  /*19c20*/  BAR.SYNC.DEFER_BLOCKING 0x0 ;  /* 0x0000000000007b1d */ /* 0x000fec0000010000 */
[----:B------:R-:W1:Y:S04]  /*19c30*/  LDS.128 R40, [R9.X4] ;  /* 0x0000000009287984 */ /* 0x000e680000004c00 */
[----:B------:R-:W2:Y:S04]  /*19c40*/  LDS.128 R36, [R9.X4+0x800] ;  /* 0x0008000009247984 */ /* 0x000ea80000004c00 */
[----:B------:R-:W3:Y:S04]  /*19c50*/  LDS.128 R32, [R9.X4+0x1000] ;  /* 0x0010000009207984 */ /* 0x000ee80000004c00 */
[----:B------:R-:W4:Y:S04]  /*19c60*/  LDS.128 R28, [R9.X4+0x1800] ;  /* 0x00180000091c7984 */ /* 0x000f280000004c00 */
[----:B------:R-:W1:Y:S04]  /*19c70*/  LDS.128 R24, [R9.X4+0x2000] ;  /* 0x0020000009187984 */ /* 0x000e680000004c00 */
[----:B------:R-:W1:Y:S04]  /*19c80*/  LDS.128 R20, [R9.X4+0x2800] ;  /* 0x0028000009147984 */ /* 0x000e680000004c00 */
[----:B------:R-:W1:Y:S04]  /*19c90*/  LDS.128 R16, [R9.X4+0x3000] ;  /* 0x0030000009107984 */ /* 0x000e680000004c00 */
[----:B------:R5:W1:Y:S02]  /*19ca0*/  LDS.128 R44, [R9.X4+0x3800] ;  /* 0x00380000092c7984 */ /* 0x000a640000004c00 */
[----:B-----5:R-:W-:-:S02]  /*19cb0*/  LEA.HI R9, R11, R4, RZ, 0x5 ;  /* 0x000000040b097211 */ /* 0x020fc400078f28ff */
[----:B------:R-:W-:Y:S02]  /*19cc0*/  SHF.R.S32.HI R11, RZ, 0x1f, R8 ;  /* 0x0000001fff0b7819 */ /* 0x000fe40000011408 */
[----:B------:R-:W-:Y:S02]  /*19cd0*/  LOP3.LUT R9, R9, 0xffffffe0, RZ, 0xc0, !PT ;  /* 0xffffffe009097812 */ /* 0x000fe400078ec0ff */
[----:B------:R-:W-:-:S03]  /*19ce0*/  LEA.HI R11, R11, R8, RZ, 0x2 ;  /* 0x000000080b0b7211 */ /* 0x000fc600078f10ff */
[----:B------:R-:W-:Y:S01]  /*19cf0*/  IMAD.IADD R9, R4, 0x1, -R9 ;  /* 0x0000000104097824 */ /* 0x000fe200078e0a09 */
[----:B------:R-:W-:Y:S02]  /*19d00*/  LOP3.LUT R11, R11, 0xffffffc, RZ, 0xc0, !PT ;  /* 0x0ffffffc0b0b7812 */ /* 0x000fe400078ec0ff */
[----:B------:R-:W-:Y:S01]  /*19d10*/  MOV R4, 0xff800000 ;  /* 0xff80000000047802 */ /* 0x000fe20000000f00 */
[----:B------:R-:W-:Y:S01]  /*19d20*/  @P4 FFMA.FTZ R4, R2, c[0x0][0x238], R7 ;  /* 0x00008e0002044a23 */ /* 0x000fe20000010007 */
[----:B------:R-:W-:Y:S01]  /*19d30*/  SHF.R.S32.HI R3, RZ, 0x1f, R9 ;  /* 0x0000001fff037819 */ /* 0x000fe20000011409 */
[----:B------:R-:W-:-:S03]  /*19d40*/  IMAD.IADD R11, R8, 0x1, -R11 ;  /* 0x00000001080b7824 */ /* 0x000fc600078e0a0b */
[----:B------:R-:W-:-:S04]  /*19d50*/  LEA.HI R3, R3, R9, RZ, 0x2 ;  /* 0x0000000903037211 */ /* 0x000fc800078f10ff */
[----:B------:R-:W-:-:S04]  /*19d60*/  SHF.R.S32.HI R3, RZ, 0x2, R3 ;  /* 0x00000002ff037819 */ /* 0x000fc80000011403 */
[----:B------:R-:W-:Y:S01]  /*19d70*/  LEA R3, R11, R3, 0x4 ;  /* 0x000000030b037211 */ /* 0x000fe200078e20ff */
[----:B------:R-:W-:Y:S05]  /*19d80*/  @P0 BRA `(.L_x_1545) ;  /* 0x000000b000000947 */ /* 0x000fea0003800000 */
[C---:B-1234-:R-:W-:Y:S01]  /*19d90*/  IADD3 R7, R3.reuse, 0x8, RZ ;  /* 0x0000000803077810 */ /* 0x05efe20007ffe0ff */
[----:B------:R-:W-:Y:S01]  /*19da0*/  IMAD.U32 R0, RZ, RZ, UR5 ;  /* 0x00000005ff007e24 */ /* 0x000fe2000f8e00ff */
[----:B------:R-:W-:Y:S02]  /*19db0*/  SHF.R.S32.HI R6, RZ, 0x1f, R3 ;  /* 0x0000001fff067819 */ /* 0x000fe40000011403 */
[C---:B------:R-:W-:Y:S02]  /*19dc0*/  IADD3 R2, P0, R3.reuse, UR5, RZ ;  /* 0x0000000503027c10 */ /* 0x040fe4000ff1e0ff */
[----:B------:R-:W-:Y:S02]  /*19dd0*/  ISETP.GE.AND P2, PT, R3, UR16, PT ;  /* 0x0000001003007c0c */ /* 0x000fe4000bf46270 */
[----:B------:R-:W-:Y:S02]  /*19de0*/  ISETP.GE.AND P1, PT, R7, UR16, PT ;  /* 0x0000001007007c0c */ /* 0x000fe4000bf26270 */
[----:B------:R-:W-:-:S02]  /*19df0*/  LEA.HI.X.SX32 R0, R0, R6, 0x1, P0 ;  /* 0x0000000600007211 */ /* 0x000fc400000f0eff */
[----:B------:R-:W-:-:S04]  /*19e00*/  LEA R6, P0, R2, c[0x0][0x208], 0x2 ;  /* 0x0000820002067a11 */ /* 0x000fc800078010ff */
[----:B------:R-:W-:-:S05]  /*19e10*/  LEA.HI.X R7, R2, c[0x0][0x20c], R0, 0x2, P0 ;  /* 0x0000830002077a11 */ /* 0x000fca00000f1400 */
[----:B------:R1:W-:Y:S04]  /*19e20*/  @!P2 STG.E [R6.64], R4 ;  /* 0x000000040600a986 */ /* 0x0003e8000c101914 */
[----:B------:R1:W-:Y:S02]  /*19e30*/  @!P1 STG.E [R6.64+0x20], R5 ;  /* 0x0000200506009986 */ /* 0x0003e4000c101914 */
.L_x_1545:
[----:B-1234-:R-:W-:Y:S05]  /*19e40*/  BSYNC B0 ;  /* 0x0000000000007941 */ /* 0x01efea0003800000 */
.L_x_1544:
[--C-:B------:R-:W-:Y:S01]  /*19e50*/  SHF.R.S32.HI R11, RZ, 0x1f, R10.reuse ;  /* 0x0000001fff0b7819 */ /* 0x100fe2000001140a */
[----:B------:R-:W-:Y:S01]  /*19e60*/  ULDC UR4, c[0x0][0x22c] ;  /* 0x00008b0000047ab9 */ /* 0x000fe20000000800 */
[----:B------:R-:W-:Y:S01]  /*19e70*/  ISETP.GE.AND P0, PT, R10, c[0x0][0x220], PT ;  /* 0x000088000a007a0c */ /* 0x000fe20003f06270 */
[----:B------:R-:W-:Y:S01]  /*19e80*/  UIMAD UR4, UR5, UR4, URZ ;  /* 0x00000004050472a4 */ /* 0x000fe2000f8e023f */
[C---:B------:R-:W-:Y:S01]  /*19e90*/  IADD3 R2, R12.reuse, 0x8, RZ ;  /* 0x000000080c027810 */ /* 0x040fe20007ffe0ff */
[C---:B------:R-:W-:Y:S01]  /*19ea0*/  IMAD.WIDE R4, R12.reuse, 0x40, R10 ;  /* 0x000000400c047825 */ /* 0x040fe200078e020a */
[----:B------:R-:W-:-:S02]  /*19eb0*/  IADD3 R0, R12, 0x10, RZ ;  /* 0x000000100c007810 */ /* 0x000fc40007ffe0ff */
[----:B------:R-:W-:Y:S01]  /*19ec0*/  ISETP.GE.OR P6, PT, R2, UR16, P0 ;  /* 0x0000001002007c0c */ /* 0x000fe200087c6670 */
[----:B------:R-:W-:Y:S01]  /*19ed0*/  IMAD.U32 R3, RZ, RZ, UR4 ;  /* 0x00000004ff037e24 */ /* 0x000fe2000f8e00ff */
[----:B------:R-:W-:Y:S02]  /*19ee0*/  IADD3 R4, P1, R4, UR4, RZ ;  /* 0x0000000404047c10 */ /* 0x000fe4000ff3e0ff */
[----:B------:R-:W-:Y:S02]  /*19ef0*/  ISETP.GE.OR P5, PT, R0, UR16, P0 ;  /* 0x0000001000007c0c */ /* 0x000fe400087a6670 */
[----:B------:R-:W-:Y:S02]  /*19f00*/  LEA.HI.X.SX32 R3, R3, R5, 0x1, P1 ;  /* 0x0000000503037211 */ /* 0x000fe400008f0eff */
[----:B------:R-:W-:Y:S02]  /*19f10*/  LEA R6, P1, R4, c[0x0][0x1d8], 0x2 ;  /* 0x0000760004067a11 */ /* 0x000fe400078210ff */
[----:B------:R-:W-:-:S02]  /*19f20*/  IADD3 R2, R12, 0x28, RZ ;  /* 0x000000280c027810 */ /* 0x000fc40007ffe0ff */
[----:B------:R-:W-:Y:S02]  /*19f30*/  LEA.HI.X R7, R4, c[0x0][0x1dc], R3, 0x2, P1 ;  /* 0x0000770004077a11 */ /* 0x000fe400008f1403 */
[C---:B------:R-:W-:Y:S02]  /*19f40*/  IADD3 R4, R12.reuse, 0x18, RZ ;  /* 0x000000180c047810 */ /* 0x040fe40007ffe0ff */
[C---:B------:R-:W-:Y:S01]  /*19f50*/  IADD3 R3, R12.reuse, 0x20, RZ ;  /* 0x000000200c037810 */ /* 0x040fe20007ffe0ff */
[----:B------:R1:W-:Y:S01]  /*19f60*/  @!P6 STG.E.128 [R6.64+0x800], R36 ;  /* 0x000800240600e986 */ /* 0x0003e2000c101d14 */
[C---:B------:R-:W-:Y:S02]  /*19f70*/  IADD3 R0, R12.reuse, 0x30, RZ ;  /* 0x000000300c007810 */ /* 0x040fe40007ffe0ff */
[C---:B------:R-:W-:Y:S01]  /*19f80*/  ISETP.GE.OR P6, PT, R12.reuse, UR16, P0 ;  /* 0x000000100c007c0c */ /* 0x040fe200087c6670 */
[----:B------:R1:W-:Y:S01]  /*19f90*/  @!P5 STG.E.128 [R6.64+0x1000], R32 ;  /* 0x001000200600d986 */ /* 0x0003e2000c101d14 */
[----:B------:R-:W-:-:S02]  /*19fa0*/  IADD3 R12, R12, 0x38, RZ ;  /* 0x000000380c0c7810 */ /* 0x000fc40007ffe0ff */
[----:B------:R-:W-:Y:S02]  /*19fb0*/  ISETP.GE.OR P4, PT, R4, UR16, P0 ;  /* 0x0000001004007c0c */ /* 0x000fe40008786670 */
[----:B------:R-:W-:Y:S02]  /*19fc0*/  ISETP.GE.OR P3, PT, R3, UR16, P0 ;  /* 0x0000001003007c0c */ /* 0x000fe40008766670 */
[----:B------:R-:W-:Y:S02]  /*19fd0*/  ISETP.GE.OR P2, PT, R2, UR16, P0 ;  /* 0x0000001002007c0c */ /* 0x000fe40008746670 */
[----:B------:R-:W-:Y:S02]  /*19fe0*/  ISETP.GE.OR P1, PT, R0, UR16, P0 ;  /* 0x0000001000007c0c */ /* 0x000fe40008726670 */
[----:B------:R-:W-:Y:S01]  /*19ff0*/  ISETP.GE.OR P0, PT, R12, UR16, P0 ;  /* 0x000000100c007c0c */ /* 0x000fe20008706670 */
[----:B------:R1:W-:Y:S04]  /*1a000*/  @!P6 STG.E.64 [R6.64], R40 ;  /* 0x000000280600e986 */ /* 0x0003e8000c101b14 */
[----:B------:R1:W-:Y:S04]  /*1a010*/  @!P4 STG.E.128 [R6.64+0x1800], R28 ;  /* 0x0018001c0600c986 */ /* 0x0003e8000c101d14 */
[----:B------:R1:W-:Y:S04]  /*1a020*/  @!P3 STG.E.128 [R6.64+0x2000], R24 ;  /* 0x002000180600b986 */ /* 0x0003e8000c101d14 */
[----:B------:R1:W-:Y:S04]  /*1a030*/  @!P2 STG.E.128 [R6.64+0x2800], R20 ;  /* 0x002800140600a986 */ /* 0x0003e8000c101d14 */
[----:B------:R1:W-:Y:S04]  /*1a040*/  @!P1 STG.E.128 [R6.64+0x3000], R16 ;  /* 0x0030001006009986 */ /* 0x0003e8000c101d14 */
[----:B------:R1:W-:Y:S01]  /*1a050*/  @!P6 STG.E.64 [R6.64+0x8], R42 ;  /* 0x0000082a0600e986 */ /* 0x0003e2000c101b14 */
[----:B------:R-:W-:Y:S05]  /*1a060*/  @P0 EXIT ;  /* 0x000000000000094d */ /* 0x000fea0003800000 */
[----:B------:R-:W-:Y:S01]  /*1a070*/  STG.E.128 [R6.64+0x3800], R44 ;  /* 0x0038002c06007986 */ /* 0x000fe2000c101d14 */
[----:B------:R-:W-:Y:S05]  /*1a080*/  EXIT ;  /* 0x000000000000794d */ /* 0x000fea0003800000 */
.L_x_1546:
        /* <DEDUP_REMOVED lines=15> */
.L_x_7758:


//--------------------- .text._ZN5flash24flash_fwd_splitkv_kernelI23Flash_fwd_kernel_traitsILi64ELi64ELi256ELi4ELb0ELb0EN7cutlass6half_tE19Flash_kernel_traitsILi64ELi64ELi256ELi4ES3_EELb1ELb0ELb0ELb0ELb0ELb1ELb1ELb0EEEvNS_16Flash_fwd_paramsE --------------------------
	.section	.text._ZN5flash24flash_fwd_splitkv_kernelI23Flash_fwd_kernel_traitsILi64ELi64ELi256ELi4ELb0ELb0EN7cutlass6half_tE19Flash_kernel_traitsILi64ELi64ELi256ELi4ES3_EELb1ELb0ELb0ELb0ELb0ELb1ELb1ELb0EEEvNS_16Flash_fwd_paramsE,"ax",@progbits
	.sectioninfo	@"SHI_REGISTERS=255"
	.align	128
        .global         _ZN5flash24flash_fwd_splitkv_kernelI23Flash_fwd_kernel_traitsILi64ELi64ELi256ELi4ELb0ELb0EN7cutlass6half_tE19Flash_kernel_traitsILi64ELi64ELi256ELi4ES3_EELb1ELb0ELb0ELb0ELb0ELb1ELb1ELb0EEEvNS_16Flash_fwd_paramsE
        .type           _ZN5flash24flash_fwd_splitkv_kernelI23Flash_fwd_kernel_traitsILi64ELi64ELi256ELi4ELb0ELb0EN7cutlass6half_tE19Flash_kernel_traitsILi64ELi64ELi256ELi4ES3_EELb1ELb0ELb0ELb0ELb0ELb1ELb1ELb0EEEvNS_16Flash_fwd_paramsE,@function
        .size           _ZN5flash24flash_fwd_splitkv_kernelI23Flash_fwd_kernel_traitsILi64ELi64ELi256ELi4ELb0ELb0EN7cutlass6half_tE19Flash_kernel_traitsILi64ELi64ELi256ELi4ES3_EELb1ELb0ELb0ELb0ELb0ELb1ELb1ELb0EEEvNS_16Flash_fwd_paramsE,(.L_x_7759 - _ZN5flash24flash_fwd_splitkv_kernelI23Flash_fwd_kernel_traitsILi64ELi64ELi256ELi4ELb0ELb0EN7cutlass6half_tE19Flash_kernel_traitsILi64ELi64ELi256ELi4ES3_EELb1ELb0ELb0ELb0ELb0ELb1ELb1ELb0EEEvNS_16Flash_fwd_paramsE)
        .other          _ZN5flash24flash_fwd_splitkv_kernelI23Flash_fwd_kernel_traitsILi64ELi64ELi256ELi4ELb0ELb0EN7cutlass6half_tE19Flash_kernel_traitsILi64ELi64ELi256ELi4ES3_EELb1ELb0ELb0ELb0ELb0ELb1ELb1ELb0EEEvNS_16Flash_fwd_paramsE,@"STO_CUDA_ENTRY STV_DEFAULT"
_ZN5flash24flash_fwd_splitkv_kernelI23Flash_fwd_kernel_traitsILi64ELi64ELi256ELi4ELb0ELb0EN7cutlass6half_tE19Flash_kernel_traitsILi64ELi64ELi256ELi4ES3_EELb1ELb0ELb0ELb0ELb0ELb1ELb1ELb0EEEvNS_16Flash_fwd_paramsE:
.text._ZN5flash24flash_fwd_splitkv_kernelI23Flash_fwd_kernel_traitsILi64ELi64ELi256ELi4ELb0ELb0EN7cutlass6half_tE19Flash_kernel_traitsILi64ELi64ELi256ELi4ES3_EELb1ELb0ELb0ELb0ELb0ELb1ELb1ELb0EEEvNS_16Flash_fwd_paramsE:
        /* <DEDUP_REMOVED lines=48> */
[----:B------:R-:W-:-:S06]  /*0300*/  UIMAD.WIDE UR10, UR17, UR9, UR10 ;  /* 0x00000009110a72a5 */ /* 0x000fcc000f8e020a */
[----:B------:R-:W-:Y:S02]  /*0310*/  IMAD.U32 R6, RZ, RZ, UR10 ;  /* 0x0000000aff067e24 */ /* 0x000fe4000f8e00ff */
[----:B-1----:R-:W-:Y:S02]  /*0320*/  IMAD.U32 R2, RZ, RZ, UR6 ;  /* 0x00000006ff027e24 */ /* 0x002fe4000f8e00ff */
[----:B------:R-:W-:-:S05]  /*0330*/  IMAD.U32 R3, RZ, RZ, UR7 ;  /* 0x00000007ff037e24 */ /* 0x000fca000f8e00ff */
[----:B------:R1:W4:Y:S01]  /*0340*/  @P0 LDG.E R0, [R2.64] ;  /* 0x0000001402000981 */ /* 0x000322000c1e1900 */
[----:B------:R-:W-:-:S05]  /*0350*/  IMAD.U32 R7, RZ, RZ, UR11 ;  /* 0x0000000bff077e24 */ /* 0x000fca000f8e00ff */
[----:B-1----:R-:W5:Y:S01]  /*0360*/  @!P1 LDG.E R2, [R6.64] ;  /* 0x0000001406029981 */ /* 0x002f62000c1e1900 */
[----:B------:R-:W-:Y:S02]  /*0370*/  UMOV UR16, 0xffffffff ;  /* 0xffffffff00107882 */ /* 0x000fe40000000000 */
[----:B------:R-:W-:Y:S01]  /*0380*/  UMOV UR23, URZ ;  /* 0x0000003f00177c82 */ /* 0x000fe20008000000 */
[----:B------:R-:W1:Y:S01]  /*0390*/  S2R R29, SR_TID.X ;  /* 0x00000000001d7919 */ /* 0x000e620000002100 */
        /* <DEDUP_REMOVED lines=10> */
[----:B--2---:R-:W-:-:S07]  /*0440*/  @UP0 UIADD3 UR14, UR14, -UR16, URZ ;  /* 0x800000100e0e0290 */ /* 0x004fce000fffe03f */
[----:B------:R-:W-:Y:S01]  /*0450*/  @!UP0 ULDC UR14, c[0x0][0x214] ;  /* 0x00008500000e8ab9 */ /* 0x000fe20000000800 */
[----:B-----5:R3:W2:Y:S04]  /*0460*/  @!P1 R2UR UR24, R2 ;  /* 0x00000000021893c2 */ /* 0x0206a800000e0000 */
        /* <DEDUP_REMOVED lines=8> */
.L_x_1547:
[----:B------:R-:W-:Y:S02]  /*04f0*/  ULDC UR6, c[0x0][0x218] ;  /* 0x0000860000067ab9 */ /* 0x000fe40000000800 */
.L_x_1548:
        /* <DEDUP_REMOVED lines=35> */
[----:B-1----:R1:W2:Y:S02]  /*0730*/  R2UR UR19, R0 ;  /* 0x00000000001373c2 */ /* 0x0022a400000e0000 */
[----:B-1----:R-:W-:Y:S01]  /*0740*/  IMAD.U32 R0, RZ, RZ, UR10 ;  /* 0x0000000aff007e24 */ /* 0x002fe2000f8e00ff */
[----:B--2---:R-:W-:Y:S02]  /*0750*/  UIADD3 UR4, URZ, -UR19, URZ ;  /* 0x800000133f047290 */ /* 0x004fe4000fffe03f */
        /* <DEDUP_REMOVED lines=38> */
[----:B------:R-:W-:Y:S01]  /*09c0*/  SHF.R.S32.HI R0, RZ, 0x1f, R29 ;  /* 0x0000001fff007819 */ /* 0x000fe2000001141d */
        /* <DEDUP_REMOVED lines=10> */
[----:B------:R-:W-:Y:S02]  /*0a70*/  IADD3 R9, R0, 0x20, RZ ;  /* 0x0000002000097810 */ /* 0x000fe40007ffe0ff */
[----:B------:R-:W-:Y:S01]  /*0a80*/  IMAD.SHL.U32 R2, R6, 0x4, RZ ;  /* 0x0000000406027824 */ /* 0x000fe200078e00ff */
[----:B------:R-:W-:Y:S01]  /*0a90*/  UIMAD UR4, UR8, UR4, URZ ;  /* 0x00000004080472a4 */ /* 0x000fe2000f8e023f */
[C---:B------:R-:W-:Y:S01]  /*0aa0*/  IADD3 R8, R0.reuse, 0x28, RZ ;  /* 0x0000002800087810 */ /* 0x040fe20007ffe0ff */
[----:B------:R-:W-:Y:S01]  /*0ab0*/  USHF.R.S32.HI UR5, URZ, 0x1f, UR8 ;  /* 0x0000001f3f057899 */ /* 0x000fe20008011408 */
[----:B------:R-:W-:Y:S02]  /*0ac0*/  IADD3 R10, R0, 0x8, RZ ;  /* 0x00000008000a7810 */ /* 0x000fe40007ffe0ff */
[----:B------:R-:W-:Y:S01]  /*0ad0*/  SHF.R.S32.HI R3, RZ, 0x1f, R2 ;  /* 0x0000001fff037819 */ /* 0x000fe20000011402 */
[----:B------:R-:W-:Y:S01]  /*0ae0*/  IMAD.U32 R7, RZ, RZ, UR4 ;  /* 0x00000004ff077e24 */ /* 0x000fe2000f8e00ff */
[----:B------:R-:W-:-:S02]  /*0af0*/  ISETP.GE.AND P1, PT, R2, c[0x0][0x220], PT ;  /* 0x0000880002007a0c */ /* 0x000fc40003f26270 */
[C---:B------:R-:W-:Y:S01]  /*0b00*/  IADD3 R11, R0.reuse, 0x10, RZ ;  /* 0x00000010000b7810 */ /* 0x040fe20007ffe0ff */
[C---:B------:R-:W-:Y:S01]  /*0b10*/  IMAD.WIDE R4, R0.reuse, 0x40, R2 ;  /* 0x0000004000047825 */ /* 0x040fe200078e0202 */
[----:B------:R-:W-:-:S04]  /*0b20*/  IADD3 R2, R0, 0x18, RZ ;  /* 0x0000001800027810 */ /* 0x000fc80007ffe0ff */
[----:B------:R-:W-:Y:S01]  /*0b30*/  IADD3 R3, P0, R4, UR4, RZ ;  /* 0x0000000404037c10 */ /* 0x000fe2000ff1e0ff */
[----:B------:R-:W-:-:S03]  /*0b40*/  UIADD3 UR4, -UR12, UR14, URZ ;  /* 0x0000000e0c047290 */ /* 0x000fc6000fffe13f */
[----:B------:R-:W-:Y:S02]  /*0b50*/  LEA.HI.X.SX32 R5, R7, R5, 0x1, P0 ;  /* 0x0000000507057211 */ /* 0x000fe400000f0eff */
[C---:B------:R-:W-:Y:S02]  /*0b60*/  LEA R4, P0, R3.reuse, c[0x0][0x1d8], 0x2 ;  /* 0x0000760003047a11 */ /* 0x040fe400078010ff */
[----:B------:R-:W-:Y:S02]  /*0b70*/  ISETP.GE.OR P6, PT, R2, UR4, P1 ;  /* 0x0000000402007c0c */ /* 0x000fe40008fc6670 */
[----:B------:R-:W-:Y:S02]  /*0b80*/  LEA.HI.X R5, R3, c[0x0][0x1dc], R5, 0x2, P0 ;  /* 0x0000770003057a11 */ /* 0x000fe400000f1405 */
[----:B------:R-:W-:Y:S02]  /*0b90*/  ISETP.GE.OR P0, PT, R9, UR4, P1 ;  /* 0x0000000409007c0c */ /* 0x000fe40008f06670 */
[----:B------:R-:W-:-:S02]  /*0ba0*/  ISETP.GE.OR P5, PT, R0, UR4, P1 ;  /* 0x0000000400007c0c */ /* 0x000fc40008fa6670 */
[----:B------:R-:W-:Y:S02]  /*0bb0*/  ISETP.GE.OR P3, PT, R8, UR4, P1 ;  /* 0x0000000408007c0c */ /* 0x000fe40008f66670 */
[----:B------:R-:W-:Y:S02]  /*0bc0*/  ISETP.GE.OR P2, PT, R10, UR4, P1 ;  /* 0x000000040a007c0c */ /* 0x000fe40008f46670 */
[----:B------:R-:W-:Y:S01]  /*0bd0*/  IADD3 R7, R0, 0x30, RZ ;  /* 0x0000003000077810 */ /* 0x000fe20007ffe0ff */
[----:B------:R-:W-:Y:S01]  /*0be0*/  @!P6 STG.E.128 [R4.64+0x1800], RZ ;  /* 0x001800ff0400e986 */ /* 0x000fe2000c101d14 */
[----:B------:R-:W-:Y:S02]  /*0bf0*/  ISETP.NE.AND P6, PT, R6, RZ, PT ;  /* 0x000000ff0600720c */ /* 0x000fe40003fc5270 */
[----:B------:R-:W-:Y:S01]  /*0c00*/  ISETP.GE.OR P4, PT, R11, UR4, P1 ;  /* 0x000000040b007c0c */ /* 0x000fe20008f86670 */
[----:B------:R-:W-:Y:S01]  /*0c10*/  @!P0 STG.E.128 [R4.64+0x2000], RZ ;  /* 0x002000ff04008986 */ /* 0x000fe2000c101d14 */
[----:B------:R-:W-:-:S02]  /*0c20*/  IADD3 R3, P0, R0, UR8, RZ ;  /* 0x0000000800037c10 */ /* 0x000fc4000ff1e0ff */
[----:B------:R-:W-:Y:S01]  /*0c30*/  ISETP.GE.OR P6, PT, R0, UR4, P6 ;  /* 0x0000000400007c0c */ /* 0x000fe2000b7c6670 */
[----:B------:R-:W-:Y:S01]  /*0c40*/  @!P5 STG.E.128 [R4.64], RZ ;  /* 0x000000ff0400d986 */ /* 0x000fe2000c101d14 */
[----:B------:R-:W-:Y:S02]  /*0c50*/  ISETP.GE.AND P5, PT, R10, UR4, PT ;  /* 0x000000040a007c0c */ /* 0x000fe4000bfa6270 */
[----:B------:R-:W-:Y:S01]  /*0c60*/  IADD3 R10, R0, 0x38, RZ ;  /* 0x00000038000a7810 */ /* 0x000fe20007ffe0ff */
[----:B------:R-:W-:Y:S01]  /*0c70*/  @!P3 STG.E.128 [R4.64+0x2800], RZ ;  /* 0x002800ff0400b986 */ /* 0x000fe2000c101d14 */
[----:B------:R-:W-:Y:S02]  /*0c80*/  ISETP.GE.AND P3, PT, R2, UR4, PT ;  /* 0x0000000402007c0c */ /* 0x000fe4000bf66270 */
[----:B------:R-:W-:Y:S01]  /*0c90*/  LEA.HI.X.SX32 R0, R0, UR5, 0x1, P0 ;  /* 0x0000000500007c11 */ /* 0x000fe200080f0eff */
[----:B------:R-:W-:Y:S01]  /*0ca0*/  @!P2 STG.E.128 [R4.64+0x800], RZ ;  /* 0x000800ff0400a986 */ /* 0x000fe2000c101d14 */
[----:B------:R-:W-:-:S02]  /*0cb0*/  LEA R2, P0, R3, c[0x0][0x208], 0x2 ;  /* 0x0000820003027a11 */ /* 0x000fc400078010ff */
[----:B------:R-:W-:Y:S01]  /*0cc0*/  ISETP.NE.OR P5, PT, R6, RZ, P5 ;  /* 0x000000ff0600720c */ /* 0x000fe20002fa5670 */
[----:B------:R-:W-:Y:S01]  /*0cd0*/  @!P4 STG.E.128 [R4.64+0x1000], RZ ;  /* 0x001000ff0400c986 */ /* 0x000fe2000c101d14 */
[----:B------:R-:W-:Y:S02]  /*0ce0*/  LEA.HI.X R3, R3, c[0x0][0x20c], R0, 0x2, P0 ;  /* 0x0000830003037a11 */ /* 0x000fe400000f1400 */
[C---:B------:R-:W-:Y:S02]  /*0cf0*/  ISETP.GE.AND P0, PT, R7.reuse, UR4, PT ;  /* 0x0000000407007c0c */ /* 0x040fe4000bf06270 */
[----:B------:R-:W-:Y:S02]  /*0d00*/  ISETP.GE.OR P2, PT, R7, UR4, P1 ;  /* 0x0000000407007c0c */ /* 0x000fe40008f46670 */
[----:B------:R-:W-:Y:S02]  /*0d10*/  ISETP.GE.OR P1, PT, R10, UR4, P1 ;  /* 0x000000040a007c0c */ /* 0x000fe40008f26670 */
[----:B------:R-:W-:-:S02]  /*0d20*/  ISETP.NE.OR P0, PT, R6, RZ, P0 ;  /* 0x000000ff0600720c */ /* 0x000fc40000705670 */
[----:B------:R-:W-:Y:S01]  /*0d30*/  ISETP.GE.AND P4, PT, R11, UR4, PT ;  /* 0x000000040b007c0c */ /* 0x000fe2000bf86270 */
[----:B------:R-:W-:Y:S01]  /*0d40*/  @!P5 IMAD.MOV.U32 R0, RZ, RZ, -0x800000 ;  /* 0xff800000ff00d424 */ /* 0x000fe200078e00ff */
[C---:B------:R-:W-:Y:S02]  /*0d50*/  ISETP.NE.OR P3, PT, R6.reuse, RZ, P3 ;  /* 0x000000ff0600720c */ /* 0x040fe40001f65670 */
[----:B------:R-:W-:-:S03]  /*0d60*/  ISETP.NE.OR P4, PT, R6, RZ, P4 ;  /* 0x000000ff0600720c */ /* 0x000fc60002785670 */
[----:B------:R-:W-:Y:S01]  /*0d70*/  @!P2 STG.E.128 [R4.64+0x3000], RZ ;  /* 0x003000ff0400a986 */ /* 0x000fe2000c101d14 */
[----:B------:R-:W-:-:S03]  /*0d80*/  ISETP.GE.AND P2, PT, R9, UR4, PT ;  /* 0x0000000409007c0c */ /* 0x000fc6000bf46270 */
[----:B------:R1:W-:Y:S01]  /*0d90*/  @!P1 STG.E.128 [R4.64+0x3800], RZ ;  /* 0x003800ff04009986 */ /* 0x0003e2000c101d14 */
[----:B------:R-:W-:Y:S02]  /*0da0*/  ISETP.GE.AND P1, PT, R8, UR4, PT ;  /* 0x0000000408007c0c */ /* 0x000fe4000bf26270 */
[C---:B------:R-:W-:Y:S01]  /*0db0*/  ISETP.NE.OR P2, PT, R6.reuse, RZ, P2 ;  /* 0x000000ff0600720c */ /* 0x040fe20001745670 */
[----:B------:R2:W-:Y:S01]  /*0dc0*/  @!P5 STG.E [R2.64+0x20], R0 ;  /* 0x000020000200d986 */ /* 0x0005e2000c101914 */
[----:B------:R-:W-:Y:S01]  /*0dd0*/  ISETP.NE.OR P1, PT, R6, RZ, P1 ;  /* 0x000000ff0600720c */ /* 0x000fe20000f25670 */
[----:B------:R-:W-:Y:S02]  /*0de0*/  @!P4 IMAD.MOV.U32 R8, RZ, RZ, -0x800000 ;  /* 0xff800000ff08c424 */ /* 0x000fe400078e00ff */
[----:B------:R-:W-:-:S03]  /*0df0*/  @!P3 IMAD.MOV.U32 R7, RZ, RZ, -0x800000 ;  /* 0xff800000ff07b424 */ /* 0x000fc600078e00ff */
[----:B------:R-:W-:Y:S04]  /*0e00*/  @!P4 STG.E [R2.64+0x40], R8 ;  /* 0x000040080200c986 */ /* 0x000fe8000c101914 */
[----:B------:R-:W-:Y:S01]  /*0e10*/  @!P3 STG.E [R2.64+0x60], R7 ;  /* 0x000060070200b986 */ /* 0x000fe2000c101914 */
[----:B-1----:R-:W-:Y:S02]  /*0e20*/  @!P6 IMAD.MOV.U32 R4, RZ, RZ, -0x800000 ;  /* 0xff800000ff04e424 */ /* 0x002fe400078e00ff */
[----:B------:R-:W-:-:S03]  /*0e30*/  @!P2 IMAD.MOV.U32 R5, RZ, RZ, -0x800000 ;  /* 0xff800000ff05a424 */ /* 0x000fc600078e00ff */
[----:B------:R1:W-:Y:S01]  /*0e40*/  @!P6 STG.E [R2.64], R4 ;  /* 0x000000040200e986 */ /* 0x0003e2000c101914 */
[----:B--2---:R-:W-:-:S03]  /*0e50*/  @!P0 IMAD.MOV.U32 R0, RZ, RZ, -0x800000 ;  /* 0xff800000ff008424 */ /* 0x004fc600078e00ff */
[----:B------:R2:W-:Y:S04]  /*0e60*/  @!P2 STG.E [R2.64+0x80], R5 ;  /* 0x000080050200a986 */ /* 0x0005e8000c101914 */
[----:B------:R2:W-:Y:S01]  /*0e70*/  @!P0 STG.E [R2.64+0xc0], R0 ;  /* 0x0000c00002008986 */ /* 0x0005e2000c101914 */
[----:B------:R-:W-:-:S04]  /*0e80*/  ISETP.GE.AND P0, PT, R10, UR4, PT ;  /* 0x000000040a007c0c */ /* 0x000fc8000bf06270 */
[----:B------:R-:W-:Y:S01]  /*0e90*/  ISETP.NE.OR P0, PT, R6, RZ, P0 ;  /* 0x000000ff0600720c */ /* 0x000fe20000705670 */
[----:B-1----:R-:W-:-:S05]  /*0ea0*/  @!P1 IMAD.MOV.U32 R4, RZ, RZ, -0x800000 ;  /* 0xff800000ff049424 */ /* 0x002fca00078e00ff */
[----:B------:R2:W-:Y:S07]  /*0eb0*/  @!P1 STG.E [R2.64+0xa0], R4 ;  /* 0x0000a00402009986 */ /* 0x0005ee000c101914 */
[----:B------:R-:W-:Y:S05]  /*0ec0*/  @P0 EXIT ;  /* 0x000000000000094d */ /* 0x000fea0003800000 */
[----:B--2---:R-:W-:-:S05]  /*0ed0*/  MOV R0, 0xff800000 ;  /* 0xff80000000007802 */ /* 0x004fca0000000f00 */
[----:B------:R-:W-:Y:S01]  /*0ee0*/  STG.E [R2.64+0xe0], R0 ;  /* 0x0000e00002007986 */ /* 0x000fe2000c101914 */
[----:B------:R-:W-:Y:S05]  /*0ef0*/  EXIT ;  /* 0x000000000000794d */ /* 0x000fea0003800000 */
.L_x_1549:
        /* <DEDUP_REMOVED lines=11> */
[----:B------:R1:W2:Y:S01]  /*0fb0*/  @P0 LDG.E R0, [R2.64] ;  /* 0x0000001402000981 */ /* 0x0002a2000c1e1900 */
[----:B------:R-:W-:Y:S02]  /*0fc0*/  UISETP.NE.AND.EX UP1, UPT, URZ, UR11, UPT, UP1 ;  /* 0x0000000b3f00728c */ /* 0x000fe4000bf25310 */
        /* <DEDUP_REMOVED lines=9> */
[----:B------:R-:W-:Y:S01]  /*1060*/  @UP1 UIADD3 UR4, UR27, UR4, URZ ;  /* 0x000000041b041290 */ /* 0x000fe2000fffe03f */
[----:B-1----:R-:W-:-:S03]  /*1070*/  IABS R2, c[0x0][0x2d0] ;  /* 0x0000b40000027a13 */ /* 0x002fc60000000000 */
[----:B------:R-:W-:Y:S01]  /*1080*/  @UP1 USHF.L.U64.HI UR4, UR26, 0x2, UR4 ;  /* 0x000000021a041899 */ /* 0x000fe20008010204 */
[----:B------:R1:W3:Y:S03]  /*1090*/  R2UR UR8, R2 ;  /* 0x00000000020873c2 */ /* 0x0002e600000e0000 */
[----:B------:R-:W-:Y:S02]  /*10a0*/  @UP1 UIADD3.X UR19, UR4, UR11, URZ, UP0, !UPT ;  /* 0x0000000b04131290 */ /* 0x000fe400087fe43f */
[----:B------:R-:W-:-:S04]  /*10b0*/  @UP1 UISETP.NE.U32.AND UP0, UPT, UR18, URZ, UPT ;  /* 0x0000003f1200128c */ /* 0x000fc8000bf05070 */
[----:B------:R-:W-:Y:S01]  /*10c0*/  @UP1 UISETP.NE.AND.EX UP5, UPT, UR19, URZ, UPT, UP0 ;  /* 0x0000003f1300128c */ /* 0x000fe2000bfa5300 */
[----:B--2---:R1:W2:Y:S10]  /*10d0*/  @P0 R2UR UR22, R0 ;  /* 0x00000000001603c2 */ /* 0x0042b400000e0000 */
[----:B------:R-:W-:-:S13]  /*10e0*/  PLOP3.LUT P0, PT, PT, PT, UP5, 0x80, 0x0 ;  /* 0x000000000000781c */ /* 0x000fda0003f0f058 */
[----:B-12---:R-:W-:Y:S05]  /*10f0*/  @!P0 BRA `(.L_x_1550) ;  /* 0x000005a000008947 */ /* 0x006fea0003800000 */
[----:B---3--:R-:W1:Y:S01]  /*1100*/  I2F.RP R0, UR8 ;  /* 0x0000000800007d06 */ /* 0x008e620008209400 */
[----:B------:R-:W-:Y:S02]  /*1110*/  ULEA UR10, UR6, 0xffffff00, 0x8 ;  /* 0xffffff00060a7891 */ /* 0x000fe4000f8e403f */
[----:B------:R-:W-:-:S05]  /*1120*/  UMOV UR22, URZ ;  /* 0x0000003f00167c82 */ /* 0x000fca0008000000 */
        /* <DEDUP_REMOVED lines=29> */
[----:B------:R-:W-:Y:S02]  /*1300*/  ULDC UR28, c[0x0][0x1c8] ;  /* 0x00007200001c7ab9 */ /* 0x000fe40000000800 */
[----:B------:R1:W2:Y:S01]  /*1310*/  LDG.E R6, [R2.64] ;  /* 0x0000001402067981 */ /* 0x0002a2000c1e1900 */
[----:B------:R-:W-:Y:S02]  /*1320*/  ULOP3.LUT UR28, UR15, UR28, URZ, 0x3c, !UPT ;  /* 0x0000001c0f1c7292 */ /* 0x000fe4000f8e3c3f */
[----:B------:R-:W-:Y:S02]  /*1330*/  UIADD3 UR25, -UR25, URZ, URZ ;  /* 0x0000003f19197290 */ /* 0x000fe4000fffe13f */
[----:B------:R-:W-:-:S02]  /*1340*/  ULDC.64 UR4, c[0x0][0x180] ;  /* 0x0000600000047ab9 */ /* 0x000fc40000000a00 */
[----:B------:R-:W-:Y:S01]  /*1350*/  ISETP.LE.AND P0, PT, RZ, UR28, PT ;  /* 0x0000001cff007c0c */ /* 0x000fe2000bf03270 */
[----:B------:R-:W-:-:S04]  /*1360*/  UIMAD UR11, UR25, UR11, UR10 ;  /* 0x0000000b190b72a4 */ /* 0x000fc8000f8e020a */
[----:B------:R-:W-:Y:S01]  /*1370*/  USHF.R.S32.HI UR10, URZ, 0x1f, UR11 ;  /* 0x0000001f3f0a7899 */ /* 0x000fe2000801140b */
[----:B-1----:R-:W1:Y:S08]  /*1380*/  I2F.RP R2, R7 ;  /* 0x0000000700027306 */ /* 0x002e700000209400 */
[----:B-1----:R-:W1:Y:S02]  /*1390*/  MUFU.RCP R2, R2 ;  /* 0x0000000200027308 */ /* 0x002e640000001000 */
[----:B-1----:R-:W-:-:S06]  /*13a0*/  IADD3 R2, R2, 0xffffffe, RZ ;  /* 0x0ffffffe02027810 */ /* 0x002fcc0007ffe0ff */
[----:B------:R-:W1:Y:S02]  /*13b0*/  F2I.FTZ.U32.TRUNC.NTZ R3, R2 ;  /* 0x0000000200037305 */ /* 0x000e64000021f000 */
[----:B-1----:R-:W-:Y:S02]  /*13c0*/  IMAD.MOV R0, RZ, RZ, -R3 ;  /* 0x000000ffff007224 */ /* 0x002fe400078e0a03 */
[----:B------:R-:W-:Y:S02]  /*13d0*/  IMAD.MOV.U32 R2, RZ, RZ, RZ ;  /* 0x000000ffff027224 */ /* 0x000fe400078e00ff */
[----:B------:R-:W-:Y:S01]  /*13e0*/  IMAD.MOV.U32 R5, RZ, RZ, R0 ;  /* 0x000000ffff057224 */ /* 0x000fe200078e0000 */
[----:B------:R-:W-:-:S03]  /*13f0*/  MOV R0, UR15 ;  /* 0x0000000f00007c02 */ /* 0x000fc60008000f00 */
[----:B------:R-:W-:Y:S01]  /*1400*/  IMAD R5, R5, R7, RZ ;  /* 0x0000000705057224 */ /* 0x000fe200078e02ff */
[----:B------:R-:W-:-:S03]  /*1410*/  IABS R4, R0 ;  /* 0x0000000000047213 */ /* 0x000fc60000000000 */
[----:B------:R-:W-:-:S04]  /*1420*/  IMAD.HI.U32 R0, R3, R5, R2 ;  /* 0x0000000503007227 */ /* 0x000fc800078e0002 */
[----:B------:R-:W-:-:S04]  /*1430*/  IMAD.MOV.U32 R2, RZ, RZ, R4 ;  /* 0x000000ffff027224 */ /* 0x000fc800078e0004 */
[----:B------:R-:W-:-:S05]  /*1440*/  IMAD.HI.U32 R0, R0, R2, RZ ;  /* 0x0000000200007227 */ /* 0x000fca00078e00ff */
[----:B------:R-:W-:-:S05]  /*1450*/  IADD3 R3, -R0, RZ, RZ ;  /* 0x000000ff00037210 */ /* 0x000fca0007ffe1ff */
        /* <DEDUP_REMOVED lines=10> */
[----:B------:R-:W-:-:S03]  /*1500*/  MOV R10, R0 ;  /* 0x00000000000a7202 */ /* 0x000fc60000000f00 */
[----:B------:R-:W-:-:S04]  /*1510*/  IMAD R4, R5, c[0x0][0x1b0], RZ ;  /* 0x00006c0005047a24 */ /* 0x000fc800078e02ff */
[----:B------:R-:W-:Y:S01]  /*1520*/  IMAD R4, R0, c[0x0][0x1b4], R4 ;  /* 0x00006d0000047a24 */ /* 0x000fe200078e0204 */
[----:B--2---:R-:W1:Y:S02]  /*1530*/  R2UR UR23, R6 ;  /* 0x00000000061773c2 */ /* 0x004e6400000e0000 */
        /* <DEDUP_REMOVED lines=22> */
.L_x_1550:
[----:B---3--:R-:W-:Y:S02]  /*16a0*/  UISETP.NE.AND UP0, UPT, UR24, -0x1, UPT ;  /* 0xffffffff1800788c */ /* 0x008fe4000bf05270 */
        /* <DEDUP_REMOVED lines=19> */
.L_x_1552:
[----:B------:R-:W-:Y:S01]  /*17e0*/  IABS R0, c[0x0][0x1c8] ;  /* 0x0000720000007a13 */ /* 0x000fe20000000000 */
[----:B------:R-:W-:Y:S02]  /*17f0*/  ULDC UR4, c[0x0][0x1c8] ;  /* 0x0000720000047ab9 */ /* 0x000fe40000000800 */
[----:B------:R-:W-:Y:S02]  /*1800*/  ULOP3.LUT UR4, UR15, UR4, URZ, 0x3c, !UPT ;  /* 0x000000040f047292 */ /* 0x000fe4000f8e3c3f */
[----:B------:R-:W-:Y:S01]  /*1810*/  IMAD.MOV.U32 R6, RZ, RZ, R0 ;  /* 0x000000ffff067224 */ /* 0x000fe200078e0000 */
[----:B------:R-:W-:Y:S02]  /*1820*/  ULEA UR11, UR6, 0xffffff00, 0x8 ;  /* 0xffffff00060b7891 */ /* 0x000fe4000f8e403f */
[----:B------:R-:W-:Y:S01]  /*1830*/  @UP0 UIADD3 UR24, UR23, UR24, URZ ;  /* 0x0000001817180290 */ /* 0x000fe2000fffe03f */
[----:B------:R-:W1:Y:S01]  /*1840*/  I2F.RP R2, R6 ;  /* 0x0000000600027306 */ /* 0x000e620000209400 */
[----:B------:R-:W-:Y:S01]  /*1850*/  ISETP.LE.AND P2, PT, RZ, UR4, PT ;  /* 0x00000004ff007c0c */ /* 0x000fe2000bf43270 */
[----:B------:R-:W-:-:S02]  /*1860*/  USHF.R.S32.HI UR10, URZ, 0x1f, UR11 ;  /* 0x0000001f3f0a7899 */ /* 0x000fc4000801140b */
[----:B------:R-:W-:Y:S02]  /*1870*/  ULDC.64 UR4, c[0x0][0x198] ;  /* 0x0000660000047ab9 */ /* 0x000fe40000000a00 */
[----:B------:R-:W-:Y:S02]  /*1880*/  UIMAD UR25, UR10, UR4, URZ ;  /* 0x000000040a1972a4 */ /* 0x000fe4000f8e023f */
[----:B------:R-:W-:Y:S02]  /*1890*/  UIMAD.WIDE.U32 UR26, UR11, UR4, UR26 ;  /* 0x000000040b1a72a5 */ /* 0x000fe4000f8e001a */
[----:B------:R-:W-:-:S04]  /*18a0*/  UIMAD UR4, UR11, UR5, UR25 ;  /* 0x000000050b0472a4 */ /* 0x000fc8000f8e0219 */
[----:B------:R-:W-:Y:S01]  /*18b0*/  UIADD3 UR4, UR27, UR4, URZ ;  /* 0x000000041b047290 */ /* 0x000fe2000fffe03f */
[----:B-1----:R-:W1:Y:S02]  /*18c0*/  MUFU.RCP R2, R2 ;  /* 0x0000000200027308 */ /* 0x002e640000001000 */
[----:B-1----:R-:W-:-:S06]  /*18d0*/  IADD3 R2, R2, 0xffffffe, RZ ;  /* 0x0ffffffe02027810 */ /* 0x002fcc0007ffe0ff */
[----:B------:R-:W1:Y:S02]  /*18e0*/  F2I.FTZ.U32.TRUNC.NTZ R3, R2 ;  /* 0x0000000200037305 */ /* 0x000e64000021f000 */
[----:B-1----:R-:W-:Y:S01]  /*18f0*/  IMAD.MOV R0, RZ, RZ, -R3 ;  /* 0x000000ffff007224 */ /* 0x002fe200078e0a03 */
[----:B------:R-:W-:-:S04]  /*1900*/  MOV R2, RZ ;  /* 0x000000ff00027202 */ /* 0x000fc80000000f00 */
[----:B------:R-:W-:Y:S01]  /*1910*/  MOV R5, R0 ;  /* 0x0000000000057202 */ /* 0x000fe20000000f00 */
[----:B------:R-:W-:-:S04]  /*1920*/  IMAD.U32 R0, RZ, RZ, UR15 ;  /* 0x0000000fff007e24 */ /* 0x000fc8000f8e00ff */
[----:B------:R-:W-:Y:S01]  /*1930*/  IMAD R5, R5, R6, RZ ;  /* 0x0000000605057224 */ /* 0x000fe200078e02ff */
[----:B------:R-:W-:-:S03]  /*1940*/  IABS R4, R0 ;  /* 0x0000000000047213 */ /* 0x000fc60000000000 */
        /* <DEDUP_REMOVED lines=8> */
[----:B------:R-:W-:-:S13]  /*19d0*/  ISETP.GT.U32.AND P1, PT, R6, R2, PT ;  /* 0x000000020600720c */ /* 0x000fda0003f24070 */
[----:B------:R-:W-:Y:S01]  /*19e0*/  @!P1 IMAD.IADD R2, R2, 0x1, -R6 ;  /* 0x0000000102029824 */ /* 0x000fe200078e0a06 */
[----:B------:R-:W-:Y:S02]  /*19f0*/  @!P1 IADD3 R0, R0, 0x1, RZ ;  /* 0x0000000100009810 */ /* 0x000fe40007ffe0ff */
[----:B------:R-:W-:Y:S02]  /*1a00*/  ISETP.NE.AND P1, PT, RZ, c[0x0][0x1c8], PT ;  /* 0x00007200ff007a0c */ /* 0x000fe40003f25270 */
[----:B------:R-:W-:Y:S01]  /*1a10*/  ISETP.GE.U32.AND P3, PT, R2, R6, PT ;  /* 0x000000060200720c */ /* 0x000fe20003f66070 */
[----:B------:R-:W-:Y:S01]  /*1a20*/  IMAD.U32 R2, RZ, RZ, UR26 ;  /* 0x0000001aff027e24 */ /* 0x000fe2000f8e00ff */
[----:B------:R-:W-:-:S04]  /*1a30*/  @UP0 UIMAD.WIDE.U32 UR26, UR24, UR4, URZ ;  /* 0x00000004181a02a5 */ /* 0x000fc8000f8e003f */
[----:B------:R-:W-:-:S07]  /*1a40*/  @UP0 UIMAD UR24, UR24, UR5, UR27 ;  /* 0x00000005181802a4 */ /* 0x000fce000f8e021b */
        /* <DEDUP_REMOVED lines=24> */
.L_x_1551:
[----:B------:R-:W-:Y:S01]  /*1bd0*/  SHF.R.S32.HI R17, RZ, 0x1f, R29 ;  /* 0x0000001fff117819 */ /* 0x000fe2000001141d */
[----:B------:R-:W-:Y:S01]  /*1be0*/  UISETP.NE.AND UP0, UPT, UR16, -0x1, UPT ;  /* 0xffffffff1000788c */ /* 0x000fe2000bf05270 */
[----:B------:R-:W1:Y:S01]  /*1bf0*/  S2R R3, SR_CTAID.X ;  /* 0x0000000000037919 */ /* 0x000e620000002500 */
[----:B------:R-:W-:Y:S01]  /*1c00*/  ULDC.64 UR4, c[0x0][0x190] ;  /* 0x0000640000047ab9 */ /* 0x000fe20000000a00 */
[CC--:B------:R-:W-:Y:S01]  /*1c10*/  LEA.HI R2, R17.reuse, R29.reuse, RZ, 0x3 ;  /* 0x0000001d11027211 */ /* 0x0c0fe200078f18ff */
[----:B------:R-:W-:Y:S01]  /*1c20*/  USHF.R.S32.HI UR23, URZ, 0x1f, UR15 ;  /* 0x0000001f3f177899 */ /* 0x000fe2000801140f */
[----:B------:R-:W-:Y:S01]  /*1c30*/  LEA.HI R6, R17, R29, RZ, 0x6 ;  /* 0x0000001d11067211 */ /* 0x000fe200078f30ff */
[----:B------:R-:W-:Y:S01]  /*1c40*/  IMAD.U32 R14, RZ, RZ, UR15 ;  /* 0x0000000fff0e7e24 */ /* 0x000fe2000f8e00ff */
[----:B------:R-:W-:Y:S01]  /*1c50*/  SHF.R.S32.HI R8, RZ, 0x3, R2 ;  /* 0x00000003ff087819 */ /* 0x000fe20000011402 */
[----:B------:R-:W-:Y:S01]  /*1c60*/  BSSY B0, `(.L_x_1553) ;  /* 0x000004a000007945 */ /* 0x000fe20003800000 */
[----:B------:R-:W-:Y:S01]  /*1c70*/  LOP3.LUT R2, R2, 0xfffffff8, RZ, 0xc0, !PT ;  /* 0xfffffff802027812 */ /* 0x000fe200078ec0ff */
[----:B------:R-:W-:Y:S01]  /*1c80*/  IMAD.SHL.U32 R6, R6, 0x8, RZ ;  /* 0x0000000806067824 */ /* 0x000fe200078e00ff */
[----:B------:R-:W-:Y:S01]  /*1c90*/  @UP0 UIMAD.WIDE.U32 UR28, UR16, UR4, URZ ;  /* 0x00000004101c02a5 */ /* 0x000fe2000f8e003f */
[----:B------:R-:W-:Y:S01]  /*1ca0*/  IMAD.SHL.U32 R0, R8, 0x40, RZ ;  /* 0x0000004008007824 */ /* 0x000fe200078e00ff */
[----:B------:R-:W-:Y:S01]  /*1cb0*/  SHF.R.S32.HI R9, RZ, 0x1f, R8 ;  /* 0x0000001fff097819 */ /* 0x000fe20000011408 */
[----:B------:R-:W-:Y:S01]  /*1cc0*/  IMAD.IADD R24, R29, 0x1, -R2 ;  /* 0x000000011d187824 */ /* 0x000fe200078e0a02 */
[----:B------:R-:W-:-:S02]  /*1cd0*/  @UP0 UIMAD UR22, UR16, UR5, UR29 ;  /* 0x00000005101602a4 */ /* 0x000fc4000f8e021d */
[----:B------:R-:W-:Y:S01]  /*1ce0*/  LOP3.LUT R0, R0, 0x1c0, RZ, 0xc0, !PT ;  /* 0x000001c000007812 */ /* 0x000fe200078ec0ff */
[----:B------:R-:W-:Y:S01]  /*1cf0*/  IMAD.SHL.U32 R243, R24, 0x8, RZ ;  /* 0x0000000818f37824 */ /* 0x000fe200078e00ff */
[----:B------:R-:W-:Y:S02]  /*1d00*/  @!UP0 USHF.R.S32.HI UR16, URZ, 0x1f, UR17 ;  /* 0x0000001f3f108899 */ /* 0x000fe40008011411 */
[----:B------:R-:W-:Y:S02]  /*1d10*/  ULDC.64 UR4, c[0x0][0x178] ;  /* 0x00005e0000047ab9 */ /* 0x000fe40000000a00 */
[--C-:B------:R-:W-:Y:S01]  /*1d20*/  LOP3.LUT R4, R0, 0x38, R243.reuse, 0xf8, !PT ;  /* 0x0000003800047812 */ /* 0x100fe200078ef8f3 */
[----:B------:R-:W-:Y:S01]  /*1d30*/  @!UP0 UIMAD UR16, UR16, UR4, URZ ;  /* 0x00000004101082a4 */ /* 0x000fe2000f8e023f */
[----:B------:R-:W-:Y:S01]  /*1d40*/  SHF.R.U32.HI R0, RZ, 0x3, R0 ;  /* 0x00000003ff007819 */ /* 0x000fe20000011600 */
[----:B------:R-:W-:Y:S01]  /*1d50*/  @!UP0 UIMAD.WIDE.U32 UR30, UR17, UR4, URZ ;  /* 0x00000004111e82a5 */ /* 0x000fe2000f8e003f */
[----:B------:R-:W-:Y:S01]  /*1d60*/  SHF.R.S32.HI R7, RZ, 0x1f, R243 ;  /* 0x0000001fff077819 */ /* 0x000fe200000114f3 */
[----:B------:R-:W-:Y:S01]  /*1d70*/  @!UP0 UIMAD UR5, UR17, UR5, UR16 ;  /* 0x00000005110582a4 */ /* 0x000fe2000f8e0210 */
[----:B------:R-:W-:Y:S01]  /*1d80*/  LOP3.LUT R11, R4, R0, RZ, 0x3c, !PT ;  /* 0x00000000040b7212 */ /* 0x000fe200078e3cff */
[----:B------:R-:W-:Y:S01]  /*1d90*/  IMAD R0, R5, c[0x0][0x1b8], RZ ;  /* 0x00006e0005007a24 */ /* 0x000fe200078e02ff */
[----:B------:R-:W-:Y:S01]  /*1da0*/  IADD3 R4, P0, R243, UR26, RZ ;  /* 0x0000001af3047c10 */ /* 0x000fe2000ff1e0ff */
[----:B------:R-:W-:Y:S01]  /*1db0*/  @!UP0 UIADD3 UR22, UR31, UR5, URZ ;  /* 0x000000051f168290 */ /* 0x000fe2000fffe03f */
[----:B------:R-:W-:Y:S01]  /*1dc0*/  LOP3.LUT R244, R11, 0xfffffe00, R6, 0xf8, !PT ;  /* 0xfffffe000bf47812 */ /* 0x000fe200078ef806 */
[----:B------:R-:W-:Y:S01]  /*1dd0*/  IMAD R16, R10, c[0x0][0x1bc], R0 ;  /* 0x00006f000a107a24 */ /* 0x000fe200078e0200 */
[----:B------:R-:W-:Y:S01]  /*1de0*/  IADD3.X R5, R7, UR24, RZ, P0, !PT ;  /* 0x0000001807057c10 */ /* 0x000fe200087fe4ff */
[----:B------:R-:W-:Y:S01]  /*1df0*/  @!UP0 UMOV UR28, UR30 ;  /* 0x0000001e001c8c82 */ /* 0x000fe20008000000 */
[----:B-1----:R-:W-:Y:S01]  /*1e00*/  IMAD.WIDE R2, R3, 0x40, R8 ;  /* 0x0000004003027825 */ /* 0x002fe200078e0208 */
[----:B------:R-:W-:Y:S01]  /*1e10*/  IADD3 R6, P0, R243, UR28, RZ ;  /* 0x0000001cf3067c10 */ /* 0x000fe2000ff1e0ff */
[----:B------:R-:W-:-:S02]  /*1e20*/  UIADD3 UR16, -UR12, UR14, URZ ;  /* 0x0000000e0c107290 */ /* 0x000fc4000fffe13f */
[----:B------:R-:W-:Y:S01]  /*1e30*/  IMAD.WIDE.U32 R10, R10, c[0x0][0x1b8], R4 ;  /* 0x00006e000a0a7a25 */ /* 0x000fe200078e0004 */
[----:B------:R-:W-:Y:S01]  /*1e40*/  IADD3 R4, P1, R243, R12, RZ ;  /* 0x0000000cf3047210 */ /* 0x000fe20007f3e0ff */
[----:B------:R-:W-:Y:S02]  /*1e50*/  ULDC.64 UR4, c[0x0][0x1a8] ;  /* 0x00006a0000047ab9 */ /* 0x000fe40000000a00 */
[----:B------:R-:W-:Y:S01]  /*1e60*/  IMAD R12, R9, c[0x0][0x198], RZ ;  /* 0x00006600090c7a24 */ /* 0x000fe200078e02ff */
[----:B------:R-:W-:Y:S01]  /*1e70*/  UIMAD UR4, UR23, UR4, URZ ;  /* 0x00000004170472a4 */ /* 0x000fe2000f8e023f */
[C---:B------:R-:W-:Y:S01]  /*1e80*/  IMAD.X R5, R7.reuse, 0x1, R13, P1 ;  /* 0x0000000107057824 */ /* 0x040fe200008e060d */
[----:B------:R-:W-:Y:S01]  /*1e90*/  IADD3.X R7, R7, UR22, RZ, P0, !PT ;  /* 0x0000001607077c10 */ /* 0x000fe200087fe4ff */
[C---:B------:R-:W-:Y:S01]  /*1ea0*/  IMAD R15, R8.reuse, c[0x0][0x19c], R12 ;  /* 0x00006700080f7a24 */ /* 0x040fe200078e020c */
[C---:B------:R-:W-:Y:S01]  /*1eb0*/  IADD3 R0, P0, R8.reuse, UR11, RZ ;  /* 0x0000000b08007c10 */ /* 0x040fe2000ff1e0ff */
[----:B------:R-:W-:Y:S01]  /*1ec0*/  IMAD.WIDE.U32 R12, R8, c[0x0][0x198], R4 ;  /* 0x00006600080c7a25 */ /* 0x000fe200078e0004 */
[----:B------:R-:W-:-:S02]  /*1ed0*/  UIMAD UR4, UR15, UR5, UR4 ;  /* 0x000000050f0472a4 */ /* 0x000fc4000f8e0204 */
[----:B------:R-:W-:Y:S01]  /*1ee0*/  IADD3.X R4, R9, UR10, RZ, P0, !PT ;  /* 0x0000000a09047c10 */ /* 0x000fe200087fe4ff */
[----:B------:R-:W-:Y:S01]  /*1ef0*/  IMAD.IADD R5, R11, 0x1, R16 ;  /* 0x000000010b057824 */ /* 0x000fe200078e0210 */
[----:B------:R-:W-:Y:S01]  /*1f00*/  ISETP.GE.AND P0, PT, R8, UR16, PT ;  /* 0x0000001008007c0c */ /* 0x000fe2000bf06270 */
[----:B------:R-:W-:-:S04]  /*1f10*/  IMAD.WIDE.U32 R6, R14, c[0x0][0x1a8], R6 ;  /* 0x00006a000e067a25 */ /* 0x000fc800078e0006 */
[----:B------:R-:W-:Y:S02]  /*1f20*/  IMAD R11, R4, c[0x0][0x1a0], RZ ;  /* 0x00006800040b7a24 */ /* 0x000fe400078e02ff */
[----:B------:R-:W-:Y:S01]  /*1f30*/  IMAD.MOV.U32 R4, RZ, RZ, R10 ;  /* 0x000000ffff047224 */ /* 0x000fe200078e000a */
[-C--:B------:R-:W-:Y:S01]  /*1f40*/  LEA.HI R10, R17, R29.reuse, RZ, 0x4 ;  /* 0x0000001d110a7211 */ /* 0x080fe200078f20ff */
[C---:B------:R-:W-:Y:S02]  /*1f50*/  IMAD R11, R0.reuse, c[0x0][0x1a4], R11 ;  /* 0x00006900000b7a24 */ /* 0x040fe400078e020b */
[----:B------:R-:W-:Y:S01]  /*1f60*/  IMAD.WIDE.U32 R98, R0, c[0x0][0x1a0], R4 ;  /* 0x0000680000627a25 */ /* 0x000fe200078e0004 */
[----:B------:R-:W-:Y:S02]  /*1f70*/  LOP3.LUT R0, R10, 0xfffffff0, RZ, 0xc0, !PT ;  /* 0xfffffff00a007812 */ /* 0x000fe400078ec0ff */
[----:B------:R-:W-:Y:S01]  /*1f80*/  IADD3 R5, R7, UR4, RZ ;  /* 0x0000000407057c10 */ /* 0x000fe2000fffe0ff */
[----:B------:R-:W-:Y:S01]  /*1f90*/  IMAD.IADD R63, R13, 0x1, R15 ;  /* 0x000000010d3f7824 */ /* 0x000fe200078e020f */
[----:B------:R-:W-:Y:S01]  /*1fa0*/  LEA.HI R15, R17, R29, RZ, 0x5 ;  /* 0x0000001d110f7211 */ /* 0x000fe200078f28ff */
[----:B------:R-:W-:Y:S01]  /*1fb0*/  IMAD.MOV.U32 R60, RZ, RZ, R12 ;  /* 0x000000ffff3c7224 */ /* 0x000fe200078e000c */
[----:B------:R-:W-:Y:S01]  /*1fc0*/  SHF.R.S32.HI R25, RZ, 0x4, R10 ;  /* 0x00000004ff197819 */ /* 0x000fe2000001140a */
[----:B------:R-:W-:Y:S01]  /*1fd0*/  IMAD.IADD R14, R29, 0x1, -R0 ;  /* 0x000000011d0e7824 */ /* 0x000fe200078e0a00 */
[----:B------:R-:W-:Y:S01]  /*1fe0*/  SHF.R.S32.HI R27, RZ, 0x5, R15 ;  /* 0x00000005ff1b7819 */ /* 0x000fe2000001140f */
[----:B------:R-:W-:-:S02]  /*1ff0*/  IMAD.SHL.U32 R244, R244, 0x2, RZ ;  /* 0x00000002f4f47824 */ /* 0x000fc400078e00ff */
        /* <DEDUP_REMOVED lines=16> */
.L_x_1554:
[----:B------:R-:W-:Y:S05]  /*2100*/  BSYNC B0 ;  /* 0x0000000000007941 */ /* 0x000fea0003800000 */
.L_x_1553:
        /* <DEDUP_REMOVED lines=21> */
.L_x_1556:
[----:B------:R-:W-:Y:S05]  /*2260*/  BSYNC B0 ;  /* 0x0000000000007941 */ /* 0x000fea0003800000 */
.L_x_1555:
        /* <DEDUP_REMOVED lines=21> */
.L_x_1558:
[----:B------:R-:W-:Y:S05]  /*23c0*/  BSYNC B0 ;  /* 0x0000000000007941 */ /* 0x000fea0003800000 */
.L_x_1557:
        /* <DEDUP_REMOVED lines=20> */
.L_x_1560:
[----:B------:R-:W-:Y:S05]  /*2510*/  BSYNC B0 ;  /* 0x0000000000007941 */ /* 0x000fea0003800000 */
.L_x_1559:
[----:B------:R-:W-:Y:S01]  /*2520*/  UIADD3 UR15, UR6, -0x1, URZ ;  /* 0xffffffff060f7890 */ /* 0x000fe2000fffe03f */
[----:B------:R-:W-:Y:S01]  /*2530*/  SHF.R.S32.HI R0, RZ, 0x1f, R14 ;  /* 0x0000001fff007819 */ /* 0x000fe2000001140e */
[----:B------:R-:W-:Y:S01]  /*2540*/  BSSY B0, `(.L_x_1561) ;  /* 0x0000013000007945 */ /* 0x000fe20003800000 */
[----:B-1----:R-:W-:Y:S01]  /*2550*/  LOP3.LUT R2, R15, 0xffffffe0, RZ, 0xc0, !PT ;  /* 0xffffffe00f027812 */ /* 0x002fe200078ec0ff */
        /* <DEDUP_REMOVED lines=17> */
.L_x_1562:
[----:B------:R-:W-:Y:S05]  /*2670*/  BSYNC B0 ;  /* 0x0000000000007941 */ /* 0x000fea0003800000 */
.L_x_1561:
        /* <DEDUP_REMOVED lines=10> */
[----:B-1----:R-:W-:Y:S02]  /*2720*/  IADD3.X R3, R63, UR22, RZ, P0, !PT ;  /* 0x000000163f037c10 */ /* 0x002fe400087fe4ff */
[----:B------:R-:W-:-:S04]  /*2730*/  LEA R2, P0, R0, c[0x0][0x168], 0x1 ;  /* 0x00005a0000027a11 */ /* 0x000fc800078008ff */
[----:B------:R-:W-:-:S05]  /*2740*/  LEA.HI.X R3, R0, c[0x0][0x16c], R3, 0x1, P0 ;  /* 0x00005b0000037a11 */ /* 0x000fca00000f0c03 */
[----:B------:R-:W-:Y:S01]  /*2750*/  @!PT LDS RZ, [RZ] ;  /* 0x00000000fffff984 */ /* 0x000fe20000000800 */
[----:B------:R-:W-:Y:S01]  /*2760*/  @!PT LDS RZ, [RZ] ;  /* 0x00000000fffff984 */ /* 0x000fe20000000800 */
[----:B------:R-:W-:Y:S01]  /*2770*/  @!PT LDS RZ, [RZ] ;  /* 0x00000000fffff984 */ /* 0x000fe20000000800 */
[----:B------:R1:W-:Y:S04]  /*2780*/  LDGSTS.E.BYPASS.LTC128B.128 [R244+0x2800], [R2.64] ;  /* 0x0280000002f47fae */ /* 0x0003e8000b901d54 */
.L_x_1564:
[----:B------:R-:W-:Y:S05]  /*2790*/  BSYNC B0 ;  /* 0x0000000000007941 */ /* 0x000fea0003800000 */
.L_x_1563:
        /* <DEDUP_REMOVED lines=17> */
.L_x_1566:
[----:B------:R-:W-:Y:S05]  /*28b0*/  BSYNC B0 ;  /* 0x0000000000007941 */ /* 0x000fea0003800000 */
.L_x_1565:
        /* <DEDUP_REMOVED lines=19> */
.L_x_1568:
[----:B------:R-:W-:Y:S05]  /*29f0*/  BSYNC B0 ;  /* 0x0000000000007941 */ /* 0x000fea0003800000 */
.L_x_1567:
        /* <DEDUP_REMOVED lines=18> */
.L_x_1570:
[----:B------:R-:W-:Y:S05]  /*2b20*/  BSYNC B0 ;  /* 0x0000000000007941 */ /* 0x000fea0003800000 */
.L_x_1569:
        /* <DEDUP_REMOVED lines=20> */
.L_x_1572:
[----:B------:R-:W-:Y:S05]  /*2c70*/  BSYNC B0 ;  /* 0x0000000000007941 */ /* 0x000fea0003800000 */
.L_x_1571:
        /* <DEDUP_REMOVED lines=20> */
.L_x_1574:
[----:B------:R-:W-:Y:S05]  /*2dc0*/  BSYNC B0 ;  /* 0x0000000000007941 */ /* 0x000fea0003800000 */
.L_x_1573:
        /* <DEDUP_REMOVED lines=20> */
.L_x_1576:
[----:B------:R-:W-:Y:S05]  /*2f10*/  BSYNC B0 ;  /* 0x0000000000007941 */ /* 0x000fea0003800000 */
.L_x_1575:
        /* <DEDUP_REMOVED lines=18> */
.L_x_1578:
[----:B------:R-:W-:Y:S05]  /*3040*/  BSYNC B0 ;  /* 0x0000000000007941 */ /* 0x000fea0003800000 */
.L_x_1577:
        /* <DEDUP_REMOVED lines=20> */
.L_x_1580:
[----:B------:R-:W-:Y:S05]  /*3190*/  BSYNC B0 ;  /* 0x0000000000007941 */ /* 0x000fea0003800000 */
.L_x_1579:
        /* <DEDUP_REMOVED lines=20> */
.L_x_1582:
[----:B------:R-:W-:Y:S05]  /*32e0*/  BSYNC B0 ;  /* 0x0000000000007941 */ /* 0x000fea0003800000 */
.L_x_1581:
        /* <DEDUP_REMOVED lines=20> */
.L_x_1584:
[----:B------:R-:W-:Y:S05]  /*3430*/  BSYNC B0 ;  /* 0x0000000000007941 */ /* 0x000fea0003800000 */
.L_x_1583:
        /* <DEDUP_REMOVED lines=20> */
.L_x_1586:
[----:B------:R-:W-:Y:S05]  /*3580*/  BSYNC B0 ;  /* 0x0000000000007941 */ /* 0x000fea0003800000 */
.L_x_1585:
        /* <DEDUP_REMOVED lines=20> */
.L_x_1588:
[----:B------:R-:W-:Y:S05]  /*36d0*/  BSYNC B0 ;  /* 0x0000000000007941 */ /* 0x000fea0003800000 */
.L_x_1587:
        /* <DEDUP_REMOVED lines=20> */
.L_x_1590:
[----:B------:R-:W-:Y:S05]  /*3820*/  BSYNC B0 ;  /* 0x0000000000007941 */ /* 0x000fea0003800000 */
.L_x_1589:
        /* <DEDUP_REMOVED lines=20> */
.L_x_1592:
[----:B------:R-:W-:Y:S05]  /*3970*/  BSYNC B0 ;  /* 0x0000000000007941 */ /* 0x000fea0003800000 */
.L_x_1591:
[----:B------:R-:W0:Y:S01]  /*3980*/  LDGDEPBAR ;  /* 0x00000000000079af */ /* 0x000e220000000000 */
[----:B------:R-:W-:Y:S01]  /*3990*/  IMAD.SHL.U32 R0, R24, 0x40, RZ ;  /* 0x0000004018007824 */ /* 0x000fe200078e00ff */
[----:B-1----:R-:W-:Y:S01]  /*39a0*/  SHF.R.S32.HI R2, RZ, 0x1f, R6 ;  /* 0x0000001fff027819 */ /* 0x002fe20000011406 */
[----:B------:R-:W-:Y:S01]  /*39b0*/  IMAD.SHL.U32 R3, R8, 0x8, RZ ;  /* 0x0000000808037824 */ /* 0x000fe200078e00ff */
[----:B------:R-:W-:Y:S01]  /*39c0*/  LEA.HI R5, R25, R25, RZ, 0x1 ;  /* 0x0000001919057211 */ /* 0x000fe200078f08ff */
[----:B------:R-:W-:Y:S01]  /*39d0*/  IMAD.SHL.U32 R29, R29, 0x2, RZ ;  /* 0x000000021d1d7824 */ /* 0x000fe200078e00ff */
[----:B------:R-:W-:Y:S01]  /*39e0*/  LOP3.LUT R0, R0, 0x1c0, RZ, 0xc0, !PT ;  /* 0x000001c000007812 */ /* 0x000fe200078ec0ff */
[----:B------:R-:W-:Y:S01]  /*39f0*/  IMAD.MOV.U32 R231, RZ, RZ, 0x10 ;  /* 0x00000010ffe77424 */ /* 0x000fe200078e00ff */
[----:B------:R-:W-:Y:S01]  /*3a00*/  ISETP.GE.AND P1, PT, R8, UR26, PT ;  /* 0x0000001a08007c0c */ /* 0x000fe2000bf26270 */
[----:B------:R-:W-:Y:S01]  /*3a10*/  BSSY B0, `(.L_x_1593) ;  /* 0x000002c000007945 */ /* 0x000fe20003800000 */
[----:B------:R-:W-:-:S02]  /*3a20*/  LOP3.LUT R3, R0, 0x8, R3, 0xf8, !PT ;  /* 0x0000000800037812 */ /* 0x000fc400078ef803 */
[----:B------:R-:W-:Y:S01]  /*3a30*/  LEA.HI R2, R2, R6, RZ, 0x2 ;  /* 0x0000000602027211 */ /* 0x000fe200078f10ff */
[----:B------:R-:W-:Y:S01]  /*3a40*/  IMAD.SHL.U32 R6, R7, 0x40, RZ ;  /* 0x0000004007067824 */ /* 0x000fe200078e00ff */
[----:B------:R-:W-:Y:S01]  /*3a50*/  LOP3.LUT R5, R5, 0xfffffffe, RZ, 0xc0, !PT ;  /* 0xfffffffe05057812 */ /* 0x000fe200078ec0ff */
[----:B------:R-:W-:Y:S01]  /*3a60*/  IMAD.U32 R7, RZ, RZ, UR14 ;  /* 0x0000000eff077e24 */ /* 0x000fe2000f8e00ff */
[----:B------:R-:W-:Y:S02]  /*3a70*/  SHF.R.U32.HI R0, RZ, 0x3, R0 ;  /* 0x00000003ff007819 */ /* 0x000fe40000011600 */
[----:B------:R-:W-:Y:S01]  /*3a80*/  SHF.R.S32.HI R4, RZ, 0x2, R2 ;  /* 0x00000002ff047819 */ /* 0x000fe20000011402 */
[----:B------:R-:W-:Y:S01]  /*3a90*/  IMAD.IADD R2, R25, 0x1, -R5 ;  /* 0x0000000119027824 */ /* 0x000fe200078e0a05 */
[----:B------:R-:W-:Y:S01]  /*3aa0*/  LOP3.LUT R3, R3, R0, RZ, 0x3c, !PT ;  /* 0x0000000003037212 */ /* 0x000fe200078e3cff */
[----:B------:R-:W-:Y:S01]  /*3ab0*/  IMAD.SHL.U32 R0, R28, 0x40, RZ ;  /* 0x000000401c007824 */ /* 0x000fe200078e00ff */
[----:B------:R-:W-:Y:S01]  /*3ac0*/  LEA R8, R27, UR12, 0x4 ;  /* 0x0000000c1b087c11 */ /* 0x000fe2000f8e20ff */
[----:B------:R-:W-:-:S04]  /*3ad0*/  DEPBAR.LE SB0, 0x0 ;  /* 0x000080000000791a */ /* 0x000fc80000000000 */
[----:B------:R-:W-:Y:S01]  /*3ae0*/  BAR.SYNC.DEFER_BLOCKING 0x0 ;  /* 0x0000000000007b1d */ /* 0x000fe20000010000 */
[----:B------:R-:W-:Y:S01]  /*3af0*/  IMAD R3, R2, 0x200, R3 ;  /* 0x0000020002037824 */ /* 0x000fe200078e0203 */
[----:B------:R-:W-:Y:S01]  /*3b00*/  LOP3.LUT R0, R0, 0x1c0, RZ, 0xc0, !PT ;  /* 0x000001c000007812 */ /* 0x000fe200078ec0ff */
[----:B------:R-:W-:Y:S01]  /*3b10*/  IMAD.SHL.U32 R2, R2, 0x8, RZ ;  /* 0x0000000802027824 */ /* 0x000fe200078e00ff */
[----:B------:R-:W-:Y:S02]  /*3b20*/  IADD3 R8, R8, 0x1, R4 ;  /* 0x0000000108087810 */ /* 0x000fe40007ffe004 */
[----:B------:R-:W-:Y:S02]  /*3b30*/  SHF.R.U32.HI R4, RZ, 0x3, R0 ;  /* 0x00000003ff047819 */ /* 0x000fe40000011600 */
[----:B------:R-:W-:Y:S02]  /*3b40*/  LOP3.LUT R5, R0, 0x8, R2, 0xf8, !PT ;  /* 0x0000000800057812 */ /* 0x000fe400078ef802 */
[----:B------:R-:W-:-:S02]  /*3b50*/  LOP3.LUT R2, R6, 0xfffffe00, RZ, 0xc0, !PT ;  /* 0xfffffe0006027812 */ /* 0x000fc400078ec0ff */
[----:B------:R-:W-:Y:S02]  /*3b60*/  LOP3.LUT R4, R5, R4, RZ, 0x3c, !PT ;  /* 0x0000000405047212 */ /* 0x000fe400078e3cff */
[----:B------:R-:W-:Y:S01]  /*3b70*/  IADD3 R7, R8, UR13, -R7 ;  /* 0x0000000d08077c10 */ /* 0x000fe2000fffe807 */
[----:B------:R-:W-:Y:S01]  /*3b80*/  IMAD R0, R27, 0x400, R2 ;  /* 0x000004001b007824 */ /* 0x000fe200078e0202 */
[----:B------:R-:W-:Y:S02]  /*3b90*/  LOP3.LUT P2, RZ, R24, 0x2, RZ, 0xc0, !PT ;  /* 0x0000000218ff7812 */ /* 0x000fe4000784c0ff */
[----:B------:R-:W-:Y:S01]  /*3ba0*/  LEA R61, P0, R98, c[0x0][0x170], 0x1 ;  /* 0x00005c00623d7a11 */ /* 0x000fe200078008ff */
[C---:B------:R-:W-:Y:S01]  /*3bb0*/  IMAD.IADD R0, R4.reuse, 0x1, R0 ;  /* 0x0000000104007824 */ /* 0x040fe200078e0200 */
[----:B------:R-:W-:Y:S02]  /*3bc0*/  LOP3.LUT R4, R4, R2, RZ, 0xfc, !PT ;  /* 0x0000000204047212 */ /* 0x000fe400078efcff */
[----:B------:R-:W-:Y:S01]  /*3bd0*/  LEA.HI.X R62, R98, c[0x0][0x174], R97, 0x1, P0 ;  /* 0x00005d00623e7a11 */ /* 0x000fe200000f0c61 */
[----:B------:R-:W-:Y:S01]  /*3be0*/  IMAD.SHL.U32 R230, R0, 0x2, RZ ;  /* 0x0000000200e67824 */ /* 0x000fe200078e00ff */
[----:B------:R1:W-:Y:S01]  /*3bf0*/  @P1 STS.128 [R244+0xa000], RZ ;  /* 0x00a000fff4001388 */ /* 0x0003e20000000c00 */
[----:B------:R-:W-:-:S02]  /*3c00*/  LOP3.LUT R207, R29, 0x6, RZ, 0xc0, !PT ;  /* 0x000000061dcf7812 */ /* 0x000fc400078ec0ff */
[----:B------:R-:W-:Y:S02]  /*3c10*/  SEL R2, R231, 0xfffffff0, !P2 ;  /* 0xfffffff0e7027807 */ /* 0x000fe40005000000 */
        /* <DEDUP_REMOVED lines=11> */
.L_x_1594:
[----:B------:R-:W-:Y:S05]  /*3cd0*/  BSYNC B0 ;  /* 0x0000000000007941 */ /* 0x000fea0003800000 */
.L_x_1593:
        /* <DEDUP_REMOVED lines=19> */
.L_x_1596:
[----:B------:R-:W-:Y:S05]  /*3e10*/  BSYNC B0 ;  /* 0x0000000000007941 */ /* 0x000fea0003800000 */
.L_x_1595:
        /* <DEDUP_REMOVED lines=16> */
.L_x_1598:
[----:B------:R-:W-:Y:S05]  /*3f20*/  BSYNC B0 ;  /* 0x0000000000007941 */ /* 0x000fea0003800000 */
.L_x_1597:
        /* <DEDUP_REMOVED lines=18> */
.L_x_1600:
[----:B------:R-:W-:Y:S05]  /*4050*/  BSYNC B0 ;  /* 0x0000000000007941 */ /* 0x000fea0003800000 */
.L_x_1599:
        /* <DEDUP_REMOVED lines=16> */
.L_x_1602:
[----:B------:R-:W-:Y:S05]  /*4160*/  BSYNC B0 ;  /* 0x0000000000007941 */ /* 0x000fea0003800000 */
.L_x_1601:
        /* <DEDUP_REMOVED lines=18> */
.L_x_1604:
[----:B------:R-:W-:Y:S05]  /*4290*/  BSYNC B0 ;  /* 0x0000000000007941 */ /* 0x000fea0003800000 */
.L_x_1603:
        /* <DEDUP_REMOVED lines=18> */
.L_x_1606:
[----:B------:R-:W-:Y:S05]  /*43c0*/  BSYNC B0 ;  /* 0x0000000000007941 */ /* 0x000fea0003800000 */
.L_x_1605:
        /* <DEDUP_REMOVED lines=18> */
.L_x_1608:
[----:B------:R-:W-:Y:S05]  /*44f0*/  BSYNC B0 ;  /* 0x0000000000007941 */ /* 0x000fea0003800000 */
.L_x_1607:
        /* <DEDUP_REMOVED lines=16> */
.L_x_1610:
[----:B------:R-:W-:Y:S05]  /*4600*/  BSYNC B0 ;  /* 0x0000000000007941 */ /* 0x000fea0003800000 */
.L_x_1609:
        /* <DEDUP_REMOVED lines=18> */
.L_x_1612:
[----:B------:R-:W-:Y:S05]  /*4730*/  BSYNC B0 ;  /* 0x0000000000007941 */ /* 0x000fea0003800000 */
.L_x_1611:
        /* <DEDUP_REMOVED lines=18> */
.L_x_1614:
[----:B------:R-:W-:Y:S05]  /*4860*/  BSYNC B0 ;  /* 0x0000000000007941 */ /* 0x000fea0003800000 */
.L_x_1613:
        /* <DEDUP_REMOVED lines=18> */
.L_x_1616:
[----:B------:R-:W-:Y:S05]  /*4990*/  BSYNC B0 ;  /* 0x0000000000007941 */ /* 0x000fea0003800000 */
.L_x_1615:
        /* <DEDUP_REMOVED lines=18> */
.L_x_1618:
[----:B------:R-:W-:Y:S05]  /*4ac0*/  BSYNC B0 ;  /* 0x0000000000007941 */ /* 0x000fea0003800000 */
.L_x_1617:
        /* <DEDUP_REMOVED lines=18> */
.L_x_1620:
[----:B------:R-:W-:Y:S05]  /*4bf0*/  BSYNC B0 ;  /* 0x0000000000007941 */ /* 0x000fea0003800000 */
.L_x_1619:
        /* <DEDUP_REMOVED lines=18> */
.L_x_1622:
[----:B------:R-:W-:Y:S05]  /*4d20*/  BSYNC B0 ;  /* 0x0000000000007941 */ /* 0x000fea0003800000 */
.L_x_1621:
        /* <DEDUP_REMOVED lines=22> */
.L_x_1624:
[----:B------:R-:W-:Y:S05]  /*4e90*/  BSYNC B0 ;  /* 0x0000000000007941 */ /* 0x000fea0003800000 */
.L_x_1623:
[----:B------:R-:W-:Y:S01]  /*4ea0*/  SHF.L.U32 R134, R3, 0x1, RZ ;  /* 0x0000000103867819 */ /* 0x000fe200000006ff */
[----:B------:R-:W-:Y:S01]  /*4eb0*/  LDSM.16.M88.4 R20, [R230] ;  /* 0x00000000e614783b */ /* 0x000fe20000000200 */
[----:B------:R-:W-:Y:S01]  /*4ec0*/  LEA R5, R231, R230, 0x1 ;  /* 0x000000e6e7057211 */ /* 0x000fe200078e08ff */
[----:B------:R-:W-:Y:S01]  /*4ed0*/  UISETP.GT.AND UP0, UPT, UR15, UR7, UPT ;  /* 0x000000070f00728c */ /* 0x000fe2000bf04270 */
[----:B------:R-:W-:Y:S01]  /*4ee0*/  LEA R228, R2, R134, 0x1 ;  /* 0x0000008602e47211 */ /* 0x000fe200078e08ff */
[----:B------:R-:W5:Y:S01]  /*4ef0*/  LDSM.16.M88.4 R8, [R134+0x2000] ;  /* 0x002000008608783b */ /* 0x000f620000000200 */
[----:B------:R-:W-:Y:S02]  /*4f00*/  LOP3.LUT P0, RZ, R24, 0x4, RZ, 0xc0, !PT ;  /* 0x0000000418ff7812 */ /* 0x000fe4000780c0ff */
[C---:B------:R-:W-:Y:S01]  /*4f10*/  IADD3 R3, R134.reuse, 0x2000, RZ ;  /* 0x0000200086037810 */ /* 0x040fe20007ffe0ff */
[----:B------:R-:W-:Y:S01]  /*4f20*/  LDSM.16.M88.4 R16, [R5] ;  /* 0x000000000510783b */ /* 0x000fe20000000200 */
[----:B------:R-:W-:-:S02]  /*4f30*/  IADD3 R229, R134, 0x2040, RZ ;  /* 0x0000204086e57810 */ /* 0x000fc40007ffe0ff */
[----:B------:R-:W-:Y:S01]  /*4f40*/  LEA R232, R0, R230, 0x1 ;  /* 0x000000e600e87211 */ /* 0x000fe200078e08ff */
[----:B------:R-:W-:Y:S01]  /*4f50*/  LDSM.16.M88.4 R32, [R228+0x2000] ;  /* 0x00200000e420783b */ /* 0x000fe20000000200 */
[----:B------:R-:W-:Y:S02]  /*4f60*/  PLOP3.LUT P1, PT, PT, PT, UP0, 0x80, 0x0 ;  /* 0x000000000000781c */ /* 0x000fe40003f2f008 */
[----:B------:R-:W-:Y:S01]  /*4f70*/  LEA R233, R231, R232, 0x1 ;  /* 0x000000e8e7e97211 */ /* 0x000fe200078e08ff */
[----:B------:R-:W1:Y:S02]  /*4f80*/  LDSM.16.M88.4 R40, [R134+0x2800] ;  /* 0x002800008628783b */ /* 0x000e640000000200 */
[C---:B-1----:R-:W-:Y:S02]  /*4f90*/  IADD3 R6, R92.reuse, 0x8, RZ ;  /* 0x000000085c067810 */ /* 0x042fe40007ffe0ff */
[----:B------:R-:W-:Y:S01]  /*4fa0*/  @P0 IADD3 R229, R3, -0x40, RZ ;  /* 0xffffffc003e50810 */ /* 0x000fe20007ffe0ff */
[----:B------:R-:W-:Y:S01]  /*4fb0*/  LDSM.16.M88.4 R12, [R232] ;  /* 0x00000000e80c783b */ /* 0x000fe20000000200 */
[----:B------:R-:W-:-:S02]  /*4fc0*/  IMNMX R7, R92, UR13, PT ;  /* 0x0000000d5c077c17 */ /* 0x000fc4000b800200 */
[----:B------:R-:W-:Y:S01]  /*4fd0*/  LEA R227, R2, R229, 0x1 ;  /* 0x000000e502e37211 */ /* 0x000fe200078e08ff */
[----:B------:R-:W-:Y:S01]  /*4fe0*/  LDSM.16.M88.4 R44, [R229] ;  /* 0x00000000e52c783b */ /* 0x000fe20000000200 */
[----:B------:R-:W-:Y:S02]  /*4ff0*/  IMNMX R6, R6, UR13, PT ;  /* 0x0000000d06067c17 */ /* 0x000fe4000b800200 */
[C---:B------:R-:W-:Y:S01]  /*5000*/  IADD3 R242, R229.reuse, 0x3800, RZ ;  /* 0x00003800e5f27810 */ /* 0x040fe20007ffe0ff */
[----:B------:R-:W1:Y:S01]  /*5010*/  LDSM.16.M88.4 R56, [R228+0x2800] ;  /* 0x00280000e438783b */ /* 0x000e620000000200 */
[C---:B------:R-:W-:Y:S02]  /*5020*/  IADD3 R241, R229.reuse, 0x4000, RZ ;  /* 0x00004000e5f17810 */ /* 0x040fe40007ffe0ff */
[C---:B------:R-:W-:Y:S01]  /*5030*/  IADD3 R240, R229.reuse, 0x4800, RZ ;  /* 0x00004800e5f07810 */ /* 0x040fe20007ffe0ff */
[----:B------:R-:W-:Y:S01]  /*5040*/  LDSM.16.M88.4 R68, [R227] ;  /* 0x00000000e344783b */ /* 0x000fe20000000200 */
[----:B------:R-:W-:-:S02]  /*5050*/  IADD3 R239, R229, 0x5000, RZ ;  /* 0x00005000e5ef7810 */ /* 0x000fc40007ffe0ff */
[C---:B------:R-:W-:Y:S01]  /*5060*/  IADD3 R238, R229.reuse, 0x5800, RZ ;  /* 0x00005800e5ee7810 */ /* 0x040fe20007ffe0ff */
[----:B------:R-:W-:Y:S01]  /*5070*/  LDSM.16.M88.4 R64, [R229+0x800] ;  /* 0x00080000e540783b */ /* 0x000fe20000000200 */
[C---:B------:R-:W-:Y:S02]  /*5080*/  IADD3 R237, R229.reuse, 0x6000, RZ ;  /* 0x00006000e5ed7810 */ /* 0x040fe40007ffe0ff */
[C---:B------:R-:W-:Y:S01]  /*5090*/  IADD3 R236, R229.reuse, 0x6800, RZ ;  /* 0x00006800e5ec7810 */ /* 0x040fe20007ffe0ff */
[----:B------:R-:W-:Y:S01]  /*50a0*/  LDSM.16.M88.4 R52, [R228+0x3000] ;  /* 0x00300000e434783b */ /* 0x000fe20000000200 */
[C---:B------:R-:W-:Y:S02]  /*50b0*/  IADD3 R235, R229.reuse, 0x7000, RZ ;  /* 0x00007000e5eb7810 */ /* 0x040fe40007ffe0ff */
[----:B------:R-:W-:Y:S01]  /*50c0*/  IADD3 R234, R229, 0x7800, RZ ;  /* 0x00007800e5ea7810 */ /* 0x000fe20007ffe0ff */
[C---:B-----5:R-:W-:Y:S01]  /*50d0*/  HMMA.16816.F32 R24, R20.reuse, R8, RZ ;  /* 0x000000081418723c */ /* 0x060fe200000018ff */
[----:B------:R-:W-:Y:S04]  /*50e0*/  LDSM.16.M88.4 R80, [R227+0x800] ;  /* 0x00080000e350783b */ /* 0x000fe80000000200 */
[----:B------:R-:W-:Y:S03]  /*50f0*/  LDSM.16.M88.4 R76, [R134+0x3800] ;  /* 0x00380000864c783b */ /* 0x000fe60000000200 */
[C---:B------:R-:W-:Y:S01]  /*5100*/  HMMA.16816.F32 R28, R20.reuse, R10, RZ ;  /* 0x0000000a141c723c */ /* 0x040fe200000018ff */
[----:B------:R-:W5:Y:S04]  /*5110*/  LDSM.16.M88.4 R8, [R233] ;  /* 0x00000000e908783b */ /* 0x000f680000000200 */
[----:B------:R-:W-:Y:S03]  /*5120*/  LDSM.16.M88.4 R84, [R229+0x1000] ;  /* 0x00100000e554783b */ /* 0x000fe60000000200 */
[----:B------:R-:W-:Y:S01]  /*5130*/  HMMA.16816.F32 R36, R20, R40, RZ ;  /* 0x000000281424723c */ /* 0x000fe200000018ff */
[----:B------:R-:W-:Y:S04]  /*5140*/  LDSM.16.M88.4 R88, [R229+0x6000] ;  /* 0x00600000e558783b */ /* 0x000fe80000000200 */
[----:B------:R-:W0:Y:S03]  /*5150*/  LDGDEPBAR ;  /* 0x00000000000079af */ /* 0x000e260000000000 */
[C---:B------:R-:W-:Y:S01]  /*5160*/  HMMA.16816.F32 R24, R16.reuse, R32, R24 ;  /* 0x000000201018723c */ /* 0x040fe20000001818 */
[----:B------:R-:W-:Y:S07]  /*5170*/  STL [R1], R5 ;  /* 0x0000000501007387 */ /* 0x000fee0000100800 */
[C---:B------:R-:W-:Y:S01]  /*5180*/  HMMA.16816.F32 R28, R16.reuse, R34, R28 ;  /* 0x00000022101c723c */ /* 0x040fe2000000181c */
[----:B------:R-:W2:Y:S07]  /*5190*/  LDSM.16.M88.4 R32, [R134+0x3000] ;  /* 0x003000008620783b */ /* 0x000eae0000000200 */
[----:B-1----:R-:W-:Y:S08]  /*51a0*/  HMMA.16816.F32 R48, R16, R56, R36 ;  /* 0x000000381030723c */ /* 0x002ff00000001824 */
[C---:B------:R-:W-:Y:S08]  /*51b0*/  HMMA.16816.F32 R24, R12.reuse, R44, R24 ;  /* 0x0000002c0c18723c */ /* 0x040ff00000001818 */
[----:B------:R-:W-:Y:S08]  /*51c0*/  HMMA.16816.F32 R44, R12, R46, R28 ;  /* 0x0000002e0c2c723c */ /* 0x000ff0000000181c */
[----:B------:R-:W-:Y:S08]  /*51d0*/  HMMA.16816.F32 R28, R20, R42, RZ ;  /* 0x0000002a141c723c */ /* 0x000ff000000018ff */
[----:B-----5:R-:W-:Y:S08]  /*51e0*/  HMMA.16816.F32 R40, R8, R68, R24 ;  /* 0x000000440828723c */ /* 0x020ff00000001818 */
[C---:B--2---:R-:W-:Y:S08]  /*51f0*/  HMMA.16816.F32 R36, R20.reuse, R32, RZ ;  /* 0x000000201424723c */ /* 0x044ff000000018ff */
[----:B------:R-:W-:Y:S08]  /*5200*/  HMMA.16816.F32 R32, R20, R34, RZ ;  /* 0x000000221420723c */ /* 0x000ff000000018ff */
[----:B------:R-:W-:Y:S01]  /*5210*/  HMMA.16816.F32 R28, R16, R58, R28 ;  /* 0x0000003a101c723c */ /* 0x000fe2000000181c */
[----:B------:R-:W-:Y:S01]  /*5220*/  LDSM.16.M88.4 R56, [R134+0x4000] ;  /* 0x004000008638783b */ /* 0x000fe20000000200 */
[----:B------:R-:W-:-:S02]  /*5230*/  FMUL.FTZ R2, R41, c[0x0][0x2ec] ;  /* 0x0000bb0029027a20 */ /* 0x000fc40000410000 */
[----:B------:R-:W-:Y:S02]  /*5240*/  FMUL.FTZ R40, R40, c[0x0][0x2ec] ;  /* 0x0000bb0028287a20 */ /* 0x000fe40000410000 */
[----:B------:R1:W2:Y:S01]  /*5250*/  MUFU.TANH R205, R2 ;  /* 0x0000000200cd7308 */ /* 0x0002a20000002400 */
[----:B------:R-:W-:Y:S01]  /*5260*/  FMUL.FTZ R42, R42, c[0x0][0x2ec] ;  /* 0x0000bb002a2a7a20 */ /* 0x000fe20000410000 */
[----:B------:R-:W-:Y:S06]  /*5270*/  HMMA.16816.F32 R24, R12, R64, R48 ;  /* 0x000000400c18723c */ /* 0x000fec0000001830 */
[----:B------:R-:W3:Y:S02]  /*5280*/  MUFU.TANH R206, R40 ;  /* 0x0000002800ce7308 */ /* 0x000ee40000002400 */
[----:B------:R-:W-:Y:S01]  /*5290*/  HMMA.16816.F32 R48, R8, R70, R44 ;  /* 0x000000460830723c */ /* 0x000fe2000000182c */
[----:B------:R-:W-:Y:S01]  /*52a0*/  LDSM.16.M88.4 R68, [R227+0x1000] ;  /* 0x00100000e344783b */ /* 0x000fe20000000200 */
[----:B-1----:R-:W-:-:S04]  /*52b0*/  FMUL.FTZ R2, R43, c[0x0][0x2ec] ;  /* 0x0000bb002b027a20 */ /* 0x002fc80000410000 */
[----:B------:R-:W1:Y:S02]  /*52c0*/  MUFU.TANH R204, R42 ;  /* 0x0000002a00cc7308 */ /* 0x000e640000002400 */
[C---:B------:R-:W-:Y:S06]  /*52d0*/  HMMA.16816.F32 R44, R16.reuse, R52, R36 ;  /* 0x00000034102c723c */ /* 0x040fec0000001824 */
[----:B------:R5:W4:Y:S02]  /*52e0*/  MUFU.TANH R203, R2 ;  /* 0x0000000200cb7308 */ /* 0x000b240000002400 */
[----:B------:R-:W-:Y:S01]  /*52f0*/  HMMA.16816.F32 R72, R16, R54, R32 ;  /* 0x000000361048723c */ /* 0x000fe20000001820 */
[----:B------:R-:W1:Y:S07]  /*5300*/  LDSM.16.M88.4 R52, [R228+0x3800] ;  /* 0x00380000e434783b */ /* 0x000e6e0000000200 */
[----:B------:R-:W-:Y:S01]  /*5310*/  HMMA.16816.F32 R36, R12, R66, R28 ;  /* 0x000000420c24723c */ /* 0x000fe2000000181c */
[----:B------:R-:W-:-:S02]  /*5320*/  FMUL.FTZ R50, R50, c[0x0][0x2ec] ;  /* 0x0000bb0032327a20 */ /* 0x000fc40000410000 */
[----:B------:R-:W-:Y:S02]  /*5330*/  FMUL.FTZ R51, R51, c[0x0][0x2ec] ;  /* 0x0000bb0033337a20 */ /* 0x000fe40000410000 */
[----:B------:R-:W1:Y:S01]  /*5340*/  MUFU.TANH R200, R50 ;  /* 0x0000003200c87308 */ /* 0x000e620000002400 */
[----:B-----5:R-:W-:Y:S02]  /*5350*/  FMUL.FTZ R2, R48, c[0x0][0x2ec] ;  /* 0x0000bb0030027a20 */ /* 0x020fe40000410000 */
[----:B------:R-:W-:Y:S05]  /*5360*/  HMMA.16816.F32 R24, R8, R80, R24 ;  /* 0x000000500818723c */ /* 0x000fea0000001818 */
[----:B------:R5:W1:Y:S03]  /*5370*/  MUFU.TANH R202, R2 ;  /* 0x0000000200ca7308 */ /* 0x000a660000002400 */
[C---:B------:R-:W-:Y:S05]  /*5380*/  HMMA.16816.F32 R28, R20.reuse, R78, RZ ;  /* 0x0000004e141c723c */ /* 0x040fea00000018ff */
[----:B------:R1:W1:Y:S03]  /*5390*/  MUFU.TANH R199, R51 ;  /* 0x0000003300c77308 */ /* 0x0002660000002400 */
[----:B------:R-:W-:Y:S01]  /*53a0*/  HMMA.16816.F32 R32, R20, R76, RZ ;  /* 0x0000004c1420723c */ /* 0x000fe200000018ff */
[----:B------:R-:W2:Y:S01]  /*53b0*/  LDSM.16.M88.4 R76, [R229+0x1800] ;  /* 0x00180000e54c783b */ /* 0x000ea20000000200 */
[----:B-----5:R-:W-:-:S06]  /*53c0*/  FMUL.FTZ R2, R49, c[0x0][0x2ec] ;  /* 0x0000bb0031027a20 */ /* 0x020fcc0000410000 */
[----:B------:R-:W-:Y:S01]  /*53d0*/  FMUL.FTZ R24, R24, c[0x0][0x2ec] ;  /* 0x0000bb0018187a20 */ /* 0x000fe20000410000 */
[----:B------:R-:W-:Y:S01]  /*53e0*/  HMMA.16816.F32 R40, R12, R84, R44 ;  /* 0x000000540c28723c */ /* 0x000fe2000000182c */
[----:B------:R-:W-:Y:S01]  /*53f0*/  FMUL.FTZ R25, R25, c[0x0][0x2ec] ;  /* 0x0000bb0019197a20 */ /* 0x000fe20000410000 */
[----:B------:R-:W2:Y:S01]  /*5400*/  MUFU.TANH R201, R2 ;  /* 0x0000000200c97308 */ /* 0x000ea20000002400 */
[----:B------:R-:W-:Y:S02]  /*5410*/  FMUL.FTZ R26, R26, c[0x0][0x2ec] ;  /* 0x0000bb001a1a7a20 */ /* 0x000fe40000410000 */
[----:B------:R-:W-:-:S03]  /*5420*/  FMUL.FTZ R27, R27, c[0x0][0x2ec] ;  /* 0x0000bb001b1b7a20 */ /* 0x000fc60000410000 */
[----:B-1----:R-:W-:Y:S01]  /*5430*/  HMMA.16816.F32 R48, R8, R82, R36 ;  /* 0x000000520830723c */ /* 0x002fe20000001824 */
[----:B------:R-:W1:Y:S01]  /*5440*/  LDSM.16.M88.4 R36, [R228+0x4000] ;  /* 0x00400000e424783b */ /* 0x000e620000000200 */
[----:B------:R-:W1:Y:S06]  /*5450*/  MUFU.TANH R194, R24 ;  /* 0x0000001800c27308 */ /* 0x000e6c0000002400 */
[----:B------:R-:W-:Y:S02]  /*5460*/  HMMA.16816.F32 R64, R16, R54, R28 ;  /* 0x000000361040723c */ /* 0x000fe4000000181c */
[----:B------:R-:W1:Y:S06]  /*5470*/  MUFU.TANH R193, R25 ;  /* 0x0000001900c17308 */ /* 0x000e6c0000002400 */
[----:B------:R-:W-:Y:S02]  /*5480*/  HMMA.16816.F32 R28, R20, R56, RZ ;  /* 0x00000038141c723c */ /* 0x000fe400000018ff */
[----:B------:R-:W1:Y:S06]  /*5490*/  MUFU.TANH R192, R26 ;  /* 0x0000001a00c07308 */ /* 0x000e6c0000002400 */
[----:B------:R-:W-:Y:S01]  /*54a0*/  HMMA.16816.F32 R44, R16, R52, R32 ;  /* 0x00000034102c723c */ /* 0x000fe20000001820 */
[----:B------:R-:W-:Y:S01]  /*54b0*/  FMUL.FTZ R48, R48, c[0x0][0x2ec] ;  /* 0x0000bb0030307a20 */ /* 0x000fe20000410000 */
[----:B------:R5:W1:Y:S01]  /*54c0*/  MUFU.TANH R191, R27 ;  /* 0x0000001b00bf7308 */ /* 0x000a620000002400 */
[----:B------:R-:W-:-:S02]  /*54d0*/  FMUL.FTZ R49, R49, c[0x0][0x2ec] ;  /* 0x0000bb0031317a20 */ /* 0x000fc40000410000 */
[----:B------:R-:W-:Y:S02]  /*54e0*/  FMUL.FTZ R50, R50, c[0x0][0x2ec] ;  /* 0x0000bb0032327a20 */ /* 0x000fe40000410000 */
[----:B------:R-:W-:Y:S01]  /*54f0*/  FMUL.FTZ R51, R51, c[0x0][0x2ec] ;  /* 0x0000bb0033337a20 */ /* 0x000fe20000410000 */
[----:B------:R-:W-:Y:S01]  /*5500*/  HMMA.16816.F32 R32, R12, R86, R72 ;  /* 0x000000560c20723c */ /* 0x000fe20000001848 */
[----:B------:R-:W-:Y:S01]  /*5510*/  LDSM.16.M88.4 R72, [R227+0x1800] ;  /* 0x00180000e348783b */ /* 0x000fe20000000200 */
[----:B------:R-:W1:Y:S03]  /*5520*/  MUFU.TANH R190, R48 ;  /* 0x0000003000be7308 */ /* 0x000e660000002400 */
[----:B------:R-:W-:Y:S03]  /*5530*/  LDSM.16.M88.4 R84, [R229+0x2000] ;  /* 0x00200000e554783b */ /* 0x000fe60000000200 */
[----:B------:R-:W-:Y:S02]  /*5540*/  HMMA.16816.F32 R40, R8, R68, R40 ;  /* 0x000000440828723c */ /* 0x000fe40000001828 */
[----:B------:R-:W1:Y:S06]  /*5550*/  MUFU.TANH R189, R49 ;  /* 0x0000003100bd7308 */ /* 0x000e6c0000002400 */
[----:B-----5:R-:W-:Y:S01]  /*5560*/  HMMA.16816.F32 R24, R20, R58, RZ ;  /* 0x0000003a1418723c */ /* 0x020fe200000018ff */
[----:B------:R-:W5:Y:S01]  /*5570*/  LDSM.16.M88.4 R56, [R134+0x4800] ;  /* 0x004800008638783b */ /* 0x000f620000000200 */
[----:B------:R-:W1:Y:S06]  /*5580*/  MUFU.TANH R188, R50 ;  /* 0x0000003200bc7308 */ /* 0x000e6c0000002400 */
[----:B--2---:R-:W-:Y:S02]  /*5590*/  HMMA.16816.F32 R44, R12, R76, R44 ;  /* 0x0000004c0c2c723c */ /* 0x004fe4000000182c */
[----:B------:R2:W2:Y:S06]  /*55a0*/  MUFU.TANH R187, R51 ;  /* 0x0000003300bb7308 */ /* 0x0004ac0000002400 */
[----:B------:R-:W-:Y:S01]  /*55b0*/  HMMA.16816.F32 R52, R8, R70, R32 ;  /* 0x000000460834723c */ /* 0x000fe20000001820 */
[----:B------:R-:W-:Y:S01]  /*55c0*/  FMUL.FTZ R2, R41, c[0x0][0x2ec] ;  /* 0x0000bb0029027a20 */ /* 0x000fe20000410000 */
[----:B------:R-:W-:Y:S01]  /*55d0*/  LDSM.16.M88.4 R68, [R229+0x2800] ;  /* 0x00280000e544783b */ /* 0x000fe20000000200 */
[----:B------:R-:W-:-:S02]  /*55e0*/  FMUL.FTZ R40, R40, c[0x0][0x2ec] ;  /* 0x0000bb0028287a20 */ /* 0x000fc40000410000 */
[----:B------:R-:W-:Y:S01]  /*55f0*/  FMUL.FTZ R42, R42, c[0x0][0x2ec] ;  /* 0x0000bb002a2a7a20 */ /* 0x000fe20000410000 */
[----:B------:R3:W3:Y:S02]  /*5600*/  MUFU.TANH R178, R2 ;  /* 0x0000000200b27308 */ /* 0x0006e40000002400 */
[C---:B-1----:R-:W-:Y:S06]  /*5610*/  HMMA.16816.F32 R80, R16.reuse, R38, R24 ;  /* 0x000000261050723c */ /* 0x042fec0000001818 */
[----:B------:R-:W1:Y:S02]  /*5620*/  MUFU.TANH R180, R40 ;  /* 0x0000002800b47308 */ /* 0x000e640000002400 */
[----:B--2---:R-:W-:Y:S01]  /*5630*/  HMMA.16816.F32 R48, R16, R36, R28 ;  /* 0x000000241030723c */ /* 0x004fe2000000181c */
[----:B------:R-:W2:Y:S05]  /*5640*/  LDSM.16.M88.4 R36, [R228+0x4800] ;  /* 0x00480000e424783b */ /* 0x000eaa0000000200 */
[----:B------:R-:W1:Y:S01]  /*5650*/  MUFU.TANH R177, R42 ;  /* 0x0000002a00b17308 */ /* 0x000e620000002400 */
[----:B---3--:R-:W-:Y:S01]  /*5660*/  FMUL.FTZ R2, R43, c[0x0][0x2ec] ;  /* 0x0000bb002b027a20 */ /* 0x008fe20000410000 */
[----:B------:R-:W-:Y:S01]  /*5670*/  HMMA.16816.F32 R24, R12, R78, R64 ;  /* 0x0000004e0c18723c */ /* 0x000fe20000001840 */
[----:B------:R-:W-:Y:S01]  /*5680*/  LDSM.16.M88.4 R76, [R227+0x2000] ;  /* 0x00200000e34c783b */ /* 0x000fe20000000200 */
[----:B------:R-:W-:-:S02]  /*5690*/  FMUL.FTZ R54, R54, c[0x0][0x2ec] ;  /* 0x0000bb0036367a20 */ /* 0x000fc40000410000 */
[----:B------:R-:W-:Y:S02]  /*56a0*/  FMUL.FTZ R55, R55, c[0x0][0x2ec] ;  /* 0x0000bb0037377a20 */ /* 0x000fe40000410000 */
[----:B------:R3:W1:Y:S02]  /*56b0*/  MUFU.TANH R175, R2 ;  /* 0x0000000200af7308 */ /* 0x0006640000002400 */
[C---:B-----5:R-:W-:Y:S06]  /*56c0*/  HMMA.16816.F32 R32, R20.reuse, R56, RZ ;  /* 0x000000381420723c */ /* 0x060fec00000018ff */
[----:B------:R-:W1:Y:S02]  /*56d0*/  MUFU.TANH R172, R54 ;  /* 0x0000003600ac7308 */ /* 0x000e640000002400 */
[----:B------:R-:W-:Y:S01]  /*56e0*/  HMMA.16816.F32 R28, R20, R58, RZ ;  /* 0x0000003a141c723c */ /* 0x000fe200000018ff */
[----:B------:R-:W5:Y:S01]  /*56f0*/  LDSM.16.M88.4 R56, [R134+0x5000] ;  /* 0x005000008638783b */ /* 0x000f620000000200 */
[----:B---3--:R-:W-:-:S04]  /*5700*/  FMUL.FTZ R2, R52, c[0x0][0x2ec] ;  /* 0x0000bb0034027a20 */ /* 0x008fc80000410000 */
[----:B------:R-:W3:Y:S02]  /*5710*/  MUFU.TANH R168, R55 ;  /* 0x0000003700a87308 */ /* 0x000ee40000002400 */
[----:B------:R-:W-:Y:S06]  /*5720*/  HMMA.16816.F32 R40, R8, R72, R44 ;  /* 0x000000480828723c */ /* 0x000fec000000182c */
[----:B------:R1:W1:Y:S02]  /*5730*/  MUFU.TANH R174, R2 ;  /* 0x0000000200ae7308 */ /* 0x0002640000002400 */
[----:B------:R-:W-:Y:S08]  /*5740*/  HMMA.16816.F32 R44, R12, R84, R48 ;  /* 0x000000540c2c723c */ /* 0x000ff00000001830 */
[----:B--2---:R-:W-:Y:S01]  /*5750*/  HMMA.16816.F32 R48, R16, R36, R32 ;  /* 0x000000241030723c */ /* 0x004fe20000001820 */
[----:B-1----:R-:W-:-:S07]  /*5760*/  FMUL.FTZ R2, R53, c[0x0][0x2ec] ;  /* 0x0000bb0035027a20 */ /* 0x002fce0000410000 */
[----:B------:R-:W-:Y:S01]  /*5770*/  HMMA.16816.F32 R64, R16, R38, R28 ;  /* 0x000000261040723c */ /* 0x000fe2000000181c */
[----:B------:R-:W1:Y:S01]  /*5780*/  LDSM.16.M88.4 R36, [R228+0x5000] ;  /* 0x00500000e424783b */ /* 0x000e620000000200 */
[----:B------:R-:W-:Y:S01]  /*5790*/  FMUL.FTZ R40, R40, c[0x0][0x2ec] ;  /* 0x0000bb0028287a20 */ /* 0x000fe20000410000 */
[----:B------:R-:W2:Y:S01]  /*57a0*/  MUFU.TANH R173, R2 ;  /* 0x0000000200ad7308 */ /* 0x000ea20000002400 */
[----:B------:R-:W-:Y:S02]  /*57b0*/  FMUL.FTZ R41, R41, c[0x0][0x2ec] ;  /* 0x0000bb0029297a20 */ /* 0x000fe40000410000 */
[----:B------:R-:W-:Y:S02]  /*57c0*/  FMUL.FTZ R42, R42, c[0x0][0x2ec] ;  /* 0x0000bb002a2a7a20 */ /* 0x000fe40000410000 */
[----:B------:R-:W-:Y:S01]  /*57d0*/  HMMA.16816.F32 R52, R8, R74, R24 ;  /* 0x0000004a0834723c */ /* 0x000fe20000001818 */
[----:B------:R-:W-:Y:S01]  /*57e0*/  FMUL.FTZ R43, R43, c[0x0][0x2ec] ;  /* 0x0000bb002b2b7a20 */ /* 0x000fe20000410000 */
[----:B------:R-:W-:Y:S01]  /*57f0*/  LDSM.16.M88.4 R72, [R227+0x2800] ;  /* 0x00280000e348783b */ /* 0x000fe20000000200 */
[----:B------:R-:W1:Y:S05]  /*5800*/  MUFU.TANH R167, R40 ;  /* 0x0000002800a77308 */ /* 0x000e6a0000002400 */
[----:B------:R-:W-:Y:S01]  /*5810*/  HMMA.16816.F32 R24, R12, R86, R80 ;  /* 0x000000560c18723c */ /* 0x000fe20000001850 */
[----:B------:R-:W-:Y:S02]  /*5820*/  LDSM.16.M88.4 R80, [R229+0x3000] ;  /* 0x00300000e550783b */ /* 0x000fe40000000200 */
[----:B------:R-:W1:Y:S02]  /*5830*/  MUFU.TANH R166, R41 ;  /* 0x0000002900a67308 */ /* 0x000e640000002400 */
[----:B------:R-:W-:Y:S03]  /*5840*/  LDSM.16.M88.4 R84, [R229+0x4000] ;  /* 0x00400000e554783b */ /* 0x000fe60000000200 */
[C---:B-----5:R-:W-:Y:S03]  /*5850*/  HMMA.16816.F32 R32, R20.reuse, R56, RZ ;  /* 0x000000381420723c */ /* 0x060fe600000018ff */
[----:B------:R-:W1:Y:S05]  /*5860*/  MUFU.TANH R164, R42 ;  /* 0x0000002a00a47308 */ /* 0x000e6a0000002400 */
[----:B------:R-:W-:Y:S01]  /*5870*/  HMMA.16816.F32 R28, R20, R58, RZ ;  /* 0x0000003a141c723c */ /* 0x000fe200000018ff */
[----:B------:R-:W5:Y:S01]  /*5880*/  LDSM.16.M88.4 R56, [R134+0x5800] ;  /* 0x005800008638783b */ /* 0x000f620000000200 */
[----:B------:R-:W-:Y:S01]  /*5890*/  FMUL.FTZ R52, R52, c[0x0][0x2ec] ;  /* 0x0000bb0034347a20 */ /* 0x000fe20000410000 */
[----:B------:R1:W1:Y:S01]  /*58a0*/  MUFU.TANH R163, R43 ;  /* 0x0000002b00a37308 */ /* 0x0002620000002400 */
[----:B------:R-:W-:-:S02]  /*58b0*/  FMUL.FTZ R53, R53, c[0x0][0x2ec] ;  /* 0x0000bb0035357a20 */ /* 0x000fc40000410000 */
[----:B------:R-:W-:Y:S02]  /*58c0*/  FMUL.FTZ R54, R54, c[0x0][0x2ec] ;  /* 0x0000bb0036367a20 */ /* 0x000fe40000410000 */
[----:B------:R-:W-:-:S03]  /*58d0*/  FMUL.FTZ R55, R55, c[0x0][0x2ec] ;  /* 0x0000bb0037377a20 */ /* 0x000fc60000410000 */
[----:B------:R-:W2:Y:S01]  /*58e0*/  MUFU.TANH R162, R52 ;  /* 0x0000003400a27308 */ /* 0x000ea20000002400 */
[----:B-1----:R-:W-:Y:S07]  /*58f0*/  HMMA.16816.F32 R40, R8, R76, R44 ;  /* 0x0000004c0828723c */ /* 0x002fee000000182c */
[----:B------:R-:W1:Y:S01]  /*5900*/  MUFU.TANH R160, R53 ;  /* 0x0000003500a07308 */ /* 0x000e620000002400 */
[----:B------:R-:W-:Y:S07]  /*5910*/  HMMA.16816.F32 R44, R12, R68, R48 ;  /* 0x000000440c2c723c */ /* 0x000fee0000001830 */
[----:B------:R-:W1:Y:S01]  /*5920*/  MUFU.TANH R158, R54 ;  /* 0x00000036009e7308 */ /* 0x000e620000002400 */
[----:B------:R-:W-:Y:S07]  /*5930*/  HMMA.16816.F32 R48, R16, R36, R32 ;  /* 0x000000241030723c */ /* 0x000fee0000001820 */
[----:B------:R1:W1:Y:S01]  /*5940*/  MUFU.TANH R157, R55 ;  /* 0x00000037009d7308 */ /* 0x0002620000002400 */
[----:B-----5:R-:W-:Y:S01]  /*5950*/  HMMA.16816.F32 R32, R20, R56, RZ ;  /* 0x000000381420723c */ /* 0x020fe200000018ff */
[----:B------:R-:W-:-:S02]  /*5960*/  FMUL.FTZ R2, R41, c[0x0][0x2ec] ;  /* 0x0000bb0029027a20 */ /* 0x000fc40000410000 */
[----:B------:R-:W-:-:S04]  /*5970*/  FMUL.FTZ R40, R40, c[0x0][0x2ec] ;  /* 0x0000bb0028287a20 */ /* 0x000fc80000410000 */
[----:B------:R5:W2:Y:S01]  /*5980*/  MUFU.TANH R156, R2 ;  /* 0x00000002009c7308 */ /* 0x000aa20000002400 */
[----:B------:R-:W-:Y:S01]  /*5990*/  FMUL.FTZ R42, R42, c[0x0][0x2ec] ;  /* 0x0000bb002a2a7a20 */ /* 0x000fe20000410000 */
[----:B-1----:R-:W-:Y:S06]  /*59a0*/  HMMA.16816.F32 R52, R8, R78, R24 ;  /* 0x0000004e0834723c */ /* 0x002fec0000001818 */
[----:B------:R-:W1:Y:S02]  /*59b0*/  MUFU.TANH R100, R40 ;  /* 0x0000002800647308 */ /* 0x000e640000002400 */
[----:B------:R-:W-:Y:S01]  /*59c0*/  HMMA.16816.F32 R76, R16, R38, R28 ;  /* 0x00000026104c723c */ /* 0x000fe2000000181c */
[----:B------:R-:W1:Y:S01]  /*59d0*/  LDSM.16.M88.4 R36, [R228+0x5800] ;  /* 0x00580000e424783b */ /* 0x000e620000000200 */
[----:B-----5:R-:W-:-:S04]  /*59e0*/  FMUL.FTZ R2, R43, c[0x0][0x2ec] ;  /* 0x0000bb002b027a20 */ /* 0x020fc80000410000 */
[----:B------:R5:W1:Y:S02]  /*59f0*/  MUFU.TANH R102, R42 ;  /* 0x0000002a00667308 */ /* 0x000a640000002400 */
[----:B------:R-:W-:Y:S01]  /*5a00*/  HMMA.16816.F32 R24, R12, R70, R64 ;  /* 0x000000460c18723c */ /* 0x000fe20000001840 */
[----:B------:R-:W-:Y:S05]  /*5a10*/  LDSM.16.M88.4 R68, [R227+0x3000] ;  /* 0x00300000e344783b */ /* 0x000fea0000000200 */
[----:B------:R2:W1:Y:S02]  /*5a20*/  MUFU.TANH R93, R2 ;  /* 0x00000002005d7308 */ /* 0x0004640000002400 */
[----:B------:R-:W-:Y:S01]  /*5a30*/  HMMA.16816.F32 R28, R20, R58, RZ ;  /* 0x0000003a141c723c */ /* 0x000fe200000018ff */
[----:B------:R-:W3:Y:S01]  /*5a40*/  LDSM.16.M88.4 R56, [R134+0x6000] ;  /* 0x006000008638783b */ /* 0x000ee20000000200 */
[----:B------:R-:W-:-:S02]  /*5a50*/  FMUL.FTZ R54, R54, c[0x0][0x2ec] ;  /* 0x0000bb0036367a20 */ /* 0x000fc40000410000 */
[----:B------:R-:W-:Y:S02]  /*5a60*/  FMUL.FTZ R55, R55, c[0x0][0x2ec] ;  /* 0x0000bb0037377a20 */ /* 0x000fe40000410000 */
[----:B------:R-:W1:Y:S02]  /*5a70*/  MUFU.TANH R94, R54 ;  /* 0x00000036005e7308 */ /* 0x000e640000002400 */
[----:B-----5:R-:W-:Y:S01]  /*5a80*/  HMMA.16816.F32 R40, R8, R72, R44 ;  /* 0x000000480828723c */ /* 0x020fe2000000182c */
[----:B--2---:R-:W-:-:S05]  /*5a90*/  FMUL.FTZ R2, R52, c[0x0][0x2ec] ;  /* 0x0000bb0034027a20 */ /* 0x004fca0000410000 */
[----:B------:R-:W2:Y:S02]  /*5aa0*/  MUFU.TANH R95, R55 ;  /* 0x00000037005f7308 */ /* 0x000ea40000002400 */
[----:B------:R-:W-:Y:S06]  /*5ab0*/  HMMA.16816.F32 R44, R12, R80, R48 ;  /* 0x000000500c2c723c */ /* 0x000fec0000001830 */
[----:B------:R5:W2:Y:S02]  /*5ac0*/  MUFU.TANH R101, R2 ;  /* 0x0000000200657308 */ /* 0x000aa40000002400 */
[C---:B-1----:R-:W-:Y:S08]  /*5ad0*/  HMMA.16816.F32 R48, R16.reuse, R36, R32 ;  /* 0x000000241030723c */ /* 0x042ff00000001820 */
[----:B------:R-:W-:Y:S01]  /*5ae0*/  FMUL.FTZ R40, R40, c[0x0][0x2ec] ;  /* 0x0000bb0028287a20 */ /* 0x000fe20000410000 */
[----:B------:R-:W-:Y:S01]  /*5af0*/  HMMA.16816.F32 R64, R16, R38, R28 ;  /* 0x000000261040723c */ /* 0x000fe2000000181c */
[----:B------:R-:W-:Y:S01]  /*5b00*/  LDSM.16.M88.4 R36, [R228+0x6000] ;  /* 0x00600000e424783b */ /* 0x000fe20000000200 */
[----:B------:R-:W-:Y:S01]  /*5b10*/  FMUL.FTZ R41, R41, c[0x0][0x2ec] ;  /* 0x0000bb0029297a20 */ /* 0x000fe20000410000 */
[----:B------:R-:W1:Y:S01]  /*5b20*/  MUFU.TANH R108, R40 ;  /* 0x00000028006c7308 */ /* 0x000e620000002400 */
[----:B------:R-:W-:-:S02]  /*5b30*/  FMUL.FTZ R42, R42, c[0x0][0x2ec] ;  /* 0x0000bb002a2a7a20 */ /* 0x000fc40000410000 */
[----:B-----5:R-:W-:Y:S02]  /*5b40*/  FMUL.FTZ R2, R53, c[0x0][0x2ec] ;  /* 0x0000bb0035027a20 */ /* 0x020fe40000410000 */
[----:B------:R-:W-:Y:S01]  /*5b50*/  HMMA.16816.F32 R52, R8, R74, R24 ;  /* 0x0000004a0834723c */ /* 0x000fe20000001818 */
[----:B------:R-:W5:Y:S01]  /*5b60*/  LDSM.16.M88.4 R72, [R229+0x3800] ;  /* 0x00380000e548783b */ /* 0x000f620000000200 */
[----:B------:R-:W-:Y:S01]  /*5b70*/  FMUL.FTZ R43, R43, c[0x0][0x2ec] ;  /* 0x0000bb002b2b7a20 */ /* 0x000fe20000410000 */
[----:B------:R-:W1:Y:S05]  /*5b80*/  MUFU.TANH R110, R41 ;  /* 0x00000029006e7308 */ /* 0x000e6a0000002400 */
[C---:B---3--:R-:W-:Y:S03]  /*5b90*/  HMMA.16816.F32 R32, R20.reuse, R56, RZ ;  /* 0x000000381420723c */ /* 0x048fe600000018ff */
[----:B------:R-:W3:Y:S05]  /*5ba0*/  MUFU.TANH R104, R42 ;  /* 0x0000002a00687308 */ /* 0x000eea0000002400 */
[----:B------:R-:W-:Y:S01]  /*5bb0*/  HMMA.16816.F32 R28, R20, R58, RZ ;  /* 0x0000003a141c723c */ /* 0x000fe200000018ff */
[----:B------:R-:W1:Y:S02]  /*5bc0*/  LDSM.16.M88.4 R56, [R134+0x6800] ;  /* 0x006800008638783b */ /* 0x000e640000000200 */
[----:B------:R2:W1:Y:S05]  /*5bd0*/  MUFU.TANH R105, R43 ;  /* 0x0000002b00697308 */ /* 0x00046a0000002400 */
[----:B------:R-:W-:Y:S01]  /*5be0*/  HMMA.16816.F32 R24, R12, R82, R76 ;  /* 0x000000520c18723c */ /* 0x000fe2000000184c */
[----:B------:R-:W-:Y:S01]  /*5bf0*/  LDSM.16.M88.4 R76, [R227+0x3800] ;  /* 0x00380000e34c783b */ /* 0x000fe20000000200 */
[----:B------:R-:W-:Y:S01]  /*5c00*/  FMUL.FTZ R52, R52, c[0x0][0x2ec] ;  /* 0x0000bb0034347a20 */ /* 0x000fe20000410000 */
[----:B------:R1:W1:Y:S01]  /*5c10*/  MUFU.TANH R103, R2 ;  /* 0x0000000200677308 */ /* 0x0002620000002400 */
[----:B------:R-:W-:-:S02]  /*5c20*/  FMUL.FTZ R53, R53, c[0x0][0x2ec] ;  /* 0x0000bb0035357a20 */ /* 0x000fc40000410000 */
[----:B------:R-:W-:Y:S02]  /*5c30*/  FMUL.FTZ R54, R54, c[0x0][0x2ec] ;  /* 0x0000bb0036367a20 */ /* 0x000fe40000410000 */
[----:B------:R-:W-:Y:S01]  /*5c40*/  FMUL.FTZ R55, R55, c[0x0][0x2ec] ;  /* 0x0000bb0037377a20 */ /* 0x000fe20000410000 */
[----:B--2---:R-:W-:Y:S02]  /*5c50*/  HMMA.16816.F32 R40, R8, R68, R44 ;  /* 0x000000440828723c */ /* 0x004fe4000000182c */
[----:B------:R-:W2:Y:S06]  /*5c60*/  MUFU.TANH R109, R52 ;  /* 0x00000034006d7308 */ /* 0x000eac0000002400 */
[----:B-----5:R-:W-:Y:S02]  /*5c70*/  HMMA.16816.F32 R44, R12, R72, R48 ;  /* 0x000000480c2c723c */ /* 0x020fe40000001830 */
[----:B------:R-:W1:Y:S06]  /*5c80*/  MUFU.TANH R111, R53 ;  /* 0x00000035006f7308 */ /* 0x000e6c0000002400 */
[C---:B------:R-:W-:Y:S02]  /*5c90*/  HMMA.16816.F32 R48, R16.reuse, R36, R32 ;  /* 0x000000241030723c */ /* 0x040fe40000001820 */
[----:B------:R-:W2:Y:S06]  /*5ca0*/  MUFU.TANH R106, R54 ;  /* 0x00000036006a7308 */ /* 0x000eac0000002400 */
[----:B------:R-:W-:Y:S01]  /*5cb0*/  HMMA.16816.F32 R80, R16, R38, R28 ;  /* 0x000000261050723c */ /* 0x000fe2000000181c */
[----:B------:R-:W5:Y:S01]  /*5cc0*/  LDSM.16.M88.4 R36, [R228+0x6800] ;  /* 0x00680000e424783b */ /* 0x000f620000000200 */
[----:B-1----:R-:W-:Y:S01]  /*5cd0*/  FMUL.FTZ R2, R41, c[0x0][0x2ec] ;  /* 0x0000bb0029027a20 */ /* 0x002fe20000410000 */
[----:B------:R1:W1:Y:S01]  /*5ce0*/  MUFU.TANH R107, R55 ;  /* 0x00000037006b7308 */ /* 0x0002620000002400 */
[----:B------:R-:W-:-:S02]  /*5cf0*/  FMUL.FTZ R40, R40, c[0x0][0x2ec] ;  /* 0x0000bb0028287a20 */ /* 0x000fc40000410000 */
[----:B------:R-:W-:Y:S02]  /*5d00*/  FMUL.FTZ R42, R42, c[0x0][0x2ec] ;  /* 0x0000bb002a2a7a20 */ /* 0x000fe40000410000 */
[C---:B------:R-:W-:Y:S03]  /*5d10*/  HMMA.16816.F32 R32, R20.reuse, R56, RZ ;  /* 0x000000381420723c */ /* 0x040fe600000018ff */
[----:B------:R2:W2:Y:S05]  /*5d20*/  MUFU.TANH R118, R2 ;  /* 0x0000000200767308 */ /* 0x0004aa0000002400 */
[----:B------:R-:W-:Y:S01]  /*5d30*/  HMMA.16816.F32 R28, R20, R58, RZ ;  /* 0x0000003a141c723c */ /* 0x000fe200000018ff */
[----:B------:R-:W3:Y:S02]  /*5d40*/  LDSM.16.M88.4 R56, [R134+0x7000] ;  /* 0x007000008638783b */ /* 0x000ee40000000200 */
[----:B------:R-:W3:Y:S05]  /*5d50*/  MUFU.TANH R116, R40 ;  /* 0x0000002800747308 */ /* 0x000eea0000002400 */
[----:B-1----:R-:W-:Y:S01]  /*5d60*/  HMMA.16816.F32 R52, R8, R70, R24 ;  /* 0x000000460834723c */ /* 0x002fe20000001818 */
[----:B------:R-:W-:Y:S02]  /*5d70*/  LDSM.16.M88.4 R68, [R227+0x4000] ;  /* 0x00400000e344783b */ /* 0x000fe40000000200 */
[----:B------:R1:W1:Y:S01]  /*5d80*/  MUFU.TANH R112, R42 ;  /* 0x0000002a00707308 */ /* 0x0002620000002400 */
[----:B--2---:R-:W-:-:S04]  /*5d90*/  FMUL.FTZ R2, R43, c[0x0][0x2ec] ;  /* 0x0000bb002b027a20 */ /* 0x004fc80000410000 */
[----:B------:R-:W-:Y:S01]  /*5da0*/  HMMA.16816.F32 R24, R12, R74, R64 ;  /* 0x0000004a0c18723c */ /* 0x000fe20000001840 */
[----:B------:R-:W-:Y:S02]  /*5db0*/  LDSM.16.M88.4 R72, [R229+0x4800] ;  /* 0x00480000e548783b */ /* 0x000fe40000000200 */
[----:B------:R2:W2:Y:S05]  /*5dc0*/  MUFU.TANH R113, R2 ;  /* 0x0000000200717308 */ /* 0x0004aa0000002400 */
[----:B-----5:R-:W-:Y:S08]  /*5dd0*/  HMMA.16816.F32 R64, R16, R38, R28 ;  /* 0x000000261040723c */ /* 0x020ff0000000181c */
[----:B------:R-:W-:Y:S01]  /*5de0*/  FMUL.FTZ R54, R54, c[0x0][0x2ec] ;  /* 0x0000bb0036367a20 */ /* 0x000fe20000410000 */
[----:B-1----:R-:W-:Y:S01]  /*5df0*/  HMMA.16816.F32 R40, R8, R76, R44 ;  /* 0x0000004c0828723c */ /* 0x002fe2000000182c */
[----:B------:R-:W-:-:S02]  /*5e00*/  FMUL.FTZ R55, R55, c[0x0][0x2ec] ;  /* 0x0000bb0037377a20 */ /* 0x000fc40000410000 */
[----:B--2---:R-:W-:Y:S01]  /*5e10*/  FMUL.FTZ R2, R52, c[0x0][0x2ec] ;  /* 0x0000bb0034027a20 */ /* 0x004fe20000410000 */
[----:B------:R-:W1:Y:S04]  /*5e20*/  MUFU.TANH R114, R54 ;  /* 0x0000003600727308 */ /* 0x000e680000002400 */
[----:B------:R-:W-:Y:S04]  /*5e30*/  HMMA.16816.F32 R44, R12, R84, R48 ;  /* 0x000000540c2c723c */ /* 0x000fe80000001830 */
[----:B------:R2:W1:Y:S04]  /*5e40*/  MUFU.TANH R117, R2 ;  /* 0x0000000200757308 */ /* 0x0004680000002400 */
[----:B------:R-:W-:Y:S01]  /*5e50*/  HMMA.16816.F32 R48, R16, R36, R32 ;  /* 0x000000241030723c */ /* 0x000fe20000001820 */
[----:B------:R-:W5:Y:S03]  /*5e60*/  LDSM.16.M88.4 R36, [R228+0x7000] ;  /* 0x00700000e424783b */ /* 0x000f660000000200 */
[----:B------:R1:W1:Y:S04]  /*5e70*/  MUFU.TANH R115, R55 ;  /* 0x0000003700737308 */ /* 0x0002680000002400 */
[----:B---3--:R-:W-:Y:S01]  /*5e80*/  HMMA.16816.F32 R32, R20, R56, RZ ;  /* 0x000000381420723c */ /* 0x008fe200000018ff */
[----:B------:R-:W-:-:S02]  /*5e90*/  FMUL.FTZ R40, R40, c[0x0][0x2ec] ;  /* 0x0000bb0028287a20 */ /* 0x000fc40000410000 */
[----:B------:R-:W-:Y:S02]  /*5ea0*/  FMUL.FTZ R41, R41, c[0x0][0x2ec] ;  /* 0x0000bb0029297a20 */ /* 0x000fe40000410000 */
[----:B--2---:R-:W-:Y:S01]  /*5eb0*/  FMUL.FTZ R2, R53, c[0x0][0x2ec] ;  /* 0x0000bb0035027a20 */ /* 0x004fe20000410000 */
[----:B------:R-:W2:Y:S01]  /*5ec0*/  MUFU.TANH R124, R40 ;  /* 0x00000028007c7308 */ /* 0x000ea20000002400 */
[----:B------:R-:W-:Y:S01]  /*5ed0*/  FMUL.FTZ R42, R42, c[0x0][0x2ec] ;  /* 0x0000bb002a2a7a20 */ /* 0x000fe20000410000 */
[----:B------:R-:W-:Y:S01]  /*5ee0*/  HMMA.16816.F32 R28, R20, R58, RZ ;  /* 0x0000003a141c723c */ /* 0x000fe200000018ff */
[----:B------:R-:W3:Y:S01]  /*5ef0*/  LDSM.16.M88.4 R56, [R134+0x7800] ;  /* 0x007800008638783b */ /* 0x000ee20000000200 */
[----:B------:R-:W-:-:S04]  /*5f00*/  FMUL.FTZ R43, R43, c[0x0][0x2ec] ;  /* 0x0000bb002b2b7a20 */ /* 0x000fc80000410000 */
[----:B------:R-:W2:Y:S02]  /*5f10*/  MUFU.TANH R125, R41 ;  /* 0x00000029007d7308 */ /* 0x000ea40000002400 */
[----:B-1----:R-:W-:Y:S01]  /*5f20*/  HMMA.16816.F32 R52, R8, R78, R24 ;  /* 0x0000004e0834723c */ /* 0x002fe20000001818 */
[----:B------:R-:W-:Y:S05]  /*5f30*/  LDSM.16.M88.4 R76, [R227+0x4800] ;  /* 0x00480000e34c783b */ /* 0x000fea0000000200 */
[----:B------:R-:W1:Y:S02]  /*5f40*/  MUFU.TANH R120, R42 ;  /* 0x0000002a00787308 */ /* 0x000e640000002400 */
[----:B------:R-:W-:Y:S01]  /*5f50*/  HMMA.16816.F32 R24, R12, R86, R80 ;  /* 0x000000560c18723c */ /* 0x000fe20000001850 */
[----:B------:R-:W-:Y:S05]  /*5f60*/  LDSM.16.M88.4 R84, [R229+0x5000] ;  /* 0x00500000e554783b */ /* 0x000fea0000000200 */
[----:B------:R1:W1:Y:S02]  /*5f70*/  MUFU.TANH R121, R43 ;  /* 0x0000002b00797308 */ /* 0x0002640000002400 */
[----:B-----5:R-:W-:Y:S06]  /*5f80*/  HMMA.16816.F32 R80, R16, R38, R28 ;  /* 0x000000261050723c */ /* 0x020fec000000181c */
[----:B------:R5:W2:Y:S02]  /*5f90*/  MUFU.TANH R119, R2 ;  /* 0x0000000200777308 */ /* 0x000aa40000002400 */
[----:B------:R-:W-:-:S02]  /*5fa0*/  FMUL.FTZ R52, R52, c[0x0][0x2ec] ;  /* 0x0000bb0034347a20 */ /* 0x000fc40000410000 */
[----:B------:R-:W-:Y:S02]  /*5fb0*/  FMUL.FTZ R53, R53, c[0x0][0x2ec] ;  /* 0x0000bb0035357a20 */ /* 0x000fe40000410000 */
[----:B------:R-:W-:Y:S01]  /*5fc0*/  FMUL.FTZ R54, R54, c[0x0][0x2ec] ;  /* 0x0000bb0036367a20 */ /* 0x000fe20000410000 */
[----:B-1----:R-:W-:Y:S01]  /*5fd0*/  HMMA.16816.F32 R40, R8, R68, R44 ;  /* 0x000000440828723c */ /* 0x002fe2000000182c */
[----:B------:R-:W-:Y:S01]  /*5fe0*/  FMUL.FTZ R55, R55, c[0x0][0x2ec] ;  /* 0x0000bb0037377a20 */ /* 0x000fe20000410000 */
[----:B------:R-:W1:Y:S06]  /*5ff0*/  MUFU.TANH R126, R52 ;  /* 0x00000034007e7308 */ /* 0x000e6c0000002400 */
[----:B------:R-:W-:Y:S02]  /*6000*/  HMMA.16816.F32 R44, R12, R72, R48 ;  /* 0x000000480c2c723c */ /* 0x000fe40000001830 */
[----:B------:R-:W1:Y:S06]  /*6010*/  MUFU.TANH R127, R53 ;  /* 0x00000035007f7308 */ /* 0x000e6c0000002400 */
[----:B------:R-:W-:Y:S01]  /*6020*/  HMMA.16816.F32 R48, R16, R36, R32 ;  /* 0x000000241030723c */ /* 0x000fe20000001820 */
[----:B------:R-:W1:Y:S01]  /*6030*/  LDSM.16.M88.4 R36, [R228+0x7800] ;  /* 0x00780000e424783b */ /* 0x000e620000000200 */
[----:B------:R-:W1:Y:S06]  /*6040*/  MUFU.TANH R122, R54 ;  /* 0x00000036007a7308 */ /* 0x000e6c0000002400 */
[----:B---3--:R-:W-:Y:S01]  /*6050*/  HMMA.16816.F32 R32, R20, R56, RZ ;  /* 0x000000381420723c */ /* 0x008fe200000018ff */
[----:B-----5:R-:W-:Y:S01]  /*6060*/  FMUL.FTZ R2, R41, c[0x0][0x2ec] ;  /* 0x0000bb0029027a20 */ /* 0x020fe20000410000 */
[----:B------:R3:W1:Y:S01]  /*6070*/  MUFU.TANH R123, R55 ;  /* 0x00000037007b7308 */ /* 0x0006620000002400 */
[----:B------:R-:W-:-:S02]  /*6080*/  FMUL.FTZ R40, R40, c[0x0][0x2ec] ;  /* 0x0000bb0028287a20 */ /* 0x000fc40000410000 */
[----:B------:R-:W-:-:S03]  /*6090*/  FMUL.FTZ R42, R42, c[0x0][0x2ec] ;  /* 0x0000bb002a2a7a20 */ /* 0x000fc60000410000 */
[----:B------:R-:W-:Y:S01]  /*60a0*/  HMMA.16816.F32 R28, R20, R58, RZ ;  /* 0x0000003a141c723c */ /* 0x000fe200000018ff */
[----:B------:R-:W5:Y:S01]  /*60b0*/  LDSM.16.M88.4 R56, [R134+0x8000] ;  /* 0x008000008638783b */ /* 0x000f620000000200 */
[----:B------:R2:W1:Y:S06]  /*60c0*/  MUFU.TANH R133, R2 ;  /* 0x0000000200857308 */ /* 0x00046c0000002400 */
[----:B---3--:R-:W-:Y:S01]  /*60d0*/  HMMA.16816.F32 R52, R8, R70, R24 ;  /* 0x000000460834723c */ /* 0x008fe20000001818 */
[----:B------:R-:W-:Y:S01]  /*60e0*/  LDSM.16.M88.4 R68, [R227+0x5000] ;  /* 0x00500000e344783b */ /* 0x000fe20000000200 */
[----:B------:R-:W3:Y:S06]  /*60f0*/  MUFU.TANH R132, R40 ;  /* 0x0000002800847308 */ /* 0x000eec0000002400 */
[----:B------:R-:W-:Y:S01]  /*6100*/  HMMA.16816.F32 R24, R12, R74, R64 ;  /* 0x0000004a0c18723c */ /* 0x000fe20000001840 */
[----:B--2---:R-:W-:Y:S01]  /*6110*/  FMUL.FTZ R2, R43, c[0x0][0x2ec] ;  /* 0x0000bb002b027a20 */ /* 0x004fe20000410000 */
[----:B------:R2:W2:Y:S01]  /*6120*/  MUFU.TANH R128, R42 ;  /* 0x0000002a00807308 */ /* 0x0004a20000002400 */
[----:B------:R-:W-:Y:S05]  /*6130*/  LDSM.16.M88.4 R72, [R229+0x5800] ;  /* 0x00580000e548783b */ /* 0x000fea0000000200 */
[----:B-1----:R-:W-:Y:S02]  /*6140*/  HMMA.16816.F32 R64, R16, R38, R28 ;  /* 0x000000261040723c */ /* 0x002fe4000000181c */
[----:B------:R1:W1:Y:S06]  /*6150*/  MUFU.TANH R129, R2 ;  /* 0x0000000200817308 */ /* 0x00026c0000002400 */
[----:B------:R-:W-:Y:S01]  /*6160*/  FMUL.FTZ R54, R54, c[0x0][0x2ec] ;  /* 0x0000bb0036367a20 */ /* 0x000fe20000410000 */
[----:B--2---:R-:W-:Y:S01]  /*6170*/  HMMA.16816.F32 R40, R8, R76, R44 ;  /* 0x0000004c0828723c */ /* 0x004fe2000000182c */
[----:B------:R-:W-:-:S02]  /*6180*/  FMUL.FTZ R55, R55, c[0x0][0x2ec] ;  /* 0x0000bb0037377a20 */ /* 0x000fc40000410000 */
[----:B------:R-:W2:Y:S05]  /*6190*/  MUFU.TANH R130, R54 ;  /* 0x0000003600827308 */ /* 0x000eaa0000002400 */
[----:B------:R-:W-:Y:S01]  /*61a0*/  HMMA.16816.F32 R44, R12, R84, R48 ;  /* 0x000000540c2c723c */ /* 0x000fe20000001830 */
[----:B-1----:R-:W-:Y:S02]  /*61b0*/  FMUL.FTZ R2, R52, c[0x0][0x2ec] ;  /* 0x0000bb0034027a20 */ /* 0x002fe40000410000 */
[----:B------:R-:W1:Y:S05]  /*61c0*/  MUFU.TANH R131, R55 ;  /* 0x0000003700837308 */ /* 0x000e6a0000002400 */
[----:B------:R-:W-:Y:S01]  /*61d0*/  HMMA.16816.F32 R48, R16, R36, R32 ;  /* 0x000000241030723c */ /* 0x000fe20000001820 */
[----:B------:R-:W1:Y:S02]  /*61e0*/  LDSM.16.M88.4 R36, [R228+0x8000] ;  /* 0x00800000e424783b */ /* 0x000e640000000200 */
[----:B------:R2:W1:Y:S05]  /*61f0*/  MUFU.TANH R159, R2 ;  /* 0x00000002009f7308 */ /* 0x00046a0000002400 */
[----:B-----5:R-:W-:Y:S01]  /*6200*/  HMMA.16816.F32 R32, R20, R56, RZ ;  /* 0x000000381420723c */ /* 0x020fe200000018ff */
[----:B------:R-:W-:-:S02]  /*6210*/  FMUL.FTZ R40, R40, c[0x0][0x2ec] ;  /* 0x0000bb0028287a20 */ /* 0x000fc40000410000 */
[----:B------:R-:W-:Y:S02]  /*6220*/  FMUL.FTZ R41, R41, c[0x0][0x2ec] ;  /* 0x0000bb0029297a20 */ /* 0x000fe40000410000 */
[----:B------:R-:W-:Y:S01]  /*6230*/  FMUL.FTZ R42, R42, c[0x0][0x2ec] ;  /* 0x0000bb002a2a7a20 */ /* 0x000fe20000410000 */
[----:B------:R-:W1:Y:S01]  /*6240*/  MUFU.TANH R176, R40 ;  /* 0x0000002800b07308 */ /* 0x000e620000002400 */
[----:B------:R-:W-:Y:S01]  /*6250*/  FMUL.FTZ R43, R43, c[0x0][0x2ec] ;  /* 0x0000bb002b2b7a20 */ /* 0x000fe20000410000 */
[----:B------:R-:W-:Y:S01]  /*6260*/  HMMA.16816.F32 R28, R20, R58, RZ ;  /* 0x0000003a141c723c */ /* 0x000fe200000018ff */
[----:B------:R-:W5:Y:S01]  /*6270*/  LDSM.16.M88.4 R56, [R134+0x8800] ;  /* 0x008800008638783b */ /* 0x000f620000000200 */
[----:B--2---:R-:W-:-:S04]  /*6280*/  FMUL.FTZ R2, R53, c[0x0][0x2ec] ;  /* 0x0000bb0035027a20 */ /* 0x004fc80000410000 */
[----:B------:R-:W2:Y:S02]  /*6290*/  MUFU.TANH R182, R41 ;  /* 0x0000002900b67308 */ /* 0x000ea40000002400 */
[----:B------:R-:W-:Y:S01]  /*62a0*/  HMMA.16816.F32 R52, R8, R78, R24 ;  /* 0x0000004e0834723c */ /* 0x000fe20000001818 */
[----:B------:R-:W-:Y:S05]  /*62b0*/  LDSM.16.M88.4 R76, [R227+0x5800] ;  /* 0x00580000e34c783b */ /* 0x000fea0000000200 */
[----:B------:R-:W2:Y:S02]  /*62c0*/  MUFU.TANH R165, R42 ;  /* 0x0000002a00a57308 */ /* 0x000ea40000002400 */
[----:B------:R-:W-:Y:S01]  /*62d0*/  HMMA.16816.F32 R24, R12, R86, R80 ;  /* 0x000000560c18723c */ /* 0x000fe20000001850 */
[----:B------:R-:W-:Y:S05]  /*62e0*/  LDSM.16.M88.4 R80, [R229+0x6800] ;  /* 0x00680000e550783b */ /* 0x000fea0000000200 */
[----:B------:R2:W2:Y:S02]  /*62f0*/  MUFU.TANH R169, R43 ;  /* 0x0000002b00a97308 */ /* 0x0004a40000002400 */
[----:B-1----:R-:W-:Y:S06]  /*6300*/  HMMA.16816.F32 R84, R16, R38, R28 ;  /* 0x000000261054723c */ /* 0x002fec000000181c */
[----:B------:R1:W1:Y:S02]  /*6310*/  MUFU.TANH R161, R2 ;  /* 0x0000000200a17308 */ /* 0x0002640000002400 */
[----:B------:R-:W-:-:S02]  /*6320*/  FMUL.FTZ R52, R52, c[0x0][0x2ec] ;  /* 0x0000bb0034347a20 */ /* 0x000fc40000410000 */
[----:B------:R-:W-:Y:S02]  /*6330*/  FMUL.FTZ R53, R53, c[0x0][0x2ec] ;  /* 0x0000bb0035357a20 */ /* 0x000fe40000410000 */
[----:B------:R-:W-:Y:S01]  /*6340*/  FMUL.FTZ R54, R54, c[0x0][0x2ec] ;  /* 0x0000bb0036367a20 */ /* 0x000fe20000410000 */
[----:B--2---:R-:W-:Y:S01]  /*6350*/  HMMA.16816.F32 R40, R8, R68, R44 ;  /* 0x000000440828723c */ /* 0x004fe2000000182c */
[----:B------:R-:W-:Y:S01]  /*6360*/  FMUL.FTZ R55, R55, c[0x0][0x2ec] ;  /* 0x0000bb0037377a20 */ /* 0x000fe20000410000 */
[----:B------:R-:W2:Y:S06]  /*6370*/  MUFU.TANH R179, R52 ;  /* 0x0000003400b37308 */ /* 0x000eac0000002400 */
[----:B------:R-:W-:Y:S02]  /*6380*/  HMMA.16816.F32 R44, R12, R72, R48 ;  /* 0x000000480c2c723c */ /* 0x000fe40000001830 */
[----:B------:R-:W2:Y:S06]  /*6390*/  MUFU.TANH R181, R53 ;  /* 0x0000003500b57308 */ /* 0x000eac0000002400 */
[----:B------:R-:W-:Y:S01]  /*63a0*/  HMMA.16816.F32 R48, R16, R36, R32 ;  /* 0x000000241030723c */ /* 0x000fe20000001820 */
[----:B------:R-:W2:Y:S01]  /*63b0*/  LDSM.16.M88.4 R36, [R228+0x8800] ;  /* 0x00880000e424783b */ /* 0x000ea20000000200 */
[----:B------:R-:W2:Y:S06]  /*63c0*/  MUFU.TANH R170, R54 ;  /* 0x0000003600aa7308 */ /* 0x000eac0000002400 */
[----:B-1----:R-:W-:Y:S01]  /*63d0*/  FMUL.FTZ R2, R41, c[0x0][0x2ec] ;  /* 0x0000bb0029027a20 */ /* 0x002fe20000410000 */
[----:B-----5:R-:W-:Y:S01]  /*63e0*/  HMMA.16816.F32 R32, R20, R56, RZ ;  /* 0x000000381420723c */ /* 0x020fe200000018ff */
[----:B------:R1:W1:Y:S01]  /*63f0*/  MUFU.TANH R171, R55 ;  /* 0x0000003700ab7308 */ /* 0x0002620000002400 */
[----:B------:R-:W-:-:S02]  /*6400*/  FMUL.FTZ R40, R40, c[0x0][0x2ec] ;  /* 0x0000bb0028287a20 */ /* 0x000fc40000410000 */
[----:B------:R-:W-:-:S04]  /*6410*/  FMUL.FTZ R42, R42, c[0x0][0x2ec] ;  /* 0x0000bb002a2a7a20 */ /* 0x000fc80000410000 */
[----:B------:R-:W-:Y:S01]  /*6420*/  HMMA.16816.F32 R28, R20, R58, RZ ;  /* 0x0000003a141c723c */ /* 0x000fe200000018ff */
[----:B------:R5:W2:Y:S07]  /*6430*/  MUFU.TANH R198, R2 ;  /* 0x0000000200c67308 */ /* 0x000aae0000002400 */
[----:B-1----:R-:W-:Y:S01]  /*6440*/  HMMA.16816.F32 R52, R8, R70, R24 ;  /* 0x000000460834723c */ /* 0x002fe20000001818 */
[----:B------:R-:W1:Y:S07]  /*6450*/  MUFU.TANH R196, R40 ;  /* 0x0000002800c47308 */ /* 0x000e6e0000002400 */
[----:B------:R-:W-:Y:S01]  /*6460*/  HMMA.16816.F32 R24, R12, R74, R64 ;  /* 0x0000004a0c18723c */ /* 0x000fe20000001840 */
[----:B------:R-:W1:Y:S01]  /*6470*/  LDSM.16.M88.4 R64, [R134+0x9000] ;  /* 0x009000008640783b */ /* 0x000e620000000200 */
[----:B-----5:R-:W-:Y:S01]  /*6480*/  FMUL.FTZ R2, R43, c[0x0][0x2ec] ;  /* 0x0000bb002b027a20 */ /* 0x020fe20000410000 */
[----:B------:R5:W1:Y:S02]  /*6490*/  MUFU.TANH R183, R42 ;  /* 0x0000002a00b77308 */ /* 0x000a640000002400 */
[----:B------:R-:W1:Y:S03]  /*64a0*/  LDSM.16.M88.4 R72, [R227+0x6000] ;  /* 0x00600000e348783b */ /* 0x000e660000000200 */
[----:B--2---:R-:W-:Y:S03]  /*64b0*/  HMMA.16816.F32 R68, R16, R38, R28 ;  /* 0x000000261044723c */ /* 0x004fe6000000181c */
[----:B------:R2:W1:Y:S05]  /*64c0*/  MUFU.TANH R184, R2 ;  /* 0x0000000200b87308 */ /* 0x00046a0000002400 */
[----:B------:R-:W-:-:S02]  /*64d0*/  FMUL.FTZ R54, R54, c[0x0][0x2ec] ;  /* 0x0000bb0036367a20 */ /* 0x000fc40000410000 */
[----:B------:R-:W-:Y:S01]  /*64e0*/  FMUL.FTZ R55, R55, c[0x0][0x2ec] ;  /* 0x0000bb0037377a20 */ /* 0x000fe20000410000 */
[----:B-----5:R-:W-:Y:S01]  /*64f0*/  HMMA.16816.F32 R40, R8, R76, R44 ;  /* 0x0000004c0828723c */ /* 0x020fe2000000182c */
[----:B------:R-:W1:Y:S01]  /*6500*/  MUFU.TANH R185, R54 ;  /* 0x0000003600b97308 */ /* 0x000e620000002400 */
[----:B--2---:R-:W-:-:S06]  /*6510*/  FMUL.FTZ R2, R52, c[0x0][0x2ec] ;  /* 0x0000bb0034027a20 */ /* 0x004fcc0000410000 */
[----:B------:R-:W-:Y:S01]  /*6520*/  HMMA.16816.F32 R56, R8, R78, R24 ;  /* 0x0000004e0838723c */ /* 0x000fe20000001818 */
[----:B------:R-:W2:Y:S01]  /*6530*/  MUFU.TANH R186, R55 ;  /* 0x0000003700ba7308 */ /* 0x000ea20000002400 */
[----:B------:R-:W-:Y:S06]  /*6540*/  LDSM.16.M88.4 R76, [R134+0x9800] ;  /* 0x00980000864c783b */ /* 0x000fec0000000200 */
[----:B------:R-:W-:Y:S01]  /*6550*/  HMMA.16816.F32 R44, R12, R88, R48 ;  /* 0x000000580c2c723c */ /* 0x000fe20000001830 */
[----:B------:R5:W2:Y:S07]  /*6560*/  MUFU.TANH R195, R2 ;  /* 0x0000000200c37308 */ /* 0x000aae0000002400 */
[----:B------:R-:W-:Y:S01]  /*6570*/  FMUL.FTZ R40, R40, c[0x0][0x2ec] ;  /* 0x0000bb0028287a20 */ /* 0x000fe20000410000 */
[----:B------:R-:W-:Y:S01]  /*6580*/  HMMA.16816.F32 R48, R16, R36, R32 ;  /* 0x000000241030723c */ /* 0x000fe20000001820 */
[----:B------:R-:W-:-:S02]  /*6590*/  FMUL.FTZ R41, R41, c[0x0][0x2ec] ;  /* 0x0000bb0029297a20 */ /* 0x000fc40000410000 */
[----:B------:R-:W-:Y:S01]  /*65a0*/  FMUL.FTZ R42, R42, c[0x0][0x2ec] ;  /* 0x0000bb002a2a7a20 */ /* 0x000fe20000410000 */
[----:B------:R-:W2:Y:S01]  /*65b0*/  MUFU.TANH R155, R40 ;  /* 0x00000028009b7308 */ /* 0x000ea20000002400 */
[----:B------:R-:W-:-:S03]  /*65c0*/  FMUL.FTZ R43, R43, c[0x0][0x2ec] ;  /* 0x0000bb002b2b7a20 */ /* 0x000fc60000410000 */
[----:B-1----:R-:W-:Y:S01]  /*65d0*/  HMMA.16816.F32 R32, R20, R64, RZ ;  /* 0x000000401420723c */ /* 0x002fe200000018ff */
[----:B-----5:R-:W-:Y:S02]  /*65e0*/  FMUL.FTZ R2, R53, c[0x0][0x2ec] ;  /* 0x0000bb0035027a20 */ /* 0x020fe40000410000 */
[----:B------:R-:W1:Y:S01]  /*65f0*/  LDSM.16.M88.4 R52, [R228+0x9000] ;  /* 0x00900000e434783b */ /* 0x000e620000000200 */
[----:B------:R-:W-:Y:S01]  /*6600*/  FMUL.FTZ R56, R56, c[0x0][0x2ec] ;  /* 0x0000bb0038387a20 */ /* 0x000fe20000410000 */
[----:B------:R-:W1:Y:S01]  /*6610*/  MUFU.TANH R154, R41 ;  /* 0x00000029009a7308 */ /* 0x000e620000002400 */
[----:B------:R-:W-:Y:S02]  /*6620*/  FMUL.FTZ R57, R57, c[0x0][0x2ec] ;  /* 0x0000bb0039397a20 */ /* 0x000fe40000410000 */
[----:B------:R-:W-:Y:S01]  /*6630*/  HMMA.16816.F32 R24, R12, R90, R84 ;  /* 0x0000005a0c18723c */ /* 0x000fe20000001854 */
[----:B------:R-:W-:Y:S01]  /*6640*/  FMUL.FTZ R58, R58, c[0x0][0x2ec] ;  /* 0x0000bb003a3a7a20 */ /* 0x000fe20000410000 */
[----:B------:R-:W5:Y:S01]  /*6650*/  LDSM.16.M88.4 R84, [R227+0x6800] ;  /* 0x00680000e354783b */ /* 0x000f620000000200 */
[----:B------:R-:W-:-:S02]  /*6660*/  FMUL.FTZ R59, R59, c[0x0][0x2ec] ;  /* 0x0000bb003b3b7a20 */ /* 0x000fc40000410000 */
[----:B------:R-:W1:Y:S03]  /*6670*/  MUFU.TANH R150, R56 ;  /* 0x0000003800967308 */ /* 0x000e660000002400 */
[----:B------:R-:W-:Y:S01]  /*6680*/  HMMA.16816.F32 R28, R20, R66, RZ ;  /* 0x00000042141c723c */ /* 0x000fe200000018ff */
[----:B------:R-:W-:Y:S04]  /*6690*/  LDSM.16.M88.4 R64, [R228+0x9800] ;  /* 0x00980000e440783b */ /* 0x000fe80000000200 */
[----:B------:R-:W1:Y:S03]  /*66a0*/  MUFU.TANH R151, R57 ;  /* 0x0000003900977308 */ /* 0x000e660000002400 */
[----:B------:R-:W-:Y:S05]  /*66b0*/  HMMA.16816.F32 R36, R8, R72, R44 ;  /* 0x000000480824723c */ /* 0x000fea000000182c */
[----:B------:R-:W1:Y:S03]  /*66c0*/  MUFU.TANH R149, R58 ;  /* 0x0000003a00957308 */ /* 0x000e660000002400 */
[----:B------:R-:W-:Y:S05]  /*66d0*/  HMMA.16816.F32 R44, R12, R80, R48 ;  /* 0x000000500c2c723c */ /* 0x000fea0000001830 */
[----:B------:R1:W1:Y:S03]  /*66e0*/  MUFU.TANH R148, R59 ;  /* 0x0000003b00947308 */ /* 0x0002660000002400 */
[----:B------:R-:W-:Y:S05]  /*66f0*/  HMMA.16816.F32 R48, R8, R74, R24 ;  /* 0x0000004a0830723c */ /* 0x000fea0000001818 */
[----:B------:R-:W2:Y:S03]  /*6700*/  MUFU.TANH R153, R42 ;  /* 0x0000002a00997308 */ /* 0x000ea60000002400 */
[----:B------:R-:W-:Y:S01]  /*6710*/  HMMA.16816.F32 R24, R12, R82, R68 ;  /* 0x000000520c18723c */ /* 0x000fe20000001844 */
[----:B------:R-:W-:Y:S01]  /*6720*/  LDSM.16.M88.4 R68, [R227+0x7000] ;  /* 0x00700000e344783b */ /* 0x000fe20000000200 */
[----:B------:R-:W-:-:S02]  /*6730*/  FMUL.FTZ R36, R36, c[0x0][0x2ec] ;  /* 0x0000bb0024247a20 */ /* 0x000fc40000410000 */
[----:B------:R-:W-:Y:S01]  /*6740*/  FMUL.FTZ R37, R37, c[0x0][0x2ec] ;  /* 0x0000bb0025257a20 */ /* 0x000fe20000410000 */
[----:B-1----:R-:W1:Y:S01]  /*6750*/  LDSM.16.M88.4 R56, [R229+0x7000] ;  /* 0x00700000e538783b */ /* 0x002e620000000200 */
[----:B------:R2:W1:Y:S01]  /*6760*/  MUFU.TANH R152, R43 ;  /* 0x0000002b00987308 */ /* 0x0004620000002400 */
[----:B------:R-:W-:Y:S02]  /*6770*/  FMUL.FTZ R38, R38, c[0x0][0x2ec] ;  /* 0x0000bb0026267a20 */ /* 0x000fe40000410000 */
[----:B------:R-:W-:-:S05]  /*6780*/  FMUL.FTZ R39, R39, c[0x0][0x2ec] ;  /* 0x0000bb0027277a20 */ /* 0x000fca0000410000 */
[----:B------:R-:W1:Y:S02]  /*6790*/  MUFU.TANH R147, R36 ;  /* 0x0000002400937308 */ /* 0x000e640000002400 */
[----:B------:R-:W-:Y:S02]  /*67a0*/  FMUL.FTZ R48, R48, c[0x0][0x2ec] ;  /* 0x0000bb0030307a20 */ /* 0x000fe40000410000 */
[----:B------:R-:W-:Y:S02]  /*67b0*/  FMUL.FTZ R49, R49, c[0x0][0x2ec] ;  /* 0x0000bb0031317a20 */ /* 0x000fe40000410000 */
[----:B------:R-:W-:Y:S01]  /*67c0*/  FMUL.FTZ R50, R50, c[0x0][0x2ec] ;  /* 0x0000bb0032327a20 */ /* 0x000fe20000410000 */
[----:B--2---:R-:W-:Y:S01]  /*67d0*/  HMMA.16816.F32 R40, R16, R52, R32 ;  /* 0x000000341028723c */ /* 0x004fe20000001820 */
[----:B------:R-:W2:Y:S01]  /*67e0*/  MUFU.TANH R146, R37 ;  /* 0x0000002500927308 */ /* 0x000ea20000002400 */
[----:B------:R-:W-:-:S06]  /*67f0*/  FMUL.FTZ R51, R51, c[0x0][0x2ec] ;  /* 0x0000bb0033337a20 */ /* 0x000fcc0000410000 */
[----:B------:R-:W-:Y:S01]  /*6800*/  HMMA.16816.F32 R52, R16, R54, R28 ;  /* 0x000000361034723c */ /* 0x000fe2000000181c */
[----:B------:R-:W1:Y:S07]  /*6810*/  MUFU.TANH R145, R38 ;  /* 0x0000002600917308 */ /* 0x000e6e0000002400 */
[C---:B------:R-:W-:Y:S01]  /*6820*/  HMMA.16816.F32 R28, R20.reuse, R76, RZ ;  /* 0x0000004c141c723c */ /* 0x040fe200000018ff */
[----:B------:R1:W1:Y:S07]  /*6830*/  MUFU.TANH R144, R39 ;  /* 0x0000002700907308 */ /* 0x00026e0000002400 */
[----:B------:R-:W-:Y:S01]  /*6840*/  HMMA.16816.F32 R20, R20, R78, RZ ;  /* 0x0000004e1414723c */ /* 0x000fe200000018ff */
[----:B------:R2:W2:Y:S07]  /*6850*/  MUFU.TANH R197, R2 ;  /* 0x0000000200c57308 */ /* 0x0004ae0000002400 */
[----:B-----5:R-:W-:Y:S01]  /*6860*/  HMMA.16816.F32 R32, R8, R84, R44 ;  /* 0x000000540820723c */ /* 0x020fe2000000182c */
[----:B------:R-:W5:Y:S01]  /*6870*/  LDSM.16.M88.4 R44, [R229+0x7800] ;  /* 0x00780000e52c783b */ /* 0x000f620000000200 */
[----:B------:R-:W2:Y:S06]  /*6880*/  MUFU.TANH R142, R48 ;  /* 0x00000030008e7308 */ /* 0x000eac0000002400 */
[----:B-1----:R-:W-:Y:S02]  /*6890*/  HMMA.16816.F32 R40, R12, R56, R40 ;  /* 0x000000380c28723c */ /* 0x002fe40000001828 */
[----:B------:R-:W1:Y:S06]  /*68a0*/  MUFU.TANH R143, R49 ;  /* 0x00000031008f7308 */ /* 0x000e6c0000002400 */
[----:B------:R-:W-:Y:S02]  /*68b0*/  HMMA.16816.F32 R36, R8, R86, R24 ;  /* 0x000000560824723c */ /* 0x000fe40000001818 */
[----:B------:R-:W1:Y:S06]  /*68c0*/  MUFU.TANH R141, R50 ;  /* 0x00000032008d7308 */ /* 0x000e6c0000002400 */
[----:B------:R-:W-:Y:S01]  /*68d0*/  HMMA.16816.F32 R24, R16, R64, R28 ;  /* 0x000000401018723c */ /* 0x000fe2000000181c */
[----:B------:R-:W-:Y:S01]  /*68e0*/  FMUL.FTZ R32, R32, c[0x0][0x2ec] ;  /* 0x0000bb0020207a20 */ /* 0x000fe20000410000 */
[----:B------:R-:W1:Y:S01]  /*68f0*/  MUFU.TANH R140, R51 ;  /* 0x00000033008c7308 */ /* 0x000e620000002400 */
[----:B------:R-:W-:-:S02]  /*6900*/  FMUL.FTZ R33, R33, c[0x0][0x2ec] ;  /* 0x0000bb0021217a20 */ /* 0x000fc40000410000 */
[----:B------:R-:W-:Y:S02]  /*6910*/  FMUL.FTZ R34, R34, c[0x0][0x2ec] ;  /* 0x0000bb0022227a20 */ /* 0x000fe40000410000 */
[----:B------:R-:W-:Y:S01]  /*6920*/  FMUL.FTZ R35, R35, c[0x0][0x2ec] ;  /* 0x0000bb0023237a20 */ /* 0x000fe20000410000 */
[----:B------:R-:W-:Y:S02]  /*6930*/  HMMA.16816.F32 R16, R16, R66, R20 ;  /* 0x000000421010723c */ /* 0x000fe40000001814 */
[----:B------:R-:W1:Y:S06]  /*6940*/  MUFU.TANH R139, R32 ;  /* 0x00000020008b7308 */ /* 0x000e6c0000002400 */
[----:B------:R-:W-:Y:S01]  /*6950*/  HMMA.16816.F32 R28, R12, R58, R52 ;  /* 0x0000003a0c1c723c */ /* 0x000fe20000001834 */
[----:B--2---:R-:W-:Y:S01]  /*6960*/  FMUL.FTZ R2, R38, c[0x0][0x2ec] ;  /* 0x0000bb0026027a20 */ /* 0x004fe20000410000 */
[----:B------:R-:W2:Y:S01]  /*6970*/  MUFU.TANH R138, R33 ;  /* 0x00000021008a7308 */ /* 0x000ea20000002400 */
[----:B------:R-:W-:-:S02]  /*6980*/  FMUL.FTZ R36, R36, c[0x0][0x2ec] ;  /* 0x0000bb0024247a20 */ /* 0x000fc40000410000 */
[----:B------:R-:W-:Y:S02]  /*6990*/  FMUL.FTZ R37, R37, c[0x0][0x2ec] ;  /* 0x0000bb0025257a20 */ /* 0x000fe40000410000 */
[----:B------:R-:W-:Y:S01]  /*69a0*/  FMUL.FTZ R39, R39, c[0x0][0x2ec] ;  /* 0x0000bb0027277a20 */ /* 0x000fe20000410000 */
[C---:B-----5:R-:W-:Y:S02]  /*69b0*/  HMMA.16816.F32 R20, R12.reuse, R44, R24 ;  /* 0x0000002c0c14723c */ /* 0x060fe40000001818 */
        /* <DEDUP_REMOVED lines=17> */
[----:B------:R-:W1:Y:S01]  /*6ad0*/  MUFU.TANH R75, R24 ;  /* 0x00000018004b7308 */ /* 0x000e620000002400 */
[----:B------:R-:W-:-:S07]  /*6ae0*/  FMUL.FTZ R33, R33, c[0x0][0x2ec] ;  /* 0x0000bb0021217a20 */ /* 0x000fce0000410000 */
[----:B------:R1:W1:Y:S01]  /*6af0*/  MUFU.TANH R70, R2 ;  /* 0x0000000200467308 */ /* 0x0002620000002400 */
[C---:B-----5:R-:W-:Y:S07]  /*6b00*/  HMMA.16816.F32 R16, R8.reuse, R40, R20 ;  /* 0x000000280810723c */ /* 0x060fee0000001814 */
[----:B------:R2:W2:Y:S01]  /*6b10*/  MUFU.TANH R76, R32 ;  /* 0x00000020004c7308 */ /* 0x0004a20000002400 */
[----:B------:R-:W-:Y:S01]  /*6b20*/  HMMA.16816.F32 R8, R8, R42, R12 ;  /* 0x0000002a0808723c */ /* 0x000fe2000000180c */
[----:B-1----:R-:W-:-:S06]  /*6b30*/  FMUL.FTZ R2, R35, c[0x0][0x2ec] ;  /* 0x0000bb0023027a20 */ /* 0x002fcc0000410000 */
[----:B------:R1:W1:Y:S08]  /*6b40*/  MUFU.TANH R83, R33 ;  /* 0x0000002100537308 */ /* 0x0002700000002400 */
[----:B------:R1:W1:Y:S01]  /*6b50*/  MUFU.TANH R69, R2 ;  /* 0x0000000200457308 */ /* 0x0002620000002400 */
[----:B------:R-:W-:Y:S02]  /*6b60*/  FMUL.FTZ R16, R16, c[0x0][0x2ec] ;  /* 0x0000bb0010107a20 */ /* 0x000fe40000410000 */
[----:B------:R-:W-:-:S05]  /*6b70*/  FMUL.FTZ R17, R17, c[0x0][0x2ec] ;  /* 0x0000bb0011117a20 */ /* 0x000fca0000410000 */
[----:B------:R1:W1:Y:S01]  /*6b80*/  MUFU.TANH R71, R25 ;  /* 0x0000001900477308 */ /* 0x0002620000002400 */
[----:B------:R-:W-:Y:S02]  /*6b90*/  FMUL.FTZ R18, R18, c[0x0][0x2ec] ;  /* 0x0000bb0012127a20 */ /* 0x000fe40000410000 */
[----:B------:R-:W-:Y:S02]  /*6ba0*/  FMUL.FTZ R19, R19, c[0x0][0x2ec] ;  /* 0x0000bb0013137a20 */ /* 0x000fe40000410000 */
[----:B------:R-:W-:Y:S02]  /*6bb0*/  FMUL.FTZ R8, R8, c[0x0][0x2ec] ;  /* 0x0000bb0008087a20 */ /* 0x000fe40000410000 */
[----:B------:R-:W-:Y:S01]  /*6bc0*/  FMUL.FTZ R9, R9, c[0x0][0x2ec] ;  /* 0x0000bb0009097a20 */ /* 0x000fe20000410000 */
[----:B------:R1:W1:Y:S01]  /*6bd0*/  MUFU.TANH R67, R26 ;  /* 0x0000001a00437308 */ /* 0x0002620000002400 */
[----:B------:R-:W-:Y:S02]  /*6be0*/  FMUL.FTZ R10, R10, c[0x0][0x2ec] ;  /* 0x0000bb000a0a7a20 */ /* 0x000fe40000410000 */
[----:B------:R-:W-:-:S05]  /*6bf0*/  FMUL.FTZ R11, R11, c[0x0][0x2ec] ;  /* 0x0000bb000b0b7a20 */ /* 0x000fca0000410000 */
[----:B------:R1:W1:Y:S08]  /*6c00*/  MUFU.TANH R66, R27 ;  /* 0x0000001b00427308 */ /* 0x0002700000002400 */
[----:B------:R1:W1:Y:S08]  /*6c10*/  MUFU.TANH R65, R16 ;  /* 0x0000001000417308 */ /* 0x0002700000002400 */
[----:B------:R1:W1:Y:S08]  /*6c20*/  MUFU.TANH R64, R17 ;  /* 0x0000001100407308 */ /* 0x0002700000002400 */
[----:B------:R1:W1:Y:S08]  /*6c30*/  MUFU.TANH R57, R18 ;  /* 0x0000001200397308 */ /* 0x0002700000002400 */
[----:B------:R1:W1:Y:S08]  /*6c40*/  MUFU.TANH R56, R19 ;  /* 0x0000001300387308 */ /* 0x0002700000002400 */
[----:B------:R1:W1:Y:S08]  /*6c50*/  MUFU.TANH R59, R8 ;  /* 0x00000008003b7308 */ /* 0x0002700000002400 */
[----:B------:R1:W1:Y:S08]  /*6c60*/  MUFU.TANH R58, R9 ;  /* 0x00000009003a7308 */ /* 0x0002700000002400 */
[----:B------:R1:W1:Y:S08]  /*6c70*/  MUFU.TANH R55, R10 ;  /* 0x0000000a00377308 */ /* 0x0002700000002400 */
[----:B------:R1:W1:Y:S01]  /*6c80*/  MUFU.TANH R54, R11 ;  /* 0x0000000b00367308 */ /* 0x0002620000002400 */
[----:B------:R-:W-:Y:S06]  /*6c90*/  BAR.SYNC.DEFER_BLOCKING 0x0 ;  /* 0x0000000000007b1d */ /* 0x000fec0000010000 */
[----:B------:R-:W-:Y:S05]  /*6ca0*/  @!P1 BRA `(.L_x_1625) ;  /* 0x0000122000009947 */ /* 0x000fea0003800000 */
[----:B--234-:R-:W-:-:S13]  /*6cb0*/  PLOP3.LUT P0, PT, PT, PT, UP5, 0x80, 0x0 ;  /* 0x000000000000781c */ /* 0x01cfda0003f0f058 */
[----:B------:R-:W-:Y:S05]  /*6cc0*/  @!P0 BRA `(.L_x_1626) ;  /* 0x0000047000008947 */ /* 0x000fea0003800000 */
[----:B-1----:R-:W1:Y:S01]  /*6cd0*/  I2F.RP R2, UR8 ;  /* 0x0000000800027d06 */ /* 0x002e620008209400 */
        /* <DEDUP_REMOVED lines=50> */
[----:B------:R-:W2:Y:S01]  /*7000*/  LDG.E R8, [R8.64] ;  /* 0x0000001408087981 */ /* 0x000ea2000c1e1900 */
[----:B------:R-:W-:-:S03]  /*7010*/  ULDC.64 UR12, c[0x0][0x198] ;  /* 0x00006600000c7ab9 */ /* 0x000fc60000000a00 */
[----:B------:R1:W2:Y:S01]  /*7020*/  LDG.E R2, [R2.64] ;  /* 0x0000001402027981 */ /* 0x0002a2000c1e1900 */
        /* <DEDUP_REMOVED lines=10> */
[----:B------:R-:W-:-:S05]  /*70d0*/  SHF.R.S32.HI R5, RZ, 0x1f, R8 ;  /* 0x0000001fff057819 */ /* 0x000fca0000011408 */
[----:B------:R-:W-:-:S04]  /*70e0*/  IMAD R5, R5, c[0x0][0x180], RZ ;  /* 0x0000600005057a24 */ /* 0x000fc800078e02ff */
[C---:B------:R-:W-:Y:S02]  /*70f0*/  IMAD R5, R8.reuse, c[0x0][0x184], R5 ;  /* 0x0000610008057a24 */ /* 0x040fe400078e0205 */
[----:B------:R-:W-:-:S04]  /*7100*/  IMAD.WIDE.U32 R8, R8, c[0x0][0x180], R2 ;  /* 0x0000600008087a25 */ /* 0x000fc800078e0002 */
[----:B------:R-:W-:Y:S01]  /*7110*/  IMAD.MOV.U32 R3, RZ, RZ, R8 ;  /* 0x000000ffff037224 */ /* 0x000fe200078e0008 */
[----:B------:R-:W-:Y:S01]  /*7120*/  IADD3 R2, R9, R5, RZ ;  /* 0x0000000509027210 */ /* 0x000fe20007ffe0ff */
[----:B------:R-:W-:Y:S05]  /*7130*/  BRA `(.L_x_1627) ;  /* 0x0000004000007947 */ /* 0x000fea0003800000 */
.L_x_1626:
[----:B------:R-:W-:-:S04]  /*7140*/  ULEA UR5, -UR4, URZ, 0x8 ;  /* 0x0000003f04057291 */ /* 0x000fc8000f8e413f */
[----:B------:R-:W-:Y:S02]  /*7150*/  USHF.R.S32.HI UR9, URZ, 0x1f, UR5 ;  /* 0x0000001f3f097899 */ /* 0x000fe40008011405 */
[----:B------:R-:W-:-:S04]  /*7160*/  MOV R3, UR5 ;  /* 0x0000000500037c02 */ /* 0x000fc80008000f00 */
[----:B-1----:R-:W-:Y:S02]  /*7170*/  MOV R2, UR9 ;  /* 0x0000000900027c02 */ /* 0x002fe40008000f00 */
.L_x_1627:
        /* <DEDUP_REMOVED lines=10> */
[----:B------:R-:W-:Y:S01]  /*7220*/  IMAD.U32 R18, RZ, RZ, UR4 ;  /* 0x00000004ff127e24 */ /* 0x000fe2000f8e00ff */
[----:B------:R1:W-:Y:S01]  /*7230*/  @P0 STS.128 [R244+0x2000], RZ ;  /* 0x002000fff4000388 */ /* 0x0003e20000000c00 */
[----:B------:R-:W-:Y:S01]  /*7240*/  IMAD.U32 R16, RZ, RZ, UR4 ;  /* 0x00000004ff107e24 */ /* 0x000fe2000f8e00ff */
[----:B------:R-:W-:Y:S01]  /*7250*/  @!P0 LEA.HI.X R53, R9, R63, R8, 0x5, P2 ;  /* 0x0000003f09358211 */ /* 0x000fe200010f2c08 */
[----:B------:R-:W-:Y:S01]  /*7260*/  @!P0 IMAD.MOV.U32 R8, RZ, RZ, R60 ;  /* 0x000000ffff088224 */ /* 0x000fe200078e003c */
[----:B------:R-:W-:Y:S01]  /*7270*/  @!P0 LEA R51, P2, R5, R60, 0x6 ;  /* 0x0000003c05338211 */ /* 0x000fe200078430ff */
[----:B------:R-:W-:Y:S02]  /*7280*/  @!P0 IMAD.MOV.U32 R5, RZ, RZ, c[0x0][0x19c] ;  /* 0x00006700ff058624 */ /* 0x000fe400078e00ff */
[----:B------:R-:W-:-:S02]  /*7290*/  @!P0 IMAD.MOV.U32 R9, RZ, RZ, R63 ;  /* 0x000000ffff098224 */ /* 0x000fc400078e003f */
[----:B------:R-:W-:Y:S01]  /*72a0*/  IMAD.U32 R14, RZ, RZ, UR4 ;  /* 0x00000004ff0e7e24 */ /* 0x000fe2000f8e00ff */
[----:B------:R-:W-:Y:S01]  /*72b0*/  @!P0 LEA.HI.X R46, R10, R63, R5, 0x6, P2 ;  /* 0x0000003f0a2e8211 */ /* 0x000fe200010f3405 */
[----:B------:R-:W-:Y:S02]  /*72c0*/  IMAD.U32 R5, RZ, RZ, UR4 ;  /* 0x00000004ff057e24 */ /* 0x000fe4000f8e00ff */
[----:B------:R-:W-:Y:S02]  /*72d0*/  IMAD.U32 R12, RZ, RZ, UR4 ;  /* 0x00000004ff0c7e24 */ /* 0x000fe4000f8e00ff */
[----:B------:R-:W-:Y:S01]  /*72e0*/  @!P0 IMAD.WIDE.U32 R24, R24, 0x30, R8 ;  /* 0x0000003018188825 */ /* 0x000fe200078e0008 */
[----:B------:R-:W-:-:S03]  /*72f0*/  @!P0 LEA R32, P2, R5, R60, 0x7 ;  /* 0x0000003c05208211 */ /* 0x000fc600078438ff */
[----:B------:R-:W-:Y:S02]  /*7300*/  @!P0 IMAD.MOV.U32 R5, RZ, RZ, c[0x0][0x19c] ;  /* 0x00006700ff058624 */ /* 0x000fe400078e00ff */
[----:B------:R-:W-:-:S03]  /*7310*/  @!P0 IMAD.WIDE.U32 R22, R22, 0x50, R8 ;  /* 0x0000005016168825 */ /* 0x000fc600078e0008 */
[----:B------:R-:W-:Y:S01]  /*7320*/  @!P0 LEA.HI.X R31, R10, R63, R5, 0x7, P2 ;  /* 0x0000003f0a1f8211 */ /* 0x000fe200010f3c05 */
[----:B------:R-:W-:Y:S01]  /*7330*/  IMAD.U32 R5, RZ, RZ, UR4 ;  /* 0x00000004ff057e24 */ /* 0x000fe2000f8e00ff */
[----:B------:R-:W-:Y:S01]  /*7340*/  @!P0 IADD3 R28, P3, P2, R3, UR23, R60 ;  /* 0x00000017031c8c10 */ /* 0x000fe2000fa7e03c */
[----:B------:R-:W-:-:S03]  /*7350*/  @!P0 IMAD.WIDE.U32 R20, R20, 0x60, R8 ;  /* 0x0000006014148825 */ /* 0x000fc600078e0008 */
[----:B------:R-:W-:Y:S01]  /*7360*/  @!P0 IADD3.X R30, R2, UR22, R63, P3, P2 ;  /* 0x00000016021e8c10 */ /* 0x000fe20009fe443f */
[--C-:B------:R-:W-:Y:S01]  /*7370*/  @!P0 IMAD.WIDE.U32 R18, R18, 0x70, R8.reuse ;  /* 0x0000007012128825 */ /* 0x100fe200078e0008 */
[----:B------:R-:W-:Y:S02]  /*7380*/  @!P0 LEA R36, P2, R28, c[0x0][0x168], 0x1 ;  /* 0x00005a001c248a11 */ /* 0x000fe400078408ff */
[C---:B------:R-:W-:Y:S01]  /*7390*/  @!P0 IADD3 R44, P3, R3.reuse, R20, RZ ;  /* 0x00000014032c8210 */ /* 0x040fe20007f7e0ff */
[----:B------:R-:W-:Y:S01]  /*73a0*/  @!P0 IMAD.WIDE.U32 R16, R16, 0x90, R8 ;  /* 0x0000009010108825 */ /* 0x000fe200078e0008 */
[----:B------:R-:W-:Y:S02]  /*73b0*/  @!P0 LEA.HI.X R37, R28, c[0x0][0x16c], R30, 0x1, P2 ;  /* 0x00005b001c258a11 */ /* 0x000fe400010f0c1e */
[----:B------:R-:W-:Y:S01]  /*73c0*/  @!P0 IADD3 R43, P2, R3, R24, RZ ;  /* 0x00000018032b8210 */ /* 0x000fe20007f5e0ff */
        /* <DEDUP_REMOVED lines=26> */
[----:B------:R-:W-:Y:S01]  /*7570*/  @!P0 IADD3.X R23, R2, R21, R24, P3, !PT ;  /* 0x0000001502178210 */ /* 0x000fe20001ffe418 */
[----:B------:R-:W-:Y:S01]  /*7580*/  @!P0 IMAD R18, R30, 0x90, RZ ;  /* 0x000000901e128824 */ /* 0x000fe200078e02ff */
[----:B------:R-:W-:Y:S01]  /*7590*/  @!P0 IADD3.X R21, R2, R19, R5, P2, !PT ;  /* 0x0000001302158210 */ /* 0x000fe200017fe405 */
[----:B------:R-:W-:Y:S01]  /*75a0*/  @!P0 IMAD R5, R20, 0xa0, RZ ;  /* 0x000000a014058824 */ /* 0x000fe200078e02ff */
[C---:B------:R-:W-:Y:S01]  /*75b0*/  @!P0 IADD3 R19, P3, R3.reuse, R16, RZ ;  /* 0x0000001003138210 */ /* 0x040fe20007f7e0ff */
[----:B------:R-:W-:Y:S01]  /*75c0*/  @!P0 IMAD.MOV.U32 R16, RZ, RZ, c[0x0][0x19c] ;  /* 0x00006700ff108624 */ /* 0x000fe200078e00ff */
[C---:B------:R-:W-:Y:S01]  /*75d0*/  @!P0 IADD3 R39, P2, R3.reuse, R14, RZ ;  /* 0x0000000e03278210 */ /* 0x040fe20007f5e0ff */
[----:B------:R-:W-:Y:S01]  /*75e0*/  @!P0 IMAD.MOV.U32 R14, RZ, RZ, c[0x0][0x19c] ;  /* 0x00006700ff0e8624 */ /* 0x000fe200078e00ff */
[C---:B------:R-:W-:Y:S01]  /*75f0*/  @!P0 IADD3.X R49, R2.reuse, R17, R18, P3, !PT ;  /* 0x0000001102318210 */ /* 0x040fe20001ffe412 */
[----:B------:R-:W-:Y:S01]  /*7600*/  IMAD.U32 R33, RZ, RZ, UR4 ;  /* 0x00000004ff217e24 */ /* 0x000fe2000f8e00ff */
        /* <DEDUP_REMOVED lines=8> */
[----:B------:R1:W-:Y:S01]  /*7690*/  @P0 STS.128 [R244+0x2800], RZ ;  /* 0x002800fff4000388 */ /* 0x0003e20000000c00 */
[----:B------:R-:W-:Y:S01]  /*76a0*/  @!P0 IMAD.MOV.U32 R26, RZ, RZ, R60 ;  /* 0x000000ffff1a8224 */ /* 0x000fe200078e003c */
[C---:B------:R-:W-:Y:S01]  /*76b0*/  @!P0 IADD3.X R48, R2.reuse, R11, R14, P3, !PT ;  /* 0x0000000b02308210 */ /* 0x040fe20001ffe40e */
[----:B------:R-:W-:Y:S01]  /*76c0*/  @!P0 IMAD.MOV.U32 R27, RZ, RZ, R63 ;  /* 0x000000ffff1b8224 */ /* 0x000fe200078e003f */
[C---:B------:R-:W-:Y:S01]  /*76d0*/  @!P0 IADD3.X R47, R2.reuse, R9, R5, P2, !PT ;  /* 0x00000009022f8210 */ /* 0x040fe200017fe405 */
[----:B------:R-:W-:Y:S01]  /*76e0*/  @!P0 IMAD.MOV.U32 R10, RZ, RZ, c[0x0][0x19c] ;  /* 0x00006700ff0a8624 */ /* 0x000fe200078e00ff */
[----:B------:R-:W-:Y:S01]  /*76f0*/  @!P0 IADD3 R8, P3, R3, R51, RZ ;  /* 0x0000003303088210 */ /* 0x000fe20007f7e0ff */
[----:B------:R-:W-:Y:S01]  /*7700*/  @!P0 IMAD.WIDE.U32 R26, R33, 0xe0, R26 ;  /* 0x000000e0211a8825 */ /* 0x000fe200078e001a */
[C---:B------:R-:W-:Y:S01]  /*7710*/  @!P0 IADD3 R9, P2, R3.reuse, R32, RZ ;  /* 0x0000002003098210 */ /* 0x040fe20007f5e0ff */
[----:B------:R-:W-:Y:S01]  /*7720*/  @!PT LDS RZ, [RZ] ;  /* 0x00000000fffff984 */ /* 0x000fe20000000800 */
[----:B------:R-:W-:Y:S01]  /*7730*/  @!PT LDS RZ, [RZ] ;  /* 0x00000000fffff984 */ /* 0x000fe20000000800 */
[----:B------:R-:W-:Y:S01]  /*7740*/  @!PT LDS RZ, [RZ] ;  /* 0x00000000fffff984 */ /* 0x000fe20000000800 */
[----:B------:R1:W-:Y:S01]  /*7750*/  @!P0 LDGSTS.E.BYPASS.LTC128B.128 [R244+0x2800], [R36.64] ;  /* 0x0280000024f48fae */ /* 0x0003e2000b901d54 */
[C---:B------:R-:W-:Y:S01]  /*7760*/  @!P0 IADD3.X R15, R2.reuse, R13, R15, P4, !PT ;  /* 0x0000000d020f8210 */ /* 0x040fe200027fe40f */
[C---:B------:R-:W-:Y:S01]  /*7770*/  @!P0 IMAD.X R12, R2.reuse, 0x1, R46, P3 ;  /* 0x00000001020c8824 */ /* 0x040fe200018e062e */
[----:B------:R-:W-:Y:S01]  /*7780*/  @!P0 IADD3 R5, P4, R3, R52, RZ ;  /* 0x0000003403058210 */ /* 0x000fe20007f9e0ff */
[----:B------:R-:W-:Y:S01]  /*7790*/  @!P0 IMAD.X R13, R2, 0x1, R31, P2 ;  /* 0x00000001020d8824 */ /* 0x000fe200010e061f */
[----:B------:R-:W-:Y:S01]  /*77a0*/  @!P0 LEA R28, P3, R9, c[0x0][0x168], 0x1 ;  /* 0x00005a00091c8a11 */ /* 0x000fe200078608ff */
[----:B------:R-:W-:Y:S01]  /*77b0*/  @!P0 IMAD R10, R10, 0xe0, RZ ;  /* 0x000000e00a0a8824 */ /* 0x000fe200078e02ff */
[----:B------:R-:W-:Y:S01]  /*77c0*/  @!P0 IADD3 R38, P2, R3, R26, RZ ;  /* 0x0000001a03268210 */ /* 0x000fe20007f5e0ff */
[----:B------:R-:W-:Y:S01]  /*77d0*/  @!P0 IMAD.X R11, R2, 0x1, R53, P4 ;  /* 0x00000001020b8824 */ /* 0x000fe200020e0635 */
[----:B------:R-:W-:Y:S01]  /*77e0*/  @!P0 LEA R32, P5, R5, c[0x0][0x168], 0x1 ;  /* 0x00005a0005208a11 */ /* 0x000fe200078a08ff */
[----:B------:R1:W-:Y:S01]  /*77f0*/  @P0 STS.128 [R244+0x3000], RZ ;  /* 0x003000fff4000388 */ /* 0x0003e20000000c00 */
[----:B------:R-:W-:-:S02]  /*7800*/  @!P0 LEA.HI.X R29, R9, c[0x0][0x16c], R13, 0x1, P3 ;  /* 0x00005b00091d8a11 */ /* 0x000fc400018f0c0d */
[----:B------:R-:W-:Y:S02]  /*7810*/  @!P0 IADD3.X R46, R2, R27, R10, P2, !PT ;  /* 0x0000001b022e8210 */ /* 0x000fe400017fe40a */
        /* <DEDUP_REMOVED lines=103> */
.L_x_1629:
[----:B------:R-:W-:Y:S05]  /*7e90*/  BSYNC B0 ;  /* 0x0000000000007941 */ /* 0x000fea0003800000 */
.L_x_1628:
[----:B------:R-:W0:Y:S01]  /*7ea0*/  LDGDEPBAR ;  /* 0x00000000000079af */ /* 0x000e220000000000 */
[----:B------:R-:W-:-:S04]  /*7eb0*/  IADD3 R60, P0, R3, R60, RZ ;  /* 0x0000003c033c7210 */ /* 0x000fc80007f1e0ff */
[----:B------:R-:W-:Y:S02]  /*7ec0*/  IADD3.X R63, R2, R63, RZ, P0, !PT ;  /* 0x0000003f023f7210 */ /* 0x000fe400007fe4ff */
.L_x_1625:
[----:B-1234-:R-:W-:-:S04]  /*7ed0*/  IADD3 R2, R207, UR25, RZ ;  /* 0x00000019cf027c10 */ /* 0x01efc8000fffe0ff */
[C---:B------:R-:W-:Y:S02]  /*7ee0*/  IADD3 R3, R2.reuse, 0x1, RZ ;  /* 0x0000000102037810 */ /* 0x040fe40007ffe0ff */
[CC--:B------:R-:W-:Y:S02]  /*7ef0*/  ISETP.GE.AND P5, PT, R2.reuse, R6.reuse, PT ;  /* 0x000000060200720c */ /* 0x0c0fe40003fa6270 */
[C---:B------:R-:W-:Y:S02]  /*7f00*/  ISETP.GE.AND P0, PT, R3.reuse, R7, PT ;  /* 0x000000070300720c */ /* 0x040fe40003f06270 */
[----:B------:R-:W-:Y:S02]  /*7f10*/  ISETP.GE.AND P3, PT, R3, R6, PT ;  /* 0x000000060300720c */ /* 0x000fe40003f66270 */
[C---:B------:R-:W-:Y:S02]  /*7f20*/  IADD3 R5, R2.reuse, 0x8, RZ ;  /* 0x0000000802057810 */ /* 0x040fe40007ffe0ff */
[----:B------:R-:W-:-:S02]  /*7f30*/  IADD3 R3, R2, 0x9, RZ ;  /* 0x0000000902037810 */ /* 0x000fc40007ffe0ff */
        /* <DEDUP_REMOVED lines=229> */
[----:B------:R-:W-:Y:S02]  /*8d90*/  FSEL R129, R129, -INF , !P6 ;  /* 0xff80000081817808 */ /* 0x000fe40007000000 */
        /* <DEDUP_REMOVED lines=107> */
[----:B------:R-:W-:Y:S01]  /*9450*/  FSEL R8, R146, -INF , !P5 ;  /* 0xff80000092087808 */ /* 0x000fe20006800000 */
[----:B------:R-:W-:Y:S01]  /*9460*/  IMAD.MOV.U32 R146, RZ, RZ, R9 ;  /* 0x000000ffff927224 */ /* 0x000fe200078e0009 */
[----:B------:R-:W-:Y:S02]  /*9470*/  FSEL R251, R144, -INF , !P3 ;  /* 0xff80000090fb7808 */ /* 0x000fe40005800000 */
[----:B------:R-:W-:Y:S01]  /*9480*/  FMNMX.FTZ R36, R197, R36, !PT ;  /* 0x00000024c5247209 */ /* 0x000fe20007810000 */
[----:B------:R-:W-:Y:S01]  /*9490*/  IMAD.MOV.U32 R144, RZ, RZ, R8 ;  /* 0x000000ffff907224 */ /* 0x000fe200078e0008 */
[----:B------:R-:W-:Y:S02]  /*94a0*/  FMNMX.FTZ R3, R245, R3, !PT ;  /* 0x00000003f5037209 */ /* 0x000fe40007810000 */
[----:B------:R-:W-:-:S02]  /*94b0*/  ISETP.GE.AND P5, PT, R5, R7, PT ;  /* 0x000000070500720c */ /* 0x000fc40003fa6270 */
[----:B------:R-:W-:Y:S02]  /*94c0*/  ISETP.GE.AND P3, PT, R5, R6, PT ;  /* 0x000000060500720c */ /* 0x000fe40003f66270 */
[----:B------:R-:W-:Y:S02]  /*94d0*/  IADD3 R5, R2, 0xd1, RZ ;  /* 0x000000d102057810 */ /* 0x000fe40007ffe0ff */
[----:B------:R-:W-:Y:S02]  /*94e0*/  FSEL R248, R141, -INF , !P2 ;  /* 0xff8000008df87808 */ /* 0x000fe40005000000 */
[----:B------:R-:W-:Y:S02]  /*94f0*/  FMNMX.FTZ R36, R247, R36, !PT ;  /* 0x00000024f7247209 */ /* 0x000fe40007810000 */
[----:B------:R-:W-:Y:S02]  /*9500*/  FMNMX.FTZ R3, R251, R3, !PT ;  /* 0x00000003fb037209 */ /* 0x000fe40007810000 */
[----:B------:R-:W-:-:S02]  /*9510*/  FSEL R142, R142, -INF , !P4 ;  /* 0xff8000008e8e7808 */ /* 0x000fc40006000000 */
[C---:B------:R-:W-:Y:S02]  /*9520*/  ISETP.GE.AND P4, PT, R5.reuse, R7, PT ;  /* 0x000000070500720c */ /* 0x040fe40003f86270 */
[----:B------:R-:W-:Y:S02]  /*9530*/  ISETP.GE.AND P2, PT, R5, R6, PT ;  /* 0x000000060500720c */ /* 0x000fe40003f46270 */
[----:B------:R-:W-:Y:S02]  /*9540*/  IADD3 R5, R2, 0xd8, RZ ;  /* 0x000000d802057810 */ /* 0x000fe40007ffe0ff */
[----:B------:R-:W-:Y:S02]  /*9550*/  FSEL R250, R140, -INF , !P0 ;  /* 0xff8000008cfa7808 */ /* 0x000fe40004000000 */
[----:B------:R-:W-:Y:S02]  /*9560*/  FMNMX.FTZ R36, R249, R36, !PT ;  /* 0x00000024f9247209 */ /* 0x000fe40007810000 */
[----:B------:R-:W-:-:S02]  /*9570*/  FMNMX.FTZ R3, R248, R3, !PT ;  /* 0x00000003f8037209 */ /* 0x000fc40007810000 */
[----:B------:R-:W-:Y:S02]  /*9580*/  FSEL R252, R143, -INF , !P6 ;  /* 0xff8000008ffc7808 */ /* 0x000fe40007000000 */
[C---:B------:R-:W-:Y:S02]  /*9590*/  ISETP.GE.AND P6, PT, R5.reuse, R7, PT ;  /* 0x000000070500720c */ /* 0x040fe40003fc6270 */
[----:B------:R-:W-:Y:S02]  /*95a0*/  ISETP.GE.AND P0, PT, R5, R6, PT ;  /* 0x000000060500720c */ /* 0x000fe40003f06270 */
[----:B------:R-:W-:Y:S02]  /*95b0*/  IADD3 R5, R2, 0xd9, RZ ;  /* 0x000000d902057810 */ /* 0x000fe40007ffe0ff */
[----:B------:R-:W-:Y:S02]  /*95c0*/  FSEL R137, R137, -INF , !P3 ;  /* 0xff80000089897808 */ /* 0x000fe40005800000 */
[----:B------:R-:W-:-:S02]  /*95d0*/  FMNMX.FTZ R36, R223, R36, !PT ;  /* 0x00000024df247209 */ /* 0x000fc40007810000 */
[----:B------:R-:W-:Y:S02]  /*95e0*/  FMNMX.FTZ R3, R250, R3, !PT ;  /* 0x00000003fa037209 */ /* 0x000fe40007810000 */
[----:B------:R-:W-:Y:S02]  /*95f0*/  FSEL R139, R139, -INF , !P5 ;  /* 0xff8000008b8b7808 */ /* 0x000fe40006800000 */
[C---:B------:R-:W-:Y:S02]  /*9600*/  ISETP.GE.AND P5, PT, R5.reuse, R7, PT ;  /* 0x000000070500720c */ /* 0x040fe40003fa6270 */
[----:B------:R-:W-:Y:S02]  /*9610*/  ISETP.GE.AND P3, PT, R5, R6, PT ;  /* 0x000000060500720c */ /* 0x000fe40003f66270 */
[----:B------:R-:W-:Y:S02]  /*9620*/  FSEL R136, R136, -INF , !P2 ;  /* 0xff80000088887808 */ /* 0x000fe40005000000 */
        /* <DEDUP_REMOVED lines=20> */
[----:B------:R-:W-:Y:S01]  /*9770*/  FSEL R154, R135, -INF , !P5 ;  /* 0xff800000879a7808 */ /* 0x000fe20006800000 */
[----:B------:R-:W-:Y:S01]  /*9780*/  IMAD.SHL.U32 R135, R4, 0x2, RZ ;  /* 0x0000000204877824 */ /* 0x000fe200078e00ff */
[C---:B------:R-:W-:Y:S02]  /*9790*/  ISETP.GE.AND P5, PT, R5.reuse, R7, PT ;  /* 0x000000070500720c */ /* 0x040fe40003fa6270 */
[----:B------:R-:W-:Y:S01]  /*97a0*/  ISETP.GE.AND P3, PT, R5, R6, PT ;  /* 0x000000060500720c */ /* 0x000fe20003f66270 */
[--C-:B------:R-:W-:Y:S01]  /*97b0*/  IMAD R224, R0, 0x2, R135.reuse ;  /* 0x0000000200e07824 */ /* 0x100fe200078e0287 */
[----:B------:R-:W-:Y:S01]  /*97c0*/  IADD3 R5, R2, 0xe9, RZ ;  /* 0x000000e902057810 */ /* 0x000fe20007ffe0ff */
[----:B------:R-:W-:Y:S01]  /*97d0*/  IMAD R226, R231, 0x2, R135 ;  /* 0x00000002e7e27824 */ /* 0x000fe200078e0287 */
[----:B------:R-:W-:Y:S01]  /*97e0*/  FSEL R152, R69, -INF , !P0 ;  /* 0xff80000045987808 */ /* 0x000fe20004000000 */
[----:B------:R-:W-:Y:S01]  /*97f0*/  IMAD R225, R231, 0x2, R224 ;  /* 0x00000002e7e17824 */ /* 0x000fe200078e02e0 */
[----:B------:R-:W-:Y:S01]  /*9800*/  FMNMX.FTZ R36, R252, R36, !PT ;  /* 0x00000024fc247209 */ /* 0x000fe20007810000 */
[----:B------:R-:W-:Y:S01]  /*9810*/  LDSM.16.MT88.4 R24, [R135+0xa000] ;  /* 0x00a000008718783b */ /* 0x000fe20000004200 */
[----:B------:R-:W-:-:S02]  /*9820*/  FMNMX.FTZ R3, R147, R3, !PT ;  /* 0x0000000393037209 */ /* 0x000fc40007810000 */
[----:B------:R-:W-:Y:S01]  /*9830*/  ISETP.GE.AND P2, PT, R5, R6, PT ;  /* 0x000000060500720c */ /* 0x000fe20003f46270 */
[----:B------:R-:W-:Y:S01]  /*9840*/  LDSM.16.MT88.4 R20, [R226+0xa000] ;  /* 0x00a00000e214783b */ /* 0x000fe20000004200 */
[----:B------:R-:W-:Y:S02]  /*9850*/  IADD3 R9, R2, 0xf0, RZ ;  /* 0x000000f002097810 */ /* 0x000fe40007ffe0ff */
[----:B------:R-:W-:Y:S02]  /*9860*/  FSEL R164, R67, -INF , !P3 ;  /* 0xff80000043a47808 */ /* 0x000fe40005800000 */
[----:B------:R-:W-:Y:S02]  /*9870*/  FMNMX.FTZ R36, R139, R36, !PT ;  /* 0x000000248b247209 */ /* 0x000fe40007810000 */
[----:B------:R-:W-:Y:S02]  /*9880*/  FMNMX.FTZ R3, R152, R3, !PT ;  /* 0x0000000398037209 */ /* 0x000fe40007810000 */
[----:B------:R-:W-:-:S02]  /*9890*/  IADD3 R8, R2, 0xf1, RZ ;  /* 0x000000f102087810 */ /* 0x000fc40007ffe0ff */
[----:B------:R-:W-:Y:S02]  /*98a0*/  ISETP.GE.AND P0, PT, R9, R6, PT ;  /* 0x000000060900720c */ /* 0x000fe40003f06270 */
        /* <DEDUP_REMOVED lines=8> */
[----:B------:R-:W-:Y:S02]  /*9930*/  FSEL R153, R76, -INF , !P4 ;  /* 0xff8000004c997808 */ /* 0x000fe40006000000 */
[----:B------:R-:W-:Y:S02]  /*9940*/  ISETP.GE.AND P4, PT, R5, R7, PT ;  /* 0x000000070500720c */ /* 0x000fe40003f86270 */
[----:B------:R-:W-:-:S02]  /*9950*/  IADD3 R5, R2, 0xf9, RZ ;  /* 0x000000f902057810 */ /* 0x000fc40007ffe0ff */
        /* <DEDUP_REMOVED lines=61> */
[----:B------:R1:W-:Y:S08]  /*9d30*/  MUFU.EX2 R208, R4 ;  /* 0x0000000400d07308 */ /* 0x0003f00000000800 */
[----:B------:R4:W-:Y:S01]  /*9d40*/  MUFU.EX2 R222, R0 ;  /* 0x0000000000de7308 */ /* 0x0009e20000000800 */
[--C-:B--2---:R-:W-:Y:S01]  /*9d50*/  FFMA.FTZ R8, R11, c[0x0][0x23c], -R5.reuse ;  /* 0x00008f000b087a23 */ /* 0x104fe20000010805 */
[----:B---3--:R-:W-:Y:S01]  /*9d60*/  F2FP.PACK_AB R11, R221, R217 ;  /* 0x000000d9dd0b723e */ /* 0x008fe200000000ff */
[----:B-1----:R-:W-:-:S05]  /*9d70*/  FFMA.FTZ R4, R17, c[0x0][0x23c], -R5 ;  /* 0x00008f0011047a23 */ /* 0x002fca0000010805 */
[----:B------:R-:W1:Y:S01]  /*9d80*/  MUFU.EX2 R212, R8 ;  /* 0x0000000800d47308 */ /* 0x000e620000000800 */
[----:B----4-:R-:W-:-:S07]  /*9d90*/  FFMA.FTZ R0, R31, c[0x0][0x23c], -R5 ;  /* 0x00008f001f007a23 */ /* 0x010fce0000010805 */
[----:B------:R2:W-:Y:S08]  /*9da0*/  MUFU.EX2 R211, R4 ;  /* 0x0000000400d37308 */ /* 0x0005f00000000800 */
[----:B------:R3:W-:Y:S01]  /*9db0*/  MUFU.EX2 R201, R0 ;  /* 0x0000000000c97308 */ /* 0x0007e20000000800 */
[----:B-1----:R-:W-:Y:S01]  /*9dc0*/  F2FP.PACK_AB R8, R208, R212 ;  /* 0x000000d4d008723e */ /* 0x002fe200000000ff */
[----:B--2---:R-:W-:-:S02]  /*9dd0*/  FFMA.FTZ R4, R18, c[0x0][0x23c], -R5 ;  /* 0x00008f0012047a23 */ /* 0x004fc40000010805 */
[----:B------:R-:W1:Y:S04]  /*9de0*/  LDSM.16.MT88.4 R16, [R224+0xa000] ;  /* 0x00a00000e010783b */ /* 0x000e680000004200 */
[----:B------:R-:W2:Y:S01]  /*9df0*/  MUFU.EX2 R214, R4 ;  /* 0x0000000400d67308 */ /* 0x000ea20000000800 */
[----:B---3--:R-:W-:-:S07]  /*9e00*/  FFMA.FTZ R0, R37, c[0x0][0x23c], -R5 ;  /* 0x00008f0025007a23 */ /* 0x008fce0000010805 */
[----:B------:R3:W4:Y:S01]  /*9e10*/  MUFU.EX2 R207, R0 ;  /* 0x0000000000cf7308 */ /* 0x0007220000000800 */
[----:B--2---:R-:W-:Y:S01]  /*9e20*/  F2FP.PACK_AB R10, R214, R211 ;  /* 0x000000d3d60a723e */ /* 0x004fe200000000ff */
[----:B------:R-:W-:-:S04]  /*9e30*/  IMAD.MOV.U32 R4, RZ, RZ, R139 ;  /* 0x000000ffff047224 */ /* 0x000fc800078e008b */
[--C-:B------:R-:W-:Y:S02]  /*9e40*/  FFMA.FTZ R4, R4, c[0x0][0x23c], -R5.reuse ;  /* 0x00008f0004047a23 */ /* 0x100fe40000010805 */
[----:B------:R-:W-:Y:S01]  /*9e50*/  HMMA.16816.F32 R32, R8, R24, RZ ;  /* 0x000000180820723c */ /* 0x000fe200000018ff */
[----:B---3--:R-:W-:-:S04]  /*9e60*/  FFMA.FTZ R0, R38, c[0x0][0x23c], -R5 ;  /* 0x00008f0026007a23 */ /* 0x008fc80000010805 */
        /* <DEDUP_REMOVED lines=27> */
[----:B------:R-:W-:Y:S01]  /*a020*/  HMMA.16816.F32 R68, R8, R24, R32 ;  /* 0x000000180844723c */ /* 0x000fe20000001820 */
[----:B------:R-:W4:Y:S01]  /*a030*/  LDSM.16.MT88.4 R24, [R226+0xb000] ;  /* 0x00b00000e218783b */ /* 0x000f220000004200 */
[----:B--2---:R-:W-:-:S06]  /*a040*/  FFMA.FTZ R0, R73, c[0x0][0x23c], -R2 ;  /* 0x00008f0049007a23 */ /* 0x004fcc0000010802 */
[C---:B-1----:R-:W-:Y:S01]  /*a050*/  HMMA.16816.F32 R40, R8.reuse, R16, R40 ;  /* 0x000000100828723c */ /* 0x042fe20000001828 */
[----:B------:R1:W2:Y:S07]  /*a060*/  MUFU.EX2 R213, R0 ;  /* 0x0000000000d57308 */ /* 0x0002ae0000000800 */
        /* <DEDUP_REMOVED lines=11> */
[----:B------:R1:W5:Y:S02]  /*a120*/  MUFU.EX2 R192, R0 ;  /* 0x0000000000c07308 */ /* 0x0003640000000800 */
        /* <DEDUP_REMOVED lines=8> */
[----:B-----5:R-:W-:Y:S01]  /*a1b0*/  F2FP.PACK_AB R8, R192, R193 ;  /* 0x000000c1c008723e */ /* 0x020fe200000000ff */
[----:B---3--:R-:W-:Y:S01]  /*a1c0*/  FFMA.FTZ R0, R84, c[0x0][0x23c], -R2 ;  /* 0x00008f0054007a23 */ /* 0x008fe20000010802 */
[----:B------:R-:W-:-:S03]  /*a1d0*/  F2FP.PACK_AB R10, R194, R191 ;  /* 0x000000bfc20a723e */ /* 0x000fc600000000ff */
[----:B------:R2:W-:Y:S04]  /*a1e0*/  MUFU.EX2 R188, R0 ;  /* 0x0000000000bc7308 */ /* 0x0005e80000000800 */
[C---:B------:R-:W-:Y:S08]  /*a1f0*/  HMMA.16816.F32 R44, R8.reuse, R28, R68 ;  /* 0x0000001c082c723c */ /* 0x040ff00000001844 */
[----:B------:R-:W-:Y:S01]  /*a200*/  HMMA.16816.F32 R64, R8, R30, R76 ;  /* 0x0000001e0840723c */ /* 0x000fe2000000184c */
[----:B------:R-:W-:Y:S01]  /*a210*/  LDSM.16.MT88.4 R28, [R135+0xb800] ;  /* 0x00b80000871c783b */ /* 0x000fe20000004200 */
[----:B--2---:R-:W-:-:S02]  /*a220*/  FFMA.FTZ R0, R85, c[0x0][0x23c], -R2 ;  /* 0x00008f0055007a23 */ /* 0x004fc40000010802 */
[----:B------:R-:W-:Y:S02]  /*a230*/  IMAD.MOV.U32 R85, RZ, RZ, R153 ;  /* 0x000000ffff557224 */ /* 0x000fe400078e0099 */
[----:B------:R2:W3:Y:S02]  /*a240*/  MUFU.EX2 R190, R0 ;  /* 0x0000000000be7308 */ /* 0x0004e40000000800 */
[C---:B----4-:R-:W-:Y:S08]  /*a250*/  HMMA.16816.F32 R48, R8.reuse, R24, R48 ;  /* 0x000000180830723c */ /* 0x050ff00000001830 */
[----:B------:R-:W-:Y:S01]  /*a260*/  HMMA.16816.F32 R68, R8, R26, R72 ;  /* 0x0000001a0844723c */ /* 0x000fe20000001848 */
[----:B------:R-:W4:Y:S01]  /*a270*/  LDSM.16.MT88.4 R24, [R226+0xb800] ;  /* 0x00b80000e218783b */ /* 0x000f220000004200 */
[----:B--2---:R-:W-:-:S06]  /*a280*/  FFMA.FTZ R0, R86, c[0x0][0x23c], -R2 ;  /* 0x00008f0056007a23 */ /* 0x004fcc0000010802 */
[----:B-1----:R-:W-:Y:S01]  /*a290*/  HMMA.16816.F32 R40, R8, R16, R40 ;  /* 0x000000100828723c */ /* 0x002fe20000001828 */
[----:B------:R-:W-:Y:S01]  /*a2a0*/  IMAD.MOV.U32 R72, RZ, RZ, R149 ;  /* 0x000000ffff487224 */ /* 0x000fe200078e0095 */
[----:B------:R1:W-:Y:S01]  /*a2b0*/  MUFU.EX2 R187, R0 ;  /* 0x0000000000bb7308 */ /* 0x0003e20000000800 */
[----:B------:R-:W-:Y:S02]  /*a2c0*/  IMAD.MOV.U32 R75, RZ, RZ, R151 ;  /* 0x000000ffff4b7224 */ /* 0x000fe400078e0097 */
[----:B------:R-:W-:-:S03]  /*a2d0*/  IMAD.MOV.U32 R74, RZ, RZ, R148 ;  /* 0x000000ffff4a7224 */ /* 0x000fc600078e0094 */
[----:B------:R-:W-:Y:S01]  /*a2e0*/  HMMA.16816.F32 R76, R8, R18, R80 ;  /* 0x00000012084c723c */ /* 0x000fe20000001850 */
[----:B------:R-:W2:Y:S01]  /*a2f0*/  LDSM.16.MT88.4 R16, [R224+0xb800] ;  /* 0x00b80000e010783b */ /* 0x000ea20000004200 */
[----:B------:R-:W-:Y:S02]  /*a300*/  IMAD.MOV.U32 R86, RZ, RZ, R145 ;  /* 0x000000ffff567224 */ /* 0x000fe400078e0091 */
[----:B------:R-:W-:-:S03]  /*a310*/  IMAD.MOV.U32 R73, RZ, RZ, R137 ;  /* 0x000000ffff497224 */ /* 0x000fc600078e0089 */
[----:B------:R-:W-:Y:S01]  /*a320*/  IMAD.MOV.U32 R80, RZ, RZ, R157 ;  /* 0x000000ffff507224 */ /* 0x000fe200078e009d */
[C---:B------:R-:W-:Y:S01]  /*a330*/  HMMA.16816.F32 R32, R8.reuse, R12, R32 ;  /* 0x0000000c0820723c */ /* 0x040fe20000001820 */
[----:B------:R-:W-:Y:S02]  /*a340*/  IMAD.MOV.U32 R82, RZ, RZ, R155 ;  /* 0x000000ffff527224 */ /* 0x000fe400078e009b */
[----:B-1----:R-:W-:Y:S02]  /*a350*/  FFMA.FTZ R0, R87, c[0x0][0x23c], -R2 ;  /* 0x00008f0057007a23 */ /* 0x002fe40000010802 */
[----:B------:R-:W-:Y:S02]  /*a360*/  IMAD.MOV.U32 R81, RZ, RZ, R156 ;  /* 0x000000ffff517224 */ /* 0x000fe400078e009c */
[----:B------:R1:W5:Y:S01]  /*a370*/  MUFU.EX2 R189, R0 ;  /* 0x0000000000bd7308 */ /* 0x0003620000000800 */
[----:B------:R-:W-:Y:S01]  /*a380*/  HMMA.16816.F32 R20, R8, R14, R20 ;  /* 0x0000000e0814723c */ /* 0x000fe20000001814 */
[----:B------:R-:W2:Y:S01]  /*a390*/  LDSM.16.MT88.4 R12, [R225+0xb800] ;  /* 0x00b80000e10c783b */ /* 0x000ea20000004200 */
[----:B------:R-:W-:-:S02]  /*a3a0*/  IMAD.MOV.U32 R87, RZ, RZ, R152 ;  /* 0x000000ffff577224 */ /* 0x000fc400078e0098 */
[----:B------:R-:W-:-:S03]  /*a3b0*/  IMAD.MOV.U32 R83, RZ, RZ, R138 ;  /* 0x000000ffff537224 */ /* 0x000fc600078e008a */
[----:B---3--:R-:W-:Y:S01]  /*a3c0*/  F2FP.PACK_AB R9, R190, R188 ;  /* 0x000000bcbe09723e */ /* 0x008fe200000000ff */
[----:B-1----:R-:W-:Y:S01]  /*a3d0*/  FFMA.FTZ R0, R88, c[0x0][0x23c], -R5 ;  /* 0x00008f0058007a23 */ /* 0x002fe20000010805 */
[----:B-----5:R-:W-:Y:S01]  /*a3e0*/  F2FP.PACK_AB R11, R189, R187 ;  /* 0x000000bbbd0b723e */ /* 0x020fe200000000ff */
[----:B------:R-:W-:Y:S02]  /*a3f0*/  IMAD.MOV.U32 R88, RZ, RZ, R163 ;  /* 0x000000ffff587224 */ /* 0x000fe400078e00a3 */
        /* <DEDUP_REMOVED lines=15> */
[C---:B----4-:R-:W-:Y:S08]  /*a4f0*/  HMMA.16816.F32 R48, R8.reuse, R24, R48 ;  /* 0x000000180830723c */ /* 0x050ff00000001830 */
[----:B------:R-:W-:Y:S01]  /*a500*/  HMMA.16816.F32 R68, R8, R26, R68 ;  /* 0x0000001a0844723c */ /* 0x000fe20000001844 */
[----:B------:R-:W3:Y:S01]  /*a510*/  LDSM.16.MT88.4 R24, [R226+0xc000] ;  /* 0x00c00000e218783b */ /* 0x000ee20000004200 */
[----:B-1----:R-:W-:-:S02]  /*a520*/  FFMA.FTZ R0, R93, c[0x0][0x23c], -R2 ;  /* 0x00008f005d007a23 */ /* 0x002fc40000010802 */
[----:B------:R-:W-:Y:S02]  /*a530*/  IMAD.MOV.U32 R93, RZ, RZ, R162 ;  /* 0x000000ffff5d7224 */ /* 0x000fe400078e00a2 */
[----:B------:R1:W4:Y:S02]  /*a540*/  MUFU.EX2 R175, R0 ;  /* 0x0000000000af7308 */ /* 0x0003240000000800 */
[C---:B--2---:R-:W-:Y:S08]  /*a550*/  HMMA.16816.F32 R52, R8.reuse, R16, R40 ;  /* 0x000000100834723c */ /* 0x044ff00000001828 */
[----:B------:R-:W-:Y:S01]  /*a560*/  HMMA.16816.F32 R76, R8, R18, R76 ;  /* 0x00000012084c723c */ /* 0x000fe2000000184c */
[----:B------:R-:W2:Y:S01]  /*a570*/  LDSM.16.MT88.4 R16, [R224+0xc000] ;  /* 0x00c00000e010783b */ /* 0x000ea20000004200 */
[----:B-1----:R-:W-:-:S06]  /*a580*/  FFMA.FTZ R0, R94, c[0x0][0x23c], -R2 ;  /* 0x00008f005e007a23 */ /* 0x002fcc0000010802 */
[C---:B------:R-:W-:Y:S01]  /*a590*/  HMMA.16816.F32 R32, R8.reuse, R12, R32 ;  /* 0x0000000c0820723c */ /* 0x040fe20000001820 */
[----:B------:R-:W-:Y:S01]  /*a5a0*/  IMAD.MOV.U32 R94, RZ, RZ, R166 ;  /* 0x000000ffff5e7224 */ /* 0x000fe200078e00a6 */
[----:B------:R1:W-:Y:S06]  /*a5b0*/  MUFU.EX2 R173, R0 ;  /* 0x0000000000ad7308 */ /* 0x0003ec0000000800 */
[C---:B------:R-:W-:Y:S01]  /*a5c0*/  HMMA.16816.F32 R20, R8.reuse, R14, R20 ;  /* 0x0000000e0814723c */ /* 0x040fe20000001814 */
[----:B------:R-:W5:Y:S07]  /*a5d0*/  LDSM.16.MT88.4 R12, [R225+0xc000] ;  /* 0x00c00000e10c783b */ /* 0x000f6e0000004200 */
[----:B------:R-:W-:Y:S01]  /*a5e0*/  HMMA.16816.F32 R44, R8, R28, R44 ;  /* 0x0000001c082c723c */ /* 0x000fe2000000182c */
[----:B-1----:R-:W-:-:S02]  /*a5f0*/  FFMA.FTZ R0, R95, c[0x0][0x23c], -R2 ;  /* 0x00008f005f007a23 */ /* 0x002fc40000010802 */
[----:B------:R-:W-:Y:S02]  /*a600*/  IMAD.MOV.U32 R95, RZ, RZ, R147 ;  /* 0x000000ffff5f7224 */ /* 0x000fe400078e0093 */
[----:B------:R1:W1:Y:S03]  /*a610*/  MUFU.EX2 R172, R0 ;  /* 0x0000000000ac7308 */ /* 0x0002660000000800 */
[----:B------:R-:W-:Y:S01]  /*a620*/  HMMA.16816.F32 R64, R8, R30, R64 ;  /* 0x0000001e0840723c */ /* 0x000fe20000001840 */
[----:B------:R-:W2:Y:S06]  /*a630*/  LDSM.16.MT88.4 R28, [R135+0xc000] ;  /* 0x00c00000871c783b */ /* 0x000eac0000004200 */
[----:B----4-:R-:W-:Y:S01]  /*a640*/  F2FP.PACK_AB R9, R175, R174 ;  /* 0x000000aeaf09723e */ /* 0x010fe200000000ff */
[----:B-1----:R-:W-:Y:S01]  /*a650*/  FFMA.FTZ R0, R100, c[0x0][0x23c], -R5 ;  /* 0x00008f0064007a23 */ /* 0x002fe20000010805 */
[----:B------:R-:W-:Y:S01]  /*a660*/  F2FP.PACK_AB R11, R172, R173 ;  /* 0x000000adac0b723e */ /* 0x000fe200000000ff */
[----:B------:R-:W-:-:S02]  /*a670*/  IMAD.MOV.U32 R100, RZ, RZ, R167 ;  /* 0x000000ffff647224 */ /* 0x000fc400078e00a7 */
[----:B------:R1:W-:Y:S02]  /*a680*/  MUFU.EX2 R168, R0 ;  /* 0x0000000000a87308 */ /* 0x0003e40000000800 */
[----:B-1----:R-:W-:Y:S02]  /*a690*/  FFMA.FTZ R0, R102, c[0x0][0x23c], -R5 ;  /* 0x00008f0066007a23 */ /* 0x002fe40000010805 */
[----:B------:R-:W-:-:S04]  /*a6a0*/  IMAD.MOV.U32 R102, RZ, RZ, R164 ;  /* 0x000000ffff667224 */ /* 0x000fc800078e00a4 */
[----:B------:R1:W4:Y:S02]  /*a6b0*/  MUFU.EX2 R167, R0 ;  /* 0x0000000000a77308 */ /* 0x0003240000000800 */
[----:B-1----:R-:W-:Y:S01]  /*a6c0*/  FFMA.FTZ R0, R101, c[0x0][0x23c], -R5 ;  /* 0x00008f0065007a23 */ /* 0x002fe20000010805 */
[----:B----4-:R-:W-:Y:S01]  /*a6d0*/  F2FP.PACK_AB R8, R167, R168 ;  /* 0x000000a8a708723e */ /* 0x010fe200000000ff */
[----:B------:R-:W-:-:S04]  /*a6e0*/  IMAD.MOV.U32 R101, RZ, RZ, R141 ;  /* 0x000000ffff657224 */ /* 0x000fc800078e008d */
        /* <DEDUP_REMOVED lines=11> */
[C---:B--2---:R-:W-:Y:S08]  /*a7a0*/  HMMA.16816.F32 R52, R8.reuse, R16, R52 ;  /* 0x000000100834723c */ /* 0x044ff00000001834 */
[----:B------:R-:W-:Y:S01]  /*a7b0*/  HMMA.16816.F32 R76, R8, R18, R76 ;  /* 0x00000012084c723c */ /* 0x000fe2000000184c */
[----:B------:R-:W2:Y:S01]  /*a7c0*/  LDSM.16.MT88.4 R16, [R224+0xc800] ;  /* 0x00c80000e010783b */ /* 0x000ea20000004200 */
        /* <DEDUP_REMOVED lines=11> */
[----:B----4-:R-:W-:Y:S01]  /*a880*/  F2FP.PACK_AB R9, R164, R163 ;  /* 0x000000a3a409723e */ /* 0x010fe200000000ff */
[----:B-1----:R-:W-:Y:S01]  /*a890*/  FFMA.FTZ R0, R108, c[0x0][0x23c], -R5 ;  /* 0x00008f006c007a23 */ /* 0x002fe20000010805 */
[----:B------:R-:W-:-:S03]  /*a8a0*/  F2FP.PACK_AB R11, R160, R162 ;  /* 0x000000a2a00b723e */ /* 0x000fc600000000ff */
[----:B------:R1:W-:Y:S02]  /*a8b0*/  MUFU.EX2 R158, R0 ;  /* 0x00000000009e7308 */ /* 0x0003e40000000800 */
[----:B-1----:R-:W-:-:S06]  /*a8c0*/  FFMA.FTZ R0, R110, c[0x0][0x23c], -R5 ;  /* 0x00008f006e007a23 */ /* 0x002fcc0000010805 */
        /* <DEDUP_REMOVED lines=75> */
[----:B-1----:R-:W-:-:S04]  /*ad80*/  FFMA.FTZ R0, R129, c[0x0][0x23c], -R2 ;  /* 0x00008f0081007a23 */ /* 0x002fc80000010802 */
[----:B------:R1:W3:Y:S03]  /*ad90*/  MUFU.EX2 R140, R0 ;  /* 0x00000000008c7308 */ /* 0x0002e60000000800 */
        /* <DEDUP_REMOVED lines=13> */
[----:B------:R-:W2:Y:S06]  /*ae70*/  LDSM.16.MT88.4 R28, [R226+0xe000] ;  /* 0x00e00000e21c783b */ /* 0x000eac0000004200 */
[----:B---3--:R-:W-:Y:S01]  /*ae80*/  F2FP.PACK_AB R9, R140, R137 ;  /* 0x000000898c09723e */ /* 0x008fe200000000ff */
[----:B-1----:R-:W-:Y:S01]  /*ae90*/  FFMA.FTZ R0, R132, c[0x0][0x23c], -R5 ;  /* 0x00008f0084007a23 */ /* 0x002fe20000010805 */
[----:B-----5:R-:W-:-:S03]  /*aea0*/  F2FP.PACK_AB R11, R138, R139 ;  /* 0x0000008b8a0b723e */ /* 0x020fc600000000ff */
[----:B------:R1:W-:Y:S02]  /*aeb0*/  MUFU.EX2 R136, R0 ;  /* 0x0000000000887308 */ /* 0x0003e40000000800 */
[----:B-1----:R-:W-:-:S06]  /*aec0*/  FFMA.FTZ R0, R133, c[0x0][0x23c], -R5 ;  /* 0x00008f0085007a23 */ /* 0x002fcc0000010805 */
[----:B------:R1:W3:Y:S02]  /*aed0*/  MUFU.EX2 R133, R0 ;  /* 0x0000000000857308 */ /* 0x0002e40000000800 */
[----:B-1----:R-:W-:Y:S01]  /*aee0*/  FFMA.FTZ R0, R159, c[0x0][0x23c], -R5 ;  /* 0x00008f009f007a23 */ /* 0x002fe20000010805 */
[----:B---3--:R-:W-:Y:S01]  /*aef0*/  F2FP.PACK_AB R8, R133, R136 ;  /* 0x000000888508723e */ /* 0x008fe200000000ff */
[----:B------:R-:W-:-:S04]  /*af00*/  IMAD.MOV.U32 R159, RZ, RZ, R92 ;  /* 0x000000ffff9f7224 */ /* 0x000fc800078e005c */
[----:B------:R1:W-:Y:S01]  /*af10*/  MUFU.EX2 R132, R0 ;  /* 0x0000000000847308 */ /* 0x0003e20000000800 */
[----:B------:R-:W-:Y:S02]  /*af20*/  IMAD.MOV.U32 R92, RZ, RZ, R90 ;  /* 0x000000ffff5c7224 */ /* 0x000fe400078e005a */
[----:B------:R-:W-:Y:S02]  /*af30*/  IMAD.MOV.U32 R90, RZ, RZ, R72 ;  /* 0x000000ffff5a7224 */ /* 0x000fe400078e0048 */
[----:B-1----:R-:W-:Y:S02]  /*af40*/  FFMA.FTZ R0, R161, c[0x0][0x23c], -R5 ;  /* 0x00008f00a1007a23 */ /* 0x002fe40000010805 */
[----:B------:R-:W-:Y:S02]  /*af50*/  IMAD.MOV.U32 R161, RZ, RZ, R74 ;  /* 0x000000ffffa17224 */ /* 0x000fe400078e004a */
[----:B------:R1:W3:Y:S02]  /*af60*/  MUFU.EX2 R131, R0 ;  /* 0x0000000000837308 */ /* 0x0002e40000000800 */
[----:B-1----:R-:W-:Y:S01]  /*af70*/  FFMA.FTZ R0, R165, c[0x0][0x23c], -R2 ;  /* 0x00008f00a5007a23 */ /* 0x002fe20000010802 */
[----:B---3--:R-:W-:Y:S01]  /*af80*/  F2FP.PACK_AB R10, R131, R132 ;  /* 0x00000084830a723e */ /* 0x008fe200000000ff */
[----:B------:R-:W-:-:S04]  /*af90*/  IMAD.MOV.U32 R165, RZ, RZ, R93 ;  /* 0x000000ffffa57224 */ /* 0x000fc800078e005d */
[----:B------:R1:W-:Y:S01]  /*afa0*/  MUFU.EX2 R127, R0 ;  /* 0x00000000007f7308 */ /* 0x0003e20000000800 */
[----:B------:R-:W-:Y:S01]  /*afb0*/  IMAD.MOV.U32 R93, RZ, RZ, R75 ;  /* 0x000000ffff5d7224 */ /* 0x000fe200078e004b */
[C---:B------:R-:W-:Y:S08]  /*afc0*/  HMMA.16816.F32 R44, R8.reuse, R32, R44 ;  /* 0x00000020082c723c */ /* 0x040ff0000000182c */
[----:B------:R-:W-:Y:S01]  /*afd0*/  HMMA.16816.F32 R64, R8, R34, R64 ;  /* 0x000000220840723c */ /* 0x000fe20000001840 */
[----:B------:R-:W3:Y:S01]  /*afe0*/  LDSM.16.MT88.4 R32, [R135+0xe800] ;  /* 0x00e800008720783b */ /* 0x000ee20000004200 */
[----:B-1----:R-:W-:-:S02]  /*aff0*/  FFMA.FTZ R0, R169, c[0x0][0x23c], -R2 ;  /* 0x00008f00a9007a23 */ /* 0x002fc40000010802 */
[----:B------:R-:W-:Y:S02]  /*b000*/  IMAD.MOV.U32 R169, RZ, RZ, R102 ;  /* 0x000000ffffa97224 */ /* 0x000fe400078e0066 */
[----:B------:R1:W5:Y:S01]  /*b010*/  MUFU.EX2 R130, R0 ;  /* 0x0000000000827308 */ /* 0x0003620000000800 */
[----:B------:R-:W-:Y:S01]  /*b020*/  IMAD.MOV.U32 R102, RZ, RZ, R59 ;  /* 0x000000ffff667224 */ /* 0x000fe200078e003b */
[C---:B--2---:R-:W-:Y:S08]  /*b030*/  HMMA.16816.F32 R76, R8.reuse, R18, R76 ;  /* 0x00000012084c723c */ /* 0x044ff0000000184c */
[----:B----4-:R-:W-:Y:S01]  /*b040*/  HMMA.16816.F32 R24, R8, R12, R24 ;  /* 0x0000000c0818723c */ /* 0x010fe20000001818 */
[----:B-1----:R-:W-:-:S02]  /*b050*/  FFMA.FTZ R0, R170, c[0x0][0x23c], -R2 ;  /* 0x00008f00aa007a23 */ /* 0x002fc40000010802 */
[----:B------:R-:W-:-:S05]  /*b060*/  IMAD.MOV.U32 R170, RZ, RZ, R95 ;  /* 0x000000ffffaa7224 */ /* 0x000fca00078e005f */
[C---:B------:R-:W-:Y:S01]  /*b070*/  HMMA.16816.F32 R20, R8.reuse, R14, R20 ;  /* 0x0000000e0814723c */ /* 0x040fe20000001814 */
[----:B------:R1:W-:Y:S01]  /*b080*/  MUFU.EX2 R129, R0 ;  /* 0x0000000000817308 */ /* 0x0003e20000000800 */
[----:B------:R-:W-:Y:S01]  /*b090*/  IMAD.MOV.U32 R95, RZ, RZ, R58 ;  /* 0x000000ffff5f7224 */ /* 0x000fe200078e003a */
[----:B------:R-:W-:Y:S05]  /*b0a0*/  LDSM.16.MT88.4 R12, [R225+0xe800] ;  /* 0x00e80000e10c783b */ /* 0x000fea0000004200 */
[C---:B------:R-:W-:Y:S08]  /*b0b0*/  HMMA.16816.F32 R48, R8.reuse, R28, R48 ;  /* 0x0000001c0830723c */ /* 0x040ff00000001830 */
[----:B------:R-:W-:Y:S01]  /*b0c0*/  HMMA.16816.F32 R68, R8, R30, R68 ;  /* 0x0000001e0844723c */ /* 0x000fe20000001844 */
[----:B-1----:R-:W-:-:S02]  /*b0d0*/  FFMA.FTZ R0, R171, c[0x0][0x23c], -R2 ;  /* 0x00008f00ab007a23 */ /* 0x002fc40000010802 */
[----:B------:R-:W-:Y:S02]  /*b0e0*/  IMAD.MOV.U32 R171, RZ, RZ, R94 ;  /* 0x000000ffffab7224 */ /* 0x000fe400078e005e */
[----:B------:R1:W2:Y:S01]  /*b0f0*/  MUFU.EX2 R128, R0 ;  /* 0x0000000000807308 */ /* 0x0002a20000000800 */
[----:B------:R-:W-:Y:S02]  /*b100*/  IMAD.MOV.U32 R94, RZ, RZ, R57 ;  /* 0x000000ffff5e7224 */ /* 0x000fe400078e0039 */
[----:B-1----:R-:W-:Y:S02]  /*b110*/  FFMA.FTZ R0, R176, c[0x0][0x23c], -R5 ;  /* 0x00008f00b0007a23 */ /* 0x002fe40000010805 */
[----:B------:R-:W-:-:S03]  /*b120*/  IMAD.MOV.U32 R176, RZ, RZ, R73 ;  /* 0x000000ffffb07224 */ /* 0x000fc600078e0049 */
[----:B------:R1:W-:Y:S02]  /*b130*/  MUFU.EX2 R126, R0 ;  /* 0x00000000007e7308 */ /* 0x0003e40000000800 */
[----:B-1----:R-:W-:Y:S02]  /*b140*/  FFMA.FTZ R0, R182, c[0x0][0x23c], -R5 ;  /* 0x00008f00b6007a23 */ /* 0x002fe40000010805 */
[----:B------:R-:W-:-:S04]  /*b150*/  IMAD.MOV.U32 R182, RZ, RZ, R56 ;  /* 0x000000ffffb67224 */ /* 0x000fc800078e0038 */
[----:B------:R1:W4:Y:S01]  /*b160*/  MUFU.EX2 R125, R0 ;  /* 0x00000000007d7308 */ /* 0x0003220000000800 */
[----:B------:R-:W-:Y:S01]  /*b170*/  HMMA.16816.F32 R56, R8, R16, R52 ;  /* 0x000000100838723c */ /* 0x000fe20000001834 */
[----:B------:R-:W3:Y:S06]  /*b180*/  LDSM.16.MT88.4 R16, [R224+0xe800] ;  /* 0x00e80000e010783b */ /* 0x000eec0000004200 */
[----:B-----5:R-:W-:Y:S02]  /*b190*/  F2FP.PACK_AB R9, R130, R127 ;  /* 0x0000007f8209723e */ /* 0x020fe400000000ff */
[----:B--2---:R-:W-:Y:S01]  /*b1a0*/  F2FP.PACK_AB R11, R128, R129 ;  /* 0x00000081800b723e */ /* 0x004fe200000000ff */
[----:B-1----:R-:W-:Y:S01]  /*b1b0*/  FFMA.FTZ R0, R179, c[0x0][0x23c], -R5 ;  /* 0x00008f00b3007a23 */ /* 0x002fe20000010805 */
[----:B----4-:R-:W-:Y:S01]  /*b1c0*/  F2FP.PACK_AB R8, R125, R126 ;  /* 0x0000007e7d08723e */ /* 0x010fe200000000ff */
[----:B------:R-:W-:-:S02]  /*b1d0*/  IMAD.MOV.U32 R179, RZ, RZ, R176 ;  /* 0x000000ffffb37224 */ /* 0x000fc400078e00b0 */
[----:B------:R1:W-:Y:S01]  /*b1e0*/  MUFU.EX2 R124, R0 ;  /* 0x00000000007c7308 */ /* 0x0003e20000000800 */
[----:B------:R-:W-:Y:S02]  /*b1f0*/  IMAD.MOV.U32 R176, RZ, RZ, R170 ;  /* 0x000000ffffb07224 */ /* 0x000fe400078e00aa */
[----:B------:R-:W-:Y:S02]  /*b200*/  IMAD.MOV.U32 R170, RZ, RZ, R101 ;  /* 0x000000ffffaa7224 */ /* 0x000fe400078e0065 */
[----:B-1----:R-:W-:-:S04]  /*b210*/  FFMA.FTZ R0, R181, c[0x0][0x23c], -R5 ;  /* 0x00008f00b5007a23 */ /* 0x002fc80000010805 */
[----:B------:R1:W2:Y:S02]  /*b220*/  MUFU.EX2 R123, R0 ;  /* 0x00000000007b7308 */ /* 0x0002a40000000800 */
[----:B-1----:R-:W-:Y:S01]  /*b230*/  FFMA.FTZ R0, R183, c[0x0][0x23c], -R2 ;  /* 0x00008f00b7007a23 */ /* 0x002fe20000010802 */
[----:B--2---:R-:W-:-:S05]  /*b240*/  F2FP.PACK_AB R10, R123, R124 ;  /* 0x0000007c7b0a723e */ /* 0x004fca00000000ff */
[----:B------:R1:W-:Y:S02]  /*b250*/  MUFU.EX2 R119, R0 ;  /* 0x0000000000777308 */ /* 0x0003e40000000800 */
[C---:B---3--:R-:W-:Y:S08]  /*b260*/  HMMA.16816.F32 R28, R8.reuse, R32, R44 ;  /* 0x00000020081c723c */ /* 0x048ff0000000182c */
        /* <DEDUP_REMOVED lines=9> */
[C---:B------:R-:W-:Y:S01]  /*b300*/  HMMA.16816.F32 R64, R8.reuse, R16, R56 ;  /* 0x000000100840723c */ /* 0x040fe20000001838 */
[----:B------:R1:W-:Y:S07]  /*b310*/  MUFU.EX2 R122, R0 ;  /* 0x00000000007a7308 */ /* 0x0003ee0000000800 */
[C---:B------:R-:W-:Y:S01]  /*b320*/  HMMA.16816.F32 R56, R8.reuse, R12, R24 ;  /* 0x0000000c0838723c */ /* 0x040fe20000001818 */
[----:B------:R-:W-:Y:S07]  /*b330*/  LDSM.16.MT88.4 R24, [R135+0xf800] ;  /* 0x00f800008718783b */ /* 0x000fee0000004200 */
[----:B------:R-:W-:Y:S01]  /*b340*/  HMMA.16816.F32 R20, R8, R14, R20 ;  /* 0x0000000e0814723c */ /* 0x000fe20000001814 */
[----:B------:R-:W4:Y:S01]  /*b350*/  LDSM.16.MT88.4 R12, [R225+0xf000] ;  /* 0x00f00000e10c783b */ /* 0x000f220000004200 */
[----:B-1----:R-:W-:-:S04]  /*b360*/  FFMA.FTZ R0, R186, c[0x0][0x23c], -R2 ;  /* 0x00008f00ba007a23 */ /* 0x002fc80000010802 */
        /* <DEDUP_REMOVED lines=45> */
[----:B--2---:R-:W-:Y:S01]  /*b640*/  FFMA.FTZ R0, R246, c[0x0][0x23c], -R5 ;  /* 0x00008f00f6007a23 */ /* 0x004fe20000010805 */
[----:B------:R-:W-:-:S05]  /*b650*/  LEA R246, P0, R60, c[0x0][0x168], 0x1 ;  /* 0x00005a003cf67a11 */ /* 0x000fca00078008ff */
[----:B------:R2:W3:Y:S01]  /*b660*/  MUFU.EX2 R107, R0 ;  /* 0x00000000006b7308 */ /* 0x0004e20000000800 */
[----:B------:R-:W-:Y:S01]  /*b670*/  LEA.HI.X R247, R60, c[0x0][0x16c], R63, 0x1, P0 ;  /* 0x00005b003cf77a11 */ /* 0x000fe200000f0c3f */
[----:B--2---:R-:W-:Y:S01]  /*b680*/  FFMA.FTZ R0, R245, c[0x0][0x23c], -R2 ;  /* 0x00008f00f5007a23 */ /* 0x004fe20000010802 */
[----:B---3--:R-:W-:-:S03]  /*b690*/  F2FP.PACK_AB R10, R107, R108 ;  /* 0x0000006c6b0a723e */ /* 0x008fc600000000ff */
[----:B------:R-:W-:Y:S02]  /*b6a0*/  IMAD.MOV.U32 R245, RZ, RZ, R247 ;  /* 0x000000fffff57224 */ /* 0x000fe400078e00f7 */
        /* <DEDUP_REMOVED lines=26> */
[----:B-1----:R-:W-:Y:S01]  /*b850*/  FFMA.FTZ R0, R95, c[0x0][0x23c], -R5 ;  /* 0x00008f005f007a23 */ /* 0x002fe20000010805 */
[----:B--2---:R-:W-:-:S03]  /*b860*/  F2FP.PACK_AB R8, R101, R102 ;  /* 0x000000666508723e */ /* 0x004fc600000000ff */
[----:B------:R1:W-:Y:S02]  /*b870*/  MUFU.EX2 R100, R0 ;  /* 0x0000000000647308 */ /* 0x0003e40000000800 */
[----:B-1----:R-:W-:-:S06]  /*b880*/  FFMA.FTZ R0, R252, c[0x0][0x23c], -R5 ;  /* 0x00008f00fc007a23 */ /* 0x002fcc0000010805 */
[----:B------:R1:W2:Y:S02]  /*b890*/  MUFU.EX2 R95, R0 ;  /* 0x00000000005f7308 */ /* 0x0002a40000000800 */
[----:B-1----:R-:W-:Y:S01]  /*b8a0*/  FFMA.FTZ R0, R179, c[0x0][0x23c], -R2 ;  /* 0x00008f00b3007a23 */ /* 0x002fe20000010802 */
[----:B--2---:R-:W-:Y:S01]  /*b8b0*/  F2FP.PACK_AB R10, R95, R100 ;  /* 0x000000645f0a723e */ /* 0x004fe200000000ff */
        /* <DEDUP_REMOVED lines=8> */
[----:B------:R1:W-:Y:S01]  /*b940*/  MUFU.EX2 R93, R0 ;  /* 0x00000000005d7308 */ /* 0x0003e20000000800 */
[----:B------:R-:W-:Y:S01]  /*b950*/  IMAD.MOV.U32 R181, RZ, RZ, R179 ;  /* 0x000000ffffb57224 */ /* 0x000fe200078e00b3 */
[----:B------:R-:W-:Y:S01]  /*b960*/  HMMA.16816.F32 R28, R8, R18, R28 ;  /* 0x00000012081c723c */ /* 0x000fe2000000181c */
[----:B------:R-:W-:Y:S01]  /*b970*/  IMAD.MOV.U32 R179, RZ, RZ, R182 ;  /* 0x000000ffffb37224 */ /* 0x000fe200078e00b6 */
[----:B------:R-:W2:Y:S01]  /*b980*/  LDSM.16.MT88.4 R16, [R225+0x10000] ;  /* 0x01000000e110783b */ /* 0x000ea20000004200 */
[----:B------:R-:W-:Y:S02]  /*b990*/  IMAD.MOV.U32 R182, RZ, RZ, R176 ;  /* 0x000000ffffb67224 */ /* 0x000fe400078e00b0 */
[----:B------:R-:W-:-:S02]  /*b9a0*/  IMAD.MOV.U32 R176, RZ, RZ, R171 ;  /* 0x000000ffffb07224 */ /* 0x000fc400078e00ab */
[----:B------:R-:W-:Y:S01]  /*b9b0*/  IMAD.MOV.U32 R171, RZ, RZ, R170 ;  /* 0x000000ffffab7224 */ /* 0x000fe200078e00aa */
[C---:B------:R-:W-:Y:S01]  /*b9c0*/  HMMA.16816.F32 R76, R8.reuse, R20, R24 ;  /* 0x00000014084c723c */ /* 0x040fe20000001818 */
[----:B------:R-:W-:Y:S01]  /*b9d0*/  IMAD.MOV.U32 R170, RZ, RZ, R169 ;  /* 0x000000ffffaa7224 */ /* 0x000fe200078e00a9 */
[----:B------:R-:W4:Y:S01]  /*b9e0*/  LDSM.16.MT88.4 R24, [R135+0x10800] ;  /* 0x010800008718783b */ /* 0x000f220000004200 */
[----:B------:R-:W-:Y:S02]  /*b9f0*/  IMAD.MOV.U32 R169, RZ, RZ, R165 ;  /* 0x000000ffffa97224 */ /* 0x000fe400078e00a5 */
[----:B------:R-:W-:Y:S02]  /*ba00*/  IMAD.MOV.U32 R165, RZ, RZ, R80 ;  /* 0x000000ffffa57224 */ /* 0x000fe400078e0050 */
[----:B-1----:R-:W-:Y:S01]  /*ba10*/  FFMA.FTZ R0, R94, c[0x0][0x23c], -R2 ;  /* 0x00008f005e007a23 */ /* 0x002fe20000010802 */
[----:B------:R-:W-:Y:S01]  /*ba20*/  HMMA.16816.F32 R72, R8, R22, R40 ;  /* 0x000000160848723c */ /* 0x000fe20000001828 */
[----:B------:R-:W-:Y:S01]  /*ba30*/  IMAD.MOV.U32 R80, RZ, RZ, R81 ;  /* 0x000000ffff507224 */ /* 0x000fe200078e0051 */
[----:B------:R-:W1:Y:S01]  /*ba40*/  LDSM.16.MT88.4 R20, [R226+0x10800] ;  /* 0x01080000e214783b */ /* 0x000e620000004200 */
[----:B------:R5:W1:Y:S01]  /*ba50*/  MUFU.EX2 R94, R0 ;  /* 0x00000000005e7308 */ /* 0x000a620000000800 */
[----:B------:R-:W-:-:S02]  /*ba60*/  IMAD.MOV.U32 R81, RZ, RZ, R82 ;  /* 0x000000ffff517224 */ /* 0x000fc400078e0052 */
[----:B------:R-:W-:Y:S02]  /*ba70*/  IMAD.MOV.U32 R82, RZ, RZ, R90 ;  /* 0x000000ffff527224 */ /* 0x000fe400078e005a */
[----:B------:R-:W-:Y:S01]  /*ba80*/  IMAD.MOV.U32 R183, RZ, RZ, R176 ;  /* 0x000000ffffb77224 */ /* 0x000fe200078e00b0 */
[C---:B---3--:R-:W-:Y:S01]  /*ba90*/  HMMA.16816.F32 R44, R8.reuse, R32, R44 ;  /* 0x00000020082c723c */ /* 0x048fe2000000182c */
[----:B------:R-:W-:Y:S01]  /*baa0*/  IMAD.MOV.U32 R176, RZ, RZ, R170 ;  /* 0x000000ffffb07224 */ /* 0x000fe200078e00aa */
[----:B------:R3:W-:Y:S01]  /*bab0*/  MUFU.EX2 R90, R4 ;  /* 0x00000004005a7308 */ /* 0x0007e20000000800 */
[----:B------:R-:W-:Y:S02]  /*bac0*/  IMAD.MOV.U32 R170, RZ, RZ, R169 ;  /* 0x000000ffffaa7224 */ /* 0x000fe400078e00a9 */
[----:B------:R-:W-:Y:S02]  /*bad0*/  IMAD.MOV.U32 R169, RZ, RZ, R88 ;  /* 0x000000ffffa97224 */ /* 0x000fe400078e0058 */
[----:B------:R-:W-:Y:S01]  /*bae0*/  IMAD.MOV.U32 R186, RZ, RZ, R179 ;  /* 0x000000ffffba7224 */ /* 0x000fe200078e00b3 */
[----:B------:R-:W-:Y:S01]  /*baf0*/  HMMA.16816.F32 R64, R8, R34, R48 ;  /* 0x000000220840723c */ /* 0x000fe20000001830 */
[----:B------:R-:W-:-:S02]  /*bb00*/  IMAD.MOV.U32 R185, RZ, RZ, R182 ;  /* 0x000000ffffb97224 */ /* 0x000fc400078e00b6 */
[----:B-----5:R-:W-:Y:S02]  /*bb10*/  FFMA.FTZ R0, R92, c[0x0][0x23c], -R2 ;  /* 0x00008f005c007a23 */ /* 0x020fe40000010802 */
[----:B------:R-:W-:Y:S02]  /*bb20*/  IMAD.MOV.U32 R182, RZ, RZ, R81 ;  /* 0x000000ffffb67224 */ /* 0x000fe400078e0051 */
[----:B------:R5:W-:Y:S01]  /*bb30*/  MUFU.EX2 R92, R0 ;  /* 0x00000000005c7308 */ /* 0x000be20000000800 */
[----:B------:R-:W-:Y:S01]  /*bb40*/  IMAD.MOV.U32 R179, RZ, RZ, R171 ;  /* 0x000000ffffb37224 */ /* 0x000fe200078e00ab */
[----:B--2---:R-:W-:Y:S01]  /*bb50*/  HMMA.16816.F32 R32, R8, R18, R52 ;  /* 0x000000120820723c */ /* 0x004fe20000001834 */
[----:B---3--:R-:W-:Y:S02]  /*bb60*/  FADD.FTZ R4, R211, R12 ;  /* 0x0000000cd3047221 */ /* 0x008fe40000010000 */
[----:B------:R-:W-:Y:S02]  /*bb70*/  FFMA.FTZ R12, R83, c[0x0][0x23c], -R5 ;  /* 0x00008f00530c7a23 */ /* 0x000fe40000010805 */
[----:B------:R-:W-:-:S02]  /*bb80*/  FADD.FTZ R4, R214, R4 ;  /* 0x00000004d6047221 */ /* 0x000fc40000010000 */
[----:B------:R-:W-:Y:S02]  /*bb90*/  IMAD.MOV.U32 R83, RZ, RZ, R89 ;  /* 0x000000ffff537224 */ /* 0x000fe400078e0059 */
[----:B------:R-:W-:Y:S01]  /*bba0*/  FADD.FTZ R4, R201, R4 ;  /* 0x00000004c9047221 */ /* 0x000fe20000010000 */
[----:B------:R2:W-:Y:S01]  /*bbb0*/  MUFU.EX2 R89, R12 ;  /* 0x0000000c00597308 */ /* 0x0005e20000000800 */
[----:B------:R-:W-:Y:S02]  /*bbc0*/  IMAD.MOV.U32 R171, RZ, RZ, R165 ;  /* 0x000000ffffab7224 */ /* 0x000fe400078e00a5 */
[----:B------:R-:W-:Y:S02]  /*bbd0*/  FADD.FTZ R4, R207, R4 ;  /* 0x00000004cf047221 */ /* 0x000fe40000010000 */
[----:B-----5:R-:W-:Y:S02]  /*bbe0*/  FFMA.FTZ R0, R91, c[0x0][0x23c], -R2 ;  /* 0x00008f005b007a23 */ /* 0x020fe40000010802 */
[----:B------:R-:W-:-:S02]  /*bbf0*/  FADD.FTZ R4, R206, R4 ;  /* 0x00000004ce047221 */ /* 0x000fc40000010000 */
[----:B------:R3:W5:Y:S01]  /*bc00*/  MUFU.EX2 R91, R0 ;  /* 0x00000000005b7308 */ /* 0x0007620000000800 */
[----:B------:R-:W-:Y:S02]  /*bc10*/  IMAD.MOV.U32 R165, RZ, RZ, R82 ;  /* 0x000000ffffa57224 */ /* 0x000fe400078e0052 */
[----:B------:R-:W-:Y:S02]  /*bc20*/  FADD.FTZ R4, R210, R4 ;  /* 0x00000004d2047221 */ /* 0x000fe40000010000 */
[----:B--2---:R-:W-:Y:S02]  /*bc30*/  FFMA.FTZ R12, R181, c[0x0][0x23c], -R5 ;  /* 0x00008f00b50c7a23 */ /* 0x004fe40000010805 */
[----:B------:R-:W-:Y:S02]  /*bc40*/  FADD.FTZ R4, R193, R4 ;  /* 0x00000004c1047221 */ /* 0x000fe40000010000 */
[----:B------:R2:W-:Y:S01]  /*bc50*/  MUFU.EX2 R88, R12 ;  /* 0x0000000c00587308 */ /* 0x0005e20000000800 */
[----:B------:R-:W-:-:S02]  /*bc60*/  IMAD.MOV.U32 R181, RZ, RZ, R80 ;  /* 0x000000ffffb57224 */ /* 0x000fc400078e0050 */
[----:B---3--:R-:W-:-:S04]  /*bc70*/  FADD.FTZ R0, R219, R216 ;  /* 0x000000d8db007221 */ /* 0x008fc80000010000 */
[----:B------:R-:W-:-:S04]  /*bc80*/  FADD.FTZ R0, R217, R0 ;  /* 0x00000000d9007221 */ /* 0x000fc80000010000 */
[----:B------:R-:W-:Y:S02]  /*bc90*/  FADD.FTZ R0, R221, R0 ;  /* 0x00000000dd007221 */ /* 0x000fe40000010000 */
[----:B--2---:R-:W-:Y:S02]  /*bca0*/  FFMA.FTZ R12, R83, c[0x0][0x23c], -R5 ;  /* 0x00008f00530c7a23 */ /* 0x004fe40000010805 */
[----:B------:R-:W-:Y:S01]  /*bcb0*/  FADD.FTZ R0, R215, R0 ;  /* 0x00000000d7007221 */ /* 0x000fe20000010000 */
[----:B------:R-:W-:Y:S01]  /*bcc0*/  HMMA.16816.F32 R80, R8, R16, R56 ;  /* 0x000000100850723c */ /* 0x000fe20000001838 */
[----:B------:R-:W2:Y:S01]  /*bcd0*/  MUFU.EX2 R87, R12 ;  /* 0x0000000c00577308 */ /* 0x000ea20000000800 */
[----:B------:R-:W3:Y:S01]  /*bce0*/  LDSM.16.MT88.4 R16, [R224+0x10800] ;  /* 0x01080000e010783b */ /* 0x000ee20000004200 */
[----:B------:R-:W-:-:S04]  /*bcf0*/  FADD.FTZ R0, R220, R0 ;  /* 0x00000000dc007221 */ /* 0x000fc80000010000 */
[----:B------:R-:W-:Y:S01]  /*bd00*/  FADD.FTZ R0, R218, R0 ;  /* 0x00000000da007221 */ /* 0x000fe20000010000 */
[----:B-1----:R-:W-:Y:S02]  /*bd10*/  F2FP.PACK_AB R9, R94, R93 ;  /* 0x0000005d5e09723e */ /* 0x002fe400000000ff */
[----:B-----5:R-:W-:Y:S01]  /*bd20*/  F2FP.PACK_AB R11, R91, R92 ;  /* 0x0000005c5b0b723e */ /* 0x020fe200000000ff */
[----:B------:R-:W-:Y:S01]  /*bd30*/  FADD.FTZ R0, R222, R0 ;  /* 0x00000000de007221 */ /* 0x000fe20000010000 */
[----:B------:R-:W-:-:S03]  /*bd40*/  F2FP.PACK_AB R8, R89, R90 ;  /* 0x0000005a5908723e */ /* 0x000fc600000000ff */
[----:B------:R-:W-:Y:S01]  /*bd50*/  FADD.FTZ R0, R203, R0 ;  /* 0x00000000cb007221 */ /* 0x000fe20000010000 */
[----:B--2---:R-:W-:-:S03]  /*bd60*/  F2FP.PACK_AB R10, R87, R88 ;  /* 0x00000058570a723e */ /* 0x004fc600000000ff */
[----:B------:R-:W-:Y:S02]  /*bd70*/  FADD.FTZ R12, R209, R0 ;  /* 0x00000000d10c7221 */ /* 0x000fe40000010000 */
[----:B------:R-:W-:Y:S02]  /*bd80*/  FADD.FTZ R0, R192, R4 ;  /* 0x00000004c0007221 */ /* 0x000fe40000010000 */
[----:B------:R-:W-:Y:S01]  /*bd90*/  FFMA.FTZ R4, R186, c[0x0][0x23c], -R2 ;  /* 0x00008f00ba047a23 */ /* 0x000fe20000010802 */
[----:B----4-:R-:W-:Y:S01]  /*bda0*/  HMMA.16816.F32 R48, R8, R24, R68 ;  /* 0x000000180830723c */ /* 0x010fe20000001844 */
        /* <DEDUP_REMOVED lines=9> */
[----:B------:R-:W2:Y:S01]  /*be40*/  LDSM.16.MT88.4 R28, [R135+0x11000] ;  /* 0x01100000871c783b */ /* 0x000ea20000004200 */
[----:B------:R4:W-:Y:S01]  /*be50*/  MUFU.EX2 R86, R4 ;  /* 0x0000000400567308 */ /* 0x0009e20000000800 */
[----:B------:R-:W-:Y:S01]  /*be60*/  FADD.FTZ R0, R213, R12 ;  /* 0x0000000cd5007221 */ /* 0x000fe20000010000 */
[----:B------:R-:W-:Y:S01]  /*be70*/  HMMA.16816.F32 R56, R8, R20, R76 ;  /* 0x000000140838723c */ /* 0x000fe2000000184c */
[----:B------:R-:W-:-:S02]  /*be80*/  FFMA.FTZ R12, R184, c[0x0][0x23c], -R2 ;  /* 0x00008f00b80c7a23 */ /* 0x000fc40000010802 */
[----:B------:R-:W-:Y:S02]  /*be90*/  FADD.FTZ R0, R188, R0 ;  /* 0x00000000bc007221 */ /* 0x000fe40000010000 */
[----:B------:R-:W-:Y:S02]  /*bea0*/  IMAD.MOV.U32 R184, RZ, RZ, R85 ;  /* 0x000000ffffb87224 */ /* 0x000fe400078e0055 */
[----:B------:R-:W-:Y:S01]  /*beb0*/  FADD.FTZ R0, R190, R0 ;  /* 0x00000000be007221 */ /* 0x000fe20000010000 */
[----:B------:R5:W1:Y:S01]  /*bec0*/  MUFU.EX2 R85, R12 ;  /* 0x0000000c00557308 */ /* 0x000a620000000800 */
[----:B------:R-:W-:Y:S01]  /*bed0*/  HMMA.16816.F32 R52, R8, R22, R72 ;  /* 0x000000160834723c */ /* 0x000fe20000001848 */
[----:B------:R-:W2:Y:S01]  /*bee0*/  LDSM.16.MT88.4 R20, [R224+0x11000] ;  /* 0x01100000e014783b */ /* 0x000ea20000004200 */
[----:B------:R-:W-:Y:S02]  /*bef0*/  FADD.FTZ R0, R187, R0 ;  /* 0x00000000bb007221 */ /* 0x000fe40000010000 */
[----:B----4-:R-:W-:-:S02]  /*bf00*/  FADD.FTZ R4, R194, R13 ;  /* 0x0000000dc2047221 */ /* 0x010fc40000010000 */
[----:B------:R-:W-:Y:S02]  /*bf10*/  FADD.FTZ R0, R189, R0 ;  /* 0x00000000bd007221 */ /* 0x000fe40000010000 */
        /* <DEDUP_REMOVED lines=8> */
[----:B-----5:R-:W-:-:S02]  /*bfa0*/  FFMA.FTZ R12, R186, c[0x0][0x23c], -R2 ;  /* 0x00008f00ba0c7a23 */ /* 0x020fc40000010802 */
[----:B------:R-:W-:Y:S02]  /*bfb0*/  FADD.FTZ R4, R177, R4 ;  /* 0x00000004b1047221 */ /* 0x000fe40000010000 */
[----:B------:R-:W-:Y:S01]  /*bfc0*/  FADD.FTZ R0, R173, R0 ;  /* 0x00000000ad007221 */ /* 0x000fe20000010000 */
[----:B------:R4:W-:Y:S01]  /*bfd0*/  MUFU.EX2 R84, R12 ;  /* 0x0000000c00547308 */ /* 0x0009e20000000800 */
[----:B------:R-:W-:Y:S01]  /*bfe0*/  FADD.FTZ R4, R168, R4 ;  /* 0x00000004a8047221 */ /* 0x000fe20000010000 */
[----:B-1----:R-:W-:Y:S01]  /*bff0*/  HMMA.16816.F32 R80, R8, R24, R80 ;  /* 0x000000180850723c */ /* 0x002fe20000001850 */
[----:B------:R-:W-:Y:S02]  /*c000*/  FADD.FTZ R0, R172, R0 ;  /* 0x00000000ac007221 */ /* 0x000fe40000010000 */
[----:B------:R-:W-:Y:S02]  /*c010*/  FADD.FTZ R4, R167, R4 ;  /* 0x00000004a7047221 */ /* 0x000fe40000010000 */
[----:B------:R-:W-:-:S02]  /*c020*/  FADD.FTZ R0, R163, R0 ;  /* 0x00000000a3007221 */ /* 0x000fc40000010000 */
[----:B------:R-:W-:Y:S01]  /*c030*/  FADD.FTZ R4, R166, R4 ;  /* 0x00000004a6047221 */ /* 0x000fe20000010000 */
[----:B------:R-:W-:Y:S01]  /*c040*/  HMMA.16816.F32 R68, R8, R26, R32 ;  /* 0x0000001a0844723c */ /* 0x000fe20000001820 */
[----:B------:R-:W-:Y:S01]  /*c050*/  FADD.FTZ R0, R164, R0 ;  /* 0x00000000a4007221 */ /* 0x000fe20000010000 */
[----:B------:R-:W1:Y:S01]  /*c060*/  LDSM.16.MT88.4 R24, [R225+0x11000] ;  /* 0x01100000e118783b */ /* 0x000e620000004200 */
[----:B------:R-:W-:Y:S02]  /*c070*/  FADD.FTZ R4, R39, R4 ;  /* 0x0000000427047221 */ /* 0x000fe40000010000 */
[----:B------:R-:W-:Y:S02]  /*c080*/  FADD.FTZ R0, R162, R0 ;  /* 0x00000000a2007221 */ /* 0x000fe40000010000 */
[----:B----4-:R-:W-:Y:S01]  /*c090*/  FFMA.FTZ R12, R185, c[0x0][0x23c], -R2 ;  /* 0x00008f00b90c7a23 */ /* 0x010fe20000010802 */
[----:B------:R-:W-:Y:S01]  /*c0a0*/  F2FP.PACK_AB R9, R85, R86 ;  /* 0x000000565509723e */ /* 0x000fe200000000ff */
[----:B------:R-:W-:-:S02]  /*c0b0*/  FADD.FTZ R4, R158, R4 ;  /* 0x000000049e047221 */ /* 0x000fc40000010000 */
[----:B------:R-:W4:Y:S01]  /*c0c0*/  MUFU.EX2 R76, R12 ;  /* 0x0000000c004c7308 */ /* 0x000f220000000800 */
[----:B------:R-:W-:Y:S02]  /*c0d0*/  FADD.FTZ R0, R160, R0 ;  /* 0x00000000a0007221 */ /* 0x000fe40000010000 */
[----:B------:R-:W-:Y:S02]  /*c0e0*/  FADD.FTZ R4, R38, R4 ;  /* 0x0000000426047221 */ /* 0x000fe40000010000 */
[----:B------:R-:W-:Y:S02]  /*c0f0*/  FADD.FTZ R0, R155, R0 ;  /* 0x000000009b007221 */ /* 0x000fe40000010000 */
[----:B------:R-:W-:Y:S02]  /*c100*/  FADD.FTZ R4, R157, R4 ;  /* 0x000000049d047221 */ /* 0x000fe40000010000 */
[----:B------:R-:W-:Y:S02]  /*c110*/  FADD.FTZ R0, R154, R0 ;  /* 0x000000009a007221 */ /* 0x000fe40000010000 */
[----:B------:R-:W-:-:S02]  /*c120*/  FADD.FTZ R4, R37, R4 ;  /* 0x0000000425047221 */ /* 0x000fc40000010000 */
[----:B------:R-:W-:Y:S02]  /*c130*/  FADD.FTZ R0, R153, R0 ;  /* 0x0000000099007221 */ /* 0x000fe40000010000 */
[----:B------:R-:W-:Y:S01]  /*c140*/  FADD.FTZ R4, R152, R4 ;  /* 0x0000000498047221 */ /* 0x000fe20000010000 */
[----:B----4-:R-:W-:Y:S01]  /*c150*/  F2FP.PACK_AB R11, R76, R84 ;  /* 0x000000544c0b723e */ /* 0x010fe200000000ff */
[----:B------:R-:W-:Y:S02]  /*c160*/  FFMA.FTZ R12, R184, c[0x0][0x23c], -R5 ;  /* 0x00008f00b80c7a23 */ /* 0x000fe40000010805 */
[----:B------:R-:W-:Y:S02]  /*c170*/  FADD.FTZ R4, R150, R4 ;  /* 0x0000000496047221 */ /* 0x000fe40000010000 */
[----:B------:R4:W-:Y:S01]  /*c180*/  MUFU.EX2 R72, R12 ;  /* 0x0000000c00487308 */ /* 0x0009e20000000800 */
[----:B------:R-:W-:Y:S02]  /*c190*/  FADD.FTZ R0, R156, R0 ;  /* 0x000000009c007221 */ /* 0x000fe40000010000 */
[----:B------:R-:W-:-:S02]  /*c1a0*/  FADD.FTZ R4, R149, R4 ;  /* 0x0000000495047221 */ /* 0x000fc40000010000 */
[----:B------:R-:W-:Y:S02]  /*c1b0*/  FADD.FTZ R0, R147, R0 ;  /* 0x0000000093007221 */ /* 0x000fe40000010000 */
[----:B------:R-:W-:Y:S02]  /*c1c0*/  FADD.FTZ R4, R151, R4 ;  /* 0x0000000497047221 */ /* 0x000fe40000010000 */
[----:B------:R-:W-:Y:S02]  /*c1d0*/  FADD.FTZ R0, R148, R0 ;  /* 0x0000000094007221 */ /* 0x000fe40000010000 */
[----:B------:R-:W-:Y:S01]  /*c1e0*/  FADD.FTZ R4, R144, R4 ;  /* 0x0000000490047221 */ /* 0x000fe20000010000 */
[----:B------:R-:W-:Y:S01]  /*c1f0*/  LDSM.16.MT88.4 R148, [R226+0x11800] ;  /* 0x01180000e294783b */ /* 0x000fe20000004200 */
[----:B------:R-:W-:Y:S02]  /*c200*/  FADD.FTZ R0, R146, R0 ;  /* 0x0000000092007221 */ /* 0x000fe40000010000 */
[----:B------:R-:W-:-:S02]  /*c210*/  FADD.FTZ R4, R143, R4 ;  /* 0x000000048f047221 */ /* 0x000fc40000010000 */
[----:B----4-:R-:W-:Y:S02]  /*c220*/  FFMA.FTZ R12, R183, c[0x0][0x23c], -R5 ;  /* 0x00008f00b70c7a23 */ /* 0x010fe40000010805 */
[----:B------:R-:W-:Y:S02]  /*c230*/  FADD.FTZ R4, R142, R4 ;  /* 0x000000048e047221 */ /* 0x000fe40000010000 */
[----:B------:R4:W5:Y:S01]  /*c240*/  MUFU.EX2 R39, R12 ;  /* 0x0000000c00277308 */ /* 0x0009620000000800 */
[----:B------:R-:W-:Y:S02]  /*c250*/  FADD.FTZ R0, R145, R0 ;  /* 0x0000000091007221 */ /* 0x000fe40000010000 */
[----:B------:R-:W-:Y:S02]  /*c260*/  FADD.FTZ R4, R141, R4 ;  /* 0x000000048d047221 */ /* 0x000fe40000010000 */
[----:B------:R-:W-:-:S04]  /*c270*/  FADD.FTZ R0, R137, R0 ;  /* 0x0000000089007221 */ /* 0x000fc80000010000 */
[----:B------:R-:W-:Y:S02]  /*c280*/  FADD.FTZ R0, R140, R0 ;  /* 0x000000008c007221 */ /* 0x000fe40000010000 */
[----:B------:R-:W1:Y:S02]  /*c290*/  LDSM.16.MT88.4 R140, [R135+0x11800] ;  /* 0x01180000878c783b */ /* 0x000e640000004200 */
[----:B------:R-:W-:Y:S02]  /*c2a0*/  FADD.FTZ R0, R139, R0 ;  /* 0x000000008b007221 */ /* 0x000fe40000010000 */
[----:B----4-:R-:W-:Y:S01]  /*c2b0*/  FFMA.FTZ R12, R181, c[0x0][0x23c], -R5 ;  /* 0x00008f00b50c7a23 */ /* 0x010fe20000010805 */
[----:B-----5:R-:W-:Y:S01]  /*c2c0*/  F2FP.PACK_AB R8, R39, R72 ;  /* 0x000000482708723e */ /* 0x020fe200000000ff */
[----:B------:R-:W-:Y:S02]  /*c2d0*/  FADD.FTZ R0, R138, R0 ;  /* 0x000000008a007221 */ /* 0x000fe40000010000 */
[----:B------:R4:W-:Y:S02]  /*c2e0*/  MUFU.EX2 R38, R12 ;  /* 0x0000000c00267308 */ /* 0x0009e40000000800 */
[----:B------:R-:W-:-:S04]  /*c2f0*/  FADD.FTZ R0, R127, R0 ;  /* 0x000000007f007221 */ /* 0x000fc80000010000 */
[----:B------:R-:W-:-:S04]  /*c300*/  FADD.FTZ R0, R130, R0 ;  /* 0x0000000082007221 */ /* 0x000fc80000010000 */
[----:B------:R-:W-:-:S04]  /*c310*/  FADD.FTZ R0, R129, R0 ;  /* 0x0000000081007221 */ /* 0x000fc80000010000 */
[----:B------:R-:W-:Y:S02]  /*c320*/  FADD.FTZ R0, R128, R0 ;  /* 0x0000000080007221 */ /* 0x000fe40000010000 */
[----:B----4-:R-:W-:Y:S02]  /*c330*/  FFMA.FTZ R12, R179, c[0x0][0x23c], -R5 ;  /* 0x00008f00b30c7a23 */ /* 0x010fe40000010805 */
[----:B------:R-:W-:Y:S02]  /*c340*/  FADD.FTZ R0, R119, R0 ;  /* 0x0000000077007221 */ /* 0x000fe40000010000 */
[----:B------:R4:W5:Y:S02]  /*c350*/  MUFU.EX2 R37, R12 ;  /* 0x0000000c00257308 */ /* 0x0009640000000800 */
[----:B------:R-:W-:-:S04]  /*c360*/  FADD.FTZ R0, R121, R0 ;  /* 0x0000000079007221 */ /* 0x000fc80000010000 */
[----:B------:R-:W-:-:S04]  /*c370*/  FADD.FTZ R0, R122, R0 ;  /* 0x000000007a007221 */ /* 0x000fc80000010000 */
[----:B------:R-:W-:-:S04]  /*c380*/  FADD.FTZ R0, R120, R0 ;  /* 0x0000000078007221 */ /* 0x000fc80000010000 */
[----:B------:R-:W-:Y:S02]  /*c390*/  FADD.FTZ R0, R111, R0 ;  /* 0x000000006f007221 */ /* 0x000fe40000010000 */
[----:B----4-:R-:W-:Y:S01]  /*c3a0*/  FFMA.FTZ R12, R182, c[0x0][0x23c], -R2 ;  /* 0x00008f00b60c7a23 */ /* 0x010fe20000010802 */
[----:B-----5:R-:W-:Y:S01]  /*c3b0*/  F2FP.PACK_AB R10, R37, R38 ;  /* 0x00000026250a723e */ /* 0x020fe200000000ff */
[----:B------:R-:W-:Y:S02]  /*c3c0*/  FADD.FTZ R0, R114, R0 ;  /* 0x0000000072007221 */ /* 0x000fe40000010000 */
[----:B------:R4:W5:Y:S02]  /*c3d0*/  MUFU.EX2 R32, R12 ;  /* 0x0000000c00207308 */ /* 0x0009640000000800 */
[----:B------:R-:W-:Y:S02]  /*c3e0*/  FADD.FTZ R0, R113, R0 ;  /* 0x0000000071007221 */ /* 0x000fe40000010000 */
[----:B--2---:R-:W-:Y:S02]  /*c3f0*/  HMMA.16816.F32 R48, R8, R28, R48 ;  /* 0x0000001c0830723c */ /* 0x004fe40000001830 */
[----:B------:R-:W-:-:S04]  /*c400*/  FADD.FTZ R0, R112, R0 ;  /* 0x0000000070007221 */ /* 0x000fc80000010000 */
[----:B------:R-:W-:Y:S02]  /*c410*/  FADD.FTZ R0, R105, R0 ;  /* 0x0000000069007221 */ /* 0x000fe40000010000 */
[C---:B------:R-:W-:Y:S02]  /*c420*/  HMMA.16816.F32 R44, R8.reuse, R20, R44 ;  /* 0x00000014082c723c */ /* 0x040fe4000000182c */
[----:B------:R-:W-:Y:S02]  /*c430*/  FADD.FTZ R0, R106, R0 ;  /* 0x000000006a007221 */ /* 0x000fe40000010000 */
[----:B----4-:R-:W-:Y:S02]  /*c440*/  FFMA.FTZ R12, R176, c[0x0][0x23c], -R2 ;  /* 0x00008f00b00c7a23 */ /* 0x010fe40000010802 */
[----:B------:R-:W-:Y:S02]  /*c450*/  FADD.FTZ R0, R104, R0 ;  /* 0x0000000068007221 */ /* 0x000fe40000010000 */
[----:B------:R2:W4:Y:S01]  /*c460*/  MUFU.EX2 R28, R12 ;  /* 0x0000000c001c7308 */ /* 0x0005220000000800 */
[----:B------:R-:W-:Y:S01]  /*c470*/  HMMA.16816.F32 R40, R8, R30, R40 ;  /* 0x0000001e0828723c */ /* 0x000fe20000001828 */
[----:B------:R-:W-:-:S04]  /*c480*/  FADD.FTZ R0, R103, R0 ;  /* 0x0000000067007221 */ /* 0x000fc80000010000 */
[----:B------:R-:W-:-:S03]  /*c490*/  FADD.FTZ R0, R93, R0 ;  /* 0x000000005d007221 */ /* 0x000fc60000010000 */
[----:B---3--:R-:W-:Y:S01]  /*c4a0*/  HMMA.16816.F32 R56, R8, R16, R56 ;  /* 0x000000100838723c */ /* 0x008fe20000001838 */
[----:B------:R-:W-:-:S04]  /*c4b0*/  FADD.FTZ R0, R94, R0 ;  /* 0x000000005e007221 */ /* 0x000fc80000010000 */
[----:B------:R-:W-:Y:S02]  /*c4c0*/  FADD.FTZ R0, R92, R0 ;  /* 0x000000005c007221 */ /* 0x000fe40000010000 */
[----:B--2---:R-:W-:Y:S01]  /*c4d0*/  FFMA.FTZ R12, R171, c[0x0][0x23c], -R2 ;  /* 0x00008f00ab0c7a23 */ /* 0x004fe20000010802 */
[----:B------:R-:W-:Y:S01]  /*c4e0*/  HMMA.16816.F32 R52, R8, R18, R52 ;  /* 0x000000120834723c */ /* 0x000fe20000001834 */
[----:B------:R-:W-:Y:S02]  /*c4f0*/  FADD.FTZ R0, R91, R0 ;  /* 0x000000005b007221 */ /* 0x000fe40000010000 */
[----:B------:R2:W3:Y:S02]  /*c500*/  MUFU.EX2 R15, R12 ;  /* 0x0000000c000f7308 */ /* 0x0004e40000000800 */
[----:B------:R-:W-:-:S03]  /*c510*/  FADD.FTZ R0, R86, R0 ;  /* 0x0000000056007221 */ /* 0x000fc60000010000 */
[----:B------:R-:W-:Y:S01]  /*c520*/  HMMA.16816.F32 R20, R8, R22, R64 ;  /* 0x000000160814723c */ /* 0x000fe20000001840 */
[----:B------:R-:W-:-:S04]  /*c530*/  FADD.FTZ R0, R85, R0 ;  /* 0x0000000055007221 */ /* 0x000fc80000010000 */
[----:B------:R-:W-:-:S04]  /*c540*/  FADD.FTZ R0, R84, R0 ;  /* 0x0000000054007221 */ /* 0x000fc80000010000 */
[----:B------:R-:W-:Y:S02]  /*c550*/  FADD.FTZ R0, R76, R0 ;  /* 0x000000004c007221 */ /* 0x000fe40000010000 */
[----:B--2---:R-:W-:Y:S02]  /*c560*/  FFMA.FTZ R12, R170, c[0x0][0x23c], -R2 ;  /* 0x00008f00aa0c7a23 */ /* 0x004fe40000010802 */
[----:B------:R-:W-:Y:S02]  /*c570*/  FADD.FTZ R2, R136, R4 ;  /* 0x0000000488027221 */ /* 0x000fe40000010000 */
[----:B------:R-:W-:Y:S01]  /*c580*/  FFMA.FTZ R4, R169, c[0x0][0x23c], -R5 ;  /* 0x00008f00a9047a23 */ /* 0x000fe20000010805 */
[----:B------:R-:W2:Y:S01]  /*c590*/  MUFU.EX2 R14, R12 ;  /* 0x0000000c000e7308 */ /* 0x000ea20000000800 */
[----:B------:R-:W-:Y:S02]  /*c5a0*/  FADD.FTZ R2, R133, R2 ;  /* 0x0000000285027221 */ /* 0x000fe40000010000 */
[----:B-----5:R-:W-:-:S02]  /*c5b0*/  FADD.FTZ R0, R32, R0 ;  /* 0x0000000020007221 */ /* 0x020fc40000010000 */
[----:B------:R-:W-:Y:S02]  /*c5c0*/  FADD.FTZ R2, R132, R2 ;  /* 0x0000000284027221 */ /* 0x000fe40000010000 */
[----:B----4-:R-:W-:Y:S01]  /*c5d0*/  FADD.FTZ R0, R28, R0 ;  /* 0x000000001c007221 */ /* 0x010fe20000010000 */
[----:B------:R4:W-:Y:S01]  /*c5e0*/  MUFU.EX2 R13, R4 ;  /* 0x00000004000d7308 */ /* 0x0009e20000000800 */
[----:B------:R-:W-:Y:S02]  /*c5f0*/  FADD.FTZ R2, R131, R2 ;  /* 0x0000000283027221 */ /* 0x000fe40000010000 */
[----:B---3--:R-:W-:Y:S02]  /*c600*/  FADD.FTZ R0, R15, R0 ;  /* 0x000000000f007221 */ /* 0x008fe40000010000 */
[----:B------:R-:W-:Y:S01]  /*c610*/  FADD.FTZ R2, R126, R2 ;  /* 0x000000027e027221 */ /* 0x000fe20000010000 */
[----:B--2---:R-:W-:-:S03]  /*c620*/  F2FP.PACK_AB R167, R14, R15 ;  /* 0x0000000f0ea7723e */ /* 0x004fc600000000ff */
[----:B------:R-:W-:-:S04]  /*c630*/  FADD.FTZ R2, R125, R2 ;  /* 0x000000027d027221 */ /* 0x000fc80000010000 */
[----:B------:R-:W-:Y:S02]  /*c640*/  FADD.FTZ R2, R124, R2 ;  /* 0x000000027c027221 */ /* 0x000fe40000010000 */
[----:B----4-:R-:W-:Y:S01]  /*c650*/  FFMA.FTZ R4, R165, c[0x0][0x23c], -R5 ;  /* 0x00008f00a5047a23 */ /* 0x010fe20000010805 */
[----:B------:R-:W-:Y:S01]  /*c660*/  F2FP.PACK_AB R165, R28, R32 ;  /* 0x000000201ca5723e */ /* 0x000fe200000000ff */
[----:B------:R-:W-:Y:S02]  /*c670*/  FADD.FTZ R2, R123, R2 ;  /* 0x000000027b027221 */ /* 0x000fe40000010000 */
[----:B------:R2:W3:Y:S02]  /*c680*/  MUFU.EX2 R12, R4 ;  /* 0x00000004000c7308 */ /* 0x0004e40000000800 */
[----:B------:R-:W-:-:S04]  /*c690*/  FADD.FTZ R2, R117, R2 ;  /* 0x0000000275027221 */ /* 0x000fc80000010000 */
[----:B------:R-:W-:-:S04]  /*c6a0*/  FADD.FTZ R2, R118, R2 ;  /* 0x0000000276027221 */ /* 0x000fc80000010000 */
[----:B------:R-:W-:-:S04]  /*c6b0*/  FADD.FTZ R2, R116, R2 ;  /* 0x0000000274027221 */ /* 0x000fc80000010000 */
[----:B------:R-:W-:Y:S02]  /*c6c0*/  FADD.FTZ R2, R115, R2 ;  /* 0x0000000273027221 */ /* 0x000fe40000010000 */
[--C-:B--2---:R-:W-:Y:S01]  /*c6d0*/  FFMA.FTZ R4, R161, c[0x0][0x23c], -R5.reuse ;  /* 0x00008f00a1047a23 */ /* 0x104fe20000010805 */
[----:B---3--:R-:W-:Y:S01]  /*c6e0*/  F2FP.PACK_AB R164, R12, R13 ;  /* 0x0000000d0ca4723e */ /* 0x008fe200000000ff */
[----:B------:R-:W-:Y:S01]  /*c6f0*/  FADD.FTZ R2, R110, R2 ;  /* 0x000000026e027221 */ /* 0x000fe20000010000 */
[C---:B-1----:R-:W-:Y:S01]  /*c700*/  HMMA.16816.F32 R160, R8.reuse, R24, R80 ;  /* 0x0000001808a0723c */ /* 0x042fe20000001850 */
[----:B------:R-:W-:Y:S02]  /*c710*/  FFMA.FTZ R5, R159, c[0x0][0x23c], -R5 ;  /* 0x00008f009f057a23 */ /* 0x000fe40000010805 */
[----:B------:R-:W-:Y:S01]  /*c720*/  FADD.FTZ R2, R109, R2 ;  /* 0x000000026d027221 */ /* 0x000fe20000010000 */
[----:B------:R-:W-:Y:S01]  /*c730*/  MUFU.EX2 R4, R4 ;  /* 0x0000000400047308 */ /* 0x000fe20000000800 */
[----:B------:R-:W1:Y:S02]  /*c740*/  LDSM.16.MT88.4 R156, [R224+0x11800] ;  /* 0x01180000e09c783b */ /* 0x000e640000004200 */
[----:B------:R-:W-:Y:S01]  /*c750*/  FADD.FTZ R2, R108, R2 ;  /* 0x000000026c027221 */ /* 0x000fe20000010000 */
[----:B------:R-:W-:Y:S01]  /*c760*/  HMMA.16816.F32 R24, R8, R26, R68 ;  /* 0x0000001a0818723c */ /* 0x000fe20000001844 */
[----:B------:R-:W2:Y:S02]  /*c770*/  LDSM.16.MT88.4 R8, [R225+0x11800] ;  /* 0x01180000e108783b */ /* 0x000ea40000004200 */
[----:B------:R-:W-:Y:S01]  /*c780*/  FADD.FTZ R2, R107, R2 ;  /* 0x000000026b027221 */ /* 0x000fe20000010000 */
[----:B------:R-:W3:Y:S03]  /*c790*/  MUFU.EX2 R5, R5 ;  /* 0x0000000500057308 */ /* 0x000ee60000000800 */
[----:B------:R-:W-:-:S04]  /*c7a0*/  FADD.FTZ R2, R102, R2 ;  /* 0x0000000266027221 */ /* 0x000fc80000010000 */
[----:B------:R-:W-:-:S04]  /*c7b0*/  FADD.FTZ R2, R101, R2 ;  /* 0x0000000265027221 */ /* 0x000fc80000010000 */
[----:B------:R-:W-:-:S04]  /*c7c0*/  FADD.FTZ R2, R100, R2 ;  /* 0x0000000264027221 */ /* 0x000fc80000010000 */
[----:B------:R-:W-:Y:S01]  /*c7d0*/  FADD.FTZ R2, R95, R2 ;  /* 0x000000025f027221 */ /* 0x000fe20000010000 */
[----:B---3--:R-:W-:-:S03]  /*c7e0*/  F2FP.PACK_AB R166, R5, R4 ;  /* 0x0000000405a6723e */ /* 0x008fc600000000ff */
[----:B------:R-:W-:-:S04]  /*c7f0*/  FADD.FTZ R2, R90, R2 ;  /* 0x000000025a027221 */ /* 0x000fc80000010000 */
[----:B------:R-:W-:Y:S01]  /*c800*/  FADD.FTZ R2, R89, R2 ;  /* 0x0000000259027221 */ /* 0x000fe20000010000 */
[----:B------:R-:W-:Y:S03]  /*c810*/  HMMA.16816.F32 R136, R164, R140, R48 ;  /* 0x0000008ca488723c */ /* 0x000fe60000001830 */
[----:B------:R-:W-:-:S04]  /*c820*/  FADD.FTZ R2, R88, R2 ;  /* 0x0000000258027221 */ /* 0x000fc80000010000 */
[----:B------:R-:W-:Y:S01]  /*c830*/  FADD.FTZ R2, R87, R2 ;  /* 0x0000000257027221 */ /* 0x000fe20000010000 */
[----:B------:R-:W-:Y:S03]  /*c840*/  HMMA.16816.F32 R144, R164, R148, R56 ;  /* 0x00000094a490723c */ /* 0x000fe60000001838 */
[----:B------:R-:W-:-:S04]  /*c850*/  FADD.FTZ R2, R72, R2 ;  /* 0x0000000248027221 */ /* 0x000fc80000010000 */
[----:B------:R-:W-:Y:S01]  /*c860*/  FADD.FTZ R2, R39, R2 ;  /* 0x0000000227027221 */ /* 0x000fe20000010000 */
[----:B-1----:R-:W-:Y:S03]  /*c870*/  HMMA.16816.F32 R152, R164, R156, R44 ;  /* 0x0000009ca498723c */ /* 0x002fe6000000182c */
[----:B------:R-:W-:-:S04]  /*c880*/  FADD.FTZ R2, R38, R2 ;  /* 0x0000000226027221 */ /* 0x000fc80000010000 */
[----:B------:R-:W-:Y:S01]  /*c890*/  FADD.FTZ R2, R37, R2 ;  /* 0x0000000225027221 */ /* 0x000fe20000010000 */
[----:B------:R-:W-:Y:S03]  /*c8a0*/  HMMA.16816.F32 R140, R164, R142, R40 ;  /* 0x0000008ea48c723c */ /* 0x000fe60000001828 */
[----:B------:R-:W-:-:S04]  /*c8b0*/  FADD.FTZ R2, R13, R2 ;  /* 0x000000020d027221 */ /* 0x000fc80000010000 */
[----:B------:R-:W-:Y:S01]  /*c8c0*/  FADD.FTZ R2, R12, R2 ;  /* 0x000000020c027221 */ /* 0x000fe20000010000 */
[C---:B------:R-:W-:Y:S03]  /*c8d0*/  HMMA.16816.F32 R148, R164.reuse, R150, R52 ;  /* 0x00000096a494723c */ /* 0x040fe60000001834 */
[----:B------:R-:W-:Y:S02]  /*c8e0*/  FADD.FTZ R2, R4, R2 ;  /* 0x0000000204027221 */ /* 0x000fe40000010000 */
[----:B------:R-:W-:Y:S02]  /*c8f0*/  FADD.FTZ R4, R14, R0 ;  /* 0x000000000e047221 */ /* 0x000fe40000010000 */
[----:B------:R-:W-:Y:S01]  /*c900*/  FADD.FTZ R0, R5, R2 ;  /* 0x0000000205007221 */ /* 0x000fe20000010000 */
[C---:B------:R-:W-:Y:S02]  /*c910*/  HMMA.16816.F32 R156, R164.reuse, R158, R20 ;  /* 0x0000009ea49c723c */ /* 0x040fe40000001814 */
[----:B------:R1:W-:Y:S04]  /*c920*/  STL [R1+0x8], R4 ;  /* 0x0000080401007387 */ /* 0x0003e80000100800 */
[----:B------:R1:W-:Y:S02]  /*c930*/  STL [R1+0x4], R0 ;  /* 0x0000040001007387 */ /* 0x0003e40000100800 */
[C---:B--2---:R-:W-:Y:S08]  /*c940*/  HMMA.16816.F32 R160, R164.reuse, R8, R160 ;  /* 0x00000008a4a0723c */ /* 0x044ff000000018a0 */
        /* <DEDUP_REMOVED lines=8> */
[----:B-1----:R-:W1:Y:S01]  /*c9d0*/  I2F.RP R0, UR8 ;  /* 0x0000000800007d06 */ /* 0x002e620008209400 */
        /* <DEDUP_REMOVED lines=17> */
[----:B--2---:R-:W-:-:S05]  /*caf0*/  UIMAD.WIDE.U32 UR26, UR27, UR6, URZ ;  /* 0x000000061b1a72a5 */ /* 0x004fca000f8e003f */
        /* <DEDUP_REMOVED lines=9> */
[----:B------:R-:W-:Y:S02]  /*cb90*/  ULOP3.LUT UR12, UR12, UR5, URZ, 0x3c, !UPT ;  /* 0x000000050c0c7292 */ /* 0x000fe4000f8e3c3f */
[----:B------:R-:W-:-:S03]  /*cba0*/  ULOP3.LUT UR4, UR4, UR5, URZ, 0x3c, !UPT ;  /* 0x0000000504047292 */ /* 0x000fc6000f8e3c3f */
[----:B------:R-:W-:Y:S02]  /*cbb0*/  @!UP2 UIADD3 UR9, UR9, -UR8, URZ ;  /* 0x800000080909a290 */ /* 0x000fe4000fffe03f */
[----:B------:R-:W-:Y:S02]  /*cbc0*/  @!UP1 UIADD3 UR6, UR6, -UR8, URZ ;  /* 0x8000000806069290 */ /* 0x000fe4000fffe03f */
[----:B------:R-:W-:Y:S02]  /*cbd0*/  UISETP.GE.U32.AND UP4, UPT, UR9, UR8, UPT ;  /* 0x000000080900728c */ /* 0x000fe4000bf86070 */
[----:B------:R-:W-:Y:S02]  /*cbe0*/  UISETP.GE.U32.AND UP3, UPT, UR6, UR8, UPT ;  /* 0x000000080600728c */ /* 0x000fe4000bf66070 */
[----:B------:R-:W-:Y:S02]  /*cbf0*/  @!UP1 UIADD3 UR13, UR13, 0x1, URZ ;  /* 0x000000010d0d9890 */ /* 0x000fe4000fffe03f */
[----:B------:R-:W-:-:S02]  /*cc00*/  UISETP.GE.AND UP1, UPT, UR12, URZ, UPT ;  /* 0x0000003f0c00728c */ /* 0x000fc4000bf26270 */
[----:B------:R-:W-:Y:S02]  /*cc10*/  UISETP.GE.AND UP0, UPT, UR4, URZ, UPT ;  /* 0x0000003f0400728c */ /* 0x000fe4000bf06270 */
[----:B------:R-:W-:Y:S02]  /*cc20*/  @!UP2 UIADD3 UR25, UR25, 0x1, URZ ;  /* 0x000000011919a890 */ /* 0x000fe4000fffe03f */
[----:B------:R-:W-:Y:S02]  /*cc30*/  UISETP.NE.AND UP2, UPT, URZ, UR5, UPT ;  /* 0x000000053f00728c */ /* 0x000fe4000bf45270 */
[----:B------:R-:W-:Y:S02]  /*cc40*/  @UP4 UIADD3 UR25, UR25, 0x1, URZ ;  /* 0x0000000119194890 */ /* 0x000fe4000fffe03f */
[----:B------:R-:W-:Y:S02]  /*cc50*/  @UP3 UIADD3 UR13, UR13, 0x1, URZ ;  /* 0x000000010d0d3890 */ /* 0x000fe4000fffe03f */
[----:B------:R-:W-:-:S02]  /*cc60*/  ULOP3.LUT UR4, URZ, UR5, URZ, 0x33, !UPT ;  /* 0x000000053f047292 */ /* 0x000fc4000f8e333f */
[----:B------:R-:W-:Y:S02]  /*cc70*/  @!UP1 UIADD3 UR25, -UR25, URZ, URZ ;  /* 0x0000003f19199290 */ /* 0x000fe4000fffe13f */
[----:B------:R-:W-:Y:S02]  /*cc80*/  @!UP0 UIADD3 UR13, -UR13, URZ, URZ ;  /* 0x0000003f0d0d8290 */ /* 0x000fe4000fffe13f */
        /* <DEDUP_REMOVED lines=29> */
.L_x_1631:
[----:B------:R-:W-:-:S04]  /*ce60*/  ULEA UR4, -UR10, URZ, 0x8 ;  /* 0x0000003f0a047291 */ /* 0x000fc8000f8e413f */
[----:B------:R-:W-:Y:S02]  /*ce70*/  USHF.R.S32.HI UR5, URZ, 0x1f, UR4 ;  /* 0x0000001f3f057899 */ /* 0x000fe40008011404 */
[----:B-1----:R-:W-:-:S04]  /*ce80*/  MOV R0, UR4 ;  /* 0x0000000400007c02 */ /* 0x002fc80008000f00 */
[----:B------:R-:W-:Y:S02]  /*ce90*/  MOV R2, UR5 ;  /* 0x0000000500027c02 */ /* 0x000fe40008000f00 */
.L_x_1632:
[----:B------:R-:W2:Y:S01]  /*cea0*/  LDL.LU R55, [R1] ;  /* 0x0000000001377983 */ /* 0x000ea20000300800 */
        /* <DEDUP_REMOVED lines=9> */
[----:B------:R-:W-:-:S02]  /*cf40*/  IMAD.U32 R29, RZ, RZ, UR10 ;  /* 0x0000000aff1d7e24 */ /* 0x000fc4000f8e00ff */
[----:B------:R-:W-:Y:S02]  /*cf50*/  IMAD.U32 R24, RZ, RZ, UR10 ;  /* 0x0000000aff187e24 */ /* 0x000fe4000f8e00ff */
[----:B------:R-:W-:Y:S01]  /*cf60*/  @!P0 IMAD.MOV.U32 R5, RZ, RZ, c[0x0][0x1a4] ;  /* 0x00006900ff058624 */ /* 0x000fe200078e00ff */
[-C--:B------:R-:W-:Y:S01]  /*cf70*/  @!P0 LEA R53, P1, R4, R98.reuse, 0x5 ;  /* 0x0000006204358211 */ /* 0x080fe200078228ff */
[----:B------:R-:W-:Y:S01]  /*cf80*/  @!P0 IMAD.MOV.U32 R50, RZ, RZ, c[0x0][0x1a4] ;  /* 0x00006900ff328624 */ /* 0x000fe200078e00ff */
[-C--:B------:R-:W-:Y:S01]  /*cf90*/  @!P0 MOV R16, R98.reuse ;  /* 0x0000006200108202 */ /* 0x080fe20000000f00 */
[----:B------:R-:W-:Y:S01]  /*cfa0*/  @!P0 IMAD.MOV.U32 R22, RZ, RZ, R98 ;  /* 0x000000ffff168224 */ /* 0x000fe200078e0062 */
[----:B------:R-:W-:Y:S01]  /*cfb0*/  @!P0 LEA.HI.X R54, R8, R97, R5, 0x5, P1 ;  /* 0x0000006108368211 */ /* 0x000fe200008f2c05 */
[----:B------:R-:W-:Y:S01]  /*cfc0*/  IMAD.U32 R5, RZ, RZ, UR10 ;  /* 0x0000000aff057e24 */ /* 0x000fe2000f8e00ff */
[----:B------:R-:W-:Y:S01]  /*cfd0*/  @!P0 LEA R51, P1, R4, R98, 0x6 ;  /* 0x0000006204338211 */ /* 0x000fe200078230ff */
[----:B------:R-:W-:Y:S01]  /*cfe0*/  @!P0 IMAD.MOV.U32 R4, RZ, RZ, c[0x0][0x1a4] ;  /* 0x00006900ff048624 */ /* 0x000fe200078e00ff */
[----:B------:R-:W-:Y:S01]  /*cff0*/  @P0 STS.128 [R244+0xa000], RZ ;  /* 0x00a000fff4000388 */ /* 0x000fe20000000c00 */
[----:B------:R-:W-:-:S02]  /*d000*/  @!P0 IMAD.MOV.U32 R23, RZ, RZ, R97 ;  /* 0x000000ffff178224 */ /* 0x000fc400078e0061 */
[----:B------:R-:W-:Y:S01]  /*d010*/  @!P0 IMAD.MOV.U32 R17, RZ, RZ, R97 ;  /* 0x000000ffff118224 */ /* 0x000fe200078e0061 */
[----:B------:R-:W-:Y:S01]  /*d020*/  @!P0 LEA.HI.X R52, R5, R97, R4, 0x6, P1 ;  /* 0x0000006105348211 */ /* 0x000fe200008f3404 */
[----:B------:R-:W-:Y:S02]  /*d030*/  IMAD.U32 R4, RZ, RZ, UR10 ;  /* 0x0000000aff047e24 */ /* 0x000fe4000f8e00ff */
[----:B------:R-:W-:-:S03]  /*d040*/  @!P0 IMAD.WIDE.U32 R22, R8, 0x50, R22 ;  /* 0x0000005008168825 */ /* 0x000fc600078e0016 */
[----:B------:R-:W-:Y:S01]  /*d050*/  @!P0 LEA R33, P1, R4, R98, 0x7 ;  /* 0x0000006204218211 */ /* 0x000fe200078238ff */
[----:B------:R-:W-:-:S03]  /*d060*/  @!P0 IMAD.WIDE.U32 R16, R9, 0x90, R16 ;  /* 0x0000009009108825 */ /* 0x000fc600078e0010 */
[----:B------:R-:W-:Y:S01]  /*d070*/  @!P0 LEA.HI.X R50, R8, R97, R50, 0x7, P1 ;  /* 0x0000006108328211 */ /* 0x000fe200008f3c32 */
[--C-:B------:R-:W-:Y:S01]  /*d080*/  @!P0 IMAD.MOV.U32 R20, RZ, RZ, R98.reuse ;  /* 0x000000ffff148224 */ /* 0x100fe200078e0062 */
[--C-:B------:R-:W-:Y:S01]  /*d090*/  @!P0 IADD3 R28, P2, P1, R0, UR24, R98.reuse ;  /* 0x00000018001c8c10 */ /* 0x100fe2000f95e062 */
[--C-:B------:R-:W-:Y:S02]  /*d0a0*/  @!P0 IMAD.MOV.U32 R21, RZ, RZ, R97.reuse ;  /* 0x000000ffff158224 */ /* 0x100fe400078e0061 */
[--C-:B------:R-:W-:Y:S01]  /*d0b0*/  @!P0 IMAD.MOV.U32 R18, RZ, RZ, R98.reuse ;  /* 0x000000ffff128224 */ /* 0x100fe200078e0062 */
[--C-:B------:R-:W-:Y:S01]  /*d0c0*/  @!P0 IADD3.X R32, R2, UR14, R97.reuse, P2, P1 ;  /* 0x0000000e02208c10 */ /* 0x100fe200097e2461 */
[--C-:B------:R-:W-:Y:S01]  /*d0d0*/  @!P0 IMAD.MOV.U32 R19, RZ, RZ, R97.reuse ;  /* 0x000000ffff138224 */ /* 0x100fe200078e0061 */
[C---:B------:R-:W-:Y:S01]  /*d0e0*/  @!P0 LEA R34, P2, R28.reuse, c[0x0][0x170], 0x1 ;  /* 0x00005c001c228a11 */ /* 0x040fe200078408ff */
[----:B------:R-:W-:Y:S02]  /*d0f0*/  @!P0 IMAD.MOV.U32 R14, RZ, RZ, R98 ;  /* 0x000000ffff0e8224 */ /* 0x000fe400078e0062 */
[----:B------:R-:W-:Y:S01]  /*d100*/  @!P0 IMAD.MOV.U32 R15, RZ, RZ, R97 ;  /* 0x000000ffff0f8224 */ /* 0x000fe200078e0061 */
[----:B------:R-:W-:Y:S01]  /*d110*/  @!P0 LEA.HI.X R35, R28, c[0x0][0x174], R32, 0x1, P2 ;  /* 0x00005d001c238a11 */ /* 0x000fe200010f0c20 */
[----:B------:R-:W-:-:S02]  /*d120*/  @!P0 IMAD.MOV.U32 R12, RZ, RZ, R98 ;  /* 0x000000ffff0c8224 */ /* 0x000fc400078e0062 */
[--C-:B------:R-:W-:Y:S02]  /*d130*/  @!P0 IMAD.MOV.U32 R13, RZ, RZ, R97.reuse ;  /* 0x000000ffff0d8224 */ /* 0x100fe400078e0061 */
[--C-:B------:R-:W-:Y:S02]  /*d140*/  @!P0 IMAD.MOV.U32 R10, RZ, RZ, R98.reuse ;  /* 0x000000ffff0a8224 */ /* 0x100fe400078e0062 */
[--C-:B------:R-:W-:Y:S02]  /*d150*/  @!P0 IMAD.MOV.U32 R11, RZ, RZ, R97.reuse ;  /* 0x000000ffff0b8224 */ /* 0x100fe400078e0061 */
[----:B------:R-:W-:Y:S02]  /*d160*/  @!P0 IMAD.MOV.U32 R8, RZ, RZ, R98 ;  /* 0x000000ffff088224 */ /* 0x000fe400078e0062 */
[----:B------:R-:W-:Y:S02]  /*d170*/  @!P0 IMAD.MOV.U32 R9, RZ, RZ, R97 ;  /* 0x000000ffff098224 */ /* 0x000fe400078e0061 */
[----:B------:R-:W-:-:S04]  /*d180*/  @!P0 IMAD.WIDE.U32 R20, R5, 0x60, R20 ;  /* 0x0000006005148825 */ /* 0x000fc800078e0014 */
[----:B------:R-:W-:Y:S01]  /*d190*/  @!P0 IMAD.WIDE.U32 R18, R5, 0x70, R18 ;  /* 0x0000007005128825 */ /* 0x000fe200078e0012 */
[----:B------:R-:W-:-:S03]  /*d1a0*/  @!P0 IADD3 R20, P3, R0, R20, RZ ;  /* 0x0000001400148210 */ /* 0x000fc60007f7e0ff */
        /* <DEDUP_REMOVED lines=11> */
[----:B------:R-:W-:Y:S01]  /*d260*/  @!P0 IMAD.WIDE.U32 R26, R29, 0xf0, R26 ;  /* 0x000000f01d1a8825 */ /* 0x000fe200078e001a */
[----:B------:R-:W-:-:S03]  /*d270*/  @!P0 MOV R29, c[0x0][0x1a4] ;  /* 0x00006900001d8a02 */ /* 0x000fc60000000f00 */
[----:B------:R-:W-:-:S04]  /*d280*/  @!P0 IMAD.WIDE.U32 R24, R24, 0x30, R96 ;  /* 0x0000003018188825 */ /* 0x000fc800078e0060 */
[----:B------:R-:W-:Y:S01]  /*d290*/  @!P0 IMAD R29, R29, 0x30, RZ ;  /* 0x000000301d1d8824 */ /* 0x000fe200078e02ff */
[----:B------:R-:W-:Y:S01]  /*d2a0*/  @!P0 IADD3 R37, P1, R0, R24, RZ ;  /* 0x0000001800258210 */ /* 0x000fe20007f3e0ff */
[----:B------:R-:W-:Y:S02]  /*d2b0*/  @!P0 IMAD.MOV.U32 R38, RZ, RZ, c[0x0][0x1a4] ;  /* 0x00006900ff268624 */ /* 0x000fe400078e00ff */
[----:B------:R-:W-:Y:S01]  /*d2c0*/  @!P0 IMAD.MOV.U32 R30, RZ, RZ, R61 ;  /* 0x000000ffff1e8224 */ /* 0x000fe200078e003d */
[----:B------:R-:W-:Y:S01]  /*d2d0*/  @!P0 IADD3.X R49, R2, R25, R29, P1, !PT ;  /* 0x0000001902318210 */ /* 0x000fe20000ffe41d */
[----:B------:R-:W-:Y:S01]  /*d2e0*/  @!P0 IMAD R24, R38, 0x50, RZ ;  /* 0x0000005026188824 */ /* 0x000fe200078e02ff */
[----:B------:R-:W-:Y:S01]  /*d2f0*/  @!P0 IADD3 R25, P1, R0, R22, RZ ;  /* 0x0000001600198210 */ /* 0x000fe20007f3e0ff */
[----:B------:R-:W-:Y:S02]  /*d300*/  @!P0 IMAD.MOV.U32 R31, RZ, RZ, R62 ;  /* 0x000000ffff1f8224 */ /* 0x000fe400078e003e */
[----:B------:R-:W-:Y:S01]  /*d310*/  @!P0 IMAD.MOV.U32 R28, RZ, RZ, c[0x0][0x1a4] ;  /* 0x00006900ff1c8624 */ /* 0x000fe200078e00ff */
[----:B------:R-:W-:Y:S01]  /*d320*/  @!P0 IADD3.X R47, R2, R23, R24, P1, !PT ;  /* 0x00000017022f8210 */ /* 0x000fe20000ffe418 */
[----:B------:R-:W-:Y:S01]  /*d330*/  @!P0 IMAD.MOV.U32 R29, RZ, RZ, c[0x0][0x1a4] ;  /* 0x00006900ff1d8624 */ /* 0x000fe200078e00ff */
[----:B------:R-:W-:Y:S01]  /*d340*/  @!PT LDS RZ, [RZ] ;  /* 0x00000000fffff984 */ /* 0x000fe20000000800 */
[----:B------:R-:W-:Y:S01]  /*d350*/  @!PT LDS RZ, [RZ] ;  /* 0x00000000fffff984 */ /* 0x000fe20000000800 */
[----:B------:R-:W-:Y:S01]  /*d360*/  @!PT LDS RZ, [RZ] ;  /* 0x00000000fffff984 */ /* 0x000fe20000000800 */
[----:B------:R1:W-:Y:S01]  /*d370*/  @!P0 LDGSTS.E.BYPASS.LTC128B.128 [R244+0xa000], [R30.64] ;  /* 0x0a0000001ef48fae */ /* 0x0003e2000b901d54 */
[----:B------:R-:W-:Y:S01]  /*d380*/  @!P0 IMAD R24, R28, 0x70, RZ ;  /* 0x000000701c188824 */ /* 0x000fe200078e02ff */
[----:B------:R-:W-:Y:S01]  /*d390*/  @!P0 IADD3 R41, P1, R0, R16, RZ ;  /* 0x0000001000298210 */ /* 0x000fe20007f3e0ff */
[----:B------:R-:W-:Y:S01]  /*d3a0*/  @!P0 IMAD R23, R29, 0x90, RZ ;  /* 0x000000901d178824 */ /* 0x000fe200078e02ff */
[----:B------:R-:W-:Y:S01]  /*d3b0*/  @P0 STS.128 [R244+0xa800], RZ ;  /* 0x00a800fff4000388 */ /* 0x000fe20000000c00 */
[----:B------:R-:W-:Y:S01]  /*d3c0*/  @!P0 IMAD.MOV.U32 R22, RZ, RZ, c[0x0][0x1a4] ;  /* 0x00006900ff168624 */ /* 0x000fe200078e00ff */
[C---:B------:R-:W-:Y:S01]  /*d3d0*/  @!P0 IADD3.X R48, R2.reuse, R19, R24, P2, !PT ;  /* 0x0000001302308210 */ /* 0x040fe200017fe418 */
[----:B------:R-:W-:Y:S01]  /*d3e0*/  @!P0 IMAD.MOV.U32 R18, RZ, RZ, c[0x0][0x1a4] ;  /* 0x00006900ff128624 */ /* 0x000fe200078e00ff */
[----:B------:R-:W-:Y:S01]  /*d3f0*/  @!P0 IADD3.X R19, R2, R17, R23, P1, !PT ;  /* 0x0000001102138210 */ /* 0x000fe20000ffe417 */
        /* <DEDUP_REMOVED lines=9> */
[C---:B------:R-:W-:Y:S01]  /*d490*/  @!P0 IADD3 R13, P3, R0.reuse, R10, RZ ;  /* 0x0000000a000d8210 */ /* 0x040fe20007f7e0ff */
[----:B------:R-:W-:Y:S01]  /*d4a0*/  @!PT LDS RZ, [RZ] ;  /* 0x00000000fffff984 */ /* 0x000fe20000000800 */
[----:B------:R-:W-:Y:S01]  /*d4b0*/  @!PT LDS RZ, [RZ] ;  /* 0x00000000fffff984 */ /* 0x000fe20000000800 */
[----:B------:R-:W-:Y:S01]  /*d4c0*/  @!PT LDS RZ, [RZ] ;  /* 0x00000000fffff984 */ /* 0x000fe20000000800 */
[----:B------:R3:W-:Y:S01]  /*d4d0*/  @!P0 LDGSTS.E.BYPASS.LTC128B.128 [R244+0xa800], [R34.64] ;  /* 0x0a80000022f48fae */ /* 0x0007e2000b901d54 */
[----:B------:R-:W-:-:S02]  /*d4e0*/  @!P0 IADD3 R39, P1, R0, R4, RZ ;  /* 0x0000000400278210 */ /* 0x000fc40007f3e0ff */
[----:B------:R-:W-:Y:S01]  /*d4f0*/  @!P0 IADD3.X R46, R2, R14, R11, P3, !PT ;  /* 0x0000000e022e8210 */ /* 0x000fe20001ffe40b */
[----:B------:R-:W-:Y:S01]  /*d500*/  @P0 STS.128 [R244+0xb000], RZ ;  /* 0x00b000fff4000388 */ /* 0x000fe20000000c00 */
[----:B------:R-:W-:Y:S01]  /*d510*/  @!P0 IADD3 R4, P3, R0, R53, RZ ;  /* 0x0000003500048210 */ /* 0x000fe20007f7e0ff */
[----:B-1----:R-:W-:-:S03]  /*d520*/  @!P0 IMAD.MOV.U32 R30, RZ, RZ, c[0x0][0x1a4] ;  /* 0x00006900ff1e8624 */ /* 0x002fc600078e00ff */
[----:B------:R-:W-:Y:S01]  /*d530*/  @!P0 LEA R32, P4, R4, c[0x0][0x170], 0x1 ;  /* 0x00005c0004208a11 */ /* 0x000fe200078808ff */
[----:B------:R-:W-:Y:S02]  /*d540*/  @!P0 IMAD.X R10, R2, 0x1, R54, P3 ;  /* 0x00000001020a8824 */ /* 0x000fe400018e0636 */
[----:B------:R-:W-:-:S05]  /*d550*/  @!P0 IMAD R16, R30, 0xa0, RZ ;  /* 0x000000a01e108824 */ /* 0x000fca00078e02ff */
[----:B------:R-:W-:Y:S01]  /*d560*/  @!P0 IADD3.X R45, R2, R16, R15, P2, !PT ;  /* 0x00000010022d8210 */ /* 0x000fe200017fe40f */
[----:B------:R-:W-:Y:S01]  /*d570*/  @!P0 IMAD.MOV.U32 R16, RZ, RZ, c[0x0][0x1a4] ;  /* 0x00006900ff108624 */ /* 0x000fe200078e00ff */
[----:B------:R-:W-:Y:S01]  /*d580*/  @!P0 IADD3 R38, P2, R0, R8, RZ ;  /* 0x0000000800268210 */ /* 0x000fe20007f5e0ff */
[----:B------:R-:W-:Y:S02]  /*d590*/  @!P0 IMAD R15, R22, 0xd0, RZ ;  /* 0x000000d0160f8824 */ /* 0x000fe400078e02ff */
[----:B------:R-:W-:-:S03]  /*d5a0*/  @!P0 IMAD R8, R16, 0xe0, RZ ;  /* 0x000000e010088824 */ /* 0x000fc600078e02ff */
[C---:B------:R-:W-:Y:S01]  /*d5b0*/  @!P0 IADD3.X R44, R2.reuse, R9, R15, P2, !PT ;  /* 0x00000009022c8210 */ /* 0x040fe200017fe40f */
[----:B------:R-:W-:Y:S01]  /*d5c0*/  @!P0 IMAD.MOV.U32 R9, RZ, RZ, c[0x0][0x1a4] ;  /* 0x00006900ff098624 */ /* 0x000fe200078e00ff */
[----:B------:R-:W-:Y:S02]  /*d5d0*/  @!P0 IADD3.X R42, R2, R8, R5, P1, !PT ;  /* 0x00000008022a8210 */ /* 0x000fe40000ffe405 */
[C---:B------:R-:W-:Y:S01]  /*d5e0*/  @!P0 IADD3 R5, P2, R0.reuse, R51, RZ ;  /* 0x0000003300058210 */ /* 0x040fe20007f5e0ff */
[----:B------:R-:W-:Y:S01]  /*d5f0*/  @!P0 IMAD R9, R9, 0xf0, RZ ;  /* 0x000000f009098824 */ /* 0x000fe200078e02ff */
[----:B------:R-:W-:Y:S02]  /*d600*/  @!P0 IADD3 R8, P1, R0, R33, RZ ;  /* 0x0000002100088210 */ /* 0x000fe40007f3e0ff */
[----:B------:R-:W-:Y:S01]  /*d610*/  @!P0 LEA R30, P3, R5, c[0x0][0x170], 0x1 ;  /* 0x00005c00051e8a11 */ /* 0x000fe200078608ff */
[----:B------:R-:W-:Y:S01]  /*d620*/  @!P0 IMAD.X R11, R2, 0x1, R52, P2 ;  /* 0x00000001020b8824 */ /* 0x000fe200010e0634 */
[----:B------:R-:W-:Y:S01]  /*d630*/  @!P0 LEA R28, P2, R8, c[0x0][0x170], 0x1 ;  /* 0x00005c00081c8a11 */ /* 0x000fe200078408ff */
[----:B------:R-:W-:Y:S01]  /*d640*/  @!P0 IMAD.X R14, R2, 0x1, R50, P1 ;  /* 0x00000001020e8824 */ /* 0x000fe200008e0632 */
[----:B------:R-:W-:-:S02]  /*d650*/  @!P0 IADD3 R0, P1, R0, R26, RZ ;  /* 0x0000001a00008210 */ /* 0x000fc40007f3e0ff */
[----:B------:R-:W-:Y:S02]  /*d660*/  @!P0 LEA.HI.X R31, R5, c[0x0][0x174], R11, 0x1, P3 ;  /* 0x00005d00051f8a11 */ /* 0x000fe400018f0c0b */
[----:B------:R-:W-:Y:S02]  /*d670*/  @!P0 LEA R26, P3, R37, c[0x0][0x170], 0x1 ;  /* 0x00005c00251a8a11 */ /* 0x000fe400078608ff */
[----:B------:R-:W-:Y:S02]  /*d680*/  @!P0 IADD3.X R2, R2, R27, R9, P1, !PT ;  /* 0x0000001b02028210 */ /* 0x000fe40000ffe409 */
[----:B------:R-:W-:Y:S02]  /*d690*/  @!P0 LEA.HI.X R33, R4, c[0x0][0x174], R10, 0x1, P4 ;  /* 0x00005d0004218a11 */ /* 0x000fe400020f0c0a */
        /* <DEDUP_REMOVED lines=17> */
[----:B------:R-:W-:Y:S01]  /*d7b0*/  @P0 STS.128 [R244+0xc000], RZ ;  /* 0x00c000fff4000388 */ /* 0x000fe20000000c00 */
[----:B------:R-:W-:-:S02]  /*d7c0*/  @!P0 LEA.HI.X R21, R40, c[0x0][0x174], R48, 0x1, P4 ;  /* 0x00005d0028158a11 */ /* 0x000fc400020f0c30 */
[C---:B------:R-:W-:Y:S01]  /*d7d0*/  @!P0 LEA R14, P1, R12.reuse, c[0x0][0x170], 0x1 ;  /* 0x00005c000c0e8a11 */ /* 0x040fe200078208ff */
        /* <DEDUP_REMOVED lines=13> */
[----:B------:R-:W-:-:S02]  /*d8b0*/  @!P0 LEA R12, P4, R13, c[0x0][0x170], 0x1 ;  /* 0x00005c000d0c8a11 */ /* 0x000fc400078808ff */
        /* <DEDUP_REMOVED lines=12> */
[----:B------:R-:W-:Y:S01]  /*d980*/  @!P0 LEA.HI.X R5, R0, c[0x0][0x174], R2, 0x1, P1 ;  /* 0x00005d0000058a11 */ /* 0x000fe200008f0c02 */
[----:B------:R-:W-:Y:S01]  /*d990*/  @!PT LDS RZ, [RZ] ;  /* 0x00000000fffff984 */ /* 0x000fe20000000800 */
[----:B------:R-:W-:Y:S01]  /*d9a0*/  @!PT LDS RZ, [RZ] ;  /* 0x00000000fffff984 */ /* 0x000fe20000000800 */
[----:B------:R-:W-:Y:S01]  /*d9b0*/  @!PT LDS RZ, [RZ] ;  /* 0x00000000fffff984 */ /* 0x000fe20000000800 */
[----:B------:R5:W-:Y:S01]  /*d9c0*/  @!P0 LDGSTS.E.BYPASS.LTC128B.128 [R244+0xd800], [R20.64] ;  /* 0x0d80000014f48fae */ /* 0x000be2000b901d54 */
[----:B------:R-:W-:-:S03]  /*d9d0*/  IADD3 R0, R229, 0x800, RZ ;  /* 0x00000800e5007810 */ /* 0x000fc60007ffe0ff */
        /* <DEDUP_REMOVED lines=40> */
[----:B-----5:R-:W-:Y:S04]  /*dc60*/  LDSM.16.M88.4 R20, [R230] ;  /* 0x00000000e614783b */ /* 0x020fe80000000200 */
[----:B---3--:R-:W3:Y:S04]  /*dc70*/  LDSM.16.M88.4 R32, [R134+0x5800] ;  /* 0x005800008620783b */ /* 0x008ee80000000200 */
[----:B------:R-:W5:Y:S04]  /*dc80*/  LDSM.16.M88.4 R40, [R134+0x3800] ;  /* 0x003800008628783b */ /* 0x000f680000000200 */
[----:B-1----:R-:W1:Y:S04]  /*dc90*/  LDSM.16.M88.4 R12, [R134+0x2000] ;  /* 0x00200000860c783b */ /* 0x002e680000000200 */
[----:B--2---:R-:W-:Y:S04]  /*dca0*/  LDSM.16.M88.4 R16, [R55] ;  /* 0x000000003710783b */ /* 0x004fe80000000200 */
[----:B------:R-:W2:Y:S04]  /*dcb0*/  LDSM.16.M88.4 R52, [R134+0x4800] ;  /* 0x004800008634783b */ /* 0x000ea80000000200 */
[----:B------:R-:W1:Y:S04]  /*dcc0*/  LDSM.16.M88.4 R56, [R228+0x2000] ;  /* 0x00200000e438783b */ /* 0x000e680000000200 */
[----:B------:R-:W1:Y:S04]  /*dcd0*/  LDSM.16.M88.4 R24, [R134+0x3000] ;  /* 0x003000008618783b */ /* 0x000e680000000200 */
[----:B------:R-:W1:Y:S04]  /*dce0*/  LDSM.16.M88.4 R48, [R134+0x4000] ;  /* 0x004000008630783b */ /* 0x000e680000000200 */
[----:B------:R-:W1:Y:S04]  /*dcf0*/  LDSM.16.M88.4 R44, [R134+0x5000] ;  /* 0x00500000862c783b */ /* 0x000e680000000200 */
[----:B----4-:R-:W-:Y:S01]  /*dd00*/  LDSM.16.M88.4 R28, [R134+0x2800] ;  /* 0x00280000861c783b */ /* 0x010fe20000000200 */
[C---:B---3--:R-:W-:Y:S03]  /*dd10*/  HMMA.16816.F32 R168, R20.reuse, R32, RZ ;  /* 0x0000002014a8723c */ /* 0x048fe600000018ff */
[----:B------:R-:W-:Y:S04]  /*dd20*/  LDSM.16.M88.4 R64, [R229] ;  /* 0x00000000e540783b */ /* 0x000fe80000000200 */
[----:B------:R-:W-:Y:S01]  /*dd30*/  LDSM.16.M88.4 R68, [R228+0x3000] ;  /* 0x00300000e444783b */ /* 0x000fe20000000200 */
[C---:B------:R-:W-:Y:S03]  /*dd40*/  HMMA.16816.F32 R176, R20.reuse, R34, RZ ;  /* 0x0000002214b0723c */ /* 0x040fe600000018ff */
[----:B------:R-:W3:Y:S04]  /*dd50*/  LDSM.16.M88.4 R32, [R134+0x8800] ;  /* 0x008800008620783b */ /* 0x000ee80000000200 */
[----:B------:R-:W0:Y:S01]  /*dd60*/  LDGDEPBAR ;  /* 0x00000000000079af */ /* 0x000e220000000000 */
[C---:B-----5:R-:W-:Y:S08]  /*dd70*/  HMMA.16816.F32 R100, R20.reuse, R40, RZ ;  /* 0x000000281464723c */ /* 0x060ff000000018ff */
[C---:B------:R-:W-:Y:S01]  /*dd80*/  HMMA.16816.F32 R112, R20.reuse, R42, RZ ;  /* 0x0000002a1470723c */ /* 0x040fe200000018ff */
[----:B------:R-:W4:Y:S07]  /*dd90*/  LDSM.16.M88.4 R40, [R134+0x9000] ;  /* 0x009000008628783b */ /* 0x000f2e0000000200 */
[C---:B-1----:R-:W-:Y:S08]  /*dda0*/  HMMA.16816.F32 R8, R20.reuse, R12, RZ ;  /* 0x0000000c1408723c */ /* 0x042ff000000018ff */
[C---:B--2---:R-:W-:Y:S08]  /*ddb0*/  HMMA.16816.F32 R116, R20.reuse, R52, RZ ;  /* 0x000000341474723c */ /* 0x044ff000000018ff */
[C---:B------:R-:W-:Y:S01]  /*ddc0*/  HMMA.16816.F32 R108, R20.reuse, R54, RZ ;  /* 0x00000036146c723c */ /* 0x040fe200000018ff */
[----:B------:R-:W1:Y:S07]  /*ddd0*/  LDSM.16.M88.4 R52, [R134+0x7000] ;  /* 0x007000008634783b */ /* 0x000e6e0000000200 */
[----:B------:R-:W-:Y:S01]  /*dde0*/  HMMA.16816.F32 R76, R20, R14, RZ ;  /* 0x0000000e144c723c */ /* 0x000fe200000018ff */
[----:B------:R-:W2:Y:S07]  /*ddf0*/  LDSM.16.M88.4 R12, [R134+0x6000] ;  /* 0x00600000860c783b */ /* 0x000eae0000000200 */
[----:B------:R-:W-:Y:S01]  /*de00*/  HMMA.16816.F32 R88, R16, R56, R8 ;  /* 0x000000381058723c */ /* 0x000fe20000001808 */
[----:B------:R-:W5:Y:S07]  /*de10*/  LDSM.16.M88.4 R8, [R134+0x6800] ;  /* 0x006800008608783b */ /* 0x000f6e0000000200 */
[C---:B------:R-:W-:Y:S08]  /*de20*/  HMMA.16816.F32 R92, R20.reuse, R24, RZ ;  /* 0x00000018145c723c */ /* 0x040ff000000018ff */
[C---:B------:R-:W-:Y:S01]  /*de30*/  HMMA.16816.F32 R96, R20.reuse, R26, RZ ;  /* 0x0000001a1460723c */ /* 0x040fe200000018ff */
[----:B------:R-:W-:Y:S07]  /*de40*/  LDSM.16.M88.4 R24, [R134+0x9800] ;  /* 0x009800008618783b */ /* 0x000fee0000000200 */
[C---:B------:R-:W-:Y:S08]  /*de50*/  HMMA.16816.F32 R124, R20.reuse, R48, RZ ;  /* 0x00000030147c723c */ /* 0x040ff000000018ff */
[C---:B------:R-:W-:Y:S01]  /*de60*/  HMMA.16816.F32 R120, R20.reuse, R50, RZ ;  /* 0x000000321478723c */ /* 0x040fe200000018ff */
[----:B------:R-:W1:Y:S07]  /*de70*/  LDSM.16.M88.4 R48, [R134+0x7800] ;  /* 0x007800008630783b */ /* 0x000e6e0000000200 */
[C---:B------:R-:W-:Y:S08]  /*de80*/  HMMA.16816.F32 R104, R20.reuse, R44, RZ ;  /* 0x0000002c1468723c */ /* 0x040ff000000018ff */
[C---:B------:R-:W-:Y:S01]  /*de90*/  HMMA.16816.F32 R128, R20.reuse, R46, RZ ;  /* 0x0000002e1480723c */ /* 0x040fe200000018ff */
[----:B------:R-:W1:Y:S07]  /*dea0*/  LDSM.16.M88.4 R44, [R134+0x8000] ;  /* 0x00800000862c783b */ /* 0x000e6e0000000200 */
[C---:B---3--:R-:W-:Y:S08]  /*deb0*/  HMMA.16816.F32 R220, R20.reuse, R32, RZ ;  /* 0x0000002014dc723c */ /* 0x048ff000000018ff */
[C---:B------:R-:W-:Y:S08]  /*dec0*/  HMMA.16816.F32 R248, R20.reuse, R34, RZ ;  /* 0x0000002214f8723c */ /* 0x040ff000000018ff */
[C---:B----4-:R-:W-:Y:S08]  /*ded0*/  HMMA.16816.F32 R32, R20.reuse, R42, RZ ;  /* 0x0000002a1420723c */ /* 0x050ff000000018ff */
[C---:B------:R-:W-:Y:S08]  /*dee0*/  HMMA.16816.F32 R80, R20.reuse, R28, RZ ;  /* 0x0000001c1450723c */ /* 0x040ff000000018ff */
[C---:B------:R-:W-:Y:S01]  /*def0*/  HMMA.16816.F32 R84, R20.reuse, R30, RZ ;  /* 0x0000001e1454723c */ /* 0x040fe200000018ff */
[----:B------:R-:W3:Y:S07]  /*df00*/  LDSM.16.M88.4 R28, [R228+0x2800] ;  /* 0x00280000e41c783b */ /* 0x000eee0000000200 */
[----:B-1----:R-:W-:Y:S01]  /*df10*/  HMMA.16816.F32 R196, R20, R54, RZ ;  /* 0x0000003614c4723c */ /* 0x002fe200000018ff */
[----:B------:R-:W-:-:S02]  /*df20*/  IMAD.MOV.U32 R133, RZ, RZ, R33 ;  /* 0x000000ffff857224 */ /* 0x000fc400078e0021 */
[----:B------:R-:W-:-:S04]  /*df30*/  IMAD.MOV.U32 R245, RZ, RZ, R35 ;  /* 0x000000fffff57224 */ /* 0x000fc800078e0023 */
[----:B------:R-:W-:Y:S01]  /*df40*/  IMAD.MOV.U32 R55, RZ, RZ, R32 ;  /* 0x000000ffff377224 */ /* 0x000fe200078e0020 */
[----:B--2---:R-:W-:Y:S01]  /*df50*/  HMMA.16816.F32 R172, R20, R12, RZ ;  /* 0x0000000c14ac723c */ /* 0x004fe200000018ff */
[----:B------:R-:W-:-:S07]  /*df60*/  IMAD.MOV.U32 R54, RZ, RZ, R34 ;  /* 0x000000ffff367224 */ /* 0x000fce00078e0022 */
[C---:B------:R-:W-:Y:S01]  /*df70*/  HMMA.16816.F32 R184, R20.reuse, R14, RZ ;  /* 0x0000000e14b8723c */ /* 0x040fe200000018ff */
[----:B------:R-:W1:Y:S07]  /*df80*/  LDSM.16.M88.4 R12, [R232] ;  /* 0x00000000e80c783b */ /* 0x000e6e0000000200 */
[C---:B------:R-:W-:Y:S08]  /*df90*/  HMMA.16816.F32 R72, R20.reuse, R40, RZ ;  /* 0x000000281448723c */ /* 0x040ff000000018ff */
[C---:B-----5:R-:W-:Y:S08]  /*dfa0*/  HMMA.16816.F32 R180, R20.reuse, R8, RZ ;  /* 0x0000000814b4723c */ /* 0x060ff000000018ff */
[C---:B------:R-:W-:Y:S01]  /*dfb0*/  HMMA.16816.F32 R188, R20.reuse, R10, RZ ;  /* 0x0000000a14bc723c */ /* 0x040fe200000018ff */
[----:B------:R-:W-:Y:S07]  /*dfc0*/  LDSM.16.M88.4 R8, [R233] ;  /* 0x00000000e908783b */ /* 0x000fee0000000200 */
[----:B------:R-:W-:Y:S01]  /*dfd0*/  HMMA.16816.F32 R192, R20, R52, RZ ;  /* 0x0000003414c0723c */ /* 0x000fe200000018ff */
[----:B------:R-:W-:-:S02]  /*dfe0*/  IMAD.MOV.U32 R132, RZ, RZ, R73 ;  /* 0x000000ffff847224 */ /* 0x000fc400078e0049 */
[----:B------:R-:W-:Y:S02]  /*dff0*/  IMAD.MOV.U32 R38, RZ, RZ, R74 ;  /* 0x000000ffff267224 */ /* 0x000fe400078e004a */
[----:B------:R-:W-:Y:S02]  /*e000*/  IMAD.MOV.U32 R37, RZ, RZ, R75 ;  /* 0x000000ffff257224 */ /* 0x000fe400078e004b */
[----:B------:R-:W-:Y:S01]  /*e010*/  MOV R53, R72 ;  /* 0x0000004800357202 */ /* 0x000fe20000000f00 */
[C---:B------:R-:W-:Y:S01]  /*e020*/  HMMA.16816.F32 R200, R20.reuse, R48, RZ ;  /* 0x0000003014c8723c */ /* 0x040fe200000018ff */
[----:B------:R-:W-:Y:S07]  /*e030*/  LDSM.16.M88.4 R72, [R227] ;  /* 0x00000000e348783b */ /* 0x000fee0000000200 */
[C---:B------:R-:W-:Y:S01]  /*e040*/  HMMA.16816.F32 R208, R20.reuse, R50, RZ ;  /* 0x0000003214d0723c */ /* 0x040fe200000018ff */
[----:B------:R-:W-:Y:S07]  /*e050*/  LDSM.16.M88.4 R48, [R228+0x5000] ;  /* 0x00500000e430783b */ /* 0x000fee0000000200 */
[C---:B------:R-:W-:Y:S08]  /*e060*/  HMMA.16816.F32 R212, R20.reuse, R44, RZ ;  /* 0x0000002c14d4723c */ /* 0x040ff000000018ff */
[C---:B------:R-:W-:Y:S01]  /*e070*/  HMMA.16816.F32 R216, R20.reuse, R46, RZ ;  /* 0x0000002e14d8723c */ /* 0x040fe200000018ff */
[----:B------:R-:W2:Y:S07]  /*e080*/  LDSM.16.M88.4 R44, [R228+0x3800] ;  /* 0x00380000e42c783b */ /* 0x000eae0000000200 */
[C---:B------:R-:W-:Y:S08]  /*e090*/  HMMA.16816.F32 R32, R20.reuse, R24, RZ ;  /* 0x000000181420723c */ /* 0x040ff000000018ff */
[----:B------:R-:W-:Y:S08]  /*e0a0*/  HMMA.16816.F32 R20, R20, R26, RZ ;  /* 0x0000001a1414723c */ /* 0x000ff000000018ff */
[----:B---3--:R-:W-:Y:S08]  /*e0b0*/  HMMA.16816.F32 R40, R16, R28, R80 ;  /* 0x0000001c1028723c */ /* 0x008ff00000001850 */
[----:B-1----:R-:W-:Y:S01]  /*e0c0*/  HMMA.16816.F32 R24, R12, R64, R88 ;  /* 0x000000400c18723c */ /* 0x002fe20000001858 */
[----:B------:R-:W-:-:S02]  /*e0d0*/  IMAD.MOV.U32 R204, RZ, RZ, R35 ;  /* 0x000000ffffcc7224 */ /* 0x000fc400078e0023 */
[----:B------:R-:W-:Y:S02]  /*e0e0*/  IMAD.MOV.U32 R252, RZ, RZ, R32 ;  /* 0x000000fffffc7224 */ /* 0x000fe400078e0020 */
[----:B------:R-:W-:Y:S02]  /*e0f0*/  IMAD.MOV.U32 R5, RZ, RZ, R33 ;  /* 0x000000ffff057224 */ /* 0x000fe400078e0021 */
[----:B------:R-:W-:Y:S01]  /*e100*/  IMAD.MOV.U32 R4, RZ, RZ, R34 ;  /* 0x000000ffff047224 */ /* 0x000fe200078e0022 */
[----:B------:R-:W-:Y:S01]  /*e110*/  HMMA.16816.F32 R80, R16, R68, R92 ;  /* 0x000000441050723c */ /* 0x000fe2000000185c */
[----:B------:R-:W-:Y:S01]  /*e120*/  IMAD.MOV.U32 R52, RZ, RZ, R22 ;  /* 0x000000ffff347224 */ /* 0x000fe200078e0016 */
[----:B------:R-:W1:Y:S01]  /*e130*/  LDSM.16.M88.4 R32, [R228+0x4000] ;  /* 0x00400000e420783b */ /* 0x000e620000000200 */
[----:B------:R-:W-:Y:S02]  /*e140*/  IMAD.MOV.U32 R205, RZ, RZ, R23 ;  /* 0x000000ffffcd7224 */ /* 0x000fe400078e0017 */
[----:B------:R-:W-:-:S02]  /*e150*/  IMAD.MOV.U32 R2, RZ, RZ, R21 ;  /* 0x000000ffff027224 */ /* 0x000fc400078e0015 */
[----:B------:R-:W-:Y:S01]  /*e160*/  IMAD.MOV.U32 R39, RZ, RZ, R20 ;  /* 0x000000ffff277224 */ /* 0x000fe200078e0014 */
[C---:B--2---:R-:W-:Y:S07]  /*e170*/  HMMA.16816.F32 R88, R16.reuse, R44, R100 ;  /* 0x0000002c1058723c */ /* 0x044fee0000001864 */
[----:B------:R-:W-:Y:S01]  /*e180*/  MOV R100, R55 ;  /* 0x0000003700647202 */ /* 0x000fe20000000f00 */
[----:B------:R-:W-:Y:S01]  /*e190*/  HMMA.16816.F32 R20, R16, R58, R76 ;  /* 0x0000003a1014723c */ /* 0x000fe2000000184c */
[----:B------:R2:W-:Y:S01]  /*e1a0*/  LDSM.16.M88.4 R56, [R0] ;  /* 0x000000000038783b */ /* 0x0005e20000000200 */
[----:B------:R-:W-:-:S02]  /*e1b0*/  IMAD.MOV.U32 R101, RZ, RZ, R54 ;  /* 0x000000ffff657224 */ /* 0x000fc400078e0036 */
[----:B------:R-:W-:Y:S02]  /*e1c0*/  IMAD.MOV.U32 R103, RZ, RZ, R53 ;  /* 0x000000ffff677224 */ /* 0x000fe400078e0035 */
[----:B------:R-:W-:Y:S02]  /*e1d0*/  IMAD.MOV.U32 R102, RZ, RZ, R52 ;  /* 0x000000ffff667224 */ /* 0x000fe400078e0034 */
[C---:B------:R-:W-:Y:S01]  /*e1e0*/  HMMA.16816.F32 R76, R16.reuse, R30, R84 ;  /* 0x0000001e104c723c */ /* 0x040fe20000001854 */
[----:B------:R-:W3:Y:S07]  /*e1f0*/  LDSM.16.M88.4 R28, [R228+0x4800] ;  /* 0x00480000e41c783b */ /* 0x000eee0000000200 */
[----:B------:R-:W-:Y:S01]  /*e200*/  HMMA.16816.F32 R84, R16, R70, R96 ;  /* 0x000000461054723c */ /* 0x000fe20000001860 */
[----:B------:R-:W4:Y:S07]  /*e210*/  LDSM.16.M88.4 R68, [R227+0x800] ;  /* 0x00080000e344783b */ /* 0x000f2e0000000200 */
[----:B------:R-:W-:Y:S01]  /*e220*/  HMMA.16816.F32 R20, R12, R66, R20 ;  /* 0x000000420c14723c */ /* 0x000fe20000001814 */
[----:B------:R-:W5:Y:S01]  /*e230*/  LDSM.16.M88.4 R64, [R228+0x5800] ;  /* 0x00580000e440783b */ /* 0x000f620000000200 */
[----:B--2---:R-:W-:-:S06]  /*e240*/  IADD3 R0, R229, 0x1000, RZ ;  /* 0x00001000e5007810 */ /* 0x004fcc0007ffe0ff */
[----:B------:R-:W-:Y:S07]  /*e250*/  HMMA.16816.F32 R52, R8, R72, R24 ;  /* 0x000000480834723c */ /* 0x000fee0000001818 */
[----:B------:R-:W-:Y:S01]  /*e260*/  IMAD.MOV.U32 R72, RZ, RZ, R205 ;  /* 0x000000ffff487224 */ /* 0x000fe200078e00cd */
[----:B-1----:R-:W-:Y:S01]  /*e270*/  HMMA.16816.F32 R124, R16, R32, R124 ;  /* 0x00000020107c723c */ /* 0x002fe2000000187c */
[----:B------:R-:W-:-:S07]  /*e280*/  IMAD.MOV.U32 R73, RZ, RZ, R204 ;  /* 0x000000ffff497224 */ /* 0x000fce00078e00cc */
[----:B------:R-:W-:Y:S08]  /*e290*/  HMMA.16816.F32 R24, R8, R74, R20 ;  /* 0x0000004a0818723c */ /* 0x000ff00000001814 */
[C---:B---3--:R-:W-:Y:S07]  /*e2a0*/  HMMA.16816.F32 R96, R16.reuse, R28, R116 ;  /* 0x0000001c1060723c */ /* 0x048fee0000001874 */
[----:B------:R-:W-:Y:S01]  /*e2b0*/  IMAD.MOV.U32 R119, RZ, RZ, R252 ;  /* 0x000000ffff777224 */ /* 0x000fe200078e00fc */
[----:B------:R-:W-:Y:S01]  /*e2c0*/  HMMA.16816.F32 R108, R16, R30, R108 ;  /* 0x0000001e106c723c */ /* 0x000fe2000000186c */
[----:B------:R-:W-:-:S02]  /*e2d0*/  IMAD.MOV.U32 R118, RZ, RZ, R73 ;  /* 0x000000ffff767224 */ /* 0x000fc400078e0049 */
[----:B------:R-:W-:Y:S02]  /*e2e0*/  IMAD.MOV.U32 R73, RZ, RZ, R4 ;  /* 0x000000ffff497224 */ /* 0x000fe400078e0004 */
[----:B------:R-:W-:Y:S02]  /*e2f0*/  IMAD.MOV.U32 R116, RZ, RZ, R118 ;  /* 0x000000ffff747224 */ /* 0x000fe400078e0076 */
[----:B------:R-:W-:Y:S01]  /*e300*/  IMAD.MOV.U32 R118, RZ, RZ, R119 ;  /* 0x000000ffff767224 */ /* 0x000fe200078e0077 */
[----:B------:R-:W-:Y:S01]  /*e310*/  HMMA.16816.F32 R28, R12, R56, R40 ;  /* 0x000000380c1c723c */ /* 0x000fe20000001828 */
[----:B------:R-:W-:Y:S02]  /*e320*/  IMAD.MOV.U32 R119, RZ, RZ, R100 ;  /* 0x000000ffff777224 */ /* 0x000fe400078e0064 */
[----:B------:R-:W-:-:S05]  /*e330*/  IMAD.MOV.U32 R100, RZ, RZ, R133 ;  /* 0x000000ffff647224 */ /* 0x000fca00078e0085 */
[C---:B------:R-:W-:Y:S01]  /*e340*/  HMMA.16816.F32 R120, R16.reuse, R34, R120 ;  /* 0x000000221078723c */ /* 0x040fe20000001878 */
[----:B------:R1:W-:Y:S07]  /*e350*/  LDSM.16.M88.4 R32, [R0] ;  /* 0x000000000020783b */ /* 0x0003ee0000000200 */
[C---:B------:R-:W-:Y:S01]  /*e360*/  HMMA.16816.F32 R92, R16.reuse, R46, R112 ;  /* 0x0000002e105c723c */ /* 0x040fe20000001870 */
[----:B------:R-:W2:Y:S07]  /*e370*/  LDSM.16.M88.4 R44, [R228+0x6000] ;  /* 0x00600000e42c783b */ /* 0x000eae0000000200 */
[C---:B------:R-:W-:Y:S07]  /*e380*/  HMMA.16816.F32 R112, R16.reuse, R48, R104 ;  /* 0x000000301070723c */ /* 0x040fee0000001868 */
[----:B------:R-:W-:Y:S01]  /*e390*/  IMAD.MOV.U32 R105, RZ, RZ, R2 ;  /* 0x000000ffff697224 */ /* 0x000fe200078e0002 */
[----:B------:R-:W-:Y:S01]  /*e3a0*/  HMMA.16816.F32 R204, R16, R50, R128 ;  /* 0x0000003210cc723c */ /* 0x000fe20000001880 */
[----:B-1----:R-:W-:-:S02]  /*e3b0*/  FMUL.FTZ R0, R54, c[0x0][0x2ec] ;  /* 0x0000bb0036007a20 */ /* 0x002fc40000410000 */
[----:B------:R-:W-:Y:S02]  /*e3c0*/  FMUL.FTZ R2, R52, c[0x0][0x2ec] ;  /* 0x0000bb0034027a20 */ /* 0x000fe40000410000 */
[----:B------:R1:W-:Y:S01]  /*e3d0*/  MUFU.TANH R129, R0 ;  /* 0x0000000000817308 */ /* 0x0003e20000002400 */
[----:B------:R-:W-:Y:S02]  /*e3e0*/  IMAD.MOV.U32 R107, RZ, RZ, R73 ;  /* 0x000000ffff6b7224 */ /* 0x000fe400078e0049 */
[----:B------:R-:W-:Y:S01]  /*e3f0*/  HMMA.16816.F32 R40, R12, R58, R76 ;  /* 0x0000003a0c28723c */ /* 0x000fe2000000184c */
[----:B------:R-:W-:Y:S02]  /*e400*/  IMAD.MOV.U32 R128, RZ, RZ, R72 ;  /* 0x000000ffff807224 */ /* 0x000fe400078e0048 */
[----:B------:R-:W-:Y:S02]  /*e410*/  IMAD.MOV.U32 R72, RZ, RZ, R5 ;  /* 0x000000ffff487224 */ /* 0x000fe400078e0005 */
[----:B------:R3:W2:Y:S03]  /*e420*/  MUFU.TANH R117, R2 ;  /* 0x0000000200757308 */ /* 0x0006a60000002400 */
[----:B----4-:R-:W-:Y:S01]  /*e430*/  HMMA.16816.F32 R20, R8, R68, R28 ;  /* 0x000000440814723c */ /* 0x010fe2000000181c */
[----:B------:R-:W-:-:S02]  /*e440*/  MOV R106, R72 ;  /* 0x00000048006a7202 */ /* 0x000fc40000000f00 */
[----:B------:R-:W-:Y:S01]  /*e450*/  LDSM.16.M88.4 R72, [R228+0x7800] ;  /* 0x00780000e448783b */ /* 0x000fe20000000200 */
[----:B-1----:R-:W-:-:S04]  /*e460*/  FMUL.FTZ R0, R55, c[0x0][0x2ec] ;  /* 0x0000bb0037007a20 */ /* 0x002fc80000410000 */
[C---:B-----5:R-:W-:Y:S01]  /*e470*/  HMMA.16816.F32 R168, R16.reuse, R64, R168 ;  /* 0x0000004010a8723c */ /* 0x060fe200000018a8 */
[----:B------:R1:W-:Y:S01]  /*e480*/  MUFU.TANH R5, R0 ;  /* 0x0000000000057308 */ /* 0x0003e20000002400 */
[----:B---3--:R-:W-:Y:S02]  /*e490*/  FMUL.FTZ R2, R53, c[0x0][0x2ec] ;  /* 0x0000bb0035027a20 */ /* 0x008fe40000410000 */
[----:B------:R-:W3:Y:S04]  /*e4a0*/  LDSM.16.M88.4 R52, [R228+0x6800] ;  /* 0x00680000e434783b */ /* 0x000ee80000000200 */
[----:B------:R-:W-:Y:S01]  /*e4b0*/  HMMA.16816.F32 R176, R16, R66, R176 ;  /* 0x0000004210b0723c */ /* 0x000fe200000018b0 */
[----:B------:R4:W-:Y:S01]  /*e4c0*/  MUFU.TANH R4, R2 ;  /* 0x0000000200047308 */ /* 0x0009e20000002400 */
[----:B------:R-:W5:Y:S06]  /*e4d0*/  LDSM.16.M88.4 R64, [R227+0x1000] ;  /* 0x00100000e340783b */ /* 0x000f6c0000000200 */
[----:B------:R-:W-:Y:S01]  /*e4e0*/  HMMA.16816.F32 R40, R8, R70, R40 ;  /* 0x000000460828723c */ /* 0x000fe20000001828 */
[----:B-1----:R-:W-:-:S04]  /*e4f0*/  FMUL.FTZ R0, R24, c[0x0][0x2ec] ;  /* 0x0000bb0018007a20 */ /* 0x002fc80000410000 */
[----:B------:R1:W1:Y:S02]  /*e500*/  MUFU.TANH R49, R0 ;  /* 0x0000000000317308 */ /* 0x0002640000002400 */
[----:B--2---:R-:W-:Y:S01]  /*e510*/  IMAD.MOV.U32 R71, RZ, RZ, R117 ;  /* 0x000000ffff477224 */ /* 0x004fe200078e0075 */
[----:B------:R-:W-:Y:S01]  /*e520*/  HMMA.16816.F32 R172, R16, R44, R172 ;  /* 0x0000002c10ac723c */ /* 0x000fe200000018ac */
[----:B----4-:R-:W-:-:S04]  /*e530*/  FMUL.FTZ R2, R20, c[0x0][0x2ec] ;  /* 0x0000bb0014027a20 */ /* 0x010fc80000410000 */
[----:B------:R2:W-:Y:S03]  /*e540*/  MUFU.TANH R131, R2 ;  /* 0x0000000200837308 */ /* 0x0005e60000002400 */
[C---:B------:R-:W-:Y:S01]  /*e550*/  HMMA.16816.F32 R184, R16.reuse, R46, R184 ;  /* 0x0000002e10b8723c */ /* 0x040fe200000018b8 */
[----:B------:R-:W-:Y:S01]  /*e560*/  LDSM.16.M88.4 R44, [R227+0x1800] ;  /* 0x00180000e32c783b */ /* 0x000fe20000000200 */
[----:B-1----:R-:W-:Y:S02]  /*e570*/  FMUL.FTZ R0, R25, c[0x0][0x2ec] ;  /* 0x0000bb0019007a20 */ /* 0x002fe40000410000 */
[----:B------:R-:W-:Y:S02]  /*e580*/  IMAD.MOV.U32 R70, RZ, RZ, R49 ;  /* 0x000000ffff467224 */ /* 0x000fe400078e0031 */
[----:B------:R1:W-:Y:S02]  /*e590*/  MUFU.TANH R104, R0 ;  /* 0x0000000000687308 */ /* 0x0003e40000002400 */
[----:B--2---:R-:W-:Y:S01]  /*e5a0*/  FMUL.FTZ R2, R43, c[0x0][0x2ec] ;  /* 0x0000bb002b027a20 */ /* 0x004fe20000410000 */
[C---:B---3--:R-:W-:Y:S08]  /*e5b0*/  HMMA.16816.F32 R180, R16.reuse, R52, R180 ;  /* 0x0000003410b4723c */ /* 0x048ff000000018b4 */
[----:B------:R-:W-:Y:S01]  /*e5c0*/  HMMA.16816.F32 R188, R16, R54, R188 ;  /* 0x0000003610bc723c */ /* 0x000fe200000018bc */
[----:B-1----:R-:W-:-:S04]  /*e5d0*/  FMUL.FTZ R0, R26, c[0x0][0x2ec] ;  /* 0x0000bb001a007a20 */ /* 0x002fc80000410000 */
[----:B------:R1:W-:Y:S02]  /*e5e0*/  MUFU.TANH R252, R0 ;  /* 0x0000000000fc7308 */ /* 0x0003e40000002400 */
[----:B-1----:R-:W-:Y:S02]  /*e5f0*/  FMUL.FTZ R0, R27, c[0x0][0x2ec] ;  /* 0x0000bb001b007a20 */ /* 0x002fe40000410000 */
[----:B------:R-:W-:Y:S04]  /*e600*/  HMMA.16816.F32 R24, R12, R32, R80 ;  /* 0x000000200c18723c */ /* 0x000fe80000001850 */
[----:B------:R1:W2:Y:S02]  /*e610*/  MUFU.TANH R48, R0 ;  /* 0x0000000000307308 */ /* 0x0002a40000002400 */
[----:B-1----:R-:W-:Y:S01]  /*e620*/  IADD3 R0, R229, 0x1800, RZ ;  /* 0x00001800e5007810 */ /* 0x002fe20007ffe0ff */
[----:B--2---:R-:W-:-:S02]  /*e630*/  IMAD.MOV.U32 R52, RZ, RZ, R48 ;  /* 0x000000ffff347224 */ /* 0x004fc400078e0030 */
[----:B------:R-:W1:Y:S11]  /*e640*/  LDSM.16.M88.4 R48, [R228+0x7000] ;  /* 0x00700000e430783b */ /* 0x000e760000000200 */
[----:B------:R-:W-:Y:S04]  /*e650*/  @!UPT UIADD3 URZ, URZ, URZ, URZ ;  /* 0x0000003f3f3ff290 */ /* 0x000fe8000fffe03f */
[----:B-----5:R-:W-:Y:S01]  /*e660*/  HMMA.16816.F32 R28, R8, R64, R24 ;  /* 0x00000040081c723c */ /* 0x020fe20000001818 */
[----:B------:R2:W3:Y:S02]  /*e670*/  LDSM.16.M88.4 R56, [R0] ;  /* 0x000000000038783b */ /* 0x0004e40000000200 */
[----:B--2---:R-:W-:-:S04]  /*e680*/  FMUL.FTZ R0, R21, c[0x0][0x2ec] ;  /* 0x0000bb0015007a20 */ /* 0x004fc80000410000 */
[----:B------:R2:W-:Y:S01]  /*e690*/  MUFU.TANH R69, R0 ;  /* 0x0000000000457308 */ /* 0x0005e20000002400 */
[----:B-1----:R-:W-:Y:S01]  /*e6a0*/  HMMA.16816.F32 R76, R16, R48, R192 ;  /* 0x00000030104c723c */ /* 0x002fe200000018c0 */
[----:B--2---:R-:W-:-:S07]  /*e6b0*/  FMUL.FTZ R0, R22, c[0x0][0x2ec] ;  /* 0x0000bb0016007a20 */ /* 0x004fce0000410000 */
[----:B------:R-:W-:Y:S01]  /*e6c0*/  HMMA.16816.F32 R80, R16, R50, R196 ;  /* 0x000000321050723c */ /* 0x000fe200000018c4 */
[----:B------:R-:W-:Y:S01]  /*e6d0*/  IMAD.MOV.U32 R195, RZ, RZ, R252 ;  /* 0x000000ffffc37224 */ /* 0x000fe200078e00fc */
[----:B------:R-:W-:Y:S01]  /*e6e0*/  LDSM.16.M88.4 R48, [R228+0x8800] ;  /* 0x00880000e430783b */ /* 0x000fe20000000200 */
[----:B------:R1:W2:Y:S01]  /*e6f0*/  MUFU.TANH R68, R0 ;  /* 0x0000000000447308 */ /* 0x0002a20000002400 */
[----:B------:R-:W-:Y:S02]  /*e700*/  IMAD.MOV.U32 R192, RZ, RZ, R52 ;  /* 0x000000ffffc07224 */ /* 0x000fe400078e0034 */
[----:B-1----:R-:W-:Y:S02]  /*e710*/  FMUL.FTZ R0, R23, c[0x0][0x2ec] ;  /* 0x0000bb0017007a20 */ /* 0x002fe40000410000 */
[C---:B------:R-:W-:Y:S03]  /*e720*/  HMMA.16816.F32 R20, R12.reuse, R34, R84 ;  /* 0x000000220c14723c */ /* 0x040fe60000001854 */
[----:B------:R-:W-:Y:S04]  /*e730*/  MUFU.TANH R86, R2 ;  /* 0x0000000200567308 */ /* 0x000fe80000002400 */
[----:B------:R-:W-:Y:S01]  /*e740*/  IMAD.MOV.U32 R84, RZ, RZ, R131 ;  /* 0x000000ffff547224 */ /* 0x000fe200078e0083 */
[----:B---3--:R-:W-:Y:S03]  /*e750*/  HMMA.16816.F32 R32, R12, R56, R88 ;  /* 0x000000380c20723c */ /* 0x008fe60000001858 */
[----:B------:R1:W-:Y:S01]  /*e760*/  MUFU.TANH R53, R0 ;  /* 0x0000000000357308 */ /* 0x0003e20000002400 */
[----:B------:R-:W-:Y:S01]  /*e770*/  MOV R85, R104 ;  /* 0x0000006800557202 */ /* 0x000fe20000000f00 */
[----:B------:R-:W-:-:S02]  /*e780*/  IMAD.MOV.U32 R104, RZ, RZ, R102 ;  /* 0x000000ffff687224 */ /* 0x000fc400078e0066 */
[----:B------:R-:W-:Y:S02]  /*e790*/  IMAD.MOV.U32 R102, RZ, RZ, R103 ;  /* 0x000000ffff667224 */ /* 0x000fe400078e0067 */
[----:B------:R-:W-:Y:S02]  /*e7a0*/  IMAD.MOV.U32 R91, RZ, RZ, R128 ;  /* 0x000000ffff5b7224 */ /* 0x000fe400078e0080 */
[----:B------:R-:W-:Y:S02]  /*e7b0*/  IMAD.MOV.U32 R56, RZ, RZ, R129 ;  /* 0x000000ffff387224 */ /* 0x000fe400078e0081 */
[----:B------:R-:W-:Y:S02]  /*e7c0*/  IMAD.MOV.U32 R88, RZ, RZ, R70 ;  /* 0x000000ffff587224 */ /* 0x000fe400078e0046 */
[----:B------:R-:W-:Y:S02]  /*e7d0*/  IMAD.MOV.U32 R89, RZ, RZ, R71 ;  /* 0x000000ffff597224 */ /* 0x000fe400078e0047 */
[----:B--2---:R-:W-:Y:S01]  /*e7e0*/  IMAD.MOV.U32 R90, RZ, RZ, R68 ;  /* 0x000000ffff5a7224 */ /* 0x004fe200078e0044 */
[----:B------:R-:W-:Y:S01]  /*e7f0*/  HMMA.16816.F32 R24, R8, R66, R20 ;  /* 0x000000420818723c */ /* 0x000fe20000001814 */
[----:B-1----:R-:W-:-:S02]  /*e800*/  FMUL.FTZ R0, R40, c[0x0][0x2ec] ;  /* 0x0000bb0028007a20 */ /* 0x002fc40000410000 */
[----:B------:R-:W-:Y:S02]  /*e810*/  IMAD.MOV.U32 R103, RZ, RZ, R132 ;  /* 0x000000ffff677224 */ /* 0x000fe400078e0084 */
[----:B------:R1:W2:Y:S01]  /*e820*/  MUFU.TANH R117, R0 ;  /* 0x0000000000757308 */ /* 0x0002a20000002400 */
[----:B------:R-:W-:Y:S02]  /*e830*/  IMAD.MOV.U32 R197, RZ, RZ, R84 ;  /* 0x000000ffffc57224 */ /* 0x000fe400078e0054 */
[----:B------:R-:W-:Y:S01]  /*e840*/  HMMA.16816.F32 R20, R12, R58, R92 ;  /* 0x0000003a0c14723c */ /* 0x000fe2000000185c */
[----:B------:R-:W-:-:S07]  /*e850*/  IMAD.MOV.U32 R199, RZ, RZ, R85 ;  /* 0x000000ffffc77224 */ /* 0x000fce00078e0055 */
[----:B------:R-:W-:Y:S01]  /*e860*/  HMMA.16816.F32 R32, R8, R44, R32 ;  /* 0x0000002c0820723c */ /* 0x000fe20000001820 */
[----:B-1----:R-:W-:Y:S02]  /*e870*/  FMUL.FTZ R0, R41, c[0x0][0x2ec] ;  /* 0x0000bb0029007a20 */ /* 0x002fe40000410000 */
[----:B--2---:R-:W-:Y:S02]  /*e880*/  IMAD.MOV.U32 R194, RZ, RZ, R117 ;  /* 0x000000ffffc27224 */ /* 0x004fe400078e0075 */
[----:B------:R1:W2:Y:S02]  /*e890*/  MUFU.TANH R130, R0 ;  /* 0x0000000000827308 */ /* 0x0002a40000002400 */
[----:B-1----:R-:W-:Y:S02]  /*e8a0*/  FMUL.FTZ R0, R42, c[0x0][0x2ec] ;  /* 0x0000bb002a007a20 */ /* 0x002fe40000410000 */
[----:B--2---:R-:W-:-:S04]  /*e8b0*/  IMAD.MOV.U32 R57, RZ, RZ, R130 ;  /* 0x000000ffff397224 */ /* 0x004fc800078e0082 */
[----:B------:R1:W2:Y:S01]  /*e8c0*/  MUFU.TANH R87, R0 ;  /* 0x0000000000577308 */ /* 0x0002a20000002400 */
[----:B------:R-:W-:Y:S07]  /*e8d0*/  HMMA.16816.F32 R128, R16, R72, R200 ;  /* 0x000000481080723c */ /* 0x000fee00000018c8 */
[----:B------:R-:W-:Y:S02]  /*e8e0*/  IMAD.MOV.U32 R73, RZ, RZ, R69 ;  /* 0x000000ffff497224 */ /* 0x000fe400078e0045 */
[----:B------:R-:W-:Y:S01]  /*e8f0*/  LDSM.16.M88.4 R68, [R227+0x2000] ;  /* 0x00200000e344783b */ /* 0x000fe20000000200 */
[----:B------:R-:W-:Y:S01]  /*e900*/  IMAD.MOV.U32 R202, RZ, RZ, R56 ;  /* 0x000000ffffca7224 */ /* 0x000fe200078e0038 */
[----:B-1----:R-:W-:Y:S01]  /*e910*/  IADD3 R0, R229, 0x2000, RZ ;  /* 0x00002000e5007810 */ /* 0x002fe20007ffe0ff */
[----:B--2---:R-:W-:-:S02]  /*e920*/  IMAD.MOV.U32 R196, RZ, RZ, R87 ;  /* 0x000000ffffc47224 */ /* 0x004fc400078e0057 */
[----:B------:R-:W-:Y:S02]  /*e930*/  IMAD.MOV.U32 R87, RZ, RZ, R105 ;  /* 0x000000ffff577224 */ /* 0x000fe400078e0069 */
[----:B------:R1:W2:Y:S01]  /*e940*/  LDSM.16.M88.4 R64, [R0] ;  /* 0x000000000040783b */ /* 0x0002a20000000200 */
[----:B------:R-:W-:Y:S02]  /*e950*/  IMAD.MOV.U32 R105, RZ, RZ, R39 ;  /* 0x000000ffff697224 */ /* 0x000fe400078e0027 */
[----:B------:R-:W-:Y:S01]  /*e960*/  MOV R56, R87 ;  /* 0x0000005700387202 */ /* 0x000fe20000000f00 */
[----:B-1----:R-:W-:Y:S02]  /*e970*/  FMUL.FTZ R0, R28, c[0x0][0x2ec] ;  /* 0x0000bb001c007a20 */ /* 0x002fe40000410000 */
[----:B------:R-:W-:Y:S02]  /*e980*/  IMAD.MOV.U32 R28, RZ, RZ, R53 ;  /* 0x000000ffff1c7224 */ /* 0x000fe400078e0035 */
[----:B------:R1:W3:Y:S01]  /*e990*/  MUFU.TANH R133, R0 ;  /* 0x0000000000857308 */ /* 0x0002e20000002400 */
[----:B------:R-:W4:Y:S01]  /*e9a0*/  LDSM.16.M88.4 R52, [R228+0x8000] ;  /* 0x00800000e434783b */ /* 0x000f220000000200 */
[----:B--2---:R-:W-:Y:S01]  /*e9b0*/  HMMA.16816.F32 R40, R12, R64, R124 ;  /* 0x000000400c28723c */ /* 0x004fe2000000187c */
[----:B-1----:R-:W-:-:S02]  /*e9c0*/  FMUL.FTZ R0, R29, c[0x0][0x2ec] ;  /* 0x0000bb001d007a20 */ /* 0x002fc40000410000 */
[----:B---3--:R-:W-:-:S03]  /*e9d0*/  IMAD.MOV.U32 R72, RZ, RZ, R133 ;  /* 0x000000ffff487224 */ /* 0x008fc600078e0085 */
[----:B------:R1:W-:Y:S01]  /*e9e0*/  MUFU.TANH R252, R0 ;  /* 0x0000000000fc7308 */ /* 0x0003e20000002400 */
        /* <DEDUP_REMOVED lines=8> */
[----:B-1----:R-:W-:Y:S02]  /*ea70*/  FMUL.FTZ R0, R30, c[0x0][0x2ec] ;  /* 0x0000bb001e007a20 */ /* 0x002fe40000410000 */
[----:B------:R-:W-:Y:S02]  /*ea80*/  IMAD.MOV.U32 R126, RZ, RZ, R28 ;  /* 0x000000ffff7e7224 */ /* 0x000fe400078e001c */
[----:B------:R1:W2:Y:S01]  /*ea90*/  MUFU.TANH R2, R0 ;  /* 0x0000000000027308 */ /* 0x0002a20000002400 */
[----:B------:R-:W-:Y:S01]  /*eaa0*/  IMAD.MOV.U32 R119, RZ, RZ, R100 ;  /* 0x000000ffff777224 */ /* 0x000fe200078e0064 */
[----:B----4-:R-:W-:Y:S01]  /*eab0*/  HMMA.16816.F32 R92, R16, R54, R216 ;  /* 0x00000036105c723c */ /* 0x010fe200000018d8 */
[----:B------:R-:W-:-:S02]  /*eac0*/  IMAD.MOV.U32 R100, RZ, RZ, R101 ;  /* 0x000000ffff647224 */ /* 0x000fc400078e0065 */
[----:B------:R-:W-:Y:S02]  /*ead0*/  IMAD.MOV.U32 R101, RZ, RZ, R245 ;  /* 0x000000ffff657224 */ /* 0x000fe400078e00f5 */
[----:B------:R-:W-:Y:S02]  /*eae0*/  IMAD.MOV.U32 R124, RZ, RZ, R86 ;  /* 0x000000ffff7c7224 */ /* 0x000fe400078e0056 */
[----:B------:R-:W-:Y:S01]  /*eaf0*/  IMAD.MOV.U32 R64, RZ, RZ, R89 ;  /* 0x000000ffff407224 */ /* 0x000fe200078e0059 */
[----:B------:R-:W-:Y:S01]  /*eb00*/  HMMA.16816.F32 R84, R16, R74, R208 ;  /* 0x0000004a1054723c */ /* 0x000fe200000018d0 */
[----:B-1----:R-:W-:-:S07]  /*eb10*/  FMUL.FTZ R0, R31, c[0x0][0x2ec] ;  /* 0x0000bb001f007a20 */ /* 0x002fce0000410000 */
[----:B------:R-:W-:Y:S01]  /*eb20*/  HMMA.16816.F32 R28, R8, R46, R20 ;  /* 0x0000002e081c723c */ /* 0x000fe20000001814 */
[----:B--2---:R-:W-:Y:S01]  /*eb30*/  IMAD.MOV.U32 R125, RZ, RZ, R2 ;  /* 0x000000ffff7d7224 */ /* 0x004fe200078e0002 */
[----:B------:R1:W-:Y:S01]  /*eb40*/  MUFU.TANH R39, R0 ;  /* 0x0000000000277308 */ /* 0x0003e20000002400 */
[----:B------:R-:W-:Y:S02]  /*eb50*/  FMUL.FTZ R2, R32, c[0x0][0x2ec] ;  /* 0x0000bb0020027a20 */ /* 0x000fe40000410000 */
[----:B------:R-:W-:Y:S02]  /*eb60*/  IMAD.MOV.U32 R211, RZ, RZ, R88 ;  /* 0x000000ffffd37224 */ /* 0x000fe400078e0058 */
[----:B------:R-:W-:Y:S01]  /*eb70*/  IMAD.MOV.U32 R210, RZ, RZ, R90 ;  /* 0x000000ffffd27224 */ /* 0x000fe200078e005a */
[----:B------:R-:W-:Y:S01]  /*eb80*/  HMMA.16816.F32 R20, R12, R66, R120 ;  /* 0x000000420c14723c */ /* 0x000fe20000001878 */
[----:B------:R-:W-:Y:S01]  /*eb90*/  IMAD.MOV.U32 R74, RZ, RZ, R91 ;  /* 0x000000ffff4a7224 */ /* 0x000fe200078e005b */
[----:B------:R-:W-:Y:S05]  /*eba0*/  MUFU.TANH R75, R2 ;  /* 0x00000002004b7308 */ /* 0x000fea0000002400 */
[----:B------:R-:W-:Y:S01]  /*ebb0*/  IMAD.MOV.U32 R121, RZ, RZ, R106 ;  /* 0x000000ffff797224 */ /* 0x000fe200078e006a */
[----:B------:R-:W-:Y:S01]  /*ebc0*/  HMMA.16816.F32 R88, R16, R52, R212 ;  /* 0x000000341058723c */ /* 0x000fe200000018d4 */
[----:B------:R-:W-:Y:S01]  /*ebd0*/  IMAD.MOV.U32 R106, RZ, RZ, R100 ;  /* 0x000000ffff6a7224 */ /* 0x000fe200078e0064 */
[----:B------:R-:W-:Y:S01]  /*ebe0*/  LDSM.16.M88.4 R52, [R227+0x2800] ;  /* 0x00280000e334783b */ /* 0x000fe20000000200 */
[----:B-1----:R-:W-:-:S02]  /*ebf0*/  FMUL.FTZ R0, R24, c[0x0][0x2ec] ;  /* 0x0000bb0018007a20 */ /* 0x002fc40000410000 */
[----:B------:R-:W-:Y:S02]  /*ec00*/  IMAD.MOV.U32 R100, RZ, RZ, R102 ;  /* 0x000000ffff647224 */ /* 0x000fe400078e0066 */
[----:B------:R1:W-:Y:S01]  /*ec10*/  MUFU.TANH R132, R0 ;  /* 0x0000000000847308 */ /* 0x0003e20000002400 */
[----:B------:R-:W-:Y:S01]  /*ec20*/  IMAD.MOV.U32 R102, RZ, RZ, R38 ;  /* 0x000000ffff667224 */ /* 0x000fe200078e0026 */
[----:B------:R-:W-:Y:S01]  /*ec30*/  MOV R213, R56 ;  /* 0x0000003800d57202 */ /* 0x000fe20000000f00 */
[----:B------:R-:W-:Y:S02]  /*ec40*/  IMAD.MOV.U32 R215, RZ, RZ, R57 ;  /* 0x000000ffffd77224 */ /* 0x000fe400078e0039 */
[----:B------:R-:W2:Y:S01]  /*ec50*/  LDSM.16.M88.4 R56, [R228+0x9000] ;  /* 0x00900000e438783b */ /* 0x000ea20000000200 */
[----:B------:R-:W-:Y:S02]  /*ec60*/  IMAD.MOV.U32 R123, RZ, RZ, R104 ;  /* 0x000000ffff7b7224 */ /* 0x000fe400078e0068 */
[----:B------:R-:W-:Y:S01]  /*ec70*/  IMAD.MOV.U32 R120, RZ, RZ, R105 ;  /* 0x000000ffff787224 */ /* 0x000fe200078e0069 */
[----:B------:R-:W-:Y:S01]  /*ec80*/  HMMA.16816.F32 R44, R8, R70, R20 ;  /* 0x00000046082c723c */ /* 0x000fe20000001814 */
[----:B------:R-:W-:-:S02]  /*ec90*/  IMAD.MOV.U32 R67, RZ, RZ, R116 ;  /* 0x000000ffff437224 */ /* 0x000fc400078e0074 */
[----:B------:R-:W-:Y:S02]  /*eca0*/  IMAD.MOV.U32 R104, RZ, RZ, R118 ;  /* 0x000000ffff687224 */ /* 0x000fe400078e0076 */
[----:B------:R-:W-:Y:S02]  /*ecb0*/  IMAD.MOV.U32 R105, RZ, RZ, R119 ;  /* 0x000000ffff697224 */ /* 0x000fe400078e0077 */
[----:B-1----:R-:W-:Y:S01]  /*ecc0*/  FMUL.FTZ R0, R25, c[0x0][0x2ec] ;  /* 0x0000bb0019007a20 */ /* 0x002fe20000410000 */
[----:B------:R-:W-:Y:S01]  /*ecd0*/  HMMA.16816.F32 R116, R16, R48, R220 ;  /* 0x000000301074723c */ /* 0x000fe200000018dc */
[----:B------:R-:W-:Y:S02]  /*ece0*/  IMAD.MOV.U32 R122, RZ, RZ, R107 ;  /* 0x000000ffff7a7224 */ /* 0x000fe400078e006b */
[----:B------:R1:W-:Y:S01]  /*ecf0*/  MUFU.TANH R133, R0 ;  /* 0x0000000000857308 */ /* 0x0003e20000002400 */
        /* <DEDUP_REMOVED lines=9> */
[----:B-1----:R-:W-:-:S02]  /*ed90*/  FMUL.FTZ R0, R26, c[0x0][0x2ec] ;  /* 0x0000bb001a007a20 */ /* 0x002fc40000410000 */
[----:B------:R-:W-:Y:S02]  /*eda0*/  IMAD.MOV.U32 R123, RZ, RZ, R74 ;  /* 0x000000ffff7b7224 */ /* 0x000fe400078e004a */
[----:B------:R1:W3:Y:S01]  /*edb0*/  MUFU.TANH R193, R0 ;  /* 0x0000000000c17308 */ /* 0x0002e20000002400 */
[----:B------:R-:W-:Y:S02]  /*edc0*/  IMAD.MOV.U32 R218, RZ, RZ, R121 ;  /* 0x000000ffffda7224 */ /* 0x000fe400078e0079 */
[----:B------:R-:W-:Y:S01]  /*edd0*/  IMAD.MOV.U32 R216, RZ, RZ, R67 ;  /* 0x000000ffffd87224 */ /* 0x000fe200078e0043 */
[----:B--2---:R-:W-:Y:S01]  /*ede0*/  HMMA.16816.F32 R100, R16, R56, R100 ;  /* 0x000000381064723c */ /* 0x004fe20000001864 */
[----:B------:R-:W-:Y:S01]  /*edf0*/  IMAD.MOV.U32 R121, RZ, RZ, R213 ;  /* 0x000000ffff797224 */ /* 0x000fe200078e00d5 */
[----:B------:R-:W-:-:S06]  /*ee00*/  MOV R213, R194 ;  /* 0x000000c200d57202 */ /* 0x000fcc0000000f00 */
[----:B------:R-:W-:Y:S01]  /*ee10*/  HMMA.16816.F32 R104, R16, R58, R104 ;  /* 0x0000003a1068723c */ /* 0x000fe20000001868 */
[----:B------:R-:W-:Y:S01]  /*ee20*/  LDSM.16.M88.4 R56, [R227+0x3000] ;  /* 0x00300000e338783b */ /* 0x000fe20000000200 */
[----:B-1----:R-:W-:Y:S02]  /*ee30*/  FMUL.FTZ R0, R27, c[0x0][0x2ec] ;  /* 0x0000bb001b007a20 */ /* 0x002fe40000410000 */
[----:B---3--:R-:W-:Y:S02]  /*ee40*/  IMAD.MOV.U32 R74, RZ, RZ, R193 ;  /* 0x000000ffff4a7224 */ /* 0x008fe400078e00c1 */
[----:B------:R1:W-:Y:S01]  /*ee50*/  MUFU.TANH R245, R0 ;  /* 0x0000000000f57308 */ /* 0x0003e20000002400 */
[----:B------:R-:W-:Y:S01]  /*ee60*/  IMAD.MOV.U32 R193, RZ, RZ, R195 ;  /* 0x000000ffffc17224 */ /* 0x000fe200078e00c3 */
[----:B-1----:R-:W-:-:S05]  /*ee70*/  IADD3 R0, R229, 0x2800, RZ ;  /* 0x00002800e5007810 */ /* 0x002fca0007ffe0ff */
[----:B------:R1:W2:Y:S02]  /*ee80*/  LDSM.16.M88.4 R24, [R0] ;  /* 0x000000000018783b */ /* 0x0002a40000000200 */
[----:B-1----:R-:W-:-:S04]  /*ee90*/  FMUL.FTZ R0, R33, c[0x0][0x2ec] ;  /* 0x0000bb0021007a20 */ /* 0x002fc80000410000 */
[----:B------:R1:W-:Y:S01]  /*eea0*/  MUFU.TANH R208, R0 ;  /* 0x0000000000d07308 */ /* 0x0003e20000002400 */
[----:B--2---:R-:W-:Y:S01]  /*eeb0*/  HMMA.16816.F32 R20, R12, R26, R108 ;  /* 0x0000001a0c14723c */ /* 0x004fe2000000186c */
[----:B-1----:R-:W-:-:S06]  /*eec0*/  FMUL.FTZ R0, R34, c[0x0][0x2ec] ;  /* 0x0000bb0022007a20 */ /* 0x002fcc0000410000 */
[----:B------:R1:W2:Y:S02]  /*eed0*/  MUFU.TANH R65, R0 ;  /* 0x0000000000417308 */ /* 0x0002a40000002400 */
[----:B-1----:R-:W-:Y:S02]  /*eee0*/  FMUL.FTZ R0, R35, c[0x0][0x2ec] ;  /* 0x0000bb0023007a20 */ /* 0x002fe40000410000 */
[----:B------:R-:W-:Y:S04]  /*eef0*/  HMMA.16816.F32 R32, R8, R68, R40 ;  /* 0x000000440820723c */ /* 0x000fe80000001828 */
[----:B------:R1:W-:Y:S04]  /*ef00*/  MUFU.TANH R203, R0 ;  /* 0x0000000000cb7308 */ /* 0x0003e80000002400 */
[----:B------:R-:W-:Y:S08]  /*ef10*/  HMMA.16816.F32 R40, R12, R24, R96 ;  /* 0x000000180c28723c */ /* 0x000ff00000001860 */
[----:B------:R-:W-:Y:S01]  /*ef20*/  HMMA.16816.F32 R96, R16, R50, R248 ;  /* 0x000000321060723c */ /* 0x000fe200000018f8 */
[----:B------:R-:W-:Y:S01]  /*ef30*/  LDSM.16.M88.4 R48, [R242] ;  /* 0x00000000f230783b */ /* 0x000fe20000000200 */
[----:B-1----:R-:W-:-:S04]  /*ef40*/  FMUL.FTZ R0, R28, c[0x0][0x2ec] ;  /* 0x0000bb001c007a20 */ /* 0x002fc80000410000 */
[----:B------:R1:W-:Y:S01]  /*ef50*/  MUFU.TANH R212, R0 ;  /* 0x0000000000d47308 */ /* 0x0003e20000002400 */
[----:B------:R-:W-:Y:S01]  /*ef60*/  MOV R250, R197 ;  /* 0x000000c500fa7202 */ /* 0x000fe20000000f00 */
[----:B------:R-:W-:-:S06]  /*ef70*/  FMUL.FTZ R2, R34, c[0x0][0x2ec] ;  /* 0x0000bb0022027a20 */ /* 0x000fcc0000410000 */
[----:B------:R-:W-:Y:S01]  /*ef80*/  MUFU.TANH R220, R2 ;  /* 0x0000000200dc7308 */ /* 0x000fe20000002400 */
[----:B-1----:R-:W-:-:S07]  /*ef90*/  FMUL.FTZ R0, R29, c[0x0][0x2ec] ;  /* 0x0000bb001d007a20 */ /* 0x002fce0000410000 */
[----:B------:R1:W-:Y:S02]  /*efa0*/  MUFU.TANH R38, R0 ;  /* 0x0000000000267308 */ /* 0x0003e40000002400 */
[----:B-1----:R-:W-:-:S06]  /*efb0*/  FMUL.FTZ R0, R30, c[0x0][0x2ec] ;  /* 0x0000bb001e007a20 */ /* 0x002fcc0000410000 */
[----:B------:R1:W-:Y:S02]  /*efc0*/  MUFU.TANH R214, R0 ;  /* 0x0000000000d67308 */ /* 0x0003e40000002400 */
[----:B-1----:R-:W-:Y:S02]  /*efd0*/  FMUL.FTZ R0, R31, c[0x0][0x2ec] ;  /* 0x0000bb001f007a20 */ /* 0x002fe40000410000 */
[----:B------:R-:W-:Y:S01]  /*efe0*/  HMMA.16816.F32 R28, R8, R52, R40 ;  /* 0x00000034081c723c */ /* 0x000fe20000001828 */
[----:B------:R-:W-:Y:S03]  /*eff0*/  LDSM.16.M88.4 R40, [R241] ;  /* 0x00000000f128783b */ /* 0x000fe60000000200 */
[----:B------:R1:W-:Y:S02]  /*f000*/  MUFU.TANH R201, R0 ;  /* 0x0000000000c97308 */ /* 0x0003e40000002400 */
[----:B-1----:R-:W-:-:S06]  /*f010*/  FMUL.FTZ R0, R32, c[0x0][0x2ec] ;  /* 0x0000bb0020007a20 */ /* 0x002fcc0000410000 */
[----:B------:R1:W-:Y:S02]  /*f020*/  MUFU.TANH R222, R0 ;  /* 0x0000000000de7308 */ /* 0x0003e40000002400 */
[----:B-1----:R-:W-:-:S06]  /*f030*/  FMUL.FTZ R0, R33, c[0x0][0x2ec] ;  /* 0x0000bb0021007a20 */ /* 0x002fcc0000410000 */
[----:B------:R1:W-:Y:S02]  /*f040*/  MUFU.TANH R200, R0 ;  /* 0x0000000000c87308 */ /* 0x0003e40000002400 */
[----:B-1----:R-:W-:-:S05]  /*f050*/  IADD3 R0, R229, 0x3000, RZ ;  /* 0x00003000e5007810 */ /* 0x002fca0007ffe0ff */
[----:B------:R1:W-:Y:S02]  /*f060*/  LDSM.16.M88.4 R24, [R0] ;  /* 0x000000000018783b */ /* 0x0003e40000000200 */
[----:B-1----:R-:W-:Y:S02]  /*f070*/  FMUL.FTZ R0, R35, c[0x0][0x2ec] ;  /* 0x0000bb0023007a20 */ /* 0x002fe40000410000 */
[----:B------:R-:W1:Y:S02]  /*f080*/  LDSM.16.M88.4 R32, [R228+0x9800] ;  /* 0x00980000e420783b */ /* 0x000e640000000200 */
[----:B------:R3:W-:Y:S02]  /*f090*/  MUFU.TANH R198, R0 ;  /* 0x0000000000c67308 */ /* 0x0007e40000002400 */
[----:B---3--:R-:W-:-:S06]  /*f0a0*/  FMUL.FTZ R0, R44, c[0x0][0x2ec] ;  /* 0x0000bb002c007a20 */ /* 0x008fcc0000410000 */
[----:B------:R3:W-:Y:S02]  /*f0b0*/  MUFU.TANH R209, R0 ;  /* 0x0000000000d17308 */ /* 0x0007e40000002400 */
[----:B---3--:R-:W-:Y:S01]  /*f0c0*/  FMUL.FTZ R0, R45, c[0x0][0x2ec] ;  /* 0x0000bb002d007a20 */ /* 0x008fe20000410000 */
[----:B-1----:R-:W-:Y:S05]  /*f0d0*/  HMMA.16816.F32 R108, R16, R32, R216 ;  /* 0x00000020106c723c */ /* 0x002fea00000018d8 */
[----:B------:R1:W-:Y:S02]  /*f0e0*/  MUFU.TANH R37, R0 ;  /* 0x0000000000257308 */ /* 0x0003e40000002400 */
[----:B-1----:R-:W-:-:S06]  /*f0f0*/  FMUL.FTZ R0, R46, c[0x0][0x2ec] ;  /* 0x0000bb002e007a20 */ /* 0x002fcc0000410000 */
[----:B------:R1:W-:Y:S02]  /*f100*/  MUFU.TANH R248, R0 ;  /* 0x0000000000f87308 */ /* 0x0003e40000002400 */
[----:B-1----:R-:W-:Y:S02]  /*f110*/  FMUL.FTZ R0, R47, c[0x0][0x2ec] ;  /* 0x0000bb002f007a20 */ /* 0x002fe40000410000 */
[----:B------:R-:W-:Y:S04]  /*f120*/  HMMA.16816.F32 R44, R8, R54, R20 ;  /* 0x00000036082c723c */ /* 0x000fe80000001814 */
[----:B------:R1:W-:Y:S04]  /*f130*/  MUFU.TANH R196, R0 ;  /* 0x0000000000c47308 */ /* 0x0003e80000002400 */
[----:B------:R-:W-:Y:S08]  /*f140*/  HMMA.16816.F32 R20, R12, R24, R112 ;  /* 0x000000180c14723c */ /* 0x000ff00000001870 */
[----:B------:R-:W-:Y:S01]  /*f150*/  HMMA.16816.F32 R112, R16, R34, R120 ;  /* 0x000000221070723c */ /* 0x000fe20000001878 */
[----:B-1----:R-:W-:-:S04]  /*f160*/  FMUL.FTZ R0, R28, c[0x0][0x2ec] ;  /* 0x0000bb001c007a20 */ /* 0x002fc80000410000 */
[----:B------:R1:W3:Y:S02]  /*f170*/  MUFU.TANH R68, R0 ;  /* 0x0000000000447308 */ /* 0x0002e40000002400 */
[----:B------:R-:W-:Y:S01]  /*f180*/  IMAD.MOV.U32 R123, RZ, RZ, R215 ;  /* 0x000000ffff7b7224 */ /* 0x000fe200078e00d7 */
[----:B------:R-:W-:Y:S01]  /*f190*/  HMMA.16816.F32 R52, R12, R50, R176 ;  /* 0x000000320c34723c */ /* 0x000fe200000018b0 */
        /* <DEDUP_REMOVED lines=10> */
[----:B------:R-:W-:Y:S01]  /*f240*/  LDSM.16.M88.4 R48, [R227+0x3800] ;  /* 0x00380000e330783b */ /* 0x000fe20000000200 */
[----:B------:R-:W-:Y:S01]  /*f250*/  IMAD.MOV.U32 R126, RZ, RZ, R72 ;  /* 0x000000ffff7e7224 */ /* 0x000fe200078e0048 */
[----:B------:R1:W-:Y:S01]  /*f260*/  MUFU.TANH R195, R0 ;  /* 0x0000000000c37308 */ /* 0x0003e20000002400 */
[----:B------:R-:W-:Y:S02]  /*f270*/  IMAD.MOV.U32 R72, RZ, RZ, R73 ;  /* 0x000000ffff487224 */ /* 0x000fe400078e0049 */
[----:B------:R-:W-:-:S02]  /*f280*/  IMAD.MOV.U32 R73, RZ, RZ, R192 ;  /* 0x000000ffff497224 */ /* 0x000fc400078e00c0 */
[----:B------:R-:W-:Y:S02]  /*f290*/  IMAD.MOV.U32 R215, RZ, RZ, R210 ;  /* 0x000000ffffd77224 */ /* 0x000fe400078e00d2 */
[----:B------:R-:W-:Y:S02]  /*f2a0*/  IMAD.MOV.U32 R210, RZ, RZ, R211 ;  /* 0x000000ffffd27224 */ /* 0x000fe400078e00d3 */
[----:B------:R-:W-:Y:S02]  /*f2b0*/  IMAD.MOV.U32 R211, RZ, RZ, R64 ;  /* 0x000000ffffd37224 */ /* 0x000fe400078e0040 */
[----:B--2---:R-:W-:Y:S02]  /*f2c0*/  IMAD.MOV.U32 R171, RZ, RZ, R65 ;  /* 0x000000ffffab7224 */ /* 0x004fe400078e0041 */
[----:B---3--:R-:W-:Y:S02]  /*f2d0*/  IMAD.MOV.U32 R170, RZ, RZ, R68 ;  /* 0x000000ffffaa7224 */ /* 0x008fe400078e0044 */
[----:B------:R-:W-:-:S02]  /*f2e0*/  IMAD.MOV.U32 R168, RZ, RZ, R132 ;  /* 0x000000ffffa87224 */ /* 0x000fc400078e0084 */
[----:B-1----:R-:W-:Y:S02]  /*f2f0*/  FMUL.FTZ R0, R30, c[0x0][0x2ec] ;  /* 0x0000bb001e007a20 */ /* 0x002fe40000410000 */
[----:B------:R-:W-:Y:S02]  /*f300*/  IMAD.MOV.U32 R217, RZ, RZ, R126 ;  /* 0x000000ffffd97224 */ /* 0x000fe400078e007e */
[----:B------:R1:W2:Y:S01]  /*f310*/  MUFU.TANH R2, R0 ;  /* 0x0000000000027308 */ /* 0x0002a20000002400 */
[----:B------:R-:W-:Y:S02]  /*f320*/  IMAD.MOV.U32 R249, RZ, RZ, R124 ;  /* 0x000000fffff97224 */ /* 0x000fe400078e007c */
[----:B------:R-:W-:Y:S02]  /*f330*/  IMAD.MOV.U32 R124, RZ, RZ, R73 ;  /* 0x000000ffff7c7224 */ /* 0x000fe400078e0049 */
[----:B------:R-:W-:Y:S02]  /*f340*/  IMAD.MOV.U32 R179, RZ, RZ, R202 ;  /* 0x000000ffffb37224 */ /* 0x000fe400078e00ca */
[----:B------:R-:W-:-:S02]  /*f350*/  IMAD.MOV.U32 R122, RZ, RZ, R199 ;  /* 0x000000ffff7a7224 */ /* 0x000fc400078e00c7 */
[----:B------:R-:W-:Y:S02]  /*f360*/  IMAD.MOV.U32 R178, RZ, RZ, R123 ;  /* 0x000000ffffb27224 */ /* 0x000fe400078e007b */
[----:B------:R-:W-:Y:S02]  /*f370*/  IMAD.MOV.U32 R123, RZ, RZ, R5 ;  /* 0x000000ffff7b7224 */ /* 0x000fe400078e0005 */
[----:B-1----:R-:W-:Y:S02]  /*f380*/  FMUL.FTZ R0, R31, c[0x0][0x2ec] ;  /* 0x0000bb001f007a20 */ /* 0x002fe40000410000 */
[----:B------:R-:W-:Y:S01]  /*f390*/  HMMA.16816.F32 R28, R12, R26, R204 ;  /* 0x0000001a0c1c723c */ /* 0x000fe200000018cc */
[----:B------:R-:W1:Y:S01]  /*f3a0*/  LDSM.16.M88.4 R24, [R240] ;  /* 0x00000000f018783b */ /* 0x000e620000000200 */
[----:B------:R3:W-:Y:S05]  /*f3b0*/  MUFU.TANH R194, R0 ;  /* 0x0000000000c27308 */ /* 0x0007ea0000002400 */
[----:B------:R-:W-:-:S02]  /*f3c0*/  IMAD.MOV.U32 R206, RZ, RZ, R213 ;  /* 0x000000ffffce7224 */ /* 0x000fc400078e00d5 */
[----:B------:R-:W-:Y:S01]  /*f3d0*/  IMAD.MOV.U32 R204, RZ, RZ, R212 ;  /* 0x000000ffffcc7224 */ /* 0x000fe200078e00d4 */
[----:B------:R-:W-:Y:S01]  /*f3e0*/  MOV R212, R74 ;  /* 0x0000004a00d47202 */ /* 0x000fe20000000f00 */
[----:B--2---:R-:W-:Y:S02]  /*f3f0*/  IMAD.MOV.U32 R205, RZ, RZ, R2 ;  /* 0x000000ffffcd7224 */ /* 0x004fe400078e0002 */
[----:B------:R-:W2:Y:S01]  /*f400*/  S2R R2, SR_TID.X ;  /* 0x0000000000027919 */ /* 0x000ea20000002100 */
[----:B------:R-:W-:Y:S02]  /*f410*/  IMAD.MOV.U32 R207, RZ, RZ, R209 ;  /* 0x000000ffffcf7224 */ /* 0x000fe400078e00d1 */
[----:B---3--:R-:W-:-:S04]  /*f420*/  FMUL.FTZ R0, R44, c[0x0][0x2ec] ;  /* 0x0000bb002c007a20 */ /* 0x008fc80000410000 */
[----:B------:R3:W4:Y:S01]  /*f430*/  MUFU.TANH R32, R0 ;  /* 0x0000000000207308 */ /* 0x0007220000002400 */
[----:B--2---:R-:W-:Y:S02]  /*f440*/  IMAD.SHL.U32 R2, R2, 0x2, RZ ;  /* 0x0000000202027824 */ /* 0x004fe400078e00ff */
[----:B---3--:R-:W-:Y:S02]  /*f450*/  FMUL.FTZ R0, R45, c[0x0][0x2ec] ;  /* 0x0000bb002d007a20 */ /* 0x008fe40000410000 */
[----:B----4-:R-:W-:Y:S01]  /*f460*/  IMAD.MOV.U32 R176, RZ, RZ, R32 ;  /* 0x000000ffffb07224 */ /* 0x010fe200078e0020 */
[----:B-1----:R-:W-:Y:S02]  /*f470*/  HMMA.16816.F32 R68, R12, R24, R180 ;  /* 0x000000180c44723c */ /* 0x002fe400000018b4 */
[----:B------:R1:W-:Y:S01]  /*f480*/  MUFU.TANH R193, R0 ;  /* 0x0000000000c17308 */ /* 0x0003e20000002400 */
[----:B------:R-:W-:-:S05]  /*f490*/  LOP3.LUT R2, R2, 0x6, RZ, 0xc0, !PT ;  /* 0x0000000602027812 */ /* 0x000fca00078ec0ff */
[----:B------:R-:W-:Y:S01]  /*f4a0*/  HMMA.16816.F32 R32, R8, R58, R28 ;  /* 0x0000003a0820723c */ /* 0x000fe2000000181c */
[----:B------:R-:W2:Y:S07]  /*f4b0*/  LDSM.16.M88.4 R28, [R238] ;  /* 0x00000000ee1c783b */ /* 0x000eae0000000200 */
[----:B------:R-:W-:Y:S01]  /*f4c0*/  HMMA.16816.F32 R56, R12, R40, R172 ;  /* 0x000000280c38723c */ /* 0x000fe200000018ac */
[----:B-1----:R-:W-:-:S04]  /*f4d0*/  FMUL.FTZ R0, R46, c[0x0][0x2ec] ;  /* 0x0000bb002e007a20 */ /* 0x002fc80000410000 */
[----:B------:R1:W3:Y:S02]  /*f4e0*/  MUFU.TANH R66, R0 ;  /* 0x0000000000427308 */ /* 0x0002e40000002400 */
[----:B-1----:R-:W-:Y:S02]  /*f4f0*/  FMUL.FTZ R0, R47, c[0x0][0x2ec] ;  /* 0x0000bb002f007a20 */ /* 0x002fe40000410000 */
[----:B---3--:R-:W-:Y:S01]  /*f500*/  IMAD.MOV.U32 R172, RZ, RZ, R66 ;  /* 0x000000ffffac7224 */ /* 0x008fe200078e0042 */
[----:B------:R-:W1:Y:S03]  /*f510*/  LDSM.16.M88.4 R44, [R239] ;  /* 0x00000000ef2c783b */ /* 0x000e660000000200 */
[----:B------:R3:W-:Y:S01]  /*f520*/  MUFU.TANH R192, R0 ;  /* 0x0000000000c07308 */ /* 0x0007e20000002400 */
[----:B--2---:R-:W-:Y:S01]  /*f530*/  HMMA.16816.F32 R84, R12, R30, R84 ;  /* 0x0000001e0c54723c */ /* 0x004fe20000001854 */
[----:B---3--:R-:W-:-:S06]  /*f540*/  FMUL.FTZ R0, R16, c[0x0][0x2ec] ;  /* 0x0000bb0010007a20 */ /* 0x008fcc0000410000 */
[----:B------:R2:W3:Y:S02]  /*f550*/  MUFU.TANH R67, R0 ;  /* 0x0000000000437308 */ /* 0x0004e40000002400 */
[----:B--2---:R-:W-:Y:S02]  /*f560*/  FMUL.FTZ R0, R17, c[0x0][0x2ec] ;  /* 0x0000bb0011007a20 */ /* 0x004fe40000410000 */
[----:B---3--:R-:W-:Y:S01]  /*f570*/  IMAD.MOV.U32 R175, RZ, RZ, R67 ;  /* 0x000000ffffaf7224 */ /* 0x008fe200078e0043 */
[C---:B-1----:R-:W-:Y:S03]  /*f580*/  HMMA.16816.F32 R76, R12.reuse, R44, R76 ;  /* 0x0000002c0c4c723c */ /* 0x042fe6000000184c */
[----:B------:R1:W-:Y:S05]  /*f590*/  MUFU.TANH R173, R0 ;  /* 0x0000000000ad7308 */ /* 0x0003ea0000002400 */
[C---:B------:R-:W-:Y:S01]  /*f5a0*/  HMMA.16816.F32 R64, R12.reuse, R42, R184 ;  /* 0x0000002a0c40723c */ /* 0x040fe200000018b8 */
[----:B------:R-:W-:Y:S06]  /*f5b0*/  LDSM.16.M88.4 R40, [R227+0x4000] ;  /* 0x00400000e328783b */ /* 0x000fec0000000200 */
[----:B------:R-:W-:Y:S01]  /*f5c0*/  IMAD.MOV.U32 R186, RZ, RZ, R125 ;  /* 0x000000ffffba7224 */ /* 0x000fe200078e007d */
[----:B------:R-:W-:Y:S01]  /*f5d0*/  HMMA.16816.F32 R80, R12, R46, R80 ;  /* 0x0000002e0c50723c */ /* 0x000fe20000001850 */
[----:B-1----:R-:W-:Y:S01]  /*f5e0*/  FMUL.FTZ R0, R18, c[0x0][0x2ec] ;  /* 0x0000bb0012007a20 */ /* 0x002fe20000410000 */
[----:B------:R-:W1:Y:S01]  /*f5f0*/  LDSM.16.M88.4 R44, [R236] ;  /* 0x00000000ec2c783b */ /* 0x000e620000000200 */
[----:B------:R-:W-:-:S02]  /*f600*/  IMAD.MOV.U32 R187, RZ, RZ, R75 ;  /* 0x000000ffffbb7224 */ /* 0x000fc400078e004b */
[----:B------:R2:W3:Y:S01]  /*f610*/  MUFU.TANH R185, R0 ;  /* 0x0000000000b97308 */ /* 0x0004e20000002400 */
[----:B------:R-:W-:Y:S02]  /*f620*/  IMAD.MOV.U32 R125, RZ, RZ, R72 ;  /* 0x000000ffff7d7224 */ /* 0x000fe400078e0048 */
[----:B------:R-:W-:Y:S01]  /*f630*/  HMMA.16816.F32 R72, R12, R26, R188 ;  /* 0x0000001a0c48723c */ /* 0x000fe200000018bc */
[----:B------:R-:W-:Y:S01]  /*f640*/  LDSM.16.M88.4 R24, [R227+0x4800] ;  /* 0x00480000e318783b */ /* 0x000fe20000000200 */
[----:B--2---:R-:W-:-:S06]  /*f650*/  FMUL.FTZ R0, R19, c[0x0][0x2ec] ;  /* 0x0000bb0013007a20 */ /* 0x004fcc0000410000 */
[----:B------:R-:W-:Y:S01]  /*f660*/  HMMA.16816.F32 R16, R8, R48, R20 ;  /* 0x000000300810723c */ /* 0x000fe20000001814 */
[----:B------:R-:W2:Y:S01]  /*f670*/  LDSM.16.M88.4 R20, [R237] ;  /* 0x00000000ed14783b */ /* 0x000ea20000000200 */
[----:B------:R4:W5:Y:S02]  /*f680*/  MUFU.TANH R180, R0 ;  /* 0x0000000000b47308 */ /* 0x0009640000002400 */
[----:B----4-:R-:W-:-:S04]  /*f690*/  FMUL.FTZ R0, R32, c[0x0][0x2ec] ;  /* 0x0000bb0020007a20 */ /* 0x010fc80000410000 */
[----:B-1----:R-:W-:Y:S02]  /*f6a0*/  HMMA.16816.F32 R96, R12, R46, R96 ;  /* 0x0000002e0c60723c */ /* 0x002fe40000001860 */
[----:B------:R1:W-:Y:S02]  /*f6b0*/  MUFU.TANH R251, R0 ;  /* 0x0000000000fb7308 */ /* 0x0003e40000002400 */
[----:B-1----:R-:W-:-:S04]  /*f6c0*/  FMUL.FTZ R0, R33, c[0x0][0x2ec] ;  /* 0x0000bb0021007a20 */ /* 0x002fc80000410000 */
[----:B--2---:R-:W-:Y:S02]  /*f6d0*/  HMMA.16816.F32 R88, R12, R20, R88 ;  /* 0x000000140c58723c */ /* 0x004fe40000001858 */
[----:B------:R1:W2:Y:S02]  /*f6e0*/  MUFU.TANH R174, R0 ;  /* 0x0000000000ae7308 */ /* 0x0002a40000002400 */
[----:B-1----:R-:W-:-:S06]  /*f6f0*/  FMUL.FTZ R0, R34, c[0x0][0x2ec] ;  /* 0x0000bb0022007a20 */ /* 0x002fcc0000410000 */
[----:B------:R1:W-:Y:S02]  /*f700*/  MUFU.TANH R223, R0 ;  /* 0x0000000000df7308 */ /* 0x0003e40000002400 */
[----:B-1----:R-:W-:Y:S02]  /*f710*/  FMUL.FTZ R0, R35, c[0x0][0x2ec] ;  /* 0x0000bb0023007a20 */ /* 0x002fe40000410000 */
[----:B------:R-:W-:Y:S04]  /*f720*/  HMMA.16816.F32 R32, R8, R50, R52 ;  /* 0x000000320820723c */ /* 0x000fe80000001834 */
[----:B------:R1:W4:Y:S04]  /*f730*/  MUFU.TANH R169, R0 ;  /* 0x0000000000a97308 */ /* 0x0003280000002400 */
[----:B------:R-:W-:Y:S01]  /*f740*/  HMMA.16816.F32 R48, R12, R28, R128 ;  /* 0x0000001c0c30723c */ /* 0x000fe20000001880 */
[----:B------:R-:W2:Y:S01]  /*f750*/  LDSM.16.M88.4 R28, [R235] ;  /* 0x00000000eb1c783b */ /* 0x000ea20000000200 */
[----:B-1----:R-:W-:-:S04]  /*f760*/  FMUL.FTZ R0, R16, c[0x0][0x2ec] ;  /* 0x0000bb0010007a20 */ /* 0x002fc80000410000 */
[----:B------:R1:W-:Y:S02]  /*f770*/  MUFU.TANH R221, R0 ;  /* 0x0000000000dd7308 */ /* 0x0003e40000002400 */
[----:B-1----:R-:W-:-:S06]  /*f780*/  FMUL.FTZ R0, R17, c[0x0][0x2ec] ;  /* 0x0000bb0011007a20 */ /* 0x002fcc0000410000 */
[----:B------:R1:W-:Y:S01]  /*f790*/  MUFU.TANH R132, R0 ;  /* 0x0000000000847308 */ /* 0x0003e20000002400 */
[C---:B--2---:R-:W-:Y:S08]  /*f7a0*/  HMMA.16816.F32 R100, R12.reuse, R28, R100 ;  /* 0x0000001c0c64723c */ /* 0x044ff00000001864 */
[----:B------:R-:W-:Y:S01]  /*f7b0*/  HMMA.16816.F32 R104, R12, R30, R104 ;  /* 0x0000001e0c68723c */ /* 0x000fe20000001868 */
[----:B-1----:R-:W-:-:S04]  /*f7c0*/  FMUL.FTZ R0, R18, c[0x0][0x2ec] ;  /* 0x0000bb0012007a20 */ /* 0x002fc80000410000 */
[----:B------:R1:W-:Y:S03]  /*f7d0*/  MUFU.TANH R219, R0 ;  /* 0x0000000000db7308 */ /* 0x0003e60000002400 */
[----:B------:R-:W-:Y:S01]  /*f7e0*/  HMMA.16816.F32 R28, R8, R24, R68 ;  /* 0x00000018081c723c */ /* 0x000fe20000001844 */
[----:B-1----:R-:W-:-:S07]  /*f7f0*/  FMUL.FTZ R0, R19, c[0x0][0x2ec] ;  /* 0x0000bb0013007a20 */ /* 0x002fce0000410000 */
[----:B------:R-:W-:Y:S01]  /*f800*/  HMMA.16816.F32 R16, R8, R40, R56 ;  /* 0x000000280810723c */ /* 0x000fe20000001838 */
[----:B------:R1:W-:Y:S07]  /*f810*/  MUFU.TANH R129, R0 ;  /* 0x0000000000817308 */ /* 0x0003ee0000002400 */
[C---:B------:R-:W-:Y:S01]  /*f820*/  HMMA.16816.F32 R56, R12.reuse, R22, R92 ;  /* 0x000000160c38723c */ /* 0x040fe2000000185c */
[----:B------:R-:W2:Y:S07]  /*f830*/  LDSM.16.M88.4 R20, [R234] ;  /* 0x00000000ea14783b */ /* 0x000eae0000000200 */
[----:B------:R-:W-:Y:S01]  /*f840*/  FMUL.FTZ R31, R31, c[0x0][0x2ec] ;  /* 0x0000bb001f1f7a20 */ /* 0x000fe20000410000 */
[----:B------:R-:W-:Y:S01]  /*f850*/  HMMA.16816.F32 R92, R12, R44, R116 ;  /* 0x0000002c0c5c723c */ /* 0x000fe20000001874 */
[----:B-1----:R-:W-:-:S04]  /*f860*/  FMUL.FTZ R0, R32, c[0x0][0x2ec] ;  /* 0x0000bb0020007a20 */ /* 0x002fc80000410000 */
[----:B------:R1:W-:Y:S02]  /*f870*/  MUFU.TANH R216, R0 ;  /* 0x0000000000d87308 */ /* 0x0003e40000002400 */
[----:B-1----:R-:W-:-:S06]  /*f880*/  FMUL.FTZ R0, R33, c[0x0][0x2ec] ;  /* 0x0000bb0021007a20 */ /* 0x002fcc0000410000 */
[----:B------:R1:W1:Y:S01]  /*f890*/  MUFU.TANH R126, R0 ;  /* 0x00000000007e7308 */ /* 0x0002620000002400 */
[C---:B--2---:R-:W-:Y:S08]  /*f8a0*/  HMMA.16816.F32 R108, R12.reuse, R20, R108 ;  /* 0x000000140c6c723c */ /* 0x044ff0000000186c */
[----:B------:R-:W-:Y:S01]  /*f8b0*/  HMMA.16816.F32 R112, R12, R22, R112 ;  /* 0x000000160c70723c */ /* 0x000fe20000001870 */
[----:B-1----:R-:W-:-:S04]  /*f8c0*/  FMUL.FTZ R0, R34, c[0x0][0x2ec] ;  /* 0x0000bb0022007a20 */ /* 0x002fc80000410000 */
[----:B------:R1:W-:Y:S02]  /*f8d0*/  MUFU.TANH R213, R0 ;  /* 0x0000000000d57308 */ /* 0x0003e40000002400 */
[----:B-1----:R-:W-:Y:S02]  /*f8e0*/  FMUL.FTZ R0, R35, c[0x0][0x2ec] ;  /* 0x0000bb0023007a20 */ /* 0x002fe40000410000 */
[----:B------:R-:W-:Y:S01]  /*f8f0*/  HMMA.16816.F32 R32, R8, R42, R64 ;  /* 0x0000002a0820723c */ /* 0x000fe20000001840 */
[----:B------:R-:W1:Y:S03]  /*f900*/  LDSM.16.M88.4 R40, [R227+0x5000] ;  /* 0x00500000e328783b */ /* 0x000e660000000200 */
[----:B------:R2:W1:Y:S02]  /*f910*/  MUFU.TANH R120, R0 ;  /* 0x0000000000787308 */ /* 0x0004640000002400 */
[----:B--2---:R-:W-:-:S06]  /*f920*/  FMUL.FTZ R0, R16, c[0x0][0x2ec] ;  /* 0x0000bb0010007a20 */ /* 0x004fcc0000410000 */
[----:B------:R2:W-:Y:S11]  /*f930*/  MUFU.TANH R209, R0 ;  /* 0x0000000000d17308 */ /* 0x0005f60000002400 */
[----:B------:R-:W-:Y:S01]  /*f940*/  @!UPT UIADD3 URZ, URZ, URZ, URZ ;  /* 0x0000003f3f3ff290 */ /* 0x000fe2000fffe03f */
[----:B------:R-:W-:Y:S02]  /*f950*/  FMUL.FTZ R12, R34, c[0x0][0x2ec] ;  /* 0x0000bb00220c7a20 */ /* 0x000fe40000410000 */
[----:B------:R-:W-:Y:S02]  /*f960*/  FMUL.FTZ R4, R32, c[0x0][0x2ec] ;  /* 0x0000bb0020047a20 */ /* 0x000fe40000410000 */
[----:B------:R-:W-:Y:S01]  /*f970*/  FMUL.FTZ R16, R33, c[0x0][0x2ec] ;  /* 0x0000bb0021107a20 */ /* 0x000fe20000410000 */
[----:B------:R3:W-:Y:S01]  /*f980*/  MUFU.TANH R197, R12 ;  /* 0x0000000c00c57308 */ /* 0x0007e20000002400 */
[----:B------:R-:W-:Y:S02]  /*f990*/  FMUL.FTZ R20, R35, c[0x0][0x2ec] ;  /* 0x0000bb0023147a20 */ /* 0x000fe40000410000 */
[----:B--2---:R-:W-:-:S05]  /*f9a0*/  FMUL.FTZ R0, R17, c[0x0][0x2ec] ;  /* 0x0000bb0011007a20 */ /* 0x004fca0000410000 */
[----:B------:R-:W-:Y:S01]  /*f9b0*/  MUFU.TANH R199, R4 ;  /* 0x0000000400c77308 */ /* 0x000fe20000002400 */
[----:B-1----:R-:W-:Y:S01]  /*f9c0*/  HMMA.16816.F32 R52, R8, R42, R80 ;  /* 0x0000002a0834723c */ /* 0x002fe20000001850 */
[----:B---3--:R-:W1:Y:S06]  /*f9d0*/  LDSM.16.M88.4 R12, [R227+0x5800] ;  /* 0x00580000e30c783b */ /* 0x008e6c0000000200 */
[----:B------:R2:W-:Y:S08]  /*f9e0*/  MUFU.TANH R119, R0 ;  /* 0x0000000000777308 */ /* 0x0005f00000002400 */
[----:B------:R-:W3:Y:S01]  /*f9f0*/  MUFU.TANH R117, R16 ;  /* 0x0000001000757308 */ /* 0x000ee20000002400 */
[----:B--2---:R-:W-:-:S07]  /*fa00*/  FMUL.FTZ R0, R18, c[0x0][0x2ec] ;  /* 0x0000bb0012007a20 */ /* 0x004fce0000410000 */
[----:B------:R2:W1:Y:S01]  /*fa10*/  MUFU.TANH R116, R20 ;  /* 0x0000001400747308 */ /* 0x0004620000002400 */
[----:B------:R-:W-:-:S07]  /*fa20*/  FMUL.FTZ R54, R54, c[0x0][0x2ec] ;  /* 0x0000bb0036367a20 */ /* 0x000fce0000410000 */
[----:B------:R1:W-:Y:S01]  /*fa30*/  MUFU.TANH R202, R0 ;  /* 0x0000000000ca7308 */ /* 0x0003e20000002400 */
[----:B--2---:R-:W-:-:S07]  /*fa40*/  FMUL.FTZ R20, R29, c[0x0][0x2ec] ;  /* 0x0000bb001d147a20 */ /* 0x004fce0000410000 */
[----:B------:R-:W-:Y:S01]  /*fa50*/  MUFU.TANH R54, R54 ;  /* 0x0000003600367308 */ /* 0x000fe20000002400 */
[----:B-1----:R-:W-:Y:S02]  /*fa60*/  FMUL.FTZ R0, R19, c[0x0][0x2ec] ;  /* 0x0000bb0013007a20 */ /* 0x002fe40000410000 */
[C---:B------:R-:W-:Y:S05]  /*fa70*/  HMMA.16816.F32 R16, R8.reuse, R26, R72 ;  /* 0x0000001a0810723c */ /* 0x040fea0000001848 */
[----:B------:R1:W-:Y:S03]  /*fa80*/  MUFU.TANH R118, R0 ;  /* 0x0000000000767308 */ /* 0x0003e60000002400 */
[C---:B------:R-:W-:Y:S05]  /*fa90*/  HMMA.16816.F32 R24, R8.reuse, R40, R76 ;  /* 0x000000280818723c */ /* 0x040fea000000184c */
[----:B------:R2:W-:Y:S03]  /*faa0*/  MUFU.TANH R40, R20 ;  /* 0x0000001400287308 */ /* 0x0005e60000002400 */
[----:B------:R-:W-:Y:S01]  /*fab0*/  HMMA.16816.F32 R76, R8, R12, R48 ;  /* 0x0000000c084c723c */ /* 0x000fe20000001830 */
[----:B-1----:R-:W-:-:S05]  /*fac0*/  IMAD.U32 R0, RZ, RZ, UR5 ;  /* 0x00000005ff007e24 */ /* 0x002fca000f8e00ff */
[----:B------:R-:W-:Y:S02]  /*fad0*/  LOP3.LUT R4, R0, 0x8, R2, 0xfe, !PT ;  /* 0x0000000800047812 */ /* 0x000fe400078efe02 */
[----:B------:R-:W-:Y:S01]  /*fae0*/  FMUL.FTZ R12, R17, c[0x0][0x2ec] ;  /* 0x0000bb00110c7a20 */ /* 0x000fe20000410000 */
[----:B------:R-:W-:Y:S01]  /*faf0*/  LOP3.LUT R0, R2, UR5, RZ, 0xfc, !PT ;  /* 0x0000000502007c12 */ /* 0x000fe2000f8efcff */
[----:B------:R-:W-:Y:S01]  /*fb00*/  HMMA.16816.F32 R72, R8, R14, R84 ;  /* 0x0000000e0848723c */ /* 0x000fe20000001854 */
[CC--:B------:R-:W-:Y:S01]  /*fb10*/  ISETP.GE.AND P5, PT, R4.reuse, R7.reuse, PT ;  /* 0x000000070400720c */ /* 0x0c0fe20003fa6270 */
[----:B--2---:R-:W1:Y:S01]  /*fb20*/  LDSM.16.M88.4 R20, [R227+0x6000] ;  /* 0x00600000e314783b */ /* 0x004e620000000200 */
[-C--:B------:R-:W-:Y:S01]  /*fb30*/  ISETP.GE.AND P3, PT, R4, R6.reuse, PT ;  /* 0x000000060400720c */ /* 0x080fe20003f66270 */
[----:B------:R-:W-:Y:S01]  /*fb40*/  IMAD.MOV.U32 R51, RZ, RZ, R171 ;  /* 0x000000ffff337224 */ /* 0x000fe200078e00ab */
[----:B------:R-:W-:Y:S01]  /*fb50*/  IADD3 R4, R0, 0x9, RZ ;  /* 0x0000000900047810 */ /* 0x000fe20007ffe0ff */
[----:B------:R-:W-:Y:S01]  /*fb60*/  FMUL.FTZ R16, R16, c[0x0][0x2ec] ;  /* 0x0000bb0010107a20 */ /* 0x000fe20000410000 */
[----:B------:R-:W-:Y:S01]  /*fb70*/  IADD3 R5, R0, 0x1, RZ ;  /* 0x0000000100057810 */ /* 0x000fe20007ffe0ff */
[----:B------:R-:W-:Y:S01]  /*fb80*/  FMUL.FTZ R19, R19, c[0x0][0x2ec] ;  /* 0x0000bb0013137a20 */ /* 0x000fe20000410000 */
[C---:B------:R-:W-:Y:S01]  /*fb90*/  ISETP.GE.AND P1, PT, R4.reuse, R7, PT ;  /* 0x000000070400720c */ /* 0x040fe20003f26270 */
[----:B------:R-:W-:Y:S01]  /*fba0*/  IMAD.U32 R84, RZ, RZ, UR5 ;  /* 0x00000005ff547e24 */ /* 0x000fe2000f8e00ff */
[----:B------:R-:W-:-:S02]  /*fbb0*/  ISETP.GE.AND P4, PT, R4, R6, PT ;  /* 0x000000060400720c */ /* 0x000fc40003f86270 */
[----:B------:R-:W-:Y:S01]  /*fbc0*/  IADD3 R4, R0, 0x19, RZ ;  /* 0x0000001900047810 */ /* 0x000fe20007ffe0ff */
[----:B------:R-:W-:Y:S01]  /*fbd0*/  FMUL.FTZ R76, R76, c[0x0][0x2ec] ;  /* 0x0000bb004c4c7a20 */ /* 0x000fe20000410000 */
[CC--:B------:R-:W-:Y:S01]  /*fbe0*/  ISETP.GE.AND P6, PT, R5.reuse, R7.reuse, PT ;  /* 0x000000070500720c */ /* 0x0c0fe20003fc6270 */
[----:B------:R-:W-:Y:S01]  /*fbf0*/  FMUL.FTZ R78, R78, c[0x0][0x2ec] ;  /* 0x0000bb004e4e7a20 */ /* 0x000fe20000410000 */
[-C--:B------:R-:W-:Y:S02]  /*fc00*/  ISETP.GE.AND P2, PT, R5, R6.reuse, PT ;  /* 0x000000060500720c */ /* 0x080fe40003f46270 */
[----:B------:R-:W-:Y:S01]  /*fc10*/  IADD3 R5, R0, 0x11, RZ ;  /* 0x0000001100057810 */ /* 0x000fe20007ffe0ff */
[----:B------:R-:W-:Y:S01]  /*fc20*/  MUFU.TANH R76, R76 ;  /* 0x0000004c004c7308 */ /* 0x000fe20000002400 */
[----:B------:R-:W-:Y:S02]  /*fc30*/  FSEL R122, R122, -INF , !P1 ;  /* 0xff8000007a7a7808 */ /* 0x000fe40004800000 */
[----:B------:R-:W-:Y:S01]  /*fc40*/  FSEL R124, R124, -INF , !P4 ;  /* 0xff8000007c7c7808 */ /* 0x000fe20006000000 */
[----:B------:R-:W-:Y:S01]  /*fc50*/  FMUL.FTZ R74, R74, c[0x0][0x2ec] ;  /* 0x0000bb004a4a7a20 */ /* 0x000fe20000410000 */
[----:B------:R-:W-:Y:S01]  /*fc60*/  ISETP.GE.AND P1, PT, R4, R7, PT ;  /* 0x000000070400720c */ /* 0x000fe20003f26270 */
[----:B------:R-:W-:Y:S01]  /*fc70*/  FMUL.FTZ R72, R72, c[0x0][0x2ec] ;  /* 0x0000bb0048487a20 */ /* 0x000fe20000410000 */
[----:B------:R-:W-:Y:S01]  /*fc80*/  ISETP.GE.AND P4, PT, R4, R6, PT ;  /* 0x000000060400720c */ /* 0x000fe20003f86270 */
[----:B------:R-:W-:Y:S01]  /*fc90*/  MUFU.TANH R78, R78 ;  /* 0x0000004e004e7308 */ /* 0x000fe20000002400 */
[----:B------:R-:W-:-:S02]  /*fca0*/  IADD3 R4, R0, 0x29, RZ ;  /* 0x0000002900047810 */ /* 0x000fc40007ffe0ff */
[----:B------:R-:W-:Y:S02]  /*fcb0*/  FSEL R123, R123, -INF , !P2 ;  /* 0xff8000007b7b7808 */ /* 0x000fe40005000000 */
[-C--:B------:R-:W-:Y:S02]  /*fcc0*/  ISETP.GE.AND P2, PT, R5, R6.reuse, PT ;  /* 0x000000060500720c */ /* 0x080fe40003f46270 */
[----:B------:R-:W-:Y:S01]  /*fcd0*/  FSEL R127, R127, -INF , !P1 ;  /* 0xff8000007f7f7808 */ /* 0x000fe20004800000 */
[----:B------:R-:W-:Y:S01]  /*fce0*/  MUFU.TANH R74, R74 ;  /* 0x0000004a004a7308 */ /* 0x000fe20000002400 */
[----:B------:R-:W-:Y:S01]  /*fcf0*/  FSEL R130, R187, -INF , !P4 ;  /* 0xff800000bb827808 */ /* 0x000fe20006000000 */
[----:B------:R-:W-:Y:S01]  /*fd00*/  IMAD.MOV.U32 R187, RZ, RZ, R175 ;  /* 0x000000ffffbb7224 */ /* 0x000fe200078e00af */
[CC--:B------:R-:W-:Y:S01]  /*fd10*/  ISETP.GE.AND P1, PT, R4.reuse, R7.reuse, PT ;  /* 0x000000070400720c */ /* 0x0c0fe20003f26270 */
[----:B------:R-:W-:Y:S01]  /*fd20*/  IMAD.MOV.U32 R175, RZ, RZ, R177 ;  /* 0x000000ffffaf7224 */ /* 0x000fe200078e00b1 */
[-C--:B------:R-:W-:Y:S01]  /*fd30*/  ISETP.GE.AND P4, PT, R4, R6.reuse, PT ;  /* 0x000000060400720c */ /* 0x080fe20003f86270 */
[----:B------:R-:W-:Y:S01]  /*fd40*/  IMAD.MOV.U32 R177, RZ, RZ, R179 ;  /* 0x000000ffffb17224 */ /* 0x000fe200078e00b3 */
[----:B------:R-:W-:Y:S01]  /*fd50*/  IADD3 R4, R0, 0x39, RZ ;  /* 0x0000003900047810 */ /* 0x000fe20007ffe0ff */
[----:B------:R-:W-:Y:S01]  /*fd60*/  IMAD.MOV.U32 R81, RZ, RZ, R175 ;  /* 0x000000ffff517224 */ /* 0x000fe200078e00af */
[----:B------:R-:W-:Y:S01]  /*fd70*/  FSEL R128, R186, -INF , !P2 ;  /* 0xff800000ba807808 */ /* 0x000fe20005000000 */
[----:B------:R-:W-:Y:S01]  /*fd80*/  IMAD.MOV.U32 R186, RZ, RZ, R172 ;  /* 0x000000ffffba7224 */ /* 0x000fe200078e00ac */
[----:B------:R-:W-:Y:S01]  /*fd90*/  FSEL R133, R133, -INF , !P1 ;  /* 0xff80000085857808 */ /* 0x000fe20004800000 */
[----:B------:R-:W-:Y:S01]  /*fda0*/  IMAD.MOV.U32 R172, RZ, RZ, R176 ;  /* 0x000000ffffac7224 */ /* 0x000fe200078e00b0 */
[-C--:B------:R-:W-:Y:S01]  /*fdb0*/  ISETP.GE.AND P1, PT, R4, R7.reuse, PT ;  /* 0x000000070400720c */ /* 0x080fe20003f26270 */
[----:B------:R-:W-:Y:S01]  /*fdc0*/  IMAD.MOV.U32 R176, RZ, RZ, R178 ;  /* 0x000000ffffb07224 */ /* 0x000fe200078e00b2 */
[----:B------:R-:W-:Y:S01]  /*fdd0*/  FSEL R121, R121, -INF , !P6 ;  /* 0xff80000079797808 */ /* 0x000fe20007000000 */
[----:B------:R-:W-:Y:S01]  /*fde0*/  IMAD.MOV.U32 R82, RZ, RZ, R172 ;  /* 0x000000ffff527224 */ /* 0x000fe200078e00ac */
[----:B------:R-:W-:Y:S01]  /*fdf0*/  FSEL R172, R38, -INF , !P1 ;  /* 0xff80000026ac7808 */ /* 0x000fe20004800000 */
[----:B------:R-:W-:Y:S01]  /*fe00*/  IMAD.MOV.U32 R178, RZ, RZ, R168 ;  /* 0x000000ffffb27224 */ /* 0x000fe200078e00a8 */
[----:B------:R2:W2:Y:S01]  /*fe10*/  MUFU.TANH R38, R12 ;  /* 0x0000000c00267308 */ /* 0x0004a20000002400 */
[----:B------:R-:W-:Y:S01]  /*fe20*/  ISETP.GE.AND P6, PT, R5, R7, PT ;  /* 0x000000070500720c */ /* 0x000fe20003fc6270 */
[----:B------:R-:W-:Y:S01]  /*fe30*/  FMUL.FTZ R5, R28, c[0x0][0x2ec] ;  /* 0x0000bb001c057a20 */ /* 0x000fe20000410000 */
[C---:B-1----:R-:W-:Y:S01]  /*fe40*/  HMMA.16816.F32 R68, R8.reuse, R20, R88 ;  /* 0x000000140844723c */ /* 0x042fe20000001858 */
[----:B------:R-:W-:Y:S01]  /*fe50*/  IMAD.MOV.U32 R43, RZ, RZ, R177 ;  /* 0x000000ffff2b7224 */ /* 0x000fe200078e00b1 */
[----:B------:R-:W-:Y:S01]  /*fe60*/  FSEL R125, R125, -INF , !P6 ;  /* 0xff8000007d7d7808 */ /* 0x000fe20007000000 */
[----:B------:R-:W-:Y:S01]  /*fe70*/  IMAD.MOV.U32 R179, RZ, RZ, R170 ;  /* 0x000000ffffb37224 */ /* 0x000fe200078e00aa */
[----:B------:R-:W-:Y:S01]  /*fe80*/  FSEL R170, R245, -INF , !P4 ;  /* 0xff800000f5aa7808 */ /* 0x000fe20006000000 */
[----:B------:R1:W-:Y:S01]  /*fe90*/  MUFU.TANH R190, R5 ;  /* 0x0000000500be7308 */ /* 0x0003e20000002400 */
[-C--:B------:R-:W-:Y:S01]  /*fea0*/  ISETP.GE.AND P4, PT, R4, R6.reuse, PT ;  /* 0x000000060400720c */ /* 0x080fe20003f86270 */
[----:B------:R-:W-:Y:S01]  /*feb0*/  IMAD.MOV.U32 R41, RZ, RZ, R186 ;  /* 0x000000ffff297224 */ /* 0x000fe200078e00ba */
[----:B------:R-:W-:Y:S01]  /*fec0*/  IADD3 R4, R0, 0x49, RZ ;  /* 0x0000004900047810 */ /* 0x000fe20007ffe0ff */
[----:B------:R-:W-:Y:S01]  /*fed0*/  IMAD.MOV.U32 R83, RZ, RZ, R187 ;  /* 0x000000ffff537224 */ /* 0x000fe200078e00bb */
[----:B------:R-:W-:Y:S01]  /*fee0*/  MOV R245, R185 ;  /* 0x000000b900f57202 */ /* 0x000fe20000000f00 */
[----:B------:R-:W-:Y:S01]  /*fef0*/  IMAD.MOV.U32 R42, RZ, RZ, R178 ;  /* 0x000000ffff2a7224 */ /* 0x000fe200078e00b2 */
[----:B------:R-:W-:Y:S01]  /*ff00*/  ISETP.GE.AND P1, PT, R4, R7, PT ;  /* 0x000000070400720c */ /* 0x000fe20003f26270 */
[----:B--2---:R-:W-:Y:S01]  /*ff10*/  FMUL.FTZ R12, R18, c[0x0][0x2ec] ;  /* 0x0000bb00120c7a20 */ /* 0x004fe20000410000 */
[----:B------:R2:W-:Y:S01]  /*ff20*/  MUFU.TANH R187, R16 ;  /* 0x0000001000bb7308 */ /* 0x0005e20000002400 */
[----:B------:R-:W-:Y:S01]  /*ff30*/  IMAD.MOV.U32 R80, RZ, RZ, R176 ;  /* 0x000000ffff507224 */ /* 0x000fe200078e00b0 */
[----:B------:R-:W-:Y:S01]  /*ff40*/  FSEL R176, R201, -INF , !P4 ;  /* 0xff800000c9b07808 */ /* 0x000fe20006000000 */
[----:B------:R-:W-:Y:S01]  /*ff50*/  FMUL.FTZ R20, R26, c[0x0][0x2ec] ;  /* 0x0000bb001a147a20 */ /* 0x000fe20000410000 */
[----:B------:R-:W-:Y:S01]  /*ff60*/  ISETP.GE.AND P4, PT, R4, R6, PT ;  /* 0x000000060400720c */ /* 0x000fe20003f86270 */
[----:B------:R-:W-:Y:S01]  /*ff70*/  HMMA.16816.F32 R64, R8, R22, R56 ;  /* 0x000000160840723c */ /* 0x000fe20000001838 */
[----:B------:R-:W-:-:S02]  /*ff80*/  IADD3 R4, R0, 0x59, RZ ;  /* 0x0000005900047810 */ /* 0x000fc40007ffe0ff */
[----:B------:R3:W-:Y:S01]  /*ff90*/  MUFU.TANH R183, R12 ;  /* 0x0000000c00b77308 */ /* 0x0007e20000002400 */
[----:B-1----:R-:W-:Y:S01]  /*ffa0*/  IADD3 R5, R0, 0x21, RZ ;  /* 0x0000002100057810 */ /* 0x002fe20007ffe0ff */
[----:B------:R-:W-:Y:S01]  /*ffb0*/  FMUL.FTZ R68, R68, c[0x0][0x2ec] ;  /* 0x0000bb0044447a20 */ /* 0x000fe20000410000 */
[----:B------:R-:W-:Y:S01]  /*ffc0*/  FSEL R182, R196, -INF , !P4 ;  /* 0xff800000c4b67808 */ /* 0x000fe20006000000 */
[----:B------:R-:W-:Y:S01]  /*ffd0*/  IMAD.U32 R58, RZ, RZ, UR5 ;  /* 0x00000005ff3a7e24 */ /* 0x000fe2000f8e00ff */
[CC--:B------:R-:W-:Y:S01]  /*ffe0*/  ISETP.GE.AND P6, PT, R5.reuse, R7.reuse, PT ;  /* 0x000000070500720c */ /* 0x0c0fe20003fc6270 */
[----:B------:R-:W-:Y:S01]  /*fff0*/  IMAD.U32 R59, RZ, RZ, UR5 ;  /* 0x00000005ff3b7e24 */ /* 0x000fe2000f8e00ff */
[-C--:B------:R-:W-:Y:S01]  /*10000*/  ISETP.GE.AND P2, PT, R5, R6.reuse, PT ;  /* 0x000000060500720c */ /* 0x080fe20003f46270 */
[----:B------:R-:W-:Y:S01]  /*10010*/  FMUL.FTZ R5, R30, c[0x0][0x2ec] ;  /* 0x0000bb001e057a20 */ /* 0x000fe20000410000 */
[----:B------:R-:W-:Y:S01]  /*10020*/  FSEL R131, R252, -INF , !P6 ;  /* 0xff800000fc837808 */ /* 0x000fe20007000000 */
[----:B--2---:R-:W-:Y:S01]  /*10030*/  FMUL.FTZ R16, R24, c[0x0][0x2ec] ;  /* 0x0000bb0018107a20 */ /* 0x004fe20000410000 */
[----:B------:R-:W-:Y:S01]  /*10040*/  FSEL R168, R39, -INF , !P2 ;  /* 0xff80000027a87808 */ /* 0x000fe20005000000 */
[----:B------:R1:W-:Y:S01]  /*10050*/  MUFU.TANH R189, R5 ;  /* 0x0000000500bd7308 */ /* 0x0003e20000002400 */
[----:B------:R-:W-:Y:S01]  /*10060*/  IMAD.MOV.U32 R252, RZ, RZ, R179 ;  /* 0x000000fffffc7224 */ /* 0x000fe200078e00b3 */
[----:B------:R-:W-:Y:S01]  /*10070*/  FSEL R179, R37, -INF , !P1 ;  /* 0xff80000025b37808 */ /* 0x000fe20004800000 */
[----:B------:R-:W-:Y:S01]  /*10080*/  IMAD.U32 R56, RZ, RZ, UR5 ;  /* 0x00000005ff387e24 */ /* 0x000fe2000f8e00ff */
[----:B---3--:R-:W2:Y:S01]  /*10090*/  LDSM.16.M88.4 R12, [R227+0x6800] ;  /* 0x00680000e30c783b */ /* 0x008ea20000000200 */
[CC--:B------:R-:W-:Y:S01]  /*100a0*/  ISETP.GE.AND P1, PT, R4.reuse, R7.reuse, PT ;  /* 0x000000070400720c */ /* 0x0c0fe20003f26270 */
[----:B------:R-:W-:Y:S01]  /*100b0*/  IMAD.U32 R57, RZ, RZ, UR5 ;  /* 0x00000005ff397e24 */ /* 0x000fe2000f8e00ff */
[----:B------:R-:W-:Y:S01]  /*100c0*/  ISETP.GE.AND P4, PT, R4, R6, PT ;  /* 0x000000060400720c */ /* 0x000fe20003f86270 */
[----:B------:R-:W-:Y:S01]  /*100d0*/  MUFU.TANH R39, R31 ;  /* 0x0000001f00277308 */ /* 0x000fe20000002400 */
[----:B------:R-:W-:Y:S01]  /*100e0*/  IADD3 R4, R0, 0x69, RZ ;  /* 0x0000006900047810 */ /* 0x000fe20007ffe0ff */
[----:B------:R-:W-:Y:S01]  /*100f0*/  FMUL.FTZ R70, R70, c[0x0][0x2ec] ;  /* 0x0000bb0046467a20 */ /* 0x000fe20000410000 */
[----:B------:R-:W-:Y:S01]  /*10100*/  FSEL R185, R193, -INF , !P1 ;  /* 0xff800000c1b97808 */ /* 0x000fe20004800000 */
[----:B------:R-:W-:Y:S01]  /*10110*/  FMUL.FTZ R64, R64, c[0x0][0x2ec] ;  /* 0x0000bb0040407a20 */ /* 0x000fe20000410000 */
[----:B------:R-:W-:Y:S01]  /*10120*/  FSEL R192, R192, -INF , !P4 ;  /* 0xff800000c0c07808 */ /* 0x000fe20006000000 */
[----:B------:R-:W-:Y:S01]  /*10130*/  FMUL.FTZ R66, R66, c[0x0][0x2ec] ;  /* 0x0000bb0042427a20 */ /* 0x000fe20000410000 */
[----:B------:R-:W-:Y:S01]  /*10140*/  ISETP.GE.AND P1, PT, R4, R7, PT ;  /* 0x000000070400720c */ /* 0x000fe20003f26270 */
[----:B------:R-:W3:Y:S01]  /*10150*/  MUFU.TANH R37, R19 ;  /* 0x0000001300257308 */ /* 0x000ee20000002400 */
[----:B-1----:R-:W-:-:S02]  /*10160*/  IADD3 R5, R0, 0x31, RZ ;  /* 0x0000003100057810 */ /* 0x002fc40007ffe0ff */
[-C--:B------:R-:W-:Y:S02]  /*10170*/  ISETP.GE.AND P4, PT, R4, R6.reuse, PT ;  /* 0x000000060400720c */ /* 0x080fe40003f86270 */
[CC--:B------:R-:W-:Y:S02]  /*10180*/  ISETP.GE.AND P6, PT, R5.reuse, R7.reuse, PT ;  /* 0x000000070500720c */ /* 0x0c0fe40003fc6270 */
[-C--:B------:R-:W-:Y:S01]  /*10190*/  ISETP.GE.AND P2, PT, R5, R6.reuse, PT ;  /* 0x000000060500720c */ /* 0x080fe20003f46270 */
[----:B------:R1:W-:Y:S01]  /*101a0*/  MUFU.TANH R178, R16 ;  /* 0x0000001000b27308 */ /* 0x0003e20000002400 */
[----:B------:R-:W-:Y:S02]  /*101b0*/  IADD3 R5, R0, 0x41, RZ ;  /* 0x0000004100057810 */ /* 0x000fe40007ffe0ff */
[----:B------:R-:W-:Y:S01]  /*101c0*/  FSEL R171, R208, -INF , !P6 ;  /* 0xff800000d0ab7808 */ /* 0x000fe20007000000 */
[----:B------:R-:W-:Y:S01]  /*101d0*/  IMAD.MOV.U32 R208, RZ, RZ, R42 ;  /* 0x000000ffffd07224 */ /* 0x000fe200078e002a */
[----:B------:R-:W-:Y:S01]  /*101e0*/  FSEL R175, R203, -INF , !P2 ;  /* 0xff800000cbaf7808 */ /* 0x000fe20005000000 */
[----:B------:R-:W-:Y:S01]  /*101f0*/  IMAD.MOV.U32 R203, RZ, RZ, R43 ;  /* 0x000000ffffcb7224 */ /* 0x000fe200078e002b */
[C---:B------:R-:W-:Y:S01]  /*10200*/  ISETP.GE.AND P6, PT, R5.reuse, R7, PT ;  /* 0x000000070500720c */ /* 0x040fe20003fc6270 */
[----:B------:R-:W-:Y:S01]  /*10210*/  MUFU.TANH R72, R72 ;  /* 0x0000004800487308 */ /* 0x000fe20000002400 */
[----:B------:R-:W-:-:S02]  /*10220*/  ISETP.GE.AND P2, PT, R5, R6, PT ;  /* 0x000000060500720c */ /* 0x000fc40003f46270 */
[----:B------:R-:W-:Y:S02]  /*10230*/  IADD3 R5, R0, 0x51, RZ ;  /* 0x0000005100057810 */ /* 0x000fe40007ffe0ff */
[----:B------:R-:W-:Y:S02]  /*10240*/  FSEL R177, R200, -INF , !P6 ;  /* 0xff800000c8b17808 */ /* 0x000fe40007000000 */
[----:B------:R-:W-:Y:S01]  /*10250*/  FSEL R181, R198, -INF , !P2 ;  /* 0xff800000c6b57808 */ /* 0x000fe20005000000 */
[----:B-1----:R-:W1:Y:S01]  /*10260*/  LDSM.16.M88.4 R16, [R227+0x7000] ;  /* 0x00700000e310783b */ /* 0x002e620000000200 */
[C---:B------:R-:W-:Y:S01]  /*10270*/  ISETP.GE.AND P6, PT, R5.reuse, R7, PT ;  /* 0x000000070500720c */ /* 0x040fe20003fc6270 */
[----:B------:R-:W-:Y:S01]  /*10280*/  IMAD.MOV.U32 R198, RZ, RZ, R80 ;  /* 0x000000ffffc67224 */ /* 0x000fe200078e0050 */
[----:B------:R-:W-:Y:S01]  /*10290*/  ISETP.GE.AND P2, PT, R5, R6, PT ;  /* 0x000000060500720c */ /* 0x000fe20003f46270 */
[----:B--2---:R-:W-:Y:S01]  /*102a0*/  HMMA.16816.F32 R44, R8, R12, R92 ;  /* 0x0000000c082c723c */ /* 0x004fe2000000185c */
[----:B------:R-:W-:Y:S01]  /*102b0*/  IADD3 R5, R0, 0x61, RZ ;  /* 0x0000006100057810 */ /* 0x000fe20007ffe0ff */
[----:B------:R-:W-:Y:S01]  /*102c0*/  MUFU.TANH R68, R68 ;  /* 0x0000004400447308 */ /* 0x000fe20000002400 */
[----:B------:R-:W-:-:S02]  /*102d0*/  FSEL R184, R195, -INF , !P6 ;  /* 0xff800000c3b87808 */ /* 0x000fc40007000000 */
[----:B------:R-:W-:Y:S02]  /*102e0*/  FSEL R186, R194, -INF , !P2 ;  /* 0xff800000c2ba7808 */ /* 0x000fe40005000000 */
[C---:B------:R-:W-:Y:S01]  /*102f0*/  ISETP.GE.AND P6, PT, R5.reuse, R7, PT ;  /* 0x000000070500720c */ /* 0x040fe20003fc6270 */
[----:B------:R-:W-:Y:S01]  /*10300*/  FMUL.FTZ R12, R52, c[0x0][0x2ec] ;  /* 0x0000bb00340c7a20 */ /* 0x000fe20000410000 */
[----:B------:R-:W-:Y:S01]  /*10310*/  ISETP.GE.AND P2, PT, R5, R6, PT ;  /* 0x000000060500720c */ /* 0x000fe20003f46270 */
[----:B------:R-:W-:Y:S01]  /*10320*/  FMUL.FTZ R5, R25, c[0x0][0x2ec] ;  /* 0x0000bb0019057a20 */ /* 0x000fe20000410000 */
[----:B------:R-:W-:Y:S01]  /*10330*/  HMMA.16816.F32 R32, R8, R14, R96 ;  /* 0x0000000e0820723c */ /* 0x000fe20000001860 */
[----:B------:R-:W-:Y:S01]  /*10340*/  FSEL R188, R173, -INF , !P6 ;  /* 0xff800000adbc7808 */ /* 0x000fe20007000000 */
[----:B------:R-:W-:Y:S01]  /*10350*/  MUFU.TANH R70, R70 ;  /* 0x0000004600467308 */ /* 0x000fe20000002400 */
[----:B-----5:R-:W-:Y:S02]  /*10360*/  FSEL R180, R180, -INF , !P2 ;  /* 0xff800000b4b47808 */ /* 0x020fe40005000000 */
[----:B------:R-:W-:-:S02]  /*10370*/  IADD3 R4, R0, 0x79, RZ ;  /* 0x0000007900047810 */ /* 0x000fc40007ffe0ff */
[----:B------:R-:W-:Y:S01]  /*10380*/  FSEL R174, R174, -INF , !P1 ;  /* 0xff800000aeae7808 */ /* 0x000fe20004800000 */
[----:B------:R-:W-:Y:S01]  /*10390*/  IMAD.MOV.U32 R96, RZ, RZ, R81 ;  /* 0x000000ffff607224 */ /* 0x000fe200078e0051 */
[----:B----4-:R-:W-:Y:S01]  /*103a0*/  FSEL R169, R169, -INF , !P4 ;  /* 0xff800000a9a97808 */ /* 0x010fe20006000000 */
[----:B------:R2:W4:Y:S01]  /*103b0*/  MUFU.TANH R31, R5 ;  /* 0x00000005001f7308 */ /* 0x0005220000002400 */
[CC--:B------:R-:W-:Y:S01]  /*103c0*/  ISETP.GE.AND P1, PT, R4.reuse, R7.reuse, PT ;  /* 0x000000070400720c */ /* 0x0c0fe20003f26270 */
[----:B------:R-:W-:Y:S01]  /*103d0*/  IMAD.MOV.U32 R99, RZ, RZ, R83 ;  /* 0x000000ffff637224 */ /* 0x000fe200078e0053 */
[-C--:B------:R-:W-:Y:S01]  /*103e0*/  ISETP.GE.AND P4, PT, R4, R6.reuse, PT ;  /* 0x000000060400720c */ /* 0x080fe20003f86270 */
[----:B------:R-:W-:Y:S01]  /*103f0*/  IMAD.MOV.U32 R98, RZ, RZ, R41 ;  /* 0x000000ffff627224 */ /* 0x000fe200078e0029 */
[----:B------:R-:W-:Y:S01]  /*10400*/  IADD3 R4, R0, 0x89, RZ ;  /* 0x0000008900047810 */ /* 0x000fe20007ffe0ff */
[----:B------:R-:W-:Y:S01]  /*10410*/  IMAD.U32 R81, RZ, RZ, UR5 ;  /* 0x00000005ff517e24 */ /* 0x000fe2000f8e00ff */
[----:B------:R-:W-:Y:S01]  /*10420*/  FSEL R126, R126, -INF , !P1 ;  /* 0xff8000007e7e7808 */ /* 0x000fe20004800000 */
[----:B------:R5:W-:Y:S01]  /*10430*/  MUFU.TANH R173, R20 ;  /* 0x0000001400ad7308 */ /* 0x000be20000002400 */
[----:B------:R-:W-:Y:S01]  /*10440*/  FSEL R120, R120, -INF , !P4 ;  /* 0xff80000078787808 */ /* 0x000fe20006000000 */
[----:B------:R-:W-:Y:S01]  /*10450*/  IMAD.U32 R83, RZ, RZ, UR5 ;  /* 0x00000005ff537e24 */ /* 0x000fe2000f8e00ff */
[----:B------:R-:W-:Y:S01]  /*10460*/  ISETP.GE.AND P1, PT, R4, R7, PT ;  /* 0x000000070400720c */ /* 0x000fe20003f26270 */
[----:B------:R-:W-:Y:S01]  /*10470*/  FMUL.FTZ R46, R46, c[0x0][0x2ec] ;  /* 0x0000bb002e2e7a20 */ /* 0x000fe20000410000 */
[-C--:B------:R-:W-:Y:S01]  /*10480*/  ISETP.GE.AND P4, PT, R4, R6.reuse, PT ;  /* 0x000000060400720c */ /* 0x080fe20003f86270 */
[----:B------:R-:W-:Y:S01]  /*10490*/  FMUL.FTZ R44, R44, c[0x0][0x2ec] ;  /* 0x0000bb002c2c7a20 */ /* 0x000fe20000410000 */
[----:B------:R-:W-:Y:S01]  /*104a0*/  IADD3 R4, R0, 0x99, RZ ;  /* 0x0000009900047810 */ /* 0x000fe20007ffe0ff */
[----:B------:R-:W-:Y:S01]  /*104b0*/  FMUL.FTZ R32, R32, c[0x0][0x2ec] ;  /* 0x0000bb0020207a20 */ /* 0x000fe20000410000 */
[----:B--2---:R-:W-:Y:S01]  /*104c0*/  IADD3 R5, R0, 0x71, RZ ;  /* 0x0000007100057810 */ /* 0x004fe20007ffe0ff */
[----:B------:R-:W-:Y:S01]  /*104d0*/  MUFU.TANH R46, R46 ;  /* 0x0000002e002e7308 */ /* 0x000fe20000002400 */
[----:B------:R-:W-:Y:S01]  /*104e0*/  FSEL R117, R117, -INF , !P1 ;  /* 0xff80000075757808 */ /* 0x000fe20004800000 */
[----:B------:R-:W-:Y:S01]  /*104f0*/  FMUL.FTZ R34, R34, c[0x0][0x2ec] ;  /* 0x0000bb0022227a20 */ /* 0x000fe20000410000 */
[----:B------:R-:W-:-:S02]  /*10500*/  ISETP.GE.AND P2, PT, R5, R6, PT ;  /* 0x000000060500720c */ /* 0x000fc40003f46270 */
[-C--:B------:R-:W-:Y:S01]  /*10510*/  ISETP.GE.AND P6, PT, R5, R7.reuse, PT ;  /* 0x000000070500720c */ /* 0x080fe20003fc6270 */
[----:B------:R-:W-:Y:S01]  /*10520*/  FMUL.FTZ R5, R27, c[0x0][0x2ec] ;  /* 0x0000bb001b057a20 */ /* 0x000fe20000410000 */
[----:B------:R-:W-:Y:S01]  /*10530*/  FSEL R191, R129, -INF , !P2 ;  /* 0xff80000081bf7808 */ /* 0x000fe20005000000 */
[----:B-----5:R-:W-:Y:S01]  /*10540*/  FMUL.FTZ R20, R55, c[0x0][0x2ec] ;  /* 0x0000bb0037147a20 */ /* 0x020fe20000410000 */
[----:B------:R2:W-:Y:S01]  /*10550*/  MUFU.TANH R129, R12 ;  /* 0x0000000c00817308 */ /* 0x0005e20000002400 */
[----:B------:R-:W-:Y:S01]  /*10560*/  FSEL R132, R132, -INF , !P6 ;  /* 0xff80000084847808 */ /* 0x000fe20007000000 */
[----:B-1----:R-:W-:Y:S01]  /*10570*/  HMMA.16816.F32 R24, R8, R16, R100 ;  /* 0x000000100818723c */ /* 0x002fe20000001864 */
[----:B------:R-:W-:Y:S01]  /*10580*/  FSEL R116, R116, -INF , !P4 ;  /* 0xff80000074747808 */ /* 0x000fe20006000000 */
[----:B------:R-:W-:Y:S01]  /*10590*/  IMAD.U32 R55, RZ, RZ, UR5 ;  /* 0x00000005ff377e24 */ /* 0x000fe2000f8e00ff */
[CC--:B------:R-:W-:Y:S02]  /*105a0*/  ISETP.GE.AND P1, PT, R4.reuse, R7.reuse, PT ;  /* 0x000000070400720c */ /* 0x0c0fe40003f26270 */
[-C--:B------:R-:W-:Y:S01]  /*105b0*/  ISETP.GE.AND P4, PT, R4, R6.reuse, PT ;  /* 0x000000060400720c */ /* 0x080fe20003f86270 */
[----:B------:R1:W5:Y:S01]  /*105c0*/  MUFU.TANH R30, R5 ;  /* 0x00000005001e7308 */ /* 0x0003620000002400 */
[----:B------:R-:W-:Y:S01]  /*105d0*/  IADD3 R4, R0, 0xa9, RZ ;  /* 0x000000a900047810 */ /* 0x000fe20007ffe0ff */
[----:B------:R-:W-:Y:S01]  /*105e0*/  IMAD.MOV.U32 R103, RZ, RZ, R204 ;  /* 0x000000ffff677224 */ /* 0x000fe200078e00cc */
[----:B------:R-:W-:Y:S01]  /*105f0*/  FSEL R194, R38, -INF , !P1 ;  /* 0xff80000026c27808 */ /* 0x000fe20004800000 */
[----:B------:R-:W-:Y:S01]  /*10600*/  IMAD.MOV.U32 R102, RZ, RZ, R206 ;  /* 0x000000ffff667224 */ /* 0x000fe200078e00ce */
[----:B---3--:R-:W-:Y:S01]  /*10610*/  FSEL R196, R37, -INF , !P4 ;  /* 0xff80000025c47808 */ /* 0x008fe20006000000 */
[----:B------:R-:W-:Y:S01]  /*10620*/  FMUL.FTZ R16, R79, c[0x0][0x2ec] ;  /* 0x0000bb004f107a20 */ /* 0x000fe20000410000 */
[CC--:B------:R-:W-:Y:S01]  /*10630*/  ISETP.GE.AND P1, PT, R4.reuse, R7.reuse, PT ;  /* 0x000000070400720c */ /* 0x0c0fe20003f26270 */
[----:B--2---:R-:W-:Y:S01]  /*10640*/  FMUL.FTZ R12, R53, c[0x0][0x2ec] ;  /* 0x0000bb00350c7a20 */ /* 0x004fe20000410000 */
[----:B------:R2:W-:Y:S01]  /*10650*/  MUFU.TANH R28, R20 ;  /* 0x00000014001c7308 */ /* 0x0005e20000002400 */
[----:B------:R-:W-:Y:S01]  /*10660*/  ISETP.GE.AND P4, PT, R4, R6, PT ;  /* 0x000000060400720c */ /* 0x000fe20003f86270 */
[----:B------:R-:W-:Y:S01]  /*10670*/  IMAD.U32 R37, RZ, RZ, UR5 ;  /* 0x00000005ff257e24 */ /* 0x000fe2000f8e00ff */
[C---:B------:R-:W-:Y:S01]  /*10680*/  IADD3 R4, R0.reuse, 0xb9, RZ ;  /* 0x000000b900047810 */ /* 0x040fe20007ffe0ff */
[----:B------:R-:W-:Y:S01]  /*10690*/  IMAD.U32 R38, RZ, RZ, UR5 ;  /* 0x00000005ff267e24 */ /* 0x000fe2000f8e00ff */
[----:B------:R-:W-:Y:S01]  /*106a0*/  MOV R97, R82 ;  /* 0x0000005200617202 */ /* 0x000fe20000000f00 */
[----:B------:R-:W-:Y:S01]  /*106b0*/  IMAD.U32 R79, RZ, RZ, UR5 ;  /* 0x00000005ff4f7e24 */ /* 0x000fe2000f8e00ff */
[----:B-1----:R-:W-:Y:S01]  /*106c0*/  IADD3 R5, R0, 0x81, RZ ;  /* 0x0000008100057810 */ /* 0x002fe20007ffe0ff */
[----:B------:R1:W3:Y:S01]  /*106d0*/  MUFU.TANH R29, R12 ;  /* 0x0000000c001d7308 */ /* 0x0002e20000002400 */
[----:B------:R-:W-:Y:S01]  /*106e0*/  IMAD.U32 R82, RZ, RZ, UR5 ;  /* 0x00000005ff527e24 */ /* 0x000fe2000f8e00ff */
[----:B------:R-:W-:Y:S01]  /*106f0*/  MOV R41, UR5 ;  /* 0x0000000500297c02 */ /* 0x000fe20008000f00 */
[----:B------:R-:W-:Y:S01]  /*10700*/  IMAD.MOV.U32 R101, RZ, RZ, R207 ;  /* 0x000000ffff657224 */ /* 0x000fe200078e00cf */
[CC--:B------:R-:W-:Y:S01]  /*10710*/  ISETP.GE.AND P6, PT, R5.reuse, R7.reuse, PT ;  /* 0x000000070500720c */ /* 0x0c0fe20003fc6270 */
[----:B------:R-:W-:Y:S01]  /*10720*/  IMAD.MOV.U32 R100, RZ, RZ, R220 ;  /* 0x000000ffff647224 */ /* 0x000fe200078e00dc */
[-C--:B------:R-:W-:Y:S01]  /*10730*/  ISETP.GE.AND P2, PT, R5, R6.reuse, PT ;  /* 0x000000060500720c */ /* 0x080fe20003f46270 */
[----:B------:R-:W-:Y:S01]  /*10740*/  FMUL.FTZ R24, R24, c[0x0][0x2ec] ;  /* 0x0000bb0018187a20 */ /* 0x000fe20000410000 */
[----:B------:R-:W-:Y:S01]  /*10750*/  IADD3 R5, R0, 0x91, RZ ;  /* 0x0000009100057810 */ /* 0x000fe20007ffe0ff */
[----:B--2---:R-:W-:Y:S01]  /*10760*/  FMUL.FTZ R20, R77, c[0x0][0x2ec] ;  /* 0x0000bb004d147a20 */ /* 0x004fe20000410000 */
[----:B------:R-:W-:Y:S01]  /*10770*/  FSEL R119, R119, -INF , !P6 ;  /* 0xff80000077777808 */ /* 0x000fe20007000000 */
[----:B------:R2:W2:Y:S01]  /*10780*/  MUFU.TANH R94, R16 ;  /* 0x00000010005e7308 */ /* 0x0004a20000002400 */
[----:B------:R-:W-:Y:S01]  /*10790*/  FSEL R118, R118, -INF , !P2 ;  /* 0xff80000076767808 */ /* 0x000fe20005000000 */
[----:B------:R-:W-:Y:S01]  /*107a0*/  IMAD.U32 R77, RZ, RZ, UR5 ;  /* 0x00000005ff4d7e24 */ /* 0x000fe2000f8e00ff */
[C---:B------:R-:W-:Y:S01]  /*107b0*/  ISETP.GE.AND P6, PT, R5.reuse, R7, PT ;  /* 0x000000070500720c */ /* 0x040fe20003fc6270 */
[----:B------:R-:W-:Y:S01]  /*107c0*/  FMUL.FTZ R26, R26, c[0x0][0x2ec] ;  /* 0x0000bb001a1a7a20 */ /* 0x000fe20000410000 */
[----:B-1----:R-:W1:Y:S01]  /*107d0*/  LDSM.16.M88.4 R12, [R227+0x7800] ;  /* 0x00780000e30c783b */ /* 0x002e620000000200 */
[----:B------:R-:W-:Y:S01]  /*107e0*/  ISETP.GE.AND P2, PT, R5, R6, PT ;  /* 0x000000060500720c */ /* 0x000fe20003f46270 */
[----:B------:R-:W-:-:S04]  /*107f0*/  DEPBAR.LE SB0, 0x0 ;  /* 0x000080000000791a */ /* 0x000fc80000000000 */
[----:B------:R-:W-:Y:S01]  /*10800*/  IADD3 R5, R0, 0xa1, RZ ;  /* 0x000000a100057810 */ /* 0x000fe20007ffe0ff */
[----:B------:R3:W-:Y:S01]  /*10810*/  MUFU.TANH R95, R20 ;  /* 0x00000014005f7308 */ /* 0x0007e20000002400 */
[----:B------:R-:W-:Y:S01]  /*10820*/  FSEL R193, R40, -INF , !P6 ;  /* 0xff80000028c17808 */ /* 0x000fe20007000000 */
[----:B------:R-:W-:Y:S01]  /*10830*/  IMAD.U32 R40, RZ, RZ, UR5 ;  /* 0x00000005ff287e24 */ /* 0x000fe2000f8e00ff */
[----:B------:R-:W-:Y:S01]  /*10840*/  FSEL R195, R39, -INF , !P2 ;  /* 0xff80000027c37808 */ /* 0x000fe20005000000 */
[----:B--2---:R-:W-:Y:S01]  /*10850*/  FMUL.FTZ R16, R73, c[0x0][0x2ec] ;  /* 0x0000bb0049107a20 */ /* 0x004fe20000410000 */
[CC--:B------:R-:W-:Y:S01]  /*10860*/  ISETP.GE.AND P6, PT, R5.reuse, R7.reuse, PT ;  /* 0x000000070500720c */ /* 0x0c0fe20003fc6270 */
[----:B------:R-:W-:Y:S01]  /*10870*/  IMAD.U32 R39, RZ, RZ, UR5 ;  /* 0x00000005ff277e24 */ /* 0x000fe2000f8e00ff */
[-C--:B------:R-:W-:Y:S01]  /*10880*/  ISETP.GE.AND P2, PT, R5, R6.reuse, PT ;  /* 0x000000060500720c */ /* 0x080fe20003f46270 */
[----:B------:R1:W2:Y:S01]  /*10890*/  MUFU.TANH R93, R16 ;  /* 0x00000010005d7308 */ /* 0x0002a20000002400 */
[----:B------:R-:W-:Y:S01]  /*108a0*/  IADD3 R5, R0, 0xb1, RZ ;  /* 0x000000b100057810 */ /* 0x000fe20007ffe0ff */
[----:B------:R-:W-:Y:S01]  /*108b0*/  IMAD.U32 R73, RZ, RZ, UR5 ;  /* 0x00000005ff497e24 */ /* 0x000fe2000f8e00ff */
[----:B----4-:R-:W-:Y:S01]  /*108c0*/  FSEL R200, R31, -INF , !P6 ;  /* 0xff8000001fc87808 */ /* 0x010fe20007000000 */
[----:B------:R-:W-:Y:S01]  /*108d0*/  IMAD.U32 R31, RZ, RZ, UR5 ;  /* 0x00000005ff1f7e24 */ /* 0x000fe2000f8e00ff */
[----:B-----5:R-:W-:Y:S01]  /*108e0*/  FSEL R204, R30, -INF , !P2 ;  /* 0xff8000001ecc7808 */ /* 0x020fe20005000000 */
[----:B------:R-:W-:Y:S01]  /*108f0*/  IMAD.U32 R30, RZ, RZ, UR5 ;  /* 0x00000005ff1e7e24 */ /* 0x000fe2000f8e00ff */
[CC--:B------:R-:W-:Y:S01]  /*10900*/  ISETP.GE.AND P6, PT, R5.reuse, R7.reuse, PT ;  /* 0x000000070500720c */ /* 0x0c0fe20003fc6270 */
[C---:B---3--:R-:W-:Y:S01]  /*10910*/  HMMA.16816.F32 R20, R8.reuse, R18, R104 ;  /* 0x000000120814723c */ /* 0x048fe20000001868 */
[-C--:B------:R-:W-:Y:S01]  /*10920*/  ISETP.GE.AND P2, PT, R5, R6.reuse, PT ;  /* 0x000000060500720c */ /* 0x080fe20003f46270 */
[----:B------:R-:W-:Y:S01]  /*10930*/  FMUL.FTZ R5, R75, c[0x0][0x2ec] ;  /* 0x0000bb004b057a20 */ /* 0x000fe20000410000 */
[----:B------:R-:W-:Y:S01]  /*10940*/  FSEL R201, R29, -INF , !P1 ;  /* 0xff8000001dc97808 */ /* 0x000fe20004800000 */
[----:B------:R-:W-:Y:S01]  /*10950*/  IMAD.U32 R29, RZ, RZ, UR5 ;  /* 0x00000005ff1d7e24 */ /* 0x000fe2000f8e00ff */
[----:B------:R-:W-:Y:S01]  /*10960*/  FSEL R206, R28, -INF , !P4 ;  /* 0xff8000001cce7808 */ /* 0x000fe20006000000 */
[----:B------:R3:W4:Y:S01]  /*10970*/  MUFU.TANH R92, R5 ;  /* 0x00000005005c7308 */ /* 0x0007220000002400 */
[C---:B------:R-:W-:Y:S01]  /*10980*/  ISETP.GE.AND P1, PT, R4.reuse, R7, PT ;  /* 0x000000070400720c */ /* 0x040fe20003f26270 */
[----:B------:R-:W-:Y:S01]  /*10990*/  IMAD.U32 R28, RZ, RZ, UR5 ;  /* 0x00000005ff1c7e24 */ /* 0x000fe2000f8e00ff */
[----:B------:R-:W-:Y:S01]  /*109a0*/  ISETP.GE.AND P4, PT, R4, R6, PT ;  /* 0x000000060400720c */ /* 0x000fe20003f86270 */
[----:B------:R-:W-:Y:S01]  /*109b0*/  IMAD.U32 R4, RZ, RZ, UR5 ;  /* 0x00000005ff047e24 */ /* 0x000fe2000f8e00ff */
[--C-:B------:R-:W-:Y:S01]  /*109c0*/  LOP3.LUT R48, R31, 0x38, R2.reuse, 0xfe, !PT ;  /* 0x000000381f307812 */ /* 0x100fe200078efe02 */
[----:B------:R-:W-:Y:S01]  /*109d0*/  IMAD.U32 R75, RZ, RZ, UR5 ;  /* 0x00000005ff4b7e24 */ /* 0x000fe2000f8e00ff */
[----:B------:R-:W-:Y:S01]  /*109e0*/  MOV R80, UR5 ;  /* 0x0000000500507c02 */ /* 0x000fe20008000f00 */
[----:B------:R-:W-:Y:S01]  /*109f0*/  IMAD.MOV.U32 R104, RZ, RZ, R51 ;  /* 0x000000ffff687224 */ /* 0x000fe200078e0033 */
[--C-:B------:R-:W-:Y:S01]  /*10a00*/  LOP3.LUT R53, R4, 0x10, R2.reuse, 0xfe, !PT ;  /* 0x0000001004357812 */ /* 0x100fe200078efe02 */
[----:B------:R-:W-:Y:S01]  /*10a10*/  FMUL.FTZ R4, R47, c[0x0][0x2ec] ;  /* 0x0000bb002f047a20 */ /* 0x000fe20000410000 */
[C---:B-1----:R-:W-:Y:S01]  /*10a20*/  HMMA.16816.F32 R16, R8.reuse, R12, R108 ;  /* 0x0000000c0810723c */ /* 0x042fe2000000186c */
[----:B------:R-:W-:Y:S01]  /*10a30*/  LOP3.LUT R47, R30, 0x40, R2, 0xfe, !PT ;  /* 0x000000401e2f7812 */ /* 0x000fe200078efe02 */
[----:B------:R-:W-:Y:S01]  /*10a40*/  IMAD.MOV.U32 R106, RZ, RZ, R214 ;  /* 0x000000ffff6a7224 */ /* 0x000fe200078e00d6 */
[----:B------:R1:W-:Y:S01]  /*10a50*/  MUFU.TANH R86, R4 ;  /* 0x0000000400567308 */ /* 0x0003e20000002400 */
[--C-:B------:R-:W-:Y:S01]  /*10a60*/  LOP3.LUT R43, R38, 0x50, R2.reuse, 0xfe, !PT ;  /* 0x00000050262b7812 */ /* 0x100fe200078efe02 */
[----:B---3--:R-:W-:Y:S01]  /*10a70*/  FMUL.FTZ R5, R69, c[0x0][0x2ec] ;  /* 0x0000bb0045057a20 */ /* 0x008fe20000410000 */
[--C-:B------:R-:W-:Y:S01]  /*10a80*/  LOP3.LUT R42, R39, 0x58, R2.reuse, 0xfe, !PT ;  /* 0x00000058272a7812 */ /* 0x100fe200078efe02 */
[----:B------:R-:W-:Y:S01]  /*10a90*/  IMAD.U32 R69, RZ, RZ, UR5 ;  /* 0x00000005ff457e24 */ /* 0x000fe2000f8e00ff */
[----:B------:R-:W-:Y:S01]  /*10aa0*/  HMMA.16816.F32 R8, R8, R14, R112 ;  /* 0x0000000e0808723c */ /* 0x000fe20000001870 */
[----:B------:R-:W-:Y:S01]  /*10ab0*/  IMAD.U32 R12, RZ, RZ, UR5 ;  /* 0x00000005ff0c7e24 */ /* 0x000fe2000f8e00ff */
[--C-:B------:R-:W-:Y:S01]  /*10ac0*/  LOP3.LUT R50, R28, 0x28, R2.reuse, 0xfe, !PT ;  /* 0x000000281c327812 */ /* 0x100fe200078efe02 */
[----:B------:R3:W5:Y:S01]  /*10ad0*/  MUFU.TANH R91, R5 ;  /* 0x00000005005b7308 */ /* 0x0007620000002400 */
[--C-:B------:R-:W-:Y:S01]  /*10ae0*/  LOP3.LUT R31, R69, 0x98, R2.reuse, 0xfe, !PT ;  /* 0x00000098451f7812 */ /* 0x100fe200078efe02 */
[----:B------:R-:W-:Y:S01]  /*10af0*/  IMAD.U32 R13, RZ, RZ, UR5 ;  /* 0x00000005ff0d7e24 */ /* 0x000fe2000f8e00ff */
[----:B------:R-:W-:Y:S01]  /*10b00*/  LOP3.LUT R52, R12, 0x18, R2, 0xfe, !PT ;  /* 0x000000180c347812 */ /* 0x000fe200078efe02 */
[----:B------:R-:W-:Y:S01]  /*10b10*/  IMAD.MOV.U32 R111, RZ, RZ, R96 ;  /* 0x000000ffff6f7224 */ /* 0x000fe200078e0060 */
[--C-:B------:R-:W-:Y:S01]  /*10b20*/  LOP3.LUT R49, R29, 0x30, R2.reuse, 0xfe, !PT ;  /* 0x000000301d317812 */ /* 0x100fe200078efe02 */
[----:B------:R-:W-:Y:S01]  /*10b30*/  FMUL.FTZ R23, R23, c[0x0][0x2ec] ;  /* 0x0000bb0017177a20 */ /* 0x000fe20000410000 */
[--C-:B------:R-:W-:Y:S01]  /*10b40*/  LOP3.LUT R51, R13, 0x20, R2.reuse, 0xfe, !PT ;  /* 0x000000200d337812 */ /* 0x100fe200078efe02 */
[----:B-1----:R-:W-:Y:S01]  /*10b50*/  FMUL.FTZ R4, R33, c[0x0][0x2ec] ;  /* 0x0000bb0021047a20 */ /* 0x002fe20000410000 */
[--C-:B------:R-:W-:Y:S01]  /*10b60*/  LOP3.LUT R33, R59, 0x90, R2.reuse, 0xfe, !PT ;  /* 0x000000903b217812 */ /* 0x100fe200078efe02 */
[----:B------:R-:W-:Y:S01]  /*10b70*/  IMAD.MOV.U32 R96, RZ, RZ, R205 ;  /* 0x000000ffff607224 */ /* 0x000fe200078e00cd */
[--C-:B------:R-:W-:Y:S01]  /*10b80*/  LOP3.LUT R39, R55, 0x70, R2.reuse, 0xfe, !PT ;  /* 0x0000007037277812 */ /* 0x100fe200078efe02 */
[----:B------:R1:W-:Y:S01]  /*10b90*/  MUFU.TANH R85, R4 ;  /* 0x0000000400557308 */ /* 0x0003e20000002400 */
[--C-:B------:R-:W-:Y:S01]  /*10ba0*/  LOP3.LUT R38, R56, 0x78, R2.reuse, 0xfe, !PT ;  /* 0x0000007838267812 */ /* 0x100fe200078efe02 */
[----:B------:R-:W-:Y:S01]  /*10bb0*/  FMUL.FTZ R17, R17, c[0x0][0x2ec] ;  /* 0x0000bb0011117a20 */ /* 0x000fe20000410000 */
[--C-:B------:R-:W-:Y:S01]  /*10bc0*/  LOP3.LUT R41, R41, 0x60, R2.reuse, 0xfe, !PT ;  /* 0x0000006029297812 */ /* 0x100fe200078efe02 */
[----:B---3--:R-:W-:Y:S01]  /*10bd0*/  FMUL.FTZ R5, R71, c[0x0][0x2ec] ;  /* 0x0000bb0047057a20 */ /* 0x008fe20000410000 */
[--C-:B------:R-:W-:Y:S01]  /*10be0*/  LOP3.LUT R40, R40, 0x68, R2.reuse, 0xfe, !PT ;  /* 0x0000006828287812 */ /* 0x100fe200078efe02 */
[----:B------:R-:W-:Y:S01]  /*10bf0*/  IMAD.U32 R71, RZ, RZ, UR5 ;  /* 0x00000005ff477e24 */ /* 0x000fe2000f8e00ff */
[--C-:B------:R-:W-:Y:S01]  /*10c00*/  LOP3.LUT R28, R73, 0xb0, R2.reuse, 0xfe, !PT ;  /* 0x000000b0491c7812 */ /* 0x100fe200078efe02 */
[----:B------:R3:W-:Y:S01]  /*10c10*/  MUFU.TANH R89, R5 ;  /* 0x0000000500597308 */ /* 0x0007e20000002400 */
[--C-:B------:R-:W-:Y:S01]  /*10c20*/  LOP3.LUT R13, R75, 0xc0, R2.reuse, 0xfe, !PT ;  /* 0x000000c04b0d7812 */ /* 0x100fe200078efe02 */
[----:B------:R-:W-:Y:S01]  /*10c30*/  FMUL.FTZ R14, R19, c[0x0][0x2ec] ;  /* 0x0000bb00130e7a20 */ /* 0x000fe20000410000 */
[--C-:B------:R-:W-:Y:S01]  /*10c40*/  LOP3.LUT R29, R71, 0xa8, R2.reuse, 0xfe, !PT ;  /* 0x000000a8471d7812 */ /* 0x100fe200078efe02 */
[----:B------:R-:W-:Y:S01]  /*10c50*/  FMUL.FTZ R9, R9, c[0x0][0x2ec] ;  /* 0x0000bb0009097a20 */ /* 0x000fe20000410000 */
[----:B------:R-:W-:Y:S01]  /*10c60*/  LOP3.LUT R12, R77, 0xc8, R2, 0xfe, !PT ;  /* 0x000000c84d0c7812 */ /* 0x000fe200078efe02 */
[----:B------:R-:W-:Y:S01]  /*10c70*/  IMAD.MOV.U32 R109, RZ, RZ, R208 ;  /* 0x000000ffff6d7224 */ /* 0x000fe200078e00d0 */
[--C-:B------:R-:W-:Y:S01]  /*10c80*/  LOP3.LUT R55, R80, 0xd8, R2.reuse, 0xfe, !PT ;  /* 0x000000d850377812 */ /* 0x100fe200078efe02 */
[----:B-1----:R-:W-:Y:S01]  /*10c90*/  FMUL.FTZ R4, R35, c[0x0][0x2ec] ;  /* 0x0000bb0023047a20 */ /* 0x002fe20000410000 */
[--C-:B------:R-:W-:Y:S01]  /*10ca0*/  LOP3.LUT R35, R58, 0x88, R2.reuse, 0xfe, !PT ;  /* 0x000000883a237812 */ /* 0x100fe200078efe02 */
[----:B------:R-:W-:Y:S01]  /*10cb0*/  FMUL.FTZ R58, R27, c[0x0][0x2ec] ;  /* 0x0000bb001b3a7a20 */ /* 0x000fe20000410000 */
[--C-:B------:R-:W-:Y:S01]  /*10cc0*/  LOP3.LUT R56, R81, 0xe0, R2.reuse, 0xfe, !PT ;  /* 0x000000e051387812 */ /* 0x100fe200078efe02 */
[----:B------:R1:W-:Y:S01]  /*10cd0*/  MUFU.TANH R69, R4 ;  /* 0x0000000400457308 */ /* 0x0003e20000002400 */
[----:B------:R-:W-:Y:S01]  /*10ce0*/  LOP3.LUT R27, R82, 0xe8, R2, 0xfe, !PT ;  /* 0x000000e8521b7812 */ /* 0x000fe200078efe02 */
[----:B------:R-:W-:Y:S01]  /*10cf0*/  IMAD.MOV.U32 R81, RZ, RZ, R203 ;  /* 0x000000ffff517224 */ /* 0x000fe200078e00cb */
[----:B------:R-:W-:Y:S01]  /*10d00*/  FSEL R205, R94, -INF , !P2 ;  /* 0xff8000005ecd7808 */ /* 0x000fe20005000000 */
[----:B---3--:R-:W-:Y:S01]  /*10d10*/  FMUL.FTZ R5, R65, c[0x0][0x2ec] ;  /* 0x0000bb0041057a20 */ /* 0x008fe20000410000 */
[----:B--2---:R-:W-:Y:S01]  /*10d20*/  FSEL R115, R93, -INF , !P1 ;  /* 0xff8000005d737808 */ /* 0x004fe20004800000 */
[----:B------:R-:W-:Y:S01]  /*10d30*/  IMAD.U32 R65, RZ, RZ, UR5 ;  /* 0x00000005ff417e24 */ /* 0x000fe2000f8e00ff */
[----:B----4-:R-:W-:Y:S01]  /*10d40*/  FSEL R203, R92, -INF , !P4 ;  /* 0xff8000005ccb7808 */ /* 0x010fe20006000000 */
[----:B------:R2:W3:Y:S01]  /*10d50*/  MUFU.TANH R90, R5 ;  /* 0x00000005005a7308 */ /* 0x0004e20000002400 */
[----:B------:R-:W-:-:S02]  /*10d60*/  IMAD.MOV.U32 R80, RZ, RZ, R211 ;  /* 0x000000ffff507224 */ /* 0x000fc400078e00d3 */
[----:B------:R-:W-:Y:S01]  /*10d70*/  LOP3.LUT R30, R65, 0xa0, R2, 0xfe, !PT ;  /* 0x000000a0411e7812 */ /* 0x000fe200078efe02 */
[----:B------:R-:W-:Y:S02]  /*10d80*/  IMAD.MOV.U32 R71, RZ, RZ, R217 ;  /* 0x000000ffff477224 */ /* 0x000fe400078e00d9 */
[----:B------:R-:W-:Y:S02]  /*10d90*/  IMAD.MOV.U32 R110, RZ, RZ, R212 ;  /* 0x000000ffff6e7224 */ /* 0x000fe400078e00d4 */
[----:B-1----:R-:W-:Y:S01]  /*10da0*/  FMUL.FTZ R4, R25, c[0x0][0x2ec] ;  /* 0x0000bb0019047a20 */ /* 0x002fe20000410000 */
[----:B------:R1:W-:Y:S01]  /*10db0*/  MUFU.TANH R59, R58 ;  /* 0x0000003a003b7308 */ /* 0x0003e20000002400 */
[----:B------:R-:W-:Y:S02]  /*10dc0*/  IMAD.MOV.U32 R73, RZ, RZ, R215 ;  /* 0x000000ffff497224 */ /* 0x000fe400078e00d7 */
[----:B------:R-:W-:Y:S01]  /*10dd0*/  IMAD.MOV.U32 R75, RZ, RZ, R102 ;  /* 0x000000ffff4b7224 */ /* 0x000fe200078e0066 */
[----:B------:R-:W-:Y:S01]  /*10de0*/  MOV R102, R248 ;  /* 0x000000f800667202 */ /* 0x000fe20000000f00 */
[----:B------:R-:W-:-:S02]  /*10df0*/  IMAD.MOV.U32 R77, RZ, RZ, R218 ;  /* 0x000000ffff4d7224 */ /* 0x000fc400078e00da */
[----:B--2---:R-:W-:Y:S01]  /*10e00*/  FMUL.FTZ R5, R67, c[0x0][0x2ec] ;  /* 0x0000bb0043057a20 */ /* 0x004fe20000410000 */
[----:B------:R2:W-:Y:S01]  /*10e10*/  MUFU.TANH R65, R4 ;  /* 0x0000000400417308 */ /* 0x0005e20000002400 */
[----:B------:R-:W-:Y:S02]  /*10e20*/  IMAD.U32 R67, RZ, RZ, UR5 ;  /* 0x00000005ff437e24 */ /* 0x000fe4000f8e00ff */
[----:B------:R-:W-:Y:S02]  /*10e30*/  IMAD.MOV.U32 R107, RZ, RZ, R222 ;  /* 0x000000ffff6b7224 */ /* 0x000fe400078e00de */
[----:B------:R-:W-:Y:S01]  /*10e40*/  IMAD.MOV.U32 R108, RZ, RZ, R249 ;  /* 0x000000ffff6c7224 */ /* 0x000fe200078e00f9 */
[----:B------:R-:W-:Y:S01]  /*10e50*/  LOP3.LUT R25, R67, 0xb8, R2, 0xfe, !PT ;  /* 0x000000b843197812 */ /* 0x000fe200078efe02 */
[----:B------:R-:W-:Y:S01]  /*10e60*/  IMAD.MOV.U32 R67, RZ, RZ, R198 ;  /* 0x000000ffff437224 */ /* 0x000fe200078e00c6 */
[----:B------:R4:W3:Y:S01]  /*10e70*/  MUFU.TANH R88, R5 ;  /* 0x0000000500587308 */ /* 0x0008e20000002400 */
[----:B-1----:R-:W-:Y:S01]  /*10e80*/  LOP3.LUT R58, R84, 0xf8, R2, 0xfe, !PT ;  /* 0x000000f8543a7812 */ /* 0x002fe200078efe02 */
[----:B------:R-:W-:Y:S01]  /*10e90*/  IMAD.MOV.U32 R105, RZ, RZ, R103 ;  /* 0x000000ffff697224 */ /* 0x000fe200078e0067 */
[----:B------:R-:W-:Y:S01]  /*10ea0*/  FSEL R198, R95, -INF , !P6 ;  /* 0xff8000005fc67808 */ /* 0x000fe20007000000 */
[----:B------:R-:W-:-:S02]  /*10eb0*/  IMAD.MOV.U32 R103, RZ, RZ, R252 ;  /* 0x000000ffff677224 */ /* 0x000fc400078e00fc */
[----:B------:R-:W-:Y:S01]  /*10ec0*/  FMUL.FTZ R22, R22, c[0x0][0x2ec] ;  /* 0x0000bb0016167a20 */ /* 0x000fe20000410000 */
[----:B--2---:R-:W-:Y:S01]  /*10ed0*/  IADD3 R4, R0, 0xc1, RZ ;  /* 0x000000c100047810 */ /* 0x004fe20007ffe0ff */
[----:B------:R-:W1:Y:S01]  /*10ee0*/  MUFU.TANH R23, R23 ;  /* 0x0000001700177308 */ /* 0x000e620000002400 */
[----:B------:R-:W-:Y:S02]  /*10ef0*/  FMUL.FTZ R20, R20, c[0x0][0x2ec] ;  /* 0x0000bb0014147a20 */ /* 0x000fe40000410000 */
[-C--:B------:R-:W-:Y:S01]  /*10f00*/  ISETP.GE.AND P6, PT, R4, R7.reuse, PT ;  /* 0x000000070400720c */ /* 0x080fe20003fc6270 */
[----:B------:R-:W-:Y:S01]  /*10f10*/  FMUL.FTZ R16, R16, c[0x0][0x2ec] ;  /* 0x0000bb0010107a20 */ /* 0x000fe20000410000 */
[----:B------:R-:W-:Y:S01]  /*10f20*/  ISETP.GE.AND P2, PT, R4, R6, PT ;  /* 0x000000060400720c */ /* 0x000fe20003f46270 */
[----:B------:R-:W-:Y:S01]  /*10f30*/  FMUL.FTZ R18, R18, c[0x0][0x2ec] ;  /* 0x0000bb0012127a20 */ /* 0x000fe20000410000 */
[----:B------:R-:W-:Y:S01]  /*10f40*/  IADD3 R4, R0, 0xc9, RZ ;  /* 0x000000c900047810 */ /* 0x000fe20007ffe0ff */
[----:B----4-:R-:W-:Y:S01]  /*10f50*/  FMUL.FTZ R5, R45, c[0x0][0x2ec] ;  /* 0x0000bb002d057a20 */ /* 0x010fe20000410000 */
[--C-:B------:R-:W-:Y:S01]  /*10f60*/  LOP3.LUT R45, R37, 0x48, R2.reuse, 0xfe, !PT ;  /* 0x00000048252d7812 */ /* 0x100fe200078efe02 */
[----:B------:R-:W-:Y:S01]  /*10f70*/  MUFU.TANH R17, R17 ;  /* 0x0000001100117308 */ /* 0x000fe20000002400 */
[--C-:B------:R-:W-:Y:S01]  /*10f80*/  LOP3.LUT R37, R57, 0x80, R2.reuse, 0xfe, !PT ;  /* 0x0000008039257812 */ /* 0x100fe200078efe02 */
[----:B------:R-:W-:Y:S01]  /*10f90*/  FMUL.FTZ R8, R8, c[0x0][0x2ec] ;  /* 0x0000bb0008087a20 */ /* 0x000fe20000410000 */
[----:B------:R-:W-:Y:S01]  /*10fa0*/  LOP3.LUT R57, R83, 0xf0, R2, 0xfe, !PT ;  /* 0x000000f053397812 */ /* 0x000fe200078efe02 */
[----:B------:R-:W-:Y:S01]  /*10fb0*/  FMUL.FTZ R10, R10, c[0x0][0x2ec] ;  /* 0x0000bb000a0a7a20 */ /* 0x000fe20000410000 */
[----:B------:R-:W-:-:S02]  /*10fc0*/  ISETP.GE.AND P1, PT, R4, R7, PT ;  /* 0x000000070400720c */ /* 0x000fc40003f26270 */
[----:B------:R-:W-:Y:S01]  /*10fd0*/  ISETP.GE.AND P4, PT, R4, R6, PT ;  /* 0x000000060400720c */ /* 0x000fe20003f86270 */
[----:B------:R2:W-:Y:S01]  /*10fe0*/  MUFU.TANH R87, R5 ;  /* 0x0000000500577308 */ /* 0x0005e20000002400 */
[----:B------:R-:W-:Y:S02]  /*10ff0*/  IADD3 R4, R0, 0xd9, RZ ;  /* 0x000000d900047810 */ /* 0x000fe40007ffe0ff */
[----:B-----5:R-:W-:Y:S02]  /*11000*/  FSEL R207, R91, -INF , !P6 ;  /* 0xff8000005bcf7808 */ /* 0x020fe40007000000 */
[----:B---3--:R-:W-:Y:S02]  /*11010*/  FSEL R208, R90, -INF , !P1 ;  /* 0xff8000005ad07808 */ /* 0x008fe40004800000 */
[----:B------:R-:W-:Y:S01]  /*11020*/  FSEL R211, R88, -INF , !P4 ;  /* 0xff80000058d37808 */ /* 0x000fe20006000000 */
[----:B------:R-:W-:Y:S01]  /*11030*/  MUFU.TANH R14, R14 ;  /* 0x0000000e000e7308 */ /* 0x000fe20000002400 */
[----:B------:R-:W-:-:S02]  /*11040*/  ISETP.GE.AND P1, PT, R4, R7, PT ;  /* 0x000000070400720c */ /* 0x000fc40003f26270 */
[----:B------:R-:W-:Y:S02]  /*11050*/  ISETP.GE.AND P4, PT, R4, R6, PT ;  /* 0x000000060400720c */ /* 0x000fe40003f86270 */
[----:B------:R-:W-:Y:S02]  /*11060*/  IADD3 R4, R0, 0xe9, RZ ;  /* 0x000000e900047810 */ /* 0x000fe40007ffe0ff */
[----:B------:R-:W-:Y:S01]  /*11070*/  FSEL R214, R85, -INF , !P1 ;  /* 0xff80000055d67808 */ /* 0x000fe20004800000 */
[----:B------:R-:W-:Y:S01]  /*11080*/  MUFU.TANH R9, R9 ;  /* 0x0000000900097308 */ /* 0x000fe20000002400 */
[----:B--2---:R-:W-:Y:S01]  /*11090*/  LOP3.LUT R5, R79, 0xd0, R2, 0xfe, !PT ;  /* 0x000000d04f057812 */ /* 0x004fe200078efe02 */
[----:B------:R-:W-:Y:S01]  /*110a0*/  FMUL.FTZ R2, R21, c[0x0][0x2ec] ;  /* 0x0000bb0015027a20 */ /* 0x000fe20000410000 */
[----:B------:R-:W-:Y:S01]  /*110b0*/  FSEL R217, R69, -INF , !P4 ;  /* 0xff80000045d97808 */ /* 0x000fe20006000000 */
[----:B------:R-:W-:Y:S01]  /*110c0*/  IMAD.MOV.U32 R79, RZ, RZ, R210 ;  /* 0x000000ffff4f7224 */ /* 0x000fe200078e00d2 */
[----:B------:R-:W-:-:S02]  /*110d0*/  FSEL R210, R89, -INF , !P2 ;  /* 0xff80000059d27808 */ /* 0x000fc40005000000 */
[C---:B------:R-:W-:Y:S01]  /*110e0*/  ISETP.GE.AND P1, PT, R4.reuse, R7, PT ;  /* 0x000000070400720c */ /* 0x040fe20003f26270 */
[----:B------:R2:W3:Y:S01]  /*110f0*/  MUFU.TANH R15, R2 ;  /* 0x00000002000f7308 */ /* 0x0004e20000002400 */
[----:B------:R-:W-:-:S04]  /*11100*/  ISETP.GE.AND P4, PT, R4, R6, PT ;  /* 0x000000060400720c */ /* 0x000fc80003f86270 */
[----:B-1----:R-:W-:Y:S02]  /*11110*/  FSEL R248, R23, -INF , !P4 ;  /* 0xff80000017f87808 */ /* 0x002fe40006000000 */
[C---:B------:R-:W-:Y:S01]  /*11120*/  ISETP.GE.AND P4, PT, R0.reuse, R6, PT ;  /* 0x000000060000720c */ /* 0x040fe20003f86270 */
[----:B------:R-:W1:Y:S01]  /*11130*/  MUFU.TANH R22, R22 ;  /* 0x0000001600167308 */ /* 0x000e620000002400 */
[----:B--2---:R-:W-:-:S07]  /*11140*/  IADD3 R2, R0, 0xd1, RZ ;  /* 0x000000d100027810 */ /* 0x004fce0007ffe0ff */
[----:B------:R-:W2:Y:S01]  /*11150*/  MUFU.TANH R64, R64 ;  /* 0x0000004000407308 */ /* 0x000ea20000002400 */
[----:B---3--:R-:W-:Y:S02]  /*11160*/  FSEL R220, R15, -INF , !P1 ;  /* 0xff8000000fdc7808 */ /* 0x008fe40004800000 */
[C---:B------:R-:W-:Y:S02]  /*11170*/  ISETP.GE.AND P6, PT, R2.reuse, R7, PT ;  /* 0x000000070200720c */ /* 0x040fe40003fc6270 */
[----:B------:R-:W-:Y:S02]  /*11180*/  ISETP.GE.AND P2, PT, R2, R6, PT ;  /* 0x000000060200720c */ /* 0x000fe40003f46270 */
[----:B------:R-:W-:Y:S01]  /*11190*/  IADD3 R2, R0, 0xe1, RZ ;  /* 0x000000e100027810 */ /* 0x000fe20007ffe0ff */
[----:B------:R-:W3:Y:S01]  /*111a0*/  MUFU.TANH R66, R66 ;  /* 0x0000004200427308 */ /* 0x000ee20000002400 */
[----:B------:R-:W-:Y:S02]  /*111b0*/  FSEL R212, R87, -INF , !P6 ;  /* 0xff80000057d47808 */ /* 0x000fe40007000000 */
[----:B------:R-:W-:-:S02]  /*111c0*/  FSEL R215, R86, -INF , !P2 ;  /* 0xff80000056d77808 */ /* 0x000fc40005000000 */
[CC--:B------:R-:W-:Y:S02]  /*111d0*/  ISETP.GE.AND P6, PT, R2.reuse, R7.reuse, PT ;  /* 0x000000070200720c */ /* 0x0c0fe40003fc6270 */
[----:B------:R-:W-:Y:S01]  /*111e0*/  ISETP.GE.AND P2, PT, R2, R6, PT ;  /* 0x000000060200720c */ /* 0x000fe20003f46270 */
[----:B------:R-:W4:Y:S01]  /*111f0*/  MUFU.TANH R44, R44 ;  /* 0x0000002c002c7308 */ /* 0x000f220000002400 */
[----:B------:R-:W-:Y:S02]  /*11200*/  IADD3 R2, R0, 0xf1, RZ ;  /* 0x000000f100027810 */ /* 0x000fe40007ffe0ff */
[----:B------:R-:W-:Y:S02]  /*11210*/  FSEL R218, R65, -INF , !P6 ;  /* 0xff80000041da7808 */ /* 0x000fe40007000000 */
[-C--:B------:R-:W-:Y:S02]  /*11220*/  ISETP.GE.AND P6, PT, R2, R7.reuse, PT ;  /* 0x000000070200720c */ /* 0x080fe40003fc6270 */
[C---:B------:R-:W-:Y:S01]  /*11230*/  ISETP.GE.AND P1, PT, R0.reuse, R7, PT ;  /* 0x000000070000720c */ /* 0x040fe20003f26270 */
[----:B------:R-:W5:Y:S01]  /*11240*/  MUFU.TANH R32, R32 ;  /* 0x0000002000207308 */ /* 0x000f620000002400 */
[----:B------:R-:W-:-:S02]  /*11250*/  IADD3 R0, R0, 0xf9, RZ ;  /* 0x000000f900007810 */ /* 0x000fc40007ffe0ff */
[----:B------:R-:W-:Y:S02]  /*11260*/  FSEL R222, R59, -INF , !P2 ;  /* 0xff8000003bde7808 */ /* 0x000fe40005000000 */
[-C--:B------:R-:W-:Y:S01]  /*11270*/  ISETP.GE.AND P2, PT, R2, R6.reuse, PT ;  /* 0x000000060200720c */ /* 0x080fe20003f46270 */
[----:B------:R-:W-:Y:S01]  /*11280*/  FMUL.FTZ R2, R11, c[0x0][0x2ec] ;  /* 0x0000bb000b027a20 */ /* 0x000fe20000410000 */
[----:B------:R-:W-:Y:S01]  /*11290*/  FSEL R249, R17, -INF , !P6 ;  /* 0xff80000011f97808 */ /* 0x000fe20007000000 */
[----:B------:R-:W1:Y:S01]  /*112a0*/  MUFU.TANH R34, R34 ;  /* 0x0000002200227308 */ /* 0x000e620000002400 */
[----:B------:R-:W-:Y:S01]  /*112b0*/  FSEL R59, R80, -INF , !P1 ;  /* 0xff800000503b7808 */ /* 0x000fe20004800000 */
[----:B------:R-:W-:Y:S01]  /*112c0*/  IMAD.MOV.U32 R80, RZ, RZ, R79 ;  /* 0x000000ffff507224 */ /* 0x000fe200078e004f */
[-C--:B------:R-:W-:Y:S01]  /*112d0*/  ISETP.GE.AND P6, PT, R0, R7.reuse, PT ;  /* 0x000000070000720c */ /* 0x080fe20003fc6270 */
[----:B------:R-:W-:Y:S01]  /*112e0*/  IMAD.MOV.U32 R79, RZ, RZ, R77 ;  /* 0x000000ffff4f7224 */ /* 0x000fe200078e004d */
[----:B------:R-:W-:Y:S01]  /*112f0*/  FSEL R252, R14, -INF , !P2 ;  /* 0xff8000000efc7808 */ /* 0x000fe20005000000 */
[----:B------:R-:W-:Y:S01]  /*11300*/  IMAD.MOV.U32 R77, RZ, RZ, R250 ;  /* 0x000000ffff4d7224 */ /* 0x000fe200078e00fa */
[C---:B------:R-:W-:Y:S01]  /*11310*/  ISETP.GE.AND P1, PT, R53.reuse, R6, PT ;  /* 0x000000063500720c */ /* 0x040fe20003f26270 */
[----:B------:R-:W1:Y:S01]  /*11320*/  MUFU.TANH R24, R24 ;  /* 0x0000001800187308 */ /* 0x000e620000002400 */
[----:B------:R-:W-:-:S02]  /*11330*/  ISETP.GE.AND P2, PT, R53, R7, PT ;  /* 0x000000073500720c */ /* 0x000fc40003f46270 */
[----:B------:R-:W-:Y:S02]  /*11340*/  FSEL R250, R9, -INF , !P6 ;  /* 0xff80000009fa7808 */ /* 0x000fe40007000000 */
[----:B------:R-:W-:Y:S02]  /*11350*/  FSEL R53, R81, -INF , !P4 ;  /* 0xff80000051357808 */ /* 0x000fe40006000000 */
[C---:B------:R-:W-:Y:S01]  /*11360*/  ISETP.GE.AND P6, PT, R52.reuse, R7, PT ;  /* 0x000000073400720c */ /* 0x040fe20003fc6270 */
[----:B------:R-:W1:Y:S01]  /*11370*/  MUFU.TANH R26, R26 ;  /* 0x0000001a001a7308 */ /* 0x000e620000002400 */
[----:B------:R-:W-:Y:S02]  /*11380*/  ISETP.GE.AND P4, PT, R52, R6, PT ;  /* 0x000000063400720c */ /* 0x000fe40003f86270 */
[----:B------:R-:W-:Y:S02]  /*11390*/  FSEL R52, R80, -INF , !P5 ;  /* 0xff80000050347808 */ /* 0x000fe40006800000 */
[----:B------:R-:W-:-:S02]  /*113a0*/  FSEL R65, R79, -INF , !P3 ;  /* 0xff8000004f417808 */ /* 0x000fc40005800000 */
[----:B------:R-:W-:Y:S01]  /*113b0*/  FSEL R67, R67, -INF , !P1 ;  /* 0xff80000043437808 */ /* 0x000fe20004800000 */
[----:B------:R-:W1:Y:S01]  /*113c0*/  MUFU.TANH R20, R20 ;  /* 0x0000001400147308 */ /* 0x000e620000002400 */
[CC--:B------:R-:W-:Y:S02]  /*113d0*/  ISETP.GE.AND P5, PT, R51.reuse, R7.reuse, PT ;  /* 0x000000073300720c */ /* 0x0c0fe40003fa6270 */
[-C--:B------:R-:W-:Y:S02]  /*113e0*/  ISETP.GE.AND P3, PT, R51, R6.reuse, PT ;  /* 0x000000063300720c */ /* 0x080fe40003f66270 */
[C---:B------:R-:W-:Y:S02]  /*113f0*/  ISETP.GE.AND P1, PT, R50.reuse, R6, PT ;  /* 0x000000063200720c */ /* 0x040fe40003f26270 */
[----:B------:R-:W-:Y:S01]  /*11400*/  FSEL R51, R77, -INF , !P2 ;  /* 0xff8000004d337808 */ /* 0x000fe20005000000 */
[----:B------:R-:W1:Y:S01]  /*11410*/  MUFU.TANH R16, R16 ;  /* 0x0000001000107308 */ /* 0x000e620000002400 */
[----:B------:R-:W-:Y:S01]  /*11420*/  BAR.SYNC.DEFER_BLOCKING 0x0 ;  /* 0x0000000000007b1d */ /* 0x000fe20000010000 */
[----:B------:R-:W-:-:S02]  /*11430*/  ISETP.GE.AND P2, PT, R50, R7, PT ;  /* 0x000000073200720c */ /* 0x000fc40003f46270 */
[----:B------:R-:W-:Y:S02]  /*11440*/  FSEL R50, R75, -INF , !P6 ;  /* 0xff8000004b327808 */ /* 0x000fe40007000000 */
[----:B------:R-:W-:Y:S02]  /*11450*/  FSEL R75, R110, -INF , !P1 ;  /* 0xff8000006e4b7808 */ /* 0x000fe40004800000 */
[-C--:B------:R-:W-:Y:S01]  /*11460*/  ISETP.GE.AND P1, PT, R47, R6.reuse, PT ;  /* 0x000000062f00720c */ /* 0x080fe20003f26270 */
[----:B------:R-:W1:Y:S01]  /*11470*/  MUFU.TANH R18, R18 ;  /* 0x0000001200127308 */ /* 0x000e620000002400 */
[----:B------:R-:W-:Y:S02]  /*11480*/  FSEL R69, R73, -INF , !P4 ;  /* 0xff80000049457808 */ /* 0x000fe40006000000 */
[----:B------:R-:W-:Y:S02]  /*11490*/  FSEL R73, R108, -INF , !P3 ;  /* 0xff8000006c497808 */ /* 0x000fe40005800000 */
[----:B------:R-:W-:-:S02]  /*114a0*/  ISETP.GE.AND P3, PT, R48, R6, PT ;  /* 0x000000063000720c */ /* 0x000fc40003f66270 */
[----:B------:R-:W-:Y:S01]  /*114b0*/  FSEL R84, R100, -INF , !P1 ;  /* 0xff80000064547808 */ /* 0x000fe20004800000 */
[----:B------:R-:W1:Y:S01]  /*114c0*/  MUFU.TANH R8, R8 ;  /* 0x0000000800087308 */ /* 0x000e620000002400 */
[-C--:B------:R-:W-:Y:S02]  /*114d0*/  ISETP.GE.AND P1, PT, R42, R6.reuse, PT ;  /* 0x000000062a00720c */ /* 0x080fe40003f26270 */
[C---:B------:R-:W-:Y:S02]  /*114e0*/  ISETP.GE.AND P6, PT, R49.reuse, R7, PT ;  /* 0x000000073100720c */ /* 0x040fe40003fc6270 */
[----:B------:R-:W-:Y:S02]  /*114f0*/  ISETP.GE.AND P4, PT, R49, R6, PT ;  /* 0x000000063100720c */ /* 0x000fe40003f86270 */
[----:B------:R-:W-:Y:S01]  /*11500*/  FSEL R81, R106, -INF , !P3 ;  /* 0xff8000006a517808 */ /* 0x000fe20005800000 */
[----:B------:R-:W1:Y:S01]  /*11510*/  MUFU.TANH R10, R10 ;  /* 0x0000000a000a7308 */ /* 0x000e620000002400 */
[----:B------:R-:W-:-:S02]  /*11520*/  FSEL R49, R71, -INF , !P5 ;  /* 0xff80000047317808 */ /* 0x000fc40006800000 */
[-C--:B------:R-:W-:Y:S02]  /*11530*/  ISETP.GE.AND P3, PT, R43, R6.reuse, PT ;  /* 0x000000062b00720c */ /* 0x080fe40003f66270 */
[----:B------:R-:W-:Y:S02]  /*11540*/  FSEL R89, R98, -INF , !P1 ;  /* 0xff80000062597808 */ /* 0x000fe40004800000 */
[----:B------:R-:W-:Y:S01]  /*11550*/  FSEL R71, R109, -INF , !P2 ;  /* 0xff8000006d477808 */ /* 0x000fe20005000000 */
[----:B------:R-:W1:Y:S01]  /*11560*/  MUFU.TANH R2, R2 ;  /* 0x0000000200027308 */ /* 0x000e620000002400 */
[----:B------:R-:W-:Y:S02]  /*11570*/  ISETP.GE.AND P1, PT, R39, R6, PT ;  /* 0x000000062700720c */ /* 0x000fe40003f26270 */
[-C--:B------:R-:W-:Y:S02]  /*11580*/  ISETP.GE.AND P5, PT, R48, R7.reuse, PT ;  /* 0x000000073000720c */ /* 0x080fe40003fa6270 */
[----:B------:R-:W-:-:S02]  /*11590*/  ISETP.GE.AND P2, PT, R47, R7, PT ;  /* 0x000000072f00720c */ /* 0x000fc40003f46270 */
[----:B------:R-:W-:Y:S02]  /*115a0*/  FSEL R77, R111, -INF , !P6 ;  /* 0xff8000006f4d7808 */ /* 0x000fe40007000000 */
[----:B------:R-:W-:Y:S02]  /*115b0*/  FSEL R80, R104, -INF , !P4 ;  /* 0xff80000068507808 */ /* 0x000fe40006000000 */
[----:B------:R-:W-:Y:S02]  /*115c0*/  FSEL R88, R96, -INF , !P3 ;  /* 0xff80000060587808 */ /* 0x000fe40005800000 */
[C---:B------:R-:W-:Y:S02]  /*115d0*/  ISETP.GE.AND P6, PT, R45.reuse, R7, PT ;  /* 0x000000072d00720c */ /* 0x040fe40003fc6270 */
[----:B------:R-:W-:Y:S02]  /*115e0*/  ISETP.GE.AND P4, PT, R45, R6, PT ;  /* 0x000000062d00720c */ /* 0x000fe40003f86270 */
[----:B------:R-:W-:-:S02]  /*115f0*/  FSEL R96, R219, -INF , !P1 ;  /* 0xff800000db607808 */ /* 0x000fc40004800000 */
[----:B------:R-:W-:Y:S02]  /*11600*/  FSEL R79, R105, -INF , !P5 ;  /* 0xff800000694f7808 */ /* 0x000fe40006800000 */
[----:B------:R-:W-:Y:S02]  /*11610*/  FSEL R82, R107, -INF , !P2 ;  /* 0xff8000006b527808 */ /* 0x000fe40005000000 */
[----:B------:R-:W-:Y:S02]  /*11620*/  ISETP.GE.AND P1, PT, R35, R6, PT ;  /* 0x000000062300720c */ /* 0x000fe40003f26270 */
[-C--:B------:R-:W-:Y:S02]  /*11630*/  ISETP.GE.AND P5, PT, R43, R7.reuse, PT ;  /* 0x000000072b00720c */ /* 0x080fe40003fa6270 */
[----:B------:R-:W-:Y:S02]  /*11640*/  ISETP.GE.AND P2, PT, R42, R7, PT ;  /* 0x000000072a00720c */ /* 0x000fe40003f46270 */
[----:B------:R-:W-:-:S02]  /*11650*/  FSEL R83, R101, -INF , !P6 ;  /* 0xff80000065537808 */ /* 0x000fc40007000000 */
[----:B------:R-:W-:Y:S02]  /*11660*/  FSEL R85, R102, -INF , !P4 ;  /* 0xff80000066557808 */ /* 0x000fe40006000000 */
[-C--:B------:R-:W-:Y:S02]  /*11670*/  ISETP.GE.AND P4, PT, R41, R6.reuse, PT ;  /* 0x000000062900720c */ /* 0x080fe40003f86270 */
[----:B------:R-:W-:Y:S02]  /*11680*/  FSEL R101, R197, -INF , !P1 ;  /* 0xff800000c5657808 */ /* 0x000fe40004800000 */
[----:B------:R-:W-:Y:S02]  /*11690*/  FSEL R86, R103, -INF , !P5 ;  /* 0xff80000067567808 */ /* 0x000fe40006800000 */
[----:B------:R-:W-:Y:S02]  /*116a0*/  FSEL R87, R97, -INF , !P2 ;  /* 0xff80000061577808 */ /* 0x000fe40005000000 */
[----:B------:R-:W-:-:S02]  /*116b0*/  ISETP.GE.AND P1, PT, R30, R6, PT ;  /* 0x000000061e00720c */ /* 0x000fc40003f26270 */
[-C--:B------:R-:W-:Y:S02]  /*116c0*/  ISETP.GE.AND P6, PT, R41, R7.reuse, PT ;  /* 0x000000072900720c */ /* 0x080fe40003fc6270 */
[CC--:B------:R-:W-:Y:S02]  /*116d0*/  ISETP.GE.AND P5, PT, R40.reuse, R7.reuse, PT ;  /* 0x000000072800720c */ /* 0x0c0fe40003fa6270 */
[-C--:B------:R-:W-:Y:S02]  /*116e0*/  ISETP.GE.AND P3, PT, R40, R6.reuse, PT ;  /* 0x000000062800720c */ /* 0x080fe40003f66270 */
[----:B------:R-:W-:Y:S02]  /*116f0*/  ISETP.GE.AND P2, PT, R39, R7, PT ;  /* 0x000000072700720c */ /* 0x000fe40003f46270 */
[----:B------:R-:W-:Y:S01]  /*11700*/  FSEL R92, R245, -INF , !P4 ;  /* 0xff800000f55c7808 */ /* 0x000fe20006000000 */
[----:B------:R-:W-:Y:S01]  /*11710*/  IMAD.MOV.U32 R245, RZ, RZ, R247 ;  /* 0x000000fffff57224 */ /* 0x000fe200078e00f7 */
[----:B------:R-:W-:-:S02]  /*11720*/  ISETP.GE.AND P4, PT, R38, R6, PT ;  /* 0x000000062600720c */ /* 0x000fc40003f86270 */
[----:B------:R-:W-:Y:S02]  /*11730*/  FSEL R173, R173, -INF , !P1 ;  /* 0xff800000adad7808 */ /* 0x000fe40004800000 */
[----:B------:R-:W-:Y:S02]  /*11740*/  FSEL R90, R99, -INF , !P6 ;  /* 0xff800000635a7808 */ /* 0x000fe40007000000 */
        /* <DEDUP_REMOVED lines=8> */
[----:B------:R-:W-:Y:S02]  /*117d0*/  FSEL R97, R213, -INF , !P4 ;  /* 0xff800000d5617808 */ /* 0x000fe40006000000 */
        /* <DEDUP_REMOVED lines=9> */
[----:B------:R-:W-:Y:S02]  /*11870*/  ISETP.GE.AND P3, PT, R31, R6, PT ;  /* 0x000000061f00720c */ /* 0x000fe40003f66270 */
[----:B------:R-:W-:Y:S02]  /*11880*/  ISETP.GE.AND P2, PT, R30, R7, PT ;  /* 0x000000071e00720c */ /* 0x000fe40003f46270 */
[----:B------:R-:W-:Y:S02]  /*11890*/  FSEL R104, R189, -INF , !P4 ;  /* 0xff800000bd687808 */ /* 0x000fe40006000000 */
[----:B------:R-:W-:-:S02]  /*118a0*/  FSEL R189, R46, -INF , !P1 ;  /* 0xff8000002ebd7808 */ /* 0x000fc40004800000 */
[----:B------:R-:W-:Y:S02]  /*118b0*/  FSEL R102, R190, -INF , !P6 ;  /* 0xff800000be667808 */ /* 0x000fe40007000000 */
[----:B------:R-:W-:Y:S02]  /*118c0*/  FSEL R103, R187, -INF , !P5 ;  /* 0xff800000bb677808 */ /* 0x000fe40006800000 */
[----:B------:R-:W-:Y:S02]  /*118d0*/  FSEL R183, R183, -INF , !P3 ;  /* 0xff800000b7b77808 */ /* 0x000fe40005800000 */
[----:B------:R-:W-:Y:S02]  /*118e0*/  FSEL R178, R178, -INF , !P2 ;  /* 0xff800000b2b27808 */ /* 0x000fe40005000000 */
[----:B------:R-:W-:Y:S02]  /*118f0*/  ISETP.GE.AND P1, PT, R27, R6, PT ;  /* 0x000000061b00720c */ /* 0x000fe40003f26270 */
[----:B------:R-:W-:-:S02]  /*11900*/  ISETP.GE.AND P6, PT, R29, R7, PT ;  /* 0x000000071d00720c */ /* 0x000fc40003fc6270 */
[-C--:B------:R-:W-:Y:S02]  /*11910*/  ISETP.GE.AND P4, PT, R29, R6.reuse, PT ;  /* 0x000000061d00720c */ /* 0x080fe40003f86270 */
[CC--:B------:R-:W-:Y:S02]  /*11920*/  ISETP.GE.AND P5, PT, R28.reuse, R7.reuse, PT ;  /* 0x000000071c00720c */ /* 0x0c0fe40003fa6270 */
[----:B------:R-:W-:Y:S02]  /*11930*/  ISETP.GE.AND P3, PT, R28, R6, PT ;  /* 0x000000061c00720c */ /* 0x000fe40003f66270 */
[----:B------:R-:W-:Y:S02]  /*11940*/  ISETP.GE.AND P2, PT, R25, R7, PT ;  /* 0x000000071900720c */ /* 0x000fe40003f46270 */
[----:B-1----:R-:W-:Y:S02]  /*11950*/  FSEL R209, R22, -INF , !P1 ;  /* 0xff80000016d17808 */ /* 0x002fe40004800000 */
[----:B------:R-:W-:-:S02]  /*11960*/  FSEL R129, R129, -INF , !P6 ;  /* 0xff80000081817808 */ /* 0x000fc40007000000 */
[----:B------:R-:W-:Y:S02]  /*11970*/  FSEL R105, R54, -INF , !P4 ;  /* 0xff80000036697808 */ /* 0x000fe40006000000 */
[----:B------:R-:W-:Y:S02]  /*11980*/  FSEL R106, R76, -INF , !P5 ;  /* 0xff8000004c6a7808 */ /* 0x000fe40006800000 */
[----:B------:R-:W-:Y:S02]  /*11990*/  FSEL R107, R78, -INF , !P3 ;  /* 0xff8000004e6b7808 */ /* 0x000fe40005800000 */
[----:B------:R-:W-:Y:S02]  /*119a0*/  FSEL R72, R72, -INF , !P2 ;  /* 0xff80000048487808 */ /* 0x000fe40005000000 */
[----:B------:R-:W-:Y:S02]  /*119b0*/  PLOP3.LUT P1, PT, PT, PT, UP0, 0x80, 0x0 ;  /* 0x000000000000781c */ /* 0x000fe40003f2f008 */
[----:B------:R-:W-:-:S02]  /*119c0*/  ISETP.GE.AND P6, PT, R13, R7, PT ;  /* 0x000000070d00720c */ /* 0x000fc40003fc6270 */
[-C--:B------:R-:W-:Y:S02]  /*119d0*/  ISETP.GE.AND P4, PT, R13, R6.reuse, PT ;  /* 0x000000060d00720c */ /* 0x080fe40003f86270 */
[CC--:B------:R-:W-:Y:S02]  /*119e0*/  ISETP.GE.AND P5, PT, R12.reuse, R7.reuse, PT ;  /* 0x000000070c00720c */ /* 0x0c0fe40003fa6270 */
[----:B------:R-:W-:Y:S02]  /*119f0*/  ISETP.GE.AND P3, PT, R12, R6, PT ;  /* 0x000000060c00720c */ /* 0x000fe40003f66270 */
[----:B------:R-:W-:Y:S02]  /*11a00*/  ISETP.GE.AND P2, PT, R5, R7, PT ;  /* 0x000000070500720c */ /* 0x000fe40003f46270 */
[----:B------:R-:W-:Y:S02]  /*11a10*/  FSEL R108, R68, -INF , !P6 ;  /* 0xff800000446c7808 */ /* 0x000fe40007000000 */
[----:B------:R-:W-:-:S02]  /*11a20*/  FSEL R110, R70, -INF , !P4 ;  /* 0xff800000466e7808 */ /* 0x000fc40006000000 */
[----:B--2---:R-:W-:Y:S02]  /*11a30*/  FSEL R109, R64, -INF , !P5 ;  /* 0xff800000406d7808 */ /* 0x004fe40006800000 */
[----:B---3--:R-:W-:Y:S02]  /*11a40*/  FSEL R111, R66, -INF , !P3 ;  /* 0xff800000426f7808 */ /* 0x008fe40005800000 */
[----:B----4-:R-:W-:Y:S02]  /*11a50*/  FSEL R114, R44, -INF , !P2 ;  /* 0xff8000002c727808 */ /* 0x010fe40005000000 */
[CC--:B------:R-:W-:Y:S02]  /*11a60*/  ISETP.GE.AND P6, PT, R55.reuse, R7.reuse, PT ;  /* 0x000000073700720c */ /* 0x0c0fe40003fc6270 */
[----:B------:R-:W-:Y:S02]  /*11a70*/  ISETP.GE.AND P4, PT, R55, R6, PT ;  /* 0x000000063700720c */ /* 0x000fe40003f86270 */
[----:B------:R-:W-:-:S02]  /*11a80*/  ISETP.GE.AND P5, PT, R56, R7, PT ;  /* 0x000000073800720c */ /* 0x000fc40003fa6270 */
[----:B------:R-:W-:Y:S02]  /*11a90*/  ISETP.GE.AND P3, PT, R56, R6, PT ;  /* 0x000000063800720c */ /* 0x000fe40003f66270 */
[----:B------:R-:W-:Y:S02]  /*11aa0*/  ISETP.GE.AND P2, PT, R27, R7, PT ;  /* 0x000000071b00720c */ /* 0x000fe40003f46270 */
[----:B-----5:R-:W-:Y:S02]  /*11ab0*/  FSEL R187, R32, -INF , !P6 ;  /* 0xff80000020bb7808 */ /* 0x020fe40007000000 */
[----:B------:R-:W-:Y:S02]  /*11ac0*/  FSEL R190, R34, -INF , !P4 ;  /* 0xff80000022be7808 */ /* 0x000fe40006000000 */
[----:B------:R-:W-:Y:S02]  /*11ad0*/  FSEL R197, R24, -INF , !P5 ;  /* 0xff80000018c57808 */ /* 0x000fe40006800000 */
[----:B------:R-:W-:-:S02]  /*11ae0*/  FSEL R202, R26, -INF , !P3 ;  /* 0xff8000001aca7808 */ /* 0x000fc40005800000 */
[----:B------:R-:W-:Y:S02]  /*11af0*/  FSEL R199, R20, -INF , !P2 ;  /* 0xff80000014c77808 */ /* 0x000fe40005000000 */
[CC--:B------:R-:W-:Y:S02]  /*11b00*/  ISETP.GE.AND P6, PT, R57.reuse, R7.reuse, PT ;  /* 0x000000073900720c */ /* 0x0c0fe40003fc6270 */
[-C--:B------:R-:W-:Y:S02]  /*11b10*/  ISETP.GE.AND P4, PT, R57, R6.reuse, PT ;  /* 0x000000063900720c */ /* 0x080fe40003f86270 */
[C---:B------:R-:W-:Y:S02]  /*11b20*/  ISETP.GE.AND P5, PT, R58.reuse, R7, PT ;  /* 0x000000073a00720c */ /* 0x040fe40003fa6270 */
[-C--:B------:R-:W-:Y:S02]  /*11b30*/  ISETP.GE.AND P3, PT, R58, R6.reuse, PT ;  /* 0x000000063a00720c */ /* 0x080fe40003f66270 */
        /* <DEDUP_REMOVED lines=83> */
.L_x_1634:
[----:B------:R-:W-:-:S04]  /*12070*/  LEA R0, -R54, RZ, 0x8 ;  /* 0x000000ff36007211 */ /* 0x000fc800078e41ff */
[----:B------:R-:W-:Y:S02]  /*12080*/  SHF.R.S32.HI R2, RZ, 0x1f, R0 ;  /* 0x0000001fff027819 */ /* 0x000fe40000011400 */
.L_x_1635:
[--C-:B------:R-:W-:Y:S01]  /*12090*/  @!P0 IMAD.MOV.U32 R4, RZ, RZ, R60.reuse ;  /* 0x000000ffff048224 */ /* 0x100fe200078e003c */
[--C-:B------:R-:W-:Y:S01]  /*120a0*/  @!P0 IADD3 R8, P3, P2, R0, UR23, R60.reuse ;  /* 0x0000001700088c10 */ /* 0x100fe2000fa7e03c */
[--C-:B------:R-:W-:Y:S01]  /*120b0*/  @!P0 IMAD.MOV.U32 R5, RZ, RZ, R63.reuse ;  /* 0x000000ffff058224 */ /* 0x100fe200078e003f */
[----:B------:R1:W-:Y:S01]  /*120c0*/  @P0 STS.128 [R244+0x2000], RZ ;  /* 0x002000fff4000388 */ /* 0x0003e20000000c00 */
[----:B------:R-:W-:Y:S01]  /*120d0*/  @!P0 IMAD.MOV.U32 R10, RZ, RZ, R60 ;  /* 0x000000ffff0a8224 */ /* 0x000fe200078e003c */
[----:B------:R-:W-:Y:S01]  /*120e0*/  @!P0 LEA R34, P4, R8, c[0x0][0x168], 0x1 ;  /* 0x00005a0008228a11 */ /* 0x000fe200078808ff */
[----:B------:R-:W-:Y:S01]  /*120f0*/  @!P0 IMAD.MOV.U32 R11, RZ, RZ, R63 ;  /* 0x000000ffff0b8224 */ /* 0x000fe200078e003f */
[----:B------:R-:W-:Y:S01]  /*12100*/  BSSY B0, `(.L_x_1636) ;  /* 0x00000c8000007945 */ /* 0x000fe20003800000 */
[----:B------:R-:W-:-:S04]  /*12110*/  @!P0 IMAD.WIDE.U32 R6, R54, 0x30, R4 ;  /* 0x0000003036068825 */ /* 0x000fc800078e0004 */
[----:B------:R-:W-:Y:S02]  /*12120*/  @!P0 IMAD.MOV.U32 R12, RZ, RZ, c[0x0][0x19c] ;  /* 0x00006700ff0c8624 */ /* 0x000fe400078e00ff */
[----:B------:R-:W-:Y:S02]  /*12130*/  @!P0 IMAD.MOV.U32 R9, RZ, RZ, c[0x0][0x19c] ;  /* 0x00006700ff098624 */ /* 0x000fe400078e00ff */
[----:B------:R-:W-:Y:S01]  /*12140*/  @!P0 IMAD.WIDE.U32 R4, R54, 0x50, R10 ;  /* 0x0000005036048825 */ /* 0x000fe200078e000a */
[----:B------:R-:W-:Y:S02]  /*12150*/  @!P0 IADD3.X R10, R2, UR22, R63, P3, P2 ;  /* 0x00000016020a8c10 */ /* 0x000fe40009fe443f */
[----:B------:R-:W-:Y:S01]  /*12160*/  @!P0 IADD3 R18, P3, R0, R6, RZ ;  /* 0x0000000600128210 */ /* 0x000fe20007f7e0ff */
[----:B------:R-:W-:Y:S01]  /*12170*/  @!P0 IMAD R12, R12, 0x30, RZ ;  /* 0x000000300c0c8824 */ /* 0x000fe200078e02ff */
[----:B------:R-:W-:Y:S01]  /*12180*/  @!P0 IADD3 R21, P2, R0, R4, RZ ;  /* 0x0000000400158210 */ /* 0x000fe20007f5e0ff */
[----:B------:R-:W-:Y:S01]  /*12190*/  @!P0 IMAD R9, R9, 0x50, RZ ;  /* 0x0000005009098824 */ /* 0x000fe200078e02ff */
[----:B------:R-:W-:Y:S01]  /*121a0*/  @!P0 LEA.HI.X R35, R8, c[0x0][0x16c], R10, 0x1, P4 ;  /* 0x00005b0008238a11 */ /* 0x000fe200020f0c0a */
[--C-:B------:R-:W-:Y:S01]  /*121b0*/  @!P0 IMAD.MOV.U32 R4, RZ, RZ, R60.reuse ;  /* 0x000000ffff048224 */ /* 0x100fe200078e003c */
[C---:B------:R-:W-:Y:S01]  /*121c0*/  @!P0 IADD3.X R23, R2.reuse, R12, R7, P3, !PT ;  /* 0x0000000c02178210 */ /* 0x040fe20001ffe407 */
[----:B------:R-:W-:Y:S01]  /*121d0*/  @!P0 IMAD.MOV.U32 R6, RZ, RZ, R60 ;  /* 0x000000ffff068224 */ /* 0x000fe200078e003c */
[----:B------:R-:W-:Y:S01]  /*121e0*/  @!P0 IADD3.X R48, R2, R9, R5, P2, !PT ;  /* 0x0000000902308210 */ /* 0x000fe200017fe405 */
[----:B------:R-:W-:-:S02]  /*121f0*/  @!P0 IMAD.MOV.U32 R5, RZ, RZ, R63 ;  /* 0x000000ffff058224 */ /* 0x000fc400078e003f */
[--C-:B------:R-:W-:Y:S02]  /*12200*/  @!P0 IMAD.MOV.U32 R7, RZ, RZ, R63.reuse ;  /* 0x000000ffff078224 */ /* 0x100fe400078e003f */
[--C-:B------:R-:W-:Y:S02]  /*12210*/  @!P0 IMAD.MOV.U32 R12, RZ, RZ, R60.reuse ;  /* 0x000000ffff0c8224 */ /* 0x100fe400078e003c */
[--C-:B------:R-:W-:Y:S02]  /*12220*/  @!P0 IMAD.MOV.U32 R13, RZ, RZ, R63.reuse ;  /* 0x000000ffff0d8224 */ /* 0x100fe400078e003f */
[----:B------:R-:W-:Y:S02]  /*12230*/  @!P0 IMAD.MOV.U32 R14, RZ, RZ, R60 ;  /* 0x000000ffff0e8224 */ /* 0x000fe400078e003c */
[----:B------:R-:W-:Y:S02]  /*12240*/  @!P0 IMAD.MOV.U32 R15, RZ, RZ, R63 ;  /* 0x000000ffff0f8224 */ /* 0x000fe400078e003f */
[----:B------:R-:W-:-:S04]  /*12250*/  @!P0 IMAD.WIDE.U32 R10, R54, 0x60, R4 ;  /* 0x00000060360a8825 */ /* 0x000fc800078e0004 */
[----:B------:R-:W-:-:S04]  /*12260*/  @!P0 IMAD.WIDE.U32 R8, R54, 0x70, R6 ;  /* 0x0000007036088825 */ /* 0x000fc800078e0006 */
[----:B------:R-:W-:Y:S01]  /*12270*/  @!P0 IMAD.MOV.U32 R19, RZ, RZ, c[0x0][0x19c] ;  /* 0x00006700ff138624 */ /* 0x000fe200078e00ff */
[----:B------:R-:W-:Y:S01]  /*12280*/  @!P0 IADD3 R37, P4, R0, R8, RZ ;  /* 0x0000000800258210 */ /* 0x000fe20007f9e0ff */
[----:B------:R-:W-:Y:S02]  /*12290*/  @!P0 IMAD.MOV.U32 R20, RZ, RZ, c[0x0][0x19c] ;  /* 0x00006700ff148624 */ /* 0x000fe400078e00ff */
[----:B------:R-:W-:-:S04]  /*122a0*/  @!P0 IMAD.WIDE.U32 R6, R54, 0x90, R12 ;  /* 0x0000009036068825 */ /* 0x000fc800078e000c */
[----:B------:R-:W-:Y:S01]  /*122b0*/  @!P0 IMAD.WIDE.U32 R4, R54, 0xa0, R14 ;  /* 0x000000a036048825 */ /* 0x000fe200078e000e */
[----:B------:R-:W-:-:S03]  /*122c0*/  @!P0 IADD3 R38, P3, R0, R6, RZ ;  /* 0x0000000600268210 */ /* 0x000fc60007f7e0ff */
[----:B------:R-:W-:Y:S01]  /*122d0*/  @!P0 IMAD.MOV.U32 R17, RZ, RZ, c[0x0][0x19c] ;  /* 0x00006700ff118624 */ /* 0x000fe200078e00ff */
[C---:B------:R-:W-:Y:S01]  /*122e0*/  @!P0 IADD3 R39, P2, R0.reuse, R4, RZ ;  /* 0x0000000400278210 */ /* 0x040fe20007f5e0ff */
[----:B------:R-:W-:Y:S02]  /*122f0*/  @!P0 IMAD.MOV.U32 R16, RZ, RZ, c[0x0][0x19c] ;  /* 0x00006700ff108624 */ /* 0x000fe400078e00ff */
[----:B------:R-:W-:Y:S01]  /*12300*/  @!P0 IMAD R13, R19, 0x90, RZ ;  /* 0x00000090130d8824 */ /* 0x000fe200078e02ff */
[----:B------:R-:W-:Y:S01]  /*12310*/  @!P0 IADD3 R19, P5, R0, R10, RZ ;  /* 0x0000000a00138210 */ /* 0x000fe20007fbe0ff */
[----:B------:R-:W-:Y:S02]  /*12320*/  @!P0 IMAD R12, R20, 0xa0, RZ ;  /* 0x000000a0140c8824 */ /* 0x000fe400078e02ff */
[----:B------:R-:W-:Y:S01]  /*12330*/  @!P0 IMAD R17, R17, 0x60, RZ ;  /* 0x0000006011118824 */ /* 0x000fe200078e02ff */
[----:B------:R-:W-:Y:S01]  /*12340*/  @!P0 IADD3.X R45, R2, R13, R7, P3, !PT ;  /* 0x0000000d022d8210 */ /* 0x000fe20001ffe407 */
        /* <DEDUP_REMOVED lines=8> */
[----:B------:R-:W-:Y:S02]  /*123d0*/  @!P0 IMAD.MOV.U32 R12, RZ, RZ, R60 ;  /* 0x000000ffff0c8224 */ /* 0x000fe400078e003c */
[----:B------:R-:W-:Y:S02]  /*123e0*/  @!P0 IMAD.MOV.U32 R13, RZ, RZ, R63 ;  /* 0x000000ffff0d8224 */ /* 0x000fe400078e003f */
[----:B------:R-:W-:Y:S02]  /*123f0*/  @!P0 IMAD.MOV.U32 R16, RZ, RZ, c[0x0][0x19c] ;  /* 0x00006700ff108624 */ /* 0x000fe400078e00ff */
[----:B------:R-:W-:-:S04]  /*12400*/  @!P0 IMAD.WIDE.U32 R10, R54, 0xb0, R4 ;  /* 0x000000b0360a8825 */ /* 0x000fc800078e0004 */
[----:B------:R-:W-:Y:S01]  /*12410*/  @!P0 IMAD.WIDE.U32 R8, R54, 0xc0, R6 ;  /* 0x000000c036088825 */ /* 0x000fe200078e0006 */
[----:B------:R-:W-:-:S03]  /*12420*/  @!P0 IADD3 R30, P5, R0, R10, RZ ;  /* 0x0000000a001e8210 */ /* 0x000fc60007fbe0ff */
[----:B------:R-:W-:Y:S01]  /*12430*/  @!P0 IMAD.MOV.U32 R17, RZ, RZ, c[0x0][0x19c] ;  /* 0x00006700ff118624 */ /* 0x000fe200078e00ff */
[----:B------:R-:W-:Y:S01]  /*12440*/  @!P0 IADD3 R31, P4, R0, R8, RZ ;  /* 0x00000008001f8210 */ /* 0x000fe20007f9e0ff */
[----:B------:R-:W-:Y:S02]  /*12450*/  @!P0 IMAD.MOV.U32 R22, RZ, RZ, c[0x0][0x19c] ;  /* 0x00006700ff168624 */ /* 0x000fe400078e00ff */
[----:B------:R-:W-:-:S04]  /*12460*/  @!P0 IMAD.WIDE.U32 R4, R54, 0xe0, R14 ;  /* 0x000000e036048825 */ /* 0x000fc800078e000e */
[----:B------:R-:W-:Y:S01]  /*12470*/  @!P0 IMAD.WIDE.U32 R6, R54, 0xd0, R12 ;  /* 0x000000d036068825 */ /* 0x000fe200078e000c */
[----:B------:R-:W-:-:S03]  /*12480*/  @!P0 IADD3 R33, P2, R0, R4, RZ ;  /* 0x0000000400218210 */ /* 0x000fc60007f5e0ff */
[----:B------:R-:W-:Y:S01]  /*12490*/  @!P0 IMAD R16, R16, 0xc0, RZ ;  /* 0x000000c010108824 */ /* 0x000fe200078e02ff */
[----:B------:R-:W-:Y:S01]  /*124a0*/  @!P0 IADD3 R32, P3, R0, R6, RZ ;  /* 0x0000000600208210 */ /* 0x000fe20007f7e0ff */
[----:B------:R-:W-:Y:S02]  /*124b0*/  @!P0 IMAD R17, R17, 0xb0, RZ ;  /* 0x000000b011118824 */ /* 0x000fe400078e02ff */
[----:B------:R-:W-:Y:S01]  /*124c0*/  @!P0 IMAD R12, R22, 0xe0, RZ ;  /* 0x000000e0160c8824 */ /* 0x000fe200078e02ff */
[----:B------:R-:W-:Y:S01]  /*124d0*/  @!P0 IADD3.X R42, R2, R16, R9, P4, !PT ;  /* 0x00000010022a8210 */ /* 0x000fe200027fe409 */
[----:B------:R-:W-:Y:S01]  /*124e0*/  @!P0 IMAD R13, R20, 0xd0, RZ ;  /* 0x000000d0140d8824 */ /* 0x000fe200078e02ff */
[C---:B------:R-:W-:Y:S01]  /*124f0*/  @!P0 IADD3.X R43, R2.reuse, R17, R11, P5, !PT ;  /* 0x00000011022b8210 */ /* 0x040fe20002ffe40b */
[----:B------:R-:W-:Y:S01]  /*12500*/  @!P0 IMAD.MOV.U32 R9, RZ, RZ, c[0x0][0x19c] ;  /* 0x00006700ff098624 */ /* 0x000fe200078e00ff */
[----:B------:R-:W-:Y:S01]  /*12510*/  @!P0 IADD3.X R40, R2, R12, R5, P2, !PT ;  /* 0x0000000c02288210 */ /* 0x000fe200017fe405 */
[----:B------:R-:W-:Y:S01]  /*12520*/  @!P0 IMAD.MOV.U32 R10, RZ, RZ, c[0x0][0x19c] ;  /* 0x00006700ff0a8624 */ /* 0x000fe200078e00ff */
[----:B------:R-:W-:Y:S01]  /*12530*/  @!P0 LEA R5, P5, R54, R60, 0x5 ;  /* 0x0000003c36058211 */ /* 0x000fe200078a28ff */
[----:B------:R-:W-:Y:S01]  /*12540*/  @!P0 IMAD.MOV.U32 R8, RZ, RZ, c[0x0][0x19c] ;  /* 0x00006700ff088624 */ /* 0x000fe200078e00ff */
[----:B------:R-:W-:-:S02]  /*12550*/  @!P0 IADD3.X R41, R2, R13, R7, P3, !PT ;  /* 0x0000000d02298210 */ /* 0x000fc40001ffe407 */
[C---:B------:R-:W-:Y:S02]  /*12560*/  @!P0 LEA R7, P3, R54.reuse, R60, 0x7 ;  /* 0x0000003c36078211 */ /* 0x040fe400078638ff */
[----:B------:R-:W-:Y:S02]  /*12570*/  @!P0 LEA.HI.X R9, R54, R63, R9, 0x5, P5 ;  /* 0x0000003f36098211 */ /* 0x000fe400028f2c09 */
[----:B------:R-:W-:Y:S02]  /*12580*/  @!P0 IADD3 R5, P5, R0, R5, RZ ;  /* 0x0000000500058210 */ /* 0x000fe40007fbe0ff */
[----:B------:R-:W-:Y:S02]  /*12590*/  @!P0 LEA.HI.X R10, R54, R63, R10, 0x7, P3 ;  /* 0x0000003f360a8211 */ /* 0x000fe400018f3c0a */
[----:B------:R-:W-:Y:S01]  /*125a0*/  LEA R246, P2, R60, c[0x0][0x168], 0x1 ;  /* 0x00005a003cf67a11 */ /* 0x000fe200078408ff */
[----:B------:R-:W-:Y:S01]  /*125b0*/  @!P0 IMAD.X R11, R2, 0x1, R9, P5 ;  /* 0x00000001020b8824 */ /* 0x000fe200028e0609 */
[----:B------:R-:W-:-:S02]  /*125c0*/  @!P0 IADD3 R7, P3, R0, R7, RZ ;  /* 0x0000000700078210 */ /* 0x000fc40007f7e0ff */
[----:B------:R-:W-:Y:S02]  /*125d0*/  @!P0 LEA R6, P4, R54, R60, 0x6 ;  /* 0x0000003c36068211 */ /* 0x000fe400078830ff */
[----:B------:R-:W-:Y:S01]  /*125e0*/  LEA.HI.X R245, R60, c[0x0][0x16c], R63, 0x1, P2 ;  /* 0x00005b003cf57a11 */ /* 0x000fe200010f0c3f */
[----:B------:R-:W-:Y:S01]  /*125f0*/  @!P0 IMAD.X R9, R2, 0x1, R10, P3 ;  /* 0x0000000102098824 */ /* 0x000fe200018e060a */
[----:B------:R-:W-:Y:S02]  /*12600*/  @!P0 LEA R28, P5, R5, c[0x0][0x168], 0x1 ;  /* 0x00005a00051c8a11 */ /* 0x000fe400078a08ff */
[----:B------:R-:W-:Y:S02]  /*12610*/  @!P0 LEA R4, P2, R0, R246, 0x1 ;  /* 0x000000f600048211 */ /* 0x000fe400078408ff */
[----:B------:R-:W-:Y:S02]  /*12620*/  @!P0 LEA.HI.X R8, R54, R63, R8, 0x6, P4 ;  /* 0x0000003f36088211 */ /* 0x000fe400020f3408 */
[----:B------:R-:W-:-:S02]  /*12630*/  @!P0 LEA R24, P3, R7, c[0x0][0x168], 0x1 ;  /* 0x00005a0007188a11 */ /* 0x000fc400078608ff */
[C---:B------:R-:W-:Y:S02]  /*12640*/  @!P0 IADD3 R6, P4, R0.reuse, R6, RZ ;  /* 0x0000000600068210 */ /* 0x040fe40007f9e0ff */
[----:B------:R-:W-:Y:S02]  /*12650*/  @!P0 LEA.HI.X R29, R5, c[0x0][0x16c], R11, 0x1, P5 ;  /* 0x00005b00051d8a11 */ /* 0x000fe400028f0c0b */
        /* <DEDUP_REMOVED lines=26> */
[C---:B------:R-:W-:Y:S02]  /*12800*/  @!P0 LEA R14, P3, R38.reuse, c[0x0][0x168], 0x1 ;  /* 0x00005a00260e8a11 */ /* 0x040fe400078608ff */
        /* <DEDUP_REMOVED lines=87> */
.L_x_1637:
[----:B------:R-:W-:Y:S05]  /*12d80*/  BSYNC B0 ;  /* 0x0000000000007941 */ /* 0x000fea0003800000 */
.L_x_1636:
[----:B------:R-:W0:Y:S01]  /*12d90*/  LDGDEPBAR ;  /* 0x00000000000079af */ /* 0x000e220000000000 */
[----:B------:R-:W-:-:S04]  /*12da0*/  LEA R246, P0, R0, R246, 0x1 ;  /* 0x000000f600f67211 */ /* 0x000fc800078008ff */
[----:B------:R-:W-:Y:S02]  /*12db0*/  LEA.HI.X R245, R0, R245, R2, 0x1, P0 ;  /* 0x000000f500f57211 */ /* 0x000fe400000f0c02 */
.L_x_1633:
[----:B------:R-:W-:Y:S01]  /*12dc0*/  FMNMX.FTZ R0, R36, R59, !PT ;  /* 0x0000003b24007209 */ /* 0x000fe20007810000 */
        /* <DEDUP_REMOVED lines=142> */
[----:B------:R-:W-:Y:S02]  /*136b0*/  MOV R113, R43 ;  /* 0x0000002b00717202 */ /* 0x000fe40000000f00 */
[----:B-1----:R-:W-:-:S04]  /*136c0*/  FMNMX.FTZ R78, R0, R5, !PT ;  /* 0x00000005004e7209 */ /* 0x002fc80007810000 */
[C---:B------:R-:W-:Y:S01]  /*136d0*/  FSETP.NEU.FTZ.AND P2, PT, R78.reuse, -INF , PT ;  /* 0xff8000004e00780b */ /* 0x040fe20003f5d000 */
[----:B------:R-:W-:-:S05]  /*136e0*/  FMUL.FTZ R2, R78, c[0x0][0x23c] ;  /* 0x00008f004e027a20 */ /* 0x000fca0000410000 */
[----:B------:R-:W-:-:S05]  /*136f0*/  FSEL R2, R2, RZ, P2 ;  /* 0x000000ff02027208 */ /* 0x000fca0001000000 */
[--C-:B------:R-:W-:Y:S01]  /*13700*/  FFMA.FTZ R0, R59, c[0x0][0x23c], -R2.reuse ;  /* 0x00008f003b007a23 */ /* 0x100fe20000010802 */
[----:B--2---:R-:W-:Y:S01]  /*13710*/  FMNMX.FTZ R76, R4, R6, !PT ;  /* 0x00000006044c7209 */ /* 0x004fe20007810000 */
[----:B------:R-:W-:Y:S02]  /*13720*/  FFMA.FTZ R4, R52, c[0x0][0x23c], -R2 ;  /* 0x00008f0034047a23 */ /* 0x000fe40000010802 */
[----:B------:R1:W-:Y:S01]  /*13730*/  MUFU.EX2 R64, R0 ;  /* 0x0000000000407308 */ /* 0x0003e20000000800 */
[----:B------:R-:W-:Y:S02]  /*13740*/  FSEL R6, R78, RZ, P2 ;  /* 0x000000ff4e067208 */ /* 0x000fe40001000000 */
[----:B------:R-:W-:-:S03]  /*13750*/  FSETP.NEU.FTZ.AND P0, PT, R76, -INF , PT ;  /* 0xff8000004c00780b */ /* 0x000fc60003f1d000 */
[----:B------:R-:W-:Y:S01]  /*13760*/  FADD.FTZ R6, R36, -R6 ;  /* 0x8000000624067221 */ /* 0x000fe20000010000 */
[----:B------:R-:W-:Y:S01]  /*13770*/  FSEL R5, R76, RZ, P0 ;  /* 0x000000ff4c057208 */ /* 0x000fe20000000000 */
[----:B------:R2:W-:Y:S02]  /*13780*/  MUFU.EX2 R40, R4 ;  /* 0x0000000400287308 */ /* 0x0005e40000000800 */
[----:B------:R-:W-:Y:S02]  /*13790*/  FMUL.FTZ R6, R6, c[0x0][0x23c] ;  /* 0x00008f0006067a20 */ /* 0x000fe40000410000 */
[----:B------:R-:W-:Y:S02]  /*137a0*/  FADD.FTZ R3, R3, -R5 ;  /* 0x8000000503037221 */ /* 0x000fe40000010000 */
[----:B-1----:R-:W-:Y:S02]  /*137b0*/  FFMA.FTZ R0, R121, c[0x0][0x23c], -R2 ;  /* 0x00008f0079007a23 */ /* 0x002fe40000010802 */
[----:B------:R-:W1:Y:S01]  /*137c0*/  MUFU.EX2 R63, R6 ;  /* 0x00000006003f7308 */ /* 0x000e620000000800 */
[----:B------:R-:W-:-:S02]  /*137d0*/  FMUL.FTZ R3, R3, c[0x0][0x23c] ;  /* 0x00008f0003037a20 */ /* 0x000fc40000410000 */
        /* <DEDUP_REMOVED lines=35> */
[----:B------:R-:W-:Y:S02]  /*13a10*/  FMUL.FTZ R159, R159, R60 ;  /* 0x0000003c9f9f7220 */ /* 0x000fe40000410000 */
[-C--:B------:R-:W-:Y:S01]  /*13a20*/  FMUL.FTZ R160, R160, R63.reuse ;  /* 0x0000003fa0a07220 */ /* 0x080fe20000410000 */
        /* <DEDUP_REMOVED lines=11> */
[----:B-1----:R-:W-:Y:S02]  /*13ae0*/  FFMA.FTZ R3, R125, c[0x0][0x23c], -R2 ;  /* 0x00008f007d037a23 */ /* 0x002fe40000010802 */
[----:B--2---:R-:W-:-:S04]  /*13af0*/  FFMA.FTZ R4, R124, c[0x0][0x23c], -R0 ;  /* 0x00008f007c047a23 */ /* 0x004fc80000010800 */
[----:B------:R1:W2:Y:S02]  /*13b00*/  MUFU.EX2 R57, R4 ;  /* 0x0000000400397308 */ /* 0x0002a40000000800 */
[----:B-1----:R-:W-:Y:S02]  /*13b10*/  F2FP.PACK_AB R4, R48, R64 ;  /* 0x000000403004723e */ /* 0x002fe400000000ff */
[----:B--2---:R-:W-:-:S07]  /*13b20*/  F2FP.PACK_AB R7, R57, R42 ;  /* 0x0000002a3907723e */ /* 0x004fce00000000ff */
[C---:B------:R-:W-:Y:S01]  /*13b30*/  HMMA.16816.F32 R24, R4.reuse, R8, R136 ;  /* 0x000000080418723c */ /* 0x040fe20000001888 */
[----:B------:R1:W-:Y:S06]  /*13b40*/  MUFU.EX2 R136, R3 ;  /* 0x0000000300887308 */ /* 0x0003ec0000000800 */
[----:B------:R-:W-:Y:S01]  /*13b50*/  MOV R137, R48 ;  /* 0x0000003000897202 */ /* 0x000fe20000000f00 */
[C---:B------:R-:W-:Y:S07]  /*13b60*/  HMMA.16816.F32 R32, R4.reuse, R20, R144 ;  /* 0x000000140420723c */ /* 0x040fee0000001890 */
[----:B------:R-:W-:Y:S01]  /*13b70*/  MOV R145, R56 ;  /* 0x0000003800917202 */ /* 0x000fe20000000f00 */
[C---:B------:R-:W-:Y:S01]  /*13b80*/  HMMA.16816.F32 R36, R4.reuse, R10, R140 ;  /* 0x0000000a0424723c */ /* 0x040fe2000000188c */
[--C-:B-1----:R-:W-:Y:S01]  /*13b90*/  FFMA.FTZ R3, R50, c[0x0][0x23c], -R2.reuse ;  /* 0x00008f0032037a23 */ /* 0x102fe20000010802 */
[----:B------:R-:W-:Y:S03]  /*13ba0*/  LDSM.16.MT88.4 R8, [R225+0xa800] ;  /* 0x00a80000e108783b */ /* 0x000fe60000004200 */
[----:B------:R1:W2:Y:S02]  /*13bb0*/  MUFU.EX2 R18, R3 ;  /* 0x0000000300127308 */ /* 0x0002a40000000800 */
[----:B------:R-:W-:Y:S01]  /*13bc0*/  MOV R142, R42 ;  /* 0x0000002a008e7202 */ /* 0x000fe20000000f00 */
[C---:B------:R-:W-:Y:S01]  /*13bd0*/  HMMA.16816.F32 R44, R4.reuse, R22, R148 ;  /* 0x00000016042c723c */ /* 0x040fe20000001894 */
[----:B------:R-:W-:Y:S07]  /*13be0*/  LDSM.16.MT88.4 R20, [R135+0xa800] ;  /* 0x00a800008714783b */ /* 0x000fee0000004200 */
[----:B------:R-:W-:Y:S01]  /*13bf0*/  HMMA.16816.F32 R52, R4, R12, R152 ;  /* 0x0000000c0434723c */ /* 0x000fe20000001898 */
[----:B-1----:R-:W-:Y:S01]  /*13c00*/  FFMA.FTZ R3, R127, c[0x0][0x23c], -R2 ;  /* 0x00008f007f037a23 */ /* 0x002fe20000010802 */
[----:B--2---:R-:W-:-:S02]  /*13c10*/  MOV R146, R18 ;  /* 0x0000001200927202 */ /* 0x004fc40000000f00 */
[----:B------:R-:W1:Y:S01]  /*13c20*/  LDSM.16.MT88.4 R16, [R225+0xa000] ;  /* 0x00a00000e110783b */ /* 0x000e620000004200 */
[----:B------:R2:W-:Y:S03]  /*13c30*/  MUFU.EX2 R140, R3 ;  /* 0x00000003008c7308 */ /* 0x0005e60000000800 */
[----:B------:R-:W-:Y:S01]  /*13c40*/  HMMA.16816.F32 R156, R4, R14, R156 ;  /* 0x0000000e049c723c */ /* 0x000fe2000000189c */
[----:B------:R-:W-:Y:S01]  /*13c50*/  MOV R127, R40 ;  /* 0x00000028007f7202 */ /* 0x000fe20000000f00 */
[----:B------:R-:W3:Y:S01]  /*13c60*/  LDSM.16.MT88.4 R12, [R224+0xa800] ;  /* 0x00a80000e00c783b */ /* 0x000ee20000004200 */
[----:B--2---:R-:W-:-:S04]  /*13c70*/  FFMA.FTZ R3, R67, c[0x0][0x23c], -R0 ;  /* 0x00008f0043037a23 */ /* 0x004fc80000010800 */
[----:B------:R2:W-:Y:S02]  /*13c80*/  MUFU.EX2 R67, R3 ;  /* 0x0000000300437308 */ /* 0x0005e40000000800 */
[--C-:B--2---:R-:W-:Y:S01]  /*13c90*/  FFMA.FTZ R3, R128, c[0x0][0x23c], -R0.reuse ;  /* 0x00008f0080037a23 */ /* 0x104fe20000010800 */
[C---:B-1----:R-:W-:Y:S05]  /*13ca0*/  HMMA.16816.F32 R160, R4.reuse, R16, R160 ;  /* 0x0000001004a0723c */ /* 0x042fea00000018a0 */
[----:B------:R1:W2:Y:S03]  /*13cb0*/  MUFU.EX2 R143, R3 ;  /* 0x00000003008f7308 */ /* 0x0002a60000000800 */
[----:B------:R-:W-:Y:S07]  /*13cc0*/  HMMA.16816.F32 R16, R4, R18, R164 ;  /* 0x000000120410723c */ /* 0x000fee00000018a4 */
[----:B------:R-:W-:Y:S01]  /*13cd0*/  F2FP.PACK_AB R4, R136, R65 ;  /* 0x000000418804723e */ /* 0x000fe200000000ff */
[----:B-1----:R-:W-:Y:S01]  /*13ce0*/  FFMA.FTZ R3, R69, c[0x0][0x23c], -R0 ;  /* 0x00008f0045037a23 */ /* 0x002fe20000010800 */
[----:B--2---:R-:W-:-:S02]  /*13cf0*/  F2FP.PACK_AB R5, R143, R67 ;  /* 0x000000438f05723e */ /* 0x004fc400000000ff */
[----:B------:R-:W-:Y:S01]  /*13d00*/  F2FP.PACK_AB R6, R140, R146 ;  /* 0x000000928c06723e */ /* 0x000fe200000000ff */
        /* <DEDUP_REMOVED lines=10> */
[----:B------:R1:W4:Y:S02]  /*13db0*/  MUFU.EX2 R123, R3 ;  /* 0x00000003007b7308 */ /* 0x0003240000000800 */
[C---:B------:R-:W-:Y:S08]  /*13dc0*/  HMMA.16816.F32 R32, R4.reuse, R28, R32 ;  /* 0x0000001c0420723c */ /* 0x040ff00000001820 */
[----:B------:R-:W-:Y:S01]  /*13dd0*/  HMMA.16816.F32 R44, R4, R30, R44 ;  /* 0x0000001e042c723c */ /* 0x000fe2000000182c */
[----:B------:R-:W5:Y:S01]  /*13de0*/  LDSM.16.MT88.4 R28, [R226+0xb000] ;  /* 0x00b00000e21c783b */ /* 0x000f620000004200 */
[----:B-1----:R-:W-:-:S06]  /*13df0*/  FFMA.FTZ R3, R71, c[0x0][0x23c], -R2 ;  /* 0x00008f0047037a23 */ /* 0x002fcc0000010802 */
[C---:B------:R-:W-:Y:S01]  /*13e00*/  HMMA.16816.F32 R160, R4.reuse, R8, R160 ;  /* 0x0000000804a0723c */ /* 0x040fe200000018a0 */
[----:B------:R1:W-:Y:S07]  /*13e10*/  MUFU.EX2 R138, R3 ;  /* 0x00000003008a7308 */ /* 0x0003ee0000000800 */
[C---:B------:R-:W-:Y:S01]  /*13e20*/  HMMA.16816.F32 R16, R4.reuse, R10, R16 ;  /* 0x0000000a0410723c */ /* 0x040fe20000001810 */
[----:B------:R-:W2:Y:S07]  /*13e30*/  LDSM.16.MT88.4 R8, [R225+0xb000] ;  /* 0x00b00000e108783b */ /* 0x000eae0000004200 */
[----:B---3--:R-:W-:Y:S01]  /*13e40*/  HMMA.16816.F32 R52, R4, R12, R52 ;  /* 0x0000000c0434723c */ /* 0x008fe20000001834 */
[----:B-1----:R-:W-:-:S04]  /*13e50*/  FFMA.FTZ R3, R133, c[0x0][0x23c], -R2 ;  /* 0x00008f0085037a23 */ /* 0x002fc80000010802 */
[----:B------:R1:W3:Y:S03]  /*13e60*/  MUFU.EX2 R50, R3 ;  /* 0x0000000300327308 */ /* 0x0002e60000000800 */
[----:B------:R-:W-:Y:S01]  /*13e70*/  HMMA.16816.F32 R68, R4, R14, R156 ;  /* 0x0000000e0444723c */ /* 0x000fe2000000189c */
[----:B------:R-:W2:Y:S06]  /*13e80*/  LDSM.16.MT88.4 R12, [R224+0xb000] ;  /* 0x00b00000e00c783b */ /* 0x000eac0000004200 */
[----:B----4-:R-:W-:Y:S01]  /*13e90*/  F2FP.PACK_AB R4, R123, R139 ;  /* 0x0000008b7b04723e */ /* 0x010fe200000000ff */
[----:B-1----:R-:W-:Y:S01]  /*13ea0*/  FFMA.FTZ R3, R73, c[0x0][0x23c], -R0 ;  /* 0x00008f0049037a23 */ /* 0x002fe20000010800 */
[----:B---3--:R-:W-:-:S03]  /*13eb0*/  MOV R73, R50 ;  /* 0x0000003200497202 */ /* 0x008fc60000000f00 */
[----:B------:R1:W-:Y:S01]  /*13ec0*/  MUFU.EX2 R125, R3 ;  /* 0x00000003007d7308 */ /* 0x0003e20000000800 */
[----:B------:R-:W-:Y:S01]  /*13ed0*/  F2FP.PACK_AB R6, R73, R138 ;  /* 0x0000008a4906723e */ /* 0x000fe200000000ff */
[----:B-1----:R-:W-:-:S06]  /*13ee0*/  FFMA.FTZ R3, R168, c[0x0][0x23c], -R0 ;  /* 0x00008f00a8037a23 */ /* 0x002fcc0000010800 */
[----:B------:R1:W3:Y:S02]  /*13ef0*/  MUFU.EX2 R124, R3 ;  /* 0x00000003007c7308 */ /* 0x0002e40000000800 */
[----:B-1----:R-:W-:Y:S01]  /*13f00*/  FFMA.FTZ R3, R75, c[0x0][0x23c], -R0 ;  /* 0x00008f004b037a23 */ /* 0x002fe20000010800 */
[----:B---3--:R-:W-:-:S05]  /*13f10*/  F2FP.PACK_AB R5, R124, R125 ;  /* 0x0000007d7c05723e */ /* 0x008fca00000000ff */
[----:B------:R1:W3:Y:S02]  /*13f20*/  MUFU.EX2 R49, R3 ;  /* 0x0000000300317308 */ /* 0x0002e40000000800 */
[----:B-1----:R-:W-:-:S06]  /*13f30*/  FFMA.FTZ R3, R170, c[0x0][0x23c], -R0 ;  /* 0x00008f00aa037a23 */ /* 0x002fcc0000010800 */
[----:B------:R1:W4:Y:S02]  /*13f40*/  MUFU.EX2 R121, R3 ;  /* 0x0000000300797308 */ /* 0x0003240000000800 */
[----:B-1----:R-:W-:Y:S01]  /*13f50*/  FFMA.FTZ R3, R77, c[0x0][0x23c], -R2 ;  /* 0x00008f004d037a23 */ /* 0x002fe20000010802 */
[----:B---3--:R-:W-:-:S05]  /*13f60*/  MOV R77, R49 ;  /* 0x00000031004d7202 */ /* 0x008fca0000000f00 */
[----:B------:R1:W3:Y:S01]  /*13f70*/  MUFU.EX2 R51, R3 ;  /* 0x0000000300337308 */ /* 0x0002e20000000800 */
[----:B----4-:R-:W-:-:S07]  /*13f80*/  F2FP.PACK_AB R7, R121, R77 ;  /* 0x0000004d7907723e */ /* 0x010fce00000000ff */
[----:B--2---:R-:W-:Y:S01]  /*13f90*/  HMMA.16816.F32 R24, R4, R20, R24 ;  /* 0x000000140418723c */ /* 0x004fe20000001818 */
[----:B-1----:R-:W-:-:S07]  /*13fa0*/  FFMA.FTZ R3, R171, c[0x0][0x23c], -R2 ;  /* 0x00008f00ab037a23 */ /* 0x002fce0000010802 */
[C---:B------:R-:W-:Y:S01]  /*13fb0*/  HMMA.16816.F32 R36, R4.reuse, R22, R36 ;  /* 0x000000160424723c */ /* 0x040fe20000001824 */
[----:B------:R-:W1:Y:S01]  /*13fc0*/  LDSM.16.MT88.4 R20, [R135+0xb800] ;  /* 0x00b800008714783b */ /* 0x000e620000004200 */
[----:B------:R2:W4:Y:S06]  /*13fd0*/  MUFU.EX2 R75, R3 ;  /* 0x00000003004b7308 */ /* 0x00052c0000000800 */
[C---:B-----5:R-:W-:Y:S08]  /*13fe0*/  HMMA.16816.F32 R32, R4.reuse, R28, R32 ;  /* 0x0000001c0420723c */ /* 0x060ff00000001820 */
[----:B------:R-:W-:Y:S01]  /*13ff0*/  HMMA.16816.F32 R44, R4, R30, R44 ;  /* 0x0000001e042c723c */ /* 0x000fe2000000182c */
[----:B------:R-:W5:Y:S01]  /*14000*/  LDSM.16.MT88.4 R28, [R226+0xb800] ;  /* 0x00b80000e21c783b */ /* 0x000f620000004200 */
[----:B--2---:R-:W-:-:S04]  /*14010*/  FFMA.FTZ R3, R79, c[0x0][0x23c], -R2 ;  /* 0x00008f004f037a23 */ /* 0x004fc80000010802 */
[----:B------:R2:W-:Y:S02]  /*14020*/  MUFU.EX2 R49, R3 ;  /* 0x0000000300317308 */ /* 0x0005e40000000800 */
[C---:B------:R-:W-:Y:S08]  /*14030*/  HMMA.16816.F32 R160, R4.reuse, R8, R160 ;  /* 0x0000000804a0723c */ /* 0x040ff000000018a0 */
[----:B------:R-:W-:Y:S01]  /*14040*/  HMMA.16816.F32 R16, R4, R10, R16 ;  /* 0x0000000a0410723c */ /* 0x000fe20000001810 */
[----:B------:R-:W1:Y:S01]  /*14050*/  LDSM.16.MT88.4 R8, [R225+0xb800] ;  /* 0x00b80000e108783b */ /* 0x000e620000004200 */
[----:B--2---:R-:W-:-:S06]  /*14060*/  FFMA.FTZ R3, R172, c[0x0][0x23c], -R2 ;  /* 0x00008f00ac037a23 */ /* 0x004fcc0000010802 */
[C---:B------:R-:W-:Y:S01]  /*14070*/  HMMA.16816.F32 R52, R4.reuse, R12, R52 ;  /* 0x0000000c0434723c */ /* 0x040fe20000001834 */
[----:B------:R2:W-:Y:S07]  /*14080*/  MUFU.EX2 R50, R3 ;  /* 0x0000000300327308 */ /* 0x0005ee0000000800 */
[----:B------:R-:W-:Y:S01]  /*14090*/  HMMA.16816.F32 R68, R4, R14, R68 ;  /* 0x0000000e0444723c */ /* 0x000fe20000001844 */
[----:B------:R-:W1:Y:S01]  /*140a0*/  LDSM.16.MT88.4 R12, [R224+0xb800] ;  /* 0x00b80000e00c783b */ /* 0x000e620000004200 */
[----:B--2---:R-:W-:Y:S01]  /*140b0*/  FFMA.FTZ R3, R80, c[0x0][0x23c], -R0 ;  /* 0x00008f0050037a23 */ /* 0x004fe20000010800 */
[----:B---3--:R-:W-:-:S03]  /*140c0*/  MOV R80, R51 ;  /* 0x0000003300507202 */ /* 0x008fc60000000f00 */
[----:B------:R2:W-:Y:S01]  /*140d0*/  MUFU.EX2 R79, R3 ;  /* 0x00000003004f7308 */ /* 0x0005e20000000800 */
[----:B----4-:R-:W-:Y:S01]  /*140e0*/  F2FP.PACK_AB R4, R75, R80 ;  /* 0x000000504b04723e */ /* 0x010fe200000000ff */
[----:B--2---:R-:W-:-:S06]  /*140f0*/  FFMA.FTZ R3, R175, c[0x0][0x23c], -R0 ;  /* 0x00008f00af037a23 */ /* 0x004fcc0000010800 */
[----:B------:R2:W3:Y:S02]  /*14100*/  MUFU.EX2 R251, R3 ;  /* 0x0000000300fb7308 */ /* 0x0004e40000000800 */
[----:B--2---:R-:W-:Y:S01]  /*14110*/  FFMA.FTZ R3, R81, c[0x0][0x23c], -R0 ;  /* 0x00008f0051037a23 */ /* 0x004fe20000010800 */
[----:B---3--:R-:W-:Y:S02]  /*14120*/  F2FP.PACK_AB R5, R251, R79 ;  /* 0x0000004ffb05723e */ /* 0x008fe400000000ff */
[----:B------:R-:W-:-:S03]  /*14130*/  MOV R81, R57 ;  /* 0x0000003900517202 */ /* 0x000fc60000000f00 */
[----:B------:R2:W-:Y:S02]  /*14140*/  MUFU.EX2 R247, R3 ;  /* 0x0000000300f77308 */ /* 0x0005e40000000800 */
[----:B--2---:R-:W-:Y:S01]  /*14150*/  FFMA.FTZ R3, R176, c[0x0][0x23c], -R0 ;  /* 0x00008f00b0037a23 */ /* 0x004fe20000010800 */
[----:B------:R-:W-:-:S05]  /*14160*/  MOV R176, R50 ;  /* 0x0000003200b07202 */ /* 0x000fca0000000f00 */
[----:B------:R2:W3:Y:S02]  /*14170*/  MUFU.EX2 R175, R3 ;  /* 0x0000000300af7308 */ /* 0x0004e40000000800 */
[----:B--2---:R-:W-:Y:S01]  /*14180*/  FFMA.FTZ R3, R82, c[0x0][0x23c], -R2 ;  /* 0x00008f0052037a23 */ /* 0x004fe20000010802 */
[----:B------:R-:W-:Y:S02]  /*14190*/  MOV R82, R49 ;  /* 0x0000003100527202 */ /* 0x000fe40000000f00 */
[----:B---3--:R-:W-:-:S03]  /*141a0*/  F2FP.PACK_AB R7, R175, R247 ;  /* 0x000000f7af07723e */ /* 0x008fc600000000ff */
[----:B------:R2:W-:Y:S01]  /*141b0*/  MUFU.EX2 R171, R3 ;  /* 0x0000000300ab7308 */ /* 0x0005e20000000800 */
[----:B------:R-:W-:-:S07]  /*141c0*/  F2FP.PACK_AB R6, R176, R82 ;  /* 0x00000052b006723e */ /* 0x000fce00000000ff */
[----:B-1----:R-:W-:Y:S01]  /*141d0*/  HMMA.16816.F32 R56, R4, R22, R36 ;  /* 0x000000160438723c */ /* 0x002fe20000001824 */
[----:B--2---:R-:W-:-:S07]  /*141e0*/  FFMA.FTZ R3, R177, c[0x0][0x23c], -R2 ;  /* 0x00008f00b1037a23 */ /* 0x004fce0000010802 */
[C---:B-----5:R-:W-:Y:S01]  /*141f0*/  HMMA.16816.F32 R40, R4.reuse, R28, R32 ;  /* 0x0000001c0428723c */ /* 0x060fe20000001820 */
[----:B------:R-:W-:Y:S01]  /*14200*/  MOV R177, R147 ;  /* 0x0000009300b17202 */ /* 0x000fe20000000f00 */
[----:B------:R1:W2:Y:S06]  /*14210*/  MUFU.EX2 R172, R3 ;  /* 0x0000000300ac7308 */ /* 0x0002ac0000000800 */
[C---:B------:R-:W-:Y:S08]  /*14220*/  HMMA.16816.F32 R36, R4.reuse, R30, R44 ;  /* 0x0000001e0424723c */ /* 0x040ff0000000182c */
[----:B------:R-:W-:Y:S01]  /*14230*/  HMMA.16816.F32 R28, R4, R8, R160 ;  /* 0x00000008041c723c */ /* 0x000fe200000018a0 */
[----:B-1----:R-:W-:Y:S01]  /*14240*/  FFMA.FTZ R3, R83, c[0x0][0x23c], -R2 ;  /* 0x00008f0053037a23 */ /* 0x002fe20000010802 */
[----:B------:R-:W-:-:S03]  /*14250*/  MOV R83, R143 ;  /* 0x0000008f00537202 */ /* 0x000fc60000000f00 */
[----:B------:R1:W-:Y:S03]  /*14260*/  MUFU.EX2 R170, R3 ;  /* 0x0000000300aa7308 */ /* 0x0003e60000000800 */
[----:B------:R-:W-:Y:S01]  /*14270*/  HMMA.16816.F32 R48, R4, R20, R24 ;  /* 0x000000140430723c */ /* 0x000fe20000001818 */
[----:B------:R-:W3:Y:S01]  /*14280*/  LDSM.16.MT88.4 R24, [R135+0xc000] ;  /* 0x00c000008718783b */ /* 0x000ee20000004200 */
[----:B------:R-:W-:-:S03]  /*14290*/  MOV R163, R139 ;  /* 0x0000008b00a37202 */ /* 0x000fc60000000f00 */
[----:B------:R-:W4:Y:S03]  /*142a0*/  LDSM.16.MT88.4 R20, [R226+0xc000] ;  /* 0x00c00000e214783b */ /* 0x000f260000004200 */
[----:B------:R-:W-:Y:S01]  /*142b0*/  HMMA.16816.F32 R32, R4, R12, R52 ;  /* 0x0000000c0420723c */ /* 0x000fe20000001834 */
[----:B-1----:R-:W-:-:S07]  /*142c0*/  FFMA.FTZ R3, R179, c[0x0][0x23c], -R2 ;  /* 0x00008f00b3037a23 */ /* 0x002fce0000010802 */
[C---:B------:R-:W-:Y:S01]  /*142d0*/  HMMA.16816.F32 R68, R4.reuse, R14, R68 ;  /* 0x0000000e0444723c */ /* 0x040fe20000001844 */
[----:B------:R-:W1:Y:S01]  /*142e0*/  LDSM.16.MT88.4 R12, [R224+0xc000] ;  /* 0x00c00000e00c783b */ /* 0x000e620000004200 */
[----:B------:R-:W-:Y:S01]  /*142f0*/  MOV R55, R145 ;  /* 0x0000009100377202 */ /* 0x000fe20000000f00 */
[----:B------:R5:W5:Y:S01]  /*14300*/  MUFU.EX2 R168, R3 ;  /* 0x0000000300a87308 */ /* 0x000b620000000800 */
[----:B------:R-:W-:Y:S02]  /*14310*/  MOV R54, R146 ;  /* 0x0000009200367202 */ /* 0x000fe40000000f00 */
[----:B------:R-:W-:Y:S02]  /*14320*/  MOV R52, R140 ;  /* 0x0000008c00347202 */ /* 0x000fe40000000f00 */
[----:B------:R-:W-:Y:S01]  /*14330*/  HMMA.16816.F32 R16, R4, R10, R16 ;  /* 0x0000000a0410723c */ /* 0x000fe20000001810 */
[----:B------:R-:W1:Y:S01]  /*14340*/  LDSM.16.MT88.4 R8, [R225+0xc000] ;  /* 0x00c00000e108783b */ /* 0x000e620000004200 */
[----:B------:R-:W-:-:S02]  /*14350*/  MOV R179, R75 ;  /* 0x0000004b00b37202 */ /* 0x000fc40000000f00 */
[----:B------:R-:W-:Y:S02]  /*14360*/  MOV R75, R136 ;  /* 0x00000088004b7202 */ /* 0x000fe40000000f00 */
[----:B------:R-:W-:Y:S02]  /*14370*/  MOV R53, R127 ;  /* 0x0000007f00357202 */ /* 0x000fe40000000f00 */
[----:B--2---:R-:W-:Y:S01]  /*14380*/  F2FP.PACK_AB R4, R172, R171 ;  /* 0x000000abac04723e */ /* 0x004fe200000000ff */
[--C-:B-----5:R-:W-:Y:S01]  /*14390*/  FFMA.FTZ R3, R84, c[0x0][0x23c], -R0.reuse ;  /* 0x00008f0054037a23 */ /* 0x120fe20000010800 */
[----:B------:R-:W-:Y:S02]  /*143a0*/  F2FP.PACK_AB R6, R168, R170 ;  /* 0x000000aaa806723e */ /* 0x000fe400000000ff */
[----:B------:R-:W-:Y:S01]  /*143b0*/  MOV R84, R137 ;  /* 0x0000008900547202 */ /* 0x000fe20000000f00 */
[----:B------:R2:W-:Y:S02]  /*143c0*/  MUFU.EX2 R167, R3 ;  /* 0x0000000300a77308 */ /* 0x0005e40000000800 */
[----:B--2---:R-:W-:Y:S01]  /*143d0*/  FFMA.FTZ R3, R181, c[0x0][0x23c], -R0 ;  /* 0x00008f00b5037a23 */ /* 0x004fe20000010800 */
[----:B------:R-:W-:-:S02]  /*143e0*/  MOV R181, R79 ;  /* 0x0000004f00b57202 */ /* 0x000fc40000000f00 */
[----:B------:R-:W-:-:S03]  /*143f0*/  MOV R79, R141 ;  /* 0x0000008d004f7202 */ /* 0x000fc60000000f00 */
[----:B------:R2:W5:Y:S02]  /*14400*/  MUFU.EX2 R166, R3 ;  /* 0x0000000300a67308 */ /* 0x0005640000000800 */
[----:B--2---:R-:W-:Y:S01]  /*14410*/  FFMA.FTZ R3, R85, c[0x0][0x23c], -R0 ;  /* 0x00008f0055037a23 */ /* 0x004fe20000010800 */
[----:B-----5:R-:W-:Y:S02]  /*14420*/  F2FP.PACK_AB R5, R166, R167 ;  /* 0x000000a7a605723e */ /* 0x020fe400000000ff */
[----:B------:R-:W-:-:S03]  /*14430*/  MOV R85, R138 ;  /* 0x0000008a00557202 */ /* 0x000fc60000000f00 */
[----:B------:R2:W-:Y:S02]  /*14440*/  MUFU.EX2 R165, R3 ;  /* 0x0000000300a57308 */ /* 0x0005e40000000800 */
[----:B--2---:R-:W-:Y:S01]  /*14450*/  FFMA.FTZ R3, R182, c[0x0][0x23c], -R0 ;  /* 0x00008f00b6037a23 */ /* 0x004fe20000010800 */
[----:B------:R-:W-:-:S05]  /*14460*/  MOV R182, R142 ;  /* 0x0000008e00b67202 */ /* 0x000fca0000000f00 */
[----:B------:R2:W5:Y:S02]  /*14470*/  MUFU.EX2 R164, R3 ;  /* 0x0000000300a47308 */ /* 0x0005640000000800 */
[----:B--2---:R-:W-:Y:S01]  /*14480*/  FFMA.FTZ R3, R86, c[0x0][0x23c], -R2 ;  /* 0x00008f0056037a23 */ /* 0x004fe20000010802 */
[----:B-----5:R-:W-:Y:S02]  /*14490*/  F2FP.PACK_AB R7, R164, R165 ;  /* 0x000000a5a407723e */ /* 0x020fe400000000ff */
[----:B------:R-:W-:-:S03]  /*144a0*/  MOV R86, R125 ;  /* 0x0000007d00567202 */ /* 0x000fc60000000f00 */
[----:B------:R2:W-:Y:S02]  /*144b0*/  MUFU.EX2 R161, R3 ;  /* 0x0000000300a17308 */ /* 0x0005e40000000800 */
[C---:B---3--:R-:W-:Y:S08]  /*144c0*/  HMMA.16816.F32 R44, R4.reuse, R24, R48 ;  /* 0x00000018042c723c */ /* 0x048ff00000001830 */
[----:B----4-:R-:W-:Y:S01]  /*144d0*/  HMMA.16816.F32 R40, R4, R20, R40 ;  /* 0x000000140428723c */ /* 0x010fe20000001828 */
[----:B--2---:R-:W-:Y:S01]  /*144e0*/  FFMA.FTZ R3, R184, c[0x0][0x23c], -R2 ;  /* 0x00008f00b8037a23 */ /* 0x004fe20000010802 */
[----:B------:R-:W-:-:S03]  /*144f0*/  MOV R184, R124 ;  /* 0x0000007c00b87202 */ /* 0x000fc60000000f00 */
[----:B------:R2:W3:Y:S03]  /*14500*/  MUFU.EX2 R162, R3 ;  /* 0x0000000300a27308 */ /* 0x0004e60000000800 */
[C---:B------:R-:W-:Y:S01]  /*14510*/  HMMA.16816.F32 R48, R4.reuse, R22, R36 ;  /* 0x000000160430723c */ /* 0x040fe20000001824 */
[----:B------:R-:W4:Y:S07]  /*14520*/  LDSM.16.MT88.4 R20, [R226+0xc800] ;  /* 0x00c80000e214783b */ /* 0x000f2e0000004200 */
[----:B-1----:R-:W-:Y:S01]  /*14530*/  HMMA.16816.F32 R32, R4, R12, R32 ;  /* 0x0000000c0420723c */ /* 0x002fe20000001820 */
[----:B--2---:R-:W-:-:S07]  /*14540*/  FFMA.FTZ R3, R87, c[0x0][0x23c], -R2 ;  /* 0x00008f0057037a23 */ /* 0x004fce0000010802 */
[C---:B------:R-:W-:Y:S01]  /*14550*/  HMMA.16816.F32 R68, R4.reuse, R14, R68 ;  /* 0x0000000e0444723c */ /* 0x040fe20000001844 */
[----:B------:R-:W1:Y:S01]  /*14560*/  LDSM.16.MT88.4 R12, [R224+0xc800] ;  /* 0x00c80000e00c783b */ /* 0x000e620000004200 */
[----:B------:R-:W-:Y:S01]  /*14570*/  MOV R87, R123 ;  /* 0x0000007b00577202 */ /* 0x000fe20000000f00 */
[----:B------:R2:W-:Y:S05]  /*14580*/  MUFU.EX2 R160, R3 ;  /* 0x0000000300a07308 */ /* 0x0005ea0000000800 */
[C---:B------:R-:W-:Y:S08]  /*14590*/  HMMA.16816.F32 R28, R4.reuse, R8, R28 ;  /* 0x00000008041c723c */ /* 0x040ff0000000181c */
[----:B------:R-:W-:Y:S01]  /*145a0*/  HMMA.16816.F32 R16, R4, R10, R16 ;  /* 0x0000000a0410723c */ /* 0x000fe20000001810 */
[----:B------:R-:W5:Y:S01]  /*145b0*/  LDSM.16.MT88.4 R8, [R225+0xc800] ;  /* 0x00c80000e108783b */ /* 0x000f620000004200 */
[----:B--2---:R-:W-:Y:S01]  /*145c0*/  FFMA.FTZ R3, R185, c[0x0][0x23c], -R2 ;  /* 0x00008f00b9037a23 */ /* 0x004fe20000010802 */
[----:B------:R-:W-:-:S03]  /*145d0*/  MOV R185, R122 ;  /* 0x0000007a00b97202 */ /* 0x000fc60000000f00 */
[----:B------:R2:W2:Y:S02]  /*145e0*/  MUFU.EX2 R159, R3 ;  /* 0x00000003009f7308 */ /* 0x0004a40000000800 */
[----:B------:R-:W-:Y:S01]  /*145f0*/  HMMA.16816.F32 R56, R4, R26, R56 ;  /* 0x0000001a0438723c */ /* 0x000fe20000001838 */
[----:B------:R-:W1:Y:S06]  /*14600*/  LDSM.16.MT88.4 R24, [R135+0xc800] ;  /* 0x00c800008718783b */ /* 0x000e6c0000004200 */
[----:B---3--:R-:W-:Y:S01]  /*14610*/  F2FP.PACK_AB R4, R162, R161 ;  /* 0x000000a1a204723e */ /* 0x008fe200000000ff */
[----:B--2---:R-:W-:Y:S01]  /*14620*/  FFMA.FTZ R3, R88, c[0x0][0x23c], -R0 ;  /* 0x00008f0058037a23 */ /* 0x004fe20000010800 */
[----:B------:R-:W-:-:S03]  /*14630*/  F2FP.PACK_AB R6, R159, R160 ;  /* 0x000000a09f06723e */ /* 0x000fc600000000ff */
[----:B------:R2:W-:Y:S02]  /*14640*/  MUFU.EX2 R158, R3 ;  /* 0x00000003009e7308 */ /* 0x0005e40000000800 */
[----:B--2---:R-:W-:Y:S01]  /*14650*/  FFMA.FTZ R3, R186, c[0x0][0x23c], -R0 ;  /* 0x00008f00ba037a23 */ /* 0x004fe20000010800 */
[----:B------:R-:W-:Y:S02]  /*14660*/  MOV R186, R184 ;  /* 0x000000b800ba7202 */ /* 0x000fe40000000f00 */
[----:B------:R-:W-:-:S03]  /*14670*/  MOV R184, R67 ;  /* 0x0000004300b87202 */ /* 0x000fc60000000f00 */
[----:B------:R2:W3:Y:S02]  /*14680*/  MUFU.EX2 R157, R3 ;  /* 0x00000003009d7308 */ /* 0x0004e40000000800 */
[----:B--2---:R-:W-:Y:S01]  /*14690*/  FFMA.FTZ R3, R89, c[0x0][0x23c], -R0 ;  /* 0x00008f0059037a23 */ /* 0x004fe20000010800 */
[----:B---3--:R-:W-:-:S05]  /*146a0*/  F2FP.PACK_AB R5, R157, R158 ;  /* 0x0000009e9d05723e */ /* 0x008fca00000000ff */
[----:B------:R2:W-:Y:S02]  /*146b0*/  MUFU.EX2 R156, R3 ;  /* 0x00000003009c7308 */ /* 0x0005e40000000800 */
[----:B--2---:R-:W-:Y:S01]  /*146c0*/  FFMA.FTZ R3, R192, c[0x0][0x23c], -R0 ;  /* 0x00008f00c0037a23 */ /* 0x004fe20000010800 */
[----:B------:R-:W-:-:S05]  /*146d0*/  MOV R192, R87 ;  /* 0x0000005700c07202 */ /* 0x000fca0000000f00 */
[----:B------:R2:W3:Y:S02]  /*146e0*/  MUFU.EX2 R155, R3 ;  /* 0x00000003009b7308 */ /* 0x0004e40000000800 */
[----:B--2---:R-:W-:Y:S01]  /*146f0*/  FFMA.FTZ R3, R90, c[0x0][0x23c], -R2 ;  /* 0x00008f005a037a23 */ /* 0x004fe20000010802 */
[----:B---3--:R-:W-:-:S05]  /*14700*/  F2FP.PACK_AB R7, R155, R156 ;  /* 0x0000009c9b07723e */ /* 0x008fca00000000ff */
[----:B------:R2:W-:Y:S02]  /*14710*/  MUFU.EX2 R153, R3 ;  /* 0x0000000300997308 */ /* 0x0005e40000000800 */
[C---:B----4-:R-:W-:Y:S08]  /*14720*/  HMMA.16816.F32 R40, R4.reuse, R20, R40 ;  /* 0x000000140428723c */ /* 0x050ff00000001828 */
[----:B------:R-:W-:Y:S01]  /*14730*/  HMMA.16816.F32 R48, R4, R22, R48 ;  /* 0x000000160430723c */ /* 0x000fe20000001830 */
[----:B------:R-:W3:Y:S01]  /*14740*/  LDSM.16.MT88.4 R20, [R226+0xd000] ;  /* 0x00d00000e214783b */ /* 0x000ee20000004200 */
[----:B--2---:R-:W-:Y:S01]  /*14750*/  FFMA.FTZ R3, R188, c[0x0][0x23c], -R2 ;  /* 0x00008f00bc037a23 */ /* 0x004fe20000010802 */
[----:B------:R-:W-:-:S03]  /*14760*/  MOV R188, R86 ;  /* 0x0000005600bc7202 */ /* 0x000fc60000000f00 */
[----:B------:R2:W4:Y:S02]  /*14770*/  MUFU.EX2 R152, R3 ;  /* 0x0000000300987308 */ /* 0x0005240000000800 */
[C---:B-1----:R-:W-:Y:S08]  /*14780*/  HMMA.16816.F32 R32, R4.reuse, R12, R32 ;  /* 0x0000000c0420723c */ /* 0x042ff00000001820 */
[----:B------:R-:W-:Y:S01]  /*14790*/  HMMA.16816.F32 R68, R4, R14, R68 ;  /* 0x0000000e0444723c */ /* 0x000fe20000001844 */
[----:B------:R-:W1:Y:S01]  /*147a0*/  LDSM.16.MT88.4 R12, [R224+0xd000] ;  /* 0x00d00000e00c783b */ /* 0x000e620000004200 */
[----:B--2---:R-:W-:-:S06]  /*147b0*/  FFMA.FTZ R3, R91, c[0x0][0x23c], -R2 ;  /* 0x00008f005b037a23 */ /* 0x004fcc0000010802 */
[C---:B-----5:R-:W-:Y:S01]  /*147c0*/  HMMA.16816.F32 R28, R4.reuse, R8, R28 ;  /* 0x00000008041c723c */ /* 0x060fe2000000181c */
[----:B------:R2:W-:Y:S07]  /*147d0*/  MUFU.EX2 R151, R3 ;  /* 0x0000000300977308 */ /* 0x0005ee0000000800 */
[C---:B------:R-:W-:Y:S01]  /*147e0*/  HMMA.16816.F32 R16, R4.reuse, R10, R16 ;  /* 0x0000000a0410723c */ /* 0x040fe20000001810 */
[----:B------:R-:W5:Y:S07]  /*147f0*/  LDSM.16.MT88.4 R8, [R225+0xd000] ;  /* 0x00d00000e108783b */ /* 0x000f6e0000004200 */
[----:B------:R-:W-:Y:S01]  /*14800*/  HMMA.16816.F32 R36, R4, R24, R44 ;  /* 0x000000180424723c */ /* 0x000fe2000000182c */
[----:B--2---:R-:W-:Y:S01]  /*14810*/  FFMA.FTZ R3, R174, c[0x0][0x23c], -R2 ;  /* 0x00008f00ae037a23 */ /* 0x004fe20000010802 */
[----:B------:R-:W-:-:S03]  /*14820*/  MOV R174, R163 ;  /* 0x000000a300ae7202 */ /* 0x000fc60000000f00 */
[----:B------:R2:W1:Y:S03]  /*14830*/  MUFU.EX2 R154, R3 ;  /* 0x00000003009a7308 */ /* 0x0004660000000800 */
[----:B------:R-:W-:Y:S01]  /*14840*/  HMMA.16816.F32 R56, R4, R26, R56 ;  /* 0x0000001a0438723c */ /* 0x000fe20000001838 */
[----:B------:R-:W3:Y:S06]  /*14850*/  LDSM.16.MT88.4 R24, [R135+0xd000] ;  /* 0x00d000008718783b */ /* 0x000eec0000004200 */
[----:B----4-:R-:W-:Y:S01]  /*14860*/  F2FP.PACK_AB R4, R152, R153 ;  /* 0x000000999804723e */ /* 0x010fe200000000ff */
        /* <DEDUP_REMOVED lines=21> */
[----:B-----5:R-:W-:Y:S01]  /*149c0*/  HMMA.16816.F32 R32, R4, R8, R28 ;  /* 0x000000080420723c */ /* 0x020fe2000000181c */
[----:B------:R-:W-:Y:S01]  /*149d0*/  LDSM.16.MT88.4 R28, [R135+0xe000] ;  /* 0x00e00000871c783b */ /* 0x000fe20000004200 */
[----:B-1----:R-:W-:-:S06]  /*149e0*/  FFMA.FTZ R3, R95, c[0x0][0x23c], -R2 ;  /* 0x00008f005f037a23 */ /* 0x002fcc0000010802 */
[C---:B------:R-:W-:Y:S01]  /*149f0*/  HMMA.16816.F32 R16, R4.reuse, R10, R16 ;  /* 0x0000000a0410723c */ /* 0x040fe20000001810 */
[----:B------:R-:W1:Y:S01]  /*14a00*/  LDSM.16.MT88.4 R8, [R225+0xd800] ;  /* 0x00d80000e108783b */ /* 0x000e620000004200 */
[----:B------:R4:W-:Y:S06]  /*14a10*/  MUFU.EX2 R144, R3 ;  /* 0x0000000300907308 */ /* 0x0009ec0000000800 */
[C---:B------:R-:W-:Y:S08]  /*14a20*/  HMMA.16816.F32 R36, R4.reuse, R24, R36 ;  /* 0x000000180424723c */ /* 0x040ff00000001824 */
[----:B------:R-:W-:Y:S01]  /*14a30*/  HMMA.16816.F32 R56, R4, R26, R56 ;  /* 0x0000001a0438723c */ /* 0x000fe20000001838 */
[----:B------:R-:W5:Y:S01]  /*14a40*/  LDSM.16.MT88.4 R24, [R135+0xd800] ;  /* 0x00d800008718783b */ /* 0x000f620000004200 */
[----:B----4-:R-:W-:-:S04]  /*14a50*/  FFMA.FTZ R3, R126, c[0x0][0x23c], -R2 ;  /* 0x00008f007e037a23 */ /* 0x010fc80000010802 */
[----:B------:R4:W2:Y:S02]  /*14a60*/  MUFU.EX2 R143, R3 ;  /* 0x00000003008f7308 */ /* 0x0008a40000000800 */
[----:B------:R-:W-:Y:S01]  /*14a70*/  HMMA.16816.F32 R68, R4, R14, R68 ;  /* 0x0000000e0444723c */ /* 0x000fe20000001844 */
[----:B------:R-:W1:Y:S06]  /*14a80*/  LDSM.16.MT88.4 R12, [R224+0xd800] ;  /* 0x00d80000e00c783b */ /* 0x000e6c0000004200 */
[----:B---3--:R-:W-:Y:S01]  /*14a90*/  F2FP.PACK_AB R4, R146, R145 ;  /* 0x000000919204723e */ /* 0x008fe200000000ff */
[----:B----4-:R-:W-:Y:S01]  /*14aa0*/  FFMA.FTZ R3, R96, c[0x0][0x23c], -R0 ;  /* 0x00008f0060037a23 */ /* 0x010fe20000010800 */
[----:B--2---:R-:W-:-:S03]  /*14ab0*/  F2FP.PACK_AB R6, R143, R144 ;  /* 0x000000908f06723e */ /* 0x004fc600000000ff */
[----:B------:R2:W-:Y:S02]  /*14ac0*/  MUFU.EX2 R142, R3 ;  /* 0x00000003008e7308 */ /* 0x0005e40000000800 */
[----:B--2---:R-:W-:Y:S01]  /*14ad0*/  FFMA.FTZ R3, R191, c[0x0][0x23c], -R0 ;  /* 0x00008f00bf037a23 */ /* 0x004fe20000010800 */
[----:B------:R-:W-:-:S05]  /*14ae0*/  MOV R191, R55 ;  /* 0x0000003700bf7202 */ /* 0x000fca0000000f00 */
        /* <DEDUP_REMOVED lines=11> */
[----:B--2---:R-:W-:-:S04]  /*14ba0*/  FFMA.FTZ R3, R119, c[0x0][0x23c], -R2 ;  /* 0x00008f0077037a23 */ /* 0x004fc80000010802 */
[----:B------:R2:W3:Y:S03]  /*14bb0*/  MUFU.EX2 R138, R3 ;  /* 0x00000003008a7308 */ /* 0x0004e60000000800 */
[C---:B-1----:R-:W-:Y:S01]  /*14bc0*/  HMMA.16816.F32 R20, R4.reuse, R8, R32 ;  /* 0x000000080414723c */ /* 0x042fe20000001820 */
[----:B------:R-:W-:Y:S07]  /*14bd0*/  LDSM.16.MT88.4 R32, [R226+0xe800] ;  /* 0x00e80000e220783b */ /* 0x000fee0000004200 */
[----:B------:R-:W-:Y:S01]  /*14be0*/  HMMA.16816.F32 R16, R4, R10, R16 ;  /* 0x0000000a0410723c */ /* 0x000fe20000001810 */
[----:B------:R-:W1:Y:S01]  /*14bf0*/  LDSM.16.MT88.4 R8, [R225+0xe000] ;  /* 0x00e00000e108783b */ /* 0x000e620000004200 */
[----:B--2---:R-:W-:-:S06]  /*14c00*/  FFMA.FTZ R3, R99, c[0x0][0x23c], -R2 ;  /* 0x00008f0063037a23 */ /* 0x004fcc0000010802 */
[C---:B-----5:R-:W-:Y:S01]  /*14c10*/  HMMA.16816.F32 R36, R4.reuse, R24, R36 ;  /* 0x000000180424723c */ /* 0x060fe20000001824 */
[----:B------:R2:W-:Y:S07]  /*14c20*/  MUFU.EX2 R136, R3 ;  /* 0x0000000300887308 */ /* 0x0005ee0000000800 */
[C---:B------:R-:W-:Y:S01]  /*14c30*/  HMMA.16816.F32 R56, R4.reuse, R26, R56 ;  /* 0x0000001a0438723c */ /* 0x040fe20000001838 */
[----:B------:R-:W4:Y:S07]  /*14c40*/  LDSM.16.MT88.4 R24, [R226+0xe000] ;  /* 0x00e00000e218783b */ /* 0x000f2e0000004200 */
[----:B------:R-:W-:Y:S01]  /*14c50*/  HMMA.16816.F32 R44, R4, R12, R44 ;  /* 0x0000000c042c723c */ /* 0x000fe2000000182c */
[----:B--2---:R-:W-:-:S04]  /*14c60*/  FFMA.FTZ R3, R117, c[0x0][0x23c], -R2 ;  /* 0x00008f0075037a23 */ /* 0x004fc80000010802 */
[----:B------:R2:W5:Y:S03]  /*14c70*/  MUFU.EX2 R133, R3 ;  /* 0x0000000300857308 */ /* 0x0005660000000800 */
[----:B------:R-:W-:Y:S01]  /*14c80*/  HMMA.16816.F32 R68, R4, R14, R68 ;  /* 0x0000000e0444723c */ /* 0x000fe20000001844 */
[----:B------:R-:W1:Y:S06]  /*14c90*/  LDSM.16.MT88.4 R12, [R224+0xe000] ;  /* 0x00e00000e00c783b */ /* 0x000e6c0000004200 */
[----:B---3--:R-:W-:Y:S01]  /*14ca0*/  F2FP.PACK_AB R4, R138, R137 ;  /* 0x000000898a04723e */ /* 0x008fe200000000ff */
[----:B--2---:R-:W-:Y:S01]  /*14cb0*/  FFMA.FTZ R3, R100, c[0x0][0x23c], -R0 ;  /* 0x00008f0064037a23 */ /* 0x004fe20000010800 */
[----:B-----5:R-:W-:-:S03]  /*14cc0*/  F2FP.PACK_AB R6, R133, R136 ;  /* 0x000000888506723e */ /* 0x020fc600000000ff */
        /* <DEDUP_REMOVED lines=14> */
[----:B--2---:R-:W-:Y:S01]  /*14db0*/  FFMA.FTZ R3, R193, c[0x0][0x23c], -R2 ;  /* 0x00008f00c1037a23 */ /* 0x004fe20000010802 */
[----:B------:R-:W-:-:S03]  /*14dc0*/  MOV R193, R65 ;  /* 0x0000004100c17202 */ /* 0x000fc60000000f00 */
[----:B------:R2:W5:Y:S02]  /*14dd0*/  MUFU.EX2 R127, R3 ;  /* 0x00000003007f7308 */ /* 0x0005640000000800 */
[C---:B-1----:R-:W-:Y:S08]  /*14de0*/  HMMA.16816.F32 R20, R4.reuse, R8, R20 ;  /* 0x000000080414723c */ /* 0x042ff00000001814 */
[----:B------:R-:W-:Y:S01]  /*14df0*/  HMMA.16816.F32 R16, R4, R10, R16 ;  /* 0x0000000a0410723c */ /* 0x000fe20000001810 */
[----:B------:R-:W1:Y:S01]  /*14e00*/  LDSM.16.MT88.4 R8, [R225+0xe800] ;  /* 0x00e80000e108783b */ /* 0x000e620000004200 */
[----:B--2---:R-:W-:-:S06]  /*14e10*/  FFMA.FTZ R3, R103, c[0x0][0x23c], -R2 ;  /* 0x00008f0067037a23 */ /* 0x004fcc0000010802 */
[C---:B----4-:R-:W-:Y:S01]  /*14e20*/  HMMA.16816.F32 R40, R4.reuse, R24, R40 ;  /* 0x000000180428723c */ /* 0x050fe20000001828 */
[----:B------:R2:W-:Y:S07]  /*14e30*/  MUFU.EX2 R126, R3 ;  /* 0x00000003007e7308 */ /* 0x0005ee0000000800 */
[C---:B------:R-:W-:Y:S08]  /*14e40*/  HMMA.16816.F32 R48, R4.reuse, R26, R48 ;  /* 0x0000001a0430723c */ /* 0x040ff00000001830 */
[----:B------:R-:W-:Y:S01]  /*14e50*/  HMMA.16816.F32 R44, R4, R12, R44 ;  /* 0x0000000c042c723c */ /* 0x000fe2000000182c */
[----:B--2---:R-:W-:Y:S01]  /*14e60*/  FFMA.FTZ R3, R194, c[0x0][0x23c], -R2 ;  /* 0x00008f00c2037a23 */ /* 0x004fe20000010802 */
[----:B------:R-:W-:-:S03]  /*14e70*/  MOV R194, R113 ;  /* 0x0000007100c27202 */ /* 0x000fc60000000f00 */
[----:B------:R2:W4:Y:S03]  /*14e80*/  MUFU.EX2 R124, R3 ;  /* 0x00000003007c7308 */ /* 0x0005260000000800 */
[----:B------:R-:W-:Y:S01]  /*14e90*/  HMMA.16816.F32 R68, R4, R14, R68 ;  /* 0x0000000e0444723c */ /* 0x000fe20000001844 */
[----:B------:R-:W1:Y:S06]  /*14ea0*/  LDSM.16.MT88.4 R12, [R224+0xe800] ;  /* 0x00e80000e00c783b */ /* 0x000e6c0000004200 */
[----:B-----5:R-:W-:Y:S01]  /*14eb0*/  F2FP.PACK_AB R4, R127, R125 ;  /* 0x0000007d7f04723e */ /* 0x020fe200000000ff */
[----:B--2---:R-:W-:Y:S01]  /*14ec0*/  FFMA.FTZ R3, R104, c[0x0][0x23c], -R0 ;  /* 0x00008f0068037a23 */ /* 0x004fe20000010800 */
[----:B----4-:R-:W-:-:S03]  /*14ed0*/  F2FP.PACK_AB R6, R124, R126 ;  /* 0x0000007e7c06723e */ /* 0x010fc600000000ff */
[----:B------:R2:W-:Y:S02]  /*14ee0*/  MUFU.EX2 R123, R3 ;  /* 0x00000003007b7308 */ /* 0x0005e40000000800 */
[----:B--2---:R-:W-:Y:S01]  /*14ef0*/  FFMA.FTZ R3, R195, c[0x0][0x23c], -R0 ;  /* 0x00008f00c3037a23 */ /* 0x004fe20000010800 */
[----:B------:R-:W-:-:S05]  /*14f00*/  MOV R195, R112 ;  /* 0x0000007000c37202 */ /* 0x000fca0000000f00 */
[----:B------:R2:W4:Y:S02]  /*14f10*/  MUFU.EX2 R122, R3 ;  /* 0x00000003007a7308 */ /* 0x0005240000000800 */
[----:B--2---:R-:W-:Y:S01]  /*14f20*/  FFMA.FTZ R3, R183, c[0x0][0x23c], -R0 ;  /* 0x00008f00b7037a23 */ /* 0x004fe20000010800 */
[----:B------:R-:W-:Y:S02]  /*14f30*/  MOV R183, R185 ;  /* 0x000000b900b77202 */ /* 0x000fe40000000f00 */
[----:B------:R-:W-:Y:S02]  /*14f40*/  MOV R185, R85 ;  /* 0x0000005500b97202 */ /* 0x000fe40000000f00 */
[----:B------:R-:W-:Y:S02]  /*14f50*/  MOV R85, R84 ;  /* 0x0000005400557202 */ /* 0x000fe40000000f00 */
[----:B------:R-:W-:Y:S02]  /*14f60*/  MOV R84, R83 ;  /* 0x0000005300547202 */ /* 0x000fe40000000f00 */
[----:B------:R-:W-:-:S02]  /*14f70*/  MOV R83, R121 ;  /* 0x0000007900537202 */ /* 0x000fc40000000f00 */
[----:B------:R2:W-:Y:S01]  /*14f80*/  MUFU.EX2 R121, R3 ;  /* 0x0000000300797308 */ /* 0x0005e20000000800 */
[----:B----4-:R-:W-:Y:S02]  /*14f90*/  F2FP.PACK_AB R5, R122, R123 ;  /* 0x0000007b7a05723e */ /* 0x010fe400000000ff */
[----:B------:R-:W-:Y:S01]  /*14fa0*/  MOV R163, R84 ;  /* 0x0000005400a37202 */ /* 0x000fe20000000f00 */
[----:B--2---:R-:W-:Y:S01]  /*14fb0*/  FFMA.FTZ R3, R196, c[0x0][0x23c], -R0 ;  /* 0x00008f00c4037a23 */ /* 0x004fe20000010800 */
[----:B------:R-:W-:Y:S02]  /*14fc0*/  MOV R196, R182 ;  /* 0x000000b600c47202 */ /* 0x000fe40000000f00 */
[----:B------:R-:W-:Y:S01]  /*14fd0*/  MOV R182, R83 ;  /* 0x0000005300b67202 */ /* 0x000fe20000000f00 */
[----:B------:R2:W4:Y:S02]  /*14fe0*/  MUFU.EX2 R120, R3 ;  /* 0x0000000300787308 */ /* 0x0005240000000800 */
[----:B--2---:R-:W-:Y:S01]  /*14ff0*/  FFMA.FTZ R3, R178, c[0x0][0x23c], -R2 ;  /* 0x00008f00b2037a23 */ /* 0x004fe20000010802 */
[----:B----4-:R-:W-:-:S02]  /*15000*/  F2FP.PACK_AB R7, R120, R121 ;  /* 0x000000797807723e */ /* 0x010fc400000000ff */
[----:B------:R-:W-:-:S03]  /*15010*/  MOV R178, R53 ;  /* 0x0000003500b27202 */ /* 0x000fc60000000f00 */
[----:B------:R2:W-:Y:S02]  /*15020*/  MUFU.EX2 R117, R3 ;  /* 0x0000000300757308 */ /* 0x0005e40000000800 */
[C---:B---3--:R-:W-:Y:S08]  /*15030*/  HMMA.16816.F32 R24, R4.reuse, R28, R36 ;  /* 0x0000001c0418723c */ /* 0x048ff00000001824 */
[----:B------:R-:W-:Y:S01]  /*15040*/  HMMA.16816.F32 R36, R4, R32, R40 ;  /* 0x000000200424723c */ /* 0x000fe20000001828 */
[----:B--2---:R-:W-:Y:S01]  /*15050*/  FFMA.FTZ R3, R200, c[0x0][0x23c], -R2 ;  /* 0x00008f00c8037a23 */ /* 0x004fe20000010802 */
[----:B------:R-:W-:-:S03]  /*15060*/  MOV R200, R85 ;  /* 0x0000005500c87202 */ /* 0x000fc60000000f00 */
[----:B------:R2:W3:Y:S03]  /*15070*/  MUFU.EX2 R118, R3 ;  /* 0x0000000300767308 */ /* 0x0004e60000000800 */
[C---:B------:R-:W-:Y:S01]  /*15080*/  HMMA.16816.F32 R52, R4.reuse, R34, R48 ;  /* 0x000000220434723c */ /* 0x040fe20000001830 */
[----:B------:R-:W4:Y:S07]  /*15090*/  LDSM.16.MT88.4 R32, [R226+0xf000] ;  /* 0x00f00000e220783b */ /* 0x000f2e0000004200 */
[----:B-1----:R-:W-:Y:S01]  /*150a0*/  HMMA.16816.F32 R40, R4, R8, R20 ;  /* 0x000000080428723c */ /* 0x002fe20000001814 */
[----:B------:R-:W-:Y:S01]  /*150b0*/  LDSM.16.MT88.4 R20, [R135+0xf800] ;  /* 0x00f800008714783b */ /* 0x000fe20000004200 */
[----:B--2---:R-:W-:-:S06]  /*150c0*/  FFMA.FTZ R3, R129, c[0x0][0x23c], -R2 ;  /* 0x00008f0081037a23 */ /* 0x004fcc0000010802 */
[C---:B------:R-:W-:Y:S01]  /*150d0*/  HMMA.16816.F32 R16, R4.reuse, R10, R16 ;  /* 0x0000000a0410723c */ /* 0x040fe20000001810 */
[----:B------:R-:W1:Y:S01]  /*150e0*/  LDSM.16.MT88.4 R8, [R225+0xf000] ;  /* 0x00f00000e108783b */ /* 0x000e620000004200 */
[----:B------:R-:W-:Y:S01]  /*150f0*/  MOV R129, R66 ;  /* 0x0000004200817202 */ /* 0x000fe20000000f00 */
[----:B------:R2:W-:Y:S05]  /*15100*/  MUFU.EX2 R119, R3 ;  /* 0x0000000300777308 */ /* 0x0005ea0000000800 */
[C---:B------:R-:W-:Y:S01]  /*15110*/  HMMA.16816.F32 R56, R4.reuse, R30, R56 ;  /* 0x0000001e0438723c */ /* 0x040fe20000001838 */
[----:B------:R-:W5:Y:S07]  /*15120*/  LDSM.16.MT88.4 R28, [R135+0xf000] ;  /* 0x00f00000871c783b */ /* 0x000f6e0000004200 */
[----:B------:R-:W-:Y:S01]  /*15130*/  HMMA.16816.F32 R48, R4, R12, R44 ;  /* 0x0000000c0430723c */ /* 0x000fe2000000182c */
[----:B--2---:R-:W-:Y:S01]  /*15140*/  FFMA.FTZ R3, R201, c[0x0][0x23c], -R2 ;  /* 0x00008f00c9037a23 */ /* 0x004fe20000010802 */
[----:B------:R-:W-:-:S03]  /*15150*/  MOV R201, R64 ;  /* 0x0000004000c97202 */ /* 0x000fc60000000f00 */
[----:B------:R2:W2:Y:S03]  /*15160*/  MUFU.EX2 R116, R3 ;  /* 0x0000000300747308 */ /* 0x0004a60000000800 */
[----:B------:R-:W-:Y:S01]  /*15170*/  HMMA.16816.F32 R68, R4, R14, R68 ;  /* 0x0000000e0444723c */ /* 0x000fe20000001844 */
[----:B------:R-:W1:Y:S06]  /*15180*/  LDSM.16.MT88.4 R12, [R224+0xf000] ;  /* 0x00f00000e00c783b */ /* 0x000e6c0000004200 */
[----:B---3--:R-:W-:Y:S01]  /*15190*/  F2FP.PACK_AB R4, R118, R117 ;  /* 0x000000757604723e */ /* 0x008fe200000000ff */
[----:B--2---:R-:W-:Y:S01]  /*151a0*/  FFMA.FTZ R3, R173, c[0x0][0x23c], -R0 ;  /* 0x00008f00ad037a23 */ /* 0x004fe20000010800 */
[----:B------:R-:W-:-:S03]  /*151b0*/  F2FP.PACK_AB R6, R116, R119 ;  /* 0x000000777406723e */ /* 0x000fc600000000ff */
        /* <DEDUP_REMOVED lines=11> */
[C---:B----4-:R-:W-:Y:S08]  /*15270*/  HMMA.16816.F32 R36, R4.reuse, R32, R36 ;  /* 0x000000200424723c */ /* 0x050ff00000001824 */
        /* <DEDUP_REMOVED lines=8> */
[C---:B-----5:R-:W-:Y:S01]  /*15300*/  HMMA.16816.F32 R24, R4.reuse, R28, R24 ;  /* 0x0000001c0418723c */ /* 0x060fe20000001818 */
[----:B------:R2:W-:Y:S07]  /*15310*/  MUFU.EX2 R101, R3 ;  /* 0x0000000300657308 */ /* 0x0005ee0000000800 */
[C---:B------:R-:W-:Y:S08]  /*15320*/  HMMA.16816.F32 R28, R4.reuse, R30, R56 ;  /* 0x0000001e041c723c */ /* 0x040ff00000001838 */
[----:B------:R-:W-:Y:S01]  /*15330*/  HMMA.16816.F32 R56, R4, R12, R48 ;  /* 0x0000000c0438723c */ /* 0x000fe20000001830 */
[----:B------:R-:W5:Y:S01]  /*15340*/  LDSM.16.MT88.4 R48, [R224+0xf800] ;  /* 0x00f80000e030783b */ /* 0x000f620000004200 */
[----:B--2---:R-:W-:-:S04]  /*15350*/  FFMA.FTZ R3, R115, c[0x0][0x23c], -R2 ;  /* 0x00008f0073037a23 */ /* 0x004fc80000010802 */
[----:B------:R2:W1:Y:S02]  /*15360*/  MUFU.EX2 R100, R3 ;  /* 0x0000000300647308 */ /* 0x0004640000000800 */
[----:B------:R-:W-:Y:S01]  /*15370*/  HMMA.16816.F32 R68, R4, R14, R68 ;  /* 0x0000000e0444723c */ /* 0x000fe20000001844 */
[----:B------:R-:W3:Y:S06]  /*15380*/  LDSM.16.MT88.4 R12, [R135+0x10000] ;  /* 0x01000000870c783b */ /* 0x000eec0000004200 */
[----:B----4-:R-:W-:Y:S01]  /*15390*/  F2FP.PACK_AB R4, R102, R99 ;  /* 0x000000636604723e */ /* 0x010fe200000000ff */
[----:B--2---:R-:W-:Y:S01]  /*153a0*/  FFMA.FTZ R3, R107, c[0x0][0x23c], -R0 ;  /* 0x00008f006b037a23 */ /* 0x004fe20000010800 */
[----:B-1----:R-:W-:-:S03]  /*153b0*/  F2FP.PACK_AB R6, R100, R101 ;  /* 0x000000656406723e */ /* 0x002fc600000000ff */
        /* <DEDUP_REMOVED lines=12> */
[----:B---3--:R-:W-:Y:S01]  /*15480*/  HMMA.16816.F32 R28, R4, R34, R44 ;  /* 0x00000022041c723c */ /* 0x008fe2000000182c */
[----:B-1----:R-:W-:-:S04]  /*15490*/  FFMA.FTZ R3, R207, c[0x0][0x23c], -R2 ;  /* 0x00008f00cf037a23 */ /* 0x002fc80000010802 */
[----:B------:R1:W2:Y:S03]  /*154a0*/  MUFU.EX2 R94, R3 ;  /* 0x00000003005e7308 */ /* 0x0002a60000000800 */
[C---:B------:R-:W-:Y:S07]  /*154b0*/  HMMA.16816.F32 R44, R4.reuse, R8, R64 ;  /* 0x00000008042c723c */ /* 0x040fee0000001840 */
[----:B------:R-:W-:Y:S01]  /*154c0*/  FFMA.FTZ R8, R129, R63, R201 ;  /* 0x0000003f81087223 */ /* 0x000fe200000100c9 */
[----:B------:R-:W-:Y:S01]  /*154d0*/  HMMA.16816.F32 R52, R4, R20, R24 ;  /* 0x000000140434723c */ /* 0x000fe20000001818 */
[----:B------:R-:W-:Y:S01]  /*154e0*/  FFMA.FTZ R9, R189, c[0x0][0x23c], -R0 ;  /* 0x00008f00bd097a23 */ /* 0x000fe20000010800 */
[----:B------:R-:W3:Y:S01]  /*154f0*/  LDSM.16.MT88.4 R20, [R226+0x10000] ;  /* 0x01000000e214783b */ /* 0x000ee20000004200 */
[----:B------:R-:W-:-:S02]  /*15500*/  FADD.FTZ R8, R200, R8 ;  /* 0x00000008c8087221 */ /* 0x000fc40000010000 */
[----:B-1----:R-:W-:-:S03]  /*15510*/  FFMA.FTZ R3, R109, c[0x0][0x23c], -R2 ;  /* 0x00008f006d037a23 */ /* 0x002fc60000010802 */
[----:B------:R-:W-:Y:S01]  /*15520*/  HMMA.16816.F32 R24, R4, R32, R36 ;  /* 0x000000200418723c */ /* 0x000fe20000001824 */
[----:B------:R-:W-:Y:S01]  /*15530*/  FADD.FTZ R8, R178, R8 ;  /* 0x00000008b2087221 */ /* 0x000fe20000010000 */
[----:B------:R-:W1:Y:S01]  /*15540*/  LDSM.16.MT88.4 R32, [R224+0x10000] ;  /* 0x01000000e020783b */ /* 0x000e620000004200 */
[----:B------:R4:W-:Y:S02]  /*15550*/  MUFU.EX2 R92, R3 ;  /* 0x00000003005c7308 */ /* 0x0009e40000000800 */
[----:B------:R-:W-:-:S03]  /*15560*/  FADD.FTZ R8, R183, R8 ;  /* 0x00000008b7087221 */ /* 0x000fc60000010000 */
[C---:B-----5:R-:W-:Y:S08]  /*15570*/  HMMA.16816.F32 R36, R4.reuse, R48, R56 ;  /* 0x000000300424723c */ /* 0x060ff00000001838 */
[----:B------:R-:W-:Y:S01]  /*15580*/  HMMA.16816.F32 R48, R4, R50, R68 ;  /* 0x000000320430723c */ /* 0x000fe20000001844 */
[----:B----4-:R-:W-:-:S04]  /*15590*/  FFMA.FTZ R3, R208, c[0x0][0x23c], -R2 ;  /* 0x00008f00d0037a23 */ /* 0x010fc80000010802 */
[----:B------:R4:W5:Y:S03]  /*155a0*/  MUFU.EX2 R91, R3 ;  /* 0x00000003005b7308 */ /* 0x0009660000000800 */
[----:B------:R-:W-:Y:S07]  /*155b0*/  HMMA.16816.F32 R40, R4, R10, R40 ;  /* 0x0000000a0428723c */ /* 0x000fee0000001828 */
[----:B--2---:R-:W-:Y:S01]  /*155c0*/  F2FP.PACK_AB R4, R94, R93 ;  /* 0x0000005d5e04723e */ /* 0x004fe200000000ff */
[----:B----4-:R-:W-:Y:S01]  /*155d0*/  FFMA.FTZ R3, R110, c[0x0][0x23c], -R0 ;  /* 0x00008f006e037a23 */ /* 0x010fe20000010800 */
[----:B-----5:R-:W-:-:S03]  /*155e0*/  F2FP.PACK_AB R6, R91, R92 ;  /* 0x0000005c5b06723e */ /* 0x020fc600000000ff */
        /* <DEDUP_REMOVED lines=11> */
[C---:B------:R-:W-:Y:S01]  /*156a0*/  HMMA.16816.F32 R56, R4.reuse, R14, R16 ;  /* 0x0000000e0438723c */ /* 0x040fe20000001810 */
[----:B------:R-:W4:Y:S07]  /*156b0*/  LDSM.16.MT88.4 R16, [R225+0x10000] ;  /* 0x01000000e110783b */ /* 0x000f2e0000004200 */
[----:B------:R-:W-:Y:S01]  /*156c0*/  HMMA.16816.F32 R52, R4, R12, R52 ;  /* 0x0000000c0434723c */ /* 0x000fe20000001834 */
[----:B------:R-:W5:Y:S01]  /*156d0*/  LDSM.16.MT88.4 R12, [R135+0x10800] ;  /* 0x01080000870c783b */ /* 0x000f620000004200 */
[----:B--2---:R-:W-:-:S04]  /*156e0*/  FFMA.FTZ R3, R212, c[0x0][0x23c], -R2 ;  /* 0x00008f00d4037a23 */ /* 0x004fc80000010802 */
[----:B------:R2:W2:Y:S02]  /*156f0*/  MUFU.EX2 R86, R3 ;  /* 0x0000000300567308 */ /* 0x0004a40000000800 */
[C---:B---3--:R-:W-:Y:S08]  /*15700*/  HMMA.16816.F32 R28, R4.reuse, R22, R28 ;  /* 0x00000016041c723c */ /* 0x048ff0000000181c */
[----:B-1----:R-:W-:Y:S01]  /*15710*/  HMMA.16816.F32 R64, R4, R34, R48 ;  /* 0x000000220440723c */ /* 0x002fe20000001830 */
[----:B--2---:R-:W-:-:S07]  /*15720*/  FFMA.FTZ R3, R187, c[0x0][0x23c], -R2 ;  /* 0x00008f00bb037a23 */ /* 0x004fce0000010802 */
[C---:B------:R-:W-:Y:S01]  /*15730*/  HMMA.16816.F32 R68, R4.reuse, R32, R36 ;  /* 0x000000200444723c */ /* 0x040fe20000001824 */
[----:B------:R1:W-:Y:S07]  /*15740*/  MUFU.EX2 R84, R3 ;  /* 0x0000000300547308 */ /* 0x0003ee0000000800 */
[----:B----4-:R-:W-:Y:S01]  /*15750*/  HMMA.16816.F32 R48, R4, R16, R44 ;  /* 0x000000100430723c */ /* 0x010fe2000000182c */
[----:B-1----:R-:W-:-:S04]  /*15760*/  FFMA.FTZ R3, R214, c[0x0][0x23c], -R2 ;  /* 0x00008f00d6037a23 */ /* 0x002fc80000010802 */
[----:B------:R1:W2:Y:S02]  /*15770*/  MUFU.EX2 R83, R3 ;  /* 0x0000000300537308 */ /* 0x0002a40000000800 */
[----:B-1----:R-:W-:Y:S01]  /*15780*/  FFMA.FTZ R3, R194, R60, R195 ;  /* 0x0000003cc2037223 */ /* 0x002fe200000100c3 */
[----:B------:R-:W-:Y:S02]  /*15790*/  MOV R195, R193 ;  /* 0x000000c100c37202 */ /* 0x000fe40000000f00 */
[----:B------:R-:W-:Y:S01]  /*157a0*/  MOV R194, R184 ;  /* 0x000000b800c27202 */ /* 0x000fe20000000f00 */
[----:B------:R-:W-:Y:S01]  /*157b0*/  FADD.FTZ R3, R191, R3 ;  /* 0x00000003bf037221 */ /* 0x000fe20000010000 */
[----:B------:R-:W-:Y:S02]  /*157c0*/  MOV R191, R169 ;  /* 0x000000a900bf7202 */ /* 0x000fe40000000f00 */
[----:B------:R-:W-:Y:S02]  /*157d0*/  MOV R169, R177 ;  /* 0x000000b100a97202 */ /* 0x000fe40000000f00 */
[----:B------:R-:W-:-:S02]  /*157e0*/  MOV R177, R82 ;  /* 0x0000005200b17202 */ /* 0x000fc40000000f00 */
[----:B------:R1:W-:Y:S01]  /*157f0*/  MUFU.EX2 R82, R9 ;  /* 0x0000000900527308 */ /* 0x0003e20000000800 */
[----:B------:R-:W-:Y:S02]  /*15800*/  MOV R193, R75 ;  /* 0x0000004b00c17202 */ /* 0x000fe40000000f00 */
[----:B------:R-:W-:Y:S02]  /*15810*/  MOV R184, R73 ;  /* 0x0000004900b87202 */ /* 0x000fe40000000f00 */
[C---:B------:R-:W-:Y:S01]  /*15820*/  HMMA.16816.F32 R72, R4.reuse, R20, R24 ;  /* 0x000000140448723c */ /* 0x040fe20000001818 */
[----:B------:R-:W3:Y:S07]  /*15830*/  LDSM.16.MT88.4 R20, [R226+0x10800] ;  /* 0x01080000e214783b */ /* 0x000eee0000004200 */
[----:B------:R-:W-:Y:S01]  /*15840*/  HMMA.16816.F32 R24, R4, R18, R40 ;  /* 0x000000120418723c */ /* 0x000fe20000001828 */
[----:B------:R-:W4:Y:S01]  /*15850*/  LDSM.16.MT88.4 R16, [R224+0x10800] ;  /* 0x01080000e010783b */ /* 0x000f220000004200 */
[----:B-1----:R-:W-:-:S02]  /*15860*/  FADD.FTZ R9, R196, R3 ;  /* 0x00000003c4097221 */ /* 0x002fc40000010000 */
[----:B------:R-:W-:Y:S02]  /*15870*/  FFMA.FTZ R3, R215, c[0x0][0x23c], -R0 ;  /* 0x00008f00d7037a23 */ /* 0x000fe40000010800 */
[----:B------:R-:W-:Y:S01]  /*15880*/  FADD.FTZ R9, R81, R9 ;  /* 0x0000000951097221 */ /* 0x000fe20000010000 */
[----:B------:R-:W-:Y:S01]  /*15890*/  F2FP.PACK_AB R4, R86, R85 ;  /* 0x000000555604723e */ /* 0x000fe200000000ff */
[----:B------:R1:W1:Y:S01]  /*158a0*/  MUFU.EX2 R81, R3 ;  /* 0x0000000300517308 */ /* 0x0002620000000800 */
[----:B--2---:R-:W-:Y:S01]  /*158b0*/  F2FP.PACK_AB R6, R83, R84 ;  /* 0x000000545306723e */ /* 0x004fe200000000ff */
[----:B------:R-:W-:-:S04]  /*158c0*/  FADD.FTZ R9, R194, R9 ;  /* 0x00000009c2097221 */ /* 0x000fc80000010000 */
[----:B------:R-:W-:Y:S01]  /*158d0*/  FADD.FTZ R9, R163, R9 ;  /* 0x00000009a3097221 */ /* 0x000fe20000010000 */
[----:B------:R-:W-:Y:S02]  /*158e0*/  MOV R163, R182 ;  /* 0x000000b600a37202 */ /* 0x000fe40000000f00 */
[----:B------:R-:W-:Y:S01]  /*158f0*/  MOV R182, R80 ;  /* 0x0000005000b67202 */ /* 0x000fe20000000f00 */
[----:B-1----:R-:W-:Y:S01]  /*15900*/  FADD.FTZ R3, R195, R8 ;  /* 0x00000008c3037221 */ /* 0x002fe20000010000 */
[----:B------:R-:W-:Y:S01]  /*15910*/  F2FP.PACK_AB R5, R81, R82 ;  /* 0x000000525105723e */ /* 0x000fe200000000ff */
[----:B------:R-:W-:Y:S02]  /*15920*/  FFMA.FTZ R8, R190, c[0x0][0x23c], -R0 ;  /* 0x00008f00be087a23 */ /* 0x000fe40000010800 */
[----:B------:R-:W-:Y:S02]  /*15930*/  FADD.FTZ R3, R193, R3 ;  /* 0x00000003c1037221 */ /* 0x000fe40000010000 */
[----:B------:R1:W-:Y:S02]  /*15940*/  MUFU.EX2 R80, R8 ;  /* 0x0000000800507308 */ /* 0x0003e40000000800 */
        /* <DEDUP_REMOVED lines=16> */
[----:B------:R-:W2:Y:S03]  /*15a50*/  MUFU.EX2 R79, R9 ;  /* 0x00000009004f7308 */ /* 0x000ea60000000800 */
[----:B------:R-:W-:-:S04]  /*15a60*/  FADD.FTZ R8, R177, R8 ;  /* 0x00000008b1087221 */ /* 0x000fc80000010000 */
[----:B------:R-:W-:Y:S02]  /*15a70*/  FADD.FTZ R8, R176, R8 ;  /* 0x00000008b0087221 */ /* 0x000fe40000010000 */
[----:B-1----:R-:W-:Y:S02]  /*15a80*/  FADD.FTZ R3, R163, R10 ;  /* 0x0000000aa3037221 */ /* 0x002fe40000010000 */
[----:B------:R-:W-:Y:S02]  /*15a90*/  FADD.FTZ R8, R171, R8 ;  /* 0x00000008ab087221 */ /* 0x000fe40000010000 */
[----:B------:R-:W-:Y:S02]  /*15aa0*/  FADD.FTZ R3, R181, R3 ;  /* 0x00000003b5037221 */ /* 0x000fe40000010000 */
[----:B------:R-:W-:Y:S01]  /*15ab0*/  FADD.FTZ R8, R172, R8 ;  /* 0x00000008ac087221 */ /* 0x000fe20000010000 */
[----:B--2---:R-:W-:Y:S01]  /*15ac0*/  F2FP.PACK_AB R7, R79, R80 ;  /* 0x000000504f07723e */ /* 0x004fe200000000ff */
[----:B------:R-:W-:-:S02]  /*15ad0*/  FADD.FTZ R3, R251, R3 ;  /* 0x00000003fb037221 */ /* 0x000fc40000010000 */
[----:B------:R-:W-:Y:S02]  /*15ae0*/  FADD.FTZ R8, R170, R8 ;  /* 0x00000008aa087221 */ /* 0x000fe40000010000 */
[----:B------:R-:W-:Y:S02]  /*15af0*/  FADD.FTZ R3, R247, R3 ;  /* 0x00000003f7037221 */ /* 0x000fe40000010000 */
[----:B------:R-:W-:Y:S01]  /*15b00*/  FADD.FTZ R8, R168, R8 ;  /* 0x00000008a8087221 */ /* 0x000fe20000010000 */
[----:B-----5:R-:W-:Y:S01]  /*15b10*/  HMMA.16816.F32 R32, R4, R14, R56 ;  /* 0x0000000e0420723c */ /* 0x020fe20000001838 */
[----:B------:R-:W-:Y:S02]  /*15b20*/  FADD.FTZ R3, R175, R3 ;  /* 0x00000003af037221 */ /* 0x000fe40000010000 */
[----:B------:R-:W-:Y:S02]  /*15b30*/  FFMA.FTZ R9, R218, c[0x0][0x23c], -R2 ;  /* 0x00008f00da097a23 */ /* 0x000fe40000010802 */
[----:B------:R-:W-:-:S02]  /*15b40*/  FADD.FTZ R3, R167, R3 ;  /* 0x00000003a7037221 */ /* 0x000fc40000010000 */
[----:B------:R-:W-:Y:S01]  /*15b50*/  FADD.FTZ R8, R161, R8 ;  /* 0x00000008a1087221 */ /* 0x000fe20000010000 */
[----:B------:R1:W2:Y:S01]  /*15b60*/  MUFU.EX2 R63, R9 ;  /* 0x00000009003f7308 */ /* 0x0002a20000000800 */
[----:B------:R-:W-:Y:S01]  /*15b70*/  FADD.FTZ R3, R166, R3 ;  /* 0x00000003a6037221 */ /* 0x000fe20000010000 */
[C---:B------:R-:W-:Y:S01]  /*15b80*/  HMMA.16816.F32 R40, R4.reuse, R12, R52 ;  /* 0x0000000c0428723c */ /* 0x040fe20000001834 */
[----:B------:R-:W-:Y:S01]  /*15b90*/  FADD.FTZ R8, R162, R8 ;  /* 0x00000008a2087221 */ /* 0x000fe20000010000 */
[----:B------:R-:W5:Y:S01]  /*15ba0*/  LDSM.16.MT88.4 R12, [R225+0x10800] ;  /* 0x01080000e10c783b */ /* 0x000f620000004200 */
[----:B------:R-:W-:Y:S02]  /*15bb0*/  FADD.FTZ R3, R165, R3 ;  /* 0x00000003a5037221 */ /* 0x000fe40000010000 */
[----:B------:R-:W-:Y:S02]  /*15bc0*/  FADD.FTZ R8, R160, R8 ;  /* 0x00000008a0087221 */ /* 0x000fe40000010000 */
[----:B------:R-:W-:Y:S01]  /*15bd0*/  FADD.FTZ R3, R164, R3 ;  /* 0x00000003a4037221 */ /* 0x000fe20000010000 */
[----:B---3--:R-:W-:Y:S01]  /*15be0*/  HMMA.16816.F32 R36, R4, R22, R28 ;  /* 0x000000160424723c */ /* 0x008fe2000000181c */
[----:B------:R-:W-:-:S02]  /*15bf0*/  FADD.FTZ R8, R159, R8 ;  /* 0x000000089f087221 */ /* 0x000fc40000010000 */
[----:B------:R-:W-:Y:S02]  /*15c00*/  FADD.FTZ R3, R158, R3 ;  /* 0x000000039e037221 */ /* 0x000fe40000010000 */
[----:B------:R-:W-:Y:S02]  /*15c10*/  FADD.FTZ R8, R153, R8 ;  /* 0x0000000899087221 */ /* 0x000fe40000010000 */
[----:B-1----:R-:W-:Y:S01]  /*15c20*/  FFMA.FTZ R9, R199, c[0x0][0x23c], -R2 ;  /* 0x00008f00c7097a23 */ /* 0x002fe20000010802 */
[----:B----4-:R-:W-:Y:S01]  /*15c30*/  HMMA.16816.F32 R28, R4, R16, R68 ;  /* 0x00000010041c723c */ /* 0x010fe20000001844 */
[----:B------:R-:W-:Y:S02]  /*15c40*/  FADD.FTZ R3, R157, R3 ;  /* 0x000000039d037221 */ /* 0x000fe40000010000 */
[----:B------:R1:W-:Y:S01]  /*15c50*/  MUFU.EX2 R60, R9 ;  /* 0x00000009003c7308 */ /* 0x0003e20000000800 */
[----:B------:R-:W-:Y:S02]  /*15c60*/  FADD.FTZ R8, R152, R8 ;  /* 0x0000000898087221 */ /* 0x000fe40000010000 */
[----:B------:R-:W-:-:S02]  /*15c70*/  FADD.FTZ R3, R156, R3 ;  /* 0x000000039c037221 */ /* 0x000fc40000010000 */
[----:B------:R-:W-:Y:S01]  /*15c80*/  FADD.FTZ R8, R151, R8 ;  /* 0x0000000897087221 */ /* 0x000fe20000010000 */
[C---:B------:R-:W-:Y:S01]  /*15c90*/  HMMA.16816.F32 R64, R4.reuse, R18, R64 ;  /* 0x000000120440723c */ /* 0x040fe20000001840 */
[----:B------:R-:W-:Y:S01]  /*15ca0*/  FADD.FTZ R3, R155, R3 ;  /* 0x000000039b037221 */ /* 0x000fe20000010000 */
[----:B------:R-:W3:Y:S01]  /*15cb0*/  LDSM.16.MT88.4 R16, [R226+0x11000] ;  /* 0x01100000e210783b */ /* 0x000ee20000004200 */
[----:B------:R-:W-:Y:S02]  /*15cc0*/  FADD.FTZ R8, R154, R8 ;  /* 0x000000089a087221 */ /* 0x000fe40000010000 */
[----:B------:R-:W-:Y:S01]  /*15cd0*/  FADD.FTZ R3, R150, R3 ;  /* 0x0000000396037221 */ /* 0x000fe20000010000 */
[----:B------:R-:W-:Y:S01]  /*15ce0*/  LDSM.16.MT88.4 R156, [R224+0x11800] ;  /* 0x01180000e09c783b */ /* 0x000fe20000004200 */
[----:B------:R-:W-:Y:S01]  /*15cf0*/  FADD.FTZ R8, R145, R8 ;  /* 0x0000000891087221 */ /* 0x000fe20000010000 */
[----:B------:R-:W-:Y:S01]  /*15d00*/  HMMA.16816.F32 R44, R4, R20, R72 ;  /* 0x00000014042c723c */ /* 0x000fe20000001848 */
[----:B------:R-:W-:Y:S01]  /*15d10*/  FADD.FTZ R3, R148, R3 ;  /* 0x0000000394037221 */ /* 0x000fe20000010000 */
[----:B------:R-:W4:Y:S01]  /*15d20*/  LDSM.16.MT88.4 R20, [R135+0x11000] ;  /* 0x011000008714783b */ /* 0x000f220000004200 */
[----:B-1----:R-:W-:-:S02]  /*15d30*/  FFMA.FTZ R9, R220, c[0x0][0x23c], -R2 ;  /* 0x00008f00dc097a23 */ /* 0x002fc40000010802 */
[----:B------:R-:W-:Y:S02]  /*15d40*/  FADD.FTZ R3, R147, R3 ;  /* 0x0000000393037221 */ /* 0x000fe40000010000 */
[----:B------:R1:W1:Y:S01]  /*15d50*/  MUFU.EX2 R59, R9 ;  /* 0x00000009003b7308 */ /* 0x0002620000000800 */
[----:B------:R-:W-:Y:S01]  /*15d60*/  FADD.FTZ R8, R146, R8 ;  /* 0x0000000892087221 */ /* 0x000fe20000010000 */
[C---:B-----5:R-:W-:Y:S01]  /*15d70*/  HMMA.16816.F32 R48, R4.reuse, R12, R48 ;  /* 0x0000000c0430723c */ /* 0x060fe20000001830 */
[----:B------:R-:W-:Y:S02]  /*15d80*/  FADD.FTZ R3, R149, R3 ;  /* 0x0000000395037221 */ /* 0x000fe40000010000 */
[----:B------:R-:W-:Y:S01]  /*15d90*/  FADD.FTZ R8, R144, R8 ;  /* 0x0000000890087221 */ /* 0x000fe20000010000 */
[----:B------:R-:W-:Y:S01]  /*15da0*/  LDSM.16.MT88.4 R148, [R226+0x11800] ;  /* 0x01180000e294783b */ /* 0x000fe20000004200 */
[----:B------:R-:W-:Y:S02]  /*15db0*/  FADD.FTZ R3, R142, R3 ;  /* 0x000000038e037221 */ /* 0x000fe40000010000 */
[----:B------:R-:W-:Y:S01]  /*15dc0*/  FADD.FTZ R8, R143, R8 ;  /* 0x000000088f087221 */ /* 0x000fe20000010000 */
[----:B------:R-:W-:Y:S01]  /*15dd0*/  HMMA.16816.F32 R24, R4, R14, R24 ;  /* 0x0000000e0418723c */ /* 0x000fe20000001818 */
[----:B------:R-:W-:Y:S01]  /*15de0*/  FADD.FTZ R3, R141, R3 ;  /* 0x000000038d037221 */ /* 0x000fe20000010000 */
[----:B------:R-:W5:Y:S01]  /*15df0*/  LDSM.16.MT88.4 R12, [R224+0x11000] ;  /* 0x01100000e00c783b */ /* 0x000f620000004200 */
[----:B------:R-:W-:-:S02]  /*15e00*/  FADD.FTZ R8, R137, R8 ;  /* 0x0000000889087221 */ /* 0x000fc40000010000 */
[----:B------:R-:W-:Y:S02]  /*15e10*/  FADD.FTZ R3, R140, R3 ;  /* 0x000000038c037221 */ /* 0x000fe40000010000 */
[--C-:B-1----:R-:W-:Y:S01]  /*15e20*/  FFMA.FTZ R9, R202, c[0x0][0x23c], -R0.reuse ;  /* 0x00008f00ca097a23 */ /* 0x102fe20000010800 */
[----:B--2---:R-:W-:Y:S01]  /*15e30*/  F2FP.PACK_AB R4, R63, R77 ;  /* 0x0000004d3f04723e */ /* 0x004fe200000000ff */
[----:B------:R-:W-:Y:S01]  /*15e40*/  FADD.FTZ R3, R139, R3 ;  /* 0x000000038b037221 */ /* 0x000fe20000010000 */
[----:B------:R-:W-:Y:S01]  /*15e50*/  F2FP.PACK_AB R6, R59, R60 ;  /* 0x0000003c3b06723e */ /* 0x000fe200000000ff */
[----:B------:R1:W-:Y:S01]  /*15e60*/  MUFU.EX2 R58, R9 ;  /* 0x00000009003a7308 */ /* 0x0003e20000000800 */
[----:B------:R-:W-:Y:S01]  /*15e70*/  LDSM.16.MT88.4 R140, [R135+0x11800] ;  /* 0x01180000878c783b */ /* 0x000fe20000004200 */
        /* <DEDUP_REMOVED lines=11> */
[----:B----4-:R-:W-:Y:S01]  /*15f30*/  HMMA.16816.F32 R40, R4, R20, R40 ;  /* 0x000000140428723c */ /* 0x010fe20000001828 */
[----:B-1----:R-:W-:-:S04]  /*15f40*/  FFMA.FTZ R9, R249, c[0x0][0x23c], -R2 ;  /* 0x00008f00f9097a23 */ /* 0x002fc80000010802 */
[----:B------:R1:W2:Y:S03]  /*15f50*/  MUFU.EX2 R53, R9 ;  /* 0x0000000900357308 */ /* 0x0002a60000000800 */
[C---:B------:R-:W-:Y:S01]  /*15f60*/  HMMA.16816.F32 R32, R4.reuse, R22, R32 ;  /* 0x000000160420723c */ /* 0x040fe20000001820 */
[----:B------:R-:W3:Y:S07]  /*15f70*/  LDSM.16.MT88.4 R20, [R225+0x11000] ;  /* 0x01100000e114783b */ /* 0x000eee0000004200 */
[----:B-----5:R-:W-:Y:S01]  /*15f80*/  HMMA.16816.F32 R28, R4, R12, R28 ;  /* 0x0000000c041c723c */ /* 0x020fe2000000181c */
        /* <DEDUP_REMOVED lines=95> */
[----:B------:R1:W-:Y:S05]  /*16580*/  STL [R1+0x8], R0 ;  /* 0x0000080001007387 */ /* 0x0003ea0000100800 */
.L_x_1630:
[----:B------:R-:W-:Y:S05]  /*16590*/  @!P1 BRA `(.L_x_1638) ;  /* 0x0000766000009947 */ /* 0x000fea0003800000 */
[----:B------:R-:W-:Y:S01]  /*165a0*/  MOV R133, R3 ;  /* 0x0000000300857202 */ /* 0x000fe20000000f00 */
[----:B------:R-:W-:Y:S01]  /*165b0*/  ULDC.64 UR8, c[0x0][0x198] ;  /* 0x0000660000087ab9 */ /* 0x000fe20000000a00 */
[----:B------:R-:W-:Y:S01]  /*165c0*/  MOV R132, R36 ;  /* 0x0000002400847202 */ /* 0x000fe20000000f00 */
[----:B------:R-:W-:Y:S02]  /*165d0*/  ULDC.64 UR10, c[0x0][0x1a0] ;  /* 0x00006800000a7ab9 */ /* 0x000fe40000000a00 */
[----:B------:R-:W-:Y:S02]  /*165e0*/  ULDC.64 UR4, c[0x0][0x1a0] ;  /* 0x0000680000047ab9 */ /* 0x000fe40000000a00 */
.L_x_1642:
[----:B------:R-:W-:Y:S04]  /*165f0*/  DEPBAR.LE SB0, 0x0 ;  /* 0x000080000000791a */ /* 0x000fe80000000000 */
[----:B------:R-:W-:Y:S01]  /*16600*/  BAR.SYNC.DEFER_BLOCKING 0x0 ;  /* 0x0000000000007b1d */ /* 0x000fe20000010000 */
[----:B------:R-:W-:Y:S01]  /*16610*/  UIADD3 UR15, UR15, -0x1, URZ ;  /* 0xffffffff0f0f7890 */ /* 0x000fe2000fffe03f */
[----:B------:R-:W-:Y:S01]  /*16620*/  PLOP3.LUT P0, PT, PT, PT, UP5, 0x80, 0x0 ;  /* 0x000000000000781c */ /* 0x000fe20003f0f058 */
[----:B-1----:R-:W-:Y:S03]  /*16630*/  IMAD.MOV.U32 R0, RZ, RZ, c[0x0][0x1a0] ;  /* 0x00006800ff007624 */ /* 0x002fe600078e00ff */
[----:B------:R-:W-:Y:S01]  /*16640*/  UMOV UR12, UR4 ;  /* 0x00000004000c7c82 */ /* 0x000fe20008000000 */
[----:B------:R-:W-:Y:S01]  /*16650*/  IMAD.U32 R0, R0, -0x100, RZ ;  /* 0xffffff0000007824 */ /* 0x000fe200078e00ff */
[----:B------:R-:W-:Y:S04]  /*16660*/  UMOV UR6, UR5 ;  /* 0x0000000500067c82 */ /* 0x000fe80008000000 */
[----:B------:R-:W-:Y:S03]  /*16670*/  SHF.R.S32.HI R2, RZ, 0x1f, R0 ;  /* 0x0000001fff027819 */ /* 0x000fe60000011400 */
[----:B------:R-:W-:-:S05]  /*16680*/  @!P0 BRA `(.L_x_1639) ;  /* 0x0000055000008947 */ /* 0x000fca0003800000 */
[----:B------:R-:W-:Y:S01]  /*16690*/  USHF.L.U32 UR12, UR15, 0x8, URZ ;  /* 0x000000080f0c7899 */ /* 0x000fe2000800063f */
[----:B------:R-:W-:Y:S01]  /*166a0*/  IABS R0, c[0x0][0x2d0] ;  /* 0x0000b40000007a13 */ /* 0x000fe20000000000 */
[----:B------:R-:W-:Y:S02]  /*166b0*/  UMOV UR30, URZ ;  /* 0x0000003f001e7c82 */ /* 0x000fe40008000000 */
[----:B------:R-:W-:Y:S01]  /*166c0*/  UIADD3 UR28, UR12, 0x100, URZ ;  /* 0x000001000c1c7890 */ /* 0x000fe2000fffe03f */
        /* <DEDUP_REMOVED lines=15> */
[----:B--2---:R-:W-:Y:S07]  /*167c0*/  UIMAD.WIDE.U32 UR32, UR31, UR25, URZ ;  /* 0x000000191f2072a5 */ /* 0x004fee000f8e003f */
[----:B------:R-:W-:Y:S02]  /*167d0*/  UMOV UR29, UR33 ;  /* 0x00000021001d7c82 */ /* 0x000fe40008000000 */
[----:B------:R-:W-:Y:S04]  /*167e0*/  UIADD3 UR13, -UR29, URZ, URZ ;  /* 0x0000003f1d0d7290 */ /* 0x000fe8000fffe13f */
[----:B------:R-:W-:Y:S03]  /*167f0*/  UIMAD UR25, UR6, UR13, UR25 ;  /* 0x0000000d061972a4 */ /* 0x000fe6000f8e0219 */
[----:B------:R-:W-:Y:S02]  /*16800*/  ULDC UR13, c[0x0][0x2d0] ;  /* 0x0000b400000d7ab9 */ /* 0x000fe40000000800 */
[----:B------:R-:W-:Y:S02]  /*16810*/  UISETP.GT.U32.AND UP1, UPT, UR6, UR25, UPT ;  /* 0x000000190600728c */ /* 0x000fe4000bf24070 */
[----:B------:R-:W-:Y:S02]  /*16820*/  ULOP3.LUT UR12, UR12, UR13, URZ, 0x3c, !UPT ;  /* 0x0000000d0c0c7292 */ /* 0x000fe4000f8e3c3f */
[----:B-1----:R-:W-:Y:S02]  /*16830*/  UIMAD.WIDE.U32 UR34, UR31, UR27, URZ ;  /* 0x0000001b1f2272a5 */ /* 0x002fe4000f8e003f */
[----:B------:R-:W-:Y:S02]  /*16840*/  ULOP3.LUT UR28, UR28, UR13, URZ, 0x3c, !UPT ;  /* 0x0000000d1c1c7292 */ /* 0x000fe4000f8e3c3f */
[----:B------:R-:W-:Y:S03]  /*16850*/  UISETP.GE.AND UP0, UPT, UR12, URZ, UPT ;  /* 0x0000003f0c00728c */ /* 0x000fe6000bf06270 */
[----:B------:R-:W-:Y:S02]  /*16860*/  UMOV UR31, UR35 ;  /* 0x00000023001f7c82 */ /* 0x000fe40008000000 */
[----:B------:R-:W-:Y:S02]  /*16870*/  UIADD3 UR26, -UR31, URZ, URZ ;  /* 0x0000003f1f1a7290 */ /* 0x000fe4000fffe13f */
[----:B------:R-:W-:Y:S02]  /*16880*/  @!UP1 UIADD3 UR25, UR25, -UR6, URZ ;  /* 0x8000000619199290 */ /* 0x000fe4000fffe03f */
[----:B------:R-:W-:Y:S02]  /*16890*/  UIMAD UR27, UR6, UR26, UR27 ;  /* 0x0000001a061b72a4 */ /* 0x000fe4000f8e021b */
[----:B------:R-:W-:Y:S02]  /*168a0*/  UISETP.GE.U32.AND UP3, UPT, UR25, UR6, UPT ;  /* 0x000000061900728c */ /* 0x000fe4000bf66070 */
[----:B------:R-:W-:Y:S02]  /*168b0*/  UISETP.GT.U32.AND UP2, UPT, UR6, UR27, UPT ;  /* 0x0000001b0600728c */ /* 0x000fe4000bf44070 */
[----:B------:R-:W-:Y:S02]  /*168c0*/  @!UP1 UIADD3 UR29, UR29, 0x1, URZ ;  /* 0x000000011d1d9890 */ /* 0x000fe4000fffe03f */
[----:B------:R-:W-:Y:S05]  /*168d0*/  UISETP.GE.AND UP1, UPT, UR28, URZ, UPT ;  /* 0x0000003f1c00728c */ /* 0x000fea000bf26270 */
[----:B------:R-:W-:Y:S02]  /*168e0*/  @UP3 UIADD3 UR29, UR29, 0x1, URZ ;  /* 0x000000011d1d3890 */ /* 0x000fe4000fffe03f */
[----:B------:R-:W-:Y:S02]  /*168f0*/  @!UP2 UIADD3 UR27, UR27, -UR6, URZ ;  /* 0x800000061b1ba290 */ /* 0x000fe4000fffe03f */
[----:B------:R-:W-:Y:S02]  /*16900*/  @!UP2 UIADD3 UR31, UR31, 0x1, URZ ;  /* 0x000000011f1fa890 */ /* 0x000fe4000fffe03f */
[----:B------:R-:W-:Y:S02]  /*16910*/  UISETP.GE.U32.AND UP4, UPT, UR27, UR6, UPT ;  /* 0x000000061b00728c */ /* 0x000fe4000bf86070 */
[----:B------:R-:W-:Y:S02]  /*16920*/  UISETP.NE.AND UP2, UPT, URZ, UR13, UPT ;  /* 0x0000000d3f00728c */ /* 0x000fe4000bf45270 */
[----:B------:R-:W-:Y:S02]  /*16930*/  ULOP3.LUT UR6, URZ, UR13, URZ, 0x33, !UPT ;  /* 0x0000000d3f067292 */ /* 0x000fe4000f8e333f */
[----:B------:R-:W-:Y:S05]  /*16940*/  @!UP0 UIADD3 UR29, -UR29, URZ, URZ ;  /* 0x0000003f1d1d8290 */ /* 0x000fea000fffe13f */
[----:B------:R-:W-:Y:S04]  /*16950*/  @UP4 UIADD3 UR31, UR31, 0x1, URZ ;  /* 0x000000011f1f4890 */ /* 0x000fe8000fffe03f */
        /* <DEDUP_REMOVED lines=22> */
[----:B--2---:R-:W-:Y:S01]  /*16ac0*/  IMAD.U32 R3, RZ, RZ, UR27 ;  /* 0x0000001bff037e24 */ /* 0x004fe2000f8e00ff */
[----:B------:R-:W-:Y:S04]  /*16ad0*/  UIMAD.WIDE.U32 UR26, UR10, UR13, URZ ;  /* 0x0000000d0a1a72a5 */ /* 0x000fe8000f8e003f */
[----:B------:R2:W4:Y:S01]  /*16ae0*/  LDG.E R2, [R2.64] ;  /* 0x0000001402027981 */ /* 0x000522000c1e1900 */
[----:B------:R-:W-:Y:S01]  /*16af0*/  UIADD3 UR6, UR27, UR6, URZ ;  /* 0x000000061b067290 */ /* 0x000fe2000fffe03f */
        /* <DEDUP_REMOVED lines=14> */
.L_x_1639:
[----:B------:R-:W-:Y:S01]  /*16be0*/  ISETP.GE.AND P0, PT, R243, c[0x0][0x220], PT ;  /* 0x00008800f3007a0c */ /* 0x000fe20003f06270 */
[----:B------:R-:W-:Y:S01]  /*16bf0*/  UISETP.GT.AND UP0, UPT, UR15, UR7, UPT ;  /* 0x000000070f00728c */ /* 0x000fe2000bf04270 */
[CC--:B------:R-:W-:Y:S02]  /*16c00*/  LEA R248, P2, R0.reuse, R61.reuse, 0x1 ;  /* 0x0000003d00f87211 */ /* 0x0c0fe400078408ff */
[----:B------:R-:W-:Y:S02]  /*16c10*/  MOV R40, c[0x0][0x1a0] ;  /* 0x0000680000287a02 */ /* 0x000fe40000000f00 */
[C---:B------:R-:W-:Y:S02]  /*16c20*/  LEA.HI.X R249, R0.reuse, R62, R2, 0x1, P2 ;  /* 0x0000003e00f97211 */ /* 0x040fe400010f0c02 */
[----:B------:R-:W-:Y:S02]  /*16c30*/  MOV R18, c[0x0][0x1a4] ;  /* 0x0000690000127a02 */ /* 0x000fe40000000f00 */
[----:B------:R-:W-:Y:S03]  /*16c40*/  LEA R172, R231, R230, 0x1 ;  /* 0x000000e6e7ac7211 */ /* 0x000fe600078e08ff */
        /* <DEDUP_REMOVED lines=29> */
[-C--:B------:R-:W-:Y:S02]  /*16e20*/  @!P0 LEA R32, P2, R3, R61.reuse, 0x1 ;  /* 0x0000003d03208211 */ /* 0x080fe400078408ff */
        /* <DEDUP_REMOVED lines=11> */
[C---:B------:R-:W-:Y:S02]  /*16ee0*/  @!P0 LEA R6, P1, R40.reuse, R0, 0x7 ;  /* 0x0000000028068211 */ /* 0x040fe400078238ff */
[-C--:B------:R-:W-:Y:S01]  /*16ef0*/  @!P0 MOV R11, R2.reuse ;  /* 0x00000002000b8202 */ /* 0x080fe20000000f00 */
[C---:B------:R-:W-:Y:S01]  /*16f00*/  @!P0 IMAD.WIDE.U32 R12, R40.reuse, 0x50, R12 ;  /* 0x00000050280c8825 */ /* 0x040fe200078e000c */
[----:B------:R-:W-:Y:S02]  /*16f10*/  @!P0 LEA.HI.X R10, R40, R2, R18, 0x7, P1 ;  /* 0x00000002280a8211 */ /* 0x000fe400008f3c12 */
[----:B------:R-:W-:Y:S01]  /*16f20*/  @!P0 LEA R30, P1, R6, R61, 0x1 ;  /* 0x0000003d061e8211 */ /* 0x000fe200078208ff */
[----:B------:R-:W-:Y:S01]  /*16f30*/  @P0 STS.128 [R244+0xb800], RZ ;  /* 0x00b800fff4000388 */ /* 0x000fe20000000c00 */
[----:B------:R-:W-:Y:S01]  /*16f40*/  @!P0 IADD3 R3, R3, R13, RZ ;  /* 0x0000000d03038210 */ /* 0x000fe20007ffe0ff */
[----:B------:R-:W-:Y:S01]  /*16f50*/  @!P0 IMAD R13, R18, 0xe0, RZ ;  /* 0x000000e0120d8824 */ /* 0x000fe200078e02ff */
[----:B------:R-:W-:Y:S02]  /*16f60*/  @!P0 LEA.HI.X R31, R6, R62, R10, 0x1, P1 ;  /* 0x0000003e061f8211 */ /* 0x000fe400008f0c0a */
[CC--:B------:R-:W-:Y:S02]  /*16f70*/  @!P0 LEA R28, P1, R12.reuse, R61.reuse, 0x1 ;  /* 0x0000003d0c1c8211 */ /* 0x0c0fe400078208ff */
[----:B------:R-:W-:Y:S01]  /*16f80*/  @!P0 MOV R10, R0 ;  /* 0x00000000000a8202 */ /* 0x000fe20000000f00 */
[----:B------:R-:W-:Y:S01]  /*16f90*/  @!PT LDS RZ, [RZ] ;  /* 0x00000000fffff984 */ /* 0x000fe20000000800 */
[----:B------:R-:W-:Y:S01]  /*16fa0*/  @!PT LDS RZ, [RZ] ;  /* 0x00000000fffff984 */ /* 0x000fe20000000800 */
[----:B------:R-:W-:Y:S01]  /*16fb0*/  @!PT LDS RZ, [RZ] ;  /* 0x00000000fffff984 */ /* 0x000fe20000000800 */
[----:B------:R3:W-:Y:S01]  /*16fc0*/  @!P0 LDGSTS.E.BYPASS.LTC128B.128 [R244+0xb800], [R34.64] ;  /* 0x0b80000022f48fae */ /* 0x0007e2000b901d54 */
[----:B------:R-:W-:Y:S01]  /*16fd0*/  @!P0 LEA.HI.X R29, R12, R62, R3, 0x1, P1 ;  /* 0x0000003e0c1d8211 */ /* 0x000fe200008f0c03 */
[----:B------:R-:W-:Y:S01]  /*16fe0*/  @!P0 IMAD R12, R18, 0xd0, RZ ;  /* 0x000000d0120c8824 */ /* 0x000fe200078e02ff */
        /* <DEDUP_REMOVED lines=8> */
[----:B------:R-:W-:Y:S01]  /*17070*/  @!P0 MOV R7, R2 ;  /* 0x0000000200078202 */ /* 0x000fe20000000f00 */
[----:B------:R-:W-:Y:S01]  /*17080*/  @!P0 IMAD R14, R18, 0xc0, RZ ;  /* 0x000000c0120e8824 */ /* 0x000fe200078e02ff */
        /* <DEDUP_REMOVED lines=8> */
[----:B------:R-:W-:Y:S01]  /*17110*/  @!P0 MOV R4, R0 ;  /* 0x0000000000048202 */ /* 0x000fe20000000f00 */
[----:B------:R-:W-:Y:S01]  /*17120*/  @!P0 IMAD R15, R18, 0xf0, RZ ;  /* 0x000000f0120f8824 */ /* 0x000fe200078e02ff */
        /* <DEDUP_REMOVED lines=14> */
[----:B------:R-:W-:Y:S01]  /*17210*/  @!P0 LEA R20, P1, R4, R61, 0x1 ;  /* 0x0000003d04148211 */ /* 0x000fe200078208ff */
[----:B------:R-:W-:Y:S01]  /*17220*/  @P0 STS.128 [R244+0xd000], RZ ;  /* 0x00d000fff4000388 */ /* 0x000fe20000000c00 */
[----:B------:R-:W-:Y:S01]  /*17230*/  @!P0 IADD3 R5, R17, R5, RZ ;  /* 0x0000000511058210 */ /* 0x000fe20007ffe0ff */
[----:B------:R-:W-:Y:S01]  /*17240*/  @!P0 IMAD.WIDE.U32 R10, R40, 0xb0, R10 ;  /* 0x000000b0280a8825 */ /* 0x000fe200078e000a */
[----:B------:R-:W-:Y:S02]  /*17250*/  @!P0 MOV R9, R2 ;  /* 0x0000000200098202 */ /* 0x000fe40000000f00 */
[----:B------:R-:W-:Y:S02]  /*17260*/  @!P0 LEA.HI.X R21, R4, R62, R5, 0x1, P1 ;  /* 0x0000003e04158211 */ /* 0x000fe400008f0c05 */
[----:B------:R-:W-:Y:S01]  /*17270*/  @!P0 MOV R6, R0 ;  /* 0x0000000000068202 */ /* 0x000fe20000000f00 */
[----:B------:R-:W-:Y:S01]  /*17280*/  @!PT LDS RZ, [RZ] ;  /* 0x00000000fffff984 */ /* 0x000fe20000000800 */
[----:B------:R-:W-:Y:S01]  /*17290*/  @!PT LDS RZ, [RZ] ;  /* 0x00000000fffff984 */ /* 0x000fe20000000800 */
[----:B------:R-:W-:Y:S01]  /*172a0*/  @!PT LDS RZ, [RZ] ;  /* 0x00000000fffff984 */ /* 0x000fe20000000800 */
[----:B------:R5:W-:Y:S01]  /*172b0*/  @!P0 LDGSTS.E.BYPASS.LTC128B.128 [R244+0xd000], [R26.64] ;  /* 0x0d0000001af48fae */ /* 0x000be2000b901d54 */
[----:B------:R-:W-:Y:S01]  /*172c0*/  @!P0 MOV R7, R2 ;  /* 0x0000000200078202 */ /* 0x000fe20000000f00 */
[C---:B------:R-:W-:Y:S01]  /*172d0*/  @!P0 IMAD.WIDE.U32 R8, R40.reuse, 0xc0, R8 ;  /* 0x000000c028088825 */ /* 0x040fe200078e0008 */
[----:B------:R-:W-:Y:S02]  /*172e0*/  @!P0 MOV R4, R0 ;  /* 0x0000000000048202 */ /* 0x000fe40000000f00 */
[-C--:B------:R-:W-:Y:S01]  /*172f0*/  @!P0 MOV R5, R2.reuse ;  /* 0x0000000200058202 */ /* 0x080fe20000000f00 */
[----:B------:R-:W-:Y:S01]  /*17300*/  @!P0 IMAD.WIDE.U32 R6, R40, 0xd0, R6 ;  /* 0x000000d028068825 */ /* 0x000fe200078e0006 */
[----:B------:R-:W-:Y:S01]  /*17310*/  @!P0 MOV R3, R2 ;  /* 0x0000000200038202 */ /* 0x000fe20000000f00 */
[----:B------:R-:W-:Y:S01]  /*17320*/  @P0 STS.128 [R244+0xd800], RZ ;  /* 0x00d800fff4000388 */ /* 0x000fe20000000c00 */
[----:B------:R-:W-:Y:S01]  /*17330*/  @!P0 MOV R2, R0 ;  /* 0x0000000000028202 */ /* 0x000fe20000000f00 */
[----:B------:R-:W-:Y:S01]  /*17340*/  @!P0 IMAD R0, R18, 0xb0, RZ ;  /* 0x000000b012008824 */ /* 0x000fe200078e02ff */
[-C--:B------:R-:W-:Y:S01]  /*17350*/  @!P0 LEA R18, P1, R10, R61.reuse, 0x1 ;  /* 0x0000003d0a128211 */ /* 0x080fe200078208ff */
[----:B------:R-:W-:Y:S01]  /*17360*/  @!P0 IMAD.WIDE.U32 R4, R40, 0xe0, R4 ;  /* 0x000000e028048825 */ /* 0x000fe200078e0004 */
[----:B------:R-:W-:Y:S02]  /*17370*/  @!P0 LEA R16, P4, R8, R61, 0x1 ;  /* 0x0000003d08108211 */ /* 0x000fe400078808ff */
[----:B------:R-:W-:Y:S01]  /*17380*/  @!P0 IADD3 R0, R0, R11, RZ ;  /* 0x0000000b00008210 */ /* 0x000fe20007ffe0ff */
[----:B------:R-:W-:Y:S01]  /*17390*/  @!PT LDS RZ, [RZ] ;  /* 0x00000000fffff984 */ /* 0x000fe20000000800 */
[----:B------:R-:W-:Y:S01]  /*173a0*/  @!PT LDS RZ, [RZ] ;  /* 0x00000000fffff984 */ /* 0x000fe20000000800 */
[----:B------:R-:W-:Y:S01]  /*173b0*/  @!PT LDS RZ, [RZ] ;  /* 0x00000000fffff984 */ /* 0x000fe20000000800 */
[----:B------:R5:W-:Y:S01]  /*173c0*/  @!P0 LDGSTS.E.BYPASS.LTC128B.128 [R244+0xd800], [R24.64] ;  /* 0x0d80000018f48fae */ /* 0x000be2000b901d54 */
[----:B------:R-:W-:Y:S01]  /*173d0*/  @!P0 IMAD.WIDE.U32 R2, R40, 0xf0, R2 ;  /* 0x000000f028028825 */ /* 0x000fe200078e0002 */
[----:B------:R-:W-:Y:S02]  /*173e0*/  @!P0 IADD3 R7, R12, R7, RZ ;  /* 0x000000070c078210 */ /* 0x000fe40007ffe0ff */
[-C--:B------:R-:W-:Y:S02]  /*173f0*/  @!P0 LEA.HI.X R19, R10, R62.reuse, R0, 0x1, P1 ;  /* 0x0000003e0a138211 */ /* 0x080fe400008f0c00 */
[----:B------:R-:W-:Y:S02]  /*17400*/  @!P0 IADD3 R0, R14, R9, RZ ;  /* 0x000000090e008210 */ /* 0x000fe40007ffe0ff */
[----:B------:R-:W-:Y:S01]  /*17410*/  @P0 STS.128 [R244+0xe000], RZ ;  /* 0x00e000fff4000388 */ /* 0x000fe20000000c00 */
[----:B------:R-:W-:Y:S02]  /*17420*/  @!P0 LEA R14, P3, R6, R61, 0x1 ;  /* 0x0000003d060e8211 */ /* 0x000fe400078608ff */
[-C--:B------:R-:W-:Y:S02]  /*17430*/  @!P0 LEA.HI.X R17, R8, R62.reuse, R0, 0x1, P4 ;  /* 0x0000003e08118211 */ /* 0x080fe400020f0c00 */
[----:B------:R-:W-:Y:S02]  /*17440*/  @!P0 IADD3 R3, R15, R3, RZ ;  /* 0x000000030f038210 */ /* 0x000fe40007ffe0ff */
[-C--:B------:R-:W-:Y:S01]  /*17450*/  @!P0 LEA.HI.X R15, R6, R62.reuse, R7, 0x1, P3 ;  /* 0x0000003e060f8211 */ /* 0x080fe200018f0c07 */
[----:B------:R-:W-:Y:S01]  /*17460*/  @!PT LDS RZ, [RZ] ;  /* 0x00000000fffff984 */ /* 0x000fe20000000800 */
[----:B------:R-:W-:Y:S01]  /*17470*/  @!PT LDS RZ, [RZ] ;  /* 0x00000000fffff984 */ /* 0x000fe20000000800 */
[----:B------:R-:W-:Y:S01]  /*17480*/  @!PT LDS RZ, [RZ] ;  /* 0x00000000fffff984 */ /* 0x000fe20000000800 */
[----:B------:R4:W-:Y:S01]  /*17490*/  @!P0 LDGSTS.E.BYPASS.LTC128B.128 [R244+0xe000], [R30.64] ;  /* 0x0e0000001ef48fae */ /* 0x0009e2000b901d54 */
[----:B------:R-:W-:Y:S02]  /*174a0*/  @!P0 LEA R12, P2, R4, R61, 0x1 ;  /* 0x0000003d040c8211 */ /* 0x000fe400078408ff */
[----:B------:R-:W-:Y:S02]  /*174b0*/  @!P0 IADD3 R5, R13, R5, RZ ;  /* 0x000000050d058210 */ /* 0x000fe40007ffe0ff */
[----:B------:R-:W-:Y:S02]  /*174c0*/  @!P0 LEA R10, P1, R2, R61, 0x1 ;  /* 0x0000003d020a8211 */ /* 0x000fe400078208ff */
[-C--:B------:R-:W-:Y:S01]  /*174d0*/  @!P0 LEA.HI.X R13, R4, R62.reuse, R5, 0x1, P2 ;  /* 0x0000003e040d8211 */ /* 0x080fe200010f0c05 */
[----:B------:R-:W-:Y:S01]  /*174e0*/  @P0 STS.128 [R244+0xe800], RZ ;  /* 0x00e800fff4000388 */ /* 0x000fe20000000c00 */
[----:B------:R-:W-:Y:S02]  /*174f0*/  @!P0 LEA.HI.X R11, R2, R62, R3, 0x1, P1 ;  /* 0x0000003e020b8211 */ /* 0x000fe400008f0c03 */
[----:B------:R-:W-:Y:S05]  /*17500*/  PLOP3.LUT P1, PT, PT, PT, UP0, 0x80, 0x0 ;  /* 0x000000000000781c */ /* 0x000fea0003f2f008 */
        /* <DEDUP_REMOVED lines=36> */
[----:B-1----:R-:W-:Y:S08]  /*17750*/  LDSM.16.M88.4 R16, [R134+0x2800] ;  /* 0x002800008610783b */ /* 0x002ff00000000200 */
[----:B--2---:R-:W1:Y:S08]  /*17760*/  LDSM.16.M88.4 R8, [R134+0x2000] ;  /* 0x002000008608783b */ /* 0x004e700000000200 */
[----:B-----5:R-:W2:Y:S08]  /*17770*/  LDSM.16.M88.4 R24, [R134+0x3000] ;  /* 0x003000008618783b */ /* 0x020eb00000000200 */
[----:B---3--:R-:W4:Y:S08]  /*17780*/  LDSM.16.M88.4 R32, [R134+0x3800] ;  /* 0x003800008620783b */ /* 0x008f300000000200 */
[----:B------:R-:W3:Y:S08]  /*17790*/  LDSM.16.M88.4 R40, [R134+0x4000] ;  /* 0x004000008628783b */ /* 0x000ef00000000200 */
[----:B------:R-:W5:Y:S08]  /*177a0*/  LDSM.16.M88.4 R48, [R134+0x4800] ;  /* 0x004800008630783b */ /* 0x000f700000000200 */
[----:B------:R-:W1:Y:S08]  /*177b0*/  LDSM.16.M88.4 R56, [R134+0x5000] ;  /* 0x005000008638783b */ /* 0x000e700000000200 */
        /* <DEDUP_REMOVED lines=9> */
[----:B------:R-:W-:Y:S08]  /*17850*/  LDSM.16.M88.4 R172, [R172] ;  /* 0x00000000acac783b */ /* 0x000ff00000000200 */
[----:B------:R-:W1:Y:S08]  /*17860*/  LDSM.16.M88.4 R176, [R228+0x2000] ;  /* 0x00200000e4b0783b */ /* 0x000e700000000200 */
[----:B------:R-:W1:Y:S08]  /*17870*/  LDSM.16.M88.4 R180, [R228+0x2800] ;  /* 0x00280000e4b4783b */ /* 0x000e700000000200 */
[----:B------:R-:W1:Y:S08]  /*17880*/  LDSM.16.M88.4 R184, [R228+0x3000] ;  /* 0x00300000e4b8783b */ /* 0x000e700000000200 */
[----:B------:R-:W1:Y:S08]  /*17890*/  LDSM.16.M88.4 R188, [R228+0x3800] ;  /* 0x00380000e4bc783b */ /* 0x000e700000000200 */
[----:B------:R-:W-:Y:S08]  /*178a0*/  LDSM.16.M88.4 R192, [R228+0x5000] ;  /* 0x00500000e4c0783b */ /* 0x000ff00000000200 */
[----:B------:R-:W-:Y:S08]  /*178b0*/  LDSM.16.M88.4 R196, [R228+0x5800] ;  /* 0x00580000e4c4783b */ /* 0x000ff00000000200 */
[----:B------:R-:W-:Y:S08]  /*178c0*/  LDSM.16.M88.4 R200, [R228+0x6000] ;  /* 0x00600000e4c8783b */ /* 0x000ff00000000200 */
[----:B------:R-:W-:Y:S08]  /*178d0*/  LDSM.16.M88.4 R204, [R228+0x6800] ;  /* 0x00680000e4cc783b */ /* 0x000ff00000000200 */
[----:B------:R-:W-:Y:S08]  /*178e0*/  LDSM.16.M88.4 R208, [R235] ;  /* 0x00000000ebd0783b */ /* 0x000ff00000000200 */
[----:B------:R-:W-:Y:S08]  /*178f0*/  LDSM.16.M88.4 R212, [R234] ;  /* 0x00000000ead4783b */ /* 0x000ff00000000200 */
[----:B------:R-:W-:Y:S08]  /*17900*/  LDSM.16.M88.4 R216, [R233] ;  /* 0x00000000e9d8783b */ /* 0x000ff00000000200 */
[----:B------:R-:W-:Y:S01]  /*17910*/  LDSM.16.M88.4 R220, [R227] ;  /* 0x00000000e3dc783b */ /* 0x000fe20000000200 */
[C---:B-1----:R-:W-:Y:S08]  /*17920*/  HMMA.16816.F32 R4, R128.reuse, R8, RZ ;  /* 0x000000088004723c */ /* 0x042ff000000018ff */
[C---:B------:R-:W-:Y:S08]  /*17930*/  HMMA.16816.F32 R8, R128.reuse, R10, RZ ;  /* 0x0000000a8008723c */ /* 0x040ff000000018ff */
[C---:B------:R-:W-:Y:S08]  /*17940*/  HMMA.16816.F32 R12, R128.reuse, R16, RZ ;  /* 0x00000010800c723c */ /* 0x040ff000000018ff */
[C---:B------:R-:W-:Y:S08]  /*17950*/  HMMA.16816.F32 R16, R128.reuse, R18, RZ ;  /* 0x000000128010723c */ /* 0x040ff000000018ff */
[C---:B--2---:R-:W-:Y:S08]  /*17960*/  HMMA.16816.F32 R20, R128.reuse, R24, RZ ;  /* 0x000000188014723c */ /* 0x044ff000000018ff */
[C---:B------:R-:W-:Y:S08]  /*17970*/  HMMA.16816.F32 R24, R128.reuse, R26, RZ ;  /* 0x0000001a8018723c */ /* 0x040ff000000018ff */
[C---:B----4-:R-:W-:Y:S08]  /*17980*/  HMMA.16816.F32 R28, R128.reuse, R32, RZ ;  /* 0x00000020801c723c */ /* 0x050ff000000018ff */
        /* <DEDUP_REMOVED lines=59> */
[C---:B---3--:R-:W-:Y:S08]  /*17d40*/  HMMA.16816.F32 R84, R172.reuse, R180, R84 ;  /* 0x000000b4ac54723c */ /* 0x048ff00000001854 */
[C---:B------:R-:W-:Y:S01]  /*17d50*/  HMMA.16816.F32 R88, R172.reuse, R182, R88 ;  /* 0x000000b6ac58723c */ /* 0x040fe20000001858 */
[----:B------:R-:W3:Y:S07]  /*17d60*/  LDSM.16.M88.4 R180, [R228+0x9800] ;  /* 0x00980000e4b4783b */ /* 0x000eee0000000200 */
[C---:B----4-:R-:W-:Y:S08]  /*17d70*/  HMMA.16816.F32 R92, R172.reuse, R184, R92 ;  /* 0x000000b8ac5c723c */ /* 0x050ff0000000185c */
[C---:B------:R-:W-:Y:S01]  /*17d80*/  HMMA.16816.F32 R96, R172.reuse, R186, R96 ;  /* 0x000000baac60723c */ /* 0x040fe20000001860 */
[----:B------:R-:W4:Y:S07]  /*17d90*/  LDSM.16.M88.4 R184, [R232] ;  /* 0x00000000e8b8783b */ /* 0x000f2e0000000200 */
[C---:B-1----:R-:W-:Y:S07]  /*17da0*/  HMMA.16816.F32 R100, R172.reuse, R168, R100 ;  /* 0x000000a8ac64723c */ /* 0x042fee0000001864 */
[C---:B------:R-:W-:Y:S01]  /*17db0*/  IADD3 R168, R229.reuse, 0x2000, RZ ;  /* 0x00002000e5a87810 */ /* 0x040fe20007ffe0ff */
[C---:B------:R-:W-:Y:S05]  /*17dc0*/  HMMA.16816.F32 R104, R172.reuse, R170, R104 ;  /* 0x000000aaac68723c */ /* 0x040fea0000001868 */
[----:B------:R-:W1:Y:S03]  /*17dd0*/  LDSM.16.M88.4 R168, [R168] ;  /* 0x00000000a8a8783b */ /* 0x000e660000000200 */
[C---:B--2---:R-:W-:Y:S07]  /*17de0*/  HMMA.16816.F32 R108, R172.reuse, R176, R108 ;  /* 0x000000b0ac6c723c */ /* 0x044fee000000186c */
[C---:B------:R-:W-:Y:S01]  /*17df0*/  IADD3 R176, R229.reuse, 0x2800, RZ ;  /* 0x00002800e5b07810 */ /* 0x040fe20007ffe0ff */
[C---:B------:R-:W-:Y:S05]  /*17e00*/  HMMA.16816.F32 R112, R172.reuse, R178, R112 ;  /* 0x000000b2ac70723c */ /* 0x040fea0000001870 */
[----:B------:R-:W2:Y:S03]  /*17e10*/  LDSM.16.M88.4 R176, [R176] ;  /* 0x00000000b0b0783b */ /* 0x000ea60000000200 */
[C---:B------:R-:W-:Y:S08]  /*17e20*/  HMMA.16816.F32 R116, R172.reuse, R188, R116 ;  /* 0x000000bcac74723c */ /* 0x040ff00000001874 */
[C---:B------:R-:W-:Y:S01]  /*17e30*/  HMMA.16816.F32 R120, R172.reuse, R190, R120 ;  /* 0x000000beac78723c */ /* 0x040fe20000001878 */
[----:B------:R-:W-:Y:S07]  /*17e40*/  LDSM.16.M88.4 R188, [R241] ;  /* 0x00000000f1bc783b */ /* 0x000fee0000000200 */
[C---:B---3--:R-:W-:Y:S08]  /*17e50*/  HMMA.16816.F32 R124, R172.reuse, R180, R124 ;  /* 0x000000b4ac7c723c */ /* 0x048ff0000000187c */
[----:B------:R-:W-:Y:S01]  /*17e60*/  HMMA.16816.F32 R128, R172, R182, R128 ;  /* 0x000000b6ac80723c */ /* 0x000fe20000001880 */
[----:B------:R-:W-:Y:S06]  /*17e70*/  LDSM.16.M88.4 R180, [R242] ;  /* 0x00000000f2b4783b */ /* 0x000fec0000000200 */
[----:B------:R-:W-:Y:S01]  /*17e80*/  IADD3 R172, R229, 0x3000, RZ ;  /* 0x00003000e5ac7810 */ /* 0x000fe20007ffe0ff */
[C---:B----4-:R-:W-:Y:S05]  /*17e90*/  HMMA.16816.F32 R4, R184.reuse, R192, R4 ;  /* 0x000000c0b804723c */ /* 0x050fea0000001804 */
[----:B------:R-:W3:Y:S03]  /*17ea0*/  LDSM.16.M88.4 R172, [R172] ;  /* 0x00000000acac783b */ /* 0x000ee60000000200 */
        /* <DEDUP_REMOVED lines=11> */
[C---:B-1----:R-:W-:Y:S08]  /*17f60*/  HMMA.16816.F32 R36, R184.reuse, R168, R36 ;  /* 0x000000a8b824723c */ /* 0x042ff00000001824 */
[C---:B------:R-:W-:Y:S01]  /*17f70*/  HMMA.16816.F32 R40, R184.reuse, R170, R40 ;  /* 0x000000aab828723c */ /* 0x040fe20000001828 */
[----:B------:R-:W1:Y:S07]  /*17f80*/  LDSM.16.M88.4 R168, [R238] ;  /* 0x00000000eea8783b */ /* 0x000e6e0000000200 */
[C---:B--2---:R-:W-:Y:S08]  /*17f90*/  HMMA.16816.F32 R44, R184.reuse, R176, R44 ;  /* 0x000000b0b82c723c */ /* 0x044ff0000000182c */
[C---:B------:R-:W-:Y:S08]  /*17fa0*/  HMMA.16816.F32 R48, R184.reuse, R178, R48 ;  /* 0x000000b2b830723c */ /* 0x040ff00000001830 */
[C---:B---3--:R-:W-:Y:S08]  /*17fb0*/  HMMA.16816.F32 R52, R184.reuse, R172, R52 ;  /* 0x000000acb834723c */ /* 0x048ff00000001834 */
        /* <DEDUP_REMOVED lines=9> */
[C---:B-1----:R-:W-:Y:S08]  /*18050*/  HMMA.16816.F32 R92, R184.reuse, R168, R92 ;  /* 0x000000a8b85c723c */ /* 0x042ff0000000185c */
        /* <DEDUP_REMOVED lines=283> */
[----:B------:R-:W1:Y:S10]  /*19210*/  MUFU.TANH R99, R99 ;  /* 0x0000006300637308 */ /* 0x000e740000002400 */
[----:B------:R-:W1:Y:S10]  /*19220*/  MUFU.TANH R100, R100 ;  /* 0x0000006400647308 */ /* 0x000e740000002400 */
[----:B------:R-:W1:Y:S10]  /*19230*/  MUFU.TANH R101, R101 ;  /* 0x0000006500657308 */ /* 0x000e740000002400 */
[----:B------:R-:W1:Y:S10]  /*19240*/  MUFU.TANH R102, R102 ;  /* 0x0000006600667308 */ /* 0x000e740000002400 */
        /* <DEDUP_REMOVED lines=21> */
[----:B------:R3:W1:Y:S10]  /*193a0*/  MUFU.TANH R51, R124 ;  /* 0x0000007c00337308 */ /* 0x0006740000002400 */
[----:B------:R3:W1:Y:S10]  /*193b0*/  MUFU.TANH R216, R125 ;  /* 0x0000007d00d87308 */ /* 0x0006740000002400 */
[----:B------:R-:W1:Y:S10]  /*193c0*/  MUFU.TANH R126, R126 ;  /* 0x0000007e007e7308 */ /* 0x000e740000002400 */
[----:B------:R-:W1:Y:S10]  /*193d0*/  MUFU.TANH R127, R127 ;  /* 0x0000007f007f7308 */ /* 0x000e740000002400 */
[----:B------:R-:W1:Y:S10]  /*193e0*/  MUFU.TANH R128, R128 ;  /* 0x0000008000807308 */ /* 0x000e740000002400 */
        /* <DEDUP_REMOVED lines=16> */
[----:B------:R-:W-:Y:S05]  /*194f0*/  IMAD.U32 R2, RZ, RZ, UR11 ;  /* 0x0000000bff027e24 */ /* 0x000fea000f8e00ff */
[----:B------:R-:W-:Y:S04]  /*19500*/  IABS R2, R2 ;  /* 0x0000000200027213 */ /* 0x000fe80000000000 */
[----:B------:R-:W3:Y:S01]  /*19510*/  R2UR UR27, R2 ;  /* 0x00000000021b73c2 */ /* 0x000ee200000e0000 */
[----:B--2---:R-:W2:Y:S10]  /*19520*/  I2F.RP R0, UR10 ;  /* 0x0000000a00007d06 */ /* 0x004eb40008209400 */
[----:B--2---:R-:W2:Y:S02]  /*19530*/  MUFU.RCP R0, R0 ;  /* 0x0000000000007308 */ /* 0x004ea40000001000 */
[----:B--2---:R-:W-:Y:S08]  /*19540*/  IADD3 R0, R0, 0xffffffe, RZ ;  /* 0x0ffffffe00007810 */ /* 0x004ff00007ffe0ff */
[----:B------:R-:W2:Y:S02]  /*19550*/  F2I.FTZ.U32.TRUNC.NTZ R0, R0 ;  /* 0x0000000000007305 */ /* 0x000ea4000021f000 */
[----:B--2---:R2:W4:Y:S02]  /*19560*/  R2UR UR31, R0 ;  /* 0x00000000001f73c2 */ /* 0x00452400000e0000 */
[----:B--2---:R-:W-:Y:S01]  /*19570*/  IMAD.U32 R0, RZ, RZ, UR28 ;  /* 0x0000001cff007e24 */ /* 0x004fe2000f8e00ff */
[----:B----4-:R-:W-:Y:S04]  /*19580*/  UIADD3 UR13, URZ, -UR31, URZ ;  /* 0x8000001f3f0d7290 */ /* 0x010fe8000fffe03f */
[----:B------:R-:W-:Y:S01]  /*19590*/  UIMAD UR13, UR13, UR10, URZ ;  /* 0x0000000a0d0d72a4 */ /* 0x000fe2000f8e023f */
[----:B------:R-:W-:Y:S03]  /*195a0*/  IABS R0, R0 ;  /* 0x0000000000007213 */ /* 0x000fe60000000000 */
[----:B------:R-:W-:Y:S01]  /*195b0*/  UIMAD.WIDE.U32 UR30, UR31, UR13, UR30 ;  /* 0x0000000d1f1e72a5 */ /* 0x000fe2000f8e001e */
[----:B------:R-:W2:Y:S03]  /*195c0*/  R2UR UR25, R0 ;  /* 0x00000000001973c2 */ /* 0x000ea600000e0000 */
[----:B---3--:R-:W-:Y:S02]  /*195d0*/  UIMAD.WIDE.U32 UR34, UR31, UR27, URZ ;  /* 0x0000001b1f2272a5 */ /* 0x008fe4000f8e003f */
[----:B--2---:R-:W-:Y:S05]  /*195e0*/  UIMAD.WIDE.U32 UR32, UR31, UR25, URZ ;  /* 0x000000191f2072a5 */ /* 0x004fea000f8e003f */
        /* <DEDUP_REMOVED lines=33> */
[----:B------:R-:W2:Y:S01]  /*19800*/  R2UR UR26, R2 ;  /* 0x00000000021a73c2 */ /* 0x000ea200000e0000 */
[----:B------:R-:W-:Y:S01]  /*19810*/  LEA R4, P2, R4, UR18, 0x2 ;  /* 0x0000001204047c11 */ /* 0x000fe2000f8410ff */
[----:B------:R-:W-:Y:S01]  /*19820*/  UIMAD UR13, UR10, UR13, -0x100 ;  /* 0xffffff000a0d74a4 */ /* 0x000fe2000f8e020d */
[----:B------:R-:W-:Y:S02]  /*19830*/  LEA.HI.X.SX32 R3, R0, UR19, 0x2, P1 ;  /* 0x0000001300037c11 */ /* 0x000fe400088f16ff */
[----:B------:R-:W-:Y:S01]  /*19840*/  LEA.HI.X.SX32 R5, R5, UR19, 0x2, P2 ;  /* 0x0000001305057c11 */ /* 0x000fe200090f16ff */
[----:B------:R-:W-:Y:S02]  /*19850*/  USHF.R.S32.HI UR11, URZ, 0x1f, UR13 ;  /* 0x0000001f3f0b7899 */ /* 0x000fe4000801140d */
[----:B------:R-:W3:Y:S01]  /*19860*/  R2UR UR27, R3 ;  /* 0x00000000031b73c2 */ /* 0x000ee200000e0000 */
[----:B------:R-:W-:Y:S04]  /*19870*/  UIMAD UR10, UR9, UR13, URZ ;  /* 0x0000000d090a72a4 */ /* 0x000fe8000f8e023f */
[----:B------:R-:W-:Y:S03]  /*19880*/  UIMAD UR10, UR11, UR8, UR10 ;  /* 0x000000080b0a72a4 */ /* 0x000fe6000f8e020a */
[----:B------:R-:W4:Y:S01]  /*19890*/  R2UR UR28, R4 ;  /* 0x00000000041c73c2 */ /* 0x000f2200000e0000 */
[----:B------:R-:W-:Y:S01]  /*198a0*/  UMOV UR11, UR9 ;  /* 0x00000009000b7c82 */ /* 0x000fe20008000000 */
[----:B--2---:R-:W-:Y:S06]  /*198b0*/  IMAD.U32 R2, RZ, RZ, UR26 ;  /* 0x0000001aff027e24 */ /* 0x004fec000f8e00ff */
[----:B------:R-:W2:Y:S01]  /*198c0*/  R2UR UR29, R5 ;  /* 0x00000000051d73c2 */ /* 0x000ea200000e0000 */
[----:B---3--:R-:W-:Y:S01]  /*198d0*/  IMAD.U32 R3, RZ, RZ, UR27 ;  /* 0x0000001bff037e24 */ /* 0x008fe2000f8e00ff */
[----:B------:R-:W-:Y:S04]  /*198e0*/  UIMAD.WIDE.U32 UR26, UR8, UR13, URZ ;  /* 0x0000000d081a72a5 */ /* 0x000fe8000f8e003f */
[----:B------:R3:W5:Y:S01]  /*198f0*/  LDG.E R2, [R2.64] ;  /* 0x0000001402027981 */ /* 0x000762000c1e1900 */
[----:B------:R-:W-:Y:S01]  /*19900*/  UIADD3 UR10, UR27, UR10, URZ ;  /* 0x0000000a1b0a7290 */ /* 0x000fe2000fffe03f */
[----:B----4-:R-:W-:Y:S01]  /*19910*/  MOV R4, UR28 ;  /* 0x0000001c00047c02 */ /* 0x010fe20008000f00 */
        /* <DEDUP_REMOVED lines=13> */
.L_x_1641:
        /* <DEDUP_REMOVED lines=33> */
[----:B------:R-:W-:Y:S01]  /*19c00*/  @!P0 LEA.HI.X R33, R35, R2, R28, 0x6, P2 ;  /* 0x0000000223218211 */ /* 0x000fe200010f341c */
        /* <DEDUP_REMOVED lines=27> */
[CC--:B------:R-:W-:Y:S01]  /*19dc0*/  @!P0 LEA R34, P1, R31.reuse, R246.reuse, 0x1 ;  /* 0x000000f61f228211 */ /* 0x0c0fe200078208ff */
        /* <DEDUP_REMOVED lines=25> */
[----:B------:R2:W-:Y:S03]  /*19f60*/  @!P0 LDGSTS.E.BYPASS.LTC128B.128 [R244+0x3800], [R42.64] ;  /* 0x038000002af48fae */ /* 0x0005e6000b901d54 */
        /* <DEDUP_REMOVED lines=9> */
[C---:B------:R-:W-:Y:S02]  /*1a000*/  @!P0 IMAD R3, R28.reuse, 0x90, RZ ;  /* 0x000000901c038824 */ /* 0x040fe400078e02ff */
[----:B------:R2:W-:Y:S02]  /*1a010*/  @P0 STS.128 [R244+0x4800], RZ ;  /* 0x004800fff4000388 */ /* 0x0005e40000000c00 */
[----:B------:R-:W-:Y:S01]  /*1a020*/  @!P0 IMAD.IADD R2, R3, 0x1, R19 ;  /* 0x0000000103028824 */ /* 0x000fe200078e0213 */
        /* <DEDUP_REMOVED lines=15> */
[-C--:B------:R-:W-:Y:S01]  /*1a120*/  @!P0 LEA R18, P4, R12, R246.reuse, 0x1 ;  /* 0x000000f60c128211 */ /* 0x080fe200078808ff */
[----:B------:R-:W-:Y:S01]  /*1a130*/  @!P0 IMAD R2, R28, 0xc0, RZ ;  /* 0x000000c01c028824 */ /* 0x000fe200078e02ff */
        /* <DEDUP_REMOVED lines=9> */
[----:B------:R-:W-:Y:S01]  /*1a1d0*/  @!P0 LEA R2, P1, R6, R246, 0x1 ;  /* 0x000000f606028211 */ /* 0x000fe200078208ff */
[----:B------:R-:W-:Y:S01]  /*1a1e0*/  @!P0 IMAD R15, R28, 0xe0, RZ ;  /* 0x000000e01c0f8824 */ /* 0x000fe200078e02ff */
[----:B------:R-:W-:Y:S01]  /*1a1f0*/  @!P0 LEA.HI.X R19, R12, R245, R0, 0x1, P4 ;  /* 0x000000f50c138211 */ /* 0x000fe200020f0c00 */
[----:B------:R2:W-:Y:S01]  /*1a200*/  @P0 STS.128 [R244+0x6000], RZ ;  /* 0x006000fff4000388 */ /* 0x0005e20000000c00 */
[C---:B------:R-:W-:Y:S01]  /*1a210*/  @!P0 IMAD R3, R28.reuse, 0xd0, RZ ;  /* 0x000000d01c038824 */ /* 0x040fe200078e02ff */
[----:B------:R-:W-:Y:S01]  /*1a220*/  MOV R246, R4 ;  /* 0x0000000400f67202 */ /* 0x000fe20000000f00 */
[----:B------:R-:W-:Y:S01]  /*1a230*/  @!P0 IMAD.IADD R9, R15, 0x1, R9 ;  /* 0x000000010f098824 */ /* 0x000fe200078e0209 */
[----:B------:R-:W-:Y:S01]  /*1a240*/  @!PT LDS RZ, [RZ] ;  /* 0x00000000fffff984 */ /* 0x000fe20000000800 */
[----:B------:R-:W-:Y:S01]  /*1a250*/  @!PT LDS RZ, [RZ] ;  /* 0x00000000fffff984 */ /* 0x000fe20000000800 */
[----:B------:R-:W-:Y:S01]  /*1a260*/  @!PT LDS RZ, [RZ] ;  /* 0x00000000fffff984 */ /* 0x000fe20000000800 */
[----:B------:R2:W-:Y:S01]  /*1a270*/  @!P0 LDGSTS.E.BYPASS.LTC128B.128 [R244+0x6000], [R34.64] ;  /* 0x0600000022f48fae */ /* 0x0005e2000b901d54 */
[----:B------:R-:W-:Y:S01]  /*1a280*/  @!P0 IMAD R28, R28, 0xf0, RZ ;  /* 0x000000f01c1c8824 */ /* 0x000fe200078e02ff */
[----:B------:R-:W-:Y:S02]  /*1a290*/  @!P0 IADD3 R3, R3, R11, RZ ;  /* 0x0000000b03038210 */ /* 0x000fe40007ffe0ff */
[----:B------:R2:W-:Y:S01]  /*1a2a0*/  @P0 STS.128 [R244+0x6800], RZ ;  /* 0x006800fff4000388 */ /* 0x0005e20000000c00 */
[-C--:B------:R-:W-:Y:S01]  /*1a2b0*/  @!P0 LEA.HI.X R15, R8, R245.reuse, R9, 0x1, P2 ;  /* 0x000000f5080f8211 */ /* 0x080fe200010f0c09 */
[----:B------:R-:W-:Y:S01]  /*1a2c0*/  @!P0 IMAD.IADD R7, R28, 0x1, R7 ;  /* 0x000000011c078824 */ /* 0x000fe200078e0207 */
[-C--:B------:R-:W-:Y:S01]  /*1a2d0*/  @!P0 LEA.HI.X R17, R10, R245.reuse, R3, 0x1, P3 ;  /* 0x000000f50a118211 */ /* 0x080fe200018f0c03 */
[----:B------:R-:W-:Y:S01]  /*1a2e0*/  @!PT LDS RZ, [RZ] ;  /* 0x00000000fffff984 */ /* 0x000fe20000000800 */
[----:B------:R-:W-:Y:S01]  /*1a2f0*/  @!PT LDS RZ, [RZ] ;  /* 0x00000000fffff984 */ /* 0x000fe20000000800 */
[----:B------:R-:W-:Y:S01]  /*1a300*/  @!PT LDS RZ, [RZ] ;  /* 0x00000000fffff984 */ /* 0x000fe20000000800 */
[----:B------:R2:W-:Y:S03]  /*1a310*/  @!P0 LDGSTS.E.BYPASS.LTC128B.128 [R244+0x6800], [R24.64] ;  /* 0x0680000018f48fae */ /* 0x0005e6000b901d54 */
        /* <DEDUP_REMOVED lines=33> */
.L_x_1640:
[----:B--234-:R-:W-:Y:S01]  /*1a530*/  FMNMX.FTZ R0, R173, R132, !PT ;  /* 0x00000084ad007209 */ /* 0x01cfe20007810000 */
[----:B------:R-:W-:Y:S01]  /*1a540*/  LDSM.16.MT88.4 R12, [R135+0xa000] ;  /* 0x00a00000870c783b */ /* 0x000fe20000004200 */
[----:B-1----:R-:W-:Y:S01]  /*1a550*/  MOV R131, R36 ;  /* 0x0000002400837202 */ /* 0x002fe20000000f00 */
[----:B------:R-:W-:Y:S01]  /*1a560*/  UISETP.GT.AND UP0, UPT, UR15, UR7, UPT ;  /* 0x000000070f00728c */ /* 0x000fe2000bf04270 */
[----:B------:R-:W-:Y:S01]  /*1a570*/  FMNMX.FTZ R2, R177, R0, !PT ;  /* 0x00000000b1027209 */ /* 0x000fe20007810000 */
[----:B------:R-:W-:Y:S01]  /*1a580*/  UMOV UR10, UR12 ;  /* 0x0000000c000a7c82 */ /* 0x000fe20008000000 */
[----:B------:R-:W-:Y:S01]  /*1a590*/  FMNMX.FTZ R0, R172, R133, !PT ;  /* 0x00000085ac007209 */ /* 0x000fe20007810000 */
[----:B------:R-:W-:Y:S01]  /*1a5a0*/  UMOV UR11, UR6 ;  /* 0x00000006000b7c82 */ /* 0x000fe20008000000 */
        /* <DEDUP_REMOVED lines=150> */
[----:B------:R-:W-:Y:S01]  /*1af10*/  MOV R175, R50 ;  /* 0x0000003200af7202 */ /* 0x000fe20000000f00 */
[--C-:B------:R-:W-:Y:S01]  /*1af20*/  FFMA.FTZ R8, R170, c[0x0][0x23c], -R39.reuse ;  /* 0x00008f00aa087a23 */ /* 0x100fe20000010827 */
[----:B------:R-:W-:Y:S01]  /*1af30*/  FSEL R60, R60, RZ, P0 ;  /* 0x000000ff3c3c7208 */ /* 0x000fe20000000000 */
[--C-:B------:R-:W-:Y:S01]  /*1af40*/  FFMA.FTZ R24, R182, c[0x0][0x23c], -R39.reuse ;  /* 0x00008f00b6187a23 */ /* 0x100fe20000010827 */
[----:B------:R-:W-:Y:S01]  /*1af50*/  PLOP3.LUT P0, PT, PT, PT, UP0, 0x80, 0x0 ;  /* 0x000000000000781c */ /* 0x000fe20003f0f008 */
[--C-:B------:R-:W-:Y:S01]  /*1af60*/  FFMA.FTZ R32, R184, c[0x0][0x23c], -R39.reuse ;  /* 0x00008f00b8207a23 */ /* 0x100fe20000010827 */
[----:B------:R3:W-:Y:S01]  /*1af70*/  MUFU.EX2 R5, R4 ;  /* 0x0000000400057308 */ /* 0x0007e20000000800 */
[--C-:B------:R-:W-:Y:S02]  /*1af80*/  FFMA.FTZ R16, R178, c[0x0][0x23c], -R60.reuse ;  /* 0x00008f00b2107a23 */ /* 0x100fe4000001083c */
[--C-:B------:R-:W-:Y:S02]  /*1af90*/  FFMA.FTZ R26, R180, c[0x0][0x23c], -R60.reuse ;  /* 0x00008f00b41a7a23 */ /* 0x100fe4000001083c */
[--C-:B------:R-:W-:Y:S02]  /*1afa0*/  FFMA.FTZ R56, R186, c[0x0][0x23c], -R60.reuse ;  /* 0x00008f00ba387a23 */ /* 0x100fe4000001083c */
[----:B------:R-:W-:Y:S02]  /*1afb0*/  FFMA.FTZ R35, R185, c[0x0][0x23c], -R39 ;  /* 0x00008f00b9237a23 */ /* 0x000fe40000010827 */
[--C-:B------:R-:W-:Y:S01]  /*1afc0*/  FFMA.FTZ R37, R37, c[0x0][0x23c], -R60.reuse ;  /* 0x00008f0025257a23 */ /* 0x100fe2000001083c */
[----:B------:R-:W-:Y:S01]  /*1afd0*/  MUFU.EX2 R113, R6 ;  /* 0x0000000600717308 */ /* 0x000fe20000000800 */
[----:B-1----:R-:W-:Y:S02]  /*1afe0*/  FADD.FTZ R0, -R3, R133 ;  /* 0x0000008503007221 */ /* 0x002fe40000010100 */
[----:B--2---:R-:W-:Y:S02]  /*1aff0*/  FMUL.FTZ R17, R2, R149 ;  /* 0x0000009502117220 */ /* 0x004fe40000410000 */
[----:B------:R-:W-:Y:S05]  /*1b000*/  FMUL.FTZ R0, R0, c[0x0][0x23c] ;  /* 0x00008f0000007a20 */ /* 0x000fea0000410000 */
[----:B------:R1:W-:Y:S01]  /*1b010*/  MUFU.EX2 R129, R8 ;  /* 0x0000000800817308 */ /* 0x0003e20000000800 */
[C---:B------:R-:W-:Y:S02]  /*1b020*/  FMUL.FTZ R25, R2.reuse, R157 ;  /* 0x0000009d02197220 */ /* 0x040fe40000410000 */
[C---:B------:R-:W-:Y:S02]  /*1b030*/  FMUL.FTZ R33, R2.reuse, R165 ;  /* 0x000000a502217220 */ /* 0x040fe40000410000 */
[--C-:B---3--:R-:W-:Y:S01]  /*1b040*/  FFMA.FTZ R4, R177, c[0x0][0x23c], -R39.reuse ;  /* 0x00008f00b1047a23 */ /* 0x108fe20000010827 */
[----:B------:R-:W-:Y:S01]  /*1b050*/  MOV R177, R53 ;  /* 0x0000003500b17202 */ /* 0x000fe20000000f00 */
[C---:B------:R-:W-:Y:S03]  /*1b060*/  FMUL.FTZ R9, R2.reuse, R141 ;  /* 0x0000008d02097220 */ /* 0x040fe60000410000 */
[----:B------:R2:W-:Y:S10]  /*1b070*/  MUFU.EX2 R103, R4 ;  /* 0x0000000400677308 */ /* 0x0005f40000000800 */
[----:B------:R-:W3:Y:S01]  /*1b080*/  MUFU.EX2 R0, R0 ;  /* 0x0000000000007308 */ /* 0x000ee20000000800 */
[----:B-1----:R-:W-:Y:S09]  /*1b090*/  FMUL.FTZ R8, R2, R140 ;  /* 0x0000008c02087220 */ /* 0x002ff20000410000 */
[----:B------:R1:W-:Y:S01]  /*1b0a0*/  MUFU.EX2 R121, R16 ;  /* 0x0000001000797308 */ /* 0x0003e20000000800 */
[--C-:B--2---:R-:W-:Y:S01]  /*1b0b0*/  FFMA.FTZ R4, R172, c[0x0][0x23c], -R60.reuse ;  /* 0x00008f00ac047a23 */ /* 0x104fe2000001083c */
[----:B------:R-:W-:Y:S02]  /*1b0c0*/  MOV R172, R52 ;  /* 0x0000003400ac7202 */ /* 0x000fe40000000f00 */
[----:B------:R-:W-:Y:S06]  /*1b0d0*/  LDSM.16.MT88.4 R52, [R226+0xa800] ;  /* 0x00a80000e234783b */ /* 0x000fec0000004200 */
[----:B------:R2:W-:Y:S01]  /*1b0e0*/  MUFU.EX2 R125, R4 ;  /* 0x00000004007d7308 */ /* 0x0005e20000000800 */
[C---:B---3--:R-:W-:Y:S02]  /*1b0f0*/  FMUL.FTZ R6, R0.reuse, R138 ;  /* 0x0000008a00067220 */ /* 0x048fe40000410000 */
[C---:B------:R-:W-:Y:S02]  /*1b100*/  FMUL.FTZ R7, R0.reuse, R139 ;  /* 0x0000008b00077220 */ /* 0x040fe40000410000 */
[C---:B------:R-:W-:Y:S01]  /*1b110*/  FMUL.FTZ R10, R0.reuse, R142 ;  /* 0x0000008e000a7220 */ /* 0x040fe20000410000 */
[----:B------:R-:W-:Y:S04]  /*1b120*/  MOV R142, R175 ;  /* 0x000000af008e7202 */ /* 0x000fe80000000f00 */
[----:B------:R3:W-:Y:S01]  /*1b130*/  MUFU.EX2 R115, R24 ;  /* 0x0000001800737308 */ /* 0x0007e20000000800 */
[C---:B------:R-:W-:Y:S02]  /*1b140*/  FMUL.FTZ R11, R0.reuse, R143 ;  /* 0x0000008f000b7220 */ /* 0x040fe40000410000 */
[C---:B------:R-:W-:Y:S02]  /*1b150*/  FMUL.FTZ R18, R0.reuse, R150 ;  /* 0x0000009600127220 */ /* 0x040fe40000410000 */
[--C-:B-1----:R-:W-:Y:S02]  /*1b160*/  FFMA.FTZ R16, R179, c[0x0][0x23c], -R60.reuse ;  /* 0x00008f00b3107a23 */ /* 0x102fe4000001083c */
[C---:B------:R-:W-:Y:S02]  /*1b170*/  FMUL.FTZ R19, R0.reuse, R151 ;  /* 0x0000009700137220 */ /* 0x040fe40000410000 */
[C---:B------:R-:W-:Y:S01]  /*1b180*/  FMUL.FTZ R27, R0.reuse, R159 ;  /* 0x0000009f001b7220 */ /* 0x040fe20000410000 */
[----:B------:R1:W-:Y:S01]  /*1b190*/  MUFU.EX2 R139, R16 ;  /* 0x00000010008b7308 */ /* 0x0003e20000000800 */
[----:B------:R-:W-:Y:S02]  /*1b1a0*/  FMUL.FTZ R34, R0, R166 ;  /* 0x000000a600227220 */ /* 0x000fe40000410000 */
[--C-:B--2---:R-:W-:Y:S01]  /*1b1b0*/  FFMA.FTZ R4, R176, c[0x0][0x23c], -R60.reuse ;  /* 0x00008f00b0047a23 */ /* 0x104fe2000001083c */
[----:B------:R-:W-:Y:S04]  /*1b1c0*/  MOV R176, R51 ;  /* 0x0000003300b07202 */ /* 0x000fe80000000f00 */
[----:B------:R-:W-:Y:S02]  /*1b1d0*/  MOV R143, R176 ;  /* 0x000000b0008f7202 */ /* 0x000fe40000000f00 */
[----:B------:R2:W4:Y:S01]  /*1b1e0*/  MUFU.EX2 R112, R4 ;  /* 0x0000000400707308 */ /* 0x0005220000000800 */
[C---:B---3--:R-:W-:Y:S09]  /*1b1f0*/  FMUL.FTZ R24, R2.reuse, R156 ;  /* 0x0000009c02187220 */ /* 0x048ff20000410000 */
[----:B------:R3:W-:Y:S01]  /*1b200*/  MUFU.EX2 R248, R35 ;  /* 0x0000002300f87308 */ /* 0x0007e20000000800 */
[----:B-1----:R-:W-:Y:S09]  /*1b210*/  FMUL.FTZ R16, R2, R148 ;  /* 0x0000009402107220 */ /* 0x002ff20000410000 */
[----:B------:R1:W-:Y:S01]  /*1b220*/  MUFU.EX2 R218, R56 ;  /* 0x0000003800da7308 */ /* 0x0003e20000000800 */
[--C-:B--2---:R-:W-:Y:S01]  /*1b230*/  FFMA.FTZ R4, R169, c[0x0][0x23c], -R39.reuse ;  /* 0x00008f00a9047a23 */ /* 0x104fe20000010827 */
[----:B------:R-:W-:Y:S02]  /*1b240*/  MOV R169, R49 ;  /* 0x0000003100a97202 */ /* 0x000fe40000000f00 */
[----:B----4-:R-:W-:Y:S02]  /*1b250*/  F2FP.PACK_AB R41, R112, R125 ;  /* 0x0000007d7029723e */ /* 0x010fe400000000ff */
[----:B------:R-:W-:Y:S04]  /*1b260*/  MOV R141, R169 ;  /* 0x000000a9008d7202 */ /* 0x000fe80000000f00 */
[----:B------:R2:W4:Y:S01]  /*1b270*/  MUFU.EX2 R132, R4 ;  /* 0x0000000400847308 */ /* 0x0005220000000800 */
[----:B---3--:R-:W-:Y:S02]  /*1b280*/  FMUL.FTZ R35, R0, R167 ;  /* 0x000000a700237220 */ /* 0x008fe40000410000 */
[--C-:B-1----:R-:W-:Y:S07]  /*1b290*/  FFMA.FTZ R56, R187, c[0x0][0x23c], -R60.reuse ;  /* 0x00008f00bb387a23 */ /* 0x102fee000001083c */
[----:B------:R1:W-:Y:S01]  /*1b2a0*/  MUFU.EX2 R219, R56 ;  /* 0x0000003800db7308 */ /* 0x0003e20000000800 */
[--C-:B--2---:R-:W-:Y:S01]  /*1b2b0*/  FFMA.FTZ R4, R168, c[0x0][0x23c], -R60.reuse ;  /* 0x00008f00a8047a23 */ /* 0x104fe2000001083c */
[----:B------:R-:W-:Y:S02]  /*1b2c0*/  MOV R168, R48 ;  /* 0x0000003000a87202 */ /* 0x000fe40000000f00 */
[----:B------:R-:W2:Y:S06]  /*1b2d0*/  LDSM.16.MT88.4 R48, [R135+0xa800] ;  /* 0x00a800008730783b */ /* 0x000eac0000004200 */
[----:B------:R3:W-:Y:S01]  /*1b2e0*/  MUFU.EX2 R133, R4 ;  /* 0x0000000400857308 */ /* 0x0007e20000000800 */
[----:B----4-:R-:W-:Y:S02]  /*1b2f0*/  F2FP.PACK_AB R42, R132, R113 ;  /* 0x00000071842a723e */ /* 0x010fe400000000ff */
[----:B------:R-:W-:Y:S01]  /*1b300*/  MOV R138, R168 ;  /* 0x000000a8008a7202 */ /* 0x000fe20000000f00 */
[----:B-1----:R-:W-:Y:S01]  /*1b310*/  LDSM.16.MT88.4 R56, [R225+0xa800] ;  /* 0x00a80000e138783b */ /* 0x002fe20000004200 */
[--C-:B---3--:R-:W-:Y:S05]  /*1b320*/  FFMA.FTZ R4, R174, c[0x0][0x23c], -R60.reuse ;  /* 0x00008f00ae047a23 */ /* 0x108fea000001083c */
[----:B------:R1:W-:Y:S10]  /*1b330*/  MUFU.EX2 R174, R32 ;  /* 0x0000002000ae7308 */ /* 0x0003f40000000800 */
[----:B------:R3:W4:Y:S01]  /*1b340*/  MUFU.EX2 R130, R4 ;  /* 0x0000000400827308 */ /* 0x0007220000000800 */
[C---:B-1----:R-:W-:Y:S02]  /*1b350*/  FMUL.FTZ R32, R2.reuse, R164 ;  /* 0x000000a402207220 */ /* 0x042fe40000410000 */
[C---:B---3--:R-:W-:Y:S01]  /*1b360*/  FMUL.FTZ R4, R2.reuse, R136 ;  /* 0x0000008802047220 */ /* 0x048fe20000410000 */
[----:B------:R-:W-:Y:S01]  /*1b370*/  MOV R136, R5 ;  /* 0x0000000500887202 */ /* 0x000fe20000000f00 */
[----:B------:R-:W-:Y:S01]  /*1b380*/  FMUL.FTZ R5, R2, R137 ;  /* 0x0000008902057220 */ /* 0x000fe20000410000 */
[----:B----4-:R-:W-:Y:S02]  /*1b390*/  F2FP.PACK_AB R43, R130, R133 ;  /* 0x00000085822b723e */ /* 0x010fe400000000ff */
[----:B------:R-:W-:Y:S07]  /*1b3a0*/  F2FP.PACK_AB R40, R103, R136 ;  /* 0x000000886728723e */ /* 0x000fee00000000ff */
[C---:B------:R-:W-:Y:S07]  /*1b3b0*/  HMMA.16816.F32 R4, R40.reuse, R12, R4 ;  /* 0x0000000c2804723c */ /* 0x040fee0000001804 */
[--C-:B------:R-:W-:Y:S01]  /*1b3c0*/  FFMA.FTZ R12, R171, c[0x0][0x23c], -R39.reuse ;  /* 0x00008f00ab0c7a23 */ /* 0x100fe20000010827 */
[C---:B------:R-:W-:Y:S03]  /*1b3d0*/  HMMA.16816.F32 R8, R40.reuse, R14, R8 ;  /* 0x0000000e2808723c */ /* 0x040fe60000001808 */
[----:B------:R1:W3:Y:S01]  /*1b3e0*/  MUFU.EX2 R137, R12 ;  /* 0x0000000c00897308 */ /* 0x0002e20000000800 */
[----:B------:R-:W-:Y:S01]  /*1b3f0*/  FMUL.FTZ R13, R2, R145 ;  /* 0x00000091020d7220 */ /* 0x000fe20000410000 */
[----:B------:R-:W-:Y:S02]  /*1b400*/  MOV R145, R172 ;  /* 0x000000ac00917202 */ /* 0x000fe40000000f00 */
[C---:B------:R-:W-:Y:S01]  /*1b410*/  FMUL.FTZ R14, R0.reuse, R146 ;  /* 0x00000092000e7220 */ /* 0x040fe20000410000 */
[----:B------:R-:W-:Y:S01]  /*1b420*/  MOV R146, R177 ;  /* 0x000000b100927202 */ /* 0x000fe20000000f00 */
[----:B------:R-:W-:Y:S03]  /*1b430*/  FMUL.FTZ R15, R0, R147 ;  /* 0x00000093000f7220 */ /* 0x000fe60000410000 */
[----:B------:R-:W-:Y:S01]  /*1b440*/  MOV R147, R173 ;  /* 0x000000ad00937202 */ /* 0x000fe20000000f00 */
[C---:B-1----:R-:W-:Y:S02]  /*1b450*/  FMUL.FTZ R12, R2.reuse, R144 ;  /* 0x00000090020c7220 */ /* 0x042fe40000410000 */
[----:B------:R1:W-:Y:S05]  /*1b460*/  MUFU.EX2 R144, R26 ;  /* 0x0000001a00907308 */ /* 0x0003ea0000000800 */
[C---:B------:R-:W-:Y:S07]  /*1b470*/  HMMA.16816.F32 R12, R40.reuse, R20, R12 ;  /* 0x00000014280c723c */ /* 0x040fee000000180c */
[--C-:B------:R-:W-:Y:S01]  /*1b480*/  FFMA.FTZ R20, R181, c[0x0][0x23c], -R39.reuse ;  /* 0x00008f00b5147a23 */ /* 0x100fe20000010827 */
[C---:B------:R-:W-:Y:S03]  /*1b490*/  HMMA.16816.F32 R16, R40.reuse, R22, R16 ;  /* 0x000000162810723c */ /* 0x040fe60000001810 */
[----:B------:R4:W5:Y:S01]  /*1b4a0*/  MUFU.EX2 R140, R20 ;  /* 0x00000014008c7308 */ /* 0x0009620000000800 */
[----:B------:R-:W-:Y:S03]  /*1b4b0*/  FMUL.FTZ R21, R2, R153 ;  /* 0x0000009902157220 */ /* 0x000fe60000410000 */
[C---:B------:R-:W-:Y:S02]  /*1b4c0*/  FMUL.FTZ R22, R0.reuse, R154 ;  /* 0x0000009a00167220 */ /* 0x040fe40000410000 */
[C---:B------:R-:W-:Y:S03]  /*1b4d0*/  FMUL.FTZ R23, R0.reuse, R155 ;  /* 0x0000009b00177220 */ /* 0x040fe60000410000 */
[----:B-1----:R-:W-:Y:S02]  /*1b4e0*/  FMUL.FTZ R26, R0, R158 ;  /* 0x0000009e001a7220 */ /* 0x002fe40000410000 */
[C---:B----4-:R-:W-:Y:S07]  /*1b4f0*/  FMUL.FTZ R20, R2.reuse, R152 ;  /* 0x0000009802147220 */ /* 0x050fee0000410000 */
[C---:B------:R-:W-:Y:S07]  /*1b500*/  HMMA.16816.F32 R20, R40.reuse, R28, R20 ;  /* 0x0000001c2814723c */ /* 0x040fee0000001814 */
[--C-:B------:R-:W-:Y:S01]  /*1b510*/  FFMA.FTZ R28, R183, c[0x0][0x23c], -R60.reuse ;  /* 0x00008f00b71c7a23 */ /* 0x100fe2000001083c */
[C---:B------:R-:W-:Y:S03]  /*1b520*/  HMMA.16816.F32 R24, R40.reuse, R30, R24 ;  /* 0x0000001e2818723c */ /* 0x040fe60000001818 */
[----:B------:R1:W4:Y:S01]  /*1b530*/  MUFU.EX2 R249, R28 ;  /* 0x0000001c00f97308 */ /* 0x0003220000000800 */
[----:B------:R-:W-:Y:S03]  /*1b540*/  FMUL.FTZ R29, R2, R161 ;  /* 0x000000a1021d7220 */ /* 0x000fe60000410000 */
[C---:B------:R-:W-:Y:S02]  /*1b550*/  FMUL.FTZ R30, R0.reuse, R162 ;  /* 0x000000a2001e7220 */ /* 0x040fe40000410000 */
[----:B------:R-:W-:Y:S03]  /*1b560*/  FMUL.FTZ R31, R0, R163 ;  /* 0x000000a3001f7220 */ /* 0x000fe60000410000 */
[----:B-1----:R-:W-:Y:S07]  /*1b570*/  FMUL.FTZ R28, R2, R160 ;  /* 0x000000a0021c7220 */ /* 0x002fee0000410000 */
[C---:B------:R-:W-:Y:S08]  /*1b580*/  HMMA.16816.F32 R28, R40.reuse, R44, R28 ;  /* 0x0000002c281c723c */ /* 0x040ff0000000181c */
[----:B------:R-:W-:Y:S01]  /*1b590*/  HMMA.16816.F32 R32, R40, R46, R32 ;  /* 0x0000002e2820723c */ /* 0x000fe20000001820 */
[----:B------:R-:W1:Y:S06]  /*1b5a0*/  LDSM.16.MT88.4 R44, [R224+0xa800] ;  /* 0x00a80000e02c783b */ /* 0x000e6c0000004200 */
[----:B---3--:R-:W-:Y:S02]  /*1b5b0*/  F2FP.PACK_AB R40, R137, R129 ;  /* 0x000000818928723e */ /* 0x008fe400000000ff */
[----:B------:R-:W-:Y:S03]  /*1b5c0*/  F2FP.PACK_AB R41, R139, R121 ;  /* 0x000000798b29723e */ /* 0x000fe600000000ff */
[----:B-----5:R-:W-:Y:S02]  /*1b5d0*/  F2FP.PACK_AB R42, R115, R140 ;  /* 0x0000008c732a723e */ /* 0x020fe400000000ff */
[----:B----4-:R-:W-:Y:S07]  /*1b5e0*/  F2FP.PACK_AB R43, R249, R144 ;  /* 0x00000090f92b723e */ /* 0x010fee00000000ff */
[C---:B--2---:R-:W-:Y:S07]  /*1b5f0*/  HMMA.16816.F32 R4, R40.reuse, R48, R4 ;  /* 0x000000302804723c */ /* 0x044fee0000001804 */
[--C-:B------:R-:W-:Y:S01]  /*1b600*/  FFMA.FTZ R48, R190, c[0x0][0x23c], -R39.reuse ;  /* 0x00008f00be307a23 */ /* 0x100fe20000010827 */
[C---:B------:R-:W-:Y:S03]  /*1b610*/  HMMA.16816.F32 R8, R40.reuse, R50, R8 ;  /* 0x000000322808723c */ /* 0x040fe60000001808 */
[----:B------:R2:W-:Y:S05]  /*1b620*/  MUFU.EX2 R190, R48 ;  /* 0x0000003000be7308 */ /* 0x0005ea0000000800 */
[C---:B------:R-:W-:Y:S07]  /*1b630*/  HMMA.16816.F32 R12, R40.reuse, R52, R12 ;  /* 0x00000034280c723c */ /* 0x040fee000000180c */
[--C-:B------:R-:W-:Y:S01]  /*1b640*/  FFMA.FTZ R52, R192, c[0x0][0x23c], -R60.reuse ;  /* 0x00008f00c0347a23 */ /* 0x100fe2000001083c */
[C---:B------:R-:W-:Y:S03]  /*1b650*/  HMMA.16816.F32 R16, R40.reuse, R54, R16 ;  /* 0x000000362810723c */ /* 0x040fe60000001810 */
[----:B------:R3:W-:Y:S01]  /*1b660*/  MUFU.EX2 R185, R52 ;  /* 0x0000003400b97308 */ /* 0x0007e20000000800 */
[----:B------:R-:W-:Y:S04]  /*1b670*/  MOV R192, R124 ;  /* 0x0000007c00c07202 */ /* 0x000fe80000000f00 */
[C---:B-1----:R-:W-:Y:S04]  /*1b680*/  HMMA.16816.F32 R20, R40.reuse, R44, R20 ;  /* 0x0000002c2814723c */ /* 0x042fe80000001814 */
[--C-:B--2---:R-:W-:Y:S01]  /*1b690*/  FFMA.FTZ R48, R188, c[0x0][0x23c], -R39.reuse ;  /* 0x00008f00bc307a23 */ /* 0x104fe20000010827 */
[----:B------:R-:W-:Y:S02]  /*1b6a0*/  MOV R188, R143 ;  /* 0x0000008f00bc7202 */ /* 0x000fe40000000f00 */
[--C-:B------:R-:W-:Y:S01]  /*1b6b0*/  FFMA.FTZ R44, R191, c[0x0][0x23c], -R39.reuse ;  /* 0x00008f00bf2c7a23 */ /* 0x100fe20000010827 */
[----:B------:R1:W2:Y:S01]  /*1b6c0*/  MUFU.EX2 R187, R48 ;  /* 0x0000003000bb7308 */ /* 0x0002a20000000800 */
[C---:B------:R-:W-:Y:S03]  /*1b6d0*/  HMMA.16816.F32 R24, R40.reuse, R46, R24 ;  /* 0x0000002e2818723c */ /* 0x040fe60000001818 */
[----:B------:R-:W-:Y:S05]  /*1b6e0*/  MOV R191, R174 ;  /* 0x000000ae00bf7202 */ /* 0x000fea0000000f00 */
[C---:B------:R-:W-:Y:S01]  /*1b6f0*/  HMMA.16816.F32 R28, R40.reuse, R56, R28 ;  /* 0x00000038281c723c */ /* 0x040fe2000000181c */
[----:B------:R4:W-:Y:S03]  /*1b700*/  MUFU.EX2 R184, R44 ;  /* 0x0000002c00b87308 */ /* 0x0009e60000000800 */
[--C-:B---3--:R-:W-:Y:S01]  /*1b710*/  FFMA.FTZ R52, R193, c[0x0][0x23c], -R39.reuse ;  /* 0x00008f00c1347a23 */ /* 0x108fe20000010827 */
[----:B------:R-:W-:Y:S02]  /*1b720*/  MOV R193, R98 ;  /* 0x0000006200c17202 */ /* 0x000fe40000000f00 */
[--C-:B------:R-:W-:Y:S01]  /*1b730*/  FFMA.FTZ R56, R194, c[0x0][0x23c], -R60.reuse ;  /* 0x00008f00c2387a23 */ /* 0x100fe2000001083c */
[----:B------:R-:W-:Y:S03]  /*1b740*/  HMMA.16816.F32 R32, R40, R58, R32 ;  /* 0x0000003a2820723c */ /* 0x000fe60000001820 */
[----:B------:R3:W-:Y:S01]  /*1b750*/  MUFU.EX2 R183, R52 ;  /* 0x0000003400b77308 */ /* 0x0007e20000000800 */
[----:B------:R-:W-:Y:S01]  /*1b760*/  MOV R194, R144 ;  /* 0x0000009000c27202 */ /* 0x000fe20000000f00 */
[--C-:B-1----:R-:W-:Y:S02]  /*1b770*/  FFMA.FTZ R48, R189, c[0x0][0x23c], -R60.reuse ;  /* 0x00008f00bd307a23 */ /* 0x102fe4000001083c */
[----:B------:R-:W-:Y:S02]  /*1b780*/  F2FP.PACK_AB R40, R248, R191 ;  /* 0x000000bff828723e */ /* 0x000fe400000000ff */
[----:B------:R-:W-:Y:S04]  /*1b790*/  F2FP.PACK_AB R41, R219, R218 ;  /* 0x000000dadb29723e */ /* 0x000fe800000000ff */
[----:B------:R1:W5:Y:S01]  /*1b7a0*/  MUFU.EX2 R186, R48 ;  /* 0x0000003000ba7308 */ /* 0x0003620000000800 */
[----:B--2---:R-:W-:Y:S02]  /*1b7b0*/  F2FP.PACK_AB R42, R187, R190 ;  /* 0x000000bebb2a723e */ /* 0x004fe400000000ff */
[----:B------:R-:W-:Y:S01]  /*1b7c0*/  MOV R189, R141 ;  /* 0x0000008d00bd7202 */ /* 0x000fe20000000f00 */
[----:B----4-:R-:W-:Y:S06]  /*1b7d0*/  LDSM.16.MT88.4 R44, [R226+0xb000] ;  /* 0x00b00000e22c783b */ /* 0x010fec0000004200 */
[----:B------:R2:W-:Y:S01]  /*1b7e0*/  MUFU.EX2 R181, R56 ;  /* 0x0000003800b57308 */ /* 0x0005e20000000800 */
[--C-:B---3--:R-:W-:Y:S01]  /*1b7f0*/  FFMA.FTZ R52, R195, c[0x0][0x23c], -R60.reuse ;  /* 0x00008f00c3347a23 */ /* 0x108fe2000001083c */
[----:B------:R-:W-:Y:S08]  /*1b800*/  MOV R195, R115 ;  /* 0x0000007300c37202 */ /* 0x000ff00000000f00 */
[----:B------:R3:W4:Y:S01]  /*1b810*/  MUFU.EX2 R182, R52 ;  /* 0x0000003400b67308 */ /* 0x0007220000000800 */
[----:B-1----:R-:W1:Y:S01]  /*1b820*/  LDSM.16.MT88.4 R48, [R135+0xb000] ;  /* 0x00b000008730783b */ /* 0x002e620000004200 */
[----:B-----5:R-:W-:Y:S01]  /*1b830*/  F2FP.PACK_AB R43, R185, R186 ;  /* 0x000000bab92b723e */ /* 0x020fe200000000ff */
[--C-:B--2---:R-:W-:Y:S01]  /*1b840*/  FFMA.FTZ R56, R196, c[0x0][0x23c], -R39.reuse ;  /* 0x00008f00c4387a23 */ /* 0x104fe20000010827 */
[----:B------:R-:W-:Y:S06]  /*1b850*/  MOV R196, R140 ;  /* 0x0000008c00c47202 */ /* 0x000fec0000000f00 */
[----:B------:R2:W-:Y:S01]  /*1b860*/  MUFU.EX2 R180, R56 ;  /* 0x0000003800b47308 */ /* 0x0005e20000000800 */
[----:B---3--:R-:W3:Y:S08]  /*1b870*/  LDSM.16.MT88.4 R52, [R224+0xb000] ;  /* 0x00b00000e034783b */ /* 0x008ef00000004200 */
[----:B--2---:R-:W2:Y:S01]  /*1b880*/  LDSM.16.MT88.4 R56, [R225+0xb000] ;  /* 0x00b00000e138783b */ /* 0x004ea20000004200 */
[C---:B-1----:R-:W-:Y:S07]  /*1b890*/  HMMA.16816.F32 R4, R40.reuse, R48, R4 ;  /* 0x000000302804723c */ /* 0x042fee0000001804 */
[--C-:B------:R-:W-:Y:S01]  /*1b8a0*/  FFMA.FTZ R48, R197, c[0x0][0x23c], -R39.reuse ;  /* 0x00008f00c5307a23 */ /* 0x100fe20000010827 */
[C---:B------:R-:W-:Y:S03]  /*1b8b0*/  HMMA.16816.F32 R8, R40.reuse, R50, R8 ;  /* 0x000000322808723c */ /* 0x040fe60000001808 */
[----:B------:R1:W5:Y:S01]  /*1b8c0*/  MUFU.EX2 R179, R48 ;  /* 0x0000003000b37308 */ /* 0x0003620000000800 */
[----:B------:R-:W-:Y:S04]  /*1b8d0*/  MOV R197, R139 ;  /* 0x0000008b00c57202 */ /* 0x000fe80000000f00 */
[C---:B------:R-:W-:Y:S07]  /*1b8e0*/  HMMA.16816.F32 R12, R40.reuse, R44, R12 ;  /* 0x0000002c280c723c */ /* 0x040fee000000180c */
[--C-:B------:R-:W-:Y:S01]  /*1b8f0*/  FFMA.FTZ R44, R199, c[0x0][0x23c], -R60.reuse ;  /* 0x00008f00c72c7a23 */ /* 0x100fe2000001083c */
[C---:B------:R-:W-:Y:S03]  /*1b900*/  HMMA.16816.F32 R16, R40.reuse, R46, R16 ;  /* 0x0000002e2810723c */ /* 0x040fe60000001810 */
[----:B------:R4:W-:Y:S01]  /*1b910*/  MUFU.EX2 R178, R44 ;  /* 0x0000002c00b27308 */ /* 0x0009e20000000800 */
[----:B------:R-:W-:Y:S04]  /*1b920*/  MOV R199, R137 ;  /* 0x0000008900c77202 */ /* 0x000fe80000000f00 */
[C---:B---3--:R-:W-:Y:S04]  /*1b930*/  HMMA.16816.F32 R20, R40.reuse, R52, R20 ;  /* 0x000000342814723c */ /* 0x048fe80000001814 */
[--C-:B-1----:R-:W-:Y:S01]  /*1b940*/  FFMA.FTZ R48, R198, c[0x0][0x23c], -R60.reuse ;  /* 0x00008f00c6307a23 */ /* 0x102fe2000001083c */
[----:B------:R-:W-:Y:S02]  /*1b950*/  MOV R198, R138 ;  /* 0x0000008a00c67202 */ /* 0x000fe40000000f00 */
[--C-:B------:R-:W-:Y:S01]  /*1b960*/  FFMA.FTZ R52, R201, c[0x0][0x23c], -R39.reuse ;  /* 0x00008f00c9347a23 */ /* 0x100fe20000010827 */
[----:B------:R1:W3:Y:S01]  /*1b970*/  MUFU.EX2 R175, R48 ;  /* 0x0000003000af7308 */ /* 0x0002e20000000800 */
[C---:B------:R-:W-:Y:S03]  /*1b980*/  HMMA.16816.F32 R24, R40.reuse, R54, R24 ;  /* 0x000000362818723c */ /* 0x040fe60000001818 */
[----:B------:R-:W-:Y:S05]  /*1b990*/  MOV R201, R129 ;  /* 0x0000008100c97202 */ /* 0x000fea0000000f00 */
[C---:B--2---:R-:W-:Y:S01]  /*1b9a0*/  HMMA.16816.F32 R28, R40.reuse, R56, R28 ;  /* 0x00000038281c723c */ /* 0x044fe2000000181c */
[----:B------:R2:W-:Y:S01]  /*1b9b0*/  MUFU.EX2 R176, R52 ;  /* 0x0000003400b07308 */ /* 0x0005e20000000800 */
[----:B----4-:R-:W4:Y:S05]  /*1b9c0*/  LDSM.16.MT88.4 R44, [R135+0xb800] ;  /* 0x00b80000872c783b */ /* 0x010f2a0000004200 */
[--C-:B------:R-:W-:Y:S01]  /*1b9d0*/  FFMA.FTZ R56, R203, c[0x0][0x23c], -R60.reuse ;  /* 0x00008f00cb387a23 */ /* 0x100fe2000001083c */
[----:B------:R-:W-:Y:S03]  /*1b9e0*/  HMMA.16816.F32 R32, R40, R58, R32 ;  /* 0x0000003a2820723c */ /* 0x000fe60000001820 */
[----:B------:R4:W-:Y:S01]  /*1b9f0*/  MUFU.EX2 R173, R56 ;  /* 0x0000003800ad7308 */ /* 0x0009e20000000800 */
[----:B------:R-:W-:Y:S01]  /*1ba00*/  MOV R203, R131 ;  /* 0x0000008300cb7202 */ /* 0x000fe20000000f00 */
[--C-:B-1----:R-:W-:Y:S02]  /*1ba10*/  FFMA.FTZ R48, R200, c[0x0][0x23c], -R39.reuse ;  /* 0x00008f00c8307a23 */ /* 0x102fe40000010827 */
[----:B------:R-:W-:Y:S02]  /*1ba20*/  F2FP.PACK_AB R40, R183, R184 ;  /* 0x000000b8b728723e */ /* 0x000fe400000000ff */
[----:B------:R-:W-:Y:S04]  /*1ba30*/  F2FP.PACK_AB R41, R181, R182 ;  /* 0x000000b6b529723e */ /* 0x000fe800000000ff */
[----:B------:R1:W1:Y:S01]  /*1ba40*/  MUFU.EX2 R177, R48 ;  /* 0x0000003000b17308 */ /* 0x0002620000000800 */
[----:B-----5:R-:W-:Y:S02]  /*1ba50*/  F2FP.PACK_AB R42, R179, R180 ;  /* 0x000000b4b32a723e */ /* 0x020fe400000000ff */
[----:B---3--:R-:W-:Y:S01]  /*1ba60*/  F2FP.PACK_AB R43, R178, R175 ;  /* 0x000000afb22b723e */ /* 0x008fe200000000ff */
[--C-:B--2---:R-:W-:Y:S01]  /*1ba70*/  FFMA.FTZ R52, R202, c[0x0][0x23c], -R60.reuse ;  /* 0x00008f00ca347a23 */ /* 0x104fe2000001083c */
[----:B------:R-:W-:Y:S02]  /*1ba80*/  MOV R202, R130 ;  /* 0x0000008200ca7202 */ /* 0x000fe40000000f00 */
[----:B------:R-:W-:Y:S03]  /*1ba90*/  MOV R200, R121 ;  /* 0x0000007900c87202 */ /* 0x000fe60000000f00 */
[----:B------:R2:W3:Y:S01]  /*1baa0*/  MUFU.EX2 R174, R52 ;  /* 0x0000003400ae7308 */ /* 0x0004e20000000800 */
[--C-:B----4-:R-:W-:Y:S01]  /*1bab0*/  FFMA.FTZ R56, R204, c[0x0][0x23c], -R39.reuse ;  /* 0x00008f00cc387a23 */ /* 0x110fe20000010827 */
[----:B------:R-:W-:Y:S08]  /*1bac0*/  MOV R204, R132 ;  /* 0x0000008400cc7202 */ /* 0x000ff00000000f00 */
[----:B------:R4:W-:Y:S01]  /*1bad0*/  MUFU.EX2 R171, R56 ;  /* 0x0000003800ab7308 */ /* 0x0009e20000000800 */
[C---:B------:R-:W-:Y:S01]  /*1bae0*/  HMMA.16816.F32 R4, R40.reuse, R44, R4 ;  /* 0x0000002c2804723c */ /* 0x040fe20000001804 */
[----:B-1----:R-:W1:Y:S06]  /*1baf0*/  LDSM.16.MT88.4 R48, [R226+0xb800] ;  /* 0x00b80000e230783b */ /* 0x002e6c0000004200 */
[--C-:B------:R-:W-:Y:S01]  /*1bb00*/  FFMA.FTZ R44, R205, c[0x0][0x23c], -R39.reuse ;  /* 0x00008f00cd2c7a23 */ /* 0x100fe20000010827 */
[C---:B------:R-:W-:Y:S03]  /*1bb10*/  HMMA.16816.F32 R8, R40.reuse, R46, R8 ;  /* 0x0000002e2808723c */ /* 0x040fe60000001808 */
[----:B------:R5:W1:Y:S01]  /*1bb20*/  MUFU.EX2 R172, R44 ;  /* 0x0000002c00ac7308 */ /* 0x000a620000000800 */
[----:B------:R-:W-:Y:S01]  /*1bb30*/  MOV R205, R133 ;  /* 0x0000008500cd7202 */ /* 0x000fe20000000f00 */
[----:B--2---:R-:W2:Y:S08]  /*1bb40*/  LDSM.16.MT88.4 R52, [R224+0xb800] ;  /* 0x00b80000e034783b */ /* 0x004eb00000004200 */
[----:B----4-:R-:W4:Y:S01]  /*1bb50*/  LDSM.16.MT88.4 R56, [R225+0xb800] ;  /* 0x00b80000e138783b */ /* 0x010f220000004200 */
[--C-:B-----5:R-:W-:Y:S01]  /*1bb60*/  FFMA.FTZ R44, R206, c[0x0][0x23c], -R60.reuse ;  /* 0x00008f00ce2c7a23 */ /* 0x120fe2000001083c */
[----:B------:R-:W-:Y:S03]  /*1bb70*/  MOV R206, R113 ;  /* 0x0000007100ce7202 */ /* 0x000fe60000000f00 */
[----:B------:R5:W-:Y:S01]  /*1bb80*/  MUFU.EX2 R169, R44 ;  /* 0x0000002c00a97308 */ /* 0x000be20000000800 */
[C---:B-1----:R-:W-:Y:S07]  /*1bb90*/  HMMA.16816.F32 R12, R40.reuse, R48, R12 ;  /* 0x00000030280c723c */ /* 0x042fee000000180c */
[--C-:B------:R-:W-:Y:S01]  /*1bba0*/  FFMA.FTZ R48, R207, c[0x0][0x23c], -R60.reuse ;  /* 0x00008f00cf307a23 */ /* 0x100fe2000001083c */
[C---:B------:R-:W-:Y:S03]  /*1bbb0*/  HMMA.16816.F32 R16, R40.reuse, R50, R16 ;  /* 0x000000322810723c */ /* 0x040fe60000001810 */
[----:B------:R1:W1:Y:S01]  /*1bbc0*/  MUFU.EX2 R170, R48 ;  /* 0x0000003000aa7308 */ /* 0x0002620000000800 */
[----:B------:R-:W-:Y:S04]  /*1bbd0*/  MOV R207, R112 ;  /* 0x0000007000cf7202 */ /* 0x000fe80000000f00 */
[C---:B--2---:R-:W-:Y:S01]  /*1bbe0*/  HMMA.16816.F32 R20, R40.reuse, R52, R20 ;  /* 0x000000342814723c */ /* 0x044fe20000001814 */
[----:B-----5:R-:W2:Y:S06]  /*1bbf0*/  LDSM.16.MT88.4 R44, [R135+0xc000] ;  /* 0x00c00000872c783b */ /* 0x020eac0000004200 */
[--C-:B------:R-:W-:Y:S01]  /*1bc00*/  FFMA.FTZ R52, R208, c[0x0][0x23c], -R39.reuse ;  /* 0x00008f00d0347a23 */ /* 0x100fe20000010827 */
[C---:B------:R-:W-:Y:S03]  /*1bc10*/  HMMA.16816.F32 R24, R40.reuse, R54, R24 ;  /* 0x000000362818723c */ /* 0x040fe60000001818 */
[----:B------:R5:W-:Y:S01]  /*1bc20*/  MUFU.EX2 R168, R52 ;  /* 0x0000003400a87308 */ /* 0x000be20000000800 */
[----:B------:R-:W-:Y:S04]  /*1bc30*/  MOV R208, R104 ;  /* 0x0000006800d07202 */ /* 0x000fe80000000f00 */
[C---:B----4-:R-:W-:Y:S01]  /*1bc40*/  HMMA.16816.F32 R28, R40.reuse, R56, R28 ;  /* 0x00000038281c723c */ /* 0x050fe2000000181c */
[----:B-1----:R-:W1:Y:S06]  /*1bc50*/  LDSM.16.MT88.4 R48, [R226+0xc000] ;  /* 0x00c00000e230783b */ /* 0x002e6c0000004200 */
[--C-:B------:R-:W-:Y:S01]  /*1bc60*/  FFMA.FTZ R56, R210, c[0x0][0x23c], -R60.reuse ;  /* 0x00008f00d2387a23 */ /* 0x100fe2000001083c */
[----:B------:R-:W-:Y:S03]  /*1bc70*/  HMMA.16816.F32 R32, R40, R58, R32 ;  /* 0x0000003a2820723c */ /* 0x000fe60000001820 */
[----:B------:R4:W-:Y:S01]  /*1bc80*/  MUFU.EX2 R165, R56 ;  /* 0x0000003800a57308 */ /* 0x0009e20000000800 */
[----:B------:R-:W-:Y:S03]  /*1bc90*/  MOV R210, R125 ;  /* 0x0000007d00d27202 */ /* 0x000fe60000000f00 */
[----:B------:R-:W-:Y:S02]  /*1bca0*/  F2FP.PACK_AB R40, R176, R177 ;  /* 0x000000b1b028723e */ /* 0x000fe400000000ff */
[----:B---3--:R-:W-:Y:S03]  /*1bcb0*/  F2FP.PACK_AB R41, R173, R174 ;  /* 0x000000aead29723e */ /* 0x008fe600000000ff */
[----:B------:R-:W-:Y:S01]  /*1bcc0*/  F2FP.PACK_AB R42, R172, R171 ;  /* 0x000000abac2a723e */ /* 0x000fe200000000ff */
[--C-:B-----5:R-:W-:Y:S01]  /*1bcd0*/  FFMA.FTZ R52, R209, c[0x0][0x23c], -R39.reuse ;  /* 0x00008f00d1347a23 */ /* 0x120fe20000010827 */
[----:B------:R-:W-:Y:S02]  /*1bce0*/  F2FP.PACK_AB R43, R170, R169 ;  /* 0x000000a9aa2b723e */ /* 0x000fe400000000ff */
[----:B------:R-:W-:Y:S01]  /*1bcf0*/  MOV R209, R103 ;  /* 0x0000006700d17202 */ /* 0x000fe20000000f00 */
[----:B------:R3:W5:Y:S04]  /*1bd00*/  MUFU.EX2 R167, R52 ;  /* 0x0000003400a77308 */ /* 0x0007680000000800 */
[C---:B--2---:R-:W-:Y:S03]  /*1bd10*/  HMMA.16816.F32 R4, R40.reuse, R44, R4 ;  /* 0x0000002c2804723c */ /* 0x044fe60000001804 */
[--C-:B----4-:R-:W-:Y:S01]  /*1bd20*/  FFMA.FTZ R56, R211, c[0x0][0x23c], -R60.reuse ;  /* 0x00008f00d3387a23 */ /* 0x110fe2000001083c */
[----:B------:R-:W-:Y:S03]  /*1bd30*/  MOV R211, R136 ;  /* 0x0000008800d37202 */ /* 0x000fe60000000f00 */
[--C-:B------:R-:W-:Y:S01]  /*1bd40*/  FFMA.FTZ R44, R214, c[0x0][0x23c], -R39.reuse ;  /* 0x00008f00d62c7a23 */ /* 0x100fe20000010827 */
[C---:B------:R-:W-:Y:S01]  /*1bd50*/  HMMA.16816.F32 R8, R40.reuse, R46, R8 ;  /* 0x0000002e2808723c */ /* 0x040fe20000001808 */
[----:B------:R2:W4:Y:S03]  /*1bd60*/  MUFU.EX2 R166, R56 ;  /* 0x0000003800a67308 */ /* 0x0005260000000800 */
[----:B------:R-:W-:Y:S04]  /*1bd70*/  MOV R214, R114 ;  /* 0x0000007200d67202 */ /* 0x000fe80000000f00 */
[C---:B-1----:R-:W-:Y:S03]  /*1bd80*/  HMMA.16816.F32 R12, R40.reuse, R48, R12 ;  /* 0x00000030280c723c */ /* 0x042fe6000000180c */
[----:B------:R1:W-:Y:S01]  /*1bd90*/  MUFU.EX2 R164, R44 ;  /* 0x0000002c00a47308 */ /* 0x0003e20000000800 */
[----:B---3--:R-:W3:Y:S03]  /*1bda0*/  LDSM.16.MT88.4 R52, [R224+0xc000] ;  /* 0x00c00000e034783b */ /* 0x008ee60000004200 */
[--C-:B------:R-:W-:Y:S01]  /*1bdb0*/  FFMA.FTZ R48, R220, c[0x0][0x23c], -R60.reuse ;  /* 0x00008f00dc307a23 */ /* 0x100fe2000001083c */
[C---:B------:R-:W-:Y:S04]  /*1bdc0*/  HMMA.16816.F32 R16, R40.reuse, R50, R16 ;  /* 0x000000322810723c */ /* 0x040fe80000001810 */
[----:B------:R-:W-:Y:S01]  /*1bdd0*/  MOV R220, R95 ;  /* 0x0000005f00dc7202 */ /* 0x000fe20000000f00 */
[----:B------:R4:W-:Y:S01]  /*1bde0*/  MUFU.EX2 R161, R48 ;  /* 0x0000003000a17308 */ /* 0x0009e20000000800 */
[----:B--2---:R-:W2:Y:S01]  /*1bdf0*/  LDSM.16.MT88.4 R56, [R225+0xc000] ;  /* 0x00c00000e138783b */ /* 0x004ea20000004200 */
[--C-:B-1----:R-:W-:Y:S01]  /*1be00*/  FFMA.FTZ R44, R212, c[0x0][0x23c], -R39.reuse ;  /* 0x00008f00d42c7a23 */ /* 0x102fe20000010827 */
[----:B------:R-:W-:Y:S07]  /*1be10*/  MOV R212, R142 ;  /* 0x0000008e00d47202 */ /* 0x000fee0000000f00 */
[----:B------:R1:W1:Y:S01]  /*1be20*/  MUFU.EX2 R163, R44 ;  /* 0x0000002c00a37308 */ /* 0x0002620000000800 */
[--C-:B----4-:R-:W-:Y:S09]  /*1be30*/  FFMA.FTZ R48, R215, c[0x0][0x23c], -R39.reuse ;  /* 0x00008f00d7307a23 */ /* 0x110ff20000010827 */
[----:B------:R4:W-:Y:S01]  /*1be40*/  MUFU.EX2 R160, R48 ;  /* 0x0000003000a07308 */ /* 0x0009e20000000800 */
[C---:B---3--:R-:W-:Y:S07]  /*1be50*/  HMMA.16816.F32 R20, R40.reuse, R52, R20 ;  /* 0x000000342814723c */ /* 0x048fee0000001814 */
[--C-:B------:R-:W-:Y:S01]  /*1be60*/  FFMA.FTZ R52, R221, c[0x0][0x23c], -R39.reuse ;  /* 0x00008f00dd347a23 */ /* 0x100fe20000010827 */
[C---:B------:R-:W-:Y:S03]  /*1be70*/  HMMA.16816.F32 R24, R40.reuse, R54, R24 ;  /* 0x000000362818723c */ /* 0x040fe60000001818 */
[----:B------:R3:W-:Y:S01]  /*1be80*/  MUFU.EX2 R159, R52 ;  /* 0x00000034009f7308 */ /* 0x0007e20000000800 */
[--C-:B-1----:R-:W-:Y:S01]  /*1be90*/  FFMA.FTZ R44, R213, c[0x0][0x23c], -R60.reuse ;  /* 0x00008f00d52c7a23 */ /* 0x102fe2000001083c */
[----:B------:R-:W-:Y:S03]  /*1bea0*/  MOV R213, R120 ;  /* 0x0000007800d57202 */ /* 0x000fe60000000f00 */
[C---:B--2---:R-:W-:Y:S05]  /*1beb0*/  HMMA.16816.F32 R28, R40.reuse, R56, R28 ;  /* 0x00000038281c723c */ /* 0x044fea000000181c */
[----:B------:R1:W2:Y:S01]  /*1bec0*/  MUFU.EX2 R162, R44 ;  /* 0x0000002c00a27308 */ /* 0x0002a20000000800 */
[----:B----4-:R-:W-:Y:S01]  /*1bed0*/  LDSM.16.MT88.4 R48, [R226+0xc800] ;  /* 0x00c80000e230783b */ /* 0x010fe20000004200 */
[--C-:B------:R-:W-:Y:S01]  /*1bee0*/  FFMA.FTZ R56, R223, c[0x0][0x23c], -R60.reuse ;  /* 0x00008f00df387a23 */ /* 0x100fe2000001083c */
[----:B------:R-:W-:Y:S07]  /*1bef0*/  HMMA.16816.F32 R32, R40, R58, R32 ;  /* 0x0000003a2820723c */ /* 0x000fee0000001820 */
[----:B------:R4:W-:Y:S01]  /*1bf00*/  MUFU.EX2 R157, R56 ;  /* 0x00000038009d7308 */ /* 0x0009e20000000800 */
[----:B-----5:R-:W-:Y:S04]  /*1bf10*/  F2FP.PACK_AB R40, R167, R168 ;  /* 0x000000a8a728723e */ /* 0x020fe800000000ff */
[----:B------:R-:W-:Y:S01]  /*1bf20*/  F2FP.PACK_AB R41, R166, R165 ;  /* 0x000000a5a629723e */ /* 0x000fe200000000ff */
[--C-:B---3--:R-:W-:Y:S01]  /*1bf30*/  FFMA.FTZ R52, R222, c[0x0][0x23c], -R60.reuse ;  /* 0x00008f00de347a23 */ /* 0x108fe2000001083c */
[----:B------:R-:W-:Y:S03]  /*1bf40*/  F2FP.PACK_AB R42, R163, R164 ;  /* 0x000000a4a32a723e */ /* 0x000fe600000000ff */
[----:B------:R3:W5:Y:S01]  /*1bf50*/  MUFU.EX2 R158, R52 ;  /* 0x00000034009e7308 */ /* 0x0007620000000800 */
[----:B-1----:R-:W1:Y:S01]  /*1bf60*/  LDSM.16.MT88.4 R44, [R135+0xc800] ;  /* 0x00c80000872c783b */ /* 0x002e620000004200 */
[----:B--2---:R-:W-:Y:S07]  /*1bf70*/  F2FP.PACK_AB R43, R161, R162 ;  /* 0x000000a2a12b723e */ /* 0x004fee00000000ff */
[----:B----4-:R-:W-:Y:S08]  /*1bf80*/  LDSM.16.MT88.4 R56, [R225+0xc800] ;  /* 0x00c80000e138783b */ /* 0x010ff00000004200 */
[----:B---3--:R-:W2:Y:S01]  /*1bf90*/  LDSM.16.MT88.4 R52, [R224+0xc800] ;  /* 0x00c80000e034783b */ /* 0x008ea20000004200 */
[C---:B-1----:R-:W-:Y:S07]  /*1bfa0*/  HMMA.16816.F32 R4, R40.reuse, R44, R4 ;  /* 0x0000002c2804723c */ /* 0x042fee0000001804 */
[--C-:B------:R-:W-:Y:S01]  /*1bfb0*/  FFMA.FTZ R44, R251, c[0x0][0x23c], -R39.reuse ;  /* 0x00008f00fb2c7a23 */ /* 0x100fe20000010827 */
[C---:B------:R-:W-:Y:S03]  /*1bfc0*/  HMMA.16816.F32 R8, R40.reuse, R46, R8 ;  /* 0x0000002e2808723c */ /* 0x040fe60000001808 */
[----:B------:R1:W-:Y:S05]  /*1bfd0*/  MUFU.EX2 R156, R44 ;  /* 0x0000002c009c7308 */ /* 0x0003ea0000000800 */
[C---:B------:R-:W-:Y:S07]  /*1bfe0*/  HMMA.16816.F32 R12, R40.reuse, R48, R12 ;  /* 0x00000030280c723c */ /* 0x040fee000000180c */
[--C-:B------:R-:W-:Y:S01]  /*1bff0*/  FFMA.FTZ R48, R147, c[0x0][0x23c], -R60.reuse ;  /* 0x00008f0093307a23 */ /* 0x100fe2000001083c */
[C---:B------:R-:W-:Y:S03]  /*1c000*/  HMMA.16816.F32 R16, R40.reuse, R50, R16 ;  /* 0x000000322810723c */ /* 0x040fe60000001810 */
[----:B------:R3:W-:Y:S05]  /*1c010*/  MUFU.EX2 R153, R48 ;  /* 0x0000003000997308 */ /* 0x0007ea0000000800 */
[C---:B--2---:R-:W-:Y:S04]  /*1c020*/  HMMA.16816.F32 R20, R40.reuse, R52, R20 ;  /* 0x000000342814723c */ /* 0x044fe80000001814 */
[--C-:B-1----:R-:W-:Y:S03]  /*1c030*/  FFMA.FTZ R44, R247, c[0x0][0x23c], -R39.reuse ;  /* 0x00008f00f72c7a23 */ /* 0x102fe60000010827 */
[--C-:B------:R-:W-:Y:S01]  /*1c040*/  FFMA.FTZ R52, R146, c[0x0][0x23c], -R39.reuse ;  /* 0x00008f0092347a23 */ /* 0x100fe20000010827 */
[----:B------:R1:W2:Y:S01]  /*1c050*/  MUFU.EX2 R155, R44 ;  /* 0x0000002c009b7308 */ /* 0x0002a20000000800 */
[C---:B------:R-:W-:Y:S08]  /*1c060*/  HMMA.16816.F32 R24, R40.reuse, R54, R24 ;  /* 0x000000362818723c */ /* 0x040ff00000001818 */
[C---:B------:R-:W-:Y:S01]  /*1c070*/  HMMA.16816.F32 R28, R40.reuse, R56, R28 ;  /* 0x00000038281c723c */ /* 0x040fe2000000181c */
[----:B------:R4:W-:Y:S03]  /*1c080*/  MUFU.EX2 R151, R52 ;  /* 0x0000003400977308 */ /* 0x0009e60000000800 */
[--C-:B---3--:R-:W-:Y:S03]  /*1c090*/  FFMA.FTZ R48, R252, c[0x0][0x23c], -R39.reuse ;  /* 0x00008f00fc307a23 */ /* 0x108fe60000010827 */
[--C-:B------:R-:W-:Y:S01]  /*1c0a0*/  FFMA.FTZ R56, R145, c[0x0][0x23c], -R60.reuse ;  /* 0x00008f0091387a23 */ /* 0x100fe2000001083c */
[----:B------:R-:W-:Y:S03]  /*1c0b0*/  HMMA.16816.F32 R32, R40, R58, R32 ;  /* 0x0000003a2820723c */ /* 0x000fe60000001820 */
[----:B------:R3:W-:Y:S01]  /*1c0c0*/  MUFU.EX2 R152, R48 ;  /* 0x0000003000987308 */ /* 0x0007e20000000800 */
[--C-:B-1----:R-:W-:Y:S03]  /*1c0d0*/  FFMA.FTZ R44, R250, c[0x0][0x23c], -R60.reuse ;  /* 0x00008f00fa2c7a23 */ /* 0x102fe6000001083c */
[----:B------:R-:W-:Y:S02]  /*1c0e0*/  F2FP.PACK_AB R40, R159, R160 ;  /* 0x000000a09f28723e */ /* 0x000fe400000000ff */
[----:B-----5:R-:W-:Y:S04]  /*1c0f0*/  F2FP.PACK_AB R41, R157, R158 ;  /* 0x0000009e9d29723e */ /* 0x020fe800000000ff */
[----:B------:R1:W5:Y:S01]  /*1c100*/  MUFU.EX2 R154, R44 ;  /* 0x0000002c009a7308 */ /* 0x0003620000000800 */
[----:B--2---:R-:W-:Y:S01]  /*1c110*/  F2FP.PACK_AB R42, R155, R156 ;  /* 0x0000009c9b2a723e */ /* 0x004fe200000000ff */
[----:B----4-:R-:W-:Y:S08]  /*1c120*/  LDSM.16.MT88.4 R52, [R224+0xd000] ;  /* 0x00d00000e034783b */ /* 0x010ff00000004200 */
[----:B------:R2:W-:Y:S01]  /*1c130*/  MUFU.EX2 R148, R56 ;  /* 0x0000003800947308 */ /* 0x0005e20000000800 */
[----:B---3--:R-:W-:Y:S08]  /*1c140*/  LDSM.16.MT88.4 R48, [R226+0xd000] ;  /* 0x00d00000e230783b */ /* 0x008ff00000004200 */
[----:B-1----:R-:W1:Y:S01]  /*1c150*/  LDSM.16.MT88.4 R44, [R135+0xd000] ;  /* 0x00d00000872c783b */ /* 0x002e620000004200 */
[----:B-----5:R-:W-:Y:S01]  /*1c160*/  F2FP.PACK_AB R43, R153, R154 ;  /* 0x0000009a992b723e */ /* 0x020fe200000000ff */
[--C-:B--2---:R-:W-:Y:S04]  /*1c170*/  FFMA.FTZ R56, R63, c[0x0][0x23c], -R60.reuse ;  /* 0x00008f003f387a23 */ /* 0x104fe8000001083c */
[----:B------:R2:W3:Y:S02]  /*1c180*/  MUFU.EX2 R149, R56 ;  /* 0x0000003800957308 */ /* 0x0004e40000000800 */
[----:B--2---:R-:W2:Y:S01]  /*1c190*/  LDSM.16.MT88.4 R56, [R225+0xd000] ;  /* 0x00d00000e138783b */ /* 0x004ea20000004200 */
[C---:B-1----:R-:W-:Y:S07]  /*1c1a0*/  HMMA.16816.F32 R4, R40.reuse, R44, R4 ;  /* 0x0000002c2804723c */ /* 0x042fee0000001804 */
[--C-:B------:R-:W-:Y:S01]  /*1c1b0*/  FFMA.FTZ R44, R64, c[0x0][0x23c], -R39.reuse ;  /* 0x00008f00402c7a23 */ /* 0x100fe20000010827 */
[C---:B------:R-:W-:Y:S01]  /*1c1c0*/  HMMA.16816.F32 R8, R40.reuse, R46, R8 ;  /* 0x0000002e2808723c */ /* 0x040fe20000001808 */
[----:B------:R-:W4:Y:S02]  /*1c1d0*/  LDL.LU R64, [R1+0x4] ;  /* 0x0000040001407983 */ /* 0x000f240000300800 */
[----:B------:R1:W-:Y:S02]  /*1c1e0*/  MUFU.EX2 R147, R44 ;  /* 0x0000002c00937308 */ /* 0x0003e40000000800 */
[----:B------:R-:W5:Y:S03]  /*1c1f0*/  LDL.LU R63, [R1+0x8] ;  /* 0x00000800013f7983 */ /* 0x000f660000300800 */
[C---:B------:R-:W-:Y:S07]  /*1c200*/  HMMA.16816.F32 R12, R40.reuse, R48, R12 ;  /* 0x00000030280c723c */ /* 0x040fee000000180c */
[--C-:B------:R-:W-:Y:S01]  /*1c210*/  FFMA.FTZ R48, R67, c[0x0][0x23c], -R60.reuse ;  /* 0x00008f0043307a23 */ /* 0x100fe2000001083c */
[C---:B------:R-:W-:Y:S03]  /*1c220*/  HMMA.16816.F32 R16, R40.reuse, R50, R16 ;  /* 0x000000322810723c */ /* 0x040fe60000001810 */
[----:B------:R3:W-:Y:S05]  /*1c230*/  MUFU.EX2 R145, R48 ;  /* 0x0000003000917308 */ /* 0x0007ea0000000800 */
[C---:B------:R-:W-:Y:S04]  /*1c240*/  HMMA.16816.F32 R20, R40.reuse, R52, R20 ;  /* 0x000000342814723c */ /* 0x040fe80000001814 */
[--C-:B-1----:R-:W-:Y:S03]  /*1c250*/  FFMA.FTZ R44, R65, c[0x0][0x23c], -R39.reuse ;  /* 0x00008f00412c7a23 */ /* 0x102fe60000010827 */
[--C-:B------:R-:W-:Y:S01]  /*1c260*/  FFMA.FTZ R52, R69, c[0x0][0x23c], -R39.reuse ;  /* 0x00008f0045347a23 */ /* 0x100fe20000010827 */
[----:B------:R1:W1:Y:S01]  /*1c270*/  MUFU.EX2 R150, R44 ;  /* 0x0000002c00967308 */ /* 0x0002620000000800 */
[C---:B------:R-:W-:Y:S08]  /*1c280*/  HMMA.16816.F32 R24, R40.reuse, R54, R24 ;  /* 0x000000362818723c */ /* 0x040ff00000001818 */
[C---:B--2---:R-:W-:Y:S01]  /*1c290*/  HMMA.16816.F32 R28, R40.reuse, R56, R28 ;  /* 0x00000038281c723c */ /* 0x044fe2000000181c */
[----:B------:R2:W-:Y:S03]  /*1c2a0*/  MUFU.EX2 R143, R52 ;  /* 0x00000034008f7308 */ /* 0x0005e60000000800 */
[--C-:B---3--:R-:W-:Y:S03]  /*1c2b0*/  FFMA.FTZ R48, R68, c[0x0][0x23c], -R39.reuse ;  /* 0x00008f0044307a23 */ /* 0x108fe60000010827 */
[--C-:B------:R-:W-:Y:S01]  /*1c2c0*/  FFMA.FTZ R56, R71, c[0x0][0x23c], -R60.reuse ;  /* 0x00008f0047387a23 */ /* 0x100fe2000001083c */
[----:B------:R-:W-:Y:S03]  /*1c2d0*/  HMMA.16816.F32 R32, R40, R58, R32 ;  /* 0x0000003a2820723c */ /* 0x000fe60000001820 */
[----:B------:R3:W-:Y:S01]  /*1c2e0*/  MUFU.EX2 R144, R48 ;  /* 0x0000003000907308 */ /* 0x0007e20000000800 */
[--C-:B-1----:R-:W-:Y:S03]  /*1c2f0*/  FFMA.FTZ R44, R66, c[0x0][0x23c], -R60.reuse ;  /* 0x00008f00422c7a23 */ /* 0x102fe6000001083c */
[----:B------:R-:W-:Y:S02]  /*1c300*/  F2FP.PACK_AB R40, R151, R152 ;  /* 0x000000989728723e */ /* 0x000fe400000000ff */
[----:B------:R-:W-:Y:S04]  /*1c310*/  F2FP.PACK_AB R41, R149, R148 ;  /* 0x000000949529723e */ /* 0x000fe800000000ff */
[----:B------:R1:W1:Y:S01]  /*1c320*/  MUFU.EX2 R146, R44 ;  /* 0x0000002c00927308 */ /* 0x0002620000000800 */
[----:B------:R-:W-:Y:S01]  /*1c330*/  F2FP.PACK_AB R42, R150, R147 ;  /* 0x00000093962a723e */ /* 0x000fe200000000ff */
[--C-:B--2---:R-:W-:Y:S08]  /*1c340*/  FFMA.FTZ R52, R70, c[0x0][0x23c], -R60.reuse ;  /* 0x00008f0046347a23 */ /* 0x104ff0000001083c */
[----:B------:R2:W-:Y:S01]  /*1c350*/  MUFU.EX2 R139, R56 ;  /* 0x00000038008b7308 */ /* 0x0005e20000000800 */
[----:B---3--:R-:W-:Y:S09]  /*1c360*/  LDSM.16.MT88.4 R48, [R226+0xd800] ;  /* 0x00d80000e230783b */ /* 0x008ff20000004200 */
[----:B------:R3:W3:Y:S01]  /*1c370*/  MUFU.EX2 R142, R52 ;  /* 0x00000034008e7308 */ /* 0x0006e20000000800 */
[----:B-1----:R-:W1:Y:S01]  /*1c380*/  LDSM.16.MT88.4 R44, [R135+0xd800] ;  /* 0x00d80000872c783b */ /* 0x002e620000004200 */
[----:B------:R-:W-:Y:S01]  /*1c390*/  F2FP.PACK_AB R43, R145, R146 ;  /* 0x00000092912b723e */ /* 0x000fe200000000ff */
[--C-:B--2---:R-:W-:Y:S07]  /*1c3a0*/  FFMA.FTZ R56, R72, c[0x0][0x23c], -R39.reuse ;  /* 0x00008f0048387a23 */ /* 0x104fee0000010827 */
[----:B------:R2:W-:Y:S01]  /*1c3b0*/  MUFU.EX2 R141, R56 ;  /* 0x00000038008d7308 */ /* 0x0005e20000000800 */
[----:B---3--:R-:W3:Y:S08]  /*1c3c0*/  LDSM.16.MT88.4 R52, [R224+0xd800] ;  /* 0x00d80000e034783b */ /* 0x008ef00000004200 */
[----:B--2---:R-:W2:Y:S01]  /*1c3d0*/  LDSM.16.MT88.4 R56, [R225+0xd800] ;  /* 0x00d80000e138783b */ /* 0x004ea20000004200 */
[C---:B-1----:R-:W-:Y:S07]  /*1c3e0*/  HMMA.16816.F32 R4, R40.reuse, R44, R4 ;  /* 0x0000002c2804723c */ /* 0x042fee0000001804 */
[--C-:B------:R-:W-:Y:S01]  /*1c3f0*/  FFMA.FTZ R44, R73, c[0x0][0x23c], -R39.reuse ;  /* 0x00008f00492c7a23 */ /* 0x100fe20000010827 */
[C---:B------:R-:W-:Y:S03]  /*1c400*/  HMMA.16816.F32 R8, R40.reuse, R46, R8 ;  /* 0x0000002e2808723c */ /* 0x040fe60000001808 */
[----:B------:R1:W1:Y:S05]  /*1c410*/  MUFU.EX2 R140, R44 ;  /* 0x0000002c008c7308 */ /* 0x00026a0000000800 */
[C---:B------:R-:W-:Y:S07]  /*1c420*/  HMMA.16816.F32 R12, R40.reuse, R48, R12 ;  /* 0x00000030280c723c */ /* 0x040fee000000180c */
[--C-:B------:R-:W-:Y:S01]  /*1c430*/  FFMA.FTZ R48, R76, c[0x0][0x23c], -R39.reuse ;  /* 0x00008f004c307a23 */ /* 0x100fe20000010827 */
[C---:B------:R-:W-:Y:S03]  /*1c440*/  HMMA.16816.F32 R16, R40.reuse, R50, R16 ;  /* 0x000000322810723c */ /* 0x040fe60000001810 */
[----:B------:R2:W-:Y:S05]  /*1c450*/  MUFU.EX2 R136, R48 ;  /* 0x0000003000887308 */ /* 0x0005ea0000000800 */
[C---:B---3--:R-:W-:Y:S04]  /*1c460*/  HMMA.16816.F32 R20, R40.reuse, R52, R20 ;  /* 0x000000342814723c */ /* 0x048fe80000001814 */
[--C-:B-1----:R-:W-:Y:S03]  /*1c470*/  FFMA.FTZ R44, R74, c[0x0][0x23c], -R60.reuse ;  /* 0x00008f004a2c7a23 */ /* 0x102fe6000001083c */
[--C-:B------:R-:W-:Y:S01]  /*1c480*/  FFMA.FTZ R52, R77, c[0x0][0x23c], -R39.reuse ;  /* 0x00008f004d347a23 */ /* 0x100fe20000010827 */
[----:B------:R1:W-:Y:S01]  /*1c490*/  MUFU.EX2 R138, R44 ;  /* 0x0000002c008a7308 */ /* 0x0003e20000000800 */
[C---:B------:R-:W-:Y:S08]  /*1c4a0*/  HMMA.16816.F32 R24, R40.reuse, R54, R24 ;  /* 0x000000362818723c */ /* 0x040ff00000001818 */
[C---:B--2---:R-:W-:Y:S01]  /*1c4b0*/  HMMA.16816.F32 R28, R40.reuse, R56, R28 ;  /* 0x00000038281c723c */ /* 0x044fe2000000181c */
[----:B------:R2:W-:Y:S01]  /*1c4c0*/  MUFU.EX2 R133, R52 ;  /* 0x0000003400857308 */ /* 0x0005e20000000800 */
[----:B------:R-:W-:Y:S05]  /*1c4d0*/  LDSM.16.MT88.4 R48, [R226+0xe000] ;  /* 0x00e00000e230783b */ /* 0x000fea0000004200 */
        /* <DEDUP_REMOVED lines=9> */
[----:B------:R2:W2:Y:S01]  /*1c570*/  MUFU.EX2 R132, R52 ;  /* 0x0000003400847308 */ /* 0x0004a20000000800 */
[--C-:B---3--:R-:W-:Y:S09]  /*1c580*/  FFMA.FTZ R56, R80, c[0x0][0x23c], -R39.reuse ;  /* 0x00008f0050387a23 */ /* 0x108ff20000010827 */
[----:B------:R3:W-:Y:S01]  /*1c590*/  MUFU.EX2 R130, R56 ;  /* 0x0000003800827308 */ /* 0x0007e20000000800 */
[----:B-1----:R-:W1:Y:S01]  /*1c5a0*/  LDSM.16.MT88.4 R44, [R135+0xe000] ;  /* 0x00e00000872c783b */ /* 0x002e620000004200 */
[----:B------:R-:W-:Y:S07]  /*1c5b0*/  F2FP.PACK_AB R43, R137, R138 ;  /* 0x0000008a892b723e */ /* 0x000fee00000000ff */
[----:B--2---:R-:W2:Y:S08]  /*1c5c0*/  LDSM.16.MT88.4 R52, [R224+0xe000] ;  /* 0x00e00000e034783b */ /* 0x004eb00000004200 */
[----:B---3--:R-:W3:Y:S01]  /*1c5d0*/  LDSM.16.MT88.4 R56, [R225+0xe000] ;  /* 0x00e00000e138783b */ /* 0x008ee20000004200 */
        /* <DEDUP_REMOVED lines=13> */
[C---:B---3--:R-:W-:Y:S01]  /*1c6b0*/  HMMA.16816.F32 R28, R40.reuse, R56, R28 ;  /* 0x00000038281c723c */ /* 0x048fe2000000181c */
[----:B------:R3:W-:Y:S01]  /*1c6c0*/  MUFU.EX2 R121, R52 ;  /* 0x0000003400797308 */ /* 0x0007e20000000800 */
[----:B----4-:R-:W-:Y:S05]  /*1c6d0*/  LDSM.16.MT88.4 R48, [R226+0xe800] ;  /* 0x00e80000e230783b */ /* 0x010fea0000004200 */
[--C-:B------:R-:W-:Y:S01]  /*1c6e0*/  FFMA.FTZ R56, R86, c[0x0][0x23c], -R60.reuse ;  /* 0x00008f0056387a23 */ /* 0x100fe2000001083c */
[----:B------:R-:W-:Y:S03]  /*1c6f0*/  HMMA.16816.F32 R32, R40, R58, R32 ;  /* 0x0000003a2820723c */ /* 0x000fe60000001820 */
[----:B------:R4:W-:Y:S01]  /*1c700*/  MUFU.EX2 R114, R56 ;  /* 0x0000003800727308 */ /* 0x0009e20000000800 */
[----:B-1----:R-:W1:Y:S03]  /*1c710*/  LDSM.16.MT88.4 R44, [R135+0xe800] ;  /* 0x00e80000872c783b */ /* 0x002e660000004200 */
[----:B------:R-:W-:Y:S02]  /*1c720*/  F2FP.PACK_AB R40, R133, R136 ;  /* 0x000000888528723e */ /* 0x000fe400000000ff */
[----:B------:R-:W-:Y:S03]  /*1c730*/  F2FP.PACK_AB R41, R131, R132 ;  /* 0x000000848329723e */ /* 0x000fe600000000ff */
[----:B------:R-:W-:Y:S02]  /*1c740*/  F2FP.PACK_AB R42, R129, R130 ;  /* 0x00000082812a723e */ /* 0x000fe400000000ff */
[----:B--2---:R-:W-:Y:S01]  /*1c750*/  F2FP.PACK_AB R43, R124, R125 ;  /* 0x0000007d7c2b723e */ /* 0x004fe200000000ff */
[--C-:B---3--:R-:W-:Y:S04]  /*1c760*/  FFMA.FTZ R52, R85, c[0x0][0x23c], -R39.reuse ;  /* 0x00008f0055347a23 */ /* 0x108fe80000010827 */
[----:B------:R2:W3:Y:S01]  /*1c770*/  MUFU.EX2 R120, R52 ;  /* 0x0000003400787308 */ /* 0x0004e20000000800 */
[--C-:B----4-:R-:W-:Y:S09]  /*1c780*/  FFMA.FTZ R56, R87, c[0x0][0x23c], -R60.reuse ;  /* 0x00008f0057387a23 */ /* 0x110ff2000001083c */
[----:B------:R4:W3:Y:S01]  /*1c790*/  MUFU.EX2 R115, R56 ;  /* 0x0000003800737308 */ /* 0x0008e20000000800 */
[----:B--2---:R-:W2:Y:S01]  /*1c7a0*/  LDSM.16.MT88.4 R52, [R224+0xe800] ;  /* 0x00e80000e034783b */ /* 0x004ea20000004200 */
[C---:B-1----:R-:W-:Y:S07]  /*1c7b0*/  HMMA.16816.F32 R4, R40.reuse, R44, R4 ;  /* 0x0000002c2804723c */ /* 0x042fee0000001804 */
[--C-:B------:R-:W-:Y:S01]  /*1c7c0*/  FFMA.FTZ R44, R88, c[0x0][0x23c], -R39.reuse ;  /* 0x00008f00582c7a23 */ /* 0x100fe20000010827 */
[----:B----4-:R-:W1:Y:S01]  /*1c7d0*/  LDSM.16.MT88.4 R56, [R225+0xe800] ;  /* 0x00e80000e138783b */ /* 0x010e620000004200 */
[C---:B------:R-:W-:Y:S02]  /*1c7e0*/  HMMA.16816.F32 R8, R40.reuse, R46, R8 ;  /* 0x0000002e2808723c */ /* 0x040fe40000001808 */
[----:B------:R4:W-:Y:S06]  /*1c7f0*/  MUFU.EX2 R113, R44 ;  /* 0x0000002c00717308 */ /* 0x0009ec0000000800 */
[C---:B------:R-:W-:Y:S07]  /*1c800*/  HMMA.16816.F32 R12, R40.reuse, R48, R12 ;  /* 0x00000030280c723c */ /* 0x040fee000000180c */
[--C-:B------:R-:W-:Y:S01]  /*1c810*/  FFMA.FTZ R48, R91, c[0x0][0x23c], -R60.reuse ;  /* 0x00008f005b307a23 */ /* 0x100fe2000001083c */
[C---:B------:R-:W-:Y:S03]  /*1c820*/  HMMA.16816.F32 R16, R40.reuse, R50, R16 ;  /* 0x000000322810723c */ /* 0x040fe60000001810 */
[----:B------:R1:W-:Y:S01]  /*1c830*/  MUFU.EX2 R103, R48 ;  /* 0x0000003000677308 */ /* 0x0003e20000000800 */
[--C-:B----4-:R-:W-:Y:S04]  /*1c840*/  FFMA.FTZ R44, R89, c[0x0][0x23c], -R39.reuse ;  /* 0x00008f00592c7a23 */ /* 0x110fe80000010827 */
[C---:B--2---:R-:W-:Y:S05]  /*1c850*/  HMMA.16816.F32 R20, R40.reuse, R52, R20 ;  /* 0x000000342814723c */ /* 0x044fea0000001814 */
[----:B------:R2:W4:Y:S02]  /*1c860*/  MUFU.EX2 R112, R44 ;  /* 0x0000002c00707308 */ /* 0x0005240000000800 */
[--C-:B------:R-:W-:Y:S01]  /*1c870*/  FFMA.FTZ R52, R93, c[0x0][0x23c], -R39.reuse ;  /* 0x00008f005d347a23 */ /* 0x100fe20000010827 */
[C---:B------:R-:W-:Y:S07]  /*1c880*/  HMMA.16816.F32 R24, R40.reuse, R54, R24 ;  /* 0x000000362818723c */ /* 0x040fee0000001818 */
[----:B------:R4:W-:Y:S01]  /*1c890*/  MUFU.EX2 R95, R52 ;  /* 0x00000034005f7308 */ /* 0x0009e20000000800 */
[--C-:B-1----:R-:W-:Y:S01]  /*1c8a0*/  FFMA.FTZ R48, R92, c[0x0][0x23c], -R39.reuse ;  /* 0x00008f005c307a23 */ /* 0x102fe20000010827 */
[C---:B------:R-:W-:Y:S08]  /*1c8b0*/  HMMA.16816.F32 R28, R40.reuse, R56, R28 ;  /* 0x00000038281c723c */ /* 0x040ff0000000181c */
[----:B------:R1:W-:Y:S01]  /*1c8c0*/  MUFU.EX2 R98, R48 ;  /* 0x0000003000627308 */ /* 0x0003e20000000800 */
[----:B------:R-:W-:Y:S03]  /*1c8d0*/  HMMA.16816.F32 R32, R40, R58, R32 ;  /* 0x0000003a2820723c */ /* 0x000fe60000001820 */
[--C-:B--2---:R-:W-:Y:S02]  /*1c8e0*/  FFMA.FTZ R44, R90, c[0x0][0x23c], -R60.reuse ;  /* 0x00008f005a2c7a23 */ /* 0x104fe4000001083c */
[--C-:B------:R-:W-:Y:S02]  /*1c8f0*/  FFMA.FTZ R56, R220, c[0x0][0x23c], -R60.reuse ;  /* 0x00008f00dc387a23 */ /* 0x100fe4000001083c */
[----:B---3--:R-:W-:Y:S02]  /*1c900*/  F2FP.PACK_AB R40, R120, R121 ;  /* 0x000000797828723e */ /* 0x008fe400000000ff */
[----:B------:R2:W3:Y:S03]  /*1c910*/  MUFU.EX2 R104, R44 ;  /* 0x0000002c00687308 */ /* 0x0004e60000000800 */
[----:B------:R-:W-:Y:S01]  /*1c920*/  F2FP.PACK_AB R41, R115, R114 ;  /* 0x000000727329723e */ /* 0x000fe200000000ff */
[--C-:B----4-:R-:W-:Y:S01]  /*1c930*/  FFMA.FTZ R52, R94, c[0x0][0x23c], -R60.reuse ;  /* 0x00008f005e347a23 */ /* 0x110fe2000001083c */
[----:B------:R-:W-:Y:S05]  /*1c940*/  F2FP.PACK_AB R42, R112, R113 ;  /* 0x00000071702a723e */ /* 0x000fea00000000ff */
[----:B------:R4:W-:Y:S01]  /*1c950*/  MUFU.EX2 R92, R52 ;  /* 0x00000034005c7308 */ /* 0x0009e20000000800 */
[----:B-1----:R-:W-:Y:S09]  /*1c960*/  LDSM.16.MT88.4 R48, [R226+0xf000] ;  /* 0x00f00000e230783b */ /* 0x002ff20000004200 */
[----:B------:R1:W1:Y:S01]  /*1c970*/  MUFU.EX2 R93, R56 ;  /* 0x00000038005d7308 */ /* 0x0002620000000800 */
[----:B--2---:R-:W2:Y:S01]  /*1c980*/  LDSM.16.MT88.4 R44, [R135+0xf000] ;  /* 0x00f00000872c783b */ /* 0x004ea20000004200 */
[----:B---3--:R-:W-:Y:S07]  /*1c990*/  F2FP.PACK_AB R43, R103, R104 ;  /* 0x00000068672b723e */ /* 0x008fee00000000ff */
[----:B----4-:R-:W3:Y:S08]  /*1c9a0*/  LDSM.16.MT88.4 R52, [R224+0xf000] ;  /* 0x00f00000e034783b */ /* 0x010ef00000004200 */
[----:B-1----:R-:W1:Y:S01]  /*1c9b0*/  LDSM.16.MT88.4 R56, [R225+0xf000] ;  /* 0x00f00000e138783b */ /* 0x002e620000004200 */
[C---:B--2---:R-:W-:Y:S07]  /*1c9c0*/  HMMA.16816.F32 R4, R40.reuse, R44, R4 ;  /* 0x0000002c2804723c */ /* 0x044fee0000001804 */
[--C-:B------:R-:W-:Y:S01]  /*1c9d0*/  FFMA.FTZ R44, R96, c[0x0][0x23c], -R39.reuse ;  /* 0x00008f00602c7a23 */ /* 0x100fe20000010827 */
[C---:B------:R-:W-:Y:S03]  /*1c9e0*/  HMMA.16816.F32 R8, R40.reuse, R46, R8 ;  /* 0x0000002e2808723c */ /* 0x040fe60000001808 */
[----:B------:R2:W-:Y:S05]  /*1c9f0*/  MUFU.EX2 R91, R44 ;  /* 0x0000002c005b7308 */ /* 0x0005ea0000000800 */
[C---:B------:R-:W-:Y:S07]  /*1ca00*/  HMMA.16816.F32 R12, R40.reuse, R48, R12 ;  /* 0x00000030280c723c */ /* 0x040fee000000180c */
[--C-:B------:R-:W-:Y:S01]  /*1ca10*/  FFMA.FTZ R48, R99, c[0x0][0x23c], -R60.reuse ;  /* 0x00008f0063307a23 */ /* 0x100fe2000001083c */
[C---:B------:R-:W-:Y:S03]  /*1ca20*/  HMMA.16816.F32 R16, R40.reuse, R50, R16 ;  /* 0x000000322810723c */ /* 0x040fe60000001810 */
[----:B------:R4:W-:Y:S05]  /*1ca30*/  MUFU.EX2 R88, R48 ;  /* 0x0000003000587308 */ /* 0x0009ea0000000800 */
[C---:B---3--:R-:W-:Y:S04]  /*1ca40*/  HMMA.16816.F32 R20, R40.reuse, R52, R20 ;  /* 0x000000342814723c */ /* 0x048fe80000001814 */
[--C-:B--2---:R-:W-:Y:S03]  /*1ca50*/  FFMA.FTZ R44, R97, c[0x0][0x23c], -R39.reuse ;  /* 0x00008f00612c7a23 */ /* 0x104fe60000010827 */
[--C-:B------:R-:W-:Y:S01]  /*1ca60*/  FFMA.FTZ R52, R101, c[0x0][0x23c], -R39.reuse ;  /* 0x00008f0065347a23 */ /* 0x100fe20000010827 */
[C---:B------:R-:W-:Y:S01]  /*1ca70*/  HMMA.16816.F32 R24, R40.reuse, R54, R24 ;  /* 0x000000362818723c */ /* 0x040fe20000001818 */
[----:B------:R2:W3:Y:S07]  /*1ca80*/  MUFU.EX2 R90, R44 ;  /* 0x0000002c005a7308 */ /* 0x0004ee0000000800 */
[C---:B-1----:R-:W-:Y:S03]  /*1ca90*/  HMMA.16816.F32 R28, R40.reuse, R56, R28 ;  /* 0x00000038281c723c */ /* 0x042fe6000000181c */
[----:B------:R1:W-:Y:S01]  /*1caa0*/  MUFU.EX2 R87, R52 ;  /* 0x0000003400577308 */ /* 0x0003e20000000800 */
[--C-:B----4-:R-:W-:Y:S03]  /*1cab0*/  FFMA.FTZ R48, R100, c[0x0][0x23c], -R39.reuse ;  /* 0x00008f0064307a23 */ /* 0x110fe60000010827 */
[--C-:B------:R-:W-:Y:S01]  /*1cac0*/  FFMA.FTZ R56, R102, c[0x0][0x23c], -R60.reuse ;  /* 0x00008f0066387a23 */ /* 0x100fe2000001083c */
[----:B------:R-:W-:Y:S05]  /*1cad0*/  HMMA.16816.F32 R32, R40, R58, R32 ;  /* 0x0000003a2820723c */ /* 0x000fea0000001820 */
[----:B------:R4:W-:Y:S02]  /*1cae0*/  MUFU.EX2 R86, R48 ;  /* 0x0000003000567308 */ /* 0x0009e40000000800 */
[----:B------:R-:W-:Y:S01]  /*1caf0*/  F2FP.PACK_AB R40, R95, R98 ;  /* 0x000000625f28723e */ /* 0x000fe200000000ff */
[--C-:B--2---:R-:W-:Y:S01]  /*1cb00*/  FFMA.FTZ R44, R213, c[0x0][0x23c], -R60.reuse ;  /* 0x00008f00d52c7a23 */ /* 0x104fe2000001083c */
[----:B------:R-:W-:Y:S03]  /*1cb10*/  F2FP.PACK_AB R41, R93, R92 ;  /* 0x0000005c5d29723e */ /* 0x000fe600000000ff */
[----:B---3--:R-:W-:Y:S03]  /*1cb20*/  F2FP.PACK_AB R42, R90, R91 ;  /* 0x0000005b5a2a723e */ /* 0x008fe600000000ff */
[----:B------:R2:W3:Y:S01]  /*1cb30*/  MUFU.EX2 R89, R44 ;  /* 0x0000002c00597308 */ /* 0x0004e20000000800 */
[----:B-1----:R-:W-:Y:S09]  /*1cb40*/  LDSM.16.MT88.4 R52, [R224+0xf800] ;  /* 0x00f80000e034783b */ /* 0x002ff20000004200 */
[----:B------:R1:W-:Y:S01]  /*1cb50*/  MUFU.EX2 R82, R56 ;  /* 0x0000003800527308 */ /* 0x0003e20000000800 */
[----:B----4-:R-:W-:Y:S08]  /*1cb60*/  LDSM.16.MT88.4 R48, [R226+0xf800] ;  /* 0x00f80000e230783b */ /* 0x010ff00000004200 */
[----:B--2---:R-:W2:Y:S01]  /*1cb70*/  LDSM.16.MT88.4 R44, [R135+0xf800] ;  /* 0x00f80000872c783b */ /* 0x004ea20000004200 */
[----:B---3--:R-:W-:Y:S01]  /*1cb80*/  F2FP.PACK_AB R43, R88, R89 ;  /* 0x00000059582b723e */ /* 0x008fe200000000ff */
[--C-:B-1----:R-:W-:Y:S04]  /*1cb90*/  FFMA.FTZ R56, R212, c[0x0][0x23c], -R60.reuse ;  /* 0x00008f00d4387a23 */ /* 0x102fe8000001083c */
[----:B------:R1:W3:Y:S02]  /*1cba0*/  MUFU.EX2 R85, R56 ;  /* 0x0000003800557308 */ /* 0x0002e40000000800 */
        /* <DEDUP_REMOVED lines=16> */
[----:B----4-:R-:W-:Y:S03]  /*1ccb0*/  FFMA.FTZ R48, R108, c[0x0][0x23c], -R39 ;  /* 0x00008f006c307a23 */ /* 0x010fe60000010827 */
[----:B------:R-:W-:Y:S01]  /*1ccc0*/  FFMA.FTZ R57, R2, R64, R211 ;  /* 0x0000004002397223 */ /* 0x000fe200000100d3 */
[----:B------:R-:W-:Y:S03]  /*1ccd0*/  HMMA.16816.F32 R32, R40, R58, R32 ;  /* 0x0000003a2820723c */ /* 0x000fe60000001820 */
[----:B------:R4:W-:Y:S01]  /*1cce0*/  MUFU.EX2 R79, R48 ;  /* 0x00000030004f7308 */ /* 0x0009e20000000800 */
[----:B------:R-:W-:Y:S02]  /*1ccf0*/  FFMA.FTZ R2, R111, c[0x0][0x23c], -R60 ;  /* 0x00008f006f027a23 */ /* 0x000fe4000001083c */
[----:B-----5:R-:W-:Y:S01]  /*1cd00*/  FFMA.FTZ R56, R0, R63, R210 ;  /* 0x0000003f00387223 */ /* 0x020fe200000100d2 */
[----:B------:R-:W-:Y:S01]  /*1cd10*/  F2FP.PACK_AB R40, R87, R86 ;  /* 0x000000565728723e */ /* 0x000fe200000000ff */
[----:B--2---:R-:W-:Y:S01]  /*1cd20*/  FFMA.FTZ R44, R106, c[0x0][0x23c], -R60 ;  /* 0x00008f006a2c7a23 */ /* 0x004fe2000001083c */
[----:B---3--:R-:W-:Y:S03]  /*1cd30*/  F2FP.PACK_AB R41, R85, R82 ;  /* 0x000000525529723e */ /* 0x008fe600000000ff */
[----:B------:R-:W-:Y:S01]  /*1cd40*/  FFMA.FTZ R0, R208, c[0x0][0x23c], -R39 ;  /* 0x00008f00d0007a23 */ /* 0x000fe20000010827 */
[----:B------:R2:W3:Y:S01]  /*1cd50*/  MUFU.EX2 R81, R44 ;  /* 0x0000002c00517308 */ /* 0x0004e20000000800 */
[----:B------:R-:W-:Y:S01]  /*1cd60*/  FADD.FTZ R57, R209, R57 ;  /* 0x00000039d1397221 */ /* 0x000fe20000010000 */
[----:B------:R-:W-:Y:S01]  /*1cd70*/  F2FP.PACK_AB R42, R83, R84 ;  /* 0x00000054532a723e */ /* 0x000fe200000000ff */
[----:B-1----:R-:W-:Y:S07]  /*1cd80*/  LDSM.16.MT88.4 R52, [R224+0x10000] ;  /* 0x01000000e034783b */ /* 0x002fee0000004200 */
[----:B------:R1:W-:Y:S01]  /*1cd90*/  MUFU.EX2 R76, R2 ;  /* 0x00000002004c7308 */ /* 0x0003e20000000800 */
[----:B----4-:R-:W-:Y:S09]  /*1cda0*/  FFMA.FTZ R48, R109, c[0x0][0x23c], -R39 ;  /* 0x00008f006d307a23 */ /* 0x010ff20000010827 */
[----:B------:R4:W5:Y:S01]  /*1cdb0*/  MUFU.EX2 R78, R48 ;  /* 0x00000030004e7308 */ /* 0x0009620000000800 */
[----:B--2---:R-:W2:Y:S01]  /*1cdc0*/  LDSM.16.MT88.4 R44, [R135+0x10000] ;  /* 0x01000000872c783b */ /* 0x004ea20000004200 */
[----:B---3--:R-:W-:Y:S08]  /*1cdd0*/  F2FP.PACK_AB R43, R80, R81 ;  /* 0x00000051502b723e */ /* 0x008ff000000000ff */
[----:B------:R3:W-:Y:S01]  /*1cde0*/  MUFU.EX2 R75, R0 ;  /* 0x00000000004b7308 */ /* 0x0007e20000000800 */
[----:B-1----:R-:W-:Y:S02]  /*1cdf0*/  FADD.FTZ R2, R207, R56 ;  /* 0x00000038cf027221 */ /* 0x002fe40000010000 */
[----:B------:R-:W-:Y:S01]  /*1ce00*/  FADD.FTZ R56, R206, R57 ;  /* 0x00000039ce387221 */ /* 0x000fe20000010000 */
[----:B----4-:R-:W1:Y:S01]  /*1ce10*/  LDSM.16.MT88.4 R48, [R226+0x10000] ;  /* 0x01000000e230783b */ /* 0x010e620000004200 */
[----:B---3--:R-:W-:Y:S02]  /*1ce20*/  FADD.FTZ R0, R205, R2 ;  /* 0x00000002cd007221 */ /* 0x008fe40000010000 */
[--C-:B------:R-:W-:Y:S02]  /*1ce30*/  FFMA.FTZ R2, R203, c[0x0][0x23c], -R39.reuse ;  /* 0x00008f00cb027a23 */ /* 0x100fe40000010827 */
[----:B------:R-:W-:Y:S02]  /*1ce40*/  FADD.FTZ R0, R202, R0 ;  /* 0x00000000ca007221 */ /* 0x000fe40000010000 */
[----:B------:R3:W4:Y:S02]  /*1ce50*/  MUFU.EX2 R74, R2 ;  /* 0x00000002004a7308 */ /* 0x0007240000000800 */
[----:B------:R-:W-:Y:S01]  /*1ce60*/  FADD.FTZ R0, R200, R0 ;  /* 0x00000000c8007221 */ /* 0x000fe20000010000 */
[C---:B--2---:R-:W-:Y:S03]  /*1ce70*/  HMMA.16816.F32 R4, R40.reuse, R44, R4 ;  /* 0x0000002c2804723c */ /* 0x044fe60000001804 */
[----:B------:R-:W-:Y:S04]  /*1ce80*/  FADD.FTZ R0, R197, R0 ;  /* 0x00000000c5007221 */ /* 0x000fe80000010000 */
[----:B------:R-:W-:Y:S01]  /*1ce90*/  FADD.FTZ R44, R204, R56 ;  /* 0x00000038cc2c7221 */ /* 0x000fe20000010000 */
[C---:B------:R-:W-:Y:S04]  /*1cea0*/  HMMA.16816.F32 R8, R40.reuse, R46, R8 ;  /* 0x0000002e2808723c */ /* 0x040fe80000001808 */
[----:B------:R-:W-:Y:S02]  /*1ceb0*/  FADD.FTZ R56, R201, R44 ;  /* 0x0000002cc9387221 */ /* 0x000fe40000010000 */
[----:B------:R-:W-:Y:S01]  /*1cec0*/  FADD.FTZ R0, R194, R0 ;  /* 0x00000000c2007221 */ /* 0x000fe20000010000 */
[----:B------:R-:W2:Y:S01]  /*1ced0*/  LDSM.16.MT88.4 R44, [R225+0x10000] ;  /* 0x01000000e12c783b */ /* 0x000ea20000004200 */
[----:B---3--:R-:W-:Y:S01]  /*1cee0*/  FADD.FTZ R2, R199, R56 ;  /* 0x00000038c7027221 */ /* 0x008fe20000010000 */
[C---:B-1----:R-:W-:Y:S03]  /*1cef0*/  HMMA.16816.F32 R12, R40.reuse, R48, R12 ;  /* 0x00000030280c723c */ /* 0x042fe6000000180c */
[----:B------:R-:W-:Y:S02]  /*1cf00*/  FADD.FTZ R2, R196, R2 ;  /* 0x00000002c4027221 */ /* 0x000fe40000010000 */
[----:B------:R-:W-:Y:S02]  /*1cf10*/  FFMA.FTZ R56, R198, c[0x0][0x23c], -R60 ;  /* 0x00008f00c6387a23 */ /* 0x000fe4000001083c */
[----:B------:R-:W-:Y:S01]  /*1cf20*/  FADD.FTZ R2, R195, R2 ;  /* 0x00000002c3027221 */ /* 0x000fe20000010000 */
[C---:B------:R-:W-:Y:S01]  /*1cf30*/  HMMA.16816.F32 R16, R40.reuse, R50, R16 ;  /* 0x000000322810723c */ /* 0x040fe20000001810 */
[----:B------:R-:W-:Y:S03]  /*1cf40*/  MUFU.EX2 R73, R56 ;  /* 0x0000003800497308 */ /* 0x000fe60000000800 */
[----:B------:R-:W-:Y:S02]  /*1cf50*/  FADD.FTZ R2, R191, R2 ;  /* 0x00000002bf027221 */ /* 0x000fe40000010000 */
[----:B------:R-:W-:Y:S02]  /*1cf60*/  FFMA.FTZ R48, R193, c[0x0][0x23c], -R60 ;  /* 0x00008f00c1307a23 */ /* 0x000fe4000001083c */
[----:B------:R-:W-:Y:S01]  /*1cf70*/  FADD.FTZ R2, R248, R2 ;  /* 0x00000002f8027221 */ /* 0x000fe20000010000 */
[C---:B------:R-:W-:Y:S02]  /*1cf80*/  HMMA.16816.F32 R20, R40.reuse, R52, R20 ;  /* 0x000000342814723c */ /* 0x040fe40000001814 */
[----:B------:R1:W3:Y:S01]  /*1cf90*/  MUFU.EX2 R72, R48 ;  /* 0x0000003000487308 */ /* 0x0002e20000000800 */
[----:B------:R-:W-:Y:S02]  /*1cfa0*/  FADD.FTZ R2, R190, R2 ;  /* 0x00000002be027221 */ /* 0x000fe40000010000 */
[----:B------:R-:W-:Y:S02]  /*1cfb0*/  FADD.FTZ R0, R249, R0 ;  /* 0x00000000f9007221 */ /* 0x000fe40000010000 */
[--C-:B------:R-:W-:Y:S01]  /*1cfc0*/  FFMA.FTZ R52, R116, c[0x0][0x23c], -R39.reuse ;  /* 0x00008f0074347a23 */ /* 0x100fe20000010827 */
[C---:B------:R-:W-:Y:S04]  /*1cfd0*/  HMMA.16816.F32 R24, R40.reuse, R54, R24 ;  /* 0x000000362818723c */ /* 0x040fe80000001818 */
[----:B------:R-:W-:Y:S01]  /*1cfe0*/  FADD.FTZ R53, R187, R2 ;  /* 0x00000002bb357221 */ /* 0x000fe20000010000 */
[----:B------:R3:W-:Y:S01]  /*1cff0*/  MUFU.EX2 R71, R52 ;  /* 0x0000003400477308 */ /* 0x0007e20000000800 */
[----:B------:R-:W-:Y:S02]  /*1d000*/  FFMA.FTZ R2, R117, c[0x0][0x23c], -R39 ;  /* 0x00008f0075027a23 */ /* 0x000fe40000010827 */
[----:B------:R-:W-:Y:S01]  /*1d010*/  FADD.FTZ R0, R218, R0 ;  /* 0x00000000da007221 */ /* 0x000fe20000010000 */
[C---:B--2---:R-:W-:Y:S03]  /*1d020*/  HMMA.16816.F32 R28, R40.reuse, R44, R28 ;  /* 0x0000002c281c723c */ /* 0x044fe6000000181c */
[----:B------:R-:W-:Y:S03]  /*1d030*/  FADD.FTZ R0, R219, R0 ;  /* 0x00000000db007221 */ /* 0x000fe60000010000 */
[----:B------:R2:W2:Y:S01]  /*1d040*/  MUFU.EX2 R70, R2 ;  /* 0x0000000200467308 */ /* 0x0004a20000000800 */
[----:B------:R-:W-:Y:S01]  /*1d050*/  FADD.FTZ R0, R186, R0 ;  /* 0x00000000ba007221 */ /* 0x000fe20000010000 */
[----:B------:R-:W-:Y:S01]  /*1d060*/  HMMA.16816.F32 R32, R40, R46, R32 ;  /* 0x0000002e2820723c */ /* 0x000fe20000001820 */
[----:B-1----:R-:W1:Y:S03]  /*1d070*/  LDSM.16.MT88.4 R48, [R135+0x10800] ;  /* 0x010800008730783b */ /* 0x002e660000004200 */
[----:B------:R-:W-:Y:S03]  /*1d080*/  FFMA.FTZ R44, R118, c[0x0][0x23c], -R60 ;  /* 0x00008f00762c7a23 */ /* 0x000fe6000001083c */
[----:B-----5:R-:W-:Y:S01]  /*1d090*/  F2FP.PACK_AB R40, R78, R79 ;  /* 0x0000004f4e28723e */ /* 0x020fe200000000ff */
[----:B------:R5:W-:Y:S01]  /*1d0a0*/  MUFU.EX2 R69, R44 ;  /* 0x0000002c00457308 */ /* 0x000be20000000800 */
[----:B------:R-:W-:Y:S03]  /*1d0b0*/  F2FP.PACK_AB R41, R76, R77 ;  /* 0x0000004d4c29723e */ /* 0x000fe600000000ff */
[----:B---3--:R-:W-:Y:S01]  /*1d0c0*/  FADD.FTZ R52, R185, R0 ;  /* 0x00000000b9347221 */ /* 0x008fe20000010000 */
[----:B----4-:R-:W-:Y:S01]  /*1d0d0*/  F2FP.PACK_AB R42, R74, R75 ;  /* 0x0000004b4a2a723e */ /* 0x010fe200000000ff */
[----:B------:R-:W-:Y:S01]  /*1d0e0*/  FADD.FTZ R0, R184, R53 ;  /* 0x00000035b8007221 */ /* 0x000fe20000010000 */
[----:B------:R-:W-:Y:S01]  /*1d0f0*/  F2FP.PACK_AB R43, R72, R73 ;  /* 0x00000049482b723e */ /* 0x000fe200000000ff */
[----:B------:R-:W-:Y:S02]  /*1d100*/  FADD.FTZ R56, R182, R52 ;  /* 0x00000034b6387221 */ /* 0x000fe40000010000 */
[----:B------:R-:W3:Y:S01]  /*1d110*/  LDSM.16.MT88.4 R52, [R226+0x10800] ;  /* 0x01080000e234783b */ /* 0x000ee20000004200 */
[----:B--2---:R-:W-:Y:S02]  /*1d120*/  FADD.FTZ R2, R183, R0 ;  /* 0x00000000b7027221 */ /* 0x004fe40000010000 */
[----:B------:R-:W-:Y:S02]  /*1d130*/  FADD.FTZ R0, R181, R56 ;  /* 0x00000038b5007221 */ /* 0x000fe40000010000 */
[----:B------:R-:W-:Y:S02]  /*1d140*/  FADD.FTZ R2, R180, R2 ;  /* 0x00000002b4027221 */ /* 0x000fe40000010000 */
[----:B------:R-:W-:Y:S02]  /*1d150*/  FADD.FTZ R0, R175, R0 ;  /* 0x00000000af007221 */ /* 0x000fe40000010000 */
[----:B------:R-:W-:Y:S02]  /*1d160*/  FADD.FTZ R56, R179, R2 ;  /* 0x00000002b3387221 */ /* 0x000fe40000010000 */
[----:B------:R-:W-:Y:S01]  /*1d170*/  FFMA.FTZ R2, R119, c[0x0][0x23c], -R60 ;  /* 0x00008f0077027a23 */ /* 0x000fe2000001083c */
[----:B-----5:R-:W2:Y:S01]  /*1d180*/  LDSM.16.MT88.4 R44, [R224+0x10800] ;  /* 0x01080000e02c783b */ /* 0x020ea20000004200 */
[----:B------:R-:W-:Y:S02]  /*1d190*/  FADD.FTZ R0, R178, R0 ;  /* 0x00000000b2007221 */ /* 0x000fe40000010000 */
[----:B------:R4:W5:Y:S02]  /*1d1a0*/  MUFU.EX2 R68, R2 ;  /* 0x0000000200447308 */ /* 0x0009640000000800 */
[----:B------:R-:W-:Y:S01]  /*1d1b0*/  FADD.FTZ R0, R174, R0 ;  /* 0x00000000ae007221 */ /* 0x000fe20000010000 */
[C---:B-1----:R-:W-:Y:S03]  /*1d1c0*/  HMMA.16816.F32 R4, R40.reuse, R48, R4 ;  /* 0x000000302804723c */ /* 0x042fe60000001804 */
[----:B------:R-:W-:Y:S04]  /*1d1d0*/  FADD.FTZ R0, R173, R0 ;  /* 0x00000000ad007221 */ /* 0x000fe80000010000 */
[----:B------:R-:W-:Y:S01]  /*1d1e0*/  FADD.FTZ R0, R169, R0 ;  /* 0x00000000a9007221 */ /* 0x000fe20000010000 */
[C---:B------:R-:W-:Y:S04]  /*1d1f0*/  HMMA.16816.F32 R8, R40.reuse, R50, R8 ;  /* 0x000000322808723c */ /* 0x040fe80000001808 */
[----:B------:R-:W-:Y:S02]  /*1d200*/  FADD.FTZ R0, R170, R0 ;  /* 0x00000000aa007221 */ /* 0x000fe40000010000 */
[--C-:B------:R-:W-:Y:S02]  /*1d210*/  FFMA.FTZ R48, R192, c[0x0][0x23c], -R39.reuse ;  /* 0x00008f00c0307a23 */ /* 0x100fe40000010827 */
[----:B------:R-:W-:Y:S01]  /*1d220*/  FADD.FTZ R0, R165, R0 ;  /* 0x00000000a5007221 */ /* 0x000fe20000010000 */
[C---:B---3--:R-:W-:Y:S01]  /*1d230*/  HMMA.16816.F32 R12, R40.reuse, R52, R12 ;  /* 0x00000034280c723c */ /* 0x048fe2000000180c */
[----:B------:R1:W-:Y:S02]  /*1d240*/  MUFU.EX2 R67, R48 ;  /* 0x0000003000437308 */ /* 0x0003e40000000800 */
[----:B----4-:R-:W-:Y:S02]  /*1d250*/  FADD.FTZ R2, R177, R56 ;  /* 0x00000038b1027221 */ /* 0x010fe40000010000 */
[--C-:B------:R-:W-:Y:S02]  /*1d260*/  FFMA.FTZ R56, R189, c[0x0][0x23c], -R39.reuse ;  /* 0x00008f00bd387a23 */ /* 0x100fe40000010827 */
[----:B------:R-:W-:Y:S01]  /*1d270*/  FADD.FTZ R2, R176, R2 ;  /* 0x00000002b0027221 */ /* 0x000fe20000010000 */
[C---:B------:R-:W-:Y:S03]  /*1d280*/  HMMA.16816.F32 R16, R40.reuse, R54, R16 ;  /* 0x000000362810723c */ /* 0x040fe60000001810 */
[----:B------:R3:W4:Y:S01]  /*1d290*/  MUFU.EX2 R66, R56 ;  /* 0x0000003800427308 */ /* 0x0007220000000800 */
[----:B------:R-:W-:Y:S02]  /*1d2a0*/  FADD.FTZ R2, R171, R2 ;  /* 0x00000002ab027221 */ /* 0x000fe40000010000 */
[----:B------:R-:W-:Y:S02]  /*1d2b0*/  FADD.FTZ R0, R166, R0 ;  /* 0x00000000a6007221 */ /* 0x000fe40000010000 */
[----:B------:R-:W-:Y:S01]  /*1d2c0*/  FADD.FTZ R2, R172, R2 ;  /* 0x00000002ac027221 */ /* 0x000fe20000010000 */
[C---:B--2---:R-:W-:Y:S03]  /*1d2d0*/  HMMA.16816.F32 R20, R40.reuse, R44, R20 ;  /* 0x0000002c2814723c */ /* 0x044fe60000001814 */
[----:B------:R-:W-:Y:S02]  /*1d2e0*/  FADD.FTZ R2, R168, R2 ;  /* 0x00000002a8027221 */ /* 0x000fe40000010000 */
[----:B------:R-:W-:Y:S02]  /*1d2f0*/  FFMA.FTZ R52, R122, c[0x0][0x23c], -R60 ;  /* 0x00008f007a347a23 */ /* 0x000fe4000001083c */
[----:B------:R-:W-:Y:S01]  /*1d300*/  FADD.FTZ R2, R167, R2 ;  /* 0x00000002a7027221 */ /* 0x000fe20000010000 */
[----:B-1----:R-:W1:Y:S01]  /*1d310*/  LDSM.16.MT88.4 R48, [R225+0x10800] ;  /* 0x01080000e130783b */ /* 0x002e620000004200 */
[--C-:B------:R-:W-:Y:S01]  /*1d320*/  FFMA.FTZ R44, R188, c[0x0][0x23c], -R39.reuse ;  /* 0x00008f00bc2c7a23 */ /* 0x100fe20000010827 */
[----:B------:R2:W-:Y:S01]  /*1d330*/  MUFU.EX2 R65, R52 ;  /* 0x0000003400417308 */ /* 0x0005e20000000800 */
[C---:B------:R-:W-:Y:S03]  /*1d340*/  HMMA.16816.F32 R24, R40.reuse, R46, R24 ;  /* 0x0000002e2818723c */ /* 0x040fe60000001818 */
[----:B---3--:R-:W-:Y:S02]  /*1d350*/  FADD.FTZ R56, R164, R2 ;  /* 0x00000002a4387221 */ /* 0x008fe40000010000 */
[----:B------:R-:W-:Y:S04]  /*1d360*/  FADD.FTZ R2, R162, R0 ;  /* 0x00000000a2027221 */ /* 0x000fe80000010000 */
[----:B------:R-:W-:Y:S03]  /*1d370*/  MUFU.EX2 R63, R44 ;  /* 0x0000002c003f7308 */ /* 0x000fe60000000800 */
[----:B------:R-:W-:Y:S02]  /*1d380*/  FFMA.FTZ R0, R123, c[0x0][0x23c], -R60 ;  /* 0x00008f007b007a23 */ /* 0x000fe4000001083c */
[----:B------:R-:W-:Y:S02]  /*1d390*/  FADD.FTZ R56, R163, R56 ;  /* 0x00000038a3387221 */ /* 0x000fe40000010000 */
[----:B------:R-:W-:Y:S02]  /*1d3a0*/  FADD.FTZ R2, R161, R2 ;  /* 0x00000002a1027221 */ /* 0x000fe40000010000 */
[----:B------:R-:W-:Y:S01]  /*1d3b0*/  FADD.FTZ R56, R160, R56 ;  /* 0x00000038a0387221 */ /* 0x000fe20000010000 */
[----:B------:R3:W3:Y:S01]  /*1d3c0*/  MUFU.EX2 R64, R0 ;  /* 0x0000000000407308 */ /* 0x0006e20000000800 */
[----:B--2---:R-:W2:Y:S01]  /*1d3d0*/  LDSM.16.MT88.4 R52, [R135+0x11000] ;  /* 0x011000008734783b */ /* 0x004ea20000004200 */
[C---:B-1----:R-:W-:Y:S03]  /*1d3e0*/  HMMA.16816.F32 R28, R40.reuse, R48, R28 ;  /* 0x00000030281c723c */ /* 0x042fe6000000181c */
[----:B---3--:R-:W-:Y:S05]  /*1d3f0*/  FADD.FTZ R0, R158, R2 ;  /* 0x000000029e007221 */ /* 0x008fea0000010000 */
[----:B------:R-:W-:Y:S04]  /*1d400*/  HMMA.16816.F32 R32, R40, R50, R32 ;  /* 0x000000322820723c */ /* 0x000fe80000001820 */
[----:B------:R-:W-:Y:S02]  /*1d410*/  FADD.FTZ R2, R159, R56 ;  /* 0x000000389f027221 */ /* 0x000fe40000010000 */
[----:B------:R-:W-:Y:S01]  /*1d420*/  FADD.FTZ R0, R157, R0 ;  /* 0x000000009d007221 */ /* 0x000fe20000010000 */
[----:B------:R-:W-:Y:S01]  /*1d430*/  F2FP.PACK_AB R40, R70, R71 ;  /* 0x000000474628723e */ /* 0x000fe200000000ff */
[----:B------:R-:W-:Y:S01]  /*1d440*/  FADD.FTZ R2, R156, R2 ;  /* 0x000000029c027221 */ /* 0x000fe20000010000 */
[----:B-----5:R-:W-:Y:S01]  /*1d450*/  F2FP.PACK_AB R41, R68, R69 ;  /* 0x000000454429723e */ /* 0x020fe200000000ff */
[----:B------:R-:W-:Y:S02]  /*1d460*/  LDSM.16.MT88.4 R156, [R224+0x11800] ;  /* 0x01180000e09c783b */ /* 0x000fe40000004200 */
[----:B------:R-:W-:Y:S01]  /*1d470*/  FADD.FTZ R44, R154, R0 ;  /* 0x000000009a2c7221 */ /* 0x000fe20000010000 */
[----:B----4-:R-:W-:Y:S01]  /*1d480*/  F2FP.PACK_AB R42, R66, R67 ;  /* 0x00000043422a723e */ /* 0x010fe200000000ff */
[----:B------:R-:W-:Y:S01]  /*1d490*/  FADD.FTZ R0, R155, R2 ;  /* 0x000000029b007221 */ /* 0x000fe20000010000 */
[----:B------:R-:W-:Y:S01]  /*1d4a0*/  F2FP.PACK_AB R43, R64, R65 ;  /* 0x00000041402b723e */ /* 0x000fe200000000ff */
[--C-:B------:R-:W-:Y:S02]  /*1d4b0*/  FFMA.FTZ R2, R216, c[0x0][0x23c], -R39.reuse ;  /* 0x00008f00d8027a23 */ /* 0x100fe40000010827 */
[----:B------:R-:W-:Y:S02]  /*1d4c0*/  FADD.FTZ R56, R153, R44 ;  /* 0x0000002c99387221 */ /* 0x000fe40000010000 */
[----:B------:R-:W-:Y:S01]  /*1d4d0*/  FADD.FTZ R57, R152, R0 ;  /* 0x0000000098397221 */ /* 0x000fe20000010000 */
[----:B------:R1:W3:Y:S01]  /*1d4e0*/  MUFU.EX2 R59, R2 ;  /* 0x00000002003b7308 */ /* 0x0002e20000000800 */
[----:B------:R-:W-:Y:S01]  /*1d4f0*/  FADD.FTZ R0, R148, R56 ;  /* 0x0000003894007221 */ /* 0x000fe20000010000 */
[----:B------:R-:W4:Y:S01]  /*1d500*/  LDSM.16.MT88.4 R44, [R226+0x11000] ;  /* 0x01100000e22c783b */ /* 0x000f220000004200 */
[----:B------:R-:W-:Y:S01]  /*1d510*/  FFMA.FTZ R48, R126, c[0x0][0x23c], -R60 ;  /* 0x00008f007e307a23 */ /* 0x000fe2000001083c */
[C---:B--2---:R-:W-:Y:S03]  /*1d520*/  HMMA.16816.F32 R4, R40.reuse, R52, R4 ;  /* 0x000000342804723c */ /* 0x044fe60000001804 */
[----:B------:R-:W-:Y:S04]  /*1d530*/  FADD.FTZ R0, R149, R0 ;  /* 0x0000000095007221 */ /* 0x000fe80000010000 */
[--C-:B------:R-:W-:Y:S01]  /*1d540*/  FFMA.FTZ R52, R128, c[0x0][0x23c], -R39.reuse ;  /* 0x00008f0080347a23 */ /* 0x100fe20000010827 */
[C---:B------:R-:W-:Y:S04]  /*1d550*/  HMMA.16816.F32 R8, R40.reuse, R54, R8 ;  /* 0x000000362808723c */ /* 0x040fe80000001808 */
[----:B------:R-:W-:Y:S02]  /*1d560*/  FADD.FTZ R0, R146, R0 ;  /* 0x0000000092007221 */ /* 0x000fe40000010000 */
[----:B------:R-:W-:Y:S02]  /*1d570*/  FFMA.FTZ R39, R217, c[0x0][0x23c], -R39 ;  /* 0x00008f00d9277a23 */ /* 0x000fe40000010827 */
[----:B------:R-:W-:Y:S04]  /*1d580*/  FADD.FTZ R0, R145, R0 ;  /* 0x0000000091007221 */ /* 0x000fe80000010000 */
[----:B-1----:R-:W-:Y:S01]  /*1d590*/  FADD.FTZ R2, R151, R57 ;  /* 0x0000003997027221 */ /* 0x002fe20000010000 */
[----:B---3--:R-:W-:Y:S01]  /*1d5a0*/  F2FP.PACK_AB R164, R59, R63 ;  /* 0x0000003f3ba4723e */ /* 0x008fe200000000ff */
[----:B------:R-:W-:Y:S01]  /*1d5b0*/  FADD.FTZ R0, R142, R0 ;  /* 0x000000008e007221 */ /* 0x000fe20000010000 */
[----:B------:R1:W-:Y:S01]  /*1d5c0*/  MUFU.EX2 R57, R48 ;  /* 0x0000003000397308 */ /* 0x0003e20000000800 */
[----:B------:R-:W-:Y:S02]  /*1d5d0*/  FADD.FTZ R56, R147, R2 ;  /* 0x0000000293387221 */ /* 0x000fe40000010000 */
[----:B------:R-:W-:Y:S02]  /*1d5e0*/  FFMA.FTZ R2, R127, c[0x0][0x23c], -R60 ;  /* 0x00008f007f027a23 */ /* 0x000fe4000001083c */
[----:B------:R-:W-:Y:S02]  /*1d5f0*/  FADD.FTZ R56, R150, R56 ;  /* 0x0000003896387221 */ /* 0x000fe40000010000 */
[----:B------:R-:W-:Y:S01]  /*1d600*/  FADD.FTZ R0, R139, R0 ;  /* 0x000000008b007221 */ /* 0x000fe20000010000 */
[----:B------:R-:W-:Y:S01]  /*1d610*/  LDSM.16.MT88.4 R148, [R226+0x11800] ;  /* 0x01180000e294783b */ /* 0x000fe20000004200 */
[----:B------:R-:W-:Y:S01]  /*1d620*/  FFMA.FTZ R60, R38, c[0x0][0x23c], -R60 ;  /* 0x00008f00263c7a23 */ /* 0x000fe2000001083c */
[----:B------:R2:W3:Y:S01]  /*1d630*/  MUFU.EX2 R58, R2 ;  /* 0x00000002003a7308 */ /* 0x0004e20000000800 */
[----:B------:R-:W-:Y:S04]  /*1d640*/  FADD.FTZ R0, R138, R0 ;  /* 0x000000008a007221 */ /* 0x000fe80000010000 */
[----:B------:R-:W-:Y:S01]  /*1d650*/  FADD.FTZ R0, R137, R0 ;  /* 0x0000000089007221 */ /* 0x000fe20000010000 */
[C---:B----4-:R-:W-:Y:S03]  /*1d660*/  HMMA.16816.F32 R12, R40.reuse, R44, R12 ;  /* 0x0000002c280c723c */ /* 0x050fe6000000180c */
[----:B------:R-:W-:Y:S01]  /*1d670*/  FADD.FTZ R0, R132, R0 ;  /* 0x0000000084007221 */ /* 0x000fe20000010000 */
[----:B------:R4:W-:Y:S01]  /*1d680*/  MUFU.EX2 R45, R39 ;  /* 0x00000027002d7308 */ /* 0x0009e20000000800 */
[----:B------:R-:W-:Y:S01]  /*1d690*/  MOV R132, R36 ;  /* 0x0000002400847202 */ /* 0x000fe20000000f00 */
[----:B-1----:R-:W1:Y:S02]  /*1d6a0*/  LDSM.16.MT88.4 R48, [R224+0x11000] ;  /* 0x01100000e030783b */ /* 0x002e640000004200 */
[C---:B------:R-:W-:Y:S06]  /*1d6b0*/  HMMA.16816.F32 R16, R40.reuse, R46, R16 ;  /* 0x0000002e2810723c */ /* 0x040fec0000001810 */
[----:B------:R-:W-:Y:S01]  /*1d6c0*/  MUFU.EX2 R60, R60 ;  /* 0x0000003c003c7308 */ /* 0x000fe20000000800 */
[----:B--2---:R-:W-:Y:S01]  /*1d6d0*/  FADD.FTZ R2, R144, R56 ;  /* 0x0000003890027221 */ /* 0x004fe20000010000 */
[----:B---3--:R-:W-:Y:S04]  /*1d6e0*/  F2FP.PACK_AB R165, R58, R57 ;  /* 0x000000393aa5723e */ /* 0x008fe800000000ff */
[----:B------:R-:W-:Y:S04]  /*1d6f0*/  FADD.FTZ R2, R143, R2 ;  /* 0x000000028f027221 */ /* 0x000fe80000010000 */
[----:B------:R2:W3:Y:S01]  /*1d700*/  MUFU.EX2 R56, R52 ;  /* 0x0000003400387308 */ /* 0x0004e20000000800 */
[----:B------:R-:W-:Y:S02]  /*1d710*/  FADD.FTZ R2, R141, R2 ;  /* 0x000000028d027221 */ /* 0x000fe40000010000 */
[----:B----4-:R-:W-:Y:S02]  /*1d720*/  FADD.FTZ R39, R131, R0 ;  /* 0x0000000083277221 */ /* 0x010fe40000010000 */
[----:B------:R-:W-:Y:S02]  /*1d730*/  FADD.FTZ R2, R140, R2 ;  /* 0x000000028c027221 */ /* 0x000fe40000010000 */
[----:B------:R-:W-:Y:S02]  /*1d740*/  LDSM.16.MT88.4 R140, [R135+0x11800] ;  /* 0x01180000878c783b */ /* 0x000fe40000004200 */
[----:B------:R-:W-:Y:S01]  /*1d750*/  FADD.FTZ R2, R136, R2 ;  /* 0x0000000288027221 */ /* 0x000fe20000010000 */
[----:B------:R4:W5:Y:S03]  /*1d760*/  MUFU.EX2 R44, R37 ;  /* 0x00000025002c7308 */ /* 0x0009660000000800 */
[----:B------:R-:W-:Y:S01]  /*1d770*/  FADD.FTZ R2, R133, R2 ;  /* 0x0000000285027221 */ /* 0x000fe20000010000 */
[----:B------:R-:W-:Y:S03]  /*1d780*/  MOV R133, R3 ;  /* 0x0000000300857202 */ /* 0x000fe60000000f00 */
[----:B------:R-:W-:Y:S02]  /*1d790*/  FADD.FTZ R0, R130, R2 ;  /* 0x0000000282007221 */ /* 0x000fe40000010000 */
[----:B------:R-:W-:Y:S01]  /*1d7a0*/  FADD.FTZ R2, R125, R39 ;  /* 0x000000277d027221 */ /* 0x000fe20000010000 */
[----:B--2---:R-:W2:Y:S01]  /*1d7b0*/  LDSM.16.MT88.4 R52, [R225+0x11000] ;  /* 0x01100000e134783b */ /* 0x004ea20000004200 */
[----:B---3--:R-:W-:Y:S01]  /*1d7c0*/  F2FP.PACK_AB R166, R45, R56 ;  /* 0x000000382da6723e */ /* 0x008fe200000000ff */
[C---:B-1----:R-:W-:Y:S08]  /*1d7d0*/  HMMA.16816.F32 R20, R40.reuse, R48, R20 ;  /* 0x000000302814723c */ /* 0x042ff00000001814 */
[C---:B------:R-:W-:Y:S04]  /*1d7e0*/  HMMA.16816.F32 R24, R40.reuse, R50, R24 ;  /* 0x000000322818723c */ /* 0x040fe80000001818 */
[----:B----4-:R-:W-:Y:S01]  /*1d7f0*/  FADD.FTZ R37, R129, R0 ;  /* 0x0000000081257221 */ /* 0x010fe20000010000 */
[----:B-----5:R-:W-:Y:S01]  /*1d800*/  F2FP.PACK_AB R167, R60, R44 ;  /* 0x0000002c3ca7723e */ /* 0x020fe200000000ff */
[----:B------:R-:W-:Y:S02]  /*1d810*/  FADD.FTZ R0, R124, R2 ;  /* 0x000000027c007221 */ /* 0x000fe40000010000 */
[----:B------:R-:W-:Y:S04]  /*1d820*/  FADD.FTZ R2, R121, R37 ;  /* 0x0000002579027221 */ /* 0x000fe80000010000 */
        /* <DEDUP_REMOVED lines=9> */
[C---:B--2---:R-:W-:Y:S03]  /*1d8c0*/  HMMA.16816.F32 R28, R40.reuse, R52, R28 ;  /* 0x00000034281c723c */ /* 0x044fe6000000181c */
[----:B------:R-:W-:Y:S02]  /*1d8d0*/  FADD.FTZ R2, R95, R2 ;  /* 0x000000025f027221 */ /* 0x000fe40000010000 */
[----:B------:R-:W-:Y:S02]  /*1d8e0*/  FADD.FTZ R0, R93, R0 ;  /* 0x000000005d007221 */ /* 0x000fe40000010000 */
[----:B------:R-:W-:Y:S01]  /*1d8f0*/  FADD.FTZ R2, R91, R2 ;  /* 0x000000025b027221 */ /* 0x000fe20000010000 */
[----:B------:R-:W-:Y:S04]  /*1d900*/  HMMA.16816.F32 R32, R40, R54, R32 ;  /* 0x000000362820723c */ /* 0x000fe80000001820 */
[----:B------:R-:W-:Y:S02]  /*1d910*/  FADD.FTZ R0, R89, R0 ;  /* 0x0000000059007221 */ /* 0x000fe40000010000 */
[----:B------:R-:W-:Y:S02]  /*1d920*/  FADD.FTZ R2, R90, R2 ;  /* 0x000000025a027221 */ /* 0x000fe40000010000 */
[----:B------:R-:W-:Y:S01]  /*1d930*/  FADD.FTZ R0, R88, R0 ;  /* 0x0000000058007221 */ /* 0x000fe20000010000 */
[C---:B------:R-:W-:Y:S01]  /*1d940*/  HMMA.16816.F32 R136, R164.reuse, R140, R4 ;  /* 0x0000008ca488723c */ /* 0x040fe20000001804 */
[----:B------:R-:W1:Y:S04]  /*1d950*/  LDSM.16.MT88.4 R4, [R225+0x11800] ;  /* 0x01180000e104783b */ /* 0x000e680000004200 */
[----:B------:R-:W-:Y:S02]  /*1d960*/  FADD.FTZ R2, R86, R2 ;  /* 0x0000000256027221 */ /* 0x000fe40000010000 */
[----:B------:R-:W-:Y:S01]  /*1d970*/  FADD.FTZ R0, R82, R0 ;  /* 0x0000000052007221 */ /* 0x000fe20000010000 */
[C---:B------:R-:W-:Y:S04]  /*1d980*/  HMMA.16816.F32 R140, R164.reuse, R142, R8 ;  /* 0x0000008ea48c723c */ /* 0x040fe80000001808 */
[----:B------:R-:W-:Y:S02]  /*1d990*/  FADD.FTZ R2, R87, R2 ;  /* 0x0000000257027221 */ /* 0x000fe40000010000 */
[----:B------:R-:W-:Y:S02]  /*1d9a0*/  FADD.FTZ R0, R85, R0 ;  /* 0x0000000055007221 */ /* 0x000fe40000010000 */
[----:B------:R-:W-:Y:S01]  /*1d9b0*/  FADD.FTZ R2, R84, R2 ;  /* 0x0000000254027221 */ /* 0x000fe20000010000 */
[C---:B------:R-:W-:Y:S03]  /*1d9c0*/  HMMA.16816.F32 R144, R164.reuse, R148, R12 ;  /* 0x00000094a490723c */ /* 0x040fe6000000180c */
[----:B------:R-:W-:Y:S02]  /*1d9d0*/  FADD.FTZ R0, R81, R0 ;  /* 0x0000000051007221 */ /* 0x000fe40000010000 */
        /* <DEDUP_REMOVED lines=30> */
[----:B------:R-:W-:Y:S03]  /*1dbc0*/  FADD.FTZ R0, R60, R0 ;  /* 0x000000003c007221 */ /* 0x000fe60000010000 */
[----:B------:R1:W-:Y:S04]  /*1dbd0*/  STL [R1+0x4], R2 ;  /* 0x0000040201007387 */ /* 0x0003e80000100800 */
[----:B------:R1:W-:Y:S01]  /*1dbe0*/  STL [R1+0x8], R0 ;  /* 0x0000080001007387 */ /* 0x0003e20000100800 */
[----:B------:R-:W-:-:S05]  /*1dbf0*/  @P0 BRA `(.L_x_1642) ;  /* 0xffff89f000000947 */ /* 0x000fca000383ffff */
.L_x_1638:
[----:B------:R-:W2:Y:S04]  /*1dc00*/  LDL.LU R5, [R1+0x4] ;  /* 0x0000040001057983 */ /* 0x000ea80000300800 */
[----:B------:R-:W3:Y:S04]  /*1dc10*/  S2R R37, SR_TID.X ;  /* 0x0000000000257919 */ /* 0x000ee80000002100 */
[----:B------:R-:W4:Y:S01]  /*1dc20*/  S2R R38, SR_TID.X ;  /* 0x0000000000267919 */ /* 0x000f220000002100 */
[----:B------:R-:W-:Y:S01]  /*1dc30*/  IMAD.MOV.U32 R8, RZ, RZ, -0x20 ;  /* 0xffffffe0ff087424 */ /* 0x000fe200078e00ff */
[----:B------:R-:W-:Y:S01]  /*1dc40*/  MOV R9, 0x40 ;  /* 0x0000004000097802 */ /* 0x000fe20000000f00 */
[----:B------:R-:W5:Y:S01]  /*1dc50*/  S2UR UR10, SR_CTAID.Z ;  /* 0x00000000000a79c3 */ /* 0x000f620000002700 */
[----:B-1----:R-:W2:Y:S01]  /*1dc60*/  LDL.LU R4, [R1+0x8] ;  /* 0x0000080001047983 */ /* 0x002ea20000300800 */
[----:B------:R-:W-:Y:S01]  /*1dc70*/  UIADD3 UR9, -UR17, URZ, URZ ;  /* 0x0000003f11097290 */ /* 0x000fe2000fffe13f */
[----:B------:R-:W-:Y:S01]  /*1dc80*/  BSSY B0, `(.L_x_1643) ;  /* 0x00000a3000007945 */ /* 0x000fe20003800000 */
[----:B------:R-:W-:-:S02]  /*1dc90*/  ULDC UR6, c[0x0][0x1c0] ;  /* 0x0000700000067ab9 */ /* 0x000fc40000000800 */
[----:B------:R-:W-:Y:S02]  /*1dca0*/  ULDC.64 UR4, c[0x0][0x210] ;  /* 0x0000840000047ab9 */ /* 0x000fe40000000a00 */
[----:B------:R-:W1:Y:S08]  /*1dcb0*/  S2UR UR7, SR_CTAID.Y ;  /* 0x00000000000779c3 */ /* 0x000e700000002600 */
[----:B------:R-:W1:Y:S01]  /*1dcc0*/  S2UR UR8, SR_CTAID.X ;  /* 0x00000000000879c3 */ /* 0x000e620000002500 */
[----:B---3--:R-:W-:-:S04]  /*1dcd0*/  SHF.R.S32.HI R15, RZ, 0x1f, R37 ;  /* 0x0000001fff0f7819 */ /* 0x008fc80000011425 */
[----:B------:R-:W-:Y:S02]  /*1dce0*/  LEA.HI R6, R15, R37, RZ, 0x2 ;  /* 0x000000250f067211 */ /* 0x000fe400078f10ff */
[----:B----4-:R-:W-:Y:S01]  /*1dcf0*/  SHF.R.S32.HI R39, RZ, 0x1f, R38 ;  /* 0x0000001fff277819 */ /* 0x010fe20000011426 */
[----:B-----5:R-:W-:-:S03]  /*1dd00*/  UIMAD UR9, UR9, UR6, UR10 ;  /* 0x00000006090972a4 */ /* 0x020fc6000f8e020a */
[----:B------:R-:W-:-:S04]  /*1dd10*/  LEA.HI R10, R39, R38, RZ, 0x4 ;  /* 0x00000026270a7211 */ /* 0x000fc800078f20ff */
[----:B------:R-:W-:Y:S01]  /*1dd20*/  SHF.R.S32.HI R10, RZ, 0x4, R10 ;  /* 0x00000004ff0a7819 */ /* 0x000fe2000001140a */
[----:B-1----:R-:W-:-:S04]  /*1dd30*/  UIMAD UR4, UR7, UR4, UR17 ;  /* 0x00000004070472a4 */ /* 0x002fc8000f8e0211 */
[----:B------:R-:W-:Y:S02]  /*1dd40*/  UIMAD UR4, UR4, UR6, UR9 ;  /* 0x00000006040472a4 */ /* 0x000fe4000f8e0209 */
[----:B------:R-:W-:-:S04]  /*1dd50*/  USHF.L.U32 UR8, UR8, 0x6, URZ ;  /* 0x0000000608087899 */ /* 0x000fc8000800063f */
[----:B------:R-:W-:Y:S01]  /*1dd60*/  UIMAD UR5, UR4, UR5, UR8 ;  /* 0x00000005040572a4 */ /* 0x000fe2000f8e0208 */
[----:B------:R-:W-:Y:S06]  /*1dd70*/  BAR.SYNC.DEFER_BLOCKING 0x0 ;  /* 0x0000000000007b1d */ /* 0x000fec0000010000 */
[----:B--2---:R-:W1:Y:S04]  /*1dd80*/  SHFL.BFLY PT, R0, R5, 0x2, 0x1f ;  /* 0x0c401f0005007f89 */ /* 0x004e6800000e0000 */
[----:B------:R-:W2:Y:S01]  /*1dd90*/  SHFL.BFLY PT, R2, R4, 0x2, 0x1f ;  /* 0x0c401f0004027f89 */ /* 0x000ea200000e0000 */
        /* <DEDUP_REMOVED lines=8> */
[--C-:B------:R-:W-:Y:S02]  /*1de20*/  SHF.R.S32.HI R4, RZ, 0x2, R6.reuse ;  /* 0x00000002ff047819 */ /* 0x100fe40000011406 */
[----:B------:R-:W-:Y:S02]  /*1de30*/  SHF.R.S32.HI R2, RZ, 0x1f, R6 ;  /* 0x0000001fff027819 */ /* 0x000fe40000011406 */
[----:B------:R-:W-:-:S07]  /*1de40*/  FSETP.NE.FTZ.AND P3, PT, R14, RZ, PT ;  /* 0x000000ff0e00720b */ /* 0x000fce0003f75000 */
[----:B------:R-:W1:Y:S01]  /*1de50*/  @P4 MUFU.RCP R0, R13 ;  /* 0x0000000d00004308 */ /* 0x000e620000001000 */
[----:B------:R-:W-:-:S04]  /*1de60*/  LEA.HI R2, R2, R4, RZ, 0x3 ;  /* 0x0000000402027211 */ /* 0x000fc800078f18ff */
[----:B------:R-:W-:Y:S01]  /*1de70*/  LOP3.LUT R5, R2, 0xfffffff8, RZ, 0xc0, !PT ;  /* 0xfffffff802057812 */ /* 0x000fe200078ec0ff */
[----:B------:R-:W-:-:S03]  /*1de80*/  IMAD.MOV.U32 R2, RZ, RZ, 0x3f800000 ;  /* 0x3f800000ff027424 */ /* 0x000fc600078e00ff */
[----:B------:R-:W-:-:S03]  /*1de90*/  IADD3 R5, R4, -R5, RZ ;  /* 0x8000000504057210 */ /* 0x000fc60007ffe0ff */
[----:B------:R-:W2:Y:S01]  /*1dea0*/  @P3 MUFU.RCP R2, R14 ;  /* 0x0000000e00023308 */ /* 0x000ea20000001000 */
[----:B------:R-:W-:Y:S01]  /*1deb0*/  LOP3.LUT R4, R5, 0x1, RZ, 0xc0, !PT ;  /* 0x0000000105047812 */ /* 0x000fe200078ec0ff */
[----:B-1----:R-:W-:-:S03]  /*1dec0*/  FMUL.FTZ R136, R0, R136 ;  /* 0x0000008800887220 */ /* 0x002fc60000410000 */
[----:B------:R-:W-:Y:S01]  /*1ded0*/  ISETP.NE.U32.AND P0, PT, R4, 0x1, PT ;  /* 0x000000010400780c */ /* 0x000fe20003f05070 */
[----:B------:R-:W-:Y:S01]  /*1dee0*/  FMUL.FTZ R137, R0, R137 ;  /* 0x0000008900897220 */ /* 0x000fe20000410000 */
[----:B------:R-:W-:Y:S01]  /*1def0*/  LOP3.LUT R4, R6, 0x1ffffffc, RZ, 0xc0, !PT ;  /* 0x1ffffffc06047812 */ /* 0x000fe200078ec0ff */
[C---:B------:R-:W-:Y:S01]  /*1df00*/  FMUL.FTZ R140, R0.reuse, R140 ;  /* 0x0000008c008c7220 */ /* 0x040fe20000410000 */
[----:B------:R-:W-:Y:S01]  /*1df10*/  R2P PR, R5, 0x6 ;  /* 0x0000000605007804 */ /* 0x000fe20000000000 */
[----:B------:R-:W-:Y:S01]  /*1df20*/  FMUL.FTZ R141, R0, R141 ;  /* 0x0000008d008d7220 */ /* 0x000fe20000410000 */
[----:B------:R-:W-:Y:S01]  /*1df30*/  SEL R8, R8, 0x20, !P0 ;  /* 0x0000002008087807 */ /* 0x000fe20004000000 */
[C---:B------:R-:W-:Y:S02]  /*1df40*/  FMUL.FTZ R144, R0.reuse, R144 ;  /* 0x0000009000907220 */ /* 0x040fe40000410000 */
[C---:B------:R-:W-:Y:S01]  /*1df50*/  FMUL.FTZ R145, R0.reuse, R145 ;  /* 0x0000009100917220 */ /* 0x040fe20000410000 */
[----:B------:R-:W-:Y:S01]  /*1df60*/  SEL R9, R9, 0xffffffc0, !P1 ;  /* 0xffffffc009097807 */ /* 0x000fe20004800000 */
        /* <DEDUP_REMOVED lines=10> */
[-C--:B------:R-:W-:Y:S01]  /*1e010*/  LEA.HI R0, R15, R37.reuse, RZ, 0x4 ;  /* 0x000000250f007211 */ /* 0x080fe200078f20ff */
[----:B------:R-:W-:Y:S01]  /*1e020*/  IMAD.SHL.U32 R5, R5, 0x40, RZ ;  /* 0x0000004005057824 */ /* 0x000fe200078e00ff */
[----:B------:R-:W-:Y:S01]  /*1e030*/  LEA.HI R15, R15, R37, RZ, 0x5 ;  /* 0x000000250f0f7211 */ /* 0x000fe200078f28ff */
[----:B--2---:R-:W-:Y:S01]  /*1e040*/  FMUL.FTZ R139, R2, R139 ;  /* 0x0000008b028b7220 */ /* 0x004fe20000410000 */
[----:B------:R-:W-:Y:S01]  /*1e050*/  LOP3.LUT R0, R0, 0xfffffff0, RZ, 0xc0, !PT ;  /* 0xfffffff000007812 */ /* 0x000fe200078ec0ff */
[C---:B------:R-:W-:Y:S01]  /*1e060*/  FMUL.FTZ R138, R2.reuse, R138 ;  /* 0x0000008a028a7220 */ /* 0x040fe20000410000 */
[----:B------:R-:W-:Y:S01]  /*1e070*/  SHF.R.S32.HI R11, RZ, 0x5, R15 ;  /* 0x00000005ff0b7819 */ /* 0x000fe2000001140f */
[----:B------:R-:W-:Y:S01]  /*1e080*/  FMUL.FTZ R143, R2, R143 ;  /* 0x0000008f028f7220 */ /* 0x000fe20000410000 */
[----:B------:R-:W-:Y:S01]  /*1e090*/  LOP3.LUT R5, R5, 0x1c0, RZ, 0xc0, !PT ;  /* 0x000001c005057812 */ /* 0x000fe200078ec0ff */
[----:B------:R-:W-:Y:S01]  /*1e0a0*/  IMAD.IADD R12, R37, 0x1, -R0 ;  /* 0x00000001250c7824 */ /* 0x000fe200078e0a00 */
[----:B------:R-:W-:Y:S01]  /*1e0b0*/  SHF.L.U32 R0, R10, 0x6, RZ ;  /* 0x000000060a007819 */ /* 0x000fe200000006ff */
[----:B------:R-:W-:-:S02]  /*1e0c0*/  FMUL.FTZ R142, R2, R142 ;  /* 0x0000008e028e7220 */ /* 0x000fc40000410000 */
[----:B------:R-:W-:Y:S01]  /*1e0d0*/  FMUL.FTZ R147, R2, R147 ;  /* 0x0000009302937220 */ /* 0x000fe20000410000 */
[----:B------:R-:W-:Y:S01]  /*1e0e0*/  LEA.HI R6, R12, R12, RZ, 0x1 ;  /* 0x0000000c0c067211 */ /* 0x000fe200078f08ff */
[----:B------:R-:W-:Y:S01]  /*1e0f0*/  FMUL.FTZ R146, R2, R146 ;  /* 0x0000009202927220 */ /* 0x000fe20000410000 */
[----:B------:R-:W-:Y:S01]  /*1e100*/  LOP3.LUT R0, R0, 0x1c0, RZ, 0xc0, !PT ;  /* 0x000001c000007812 */ /* 0x000fe200078ec0ff */
        /* <DEDUP_REMOVED lines=9> */
[----:B------:R-:W-:Y:S01]  /*1e1a0*/  FMUL.FTZ R166, R2, R166 ;  /* 0x000000a602a67220 */ /* 0x000fe20000410000 */
[----:B------:R-:W-:Y:S01]  /*1e1b0*/  SHF.L.U32 R2, R6, 0x2, RZ ;  /* 0x0000000206027819 */ /* 0x000fe200000006ff */
[----:B------:R-:W-:-:S03]  /*1e1c0*/  IMAD.IADD R4, R37, 0x1, -R4 ;  /* 0x0000000125047824 */ /* 0x000fc600078e0a04 */
[----:B------:R-:W-:Y:S02]  /*1e1d0*/  LOP3.LUT R7, R0, 0x38, R2, 0xf8, !PT ;  /* 0x0000003800077812 */ /* 0x000fe400078ef802 */
[----:B------:R-:W-:Y:S02]  /*1e1e0*/  SHF.R.U32.HI R2, RZ, 0x3, R0 ;  /* 0x00000003ff027819 */ /* 0x000fe40000011600 */
[----:B------:R-:W-:Y:S02]  /*1e1f0*/  LEA R0, R11, R4, 0x9 ;  /* 0x000000040b007211 */ /* 0x000fe400078e48ff */
[----:B------:R-:W-:Y:S02]  /*1e200*/  LEA.HI R4, R5, R5, RZ, 0x1d ;  /* 0x0000000505047211 */ /* 0x000fe400078fe8ff */
[----:B------:R-:W-:Y:S02]  /*1e210*/  LOP3.LUT R5, R6, 0xffffffe, RZ, 0xc0, !PT ;  /* 0x0ffffffe06057812 */ /* 0x000fe400078ec0ff */
[----:B------:R-:W-:-:S02]  /*1e220*/  LOP3.LUT R6, R7, R2, RZ, 0x3c, !PT ;  /* 0x0000000207067212 */ /* 0x000fc400078e3cff */
[----:B------:R-:W-:Y:S01]  /*1e230*/  LEA R2, R0, R4, 0x1 ;  /* 0x0000000400027211 */ /* 0x000fe200078e08ff */
[----:B------:R-:W-:-:S04]  /*1e240*/  IMAD.IADD R0, R12, 0x1, -R5 ;  /* 0x000000010c007824 */ /* 0x000fc800078e0a05 */
[----:B------:R-:W-:Y:S01]  /*1e250*/  IMAD.SHL.U32 R4, R2, 0x4, RZ ;  /* 0x0000000402047824 */ /* 0x000fe200078e00ff */
[----:B------:R-:W-:Y:S01]  /*1e260*/  STS.64 [R2.X4], R136 ;  /* 0x0000008802007388 */ /* 0x000fe20000004a00 */
[----:B------:R-:W-:Y:S02]  /*1e270*/  LEA R0, R0, R6, 0x2 ;  /* 0x0000000600007211 */ /* 0x000fe400078e10ff */
[C---:B------:R-:W-:Y:S01]  /*1e280*/  IMAD.IADD R5, R4.reuse, 0x1, R8 ;  /* 0x0000000104057824 */ /* 0x040fe200078e0208 */
[----:B------:R1:W-:Y:S01]  /*1e290*/  STS.64 [R2.X4+0x800], R138 ;  /* 0x0008008a02007388 */ /* 0x0003e20000004a00 */
[C---:B------:R-:W-:Y:S02]  /*1e2a0*/  IADD3 R6, R4.reuse, R9, RZ ;  /* 0x0000000904067210 */ /* 0x040fe40007ffe0ff */
[----:B------:R-:W-:Y:S01]  /*1e2b0*/  IMAD.IADD R7, R5, 0x1, R9 ;  /* 0x0000000105077824 */ /* 0x000fe200078e0209 */
[----:B------:R-:W-:Y:S04]  /*1e2c0*/  STS.64 [R5], R140 ;  /* 0x0000008c05007388 */ /* 0x000fe80000000a00 */
[----:B------:R2:W-:Y:S04]  /*1e2d0*/  STS.64 [R5+0x800], R142 ;  /* 0x0008008e05007388 */ /* 0x0005e80000000a00 */
[----:B------:R-:W-:Y:S04]  /*1e2e0*/  STS.64 [R6], R144 ;  /* 0x0000009006007388 */ /* 0x000fe80000000a00 */
[----:B------:R3:W-:Y:S04]  /*1e2f0*/  STS.64 [R6+0x800], R146 ;  /* 0x0008009206007388 */ /* 0x0007e80000000a00 */
[----:B------:R-:W-:Y:S04]  /*1e300*/  STS.64 [R7], R148 ;  /* 0x0000009407007388 */ /* 0x000fe80000000a00 */
[----:B------:R-:W-:Y:S01]  /*1e310*/  STS.64 [R7+0x800], R150 ;  /* 0x0008009607007388 */ /* 0x000fe20000000a00 */
[----:B-1----:R-:W-:-:S02]  /*1e320*/  IADD3 R2, R4, 0x80, RZ ;  /* 0x0000008004027810 */ /* 0x002fc40007ffe0ff */
[----:B------:R-:W-:-:S04]  /*1e330*/  @P2 IADD3 R2, R4, -0x80, RZ ;  /* 0xffffff8004022810 */ /* 0x000fc80007ffe0ff */
[----:B------:R-:W-:Y:S01]  /*1e340*/  IADD3 R4, R8, R2, RZ ;  /* 0x0000000208047210 */ /* 0x000fe20007ffe0ff */
[----:B------:R-:W-:Y:S01]  /*1e350*/  STS.64 [R2], R152 ;  /* 0x0000009802007388 */ /* 0x000fe20000000a00 */
[C---:B--2---:R-:W-:Y:S01]  /*1e360*/  IMAD.IADD R5, R9.reuse, 0x1, R2 ;  /* 0x0000000109057824 */ /* 0x044fe200078e0202 */
[----:B------:R-:W-:Y:S02]  /*1e370*/  MOV R8, 0xff800000 ;  /* 0xff80000000087802 */ /* 0x000fe40000000f00 */
[----:B------:R1:W-:Y:S04]  /*1e380*/  STS.64 [R2+0x800], R154 ;  /* 0x0008009a02007388 */ /* 0x0003e80000000a00 */
[----:B------:R-:W-:Y:S01]  /*1e390*/  STS.64 [R4], R156 ;  /* 0x0000009c04007388 */ /* 0x000fe20000000a00 */
[----:B---3--:R-:W-:Y:S03]  /*1e3a0*/  @P3 MUFU.LG2 R6, R14 ;  /* 0x0000000e00063308 */ /* 0x008fe60000000c00 */
[----:B------:R2:W-:Y:S04]  /*1e3b0*/  STS.64 [R4+0x800], R158 ;  /* 0x0008009e04007388 */ /* 0x0005e80000000a00 */
[----:B------:R-:W-:Y:S04]  /*1e3c0*/  STS.64 [R5], R160 ;  /* 0x000000a005007388 */ /* 0x000fe80000000a00 */
[----:B------:R3:W-:Y:S01]  /*1e3d0*/  STS.64 [R5+0x800], R162 ;  /* 0x000800a205007388 */ /* 0x0007e20000000a00 */
[----:B-1----:R-:W-:Y:S01]  /*1e3e0*/  IADD3 R2, R9, R4, RZ ;  /* 0x0000000409027210 */ /* 0x002fe20007ffe0ff */
[----:B------:R-:W-:-:S04]  /*1e3f0*/  IMAD.MOV.U32 R9, RZ, RZ, -0x800000 ;  /* 0xff800000ff097424 */ /* 0x000fc800078e00ff */
[----:B------:R-:W-:Y:S01]  /*1e400*/  STS.64 [R2], R164 ;  /* 0x000000a402007388 */ /* 0x000fe20000000a00 */
[----:B--2---:R-:W-:-:S03]  /*1e410*/  SHF.R.S32.HI R4, RZ, 0x1f, R11 ;  /* 0x0000001fff047819 */ /* 0x004fc6000001140b */
[----:B------:R1:W-:Y:S01]  /*1e420*/  STS.64 [R2+0x800], R166 ;  /* 0x000800a602007388 */ /* 0x0003e20000000a00 */
[----:B------:R-:W-:-:S03]  /*1e430*/  LEA.HI R4, R4, R11, RZ, 0x2 ;  /* 0x0000000b04047211 */ /* 0x000fc600078f10ff */
[----:B------:R-:W-:Y:S01]  /*1e440*/  BAR.SYNC.DEFER_BLOCKING 0x0 ;  /* 0x0000000000007b1d */ /* 0x000fe20000010000 */
[----:B------:R-:W-:-:S05]  /*1e450*/  LOP3.LUT R4, R4, 0xffffffc, RZ, 0xc0, !PT ;  /* 0x0ffffffc04047812 */ /* 0x000fca00078ec0ff */
[----:B---3--:R-:W2:Y:S02]  /*1e460*/  @P4 MUFU.LG2 R5, R13 ;  /* 0x0000000d00054308 */ /* 0x008ea40000000c00 */
[----:B--2---:R-:W-:Y:S01]  /*1e470*/  @P4 FMUL.FTZ R5, R5, 0.69314718246459960938 ;  /* 0x3f31721805054820 */ /* 0x004fe20000410000 */
[----:B-1----:R-:W-:Y:S01]  /*1e480*/  LOP3.LUT R2, R15, 0xffffffe0, RZ, 0xc0, !PT ;  /* 0xffffffe00f027812 */ /* 0x002fe200078ec0ff */
[----:B------:R-:W1:Y:S02]  /*1e490*/  LDS.128 R48, [R0.X4] ;  /* 0x0000000000307984 */ /* 0x000e640000004c00 */
[----:B------:R-:W-:Y:S01]  /*1e4a0*/  @P4 FFMA.FTZ R8, R36, c[0x0][0x238], R5 ;  /* 0x00008e0024084a23 */ /* 0x000fe20000010005 */
[----:B------:R-:W-:Y:S01]  /*1e4b0*/  IADD3 R2, -R2, R37, RZ ;  /* 0x0000002502027210 */ /* 0x000fe20007ffe1ff */
[----:B------:R-:W2:Y:S03]  /*1e4c0*/  LDS.128 R44, [R0.X4+0x800] ;  /* 0x00080000002c7984 */ /* 0x000ea60000004c00 */
[----:B------:R-:W-:Y:S01]  /*1e4d0*/  LOP3.LUT P0, RZ, R2, 0x3, RZ, 0xc0, !PT ;  /* 0x0000000302ff7812 */ /* 0x000fe2000780c0ff */
[----:B------:R-:W3:Y:S01]  /*1e4e0*/  LDS.128 R40, [R0.X4+0x1000] ;  /* 0x0010000000287984 */ /* 0x000ee20000004c00 */
[----:B------:R-:W-:-:S02]  /*1e4f0*/  IMAD.IADD R2, R11, 0x1, -R4 ;  /* 0x000000010b027824 */ /* 0x000fc400078e0a04 */
[----:B------:R-:W-:Y:S01]  /*1e500*/  @P3 FMUL.FTZ R4, R6, 0.69314718246459960938 ;  /* 0x3f31721806043820 */ /* 0x000fe20000410000 */
[----:B------:R-:W4:Y:S03]  /*1e510*/  LDS.128 R32, [R0.X4+0x1800] ;  /* 0x0018000000207984 */ /* 0x000f260000004c00 */
[----:B------:R-:W-:Y:S01]  /*1e520*/  @P3 FFMA.FTZ R9, R3, c[0x0][0x238], R4 ;  /* 0x00008e0003093a23 */ /* 0x000fe20000010004 */
[----:B------:R-:W1:Y:S01]  /*1e530*/  LDS.128 R28, [R0.X4+0x2000] ;  /* 0x00200000001c7984 */ /* 0x000e620000004c00 */
[----:B------:R-:W-:-:S03]  /*1e540*/  SHF.L.U32 R4, R12, 0x2, RZ ;  /* 0x000000020c047819 */ /* 0x000fc600000006ff */
[----:B------:R-:W1:Y:S04]  /*1e550*/  LDS.128 R24, [R0.X4+0x2800] ;  /* 0x0028000000187984 */ /* 0x000e680000004c00 */
[----:B------:R-:W1:Y:S04]  /*1e560*/  LDS.128 R20, [R0.X4+0x3000] ;  /* 0x0030000000147984 */ /* 0x000e680000004c00 */
[----:B------:R5:W1:Y:S02]  /*1e570*/  LDS.128 R16, [R0.X4+0x3800] ;  /* 0x0038000000107984 */ /* 0x000a640000004c00 */
[----:B-----5:R-:W-:-:S04]  /*1e580*/  LEA.HI R0, R39, R38, RZ, 0x5 ;  /* 0x0000002627007211 */ /* 0x020fc800078f28ff */
[----:B------:R-:W-:-:S05]  /*1e590*/  LOP3.LUT R0, R0, 0xffffffe0, RZ, 0xc0, !PT ;  /* 0xffffffe000007812 */ /* 0x000fca00078ec0ff */
[----:B------:R-:W-:-:S05]  /*1e5a0*/  IMAD.IADD R0, R38, 0x1, -R0 ;  /* 0x0000000126007824 */ /* 0x000fca00078e0a00 */
[----:B------:R-:W-:-:S04]  /*1e5b0*/  SHF.R.S32.HI R7, RZ, 0x1f, R0 ;  /* 0x0000001fff077819 */ /* 0x000fc80000011400 */
        /* <DEDUP_REMOVED lines=15> */
.L_x_1644:
[----:B-1234-:R-:W-:Y:S05]  /*1e6b0*/  BSYNC B0 ;  /* 0x0000000000007941 */ /* 0x01efea0003800000 */
.L_x_1643:
        /* <DEDUP_REMOVED lines=12> */
[----:B------:R-:W-:Y:S02]  /*1e780*/  IADD3 R0, R10, 0x10, RZ ;  /* 0x000000100a007810 */ /* 0x000fe40007ffe0ff */
[----:B------:R-:W-:-:S02]  /*1e790*/  LEA R2, P1, R5, c[0x0][0x1d8], 0x2 ;  /* 0x0000760005027a11 */ /* 0x000fc400078210ff */
[----:B------:R-:W-:Y:S02]  /*1e7a0*/  ISETP.GE.OR P5, PT, R0, UR16, P0 ;  /* 0x0000001000007c0c */ /* 0x000fe400087a6670 */
[C---:B------:R-:W-:Y:S02]  /*1e7b0*/  IADD3 R0, R10.reuse, 0x30, RZ ;  /* 0x000000300a007810 */ /* 0x040fe40007ffe0ff */
[----:B------:R-:W-:Y:S02]  /*1e7c0*/  LEA.HI.X R3, R5, c[0x0][0x1dc], R3, 0x2, P1 ;  /* 0x0000770005037a11 */ /* 0x000fe400008f1403 */
[C---:B------:R-:W-:Y:S02]  /*1e7d0*/  IADD3 R5, R10.reuse, 0x20, RZ ;  /* 0x000000200a057810 */ /* 0x040fe40007ffe0ff */
[----:B------:R-:W-:Y:S01]  /*1e7e0*/  IADD3 R4, R10, 0x28, RZ ;  /* 0x000000280a047810 */ /* 0x000fe20007ffe0ff */
[----:B------:R1:W-:Y:S01]  /*1e7f0*/  @!P6 STG.E.128 [R2.64+0x800], R44 ;  /* 0x0008002c0200e986 */ /* 0x0003e2000c101d14 */
[----:B------:R-:W-:-:S02]  /*1e800*/  ISETP.GE.OR P1, PT, R0, UR16, P0 ;  /* 0x0000001000007c0c */ /* 0x000fc40008726670 */
[----:B------:R-:W-:Y:S01]  /*1e810*/  IADD3 R0, R10, 0x38, RZ ;  /* 0x000000380a007810 */ /* 0x000fe20007ffe0ff */
[----:B------:R1:W-:Y:S01]  /*1e820*/  @!P5 STG.E.128 [R2.64+0x1000], R40 ;  /* 0x001000280200d986 */ /* 0x0003e2000c101d14 */
[----:B------:R-:W-:Y:S02]  /*1e830*/  ISETP.GE.OR P3, PT, R5, UR16, P0 ;  /* 0x0000001005007c0c */ /* 0x000fe40008766670 */
[----:B------:R-:W-:Y:S01]  /*1e840*/  ISETP.GE.OR P2, PT, R4, UR16, P0 ;  /* 0x0000001004007c0c */ /* 0x000fe20008746670 */
[----:B------:R1:W-:Y:S01]  /*1e850*/  @!P4 STG.E.128 [R2.64+0x1800], R32 ;  /* 0x001800200200c986 */ /* 0x0003e2000c101d14 */
[----:B------:R-:W-:Y:S02]  /*1e860*/  ISETP.GE.OR P6, PT, R10, UR16, P0 ;  /* 0x000000100a007c0c */ /* 0x000fe400087c6670 */
[----:B------:R-:W-:-:S03]  /*1e870*/  ISETP.GE.OR P0, PT, R0, UR16, P0 ;  /* 0x0000001000007c0c */ /* 0x000fc60008706670 */
[----:B------:R1:W-:Y:S04]  /*1e880*/  @!P1 STG.E.128 [R2.64+0x3000], R20 ;  /* 0x0030001402009986 */ /* 0x0003e8000c101d14 */
[----:B------:R1:W-:Y:S04]  /*1e890*/  @!P3 STG.E.128 [R2.64+0x2000], R28 ;  /* 0x0020001c0200b986 */ /* 0x0003e8000c101d14 */
[----:B------:R1:W-:Y:S04]  /*1e8a0*/  @!P2 STG.E.128 [R2.64+0x2800], R24 ;  /* 0x002800180200a986 */ /* 0x0003e8000c101d14 */
[----:B------:R1:W-:Y:S04]  /*1e8b0*/  @!P6 STG.E.64 [R2.64], R48 ;  /* 0x000000300200e986 */ /* 0x0003e8000c101b14 */
[----:B------:R1:W-:Y:S01]  /*1e8c0*/  @!P6 STG.E.64 [R2.64+0x8], R50 ;  /* 0x000008320200e986 */ /* 0x0003e2000c101b14 */
[----:B------:R-:W-:Y:S05]  /*1e8d0*/  @P0 EXIT ;  /* 0x000000000000094d */ /* 0x000fea0003800000 */
[----:B------:R-:W-:Y:S01]  /*1e8e0*/  STG.E.128 [R2.64+0x3800], R16 ;  /* 0x0038001002007986 */ /* 0x000fe2000c101d14 */
[----:B------:R-:W-:Y:S05]  /*1e8f0*/  EXIT ;  /* 0x000000000000794d */ /* 0x000fea0003800000 */
.L_x_1645:
        /* <DEDUP_REMOVED lines=16> */
.L_x_7759:


//--------------------- .text._ZN5flash24flash_fwd_splitkv_kernelI23Flash_fwd_kernel_traitsILi64ELi64ELi256ELi4ELb0ELb0EN7cutlass6half_tE19Flash_kernel_traitsILi64ELi64ELi256ELi4ES3_EELb1ELb0ELb0ELb0ELb0ELb0ELb1ELb1EEEvNS_16Flash_fwd_paramsE --------------------------
	.section	.text._ZN5flash24flash_fwd_splitkv_kernelI23Flash_fwd_kernel_traitsILi64ELi64ELi256ELi4ELb0ELb0EN7cutlass6half_tE19Flash_kernel_traitsILi64ELi64ELi256ELi4ES3_EELb1ELb0ELb0ELb0ELb0ELb0ELb1ELb1EEEvNS_16Flash_fwd_paramsE,"ax",@progbits
	.sectioninfo	@"SHI_REGISTERS=255"
	.align	128
        .global         _ZN5flash24flash_fwd_splitkv_kernelI23Flash_fwd_kernel_traitsILi64ELi64ELi256ELi4ELb0ELb0EN7cutlass6half_tE19Flash_kernel_traitsILi64ELi64ELi256ELi4ES3_EELb1ELb0ELb0ELb0ELb0ELb0ELb1ELb1EEEvNS_16Flash_fwd_paramsE
        .type           _ZN5flash24flash_fwd_splitkv_kernelI23Flash_fwd_kernel_traitsILi64ELi64ELi256ELi4ELb0ELb0EN7cutlass6half_tE19Flash_kernel_traitsILi64ELi64ELi256ELi4ES3_EELb1ELb0ELb0ELb0ELb0ELb0ELb1ELb1EEEvNS_16Flash_fwd_paramsE,@function
        .size           _ZN5flash24flash_fwd_splitkv_kernelI23Flash_fwd_kernel_traitsILi64ELi64ELi256ELi4ELb0ELb0EN7cutlass6half_tE19Flash_kernel_traitsILi64ELi64ELi256ELi4ES3_EELb1ELb0ELb0ELb0ELb0ELb0ELb1ELb1EEEvNS_16Flash_fwd_paramsE,(.L_x_7715 - _ZN5flash24flash_fwd_splitkv_kernelI23Flash_fwd_kernel_traitsILi64ELi64ELi256ELi4ELb0ELb0EN7cutlass6half_tE19Flash_kernel_traitsILi64ELi64ELi256ELi4ES3_EELb1ELb0ELb0ELb0ELb0ELb0ELb1ELb1EEEvNS_16Flash_fwd_paramsE)
        .other          _ZN5flash24flash_fwd_splitkv_kernelI23Flash_fwd_kernel_traitsILi64ELi64ELi256ELi4ELb0ELb0EN7cutlass6half_tE19Flash_kernel_traitsILi64ELi64ELi256ELi4ES3_EELb1ELb0ELb0ELb0ELb0ELb0ELb1ELb1EEEvNS_16Flash_fwd_paramsE,@"STO_CUDA_ENTRY STV_DEFAULT"
_ZN5flash24flash_fwd_splitkv_kernelI23Flash_fwd_kernel_traitsILi64ELi64ELi256ELi4ELb0ELb0EN7cutlass6half_tE19Flash_kernel_traitsILi64ELi64ELi256ELi4ES3_EELb1ELb0ELb0ELb0ELb0ELb0ELb1ELb1EEEvNS_16Flash_fwd_paramsE:
.text._ZN5flash24flash_fwd_splitkv_kernelI23Flash_fwd_kernel_traitsILi64ELi64ELi256ELi4ELb0ELb0EN7cutlass6half_tE19Flash_kernel_traitsILi64ELi64ELi256ELi4ES3_EELb1ELb0ELb0ELb0ELb0ELb0ELb1ELb1EEEvNS_16Flash_fwd_paramsE:
[----:B------:R-:W-:Y:S02]  /*0000*/  MOV R1, c[0x0][0x28] ;  /* 0x00000a0000017a02 */ /* 0x000fe40000000f00 */
[----:B------:R-:W1:Y:S01]  /*0010*/  I2F.U32.RP R2, c[0x0][0x1c0] ;  /* 0x0000700000027b06 */ /* 0x000e620000209000 */
[----:B------:R-:W2:Y:S01]  /*0020*/  S2R R4, SR_CTAID.Z ;  /* 0x0000000000047919 */ /* 0x000ea20000002700 */
[----:B------:R-:W-:Y:S01]  /*0030*/  ISETP.NE.U32.AND P0, PT, RZ, c[0x0][0x1c0], PT ;  /* 0x00007000ff007a0c */ /* 0x000fe20003f05070 */
[----:B------:R-:W3:Y:S01]  /*0040*/  S2UR UR10, SR_CTAID.Y ;  /* 0x00000000000a79c3 */ /* 0x000ee20000002600 */
[----:B------:R-:W-:Y:S01]  /*0050*/  IADD3 R1, R1, -0x150, RZ ;  /* 0xfffffeb001017810 */ /* 0x000fe20007ffe0ff */
[----:B------:R-:W-:Y:S01]  /*0060*/  ULDC.64 UR4, c[0x0][0x40] ;  /* 0x0000100000047ab9 */ /* 0x000fe20000000a00 */
[----:B------:R-:W-:Y:S01]  /*0070*/  BSSY B3, `(.L_x_1646) ;  /* 0x0000018000037945 */ /* 0x000fe20003800000 */
[----:B------:R-:W-:-:S04]  /*0080*/  UIADD3 UR9, UP0, UR4, 0x160, URZ ;  /* 0x0000016004097890 */ /* 0x000fc8000ff1e03f */
[----:B------:R-:W-:Y:S01]  /*0090*/  UIADD3.X UR8, URZ, UR5, URZ, UP0, !UPT ;  /* 0x000000053f087290 */ /* 0x000fe200087fe43f */
[----:B-1----:R-:W1:Y:S02]  /*00a0*/  MUFU.RCP R2, R2 ;  /* 0x0000000200027308 */ /* 0x002e640000001000 */
[----:B-1----:R-:W-:-:S06]  /*00b0*/  IADD3 R2, R2, 0xffffffe, RZ ;  /* 0x0ffffffe02027810 */ /* 0x002fcc0007ffe0ff */
[----:B------:R-:W1:Y:S02]  /*00c0*/  F2I.FTZ.U32.TRUNC.NTZ R3, R2 ;  /* 0x0000000200037305 */ /* 0x000e64000021f000 */
[----:B-1----:R-:W-:Y:S02]  /*00d0*/  IMAD.MOV R0, RZ, RZ, -R3 ;  /* 0x000000ffff007224 */ /* 0x002fe400078e0a03 */
[----:B------:R-:W-:Y:S02]  /*00e0*/  IMAD.MOV.U32 R2, RZ, RZ, RZ ;  /* 0x000000ffff027224 */ /* 0x000fe400078e00ff */
[----:B------:R-:W-:-:S04]  /*00f0*/  IMAD R0, R0, c[0x0][0x1c0], RZ ;  /* 0x0000700000007a24 */ /* 0x000fc800078e02ff */
[----:B------:R-:W-:-:S06]  /*0100*/  IMAD.HI.U32 R2, R3, R0, R2 ;  /* 0x0000000003027227 */ /* 0x000fcc00078e0002 */
[----:B--2---:R-:W-:-:S04]  /*0110*/  IMAD.HI.U32 R5, R2, R4, RZ ;  /* 0x0000000402057227 */ /* 0x004fc800078e00ff */
[----:B------:R-:W-:-:S04]  /*0120*/  IMAD.MOV R0, RZ, RZ, -R5 ;  /* 0x000000ffff007224 */ /* 0x000fc800078e0a05 */
[----:B------:R-:W-:-:S05]  /*0130*/  IMAD R0, R0, c[0x0][0x1c0], R4 ;  /* 0x0000700000007a24 */ /* 0x000fca00078e0204 */
[----:B------:R-:W-:-:S13]  /*0140*/  ISETP.GE.U32.AND P2, PT, R0, c[0x0][0x1c0], PT ;  /* 0x0000700000007a0c */ /* 0x000fda0003f46070 */
[----:B------:R-:W-:Y:S02]  /*0150*/  @P2 IADD3 R0, R0, -c[0x0][0x1c0], RZ ;  /* 0x8000700000002a10 */ /* 0x000fe40007ffe0ff */
[----:B------:R-:W-:Y:S02]  /*0160*/  @P2 IADD3 R5, R5, 0x1, RZ ;  /* 0x0000000105052810 */ /* 0x000fe40007ffe0ff */
[----:B------:R-:W-:-:S13]  /*0170*/  ISETP.GE.U32.AND P1, PT, R0, c[0x0][0x1c0], PT ;  /* 0x0000700000007a0c */ /* 0x000fda0003f26070 */
[----:B------:R-:W-:Y:S02]  /*0180*/  @P1 IADD3 R5, R5, 0x1, RZ ;  /* 0x0000000105051810 */ /* 0x000fe40007ffe0ff */
[----:B------:R-:W-:-:S05]  /*0190*/  @!P0 LOP3.LUT R5, RZ, c[0x0][0x1c0], RZ, 0x33, !PT ;  /* 0x00007000ff058a12 */ /* 0x000fca00078e33ff */
[----:B------:R-:W-:Y:S01]  /*01a0*/  IMAD.MOV R0, RZ, RZ, -R5 ;  /* 0x000000ffff007224 */ /* 0x000fe200078e0a05 */
[----:B------:R1:W-:Y:S03]  /*01b0*/  STL [R1+0x144], R5 ;  /* 0x0001440501007387 */ /* 0x0003e60000100800 */
[----:B------:R-:W-:-:S05]  /*01c0*/  IMAD R0, R0, c[0x0][0x1c0], R4 ;  /* 0x0000700000007a24 */ /* 0x000fca00078e0204 */
[----:B------:R1:W-:Y:S02]  /*01d0*/  STL [R1+0x148], R0 ;  /* 0x0001480001007387 */ /* 0x0003e40000100800 */
[----:B-1-3--:R-:W-:Y:S05]  /*01e0*/  CALL.REL.NOINC `($_ZN5flash24flash_fwd_splitkv_kernelI23Flash_fwd_kernel_traitsILi64ELi64ELi256ELi4ELb0ELb0EN7cutlass6half_tE19Flash_kernel_traitsILi64ELi64ELi256ELi4ES3_EELb1ELb0ELb0ELb0ELb0ELb0ELb1ELb1EEEvNS_16Flash_fwd_paramsE$_ZN5flash30compute_attn_1rowblock_splitkvI23Flash_fwd_kernel_traitsILi64ELi64ELi256ELi4ELb0ELb0EN7cutlass6half_tE19Flash_kernel_traitsILi64ELi64ELi256ELi4ES3_EELb1ELb0ELb0ELb0ELb0ELb0ELb1ELb1ENS_16Flash_fwd_paramsEEEvRKT8_iiiii) ;  /* 0x0000002000007944 */ /* 0x00afea0003c00000 */
[----:B------:R-:W-:Y:S05]  /*01f0*/  BSYNC B3 ;  /* 0x0000000000037941 */ /* 0x000fea0003800000 */
.L_x_1646:
[----:B------:R-:W-:Y:S05]  /*0200*/  EXIT ;  /* 0x000000000000794d */ /* 0x000fea0003800000 */
        .type           $_ZN5flash24flash_fwd_splitkv_kernelI23Flash_fwd_kernel_traitsILi64ELi64ELi256ELi4ELb0ELb0EN7cutlass6half_tE19Flash_kernel_traitsILi64ELi64ELi256ELi4ES3_EELb1ELb0ELb0ELb0ELb0ELb0ELb1ELb1EEEvNS_16Flash_fwd_paramsE$_ZN5flash30compute_attn_1rowblock_splitkvI23Flash_fwd_kernel_traitsILi64ELi64ELi256ELi4ELb0ELb0EN7cutlass6half_tE19Flash_kernel_traitsILi64ELi64ELi256ELi4ES3_EELb1ELb0ELb0ELb0ELb0ELb0ELb1ELb1ENS_16Flash_fwd_paramsEEEvRKT8_iiiii,@function
        .size           $_ZN5flash24flash_fwd_splitkv_kernelI23Flash_fwd_kernel_traitsILi64ELi64ELi256ELi4ELb0ELb0EN7cutlass6half_tE19Flash_kernel_traitsILi64ELi64ELi256ELi4ES3_EELb1ELb0ELb0ELb0ELb0ELb0ELb1ELb1EEEvNS_16Flash_fwd_paramsE$_ZN5flash30compute_attn_1rowblock_splitkvI23Flash_fwd_kernel_traitsILi64ELi64ELi256ELi4ELb0ELb0EN7cutlass6half_tE19Flash_kernel_traitsILi64ELi64ELi256ELi4ES3_EELb1ELb0ELb0ELb0ELb0ELb0ELb1ELb1ENS_16Flash_fwd_paramsEEEvRKT8_iiiii,($__internal_16_$__cuda_sm70_shflsync_bfly_p - $_ZN5flash24flash_fwd_splitkv_kernelI23Flash_fwd_kernel_traitsILi64ELi64ELi256ELi4ELb0ELb0EN7cutlass6half_tE19Flash_kernel_traitsILi64ELi64ELi256ELi4ES3_EELb1ELb0ELb0ELb0ELb0ELb0ELb1ELb1EEEvNS_16Flash_fwd_paramsE$_ZN5flash30compute_attn_1rowblock_splitkvI23Flash_fwd_kernel_traitsILi64ELi64ELi256ELi4ELb0ELb0EN7cutlass6half_tE19Flash_kernel_traitsILi64ELi64ELi256ELi4ES3_EELb1ELb0ELb0ELb0ELb0ELb0ELb1ELb1ENS_16Flash_fwd_paramsEEEvRKT8_iiiii)
$_ZN5flash24flash_fwd_splitkv_kernelI23Flash_fwd_kernel_traitsILi64ELi64ELi256ELi4ELb0ELb0EN7cutlass6half_tE19Flash_kernel_traitsILi64ELi64ELi256ELi4ES3_EELb1ELb0ELb0ELb0ELb0ELb0ELb1ELb1EEEvNS_16Flash_fwd_paramsE$_ZN5flash30compute_attn_1rowblock_splitkvI23Flash_fwd_kernel_traitsILi64ELi64ELi256ELi4ELb0ELb0EN7cutlass6half_tE19Flash_kernel_traitsILi64ELi64ELi256ELi4ES3_EELb1ELb0ELb0ELb0ELb0ELb0ELb1ELb1ENS_16Flash_fwd_paramsEEEvRKT8_iiiii:
[----:B------:R-:W-:Y:S01]  /*0210*/  IMAD.U32 R134, RZ, RZ, UR9 ;  /* 0x00000009ff867e24 */ /* 0x000fe2000f8e00ff */
[----:B------:R-:W2:Y:S01]  /*0220*/  LDL R36, [R1+0x144] ;  /* 0x0001440001247983 */ /* 0x000ea20000100800 */
[----:B------:R-:W-:Y:S01]  /*0230*/  IMAD.U32 R135, RZ, RZ, UR8 ;  /* 0x00000008ff877e24 */ /* 0x000fe2000f8e00ff */
[----:B------:R-:W-:-:S04]  /*0240*/  ULDC.64 UR6, c[0x0][0x118] ;  /* 0x0000460000067ab9 */ /* 0x000fc80000000a00 */
[----:B------:R-:W3:Y:S04]  /*0250*/  LD.E.64 R4, [R134.64+0xe0] ;  /* 0x0000e00686047980 */ /* 0x000ee8000c101b00 */
[----:B------:R-:W4:Y:S01]  /*0260*/  LD.E.64 R2, [R134.64+0xe8] ;  /* 0x0000e80686027980 */ /* 0x000f22000c101b00 */
[----:B------:R-:W-:Y:S02]  /*0270*/  MOV R29, 0xffffffff ;  /* 0xffffffff001d7802 */ /* 0x000fe40000000f00 */
[----:B---3--:R-:W-:Y:S01]  /*0280*/  ISETP.NE.U32.AND P1, PT, R4, RZ, PT ;  /* 0x000000ff0400720c */ /* 0x008fe20003f25070 */
[----:B--2---:R-:W-:-:S03]  /*0290*/  IMAD.WIDE R6, R36, 0x4, R4 ;  /* 0x0000000424067825 */ /* 0x004fc600078e0204 */
[----:B------:R-:W-:-:S13]  /*02a0*/  ISETP.NE.AND.EX P1, PT, R5, RZ, PT, P1 ;  /* 0x000000ff0500720c */ /* 0x000fda0003f25310 */
[----:B------:R1:W5:Y:S01]  /*02b0*/  @P1 LD.E R29, [R6.64] ;  /* 0x00000006061d1980 */ /* 0x000362000c101900 */
[----:B----4-:R-:W-:Y:S01]  /*02c0*/  ISETP.NE.U32.AND P0, PT, R2, RZ, PT ;  /* 0x000000ff0200720c */ /* 0x010fe20003f05070 */
[----:B------:R-:W-:Y:S01]  /*02d0*/  BSSY B0, `(.L_x_1647) ;  /* 0x0000009000007945 */ /* 0x000fe20003800000 */
[----:B------:R-:W-:Y:S02]  /*02e0*/  IMAD.MOV.U32 R14, RZ, RZ, -0x1 ;  /* 0xffffffffff0e7424 */ /* 0x000fe400078e00ff */
[----:B------:R-:W-:Y:S01]  /*02f0*/  ISETP.NE.AND.EX P0, PT, R3, RZ, PT, P0 ;  /* 0x000000ff0300720c */ /* 0x000fe20003f05300 */
[----:B------:R-:W-:-:S12]  /*0300*/  IMAD.WIDE R4, R36, 0x4, R2 ;  /* 0x0000000424047825 */ /* 0x000fd800078e0202 */
[----:B------:R-:W-:Y:S05]  /*0310*/  @!P0 BRA `(.L_x_1648) ;  /* 0x0000004000008947 */ /* 0x000fea0003800000 */
[----:B------:R-:W2:Y:S02]  /*0320*/  LD.E.U8 R0, [R134.64+0x1b2] ;  /* 0x0001b20686007980 */ /* 0x000ea4000c101100 */
[----:B--2---:R-:W-:-:S13]  /*0330*/  ISETP.NE.AND P2, PT, R0, RZ, PT ;  /* 0x000000ff0000720c */ /* 0x004fda0003f45270 */
[----:B------:R-:W-:Y:S05]  /*0340*/  @!P2 BRA `(.L_x_1648) ;  /* 0x000000100000a947 */ /* 0x000fea0003800000 */
[----:B------:R2:W5:Y:S02]  /*0350*/  LD.E R14, [R4.64] ;  /* 0x00000006040e7980 */ /* 0x000564000c101900 */
.L_x_1648:
[----:B------:R-:W-:Y:S05]  /*0360*/  BSYNC B0 ;  /* 0x0000000000007941 */ /* 0x000fea0003800000 */
.L_x_1647:
[----:B-1----:R-:W3:Y:S04]  /*0370*/  @P1 LD.E R6, [R6.64+0x4] ;  /* 0x0000040606061980 */ /* 0x002ee8000c101900 */
[----:B------:R-:W4:Y:S01]  /*0380*/  LD.E.64 R2, [R134.64+0xf0] ;  /* 0x0000f00686027980 */ /* 0x000f22000c101b00 */
[----:B------:R-:W-:Y:S01]  /*0390*/  IMAD.MOV.U32 R11, RZ, RZ, RZ ;  /* 0x000000ffff0b7224 */ /* 0x000fe200078e00ff */
[----:B---3-5:R-:W-:-:S06]  /*03a0*/  @P1 IADD3 R13, R6, -R29, RZ ;  /* 0x8000001d060d1210 */ /* 0x028fcc0007ffe0ff */
        /* <DEDUP_REMOVED lines=11> */
[----:B---3--:R-:W-:-:S06]  /*0460*/  @P0 IADD3 R0, R0, -R14, RZ ;  /* 0x8000000e00000210 */ /* 0x008fcc0007ffe0ff */
[----:B------:R3:W5:Y:S01]  /*0470*/  @!P0 LD.E R0, [R4.64] ;  /* 0x0000000604008980 */ /* 0x000762000c101900 */
[----:B------:R-:W-:Y:S05]  /*0480*/  BRA `(.L_x_1651) ;  /* 0x0000001000007947 */ /* 0x000fea0003800000 */
.L_x_1650:
[----:B------:R3:W5:Y:S02]  /*0490*/  LD.E R0, [R134.64+0xb8] ;  /* 0x0000b80686007980 */ /* 0x000764000c101900 */
.L_x_1651:
[----:B------:R-:W-:Y:S05]  /*04a0*/  BSYNC B0 ;  /* 0x0000000000007941 */ /* 0x000fea0003800000 */
.L_x_1649:
[----:B------:R-:W4:Y:S01]  /*04b0*/  LD.E.64 R2, [R134.64+0xf8] ;  /* 0x0000f80686027980 */ /* 0x000f22000c101b00 */
[----:B------:R-:W-:Y:S01]  /*04c0*/  BSSY B1, `(.L_x_1652) ;  /* 0x0000012000017945 */ /* 0x000fe20003800000 */
[----:B-----5:R-:W-:Y:S01]  /*04d0*/  IMAD.IADD R143, R0, 0x1, -R11 ;  /* 0x00000001008f7824 */ /* 0x020fe200078e0a0b */
[----:B----4-:R-:W-:-:S04]  /*04e0*/  ISETP.NE.U32.AND P0, PT, R2, RZ, PT ;  /* 0x000000ff0200720c */ /* 0x010fc80003f05070 */
[----:B------:R-:W-:-:S13]  /*04f0*/  ISETP.NE.AND.EX P0, PT, R3, RZ, PT, P0 ;  /* 0x000000ff0300720c */ /* 0x000fda0003f05300 */
[----:B------:R-:W-:Y:S05]  /*0500*/  @!P0 BRA `(.L_x_1653) ;  /* 0x0000004000008947 */ /* 0x000fea0003800000 */
[----:B------:R-:W-:-:S06]  /*0510*/  IMAD.WIDE R2, R36, 0x4, R2 ;  /* 0x0000000424027825 */ /* 0x000fcc00078e0202 */
[----:B------:R-:W4:Y:S02]  /*0520*/  LD.E R2, [R2.64] ;  /* 0x0000000602027980 */ /* 0x000f24000c101900 */
[----:B----4-:R-:W-:Y:S01]  /*0530*/  IADD3 R248, R2, -R11, RZ ;  /* 0x8000000b02f87210 */ /* 0x010fe20007ffe0ff */
[----:B------:R-:W-:Y:S05]  /*0540*/  BRA `(.L_x_1654) ;  /* 0x0000009000007947 */ /* 0x000fea0003800000 */
.L_x_1653:
[----:B------:R-:W4:Y:S01]  /*0550*/  LD.E.64 R2, [R134.64+0x108] ;  /* 0x0001080686027980 */ /* 0x000f22000c101b00 */
[----:B------:R-:W-:Y:S01]  /*0560*/  BSSY B0, `(.L_x_1655) ;  /* 0x0000006000007945 */ /* 0x000fe20003800000 */
[----:B------:R-:W-:Y:S01]  /*0570*/  IMAD.MOV.U32 R0, RZ, RZ, RZ ;  /* 0x000000ffff007224 */ /* 0x000fe200078e00ff */
[----:B----4-:R-:W-:-:S04]  /*0580*/  ISETP.NE.U32.AND P0, PT, R2, RZ, PT ;  /* 0x000000ff0200720c */ /* 0x010fc80003f05070 */
[----:B------:R-:W-:-:S13]  /*0590*/  ISETP.NE.AND.EX P0, PT, R3, RZ, PT, P0 ;  /* 0x000000ff0300720c */ /* 0x000fda0003f05300 */
[----:B------:R-:W-:Y:S05]  /*05a0*/  @!P0 BRA `(.L_x_1656) ;  /* 0x0000001000008947 */ /* 0x000fea0003800000 */
[----:B------:R4:W5:Y:S02]  /*05b0*/  LD.E R0, [R134.64+0xbc] ;  /* 0x0000bc0686007980 */ /* 0x000964000c101900 */
.L_x_1656:
[----:B------:R-:W-:Y:S05]  /*05c0*/  BSYNC B0 ;  /* 0x0000000000007941 */ /* 0x000fea0003800000 */
.L_x_1655:
[----:B-----5:R-:W-:Y:S02]  /*05d0*/  IADD3 R248, R143, R0, RZ ;  /* 0x000000008ff87210 */ /* 0x020fe40007ffe0ff */
.L_x_1654:
[----:B------:R-:W-:Y:S05]  /*05e0*/  BSYNC B1 ;  /* 0x0000000000017941 */ /* 0x000fea0003800000 */
.L_x_1652:
[----:B------:R-:W5:Y:S01]  /*05f0*/  S2R R39, SR_CTAID.X ;  /* 0x0000000000277919 */ /* 0x000f620000002500 */
[----:B------:R-:W-:Y:S01]  /*0600*/  MOV R15, 0x1f0 ;  /* 0x000001f0000f7802 */ /* 0x000fe20000000f00 */
[----:B------:R-:W-:-:S03]  /*0610*/  IMAD.MOV.U32 R3, RZ, RZ, 0x0 ;  /* 0x00000000ff037424 */ /* 0x000fc600078e00ff */
[----:B------:R-:W-:Y:S01]  /*0620*/  MOV R2, R15 ;  /* 0x0000000f00027202 */ /* 0x000fe20000000f00 */
[----:B-----5:R-:W-:-:S05]  /*0630*/  IMAD.SHL.U32 R10, R39, 0x40, RZ ;  /* 0x00000040270a7824 */ /* 0x020fca00078e00ff */
[----:B------:R-:W-:-:S13]  /*0640*/  ISETP.GT.AND P0, PT, R13, R10, PT ;  /* 0x0000000a0d00720c */ /* 0x000fda0003f04270 */
[----:B------:R-:W-:Y:S05]  /*0650*/  @!P0 RET.REL.NODEC R2 `(_ZN5flash24flash_fwd_splitkv_kernelI23Flash_fwd_kernel_traitsILi64ELi64ELi256ELi4ELb0ELb0EN7cutlass6half_tE19Flash_kernel_traitsILi64ELi64ELi256ELi4ES3_EELb1ELb0ELb0ELb0ELb0ELb0ELb1ELb1EEEvNS_16Flash_fwd_paramsE) ;  /* 0xfffff9a002008950 */ /* 0x000fea0003c3ffff */
[----:B------:R-:W5:Y:S04]  /*0660*/  LD.E R0, [R134.64+0xb8] ;  /* 0x0000b80686007980 */ /* 0x000f68000c101900 */
[----:B--2---:R-:W2:Y:S01]  /*0670*/  LD.E R6, [R134.64+0x188] ;  /* 0x0001880686067980 */ /* 0x004ea2000c101900 */
[----:B------:R-:W-:Y:S02]  /*0680*/  IABS R7, c[0x0][0x10] ;  /* 0x0000040000077a13 */ /* 0x000fe40000000000 */
[----:B------:R-:W-:Y:S01]  /*0690*/  IABS R8, c[0x0][0x10] ;  /* 0x0000040000087a13 */ /* 0x000fe20000000000 */
[----:B------:R-:W1:Y:S01]  /*06a0*/  S2R R37, SR_TID.X ;  /* 0x0000000000257919 */ /* 0x000e620000002100 */
[----:B------:R-:W3:Y:S08]  /*06b0*/  I2F.RP R2, R7 ;  /* 0x0000000700027306 */ /* 0x000ef00000209400 */
[----:B---3--:R-:W3:Y:S02]  /*06c0*/  MUFU.RCP R2, R2 ;  /* 0x0000000200027308 */ /* 0x008ee40000001000 */
[----:B---3--:R-:W-:-:S06]  /*06d0*/  IADD3 R2, R2, 0xffffffe, RZ ;  /* 0x0ffffffe02027810 */ /* 0x008fcc0007ffe0ff */
[----:B------:R3:W4:Y:S01]  /*06e0*/  F2I.FTZ.U32.TRUNC.NTZ R3, R2 ;  /* 0x0000000200037305 */ /* 0x000722000021f000 */
[----:B-----5:R-:W-:-:S04]  /*06f0*/  IADD3 R0, R0, 0xff, RZ ;  /* 0x000000ff00007810 */ /* 0x020fc80007ffe0ff */
[----:B---3--:R-:W-:-:S04]  /*0700*/  SHF.R.S32.HI R2, RZ, 0x1f, R0 ;  /* 0x0000001fff027819 */ /* 0x008fc80000011400 */
[----:B------:R-:W-:Y:S01]  /*0710*/  LEA.HI R2, R2, R0, RZ, 0x8 ;  /* 0x0000000002027211 */ /* 0x000fe200078f40ff */
[----:B----4-:R-:W-:-:S03]  /*0720*/  IMAD.MOV R0, RZ, RZ, -R3 ;  /* 0x000000ffff007224 */ /* 0x010fc600078e0a03 */
[----:B------:R-:W-:Y:S01]  /*0730*/  LEA.HI.SX32 R2, R2, c[0x0][0x10], 0x18 ;  /* 0x0000040002027a11 */ /* 0x000fe200078fc2ff */
[----:B------:R-:W-:-:S03]  /*0740*/  IMAD R0, R0, R7, RZ ;  /* 0x0000000700007224 */ /* 0x000fc600078e02ff */
[----:B------:R-:W-:Y:S01]  /*0750*/  IADD3 R5, R2, -0x1, RZ ;  /* 0xffffffff02057810 */ /* 0x000fe20007ffe0ff */
[----:B------:R-:W-:-:S03]  /*0760*/  IMAD.MOV.U32 R2, RZ, RZ, RZ ;  /* 0x000000ffff027224 */ /* 0x000fc600078e00ff */
[----:B------:R-:W-:Y:S01]  /*0770*/  IABS R4, R5 ;  /* 0x0000000500047213 */ /* 0x000fe20000000000 */
[----:B------:R-:W-:-:S04]  /*0780*/  IMAD.HI.U32 R0, R3, R0, R2 ;  /* 0x0000000003007227 */ /* 0x000fc800078e0002 */
[----:B------:R-:W-:Y:S02]  /*0790*/  IMAD.MOV.U32 R2, RZ, RZ, R4 ;  /* 0x000000ffff027224 */ /* 0x000fe400078e0004 */
[----:B------:R-:W-:Y:S02]  /*07a0*/  IMAD.MOV R3, RZ, RZ, -R8 ;  /* 0x000000ffff037224 */ /* 0x000fe400078e0a08 */
[----:B------:R-:W-:-:S04]  /*07b0*/  IMAD.HI.U32 R0, R0, R2, RZ ;  /* 0x0000000200007227 */ /* 0x000fc800078e00ff */
[----:B------:R-:W-:Y:S01]  /*07c0*/  IMAD R2, R0, R3, R2 ;  /* 0x0000000300027224 */ /* 0x000fe200078e0202 */
[----:B------:R-:W-:-:S04]  /*07d0*/  IADD3 R3, R248, 0xff, RZ ;  /* 0x000000fff8037810 */ /* 0x000fc80007ffe0ff */
[----:B------:R-:W-:Y:S02]  /*07e0*/  ISETP.GT.U32.AND P1, PT, R7, R2, PT ;  /* 0x000000020700720c */ /* 0x000fe40003f24070 */
[----:B------:R-:W-:-:S04]  /*07f0*/  SHF.R.S32.HI R4, RZ, 0x1f, R3 ;  /* 0x0000001fff047819 */ /* 0x000fc80000011403 */
[----:B------:R-:W-:-:S04]  /*0800*/  LEA.HI R4, R4, R3, RZ, 0x8 ;  /* 0x0000000304047211 */ /* 0x000fc800078f40ff */
[----:B------:R-:W-:-:S03]  /*0810*/  SHF.R.S32.HI R4, RZ, 0x8, R4 ;  /* 0x00000008ff047819 */ /* 0x000fc60000011404 */
[----:B------:R-:W-:Y:S01]  /*0820*/  @!P1 IMAD.IADD R2, R2, 0x1, -R7 ;  /* 0x0000000102029824 */ /* 0x000fe200078e0a07 */
[----:B------:R-:W-:Y:S02]  /*0830*/  @!P1 IADD3 R0, R0, 0x1, RZ ;  /* 0x0000000100009810 */ /* 0x000fe40007ffe0ff */
[----:B------:R-:W-:Y:S02]  /*0840*/  ISETP.NE.AND P1, PT, RZ, c[0x0][0x10], PT ;  /* 0x00000400ff007a0c */ /* 0x000fe40003f25270 */
[----:B------:R-:W-:Y:S02]  /*0850*/  ISETP.GE.U32.AND P2, PT, R2, R7, PT ;  /* 0x000000070200720c */ /* 0x000fe40003f46070 */
[----:B------:R-:W-:-:S04]  /*0860*/  LOP3.LUT R2, R5, c[0x0][0x10], RZ, 0x3c, !PT ;  /* 0x0000040005027a12 */ /* 0x000fc800078e3cff */
[----:B------:R-:W-:Y:S02]  /*0870*/  ISETP.GE.AND P0, PT, R2, RZ, PT ;  /* 0x000000ff0200720c */ /* 0x000fe40003f06270 */
[----:B------:R-:W-:-:S04]  /*0880*/  IADD3 R2, -R13, 0x13f, R10 ;  /* 0x0000013f0d027810 */ /* 0x000fc80007ffe10a */
[----:B--2---:R-:W-:Y:S02]  /*0890*/  IADD3 R2, R6, R2, R248 ;  /* 0x0000000206027210 */ /* 0x004fe40007ffe0f8 */
[----:B------:R-:W-:Y:S02]  /*08a0*/  @P2 IADD3 R0, R0, 0x1, RZ ;  /* 0x0000000100002810 */ /* 0x000fe40007ffe0ff */
[----:B------:R-:W-:-:S03]  /*08b0*/  SHF.R.S32.HI R3, RZ, 0x1f, R2 ;  /* 0x0000001fff037819 */ /* 0x000fc60000011402 */
[----:B------:R-:W-:Y:S01]  /*08c0*/  @!P0 IMAD.MOV R0, RZ, RZ, -R0 ;  /* 0x000000ffff008224 */ /* 0x000fe200078e0a00 */
[----:B------:R-:W-:Y:S02]  /*08d0*/  @!P1 LOP3.LUT R0, RZ, c[0x0][0x10], RZ, 0x33, !PT ;  /* 0x00000400ff009a12 */ /* 0x000fe400078e33ff */
[----:B------:R-:W-:-:S03]  /*08e0*/  LEA.HI R2, R3, R2, RZ, 0x8 ;  /* 0x0000000203027211 */ /* 0x000fc600078f40ff */
[----:B------:R-:W-:-:S04]  /*08f0*/  IMAD R38, R0, UR10, RZ ;  /* 0x0000000a00267c24 */ /* 0x000fc8000f8e02ff */
[----:B------:R-:W-:Y:S01]  /*0900*/  IMAD.IADD R3, R0, 0x1, R38 ;  /* 0x0000000100037824 */ /* 0x000fe200078e0226 */
[----:B------:R-:W-:Y:S01]  /*0910*/  SHF.R.S32.HI R0, RZ, 0x8, R2 ;  /* 0x00000008ff007819 */ /* 0x000fe20000011402 */
[----:B------:R2:W-:Y:S03]  /*0920*/  STL [R1+0x140], R38 ;  /* 0x0001402601007387 */ /* 0x0005e60000100800 */
[----:B------:R-:W-:-:S04]  /*0930*/  IMNMX R2, R4, R3, PT ;  /* 0x0000000304027217 */ /* 0x000fc80003800200 */
[----:B------:R-:W-:-:S04]  /*0940*/  IMNMX R34, R2, R0, PT ;  /* 0x0000000002227217 */ /* 0x000fc80003800200 */
[----:B------:R-:W-:Y:S01]  /*0950*/  ISETP.GE.AND P0, PT, R38, R34, PT ;  /* 0x000000222600720c */ /* 0x000fe20003f06270 */
[----:B------:R2:W-:-:S12]  /*0960*/  STL [R1+0xa0], R34 ;  /* 0x0000a02201007387 */ /* 0x0005d80000100800 */
[----:B------:R-:W-:Y:S05]  /*0970*/  @!P0 BRA `(.L_x_1657) ;  /* 0x000005d000008947 */ /* 0x000fea0003800000 */
[----:B-1----:R1:W3:Y:S04]  /*0980*/  LD.E.64 R4, [R134.64+0xb0] ;  /* 0x0000b00686047980 */ /* 0x0022e8000c101b00 */
[----:B------:R-:W4:Y:S04]  /*0990*/  LDL.LU R12, [R1+0x148] ;  /* 0x00014800010c7983 */ /* 0x000f280000300800 */
[----:B------:R1:W4:Y:S04]  /*09a0*/  LD.E R2, [R134.64+0x60] ;  /* 0x0000600686027980 */ /* 0x000328000c101900 */
[----:B------:R1:W5:Y:S04]  /*09b0*/  LD.E R11, [R134.64+0xcc] ;  /* 0x0000cc06860b7980 */ /* 0x000368000c101900 */
[----:B--2---:R1:W2:Y:S04]  /*09c0*/  LD.E R9, [R134.64+0xc0] ;  /* 0x0000c00686097980 */ /* 0x0042a8000c101900 */
[----:B------:R1:W2:Y:S04]  /*09d0*/  LD.E.64 R6, [R134.64+0x78] ;  /* 0x0000780686067980 */ /* 0x0002a8000c101b00 */
[----:B-1----:R-:W2:Y:S01]  /*09e0*/  LD.E.64 R134, [R134.64+0xa8] ;  /* 0x0000a80686867980 */ /* 0x002ea2000c101b00 */
[----:B------:R-:W-:-:S04]  /*09f0*/  SHF.R.S32.HI R3, RZ, 0x1f, R37 ;  /* 0x0000001fff037819 */ /* 0x000fc80000011425 */
[----:B------:R-:W-:-:S04]  /*0a00*/  LEA.HI R3, R3, R37, RZ, 0x4 ;  /* 0x0000002503037211 */ /* 0x000fc800078f20ff */
[----:B------:R-:W-:-:S05]  /*0a10*/  LOP3.LUT R8, R3, 0xfffffff0, RZ, 0xc0, !PT ;  /* 0xfffffff003087812 */ /* 0x000fca00078ec0ff */
[----:B------:R-:W-:Y:S02]  /*0a20*/  IMAD.IADD R8, R37, 0x1, -R8 ;  /* 0x0000000125087824 */ /* 0x000fe400078e0a08 */
[----:B---3--:R-:W-:-:S04]  /*0a30*/  IMAD R0, R4, UR10, R36 ;  /* 0x0000000a04007c24 */ /* 0x008fc8000f8e0224 */
[----:B----4-:R-:W-:Y:S02]  /*0a40*/  IMAD R0, R0, R2, R12 ;  /* 0x0000000200007224 */ /* 0x010fe400078e020c */
[----:B------:R-:W-:Y:S02]  /*0a50*/  IMAD.SHL.U32 R2, R8, 0x4, RZ ;  /* 0x0000000408027824 */ /* 0x000fe400078e00ff */
[----:B------:R-:W-:Y:S01]  /*0a60*/  IMAD R12, R5, R0, R10 ;  /* 0x00000000050c7224 */ /* 0x000fe200078e020a */
[----:B------:R-:W-:Y:S02]  /*0a70*/  SHF.R.S32.HI R0, RZ, 0x4, R3 ;  /* 0x00000004ff007819 */ /* 0x000fe40000011403 */
[----:B------:R-:W-:Y:S01]  /*0a80*/  SHF.R.S32.HI R3, RZ, 0x1f, R2 ;  /* 0x0000001fff037819 */ /* 0x000fe20000011402 */
[----:B-----5:R-:W-:Y:S02]  /*0a90*/  IMAD R11, R12, R11, RZ ;  /* 0x0000000b0c0b7224 */ /* 0x020fe400078e02ff */
[----:B------:R-:W-:-:S02]  /*0aa0*/  IMAD.IADD R10, R13, 0x1, -R10 ;  /* 0x000000010d0a7824 */ /* 0x000fc400078e0a0a */
[C---:B------:R-:W-:Y:S01]  /*0ab0*/  IMAD.WIDE R4, R0.reuse, 0x40, R2 ;  /* 0x0000004000047825 */ /* 0x040fe200078e0202 */
[C---:B------:R-:W-:Y:S02]  /*0ac0*/  IADD3 R13, R0.reuse, 0x8, RZ ;  /* 0x00000008000d7810 */ /* 0x040fe40007ffe0ff */
[----:B------:R-:W-:Y:S02]  /*0ad0*/  IADD3 R14, R0, 0x10, RZ ;  /* 0x00000010000e7810 */ /* 0x000fe40007ffe0ff */
[----:B--2---:R-:W-:Y:S02]  /*0ae0*/  ISETP.GE.AND P3, PT, R2, R9, PT ;  /* 0x000000090200720c */ /* 0x004fe40003f66270 */
[----:B------:R-:W-:Y:S02]  /*0af0*/  IADD3 R3, P0, R11, R4, RZ ;  /* 0x000000040b037210 */ /* 0x000fe40007f1e0ff */
[----:B------:R-:W-:Y:S02]  /*0b00*/  ISETP.GE.AND P6, PT, R13, R10, PT ;  /* 0x0000000a0d00720c */ /* 0x000fe40003fc6270 */
[----:B------:R-:W-:-:S02]  /*0b10*/  IADD3 R13, R0, 0x18, RZ ;  /* 0x00000018000d7810 */ /* 0x000fc40007ffe0ff */
[-C--:B------:R-:W-:Y:S02]  /*0b20*/  ISETP.GE.AND P5, PT, R14, R10.reuse, PT ;  /* 0x0000000a0e00720c */ /* 0x080fe40003fa6270 */
[----:B------:R-:W-:Y:S02]  /*0b30*/  ISETP.GE.OR P3, PT, R0, R10, P3 ;  /* 0x0000000a0000720c */ /* 0x000fe40001f66670 */
[----:B------:R-:W-:Y:S02]  /*0b40*/  LEA.HI.X.SX32 R4, R11, R5, 0x1, P0 ;  /* 0x000000050b047211 */ /* 0x000fe400000f0eff */
[----:B------:R-:W-:Y:S02]  /*0b50*/  LEA R6, P0, R3, R6, 0x2 ;  /* 0x0000000603067211 */ /* 0x000fe400078010ff */
[----:B------:R-:W-:Y:S02]  /*0b60*/  ISETP.GE.AND P4, PT, R13, R10, PT ;  /* 0x0000000a0d00720c */ /* 0x000fe40003f86270 */
[----:B------:R-:W-:-:S02]  /*0b70*/  ISETP.GE.OR P2, PT, R2, R9, P6 ;  /* 0x000000090200720c */ /* 0x000fc40003746670 */
[C---:B------:R-:W-:Y:S02]  /*0b80*/  ISETP.GE.OR P1, PT, R2.reuse, R9, P5 ;  /* 0x000000090200720c */ /* 0x040fe40002f26670 */
[----:B------:R-:W-:Y:S02]  /*0b90*/  LEA.HI.X R7, R3, R7, R4, 0x2, P0 ;  /* 0x0000000703077211 */ /* 0x000fe400000f1404 */
[----:B------:R-:W-:Y:S02]  /*0ba0*/  ISETP.GE.OR P0, PT, R2, R9, P4 ;  /* 0x000000090200720c */ /* 0x000fe40002706670 */
[C---:B------:R-:W-:Y:S01]  /*0bb0*/  IADD3 R4, R0.reuse, 0x20, RZ ;  /* 0x0000002000047810 */ /* 0x040fe20007ffe0ff */
[----:B------:R-:W-:Y:S01]  /*0bc0*/  @!P3 ST.E.128 [R6.64], RZ ;  /* 0x000000ff0600b985 */ /* 0x000fe2000c101d06 */
[----:B------:R-:W-:Y:S02]  /*0bd0*/  IADD3 R3, R0, 0x28, RZ ;  /* 0x0000002800037810 */ /* 0x000fe40007ffe0ff */
[-C--:B------:R-:W-:Y:S01]  /*0be0*/  ISETP.GE.AND P3, PT, R4, R10.reuse, PT ;  /* 0x0000000a0400720c */ /* 0x080fe20003f66270 */
[----:B------:R-:W-:Y:S01]  /*0bf0*/  @!P2 ST.E.128 [R6.64+0x800], RZ ;  /* 0x000800ff0600a985 */ /* 0x000fe2000c101d06 */
[----:B------:R-:W-:-:S03]  /*0c00*/  ISETP.GE.AND P2, PT, R3, R10, PT ;  /* 0x0000000a0300720c */ /* 0x000fc60003f46270 */
[----:B------:R-:W-:Y:S01]  /*0c10*/  @!P1 ST.E.128 [R6.64+0x1000], RZ ;  /* 0x001000ff06009985 */ /* 0x000fe2000c101d06 */
[----:B------:R-:W-:-:S03]  /*0c20*/  ISETP.GE.OR P1, PT, R2, R9, P3 ;  /* 0x000000090200720c */ /* 0x000fc60001f26670 */
[----:B------:R-:W-:Y:S01]  /*0c30*/  @!P0 ST.E.128 [R6.64+0x1800], RZ ;  /* 0x001800ff06008985 */ /* 0x000fe2000c101d06 */
[----:B------:R-:W-:Y:S02]  /*0c40*/  ISETP.GE.OR P0, PT, R2, R9, P2 ;  /* 0x000000090200720c */ /* 0x000fe40001706670 */
[----:B------:R-:W-:-:S07]  /*0c50*/  IADD3 R3, R0, 0x30, RZ ;  /* 0x0000003000037810 */ /* 0x000fce0007ffe0ff */
[----:B------:R-:W-:Y:S01]  /*0c60*/  @!P1 ST.E.128 [R6.64+0x2000], RZ ;  /* 0x002000ff06009985 */ /* 0x000fe2000c101d06 */
[----:B------:R-:W-:-:S03]  /*0c70*/  ISETP.GE.AND P1, PT, R3, R10, PT ;  /* 0x0000000a0300720c */ /* 0x000fc60003f26270 */
[----:B------:R-:W-:Y:S01]  /*0c80*/  @!P0 ST.E.128 [R6.64+0x2800], RZ ;  /* 0x002800ff06008985 */ /* 0x000fe2000c101d06 */
[----:B------:R-:W-:Y:S02]  /*0c90*/  ISETP.GE.OR P0, PT, R2, R9, P1 ;  /* 0x000000090200720c */ /* 0x000fe40000f06670 */
[----:B------:R-:W-:-:S11]  /*0ca0*/  SHF.R.S32.HI R5, RZ, 0x1f, R12 ;  /* 0x0000001fff057819 */ /* 0x000fd6000001140c */
[----:B------:R-:W-:Y:S01]  /*0cb0*/  @!P0 ST.E.128 [R6.64+0x3000], RZ ;  /* 0x003000ff06008985 */ /* 0x000fe2000c101d06 */
[----:B------:R-:W-:Y:S02]  /*0cc0*/  IADD3 R3, P0, R12, R0, RZ ;  /* 0x000000000c037210 */ /* 0x000fe40007f1e0ff */
[C---:B------:R-:W-:Y:S02]  /*0cd0*/  IADD3 R12, R0.reuse, 0x38, RZ ;  /* 0x00000038000c7810 */ /* 0x040fe40007ffe0ff */
[----:B------:R-:W-:Y:S02]  /*0ce0*/  LEA.HI.X.SX32 R5, R0, R5, 0x1, P0 ;  /* 0x0000000500057211 */ /* 0x000fe400000f0eff */
[----:B------:R-:W-:-:S04]  /*0cf0*/  LEA R4, P0, R3, R134, 0x2 ;  /* 0x0000008603047211 */ /* 0x000fc800078010ff */
[----:B------:R-:W-:Y:S02]  /*0d00*/  LEA.HI.X R5, R3, R135, R5, 0x2, P0 ;  /* 0x0000008703057211 */ /* 0x000fe400000f1405 */
[----:B------:R-:W-:Y:S02]  /*0d10*/  ISETP.GE.AND P0, PT, R12, R10, PT ;  /* 0x0000000a0c00720c */ /* 0x000fe40003f06270 */
[----:B------:R-:W-:Y:S02]  /*0d20*/  P2R R11, PR, RZ, 0x40 ;  /* 0x00000040ff0b7803 */ /* 0x000fe40000000000 */
[----:B------:R-:W-:-:S13]  /*0d30*/  ISETP.GE.OR P6, PT, R2, R9, P0 ;  /* 0x000000090200720c */ /* 0x000fda00007c6670 */
[----:B------:R1:W-:Y:S01]  /*0d40*/  @!P6 ST.E.128 [R6.64+0x3800], RZ ;  /* 0x003800ff0600e985 */ /* 0x0003e2000c101d06 */
[----:B------:R-:W-:-:S04]  /*0d50*/  ISETP.NE.AND P6, PT, R11, RZ, PT ;  /* 0x000000ff0b00720c */ /* 0x000fc80003fc5270 */
[C---:B------:R-:W-:Y:S02]  /*0d60*/  ISETP.NE.OR P6, PT, R8.reuse, RZ, P6 ;  /* 0x000000ff0800720c */ /* 0x040fe400037c5670 */
[C---:B------:R-:W-:Y:S02]  /*0d70*/  ISETP.NE.OR P5, PT, R8.reuse, RZ, P5 ;  /* 0x000000ff0800720c */ /* 0x040fe40002fa5670 */
[C---:B------:R-:W-:Y:S02]  /*0d80*/  ISETP.NE.OR P3, PT, R8.reuse, RZ, P3 ;  /* 0x000000ff0800720c */ /* 0x040fe40001f65670 */
[----:B------:R-:W-:-:S07]  /*0d90*/  ISETP.NE.OR P2, PT, R8, RZ, P2 ;  /* 0x000000ff0800720c */ /* 0x000fce0001745670 */
[----:B------:R-:W-:-:S05]  /*0da0*/  @!P6 IMAD.MOV.U32 R2, RZ, RZ, -0x800000 ;  /* 0xff800000ff02e424 */ /* 0x000fca00078e00ff */
[----:B------:R2:W-:Y:S01]  /*0db0*/  @!P6 ST.E [R4.64+0x20], R2 ;  /* 0x000020020400e985 */ /* 0x0005e2000c101906 */
[C---:B------:R-:W-:Y:S02]  /*0dc0*/  ISETP.NE.AND P6, PT, R8.reuse, RZ, PT ;  /* 0x000000ff0800720c */ /* 0x040fe40003fc5270 */
[C---:B------:R-:W-:Y:S02]  /*0dd0*/  ISETP.NE.OR P4, PT, R8.reuse, RZ, P4 ;  /* 0x000000ff0800720c */ /* 0x040fe40002785670 */
[----:B------:R-:W-:Y:S02]  /*0de0*/  ISETP.NE.OR P1, PT, R8, RZ, P1 ;  /* 0x000000ff0800720c */ /* 0x000fe40000f25670 */
[----:B------:R-:W-:Y:S01]  /*0df0*/  ISETP.GE.OR P6, PT, R0, R10, P6 ;  /* 0x0000000a0000720c */ /* 0x000fe200037c6670 */
[----:B------:R-:W-:Y:S01]  /*0e00*/  @!P5 IMAD.MOV.U32 R0, RZ, RZ, -0x800000 ;  /* 0xff800000ff00d424 */ /* 0x000fe200078e00ff */
[----:B------:R-:W-:Y:S01]  /*0e10*/  ISETP.NE.OR P0, PT, R8, RZ, P0 ;  /* 0x000000ff0800720c */ /* 0x000fe20000705670 */
[----:B------:R-:W-:-:S03]  /*0e20*/  @!P3 IMAD.MOV.U32 R3, RZ, RZ, -0x800000 ;  /* 0xff800000ff03b424 */ /* 0x000fc600078e00ff */
[----:B------:R3:W-:Y:S03]  /*0e30*/  @!P5 ST.E [R4.64+0x40], R0 ;  /* 0x000040000400d985 */ /* 0x0007e6000c101906 */
[----:B-1----:R-:W-:Y:S01]  /*0e40*/  @!P4 IMAD.MOV.U32 R6, RZ, RZ, -0x800000 ;  /* 0xff800000ff06c424 */ /* 0x002fe200078e00ff */
[----:B------:R1:W-:Y:S03]  /*0e50*/  @!P3 ST.E [R4.64+0x80], R3 ;  /* 0x000080030400b985 */ /* 0x0003e6000c101906 */
[----:B------:R-:W-:Y:S02]  /*0e60*/  @!P6 IMAD.MOV.U32 R7, RZ, RZ, -0x800000 ;  /* 0xff800000ff07e424 */ /* 0x000fe400078e00ff */
[----:B--2---:R-:W-:Y:S01]  /*0e70*/  @!P2 IMAD.MOV.U32 R2, RZ, RZ, -0x800000 ;  /* 0xff800000ff02a424 */ /* 0x004fe200078e00ff */
[----:B------:R-:W-:Y:S04]  /*0e80*/  @!P4 ST.E [R4.64+0x60], R6 ;  /* 0x000060060400c985 */ /* 0x000fe8000c101906 */
[----:B------:R2:W-:Y:S01]  /*0e90*/  @!P2 ST.E [R4.64+0xa0], R2 ;  /* 0x0000a0020400a985 */ /* 0x0005e2000c101906 */
[----:B---3--:R-:W-:-:S03]  /*0ea0*/  @!P1 IMAD.MOV.U32 R0, RZ, RZ, -0x800000 ;  /* 0xff800000ff009424 */ /* 0x008fc600078e00ff */
[----:B------:R3:W-:Y:S01]  /*0eb0*/  @!P6 ST.E [R4.64], R7 ;  /* 0x000000070400e985 */ /* 0x0007e2000c101906 */
[----:B-1----:R-:W-:-:S03]  /*0ec0*/  IMAD.MOV.U32 R3, RZ, RZ, 0x0 ;  /* 0x00000000ff037424 */ /* 0x002fc600078e00ff */
[----:B------:R3:W-:Y:S01]  /*0ed0*/  @!P1 ST.E [R4.64+0xc0], R0 ;  /* 0x0000c00004009985 */ /* 0x0007e2000c101906 */
[----:B--2---:R-:W-:-:S04]  /*0ee0*/  IMAD.MOV.U32 R2, RZ, RZ, R15 ;  /* 0x000000ffff027224 */ /* 0x004fc800078e000f */
[----:B------:R-:W-:Y:S05]  /*0ef0*/  @P0 RET.REL.NODEC R2 `(_ZN5flash24flash_fwd_splitkv_kernelI23Flash_fwd_kernel_traitsILi64ELi64ELi256ELi4ELb0ELb0EN7cutlass6half_tE19Flash_kernel_traitsILi64ELi64ELi256ELi4ES3_EELb1ELb0ELb0ELb0ELb0ELb0ELb1ELb1EEEvNS_16Flash_fwd_paramsE) ;  /* 0xfffff10002000950 */ /* 0x000fea0003c3ffff */
[----:B---3--:R-:W-:Y:S02]  /*0f00*/  MOV R0, 0xff800000 ;  /* 0xff80000000007802 */ /* 0x008fe40000000f00 */
[----:B------:R-:W-:Y:S02]  /*0f10*/  MOV R2, R15 ;  /* 0x0000000f00027202 */ /* 0x000fe40000000f00 */
[----:B------:R-:W-:Y:S01]  /*0f20*/  MOV R3, 0x0 ;  /* 0x0000000000037802 */ /* 0x000fe20000000f00 */
[----:B------:R1:W-:Y:S03]  /*0f30*/  ST.E [R4.64+0xe0], R0 ;  /* 0x0000e00004007985 */ /* 0x0003e6000c101906 */
[----:B------:R-:W-:Y:S05]  /*0f40*/  RET.REL.NODEC R2 `(_ZN5flash24flash_fwd_splitkv_kernelI23Flash_fwd_kernel_traitsILi64ELi64ELi256ELi4ELb0ELb0EN7cutlass6half_tE19Flash_kernel_traitsILi64ELi64ELi256ELi4ES3_EELb1ELb0ELb0ELb0ELb0ELb0ELb1ELb1EEEvNS_16Flash_fwd_paramsE) ;  /* 0xfffff0b002007950 */ /* 0x000fea0003c3ffff */
.L_x_1657:
[----:B-1----:R-:W3:Y:S04]  /*0f50*/  LD.E.64 R2, [R134.64+0x160] ;  /* 0x0001600686027980 */ /* 0x002ee8000c101b00 */
[----:B------:R-:W4:Y:S04]  /*0f60*/  LD.E.64 R4, [R134.64+0x158] ;  /* 0x0001580686047980 */ /* 0x000f28000c101b00 */
[----:B------:R1:W5:Y:S01]  /*0f70*/  LDL R40, [R1+0x148] ;  /* 0x0001480001287983 */ /* 0x0003620000100800 */
[----:B---3--:R-:W-:-:S04]  /*0f80*/  ISETP.NE.U32.AND P1, PT, R2, RZ, PT ;  /* 0x000000ff0200720c */ /* 0x008fc80003f25070 */
[----:B------:R-:W-:-:S13]  /*0f90*/  ISETP.NE.AND.EX P1, PT, R3, RZ, PT, P1 ;  /* 0x000000ff0300720c */ /* 0x000fda0003f25310 */
[----:B------:R-:W3:Y:S01]  /*0fa0*/  @P1 LD.E.64 R6, [R134.64+0x168] ;  /* 0x0001680686061980 */ /* 0x000ee2000c101b00 */
[----:B----4-:R-:W-:-:S04]  /*0fb0*/  ISETP.NE.U32.AND P0, PT, R4, RZ, PT ;  /* 0x000000ff0400720c */ /* 0x010fc80003f05070 */
[----:B------:R-:W-:Y:S01]  /*0fc0*/  ISETP.NE.AND.EX P0, PT, R5, RZ, PT, P0 ;  /* 0x000000ff0500720c */ /* 0x000fe20003f05300 */
[--C-:B------:R-:W-:Y:S01]  /*0fd0*/  IMAD.MOV.U32 R10, RZ, RZ, R36.reuse ;  /* 0x000000ffff0a7224 */ /* 0x100fe200078e0024 */
[----:B------:R-:W-:-:S11]  /*0fe0*/  @P1 SHF.R.S32.HI R0, RZ, 0x1f, R36 ;  /* 0x0000001fff001819 */ /* 0x000fd60000011424 */
[----:B------:R-:W-:-:S05]  /*0ff0*/  @P0 IMAD.WIDE R4, R36, 0x4, R4 ;  /* 0x0000000424040825 */ /* 0x000fca00078e0204 */
[----:B------:R4:W5:Y:S01]  /*1000*/  @P0 LD.E R10, [R4.64] ;  /* 0x00000006040a0980 */ /* 0x000962000c101900 */
[----:B------:R-:W-:Y:S01]  /*1010*/  BSSY B0, `(.L_x_1658) ;  /* 0x00000c1000007945 */ /* 0x000fe20003800000 */
[-C--:B---3--:R-:W-:Y:S02]  /*1020*/  @P1 IMAD R7, R7, R36.reuse, RZ ;  /* 0x0000002407071224 */ /* 0x088fe400078e02ff */
[----:B----4-:R-:W-:-:S04]  /*1030*/  @P1 IMAD.WIDE.U32 R4, R6, R36, RZ ;  /* 0x0000002406041225 */ /* 0x010fc800078e00ff */
[----:B------:R-:W-:Y:S02]  /*1040*/  @P1 IMAD R7, R6, R0, R7 ;  /* 0x0000000006071224 */ /* 0x000fe400078e0207 */
[----:B------:R-:W-:Y:S01]  /*1050*/  IMAD.MOV.U32 R6, RZ, RZ, RZ ;  /* 0x000000ffff067224 */ /* 0x000fe200078e00ff */
[C---:B------:R-:W-:Y:S02]  /*1060*/  @P1 LEA R6, P0, R4.reuse, R2, 0x2 ;  /* 0x0000000204061211 */ /* 0x040fe400078010ff */
[----:B------:R-:W-:Y:S01]  /*1070*/  @P1 IADD3 R7, R5, R7, RZ ;  /* 0x0000000705071210 */ /* 0x000fe20007ffe0ff */
[----:B------:R-:W-:Y:S02]  /*1080*/  IMAD.MOV.U32 R0, RZ, RZ, RZ ;  /* 0x000000ffff007224 */ /* 0x000fe400078e00ff */
[----:B------:R-:W-:Y:S01]  /*1090*/  IMAD.MOV.U32 R226, RZ, RZ, R6 ;  /* 0x000000ffffe27224 */ /* 0x000fe200078e0006 */
[----:B------:R-:W-:-:S04]  /*10a0*/  @P1 LEA.HI.X R0, R4, R3, R7, 0x2, P0 ;  /* 0x0000000304001211 */ /* 0x000fc800000f1407 */
[----:B------:R-:W-:Y:S02]  /*10b0*/  MOV R227, R0 ;  /* 0x0000000000e37202 */ /* 0x000fe40000000f00 */
[----:B------:R-:W-:-:S04]  /*10c0*/  ISETP.NE.U32.AND P0, PT, R226, RZ, PT ;  /* 0x000000ffe200720c */ /* 0x000fc80003f05070 */
[----:B------:R-:W-:-:S13]  /*10d0*/  ISETP.NE.AND.EX P0, PT, R227, RZ, PT, P0 ;  /* 0x000000ffe300720c */ /* 0x000fda0003f05300 */
[----:B------:R-:W-:Y:S05]  /*10e0*/  @!P0 BRA `(.L_x_1659) ;  /* 0x000005c000008947 */ /* 0x000fea0003800000 */
[----:B-1----:R-:W3:Y:S04]  /*10f0*/  LD.E R12, [R134.64+0x170] ;  /* 0x00017006860c7980 */ /* 0x002ee8000c101900 */
[----:B------:R-:W4:Y:S01]  /*1100*/  LD.E R14, [R134.64+0x68] ;  /* 0x00006806860e7980 */ /* 0x000f22000c101900 */
[----:B------:R-:W-:-:S03]  /*1110*/  LEA R20, R34, 0xffffff00, 0x8 ;  /* 0xffffff0022147811 */ /* 0x000fc600078e40ff */
[----:B--2---:R-:W2:Y:S01]  /*1120*/  LD.E.64 R16, [R134.64+0x40] ;  /* 0x0000400686107980 */ /* 0x004ea2000c101b00 */
[----:B------:R-:W-:-:S03]  /*1130*/  IABS R4, R20 ;  /* 0x0000001400047213 */ /* 0x000fc60000000000 */
[----:B------:R-:W2:Y:S04]  /*1140*/  LD.E.64 R192, [R134.64+0x38] ;  /* 0x0000380686c07980 */ /* 0x000ea8000c101b00 */
[----:B-----5:R-:W2:Y:S04]  /*1150*/  LD.E.64 R10, [R134.64+0x50] ;  /* 0x00005006860a7980 */ /* 0x020ea8000c101b00 */
[----:B------:R-:W2:Y:S04]  /*1160*/  LD.E.64 R8, [R134.64+0x28] ;  /* 0x0000280686087980 */ /* 0x000ea8000c101b00 */
[----:B------:R1:W5:Y:S01]  /*1170*/  LD.E.64 R26, [R134.64+0x58] ;  /* 0x00005806861a7980 */ /* 0x000362000c101b00 */
[----:B---3--:R-:W-:-:S05]  /*1180*/  IABS R0, R12 ;  /* 0x0000000c00007213 */ /* 0x008fca0000000000 */
[----:B------:R-:W-:-:S04]  /*1190*/  IMAD.MOV.U32 R5, RZ, RZ, R0 ;  /* 0x000000ffff057224 */ /* 0x000fc800078e0000 */
[----:B------:R-:W3:Y:S08]  /*11a0*/  I2F.RP R2, R5 ;  /* 0x0000000500027306 */ /* 0x000ef00000209400 */
[----:B---3--:R-:W3:Y:S02]  /*11b0*/  MUFU.RCP R2, R2 ;  /* 0x0000000200027308 */ /* 0x008ee40000001000 */
[----:B---3--:R-:W-:-:S06]  /*11c0*/  IADD3 R2, R2, 0xffffffe, RZ ;  /* 0x0ffffffe02027810 */ /* 0x008fcc0007ffe0ff */
[----:B------:R-:W3:Y:S01]  /*11d0*/  F2I.FTZ.U32.TRUNC.NTZ R3, R2 ;  /* 0x0000000200037305 */ /* 0x000ee2000021f000 */
[----:B------:R-:W-:Y:S01]  /*11e0*/  IABS R6, R12 ;  /* 0x0000000c00067213 */ /* 0x000fe20000000000 */
[----:B---3--:R-:W-:Y:S01]  /*11f0*/  IMAD.MOV R0, RZ, RZ, -R3 ;  /* 0x000000ffff007224 */ /* 0x008fe200078e0a03 */
[----:B------:R-:W-:-:S03]  /*1200*/  MOV R2, RZ ;  /* 0x000000ff00027202 */ /* 0x000fc60000000f00 */
[----:B------:R-:W-:-:S04]  /*1210*/  IMAD R0, R0, R5, RZ ;  /* 0x0000000500007224 */ /* 0x000fc800078e02ff */
[----:B------:R-:W-:-:S04]  /*1220*/  IMAD.HI.U32 R0, R3, R0, R2 ;  /* 0x0000000003007227 */ /* 0x000fc800078e0002 */
[----:B------:R-:W-:Y:S02]  /*1230*/  IMAD.MOV.U32 R2, RZ, RZ, R4 ;  /* 0x000000ffff027224 */ /* 0x000fe400078e0004 */
[----:B------:R-:W-:Y:S02]  /*1240*/  IMAD.MOV R3, RZ, RZ, -R6 ;  /* 0x000000ffff037224 */ /* 0x000fe400078e0a06 */
[----:B------:R-:W-:-:S04]  /*1250*/  IMAD.HI.U32 R0, R0, R2, RZ ;  /* 0x0000000200007227 */ /* 0x000fc800078e00ff */
[----:B------:R-:W-:-:S05]  /*1260*/  IMAD R2, R0, R3, R2 ;  /* 0x0000000300027224 */ /* 0x000fca00078e0202 */
[----:B------:R-:W-:-:S13]  /*1270*/  ISETP.GT.U32.AND P1, PT, R5, R2, PT ;  /* 0x000000020500720c */ /* 0x000fda0003f24070 */
[----:B------:R-:W-:-:S04]  /*1280*/  @!P1 IADD3 R2, R2, -R5, RZ ;  /* 0x8000000502029210 */ /* 0x000fc80007ffe0ff */
[----:B------:R-:W-:Y:S02]  /*1290*/  ISETP.GE.U32.AND P2, PT, R2, R5, PT ;  /* 0x000000050200720c */ /* 0x000fe40003f46070 */
[----:B------:R-:W-:Y:S01]  /*12a0*/  LOP3.LUT R2, R20, R12, RZ, 0x3c, !PT ;  /* 0x0000000c14027212 */ /* 0x000fe200078e3cff */
[----:B------:R-:W3:Y:S01]  /*12b0*/  LD.E.64 R4, [R134.64+0x20] ;  /* 0x0000200686047980 */ /* 0x000ee2000c101b00 */
        /* <DEDUP_REMOVED lines=8> */
[----:B------:R1:W3:Y:S01]  /*1340*/  LD.E R7, [R2.64] ;  /* 0x0000000602077980 */ /* 0x0002e2000c101900 */
[----:B----4-:R-:W-:-:S04]  /*1350*/  IABS R0, R14 ;  /* 0x0000000e00007213 */ /* 0x010fc80000000000 */
[----:B------:R-:W-:-:S04]  /*1360*/  MOV R15, R0 ;  /* 0x00000000000f7202 */ /* 0x000fc80000000f00 */
[----:B-1----:R-:W1:Y:S08]  /*1370*/  I2F.RP R2, R15 ;  /* 0x0000000f00027306 */ /* 0x002e700000209400 */
[----:B-1----:R-:W1:Y:S02]  /*1380*/  MUFU.RCP R2, R2 ;  /* 0x0000000200027308 */ /* 0x002e640000001000 */
[----:B-1----:R-:W-:-:S06]  /*1390*/  IADD3 R2, R2, 0xffffffe, RZ ;  /* 0x0ffffffe02027810 */ /* 0x002fcc0007ffe0ff */
[----:B------:R-:W1:Y:S01]  /*13a0*/  F2I.FTZ.U32.TRUNC.NTZ R3, R2 ;  /* 0x0000000200037305 */ /* 0x000e62000021f000 */
[----:B------:R-:W-:Y:S01]  /*13b0*/  IABS R13, R40 ;  /* 0x00000028000d7213 */ /* 0x000fe20000000000 */
[----:B--2---:R2:W-:Y:S01]  /*13c0*/  STL.64 [R1], R16 ;  /* 0x0000001001007387 */ /* 0x0045e20000100a00 */
[----:B-1----:R-:W-:Y:S01]  /*13d0*/  IMAD.MOV R0, RZ, RZ, -R3 ;  /* 0x000000ffff007224 */ /* 0x002fe200078e0a03 */
[----:B------:R-:W-:-:S03]  /*13e0*/  MOV R2, RZ ;  /* 0x000000ff00027202 */ /* 0x000fc60000000f00 */
[----:B------:R-:W-:-:S04]  /*13f0*/  IMAD R0, R0, R15, RZ ;  /* 0x0000000f00007224 */ /* 0x000fc800078e02ff */
[----:B------:R-:W-:-:S04]  /*1400*/  IMAD.HI.U32 R2, R3, R0, R2 ;  /* 0x0000000003027227 */ /* 0x000fc800078e0002 */
[----:B------:R-:W-:Y:S01]  /*1410*/  IMAD.MOV.U32 R0, RZ, RZ, R13 ;  /* 0x000000ffff007224 */ /* 0x000fe200078e000d */
[----:B--2---:R-:W-:-:S03]  /*1420*/  IABS R16, R14 ;  /* 0x0000000e00107213 */ /* 0x004fc60000000000 */
[----:B------:R-:W-:Y:S01]  /*1430*/  IMAD.HI.U32 R2, R2, R0, RZ ;  /* 0x0000000002027227 */ /* 0x000fe200078e00ff */
[----:B------:R-:W-:-:S05]  /*1440*/  IADD3 R3, RZ, -R16, RZ ;  /* 0x80000010ff037210 */ /* 0x000fca0007ffe0ff */
        /* <DEDUP_REMOVED lines=8> */
[----:B------:R-:W-:-:S03]  /*14d0*/  ISETP.NE.AND P1, PT, R14, RZ, PT ;  /* 0x000000ff0e00720c */ /* 0x000fc60003f25270 */
[----:B------:R-:W-:-:S04]  /*14e0*/  @P2 IADD3 R2, R2, 0x1, RZ ;  /* 0x0000000102022810 */ /* 0x000fc80007ffe0ff */
[----:B------:R-:W-:-:S04]  /*14f0*/  MOV R0, R2 ;  /* 0x0000000200007202 */ /* 0x000fc80000000f00 */
[----:B------:R-:W-:Y:S02]  /*1500*/  @!P0 IADD3 R0, -R0, RZ, RZ ;  /* 0x000000ff00008210 */ /* 0x000fe40007ffe1ff */
[----:B------:R-:W-:-:S04]  /*1510*/  @!P1 LOP3.LUT R0, RZ, R14, RZ, 0x33, !PT ;  /* 0x0000000eff009212 */ /* 0x000fc800078e33ff */
[----:B------:R-:W-:Y:S02]  /*1520*/  SHF.R.S32.HI R28, RZ, 0x1f, R0 ;  /* 0x0000001fff1c7819 */ /* 0x000fe40000011400 */
[----:B---3--:R-:W-:Y:S01]  /*1530*/  SHF.R.S32.HI R16, RZ, 0x1f, R7 ;  /* 0x0000001fff107819 */ /* 0x008fe20000011407 */
[-C--:B------:R-:W-:Y:S02]  /*1540*/  IMAD R3, R5, R7.reuse, RZ ;  /* 0x0000000705037224 */ /* 0x080fe400078e02ff */
[----:B------:R-:W-:Y:S02]  /*1550*/  IMAD R5, R12, R6, R20 ;  /* 0x000000060c057224 */ /* 0x000fe400078e0214 */
[C---:B------:R-:W-:Y:S02]  /*1560*/  IMAD R3, R4.reuse, R16, R3 ;  /* 0x0000001004037224 */ /* 0x040fe400078e0203 */
[----:B------:R-:W-:Y:S01]  /*1570*/  IMAD.WIDE.U32 R12, R4, R7, RZ ;  /* 0x00000007040c7225 */ /* 0x000fe200078e00ff */
[----:B------:R-:W-:-:S03]  /*1580*/  SHF.R.S32.HI R15, RZ, 0x1f, R5 ;  /* 0x0000001fff0f7819 */ /* 0x000fc60000011405 */
[----:B------:R-:W-:Y:S02]  /*1590*/  IMAD.IADD R3, R13, 0x1, R3 ;  /* 0x000000010d037824 */ /* 0x000fe400078e0203 */
[----:B------:R-:W-:Y:S02]  /*15a0*/  IMAD R4, R193, R5, RZ ;  /* 0x00000005c1047224 */ /* 0x000fe400078e02ff */
[----:B------:R-:W-:Y:S02]  /*15b0*/  IMAD.MOV.U32 R2, RZ, RZ, R12 ;  /* 0x000000ffff027224 */ /* 0x000fe400078e000c */
[----:B------:R-:W-:Y:S02]  /*15c0*/  IMAD R4, R192, R15, R4 ;  /* 0x0000000fc0047224 */ /* 0x000fe400078e0204 */
        /* <DEDUP_REMOVED lines=12> */
[----:B------:R-:W-:Y:S01]  /*1690*/  MOV R16, R0 ;  /* 0x0000000000107202 */ /* 0x000fe20000000f00 */
[----:B------:R-:W-:Y:S05]  /*16a0*/  BRA `(.L_x_1660) ;  /* 0x0000057000007947 */ /* 0x000fea0003800000 */
.L_x_1659:
[----:B-1----:R-:W3:Y:S01]  /*16b0*/  LD.E R9, [R134.64+0x68] ;  /* 0x0000680686097980 */ /* 0x002ee2000c101900 */
[----:B------:R-:W-:-:S03]  /*16c0*/  ISETP.NE.AND P3, PT, R14, -0x1, PT ;  /* 0xffffffff0e00780c */ /* 0x000fc60003f65270 */
[----:B------:R-:W4:Y:S04]  /*16d0*/  LD.E.64 R2, [R134.64+0x40] ;  /* 0x0000400686027980 */ /* 0x000f28000c101b00 */
[----:B--2---:R-:W2:Y:S04]  /*16e0*/  LD.E.64 R192, [R134.64+0x38] ;  /* 0x0000380686c07980 */ /* 0x004ea8000c101b00 */
[----:B------:R-:W2:Y:S04]  /*16f0*/  LD.E.64 R18, [R134.64+0x50] ;  /* 0x0000500686127980 */ /* 0x000ea8000c101b00 */
[----:B------:R-:W2:Y:S04]  /*1700*/  @!P3 LD.E.64 R6, [R134.64+0x20] ;  /* 0x000020068606b980 */ /* 0x000ea8000c101b00 */
[----:B------:R-:W2:Y:S04]  /*1710*/  @!P3 LD.E.64 R16, [R134.64+0x28] ;  /* 0x000028068610b980 */ /* 0x000ea8000c101b00 */
[----:B------:R1:W5:Y:S02]  /*1720*/  LD.E.64 R26, [R134.64+0x58] ;  /* 0x00005806861a7980 */ /* 0x000364000c101b00 */
[----:B-----5:R-:W-:-:S02]  /*1730*/  IABS R4, R40 ;  /* 0x0000002800047213 */ /* 0x020fc40000000000 */
[----:B------:R-:W-:Y:S02]  /*1740*/  @!P3 SHF.R.S32.HI R12, RZ, 0x1f, R10 ;  /* 0x0000001fff0cb819 */ /* 0x000fe4000001140a */
[----:B------:R-:W-:Y:S02]  /*1750*/  LEA R20, R34, 0xffffff00, 0x8 ;  /* 0xffffff0022147811 */ /* 0x000fe400078e40ff */
[----:B---3--:R-:W-:-:S04]  /*1760*/  IABS R0, R9 ;  /* 0x0000000900007213 */ /* 0x008fc80000000000 */
[----:B------:R-:W-:Y:S01]  /*1770*/  MOV R15, R0 ;  /* 0x00000000000f7202 */ /* 0x000fe20000000f00 */
[----:B----4-:R3:W-:Y:S01]  /*1780*/  STL.64 [R1], R2 ;  /* 0x0000000201007387 */ /* 0x0107e20000100a00 */
[----:B------:R-:W-:Y:S02]  /*1790*/  IMAD.MOV.U32 R21, RZ, RZ, R2 ;  /* 0x000000ffff157224 */ /* 0x000fe400078e0002 */
[----:B---3--:R-:W3:Y:S08]  /*17a0*/  I2F.RP R2, R15 ;  /* 0x0000000f00027306 */ /* 0x008ef00000209400 */
[----:B---3--:R-:W3:Y:S01]  /*17b0*/  MUFU.RCP R2, R2 ;  /* 0x0000000200027308 */ /* 0x008ee20000001000 */
[----:B------:R-:W-:-:S02]  /*17c0*/  MOV R22, R3 ;  /* 0x0000000300167202 */ /* 0x000fc40000000f00 */
[----:B---3--:R-:W-:-:S05]  /*17d0*/  IADD3 R2, R2, 0xffffffe, RZ ;  /* 0x0ffffffe02027810 */ /* 0x008fca0007ffe0ff */
[----:B------:R-:W3:Y:S01]  /*17e0*/  F2I.FTZ.U32.TRUNC.NTZ R3, R2 ;  /* 0x0000000200037305 */ /* 0x000ee2000021f000 */
[----:B------:R-:W-:Y:S01]  /*17f0*/  IABS R5, R9 ;  /* 0x0000000900057213 */ /* 0x000fe20000000000 */
[----:B---3--:R-:W-:Y:S01]  /*1800*/  IMAD.MOV R0, RZ, RZ, -R3 ;  /* 0x000000ffff007224 */ /* 0x008fe200078e0a03 */
[----:B------:R-:W-:-:S03]  /*1810*/  MOV R2, RZ ;  /* 0x000000ff00027202 */ /* 0x000fc60000000f00 */
[----:B------:R-:W-:-:S04]  /*1820*/  IMAD R0, R0, R15, RZ ;  /* 0x0000000f00007224 */ /* 0x000fc800078e02ff */
[----:B------:R-:W-:Y:S01]  /*1830*/  IMAD.HI.U32 R2, R3, R0, R2 ;  /* 0x0000000003027227 */ /* 0x000fe200078e0002 */
[----:B------:R-:W-:-:S03]  /*1840*/  IADD3 R3, RZ, -R5, RZ ;  /* 0x80000005ff037210 */ /* 0x000fc60007ffe0ff */
[----:B------:R-:W-:-:S04]  /*1850*/  IMAD.MOV.U32 R0, RZ, RZ, R4 ;  /* 0x000000ffff007224 */ /* 0x000fc800078e0004 */
[----:B------:R-:W-:Y:S01]  /*1860*/  IMAD.HI.U32 R8, R2, R0, RZ ;  /* 0x0000000002087227 */ /* 0x000fe200078e00ff */
[----:B------:R-:W-:-:S03]  /*1870*/  @!P3 SHF.R.S32.HI R5, RZ, 0x1f, R11 ;  /* 0x0000001fff05b819 */ /* 0x000fc6000001140b */
[----:B------:R-:W-:Y:S02]  /*1880*/  IMAD R0, R8, R3, R0 ;  /* 0x0000000308007224 */ /* 0x000fe400078e0200 */
[----:B--2---:R-:W-:-:S03]  /*1890*/  @!P3 IMAD R2, R193, R11, RZ ;  /* 0x0000000bc102b224 */ /* 0x004fc600078e02ff */
[----:B------:R-:W-:Y:S01]  /*18a0*/  ISETP.GT.U32.AND P0, PT, R15, R0, PT ;  /* 0x000000000f00720c */ /* 0x000fe20003f04070 */
[----:B------:R-:W-:Y:S02]  /*18b0*/  @!P3 IMAD R5, R5, R192, R2 ;  /* 0x000000c00505b224 */ /* 0x000fe400078e0202 */
[----:B------:R-:W-:-:S04]  /*18c0*/  @!P3 IMAD.WIDE.U32 R2, R192, R11, RZ ;  /* 0x0000000bc002b225 */ /* 0x000fc800078e00ff */
[----:B------:R-:W-:Y:S01]  /*18d0*/  @P3 IMAD.IADD R4, R11, 0x1, R14 ;  /* 0x000000010b043824 */ /* 0x000fe200078e020e */
[----:B------:R-:W-:Y:S01]  /*18e0*/  @!P3 IADD3 R3, R3, R5, RZ ;  /* 0x000000050303b210 */ /* 0x000fe20007ffe0ff */
[----:B------:R-:W-:Y:S02]  /*18f0*/  @!P3 IMAD R7, R7, R10, RZ ;  /* 0x0000000a0707b224 */ /* 0x000fe400078e02ff */
[-C--:B------:R-:W-:Y:S02]  /*1900*/  @P3 IMAD R13, R193, R4.reuse, RZ ;  /* 0x00000004c10d3224 */ /* 0x080fe400078e02ff */
[----:B------:R-:W-:Y:S01]  /*1910*/  @P3 IMAD.WIDE.U32 R4, R192, R4, RZ ;  /* 0x00000004c0043225 */ /* 0x000fe200078e00ff */
[----:B------:R-:W-:-:S03]  /*1920*/  @!P0 IADD3 R0, R0, -R15, RZ ;  /* 0x8000000f00008210 */ /* 0x000fc60007ffe0ff */
[C---:B------:R-:W-:Y:S02]  /*1930*/  @!P3 IMAD R7, R6.reuse, R12, R7 ;  /* 0x0000000c0607b224 */ /* 0x040fe400078e0207 */
[----:B------:R-:W-:Y:S01]  /*1940*/  @!P3 IMAD.WIDE.U32 R2, R6, R10, R2 ;  /* 0x0000000a0602b225 */ /* 0x000fe200078e0002 */
[----:B------:R-:W-:Y:S02]  /*1950*/  ISETP.GE.U32.AND P2, PT, R0, R15, PT ;  /* 0x0000000f0000720c */ /* 0x000fe40003f46070 */
[----:B------:R-:W-:Y:S01]  /*1960*/  @!P3 SHF.R.S32.HI R0, RZ, 0x1f, R11 ;  /* 0x0000001fff00b819 */ /* 0x000fe2000001140b */
[----:B------:R-:W-:Y:S01]  /*1970*/  @P3 IMAD.IADD R6, R5, 0x1, R13 ;  /* 0x0000000105063824 */ /* 0x000fe200078e020d */
[----:B------:R-:W-:Y:S01]  /*1980*/  @!P3 MOV R4, R2 ;  /* 0x000000020004b202 */ /* 0x000fe20000000f00 */
[----:B------:R-:W-:Y:S01]  /*1990*/  @!P3 IMAD.IADD R6, R3, 0x1, R7 ;  /* 0x000000010306b824 */ /* 0x000fe200078e0207 */
[----:B------:R-:W-:Y:S01]  /*19a0*/  LOP3.LUT R2, R40, R9, RZ, 0x3c, !PT ;  /* 0x0000000928027212 */ /* 0x000fe200078e3cff */
[----:B------:R-:W-:Y:S01]  /*19b0*/  @!P3 IMAD R3, R22, R11, RZ ;  /* 0x0000000b1603b224 */ /* 0x000fe200078e02ff */
[----:B------:R-:W-:Y:S01]  /*19c0*/  SHF.R.S32.HI R15, RZ, 0x1f, R20 ;  /* 0x0000001fff0f7819 */ /* 0x000fe20000011414 */
[----:B------:R-:W-:Y:S01]  /*19d0*/  IMAD R5, R193, R20, RZ ;  /* 0x00000014c1057224 */ /* 0x000fe200078e02ff */
[----:B------:R-:W-:Y:S01]  /*19e0*/  ISETP.GE.AND P1, PT, R2, RZ, PT ;  /* 0x000000ff0200720c */ /* 0x000fe20003f26270 */
[----:B------:R-:W-:Y:S01]  /*19f0*/  @!P3 IMAD R0, R0, R21, R3 ;  /* 0x000000150000b224 */ /* 0x000fe200078e0203 */
[----:B------:R-:W-:Y:S01]  /*1a00*/  MOV R3, R6 ;  /* 0x0000000600037202 */ /* 0x000fe20000000f00 */
[----:B------:R-:W-:Y:S01]  /*1a10*/  IMAD.MOV.U32 R2, RZ, RZ, R4 ;  /* 0x000000ffff027224 */ /* 0x000fe200078e0004 */
[----:B------:R-:W-:-:S02]  /*1a20*/  @!P0 IADD3 R8, R8, 0x1, RZ ;  /* 0x0000000108088810 */ /* 0x000fc40007ffe0ff */
[----:B------:R-:W-:Y:S01]  /*1a30*/  ISETP.NE.AND P0, PT, R9, RZ, PT ;  /* 0x000000ff0900720c */ /* 0x000fe20003f05270 */
[----:B------:R-:W-:Y:S02]  /*1a40*/  IMAD R5, R15, R192, R5 ;  /* 0x000000c00f057224 */ /* 0x000fe400078e0205 */
[----:B------:R-:W-:Y:S01]  /*1a50*/  IMAD.WIDE.U32 R2, R192, R20, R2 ;  /* 0x00000014c0027225 */ /* 0x000fe200078e0002 */
[----:B------:R-:W-:-:S03]  /*1a60*/  @P2 IADD3 R8, R8, 0x1, RZ ;  /* 0x0000000108082810 */ /* 0x000fc60007ffe0ff */
[----:B------:R-:W-:-:S04]  /*1a70*/  @!P3 IMAD.WIDE.U32 R6, R21, R11, RZ ;  /* 0x0000000b1506b225 */ /* 0x000fc800078e00ff */
[----:B------:R-:W-:Y:S01]  /*1a80*/  IMAD.IADD R5, R3, 0x1, R5 ;  /* 0x0000000103057824 */ /* 0x000fe200078e0205 */
[----:B------:R-:W-:Y:S02]  /*1a90*/  @!P3 IADD3 R3, R7, R0, RZ ;  /* 0x000000000703b210 */ /* 0x000fe40007ffe0ff */
[----:B------:R-:W-:Y:S02]  /*1aa0*/  MOV R0, R8 ;  /* 0x0000000800007202 */ /* 0x000fe40000000f00 */
[----:B------:R-:W-:Y:S01]  /*1ab0*/  MOV R4, R2 ;  /* 0x0000000200047202 */ /* 0x000fe20000000f00 */
[----:B------:R-:W-:Y:S01]  /*1ac0*/  @!P3 IMAD.MOV.U32 R2, RZ, RZ, R6 ;  /* 0x000000ffff02b224 */ /* 0x000fe200078e0006 */
[----:B------:R-:W-:Y:S02]  /*1ad0*/  @!P1 IADD3 R0, -R0, RZ, RZ ;  /* 0x000000ff00009210 */ /* 0x000fe40007ffe1ff */
[----:B------:R-:W-:Y:S01]  /*1ae0*/  @!P0 LOP3.LUT R0, RZ, R9, RZ, 0x33, !PT ;  /* 0x00000009ff008212 */ /* 0x000fe200078e33ff */
[----:B------:R-:W-:Y:S01]  /*1af0*/  @P3 IMAD.IADD R8, R11, 0x1, R14 ;  /* 0x000000010b083824 */ /* 0x000fe200078e020e */
[----:B------:R-:W-:Y:S01]  /*1b00*/  @!P3 SHF.R.S32.HI R6, RZ, 0x1f, R10 ;  /* 0x0000001fff06b819 */ /* 0x000fe2000001140a */
[----:B------:R-:W-:Y:S01]  /*1b10*/  @!P3 IMAD R7, R17, R10, RZ ;  /* 0x0000000a1107b224 */ /* 0x000fe200078e02ff */
[----:B------:R-:W-:Y:S01]  /*1b20*/  SHF.R.S32.HI R28, RZ, 0x1f, R0 ;  /* 0x0000001fff1c7819 */ /* 0x000fe20000011400 */
[----:B------:R-:W-:-:S02]  /*1b30*/  IMAD R11, R19, R0, RZ ;  /* 0x00000000130b7224 */ /* 0x000fc400078e02ff */
[----:B------:R-:W-:Y:S02]  /*1b40*/  @P3 IMAD R14, R22, R8, RZ ;  /* 0x00000008160e3224 */ /* 0x000fe400078e02ff */
[----:B------:R-:W-:Y:S02]  /*1b50*/  @!P3 IMAD R12, R16, R6, R7 ;  /* 0x00000006100cb224 */ /* 0x000fe400078e0207 */
[----:B------:R-:W-:-:S04]  /*1b60*/  @P3 IMAD.WIDE.U32 R8, R21, R8, RZ ;  /* 0x0000000815083225 */ /* 0x000fc800078e00ff */
[----:B------:R-:W-:-:S04]  /*1b70*/  @!P3 IMAD.WIDE.U32 R6, R16, R10, R2 ;  /* 0x0000000a1006b225 */ /* 0x000fc800078e0002 */
[----:B------:R-:W-:Y:S01]  /*1b80*/  IMAD.WIDE.U32 R2, R18, R0, R4 ;  /* 0x0000000012027225 */ /* 0x000fe200078e0004 */
[----:B------:R-:W-:-:S03]  /*1b90*/  @P3 IADD3 R14, R9, R14, RZ ;  /* 0x0000000e090e3210 */ /* 0x000fc60007ffe0ff */
[----:B------:R-:W-:Y:S01]  /*1ba0*/  IMAD R4, R18, R28, R11 ;  /* 0x0000001c12047224 */ /* 0x000fe200078e020b */
[----:B------:R-:W-:Y:S01]  /*1bb0*/  @P3 MOV R10, R8 ;  /* 0x00000008000a3202 */ /* 0x000fe20000000f00 */
[----:B------:R-:W-:Y:S01]  /*1bc0*/  @!P3 IMAD.IADD R14, R7, 0x1, R12 ;  /* 0x00000001070eb824 */ /* 0x000fe200078e020c */
[----:B------:R-:W-:Y:S01]  /*1bd0*/  @!P3 MOV R10, R6 ;  /* 0x00000006000ab202 */ /* 0x000fe20000000f00 */
[----:B------:R-:W-:Y:S01]  /*1be0*/  IMAD.IADD R24, R3, 0x1, R4 ;  /* 0x0000000103187824 */ /* 0x000fe200078e0204 */
[----:B------:R-:W-:Y:S02]  /*1bf0*/  MOV R21, R2 ;  /* 0x0000000200157202 */ /* 0x000fe40000000f00 */
[----:B------:R-:W-:Y:S02]  /*1c00*/  MOV R5, R20 ;  /* 0x0000001400057202 */ /* 0x000fe40000000f00 */
[----:B------:R-:W-:Y:S02]  /*1c10*/  MOV R16, R0 ;  /* 0x0000000000107202 */ /* 0x000fe40000000f00 */
.L_x_1660:
[----:B-1----:R-:W-:Y:S05]  /*1c20*/  BSYNC B0 ;  /* 0x0000000000007941 */ /* 0x002fea0003800000 */
.L_x_1658:
        /* <DEDUP_REMOVED lines=11> */
[----:B------:R-:W-:-:S04]  /*1ce0*/  SHF.R.S32.HI R32, RZ, 0x1f, R37 ;  /* 0x0000001fff207819 */ /* 0x000fc80000011425 */
[----:B------:R-:W-:-:S04]  /*1cf0*/  LEA.HI R0, R32, R37, RZ, 0x3 ;  /* 0x0000002520007211 */ /* 0x000fc800078f18ff */
[----:B------:R-:W-:Y:S02]  /*1d00*/  LOP3.LUT R2, R0, 0xfffffff8, RZ, 0xc0, !PT ;  /* 0xfffffff800027812 */ /* 0x000fe400078ec0ff */
[----:B------:R-:W-:-:S03]  /*1d10*/  SHF.R.S32.HI R76, RZ, 0x3, R0 ;  /* 0x00000003ff4c7819 */ /* 0x000fc60000011400 */
[----:B------:R-:W-:-:S04]  /*1d20*/  IMAD.IADD R244, R37, 0x1, -R2 ;  /* 0x0000000125f47824 */ /* 0x000fc800078e0a02 */
[----:B------:R-:W-:Y:S02]  /*1d30*/  IMAD.SHL.U32 R132, R244, 0x8, RZ ;  /* 0x00000008f4847824 */ /* 0x000fe400078e00ff */
[----:B------:R-:W-:-:S03]  /*1d40*/  IMAD.SHL.U32 R4, R76, 0x40, RZ ;  /* 0x000000404c047824 */ /* 0x000fc600078e00ff */
[----:B------:R-:W-:Y:S02]  /*1d50*/  IADD3 R2, P0, R132, R10, RZ ;  /* 0x0000000a84027210 */ /* 0x000fe40007f1e0ff */
[--C-:B------:R-:W-:Y:S02]  /*1d60*/  SHF.R.S32.HI R133, RZ, 0x1f, R132.reuse ;  /* 0x0000001fff857819 */ /* 0x100fe40000011484 */
[----:B------:R-:W-:Y:S02]  /*1d70*/  LOP3.LUT R10, R4, 0x1c0, RZ, 0xc0, !PT ;  /* 0x000001c0040a7812 */ /* 0x000fe400078ec0ff */
[----:B------:R-:W-:Y:S02]  /*1d80*/  IADD3.X R3, R133, R14, RZ, P0, !PT ;  /* 0x0000000e85037210 */ /* 0x000fe400007fe4ff */
[----:B------:R-:W-:Y:S02]  /*1d90*/  LOP3.LUT R4, R10, 0x38, R132, 0xf8, !PT ;  /* 0x000000380a047812 */ /* 0x000fe400078ef884 */
[----:B------:R-:W-:-:S02]  /*1da0*/  SHF.R.U32.HI R10, RZ, 0x3, R10 ;  /* 0x00000003ff0a7819 */ /* 0x000fc4000001160a */
[----:B-1----:R-:W-:Y:S02]  /*1db0*/  LEA.HI R31, R32, R37, RZ, 0x4 ;  /* 0x00000025201f7211 */ /* 0x002fe400078f20ff */
[----:B------:R-:W-:Y:S02]  /*1dc0*/  LOP3.LUT R25, R4, R10, RZ, 0x3c, !PT ;  /* 0x0000000a04197212 */ /* 0x000fe400078e3cff */
[----:B------:R-:W-:Y:S02]  /*1dd0*/  LOP3.LUT R4, R31, 0xfffffff0, RZ, 0xc0, !PT ;  /* 0xfffffff01f047812 */ /* 0x000fe400078ec0ff */
[----:B------:R-:W-:Y:S02]  /*1de0*/  SHF.R.S32.HI R242, RZ, 0x1f, R36 ;  /* 0x0000001ffff27819 */ /* 0x000fe40000011424 */
[----:B------:R-:W-:Y:S01]  /*1df0*/  SHF.R.S32.HI R77, RZ, 0x1f, R76 ;  /* 0x0000001fff4d7819 */ /* 0x000fe2000001144c */
[----:B------:R-:W-:Y:S01]  /*1e00*/  IMAD.MOV.U32 R189, RZ, RZ, 0x20 ;  /* 0x00000020ffbd7424 */ /* 0x000fe200078e00ff */
[C---:B------:R-:W-:Y:S01]  /*1e10*/  SHF.L.U64.HI R190, R192.reuse, 0x4, R193 ;  /* 0x00000004c0be7819 */ /* 0x040fe200000102c1 */
[----:B------:R-:W-:Y:S01]  /*1e20*/  IMAD.SHL.U32 R130, R192, 0x10, RZ ;  /* 0x00000010c0827824 */ /* 0x000fe200078e00ff */
[----:B------:R-:W-:Y:S01]  /*1e30*/  SHF.R.S32.HI R245, RZ, 0x4, R31 ;  /* 0x00000004fff57819 */ /* 0x000fe2000001141f */
[----:B--2---:R-:W-:-:S02]  /*1e40*/  IMAD R0, R15, R33, RZ ;  /* 0x000000210f007224 */ /* 0x004fc400078e02ff */
[----:B------:R-:W-:-:S04]  /*1e50*/  IMAD.WIDE.U32 R2, R5, R33, R2 ;  /* 0x0000002105027225 */ /* 0x000fc800078e0002 */
[----:B---3--:R-:W-:-:S04]  /*1e60*/  IMAD R0, R5, R35, R0 ;  /* 0x0000002305007224 */ /* 0x008fc800078e0200 */
[----:B------:R-:W-:Y:S02]  /*1e70*/  IMAD.IADD R3, R3, 0x1, R0 ;  /* 0x0000000103037824 */ /* 0x000fe400078e0200 */
[----:B-----5:R-:W-:-:S04]  /*1e80*/  IMAD R0, R27, R16, RZ ;  /* 0x000000101b007224 */ /* 0x020fc800078e02ff */
[-C--:B------:R-:W-:Y:S02]  /*1e90*/  IMAD R17, R28, R26.reuse, R0 ;  /* 0x0000001a1c117224 */ /* 0x080fe400078e0200 */
[----:B------:R-:W-:Y:S02]  /*1ea0*/  IMAD.IADD R0, R37, 0x1, -R4 ;  /* 0x0000000125007824 */ /* 0x000fe400078e0a04 */
[----:B------:R-:W-:-:S03]  /*1eb0*/  IMAD.WIDE.U32 R10, R16, R26, R2 ;  /* 0x0000001a100a7225 */ /* 0x000fc600078e0002 */
[----:B------:R-:W-:Y:S01]  /*1ec0*/  SHF.R.S32.HI R3, RZ, 0x1f, R0 ;  /* 0x0000001fff037819 */ /* 0x000fe20000011400 */
[----:B----4-:R-:W-:-:S03]  /*1ed0*/  @!P1 IMAD R2, R7, R36, RZ ;  /* 0x0000002407029224 */ /* 0x010fc600078e02ff */
[----:B------:R-:W-:Y:S01]  /*1ee0*/  LEA.HI R251, R3, R0, RZ, 0x3 ;  /* 0x0000000003fb7211 */ /* 0x000fe200078f18ff */
[C---:B------:R-:W-:Y:S02]  /*1ef0*/  @!P1 IMAD R14, R6.reuse, R242, R2 ;  /* 0x000000f2060e9224 */ /* 0x040fe400078e0202 */
[----:B------:R-:W-:-:S04]  /*1f00*/  @!P1 IMAD.WIDE.U32 R2, R6, R36, RZ ;  /* 0x0000002406029225 */ /* 0x000fc800078e00ff */
[----:B------:R-:W-:-:S04]  /*1f10*/  @P1 IMAD.WIDE.U32 R4, R8, R29, RZ ;  /* 0x0000001d08041225 */ /* 0x000fc800078e00ff */
[----:B------:R-:W-:Y:S02]  /*1f20*/  @P1 IMAD R15, R9, R29, RZ ;  /* 0x0000001d090f1224 */ /* 0x000fe400078e02ff */
[----:B------:R-:W-:-:S03]  /*1f30*/  @!P1 IMAD.MOV.U32 R4, RZ, RZ, R2 ;  /* 0x000000ffff049224 */ /* 0x000fc600078e0002 */
[----:B------:R-:W-:Y:S01]  /*1f40*/  @P1 IADD3 R5, R5, R15, RZ ;  /* 0x0000000f05051210 */ /* 0x000fe20007ffe0ff */
[----:B------:R-:W-:Y:S01]  /*1f50*/  @!P1 IMAD.IADD R5, R3, 0x1, R14 ;  /* 0x0000000103059824 */ /* 0x000fe200078e020e */
[----:B------:R-:W-:Y:S02]  /*1f60*/  IADD3 R2, P0, R132, R4, RZ ;  /* 0x0000000484027210 */ /* 0x000fe40007f1e0ff */
[----:B------:R-:W-:Y:S02]  /*1f70*/  LEA.HI R26, R32, R37, RZ, 0x6 ;  /* 0x00000025201a7211 */ /* 0x000fe400078f30ff */
[----:B------:R-:W-:Y:S01]  /*1f80*/  LOP3.LUT R6, R251, 0xfffffff8, RZ, 0xc0, !PT ;  /* 0xfffffff8fb067812 */ /* 0x000fe200078ec0ff */
[----:B------:R-:W-:Y:S01]  /*1f90*/  IMAD.X R3, R133, 0x1, R5, P0 ;  /* 0x0000000185037824 */ /* 0x000fe200000e0605 */
[----:B------:R-:W-:Y:S01]  /*1fa0*/  SHF.R.S32.HI R4, RZ, 0x1f, R40 ;  /* 0x0000001fff047819 */ /* 0x000fe20000011428 */
[----:B------:R-:W-:Y:S02]  /*1fb0*/  @P1 IMAD.MOV.U32 R196, RZ, RZ, R8 ;  /* 0x000000ffffc41224 */ /* 0x000fe400078e0008 */
[----:B------:R-:W-:-:S02]  /*1fc0*/  @P1 IMAD.MOV.U32 R197, RZ, RZ, R9 ;  /* 0x000000ffffc51224 */ /* 0x000fc400078e0009 */
[----:B------:R-:W-:Y:S02]  /*1fd0*/  IMAD.SHL.U32 R7, R26, 0x8, RZ ;  /* 0x000000081a077824 */ /* 0x000fe400078e00ff */
[----:B------:R-:W-:Y:S02]  /*1fe0*/  IMAD.IADD R247, R0, 0x1, -R6 ;  /* 0x0000000100f77824 */ /* 0x000fe400078e0a06 */
[----:B------:R-:W-:Y:S02]  /*1ff0*/  @!P1 IMAD.MOV.U32 R196, RZ, RZ, R8 ;  /* 0x000000ffffc49224 */ /* 0x000fe400078e0008 */
[----:B------:R-:W-:Y:S02]  /*2000*/  @!P1 IMAD.MOV.U32 R197, RZ, RZ, R9 ;  /* 0x000000ffffc59224 */ /* 0x000fe400078e0009 */
[----:B------:R-:W-:Y:S02]  /*2010*/  IMAD R0, R13, R40, RZ ;  /* 0x000000280d007224 */ /* 0x000fe400078e02ff */
[----:B------:R-:W-:Y:S01]  /*2020*/  IMAD.WIDE.U32 R8, R40, R12, R2 ;  /* 0x0000000c28087225 */ /* 0x000fe200078e0002 */
[----:B------:R-:W-:-:S02]  /*2030*/  IADD3 R2, P0, R132, R21, RZ ;  /* 0x0000001584027210 */ /* 0x000fc40007f1e0ff */
[----:B------:R-:W-:Y:S01]  /*2040*/  LOP3.LUT R250, R25, 0xfffffe00, R7, 0xf8, !PT ;  /* 0xfffffe0019fa7812 */ /* 0x000fe200078ef807 */
[----:B------:R-:W-:Y:S01]  /*2050*/  IMAD R4, R12, R4, R0 ;  /* 0x000000040c047224 */ /* 0x000fe200078e0200 */
[----:B------:R-:W-:Y:S01]  /*2060*/  IADD3 R7, R11, R17, RZ ;  /* 0x000000110b077210 */ /* 0x000fe20007ffe0ff */
[----:B------:R-:W-:Y:S01]  /*2070*/  IMAD R0, R193, R76, RZ ;  /* 0x0000004cc1007224 */ /* 0x000fe200078e02ff */
[----:B------:R-:W-:Y:S01]  /*2080*/  MOV R6, R10 ;  /* 0x0000000a00067202 */ /* 0x000fe20000000f00 */
[----:B------:R-:W-:Y:S01]  /*2090*/  IMAD.WIDE R10, R39, 0x40, R76 ;  /* 0x00000040270a7825 */ /* 0x000fe200078e024c */
[----:B------:R-:W-:-:S03]  /*20a0*/  IADD3 R9, R9, R4, RZ ;  /* 0x0000000409097210 */ /* 0x000fc60007ffe0ff */
[----:B------:R-:W-:Y:S02]  /*20b0*/  IMAD.X R3, R133, 0x1, R24, P0 ;  /* 0x0000000185037824 */ /* 0x000fe400000e0618 */
[----:B------:R-:W-:Y:S02]  /*20c0*/  IMAD R12, R35, R76, RZ ;  /* 0x0000004c230c7224 */ /* 0x000fe400078e02ff */
        /* <DEDUP_REMOVED lines=14> */
[----:B------:R-:W-:-:S02]  /*21b0*/  IMNMX R142, R38, R2, !PT ;  /* 0x00000002268e7217 */ /* 0x000fc40007800200 */
[----:B------:R-:W-:Y:S02]  /*21c0*/  R2P PR, R247, 0x6 ;  /* 0x00000006f7007804 */ /* 0x000fe40000000000 */
[----:B------:R-:W-:Y:S02]  /*21d0*/  SHF.L.U64.HI R3, R33, 0x4, R35 ;  /* 0x0000000421037819 */ /* 0x000fe40000010223 */
[----:B------:R-:W-:-:S03]  /*21e0*/  ISETP.GT.AND P0, PT, R34, R142, PT ;  /* 0x0000008e2200720c */ /* 0x000fc60003f04270 */
[----:B------:R1:W-:Y:S01]  /*21f0*/  STL [R1+0x8], R3 ;  /* 0x0000080301007387 */ /* 0x0003e20000100800 */
[C---:B------:R-:W-:Y:S01]  /*2200*/  IMAD R13, R10.reuse, R197, R13 ;  /* 0x000000c50a0d7224 */ /* 0x040fe200078e020d */
[----:B------:R-:W-:Y:S01]  /*2210*/  MOV R0, 0x10 ;  /* 0x0000001000007802 */ /* 0x000fe20000000f00 */
[----:B------:R-:W-:Y:S01]  /*2220*/  IMAD.WIDE.U32 R240, R10, R196, R8 ;  /* 0x000000c40af07225 */ /* 0x000fe200078e0008 */
[----:B------:R-:W-:Y:S02]  /*2230*/  SHF.L.U32 R230, R33, 0x4, RZ ;  /* 0x0000000421e67819 */ /* 0x000fe400000006ff */
[----:B------:R-:W-:Y:S01]  /*2240*/  SHF.L.U32 R26, R244, 0x2, RZ ;  /* 0x00000002f41a7819 */ /* 0x000fe200000006ff */
[----:B------:R-:W-:Y:S01]  /*2250*/  @!P4 IMAD.MOV.U32 R30, RZ, RZ, RZ ;  /* 0x000000ffff1ec224 */ /* 0x000fe200078e00ff */
[----:B------:R-:W-:Y:S01]  /*2260*/  SEL R188, R0, 0xfffffff0, !P1 ;  /* 0xfffffff000bc7807 */ /* 0x000fe20004800000 */
[----:B------:R-:W-:Y:S01]  /*2270*/  IMAD.IADD R243, R241, 0x1, R13 ;  /* 0x00000001f1f37824 */ /* 0x000fe200078e020d */
[----:B------:R-:W-:-:S02]  /*2280*/  SEL R189, R189, 0xffffffe0, !P2 ;  /* 0xffffffe0bdbd7807 */ /* 0x000fc40005000000 */
[----:B-1----:R-:W-:-:S04]  /*2290*/  LEA.HI R3, R32, R37, RZ, 0x5 ;  /* 0x0000002520037211 */ /* 0x002fc800078f28ff */
[----:B------:R-:W-:Y:S02]  /*22a0*/  LOP3.LUT R2, R3, 0xffffffe0, RZ, 0xc0, !PT ;  /* 0xffffffe003027812 */ /* 0x000fe400078ec0ff */
[----:B------:R-:W-:-:S03]  /*22b0*/  SHF.R.S32.HI R252, RZ, 0x5, R3 ;  /* 0x00000005fffc7819 */ /* 0x000fc60000011403 */
[----:B------:R-:W-:Y:S01]  /*22c0*/  IMAD.IADD R246, R37, 0x1, -R2 ;  /* 0x0000000125f67824 */ /* 0x000fe200078e0a02 */
[----:B------:R-:W-:Y:S05]  /*22d0*/  @!P0 BRA `(.L_x_1661) ;  /* 0x0000e0e000008947 */ /* 0x000fea0003800000 */
[----:B------:R-:W2:Y:S04]  /*22e0*/  LD.E.64 R4, [R134.64+0x120] ;  /* 0x0001200686047980 */ /* 0x000ea8000c101b00 */
[----:B------:R-:W3:Y:S04]  /*22f0*/  LD.E.64 R6, [R134.64+0x118] ;  /* 0x0001180686067980 */ /* 0x000ee8000c101b00 */
[----:B------:R-:W4:Y:S04]  /*2300*/  LD.E.64 R2, [R134.64+0x130] ;  /* 0x0001300686027980 */ /* 0x000f28000c101b00 */
[----:B------:R-:W5:Y:S04]  /*2310*/  LD.E.64 R62, [R134.64+0x128] ;  /* 0x00012806863e7980 */ /* 0x000f68000c101b00 */
[----:B------:R-:W4:Y:S04]  /*2320*/  LD.E.64 R8, [R134.64+0x140] ;  /* 0x0001400686087980 */ /* 0x000f28000c101b00 */
[----:B------:R-:W4:Y:S04]  /*2330*/  LD.E.64 R12, [R134.64+0x138] ;  /* 0x00013806860c7980 */ /* 0x000f28000c101b00 */
[----:B------:R-:W4:Y:S04]  /*2340*/  LD.E R21, [R134.64+0xd0] ;  /* 0x0000d00686157980 */ /* 0x000f28000c101900 */
[----:B------:R-:W4:Y:S04]  /*2350*/  LD.E.64 R22, [R134.64+0x110] ;  /* 0x0001100686167980 */ /* 0x000f28000c101b00 */
[----:B------:R-:W4:Y:S04]  /*2360*/  LD.E.64 R24, [R134.64+0x108] ;  /* 0x0001080686187980 */ /* 0x000f28000c101b00 */
[----:B------:R-:W4:Y:S04]  /*2370*/  LD.E.64 R14, [R134.64+0x150] ;  /* 0x00015006860e7980 */ /* 0x000f28000c101b00 */
[----:B------:R-:W4:Y:S01]  /*2380*/  LD.E.64 R18, [R134.64+0x148] ;  /* 0x0001480686127980 */ /* 0x000f22000c101b00 */
[----:B------:R-:W-:Y:S01]  /*2390*/  IMAD.WIDE.U32 R184, R33, 0xa0, RZ ;  /* 0x000000a021b87825 */ /* 0x000fe200078e00ff */
[----:B------:R-:W-:-:S02]  /*23a0*/  IADD3 R91, R76, 0x10, RZ ;  /* 0x000000104c5b7810 */ /* 0x000fc40007ffe0ff */
[C---:B------:R-:W-:Y:S01]  /*23b0*/  IADD3 R90, R76.reuse, 0x20, RZ ;  /* 0x000000204c5a7810 */ /* 0x040fe20007ffe0ff */
[C---:B------:R-:W-:Y:S01]  /*23c0*/  IMAD.WIDE.U32 R180, R33.reuse, 0xe0, RZ ;  /* 0x000000e021b47825 */ /* 0x040fe200078e00ff */
[C---:B------:R-:W-:Y:S02]  /*23d0*/  IADD3 R89, R76.reuse, 0x30, RZ ;  /* 0x000000304c597810 */ /* 0x040fe40007ffe0ff */
[C---:B------:R-:W-:Y:S01]  /*23e0*/  IADD3 R88, R76.reuse, 0x40, RZ ;  /* 0x000000404c587810 */ /* 0x040fe20007ffe0ff */
[C---:B------:R-:W-:Y:S01]  /*23f0*/  IMAD.WIDE.U32 R176, R33.reuse, 0x140, RZ ;  /* 0x0000014021b07825 */ /* 0x040fe200078e00ff */
[C---:B------:R-:W-:Y:S02]  /*2400*/  IADD3 R87, R76.reuse, 0x50, RZ ;  /* 0x000000504c577810 */ /* 0x040fe40007ffe0ff */
[C---:B------:R-:W-:Y:S01]  /*2410*/  IADD3 R86, R76.reuse, 0x60, RZ ;  /* 0x000000604c567810 */ /* 0x040fe20007ffe0ff */
        /* <DEDUP_REMOVED lines=13> */
[----:B------:R-:W-:Y:S02]  /*24f0*/  IADD3 R92, R76, 0xf0, RZ ;  /* 0x000000f04c5c7810 */ /* 0x000fe40007ffe0ff */
[C-C-:B------:R-:W-:Y:S01]  /*2500*/  SHF.L.U64.HI R141, R192.reuse, 0x5, R193.reuse ;  /* 0x00000005c08d7819 */ /* 0x140fe200000102c1 */
[C---:B------:R-:W-:Y:S01]  /*2510*/  IMAD.WIDE.U32 R174, R33.reuse, 0x160, RZ ;  /* 0x0000016021ae7825 */ /* 0x040fe200078e00ff */
[C---:B------:R-:W-:Y:S02]  /*2520*/  SHF.L.U32 R99, R192.reuse, 0x5, RZ ;  /* 0x00000005c0637819 */ /* 0x040fe400000006ff */
[C-C-:B------:R-:W-:Y:S01]  /*2530*/  SHF.L.U64.HI R140, R192.reuse, 0x6, R193.reuse ;  /* 0x00000006c08c7819 */ /* 0x140fe200000102c1 */
[----:B------:R-:W-:Y:S01]  /*2540*/  IMAD.WIDE.U32 R170, R33, 0x1a0, RZ ;  /* 0x000001a021aa7825 */ /* 0x000fe200078e00ff */
[----:B------:R-:W-:-:S02]  /*2550*/  SHF.L.U64.HI R139, R192, 0x7, R193 ;  /* 0x00000007c08b7819 */ /* 0x000fc400000102c1 */
[C---:B------:R-:W-:Y:S01]  /*2560*/  SHF.L.U32 R97, R192.reuse, 0x7, RZ ;  /* 0x00000007c0617819 */ /* 0x040fe200000006ff */
[----:B------:R-:W-:Y:S01]  /*2570*/  IMAD.WIDE.U32 R166, R33, 0x1e0, RZ ;  /* 0x000001e021a67825 */ /* 0x000fe200078e00ff */
[----:B------:R-:W-:Y:S02]  /*2580*/  MOV R66, R229 ;  /* 0x000000e500427202 */ /* 0x000fe40000000f00 */
[----:B------:R-:W-:Y:S01]  /*2590*/  MOV R71, R224 ;  /* 0x000000e000477202 */ /* 0x000fe20000000f00 */
[----:B------:R-:W-:Y:S02]  /*25a0*/  IMAD.SHL.U32 R98, R192, 0x40, RZ ;  /* 0x00000040c0627824 */ /* 0x000fe400078e00ff */
[----:B------:R-:W-:Y:S02]  /*25b0*/  IMAD.MOV.U32 R67, RZ, RZ, R228 ;  /* 0x000000ffff437224 */ /* 0x000fe400078e00e4 */
[----:B------:R-:W-:Y:S02]  /*25c0*/  IMAD.MOV.U32 R70, RZ, RZ, R225 ;  /* 0x000000ffff467224 */ /* 0x000fe400078e00e1 */
[----:B--2---:R-:W-:-:S04]  /*25d0*/  IMAD R0, R5, R36, RZ ;  /* 0x0000002405007224 */ /* 0x004fc800078e02ff */
[----:B------:R-:W-:Y:S02]  /*25e0*/  IMAD R17, R4, R242, R0 ;  /* 0x000000f204117224 */ /* 0x000fe400078e0200 */
[----:B------:R-:W-:-:S04]  /*25f0*/  IMAD.WIDE.U32 R4, R36, R4, R132 ;  /* 0x0000000424047225 */ /* 0x000fc800078e0084 */
[----:B---3--:R-:W-:Y:S01]  /*2600*/  IMAD R0, R7, R36, RZ ;  /* 0x0000002407007224 */ /* 0x008fe200078e02ff */
[----:B------:R-:W-:Y:S01]  /*2610*/  IADD3 R7, R5, R17, RZ ;  /* 0x0000001105077210 */ /* 0x000fe20007ffe0ff */
[----:B------:R-:W-:Y:S01]  /*2620*/  IMAD.WIDE.U32 R10, R36, R6, R132 ;  /* 0x00000006240a7225 */ /* 0x000fe200078e0084 */
[C-C-:B-----5:R-:W-:Y:S02]  /*2630*/  SHF.L.U64.HI R131, R62.reuse, 0x5, R63.reuse ;  /* 0x000000053e837819 */ /* 0x160fe4000001023f */
[----:B------:R-:W-:Y:S01]  /*2640*/  SHF.L.U32 R93, R62, 0x5, RZ ;  /* 0x000000053e5d7819 */ /* 0x000fe200000006ff */
[----:B------:R-:W-:Y:S01]  /*2650*/  IMAD R5, R6, R242, R0 ;  /* 0x000000f206057224 */ /* 0x000fe200078e0200 */
[----:B------:R-:W-:Y:S01]  /*2660*/  SHF.R.S32.HI R0, RZ, 0x1f, R20 ;  /* 0x0000001fff007819 */ /* 0x000fe20000011414 */
[----:B----4-:R-:W-:Y:S01]  /*2670*/  IMAD R17, R3, R20, RZ ;  /* 0x0000001403117224 */ /* 0x010fe200078e02ff */
[----:B------:R-:W-:Y:S01]  /*2680*/  SHF.L.U64.HI R136, R62, 0x6, R63 ;  /* 0x000000063e887819 */ /* 0x000fe2000001023f */
[----:B------:R-:W-:Y:S01]  /*2690*/  IMAD.MOV.U32 R6, RZ, RZ, R4 ;  /* 0x000000ffff067224 */ /* 0x000fe200078e0004 */
[----:B------:R-:W-:Y:S01]  /*26a0*/  IADD3 R5, R11, R5, RZ ;  /* 0x000000050b057210 */ /* 0x000fe20007ffe0ff */
[----:B------:R-:W-:Y:S01]  /*26b0*/  IMAD R17, R2, R0, R17 ;  /* 0x0000000002117224 */ /* 0x000fe200078e0211 */
[----:B------:R-:W-:Y:S01]  /*26c0*/  SHF.L.U32 R94, R62, 0x6, RZ ;  /* 0x000000063e5e7819 */ /* 0x000fe200000006ff */
[----:B------:R-:W-:Y:S01]  /*26d0*/  IMAD.WIDE.U32 R6, R2, R20, R6 ;  /* 0x0000001402067225 */ /* 0x000fe200078e0006 */
[----:B------:R-:W-:-:S02]  /*26e0*/  SHF.L.U64.HI R137, R62, 0x7, R63 ;  /* 0x000000073e897819 */ /* 0x000fc4000001023f */
[C---:B------:R-:W-:Y:S01]  /*26f0*/  SHF.L.U64.HI R138, R62.reuse, 0x4, R63 ;  /* 0x000000043e8a7819 */ /* 0x040fe2000001023f */
[----:B------:R-:W-:Y:S01]  /*2700*/  IMAD R11, R63, R20, RZ ;  /* 0x000000143f0b7224 */ /* 0x000fe200078e02ff */
[----:B------:R-:W-:Y:S01]  /*2710*/  IADD3 R7, R7, R17, RZ ;  /* 0x0000001107077210 */ /* 0x000fe20007ffe0ff */
[----:B------:R-:W-:Y:S01]  /*2720*/  IMAD.MOV.U32 R4, RZ, RZ, R10 ;  /* 0x000000ffff047224 */ /* 0x000fe200078e000a */
[C---:B------:R-:W-:Y:S01]  /*2730*/  SHF.L.U32 R96, R62.reuse, 0x4, RZ ;  /* 0x000000043e607819 */ /* 0x040fe200000006ff */
[----:B------:R-:W-:Y:S02]  /*2740*/  IMAD R9, R9, R16, RZ ;  /* 0x0000001009097224 */ /* 0x000fe400078e02ff */
[C---:B------:R-:W-:Y:S02]  /*2750*/  IMAD R0, R62.reuse, R0, R11 ;  /* 0x000000003e007224 */ /* 0x040fe400078e020b */
[----:B------:R-:W-:-:S04]  /*2760*/  IMAD.WIDE.U32 R4, R62, R20, R4 ;  /* 0x000000143e047225 */ /* 0x000fc800078e0004 */
[C---:B------:R-:W-:Y:S01]  /*2770*/  IMAD R11, R8.reuse, R28, R9 ;  /* 0x0000001c080b7224 */ /* 0x040fe200078e0209 */
[----:B------:R-:W-:Y:S01]  /*2780*/  SHF.R.S32.HI R9, RZ, 0x1f, R143 ;  /* 0x0000001fff097819 */ /* 0x000fe2000001148f */
[----:B------:R-:W-:-:S04]  /*2790*/  IMAD.WIDE.U32 R6, R8, R16, R6 ;  /* 0x0000001008067225 */ /* 0x000fc800078e0006 */
[----:B------:R-:W-:Y:S01]  /*27a0*/  IMAD.IADD R5, R5, 0x1, R0 ;  /* 0x0000000105057824 */ /* 0x000fe200078e0200 */
[----:B------:R-:W-:Y:S01]  /*27b0*/  IADD3 R0, P0, -R143, R76, RZ ;  /* 0x0000004c8f007210 */ /* 0x000fe20007f1e1ff */
[-C--:B------:R-:W-:Y:S02]  /*27c0*/  IMAD R8, R13, R16.reuse, RZ ;  /* 0x000000100d087224 */ /* 0x080fe400078e02ff */
[----:B------:R-:W-:-:S04]  /*27d0*/  IMAD.WIDE.U32 R4, R12, R16, R4 ;  /* 0x000000100c047225 */ /* 0x000fc800078e0004 */
[----:B------:R-:W-:Y:S01]  /*27e0*/  IMAD R10, R12, R28, R8 ;  /* 0x0000001c0c0a7224 */ /* 0x000fe200078e0208 */
[----:B------:R-:W-:Y:S01]  /*27f0*/  IADD3.X R8, R77, ~R9, RZ, P0, !PT ;  /* 0x800000094d087210 */ /* 0x000fe200007fe4ff */
[----:B------:R-:W-:Y:S01]  /*2800*/  IMAD.IADD R7, R7, 0x1, R11 ;  /* 0x0000000107077824 */ /* 0x000fe200078e020b */
[----:B------:R-:W-:Y:S01]  /*2810*/  LEA.HI R9, R21, R21, RZ, 0x1 ;  /* 0x0000001515097211 */ /* 0x000fe200078f08ff */
[----:B------:R-:W-:Y:S01]  /*2820*/  IMAD.IADD R20, R30, 0x1, R20 ;  /* 0x000000011e147824 */ /* 0x000fe200078e0214 */
[----:B------:R-:W-:Y:S01]  /*2830*/  IADD3 R5, R5, R10, RZ ;  /* 0x0000000a05057210 */ /* 0x000fe20007ffe0ff */
[C---:B------:R-:W-:Y:S01]  /*2840*/  IMAD R11, R8.reuse, R2, RZ ;  /* 0x00000002080b7224 */ /* 0x040fe200078e02ff */
[----:B------:R-:W-:Y:S01]  /*2850*/  SHF.R.S32.HI R9, RZ, 0x1, R9 ;  /* 0x00000001ff097819 */ /* 0x000fe20000011409 */
[----:B------:R-:W-:Y:S01]  /*2860*/  IMAD R10, R8, R62, RZ ;  /* 0x0000003e080a7224 */ /* 0x000fe200078e02ff */
[----:B------:R-:W-:Y:S01]  /*2870*/  SHF.L.U64.HI R21, R33, 0x5, R35 ;  /* 0x0000000521157819 */ /* 0x000fe20000010223 */
[----:B------:R-:W-:Y:S01]  /*2880*/  IMAD.WIDE.U32 R4, R62, R0, R4 ;  /* 0x000000003e047225 */ /* 0x000fe200078e0004 */
[----:B------:R-:W-:-:S02]  /*2890*/  SHF.L.U32 R114, R9, 0x4, RZ ;  /* 0x0000000409727819 */ /* 0x000fc400000006ff */
[C---:B------:R-:W-:Y:S01]  /*28a0*/  SHF.L.U32 R111, R9.reuse, 0x6, RZ ;  /* 0x00000006096f7819 */ /* 0x040fe200000006ff */
[----:B------:R-:W-:Y:S01]  /*28b0*/  IMAD R8, R76, R9, R26 ;  /* 0x000000094c087224 */ /* 0x000fe200078e021a */
[----:B------:R-:W-:Y:S01]  /*28c0*/  LEA R69, P0, R4, R24, 0x1 ;  /* 0x0000001804457211 */ /* 0x000fe200078008ff */
[C---:B------:R-:W-:Y:S01]  /*28d0*/  IMAD R20, R9.reuse, R20, RZ ;  /* 0x0000001409147224 */ /* 0x040fe200078e02ff */
[----:B------:R-:W-:Y:S01]  /*28e0*/  SHF.L.U32 R107, R9, 0x7, RZ ;  /* 0x00000007096b7819 */ /* 0x000fe200000006ff */
[-C--:B------:R-:W-:Y:S01]  /*28f0*/  IMAD R10, R63, R0.reuse, R10 ;  /* 0x000000003f0a7224 */ /* 0x080fe200078e020a */
[----:B------:R-:W-:Y:S01]  /*2900*/  SHF.R.S32.HI R129, RZ, 0x1f, R114 ;  /* 0x0000001fff817819 */ /* 0x000fe20000011472 */
[----:B------:R-:W-:Y:S01]  /*2910*/  IMAD R11, R3, R0, R11 ;  /* 0x00000000030b7224 */ /* 0x000fe200078e020b */
[----:B------:R-:W-:Y:S01]  /*2920*/  IADD3 R16, P3, R20, R8, RZ ;  /* 0x0000000814107210 */ /* 0x000fe20007f7e0ff */
[----:B------:R-:W-:Y:S01]  /*2930*/  IMAD.WIDE.U32 R6, R2, R0, R6 ;  /* 0x0000000002067225 */ /* 0x000fe200078e0006 */
[----:B------:R-:W-:-:S02]  /*2940*/  IADD3 R0, R26, R8, RZ ;  /* 0x000000081a007210 */ /* 0x000fc40007ffe0ff */
[----:B------:R-:W-:Y:S01]  /*2950*/  IADD3 R10, R5, R10, RZ ;  /* 0x0000000a050a7210 */ /* 0x000fe20007ffe0ff */
[----:B------:R-:W-:Y:S01]  /*2960*/  IMAD.IADD R47, R7, 0x1, R11 ;  /* 0x00000001072f7824 */ /* 0x000fe200078e020b */
[----:B------:R-:W-:Y:S01]  /*2970*/  IADD3 R5, P2, R20, R0, RZ ;  /* 0x0000000014057210 */ /* 0x000fe20007f5e0ff */
[----:B------:R-:W-:Y:S01]  /*2980*/  IMAD.SHL.U32 R17, R16, 0x2, RZ ;  /* 0x0000000210117824 */ /* 0x000fe200078e00ff */
[----:B------:R-:W-:Y:S01]  /*2990*/  SHF.R.S32.HI R12, RZ, 0x1f, R20 ;  /* 0x0000001fff0c7819 */ /* 0x000fe20000011414 */
[C---:B------:R-:W-:Y:S01]  /*29a0*/  IMAD R7, R35.reuse, 0x1c0, RZ ;  /* 0x000001c023077824 */ /* 0x040fe200078e02ff */
[----:B------:R-:W-:Y:S01]  /*29b0*/  LEA R46, P1, R6, R22, 0x1 ;  /* 0x00000016062e7211 */ /* 0x000fe200078208ff */
[----:B------:R-:W-:Y:S01]  /*29c0*/  IMAD R20, R35, 0x60, RZ ;  /* 0x0000006023147824 */ /* 0x000fe200078e02ff */
[----:B------:R-:W-:Y:S01]  /*29d0*/  SHF.L.U32 R75, R5, 0x1, RZ ;  /* 0x00000001054b7819 */ /* 0x000fe200000006ff */
[C---:B------:R-:W-:Y:S01]  /*29e0*/  IMAD R13, R35.reuse, 0x120, RZ ;  /* 0x00000120230d7824 */ /* 0x040fe200078e02ff */
[-C--:B------:R-:W-:Y:S01]  /*29f0*/  LEA.HI.X.SX32 R8, R8, R12.reuse, 0x1, P3 ;  /* 0x0000000c08087211 */ /* 0x080fe200018f0eff */
[C---:B------:R-:W-:Y:S01]  /*2a00*/  IMAD R11, R35.reuse, 0x160, RZ ;  /* 0x00000160230b7824 */ /* 0x040fe200078e02ff */
[----:B------:R-:W-:Y:S01]  /*2a10*/  LEA.HI.X.SX32 R0, R0, R12, 0x1, P2 ;  /* 0x0000000c00007211 */ /* 0x000fe200010f0eff */
[C---:B------:R-:W-:Y:S01]  /*2a20*/  IMAD R12, R35.reuse, 0x140, RZ ;  /* 0x00000140230c7824 */ /* 0x040fe200078e02ff */
[----:B------:R-:W-:Y:S01]  /*2a30*/  LEA.HI.X R47, R6, R23, R47, 0x1, P1 ;  /* 0x00000017062f7211 */ /* 0x000fe200008f0c2f */
[----:B------:R-:W-:Y:S01]  /*2a40*/  IMAD R6, R35, 0x1e0, RZ ;  /* 0x000001e023067824 */ /* 0x000fe200078e02ff */
[----:B------:R-:W-:Y:S01]  /*2a50*/  IADD3 R74, P3, R14, R75, RZ ;  /* 0x0000004b0e4a7210 */ /* 0x000fe20007f7e0ff */
[----:B------:R-:W-:Y:S01]  /*2a60*/  IMAD.IADD R233, R187, 0x1, R20 ;  /* 0x00000001bbe97824 */ /* 0x000fe200078e0214 */
[----:B------:R-:W-:Y:S01]  /*2a70*/  SHF.L.U64.HI R16, R16, 0x1, R8 ;  /* 0x0000000110107819 */ /* 0x000fe20000010208 */
[----:B------:R-:W-:Y:S01]  /*2a80*/  IMAD R8, R35, 0x1a0, RZ ;  /* 0x000001a023087824 */ /* 0x000fe200078e02ff */
[----:B------:R-:W-:Y:S01]  /*2a90*/  SHF.L.U64.HI R0, R5, 0x1, R0 ;  /* 0x0000000105007819 */ /* 0x000fe20000010200 */
[----:B------:R-:W-:Y:S01]  /*2aa0*/  IMAD.SHL.U32 R5, R33, 0x80, RZ ;  /* 0x0000008021057824 */ /* 0x000fe200078e00ff */
[----:B------:R-:W-:Y:S01]  /*2ab0*/  IADD3 R32, P1, R14, R17, RZ ;  /* 0x000000110e207210 */ /* 0x000fe20007f3e0ff */
[----:B------:R-:W-:Y:S01]  /*2ac0*/  IMAD R14, R35, 0xe0, RZ ;  /* 0x000000e0230e7824 */ /* 0x000fe200078e02ff */
[----:B------:R-:W-:Y:S01]  /*2ad0*/  IADD3 R75, P2, R18, R75, RZ ;  /* 0x0000004b124b7210 */ /* 0x000fe20007f5e0ff */
[----:B------:R-:W-:Y:S01]  /*2ae0*/  IMAD.IADD R222, R179, 0x1, R13 ;  /* 0x00000001b3de7824 */ /* 0x000fe200078e020d */
[----:B------:R-:W-:Y:S01]  /*2af0*/  LEA.HI.X R68, R4, R25, R10, 0x1, P0 ;  /* 0x0000001904447211 */ /* 0x000fe200000f0c0a */
[----:B------:R-:W-:Y:S01]  /*2b00*/  IMAD.X R31, R15, 0x1, R16, P1 ;  /* 0x000000010f1f7824 */ /* 0x000fe200008e0610 */
[----:B------:R-:W-:Y:S01]  /*2b10*/  IADD3 R17, P0, R18, R17, RZ ;  /* 0x0000001112117210 */ /* 0x000fe20007f1e0ff */
[----:B------:R-:W-:Y:S01]  /*2b20*/  IMAD R18, R35, 0xa0, RZ ;  /* 0x000000a023127824 */ /* 0x000fe200078e02ff */
[-C--:B------:R-:W-:Y:S01]  /*2b30*/  IADD3.X R73, R15, R0.reuse, RZ, P3, !PT ;  /* 0x000000000f497210 */ /* 0x080fe20001ffe4ff */
[----:B------:R-:W-:Y:S01]  /*2b40*/  IMAD R10, R35, 0x180, RZ ;  /* 0x00000180230a7824 */ /* 0x000fe200078e02ff */
[----:B------:R-:W-:Y:S01]  /*2b50*/  IADD3.X R72, R19, R0, RZ, P2, !PT ;  /* 0x0000000013487210 */ /* 0x000fe200017fe4ff */
[C---:B------:R-:W-:Y:S01]  /*2b60*/  IMAD.SHL.U32 R0, R33.reuse, 0x20, RZ ;  /* 0x0000002021007824 */ /* 0x040fe200078e00ff */
[----:B------:R-:W-:Y:S01]  /*2b70*/  SHF.L.U64.HI R22, R33, 0x6, R35 ;  /* 0x0000000621167819 */ /* 0x000fe20000010223 */
[----:B------:R-:W-:Y:S01]  /*2b80*/  IMAD R15, R35, 0xc0, RZ ;  /* 0x000000c0230f7824 */ /* 0x000fe200078e02ff */
[----:B------:R-:W-:Y:S01]  /*2b90*/  SHF.L.U32 R4, R33, 0x6, RZ ;  /* 0x0000000621047819 */ /* 0x000fe200000006ff */
[----:B------:R-:W-:Y:S01]  /*2ba0*/  IMAD.IADD R220, R175, 0x1, R11 ;  /* 0x00000001afdc7824 */ /* 0x000fe200078e020b */
[----:B------:R-:W-:Y:S01]  /*2bb0*/  SHF.L.U64.HI R23, R33, 0x7, R35 ;  /* 0x0000000721177819 */ /* 0x000fe20000010223 */
[----:B------:R-:W-:Y:S01]  /*2bc0*/  IMAD.IADD R231, R183, 0x1, R15 ;  /* 0x00000001b7e77824 */ /* 0x000fe200078e020f */
[----:B------:R-:W-:Y:S01]  /*2bd0*/  SHF.L.U64.HI R239, R0, 0x1, R21 ;  /* 0x0000000100ef7819 */ /* 0x000fe20000010215 */
[----:B------:R-:W-:Y:S01]  /*2be0*/  IMAD.IADD R218, R171, 0x1, R8 ;  /* 0x00000001abda7824 */ /* 0x000fe200078e0208 */
[----:B------:R-:W-:Y:S01]  /*2bf0*/  SHF.L.U64.HI R237, R4, 0x1, R22 ;  /* 0x0000000104ed7819 */ /* 0x000fe20000010216 */
[----:B------:R-:W-:Y:S01]  /*2c00*/  IMAD R24, R3, 0x60, RZ ;  /* 0x0000006003187824 */ /* 0x000fe200078e02ff */
[----:B------:R-:W-:Y:S01]  /*2c10*/  SHF.L.U64.HI R235, R5, 0x1, R23 ;  /* 0x0000000105eb7819 */ /* 0x000fe20000010217 */
[----:B------:R-:W-:Y:S01]  /*2c20*/  IMAD R23, R3, 0xa0, RZ ;  /* 0x000000a003177824 */ /* 0x000fe200078e02ff */
[----:B------:R-:W-:Y:S01]  /*2c30*/  IADD3 R232, R185, R18, RZ ;  /* 0x00000012b9e87210 */ /* 0x000fe20007ffe0ff */
        /* <DEDUP_REMOVED lines=8> */
[C---:B------:R-:W-:Y:S01]  /*2cc0*/  IMAD R15, R3.reuse, 0x160, RZ ;  /* 0x00000160030f7824 */ /* 0x040fe200078e02ff */
[----:B------:R-:W-:Y:S01]  /*2cd0*/  SHF.L.U32 R238, R0, 0x1, RZ ;  /* 0x0000000100ee7819 */ /* 0x000fe200000006ff */
[----:B------:R-:W-:Y:S01]  /*2ce0*/  IMAD R14, R3, 0x180, RZ ;  /* 0x00000180030e7824 */ /* 0x000fe200078e02ff */
[----:B------:R-:W-:Y:S01]  /*2cf0*/  SHF.L.U32 R234, R5, 0x1, RZ ;  /* 0x0000000105ea7819 */ /* 0x000fe200000006ff */
[----:B------:R-:W-:Y:S01]  /*2d00*/  IMAD R13, R3, 0x1a0, RZ ;  /* 0x000001a0030d7824 */ /* 0x000fe200078e02ff */
[----:B------:R-:W-:Y:S01]  /*2d10*/  IADD3 R216, R167, R6, RZ ;  /* 0x00000006a7d87210 */ /* 0x000fe20007ffe0ff */
[C---:B------:R-:W-:Y:S01]  /*2d20*/  IMAD R12, R3.reuse, 0x1c0, RZ ;  /* 0x000001c0030c7824 */ /* 0x040fe200078e02ff */
[--C-:B------:R-:W-:Y:S01]  /*2d30*/  SHF.L.U64.HI R11, R2, 0x4, R3.reuse ;  /* 0x00000004020b7819 */ /* 0x100fe20000010203 */
[----:B------:R-:W-:Y:S01]  /*2d40*/  IMAD.SHL.U32 R236, R4, 0x2, RZ ;  /* 0x0000000204ec7824 */ /* 0x000fe200078e00ff */
[C-C-:B------:R-:W-:Y:S01]  /*2d50*/  SHF.L.U64.HI R7, R2.reuse, 0x5, R3.reuse ;  /* 0x0000000502077819 */ /* 0x140fe20000010203 */
[C---:B------:R-:W-:Y:S01]  /*2d60*/  IMAD.SHL.U32 R6, R2.reuse, 0x10, RZ ;  /* 0x0000001002067824 */ /* 0x040fe200078e00ff */
[C-C-:B------:R-:W-:Y:S01]  /*2d70*/  SHF.L.U64.HI R8, R2.reuse, 0x6, R3.reuse ;  /* 0x0000000602087819 */ /* 0x140fe20000010203 */
[C---:B------:R-:W-:Y:S01]  /*2d80*/  IMAD.SHL.U32 R5, R2.reuse, 0x80, RZ ;  /* 0x0000008002057824 */ /* 0x040fe200078e00ff */
[C---:B------:R-:W-:Y:S01]  /*2d90*/  SHF.L.U64.HI R10, R2.reuse, 0x7, R3 ;  /* 0x00000007020a7819 */ /* 0x040fe20000010203 */
[----:B------:R-:W-:Y:S01]  /*2da0*/  IMAD R3, R3, 0x1e0, RZ ;  /* 0x000001e003037824 */ /* 0x000fe200078e02ff */
[C---:B------:R-:W-:Y:S01]  /*2db0*/  SHF.L.U32 R0, R2.reuse, 0x5, RZ ;  /* 0x0000000502007819 */ /* 0x040fe200000006ff */
[C---:B------:R-:W-:Y:S01]  /*2dc0*/  IMAD.WIDE.U32 R162, R2.reuse, 0xa0, RZ ;  /* 0x000000a002a27825 */ /* 0x040fe200078e00ff */
[----:B------:R-:W-:-:S02]  /*2dd0*/  SHF.L.U32 R4, R2, 0x6, RZ ;  /* 0x0000000602047819 */ /* 0x000fc400000006ff */
[----:B------:R-:W-:Y:S01]  /*2de0*/  SHF.L.U64.HI R215, R6, 0x1, R11 ;  /* 0x0000000106d77819 */ /* 0x000fe2000001020b */
[----:B------:R-:W-:Y:S01]  /*2df0*/  IMAD.WIDE.U32 R160, R2, 0xc0, RZ ;  /* 0x000000c002a07825 */ /* 0x000fe200078e00ff */
[----:B------:R-:W-:Y:S02]  /*2e00*/  SHF.L.U32 R214, R6, 0x1, RZ ;  /* 0x0000000106d67819 */ /* 0x000fe400000006ff */
[----:B------:R-:W-:Y:S01]  /*2e10*/  SHF.L.U64.HI R213, R0, 0x1, R7 ;  /* 0x0000000100d57819 */ /* 0x000fe20000010207 */
[----:B------:R-:W-:Y:S01]  /*2e20*/  IMAD.WIDE.U32 R156, R2, 0x120, RZ ;  /* 0x00000120029c7825 */ /* 0x000fe200078e00ff */
[C---:B------:R-:W-:Y:S02]  /*2e30*/  SHF.L.U64.HI R211, R4.reuse, 0x1, R8 ;  /* 0x0000000104d37819 */ /* 0x040fe40000010208 */
[----:B------:R-:W-:Y:S01]  /*2e40*/  SHF.L.U32 R210, R4, 0x1, RZ ;  /* 0x0000000104d27819 */ /* 0x000fe200000006ff */
[----:B------:R-:W-:Y:S01]  /*2e50*/  IMAD.WIDE.U32 R154, R2, 0x140, RZ ;  /* 0x00000140029a7825 */ /* 0x000fe200078e00ff */
[----:B------:R-:W-:-:S02]  /*2e60*/  SHF.L.U64.HI R209, R5, 0x1, R10 ;  /* 0x0000000105d17819 */ /* 0x000fc4000001020a */
[----:B------:R-:W-:Y:S01]  /*2e70*/  SHF.L.U32 R208, R5, 0x1, RZ ;  /* 0x0000000105d07819 */ /* 0x000fe200000006ff */
[C---:B------:R-:W-:Y:S01]  /*2e80*/  IMAD.WIDE.U32 R150, R2.reuse, 0x180, RZ ;  /* 0x0000018002967825 */ /* 0x040fe200078e00ff */
[----:B------:R-:W-:Y:S02]  /*2e90*/  IADD3 R206, R163, R23, RZ ;  /* 0x00000017a3ce7210 */ /* 0x000fe40007ffe0ff */
[----:B------:R-:W-:Y:S01]  /*2ea0*/  IADD3 R205, R161, R22, RZ ;  /* 0x00000016a1cd7210 */ /* 0x000fe20007ffe0ff */
[C---:B------:R-:W-:Y:S01]  /*2eb0*/  IMAD.WIDE.U32 R148, R2.reuse, 0x1a0, RZ ;  /* 0x000001a002947825 */ /* 0x040fe200078e00ff */
[----:B------:R-:W-:Y:S02]  /*2ec0*/  IADD3 R203, R157, R20, RZ ;  /* 0x000000149dcb7210 */ /* 0x000fe40007ffe0ff */
[----:B------:R-:W-:Y:S01]  /*2ed0*/  IADD3 R202, R155, R18, RZ ;  /* 0x000000129bca7210 */ /* 0x000fe20007ffe0ff */
[----:B------:R-:W-:Y:S01]  /*2ee0*/  IMAD.WIDE.U32 R144, R2, 0x1e0, RZ ;  /* 0x000001e002907825 */ /* 0x000fe200078e00ff */
[----:B------:R-:W-:-:S02]  /*2ef0*/  IADD3 R200, R151, R14, RZ ;  /* 0x0000000e97c87210 */ /* 0x000fc40007ffe0ff */
[----:B------:R-:W-:Y:S01]  /*2f00*/  IADD3 R199, R149, R13, RZ ;  /* 0x0000000d95c77210 */ /* 0x000fe20007ffe0ff */
[----:B------:R-:W-:Y:S01]  /*2f10*/  IMAD.SHL.U32 R113, R9, 0x20, RZ ;  /* 0x0000002009717824 */ /* 0x000fe200078e00ff */
[----:B------:R-:W-:Y:S01]  /*2f20*/  IADD3 R191, R145, R3, RZ ;  /* 0x0000000391bf7210 */ /* 0x000fe20007ffe0ff */
[C---:B------:R-:W-:Y:S01]  /*2f30*/  IMAD R112, R9.reuse, 0x30, RZ ;  /* 0x0000003009707824 */ /* 0x040fe200078e02ff */
[----:B------:R-:W-:Y:S01]  /*2f40*/  SHF.R.S32.HI R126, RZ, 0x1f, R111 ;  /* 0x0000001fff7e7819 */ /* 0x000fe2000001146f */
        /* <DEDUP_REMOVED lines=18> */
[----:B------:R-:W-:Y:S01]  /*3070*/  IMAD R100, R9, 0xf0, RZ ;  /* 0x000000f009647824 */ /* 0x000fe200078e02ff */
[----:B------:R-:W-:Y:S01]  /*3080*/  SHF.R.S32.HI R118, RZ, 0x1f, R103 ;  /* 0x0000001fff767819 */ /* 0x000fe20000011467 */
[----:B------:R-:W-:Y:S01]  /*3090*/  IMAD.WIDE.U32 R164, R2, 0x60, RZ ;  /* 0x0000006002a47825 */ /* 0x000fe200078e00ff */
[----:B------:R-:W-:-:S02]  /*30a0*/  SHF.R.S32.HI R117, RZ, 0x1f, R102 ;  /* 0x0000001fff757819 */ /* 0x000fc40000011466 */
[----:B------:R-:W-:Y:S01]  /*30b0*/  SHF.R.S32.HI R116, RZ, 0x1f, R101 ;  /* 0x0000001fff747819 */ /* 0x000fe20000011465 */
[----:B------:R-:W-:Y:S01]  /*30c0*/  IMAD.WIDE.U32 R158, R2, 0xe0, RZ ;  /* 0x000000e0029e7825 */ /* 0x000fe200078e00ff */
[----:B------:R-:W-:-:S03]  /*30d0*/  SHF.R.S32.HI R115, RZ, 0x1f, R100 ;  /* 0x0000001fff737819 */ /* 0x000fc60000011464 */
[----:B------:R-:W-:-:S04]  /*30e0*/  IMAD.WIDE.U32 R152, R2, 0x160, RZ ;  /* 0x0000016002987825 */ /* 0x000fc800078e00ff */
[----:B------:R-:W-:-:S04]  /*30f0*/  IMAD.WIDE.U32 R146, R2, 0x1c0, RZ ;  /* 0x000001c002927825 */ /* 0x000fc800078e00ff */
[----:B------:R-:W-:Y:S02]  /*3100*/  IMAD.X R16, R19, 0x1, R16, P0 ;  /* 0x0000000113107824 */ /* 0x000fe400000e0610 */
[----:B------:R-:W-:Y:S02]  /*3110*/  IMAD.MOV.U32 R19, RZ, RZ, R34 ;  /* 0x000000ffff137224 */ /* 0x000fe400078e0022 */
[----:B------:R-:W-:Y:S02]  /*3120*/  IMAD.SHL.U32 R95, R62, 0x80, RZ ;  /* 0x000000803e5f7824 */ /* 0x000fe400078e00ff */
[----:B------:R-:W-:Y:S02]  /*3130*/  IMAD.SHL.U32 R212, R0, 0x2, RZ ;  /* 0x0000000200d47824 */ /* 0x000fe400078e00ff */
[----:B------:R-:W-:Y:S02]  /*3140*/  IMAD.IADD R207, R165, 0x1, R24 ;  /* 0x00000001a5cf7824 */ /* 0x000fe400078e0218 */
[----:B------:R-:W-:-:S02]  /*3150*/  IMAD.IADD R204, R159, 0x1, R21 ;  /* 0x000000019fcc7824 */ /* 0x000fc400078e0215 */
[----:B------:R-:W-:Y:S02]  /*3160*/  IMAD.IADD R201, R153, 0x1, R15 ;  /* 0x0000000199c97824 */ /* 0x000fe400078e020f */
[----:B------:R-:W-:Y:S02]  /*3170*/  IMAD.IADD R198, R147, 0x1, R12 ;  /* 0x0000000193c67824 */ /* 0x000fe400078e020c */
.L_x_1765:
[----:B------:R-:W-:Y:S01]  /*3180*/  ISETP.GE.AND P0, PT, R132, R249, PT ;  /* 0x000000f98400720c */ /* 0x000fe20003f06270 */
[----:B------:R-:W2:Y:S01]  /*3190*/  LDL R0, [R1+0x8] ;  /* 0x0000080001007983 */ /* 0x000ea20000100800 */
[----:B------:R-:W-:Y:S01]  /*31a0*/  LOP3.LUT R33, R33, 0xfffffeff, RZ, 0xc0, !PT ;  /* 0xfffffeff21217812 */ /* 0x000fe200078ec0ff */
[----:B------:R-:W-:Y:S01]  /*31b0*/  IMAD.SHL.U32 R20, R19, 0x100, RZ ;  /* 0x0000010013147824 */ /* 0x000fe200078e00ff */
[----:B------:R-:W-:Y:S04]  /*31c0*/  BSSY B2, `(.L_x_1662) ;  /* 0x0000cb3000027945 */ /* 0x000fe80003800000 */
        /* <DEDUP_REMOVED lines=16> */
[----:B------:R-:W-:Y:S03]  /*32d0*/  LOP3.LUT R33, R33, 0xffffff7f, RZ, 0xc0, !PT ;  /* 0xffffff7f21217812 */ /* 0x000fe600078ec0ff */
[----:B------:R-:W-:Y:S01]  /*32e0*/  @!P5 IMAD.X R13, R47, 0x1, R213, P2 ;  /* 0x000000012f0dd824 */ /* 0x000fe200010e06d5 */
[----:B------:R-:W-:Y:S02]  /*32f0*/  ISETP.GE.OR P2, PT, R87, R64, P0 ;  /* 0x000000405700720c */ /* 0x000fe40000746670 */
[----:B------:R-:W-:Y:S02]  /*3300*/  @P5 LOP3.LUT R33, R33, 0x80, RZ, 0xfc, !PT ;  /* 0x0000008021215812 */ /* 0x000fe400078efcff */
[-C--:B------:R-:W-:Y:S02]  /*3310*/  ISETP.LT.OR P2, PT, R87, R65.reuse, P2 ;  /* 0x000000415700720c */ /* 0x080fe40001741670 */
[----:B------:R-:W-:Y:S04]  /*3320*/  LOP3.LUT R33, R33, 0xffffffbf, RZ, 0xc0, !PT ;  /* 0xffffffbf21217812 */ /* 0x000fe800078ec0ff */
[----:B------:R-:W-:Y:S04]  /*3330*/  @P4 LOP3.LUT R33, R33, 0x40, RZ, 0xfc, !PT ;  /* 0x0000004021214812 */ /* 0x000fe800078efcff */
[----:B------:R-:W-:Y:S04]  /*3340*/  LOP3.LUT R33, R33, 0xffffffdf, RZ, 0xc0, !PT ;  /* 0xffffffdf21217812 */ /* 0x000fe800078ec0ff */
[----:B------:R-:W-:Y:S04]  /*3350*/  @P3 LOP3.LUT R33, R33, 0x20, RZ, 0xfc, !PT ;  /* 0x0000002021213812 */ /* 0x000fe800078efcff */
[----:B------:R-:W-:Y:S04]  /*3360*/  LOP3.LUT R33, R33, 0xffffffef, RZ, 0xc0, !PT ;  /* 0xffffffef21217812 */ /* 0x000fe800078ec0ff */
[----:B------:R-:W-:Y:S04]  /*3370*/  @P2 LOP3.LUT R33, R33, 0x10, RZ, 0xfc, !PT ;  /* 0x0000001021212812 */ /* 0x000fe800078efcff */
[----:B------:R-:W-:Y:S02]  /*3380*/  LOP3.LUT R33, R33, 0xfffffff7, RZ, 0xc0, !PT ;  /* 0xfffffff721217812 */ /* 0x000fe400078ec0ff */
[----:B--2---:R-:W-:Y:S02]  /*3390*/  @!P6 LEA.HI.X R15, R230, R70, R0, 0x1, P1 ;  /* 0x00000046e60fe211 */ /* 0x004fe400008f0c00 */
[----:B------:R-:W-:Y:S02]  /*33a0*/  @!P5 IADD3 R10, P1, R71, R238, RZ ;  /* 0x000000ee470ad210 */ /* 0x000fe40007f3e0ff */
[----:B------:R-:W-:Y:S03]  /*33b0*/  ISETP.GE.OR P6, PT, R82, R64, P0 ;  /* 0x000000405200720c */ /* 0x000fe600007c6670 */
[----:B------:R-:W-:Y:S01]  /*33c0*/  @!P5 IMAD.X R11, R70, 0x1, R239, P1 ;  /* 0x00000001460bd824 */ /* 0x000fe200008e06ef */
[----:B------:R-:W-:Y:S02]  /*33d0*/  @!P4 IADD3 R8, P1, R46, R164, RZ ;  /* 0x000000a42e08c210 */ /* 0x000fe40007f3e0ff */
[-C--:B------:R-:W-:Y:S02]  /*33e0*/  ISETP.LT.OR P6, PT, R82, R65.reuse, P6 ;  /* 0x000000415200720c */ /* 0x080fe400037c1670 */
[----:B------:R-:W-:Y:S01]  /*33f0*/  ISETP.GE.OR P5, PT, R81, R64, P0 ;  /* 0x000000405100720c */ /* 0x000fe200007a6670 */
[----:B------:R-:W-:Y:S01]  /*3400*/  @!P4 IMAD.X R9, R47, 0x1, R207, P1 ;  /* 0x000000012f09c824 */ /* 0x000fe200008e06cf */
[----:B------:R-:W-:Y:S02]  /*3410*/  @!P4 IADD3 R6, P1, R71, R186, RZ ;  /* 0x000000ba4706c210 */ /* 0x000fe40007f3e0ff */
[-C--:B------:R-:W-:Y:S03]  /*3420*/  ISETP.LT.OR P5, PT, R81, R65.reuse, P5 ;  /* 0x000000415100720c */ /* 0x080fe60002fa1670 */
[----:B------:R-:W-:Y:S01]  /*3430*/  @!P4 IMAD.X R7, R70, 0x1, R233, P1 ;  /* 0x000000014607c824 */ /* 0x000fe200008e06e9 */
[----:B------:R-:W-:Y:S02]  /*3440*/  @!P3 IADD3 R4, P1, R46, R210, RZ ;  /* 0x000000d22e04b210 */ /* 0x000fe40007f3e0ff */
[----:B------:R-:W-:Y:S03]  /*3450*/  ISETP.GE.OR P4, PT, R80, R64, P0 ;  /* 0x000000405000720c */ /* 0x000fe60000786670 */
[----:B------:R-:W-:Y:S01]  /*3460*/  @!P3 IMAD.X R5, R47, 0x1, R211, P1 ;  /* 0x000000012f05b824 */ /* 0x000fe200008e06d3 */
[----:B------:R-:W-:Y:S02]  /*3470*/  @!P2 IADD3 R34, P1, R46, R162, RZ ;  /* 0x000000a22e22a210 */ /* 0x000fe40007f3e0ff */
[-C--:B------:R-:W-:Y:S02]  /*3480*/  ISETP.LT.OR P4, PT, R80, R65.reuse, P4 ;  /* 0x000000415000720c */ /* 0x080fe40002781670 */
[-C--:B------:R-:W-:Y:S01]  /*3490*/  ISETP.GE.OR P3, PT, R79, R64.reuse, P0 ;  /* 0x000000404f00720c */ /* 0x080fe20000766670 */
[----:B------:R-:W-:Y:S01]  /*34a0*/  @!P2 IMAD.X R35, R47, 0x1, R206, P1 ;  /* 0x000000012f23a824 */ /* 0x000fe200008e06ce */
[C---:B------:R-:W-:Y:S02]  /*34b0*/  ISETP.GE.OR P1, PT, R86.reuse, R64, P0 ;  /* 0x000000405600720c */ /* 0x040fe40000726670 */
[-C--:B------:R-:W-:Y:S02]  /*34c0*/  ISETP.LT.OR P3, PT, R79, R65.reuse, P3 ;  /* 0x000000414f00720c */ /* 0x080fe40001f61670 */
        /* <DEDUP_REMOVED lines=23> */
[C---:B------:R-:W-:Y:S02]  /*3640*/  @!P2 IADD3 R48, P1, R46.reuse, R156, RZ ;  /* 0x0000009c2e30a210 */ /* 0x040fe40007f3e0ff */
[----:B------:R-:W-:Y:S03]  /*3650*/  @P2 LOP3.LUT R33, R33, 0x1, RZ, 0xfc, !PT ;  /* 0x0000000121212812 */ /* 0x000fe600078efcff */
[----:B------:R-:W-:Y:S01]  /*3660*/  @!P2 IMAD.X R49, R47, 0x1, R203, P1 ;  /* 0x000000012f31a824 */ /* 0x000fe200008e06cb */
[----:B------:R-:W-:Y:S02]  /*3670*/  @!P6 IADD3 R50, P1, R46, R154, RZ ;  /* 0x0000009a2e32e210 */ /* 0x000fe40007f3e0ff */
[----:B------:R-:W-:Y:S02]  /*3680*/  ISETP.GE.OR P2, PT, R78, R64, P0 ;  /* 0x000000404e00720c */ /* 0x000fe40000746670 */
[----:B------:R-:W-:Y:S01]  /*3690*/  LOP3.LUT R33, R33, 0xffffdfff, RZ, 0xc0, !PT ;  /* 0xffffdfff21217812 */ /* 0x000fe200078ec0ff */
[----:B------:R-:W-:Y:S01]  /*36a0*/  @!P6 IMAD.X R51, R47, 0x1, R202, P1 ;  /* 0x000000012f33e824 */ /* 0x000fe200008e06ca */
[----:B------:R-:W-:Y:S02]  /*36b0*/  @!P5 IADD3 R52, P1, R46, R152, RZ ;  /* 0x000000982e34d210 */ /* 0x000fe40007f3e0ff */
        /* <DEDUP_REMOVED lines=49> */
[----:B--2---:R1:W-:Y:S01]  /*39d0*/  @!P0 ST.E.128 [R14.64], R24 ;  /* 0x000000180e008985 */ /* 0x0043e2000c101d06 */
[----:B------:R-:W-:Y:S05]  /*39e0*/  @!P6 IADD3 R22, P0, R71, R182, RZ ;  /* 0x000000b64716e210 */ /* 0x000fea0007f1e0ff */
[C---:B------:R-:W-:Y:S01]  /*39f0*/  @!P6 IMAD.X R23, R70.reuse, 0x1, R231, P0 ;  /* 0x000000014617e824 */ /* 0x040fe200000e06e7 */
[----:B------:R-:W-:Y:S11]  /*3a00*/  LOP3.LUT P6, RZ, R33, 0x10000, RZ, 0xc0, !PT ;  /* 0x0001000021ff7812 */ /* 0x000ff600078cc0ff */
[----:B------:R-:W-:Y:S02]  /*3a10*/  @!UPT UIADD3 URZ, URZ, URZ, URZ ;  /* 0x0000003f3f3ff290 */ /* 0x000fe4000fffe03f */
[----:B-1----:R-:W-:Y:S05]  /*3a20*/  @!P6 IADD3 R26, P0, R71, R180, RZ ;  /* 0x000000b4471ae210 */ /* 0x002fea0007f1e0ff */
        /* <DEDUP_REMOVED lines=145> */
.L_x_1666:
[----:B------:R-:W-:Y:S05]  /*4340*/  BSYNC B0 ;  /* 0x0000000000007941 */ /* 0x000fea0003800000 */
.L_x_1665:
        /* <DEDUP_REMOVED lines=65> */
.L_x_1668:
[----:B------:R-:W-:Y:S05]  /*4760*/  BSYNC B0 ;  /* 0x0000000000007941 */ /* 0x000fea0003800000 */
.L_x_1667:
        /* <DEDUP_REMOVED lines=65> */
.L_x_1670:
[----:B------:R-:W-:Y:S05]  /*4b80*/  BSYNC B0 ;  /* 0x0000000000007941 */ /* 0x000fea0003800000 */
.L_x_1669:
        /* <DEDUP_REMOVED lines=72> */
.L_x_1672:
[----:B------:R-:W-:Y:S05]  /*5010*/  BSYNC B0 ;  /* 0x0000000000007941 */ /* 0x000fea0003800000 */
.L_x_1671:
        /* <DEDUP_REMOVED lines=65> */
.L_x_1674:
[----:B------:R-:W-:Y:S05]  /*5430*/  BSYNC B0 ;  /* 0x0000000000007941 */ /* 0x000fea0003800000 */
.L_x_1673:
        /* <DEDUP_REMOVED lines=72> */
.L_x_1676:
[----:B------:R-:W-:Y:S05]  /*58c0*/  BSYNC B0 ;  /* 0x0000000000007941 */ /* 0x000fea0003800000 */
.L_x_1675:
        /* <DEDUP_REMOVED lines=72> */
.L_x_1678:
[----:B------:R-:W-:Y:S05]  /*5d50*/  BSYNC B0 ;  /* 0x0000000000007941 */ /* 0x000fea0003800000 */
.L_x_1677:
        /* <DEDUP_REMOVED lines=72> */
.L_x_1680:
[----:B------:R-:W-:Y:S05]  /*61e0*/  BSYNC B0 ;  /* 0x0000000000007941 */ /* 0x000fea0003800000 */
.L_x_1679:
        /* <DEDUP_REMOVED lines=65> */
.L_x_1682:
[----:B------:R-:W-:Y:S05]  /*6600*/  BSYNC B0 ;  /* 0x0000000000007941 */ /* 0x000fea0003800000 */
.L_x_1681:
        /* <DEDUP_REMOVED lines=72> */
.L_x_1684:
[----:B------:R-:W-:Y:S05]  /*6a90*/  BSYNC B0 ;  /* 0x0000000000007941 */ /* 0x000fea0003800000 */
.L_x_1683:
        /* <DEDUP_REMOVED lines=72> */
.L_x_1686:
[----:B------:R-:W-:Y:S05]  /*6f20*/  BSYNC B0 ;  /* 0x0000000000007941 */ /* 0x000fea0003800000 */
.L_x_1685:
        /* <DEDUP_REMOVED lines=72> */
.L_x_1688:
[----:B------:R-:W-:Y:S05]  /*73b0*/  BSYNC B0 ;  /* 0x0000000000007941 */ /* 0x000fea0003800000 */
.L_x_1687:
        /* <DEDUP_REMOVED lines=72> */
.L_x_1690:
[----:B------:R-:W-:Y:S05]  /*7840*/  BSYNC B0 ;  /* 0x0000000000007941 */ /* 0x000fea0003800000 */
.L_x_1689:
        /* <DEDUP_REMOVED lines=72> */
.L_x_1692:
[----:B------:R-:W-:Y:S05]  /*7cd0*/  BSYNC B0 ;  /* 0x0000000000007941 */ /* 0x000fea0003800000 */
.L_x_1691:
        /* <DEDUP_REMOVED lines=72> */
.L_x_1694:
[----:B------:R-:W-:Y:S05]  /*8160*/  BSYNC B0 ;  /* 0x0000000000007941 */ /* 0x000fea0003800000 */
.L_x_1693:
        /* <DEDUP_REMOVED lines=72> */
.L_x_1696:
[----:B------:R-:W-:Y:S05]  /*85f0*/  BSYNC B0 ;  /* 0x0000000000007941 */ /* 0x000fea0003800000 */
.L_x_1695:
        /* <DEDUP_REMOVED lines=10> */
.L_x_1664:
        /* <DEDUP_REMOVED lines=98> */
.L_x_1701:
[----:B------:R-:W-:Y:S05]  /*8cc0*/  BSYNC B0 ;  /* 0x0000000000007941 */ /* 0x000fea0003800000 */
.L_x_1700:
[----:B-1----:R-:W-:Y:S02]  /*8cd0*/  MOV R2, R66 ;  /* 0x0000004200027202 */ /* 0x002fe40000000f00 */
[----:B------:R-:W-:Y:S05]  /*8ce0*/  MOV R3, R67 ;  /* 0x0000004300037202 */ /* 0x000fea0000000f00 */
[----:B-----5:R1:W-:Y:S02]  /*8cf0*/  ST.E.128 [R2.64], R8 ;  /* 0x0000000802007985 */ /* 0x0203e4000c101d06 */
.L_x_1699:
[----:B------:R-:W-:Y:S05]  /*8d00*/  BSYNC B1 ;  /* 0x0000000000017941 */ /* 0x000fea0003800000 */
.L_x_1698:
        /* <DEDUP_REMOVED lines=97> */
.L_x_1705:
[----:B------:R-:W-:Y:S05]  /*9320*/  BSYNC B0 ;  /* 0x0000000000007941 */ /* 0x000fea0003800000 */
.L_x_1704:
[C---:B-1----:R-:W-:Y:S04]  /*9330*/  LEA R2, P0, R130.reuse, R66, 0x1 ;  /* 0x0000004282027211 */ /* 0x042fe800078008ff */
[----:B------:R-:W-:Y:S05]  /*9340*/  LEA.HI.X R3, R130, R67, R190, 0x1, P0 ;  /* 0x0000004382037211 */ /* 0x000fea00000f0cbe */
[----:B-----5:R1:W-:Y:S04]  /*9350*/  ST.E.128 [R2.64], R8 ;  /* 0x0000000802007985 */ /* 0x0203e8000c101d06 */
.L_x_1703:
[----:B------:R-:W-:Y:S05]  /*9360*/  BSYNC B1 ;  /* 0x0000000000017941 */ /* 0x000fea0003800000 */
.L_x_1702:
        /* <DEDUP_REMOVED lines=97> */
.L_x_1709:
[----:B------:R-:W-:Y:S05]  /*9980*/  BSYNC B0 ;  /* 0x0000000000007941 */ /* 0x000fea0003800000 */
.L_x_1708:
[C---:B-1----:R-:W-:Y:S04]  /*9990*/  LEA R2, P0, R99.reuse, R66, 0x1 ;  /* 0x0000004263027211 */ /* 0x042fe800078008ff */
[----:B------:R-:W-:Y:S05]  /*99a0*/  LEA.HI.X R3, R99, R67, R141, 0x1, P0 ;  /* 0x0000004363037211 */ /* 0x000fea00000f0c8d */
[----:B-----5:R1:W-:Y:S04]  /*99b0*/  ST.E.128 [R2.64], R8 ;  /* 0x0000000802007985 */ /* 0x0203e8000c101d06 */
.L_x_1707:
[----:B------:R-:W-:Y:S05]  /*99c0*/  BSYNC B1 ;  /* 0x0000000000017941 */ /* 0x000fea0003800000 */
.L_x_1706:
        /* <DEDUP_REMOVED lines=100> */
.L_x_1713:
[----:B------:R-:W-:Y:S05]  /*a010*/  BSYNC B0 ;  /* 0x0000000000007941 */ /* 0x000fea0003800000 */
.L_x_1712:
[----:B-1----:R-:W-:Y:S01]  /*a020*/  MOV R2, R66 ;  /* 0x0000004200027202 */ /* 0x002fe20000000f00 */
[----:B------:R-:W-:Y:S01]  /*a030*/  IMAD R0, R193, 0x60, RZ ;  /* 0x00000060c1007824 */ /* 0x000fe200078e02ff */
[----:B------:R-:W-:Y:S05]  /*a040*/  MOV R3, R67 ;  /* 0x0000004300037202 */ /* 0x000fea0000000f00 */
[----:B------:R-:W-:Y:S05]  /*a050*/  IMAD.WIDE.U32 R2, R192, 0x60, R2 ;  /* 0x00000060c0027825 */ /* 0x000fea00078e0002 */
[----:B------:R-:W-:Y:S05]  /*a060*/  IADD3 R3, R3, R0, RZ ;  /* 0x0000000003037210 */ /* 0x000fea0007ffe0ff */
[----:B-----5:R1:W-:Y:S02]  /*a070*/  ST.E.128 [R2.64], R8 ;  /* 0x0000000802007985 */ /* 0x0203e4000c101d06 */
.L_x_1711:
[----:B------:R-:W-:Y:S05]  /*a080*/  BSYNC B1 ;  /* 0x0000000000017941 */ /* 0x000fea0003800000 */
.L_x_1710:
        /* <DEDUP_REMOVED lines=97> */
.L_x_1717:
[----:B------:R-:W-:Y:S05]  /*a6a0*/  BSYNC B0 ;  /* 0x0000000000007941 */ /* 0x000fea0003800000 */
.L_x_1716:
[C---:B-1----:R-:W-:Y:S04]  /*a6b0*/  LEA R2, P0, R98.reuse, R66, 0x1 ;  /* 0x0000004262027211 */ /* 0x042fe800078008ff */
[----:B------:R-:W-:Y:S05]  /*a6c0*/  LEA.HI.X R3, R98, R67, R140, 0x1, P0 ;  /* 0x0000004362037211 */ /* 0x000fea00000f0c8c */
[----:B-----5:R1:W-:Y:S04]  /*a6d0*/  ST.E.128 [R2.64], R8 ;  /* 0x0000000802007985 */ /* 0x0203e8000c101d06 */
.L_x_1715:
[----:B------:R-:W-:Y:S05]  /*a6e0*/  BSYNC B1 ;  /* 0x0000000000017941 */ /* 0x000fea0003800000 */
.L_x_1714:
        /* <DEDUP_REMOVED lines=100> */
.L_x_1721:
[----:B------:R-:W-:Y:S05]  /*ad30*/  BSYNC B0 ;  /* 0x0000000000007941 */ /* 0x000fea0003800000 */
.L_x_1720:
[----:B-1----:R-:W-:Y:S01]  /*ad40*/  MOV R2, R66 ;  /* 0x0000004200027202 */ /* 0x002fe20000000f00 */
[----:B------:R-:W-:Y:S01]  /*ad50*/  IMAD R0, R193, 0xa0, RZ ;  /* 0x000000a0c1007824 */ /* 0x000fe200078e02ff */
[----:B------:R-:W-:Y:S05]  /*ad60*/  MOV R3, R67 ;  /* 0x0000004300037202 */ /* 0x000fea0000000f00 */
[----:B------:R-:W-:Y:S05]  /*ad70*/  IMAD.WIDE.U32 R2, R192, 0xa0, R2 ;  /* 0x000000a0c0027825 */ /* 0x000fea00078e0002 */
[----:B------:R-:W-:Y:S05]  /*ad80*/  IADD3 R3, R3, R0, RZ ;  /* 0x0000000003037210 */ /* 0x000fea0007ffe0ff */
[----:B-----5:R1:W-:Y:S02]  /*ad90*/  ST.E.128 [R2.64], R8 ;  /* 0x0000000802007985 */ /* 0x0203e4000c101d06 */
.L_x_1719:
[----:B------:R-:W-:Y:S05]  /*ada0*/  BSYNC B1 ;  /* 0x0000000000017941 */ /* 0x000fea0003800000 */
.L_x_1718:
        /* <DEDUP_REMOVED lines=100> */
.L_x_1725:
[----:B------:R-:W-:Y:S05]  /*b3f0*/  BSYNC B0 ;  /* 0x0000000000007941 */ /* 0x000fea0003800000 */
.L_x_1724:
[----:B-1----:R-:W-:Y:S01]  /*b400*/  MOV R2, R66 ;  /* 0x0000004200027202 */ /* 0x002fe20000000f00 */
[----:B------:R-:W-:Y:S01]  /*b410*/  IMAD R0, R193, 0xc0, RZ ;  /* 0x000000c0c1007824 */ /* 0x000fe200078e02ff */
[----:B------:R-:W-:Y:S05]  /*b420*/  MOV R3, R67 ;  /* 0x0000004300037202 */ /* 0x000fea0000000f00 */
[----:B------:R-:W-:Y:S05]  /*b430*/  IMAD.WIDE.U32 R2, R192, 0xc0, R2 ;  /* 0x000000c0c0027825 */ /* 0x000fea00078e0002 */
[----:B------:R-:W-:Y:S05]  /*b440*/  IADD3 R3, R3, R0, RZ ;  /* 0x0000000003037210 */ /* 0x000fea0007ffe0ff */
[----:B-----5:R1:W-:Y:S02]  /*b450*/  ST.E.128 [R2.64], R8 ;  /* 0x0000000802007985 */ /* 0x0203e4000c101d06 */
.L_x_1723:
[----:B------:R-:W-:Y:S05]  /*b460*/  BSYNC B1 ;  /* 0x0000000000017941 */ /* 0x000fea0003800000 */
.L_x_1722:
        /* <DEDUP_REMOVED lines=100> */
.L_x_1729:
[----:B------:R-:W-:Y:S05]  /*bab0*/  BSYNC B0 ;  /* 0x0000000000007941 */ /* 0x000fea0003800000 */
.L_x_1728:
[----:B-1----:R-:W-:Y:S01]  /*bac0*/  MOV R2, R66 ;  /* 0x0000004200027202 */ /* 0x002fe20000000f00 */
[----:B------:R-:W-:Y:S01]  /*bad0*/  IMAD R0, R193, 0xe0, RZ ;  /* 0x000000e0c1007824 */ /* 0x000fe200078e02ff */
[----:B------:R-:W-:Y:S05]  /*bae0*/  MOV R3, R67 ;  /* 0x0000004300037202 */ /* 0x000fea0000000f00 */
[----:B------:R-:W-:Y:S05]  /*baf0*/  IMAD.WIDE.U32 R2, R192, 0xe0, R2 ;  /* 0x000000e0c0027825 */ /* 0x000fea00078e0002 */
[----:B------:R-:W-:Y:S05]  /*bb00*/  IADD3 R3, R3, R0, RZ ;  /* 0x0000000003037210 */ /* 0x000fea0007ffe0ff */
[----:B-----5:R1:W-:Y:S02]  /*bb10*/  ST.E.128 [R2.64], R8 ;  /* 0x0000000802007985 */ /* 0x0203e4000c101d06 */
.L_x_1727:
[----:B------:R-:W-:Y:S05]  /*bb20*/  BSYNC B1 ;  /* 0x0000000000017941 */ /* 0x000fea0003800000 */
.L_x_1726:
        /* <DEDUP_REMOVED lines=97> */
.L_x_1733:
[----:B------:R-:W-:Y:S05]  /*c140*/  BSYNC B0 ;  /* 0x0000000000007941 */ /* 0x000fea0003800000 */
.L_x_1732:
[C---:B-1----:R-:W-:Y:S04]  /*c150*/  LEA R2, P0, R97.reuse, R66, 0x1 ;  /* 0x0000004261027211 */ /* 0x042fe800078008ff */
[----:B------:R-:W-:Y:S05]  /*c160*/  LEA.HI.X R3, R97, R67, R139, 0x1, P0 ;  /* 0x0000004361037211 */ /* 0x000fea00000f0c8b */
[----:B-----5:R1:W-:Y:S04]  /*c170*/  ST.E.128 [R2.64], R8 ;  /* 0x0000000802007985 */ /* 0x0203e8000c101d06 */
.L_x_1731:
[----:B------:R-:W-:Y:S05]  /*c180*/  BSYNC B1 ;  /* 0x0000000000017941 */ /* 0x000fea0003800000 */
.L_x_1730:
        /* <DEDUP_REMOVED lines=100> */
.L_x_1737:
[----:B------:R-:W-:Y:S05]  /*c7d0*/  BSYNC B0 ;  /* 0x0000000000007941 */ /* 0x000fea0003800000 */
.L_x_1736:
[----:B-1----:R-:W-:Y:S01]  /*c7e0*/  MOV R2, R66 ;  /* 0x0000004200027202 */ /* 0x002fe20000000f00 */
[----:B------:R-:W-:Y:S01]  /*c7f0*/  IMAD R0, R193, 0x120, RZ ;  /* 0x00000120c1007824 */ /* 0x000fe200078e02ff */
[----:B------:R-:W-:Y:S05]  /*c800*/  MOV R3, R67 ;  /* 0x0000004300037202 */ /* 0x000fea0000000f00 */
[----:B------:R-:W-:Y:S05]  /*c810*/  IMAD.WIDE.U32 R2, R192, 0x120, R2 ;  /* 0x00000120c0027825 */ /* 0x000fea00078e0002 */
[----:B------:R-:W-:Y:S05]  /*c820*/  IADD3 R3, R3, R0, RZ ;  /* 0x0000000003037210 */ /* 0x000fea0007ffe0ff */
[----:B-----5:R1:W-:Y:S02]  /*c830*/  ST.E.128 [R2.64], R8 ;  /* 0x0000000802007985 */ /* 0x0203e4000c101d06 */
.L_x_1735:
[----:B------:R-:W-:Y:S05]  /*c840*/  BSYNC B1 ;  /* 0x0000000000017941 */ /* 0x000fea0003800000 */
.L_x_1734:
        /* <DEDUP_REMOVED lines=100> */
.L_x_1741:
[----:B------:R-:W-:Y:S05]  /*ce90*/  BSYNC B0 ;  /* 0x0000000000007941 */ /* 0x000fea0003800000 */
.L_x_1740:
[----:B-1----:R-:W-:Y:S01]  /*cea0*/  MOV R2, R66 ;  /* 0x0000004200027202 */ /* 0x002fe20000000f00 */
[----:B------:R-:W-:Y:S01]  /*ceb0*/  IMAD R0, R193, 0x140, RZ ;  /* 0x00000140c1007824 */ /* 0x000fe200078e02ff */
[----:B------:R-:W-:Y:S05]  /*cec0*/  MOV R3, R67 ;  /* 0x0000004300037202 */ /* 0x000fea0000000f00 */
[----:B------:R-:W-:Y:S05]  /*ced0*/  IMAD.WIDE.U32 R2, R192, 0x140, R2 ;  /* 0x00000140c0027825 */ /* 0x000fea00078e0002 */
[----:B------:R-:W-:Y:S05]  /*cee0*/  IADD3 R3, R3, R0, RZ ;  /* 0x0000000003037210 */ /* 0x000fea0007ffe0ff */
[----:B-----5:R1:W-:Y:S02]  /*cef0*/  ST.E.128 [R2.64], R8 ;  /* 0x0000000802007985 */ /* 0x0203e4000c101d06 */
.L_x_1739:
[----:B------:R-:W-:Y:S05]  /*cf00*/  BSYNC B1 ;  /* 0x0000000000017941 */ /* 0x000fea0003800000 */
.L_x_1738:
        /* <DEDUP_REMOVED lines=100> */
.L_x_1745:
[----:B------:R-:W-:Y:S05]  /*d550*/  BSYNC B0 ;  /* 0x0000000000007941 */ /* 0x000fea0003800000 */
.L_x_1744:
[----:B-1----:R-:W-:Y:S01]  /*d560*/  MOV R2, R66 ;  /* 0x0000004200027202 */ /* 0x002fe20000000f00 */
[----:B------:R-:W-:Y:S01]  /*d570*/  IMAD R0, R193, 0x160, RZ ;  /* 0x00000160c1007824 */ /* 0x000fe200078e02ff */
[----:B------:R-:W-:Y:S05]  /*d580*/  MOV R3, R67 ;  /* 0x0000004300037202 */ /* 0x000fea0000000f00 */
[----:B------:R-:W-:Y:S05]  /*d590*/  IMAD.WIDE.U32 R2, R192, 0x160, R2 ;  /* 0x00000160c0027825 */ /* 0x000fea00078e0002 */
[----:B------:R-:W-:Y:S05]  /*d5a0*/  IADD3 R3, R3, R0, RZ ;  /* 0x0000000003037210 */ /* 0x000fea0007ffe0ff */
[----:B-----5:R1:W-:Y:S02]  /*d5b0*/  ST.E.128 [R2.64], R8 ;  /* 0x0000000802007985 */ /* 0x0203e4000c101d06 */
.L_x_1743:
[----:B------:R-:W-:Y:S05]  /*d5c0*/  BSYNC B1 ;  /* 0x0000000000017941 */ /* 0x000fea0003800000 */
.L_x_1742:
        /* <DEDUP_REMOVED lines=100> */
.L_x_1749:
[----:B------:R-:W-:Y:S05]  /*dc10*/  BSYNC B0 ;  /* 0x0000000000007941 */ /* 0x000fea0003800000 */
.L_x_1748:
[----:B-1----:R-:W-:Y:S01]  /*dc20*/  MOV R2, R66 ;  /* 0x0000004200027202 */ /* 0x002fe20000000f00 */
[----:B------:R-:W-:Y:S01]  /*dc30*/  IMAD R0, R193, 0x180, RZ ;  /* 0x00000180c1007824 */ /* 0x000fe200078e02ff */
[----:B------:R-:W-:Y:S05]  /*dc40*/  MOV R3, R67 ;  /* 0x0000004300037202 */ /* 0x000fea0000000f00 */
[----:B------:R-:W-:Y:S05]  /*dc50*/  IMAD.WIDE.U32 R2, R192, 0x180, R2 ;  /* 0x00000180c0027825 */ /* 0x000fea00078e0002 */
[----:B------:R-:W-:Y:S05]  /*dc60*/  IADD3 R3, R3, R0, RZ ;  /* 0x0000000003037210 */ /* 0x000fea0007ffe0ff */
[----:B-----5:R1:W-:Y:S02]  /*dc70*/  ST.E.128 [R2.64], R8 ;  /* 0x0000000802007985 */ /* 0x0203e4000c101d06 */
.L_x_1747:
[----:B------:R-:W-:Y:S05]  /*dc80*/  BSYNC B1 ;  /* 0x0000000000017941 */ /* 0x000fea0003800000 */
.L_x_1746:
        /* <DEDUP_REMOVED lines=100> */
.L_x_1753:
[----:B------:R-:W-:Y:S05]  /*e2d0*/  BSYNC B0 ;  /* 0x0000000000007941 */ /* 0x000fea0003800000 */
.L_x_1752:
[----:B-1----:R-:W-:Y:S01]  /*e2e0*/  MOV R2, R66 ;  /* 0x0000004200027202 */ /* 0x002fe20000000f00 */
[----:B------:R-:W-:Y:S01]  /*e2f0*/  IMAD R0, R193, 0x1a0, RZ ;  /* 0x000001a0c1007824 */ /* 0x000fe200078e02ff */
[----:B------:R-:W-:Y:S05]  /*e300*/  MOV R3, R67 ;  /* 0x0000004300037202 */ /* 0x000fea0000000f00 */
[----:B------:R-:W-:Y:S05]  /*e310*/  IMAD.WIDE.U32 R2, R192, 0x1a0, R2 ;  /* 0x000001a0c0027825 */ /* 0x000fea00078e0002 */
[----:B------:R-:W-:Y:S05]  /*e320*/  IADD3 R3, R3, R0, RZ ;  /* 0x0000000003037210 */ /* 0x000fea0007ffe0ff */
[----:B-----5:R1:W-:Y:S02]  /*e330*/  ST.E.128 [R2.64], R8 ;  /* 0x0000000802007985 */ /* 0x0203e4000c101d06 */
.L_x_1751:
[----:B------:R-:W-:Y:S05]  /*e340*/  BSYNC B1 ;  /* 0x0000000000017941 */ /* 0x000fea0003800000 */
.L_x_1750:
        /* <DEDUP_REMOVED lines=100> */
.L_x_1757:
[----:B------:R-:W-:Y:S05]  /*e990*/  BSYNC B0 ;  /* 0x0000000000007941 */ /* 0x000fea0003800000 */
.L_x_1756:
[----:B-1----:R-:W-:Y:S01]  /*e9a0*/  MOV R2, R66 ;  /* 0x0000004200027202 */ /* 0x002fe20000000f00 */
[----:B------:R-:W-:Y:S01]  /*e9b0*/  IMAD R0, R193, 0x1c0, RZ ;  /* 0x000001c0c1007824 */ /* 0x000fe200078e02ff */
[----:B------:R-:W-:Y:S05]  /*e9c0*/  MOV R3, R67 ;  /* 0x0000004300037202 */ /* 0x000fea0000000f00 */
[----:B------:R-:W-:Y:S05]  /*e9d0*/  IMAD.WIDE.U32 R2, R192, 0x1c0, R2 ;  /* 0x000001c0c0027825 */ /* 0x000fea00078e0002 */
[----:B------:R-:W-:Y:S05]  /*e9e0*/  IADD3 R3, R3, R0, RZ ;  /* 0x0000000003037210 */ /* 0x000fea0007ffe0ff */
[----:B-----5:R1:W-:Y:S02]  /*e9f0*/  ST.E.128 [R2.64], R8 ;  /* 0x0000000802007985 */ /* 0x0203e4000c101d06 */
.L_x_1755:
[----:B------:R-:W-:Y:S05]  /*ea00*/  BSYNC B1 ;  /* 0x0000000000017941 */ /* 0x000fea0003800000 */
.L_x_1754:
        /* <DEDUP_REMOVED lines=99> */
.L_x_1761:
[----:B------:R-:W-:Y:S05]  /*f040*/  BSYNC B0 ;  /* 0x0000000000007941 */ /* 0x000fea0003800000 */
.L_x_1760:
[----:B-1----:R-:W-:Y:S01]  /*f050*/  MOV R2, R66 ;  /* 0x0000004200027202 */ /* 0x002fe20000000f00 */
[----:B------:R-:W-:Y:S01]  /*f060*/  IMAD R0, R193, 0x1e0, RZ ;  /* 0x000001e0c1007824 */ /* 0x000fe200078e02ff */
[----:B------:R-:W-:Y:S05]  /*f070*/  MOV R3, R67 ;  /* 0x0000004300037202 */ /* 0x000fea0000000f00 */
[----:B------:R-:W-:Y:S05]  /*f080*/  IMAD.WIDE.U32 R2, R192, 0x1e0, R2 ;  /* 0x000001e0c0027825 */ /* 0x000fea00078e0002 */
[----:B------:R-:W-:Y:S05]  /*f090*/  IADD3 R3, R3, R0, RZ ;  /* 0x0000000003037210 */ /* 0x000fea0007ffe0ff */
[----:B-----5:R1:W-:Y:S02]  /*f0a0*/  ST.E.128 [R2.64], R8 ;  /* 0x0000000802007985 */ /* 0x0203e4000c101d06 */
.L_x_1759:
[----:B------:R-:W-:Y:S05]  /*f0b0*/  BSYNC B1 ;  /* 0x0000000000017941 */ /* 0x000fea0003800000 */
.L_x_1758:
        /* <DEDUP_REMOVED lines=11> */
.L_x_1663:
[----:B-1----:R-:W-:Y:S02]  /*f170*/  P2R R22, PR, RZ, 0x10 ;  /* 0x00000010ff167803 */ /* 0x002fe40000000000 */
[C---:B------:R-:W-:Y:S02]  /*f180*/  LOP3.LUT P4, RZ, R33.reuse, 0x200, RZ, 0xc0, !PT ;  /* 0x0000020021ff7812 */ /* 0x040fe4000788c0ff */
[----:B------:R-:W-:Y:S02]  /*f190*/  P2R R0, PR, RZ, 0x40 ;  /* 0x00000040ff007803 */ /* 0x000fe40000000000 */
[C---:B------:R-:W-:Y:S02]  /*f1a0*/  LOP3.LUT P6, RZ, R33.reuse, 0x100, RZ, 0xc0, !PT ;  /* 0x0000010021ff7812 */ /* 0x040fe400078cc0ff */
[----:B------:R-:W-:Y:S02]  /*f1b0*/  P2R R23, PR, RZ, 0x8 ;  /* 0x00000008ff177803 */ /* 0x000fe40000000000 */
[C---:B------:R-:W-:Y:S02]  /*f1c0*/  LOP3.LUT P3, RZ, R33.reuse, 0x80, RZ, 0xc0, !PT ;  /* 0x0000008021ff7812 */ /* 0x040fe4000786c0ff */
[----:B------:R-:W-:Y:S02]  /*f1d0*/  P2R R24, PR, RZ, 0x4 ;  /* 0x00000004ff187803 */ /* 0x000fe40000000000 */
[C---:B------:R-:W-:Y:S01]  /*f1e0*/  LOP3.LUT P2, RZ, R33.reuse, 0x40, RZ, 0xc0, !PT ;  /* 0x0000004021ff7812 */ /* 0x040fe2000784c0ff */
[----:B------:R-:W-:Y:S01]  /*f1f0*/  @!P4 IMAD.MOV.U32 R3, RZ, RZ, R68 ;  /* 0x000000ffff03c224 */ /* 0x000fe200078e0044 */
[-C--:B------:R-:W-:Y:S02]  /*f200*/  @!P4 MOV R2, R69.reuse ;  /* 0x000000450002c202 */ /* 0x080fe40000000f00 */
[----:B------:R-:W-:Y:S02]  /*f210*/  P2R R21, PR, RZ, 0x20 ;  /* 0x00000020ff157803 */ /* 0x000fe40000000000 */
[C---:B------:R-:W-:Y:S01]  /*f220*/  @!P6 LEA R8, P0, R96.reuse, R69, 0x1 ;  /* 0x000000456008e211 */ /* 0x040fe200078008ff */
[----:B------:R1:W2:Y:S01]  /*f230*/  @!P4 LD.E.128 R12, [R2.64] ;  /* 0x00000006020cc980 */ /* 0x0002a2000c101d00 */
[----:B------:R-:W-:Y:S02]  /*f240*/  LOP3.LUT P5, RZ, R33, 0x20, RZ, 0xc0, !PT ;  /* 0x0000002021ff7812 */ /* 0x000fe400078ac0ff */
[----:B------:R-:W-:Y:S02]  /*f250*/  @!P6 LEA.HI.X R9, R96, R68, R138, 0x1, P0 ;  /* 0x000000446009e211 */ /* 0x000fe400000f0c8a */
[C---:B------:R-:W-:Y:S02]  /*f260*/  @!P6 LEA R6, P0, R130.reuse, R66, 0x1 ;  /* 0x000000428206e211 */ /* 0x040fe400078008ff */
[----:B------:R-:W-:Y:S02]  /*f270*/  P2R R25, PR, RZ, 0x2 ;  /* 0x00000002ff197803 */ /* 0x000fe40000000000 */
[----:B------:R-:W-:Y:S02]  /*f280*/  @!P6 LEA.HI.X R7, R130, R67, R190, 0x1, P0 ;  /* 0x000000438207e211 */ /* 0x000fe400000f0cbe */
[----:B------:R-:W-:Y:S02]  /*f290*/  @!P3 LEA R4, P0, R93, R69, 0x1 ;  /* 0x000000455d04b211 */ /* 0x000fe400078008ff */
[----:B------:R-:W-:Y:S02]  /*f2a0*/  LOP3.LUT P1, RZ, R33, 0x2, RZ, 0xc0, !PT ;  /* 0x0000000221ff7812 */ /* 0x000fe4000782c0ff */
        /* <DEDUP_REMOVED lines=34> */
[C---:B------:R-:W-:Y:S03]  /*f4d0*/  @!P1 LEA R8, P0, R95.reuse, R69, 0x1 ;  /* 0x000000455f089211 */ /* 0x040fe600078008ff */
        /* <DEDUP_REMOVED lines=129> */
.L_x_1697:
[----:B------:R-:W-:Y:S05]  /*fcf0*/  BSYNC B2 ;  /* 0x0000000000027941 */ /* 0x000fea0003800000 */
.L_x_1662:
        /* <DEDUP_REMOVED lines=30> */
[----:B------:R-:W-:Y:S06]  /*fee0*/  IMAD.HI.U32 R5, R5, R2, R4 ;  /* 0x0000000205057227 */ /* 0x000fec00078e0004 */
[C---:B------:R-:W-:Y:S04]  /*fef0*/  IMAD.HI.U32 R2, R5.reuse, R7, RZ ;  /* 0x0000000705027227 */ /* 0x040fe800078e00ff */
[----:B------:R-:W-:Y:S04]  /*ff00*/  IMAD.HI.U32 R4, R5, R6, RZ ;  /* 0x0000000605047227 */ /* 0x000fe800078e00ff */
[-C--:B------:R-:W-:Y:S02]  /*ff10*/  IMAD R5, R2, R9.reuse, R7 ;  /* 0x0000000902057224 */ /* 0x080fe400078e0207 */
[----:B------:R-:W-:Y:S03]  /*ff20*/  IMAD R6, R4, R9, R6 ;  /* 0x0000000904067224 */ /* 0x000fe600078e0206 */
[C---:B------:R-:W-:Y:S02]  /*ff30*/  ISETP.GT.U32.AND P0, PT, R8.reuse, R5, PT ;  /* 0x000000050800720c */ /* 0x040fe40003f04070 */
[----:B------:R-:W-:Y:S11]  /*ff40*/  ISETP.GT.U32.AND P3, PT, R8, R6, PT ;  /* 0x000000060800720c */ /* 0x000ff60003f64070 */
[----:B------:R-:W-:Y:S01]  /*ff50*/  @!P0 IADD3 R2, R2, 0x1, RZ ;  /* 0x0000000102028810 */ /* 0x000fe20007ffe0ff */
[--C-:B------:R-:W-:Y:S01]  /*ff60*/  @!P0 IMAD.IADD R5, R5, 0x1, -R8.reuse ;  /* 0x0000000105058824 */ /* 0x100fe200078e0a08 */
[----:B------:R-:W-:Y:S01]  /*ff70*/  @!P3 IADD3 R4, R4, 0x1, RZ ;  /* 0x000000010404b810 */ /* 0x000fe20007ffe0ff */
[----:B------:R-:W-:Y:S01]  /*ff80*/  @!P3 IMAD.IADD R6, R6, 0x1, -R8 ;  /* 0x000000010606b824 */ /* 0x000fe200078e0a08 */
[----:B------:R-:W-:Y:S02]  /*ff90*/  ISETP.NE.AND P0, PT, R3, RZ, PT ;  /* 0x000000ff0300720c */ /* 0x000fe40003f05270 */
[-C--:B------:R-:W-:Y:S02]  /*ffa0*/  ISETP.GE.U32.AND P4, PT, R5, R8.reuse, PT ;  /* 0x000000080500720c */ /* 0x080fe40003f86070 */
[----:B------:R-:W-:Y:S02]  /*ffb0*/  ISETP.GE.U32.AND P5, PT, R6, R8, PT ;  /* 0x000000080600720c */ /* 0x000fe40003fa6070 */
[CC--:B------:R-:W-:Y:S01]  /*ffc0*/  LOP3.LUT R6, R0.reuse, R3.reuse, RZ, 0x3c, !PT ;  /* 0x0000000300067212 */ /* 0x0c0fe200078e3cff */
[----:B------:R-:W-:Y:S01]  /*ffd0*/  IMAD.IADD R0, R0, 0x1, -R18 ;  /* 0x0000000100007824 */ /* 0x000fe200078e0a12 */
[-C--:B------:R-:W-:Y:S02]  /*ffe0*/  LOP3.LUT R5, R18, R3.reuse, RZ, 0x3c, !PT ;  /* 0x0000000312057212 */ /* 0x080fe400078e3cff */
[----:B------:R-:W-:Y:S02]  /*fff0*/  ISETP.GE.AND P1, PT, R6, RZ, PT ;  /* 0x000000ff0600720c */ /* 0x000fe40003f26270 */
[----:B------:R-:W-:Y:S02]  /*10000*/  ISETP.GE.AND P2, PT, R5, RZ, PT ;  /* 0x000000ff0500720c */ /* 0x000fe40003f46270 */
[----:B------:R-:W-:Y:S02]  /*10010*/  LOP3.LUT R6, RZ, R3, RZ, 0x33, !PT ;  /* 0x00000003ff067212 */ /* 0x000fe400078e33ff */
[----:B------:R-:W-:Y:S02]  /*10020*/  @P4 IADD3 R2, R2, 0x1, RZ ;  /* 0x0000000102024810 */ /* 0x000fe40007ffe0ff */
[----:B------:R-:W-:Y:S05]  /*10030*/  @P5 IADD3 R4, R4, 0x1, RZ ;  /* 0x0000000104045810 */ /* 0x000fea0007ffe0ff */
[----:B------:R-:W-:Y:S02]  /*10040*/  @!P1 IMAD.MOV R2, RZ, RZ, -R2 ;  /* 0x000000ffff029224 */ /* 0x000fe400078e0a02 */
[----:B------:R-:W-:Y:S03]  /*10050*/  @!P2 IADD3 R4, -R4, RZ, RZ ;  /* 0x000000ff0404a210 */ /* 0x000fe60007ffe1ff */
        /* <DEDUP_REMOVED lines=37> */
.L_x_1763:
[----:B------:R-:W-:Y:S01]  /*102b0*/  MOV R5, R70 ;  /* 0x0000004600057202 */ /* 0x000fe20000000f00 */
[----:B------:R-:W2:Y:S01]  /*102c0*/  LD.E R2, [R134.64+0x40] ;  /* 0x0000400686027980 */ /* 0x000ea2000c101900 */
[----:B------:R-:W-:Y:S01]  /*102d0*/  MOV R3, R67 ;  /* 0x0000004300037202 */ /* 0x000fe20000000f00 */
[----:B------:R-:W-:Y:S02]  /*102e0*/  IMAD.MOV.U32 R4, RZ, RZ, R71 ;  /* 0x000000ffff047224 */ /* 0x000fe400078e0047 */
[----:B------:R-:W3:Y:S02]  /*102f0*/  LD.E R0, [R134.64+0x38] ;  /* 0x0000380686007980 */ /* 0x000ee4000c101900 */
[----:B---3--:R-:W-:Y:S02]  /*10300*/  IMAD.U32 R0, R0, -0x100, RZ ;  /* 0xffffff0000007824 */ /* 0x008fe400078e00ff */
[----:B--2---:R-:W-:Y:S02]  /*10310*/  IMAD.U32 R6, R2, -0x100, RZ ;  /* 0xffffff0002067824 */ /* 0x004fe400078e00ff */
[----:B------:R-:W-:Y:S03]  /*10320*/  IMAD.MOV.U32 R2, RZ, RZ, R66 ;  /* 0x000000ffff027224 */ /* 0x000fe600078e0042 */
[----:B------:R-:W-:Y:S02]  /*10330*/  LEA R71, P1, R6, R4, 0x1 ;  /* 0x0000000406477211 */ /* 0x000fe400078208ff */
[----:B------:R-:W-:Y:S02]  /*10340*/  LEA R66, P0, R0, R2, 0x1 ;  /* 0x0000000200427211 */ /* 0x000fe400078008ff */
[----:B------:R-:W-:Y:S02]  /*10350*/  LEA.HI.X.SX32 R70, R6, R5, 0x1, P1 ;  /* 0x0000000506467211 */ /* 0x000fe400008f0eff */
[----:B------:R-:W-:Y:S04]  /*10360*/  LEA.HI.X.SX32 R67, R0, R3, 0x1, P0 ;  /* 0x0000000300437211 */ /* 0x000fe800000f0eff */
.L_x_1764:
[----:B------:R-:W-:Y:S05]  /*10370*/  BSYNC B0 ;  /* 0x0000000000007941 */ /* 0x000fea0003800000 */
.L_x_1762:
[----:B------:R-:W-:Y:S04]  /*10380*/  IADD3 R19, R19, -0x1, RZ ;  /* 0xffffffff13137810 */ /* 0x000fe80007ffe0ff */
[----:B------:R-:W-:Y:S11]  /*10390*/  ISETP.GT.AND P0, PT, R19, R142, PT ;  /* 0x0000008e1300720c */ /* 0x000ff60003f04270 */
[----:B------:R-:W-:Y:S02]  /*103a0*/  @!UPT UIADD3 URZ, URZ, URZ, URZ ;  /* 0x0000003f3f3ff290 */ /* 0x000fe4000fffe03f */
[----:B------:R-:W-:-:S05]  /*103b0*/  @P0 BRA `(.L_x_1765) ;  /* 0xffff2dc000000947 */ /* 0x000fca000383ffff */
.L_x_1661:
        /* <DEDUP_REMOVED lines=12> */
[----:B------:R-:W3:Y:S04]  /*10480*/  LDL R0, [R1+0x144] ;  /* 0x0001440001007983 */ /* 0x000ee80000100800 */
[----:B------:R-:W4:Y:S04]  /*10490*/  LD.E.U8 R12, [R134.64+0x1b3] ;  /* 0x0001b306860c7980 */ /* 0x000f28000c101100 */
[----:B------:R-:W3:Y:S04]  /*104a0*/  LDL R13, [R1+0x14c] ;  /* 0x00014c00010d7983 */ /* 0x000ee80000100800 */
[----:B------:R1:W5:Y:S04]  /*104b0*/  LD.E R36, [R134.64+0xc0] ;  /* 0x0000c00686247980 */ /* 0x000368000c101900 */
[----:B------:R1:W5:Y:S04]  /*104c0*/  LD.E.64 R28, [R134.64+0x148] ;  /* 0x00014806861c7980 */ /* 0x000368000c101b00 */
[----:B------:R1:W5:Y:S01]  /*104d0*/  LD.E.64 R22, [R134.64+0x150] ;  /* 0x0001500686167980 */ /* 0x000362000c101b00 */
[----:B--2---:R-:W-:-:S04]  /*104e0*/  ISETP.NE.U32.AND P1, PT, R2, RZ, PT ;  /* 0x000000ff0200720c */ /* 0x004fc80003f25070 */
[----:B------:R-:W-:-:S13]  /*104f0*/  ISETP.NE.AND.EX P1, PT, R3, RZ, PT, P1 ;  /* 0x000000ff0300720c */ /* 0x000fda0003f25310 */
[----:B---3--:R-:W-:-:S04]  /*10500*/  @P1 LEA R2, P0, R0, R2, 0x2 ;  /* 0x0000000200021211 */ /* 0x008fc800078010ff */
[----:B------:R-:W-:Y:S01]  /*10510*/  @P1 LEA.HI.X R3, R0, R3, R242, 0x2, P0 ;  /* 0x0000000300031211 */ /* 0x000fe200000f14f2 */
[----:B------:R-:W-:-:S06]  /*10520*/  IMAD.MOV.U32 R0, RZ, RZ, RZ ;  /* 0x000000ffff007224 */ /* 0x000fcc00078e00ff */
[----:B------:R2:W3:Y:S01]  /*10530*/  @P1 LD.E R0, [R2.64] ;  /* 0x0000000602001980 */ /* 0x0004e2000c101900 */
[-C--:B------:R-:W-:Y:S01]  /*10540*/  IADD3 R4, P1, R4, R240.reuse, RZ ;  /* 0x000000f004047210 */ /* 0x080fe20007f3e0ff */
[----:B------:R-:W-:Y:S01]  /*10550*/  IMAD.MOV.U32 R242, RZ, RZ, R240 ;  /* 0x000000fffff27224 */ /* 0x000fe200078e00f0 */
[----:B------:R-:W-:Y:S01]  /*10560*/  LEA R5, P0, R196, R240, 0x5 ;  /* 0x000000f0c4057211 */ /* 0x000fe200078028ff */
[----:B------:R-:W-:Y:S02]  /*10570*/  IMAD R10, R197, 0x30, RZ ;  /* 0x00000030c50a7824 */ /* 0x000fe400078e02ff */
[----:B------:R-:W-:Y:S01]  /*10580*/  IMAD.X R6, R6, 0x1, R243, P1 ;  /* 0x0000000106067824 */ /* 0x000fe200008e06f3 */
[----:B------:R-:W-:Y:S02]  /*10590*/  LEA.HI.X R7, R196, R243, R197, 0x5, P0 ;  /* 0x000000f3c4077211 */ /* 0x000fe400000f2cc5 */
[-C--:B------:R-:W-:Y:S02]  /*105a0*/  LEA R30, P1, R4, R194.reuse, 0x1 ;  /* 0x000000c2041e7211 */ /* 0x080fe400078208ff */
[----:B------:R-:W-:-:S02]  /*105b0*/  LEA R42, P0, R5, R194, 0x1 ;  /* 0x000000c2052a7211 */ /* 0x000fc400078008ff */
[-C--:B------:R-:W-:Y:S02]  /*105c0*/  LEA.HI.X R31, R4, R195.reuse, R6, 0x1, P1 ;  /* 0x000000c3041f7211 */ /* 0x080fe400008f0c06 */
[----:B------:R-:W-:Y:S01]  /*105d0*/  LEA.HI.X R43, R5, R195, R7, 0x1, P0 ;  /* 0x000000c3052b7211 */ /* 0x000fe200000f0c07 */
[----:B------:R-:W-:Y:S02]  /*105e0*/  IMAD.SHL.U32 R14, R244, 0x4, RZ ;  /* 0x00000004f40e7824 */ /* 0x000fe400078e00ff */
[----:B--2---:R-:W-:-:S04]  /*105f0*/  IMAD.WIDE.U32 R2, R196, 0x30, R242 ;  /* 0x00000030c4027825 */ /* 0x004fc800078e00f2 */
[----:B------:R-:W-:Y:S01]  /*10600*/  IMAD.IADD R6, R3, 0x1, R10 ;  /* 0x0000000103067824 */ /* 0x000fe200078e020a */
[----:B------:R-:W-:-:S04]  /*10610*/  LEA R44, P0, R2, R194, 0x1 ;  /* 0x000000c2022c7211 */ /* 0x000fc800078008ff */
[----:B------:R-:W-:Y:S02]  /*10620*/  LEA.HI.X R45, R2, R195, R6, 0x1, P0 ;  /* 0x000000c3022d7211 */ /* 0x000fe400000f0c06 */
[----:B----4-:R-:W-:Y:S02]  /*10630*/  ISETP.NE.AND P0, PT, R12, RZ, PT ;  /* 0x000000ff0c00720c */ /* 0x010fe40003f05270 */
[----:B------:R-:W-:-:S04]  /*10640*/  LEA R8, P2, R240, R194, 0x1 ;  /* 0x000000c2f0087211 */ /* 0x000fc800078408ff */
[----:B------:R-:W-:Y:S01]  /*10650*/  LEA.HI.X R9, R240, R195, R243, 0x1, P2 ;  /* 0x000000c3f0097211 */ /* 0x000fe200010f0cf3 */
[--C-:B------:R-:W-:Y:S01]  /*10660*/  IMAD.IADD R35, R13, 0x1, -R137.reuse ;  /* 0x000000010d237824 */ /* 0x100fe200078e0a89 */
[----:B---3--:R-:W-:Y:S02]  /*10670*/  IADD3 R11, R0, R143, R137 ;  /* 0x0000008f000b7210 */ /* 0x008fe40007ffe089 */
[----:B------:R-:W-:-:S04]  /*10680*/  LEA.HI R0, R33, R33, RZ, 0x1 ;  /* 0x0000002121007211 */ /* 0x000fc800078f08ff */
[----:B------:R-:W-:-:S05]  /*10690*/  SHF.R.S32.HI R20, RZ, 0x1, R0 ;  /* 0x00000001ff147819 */ /* 0x000fca0000011400 */
[-C--:B------:R-:W-:Y:S02]  /*106a0*/  IMAD R0, R76, R20.reuse, R14 ;  /* 0x000000144c007224 */ /* 0x080fe400078e020e */
[----:B------:R-:W-:Y:S02]  /*106b0*/  IMAD R4, R11, R20, RZ ;  /* 0x000000140b047224 */ /* 0x000fe400078e02ff */
[----:B------:R-:W-:-:S03]  /*106c0*/  IMAD.IADD R3, R14, 0x1, R0 ;  /* 0x000000010e037824 */ /* 0x000fc600078e0200 */
[----:B------:R-:W-:Y:S02]  /*106d0*/  SHF.R.S32.HI R5, RZ, 0x1f, R4 ;  /* 0x0000001fff057819 */ /* 0x000fe40000011404 */
[C---:B------:R-:W-:Y:S02]  /*106e0*/  IADD3 R16, P2, R4.reuse, R0, RZ ;  /* 0x0000000004107210 */ /* 0x040fe40007f5e0ff */
[----:B------:R-:W-:Y:S01]  /*106f0*/  IADD3 R40, P1, R4, R3, RZ ;  /* 0x0000000304287210 */ /* 0x000fe20007f3e0ff */
[----:B------:R-:W-:Y:S01]  /*10700*/  IMAD.SHL.U32 R21, R20, 0x10, RZ ;  /* 0x0000001014157824 */ /* 0x000fe200078e00ff */
        /* <DEDUP_REMOVED lines=8> */
[----:B-----5:R-:W-:-:S13]  /*10790*/  ISETP.GE.AND P0, PT, R132, R36, PT ;  /* 0x000000248400720c */ /* 0x020fda0003f06270 */
        /* <DEDUP_REMOVED lines=8> */
[-C--:B--2---:R-:W-:Y:S02]  /*10820*/  IADD3 R8, P1, R28, R2.reuse, RZ ;  /* 0x000000021c087210 */ /* 0x084fe40007f3e0ff */
[----:B------:R-:W-:Y:S02]  /*10830*/  IADD3 R2, P0, R22, R2, RZ ;  /* 0x0000000216027210 */ /* 0x000fe40007f1e0ff */
[-C--:B------:R-:W-:Y:S02]  /*10840*/  IADD3.X R9, R29, R0.reuse, RZ, P1, !PT ;  /* 0x000000001d097210 */ /* 0x080fe40000ffe4ff */
[----:B------:R-:W-:-:S04]  /*10850*/  IADD3.X R3, R23, R0, RZ, P0, !PT ;  /* 0x0000000017037210 */ /* 0x000fc800007fe4ff */
[----:B------:R-:W2:Y:S04]  /*10860*/  LD.E.64 R8, [R8.64] ;  /* 0x0000000608087980 */ /* 0x000ea8000c101b00 */
[----:B------:R3:W4:Y:S02]  /*10870*/  LD.E.64 R10, [R2.64] ;  /* 0x00000006020a7980 */ /* 0x000724000c101b00 */
[----:B---3-5:R-:W-:Y:S02]  /*10880*/  MOV R3, R5 ;  /* 0x0000000500037202 */ /* 0x028fe40000000f00 */
        /* <DEDUP_REMOVED lines=13> */
[C---:B------:R-:W-:Y:S02]  /*10960*/  FMUL.FTZ R3, R0.reuse, R17 ;  /* 0x0000001100037220 */ /* 0x040fe40000410000 */
        /* <DEDUP_REMOVED lines=25> */
.L_x_1772:
[----:B------:R-:W-:Y:S05]  /*10b00*/  BSYNC B0 ;  /* 0x0000000000007941 */ /* 0x000fea0003800000 */
.L_x_1771:
[----:B-----5:R3:W-:Y:S02]  /*10b10*/  STS.128 [R191], R4 ;  /* 0x00000004bf007388 */ /* 0x0207e40000000c00 */
.L_x_1770:
[----:B------:R-:W-:Y:S05]  /*10b20*/  BSYNC B1 ;  /* 0x0000000000017941 */ /* 0x000fea0003800000 */
.L_x_1769:
[----:B------:R-:W-:Y:S01]  /*10b30*/  IADD3 R38, R76, 0x10, RZ ;  /* 0x000000104c267810 */ /* 0x000fe20007ffe0ff */
[----:B------:R-:W-:Y:S03]  /*10b40*/  BSSY B1, `(.L_x_1773) ;  /* 0x000003f000017945 */ /* 0x000fe60003800000 */
[----:B------:R-:W-:-:S04]  /*10b50*/  ISETP.GE.AND P0, PT, R38, R35, PT ;  /* 0x000000232600720c */ /* 0x000fc80003f06270 */
[----:B------:R-:W-:-:S13]  /*10b60*/  ISETP.LT.OR P0, PT, R19, -0x87, P0 ;  /* 0xffffff791300780c */ /* 0x000fda0000701670 */
[----:B------:R-:W-:Y:S05]  /*10b70*/  @P0 BRA `(.L_x_1774) ;  /* 0x000003b000000947 */ /* 0x000fea0003800000 */
[----:B-----5:R-:W-:-:S13]  /*10b80*/  ISETP.GE.AND P0, PT, R132, R36, PT ;  /* 0x000000248400720c */ /* 0x020fda0003f06270 */
        /* <DEDUP_REMOVED lines=10> */
[-C--:B--2---:R-:W-:Y:S02]  /*10c30*/  IADD3 R8, P1, R28, R3.reuse, RZ ;  /* 0x000000031c087210 */ /* 0x084fe40007f3e0ff */
[----:B------:R-:W-:Y:S02]  /*10c40*/  IADD3 R2, P0, R22, R3, RZ ;  /* 0x0000000316027210 */ /* 0x000fe40007f1e0ff */
[----:B------:R-:W-:-:S02]  /*10c50*/  IADD3.X R9, R29, R0, RZ, P1, !PT ;  /* 0x000000001d097210 */ /* 0x000fc40000ffe4ff */
[----:B------:R-:W-:-:S04]  /*10c60*/  IADD3.X R3, R23, R0, RZ, P0, !PT ;  /* 0x0000000017037210 */ /* 0x000fc800007fe4ff */
[----:B------:R-:W2:Y:S04]  /*10c70*/  LD.E.64 R8, [R8.64] ;  /* 0x0000000608087980 */ /* 0x000ea8000c101b00 */
[----:B---3--:R1:W3:Y:S02]  /*10c80*/  LD.E.64 R10, [R2.64] ;  /* 0x00000006020a7980 */ /* 0x0082e4000c101b00 */
[----:B-1---5:R-:W-:Y:S02]  /*10c90*/  MOV R3, R5 ;  /* 0x0000000500037202 */ /* 0x022fe40000000f00 */
        /* <DEDUP_REMOVED lines=39> */
.L_x_1776:
[----:B------:R-:W-:Y:S05]  /*10f10*/  BSYNC B0 ;  /* 0x0000000000007941 */ /* 0x000fea0003800000 */
.L_x_1775:
[----:B-----5:R1:W-:Y:S02]  /*10f20*/  STS.128 [R191+0x800], R4 ;  /* 0x00080004bf007388 */ /* 0x0203e40000000c00 */
.L_x_1774:
[----:B------:R-:W-:Y:S05]  /*10f30*/  BSYNC B1 ;  /* 0x0000000000017941 */ /* 0x000fea0003800000 */
.L_x_1773:
        /* <DEDUP_REMOVED lines=22> */
[----:B----4-:R3:W4:Y:S02]  /*110a0*/  LD.E.64 R10, [R2.64] ;  /* 0x00000006020a7980 */ /* 0x010724000c101b00 */
        /* <DEDUP_REMOVED lines=40> */
.L_x_1780:
[----:B------:R-:W-:Y:S05]  /*11330*/  BSYNC B0 ;  /* 0x0000000000007941 */ /* 0x000fea0003800000 */
.L_x_1779:
[----:B-----5:R3:W-:Y:S02]  /*11340*/  STS.128 [R191+0x1000], R4 ;  /* 0x00100004bf007388 */ /* 0x0207e40000000c00 */
.L_x_1778:
[----:B------:R-:W-:Y:S05]  /*11350*/  BSYNC B1 ;  /* 0x0000000000017941 */ /* 0x000fea0003800000 */
.L_x_1777:
[----:B------:R-:W-:-:S04]  /*11360*/  IADD3 R24, R76, 0x30, RZ ;  /* 0x000000304c187810 */ /* 0x000fc80007ffe0ff */
        /* <DEDUP_REMOVED lines=61> */
.L_x_1783:
[----:B------:R-:W-:Y:S05]  /*11740*/  BSYNC B0 ;  /* 0x0000000000007941 */ /* 0x000fea0003800000 */
.L_x_1782:
[----:B-----5:R3:W-:Y:S01]  /*11750*/  STS.128 [R191+0x1800], R4 ;  /* 0x00180004bf007388 */ /* 0x0207e20000000c00 */
[----:B------:R-:W-:Y:S05]  /*11760*/  BRA `(.L_x_1781) ;  /* 0x00001df000007947 */ /* 0x000fea0003800000 */
.L_x_1768:
        /* <DEDUP_REMOVED lines=20> */
[----:B------:R-:W-:-:S04]  /*118b0*/  LEA R2, P0, R10, R22, 0x1 ;  /* 0x000000160a027211 */ /* 0x000fc800078008ff */
        /* <DEDUP_REMOVED lines=10> */
[----:B-----5:R-:W-:Y:S02]  /*11960*/  MOV R18, R5 ;  /* 0x0000000500127202 */ /* 0x020fe40000000f00 */
        /* <DEDUP_REMOVED lines=13> */
[----:B------:R-:W-:Y:S01]  /*11a40*/  HADD2.F32 R12, -RZ, R32.H1_H1 ;  /* 0x30000020ff0c7230 */ /* 0x000fe20000004100 */
        /* <DEDUP_REMOVED lines=53> */
.L_x_1787:
[----:B------:R-:W-:Y:S05]  /*11da0*/  BSYNC B0 ;  /* 0x0000000000007941 */ /* 0x000fea0003800000 */
.L_x_1786:
[----:B-----5:R3:W-:Y:S02]  /*11db0*/  STS.128 [R191], R4 ;  /* 0x00000004bf007388 */ /* 0x0207e40000000c00 */
.L_x_1785:
[----:B------:R-:W-:Y:S05]  /*11dc0*/  BSYNC B1 ;  /* 0x0000000000017941 */ /* 0x000fea0003800000 */
.L_x_1784:
        /* <DEDUP_REMOVED lines=33> */
[----:B-----5:R-:W-:Y:S01]  /*11fe0*/  IMAD.MOV.U32 R14, RZ, RZ, R5 ;  /* 0x000000ffff0e7224 */ /* 0x020fe200078e0005 */
        /* <DEDUP_REMOVED lines=9> */
[--C-:B------:R-:W-:Y:S01]  /*12080*/  HADD2.F32 R7, -RZ, R16.reuse.H1_H1 ;  /* 0x30000010ff077230 */ /* 0x100fe20000004100 */
[----:B------:R-:W-:Y:S01]  /*12090*/  @!P0 FADD.FTZ R6, -R6, -RZ ;  /* 0x800000ff06068221 */ /* 0x000fe20000010100 */
[----:B------:R-:W-:Y:S01]  /*120a0*/  HADD2.F32 R8, -RZ, R16.H0_H0 ;  /* 0x20000010ff087230 */ /* 0x000fe20000004100 */
        /* <DEDUP_REMOVED lines=55> */
.L_x_1791:
[----:B------:R-:W-:Y:S05]  /*12420*/  BSYNC B0 ;  /* 0x0000000000007941 */ /* 0x000fea0003800000 */
.L_x_1790:
[----:B-----5:R1:W-:Y:S02]  /*12430*/  STS.128 [R191+0x800], R4 ;  /* 0x00080004bf007388 */ /* 0x0203e40000000c00 */
.L_x_1789:
[----:B------:R-:W-:Y:S05]  /*12440*/  BSYNC B1 ;  /* 0x0000000000017941 */ /* 0x000fea0003800000 */
.L_x_1788:
        /* <DEDUP_REMOVED lines=34> */
[----:B-----5:R-:W-:Y:S01]  /*12670*/  MOV R18, R5 ;  /* 0x0000000500127202 */ /* 0x020fe20000000f00 */
[----:B------:R-:W-:Y:S01]  /*12680*/  IMAD.MOV.U32 R17, RZ, RZ, R6 ;  /* 0x000000ffff117224 */ /* 0x000fe200078e0006 */
        /* <DEDUP_REMOVED lines=66> */
.L_x_1795:
[----:B------:R-:W-:Y:S05]  /*12ab0*/  BSYNC B0 ;  /* 0x0000000000007941 */ /* 0x000fea0003800000 */
.L_x_1794:
[----:B-----5:R3:W-:Y:S02]  /*12ac0*/  STS.128 [R191+0x1000], R4 ;  /* 0x00100004bf007388 */ /* 0x0207e40000000c00 */
.L_x_1793:
[----:B------:R-:W-:Y:S05]  /*12ad0*/  BSYNC B1 ;  /* 0x0000000000017941 */ /* 0x000fea0003800000 */
.L_x_1792:
        /* <DEDUP_REMOVED lines=27> */
[----:B----4-:R3:W4:Y:S02]  /*12c90*/  LD.E.128 R12, [R2.64] ;  /* 0x00000006020c7980 */ /* 0x010724000c101d00 */
        /* <DEDUP_REMOVED lines=15> */
[----:B------:R-:W-:Y:S01]  /*12d90*/  HADD2.F32 R6, -RZ, R13.H0_H0 ;  /* 0x2000000dff067230 */ /* 0x000fe20000004100 */
[----:B------:R-:W-:Y:S01]  /*12da0*/  @!P0 FADD.FTZ R8, -R8, -RZ ;  /* 0x800000ff08088221 */ /* 0x000fe20000010100 */
[--C-:B------:R-:W-:Y:S01]  /*12db0*/  HADD2.F32 R9, -RZ, R26.reuse.H0_H0 ;  /* 0x2000001aff097230 */ /* 0x100fe20000004100 */
[----:B------:R-:W-:Y:S01]  /*12dc0*/  @!P0 FADD.FTZ R7, -R7, -RZ ;  /* 0x800000ff07078221 */ /* 0x000fe20000010100 */
[----:B------:R-:W-:Y:S01]  /*12dd0*/  HADD2.F32 R10, -RZ, R26.H1_H1 ;  /* 0x3000001aff0a7230 */ /* 0x000fe20000004100 */
[----:B------:R-:W-:Y:S01]  /*12de0*/  @!P0 FADD.FTZ R6, -R6, -RZ ;  /* 0x800000ff06068221 */ /* 0x000fe20000010100 */
[----:B------:R-:W-:Y:S01]  /*12df0*/  HADD2.F32 R11, -RZ, R25.H0_H0 ;  /* 0x20000019ff0b7230 */ /* 0x000fe20000004100 */
[----:B------:R-:W-:Y:S01]  /*12e00*/  FMUL.FTZ R8, R9, R8 ;  /* 0x0000000809087220 */ /* 0x000fe20000410000 */
[----:B------:R-:W-:Y:S01]  /*12e10*/  HADD2.F32 R5, -RZ, R13.H1_H1 ;  /* 0x3000000dff057230 */ /* 0x000fe20000004100 */
[----:B------:R-:W-:Y:S01]  /*12e20*/  FMUL.FTZ R7, R10, R7 ;  /* 0x000000070a077220 */ /* 0x000fe20000410000 */
[--C-:B---3--:R-:W-:Y:S01]  /*12e30*/  HADD2.F32 R3, -RZ, R14.reuse.H1_H1 ;  /* 0x3000000eff037230 */ /* 0x108fe20000004100 */
[----:B------:R-:W-:Y:S01]  /*12e40*/  FMUL.FTZ R6, R11, R6 ;  /* 0x000000060b067220 */ /* 0x000fe20000410000 */
[----:B------:R-:W-:Y:S01]  /*12e50*/  HADD2.F32 R4, -RZ, R14.H0_H0 ;  /* 0x2000000eff047230 */ /* 0x000fe20000004100 */
[----:B------:R-:W-:Y:S01]  /*12e60*/  @!P0 FADD.FTZ R5, -R5, -RZ ;  /* 0x800000ff05058221 */ /* 0x000fe20000010100 */
[--C-:B------:R-:W-:Y:S01]  /*12e70*/  HADD2.F32 R2, -RZ, R15.reuse.H0_H0 ;  /* 0x2000000fff027230 */ /* 0x100fe20000004100 */
[----:B------:R-:W-:Y:S01]  /*12e80*/  @!P0 FADD.FTZ R3, -R3, -RZ ;  /* 0x800000ff03038221 */ /* 0x000fe20000010100 */
[----:B------:R-:W-:Y:S01]  /*12e90*/  HADD2.F32 R0, -RZ, R15.H1_H1 ;  /* 0x3000000fff007230 */ /* 0x000fe20000004100 */
[----:B------:R-:W-:Y:S01]  /*12ea0*/  @!P0 FADD.FTZ R4, -R4, -RZ ;  /* 0x800000ff04048221 */ /* 0x000fe20000010100 */
[----:B------:R-:W-:Y:S01]  /*12eb0*/  HADD2.F32 R12, -RZ, R25.H1_H1 ;  /* 0x30000019ff0c7230 */ /* 0x000fe20000004100 */
[----:B------:R-:W-:Y:S01]  /*12ec0*/  @!P0 FADD.FTZ R2, -R2, -RZ ;  /* 0x800000ff02028221 */ /* 0x000fe20000010100 */
[--C-:B------:R-:W-:Y:S01]  /*12ed0*/  HADD2.F32 R13, -RZ, R28.reuse.H1_H1 ;  /* 0x3000001cff0d7230 */ /* 0x100fe20000004100 */
        /* <DEDUP_REMOVED lines=37> */
.L_x_1797:
[----:B------:R-:W-:Y:S05]  /*13130*/  BSYNC B0 ;  /* 0x0000000000007941 */ /* 0x000fea0003800000 */
.L_x_1796:
[----:B-----5:R3:W-:Y:S01]  /*13140*/  STS.128 [R191+0x1800], R4 ;  /* 0x00180004bf007388 */ /* 0x0207e20000000c00 */
[----:B------:R-:W-:Y:S05]  /*13150*/  BRA `(.L_x_1781) ;  /* 0x0000040000007947 */ /* 0x000fea0003800000 */
.L_x_1767:
[----:B------:R-:W2:Y:S01]  /*13160*/  LDL R0, [R1+0x14c] ;  /* 0x00014c0001007983 */ /* 0x000ea20000100800 */
[----:B------:R-:W-:Y:S01]  /*13170*/  BSSY B0, `(.L_x_1798) ;  /* 0x000000d000007945 */ /* 0x000fe20003800000 */
[----:B--2---:R-:W-:-:S04]  /*13180*/  IADD3 R0, -R137, R0, RZ ;  /* 0x0000000089007210 */ /* 0x004fc80007ffe1ff */
[----:B------:R-:W-:-:S13]  /*13190*/  ISETP.GE.AND P0, PT, R76, R0, PT ;  /* 0x000000004c00720c */ /* 0x000fda0003f06270 */
[----:B------:R-:W-:Y:S05]  /*131a0*/  @P0 BRA `(.L_x_1799) ;  /* 0x0000009000000947 */ /* 0x000fea0003800000 */
[----:B------:R-:W-:-:S13]  /*131b0*/  ISETP.GE.AND P0, PT, R132, R249, PT ;  /* 0x000000f98400720c */ /* 0x000fda0003f06270 */
        /* <DEDUP_REMOVED lines=8> */
.L_x_1799:
[----:B------:R-:W-:Y:S05]  /*13240*/  BSYNC B0 ;  /* 0x0000000000007941 */ /* 0x000fea0003800000 */
.L_x_1798:
[----:B------:R-:W-:Y:S01]  /*13250*/  IADD3 R38, R76, 0x10, RZ ;  /* 0x000000104c267810 */ /* 0x000fe20007ffe0ff */
[----:B------:R-:W-:Y:S03]  /*13260*/  BSSY B0, `(.L_x_1800) ;  /* 0x000000e000007945 */ /* 0x000fe60003800000 */
[----:B------:R-:W-:-:S13]  /*13270*/  ISETP.GE.AND P0, PT, R38, R0, PT ;  /* 0x000000002600720c */ /* 0x000fda0003f06270 */
[----:B------:R-:W-:Y:S05]  /*13280*/  @P0 BRA `(.L_x_1801) ;  /* 0x000000b000000947 */ /* 0x000fea0003800000 */
[----:B------:R-:W-:-:S13]  /*13290*/  ISETP.GE.AND P0, PT, R132, R249, PT ;  /* 0x000000f98400720c */ /* 0x000fda0003f06270 */
        /* <DEDUP_REMOVED lines=10> */
.L_x_1801:
[----:B------:R-:W-:Y:S05]  /*13340*/  BSYNC B0 ;  /* 0x0000000000007941 */ /* 0x000fea0003800000 */
.L_x_1800:
[----:B------:R-:W-:Y:S01]  /*13350*/  IADD3 R34, R76, 0x20, RZ ;  /* 0x000000204c227810 */ /* 0x000fe20007ffe0ff */
[----:B------:R-:W-:Y:S03]  /*13360*/  BSSY B0, `(.L_x_1802) ;  /* 0x000000e000007945 */ /* 0x000fe60003800000 */
[----:B------:R-:W-:-:S13]  /*13370*/  ISETP.GE.AND P0, PT, R34, R0, PT ;  /* 0x000000002200720c */ /* 0x000fda0003f06270 */
[----:B------:R-:W-:Y:S05]  /*13380*/  @P0 BRA `(.L_x_1803) ;  /* 0x000000b000000947 */ /* 0x000fea0003800000 */
[----:B------:R-:W-:-:S13]  /*13390*/  ISETP.GE.AND P0, PT, R132, R249, PT ;  /* 0x000000f98400720c */ /* 0x000fda0003f06270 */
        /* <DEDUP_REMOVED lines=10> */
.L_x_1803:
[----:B------:R-:W-:Y:S05]  /*13440*/  BSYNC B0 ;  /* 0x0000000000007941 */ /* 0x000fea0003800000 */
.L_x_1802:
[----:B------:R-:W-:-:S04]  /*13450*/  IADD3 R24, R76, 0x30, RZ ;  /* 0x000000304c187810 */ /* 0x000fc80007ffe0ff */
[----:B------:R-:W-:-:S13]  /*13460*/  ISETP.GE.AND P0, PT, R24, R0, PT ;  /* 0x000000001800720c */ /* 0x000fda0003f06270 */
[----:B------:R-:W-:Y:S05]  /*13470*/  @P0 BRA `(.L_x_1781) ;  /* 0x000000e000000947 */ /* 0x000fea0003800000 */
[----:B------:R-:W-:-:S13]  /*13480*/  ISETP.GE.AND P0, PT, R132, R249, PT ;  /* 0x000000f98400720c */ /* 0x000fda0003f06270 */
        /* <DEDUP_REMOVED lines=13> */
.L_x_1781:
[----:B------:R-:W-:Y:S05]  /*13560*/  BSYNC B2 ;  /* 0x0000000000027941 */ /* 0x000fea0003800000 */
.L_x_1766:
[----:B--2---:R-:W2:Y:S01]  /*13570*/  LDL R0, [R1+0xa0] ;  /* 0x0000a00001007983 */ /* 0x004ea20000100800 */
[----:B------:R-:W-:Y:S01]  /*13580*/  BSSY B0, `(.L_x_1804) ;  /* 0x000000f000007945 */ /* 0x000fe20003800000 */
[----:B--2---:R-:W-:-:S05]  /*13590*/  IADD3 R250, R0, -0x1, RZ ;  /* 0xffffffff00fa7810 */ /* 0x004fca0007ffe0ff */
[----:B------:R-:W-:-:S04]  /*135a0*/  IMAD.SHL.U32 R81, R250, 0x100, RZ ;  /* 0x00000100fa517824 */ /* 0x000fc800078e00ff */
[----:B-1-3--:R-:W-:-:S05]  /*135b0*/  IMAD.IADD R4, R248, 0x1, -R81 ;  /* 0x00000001f8047824 */ /* 0x00afca00078e0a51 */
[----:B------:R-:W-:-:S13]  /*135c0*/  ISETP.GE.AND P0, PT, R76, R4, PT ;  /* 0x000000044c00720c */ /* 0x000fda0003f06270 */
[----:B------:R-:W-:Y:S05]  /*135d0*/  @P0 BRA `(.L_x_1805) ;  /* 0x0000009000000947 */ /* 0x000fea0003800000 */
[----:B------:R-:W-:-:S13]  /*135e0*/  ISETP.GE.AND P0, PT, R132, R249, PT ;  /* 0x000000f98400720c */ /* 0x000fda0003f06270 */
        /* <DEDUP_REMOVED lines=8> */
.L_x_1805:
[----:B------:R-:W-:Y:S05]  /*13670*/  BSYNC B0 ;  /* 0x0000000000007941 */ /* 0x000fea0003800000 */
.L_x_1804:
[----:B------:R-:W-:Y:S01]  /*13680*/  ISETP.GE.AND P0, PT, R38, R4, PT ;  /* 0x000000042600720c */ /* 0x000fe20003f06270 */
[----:B------:R-:W-:-:S12]  /*13690*/  BSSY B0, `(.L_x_1806) ;  /* 0x000000b000007945 */ /* 0x000fd80003800000 */
[----:B------:R-:W-:Y:S05]  /*136a0*/  @P0 BRA `(.L_x_1807) ;  /* 0x0000009000000947 */ /* 0x000fea0003800000 */
[----:B------:R-:W-:-:S13]  /*136b0*/  ISETP.GE.AND P0, PT, R132, R249, PT ;  /* 0x000000f98400720c */ /* 0x000fda0003f06270 */
        /* <DEDUP_REMOVED lines=8> */
.L_x_1807:
[----:B------:R-:W-:Y:S05]  /*13740*/  BSYNC B0 ;  /* 0x0000000000007941 */ /* 0x000fea0003800000 */
.L_x_1806:
        /* <DEDUP_REMOVED lines=12> */
.L_x_1809:
[----:B------:R-:W-:Y:S05]  /*13810*/  BSYNC B0 ;  /* 0x0000000000007941 */ /* 0x000fea0003800000 */
.L_x_1808:
[----:B------:R-:W-:Y:S01]  /*13820*/  ISETP.GE.AND P0, PT, R24, R4, PT ;  /* 0x000000041800720c */ /* 0x000fe20003f06270 */
[----:B------:R-:W-:-:S12]  /*13830*/  BSSY B0, `(.L_x_1810) ;  /* 0x000000e000007945 */ /* 0x000fd80003800000 */
[----:B------:R-:W-:Y:S05]  /*13840*/  @P0 BRA `(.L_x_1811) ;  /* 0x000000c000000947 */ /* 0x000fea0003800000 */
[----:B------:R-:W-:-:S13]  /*13850*/  ISETP.GE.AND P0, PT, R132, R249, PT ;  /* 0x000000f98400720c */ /* 0x000fda0003f06270 */
        /* <DEDUP_REMOVED lines=11> */
.L_x_1811:
[----:B------:R-:W-:Y:S05]  /*13910*/  BSYNC B0 ;  /* 0x0000000000007941 */ /* 0x000fea0003800000 */
.L_x_1810:
        /* <DEDUP_REMOVED lines=13> */
.L_x_1813:
[----:B------:R-:W-:Y:S05]  /*139f0*/  BSYNC B0 ;  /* 0x0000000000007941 */ /* 0x000fea0003800000 */
.L_x_1812:
[----:B------:R-:W-:Y:S01]  /*13a00*/  IADD3 R15, R76, 0x50, RZ ;  /* 0x000000504c0f7810 */ /* 0x000fe20007ffe0ff */
[----:B------:R-:W-:Y:S03]  /*13a10*/  BSSY B0, `(.L_x_1814) ;  /* 0x000000f000007945 */ /* 0x000fe60003800000 */
[----:B------:R-:W-:-:S13]  /*13a20*/  ISETP.GE.AND P0, PT, R15, R4, PT ;  /* 0x000000040f00720c */ /* 0x000fda0003f06270 */
        /* <DEDUP_REMOVED lines=13> */
.L_x_1815:
[----:B------:R-:W-:Y:S05]  /*13b00*/  BSYNC B0 ;  /* 0x0000000000007941 */ /* 0x000fea0003800000 */
.L_x_1814:
        /* <DEDUP_REMOVED lines=16> */
.L_x_1817:
[----:B------:R-:W-:Y:S05]  /*13c10*/  BSYNC B0 ;  /* 0x0000000000007941 */ /* 0x000fea0003800000 */
.L_x_1816:
        /* <DEDUP_REMOVED lines=16> */
.L_x_1819:
[----:B------:R-:W-:Y:S05]  /*13d20*/  BSYNC B0 ;  /* 0x0000000000007941 */ /* 0x000fea0003800000 */
.L_x_1818:
        /* <DEDUP_REMOVED lines=13> */
.L_x_1821:
[----:B------:R-:W-:Y:S05]  /*13e00*/  BSYNC B0 ;  /* 0x0000000000007941 */ /* 0x000fea0003800000 */
.L_x_1820:
        /* <DEDUP_REMOVED lines=16> */
.L_x_1823:
[----:B------:R-:W-:Y:S05]  /*13f10*/  BSYNC B0 ;  /* 0x0000000000007941 */ /* 0x000fea0003800000 */
.L_x_1822:
        /* <DEDUP_REMOVED lines=16> */
.L_x_1825:
[----:B------:R-:W-:Y:S05]  /*14020*/  BSYNC B0 ;  /* 0x0000000000007941 */ /* 0x000fea0003800000 */
.L_x_1824:
        /* <DEDUP_REMOVED lines=16> */
.L_x_1827:
[----:B------:R-:W-:Y:S05]  /*14130*/  BSYNC B0 ;  /* 0x0000000000007941 */ /* 0x000fea0003800000 */
.L_x_1826:
        /* <DEDUP_REMOVED lines=16> */
.L_x_1829:
[----:B------:R-:W-:Y:S05]  /*14240*/  BSYNC B0 ;  /* 0x0000000000007941 */ /* 0x000fea0003800000 */
.L_x_1828:
        /* <DEDUP_REMOVED lines=16> */
.L_x_1831:
[----:B------:R-:W-:Y:S05]  /*14350*/  BSYNC B0 ;  /* 0x0000000000007941 */ /* 0x000fea0003800000 */
.L_x_1830:
        /* <DEDUP_REMOVED lines=16> */
.L_x_1833:
[----:B------:R-:W-:Y:S05]  /*14460*/  BSYNC B0 ;  /* 0x0000000000007941 */ /* 0x000fea0003800000 */
.L_x_1832:
        /* <DEDUP_REMOVED lines=16> */
.L_x_1835:
[----:B------:R-:W-:Y:S05]  /*14570*/  BSYNC B0 ;  /* 0x0000000000007941 */ /* 0x000fea0003800000 */
.L_x_1834:
        /* <DEDUP_REMOVED lines=23> */
.L_x_1837:
[----:B------:R-:W-:Y:S05]  /*146f0*/  BSYNC B0 ;  /* 0x0000000000007941 */ /* 0x000fea0003800000 */
.L_x_1836:
[----:B------:R-:W-:Y:S01]  /*14700*/  ISETP.GE.AND P0, PT, R38, R4, PT ;  /* 0x000000042600720c */ /* 0x000fe20003f06270 */
[----:B------:R-:W-:-:S12]  /*14710*/  BSSY B0, `(.L_x_1838) ;  /* 0x000000d000007945 */ /* 0x000fd80003800000 */
[----:B------:R1:W-:Y:S01]  /*14720*/  @P0 STS.128 [R191+0xa800], RZ ;  /* 0x00a800ffbf000388 */ /* 0x0003e20000000c00 */
[----:B------:R-:W-:Y:S05]  /*14730*/  @P0 BRA `(.L_x_1839) ;  /* 0x000000a000000947 */ /* 0x000fea0003800000 */
[----:B------:R-:W-:-:S13]  /*14740*/  ISETP.GE.AND P0, PT, R132, R249, PT ;  /* 0x000000f98400720c */ /* 0x000fda0003f06270 */
[----:B------:R1:W-:Y:S01]  /*14750*/  @P0 STS.128 [R191+0xa800], RZ ;  /* 0x00a800ffbf000388 */ /* 0x0003e20000000c00 */
[----:B------:R-:W-:Y:S05]  /*14760*/  @P0 BRA `(.L_x_1839) ;  /* 0x0000007000000947 */ /* 0x000fea0003800000 */
[----:B--2---:R-:W2:Y:S01]  /*14770*/  LDL R0, [R1+0x8] ;  /* 0x0000080001007983 */ /* 0x004ea20000100800 */
[----:B-1----:R-:W-:-:S04]  /*14780*/  LEA R2, P0, R230, R224, 0x1 ;  /* 0x000000e0e6027211 */ /* 0x002fc800078008ff */
[----:B--2---:R-:W-:-:S05]  /*14790*/  LEA.HI.X R3, R230, R225, R0, 0x1, P0 ;  /* 0x000000e1e6037211 */ /* 0x004fca00000f0c00 */
[----:B------:R-:W-:Y:S01]  /*147a0*/  @!PT LDS RZ, [RZ] ;  /* 0x00000000fffff984 */ /* 0x000fe20000000800 */
[----:B------:R-:W-:Y:S01]  /*147b0*/  @!PT LDS RZ, [RZ] ;  /* 0x00000000fffff984 */ /* 0x000fe20000000800 */
[----:B------:R-:W-:Y:S01]  /*147c0*/  @!PT LDS RZ, [RZ] ;  /* 0x00000000fffff984 */ /* 0x000fe20000000800 */
[----:B------:R1:W-:Y:S04]  /*147d0*/  LDGSTS.E.BYPASS.LTC128B.128 [R191+0xa800], [R2.64] ;  /* 0x0a80000002bf7fae */ /* 0x0003e8000b901d46 */
.L_x_1839:
[----:B------:R-:W-:Y:S05]  /*147e0*/  BSYNC B0 ;  /* 0x0000000000007941 */ /* 0x000fea0003800000 */
.L_x_1838:
[----:B------:R-:W-:Y:S01]  /*147f0*/  ISETP.GE.AND P0, PT, R34, R4, PT ;  /* 0x000000042200720c */ /* 0x000fe20003f06270 */
[----:B------:R-:W-:-:S12]  /*14800*/  BSSY B0, `(.L_x_1840) ;  /* 0x000000e000007945 */ /* 0x000fd80003800000 */
[----:B------:R1:W-:Y:S01]  /*14810*/  @P0 STS.128 [R191+0xb000], RZ ;  /* 0x00b000ffbf000388 */ /* 0x0003e20000000c00 */
[----:B------:R-:W-:Y:S05]  /*14820*/  @P0 BRA `(.L_x_1841) ;  /* 0x000000b000000947 */ /* 0x000fea0003800000 */
[----:B------:R-:W-:-:S13]  /*14830*/  ISETP.GE.AND P0, PT, R132, R249, PT ;  /* 0x000000f98400720c */ /* 0x000fda0003f06270 */
[----:B------:R1:W-:Y:S01]  /*14840*/  @P0 STS.128 [R191+0xb000], RZ ;  /* 0x00b000ffbf000388 */ /* 0x0003e20000000c00 */
[----:B------:R-:W-:Y:S05]  /*14850*/  @P0 BRA `(.L_x_1841) ;  /* 0x0000008000000947 */ /* 0x000fea0003800000 */
[----:B--2---:R-:W2:Y:S04]  /*14860*/  LDL R0, [R1] ;  /* 0x0000000001007983 */ /* 0x004ea80000100800 */
[----:B---3--:R-:W3:Y:S01]  /*14870*/  LDL R17, [R1+0x4] ;  /* 0x0000040001117983 */ /* 0x008ee20000100800 */
[----:B-12---:R-:W-:-:S04]  /*14880*/  LEA R2, P0, R0, R224, 0x6 ;  /* 0x000000e000027211 */ /* 0x006fc800078030ff */
[----:B---3--:R-:W-:-:S05]  /*14890*/  LEA.HI.X R3, R0, R225, R17, 0x6, P0 ;  /* 0x000000e100037211 */ /* 0x008fca00000f3411 */
[----:B------:R-:W-:Y:S01]  /*148a0*/  @!PT LDS RZ, [RZ] ;  /* 0x00000000fffff984 */ /* 0x000fe20000000800 */
[----:B------:R-:W-:Y:S01]  /*148b0*/  @!PT LDS RZ, [RZ] ;  /* 0x00000000fffff984 */ /* 0x000fe20000000800 */
[----:B------:R-:W-:Y:S01]  /*148c0*/  @!PT LDS RZ, [RZ] ;  /* 0x00000000fffff984 */ /* 0x000fe20000000800 */
[----:B------:R1:W-:Y:S04]  /*148d0*/  LDGSTS.E.BYPASS.LTC128B.128 [R191+0xb000], [R2.64] ;  /* 0x0b00000002bf7fae */ /* 0x0003e8000b901d46 */
.L_x_1841:
[----:B------:R-:W-:Y:S05]  /*148e0*/  BSYNC B0 ;  /* 0x0000000000007941 */ /* 0x000fea0003800000 */
.L_x_1840:
[----:B------:R-:W-:Y:S01]  /*148f0*/  ISETP.GE.AND P0, PT, R24, R4, PT ;  /* 0x000000041800720c */ /* 0x000fe20003f06270 */
[----:B------:R-:W-:-:S12]  /*14900*/  BSSY B0, `(.L_x_1842) ;  /* 0x0000012000007945 */ /* 0x000fd80003800000 */
[----:B------:R1:W-:Y:S01]  /*14910*/  @P0 STS.128 [R191+0xb800], RZ ;  /* 0x00b800ffbf000388 */ /* 0x0003e20000000c00 */
[----:B------:R-:W-:Y:S05]  /*14920*/  @P0 BRA `(.L_x_1843) ;  /* 0x000000f000000947 */ /* 0x000fea0003800000 */
[----:B------:R-:W-:-:S13]  /*14930*/  ISETP.GE.AND P0, PT, R132, R249, PT ;  /* 0x000000f98400720c */ /* 0x000fda0003f06270 */
[----:B------:R1:W-:Y:S01]  /*14940*/  @P0 STS.128 [R191+0xb800], RZ ;  /* 0x00b800ffbf000388 */ /* 0x0003e20000000c00 */
[----:B------:R-:W-:Y:S05]  /*14950*/  @P0 BRA `(.L_x_1843) ;  /* 0x000000c000000947 */ /* 0x000fea0003800000 */
[----:B-12---:R-:W2:Y:S04]  /*14960*/  LDL R2, [R1] ;  /* 0x0000000001027983 */ /* 0x006ea80000100800 */
[----:B---3--:R-:W3:Y:S01]  /*14970*/  LDL R0, [R1+0x4] ;  /* 0x0000040001007983 */ /* 0x008ee20000100800 */
[----:B------:R-:W-:Y:S02]  /*14980*/  MOV R3, R225 ;  /* 0x000000e100037202 */ /* 0x000fe40000000f00 */
[----:B--2---:R-:W-:Y:S02]  /*14990*/  MOV R17, R2 ;  /* 0x0000000200117202 */ /* 0x004fe40000000f00 */
[----:B------:R-:W-:Y:S01]  /*149a0*/  MOV R2, R224 ;  /* 0x000000e000027202 */ /* 0x000fe20000000f00 */
[----:B---3--:R-:W-:-:S04]  /*149b0*/  IMAD R0, R0, 0x60, RZ ;  /* 0x0000006000007824 */ /* 0x008fc800078e02ff */
[----:B------:R-:W-:-:S05]  /*149c0*/  IMAD.WIDE.U32 R2, R17, 0x60, R2 ;  /* 0x0000006011027825 */ /* 0x000fca00078e0002 */
[----:B------:R-:W-:-:S05]  /*149d0*/  IADD3 R3, R0, R3, RZ ;  /* 0x0000000300037210 */ /* 0x000fca0007ffe0ff */
[----:B------:R-:W-:Y:S01]  /*149e0*/  @!PT LDS RZ, [RZ] ;  /* 0x00000000fffff984 */ /* 0x000fe20000000800 */
[----:B------:R-:W-:Y:S01]  /*149f0*/  @!PT LDS RZ, [RZ] ;  /* 0x00000000fffff984 */ /* 0x000fe20000000800 */
[----:B------:R-:W-:Y:S01]  /*14a00*/  @!PT LDS RZ, [RZ] ;  /* 0x00000000fffff984 */ /* 0x000fe20000000800 */
[----:B------:R1:W-:Y:S02]  /*14a10*/  LDGSTS.E.BYPASS.LTC128B.128 [R191+0xb800], [R2.64] ;  /* 0x0b80000002bf7fae */ /* 0x0003e4000b901d46 */
.L_x_1843:
[----:B------:R-:W-:Y:S05]  /*14a20*/  BSYNC B0 ;  /* 0x0000000000007941 */ /* 0x000fea0003800000 */
.L_x_1842:
        /* <DEDUP_REMOVED lines=15> */
.L_x_1845:
[----:B------:R-:W-:Y:S05]  /*14b20*/  BSYNC B0 ;  /* 0x0000000000007941 */ /* 0x000fea0003800000 */
.L_x_1844:
        /* <DEDUP_REMOVED lines=19> */
.L_x_1847:
[----:B------:R-:W-:Y:S05]  /*14c60*/  BSYNC B0 ;  /* 0x0000000000007941 */ /* 0x000fea0003800000 */
.L_x_1846:
        /* <DEDUP_REMOVED lines=19> */
.L_x_1849:
[----:B------:R-:W-:Y:S05]  /*14da0*/  BSYNC B0 ;  /* 0x0000000000007941 */ /* 0x000fea0003800000 */
.L_x_1848:
        /* <DEDUP_REMOVED lines=19> */
.L_x_1851:
[----:B------:R-:W-:Y:S05]  /*14ee0*/  BSYNC B0 ;  /* 0x0000000000007941 */ /* 0x000fea0003800000 */
.L_x_1850:
        /* <DEDUP_REMOVED lines=15> */
.L_x_1853:
[----:B------:R-:W-:Y:S05]  /*14fe0*/  BSYNC B0 ;  /* 0x0000000000007941 */ /* 0x000fea0003800000 */
.L_x_1852:
        /* <DEDUP_REMOVED lines=19> */
.L_x_1855:
[----:B------:R-:W-:Y:S05]  /*15120*/  BSYNC B0 ;  /* 0x0000000000007941 */ /* 0x000fea0003800000 */
.L_x_1854:
        /* <DEDUP_REMOVED lines=19> */
.L_x_1857:
[----:B------:R-:W-:Y:S05]  /*15260*/  BSYNC B0 ;  /* 0x0000000000007941 */ /* 0x000fea0003800000 */
.L_x_1856:
        /* <DEDUP_REMOVED lines=19> */
.L_x_1859:
[----:B------:R-:W-:Y:S05]  /*153a0*/  BSYNC B0 ;  /* 0x0000000000007941 */ /* 0x000fea0003800000 */
.L_x_1858:
        /* <DEDUP_REMOVED lines=19> */
.L_x_1861:
[----:B------:R-:W-:Y:S05]  /*154e0*/  BSYNC B0 ;  /* 0x0000000000007941 */ /* 0x000fea0003800000 */
.L_x_1860:
        /* <DEDUP_REMOVED lines=19> */
.L_x_1863:
[----:B------:R-:W-:Y:S05]  /*15620*/  BSYNC B0 ;  /* 0x0000000000007941 */ /* 0x000fea0003800000 */
.L_x_1862:
        /* <DEDUP_REMOVED lines=19> */
.L_x_1865:
[----:B------:R-:W-:Y:S05]  /*15760*/  BSYNC B0 ;  /* 0x0000000000007941 */ /* 0x000fea0003800000 */
.L_x_1864:
        /* <DEDUP_REMOVED lines=19> */
.L_x_1867:
[----:B------:R-:W-:Y:S05]  /*158a0*/  BSYNC B0 ;  /* 0x0000000000007941 */ /* 0x000fea0003800000 */
.L_x_1866:
[----:B-1----:R-:W-:Y:S01]  /*158b0*/  LEA.HI R3, R245, R245, RZ, 0x1 ;  /* 0x000000f5f5037211 */ /* 0x002fe200078f08ff */
[----:B------:R-:W-:Y:S01]  /*158c0*/  IMAD.SHL.U32 R0, R244, 0x40, RZ ;  /* 0x00000040f4007824 */ /* 0x000fe200078e00ff */
[----:B--2---:R-:W2:Y:S01]  /*158d0*/  LDL R136, [R1+0x14c] ;  /* 0x00014c0001887983 */ /* 0x004ea20000100800 */
[----:B------:R-:W-:Y:S01]  /*158e0*/  IMAD.SHL.U32 R2, R247, 0x40, RZ ;  /* 0x00000040f7027824 */ /* 0x000fe200078e00ff */
[----:B------:R-:W-:Y:S01]  /*158f0*/  LOP3.LUT R3, R3, 0xfffffffe, RZ, 0xc0, !PT ;  /* 0xfffffffe03037812 */ /* 0x000fe200078ec0ff */
[----:B------:R-:W-:Y:S01]  /*15900*/  IMAD.SHL.U32 R6, R251, 0x40, RZ ;  /* 0x00000040fb067824 */ /* 0x000fe200078e00ff */
[----:B------:R-:W-:Y:S01]  /*15910*/  LOP3.LUT R0, R0, 0x1c0, RZ, 0xc0, !PT ;  /* 0x000001c000007812 */ /* 0x000fe200078ec0ff */
[----:B------:R-:W-:Y:S01]  /*15920*/  IMAD.SHL.U32 R4, R76, 0x8, RZ ;  /* 0x000000084c047824 */ /* 0x000fe200078e00ff */
[----:B------:R-:W-:Y:S01]  /*15930*/  LOP3.LUT R2, R2, 0x1c0, RZ, 0xc0, !PT ;  /* 0x000001c002027812 */ /* 0x000fe200078ec0ff */
[----:B------:R-:W-:Y:S01]  /*15940*/  IMAD.IADD R3, R245, 0x1, -R3 ;  /* 0x00000001f5037824 */ /* 0x000fe200078e0a03 */
[----:B------:R-:W-:Y:S01]  /*15950*/  LOP3.LUT R83, R6, 0xfffffe00, RZ, 0xc0, !PT ;  /* 0xfffffe0006537812 */ /* 0x000fe200078ec0ff */
[----:B------:R-:W0:Y:S01]  /*15960*/  LDGDEPBAR ;  /* 0x00000000000079af */ /* 0x000e220000000000 */
[----:B------:R-:W-:Y:S01]  /*15970*/  LOP3.LUT R6, R0, 0x8, R4, 0xf8, !PT ;  /* 0x0000000800067812 */ /* 0x000fe200078ef804 */
[----:B------:R-:W-:Y:S01]  /*15980*/  IMAD.SHL.U32 R5, R3, 0x8, RZ ;  /* 0x0000000803057824 */ /* 0x000fe200078e00ff */
[----:B------:R-:W-:-:S02]  /*15990*/  SHF.R.U32.HI R0, RZ, 0x3, R0 ;  /* 0x00000003ff007819 */ /* 0x000fc40000011600 */
[----:B------:R-:W-:Y:S02]  /*159a0*/  SHF.R.U32.HI R4, RZ, 0x3, R2 ;  /* 0x00000003ff047819 */ /* 0x000fe40000011602 */
[----:B------:R-:W-:Y:S01]  /*159b0*/  LOP3.LUT R5, R2, 0x8, R5, 0xf8, !PT ;  /* 0x0000000802057812 */ /* 0x000fe200078ef805 */
[----:B------:R-:W-:Y:S01]  /*159c0*/  IMAD R2, R252, 0x400, R83 ;  /* 0x00000400fc027824 */ /* 0x000fe200078e0253 */
[----:B------:R-:W-:Y:S02]  /*159d0*/  LOP3.LUT R0, R6, R0, RZ, 0x3c, !PT ;  /* 0x0000000006007212 */ /* 0x000fe400078e3cff */
[----:B------:R-:W-:Y:S02]  /*159e0*/  LOP3.LUT R82, R5, R4, RZ, 0x3c, !PT ;  /* 0x0000000405527212 */ /* 0x000fe400078e3cff */
[----:B------:R-:W-:Y:S01]  /*159f0*/  R2P PR, R244, 0x6 ;  /* 0x00000006f4007804 */ /* 0x000fe20000000000 */
[----:B------:R-:W-:Y:S02]  /*15a00*/  IMAD R0, R3, 0x200, R0 ;  /* 0x0000020003007824 */ /* 0x000fe400078e0200 */
[----:B------:R-:W-:-:S02]  /*15a10*/  IMAD.IADD R2, R82, 0x1, R2 ;  /* 0x0000000152027824 */ /* 0x000fc400078e0202 */
[----:B------:R-:W-:Y:S02]  /*15a20*/  IMAD.SHL.U32 R138, R0, 0x2, RZ ;  /* 0x00000002008a7824 */ /* 0x000fe400078e00ff */
[----:B------:R-:W-:Y:S02]  /*15a30*/  IMAD.SHL.U32 R185, R2, 0x2, RZ ;  /* 0x0000000202b97824 */ /* 0x000fe400078e00ff */
[----:B------:R-:W-:Y:S01]  /*15a40*/  IMAD.MOV.U32 R0, RZ, RZ, 0x20 ;  /* 0x00000020ff007424 */ /* 0x000fe200078e00ff */
[----:B------:R-:W-:Y:S01]  /*15a50*/  LDSM.16.M88.4 R8, [R138+0x2800] ;  /* 0x002800008a08783b */ /* 0x000fe20000000200 */
[----:B------:R-:W-:-:S03]  /*15a60*/  IMAD R139, R188, 0x2, R185 ;  /* 0x00000002bc8b7824 */ /* 0x000fc600078e02b9 */
[----:B------:R-:W1:Y:S01]  /*15a70*/  LDSM.16.M88.4 R4, [R185] ;  /* 0x00000000b904783b */ /* 0x000e620000000200 */
[----:B------:R-:W-:-:S03]  /*15a80*/  SEL R186, R0, 0xffffffe0, !P1 ;  /* 0xffffffe000ba7807 */ /* 0x000fc60004800000 */
[----:B------:R-:W3:Y:S02]  /*15a90*/  LDSM.16.M88.4 R24, [R138+0x5000] ;  /* 0x005000008a18783b */ /* 0x000ee40000000200 */
[C---:B------:R-:W-:Y:S02]  /*15aa0*/  IMAD.IADD R80, R138.reuse, 0x1, R186 ;  /* 0x000000018a507824 */ /* 0x040fe400078e02ba */
[----:B-----5:R-:W4:Y:S04]  /*15ab0*/  LDSM.16.M88.4 R20, [R138+0x3000] ;  /* 0x003000008a14783b */ /* 0x020f280000000200 */
[----:B------:R-:W3:Y:S04]  /*15ac0*/  LDSM.16.M88.4 R12, [R138+0x2000] ;  /* 0x002000008a0c783b */ /* 0x000ee80000000200 */
[----:B------:R-:W3:Y:S04]  /*15ad0*/  LDSM.16.M88.4 R16, [R138+0x5800] ;  /* 0x005800008a10783b */ /* 0x000ee80000000200 */
[----:B------:R-:W-:Y:S04]  /*15ae0*/  LDSM.16.M88.4 R32, [R138+0x4000] ;  /* 0x004000008a20783b */ /* 0x000fe80000000200 */
        /* <DEDUP_REMOVED lines=16> */
[----:B------:R-:W4:Y:S07]  /*15bf0*/  LDSM.16.M88.4 R12, [R138+0x6000] ;  /* 0x006000008a0c783b */ /* 0x000f2e0000000200 */
[C---:B------:R-:W-:Y:S08]  /*15c00*/  HMMA.16816.F32 R56, R4.reuse, R16, RZ ;  /* 0x000000100438723c */ /* 0x040ff000000018ff */
[C---:B------:R-:W-:Y:S01]  /*15c10*/  HMMA.16816.F32 R72, R4.reuse, R18, RZ ;  /* 0x000000120448723c */ /* 0x040fe200000018ff */
[----:B------:R-:W4:Y:S07]  /*15c20*/  LDSM.16.M88.4 R16, [R138+0x8800] ;  /* 0x008800008a10783b */ /* 0x000f2e0000000200 */
[C---:B-1----:R-:W-:Y:S08]  /*15c30*/  HMMA.16816.F32 R64, R4.reuse, R8, RZ ;  /* 0x000000080440723c */ /* 0x042ff000000018ff */
[C---:B------:R-:W-:Y:S01]  /*15c40*/  HMMA.16816.F32 R140, R4.reuse, R10, RZ ;  /* 0x0000000a048c723c */ /* 0x040fe200000018ff */
[----:B------:R1:W-:Y:S07]  /*15c50*/  LDSM.16.M88.4 R8, [R139] ;  /* 0x000000008b08783b */ /* 0x0003ee0000000200 */
[C---:B---3--:R-:W-:Y:S08]  /*15c60*/  HMMA.16816.F32 R152, R4.reuse, R24, RZ ;  /* 0x000000180498723c */ /* 0x048ff000000018ff */
[C---:B------:R-:W-:Y:S01]  /*15c70*/  HMMA.16816.F32 R156, R4.reuse, R26, RZ ;  /* 0x0000001a049c723c */ /* 0x040fe200000018ff */
[----:B------:R-:W3:Y:S07]  /*15c80*/  LDSM.16.M88.4 R24, [R80+0x4000] ;  /* 0x004000005018783b */ /* 0x000eee0000000200 */
[----:B----4-:R-:W-:Y:S01]  /*15c90*/  HMMA.16816.F32 R160, R4, R20, RZ ;  /* 0x0000001404a0723c */ /* 0x010fe200000018ff */
[----:B-1----:R-:W-:-:S07]  /*15ca0*/  IADD3 R139, R138, 0x2040, RZ ;  /* 0x000020408a8b7810 */ /* 0x002fce0007ffe0ff */
[C---:B------:R-:W-:Y:S01]  /*15cb0*/  HMMA.16816.F32 R164, R4.reuse, R22, RZ ;  /* 0x0000001604a4723c */ /* 0x040fe200000018ff */
[----:B------:R-:W1:Y:S07]  /*15cc0*/  LDSM.16.M88.4 R20, [R80+0x4800] ;  /* 0x004800005014783b */ /* 0x000e6e0000000200 */
[C---:B------:R-:W-:Y:S08]  /*15cd0*/  HMMA.16816.F32 R52, R4.reuse, R12, RZ ;  /* 0x0000000c0434723c */ /* 0x040ff000000018ff */
[C---:B------:R-:W-:Y:S01]  /*15ce0*/  HMMA.16816.F32 R68, R4.reuse, R14, RZ ;  /* 0x0000000e0444723c */ /* 0x040fe200000018ff */
[----:B------:R-:W4:Y:S07]  /*15cf0*/  LDSM.16.M88.4 R12, [R138+0x9000] ;  /* 0x009000008a0c783b */ /* 0x000f2e0000000200 */
[C---:B------:R-:W-:Y:S08]  /*15d00*/  HMMA.16816.F32 R92, R4.reuse, R32, RZ ;  /* 0x00000020045c723c */ /* 0x040ff000000018ff */
[C---:B------:R-:W-:Y:S01]  /*15d10*/  HMMA.16816.F32 R88, R4.reuse, R34, RZ ;  /* 0x000000220458723c */ /* 0x040fe200000018ff */
[----:B------:R-:W-:Y:S07]  /*15d20*/  LDSM.16.M88.4 R32, [R80+0x3000] ;  /* 0x003000005020783b */ /* 0x000fee0000000200 */
[C---:B------:R-:W-:Y:S08]  /*15d30*/  HMMA.16816.F32 R84, R4.reuse, R28, RZ ;  /* 0x0000001c0454723c */ /* 0x040ff000000018ff */
[C---:B------:R-:W-:Y:S01]  /*15d40*/  HMMA.16816.F32 R76, R4.reuse, R30, RZ ;  /* 0x0000001e044c723c */ /* 0x040fe200000018ff */
[----:B------:R-:W-:Y:S07]  /*15d50*/  LDSM.16.M88.4 R28, [R80+0x3800] ;  /* 0x00380000501c783b */ /* 0x000fee0000000200 */
[C---:B------:R-:W-:Y:S08]  /*15d60*/  HMMA.16816.F32 R176, R4.reuse, R16, RZ ;  /* 0x0000001004b0723c */ /* 0x040ff000000018ff */
[----:B------:R-:W-:Y:S01]  /*15d70*/  HMMA.16816.F32 R200, R4, R18, RZ ;  /* 0x0000001204c8723c */ /* 0x000fe200000018ff */
[----:B------:R-:W2:Y:S07]  /*15d80*/  LDSM.16.M88.4 R16, [R80+0x5000] ;  /* 0x005000005010783b */ /* 0x000eae0000000200 */
[C---:B---3--:R-:W-:Y:S08]  /*15d90*/  HMMA.16816.F32 R232, R8.reuse, R24, R92 ;  /* 0x0000001808e8723c */ /* 0x048ff0000000185c */
[C---:B------:R-:W-:Y:S08]  /*15da0*/  HMMA.16816.F32 R88, R8.reuse, R26, R88 ;  /* 0x0000001a0858723c */ /* 0x040ff00000001858 */
[C---:B-1----:R-:W-:Y:S08]  /*15db0*/  HMMA.16816.F32 R24, R8.reuse, R20, R84 ;  /* 0x000000140818723c */ /* 0x042ff00000001854 */
[----:B------:R-:W-:Y:S08]  /*15dc0*/  HMMA.16816.F32 R20, R8, R22, R76 ;  /* 0x000000160814723c */ /* 0x000ff0000000184c */
[----:B----4-:R-:W-:Y:S01]  /*15dd0*/  HMMA.16816.F32 R208, R4, R12, RZ ;  /* 0x0000000c04d0723c */ /* 0x010fe200000018ff */
[----:B------:R-:W-:-:S02]  /*15de0*/  IMAD.MOV.U32 R195, RZ, RZ, R91 ;  /* 0x000000ffffc37224 */ /* 0x000fc400078e005b */
[----:B------:R-:W-:Y:S02]  /*15df0*/  IMAD.MOV.U32 R0, RZ, RZ, R88 ;  /* 0x000000ffff007224 */ /* 0x000fe400078e0058 */
[----:B------:R-:W-:Y:S02]  /*15e00*/  IMAD.MOV.U32 R251, RZ, RZ, R89 ;  /* 0x000000fffffb7224 */ /* 0x000fe400078e0059 */
[----:B------:R-:W-:Y:S01]  /*15e10*/  IMAD.MOV.U32 R231, RZ, RZ, R90 ;  /* 0x000000ffffe77224 */ /* 0x000fe200078e005a */
[----:B------:R-:W-:Y:S01]  /*15e20*/  HMMA.16816.F32 R216, R4, R14, RZ ;  /* 0x0000000e04d8723c */ /* 0x000fe200000018ff */
[----:B------:R-:W-:Y:S01]  /*15e30*/  LDSM.16.M88.4 R12, [R80+0x5800] ;  /* 0x00580000500c783b */ /* 0x000fe20000000200 */
[----:B------:R-:W-:Y:S02]  /*15e40*/  IMAD.MOV.U32 R90, RZ, RZ, R24 ;  /* 0x000000ffff5a7224 */ /* 0x000fe400078e0018 */
[----:B------:R-:W-:Y:S02]  /*15e50*/  IMAD.MOV.U32 R89, RZ, RZ, R25 ;  /* 0x000000ffff597224 */ /* 0x000fe400078e0019 */
[----:B------:R-:W-:-:S02]  /*15e60*/  IMAD.MOV.U32 R88, RZ, RZ, R26 ;  /* 0x000000ffff587224 */ /* 0x000fc400078e001a */
[C---:B------:R-:W-:Y:S01]  /*15e70*/  HMMA.16816.F32 R144, R4.reuse, R40, RZ ;  /* 0x000000280490723c */ /* 0x040fe200000018ff */
[----:B------:R-:W-:Y:S02]  /*15e80*/  IMAD.MOV.U32 R194, RZ, RZ, R20 ;  /* 0x000000ffffc27224 */ /* 0x000fe400078e0014 */
[----:B------:R-:W-:Y:S02]  /*15e90*/  IMAD.MOV.U32 R187, RZ, RZ, R21 ;  /* 0x000000ffffbb7224 */ /* 0x000fe400078e0015 */
[----:B------:R-:W-:Y:S02]  /*15ea0*/  IMAD.MOV.U32 R184, RZ, RZ, R22 ;  /* 0x000000ffffb87224 */ /* 0x000fe400078e0016 */
[----:B------:R-:W-:Y:S01]  /*15eb0*/  IMAD.MOV.U32 R91, RZ, RZ, R23 ;  /* 0x000000ffff5b7224 */ /* 0x000fe200078e0017 */
[----:B------:R-:W-:Y:S01]  /*15ec0*/  HMMA.16816.F32 R148, R4, R42, RZ ;  /* 0x0000002a0494723c */ /* 0x000fe200000018ff */
[----:B------:R-:W1:Y:S01]  /*15ed0*/  LDSM.16.M88.4 R40, [R138+0x9800] ;  /* 0x009800008a28783b */ /* 0x000e620000000200 */
[----:B------:R-:W-:-:S03]  /*15ee0*/  IMAD.MOV.U32 R3, RZ, RZ, R27 ;  /* 0x000000ffff037224 */ /* 0x000fc600078e001b */
[----:B------:R-:W-:Y:S03]  /*15ef0*/  LDSM.16.M88.4 R24, [R80+0x9000] ;  /* 0x009000005018783b */ /* 0x000fe60000000200 */
[C---:B--2---:R-:W-:Y:S07]  /*15f00*/  HMMA.16816.F32 R20, R8.reuse, R16, R60 ;  /* 0x000000100814723c */ /* 0x044fee000000183c */
[----:B------:R-:W-:Y:S01]  /*15f10*/  IMAD.MOV.U32 R63, RZ, RZ, R0 ;  /* 0x000000ffff3f7224 */ /* 0x000fe200078e0000 */
[----:B------:R-:W-:Y:S08]  /*15f20*/  HMMA.16816.F32 R16, R8, R18, R48 ;  /* 0x000000120810723c */ /* 0x000ff00000001830 */
[C---:B------:R-:W-:Y:S08]  /*15f30*/  HMMA.16816.F32 R100, R4.reuse, R36, RZ ;  /* 0x000000240464723c */ /* 0x040ff000000018ff */
[----:B------:R-:W-:Y:S01]  /*15f40*/  HMMA.16816.F32 R96, R4, R38, RZ ;  /* 0x000000260460723c */ /* 0x000fe200000018ff */
[----:B------:R-:W2:Y:S01]  /*15f50*/  LDSM.16.M88.4 R36, [R80+0x2800] ;  /* 0x002800005024783b */ /* 0x000ea20000000200 */
[----:B------:R-:W-:-:S02]  /*15f60*/  IMAD.MOV.U32 R92, RZ, RZ, R20 ;  /* 0x000000ffff5c7224 */ /* 0x000fc400078e0014 */
[----:B------:R-:W-:Y:S02]  /*15f70*/  IMAD.MOV.U32 R62, RZ, RZ, R21 ;  /* 0x000000ffff3e7224 */ /* 0x000fe400078e0015 */
[----:B------:R-:W-:Y:S02]  /*15f80*/  IMAD.MOV.U32 R61, RZ, RZ, R22 ;  /* 0x000000ffff3d7224 */ /* 0x000fe400078e0016 */
[----:B------:R-:W-:Y:S01]  /*15f90*/  IMAD.MOV.U32 R51, RZ, RZ, R16 ;  /* 0x000000ffff337224 */ /* 0x000fe200078e0010 */
[----:B-1----:R-:W-:Y:S01]  /*15fa0*/  HMMA.16816.F32 R220, R4, R40, RZ ;  /* 0x0000002804dc723c */ /* 0x002fe200000018ff */
[----:B------:R-:W-:Y:S02]  /*15fb0*/  IMAD.MOV.U32 R50, RZ, RZ, R17 ;  /* 0x000000ffff327224 */ /* 0x000fe400078e0011 */
[----:B------:R-:W-:Y:S02]  /*15fc0*/  IMAD.MOV.U32 R49, RZ, RZ, R18 ;  /* 0x000000ffff317224 */ /* 0x000fe400078e0012 */
[----:B------:R-:W-:-:S02]  /*15fd0*/  IMAD.MOV.U32 R48, RZ, RZ, R19 ;  /* 0x000000ffff307224 */ /* 0x000fc400078e0013 */
[----:B------:R-:W-:Y:S01]  /*15fe0*/  IMAD.MOV.U32 R60, RZ, RZ, R23 ;  /* 0x000000ffff3c7224 */ /* 0x000fe200078e0017 */
[----:B------:R-:W-:Y:S01]  /*15ff0*/  HMMA.16816.F32 R16, R8, R12, R56 ;  /* 0x0000000c0810723c */ /* 0x000fe20000001838 */
[----:B------:R-:W-:Y:S07]  /*16000*/  LDSM.16.M88.4 R20, [R80+0x9800] ;  /* 0x009800005014783b */ /* 0x000fee0000000200 */
[----:B------:R-:W-:Y:S01]  /*16010*/  HMMA.16816.F32 R212, R4, R42, RZ ;  /* 0x0000002a04d4723c */ /* 0x000fe200000018ff */
[----:B------:R-:W1:Y:S04]  /*16020*/  LDSM.16.M88.4 R4, [R80+0x6000] ;  /* 0x006000005004783b */ /* 0x000e680000000200 */
[----:B------:R-:W-:Y:S03]  /*16030*/  LDSM.16.M88.4 R40, [R80+0x6800] ;  /* 0x006800005028783b */ /* 0x000fe60000000200 */
[C---:B------:R-:W-:Y:S08]  /*16040*/  HMMA.16816.F32 R236, R8.reuse, R28, R100 ;  /* 0x0000001c08ec723c */ /* 0x040ff00000001864 */
[----:B------:R-:W-:Y:S01]  /*16050*/  IMAD.MOV.U32 R59, RZ, RZ, R16 ;  /* 0x000000ffff3b7224 */ /* 0x000fe200078e0010 */
[----:B------:R-:W-:Y:S01]  /*16060*/  HMMA.16816.F32 R240, R8, R30, R96 ;  /* 0x0000001e08f0723c */ /* 0x000fe20000001860 */
[----:B------:R-:W-:Y:S01]  /*16070*/  IMAD.MOV.U32 R58, RZ, RZ, R17 ;  /* 0x000000ffff3a7224 */ /* 0x000fe200078e0011 */
[----:B------:R-:W3:Y:S01]  /*16080*/  LDSM.16.M88.4 R28, [R80+0x8800] ;  /* 0x00880000501c783b */ /* 0x000ee20000000200 */
[----:B------:R-:W-:-:S02]  /*16090*/  IMAD.MOV.U32 R57, RZ, RZ, R18 ;  /* 0x000000ffff397224 */ /* 0x000fc400078e0012 */
[----:B------:R-:W-:-:S03]  /*160a0*/  IMAD.MOV.U32 R56, RZ, RZ, R19 ;  /* 0x000000ffff387224 */ /* 0x000fc600078e0013 */
[C---:B------:R-:W-:Y:S08]  /*160b0*/  HMMA.16816.F32 R16, R8.reuse, R14, R72 ;  /* 0x0000000e0810723c */ /* 0x040ff00000001848 */
[C---:B------:R-:W-:Y:S08]  /*160c0*/  HMMA.16816.F32 R204, R8.reuse, R44, R116 ;  /* 0x0000002c08cc723c */ /* 0x040ff00000001874 */
[C---:B------:R-:W-:Y:S01]  /*160d0*/  HMMA.16816.F32 R196, R8.reuse, R46, R124 ;  /* 0x0000002e08c4723c */ /* 0x040fe2000000187c */
[----:B------:R-:W4:Y:S07]  /*160e0*/  LDSM.16.M88.4 R44, [R80+0x7000] ;  /* 0x00700000502c783b */ /* 0x000f2e0000000200 */
[----:B------:R-:W-:Y:S01]  /*160f0*/  IMAD.MOV.U32 R12, RZ, RZ, R16 ;  /* 0x000000ffff0c7224 */ /* 0x000fe200078e0010 */
[----:B--2---:R-:W-:Y:S01]  /*16100*/  HMMA.16816.F32 R172, R8, R36, R112 ;  /* 0x0000002408ac723c */ /* 0x004fe20000001870 */
[----:B------:R-:W-:-:S02]  /*16110*/  IMAD.MOV.U32 R95, RZ, RZ, R17 ;  /* 0x000000ffff5f7224 */ /* 0x000fc400078e0011 */
[----:B------:R-:W-:Y:S02]  /*16120*/  IMAD.MOV.U32 R94, RZ, RZ, R18 ;  /* 0x000000ffff5e7224 */ /* 0x000fe400078e0012 */
[----:B------:R-:W-:-:S03]  /*16130*/  IMAD.MOV.U32 R93, RZ, RZ, R19 ;  /* 0x000000ffff5d7224 */ /* 0x000fc600078e0013 */
[C---:B-1----:R-:W-:Y:S08]  /*16140*/  HMMA.16816.F32 R16, R8.reuse, R4, R52 ;  /* 0x000000040810723c */ /* 0x042ff00000001834 */
[C---:B------:R-:W-:Y:S01]  /*16150*/  HMMA.16816.F32 R120, R8.reuse, R38, R120 ;  /* 0x000000260878723c */ /* 0x040fe20000001878 */
[----:B------:R-:W1:Y:S07]  /*16160*/  LDSM.16.M88.4 R36, [R80+0x7800] ;  /* 0x007800005024783b */ /* 0x000e6e0000000200 */
[C---:B------:R-:W-:Y:S08]  /*16170*/  HMMA.16816.F32 R168, R8.reuse, R32, R108 ;  /* 0x0000002008a8723c */ /* 0x040ff0000000186c */
[----:B------:R-:W-:Y:S01]  /*16180*/  HMMA.16816.F32 R180, R8, R34, R104 ;  /* 0x0000002208b4723c */ /* 0x000fe20000001868 */
[----:B------:R-:W2:Y:S01]  /*16190*/  LDSM.16.M88.4 R32, [R80+0x8000] ;  /* 0x008000005020783b */ /* 0x000ea20000000200 */
[----:B------:R-:W-:-:S02]  /*161a0*/  IMAD.MOV.U32 R5, RZ, RZ, R17 ;  /* 0x000000ffff057224 */ /* 0x000fc400078e0011 */
[----:B------:R-:W-:Y:S02]  /*161b0*/  IMAD.MOV.U32 R4, RZ, RZ, R18 ;  /* 0x000000ffff047224 */ /* 0x000fe400078e0012 */
[----:B------:R-:W-:Y:S02]  /*161c0*/  IMAD.MOV.U32 R0, RZ, RZ, R19 ;  /* 0x000000ffff007224 */ /* 0x000fe400078e0013 */
[----:B------:R-:W-:Y:S01]  /*161d0*/  IMAD.MOV.U32 R2, RZ, RZ, R16 ;  /* 0x000000ffff027224 */ /* 0x000fe200078e0010 */
[C---:B------:R-:W-:Y:S08]  /*161e0*/  HMMA.16816.F32 R76, R8.reuse, R24, R208 ;  /* 0x00000018084c723c */ /* 0x040ff000000018d0 */
[C---:B------:R-:W-:Y:S07]  /*161f0*/  HMMA.16816.F32 R16, R8.reuse, R6, R68 ;  /* 0x000000060810723c */ /* 0x040fee0000001844 */
[----:B------:R-:W-:Y:S01]  /*16200*/  IMAD.MOV.U32 R70, RZ, RZ, R0 ;  /* 0x000000ffff467224 */ /* 0x000fe200078e0000 */
[----:B------:R-:W-:Y:S01]  /*16210*/  IADD3 R0, R138, 0x2000, RZ ;  /* 0x000020008a007810 */ /* 0x000fe20007ffe0ff */
[----:B------:R-:W-:Y:S01]  /*16220*/  IMAD.MOV.U32 R68, RZ, RZ, R5 ;  /* 0x000000ffff447224 */ /* 0x000fe200078e0005 */
[----:B---3--:R-:W-:Y:S01]  /*16230*/  HMMA.16816.F32 R96, R8, R28, R176 ;  /* 0x0000001c0860723c */ /* 0x008fe200000018b0 */
[----:B------:R-:W-:Y:S01]  /*16240*/  IMAD.MOV.U32 R69, RZ, RZ, R4 ;  /* 0x000000ffff457224 */ /* 0x000fe200078e0004 */
[----:B------:R-:W-:Y:S01]  /*16250*/  @P2 IADD3 R139, R0, -0x40, RZ ;  /* 0xffffffc0008b2810 */ /* 0x000fe20007ffe0ff */
[----:B------:R-:W-:-:S02]  /*16260*/  IMAD.MOV.U32 R0, RZ, RZ, R2 ;  /* 0x000000ffff007224 */ /* 0x000fc400078e0002 */
[----:B------:R-:W-:Y:S02]  /*16270*/  IMAD R2, R189, 0x2, R185 ;  /* 0x00000002bd027824 */ /* 0x000fe400078e02b9 */
[----:B------:R-:W-:Y:S01]  /*16280*/  IMAD.MOV.U32 R71, RZ, RZ, R12 ;  /* 0x000000ffff477224 */ /* 0x000fe200078e000c */
[----:B------:R-:W-:Y:S01]  /*16290*/  LDSM.16.M88.4 R52, [R139+0x2000] ;  /* 0x002000008b34783b */ /* 0x000fe20000000200 */
[C---:B------:R-:W-:Y:S01]  /*162a0*/  HMMA.16816.F32 R84, R8.reuse, R30, R200 ;  /* 0x0000001e0854723c */ /* 0x040fe200000018c8 */
[----:B------:R-:W-:Y:S02]  /*162b0*/  IMAD.MOV.U32 R176, RZ, RZ, R92 ;  /* 0x000000ffffb07224 */ /* 0x000fe400078e005c */
[----:B------:R-:W-:Y:S01]  /*162c0*/  LDSM.16.M88.4 R4, [R2] ;  /* 0x000000000204783b */ /* 0x000fe20000000200 */
[----:B------:R-:W-:Y:S02]  /*162d0*/  IMAD.MOV.U32 R177, RZ, RZ, R62 ;  /* 0x000000ffffb17224 */ /* 0x000fe400078e003e */
[----:B------:R-:W-:Y:S01]  /*162e0*/  IMAD.MOV.U32 R75, RZ, RZ, R16 ;  /* 0x000000ffff4b7224 */ /* 0x000fe200078e0010 */
[----:B------:R-:W-:Y:S01]  /*162f0*/  LDSM.16.M88.4 R12, [R139+0x800] ;  /* 0x000800008b0c783b */ /* 0x000fe20000000200 */
[----:B------:R-:W-:Y:S01]  /*16300*/  IMAD.MOV.U32 R74, RZ, RZ, R17 ;  /* 0x000000ffff4a7224 */ /* 0x000fe200078e0011 */
[----:B------:R-:W-:Y:S01]  /*16310*/  HMMA.16816.F32 R244, R8, R40, R64 ;  /* 0x0000002808f4723c */ /* 0x000fe20000001840 */
[----:B------:R-:W-:Y:S01]  /*16320*/  IMAD.MOV.U32 R73, RZ, RZ, R18 ;  /* 0x000000ffff497224 */ /* 0x000fe200078e0012 */
[----:B------:R-:W-:Y:S01]  /*16330*/  LDSM.16.M88.4 R28, [R139+0x3800] ;  /* 0x003800008b1c783b */ /* 0x000fe20000000200 */
[----:B------:R-:W-:-:S02]  /*16340*/  IMAD.MOV.U32 R72, RZ, RZ, R19 ;  /* 0x000000ffff487224 */ /* 0x000fc400078e0013 */
[----:B------:R-:W-:Y:S01]  /*16350*/  IMAD.MOV.U32 R208, RZ, RZ, R75 ;  /* 0x000000ffffd07224 */ /* 0x000fe200078e004b */
[----:B------:R-:W3:Y:S01]  /*16360*/  LDSM.16.M88.4 R16, [R139] ;  /* 0x000000008b10783b */ /* 0x000ee20000000200 */
        /* <DEDUP_REMOVED lines=8> */
[----:B------:R-:W-:Y:S01]  /*163f0*/  IMAD.MOV.U32 R202, RZ, RZ, R94 ;  /* 0x000000ffffca7224 */ /* 0x000fe200078e005e */
[----:B------:R-:W-:Y:S01]  /*16400*/  LDSM.16.M88.4 R24, [R139+0x4000] ;  /* 0x004000008b18783b */ /* 0x000fe20000000200 */
[----:B------:R-:W-:-:S02]  /*16410*/  IMAD.MOV.U32 R203, RZ, RZ, R93 ;  /* 0x000000ffffcb7224 */ /* 0x000fc400078e005d */
[----:B------:R-:W-:Y:S02]  /*16420*/  IMAD.MOV.U32 R178, RZ, RZ, R61 ;  /* 0x000000ffffb27224 */ /* 0x000fe400078e003d */
[----:B------:R-:W-:Y:S01]  /*16430*/  IMAD.MOV.U32 R217, RZ, RZ, R68 ;  /* 0x000000ffffd97224 */ /* 0x000fe200078e0044 */
[C---:B----4-:R-:W-:Y:S01]  /*16440*/  HMMA.16816.F32 R124, R8.reuse, R44, R144 ;  /* 0x0000002c087c723c */ /* 0x050fe20000001890 */
[----:B------:R-:W-:Y:S02]  /*16450*/  IMAD.MOV.U32 R218, RZ, RZ, R69 ;  /* 0x000000ffffda7224 */ /* 0x000fe400078e0045 */
[----:B------:R-:W-:Y:S02]  /*16460*/  IMAD.MOV.U32 R219, RZ, RZ, R70 ;  /* 0x000000ffffdb7224 */ /* 0x000fe400078e0046 */
[----:B------:R-:W-:Y:S02]  /*16470*/  IMAD.MOV.U32 R179, RZ, RZ, R60 ;  /* 0x000000ffffb37224 */ /* 0x000fe400078e003c */
[----:B------:R-:W-:Y:S01]  /*16480*/  IMAD.MOV.U32 R216, RZ, RZ, R0 ;  /* 0x000000ffffd87224 */ /* 0x000fe200078e0000 */
[----:B------:R-:W-:Y:S01]  /*16490*/  HMMA.16816.F32 R116, R8, R46, R148 ;  /* 0x0000002e0874723c */ /* 0x000fe20000001894 */
[----:B------:R-:W-:Y:S01]  /*164a0*/  LDSM.16.M88.4 R44, [R139+0x1800] ;  /* 0x001800008b2c783b */ /* 0x000fe20000000200 */
[----:B------:R-:W-:-:S05]  /*164b0*/  IMAD R0, R252, 0x10, R128 ;  /* 0x00000010fc007824 */ /* 0x000fca00078e0280 */
[----:B------:R-:W-:Y:S01]  /*164c0*/  IADD3 R0, R0, 0x1, R137 ;  /* 0x0000000100007810 */ /* 0x000fe20007ffe089 */
[----:B-1----:R-:W-:Y:S03]  /*164d0*/  HMMA.16816.F32 R112, R8, R36, R152 ;  /* 0x000000240870723c */ /* 0x002fe60000001898 */
[----:B------:R-:W-:-:S05]  /*164e0*/  IADD3 R0, R248, R0, -R136 ;  /* 0x00000000f8007210 */ /* 0x000fca0007ffe888 */
[----:B------:R-:W-:Y:S01]  /*164f0*/  HMMA.16816.F32 R104, R8, R38, R156 ;  /* 0x000000260868723c */ /* 0x000fe2000000189c */
[----:B------:R-:W-:Y:S01]  /*16500*/  LDSM.16.M88.4 R36, [R139+0x2800] ;  /* 0x002800008b24783b */ /* 0x000fe20000000200 */
[----:B------:R-:W-:-:S06]  /*16510*/  IMAD.IADD R0, R129, 0x1, R0 ;  /* 0x0000000181007824 */ /* 0x000fcc00078e0200 */
[C---:B--2---:R-:W-:Y:S08]  /*16520*/  HMMA.16816.F32 R108, R8.reuse, R32, R160 ;  /* 0x00000020086c723c */ /* 0x044ff000000018a0 */
[C---:B------:R-:W-:Y:S01]  /*16530*/  HMMA.16816.F32 R100, R8.reuse, R34, R164 ;  /* 0x000000220864723c */ /* 0x040fe200000018a4 */
[----:B------:R-:W-:Y:S06]  /*16540*/  LDSM.16.M88.4 R32, [R139+0x3000] ;  /* 0x003000008b20783b */ /* 0x000fec0000000200 */
[----:B------:R-:W-:Y:S01]  /*16550*/  IMAD.MOV.U32 R164, RZ, RZ, R63 ;  /* 0x000000ffffa47224 */ /* 0x000fe200078e003f */
[----:B------:R-:W-:Y:S01]  /*16560*/  HMMA.16816.F32 R68, R8, R20, R220 ;  /* 0x000000140844723c */ /* 0x000fe200000018dc */
        /* <DEDUP_REMOVED lines=8> */
[----:B------:R-:W2:Y:S01]  /*165f0*/  LDSM.16.M88.4 R20, [R139+0x4800] ;  /* 0x004800008b14783b */ /* 0x000ea20000000200 */
[----:B------:R-:W-:-:S02]  /*16600*/  IMAD.MOV.U32 R223, RZ, RZ, R56 ;  /* 0x000000ffffdf7224 */ /* 0x000fc400078e0038 */
[C---:B---3--:R-:W-:Y:S01]  /*16610*/  HMMA.16816.F32 R60, R4.reuse, R16, R204 ;  /* 0x00000010043c723c */ /* 0x048fe200000018cc */
        /* <DEDUP_REMOVED lines=8> */
[----:B------:R-:W-:-:S02]  /*166a0*/  IMAD.IADD R184, R186, 0x1, R139 ;  /* 0x00000001bab87824 */ /* 0x000fc400078e028b */
[----:B------:R-:W-:Y:S02]  /*166b0*/  IMAD R187, R188, 0x2, R2 ;  /* 0x00000002bcbb7824 */ /* 0x000fe400078e0202 */
[----:B------:R-:W-:Y:S01]  /*166c0*/  IMAD.MOV.U32 R207, RZ, RZ, R91 ;  /* 0x000000ffffcf7224 */ /* 0x000fe200078e005b */
[C---:B------:R-:W-:Y:S01]  /*166d0*/  HMMA.16816.F32 R120, R4.reuse, R14, R120 ;  /* 0x0000000e0478723c */ /* 0x040fe20000001878 */
[----:B------:R-:W-:Y:S02]  /*166e0*/  IMAD.MOV.U32 R196, RZ, RZ, R90 ;  /* 0x000000ffffc47224 */ /* 0x000fe400078e005a */
[----:B------:R-:W-:Y:S02]  /*166f0*/  IMAD.MOV.U32 R197, RZ, RZ, R89 ;  /* 0x000000ffffc57224 */ /* 0x000fe400078e0059 */
[----:B------:R-:W-:Y:S02]  /*16700*/  IMAD.MOV.U32 R198, RZ, RZ, R88 ;  /* 0x000000ffffc67224 */ /* 0x000fe400078e0058 */
[----:B------:R-:W-:Y:S01]  /*16710*/  IMAD.MOV.U32 R215, RZ, RZ, R48 ;  /* 0x000000ffffd77224 */ /* 0x000fe200078e0030 */
[----:B------:R-:W-:Y:S01]  /*16720*/  HMMA.16816.F32 R88, R4, R12, R172 ;  /* 0x0000000c0458723c */ /* 0x000fe200000018ac */
[----:B------:R-:W-:Y:S01]  /*16730*/  LDSM.16.M88.4 R12, [R187] ;  /* 0x00000000bb0c783b */ /* 0x000fe20000000200 */
[----:B------:R-:W-:-:S02]  /*16740*/  IMAD.MOV.U32 R204, RZ, RZ, R194 ;  /* 0x000000ffffcc7224 */ /* 0x000fc400078e00c2 */
[----:B------:R-:W-:Y:S01]  /*16750*/  IMAD.MOV.U32 R199, RZ, RZ, R3 ;  /* 0x000000ffffc77224 */ /* 0x000fe200078e0003 */
[----:B------:R-:W-:Y:S01]  /*16760*/  LDSM.16.M88.4 R48, [R139+0x6000] ;  /* 0x006000008b30783b */ /* 0x000fe20000000200 */
[----:B------:R-:W-:Y:S02]  /*16770*/  IMAD.IADD R3, R81, 0x1, R131 ;  /* 0x0000000151037824 */ /* 0x000fe400078e0283 */
[C---:B------:R-:W-:Y:S08]  /*16780*/  HMMA.16816.F32 R160, R4.reuse, R52, R232 ;  /* 0x0000003404a0723c */ /* 0x040ff000000018e8 */
[C---:B------:R-:W-:Y:S01]  /*16790*/  HMMA.16816.F32 R164, R4.reuse, R54, R164 ;  /* 0x0000003604a4723c */ /* 0x040fe200000018a4 */
[----:B------:R-:W3:Y:S07]  /*167a0*/  LDSM.16.M88.4 R52, [R184] ;  /* 0x00000000b834783b */ /* 0x000eee0000000200 */
[C---:B-1----:R-:W-:Y:S01]  /*167b0*/  HMMA.16816.F32 R104, R4.reuse, R10, R104 ;  /* 0x0000000a0468723c */ /* 0x042fe20000001868 */
[----:B------:R-:W4:Y:S07]  /*167c0*/  LDL R10, [R1+0x140] ;  /* 0x00014000010a7983 */ /* 0x000f2e0000100800 */
[C---:B------:R-:W-:Y:S08]  /*167d0*/  HMMA.16816.F32 R148, R4.reuse, R42, R180 ;  /* 0x0000002a0494723c */ /* 0x040ff000000018b4 */
[C---:B------:R-:W-:Y:S01]  /*167e0*/  HMMA.16816.F32 R144, R4.reuse, R40, R168 ;  /* 0x000000280490723c */ /* 0x040fe200000018a8 */
[----:B------:R-:W-:Y:S07]  /*167f0*/  LDSM.16.M88.4 R40, [R139+0x7000] ;  /* 0x007000008b28783b */ /* 0x000fee0000000200 */
[C---:B------:R-:W-:Y:S08]  /*16800*/  HMMA.16816.F32 R152, R4.reuse, R44, R236 ;  /* 0x0000002c0498723c */ /* 0x040ff000000018ec */
[C---:B------:R-:W-:Y:S01]  /*16810*/  HMMA.16816.F32 R156, R4.reuse, R46, R240 ;  /* 0x0000002e049c723c */ /* 0x040fe200000018f0 */
[----:B------:R-:W1:Y:S07]  /*16820*/  LDSM.16.M88.4 R44, [R139+0x6800] ;  /* 0x006800008b2c783b */ /* 0x000e6e0000000200 */
[C---:B------:R-:W-:Y:S08]  /*16830*/  HMMA.16816.F32 R180, R4.reuse, R34, R212 ;  /* 0x0000002204b4723c */ /* 0x040ff000000018d4 */
[C---:B--2---:R-:W-:Y:S08]  /*16840*/  HMMA.16816.F32 R212, R4.reuse, R20, R244 ;  /* 0x0000001404d4723c */ /* 0x044ff000000018f4 */
[C---:B------:R-:W-:Y:S01]  /*16850*/  HMMA.16816.F32 R140, R4.reuse, R22, R140 ;  /* 0x00000016048c723c */ /* 0x040fe2000000188c */
[----:B------:R-:W2:Y:S07]  /*16860*/  LDSM.16.M88.4 R20, [R184+0x800] ;  /* 0x00080000b814783b */ /* 0x000eae0000000200 */
[C---:B------:R-:W-:Y:S01]  /*16870*/  HMMA.16816.F32 R176, R4.reuse, R32, R176 ;  /* 0x0000002004b0723c */ /* 0x040fe200000018b0 */
[----:B------:R-:W1:Y:S07]  /*16880*/  LDSM.16.M88.4 R32, [R184+0x1000] ;  /* 0x00100000b820783b */ /* 0x000e6e0000000200 */
[C---:B------:R-:W-:Y:S08]  /*16890*/  HMMA.16816.F32 R168, R4.reuse, R36, R196 ;  /* 0x0000002404a8723c */ /* 0x040ff000000018c4 */
[C---:B------:R-:W-:Y:S01]  /*168a0*/  HMMA.16816.F32 R172, R4.reuse, R38, R204 ;  /* 0x0000002604ac723c */ /* 0x040fe200000018cc */
[----:B------:R-:W1:Y:S07]  /*168b0*/  LDSM.16.M88.4 R36, [R184+0x1800] ;  /* 0x00180000b824783b */ /* 0x000e6e0000000200 */
[C---:B------:R-:W-:Y:S08]  /*168c0*/  HMMA.16816.F32 R196, R4.reuse, R28, R220 ;  /* 0x0000001c04c4723c */ /* 0x040ff000000018dc */
[----:B------:R-:W-:Y:S08]  /*168d0*/  HMMA.16816.F32 R200, R4, R30, R200 ;  /* 0x0000001e04c8723c */ /* 0x000ff000000018c8 */
[----:B---3--:R-:W-:Y:S08]  /*168e0*/  HMMA.16816.F32 R28, R12, R54, R64 ;  /* 0x000000360c1c723c */ /* 0x008ff00000001840 */
[----:B------:R-:W-:Y:S07]  /*168f0*/  HMMA.16816.F32 R112, R4, R8, R112 ;  /* 0x000000080470723c */ /* 0x000fee0000001870 */
[C---:B------:R-:W-:Y:S01]  /*16900*/  IADD3 R9, R0.reuse, 0x8, RZ ;  /* 0x0000000800097810 */ /* 0x040fe20007ffe0ff */
[----:B------:R-:W-:Y:S01]  /*16910*/  HMMA.16816.F32 R60, R12, R52, R60 ;  /* 0x000000340c3c723c */ /* 0x000fe2000000183c */
[----:B------:R-:W-:-:S07]  /*16920*/  IMNMX R8, R0, R248, PT ;  /* 0x000000f800087217 */ /* 0x000fce0003800200 */
        /* <DEDUP_REMOVED lines=8> */
[C---:B------:R-:W-:Y:S08]  /*169b0*/  HMMA.16816.F32 R76, R4.reuse, R40, R76 ;  /* 0x00000028044c723c */ /* 0x040ff0000000184c */
[C---:B------:R-:W-:Y:S01]  /*169c0*/  HMMA.16816.F32 R72, R4.reuse, R42, R72 ;  /* 0x0000002a0448723c */ /* 0x040fe20000001848 */
[----:B------:R-:W1:Y:S07]  /*169d0*/  LDSM.16.M88.4 R40, [R184+0x2000] ;  /* 0x00200000b828783b */ /* 0x000e6e0000000200 */
[C---:B------:R-:W-:Y:S08]  /*169e0*/  HMMA.16816.F32 R68, R4.reuse, R56, R68 ;  /* 0x000000380444723c */ /* 0x040ff00000001844 */
[----:B------:R-:W-:Y:S01]  /*169f0*/  HMMA.16816.F32 R92, R4, R58, R92 ;  /* 0x0000003a045c723c */ /* 0x000fe2000000185c */
[----:B------:R-:W-:Y:S01]  /*16a00*/  LOP3.LUT R0, R82, R83, RZ, 0xfc, !PT ;  /* 0x0000005352007212 */ /* 0x000fe200078efcff */
[----:B------:R-:W-:Y:S05]  /*16a10*/  LDSM.16.M88.4 R44, [R184+0x5000] ;  /* 0x00500000b82c783b */ /* 0x000fea0000000200 */
[----:B------:R-:W-:Y:S01]  /*16a20*/  IADD3 R4, R3, 0x1, RZ ;  /* 0x0000000103047810 */ /* 0x000fe20007ffe0ff */
[----:B--2---:R-:W-:Y:S01]  /*16a30*/  HMMA.16816.F32 R16, R12, R20, R88 ;  /* 0x000000140c10723c */ /* 0x004fe20000001858 */
[----:B------:R-:W-:-:S02]  /*16a40*/  IMNMX R6, R9, R248, PT ;  /* 0x000000f809067217 */ /* 0x000fc40003800200 */
[C---:B------:R-:W-:Y:S02]  /*16a50*/  ISETP.GE.AND P6, PT, R4.reuse, R8, PT ;  /* 0x000000080400720c */ /* 0x040fe40003fc6270 */
[----:B------:R-:W-:Y:S02]  /*16a60*/  ISETP.GE.AND P1, PT, R4, R6, PT ;  /* 0x000000060400720c */ /* 0x000fe40003f26270 */
[C---:B------:R-:W-:Y:S01]  /*16a70*/  IADD3 R5, R3.reuse, 0x8, RZ ;  /* 0x0000000803057810 */ /* 0x040fe20007ffe0ff */
[----:B------:R-:W-:Y:S01]  /*16a80*/  HMMA.16816.F32 R20, R12, R22, R120 ;  /* 0x000000160c14723c */ /* 0x000fe20000001878 */
[----:B------:R-:W-:Y:S02]  /*16a90*/  IADD3 R4, R3, 0x9, RZ ;  /* 0x0000000903047810 */ /* 0x000fe40007ffe0ff */
[C---:B------:R-:W-:Y:S02]  /*16aa0*/  ISETP.GE.AND P4, PT, R5.reuse, R8, PT ;  /* 0x000000080500720c */ /* 0x040fe40003f86270 */
[----:B------:R-:W-:-:S02]  /*16ab0*/  ISETP.GE.AND P3, PT, R5, R6, PT ;  /* 0x000000060500720c */ /* 0x000fc40003f66270 */
[C---:B------:R-:W-:Y:S02]  /*16ac0*/  ISETP.GE.AND P0, PT, R4.reuse, R8, PT ;  /* 0x000000080400720c */ /* 0x040fe40003f06270 */
[----:B------:R-:W-:Y:S01]  /*16ad0*/  ISETP.GE.AND P5, PT, R4, R6, PT ;  /* 0x000000060400720c */ /* 0x000fe20003fa6270 */
[----:B------:R-:W-:Y:S01]  /*16ae0*/  HMMA.16816.F32 R24, R12, R32, R144 ;  /* 0x000000200c18723c */ /* 0x000fe20000001890 */
[----:B------:R-:W-:Y:S02]  /*16af0*/  FSEL R52, R28, -INF , !P4 ;  /* 0xff8000001c347808 */ /* 0x000fe40006000000 */
[----:B------:R-:W-:Y:S02]  /*16b00*/  FSEL R50, R30, -INF , !P3 ;  /* 0xff8000001e327808 */ /* 0x000fe40005800000 */
[----:B------:R-:W-:Y:S02]  /*16b10*/  FSEL R51, R29, -INF , !P0 ;  /* 0xff8000001d337808 */ /* 0x000fe40004000000 */
[----:B------:R-:W-:-:S02]  /*16b20*/  FSEL R49, R31, -INF , !P5 ;  /* 0xff8000001f317808 */ /* 0x000fc40006800000 */
[----:B------:R-:W-:Y:S01]  /*16b30*/  HMMA.16816.F32 R28, R12, R34, R148 ;  /* 0x000000220c1c723c */ /* 0x000fe20000001894 */
[C---:B------:R-:W-:Y:S01]  /*16b40*/  ISETP.GE.AND P2, PT, R3.reuse, R6, PT ;  /* 0x000000060300720c */ /* 0x040fe20003f46270 */
[----:B------:R-:W2:Y:S01]  /*16b50*/  LDSM.16.M88.4 R32, [R184+0x2800] ;  /* 0x00280000b820783b */ /* 0x000ea20000000200 */
[C---:B------:R-:W-:Y:S02]  /*16b60*/  IADD3 R5, R3.reuse, 0x10, RZ ;  /* 0x0000001003057810 */ /* 0x040fe40007ffe0ff */
[----:B------:R-:W-:Y:S02]  /*16b70*/  IADD3 R4, R3, 0x11, RZ ;  /* 0x0000001103047810 */ /* 0x000fe40007ffe0ff */
        /* <DEDUP_REMOVED lines=23> */
[----:B------:R-:W-:-:S02]  /*16cf0*/  IADD3 R4, R3, 0x21, RZ ;  /* 0x0000002103047810 */ /* 0x000fc40007ffe0ff */
        /* <DEDUP_REMOVED lines=16> */
[----:B------:R-:W-:Y:S01]  /*16e00*/  FSEL R144, R28, -INF , !P3 ;  /* 0xff8000001c907808 */ /* 0x000fe20005800000 */
[----:B-1----:R-:W-:Y:S01]  /*16e10*/  HMMA.16816.F32 R24, R12, R40, R160 ;  /* 0x000000280c18723c */ /* 0x002fe200000018a0 */
[----:B------:R-:W-:-:S02]  /*16e20*/  FSEL R123, R30, -INF , !P0 ;  /* 0xff8000001e7b7808 */ /* 0x000fc40004000000 */
[----:B------:R-:W-:Y:S02]  /*16e30*/  FSEL R136, R29, -INF , !P5 ;  /* 0xff8000001d887808 */ /* 0x000fe40006800000 */
[----:B------:R-:W-:Y:S02]  /*16e40*/  FSEL R129, R31, -INF , !P2 ;  /* 0xff8000001f817808 */ /* 0x000fe40005000000 */
[C---:B------:R-:W-:Y:S01]  /*16e50*/  ISETP.GE.AND P4, PT, R5.reuse, R8, PT ;  /* 0x000000080500720c */ /* 0x040fe20003f86270 */
[----:B------:R-:W-:Y:S01]  /*16e60*/  HMMA.16816.F32 R28, R12, R42, R164 ;  /* 0x0000002a0c1c723c */ /* 0x000fe200000018a4 */
[----:B------:R-:W-:Y:S01]  /*16e70*/  ISETP.GE.AND P3, PT, R5, R6, PT ;  /* 0x000000060500720c */ /* 0x000fe20003f66270 */
[----:B------:R-:W1:Y:S01]  /*16e80*/  LDSM.16.M88.4 R40, [R184+0x3800] ;  /* 0x00380000b828783b */ /* 0x000e620000000200 */
        /* <DEDUP_REMOVED lines=12> */
[----:B------:R-:W-:Y:S01]  /*16f50*/  FSEL R150, R20, -INF , !P2 ;  /* 0xff80000014967808 */ /* 0x000fe20005000000 */
[----:B--2---:R-:W-:Y:S01]  /*16f60*/  HMMA.16816.F32 R16, R12, R32, R168 ;  /* 0x000000200c10723c */ /* 0x004fe200000018a8 */
[----:B------:R-:W-:-:S02]  /*16f70*/  FSEL R145, R22, -INF , !P4 ;  /* 0xff80000016917808 */ /* 0x000fc40006000000 */
[----:B------:R-:W-:Y:S02]  /*16f80*/  FSEL R149, R21, -INF , !P3 ;  /* 0xff80000015957808 */ /* 0x000fe40005800000 */
[----:B------:R-:W-:-:S03]  /*16f90*/  FSEL R147, R23, -INF , !P0 ;  /* 0xff80000017937808 */ /* 0x000fc60004000000 */
[----:B------:R-:W-:Y:S01]  /*16fa0*/  HMMA.16816.F32 R20, R12, R34, R172 ;  /* 0x000000220c14723c */ /* 0x000fe200000018ac */
[----:B------:R-:W2:Y:S01]  /*16fb0*/  LDSM.16.M88.4 R32, [R184+0x4000] ;  /* 0x00400000b820783b */ /* 0x000ea20000000200 */
[C---:B------:R-:W-:Y:S02]  /*16fc0*/  IADD3 R5, R3.reuse, 0x40, RZ ;  /* 0x0000004003057810 */ /* 0x040fe40007ffe0ff */
        /* <DEDUP_REMOVED lines=12> */
[C---:B------:R-:W-:Y:S02]  /*17090*/  ISETP.GE.AND P2, PT, R4.reuse, R8, PT ;  /* 0x000000080400720c */ /* 0x040fe40003f46270 */
[----:B------:R-:W-:Y:S02]  /*170a0*/  ISETP.GE.AND P4, PT, R4, R6, PT ;  /* 0x000000060400720c */ /* 0x000fe40003f86270 */
[----:B------:R-:W-:Y:S02]  /*170b0*/  FSEL R154, R27, -INF , !P3 ;  /* 0xff8000001b9a7808 */ /* 0x000fe40005800000 */
[----:B---3--:R-:W-:Y:S01]  /*170c0*/  HMMA.16816.F32 R24, R12, R36, R176 ;  /* 0x000000240c18723c */ /* 0x008fe200000018b0 */
[----:B------:R-:W-:-:S02]  /*170d0*/  FSEL R156, R28, -INF , !P0 ;  /* 0xff8000001c9c7808 */ /* 0x000fc40004000000 */
[----:B------:R-:W-:Y:S02]  /*170e0*/  FSEL R153, R30, -INF , !P5 ;  /* 0xff8000001e997808 */ /* 0x000fe40006800000 */
[----:B------:R-:W-:Y:S02]  /*170f0*/  FSEL R160, R29, -INF , !P2 ;  /* 0xff8000001da07808 */ /* 0x000fe40005000000 */
[----:B------:R-:W-:Y:S02]  /*17100*/  FSEL R158, R31, -INF , !P4 ;  /* 0xff8000001f9e7808 */ /* 0x000fe40006000000 */
[----:B------:R-:W-:Y:S01]  /*17110*/  HMMA.16816.F32 R28, R12, R38, R180 ;  /* 0x000000260c1c723c */ /* 0x000fe200000018b4 */
[----:B------:R-:W3:Y:S01]  /*17120*/  LDSM.16.M88.4 R36, [R184+0x4800] ;  /* 0x00480000b824783b */ /* 0x000ee20000000200 */
[C---:B------:R-:W-:Y:S02]  /*17130*/  IADD3 R5, R3.reuse, 0x50, RZ ;  /* 0x0000005003057810 */ /* 0x040fe40007ffe0ff */
        /* <DEDUP_REMOVED lines=24> */
[----:B------:R-:W-:Y:S01]  /*172c0*/  ISETP.GE.AND P4, PT, R5, R6, PT ;  /* 0x000000060500720c */ /* 0x000fe20003f86270 */
[----:B------:R-:W-:Y:S01]  /*172d0*/  LDSM.16.M88.4 R40, [R184+0x6000] ;  /* 0x00600000b828783b */ /* 0x000fe20000000200 */
        /* <DEDUP_REMOVED lines=18> */
[C---:B------:R-:W-:Y:S01]  /*17400*/  IADD3 R5, R3.reuse, 0x70, RZ ;  /* 0x0000007003057810 */ /* 0x040fe20007ffe0ff */
[----:B------:R-:W1:Y:S01]  /*17410*/  LDSM.16.M88.4 R32, [R184+0x5800] ;  /* 0x00580000b820783b */ /* 0x000e620000000200 */
        /* <DEDUP_REMOVED lines=28> */
[----:B------:R-:W-:Y:S01]  /*175e0*/  FSEL R201, R24, -INF , !P4 ;  /* 0xff80000018c97808 */ /* 0x000fe20006000000 */
[----:B------:R-:W-:Y:S01]  /*175f0*/  HMMA.16816.F32 R20, R12, R38, R140 ;  /* 0x000000260c14723c */ /* 0x000fe2000000188c */
[----:B------:R-:W-:Y:S01]  /*17600*/  FSEL R199, R26, -INF , !P3 ;  /* 0xff8000001ac77808 */ /* 0x000fe20005800000 */
[----:B------:R-:W-:Y:S01]  /*17610*/  LDSM.16.M88.4 R36, [R184+0x7000] ;  /* 0x00700000b824783b */ /* 0x000fe20000000200 */
[----:B------:R-:W-:Y:S02]  /*17620*/  FSEL R200, R25, -INF , !P0 ;  /* 0xff80000019c87808 */ /* 0x000fe40004000000 */
[C---:B------:R-:W-:Y:S02]  /*17630*/  ISETP.GE.AND P2, PT, R5.reuse, R8, PT ;  /* 0x000000080500720c */ /* 0x040fe40003f46270 */
[----:B------:R-:W-:Y:S02]  /*17640*/  ISETP.GE.AND P4, PT, R5, R6, PT ;  /* 0x000000060500720c */ /* 0x000fe40003f86270 */
[----:B------:R-:W-:-:S02]  /*17650*/  ISETP.GE.AND P3, PT, R4, R8, PT ;  /* 0x000000080400720c */ /* 0x000fc40003f66270 */
[----:B------:R-:W-:Y:S02]  /*17660*/  ISETP.GE.AND P0, PT, R4, R6, PT ;  /* 0x000000060400720c */ /* 0x000fe40003f06270 */
[----:B------:R-:W-:Y:S02]  /*17670*/  FSEL R140, R27, -INF , !P5 ;  /* 0xff8000001b8c7808 */ /* 0x000fe40006800000 */
[----:B------:R-:W-:Y:S01]  /*17680*/  HMMA.16816.F32 R24, R12, R44, R124 ;  /* 0x0000002c0c18723c */ /* 0x000fe2000000187c */
[----:B------:R-:W-:Y:S02]  /*17690*/  FSEL R143, R28, -INF , !P2 ;  /* 0xff8000001c8f7808 */ /* 0x000fe40005000000 */
[----:B------:R-:W-:Y:S02]  /*176a0*/  FSEL R141, R30, -INF , !P4 ;  /* 0xff8000001e8d7808 */ /* 0x000fe40006000000 */
[----:B------:R-:W-:Y:S02]  /*176b0*/  FSEL R142, R29, -INF , !P3 ;  /* 0xff8000001d8e7808 */ /* 0x000fe40005800000 */
[----:B------:R-:W-:-:S02]  /*176c0*/  FSEL R124, R31, -INF , !P0 ;  /* 0xff8000001f7c7808 */ /* 0x000fc40004000000 */
        /* <DEDUP_REMOVED lines=18> */
[C---:B------:R-:W-:Y:S01]  /*177f0*/  IADD3 R5, R3.reuse, 0xa0, RZ ;  /* 0x000000a003057810 */ /* 0x040fe20007ffe0ff */
[----:B-1----:R-:W-:Y:S01]  /*17800*/  HMMA.16816.F32 R16, R12, R32, R112 ;  /* 0x000000200c10723c */ /* 0x002fe20000001870 */
        /* <DEDUP_REMOVED lines=8> */
[----:B------:R-:W-:Y:S02]  /*17890*/  FSEL R112, R23, -INF , !P4 ;  /* 0xff80000017707808 */ /* 0x000fe40006000000 */
[C---:B------:R-:W-:Y:S01]  /*178a0*/  HMMA.16816.F32 R20, R12.reuse, R34, R104 ;  /* 0x000000220c14723c */ /* 0x040fe20000001868 */
[----:B------:R-:W-:Y:S02]  /*178b0*/  FSEL R114, R24, -INF , !P3 ;  /* 0xff80000018727808 */ /* 0x000fe40005800000 */
[----:B------:R-:W-:Y:S02]  /*178c0*/  FSEL R113, R26, -INF , !P0 ;  /* 0xff8000001a717808 */ /* 0x000fe40004000000 */
[----:B------:R-:W-:Y:S02]  /*178d0*/  FSEL R115, R25, -INF , !P5 ;  /* 0xff80000019737808 */ /* 0x000fe40006800000 */
[----:B------:R-:W-:Y:S01]  /*178e0*/  FSEL R105, R27, -INF , !P2 ;  /* 0xff8000001b697808 */ /* 0x000fe20005000000 */
[----:B------:R-:W-:Y:S01]  /*178f0*/  HMMA.16816.F32 R32, R12, R42, R100 ;  /* 0x0000002a0c20723c */ /* 0x000fe20000001864 */
[----:B------:R-:W-:-:S02]  /*17900*/  IADD3 R5, R3, 0xa8, RZ ;  /* 0x000000a803057810 */ /* 0x000fc40007ffe0ff */
[----:B------:R-:W-:-:S05]  /*17910*/  IADD3 R4, R3, 0xa9, RZ ;  /* 0x000000a903047810 */ /* 0x000fca0007ffe0ff */
[----:B------:R-:W-:Y:S01]  /*17920*/  HMMA.16816.F32 R24, R12, R40, R108 ;  /* 0x000000280c18723c */ /* 0x000fe2000000186c */
[----:B------:R-:W1:Y:S01]  /*17930*/  LDSM.16.M88.4 R40, [R184+0x7800] ;  /* 0x00780000b828783b */ /* 0x000e620000000200 */
[----:B------:R-:W-:Y:S01]  /*17940*/  ISETP.GE.AND P4, PT, R5, R8, PT ;  /* 0x000000080500720c */ /* 0x000fe20003f86270 */
[----:B------:R-:W-:-:S04]  /*17950*/  DEPBAR.LE SB0, 0x0 ;  /* 0x000080000000791a */ /* 0x000fc80000000000 */
[----:B------:R-:W-:Y:S01]  /*17960*/  BAR.SYNC.DEFER_BLOCKING 0x0 ;  /* 0x0000000000007b1d */ /* 0x000fe20000010000 */
        /* <DEDUP_REMOVED lines=12> */
[----:B------:R-:W-:Y:S02]  /*17a30*/  FSEL R203, R16, -INF , !P2 ;  /* 0xff80000010cb7808 */ /* 0x000fe40005000000 */
[----:B------:R-:W-:Y:S02]  /*17a40*/  FSEL R108, R18, -INF , !P4 ;  /* 0xff800000126c7808 */ /* 0x000fe40006000000 */
[----:B------:R-:W-:Y:S02]  /*17a50*/  FSEL R111, R17, -INF , !P3 ;  /* 0xff800000116f7808 */ /* 0x000fe40005800000 */
[----:B------:R-:W-:Y:S02]  /*17a60*/  FSEL R100, R19, -INF , !P0 ;  /* 0xff80000013647808 */ /* 0x000fe40004000000 */
[C---:B------:R-:W-:Y:S01]  /*17a70*/  IADD3 R5, R3.reuse, 0xb8, RZ ;  /* 0x000000b803057810 */ /* 0x040fe20007ffe0ff */
[----:B--2---:R-:W-:Y:S01]  /*17a80*/  HMMA.16816.F32 R16, R12, R44, R96 ;  /* 0x0000002c0c10723c */ /* 0x004fe20000001860 */
        /* <DEDUP_REMOVED lines=13> */
[----:B------:R-:W-:-:S02]  /*17b60*/  ISETP.GE.AND P0, PT, R5, R8, PT ;  /* 0x000000080500720c */ /* 0x000fc40003f06270 */
[----:B------:R-:W-:Y:S02]  /*17b70*/  ISETP.GE.AND P5, PT, R5, R6, PT ;  /* 0x000000060500720c */ /* 0x000fe40003fa6270 */
[C---:B------:R-:W-:Y:S02]  /*17b80*/  ISETP.GE.AND P2, PT, R4.reuse, R8, PT ;  /* 0x000000080400720c */ /* 0x040fe40003f46270 */
[----:B------:R-:W-:Y:S02]  /*17b90*/  ISETP.GE.AND P4, PT, R4, R6, PT ;  /* 0x000000060400720c */ /* 0x000fe40003f86270 */
[C---:B------:R-:W-:Y:S02]  /*17ba0*/  IADD3 R5, R3.reuse, 0xc8, RZ ;  /* 0x000000c803057810 */ /* 0x040fe40007ffe0ff */
[----:B------:R-:W-:Y:S01]  /*17bb0*/  IADD3 R4, R3, 0xc9, RZ ;  /* 0x000000c903047810 */ /* 0x000fe20007ffe0ff */
[----:B------:R-:W-:Y:S01]  /*17bc0*/  HMMA.16816.F32 R28, R12, R36, R76 ;  /* 0x000000240c1c723c */ /* 0x000fe2000000184c */
        /* <DEDUP_REMOVED lines=10> */
[----:B------:R-:W-:Y:S01]  /*17c70*/  FSEL R86, R32, -INF , !P3 ;  /* 0xff80000020567808 */ /* 0x000fe20005800000 */
[----:B------:R-:W-:Y:S01]  /*17c80*/  HMMA.16816.F32 R24, R12, R38, R72 ;  /* 0x000000260c18723c */ /* 0x000fe20000001848 */
[----:B------:R-:W-:Y:S02]  /*17c90*/  FSEL R85, R34, -INF , !P0 ;  /* 0xff80000022557808 */ /* 0x000fe40004000000 */
[----:B------:R-:W-:-:S02]  /*17ca0*/  FSEL R87, R33, -INF , !P5 ;  /* 0xff80000021577808 */ /* 0x000fc40006800000 */
[C---:B------:R-:W-:Y:S02]  /*17cb0*/  ISETP.GE.AND P4, PT, R5.reuse, R8, PT ;  /* 0x000000080500720c */ /* 0x040fe40003f86270 */
[----:B------:R-:W-:Y:S02]  /*17cc0*/  ISETP.GE.AND P3, PT, R5, R6, PT ;  /* 0x000000060500720c */ /* 0x000fe40003f66270 */
[C---:B------:R-:W-:Y:S02]  /*17cd0*/  ISETP.GE.AND P0, PT, R4.reuse, R8, PT ;  /* 0x000000080400720c */ /* 0x040fe40003f06270 */
[----:B------:R-:W-:Y:S02]  /*17ce0*/  ISETP.GE.AND P5, PT, R4, R6, PT ;  /* 0x000000060400720c */ /* 0x000fe40003fa6270 */
[----:B------:R-:W-:Y:S02]  /*17cf0*/  FSEL R211, R16, -INF , !P4 ;  /* 0xff80000010d37808 */ /* 0x000fe40006000000 */
[----:B------:R-:W-:-:S02]  /*17d00*/  FSEL R208, R18, -INF , !P3 ;  /* 0xff80000012d07808 */ /* 0x000fc40005800000 */
[----:B------:R-:W-:Y:S02]  /*17d10*/  FSEL R213, R17, -INF , !P0 ;  /* 0xff80000011d57808 */ /* 0x000fe40004000000 */
[----:B------:R-:W-:Y:S02]  /*17d20*/  FSEL R209, R19, -INF , !P5 ;  /* 0xff80000013d17808 */ /* 0x000fe40006800000 */
[C---:B------:R-:W-:Y:S01]  /*17d30*/  IADD3 R5, R3.reuse, 0xd8, RZ ;  /* 0x000000d803057810 */ /* 0x040fe20007ffe0ff */
[----:B-1----:R-:W-:Y:S01]  /*17d40*/  HMMA.16816.F32 R16, R12, R40, R68 ;  /* 0x000000280c10723c */ /* 0x002fe20000001844 */
[----:B------:R-:W-:Y:S02]  /*17d50*/  IADD3 R4, R3, 0xd9, RZ ;  /* 0x000000d903047810 */ /* 0x000fe40007ffe0ff */
        /* <DEDUP_REMOVED lines=21> */
[C---:B------:R-:W-:Y:S02]  /*17eb0*/  ISETP.GE.AND P2, PT, R4.reuse, R8, PT ;  /* 0x000000080400720c */ /* 0x040fe40003f46270 */
[----:B------:R-:W-:Y:S02]  /*17ec0*/  ISETP.GE.AND P4, PT, R4, R6, PT ;  /* 0x000000060400720c */ /* 0x000fe40003f86270 */
        /* <DEDUP_REMOVED lines=9> */
[----:B------:R-:W-:Y:S02]  /*17f60*/  FSEL R48, R61, -INF , !P6 ;  /* 0xff8000003d307808 */ /* 0x000fe40007000000 */
[C---:B------:R-:W-:Y:S02]  /*17f70*/  ISETP.GE.AND P3, PT, R5.reuse, R8, PT ;  /* 0x000000080500720c */ /* 0x040fe40003f66270 */
[----:B------:R-:W-:Y:S02]  /*17f80*/  ISETP.GE.AND P0, PT, R5, R6, PT ;  /* 0x000000060500720c */ /* 0x000fe40003f06270 */
[C---:B------:R-:W-:Y:S02]  /*17f90*/  IADD3 R4, R3.reuse, 0xf8, RZ ;  /* 0x000000f803047810 */ /* 0x040fe40007ffe0ff */
[C---:B------:R-:W-:Y:S02]  /*17fa0*/  ISETP.GE.AND P6, PT, R3.reuse, R8, PT ;  /* 0x000000080300720c */ /* 0x040fe40003fc6270 */
[----:B------:R-:W-:-:S02]  /*17fb0*/  IADD3 R3, R3, 0xf9, RZ ;  /* 0x000000f903037810 */ /* 0x000fc40007ffe0ff */
[----:B------:R-:W-:Y:S02]  /*17fc0*/  FSEL R223, R27, -INF , !P4 ;  /* 0xff8000001bdf7808 */ /* 0x000fe40006000000 */
[----:B------:R-:W-:Y:S02]  /*17fd0*/  FSEL R46, R63, -INF , !P1 ;  /* 0xff8000003f2e7808 */ /* 0x000fe40004800000 */
[C---:B------:R-:W-:Y:S02]  /*17fe0*/  ISETP.GE.AND P4, PT, R4.reuse, R8, PT ;  /* 0x000000080400720c */ /* 0x040fe40003f86270 */
[----:B------:R-:W-:Y:S02]  /*17ff0*/  ISETP.GE.AND P1, PT, R4, R6, PT ;  /* 0x000000060400720c */ /* 0x000fe40003f26270 */
[----:B------:R-:W-:Y:S02]  /*18000*/  FSEL R234, R16, -INF , !P3 ;  /* 0xff80000010ea7808 */ /* 0x000fe40005800000 */
[----:B------:R-:W-:-:S02]  /*18010*/  FSEL R231, R18, -INF , !P0 ;  /* 0xff80000012e77808 */ /* 0x000fc40004000000 */
[----:B------:R-:W-:Y:S02]  /*18020*/  IADD3 R5, R139, 0x800, RZ ;  /* 0x000008008b057810 */ /* 0x000fe40007ffe0ff */
[C---:B------:R-:W-:Y:S02]  /*18030*/  ISETP.GE.AND P3, PT, R3.reuse, R8, PT ;  /* 0x000000080300720c */ /* 0x040fe40003f66270 */
[----:B------:R-:W-:Y:S02]  /*18040*/  ISETP.GE.AND P0, PT, R3, R6, PT ;  /* 0x000000060300720c */ /* 0x000fe40003f06270 */
[C---:B------:R-:W-:Y:S02]  /*18050*/  IADD3 R4, R139.reuse, 0x1000, RZ ;  /* 0x000010008b047810 */ /* 0x040fe40007ffe0ff */
[C---:B------:R-:W-:Y:S01]  /*18060*/  IADD3 R3, R139.reuse, 0x1800, RZ ;  /* 0x000018008b037810 */ /* 0x040fe20007ffe0ff */
[----:B------:R1:W-:Y:S04]  /*18070*/  STL [R1+0x60], R5 ;  /* 0x0000600501007387 */ /* 0x0003e80000100800 */
[----:B------:R2:W-:Y:S04]  /*18080*/  STL [R1+0x64], R4 ;  /* 0x0000640401007387 */ /* 0x0005e80000100800 */
[----:B------:R3:W-:Y:S01]  /*18090*/  STL [R1+0x68], R3 ;  /* 0x0000680301007387 */ /* 0x0007e20000100800 */
[----:B-1----:R-:W-:-:S02]  /*180a0*/  IADD3 R5, R139, 0x2000, RZ ;  /* 0x000020008b057810 */ /* 0x002fc40007ffe0ff */
[----:B--2---:R-:W-:-:S03]  /*180b0*/  IADD3 R4, R139, 0x2800, RZ ;  /* 0x000028008b047810 */ /* 0x004fc60007ffe0ff */
[----:B------:R1:W-:Y:S01]  /*180c0*/  STL [R1+0x6c], R5 ;  /* 0x00006c0501007387 */ /* 0x0003e20000100800 */
[----:B---3--:R-:W-:-:S03]  /*180d0*/  IADD3 R3, R139, 0x3000, RZ ;  /* 0x000030008b037810 */ /* 0x008fc60007ffe0ff */
[----:B------:R2:W-:Y:S04]  /*180e0*/  STL [R1+0x70], R4 ;  /* 0x0000700401007387 */ /* 0x0005e80000100800 */
[----:B------:R3:W-:Y:S01]  /*180f0*/  STL [R1+0x74], R3 ;  /* 0x0000740301007387 */ /* 0x0007e20000100800 */
[----:B------:R-:W-:Y:S01]  /*18100*/  HMMA.16816.F32 R12, R12, R42, R92 ;  /* 0x0000002a0c0c723c */ /* 0x000fe2000000185c */
        /* <DEDUP_REMOVED lines=12> */
[----:B------:R-:W-:Y:S02]  /*181d0*/  FSEL R232, R19, -INF , !P2 ;  /* 0xff80000013e87808 */ /* 0x000fe40005000000 */
[----:B----4-:R-:W-:Y:S02]  /*181e0*/  ISETP.GT.AND P2, PT, R250, R10, PT ;  /* 0x0000000afa00720c */ /* 0x010fe40003f44270 */
[C---:B-1----:R-:W-:Y:S02]  /*181f0*/  IADD3 R5, R139.reuse, 0x6800, RZ ;  /* 0x000068008b057810 */ /* 0x042fe40007ffe0ff */
[----:B--2---:R-:W-:-:S02]  /*18200*/  IADD3 R4, R139, 0x7000, RZ ;  /* 0x000070008b047810 */ /* 0x004fc40007ffe0ff */
[----:B---3--:R-:W-:Y:S01]  /*18210*/  IADD3 R3, R139, 0x7800, RZ ;  /* 0x000078008b037810 */ /* 0x008fe20007ffe0ff */
[----:B------:R1:W-:Y:S04]  /*18220*/  STL [R1+0x90], R5 ;  /* 0x0000900501007387 */ /* 0x0003e80000100800 */
[----:B------:R1:W-:Y:S04]  /*18230*/  STL [R1+0x114], R3 ;  /* 0x0001140301007387 */ /* 0x0003e80000100800 */
[----:B------:R1:W-:Y:S01]  /*18240*/  STL [R1+0x94], R4 ;  /* 0x0000940401007387 */ /* 0x0003e20000100800 */
[----:B------:R-:W-:Y:S01]  /*18250*/  FSEL R238, R15, -INF , !P0 ;  /* 0xff8000000fee7808 */ /* 0x000fe20004000000 */
[----:B------:R-:W-:Y:S01]  /*18260*/  BSSY B1, `(.L_x_1868) ;  /* 0x0000102000017945 */ /* 0x000fe20003800000 */
[----:B------:R-:W-:-:S02]  /*18270*/  ISETP.NE.U32.AND P0, PT, R226, RZ, PT ;  /* 0x000000ffe200720c */ /* 0x000fc40003f05070 */
[----:B------:R-:W-:Y:S02]  /*18280*/  FSEL R47, R60, -INF , !P6 ;  /* 0xff8000003c2f7808 */ /* 0x000fe40007000000 */
[----:B------:R-:W-:Y:S02]  /*18290*/  FSEL R235, R17, -INF , !P5 ;  /* 0xff80000011eb7808 */ /* 0x000fe40006800000 */
[----:B------:R-:W-:Y:S02]  /*182a0*/  FSEL R236, R12, -INF , !P4 ;  /* 0xff8000000cec7808 */ /* 0x000fe40006000000 */
[----:B------:R-:W-:Y:S02]  /*182b0*/  FSEL R233, R14, -INF , !P1 ;  /* 0xff8000000ee97808 */ /* 0x000fe40004800000 */
[----:B------:R-:W-:Y:S02]  /*182c0*/  FSEL R237, R13, -INF , !P3 ;  /* 0xff8000000ded7808 */ /* 0x000fe40005800000 */
[----:B------:R-:W-:Y:S01]  /*182d0*/  ISETP.NE.AND.EX P0, PT, R227, RZ, PT, P0 ;  /* 0x000000ffe300720c */ /* 0x000fe20003f05300 */
[----:B------:R-:W-:Y:S11]  /*182e0*/  @!P2 BRA `(.L_x_1869) ;  /* 0x00000f900000a947 */ /* 0x000ff60003800000 */
[----:B------:R-:W-:Y:S01]  /*182f0*/  BSSY B0, `(.L_x_1870) ;  /* 0x0000044000007945 */ /* 0x000fe20003800000 */
[----:B------:R-:W-:Y:S05]  /*18300*/  @!P0 BRA `(.L_x_1871) ;  /* 0x000003f000008947 */ /* 0x000fea0003800000 */
[----:B-1----:R-:W2:Y:S01]  /*18310*/  LD.E R3, [R134.64+0x170] ;  /* 0x0001700686037980 */ /* 0x002ea2000c101900 */
[----:B------:R-:W-:-:S02]  /*18320*/  IADD3 R10, R81, -0x100, RZ ;  /* 0xffffff00510a7810 */ /* 0x000fc40007ffe0ff */
[----:B------:R-:W-:Y:S02]  /*18330*/  IABS R9, R81 ;  /* 0x0000005100097213 */ /* 0x000fe40000000000 */
        /* <DEDUP_REMOVED lines=8> */
[----:B-1----:R-:W-:-:S04]  /*183c0*/  IMAD.MOV R4, RZ, RZ, -R5 ;  /* 0x000000ffff047224 */ /* 0x002fc800078e0a05 */
[----:B------:R-:W-:Y:S02]  /*183d0*/  IMAD R7, R4, R11, RZ ;  /* 0x0000000b04077224 */ /* 0x000fe400078e02ff */
[----:B------:R-:W-:-:S04]  /*183e0*/  IMAD.MOV.U32 R4, RZ, RZ, RZ ;  /* 0x000000ffff047224 */ /* 0x000fc800078e00ff */
[----:B------:R-:W-:Y:S01]  /*183f0*/  IMAD.HI.U32 R4, R5, R7, R4 ;  /* 0x0000000705047227 */ /* 0x000fe200078e0004 */
[----:B------:R-:W-:-:S03]  /*18400*/  MOV R7, R12 ;  /* 0x0000000c00077202 */ /* 0x000fc60000000f00 */
[----:B------:R-:W-:-:S04]  /*18410*/  IMAD.MOV R5, RZ, RZ, -R13 ;  /* 0x000000ffff057224 */ /* 0x000fc800078e0a0d */
[----:B------:R-:W-:Y:S02]  /*18420*/  IMAD.MOV.U32 R12, RZ, RZ, R5 ;  /* 0x000000ffff0c7224 */ /* 0x000fe400078e0005 */
[----:B------:R-:W-:-:S04]  /*18430*/  IMAD.HI.U32 R5, R4, R9, RZ ;  /* 0x0000000904057227 */ /* 0x000fc800078e00ff */
[----:B------:R-:W-:-:S04]  /*18440*/  IMAD.HI.U32 R4, R4, R7, RZ ;  /* 0x0000000704047227 */ /* 0x000fc800078e00ff */
[-C--:B------:R-:W-:Y:S02]  /*18450*/  IMAD R7, R4, R12.reuse, R7 ;  /* 0x0000000c04077224 */ /* 0x080fe400078e0207 */
[----:B------:R-:W-:-:S03]  /*18460*/  IMAD R9, R5, R12, R9 ;  /* 0x0000000c05097224 */ /* 0x000fc600078e0209 */
[C---:B------:R-:W-:Y:S02]  /*18470*/  ISETP.GT.U32.AND P3, PT, R11.reuse, R7, PT ;  /* 0x000000070b00720c */ /* 0x040fe40003f64070 */
[----:B------:R-:W-:-:S11]  /*18480*/  ISETP.GT.U32.AND P1, PT, R11, R9, PT ;  /* 0x000000090b00720c */ /* 0x000fd60003f24070 */
[--C-:B------:R-:W-:Y:S01]  /*18490*/  @!P3 IMAD.IADD R7, R7, 0x1, -R11.reuse ;  /* 0x000000010707b824 */ /* 0x100fe200078e0a0b */
[----:B------:R-:W-:Y:S01]  /*184a0*/  @!P3 IADD3 R4, R4, 0x1, RZ ;  /* 0x000000010404b810 */ /* 0x000fe20007ffe0ff */
[----:B------:R-:W-:Y:S01]  /*184b0*/  @!P1 IMAD.IADD R9, R9, 0x1, -R11 ;  /* 0x0000000109099824 */ /* 0x000fe200078e0a0b */
[----:B------:R-:W-:Y:S02]  /*184c0*/  @!P1 IADD3 R5, R5, 0x1, RZ ;  /* 0x0000000105059810 */ /* 0x000fe40007ffe0ff */
[-C--:B------:R-:W-:Y:S02]  /*184d0*/  ISETP.GE.U32.AND P5, PT, R7, R11.reuse, PT ;  /* 0x0000000b0700720c */ /* 0x080fe40003fa6070 */
[----:B------:R-:W-:Y:S02]  /*184e0*/  ISETP.GE.U32.AND P6, PT, R9, R11, PT ;  /* 0x0000000b0900720c */ /* 0x000fe40003fc6070 */
[----:B------:R-:W-:Y:S02]  /*184f0*/  LOP3.LUT R7, R81, R3, RZ, 0x3c, !PT ;  /* 0x0000000351077212 */ /* 0x000fe400078e3cff */
[----:B------:R-:W-:-:S02]  /*18500*/  ISETP.GE.AND P1, PT, R10, RZ, PT ;  /* 0x000000ff0a00720c */ /* 0x000fc40003f26270 */
[----:B------:R-:W-:Y:S02]  /*18510*/  ISETP.GE.AND P4, PT, R7, RZ, PT ;  /* 0x000000ff0700720c */ /* 0x000fe40003f86270 */
[----:B------:R-:W-:Y:S02]  /*18520*/  ISETP.NE.AND P3, PT, R3, RZ, PT ;  /* 0x000000ff0300720c */ /* 0x000fe40003f65270 */
[----:B------:R-:W-:Y:S02]  /*18530*/  LOP3.LUT R7, RZ, R3, RZ, 0x33, !PT ;  /* 0x00000003ff077212 */ /* 0x000fe400078e33ff */
[----:B------:R-:W-:Y:S02]  /*18540*/  @P5 IADD3 R4, R4, 0x1, RZ ;  /* 0x0000000104045810 */ /* 0x000fe40007ffe0ff */
[----:B------:R-:W-:-:S03]  /*18550*/  @P6 IADD3 R5, R5, 0x1, RZ ;  /* 0x0000000105056810 */ /* 0x000fc60007ffe0ff */
[----:B------:R-:W-:Y:S02]  /*18560*/  @!P1 IMAD.MOV R4, RZ, RZ, -R4 ;  /* 0x000000ffff049224 */ /* 0x000fe400078e0a04 */
[----:B------:R-:W-:-:S04]  /*18570*/  @!P4 IADD3 R5, -R5, RZ, RZ ;  /* 0x000000ff0505c210 */ /* 0x000fc80007ffe1ff */
[C---:B------:R-:W-:Y:S02]  /*18580*/  SEL R9, R7.reuse, R5, !P3 ;  /* 0x0000000507097207 */ /* 0x040fe40005800000 */
[----:B------:R-:W-:Y:S02]  /*18590*/  SEL R7, R7, R4, !P3 ;  /* 0x0000000407077207 */ /* 0x000fe40005800000 */
[----:B------:R-:W2:Y:S01]  /*185a0*/  LD.E.64 R4, [R134.64+0x38] ;  /* 0x0000380686047980 */ /* 0x000ea2000c101b00 */
[----:B------:R-:W-:-:S04]  /*185b0*/  IMAD.WIDE R10, R9, 0x4, R226 ;  /* 0x00000004090a7825 */ /* 0x000fc800078e02e2 */
[----:B------:R-:W-:Y:S01]  /*185c0*/  IMAD.WIDE R12, R7, 0x4, R226 ;  /* 0x00000004070c7825 */ /* 0x000fe200078e02e2 */
[----:B------:R1:W3:Y:S05]  /*185d0*/  LD.E R14, [R10.64] ;  /* 0x000000060a0e7980 */ /* 0x0002ea000c101900 */
[----:B------:R-:W3:Y:S04]  /*185e0*/  LD.E R12, [R12.64] ;  /* 0x000000060c0c7980 */ /* 0x000ee8000c101900 */
[----:B-1----:R-:W4:Y:S01]  /*185f0*/  LD.E.64 R10, [R134.64+0x20] ;  /* 0x00002006860a7980 */ /* 0x002f22000c101b00 */
[----:B------:R-:W-:-:S04]  /*18600*/  IMAD.IADD R7, R9, 0x1, -R7 ;  /* 0x0000000109077824 */ /* 0x000fc800078e0a07 */
[----:B------:R-:W-:-:S05]  /*18610*/  IMAD R3, R3, R7, -0x100 ;  /* 0xffffff0003037424 */ /* 0x000fca00078e0207 */
[----:B------:R-:W-:Y:S01]  /*18620*/  SHF.R.S32.HI R7, RZ, 0x1f, R3 ;  /* 0x0000001fff077819 */ /* 0x000fe20000011403 */
[-C--:B--2---:R-:W-:Y:S01]  /*18630*/  IMAD R5, R5, R3.reuse, RZ ;  /* 0x0000000305057224 */ /* 0x084fe200078e02ff */
[----:B---3--:R-:W-:Y:S01]  /*18640*/  IADD3 R14, -R14, R12, RZ ;  /* 0x0000000c0e0e7210 */ /* 0x008fe20007ffe1ff */
[----:B------:R-:W-:-:S04]  /*18650*/  IMAD.WIDE.U32 R12, R4, R3, RZ ;  /* 0x00000003040c7225 */ /* 0x000fc800078e00ff */
[----:B------:R-:W-:Y:S01]  /*18660*/  IMAD R4, R4, R7, R5 ;  /* 0x0000000704047224 */ /* 0x000fe200078e0205 */
[----:B------:R-:W-:-:S03]  /*18670*/  SHF.R.S32.HI R7, RZ, 0x1f, R14 ;  /* 0x0000001fff077819 */ /* 0x000fc6000001140e */
[----:B------:R-:W-:Y:S02]  /*18680*/  IMAD.IADD R5, R13, 0x1, R4 ;  /* 0x000000010d057824 */ /* 0x000fe400078e0204 */
[----:B------:R-:W-:Y:S02]  /*18690*/  IMAD.MOV.U32 R4, RZ, RZ, R12 ;  /* 0x000000ffff047224 */ /* 0x000fe400078e000c */
[----:B----4-:R-:W-:-:S04]  /*186a0*/  IMAD R3, R11, R14, RZ ;  /* 0x0000000e0b037224 */ /* 0x010fc800078e02ff */
[----:B------:R-:W-:Y:S02]  /*186b0*/  IMAD R3, R10, R7, R3 ;  /* 0x000000070a037224 */ /* 0x000fe400078e0203 */
[----:B------:R-:W-:-:S05]  /*186c0*/  IMAD.WIDE.U32 R10, R14, R10, R4 ;  /* 0x0000000a0e0a7225 */ /* 0x000fca00078e0004 */
[----:B------:R-:W-:Y:S01]  /*186d0*/  IADD3 R4, R11, R3, RZ ;  /* 0x000000030b047210 */ /* 0x000fe20007ffe0ff */
[----:B------:R-:W-:Y:S01]  /*186e0*/  IMAD.MOV.U32 R3, RZ, RZ, R10 ;  /* 0x000000ffff037224 */ /* 0x000fe200078e000a */
[----:B------:R-:W-:Y:S05]  /*186f0*/  BRA `(.L_x_1872) ;  /* 0x0000003000007947 */ /* 0x000fea0003800000 */
.L_x_1871:
[----:B-1----:R-:W2:Y:S02]  /*18700*/  LD.E R3, [R134.64+0x38] ;  /* 0x0000380686037980 */ /* 0x002ea4000c101900 */
[----:B--2---:R-:W-:-:S04]  /*18710*/  LEA R3, -R3, RZ, 0x8 ;  /* 0x000000ff03037211 */ /* 0x004fc800078e41ff */
[----:B------:R-:W-:Y:S02]  /*18720*/  SHF.R.S32.HI R4, RZ, 0x1f, R3 ;  /* 0x0000001fff047819 */ /* 0x000fe40000011403 */
.L_x_1872:
[----:B------:R-:W-:Y:S05]  /*18730*/  BSYNC B0 ;  /* 0x0000000000007941 */ /* 0x000fea0003800000 */
.L_x_1870:
        /* <DEDUP_REMOVED lines=176> */
.L_x_1874:
[----:B------:R-:W-:Y:S05]  /*19240*/  BSYNC B0 ;  /* 0x0000000000007941 */ /* 0x000fea0003800000 */
.L_x_1873:
[----:B------:R-:W0:Y:S01]  /*19250*/  LDGDEPBAR ;  /* 0x00000000000079af */ /* 0x000e220000000000 */
[----:B------:R-:W-:-:S04]  /*19260*/  LEA R229, P1, R3, R229, 0x1 ;  /* 0x000000e503e57211 */ /* 0x000fc800078208ff */
[----:B------:R-:W-:-:S04]  /*19270*/  LEA.HI.X R228, R3, R228, R4, 0x1, P1 ;  /* 0x000000e403e47211 */ /* 0x000fc800008f0c04 */
.L_x_1869:
[----:B------:R-:W-:Y:S05]  /*19280*/  BSYNC B1 ;  /* 0x0000000000017941 */ /* 0x000fea0003800000 */
.L_x_1868:
        /* <DEDUP_REMOVED lines=194> */
[----:B------:R-:W-:Y:S01]  /*19eb0*/  MOV R89, R36 ;  /* 0x0000002400597202 */ /* 0x000fe20000000f00 */
[----:B--2---:R-:W-:Y:S01]  /*19ec0*/  HMMA.16816.F32 R60, R12, R28, RZ ;  /* 0x0000001c0c3c723c */ /* 0x004fe200000018ff */
[----:B-1----:R-:W-:-:S05]  /*19ed0*/  FFMA.FTZ R0, R128, R4, -R5 ;  /* 0x0000000480007223 */ /* 0x002fca0000010805 */
[----:B------:R1:W-:Y:S02]  /*19ee0*/  MUFU.EX2 R82, R0 ;  /* 0x0000000000527308 */ /* 0x0003e40000000800 */
        /* <DEDUP_REMOVED lines=233> */
[----:B------:R-:W-:Y:S02]  /*1ad80*/  MOV R178, R128 ;  /* 0x0000008000b27202 */ /* 0x000fe40000000f00 */
[----:B------:R-:W-:Y:S01]  /*1ad90*/  MOV R172, R122 ;  /* 0x0000007a00ac7202 */ /* 0x000fe20000000f00 */
[----:B---3--:R-:W-:-:S04]  /*1ada0*/  FFMA.FTZ R0, R117, R4, -R5 ;  /* 0x0000000475007223 */ /* 0x008fc80000010805 */
        /* <DEDUP_REMOVED lines=69> */
[----:B------:R-:W-:Y:S02]  /*1b200*/  MOV R177, R76 ;  /* 0x0000004c00b17202 */ /* 0x000fe40000000f00 */
[----:B------:R-:W-:Y:S01]  /*1b210*/  MOV R195, R75 ;  /* 0x0000004b00c37202 */ /* 0x000fe20000000f00 */
[----:B---3--:R-:W-:Y:S01]  /*1b220*/  HMMA.16816.F32 R76, R12, R20, R68 ;  /* 0x000000140c4c723c */ /* 0x008fe20000001844 */
[----:B------:R-:W-:Y:S01]  /*1b230*/  MOV R197, R74 ;  /* 0x0000004a00c57202 */ /* 0x000fe20000000f00 */
[----:B-1----:R-:W-:Y:S01]  /*1b240*/  FFMA.FTZ R0, R102, R4, -R5 ;  /* 0x0000000466007223 */ /* 0x002fe20000010805 */
[----:B------:R-:W-:-:S03]  /*1b250*/  MOV R194, R73 ;  /* 0x0000004900c27202 */ /* 0x000fc60000000f00 */
[----:B------:R1:W-:Y:S01]  /*1b260*/  MUFU.EX2 R102, R0 ;  /* 0x0000000000667308 */ /* 0x0003e20000000800 */
[----:B------:R-:W-:Y:S01]  /*1b270*/  MOV R198, R72 ;  /* 0x0000004800c67202 */ /* 0x000fe20000000f00 */
[----:B----4-:R-:W-:Y:S01]  /*1b280*/  HMMA.16816.F32 R68, R12, R16, R44 ;  /* 0x000000100c44723c */ /* 0x010fe2000000182c */
[----:B------:R-:W-:-:S07]  /*1b290*/  MOV R165, R99 ;  /* 0x0000006300a57202 */ /* 0x000fce0000000f00 */
[C---:B------:R-:W-:Y:S01]  /*1b2a0*/  HMMA.16816.F32 R72, R12.reuse, R22, R64 ;  /* 0x000000160c48723c */ /* 0x040fe20000001840 */
[----:B------:R-:W-:Y:S01]  /*1b2b0*/  MOV R167, R98 ;  /* 0x0000006200a77202 */ /* 0x000fe20000000f00 */
[----:B------:R-:W-:Y:S01]  /*1b2c0*/  FADD.FTZ R10, R95, R10 ;  /* 0x0000000a5f0a7221 */ /* 0x000fe20000010000 */
[----:B------:R-:W-:Y:S01]  /*1b2d0*/  MOV R173, R97 ;  /* 0x0000006100ad7202 */ /* 0x000fe20000000f00 */
[----:B------:R-:W-:Y:S01]  /*1b2e0*/  FADD.FTZ R9, R81, R11 ;  /* 0x0000000b51097221 */ /* 0x000fe20000010000 */
[----:B------:R-:W-:Y:S01]  /*1b2f0*/  LDSM.16.MT88.4 R20, [R180+0xf800] ;  /* 0x00f80000b414783b */ /* 0x000fe20000004200 */
[-CC-:B-1----:R-:W-:Y:S02]  /*1b300*/  FFMA.FTZ R0, R203, R4.reuse, -R7.reuse ;  /* 0x00000004cb007223 */ /* 0x182fe40000010807 */
[----:B------:R-:W-:Y:S01]  /*1b310*/  HMMA.16816.F32 R64, R12, R18, R40 ;  /* 0x000000120c40723c */ /* 0x000fe20000001828 */
[----:B------:R-:W1:Y:S01]  /*1b320*/  LDSM.16.MT88.4 R16, [R182+0xf000] ;  /* 0x00f00000b610783b */ /* 0x000e620000004200 */
[----:B------:R2:W-:Y:S02]  /*1b330*/  MUFU.EX2 R99, R0 ;  /* 0x0000000000637308 */ /* 0x0005e40000000800 */
[----:B--2---:R-:W-:-:S06]  /*1b340*/  FFMA.FTZ R0, R111, R4, -R7 ;  /* 0x000000046f007223 */ /* 0x004fcc0000010807 */
[----:B------:R2:W3:Y:S01]  /*1b350*/  MUFU.EX2 R100, R0 ;  /* 0x0000000000647308 */ /* 0x0004e20000000800 */
[----:B------:R-:W-:Y:S02]  /*1b360*/  FADD.FTZ R10, R92, R10 ;  /* 0x0000000a5c0a7221 */ /* 0x000fe40000010000 */
[----:B--2---:R-:W-:-:S05]  /*1b370*/  FFMA.FTZ R0, R109, R4, -R7 ;  /* 0x000000046d007223 */ /* 0x004fca0000010807 */
        /* <DEDUP_REMOVED lines=9> */
[----:B------:R-:W-:Y:S01]  /*1b410*/  FADD.FTZ R9, R94, R9 ;  /* 0x000000095e097221 */ /* 0x000fe20000010000 */
[----:B-1----:R-:W-:Y:S01]  /*1b420*/  HMMA.16816.F32 R44, R12, R16, R60 ;  /* 0x000000100c2c723c */ /* 0x002fe2000000183c */
[----:B--2---:R-:W-:-:S05]  /*1b430*/  FFMA.FTZ R0, R84, R4, -R5 ;  /* 0x0000000454007223 */ /* 0x004fca0000010805 */
[----:B------:R1:W-:Y:S02]  /*1b440*/  MUFU.EX2 R95, R0 ;  /* 0x00000000005f7308 */ /* 0x0003e40000000800 */
[----:B------:R-:W-:Y:S01]  /*1b450*/  HMMA.16816.F32 R40, R12, R18, R56 ;  /* 0x000000120c28723c */ /* 0x000fe20000001838 */
[----:B------:R-:W2:Y:S01]  /*1b460*/  LDSM.16.MT88.4 R16, [R181+0xf800] ;  /* 0x00f80000b510783b */ /* 0x000ea20000004200 */
[----:B------:R-:W-:-:S06]  /*1b470*/  FADD.FTZ R9, R93, R9 ;  /* 0x000000095d097221 */ /* 0x000fcc0000010000 */
[----:B------:R-:W-:Y:S01]  /*1b480*/  HMMA.16816.F32 R48, R12, R24, R32 ;  /* 0x000000180c30723c */ /* 0x000fe20000001820 */
[----:B------:R-:W-:Y:S01]  /*1b490*/  MOV R164, R91 ;  /* 0x0000005b00a47202 */ /* 0x000fe20000000f00 */
[----:B------:R-:W-:Y:S01]  /*1b4a0*/  LDSM.16.MT88.4 R32, [R180+0x10000] ;  /* 0x01000000b420783b */ /* 0x000fe20000004200 */
[----:B-1----:R-:W-:-:S05]  /*1b4b0*/  FFMA.FTZ R0, R85, R4, -R5 ;  /* 0x0000000455007223 */ /* 0x002fca0000010805 */
[----:B------:R-:W-:Y:S01]  /*1b4c0*/  HMMA.16816.F32 R28, R12, R26, R52 ;  /* 0x0000001a0c1c723c */ /* 0x000fe20000001834 */
[----:B------:R-:W1:Y:S01]  /*1b4d0*/  LDSM.16.MT88.4 R24, [R183+0xf800] ;  /* 0x00f80000b718783b */ /* 0x000e620000004200 */
[----:B------:R3:W-:Y:S02]  /*1b4e0*/  MUFU.EX2 R94, R0 ;  /* 0x00000000005e7308 */ /* 0x0007e40000000800 */
[----:B---3--:R-:W-:-:S06]  /*1b4f0*/  FFMA.FTZ R0, R205, R4, -R7 ;  /* 0x00000004cd007223 */ /* 0x008fcc0000010807 */
[----:B------:R3:W-:Y:S01]  /*1b500*/  MUFU.EX2 R93, R0 ;  /* 0x00000000005d7308 */ /* 0x0007e20000000800 */
[----:B------:R-:W-:Y:S01]  /*1b510*/  MOV R174, R90 ;  /* 0x0000005a00ae7202 */ /* 0x000fe20000000f00 */
        /* <DEDUP_REMOVED lines=23> */
[-CC-:B------:R-:W-:Y:S02]  /*1b690*/  FFMA.FTZ R9, R207, R4.reuse, -R5.reuse ;  /* 0x00000004cf097223 */ /* 0x180fe40000010805 */
[----:B--2---:R-:W-:-:S04]  /*1b6a0*/  FFMA.FTZ R0, R210, R4, -R5 ;  /* 0x00000004d2007223 */ /* 0x004fc80000010805 */
[C---:B-1----:R-:W-:Y:S01]  /*1b6b0*/  HMMA.16816.F32 R52, R12.reuse, R24, R68 ;  /* 0x000000180c34723c */ /* 0x042fe20000001844 */
[----:B------:R-:W-:Y:S01]  /*1b6c0*/  FADD.FTZ R10, R89, R10 ;  /* 0x0000000a590a7221 */ /* 0x000fe20000010000 */
[----:B------:R-:W-:Y:S01]  /*1b6d0*/  LDSM.16.MT88.4 R16, [R182+0x10000] ;  /* 0x01000000b610783b */ /* 0x000fe20000004200 */
[----:B------:R1:W-:Y:S05]  /*1b6e0*/  MUFU.EX2 R86, R0 ;  /* 0x0000000000567308 */ /* 0x0003ea0000000800 */
[----:B------:R-:W-:Y:S01]  /*1b6f0*/  HMMA.16816.F32 R56, R12, R26, R64 ;  /* 0x0000001a0c38723c */ /* 0x000fe20000001840 */
[----:B------:R-:W2:Y:S02]  /*1b700*/  LDSM.16.MT88.4 R24, [R181+0x10000] ;  /* 0x01000000b518783b */ /* 0x000ea40000004200 */
[----:B------:R3:W2:Y:S01]  /*1b710*/  MUFU.EX2 R89, R9 ;  /* 0x0000000900597308 */ /* 0x0006a20000000800 */
[----:B-1----:R-:W-:-:S07]  /*1b720*/  FFMA.FTZ R0, R211, R4, -R7 ;  /* 0x00000004d3007223 */ /* 0x002fce0000010807 */
[----:B------:R1:W-:Y:S01]  /*1b730*/  MUFU.EX2 R85, R0 ;  /* 0x0000000000557308 */ /* 0x0003e20000000800 */
[----:B---3--:R-:W-:-:S04]  /*1b740*/  FADD.FTZ R9, R197, R10 ;  /* 0x0000000ac5097221 */ /* 0x008fc80000010000 */
[----:B------:R-:W-:Y:S02]  /*1b750*/  FADD.FTZ R10, R177, R9 ;  /* 0x00000009b10a7221 */ /* 0x000fe40000010000 */
[----:B-1----:R-:W-:-:S04]  /*1b760*/  FFMA.FTZ R0, R213, R4, -R7 ;  /* 0x00000004d5007223 */ /* 0x002fc80000010807 */
[----:B------:R1:W3:Y:S01]  /*1b770*/  MUFU.EX2 R84, R0 ;  /* 0x0000000000547308 */ /* 0x0002e20000000800 */
[----:B------:R-:W-:-:S07]  /*1b780*/  FFMA.FTZ R9, R208, R4, -R5 ;  /* 0x00000004d0097223 */ /* 0x000fce0000010805 */
[----:B------:R2:W2:Y:S01]  /*1b790*/  MUFU.EX2 R87, R9 ;  /* 0x0000000900577308 */ /* 0x0004a20000000800 */
[----:B-1----:R-:W-:-:S07]  /*1b7a0*/  FFMA.FTZ R0, R214, R4, -R7 ;  /* 0x00000004d6007223 */ /* 0x002fce0000010807 */
[----:B------:R1:W-:Y:S01]  /*1b7b0*/  MUFU.EX2 R83, R0 ;  /* 0x0000000000537308 */ /* 0x0003e20000000800 */
[----:B--2---:R-:W-:-:S07]  /*1b7c0*/  FFMA.FTZ R9, R212, R4, -R5 ;  /* 0x00000004d4097223 */ /* 0x004fce0000010805 */
[----:B------:R-:W-:Y:S01]  /*1b7d0*/  MUFU.EX2 R81, R9 ;  /* 0x0000000900517308 */ /* 0x000fe20000000800 */
[----:B-1----:R-:W-:-:S07]  /*1b7e0*/  FFMA.FTZ R0, R215, R4, -R7 ;  /* 0x00000004d7007223 */ /* 0x002fce0000010807 */
[----:B------:R1:W2:Y:S01]  /*1b7f0*/  MUFU.EX2 R82, R0 ;  /* 0x0000000000527308 */ /* 0x0002a20000000800 */
[C---:B------:R-:W-:Y:S01]  /*1b800*/  HMMA.16816.F32 R44, R12.reuse, R20, R44 ;  /* 0x000000140c2c723c */ /* 0x040fe2000000182c */
[----:B-1----:R-:W-:Y:S02]  /*1b810*/  FADD.FTZ R0, R178, R10 ;  /* 0x0000000ab2007221 */ /* 0x002fe40000010000 */
[----:B------:R-:W-:Y:S02]  /*1b820*/  FADD.FTZ R10, R179, R11 ;  /* 0x0000000bb30a7221 */ /* 0x000fe40000010000 */
[----:B------:R-:W-:Y:S02]  /*1b830*/  FADD.FTZ R9, R171, R0 ;  /* 0x00000000ab097221 */ /* 0x000fe40000010000 */
[----:B------:R-:W-:Y:S01]  /*1b840*/  FADD.FTZ R0, R173, R10 ;  /* 0x0000000aad007221 */ /* 0x000fe20000010000 */
[----:B------:R-:W-:Y:S03]  /*1b850*/  HMMA.16816.F32 R20, R12, R22, R40 ;  /* 0x000000160c14723c */ /* 0x000fe60000001828 */
[----:B------:R-:W-:-:S04]  /*1b860*/  FADD.FTZ R0, R175, R0 ;  /* 0x00000000af007221 */ /* 0x000fc80000010000 */
[----:B------:R-:W-:Y:S02]  /*1b870*/  F2FP.PACK_AB R12, R92, R93 ;  /* 0x0000005d5c0c723e */ /* 0x000fe400000000ff */
[----:B------:R-:W-:Y:S02]  /*1b880*/  F2FP.PACK_AB R13, R95, R96 ;  /* 0x000000605f0d723e */ /* 0x000fe400000000ff */
[----:B----4-:R-:W-:Y:S02]  /*1b890*/  F2FP.PACK_AB R14, R90, R91 ;  /* 0x0000005b5a0e723e */ /* 0x010fe400000000ff */
[----:B------:R-:W-:Y:S01]  /*1b8a0*/  F2FP.PACK_AB R15, R89, R94 ;  /* 0x0000005e590f723e */ /* 0x000fe200000000ff */
[----:B------:R-:W-:Y:S02]  /*1b8b0*/  FADD.FTZ R10, R169, R0 ;  /* 0x00000000a90a7221 */ /* 0x000fe40000010000 */
[----:B------:R-:W-:Y:S02]  /*1b8c0*/  FFMA.FTZ R0, R218, R4, -R5 ;  /* 0x00000004da007223 */ /* 0x000fe40000010805 */
[----:B------:R-:W-:-:S02]  /*1b8d0*/  FADD.FTZ R9, R174, R9 ;  /* 0x00000009ae097221 */ /* 0x000fc40000010000 */
[----:B------:R-:W-:Y:S01]  /*1b8e0*/  HMMA.16816.F32 R40, R12, R32, R76 ;  /* 0x000000200c28723c */ /* 0x000fe2000000184c */
[----:B------:R1:W-:Y:S01]  /*1b8f0*/  MUFU.EX2 R79, R0 ;  /* 0x00000000004f7308 */ /* 0x0003e20000000800 */
[----:B------:R-:W-:Y:S02]  /*1b900*/  FADD.FTZ R11, R176, R9 ;  /* 0x00000009b00b7221 */ /* 0x000fe40000010000 */
[----:B------:R-:W-:-:S04]  /*1b910*/  FFMA.FTZ R9, R216, R4, -R5 ;  /* 0x00000004d8097223 */ /* 0x000fc80000010805 */
[C---:B-----5:R-:W-:Y:S08]  /*1b920*/  HMMA.16816.F32 R52, R12.reuse, R28, R52 ;  /* 0x0000001c0c34723c */ /* 0x060ff00000001834 */
[C---:B------:R-:W-:Y:S01]  /*1b930*/  HMMA.16816.F32 R56, R12.reuse, R30, R56 ;  /* 0x0000001e0c38723c */ /* 0x040fe20000001838 */
[----:B-1----:R-:W-:Y:S01]  /*1b940*/  FFMA.FTZ R0, R217, R4, -R5 ;  /* 0x00000004d9007223 */ /* 0x002fe20000010805 */
[----:B------:R-:W1:Y:S03]  /*1b950*/  LDSM.16.MT88.4 R28, [R180+0x10800] ;  /* 0x01080000b41c783b */ /* 0x000e660000004200 */
[----:B------:R4:W-:Y:S03]  /*1b960*/  MUFU.EX2 R78, R0 ;  /* 0x00000000004e7308 */ /* 0x0009e60000000800 */
[----:B------:R-:W-:Y:S01]  /*1b970*/  HMMA.16816.F32 R64, R12, R24, R60 ;  /* 0x000000180c40723c */ /* 0x000fe2000000183c */
[----:B------:R-:W-:-:S07]  /*1b980*/  FADD.FTZ R10, R172, R10 ;  /* 0x0000000aac0a7221 */ /* 0x000fce0000010000 */
[----:B------:R-:W-:Y:S01]  /*1b990*/  HMMA.16816.F32 R48, R12, R26, R48 ;  /* 0x0000001a0c30723c */ /* 0x000fe20000001830 */
[----:B------:R-:W5:Y:S01]  /*1b9a0*/  LDSM.16.MT88.4 R24, [R183+0x10800] ;  /* 0x01080000b718783b */ /* 0x000f620000004200 */
[----:B------:R2:W-:Y:S01]  /*1b9b0*/  MUFU.EX2 R77, R9 ;  /* 0x00000009004d7308 */ /* 0x0005e20000000800 */
[----:B----4-:R-:W-:-:S05]  /*1b9c0*/  FADD.FTZ R0, R170, R11 ;  /* 0x0000000baa007221 */ /* 0x010fca0000010000 */
[C---:B------:R-:W-:Y:S01]  /*1b9d0*/  HMMA.16816.F32 R32, R12.reuse, R34, R72 ;  /* 0x000000220c20723c */ /* 0x040fe20000001848 */
[----:B--2---:R-:W-:Y:S02]  /*1b9e0*/  FADD.FTZ R9, R164, R0 ;  /* 0x00000000a4097221 */ /* 0x004fe40000010000 */
[----:B------:R-:W-:Y:S02]  /*1b9f0*/  FADD.FTZ R0, R166, R10 ;  /* 0x0000000aa6007221 */ /* 0x000fe40000010000 */
[----:B------:R-:W-:Y:S02]  /*1ba00*/  FADD.FTZ R9, R168, R9 ;  /* 0x00000009a8097221 */ /* 0x000fe40000010000 */
[----:B------:R-:W-:Y:S02]  /*1ba10*/  FADD.FTZ R0, R165, R0 ;  /* 0x00000000a5007221 */ /* 0x000fe40000010000 */
[----:B------:R-:W-:Y:S02]  /*1ba20*/  FADD.FTZ R9, R167, R9 ;  /* 0x00000009a7097221 */ /* 0x000fe40000010000 */
[----:B------:R-:W-:Y:S01]  /*1ba30*/  FADD.FTZ R0, R248, R0 ;  /* 0x00000000f8007221 */ /* 0x000fe20000010000 */
[----:B------:R-:W-:Y:S01]  /*1ba40*/  HMMA.16816.F32 R72, R12, R16, R44 ;  /* 0x000000100c48723c */ /* 0x000fe2000000182c */
[----:B------:R-:W-:Y:S01]  /*1ba50*/  FADD.FTZ R9, R246, R9 ;  /* 0x00000009f6097221 */ /* 0x000fe20000010000 */
[----:B------:R-:W-:Y:S01]  /*1ba60*/  LDSM.16.MT88.4 R164, [R180+0x11800] ;  /* 0x01180000b4a4783b */ /* 0x000fe20000004200 */
[----:B------:R-:W-:-:S02]  /*1ba70*/  FADD.FTZ R0, R251, R0 ;  /* 0x00000000fb007221 */ /* 0x000fc40000010000 */
[----:B------:R-:W-:Y:S02]  /*1ba80*/  FADD.FTZ R9, R245, R9 ;  /* 0x00000009f5097221 */ /* 0x000fe40000010000 */
[----:B------:R-:W-:Y:S02]  /*1ba90*/  FADD.FTZ R0, R247, R0 ;  /* 0x00000000f7007221 */ /* 0x000fe40000010000 */
[----:B------:R-:W-:Y:S01]  /*1baa0*/  FADD.FTZ R9, R242, R9 ;  /* 0x00000009f2097221 */ /* 0x000fe20000010000 */
[----:B------:R-:W-:Y:S01]  /*1bab0*/  HMMA.16816.F32 R44, R12, R18, R20 ;  /* 0x000000120c2c723c */ /* 0x000fe20000001814 */
[----:B------:R-:W-:Y:S01]  /*1bac0*/  FADD.FTZ R0, R243, R0 ;  /* 0x00000000f3007221 */ /* 0x000fe20000010000 */
[----:B------:R-:W2:Y:S01]  /*1bad0*/  LDSM.16.MT88.4 R16, [R181+0x10800] ;  /* 0x01080000b510783b */ /* 0x000ea20000004200 */
[----:B------:R-:W-:-:S03]  /*1bae0*/  FADD.FTZ R9, R244, R9 ;  /* 0x00000009f4097221 */ /* 0x000fc60000010000 */
[----:B------:R-:W4:Y:S01]  /*1baf0*/  LDSM.16.MT88.4 R20, [R182+0x10800] ;  /* 0x01080000b614783b */ /* 0x000f220000004200 */
[----:B---3--:R-:W-:Y:S02]  /*1bb00*/  F2FP.PACK_AB R12, R84, R85 ;  /* 0x00000055540c723e */ /* 0x008fe400000000ff */
[----:B------:R-:W-:Y:S02]  /*1bb10*/  F2FP.PACK_AB R13, R88, R87 ;  /* 0x00000057580d723e */ /* 0x000fe400000000ff */
[----:B------:R-:W-:Y:S02]  /*1bb20*/  F2FP.PACK_AB R14, R82, R83 ;  /* 0x00000053520e723e */ /* 0x000fe400000000ff */
[----:B------:R-:W-:Y:S01]  /*1bb30*/  F2FP.PACK_AB R15, R81, R86 ;  /* 0x00000056510f723e */ /* 0x000fe200000000ff */
[----:B------:R-:W-:Y:S02]  /*1bb40*/  FADD.FTZ R0, R241, R0 ;  /* 0x00000000f1007221 */ /* 0x000fe40000010000 */
[----:B------:R-:W-:-:S02]  /*1bb50*/  FADD.FTZ R9, R39, R9 ;  /* 0x0000000927097221 */ /* 0x000fc40000010000 */
[----:B------:R-:W-:Y:S02]  /*1bb60*/  FFMA.FTZ R10, R221, R4, -R7 ;  /* 0x00000004dd0a7223 */ /* 0x000fe40000010807 */
[----:B------:R-:W-:Y:S01]  /*1bb70*/  FADD.FTZ R0, R239, R0 ;  /* 0x00000000ef007221 */ /* 0x000fe20000010000 */
[----:B-1----:R-:W-:Y:S01]  /*1bb80*/  HMMA.16816.F32 R68, R12, R28, R40 ;  /* 0x0000001c0c44723c */ /* 0x002fe20000001828 */
[----:B------:R-:W-:Y:S02]  /*1bb90*/  FADD.FTZ R9, R37, R9 ;  /* 0x0000000925097221 */ /* 0x000fe40000010000 */
[----:B------:R-:W-:-:S05]  /*1bba0*/  FADD.FTZ R0, R240, R0 ;  /* 0x00000000f0007221 */ /* 0x000fca0000010000 */
[----:B------:R-:W-:Y:S01]  /*1bbb0*/  HMMA.16816.F32 R60, R12, R30, R32 ;  /* 0x0000001e0c3c723c */ /* 0x000fe20000001820 */
[----:B------:R-:W1:Y:S01]  /*1bbc0*/  LDSM.16.MT88.4 R28, [R180+0x11000] ;  /* 0x01100000b41c783b */ /* 0x000e620000004200 */
[----:B------:R-:W-:-:S06]  /*1bbd0*/  FADD.FTZ R9, R161, R9 ;  /* 0x00000009a1097221 */ /* 0x000fcc0000010000 */
[C---:B-----5:R-:W-:Y:S01]  /*1bbe0*/  HMMA.16816.F32 R40, R12.reuse, R26, R56 ;  /* 0x0000001a0c28723c */ /* 0x060fe20000001838 */
[----:B------:R3:W-:Y:S01]  /*1bbf0*/  MUFU.EX2 R57, R10 ;  /* 0x0000000a00397308 */ /* 0x0007e20000000800 */
[----:B------:R-:W-:Y:S02]  /*1bc00*/  FADD.FTZ R0, R162, R0 ;  /* 0x00000000a2007221 */ /* 0x000fe40000010000 */
[----:B------:R-:W-:Y:S02]  /*1bc10*/  FADD.FTZ R9, R163, R9 ;  /* 0x00000009a3097221 */ /* 0x000fe40000010000 */
[----:B------:R-:W-:Y:S02]  /*1bc20*/  FADD.FTZ R0, R157, R0 ;  /* 0x000000009d007221 */ /* 0x000fe40000010000 */
[----:B------:R-:W-:Y:S01]  /*1bc30*/  HMMA.16816.F32 R52, R12, R24, R52 ;  /* 0x000000180c34723c */ /* 0x000fe20000001834 */
[----:B------:R-:W5:Y:S01]  /*1bc40*/  LDSM.16.MT88.4 R24, [R183+0x11000] ;  /* 0x01100000b718783b */ /* 0x000f620000004200 */
[----:B---3--:R-:W-:-:S04]  /*1bc50*/  FFMA.FTZ R10, R220, R4, -R7 ;  /* 0x00000004dc0a7223 */ /* 0x008fc80000010807 */
[----:B------:R3:W-:Y:S01]  /*1bc60*/  MUFU.EX2 R56, R10 ;  /* 0x0000000a00387308 */ /* 0x0007e20000000800 */
[----:B------:R-:W-:Y:S02]  /*1bc70*/  FADD.FTZ R9, R154, R9 ;  /* 0x000000099a097221 */ /* 0x000fe40000010000 */
[-C--:B------:R-:W-:Y:S02]  /*1bc80*/  FFMA.FTZ R11, R219, R4.reuse, -R7 ;  /* 0x00000004db0b7223 */ /* 0x080fe40000010807 */
[----:B------:R-:W-:Y:S02]  /*1bc90*/  FADD.FTZ R0, R159, R0 ;  /* 0x000000009f007221 */ /* 0x000fe40000010000 */
[----:B------:R-:W-:Y:S02]  /*1bca0*/  FADD.FTZ R9, R36, R9 ;  /* 0x0000000924097221 */ /* 0x000fe40000010000 */
[----:B---3--:R-:W-:-:S04]  /*1bcb0*/  FFMA.FTZ R10, R222, R4, -R7 ;  /* 0x00000004de0a7223 */ /* 0x008fc80000010807 */
[----:B------:R3:W-:Y:S01]  /*1bcc0*/  MUFU.EX2 R39, R10 ;  /* 0x0000000a00277308 */ /* 0x0007e20000000800 */
[----:B------:R-:W-:Y:S02]  /*1bcd0*/  FADD.FTZ R0, R160, R0 ;  /* 0x00000000a0007221 */ /* 0x000fe40000010000 */
[----:B------:R-:W-:-:S05]  /*1bce0*/  FADD.FTZ R9, R155, R9 ;  /* 0x000000099b097221 */ /* 0x000fca0000010000 */
[----:B------:R-:W1:Y:S01]  /*1bcf0*/  MUFU.EX2 R76, R11 ;  /* 0x0000000b004c7308 */ /* 0x000e620000000800 */
[----:B---3--:R-:W-:-:S07]  /*1bd00*/  FFMA.FTZ R10, R223, R4, -R5 ;  /* 0x00000004df0a7223 */ /* 0x008fce0000010805 */
[----:B------:R3:W1:Y:S01]  /*1bd10*/  MUFU.EX2 R37, R10 ;  /* 0x0000000a00257308 */ /* 0x0006620000000800 */
[----:B------:R-:W-:Y:S02]  /*1bd20*/  FADD.FTZ R0, R156, R0 ;  /* 0x000000009c007221 */ /* 0x000fe40000010000 */
[----:B------:R-:W-:Y:S02]  /*1bd30*/  FADD.FTZ R9, R158, R9 ;  /* 0x000000099e097221 */ /* 0x000fe40000010000 */
[----:B------:R-:W-:Y:S01]  /*1bd40*/  FADD.FTZ R0, R152, R0 ;  /* 0x0000000098007221 */ /* 0x000fe20000010000 */
[----:B--2---:R-:W-:Y:S01]  /*1bd50*/  HMMA.16816.F32 R32, R12, R16, R64 ;  /* 0x000000100c20723c */ /* 0x004fe20000001840 */
[----:B------:R-:W-:Y:S01]  /*1bd60*/  FADD.FTZ R9, R150, R9 ;  /* 0x0000000996097221 */ /* 0x000fe20000010000 */
[----:B------:R-:W-:Y:S01]  /*1bd70*/  LDSM.16.MT88.4 R156, [R183+0x11800] ;  /* 0x01180000b79c783b */ /* 0x000fe20000004200 */
[----:B------:R-:W-:Y:S02]  /*1bd80*/  FADD.FTZ R0, R153, R0 ;  /* 0x0000000099007221 */ /* 0x000fe40000010000 */
[----:B------:R-:W-:-:S03]  /*1bd90*/  FADD.FTZ R9, R148, R9 ;  /* 0x0000000994097221 */ /* 0x000fc60000010000 */
[----:B------:R-:W-:Y:S01]  /*1bda0*/  HMMA.16816.F32 R48, R12, R18, R48 ;  /* 0x000000120c30723c */ /* 0x000fe20000001830 */
[----:B---3--:R-:W-:Y:S01]  /*1bdb0*/  FFMA.FTZ R10, R231, R4, -R5 ;  /* 0x00000004e70a7223 */ /* 0x008fe20000010805 */
[----:B------:R-:W2:Y:S01]  /*1bdc0*/  LDSM.16.MT88.4 R16, [R181+0x11000] ;  /* 0x01100000b510783b */ /* 0x000ea20000004200 */
[----:B------:R-:W-:-:S05]  /*1bdd0*/  FADD.FTZ R0, R151, R0 ;  /* 0x0000000097007221 */ /* 0x000fca0000010000 */
[C---:B----4-:R-:W-:Y:S01]  /*1bde0*/  HMMA.16816.F32 R72, R12.reuse, R20, R72 ;  /* 0x000000140c48723c */ /* 0x050fe20000001848 */
[----:B------:R-:W-:Y:S01]  /*1bdf0*/  FADD.FTZ R9, R146, R9 ;  /* 0x0000000992097221 */ /* 0x000fe20000010000 */
[----:B------:R3:W-:Y:S06]  /*1be00*/  MUFU.EX2 R36, R10 ;  /* 0x0000000a00247308 */ /* 0x0007ec0000000800 */
[----:B------:R-:W-:Y:S01]  /*1be10*/  HMMA.16816.F32 R44, R12, R22, R44 ;  /* 0x000000160c2c723c */ /* 0x000fe2000000182c */
[----:B------:R-:W-:Y:S01]  /*1be20*/  FADD.FTZ R0, R147, R0 ;  /* 0x0000000093007221 */ /* 0x000fe20000010000 */
[----:B------:R-:W4:Y:S05]  /*1be30*/  LDSM.16.MT88.4 R20, [R182+0x11000] ;  /* 0x01100000b614783b */ /* 0x000f2a0000004200 */
[----:B-1----:R-:W-:-:S02]  /*1be40*/  F2FP.PACK_AB R12, R57, R76 ;  /* 0x0000004c390c723e */ /* 0x002fc400000000ff */
[----:B------:R-:W-:Y:S02]  /*1be50*/  F2FP.PACK_AB R13, R78, R79 ;  /* 0x0000004f4e0d723e */ /* 0x000fe400000000ff */
[----:B------:R-:W-:Y:S02]  /*1be60*/  F2FP.PACK_AB R14, R39, R56 ;  /* 0x00000038270e723e */ /* 0x000fe400000000ff */
[----:B------:R-:W-:Y:S01]  /*1be70*/  F2FP.PACK_AB R15, R37, R77 ;  /* 0x0000004d250f723e */ /* 0x000fe200000000ff */
[----:B---3--:R-:W-:Y:S02]  /*1be80*/  FFMA.FTZ R10, R232, R4, -R5 ;  /* 0x00000004e80a7223 */ /* 0x008fe40000010805 */
[----:B------:R-:W-:Y:S02]  /*1be90*/  FADD.FTZ R9, R149, R9 ;  /* 0x0000000995097221 */ /* 0x000fe40000010000 */
[----:B------:R-:W-:Y:S01]  /*1bea0*/  FADD.FTZ R0, R145, R0 ;  /* 0x0000000091007221 */ /* 0x000fe20000010000 */
[----:B------:R-:W1:Y:S01]  /*1beb0*/  LDSM.16.MT88.4 R148, [R181+0x11800] ;  /* 0x01180000b594783b */ /* 0x000e620000004200 */
[----:B------:R-:W-:Y:S01]  /*1bec0*/  HMMA.16816.F32 R68, R12, R28, R68 ;  /* 0x0000001c0c44723c */ /* 0x000fe20000001844 */
[----:B------:R3:W-:Y:S01]  /*1bed0*/  MUFU.EX2 R29, R10 ;  /* 0x0000000a001d7308 */ /* 0x0007e20000000800 */
[----:B------:R-:W-:-:S02]  /*1bee0*/  FADD.FTZ R9, R137, R9 ;  /* 0x0000000989097221 */ /* 0x000fc40000010000 */
[----:B------:R-:W-:Y:S02]  /*1bef0*/  FADD.FTZ R0, R144, R0 ;  /* 0x0000000090007221 */ /* 0x000fe40000010000 */
[----:B------:R-:W-:Y:S02]  /*1bf00*/  FADD.FTZ R9, R131, R9 ;  /* 0x0000000983097221 */ /* 0x000fe40000010000 */
[----:B-----5:R-:W-:Y:S01]  /*1bf10*/  HMMA.16816.F32 R52, R12, R24, R52 ;  /* 0x000000180c34723c */ /* 0x020fe20000001834 */
[----:B------:R-:W-:Y:S02]  /*1bf20*/  FADD.FTZ R0, R141, R0 ;  /* 0x000000008d007221 */ /* 0x000fe40000010000 */
[----:B---3--:R-:W-:-:S04]  /*1bf30*/  FFMA.FTZ R10, R233, R4, -R5 ;  /* 0x00000004e90a7223 */ /* 0x008fc80000010805 */
[----:B------:R3:W-:Y:S01]  /*1bf40*/  MUFU.EX2 R28, R10 ;  /* 0x0000000a001c7308 */ /* 0x0007e20000000800 */
[----:B------:R-:W-:Y:S02]  /*1bf50*/  FADD.FTZ R9, R136, R9 ;  /* 0x0000000988097221 */ /* 0x000fe40000010000 */
[----:B------:R-:W-:Y:S02]  /*1bf60*/  FADD.FTZ R0, R129, R0 ;  /* 0x0000000081007221 */ /* 0x000fe40000010000 */
[----:B------:R-:W-:Y:S02]  /*1bf70*/  FADD.FTZ R9, R140, R9 ;  /* 0x000000098c097221 */ /* 0x000fe40000010000 */
[----:B---3--:R-:W-:-:S04]  /*1bf80*/  FFMA.FTZ R10, R234, R4, -R7 ;  /* 0x00000004ea0a7223 */ /* 0x008fc80000010807 */
[----:B------:R3:W-:Y:S01]  /*1bf90*/  MUFU.EX2 R25, R10 ;  /* 0x0000000a00197308 */ /* 0x0007e20000000800 */
[----:B------:R-:W-:Y:S02]  /*1bfa0*/  FADD.FTZ R0, R124, R0 ;  /* 0x000000007c007221 */ /* 0x000fe40000010000 */
[----:B------:R-:W-:Y:S02]  /*1bfb0*/  FADD.FTZ R9, R122, R9 ;  /* 0x000000097a097221 */ /* 0x000fe40000010000 */
[----:B------:R-:W-:Y:S02]  /*1bfc0*/  FADD.FTZ R0, R125, R0 ;  /* 0x000000007d007221 */ /* 0x000fe40000010000 */
[----:B---3--:R-:W-:-:S04]  /*1bfd0*/  FFMA.FTZ R10, R235, R4, -R7 ;  /* 0x00000004eb0a7223 */ /* 0x008fc80000010807 */
[----:B------:R3:W5:Y:S01]  /*1bfe0*/  MUFU.EX2 R24, R10 ;  /* 0x0000000a00187308 */ /* 0x0007620000000800 */
[----:B------:R-:W-:Y:S02]  /*1bff0*/  FADD.FTZ R0, R128, R0 ;  /* 0x0000000080007221 */ /* 0x000fe40000010000 */
[----:B---3--:R-:W-:-:S05]  /*1c000*/  FFMA.FTZ R10, R236, R4, -R7 ;  /* 0x00000004ec0a7223 */ /* 0x008fca0000010807 */
[----:B------:R3:W-:Y:S02]  /*1c010*/  MUFU.EX2 R11, R10 ;  /* 0x0000000a000b7308 */ /* 0x0007e40000000800 */
[----:B---3--:R-:W-:Y:S02]  /*1c020*/  FFMA.FTZ R10, R237, R4, -R7 ;  /* 0x00000004ed0a7223 */ /* 0x008fe40000010807 */
[----:B------:R-:W-:-:S04]  /*1c030*/  FADD.FTZ R7, R120, R9 ;  /* 0x0000000978077221 */ /* 0x000fc80000010000 */
[----:B------:R-:W-:Y:S02]  /*1c040*/  FADD.FTZ R9, R121, R7 ;  /* 0x0000000779097221 */ /* 0x000fe40000010000 */
[----:B------:R-:W-:Y:S02]  /*1c050*/  FADD.FTZ R7, R119, R0 ;  /* 0x0000000077077221 */ /* 0x000fe40000010000 */
[----:B------:R-:W-:Y:S02]  /*1c060*/  FFMA.FTZ R4, R238, R4, -R5 ;  /* 0x00000004ee047223 */ /* 0x000fe40000010805 */
[----:B------:R-:W-:Y:S02]  /*1c070*/  FADD.FTZ R0, R123, R9 ;  /* 0x000000097b007221 */ /* 0x000fe40000010000 */
[----:B------:R3:W-:Y:S01]  /*1c080*/  MUFU.EX2 R251, R4 ;  /* 0x0000000400fb7308 */ /* 0x0007e20000000800 */
[----:B------:R-:W-:Y:S02]  /*1c090*/  FADD.FTZ R5, R116, R7 ;  /* 0x0000000774057221 */ /* 0x000fe40000010000 */
[----:B---3--:R-:W-:-:S02]  /*1c0a0*/  FADD.FTZ R4, R114, R0 ;  /* 0x0000000072047221 */ /* 0x008fc40000010000 */
        /* <DEDUP_REMOVED lines=25> */
[----:B------:R-:W-:Y:S01]  /*1c240*/  HMMA.16816.F32 R40, R12, R26, R40 ;  /* 0x0000001a0c28723c */ /* 0x000fe20000001828 */
[----:B------:R-:W-:Y:S02]  /*1c250*/  FADD.FTZ R0, R88, R0 ;  /* 0x0000000058007221 */ /* 0x000fe40000010000 */
[----:B------:R-:W-:-:S05]  /*1c260*/  FADD.FTZ R4, R84, R4 ;  /* 0x0000000454047221 */ /* 0x000fca0000010000 */
[C---:B--2---:R-:W-:Y:S08]  /*1c270*/  HMMA.16816.F32 R32, R12.reuse, R16, R32 ;  /* 0x000000100c20723c */ /* 0x044ff00000001820 */
[C---:B------:R-:W-:Y:S08]  /*1c280*/  HMMA.16816.F32 R48, R12.reuse, R18, R48 ;  /* 0x000000120c30723c */ /* 0x040ff00000001830 */
[C---:B----4-:R-:W-:Y:S08]  /*1c290*/  HMMA.16816.F32 R144, R12.reuse, R20, R72 ;  /* 0x000000140c90723c */ /* 0x050ff00000001848 */
[----:B------:R-:W-:Y:S01]  /*1c2a0*/  HMMA.16816.F32 R44, R12, R22, R44 ;  /* 0x000000160c2c723c */ /* 0x000fe2000000182c */
[----:B------:R-:W2:Y:S01]  /*1c2b0*/  LDSM.16.MT88.4 R12, [R182+0x11800] ;  /* 0x01180000b60c783b */ /* 0x000ea20000004200 */
        /* <DEDUP_REMOVED lines=27> */
[C---:B-1----:R-:W-:Y:S08]  /*1c470*/  HMMA.16816.F32 R152, R140.reuse, R148, R32 ;  /* 0x000000948c98723c */ /* 0x042ff00000001820 */
[C---:B------:R-:W-:Y:S08]  /*1c480*/  HMMA.16816.F32 R164, R140.reuse, R166, R60 ;  /* 0x000000a68ca4723c */ /* 0x040ff0000000183c */
[C---:B------:R-:W-:Y:S08]  /*1c490*/  HMMA.16816.F32 R156, R140.reuse, R158, R40 ;  /* 0x0000009e8c9c723c */ /* 0x040ff00000001828 */
[C---:B------:R-:W-:Y:S08]  /*1c4a0*/  HMMA.16816.F32 R148, R140.reuse, R150, R48 ;  /* 0x000000968c94723c */ /* 0x040ff00000001830 */
[C---:B--2---:R-:W-:Y:S08]  /*1c4b0*/  HMMA.16816.F32 R144, R140.reuse, R12, R144 ;  /* 0x0000000c8c90723c */ /* 0x044ff00000001890 */
[----:B------:R-:W-:Y:S01]  /*1c4c0*/  HMMA.16816.F32 R140, R140, R14, R44 ;  /* 0x0000000e8c8c723c */ /* 0x000fe2000000182c */
[----:B------:R-:W-:Y:S07]  /*1c4d0*/  @!UPT UIADD3 URZ, URZ, URZ, URZ ;  /* 0x0000003f3f3ff290 */ /* 0x000fee000fffe03f */
[----:B------:R-:W-:Y:S11]  /*1c4e0*/  @!P2 BRA `(.L_x_1875) ;  /* 0x00008a400000a947 */ /* 0x000ff60003800000 */
[----:B------:R-:W2:Y:S01]  /*1c4f0*/  LDL.LU R172, [R1+0xa0] ;  /* 0x0000a00001ac7983 */ /* 0x000ea20000300800 */
[----:B------:R-:W-:-:S04]  /*1c500*/  DEPBAR.LE SB0, 0x0 ;  /* 0x000080000000791a */ /* 0x000fc80000000000 */
[----:B------:R-:W-:Y:S01]  /*1c510*/  WARPSYNC 0xffffffff ;  /* 0xffffffff00007948 */ /* 0x000fe20003800000 */
[----:B------:R-:W-:Y:S01]  /*1c520*/  BSSY B0, `(.L_x_1876) ;  /* 0x0000051000007945 */ /* 0x000fe20003800000 */
[----:B------:R-:W-:Y:S01]  /*1c530*/  BAR.SYNC.DEFER_BLOCKING 0x0 ;  /* 0x0000000000007b1d */ /* 0x000fe20000010000 */
[----:B--2---:R-:W-:-:S05]  /*1c540*/  IADD3 R250, R172, -0x2, RZ ;  /* 0xfffffffeacfa7810 */ /* 0x004fca0007ffe0ff */
[----:B------:R-:W-:Y:S05]  /*1c550*/  @!P0 BRA `(.L_x_1877) ;  /* 0x0000045000008947 */ /* 0x000fea0003800000 */
[----:B------:R-:W-:Y:S02]  /*1c560*/  IMAD.U32 R135, RZ, RZ, UR9 ;  /* 0x00000009ff877e24 */ /* 0x000fe4000f8e00ff */
[----:B------:R-:W-:-:S05]  /*1c570*/  IMAD.U32 R134, RZ, RZ, UR8 ;  /* 0x00000008ff867e24 */ /* 0x000fca000f8e00ff */
[----:B------:R-:W-:-:S04]  /*1c580*/  LOP3.LUT R135, R135, R134, RZ, 0x3c, !PT ;  /* 0x0000008687877212 */ /* 0x000fc800078e3cff */
[----:B------:R-:W-:-:S04]  /*1c590*/  LOP3.LUT R134, R135, R134, RZ, 0x3c, !PT ;  /* 0x0000008687867212 */ /* 0x000fc800078e3cff */
[----:B------:R-:W-:-:S05]  /*1c5a0*/  LOP3.LUT R135, R135, R134, RZ, 0x3c, !PT ;  /* 0x0000008687877212 */ /* 0x000fca00078e3cff */
[----:B------:R-:W2:Y:S01]  /*1c5b0*/  LD.E R0, [R134.64+0x170] ;  /* 0x0001700686007980 */ /* 0x000ea2000c101900 */
[----:B------:R-:W-:-:S05]  /*1c5c0*/  IMAD.SHL.U32 R10, R250, 0x100, RZ ;  /* 0x00000100fa0a7824 */ /* 0x000fca00078e00ff */
[----:B------:R-:W-:Y:S02]  /*1c5d0*/  IADD3 R12, R10, 0x100, RZ ;  /* 0x000001000a0c7810 */ /* 0x000fe40007ffe0ff */
[----:B------:R-:W-:Y:S02]  /*1c5e0*/  IABS R13, R10 ;  /* 0x0000000a000d7213 */ /* 0x000fe40000000000 */
[----:B------:R-:W-:Y:S02]  /*1c5f0*/  IABS R9, R12 ;  /* 0x0000000c00097213 */ /* 0x000fe40000000000 */
[-C--:B--2---:R-:W-:Y:S02]  /*1c600*/  IABS R11, R0.reuse ;  /* 0x00000000000b7213 */ /* 0x084fe40000000000 */
[-C--:B------:R-:W-:Y:S02]  /*1c610*/  IABS R14, R0.reuse ;  /* 0x00000000000e7213 */ /* 0x080fe40000000000 */
[----:B------:R-:W1:Y:S01]  /*1c620*/  I2F.RP R4, R11 ;  /* 0x0000000b00047306 */ /* 0x000e620000209400 */
[----:B------:R-:W-:-:S02]  /*1c630*/  LOP3.LUT R12, R12, R0, RZ, 0x3c, !PT ;  /* 0x000000000c0c7212 */ /* 0x000fc400078e3cff */
[----:B------:R-:W-:Y:S02]  /*1c640*/  LOP3.LUT R10, R10, R0, RZ, 0x3c, !PT ;  /* 0x000000000a0a7212 */ /* 0x000fe400078e3cff */
[----:B------:R-:W-:Y:S02]  /*1c650*/  ISETP.GE.AND P3, PT, R12, RZ, PT ;  /* 0x000000ff0c00720c */ /* 0x000fe40003f66270 */
[----:B------:R-:W-:Y:S01]  /*1c660*/  ISETP.GE.AND P1, PT, R10, RZ, PT ;  /* 0x000000ff0a00720c */ /* 0x000fe20003f26270 */
[----:B-1----:R-:W1:Y:S02]  /*1c670*/  MUFU.RCP R4, R4 ;  /* 0x0000000400047308 */ /* 0x002e640000001000 */
[----:B-1----:R-:W-:-:S06]  /*1c680*/  IADD3 R4, R4, 0xffffffe, RZ ;  /* 0x0ffffffe04047810 */ /* 0x002fcc0007ffe0ff */
[----:B------:R-:W1:Y:S02]  /*1c690*/  F2I.FTZ.U32.TRUNC.NTZ R5, R4 ;  /* 0x0000000400057305 */ /* 0x000e64000021f000 */
[----:B-1----:R-:W-:-:S04]  /*1c6a0*/  IMAD.MOV R4, RZ, RZ, -R5 ;  /* 0x000000ffff047224 */ /* 0x002fc800078e0a05 */
[----:B------:R-:W-:Y:S01]  /*1c6b0*/  IMAD R7, R4, R11, RZ ;  /* 0x0000000b04077224 */ /* 0x000fe200078e02ff */
[----:B------:R-:W-:-:S05]  /*1c6c0*/  MOV R4, RZ ;  /* 0x000000ff00047202 */ /* 0x000fca0000000f00 */
[----:B------:R-:W-:-:S04]  /*1c6d0*/  IMAD.HI.U32 R4, R5, R7, R4 ;  /* 0x0000000705047227 */ /* 0x000fc800078e0004 */
[----:B------:R-:W-:Y:S02]  /*1c6e0*/  IMAD.MOV R5, RZ, RZ, -R14 ;  /* 0x000000ffff057224 */ /* 0x000fe400078e0a0e */
[----:B------:R-:W-:Y:S02]  /*1c6f0*/  IMAD.MOV.U32 R7, RZ, RZ, R13 ;  /* 0x000000ffff077224 */ /* 0x000fe400078e000d */
[----:B------:R-:W-:Y:S02]  /*1c700*/  IMAD.MOV.U32 R13, RZ, RZ, R5 ;  /* 0x000000ffff0d7224 */ /* 0x000fe400078e0005 */
[----:B------:R-:W-:-:S04]  /*1c710*/  IMAD.HI.U32 R5, R4, R9, RZ ;  /* 0x0000000904057227 */ /* 0x000fc800078e00ff */
[----:B------:R-:W-:-:S04]  /*1c720*/  IMAD.HI.U32 R4, R4, R7, RZ ;  /* 0x0000000704047227 */ /* 0x000fc800078e00ff */
[-C--:B------:R-:W-:Y:S02]  /*1c730*/  IMAD R9, R5, R13.reuse, R9 ;  /* 0x0000000d05097224 */ /* 0x080fe400078e0209 */
[----:B------:R-:W-:-:S03]  /*1c740*/  IMAD R7, R4, R13, R7 ;  /* 0x0000000d04077224 */ /* 0x000fc600078e0207 */
[C---:B------:R-:W-:Y:S02]  /*1c750*/  ISETP.GT.U32.AND P4, PT, R11.reuse, R9, PT ;  /* 0x000000090b00720c */ /* 0x040fe40003f84070 */
[----:B------:R-:W-:-:S11]  /*1c760*/  ISETP.GT.U32.AND P2, PT, R11, R7, PT ;  /* 0x000000070b00720c */ /* 0x000fd60003f44070 */
[-C--:B------:R-:W-:Y:S02]  /*1c770*/  @!P4 IADD3 R9, R9, -R11.reuse, RZ ;  /* 0x8000000b0909c210 */ /* 0x080fe40007ffe0ff */
[----:B------:R-:W-:Y:S01]  /*1c780*/  @!P2 IMAD.IADD R7, R7, 0x1, -R11 ;  /* 0x000000010707a824 */ /* 0x000fe200078e0a0b */
[----:B------:R-:W-:Y:S02]  /*1c790*/  @!P4 IADD3 R5, R5, 0x1, RZ ;  /* 0x000000010505c810 */ /* 0x000fe40007ffe0ff */
[-C--:B------:R-:W-:Y:S02]  /*1c7a0*/  ISETP.GE.U32.AND P6, PT, R9, R11.reuse, PT ;  /* 0x0000000b0900720c */ /* 0x080fe40003fc6070 */
[----:B------:R-:W-:Y:S02]  /*1c7b0*/  ISETP.GE.U32.AND P5, PT, R7, R11, PT ;  /* 0x0000000b0700720c */ /* 0x000fe40003fa6070 */
[----:B------:R-:W-:Y:S02]  /*1c7c0*/  @!P2 IADD3 R4, R4, 0x1, RZ ;  /* 0x000000010404a810 */ /* 0x000fe40007ffe0ff */
[----:B------:R-:W-:-:S02]  /*1c7d0*/  ISETP.NE.AND P2, PT, R0, RZ, PT ;  /* 0x000000ff0000720c */ /* 0x000fc40003f45270 */
[----:B------:R-:W-:-:S05]  /*1c7e0*/  LOP3.LUT R7, RZ, R0, RZ, 0x33, !PT ;  /* 0x00000000ff077212 */ /* 0x000fca00078e33ff */
        /* <DEDUP_REMOVED lines=12> */
[----:B------:R-:W-:-:S05]  /*1c8b0*/  IADD3 R7, R9, -R7, RZ ;  /* 0x8000000709077210 */ /* 0x000fca0007ffe0ff */
[----:B------:R-:W-:-:S05]  /*1c8c0*/  IMAD R0, R0, R7, -0x100 ;  /* 0xffffff0000007424 */ /* 0x000fca00078e0207 */
[----:B------:R-:W-:Y:S01]  /*1c8d0*/  SHF.R.S32.HI R7, RZ, 0x1f, R0 ;  /* 0x0000001fff077819 */ /* 0x000fe20000011400 */
[-C--:B--2---:R-:W-:Y:S02]  /*1c8e0*/  IMAD R5, R5, R0.reuse, RZ ;  /* 0x0000000005057224 */ /* 0x084fe400078e02ff */
[----:B---3--:R-:W-:Y:S02]  /*1c8f0*/  IMAD.IADD R14, R12, 0x1, -R14 ;  /* 0x000000010c0e7824 */ /* 0x008fe400078e0a0e */
        /* <DEDUP_REMOVED lines=11> */
.L_x_1877:
[----:B------:R-:W-:Y:S02]  /*1c9b0*/  IMAD.U32 R135, RZ, RZ, UR9 ;  /* 0x00000009ff877e24 */ /* 0x000fe4000f8e00ff */
[----:B------:R-:W-:-:S05]  /*1c9c0*/  IMAD.U32 R134, RZ, RZ, UR8 ;  /* 0x00000008ff867e24 */ /* 0x000fca000f8e00ff */
[----:B------:R-:W-:-:S04]  /*1c9d0*/  LOP3.LUT R135, R135, R134, RZ, 0x3c, !PT ;  /* 0x0000008687877212 */ /* 0x000fc800078e3cff */
[----:B------:R-:W-:-:S04]  /*1c9e0*/  LOP3.LUT R134, R135, R134, RZ, 0x3c, !PT ;  /* 0x0000008687867212 */ /* 0x000fc800078e3cff */
[----:B------:R-:W-:-:S05]  /*1c9f0*/  LOP3.LUT R135, R135, R134, RZ, 0x3c, !PT ;  /* 0x0000008687877212 */ /* 0x000fca00078e3cff */
[----:B------:R-:W2:Y:S02]  /*1ca00*/  LD.E R0, [R134.64+0x40] ;  /* 0x0000400686007980 */ /* 0x000ea4000c101900 */
[----:B--2---:R-:W-:-:S05]  /*1ca10*/  IMAD.U32 R0, R0, -0x100, RZ ;  /* 0xffffff0000007824 */ /* 0x004fca00078e00ff */
[----:B------:R-:W-:Y:S02]  /*1ca20*/  SHF.R.S32.HI R4, RZ, 0x1f, R0 ;  /* 0x0000001fff047819 */ /* 0x000fe40000011400 */
.L_x_1878:
[----:B------:R-:W-:Y:S05]  /*1ca30*/  BSYNC B0 ;  /* 0x0000000000007941 */ /* 0x000fea0003800000 */
.L_x_1876:
[----:B------:R-:W2:Y:S04]  /*1ca40*/  LDL R7, [R1+0x8] ;  /* 0x0000080001077983 */ /* 0x000ea80000100800 */
[----:B------:R-:W3:Y:S04]  /*1ca50*/  LDL.LU R25, [R1+0xa4] ;  /* 0x0000a40001197983 */ /* 0x000ee80000300800 */
[----:B------:R-:W4:Y:S04]  /*1ca60*/  LDL.LU R24, [R1+0x88] ;  /* 0x0000880001187983 */ /* 0x000f280000300800 */
[----:B------:R-:W5:Y:S04]  /*1ca70*/  LDL.LU R23, [R1+0x6c] ;  /* 0x00006c0001177983 */ /* 0x000f680000300800 */
        /* <DEDUP_REMOVED lines=11> */
[----:B------:R-:W5:Y:S04]  /*1cb30*/  LDL R11, [R1+0x140] ;  /* 0x00014000010b7983 */ /* 0x000f680000100800 */
[----:B------:R-:W5:Y:S04]  /*1cb40*/  LDL.LU R10, [R1+0x114] ;  /* 0x00011400010a7983 */ /* 0x000f680000300800 */
[----:B------:R-:W5:Y:S04]  /*1cb50*/  LDL.LU R9, [R1+0x80] ;  /* 0x0000800001097983 */ /* 0x000f680000300800 */
[----:B------:R-:W5:Y:S04]  /*1cb60*/  LDL R65, [R1+0x4] ;  /* 0x0000040001417983 */ /* 0x000f680000100800 */
[----:B------:R-:W5:Y:S01]  /*1cb70*/  LDL R64, [R1] ;  /* 0x0000000001407983 */ /* 0x000f620000100800 */
[----:B------:R-:W-:Y:S01]  /*1cb80*/  ISETP.GE.AND P1, PT, R132, R249, PT ;  /* 0x000000f98400720c */ /* 0x000fe20003f26270 */
[----:B------:R-:W-:Y:S01]  /*1cb90*/  BSSY B1, `(.L_x_1879) ;  /* 0x00004dd000017945 */ /* 0x000fe20003800000 */
[----:B------:R-:W-:-:S04]  /*1cba0*/  LEA R128, P3, R0, R224, 0x1 ;  /* 0x000000e000807211 */ /* 0x000fc800078608ff */
[----:B------:R-:W-:-:S07]  /*1cbb0*/  LEA.HI.X R129, R0, R225, R4, 0x1, P3 ;  /* 0x000000e100817211 */ /* 0x000fce00018f0c04 */
[----:B------:R-:W-:Y:S01]  /*1cbc0*/  @!P1 IADD3 R5, P2, R0, R230, RZ ;  /* 0x000000e600059210 */ /* 0x000fe20007f5e0ff */
[----:B------:R-:W-:Y:S04]  /*1cbd0*/  @P1 STS.128 [R191+0xa000], RZ ;  /* 0x00a000ffbf001388 */ /* 0x000fe80000000c00 */
[----:B------:R-:W-:Y:S01]  /*1cbe0*/  @!PT LDS RZ, [RZ] ;  /* 0x00000000fffff984 */ /* 0x000fe20000000800 */
[----:B------:R-:W-:Y:S01]  /*1cbf0*/  @!PT LDS RZ, [RZ] ;  /* 0x00000000fffff984 */ /* 0x000fe20000000800 */
[----:B------:R-:W-:Y:S01]  /*1cc00*/  @!PT LDS RZ, [RZ] ;  /* 0x00000000fffff984 */ /* 0x000fe20000000800 */
[----:B------:R1:W-:Y:S04]  /*1cc10*/  @!P1 LDGSTS.E.BYPASS.LTC128B.128 [R191+0xa000], [R128.64] ;  /* 0x0a00000080bf9fae */ /* 0x0003e8000b901d46 */
[----:B------:R-:W-:Y:S01]  /*1cc20*/  @P1 STS.128 [R191+0xa800], RZ ;  /* 0x00a800ffbf001388 */ /* 0x000fe20000000c00 */
[----:B--2---:R-:W-:Y:S01]  /*1cc30*/  @!P1 IMAD.X R7, R4, 0x1, R7, P2 ;  /* 0x0000000104079824 */ /* 0x004fe200010e0607 */
[----:B------:R-:W-:Y:S01]  /*1cc40*/  @!P1 LEA R46, P2, R5, R224, 0x1 ;  /* 0x000000e0052e9211 */ /* 0x000fe200078408ff */
[----:B---3--:R-:W-:-:S03]  /*1cc50*/  IMAD.MOV.U32 R48, RZ, RZ, R25 ;  /* 0x000000ffff307224 */ /* 0x008fc600078e0019 */
[----:B------:R-:W-:Y:S01]  /*1cc60*/  @!P1 LEA.HI.X R47, R5, R225, R7, 0x1, P2 ;  /* 0x000000e1052f9211 */ /* 0x000fe200010f0c07 */
[----:B----4-:R-:W-:-:S04]  /*1cc70*/  IMAD.MOV.U32 R49, RZ, RZ, R24 ;  /* 0x000000ffff317224 */ /* 0x010fc800078e0018 */
[----:B------:R-:W-:Y:S01]  /*1cc80*/  @!PT LDS RZ, [RZ] ;  /* 0x00000000fffff984 */ /* 0x000fe20000000800 */
[----:B------:R-:W-:Y:S01]  /*1cc90*/  @!PT LDS RZ, [RZ] ;  /* 0x00000000fffff984 */ /* 0x000fe20000000800 */
[----:B------:R-:W-:Y:S01]  /*1cca0*/  @!PT LDS RZ, [RZ] ;  /* 0x00000000fffff984 */ /* 0x000fe20000000800 */
[----:B------:R2:W-:Y:S01]  /*1ccb0*/  @!P1 LDGSTS.E.BYPASS.LTC128B.128 [R191+0xa800], [R46.64] ;  /* 0x0a8000002ebf9fae */ /* 0x0005e2000b901d46 */
[----:B-----5:R-:W-:Y:S02]  /*1ccc0*/  IMAD.MOV.U32 R50, RZ, RZ, R23 ;  /* 0x000000ffff327224 */ /* 0x020fe400078e0017 */
[----:B------:R-:W-:Y:S01]  /*1ccd0*/  @!P1 IMAD.MOV.U32 R23, RZ, RZ, R4 ;  /* 0x000000ffff179224 */ /* 0x000fe200078e0004 */
[----:B------:R-:W-:Y:S01]  /*1cce0*/  @P1 STS.128 [R191+0xb000], RZ ;  /* 0x00b000ffbf001388 */ /* 0x000fe20000000c00 */
[----:B------:R-:W-:Y:S02]  /*1ccf0*/  IMAD.MOV.U32 R51, RZ, RZ, R22 ;  /* 0x000000ffff337224 */ /* 0x000fe400078e0016 */
[----:B------:R-:W-:Y:S02]  /*1cd00*/  @!P1 IMAD.MOV.U32 R22, RZ, RZ, R0 ;  /* 0x000000ffff169224 */ /* 0x000fe400078e0000 */
[----:B------:R-:W-:Y:S02]  /*1cd10*/  IMAD.MOV.U32 R52, RZ, RZ, R21 ;  /* 0x000000ffff347224 */ /* 0x000fe400078e0015 */
[----:B------:R-:W-:-:S02]  /*1cd20*/  @!P1 IMAD.MOV.U32 R21, RZ, RZ, R4 ;  /* 0x000000ffff159224 */ /* 0x000fc400078e0004 */
[----:B------:R-:W-:Y:S02]  /*1cd30*/  IMAD.MOV.U32 R53, RZ, RZ, R20 ;  /* 0x000000ffff357224 */ /* 0x000fe400078e0014 */
[----:B------:R-:W-:Y:S02]  /*1cd40*/  @!P1 IMAD.MOV.U32 R20, RZ, RZ, R0 ;  /* 0x000000ffff149224 */ /* 0x000fe400078e0000 */
[----:B------:R-:W-:Y:S02]  /*1cd50*/  IMAD.MOV.U32 R54, RZ, RZ, R19 ;  /* 0x000000ffff367224 */ /* 0x000fe400078e0013 */
        /* <DEDUP_REMOVED lines=16> */
[----:B------:R-:W-:Y:S02]  /*1ce60*/  @!P1 IMAD.MOV.U32 R11, RZ, RZ, R4 ;  /* 0x000000ffff0b9224 */ /* 0x000fe400078e0004 */
[----:B------:R-:W-:Y:S02]  /*1ce70*/  IMAD.MOV.U32 R59, RZ, RZ, R10 ;  /* 0x000000ffff3b7224 */ /* 0x000fe400078e000a */
[----:B------:R-:W-:Y:S02]  /*1ce80*/  @!P1 IMAD.MOV.U32 R10, RZ, RZ, R0 ;  /* 0x000000ffff0a9224 */ /* 0x000fe400078e0000 */
[----:B------:R-:W-:Y:S02]  /*1ce90*/  IMAD.MOV.U32 R58, RZ, RZ, R9 ;  /* 0x000000ffff3a7224 */ /* 0x000fe400078e0009 */
[----:B------:R-:W-:-:S02]  /*1cea0*/  IMAD.MOV.U32 R113, RZ, RZ, R63 ;  /* 0x000000ffff717224 */ /* 0x000fc400078e003f */
[C---:B------:R-:W-:Y:S02]  /*1ceb0*/  @!P1 IMAD R12, R65.reuse, 0x30, RZ ;  /* 0x00000030410c9824 */ /* 0x040fe400078e02ff */
[----:B------:R-:W-:Y:S01]  /*1cec0*/  @!P1 IMAD R25, R65, 0xa0, RZ ;  /* 0x000000a041199824 */ /* 0x000fe200078e02ff */
[CC--:B------:R-:W-:Y:S01]  /*1ced0*/  @!P1 LEA R9, P4, R64.reuse, R0.reuse, 0x5 ;  /* 0x0000000040099211 */ /* 0x0c0fe200078828ff */
[C---:B------:R-:W-:Y:S01]  /*1cee0*/  @!P1 IMAD.WIDE.U32 R10, R64.reuse, 0x30, R10 ;  /* 0x00000030400a9825 */ /* 0x040fe200078e000a */
[C---:B------:R-:W-:Y:S02]  /*1cef0*/  @!P1 LEA R5, P3, R64.reuse, R0, 0x6 ;  /* 0x0000000040059211 */ /* 0x040fe400078630ff */
[--C-:B------:R-:W-:Y:S01]  /*1cf00*/  @!P1 LEA.HI.X R13, R64, R4, R65.reuse, 0x5, P4 ;  /* 0x00000004400d9211 */ /* 0x100fe200020f2c41 */
[----:B------:R-:W-:Y:S01]  /*1cf10*/  @!P1 IMAD.IADD R12, R11, 0x1, R12 ;  /* 0x000000010b0c9824 */ /* 0x000fe200078e020c */
[----:B------:R-:W-:Y:S01]  /*1cf20*/  @!P1 LEA R42, P4, R10, R224, 0x1 ;  /* 0x000000e00a2a9211 */ /* 0x000fe200078808ff */
[----:B------:R-:W-:Y:S01]  /*1cf30*/  @!P1 IMAD.MOV.U32 R11, RZ, RZ, R4 ;  /* 0x000000ffff0b9224 */ /* 0x000fe200078e0004 */
[C---:B------:R-:W-:Y:S01]  /*1cf40*/  @!P1 LEA.HI.X R14, R64.reuse, R4, R65, 0x6, P3 ;  /* 0x00000004400e9211 */ /* 0x040fe200018f3441 */
[----:B------:R-:W-:Y:S01]  /*1cf50*/  @!P1 IMAD R24, R65, 0x90, RZ ;  /* 0x0000009041189824 */ /* 0x000fe200078e02ff */
[----:B------:R-:W-:Y:S01]  /*1cf60*/  @!P1 LEA R7, P2, R64, R0, 0x7 ;  /* 0x0000000040079211 */ /* 0x000fe200078438ff */
[----:B------:R-:W-:Y:S01]  /*1cf70*/  IMAD.MOV.U32 R114, RZ, RZ, R62 ;  /* 0x000000ffff727224 */ /* 0x000fe200078e003e */
[-C--:B------:R-:W-:Y:S01]  /*1cf80*/  @!P1 LEA R40, P3, R5, R224.reuse, 0x1 ;  /* 0x000000e005289211 */ /* 0x080fe200078608ff */
[----:B------:R-:W-:Y:S01]  /*1cf90*/  IMAD.MOV.U32 R115, RZ, RZ, R61 ;  /* 0x000000ffff737224 */ /* 0x000fe200078e003d */
        /* <DEDUP_REMOVED lines=22> */
[----:B------:R-:W-:Y:S01]  /*1d100*/  @!P1 IMAD.WIDE.U32 R14, R64, 0x70, R10 ;  /* 0x00000070400e9825 */ /* 0x000fe200078e000a */
        /* <DEDUP_REMOVED lines=35> */
[----:B------:R-:W-:Y:S02]  /*1d340*/  @!P1 IMAD.MOV.U32 R5, RZ, RZ, R4 ;  /* 0x000000ffff059224 */ /* 0x000fe400078e0004 */
[--C-:B------:R-:W-:Y:S01]  /*1d350*/  @!P1 IMAD.MOV.U32 R14, RZ, RZ, R0.reuse ;  /* 0x000000ffff0e9224 */ /* 0x100fe200078e0000 */
[----:B------:R-:W-:Y:S01]  /*1d360*/  @!PT LDS RZ, [RZ] ;  /* 0x00000000fffff984 */ /* 0x000fe20000000800 */
[----:B------:R-:W-:Y:S01]  /*1d370*/  @!PT LDS RZ, [RZ] ;  /* 0x00000000fffff984 */ /* 0x000fe20000000800 */
[----:B------:R-:W-:Y:S01]  /*1d380*/  @!PT LDS RZ, [RZ] ;  /* 0x00000000fffff984 */ /* 0x000fe20000000800 */
[----:B------:R4:W-:Y:S01]  /*1d390*/  @!P1 LDGSTS.E.BYPASS.LTC128B.128 [R191+0xd000], [R32.64] ;  /* 0x0d00000020bf9fae */ /* 0x0009e2000b901d46 */
[--C-:B------:R-:W-:Y:S02]  /*1d3a0*/  @!P1 IMAD.MOV.U32 R12, RZ, RZ, R0.reuse ;  /* 0x000000ffff0c9224 */ /* 0x100fe400078e0000 */
[--C-:B------:R-:W-:Y:S01]  /*1d3b0*/  @!P1 IMAD.MOV.U32 R10, RZ, RZ, R0.reuse ;  /* 0x000000ffff0a9224 */ /* 0x100fe200078e0000 */
[----:B------:R-:W-:Y:S01]  /*1d3c0*/  @P1 STS.128 [R191+0xd800], RZ ;  /* 0x00d800ffbf001388 */ /* 0x000fe20000000c00 */
[----:B------:R-:W-:-:S02]  /*1d3d0*/  @!P1 IMAD.MOV.U32 R4, RZ, RZ, R0 ;  /* 0x000000ffff049224 */ /* 0x000fc400078e0000 */
[----:B------:R-:W-:Y:S01]  /*1d3e0*/  @!P1 IMAD R0, R65, 0xb0, RZ ;  /* 0x000000b041009824 */ /* 0x000fe200078e02ff */
[----:B------:R-:W-:Y:S01]  /*1d3f0*/  @!PT LDS RZ, [RZ] ;  /* 0x00000000fffff984 */ /* 0x000fe20000000800 */
[----:B------:R-:W-:Y:S01]  /*1d400*/  @!PT LDS RZ, [RZ] ;  /* 0x00000000fffff984 */ /* 0x000fe20000000800 */
[----:B------:R-:W-:Y:S01]  /*1d410*/  @!PT LDS RZ, [RZ] ;  /* 0x00000000fffff984 */ /* 0x000fe20000000800 */
[----:B------:R5:W-:Y:S01]  /*1d420*/  @!P1 LDGSTS.E.BYPASS.LTC128B.128 [R191+0xd800], [R30.64] ;  /* 0x0d8000001ebf9fae */ /* 0x000be2000b901d46 */
[----:B------:R-:W-:-:S03]  /*1d430*/  @!P1 IMAD.WIDE.U32 R16, R64, 0xb0, R16 ;  /* 0x000000b040109825 */ /* 0x000fc600078e0010 */
[----:B------:R-:W-:Y:S01]  /*1d440*/  @P1 STS.128 [R191+0xe000], RZ ;  /* 0x00e000ffbf001388 */ /* 0x000fe20000000c00 */
[----:B------:R-:W-:Y:S01]  /*1d450*/  @!P1 IMAD.IADD R0, R17, 0x1, R0 ;  /* 0x0000000111009824 */ /* 0x000fe200078e0200 */
[-C--:B------:R-:W-:Y:S01]  /*1d460*/  @!P1 LEA R24, P2, R16, R224.reuse, 0x1 ;  /* 0x000000e010189211 */ /* 0x080fe200078408ff */
[C---:B------:R-:W-:Y:S01]  /*1d470*/  @!P1 IMAD R18, R65.reuse, 0xc0, RZ ;  /* 0x000000c041129824 */ /* 0x040fe200078e02ff */
[----:B------:R-:W-:Y:S01]  /*1d480*/  @!PT LDS RZ, [RZ] ;  /* 0x00000000fffff984 */ /* 0x000fe20000000800 */
[----:B------:R-:W-:Y:S01]  /*1d490*/  @!PT LDS RZ, [RZ] ;  /* 0x00000000fffff984 */ /* 0x000fe20000000800 */
[----:B------:R-:W-:Y:S01]  /*1d4a0*/  @!PT LDS RZ, [RZ] ;  /* 0x00000000fffff984 */ /* 0x000fe20000000800 */
[----:B------:R1:W-:Y:S01]  /*1d4b0*/  @!P1 LDGSTS.E.BYPASS.LTC128B.128 [R191+0xe000], [R36.64] ;  /* 0x0e00000024bf9fae */ /* 0x0003e2000b901d46 */
[----:B------:R-:W-:Y:S01]  /*1d4c0*/  @!P1 IMAD.WIDE.U32 R14, R64, 0xc0, R14 ;  /* 0x000000c0400e9825 */ /* 0x000fe200078e000e */
[-C--:B------:R-:W-:Y:S02]  /*1d4d0*/  @!P1 LEA.HI.X R25, R16, R225.reuse, R0, 0x1, P2 ;  /* 0x000000e110199211 */ /* 0x080fe400010f0c00 */
[----:B------:R-:W-:Y:S01]  /*1d4e0*/  @P1 STS.128 [R191+0xe800], RZ ;  /* 0x00e800ffbf001388 */ /* 0x000fe20000000c00 */
[C---:B------:R-:W-:Y:S01]  /*1d4f0*/  @!P1 IMAD R7, R65.reuse, 0xd0, RZ ;  /* 0x000000d041079824 */ /* 0x040fe200078e02ff */
[-C--:B------:R-:W-:Y:S01]  /*1d500*/  @!P1 LEA R22, P5, R14, R224.reuse, 0x1 ;  /* 0x000000e00e169211 */ /* 0x080fe200078a08ff */
[----:B------:R-:W-:Y:S01]  /*1d510*/  @!P1 IMAD.WIDE.U32 R12, R64, 0xd0, R12 ;  /* 0x000000d0400c9825 */ /* 0x000fe200078e000c */
[----:B------:R-:W-:Y:S01]  /*1d520*/  @!PT LDS RZ, [RZ] ;  /* 0x00000000fffff984 */ /* 0x000fe20000000800 */
[----:B------:R-:W-:Y:S01]  /*1d530*/  @!PT LDS RZ, [RZ] ;  /* 0x00000000fffff984 */ /* 0x000fe20000000800 */
[----:B------:R-:W-:Y:S01]  /*1d540*/  @!PT LDS RZ, [RZ] ;  /* 0x00000000fffff984 */ /* 0x000fe20000000800 */
[----:B------:R5:W-:Y:S03]  /*1d550*/  @!P1 LDGSTS.E.BYPASS.LTC128B.128 [R191+0xe800], [R28.64] ;  /* 0x0e8000001cbf9fae */ /* 0x000be6000b901d46 */
[C---:B------:R-:W-:Y:S01]  /*1d560*/  @!P1 IMAD R9, R65.reuse, 0xe0, RZ ;  /* 0x000000e041099824 */ /* 0x040fe200078e02ff */
[-C--:B------:R-:W-:Y:S01]  /*1d570*/  @!P1 LEA R20, P4, R12, R224.reuse, 0x1 ;  /* 0x000000e00c149211 */ /* 0x080fe200078808ff */
[----:B------:R-:W-:Y:S01]  /*1d580*/  @!P1 IMAD.WIDE.U32 R10, R64, 0xe0, R10 ;  /* 0x000000e0400a9825 */ /* 0x000fe200078e000a */
[----:B------:R-:W-:Y:S03]  /*1d590*/  @P1 STS.128 [R191+0xf000], RZ ;  /* 0x00f000ffbf001388 */ /* 0x000fe60000000c00 */
        /* <DEDUP_REMOVED lines=10> */
[----:B------:R-:W-:Y:S01]  /*1d640*/  @!P1 IMAD.IADD R7, R13, 0x1, R7 ;  /* 0x000000010d079824 */ /* 0x000fe200078e0207 */
[----:B------:R-:W-:Y:S01]  /*1d650*/  @!P1 LEA R16, P2, R4, R224, 0x1 ;  /* 0x000000e004109211 */ /* 0x000fe200078408ff */
[----:B------:R-:W-:Y:S01]  /*1d660*/  @!P1 IMAD.IADD R9, R9, 0x1, R11 ;  /* 0x0000000109099824 */ /* 0x000fe200078e020b */
[----:B------:R-:W-:Y:S01]  /*1d670*/  @!PT LDS RZ, [RZ] ;  /* 0x00000000fffff984 */ /* 0x000fe20000000800 */
[----:B------:R-:W-:Y:S01]  /*1d680*/  @!PT LDS RZ, [RZ] ;  /* 0x00000000fffff984 */ /* 0x000fe20000000800 */
[----:B------:R-:W-:Y:S01]  /*1d690*/  @!PT LDS RZ, [RZ] ;  /* 0x00000000fffff984 */ /* 0x000fe20000000800 */
[----:B------:R1:W-:Y:S01]  /*1d6a0*/  @!P1 LDGSTS.E.BYPASS.LTC128B.128 [R191+0xf800], [R24.64] ;  /* 0x0f80000018bf9fae */ /* 0x0003e2000b901d46 */
[----:B------:R-:W-:Y:S01]  /*1d6b0*/  @!P1 IMAD.IADD R5, R5, 0x1, R19 ;  /* 0x0000000105059824 */ /* 0x000fe200078e0213 */
[-C--:B------:R-:W-:Y:S01]  /*1d6c0*/  @!P1 LEA.HI.X R21, R12, R225.reuse, R7, 0x1, P4 ;  /* 0x000000e10c159211 */ /* 0x080fe200020f0c07 */
[----:B------:R-:W-:Y:S01]  /*1d6d0*/  IMAD.MOV.U32 R64, RZ, RZ, R57 ;  /* 0x000000ffff407224 */ /* 0x000fe200078e0039 */
[-C--:B------:R-:W-:Y:S01]  /*1d6e0*/  @!P1 LEA.HI.X R19, R10, R225.reuse, R9, 0x1, P3 ;  /* 0x000000e10a139211 */ /* 0x080fe200018f0c09 */
[----:B------:R-:W-:Y:S01]  /*1d6f0*/  @P1 STS.128 [R191+0x10000], RZ ;  /* 0x010000ffbf001388 */ /* 0x000fe20000000c00 */
[----:B------:R-:W-:Y:S01]  /*1d700*/  @!P1 LEA.HI.X R17, R4, R225, R5, 0x1, P2 ;  /* 0x000000e104119211 */ /* 0x000fe200010f0c05 */
[----:B------:R-:W-:-:S02]  /*1d710*/  IMAD.MOV.U32 R65, RZ, RZ, R56 ;  /* 0x000000ffff417224 */ /* 0x000fc400078e0038 */
        /* <DEDUP_REMOVED lines=31> */
[----:B------:R-:W-:-:S03]  /*1d910*/  IMAD.MOV.U32 R248, RZ, RZ, R215 ;  /* 0x000000fffff87224 */ /* 0x000fc600078e00d7 */
[----:B-1----:R-:W-:Y:S04]  /*1d920*/  LDSM.16.M88.4 R24, [R185] ;  /* 0x00000000b918783b */ /* 0x002fe80000000200 */
[----:B------:R-:W5:Y:S04]  /*1d930*/  LDSM.16.M88.4 R12, [R138+0x2000] ;  /* 0x002000008a0c783b */ /* 0x000f680000000200 */
[----:B--2---:R-:W-:Y:S04]  /*1d940*/  LDSM.16.M88.4 R20, [R48] ;  /* 0x000000003014783b */ /* 0x004fe80000000200 */
[----:B---3--:R-:W-:Y:S04]  /*1d950*/  LDSM.16.M88.4 R40, [R80+0x2000] ;  /* 0x002000005028783b */ /* 0x008fe80000000200 */
[----:B----4-:R-:W1:Y:S04]  /*1d960*/  LDSM.16.M88.4 R32, [R138+0x2800] ;  /* 0x002800008a20783b */ /* 0x010e680000000200 */
[----:B------:R-:W-:Y:S04]  /*1d970*/  LDSM.16.M88.4 R48, [R138+0x3000] ;  /* 0x003000008a30783b */ /* 0x000fe80000000200 */
[----:B------:R-:W2:Y:S04]  /*1d980*/  LDSM.16.M88.4 R52, [R80+0x2800] ;  /* 0x002800005034783b */ /* 0x000ea80000000200 */
[----:B------:R-:W-:Y:S04]  /*1d990*/  LDSM.16.M88.4 R92, [R80+0x3800] ;  /* 0x00380000505c783b */ /* 0x000fe80000000200 */
[----:B------:R-:W-:Y:S04]  /*1d9a0*/  LDSM.16.M88.4 R84, [R138+0x5800] ;  /* 0x005800008a54783b */ /* 0x000fe80000000200 */
[----:B------:R-:W-:Y:S04]  /*1d9b0*/  LDSM.16.M88.4 R68, [R80+0x4000] ;  /* 0x004000005044783b */ /* 0x000fe80000000200 */
[----:B------:R-:W-:Y:S01]  /*1d9c0*/  LDSM.16.M88.4 R60, [R80+0x5000] ;  /* 0x00500000503c783b */ /* 0x000fe20000000200 */
[C---:B-----5:R-:W-:Y:S03]  /*1d9d0*/  HMMA.16816.F32 R16, R24.reuse, R12, RZ ;  /* 0x0000000c1810723c */ /* 0x060fe600000018ff */
[----:B------:R-:W-:Y:S04]  /*1d9e0*/  LDSM.16.M88.4 R56, [R80+0x5800] ;  /* 0x005800005038783b */ /* 0x000fe80000000200 */
[----:B------:R-:W-:Y:S01]  /*1d9f0*/  LDSM.16.M88.4 R96, [R138+0x6000] ;  /* 0x006000008a60783b */ /* 0x000fe20000000200 */
[C---:B------:R-:W-:Y:S03]  /*1da00*/  HMMA.16816.F32 R12, R24.reuse, R14, RZ ;  /* 0x0000000e180c723c */ /* 0x040fe600000018ff */
[----:B------:R-:W-:Y:S04]  /*1da10*/  LDSM.16.M88.4 R104, [R80+0x6000] ;  /* 0x006000005068783b */ /* 0x000fe80000000200 */
[----:B------:R-:W-:Y:S01]  /*1da20*/  LDSM.16.M88.4 R100, [R138+0x7000] ;  /* 0x007000008a64783b */ /* 0x000fe20000000200 */
[----:B-1----:R-:W-:Y:S03]  /*1da30*/  HMMA.16816.F32 R28, R24, R32, RZ ;  /* 0x00000020181c723c */ /* 0x002fe600000018ff */
[----:B------:R-:W-:Y:S04]  /*1da40*/  LDSM.16.M88.4 R64, [R80+0x4800] ;  /* 0x004800005040783b */ /* 0x000fe80000000200 */
[----:B------:R-:W0:Y:S01]  /*1da50*/  LDGDEPBAR ;  /* 0x00000000000079af */ /* 0x000e220000000000 */
[C---:B------:R-:W-:Y:S08]  /*1da60*/  HMMA.16816.F32 R44, R20.reuse, R40, R16 ;  /* 0x00000028142c723c */ /* 0x040ff00000001810 */
[----:B------:R-:W-:Y:S01]  /*1da70*/  HMMA.16816.F32 R12, R20, R42, R12 ;  /* 0x0000002a140c723c */ /* 0x000fe2000000180c */
[----:B------:R-:W1:Y:S07]  /*1da80*/  LDSM.16.M88.4 R40, [R138+0x3800] ;  /* 0x003800008a28783b */ /* 0x000e6e0000000200 */
[----:B------:R-:W-:Y:S01]  /*1da90*/  HMMA.16816.F32 R16, R24, R34, RZ ;  /* 0x000000221810723c */ /* 0x000fe200000018ff */
[----:B------:R-:W3:Y:S07]  /*1daa0*/  LDSM.16.M88.4 R32, [R138+0x4000] ;  /* 0x004000008a20783b */ /* 0x000eee0000000200 */
[----:B------:R-:W-:Y:S01]  /*1dab0*/  IMAD.MOV.U32 R136, RZ, RZ, R44 ;  /* 0x000000ffff887224 */ /* 0x000fe200078e002c */
[----:B--2---:R-:W-:Y:S01]  /*1dac0*/  HMMA.16816.F32 R108, R20, R52, R28 ;  /* 0x00000034146c723c */ /* 0x004fe2000000181c */
[----:B------:R-:W-:-:S02]  /*1dad0*/  IMAD.MOV.U32 R131, RZ, RZ, R45 ;  /* 0x000000ffff837224 */ /* 0x000fc400078e002d */
[----:B------:R-:W-:Y:S02]  /*1dae0*/  IMAD.MOV.U32 R37, RZ, RZ, R46 ;  /* 0x000000ffff257224 */ /* 0x000fe400078e002e */
[----:B------:R-:W-:Y:S02]  /*1daf0*/  IMAD.MOV.U32 R36, RZ, RZ, R47 ;  /* 0x000000ffff247224 */ /* 0x000fe400078e002f */
[----:B------:R-:W2:Y:S01]  /*1db00*/  LDSM.16.M88.4 R44, [R80+0x3000] ;  /* 0x00300000502c783b */ /* 0x000ea20000000200 */
[----:B------:R-:W-:Y:S01]  /*1db10*/  IMAD.MOV.U32 R224, RZ, RZ, R12 ;  /* 0x000000ffffe07224 */ /* 0x000fe200078e000c */
[----:B------:R-:W-:Y:S01]  /*1db20*/  HMMA.16816.F32 R28, R24, R50, RZ ;  /* 0x00000032181c723c */ /* 0x000fe200000018ff */
[----:B------:R-:W-:Y:S02]  /*1db30*/  IMAD.MOV.U32 R194, RZ, RZ, R13 ;  /* 0x000000ffffc27224 */ /* 0x000fe400078e000d */
[----:B------:R-:W-:Y:S02]  /*1db40*/  IMAD.MOV.U32 R137, RZ, RZ, R14 ;  /* 0x000000ffff897224 */ /* 0x000fe400078e000e */
[----:B------:R-:W-:-:S03]  /*1db50*/  IMAD.MOV.U32 R7, RZ, RZ, R15 ;  /* 0x000000ffff077224 */ /* 0x000fc600078e000f */
[----:B------:R-:W-:Y:S08]  /*1db60*/  HMMA.16816.F32 R12, R24, R48, RZ ;  /* 0x00000030180c723c */ /* 0x000ff000000018ff */
[----:B------:R-:W-:Y:S01]  /*1db70*/  HMMA.16816.F32 R72, R20, R54, R16 ;  /* 0x000000361448723c */ /* 0x000fe20000001810 */
[----:B------:R-:W4:Y:S07]  /*1db80*/  LDSM.16.M88.4 R16, [R138+0x4800] ;  /* 0x004800008a10783b */ /* 0x000f2e0000000200 */
[C---:B-1----:R-:W-:Y:S08]  /*1db90*/  HMMA.16816.F32 R88, R24.reuse, R40, RZ ;  /* 0x000000281858723c */ /* 0x042ff000000018ff */
[----:B---3--:R-:W-:Y:S08]  /*1dba0*/  HMMA.16816.F32 R52, R24, R34, RZ ;  /* 0x000000221834723c */ /* 0x008ff000000018ff */
[----:B--2---:R-:W-:Y:S01]  /*1dbb0*/  HMMA.16816.F32 R240, R20, R44, R12 ;  /* 0x0000002c14f0723c */ /* 0x004fe2000000180c */
[----:B------:R-:W1:Y:S01]  /*1dbc0*/  LDSM.16.M88.4 R12, [R138+0x5000] ;  /* 0x005000008a0c783b */ /* 0x000e620000000200 */
[----:B------:R-:W-:-:S02]  /*1dbd0*/  IMAD.MOV.U32 R211, RZ, RZ, R75 ;  /* 0x000000ffffd37224 */ /* 0x000fc400078e004b */
[----:B------:R-:W-:Y:S02]  /*1dbe0*/  IMAD.MOV.U32 R210, RZ, RZ, R73 ;  /* 0x000000ffffd27224 */ /* 0x000fe400078e0049 */
[----:B------:R-:W-:Y:S02]  /*1dbf0*/  IMAD.MOV.U32 R4, RZ, RZ, R74 ;  /* 0x000000ffff047224 */ /* 0x000fe400078e004a */
[----:B------:R-:W-:Y:S01]  /*1dc00*/  HMMA.16816.F32 R204, R20, R92, R88 ;  /* 0x0000005c14cc723c */ /* 0x000fe20000001858 */
[----:B------:R-:W2:Y:S01]  /*1dc10*/  LDSM.16.M88.4 R88, [R138+0x7800] ;  /* 0x007800008a58783b */ /* 0x000ea20000000200 */
[----:B------:R-:W-:-:S06]  /*1dc20*/  IMAD.MOV.U32 R0, RZ, RZ, R72 ;  /* 0x000000ffff007224 */ /* 0x000fcc00078e0048 */
[----:B------:R-:W-:Y:S08]  /*1dc30*/  HMMA.16816.F32 R196, R20, R46, R28 ;  /* 0x0000002e14c4723c */ /* 0x000ff0000000181c */
[C---:B------:R-:W-:Y:S08]  /*1dc40*/  HMMA.16816.F32 R76, R24.reuse, R42, RZ ;  /* 0x0000002a184c723c */ /* 0x040ff000000018ff */
[C---:B------:R-:W-:Y:S08]  /*1dc50*/  HMMA.16816.F32 R72, R24.reuse, R32, RZ ;  /* 0x000000201848723c */ /* 0x040ff000000018ff */
[C---:B----4-:R-:W-:Y:S08]  /*1dc60*/  HMMA.16816.F32 R48, R24.reuse, R16, RZ ;  /* 0x000000101830723c */ /* 0x050ff000000018ff */
[C---:B------:R-:W-:Y:S08]  /*1dc70*/  HMMA.16816.F32 R44, R24.reuse, R18, RZ ;  /* 0x00000012182c723c */ /* 0x040ff000000018ff */
[C---:B-1----:R-:W-:Y:S08]  /*1dc80*/  HMMA.16816.F32 R32, R24.reuse, R14, RZ ;  /* 0x0000000e1820723c */ /* 0x042ff000000018ff */
[C---:B------:R-:W-:Y:S08]  /*1dc90*/  HMMA.16816.F32 R16, R24.reuse, R86, RZ ;  /* 0x000000561810723c */ /* 0x040ff000000018ff */
[----:B------:R-:W-:Y:S01]  /*1dca0*/  HMMA.16816.F32 R28, R24, R84, RZ ;  /* 0x00000054181c723c */ /* 0x000fe200000018ff */
[----:B------:R-:W-:Y:S07]  /*1dcb0*/  LDSM.16.M88.4 R84, [R138+0x6800] ;  /* 0x006800008a54783b */ /* 0x000fee0000000200 */
[----:B------:R-:W-:Y:S01]  /*1dcc0*/  HMMA.16816.F32 R172, R20, R70, R52 ;  /* 0x0000004614ac723c */ /* 0x000fe20000001834 */
[----:B------:R-:W1:Y:S07]  /*1dcd0*/  LDSM.16.M88.4 R52, [R80+0x7800] ;  /* 0x007800005034783b */ /* 0x000e6e0000000200 */
[----:B------:R-:W-:Y:S08]  /*1dce0*/  HMMA.16816.F32 R40, R24, R12, RZ ;  /* 0x0000000c1828723c */ /* 0x000ff000000018ff */
[C---:B------:R-:W-:Y:S01]  /*1dcf0*/  HMMA.16816.F32 R176, R20.reuse, R94, R76 ;  /* 0x0000005e14b0723c */ /* 0x040fe2000000184c */
[----:B------:R-:W-:Y:S07]  /*1dd00*/  LDSM.16.M88.4 R76, [R138+0x8800] ;  /* 0x008800008a4c783b */ /* 0x000fee0000000200 */
[C---:B------:R-:W-:Y:S08]  /*1dd10*/  HMMA.16816.F32 R32, R20.reuse, R62, R32 ;  /* 0x0000003e1420723c */ /* 0x040ff00000001820 */
[----:B------:R-:W-:Y:S08]  /*1dd20*/  HMMA.16816.F32 R92, R20, R58, R16 ;  /* 0x0000003a145c723c */ /* 0x000ff00000001810 */
[C---:B------:R-:W-:Y:S08]  /*1dd30*/  HMMA.16816.F32 R12, R24.reuse, R96, RZ ;  /* 0x00000060180c723c */ /* 0x040ff000000018ff */
[----:B--2---:R-:W-:Y:S01]  /*1dd40*/  HMMA.16816.F32 R16, R24, R88, RZ ;  /* 0x000000581810723c */ /* 0x004fe200000018ff */
[----:B------:R-:W-:-:S02]  /*1dd50*/  IMAD.MOV.U32 R126, RZ, RZ, R32 ;  /* 0x000000ffff7e7224 */ /* 0x000fc400078e0020 */
[----:B------:R-:W-:Y:S02]  /*1dd60*/  IMAD.MOV.U32 R125, RZ, RZ, R33 ;  /* 0x000000ffff7d7224 */ /* 0x000fe400078e0021 */
[----:B------:R-:W-:Y:S02]  /*1dd70*/  IMAD.MOV.U32 R124, RZ, RZ, R34 ;  /* 0x000000ffff7c7224 */ /* 0x000fe400078e0022 */
[----:B------:R-:W-:Y:S01]  /*1dd80*/  IMAD.MOV.U32 R97, RZ, RZ, R35 ;  /* 0x000000ffff617224 */ /* 0x000fe200078e0023 */
[C---:B------:R-:W-:Y:S01]  /*1dd90*/  HMMA.16816.F32 R28, R20.reuse, R56, R28 ;  /* 0x00000038141c723c */ /* 0x040fe2000000181c */
[----:B------:R-:W2:Y:S07]  /*1dda0*/  LDSM.16.M88.4 R56, [R80+0x7000] ;  /* 0x007000005038783b */ /* 0x000eae0000000200 */
[C---:B------:R-:W-:Y:S01]  /*1ddb0*/  HMMA.16816.F32 R216, R20.reuse, R60, R40 ;  /* 0x0000003c14d8723c */ /* 0x040fe20000001828 */
[----:B------:R-:W3:Y:S07]  /*1ddc0*/  LDSM.16.M88.4 R60, [R80+0x6800] ;  /* 0x00680000503c783b */ /* 0x000eee0000000200 */
[----:B------:R-:W-:Y:S08]  /*1ddd0*/  HMMA.16816.F32 R244, R20, R104, R12 ;  /* 0x0000006814f4723c */ /* 0x000ff0000000180c */
[----:B------:R-:W-:Y:S01]  /*1dde0*/  HMMA.16816.F32 R32, R24, R100, RZ ;  /* 0x000000641820723c */ /* 0x000fe200000018ff */
[----:B------:R-:W-:-:S02]  /*1ddf0*/  IMAD.MOV.U32 R96, RZ, RZ, R28 ;  /* 0x000000ffff607224 */ /* 0x000fc400078e001c */
[----:B------:R-:W-:Y:S02]  /*1de00*/  IMAD.MOV.U32 R11, RZ, RZ, R29 ;  /* 0x000000ffff0b7224 */ /* 0x000fe400078e001d */
[----:B------:R-:W-:Y:S02]  /*1de10*/  IMAD.MOV.U32 R10, RZ, RZ, R30 ;  /* 0x000000ffff0a7224 */ /* 0x000fe400078e001e */
[----:B------:R-:W-:Y:S01]  /*1de20*/  IMAD.MOV.U32 R5, RZ, RZ, R31 ;  /* 0x000000ffff057224 */ /* 0x000fe200078e001f */
[----:B-1----:R-:W-:Y:S01]  /*1de30*/  HMMA.16816.F32 R16, R20, R52, R16 ;  /* 0x000000341410723c */ /* 0x002fe20000001810 */
[----:B------:R-:W-:Y:S02]  /*1de40*/  IMAD.MOV.U32 R41, RZ, RZ, R217 ;  /* 0x000000ffff297224 */ /* 0x000fe400078e00d9 */
[----:B------:R-:W-:Y:S02]  /*1de50*/  IMAD.MOV.U32 R40, RZ, RZ, R218 ;  /* 0x000000ffff287224 */ /* 0x000fe400078e00da */
[----:B------:R-:W-:-:S02]  /*1de60*/  IMAD.MOV.U32 R9, RZ, RZ, R216 ;  /* 0x000000ffff097224 */ /* 0x000fc400078e00d8 */
        /* <DEDUP_REMOVED lines=11> */
[----:B------:R-:W-:Y:S01]  /*1df20*/  HMMA.16816.F32 R120, R20, R64, R48 ;  /* 0x000000401478723c */ /* 0x000fe20000001830 */
[----:B------:R-:W-:Y:S02]  /*1df30*/  IMAD.MOV.U32 R82, RZ, RZ, R16 ;  /* 0x000000ffff527224 */ /* 0x000fe400078e0010 */
[----:B------:R-:W-:Y:S02]  /*1df40*/  IMAD.MOV.U32 R81, RZ, RZ, R17 ;  /* 0x000000ffff517224 */ /* 0x000fe400078e0011 */
[----:B------:R-:W-:-:S02]  /*1df50*/  IMAD.MOV.U32 R90, RZ, RZ, R10 ;  /* 0x000000ffff5a7224 */ /* 0x000fc400078e000a */
[----:B------:R-:W-:Y:S01]  /*1df60*/  IMAD.MOV.U32 R5, RZ, RZ, R195 ;  /* 0x000000ffff057224 */ /* 0x000fe200078e00c3 */
[----:B------:R-:W-:Y:S01]  /*1df70*/  HMMA.16816.F32 R116, R20, R66, R44 ;  /* 0x000000421474723c */ /* 0x000fe2000000182c */
[----:B------:R-:W1:Y:S01]  /*1df80*/  LDSM.16.M88.4 R64, [R138+0x8000] ;  /* 0x008000008a40783b */ /* 0x000e620000000200 */
[----:B------:R-:W-:Y:S02]  /*1df90*/  IMAD.MOV.U32 R89, RZ, RZ, R11 ;  /* 0x000000ffff597224 */ /* 0x000fe400078e000b */
[----:B------:R-:W-:Y:S02]  /*1dfa0*/  IMAD.MOV.U32 R10, RZ, RZ, R114 ;  /* 0x000000ffff0a7224 */ /* 0x000fe400078e0072 */
[----:B------:R-:W-:Y:S02]  /*1dfb0*/  IMAD.MOV.U32 R11, RZ, RZ, R112 ;  /* 0x000000ffff0b7224 */ /* 0x000fe400078e0070 */
        /* <DEDUP_REMOVED lines=12> */
[----:B------:R-:W-:Y:S01]  /*1e080*/  IMAD.MOV.U32 R84, RZ, RZ, R210 ;  /* 0x000000ffff547224 */ /* 0x000fe200078e00d2 */
[----:B------:R-:W-:Y:S01]  /*1e090*/  LDSM.16.M88.4 R16, [R2] ;  /* 0x000000000210783b */ /* 0x000fe20000000200 */
[----:B------:R-:W-:Y:S02]  /*1e0a0*/  IMAD.MOV.U32 R102, RZ, RZ, R85 ;  /* 0x000000ffff667224 */ /* 0x000fe400078e0055 */
[----:B------:R-:W-:Y:S01]  /*1e0b0*/  IMAD.MOV.U32 R98, RZ, RZ, R211 ;  /* 0x000000ffff627224 */ /* 0x000fe200078e00d3 */
[----:B--2---:R-:W-:Y:S01]  /*1e0c0*/  HMMA.16816.F32 R220, R20, R56, R32 ;  /* 0x0000003814dc723c */ /* 0x004fe20000001820 */
[----:B------:R2:W4:Y:S01]  /*1e0d0*/  LDSM.16.M88.4 R32, [R100] ;  /* 0x000000006420783b */ /* 0x0005220000000200 */
[----:B------:R-:W-:-:S02]  /*1e0e0*/  IMAD.MOV.U32 R99, RZ, RZ, R9 ;  /* 0x000000ffff637224 */ /* 0x000fc400078e0009 */
[----:B------:R-:W-:Y:S02]  /*1e0f0*/  IMAD.MOV.U32 R9, RZ, RZ, R213 ;  /* 0x000000ffff097224 */ /* 0x000fe400078e00d5 */
[----:B------:R-:W-:Y:S02]  /*1e100*/  IMAD.MOV.U32 R85, RZ, RZ, R104 ;  /* 0x000000ffff557224 */ /* 0x000fe400078e0068 */
[----:B------:R-:W-:Y:S01]  /*1e110*/  HMMA.16816.F32 R216, R20, R54, R12 ;  /* 0x0000003614d8723c */ /* 0x000fe2000000180c */
[----:B------:R5:W1:Y:S01]  /*1e120*/  LDSM.16.M88.4 R12, [R86] ;  /* 0x00000000560c783b */ /* 0x000a620000000200 */
[----:B------:R-:W-:Y:S02]  /*1e130*/  IMAD.MOV.U32 R104, RZ, RZ, R105 ;  /* 0x000000ffff687224 */ /* 0x000fe400078e0069 */
[----:B------:R-:W-:Y:S02]  /*1e140*/  IMAD.MOV.U32 R105, RZ, RZ, R230 ;  /* 0x000000ffff697224 */ /* 0x000fe400078e00e6 */
[----:B------:R-:W-:-:S02]  /*1e150*/  IMAD.MOV.U32 R230, RZ, RZ, R127 ;  /* 0x000000ffffe67224 */ /* 0x000fc400078e007f */
[C---:B------:R-:W-:Y:S01]  /*1e160*/  HMMA.16816.F32 R208, R20.reuse, R58, R28 ;  /* 0x0000003a14d0723c */ /* 0x040fe2000000181c */
[----:B------:R3:W4:Y:S01]  /*1e170*/  LDSM.16.M88.4 R56, [R225] ;  /* 0x00000000e138783b */ /* 0x0007220000000200 */
[----:B------:R-:W-:Y:S02]  /*1e180*/  IMAD.MOV.U32 R54, RZ, RZ, R126 ;  /* 0x000000ffff367224 */ /* 0x000fe400078e007e */
[----:B------:R-:W-:Y:S01]  /*1e190*/  IMAD.MOV.U32 R55, RZ, RZ, R125 ;  /* 0x000000ffff377224 */ /* 0x000fe200078e007d */
[----:B------:R3:W-:Y:S03]  /*1e1a0*/  LDSM.16.M88.4 R28, [R101] ;  /* 0x00000000651c783b */ /* 0x0007e60000000200 */
[----:B------:R-:W-:Y:S01]  /*1e1b0*/  HMMA.16816.F32 R200, R20, R68, R72 ;  /* 0x0000004414c8723c */ /* 0x000fe20000001848 */
[----:B--2---:R-:W-:Y:S01]  /*1e1c0*/  IMAD.MOV.U32 R100, RZ, RZ, R87 ;  /* 0x000000ffff647224 */ /* 0x004fe200078e0057 */
[----:B------:R-:W-:Y:S01]  /*1e1d0*/  LDSM.16.M88.4 R72, [R80+0x8000] ;  /* 0x008000005048783b */ /* 0x000fe20000000200 */
[----:B------:R-:W-:-:S05]  /*1e1e0*/  IMAD.MOV.U32 R87, RZ, RZ, R105 ;  /* 0x000000ffff577224 */ /* 0x000fca00078e0069 */
[----:B------:R-:W-:Y:S01]  /*1e1f0*/  HMMA.16816.F32 R236, R20, R106, R48 ;  /* 0x0000006a14ec723c */ /* 0x000fe20000001830 */
[----:B-----5:R-:W-:-:S07]  /*1e200*/  IMAD.MOV.U32 R86, RZ, RZ, R104 ;  /* 0x000000ffff567224 */ /* 0x020fce00078e0068 */
[----:B---3--:R-:W-:Y:S01]  /*1e210*/  HMMA.16816.F32 R212, R20, R60, R44 ;  /* 0x0000003c14d4723c */ /* 0x008fe2000000182c */
[----:B------:R-:W-:Y:S02]  /*1e220*/  IMAD.MOV.U32 R225, RZ, RZ, R115 ;  /* 0x000000ffffe17224 */ /* 0x000fe400078e0073 */
[----:B------:R-:W-:Y:S02]  /*1e230*/  IMAD.MOV.U32 R101, RZ, RZ, R84 ;  /* 0x000000ffff657224 */ /* 0x000fe400078e0054 */
[----:B------:R-:W-:-:S03]  /*1e240*/  IMAD.MOV.U32 R84, RZ, RZ, R99 ;  /* 0x000000ffff547224 */ /* 0x000fc600078e0063 */
[----:B------:R-:W-:Y:S01]  /*1e250*/  HMMA.16816.F32 R232, R20, R62, R40 ;  /* 0x0000003e14e8723c */ /* 0x000fe20000001828 */
[----:B------:R-:W2:Y:S04]  /*1e260*/  LDSM.16.M88.4 R60, [R80+0x8800] ;  /* 0x00880000503c783b */ /* 0x000ea80000000200 */
[----:B------:R3:W5:Y:S03]  /*1e270*/  LDSM.16.M88.4 R40, [R103] ;  /* 0x000000006728783b */ /* 0x0007660000000200 */
[C---:B-1----:R-:W-:Y:S08]  /*1e280*/  HMMA.16816.F32 R68, R24.reuse, R64, RZ ;  /* 0x000000401844723c */ /* 0x042ff000000018ff */
[----:B------:R-:W-:Y:S01]  /*1e290*/  HMMA.16816.F32 R48, R24, R66, RZ ;  /* 0x000000421830723c */ /* 0x000fe200000018ff */
[----:B------:R-:W1:Y:S07]  /*1e2a0*/  LDSM.16.M88.4 R64, [R138+0x9000] ;  /* 0x009000008a40783b */ /* 0x000e6e0000000200 */
[----:B----4-:R-:W-:Y:S01]  /*1e2b0*/  HMMA.16816.F32 R104, R16, R32, R240 ;  /* 0x000000201068723c */ /* 0x010fe200000018f0 */
[----:B---3--:R-:W-:-:S06]  /*1e2c0*/  IMAD.MOV.U32 R103, RZ, RZ, R98 ;  /* 0x000000ffff677224 */ /* 0x008fcc00078e0062 */
[----:B------:R-:W-:Y:S01]  /*1e2d0*/  IMAD.MOV.U32 R240, RZ, RZ, R54 ;  /* 0x000000fffff07224 */ /* 0x000fe200078e0036 */
[C---:B------:R-:W-:Y:S01]  /*1e2e0*/  HMMA.16816.F32 R196, R16.reuse, R34, R196 ;  /* 0x0000002210c4723c */ /* 0x040fe200000018c4 */
[----:B------:R-:W3:Y:S01]  /*1e2f0*/  LDSM.16.M88.4 R32, [R5] ;  /* 0x000000000520783b */ /* 0x000ee20000000200 */
[----:B------:R-:W-:Y:S02]  /*1e300*/  IMAD.MOV.U32 R241, RZ, RZ, R55 ;  /* 0x000000fffff17224 */ /* 0x000fe400078e0037 */
[----:B------:R-:W-:Y:S02]  /*1e310*/  IMAD.MOV.U32 R242, RZ, RZ, R52 ;  /* 0x000000fffff27224 */ /* 0x000fe400078e0034 */
[----:B------:R-:W-:Y:S02]  /*1e320*/  IMAD.MOV.U32 R243, RZ, RZ, R53 ;  /* 0x000000fffff37224 */ /* 0x000fe400078e0035 */
[C---:B------:R-:W-:Y:S01]  /*1e330*/  HMMA.16816.F32 R200, R16.reuse, R12, R200 ;  /* 0x0000000c10c8723c */ /* 0x040fe200000018c8 */
[----:B------:R-:W-:Y:S07]  /*1e340*/  LDSM.16.M88.4 R52, [R80+0x9000] ;  /* 0x009000005034783b */ /* 0x000fee0000000200 */
[----:B------:R-:W-:Y:S01]  /*1e350*/  HMMA.16816.F32 R172, R16, R14, R172 ;  /* 0x0000000e10ac723c */ /* 0x000fe200000018ac */
[----:B------:R-:W4:Y:S07]  /*1e360*/  LDSM.16.M88.4 R12, [R10] ;  /* 0x000000000a0c783b */ /* 0x000f2e0000000200 */
[----:B------:R-:W-:Y:S08]  /*1e370*/  HMMA.16816.F32 R44, R24, R76, RZ ;  /* 0x0000004c182c723c */ /* 0x000ff000000018ff */
[C---:B------:R-:W-:Y:S08]  /*1e380*/  HMMA.16816.F32 R120, R16.reuse, R56, R120 ;  /* 0x000000381078723c */ /* 0x040ff00000001878 */
[----:B------:R-:W-:Y:S01]  /*1e390*/  HMMA.16816.F32 R116, R16, R58, R116 ;  /* 0x0000003a1074723c */ /* 0x000fe20000001874 */
[----:B------:R-:W3:Y:S07]  /*1e3a0*/  LDSM.16.M88.4 R56, [R11] ;  /* 0x000000000b38783b */ /* 0x000eee0000000200 */
[----:B--2---:R-:W-:Y:S08]  /*1e3b0*/  HMMA.16816.F32 R96, R20, R60, R44 ;  /* 0x0000003c1460723c */ /* 0x004ff0000000182c */
[C---:B-----5:R-:W-:Y:S08]  /*1e3c0*/  HMMA.16816.F32 R108, R16.reuse, R40, R108 ;  /* 0x00000028106c723c */ /* 0x060ff0000000186c */
[----:B------:R-:W-:Y:S08]  /*1e3d0*/  HMMA.16816.F32 R100, R16, R42, R100 ;  /* 0x0000002a1064723c */ /* 0x000ff00000001864 */
[C---:B-1----:R-:W-:Y:S08]  /*1e3e0*/  HMMA.16816.F32 R44, R24.reuse, R64, RZ ;  /* 0x00000040182c723c */ /* 0x042ff000000018ff */
[----:B------:R-:W-:Y:S01]  /*1e3f0*/  HMMA.16816.F32 R40, R24, R66, RZ ;  /* 0x000000421828723c */ /* 0x000fe200000018ff */
[----:B------:R1:W2:Y:S07]  /*1e400*/  LDSM.16.M88.4 R64, [R9] ;  /* 0x000000000940783b */ /* 0x0002ae0000000200 */
[----:B------:R-:W-:Y:S08]  /*1e410*/  HMMA.16816.F32 R112, R20, R74, R48 ;  /* 0x0000004a1470723c */ /* 0x000ff00000001830 */
[----:B------:R-:W-:Y:S08]  /*1e420*/  HMMA.16816.F32 R48, R24, R78, RZ ;  /* 0x0000004e1830723c */ /* 0x000ff000000018ff */
[C---:B---3--:R-:W-:Y:S08]  /*1e430*/  HMMA.16816.F32 R84, R16.reuse, R32, R84 ;  /* 0x000000201054723c */ /* 0x048ff00000001854 */
[C---:B------:R-:W-:Y:S08]  /*1e440*/  HMMA.16816.F32 R76, R16.reuse, R34, R240 ;  /* 0x00000022104c723c */ /* 0x040ff000000018f0 */
[C---:B----4-:R-:W-:Y:S08]  /*1e450*/  HMMA.16816.F32 R32, R16.reuse, R12, R244 ;  /* 0x0000000c1020723c */ /* 0x050ff000000018f4 */
[C---:B------:R-:W-:Y:S08]  /*1e460*/  HMMA.16816.F32 R240, R16.reuse, R14, R236 ;  /* 0x0000000e10f0723c */ /* 0x040ff000000018ec */
[----:B------:R-:W-:Y:S08]  /*1e470*/  HMMA.16816.F32 R12, R16, R58, R232 ;  /* 0x0000003a100c723c */ /* 0x000ff000000018e8 */
[----:B------:R-:W-:Y:S01]  /*1e480*/  HMMA.16816.F32 R124, R20, R72, R68 ;  /* 0x00000048147c723c */ /* 0x000fe20000001844 */
[----:B------:R-:W-:-:S02]  /*1e490*/  IMAD.MOV.U32 R11, RZ, RZ, R33 ;  /* 0x000000ffff0b7224 */ /* 0x000fc400078e0021 */
[----:B------:R-:W-:Y:S02]  /*1e4a0*/  IMAD.MOV.U32 R10, RZ, RZ, R34 ;  /* 0x000000ffff0a7224 */ /* 0x000fe400078e0022 */
[----:B-1----:R-:W-:Y:S02]  /*1e4b0*/  IMAD.MOV.U32 R9, RZ, RZ, R35 ;  /* 0x000000ffff097224 */ /* 0x002fe400078e0023 */
[----:B------:R-:W-:Y:S01]  /*1e4c0*/  IMAD.MOV.U32 R5, RZ, RZ, R32 ;  /* 0x000000ffff057224 */ /* 0x000fe200078e0020 */
[----:B------:R-:W-:Y:S01]  /*1e4d0*/  HMMA.16816.F32 R68, R20, R52, R44 ;  /* 0x000000341444723c */ /* 0x000fe2000000182c */
[----:B------:R-:W1:Y:S01]  /*1e4e0*/  LDSM.16.M88.4 R44, [R230] ;  /* 0x00000000e62c783b */ /* 0x000e620000000200 */
[----:B------:R-:W-:Y:S02]  /*1e4f0*/  IMAD.MOV.U32 R237, RZ, RZ, R10 ;  /* 0x000000ffffed7224 */ /* 0x000fe400078e000a */
[----:B------:R-:W-:Y:S01]  /*1e500*/  IMAD.MOV.U32 R238, RZ, RZ, R9 ;  /* 0x000000ffffee7224 */ /* 0x000fe200078e0009 */
[----:B------:R3:W-:Y:S01]  /*1e510*/  LDSM.16.M88.4 R32, [R231] ;  /* 0x00000000e720783b */ /* 0x0007e20000000200 */
[----:B------:R-:W-:-:S02]  /*1e520*/  IMAD.MOV.U32 R239, RZ, RZ, R5 ;  /* 0x000000ffffef7224 */ /* 0x000fc400078e0005 */
[----:B------:R-:W-:Y:S01]  /*1e530*/  HMMA.16816.F32 R244, R16, R56, R212 ;  /* 0x0000003810f4723c */ /* 0x000fe200000018d4 */
[----:B------:R-:W-:Y:S01]  /*1e540*/  IMAD.MOV.U32 R232, RZ, RZ, R13 ;  /* 0x000000ffffe87224 */ /* 0x000fe200078e000d */
[----:B------:R-:W-:Y:S05]  /*1e550*/  LDSM.16.M88.4 R56, [R184+0x1000] ;  /* 0x00100000b838783b */ /* 0x000fea0000000200 */
[----:B------:R-:W-:Y:S01]  /*1e560*/  IMAD.MOV.U32 R214, RZ, RZ, R14 ;  /* 0x000000ffffd67224 */ /* 0x000fe200078e000e */
[----:B------:R-:W-:Y:S01]  /*1e570*/  HMMA.16816.F32 R72, R20, R62, R48 ;  /* 0x0000003e1448723c */ /* 0x000fe20000001830 */
[----:B------:R-:W-:Y:S01]  /*1e580*/  IMAD.MOV.U32 R213, RZ, RZ, R15 ;  /* 0x000000ffffd57224 */ /* 0x000fe200078e000f */
[----:B------:R-:W-:Y:S01]  /*1e590*/  LDSM.16.M88.4 R48, [R184+0x800] ;  /* 0x00080000b830783b */ /* 0x000fe20000000200 */
[----:B------:R-:W-:-:S05]  /*1e5a0*/  IMAD.MOV.U32 R212, RZ, RZ, R12 ;  /* 0x000000ffffd47224 */ /* 0x000fca00078e000c */
[----:B--2---:R-:W-:Y:S01]  /*1e5b0*/  HMMA.16816.F32 R12, R16, R64, R220 ;  /* 0x00000040100c723c */ /* 0x004fe200000018dc */
[----:B---3--:R-:W-:-:S07]  /*1e5c0*/  IMAD.MOV.U32 R231, RZ, RZ, R83 ;  /* 0x000000ffffe77224 */ /* 0x008fce00078e0053 */
[----:B------:R-:W-:Y:S01]  /*1e5d0*/  HMMA.16816.F32 R60, R20, R54, R40 ;  /* 0x00000036143c723c */ /* 0x000fe20000001828 */
[----:B------:R-:W-:Y:S04]  /*1e5e0*/  LDSM.16.M88.4 R40, [R248] ;  /* 0x00000000f828783b */ /* 0x000fe80000000200 */
[----:B------:R-:W-:Y:S03]  /*1e5f0*/  LDSM.16.M88.4 R52, [R139] ;  /* 0x000000008b34783b */ /* 0x000fe60000000200 */
[C---:B------:R-:W-:Y:S08]  /*1e600*/  HMMA.16816.F32 R204, R16.reuse, R28, R204 ;  /* 0x0000001c10cc723c */ /* 0x040ff000000018cc */
[----:B------:R-:W-:Y:S01]  /*1e610*/  IMAD.MOV.U32 R223, RZ, RZ, R12 ;  /* 0x000000ffffdf7224 */ /* 0x000fe200078e000c */
[----:B------:R-:W-:Y:S01]  /*1e620*/  HMMA.16816.F32 R176, R16, R30, R176 ;  /* 0x0000001e10b0723c */ /* 0x000fe200000018b0 */
[----:B------:R-:W-:Y:S01]  /*1e630*/  IMAD.MOV.U32 R222, RZ, RZ, R13 ;  /* 0x000000ffffde7224 */ /* 0x000fe200078e000d */
[----:B------:R-:W2:Y:S01]  /*1e640*/  LDSM.16.M88.4 R28, [R225] ;  /* 0x00000000e11c783b */ /* 0x000ea20000000200 */
[----:B------:R-:W-:-:S02]  /*1e650*/  IMAD.MOV.U32 R221, RZ, RZ, R14 ;  /* 0x000000ffffdd7224 */ /* 0x000fc400078e000e */
[----:B------:R-:W-:-:S03]  /*1e660*/  IMAD.MOV.U32 R220, RZ, RZ, R15 ;  /* 0x000000ffffdc7224 */ /* 0x000fc600078e000f */
[----:B------:R-:W-:Y:S07]  /*1e670*/  HMMA.16816.F32 R12, R16, R66, R208 ;  /* 0x00000042100c723c */ /* 0x000fee00000018d0 */
[----:B------:R-:W-:Y:S02]  /*1e680*/  IMAD.MOV.U32 R208, RZ, RZ, R82 ;  /* 0x000000ffffd07224 */ /* 0x000fe400078e0052 */
[----:B------:R-:W-:Y:S02]  /*1e690*/  IMAD.MOV.U32 R209, RZ, RZ, R81 ;  /* 0x000000ffffd17224 */ /* 0x000fe400078e0051 */
[----:B------:R-:W-:-:S02]  /*1e6a0*/  IMAD.MOV.U32 R210, RZ, RZ, R4 ;  /* 0x000000ffffd27224 */ /* 0x000fc400078e0004 */
[----:B------:R-:W-:Y:S02]  /*1e6b0*/  IMAD.MOV.U32 R211, RZ, RZ, R0 ;  /* 0x000000ffffd37224 */ /* 0x000fe400078e0000 */
[----:B------:R-:W-:-:S04]  /*1e6c0*/  IMAD.MOV.U32 R0, RZ, RZ, R231 ;  /* 0x000000ffff007224 */ /* 0x000fc800078e00e7 */
[----:B------:R-:W-:Y:S01]  /*1e6d0*/  IMAD.MOV.U32 R215, RZ, RZ, R0 ;  /* 0x000000ffffd77224 */ /* 0x000fe200078e0000 */
[C---:B-1----:R-:W-:Y:S04]  /*1e6e0*/  HMMA.16816.F32 R64, R16.reuse, R44, R208 ;  /* 0x0000002c1040723c */ /* 0x042fe800000018d0 */
[----:B------:R-:W-:Y:S02]  /*1e6f0*/  IMAD.MOV.U32 R236, RZ, RZ, R13 ;  /* 0x000000ffffec7224 */ /* 0x000fe400078e000d */
[----:B------:R-:W-:Y:S02]  /*1e700*/  IMAD.MOV.U32 R235, RZ, RZ, R14 ;  /* 0x000000ffffeb7224 */ /* 0x000fe400078e000e */
[----:B------:R-:W-:Y:S01]  /*1e710*/  HMMA.16816.F32 R44, R16, R46, R216 ;  /* 0x0000002e102c723c */ /* 0x000fe200000018d8 */
[----:B------:R-:W-:-:S02]  /*1e720*/  IMAD.MOV.U32 R234, RZ, RZ, R15 ;  /* 0x000000ffffea7224 */ /* 0x000fc400078e000f */
[----:B------:R-:W-:Y:S02]  /*1e730*/  IMAD.MOV.U32 R233, RZ, RZ, R12 ;  /* 0x000000ffffe97224 */ /* 0x000fe400078e000c */
[----:B------:R-:W-:Y:S03]  /*1e740*/  LDSM.16.M88.4 R12, [R187] ;  /* 0x00000000bb0c783b */ /* 0x000fe60000000200 */
[C---:B--2---:R-:W-:Y:S08]  /*1e750*/  HMMA.16816.F32 R88, R16.reuse, R28, R88 ;  /* 0x0000001c1058723c */ /* 0x044ff00000001858 */
[----:B------:R-:W-:Y:S01]  /*1e760*/  HMMA.16816.F32 R92, R16, R30, R92 ;  /* 0x0000001e105c723c */ /* 0x000fe2000000185c */
[----:B------:R1:W2:Y:S01]  /*1e770*/  LDSM.16.M88.4 R28, [R195] ;  /* 0x00000000c31c783b */ /* 0x0002a20000000200 */
[----:B------:R-:W-:-:S02]  /*1e780*/  IMAD.MOV.U32 R209, RZ, RZ, R65 ;  /* 0x000000ffffd17224 */ /* 0x000fc400078e0041 */
[----:B------:R-:W-:Y:S02]  /*1e790*/  IMAD.MOV.U32 R208, RZ, RZ, R64 ;  /* 0x000000ffffd07224 */ /* 0x000fe400078e0040 */
[----:B------:R-:W-:Y:S02]  /*1e7a0*/  IMAD.MOV.U32 R211, RZ, RZ, R66 ;  /* 0x000000ffffd37224 */ /* 0x000fe400078e0042 */
[----:B------:R-:W-:Y:S02]  /*1e7b0*/  IMAD.MOV.U32 R216, RZ, RZ, R44 ;  /* 0x000000ffffd87224 */ /* 0x000fe400078e002c */
[----:B------:R-:W-:Y:S02]  /*1e7c0*/  IMAD.MOV.U32 R81, RZ, RZ, R45 ;  /* 0x000000ffff517224 */ /* 0x000fe400078e002d */
[----:B------:R-:W-:Y:S02]  /*1e7d0*/  IMAD.MOV.U32 R82, RZ, RZ, R46 ;  /* 0x000000ffff527224 */ /* 0x000fe400078e002e */
[----:B------:R-:W-:-:S02]  /*1e7e0*/  IMAD.MOV.U32 R83, RZ, RZ, R47 ;  /* 0x000000ffff537224 */ /* 0x000fc400078e002f */
[----:B------:R-:W-:Y:S01]  /*1e7f0*/  HMMA.16816.F32 R44, R16, R40, R124 ;  /* 0x00000028102c723c */ /* 0x000fe2000000187c */
[----:B------:R-:W-:-:S06]  /*1e800*/  IMAD.MOV.U32 R210, RZ, RZ, R67 ;  /* 0x000000ffffd27224 */ /* 0x000fcc00078e0043 */
[----:B------:R-:W-:Y:S02]  /*1e810*/  IMAD.MOV.U32 R127, RZ, RZ, R11 ;  /* 0x000000ffff7f7224 */ /* 0x000fe400078e000b */
[----:B------:R-:W-:Y:S02]  /*1e820*/  IMAD.MOV.U32 R126, RZ, RZ, R237 ;  /* 0x000000ffff7e7224 */ /* 0x000fe400078e00ed */
[----:B------:R-:W-:Y:S02]  /*1e830*/  IMAD.MOV.U32 R125, RZ, RZ, R127 ;  /* 0x000000ffff7d7224 */ /* 0x000fe400078e007f */
[----:B------:R-:W-:Y:S02]  /*1e840*/  IMAD.MOV.U32 R127, RZ, RZ, R238 ;  /* 0x000000ffff7f7224 */ /* 0x000fe400078e00ee */
[----:B------:R-:W-:-:S09]  /*1e850*/  IMAD.MOV.U32 R124, RZ, RZ, R239 ;  /* 0x000000ffff7c7224 */ /* 0x000fd200078e00ef */
[----:B------:R-:W-:Y:S02]  /*1e860*/  IMAD.MOV.U32 R219, RZ, RZ, R45 ;  /* 0x000000ffffdb7224 */ /* 0x000fe400078e002d */
[----:B------:R-:W-:Y:S02]  /*1e870*/  IMAD.MOV.U32 R218, RZ, RZ, R46 ;  /* 0x000000ffffda7224 */ /* 0x000fe400078e002e */
[----:B------:R-:W-:Y:S02]  /*1e880*/  IMAD.MOV.U32 R217, RZ, RZ, R44 ;  /* 0x000000ffffd97224 */ /* 0x000fe400078e002c */
[----:B-1----:R-:W-:Y:S02]  /*1e890*/  IMAD.MOV.U32 R195, RZ, RZ, R47 ;  /* 0x000000ffffc37224 */ /* 0x002fe400078e002f */
[----:B------:R-:W-:Y:S07]  /*1e8a0*/  HMMA.16816.F32 R44, R16, R42, R112 ;  /* 0x0000002a102c723c */ /* 0x000fee0000001870 */
[----:B------:R-:W-:-:S02]  /*1e8b0*/  IMAD.MOV.U32 R115, RZ, RZ, R7 ;  /* 0x000000ffff737224 */ /* 0x000fc400078e0007 */
[----:B------:R-:W-:Y:S02]  /*1e8c0*/  IMAD.MOV.U32 R112, RZ, RZ, R224 ;  /* 0x000000ffff707224 */ /* 0x000fe400078e00e0 */
[----:B------:R-:W-:Y:S02]  /*1e8d0*/  IMAD.MOV.U32 R113, RZ, RZ, R194 ;  /* 0x000000ffff717224 */ /* 0x000fe400078e00c2 */
[----:B------:R-:W-:-:S11]  /*1e8e0*/  IMAD.MOV.U32 R114, RZ, RZ, R137 ;  /* 0x000000ffff727224 */ /* 0x000fd600078e0089 */
[----:B------:R-:W-:Y:S02]  /*1e8f0*/  IMAD.MOV.U32 R42, RZ, RZ, R46 ;  /* 0x000000ffff2a7224 */ /* 0x000fe400078e002e */
[----:B------:R-:W-:Y:S02]  /*1e900*/  IMAD.MOV.U32 R41, RZ, RZ, R44 ;  /* 0x000000ffff297224 */ /* 0x000fe400078e002c */
[----:B------:R-:W-:Y:S02]  /*1e910*/  IMAD.MOV.U32 R40, RZ, RZ, R45 ;  /* 0x000000ffff287224 */ /* 0x000fe400078e002d */
[----:B------:R-:W-:Y:S02]  /*1e920*/  IMAD.MOV.U32 R4, RZ, RZ, R47 ;  /* 0x000000ffff047224 */ /* 0x000fe400078e002f */
        /* <DEDUP_REMOVED lines=13> */
[----:B------:R-:W1:Y:S11]  /*1ea00*/  LDSM.16.M88.4 R40, [R184+0x2000] ;  /* 0x00200000b828783b */ /* 0x000e760000000200 */
[----:B------:R-:W-:-:S02]  /*1ea10*/  IMAD.MOV.U32 R32, RZ, RZ, R45 ;  /* 0x000000ffff207224 */ /* 0x000fc400078e002d */
[----:B------:R-:W-:Y:S02]  /*1ea20*/  IMAD.MOV.U32 R72, RZ, RZ, R46 ;  /* 0x000000ffff487224 */ /* 0x000fe400078e002e */
[----:B------:R-:W-:Y:S02]  /*1ea30*/  IMAD.MOV.U32 R67, RZ, RZ, R47 ;  /* 0x000000ffff437224 */ /* 0x000fe400078e002f */
[----:B------:R-:W-:Y:S02]  /*1ea40*/  IMAD.MOV.U32 R66, RZ, RZ, R44 ;  /* 0x000000ffff427224 */ /* 0x000fe400078e002c */
[----:B--2---:R-:W-:Y:S07]  /*1ea50*/  HMMA.16816.F32 R44, R16, R28, R68 ;  /* 0x0000001c102c723c */ /* 0x004fee0000001844 */
[----:B------:R-:W-:-:S02]  /*1ea60*/  IMAD.MOV.U32 R69, RZ, RZ, R236 ;  /* 0x000000ffff457224 */ /* 0x000fc400078e00ec */
[----:B------:R-:W-:Y:S01]  /*1ea70*/  IMAD.MOV.U32 R71, RZ, RZ, R32 ;  /* 0x000000ffff477224 */ /* 0x000fe200078e0020 */
[----:B------:R-:W-:Y:S01]  /*1ea80*/  HMMA.16816.F32 R236, R12, R56, R104 ;  /* 0x000000380cec723c */ /* 0x000fe20000001868 */
[----:B------:R-:W2:Y:S01]  /*1ea90*/  LDSM.16.M88.4 R32, [R184+0x2800] ;  /* 0x00280000b820783b */ /* 0x000ea20000000200 */
[----:B------:R-:W-:Y:S02]  /*1eaa0*/  IMAD.MOV.U32 R70, RZ, RZ, R235 ;  /* 0x000000ffff467224 */ /* 0x000fe400078e00eb */
[----:B------:R-:W-:-:S03]  /*1eab0*/  IMAD.MOV.U32 R68, RZ, RZ, R233 ;  /* 0x000000ffff447224 */ /* 0x000fc600078e00e9 */
        /* <DEDUP_REMOVED lines=8> */
[----:B------:R-:W-:Y:S01]  /*1eb40*/  HMMA.16816.F32 R44, R16, R30, R60 ;  /* 0x0000001e102c723c */ /* 0x000fe2000000183c */
[----:B------:R-:W-:-:S07]  /*1eb50*/  IMAD.MOV.U32 R104, RZ, RZ, R212 ;  /* 0x000000ffff687224 */ /* 0x000fce00078e00d4 */
[C---:B------:R-:W-:Y:S07]  /*1eb60*/  HMMA.16816.F32 R60, R16.reuse, R52, R96 ;  /* 0x00000034103c723c */ /* 0x040fee0000001860 */
[----:B------:R-:W-:Y:S01]  /*1eb70*/  IMAD.MOV.U32 R96, RZ, RZ, R223 ;  /* 0x000000ffff607224 */ /* 0x000fe200078e00df */
[----:B------:R-:W-:Y:S01]  /*1eb80*/  HMMA.16816.F32 R52, R16, R54, R112 ;  /* 0x000000361034723c */ /* 0x000fe20000001870 */
[----:B------:R-:W-:Y:S02]  /*1eb90*/  IMAD.MOV.U32 R97, RZ, RZ, R222 ;  /* 0x000000ffff617224 */ /* 0x000fe400078e00de */
[----:B------:R-:W-:-:S02]  /*1eba0*/  IMAD.MOV.U32 R98, RZ, RZ, R221 ;  /* 0x000000ffff627224 */ /* 0x000fc400078e00dd */
[----:B------:R-:W-:Y:S02]  /*1ebb0*/  IMAD.MOV.U32 R99, RZ, RZ, R220 ;  /* 0x000000ffff637224 */ /* 0x000fe400078e00dc */
[----:B------:R-:W-:Y:S01]  /*1ebc0*/  IMAD.MOV.U32 R112, RZ, RZ, R234 ;  /* 0x000000ffff707224 */ /* 0x000fe200078e00ea */
[C---:B-1----:R-:W-:Y:S01]  /*1ebd0*/  HMMA.16816.F32 R212, R12.reuse, R40, R200 ;  /* 0x000000280cd4723c */ /* 0x042fe200000018c8 */
[----:B------:R-:W-:Y:S02]  /*1ebe0*/  IMAD.MOV.U32 R225, RZ, RZ, R44 ;  /* 0x000000ffffe17224 */ /* 0x000fe400078e002c */
[----:B------:R-:W-:Y:S02]  /*1ebf0*/  IMAD.MOV.U32 R224, RZ, RZ, R45 ;  /* 0x000000ffffe07224 */ /* 0x000fe400078e002d */
[----:B------:R-:W-:Y:S02]  /*1ec00*/  IMAD.MOV.U32 R194, RZ, RZ, R46 ;  /* 0x000000ffffc27224 */ /* 0x000fe400078e002e */
[----:B------:R-:W-:Y:S01]  /*1ec10*/  IMAD.MOV.U32 R137, RZ, RZ, R47 ;  /* 0x000000ffff897224 */ /* 0x000fe200078e002f */
[----:B------:R-:W-:Y:S01]  /*1ec20*/  HMMA.16816.F32 R232, R12, R58, R196 ;  /* 0x0000003a0ce8723c */ /* 0x000fe200000018c4 */
[----:B------:R-:W-:Y:S01]  /*1ec30*/  IMAD.MOV.U32 R136, RZ, RZ, R60 ;  /* 0x000000ffff887224 */ /* 0x000fe200078e003c */
[----:B------:R-:W1:Y:S01]  /*1ec40*/  LDSM.16.M88.4 R44, [R184+0x1800] ;  /* 0x00180000b82c783b */ /* 0x000e620000000200 */
[----:B------:R-:W-:-:S02]  /*1ec50*/  IMAD.MOV.U32 R131, RZ, RZ, R61 ;  /* 0x000000ffff837224 */ /* 0x000fc400078e003d */
[----:B------:R-:W-:Y:S02]  /*1ec60*/  IMAD.MOV.U32 R37, RZ, RZ, R62 ;  /* 0x000000ffff257224 */ /* 0x000fe400078e003e */
[----:B------:R-:W-:Y:S01]  /*1ec70*/  IMAD.MOV.U32 R36, RZ, RZ, R63 ;  /* 0x000000ffff247224 */ /* 0x000fe200078e003f */
[C---:B--2---:R-:W-:Y:S01]  /*1ec80*/  HMMA.16816.F32 R200, R12.reuse, R34, R116 ;  /* 0x000000220cc8723c */ /* 0x044fe20000001874 */
[----:B------:R-:W-:Y:S02]  /*1ec90*/  IMAD.MOV.U32 R197, RZ, RZ, R211 ;  /* 0x000000ffffc57224 */ /* 0x000fe400078e00d3 */
[----:B------:R-:W-:Y:S02]  /*1eca0*/  IMAD.MOV.U32 R198, RZ, RZ, R210 ;  /* 0x000000ffffc67224 */ /* 0x000fe400078e00d2 */
[----:B------:R-:W-:Y:S02]  /*1ecb0*/  IMAD.MOV.U32 R199, RZ, RZ, R209 ;  /* 0x000000ffffc77224 */ /* 0x000fe400078e00d1 */
[----:B------:R-:W-:Y:S01]  /*1ecc0*/  IMAD.MOV.U32 R114, RZ, RZ, R219 ;  /* 0x000000ffff727224 */ /* 0x000fe200078e00db */
[----:B------:R-:W-:Y:S01]  /*1ecd0*/  HMMA.16816.F32 R60, R12, R48, R108 ;  /* 0x000000300c3c723c */ /* 0x000fe2000000186c */
[----:B------:R2:W-:Y:S01]  /*1ece0*/  LDSM.16.M88.4 R108, [R80+0x9800] ;  /* 0x00980000506c783b */ /* 0x0005e20000000200 */
[----:B------:R-:W-:-:S02]  /*1ecf0*/  IMAD.MOV.U32 R115, RZ, RZ, R218 ;  /* 0x000000ffff737224 */ /* 0x000fc400078e00da */
[----:B------:R-:W-:Y:S02]  /*1ed00*/  IMAD.MOV.U32 R113, RZ, RZ, R217 ;  /* 0x000000ffff717224 */ /* 0x000fe400078e00d9 */
[----:B------:R-:W-:Y:S02]  /*1ed10*/  IMAD.MOV.U32 R116, RZ, RZ, R124 ;  /* 0x000000ffff747224 */ /* 0x000fe400078e007c */
[----:B------:R-:W-:Y:S01]  /*1ed20*/  HMMA.16816.F32 R48, R12, R50, R100 ;  /* 0x000000320c30723c */ /* 0x000fe20000001864 */
[----:B------:R-:W-:Y:S01]  /*1ed30*/  LDSM.16.M88.4 R100, [R138+0x9800] ;  /* 0x009800008a64783b */ /* 0x000fe20000000200 */
[----:B------:R-:W-:Y:S02]  /*1ed40*/  IMAD.MOV.U32 R117, RZ, RZ, R125 ;  /* 0x000000ffff757224 */ /* 0x000fe400078e007d */
[----:B------:R-:W-:Y:S02]  /*1ed50*/  IMAD.MOV.U32 R118, RZ, RZ, R126 ;  /* 0x000000ffff767224 */ /* 0x000fe400078e007e */
[----:B------:R-:W-:-:S10]  /*1ed60*/  IMAD.MOV.U32 R119, RZ, RZ, R127 ;  /* 0x000000ffff777224 */ /* 0x000fd400078e007f */
[----:B------:R-:W-:Y:S02]  /*1ed70*/  IMAD.MOV.U32 R28, RZ, RZ, R60 ;  /* 0x000000ffff1c7224 */ /* 0x000fe400078e003c */
[----:B------:R-:W-:Y:S01]  /*1ed80*/  IMAD.MOV.U32 R10, RZ, RZ, R63 ;  /* 0x000000ffff0a7224 */ /* 0x000fe200078e003f */
[C---:B-1----:R-:W-:Y:S01]  /*1ed90*/  HMMA.16816.F32 R220, R12.reuse, R44, R204 ;  /* 0x0000002c0cdc723c */ /* 0x042fe200000018cc */
[----:B------:R-:W-:Y:S02]  /*1eda0*/  IMAD.MOV.U32 R63, RZ, RZ, R29 ;  /* 0x000000ffff3f7224 */ /* 0x000fe400078e001d */
[----:B------:R-:W-:Y:S02]  /*1edb0*/  IMAD.MOV.U32 R56, RZ, RZ, R28 ;  /* 0x000000ffff387224 */ /* 0x000fe400078e001c */
[----:B------:R-:W1:Y:S01]  /*1edc0*/  LDSM.16.M88.4 R28, [R184+0x3000] ;  /* 0x00300000b81c783b */ /* 0x000e620000000200 */
        /* <DEDUP_REMOVED lines=8> */
[----:B------:R-:W-:Y:S01]  /*1ee50*/  HMMA.16816.F32 R216, R12, R46, R176 ;  /* 0x0000002e0cd8723c */ /* 0x000fe200000018b0 */
[----:B------:R-:W-:Y:S02]  /*1ee60*/  IMAD.MOV.U32 R123, RZ, RZ, R198 ;  /* 0x000000ffff7b7224 */ /* 0x000fe400078e00c6 */
[----:B------:R-:W-:Y:S02]  /*1ee70*/  IMAD.MOV.U32 R121, RZ, RZ, R199 ;  /* 0x000000ffff797224 */ /* 0x000fe400078e00c7 */
[----:B------:R-:W-:Y:S02]  /*1ee80*/  IMAD.MOV.U32 R120, RZ, RZ, R56 ;  /* 0x000000ffff787224 */ /* 0x000fe400078e0038 */
[----:B------:R-:W3:Y:S01]  /*1ee90*/  LDSM.16.M88.4 R56, [R184] ;  /* 0x00000000b838783b */ /* 0x000ee20000000200 */
[----:B------:R-:W-:-:S02]  /*1eea0*/  IMAD.MOV.U32 R60, RZ, RZ, R50 ;  /* 0x000000ffff3c7224 */ /* 0x000fc400078e0032 */
[----:B------:R-:W-:Y:S02]  /*1eeb0*/  IMAD.MOV.U32 R9, RZ, RZ, R49 ;  /* 0x000000ffff097224 */ /* 0x000fe400078e0031 */
[----:B------:R-:W-:Y:S02]  /*1eec0*/  IMAD.MOV.U32 R5, RZ, RZ, R51 ;  /* 0x000000ffff057224 */ /* 0x000fe400078e0033 */
[----:B------:R-:W4:Y:S01]  /*1eed0*/  LDSM.16.M88.4 R48, [R184+0x3800] ;  /* 0x00380000b830783b */ /* 0x000f220000000200 */
[----:B--2---:R-:W-:Y:S02]  /*1eee0*/  IMAD.MOV.U32 R80, RZ, RZ, R208 ;  /* 0x000000ffff507224 */ /* 0x004fe400078e00d0 */
[C---:B------:R-:W-:Y:S01]  /*1eef0*/  HMMA.16816.F32 R208, R12.reuse, R42, R172 ;  /* 0x0000002a0cd0723c */ /* 0x040fe200000018ac */
[----:B------:R-:W2:Y:S07]  /*1ef00*/  LDSM.16.M88.4 R40, [R184+0x4000] ;  /* 0x00400000b828783b */ /* 0x000eae0000000200 */
[C---:B-1----:R-:W-:Y:S01]  /*1ef10*/  HMMA.16816.F32 R196, R12.reuse, R28, R84 ;  /* 0x0000001c0cc4723c */ /* 0x042fe20000001854 */
[----:B------:R-:W-:Y:S04]  /*1ef20*/  LDSM.16.M88.4 R84, [R45] ;  /* 0x000000002d54783b */ /* 0x000fe80000000200 */
[----:B------:R-:W1:Y:S03]  /*1ef30*/  LDSM.16.M88.4 R44, [R184+0x5000] ;  /* 0x00500000b82c783b */ /* 0x000e660000000200 */
[----:B------:R-:W-:Y:S07]  /*1ef40*/  HMMA.16816.F32 R176, R12, R30, R76 ;  /* 0x0000001e0cb0723c */ /* 0x000fee000000184c */
[----:B------:R-:W-:Y:S01]  /*1ef50*/  IMAD.MOV.U32 R76, RZ, RZ, R60 ;  /* 0x000000ffff4c7224 */ /* 0x000fe200078e003c */
[----:B------:R-:W-:Y:S01]  /*1ef60*/  HMMA.16816.F32 R28, R24, R100, RZ ;  /* 0x00000064181c723c */ /* 0x000fe200000018ff */
[----:B------:R-:W-:-:S02]  /*1ef70*/  IMAD.MOV.U32 R78, RZ, RZ, R120 ;  /* 0x000000ffff4e7224 */ /* 0x000fc400078e0078 */
[----:B------:R-:W-:Y:S02]  /*1ef80*/  IMAD.MOV.U32 R77, RZ, RZ, R63 ;  /* 0x000000ffff4d7224 */ /* 0x000fe400078e003f */
[----:B------:R-:W-:Y:S02]  /*1ef90*/  IMAD.MOV.U32 R79, RZ, RZ, R68 ;  /* 0x000000ffff4f7224 */ /* 0x000fe400078e0044 */
[----:B------:R-:W-:Y:S01]  /*1efa0*/  IMAD.MOV.U32 R101, RZ, RZ, R61 ;  /* 0x000000ffff657224 */ /* 0x000fe200078e003d */
[----:B---3--:R-:W-:Y:S01]  /*1efb0*/  HMMA.16816.F32 R52, R12, R58, R52 ;  /* 0x0000003a0c34723c */ /* 0x008fe20000001834 */
[----:B------:R-:W-:Y:S02]  /*1efc0*/  IMAD.MOV.U32 R61, RZ, RZ, R70 ;  /* 0x000000ffff3d7224 */ /* 0x000fe400078e0046 */
[----:B------:R-:W-:Y:S02]  /*1efd0*/  IMAD.MOV.U32 R70, RZ, RZ, R195 ;  /* 0x000000ffff467224 */ /* 0x000fe400078e00c3 */
[----:B------:R-:W3:Y:S01]  /*1efe0*/  S2R R195, SR_TID.X ;  /* 0x0000000000c37919 */ /* 0x000ee20000002100 */
[----:B------:R-:W-:-:S02]  /*1eff0*/  IMAD.MOV.U32 R100, RZ, RZ, R80 ;  /* 0x000000ffff647224 */ /* 0x000fc400078e0050 */
[----:B------:R-:W-:Y:S01]  /*1f000*/  IMAD.MOV.U32 R60, RZ, RZ, R69 ;  /* 0x000000ffff3c7224 */ /* 0x000fe200078e0045 */
[----:B----4-:R-:W-:Y:S01]  /*1f010*/  HMMA.16816.F32 R172, R12, R48, R88 ;  /* 0x000000300cac723c */ /* 0x010fe20000001858 */
        /* <DEDUP_REMOVED lines=11> */
[----:B------:R-:W-:Y:S02]  /*1f0d0*/  IMAD.MOV.U32 R80, RZ, RZ, R62 ;  /* 0x000000ffff507224 */ /* 0x000fe400078e003e */
[----:B---3--:R-:W-:-:S02]  /*1f0e0*/  IMAD.SHL.U32 R195, R195, 0x2, RZ ;  /* 0x00000002c3c37824 */ /* 0x008fc400078e00ff */
[----:B------:R-:W-:Y:S01]  /*1f0f0*/  IMAD.MOV.U32 R92, RZ, RZ, R79 ;  /* 0x000000ffff5c7224 */ /* 0x000fe200078e004f */
[C---:B--2---:R-:W-:Y:S01]  /*1f100*/  HMMA.16816.F32 R116, R12.reuse, R40, R116 ;  /* 0x000000280c74723c */ /* 0x044fe20000001874 */
[----:B------:R-:W-:Y:S01]  /*1f110*/  IMAD.MOV.U32 R93, RZ, RZ, R60 ;  /* 0x000000ffff5d7224 */ /* 0x000fe200078e003c */
[----:B------:R-:W-:Y:S01]  /*1f120*/  LOP3.LUT R195, R195, 0x6, RZ, 0xc0, !PT ;  /* 0x00000006c3c37812 */ /* 0x000fe200078ec0ff */
        /* <DEDUP_REMOVED lines=12> */
[----:B------:R-:W-:Y:S01]  /*1f1f0*/  IMAD.SHL.U32 R7, R250, 0x100, RZ ;  /* 0x00000100fa077824 */ /* 0x000fe200078e00ff */
[----:B------:R-:W-:Y:S01]  /*1f200*/  HMMA.16816.F32 R64, R16, R84, R28 ;  /* 0x000000541040723c */ /* 0x000fe2000000181c */
[----:B------:R-:W1:Y:S01]  /*1f210*/  LDSM.16.M88.4 R28, [R184+0x6000] ;  /* 0x00600000b81c783b */ /* 0x000e620000000200 */
[----:B------:R-:W-:Y:S02]  /*1f220*/  IMAD.MOV.U32 R89, RZ, RZ, R121 ;  /* 0x000000ffff597224 */ /* 0x000fe400078e0079 */
[----:B------:R-:W-:Y:S02]  /*1f230*/  IMAD.MOV.U32 R90, RZ, RZ, R122 ;  /* 0x000000ffff5a7224 */ /* 0x000fe400078e007a */
[----:B------:R-:W-:Y:S02]  /*1f240*/  IMAD.MOV.U32 R91, RZ, RZ, R123 ;  /* 0x000000ffff5b7224 */ /* 0x000fe400078e007b */
[----:B------:R-:W-:Y:S01]  /*1f250*/  IMAD.MOV.U32 R95, RZ, RZ, R62 ;  /* 0x000000ffff5f7224 */ /* 0x000fe200078e003e */
[C---:B------:R-:W-:Y:S01]  /*1f260*/  HMMA.16816.F32 R120, R12.reuse, R42, R240 ;  /* 0x0000002a0c78723c */ /* 0x040fe200000018f0 */
[----:B------:R-:W-:Y:S01]  /*1f270*/  IMAD.MOV.U32 R62, RZ, RZ, R72 ;  /* 0x000000ffff3e7224 */ /* 0x000fe200078e0048 */
[----:B------:R-:W2:Y:S01]  /*1f280*/  LDSM.16.M88.4 R40, [R184+0x5800] ;  /* 0x00580000b828783b */ /* 0x000ea20000000200 */
[----:B------:R-:W-:Y:S01]  /*1f290*/  IMAD.MOV.U32 R72, RZ, RZ, R2 ;  /* 0x000000ffff487224 */ /* 0x000fe200078e0002 */
[C-C-:B------:R-:W-:Y:S01]  /*1f2a0*/  LOP3.LUT R2, R7.reuse, 0x8, R195.reuse, 0xfe, !PT ;  /* 0x0000000807027812 */ /* 0x140fe200078efec3 */
[----:B------:R-:W-:Y:S01]  /*1f2b0*/  IMAD.MOV.U32 R48, RZ, RZ, R0 ;  /* 0x000000ffff307224 */ /* 0x000fe200078e0000 */
[C---:B------:R-:W-:Y:S01]  /*1f2c0*/  LOP3.LUT R0, R7.reuse, 0x10, R195, 0xfe, !PT ;  /* 0x0000001007007812 */ /* 0x040fe200078efec3 */
[----:B------:R-:W-:Y:S01]  /*1f2d0*/  IMAD.MOV.U32 R50, RZ, RZ, R231 ;  /* 0x000000ffff327224 */ /* 0x000fe200078e00e7 */
[C---:B------:R-:W-:Y:S01]  /*1f2e0*/  ISETP.GE.AND P5, PT, R2.reuse, R8, PT ;  /* 0x000000080200720c */ /* 0x040fe20003fa6270 */
[C---:B------:R-:W-:Y:S01]  /*1f2f0*/  HMMA.16816.F32 R112, R12.reuse, R32, R244 ;  /* 0x000000200c70723c */ /* 0x040fe200000018f4 */
[-C--:B------:R-:W-:Y:S01]  /*1f300*/  ISETP.GE.AND P4, PT, R2, R6.reuse, PT ;  /* 0x000000060200720c */ /* 0x080fe20003f86270 */
[----:B------:R-:W3:Y:S01]  /*1f310*/  LDSM.16.M88.4 R32, [R184+0x6800] ;  /* 0x00680000b820783b */ /* 0x000ee20000000200 */
[----:B------:R-:W-:Y:S01]  /*1f320*/  LOP3.LUT R2, R7, 0x18, R195, 0xfe, !PT ;  /* 0x0000001807027812 */ /* 0x000fe200078efec3 */
[----:B------:R-:W-:Y:S01]  /*1f330*/  IMAD.MOV.U32 R51, RZ, RZ, R230 ;  /* 0x000000ffff337224 */ /* 0x000fe200078e00e6 */
[----:B------:R-:W-:Y:S01]  /*1f340*/  FSEL R59, R52, -INF , !P5 ;  /* 0xff800000343b7808 */ /* 0x000fe20006800000 */
[----:B------:R-:W-:Y:S01]  /*1f350*/  IMAD.MOV.U32 R240, RZ, RZ, R225 ;  /* 0x000000fffff07224 */ /* 0x000fe200078e00e1 */
[----:B------:R-:W-:Y:S01]  /*1f360*/  ISETP.GE.AND P5, PT, R2, R6, PT ;  /* 0x000000060200720c */ /* 0x000fe20003fa6270 */
[C---:B------:R-:W-:Y:S01]  /*1f370*/  HMMA.16816.F32 R92, R12.reuse, R46, R92 ;  /* 0x0000002e0c5c723c */ /* 0x040fe2000000185c */
[C---:B------:R-:W-:Y:S01]  /*1f380*/  ISETP.GE.AND P6, PT, R0.reuse, R8, PT ;  /* 0x000000080000720c */ /* 0x040fe20003fc6270 */
[----:B------:R-:W-:Y:S01]  /*1f390*/  IMAD.MOV.U32 R241, RZ, RZ, R224 ;  /* 0x000000fffff17224 */ /* 0x000fe200078e00e0 */
[----:B------:R-:W-:Y:S01]  /*1f3a0*/  FSEL R85, R49, -INF , !P5 ;  /* 0xff80000031557808 */ /* 0x000fe20006800000 */
[----:B------:R-:W-:Y:S01]  /*1f3b0*/  IMAD.MOV.U32 R49, RZ, RZ, R76 ;  /* 0x000000ffff317224 */ /* 0x000fe200078e004c */
[----:B------:R-:W-:Y:S01]  /*1f3c0*/  ISETP.GE.AND P3, PT, R0, R6, PT ;  /* 0x000000060000720c */ /* 0x000fe20003f66270 */
[----:B------:R-:W-:Y:S01]  /*1f3d0*/  IMAD.MOV.U32 R76, RZ, RZ, R77 ;  /* 0x000000ffff4c7224 */ /* 0x000fe200078e004d */
[C---:B------:R-:W-:Y:S01]  /*1f3e0*/  LOP3.LUT R0, R7.reuse, 0x20, R195, 0xfe, !PT ;  /* 0x0000002007007812 */ /* 0x040fe200078efec3 */
[----:B------:R-:W-:Y:S01]  /*1f3f0*/  IMAD.MOV.U32 R77, RZ, RZ, R78 ;  /* 0x000000ffff4d7224 */ /* 0x000fe200078e004e */
[----:B------:R-:W-:Y:S01]  /*1f400*/  FSEL R58, R54, -INF , !P4 ;  /* 0xff800000363a7808 */ /* 0x000fe20006000000 */
[----:B------:R-:W-:Y:S01]  /*1f410*/  IMAD.MOV.U32 R78, RZ, RZ, R79 ;  /* 0x000000ffff4e7224 */ /* 0x000fe200078e004f */
[----:B------:R-:W-:Y:S01]  /*1f420*/  FSEL R100, R100, -INF , !P6 ;  /* 0xff80000064647808 */ /* 0x000fe20007000000 */
[----:B------:R-:W-:Y:S01]  /*1f430*/  IMAD.MOV.U32 R79, RZ, RZ, R60 ;  /* 0x000000ffff4f7224 */ /* 0x000fe200078e003c */
[-C--:B------:R-:W-:Y:S01]  /*1f440*/  ISETP.GE.AND P2, PT, R2, R8.reuse, PT ;  /* 0x000000080200720c */ /* 0x080fe20003f46270 */
[----:B------:R-:W-:Y:S01]  /*1f450*/  IMAD.MOV.U32 R60, RZ, RZ, R68 ;  /* 0x000000ffff3c7224 */ /* 0x000fe200078e0044 */
[C---:B------:R-:W-:Y:S01]  /*1f460*/  ISETP.GE.AND P4, PT, R0.reuse, R8, PT ;  /* 0x000000080000720c */ /* 0x040fe20003f86270 */
[----:B------:R-:W-:Y:S01]  /*1f470*/  IMAD.MOV.U32 R68, RZ, RZ, R69 ;  /* 0x000000ffff447224 */ /* 0x000fe200078e0045 */
        /* <DEDUP_REMOVED lines=12> */
[C---:B-1----:R-:W-:Y:S01]  /*1f540*/  HMMA.16816.F32 R76, R12.reuse, R28, R76 ;  /* 0x0000001c0c4c723c */ /* 0x042fe2000000184c */
[----:B------:R-:W-:Y:S01]  /*1f550*/  IMAD.MOV.U32 R75, RZ, RZ, R4 ;  /* 0x000000ffff4b7224 */ /* 0x000fe200078e0004 */
[C---:B------:R-:W-:Y:S01]  /*1f560*/  ISETP.GE.AND P3, PT, R2.reuse, R8, PT ;  /* 0x000000080200720c */ /* 0x040fe20003f66270 */
[----:B------:R-:W-:Y:S01]  /*1f570*/  IMAD.MOV.U32 R48, RZ, RZ, R49 ;  /* 0x000000ffff307224 */ /* 0x000fe200078e0031 */
[----:B------:R-:W-:Y:S01]  /*1f580*/  ISETP.GE.AND P2, PT, R2, R6, PT ;  /* 0x000000060200720c */ /* 0x000fe20003f46270 */
[----:B------:R-:W-:Y:S01]  /*1f590*/  IMAD.MOV.U32 R49, RZ, RZ, R248 ;  /* 0x000000ffff317224 */ /* 0x000fe200078e00f8 */
[C---:B------:R-:W-:Y:S01]  /*1f5a0*/  ISETP.GE.AND P5, PT, R0.reuse, R8, PT ;  /* 0x000000080000720c */ /* 0x040fe20003fa6270 */
[----:B------:R-:W-:Y:S01]  /*1f5b0*/  IMAD.MOV.U32 R242, RZ, RZ, R194 ;  /* 0x000000fffff27224 */ /* 0x000fe200078e00c2 */
[C---:B------:R-:W-:Y:S01]  /*1f5c0*/  HMMA.16816.F32 R72, R12.reuse, R30, R72 ;  /* 0x0000001e0c48723c */ /* 0x040fe20000001848 */
[----:B------:R-:W-:Y:S01]  /*1f5d0*/  ISETP.GE.AND P4, PT, R0, R6, PT ;  /* 0x000000060000720c */ /* 0x000fe20003f86270 */
[----:B------:R-:W1:Y:S01]  /*1f5e0*/  LDSM.16.M88.4 R28, [R184+0x7000] ;  /* 0x00700000b81c783b */ /* 0x000e620000000200 */
[C---:B------:R-:W-:Y:S01]  /*1f5f0*/  LOP3.LUT R2, R7.reuse, 0x38, R195, 0xfe, !PT ;  /* 0x0000003807027812 */ /* 0x040fe200078efec3 */
[----:B------:R-:W-:Y:S01]  /*1f600*/  IMAD.MOV.U32 R243, RZ, RZ, R137 ;  /* 0x000000fffff37224 */ /* 0x000fe200078e0089 */
[----:B------:R-:W-:Y:S01]  /*1f610*/  LOP3.LUT R0, R7, 0x40, R195, 0xfe, !PT ;  /* 0x0000004007007812 */ /* 0x000fe200078efec3 */
[----:B------:R-:W-:Y:S01]  /*1f620*/  IMAD.MOV.U32 R244, RZ, RZ, R136 ;  /* 0x000000fffff47224 */ /* 0x000fe200078e0088 */
[----:B------:R-:W-:Y:S01]  /*1f630*/  FSEL R238, R238, -INF , !P6 ;  /* 0xff800000eeee7808 */ /* 0x000fe20007000000 */
[C---:B--2---:R-:W-:Y:S01]  /*1f640*/  HMMA.16816.F32 R88, R12.reuse, R40, R88 ;  /* 0x000000280c58723c */ /* 0x044fe20000001858 */
[----:B------:R-:W-:Y:S01]  /*1f650*/  FSEL R232, R232, -INF , !P3 ;  /* 0xff800000e8e87808 */ /* 0x000fe20005800000 */
[----:B------:R-:W-:Y:S01]  /*1f660*/  IMAD.MOV.U32 R245, RZ, RZ, R131 ;  /* 0x000000fffff57224 */ /* 0x000fe200078e0083 */
[----:B------:R-:W-:Y:S01]  /*1f670*/  FSEL R234, R234, -INF , !P2 ;  /* 0xff800000eaea7808 */ /* 0x000fe20005000000 */
[----:B------:R-:W-:Y:S01]  /*1f680*/  IMAD.MOV.U32 R246, RZ, RZ, R37 ;  /* 0x000000fffff67224 */ /* 0x000fe200078e0025 */
[----:B------:R-:W-:Y:S01]  /*1f690*/  FSEL R220, R220, -INF , !P5 ;  /* 0xff800000dcdc7808 */ /* 0x000fe20006800000 */
[----:B------:R-:W-:Y:S01]  /*1f6a0*/  IMAD.MOV.U32 R247, RZ, RZ, R36 ;  /* 0x000000fffff77224 */ /* 0x000fe200078e0024 */
[C---:B------:R-:W-:Y:S01]  /*1f6b0*/  ISETP.GE.AND P6, PT, R2.reuse, R8, PT ;  /* 0x000000080200720c */ /* 0x040fe20003fc6270 */
[----:B------:R-:W-:Y:S01]  /*1f6c0*/  HMMA.16816.F32 R80, R12, R42, R80 ;  /* 0x0000002a0c50723c */ /* 0x000fe20000001850 */
[----:B------:R-:W-:Y:S01]  /*1f6d0*/  ISETP.GE.AND P3, PT, R2, R6, PT ;  /* 0x000000060200720c */ /* 0x000fe20003f66270 */
[----:B------:R-:W2:Y:S01]  /*1f6e0*/  LDSM.16.M88.4 R40, [R184+0x7800] ;  /* 0x00780000b828783b */ /* 0x000ea20000000200 */
[----:B------:R-:W-:Y:S01]  /*1f6f0*/  ISETP.GE.AND P2, PT, R0, R8, PT ;  /* 0x000000080000720c */ /* 0x000fe20003f46270 */
[----:B------:R-:W-:-:S04]  /*1f700*/  DEPBAR.LE SB0, 0x0 ;  /* 0x000080000000791a */ /* 0x000fc80000000000 */
[----:B------:R-:W-:Y:S01]  /*1f710*/  ISETP.GE.AND P5, PT, R0, R6, PT ;  /* 0x000000060000720c */ /* 0x000fe20003fa6270 */
[C---:B---3--:R-:W-:Y:S01]  /*1f720*/  HMMA.16816.F32 R68, R12.reuse, R32, R68 ;  /* 0x000000200c44723c */ /* 0x048fe20000001844 */
[C-C-:B------:R-:W-:Y:S01]  /*1f730*/  LOP3.LUT R0, R7.reuse, 0x48, R195.reuse, 0xfe, !PT ;  /* 0x0000004807007812 */ /* 0x140fe200078efec3 */
[----:B------:R-:W-:Y:S01]  /*1f740*/  IMAD.MOV.U32 R224, RZ, RZ, R128 ;  /* 0x000000ffffe07224 */ /* 0x000fe200078e0080 */
[----:B------:R-:W-:Y:S01]  /*1f750*/  LOP3.LUT R4, R7, 0x50, R195, 0xfe, !PT ;  /* 0x0000005007047812 */ /* 0x000fe200078efec3 */
[----:B------:R-:W-:Y:S01]  /*1f760*/  IMAD.MOV.U32 R225, RZ, RZ, R129 ;  /* 0x000000ffffe17224 */ /* 0x000fe200078e0081 */
[----:B------:R-:W-:Y:S02]  /*1f770*/  FSEL R222, R222, -INF , !P4 ;  /* 0xff800000dede7808 */ /* 0x000fe40006000000 */
[----:B------:R-:W-:Y:S01]  /*1f780*/  FSEL R216, R216, -INF , !P6 ;  /* 0xff800000d8d87808 */ /* 0x000fe20007000000 */
[----:B------:R-:W-:Y:S01]  /*1f790*/  HMMA.16816.F32 R60, R12, R34, R60 ;  /* 0x000000220c3c723c */ /* 0x000fe2000000183c */
[----:B------:R-:W-:-:S02]  /*1f7a0*/  FSEL R218, R218, -INF , !P3 ;  /* 0xff800000dada7808 */ /* 0x000fc40005800000 */
[C---:B------:R-:W-:Y:S02]  /*1f7b0*/  ISETP.GE.AND P4, PT, R0.reuse, R8, PT ;  /* 0x000000080000720c */ /* 0x040fe40003f86270 */
[----:B------:R-:W-:Y:S02]  /*1f7c0*/  ISETP.GE.AND P6, PT, R0, R6, PT ;  /* 0x000000060000720c */ /* 0x000fe40003fc6270 */
[----:B------:R-:W-:Y:S01]  /*1f7d0*/  ISETP.GE.AND P3, PT, R4, R8, PT ;  /* 0x000000080400720c */ /* 0x000fe20003f66270 */
[----:B------:R-:W-:Y:S01]  /*1f7e0*/  HMMA.16816.F32 R24, R24, R102, RZ ;  /* 0x000000661818723c */ /* 0x000fe200000018ff */
[C-C-:B------:R-:W-:Y:S02]  /*1f7f0*/  LOP3.LUT R2, R7.reuse, 0x58, R195.reuse, 0xfe, !PT ;  /* 0x0000005807027812 */ /* 0x140fe400078efec3 */
[----:B------:R-:W-:Y:S02]  /*1f800*/  LOP3.LUT R0, R7, 0x60, R195, 0xfe, !PT ;  /* 0x0000006007007812 */ /* 0x000fe400078efec3 */
[----:B------:R-:W-:-:S02]  /*1f810*/  FSEL R212, R212, -INF , !P2 ;  /* 0xff800000d4d47808 */ /* 0x000fc40005000000 */
[----:B------:R-:W-:Y:S01]  /*1f820*/  FSEL R214, R214, -INF , !P5 ;  /* 0xff800000d6d67808 */ /* 0x000fe20006800000 */
[C---:B-1----:R-:W-:Y:S01]  /*1f830*/  HMMA.16816.F32 R48, R12.reuse, R28, R48 ;  /* 0x0000001c0c30723c */ /* 0x042fe20000001830 */
[----:B------:R-:W-:Y:S02]  /*1f840*/  FSEL R208, R208, -INF , !P4 ;  /* 0xff800000d0d07808 */ /* 0x000fe40006000000 */
[----:B------:R-:W-:Y:S02]  /*1f850*/  FSEL R210, R210, -INF , !P6 ;  /* 0xff800000d2d27808 */ /* 0x000fe40007000000 */
[----:B------:R-:W-:Y:S02]  /*1f860*/  FSEL R204, R204, -INF , !P3 ;  /* 0xff800000cccc7808 */ /* 0x000fe40005800000 */
[----:B------:R-:W-:Y:S01]  /*1f870*/  ISETP.GE.AND P2, PT, R4, R6, PT ;  /* 0x000000060400720c */ /* 0x000fe20003f46270 */
[----:B------:R-:W-:Y:S01]  /*1f880*/  HMMA.16816.F32 R44, R12, R30, R240 ;  /* 0x0000001e0c2c723c */ /* 0x000fe200000018f0 */
[----:B------:R-:W-:-:S02]  /*1f890*/  ISETP.GE.AND P5, PT, R2, R8, PT ;  /* 0x000000080200720c */ /* 0x000fc40003fa6270 */
[----:B------:R-:W-:Y:S02]  /*1f8a0*/  ISETP.GE.AND P4, PT, R2, R6, PT ;  /* 0x000000060200720c */ /* 0x000fe40003f86270 */
[C---:B------:R-:W-:Y:S02]  /*1f8b0*/  ISETP.GE.AND P6, PT, R0.reuse, R8, PT ;  /* 0x000000080000720c */ /* 0x040fe40003fc6270 */
[----:B------:R-:W-:Y:S01]  /*1f8c0*/  ISETP.GE.AND P3, PT, R0, R6, PT ;  /* 0x000000060000720c */ /* 0x000fe20003f66270 */
[----:B--2---:R-:W-:Y:S01]  /*1f8d0*/  HMMA.16816.F32 R32, R12, R40, R64 ;  /* 0x000000280c20723c */ /* 0x004fe20000001840 */
[C-C-:B------:R-:W-:Y:S02]  /*1f8e0*/  LOP3.LUT R2, R7.reuse, 0x68, R195.reuse, 0xfe, !PT ;  /* 0x0000006807027812 */ /* 0x140fe400078efec3 */
[----:B------:R-:W-:Y:S02]  /*1f8f0*/  LOP3.LUT R0, R7, 0x70, R195, 0xfe, !PT ;  /* 0x0000007007007812 */ /* 0x000fe400078efec3 */
[----:B------:R-:W-:-:S02]  /*1f900*/  FSEL R206, R206, -INF , !P2 ;  /* 0xff800000cece7808 */ /* 0x000fc40005000000 */
[----:B------:R-:W-:Y:S01]  /*1f910*/  FSEL R200, R200, -INF , !P5 ;  /* 0xff800000c8c87808 */ /* 0x000fe20006800000 */
[----:B------:R-:W-:Y:S01]  /*1f920*/  HMMA.16816.F32 R28, R12, R56, R244 ;  /* 0x000000380c1c723c */ /* 0x000fe200000018f4 */
[----:B------:R-:W-:Y:S02]  /*1f930*/  FSEL R202, R202, -INF , !P4 ;  /* 0xff800000caca7808 */ /* 0x000fe40006000000 */
[----:B------:R-:W-:Y:S01]  /*1f940*/  FSEL R196, R196, -INF , !P6 ;  /* 0xff800000c4c47808 */ /* 0x000fe20007000000 */
[----:B------:R-:W-:Y:S01]  /*1f950*/  BAR.SYNC.DEFER_BLOCKING 0x0 ;  /* 0x0000000000007b1d */ /* 0x000fe20000010000 */
[C---:B------:R-:W-:Y:S02]  /*1f960*/  ISETP.GE.AND P2, PT, R2.reuse, R8, PT ;  /* 0x000000080200720c */ /* 0x040fe40003f46270 */
[----:B------:R-:W-:Y:S01]  /*1f970*/  ISETP.GE.AND P5, PT, R2, R6, PT ;  /* 0x000000060200720c */ /* 0x000fe20003fa6270 */
[----:B------:R-:W-:Y:S01]  /*1f980*/  HMMA.16816.F32 R20, R20, R110, R24 ;  /* 0x0000006e1414723c */ /* 0x000fe20000001818 */
[----:B------:R-:W-:-:S02]  /*1f990*/  ISETP.GE.AND P4, PT, R0, R8, PT ;  /* 0x000000080000720c */ /* 0x000fc40003f86270 */
[----:B------:R-:W-:Y:S02]  /*1f9a0*/  ISETP.GE.AND P6, PT, R0, R6, PT ;  /* 0x000000060000720c */ /* 0x000fe40003fc6270 */
[C-C-:B------:R-:W-:Y:S02]  /*1f9b0*/  LOP3.LUT R2, R7.reuse, 0x78, R195.reuse, 0xfe, !PT ;  /* 0x0000007807027812 */ /* 0x140fe400078efec3 */
[----:B------:R-:W-:Y:S02]  /*1f9c0*/  LOP3.LUT R0, R7, 0x80, R195, 0xfe, !PT ;  /* 0x0000008007007812 */ /* 0x000fe400078efec3 */
[----:B------:R-:W-:Y:S02]  /*1f9d0*/  FSEL R198, R198, -INF , !P3 ;  /* 0xff800000c6c67808 */ /* 0x000fe40005800000 */
[----:B------:R-:W-:Y:S02]  /*1f9e0*/  FSEL R176, R176, -INF , !P2 ;  /* 0xff800000b0b07808 */ /* 0x000fe40005000000 */
[----:B------:R-:W-:-:S02]  /*1f9f0*/  FSEL R178, R178, -INF , !P5 ;  /* 0xff800000b2b27808 */ /* 0x000fc40006800000 */
[----:B------:R-:W-:Y:S02]  /*1fa00*/  FSEL R172, R172, -INF , !P4 ;  /* 0xff800000acac7808 */ /* 0x000fe40006000000 */
[C---:B------:R-:W-:Y:S02]  /*1fa10*/  ISETP.GE.AND P3, PT, R2.reuse, R8, PT ;  /* 0x000000080200720c */ /* 0x040fe40003f66270 */
[----:B------:R-:W-:Y:S02]  /*1fa20*/  ISETP.GE.AND P2, PT, R2, R6, PT ;  /* 0x000000060200720c */ /* 0x000fe40003f46270 */
[C---:B------:R-:W-:Y:S02]  /*1fa30*/  ISETP.GE.AND P5, PT, R0.reuse, R8, PT ;  /* 0x000000080000720c */ /* 0x040fe40003fa6270 */
[----:B------:R-:W-:Y:S01]  /*1fa40*/  ISETP.GE.AND P4, PT, R0, R6, PT ;  /* 0x000000060000720c */ /* 0x000fe20003f86270 */
[----:B------:R-:W-:Y:S01]  /*1fa50*/  HMMA.16816.F32 R16, R16, R86, R20 ;  /* 0x000000561010723c */ /* 0x000fe20000001814 */
[----:B------:R-:W-:-:S02]  /*1fa60*/  LOP3.LUT R2, R7, 0x88, R195, 0xfe, !PT ;  /* 0x0000008807027812 */ /* 0x000fc400078efec3 */
[----:B------:R-:W-:Y:S02]  /*1fa70*/  LOP3.LUT R0, R7, 0x90, R195, 0xfe, !PT ;  /* 0x0000009007007812 */ /* 0x000fe400078efec3 */
        /* <DEDUP_REMOVED lines=14> */
[C---:B------:R-:W-:Y:S02]  /*1fb60*/  ISETP.GE.AND P4, PT, R0.reuse, R8, PT ;  /* 0x000000080000720c */ /* 0x040fe40003f86270 */
[----:B------:R-:W-:Y:S02]  /*1fb70*/  ISETP.GE.AND P6, PT, R0, R6, PT ;  /* 0x000000060000720c */ /* 0x000fe40003fc6270 */
[----:B------:R-:W-:Y:S02]  /*1fb80*/  ISETP.GE.AND P3, PT, R4, R8, PT ;  /* 0x000000080400720c */ /* 0x000fe40003f66270 */
[----:B------:R-:W-:-:S02]  /*1fb90*/  LOP3.LUT R2, R7, 0xa8, R195, 0xfe, !PT ;  /* 0x000000a807027812 */ /* 0x000fc400078efec3 */
[----:B------:R-:W-:Y:S02]  /*1fba0*/  LOP3.LUT R0, R7, 0xb0, R195, 0xfe, !PT ;  /* 0x000000b007007812 */ /* 0x000fe400078efec3 */
[----:B------:R-:W-:Y:S02]  /*1fbb0*/  FSEL R112, R112, -INF , !P2 ;  /* 0xff80000070707808 */ /* 0x000fe40005000000 */
[----:B------:R-:W-:Y:S02]  /*1fbc0*/  FSEL R114, R114, -INF , !P5 ;  /* 0xff80000072727808 */ /* 0x000fe40006800000 */
[----:B------:R-:W-:Y:S02]  /*1fbd0*/  FSEL R104, R104, -INF , !P4 ;  /* 0xff80000068687808 */ /* 0x000fe40006000000 */
[----:B------:R-:W-:Y:S02]  /*1fbe0*/  FSEL R106, R106, -INF , !P6 ;  /* 0xff8000006a6a7808 */ /* 0x000fe40007000000 */
[----:B------:R-:W-:-:S02]  /*1fbf0*/  FSEL R96, R96, -INF , !P3 ;  /* 0xff80000060607808 */ /* 0x000fc40005800000 */
[----:B------:R-:W-:Y:S02]  /*1fc00*/  ISETP.GE.AND P2, PT, R4, R6, PT ;  /* 0x000000060400720c */ /* 0x000fe40003f46270 */
[C---:B------:R-:W-:Y:S02]  /*1fc10*/  ISETP.GE.AND P5, PT, R2.reuse, R8, PT ;  /* 0x000000080200720c */ /* 0x040fe40003fa6270 */
[----:B------:R-:W-:Y:S02]  /*1fc20*/  ISETP.GE.AND P4, PT, R2, R6, PT ;  /* 0x000000060200720c */ /* 0x000fe40003f86270 */
[C---:B------:R-:W-:Y:S02]  /*1fc30*/  ISETP.GE.AND P6, PT, R0.reuse, R8, PT ;  /* 0x000000080000720c */ /* 0x040fe40003fc6270 */
[----:B------:R-:W-:Y:S02]  /*1fc40*/  ISETP.GE.AND P3, PT, R0, R6, PT ;  /* 0x000000060000720c */ /* 0x000fe40003f66270 */
        /* <DEDUP_REMOVED lines=11> */
[----:B------:R-:W-:Y:S02]  /*1fd00*/  LOP3.LUT R0, R7, 0xd0, R195, 0xfe, !PT ;  /* 0x000000d007007812 */ /* 0x000fe400078efec3 */
[----:B------:R-:W-:-:S02]  /*1fd10*/  FSEL R90, R90, -INF , !P3 ;  /* 0xff8000005a5a7808 */ /* 0x000fc40005800000 */
[----:B------:R-:W-:Y:S02]  /*1fd20*/  FSEL R82, R82, -INF , !P5 ;  /* 0xff80000052527808 */ /* 0x000fe40006800000 */
[----:B------:R-:W-:Y:S02]  /*1fd30*/  FSEL R136, R76, -INF , !P4 ;  /* 0xff8000004c887808 */ /* 0x000fe40006000000 */
[-C--:B------:R-:W-:Y:S02]  /*1fd40*/  ISETP.GE.AND P3, PT, R2, R8.reuse, PT ;  /* 0x000000080200720c */ /* 0x080fe40003f66270 */
[C---:B------:R-:W-:Y:S02]  /*1fd50*/  ISETP.GE.AND P5, PT, R0.reuse, R8, PT ;  /* 0x000000080000720c */ /* 0x040fe40003fa6270 */
[----:B------:R-:W-:Y:S02]  /*1fd60*/  ISETP.GE.AND P4, PT, R0, R6, PT ;  /* 0x000000060000720c */ /* 0x000fe40003f86270 */
[----:B------:R-:W-:-:S02]  /*1fd70*/  LOP3.LUT R0, R7, 0xd8, R195, 0xfe, !PT ;  /* 0x000000d807007812 */ /* 0x000fc400078efec3 */
[----:B------:R-:W-:Y:S02]  /*1fd80*/  FSEL R80, R80, -INF , !P2 ;  /* 0xff80000050507808 */ /* 0x000fe40005000000 */
[----:B------:R-:W-:Y:S02]  /*1fd90*/  FSEL R64, R78, -INF , !P6 ;  /* 0xff8000004e407808 */ /* 0x000fe40007000000 */
[----:B------:R-:W-:Y:S02]  /*1fda0*/  FSEL R137, R72, -INF , !P3 ;  /* 0xff80000048897808 */ /* 0x000fe40005800000 */
[----:B------:R-:W-:Y:S02]  /*1fdb0*/  ISETP.GE.AND P2, PT, R2, R6, PT ;  /* 0x000000060200720c */ /* 0x000fe40003f46270 */
[C---:B------:R-:W-:Y:S02]  /*1fdc0*/  ISETP.GE.AND P6, PT, R0.reuse, R8, PT ;  /* 0x000000080000720c */ /* 0x040fe40003fc6270 */
[----:B------:R-:W-:-:S02]  /*1fdd0*/  ISETP.GE.AND P3, PT, R0, R6, PT ;  /* 0x000000060000720c */ /* 0x000fc40003f66270 */
[C-C-:B------:R-:W-:Y:S02]  /*1fde0*/  LOP3.LUT R2, R7.reuse, 0xe0, R195.reuse, 0xfe, !PT ;  /* 0x000000e007027812 */ /* 0x140fe400078efec3 */
[----:B------:R-:W-:Y:S02]  /*1fdf0*/  LOP3.LUT R0, R7, 0xe8, R195, 0xfe, !PT ;  /* 0x000000e807007812 */ /* 0x000fe400078efec3 */
[----:B------:R-:W-:Y:S02]  /*1fe00*/  FSEL R131, R74, -INF , !P2 ;  /* 0xff8000004a837808 */ /* 0x000fe40005000000 */
[----:B------:R-:W-:Y:S02]  /*1fe10*/  FSEL R241, R68, -INF , !P5 ;  /* 0xff80000044f17808 */ /* 0x000fe40006800000 */
[----:B------:R-:W-:Y:S02]  /*1fe20*/  FSEL R194, R70, -INF , !P4 ;  /* 0xff80000046c27808 */ /* 0x000fe40006000000 */
[----:B------:R-:W-:-:S02]  /*1fe30*/  ISETP.GE.AND P2, PT, R2, R8, PT ;  /* 0x000000080200720c */ /* 0x000fc40003f46270 */
[----:B------:R-:W-:Y:S02]  /*1fe40*/  ISETP.GE.AND P5, PT, R2, R6, PT ;  /* 0x000000060200720c */ /* 0x000fe40003fa6270 */
[----:B------:R-:W-:Y:S02]  /*1fe50*/  ISETP.GE.AND P4, PT, R0, R8, PT ;  /* 0x000000080000720c */ /* 0x000fe40003f86270 */
[----:B------:R-:W-:Y:S02]  /*1fe60*/  FSEL R242, R60, -INF , !P6 ;  /* 0xff8000003cf27808 */ /* 0x000fe40007000000 */
[----:B------:R-:W-:Y:S02]  /*1fe70*/  ISETP.GE.AND P6, PT, R0, R6, PT ;  /* 0x000000060000720c */ /* 0x000fe40003fc6270 */
[C-C-:B------:R-:W-:Y:S02]  /*1fe80*/  LOP3.LUT R2, R7.reuse, 0xf0, R195.reuse, 0xfe, !PT ;  /* 0x000000f007027812 */ /* 0x140fe400078efec3 */
[----:B------:R-:W-:-:S02]  /*1fe90*/  LOP3.LUT R4, R7, 0xf8, R195, 0xfe, !PT ;  /* 0x000000f807047812 */ /* 0x000fc400078efec3 */
[----:B------:R-:W-:Y:S02]  /*1fea0*/  LOP3.LUT R0, R7, R195, RZ, 0xfc, !PT ;  /* 0x000000c307007212 */ /* 0x000fe400078efcff */
        /* <DEDUP_REMOVED lines=153> */
[----:B------:R-:W-:Y:S02]  /*20840*/  ISETP.GE.AND P2, PT, R4, R6, PT ;  /* 0x000000060400720c */ /* 0x000fe40003f46270 */
[----:B------:R-:W-:-:S02]  /*20850*/  FSEL R108, R61, -INF , !P6 ;  /* 0xff8000003d6c7808 */ /* 0x000fc40007000000 */
[----:B------:R-:W-:Y:S02]  /*20860*/  FSEL R240, R47, -INF , !P2 ;  /* 0xff8000002ff07808 */ /* 0x000fe40005000000 */
[----:B------:R-:W-:Y:S02]  /*20870*/  ISETP.GE.AND P2, PT, R0, R8, PT ;  /* 0x000000080000720c */ /* 0x000fe40003f46270 */
[----:B------:R-:W-:Y:S02]  /*20880*/  FSEL R109, R63, -INF , !P3 ;  /* 0xff8000003f6d7808 */ /* 0x000fe40005800000 */
[----:B------:R-:W-:Y:S02]  /*20890*/  FSEL R40, R28, -INF , !P2 ;  /* 0xff8000001c287808 */ /* 0x000fe40005000000 */
[----:B------:R-:W-:Y:S02]  /*208a0*/  ISETP.GT.AND P2, PT, R250, R39, PT ;  /* 0x00000027fa00720c */ /* 0x000fe40003f44270 */
[----:B------:R-:W-:-:S02]  /*208b0*/  ISETP.GE.AND P6, PT, R2, R6, PT ;  /* 0x000000060200720c */ /* 0x000fc40003fc6270 */
[-C--:B------:R-:W-:Y:S02]  /*208c0*/  ISETP.GE.AND P3, PT, R4, R8.reuse, PT ;  /* 0x000000080400720c */ /* 0x080fe40003f66270 */
[----:B------:R-:W-:Y:S02]  /*208d0*/  IADD3 R2, R0, 0xf1, RZ ;  /* 0x000000f100027810 */ /* 0x000fe40007ffe0ff */
[----:B------:R-:W-:Y:S02]  /*208e0*/  FSEL R111, R51, -INF , !P6 ;  /* 0xff800000336f7808 */ /* 0x000fe40007000000 */
[----:B------:R-:W-:Y:S02]  /*208f0*/  FSEL R231, R45, -INF , !P3 ;  /* 0xff8000002de77808 */ /* 0x000fe40005800000 */
[C---:B------:R-:W-:Y:S02]  /*20900*/  ISETP.GE.AND P6, PT, R2.reuse, R8, PT ;  /* 0x000000080200720c */ /* 0x040fe40003fc6270 */
[----:B------:R-:W-:-:S02]  /*20910*/  ISETP.GE.AND P3, PT, R2, R6, PT ;  /* 0x000000060200720c */ /* 0x000fc40003f66270 */
[----:B------:R-:W-:Y:S02]  /*20920*/  IADD3 R2, R0, 0xf9, RZ ;  /* 0x000000f900027810 */ /* 0x000fe40007ffe0ff */
[----:B------:R-:W-:Y:S02]  /*20930*/  FSEL R62, R12, -INF , !P5 ;  /* 0xff8000000c3e7808 */ /* 0x000fe40006800000 */
[----:B------:R-:W-:Y:S02]  /*20940*/  FSEL R246, R33, -INF , !P6 ;  /* 0xff80000021f67808 */ /* 0x000fe40007000000 */
[----:B------:R-:W-:Y:S02]  /*20950*/  FSEL R243, R35, -INF , !P3 ;  /* 0xff80000023f37808 */ /* 0x000fe40005800000 */
[----:B------:R-:W-:Y:S02]  /*20960*/  ISETP.GE.AND P5, PT, R0, R6, PT ;  /* 0x000000060000720c */ /* 0x000fe40003fa6270 */
[----:B------:R-:W-:-:S02]  /*20970*/  ISETP.GE.AND P6, PT, R2, R8, PT ;  /* 0x000000080200720c */ /* 0x000fc40003fc6270 */
[----:B------:R-:W-:Y:S02]  /*20980*/  ISETP.GE.AND P3, PT, R2, R6, PT ;  /* 0x000000060200720c */ /* 0x000fe40003f66270 */
[----:B------:R-:W-:Y:S02]  /*20990*/  FSEL R39, R30, -INF , !P5 ;  /* 0xff8000001e277808 */ /* 0x000fe40006800000 */
        /* <DEDUP_REMOVED lines=18> */
[----:B-1----:R-:W-:Y:S02]  /*20ac0*/  IMAD.MOV R2, RZ, RZ, -R5 ;  /* 0x000000ffff027224 */ /* 0x002fe400078e0a05 */
[----:B------:R-:W-:Y:S02]  /*20ad0*/  IMAD.MOV.U32 R4, RZ, RZ, RZ ;  /* 0x000000ffff047224 */ /* 0x000fe400078e00ff */
[----:B------:R-:W-:-:S04]  /*20ae0*/  IMAD R2, R2, R8, RZ ;  /* 0x0000000802027224 */ /* 0x000fc800078e02ff */
        /* <DEDUP_REMOVED lines=14> */
[----:B------:R-:W-:Y:S02]  /*20bd0*/  ISETP.GE.U32.AND P5, PT, R5, R8, PT ;  /* 0x000000080500720c */ /* 0x000fe40003fa6070 */
[----:B------:R-:W-:Y:S02]  /*20be0*/  LOP3.LUT R5, R10, R0, RZ, 0x3c, !PT ;  /* 0x000000000a057212 */ /* 0x000fe400078e3cff */
[----:B------:R-:W-:Y:S02]  /*20bf0*/  ISETP.GE.U32.AND P6, PT, R6, R8, PT ;  /* 0x000000080600720c */ /* 0x000fe40003fc6070 */
[----:B------:R-:W-:-:S02]  /*20c00*/  ISETP.GE.AND P0, PT, R5, RZ, PT ;  /* 0x000000ff0500720c */ /* 0x000fc40003f06270 */
[----:B------:R-:W-:Y:S02]  /*20c10*/  ISETP.NE.AND P3, PT, R0, RZ, PT ;  /* 0x000000ff0000720c */ /* 0x000fe40003f65270 */
[----:B------:R-:W-:-:S03]  /*20c20*/  LOP3.LUT R5, RZ, R0, RZ, 0x33, !PT ;  /* 0x00000000ff057212 */ /* 0x000fc600078e33ff */
[----:B------:R-:W-:-:S04]  /*20c30*/  @P5 IADD3 R2, R2, 0x1, RZ ;  /* 0x0000000102025810 */ /* 0x000fc80007ffe0ff */
[----:B------:R-:W-:Y:S02]  /*20c40*/  @P6 IADD3 R4, R4, 0x1, RZ ;  /* 0x0000000104046810 */ /* 0x000fe40007ffe0ff */
[----:B------:R-:W-:Y:S02]  /*20c50*/  @!P0 IMAD.MOV R2, RZ, RZ, -R2 ;  /* 0x000000ffff028224 */ /* 0x000fe400078e0a02 */
[----:B------:R-:W-:-:S03]  /*20c60*/  @!P4 IADD3 R4, -R4, RZ, RZ ;  /* 0x000000ff0404c210 */ /* 0x000fc60007ffe1ff */
[C---:B------:R-:W-:Y:S02]  /*20c70*/  SEL R2, R5.reuse, R2, !P3 ;  /* 0x0000000205027207 */ /* 0x040fe40005800000 */
[----:B------:R-:W-:Y:S02]  /*20c80*/  SEL R8, R5, R4, !P3 ;  /* 0x0000000405087207 */ /* 0x000fe40005800000 */
[----:B------:R-:W2:Y:S01]  /*20c90*/  LD.E.64 R4, [R134.64+0x38] ;  /* 0x0000380686047980 */ /* 0x000ea2000c101b00 */
[----:B------:R-:W-:-:S04]  /*20ca0*/  IMAD.WIDE R10, R2, 0x4, R226 ;  /* 0x00000004020a7825 */ /* 0x000fc800078e02e2 */
[C---:B------:R-:W-:Y:S02]  /*20cb0*/  IMAD.WIDE R6, R8.reuse, 0x4, R226 ;  /* 0x0000000408067825 */ /* 0x040fe400078e02e2 */
[----:B------:R1:W3:Y:S04]  /*20cc0*/  LD.E R11, [R10.64] ;  /* 0x000000060a0b7980 */ /* 0x0002e8000c101900 */
[----:B------:R4:W3:Y:S04]  /*20cd0*/  LD.E R9, [R6.64] ;  /* 0x0000000606097980 */ /* 0x0008e8000c101900 */
[----:B----4-:R-:W4:Y:S01]  /*20ce0*/  LD.E.64 R6, [R134.64+0x20] ;  /* 0x0000200686067980 */ /* 0x010f22000c101b00 */
[----:B------:R-:W-:-:S04]  /*20cf0*/  IMAD.IADD R2, R8, 0x1, -R2 ;  /* 0x0000000108027824 */ /* 0x000fc800078e0a02 */
[----:B------:R-:W-:-:S05]  /*20d00*/  IMAD R0, R0, R2, -0x100 ;  /* 0xffffff0000007424 */ /* 0x000fca00078e0202 */
[----:B-1----:R-:W-:Y:S01]  /*20d10*/  SHF.R.S32.HI R10, RZ, 0x1f, R0 ;  /* 0x0000001fff0a7819 */ /* 0x002fe20000011400 */
[-C--:B--2---:R-:W-:Y:S01]  /*20d20*/  IMAD R2, R5, R0.reuse, RZ ;  /* 0x0000000005027224 */ /* 0x084fe200078e02ff */
[----:B---3--:R-:W-:Y:S01]  /*20d30*/  IADD3 R11, -R9, R11, RZ ;  /* 0x0000000b090b7210 */ /* 0x008fe20007ffe1ff */
[----:B------:R-:W-:-:S04]  /*20d40*/  IMAD.WIDE.U32 R8, R4, R0, RZ ;  /* 0x0000000004087225 */ /* 0x000fc800078e00ff */
[----:B------:R-:W-:Y:S01]  /*20d50*/  IMAD R4, R4, R10, R2 ;  /* 0x0000000a04047224 */ /* 0x000fe200078e0202 */
[----:B------:R-:W-:-:S03]  /*20d60*/  SHF.R.S32.HI R0, RZ, 0x1f, R11 ;  /* 0x0000001fff007819 */ /* 0x000fc6000001140b */
[----:B------:R-:W-:Y:S02]  /*20d70*/  IMAD.IADD R5, R9, 0x1, R4 ;  /* 0x0000000109057824 */ /* 0x000fe400078e0204 */
[----:B------:R-:W-:Y:S02]  /*20d80*/  IMAD.MOV.U32 R4, RZ, RZ, R8 ;  /* 0x000000ffff047224 */ /* 0x000fe400078e0008 */
[----:B----4-:R-:W-:Y:S02]  /*20d90*/  IMAD R2, R7, R11, RZ ;  /* 0x0000000b07027224 */ /* 0x010fe400078e02ff */
[----:B------:R-:W-:-:S04]  /*20da0*/  IMAD.WIDE.U32 R4, R11, R6, R4 ;  /* 0x000000060b047225 */ /* 0x000fc800078e0004 */
[----:B------:R-:W-:Y:S02]  /*20db0*/  IMAD R2, R6, R0, R2 ;  /* 0x0000000006027224 */ /* 0x000fe400078e0202 */
[----:B------:R-:W-:-:S03]  /*20dc0*/  IMAD.MOV.U32 R0, RZ, RZ, R4 ;  /* 0x000000ffff007224 */ /* 0x000fc600078e0004 */
[----:B------:R-:W-:Y:S01]  /*20dd0*/  IADD3 R2, R5, R2, RZ ;  /* 0x0000000205027210 */ /* 0x000fe20007ffe0ff */
[----:B------:R-:W-:Y:S05]  /*20de0*/  BRA `(.L_x_1883) ;  /* 0x0000003000007947 */ /* 0x000fea0003800000 */
.L_x_1882:
[----:B------:R-:W2:Y:S02]  /*20df0*/  LD.E R0, [R134.64+0x38] ;  /* 0x0000380686007980 */ /* 0x000ea4000c101900 */
[----:B--2---:R-:W-:-:S04]  /*20e00*/  LEA R0, -R0, RZ, 0x8 ;  /* 0x000000ff00007211 */ /* 0x004fc800078e41ff */
[----:B------:R-:W-:Y:S02]  /*20e10*/  SHF.R.S32.HI R2, RZ, 0x1f, R0 ;  /* 0x0000001fff027819 */ /* 0x000fe40000011400 */
.L_x_1883:
[----:B------:R-:W-:Y:S05]  /*20e20*/  BSYNC B0 ;  /* 0x0000000000007941 */ /* 0x000fea0003800000 */
.L_x_1881:
        /* <DEDUP_REMOVED lines=175> */
.L_x_1885:
[----:B------:R-:W-:Y:S05]  /*21920*/  BSYNC B0 ;  /* 0x0000000000007941 */ /* 0x000fea0003800000 */
.L_x_1884:
[----:B------:R-:W0:Y:S01]  /*21930*/  LDGDEPBAR ;  /* 0x00000000000079af */ /* 0x000e220000000000 */
[----:B------:R-:W-:-:S04]  /*21940*/  LEA R229, P0, R0, R229, 0x1 ;  /* 0x000000e500e57211 */ /* 0x000fc800078008ff */
[----:B------:R-:W-:-:S04]  /*21950*/  LEA.HI.X R228, R0, R228, R2, 0x1, P0 ;  /* 0x000000e400e47211 */ /* 0x000fc800000f0c02 */
.L_x_1880:
[----:B------:R-:W-:Y:S05]  /*21960*/  BSYNC B1 ;  /* 0x0000000000017941 */ /* 0x000fea0003800000 */
.L_x_1879:
[----:B------:R-:W-:Y:S01]  /*21970*/  FMNMX.FTZ R0, R3, R39, !PT ;  /* 0x0000002703007209 */ /* 0x000fe20007810000 */
[----:B-1----:R-:W-:Y:S01]  /*21980*/  LDSM.16.MT88.4 R24, [R183+0xa000] ;  /* 0x00a00000b718783b */ /* 0x002fe20000004200 */
[----:B------:R-:W-:Y:S02]  /*21990*/  MOV R32, R56 ;  /* 0x0000003800207202 */ /* 0x000fe40000000f00 */
[----:B------:R-:W-:Y:S01]  /*219a0*/  FMNMX.FTZ R0, R41, R0, !PT ;  /* 0x0000000029007209 */ /* 0x000fe20007810000 */
[----:B------:R-:W-:Y:S03]  /*219b0*/  LDSM.16.MT88.4 R16, [R181+0xa000] ;  /* 0x00a00000b510783b */ /* 0x000fe60000004200 */
[----:B------:R-:W-:Y:S01]  /*219c0*/  FMNMX.FTZ R0, R58, R0, !PT ;  /* 0x000000003a007209 */ /* 0x000fe20007810000 */
[----:B------:R-:W-:Y:S03]  /*219d0*/  LDSM.16.MT88.4 R12, [R180+0xa000] ;  /* 0x00a00000b40c783b */ /* 0x000fe60000004200 */
[----:B------:R-:W-:-:S02]  /*219e0*/  FMNMX.FTZ R2, R55, R0, !PT ;  /* 0x0000000037027209 */ /* 0x000fc40007810000 */
[----:B------:R-:W3:Y:S01]  /*219f0*/  LD.E R0, [R134.64+0xdc] ;  /* 0x0000dc0686007980 */ /* 0x000ee2000c101900 */
        /* <DEDUP_REMOVED lines=120> */
[----:B------:R-:W-:-:S03]  /*22180*/  FMNMX.FTZ R4, R68, R4, !PT ;  /* 0x0000000444047209 */ /* 0x000fc60007810000 */
[----:B------:R-:W1:Y:S01]  /*22190*/  SHFL.BFLY PT, R5, R2, 0x2, 0x1f ;  /* 0x0c401f0002057f89 */ /* 0x000e6200000e0000 */
        /* <DEDUP_REMOVED lines=11> */
[----:B------:R-:W-:Y:S02]  /*22250*/  FSEL R5, R5, RZ, P0 ;  /* 0x000000ff05057208 */ /* 0x000fe40000000000 */
[----:B--2---:R-:W-:-:S03]  /*22260*/  FMNMX.FTZ R72, R4, R6, !PT ;  /* 0x0000000604487209 */ /* 0x004fc60007810000 */
[----:B------:R-:W-:Y:S01]  /*22270*/  FFMA.FTZ R2, R39, R0, -R5 ;  /* 0x0000000027027223 */ /* 0x000fe20000010805 */
[----:B------:R-:W-:Y:S02]  /*22280*/  FSEL R4, R73, RZ, P0 ;  /* 0x000000ff49047208 */ /* 0x000fe40000000000 */
[----:B------:R-:W-:Y:S01]  /*22290*/  FSETP.NEU.FTZ.AND P1, PT, R72, -INF , PT ;  /* 0xff8000004800780b */ /* 0x000fe20003f3d000 */
[----:B------:R1:W-:Y:S01]  /*222a0*/  MUFU.EX2 R65, R2 ;  /* 0x0000000200417308 */ /* 0x0003e20000000800 */
        /* <DEDUP_REMOVED lines=34> */
[----:B-1----:R-:W-:-:S06]  /*224d0*/  FFMA.FTZ R2, R59, R0, -R7 ;  /* 0x000000003b027223 */ /* 0x002fcc0000010807 */
[----:B------:R1:W-:Y:S02]  /*224e0*/  MUFU.EX2 R33, R2 ;  /* 0x0000000200217308 */ /* 0x0003e40000000800 */
[----:B-1----:R-:W-:-:S06]  /*224f0*/  FFMA.FTZ R2, R53, R0, -R7 ;  /* 0x0000000035027223 */ /* 0x002fcc0000010807 */
[----:B------:R1:W3:Y:S02]  /*22500*/  MUFU.EX2 R20, R2 ;  /* 0x0000000200147308 */ /* 0x0002e40000000800 */
[----:B-1----:R-:W-:Y:S01]  /*22510*/  FADD.FTZ R2, R38, -R4 ;  /* 0x8000000426027221 */ /* 0x002fe20000010000 */
[----:B--2---:R-:W-:Y:S02]  /*22520*/  MOV R4, R8 ;  /* 0x0000000800047202 */ /* 0x004fe40000000f00 */
[----:B---3--:R-:W-:Y:S01]  /*22530*/  F2FP.PACK_AB R10, R20, R33 ;  /* 0x00000021140a723e */ /* 0x008fe200000000ff */
[----:B------:R-:W-:Y:S01]  /*22540*/  FMUL.FTZ R2, R0, R2 ;  /* 0x0000000200027220 */ /* 0x000fe20000410000 */
[----:B------:R-:W-:-:S03]  /*22550*/  F2FP.PACK_AB R8, R4, R66 ;  /* 0x000000420408723e */ /* 0x000fc600000000ff */
[----:B------:R1:W2:Y:S02]  /*22560*/  MUFU.EX2 R6, R2 ;  /* 0x0000000200067308 */ /* 0x0002a40000000800 */
[----:B-1----:R-:W-:Y:S02]  /*22570*/  FFMA.FTZ R2, R84, R0, -R5 ;  /* 0x0000000054027223 */ /* 0x002fe40000010805 */
[----:B--2---:R-:W-:-:S04]  /*22580*/  FMUL.FTZ R156, R156, R6 ;  /* 0x000000069c9c7220 */ /* 0x004fc80000410000 */
[----:B------:R1:W-:Y:S01]  /*22590*/  MUFU.EX2 R130, R2 ;  /* 0x0000000200827308 */ /* 0x0003e20000000800 */
[-C--:B------:R-:W-:Y:S02]  /*225a0*/  FMUL.FTZ R157, R157, R6.reuse ;  /* 0x000000069d9d7220 */ /* 0x080fe40000410000 */
[-C--:B------:R-:W-:Y:S02]  /*225b0*/  FMUL.FTZ R152, R152, R6.reuse ;  /* 0x0000000698987220 */ /* 0x080fe40000410000 */
[-C--:B------:R-:W-:Y:S02]  /*225c0*/  FMUL.FTZ R153, R153, R6.reuse ;  /* 0x0000000699997220 */ /* 0x080fe40000410000 */
[-C--:B------:R-:W-:Y:S02]  /*225d0*/  FMUL.FTZ R160, R160, R6.reuse ;  /* 0x00000006a0a07220 */ /* 0x080fe40000410000 */
[-C--:B------:R-:W-:Y:S02]  /*225e0*/  FMUL.FTZ R161, R161, R6.reuse ;  /* 0x00000006a1a17220 */ /* 0x080fe40000410000 */
[-C--:B------:R-:W-:Y:S01]  /*225f0*/  FMUL.FTZ R148, R148, R6.reuse ;  /* 0x0000000694947220 */ /* 0x080fe20000410000 */
[----:B------:R-:W-:Y:S01]  /*22600*/  HMMA.16816.F32 R56, R8, R16, R152 ;  /* 0x000000100838723c */ /* 0x000fe20000001898 */
[----:B------:R-:W-:-:S02]  /*22610*/  FMUL.FTZ R149, R149, R6 ;  /* 0x0000000695957220 */ /* 0x000fc40000410000 */
[----:B------:R-:W-:Y:S02]  /*22620*/  FMUL.FTZ R168, R168, R6 ;  /* 0x00000006a8a87220 */ /* 0x000fe40000410000 */
[----:B-1----:R-:W-:Y:S02]  /*22630*/  FFMA.FTZ R2, R46, R0, -R5 ;  /* 0x000000002e027223 */ /* 0x002fe40000010805 */
[-C--:B------:R-:W-:Y:S01]  /*22640*/  FMUL.FTZ R169, R169, R6.reuse ;  /* 0x00000006a9a97220 */ /* 0x080fe20000410000 */
[C---:B------:R-:W-:Y:S01]  /*22650*/  HMMA.16816.F32 R36, R8.reuse, R24, R160 ;  /* 0x000000180824723c */ /* 0x040fe200000018a0 */
[----:B------:R1:W2:Y:S01]  /*22660*/  MUFU.EX2 R128, R2 ;  /* 0x0000000200807308 */ /* 0x0002a20000000800 */
[----:B------:R-:W-:Y:S01]  /*22670*/  FMUL.FTZ R164, R164, R6 ;  /* 0x00000006a4a47220 */ /* 0x000fe20000410000 */
[----:B------:R-:W-:Y:S01]  /*22680*/  MOV R155, R32 ;  /* 0x00000020009b7202 */ /* 0x000fe20000000f00 */
[----:B------:R-:W-:Y:S01]  /*22690*/  FMUL.FTZ R165, R165, R6 ;  /* 0x00000006a5a57220 */ /* 0x000fe20000410000 */
[----:B------:R-:W-:Y:S01]  /*226a0*/  MOV R154, R70 ;  /* 0x00000046009a7202 */ /* 0x000fe20000000f00 */
[-C--:B------:R-:W-:Y:S01]  /*226b0*/  FMUL.FTZ R144, R144, R6.reuse ;  /* 0x0000000690907220 */ /* 0x080fe20000410000 */
[----:B------:R-:W-:Y:S01]  /*226c0*/  MOV R153, R47 ;  /* 0x0000002f00997202 */ /* 0x000fe20000000f00 */
[----:B------:R-:W-:Y:S01]  /*226d0*/  HMMA.16816.F32 R148, R8, R18, R148 ;  /* 0x000000120894723c */ /* 0x000fe20000001894 */
[----:B------:R-:W-:Y:S01]  /*226e0*/  LDSM.16.MT88.4 R16, [R181+0xa800] ;  /* 0x00a80000b510783b */ /* 0x000fe20000004200 */
[----:B------:R-:W-:Y:S01]  /*226f0*/  FMUL.FTZ R145, R145, R6 ;  /* 0x0000000691917220 */ /* 0x000fe20000410000 */
[----:B------:R-:W-:Y:S01]  /*22700*/  MOV R152, R62 ;  /* 0x0000003e00987202 */ /* 0x000fe20000000f00 */
[----:B------:R-:W-:-:S02]  /*22710*/  FMUL.FTZ R140, R140, R6 ;  /* 0x000000068c8c7220 */ /* 0x000fc40000410000 */
[----:B------:R-:W-:Y:S02]  /*22720*/  FMUL.FTZ R141, R141, R6 ;  /* 0x000000068d8d7220 */ /* 0x000fe40000410000 */
[C---:B------:R-:W-:Y:S01]  /*22730*/  HMMA.16816.F32 R28, R8.reuse, R12, R168 ;  /* 0x0000000c081c723c */ /* 0x040fe200000018a8 */
[--C-:B-1----:R-:W-:Y:S01]  /*22740*/  FFMA.FTZ R2, R85, R0, -R5.reuse ;  /* 0x0000000055027223 */ /* 0x102fe20000010805 */
[----:B------:R-:W-:Y:S02]  /*22750*/  MOV R85, R20 ;  /* 0x0000001400557202 */ /* 0x000fe40000000f00 */
[----:B------:R-:W1:Y:S01]  /*22760*/  LDSM.16.MT88.4 R20, [R182+0xa000] ;  /* 0x00a00000b614783b */ /* 0x000e620000004200 */
[----:B------:R3:W-:Y:S03]  /*22770*/  MUFU.EX2 R103, R2 ;  /* 0x0000000200677308 */ /* 0x0007e60000000800 */
[----:B------:R-:W-:Y:S01]  /*22780*/  HMMA.16816.F32 R40, R8, R14, R164 ;  /* 0x0000000e0828723c */ /* 0x000fe200000018a4 */
[----:B------:R-:W-:Y:S01]  /*22790*/  LDSM.16.MT88.4 R12, [R182+0xa800] ;  /* 0x00a80000b60c783b */ /* 0x000fe20000004200 */
[----:B---3--:R-:W-:-:S06]  /*227a0*/  FFMA.FTZ R2, R48, R0, -R5 ;  /* 0x0000000030027223 */ /* 0x008fcc0000010805 */
[C---:B------:R-:W-:Y:S01]  /*227b0*/  HMMA.16816.F32 R48, R8.reuse, R26, R156 ;  /* 0x0000001a0830723c */ /* 0x040fe2000000189c */
[----:B------:R-:W3:Y:S01]  /*227c0*/  LDSM.16.MT88.4 R24, [R180+0xa800] ;  /* 0x00a80000b418783b */ /* 0x000ee20000004200 */
[----:B------:R4:W5:Y:S05]  /*227d0*/  MUFU.EX2 R87, R2 ;  /* 0x0000000200577308 */ /* 0x00096a0000000800 */
[----:B------:R-:W-:Y:S01]  /*227e0*/  MOV R156, R33 ;  /* 0x00000021009c7202 */ /* 0x000fe20000000f00 */
[--C-:B----4-:R-:W-:Y:S01]  /*227f0*/  FFMA.FTZ R2, R100, R0, -R7.reuse ;  /* 0x0000000064027223 */ /* 0x110fe20000010807 */
[----:B------:R-:W-:Y:S02]  /*22800*/  MOV R100, R34 ;  /* 0x0000002200647202 */ /* 0x000fe40000000f00 */
[----:B------:R-:W4:Y:S01]  /*22810*/  LDSM.16.MT88.4 R32, [R183+0xa800] ;  /* 0x00a80000b720783b */ /* 0x000f220000004200 */
[----:B------:R2:W-:Y:S01]  /*22820*/  MUFU.EX2 R129, R2 ;  /* 0x0000000200817308 */ /* 0x0005e20000000800 */
[C---:B-1----:R-:W-:Y:S08]  /*22830*/  HMMA.16816.F32 R144, R8.reuse, R20, R144 ;  /* 0x000000140890723c */ /* 0x042ff00000001890 */
[----:B------:R-:W-:Y:S01]  /*22840*/  HMMA.16816.F32 R20, R8, R22, R140 ;  /* 0x000000160814723c */ /* 0x000fe2000000188c */
[----:B--2---:R-:W-:-:S06]  /*22850*/  FFMA.FTZ R2, R52, R0, -R7 ;  /* 0x0000000034027223 */ /* 0x004fcc0000010807 */
[----:B------:R-:W-:Y:S02]  /*22860*/  F2FP.PACK_AB R9, R128, R130 ;  /* 0x000000828009723e */ /* 0x000fe400000000ff */
[----:B-----5:R-:W-:Y:S01]  /*22870*/  F2FP.PACK_AB R11, R87, R103 ;  /* 0x00000067570b723e */ /* 0x020fe200000000ff */
[----:B------:R1:W2:Y:S01]  /*22880*/  MUFU.EX2 R110, R2 ;  /* 0x00000002006e7308 */ /* 0x0002a20000000800 */
[----:B------:R-:W-:Y:S02]  /*22890*/  MOV R143, R60 ;  /* 0x0000003c008f7202 */ /* 0x000fe40000000f00 */
[----:B------:R-:W-:Y:S01]  /*228a0*/  MOV R142, R45 ;  /* 0x0000002d008e7202 */ /* 0x000fe20000000f00 */
[--C-:B-1----:R-:W-:Y:S01]  /*228b0*/  FFMA.FTZ R2, R101, R0, -R7.reuse ;  /* 0x0000000065027223 */ /* 0x102fe20000010807 */
[----:B--2---:R-:W-:Y:S02]  /*228c0*/  F2FP.PACK_AB R8, R110, R129 ;  /* 0x000000816e08723e */ /* 0x004fe400000000ff */
[----:B------:R-:W-:Y:S01]  /*228d0*/  MOV R101, R68 ;  /* 0x0000004400657202 */ /* 0x000fe20000000f00 */
[----:B------:R1:W-:Y:S02]  /*228e0*/  MUFU.EX2 R102, R2 ;  /* 0x0000000200667308 */ /* 0x0003e40000000800 */
[----:B-1----:R-:W-:-:S06]  /*228f0*/  FFMA.FTZ R2, R54, R0, -R7 ;  /* 0x0000000036027223 */ /* 0x002fcc0000010807 */
        /* <DEDUP_REMOVED lines=9> */
[C---:B----4-:R-:W-:Y:S08]  /*22990*/  HMMA.16816.F32 R36, R8.reuse, R32, R36 ;  /* 0x000000200824723c */ /* 0x050ff00000001824 */
[----:B------:R-:W-:Y:S01]  /*229a0*/  HMMA.16816.F32 R48, R8, R34, R48 ;  /* 0x000000220830723c */ /* 0x000fe20000001830 */
[----:B------:R-:W4:Y:S01]  /*229b0*/  LDSM.16.MT88.4 R32, [R183+0xb000] ;  /* 0x00b00000b720783b */ /* 0x000f220000004200 */
[----:B-1----:R-:W-:-:S06]  /*229c0*/  FFMA.FTZ R2, R234, R0, -R5 ;  /* 0x00000000ea027223 */ /* 0x002fcc0000010805 */
[C---:B------:R-:W-:Y:S01]  /*229d0*/  HMMA.16816.F32 R56, R8.reuse, R16, R56 ;  /* 0x000000100838723c */ /* 0x040fe20000001838 */
[----:B------:R1:W-:Y:S07]  /*229e0*/  MUFU.EX2 R239, R2 ;  /* 0x0000000200ef7308 */ /* 0x0003ee0000000800 */
[C---:B------:R-:W-:Y:S01]  /*229f0*/  HMMA.16816.F32 R68, R8.reuse, R18, R148 ;  /* 0x000000120844723c */ /* 0x040fe20000001894 */
[----:B------:R-:W5:Y:S07]  /*22a00*/  LDSM.16.MT88.4 R16, [R181+0xb000] ;  /* 0x00b00000b510783b */ /* 0x000f6e0000004200 */
[----:B------:R-:W-:Y:S01]  /*22a10*/  HMMA.16816.F32 R144, R8, R12, R144 ;  /* 0x0000000c0890723c */ /* 0x000fe20000001890 */
        /* <DEDUP_REMOVED lines=28> */
[C---:B-----5:R-:W-:Y:S01]  /*22be0*/  HMMA.16816.F32 R56, R8.reuse, R16, R56 ;  /* 0x000000100838723c */ /* 0x060fe20000001838 */
        /* <DEDUP_REMOVED lines=9> */
[----:B-1----:R-:W-:Y:S01]  /*22c80*/  FFMA.FTZ R2, R221, R0, -R7 ;  /* 0x00000000dd027223 */ /* 0x002fe20000010807 */
[----:B------:R-:W-:-:S03]  /*22c90*/  MOV R221, R152 ;  /* 0x0000009800dd7202 */ /* 0x000fc60000000f00 */
[----:B------:R1:W3:Y:S02]  /*22ca0*/  MUFU.EX2 R218, R2 ;  /* 0x0000000200da7308 */ /* 0x0002e40000000800 */
[----:B-1----:R-:W-:Y:S01]  /*22cb0*/  FFMA.FTZ R2, R216, R0, -R7 ;  /* 0x00000000d8027223 */ /* 0x002fe20000010807 */
[----:B---3--:R-:W-:Y:S02]  /*22cc0*/  F2FP.PACK_AB R8, R218, R220 ;  /* 0x000000dcda08723e */ /* 0x008fe400000000ff */
[----:B------:R-:W-:-:S03]  /*22cd0*/  MOV R216, R101 ;  /* 0x0000006500d87202 */ /* 0x000fc60000000f00 */
        /* <DEDUP_REMOVED lines=12> */
[C---:B--2---:R-:W-:Y:S01]  /*22da0*/  HMMA.16816.F32 R52, R8.reuse, R24, R28 ;  /* 0x000000180834723c */ /* 0x044fe2000000181c */
[----:B------:R-:W2:Y:S07]  /*22db0*/  LDSM.16.MT88.4 R28, [R180+0xc000] ;  /* 0x00c00000b41c783b */ /* 0x000eae0000004200 */
[----:B------:R-:W-:Y:S01]  /*22dc0*/  HMMA.16816.F32 R60, R8, R26, R40 ;  /* 0x0000001a083c723c */ /* 0x000fe20000001828 */
[----:B------:R-:W3:Y:S01]  /*22dd0*/  LDSM.16.MT88.4 R24, [R183+0xc000] ;  /* 0x00c00000b718783b */ /* 0x000ee20000004200 */
[----:B-1----:R-:W-:Y:S01]  /*22de0*/  FFMA.FTZ R2, R215, R0, -R5 ;  /* 0x00000000d7027223 */ /* 0x002fe20000010805 */
[----:B------:R-:W-:-:S03]  /*22df0*/  MOV R215, R157 ;  /* 0x0000009d00d77202 */ /* 0x000fc60000000f00 */
[----:B------:R1:W1:Y:S02]  /*22e00*/  MUFU.EX2 R169, R2 ;  /* 0x0000000200a97308 */ /* 0x0002640000000800 */
[C---:B----4-:R-:W-:Y:S08]  /*22e10*/  HMMA.16816.F32 R44, R8.reuse, R32, R36 ;  /* 0x00000020082c723c */ /* 0x050ff00000001824 */
[----:B------:R-:W-:Y:S01]  /*22e20*/  HMMA.16816.F32 R40, R8, R34, R48 ;  /* 0x000000220828723c */ /* 0x000fe20000001830 */
[----:B-1----:R-:W-:-:S07]  /*22e30*/  FFMA.FTZ R2, R210, R0, -R5 ;  /* 0x00000000d2027223 */ /* 0x002fce0000010805 */
[C---:B-----5:R-:W-:Y:S01]  /*22e40*/  HMMA.16816.F32 R36, R8.reuse, R16, R56 ;  /* 0x000000100824723c */ /* 0x060fe20000001838 */
[----:B------:R-:W-:Y:S01]  /*22e50*/  MOV R210, R84 ;  /* 0x0000005400d27202 */ /* 0x000fe20000000f00 */
[----:B------:R1:W-:Y:S06]  /*22e60*/  MUFU.EX2 R167, R2 ;  /* 0x0000000200a77308 */ /* 0x0003ec0000000800 */
[C---:B------:R-:W-:Y:S01]  /*22e70*/  HMMA.16816.F32 R68, R8.reuse, R18, R68 ;  /* 0x000000120844723c */ /* 0x040fe20000001844 */
[----:B------:R-:W4:Y:S07]  /*22e80*/  LDSM.16.MT88.4 R16, [R181+0xc000] ;  /* 0x00c00000b510783b */ /* 0x000f2e0000004200 */
[----:B------:R-:W-:Y:S01]  /*22e90*/  HMMA.16816.F32 R32, R8, R12, R144 ;  /* 0x0000000c0820723c */ /* 0x000fe20000001890 */
[----:B-1----:R-:W-:Y:S01]  /*22ea0*/  FFMA.FTZ R2, R212, R0, -R7 ;  /* 0x00000000d4027223 */ /* 0x002fe20000010807 */
[----:B------:R-:W-:-:S03]  /*22eb0*/  MOV R212, R86 ;  /* 0x0000005600d47202 */ /* 0x000fc60000000f00 */
[----:B------:R1:W-:Y:S03]  /*22ec0*/  MUFU.EX2 R166, R2 ;  /* 0x0000000200a67308 */ /* 0x0003e60000000800 */
[----:B------:R-:W-:Y:S01]  /*22ed0*/  HMMA.16816.F32 R20, R8, R14, R20 ;  /* 0x0000000e0814723c */ /* 0x000fe20000001814 */
[----:B------:R-:W5:Y:S06]  /*22ee0*/  LDSM.16.MT88.4 R12, [R182+0xc000] ;  /* 0x00c00000b60c783b */ /* 0x000f6c0000004200 */
[----:B------:R-:W-:Y:S01]  /*22ef0*/  F2FP.PACK_AB R9, R169, R168 ;  /* 0x000000a8a909723e */ /* 0x000fe200000000ff */
[----:B-1----:R-:W-:Y:S01]  /*22f00*/  FFMA.FTZ R2, R213, R0, -R7 ;  /* 0x00000000d5027223 */ /* 0x002fe20000010807 */
[----:B------:R-:W-:-:S03]  /*22f10*/  MOV R213, R87 ;  /* 0x0000005700d57202 */ /* 0x000fc60000000f00 */
[----:B------:R1:W1:Y:S02]  /*22f20*/  MUFU.EX2 R165, R2 ;  /* 0x0000000200a57308 */ /* 0x0002640000000800 */
[----:B-1----:R-:W-:Y:S01]  /*22f30*/  FFMA.FTZ R2, R208, R0, -R7 ;  /* 0x00000000d0027223 */ /* 0x002fe20000010807 */
[----:B------:R-:W-:Y:S02]  /*22f40*/  F2FP.PACK_AB R8, R165, R166 ;  /* 0x000000a6a508723e */ /* 0x000fe400000000ff */
[----:B------:R-:W-:-:S03]  /*22f50*/  MOV R208, R102 ;  /* 0x0000006600d07202 */ /* 0x000fc60000000f00 */
[----:B------:R1:W-:Y:S02]  /*22f60*/  MUFU.EX2 R164, R2 ;  /* 0x0000000200a47308 */ /* 0x0003e40000000800 */
[----:B-1----:R-:W-:Y:S01]  /*22f70*/  FFMA.FTZ R2, R209, R0, -R7 ;  /* 0x00000000d1027223 */ /* 0x002fe20000010807 */
[----:B------:R-:W-:-:S05]  /*22f80*/  MOV R209, R103 ;  /* 0x0000006700d17202 */ /* 0x000fca0000000f00 */
[----:B------:R1:W1:Y:S02]  /*22f90*/  MUFU.EX2 R163, R2 ;  /* 0x0000000200a37308 */ /* 0x0002640000000800 */
[----:B-1----:R-:W-:Y:S01]  /*22fa0*/  FFMA.FTZ R2, R211, R0, -R5 ;  /* 0x00000000d3027223 */ /* 0x002fe20000010805 */
[----:B------:R-:W-:Y:S02]  /*22fb0*/  F2FP.PACK_AB R10, R163, R164 ;  /* 0x000000a4a30a723e */ /* 0x000fe400000000ff */
[----:B------:R-:W-:-:S03]  /*22fc0*/  MOV R211, R110 ;  /* 0x0000006e00d37202 */ /* 0x000fc60000000f00 */
[----:B------:R1:W1:Y:S02]  /*22fd0*/  MUFU.EX2 R162, R2 ;  /* 0x0000000200a27308 */ /* 0x0002640000000800 */
[----:B-1----:R-:W-:Y:S01]  /*22fe0*/  FFMA.FTZ R2, R206, R0, -R5 ;  /* 0x00000000ce027223 */ /* 0x002fe20000010805 */
[----:B------:R-:W-:Y:S02]  /*22ff0*/  F2FP.PACK_AB R11, R162, R167 ;  /* 0x000000a7a20b723e */ /* 0x000fe400000000ff */
[----:B------:R-:W-:-:S03]  /*23000*/  MOV R206, R128 ;  /* 0x0000008000ce7202 */ /* 0x000fc60000000f00 */
[----:B------:R1:W-:Y:S02]  /*23010*/  MUFU.EX2 R160, R2 ;  /* 0x0000000200a07308 */ /* 0x0003e40000000800 */
[C---:B--2---:R-:W-:Y:S08]  /*23020*/  HMMA.16816.F32 R48, R8.reuse, R28, R52 ;  /* 0x0000001c0830723c */ /* 0x044ff00000001834 */
[----:B---3--:R-:W-:Y:S01]  /*23030*/  HMMA.16816.F32 R44, R8, R24, R44 ;  /* 0x00000018082c723c */ /* 0x008fe2000000182c */
[----:B-1----:R-:W-:Y:S01]  /*23040*/  FFMA.FTZ R2, R207, R0, -R5 ;  /* 0x00000000cf027223 */ /* 0x002fe20000010805 */
[----:B------:R-:W-:-:S03]  /*23050*/  MOV R207, R129 ;  /* 0x0000008100cf7202 */ /* 0x000fc60000000f00 */
[----:B------:R1:W2:Y:S03]  /*23060*/  MUFU.EX2 R161, R2 ;  /* 0x0000000200a17308 */ /* 0x0002a60000000800 */
[C---:B------:R-:W-:Y:S01]  /*23070*/  HMMA.16816.F32 R52, R8.reuse, R26, R40 ;  /* 0x0000001a0834723c */ /* 0x040fe20000001828 */
[----:B------:R-:W3:Y:S07]  /*23080*/  LDSM.16.MT88.4 R24, [R183+0xc800] ;  /* 0x00c80000b718783b */ /* 0x000eee0000004200 */
[----:B----4-:R-:W-:Y:S01]  /*23090*/  HMMA.16816.F32 R36, R8, R16, R36 ;  /* 0x000000100824723c */ /* 0x010fe20000001824 */
[----:B-1----:R-:W-:-:S07]  /*230a0*/  FFMA.FTZ R2, R202, R0, -R5 ;  /* 0x00000000ca027223 */ /* 0x002fce0000010805 */
[C---:B------:R-:W-:Y:S01]  /*230b0*/  HMMA.16816.F32 R68, R8.reuse, R18, R68 ;  /* 0x000000120844723c */ /* 0x040fe20000001844 */
[----:B------:R-:W1:Y:S01]  /*230c0*/  LDSM.16.MT88.4 R16, [R181+0xc800] ;  /* 0x00c80000b510783b */ /* 0x000e620000004200 */
[----:B------:R-:W-:Y:S01]  /*230d0*/  MOV R202, R130 ;  /* 0x0000008200ca7202 */ /* 0x000fe20000000f00 */
[----:B------:R4:W-:Y:S05]  /*230e0*/  MUFU.EX2 R159, R2 ;  /* 0x00000002009f7308 */ /* 0x0009ea0000000800 */
[C---:B-----5:R-:W-:Y:S08]  /*230f0*/  HMMA.16816.F32 R32, R8.reuse, R12, R32 ;  /* 0x0000000c0820723c */ /* 0x060ff00000001820 */
[----:B------:R-:W-:Y:S01]  /*23100*/  HMMA.16816.F32 R20, R8, R14, R20 ;  /* 0x0000000e0814723c */ /* 0x000fe20000001814 */
[----:B------:R-:W5:Y:S01]  /*23110*/  LDSM.16.MT88.4 R12, [R182+0xc800] ;  /* 0x00c80000b60c783b */ /* 0x000f620000004200 */
        /* <DEDUP_REMOVED lines=17> */
[----:B----4-:R-:W-:Y:S02]  /*23230*/  F2FP.PACK_AB R10, R155, R156 ;  /* 0x0000009c9b0a723e */ /* 0x010fe400000000ff */
[----:B------:R-:W-:-:S03]  /*23240*/  MOV R203, R4 ;  /* 0x0000000400cb7202 */ /* 0x000fc60000000f00 */
[----:B------:R2:W4:Y:S01]  /*23250*/  MUFU.EX2 R154, R2 ;  /* 0x00000002009a7308 */ /* 0x0005220000000800 */
[----:B------:R-:W-:Y:S02]  /*23260*/  FFMA.FTZ R4, R251, R3, R65 ;  /* 0x00000003fb047223 */ /* 0x000fe40000010041 */
[-CC-:B--2---:R-:W-:Y:S01]  /*23270*/  FFMA.FTZ R2, R198, R0.reuse, -R5.reuse ;  /* 0x00000000c6027223 */ /* 0x184fe20000010805 */
[----:B----4-:R-:W-:Y:S02]  /*23280*/  F2FP.PACK_AB R11, R154, R159 ;  /* 0x0000009f9a0b723e */ /* 0x010fe400000000ff */
[----:B------:R-:W-:Y:S02]  /*23290*/  MOV R198, R67 ;  /* 0x0000004300c67202 */ /* 0x000fe40000000f00 */
[----:B------:R2:W-:Y:S03]  /*232a0*/  MUFU.EX2 R153, R2 ;  /* 0x0000000200997308 */ /* 0x0005e60000000800 */
[C---:B---3--:R-:W-:Y:S08]  /*232b0*/  HMMA.16816.F32 R44, R8.reuse, R24, R44 ;  /* 0x00000018082c723c */ /* 0x048ff0000000182c */
[----:B------:R-:W-:Y:S01]  /*232c0*/  HMMA.16816.F32 R52, R8, R26, R52 ;  /* 0x0000001a0834723c */ /* 0x000fe20000001834 */
[----:B------:R-:W3:Y:S01]  /*232d0*/  LDSM.16.MT88.4 R24, [R183+0xd000] ;  /* 0x00d00000b718783b */ /* 0x000ee20000004200 */
[----:B--2---:R-:W-:Y:S01]  /*232e0*/  FFMA.FTZ R2, R199, R0, -R5 ;  /* 0x00000000c7027223 */ /* 0x004fe20000010805 */
[----:B------:R-:W-:-:S03]  /*232f0*/  MOV R199, R66 ;  /* 0x0000004200c77202 */ /* 0x000fc60000000f00 */
[----:B------:R2:W4:Y:S02]  /*23300*/  MUFU.EX2 R152, R2 ;  /* 0x0000000200987308 */ /* 0x0005240000000800 */
[C---:B-1----:R-:W-:Y:S01]  /*23310*/  HMMA.16816.F32 R36, R8.reuse, R16, R36 ;  /* 0x000000100824723c */ /* 0x042fe20000001824 */
[----:B------:R-:W-:Y:S02]  /*23320*/  FFMA.FTZ R3, R252, R6, R199 ;  /* 0x00000006fc037223 */ /* 0x000fe400000100c7 */
[----:B------:R-:W-:Y:S02]  /*23330*/  FADD.FTZ R6, R198, R4 ;  /* 0x00000004c6067221 */ /* 0x000fe40000010000 */
[----:B------:R-:W-:Y:S02]  /*23340*/  FADD.FTZ R4, R203, R3 ;  /* 0x00000003cb047221 */ /* 0x000fe40000010000 */
[----:B------:R-:W-:Y:S01]  /*23350*/  FADD.FTZ R3, R201, R6 ;  /* 0x00000006c9037221 */ /* 0x000fe20000010000 */
[----:B------:R-:W-:Y:S01]  /*23360*/  HMMA.16816.F32 R68, R8, R18, R68 ;  /* 0x000000120844723c */ /* 0x000fe20000001844 */
[----:B------:R-:W1:Y:S01]  /*23370*/  LDSM.16.MT88.4 R16, [R181+0xd000] ;  /* 0x00d00000b510783b */ /* 0x000e620000004200 */
[----:B------:R-:W-:-:S02]  /*23380*/  FADD.FTZ R4, R200, R4 ;  /* 0x00000004c8047221 */ /* 0x000fc40000010000 */
[----:B------:R-:W-:Y:S02]  /*23390*/  FADD.FTZ R3, R205, R3 ;  /* 0x00000003cd037221 */ /* 0x000fe40000010000 */
[----:B------:R-:W-:Y:S02]  /*233a0*/  FADD.FTZ R4, R204, R4 ;  /* 0x00000004cc047221 */ /* 0x000fe40000010000 */
[-C--:B--2---:R-:W-:Y:S01]  /*233b0*/  FFMA.FTZ R2, R178, R0.reuse, -R5 ;  /* 0x00000000b2027223 */ /* 0x084fe20000010805 */
[C---:B-----5:R-:W-:Y:S03]  /*233c0*/  HMMA.16816.F32 R32, R8.reuse, R12, R32 ;  /* 0x0000000c0820723c */ /* 0x060fe60000001820 */
[----:B------:R2:W-:Y:S05]  /*233d0*/  MUFU.EX2 R151, R2 ;  /* 0x0000000200977308 */ /* 0x0005ea0000000800 */
[C---:B------:R-:W-:Y:S01]  /*233e0*/  HMMA.16816.F32 R20, R8.reuse, R14, R20 ;  /* 0x0000000e0814723c */ /* 0x040fe20000001814 */
[----:B------:R-:W5:Y:S07]  /*233f0*/  LDSM.16.MT88.4 R12, [R182+0xd000] ;  /* 0x00d00000b60c783b */ /* 0x000f6e0000004200 */
[----:B------:R-:W-:Y:S01]  /*23400*/  HMMA.16816.F32 R40, R8, R28, R48 ;  /* 0x0000001c0828723c */ /* 0x000fe20000001830 */
[----:B--2---:R-:W-:-:S04]  /*23410*/  FFMA.FTZ R2, R196, R0, -R7 ;  /* 0x00000000c4027223 */ /* 0x004fc80000010807 */
        /* <DEDUP_REMOVED lines=26> */
[C---:B-----5:R-:W-:Y:S01]  /*235c0*/  HMMA.16816.F32 R36, R8.reuse, R12, R32 ;  /* 0x0000000c0824723c */ /* 0x060fe20000001820 */
[----:B------:R-:W-:Y:S01]  /*235d0*/  LDSM.16.MT88.4 R32, [R180+0xe000] ;  /* 0x00e00000b420783b */ /* 0x000fe20000004200 */
[----:B------:R2:W-:Y:S06]  /*235e0*/  MUFU.EX2 R143, R2 ;  /* 0x00000002008f7308 */ /* 0x0005ec0000000800 */
        /* <DEDUP_REMOVED lines=38> */
[----:B------:R-:W5:Y:S06]  /*23850*/  LDSM.16.MT88.4 R28, [R183+0xe000] ;  /* 0x00e00000b71c783b */ /* 0x000f6c0000004200 */
        /* <DEDUP_REMOVED lines=17> */
[----:B--2---:R-:W-:-:S04]  /*23970*/  FFMA.FTZ R2, R115, R0, -R5 ;  /* 0x0000000073027223 */ /* 0x004fc80000010805 */
[----:B------:R2:W2:Y:S02]  /*23980*/  MUFU.EX2 R118, R2 ;  /* 0x0000000200767308 */ /* 0x0004a40000000800 */
[C---:B-1----:R-:W-:Y:S08]  /*23990*/  HMMA.16816.F32 R48, R8.reuse, R16, R48 ;  /* 0x000000100830723c */ /* 0x042ff00000001830 */
[----:B------:R-:W-:Y:S01]  /*239a0*/  HMMA.16816.F32 R68, R8, R18, R68 ;  /* 0x000000120844723c */ /* 0x000fe20000001844 */
[----:B------:R-:W1:Y:S01]  /*239b0*/  LDSM.16.MT88.4 R16, [R181+0xe800] ;  /* 0x00e80000b510783b */ /* 0x000e620000004200 */
[----:B--2---:R-:W-:-:S06]  /*239c0*/  FFMA.FTZ R2, R106, R0, -R5 ;  /* 0x000000006a027223 */ /* 0x004fcc0000010805 */
[C---:B----4-:R-:W-:Y:S01]  /*239d0*/  HMMA.16816.F32 R24, R8.reuse, R12, R24 ;  /* 0x0000000c0818723c */ /* 0x050fe20000001818 */
[----:B------:R2:W-:Y:S07]  /*239e0*/  MUFU.EX2 R117, R2 ;  /* 0x0000000200757308 */ /* 0x0005ee0000000800 */
[C---:B------:R-:W-:Y:S01]  /*239f0*/  HMMA.16816.F32 R20, R8.reuse, R14, R20 ;  /* 0x0000000e0814723c */ /* 0x040fe20000001814 */
[----:B------:R-:W4:Y:S07]  /*23a00*/  LDSM.16.MT88.4 R12, [R182+0xe800] ;  /* 0x00e80000b60c783b */ /* 0x000f2e0000004200 */
[----:B-----5:R-:W-:Y:S01]  /*23a10*/  HMMA.16816.F32 R44, R8, R28, R44 ;  /* 0x0000001c082c723c */ /* 0x020fe2000000182c */
[----:B--2---:R-:W-:-:S04]  /*23a20*/  FFMA.FTZ R2, R112, R0, -R7 ;  /* 0x0000000070027223 */ /* 0x004fc80000010807 */
[----:B------:R2:W-:Y:S03]  /*23a30*/  MUFU.EX2 R115, R2 ;  /* 0x0000000200737308 */ /* 0x0005e60000000800 */
[----:B------:R-:W-:Y:S07]  /*23a40*/  HMMA.16816.F32 R52, R8, R30, R52 ;  /* 0x0000001e0834723c */ /* 0x000fee0000001834 */
[----:B------:R-:W-:Y:S01]  /*23a50*/  F2FP.PACK_AB R9, R118, R116 ;  /* 0x000000747609723e */ /* 0x000fe200000000ff */
[----:B--2---:R-:W-:-:S04]  /*23a60*/  FFMA.FTZ R2, R113, R0, -R7 ;  /* 0x0000000071027223 */ /* 0x004fc80000010807 */
[----:B------:R2:W5:Y:S02]  /*23a70*/  MUFU.EX2 R114, R2 ;  /* 0x0000000200727308 */ /* 0x0005640000000800 */
[----:B--2---:R-:W-:Y:S01]  /*23a80*/  FFMA.FTZ R2, R104, R0, -R7 ;  /* 0x0000000068027223 */ /* 0x004fe20000010807 */
[----:B-----5:R-:W-:-:S05]  /*23a90*/  F2FP.PACK_AB R8, R114, R115 ;  /* 0x000000737208723e */ /* 0x020fca00000000ff */
[----:B------:R2:W-:Y:S02]  /*23aa0*/  MUFU.EX2 R113, R2 ;  /* 0x0000000200717308 */ /* 0x0005e40000000800 */
[----:B--2---:R-:W-:-:S06]  /*23ab0*/  FFMA.FTZ R2, R105, R0, -R7 ;  /* 0x0000000069027223 */ /* 0x004fcc0000010807 */
[----:B------:R2:W5:Y:S02]  /*23ac0*/  MUFU.EX2 R112, R2 ;  /* 0x0000000200707308 */ /* 0x0005640000000800 */
[----:B--2---:R-:W-:Y:S01]  /*23ad0*/  FFMA.FTZ R2, R107, R0, -R5 ;  /* 0x000000006b027223 */ /* 0x004fe20000010805 */
[----:B-----5:R-:W-:-:S05]  /*23ae0*/  F2FP.PACK_AB R10, R112, R113 ;  /* 0x00000071700a723e */ /* 0x020fca00000000ff */
[----:B------:R2:W5:Y:S02]  /*23af0*/  MUFU.EX2 R110, R2 ;  /* 0x00000002006e7308 */ /* 0x0005640000000800 */
[----:B--2---:R-:W-:Y:S01]  /*23b00*/  FFMA.FTZ R2, R98, R0, -R5 ;  /* 0x0000000062027223 */ /* 0x004fe20000010805 */
[----:B-----5:R-:W-:-:S05]  /*23b10*/  F2FP.PACK_AB R11, R110, R117 ;  /* 0x000000756e0b723e */ /* 0x020fca00000000ff */
[----:B------:R2:W-:Y:S02]  /*23b20*/  MUFU.EX2 R105, R2 ;  /* 0x0000000200697308 */ /* 0x0005e40000000800 */
[C---:B---3--:R-:W-:Y:S08]  /*23b30*/  HMMA.16816.F32 R28, R8.reuse, R32, R40 ;  /* 0x00000020081c723c */ /* 0x048ff00000001828 */
[----:B------:R-:W-:Y:S01]  /*23b40*/  HMMA.16816.F32 R60, R8, R34, R60 ;  /* 0x00000022083c723c */ /* 0x000fe2000000183c */
[----:B------:R-:W3:Y:S01]  /*23b50*/  LDSM.16.MT88.4 R32, [R180+0xf000] ;  /* 0x00f00000b420783b */ /* 0x000ee20000004200 */
[----:B--2---:R-:W-:-:S04]  /*23b60*/  FFMA.FTZ R2, R99, R0, -R5 ;  /* 0x0000000063027223 */ /* 0x004fc80000010805 */
[----:B------:R2:W5:Y:S02]  /*23b70*/  MUFU.EX2 R106, R2 ;  /* 0x00000002006a7308 */ /* 0x0005640000000800 */
[C---:B------:R-:W-:Y:S08]  /*23b80*/  HMMA.16816.F32 R40, R8.reuse, R36, R44 ;  /* 0x000000240828723c */ /* 0x040ff0000000182c */
[----:B-1----:R-:W-:Y:S01]  /*23b90*/  HMMA.16816.F32 R56, R8, R16, R48 ;  /* 0x000000100838723c */ /* 0x002fe20000001830 */
[----:B--2---:R-:W-:-:S07]  /*23ba0*/  FFMA.FTZ R2, R94, R0, -R5 ;  /* 0x000000005e027223 */ /* 0x004fce0000010805 */
[C---:B------:R-:W-:Y:S01]  /*23bb0*/  HMMA.16816.F32 R44, R8.reuse, R38, R52 ;  /* 0x00000026082c723c */ /* 0x040fe20000001834 */
[----:B------:R-:W1:Y:S01]  /*23bc0*/  LDSM.16.MT88.4 R36, [R183+0xf000] ;  /* 0x00f00000b724783b */ /* 0x000e620000004200 */
[----:B------:R2:W-:Y:S03]  /*23bd0*/  MUFU.EX2 R107, R2 ;  /* 0x00000002006b7308 */ /* 0x0005e60000000800 */
[----:B------:R-:W-:Y:S03]  /*23be0*/  LDSM.16.MT88.4 R52, [R181+0xf800] ;  /* 0x00f80000b534783b */ /* 0x000fe60000004200 */
[C---:B----4-:R-:W-:Y:S01]  /*23bf0*/  HMMA.16816.F32 R48, R8.reuse, R12, R24 ;  /* 0x0000000c0830723c */ /* 0x050fe20000001818 */
[----:B------:R-:W-:Y:S07]  /*23c00*/  LDSM.16.MT88.4 R24, [R180+0xf800] ;  /* 0x00f80000b418783b */ /* 0x000fee0000004200 */
[----:B------:R-:W-:Y:S01]  /*23c10*/  HMMA.16816.F32 R20, R8, R14, R20 ;  /* 0x0000000e0814723c */ /* 0x000fe20000001814 */
[----:B------:R-:W4:Y:S01]  /*23c20*/  LDSM.16.MT88.4 R12, [R182+0xf000] ;  /* 0x00f00000b60c783b */ /* 0x000f220000004200 */
[----:B--2---:R-:W-:-:S04]  /*23c30*/  FFMA.FTZ R2, R96, R0, -R7 ;  /* 0x0000000060027223 */ /* 0x004fc80000010807 */
[----:B------:R2:W-:Y:S02]  /*23c40*/  MUFU.EX2 R103, R2 ;  /* 0x0000000200677308 */ /* 0x0005e40000000800 */
[----:B------:R-:W-:Y:S01]  /*23c50*/  HMMA.16816.F32 R68, R8, R18, R68 ;  /* 0x000000120844723c */ /* 0x000fe20000001844 */
[----:B------:R-:W1:Y:S06]  /*23c60*/  LDSM.16.MT88.4 R16, [R181+0xf000] ;  /* 0x00f00000b510783b */ /* 0x000e6c0000004200 */
[----:B-----5:R-:W-:Y:S01]  /*23c70*/  F2FP.PACK_AB R9, R106, R105 ;  /* 0x000000696a09723e */ /* 0x020fe200000000ff */
        /* <DEDUP_REMOVED lines=21> */
[C---:B----4-:R-:W-:Y:S01]  /*23dd0*/  HMMA.16816.F32 R60, R8.reuse, R12, R48 ;  /* 0x0000000c083c723c */ /* 0x050fe20000001830 */
[----:B------:R2:W-:Y:S07]  /*23de0*/  MUFU.EX2 R98, R2 ;  /* 0x0000000200627308 */ /* 0x0005ee0000000800 */
[C---:B------:R-:W-:Y:S01]  /*23df0*/  HMMA.16816.F32 R48, R8.reuse, R14, R20 ;  /* 0x0000000e0830723c */ /* 0x040fe20000001814 */
[----:B------:R-:W4:Y:S04]  /*23e00*/  LDSM.16.MT88.4 R12, [R182+0xf800] ;  /* 0x00f80000b60c783b */ /* 0x000f280000004200 */
[----:B------:R-:W-:Y:S03]  /*23e10*/  LDSM.16.MT88.4 R20, [R183+0x10000] ;  /* 0x01000000b714783b */ /* 0x000fe60000004200 */
        /* <DEDUP_REMOVED lines=21> */
[----:B--2---:R-:W-:-:S04]  /*23f70*/  FFMA.FTZ R2, R79, R0, -R5 ;  /* 0x000000004f027223 */ /* 0x004fc80000010805 */
[----:B------:R2:W3:Y:S03]  /*23f80*/  MUFU.EX2 R91, R2 ;  /* 0x00000002005b7308 */ /* 0x0004e60000000800 */
[C---:B-1----:R-:W-:Y:S08]  /*23f90*/  HMMA.16816.F32 R24, R8.reuse, R36, R40 ;  /* 0x000000240818723c */ /* 0x042ff00000001828 */
[----:B------:R-:W-:Y:S01]  /*23fa0*/  HMMA.16816.F32 R32, R8, R38, R44 ;  /* 0x000000260820723c */ /* 0x000fe2000000182c */
[----:B--2---:R-:W-:-:S07]  /*23fb0*/  FFMA.FTZ R2, R131, R0, -R5 ;  /* 0x0000000083027223 */ /* 0x004fce0000010805 */
[C---:B----4-:R-:W-:Y:S01]  /*23fc0*/  HMMA.16816.F32 R40, R8.reuse, R12, R60 ;  /* 0x0000000c0828723c */ /* 0x050fe2000000183c */
[----:B------:R1:W-:Y:S07]  /*23fd0*/  MUFU.EX2 R89, R2 ;  /* 0x0000000200597308 */ /* 0x0003ee0000000800 */
[C---:B------:R-:W-:Y:S01]  /*23fe0*/  HMMA.16816.F32 R48, R8.reuse, R14, R48 ;  /* 0x0000000e0830723c */ /* 0x040fe20000001830 */
[----:B------:R-:W2:Y:S07]  /*23ff0*/  LDSM.16.MT88.4 R12, [R181+0x10000] ;  /* 0x01000000b50c783b */ /* 0x000eae0000004200 */
[----:B------:R-:W-:Y:S01]  /*24000*/  HMMA.16816.F32 R36, R8, R52, R56 ;  /* 0x000000340824723c */ /* 0x000fe20000001838 */
[----:B-1----:R-:W-:-:S04]  /*24010*/  FFMA.FTZ R2, R136, R0, -R7 ;  /* 0x0000000088027223 */ /* 0x002fc80000010807 */
[----:B------:R1:W-:Y:S03]  /*24020*/  MUFU.EX2 R88, R2 ;  /* 0x0000000200587308 */ /* 0x0003e60000000800 */
[----:B------:R-:W-:Y:S07]  /*24030*/  HMMA.16816.F32 R52, R8, R54, R68 ;  /* 0x000000360834723c */ /* 0x000fee0000001844 */
        /* <DEDUP_REMOVED lines=14> */
[C---:B-----5:R-:W-:Y:S01]  /*24120*/  HMMA.16816.F32 R56, R8.reuse, R18, R28 ;  /* 0x000000120838723c */ /* 0x060fe2000000181c */
[----:B------:R-:W3:Y:S07]  /*24130*/  LDSM.16.MT88.4 R28, [R182+0x10000] ;  /* 0x01000000b61c783b */ /* 0x000eee0000004200 */
[----:B------:R-:W-:Y:S01]  /*24140*/  HMMA.16816.F32 R24, R8, R20, R24 ;  /* 0x000000140818723c */ /* 0x000fe20000001818 */
[----:B-1----:R-:W-:-:S04]  /*24150*/  FFMA.FTZ R2, R76, R0, -R5 ;  /* 0x000000004c027223 */ /* 0x002fc80000010805 */
[----:B------:R1:W4:Y:S03]  /*24160*/  MUFU.EX2 R83, R2 ;  /* 0x0000000200537308 */ /* 0x0003260000000800 */
[C---:B------:R-:W-:Y:S01]  /*24170*/  HMMA.16816.F32 R32, R8.reuse, R22, R32 ;  /* 0x000000160820723c */ /* 0x040fe20000001820 */
[----:B------:R-:W5:Y:S07]  /*24180*/  LDSM.16.MT88.4 R20, [R180+0x10800] ;  /* 0x01080000b414783b */ /* 0x000f6e0000004200 */
[----:B------:R-:W-:Y:S01]  /*24190*/  HMMA.16816.F32 R44, R8, R16, R64 ;  /* 0x00000010082c723c */ /* 0x000fe20000001840 */
[----:B------:R-:W5:Y:S01]  /*241a0*/  LDSM.16.MT88.4 R16, [R183+0x10800] ;  /* 0x01080000b710783b */ /* 0x000f620000004200 */
[----:B-1----:R-:W-:-:S06]  /*241b0*/  FFMA.FTZ R2, R230, R0, -R5 ;  /* 0x00000000e6027223 */ /* 0x002fcc0000010805 */
[C---:B--2---:R-:W-:Y:S01]  /*241c0*/  HMMA.16816.F32 R64, R8.reuse, R12, R36 ;  /* 0x0000000c0840723c */ /* 0x044fe20000001824 */
[----:B------:R1:W-:Y:S07]  /*241d0*/  MUFU.EX2 R81, R2 ;  /* 0x0000000200517308 */ /* 0x0003ee0000000800 */
[C---:B------:R-:W-:Y:S01]  /*241e0*/  HMMA.16816.F32 R52, R8.reuse, R14, R52 ;  /* 0x0000000e0834723c */ /* 0x040fe20000001834 */
[----:B------:R-:W2:Y:S07]  /*241f0*/  LDSM.16.MT88.4 R12, [R181+0x10800] ;  /* 0x01080000b50c783b */ /* 0x000eae0000004200 */
[----:B---3--:R-:W-:Y:S01]  /*24200*/  HMMA.16816.F32 R60, R8, R28, R40 ;  /* 0x0000001c083c723c */ /* 0x008fe20000001828 */
[----:B-1----:R-:W-:-:S04]  /*24210*/  FFMA.FTZ R2, R241, R0, -R7 ;  /* 0x00000000f1027223 */ /* 0x002fc80000010807 */
[----:B------:R1:W-:Y:S03]  /*24220*/  MUFU.EX2 R80, R2 ;  /* 0x0000000200507308 */ /* 0x0003e60000000800 */
[----:B------:R-:W-:Y:S07]  /*24230*/  HMMA.16816.F32 R28, R8, R30, R48 ;  /* 0x0000001e081c723c */ /* 0x000fee0000001830 */
        /* <DEDUP_REMOVED lines=36> */
[----:B-----5:R-:W-:Y:S03]  /*24480*/  HMMA.16816.F32 R44, R8, R20, R44 ;  /* 0x00000014082c723c */ /* 0x020fe6000000182c */
[----:B------:R-:W-:-:S04]  /*24490*/  FADD.FTZ R3, R163, R3 ;  /* 0x00000003a3037221 */ /* 0x000fc80000010000 */
[----:B------:R-:W-:Y:S01]  /*244a0*/  FADD.FTZ R3, R158, R3 ;  /* 0x000000039e037221 */ /* 0x000fe20000010000 */
[C---:B------:R-:W-:Y:S01]  /*244b0*/  HMMA.16816.F32 R36, R8.reuse, R22, R56 ;  /* 0x000000160824723c */ /* 0x040fe20000001838 */
[----:B------:R-:W3:Y:S02]  /*244c0*/  LDSM.16.MT88.4 R20, [R182+0x10800] ;  /* 0x01080000b614783b */ /* 0x000ee40000004200 */
[----:B------:R-:W-:Y:S02]  /*244d0*/  FADD.FTZ R3, R157, R3 ;  /* 0x000000039d037221 */ /* 0x000fe40000010000 */
[----:B-1----:R-:W-:Y:S02]  /*244e0*/  FADD.FTZ R2, R233, R4 ;  /* 0x00000004e9027221 */ /* 0x002fe40000010000 */
[----:B------:R-:W-:Y:S01]  /*244f0*/  FFMA.FTZ R4, R111, R0, -R5 ;  /* 0x000000006f047223 */ /* 0x000fe20000010805 */
[----:B------:R-:W-:Y:S01]  /*24500*/  HMMA.16816.F32 R48, R8, R16, R24 ;  /* 0x000000100830723c */ /* 0x000fe20000001818 */
[----:B------:R-:W-:Y:S01]  /*24510*/  FADD.FTZ R2, R232, R2 ;  /* 0x00000002e8027221 */ /* 0x000fe20000010000 */
[----:B------:R-:W1:Y:S01]  /*24520*/  LDSM.16.MT88.4 R24, [R180+0x11000] ;  /* 0x01100000b418783b */ /* 0x000e620000004200 */
[----:B------:R4:W5:Y:S01]  /*24530*/  MUFU.EX2 R74, R4 ;  /* 0x00000004004a7308 */ /* 0x0009620000000800 */
[----:B------:R-:W-:-:S02]  /*24540*/  FADD.FTZ R3, R156, R3 ;  /* 0x000000039c037221 */ /* 0x000fc40000010000 */
[----:B------:R-:W-:Y:S02]  /*24550*/  FADD.FTZ R2, R223, R2 ;  /* 0x00000002df027221 */ /* 0x000fe40000010000 */
[----:B------:R-:W-:Y:S01]  /*24560*/  FADD.FTZ R3, R155, R3 ;  /* 0x000000039b037221 */ /* 0x000fe20000010000 */
[C---:B------:R-:W-:Y:S01]  /*24570*/  HMMA.16816.F32 R40, R8.reuse, R18, R32 ;  /* 0x000000120828723c */ /* 0x040fe20000001820 */
[----:B------:R-:W-:Y:S01]  /*24580*/  FADD.FTZ R2, R222, R2 ;  /* 0x00000002de027221 */ /* 0x000fe20000010000 */
[----:B------:R-:W-:Y:S01]  /*24590*/  LDSM.16.MT88.4 R16, [R181+0x11000] ;  /* 0x01100000b510783b */ /* 0x000fe20000004200 */
[----:B------:R-:W-:Y:S02]  /*245a0*/  FADD.FTZ R3, R150, R3 ;  /* 0x0000000396037221 */ /* 0x000fe40000010000 */
[----:B------:R-:W-:Y:S02]  /*245b0*/  FADD.FTZ R2, R170, R2 ;  /* 0x00000002aa027221 */ /* 0x000fe40000010000 */
[----:B------:R-:W-:Y:S01]  /*245c0*/  FADD.FTZ R3, R148, R3 ;  /* 0x0000000394037221 */ /* 0x000fe20000010000 */
[----:B--2---:R-:W-:Y:S01]  /*245d0*/  HMMA.16816.F32 R32, R8, R12, R64 ;  /* 0x0000000c0820723c */ /* 0x004fe20000001840 */
[----:B------:R-:W-:-:S02]  /*245e0*/  FADD.FTZ R2, R168, R2 ;  /* 0x00000002a8027221 */ /* 0x000fc40000010000 */
[----:B----4-:R-:W-:Y:S02]  /*245f0*/  FFMA.FTZ R4, R247, R0, -R5 ;  /* 0x00000000f7047223 */ /* 0x010fe40000010805 */
[----:B------:R-:W-:Y:S02]  /*24600*/  FADD.FTZ R2, R169, R2 ;  /* 0x00000002a9027221 */ /* 0x000fe40000010000 */
[----:B------:R2:W-:Y:S01]  /*24610*/  MUFU.EX2 R71, R4 ;  /* 0x0000000400477308 */ /* 0x0005e20000000800 */
[----:B------:R-:W-:Y:S01]  /*24620*/  FADD.FTZ R3, R147, R3 ;  /* 0x0000000393037221 */ /* 0x000fe20000010000 */
[C---:B------:R-:W-:Y:S01]  /*24630*/  HMMA.16816.F32 R52, R8.reuse, R14, R52 ;  /* 0x0000000e0834723c */ /* 0x040fe20000001834 */
[----:B------:R-:W-:Y:S01]  /*24640*/  FADD.FTZ R2, R167, R2 ;  /* 0x00000002a7027221 */ /* 0x000fe20000010000 */
[----:B------:R-:W4:Y:S01]  /*24650*/  LDSM.16.MT88.4 R12, [R183+0x11000] ;  /* 0x01100000b70c783b */ /* 0x000f220000004200 */
[----:B------:R-:W-:Y:S02]  /*24660*/  FADD.FTZ R3, R149, R3 ;  /* 0x0000000395037221 */ /* 0x000fe40000010000 */
[----:B------:R-:W-:Y:S01]  /*24670*/  FADD.FTZ R2, R162, R2 ;  /* 0x00000002a2027221 */ /* 0x000fe20000010000 */
[----:B------:R-:W-:Y:S01]  /*24680*/  LDSM.16.MT88.4 R164, [R180+0x11800] ;  /* 0x01180000b4a4783b */ /* 0x000fe20000004200 */
[----:B------:R-:W-:Y:S01]  /*24690*/  FADD.FTZ R3, R142, R3 ;  /* 0x000000038e037221 */ /* 0x000fe20000010000 */
[----:B---3--:R-:W-:Y:S01]  /*246a0*/  HMMA.16816.F32 R60, R8, R20, R60 ;  /* 0x00000014083c723c */ /* 0x008fe2000000183c */
[----:B------:R-:W-:-:S02]  /*246b0*/  FADD.FTZ R2, R160, R2 ;  /* 0x00000002a0027221 */ /* 0x000fc40000010000 */
[----:B------:R-:W-:Y:S02]  /*246c0*/  FADD.FTZ R3, R141, R3 ;  /* 0x000000038d037221 */ /* 0x000fe40000010000 */
[----:B------:R-:W-:Y:S02]  /*246d0*/  FADD.FTZ R2, R161, R2 ;  /* 0x00000002a1027221 */ /* 0x000fe40000010000 */
[----:B--2---:R-:W-:Y:S01]  /*246e0*/  FFMA.FTZ R4, R214, R0, -R7 ;  /* 0x00000000d6047223 */ /* 0x004fe20000010807 */
[----:B------:R-:W-:Y:S01]  /*246f0*/  HMMA.16816.F32 R28, R8, R22, R28 ;  /* 0x00000016081c723c */ /* 0x000fe2000000181c */
[----:B------:R-:W-:Y:S01]  /*24700*/  FADD.FTZ R2, R159, R2 ;  /* 0x000000029f027221 */ /* 0x000fe20000010000 */
[----:B------:R-:W2:Y:S01]  /*24710*/  LDSM.16.MT88.4 R20, [R182+0x11000] ;  /* 0x01100000b614783b */ /* 0x000ea20000004200 */
[----:B------:R3:W-:Y:S01]  /*24720*/  MUFU.EX2 R70, R4 ;  /* 0x0000000400467308 */ /* 0x0007e20000000800 */
[----:B------:R-:W-:Y:S02]  /*24730*/  FADD.FTZ R3, R140, R3 ;  /* 0x000000038c037221 */ /* 0x000fe40000010000 */
[----:B------:R-:W-:Y:S01]  /*24740*/  FADD.FTZ R2, R154, R2 ;  /* 0x000000029a027221 */ /* 0x000fe20000010000 */
[----:B-----5:R-:W-:Y:S01]  /*24750*/  F2FP.PACK_AB R9, R74, R75 ;  /* 0x0000004b4a09723e */ /* 0x020fe200000000ff */
[----:B------:R-:W-:Y:S01]  /*24760*/  FADD.FTZ R3, R130, R3 ;  /* 0x0000000382037221 */ /* 0x000fe20000010000 */
[----:B------:R-:W5:Y:S01]  /*24770*/  LDSM.16.MT88.4 R156, [R183+0x11800] ;  /* 0x01180000b79c783b */ /* 0x000f620000004200 */
[----:B------:R-:W-:-:S02]  /*24780*/  FADD.FTZ R2, R153, R2 ;  /* 0x0000000299027221 */ /* 0x000fc40000010000 */
[----:B------:R-:W-:Y:S02]  /*24790*/  FADD.FTZ R3, R125, R3 ;  /* 0x000000037d037221 */ /* 0x000fe40000010000 */
[----:B------:R-:W-:Y:S02]  /*247a0*/  FADD.FTZ R2, R152, R2 ;  /* 0x0000000298027221 */ /* 0x000fe40000010000 */
[----:B------:R-:W-:Y:S02]  /*247b0*/  FADD.FTZ R3, R124, R3 ;  /* 0x000000037c037221 */ /* 0x000fe40000010000 */
[----:B------:R-:W-:Y:S02]  /*247c0*/  FADD.FTZ R2, R151, R2 ;  /* 0x0000000297027221 */ /* 0x000fe40000010000 */
[----:B---3--:R-:W-:Y:S01]  /*247d0*/  FFMA.FTZ R4, R195, R0, -R7 ;  /* 0x00000000c3047223 */ /* 0x008fe20000010807 */
[----:B------:R-:W3:Y:S01]  /*247e0*/  LDSM.16.MT88.4 R148, [R181+0x11800] ;  /* 0x01180000b594783b */ /* 0x000ee20000004200 */
[----:B------:R-:W-:-:S02]  /*247f0*/  FADD.FTZ R2, R146, R2 ;  /* 0x0000000292027221 */ /* 0x000fc40000010000 */
[----:B------:R-:W1:Y:S01]  /*24800*/  MUFU.EX2 R68, R4 ;  /* 0x0000000400447308 */ /* 0x000e620000000800 */
        /* <DEDUP_REMOVED lines=8> */
[----:B-1----:R-:W-:Y:S01]  /*24890*/  F2FP.PACK_AB R8, R68, R70 ;  /* 0x000000464408723e */ /* 0x002fe200000000ff */
[----:B------:R-:W-:Y:S02]  /*248a0*/  FFMA.FTZ R4, R219, R0, -R7 ;  /* 0x00000000db047223 */ /* 0x000fe40000010807 */
[----:B------:R-:W-:Y:S02]  /*248b0*/  FADD.FTZ R2, R127, R2 ;  /* 0x000000027f027221 */ /* 0x000fe40000010000 */
[----:B------:R1:W-:Y:S01]  /*248c0*/  MUFU.EX2 R69, R4 ;  /* 0x0000000400457308 */ /* 0x0003e20000000800 */
[----:B------:R-:W-:Y:S02]  /*248d0*/  FADD.FTZ R3, R113, R3 ;  /* 0x0000000371037221 */ /* 0x000fe40000010000 */
[----:B------:R-:W-:-:S04]  /*248e0*/  FADD.FTZ R2, R128, R2 ;  /* 0x0000000280027221 */ /* 0x000fc80000010000 */
[----:B------:R-:W-:-:S04]  /*248f0*/  FADD.FTZ R2, R126, R2 ;  /* 0x000000027e027221 */ /* 0x000fc80000010000 */
[----:B------:R-:W-:-:S04]  /*24900*/  FADD.FTZ R2, R119, R2 ;  /* 0x0000000277027221 */ /* 0x000fc80000010000 */
[----:B------:R-:W-:Y:S02]  /*24910*/  FADD.FTZ R2, R116, R2 ;  /* 0x0000000274027221 */ /* 0x000fe40000010000 */
[----:B-1----:R-:W-:Y:S02]  /*24920*/  FFMA.FTZ R4, R231, R0, -R7 ;  /* 0x00000000e7047223 */ /* 0x002fe40000010807 */
[----:B------:R-:W-:Y:S02]  /*24930*/  FADD.FTZ R2, R118, R2 ;  /* 0x0000000276027221 */ /* 0x000fe40000010000 */
[----:B------:R1:W1:Y:S02]  /*24940*/  MUFU.EX2 R59, R4 ;  /* 0x00000004003b7308 */ /* 0x0002640000000800 */
[----:B------:R-:W-:-:S04]  /*24950*/  FADD.FTZ R2, R117, R2 ;  /* 0x0000000275027221 */ /* 0x000fc80000010000 */
[----:B------:R-:W-:Y:S02]  /*24960*/  FADD.FTZ R2, R110, R2 ;  /* 0x000000026e027221 */ /* 0x000fe40000010000 */
[----:B-1----:R-:W-:Y:S01]  /*24970*/  FFMA.FTZ R4, R240, R0, -R5 ;  /* 0x00000000f0047223 */ /* 0x002fe20000010805 */
[----:B------:R-:W-:-:S03]  /*24980*/  F2FP.PACK_AB R10, R59, R69 ;  /* 0x000000453b0a723e */ /* 0x000fc600000000ff */
[----:B------:R1:W1:Y:S02]  /*24990*/  MUFU.EX2 R58, R4 ;  /* 0x00000004003a7308 */ /* 0x0002640000000800 */
[----:B-1----:R-:W-:Y:S01]  /*249a0*/  FFMA.FTZ R4, R217, R0, -R5 ;  /* 0x00000000d9047223 */ /* 0x002fe20000010805 */
[----:B------:R-:W-:-:S05]  /*249b0*/  F2FP.PACK_AB R11, R58, R71 ;  /* 0x000000473a0b723e */ /* 0x000fca00000000ff */
[----:B------:R1:W-:Y:S02]  /*249c0*/  MUFU.EX2 R57, R4 ;  /* 0x0000000400397308 */ /* 0x0003e40000000800 */
[C---:B------:R-:W-:Y:S08]  /*249d0*/  HMMA.16816.F32 R44, R8.reuse, R24, R44 ;  /* 0x00000018082c723c */ /* 0x040ff0000000182c */
[----:B----4-:R-:W-:Y:S01]  /*249e0*/  HMMA.16816.F32 R48, R8, R12, R48 ;  /* 0x0000000c0830723c */ /* 0x010fe20000001830 */
[----:B-1----:R-:W-:-:S04]  /*249f0*/  FFMA.FTZ R4, R243, R0, -R5 ;  /* 0x00000000f3047223 */ /* 0x002fc80000010805 */
[----:B------:R1:W4:Y:S03]  /*24a00*/  MUFU.EX2 R56, R4 ;  /* 0x0000000400387308 */ /* 0x0003260000000800 */
[C---:B------:R-:W-:Y:S08]  /*24a10*/  HMMA.16816.F32 R32, R8.reuse, R16, R32 ;  /* 0x000000100820723c */ /* 0x040ff00000001820 */
[----:B------:R-:W-:Y:S01]  /*24a20*/  HMMA.16816.F32 R36, R8, R26, R36 ;  /* 0x0000001a0824723c */ /* 0x000fe20000001824 */
[----:B-1----:R-:W-:-:S07]  /*24a30*/  FFMA.FTZ R4, R244, R0, -R5 ;  /* 0x00000000f4047223 */ /* 0x002fce0000010805 */
[C---:B------:R-:W-:Y:S01]  /*24a40*/  HMMA.16816.F32 R40, R8.reuse, R14, R40 ;  /* 0x0000000e0828723c */ /* 0x040fe20000001828 */
[----:B----4-:R-:W-:Y:S01]  /*24a50*/  F2FP.PACK_AB R141, R56, R57 ;  /* 0x00000039388d723e */ /* 0x010fe200000000ff */
[----:B------:R1:W-:Y:S06]  /*24a60*/  MUFU.EX2 R25, R4 ;  /* 0x0000000400197308 */ /* 0x0003ec0000000800 */
[C---:B------:R-:W-:Y:S08]  /*24a70*/  HMMA.16816.F32 R16, R8.reuse, R18, R52 ;  /* 0x000000120810723c */ /* 0x040ff00000001834 */
[----:B--2---:R-:W-:Y:S01]  /*24a80*/  HMMA.16816.F32 R144, R8, R20, R60 ;  /* 0x000000140890723c */ /* 0x004fe2000000183c */
[----:B-1----:R-:W-:-:S04]  /*24a90*/  FFMA.FTZ R4, R216, R0, -R7 ;  /* 0x00000000d8047223 */ /* 0x002fc80000010807 */
[----:B------:R1:W-:Y:S03]  /*24aa0*/  MUFU.EX2 R24, R4 ;  /* 0x0000000400187308 */ /* 0x0003e60000000800 */
[----:B------:R-:W-:Y:S01]  /*24ab0*/  HMMA.16816.F32 R8, R8, R22, R28 ;  /* 0x000000160808723c */ /* 0x000fe2000000181c */
[----:B-1----:R-:W-:-:S04]  /*24ac0*/  FFMA.FTZ R4, R246, R0, -R7 ;  /* 0x00000000f6047223 */ /* 0x002fc80000010807 */
[----:B------:R1:W2:Y:S02]  /*24ad0*/  MUFU.EX2 R13, R4 ;  /* 0x00000004000d7308 */ /* 0x0002a40000000800 */
[--C-:B-1----:R-:W-:Y:S01]  /*24ae0*/  FFMA.FTZ R4, R221, R0, -R7.reuse ;  /* 0x00000000dd047223 */ /* 0x102fe20000010807 */
[----:B--2---:R-:W-:Y:S01]  /*24af0*/  F2FP.PACK_AB R140, R13, R24 ;  /* 0x000000180d8c723e */ /* 0x004fe200000000ff */
[----:B------:R-:W-:-:S04]  /*24b00*/  FFMA.FTZ R7, R248, R0, -R7 ;  /* 0x00000000f8077223 */ /* 0x000fc80000010807 */
[----:B------:R1:W-:Y:S08]  /*24b10*/  MUFU.EX2 R12, R4 ;  /* 0x00000004000c7308 */ /* 0x0003f00000000800 */
[----:B------:R2:W4:Y:S01]  /*24b20*/  MUFU.EX2 R252, R7 ;  /* 0x0000000700fc7308 */ /* 0x0005220000000800 */
[----:B-1----:R-:W-:Y:S02]  /*24b30*/  FADD.FTZ R4, R112, R3 ;  /* 0x0000000370047221 */ /* 0x002fe40000010000 */
[----:B------:R-:W-:-:S02]  /*24b40*/  FADD.FTZ R3, R105, R2 ;  /* 0x0000000269037221 */ /* 0x000fc40000010000 */
[----:B------:R-:W-:Y:S02]  /*24b50*/  FFMA.FTZ R2, R235, R0, -R5 ;  /* 0x00000000eb027223 */ /* 0x000fe40000010805 */
[----:B------:R-:W-:Y:S02]  /*24b60*/  FADD.FTZ R0, R103, R4 ;  /* 0x0000000467007221 */ /* 0x000fe40000010000 */
[----:B------:R1:W1:Y:S01]  /*24b70*/  MUFU.EX2 R251, R2 ;  /* 0x0000000200fb7308 */ /* 0x0002620000000800 */
[----:B------:R-:W-:Y:S01]  /*24b80*/  FADD.FTZ R3, R106, R3 ;  /* 0x000000036a037221 */ /* 0x000fe20000010000 */
[----:B--2---:R-:W2:Y:S01]  /*24b90*/  LDSM.16.MT88.4 R4, [R182+0x11800] ;  /* 0x01180000b604783b */ /* 0x004ea20000004200 */
[----:B----4-:R-:W-:Y:S01]  /*24ba0*/  F2FP.PACK_AB R142, R252, R12 ;  /* 0x0000000cfc8e723e */ /* 0x010fe200000000ff */
[----:B-1----:R-:W-:Y:S01]  /*24bb0*/  FADD.FTZ R2, R104, R0 ;  /* 0x0000000068027221 */ /* 0x002fe20000010000 */
[----:B------:R-:W-:Y:S01]  /*24bc0*/  F2FP.PACK_AB R143, R251, R25 ;  /* 0x00000019fb8f723e */ /* 0x000fe200000000ff */
        /* <DEDUP_REMOVED lines=10> */
[----:B-----5:R-:W-:Y:S01]  /*24c70*/  HMMA.16816.F32 R160, R140, R156, R48 ;  /* 0x0000009c8ca0723c */ /* 0x020fe20000001830 */
        /* <DEDUP_REMOVED lines=43> */
.L_x_1875:
[----:B------:R-:W-:Y:S05]  /*24f30*/  @!P2 BRA `(.L_x_1886) ;  /* 0x000069c00000a947 */ /* 0x000fea0003800000 */
[----:B------:R-:W2:Y:S04]  /*24f40*/  LDL R24, [R1+0x4] ;  /* 0x0000040001187983 */ /* 0x000ea80000100800 */
[----:B------:R-:W3:Y:S01]  /*24f50*/  LDL R23, [R1] ;  /* 0x0000000001177983 */ /* 0x000ee20000100800 */
[----:B------:R-:W-:Y:S01]  /*24f60*/  IMAD.WIDE.U32 R44, R192, 0x30, RZ ;  /* 0x00000030c02c7825 */ /* 0x000fe200078e00ff */
[----:B------:R-:W-:-:S02]  /*24f70*/  MOV R137, R38 ;  /* 0x0000002600897202 */ /* 0x000fc40000000f00 */
        /* <DEDUP_REMOVED lines=134> */
.L_x_1895:
[----:B------:R-:W-:Y:S01]  /*257e0*/  ISETP.NE.U32.AND P0, PT, R226, RZ, PT ;  /* 0x000000ffe200720c */ /* 0x000fe20003f05070 */
[----:B------:R-:W-:Y:S04]  /*257f0*/  DEPBAR.LE SB0, 0x0 ;  /* 0x000080000000791a */ /* 0x000fe80000000000 */
[----:B------:R-:W-:Y:S01]  /*25800*/  WARPSYNC 0xffffffff ;  /* 0xffffffff00007948 */ /* 0x000fe20003800000 */
[----:B------:R-:W-:Y:S01]  /*25810*/  BAR.SYNC.DEFER_BLOCKING 0x0 ;  /* 0x0000000000007b1d */ /* 0x000fe20000010000 */
[----:B------:R-:W-:Y:S02]  /*25820*/  ISETP.NE.AND.EX P0, PT, R227, RZ, PT, P0 ;  /* 0x000000ffe300720c */ /* 0x000fe40003f05300 */
[----:B------:R-:W-:Y:S03]  /*25830*/  IADD3 R250, R250, -0x1, RZ ;  /* 0xfffffffffafa7810 */ /* 0x000fe60007ffe0ff */
[----:B------:R-:W-:Y:S08]  /*25840*/  BSSY B0, `(.L_x_1887) ;  /* 0x0000046000007945 */ /* 0x000ff00003800000 */
[----:B------:R-:W-:-:S05]  /*25850*/  @!P0 BRA `(.L_x_1888) ;  /* 0x0000040000008947 */ /* 0x000fca0003800000 */
[----:B---3--:R-:W-:Y:S01]  /*25860*/  IMAD.SHL.U32 R6, R250, 0x100, RZ ;  /* 0x00000100fa067824 */ /* 0x008fe200078e00ff */
[----:B------:R-:W-:Y:S02]  /*25870*/  ULDC.64 UR4, c[0x0][0x118] ;  /* 0x0000460000047ab9 */ /* 0x000fe40000000a00 */
[----:B------:R-:W2:Y:S02]  /*25880*/  LD.E R0, [R134.64+0x170] ;  /* 0x0001700486007980 */ /* 0x000ea4000c101900 */
[C---:B------:R-:W-:Y:S02]  /*25890*/  IADD3 R9, R6.reuse, 0x100, RZ ;  /* 0x0000010006097810 */ /* 0x040fe40007ffe0ff */
[----:B------:R-:W-:Y:S02]  /*258a0*/  IABS R4, R6 ;  /* 0x0000000600047213 */ /* 0x000fe40000000000 */
[----:B------:R-:W-:Y:S02]  /*258b0*/  IABS R5, R9 ;  /* 0x0000000900057213 */ /* 0x000fe40000000000 */
[-C--:B--2---:R-:W-:Y:S02]  /*258c0*/  IABS R7, R0.reuse ;  /* 0x0000000000077213 */ /* 0x084fe40000000000 */
[-C--:B------:R-:W-:Y:S02]  /*258d0*/  IABS R10, R0.reuse ;  /* 0x00000000000a7213 */ /* 0x080fe40000000000 */
[----:B------:R-:W1:Y:S01]  /*258e0*/  I2F.RP R2, R7 ;  /* 0x0000000700027306 */ /* 0x000e620000209400 */
[-C--:B------:R-:W-:Y:S02]  /*258f0*/  LOP3.LUT R6, R6, R0.reuse, RZ, 0x3c, !PT ;  /* 0x0000000006067212 */ /* 0x080fe400078e3cff */
[----:B------:R-:W-:Y:S02]  /*25900*/  LOP3.LUT R9, R9, R0, RZ, 0x3c, !PT ;  /* 0x0000000009097212 */ /* 0x000fe400078e3cff */
[----:B------:R-:W-:Y:S02]  /*25910*/  ISETP.GE.AND P0, PT, R6, RZ, PT ;  /* 0x000000ff0600720c */ /* 0x000fe40003f06270 */
[----:B------:R-:W-:Y:S03]  /*25920*/  ISETP.GE.AND P2, PT, R9, RZ, PT ;  /* 0x000000ff0900720c */ /* 0x000fe60003f46270 */
[----:B-1----:R-:W1:Y:S02]  /*25930*/  MUFU.RCP R2, R2 ;  /* 0x0000000200027308 */ /* 0x002e640000001000 */
[----:B-1----:R-:W-:Y:S08]  /*25940*/  IADD3 R2, R2, 0xffffffe, RZ ;  /* 0x0ffffffe02027810 */ /* 0x002ff00007ffe0ff */
[----:B------:R-:W1:Y:S02]  /*25950*/  F2I.FTZ.U32.TRUNC.NTZ R3, R2 ;  /* 0x0000000200037305 */ /* 0x000e64000021f000 */
[--C-:B-1----:R-:W-:Y:S04]  /*25960*/  IMAD.MOV R2, RZ, RZ, -R3.reuse ;  /* 0x000000ffff027224 */ /* 0x102fe800078e0a03 */
[----:B------:R-:W-:Y:S02]  /*25970*/  IMAD R8, R2, R7, RZ ;  /* 0x0000000702087224 */ /* 0x000fe400078e02ff */
[----:B------:R-:W-:Y:S04]  /*25980*/  IMAD.MOV.U32 R2, RZ, RZ, RZ ;  /* 0x000000ffff027224 */ /* 0x000fe800078e00ff */
[----:B------:R-:W-:Y:S04]  /*25990*/  IMAD.HI.U32 R3, R3, R8, R2 ;  /* 0x0000000803037227 */ /* 0x000fe800078e0002 */
[----:B------:R-:W-:Y:S02]  /*259a0*/  IMAD.MOV R8, RZ, RZ, -R10 ;  /* 0x000000ffff087224 */ /* 0x000fe400078e0a0a */
        /* <DEDUP_REMOVED lines=12> */
[----:B------:R-:W-:Y:S02]  /*25a70*/  LOP3.LUT R4, RZ, R0, RZ, 0x33, !PT ;  /* 0x00000000ff047212 */ /* 0x000fe400078e33ff */
[----:B------:R-:W-:Y:S07]  /*25a80*/  ISETP.NE.AND P1, PT, R0, RZ, PT ;  /* 0x000000ff0000720c */ /* 0x000fee0003f25270 */
        /* <DEDUP_REMOVED lines=9> */
[-C--:B------:R-:W-:Y:S01]  /*25b20*/  LEA.HI.X.SX32 R9, R2, R227.reuse, 0x2, P1 ;  /* 0x000000e302097211 */ /* 0x080fe200008f16ff */
[C---:B------:R-:W-:Y:S01]  /*25b30*/  IMAD.IADD R2, R3.reuse, 0x1, -R2 ;  /* 0x0000000103027824 */ /* 0x040fe200078e0a02 */
[----:B------:R-:W-:Y:S03]  /*25b40*/  LEA.HI.X.SX32 R7, R3, R227, 0x2, P0 ;  /* 0x000000e303077211 */ /* 0x000fe600000f16ff */
[----:B------:R-:W-:Y:S01]  /*25b50*/  IMAD R0, R0, R2, -0x100 ;  /* 0xffffff0000007424 */ /* 0x000fe200078e0202 */
[----:B------:R1:W3:Y:S04]  /*25b60*/  LD.E R10, [R8.64] ;  /* 0x00000004080a7980 */ /* 0x0002e8000c101900 */
[----:B-1----:R1:W3:Y:S01]  /*25b70*/  LD.E R9, [R6.64] ;  /* 0x0000000406097980 */ /* 0x0022e2000c101900 */
[----:B------:R-:W-:Y:S03]  /*25b80*/  SHF.R.S32.HI R8, RZ, 0x1f, R0 ;  /* 0x0000001fff087819 */ /* 0x000fe60000011400 */
[----:B-1----:R-:W4:Y:S01]  /*25b90*/  LD.E.64 R6, [R134.64+0x28] ;  /* 0x0000280486067980 */ /* 0x002f22000c101b00 */
[-C--:B--2---:R-:W-:Y:S02]  /*25ba0*/  IMAD R5, R5, R0.reuse, RZ ;  /* 0x0000000005057224 */ /* 0x084fe400078e02ff */
[C---:B------:R-:W-:Y:S04]  /*25bb0*/  IMAD.WIDE.U32 R2, R4.reuse, R0, RZ ;  /* 0x0000000004027225 */ /* 0x040fe800078e00ff */
[----:B------:R-:W-:Y:S04]  /*25bc0*/  IMAD R4, R4, R8, R5 ;  /* 0x0000000804047224 */ /* 0x000fe800078e0205 */
        /* <DEDUP_REMOVED lines=9> */
.L_x_1888:
[----:B------:R-:W-:Y:S02]  /*25c60*/  ULDC.64 UR4, c[0x0][0x118] ;  /* 0x0000460000047ab9 */ /* 0x000fe40000000a00 */
[----:B---3--:R-:W2:Y:S02]  /*25c70*/  LD.E R0, [R134.64+0x40] ;  /* 0x0000400486007980 */ /* 0x008ea4000c101900 */
[----:B--2---:R-:W-:Y:S04]  /*25c80*/  LEA R0, -R0, RZ, 0x8 ;  /* 0x000000ff00007211 */ /* 0x004fe800078e41ff */
[----:B------:R-:W-:Y:S02]  /*25c90*/  SHF.R.S32.HI R2, RZ, 0x1f, R0 ;  /* 0x0000001fff027819 */ /* 0x000fe40000011400 */
.L_x_1889:
[----:B------:R-:W-:Y:S05]  /*25ca0*/  BSYNC B0 ;  /* 0x0000000000007941 */ /* 0x000fea0003800000 */
.L_x_1887:
        /* <DEDUP_REMOVED lines=37> */
[----:B------:R-:W5:Y:S04]  /*25f00*/  LDL R204, [R1+0x140] ;  /* 0x0001400001cc7983 */ /* 0x000f680000100800 */
        /* <DEDUP_REMOVED lines=144> */
[----:B------:R-:W-:Y:S03]  /*26810*/  ISETP.GT.AND P0, PT, R250, R204, PT ;  /* 0x000000ccfa00720c */ /* 0x000fe60003f04270 */
[----:B------:R-:W-:Y:S04]  /*26820*/  LDSM.16.M88.4 R128, [R185] ;  /* 0x00000000b980783b */ /* 0x000fe80000000200 */
[----:B---3--:R-:W4:Y:S04]  /*26830*/  LDSM.16.M88.4 R8, [R138+0x2000] ;  /* 0x002000008a08783b */ /* 0x008f280000000200 */
[----:B-1----:R-:W2:Y:S04]  /*26840*/  LDSM.16.M88.4 R16, [R138+0x2800] ;  /* 0x002800008a10783b */ /* 0x002ea80000000200 */
[----:B------:R-:W1:Y:S04]  /*26850*/  LDSM.16.M88.4 R24, [R138+0x3000] ;  /* 0x003000008a18783b */ /* 0x000e680000000200 */
[----:B------:R-:W0:Y:S04]  /*26860*/  LDGDEPBAR ;  /* 0x00000000000079af */ /* 0x000e280000000000 */
[----:B------:R-:W3:Y:S04]  /*26870*/  LDSM.16.M88.4 R32, [R138+0x3800] ;  /* 0x003800008a20783b */ /* 0x000ee80000000200 */
[----:B------:R-:W5:Y:S04]  /*26880*/  LDSM.16.M88.4 R40, [R138+0x4000] ;  /* 0x004000008a28783b */ /* 0x000f680000000200 */
        /* <DEDUP_REMOVED lines=216> */
[----:B------:R-:W-:Y:S01]  /*27610*/  IMAD.SHL.U32 R174, R250, 0x100, RZ ;  /* 0x00000100faae7824 */ /* 0x000fe200078e00ff */
[----:B------:R-:W2:Y:S04]  /*27620*/  LD.E R0, [R134.64+0x170] ;  /* 0x0001700486007980 */ /* 0x000ea8000c101900 */
[C---:B------:R-:W-:Y:S02]  /*27630*/  IADD3 R176, R174.reuse, -0x100, RZ ;  /* 0xffffff00aeb07810 */ /* 0x040fe40007ffe0ff */
[----:B------:R-:W-:Y:S02]  /*27640*/  IABS R173, R174 ;  /* 0x000000ae00ad7213 */ /* 0x000fe40000000000 */
[-C--:B--2---:R-:W-:Y:S02]  /*27650*/  IABS R175, R0.reuse ;  /* 0x0000000000af7213 */ /* 0x084fe40000000000 */
[-C--:B------:R-:W-:Y:S02]  /*27660*/  IABS R177, R0.reuse ;  /* 0x0000000000b17213 */ /* 0x080fe40000000000 */
[----:B------:R-:W1:Y:S01]  /*27670*/  I2F.RP R2, R175 ;  /* 0x000000af00027306 */ /* 0x000e620000209400 */
[-C--:B------:R-:W-:Y:S02]  /*27680*/  LOP3.LUT R174, R174, R0.reuse, RZ, 0x3c, !PT ;  /* 0x00000000aeae7212 */ /* 0x080fe400078e3cff */
[----:B------:R-:W-:Y:S02]  /*27690*/  IMAD.MOV R177, RZ, RZ, -R177 ;  /* 0x000000ffffb17224 */ /* 0x000fe400078e0ab1 */
[----:B------:R-:W-:Y:S02]  /*276a0*/  ISETP.GE.AND P2, PT, R174, RZ, PT ;  /* 0x000000ffae00720c */ /* 0x000fe40003f46270 */
[----:B------:R-:W-:Y:S03]  /*276b0*/  LOP3.LUT R174, RZ, R0, RZ, 0x33, !PT ;  /* 0x00000000ffae7212 */ /* 0x000fe600078e33ff */
[----:B-1----:R-:W1:Y:S02]  /*276c0*/  MUFU.RCP R2, R2 ;  /* 0x0000000200027308 */ /* 0x002e640000001000 */
[----:B-1----:R-:W-:Y:S08]  /*276d0*/  IADD3 R2, R2, 0xffffffe, RZ ;  /* 0x0ffffffe02027810 */ /* 0x002ff00007ffe0ff */
[----:B------:R-:W1:Y:S02]  /*276e0*/  F2I.FTZ.U32.TRUNC.NTZ R3, R2 ;  /* 0x0000000200037305 */ /* 0x000e64000021f000 */
[--C-:B-1----:R-:W-:Y:S04]  /*276f0*/  IMAD.MOV R2, RZ, RZ, -R3.reuse ;  /* 0x000000ffff027224 */ /* 0x102fe800078e0a03 */
[----:B------:R-:W-:Y:S02]  /*27700*/  IMAD R172, R2, R175, RZ ;  /* 0x000000af02ac7224 */ /* 0x000fe400078e02ff */
[----:B------:R-:W-:Y:S04]  /*27710*/  IMAD.MOV.U32 R2, RZ, RZ, RZ ;  /* 0x000000ffff027224 */ /* 0x000fe800078e00ff */
[----:B------:R-:W-:Y:S01]  /*27720*/  IMAD.HI.U32 R3, R3, R172, R2 ;  /* 0x000000ac03037227 */ /* 0x000fe200078e0002 */
[----:B------:R-:W-:Y:S02]  /*27730*/  IABS R172, R176 ;  /* 0x000000b000ac7213 */ /* 0x000fe40000000000 */
[----:B------:R-:W-:Y:S03]  /*27740*/  LOP3.LUT R176, R176, R0, RZ, 0x3c, !PT ;  /* 0x00000000b0b07212 */ /* 0x000fe600078e3cff */
[C---:B------:R-:W-:Y:S01]  /*27750*/  IMAD.HI.U32 R2, R3.reuse, R172, RZ ;  /* 0x000000ac03027227 */ /* 0x040fe200078e00ff */
[----:B------:R-:W-:Y:S03]  /*27760*/  ISETP.GE.AND P0, PT, R176, RZ, PT ;  /* 0x000000ffb000720c */ /* 0x000fe60003f06270 */
        /* <DEDUP_REMOVED lines=11> */
[----:B------:R-:W-:Y:S09]  /*27820*/  ISETP.NE.AND P1, PT, R0, RZ, PT ;  /* 0x000000ff0000720c */ /* 0x000ff20003f25270 */
        /* <DEDUP_REMOVED lines=17> */
[----:B--2---:R-:W-:Y:S04]  /*27940*/  IMAD R3, R3, R0, RZ ;  /* 0x0000000003037224 */ /* 0x004fe800078e02ff */
        /* <DEDUP_REMOVED lines=11> */
.L_x_1893:
[----:B------:R-:W2:Y:S02]  /*27a00*/  LD.E R0, [R134.64+0x38] ;  /* 0x0000380486007980 */ /* 0x000ea4000c101900 */
[----:B--2---:R-:W-:Y:S04]  /*27a10*/  LEA R0, -R0, RZ, 0x8 ;  /* 0x000000ff00007211 */ /* 0x004fe800078e41ff */
[----:B------:R-:W-:Y:S02]  /*27a20*/  SHF.R.S32.HI R2, RZ, 0x1f, R0 ;  /* 0x0000001fff027819 */ /* 0x000fe40000011400 */
.L_x_1894:
[----:B------:R-:W-:Y:S05]  /*27a30*/  BSYNC B0 ;  /* 0x0000000000007941 */ /* 0x000fea0003800000 */
.L_x_1892:
        /* <DEDUP_REMOVED lines=14> */
[CC--:B------:R-:W-:Y:S01]  /*27b20*/  LEA R172, P1, R0.reuse, R229.reuse, 0x1 ;  /* 0x000000e500ac7211 */ /* 0x0c0fe200078208ff */
[----:B------:R-:W5:Y:S03]  /*27b30*/  LDL R176, [R1+0xdc] ;  /* 0x0000dc0001b07983 */ /* 0x000f660000100800 */
[C---:B------:R-:W-:Y:S01]  /*27b40*/  LEA.HI.X R173, R0.reuse, R228, R2, 0x1, P1 ;  /* 0x000000e400ad7211 */ /* 0x040fe200008f0c02 */
[----:B------:R-:W5:Y:S04]  /*27b50*/  LDL.64 R200, [R1+0x68] ;  /* 0x0000680001c87983 */ /* 0x000f680000100a00 */
[----:B------:R-:W5:Y:S04]  /*27b60*/  LDL R205, [R1+0xcc] ;  /* 0x0000cc0001cd7983 */ /* 0x000f680000100800 */
        /* <DEDUP_REMOVED lines=19> */
[----:B------:R-:W4:Y:S04]  /*27ca0*/  LDL R196, [R1+0xd4] ;  /* 0x0000d40001c47983 */ /* 0x000f280000100800 */
[----:B------:R-:W-:Y:S01]  /*27cb0*/  @!PT LDS RZ, [RZ] ;  /* 0x00000000fffff984 */ /* 0x000fe20000000800 */
[----:B------:R-:W-:Y:S01]  /*27cc0*/  @!PT LDS RZ, [RZ] ;  /* 0x00000000fffff984 */ /* 0x000fe20000000800 */
[----:B------:R-:W-:Y:S01]  /*27cd0*/  @!PT LDS RZ, [RZ] ;  /* 0x00000000fffff984 */ /* 0x000fe20000000800 */
[----:B------:R5:W-:Y:S04]  /*27ce0*/  @!P0 LDGSTS.E.BYPASS.LTC128B.128 [R191+0x3000], [R174.64] ;  /* 0x03000000aebf8fae */ /* 0x000be8000b901d44 */
[----:B------:R1:W-:Y:S01]  /*27cf0*/  @P0 STS.128 [R191+0x3800], RZ ;  /* 0x003800ffbf000388 */ /* 0x0003e20000000c00 */
[----:B-----5:R-:W-:Y:S01]  /*27d00*/  @!P0 IMAD.X R175, R2, 0x1, R190, P1 ;  /* 0x0000000102af8824 */ /* 0x020fe200008e06be */
[C---:B------:R-:W-:Y:S02]  /*27d10*/  @!P0 LEA R174, P1, R3.reuse, R229, 0x1 ;  /* 0x000000e503ae8211 */ /* 0x040fe400078208ff */
[----:B------:R-:W5:Y:S02]  /*27d20*/  LDL R190, [R1+0x110] ;  /* 0x0001100001be7983 */ /* 0x000f640000100800 */
[-C--:B------:R-:W-:Y:S02]  /*27d30*/  @!P0 LEA.HI.X R175, R3, R228.reuse, R175, 0x1, P1 ;  /* 0x000000e403af8211 */ /* 0x080fe400008f0caf */
[----:B------:R-:W-:Y:S03]  /*27d40*/  @!P0 IADD3 R3, P1, R0, R179, RZ ;  /* 0x000000b300038210 */ /* 0x000fe60007f3e0ff */
        /* <DEDUP_REMOVED lines=29> */
[----:B------:R-:W2:Y:S02]  /*27f20*/  LDL.64 R178, [R1+0x50] ;  /* 0x0000500001b27983 */ /* 0x000ea40000100a00 */
[----:B------:R-:W-:Y:S02]  /*27f30*/  @!P0 LEA.HI.X R175, R3, R228, R175, 0x1, P1 ;  /* 0x000000e403af8211 */ /* 0x000fe400008f0caf */
[----:B---3--:R-:W3:Y:S01]  /*27f40*/  LDL R199, [R1+0xc8] ;  /* 0x0000c80001c77983 */ /* 0x008ee20000100800 */
[----:B------:R-:W-:Y:S03]  /*27f50*/  @!P0 IADD3 R3, P1, R0, R198, RZ ;  /* 0x000000c600038210 */ /* 0x000fe60007f3e0ff */
[----:B------:R-:W3:Y:S04]  /*27f60*/  LDL R198, [R1+0xc4] ;  /* 0x0000c40001c67983 */ /* 0x000ee80000100800 */
[----:B------:R-:W-:Y:S01]  /*27f70*/  @!PT LDS RZ, [RZ] ;  /* 0x00000000fffff984 */ /* 0x000fe20000000800 */
[----:B------:R-:W-:Y:S01]  /*27f80*/  @!PT LDS RZ, [RZ] ;  /* 0x00000000fffff984 */ /* 0x000fe20000000800 */
[----:B------:R-:W-:Y:S01]  /*27f90*/  @!PT LDS RZ, [RZ] ;  /* 0x00000000fffff984 */ /* 0x000fe20000000800 */
[----:B------:R4:W-:Y:S04]  /*27fa0*/  @!P0 LDGSTS.E.BYPASS.LTC128B.128 [R191+0x5000], [R174.64] ;  /* 0x05000000aebf8fae */ /* 0x0009e8000b901d44 */
[----:B------:R1:W-:Y:S01]  /*27fb0*/  @P0 STS.128 [R191+0x5800], RZ ;  /* 0x005800ffbf000388 */ /* 0x0003e20000000c00 */
[----:B----4-:R-:W-:Y:S01]  /*27fc0*/  @!P0 IMAD.X R175, R2, 0x1, R196, P1 ;  /* 0x0000000102af8824 */ /* 0x010fe200008e06c4 */
[CC--:B------:R-:W-:Y:S02]  /*27fd0*/  @!P0 LEA R174, P1, R3.reuse, R229.reuse, 0x1 ;  /* 0x000000e503ae8211 */ /* 0x0c0fe400078208ff */
[----:B------:R-:W4:Y:S02]  /*27fe0*/  LDL.64 R196, [R1+0x38] ;  /* 0x0000380001c47983 */ /* 0x000f240000100a00 */
[----:B------:R-:W-:Y:S02]  /*27ff0*/  @!P0 LEA.HI.X R175, R3, R228, R175, 0x1, P1 ;  /* 0x000000e403af8211 */ /* 0x000fe400008f0caf */
[----:B-----5:R-:W-:Y:S02]  /*28000*/  @!P0 IADD3 R3, P1, R0, R190, RZ ;  /* 0x000000be00038210 */ /* 0x020fe40007f3e0ff */
        /* <DEDUP_REMOVED lines=8> */
[----:B------:R-:W4:Y:S03]  /*28090*/  LDL R177, [R1+0xbc] ;  /* 0x0000bc0001b17983 */ /* 0x000f260000100800 */
        /* <DEDUP_REMOVED lines=11> */
[----:B------:R-:W-:Y:S05]  /*28150*/  @!P0 LEA.HI.X R175, R3, R228, R175, 0x1, P1 ;  /* 0x000000e403af8211 */ /* 0x000fea00008f0caf */
[----:B------:R-:W-:Y:S01]  /*28160*/  @!PT LDS RZ, [RZ] ;  /* 0x00000000fffff984 */ /* 0x000fe20000000800 */
[----:B------:R-:W-:Y:S01]  /*28170*/  @!PT LDS RZ, [RZ] ;  /* 0x00000000fffff984 */ /* 0x000fe20000000800 */
[----:B------:R-:W-:Y:S01]  /*28180*/  @!PT LDS RZ, [RZ] ;  /* 0x00000000fffff984 */ /* 0x000fe20000000800 */
[----:B------:R1:W-:Y:S04]  /*28190*/  @!P0 LDGSTS.E.BYPASS.LTC128B.128 [R191+0x6800], [R174.64] ;  /* 0x06800000aebf8fae */ /* 0x0003e8000b901d44 */
[----:B------:R1:W-:Y:S01]  /*281a0*/  @P0 STS.128 [R191+0x7000], RZ ;  /* 0x007000ffbf000388 */ /* 0x0003e20000000c00 */
[----:B--2---:R-:W-:Y:S03]  /*281b0*/  @!P0 IADD3 R3, P1, R0, R178, RZ ;  /* 0x000000b200038210 */ /* 0x004fe60007f3e0ff */
[----:B------:R-:W2:Y:S02]  /*281c0*/  LDL.64 R178, [R1+0x28] ;  /* 0x0000280001b27983 */ /* 0x000ea40000100a00 */
        /* <DEDUP_REMOVED lines=38> */
[----:B------:R-:W-:Y:S05]  /*28430*/  @!P0 LEA.HI.X R175, R3, R228, R175, 0x1, P1 ;  /* 0x000000e403af8211 */ /* 0x000fea00008f0caf */
[----:B------:R-:W-:Y:S01]  /*28440*/  @!PT LDS RZ, [RZ] ;  /* 0x00000000fffff984 */ /* 0x000fe20000000800 */
[----:B------:R-:W-:Y:S01]  /*28450*/  @!PT LDS RZ, [RZ] ;  /* 0x00000000fffff984 */ /* 0x000fe20000000800 */
[----:B------:R-:W-:Y:S01]  /*28460*/  @!PT LDS RZ, [RZ] ;  /* 0x00000000fffff984 */ /* 0x000fe20000000800 */
[----:B------:R1:W-:Y:S04]  /*28470*/  @!P0 LDGSTS.E.BYPASS.LTC128B.128 [R191+0x9000], [R174.64] ;  /* 0x09000000aebf8fae */ /* 0x0003e8000b901d44 */
[----:B------:R1:W-:Y:S01]  /*28480*/  @P0 STS.128 [R191+0x9800], RZ ;  /* 0x009800ffbf000388 */ /* 0x0003e20000000c00 */
[----:B--2---:R-:W-:Y:S05]  /*28490*/  @!P0 IADD3 R0, P1, R0, R178, RZ ;  /* 0x000000b200008210 */ /* 0x004fea0007f3e0ff */
        /* <DEDUP_REMOVED lines=10> */
.L_x_1891:
[----:B------:R-:W-:Y:S05]  /*28540*/  BSYNC B1 ;  /* 0x0000000000017941 */ /* 0x000fea0003800000 */
.L_x_1890:
        /* <DEDUP_REMOVED lines=64> */
[----:B-1----:R-:W1:Y:S02]  /*28950*/  SHFL.BFLY PT, R2, R0, 0x2, 0x1f ;  /* 0x0c401f0000027f89 */ /* 0x002e6400000e0000 */
[----:B-1----:R-:W-:Y:S06]  /*28960*/  FMNMX.FTZ R0, R0, R2, !PT ;  /* 0x0000000200007209 */ /* 0x002fec0007810000 */
[----:B------:R-:W1:Y:S02]  /*28970*/  SHFL.BFLY PT, R2, R0, 0x1, 0x1f ;  /* 0x0c201f0000027f89 */ /* 0x000e6400000e0000 */
[----:B-1----:R-:W-:Y:S06]  /*28980*/  FMNMX.FTZ R3, R0, R2, !PT ;  /* 0x0000000200037209 */ /* 0x002fec0007810000 */
[----:B------:R-:W2:Y:S01]  /*28990*/  LD.E R0, [R134.64+0xdc] ;  /* 0x0000dc0486007980 */ /* 0x000ea2000c101900 */
[C---:B------:R-:W-:Y:S01]  /*289a0*/  FSETP.NEU.FTZ.AND P0, PT, R3.reuse, -INF , PT ;  /* 0xff8000000300780b */ /* 0x040fe20003f1d000 */
[----:B------:R-:W-:Y:S02]  /*289b0*/  FADD.FTZ R2, -R3, R136 ;  /* 0x0000008803027221 */ /* 0x000fe40000010100 */
[C---:B--2---:R-:W-:Y:S02]  /*289c0*/  FMUL.FTZ R173, R0.reuse, R3 ;  /* 0x0000000300ad7220 */ /* 0x044fe40000410000 */
[----:B------:R-:W-:Y:S03]  /*289d0*/  FMUL.FTZ R2, R0, R2 ;  /* 0x0000000200027220 */ /* 0x000fe60000410000 */
[----:B------:R-:W-:Y:S03]  /*289e0*/  FSEL R173, R173, RZ, P0 ;  /* 0x000000ffadad7208 */ /* 0x000fe60000000000 */
[----:B------:R-:W1:Y:S02]  /*289f0*/  MUFU.EX2 R2, R2 ;  /* 0x0000000200027308 */ /* 0x000e640000000800 */
[-CC-:B------:R-:W-:Y:S01]  /*28a00*/  FFMA.FTZ R203, R38, R0.reuse, -R173.reuse ;  /* 0x0000000026cb7223 */ /* 0x180fe200000108ad */
        /* <DEDUP_REMOVED lines=34> */
[C---:B--2---:R-:W-:Y:S02]  /*28c30*/  FFMA.FTZ R46, R2.reuse, R251, R47 ;  /* 0x000000fb022e7223 */ /* 0x044fe4000001002f */
        /* <DEDUP_REMOVED lines=20> */
[-CC-:B------:R-:W-:Y:S02]  /*28d80*/  FFMA.FTZ R202, R39, R0.reuse, -R173.reuse ;  /* 0x0000000027ca7223 */ /* 0x180fe400000108ad */
[--C-:B------:R-:W-:Y:S01]  /*28d90*/  FFMA.FTZ R222, R82, R0, -R173.reuse ;  /* 0x0000000052de7223 */ /* 0x100fe200000108ad */
[----:B------:R-:W-:Y:S01]  /*28da0*/  FMNMX.FTZ R38, R41, R38, !PT ;  /* 0x0000002629267209 */ /* 0x000fe20007810000 */
[-CC-:B------:R-:W-:Y:S02]  /*28db0*/  FFMA.FTZ R201, R42, R0.reuse, -R173.reuse ;  /* 0x000000002ac97223 */ /* 0x180fe400000108ad */
[--C-:B------:R-:W-:Y:S01]  /*28dc0*/  FFMA.FTZ R200, R43, R0, -R173.reuse ;  /* 0x000000002bc87223 */ /* 0x100fe200000108ad */
[----:B------:R-:W-:Y:S01]  /*28dd0*/  FMNMX.FTZ R38, R44, R38, !PT ;  /* 0x000000262c267209 */ /* 0x000fe20007810000 */
[--C-:B------:R-:W-:Y:S01]  /*28de0*/  FFMA.FTZ R205, R50, R0, -R173.reuse ;  /* 0x0000000032cd7223 */ /* 0x100fe200000108ad */
[----:B------:R-:W-:Y:S01]  /*28df0*/  MOV R43, R204 ;  /* 0x000000cc002b7202 */ /* 0x000fe20000000f00 */
        /* <DEDUP_REMOVED lines=91> */
[----:B------:R-:W-:Y:S04]  /*293b0*/  FMUL.FTZ R2, R0, R2 ;  /* 0x0000000200027220 */ /* 0x000fe80000410000 */
[-CC-:B------:R-:W-:Y:S02]  /*293c0*/  FFMA.FTZ R50, R9, R0.reuse, -R39.reuse ;  /* 0x0000000009327223 */ /* 0x180fe40000010827 */
        /* <DEDUP_REMOVED lines=12> */
[----:B------:R2:W3:Y:S01]  /*29490*/  MUFU.EX2 R41, R172 ;  /* 0x000000ac00297308 */ /* 0x0004e20000000800 */
[-CC-:B------:R-:W-:Y:S02]  /*294a0*/  FFMA.FTZ R98, R49, R0.reuse, -R39.reuse ;  /* 0x0000000031627223 */ /* 0x180fe40000010827 */
[-CC-:B------:R-:W-:Y:S02]  /*294b0*/  FFMA.FTZ R94, R53, R0.reuse, -R39.reuse ;  /* 0x00000000355e7223 */ /* 0x180fe40000010827 */
[-CC-:B------:R-:W-:Y:S02]  /*294c0*/  FFMA.FTZ R90, R56, R0.reuse, -R39.reuse ;  /* 0x00000000385a7223 */ /* 0x180fe40000010827 */
[-CC-:B------:R-:W-:Y:S02]  /*294d0*/  FFMA.FTZ R87, R57, R0.reuse, -R39.reuse ;  /* 0x0000000039577223 */ /* 0x180fe40000010827 */
[-CC-:B------:R-:W-:Y:S01]  /*294e0*/  FFMA.FTZ R61, R61, R0.reuse, -R39.reuse ;  /* 0x000000003d3d7223 */ /* 0x180fe20000010827 */
[----:B------:R-:W-:Y:S01]  /*294f0*/  MUFU.EX2 R151, R55 ;  /* 0x0000003700977308 */ /* 0x000fe20000000800 */
[C---:B-1----:R-:W-:Y:S02]  /*29500*/  FMUL.FTZ R9, R2.reuse, R165 ;  /* 0x000000a502097220 */ /* 0x042fe40000410000 */
[----:B------:R-:W-:Y:S02]  /*29510*/  FMUL.FTZ R17, R2, R157 ;  /* 0x0000009d02117220 */ /* 0x000fe40000410000 */
[-CC-:B------:R-:W-:Y:S02]  /*29520*/  FFMA.FTZ R4, R4, R0.reuse, -R39.reuse ;  /* 0x0000000004047223 */ /* 0x180fe40000010827 */
[-CC-:B------:R-:W-:Y:S02]  /*29530*/  FFMA.FTZ R5, R5, R0.reuse, -R39.reuse ;  /* 0x0000000005057223 */ /* 0x180fe40000010827 */
[-CC-:B------:R-:W-:Y:S01]  /*29540*/  FFMA.FTZ R42, R8, R0.reuse, -R39.reuse ;  /* 0x00000000082a7223 */ /* 0x180fe20000010827 */
[----:B------:R-:W-:Y:S01]  /*29550*/  MUFU.EX2 R150, R59 ;  /* 0x0000003b00967308 */ /* 0x000fe20000000800 */
[-CC-:B------:R-:W-:Y:S02]  /*29560*/  FFMA.FTZ R66, R25, R0.reuse, -R39.reuse ;  /* 0x0000000019427223 */ /* 0x180fe40000010827 */
[-CC-:B------:R-:W-:Y:S01]  /*29570*/  FFMA.FTZ R70, R28, R0.reuse, -R39.reuse ;  /* 0x000000001c467223 */ /* 0x180fe20000010827 */
[----:B--2---:R-:W-:Y:S01]  /*29580*/  MOV R172, R43 ;  /* 0x0000002b00ac7202 */ /* 0x004fe20000000f00 */
[-CC-:B------:R-:W-:Y:S02]  /*29590*/  FFMA.FTZ R67, R29, R0.reuse, -R39.reuse ;  /* 0x000000001d437223 */ /* 0x180fe40000010827 */
[--C-:B------:R-:W-:Y:S01]  /*295a0*/  FFMA.FTZ R71, R32, R0, -R39.reuse ;  /* 0x0000000020477223 */ /* 0x100fe20000010827 */
[----:B------:R-:W-:Y:S01]  /*295b0*/  ISETP.GT.AND P0, PT, R250, R172, PT ;  /* 0x000000acfa00720c */ /* 0x000fe20003f04270 */
        /* <DEDUP_REMOVED lines=19> */
[----:B------:R5:W1:Y:S01]  /*296f0*/  MUFU.EX2 R158, R5 ;  /* 0x00000005009e7308 */ /* 0x000a620000000800 */
        /* <DEDUP_REMOVED lines=30> */
[C---:B---3--:R-:W-:Y:S01]  /*298e0*/  FADD.FTZ R0, R41.reuse, R46 ;  /* 0x0000002e29007221 */ /* 0x048fe20000010000 */
[----:B------:R-:W-:Y:S01]  /*298f0*/  F2FP.PACK_AB R41, R41, R47 ;  /* 0x0000002f2929723e */ /* 0x000fe200000000ff */
[----:B------:R-:W-:Y:S01]  /*29900*/  FMUL.FTZ R16, R2, R156 ;  /* 0x0000009c02107220 */ /* 0x000fe20000410000 */
[----:B------:R-:W3:Y:S01]  /*29910*/  LDSM.16.MT88.4 R44, [R180+0xa000] ;  /* 0x00a00000b42c783b */ /* 0x000ee20000004200 */
[----:B-1----:R-:W-:Y:S02]  /*29920*/  FADD.FTZ R0, R8, R0 ;  /* 0x0000000008007221 */ /* 0x002fe40000010000 */
[C---:B--2---:R-:W-:Y:S02]  /*29930*/  FMUL.FTZ R4, R2.reuse, R168 ;  /* 0x000000a802047220 */ /* 0x044fe40000410000 */
[C---:B-----5:R-:W-:Y:S01]  /*29940*/  FMUL.FTZ R5, R2.reuse, R169 ;  /* 0x000000a902057220 */ /* 0x060fe20000410000 */
[----:B------:R-:W1:Y:S01]  /*29950*/  MUFU.EX2 R156, R50 ;  /* 0x00000032009c7308 */ /* 0x000e620000000800 */
[----:B----4-:R-:W-:Y:S01]  /*29960*/  FFMA.FTZ R108, R2, R252, R40 ;  /* 0x000000fc026c7223 */ /* 0x010fe20000010028 */
[----:B------:R-:W-:Y:S01]  /*29970*/  F2FP.PACK_AB R40, R158, R40 ;  /* 0x000000289e28723e */ /* 0x000fe200000000ff */
[C---:B------:R-:W-:Y:S01]  /*29980*/  FADD.FTZ R0, R43.reuse, R0 ;  /* 0x000000002b007221 */ /* 0x040fe20000010000 */
[----:B------:R-:W-:Y:S01]  /*29990*/  F2FP.PACK_AB R43, R43, R8 ;  /* 0x000000082b2b723e */ /* 0x000fe200000000ff */
[C---:B------:R-:W-:Y:S02]  /*299a0*/  FMUL.FTZ R8, R2.reuse, R164 ;  /* 0x000000a402087220 */ /* 0x040fe40000410000 */
[C---:B------:R-:W-:Y:S01]  /*299b0*/  FMUL.FTZ R12, R2.reuse, R160 ;  /* 0x000000a0020c7220 */ /* 0x040fe20000410000 */
[----:B------:R-:W-:Y:S01]  /*299c0*/  LDSM.16.MT88.4 R164, [R180+0x11800] ;  /* 0x01180000b4a4783b */ /* 0x000fe20000004200 */
[C---:B------:R-:W-:Y:S01]  /*299d0*/  FMUL.FTZ R13, R2.reuse, R161 ;  /* 0x000000a1020d7220 */ /* 0x040fe20000410000 */
[----:B------:R-:W-:Y:S01]  /*299e0*/  MUFU.EX2 R147, R63 ;  /* 0x0000003f00937308 */ /* 0x000fe20000000800 */
        /* <DEDUP_REMOVED lines=9> */
[----:B------:R-:W-:Y:S02]  /*29a80*/  FMUL.FTZ R33, R2, R141 ;  /* 0x0000008d02217220 */ /* 0x000fe40000410000 */
[----:B------:R-:W-:Y:S03]  /*29a90*/  FADD.FTZ R0, R36, R0 ;  /* 0x0000000024007221 */ /* 0x000fe60000010000 */
[----:B------:R-:W1:Y:S01]  /*29aa0*/  MUFU.EX2 R2, R177 ;  /* 0x000000b100027308 */ /* 0x000e620000000800 */
[C---:B---3--:R-:W-:Y:S09]  /*29ab0*/  HMMA.16816.F32 R4, R40.reuse, R44, R4 ;  /* 0x0000002c2804723c */ /* 0x048ff20000001804 */
[----:B------:R2:W3:Y:S01]  /*29ac0*/  MUFU.EX2 R152, R58 ;  /* 0x0000003a00987308 */ /* 0x0004e20000000800 */
[C---:B------:R-:W-:Y:S01]  /*29ad0*/  HMMA.16816.F32 R8, R40.reuse, R46, R8 ;  /* 0x0000002e2808723c */ /* 0x040fe20000001808 */
[----:B------:R-:W4:Y:S08]  /*29ae0*/  LDSM.16.MT88.4 R44, [R183+0xa000] ;  /* 0x00a00000b72c783b */ /* 0x000f300000004200 */
[----:B------:R-:W-:Y:S03]  /*29af0*/  MUFU.EX2 R148, R62 ;  /* 0x0000003e00947308 */ /* 0x000fe60000000800 */
[----:B-1----:R-:W-:Y:S04]  /*29b00*/  FADD.FTZ R0, R2, R0 ;  /* 0x0000000002007221 */ /* 0x002fe80000010000 */
[----:B------:R-:W-:Y:S03]  /*29b10*/  FADD.FTZ R0, R48, R0 ;  /* 0x0000000030007221 */ /* 0x000fe60000010000 */
[----:B------:R-:W-:Y:S01]  /*29b20*/  MUFU.EX2 R149, R66 ;  /* 0x0000004200957308 */ /* 0x000fe20000000800 */
[C---:B------:R-:W-:Y:S01]  /*29b30*/  FADD.FTZ R0, R37.reuse, R0 ;  /* 0x0000000025007221 */ /* 0x040fe20000010000 */
[----:B--2---:R-:W-:Y:S08]  /*29b40*/  LDSM.16.MT88.4 R56, [R180+0xb800] ;  /* 0x00b80000b438783b */ /* 0x004ff00000004200 */
[----:B------:R-:W-:Y:S10]  /*29b50*/  MUFU.EX2 R60, R197 ;  /* 0x000000c5003c7308 */ /* 0x000ff40000000800 */
[----:B------:R-:W-:Y:S01]  /*29b60*/  MUFU.EX2 R140, R70 ;  /* 0x00000046008c7308 */ /* 0x000fe20000000800 */
[C---:B----4-:R-:W-:Y:S09]  /*29b70*/  HMMA.16816.F32 R12, R40.reuse, R44, R12 ;  /* 0x0000002c280c723c */ /* 0x050ff2000000180c */
[----:B------:R-:W-:Y:S01]  /*29b80*/  MUFU.EX2 R145, R67 ;  /* 0x0000004300917308 */ /* 0x000fe20000000800 */
[C---:B------:R-:W-:Y:S01]  /*29b90*/  HMMA.16816.F32 R16, R40.reuse, R46, R16 ;  /* 0x0000002e2810723c */ /* 0x040fe20000001810 */
[----:B------:R-:W1:Y:S08]  /*29ba0*/  LDSM.16.MT88.4 R44, [R181+0xa000] ;  /* 0x00a00000b52c783b */ /* 0x000e700000004200 */
[----:B------:R-:W-:Y:S10]  /*29bb0*/  MUFU.EX2 R137, R71 ;  /* 0x0000004700897308 */ /* 0x000ff40000000800 */
[----:B------:R-:W-:Y:S10]  /*29bc0*/  MUFU.EX2 R142, R74 ;  /* 0x0000004a008e7308 */ /* 0x000ff40000000800 */
[----:B------:R-:W-:Y:S10]  /*29bd0*/  MUFU.EX2 R131, R90 ;  /* 0x0000005a00837308 */ /* 0x000ff40000000800 */
[----:B------:R-:W-:Y:S01]  /*29be0*/  MUFU.EX2 R90, R87 ;  /* 0x00000057005a7308 */ /* 0x000fe20000000800 */
[C---:B-1----:R-:W-:Y:S09]  /*29bf0*/  HMMA.16816.F32 R20, R40.reuse, R44, R20 ;  /* 0x0000002c2814723c */ /* 0x042ff20000001814 */
[----:B------:R-:W-:Y:S01]  /*29c00*/  MUFU.EX2 R87, R61 ;  /* 0x0000003d00577308 */ /* 0x000fe20000000800 */
[C---:B------:R-:W-:Y:S01]  /*29c10*/  HMMA.16816.F32 R24, R40.reuse, R46, R24 ;  /* 0x0000002e2818723c */ /* 0x040fe20000001818 */
[----:B------:R-:W1:Y:S08]  /*29c20*/  LDSM.16.MT88.4 R44, [R182+0xa000] ;  /* 0x00a00000b62c783b */ /* 0x000e700000004200 */
        /* <DEDUP_REMOVED lines=46> */
[----:B------:R-:W-:Y:S03]  /*29f10*/  MUFU.EX2 R93, R93 ;  /* 0x0000005d005d7308 */ /* 0x000fe60000000800 */
[C---:B-1----:R-:W-:Y:S07]  /*29f20*/  HMMA.16816.F32 R4, R40.reuse, R44, R4 ;  /* 0x0000002c2804723c */ /* 0x042fee0000001804 */
[----:B------:R-:W1:Y:S01]  /*29f30*/  MUFU.EX2 R36, R199 ;  /* 0x000000c700247308 */ /* 0x000e620000000800 */
[C---:B------:R-:W-:Y:S01]  /*29f40*/  HMMA.16816.F32 R8, R40.reuse, R46, R8 ;  /* 0x0000002e2808723c */ /* 0x040fe20000001808 */
[----:B------:R-:W4:Y:S08]  /*29f50*/  LDSM.16.MT88.4 R44, [R182+0xb000] ;  /* 0x00b00000b62c783b */ /* 0x000f300000004200 */
[----:B------:R-:W5:Y:S01]  /*29f60*/  MUFU.EX2 R2, R198 ;  /* 0x000000c600027308 */ /* 0x000f620000000800 */
[C---:B--2---:R-:W-:Y:S07]  /*29f70*/  HMMA.16816.F32 R12, R40.reuse, R48, R12 ;  /* 0x00000030280c723c */ /* 0x044fee000000180c */
[----:B------:R-:W-:Y:S01]  /*29f80*/  F2FP.PACK_AB R48, R145, R140 ;  /* 0x0000008c9130723e */ /* 0x000fe200000000ff */
[C---:B------:R-:W-:Y:S01]  /*29f90*/  HMMA.16816.F32 R16, R40.reuse, R50, R16 ;  /* 0x000000322810723c */ /* 0x040fe20000001810 */
[----:B------:R-:W-:Y:S03]  /*29fa0*/  MUFU.EX2 R141, R78 ;  /* 0x0000004e008d7308 */ /* 0x000fe60000000800 */
[----:B-1----:R-:W-:Y:S03]  /*29fb0*/  FADD.FTZ R0, R36, R0 ;  /* 0x0000000024007221 */ /* 0x002fe60000010000 */
[C---:B------:R-:W-:Y:S01]  /*29fc0*/  F2FP.PACK_AB R51, R37.reuse, R60 ;  /* 0x0000003c2533723e */ /* 0x040fe200000000ff */
[C---:B---3--:R-:W-:Y:S03]  /*29fd0*/  HMMA.16816.F32 R20, R40.reuse, R52, R20 ;  /* 0x000000342814723c */ /* 0x048fe60000001814 */
[----:B------:R-:W1:Y:S01]  /*29fe0*/  MUFU.EX2 R146, R75 ;  /* 0x0000004b00927308 */ /* 0x000e620000000800 */
[----:B------:R-:W-:Y:S02]  /*29ff0*/  F2FP.PACK_AB R50, R142, R137 ;  /* 0x000000898e32723e */ /* 0x000fe400000000ff */
[C---:B-----5:R-:W-:Y:S02]  /*2a000*/  F2FP.PACK_AB R49, R2.reuse, R36 ;  /* 0x000000240231723e */ /* 0x060fe400000000ff */
[C---:B------:R-:W-:Y:S01]  /*2a010*/  HMMA.16816.F32 R24, R40.reuse, R54, R24 ;  /* 0x000000362818723c */ /* 0x040fe20000001818 */
[----:B------:R-:W2:Y:S03]  /*2a020*/  LDSM.16.MT88.4 R52, [R183+0xb800] ;  /* 0x00b80000b734783b */ /* 0x000ea60000004200 */
[----:B------:R-:W-:Y:S01]  /*2a030*/  FADD.FTZ R0, R2, R0 ;  /* 0x0000000002007221 */ /* 0x000fe20000010000 */
[----:B------:R-:W-:Y:S03]  /*2a040*/  MUFU.EX2 R143, R79 ;  /* 0x0000004f008f7308 */ /* 0x000fe60000000800 */
[----:B------:R-:W-:Y:S01]  /*2a050*/  FADD.FTZ R0, R60, R0 ;  /* 0x000000003c007221 */ /* 0x000fe20000010000 */
[C---:B----4-:R-:W-:Y:S01]  /*2a060*/  HMMA.16816.F32 R28, R40.reuse, R44, R28 ;  /* 0x0000002c281c723c */ /* 0x050fe2000000181c */
[----:B------:R-:W-:Y:S02]  /*2a070*/  LDSM.16.MT88.4 R60, [R181+0xc000] ;  /* 0x00c00000b53c783b */ /* 0x000fe40000004200 */
[----:B------:R-:W-:Y:S03]  /*2a080*/  FADD.FTZ R0, R37, R0 ;  /* 0x0000000025007221 */ /* 0x000fe60000010000 */
[----:B------:R-:W-:Y:S01]  /*2a090*/  MUFU.EX2 R144, R82 ;  /* 0x0000005200907308 */ /* 0x000fe20000000800 */
        /* <DEDUP_REMOVED lines=10> */
[----:B------:R-:W-:Y:S01]  /*2a140*/  FADD.FTZ R0, R66, R0 ;  /* 0x0000000042007221 */ /* 0x000fe20000010000 */
[----:B------:R-:W1:Y:S03]  /*2a150*/  MUFU.EX2 R2, R214 ;  /* 0x000000d600027308 */ /* 0x000e660000000800 */
[C---:B--2---:R-:W-:Y:S04]  /*2a160*/  HMMA.16816.F32 R12, R48.reuse, R52, R12 ;  /* 0x00000034300c723c */ /* 0x044fe8000000180c */
[----:B------:R-:W-:Y:S03]  /*2a170*/  FADD.FTZ R0, R69, R0 ;  /* 0x0000000045007221 */ /* 0x000fe60000010000 */
[----:B------:R-:W2:Y:S01]  /*2a180*/  MUFU.EX2 R72, R213 ;  /* 0x000000d500487308 */ /* 0x000ea20000000800 */
[C---:B------:R-:W-:Y:S01]  /*2a190*/  HMMA.16816.F32 R16, R48.reuse, R54, R16 ;  /* 0x000000363010723c */ /* 0x040fe20000001810 */
[----:B------:R-:W2:Y:S03]  /*2a1a0*/  LDSM.16.MT88.4 R52, [R180+0xc000] ;  /* 0x00c00000b434783b */ /* 0x000ea60000004200 */
[----:B------:R-:W-:Y:S04]  /*2a1b0*/  FADD.FTZ R0, R68, R0 ;  /* 0x0000000044007221 */ /* 0x000fe80000010000 */
[----:B------:R-:W-:Y:S01]  /*2a1c0*/  FADD.FTZ R0, R71, R0 ;  /* 0x0000000047007221 */ /* 0x000fe20000010000 */
[C---:B---3--:R-:W-:Y:S01]  /*2a1d0*/  HMMA.16816.F32 R20, R48.reuse, R40, R20 ;  /* 0x000000283014723c */ /* 0x048fe20000001814 */
[----:B------:R-:W3:Y:S02]  /*2a1e0*/  MUFU.EX2 R37, R212 ;  /* 0x000000d400257308 */ /* 0x000ee40000000800 */
[----:B------:R-:W-:Y:S04]  /*2a1f0*/  FADD.FTZ R0, R70, R0 ;  /* 0x0000000046007221 */ /* 0x000fe80000010000 */
[----:B------:R-:W-:Y:S01]  /*2a200*/  F2FP.PACK_AB R41, R64, R65 ;  /* 0x000000414029723e */ /* 0x000fe200000000ff */
[C---:B------:R-:W-:Y:S03]  /*2a210*/  HMMA.16816.F32 R24, R48.reuse, R42, R24 ;  /* 0x0000002a3018723c */ /* 0x040fe60000001818 */
[----:B------:R-:W-:Y:S01]  /*2a220*/  MUFU.EX2 R95, R95 ;  /* 0x0000005f005f7308 */ /* 0x000fe20000000800 */
[----:B-1----:R-:W-:Y:S01]  /*2a230*/  F2FP.PACK_AB R40, R146, R141 ;  /* 0x0000008d9228723e */ /* 0x002fe200000000ff */
[----:B-----5:R-:W-:Y:S02]  /*2a240*/  FADD.FTZ R0, R36, R0 ;  /* 0x0000000024007221 */ /* 0x020fe40000010000 */
[----:B------:R-:W-:Y:S01]  /*2a250*/  F2FP.PACK_AB R43, R66, R67 ;  /* 0x00000043422b723e */ /* 0x000fe200000000ff */
[C---:B----4-:R-:W-:Y:S01]  /*2a260*/  HMMA.16816.F32 R28, R48.reuse, R44, R28 ;  /* 0x0000002c301c723c */ /* 0x050fe2000000181c */
[----:B------:R-:W-:Y:S03]  /*2a270*/  LDSM.16.MT88.4 R64, [R183+0xc800] ;  /* 0x00c80000b740783b */ /* 0x000fe60000004200 */
[----:B------:R-:W-:Y:S01]  /*2a280*/  F2FP.PACK_AB R42, R144, R143 ;  /* 0x0000008f902a723e */ /* 0x000fe200000000ff */
[----:B------:R-:W-:Y:S01]  /*2a290*/  MUFU.EX2 R94, R94 ;  /* 0x0000005e005e7308 */ /* 0x000fe20000000800 */
[----:B------:R-:W-:Y:S02]  /*2a2a0*/  FADD.FTZ R0, R2, R0 ;  /* 0x0000000002007221 */ /* 0x000fe40000010000 */
[----:B------:R-:W-:Y:S01]  /*2a2b0*/  HMMA.16816.F32 R32, R48, R46, R32 ;  /* 0x0000002e3020723c */ /* 0x000fe20000001820 */
[----:B------:R-:W1:Y:S03]  /*2a2c0*/  LDSM.16.MT88.4 R44, [R182+0xc000] ;  /* 0x00c00000b62c783b */ /* 0x000e660000004200 */
[----:B--2---:R-:W-:Y:S03]  /*2a2d0*/  FADD.FTZ R0, R72, R0 ;  /* 0x0000000048007221 */ /* 0x004fe60000010000 */
[----:B------:R-:W-:Y:S01]  /*2a2e0*/  F2FP.PACK_AB R49, R68, R69 ;  /* 0x000000454431723e */ /* 0x000fe200000000ff */
[C---:B------:R-:W-:Y:S01]  /*2a2f0*/  HMMA.16816.F32 R4, R40.reuse, R52, R4 ;  /* 0x000000342804723c */ /* 0x040fe20000001804 */
[----:B------:R-:W-:Y:S04]  /*2a300*/  MUFU.EX2 R68, R236 ;  /* 0x000000ec00447308 */ /* 0x000fe80000000800 */
[----:B------:R-:W-:Y:S01]  /*2a310*/  F2FP.PACK_AB R51, R70, R71 ;  /* 0x000000474633723e */ /* 0x000fe200000000ff */
[----:B---3--:R-:W-:Y:S01]  /*2a320*/  FADD.FTZ R0, R37, R0 ;  /* 0x0000000025007221 */ /* 0x008fe20000010000 */
[----:B------:R-:W-:Y:S01]  /*2a330*/  F2FP.PACK_AB R48, R129, R136 ;  /* 0x000000888130723e */ /* 0x000fe200000000ff */
[C---:B------:R-:W-:Y:S01]  /*2a340*/  HMMA.16816.F32 R8, R40.reuse, R54, R8 ;  /* 0x000000362808723c */ /* 0x040fe20000001808 */
[----:B------:R-:W2:Y:S02]  /*2a350*/  LDSM.16.MT88.4 R52, [R180+0xc800] ;  /* 0x00c80000b434783b */ /* 0x000ea40000004200 */
[----:B------:R-:W-:Y:S01]  /*2a360*/  MUFU.EX2 R71, R234 ;  /* 0x000000ea00477308 */ /* 0x000fe20000000800 */
[----:B------:R-:W-:Y:S04]  /*2a370*/  F2FP.PACK_AB R50, R98, R91 ;  /* 0x0000005b6232723e */ /* 0x000fe800000000ff */
[C---:B------:R-:W-:Y:S05]  /*2a380*/  HMMA.16816.F32 R12, R40.reuse, R56, R12 ;  /* 0x00000038280c723c */ /* 0x040fea000000180c */
[----:B------:R-:W-:Y:S03]  /*2a390*/  MUFU.EX2 R70, R235 ;  /* 0x000000eb00467308 */ /* 0x000fe60000000800 */
[C---:B------:R-:W-:Y:S01]  /*2a3a0*/  HMMA.16816.F32 R16, R40.reuse, R58, R16 ;  /* 0x0000003a2810723c */ /* 0x040fe20000001810 */
[----:B------:R-:W3:Y:S06]  /*2a3b0*/  LDSM.16.MT88.4 R56, [R181+0xc800] ;  /* 0x00c80000b538783b */ /* 0x000eec0000004200 */
[----:B------:R-:W4:Y:S01]  /*2a3c0*/  MUFU.EX2 R81, R211 ;  /* 0x000000d300517308 */ /* 0x000f220000000800 */
[C---:B------:R-:W-:Y:S08]  /*2a3d0*/  HMMA.16816.F32 R20, R40.reuse, R60, R20 ;  /* 0x0000003c2814723c */ /* 0x040ff00000001814 */
[C---:B------:R-:W-:Y:S01]  /*2a3e0*/  HMMA.16816.F32 R24, R40.reuse, R62, R24 ;  /* 0x0000003e2818723c */ /* 0x040fe20000001818 */
[----:B------:R-:W5:Y:S01]  /*2a3f0*/  LDSM.16.MT88.4 R60, [R182+0xc800] ;  /* 0x00c80000b63c783b */ /* 0x000f620000004200 */
[----:B------:R-:W3:Y:S06]  /*2a400*/  MUFU.EX2 R80, R210 ;  /* 0x000000d200507308 */ /* 0x000eec0000000800 */
[C---:B-1----:R-:W-:Y:S04]  /*2a410*/  HMMA.16816.F32 R28, R40.reuse, R44, R28 ;  /* 0x0000002c281c723c */ /* 0x042fe8000000181c */
[----:B------:R-:W1:Y:S01]  /*2a420*/  MUFU.EX2 R84, R209 ;  /* 0x000000d100547308 */ /* 0x000e620000000800 */
[----:B----4-:R-:W-:Y:S03]  /*2a430*/  FADD.FTZ R0, R81, R0 ;  /* 0x0000000051007221 */ /* 0x010fe60000010000 */
[----:B------:R-:W-:Y:S01]  /*2a440*/  HMMA.16816.F32 R32, R40, R46, R32 ;  /* 0x0000002e2820723c */ /* 0x000fe20000001820 */
[----:B------:R-:W4:Y:S05]  /*2a450*/  LDSM.16.MT88.4 R44, [R180+0xd000] ;  /* 0x00d00000b42c783b */ /* 0x000f2a0000004200 */
[----:B------:R-:W5:Y:S01]  /*2a460*/  MUFU.EX2 R83, R208 ;  /* 0x000000d000537308 */ /* 0x000f620000000800 */
[----:B------:R-:W-:Y:S01]  /*2a470*/  F2FP.PACK_AB R41, R2, R36 ;  /* 0x000000240229723e */ /* 0x000fe200000000ff */
[C---:B--2---:R-:W-:Y:S05]  /*2a480*/  HMMA.16816.F32 R4, R48.reuse, R52, R4 ;  /* 0x000000343004723c */ /* 0x044fea0000001804 */
[----:B------:R-:W-:Y:S01]  /*2a490*/  F2FP.PACK_AB R43, R37, R72 ;  /* 0x00000048252b723e */ /* 0x000fe200000000ff */
[----:B---3--:R-:W-:Y:S01]  /*2a4a0*/  FADD.FTZ R0, R80, R0 ;  /* 0x0000000050007221 */ /* 0x008fe20000010000 */
[----:B------:R-:W-:Y:S01]  /*2a4b0*/  F2FP.PACK_AB R40, R94, R95 ;  /* 0x0000005f5e28723e */ /* 0x000fe200000000ff */
[C---:B------:R-:W-:Y:S01]  /*2a4c0*/  HMMA.16816.F32 R8, R48.reuse, R54, R8 ;  /* 0x000000363008723c */ /* 0x040fe20000001808 */
[----:B------:R-:W2:Y:S01]  /*2a4d0*/  LDSM.16.MT88.4 R52, [R183+0xd000] ;  /* 0x00d00000b734783b */ /* 0x000ea20000004200 */
[----:B------:R-:W-:Y:S02]  /*2a4e0*/  MUFU.EX2 R37, R237 ;  /* 0x000000ed00257308 */ /* 0x000fe40000000800 */
[----:B------:R-:W-:Y:S01]  /*2a4f0*/  F2FP.PACK_AB R42, R90, R131 ;  /* 0x000000835a2a723e */ /* 0x000fe200000000ff */
[----:B-1----:R-:W-:Y:S03]  /*2a500*/  FADD.FTZ R0, R84, R0 ;  /* 0x0000000054007221 */ /* 0x002fe60000010000 */
[C---:B------:R-:W-:Y:S04]  /*2a510*/  HMMA.16816.F32 R12, R48.reuse, R64, R12 ;  /* 0x00000040300c723c */ /* 0x040fe8000000180c */
[----:B------:R-:W1:Y:S01]  /*2a520*/  MUFU.EX2 R99, R99 ;  /* 0x0000006300637308 */ /* 0x000e620000000800 */
[----:B-----5:R-:W-:Y:S03]  /*2a530*/  FADD.FTZ R0, R83, R0 ;  /* 0x0000000053007221 */ /* 0x020fe60000010000 */
[C---:B------:R-:W-:Y:S01]  /*2a540*/  HMMA.16816.F32 R16, R48.reuse, R66, R16 ;  /* 0x000000423010723c */ /* 0x040fe20000001810 */
[----:B------:R-:W-:Y:S05]  /*2a550*/  LDSM.16.MT88.4 R64, [R182+0xd000] ;  /* 0x00d00000b640783b */ /* 0x000fea0000004200 */
[----:B------:R-:W-:Y:S02]  /*2a560*/  MUFU.EX2 R102, R102 ;  /* 0x0000006600667308 */ /* 0x000fe40000000800 */
[C---:B------:R-:W-:Y:S08]  /*2a570*/  HMMA.16816.F32 R20, R48.reuse, R56, R20 ;  /* 0x000000383014723c */ /* 0x040ff00000001814 */
[C---:B------:R-:W-:Y:S01]  /*2a580*/  HMMA.16816.F32 R24, R48.reuse, R58, R24 ;  /* 0x0000003a3018723c */ /* 0x040fe20000001818 */
[----:B------:R-:W3:Y:S01]  /*2a590*/  LDSM.16.MT88.4 R56, [R181+0xd000] ;  /* 0x00d00000b538783b */ /* 0x000ee20000004200 */
[----:B------:R-:W-:Y:S06]  /*2a5a0*/  MUFU.EX2 R103, R103 ;  /* 0x0000006700677308 */ /* 0x000fec0000000800 */
[C---:B------:R-:W-:Y:S04]  /*2a5b0*/  HMMA.16816.F32 R28, R48.reuse, R60, R28 ;  /* 0x0000003c301c723c */ /* 0x040fe8000000181c */
[----:B------:R-:W5:Y:S04]  /*2a5c0*/  MUFU.EX2 R82, R216 ;  /* 0x000000d800527308 */ /* 0x000f680000000800 */
[----:B------:R-:W-:Y:S01]  /*2a5d0*/  HMMA.16816.F32 R32, R48, R62, R32 ;  /* 0x0000003e3020723c */ /* 0x000fe20000001820 */
[----:B------:R-:W3:Y:S05]  /*2a5e0*/  LDSM.16.MT88.4 R48, [R180+0xd800] ;  /* 0x00d80000b430783b */ /* 0x000eea0000004200 */
[----:B------:R-:W2:Y:S02]  /*2a5f0*/  MUFU.EX2 R79, R217 ;  /* 0x000000d9004f7308 */ /* 0x000ea40000000800 */
[C---:B----4-:R-:W-:Y:S01]  /*2a600*/  HMMA.16816.F32 R4, R40.reuse, R44, R4 ;  /* 0x0000002c2804723c */ /* 0x050fe20000001804 */
[----:B------:R-:W4:Y:S06]  /*2a610*/  LDSM.16.MT88.4 R60, [R183+0xd800] ;  /* 0x00d80000b73c783b */ /* 0x000f2c0000004200 */
[----:B------:R-:W-:Y:S01]  /*2a620*/  F2FP.PACK_AB R45, R80, R81 ;  /* 0x00000051502d723e */ /* 0x000fe200000000ff */
[C---:B------:R-:W-:Y:S01]  /*2a630*/  HMMA.16816.F32 R8, R40.reuse, R46, R8 ;  /* 0x0000002e2808723c */ /* 0x040fe20000001808 */
[----:B------:R-:W-:Y:S03]  /*2a640*/  MUFU.EX2 R80, R96 ;  /* 0x0000006000507308 */ /* 0x000fe60000000800 */
[----:B-1----:R-:W-:Y:S01]  /*2a650*/  F2FP.PACK_AB R44, R87, R99 ;  /* 0x00000063572c723e */ /* 0x002fe200000000ff */
[----:B-----5:R-:W-:Y:S02]  /*2a660*/  FADD.FTZ R0, R82, R0 ;  /* 0x0000000052007221 */ /* 0x020fe40000010000 */
[----:B------:R-:W-:Y:S01]  /*2a670*/  F2FP.PACK_AB R47, R83, R84 ;  /* 0x00000054532f723e */ /* 0x000fe200000000ff */
[C---:B--2---:R-:W-:Y:S03]  /*2a680*/  HMMA.16816.F32 R12, R40.reuse, R52, R12 ;  /* 0x00000034280c723c */ /* 0x044fe6000000180c */
[----:B------:R-:W1:Y:S01]  /*2a690*/  MUFU.EX2 R78, R218 ;  /* 0x000000da004e7308 */ /* 0x000e620000000800 */
[----:B------:R-:W-:Y:S01]  /*2a6a0*/  F2FP.PACK_AB R46, R103, R102 ;  /* 0x00000066672e723e */ /* 0x000fe200000000ff */
[----:B------:R-:W-:Y:S03]  /*2a6b0*/  FADD.FTZ R0, R79, R0 ;  /* 0x000000004f007221 */ /* 0x000fe60000010000 */
[C---:B------:R-:W-:Y:S01]  /*2a6c0*/  HMMA.16816.F32 R16, R40.reuse, R54, R16 ;  /* 0x000000362810723c */ /* 0x040fe20000001810 */
[----:B------:R-:W2:Y:S04]  /*2a6d0*/  LDSM.16.MT88.4 R52, [R181+0xd800] ;  /* 0x00d80000b534783b */ /* 0x000ea80000004200 */
[----:B------:R-:W5:Y:S03]  /*2a6e0*/  MUFU.EX2 R77, R219 ;  /* 0x000000db004d7308 */ /* 0x000f660000000800 */
[C---:B---3--:R-:W-:Y:S07]  /*2a6f0*/  HMMA.16816.F32 R20, R40.reuse, R56, R20 ;  /* 0x000000382814723c */ /* 0x048fee0000001814 */
[----:B------:R-:W-:Y:S01]  /*2a700*/  MUFU.EX2 R106, R106 ;  /* 0x0000006a006a7308 */ /* 0x000fe20000000800 */
[C---:B------:R-:W-:Y:S01]  /*2a710*/  HMMA.16816.F32 R24, R40.reuse, R58, R24 ;  /* 0x0000003a2818723c */ /* 0x040fe20000001818 */
[----:B------:R-:W3:Y:S03]  /*2a720*/  LDSM.16.MT88.4 R56, [R182+0xd800] ;  /* 0x00d80000b638783b */ /* 0x000ee60000004200 */
[----:B-1----:R-:W-:Y:S04]  /*2a730*/  FADD.FTZ R0, R78, R0 ;  /* 0x000000004e007221 */ /* 0x002fe80000010000 */
[C---:B------:R-:W-:Y:S01]  /*2a740*/  HMMA.16816.F32 R28, R40.reuse, R64, R28 ;  /* 0x00000040281c723c */ /* 0x040fe2000000181c */
[----:B------:R-:W1:Y:S03]  /*2a750*/  MUFU.EX2 R107, R107 ;  /* 0x0000006b006b7308 */ /* 0x000e660000000800 */
[----:B-----5:R-:W-:Y:S04]  /*2a760*/  FADD.FTZ R0, R77, R0 ;  /* 0x000000004d007221 */ /* 0x020fe80000010000 */
[----:B------:R-:W-:Y:S01]  /*2a770*/  HMMA.16816.F32 R32, R40, R66, R32 ;  /* 0x000000422820723c */ /* 0x000fe20000001820 */
[----:B------:R-:W-:Y:S02]  /*2a780*/  LDSM.16.MT88.4 R64, [R182+0xe000] ;  /* 0x00e00000b640783b */ /* 0x000fe40000004200 */
[----:B------:R-:W-:Y:S04]  /*2a790*/  MUFU.EX2 R110, R110 ;  /* 0x0000006e006e7308 */ /* 0x000fe80000000800 */
[----:B------:R-:W-:Y:S01]  /*2a7a0*/  F2FP.PACK_AB R41, R79, R82 ;  /* 0x000000524f29723e */ /* 0x000fe200000000ff */
[C---:B------:R-:W-:Y:S05]  /*2a7b0*/  HMMA.16816.F32 R4, R44.reuse, R48, R4 ;  /* 0x000000302c04723c */ /* 0x040fea0000001804 */
[----:B------:R-:W-:Y:S01]  /*2a7c0*/  F2FP.PACK_AB R43, R77, R78 ;  /* 0x0000004e4d2b723e */ /* 0x000fe200000000ff */
[----:B------:R-:W-:Y:S02]  /*2a7d0*/  MUFU.EX2 R79, R97 ;  /* 0x00000061004f7308 */ /* 0x000fe40000000800 */
[C---:B------:R-:W-:Y:S01]  /*2a7e0*/  HMMA.16816.F32 R8, R44.reuse, R50, R8 ;  /* 0x000000322c08723c */ /* 0x040fe20000001808 */
[----:B------:R-:W5:Y:S03]  /*2a7f0*/  LDSM.16.MT88.4 R48, [R180+0xe000] ;  /* 0x00e00000b430783b */ /* 0x000f660000004200 */
[----:B-1----:R-:W-:Y:S04]  /*2a800*/  F2FP.PACK_AB R40, R107, R106 ;  /* 0x0000006a6b28723e */ /* 0x002fe800000000ff */
[C---:B----4-:R-:W-:Y:S01]  /*2a810*/  HMMA.16816.F32 R12, R44.reuse, R60, R12 ;  /* 0x0000003c2c0c723c */ /* 0x050fe2000000180c */
[----:B------:R-:W-:Y:S07]  /*2a820*/  MUFU.EX2 R78, R100 ;  /* 0x00000064004e7308 */ /* 0x000fee0000000800 */
[C---:B------:R-:W-:Y:S01]  /*2a830*/  HMMA.16816.F32 R16, R44.reuse, R62, R16 ;  /* 0x0000003e2c10723c */ /* 0x040fe20000001810 */
[----:B------:R-:W1:Y:S02]  /*2a840*/  LDSM.16.MT88.4 R60, [R183+0xe000] ;  /* 0x00e00000b73c783b */ /* 0x000e640000004200 */
[----:B------:R-:W-:Y:S05]  /*2a850*/  MUFU.EX2 R77, R101 ;  /* 0x00000065004d7308 */ /* 0x000fea0000000800 */
[C---:B--2---:R-:W-:Y:S05]  /*2a860*/  HMMA.16816.F32 R20, R44.reuse, R52, R20 ;  /* 0x000000342c14723c */ /* 0x044fea0000001814 */
[----:B------:R-:W2:Y:S03]  /*2a870*/  MUFU.EX2 R86, R73 ;  /* 0x0000004900567308 */ /* 0x000ea60000000800 */
[C---:B------:R-:W-:Y:S01]  /*2a880*/  HMMA.16816.F32 R24, R44.reuse, R54, R24 ;  /* 0x000000362c18723c */ /* 0x040fe20000001818 */
[----:B------:R-:W4:Y:S06]  /*2a890*/  LDSM.16.MT88.4 R52, [R181+0xe000] ;  /* 0x00e00000b534783b */ /* 0x000f2c0000004200 */
[----:B------:R-:W1:Y:S01]  /*2a8a0*/  MUFU.EX2 R76, R220 ;  /* 0x000000dc004c7308 */ /* 0x000e620000000800 */
[C---:B---3--:R-:W-:Y:S08]  /*2a8b0*/  HMMA.16816.F32 R28, R44.reuse, R56, R28 ;  /* 0x000000382c1c723c */ /* 0x048ff0000000181c */
[----:B------:R-:W-:Y:S01]  /*2a8c0*/  HMMA.16816.F32 R32, R44, R58, R32 ;  /* 0x0000003a2c20723c */ /* 0x000fe20000001820 */
[----:B------:R-:W-:Y:S01]  /*2a8d0*/  LDSM.16.MT88.4 R56, [R183+0xe800] ;  /* 0x00e80000b738783b */ /* 0x000fe20000004200 */
[----:B------:R-:W3:Y:S02]  /*2a8e0*/  MUFU.EX2 R75, R221 ;  /* 0x000000dd004b7308 */ /* 0x000ee40000000800 */
[----:B--2---:R-:W-:Y:S07]  /*2a8f0*/  F2FP.PACK_AB R42, R86, R110 ;  /* 0x0000006e562a723e */ /* 0x004fee00000000ff */
[C---:B-----5:R-:W-:Y:S01]  /*2a900*/  HMMA.16816.F32 R4, R40.reuse, R48, R4 ;  /* 0x000000302804723c */ /* 0x060fe20000001804 */
[----:B------:R-:W2:Y:S04]  /*2a910*/  MUFU.EX2 R74, R222 ;  /* 0x000000de004a7308 */ /* 0x000ea80000000800 */
[----:B-1----:R-:W-:Y:S03]  /*2a920*/  FADD.FTZ R0, R76, R0 ;  /* 0x000000004c007221 */ /* 0x002fe60000010000 */
[C---:B------:R-:W-:Y:S01]  /*2a930*/  HMMA.16816.F32 R8, R40.reuse, R50, R8 ;  /* 0x000000322808723c */ /* 0x040fe20000001808 */
[----:B------:R-:W1:Y:S02]  /*2a940*/  LDSM.16.MT88.4 R48, [R180+0xe800] ;  /* 0x00e80000b430783b */ /* 0x000e640000004200 */
[----:B------:R-:W5:Y:S01]  /*2a950*/  MUFU.EX2 R72, R223 ;  /* 0x000000df00487308 */ /* 0x000f620000000800 */
[C---:B---3--:R-:W-:Y:S01]  /*2a960*/  F2FP.PACK_AB R45, R75.reuse, R76 ;  /* 0x0000004c4b2d723e */ /* 0x048fe200000000ff */
[----:B------:R-:W-:Y:S03]  /*2a970*/  FADD.FTZ R0, R75, R0 ;  /* 0x000000004b007221 */ /* 0x000fe60000010000 */
[C---:B------:R-:W-:Y:S05]  /*2a980*/  HMMA.16816.F32 R12, R40.reuse, R60, R12 ;  /* 0x0000003c280c723c */ /* 0x040fea000000180c */
[----:B------:R-:W-:Y:S03]  /*2a990*/  MUFU.EX2 R76, R104 ;  /* 0x00000068004c7308 */ /* 0x000fe60000000800 */
[C---:B------:R-:W-:Y:S01]  /*2a9a0*/  HMMA.16816.F32 R16, R40.reuse, R62, R16 ;  /* 0x0000003e2810723c */ /* 0x040fe20000001810 */
[----:B------:R-:W-:Y:S03]  /*2a9b0*/  LDSM.16.MT88.4 R60, [R182+0xe800] ;  /* 0x00e80000b63c783b */ /* 0x000fe60000004200 */
[----:B--2---:R-:W-:Y:S03]  /*2a9c0*/  FADD.FTZ R0, R74, R0 ;  /* 0x000000004a007221 */ /* 0x004fe60000010000 */
[----:B------:R-:W-:Y:S01]  /*2a9d0*/  MUFU.EX2 R75, R105 ;  /* 0x00000069004b7308 */ /* 0x000fe20000000800 */
[C---:B----4-:R-:W-:Y:S04]  /*2a9e0*/  HMMA.16816.F32 R20, R40.reuse, R52, R20 ;  /* 0x000000342814723c */ /* 0x050fe80000001814 */
[C---:B-----5:R-:W-:Y:S01]  /*2a9f0*/  F2FP.PACK_AB R47, R72.reuse, R74 ;  /* 0x0000004a482f723e */ /* 0x060fe200000000ff */
[----:B------:R-:W-:Y:S03]  /*2aa00*/  FADD.FTZ R0, R72, R0 ;  /* 0x0000000048007221 */ /* 0x000fe60000010000 */
[C---:B------:R-:W-:Y:S01]  /*2aa10*/  HMMA.16816.F32 R24, R40.reuse, R54, R24 ;  /* 0x000000362818723c */ /* 0x040fe20000001818 */
[----:B------:R-:W-:Y:S01]  /*2aa20*/  MUFU.EX2 R111, R111 ;  /* 0x0000006f006f7308 */ /* 0x000fe20000000800 */
[----:B------:R-:W2:Y:S06]  /*2aa30*/  LDSM.16.MT88.4 R52, [R181+0xe800] ;  /* 0x00e80000b534783b */ /* 0x000eac0000004200 */
[C---:B------:R-:W-:Y:S03]  /*2aa40*/  HMMA.16816.F32 R28, R40.reuse, R64, R28 ;  /* 0x00000040281c723c */ /* 0x040fe6000000181c */
[----:B------:R-:W3:Y:S05]  /*2aa50*/  MUFU.EX2 R114, R114 ;  /* 0x0000007200727308 */ /* 0x000eea0000000800 */
[----:B------:R-:W-:Y:S01]  /*2aa60*/  HMMA.16816.F32 R32, R40, R66, R32 ;  /* 0x000000422820723c */ /* 0x000fe20000001820 */
[----:B------:R-:W-:Y:S04]  /*2aa70*/  LDSM.16.MT88.4 R64, [R181+0xf000] ;  /* 0x00f00000b540783b */ /* 0x000fe80000004200 */
[----:B------:R-:W-:Y:S10]  /*2aa80*/  MUFU.EX2 R115, R115 ;  /* 0x0000007300737308 */ /* 0x000ff40000000800 */
        /* <DEDUP_REMOVED lines=228> */
[----:B------:R-:W-:Y:S04]  /*2b8d0*/  FADD.FTZ R0, R48, R0 ;  /* 0x0000000030007221 */ /* 0x000fe80000010000 */
[----:B------:R-:W-:Y:S01]  /*2b8e0*/  FADD.FTZ R252, R39, R0 ;  /* 0x0000000027fc7221 */ /* 0x000fe20000010000 */
[----:B------:R-:W-:-:S05]  /*2b8f0*/  @P0 BRA `(.L_x_1895) ;  /* 0xffff9ee000000947 */ /* 0x000fca000383ffff */
.L_x_1886:
[----:B------:R-:W-:Y:S02]  /*2b900*/  ULDC.64 UR4, c[0x0][0x118] ;  /* 0x0000460000047ab9 */ /* 0x000fe40000000a00 */
[----:B------:R1:W5:Y:S01]  /*2b910*/  LD.E R54, [R134.64+0xd8] ;  /* 0x0000d80486367980 */ /* 0x000362000c101900 */
[----:B------:R-:W-:-:S02]  /*2b920*/  MOV R8, 0x1f ;  /* 0x0000001f00087802 */ /* 0x000fc40000000f00 */
[----:B------:R-:W-:Y:S01]  /*2b930*/  MOV R7, 0xffffffff ;  /* 0xffffffff00077802 */ /* 0x000fe20000000f00 */
[----:B------:R-:W-:Y:S05]  /*2b940*/  BRA.DIV ~URZ, `(.L_x_1896) ;  /* 0x00000da27f007947 */ /* 0x000fea000b800000 */
[----:B------:R2:W3:Y:S02]  /*2b950*/  SHFL.BFLY PT, R0, R252, 0x2, 0x1f ;  /* 0x0c401f00fc007f89 */ /* 0x0004e400000e0000 */
.L_x_1900:
[----:B---3--:R-:W-:Y:S01]  /*2b960*/  FADD.FTZ R0, R0, R252 ;  /* 0x000000fc00007221 */ /* 0x008fe20000010000 */
[----:B------:R-:W-:Y:S05]  /*2b970*/  BRA.DIV ~URZ, `(.L_x_1897) ;  /* 0x00000dd27f007947 */ /* 0x000fea000b800000 */
[----:B------:R-:W3:Y:S04]  /*2b980*/  SHFL.BFLY PT, R2, R251, 0x2, 0x1f ;  /* 0x0c401f00fb027f89 */ /* 0x000ee800000e0000 */
[----:B------:R-:W4:Y:S01]  /*2b990*/  SHFL.BFLY PT, R5, R0, 0x1, 0x1f ;  /* 0x0c201f0000057f89 */ /* 0x000f2200000e0000 */
[----:B---3--:R-:W-:Y:S02]  /*2b9a0*/  FADD.FTZ R2, R2, R251 ;  /* 0x000000fb02027221 */ /* 0x008fe40000010000 */
[----:B----4-:R-:W-:-:S03]  /*2b9b0*/  FADD.FTZ R9, R0, R5 ;  /* 0x0000000500097221 */ /* 0x010fc60000010000 */
[----:B------:R3:W4:Y:S04]  /*2b9c0*/  SHFL.BFLY PT, R4, R2, 0x1, 0x1f ;  /* 0x0c201f0002047f89 */ /* 0x00072800000e0000 */
.L_x_1901:
[----:B------:R-:W1:Y:S01]  /*2b9d0*/  S2R R56, SR_TID.X ;  /* 0x0000000000387919 */ /* 0x000e620000002100 */
[----:B----4-:R-:W-:Y:S01]  /*2b9e0*/  FADD.FTZ R10, R4, R2 ;  /* 0x00000002040a7221 */ /* 0x010fe20000010000 */
[----:B------:R-:W-:Y:S01]  /*2b9f0*/  FSETP.NE.FTZ.AND P4, PT, R9, RZ, PT ;  /* 0x000000ff0900720b */ /* 0x000fe20003f95000 */
[----:B------:R-:W-:Y:S01]  /*2ba00*/  IMAD.MOV.U32 R0, RZ, RZ, 0x3f800000 ;  /* 0x3f800000ff007424 */ /* 0x000fe200078e00ff */
[----:B------:R-:W-:Y:S02]  /*2ba10*/  BAR.SYNC.DEFER_BLOCKING 0x0 ;  /* 0x0000000000007b1d */ /* 0x000fe40000010000 */
[----:B------:R-:W-:-:S04]  /*2ba20*/  FSETP.NE.FTZ.AND P3, PT, R10, RZ, PT ;  /* 0x000000ff0a00720b */ /* 0x000fc80003f75000 */
[----:B------:R-:W4:Y:S01]  /*2ba30*/  LDL.LU R60, [R1+0x144] ;  /* 0x00014400013c7983 */ /* 0x000f220000300800 */
[----:B-1----:R-:W-:Y:S02]  /*2ba40*/  SHF.R.S32.HI R11, RZ, 0x1f, R56 ;  /* 0x0000001fff0b7819 */ /* 0x002fe40000011438 */
[----:B------:R-:W-:Y:S02]  /*2ba50*/  MOV R4, 0x3f800000 ;  /* 0x3f80000000047802 */ /* 0x000fe40000000f00 */
[----:B------:R-:W1:Y:S01]  /*2ba60*/  @P4 MUFU.RCP R0, R9 ;  /* 0x0000000900004308 */ /* 0x000e620000001000 */
[----:B------:R-:W-:Y:S01]  /*2ba70*/  LEA.HI R5, R11, R56, RZ, 0x2 ;  /* 0x000000380b057211 */ /* 0x000fe200078f10ff */
[----:B------:R-:W-:Y:S01]  /*2ba80*/  IMAD.MOV.U32 R8, RZ, RZ, 0x40 ;  /* 0x00000040ff087424 */ /* 0x000fe200078e00ff */
[----:B------:R-:W-:Y:S01]  /*2ba90*/  ULDC.64 UR4, c[0x0][0x118] ;  /* 0x0000460000047ab9 */ /* 0x000fe20000000a00 */
[----:B--2---:R-:W2:Y:S01]  /*2baa0*/  LDL.LU R59, [R1+0x148] ;  /* 0x00014800013b7983 */ /* 0x004ea20000300800 */
[----:B------:R-:W-:-:S02]  /*2bab0*/  SHF.R.S32.HI R6, RZ, 0x2, R5 ;  /* 0x00000002ff067819 */ /* 0x000fc40000011405 */
[----:B---3--:R-:W-:Y:S02]  /*2bac0*/  SHF.R.S32.HI R2, RZ, 0x1f, R5 ;  /* 0x0000001fff027819 */ /* 0x008fe40000011405 */
[----:B------:R-:W-:Y:S01]  /*2bad0*/  LEA.HI R55, R11, R56, RZ, 0x5 ;  /* 0x000000380b377211 */ /* 0x000fe200078f28ff */
[----:B------:R-:W3:Y:S01]  /*2bae0*/  @P3 MUFU.RCP R4, R10 ;  /* 0x0000000a00043308 */ /* 0x000ee20000001000 */
[----:B------:R-:W-:Y:S01]  /*2baf0*/  LEA.HI R2, R2, R6, RZ, 0x3 ;  /* 0x0000000602027211 */ /* 0x000fe200078f18ff */
[----:B------:R2:W5:Y:S01]  /*2bb00*/  LDL R58, [R1+0x14c] ;  /* 0x00014c00013a7983 */ /* 0x0005620000100800 */
[----:B------:R-:W-:Y:S02]  /*2bb10*/  LOP3.LUT R5, R5, 0x1ffffffc, RZ, 0xc0, !PT ;  /* 0x1ffffffc05057812 */ /* 0x000fe400078ec0ff */
[----:B------:R-:W-:Y:S01]  /*2bb20*/  LOP3.LUT R2, R2, 0xfffffff8, RZ, 0xc0, !PT ;  /* 0xfffffff802027812 */ /* 0x000fe200078ec0ff */
[----:B-1----:R-:W-:Y:S01]  /*2bb30*/  FMUL.FTZ R168, R0, R168 ;  /* 0x000000a800a87220 */ /* 0x002fe20000410000 */
[----:B------:R-:W-:Y:S01]  /*2bb40*/  SHF.R.S32.HI R53, RZ, 0x5, R55 ;  /* 0x00000005ff357819 */ /* 0x000fe20000011437 */
[----:B------:R-:W-:-:S02]  /*2bb50*/  IMAD.IADD R5, R56, 0x1, -R5 ;  /* 0x0000000138057824 */ /* 0x000fc400078e0a05 */
[----:B------:R-:W-:Y:S02]  /*2bb60*/  IMAD.IADD R2, R6, 0x1, -R2 ;  /* 0x0000000106027824 */ /* 0x000fe400078e0a02 */
[C---:B------:R-:W-:Y:S01]  /*2bb70*/  FMUL.FTZ R169, R0.reuse, R169 ;  /* 0x000000a900a97220 */ /* 0x040fe20000410000 */
[----:B------:R-:W-:Y:S01]  /*2bb80*/  LEA R5, R53, R5, 0x9 ;  /* 0x0000000535057211 */ /* 0x000fe200078e48ff */
[----:B------:R-:W-:Y:S01]  /*2bb90*/  FMUL.FTZ R164, R0, R164 ;  /* 0x000000a400a47220 */ /* 0x000fe20000410000 */
[----:B------:R-:W-:Y:S01]  /*2bba0*/  SHF.L.U32 R6, R2, 0x6, RZ ;  /* 0x0000000602067819 */ /* 0x000fe200000006ff */
[----:B---3--:R-:W-:Y:S01]  /*2bbb0*/  FMUL.FTZ R171, R4, R171 ;  /* 0x000000ab04ab7220 */ /* 0x008fe20000410000 */
[----:B------:R-:W-:Y:S01]  /*2bbc0*/  LOP3.LUT R7, R2, 0x1, RZ, 0xc0, !PT ;  /* 0x0000000102077812 */ /* 0x000fe200078ec0ff */
[----:B------:R-:W-:Y:S01]  /*2bbd0*/  FMUL.FTZ R170, R4, R170 ;  /* 0x000000aa04aa7220 */ /* 0x000fe20000410000 */
[----:B------:R-:W-:Y:S01]  /*2bbe0*/  LOP3.LUT R6, R6, 0x1c0, RZ, 0xc0, !PT ;  /* 0x000001c006067812 */ /* 0x000fe200078ec0ff */
[----:B------:R-:W-:Y:S01]  /*2bbf0*/  FMUL.FTZ R167, R4, R167 ;  /* 0x000000a704a77220 */ /* 0x000fe20000410000 */
[----:B------:R-:W-:Y:S01]  /*2bc00*/  R2P PR, R2, 0x6 ;  /* 0x0000000602007804 */ /* 0x000fe20000000000 */
[----:B------:R-:W-:Y:S01]  /*2bc10*/  FMUL.FTZ R166, R4, R166 ;  /* 0x000000a604a67220 */ /* 0x000fe20000410000 */
[----:B------:R-:W-:Y:S01]  /*2bc20*/  LEA.HI R6, R6, R6, RZ, 0x1d ;  /* 0x0000000606067211 */ /* 0x000fe200078fe8ff */
[C---:B------:R-:W-:Y:S01]  /*2bc30*/  FMUL.FTZ R163, R4.reuse, R163 ;  /* 0x000000a304a37220 */ /* 0x040fe20000410000 */
[----:B------:R-:W-:Y:S01]  /*2bc40*/  ISETP.NE.U32.AND P0, PT, R7, 0x1, PT ;  /* 0x000000010700780c */ /* 0x000fe20003f05070 */
[----:B------:R-:W-:Y:S01]  /*2bc50*/  FMUL.FTZ R162, R4, R162 ;  /* 0x000000a204a27220 */ /* 0x000fe20000410000 */
[----:B------:R-:W-:Y:S01]  /*2bc60*/  MOV R7, 0xffffffe0 ;  /* 0xffffffe000077802 */ /* 0x000fe20000000f00 */
[----:B------:R-:W-:Y:S01]  /*2bc70*/  IMAD.U32 R5, R5, 0x2, R6 ;  /* 0x0000000205057824 */ /* 0x000fe200078e0006 */
[----:B------:R-:W-:Y:S01]  /*2bc80*/  SEL R8, R8, 0xffffffc0, !P1 ;  /* 0xffffffc008087807 */ /* 0x000fe20004800000 */
[C---:B------:R-:W-:Y:S01]  /*2bc90*/  FMUL.FTZ R159, R4.reuse, R159 ;  /* 0x0000009f049f7220 */ /* 0x040fe20000410000 */
[----:B------:R-:W-:Y:S01]  /*2bca0*/  SEL R7, R7, 0x20, !P0 ;  /* 0x0000002007077807 */ /* 0x000fe20004000000 */
[C---:B------:R-:W-:Y:S01]  /*2bcb0*/  FMUL.FTZ R158, R4.reuse, R158 ;  /* 0x0000009e049e7220 */ /* 0x040fe20000410000 */
[----:B------:R-:W-:Y:S01]  /*2bcc0*/  SHF.L.U32 R2, R5, 0x2, RZ ;  /* 0x0000000205027819 */ /* 0x000fe200000006ff */
[C---:B------:R-:W-:Y:S01]  /*2bcd0*/  FMUL.FTZ R155, R4.reuse, R155 ;  /* 0x0000009b049b7220 */ /* 0x040fe20000410000 */
[----:B------:R-:W-:Y:S01]  /*2bce0*/  STS.64 [R5.X4], R168 ;  /* 0x000000a805007388 */ /* 0x000fe20000004a00 */
[----:B------:R-:W-:Y:S01]  /*2bcf0*/  FMUL.FTZ R154, R4, R154 ;  /* 0x0000009a049a7220 */ /* 0x000fe20000410000 */
[----:B------:R-:W-:Y:S01]  /*2bd00*/  IADD3 R6, R2, R8, RZ ;  /* 0x0000000802067210 */ /* 0x000fe20007ffe0ff */
[C---:B------:R-:W-:Y:S01]  /*2bd10*/  FMUL.FTZ R151, R4.reuse, R151 ;  /* 0x0000009704977220 */ /* 0x040fe20000410000 */
[----:B------:R1:W-:Y:S01]  /*2bd20*/  STS.64 [R5.X4+0x800], R170 ;  /* 0x000800aa05007388 */ /* 0x0003e20000004a00 */
[----:B------:R-:W-:-:S02]  /*2bd30*/  FMUL.FTZ R150, R4, R150 ;  /* 0x0000009604967220 */ /* 0x000fc40000410000 */
[C---:B------:R-:W-:Y:S02]  /*2bd40*/  FMUL.FTZ R147, R4.reuse, R147 ;  /* 0x0000009304937220 */ /* 0x040fe40000410000 */
[C---:B------:R-:W-:Y:S02]  /*2bd50*/  FMUL.FTZ R146, R4.reuse, R146 ;  /* 0x0000009204927220 */ /* 0x040fe40000410000 */
[C---:B------:R-:W-:Y:S02]  /*2bd60*/  FMUL.FTZ R143, R4.reuse, R143 ;  /* 0x0000008f048f7220 */ /* 0x040fe40000410000 */
[----:B------:R-:W-:Y:S02]  /*2bd70*/  FMUL.FTZ R142, R4, R142 ;  /* 0x0000008e048e7220 */ /* 0x000fe40000410000 */
[----:B------:R-:W-:Y:S02]  /*2bd80*/  IMAD.IADD R4, R2, 0x1, R7 ;  /* 0x0000000102047824 */ /* 0x000fe400078e0207 */
[----:B------:R-:W-:-:S02]  /*2bd90*/  FMUL.FTZ R165, R0, R165 ;  /* 0x000000a500a57220 */ /* 0x000fc40000410000 */
[C---:B------:R-:W-:Y:S01]  /*2bda0*/  FMUL.FTZ R160, R0.reuse, R160 ;  /* 0x000000a000a07220 */ /* 0x040fe20000410000 */
[----:B------:R-:W-:Y:S01]  /*2bdb0*/  STS.64 [R4+0x800], R166 ;  /* 0x000800a604007388 */ /* 0x000fe20000000a00 */
[C---:B------:R-:W-:Y:S02]  /*2bdc0*/  FMUL.FTZ R161, R0.reuse, R161 ;  /* 0x000000a100a17220 */ /* 0x040fe40000410000 */
[C---:B------:R-:W-:Y:S01]  /*2bdd0*/  FMUL.FTZ R156, R0.reuse, R156 ;  /* 0x0000009c009c7220 */ /* 0x040fe20000410000 */
[----:B------:R3:W-:Y:S01]  /*2bde0*/  STS.64 [R4], R164 ;  /* 0x000000a404007388 */ /* 0x0007e20000000a00 */
[C---:B------:R-:W-:Y:S02]  /*2bdf0*/  FMUL.FTZ R157, R0.reuse, R157 ;  /* 0x0000009d009d7220 */ /* 0x040fe40000410000 */
[C---:B------:R-:W-:Y:S01]  /*2be00*/  FMUL.FTZ R152, R0.reuse, R152 ;  /* 0x0000009800987220 */ /* 0x040fe20000410000 */
[----:B------:R-:W-:Y:S01]  /*2be10*/  STS.64 [R6], R160 ;  /* 0x000000a006007388 */ /* 0x000fe20000000a00 */
[----:B------:R-:W-:-:S02]  /*2be20*/  FMUL.FTZ R153, R0, R153 ;  /* 0x0000009900997220 */ /* 0x000fc40000410000 */
[C---:B------:R-:W-:Y:S01]  /*2be30*/  FMUL.FTZ R148, R0.reuse, R148 ;  /* 0x0000009400947220 */ /* 0x040fe20000410000 */
[----:B------:R-:W-:Y:S01]  /*2be40*/  STS.64 [R6+0x800], R162 ;  /* 0x000800a206007388 */ /* 0x000fe20000000a00 */
[C---:B------:R-:W-:Y:S02]  /*2be50*/  FMUL.FTZ R149, R0.reuse, R149 ;  /* 0x0000009500957220 */ /* 0x040fe40000410000 */
[C---:B------:R-:W-:Y:S02]  /*2be60*/  FMUL.FTZ R144, R0.reuse, R144 ;  /* 0x0000009000907220 */ /* 0x040fe40000410000 */
[C---:B------:R-:W-:Y:S02]  /*2be70*/  FMUL.FTZ R145, R0.reuse, R145 ;  /* 0x0000009100917220 */ /* 0x040fe40000410000 */
[C---:B------:R-:W-:Y:S02]  /*2be80*/  FMUL.FTZ R140, R0.reuse, R140 ;  /* 0x0000008c008c7220 */ /* 0x040fe40000410000 */
[----:B------:R-:W-:Y:S01]  /*2be90*/  FMUL.FTZ R141, R0, R141 ;  /* 0x0000008d008d7220 */ /* 0x000fe20000410000 */
[----:B------:R-:W-:Y:S01]  /*2bea0*/  IADD3 R0, R2, 0x80, RZ ;  /* 0x0000008002007810 */ /* 0x000fe20007ffe0ff */
[----:B-1----:R-:W-:Y:S01]  /*2beb0*/  IMAD.IADD R5, R4, 0x1, R8 ;  /* 0x0000000104057824 */ /* 0x002fe200078e0208 */
[----:B------:R-:W-:-:S04]  /*2bec0*/  @P2 IADD3 R0, R2, -0x80, RZ ;  /* 0xffffff8002002810 */ /* 0x000fc80007ffe0ff */
[----:B------:R-:W-:Y:S01]  /*2bed0*/  IADD3 R2, R7, R0, RZ ;  /* 0x0000000007027210 */ /* 0x000fe20007ffe0ff */
[----:B------:R-:W-:Y:S01]  /*2bee0*/  STS.64 [R5], R156 ;  /* 0x0000009c05007388 */ /* 0x000fe20000000a00 */
[----:B---3--:R-:W-:-:S03]  /*2bef0*/  IMAD.IADD R4, R8, 0x1, R0 ;  /* 0x0000000108047824 */ /* 0x008fc600078e0200 */
[----:B------:R-:W-:Y:S04]  /*2bf00*/  STS.64 [R5+0x800], R158 ;  /* 0x0008009e05007388 */ /* 0x000fe80000000a00 */
[----:B------:R-:W-:Y:S04]  /*2bf10*/  STS.64 [R0], R152 ;  /* 0x0000009800007388 */ /* 0x000fe80000000a00 */
[----:B------:R1:W-:Y:S04]  /*2bf20*/  STS.64 [R0+0x800], R154 ;  /* 0x0008009a00007388 */ /* 0x0003e80000000a00 */
[----:B------:R-:W-:Y:S04]  /*2bf30*/  STS.64 [R2], R148 ;  /* 0x0000009402007388 */ /* 0x000fe80000000a00 */
[----:B------:R-:W-:Y:S04]  /*2bf40*/  STS.64 [R2+0x800], R150 ;  /* 0x0008009602007388 */ /* 0x000fe80000000a00 */
[----:B------:R-:W-:Y:S04]  /*2bf50*/  STS.64 [R4], R144 ;  /* 0x0000009004007388 */ /* 0x000fe80000000a00 */
[----:B------:R-:W-:Y:S01]  /*2bf60*/  STS.64 [R4+0x800], R146 ;  /* 0x0008009204007388 */ /* 0x000fe20000000a00 */
[----:B-1----:R-:W-:-:S05]  /*2bf70*/  IADD3 R0, R8, R2, RZ ;  /* 0x0000000208007210 */ /* 0x002fca0007ffe0ff */
[----:B------:R-:W-:Y:S04]  /*2bf80*/  STS.64 [R0], R140 ;  /* 0x0000008c00007388 */ /* 0x000fe80000000a00 */
[----:B------:R1:W-:Y:S04]  /*2bf90*/  STS.64 [R0+0x800], R142 ;  /* 0x0008008e00007388 */ /* 0x0003e80000000a00 */
[----:B------:R-:W4:Y:S04]  /*2bfa0*/  LD.E.64 R36, [R134.64+0xb0] ;  /* 0x0000b00486247980 */ /* 0x000f28000c101b00 */
[----:B------:R-:W2:Y:S04]  /*2bfb0*/  LD.E R39, [R134.64+0x60] ;  /* 0x0000600486277980 */ /* 0x000ea8000c101900 */
[----:B------:R-:W3:Y:S04]  /*2bfc0*/  S2R R5, SR_TID.X ;  /* 0x0000000000057919 */ /* 0x000ee80000002100 */
[----:B------:R2:W5:Y:S04]  /*2bfd0*/  LD.E R52, [R134.64+0xcc] ;  /* 0x0000cc0486347980 */ /* 0x000568000c101900 */
[----:B------:R2:W5:Y:S04]  /*2bfe0*/  LD.E.64 R14, [R134.64+0x78] ;  /* 0x00007804860e7980 */ /* 0x000568000c101b00 */
[----:B------:R2:W5:Y:S01]  /*2bff0*/  LD.E.64 R12, [R134.64+0xa8] ;  /* 0x0000a804860c7980 */ /* 0x000562000c101b00 */
[----:B------:R-:W-:Y:S01]  /*2c000*/  BSSY B0, `(.L_x_1898) ;  /* 0x0000043000007945 */ /* 0x000fe20003800000 */
[----:B-1----:R-:W-:-:S02]  /*2c010*/  LEA.HI R0, R11, R56, RZ, 0x4 ;  /* 0x000000380b007211 */ /* 0x002fc400078f20ff */
[----:B------:R-:W1:Y:S01]  /*2c020*/  S2R R57, SR_CTAID.X ;  /* 0x0000000000397919 */ /* 0x000e620000002500 */
[----:B------:R-:W-:Y:S01]  /*2c030*/  IMAD.MOV.U32 R11, RZ, RZ, -0x800000 ;  /* 0xff800000ff0b7424 */ /* 0x000fe200078e00ff */
[----:B------:R-:W-:Y:S02]  /*2c040*/  LOP3.LUT R0, R0, 0xfffffff0, RZ, 0xc0, !PT ;  /* 0xfffffff000007812 */ /* 0x000fe400078ec0ff */
[----:B---3--:R-:W-:-:S03]  /*2c050*/  SHF.R.S32.HI R7, RZ, 0x1f, R5 ;  /* 0x0000001fff077819 */ /* 0x008fc60000011405 */
[----:B------:R-:W-:Y:S01]  /*2c060*/  IMAD.IADD R8, R56, 0x1, -R0 ;  /* 0x0000000138087824 */ /* 0x000fe200078e0a00 */
[----:B------:R-:W-:-:S04]  /*2c070*/  LEA.HI R6, R7, R5, RZ, 0x4 ;  /* 0x0000000507067211 */ /* 0x000fc800078f20ff */
[----:B------:R-:W-:Y:S02]  /*2c080*/  LEA.HI R2, R8, R8, RZ, 0x1 ;  /* 0x0000000808027211 */ /* 0x000fe400078f08ff */
[----:B------:R-:W-:-:S03]  /*2c090*/  SHF.R.S32.HI R6, RZ, 0x4, R6 ;  /* 0x00000004ff067819 */ /* 0x000fc60000011406 */
[----:B------:R-:W-:Y:S01]  /*2c0a0*/  IMAD.SHL.U32 R4, R2, 0x4, RZ ;  /* 0x0000000402047824 */ /* 0x000fe200078e00ff */
[----:B------:R-:W-:Y:S02]  /*2c0b0*/  SHF.L.U32 R0, R6, 0x6, RZ ;  /* 0x0000000606007819 */ /* 0x000fe400000006ff */
[----:B------:R-:W-:Y:S02]  /*2c0c0*/  LOP3.LUT R2, R2, 0xffffffe, RZ, 0xc0, !PT ;  /* 0x0ffffffe02027812 */ /* 0x000fe400078ec0ff */
[----:B------:R-:W-:Y:S02]  /*2c0d0*/  LOP3.LUT R0, R0, 0x1c0, RZ, 0xc0, !PT ;  /* 0x000001c000007812 */ /* 0x000fe400078ec0ff */
[----:B------:R-:W-:Y:S02]  /*2c0e0*/  IADD3 R2, R8, -R2, RZ ;  /* 0x8000000208027210 */ /* 0x000fe40007ffe0ff */
[----:B------:R-:W-:Y:S02]  /*2c0f0*/  LOP3.LUT R4, R0, 0x38, R4, 0xf8, !PT ;  /* 0x0000003800047812 */ /* 0x000fe400078ef804 */
[----:B------:R-:W-:-:S04]  /*2c100*/  SHF.R.U32.HI R0, RZ, 0x3, R0 ;  /* 0x00000003ff007819 */ /* 0x000fc80000011600 */
[----:B------:R-:W-:Y:S02]  /*2c110*/  LOP3.LUT R0, R4, R0, RZ, 0x3c, !PT ;  /* 0x0000000004007212 */ /* 0x000fe400078e3cff */
[----:B------:R-:W-:-:S03]  /*2c120*/  SHF.R.S32.HI R4, RZ, 0x1f, R53 ;  /* 0x0000001fff047819 */ /* 0x000fc60000011435 */
[----:B------:R-:W-:Y:S01]  /*2c130*/  IMAD R0, R2, 0x4, R0 ;  /* 0x0000000402007824 */ /* 0x000fe200078e0200 */
[----:B------:R-:W-:Y:S01]  /*2c140*/  BAR.SYNC.DEFER_BLOCKING 0x0 ;  /* 0x0000000000007b1d */ /* 0x000fe20000010000 */
[----:B------:R-:W-:-:S04]  /*2c150*/  LEA.HI R4, R4, R53, RZ, 0x2 ;  /* 0x0000003504047211 */ /* 0x000fc800078f10ff */
[----:B------:R-:W-:Y:S01]  /*2c160*/  LOP3.LUT R4, R4, 0xffffffc, RZ, 0xc0, !PT ;  /* 0x0ffffffc04047812 */ /* 0x000fe200078ec0ff */
[----:B------:R-:W3:Y:S04]  /*2c170*/  @P4 MUFU.LG2 R2, R9 ;  /* 0x0000000900024308 */ /* 0x000ee80000000c00 */
[----:B------:R-:W-:Y:S01]  /*2c180*/  IMAD.IADD R4, R53, 0x1, -R4 ;  /* 0x0000000135047824 */ /* 0x000fe200078e0a04 */
[----:B------:R-:W1:Y:S04]  /*2c190*/  LDS.128 R48, [R0.X4] ;  /* 0x0000000000307984 */ /* 0x000e680000004c00 */
[----:B------:R-:W1:Y:S04]  /*2c1a0*/  LDS.128 R44, [R0.X4+0x800] ;  /* 0x00080000002c7984 */ /* 0x000e680000004c00 */
[----:B------:R-:W1:Y:S04]  /*2c1b0*/  LDS.128 R40, [R0.X4+0x1000] ;  /* 0x0010000000287984 */ /* 0x000e680000004c00 */
[----:B------:R-:W1:Y:S04]  /*2c1c0*/  LDS.128 R32, [R0.X4+0x1800] ;  /* 0x0018000000207984 */ /* 0x000e680000004c00 */
[----:B------:R-:W1:Y:S04]  /*2c1d0*/  LDS.128 R28, [R0.X4+0x2000] ;  /* 0x00200000001c7984 */ /* 0x000e680000004c00 */
[----:B------:R-:W1:Y:S04]  /*2c1e0*/  LDS.128 R24, [R0.X4+0x2800] ;  /* 0x0028000000187984 */ /* 0x000e680000004c00 */
[----:B------:R-:W1:Y:S04]  /*2c1f0*/  LDS.128 R20, [R0.X4+0x3000] ;  /* 0x0030000000147984 */ /* 0x000e680000004c00 */
[----:B------:R3:W1:Y:S02]  /*2c200*/  LDS.128 R16, [R0.X4+0x3800] ;  /* 0x0038000000107984 */ /* 0x0006640000004c00 */
[----:B---3--:R-:W-:-:S02]  /*2c210*/  LEA.HI R0, R7, R5, RZ, 0x5 ;  /* 0x0000000507007211 */ /* 0x008fc400078f28ff */
[----:B------:R-:W3:Y:S02]  /*2c220*/  @P3 MUFU.LG2 R7, R10 ;  /* 0x0000000a00073308 */ /* 0x000ee40000000c00 */
[----:B------:R-:W-:-:S04]  /*2c230*/  LOP3.LUT R0, R0, 0xffffffe0, RZ, 0xc0, !PT ;  /* 0xffffffe000007812 */ /* 0x000fc800078ec0ff */
[----:B------:R-:W-:Y:S01]  /*2c240*/  IADD3 R0, -R0, R5, RZ ;  /* 0x0000000500007210 */ /* 0x000fe20007ffe1ff */
[----:B------:R-:W-:Y:S01]  /*2c250*/  @P4 FMUL.FTZ R5, R2, 0.69314718246459960938 ;  /* 0x3f31721802054820 */ /* 0x000fe20000410000 */
[----:B------:R-:W-:Y:S02]  /*2c260*/  LOP3.LUT R2, R55, 0xffffffe0, RZ, 0xc0, !PT ;  /* 0xffffffe037027812 */ /* 0x000fe400078ec0ff */
[----:B------:R-:W-:Y:S01]  /*2c270*/  SHF.R.S32.HI R9, RZ, 0x1f, R0 ;  /* 0x0000001fff097819 */ /* 0x000fe20000011400 */
[----:B-----5:R-:W-:Y:S01]  /*2c280*/  @P4 FFMA.FTZ R11, R38, R54, R5 ;  /* 0x00000036260b4223 */ /* 0x020fe20000010005 */
[----:B------:R-:W-:Y:S02]  /*2c290*/  IADD3 R5, -R2, R56, RZ ;  /* 0x0000003802057210 */ /* 0x000fe40007ffe1ff */
[----:B------:R-:W-:Y:S01]  /*2c2a0*/  LEA.HI R0, R9, R0, RZ, 0x2 ;  /* 0x0000000009007211 */ /* 0x000fe200078f10ff */
[----:B-1----:R-:W-:Y:S01]  /*2c2b0*/  IMAD.SHL.U32 R9, R57, 0x40, RZ ;  /* 0x0000004039097824 */ /* 0x002fe200078e00ff */
[----:B------:R-:W-:Y:S01]  /*2c2c0*/  LOP3.LUT P0, RZ, R5, 0x3, RZ, 0xc0, !PT ;  /* 0x0000000305ff7812 */ /* 0x000fe2000780c0ff */
[----:B---3--:R-:W-:Y:S01]  /*2c2d0*/  @P3 FMUL.FTZ R7, R7, 0.69314718246459960938 ;  /* 0x3f31721807073820 */ /* 0x008fe20000410000 */
[----:B------:R-:W-:-:S02]  /*2c2e0*/  SHF.R.S32.HI R0, RZ, 0x2, R0 ;  /* 0x00000002ff007819 */ /* 0x000fc40000011400 */
[----:B------:R-:W-:Y:S01]  /*2c2f0*/  MOV R10, 0xff800000 ;  /* 0xff800000000a7802 */ /* 0x000fe20000000f00 */
[----:B------:R-:W-:Y:S01]  /*2c300*/  @P3 FFMA.FTZ R10, R3, R54, R7 ;  /* 0x00000036030a3223 */ /* 0x000fe20000010007 */
[----:B------:R-:W-:Y:S01]  /*2c310*/  LEA R0, R4, R0, 0x4 ;  /* 0x0000000004007211 */ /* 0x000fe200078e20ff */
[----:B------:R-:W-:Y:S02]  /*2c320*/  IMAD.SHL.U32 R4, R8, 0x4, RZ ;  /* 0x0000000408047824 */ /* 0x000fe400078e00ff */
[----:B----4-:R-:W-:-:S04]  /*2c330*/  IMAD R2, R36, UR10, R60 ;  /* 0x0000000a24027c24 */ /* 0x010fc8000f8e023c */
[----:B--2---:R-:W-:-:S04]  /*2c340*/  IMAD R2, R2, R39, R59 ;  /* 0x0000002702027224 */ /* 0x004fc800078e023b */
[----:B------:R-:W-:Y:S01]  /*2c350*/  IMAD R7, R37, R2, R9 ;  /* 0x0000000225077224 */ /* 0x000fe200078e0209 */
[----:B------:R-:W-:Y:S05]  /*2c360*/  @P0 BRA `(.L_x_1899) ;  /* 0x000000c000000947 */ /* 0x000fea0003800000 */
[----:B------:R-:W-:Y:S01]  /*2c370*/  IMAD R2, R57, -0x40, R58 ;  /* 0xffffffc039027824 */ /* 0x000fe200078e023a */
[C---:B------:R-:W-:Y:S01]  /*2c380*/  IADD3 R9, R0.reuse, 0x8, RZ ;  /* 0x0000000800097810 */ /* 0x040fe20007ffe0ff */
[----:B------:R-:W-:Y:S01]  /*2c390*/  ULDC.64 UR4, c[0x0][0x118] ;  /* 0x0000460000047ab9 */ /* 0x000fe20000000a00 */
[----:B------:R-:W-:Y:S02]  /*2c3a0*/  SHF.R.S32.HI R8, RZ, 0x1f, R7 ;  /* 0x0000001fff087819 */ /* 0x000fe40000011407 */
[----:B------:R-:W-:Y:S02]  /*2c3b0*/  IADD3 R3, P0, R7, R0, RZ ;  /* 0x0000000007037210 */ /* 0x000fe40007f1e0ff */
[-C--:B------:R-:W-:Y:S02]  /*2c3c0*/  ISETP.GE.AND P2, PT, R0, R2.reuse, PT ;  /* 0x000000020000720c */ /* 0x080fe40003f46270 */
[----:B------:R-:W-:-:S02]  /*2c3d0*/  ISETP.GE.AND P1, PT, R9, R2, PT ;  /* 0x000000020900720c */ /* 0x000fc40003f26270 */
[----:B------:R-:W-:Y:S02]  /*2c3e0*/  LEA.HI.X.SX32 R0, R0, R8, 0x1, P0 ;  /* 0x0000000800007211 */ /* 0x000fe400000f0eff */
[----:B------:R-:W-:-:S04]  /*2c3f0*/  LEA R2, P0, R3, R12, 0x2 ;  /* 0x0000000c03027211 */ /* 0x000fc800078010ff */
[----:B------:R-:W-:-:S05]  /*2c400*/  LEA.HI.X R3, R3, R13, R0, 0x2, P0 ;  /* 0x0000000d03037211 */ /* 0x000fca00000f1400 */
[----:B------:R1:W-:Y:S04]  /*2c410*/  @!P2 ST.E [R2.64], R11 ;  /* 0x0000000b0200a985 */ /* 0x0003e8000c101904 */
[----:B------:R1:W-:Y:S02]  /*2c420*/  @!P1 ST.E [R2.64+0x20], R10 ;  /* 0x0000200a02009985 */ /* 0x0003e4000c101904 */
.L_x_1899:
[----:B------:R-:W-:Y:S05]  /*2c430*/  BSYNC B0 ;  /* 0x0000000000007941 */ /* 0x000fea0003800000 */
.L_x_1898:
[----:B------:R-:W-:Y:S02]  /*2c440*/  ULDC.64 UR4, c[0x0][0x118] ;  /* 0x0000460000047ab9 */ /* 0x000fe40000000a00 */
[----:B------:R-:W2:Y:S01]  /*2c450*/  LD.E R8, [R134.64+0xc0] ;  /* 0x0000c00486087980 */ /* 0x000ea2000c101900 */
[----:B------:R-:W-:Y:S01]  /*2c460*/  SHF.R.S32.HI R5, RZ, 0x1f, R4 ;  /* 0x0000001fff057819 */ /* 0x000fe20000011404 */
[----:B------:R-:W-:Y:S01]  /*2c470*/  IMAD R0, R7, R52, RZ ;  /* 0x0000003407007224 */ /* 0x000fe200078e02ff */
[----:B------:R-:W-:-:S03]  /*2c480*/  MOV R9, 0x1f0 ;  /* 0x000001f000097802 */ /* 0x000fc60000000f00 */
[----:B-1----:R-:W-:-:S04]  /*2c490*/  IMAD.WIDE R2, R6, 0x40, R4 ;  /* 0x0000004006027825 */ /* 0x002fc800078e0204 */
[----:B------:R-:W-:Y:S01]  /*2c4a0*/  IMAD R5, R57, -0x40, R58 ;  /* 0xffffffc039057824 */ /* 0x000fe200078e023a */
[----:B------:R-:W-:-:S04]  /*2c4b0*/  IADD3 R7, P0, R2, R0, RZ ;  /* 0x0000000002077210 */ /* 0x000fc80007f1e0ff */
[----:B------:R-:W-:Y:S02]  /*2c4c0*/  LEA.HI.X.SX32 R3, R0, R3, 0x1, P0 ;  /* 0x0000000300037211 */ /* 0x000fe400000f0eff */
[----:B------:R-:W-:Y:S02]  /*2c4d0*/  IADD3 R0, R6, 0x10, RZ ;  /* 0x0000001006007810 */ /* 0x000fe40007ffe0ff */
[----:B------:R-:W-:-:S04]  /*2c4e0*/  LEA R2, P0, R7, R14, 0x2 ;  /* 0x0000000e07027211 */ /* 0x000fc800078010ff */
[----:B------:R-:W-:Y:S02]  /*2c4f0*/  LEA.HI.X R3, R7, R15, R3, 0x2, P0 ;  /* 0x0000000f07037211 */ /* 0x000fe400000f1403 */
[----:B------:R-:W-:Y:S02]  /*2c500*/  IADD3 R7, R6, 0x20, RZ ;  /* 0x0000002006077810 */ /* 0x000fe40007ffe0ff */
[----:B--2---:R-:W-:Y:S02]  /*2c510*/  ISETP.GE.AND P6, PT, R4, R8, PT ;  /* 0x000000080400720c */ /* 0x004fe40003fc6270 */
[----:B------:R-:W-:Y:S02]  /*2c520*/  IADD3 R4, R6, 0x8, RZ ;  /* 0x0000000806047810 */ /* 0x000fe40007ffe0ff */
[-C--:B------:R-:W-:Y:S02]  /*2c530*/  ISETP.GE.OR P4, PT, R0, R5.reuse, P6 ;  /* 0x000000050000720c */ /* 0x080fe40003786670 */
[----:B------:R-:W-:-:S02]  /*2c540*/  ISETP.GE.OR P5, PT, R4, R5, P6 ;  /* 0x000000050400720c */ /* 0x000fc400037a6670 */
[C---:B------:R-:W-:Y:S02]  /*2c550*/  IADD3 R0, R6.reuse, 0x30, RZ ;  /* 0x0000003006007810 */ /* 0x040fe40007ffe0ff */
[C---:B------:R-:W-:Y:S02]  /*2c560*/  IADD3 R8, R6.reuse, 0x18, RZ ;  /* 0x0000001806087810 */ /* 0x040fe40007ffe0ff */
[----:B------:R-:W-:Y:S02]  /*2c570*/  IADD3 R4, R6, 0x28, RZ ;  /* 0x0000002806047810 */ /* 0x000fe40007ffe0ff */
[-C--:B------:R-:W-:Y:S02]  /*2c580*/  ISETP.GE.OR P0, PT, R0, R5.reuse, P6 ;  /* 0x000000050000720c */ /* 0x080fe40003706670 */
[----:B------:R-:W-:Y:S01]  /*2c590*/  IADD3 R0, R6, 0x38, RZ ;  /* 0x0000003806007810 */ /* 0x000fe20007ffe0ff */
[----:B------:R1:W-:Y:S01]  /*2c5a0*/  @!P4 ST.E.128 [R2.64+0x1000], R40 ;  /* 0x001000280200c985 */ /* 0x0003e2000c101d04 */
[----:B------:R-:W-:-:S02]  /*2c5b0*/  ISETP.GE.OR P3, PT, R8, R5, P6 ;  /* 0x000000050800720c */ /* 0x000fc40003766670 */
[-C--:B------:R-:W-:Y:S01]  /*2c5c0*/  ISETP.GE.OR P2, PT, R7, R5.reuse, P6 ;  /* 0x000000050700720c */ /* 0x080fe20003746670 */
[----:B------:R1:W-:Y:S01]  /*2c5d0*/  @!P5 ST.E.128 [R2.64+0x800], R44 ;  /* 0x0008002c0200d985 */ /* 0x0003e2000c101d04 */
[-C--:B------:R-:W-:Y:S01]  /*2c5e0*/  ISETP.GE.OR P1, PT, R4, R5.reuse, P6 ;  /* 0x000000050400720c */ /* 0x080fe20003726670 */
[----:B------:R-:W-:Y:S01]  /*2c5f0*/  IMAD.MOV.U32 R4, RZ, RZ, R9 ;  /* 0x000000ffff047224 */ /* 0x000fe200078e0009 */
[-C--:B------:R-:W-:Y:S02]  /*2c600*/  ISETP.GE.OR P5, PT, R6, R5.reuse, P6 ;  /* 0x000000050600720c */ /* 0x080fe400037a6670 */
[----:B------:R-:W-:Y:S01]  /*2c610*/  ISETP.GE.OR P6, PT, R0, R5, P6 ;  /* 0x000000050000720c */ /* 0x000fe200037c6670 */
[----:B------:R-:W-:Y:S01]  /*2c620*/  IMAD.MOV.U32 R5, RZ, RZ, 0x0 ;  /* 0x00000000ff057424 */ /* 0x000fe200078e00ff */
[----:B------:R1:W-:Y:S04]  /*2c630*/  @!P0 ST.E.128 [R2.64+0x3000], R20 ;  /* 0x0030001402008985 */ /* 0x0003e8000c101d04 */
[----:B------:R1:W-:Y:S04]  /*2c640*/  @!P3 ST.E.128 [R2.64+0x1800], R32 ;  /* 0x001800200200b985 */ /* 0x0003e8000c101d04 */
[----:B------:R1:W-:Y:S04]  /*2c650*/  @!P2 ST.E.128 [R2.64+0x2000], R28 ;  /* 0x0020001c0200a985 */ /* 0x0003e8000c101d04 */
[----:B------:R1:W-:Y:S04]  /*2c660*/  @!P1 ST.E.128 [R2.64+0x2800], R24 ;  /* 0x0028001802009985 */ /* 0x0003e8000c101d04 */
[----:B------:R1:W-:Y:S04]  /*2c670*/  @!P5 ST.E.64 [R2.64], R48 ;  /* 0x000000300200d985 */ /* 0x0003e8000c101b04 */
[----:B------:R1:W-:Y:S01]  /*2c680*/  @!P5 ST.E.64 [R2.64+0x8], R50 ;  /* 0x000008320200d985 */ /* 0x0003e2000c101b04 */
[----:B------:R-:W-:Y:S05]  /*2c690*/  @P6 RET.REL.NODEC R4 `(_ZN5flash24flash_fwd_splitkv_kernelI23Flash_fwd_kernel_traitsILi64ELi64ELi256ELi4ELb0ELb0EN7cutlass6half_tE19Flash_kernel_traitsILi64ELi64ELi256ELi4ES3_EELb1ELb0ELb0ELb0ELb0ELb0ELb1ELb1EEEvNS_16Flash_fwd_paramsE) ;  /* 0xfffd396004006950 */ /* 0x000fea0003c3ffff */
[----:B------:R-:W-:Y:S02]  /*2c6a0*/  ULDC.64 UR4, c[0x0][0x118] ;  /* 0x0000460000047ab9 */ /* 0x000fe40000000a00 */
[----:B------:R2:W-:Y:S02]  /*2c6b0*/  ST.E.128 [R2.64+0x3800], R16 ;  /* 0x0038001002007985 */ /* 0x0005e4000c101d04 */
[----:B-12---:R-:W-:-:S02]  /*2c6c0*/  MOV R2, R9 ;  /* 0x0000000900027202 */ /* 0x006fc40000000f00 */
[----:B------:R-:W-:-:S04]  /*2c6d0*/  MOV R3, 0x0 ;  /* 0x0000000000037802 */ /* 0x000fc80000000f00 */
[----:B------:R-:W-:Y:S05]  /*2c6e0*/  RET.REL.NODEC R2 `(_ZN5flash24flash_fwd_splitkv_kernelI23Flash_fwd_kernel_traitsILi64ELi64ELi256ELi4ELb0ELb0EN7cutlass6half_tE19Flash_kernel_traitsILi64ELi64ELi256ELi4ES3_EELb1ELb0ELb0ELb0ELb0ELb0ELb1ELb1EEEvNS_16Flash_fwd_paramsE) ;  /* 0xfffd391002007950 */ /* 0x000fea0003c3ffff */
.L_x_1896:
[----:B------:R-:W-:Y:S01]  /*2c6f0*/  IMAD.MOV.U32 R0, RZ, RZ, R252 ;  /* 0x000000ffff007224 */ /* 0x000fe200078e00fc */
[----:B------:R-:W-:Y:S02]  /*2c700*/  MOV R5, 0x2 ;  /* 0x0000000200057802 */ /* 0x000fe40000000f00 */
[----:B------:R-:W-:Y:S02]  /*2c710*/  MOV R4, 0x2c730 ;  /* 0x0002c73000047802 */ /* 0x000fe40000000f00 */
[----:B-1---5:R-:W-:Y:S05]  /*2c720*/  CALL.REL.NOINC `($__internal_16_$__cuda_sm70_shflsync_bfly_p) ;  /* 0x0000011000007944 */ /* 0x022fea0003c00000 */
[----:B------:R-:W-:Y:S01]  /*2c730*/  MOV R0, R6 ;  /* 0x0000000600007202 */ /* 0x000fe20000000f00 */
[----:B------:R-:W-:Y:S05]  /*2c740*/  BRA `(.L_x_1900) ;  /* 0xfffff21000007947 */ /* 0x000fea000383ffff */
.L_x_1897:
[----:B------:R-:W-:Y:S02]  /*2c750*/  MOV R5, 0x1 ;  /* 0x0000000100057802 */ /* 0x000fe40000000f00 */
[----:B------:R-:W-:Y:S02]  /*2c760*/  MOV R4, 0x2c780 ;  /* 0x0002c78000047802 */ /* 0x000fe40000000f00 */
[----:B-12--5:R-:W-:Y:S05]  /*2c770*/  CALL.REL.NOINC `($__internal_16_$__cuda_sm70_shflsync_bfly_p) ;  /* 0x000000c000007944 */ /* 0x026fea0003c00000 */
[----:B------:R-:W-:Y:S01]  /*2c780*/  FADD.FTZ R9, R0, R6 ;  /* 0x0000000600097221 */ /* 0x000fe20000010000 */
[----:B------:R-:W-:Y:S02]  /*2c790*/  MOV R0, R251 ;  /* 0x000000fb00007202 */ /* 0x000fe40000000f00 */
[----:B------:R-:W-:Y:S02]  /*2c7a0*/  MOV R5, 0x2 ;  /* 0x0000000200057802 */ /* 0x000fe40000000f00 */
[----:B------:R-:W-:-:S02]  /*2c7b0*/  MOV R4, 0x2c7d0 ;  /* 0x0002c7d000047802 */ /* 0x000fc40000000f00 */
[----:B------:R-:W-:Y:S05]  /*2c7c0*/  CALL.REL.NOINC `($__internal_16_$__cuda_sm70_shflsync_bfly_p) ;  /* 0x0000007000007944 */ /* 0x000fea0003c00000 */
[----:B------:R-:W-:Y:S01]  /*2c7d0*/  FADD.FTZ R2, R251, R6 ;  /* 0x00000006fb027221 */ /* 0x000fe20000010000 */
[----:B------:R-:W-:-:S02]  /*2c7e0*/  MOV R5, 0x1 ;  /* 0x0000000100057802 */ /* 0x000fc40000000f00 */
[----:B------:R-:W-:Y:S02]  /*2c7f0*/  MOV R4, 0x2c820 ;  /* 0x0002c82000047802 */ /* 0x000fe40000000f00 */
[----:B------:R-:W-:Y:S02]  /*2c800*/  MOV R0, R2 ;  /* 0x0000000200007202 */ /* 0x000fe40000000f00 */
[----:B------:R-:W-:Y:S05]  /*2c810*/  CALL.REL.NOINC `($__internal_16_$__cuda_sm70_shflsync_bfly_p) ;  /* 0x0000002000007944 */ /* 0x000fea0003c00000 */
[----:B------:R-:W-:Y:S01]  /*2c820*/  MOV R4, R6 ;  /* 0x0000000600047202 */ /* 0x000fe20000000f00 */
[----:B------:R-:W-:Y:S05]  /*2c830*/  BRA `(.L_x_1901) ;  /* 0xfffff19000007947 */ /* 0x000fea000383ffff */
        .weak           $__internal_16_$__cuda_sm70_shflsync_bfly_p
        .type           $__internal_16_$__cuda_sm70_shflsync_bfly_p,@function
        .size           $__internal_16_$__cuda_sm70_shflsync_bfly_p,(.L_x_7715 - $__internal_16_$__cuda_sm70_shflsync_bfly_p)
$__internal_16_$__cuda_sm70_shflsync_bfly_p:
[----:B------:R-:W-:Y:S04]  /*2c840*/  WARPSYNC R7 ;  /* 0x0000000700007348 */ /* 0x000fe80003800000 */
[----:B------:R1:W2:Y:S02]  /*2c850*/  SHFL.BFLY PT, R6, R0, R5, R8 ;  /* 0x0c00000500067389 */ /* 0x0002a400000e0008 */
[----:B-1----:R-:W-:-:S04]  /*2c860*/  MOV R5, 0x0 ;  /* 0x0000000000057802 */ /* 0x002fc80000000f00 */
[----:B--2---:R-:W-:Y:S05]  /*2c870*/  RET.REL.NODEC R4 `(_ZN5flash24flash_fwd_splitkv_kernelI23Flash_fwd_kernel_traitsILi64ELi64ELi256ELi4ELb0ELb0EN7cutlass6half_tE19Flash_kernel_traitsILi64ELi64ELi256ELi4ES3_EELb1ELb0ELb0ELb0ELb0ELb0ELb1ELb1EEEvNS_16Flash_fwd_paramsE) ;  /* 0xfffd378004007950 */ /* 0x004fea0003c3ffff */
.L_x_1902:
        /* <DEDUP_REMOVED lines=16> */
.L_x_7715:


//--------------------- .text._ZN5flash24flash_fwd_splitkv_kernelI23Flash_fwd_kernel_traitsILi64ELi64ELi256ELi4ELb0ELb0EN7cutlass6half_tE19Flash_kernel_traitsILi64ELi64ELi256ELi4ES3_EELb1ELb0ELb0ELb0ELb0ELb1ELb1ELb1EEEvNS_16Flash_fwd_paramsE --------------------------
	.section	.text._ZN5flash24flash_fwd_splitkv_kernelI23Flash_fwd_kernel_traitsILi64ELi64ELi256ELi4ELb0ELb0EN7cutlass6half_tE19Flash_kernel_traitsILi64ELi64ELi256ELi4ES3_EELb1ELb0ELb0ELb0ELb0ELb1ELb1ELb1EEEvNS_16Flash_fwd_paramsE,"ax",@progbits
	.sectioninfo	@"SHI_REGISTERS=255"
	.align	128
        .global         _ZN5flash24flash_fwd_splitkv_kernelI23Flash_fwd_kernel_traitsILi64ELi64ELi256ELi4ELb0ELb0EN7cutlass6half_tE19Flash_kernel_traitsILi64ELi64ELi256ELi4ES3_EELb1ELb0ELb0ELb0ELb0ELb1ELb1ELb1EEEvNS_16Flash_fwd_paramsE
        .type           _ZN5flash24flash_fwd_splitkv_kernelI23Flash_fwd_kernel_traitsILi64ELi64ELi256ELi4ELb0ELb0EN7cutlass6half_tE19Flash_kernel_traitsILi64ELi64ELi256ELi4ES3_EELb1ELb0ELb0ELb0ELb0ELb1ELb1ELb1EEEvNS_16Flash_fwd_paramsE,@function
        .size           _ZN5flash24flash_fwd_splitkv_kernelI23Flash_fwd_kernel_traitsILi64ELi64ELi256ELi4ELb0ELb0EN7cutlass6half_tE19Flash_kernel_traitsILi64ELi64ELi256ELi4ES3_EELb1ELb0ELb0ELb0ELb0ELb1ELb1ELb1EEEvNS_16Flash_fwd_paramsE,(.L_x_7717 - _ZN5flash24flash_fwd_splitkv_kernelI23Flash_fwd_kernel_traitsILi64ELi64ELi256ELi4ELb0ELb0EN7cutlass6half_tE19Flash_kernel_traitsILi64ELi64ELi256ELi4ES3_EELb1ELb0ELb0ELb0ELb0ELb1ELb1ELb1EEEvNS_16Flash_fwd_paramsE)
        .other          _ZN5flash24flash_fwd_splitkv_kernelI23Flash_fwd_kernel_traitsILi64ELi64ELi256ELi4ELb0ELb0EN7cutlass6half_tE19Flash_kernel_traitsILi64ELi64ELi256ELi4ES3_EELb1ELb0ELb0ELb0ELb0ELb1ELb1ELb1EEEvNS_16Flash_fwd_paramsE,@"STO_CUDA_ENTRY STV_DEFAULT"
_ZN5flash24flash_fwd_splitkv_kernelI23Flash_fwd_kernel_traitsILi64ELi64ELi256ELi4ELb0ELb0EN7cutlass6half_tE19Flash_kernel_traitsILi64ELi64ELi256ELi4ES3_EELb1ELb0ELb0ELb0ELb0ELb1ELb1ELb1EEEvNS_16Flash_fwd_paramsE:
.text._ZN5flash24flash_fwd_splitkv_kernelI23Flash_fwd_kernel_traitsILi64ELi64ELi256ELi4ELb0ELb0EN7cutlass6half_tE19Flash_kernel_traitsILi64ELi64ELi256ELi4ES3_EELb1ELb0ELb0ELb0ELb0ELb1ELb1ELb1EEEvNS_16Flash_fwd_paramsE:
        /* <DEDUP_REMOVED lines=30> */
[----:B-1-3--:R-:W-:Y:S05]  /*01e0*/  CALL.REL.NOINC `($_ZN5flash24flash_fwd_splitkv_kernelI23Flash_fwd_kernel_traitsILi64ELi64ELi256ELi4ELb0ELb0EN7cutlass6half_tE19Flash_kernel_traitsILi64ELi64ELi256ELi4ES3_EELb1ELb0ELb0ELb0ELb0ELb1ELb1ELb1EEEvNS_16Flash_fwd_paramsE$_ZN5flash30compute_attn_1rowblock_splitkvI23Flash_fwd_kernel_traitsILi64ELi64ELi256ELi4ELb0ELb0EN7cutlass6half_tE19Flash_kernel_traitsILi64ELi64ELi256ELi4ES3_EELb1ELb0ELb0ELb0ELb0ELb1ELb1ELb1ENS_16Flash_fwd_paramsEEEvRKT8_iiiii) ;  /* 0x0000002000007944 */ /* 0x00afea0003c00000 */
[----:B------:R-:W-:Y:S05]  /*01f0*/  BSYNC B3 ;  /* 0x0000000000037941 */ /* 0x000fea0003800000 */
.L_x_1903:
[----:B------:R-:W-:Y:S05]  /*0200*/  EXIT ;  /* 0x000000000000794d */ /* 0x000fea0003800000 */
        .type           $_ZN5flash24flash_fwd_splitkv_kernelI23Flash_fwd_kernel_traitsILi64ELi64ELi256ELi4ELb0ELb0EN7cutlass6half_tE19Flash_kernel_traitsILi64ELi64ELi256ELi4ES3_EELb1ELb0ELb0ELb0ELb0ELb1ELb1ELb1EEEvNS_16Flash_fwd_paramsE$_ZN5flash30compute_attn_1rowblock_splitkvI23Flash_fwd_kernel_traitsILi64ELi64ELi256ELi4ELb0ELb0EN7cutlass6half_tE19Flash_kernel_traitsILi64ELi64ELi256ELi4ES3_EELb1ELb0ELb0ELb0ELb0ELb1ELb1ELb1ENS_16Flash_fwd_paramsEEEvRKT8_iiiii,@function
        .size           $_ZN5flash24flash_fwd_splitkv_kernelI23Flash_fwd_kernel_traitsILi64ELi64ELi256ELi4ELb0ELb0EN7cutlass6half_tE19Flash_kernel_traitsILi64ELi64ELi256ELi4ES3_EELb1ELb0ELb0ELb0ELb0ELb1ELb1ELb1EEEvNS_16Flash_fwd_paramsE$_ZN5flash30compute_attn_1rowblock_splitkvI23Flash_fwd_kernel_traitsILi64ELi64ELi256ELi4ELb0ELb0EN7cutlass6half_tE19Flash_kernel_traitsILi64ELi64ELi256ELi4ES3_EELb1ELb0ELb0ELb0ELb0ELb1ELb1ELb1ENS_16Flash_fwd_paramsEEEvRKT8_iiiii,($__internal_17_$__cuda_sm70_shflsync_bfly_p - $_ZN5flash24flash_fwd_splitkv_kernelI23Flash_fwd_kernel_traitsILi64ELi64ELi256ELi4ELb0ELb0EN7cutlass6half_tE19Flash_kernel_traitsILi64ELi64ELi256ELi4ES3_EELb1ELb0ELb0ELb0ELb0ELb1ELb1ELb1EEEvNS_16Flash_fwd_paramsE$_ZN5flash30compute_attn_1rowblock_splitkvI23Flash_fwd_kernel_traitsILi64ELi64ELi256ELi4ELb0ELb0EN7cutlass6half_tE19Flash_kernel_traitsILi64ELi64ELi256ELi4ES3_EELb1ELb0ELb0ELb0ELb0ELb1ELb1ELb1ENS_16Flash_fwd_paramsEEEvRKT8_iiiii)
$_ZN5flash24flash_fwd_splitkv_kernelI23Flash_fwd_kernel_traitsILi64ELi64ELi256ELi4ELb0ELb0EN7cutlass6half_tE19Flash_kernel_traitsILi64ELi64ELi256ELi4ES3_EELb1ELb0ELb0ELb0ELb0ELb1ELb1ELb1EEEvNS_16Flash_fwd_paramsE$_ZN5flash30compute_attn_1rowblock_splitkvI23Flash_fwd_kernel_traitsILi64ELi64ELi256ELi4ELb0ELb0EN7cutlass6half_tE19Flash_kernel_traitsILi64ELi64ELi256ELi4ES3_EELb1ELb0ELb0ELb0ELb0ELb1ELb1ELb1ENS_16Flash_fwd_paramsEEEvRKT8_iiiii:
        /* <DEDUP_REMOVED lines=21> */
.L_x_1905:
[----:B------:R-:W-:Y:S05]  /*0360*/  BSYNC B0 ;  /* 0x0000000000007941 */ /* 0x000fea0003800000 */
.L_x_1904:
        /* <DEDUP_REMOVED lines=18> */
.L_x_1907:
[----:B------:R3:W5:Y:S02]  /*0490*/  LD.E R0, [R16.64+0xb8] ;  /* 0x0000b80610007980 */ /* 0x000764000c101900 */
.L_x_1908:
[----:B------:R-:W-:Y:S05]  /*04a0*/  BSYNC B0 ;  /* 0x0000000000007941 */ /* 0x000fea0003800000 */
.L_x_1906:
        /* <DEDUP_REMOVED lines=10> */
.L_x_1910:
[----:B------:R-:W4:Y:S01]  /*0550*/  LD.E.64 R2, [R16.64+0x108] ;  /* 0x0001080610027980 */ /* 0x000f22000c101b00 */
[----:B------:R-:W-:Y:S01]  /*0560*/  BSSY B0, `(.L_x_1912) ;  /* 0x0000006000007945 */ /* 0x000fe20003800000 */
[----:B------:R-:W-:Y:S01]  /*0570*/  IMAD.MOV.U32 R0, RZ, RZ, RZ ;  /* 0x000000ffff007224 */ /* 0x000fe200078e00ff */
[----:B----4-:R-:W-:-:S04]  /*0580*/  ISETP.NE.U32.AND P0, PT, R2, RZ, PT ;  /* 0x000000ff0200720c */ /* 0x010fc80003f05070 */
[----:B------:R-:W-:-:S13]  /*0590*/  ISETP.NE.AND.EX P0, PT, R3, RZ, PT, P0 ;  /* 0x000000ff0300720c */ /* 0x000fda0003f05300 */
[----:B------:R-:W-:Y:S05]  /*05a0*/  @!P0 BRA `(.L_x_1913) ;  /* 0x0000001000008947 */ /* 0x000fea0003800000 */
[----:B------:R4:W5:Y:S02]  /*05b0*/  LD.E R0, [R16.64+0xbc] ;  /* 0x0000bc0610007980 */ /* 0x000964000c101900 */
.L_x_1913:
[----:B------:R-:W-:Y:S05]  /*05c0*/  BSYNC B0 ;  /* 0x0000000000007941 */ /* 0x000fea0003800000 */
.L_x_1912:
[----:B-----5:R-:W-:Y:S02]  /*05d0*/  IADD3 R211, R119, R0, RZ ;  /* 0x0000000077d37210 */ /* 0x020fe40007ffe0ff */
.L_x_1911:
[----:B------:R-:W-:Y:S05]  /*05e0*/  BSYNC B1 ;  /* 0x0000000000017941 */ /* 0x000fea0003800000 */
.L_x_1909:
[----:B------:R-:W5:Y:S01]  /*05f0*/  S2R R40, SR_CTAID.X ;  /* 0x0000000000287919 */ /* 0x000f620000002500 */
[----:B------:R-:W-:Y:S01]  /*0600*/  MOV R15, 0x1f0 ;  /* 0x000001f0000f7802 */ /* 0x000fe20000000f00 */
[----:B------:R-:W-:-:S03]  /*0610*/  IMAD.MOV.U32 R3, RZ, RZ, 0x0 ;  /* 0x00000000ff037424 */ /* 0x000fc600078e00ff */
[----:B------:R-:W-:Y:S01]  /*0620*/  MOV R2, R15 ;  /* 0x0000000f00027202 */ /* 0x000fe20000000f00 */
[----:B-----5:R-:W-:-:S05]  /*0630*/  IMAD.SHL.U32 R10, R40, 0x40, RZ ;  /* 0x00000040280a7824 */ /* 0x020fca00078e00ff */
[----:B------:R-:W-:-:S13]  /*0640*/  ISETP.GT.AND P0, PT, R14, R10, PT ;  /* 0x0000000a0e00720c */ /* 0x000fda0003f04270 */
[----:B------:R-:W-:Y:S05]  /*0650*/  @!P0 RET.REL.NODEC R2 `(_ZN5flash24flash_fwd_splitkv_kernelI23Flash_fwd_kernel_traitsILi64ELi64ELi256ELi4ELb0ELb0EN7cutlass6half_tE19Flash_kernel_traitsILi64ELi64ELi256ELi4ES3_EELb1ELb0ELb0ELb0ELb0ELb1ELb1ELb1EEEvNS_16Flash_fwd_paramsE) ;  /* 0xfffff9a002008950 */ /* 0x000fea0003c3ffff */
        /* <DEDUP_REMOVED lines=13> */
[----:B------:R-:W-:-:S04]  /*0730*/  LEA.HI.SX32 R0, R0, c[0x0][0x10], 0x18 ;  /* 0x0000040000007a11 */ /* 0x000fc800078fc2ff */
[----:B------:R-:W-:Y:S01]  /*0740*/  IADD3 R4, R0, -0x1, RZ ;  /* 0xffffffff00047810 */ /* 0x000fe20007ffe0ff */
[----:B------:R-:W-:Y:S02]  /*0750*/  IMAD R0, R2, R7, RZ ;  /* 0x0000000702007224 */ /* 0x000fe400078e02ff */
[----:B------:R-:W-:Y:S01]  /*0760*/  IMAD.MOV.U32 R2, RZ, RZ, RZ ;  /* 0x000000ffff027224 */ /* 0x000fe200078e00ff */
[----:B------:R-:W-:-:S03]  /*0770*/  IABS R5, R4 ;  /* 0x0000000400057213 */ /* 0x000fc60000000000 */
[----:B------:R-:W-:-:S04]  /*0780*/  IMAD.HI.U32 R0, R3, R0, R2 ;  /* 0x0000000003007227 */ /* 0x000fc800078e0002 */
[----:B------:R-:W-:Y:S02]  /*0790*/  IMAD.MOV.U32 R2, RZ, RZ, R5 ;  /* 0x000000ffff027224 */ /* 0x000fe400078e0005 */
[----:B------:R-:W-:Y:S02]  /*07a0*/  IMAD.MOV R3, RZ, RZ, -R8 ;  /* 0x000000ffff037224 */ /* 0x000fe400078e0a08 */
[----:B------:R-:W-:-:S04]  /*07b0*/  IMAD.HI.U32 R0, R0, R2, RZ ;  /* 0x0000000200007227 */ /* 0x000fc800078e00ff */
[----:B------:R-:W-:Y:S01]  /*07c0*/  IMAD R2, R0, R3, R2 ;  /* 0x0000000300027224 */ /* 0x000fe200078e0202 */
[----:B------:R-:W-:-:S04]  /*07d0*/  IADD3 R3, R211, 0xff, RZ ;  /* 0x000000ffd3037810 */ /* 0x000fc80007ffe0ff */
[----:B------:R-:W-:-:S13]  /*07e0*/  ISETP.GT.U32.AND P1, PT, R7, R2, PT ;  /* 0x000000020700720c */ /* 0x000fda0003f24070 */
[----:B------:R-:W-:Y:S01]  /*07f0*/  @!P1 IMAD.IADD R2, R2, 0x1, -R7 ;  /* 0x0000000102029824 */ /* 0x000fe200078e0a07 */
[----:B------:R-:W-:Y:S02]  /*0800*/  @!P1 IADD3 R0, R0, 0x1, RZ ;  /* 0x0000000100009810 */ /* 0x000fe40007ffe0ff */
[----:B------:R-:W-:Y:S02]  /*0810*/  ISETP.NE.AND P1, PT, RZ, c[0x0][0x10], PT ;  /* 0x00000400ff007a0c */ /* 0x000fe40003f25270 */
[----:B------:R-:W-:Y:S02]  /*0820*/  ISETP.GE.U32.AND P2, PT, R2, R7, PT ;  /* 0x000000070200720c */ /* 0x000fe40003f46070 */
[----:B------:R-:W-:Y:S02]  /*0830*/  LOP3.LUT R2, R4, c[0x0][0x10], RZ, 0x3c, !PT ;  /* 0x0000040004027a12 */ /* 0x000fe400078e3cff */
[----:B------:R-:W-:Y:S02]  /*0840*/  SHF.R.S32.HI R4, RZ, 0x1f, R3 ;  /* 0x0000001fff047819 */ /* 0x000fe40000011403 */
[----:B------:R-:W-:-:S02]  /*0850*/  ISETP.GE.AND P0, PT, R2, RZ, PT ;  /* 0x000000ff0200720c */ /* 0x000fc40003f06270 */
[----:B------:R-:W-:Y:S02]  /*0860*/  IADD3 R2, -R14, 0x13f, R10 ;  /* 0x0000013f0e027810 */ /* 0x000fe40007ffe10a */
[----:B------:R-:W-:Y:S02]  /*0870*/  LEA.HI R4, R4, R3, RZ, 0x8 ;  /* 0x0000000304047211 */ /* 0x000fe400078f40ff */
[----:B--2---:R-:W-:Y:S02]  /*0880*/  IADD3 R2, R6, R2, R211 ;  /* 0x0000000206027210 */ /* 0x004fe40007ffe0d3 */
[----:B------:R-:W-:Y:S02]  /*0890*/  @P2 IADD3 R0, R0, 0x1, RZ ;  /* 0x0000000100002810 */ /* 0x000fe40007ffe0ff */
[----:B------:R-:W-:Y:S02]  /*08a0*/  SHF.R.S32.HI R3, RZ, 0x1f, R2 ;  /* 0x0000001fff037819 */ /* 0x000fe40000011402 */
[----:B------:R-:W-:Y:S01]  /*08b0*/  SHF.R.S32.HI R4, RZ, 0x8, R4 ;  /* 0x00000008ff047819 */ /* 0x000fe20000011404 */
[----:B------:R-:W-:Y:S01]  /*08c0*/  @!P0 IMAD.MOV R0, RZ, RZ, -R0 ;  /* 0x000000ffff008224 */ /* 0x000fe200078e0a00 */
[----:B------:R-:W-:-:S02]  /*08d0*/  @!P1 LOP3.LUT R0, RZ, c[0x0][0x10], RZ, 0x33, !PT ;  /* 0x00000400ff009a12 */ /* 0x000fc400078e33ff */
        /* <DEDUP_REMOVED lines=27> */
[----:B-----5:R-:W-:Y:S01]  /*0a90*/  IMAD R11, R12, R11, RZ ;  /* 0x0000000b0c0b7224 */ /* 0x020fe200078e02ff */
[----:B------:R-:W-:Y:S01]  /*0aa0*/  IADD3 R13, R0, 0x8, RZ ;  /* 0x00000008000d7810 */ /* 0x000fe20007ffe0ff */
[----:B------:R-:W-:-:S02]  /*0ab0*/  IMAD.IADD R10, R14, 0x1, -R10 ;  /* 0x000000010e0a7824 */ /* 0x000fc400078e0a0a */
[C---:B------:R-:W-:Y:S01]  /*0ac0*/  IMAD.WIDE R4, R0.reuse, 0x40, R2 ;  /* 0x0000004000047825 */ /* 0x040fe200078e0202 */
[----:B------:R-:W-:Y:S02]  /*0ad0*/  IADD3 R14, R0, 0x10, RZ ;  /* 0x00000010000e7810 */ /* 0x000fe40007ffe0ff */
[----:B--2---:R-:W-:Y:S02]  /*0ae0*/  ISETP.GE.AND P3, PT, R2, R9, PT ;  /* 0x000000090200720c */ /* 0x004fe40003f66270 */
[----:B------:R-:W-:Y:S02]  /*0af0*/  IADD3 R3, P0, R11, R4, RZ ;  /* 0x000000040b037210 */ /* 0x000fe40007f1e0ff */
[-C--:B------:R-:W-:Y:S02]  /*0b00*/  ISETP.GE.AND P6, PT, R13, R10.reuse, PT ;  /* 0x0000000a0d00720c */ /* 0x080fe40003fc6270 */
[----:B------:R-:W-:Y:S02]  /*0b10*/  IADD3 R13, R0, 0x18, RZ ;  /* 0x00000018000d7810 */ /* 0x000fe40007ffe0ff */
[----:B------:R-:W-:-:S02]  /*0b20*/  ISETP.GE.AND P5, PT, R14, R10, PT ;  /* 0x0000000a0e00720c */ /* 0x000fc40003fa6270 */
[----:B------:R-:W-:Y:S02]  /*0b30*/  ISETP.GE.OR P3, PT, R0, R10, P3 ;  /* 0x0000000a0000720c */ /* 0x000fe40001f66670 */
[----:B------:R-:W-:Y:S02]  /*0b40*/  LEA.HI.X.SX32 R4, R11, R5, 0x1, P0 ;  /* 0x000000050b047211 */ /* 0x000fe400000f0eff */
[----:B------:R-:W-:Y:S02]  /*0b50*/  LEA R6, P0, R3, R6, 0x2 ;  /* 0x0000000603067211 */ /* 0x000fe400078010ff */
[----:B------:R-:W-:Y:S02]  /*0b60*/  ISETP.GE.AND P4, PT, R13, R10, PT ;  /* 0x0000000a0d00720c */ /* 0x000fe40003f86270 */
[CC--:B------:R-:W-:Y:S02]  /*0b70*/  ISETP.GE.OR P2, PT, R2.reuse, R9.reuse, P6 ;  /* 0x000000090200720c */ /* 0x0c0fe40003746670 */
[----:B------:R-:W-:-:S02]  /*0b80*/  ISETP.GE.OR P1, PT, R2, R9, P5 ;  /* 0x000000090200720c */ /* 0x000fc40002f26670 */
        /* <DEDUP_REMOVED lines=54> */
[----:B------:R-:W-:Y:S05]  /*0ef0*/  @P0 RET.REL.NODEC R2 `(_ZN5flash24flash_fwd_splitkv_kernelI23Flash_fwd_kernel_traitsILi64ELi64ELi256ELi4ELb0ELb0EN7cutlass6half_tE19Flash_kernel_traitsILi64ELi64ELi256ELi4ES3_EELb1ELb0ELb0ELb0ELb0ELb1ELb1ELb1EEEvNS_16Flash_fwd_paramsE) ;  /* 0xfffff10002000950 */ /* 0x000fea0003c3ffff */
[----:B---3--:R-:W-:Y:S02]  /*0f00*/  MOV R0, 0xff800000 ;  /* 0xff80000000007802 */ /* 0x008fe40000000f00 */
[----:B------:R-:W-:Y:S02]  /*0f10*/  MOV R2, R15 ;  /* 0x0000000f00027202 */ /* 0x000fe40000000f00 */
[----:B------:R-:W-:Y:S01]  /*0f20*/  MOV R3, 0x0 ;  /* 0x0000000000037802 */ /* 0x000fe20000000f00 */
[----:B------:R1:W-:Y:S03]  /*0f30*/  ST.E [R4.64+0xe0], R0 ;  /* 0x0000e00004007985 */ /* 0x0003e6000c101906 */
[----:B------:R-:W-:Y:S05]  /*0f40*/  RET.REL.NODEC R2 `(_ZN5flash24flash_fwd_splitkv_kernelI23Flash_fwd_kernel_traitsILi64ELi64ELi256ELi4ELb0ELb0EN7cutlass6half_tE19Flash_kernel_traitsILi64ELi64ELi256ELi4ES3_EELb1ELb0ELb0ELb0ELb0ELb1ELb1ELb1EEEvNS_16Flash_fwd_paramsE) ;  /* 0xfffff0b002007950 */ /* 0x000fea0003c3ffff */
.L_x_1914:
        /* <DEDUP_REMOVED lines=29> */
[----:B--2---:R-:W2:Y:S04]  /*1120*/  LD.E.64 R20, [R16.64+0x40] ;  /* 0x0000400610147980 */ /* 0x004ea8000c101b00 */
[----:B------:R-:W2:Y:S04]  /*1130*/  LD.E.64 R190, [R16.64+0x38] ;  /* 0x0000380610be7980 */ /* 0x000ea8000c101b00 */
[----:B------:R-:W2:Y:S04]  /*1140*/  LD.E.64 R10, [R16.64+0x50] ;  /* 0x00005006100a7980 */ /* 0x000ea8000c101b00 */
[----:B------:R-:W2:Y:S04]  /*1150*/  LD.E.64 R8, [R16.64+0x28] ;  /* 0x0000280610087980 */ /* 0x000ea8000c101b00 */
[----:B------:R1:W5:Y:S01]  /*1160*/  LD.E.64 R28, [R16.64+0x58] ;  /* 0x00005806101c7980 */ /* 0x000362000c101b00 */
[----:B---3--:R-:W-:-:S04]  /*1170*/  IABS R4, R13 ;  /* 0x0000000d00047213 */ /* 0x008fc80000000000 */
[----:B------:R-:W3:Y:S08]  /*1180*/  I2F.RP R2, R4 ;  /* 0x0000000400027306 */ /* 0x000ef00000209400 */
[----:B---3--:R-:W3:Y:S02]  /*1190*/  MUFU.RCP R2, R2 ;  /* 0x0000000200027308 */ /* 0x008ee40000001000 */
[----:B---3--:R-:W-:-:S06]  /*11a0*/  IADD3 R2, R2, 0xffffffe, RZ ;  /* 0x0ffffffe02027810 */ /* 0x008fcc0007ffe0ff */
[----:B------:R-:W3:Y:S01]  /*11b0*/  F2I.FTZ.U32.TRUNC.NTZ R3, R2 ;  /* 0x0000000200037305 */ /* 0x000ee2000021f000 */
[----:B------:R-:W-:Y:S01]  /*11c0*/  IABS R6, R13 ;  /* 0x0000000d00067213 */ /* 0x000fe20000000000 */
[----:B---3--:R-:W-:Y:S02]  /*11d0*/  IMAD.MOV R0, RZ, RZ, -R3 ;  /* 0x000000ffff007224 */ /* 0x008fe400078e0a03 */
[----:B------:R-:W-:Y:S02]  /*11e0*/  IMAD.MOV.U32 R2, RZ, RZ, RZ ;  /* 0x000000ffff027224 */ /* 0x000fe400078e00ff */
[----:B------:R-:W-:Y:S01]  /*11f0*/  IMAD R5, R0, R4, RZ ;  /* 0x0000000400057224 */ /* 0x000fe200078e02ff */
[----:B------:R-:W-:-:S03]  /*1200*/  IABS R0, R22 ;  /* 0x0000001600007213 */ /* 0x000fc60000000000 */
[----:B------:R-:W-:Y:S01]  /*1210*/  IMAD.HI.U32 R5, R3, R5, R2 ;  /* 0x0000000503057227 */ /* 0x000fe200078e0002 */
[----:B------:R-:W-:-:S03]  /*1220*/  MOV R2, R0 ;  /* 0x0000000000027202 */ /* 0x000fc60000000f00 */
[----:B------:R-:W-:Y:S02]  /*1230*/  IMAD.MOV R0, RZ, RZ, -R6 ;  /* 0x000000ffff007224 */ /* 0x000fe400078e0a06 */
[----:B------:R-:W3:Y:S02]  /*1240*/  LD.E.64 R6, [R16.64+0x20] ;  /* 0x0000200610067980 */ /* 0x000ee4000c101b00 */
        /* <DEDUP_REMOVED lines=15> */
[----:B-----5:R1:W3:Y:S01]  /*1340*/  LD.E R12, [R2.64] ;  /* 0x00000006020c7980 */ /* 0x0202e2000c101900 */
[----:B----4-:R-:W-:-:S04]  /*1350*/  IABS R4, R15 ;  /* 0x0000000f00047213 */ /* 0x010fc80000000000 */
[----:B-1----:R-:W1:Y:S08]  /*1360*/  I2F.RP R2, R4 ;  /* 0x0000000400027306 */ /* 0x002e700000209400 */
[----:B-1----:R-:W1:Y:S02]  /*1370*/  MUFU.RCP R2, R2 ;  /* 0x0000000200027308 */ /* 0x002e640000001000 */
[----:B-1----:R-:W-:-:S06]  /*1380*/  IADD3 R2, R2, 0xffffffe, RZ ;  /* 0x0ffffffe02027810 */ /* 0x002fcc0007ffe0ff */
[----:B------:R-:W1:Y:S01]  /*1390*/  F2I.FTZ.U32.TRUNC.NTZ R3, R2 ;  /* 0x0000000200037305 */ /* 0x000e62000021f000 */
[----:B------:R-:W-:Y:S02]  /*13a0*/  IABS R18, R15 ;  /* 0x0000000f00127213 */ /* 0x000fe40000000000 */
[----:B-1----:R-:W-:Y:S01]  /*13b0*/  IADD3 R0, RZ, -R3, RZ ;  /* 0x80000003ff007210 */ /* 0x002fe20007ffe0ff */
[----:B------:R-:W-:-:S04]  /*13c0*/  IMAD.MOV.U32 R2, RZ, RZ, RZ ;  /* 0x000000ffff027224 */ /* 0x000fc800078e00ff */
[----:B------:R-:W-:Y:S01]  /*13d0*/  IMAD R14, R0, R4, RZ ;  /* 0x00000004000e7224 */ /* 0x000fe200078e02ff */
[----:B------:R-:W-:-:S03]  /*13e0*/  IABS R0, R41 ;  /* 0x0000002900007213 */ /* 0x000fc60000000000 */
[----:B------:R-:W-:-:S04]  /*13f0*/  IMAD.HI.U32 R14, R3, R14, R2 ;  /* 0x0000000e030e7227 */ /* 0x000fc800078e0002 */
[----:B------:R-:W-:-:S05]  /*1400*/  IMAD.MOV R2, RZ, RZ, -R18 ;  /* 0x000000ffff027224 */ /* 0x000fca00078e0a12 */
[----:B------:R-:W-:Y:S01]  /*1410*/  MOV R3, R2 ;  /* 0x0000000200037202 */ /* 0x000fe20000000f00 */
        /* <DEDUP_REMOVED lines=12> */
[----:B--2---:R1:W-:Y:S01]  /*14e0*/  STL.64 [R1+0x18], R20 ;  /* 0x0000181401007387 */ /* 0x0043e20000100a00 */
        /* <DEDUP_REMOVED lines=8> */
[----:B---3--:R-:W-:Y:S01]  /*1570*/  SHF.R.S32.HI R14, RZ, 0x1f, R12 ;  /* 0x0000001fff0e7819 */ /* 0x008fe2000001140c */
        /* <DEDUP_REMOVED lines=18> */
.L_x_1916:
        /* <DEDUP_REMOVED lines=8> */
[----:B-----5:R-:W-:-:S02]  /*1720*/  @!P3 SHF.R.S32.HI R14, RZ, 0x1f, R12 ;  /* 0x0000001fff0eb819 */ /* 0x020fc4000001140c */
[----:B------:R-:W-:-:S04]  /*1730*/  LEA R22, R36, 0xffffff00, 0x8 ;  /* 0xffffff0024167811 */ /* 0x000fc800078e40ff */
[----:B------:R-:W-:Y:S02]  /*1740*/  SHF.R.S32.HI R23, RZ, 0x1f, R22 ;  /* 0x0000001fff177819 */ /* 0x000fe40000011416 */
[----:B---3--:R-:W-:-:S04]  /*1750*/  IABS R0, R9 ;  /* 0x0000000900007213 */ /* 0x008fc80000000000 */
[----:B------:R-:W-:Y:S01]  /*1760*/  MOV R6, R0 ;  /* 0x0000000000067202 */ /* 0x000fe20000000f00 */
[----:B----4-:R3:W-:Y:S01]  /*1770*/  STL.64 [R1+0x18], R2 ;  /* 0x0000180201007387 */ /* 0x0107e20000100a00 */
        /* <DEDUP_REMOVED lines=9> */
[----:B------:R-:W-:Y:S01]  /*1810*/  IMAD R4, R0, R6, RZ ;  /* 0x0000000600047224 */ /* 0x000fe200078e02ff */
[----:B------:R-:W-:-:S03]  /*1820*/  IABS R0, R41 ;  /* 0x0000002900007213 */ /* 0x000fc60000000000 */
[----:B------:R-:W-:-:S04]  /*1830*/  IMAD.HI.U32 R4, R3, R4, R2 ;  /* 0x0000000403047227 */ /* 0x000fc800078e0002 */
[----:B------:R-:W-:Y:S02]  /*1840*/  IMAD.MOV R2, RZ, RZ, -R5 ;  /* 0x000000ffff027224 */ /* 0x000fe400078e0a05 */
[----:B------:R-:W-:-:S04]  /*1850*/  IMAD.HI.U32 R8, R4, R0, RZ ;  /* 0x0000000004087227 */ /* 0x000fc800078e00ff */
[----:B------:R-:W-:Y:S01]  /*1860*/  IMAD R0, R8, R2, R0 ;  /* 0x0000000208007224 */ /* 0x000fe200078e0200 */
[----:B------:R-:W-:Y:S01]  /*1870*/  @!P3 SHF.R.S32.HI R5, RZ, 0x1f, R13 ;  /* 0x0000001fff05b819 */ /* 0x000fe2000001140d */
[----:B--2---:R-:W-:-:S03]  /*1880*/  @!P3 IMAD R3, R191, R13, RZ ;  /* 0x0000000dbf03b224 */ /* 0x004fc600078e02ff */
[----:B------:R-:W-:Y:S01]  /*1890*/  ISETP.GT.U32.AND P0, PT, R6, R0, PT ;  /* 0x000000000600720c */ /* 0x000fe20003f04070 */
[----:B------:R-:W-:Y:S01]  /*18a0*/  @!P3 IMAD R5, R5, R190, R3 ;  /* 0x000000be0505b224 */ /* 0x000fe200078e0203 */
[----:B------:R-:W-:Y:S01]  /*18b0*/  @P3 IADD3 R4, R13, R24, RZ ;  /* 0x000000180d043210 */ /* 0x000fe20007ffe0ff */
[----:B------:R-:W-:-:S04]  /*18c0*/  @!P3 IMAD.WIDE.U32 R2, R190, R13, RZ ;  /* 0x0000000dbe02b225 */ /* 0x000fc800078e00ff */
[----:B------:R-:W-:Y:S02]  /*18d0*/  @!P3 IMAD.IADD R3, R3, 0x1, R5 ;  /* 0x000000010303b824 */ /* 0x000fe400078e0205 */
[----:B------:R-:W-:Y:S02]  /*18e0*/  @!P3 IMAD R7, R11, R12, RZ ;  /* 0x0000000c0b07b224 */ /* 0x000fe400078e02ff */
[-C--:B------:R-:W-:Y:S02]  /*18f0*/  @P3 IMAD R15, R191, R4.reuse, RZ ;  /* 0x00000004bf0f3224 */ /* 0x080fe400078e02ff */
[----:B------:R-:W-:-:S04]  /*1900*/  @P3 IMAD.WIDE.U32 R4, R190, R4, RZ ;  /* 0x00000004be043225 */ /* 0x000fc800078e00ff */
[----:B------:R-:W-:Y:S02]  /*1910*/  @!P0 IMAD.IADD R0, R0, 0x1, -R6 ;  /* 0x0000000100008824 */ /* 0x000fe400078e0a06 */
[C---:B------:R-:W-:Y:S02]  /*1920*/  @!P3 IMAD R11, R10.reuse, R14, R7 ;  /* 0x0000000e0a0bb224 */ /* 0x040fe400078e0207 */
[----:B------:R-:W-:Y:S01]  /*1930*/  @!P3 IMAD.WIDE.U32 R2, R10, R12, R2 ;  /* 0x0000000c0a02b225 */ /* 0x000fe200078e0002 */
[----:B------:R-:W-:Y:S02]  /*1940*/  @P3 IADD3 R7, R5, R15, RZ ;  /* 0x0000000f05073210 */ /* 0x000fe40007ffe0ff */
[----:B------:R-:W-:Y:S01]  /*1950*/  ISETP.GE.U32.AND P2, PT, R0, R6, PT ;  /* 0x000000060000720c */ /* 0x000fe20003f46070 */
[----:B------:R-:W-:Y:S01]  /*1960*/  @!P3 IMAD.MOV.U32 R4, RZ, RZ, R2 ;  /* 0x000000ffff04b224 */ /* 0x000fe200078e0002 */
[----:B------:R-:W-:Y:S01]  /*1970*/  @!P3 IADD3 R7, R3, R11, RZ ;  /* 0x0000000b0307b210 */ /* 0x000fe20007ffe0ff */
[----:B------:R-:W-:Y:S01]  /*1980*/  @!P3 IMAD R3, R26, R13, RZ ;  /* 0x0000000d1a03b224 */ /* 0x000fe200078e02ff */
[----:B------:R-:W-:-:S02]  /*1990*/  @!P3 SHF.R.S32.HI R0, RZ, 0x1f, R13 ;  /* 0x0000001fff00b819 */ /* 0x000fc4000001140d */
[----:B------:R-:W-:Y:S01]  /*19a0*/  LOP3.LUT R2, R41, R9, RZ, 0x3c, !PT ;  /* 0x0000000929027212 */ /* 0x000fe200078e3cff */
[----:B------:R-:W-:Y:S02]  /*19b0*/  IMAD R5, R191, R22, RZ ;  /* 0x00000016bf057224 */ /* 0x000fe400078e02ff */
[----:B------:R-:W-:Y:S01]  /*19c0*/  @!P3 IMAD R0, R0, R25, R3 ;  /* 0x000000190000b224 */ /* 0x000fe200078e0203 */
[----:B------:R-:W-:Y:S02]  /*19d0*/  ISETP.GE.AND P1, PT, R2, RZ, PT ;  /* 0x000000ff0200720c */ /* 0x000fe40003f26270 */
[----:B------:R-:W-:Y:S02]  /*19e0*/  MOV R2, R4 ;  /* 0x0000000400027202 */ /* 0x000fe40000000f00 */
[----:B------:R-:W-:Y:S02]  /*19f0*/  MOV R3, R7 ;  /* 0x0000000700037202 */ /* 0x000fe40000000f00 */
        /* <DEDUP_REMOVED lines=13> */
[----:B------:R-:W-:Y:S01]  /*1ad0*/  @!P3 IMAD R7, R19, R12, RZ ;  /* 0x0000000c1307b224 */ /* 0x000fe200078e02ff */
[----:B------:R-:W-:Y:S01]  /*1ae0*/  @!P3 SHF.R.S32.HI R6, RZ, 0x1f, R12 ;  /* 0x0000001fff06b819 */ /* 0x000fe2000001140c */
[----:B------:R-:W-:Y:S01]  /*1af0*/  @P3 IMAD.IADD R8, R13, 0x1, R24 ;  /* 0x000000010d083824 */ /* 0x000fe200078e0218 */
[----:B------:R-:W-:Y:S01]  /*1b00*/  SHF.R.S32.HI R30, RZ, 0x1f, R0 ;  /* 0x0000001fff1e7819 */ /* 0x000fe20000011400 */
[----:B------:R-:W-:-:S02]  /*1b10*/  IMAD R11, R21, R0, RZ ;  /* 0x00000000150b7224 */ /* 0x000fc400078e02ff */
[----:B------:R-:W-:Y:S02]  /*1b20*/  @!P3 IMAD R13, R18, R6, R7 ;  /* 0x00000006120db224 */ /* 0x000fe400078e0207 */
[----:B------:R-:W-:Y:S02]  /*1b30*/  @P3 IMAD R14, R26, R8, RZ ;  /* 0x000000081a0e3224 */ /* 0x000fe400078e02ff */
[----:B------:R-:W-:-:S04]  /*1b40*/  @!P3 IMAD.WIDE.U32 R6, R18, R12, R2 ;  /* 0x0000000c1206b225 */ /* 0x000fc800078e0002 */
[----:B------:R-:W-:-:S04]  /*1b50*/  @P3 IMAD.WIDE.U32 R8, R25, R8, RZ ;  /* 0x0000000819083225 */ /* 0x000fc800078e00ff */
[----:B------:R-:W-:-:S04]  /*1b60*/  IMAD.WIDE.U32 R2, R20, R0, R4 ;  /* 0x0000000014027225 */ /* 0x000fc800078e0004 */
[----:B------:R-:W-:Y:S01]  /*1b70*/  IMAD R4, R20, R30, R11 ;  /* 0x0000001e14047224 */ /* 0x000fe200078e020b */
[----:B------:R-:W-:Y:S01]  /*1b80*/  @P3 IADD3 R14, R9, R14, RZ ;  /* 0x0000000e090e3210 */ /* 0x000fe20007ffe0ff */
[----:B------:R-:W-:Y:S01]  /*1b90*/  @!P3 IMAD.IADD R14, R7, 0x1, R13 ;  /* 0x00000001070eb824 */ /* 0x000fe200078e020d */
[----:B------:R-:W-:Y:S01]  /*1ba0*/  @P3 MOV R10, R8 ;  /* 0x00000008000a3202 */ /* 0x000fe20000000f00 */
[----:B------:R-:W-:Y:S01]  /*1bb0*/  IMAD.IADD R27, R3, 0x1, R4 ;  /* 0x00000001031b7824 */ /* 0x000fe200078e0204 */
[----:B------:R-:W-:Y:S02]  /*1bc0*/  @!P3 MOV R10, R6 ;  /* 0x00000006000ab202 */ /* 0x000fe40000000f00 */
[----:B------:R-:W-:Y:S02]  /*1bd0*/  MOV R26, R2 ;  /* 0x00000002001a7202 */ /* 0x000fe40000000f00 */
[----:B------:R-:W-:Y:S02]  /*1be0*/  MOV R4, R22 ;  /* 0x0000001600047202 */ /* 0x000fe40000000f00 */
[----:B------:R-:W-:-:S02]  /*1bf0*/  MOV R18, R0 ;  /* 0x0000000000127202 */ /* 0x000fc40000000f00 */
.L_x_1917:
[----:B-1----:R-:W-:Y:S05]  /*1c00*/  BSYNC B0 ;  /* 0x0000000000007941 */ /* 0x002fea0003800000 */
.L_x_1915:
[----:B------:R-:W2:Y:S04]  /*1c10*/  LDL R35, [R1+0x18] ;  /* 0x0000180001237983 */ /* 0x000ea80000100800 */
[----:B------:R-:W3:Y:S01]  /*1c20*/  LDL R37, [R1+0x1c] ;  /* 0x00001c0001257983 */ /* 0x000ee20000100800 */
[----:B------:R-:W-:-:S03]  /*1c30*/  ISETP.NE.AND P1, PT, R31, -0x1, PT ;  /* 0xffffffff1f00780c */ /* 0x000fc60003f25270 */
[----:B------:R-:W4:Y:S04]  /*1c40*/  LD.E.64 R8, [R16.64+0x30] ;  /* 0x0000300610087980 */ /* 0x000f28000c101b00 */
[----:B------:R-:W4:Y:S04]  /*1c50*/  LD.E R15, [R16.64+0xc0] ;  /* 0x0000c006100f7980 */ /* 0x000f28000c101900 */
[----:B------:R-:W4:Y:S04]  /*1c60*/  LD.E.64 R12, [R16.64+0x48] ;  /* 0x00004806100c7980 */ /* 0x000f28000c101b00 */
[----:B------:R-:W4:Y:S04]  /*1c70*/  @!P1 LD.E.64 R6, [R16.64+0x18] ;  /* 0x0000180610069980 */ /* 0x000f28000c101b00 */
[----:B------:R-:W4:Y:S04]  /*1c80*/  LD.E.64 R24, [R16.64+0x10] ;  /* 0x0000100610187980 */ /* 0x000f28000c101b00 */
[----:B------:R-:W4:Y:S04]  /*1c90*/  LD.E.64 R20, [R16.64+0x8] ;  /* 0x0000080610147980 */ /* 0x000f28000c101b00 */
[----:B------:R1:W5:Y:S04]  /*1ca0*/  @P4 LD.E R32, [R32.64] ;  /* 0x0000000620204980 */ /* 0x000368000c101900 */
[----:B------:R1:W5:Y:S01]  /*1cb0*/  LD.E.64 R166, [R16.64] ;  /* 0x0000000610a67980 */ /* 0x000362000c101b00 */
[----:B------:R-:W-:-:S04]  /*1cc0*/  SHF.R.S32.HI R34, RZ, 0x1f, R252 ;  /* 0x0000001fff227819 */ /* 0x000fc800000114fc */
[----:B------:R-:W-:-:S04]  /*1cd0*/  LEA.HI R0, R34, R252, RZ, 0x3 ;  /* 0x000000fc22007211 */ /* 0x000fc800078f18ff */
[----:B------:R-:W-:-:S05]  /*1ce0*/  LOP3.LUT R2, R0, 0xfffffff8, RZ, 0xc0, !PT ;  /* 0xfffffff800027812 */ /* 0x000fca00078ec0ff */
[----:B------:R-:W-:Y:S01]  /*1cf0*/  IMAD.IADD R217, R252, 0x1, -R2 ;  /* 0x00000001fcd97824 */ /* 0x000fe200078e0a02 */
[----:B------:R-:W-:-:S03]  /*1d00*/  SHF.R.S32.HI R78, RZ, 0x3, R0 ;  /* 0x00000003ff4e7819 */ /* 0x000fc60000011400 */
[----:B------:R-:W-:Y:S02]  /*1d10*/  IMAD.SHL.U32 R132, R217, 0x8, RZ ;  /* 0x00000008d9847824 */ /* 0x000fe400078e00ff */
[----:B------:R-:W-:-:S03]  /*1d20*/  IMAD.SHL.U32 R5, R78, 0x40, RZ ;  /* 0x000000404e057824 */ /* 0x000fc600078e00ff */
[----:B------:R-:W-:Y:S02]  /*1d30*/  IADD3 R2, P0, R132, R10, RZ ;  /* 0x0000000a84027210 */ /* 0x000fe40007f1e0ff */
[----:B------:R-:W-:Y:S02]  /*1d40*/  SHF.R.S32.HI R133, RZ, 0x1f, R132 ;  /* 0x0000001fff857819 */ /* 0x000fe40000011484 */
[----:B------:R-:W-:Y:S02]  /*1d50*/  LOP3.LUT R5, R5, 0x1c0, RZ, 0xc0, !PT ;  /* 0x000001c005057812 */ /* 0x000fe400078ec0ff */
[----:B------:R-:W-:Y:S02]  /*1d60*/  IADD3.X R3, R133, R14, RZ, P0, !PT ;  /* 0x0000000e85037210 */ /* 0x000fe400007fe4ff */
[----:B-1----:R-:W-:Y:S02]  /*1d70*/  LEA.HI R33, R34, R252, RZ, 0x4 ;  /* 0x000000fc22217211 */ /* 0x002fe400078f20ff */
[----:B------:R-:W-:-:S02]  /*1d80*/  SHF.R.S32.HI R214, RZ, 0x1f, R38 ;  /* 0x0000001fffd67819 */ /* 0x000fc40000011426 */
[----:B------:R-:W-:Y:S01]  /*1d90*/  SHF.R.S32.HI R79, RZ, 0x1f, R78 ;  /* 0x0000001fff4f7819 */ /* 0x000fe2000001144e */
[----:B------:R-:W-:Y:S01]  /*1da0*/  IMAD.MOV.U32 R187, RZ, RZ, 0x20 ;  /* 0x00000020ffbb7424 */ /* 0x000fe200078e00ff */
[C---:B------:R-:W-:Y:S01]  /*1db0*/  SHF.L.U64.HI R118, R190.reuse, 0x4, R191 ;  /* 0x00000004be767819 */ /* 0x040fe200000102bf */
[----:B------:R-:W-:Y:S01]  /*1dc0*/  IMAD.SHL.U32 R116, R190, 0x10, RZ ;  /* 0x00000010be747824 */ /* 0x000fe200078e00ff */
[----:B------:R-:W-:Y:S01]  /*1dd0*/  SHF.R.S32.HI R222, RZ, 0x4, R33 ;  /* 0x00000004ffde7819 */ /* 0x000fe20000011421 */
[-C--:B--2---:R-:W-:Y:S02]  /*1de0*/  IMAD R0, R23, R35.reuse, RZ ;  /* 0x0000002317007224 */ /* 0x084fe400078e02ff */
[----:B------:R-:W-:-:S04]  /*1df0*/  IMAD.WIDE.U32 R2, R4, R35, R2 ;  /* 0x0000002304027225 */ /* 0x000fc800078e0002 */
[----:B---3--:R-:W-:Y:S01]  /*1e00*/  IMAD R0, R4, R37, R0 ;  /* 0x0000002504007224 */ /* 0x008fe200078e0200 */
[----:B------:R-:W-:Y:S02]  /*1e10*/  LOP3.LUT R4, R5, 0x38, R132, 0xf8, !PT ;  /* 0x0000003805047812 */ /* 0x000fe400078ef884 */
[----:B------:R-:W-:Y:S01]  /*1e20*/  SHF.R.U32.HI R5, RZ, 0x3, R5 ;  /* 0x00000003ff057819 */ /* 0x000fe20000011605 */
[----:B------:R-:W-:Y:S02]  /*1e30*/  IMAD.IADD R3, R3, 0x1, R0 ;  /* 0x0000000103037824 */ /* 0x000fe400078e0200 */
[----:B------:R-:W-:Y:S01]  /*1e40*/  IMAD R0, R29, R18, RZ ;  /* 0x000000121d007224 */ /* 0x000fe200078e02ff */
[----:B------:R-:W-:Y:S02]  /*1e50*/  LOP3.LUT R23, R4, R5, RZ, 0x3c, !PT ;  /* 0x0000000504177212 */ /* 0x000fe400078e3cff */
[----:B------:R-:W-:Y:S01]  /*1e60*/  LOP3.LUT R4, R33, 0xfffffff0, RZ, 0xc0, !PT ;  /* 0xfffffff021047812 */ /* 0x000fe200078ec0ff */
[----:B------:R-:W-:-:S04]  /*1e70*/  IMAD R19, R30, R28, R0 ;  /* 0x0000001c1e137224 */ /* 0x000fc800078e0200 */
[----:B------:R-:W-:Y:S02]  /*1e80*/  IMAD.IADD R0, R252, 0x1, -R4 ;  /* 0x00000001fc007824 */ /* 0x000fe400078e0a04 */
[----:B------:R-:W-:-:S03]  /*1e90*/  IMAD.WIDE.U32 R10, R18, R28, R2 ;  /* 0x0000001c120a7225 */ /* 0x000fc600078e0002 */
[----:B------:R-:W-:Y:S01]  /*1ea0*/  SHF.R.S32.HI R3, RZ, 0x1f, R0 ;  /* 0x0000001fff037819 */ /* 0x000fe20000011400 */
[----:B----4-:R-:W-:-:S03]  /*1eb0*/  @!P1 IMAD R2, R7, R38, RZ ;  /* 0x0000002607029224 */ /* 0x010fc600078e02ff */
[----:B------:R-:W-:Y:S01]  /*1ec0*/  LEA.HI R250, R3, R0, RZ, 0x3 ;  /* 0x0000000003fa7211 */ /* 0x000fe200078f18ff */
[C---:B------:R-:W-:Y:S02]  /*1ed0*/  @!P1 IMAD R14, R6.reuse, R214, R2 ;  /* 0x000000d6060e9224 */ /* 0x040fe400078e0202 */
[----:B------:R-:W-:Y:S01]  /*1ee0*/  @!P1 IMAD.WIDE.U32 R2, R6, R38, RZ ;  /* 0x0000002606029225 */ /* 0x000fe200078e00ff */
[----:B------:R1:W-:Y:S03]  /*1ef0*/  STL [R1+0x4], R15 ;  /* 0x0000040f01007387 */ /* 0x0003e60000100800 */
[----:B------:R-:W-:-:S04]  /*1f00*/  @P1 IMAD.WIDE.U32 R4, R8, R31, RZ ;  /* 0x0000001f08041225 */ /* 0x000fc800078e00ff */
[----:B------:R-:W-:Y:S01]  /*1f10*/  @!P1 IMAD.MOV.U32 R4, RZ, RZ, R2 ;  /* 0x000000ffff049224 */ /* 0x000fe200078e0002 */
[----:B------:R-:W-:-:S04]  /*1f20*/  LEA.HI R28, R34, R252, RZ, 0x6 ;  /* 0x000000fc221c7211 */ /* 0x000fc800078f30ff */
[----:B------:R-:W-:Y:S02]  /*1f30*/  IADD3 R2, P0, R132, R4, RZ ;  /* 0x0000000484027210 */ /* 0x000fe40007f1e0ff */
[----:B------:R-:W-:Y:S01]  /*1f40*/  LOP3.LUT R6, R250, 0xfffffff8, RZ, 0xc0, !PT ;  /* 0xfffffff8fa067812 */ /* 0x000fe200078ec0ff */
[----:B-1----:R-:W-:-:S05]  /*1f50*/  @P1 IMAD R15, R9, R31, RZ ;  /* 0x0000001f090f1224 */ /* 0x002fca00078e02ff */
[----:B------:R-:W-:Y:S01]  /*1f60*/  @P1 IADD3 R5, R5, R15, RZ ;  /* 0x0000000f05051210 */ /* 0x000fe20007ffe0ff */
[----:B------:R-:W-:Y:S01]  /*1f70*/  @!P1 IMAD.IADD R5, R3, 0x1, R14 ;  /* 0x0000000103059824 */ /* 0x000fe200078e020e */
[----:B------:R-:W-:Y:S01]  /*1f80*/  SHF.R.S32.HI R4, RZ, 0x1f, R41 ;  /* 0x0000001fff047819 */ /* 0x000fe20000011429 */
[----:B------:R-:W-:Y:S02]  /*1f90*/  @P1 IMAD.MOV.U32 R170, RZ, RZ, R8 ;  /* 0x000000ffffaa1224 */ /* 0x000fe400078e0008 */
[----:B------:R-:W-:Y:S02]  /*1fa0*/  IMAD.X R3, R133, 0x1, R5, P0 ;  /* 0x0000000185037824 */ /* 0x000fe400000e0605 */
[----:B------:R-:W-:Y:S02]  /*1fb0*/  @P1 IMAD.MOV.U32 R171, RZ, RZ, R9 ;  /* 0x000000ffffab1224 */ /* 0x000fe400078e0009 */
[----:B------:R-:W-:Y:S02]  /*1fc0*/  IMAD.SHL.U32 R7, R28, 0x8, RZ ;  /* 0x000000081c077824 */ /* 0x000fe400078e00ff */
[----:B------:R-:W-:-:S02]  /*1fd0*/  IMAD.IADD R249, R0, 0x1, -R6 ;  /* 0x0000000100f97824 */ /* 0x000fc400078e0a06 */
[----:B------:R-:W-:Y:S02]  /*1fe0*/  @!P1 IMAD.MOV.U32 R170, RZ, RZ, R8 ;  /* 0x000000ffffaa9224 */ /* 0x000fe400078e0008 */
[----:B------:R-:W-:Y:S02]  /*1ff0*/  @!P1 IMAD.MOV.U32 R171, RZ, RZ, R9 ;  /* 0x000000ffffab9224 */ /* 0x000fe400078e0009 */
[----:B------:R-:W-:Y:S02]  /*2000*/  IMAD R0, R13, R41, RZ ;  /* 0x000000290d007224 */ /* 0x000fe400078e02ff */
[----:B------:R-:W-:Y:S01]  /*2010*/  IMAD.WIDE.U32 R8, R41, R12, R2 ;  /* 0x0000000c29087225 */ /* 0x000fe200078e0002 */
[----:B------:R-:W-:Y:S02]  /*2020*/  IADD3 R2, P0, R132, R26, RZ ;  /* 0x0000001a84027210 */ /* 0x000fe40007f1e0ff */
        /* <DEDUP_REMOVED lines=20> */
[----:B------:R-:W-:Y:S02]  /*2170*/  LEA.HI R3, R34, R252, RZ, 0x5 ;  /* 0x000000fc22037211 */ /* 0x000fe400078f28ff */
[----:B------:R-:W-:-:S04]  /*2180*/  SHF.R.S32.HI R2, RZ, 0x8, R2 ;  /* 0x00000008ff027819 */ /* 0x000fc80000011402 */
[----:B------:R-:W-:Y:S02]  /*2190*/  IMNMX R117, R39, R2, !PT ;  /* 0x0000000227757217 */ /* 0x000fe40007800200 */
[----:B------:R-:W-:Y:S02]  /*21a0*/  LOP3.LUT R2, R3, 0xffffffe0, RZ, 0xc0, !PT ;  /* 0xffffffe003027812 */ /* 0x000fe400078ec0ff */
[----:B------:R-:W-:Y:S02]  /*21b0*/  SHF.R.S32.HI R3, RZ, 0x5, R3 ;  /* 0x00000005ff037819 */ /* 0x000fe40000011403 */
[----:B------:R-:W-:-:S03]  /*21c0*/  LEA R245, P1, R4, R20, 0x1 ;  /* 0x0000001404f57211 */ /* 0x000fc600078208ff */
[----:B------:R1:W-:Y:S01]  /*21d0*/  STL [R1], R3 ;  /* 0x0000000301007387 */ /* 0x0003e20000100800 */
[----:B------:R-:W-:Y:S02]  /*21e0*/  LEA.HI.X R246, R4, R21, R0, 0x1, P1 ;  /* 0x0000001504f67211 */ /* 0x000fe400008f0c00 */
[----:B------:R-:W-:Y:S02]  /*21f0*/  R2P PR, R249, 0x6 ;  /* 0x00000006f9007804 */ /* 0x000fe40000000000 */
[----:B------:R-:W-:Y:S01]  /*2200*/  ISETP.GT.AND P0, PT, R36, R117, PT ;  /* 0x000000752400720c */ /* 0x000fe20003f04270 */
[C---:B------:R-:W-:Y:S01]  /*2210*/  IMAD R13, R10.reuse, R171, R13 ;  /* 0x000000ab0a0d7224 */ /* 0x040fe200078e020d */
[----:B------:R-:W-:Y:S01]  /*2220*/  MOV R0, 0x10 ;  /* 0x0000001000007802 */ /* 0x000fe20000000f00 */
[----:B------:R-:W-:Y:S01]  /*2230*/  IMAD.WIDE.U32 R212, R10, R170, R8 ;  /* 0x000000aa0ad47225 */ /* 0x000fe200078e0008 */
[C---:B------:R-:W-:Y:S02]  /*2240*/  SHF.L.U64.HI R216, R35.reuse, 0x4, R37 ;  /* 0x0000000423d87819 */ /* 0x040fe40000010225 */
[----:B------:R-:W-:Y:S01]  /*2250*/  SHF.L.U32 R168, R35, 0x4, RZ ;  /* 0x0000000423a87819 */ /* 0x000fe200000006ff */
[----:B------:R-:W-:Y:S01]  /*2260*/  @!P4 IMAD.MOV.U32 R32, RZ, RZ, RZ ;  /* 0x000000ffff20c224 */ /* 0x000fe200078e00ff */
[----:B------:R-:W-:Y:S01]  /*2270*/  SHF.L.U32 R28, R217, 0x2, RZ ;  /* 0x00000002d91c7819 */ /* 0x000fe200000006ff */
[----:B------:R-:W-:Y:S01]  /*2280*/  IMAD.IADD R248, R252, 0x1, -R2 ;  /* 0x00000001fcf87824 */ /* 0x000fe200078e0a02 */
[----:B------:R-:W-:Y:S01]  /*2290*/  SEL R186, R0, 0xfffffff0, !P1 ;  /* 0xfffffff000ba7807 */ /* 0x000fe20004800000 */
[----:B------:R-:W-:Y:S01]  /*22a0*/  IMAD.IADD R215, R213, 0x1, R13 ;  /* 0x00000001d5d77824 */ /* 0x000fe200078e020d */
[----:B------:R-:W-:Y:S01]  /*22b0*/  SEL R187, R187, 0xffffffe0, !P2 ;  /* 0xffffffe0bbbb7807 */ /* 0x000fe20005000000 */
[----:B------:R-:W-:Y:S05]  /*22c0*/  @!P0 BRA `(.L_x_1918) ;  /* 0x0000e0e000008947 */ /* 0x000fea0003800000 */
[----:B------:R-:W2:Y:S04]  /*22d0*/  LD.E.64 R4, [R16.64+0x120] ;  /* 0x0001200610047980 */ /* 0x000ea8000c101b00 */
[----:B------:R-:W3:Y:S04]  /*22e0*/  LD.E.64 R6, [R16.64+0x118] ;  /* 0x0001180610067980 */ /* 0x000ee8000c101b00 */
[----:B-1----:R-:W4:Y:S04]  /*22f0*/  LD.E.64 R2, [R16.64+0x130] ;  /* 0x0001300610027980 */ /* 0x002f28000c101b00 */
        /* <DEDUP_REMOVED lines=103> */
[C---:B------:R-:W-:Y:S01]  /*2970*/  IADD3 R77, P2, R20.reuse, R77, RZ ;  /* 0x0000004d144d7210 */ /* 0x040fe20007f5e0ff */
        /* <DEDUP_REMOVED lines=86> */
[C-C-:B------:R-:W-:Y:S01]  /*2ee0*/  SHF.L.U64.HI R239, R64.reuse, 0x6, R65.reuse ;  /* 0x0000000640ef7819 */ /* 0x140fe20000010241 */
        /* <DEDUP_REMOVED lines=40> */
.L_x_2022:
[----:B------:R-:W-:Y:S01]  /*3170*/  LOP3.LUT R33, R33, 0xfffffeff, RZ, 0xc0, !PT ;  /* 0xfffffeff21217812 */ /* 0x000fe200078ec0ff */
[----:B------:R-:W2:Y:S01]  /*3180*/  LDL R0, [R1+0x4] ;  /* 0x0000040001007983 */ /* 0x000ea20000100800 */
        /* <DEDUP_REMOVED lines=34> */
[----:B------:R-:W-:Y:S02]  /*33b0*/  @!P3 IADD3 R4, P1, R48, R184, RZ ;  /* 0x000000b83004b210 */ /* 0x000fe40007f3e0ff */
[----:B------:R-:W-:Y:S02]  /*33c0*/  LOP3.LUT R33, R33, 0xffffffdf, RZ, 0xc0, !PT ;  /* 0xffffffdf21217812 */ /* 0x000fe400078ec0ff */
[-C--:B------:R-:W-:Y:S01]  /*33d0*/  ISETP.LT.OR P6, PT, R84, R67.reuse, P6 ;  /* 0x000000435400720c */ /* 0x080fe200037c1670 */
[----:B------:R-:W-:Y:S01]  /*33e0*/  @!P3 IMAD.X R5, R49, 0x1, R185, P1 ;  /* 0x000000013105b824 */ /* 0x000fe200008e06b9 */
[----:B------:R-:W-:Y:S02]  /*33f0*/  @!P2 IADD3 R34, P1, R48, R140, RZ ;  /* 0x0000008c3022a210 */ /* 0x000fe40007f3e0ff */
[----:B------:R-:W-:Y:S02]  /*3400*/  @P3 LOP3.LUT R33, R33, 0x20, RZ, 0xfc, !PT ;  /* 0x0000002021213812 */ /* 0x000fe400078efcff */
[-C--:B------:R-:W-:Y:S01]  /*3410*/  ISETP.GE.OR P5, PT, R83, R66.reuse, P0 ;  /* 0x000000425300720c */ /* 0x080fe200007a6670 */
[----:B------:R-:W-:Y:S01]  /*3420*/  @!P2 IMAD.X R35, R49, 0x1, R180, P1 ;  /* 0x000000013123a824 */ /* 0x000fe200008e06b4 */
[----:B------:R-:W-:Y:S02]  /*3430*/  LOP3.LUT R33, R33, 0xffffffef, RZ, 0xc0, !PT ;  /* 0xffffffef21217812 */ /* 0x000fe400078ec0ff */
[CC--:B------:R-:W-:Y:S02]  /*3440*/  ISETP.GE.OR P1, PT, R88.reuse, R66.reuse, P0 ;  /* 0x000000425800720c */ /* 0x0c0fe40000726670 */
        /* <DEDUP_REMOVED lines=237> */
.L_x_1923:
[----:B------:R-:W-:Y:S05]  /*4320*/  BSYNC B0 ;  /* 0x0000000000007941 */ /* 0x000fea0003800000 */
.L_x_1922:
        /* <DEDUP_REMOVED lines=65> */
.L_x_1925:
[----:B------:R-:W-:Y:S05]  /*4740*/  BSYNC B0 ;  /* 0x0000000000007941 */ /* 0x000fea0003800000 */
.L_x_1924:
        /* <DEDUP_REMOVED lines=65> */
.L_x_1927:
[----:B------:R-:W-:Y:S05]  /*4b60*/  BSYNC B0 ;  /* 0x0000000000007941 */ /* 0x000fea0003800000 */
.L_x_1926:
        /* <DEDUP_REMOVED lines=72> */
.L_x_1929:
[----:B------:R-:W-:Y:S05]  /*4ff0*/  BSYNC B0 ;  /* 0x0000000000007941 */ /* 0x000fea0003800000 */
.L_x_1928:
        /* <DEDUP_REMOVED lines=65> */
.L_x_1931:
[----:B------:R-:W-:Y:S05]  /*5410*/  BSYNC B0 ;  /* 0x0000000000007941 */ /* 0x000fea0003800000 */
.L_x_1930:
        /* <DEDUP_REMOVED lines=72> */
.L_x_1933:
[----:B------:R-:W-:Y:S05]  /*58a0*/  BSYNC B0 ;  /* 0x0000000000007941 */ /* 0x000fea0003800000 */
.L_x_1932:
        /* <DEDUP_REMOVED lines=72> */
.L_x_1935:
[----:B------:R-:W-:Y:S05]  /*5d30*/  BSYNC B0 ;  /* 0x0000000000007941 */ /* 0x000fea0003800000 */
.L_x_1934:
        /* <DEDUP_REMOVED lines=72> */
.L_x_1937:
[----:B------:R-:W-:Y:S05]  /*61c0*/  BSYNC B0 ;  /* 0x0000000000007941 */ /* 0x000fea0003800000 */
.L_x_1936:
        /* <DEDUP_REMOVED lines=65> */
.L_x_1939:
[----:B------:R-:W-:Y:S05]  /*65e0*/  BSYNC B0 ;  /* 0x0000000000007941 */ /* 0x000fea0003800000 */
.L_x_1938:
        /* <DEDUP_REMOVED lines=72> */
.L_x_1941:
[----:B------:R-:W-:Y:S05]  /*6a70*/  BSYNC B0 ;  /* 0x0000000000007941 */ /* 0x000fea0003800000 */
.L_x_1940:
        /* <DEDUP_REMOVED lines=72> */
.L_x_1943:
[----:B------:R-:W-:Y:S05]  /*6f00*/  BSYNC B0 ;  /* 0x0000000000007941 */ /* 0x000fea0003800000 */
.L_x_1942:
        /* <DEDUP_REMOVED lines=72> */
.L_x_1945:
[----:B------:R-:W-:Y:S05]  /*7390*/  BSYNC B0 ;  /* 0x0000000000007941 */ /* 0x000fea0003800000 */
.L_x_1944:
        /* <DEDUP_REMOVED lines=72> */
.L_x_1947:
[----:B------:R-:W-:Y:S05]  /*7820*/  BSYNC B0 ;  /* 0x0000000000007941 */ /* 0x000fea0003800000 */
.L_x_1946:
        /* <DEDUP_REMOVED lines=72> */
.L_x_1949:
[----:B------:R-:W-:Y:S05]  /*7cb0*/  BSYNC B0 ;  /* 0x0000000000007941 */ /* 0x000fea0003800000 */
.L_x_1948:
        /* <DEDUP_REMOVED lines=72> */
.L_x_1951:
[----:B------:R-:W-:Y:S05]  /*8140*/  BSYNC B0 ;  /* 0x0000000000007941 */ /* 0x000fea0003800000 */
.L_x_1950:
        /* <DEDUP_REMOVED lines=72> */
.L_x_1953:
[----:B------:R-:W-:Y:S05]  /*85d0*/  BSYNC B0 ;  /* 0x0000000000007941 */ /* 0x000fea0003800000 */
.L_x_1952:
        /* <DEDUP_REMOVED lines=10> */
.L_x_1921:
        /* <DEDUP_REMOVED lines=98> */
.L_x_1958:
[----:B------:R-:W-:Y:S05]  /*8ca0*/  BSYNC B0 ;  /* 0x0000000000007941 */ /* 0x000fea0003800000 */
.L_x_1957:
[----:B-1----:R-:W-:Y:S02]  /*8cb0*/  MOV R2, R68 ;  /* 0x0000004400027202 */ /* 0x002fe40000000f00 */
[----:B------:R-:W-:Y:S05]  /*8cc0*/  MOV R3, R69 ;  /* 0x0000004500037202 */ /* 0x000fea0000000f00 */
[----:B-----5:R1:W-:Y:S02]  /*8cd0*/  ST.E.128 [R2.64], R8 ;  /* 0x0000000802007985 */ /* 0x0203e4000c101d06 */
.L_x_1956:
[----:B------:R-:W-:Y:S05]  /*8ce0*/  BSYNC B1 ;  /* 0x0000000000017941 */ /* 0x000fea0003800000 */
.L_x_1955:
        /* <DEDUP_REMOVED lines=97> */
.L_x_1962:
[----:B------:R-:W-:Y:S05]  /*9300*/  BSYNC B0 ;  /* 0x0000000000007941 */ /* 0x000fea0003800000 */
.L_x_1961:
[C---:B-1----:R-:W-:Y:S04]  /*9310*/  LEA R2, P0, R116.reuse, R68, 0x1 ;  /* 0x0000004474027211 */ /* 0x042fe800078008ff */
[----:B------:R-:W-:Y:S05]  /*9320*/  LEA.HI.X R3, R116, R69, R118, 0x1, P0 ;  /* 0x0000004574037211 */ /* 0x000fea00000f0c76 */
[----:B-----5:R1:W-:Y:S04]  /*9330*/  ST.E.128 [R2.64], R8 ;  /* 0x0000000802007985 */ /* 0x0203e8000c101d06 */
.L_x_1960:
[----:B------:R-:W-:Y:S05]  /*9340*/  BSYNC B1 ;  /* 0x0000000000017941 */ /* 0x000fea0003800000 */
.L_x_1959:
        /* <DEDUP_REMOVED lines=97> */
.L_x_1966:
[----:B------:R-:W-:Y:S05]  /*9960*/  BSYNC B0 ;  /* 0x0000000000007941 */ /* 0x000fea0003800000 */
.L_x_1965:
[C---:B-1----:R-:W-:Y:S04]  /*9970*/  LEA R2, P0, R97.reuse, R68, 0x1 ;  /* 0x0000004461027211 */ /* 0x042fe800078008ff */
[----:B------:R-:W-:Y:S05]  /*9980*/  LEA.HI.X R3, R97, R69, R115, 0x1, P0 ;  /* 0x0000004561037211 */ /* 0x000fea00000f0c73 */
[----:B-----5:R1:W-:Y:S04]  /*9990*/  ST.E.128 [R2.64], R8 ;  /* 0x0000000802007985 */ /* 0x0203e8000c101d06 */
.L_x_1964:
[----:B------:R-:W-:Y:S05]  /*99a0*/  BSYNC B1 ;  /* 0x0000000000017941 */ /* 0x000fea0003800000 */
.L_x_1963:
        /* <DEDUP_REMOVED lines=100> */
.L_x_1970:
[----:B------:R-:W-:Y:S05]  /*9ff0*/  BSYNC B0 ;  /* 0x0000000000007941 */ /* 0x000fea0003800000 */
.L_x_1969:
[----:B-1----:R-:W-:Y:S01]  /*a000*/  MOV R2, R68 ;  /* 0x0000004400027202 */ /* 0x002fe20000000f00 */
[----:B------:R-:W-:Y:S01]  /*a010*/  IMAD R0, R191, 0x60, RZ ;  /* 0x00000060bf007824 */ /* 0x000fe200078e02ff */
[----:B------:R-:W-:Y:S05]  /*a020*/  MOV R3, R69 ;  /* 0x0000004500037202 */ /* 0x000fea0000000f00 */
[----:B------:R-:W-:Y:S05]  /*a030*/  IMAD.WIDE.U32 R2, R190, 0x60, R2 ;  /* 0x00000060be027825 */ /* 0x000fea00078e0002 */
[----:B------:R-:W-:Y:S05]  /*a040*/  IADD3 R3, R3, R0, RZ ;  /* 0x0000000003037210 */ /* 0x000fea0007ffe0ff */
[----:B-----5:R1:W-:Y:S02]  /*a050*/  ST.E.128 [R2.64], R8 ;  /* 0x0000000802007985 */ /* 0x0203e4000c101d06 */
.L_x_1968:
[----:B------:R-:W-:Y:S05]  /*a060*/  BSYNC B1 ;  /* 0x0000000000017941 */ /* 0x000fea0003800000 */
.L_x_1967:
        /* <DEDUP_REMOVED lines=97> */
.L_x_1974:
[----:B------:R-:W-:Y:S05]  /*a680*/  BSYNC B0 ;  /* 0x0000000000007941 */ /* 0x000fea0003800000 */
.L_x_1973:
[C---:B-1----:R-:W-:Y:S04]  /*a690*/  LEA R2, P0, R96.reuse, R68, 0x1 ;  /* 0x0000004460027211 */ /* 0x042fe800078008ff */
[----:B------:R-:W-:Y:S05]  /*a6a0*/  LEA.HI.X R3, R96, R69, R114, 0x1, P0 ;  /* 0x0000004560037211 */ /* 0x000fea00000f0c72 */
[----:B-----5:R1:W-:Y:S04]  /*a6b0*/  ST.E.128 [R2.64], R8 ;  /* 0x0000000802007985 */ /* 0x0203e8000c101d06 */
.L_x_1972:
[----:B------:R-:W-:Y:S05]  /*a6c0*/  BSYNC B1 ;  /* 0x0000000000017941 */ /* 0x000fea0003800000 */
.L_x_1971:
        /* <DEDUP_REMOVED lines=100> */
.L_x_1978:
[----:B------:R-:W-:Y:S05]  /*ad10*/  BSYNC B0 ;  /* 0x0000000000007941 */ /* 0x000fea0003800000 */
.L_x_1977:
[----:B-1----:R-:W-:Y:S01]  /*ad20*/  MOV R2, R68 ;  /* 0x0000004400027202 */ /* 0x002fe20000000f00 */
[----:B------:R-:W-:Y:S01]  /*ad30*/  IMAD R0, R191, 0xa0, RZ ;  /* 0x000000a0bf007824 */ /* 0x000fe200078e02ff */
[----:B------:R-:W-:Y:S05]  /*ad40*/  MOV R3, R69 ;  /* 0x0000004500037202 */ /* 0x000fea0000000f00 */
[----:B------:R-:W-:Y:S05]  /*ad50*/  IMAD.WIDE.U32 R2, R190, 0xa0, R2 ;  /* 0x000000a0be027825 */ /* 0x000fea00078e0002 */
[----:B------:R-:W-:Y:S05]  /*ad60*/  IADD3 R3, R3, R0, RZ ;  /* 0x0000000003037210 */ /* 0x000fea0007ffe0ff */
[----:B-----5:R1:W-:Y:S02]  /*ad70*/  ST.E.128 [R2.64], R8 ;  /* 0x0000000802007985 */ /* 0x0203e4000c101d06 */
.L_x_1976:
[----:B------:R-:W-:Y:S05]  /*ad80*/  BSYNC B1 ;  /* 0x0000000000017941 */ /* 0x000fea0003800000 */
.L_x_1975:
        /* <DEDUP_REMOVED lines=100> */
.L_x_1982:
[----:B------:R-:W-:Y:S05]  /*b3d0*/  BSYNC B0 ;  /* 0x0000000000007941 */ /* 0x000fea0003800000 */
.L_x_1981:
[----:B-1----:R-:W-:Y:S01]  /*b3e0*/  MOV R2, R68 ;  /* 0x0000004400027202 */ /* 0x002fe20000000f00 */
[----:B------:R-:W-:Y:S01]  /*b3f0*/  IMAD R0, R191, 0xc0, RZ ;  /* 0x000000c0bf007824 */ /* 0x000fe200078e02ff */
[----:B------:R-:W-:Y:S05]  /*b400*/  MOV R3, R69 ;  /* 0x0000004500037202 */ /* 0x000fea0000000f00 */
[----:B------:R-:W-:Y:S05]  /*b410*/  IMAD.WIDE.U32 R2, R190, 0xc0, R2 ;  /* 0x000000c0be027825 */ /* 0x000fea00078e0002 */
[----:B------:R-:W-:Y:S05]  /*b420*/  IADD3 R3, R3, R0, RZ ;  /* 0x0000000003037210 */ /* 0x000fea0007ffe0ff */
[----:B-----5:R1:W-:Y:S02]  /*b430*/  ST.E.128 [R2.64], R8 ;  /* 0x0000000802007985 */ /* 0x0203e4000c101d06 */
.L_x_1980:
[----:B------:R-:W-:Y:S05]  /*b440*/  BSYNC B1 ;  /* 0x0000000000017941 */ /* 0x000fea0003800000 */
.L_x_1979:
        /* <DEDUP_REMOVED lines=100> */
.L_x_1986:
[----:B------:R-:W-:Y:S05]  /*ba90*/  BSYNC B0 ;  /* 0x0000000000007941 */ /* 0x000fea0003800000 */
.L_x_1985:
[----:B-1----:R-:W-:Y:S01]  /*baa0*/  MOV R2, R68 ;  /* 0x0000004400027202 */ /* 0x002fe20000000f00 */
[----:B------:R-:W-:Y:S01]  /*bab0*/  IMAD R0, R191, 0xe0, RZ ;  /* 0x000000e0bf007824 */ /* 0x000fe200078e02ff */
[----:B------:R-:W-:Y:S05]  /*bac0*/  MOV R3, R69 ;  /* 0x0000004500037202 */ /* 0x000fea0000000f00 */
[----:B------:R-:W-:Y:S05]  /*bad0*/  IMAD.WIDE.U32 R2, R190, 0xe0, R2 ;  /* 0x000000e0be027825 */ /* 0x000fea00078e0002 */
[----:B------:R-:W-:Y:S05]  /*bae0*/  IADD3 R3, R3, R0, RZ ;  /* 0x0000000003037210 */ /* 0x000fea0007ffe0ff */
[----:B-----5:R1:W-:Y:S02]  /*baf0*/  ST.E.128 [R2.64], R8 ;  /* 0x0000000802007985 */ /* 0x0203e4000c101d06 */
.L_x_1984:
[----:B------:R-:W-:Y:S05]  /*bb00*/  BSYNC B1 ;  /* 0x0000000000017941 */ /* 0x000fea0003800000 */
.L_x_1983:
        /* <DEDUP_REMOVED lines=97> */
.L_x_1990:
[----:B------:R-:W-:Y:S05]  /*c120*/  BSYNC B0 ;  /* 0x0000000000007941 */ /* 0x000fea0003800000 */
.L_x_1989:
[C---:B-1----:R-:W-:Y:S04]  /*c130*/  LEA R2, P0, R95.reuse, R68, 0x1 ;  /* 0x000000445f027211 */ /* 0x042fe800078008ff */
[----:B------:R-:W-:Y:S05]  /*c140*/  LEA.HI.X R3, R95, R69, R113, 0x1, P0 ;  /* 0x000000455f037211 */ /* 0x000fea00000f0c71 */
[----:B-----5:R1:W-:Y:S04]  /*c150*/  ST.E.128 [R2.64], R8 ;  /* 0x0000000802007985 */ /* 0x0203e8000c101d06 */
.L_x_1988:
[----:B------:R-:W-:Y:S05]  /*c160*/  BSYNC B1 ;  /* 0x0000000000017941 */ /* 0x000fea0003800000 */
.L_x_1987:
        /* <DEDUP_REMOVED lines=100> */
.L_x_1994:
[----:B------:R-:W-:Y:S05]  /*c7b0*/  BSYNC B0 ;  /* 0x0000000000007941 */ /* 0x000fea0003800000 */
.L_x_1993:
[----:B-1----:R-:W-:Y:S01]  /*c7c0*/  MOV R2, R68 ;  /* 0x0000004400027202 */ /* 0x002fe20000000f00 */
[----:B------:R-:W-:Y:S01]  /*c7d0*/  IMAD R0, R191, 0x120, RZ ;  /* 0x00000120bf007824 */ /* 0x000fe200078e02ff */
[----:B------:R-:W-:Y:S05]  /*c7e0*/  MOV R3, R69 ;  /* 0x0000004500037202 */ /* 0x000fea0000000f00 */
[----:B------:R-:W-:Y:S05]  /*c7f0*/  IMAD.WIDE.U32 R2, R190, 0x120, R2 ;  /* 0x00000120be027825 */ /* 0x000fea00078e0002 */
[----:B------:R-:W-:Y:S05]  /*c800*/  IADD3 R3, R3, R0, RZ ;  /* 0x0000000003037210 */ /* 0x000fea0007ffe0ff */
[----:B-----5:R1:W-:Y:S02]  /*c810*/  ST.E.128 [R2.64], R8 ;  /* 0x0000000802007985 */ /* 0x0203e4000c101d06 */
.L_x_1992:
[----:B------:R-:W-:Y:S05]  /*c820*/  BSYNC B1 ;  /* 0x0000000000017941 */ /* 0x000fea0003800000 */
.L_x_1991:
        /* <DEDUP_REMOVED lines=100> */
.L_x_1998:
[----:B------:R-:W-:Y:S05]  /*ce70*/  BSYNC B0 ;  /* 0x0000000000007941 */ /* 0x000fea0003800000 */
.L_x_1997:
[----:B-1----:R-:W-:Y:S01]  /*ce80*/  MOV R2, R68 ;  /* 0x0000004400027202 */ /* 0x002fe20000000f00 */
[----:B------:R-:W-:Y:S01]  /*ce90*/  IMAD R0, R191, 0x140, RZ ;  /* 0x00000140bf007824 */ /* 0x000fe200078e02ff */
[----:B------:R-:W-:Y:S05]  /*cea0*/  MOV R3, R69 ;  /* 0x0000004500037202 */ /* 0x000fea0000000f00 */
[----:B------:R-:W-:Y:S05]  /*ceb0*/  IMAD.WIDE.U32 R2, R190, 0x140, R2 ;  /* 0x00000140be027825 */ /* 0x000fea00078e0002 */
[----:B------:R-:W-:Y:S05]  /*cec0*/  IADD3 R3, R3, R0, RZ ;  /* 0x0000000003037210 */ /* 0x000fea0007ffe0ff */
[----:B-----5:R1:W-:Y:S02]  /*ced0*/  ST.E.128 [R2.64], R8 ;  /* 0x0000000802007985 */ /* 0x0203e4000c101d06 */
.L_x_1996:
[----:B------:R-:W-:Y:S05]  /*cee0*/  BSYNC B1 ;  /* 0x0000000000017941 */ /* 0x000fea0003800000 */
.L_x_1995:
        /* <DEDUP_REMOVED lines=100> */
.L_x_2002:
[----:B------:R-:W-:Y:S05]  /*d530*/  BSYNC B0 ;  /* 0x0000000000007941 */ /* 0x000fea0003800000 */
.L_x_2001:
[----:B-1----:R-:W-:Y:S01]  /*d540*/  MOV R2, R68 ;  /* 0x0000004400027202 */ /* 0x002fe20000000f00 */
[----:B------:R-:W-:Y:S01]  /*d550*/  IMAD R0, R191, 0x160, RZ ;  /* 0x00000160bf007824 */ /* 0x000fe200078e02ff */
[----:B------:R-:W-:Y:S05]  /*d560*/  MOV R3, R69 ;  /* 0x0000004500037202 */ /* 0x000fea0000000f00 */
[----:B------:R-:W-:Y:S05]  /*d570*/  IMAD.WIDE.U32 R2, R190, 0x160, R2 ;  /* 0x00000160be027825 */ /* 0x000fea00078e0002 */
[----:B------:R-:W-:Y:S05]  /*d580*/  IADD3 R3, R3, R0, RZ ;  /* 0x0000000003037210 */ /* 0x000fea0007ffe0ff */
[----:B-----5:R1:W-:Y:S02]  /*d590*/  ST.E.128 [R2.64], R8 ;  /* 0x0000000802007985 */ /* 0x0203e4000c101d06 */
.L_x_2000:
[----:B------:R-:W-:Y:S05]  /*d5a0*/  BSYNC B1 ;  /* 0x0000000000017941 */ /* 0x000fea0003800000 */
.L_x_1999:
        /* <DEDUP_REMOVED lines=100> */
.L_x_2006:
[----:B------:R-:W-:Y:S05]  /*dbf0*/  BSYNC B0 ;  /* 0x0000000000007941 */ /* 0x000fea0003800000 */
.L_x_2005:
[----:B-1----:R-:W-:Y:S01]  /*dc00*/  MOV R2, R68 ;  /* 0x0000004400027202 */ /* 0x002fe20000000f00 */
[----:B------:R-:W-:Y:S01]  /*dc10*/  IMAD R0, R191, 0x180, RZ ;  /* 0x00000180bf007824 */ /* 0x000fe200078e02ff */
[----:B------:R-:W-:Y:S05]  /*dc20*/  MOV R3, R69 ;  /* 0x0000004500037202 */ /* 0x000fea0000000f00 */
[----:B------:R-:W-:Y:S05]  /*dc30*/  IMAD.WIDE.U32 R2, R190, 0x180, R2 ;  /* 0x00000180be027825 */ /* 0x000fea00078e0002 */
[----:B------:R-:W-:Y:S05]  /*dc40*/  IADD3 R3, R3, R0, RZ ;  /* 0x0000000003037210 */ /* 0x000fea0007ffe0ff */
[----:B-----5:R1:W-:Y:S02]  /*dc50*/  ST.E.128 [R2.64], R8 ;  /* 0x0000000802007985 */ /* 0x0203e4000c101d06 */
.L_x_2004:
[----:B------:R-:W-:Y:S05]  /*dc60*/  BSYNC B1 ;  /* 0x0000000000017941 */ /* 0x000fea0003800000 */
.L_x_2003:
        /* <DEDUP_REMOVED lines=100> */
.L_x_2010:
[----:B------:R-:W-:Y:S05]  /*e2b0*/  BSYNC B0 ;  /* 0x0000000000007941 */ /* 0x000fea0003800000 */
.L_x_2009:
[----:B-1----:R-:W-:Y:S01]  /*e2c0*/  MOV R2, R68 ;  /* 0x0000004400027202 */ /* 0x002fe20000000f00 */
[----:B------:R-:W-:Y:S01]  /*e2d0*/  IMAD R0, R191, 0x1a0, RZ ;  /* 0x000001a0bf007824 */ /* 0x000fe200078e02ff */
[----:B------:R-:W-:Y:S05]  /*e2e0*/  MOV R3, R69 ;  /* 0x0000004500037202 */ /* 0x000fea0000000f00 */
[----:B------:R-:W-:Y:S05]  /*e2f0*/  IMAD.WIDE.U32 R2, R190, 0x1a0, R2 ;  /* 0x000001a0be027825 */ /* 0x000fea00078e0002 */
[----:B------:R-:W-:Y:S05]  /*e300*/  IADD3 R3, R3, R0, RZ ;  /* 0x0000000003037210 */ /* 0x000fea0007ffe0ff */
[----:B-----5:R1:W-:Y:S02]  /*e310*/  ST.E.128 [R2.64], R8 ;  /* 0x0000000802007985 */ /* 0x0203e4000c101d06 */
.L_x_2008:
[----:B------:R-:W-:Y:S05]  /*e320*/  BSYNC B1 ;  /* 0x0000000000017941 */ /* 0x000fea0003800000 */
.L_x_2007:
        /* <DEDUP_REMOVED lines=100> */
.L_x_2014:
[----:B------:R-:W-:Y:S05]  /*e970*/  BSYNC B0 ;  /* 0x0000000000007941 */ /* 0x000fea0003800000 */
.L_x_2013:
[----:B-1----:R-:W-:Y:S01]  /*e980*/  MOV R2, R68 ;  /* 0x0000004400027202 */ /* 0x002fe20000000f00 */
[----:B------:R-:W-:Y:S01]  /*e990*/  IMAD R0, R191, 0x1c0, RZ ;  /* 0x000001c0bf007824 */ /* 0x000fe200078e02ff */
[----:B------:R-:W-:Y:S05]  /*e9a0*/  MOV R3, R69 ;  /* 0x0000004500037202 */ /* 0x000fea0000000f00 */
[----:B------:R-:W-:Y:S05]  /*e9b0*/  IMAD.WIDE.U32 R2, R190, 0x1c0, R2 ;  /* 0x000001c0be027825 */ /* 0x000fea00078e0002 */
[----:B------:R-:W-:Y:S05]  /*e9c0*/  IADD3 R3, R3, R0, RZ ;  /* 0x0000000003037210 */ /* 0x000fea0007ffe0ff */
[----:B-----5:R1:W-:Y:S02]  /*e9d0*/  ST.E.128 [R2.64], R8 ;  /* 0x0000000802007985 */ /* 0x0203e4000c101d06 */
.L_x_2012:
[----:B------:R-:W-:Y:S05]  /*e9e0*/  BSYNC B1 ;  /* 0x0000000000017941 */ /* 0x000fea0003800000 */
.L_x_2011:
        /* <DEDUP_REMOVED lines=99> */
.L_x_2018:
[----:B------:R-:W-:Y:S05]  /*f020*/  BSYNC B0 ;  /* 0x0000000000007941 */ /* 0x000fea0003800000 */
.L_x_2017:
[----:B-1----:R-:W-:Y:S01]  /*f030*/  MOV R2, R68 ;  /* 0x0000004400027202 */ /* 0x002fe20000000f00 */
[----:B------:R-:W-:Y:S01]  /*f040*/  IMAD R0, R191, 0x1e0, RZ ;  /* 0x000001e0bf007824 */ /* 0x000fe200078e02ff */
[----:B------:R-:W-:Y:S05]  /*f050*/  MOV R3, R69 ;  /* 0x0000004500037202 */ /* 0x000fea0000000f00 */
[----:B------:R-:W-:Y:S05]  /*f060*/  IMAD.WIDE.U32 R2, R190, 0x1e0, R2 ;  /* 0x000001e0be027825 */ /* 0x000fea00078e0002 */
[----:B------:R-:W-:Y:S05]  /*f070*/  IADD3 R3, R3, R0, RZ ;  /* 0x0000000003037210 */ /* 0x000fea0007ffe0ff */
[----:B-----5:R1:W-:Y:S02]  /*f080*/  ST.E.128 [R2.64], R8 ;  /* 0x0000000802007985 */ /* 0x0203e4000c101d06 */
.L_x_2016:
[----:B------:R-:W-:Y:S05]  /*f090*/  BSYNC B1 ;  /* 0x0000000000017941 */ /* 0x000fea0003800000 */
.L_x_2015:
        /* <DEDUP_REMOVED lines=11> */
.L_x_1920:
        /* <DEDUP_REMOVED lines=184> */
.L_x_1954:
[----:B------:R-:W-:Y:S05]  /*fcd0*/  BSYNC B2 ;  /* 0x0000000000027941 */ /* 0x000fea0003800000 */
.L_x_1919:
        /* <DEDUP_REMOVED lines=92> */
.L_x_2020:
        /* <DEDUP_REMOVED lines=12> */
.L_x_2021:
[----:B------:R-:W-:Y:S05]  /*10360*/  BSYNC B0 ;  /* 0x0000000000007941 */ /* 0x000fea0003800000 */
.L_x_2019:
[----:B------:R-:W-:Y:S04]  /*10370*/  IADD3 R21, R21, -0x1, RZ ;  /* 0xffffffff15157810 */ /* 0x000fe80007ffe0ff */
[----:B------:R-:W-:Y:S11]  /*10380*/  ISETP.GT.AND P0, PT, R21, R117, PT ;  /* 0x000000751500720c */ /* 0x000ff60003f04270 */
[----:B------:R-:W-:Y:S02]  /*10390*/  @!UPT UIADD3 URZ, URZ, URZ, URZ ;  /* 0x0000003f3f3ff290 */ /* 0x000fe4000fffe03f */
[----:B------:R-:W-:-:S05]  /*103a0*/  @P0 BRA `(.L_x_2022) ;  /* 0xffff2dc000000947 */ /* 0x000fca000383ffff */
.L_x_1918:
[----:B------:R-:W-:Y:S01]  /*103b0*/  WARPSYNC 0xffffffff ;  /* 0xffffffff00007948 */ /* 0x000fe20003800000 */
[----:B------:R-:W-:Y:S06]  /*103c0*/  BAR.SYNC.DEFER_BLOCKING 0x0 ;  /* 0x0000000000007b1d */ /* 0x000fec0000010000 */
[----:B------:R-:W2:Y:S01]  /*103d0*/  LD.E R35, [R16.64+0xd0] ;  /* 0x0000d00610237980 */ /* 0x000ea2000c101900 */
[----:B------:R-:W-:Y:S01]  /*103e0*/  BSSY B2, `(.L_x_2023) ;  /* 0x000031b000027945 */ /* 0x000fe20003800000 */
[----:B------:R-:W-:Y:S01]  /*103f0*/  IMAD.SHL.U32 R189, R251, 0x2, RZ ;  /* 0x00000002fbbd7824 */ /* 0x000fe200078e00ff */
[C---:B------:R-:W-:Y:S01]  /*10400*/  SHF.L.U64.HI R6, R170.reuse, 0x4, R171 ;  /* 0x00000004aa067819 */ /* 0x040fe200000102ab */
[----:B------:R-:W-:Y:S01]  /*10410*/  IMAD.SHL.U32 R4, R170, 0x10, RZ ;  /* 0x00000010aa047824 */ /* 0x000fe200078e00ff */
[----:B--2---:R-:W-:-:S13]  /*10420*/  ISETP.NE.AND P0, PT, R35, RZ, PT ;  /* 0x000000ff2300720c */ /* 0x004fda0003f05270 */
[----:B------:R-:W-:Y:S05]  /*10430*/  @!P0 BRA `(.L_x_2024) ;  /* 0x00002cf000008947 */ /* 0x000fea0003800000 */
[----:B-1----:R-:W2:Y:S04]  /*10440*/  LD.E.64 R2, [R16.64+0xf0] ;  /* 0x0000f00610027980 */ /* 0x002ea8000c101b00 */
        /* <DEDUP_REMOVED lines=11> */
[----:B------:R2:W3:Y:S04]  /*10500*/  @P1 LD.E R0, [R2.64] ;  /* 0x0000000602001980 */ /* 0x0004e8000c101900 */
[----:B------:R-:W1:Y:S01]  /*10510*/  S2R R5, SR_CTAID.X ;  /* 0x0000000000057919 */ /* 0x000e620000002500 */
[----:B------:R-:W-:Y:S02]  /*10520*/  IMAD.MOV.U32 R214, RZ, RZ, R212 ;  /* 0x000000ffffd67224 */ /* 0x000fe400078e00d4 */
[----:B------:R-:W-:Y:S01]  /*10530*/  IMAD R10, R171, 0x30, RZ ;  /* 0x00000030ab0a7824 */ /* 0x000fe200078e02ff */
[----:B------:R-:W-:Y:S02]  /*10540*/  LEA.HI R19, R35, R35, RZ, 0x1 ;  /* 0x0000002323137211 */ /* 0x000fe400078f08ff */
[-C--:B------:R-:W-:Y:S01]  /*10550*/  IADD3 R4, P1, R4, R212.reuse, RZ ;  /* 0x000000d404047210 */ /* 0x080fe20007f3e0ff */
[----:B------:R-:W-:Y:S01]  /*10560*/  IMAD.SHL.U32 R15, R217, 0x4, RZ ;  /* 0x00000004d90f7824 */ /* 0x000fe200078e00ff */
[----:B------:R-:W-:Y:S01]  /*10570*/  SHF.R.S32.HI R19, RZ, 0x1, R19 ;  /* 0x00000001ff137819 */ /* 0x000fe20000011413 */
[----:B-1----:R-:W-:Y:S01]  /*10580*/  IMAD.SHL.U32 R13, R5, 0x40, RZ ;  /* 0x00000040050d7824 */ /* 0x002fe200078e00ff */
[C---:B------:R-:W-:Y:S01]  /*10590*/  LEA R5, P0, R170.reuse, R212, 0x5 ;  /* 0x000000d4aa057211 */ /* 0x040fe200078028ff */
[----:B--2---:R-:W-:-:S03]  /*105a0*/  IMAD.WIDE.U32 R2, R170, 0x30, R214 ;  /* 0x00000030aa027825 */ /* 0x004fc600078e00d6 */
[----:B------:R-:W-:Y:S02]  /*105b0*/  LEA.HI.X R7, R170, R215, R171, 0x5, P0 ;  /* 0x000000d7aa077211 */ /* 0x000fe400000f2cab */
[----:B-----5:R-:W-:-:S04]  /*105c0*/  LEA R42, P0, R5, R166, 0x1 ;  /* 0x000000a6052a7211 */ /* 0x020fc800078008ff */
[-C--:B------:R-:W-:Y:S01]  /*105d0*/  LEA.HI.X R43, R5, R167.reuse, R7, 0x1, P0 ;  /* 0x000000a7052b7211 */ /* 0x080fe200000f0c07 */
[----:B------:R-:W-:Y:S01]  /*105e0*/  IMAD.IADD R5, R3, 0x1, R10 ;  /* 0x0000000103057824 */ /* 0x000fe200078e020a */
[-C--:B------:R-:W-:Y:S01]  /*105f0*/  LEA R44, P0, R2, R166.reuse, 0x1 ;  /* 0x000000a6022c7211 */ /* 0x080fe200078008ff */
[----:B------:R-:W-:Y:S01]  /*10600*/  IMAD.X R6, R6, 0x1, R215, P1 ;  /* 0x0000000106067824 */ /* 0x000fe200008e06d7 */
[----:B------:R-:W-:Y:S02]  /*10610*/  LEA R32, P1, R4, R166, 0x1 ;  /* 0x000000a604207211 */ /* 0x000fe400078208ff */
[-C--:B------:R-:W-:Y:S02]  /*10620*/  LEA.HI.X R45, R2, R167.reuse, R5, 0x1, P0 ;  /* 0x000000a7022d7211 */ /* 0x080fe400000f0c05 */
[----:B----4-:R-:W-:Y:S02]  /*10630*/  ISETP.NE.AND P0, PT, R12, RZ, PT ;  /* 0x000000ff0c00720c */ /* 0x010fe40003f05270 */
[----:B------:R-:W-:-:S02]  /*10640*/  LEA.HI.X R33, R4, R167, R6, 0x1, P1 ;  /* 0x000000a704217211 */ /* 0x000fc400008f0c06 */
        /* <DEDUP_REMOVED lines=14> */
[----:B------:R-:W-:Y:S01]  /*10730*/  ISETP.GE.AND P0, PT, R78, R38, PT ;  /* 0x000000264e00720c */ /* 0x000fe20003f06270 */
        /* <DEDUP_REMOVED lines=58> */
.L_x_2029:
[----:B------:R-:W-:Y:S05]  /*10ae0*/  BSYNC B0 ;  /* 0x0000000000007941 */ /* 0x000fea0003800000 */
.L_x_2028:
[----:B-----5:R3:W-:Y:S02]  /*10af0*/  STS.128 [R189], R4 ;  /* 0x00000004bd007388 */ /* 0x0207e40000000c00 */
.L_x_2027:
[----:B------:R-:W-:Y:S05]  /*10b00*/  BSYNC B1 ;  /* 0x0000000000017941 */ /* 0x000fea0003800000 */
.L_x_2026:
        /* <DEDUP_REMOVED lines=62> */
.L_x_2033:
[----:B------:R-:W-:Y:S05]  /*10ef0*/  BSYNC B0 ;  /* 0x0000000000007941 */ /* 0x000fea0003800000 */
.L_x_2032:
[----:B-----5:R1:W-:Y:S02]  /*10f00*/  STS.128 [R189+0x800], R4 ;  /* 0x00080004bd007388 */ /* 0x0203e40000000c00 */
.L_x_2031:
[----:B------:R-:W-:Y:S05]  /*10f10*/  BSYNC B1 ;  /* 0x0000000000017941 */ /* 0x000fea0003800000 */
.L_x_2030:
        /* <DEDUP_REMOVED lines=63> */
.L_x_2037:
[----:B------:R-:W-:Y:S05]  /*11310*/  BSYNC B0 ;  /* 0x0000000000007941 */ /* 0x000fea0003800000 */
.L_x_2036:
[----:B-----5:R3:W-:Y:S02]  /*11320*/  STS.128 [R189+0x1000], R4 ;  /* 0x00100004bd007388 */ /* 0x0207e40000000c00 */
.L_x_2035:
[----:B------:R-:W-:Y:S05]  /*11330*/  BSYNC B1 ;  /* 0x0000000000017941 */ /* 0x000fea0003800000 */
.L_x_2034:
        /* <DEDUP_REMOVED lines=62> */
.L_x_2040:
[----:B------:R-:W-:Y:S05]  /*11720*/  BSYNC B0 ;  /* 0x0000000000007941 */ /* 0x000fea0003800000 */
.L_x_2039:
[----:B-----5:R1:W-:Y:S01]  /*11730*/  STS.128 [R189+0x1800], R4 ;  /* 0x00180004bd007388 */ /* 0x0203e20000000c00 */
[----:B------:R-:W-:Y:S05]  /*11740*/  BRA `(.L_x_2038) ;  /* 0x00001e4000007947 */ /* 0x000fea0003800000 */
.L_x_2025:
        /* <DEDUP_REMOVED lines=98> */
.L_x_2044:
[----:B------:R-:W-:Y:S05]  /*11d70*/  BSYNC B0 ;  /* 0x0000000000007941 */ /* 0x000fea0003800000 */
.L_x_2043:
[----:B-----5:R3:W-:Y:S02]  /*11d80*/  STS.128 [R189], R4 ;  /* 0x00000004bd007388 */ /* 0x0207e40000000c00 */
.L_x_2042:
[----:B------:R-:W-:Y:S05]  /*11d90*/  BSYNC B1 ;  /* 0x0000000000017941 */ /* 0x000fea0003800000 */
.L_x_2041:
        /* <DEDUP_REMOVED lines=101> */
.L_x_2048:
[----:B------:R-:W-:Y:S05]  /*123f0*/  BSYNC B0 ;  /* 0x0000000000007941 */ /* 0x000fea0003800000 */
.L_x_2047:
[----:B-----5:R1:W-:Y:S02]  /*12400*/  STS.128 [R189+0x800], R4 ;  /* 0x00080004bd007388 */ /* 0x0203e40000000c00 */
.L_x_2046:
[----:B------:R-:W-:Y:S05]  /*12410*/  BSYNC B1 ;  /* 0x0000000000017941 */ /* 0x000fea0003800000 */
.L_x_2045:
        /* <DEDUP_REMOVED lines=102> */
.L_x_2052:
[----:B------:R-:W-:Y:S05]  /*12a80*/  BSYNC B0 ;  /* 0x0000000000007941 */ /* 0x000fea0003800000 */
.L_x_2051:
[----:B-----5:R3:W-:Y:S02]  /*12a90*/  STS.128 [R189+0x1000], R4 ;  /* 0x00100004bd007388 */ /* 0x0207e40000000c00 */
.L_x_2050:
[----:B------:R-:W-:Y:S05]  /*12aa0*/  BSYNC B1 ;  /* 0x0000000000017941 */ /* 0x000fea0003800000 */
.L_x_2049:
        /* <DEDUP_REMOVED lines=33> */
[----:B-----5:R-:W-:Y:S02]  /*12cc0*/  MOV R15, R7 ;  /* 0x00000007000f7202 */ /* 0x020fe40000000f00 */
        /* <DEDUP_REMOVED lines=67> */
.L_x_2054:
[----:B------:R-:W-:Y:S05]  /*13100*/  BSYNC B0 ;  /* 0x0000000000007941 */ /* 0x000fea0003800000 */
.L_x_2053:
[----:B-----5:R1:W-:Y:S01]  /*13110*/  STS.128 [R189+0x1800], R4 ;  /* 0x00180004bd007388 */ /* 0x0203e20000000c00 */
[----:B------:R-:W-:Y:S05]  /*13120*/  BRA `(.L_x_2038) ;  /* 0x0000046000007947 */ /* 0x000fea0003800000 */
.L_x_2024:
[----:B------:R-:W2:Y:S01]  /*13130*/  LDL R2, [R1+0x164] ;  /* 0x0001640001027983 */ /* 0x000ea20000100800 */
[----:B------:R-:W-:Y:S03]  /*13140*/  BSSY B0, `(.L_x_2055) ;  /* 0x0000010000007945 */ /* 0x000fe60003800000 */
[----:B------:R-:W3:Y:S02]  /*13150*/  S2R R0, SR_CTAID.X ;  /* 0x0000000000007919 */ /* 0x000ee40000002500 */
[----:B---3--:R-:W-:-:S05]  /*13160*/  IMAD.SHL.U32 R0, R0, 0x40, RZ ;  /* 0x0000004000007824 */ /* 0x008fca00078e00ff */
[----:B--2---:R-:W-:-:S04]  /*13170*/  IADD3 R0, -R0, R2, RZ ;  /* 0x0000000200007210 */ /* 0x004fc80007ffe1ff */
[----:B------:R-:W-:-:S13]  /*13180*/  ISETP.GE.AND P0, PT, R78, R0, PT ;  /* 0x000000004e00720c */ /* 0x000fda0003f06270 */
[----:B------:R-:W-:Y:S05]  /*13190*/  @P0 BRA `(.L_x_2056) ;  /* 0x000000a000000947 */ /* 0x000fea0003800000 */
[----:B------:R-:W2:Y:S02]  /*131a0*/  LDL R2, [R1+0x4] ;  /* 0x0000040001027983 */ /* 0x000ea40000100800 */
[----:B--2---:R-:W-:-:S13]  /*131b0*/  ISETP.GE.AND P0, PT, R132, R2, PT ;  /* 0x000000028400720c */ /* 0x004fda0003f06270 */
[----:B------:R2:W-:Y:S01]  /*131c0*/  @P0 STS.128 [R189], RZ ;  /* 0x000000ffbd000388 */ /* 0x0005e20000000c00 */
[----:B------:R-:W-:Y:S05]  /*131d0*/  @P0 BRA `(.L_x_2056) ;  /* 0x0000006000000947 */ /* 0x000fea0003800000 */
[----:B-----5:R-:W-:-:S04]  /*131e0*/  LEA R2, P0, R212, R166, 0x1 ;  /* 0x000000a6d4027211 */ /* 0x020fc800078008ff */
[----:B-1----:R-:W-:-:S05]  /*131f0*/  LEA.HI.X R3, R212, R167, R215, 0x1, P0 ;  /* 0x000000a7d4037211 */ /* 0x002fca00000f0cd7 */
[----:B------:R-:W-:Y:S01]  /*13200*/  @!PT LDS RZ, [RZ] ;  /* 0x00000000fffff984 */ /* 0x000fe20000000800 */
[----:B------:R-:W-:Y:S01]  /*13210*/  @!PT LDS RZ, [RZ] ;  /* 0x00000000fffff984 */ /* 0x000fe20000000800 */
[----:B------:R-:W-:Y:S01]  /*13220*/  @!PT LDS RZ, [RZ] ;  /* 0x00000000fffff984 */ /* 0x000fe20000000800 */
[----:B------:R1:W-:Y:S04]  /*13230*/  LDGSTS.E.BYPASS.LTC128B.128 [R189], [R2.64] ;  /* 0x0000000002bd7fae */ /* 0x0003e8000b901d46 */
.L_x_2056:
[----:B------:R-:W-:Y:S05]  /*13240*/  BSYNC B0 ;  /* 0x0000000000007941 */ /* 0x000fea0003800000 */
.L_x_2055:
[----:B------:R-:W-:Y:S01]  /*13250*/  IADD3 R37, R78, 0x10, RZ ;  /* 0x000000104e257810 */ /* 0x000fe20007ffe0ff */
[----:B------:R-:W-:Y:S03]  /*13260*/  BSSY B0, `(.L_x_2057) ;  /* 0x000000f000007945 */ /* 0x000fe60003800000 */
[----:B------:R-:W-:-:S13]  /*13270*/  ISETP.GE.AND P0, PT, R37, R0, PT ;  /* 0x000000002500720c */ /* 0x000fda0003f06270 */
[----:B------:R-:W-:Y:S05]  /*13280*/  @P0 BRA `(.L_x_2058) ;  /* 0x000000c000000947 */ /* 0x000fea0003800000 */
[----:B-1----:R-:W3:Y:S02]  /*13290*/  LDL R2, [R1+0x4] ;  /* 0x0000040001027983 */ /* 0x002ee40000100800 */
[----:B---3--:R-:W-:-:S13]  /*132a0*/  ISETP.GE.AND P0, PT, R132, R2, PT ;  /* 0x000000028400720c */ /* 0x008fda0003f06270 */
        /* <DEDUP_REMOVED lines=10> */
.L_x_2058:
[----:B------:R-:W-:Y:S05]  /*13350*/  BSYNC B0 ;  /* 0x0000000000007941 */ /* 0x000fea0003800000 */
.L_x_2057:
[----:B------:R-:W-:Y:S01]  /*13360*/  IADD3 R36, R78, 0x20, RZ ;  /* 0x000000204e247810 */ /* 0x000fe20007ffe0ff */
[----:B------:R-:W-:Y:S03]  /*13370*/  BSSY B0, `(.L_x_2059) ;  /* 0x000000f000007945 */ /* 0x000fe60003800000 */
[----:B------:R-:W-:-:S13]  /*13380*/  ISETP.GE.AND P0, PT, R36, R0, PT ;  /* 0x000000002400720c */ /* 0x000fda0003f06270 */
[----:B------:R-:W-:Y:S05]  /*13390*/  @P0 BRA `(.L_x_2060) ;  /* 0x000000c000000947 */ /* 0x000fea0003800000 */
[----:B-1-3--:R-:W3:Y:S02]  /*133a0*/  LDL R2, [R1+0x4] ;  /* 0x0000040001027983 */ /* 0x00aee40000100800 */
[----:B---3--:R-:W-:-:S13]  /*133b0*/  ISETP.GE.AND P0, PT, R132, R2, PT ;  /* 0x000000028400720c */ /* 0x008fda0003f06270 */
        /* <DEDUP_REMOVED lines=10> */
.L_x_2060:
[----:B------:R-:W-:Y:S05]  /*13460*/  BSYNC B0 ;  /* 0x0000000000007941 */ /* 0x000fea0003800000 */
.L_x_2059:
[----:B-----5:R-:W-:-:S04]  /*13470*/  IADD3 R32, R78, 0x30, RZ ;  /* 0x000000304e207810 */ /* 0x020fc80007ffe0ff */
[----:B------:R-:W-:-:S13]  /*13480*/  ISETP.GE.AND P0, PT, R32, R0, PT ;  /* 0x000000002000720c */ /* 0x000fda0003f06270 */
[----:B------:R-:W-:Y:S05]  /*13490*/  @P0 BRA `(.L_x_2038) ;  /* 0x000000f000000947 */ /* 0x000fea0003800000 */
[----:B-1-3--:R-:W3:Y:S02]  /*134a0*/  LDL R2, [R1+0x4] ;  /* 0x0000040001027983 */ /* 0x00aee40000100800 */
[----:B---3--:R-:W-:-:S13]  /*134b0*/  ISETP.GE.AND P0, PT, R132, R2, PT ;  /* 0x000000028400720c */ /* 0x008fda0003f06270 */
        /* <DEDUP_REMOVED lines=13> */
.L_x_2038:
[----:B------:R-:W-:Y:S05]  /*13590*/  BSYNC B2 ;  /* 0x0000000000027941 */ /* 0x000fea0003800000 */
.L_x_2023:
[----:B------:R-:W5:Y:S01]  /*135a0*/  LDL R0, [R1+0x50] ;  /* 0x0000500001007983 */ /* 0x000f620000100800 */
[----:B------:R-:W-:Y:S01]  /*135b0*/  BSSY B0, `(.L_x_2061) ;  /* 0x0000011000007945 */ /* 0x000fe20003800000 */
[----:B-----5:R-:W-:-:S05]  /*135c0*/  IADD3 R178, R0, -0x1, RZ ;  /* 0xffffffff00b27810 */ /* 0x020fca0007ffe0ff */
[----:B------:R-:W-:Y:S01]  /*135d0*/  IMAD.SHL.U32 R105, R178, 0x100, RZ ;  /* 0x00000100b2697824 */ /* 0x000fe200078e00ff */
[----:B------:R1:W-:Y:S03]  /*135e0*/  STL [R1+0x8], R178 ;  /* 0x000008b201007387 */ /* 0x0003e60000100800 */
[----:B-1----:R-:W-:-:S05]  /*135f0*/  IMAD.IADD R4, R211, 0x1, -R105 ;  /* 0x00000001d3047824 */ /* 0x002fca00078e0a69 */
[----:B------:R-:W-:-:S13]  /*13600*/  ISETP.GE.AND P0, PT, R78, R4, PT ;  /* 0x000000044e00720c */ /* 0x000fda0003f06270 */
[----:B------:R-:W-:Y:S05]  /*13610*/  @P0 BRA `(.L_x_2062) ;  /* 0x000000a000000947 */ /* 0x000fea0003800000 */
[----:B------:R-:W5:Y:S02]  /*13620*/  LDL R0, [R1+0x4] ;  /* 0x0000040001007983 */ /* 0x000f640000100800 */
[----:B-----5:R-:W-:-:S13]  /*13630*/  ISETP.GE.AND P0, PT, R132, R0, PT ;  /* 0x000000008400720c */ /* 0x020fda0003f06270 */
        /* <DEDUP_REMOVED lines=8> */
.L_x_2062:
[----:B------:R-:W-:Y:S05]  /*136c0*/  BSYNC B0 ;  /* 0x0000000000007941 */ /* 0x000fea0003800000 */
.L_x_2061:
[----:B------:R-:W-:Y:S01]  /*136d0*/  ISETP.GE.AND P0, PT, R37, R4, PT ;  /* 0x000000042500720c */ /* 0x000fe20003f06270 */
[----:B------:R-:W-:-:S12]  /*136e0*/  BSSY B0, `(.L_x_2063) ;  /* 0x000000c000007945 */ /* 0x000fd80003800000 */
[----:B------:R-:W-:Y:S05]  /*136f0*/  @P0 BRA `(.L_x_2064) ;  /* 0x000000a000000947 */ /* 0x000fea0003800000 */
[----:B------:R-:W5:Y:S02]  /*13700*/  LDL R0, [R1+0x4] ;  /* 0x0000040001007983 */ /* 0x000f640000100800 */
[----:B-----5:R-:W-:-:S13]  /*13710*/  ISETP.GE.AND P0, PT, R132, R0, PT ;  /* 0x000000008400720c */ /* 0x020fda0003f06270 */
        /* <DEDUP_REMOVED lines=8> */
.L_x_2064:
[----:B------:R-:W-:Y:S05]  /*137a0*/  BSYNC B0 ;  /* 0x0000000000007941 */ /* 0x000fea0003800000 */
.L_x_2063:
        /* <DEDUP_REMOVED lines=13> */
.L_x_2066:
[----:B------:R-:W-:Y:S05]  /*13880*/  BSYNC B0 ;  /* 0x0000000000007941 */ /* 0x000fea0003800000 */
.L_x_2065:
[----:B------:R-:W-:Y:S01]  /*13890*/  ISETP.GE.AND P0, PT, R32, R4, PT ;  /* 0x000000042000720c */ /* 0x000fe20003f06270 */
[----:B------:R-:W-:-:S12]  /*138a0*/  BSSY B0, `(.L_x_2067) ;  /* 0x000000f000007945 */ /* 0x000fd80003800000 */
[----:B------:R-:W-:Y:S05]  /*138b0*/  @P0 BRA `(.L_x_2068) ;  /* 0x000000d000000947 */ /* 0x000fea0003800000 */
[----:B------:R-:W5:Y:S02]  /*138c0*/  LDL R0, [R1+0x4] ;  /* 0x0000040001007983 */ /* 0x000f640000100800 */
[----:B-----5:R-:W-:-:S13]  /*138d0*/  ISETP.GE.AND P0, PT, R132, R0, PT ;  /* 0x000000008400720c */ /* 0x020fda0003f06270 */
        /* <DEDUP_REMOVED lines=11> */
.L_x_2068:
[----:B------:R-:W-:Y:S05]  /*13990*/  BSYNC B0 ;  /* 0x0000000000007941 */ /* 0x000fea0003800000 */
.L_x_2067:
[----:B------:R-:W-:Y:S01]  /*139a0*/  IADD3 R18, R78, 0x40, RZ ;  /* 0x000000404e127810 */ /* 0x000fe20007ffe0ff */
[----:B------:R-:W-:Y:S03]  /*139b0*/  BSSY B0, `(.L_x_2069) ;  /* 0x000000d000007945 */ /* 0x000fe60003800000 */
[----:B------:R-:W-:-:S13]  /*139c0*/  ISETP.GE.AND P0, PT, R18, R4, PT ;  /* 0x000000041200720c */ /* 0x000fda0003f06270 */
        /* <DEDUP_REMOVED lines=11> */
.L_x_2070:
[----:B------:R-:W-:Y:S05]  /*13a80*/  BSYNC B0 ;  /* 0x0000000000007941 */ /* 0x000fea0003800000 */
.L_x_2069:
        /* <DEDUP_REMOVED lines=17> */
.L_x_2072:
[----:B------:R-:W-:Y:S05]  /*13ba0*/  BSYNC B0 ;  /* 0x0000000000007941 */ /* 0x000fea0003800000 */
.L_x_2071:
        /* <DEDUP_REMOVED lines=17> */
.L_x_2074:
[----:B------:R-:W-:Y:S05]  /*13cc0*/  BSYNC B0 ;  /* 0x0000000000007941 */ /* 0x000fea0003800000 */
.L_x_2073:
        /* <DEDUP_REMOVED lines=17> */
.L_x_2076:
[----:B------:R-:W-:Y:S05]  /*13de0*/  BSYNC B0 ;  /* 0x0000000000007941 */ /* 0x000fea0003800000 */
.L_x_2075:
        /* <DEDUP_REMOVED lines=14> */
.L_x_2078:
[----:B------:R-:W-:Y:S05]  /*13ed0*/  BSYNC B0 ;  /* 0x0000000000007941 */ /* 0x000fea0003800000 */
.L_x_2077:
        /* <DEDUP_REMOVED lines=17> */
.L_x_2080:
[----:B------:R-:W-:Y:S05]  /*13ff0*/  BSYNC B0 ;  /* 0x0000000000007941 */ /* 0x000fea0003800000 */
.L_x_2079:
        /* <DEDUP_REMOVED lines=17> */
.L_x_2082:
[----:B------:R-:W-:Y:S05]  /*14110*/  BSYNC B0 ;  /* 0x0000000000007941 */ /* 0x000fea0003800000 */
.L_x_2081:
[----:B--2---:R-:W-:Y:S01]  /*14120*/  IADD3 R9, R78, 0xb0, RZ ;  /* 0x000000b04e097810 */ /* 0x004fe20007ffe0ff */
[----:B------:R-:W-:Y:S03]  /*14130*/  BSSY B0, `(.L_x_2083) ;  /* 0x0000010000007945 */ /* 0x000fe60003800000 */
[----:B------:R-:W-:-:S13]  /*14140*/  ISETP.GE.AND P0, PT, R9, R4, PT ;  /* 0x000000040900720c */ /* 0x000fda0003f06270 */
[----:B------:R-:W-:Y:S05]  /*14150*/  @P0 BRA `(.L_x_2084) ;  /* 0x000000d000000947 */ /* 0x000fea0003800000 */
[----:B------:R-:W2:Y:S02]  /*14160*/  LDL R0, [R1+0x4] ;  /* 0x0000040001007983 */ /* 0x000ea40000100800 */
        /* <DEDUP_REMOVED lines=12> */
.L_x_2084:
[----:B------:R-:W-:Y:S05]  /*14230*/  BSYNC B0 ;  /* 0x0000000000007941 */ /* 0x000fea0003800000 */
.L_x_2083:
        /* <DEDUP_REMOVED lines=17> */
.L_x_2086:
[----:B------:R-:W-:Y:S05]  /*14350*/  BSYNC B0 ;  /* 0x0000000000007941 */ /* 0x000fea0003800000 */
.L_x_2085:
        /* <DEDUP_REMOVED lines=17> */
.L_x_2088:
[----:B------:R-:W-:Y:S05]  /*14470*/  BSYNC B0 ;  /* 0x0000000000007941 */ /* 0x000fea0003800000 */
.L_x_2087:
        /* <DEDUP_REMOVED lines=17> */
.L_x_2090:
[----:B------:R-:W-:Y:S05]  /*14590*/  BSYNC B0 ;  /* 0x0000000000007941 */ /* 0x000fea0003800000 */
.L_x_2089:
        /* <DEDUP_REMOVED lines=17> */
.L_x_2092:
[----:B------:R-:W-:Y:S05]  /*146b0*/  BSYNC B0 ;  /* 0x0000000000007941 */ /* 0x000fea0003800000 */
.L_x_2091:
[----:B------:R-:W0:Y:S04]  /*146c0*/  LDGDEPBAR ;  /* 0x00000000000079af */ /* 0x000e280000000000 */
[----:B------:R1:W5:Y:S01]  /*146d0*/  LD.E R107, [R16.64+0x188] ;  /* 0x00018806106b7980 */ /* 0x000362000c101900 */
[----:B------:R-:W-:Y:S01]  /*146e0*/  ISETP.GE.AND P0, PT, R78, R4, PT ;  /* 0x000000044e00720c */ /* 0x000fe20003f06270 */
[----:B------:R-:W-:Y:S01]  /*146f0*/  BSSY B0, `(.L_x_2093) ;  /* 0x0000012000007945 */ /* 0x000fe20003800000 */
[----:B------:R-:W-:-:S04]  /*14700*/  SHF.R.S32.HI R0, RZ, 0x1f, R248 ;  /* 0x0000001fff007819 */ /* 0x000fc800000114f8 */
[----:B------:R-:W-:-:S04]  /*14710*/  LEA.HI R0, R0, R248, RZ, 0x2 ;  /* 0x000000f800007211 */ /* 0x000fc800078f10ff */
[----:B------:R-:W-:Y:S01]  /*14720*/  SHF.R.S32.HI R106, RZ, 0x2, R0 ;  /* 0x00000002ff6a7819 */ /* 0x000fe20000011400 */
[----:B------:R-:W-:-:S04]  /*14730*/  DEPBAR.LE SB0, 0x0 ;  /* 0x000080000000791a */ /* 0x000fc80000000000 */
[----:B------:R-:W-:Y:S06]  /*14740*/  BAR.SYNC.DEFER_BLOCKING 0x0 ;  /* 0x0000000000007b1d */ /* 0x000fec0000010000 */
[----:B------:R1:W-:Y:S01]  /*14750*/  @P0 STS.128 [R189+0xa000], RZ ;  /* 0x00a000ffbd000388 */ /* 0x0003e20000000c00 */
[----:B------:R-:W-:Y:S05]  /*14760*/  @P0 BRA `(.L_x_2094) ;  /* 0x000000a000000947 */ /* 0x000fea0003800000 */
[----:B---3--:R-:W3:Y:S02]  /*14770*/  LDL R3, [R1+0x4] ;  /* 0x0000040001037983 */ /* 0x008ee40000100800 */
[----:B---3--:R-:W-:-:S13]  /*14780*/  ISETP.GE.AND P0, PT, R132, R3, PT ;  /* 0x000000038400720c */ /* 0x008fda0003f06270 */
        /* <DEDUP_REMOVED lines=8> */
.L_x_2094:
[----:B------:R-:W-:Y:S05]  /*14810*/  BSYNC B0 ;  /* 0x0000000000007941 */ /* 0x000fea0003800000 */
.L_x_2093:
[----:B------:R-:W-:Y:S01]  /*14820*/  ISETP.GE.AND P0, PT, R37, R4, PT ;  /* 0x000000042500720c */ /* 0x000fe20003f06270 */
[----:B------:R-:W-:-:S12]  /*14830*/  BSSY B0, `(.L_x_2095) ;  /* 0x000000d000007945 */ /* 0x000fd80003800000 */
[----:B------:R1:W-:Y:S01]  /*14840*/  @P0 STS.128 [R189+0xa800], RZ ;  /* 0x00a800ffbd000388 */ /* 0x0003e20000000c00 */
[----:B------:R-:W-:Y:S05]  /*14850*/  @P0 BRA `(.L_x_2096) ;  /* 0x000000a000000947 */ /* 0x000fea0003800000 */
[----:B--2---:R-:W2:Y:S02]  /*14860*/  LDL R0, [R1+0x4] ;  /* 0x0000040001007983 */ /* 0x004ea40000100800 */
[----:B--2---:R-:W-:-:S13]  /*14870*/  ISETP.GE.AND P0, PT, R132, R0, PT ;  /* 0x000000008400720c */ /* 0x004fda0003f06270 */
[----:B------:R2:W-:Y:S01]  /*14880*/  @P0 STS.128 [R189+0xa800], RZ ;  /* 0x00a800ffbd000388 */ /* 0x0005e20000000c00 */
[----:B------:R-:W-:Y:S05]  /*14890*/  @P0 BRA `(.L_x_2096) ;  /* 0x0000006000000947 */ /* 0x000fea0003800000 */
[----:B-1-3--:R-:W-:-:S04]  /*148a0*/  LEA R2, P0, R168, R240, 0x1 ;  /* 0x000000f0a8027211 */ /* 0x00afc800078008ff */
[----:B------:R-:W-:-:S05]  /*148b0*/  LEA.HI.X R3, R168, R241, R216, 0x1, P0 ;  /* 0x000000f1a8037211 */ /* 0x000fca00000f0cd8 */
[----:B------:R-:W-:Y:S01]  /*148c0*/  @!PT LDS RZ, [RZ] ;  /* 0x00000000fffff984 */ /* 0x000fe20000000800 */
[----:B------:R-:W-:Y:S01]  /*148d0*/  @!PT LDS RZ, [RZ] ;  /* 0x00000000fffff984 */ /* 0x000fe20000000800 */
[----:B------:R-:W-:Y:S01]  /*148e0*/  @!PT LDS RZ, [RZ] ;  /* 0x00000000fffff984 */ /* 0x000fe20000000800 */
[----:B------:R1:W-:Y:S04]  /*148f0*/  LDGSTS.E.BYPASS.LTC128B.128 [R189+0xa800], [R2.64] ;  /* 0x0a80000002bd7fae */ /* 0x0003e8000b901d46 */
.L_x_2096:
[----:B------:R-:W-:Y:S05]  /*14900*/  BSYNC B0 ;  /* 0x0000000000007941 */ /* 0x000fea0003800000 */
.L_x_2095:
        /* <DEDUP_REMOVED lines=8> */
[----:B--2---:R-:W2:Y:S04]  /*14990*/  LDL R0, [R1+0x18] ;  /* 0x0000180001007983 */ /* 0x004ea80000100800 */
[----:B---3--:R-:W3:Y:S01]  /*149a0*/  LDL R19, [R1+0x1c] ;  /* 0x00001c0001137983 */ /* 0x008ee20000100800 */
[----:B-12---:R-:W-:-:S04]  /*149b0*/  LEA R2, P0, R0, R240, 0x6 ;  /* 0x000000f000027211 */ /* 0x006fc800078030ff */
[----:B---3--:R-:W-:-:S05]  /*149c0*/  LEA.HI.X R3, R0, R241, R19, 0x6, P0 ;  /* 0x000000f100037211 */ /* 0x008fca00000f3413 */
[----:B------:R-:W-:Y:S01]  /*149d0*/  @!PT LDS RZ, [RZ] ;  /* 0x00000000fffff984 */ /* 0x000fe20000000800 */
[----:B------:R-:W-:Y:S01]  /*149e0*/  @!PT LDS RZ, [RZ] ;  /* 0x00000000fffff984 */ /* 0x000fe20000000800 */
[----:B------:R-:W-:Y:S01]  /*149f0*/  @!PT LDS RZ, [RZ] ;  /* 0x00000000fffff984 */ /* 0x000fe20000000800 */
[----:B------:R1:W-:Y:S04]  /*14a00*/  LDGSTS.E.BYPASS.LTC128B.128 [R189+0xb000], [R2.64] ;  /* 0x0b00000002bd7fae */ /* 0x0003e8000b901d46 */
.L_x_2098:
[----:B------:R-:W-:Y:S05]  /*14a10*/  BSYNC B0 ;  /* 0x0000000000007941 */ /* 0x000fea0003800000 */
.L_x_2097:
        /* <DEDUP_REMOVED lines=8> */
[----:B-1-3--:R-:W3:Y:S04]  /*14aa0*/  LDL R2, [R1+0x18] ;  /* 0x0000180001027983 */ /* 0x00aee80000100800 */
        /* <DEDUP_REMOVED lines=11> */
.L_x_2100:
[----:B------:R-:W-:Y:S05]  /*14b60*/  BSYNC B0 ;  /* 0x0000000000007941 */ /* 0x000fea0003800000 */
.L_x_2099:
        /* <DEDUP_REMOVED lines=16> */
.L_x_2102:
[----:B------:R-:W-:Y:S05]  /*14c70*/  BSYNC B0 ;  /* 0x0000000000007941 */ /* 0x000fea0003800000 */
.L_x_2101:
        /* <DEDUP_REMOVED lines=20> */
.L_x_2104:
[----:B------:R-:W-:Y:S05]  /*14dc0*/  BSYNC B0 ;  /* 0x0000000000007941 */ /* 0x000fea0003800000 */
.L_x_2103:
        /* <DEDUP_REMOVED lines=20> */
.L_x_2106:
[----:B------:R-:W-:Y:S05]  /*14f10*/  BSYNC B0 ;  /* 0x0000000000007941 */ /* 0x000fea0003800000 */
.L_x_2105:
        /* <DEDUP_REMOVED lines=20> */
.L_x_2108:
[----:B------:R-:W-:Y:S05]  /*15060*/  BSYNC B0 ;  /* 0x0000000000007941 */ /* 0x000fea0003800000 */
.L_x_2107:
        /* <DEDUP_REMOVED lines=16> */
.L_x_2110:
[----:B------:R-:W-:Y:S05]  /*15170*/  BSYNC B0 ;  /* 0x0000000000007941 */ /* 0x000fea0003800000 */
.L_x_2109:
        /* <DEDUP_REMOVED lines=20> */
.L_x_2112:
[----:B------:R-:W-:Y:S05]  /*152c0*/  BSYNC B0 ;  /* 0x0000000000007941 */ /* 0x000fea0003800000 */
.L_x_2111:
        /* <DEDUP_REMOVED lines=20> */
.L_x_2114:
[----:B------:R-:W-:Y:S05]  /*15410*/  BSYNC B0 ;  /* 0x0000000000007941 */ /* 0x000fea0003800000 */
.L_x_2113:
        /* <DEDUP_REMOVED lines=20> */
.L_x_2116:
[----:B------:R-:W-:Y:S05]  /*15560*/  BSYNC B0 ;  /* 0x0000000000007941 */ /* 0x000fea0003800000 */
.L_x_2115:
        /* <DEDUP_REMOVED lines=20> */
.L_x_2118:
[----:B------:R-:W-:Y:S05]  /*156b0*/  BSYNC B0 ;  /* 0x0000000000007941 */ /* 0x000fea0003800000 */
.L_x_2117:
        /* <DEDUP_REMOVED lines=20> */
.L_x_2120:
[----:B------:R-:W-:Y:S05]  /*15800*/  BSYNC B0 ;  /* 0x0000000000007941 */ /* 0x000fea0003800000 */
.L_x_2119:
        /* <DEDUP_REMOVED lines=20> */
.L_x_2122:
[----:B------:R-:W-:Y:S05]  /*15950*/  BSYNC B0 ;  /* 0x0000000000007941 */ /* 0x000fea0003800000 */
.L_x_2121:
        /* <DEDUP_REMOVED lines=20> */
.L_x_2124:
[----:B------:R-:W-:Y:S05]  /*15aa0*/  BSYNC B0 ;  /* 0x0000000000007941 */ /* 0x000fea0003800000 */
.L_x_2123:
[----:B--2---:R-:W2:Y:S04]  /*15ab0*/  LDL R28, [R1+0x164] ;  /* 0x00016400011c7983 */ /* 0x004ea80000100800 */
[----:B---3--:R-:W3:Y:S04]  /*15ac0*/  LDL.LU R169, [R1] ;  /* 0x0000000001a97983 */ /* 0x008ee80000300800 */
[----:B-1--4-:R-:W4:Y:S01]  /*15ad0*/  LD.E R3, [R16.64+0x18c] ;  /* 0x00018c0610037980 */ /* 0x012f22000c101900 */
[----:B------:R-:W-:Y:S01]  /*15ae0*/  LEA.HI R4, R222, R222, RZ, 0x1 ;  /* 0x000000dede047211 */ /* 0x000fe200078f08ff */
[C---:B------:R-:W-:Y:S01]  /*15af0*/  IMAD.SHL.U32 R0, R217.reuse, 0x40, RZ ;  /* 0x00000040d9007824 */ /* 0x040fe200078e00ff */
[----:B------:R-:W-:Y:S01]  /*15b00*/  R2P PR, R217, 0x6 ;  /* 0x00000006d9007804 */ /* 0x000fe20000000000 */
[----:B------:R-:W-:Y:S01]  /*15b10*/  IMAD.SHL.U32 R2, R249, 0x40, RZ ;  /* 0x00000040f9027824 */ /* 0x000fe200078e00ff */
[----:B------:R-:W-:Y:S01]  /*15b20*/  LOP3.LUT R4, R4, 0xfffffffe, RZ, 0xc0, !PT ;  /* 0xfffffffe04047812 */ /* 0x000fe200078ec0ff */
[----:B------:R-:W-:Y:S01]  /*15b30*/  IMAD.SHL.U32 R5, R78, 0x8, RZ ;  /* 0x000000084e057824 */ /* 0x000fe200078e00ff */
[----:B------:R-:W-:Y:S01]  /*15b40*/  LOP3.LUT R0, R0, 0x1c0, RZ, 0xc0, !PT ;  /* 0x000001c000007812 */ /* 0x000fe200078ec0ff */
[----:B------:R-:W-:Y:S01]  /*15b50*/  IMAD.SHL.U32 R7, R250, 0x40, RZ ;  /* 0x00000040fa077824 */ /* 0x000fe200078e00ff */
[----:B------:R-:W-:Y:S01]  /*15b60*/  LOP3.LUT R2, R2, 0x1c0, RZ, 0xc0, !PT ;  /* 0x000001c002027812 */ /* 0x000fe200078ec0ff */
[----:B------:R-:W-:Y:S01]  /*15b70*/  IMAD.IADD R4, R222, 0x1, -R4 ;  /* 0x00000001de047824 */ /* 0x000fe200078e0a04 */
[----:B------:R-:W-:Y:S01]  /*15b80*/  LOP3.LUT R8, R0, 0x8, R5, 0xf8, !PT ;  /* 0x0000000800087812 */ /* 0x000fe200078ef805 */
[----:B------:R-:W0:Y:S01]  /*15b90*/  LDGDEPBAR ;  /* 0x00000000000079af */ /* 0x000e220000000000 */
[----:B------:R-:W-:Y:S01]  /*15ba0*/  SHF.R.U32.HI R0, RZ, 0x3, R0 ;  /* 0x00000003ff007819 */ /* 0x000fe20000011600 */
[----:B------:R-:W-:Y:S01]  /*15bb0*/  IMAD.SHL.U32 R6, R4, 0x8, RZ ;  /* 0x0000000804067824 */ /* 0x000fe200078e00ff */
[----:B------:R-:W-:-:S02]  /*15bc0*/  LOP3.LUT R19, R7, 0xfffffe00, RZ, 0xc0, !PT ;  /* 0xfffffe0007137812 */ /* 0x000fc400078ec0ff */
[----:B------:R-:W-:Y:S02]  /*15bd0*/  LOP3.LUT R0, R8, R0, RZ, 0x3c, !PT ;  /* 0x0000000008007212 */ /* 0x000fe400078e3cff */
[----:B------:R-:W-:Y:S02]  /*15be0*/  LOP3.LUT R5, R2, 0x8, R6, 0xf8, !PT ;  /* 0x0000000802057812 */ /* 0x000fe400078ef806 */
[----:B------:R-:W-:Y:S01]  /*15bf0*/  SHF.R.U32.HI R2, RZ, 0x3, R2 ;  /* 0x00000003ff027819 */ /* 0x000fe20000011602 */
[----:B------:R-:W-:-:S03]  /*15c00*/  IMAD R0, R4, 0x200, R0 ;  /* 0x0000020004007824 */ /* 0x000fc600078e0200 */
[----:B------:R-:W-:Y:S01]  /*15c10*/  LOP3.LUT R18, R5, R2, RZ, 0x3c, !PT ;  /* 0x0000000205127212 */ /* 0x000fe200078e3cff */
[----:B------:R-:W-:Y:S02]  /*15c20*/  IMAD.SHL.U32 R176, R0, 0x2, RZ ;  /* 0x0000000200b07824 */ /* 0x000fe400078e00ff */
[----:B------:R-:W-:-:S03]  /*15c30*/  IMAD.MOV.U32 R0, RZ, RZ, 0x20 ;  /* 0x00000020ff007424 */ /* 0x000fc600078e00ff */
[----:B------:R-:W-:Y:S01]  /*15c40*/  LDSM.16.M88.4 R12, [R176+0x2000] ;  /* 0x00200000b00c783b */ /* 0x000fe20000000200 */
[----:B------:R-:W-:Y:S02]  /*15c50*/  IADD3 R177, R176, 0x2040, RZ ;  /* 0x00002040b0b17810 */ /* 0x000fe40007ffe0ff */
[----:B------:R-:W-:Y:S01]  /*15c60*/  SEL R184, R0, 0xffffffe0, !P1 ;  /* 0xffffffe000b87807 */ /* 0x000fe20004800000 */
[----:B------:R-:W-:Y:S01]  /*15c70*/  LDSM.16.M88.4 R8, [R176+0x2800] ;  /* 0x00280000b008783b */ /* 0x000fe20000000200 */
[----:B------:R-:W-:-:S03]  /*15c80*/  IADD3 R0, R176, 0x2000, RZ ;  /* 0x00002000b0007810 */ /* 0x000fc60007ffe0ff */
[----:B------:R-:W-:Y:S01]  /*15c90*/  LDSM.16.M88.4 R20, [R176+0x3000] ;  /* 0x00300000b014783b */ /* 0x000fe20000000200 */
[----:B------:R-:W-:Y:S01]  /*15ca0*/  IMAD.IADD R104, R176, 0x1, R184 ;  /* 0x00000001b0687824 */ /* 0x000fe200078e02b8 */
[----:B------:R-:W-:Y:S02]  /*15cb0*/  @P2 IADD3 R177, R0, -0x40, RZ ;  /* 0xffffffc000b12810 */ /* 0x000fe40007ffe0ff */
[----:B------:R-:W-:Y:S03]  /*15cc0*/  LDSM.16.M88.4 R52, [R176+0x3800] ;  /* 0x00380000b034783b */ /* 0x000fe60000000200 */
[----:B------:R-:W-:Y:S01]  /*15cd0*/  IMAD.IADD R182, R184, 0x1, R177 ;  /* 0x00000001b8b67824 */ /* 0x000fe200078e02b1 */
[----:B------:R-:W-:Y:S04]  /*15ce0*/  LDSM.16.M88.4 R48, [R104+0x3000] ;  /* 0x003000006830783b */ /* 0x000fe80000000200 */
[----:B------:R-:W-:Y:S04]  /*15cf0*/  LDSM.16.M88.4 R44, [R104+0x2000] ;  /* 0x00200000682c783b */ /* 0x000fe80000000200 */
[----:B------:R-:W-:Y:S04]  /*15d00*/  LDSM.16.M88.4 R40, [R104+0x2800] ;  /* 0x002800006828783b */ /* 0x000fe80000000200 */
[----:B------:R-:W-:Y:S04]  /*15d10*/  LDSM.16.M88.4 R68, [R176+0x4000] ;  /* 0x00400000b044783b */ /* 0x000fe80000000200 */
[----:B------:R-:W-:Y:S04]  /*15d20*/  LDSM.16.M88.4 R64, [R176+0x4800] ;  /* 0x00480000b040783b */ /* 0x000fe80000000200 */
[----:B------:R-:W-:Y:S04]  /*15d30*/  LDSM.16.M88.4 R56, [R104+0x3800] ;  /* 0x003800006838783b */ /* 0x000fe80000000200 */
[----:B------:R-:W-:Y:S04]  /*15d40*/  LDSM.16.M88.4 R60, [R177] ;  /* 0x00000000b13c783b */ /* 0x000fe80000000200 */
[----:B------:R-:W-:Y:S01]  /*15d50*/  LDSM.16.M88.4 R72, [R177+0x800] ;  /* 0x00080000b148783b */ /* 0x000fe20000000200 */
[----:B--2---:R-:W-:-:S02]  /*15d60*/  IMAD.MOV.U32 R170, RZ, RZ, R28 ;  /* 0x000000ffffaa7224 */ /* 0x004fc400078e001c */
[----:B---3--:R-:W-:-:S04]  /*15d70*/  IMAD R2, R169, 0x400, R19 ;  /* 0x00000400a9027824 */ /* 0x008fc800078e0213 */
[----:B------:R-:W-:-:S04]  /*15d80*/  IMAD.IADD R2, R18, 0x1, R2 ;  /* 0x0000000112027824 */ /* 0x000fc800078e0202 */
[----:B------:R-:W-:-:S04]  /*15d90*/  IMAD.SHL.U32 R183, R2, 0x2, RZ ;  /* 0x0000000202b77824 */ /* 0x000fc800078e00ff */
[--C-:B------:R-:W-:Y:S01]  /*15da0*/  IMAD R24, R186, 0x2, R183.reuse ;  /* 0x00000002ba187824 */ /* 0x100fe200078e02b7 */
[----:B------:R-:W1:Y:S01]  /*15db0*/  LDSM.16.M88.4 R4, [R183] ;  /* 0x00000000b704783b */ /* 0x000e620000000200 */
[----:B------:R-:W-:-:S03]  /*15dc0*/  IMAD R2, R187, 0x2, R183 ;  /* 0x00000002bb027824 */ /* 0x000fc600078e02b7 */
[----:B------:R-:W-:Y:S01]  /*15dd0*/  STL [R1+0x54], R24 ;  /* 0x0000541801007387 */ /* 0x000fe20000100800 */
[----:B------:R-:W-:-:S03]  /*15de0*/  IMAD R185, R186, 0x2, R2 ;  /* 0x00000002bab97824 */ /* 0x000fc600078e0202 */
[----:B------:R-:W2:Y:S01]  /*15df0*/  LDSM.16.M88.4 R24, [R24] ;  /* 0x000000001818783b */ /* 0x000ea20000000200 */
[C---:B-1----:R-:W-:Y:S08]  /*15e00*/  HMMA.16816.F32 R36, R4.reuse, R12, RZ ;  /* 0x0000000c0424723c */ /* 0x042ff000000018ff */
[C---:B------:R-:W-:Y:S08]  /*15e10*/  HMMA.16816.F32 R32, R4.reuse, R14, RZ ;  /* 0x0000000e0420723c */ /* 0x040ff000000018ff */
[C---:B------:R-:W-:Y:S08]  /*15e20*/  HMMA.16816.F32 R28, R4.reuse, R8, RZ ;  /* 0x00000008041c723c */ /* 0x040ff000000018ff */
[C---:B------:R-:W-:Y:S08]  /*15e30*/  HMMA.16816.F32 R12, R4.reuse, R10, RZ ;  /* 0x0000000a040c723c */ /* 0x040ff000000018ff */
[C---:B------:R-:W-:Y:S08]  /*15e40*/  HMMA.16816.F32 R8, R4.reuse, R20, RZ ;  /* 0x000000140408723c */ /* 0x040ff000000018ff */
[----:B------:R-:W-:Y:S08]  /*15e50*/  HMMA.16816.F32 R20, R4, R22, RZ ;  /* 0x000000160414723c */ /* 0x000ff000000018ff */
[C---:B--2---:R-:W-:Y:S08]  /*15e60*/  HMMA.16816.F32 R76, R24.reuse, R44, R36 ;  /* 0x0000002c184c723c */ /* 0x044ff00000001824 */
[C---:B------:R-:W-:Y:S08]  /*15e70*/  HMMA.16816.F32 R124, R24.reuse, R48, R8 ;  /* 0x00000030187c723c */ /* 0x040ff00000001808 */
[C---:B------:R-:W-:Y:S01]  /*15e80*/  HMMA.16816.F32 R112, R24.reuse, R50, R20 ;  /* 0x000000321870723c */ /* 0x040fe20000001814 */
[----:B------:R-:W1:Y:S04]  /*15e90*/  LDSM.16.M88.4 R20, [R2] ;  /* 0x000000000214783b */ /* 0x000e680000000200 */
[----:B------:R-:W2:Y:S03]  /*15ea0*/  LDSM.16.M88.4 R48, [R104+0x4800] ;  /* 0x004800006830783b */ /* 0x000ea60000000200 */
[----:B------:R-:W-:Y:S08]  /*15eb0*/  HMMA.16816.F32 R80, R24, R46, R32 ;  /* 0x0000002e1850723c */ /* 0x000ff00000001820 */
[----:B------:R-:W-:Y:S08]  /*15ec0*/  HMMA.16816.F32 R44, R4, R52, RZ ;  /* 0x00000034042c723c */ /* 0x000ff000000018ff */
[----:B------:R-:W-:Y:S01]  /*15ed0*/  HMMA.16816.F32 R92, R24, R42, R12 ;  /* 0x0000002a185c723c */ /* 0x000fe2000000180c */
[----:B------:R-:W-:Y:S07]  /*15ee0*/  LDSM.16.M88.4 R12, [R185] ;  /* 0x00000000b90c783b */ /* 0x000fee0000000200 */
[C---:B------:R-:W-:Y:S08]  /*15ef0*/  HMMA.16816.F32 R36, R4.reuse, R68, RZ ;  /* 0x000000440424723c */ /* 0x040ff000000018ff */
[----:B------:R-:W-:Y:S01]  /*15f00*/  HMMA.16816.F32 R32, R4, R70, RZ ;  /* 0x000000460420723c */ /* 0x000fe200000018ff */
[----:B------:R-:W3:Y:S07]  /*15f10*/  LDSM.16.M88.4 R68, [R182] ;  /* 0x00000000b644783b */ /* 0x000eee0000000200 */
[----:B------:R-:W-:Y:S08]  /*15f20*/  HMMA.16816.F32 R84, R24, R40, R28 ;  /* 0x000000281854723c */ /* 0x000ff0000000181c */
[C---:B------:R-:W-:Y:S08]  /*15f30*/  HMMA.16816.F32 R28, R4.reuse, R64, RZ ;  /* 0x00000040041c723c */ /* 0x040ff000000018ff */
[----:B------:R-:W-:Y:S01]  /*15f40*/  HMMA.16816.F32 R8, R4, R66, RZ ;  /* 0x000000420408723c */ /* 0x000fe200000018ff */
[----:B------:R-:W3:Y:S07]  /*15f50*/  LDSM.16.M88.4 R64, [R176+0x5000] ;  /* 0x00500000b040783b */ /* 0x000eee0000000200 */
[----:B------:R-:W-:Y:S08]  /*15f60*/  HMMA.16816.F32 R100, R24, R56, R44 ;  /* 0x000000381864723c */ /* 0x000ff0000000182c */
[----:B-1----:R-:W-:Y:S08]  /*15f70*/  HMMA.16816.F32 R44, R20, R60, R76 ;  /* 0x0000003c142c723c */ /* 0x002ff0000000184c */
[----:B------:R-:W-:Y:S01]  /*15f80*/  HMMA.16816.F32 R40, R4, R54, RZ ;  /* 0x000000360428723c */ /* 0x000fe200000018ff */
[----:B------:R-:W1:Y:S07]  /*15f90*/  LDSM.16.M88.4 R52, [R104+0x4000] ;  /* 0x004000006834783b */ /* 0x000e6e0000000200 */
[----:B--2---:R-:W-:Y:S08]  /*15fa0*/  HMMA.16816.F32 R128, R24, R48, R28 ;  /* 0x000000301880723c */ /* 0x004ff0000000181c */
[----:B------:R-:W-:Y:S01]  /*15fb0*/  HMMA.16816.F32 R28, R20, R62, R80 ;  /* 0x0000003e141c723c */ /* 0x000fe20000001850 */
[----:B------:R-:W-:Y:S07]  /*15fc0*/  LDSM.16.M88.4 R60, [R182+0x1800] ;  /* 0x00180000b63c783b */ /* 0x000fee0000000200 */
[----:B------:R-:W-:Y:S01]  /*15fd0*/  HMMA.16816.F32 R120, R24, R50, R8 ;  /* 0x000000321878723c */ /* 0x000fe20000001808 */
[----:B------:R-:W2:Y:S07]  /*15fe0*/  LDSM.16.M88.4 R48, [R182+0x800] ;  /* 0x00080000b630783b */ /* 0x000eae0000000200 */
[----:B---3--:R-:W-:Y:S08]  /*15ff0*/  HMMA.16816.F32 R148, R12, R68, R44 ;  /* 0x000000440c94723c */ /* 0x008ff0000000182c */
[----:B------:R-:W-:Y:S01]  /*16000*/  HMMA.16816.F32 R88, R24, R58, R40 ;  /* 0x0000003a1858723c */ /* 0x000fe20000001828 */
[----:B------:R-:W3:Y:S04]  /*16010*/  LDSM.16.M88.4 R40, [R104+0x5000] ;  /* 0x005000006828783b */ /* 0x000ee80000000200 */
[----:B------:R-:W2:Y:S03]  /*16020*/  LDSM.16.M88.4 R56, [R177+0x1000] ;  /* 0x00100000b138783b */ /* 0x000ea60000000200 */
[----:B------:R-:W-:Y:S08]  /*16030*/  HMMA.16816.F32 R8, R20, R72, R84 ;  /* 0x000000481408723c */ /* 0x000ff00000001854 */
[----:B------:R-:W-:Y:S01]  /*16040*/  HMMA.16816.F32 R44, R12, R70, R28 ;  /* 0x000000460c2c723c */ /* 0x000fe2000000181c */
[----:B----4-:R-:W-:-:S04]  /*16050*/  FMUL.FTZ R0, R149, R3 ;  /* 0x0000000395007220 */ /* 0x010fc80000410000 */
[----:B------:R4:W2:Y:S03]  /*16060*/  MUFU.TANH R171, R0 ;  /* 0x0000000000ab7308 */ /* 0x0008a60000002400 */
[----:B------:R-:W-:Y:S08]  /*16070*/  HMMA.16816.F32 R28, R4, R66, RZ ;  /* 0x00000042041c723c */ /* 0x000ff000000018ff */
[----:B-1----:R-:W-:Y:S01]  /*16080*/  HMMA.16816.F32 R108, R24, R54, R32 ;  /* 0x00000036186c723c */ /* 0x002fe20000001820 */
[----:B----4-:R-:W-:-:S07]  /*16090*/  FMUL.FTZ R0, R150, R3 ;  /* 0x0000000396007220 */ /* 0x010fce0000410000 */
[----:B------:R-:W-:Y:S01]  /*160a0*/  HMMA.16816.F32 R32, R4, R64, RZ ;  /* 0x000000400420723c */ /* 0x000fe200000018ff */
[----:B------:R1:W-:Y:S01]  /*160b0*/  MUFU.TANH R252, R0 ;  /* 0x0000000000fc7308 */ /* 0x0003e20000002400 */
[----:B------:R-:W-:Y:S06]  /*160c0*/  LDSM.16.M88.4 R64, [R182+0x1000] ;  /* 0x00100000b640783b */ /* 0x000fec0000000200 */
[----:B------:R-:W-:Y:S01]  /*160d0*/  HMMA.16816.F32 R96, R24, R52, R36 ;  /* 0x000000341860723c */ /* 0x000fe20000001824 */
[----:B------:R-:W4:Y:S07]  /*160e0*/  LDSM.16.M88.4 R52, [R177+0x1800] ;  /* 0x00180000b134783b */ /* 0x000f2e0000000200 */
[----:B------:R-:W-:Y:S01]  /*160f0*/  HMMA.16816.F32 R36, R20, R74, R92 ;  /* 0x0000004a1424723c */ /* 0x000fe2000000185c */
[----:B-1----:R-:W-:-:S04]  /*16100*/  FMUL.FTZ R0, R151, R3 ;  /* 0x0000000397007220 */ /* 0x002fc80000410000 */
[----:B------:R1:W1:Y:S03]  /*16110*/  MUFU.TANH R179, R0 ;  /* 0x0000000000b37308 */ /* 0x0002660000002400 */
[----:B--2---:R-:W-:Y:S08]  /*16120*/  HMMA.16816.F32 R8, R12, R48, R8 ;  /* 0x000000300c08723c */ /* 0x004ff00000001808 */
[----:B---3--:R-:W-:Y:S01]  /*16130*/  HMMA.16816.F32 R156, R24, R42, R28 ;  /* 0x0000002a189c723c */ /* 0x008fe2000000181c */
[----:B-1----:R-:W-:-:S07]  /*16140*/  FMUL.FTZ R0, R44, R3 ;  /* 0x000000032c007220 */ /* 0x002fce0000410000 */
[----:B------:R-:W-:Y:S01]  /*16150*/  HMMA.16816.F32 R28, R20, R56, R124 ;  /* 0x00000038141c723c */ /* 0x000fe2000000187c */
[----:B------:R1:W2:Y:S07]  /*16160*/  MUFU.TANH R117, R0 ;  /* 0x0000000000757308 */ /* 0x0002ae0000002400 */
[----:B------:R-:W-:Y:S01]  /*16170*/  HMMA.16816.F32 R84, R24, R40, R32 ;  /* 0x000000281854723c */ /* 0x000fe20000001820 */
[----:B------:R-:W3:Y:S04]  /*16180*/  LDSM.16.M88.4 R32, [R177+0x2000] ;  /* 0x00200000b120783b */ /* 0x000ee80000000200 */
[----:B------:R-:W2:Y:S03]  /*16190*/  LDSM.16.M88.4 R40, [R177+0x2800] ;  /* 0x00280000b128783b */ /* 0x000ea60000000200 */
[----:B------:R-:W-:Y:S01]  /*161a0*/  HMMA.16816.F32 R36, R12, R50, R36 ;  /* 0x000000320c24723c */ /* 0x000fe20000001824 */
[-C--:B-1----:R-:W-:Y:S01]  /*161b0*/  FMUL.FTZ R0, R45, R3.reuse ;  /* 0x000000032d007220 */ /* 0x082fe20000410000 */
[----:B------:R-:W-:Y:S03]  /*161c0*/  LDSM.16.M88.4 R48, [R176+0x5800] ;  /* 0x00580000b030783b */ /* 0x000fe60000000200 */
[----:B------:R1:W-:Y:S03]  /*161d0*/  MUFU.TANH R251, R0 ;  /* 0x0000000000fb7308 */ /* 0x0003e60000002400 */
[C---:B------:R-:W-:Y:S08]  /*161e0*/  HMMA.16816.F32 R76, R20.reuse, R58, R112 ;  /* 0x0000003a144c723c */ /* 0x040ff00000001870 */
[----:B----4-:R-:W-:Y:S01]  /*161f0*/  HMMA.16816.F32 R68, R20, R52, R100 ;  /* 0x000000341444723c */ /* 0x010fe20000001864 */
[----:B-1----:R-:W-:-:S07]  /*16200*/  FMUL.FTZ R0, R46, R3 ;  /* 0x000000032e007220 */ /* 0x002fce0000410000 */
[C---:B------:R-:W-:Y:S01]  /*16210*/  HMMA.16816.F32 R72, R20.reuse, R54, R88 ;  /* 0x000000361448723c */ /* 0x040fe20000001858 */
[----:B------:R1:W-:Y:S01]  /*16220*/  MUFU.TANH R119, R0 ;  /* 0x0000000000777308 */ /* 0x0003e20000002400 */
[----:B------:R-:W4:Y:S06]  /*16230*/  LDSM.16.M88.4 R88, [R177+0x3000] ;  /* 0x00300000b158783b */ /* 0x000f2c0000000200 */
[----:B---3--:R-:W-:Y:S01]  /*16240*/  HMMA.16816.F32 R80, R20, R32, R96 ;  /* 0x000000201450723c */ /* 0x008fe20000001860 */
[----:B-1----:R-:W-:-:S07]  /*16250*/  FMUL.FTZ R0, R47, R3 ;  /* 0x000000032f007220 */ /* 0x002fce0000410000 */
[C---:B------:R-:W-:Y:S01]  /*16260*/  HMMA.16816.F32 R52, R12.reuse, R60, R68 ;  /* 0x0000003c0c34723c */ /* 0x040fe20000001844 */
[----:B------:R1:W-:Y:S07]  /*16270*/  MUFU.TANH R250, R0 ;  /* 0x0000000000fa7308 */ /* 0x0003ee0000002400 */
[----:B------:R-:W-:Y:S01]  /*16280*/  HMMA.16816.F32 R44, R12, R64, R28 ;  /* 0x000000400c2c723c */ /* 0x000fe2000000181c */
[----:B------:R-:W3:Y:S07]  /*16290*/  LDSM.16.M88.4 R28, [R182+0x2000] ;  /* 0x00200000b61c783b */ /* 0x000eee0000000200 */
[----:B--2---:R-:W-:Y:S01]  /*162a0*/  HMMA.16816.F32 R56, R20, R40, R128 ;  /* 0x000000281438723c */ /* 0x004fe20000001880 */
[----:B-1----:R-:W-:-:S04]  /*162b0*/  FMUL.FTZ R0, R8, R3 ;  /* 0x0000000308007220 */ /* 0x002fc80000410000 */
[----:B------:R1:W2:Y:S03]  /*162c0*/  MUFU.TANH R249, R0 ;  /* 0x0000000000f97308 */ /* 0x0002a60000002400 */
[----:B------:R-:W-:Y:S08]  /*162d0*/  HMMA.16816.F32 R40, R20, R42, R120 ;  /* 0x0000002a1428723c */ /* 0x000ff00000001878 */
[----:B------:R-:W-:Y:S01]  /*162e0*/  HMMA.16816.F32 R60, R12, R62, R72 ;  /* 0x0000003e0c3c723c */ /* 0x000fe20000001848 */
[----:B-1----:R-:W-:-:S07]  /*162f0*/  FMUL.FTZ R0, R9, R3 ;  /* 0x0000000309007220 */ /* 0x002fce0000410000 */
[----:B----4-:R-:W-:Y:S01]  /*16300*/  HMMA.16816.F32 R112, R20, R88, R84 ;  /* 0x000000581470723c */ /* 0x010fe20000001854 */
[----:B------:R1:W-:Y:S02]  /*16310*/  MUFU.TANH R248, R0 ;  /* 0x0000000000f87308 */ /* 0x0003e40000002400 */
[----:B-1----:R-:W-:-:S06]  /*16320*/  FMUL.FTZ R0, R10, R3 ;  /* 0x000000030a007220 */ /* 0x002fcc0000410000 */
[----:B------:R1:W-:Y:S02]  /*16330*/  MUFU.TANH R244, R0 ;  /* 0x0000000000f47308 */ /* 0x0003e40000002400 */
[-C--:B-1----:R-:W-:Y:S02]  /*16340*/  FMUL.FTZ R0, R11, R3.reuse ;  /* 0x000000030b007220 */ /* 0x082fe40000410000 */
[----:B------:R-:W-:Y:S04]  /*16350*/  HMMA.16816.F32 R8, R20, R34, R108 ;  /* 0x000000221408723c */ /* 0x000fe8000000186c */
[----:B------:R1:W4:Y:S04]  /*16360*/  MUFU.TANH R247, R0 ;  /* 0x0000000000f77308 */ /* 0x0003280000002400 */
[C---:B------:R-:W-:Y:S08]  /*16370*/  HMMA.16816.F32 R32, R12.reuse, R66, R76 ;  /* 0x000000420c20723c */ /* 0x040ff0000000184c */
[----:B---3--:R-:W-:Y:S01]  /*16380*/  HMMA.16816.F32 R64, R12, R28, R80 ;  /* 0x0000001c0c40723c */ /* 0x008fe20000001850 */
[----:B-1----:R-:W-:-:S04]  /*16390*/  FMUL.FTZ R0, R36, R3 ;  /* 0x0000000324007220 */ /* 0x002fc80000410000 */
[----:B------:R1:W3:Y:S03]  /*163a0*/  MUFU.TANH R239, R0 ;  /* 0x0000000000ef7308 */ /* 0x0002e60000002400 */
[----:B------:R-:W-:Y:S01]  /*163b0*/  HMMA.16816.F32 R68, R12, R30, R8 ;  /* 0x0000001e0c44723c */ /* 0x000fe20000001808 */
[----:B------:R-:W2:Y:S04]  /*163c0*/  LDSM.16.M88.4 R28, [R176+0x6800] ;  /* 0x00680000b01c783b */ /* 0x000ea80000000200 */
[----:B------:R-:W3:Y:S03]  /*163d0*/  LDSM.16.M88.4 R8, [R176+0x7000] ;  /* 0x00700000b008783b */ /* 0x000ee60000000200 */
[----:B------:R-:W-:Y:S01]  /*163e0*/  HMMA.16816.F32 R76, R4, R50, RZ ;  /* 0x00000032044c723c */ /* 0x000fe200000018ff */
[----:B-1----:R-:W-:-:S04]  /*163f0*/  FMUL.FTZ R0, R37, R3 ;  /* 0x0000000325007220 */ /* 0x002fc80000410000 */
[----:B------:R1:W-:Y:S02]  /*16400*/  MUFU.TANH R238, R0 ;  /* 0x0000000000ee7308 */ /* 0x0003e40000002400 */
[----:B-1----:R-:W-:-:S06]  /*16410*/  FMUL.FTZ R0, R38, R3 ;  /* 0x0000000326007220 */ /* 0x002fcc0000410000 */
[----:B------:R1:W-:Y:S01]  /*16420*/  MUFU.TANH R236, R0 ;  /* 0x0000000000ec7308 */ /* 0x0003e20000002400 */
[C---:B--2---:R-:W-:Y:S08]  /*16430*/  HMMA.16816.F32 R96, R4.reuse, R28, RZ ;  /* 0x0000001c0460723c */ /* 0x044ff000000018ff */
[----:B------:R-:W-:Y:S01]  /*16440*/  HMMA.16816.F32 R100, R4, R30, RZ ;  /* 0x0000001e0464723c */ /* 0x000fe200000018ff */
[----:B------:R-:W2:Y:S01]  /*16450*/  LDSM.16.M88.4 R28, [R176+0x9000] ;  /* 0x00900000b01c783b */ /* 0x000ea20000000200 */
[----:B-1----:R-:W-:-:S03]  /*16460*/  FMUL.FTZ R0, R39, R3 ;  /* 0x0000000327007220 */ /* 0x002fc60000410000 */
[----:B------:R-:W1:Y:S03]  /*16470*/  LDSM.16.M88.4 R36, [R182+0x2800] ;  /* 0x00280000b624783b */ /* 0x000e660000000200 */
[C---:B---3--:R-:W-:Y:S01]  /*16480*/  HMMA.16816.F32 R108, R4.reuse, R8, RZ ;  /* 0x00000008046c723c */ /* 0x048fe200000018ff */
[----:B------:R3:W1:Y:S07]  /*16490*/  MUFU.TANH R237, R0 ;  /* 0x0000000000ed7308 */ /* 0x00066e0000002400 */
[----:B------:R-:W-:Y:S01]  /*164a0*/  HMMA.16816.F32 R120, R4, R10, RZ ;  /* 0x0000000a0478723c */ /* 0x000fe200000018ff */
[----:B------:R-:W4:Y:S01]  /*164b0*/  LDSM.16.M88.4 R8, [R176+0x9800] ;  /* 0x00980000b008783b */ /* 0x000f220000000200 */
[----:B---3--:R-:W-:-:S04]  /*164c0*/  FMUL.FTZ R0, R44, R3 ;  /* 0x000000032c007220 */ /* 0x008fc80000410000 */
[----:B------:R3:W1:Y:S02]  /*164d0*/  MUFU.TANH R235, R0 ;  /* 0x0000000000eb7308 */ /* 0x0006640000002400 */
[----:B--2---:R-:W-:Y:S01]  /*164e0*/  HMMA.16816.F32 R160, R4, R28, RZ ;  /* 0x0000001c04a0723c */ /* 0x004fe200000018ff */
[----:B---3--:R-:W-:-:S05]  /*164f0*/  FMUL.FTZ R0, R45, R3 ;  /* 0x000000032d007220 */ /* 0x008fca0000410000 */
[----:B------:R2:W-:Y:S02]  /*16500*/  MUFU.TANH R234, R0 ;  /* 0x0000000000ea7308 */ /* 0x0005e40000002400 */
[C---:B-1----:R-:W-:Y:S01]  /*16510*/  HMMA.16816.F32 R84, R12.reuse, R38, R40 ;  /* 0x000000260c54723c */ /* 0x042fe20000001828 */
[----:B------:R-:W1:Y:S07]  /*16520*/  LDSM.16.M88.4 R40, [R176+0x8000] ;  /* 0x00800000b028783b */ /* 0x000e6e0000000200 */
[----:B------:R-:W-:Y:S01]  /*16530*/  HMMA.16816.F32 R72, R12, R36, R56 ;  /* 0x000000240c48723c */ /* 0x000fe20000001838 */
[----:B------:R-:W3:Y:S01]  /*16540*/  LDSM.16.M88.4 R36, [R176+0x8800] ;  /* 0x00880000b024783b */ /* 0x000ee20000000200 */
[----:B--2---:R-:W-:-:S06]  /*16550*/  FMUL.FTZ R0, R46, R3 ;  /* 0x000000032e007220 */ /* 0x004fcc0000410000 */
[C---:B------:R-:W-:Y:S01]  /*16560*/  HMMA.16816.F32 R56, R4.reuse, R48, RZ ;  /* 0x000000300438723c */ /* 0x040fe200000018ff */
[----:B------:R-:W-:Y:S01]  /*16570*/  LDSM.16.M88.4 R48, [R104+0x6800] ;  /* 0x006800006830783b */ /* 0x000fe20000000200 */
[----:B------:R2:W-:Y:S06]  /*16580*/  MUFU.TANH R135, R0 ;  /* 0x0000000000877308 */ /* 0x0005ec0000002400 */
[C---:B------:R-:W-:Y:S08]  /*16590*/  HMMA.16816.F32 R164, R4.reuse, R30, RZ ;  /* 0x0000001e04a4723c */ /* 0x040ff000000018ff */
[----:B----4-:R-:W-:Y:S01]  /*165a0*/  HMMA.16816.F32 R172, R4, R8, RZ ;  /* 0x0000000804ac723c */ /* 0x010fe200000018ff */
[----:B--2---:R-:W-:-:S02]  /*165b0*/  FMUL.FTZ R0, R47, R3 ;  /* 0x000000032f007220 */ /* 0x004fc40000410000 */
[----:B------:R-:W2:Y:S02]  /*165c0*/  LDSM.16.M88.4 R44, [R176+0x6000] ;  /* 0x00600000b02c783b */ /* 0x000ea40000000200 */
[----:B------:R4:W2:Y:S03]  /*165d0*/  MUFU.TANH R233, R0 ;  /* 0x0000000000e97308 */ /* 0x0008a60000002400 */
[C---:B------:R-:W-:Y:S08]  /*165e0*/  HMMA.16816.F32 R192, R4.reuse, R10, RZ ;  /* 0x0000000a04c0723c */ /* 0x040ff000000018ff */
[----:B-1----:R-:W-:Y:S01]  /*165f0*/  HMMA.16816.F32 R136, R4, R40, RZ ;  /* 0x000000280488723c */ /* 0x002fe200000018ff */
[----:B----4-:R-:W-:-:S07]  /*16600*/  FMUL.FTZ R0, R32, R3 ;  /* 0x0000000320007220 */ /* 0x010fce0000410000 */
[C---:B------:R-:W-:Y:S01]  /*16610*/  HMMA.16816.F32 R140, R4.reuse, R42, RZ ;  /* 0x0000002a048c723c */ /* 0x040fe200000018ff */
[----:B------:R-:W1:Y:S01]  /*16620*/  LDSM.16.M88.4 R40, [R182+0x3000] ;  /* 0x00300000b628783b */ /* 0x000e620000000200 */
[----:B------:R4:W1:Y:S06]  /*16630*/  MUFU.TANH R231, R0 ;  /* 0x0000000000e77308 */ /* 0x00086c0000002400 */
[C---:B---3--:R-:W-:Y:S08]  /*16640*/  HMMA.16816.F32 R144, R4.reuse, R36, RZ ;  /* 0x000000240490723c */ /* 0x048ff000000018ff */
[----:B------:R-:W-:Y:S01]  /*16650*/  HMMA.16816.F32 R152, R4, R38, RZ ;  /* 0x000000260498723c */ /* 0x000fe200000018ff */
[----:B----4-:R-:W-:-:S04]  /*16660*/  FMUL.FTZ R0, R33, R3 ;  /* 0x0000000321007220 */ /* 0x010fc80000410000 */
[----:B------:R3:W-:Y:S03]  /*16670*/  MUFU.TANH R229, R0 ;  /* 0x0000000000e57308 */ /* 0x0007e60000002400 */
[C---:B--2---:R-:W-:Y:S08]  /*16680*/  HMMA.16816.F32 R80, R4.reuse, R44, RZ ;  /* 0x0000002c0450723c */ /* 0x044ff000000018ff */
[----:B------:R-:W-:Y:S01]  /*16690*/  HMMA.16816.F32 R92, R4, R46, RZ ;  /* 0x0000002e045c723c */ /* 0x000fe200000018ff */
[----:B------:R-:W-:Y:S01]  /*166a0*/  LDSM.16.M88.4 R44, [R177+0x3800] ;  /* 0x00380000b12c783b */ /* 0x000fe20000000200 */
[----:B---3--:R-:W-:-:S06]  /*166b0*/  FMUL.FTZ R0, R34, R3 ;  /* 0x0000000322007220 */ /* 0x008fcc0000410000 */
[----:B------:R-:W-:Y:S01]  /*166c0*/  HMMA.16816.F32 R8, R20, R90, R156 ;  /* 0x0000005a1408723c */ /* 0x000fe2000000189c */
[----:B------:R2:W3:Y:S06]  /*166d0*/  MUFU.TANH R134, R0 ;  /* 0x0000000000867308 */ /* 0x0004ec0000002400 */
[----:B------:R-:W-:Y:S01]  /*166e0*/  IMAD.MOV.U32 R157, RZ, RZ, R171 ;  /* 0x000000ffff9d7224 */ /* 0x000fe200078e00ab */
[----:B-1----:R-:W-:Y:S01]  /*166f0*/  HMMA.16816.F32 R36, R12, R40, R112 ;  /* 0x000000280c24723c */ /* 0x002fe20000001870 */
[----:B------:R-:W1:Y:S01]  /*16700*/  S2R R112, SR_CTAID.X ;  /* 0x0000000000707919 */ /* 0x000e620000002500 */
[----:B------:R-:W-:-:S02]  /*16710*/  IMAD.MOV.U32 R159, RZ, RZ, R178 ;  /* 0x000000ffff9f7224 */ /* 0x000fc400078e00b2 */
[----:B------:R-:W-:Y:S01]  /*16720*/  IMAD.MOV.U32 R156, RZ, RZ, R170 ;  /* 0x000000ffff9c7224 */ /* 0x000fe200078e00aa */
[----:B------:R-:W4:Y:S02]  /*16730*/  S2R R113, SR_TID.X ;  /* 0x0000000000717919 */ /* 0x000f240000002100 */
[----:B------:R-:W-:Y:S02]  /*16740*/  IMAD.MOV.U32 R115, RZ, RZ, R179 ;  /* 0x000000ffff737224 */ /* 0x000fe400078e00b3 */
[----:B--2---:R-:W-:Y:S02]  /*16750*/  FMUL.FTZ R0, R35, R3 ;  /* 0x0000000323007220 */ /* 0x004fe40000410000 */
[----:B------:R-:W2:Y:S02]  /*16760*/  LDSM.16.M88.4 R32, [R176+0x7800] ;  /* 0x00780000b020783b */ /* 0x000ea40000000200 */
[----:B------:R3:W2:Y:S01]  /*16770*/  MUFU.TANH R214, R0 ;  /* 0x0000000000d67308 */ /* 0x0006a20000002400 */
[----:B-1----:R-:W-:-:S02]  /*16780*/  IMAD.SHL.U32 R114, R112, 0x40, RZ ;  /* 0x0000004070727824 */ /* 0x002fc400078e00ff */
[----:B----4-:R-:W-:Y:S02]  /*16790*/  IMAD.SHL.U32 R113, R113, 0x2, RZ ;  /* 0x0000000271717824 */ /* 0x010fe400078e00ff */
[----:B---3--:R-:W-:-:S03]  /*167a0*/  FMUL.FTZ R0, R52, R3 ;  /* 0x0000000334007220 */ /* 0x008fc60000410000 */
[----:B------:R-:W-:Y:S01]  /*167b0*/  LOP3.LUT R113, R113, 0x6, RZ, 0xc0, !PT ;  /* 0x0000000671717812 */ /* 0x000fe200078ec0ff */
[----:B------:R1:W3:Y:S02]  /*167c0*/  MUFU.TANH R149, R0 ;  /* 0x0000000000957308 */ /* 0x0002e40000002400 */
[-C--:B-1----:R-:W-:Y:S01]  /*167d0*/  FMUL.FTZ R0, R53, R3.reuse ;  /* 0x0000000335007220 */ /* 0x082fe20000410000 */
[C---:B--2---:R-:W-:Y:S05]  /*167e0*/  HMMA.16816.F32 R124, R4.reuse, R32, RZ ;  /* 0x00000020047c723c */ /* 0x044fea00000018ff */
[----:B------:R1:W-:Y:S03]  /*167f0*/  MUFU.TANH R217, R0 ;  /* 0x0000000000d97308 */ /* 0x0003e60000002400 */
[----:B------:R-:W-:Y:S01]  /*16800*/  HMMA.16816.F32 R128, R4, R34, RZ ;  /* 0x000000220480723c */ /* 0x000fe200000018ff */
[----:B------:R-:W2:Y:S01]  /*16810*/  LDSM.16.M88.4 R32, [R104+0x5800] ;  /* 0x005800006820783b */ /* 0x000ea20000000200 */
[----:B-1----:R-:W-:-:S04]  /*16820*/  FMUL.FTZ R0, R54, R3 ;  /* 0x0000000336007220 */ /* 0x002fc80000410000 */
[----:B------:R1:W4:Y:S02]  /*16830*/  MUFU.TANH R150, R0 ;  /* 0x0000000000967308 */ /* 0x0003240000002400 */
[-C--:B-1----:R-:W-:Y:S02]  /*16840*/  FMUL.FTZ R0, R55, R3.reuse ;  /* 0x0000000337007220 */ /* 0x082fe40000410000 */
[----:B------:R-:W-:Y:S04]  /*16850*/  LDSM.16.M88.4 R52, [R104+0x6000] ;  /* 0x006000006834783b */ /* 0x000fe80000000200 */
[----:B------:R1:W1:Y:S01]  /*16860*/  MUFU.TANH R227, R0 ;  /* 0x0000000000e37308 */ /* 0x0002620000002400 */
[C---:B--2---:R-:W-:Y:S01]  /*16870*/  HMMA.16816.F32 R4, R24.reuse, R32, R56 ;  /* 0x000000201804723c */ /* 0x044fe20000001838 */
[----:B------:R-:W2:Y:S07]  /*16880*/  LDSM.16.M88.4 R56, [R182+0x3800] ;  /* 0x00380000b638783b */ /* 0x000eae0000000200 */
[----:B------:R-:W-:Y:S01]  /*16890*/  HMMA.16816.F32 R28, R24, R34, R76 ;  /* 0x00000022181c723c */ /* 0x000fe2000000184c */
[----:B-1----:R-:W-:-:S04]  /*168a0*/  FMUL.FTZ R0, R60, R3 ;  /* 0x000000033c007220 */ /* 0x002fc80000410000 */
[----:B------:R1:W1:Y:S03]  /*168b0*/  MUFU.TANH R222, R0 ;  /* 0x0000000000de7308 */ /* 0x0002660000002400 */
[----:B------:R-:W-:Y:S01]  /*168c0*/  HMMA.16816.F32 R32, R12, R42, R8 ;  /* 0x0000002a0c20723c */ /* 0x000fe20000001808 */
[----:B------:R-:W3:Y:S07]  /*168d0*/  LDSM.16.M88.4 R40, [R104+0x8000] ;  /* 0x008000006828783b */ /* 0x000eee0000000200 */
[----:B------:R-:W-:Y:S01]  /*168e0*/  HMMA.16816.F32 R4, R20, R44, R4 ;  /* 0x0000002c1404723c */ /* 0x000fe20000001804 */
[----:B-1----:R-:W-:-:S07]  /*168f0*/  FMUL.FTZ R0, R61, R3 ;  /* 0x000000033d007220 */ /* 0x002fce0000410000 */
[----:B------:R-:W-:Y:S01]  /*16900*/  HMMA.16816.F32 R28, R20, R46, R28 ;  /* 0x0000002e141c723c */ /* 0x000fe2000000181c */
[----:B------:R1:W-:Y:S01]  /*16910*/  MUFU.TANH R221, R0 ;  /* 0x0000000000dd7308 */ /* 0x0003e20000002400 */
[----:B------:R-:W-:Y:S06]  /*16920*/  LDSM.16.M88.4 R44, [R104+0x7800] ;  /* 0x00780000682c783b */ /* 0x000fec0000000200 */
[----:B------:R-:W-:Y:S08]  /*16930*/  HMMA.16816.F32 R76, R24, R50, R100 ;  /* 0x00000032184c723c */ /* 0x000ff00000001864 */
[----:B--2---:R-:W-:Y:S01]  /*16940*/  HMMA.16816.F32 R4, R12, R56, R4 ;  /* 0x000000380c04723c */ /* 0x004fe20000001804 */
[----:B-1----:R-:W-:-:S04]  /*16950*/  FMUL.FTZ R0, R62, R3 ;  /* 0x000000033e007220 */ /* 0x002fc80000410000 */
[----:B------:R1:W2:Y:S03]  /*16960*/  MUFU.TANH R151, R0 ;  /* 0x0000000000977308 */ /* 0x0002a60000002400 */
[----:B------:R-:W-:Y:S01]  /*16970*/  HMMA.16816.F32 R28, R12, R58, R28 ;  /* 0x0000003a0c1c723c */ /* 0x000fe2000000181c */
[----:B------:R-:W-:Y:S07]  /*16980*/  LDSM.16.M88.4 R56, [R177+0x4800] ;  /* 0x00480000b138783b */ /* 0x000fee0000000200 */
[----:B---3--:R-:W-:Y:S01]  /*16990*/  HMMA.16816.F32 R88, R24, R40, R136 ;  /* 0x000000281858723c */ /* 0x008fe20000001888 */
[----:B-1----:R-:W-:-:S02]  /*169a0*/  FMUL.FTZ R0, R63, R3 ;  /* 0x000000033f007220 */ /* 0x002fc40000410000 */
[----:B------:R-:W1:Y:S02]  /*169b0*/  LDSM.16.M88.4 R60, [R177+0x4000] ;  /* 0x00400000b13c783b */ /* 0x000e640000000200 */
[----:B------:R3:W1:Y:S02]  /*169c0*/  MUFU.TANH R220, R0 ;  /* 0x0000000000dc7308 */ /* 0x0006640000002400 */
[----:B---3--:R-:W-:-:S06]  /*169d0*/  FMUL.FTZ R0, R64, R3 ;  /* 0x0000000340007220 */ /* 0x008fcc0000410000 */
[----:B------:R3:W1:Y:S02]  /*169e0*/  MUFU.TANH R215, R0 ;  /* 0x0000000000d77308 */ /* 0x0006640000002400 */
[----:B---3--:R-:W-:-:S06]  /*169f0*/  FMUL.FTZ R0, R65, R3 ;  /* 0x0000000341007220 */ /* 0x008fcc0000410000 */
[----:B------:R3:W-:Y:S02]  /*16a00*/  MUFU.TANH R230, R0 ;  /* 0x0000000000e67308 */ /* 0x0007e40000002400 */
[----:B---3--:R-:W-:-:S06]  /*16a10*/  FMUL.FTZ R0, R66, R3 ;  /* 0x0000000342007220 */ /* 0x008fcc0000410000 */
[----:B------:R3:W1:Y:S02]  /*16a20*/  MUFU.TANH R224, R0 ;  /* 0x0000000000e07308 */ /* 0x0006640000002400 */
[-C--:B---3--:R-:W-:Y:S02]  /*16a30*/  FMUL.FTZ R0, R67, R3.reuse ;  /* 0x0000000343007220 */ /* 0x088fe40000410000 */
[C---:B------:R-:W-:Y:S04]  /*16a40*/  HMMA.16816.F32 R64, R24.reuse, R52, R80 ;  /* 0x000000341840723c */ /* 0x040fe80000001850 */
[----:B------:R3:W-:Y:S04]  /*16a50*/  MUFU.TANH R223, R0 ;  /* 0x0000000000df7308 */ /* 0x0007e80000002400 */
[----:B------:R-:W-:Y:S01]  /*16a60*/  HMMA.16816.F32 R52, R24, R54, R92 ;  /* 0x000000361834723c */ /* 0x000fe2000000185c */
[----:B---3--:R-:W-:-:S04]  /*16a70*/  FMUL.FTZ R0, R68, R3 ;  /* 0x0000000344007220 */ /* 0x008fc80000410000 */
[----:B------:R3:W2:Y:S11]  /*16a80*/  MUFU.TANH R218, R0 ;  /* 0x0000000000da7308 */ /* 0x0006b60000002400 */
[----:B-1----:R-:W-:Y:S08]  /*16a90*/  HMMA.16816.F32 R8, R20, R60, R64 ;  /* 0x0000003c1408723c */ /* 0x002ff00000001840 */
[----:B------:R-:W-:Y:S01]  /*16aa0*/  HMMA.16816.F32 R64, R24, R44, R124 ;  /* 0x0000002c1840723c */ /* 0x000fe2000000187c */
[----:B---3--:R-:W-:-:S04]  /*16ab0*/  FMUL.FTZ R0, R69, R3 ;  /* 0x0000000345007220 */ /* 0x008fc80000410000 */
[----:B------:R1:W-:Y:S02]  /*16ac0*/  MUFU.TANH R232, R0 ;  /* 0x0000000000e87308 */ /* 0x0003e40000002400 */
[----:B-1----:R-:W-:-:S06]  /*16ad0*/  FMUL.FTZ R0, R70, R3 ;  /* 0x0000000346007220 */ /* 0x002fcc0000410000 */
[----:B------:R1:W3:Y:S02]  /*16ae0*/  MUFU.TANH R228, R0 ;  /* 0x0000000000e47308 */ /* 0x0002e40000002400 */
[-C--:B-1----:R-:W-:Y:S02]  /*16af0*/  FMUL.FTZ R0, R71, R3.reuse ;  /* 0x0000000347007220 */ /* 0x082fe40000410000 */
[----:B------:R-:W1:Y:S04]  /*16b00*/  LDSM.16.M88.4 R68, [R104+0x7000] ;  /* 0x007000006844783b */ /* 0x000e680000000200 */
[----:B------:R2:W1:Y:S02]  /*16b10*/  MUFU.TANH R226, R0 ;  /* 0x0000000000e27308 */ /* 0x0004640000002400 */
[----:B--2---:R-:W-:-:S06]  /*16b20*/  FMUL.FTZ R0, R72, R3 ;  /* 0x0000000348007220 */ /* 0x004fcc0000410000 */
[----:B------:R2:W-:Y:S02]  /*16b30*/  MUFU.TANH R219, R0 ;  /* 0x0000000000db7308 */ /* 0x0005e40000002400 */
[-C--:B--2---:R-:W-:Y:S01]  /*16b40*/  FMUL.FTZ R0, R73, R3.reuse ;  /* 0x0000000349007220 */ /* 0x084fe20000410000 */
[C---:B-1----:R-:W-:Y:S05]  /*16b50*/  HMMA.16816.F32 R80, R24.reuse, R68, R108 ;  /* 0x000000441850723c */ /* 0x042fea000000186c */
[----:B------:R1:W-:Y:S03]  /*16b60*/  MUFU.TANH R225, R0 ;  /* 0x0000000000e17308 */ /* 0x0003e60000002400 */
[----:B------:R-:W-:Y:S01]  /*16b70*/  HMMA.16816.F32 R68, R24, R70, R120 ;  /* 0x000000461844723c */ /* 0x000fe20000001878 */
[----:B-1----:R-:W-:-:S04]  /*16b80*/  FMUL.FTZ R0, R74, R3 ;  /* 0x000000034a007220 */ /* 0x002fc80000410000 */
[----:B------:R1:W-:Y:S02]  /*16b90*/  MUFU.TANH R213, R0 ;  /* 0x0000000000d57308 */ /* 0x0003e40000002400 */
[-C--:B-1----:R-:W-:Y:S02]  /*16ba0*/  FMUL.FTZ R0, R75, R3.reuse ;  /* 0x000000034b007220 */ /* 0x082fe40000410000 */
[----:B------:R-:W-:Y:S01]  /*16bb0*/  HMMA.16816.F32 R72, R24, R48, R96 ;  /* 0x000000301848723c */ /* 0x000fe20000001860 */
[----:B------:R-:W1:Y:S03]  /*16bc0*/  LDSM.16.M88.4 R48, [R182+0x4000] ;  /* 0x00400000b630783b */ /* 0x000e660000000200 */
[----:B------:R2:W1:Y:S02]  /*16bd0*/  MUFU.TANH R158, R0 ;  /* 0x00000000009e7308 */ /* 0x0004640000002400 */
[----:B--2---:R-:W-:-:S06]  /*16be0*/  FMUL.FTZ R0, R84, R3 ;  /* 0x0000000354007220 */ /* 0x004fcc0000410000 */
[----:B------:R2:W-:Y:S02]  /*16bf0*/  MUFU.TANH R210, R0 ;  /* 0x0000000000d27308 */ /* 0x0005e40000002400 */
[----:B--2---:R-:W-:-:S06]  /*16c00*/  FMUL.FTZ R0, R85, R3 ;  /* 0x0000000355007220 */ /* 0x004fcc0000410000 */
[----:B------:R2:W1:Y:S02]  /*16c10*/  MUFU.TANH R212, R0 ;  /* 0x0000000000d47308 */ /* 0x0004640000002400 */
[----:B--2---:R-:W-:-:S06]  /*16c20*/  FMUL.FTZ R0, R86, R3 ;  /* 0x0000000356007220 */ /* 0x004fcc0000410000 */
[----:B------:R2:W1:Y:S02]  /*16c30*/  MUFU.TANH R209, R0 ;  /* 0x0000000000d17308 */ /* 0x0004640000002400 */
[-C--:B--2---:R-:W-:Y:S02]  /*16c40*/  FMUL.FTZ R0, R87, R3.reuse ;  /* 0x0000000357007220 */ /* 0x084fe40000410000 */
[----:B------:R-:W-:Y:S01]  /*16c50*/  HMMA.16816.F32 R84, R24, R46, R128 ;  /* 0x0000002e1854723c */ /* 0x000fe20000001880 */
[----:B------:R-:W-:Y:S03]  /*16c60*/  LDSM.16.M88.4 R44, [R177+0x5000] ;  /* 0x00500000b12c783b */ /* 0x000fe60000000200 */
[----:B------:R2:W-:Y:S02]  /*16c70*/  MUFU.TANH R208, R0 ;  /* 0x0000000000d07308 */ /* 0x0005e40000002400 */
[----:B--2---:R-:W-:-:S06]  /*16c80*/  FMUL.FTZ R0, R36, R3 ;  /* 0x0000000324007220 */ /* 0x004fcc0000410000 */
[----:B------:R2:W-:Y:S02]  /*16c90*/  MUFU.TANH R171, R0 ;  /* 0x0000000000ab7308 */ /* 0x0005e40000002400 */
[----:B--2---:R-:W-:-:S06]  /*16ca0*/  FMUL.FTZ R0, R37, R3 ;  /* 0x0000000325007220 */ /* 0x004fcc0000410000 */
[----:B------:R2:W-:Y:S02]  /*16cb0*/  MUFU.TANH R207, R0 ;  /* 0x0000000000cf7308 */ /* 0x0005e40000002400 */
[----:B--2---:R-:W-:-:S06]  /*16cc0*/  FMUL.FTZ R0, R38, R3 ;  /* 0x0000000326007220 */ /* 0x004fcc0000410000 */
[----:B------:R2:W1:Y:S02]  /*16cd0*/  MUFU.TANH R206, R0 ;  /* 0x0000000000ce7308 */ /* 0x0004640000002400 */
[-C--:B--2---:R-:W-:Y:S02]  /*16ce0*/  FMUL.FTZ R0, R39, R3.reuse ;  /* 0x0000000327007220 */ /* 0x084fe40000410000 */
[----:B-1----:R-:W-:Y:S04]  /*16cf0*/  HMMA.16816.F32 R36, R12, R48, R8 ;  /* 0x000000300c24723c */ /* 0x002fe80000001808 */
[----:B------:R1:W-:Y:S04]  /*16d00*/  MUFU.TANH R205, R0 ;  /* 0x0000000000cd7308 */ /* 0x0003e80000002400 */
[----:B------:R-:W-:Y:S08]  /*16d10*/  HMMA.16816.F32 R8, R20, R56, R72 ;  /* 0x000000381408723c */ /* 0x000ff00000001848 */
[----:B------:R-:W-:Y:S01]  /*16d20*/  HMMA.16816.F32 R72, R24, R42, R140 ;  /* 0x0000002a1848723c */ /* 0x000fe2000000188c */
[----:B-1----:R-:W-:-:S04]  /*16d30*/  FMUL.FTZ R0, R32, R3 ;  /* 0x0000000320007220 */ /* 0x002fc80000410000 */
[----:B------:R1:W-:Y:S02]  /*16d40*/  MUFU.TANH R203, R0 ;  /* 0x0000000000cb7308 */ /* 0x0003e40000002400 */
[----:B-1----:R-:W-:-:S06]  /*16d50*/  FMUL.FTZ R0, R33, R3 ;  /* 0x0000000321007220 */ /* 0x002fcc0000410000 */
[----:B------:R1:W-:Y:S02]  /*16d60*/  MUFU.TANH R204, R0 ;  /* 0x0000000000cc7308 */ /* 0x0003e40000002400 */
[----:B-1----:R-:W-:-:S06]  /*16d70*/  FMUL.FTZ R0, R34, R3 ;  /* 0x0000000322007220 */ /* 0x002fcc0000410000 */
[----:B------:R1:W2:Y:S02]  /*16d80*/  MUFU.TANH R202, R0 ;  /* 0x0000000000ca7308 */ /* 0x0002a40000002400 */
[----:B-1----:R-:W-:-:S06]  /*16d90*/  FMUL.FTZ R0, R35, R3 ;  /* 0x0000000323007220 */ /* 0x002fcc0000410000 */
[----:B------:R1:W1:Y:S02]  /*16da0*/  MUFU.TANH R201, R0 ;  /* 0x0000000000c97308 */ /* 0x0002640000002400 */
[----:B-1----:R-:W-:-:S06]  /*16db0*/  FMUL.FTZ R0, R4, R3 ;  /* 0x0000000304007220 */ /* 0x002fcc0000410000 */
[----:B------:R1:W1:Y:S02]  /*16dc0*/  MUFU.TANH R197, R0 ;  /* 0x0000000000c57308 */ /* 0x0002640000002400 */
[----:B-1----:R-:W-:-:S06]  /*16dd0*/  FMUL.FTZ R0, R5, R3 ;  /* 0x0000000305007220 */ /* 0x002fcc0000410000 */
[----:B------:R1:W-:Y:S02]  /*16de0*/  MUFU.TANH R200, R0 ;  /* 0x0000000000c87308 */ /* 0x0003e40000002400 */
[----:B-1----:R-:W-:-:S06]  /*16df0*/  FMUL.FTZ R0, R6, R3 ;  /* 0x0000000306007220 */ /* 0x002fcc0000410000 */
[----:B------:R1:W1:Y:S02]  /*16e00*/  MUFU.TANH R199, R0 ;  /* 0x0000000000c77308 */ /* 0x0002640000002400 */
[-C--:B-1----:R-:W-:Y:S02]  /*16e10*/  FMUL.FTZ R0, R7, R3.reuse ;  /* 0x0000000307007220 */ /* 0x082fe40000410000 */
[----:B------:R-:W-:Y:S01]  /*16e20*/  HMMA.16816.F32 R4, R20, R62, R52 ;  /* 0x0000003e1404723c */ /* 0x000fe20000001834 */
[----:B------:R-:W1:Y:S03]  /*16e30*/  LDSM.16.M88.4 R60, [R182+0x4800] ;  /* 0x00480000b63c783b */ /* 0x000e660000000200 */
[----:B------:R2:W1:Y:S01]  /*16e40*/  MUFU.TANH R181, R0 ;  /* 0x0000000000b57308 */ /* 0x0004620000002400 */
[----:B------:R-:W3:Y:S01]  /*16e50*/  LDSM.16.M88.4 R52, [R104+0x8800] ;  /* 0x008800006834783b */ /* 0x000ee20000000200 */
[----:B--2---:R-:W-:-:S06]  /*16e60*/  FMUL.FTZ R0, R28, R3 ;  /* 0x000000031c007220 */ /* 0x004fcc0000410000 */
[----:B------:R2:W1:Y:S11]  /*16e70*/  MUFU.TANH R196, R0 ;  /* 0x0000000000c47308 */ /* 0x0004760000002400 */
[----:B------:R-:W-:Y:S01]  /*16e80*/  @!UPT UIADD3 URZ, URZ, URZ, URZ ;  /* 0x0000003f3f3ff290 */ /* 0x000fe2000fffe03f */
[C---:B------:R-:W-:Y:S01]  /*16e90*/  HMMA.16816.F32 R32, R12.reuse, R50, R4 ;  /* 0x000000320c20723c */ /* 0x040fe20000001804 */
[----:B------:R-:W-:Y:S06]  /*16ea0*/  LDSM.16.M88.4 R48, [R182+0x5000] ;  /* 0x00500000b630783b */ /* 0x000fec0000000200 */
[-C--:B------:R-:W-:Y:S02]  /*16eb0*/  FMUL.FTZ R4, R39, R3.reuse ;  /* 0x0000000327047220 */ /* 0x080fe40000410000 */
[-C--:B--2---:R-:W-:Y:S01]  /*16ec0*/  FMUL.FTZ R0, R29, R3.reuse ;  /* 0x000000031d007220 */ /* 0x084fe20000410000 */
[----:B-1----:R-:W-:Y:S03]  /*16ed0*/  HMMA.16816.F32 R40, R12, R60, R8 ;  /* 0x0000003c0c28723c */ /* 0x002fe60000001808 */
[----:B------:R1:W-:Y:S11]  /*16ee0*/  MUFU.TANH R188, R0 ;  /* 0x0000000000bc7308 */ /* 0x0003f60000002400 */
[-C--:B------:R-:W-:Y:S01]  /*16ef0*/  FMUL.FTZ R5, R34, R3.reuse ;  /* 0x0000000322057220 */ /* 0x080fe20000410000 */
[----:B---3--:R-:W-:Y:S01]  /*16f00*/  HMMA.16816.F32 R92, R24, R52, R144 ;  /* 0x00000034185c723c */ /* 0x008fe20000001890 */
[----:B-1----:R-:W-:-:S04]  /*16f10*/  FMUL.FTZ R0, R30, R3 ;  /* 0x000000031e007220 */ /* 0x002fc80000410000 */
[----:B------:R1:W2:Y:S04]  /*16f20*/  MUFU.TANH R180, R0 ;  /* 0x0000000000b47308 */ /* 0x0002a80000002400 */
[----:B------:R-:W-:-:S04]  /*16f30*/  FMUL.FTZ R9, R40, R3 ;  /* 0x0000000328097220 */ /* 0x000fc80000410000 */
[----:B------:R3:W-:Y:S01]  /*16f40*/  MUFU.TANH R123, R9 ;  /* 0x00000009007b7308 */ /* 0x0007e20000002400 */
[-C--:B-1----:R-:W-:Y:S02]  /*16f50*/  FMUL.FTZ R0, R31, R3.reuse ;  /* 0x000000031f007220 */ /* 0x082fe40000410000 */
[----:B------:R-:W-:Y:S01]  /*16f60*/  HMMA.16816.F32 R28, R20, R58, R76 ;  /* 0x0000003a141c723c */ /* 0x000fe2000000184c */
[----:B------:R-:W-:Y:S04]  /*16f70*/  LDSM.16.M88.4 R56, [R182+0x5800] ;  /* 0x00580000b638783b */ /* 0x000fe80000000200 */
[----:B------:R1:W1:Y:S01]  /*16f80*/  MUFU.TANH R198, R0 ;  /* 0x0000000000c67308 */ /* 0x0002620000002400 */
[-C--:B---3--:R-:W-:Y:S02]  /*16f90*/  FMUL.FTZ R9, R41, R3.reuse ;  /* 0x0000000329097220 */ /* 0x088fe40000410000 */
[----:B------:R-:W-:Y:S01]  /*16fa0*/  HMMA.16816.F32 R76, R24, R54, R152 ;  /* 0x00000036184c723c */ /* 0x000fe20000001898 */
[----:B------:R-:W-:Y:S04]  /*16fb0*/  LDSM.16.M88.4 R52, [R104+0x9000] ;  /* 0x009000006834783b */ /* 0x000fe80000000200 */
[----:B------:R3:W-:Y:S01]  /*16fc0*/  MUFU.TANH R130, R9 ;  /* 0x0000000900827308 */ /* 0x0007e20000002400 */
[----:B-1----:R-:W-:-:S07]  /*16fd0*/  FMUL.FTZ R0, R36, R3 ;  /* 0x0000000324007220 */ /* 0x002fce0000410000 */
[----:B------:R1:W-:Y:S01]  /*16fe0*/  MUFU.TANH R178, R0 ;  /* 0x0000000000b27308 */ /* 0x0003e20000002400 */
[-C--:B---3--:R-:W-:Y:S02]  /*16ff0*/  FMUL.FTZ R9, R42, R3.reuse ;  /* 0x000000032a097220 */ /* 0x088fe40000410000 */
[----:B-1----:R-:W-:-:S05]  /*17000*/  FMUL.FTZ R0, R37, R3 ;  /* 0x0000000325007220 */ /* 0x002fca0000410000 */
[----:B------:R1:W3:Y:S02]  /*17010*/  MUFU.TANH R179, R0 ;  /* 0x0000000000b37308 */ /* 0x0002e40000002400 */
[----:B-1----:R-:W-:Y:S02]  /*17020*/  FMUL.FTZ R0, R38, R3 ;  /* 0x0000000326007220 */ /* 0x002fe40000410000 */
[----:B------:R-:W-:Y:S01]  /*17030*/  HMMA.16816.F32 R36, R12, R62, R28 ;  /* 0x0000003e0c24723c */ /* 0x000fe2000000181c */
[----:B------:R-:W1:Y:S03]  /*17040*/  LDSM.16.M88.4 R60, [R177+0x5800] ;  /* 0x00580000b13c783b */ /* 0x000e660000000200 */
[----:B------:R2:W-:Y:S02]  /*17050*/  MUFU.TANH R170, R0 ;  /* 0x0000000000aa7308 */ /* 0x0005e40000002400 */
[----:B--2---:R-:W-:-:S06]  /*17060*/  IMAD R0, R169, 0x10, R106 ;  /* 0x00000010a9007824 */ /* 0x004fcc00078e026a */
[----:B------:R2:W-:Y:S01]  /*17070*/  MUFU.TANH R169, R4 ;  /* 0x0000000400a97308 */ /* 0x0005e20000002400 */
[----:B------:R-:W-:Y:S01]  /*17080*/  IADD3 R0, R0, 0x1, R114 ;  /* 0x0000000100007810 */ /* 0x000fe20007ffe072 */
[----:B------:R-:W-:-:S03]  /*17090*/  IMAD.MOV.U32 R114, RZ, RZ, R157 ;  /* 0x000000ffff727224 */ /* 0x000fc600078e009d */
[----:B------:R-:W-:-:S05]  /*170a0*/  IADD3 R0, R211, R0, -R156 ;  /* 0x00000000d3007210 */ /* 0x000fca0007ffe89c */
[----:B-----5:R-:W-:Y:S02]  /*170b0*/  IMAD.IADD R0, R107, 0x1, R0 ;  /* 0x000000016b007824 */ /* 0x020fe400078e0200 */
[----:B--2---:R-:W-:-:S03]  /*170c0*/  FMUL.FTZ R4, R32, R3 ;  /* 0x0000000320047220 */ /* 0x004fc60000410000 */
[C---:B------:R-:W-:Y:S02]  /*170d0*/  IADD3 R6, R0.reuse, 0x8, RZ ;  /* 0x0000000800067810 */ /* 0x040fe40007ffe0ff */
[-C--:B------:R-:W-:Y:S01]  /*170e0*/  IMNMX R8, R0, R211.reuse, PT ;  /* 0x000000d300087217 */ /* 0x080fe20003800200 */
[----:B------:R2:W-:Y:S01]  /*170f0*/  MUFU.TANH R157, R4 ;  /* 0x00000004009d7308 */ /* 0x0005e20000002400 */
[----:B------:R-:W-:Y:S02]  /*17100*/  IMNMX R6, R6, R211, PT ;  /* 0x000000d306067217 */ /* 0x000fe40003800200 */
[----:B------:R-:W-:-:S05]  /*17110*/  LOP3.LUT R0, R18, R19, RZ, 0xfc, !PT ;  /* 0x0000001312007212 */ /* 0x000fca00078efcff */
[----:B------:R-:W-:Y:S01]  /*17120*/  MUFU.TANH R19, R5 ;  /* 0x0000000500137308 */ /* 0x000fe20000002400 */
[----:B--2---:R-:W-:Y:S01]  /*17130*/  FMUL.FTZ R4, R33, R3 ;  /* 0x0000000321047220 */ /* 0x004fe20000410000 */
[----:B------:R-:W-:Y:S06]  /*17140*/  HMMA.16816.F32 R28, R20, R46, R68 ;  /* 0x0000002e141c723c */ /* 0x000fec0000001844 */
[----:B------:R-:W-:Y:S08]  /*17150*/  MUFU.TANH R18, R9 ;  /* 0x0000000900127308 */ /* 0x000ff00000002400 */
[----:B------:R2:W1:Y:S02]  /*17160*/  MUFU.TANH R156, R4 ;  /* 0x00000004009c7308 */ /* 0x0004640000002400 */
[----:B--2---:R-:W-:-:S05]  /*17170*/  IMAD.IADD R4, R105, 0x1, R113 ;  /* 0x0000000169047824 */ /* 0x004fca00078e0271 */
[C---:B------:R-:W-:Y:S02]  /*17180*/  IADD3 R7, R4.reuse, 0x1, RZ ;  /* 0x0000000104077810 */ /* 0x040fe40007ffe0ff */
[C---:B------:R-:W-:Y:S02]  /*17190*/  IADD3 R5, R4.reuse, 0x8, RZ ;  /* 0x0000000804057810 */ /* 0x040fe40007ffe0ff */
[C---:B------:R-:W-:Y:S02]  /*171a0*/  ISETP.GE.AND P2, PT, R7.reuse, R8, PT ;  /* 0x000000080700720c */ /* 0x040fe40003f46270 */
[----:B------:R-:W-:Y:S01]  /*171b0*/  ISETP.GE.AND P0, PT, R7, R6, PT ;  /* 0x000000060700720c */ /* 0x000fe20003f06270 */
[----:B------:R-:W-:Y:S01]  /*171c0*/  FMUL.FTZ R7, R35, R3 ;  /* 0x0000000323077220 */ /* 0x000fe20000410000 */
[C---:B------:R-:W-:Y:S01]  /*171d0*/  ISETP.GE.AND P1, PT, R5.reuse, R8, PT ;  /* 0x000000080500720c */ /* 0x040fe20003f26270 */
[----:B------:R-:W-:Y:S01]  /*171e0*/  HMMA.16816.F32 R32, R20, R44, R80 ;  /* 0x0000002c1420723c */ /* 0x000fe20000001850 */
[-C--:B------:R-:W-:Y:S01]  /*171f0*/  ISETP.GE.AND P6, PT, R5, R6.reuse, PT ;  /* 0x000000060500720c */ /* 0x080fe20003fc6270 */
[----:B------:R2:W2:Y:S01]  /*17200*/  MUFU.TANH R129, R7 ;  /* 0x0000000700817308 */ /* 0x0004a20000002400 */
[----:B------:R-:W-:-:S02]  /*17210*/  ISETP.GE.AND P4, PT, R4, R6, PT ;  /* 0x000000060400720c */ /* 0x000fc40003f86270 */
[----:B------:R-:W-:Y:S02]  /*17220*/  IADD3 R5, R4, 0x10, RZ ;  /* 0x0000001004057810 */ /* 0x000fe40007ffe0ff */
[----:B------:R-:W-:Y:S02]  /*17230*/  FSEL R109, R252, -INF , !P4 ;  /* 0xff800000fc6d7808 */ /* 0x000fe40006000000 */
[----:B------:R-:W-:Y:S02]  /*17240*/  FSEL R107, R115, -INF , !P0 ;  /* 0xff800000736b7808 */ /* 0x000fe40004000000 */
[----:B------:R-:W-:Y:S02]  /*17250*/  FSEL R117, R117, -INF , !P1 ;  /* 0xff80000075757808 */ /* 0x000fe40004800000 */
[----:B------:R-:W-:Y:S01]  /*17260*/  FSEL R114, R114, -INF , !P2 ;  /* 0xff80000072727808 */ /* 0x000fe20005000000 */
[----:B-1----:R-:W-:Y:S01]  /*17270*/  HMMA.16816.F32 R44, R20, R60, R64 ;  /* 0x0000003c142c723c */ /* 0x002fe20000001840 */
[----:B------:R-:W-:Y:S01]  /*17280*/  ISETP.GE.AND P4, PT, R5, R8, PT ;  /* 0x000000080500720c */ /* 0x000fe20003f86270 */
[----:B------:R-:W-:Y:S01]  /*17290*/  FMUL.FTZ R9, R43, R3 ;  /* 0x000000032b097220 */ /* 0x000fe20000410000 */
[----:B------:R-:W-:Y:S01]  /*172a0*/  ISETP.GE.AND P2, PT, R5, R6, PT ;  /* 0x000000060500720c */ /* 0x000fe20003f46270 */
[----:B------:R-:W-:Y:S01]  /*172b0*/  IMAD.MOV.U32 R252, RZ, RZ, R159 ;  /* 0x000000fffffc7224 */ /* 0x000fe200078e009f */
[----:B--2---:R-:W-:-:S02]  /*172c0*/  IADD3 R7, R4, 0x9, RZ ;  /* 0x0000000904077810 */ /* 0x004fc40007ffe0ff */
[----:B------:R-:W-:Y:S02]  /*172d0*/  FSEL R125, R249, -INF , !P4 ;  /* 0xff800000f97d7808 */ /* 0x000fe40006000000 */
[C---:B------:R-:W-:Y:S02]  /*172e0*/  ISETP.GE.AND P5, PT, R7.reuse, R8, PT ;  /* 0x000000080700720c */ /* 0x040fe40003fa6270 */
[----:B------:R-:W-:Y:S02]  /*172f0*/  ISETP.GE.AND P3, PT, R7, R6, PT ;  /* 0x000000060700720c */ /* 0x000fe40003f66270 */
[C---:B------:R-:W-:Y:S01]  /*17300*/  IADD3 R7, R4.reuse, 0x11, RZ ;  /* 0x0000001104077810 */ /* 0x040fe20007ffe0ff */
[----:B------:R-:W-:Y:S01]  /*17310*/  HMMA.16816.F32 R32, R12, R48, R32 ;  /* 0x000000300c20723c */ /* 0x000fe20000001820 */
[----:B------:R-:W-:Y:S02]  /*17320*/  IADD3 R5, R4, 0x18, RZ ;  /* 0x0000001804057810 */ /* 0x000fe40007ffe0ff */
[----:B------:R-:W-:-:S02]  /*17330*/  ISETP.GE.AND P0, PT, R7, R8, PT ;  /* 0x000000080700720c */ /* 0x000fc40003f06270 */
[----:B------:R-:W-:Y:S02]  /*17340*/  ISETP.GE.AND P1, PT, R7, R6, PT ;  /* 0x000000060700720c */ /* 0x000fe40003f26270 */
[----:B------:R-:W-:Y:S02]  /*17350*/  IADD3 R7, R4, 0x19, RZ ;  /* 0x0000001904077810 */ /* 0x000fe40007ffe0ff */
[----:B------:R-:W-:Y:S02]  /*17360*/  FSEL R110, R250, -INF , !P3 ;  /* 0xff800000fa6e7808 */ /* 0x000fe40005800000 */
[C---:B------:R-:W-:Y:S02]  /*17370*/  ISETP.GE.AND P3, PT, R7.reuse, R8, PT ;  /* 0x000000080700720c */ /* 0x040fe40003f66270 */
[----:B------:R-:W-:Y:S01]  /*17380*/  ISETP.GE.AND P4, PT, R7, R6, PT ;  /* 0x000000060700720c */ /* 0x000fe20003f86270 */
[----:B------:R-:W-:Y:S01]  /*17390*/  FMUL.FTZ R7, R36, R3 ;  /* 0x0000000324077220 */ /* 0x000fe20000410000 */
[----:B------:R-:W-:-:S02]  /*173a0*/  FSEL R111, R119, -INF , !P6 ;  /* 0xff800000776f7808 */ /* 0x000fc40007000000 */
[----:B------:R-:W-:Y:S01]  /*173b0*/  ISETP.GE.AND P6, PT, R5, R8, PT ;  /* 0x000000080500720c */ /* 0x000fe20003fc6270 */
[----:B------:R1:W-:Y:S01]  /*173c0*/  MUFU.TANH R113, R7 ;  /* 0x0000000700717308 */ /* 0x0003e20000002400 */
[----:B------:R-:W-:Y:S02]  /*173d0*/  FSEL R115, R251, -INF , !P5 ;  /* 0xff800000fb737808 */ /* 0x000fe40006800000 */
[----:B------:R-:W2:Y:S01]  /*173e0*/  LDL R251, [R1+0x158] ;  /* 0x0001580001fb7983 */ /* 0x000ea20000100800 */
[----:B------:R-:W-:Y:S01]  /*173f0*/  FSEL R120, R247, -INF , !P1 ;  /* 0xff800000f7787808 */ /* 0x000fe20004800000 */
[----:B------:R-:W-:Y:S01]  /*17400*/  HMMA.16816.F32 R40, R12, R50, R28 ;  /* 0x000000320c28723c */ /* 0x000fe2000000181c */
[----:B------:R-:W-:Y:S01]  /*17410*/  FSEL R124, R239, -INF , !P6 ;  /* 0xff800000ef7c7808 */ /* 0x000fe20007000000 */
[----:B------:R-:W-:Y:S01]  /*17420*/  LDSM.16.M88.4 R48, [R182+0x6000] ;  /* 0x00600000b630783b */ /* 0x000fe20000000200 */
[----:B------:R-:W-:Y:S01]  /*17430*/  ISETP.GE.AND P5, PT, R5, R6, PT ;  /* 0x000000060500720c */ /* 0x000fe20003fa6270 */
[----:B------:R3:W-:Y:S01]  /*17440*/  MUFU.TANH R119, R9 ;  /* 0x0000000900777308 */ /* 0x0007e20000002400 */
[----:B------:R-:W-:Y:S01]  /*17450*/  IADD3 R5, R4, 0x20, RZ ;  /* 0x0000002004057810 */ /* 0x000fe20007ffe0ff */
[----:B------:R-:W-:Y:S01]  /*17460*/  BSSY B1, `(.L_x_2125) ;  /* 0x00002c2000017945 */ /* 0x000fe20003800000 */
[----:B------:R-:W-:Y:S01]  /*17470*/  FSEL R122, R244, -INF , !P2 ;  /* 0xff800000f47a7808 */ /* 0x000fe20005000000 */
[----:B------:R-:W-:Y:S01]  /*17480*/  HMMA.16816.F32 R28, R20, R62, R84 ;  /* 0x0000003e141c723c */ /* 0x000fe20000001854 */
[----:B------:R-:W-:Y:S01]  /*17490*/  ISETP.GE.AND P2, PT, R5, R8, PT ;  /* 0x000000080500720c */ /* 0x000fe20003f46270 */
[----:B------:R-:W-:Y:S01]  /*174a0*/  LDSM.16.M88.4 R60, [R104+0x9800] ;  /* 0x00980000683c783b */ /* 0x000fe20000000200 */
[----:B-1----:R-:W-:-:S02]  /*174b0*/  IADD3 R7, R4, 0x21, RZ ;  /* 0x0000002104077810 */ /* 0x002fc40007ffe0ff */
[----:B------:R-:W-:Y:S02]  /*174c0*/  FSEL R127, R248, -INF , !P0 ;  /* 0xff800000f87f7808 */ /* 0x000fe40004000000 */
[C---:B------:R-:W-:Y:S01]  /*174d0*/  ISETP.GE.AND P1, PT, R7.reuse, R8, PT ;  /* 0x000000080700720c */ /* 0x040fe20003f26270 */
[C---:B------:R-:W-:Y:S01]  /*174e0*/  HMMA.16816.F32 R64, R24.reuse, R52, R160 ;  /* 0x000000341840723c */ /* 0x040fe200000018a0 */
[-C--:B------:R-:W-:Y:S01]  /*174f0*/  ISETP.GE.AND P6, PT, R7, R6.reuse, PT ;  /* 0x000000060700720c */ /* 0x080fe20003fc6270 */
[-C--:B------:R-:W-:Y:S01]  /*17500*/  FMUL.FTZ R7, R38, R3.reuse ;  /* 0x0000000326077220 */ /* 0x080fe20000410000 */
[----:B------:R-:W-:Y:S01]  /*17510*/  FSEL R126, R237, -INF , !P4 ;  /* 0xff800000ed7e7808 */ /* 0x000fe20006000000 */
[----:B---3--:R-:W-:Y:S01]  /*17520*/  FMUL.FTZ R9, R37, R3 ;  /* 0x0000000325097220 */ /* 0x008fe20000410000 */
[----:B------:R-:W-:Y:S01]  /*17530*/  FSEL R138, R235, -INF , !P2 ;  /* 0xff800000eb8a7808 */ /* 0x000fe20005000000 */
[----:B------:R1:W3:Y:S01]  /*17540*/  MUFU.TANH R108, R7 ;  /* 0x00000007006c7308 */ /* 0x0002e20000002400 */
[----:B------:R-:W-:Y:S01]  /*17550*/  ISETP.GE.AND P0, PT, R5, R6, PT ;  /* 0x000000060500720c */ /* 0x000fe20003f06270 */
[----:B------:R-:W-:Y:S01]  /*17560*/  HMMA.16816.F32 R68, R24, R54, R164 ;  /* 0x000000361844723c */ /* 0x000fe200000018a4 */
[----:B------:R-:W-:Y:S01]  /*17570*/  IADD3 R5, R4, 0x28, RZ ;  /* 0x0000002804057810 */ /* 0x000fe20007ffe0ff */
[----:B------:R-:W-:Y:S01]  /*17580*/  LDSM.16.M88.4 R52, [R177+0x6800] ;  /* 0x00680000b134783b */ /* 0x000fe20000000200 */
[----:B------:R-:W-:-:S02]  /*17590*/  FSEL R121, R236, -INF , !P5 ;  /* 0xff800000ec797808 */ /* 0x000fc40006800000 */
[----:B------:R-:W-:Y:S01]  /*175a0*/  ISETP.GE.AND P5, PT, R5, R8, PT ;  /* 0x000000080500720c */ /* 0x000fe20003fa6270 */
[----:B------:R3:W2:Y:S01]  /*175b0*/  MUFU.TANH R112, R9 ;  /* 0x0000000900707308 */ /* 0x0006a20000002400 */
[----:B------:R-:W-:Y:S02]  /*175c0*/  FSEL R131, R233, -INF , !P6 ;  /* 0xff800000e9837808 */ /* 0x000fe40007000000 */
[----:B------:R-:W-:Y:S02]  /*175d0*/  FSEL R140, R231, -INF , !P5 ;  /* 0xff800000e78c7808 */ /* 0x000fe40006800000 */
[----:B------:R-:W-:Y:S02]  /*175e0*/  FSEL R128, R238, -INF , !P3 ;  /* 0xff800000ee807808 */ /* 0x000fe40005800000 */
[----:B------:R-:W-:Y:S02]  /*175f0*/  ISETP.GE.AND P3, PT, R5, R6, PT ;  /* 0x000000060500720c */ /* 0x000fe40003f66270 */
[----:B-1----:R-:W-:-:S02]  /*17600*/  IADD3 R7, R4, 0x29, RZ ;  /* 0x0000002904077810 */ /* 0x002fc40007ffe0ff */
[----:B------:R-:W-:Y:S02]  /*17610*/  IADD3 R5, R4, 0x30, RZ ;  /* 0x0000003004057810 */ /* 0x000fe40007ffe0ff */
[C---:B------:R-:W-:Y:S02]  /*17620*/  ISETP.GE.AND P4, PT, R7.reuse, R8, PT ;  /* 0x000000080700720c */ /* 0x040fe40003f86270 */
[----:B------:R-:W-:Y:S01]  /*17630*/  ISETP.GE.AND P2, PT, R7, R6, PT ;  /* 0x000000060700720c */ /* 0x000fe20003f46270 */
[-C--:B------:R-:W-:Y:S01]  /*17640*/  FMUL.FTZ R7, R32, R3.reuse ;  /* 0x0000000320077220 */ /* 0x080fe20000410000 */
[----:B------:R-:W-:Y:S01]  /*17650*/  FSEL R135, R135, -INF , !P0 ;  /* 0xff80000087877808 */ /* 0x000fe20004000000 */
[----:B---3--:R-:W-:Y:S01]  /*17660*/  FMUL.FTZ R9, R39, R3 ;  /* 0x0000000327097220 */ /* 0x008fe20000410000 */
[----:B------:R-:W-:Y:S01]  /*17670*/  FSEL R137, R234, -INF , !P1 ;  /* 0xff800000ea897808 */ /* 0x000fe20004800000 */
[----:B------:R1:W-:Y:S01]  /*17680*/  MUFU.TANH R102, R7 ;  /* 0x0000000700667308 */ /* 0x0003e20000002400 */
[----:B------:R-:W3:Y:S01]  /*17690*/  LDSM.16.M88.4 R36, [R177+0x6000] ;  /* 0x00600000b124783b */ /* 0x000ee20000000200 */
[----:B------:R-:W-:-:S02]  /*176a0*/  ISETP.GE.AND P0, PT, R5, R8, PT ;  /* 0x000000080500720c */ /* 0x000fc40003f06270 */
[----:B------:R-:W-:Y:S02]  /*176b0*/  ISETP.GE.AND P1, PT, R5, R6, PT ;  /* 0x000000060500720c */ /* 0x000fe40003f26270 */
[----:B------:R-:W-:Y:S02]  /*176c0*/  IADD3 R5, R4, 0x38, RZ ;  /* 0x0000003804057810 */ /* 0x000fe40007ffe0ff */
[----:B------:R4:W2:Y:S01]  /*176d0*/  MUFU.TANH R106, R9 ;  /* 0x00000009006a7308 */ /* 0x0008a20000002400 */
[----:B------:R-:W-:Y:S02]  /*176e0*/  FSEL R134, R134, -INF , !P3 ;  /* 0xff80000086867808 */ /* 0x000fe40005800000 */
[----:B------:R-:W-:Y:S02]  /*176f0*/  FSEL R139, R229, -INF , !P4 ;  /* 0xff800000e58b7808 */ /* 0x000fe40006000000 */
[C---:B------:R-:W-:Y:S02]  /*17700*/  ISETP.GE.AND P3, PT, R5.reuse, R8, PT ;  /* 0x000000080500720c */ /* 0x040fe40003f66270 */
[----:B------:R-:W-:-:S02]  /*17710*/  ISETP.GE.AND P4, PT, R5, R6, PT ;  /* 0x000000060500720c */ /* 0x000fc40003f86270 */
[C---:B-1----:R-:W-:Y:S02]  /*17720*/  IADD3 R7, R4.reuse, 0x31, RZ ;  /* 0x0000003104077810 */ /* 0x042fe40007ffe0ff */
[----:B------:R-:W-:Y:S02]  /*17730*/  IADD3 R5, R4, 0x39, RZ ;  /* 0x0000003904057810 */ /* 0x000fe40007ffe0ff */
[C---:B------:R-:W-:Y:S02]  /*17740*/  ISETP.GE.AND P6, PT, R7.reuse, R8, PT ;  /* 0x000000080700720c */ /* 0x040fe40003fc6270 */
[----:B------:R-:W-:Y:S01]  /*17750*/  ISETP.GE.AND P5, PT, R7, R6, PT ;  /* 0x000000060700720c */ /* 0x000fe20003fa6270 */
[-C--:B------:R-:W-:Y:S01]  /*17760*/  FMUL.FTZ R7, R34, R3.reuse ;  /* 0x0000000322077220 */ /* 0x080fe20000410000 */
[----:B------:R-:W-:Y:S01]  /*17770*/  FSEL R136, R214, -INF , !P2 ;  /* 0xff800000d6887808 */ /* 0x000fe20005000000 */
[----:B----4-:R-:W-:Y:S01]  /*17780*/  FMUL.FTZ R9, R33, R3 ;  /* 0x0000000321097220 */ /* 0x010fe20000410000 */
[----:B------:R-:W-:Y:S01]  /*17790*/  FSEL R149, R149, -INF , !P0 ;  /* 0xff80000095957808 */ /* 0x000fe20004000000 */
[----:B------:R1:W-:Y:S01]  /*177a0*/  MUFU.TANH R101, R7 ;  /* 0x0000000700657308 */ /* 0x0003e20000002400 */
[----:B------:R-:W-:-:S02]  /*177b0*/  ISETP.GE.AND P2, PT, R5, R8, PT ;  /* 0x000000080500720c */ /* 0x000fc40003f46270 */
[----:B------:R-:W-:Y:S02]  /*177c0*/  ISETP.GE.AND P0, PT, R5, R6, PT ;  /* 0x000000060500720c */ /* 0x000fe40003f06270 */
[----:B------:R-:W-:Y:S02]  /*177d0*/  IADD3 R5, R4, 0x40, RZ ;  /* 0x0000004004057810 */ /* 0x000fe40007ffe0ff */
[----:B------:R-:W-:Y:S01]  /*177e0*/  FSEL R144, R150, -INF , !P1 ;  /* 0xff80000096907808 */ /* 0x000fe20004800000 */
[----:B------:R4:W2:Y:S01]  /*177f0*/  MUFU.TANH R103, R9 ;  /* 0x0000000900677308 */ /* 0x0008a20000002400 */
[----:B------:R-:W-:Y:S02]  /*17800*/  FSEL R147, R217, -INF , !P6 ;  /* 0xff800000d9937808 */ /* 0x000fe40007000000 */
[----:B------:R-:W-:Y:S02]  /*17810*/  FSEL R142, R227, -INF , !P5 ;  /* 0xff800000e38e7808 */ /* 0x000fe40006800000 */
[----:B------:R-:W-:-:S02]  /*17820*/  FSEL R146, R222, -INF , !P3 ;  /* 0xff800000de927808 */ /* 0x000fc40005800000 */
[----:B------:R-:W-:Y:S01]  /*17830*/  ISETP.GE.AND P1, PT, R5, R8, PT ;  /* 0x000000080500720c */ /* 0x000fe20003f26270 */
[-C--:B-1----:R-:W-:Y:S01]  /*17840*/  FMUL.FTZ R7, R35, R3.reuse ;  /* 0x0000000323077220 */ /* 0x082fe20000410000 */
[----:B------:R-:W-:Y:S01]  /*17850*/  ISETP.GE.AND P6, PT, R5, R6, PT ;  /* 0x000000060500720c */ /* 0x000fe20003fc6270 */
[C---:B------:R-:W-:Y:S01]  /*17860*/  HMMA.16816.F32 R32, R12.reuse, R56, R44 ;  /* 0x000000380c20723c */ /* 0x040fe2000000182c */
[C---:B------:R-:W-:Y:S01]  /*17870*/  IADD3 R5, R4.reuse, 0x48, RZ ;  /* 0x0000004804057810 */ /* 0x040fe20007ffe0ff */
[----:B------:R1:W1:Y:S01]  /*17880*/  MUFU.TANH R99, R7 ;  /* 0x0000000700637308 */ /* 0x0002620000002400 */
[----:B------:R-:W-:Y:S02]  /*17890*/  FSEL R141, R151, -INF , !P4 ;  /* 0xff800000978d7808 */ /* 0x000fe40006000000 */
[----:B------:R-:W-:Y:S01]  /*178a0*/  FSEL R145, R221, -INF , !P2 ;  /* 0xff800000dd917808 */ /* 0x000fe20005000000 */
[----:B----4-:R-:W-:Y:S01]  /*178b0*/  FMUL.FTZ R9, R41, R3 ;  /* 0x0000000329097220 */ /* 0x010fe20000410000 */
[C---:B------:R-:W-:Y:S01]  /*178c0*/  ISETP.GE.AND P4, PT, R5.reuse, R8, PT ;  /* 0x000000080500720c */ /* 0x040fe20003f86270 */
[----:B------:R-:W-:Y:S01]  /*178d0*/  HMMA.16816.F32 R44, R12, R58, R28 ;  /* 0x0000003a0c2c723c */ /* 0x000fe2000000181c */
[----:B------:R-:W-:Y:S01]  /*178e0*/  ISETP.GE.AND P2, PT, R5, R6, PT ;  /* 0x000000060500720c */ /* 0x000fe20003f46270 */
[----:B------:R4:W2:Y:S01]  /*178f0*/  MUFU.TANH R100, R9 ;  /* 0x0000000900647308 */ /* 0x0008a20000002400 */
[----:B------:R-:W-:Y:S01]  /*17900*/  IADD3 R5, R4, 0x49, RZ ;  /* 0x0000004904057810 */ /* 0x000fe20007ffe0ff */
[----:B------:R-:W-:Y:S01]  /*17910*/  LDSM.16.M88.4 R56, [R177+0x7000] ;  /* 0x00700000b138783b */ /* 0x000fe20000000200 */
[----:B------:R-:W-:-:S02]  /*17920*/  FSEL R143, R220, -INF , !P0 ;  /* 0xff800000dc8f7808 */ /* 0x000fc40004000000 */
[----:B------:R-:W-:Y:S01]  /*17930*/  FSEL R154, R215, -INF , !P1 ;  /* 0xff800000d79a7808 */ /* 0x000fe20004800000 */
[C---:B---3--:R-:W-:Y:S01]  /*17940*/  HMMA.16816.F32 R28, R20.reuse, R36, R88 ;  /* 0x00000024141c723c */ /* 0x048fe20000001858 */
[----:B------:R-:W-:Y:S01]  /*17950*/  FSEL R151, R224, -INF , !P6 ;  /* 0xff800000e0977808 */ /* 0x000fe20007000000 */
[-C--:B-1----:R-:W-:Y:S01]  /*17960*/  FMUL.FTZ R7, R40, R3.reuse ;  /* 0x0000000328077220 */ /* 0x082fe20000410000 */
[C---:B------:R-:W-:Y:S02]  /*17970*/  ISETP.GE.AND P0, PT, R5.reuse, R8, PT ;  /* 0x000000080500720c */ /* 0x040fe40003f06270 */
[----:B------:R-:W-:Y:S01]  /*17980*/  ISETP.GE.AND P1, PT, R5, R6, PT ;  /* 0x000000060500720c */ /* 0x000fe20003f26270 */
[----:B------:R1:W-:Y:S01]  /*17990*/  MUFU.TANH R11, R7 ;  /* 0x00000007000b7308 */ /* 0x0003e20000002400 */
[----:B------:R-:W-:Y:S01]  /*179a0*/  IADD3 R5, R4, 0x51, RZ ;  /* 0x0000005104057810 */ /* 0x000fe20007ffe0ff */
[----:B------:R-:W-:Y:S01]  /*179b0*/  HMMA.16816.F32 R36, R20, R38, R72 ;  /* 0x000000261424723c */ /* 0x000fe20000001848 */
[----:B------:R-:W-:Y:S01]  /*179c0*/  FSEL R153, R218, -INF , !P4 ;  /* 0xff800000da997808 */ /* 0x000fe20006000000 */
[----:B----4-:R-:W-:Y:S01]  /*179d0*/  FMUL.FTZ R9, R43, R3 ;  /* 0x000000032b097220 */ /* 0x010fe20000410000 */
[----:B------:R-:W-:-:S02]  /*179e0*/  FSEL R89, R228, -INF , !P2 ;  /* 0xff800000e4597808 */ /* 0x000fc40005000000 */
[----:B------:R-:W-:Y:S01]  /*179f0*/  FSEL R90, R232, -INF , !P0 ;  /* 0xff800000e85a7808 */ /* 0x000fe20004000000 */
[----:B------:R3:W4:Y:S01]  /*17a00*/  MUFU.TANH R97, R9 ;  /* 0x0000000900617308 */ /* 0x0007220000002400 */
[----:B------:R-:W-:Y:S02]  /*17a10*/  ISETP.GE.AND P4, PT, R5, R6, PT ;  /* 0x000000060500720c */ /* 0x000fe40003f86270 */
[----:B------:R-:W-:Y:S02]  /*17a20*/  FSEL R91, R226, -INF , !P1 ;  /* 0xff800000e25b7808 */ /* 0x000fe40004800000 */
[----:B------:R-:W-:Y:S02]  /*17a30*/  FSEL R158, R158, -INF , !P4 ;  /* 0xff8000009e9e7808 */ /* 0x000fe40006000000 */
[----:B-1----:R-:W-:-:S03]  /*17a40*/  IADD3 R7, R4, 0x41, RZ ;  /* 0x0000004104077810 */ /* 0x002fc60007ffe0ff */
[----:B------:R-:W-:Y:S01]  /*17a50*/  HMMA.16816.F32 R28, R12, R48, R28 ;  /* 0x000000300c1c723c */ /* 0x000fe2000000181c */
[C---:B------:R-:W-:Y:S02]  /*17a60*/  ISETP.GE.AND P5, PT, R7.reuse, R8, PT ;  /* 0x000000080700720c */ /* 0x040fe40003fa6270 */
[----:B------:R-:W-:Y:S01]  /*17a70*/  ISETP.GE.AND P3, PT, R7, R6, PT ;  /* 0x000000060700720c */ /* 0x000fe20003f66270 */
[-C--:B------:R-:W-:Y:S01]  /*17a80*/  FMUL.FTZ R7, R42, R3.reuse ;  /* 0x000000032a077220 */ /* 0x080fe20000410000 */
[----:B------:R-:W-:Y:S01]  /*17a90*/  FSEL R152, R230, -INF , !P5 ;  /* 0xff800000e6987808 */ /* 0x000fe20006800000 */
[----:B---3--:R-:W-:Y:S01]  /*17aa0*/  FMUL.FTZ R9, R32, R3 ;  /* 0x0000000320097220 */ /* 0x008fe20000410000 */
[----:B------:R-:W-:Y:S01]  /*17ab0*/  FSEL R150, R223, -INF , !P3 ;  /* 0xff800000df967808 */ /* 0x000fe20005800000 */
[----:B------:R1:W-:Y:S01]  /*17ac0*/  MUFU.TANH R98, R7 ;  /* 0x0000000700627308 */ /* 0x0003e20000002400 */
[----:B------:R-:W-:Y:S01]  /*17ad0*/  ISETP.GE.AND P3, PT, R5, R8, PT ;  /* 0x000000080500720c */ /* 0x000fe20003f66270 */
[----:B------:R-:W-:Y:S01]  /*17ae0*/  HMMA.16816.F32 R40, R20, R52, R92 ;  /* 0x000000341428723c */ /* 0x000fe2000000185c */
[----:B------:R-:W-:-:S02]  /*17af0*/  IADD3 R5, R4, 0x59, RZ ;  /* 0x0000005904057810 */ /* 0x000fc40007ffe0ff */
[----:B------:R-:W-:Y:S02]  /*17b00*/  FSEL R160, R225, -INF , !P3 ;  /* 0xff800000e1a07808 */ /* 0x000fe40005800000 */
[----:B------:R-:W-:Y:S01]  /*17b10*/  ISETP.GE.AND P1, PT, R5, R8, PT ;  /* 0x000000080500720c */ /* 0x000fe20003f26270 */
[----:B------:R3:W-:Y:S02]  /*17b20*/  MUFU.TANH R96, R9 ;  /* 0x0000000900607308 */ /* 0x0007e40000002400 */
[----:B------:R-:W-:Y:S01]  /*17b30*/  HMMA.16816.F32 R36, R12, R50, R36 ;  /* 0x000000320c24723c */ /* 0x000fe20000001824 */
[----:B------:R-:W-:Y:S01]  /*17b40*/  FSEL R162, R212, -INF , !P1 ;  /* 0xff800000d4a27808 */ /* 0x000fe20004800000 */
[----:B------:R-:W-:Y:S01]  /*17b50*/  LDSM.16.M88.4 R48, [R182+0x7000] ;  /* 0x00700000b630783b */ /* 0x000fe20000000200 */
[----:B-1----:R-:W-:-:S04]  /*17b60*/  IADD3 R7, R4, 0x50, RZ ;  /* 0x0000005004077810 */ /* 0x002fc80007ffe0ff */
[C---:B------:R-:W-:Y:S02]  /*17b70*/  ISETP.GE.AND P6, PT, R7.reuse, R8, PT ;  /* 0x000000080700720c */ /* 0x040fe40003fc6270 */
[----:B------:R-:W-:Y:S01]  /*17b80*/  ISETP.GE.AND P5, PT, R7, R6, PT ;  /* 0x000000060700720c */ /* 0x000fe20003fa6270 */
[----:B---3--:R-:W-:Y:S01]  /*17b90*/  FMUL.FTZ R9, R33, R3 ;  /* 0x0000000321097220 */ /* 0x008fe20000410000 */
[----:B------:R-:W-:Y:S02]  /*17ba0*/  IADD3 R7, R4, 0x58, RZ ;  /* 0x0000005804077810 */ /* 0x000fe40007ffe0ff */
[----:B------:R-:W-:Y:S01]  /*17bb0*/  FSEL R159, R213, -INF , !P5 ;  /* 0xff800000d59f7808 */ /* 0x000fe20006800000 */
[----:B------:R1:W3:Y:S01]  /*17bc0*/  MUFU.TANH R88, R9 ;  /* 0x0000000900587308 */ /* 0x0002e20000002400 */
[C---:B------:R-:W-:Y:S02]  /*17bd0*/  ISETP.GE.AND P2, PT, R7.reuse, R8, PT ;  /* 0x000000080700720c */ /* 0x040fe40003f46270 */
[----:B------:R-:W-:-:S02]  /*17be0*/  ISETP.GE.AND P0, PT, R7, R6, PT ;  /* 0x000000060700720c */ /* 0x000fc40003f06270 */
[----:B------:R-:W-:-:S05]  /*17bf0*/  IADD3 R7, R4, 0x60, RZ ;  /* 0x0000006004077810 */ /* 0x000fca0007ffe0ff */
[-C--:B------:R-:W-:Y:S01]  /*17c00*/  FMUL.FTZ R10, R39, R3.reuse ;  /* 0x00000003270a7220 */ /* 0x080fe20000410000 */
[----:B------:R-:W-:Y:S02]  /*17c10*/  FSEL R155, R209, -INF , !P0 ;  /* 0xff800000d19b7808 */ /* 0x000fe40004000000 */
[C---:B------:R-:W-:Y:S02]  /*17c20*/  ISETP.GE.AND P5, PT, R7.reuse, R8, PT ;  /* 0x000000080700720c */ /* 0x040fe40003fa6270 */
[----:B------:R-:W-:Y:S02]  /*17c30*/  ISETP.GE.AND P3, PT, R7, R6, PT ;  /* 0x000000060700720c */ /* 0x000fe40003f66270 */
[----:B------:R-:W-:Y:S02]  /*17c40*/  IADD3 R7, R4, 0x68, RZ ;  /* 0x0000006804077810 */ /* 0x000fe40007ffe0ff */
[----:B------:R-:W-:Y:S01]  /*17c50*/  FSEL R163, R219, -INF , !P6 ;  /* 0xff800000dba37808 */ /* 0x000fe20007000000 */
[----:B-1----:R-:W-:Y:S01]  /*17c60*/  FMUL.FTZ R9, R34, R3 ;  /* 0x0000000322097220 */ /* 0x002fe20000410000 */
[----:B------:R-:W-:-:S02]  /*17c70*/  ISETP.GE.AND P0, PT, R7, R8, PT ;  /* 0x000000080700720c */ /* 0x000fc40003f06270 */
[-C--:B------:R-:W-:Y:S01]  /*17c80*/  ISETP.GE.AND P1, PT, R7, R6.reuse, PT ;  /* 0x000000060700720c */ /* 0x080fe20003f26270 */
[----:B------:R1:W1:Y:S01]  /*17c90*/  MUFU.TANH R87, R9 ;  /* 0x0000000900577308 */ /* 0x0002620000002400 */
[----:B------:R-:W-:Y:S01]  /*17ca0*/  FMUL.FTZ R7, R46, R3 ;  /* 0x000000032e077220 */ /* 0x000fe20000410000 */
[----:B------:R-:W-:Y:S02]  /*17cb0*/  ISETP.GE.AND P6, PT, R5, R6, PT ;  /* 0x000000060500720c */ /* 0x000fe40003fc6270 */
[----:B------:R-:W-:Y:S02]  /*17cc0*/  IADD3 R5, R4, 0x61, RZ ;  /* 0x0000006104057810 */ /* 0x000fe40007ffe0ff */
[----:B------:R-:W-:Y:S02]  /*17cd0*/  FSEL R164, R210, -INF , !P2 ;  /* 0xff800000d2a47808 */ /* 0x000fe40005000000 */
[----:B------:R-:W-:Y:S01]  /*17ce0*/  ISETP.GE.AND P4, PT, R5, R8, PT ;  /* 0x000000080500720c */ /* 0x000fe20003f86270 */
[----:B------:R3:W-:Y:S01]  /*17cf0*/  MUFU.TANH R83, R7 ;  /* 0x0000000700537308 */ /* 0x0007e20000002400 */
[----:B------:R-:W-:-:S02]  /*17d00*/  FSEL R94, R206, -INF , !P3 ;  /* 0xff800000ce5e7808 */ /* 0x000fc40005800000 */
[----:B------:R-:W-:Y:S02]  /*17d10*/  FSEL R166, R207, -INF , !P4 ;  /* 0xff800000cfa67808 */ /* 0x000fe40006000000 */
[----:B------:R-:W-:Y:S01]  /*17d20*/  ISETP.GE.AND P2, PT, R5, R6, PT ;  /* 0x000000060500720c */ /* 0x000fe20003f46270 */
[----:B-1----:R-:W-:Y:S01]  /*17d30*/  FMUL.FTZ R9, R35, R3 ;  /* 0x0000000323097220 */ /* 0x002fe20000410000 */
[----:B------:R-:W-:Y:S01]  /*17d40*/  IADD3 R5, R4, 0x69, RZ ;  /* 0x0000006904057810 */ /* 0x000fe20007ffe0ff */
[----:B------:R-:W-:Y:S01]  /*17d50*/  HMMA.16816.F32 R32, R20, R54, R76 ;  /* 0x000000361420723c */ /* 0x000fe2000000184c */
[----:B------:R-:W-:Y:S01]  /*17d60*/  FSEL R161, R208, -INF , !P6 ;  /* 0xff800000d0a17808 */ /* 0x000fe20007000000 */
[----:B------:R1:W-:Y:S01]  /*17d70*/  MUFU.TANH R86, R9 ;  /* 0x0000000900567308 */ /* 0x0003e20000002400 */
[----:B------:R-:W-:Y:S01]  /*17d80*/  ISETP.GE.AND P6, PT, R5, R8, PT ;  /* 0x000000080500720c */ /* 0x000fe20003fc6270 */
[----:B------:R-:W-:Y:S01]  /*17d90*/  LDSM.16.M88.4 R52, [R177+0x7800] ;  /* 0x00780000b134783b */ /* 0x000fe20000000200 */
[----:B------:R-:W-:-:S02]  /*17da0*/  FSEL R171, R171, -INF , !P5 ;  /* 0xff800000abab7808 */ /* 0x000fc40006800000 */
[----:B---3--:R-:W-:Y:S02]  /*17db0*/  IADD3 R7, R4, 0x70, RZ ;  /* 0x0000007004077810 */ /* 0x008fe40007ffe0ff */
[----:B------:R-:W-:Y:S02]  /*17dc0*/  FSEL R92, R202, -INF , !P1 ;  /* 0xff800000ca5c7808 */ /* 0x000fe40004800000 */
[C---:B------:R-:W-:Y:S02]  /*17dd0*/  ISETP.GE.AND P3, PT, R7.reuse, R8, PT ;  /* 0x000000080700720c */ /* 0x040fe40003f66270 */
[-C--:B------:R-:W-:Y:S01]  /*17de0*/  ISETP.GE.AND P4, PT, R7, R6.reuse, PT ;  /* 0x000000060700720c */ /* 0x080fe20003f86270 */
[-C--:B------:R-:W-:Y:S01]  /*17df0*/  FMUL.FTZ R7, R28, R3.reuse ;  /* 0x000000031c077220 */ /* 0x080fe20000410000 */
[----:B------:R-:W-:Y:S02]  /*17e00*/  FSEL R165, R204, -INF , !P6 ;  /* 0xff800000cca57808 */ /* 0x000fe40007000000 */
[----:B------:R-:W-:Y:S01]  /*17e10*/  ISETP.GE.AND P5, PT, R5, R6, PT ;  /* 0x000000060500720c */ /* 0x000fe20003fa6270 */
[----:B-1----:R-:W-:Y:S01]  /*17e20*/  FMUL.FTZ R9, R44, R3 ;  /* 0x000000032c097220 */ /* 0x002fe20000410000 */
[----:B------:R1:W-:Y:S01]  /*17e30*/  MUFU.TANH R80, R7 ;  /* 0x0000000700507308 */ /* 0x0003e20000002400 */
[----:B------:R-:W-:-:S02]  /*17e40*/  IADD3 R5, R4, 0x71, RZ ;  /* 0x0000007104057810 */ /* 0x000fc40007ffe0ff */
[----:B------:R-:W-:Y:S02]  /*17e50*/  FSEL R93, R205, -INF , !P2 ;  /* 0xff800000cd5d7808 */ /* 0x000fe40005000000 */
[----:B------:R-:W-:Y:S02]  /*17e60*/  FSEL R167, R203, -INF , !P0 ;  /* 0xff800000cba77808 */ /* 0x000fe40004000000 */
[C---:B------:R-:W-:Y:S01]  /*17e70*/  ISETP.GE.AND P2, PT, R5.reuse, R8, PT ;  /* 0x000000080500720c */ /* 0x040fe20003f46270 */
[----:B------:R3:W2:Y:S01]  /*17e80*/  MUFU.TANH R85, R9 ;  /* 0x0000000900557308 */ /* 0x0006a20000002400 */
[----:B------:R-:W-:Y:S02]  /*17e90*/  ISETP.GE.AND P0, PT, R5, R6, PT ;  /* 0x000000060500720c */ /* 0x000fe40003f06270 */
[----:B------:R-:W-:Y:S02]  /*17ea0*/  IADD3 R5, R4, 0x79, RZ ;  /* 0x0000007904057810 */ /* 0x000fe40007ffe0ff */
[----:B------:R-:W-:-:S02]  /*17eb0*/  FSEL R95, R201, -INF , !P5 ;  /* 0xff800000c95f7808 */ /* 0x000fc40006800000 */
[----:B------:R-:W-:Y:S02]  /*17ec0*/  FSEL R197, R197, -INF , !P3 ;  /* 0xff800000c5c57808 */ /* 0x000fe40005800000 */
[----:B-1----:R-:W-:Y:S02]  /*17ed0*/  IADD3 R7, R4, 0x78, RZ ;  /* 0x0000007804077810 */ /* 0x002fe40007ffe0ff */
[----:B------:R-:W-:Y:S02]  /*17ee0*/  FSEL R78, R199, -INF , !P4 ;  /* 0xff800000c74e7808 */ /* 0x000fe40006000000 */
[C---:B------:R-:W-:Y:S02]  /*17ef0*/  ISETP.GE.AND P1, PT, R7.reuse, R8, PT ;  /* 0x000000080700720c */ /* 0x040fe40003f26270 */
[----:B------:R-:W-:Y:S01]  /*17f00*/  ISETP.GE.AND P6, PT, R7, R6, PT ;  /* 0x000000060700720c */ /* 0x000fe20003fc6270 */
[-C--:B---3--:R-:W-:Y:S01]  /*17f10*/  FMUL.FTZ R9, R45, R3.reuse ;  /* 0x000000032d097220 */ /* 0x088fe20000410000 */
[----:B------:R-:W-:Y:S01]  /*17f20*/  FSEL R79, R200, -INF , !P2 ;  /* 0xff800000c84f7808 */ /* 0x000fe20005000000 */
[----:B------:R-:W-:Y:S01]  /*17f30*/  FMUL.FTZ R7, R30, R3 ;  /* 0x000000031e077220 */ /* 0x000fe20000410000 */
[C---:B------:R-:W-:Y:S01]  /*17f40*/  ISETP.GE.AND P5, PT, R5.reuse, R8, PT ;  /* 0x000000080500720c */ /* 0x040fe20003fa6270 */
[----:B------:R1:W3:Y:S01]  /*17f50*/  MUFU.TANH R84, R9 ;  /* 0x0000000900547308 */ /* 0x0002e20000002400 */
[----:B------:R-:W-:-:S02]  /*17f60*/  ISETP.GE.AND P3, PT, R5, R6, PT ;  /* 0x000000060500720c */ /* 0x000fc40003f66270 */
[----:B------:R-:W-:Y:S02]  /*17f70*/  IADD3 R5, R4, 0x81, RZ ;  /* 0x0000008104057810 */ /* 0x000fe40007ffe0ff */
[----:B------:R-:W-:Y:S02]  /*17f80*/  FSEL R77, R181, -INF , !P0 ;  /* 0xff800000b54d7808 */ /* 0x000fe40004000000 */
[----:B------:R-:W-:Y:S01]  /*17f90*/  FSEL R196, R196, -INF , !P1 ;  /* 0xff800000c4c47808 */ /* 0x000fe20004800000 */
[----:B------:R3:W-:Y:S01]  /*17fa0*/  MUFU.TANH R75, R7 ;  /* 0x00000007004b7308 */ /* 0x0007e20000002400 */
[----:B------:R-:W-:Y:S02]  /*17fb0*/  FSEL R76, R180, -INF , !P6 ;  /* 0xff800000b44c7808 */ /* 0x000fe40007000000 */
[----:B------:R-:W-:Y:S02]  /*17fc0*/  FSEL R188, R188, -INF , !P5 ;  /* 0xff800000bcbc7808 */ /* 0x000fe40006800000 */
[----:B------:R-:W-:-:S02]  /*17fd0*/  ISETP.GE.AND P0, PT, R5, R8, PT ;  /* 0x000000080500720c */ /* 0x000fc40003f06270 */
[----:B------:R-:W-:Y:S01]  /*17fe0*/  ISETP.GE.AND P1, PT, R5, R6, PT ;  /* 0x000000060500720c */ /* 0x000fe20003f26270 */
[----:B-1----:R-:W-:Y:S01]  /*17ff0*/  FMUL.FTZ R9, R47, R3 ;  /* 0x000000032f097220 */ /* 0x002fe20000410000 */
[----:B------:R-:W-:Y:S01]  /*18000*/  IADD3 R5, R4, 0x89, RZ ;  /* 0x0000008904057810 */ /* 0x000fe20007ffe0ff */
[----:B------:R-:W1:Y:S01]  /*18010*/  LDSM.16.M88.4 R44, [R182+0x6800] ;  /* 0x00680000b62c783b */ /* 0x000e620000000200 */
[----:B------:R-:W-:Y:S01]  /*18020*/  FSEL R198, R198, -INF , !P3 ;  /* 0xff800000c6c67808 */ /* 0x000fe20005800000 */
[----:B------:R4:W1:Y:S01]  /*18030*/  MUFU.TANH R82, R9 ;  /* 0x0000000900527308 */ /* 0x0008620000002400 */
[----:B------:R-:W-:Y:S02]  /*18040*/  FSEL R199, R179, -INF , !P0 ;  /* 0xff800000b3c77808 */ /* 0x000fe40004000000 */
[----:B------:R-:W-:Y:S02]  /*18050*/  ISETP.GE.AND P3, PT, R5, R8, PT ;  /* 0x000000080500720c */ /* 0x000fe40003f66270 */
[----:B---3--:R-:W-:-:S02]  /*18060*/  IADD3 R7, R4, 0x80, RZ ;  /* 0x0000008004077810 */ /* 0x008fc40007ffe0ff */
[----:B------:R-:W-:Y:S02]  /*18070*/  FSEL R156, R156, -INF , !P3 ;  /* 0xff8000009c9c7808 */ /* 0x000fe40005800000 */
[C---:B------:R-:W-:Y:S02]  /*18080*/  ISETP.GE.AND P4, PT, R7.reuse, R8, PT ;  /* 0x000000080700720c */ /* 0x040fe40003f86270 */
[----:B------:R-:W-:Y:S02]  /*18090*/  ISETP.GE.AND P2, PT, R7, R6, PT ;  /* 0x000000060700720c */ /* 0x000fe40003f46270 */
[----:B------:R-:W-:Y:S02]  /*180a0*/  IADD3 R7, R4, 0x88, RZ ;  /* 0x0000008804077810 */ /* 0x000fe40007ffe0ff */
[----:B------:R-:W-:Y:S01]  /*180b0*/  FSEL R170, R170, -INF , !P2 ;  /* 0xff800000aaaa7808 */ /* 0x000fe20005000000 */
[----:B----4-:R-:W-:Y:S01]  /*180c0*/  FMUL.FTZ R9, R29, R3 ;  /* 0x000000031d097220 */ /* 0x010fe20000410000 */
[----:B------:R-:W-:-:S02]  /*180d0*/  ISETP.GE.AND P6, PT, R7, R8, PT ;  /* 0x000000080700720c */ /* 0x000fc40003fc6270 */
[----:B------:R-:W-:Y:S01]  /*180e0*/  ISETP.GE.AND P5, PT, R7, R6, PT ;  /* 0x000000060700720c */ /* 0x000fe20003fa6270 */
[----:B------:R3:W4:Y:S01]  /*180f0*/  MUFU.TANH R81, R9 ;  /* 0x0000000900517308 */ /* 0x0007220000002400 */
[C---:B------:R-:W-:Y:S02]  /*18100*/  IADD3 R7, R4.reuse, 0x90, RZ ;  /* 0x0000009004077810 */ /* 0x040fe40007ffe0ff */
[----:B------:R-:W-:Y:S02]  /*18110*/  FSEL R200, R157, -INF , !P6 ;  /* 0xff8000009dc87808 */ /* 0x000fe40007000000 */
[C---:B------:R-:W-:Y:S02]  /*18120*/  ISETP.GE.AND P2, PT, R7.reuse, R8, PT ;  /* 0x000000080700720c */ /* 0x040fe40003f46270 */
[----:B------:R-:W-:Y:S02]  /*18130*/  ISETP.GE.AND P0, PT, R7, R6, PT ;  /* 0x000000060700720c */ /* 0x000fe40003f06270 */
[----:B------:R-:W-:-:S02]  /*18140*/  IADD3 R7, R4, 0x98, RZ ;  /* 0x0000009804077810 */ /* 0x000fc40007ffe0ff */
[----:B------:R-:W-:Y:S02]  /*18150*/  FSEL R201, R178, -INF , !P4 ;  /* 0xff800000b2c97808 */ /* 0x000fe40006000000 */
[----:B------:R-:W-:Y:S02]  /*18160*/  FSEL R157, R19, -INF , !P5 ;  /* 0xff800000139d7808 */ /* 0x000fe40006800000 */
[----:B------:R-:W-:Y:S01]  /*18170*/  ISETP.GE.AND P4, PT, R5, R6, PT ;  /* 0x000000060500720c */ /* 0x000fe20003f86270 */
[----:B---3--:R-:W-:Y:S01]  /*18180*/  FMUL.FTZ R9, R31, R3 ;  /* 0x000000031f097220 */ /* 0x008fe20000410000 */
[C---:B------:R-:W-:Y:S01]  /*18190*/  ISETP.GE.AND P5, PT, R7.reuse, R8, PT ;  /* 0x000000080700720c */ /* 0x040fe20003fa6270 */
[----:B-1----:R-:W-:Y:S01]  /*181a0*/  HMMA.16816.F32 R28, R12, R44, R40 ;  /* 0x0000002c0c1c723c */ /* 0x002fe20000001828 */
[----:B------:R-:W-:Y:S01]  /*181b0*/  ISETP.GE.AND P3, PT, R7, R6, PT ;  /* 0x000000060700720c */ /* 0x000fe20003f66270 */
[----:B------:R1:W3:Y:S01]  /*181c0*/  MUFU.TANH R74, R9 ;  /* 0x00000009004a7308 */ /* 0x0002e20000002400 */
[----:B------:R-:W-:-:S02]  /*181d0*/  IADD3 R5, R4, 0x91, RZ ;  /* 0x0000009104057810 */ /* 0x000fc40007ffe0ff */
[----:B------:R-:W-:Y:S02]  /*181e0*/  FSEL R169, R169, -INF , !P1 ;  /* 0xff800000a9a97808 */ /* 0x000fe40004800000 */
[----:B------:R-:W-:Y:S01]  /*181f0*/  ISETP.GE.AND P1, PT, R5, R8, PT ;  /* 0x000000080500720c */ /* 0x000fe20003f26270 */
[----:B------:R-:W-:Y:S01]  /*18200*/  HMMA.16816.F32 R32, R12, R46, R32 ;  /* 0x0000002e0c20723c */ /* 0x000fe20000001820 */
[----:B------:R-:W-:Y:S01]  /*18210*/  FSEL R202, R123, -INF , !P2 ;  /* 0xff8000007bca7808 */ /* 0x000fe20005000000 */
[----:B------:R-:W3:Y:S01]  /*18220*/  LDSM.16.M88.4 R44, [R182+0x7800] ;  /* 0x00780000b62c783b */ /* 0x000ee20000000200 */
[----:B------:R-:W-:Y:S01]  /*18230*/  FSEL R123, R18, -INF , !P0 ;  /* 0xff800000127b7808 */ /* 0x000fe20004000000 */
[----:B------:R-:W-:-:S04]  /*18240*/  DEPBAR.LE SB0, 0x0 ;  /* 0x000080000000791a */ /* 0x000fc80000000000 */
[----:B------:R-:W-:Y:S01]  /*18250*/  HMMA.16816.F32 R40, R20, R56, R64 ;  /* 0x000000381428723c */ /* 0x000fe20000001840 */
[----:B------:R-:W-:Y:S01]  /*18260*/  FSEL R130, R130, -INF , !P1 ;  /* 0xff80000082827808 */ /* 0x000fe20004800000 */
[-C--:B-1----:R-:W-:Y:S01]  /*18270*/  FMUL.FTZ R9, R36, R3.reuse ;  /* 0x0000000324097220 */ /* 0x082fe20000410000 */
[----:B------:R-:W-:Y:S01]  /*18280*/  ISETP.GE.AND P6, PT, R5, R6, PT ;  /* 0x000000060500720c */ /* 0x000fe20003fc6270 */
[----:B------:R-:W-:Y:S01]  /*18290*/  MUFU.TANH R65, R10 ;  /* 0x0000000a00417308 */ /* 0x000fe20000002400 */
[----:B------:R-:W-:Y:S02]  /*182a0*/  IADD3 R5, R4, 0x99, RZ ;  /* 0x0000009904057810 */ /* 0x000fe40007ffe0ff */
[----:B------:R-:W-:Y:S01]  /*182b0*/  FSEL R129, R129, -INF , !P4 ;  /* 0xff80000081817808 */ /* 0x000fe20006000000 */
[----:B------:R-:W-:Y:S01]  /*182c0*/  FMUL.FTZ R7, R29, R3 ;  /* 0x000000031d077220 */ /* 0x000fe20000410000 */
[----:B------:R-:W-:Y:S01]  /*182d0*/  FSEL R108, R108, -INF , !P3 ;  /* 0xff8000006c6c7808 */ /* 0x000fe20005800000 */
[----:B------:R-:W-:Y:S01]  /*182e0*/  BAR.SYNC.DEFER_BLOCKING 0x0 ;  /* 0x0000000000007b1d */ /* 0x000fe20000010000 */
[----:B------:R-:W-:-:S02]  /*182f0*/  ISETP.GE.AND P4, PT, R5, R8, PT ;  /* 0x000000080500720c */ /* 0x000fc40003f86270 */
[----:B------:R-:W-:Y:S02]  /*18300*/  ISETP.GE.AND P2, PT, R5, R6, PT ;  /* 0x000000060500720c */ /* 0x000fe40003f46270 */
[----:B------:R-:W-:Y:S01]  /*18310*/  IADD3 R5, R4, 0xa1, RZ ;  /* 0x000000a104057810 */ /* 0x000fe20007ffe0ff */
[----:B------:R1:W1:Y:S01]  /*18320*/  MUFU.TANH R72, R9 ;  /* 0x0000000900487308 */ /* 0x0002620000002400 */
[----:B------:R-:W-:Y:S02]  /*18330*/  FSEL R119, R119, -INF , !P6 ;  /* 0xff80000077777808 */ /* 0x000fe40007000000 */
[----:B------:R-:W-:Y:S02]  /*18340*/  FSEL R113, R113, -INF , !P5 ;  /* 0xff80000071717808 */ /* 0x000fe40006800000 */
[----:B--2---:R-:W-:Y:S02]  /*18350*/  FSEL R112, R112, -INF , !P4 ;  /* 0xff80000070707808 */ /* 0x004fe40006000000 */
[C---:B------:R-:W-:Y:S01]  /*18360*/  ISETP.GE.AND P6, PT, R5.reuse, R8, PT ;  /* 0x000000080500720c */ /* 0x040fe20003fc6270 */
[----:B------:R2:W-:Y:S01]  /*18370*/  MUFU.TANH R64, R7 ;  /* 0x0000000700407308 */ /* 0x0005e20000002400 */
[----:B------:R-:W-:Y:S01]  /*18380*/  HMMA.16816.F32 R40, R12, R48, R40 ;  /* 0x000000300c28723c */ /* 0x000fe20000001828 */
[----:B------:R-:W-:-:S02]  /*18390*/  ISETP.GE.AND P5, PT, R5, R6, PT ;  /* 0x000000060500720c */ /* 0x000fc40003fa6270 */
[----:B------:R-:W-:Y:S02]  /*183a0*/  IADD3 R5, R4, 0xa9, RZ ;  /* 0x000000a904057810 */ /* 0x000fe40007ffe0ff */
[----:B------:R-:W-:Y:S01]  /*183b0*/  FSEL R106, R106, -INF , !P2 ;  /* 0xff8000006a6a7808 */ /* 0x000fe20005000000 */
[----:B-1----:R-:W-:Y:S01]  /*183c0*/  FMUL.FTZ R9, R37, R3 ;  /* 0x0000000325097220 */ /* 0x002fe20000410000 */
[----:B------:R-:W-:Y:S02]  /*183d0*/  FSEL R103, R103, -INF , !P6 ;  /* 0xff80000067677808 */ /* 0x000fe40007000000 */
[----:B------:R-:W-:Y:S01]  /*183e0*/  ISETP.GE.AND P2, PT, R5, R8, PT ;  /* 0x000000080500720c */ /* 0x000fe20003f46270 */
[----:B------:R1:W-:Y:S01]  /*183f0*/  MUFU.TANH R73, R9 ;  /* 0x0000000900497308 */ /* 0x0003e20000002400 */
[----:B------:R-:W-:Y:S02]  /*18400*/  FSEL R99, R99, -INF , !P5 ;  /* 0xff80000063637808 */ /* 0x000fe40006800000 */
[----:B------:R-:W-:-:S02]  /*18410*/  FSEL R100, R100, -INF , !P2 ;  /* 0xff80000064647808 */ /* 0x000fc40005000000 */
[----:B--2---:R-:W-:-:S04]  /*18420*/  IADD3 R7, R4, 0xa0, RZ ;  /* 0x000000a004077810 */ /* 0x004fc80007ffe0ff */
[C---:B------:R-:W-:Y:S02]  /*18430*/  ISETP.GE.AND P0, PT, R7.reuse, R8, PT ;  /* 0x000000080700720c */ /* 0x040fe40003f06270 */
[----:B------:R-:W-:Y:S01]  /*18440*/  ISETP.GE.AND P1, PT, R7, R6, PT ;  /* 0x000000060700720c */ /* 0x000fe20003f26270 */
[----:B------:R-:W-:-:S03]  /*18450*/  FMUL.FTZ R7, R31, R3 ;  /* 0x000000031f077220 */ /* 0x000fc60000410000 */
[----:B------:R-:W-:Y:S01]  /*18460*/  FSEL R101, R101, -INF , !P1 ;  /* 0xff80000065657808 */ /* 0x000fe20004800000 */
[----:B-1----:R-:W-:Y:S02]  /*18470*/  FMUL.FTZ R9, R38, R3 ;  /* 0x0000000326097220 */ /* 0x002fe40000410000 */
[C---:B------:R-:W-:Y:S01]  /*18480*/  HMMA.16816.F32 R36, R24.reuse, R60, R172 ;  /* 0x0000003c1824723c */ /* 0x040fe200000018ac */
[----:B------:R1:W-:Y:S06]  /*18490*/  MUFU.TANH R60, R7 ;  /* 0x00000007003c7308 */ /* 0x0003ec0000002400 */
[----:B------:R-:W-:Y:S01]  /*184a0*/  FSEL R172, R102, -INF , !P0 ;  /* 0xff80000066ac7808 */ /* 0x000fe20004000000 */
[----:B------:R-:W-:Y:S01]  /*184b0*/  HMMA.16816.F32 R24, R24, R62, R192 ;  /* 0x0000003e1818723c */ /* 0x000fe200000018c0 */
[----:B------:R2:W2:Y:S01]  /*184c0*/  MUFU.TANH R66, R9 ;  /* 0x0000000900427308 */ /* 0x0004a20000002400 */
[----:B------:R-:W-:-:S02]  /*184d0*/  ISETP.GE.AND P0, PT, R5, R6, PT ;  /* 0x000000060500720c */ /* 0x000fc40003f06270 */
[C---:B------:R-:W-:Y:S02]  /*184e0*/  IADD3 R5, R4.reuse, 0xb1, RZ ;  /* 0x000000b104057810 */ /* 0x040fe40007ffe0ff */
[----:B------:R-:W-:Y:S02]  /*184f0*/  FSEL R97, R97, -INF , !P0 ;  /* 0xff80000061617808 */ /* 0x000fe40004000000 */
[-C--:B------:R-:W-:Y:S02]  /*18500*/  ISETP.GE.AND P5, PT, R5, R8.reuse, PT ;  /* 0x000000080500720c */ /* 0x080fe40003fa6270 */
[----:B-1----:R-:W-:Y:S02]  /*18510*/  IADD3 R7, R4, 0xa8, RZ ;  /* 0x000000a804077810 */ /* 0x002fe40007ffe0ff */
[----:B------:R-:W-:Y:S02]  /*18520*/  FSEL R173, R88, -INF , !P5 ;  /* 0xff80000058ad7808 */ /* 0x000fe40006800000 */
[----:B------:R-:W-:-:S02]  /*18530*/  ISETP.GE.AND P3, PT, R7, R8, PT ;  /* 0x000000080700720c */ /* 0x000fc40003f66270 */
[----:B------:R-:W-:Y:S01]  /*18540*/  HMMA.16816.F32 R36, R20, R52, R36 ;  /* 0x000000341424723c */ /* 0x000fe20000001824 */
[----:B--2---:R-:W-:Y:S01]  /*18550*/  FMUL.FTZ R9, R28, R3 ;  /* 0x000000031c097220 */ /* 0x004fe20000410000 */
[----:B------:R-:W-:Y:S02]  /*18560*/  FSEL R102, R11, -INF , !P3 ;  /* 0xff8000000b667808 */ /* 0x000fe40005800000 */
[----:B------:R-:W-:Y:S01]  /*18570*/  ISETP.GE.AND P4, PT, R7, R6, PT ;  /* 0x000000060700720c */ /* 0x000fe20003f86270 */
[----:B------:R1:W-:Y:S01]  /*18580*/  MUFU.TANH R19, R9 ;  /* 0x0000000900137308 */ /* 0x0003e20000002400 */
[----:B------:R-:W-:Y:S02]  /*18590*/  IADD3 R7, R4, 0xb0, RZ ;  /* 0x000000b004077810 */ /* 0x000fe40007ffe0ff */
[----:B------:R-:W-:Y:S02]  /*185a0*/  FSEL R98, R98, -INF , !P4 ;  /* 0xff80000062627808 */ /* 0x000fe40006000000 */
[----:B------:R-:W-:-:S02]  /*185b0*/  ISETP.GE.AND P1, PT, R7, R8, PT ;  /* 0x000000080700720c */ /* 0x000fc40003f26270 */
[----:B------:R-:W-:Y:S02]  /*185c0*/  ISETP.GE.AND P6, PT, R7, R6, PT ;  /* 0x000000060700720c */ /* 0x000fe40003fc6270 */
[----:B------:R-:W-:Y:S02]  /*185d0*/  IADD3 R7, R4, 0xb8, RZ ;  /* 0x000000b804077810 */ /* 0x000fe40007ffe0ff */
[----:B------:R-:W-:Y:S02]  /*185e0*/  FSEL R87, R87, -INF , !P6 ;  /* 0xff80000057577808 */ /* 0x000fe40007000000 */
[C---:B------:R-:W-:Y:S02]  /*185f0*/  ISETP.GE.AND P4, PT, R7.reuse, R8, PT ;  /* 0x000000080700720c */ /* 0x040fe40003f86270 */
[-C--:B------:R-:W-:Y:S01]  /*18600*/  ISETP.GE.AND P2, PT, R7, R6.reuse, PT ;  /* 0x000000060700720c */ /* 0x080fe20003f46270 */
[----:B-1----:R-:W-:Y:S01]  /*18610*/  FMUL.FTZ R9, R30, R3 ;  /* 0x000000031e097220 */ /* 0x002fe20000410000 */
[----:B------:R-:W-:Y:S01]  /*18620*/  IADD3 R7, R4, 0xc0, RZ ;  /* 0x000000c004077810 */ /* 0x000fe20007ffe0ff */
[----:B------:R-:W-:Y:S01]  /*18630*/  HMMA.16816.F32 R28, R20, R58, R68 ;  /* 0x0000003a141c723c */ /* 0x000fe20000001844 */
[----:B------:R-:W-:Y:S01]  /*18640*/  ISETP.GE.AND P3, PT, R5, R6, PT ;  /* 0x000000060500720c */ /* 0x000fe20003f66270 */
[----:B------:R1:W2:Y:S01]  /*18650*/  MUFU.TANH R18, R9 ;  /* 0x0000000900127308 */ /* 0x0002a20000002400 */
[----:B------:R-:W-:-:S02]  /*18660*/  ISETP.GE.AND P6, PT, R7, R8, PT ;  /* 0x000000080700720c */ /* 0x000fc40003fc6270 */
[----:B------:R-:W-:Y:S01]  /*18670*/  ISETP.GE.AND P5, PT, R7, R6, PT ;  /* 0x000000060700720c */ /* 0x000fe20003fa6270 */
[----:B------:R-:W-:Y:S01]  /*18680*/  FMUL.FTZ R7, R42, R3 ;  /* 0x000000032a077220 */ /* 0x000fe20000410000 */
[----:B------:R-:W-:Y:S01]  /*18690*/  IADD3 R5, R4, 0xb9, RZ ;  /* 0x000000b904057810 */ /* 0x000fe20007ffe0ff */
[----:B------:R-:W-:Y:S01]  /*186a0*/  HMMA.16816.F32 R20, R20, R54, R24 ;  /* 0x000000361414723c */ /* 0x000fe20000001818 */
[----:B------:R-:W-:Y:S01]  /*186b0*/  FSEL R175, R96, -INF , !P1 ;  /* 0xff80000060af7808 */ /* 0x000fe20004800000 */
[----:B------:R2:W-:Y:S01]  /*186c0*/  MUFU.TANH R10, R7 ;  /* 0x00000007000a7308 */ /* 0x0005e20000002400 */
[C---:B------:R-:W-:Y:S02]  /*186d0*/  ISETP.GE.AND P0, PT, R5.reuse, R8, PT ;  /* 0x000000080500720c */ /* 0x040fe40003f06270 */
[----:B------:R-:W-:Y:S02]  /*186e0*/  ISETP.GE.AND P1, PT, R5, R6, PT ;  /* 0x000000060500720c */ /* 0x000fe40003f26270 */
[----:B------:R-:W-:-:S02]  /*186f0*/  IADD3 R5, R4, 0xc1, RZ ;  /* 0x000000c104057810 */ /* 0x000fc40007ffe0ff */
[----:B------:R-:W-:Y:S01]  /*18700*/  FSEL R96, R85, -INF , !P4 ;  /* 0xff80000055607808 */ /* 0x000fe20006000000 */
[----:B-1----:R-:W-:Y:S01]  /*18710*/  FMUL.FTZ R9, R32, R3 ;  /* 0x0000000320097220 */ /* 0x002fe20000410000 */
[----:B------:R-:W-:Y:S02]  /*18720*/  FSEL R86, R86, -INF , !P3 ;  /* 0xff80000056567808 */ /* 0x000fe40005800000 */
[----:B------:R-:W-:Y:S01]  /*18730*/  FSEL R85, R83, -INF , !P2 ;  /* 0xff80000053557808 */ /* 0x000fe20005000000 */
[----:B------:R1:W1:Y:S01]  /*18740*/  MUFU.TANH R57, R9 ;  /* 0x0000000900397308 */ /* 0x0002620000002400 */
[----:B------:R-:W-:Y:S02]  /*18750*/  FSEL R84, R84, -INF , !P0 ;  /* 0xff80000054547808 */ /* 0x000fe40004000000 */
[----:B------:R-:W-:Y:S02]  /*18760*/  ISETP.GE.AND P3, PT, R5, R8, PT ;  /* 0x000000080500720c */ /* 0x000fe40003f66270 */
[----:B--2---:R-:W-:-:S02]  /*18770*/  IADD3 R7, R4, 0xc8, RZ ;  /* 0x000000c804077810 */ /* 0x004fc40007ffe0ff */
[----:B------:R-:W-:Y:S02]  /*18780*/  ISETP.GE.AND P4, PT, R5, R6, PT ;  /* 0x000000060500720c */ /* 0x000fe40003f86270 */
[C---:B------:R-:W-:Y:S01]  /*18790*/  ISETP.GE.AND P2, PT, R7.reuse, R8, PT ;  /* 0x000000080700720c */ /* 0x040fe20003f46270 */
[----:B---3--:R-:W-:Y:S01]  /*187a0*/  HMMA.16816.F32 R20, R12, R46, R20 ;  /* 0x0000002e0c14723c */ /* 0x008fe20000001814 */
[----:B------:R-:W-:Y:S02]  /*187b0*/  ISETP.GE.AND P0, PT, R7, R6, PT ;  /* 0x000000060700720c */ /* 0x000fe40003f06270 */
[C---:B------:R-:W-:Y:S02]  /*187c0*/  IADD3 R5, R4.reuse, 0xc9, RZ ;  /* 0x000000c904057810 */ /* 0x040fe40007ffe0ff */
[----:B------:R-:W-:Y:S01]  /*187d0*/  IADD3 R7, R4, 0xd0, RZ ;  /* 0x000000d004077810 */ /* 0x000fe20007ffe0ff */
[----:B-1----:R-:W-:Y:S01]  /*187e0*/  FMUL.FTZ R9, R33, R3 ;  /* 0x0000000321097220 */ /* 0x002fe20000410000 */
[----:B------:R-:W-:-:S02]  /*187f0*/  FSEL R88, R82, -INF , !P1 ;  /* 0xff80000052587808 */ /* 0x000fc40004800000 */
[----:B------:R-:W-:Y:S01]  /*18800*/  FSEL R205, R80, -INF , !P6 ;  /* 0xff80000050cd7808 */ /* 0x000fe20007000000 */
[----:B------:R1:W-:Y:S01]  /*18810*/  MUFU.TANH R56, R9 ;  /* 0x0000000900387308 */ /* 0x0003e20000002400 */
[----:B------:R-:W-:Y:S02]  /*18820*/  FSEL R192, R75, -INF , !P5 ;  /* 0xff8000004bc07808 */ /* 0x000fe40006800000 */
[----:B----4-:R-:W-:Y:S02]  /*18830*/  FSEL R195, R81, -INF , !P3 ;  /* 0xff80000051c37808 */ /* 0x010fe40005800000 */
[C---:B------:R-:W-:Y:S02]  /*18840*/  ISETP.GE.AND P1, PT, R5.reuse, R8, PT ;  /* 0x000000080500720c */ /* 0x040fe40003f26270 */
[----:B------:R-:W-:Y:S02]  /*18850*/  ISETP.GE.AND P6, PT, R5, R6, PT ;  /* 0x000000060500720c */ /* 0x000fe40003fc6270 */
[----:B------:R-:W-:-:S02]  /*18860*/  ISETP.GE.AND P5, PT, R7, R8, PT ;  /* 0x000000080700720c */ /* 0x000fc40003fa6270 */
[----:B------:R-:W-:Y:S02]  /*18870*/  ISETP.GE.AND P3, PT, R7, R6, PT ;  /* 0x000000060700720c */ /* 0x000fe40003f66270 */
[C---:B------:R-:W-:Y:S02]  /*18880*/  IADD3 R5, R4.reuse, 0xd1, RZ ;  /* 0x000000d104057810 */ /* 0x040fe40007ffe0ff */
[----:B------:R-:W-:Y:S01]  /*18890*/  IADD3 R7, R4, 0xd8, RZ ;  /* 0x000000d804077810 */ /* 0x000fe20007ffe0ff */
[----:B-1----:R-:W-:Y:S01]  /*188a0*/  FMUL.FTZ R9, R34, R3 ;  /* 0x0000000322097220 */ /* 0x002fe20000410000 */
[----:B------:R-:W-:Y:S02]  /*188b0*/  FSEL R193, R74, -INF , !P4 ;  /* 0xff8000004ac17808 */ /* 0x000fe40006000000 */
[----:B------:R-:W-:Y:S01]  /*188c0*/  FSEL R203, R72, -INF , !P2 ;  /* 0xff80000048cb7808 */ /* 0x000fe20005000000 */
[----:B------:R1:W-:Y:S01]  /*188d0*/  MUFU.TANH R49, R9 ;  /* 0x0000000900317308 */ /* 0x0003e20000002400 */
[----:B------:R-:W-:-:S02]  /*188e0*/  FSEL R174, R66, -INF , !P0 ;  /* 0xff80000042ae7808 */ /* 0x000fc40004000000 */
[----:B------:R-:W-:Y:S02]  /*188f0*/  FSEL R194, R73, -INF , !P1 ;  /* 0xff80000049c27808 */ /* 0x000fe40004800000 */
[----:B------:R-:W-:Y:S02]  /*18900*/  FSEL R206, R18, -INF , !P3 ;  /* 0xff80000012ce7808 */ /* 0x000fe40005800000 */
[C---:B------:R-:W-:Y:S02]  /*18910*/  ISETP.GE.AND P4, PT, R5.reuse, R8, PT ;  /* 0x000000080500720c */ /* 0x040fe40003f86270 */
[----:B------:R-:W-:Y:S02]  /*18920*/  ISETP.GE.AND P2, PT, R5, R6, PT ;  /* 0x000000060500720c */ /* 0x000fe40003f46270 */
[C---:B------:R-:W-:Y:S02]  /*18930*/  ISETP.GE.AND P0, PT, R7.reuse, R8, PT ;  /* 0x000000080700720c */ /* 0x040fe40003f06270 */
[----:B------:R-:W-:-:S02]  /*18940*/  ISETP.GE.AND P1, PT, R7, R6, PT ;  /* 0x000000060700720c */ /* 0x000fc40003f26270 */
[C---:B------:R-:W-:Y:S01]  /*18950*/  IADD3 R5, R4.reuse, 0xd9, RZ ;  /* 0x000000d904057810 */ /* 0x040fe20007ffe0ff */
[----:B-1----:R-:W-:Y:S01]  /*18960*/  FMUL.FTZ R9, R35, R3 ;  /* 0x0000000323097220 */ /* 0x002fe20000410000 */
[----:B------:R-:W-:Y:S01]  /*18970*/  FSEL R211, R19, -INF , !P5 ;  /* 0xff80000013d37808 */ /* 0x000fe20006800000 */
[C---:B------:R-:W-:Y:S01]  /*18980*/  HMMA.16816.F32 R32, R12.reuse, R50, R28 ;  /* 0x000000320c20723c */ /* 0x040fe2000000181c */
[----:B------:R-:W-:Y:S01]  /*18990*/  ISETP.GE.AND P5, PT, R5, R6, PT ;  /* 0x000000060500720c */ /* 0x000fe20003fa6270 */
[----:B------:R1:W2:Y:S01]  /*189a0*/  MUFU.TANH R11, R9 ;  /* 0x00000009000b7308 */ /* 0x0002a20000002400 */
[----:B------:R-:W-:Y:S02]  /*189b0*/  FSEL R204, R65, -INF , !P6 ;  /* 0xff80000041cc7808 */ /* 0x000fe40007000000 */
[----:B------:R-:W-:Y:S02]  /*189c0*/  ISETP.GE.AND P6, PT, R5, R8, PT ;  /* 0x000000080500720c */ /* 0x000fe40003fc6270 */
[----:B------:R-:W-:Y:S01]  /*189d0*/  IADD3 R5, R4, 0xe1, RZ ;  /* 0x000000e104057810 */ /* 0x000fe20007ffe0ff */
[----:B------:R-:W-:Y:S01]  /*189e0*/  HMMA.16816.F32 R28, R12, R44, R36 ;  /* 0x0000002c0c1c723c */ /* 0x000fe20000001824 */
[----:B------:R-:W-:-:S02]  /*189f0*/  FSEL R212, R64, -INF , !P4 ;  /* 0xff80000040d47808 */ /* 0x000fc40006000000 */
[----:B------:R-:W-:Y:S02]  /*18a00*/  FSEL R208, R60, -INF , !P2 ;  /* 0xff8000003cd07808 */ /* 0x000fe40005000000 */
[----:B------:R-:W-:Y:S02]  /*18a10*/  FSEL R213, R57, -INF , !P0 ;  /* 0xff80000039d57808 */ /* 0x000fe40004000000 */
[C---:B------:R-:W-:Y:S02]  /*18a20*/  ISETP.GE.AND P2, PT, R5.reuse, R8, PT ;  /* 0x000000080500720c */ /* 0x040fe40003f46270 */
[----:B------:R-:W-:Y:S01]  /*18a30*/  ISETP.GE.AND P0, PT, R5, R6, PT ;  /* 0x000000060500720c */ /* 0x000fe20003f06270 */
[-C--:B-1----:R-:W-:Y:S01]  /*18a40*/  FMUL.FTZ R9, R40, R3.reuse ;  /* 0x0000000328097220 */ /* 0x082fe20000410000 */
[----:B--2---:R-:W-:Y:S02]  /*18a50*/  FSEL R210, R11, -INF , !P5 ;  /* 0xff8000000bd27808 */ /* 0x004fe40006800000 */
[----:B------:R-:W-:Y:S01]  /*18a60*/  IADD3 R5, R4, 0xe9, RZ ;  /* 0x000000e904057810 */ /* 0x000fe20007ffe0ff */
[----:B------:R1:W2:Y:S01]  /*18a70*/  MUFU.TANH R48, R9 ;  /* 0x0000000900307308 */ /* 0x0002a20000002400 */
[----:B------:R-:W-:Y:S01]  /*18a80*/  FSEL R207, R49, -INF , !P1 ;  /* 0xff80000031cf7808 */ /* 0x000fe20004800000 */
[----:B------:R-:W-:Y:S01]  /*18a90*/  FMUL.FTZ R7, R35, R3 ;  /* 0x0000000323077220 */ /* 0x000fe20000410000 */
[----:B------:R-:W-:-:S02]  /*18aa0*/  FSEL R209, R56, -INF , !P6 ;  /* 0xff80000038d17808 */ /* 0x000fc40007000000 */
[----:B------:R-:W-:-:S03]  /*18ab0*/  ISETP.GE.AND P5, PT, R5, R8, PT ;  /* 0x000000080500720c */ /* 0x000fc60003fa6270 */
[----:B------:R3:W-:Y:S01]  /*18ac0*/  MUFU.TANH R19, R7 ;  /* 0x0000000700137308 */ /* 0x0007e20000002400 */
[----:B-1----:R-:W-:-:S07]  /*18ad0*/  FMUL.FTZ R9, R41, R3 ;  /* 0x0000000329097220 */ /* 0x002fce0000410000 */
[----:B------:R1:W4:Y:S01]  /*18ae0*/  MUFU.TANH R41, R9 ;  /* 0x0000000900297308 */ /* 0x0003220000002400 */
[----:B---3--:R-:W-:-:S04]  /*18af0*/  IADD3 R7, R4, 0xe0, RZ ;  /* 0x000000e004077810 */ /* 0x008fc80007ffe0ff */
[C---:B------:R-:W-:Y:S02]  /*18b00*/  ISETP.GE.AND P4, PT, R7.reuse, R6, PT ;  /* 0x000000060700720c */ /* 0x040fe40003f86270 */
[-C--:B------:R-:W-:Y:S02]  /*18b10*/  ISETP.GE.AND P3, PT, R7, R8.reuse, PT ;  /* 0x000000080700720c */ /* 0x080fe40003f66270 */
[----:B------:R-:W-:Y:S02]  /*18b20*/  IADD3 R7, R4, 0xe8, RZ ;  /* 0x000000e804077810 */ /* 0x000fe40007ffe0ff */
[----:B------:R-:W-:Y:S01]  /*18b30*/  FSEL R215, R10, -INF , !P4 ;  /* 0xff8000000ad77808 */ /* 0x000fe20006000000 */
[----:B-1----:R-:W-:Y:S01]  /*18b40*/  FMUL.FTZ R9, R43, R3 ;  /* 0x000000032b097220 */ /* 0x002fe20000410000 */
[----:B--2---:R-:W-:Y:S02]  /*18b50*/  FSEL R218, R48, -INF , !P3 ;  /* 0xff80000030da7808 */ /* 0x004fe40005800000 */
[----:B------:R-:W-:Y:S01]  /*18b60*/  ISETP.GE.AND P1, PT, R7, R8, PT ;  /* 0x000000080700720c */ /* 0x000fe20003f26270 */
[----:B------:R1:W2:Y:S01]  /*18b70*/  MUFU.TANH R40, R9 ;  /* 0x0000000900287308 */ /* 0x0002a20000002400 */
[----:B------:R-:W-:-:S02]  /*18b80*/  ISETP.GE.AND P3, PT, R5, R6, PT ;  /* 0x000000060500720c */ /* 0x000fc40003f66270 */
[----:B------:R-:W-:Y:S02]  /*18b90*/  ISETP.GE.AND P6, PT, R7, R6, PT ;  /* 0x000000060700720c */ /* 0x000fe40003fc6270 */
[C---:B------:R-:W-:Y:S02]  /*18ba0*/  IADD3 R5, R4.reuse, 0xf1, RZ ;  /* 0x000000f104057810 */ /* 0x040fe40007ffe0ff */
[----:B------:R-:W-:Y:S02]  /*18bb0*/  IADD3 R7, R4, 0xf0, RZ ;  /* 0x000000f004077810 */ /* 0x000fe40007ffe0ff */
[----:B----4-:R-:W-:Y:S02]  /*18bc0*/  FSEL R219, R41, -INF , !P2 ;  /* 0xff80000029db7808 */ /* 0x010fe40005000000 */
[C---:B------:R-:W-:Y:S02]  /*18bd0*/  ISETP.GE.AND P4, PT, R7.reuse, R8, PT ;  /* 0x000000080700720c */ /* 0x040fe40003f86270 */
[----:B------:R-:W-:Y:S01]  /*18be0*/  ISETP.GE.AND P2, PT, R7, R6, PT ;  /* 0x000000060700720c */ /* 0x000fe20003f46270 */
[-C--:B------:R-:W-:Y:S01]  /*18bf0*/  FMUL.FTZ R7, R20, R3.reuse ;  /* 0x0000000314077220 */ /* 0x080fe20000410000 */
[----:B------:R-:W-:Y:S01]  /*18c00*/  FSEL R222, R19, -INF , !P3 ;  /* 0xff80000013de7808 */ /* 0x000fe20005800000 */
[----:B-1----:R-:W-:Y:S01]  /*18c10*/  FMUL.FTZ R9, R32, R3 ;  /* 0x0000000320097220 */ /* 0x002fe20000410000 */
[----:B--2---:R-:W-:-:S02]  /*18c20*/  FSEL R217, R40, -INF , !P0 ;  /* 0xff80000028d97808 */ /* 0x004fc40004000000 */
[----:B------:R-:W-:Y:S01]  /*18c30*/  ISETP.GE.AND P0, PT, R5, R8, PT ;  /* 0x000000080500720c */ /* 0x000fe20003f06270 */
[----:B------:R1:W2:Y:S02]  /*18c40*/  MUFU.TANH R32, R9 ;  /* 0x0000000900207308 */ /* 0x0002a40000002400 */
[----:B-1----:R-:W-:Y:S01]  /*18c50*/  FMUL.FTZ R9, R33, R3 ;  /* 0x0000000321097220 */ /* 0x002fe20000410000 */
[----:B--2---:R-:W-:Y:S02]  /*18c60*/  FSEL R220, R32, -INF , !P1 ;  /* 0xff80000020dc7808 */ /* 0x004fe40004800000 */
[----:B------:R-:W-:-:S03]  /*18c70*/  ISETP.GE.AND P1, PT, R5, R6, PT ;  /* 0x000000060500720c */ /* 0x000fc60003f26270 */
[----:B------:R1:W2:Y:S01]  /*18c80*/  MUFU.TANH R33, R9 ;  /* 0x0000000900217308 */ /* 0x0002a20000002400 */
[----:B------:R-:W-:-:S04]  /*18c90*/  IADD3 R5, R4, 0xf8, RZ ;  /* 0x000000f804057810 */ /* 0x000fc80007ffe0ff */
[----:B------:R-:W-:Y:S01]  /*18ca0*/  ISETP.GE.AND P3, PT, R5, R6, PT ;  /* 0x000000060500720c */ /* 0x000fe20003f66270 */
[-C--:B-1----:R-:W-:Y:S01]  /*18cb0*/  FMUL.FTZ R9, R34, R3.reuse ;  /* 0x0000000322097220 */ /* 0x082fe20000410000 */
[----:B--2---:R-:W-:Y:S02]  /*18cc0*/  FSEL R221, R33, -INF , !P5 ;  /* 0xff80000021dd7808 */ /* 0x004fe40006800000 */
[----:B------:R-:W-:Y:S01]  /*18cd0*/  ISETP.GE.AND P5, PT, R5, R8, PT ;  /* 0x000000080500720c */ /* 0x000fe20003fa6270 */
[----:B------:R1:W2:Y:S01]  /*18ce0*/  MUFU.TANH R24, R9 ;  /* 0x0000000900187308 */ /* 0x0002a20000002400 */
[----:B------:R-:W-:-:S07]  /*18cf0*/  FMUL.FTZ R5, R22, R3 ;  /* 0x0000000316057220 */ /* 0x000fce0000410000 */
[----:B------:R-:W3:Y:S01]  /*18d00*/  MUFU.TANH R5, R5 ;  /* 0x0000000500057308 */ /* 0x000ee20000002400 */
[----:B-1----:R-:W-:Y:S01]  /*18d10*/  FMUL.FTZ R9, R28, R3 ;  /* 0x000000031c097220 */ /* 0x002fe20000410000 */
[----:B--2---:R-:W-:Y:S02]  /*18d20*/  FSEL R214, R24, -INF , !P6 ;  /* 0xff80000018d67808 */ /* 0x004fe40007000000 */
[----:B------:R-:W-:-:S04]  /*18d30*/  ISETP.GE.AND P6, PT, R4, R8, PT ;  /* 0x000000080400720c */ /* 0x000fc80003fc6270 */
[----:B------:R1:W2:Y:S01]  /*18d40*/  MUFU.TANH R18, R9 ;  /* 0x0000000900127308 */ /* 0x0002a20000002400 */
[----:B------:R-:W-:Y:S02]  /*18d50*/  IADD3 R4, R4, 0xf9, RZ ;  /* 0x000000f904047810 */ /* 0x000fe40007ffe0ff */
[----:B---3--:R-:W-:Y:S01]  /*18d60*/  FSEL R224, R5, -INF , !P3 ;  /* 0xff80000005e07808 */ /* 0x008fe20005800000 */
[-C--:B-1----:R-:W-:Y:S01]  /*18d70*/  FMUL.FTZ R9, R29, R3.reuse ;  /* 0x000000031d097220 */ /* 0x082fe20000410000 */
[----:B--2---:R-:W-:Y:S02]  /*18d80*/  FSEL R225, R18, -INF , !P4 ;  /* 0xff80000012e17808 */ /* 0x004fe40006000000 */
[----:B------:R-:W-:Y:S01]  /*18d90*/  ISETP.GE.AND P4, PT, R4, R8, PT ;  /* 0x000000080400720c */ /* 0x000fe20003f86270 */
[----:B------:R1:W2:Y:S02]  /*18da0*/  MUFU.TANH R12, R9 ;  /* 0x00000009000c7308 */ /* 0x0002a40000002400 */
[----:B-1----:R-:W-:Y:S01]  /*18db0*/  FMUL.FTZ R9, R30, R3 ;  /* 0x000000031e097220 */ /* 0x002fe20000410000 */
[----:B--2---:R-:W-:-:S02]  /*18dc0*/  FSEL R226, R12, -INF , !P0 ;  /* 0xff8000000ce27808 */ /* 0x004fc40004000000 */
[----:B------:R-:W-:-:S03]  /*18dd0*/  IADD3 R12, R177, 0x3800, RZ ;  /* 0x00003800b10c7810 */ /* 0x000fc60007ffe0ff */
[----:B------:R1:W2:Y:S01]  /*18de0*/  MUFU.TANH R11, R9 ;  /* 0x00000009000b7308 */ /* 0x0002a20000002400 */
[----:B------:R-:W-:-:S04]  /*18df0*/  ISETP.NE.U32.AND P0, PT, R242, RZ, PT ;  /* 0x000000fff200720c */ /* 0x000fc80003f05070 */
[----:B------:R-:W-:Y:S01]  /*18e00*/  ISETP.NE.AND.EX P0, PT, R243, RZ, PT, P0 ;  /* 0x000000fff300720c */ /* 0x000fe20003f05300 */
[-C--:B-1----:R-:W-:Y:S01]  /*18e10*/  FMUL.FTZ R9, R31, R3.reuse ;  /* 0x000000031f097220 */ /* 0x082fe20000410000 */
[----:B--2---:R-:W-:Y:S02]  /*18e20*/  FSEL R223, R11, -INF , !P2 ;  /* 0xff8000000bdf7808 */ /* 0x004fe40005000000 */
[----:B------:R-:W-:Y:S01]  /*18e30*/  ISETP.GE.AND P2, PT, R4, R6, PT ;  /* 0x000000060400720c */ /* 0x000fe20003f46270 */
[----:B------:R-:W1:Y:S01]  /*18e40*/  MUFU.TANH R10, R9 ;  /* 0x00000009000a7308 */ /* 0x000e620000002400 */
[----:B------:R-:W-:Y:S01]  /*18e50*/  FMUL.FTZ R4, R148, R3 ;  /* 0x0000000394047220 */ /* 0x000fe20000410000 */
[----:B------:R-:W-:-:S05]  /*18e60*/  IADD3 R11, R177, 0x800, RZ ;  /* 0x00000800b10b7810 */ /* 0x000fca0007ffe0ff */
[----:B------:R2:W-:Y:S01]  /*18e70*/  STL [R1+0x58], R11 ;  /* 0x0000580b01007387 */ /* 0x0005e20000100800 */
[----:B------:R3:W4:Y:S01]  /*18e80*/  MUFU.TANH R9, R7 ;  /* 0x0000000700097308 */ /* 0x0007220000002400 */
[----:B-1----:R-:W-:-:S07]  /*18e90*/  FSEL R148, R10, -INF , !P1 ;  /* 0xff8000000a947808 */ /* 0x002fce0004800000 */
[----:B------:R-:W1:Y:S01]  /*18ea0*/  MUFU.TANH R4, R4 ;  /* 0x0000000400047308 */ /* 0x000e620000002400 */
[----:B------:R-:W-:Y:S02]  /*18eb0*/  IADD3 R10, R177, 0x1000, RZ ;  /* 0x00001000b10a7810 */ /* 0x000fe40007ffe0ff */
[----:B------:R-:W-:-:S03]  /*18ec0*/  ISETP.GT.AND P1, PT, R252, R251, PT ;  /* 0x000000fbfc00720c */ /* 0x000fc60003f24270 */
[----:B------:R1:W-:Y:S01]  /*18ed0*/  STL [R1+0x5c], R10 ;  /* 0x00005c0a01007387 */ /* 0x0003e20000100800 */
[-C--:B---3--:R-:W-:Y:S01]  /*18ee0*/  FMUL.FTZ R7, R21, R3.reuse ;  /* 0x0000000315077220 */ /* 0x088fe20000410000 */
[----:B----4-:R-:W-:Y:S01]  /*18ef0*/  FSEL R227, R9, -INF , !P5 ;  /* 0xff80000009e37808 */ /* 0x010fe20006800000 */
[----:B------:R-:W-:-:S04]  /*18f00*/  FMUL.FTZ R3, R23, R3 ;  /* 0x0000000317037220 */ /* 0x000fc80000410000 */
[----:B------:R-:W3:Y:S01]  /*18f10*/  MUFU.TANH R7, R7 ;  /* 0x0000000700077308 */ /* 0x000ee20000002400 */
[----:B--2---:R-:W-:Y:S02]  /*18f20*/  IADD3 R11, R177, 0x1800, RZ ;  /* 0x00001800b10b7810 */ /* 0x004fe40007ffe0ff */
[----:B-1----:R-:W-:-:S03]  /*18f30*/  FSEL R48, R4, -INF , !P6 ;  /* 0xff80000004307808 */ /* 0x002fc60007000000 */
[----:B------:R1:W-:Y:S02]  /*18f40*/  STL [R1+0x60], R11 ;  /* 0x0000600b01007387 */ /* 0x0003e40000100800 */
[----:B------:R-:W2:Y:S01]  /*18f50*/  MUFU.TANH R3, R3 ;  /* 0x0000000300037308 */ /* 0x000ea20000002400 */
[----:B---3--:R-:W-:Y:S02]  /*18f60*/  FSEL R228, R7, -INF , !P4 ;  /* 0xff80000007e47808 */ /* 0x008fe40006000000 */
[----:B------:R-:W-:-:S05]  /*18f70*/  IADD3 R10, R177, 0x2000, RZ ;  /* 0x00002000b10a7810 */ /* 0x000fca0007ffe0ff */
[----:B------:R3:W-:Y:S01]  /*18f80*/  STL [R1+0x64], R10 ;  /* 0x0000640a01007387 */ /* 0x0007e20000100800 */
[----:B--2---:R-:W-:Y:S02]  /*18f90*/  FSEL R229, R3, -INF , !P2 ;  /* 0xff80000003e57808 */ /* 0x004fe40005000000 */
[----:B-1----:R-:W-:-:S05]  /*18fa0*/  IADD3 R11, R177, 0x2800, RZ ;  /* 0x00002800b10b7810 */ /* 0x002fca0007ffe0ff */
[----:B------:R1:W-:Y:S01]  /*18fb0*/  STL [R1+0x68], R11 ;  /* 0x0000680b01007387 */ /* 0x0003e20000100800 */
[----:B---3--:R-:W-:-:S05]  /*18fc0*/  IADD3 R10, R177, 0x3000, RZ ;  /* 0x00003000b10a7810 */ /* 0x008fca0007ffe0ff */
        /* <DEDUP_REMOVED lines=16> */
[----:B--2---:R-:W-:-:S05]  /*190d0*/  IADD3 R10, R177, 0x7800, RZ ;  /* 0x00007800b10a7810 */ /* 0x004fca0007ffe0ff */
[----:B------:R3:W-:Y:S01]  /*190e0*/  STL [R1+0xdc], R10 ;  /* 0x0000dc0a01007387 */ /* 0x0007e20000100800 */
[----:B------:R-:W-:Y:S05]  /*190f0*/  @!P1 BRA `(.L_x_2126) ;  /* 0x00000f8000009947 */ /* 0x000fea0003800000 */
[----:B------:R-:W-:Y:S01]  /*19100*/  BSSY B0, `(.L_x_2127) ;  /* 0x0000042000007945 */ /* 0x000fe20003800000 */
[----:B------:R-:W-:Y:S05]  /*19110*/  @!P0 BRA `(.L_x_2128) ;  /* 0x000003d000008947 */ /* 0x000fea0003800000 */
[----:B------:R-:W2:Y:S01]  /*19120*/  LD.E R4, [R16.64+0x170] ;  /* 0x0001700610047980 */ /* 0x000ea2000c101900 */
[----:B------:R-:W-:Y:S02]  /*19130*/  IABS R7, R105 ;  /* 0x0000006900077213 */ /* 0x000fe40000000000 */
[----:B---3--:R-:W-:-:S04]  /*19140*/  IADD3 R12, R105, -0x100, RZ ;  /* 0xffffff00690c7810 */ /* 0x008fc80007ffe0ff */
        /* <DEDUP_REMOVED lines=58> */
.L_x_2128:
[----:B------:R-:W2:Y:S02]  /*194f0*/  LD.E R3, [R16.64+0x38] ;  /* 0x0000380610037980 */ /* 0x000ea4000c101900 */
[----:B--2---:R-:W-:-:S04]  /*19500*/  LEA R3, -R3, RZ, 0x8 ;  /* 0x000000ff03037211 */ /* 0x004fc800078e41ff */
[----:B------:R-:W-:Y:S02]  /*19510*/  SHF.R.S32.HI R4, RZ, 0x1f, R3 ;  /* 0x0000001fff047819 */ /* 0x000fe40000011403 */
.L_x_2129:
[----:B------:R-:W-:Y:S05]  /*19520*/  BSYNC B0 ;  /* 0x0000000000007941 */ /* 0x000fea0003800000 */
.L_x_2127:
[----:B------:R-:W2:Y:S01]  /*19530*/  LDL R5, [R1+0x4] ;  /* 0x0000040001057983 */ /* 0x000ea20000100800 */
[----:B------:R-:W-:Y:S01]  /*19540*/  BSSY B0, `(.L_x_2130) ;  /* 0x00000b0000007945 */ /* 0x000fe20003800000 */
[----:B--2---:R-:W-:-:S13]  /*19550*/  ISETP.GE.AND P2, PT, R132, R5, PT ;  /* 0x000000058400720c */ /* 0x004fda0003f46270 */
[----:B------:R-:W-:Y:S01]  /*19560*/  @!P2 IADD3 R5, P4, R3, R116, RZ ;  /* 0x000000740305a210 */ /* 0x000fe20007f9e0ff */
[----:B---3--:R-:W-:Y:S01]  /*19570*/  @!P2 IMAD.MOV.U32 R11, RZ, RZ, R4 ;  /* 0x000000ffff0ba224 */ /* 0x008fe200078e0004 */
        /* <DEDUP_REMOVED lines=172> */
.L_x_2131:
[----:B------:R-:W-:Y:S05]  /*1a040*/  BSYNC B0 ;  /* 0x0000000000007941 */ /* 0x000fea0003800000 */
.L_x_2130:
[----:B------:R-:W0:Y:S01]  /*1a050*/  LDGDEPBAR ;  /* 0x00000000000079af */ /* 0x000e220000000000 */
[----:B------:R-:W-:-:S04]  /*1a060*/  LEA R245, P2, R3, R245, 0x1 ;  /* 0x000000f503f57211 */ /* 0x000fc800078408ff */
[----:B------:R-:W-:-:S04]  /*1a070*/  LEA.HI.X R246, R3, R246, R4, 0x1, P2 ;  /* 0x000000f603f67211 */ /* 0x000fc800010f0c04 */
.L_x_2126:
[----:B------:R-:W-:Y:S05]  /*1a080*/  BSYNC B1 ;  /* 0x0000000000017941 */ /* 0x000fea0003800000 */
.L_x_2125:
[----:B------:R-:W-:Y:S01]  /*1a090*/  FMNMX.FTZ R3, R109, R107, !PT ;  /* 0x0000006b6d037209 */ /* 0x000fe20007810000 */
[----:B------:R-:W4:Y:S03]  /*1a0a0*/  LD.E R4, [R16.64+0xdc] ;  /* 0x0000dc0610047980 */ /* 0x000f26000c101900 */
        /* <DEDUP_REMOVED lines=128> */
[----:B------:R-:W5:Y:S01]  /*1a8b0*/  SHFL.BFLY PT, R7, R3, 0x1, 0x1f ;  /* 0x0c201f0003077f89 */ /* 0x000f6200000e0000 */
[----:B-1----:R-:W-:Y:S02]  /*1a8c0*/  FMNMX.FTZ R36, R36, R5, !PT ;  /* 0x0000000524247209 */ /* 0x002fe40007810000 */
[----:B-----5:R-:W-:-:S03]  /*1a8d0*/  FMNMX.FTZ R3, R3, R7, !PT ;  /* 0x0000000703037209 */ /* 0x020fc60007810000 */
[----:B------:R-:W1:Y:S01]  /*1a8e0*/  SHFL.BFLY PT, R9, R36, 0x1, 0x1f ;  /* 0x0c201f0024097f89 */ /* 0x000e6200000e0000 */
[----:B------:R-:W-:Y:S01]  /*1a8f0*/  FSETP.NEU.FTZ.AND P2, PT, R3, -INF , PT ;  /* 0xff8000000300780b */ /* 0x000fe20003f5d000 */
[----:B----4-:R-:W-:-:S05]  /*1a900*/  FMUL.FTZ R5, R4, R3 ;  /* 0x0000000304057220 */ /* 0x010fca0000410000 */
[----:B------:R-:W-:-:S05]  /*1a910*/  FSEL R5, R5, RZ, P2 ;  /* 0x000000ff05057208 */ /* 0x000fca0001000000 */
[----:B------:R-:W-:-:S04]  /*1a920*/  FFMA.FTZ R7, R109, R4, -R5 ;  /* 0x000000046d077223 */ /* 0x000fc80000010805 */
[----:B------:R4:W-:Y:S01]  /*1a930*/  MUFU.EX2 R250, R7 ;  /* 0x0000000700fa7308 */ /* 0x0009e20000000800 */
[----:B-1----:R-:W-:Y:S01]  /*1a940*/  FMNMX.FTZ R36, R36, R9, !PT ;  /* 0x0000000924247209 */ /* 0x002fe20007810000 */
[----:B----4-:R-:W-:-:S06]  /*1a950*/  FFMA.FTZ R7, R107, R4, -R5 ;  /* 0x000000046b077223 */ /* 0x010fcc0000010805 */
[----:B---3--:R1:W3:Y:S01]  /*1a960*/  MUFU.EX2 R10, R7 ;  /* 0x00000007000a7308 */ /* 0x0082e20000000800 */
        /* <DEDUP_REMOVED lines=248> */
[----:B-1----:R-:W-:Y:S01]  /*1b8f0*/  FFMA.FTZ R0, R170, R4, -R5 ;  /* 0x00000004aa007223 */ /* 0x002fe20000010805 */
[----:B------:R-:W-:-:S05]  /*1b900*/  MOV R170, R19 ;  /* 0x0000001300aa7202 */ /* 0x000fca0000000f00 */
        /* <DEDUP_REMOVED lines=17> */
[----:B-1----:R-:W-:Y:S01]  /*1ba20*/  FFMA.FTZ R0, R199, R4, -R7 ;  /* 0x00000004c7007223 */ /* 0x002fe20000010807 */
[----:B------:R-:W-:-:S05]  /*1ba30*/  MOV R199, R18 ;  /* 0x0000001200c77202 */ /* 0x000fca0000000f00 */
        /* <DEDUP_REMOVED lines=45> */
[----:B------:R2:W-:Y:S01]  /*1bd10*/  MUFU.EX2 R121, R0 ;  /* 0x0000000000797308 */ /* 0x0005e20000000800 */
[----:B------:R-:W-:Y:S01]  /*1bd20*/  MOV R164, R120 ;  /* 0x0000007800a47202 */ /* 0x000fe20000000f00 */
[----:B--2---:R-:W-:-:S06]  /*1bd30*/  FFMA.FTZ R0, R112, R4, -R7 ;  /* 0x0000000470007223 */ /* 0x004fcc0000010807 */
[----:B------:R2:W1:Y:S02]  /*1bd40*/  MUFU.EX2 R123, R0 ;  /* 0x00000000007b7308 */ /* 0x0004640000000800 */
[----:B--2---:R-:W-:-:S06]  /*1bd50*/  FFMA.FTZ R0, R106, R4, -R5 ;  /* 0x000000046a007223 */ /* 0x004fcc0000010805 */
[----:B------:R2:W2:Y:S01]  /*1bd60*/  MUFU.EX2 R120, R0 ;  /* 0x0000000000787308 */ /* 0x0004a20000000800 */
[----:B------:R-:W-:Y:S02]  /*1bd70*/  MOV R188, R114 ;  /* 0x0000007200bc7202 */ /* 0x000fe40000000f00 */
[----:B----4-:R-:W-:Y:S02]  /*1bd80*/  F2FP.PACK_AB R12, R119, R122 ;  /* 0x0000007a770c723e */ /* 0x010fe400000000ff */
[----:B------:R-:W-:Y:S02]  /*1bd90*/  F2FP.PACK_AB R13, R125, R124 ;  /* 0x0000007c7d0d723e */ /* 0x000fe400000000ff */
[----:B-1----:R-:W-:Y:S01]  /*1bda0*/  F2FP.PACK_AB R14, R123, R121 ;  /* 0x000000797b0e723e */ /* 0x002fe200000000ff */
[----:B--2---:R-:W-:Y:S01]  /*1bdb0*/  FFMA.FTZ R0, R101, R4, -R5 ;  /* 0x0000000465007223 */ /* 0x004fe20000010805 */
[----:B------:R-:W-:-:S03]  /*1bdc0*/  F2FP.PACK_AB R15, R120, R126 ;  /* 0x0000007e780f723e */ /* 0x000fc600000000ff */
[----:B------:R1:W-:Y:S01]  /*1bdd0*/  MUFU.EX2 R114, R0 ;  /* 0x0000000000727308 */ /* 0x0003e20000000800 */
[----:B------:R-:W-:Y:S02]  /*1bde0*/  MOV R160, R117 ;  /* 0x0000007500a07202 */ /* 0x000fe40000000f00 */
[----:B------:R-:W-:Y:S01]  /*1bdf0*/  MOV R166, R115 ;  /* 0x0000007300a67202 */ /* 0x000fe20000000f00 */
        /* <DEDUP_REMOVED lines=44> */
[----:B-1----:R-:W-:-:S07]  /*1c0c0*/  FFMA.FTZ R0, R85, R4, -R5 ;  /* 0x0000000455007223 */ /* 0x002fce0000010805 */
[C---:B------:R-:W-:Y:S01]  /*1c0d0*/  HMMA.16816.F32 R80, R12.reuse, R24, R72 ;  /* 0x000000180c50723c */ /* 0x040fe20000001848 */
[----:B------:R-:W-:Y:S01]  /*1c0e0*/  FADD.FTZ R10, R250, R10 ;  /* 0x0000000afa0a7221 */ /* 0x000fe20000010000 */
[----:B------:R-:W-:Y:S01]  /*1c0f0*/  LDSM.16.MT88.4 R24, [R178+0xf800] ;  /* 0x00f80000b218783b */ /* 0x000fe20000004200 */
[----:B------:R1:W-:Y:S05]  /*1c100*/  MUFU.EX2 R106, R0 ;  /* 0x00000000006a7308 */ /* 0x0003ea0000000800 */
[C---:B----4-:R-:W-:Y:S08]  /*1c110*/  HMMA.16816.F32 R72, R12.reuse, R20, R48 ;  /* 0x000000140c48723c */ /* 0x050ff00000001830 */
[----:B------:R-:W-:Y:S01]  /*1c120*/  HMMA.16816.F32 R68, R12, R22, R44 ;  /* 0x000000160c44723c */ /* 0x000fe2000000182c */
[----:B------:R-:W2:Y:S01]  /*1c130*/  LDSM.16.MT88.4 R20, [R180+0xf000] ;  /* 0x00f00000b414783b */ /* 0x000ea20000004200 */
[----:B-1----:R-:W-:-:S04]  /*1c140*/  FFMA.FTZ R0, R175, R4, -R7 ;  /* 0x00000004af007223 */ /* 0x002fc80000010807 */
[----:B------:R1:W-:Y:S02]  /*1c150*/  MUFU.EX2 R102, R0 ;  /* 0x0000000000667308 */ /* 0x0003e40000000800 */
[----:B-1----:R-:W-:-:S06]  /*1c160*/  FFMA.FTZ R0, R173, R4, -R7 ;  /* 0x00000004ad007223 */ /* 0x002fcc0000010807 */
[----:B------:R1:W3:Y:S01]  /*1c170*/  MUFU.EX2 R103, R0 ;  /* 0x0000000000677308 */ /* 0x0002e20000000800 */
[----:B------:R-:W-:Y:S02]  /*1c180*/  FADD.FTZ R10, R247, R10 ;  /* 0x0000000af70a7221 */ /* 0x000fe40000010000 */
[----:B-1----:R-:W-:-:S05]  /*1c190*/  FFMA.FTZ R0, R96, R4, -R7 ;  /* 0x0000000460007223 */ /* 0x002fca0000010807 */
[----:B------:R1:W-:Y:S01]  /*1c1a0*/  MUFU.EX2 R101, R0 ;  /* 0x0000000000657308 */ /* 0x0003e20000000800 */
[----:B------:R-:W-:Y:S02]  /*1c1b0*/  FADD.FTZ R9, R236, R11 ;  /* 0x0000000bec097221 */ /* 0x000fe40000010000 */
[----:B-1----:R-:W-:-:S05]  /*1c1c0*/  FFMA.FTZ R0, R84, R4, -R7 ;  /* 0x0000000454007223 */ /* 0x002fca0000010807 */
[----:B------:R1:W4:Y:S02]  /*1c1d0*/  MUFU.EX2 R108, R0 ;  /* 0x00000000006c7308 */ /* 0x0003240000000800 */
[----:B-1----:R-:W-:-:S06]  /*1c1e0*/  FFMA.FTZ R0, R88, R4, -R5 ;  /* 0x0000000458007223 */ /* 0x002fcc0000010805 */
[----:B------:R1:W5:Y:S02]  /*1c1f0*/  MUFU.EX2 R100, R0 ;  /* 0x0000000000647308 */ /* 0x0003640000000800 */
[----:B-1----:R-:W-:-:S04]  /*1c200*/  FADD.FTZ R0, R251, R10 ;  /* 0x0000000afb007221 */ /* 0x002fc80000010000 */
[----:B------:R-:W-:Y:S02]  /*1c210*/  FADD.FTZ R11, R237, R0 ;  /* 0x00000000ed0b7221 */ /* 0x000fe40000010000 */
[----:B------:R-:W-:-:S04]  /*1c220*/  FFMA.FTZ R0, R192, R4, -R5 ;  /* 0x00000004c0007223 */ /* 0x000fc80000010805 */
[----:B------:R1:W-:Y:S01]  /*1c230*/  MUFU.EX2 R99, R0 ;  /* 0x0000000000637308 */ /* 0x0003e20000000800 */
[----:B--2---:R-:W-:Y:S01]  /*1c240*/  HMMA.16816.F32 R48, R12, R20, R64 ;  /* 0x000000140c30723c */ /* 0x004fe20000001840 */
[----:B-1----:R-:W-:-:S06]  /*1c250*/  FFMA.FTZ R0, R193, R4, -R5 ;  /* 0x00000004c1007223 */ /* 0x002fcc0000010805 */
        /* <DEDUP_REMOVED lines=14> */
[----:B------:R-:W-:Y:S01]  /*1c340*/  FADD.FTZ R9, R248, R9 ;  /* 0x00000009f8097221 */ /* 0x000fe20000010000 */
[----:B------:R-:W-:Y:S01]  /*1c350*/  F2FP.PACK_AB R12, R103, R102 ;  /* 0x00000066670c723e */ /* 0x000fe200000000ff */
[----:B---3--:R-:W-:-:S05]  /*1c360*/  FFMA.FTZ R0, R203, R4, -R7 ;  /* 0x00000004cb007223 */ /* 0x008fca0000010807 */
[----:B------:R3:W-:Y:S01]  /*1c370*/  MUFU.EX2 R94, R0 ;  /* 0x00000000005e7308 */ /* 0x0007e20000000800 */
[----:B------:R-:W-:Y:S02]  /*1c380*/  F2FP.PACK_AB R13, R105, R107 ;  /* 0x0000006b690d723e */ /* 0x000fe400000000ff */
[----:B----4-:R-:W-:Y:S02]  /*1c390*/  F2FP.PACK_AB R14, R108, R101 ;  /* 0x000000656c0e723e */ /* 0x010fe400000000ff */
[----:B-----5:R-:W-:Y:S01]  /*1c3a0*/  F2FP.PACK_AB R15, R100, R106 ;  /* 0x0000006a640f723e */ /* 0x020fe200000000ff */
[----:B---3--:R-:W-:-:S04]  /*1c3b0*/  FFMA.FTZ R0, R194, R4, -R7 ;  /* 0x00000004c2007223 */ /* 0x008fc80000010807 */
[----:B------:R3:W4:Y:S01]  /*1c3c0*/  MUFU.EX2 R93, R0 ;  /* 0x00000000005d7308 */ /* 0x0007220000000800 */
[----:B------:R-:W-:Y:S01]  /*1c3d0*/  FADD.FTZ R10, R199, R9 ;  /* 0x00000009c70a7221 */ /* 0x000fe20000010000 */
[----:B------:R-:W-:Y:S01]  /*1c3e0*/  HMMA.16816.F32 R80, R12, R24, R80 ;  /* 0x000000180c50723c */ /* 0x000fe20000001850 */
[----:B------:R-:W-:Y:S02]  /*1c3f0*/  FFMA.FTZ R9, R204, R4, -R5 ;  /* 0x00000004cc097223 */ /* 0x000fe40000010805 */
[----:B------:R-:W-:Y:S02]  /*1c400*/  FADD.FTZ R10, R92, R10 ;  /* 0x0000000a5c0a7221 */ /* 0x000fe40000010000 */
[----:B---3--:R-:W-:-:S04]  /*1c410*/  FADD.FTZ R0, R201, R11 ;  /* 0x0000000bc9007221 */ /* 0x008fc80000010000 */
[----:B------:R-:W-:Y:S01]  /*1c420*/  FADD.FTZ R0, R157, R0 ;  /* 0x000000009d007221 */ /* 0x000fe20000010000 */
[C---:B------:R-:W-:Y:S01]  /*1c430*/  HMMA.16816.F32 R76, R12.reuse, R26, R76 ;  /* 0x0000001a0c4c723c */ /* 0x040fe2000000184c */
[----:B------:R-:W3:Y:S02]  /*1c440*/  LDSM.16.MT88.4 R24, [R180+0xf800] ;  /* 0x00f80000b418783b */ /* 0x000ee40000004200 */
[----:B------:R-:W-:Y:S01]  /*1c450*/  FADD.FTZ R0, R170, R0 ;  /* 0x00000000aa007221 */ /* 0x000fe20000010000 */
[----:B------:R5:W1:Y:S03]  /*1c460*/  MUFU.EX2 R92, R9 ;  /* 0x00000009005c7308 */ /* 0x000a660000000800 */
[----:B------:R-:W-:Y:S02]  /*1c470*/  FADD.FTZ R11, R252, R0 ;  /* 0x00000000fc0b7221 */ /* 0x000fe40000010000 */
[----:B------:R-:W-:Y:S01]  /*1c480*/  FFMA.FTZ R0, R208, R4, -R5 ;  /* 0x00000004d0007223 */ /* 0x000fe20000010805 */
[----:B--2---:R-:W-:Y:S01]  /*1c490*/  HMMA.16816.F32 R64, R12, R20, R52 ;  /* 0x000000140c40723c */ /* 0x004fe20000001834 */
[----:B------:R-:W-:-:S02]  /*1c4a0*/  MOV R170, R171 ;  /* 0x000000ab00aa7202 */ /* 0x000fc40000000f00 */
[----:B------:R-:W-:Y:S01]  /*1c4b0*/  MOV R171, R89 ;  /* 0x0000005900ab7202 */ /* 0x000fe20000000f00 */
[----:B-----5:R-:W-:Y:S01]  /*1c4c0*/  FADD.FTZ R9, R169, R10 ;  /* 0x0000000aa9097221 */ /* 0x020fe20000010000 */
[----:B------:R-:W-:Y:S02]  /*1c4d0*/  MOV R169, R91 ;  /* 0x0000005b00a97202 */ /* 0x000fe40000000f00 */
[----:B------:R2:W-:Y:S01]  /*1c4e0*/  MUFU.EX2 R91, R0 ;  /* 0x00000000005b7308 */ /* 0x0005e20000000800 */
[C---:B------:R-:W-:Y:S01]  /*1c4f0*/  HMMA.16816.F32 R52, R12.reuse, R22, R32 ;  /* 0x000000160c34723c */ /* 0x040fe20000001820 */
[----:B------:R-:W5:Y:S07]  /*1c500*/  LDSM.16.MT88.4 R32, [R181+0x10000] ;  /* 0x01000000b520783b */ /* 0x000f6e0000004200 */
[C---:B-1----:R-:W-:Y:S08]  /*1c510*/  HMMA.16816.F32 R56, R12.reuse, R28, R72 ;  /* 0x0000001c0c38723c */ /* 0x042ff00000001848 */
[----:B------:R-:W-:Y:S01]  /*1c520*/  HMMA.16816.F32 R60, R12, R30, R68 ;  /* 0x0000001e0c3c723c */ /* 0x000fe20000001844 */
[-C--:B--2---:R-:W-:Y:S01]  /*1c530*/  FFMA.FTZ R0, R207, R4.reuse, -R5 ;  /* 0x00000004cf007223 */ /* 0x084fe20000010805 */
[----:B------:R-:W1:Y:S03]  /*1c540*/  LDSM.16.MT88.4 R28, [R179+0x10000] ;  /* 0x01000000b31c783b */ /* 0x000e660000004200 */
[----:B------:R2:W-:Y:S01]  /*1c550*/  MUFU.EX2 R89, R0 ;  /* 0x0000000000597308 */ /* 0x0005e20000000800 */
[----:B------:R-:W-:Y:S01]  /*1c560*/  FADD.FTZ R10, R198, R9 ;  /* 0x00000009c60a7221 */ /* 0x000fe20000010000 */
[----:B------:R-:W1:Y:S01]  /*1c570*/  LDSM.16.MT88.4 R20, [R180+0x10000] ;  /* 0x01000000b414783b */ /* 0x000e620000004200 */
[----:B--2---:R-:W-:-:S05]  /*1c580*/  FFMA.FTZ R0, R211, R4, -R7 ;  /* 0x00000004d3007223 */ /* 0x004fca0000010807 */
[----:B------:R2:W-:Y:S01]  /*1c590*/  MUFU.EX2 R88, R0 ;  /* 0x0000000000587308 */ /* 0x0005e20000000800 */
[----:B------:R-:W-:Y:S01]  /*1c5a0*/  FFMA.FTZ R9, R206, R4, -R5 ;  /* 0x00000004ce097223 */ /* 0x000fe20000010805 */
[----:B------:R-:W-:Y:S02]  /*1c5b0*/  MOV R198, R166 ;  /* 0x000000a600c67202 */ /* 0x000fe40000000f00 */
[----:B------:R-:W-:Y:S01]  /*1c5c0*/  MOV R166, R90 ;  /* 0x0000005a00a67202 */ /* 0x000fe20000000f00 */
[----:B--2---:R-:W-:-:S04]  /*1c5d0*/  FFMA.FTZ R0, R212, R4, -R7 ;  /* 0x00000004d4007223 */ /* 0x004fc80000010807 */
[----:B------:R2:W1:Y:S08]  /*1c5e0*/  MUFU.EX2 R87, R0 ;  /* 0x0000000000577308 */ /* 0x0004700000000800 */
[----:B------:R1:W1:Y:S01]  /*1c5f0*/  MUFU.EX2 R90, R9 ;  /* 0x00000009005a7308 */ /* 0x0002620000000800 */
[----:B--2---:R-:W-:-:S07]  /*1c600*/  FFMA.FTZ R0, R213, R4, -R7 ;  /* 0x00000004d5007223 */ /* 0x004fce0000010807 */
[----:B------:R2:W-:Y:S01]  /*1c610*/  MUFU.EX2 R86, R0 ;  /* 0x0000000000567308 */ /* 0x0005e20000000800 */
[----:B-1----:R-:W-:-:S07]  /*1c620*/  FFMA.FTZ R9, R210, R4, -R5 ;  /* 0x00000004d2097223 */ /* 0x002fce0000010805 */
[----:B------:R-:W-:Y:S01]  /*1c630*/  MUFU.EX2 R84, R9 ;  /* 0x0000000900547308 */ /* 0x000fe20000000800 */
[----:B--2---:R-:W-:-:S07]  /*1c640*/  FFMA.FTZ R0, R209, R4, -R7 ;  /* 0x00000004d1007223 */ /* 0x004fce0000010807 */
[----:B------:R1:W2:Y:S01]  /*1c650*/  MUFU.EX2 R85, R0 ;  /* 0x0000000000557308 */ /* 0x0002a20000000800 */
[C---:B---3--:R-:W-:Y:S01]  /*1c660*/  HMMA.16816.F32 R48, R12.reuse, R24, R48 ;  /* 0x000000180c30723c */ /* 0x048fe20000001830 */
        /* <DEDUP_REMOVED lines=25> */
[----:B------:R-:W4:Y:S01]  /*1c800*/  LDSM.16.MT88.4 R28, [R181+0x10800] ;  /* 0x01080000b51c783b */ /* 0x000f220000004200 */
[----:B------:R5:W-:Y:S01]  /*1c810*/  MUFU.EX2 R81, R9 ;  /* 0x0000000900517308 */ /* 0x000be20000000800 */
[----:B---3--:R-:W-:-:S05]  /*1c820*/  FADD.FTZ R0, R166, R11 ;  /* 0x0000000ba6007221 */ /* 0x008fca0000010000 */
[C---:B------:R-:W-:Y:S01]  /*1c830*/  HMMA.16816.F32 R40, R12.reuse, R42, R76 ;  /* 0x0000002a0c28723c */ /* 0x040fe2000000184c */
[----:B-----5:R-:W-:Y:S02]  /*1c840*/  FADD.FTZ R9, R161, R0 ;  /* 0x00000000a1097221 */ /* 0x020fe40000010000 */
        /* <DEDUP_REMOVED lines=11> */
[----:B------:R-:W-:Y:S02]  /*1c900*/  FADD.FTZ R9, R231, R9 ;  /* 0x00000009e7097221 */ /* 0x000fe40000010000 */
[----:B------:R-:W-:Y:S01]  /*1c910*/  FADD.FTZ R0, R232, R0 ;  /* 0x00000000e8007221 */ /* 0x000fe20000010000 */
[----:B------:R-:W-:Y:S01]  /*1c920*/  HMMA.16816.F32 R48, R12, R22, R24 ;  /* 0x000000160c30723c */ /* 0x000fe20000001818 */
[----:B------:R-:W-:Y:S01]  /*1c930*/  FADD.FTZ R9, R233, R9 ;  /* 0x00000009e9097221 */ /* 0x000fe20000010000 */
[----:B------:R-:W3:Y:S01]  /*1c940*/  LDSM.16.MT88.4 R20, [R179+0x10800] ;  /* 0x01080000b314783b */ /* 0x000ee20000004200 */
[----:B------:R-:W-:-:S03]  /*1c950*/  FADD.FTZ R0, R230, R0 ;  /* 0x00000000e6007221 */ /* 0x000fc60000010000 */
[----:B------:R-:W5:Y:S01]  /*1c960*/  LDSM.16.MT88.4 R24, [R180+0x10800] ;  /* 0x01080000b418783b */ /* 0x000f620000004200 */
[----:B------:R-:W-:Y:S02]  /*1c970*/  F2FP.PACK_AB R12, R87, R88 ;  /* 0x00000058570c723e */ /* 0x000fe400000000ff */
[----:B------:R-:W-:Y:S02]  /*1c980*/  F2FP.PACK_AB R13, R91, R90 ;  /* 0x0000005a5b0d723e */ /* 0x000fe400000000ff */
[----:B--2---:R-:W-:Y:S02]  /*1c990*/  F2FP.PACK_AB R14, R85, R86 ;  /* 0x00000056550e723e */ /* 0x004fe400000000ff */
[----:B------:R-:W-:Y:S01]  /*1c9a0*/  F2FP.PACK_AB R15, R84, R89 ;  /* 0x00000059540f723e */ /* 0x000fe200000000ff */
[----:B------:R-:W-:Y:S02]  /*1c9b0*/  FADD.FTZ R9, R39, R9 ;  /* 0x0000000927097221 */ /* 0x000fe40000010000 */
[----:B------:R-:W-:-:S02]  /*1c9c0*/  FADD.FTZ R0, R158, R0 ;  /* 0x000000009e007221 */ /* 0x000fc40000010000 */
[----:B------:R-:W-:Y:S02]  /*1c9d0*/  FFMA.FTZ R10, R219, R4, -R7 ;  /* 0x00000004db0a7223 */ /* 0x000fe40000010807 */
[----:B-1----:R-:W-:Y:S01]  /*1c9e0*/  HMMA.16816.F32 R72, R12, R32, R44 ;  /* 0x000000200c48723c */ /* 0x002fe2000000182c */
[----:B------:R-:W-:Y:S02]  /*1c9f0*/  FADD.FTZ R9, R38, R9 ;  /* 0x0000000926097221 */ /* 0x000fe40000010000 */
[----:B------:R-:W-:-:S05]  /*1ca00*/  FADD.FTZ R0, R159, R0 ;  /* 0x000000009f007221 */ /* 0x000fca0000010000 */
[----:B------:R-:W-:Y:S01]  /*1ca10*/  HMMA.16816.F32 R64, R12, R34, R40 ;  /* 0x000000220c40723c */ /* 0x000fe20000001828 */
[----:B------:R-:W1:Y:S01]  /*1ca20*/  LDSM.16.MT88.4 R32, [R178+0x11000] ;  /* 0x01100000b220783b */ /* 0x000e620000004200 */
[----:B------:R-:W-:Y:S02]  /*1ca30*/  FADD.FTZ R9, R153, R9 ;  /* 0x0000000999097221 */ /* 0x000fe40000010000 */
[----:B------:R-:W-:-:S04]  /*1ca40*/  FADD.FTZ R0, R154, R0 ;  /* 0x000000009a007221 */ /* 0x000fc80000010000 */
[----:B----4-:R-:W-:Y:S01]  /*1ca50*/  HMMA.16816.F32 R44, R12, R30, R60 ;  /* 0x0000001e0c2c723c */ /* 0x010fe2000000183c */
[----:B------:R2:W-:Y:S01]  /*1ca60*/  MUFU.EX2 R61, R10 ;  /* 0x0000000a003d7308 */ /* 0x0005e20000000800 */
[----:B------:R-:W-:Y:S02]  /*1ca70*/  FADD.FTZ R9, R155, R9 ;  /* 0x000000099b097221 */ /* 0x000fe40000010000 */
[----:B------:R-:W-:Y:S02]  /*1ca80*/  FADD.FTZ R0, R149, R0 ;  /* 0x0000000095007221 */ /* 0x000fe40000010000 */
[----:B------:R-:W-:Y:S02]  /*1ca90*/  FADD.FTZ R9, R145, R9 ;  /* 0x0000000991097221 */ /* 0x000fe40000010000 */
[----:B------:R-:W-:Y:S02]  /*1caa0*/  FADD.FTZ R0, R151, R0 ;  /* 0x0000000097007221 */ /* 0x000fe40000010000 */
[----:B--2---:R-:W-:-:S04]  /*1cab0*/  FFMA.FTZ R10, R220, R4, -R7 ;  /* 0x00000004dc0a7223 */ /* 0x004fc80000010807 */
[----:B------:R2:W-:Y:S01]  /*1cac0*/  MUFU.EX2 R60, R10 ;  /* 0x0000000a003c7308 */ /* 0x0005e20000000800 */
[-C--:B------:R-:W-:Y:S02]  /*1cad0*/  FFMA.FTZ R11, R218, R4.reuse, -R7 ;  /* 0x00000004da0b7223 */ /* 0x080fe40000010807 */
[----:B------:R-:W-:Y:S02]  /*1cae0*/  FADD.FTZ R9, R37, R9 ;  /* 0x0000000925097221 */ /* 0x000fe40000010000 */
[----:B------:R-:W-:Y:S02]  /*1caf0*/  FADD.FTZ R0, R152, R0 ;  /* 0x0000000098007221 */ /* 0x000fe40000010000 */
[-C--:B--2---:R-:W-:Y:S01]  /*1cb00*/  FFMA.FTZ R10, R221, R4.reuse, -R7 ;  /* 0x00000004dd0a7223 */ /* 0x084fe20000010807 */
[----:B------:R-:W2:Y:S01]  /*1cb10*/  MUFU.EX2 R80, R11 ;  /* 0x0000000b00507308 */ /* 0x000ea20000000800 */
[----:B------:R-:W-:Y:S01]  /*1cb20*/  FADD.FTZ R9, R146, R9 ;  /* 0x0000000992097221 */ /* 0x000fe20000010000 */
[C---:B------:R-:W-:Y:S01]  /*1cb30*/  HMMA.16816.F32 R56, R12.reuse, R28, R56 ;  /* 0x0000001c0c38723c */ /* 0x040fe20000001838 */
[----:B------:R-:W-:Y:S01]  /*1cb40*/  FADD.FTZ R0, R147, R0 ;  /* 0x0000000093007221 */ /* 0x000fe20000010000 */
[----:B------:R-:W4:Y:S04]  /*1cb50*/  LDSM.16.MT88.4 R28, [R181+0x11000] ;  /* 0x01100000b51c783b */ /* 0x000f280000004200 */
[----:B------:R1:W1:Y:S01]  /*1cb60*/  MUFU.EX2 R39, R10 ;  /* 0x0000000a00277308 */ /* 0x0002620000000800 */
[----:B------:R-:W-:Y:S01]  /*1cb70*/  FADD.FTZ R9, R150, R9 ;  /* 0x0000000996097221 */ /* 0x000fe20000010000 */
[----:B---3--:R-:W-:Y:S01]  /*1cb80*/  HMMA.16816.F32 R40, R12, R20, R68 ;  /* 0x000000140c28723c */ /* 0x008fe20000001844 */
[----:B------:R-:W-:Y:S01]  /*1cb90*/  FADD.FTZ R0, R143, R0 ;  /* 0x000000008f007221 */ /* 0x000fe20000010000 */
[----:B------:R-:W-:Y:S01]  /*1cba0*/  LDSM.16.MT88.4 R152, [R181+0x11800] ;  /* 0x01180000b598783b */ /* 0x000fe20000004200 */
[----:B-1----:R-:W-:-:S04]  /*1cbb0*/  FFMA.FTZ R10, R222, R4, -R5 ;  /* 0x00000004de0a7223 */ /* 0x002fc80000010805 */
[----:B------:R1:W3:Y:S01]  /*1cbc0*/  MUFU.EX2 R38, R10 ;  /* 0x0000000a00267308 */ /* 0x0002e20000000800 */
[----:B------:R-:W-:Y:S02]  /*1cbd0*/  FADD.FTZ R9, R141, R9 ;  /* 0x000000098d097221 */ /* 0x000fe40000010000 */
[----:B------:R-:W-:Y:S01]  /*1cbe0*/  FADD.FTZ R0, R144, R0 ;  /* 0x0000000090007221 */ /* 0x000fe20000010000 */
[C---:B------:R-:W-:Y:S01]  /*1cbf0*/  HMMA.16816.F32 R52, R12.reuse, R22, R52 ;  /* 0x000000160c34723c */ /* 0x040fe20000001834 */
[----:B------:R-:W-:Y:S01]  /*1cc00*/  FADD.FTZ R9, R139, R9 ;  /* 0x000000098b097221 */ /* 0x000fe20000010000 */
[----:B------:R-:W4:Y:S01]  /*1cc10*/  LDSM.16.MT88.4 R20, [R179+0x11000] ;  /* 0x01100000b314783b */ /* 0x000f220000004200 */
[----:B------:R-:W-:Y:S02]  /*1cc20*/  FADD.FTZ R0, R142, R0 ;  /* 0x000000008e007221 */ /* 0x000fe40000010000 */
[----:B------:R-:W-:Y:S01]  /*1cc30*/  FADD.FTZ R9, R137, R9 ;  /* 0x0000000989097221 */ /* 0x000fe20000010000 */
[----:B------:R-:W-:Y:S02]  /*1cc40*/  LDSM.16.MT88.4 R144, [R179+0x11800] ;  /* 0x01180000b390783b */ /* 0x000fe40000004200 */
[----:B-----5:R-:W-:Y:S01]  /*1cc50*/  HMMA.16816.F32 R76, R12, R24, R76 ;  /* 0x000000180c4c723c */ /* 0x020fe2000000184c */
[----:B-1----:R-:W-:-:S07]  /*1cc60*/  FFMA.FTZ R10, R223, R4, -R5 ;  /* 0x00000004df0a7223 */ /* 0x002fce0000010805 */
[----:B------:R-:W-:Y:S01]  /*1cc70*/  HMMA.16816.F32 R48, R12, R26, R48 ;  /* 0x0000001a0c30723c */ /* 0x000fe20000001830 */
[----:B------:R1:W5:Y:S01]  /*1cc80*/  MUFU.EX2 R37, R10 ;  /* 0x0000000a00257308 */ /* 0x0003620000000800 */
[----:B------:R-:W-:Y:S01]  /*1cc90*/  FADD.FTZ R0, R138, R0 ;  /* 0x000000008a007221 */ /* 0x000fe20000010000 */
[----:B------:R-:W4:Y:S04]  /*1cca0*/  LDSM.16.MT88.4 R24, [R180+0x11000] ;  /* 0x01100000b418783b */ /* 0x000f280000004200 */
[----:B--2---:R-:W-:Y:S02]  /*1ccb0*/  F2FP.PACK_AB R12, R61, R80 ;  /* 0x000000503d0c723e */ /* 0x004fe400000000ff */
[----:B------:R-:W-:Y:S02]  /*1ccc0*/  F2FP.PACK_AB R13, R82, R83 ;  /* 0x00000053520d723e */ /* 0x000fe400000000ff */
[----:B------:R-:W-:-:S02]  /*1ccd0*/  F2FP.PACK_AB R14, R39, R60 ;  /* 0x0000003c270e723e */ /* 0x000fc400000000ff */
[----:B---3--:R-:W-:Y:S01]  /*1cce0*/  F2FP.PACK_AB R15, R38, R81 ;  /* 0x00000051260f723e */ /* 0x008fe200000000ff */
[----:B------:R-:W-:Y:S02]  /*1ccf0*/  FADD.FTZ R9, R140, R9 ;  /* 0x000000098c097221 */ /* 0x000fe40000010000 */
[----:B-1----:R-:W-:Y:S02]  /*1cd00*/  FFMA.FTZ R10, R148, R4, -R5 ;  /* 0x00000004940a7223 */ /* 0x002fe40000010805 */
[----:B------:R-:W-:Y:S02]  /*1cd10*/  FADD.FTZ R0, R19, R0 ;  /* 0x0000000013007221 */ /* 0x000fe40000010000 */
[----:B------:R-:W-:Y:S01]  /*1cd20*/  HMMA.16816.F32 R72, R12, R32, R72 ;  /* 0x000000200c48723c */ /* 0x000fe20000001848 */
[----:B------:R1:W-:Y:S01]  /*1cd30*/  MUFU.EX2 R33, R10 ;  /* 0x0000000a00217308 */ /* 0x0003e20000000800 */
[----:B------:R-:W-:Y:S02]  /*1cd40*/  FADD.FTZ R9, R131, R9 ;  /* 0x0000000983097221 */ /* 0x000fe40000010000 */
[----:B------:R-:W-:-:S02]  /*1cd50*/  FADD.FTZ R0, R135, R0 ;  /* 0x0000000087007221 */ /* 0x000fc40000010000 */
        /* <DEDUP_REMOVED lines=9> */
[----:B------:R1:W2:Y:S01]  /*1cdf0*/  MUFU.EX2 R19, R10 ;  /* 0x0000000a00137308 */ /* 0x0002a20000000800 */
[----:B------:R-:W-:Y:S02]  /*1ce00*/  FADD.FTZ R9, R122, R9 ;  /* 0x000000097a097221 */ /* 0x000fe40000010000 */
[----:B------:R-:W-:Y:S02]  /*1ce10*/  FADD.FTZ R0, R125, R0 ;  /* 0x000000007d007221 */ /* 0x000fe40000010000 */
[----:B-1----:R-:W-:-:S04]  /*1ce20*/  FFMA.FTZ R10, R226, R4, -R7 ;  /* 0x00000004e20a7223 */ /* 0x002fc80000010807 */
[----:B------:R1:W3:Y:S01]  /*1ce30*/  MUFU.EX2 R18, R10 ;  /* 0x0000000a00127308 */ /* 0x0002e20000000800 */
        /* <DEDUP_REMOVED lines=52> */
[----:B----4-:R-:W-:Y:S01]  /*1d180*/  HMMA.16816.F32 R56, R12, R28, R56 ;  /* 0x0000001c0c38723c */ /* 0x010fe20000001838 */
[----:B-----5:R-:W-:-:S07]  /*1d190*/  FADD.FTZ R0, R37, R0 ;  /* 0x0000000025007221 */ /* 0x020fce0000010000 */
[----:B------:R-:W-:Y:S01]  /*1d1a0*/  HMMA.16816.F32 R44, R12, R30, R44 ;  /* 0x0000001e0c2c723c */ /* 0x000fe2000000182c */
[----:B--2---:R-:W-:-:S07]  /*1d1b0*/  FADD.FTZ R4, R19, R4 ;  /* 0x0000000413047221 */ /* 0x004fce0000010000 */
[C---:B------:R-:W-:Y:S08]  /*1d1c0*/  HMMA.16816.F32 R40, R12.reuse, R20, R40 ;  /* 0x000000140c28723c */ /* 0x040ff00000001828 */
[C---:B------:R-:W-:Y:S08]  /*1d1d0*/  HMMA.16816.F32 R52, R12.reuse, R22, R52 ;  /* 0x000000160c34723c */ /* 0x040ff00000001834 */
[C---:B------:R-:W-:Y:S08]  /*1d1e0*/  HMMA.16816.F32 R140, R12.reuse, R24, R76 ;  /* 0x000000180c8c723c */ /* 0x040ff0000000184c */
[----:B------:R-:W-:Y:S01]  /*1d1f0*/  HMMA.16816.F32 R48, R12, R26, R48 ;  /* 0x0000001a0c30723c */ /* 0x000fe20000001830 */
[----:B------:R-:W2:Y:S01]  /*1d200*/  LDSM.16.MT88.4 R12, [R180+0x11800] ;  /* 0x01180000b40c783b */ /* 0x000ea20000004200 */
[----:B------:R-:W-:-:S02]  /*1d210*/  FADD.FTZ R0, R33, R0 ;  /* 0x0000000021007221 */ /* 0x000fc40000010000 */
[----:B---3--:R-:W-:Y:S02]  /*1d220*/  FADD.FTZ R4, R18, R4 ;  /* 0x0000000412047221 */ /* 0x008fe40000010000 */
        /* <DEDUP_REMOVED lines=18> */
[----:B------:R-:W-:Y:S07]  /*1d350*/  @!UPT UIADD3 URZ, URZ, URZ, URZ ;  /* 0x0000003f3f3ff290 */ /* 0x000fee000fffe03f */
[----:B------:R-:W-:Y:S11]  /*1d360*/  @!P1 BRA `(.L_x_2132) ;  /* 0x00009cd000009947 */ /* 0x000ff60003800000 */
[----:B-1----:R-:W2:Y:S01]  /*1d370*/  LDL.LU R171, [R1+0x50] ;  /* 0x0000500001ab7983 */ /* 0x002ea20000300800 */
        /* <DEDUP_REMOVED lines=69> */
.L_x_2134:
[----:B------:R-:W2:Y:S02]  /*1d7d0*/  LD.E R0, [R16.64+0x40] ;  /* 0x0000400610007980 */ /* 0x000ea4000c101900 */
[----:B--2---:R-:W-:-:S04]  /*1d7e0*/  LEA R0, -R0, RZ, 0x8 ;  /* 0x000000ff00007211 */ /* 0x004fc800078e41ff */
[----:B------:R-:W-:Y:S02]  /*1d7f0*/  SHF.R.S32.HI R4, RZ, 0x1f, R0 ;  /* 0x0000001fff047819 */ /* 0x000fe40000011400 */
.L_x_2135:
[----:B------:R-:W-:Y:S05]  /*1d800*/  BSYNC B0 ;  /* 0x0000000000007941 */ /* 0x000fea0003800000 */
.L_x_2133:
        /* <DEDUP_REMOVED lines=13> */
[----:B------:R-:W4:Y:S04]  /*1d8e0*/  LDL R9, [R1+0x158] ;  /* 0x0001580001097983 */ /* 0x000f280000100800 */
[----:B------:R-:W4:Y:S04]  /*1d8f0*/  LDL.LU R7, [R1+0x60] ;  /* 0x0000600001077983 */ /* 0x000f280000300800 */
[----:B------:R-:W4:Y:S04]  /*1d900*/  LDL.LU R5, [R1+0x5c] ;  /* 0x00005c0001057983 */ /* 0x000f280000300800 */
[----:B------:R-:W4:Y:S04]  /*1d910*/  LDL R25, [R1+0x4] ;  /* 0x0000040001197983 */ /* 0x000f280000100800 */
[----:B------:R-:W4:Y:S04]  /*1d920*/  LDL R26, [R1+0x18] ;  /* 0x00001800011a7983 */ /* 0x000f280000100800 */
[----:B------:R-:W4:Y:S01]  /*1d930*/  LDL R27, [R1+0x1c] ;  /* 0x00001c00011b7983 */ /* 0x000f220000100800 */
[----:B------:R-:W-:-:S04]  /*1d940*/  LEA R134, P3, R0, R240, 0x1 ;  /* 0x000000f000867211 */ /* 0x000fc800078608ff */
[----:B------:R-:W-:Y:S01]  /*1d950*/  LEA.HI.X R135, R0, R241, R4, 0x1, P3 ;  /* 0x000000f100877211 */ /* 0x000fe200018f0c04 */
[----:B------:R-:W-:Y:S01]  /*1d960*/  STL [R1+0x168], R3 ;  /* 0x0001680301007387 */ /* 0x000fe20000100800 */
[----:B--2---:R-:W-:Y:S02]  /*1d970*/  IMAD.MOV.U32 R50, RZ, RZ, R24 ;  /* 0x000000ffff327224 */ /* 0x004fe400078e0018 */
[----:B---3--:R-:W-:Y:S02]  /*1d980*/  IMAD.MOV.U32 R37, RZ, RZ, R23 ;  /* 0x000000ffff257224 */ /* 0x008fe400078e0017 */
[----:B----4-:R-:W-:Y:S02]  /*1d990*/  IMAD.MOV.U32 R52, RZ, RZ, R21 ;  /* 0x000000ffff347224 */ /* 0x010fe400078e0015 */
[----:B------:R-:W-:Y:S01]  /*1d9a0*/  IMAD.MOV.U32 R53, RZ, RZ, R20 ;  /* 0x000000ffff357224 */ /* 0x000fe200078e0014 */
[----:B------:R-:W-:Y:S01]  /*1d9b0*/  MOV R51, R22 ;  /* 0x0000001600337202 */ /* 0x000fe20000000f00 */
[----:B------:R-:W-:-:S02]  /*1d9c0*/  IMAD.MOV.U32 R54, RZ, RZ, R19 ;  /* 0x000000ffff367224 */ /* 0x000fc400078e0013 */
[----:B------:R-:W-:Y:S02]  /*1d9d0*/  IMAD.MOV.U32 R57, RZ, RZ, R14 ;  /* 0x000000ffff397224 */ /* 0x000fe400078e000e */
[----:B------:R-:W-:Y:S02]  /*1d9e0*/  IMAD.MOV.U32 R58, RZ, RZ, R13 ;  /* 0x000000ffff3a7224 */ /* 0x000fe400078e000d */
[----:B------:R-:W-:Y:S02]  /*1d9f0*/  IMAD.MOV.U32 R59, RZ, RZ, R12 ;  /* 0x000000ffff3b7224 */ /* 0x000fe400078e000c */
[----:B------:R-:W-:Y:S01]  /*1da00*/  IMAD.MOV.U32 R60, RZ, RZ, R11 ;  /* 0x000000ffff3c7224 */ /* 0x000fe200078e000b */
[----:B------:R-:W-:Y:S02]  /*1da10*/  MOV R61, R10 ;  /* 0x0000000a003d7202 */ /* 0x000fe40000000f00 */
[----:B------:R-:W-:Y:S01]  /*1da20*/  ISETP.GE.AND P2, PT, R132, R25, PT ;  /* 0x000000198400720c */ /* 0x000fe20003f46270 */
[----:B------:R-:W-:-:S02]  /*1da30*/  IMAD.MOV.U32 R64, RZ, RZ, R5 ;  /* 0x000000ffff407224 */ /* 0x000fc400078e0005 */
[----:B------:R-:W-:Y:S02]  /*1da40*/  IMAD.MOV.U32 R65, RZ, RZ, R26 ;  /* 0x000000ffff417224 */ /* 0x000fe400078e001a */
[----:B------:R-:W-:Y:S02]  /*1da50*/  IMAD.MOV.U32 R63, RZ, RZ, R7 ;  /* 0x000000ffff3f7224 */ /* 0x000fe400078e0007 */
[----:B------:R-:W-:-:S06]  /*1da60*/  IMAD.MOV.U32 R66, RZ, RZ, R27 ;  /* 0x000000ffff427224 */ /* 0x000fcc00078e001b */
[----:B------:R-:W-:Y:S01]  /*1da70*/  @!P2 IADD3 R5, P1, R0, R168, RZ ;  /* 0x000000a80005a210 */ /* 0x000fe20007f3e0ff */
[----:B------:R-:W-:Y:S01]  /*1da80*/  @!P2 IMAD.MOV.U32 R11, RZ, RZ, R4 ;  /* 0x000000ffff0ba224 */ /* 0x000fe200078e0004 */
[----:B------:R-:W-:Y:S01]  /*1da90*/  @!P2 MOV R10, R0 ;  /* 0x00000000000aa202 */ /* 0x000fe20000000f00 */
[----:B------:R-:W-:Y:S02]  /*1daa0*/  IMAD.MOV.U32 R62, RZ, RZ, R9 ;  /* 0x000000ffff3e7224 */ /* 0x000fe400078e0009 */
[----:B------:R-:W-:Y:S01]  /*1dab0*/  @!P2 IMAD.X R7, R4, 0x1, R216, P1 ;  /* 0x000000010407a824 */ /* 0x000fe200008e06d8 */
[----:B------:R-:W-:Y:S01]  /*1dac0*/  @!P2 LEA R48, P1, R5, R240, 0x1 ;  /* 0x000000f00530a211 */ /* 0x000fe200078208ff */
[----:B------:R-:W-:Y:S01]  /*1dad0*/  @!P2 IMAD R12, R66, 0x30, RZ ;  /* 0x00000030420ca824 */ /* 0x000fe200078e02ff */
[C---:B------:R-:W-:Y:S01]  /*1dae0*/  @!P2 LEA R9, P4, R65.reuse, R0, 0x5 ;  /* 0x000000004109a211 */ /* 0x040fe200078828ff */
[----:B------:R-:W-:Y:S01]  /*1daf0*/  @!P2 IMAD.WIDE.U32 R10, R65, 0x30, R10 ;  /* 0x00000030410aa825 */ /* 0x000fe200078e000a */
[----:B------:R-:W-:-:S02]  /*1db00*/  @!P2 LEA.HI.X R49, R5, R241, R7, 0x1, P1 ;  /* 0x000000f10531a211 */ /* 0x000fc400008f0c07 */
[----:B------:R-:W-:Y:S01]  /*1db10*/  @!P2 LEA R5, P3, R65, R0, 0x6 ;  /* 0x000000004105a211 */ /* 0x000fe200078630ff */
[----:B------:R-:W-:Y:S01]  /*1db20*/  @!P2 IMAD.IADD R12, R11, 0x1, R12 ;  /* 0x000000010b0ca824 */ /* 0x000fe200078e020c */
[C-C-:B------:R-:W-:Y:S02]  /*1db30*/  @!P2 LEA.HI.X R13, R65.reuse, R4, R66.reuse, 0x5, P4 ;  /* 0x00000004410da211 */ /* 0x140fe400020f2c42 */
[----:B------:R-:W-:Y:S02]  /*1db40*/  @!P2 LEA R44, P4, R10, R240, 0x1 ;  /* 0x000000f00a2ca211 */ /* 0x000fe400078808ff */
[C---:B------:R-:W-:Y:S01]  /*1db50*/  @!P2 LEA.HI.X R14, R65.reuse, R4, R66, 0x6, P3 ;  /* 0x00000004410ea211 */ /* 0x040fe200018f3442 */
[----:B------:R-:W-:Y:S01]  /*1db60*/  @!P2 IMAD.MOV.U32 R11, RZ, RZ, R4 ;  /* 0x000000ffff0ba224 */ /* 0x000fe200078e0004 */
[----:B------:R-:W-:Y:S02]  /*1db70*/  @!P2 LEA R7, P1, R65, R0, 0x7 ;  /* 0x000000004107a211 */ /* 0x000fe400078238ff */
[----:B------:R-:W-:-:S02]  /*1db80*/  @!P2 LEA R42, P3, R5, R240, 0x1 ;  /* 0x000000f0052aa211 */ /* 0x000fc400078608ff */
[----:B------:R-:W-:Y:S01]  /*1db90*/  @!P2 LEA.HI.X R45, R10, R241, R12, 0x1, P4 ;  /* 0x000000f10a2da211 */ /* 0x000fe200020f0c0c */
[----:B------:R-:W-:Y:S01]  /*1dba0*/  @!P2 IMAD.MOV.U32 R10, RZ, RZ, R0 ;  /* 0x000000ffff0aa224 */ /* 0x000fe200078e0000 */
[----:B------:R-:W-:Y:S02]  /*1dbb0*/  @!P2 LEA R46, P5, R9, R240, 0x1 ;  /* 0x000000f0092ea211 */ /* 0x000fe400078a08ff */
[----:B------:R-:W-:Y:S01]  /*1dbc0*/  MOV R56, R15 ;  /* 0x0000000f00387202 */ /* 0x000fe20000000f00 */
[C---:B------:R-:W-:Y:S01]  /*1dbd0*/  @!P2 IMAD.WIDE.U32 R20, R65.reuse, 0x50, R10 ;  /* 0x000000504114a825 */ /* 0x040fe200078e000a */
[----:B------:R-:W-:Y:S02]  /*1dbe0*/  @!P2 LEA.HI.X R15, R65, R4, R66, 0x7, P1 ;  /* 0x00000004410fa211 */ /* 0x000fe400008f3c42 */
[----:B------:R-:W-:Y:S01]  /*1dbf0*/  @!P2 LEA.HI.X R43, R5, R241, R14, 0x1, P3 ;  /* 0x000000f1052ba211 */ /* 0x000fe200018f0c0e */
[----:B------:R-:W-:Y:S01]  /*1dc00*/  @!P2 IMAD R5, R66, 0x50, RZ ;  /* 0x000000504205a824 */ /* 0x000fe200078e02ff */
[----:B------:R-:W-:-:S02]  /*1dc10*/  @!P2 LEA R40, P1, R7, R240, 0x1 ;  /* 0x000000f00728a211 */ /* 0x000fc400078208ff */
[-C--:B------:R-:W-:Y:S01]  /*1dc20*/  @!P2 LEA.HI.X R47, R9, R241.reuse, R13, 0x1, P5 ;  /* 0x000000f1092fa211 */ /* 0x080fe200028f0c0d */
[----:B------:R-:W-:Y:S01]  /*1dc30*/  @!P2 IMAD.MOV.U32 R13, RZ, RZ, R4 ;  /* 0x000000ffff0da224 */ /* 0x000fe200078e0004 */
[----:B------:R-:W-:Y:S01]  /*1dc40*/  @!P2 MOV R12, R0 ;  /* 0x00000000000ca202 */ /* 0x000fe20000000f00 */
[----:B------:R-:W-:Y:S01]  /*1dc50*/  @!P2 IMAD.MOV.U32 R24, RZ, RZ, R0 ;  /* 0x000000ffff18a224 */ /* 0x000fe200078e0000 */
[----:B------:R-:W-:Y:S01]  /*1dc60*/  @!P2 MOV R25, R4 ;  /* 0x000000040019a202 */ /* 0x000fe20000000f00 */
[----:B------:R-:W-:Y:S01]  /*1dc70*/  @!P2 IMAD.IADD R5, R21, 0x1, R5 ;  /* 0x000000011505a824 */ /* 0x000fe200078e0205 */
[----:B------:R-:W-:Y:S01]  /*1dc80*/  @!P2 LEA.HI.X R41, R7, R241, R15, 0x1, P1 ;  /* 0x000000f10729a211 */ /* 0x000fe200008f0c0f */
[----:B------:R-:W-:Y:S01]  /*1dc90*/  IMAD.MOV.U32 R55, RZ, RZ, R18 ;  /* 0x000000ffff377224 */ /* 0x000fe200078e0012 */
[----:B------:R-:W-:Y:S01]  /*1dca0*/  @!P2 LEA R38, P1, R20, R240, 0x1 ;  /* 0x000000f01426a211 */ /* 0x000fe200078208ff */
[----:B------:R-:W-:Y:S02]  /*1dcb0*/  @!P2 IMAD.MOV.U32 R22, RZ, RZ, R0 ;  /* 0x000000ffff16a224 */ /* 0x000fe400078e0000 */
[----:B------:R-:W-:-:S02]  /*1dcc0*/  @!P2 IMAD.MOV.U32 R23, RZ, RZ, R4 ;  /* 0x000000ffff17a224 */ /* 0x000fc400078e0004 */
[----:B------:R-:W-:Y:S02]  /*1dcd0*/  @!P2 IMAD R7, R66, 0x60, RZ ;  /* 0x000000604207a824 */ /* 0x000fe400078e02ff */
[----:B------:R-:W-:Y:S01]  /*1dce0*/  @!P2 IMAD.WIDE.U32 R18, R65, 0x60, R12 ;  /* 0x000000604112a825 */ /* 0x000fe200078e000c */
[----:B------:R-:W-:-:S03]  /*1dcf0*/  @!P2 LEA.HI.X R39, R20, R241, R5, 0x1, P1 ;  /* 0x000000f11427a211 */ /* 0x000fc600008f0c05 */
[----:B------:R-:W-:Y:S01]  /*1dd00*/  @!P2 IMAD.WIDE.U32 R14, R65, 0x70, R10 ;  /* 0x00000070410ea825 */ /* 0x000fe200078e000a */
[----:B------:R-:W-:-:S03]  /*1dd10*/  @!P2 LEA R34, P5, R18, R240, 0x1 ;  /* 0x000000f01222a211 */ /* 0x000fc600078a08ff */
[C---:B------:R-:W-:Y:S02]  /*1dd20*/  @!P2 IMAD R9, R66.reuse, 0x70, RZ ;  /* 0x000000704209a824 */ /* 0x040fe400078e02ff */
[----:B------:R-:W-:Y:S02]  /*1dd30*/  @!P2 IMAD R27, R66, 0xa0, RZ ;  /* 0x000000a0421ba824 */ /* 0x000fe400078e02ff */
[----:B------:R-:W-:-:S04]  /*1dd40*/  @!P2 IMAD.WIDE.U32 R10, R65, 0xa0, R24 ;  /* 0x000000a0410aa825 */ /* 0x000fc800078e0018 */
[----:B------:R-:W-:Y:S02]  /*1dd50*/  @!P2 IMAD R26, R66, 0x90, RZ ;  /* 0x00000090421aa824 */ /* 0x000fe400078e02ff */
[----:B------:R-:W-:Y:S01]  /*1dd60*/  @!P2 IMAD.WIDE.U32 R12, R65, 0x90, R22 ;  /* 0x00000090410ca825 */ /* 0x000fe200078e0016 */
[----:B------:R-:W-:-:S03]  /*1dd70*/  @!P2 IADD3 R11, R27, R11, RZ ;  /* 0x0000000b1b0ba210 */ /* 0x000fc60007ffe0ff */
[----:B------:R-:W-:Y:S01]  /*1dd80*/  @!P2 IMAD.IADD R5, R7, 0x1, R19 ;  /* 0x000000010705a824 */ /* 0x000fe200078e0213 */
[-C--:B------:R-:W-:Y:S01]  /*1dd90*/  @!P2 LEA R28, P1, R10, R240.reuse, 0x1 ;  /* 0x000000f00a1ca211 */ /* 0x080fe200078208ff */
[----:B------:R-:W-:Y:S01]  /*1dda0*/  @!P2 IMAD.IADD R7, R15, 0x1, R9 ;  /* 0x000000010f07a824 */ /* 0x000fe200078e0209 */
[-C--:B------:R-:W-:Y:S01]  /*1ddb0*/  @!P2 LEA R32, P4, R14, R240.reuse, 0x1 ;  /* 0x000000f00e20a211 */ /* 0x080fe200078808ff */
[----:B------:R-:W-:Y:S01]  /*1ddc0*/  @!P2 IMAD.IADD R9, R13, 0x1, R26 ;  /* 0x000000010d09a824 */ /* 0x000fe200078e021a */
[----:B------:R-:W-:Y:S01]  /*1ddd0*/  @!P2 LEA R30, P3, R12, R240, 0x1 ;  /* 0x000000f00c1ea211 */ /* 0x000fe200078608ff */
[----:B------:R-:W-:Y:S01]  /*1dde0*/  @P2 STS.128 [R189+0xa000], RZ ;  /* 0x00a000ffbd002388 */ /* 0x000fe20000000c00 */
[-C--:B------:R-:W-:Y:S01]  /*1ddf0*/  @!P2 LEA.HI.X R35, R18, R241.reuse, R5, 0x1, P5 ;  /* 0x000000f11223a211 */ /* 0x080fe200028f0c05 */
[----:B------:R-:W-:Y:S01]  /*1de00*/  @!P2 IMAD.MOV.U32 R18, RZ, RZ, R0 ;  /* 0x000000ffff12a224 */ /* 0x000fe200078e0000 */
[-C--:B------:R-:W-:Y:S01]  /*1de10*/  @!P2 LEA.HI.X R29, R10, R241.reuse, R11, 0x1, P1 ;  /* 0x000000f10a1da211 */ /* 0x080fe200008f0c0b */
[----:B------:R-:W-:Y:S01]  /*1de20*/  @!PT LDS RZ, [RZ] ;  /* 0x00000000fffff984 */ /* 0x000fe20000000800 */
[----:B------:R-:W-:Y:S01]  /*1de30*/  @!PT LDS RZ, [RZ] ;  /* 0x00000000fffff984 */ /* 0x000fe20000000800 */
[----:B------:R-:W-:Y:S01]  /*1de40*/  @!PT LDS RZ, [RZ] ;  /* 0x00000000fffff984 */ /* 0x000fe20000000800 */
[----:B------:R2:W-:Y:S01]  /*1de50*/  @!P2 LDGSTS.E.BYPASS.LTC128B.128 [R189+0xa000], [R134.64] ;  /* 0x0a00000086bdafae */ /* 0x0005e2000b901d46 */
[--C-:B------:R-:W-:Y:S01]  /*1de60*/  @!P2 IMAD.MOV.U32 R19, RZ, RZ, R4.reuse ;  /* 0x000000ffff13a224 */ /* 0x100fe200078e0004 */
[-C--:B------:R-:W-:Y:S01]  /*1de70*/  @!P2 LEA.HI.X R33, R14, R241.reuse, R7, 0x1, P4 ;  /* 0x000000f10e21a211 */ /* 0x080fe200020f0c07 */
[--C-:B------:R-:W-:Y:S01]  /*1de80*/  @!P2 IMAD.MOV.U32 R15, RZ, RZ, R4.reuse ;  /* 0x000000ffff0fa224 */ /* 0x100fe200078e0004 */
[----:B------:R-:W-:Y:S01]  /*1de90*/  @P2 STS.128 [R189+0xa800], RZ ;  /* 0x00a800ffbd002388 */ /* 0x000fe20000000c00 */
[----:B------:R-:W-:Y:S01]  /*1dea0*/  @!P2 LEA.HI.X R31, R12, R241, R9, 0x1, P3 ;  /* 0x000000f10c1fa211 */ /* 0x000fe200018f0c09 */
[--C-:B------:R-:W-:Y:S01]  /*1deb0*/  @!P2 IMAD.MOV.U32 R13, RZ, RZ, R4.reuse ;  /* 0x000000ffff0da224 */ /* 0x100fe200078e0004 */
[-C--:B------:R-:W-:Y:S01]  /*1dec0*/  @!P2 MOV R12, R0.reuse ;  /* 0x00000000000ca202 */ /* 0x080fe20000000f00 */
[--C-:B------:R-:W-:Y:S01]  /*1ded0*/  @!P2 IMAD.MOV.U32 R11, RZ, RZ, R4.reuse ;  /* 0x000000ffff0ba224 */ /* 0x100fe200078e0004 */
[----:B------:R-:W-:Y:S01]  /*1dee0*/  @!PT LDS RZ, [RZ] ;  /* 0x00000000fffff984 */ /* 0x000fe20000000800 */
[----:B------:R-:W-:Y:S01]  /*1def0*/  @!PT LDS RZ, [RZ] ;  /* 0x00000000fffff984 */ /* 0x000fe20000000800 */
[----:B------:R-:W-:Y:S01]  /*1df00*/  @!PT LDS RZ, [RZ] ;  /* 0x00000000fffff984 */ /* 0x000fe20000000800 */
[----:B------:R3:W-:Y:S01]  /*1df10*/  @!P2 LDGSTS.E.BYPASS.LTC128B.128 [R189+0xa800], [R48.64] ;  /* 0x0a80000030bdafae */ /* 0x0007e2000b901d46 */
[----:B------:R-:W-:Y:S01]  /*1df20*/  @!P2 IMAD.MOV.U32 R5, RZ, RZ, R4 ;  /* 0x000000ffff05a224 */ /* 0x000fe200078e0004 */
[----:B------:R-:W-:Y:S01]  /*1df30*/  @!P2 MOV R4, R0 ;  /* 0x000000000004a202 */ /* 0x000fe20000000f00 */
        /* <DEDUP_REMOVED lines=10> */
[----:B------:R-:W-:-:S03]  /*1dfe0*/  @!P2 IMAD.IADD R0, R19, 0x1, R0 ;  /* 0x000000011300a824 */ /* 0x000fc600078e0200 */
[----:B------:R-:W-:Y:S01]  /*1dff0*/  @!PT LDS RZ, [RZ] ;  /* 0x00000000fffff984 */ /* 0x000fe20000000800 */
[----:B------:R-:W-:Y:S01]  /*1e000*/  @!PT LDS RZ, [RZ] ;  /* 0x00000000fffff984 */ /* 0x000fe20000000800 */
[----:B------:R-:W-:Y:S01]  /*1e010*/  @!PT LDS RZ, [RZ] ;  /* 0x00000000fffff984 */ /* 0x000fe20000000800 */
[----:B------:R4:W-:Y:S01]  /*1e020*/  @!P2 LDGSTS.E.BYPASS.LTC128B.128 [R189+0xb800], [R44.64] ;  /* 0x0b8000002cbdafae */ /* 0x0009e2000b901d46 */
[----:B------:R-:W-:-:S03]  /*1e030*/  @!P2 LEA R26, P1, R18, R240, 0x1 ;  /* 0x000000f0121aa211 */ /* 0x000fc600078208ff */
        /* <DEDUP_REMOVED lines=30> */
[-C--:B------:R-:W-:Y:S01]  /*1e220*/  @!P2 LEA R22, P4, R12, R240.reuse, 0x1 ;  /* 0x000000f00c16a211 */ /* 0x080fe200078808ff */
[----:B------:R-:W-:Y:S01]  /*1e230*/  @!P2 IMAD.WIDE.U32 R4, R65, 0xf0, R4 ;  /* 0x000000f04104a825 */ /* 0x000fe200078e0004 */
[----:B------:R-:W-:Y:S03]  /*1e240*/  @P2 STS.128 [R189+0xe000], RZ ;  /* 0x00e000ffbd002388 */ /* 0x000fe60000000c00 */
[----:B------:R-:W-:Y:S01]  /*1e250*/  @!P2 IMAD.IADD R7, R13, 0x1, R7 ;  /* 0x000000010d07a824 */ /* 0x000fe200078e0207 */
[----:B------:R-:W-:Y:S01]  /*1e260*/  @!PT LDS RZ, [RZ] ;  /* 0x00000000fffff984 */ /* 0x000fe20000000800 */
[----:B------:R-:W-:Y:S01]  /*1e270*/  @!PT LDS RZ, [RZ] ;  /* 0x00000000fffff984 */ /* 0x000fe20000000800 */
[----:B------:R-:W-:Y:S01]  /*1e280*/  @!PT LDS RZ, [RZ] ;  /* 0x00000000fffff984 */ /* 0x000fe20000000800 */
[----:B------:R1:W-:Y:S01]  /*1e290*/  @!P2 LDGSTS.E.BYPASS.LTC128B.128 [R189+0xe000], [R40.64] ;  /* 0x0e00000028bdafae */ /* 0x0003e2000b901d46 */
[----:B------:R-:W-:Y:S01]  /*1e2a0*/  @!P2 IMAD.IADD R9, R9, 0x1, R11 ;  /* 0x000000010909a824 */ /* 0x000fe200078e020b */
[----:B------:R-:W-:-:S02]  /*1e2b0*/  @!P2 LEA R20, P3, R10, R240, 0x1 ;  /* 0x000000f00a14a211 */ /* 0x000fc400078608ff */
[----:B------:R-:W-:Y:S01]  /*1e2c0*/  @P2 STS.128 [R189+0xe800], RZ ;  /* 0x00e800ffbd002388 */ /* 0x000fe20000000c00 */
[----:B------:R-:W-:-:S03]  /*1e2d0*/  @!P2 LEA.HI.X R25, R14, R241, R0, 0x1, P5 ;  /* 0x000000f10e19a211 */ /* 0x000fc600028f0c00 */
[----:B------:R-:W-:Y:S01]  /*1e2e0*/  @!PT LDS RZ, [RZ] ;  /* 0x00000000fffff984 */ /* 0x000fe20000000800 */
[----:B------:R-:W-:Y:S01]  /*1e2f0*/  @!PT LDS RZ, [RZ] ;  /* 0x00000000fffff984 */ /* 0x000fe20000000800 */
[----:B------:R-:W-:Y:S01]  /*1e300*/  @!PT LDS RZ, [RZ] ;  /* 0x00000000fffff984 */ /* 0x000fe20000000800 */
[----:B------:R1:W-:Y:S01]  /*1e310*/  @!P2 LDGSTS.E.BYPASS.LTC128B.128 [R189+0xe800], [R30.64] ;  /* 0x0e8000001ebdafae */ /* 0x0003e2000b901d46 */
[----:B------:R-:W-:-:S03]  /*1e320*/  @!P2 IADD3 R5, R5, R21, RZ ;  /* 0x000000150505a210 */ /* 0x000fc60007ffe0ff */
[----:B------:R-:W-:Y:S01]  /*1e330*/  @P2 STS.128 [R189+0xf000], RZ ;  /* 0x00f000ffbd002388 */ /* 0x000fe20000000c00 */
[----:B------:R-:W-:Y:S02]  /*1e340*/  @!P2 LEA R18, P1, R4, R240, 0x1 ;  /* 0x000000f00412a211 */ /* 0x000fe400078208ff */
[-C--:B------:R-:W-:Y:S01]  /*1e350*/  @!P2 LEA.HI.X R23, R12, R241.reuse, R7, 0x1, P4 ;  /* 0x000000f10c17a211 */ /* 0x080fe200020f0c07 */
        /* <DEDUP_REMOVED lines=31> */
[----:B------:R-:W2:Y:S01]  /*1e550*/  LD.E R0, [R16.64+0x18c] ;  /* 0x00018c0610007980 */ /* 0x000ea2000c101900 */
[----:B------:R-:W-:Y:S01]  /*1e560*/  IMAD.MOV.U32 R105, RZ, RZ, R64 ;  /* 0x000000ffff697224 */ /* 0x000fe200078e0040 */
[----:B------:R-:W-:-:S02]  /*1e570*/  MOV R109, R61 ;  /* 0x0000003d006d7202 */ /* 0x000fc40000000f00 */
[----:B------:R-:W-:Y:S01]  /*1e580*/  LDSM.16.M88.4 R12, [R183] ;  /* 0x00000000b70c783b */ /* 0x000fe20000000200 */
[----:B------:R-:W-:Y:S01]  /*1e590*/  IMAD.MOV.U32 R107, RZ, RZ, R63 ;  /* 0x000000ffff6b7224 */ /* 0x000fe200078e003f */
[----:B------:R-:W-:Y:S02]  /*1e5a0*/  MOV R113, R56 ;  /* 0x0000003800717202 */ /* 0x000fe40000000f00 */
[----:B------:R-:W3:Y:S01]  /*1e5b0*/  LDSM.16.M88.4 R96, [R176+0x3800] ;  /* 0x00380000b060783b */ /* 0x000ee20000000200 */
[----:B------:R-:W-:Y:S01]  /*1e5c0*/  IMAD.MOV.U32 R108, RZ, RZ, R62 ;  /* 0x000000ffff6c7224 */ /* 0x000fe200078e003e */
[----:B------:R-:W-:Y:S01]  /*1e5d0*/  MOV R120, R51 ;  /* 0x0000003300787202 */ /* 0x000fe20000000f00 */
[----:B------:R-:W-:Y:S01]  /*1e5e0*/  IMAD.MOV.U32 R110, RZ, RZ, R60 ;  /* 0x000000ffff6e7224 */ /* 0x000fe200078e003c */
[----:B------:R-:W3:Y:S01]  /*1e5f0*/  LDSM.16.M88.4 R100, [R176+0x3000] ;  /* 0x00300000b064783b */ /* 0x000ee20000000200 */
[----:B------:R-:W-:Y:S02]  /*1e600*/  IMAD.MOV.U32 R111, RZ, RZ, R59 ;  /* 0x000000ffff6f7224 */ /* 0x000fe400078e003b */
[----:B------:R-:W-:Y:S01]  /*1e610*/  IMAD.MOV.U32 R106, RZ, RZ, R58 ;  /* 0x000000ffff6a7224 */ /* 0x000fe200078e003a */
[----:B------:R-:W3:Y:S01]  /*1e620*/  LDSM.16.M88.4 R92, [R176+0x4000] ;  /* 0x00400000b05c783b */ /* 0x000ee20000000200 */
[----:B------:R-:W-:-:S03]  /*1e630*/  IMAD.MOV.U32 R112, RZ, RZ, R57 ;  /* 0x000000ffff707224 */ /* 0x000fc600078e0039 */
[----:B------:R-:W3:Y:S01]  /*1e640*/  LDSM.16.M88.4 R88, [R176+0x4800] ;  /* 0x00480000b058783b */ /* 0x000ee20000000200 */
[----:B------:R-:W-:-:S03]  /*1e650*/  IMAD.MOV.U32 R114, RZ, RZ, R55 ;  /* 0x000000ffff727224 */ /* 0x000fc600078e0037 */
[----:B------:R-:W3:Y:S01]  /*1e660*/  LDSM.16.M88.4 R72, [R176+0x6800] ;  /* 0x00680000b048783b */ /* 0x000ee20000000200 */
[----:B------:R-:W-:Y:S02]  /*1e670*/  IMAD.MOV.U32 R115, RZ, RZ, R54 ;  /* 0x000000ffff737224 */ /* 0x000fe400078e0036 */
[----:B------:R-:W-:Y:S01]  /*1e680*/  IMAD.MOV.U32 R117, RZ, RZ, R53 ;  /* 0x000000ffff757224 */ /* 0x000fe200078e0035 */
[----:B------:R-:W3:Y:S01]  /*1e690*/  LDSM.16.M88.4 R84, [R176+0x5000] ;  /* 0x00500000b054783b */ /* 0x000ee20000000200 */
[----:B------:R-:W-:Y:S02]  /*1e6a0*/  IMAD.MOV.U32 R119, RZ, RZ, R52 ;  /* 0x000000ffff777224 */ /* 0x000fe400078e0034 */
[----:B------:R-:W-:Y:S01]  /*1e6b0*/  IMAD.MOV.U32 R121, RZ, RZ, R50 ;  /* 0x000000ffff797224 */ /* 0x000fe200078e0032 */
[----:B------:R-:W4:Y:S04]  /*1e6c0*/  LDSM.16.M88.4 R76, [R176+0x6000] ;  /* 0x00600000b04c783b */ /* 0x000f280000000200 */
[----:B------:R-:W4:Y:S04]  /*1e6d0*/  LDSM.16.M88.4 R64, [R176+0x7800] ;  /* 0x00780000b040783b */ /* 0x000f280000000200 */
[----:B-1----:R-:W1:Y:S04]  /*1e6e0*/  LDSM.16.M88.4 R20, [R176+0x2000] ;  /* 0x00200000b014783b */ /* 0x002e680000000200 */
[----:B------:R-:W1:Y:S04]  /*1e6f0*/  LDSM.16.M88.4 R80, [R176+0x5800] ;  /* 0x00580000b050783b */ /* 0x000e680000000200 */
[----:B------:R-:W1:Y:S04]  /*1e700*/  LDSM.16.M88.4 R60, [R176+0x8000] ;  /* 0x00800000b03c783b */ /* 0x000e680000000200 */
[----:B------:R-:W1:Y:S04]  /*1e710*/  LDSM.16.M88.4 R56, [R176+0x8800] ;  /* 0x00880000b038783b */ /* 0x000e680000000200 */
[----:B------:R-:W1:Y:S04]  /*1e720*/  LDSM.16.M88.4 R40, [R176+0x2800] ;  /* 0x00280000b028783b */ /* 0x000e680000000200 */
[----:B------:R-:W1:Y:S04]  /*1e730*/  LDSM.16.M88.4 R68, [R176+0x7000] ;  /* 0x00700000b044783b */ /* 0x000e680000000200 */
[----:B------:R-:W1:Y:S04]  /*1e740*/  LDSM.16.M88.4 R52, [R176+0x9000] ;  /* 0x00900000b034783b */ /* 0x000e680000000200 */
[----:B---3--:R-:W3:Y:S04]  /*1e750*/  LDSM.16.M88.4 R48, [R176+0x9800] ;  /* 0x00980000b030783b */ /* 0x008ee80000000200 */
[----:B------:R1:W-:Y:S04]  /*1e760*/  LDSM.16.M88.4 R24, [R121] ;  /* 0x000000007918783b */ /* 0x0003e80000000200 */
[----:B----4-:R-:W4:Y:S01]  /*1e770*/  LDSM.16.M88.4 R44, [R104+0x2000] ;  /* 0x00200000682c783b */ /* 0x010f220000000200 */
[----:B------:R-:W-:Y:S01]  /*1e780*/  IMAD.MOV.U32 R232, RZ, RZ, R120 ;  /* 0x000000ffffe87224 */ /* 0x000fe200078e0078 */
[----:B------:R-:W-:Y:S01]  /*1e790*/  HMMA.16816.F32 R124, R12, R96, RZ ;  /* 0x000000600c7c723c */ /* 0x000fe200000018ff */
[----:B------:R-:W-:Y:S01]  /*1e7a0*/  IMAD.MOV.U32 R233, RZ, RZ, R119 ;  /* 0x000000ffffe97224 */ /* 0x000fe200078e0077 */
[----:B------:R-:W-:Y:S01]  /*1e7b0*/  MOV R236, R109 ;  /* 0x0000006d00ec7202 */ /* 0x000fe20000000f00 */
[----:B------:R-:W-:Y:S01]  /*1e7c0*/  IMAD.MOV.U32 R234, RZ, RZ, R117 ;  /* 0x000000ffffea7224 */ /* 0x000fe200078e0075 */
[----:B------:R-:W0:Y:S01]  /*1e7d0*/  LDGDEPBAR ;  /* 0x00000000000079af */ /* 0x000e220000000000 */
[----:B------:R-:W-:-:S03]  /*1e7e0*/  IMAD.MOV.U32 R119, RZ, RZ, R111 ;  /* 0x000000ffff777224 */ /* 0x000fc600078e006f */
[----:B------:R-:W-:Y:S01]  /*1e7f0*/  HMMA.16816.F32 R196, R12, R98, RZ ;  /* 0x000000620cc4723c */ /* 0x000fe200000018ff */
[----:B------:R-:W-:Y:S02]  /*1e800*/  IMAD.MOV.U32 R237, RZ, RZ, R110 ;  /* 0x000000ffffed7224 */ /* 0x000fe400078e006e */
[----:B------:R-:W-:-:S05]  /*1e810*/  IMAD.MOV.U32 R117, RZ, RZ, R108 ;  /* 0x000000ffff757224 */ /* 0x000fca00078e006c */
[C---:B------:R-:W-:Y:S08]  /*1e820*/  HMMA.16816.F32 R168, R12.reuse, R100, RZ ;  /* 0x000000640ca8723c */ /* 0x040ff000000018ff */
[C---:B------:R-:W-:Y:S08]  /*1e830*/  HMMA.16816.F32 R128, R12.reuse, R102, RZ ;  /* 0x000000660c80723c */ /* 0x040ff000000018ff */
[C---:B------:R-:W-:Y:S08]  /*1e840*/  HMMA.16816.F32 R204, R12.reuse, R92, RZ ;  /* 0x0000005c0ccc723c */ /* 0x040ff000000018ff */
[C---:B------:R-:W-:Y:S08]  /*1e850*/  HMMA.16816.F32 R192, R12.reuse, R94, RZ ;  /* 0x0000005e0cc0723c */ /* 0x040ff000000018ff */
[C---:B-1----:R-:W-:Y:S08]  /*1e860*/  HMMA.16816.F32 R120, R12.reuse, R88, RZ ;  /* 0x000000580c78723c */ /* 0x042ff000000018ff */
        /* <DEDUP_REMOVED lines=14> */
[----:B------:R-:W-:-:S07]  /*1e950*/  IMAD.MOV.U32 R235, RZ, RZ, R115 ;  /* 0x000000ffffeb7224 */ /* 0x000fce00078e0073 */
[----:B------:R-:W-:Y:S01]  /*1e960*/  HMMA.16816.F32 R20, R12, R40, RZ ;  /* 0x000000280c14723c */ /* 0x000fe200000018ff */
[----:B------:R-:W-:-:S07]  /*1e970*/  MOV R239, R114 ;  /* 0x0000007200ef7202 */ /* 0x000fce0000000f00 */
[C---:B------:R-:W-:Y:S01]  /*1e980*/  HMMA.16816.F32 R108, R12.reuse, R42, RZ ;  /* 0x0000002a0c6c723c */ /* 0x040fe200000018ff */
[----:B------:R-:W-:Y:S01]  /*1e990*/  IMAD.MOV.U32 R244, RZ, RZ, R113 ;  /* 0x000000fffff47224 */ /* 0x000fe200078e0071 */
[----:B------:R-:W-:Y:S06]  /*1e9a0*/  LDSM.16.M88.4 R40, [R104+0x3000] ;  /* 0x003000006828783b */ /* 0x000fec0000000200 */
[C---:B------:R-:W-:Y:S01]  /*1e9b0*/  HMMA.16816.F32 R80, R12.reuse, R82, RZ ;  /* 0x000000520c50723c */ /* 0x040fe200000018ff */
[----:B------:R-:W-:Y:S02]  /*1e9c0*/  IMAD.MOV.U32 R238, RZ, RZ, R112 ;  /* 0x000000ffffee7224 */ /* 0x000fe400078e0070 */
[----:B------:R-:W1:Y:S05]  /*1e9d0*/  LDSM.16.M88.4 R112, [R104+0x2800] ;  /* 0x002800006870783b */ /* 0x000e6a0000000200 */
[C---:B------:R-:W-:Y:S08]  /*1e9e0*/  HMMA.16816.F32 R200, R12.reuse, R68, RZ ;  /* 0x000000440cc8723c */ /* 0x040ff000000018ff */
[C---:B------:R-:W-:Y:S08]  /*1e9f0*/  HMMA.16816.F32 R172, R12.reuse, R70, RZ ;  /* 0x000000460cac723c */ /* 0x040ff000000018ff */
[C---:B------:R-:W-:Y:S08]  /*1ea00*/  HMMA.16816.F32 R60, R12.reuse, R62, RZ ;  /* 0x0000003e0c3c723c */ /* 0x040ff000000018ff */
[C---:B------:R-:W-:Y:S08]  /*1ea10*/  HMMA.16816.F32 R56, R12.reuse, R58, RZ ;  /* 0x0000003a0c38723c */ /* 0x040ff000000018ff */
[C---:B------:R-:W-:Y:S08]  /*1ea20*/  HMMA.16816.F32 R228, R12.reuse, R52, RZ ;  /* 0x000000340ce4723c */ /* 0x040ff000000018ff */
[C---:B------:R-:W-:Y:S08]  /*1ea30*/  HMMA.16816.F32 R224, R12.reuse, R54, RZ ;  /* 0x000000360ce0723c */ /* 0x040ff000000018ff */
[C---:B---3--:R-:W-:Y:S08]  /*1ea40*/  HMMA.16816.F32 R248, R12.reuse, R48, RZ ;  /* 0x000000300cf8723c */ /* 0x048ff000000018ff */
[----:B------:R-:W-:Y:S01]  /*1ea50*/  HMMA.16816.F32 R12, R12, R50, RZ ;  /* 0x000000320c0c723c */ /* 0x000fe200000018ff */
[----:B------:R-:W-:-:S02]  /*1ea60*/  IMAD.MOV.U32 R188, RZ, RZ, R107 ;  /* 0x000000ffffbc7224 */ /* 0x000fc400078e006b */
[----:B------:R-:W-:-:S05]  /*1ea70*/  IMAD.MOV.U32 R107, RZ, RZ, R105 ;  /* 0x000000ffff6b7224 */ /* 0x000fca00078e0069 */
[C---:B----4-:R-:W-:Y:S01]  /*1ea80*/  HMMA.16816.F32 R48, R24.reuse, R44, R32 ;  /* 0x0000002c1830723c */ /* 0x050fe20000001820 */
[----:B------:R-:W3:Y:S07]  /*1ea90*/  LDSM.16.M88.4 R32, [R104+0x3800] ;  /* 0x003800006820783b */ /* 0x000eee0000000200 */
[----:B------:R-:W-:Y:S01]  /*1eaa0*/  HMMA.16816.F32 R52, R24, R46, R28 ;  /* 0x0000002e1834723c */ /* 0x000fe2000000181c */
[----:B------:R-:W4:Y:S04]  /*1eab0*/  LDSM.16.M88.4 R44, [R104+0x5800] ;  /* 0x00580000682c783b */ /* 0x000f280000000200 */
[----:B------:R-:W-:Y:S03]  /*1eac0*/  LDSM.16.M88.4 R28, [R104+0x4000] ;  /* 0x00400000681c783b */ /* 0x000fe60000000200 */
[----:B------:R-:W-:Y:S01]  /*1ead0*/  IMAD.MOV.U32 R241, RZ, RZ, R13 ;  /* 0x000000fffff17224 */ /* 0x000fe200078e000d */
[----:B------:R-:W-:Y:S01]  /*1eae0*/  MOV R105, R15 ;  /* 0x0000000f00697202 */ /* 0x000fe20000000f00 */
[----:B------:R-:W-:-:S02]  /*1eaf0*/  IMAD.MOV.U32 R240, RZ, RZ, R14 ;  /* 0x000000fffff07224 */ /* 0x000fc400078e000e */
[----:B------:R-:W-:Y:S02]  /*1eb00*/  IMAD.MOV.U32 R7, RZ, RZ, R12 ;  /* 0x000000ffff077224 */ /* 0x000fe400078e000c */
[----:B------:R-:W2:Y:S01]  /*1eb10*/  LDSM.16.M88.4 R12, [R104+0x5000] ;  /* 0x00500000680c783b */ /* 0x000ea20000000200 */
[C---:B-1----:R-:W-:Y:S03]  /*1eb20*/  HMMA.16816.F32 R68, R24.reuse, R112, R20 ;  /* 0x000000701844723c */ /* 0x042fe60000001814 */
[----:B------:R-:W1:Y:S01]  /*1eb30*/  LDSM.16.M88.4 R20, [R104+0x4800] ;  /* 0x004800006814783b */ /* 0x000e620000000200 */
[----:B------:R-:W-:Y:S01]  /*1eb40*/  MOV R39, R250 ;  /* 0x000000fa00277202 */ /* 0x000fe20000000f00 */
[----:B------:R-:W-:Y:S02]  /*1eb50*/  IMAD.MOV.U32 R10, RZ, RZ, R251 ;  /* 0x000000ffff0a7224 */ /* 0x000fe400078e00fb */
[----:B------:R-:W-:Y:S01]  /*1eb60*/  IMAD.MOV.U32 R3, RZ, RZ, R249 ;  /* 0x000000ffff037224 */ /* 0x000fe200078e00f9 */
[----:B------:R-:W-:Y:S01]  /*1eb70*/  HMMA.16816.F32 R112, R24, R114, R108 ;  /* 0x000000721870723c */ /* 0x000fe2000000186c */
[----:B------:R-:W-:Y:S01]  /*1eb80*/  IMAD.MOV.U32 R4, RZ, RZ, R248 ;  /* 0x000000ffff047224 */ /* 0x000fe200078e00f8 */
[----:B------:R-:W-:Y:S01]  /*1eb90*/  MOV R248, R234 ;  /* 0x000000ea00f87202 */ /* 0x000fe20000000f00 */
[----:B------:R-:W-:-:S02]  /*1eba0*/  IMAD.MOV.U32 R251, RZ, RZ, R244 ;  /* 0x000000fffffb7224 */ /* 0x000fc400078e00f4 */
[----:B------:R-:W-:Y:S02]  /*1ebb0*/  IMAD.MOV.U32 R250, RZ, RZ, R239 ;  /* 0x000000fffffa7224 */ /* 0x000fe400078e00ef */
[----:B------:R-:W-:Y:S02]  /*1ebc0*/  IMAD.MOV.U32 R249, RZ, RZ, R235 ;  /* 0x000000fffff97224 */ /* 0x000fe400078e00eb */
[----:B------:R-:W-:Y:S01]  /*1ebd0*/  IMAD.MOV.U32 R244, RZ, RZ, R233 ;  /* 0x000000fffff47224 */ /* 0x000fe200078e00e9 */
[----:B---3--:R-:W-:Y:S01]  /*1ebe0*/  HMMA.16816.F32 R108, R24, R34, R196 ;  /* 0x00000022186c723c */ /* 0x008fe200000018c4 */
[----:B------:R-:W-:-:S07]  /*1ebf0*/  IMAD.MOV.U32 R239, RZ, RZ, R232 ;  /* 0x000000ffffef7224 */ /* 0x000fce00078e00e8 */
[C---:B----4-:R-:W-:Y:S08]  /*1ec00*/  HMMA.16816.F32 R196, R24.reuse, R44, R84 ;  /* 0x0000002c18c4723c */ /* 0x050ff00000001854 */
        /* <DEDUP_REMOVED lines=9> */
[----:B------:R-:W-:Y:S01]  /*1eca0*/  HMMA.16816.F32 R192, R24, R30, R192 ;  /* 0x0000001e18c0723c */ /* 0x000fe200000018c0 */
[----:B------:R-:W3:Y:S01]  /*1ecb0*/  LDSM.16.M88.4 R28, [R104+0x7000] ;  /* 0x00700000681c783b */ /* 0x000ee20000000200 */
[----:B------:R-:W-:Y:S01]  /*1ecc0*/  IMAD.MOV.U32 R83, RZ, RZ, R251 ;  /* 0x000000ffff537224 */ /* 0x000fe200078e00fb */
[----:B------:R-:W-:Y:S01]  /*1ecd0*/  MOV R82, R250 ;  /* 0x000000fa00527202 */ /* 0x000fe20000000f00 */
[----:B------:R-:W-:-:S02]  /*1ece0*/  IMAD.MOV.U32 R81, RZ, RZ, R249 ;  /* 0x000000ffff517224 */ /* 0x000fc400078e00f9 */
[----:B------:R-:W-:Y:S02]  /*1ecf0*/  IMAD.MOV.U32 R87, RZ, RZ, R248 ;  /* 0x000000ffff577224 */ /* 0x000fe400078e00f8 */
[C---:B--2---:R-:W-:Y:S08]  /*1ed00*/  HMMA.16816.F32 R248, R24.reuse, R12, R64 ;  /* 0x0000000c18f8723c */ /* 0x044ff00000001840 */
[C---:B------:R-:W-:Y:S08]  /*1ed10*/  HMMA.16816.F32 R60, R24.reuse, R14, R60 ;  /* 0x0000000e183c723c */ /* 0x040ff0000000183c */
[C---:B------:R-:W-:Y:S08]  /*1ed20*/  HMMA.16816.F32 R168, R24.reuse, R40, R168 ;  /* 0x0000002818a8723c */ /* 0x040ff000000018a8 */
[----:B------:R-:W-:Y:S01]  /*1ed30*/  HMMA.16816.F32 R128, R24, R42, R128 ;  /* 0x0000002a1880723c */ /* 0x000fe20000001880 */
[----:B------:R-:W2:Y:S01]  /*1ed40*/  LDSM.16.M88.4 R40, [R104+0x6000] ;  /* 0x006000006828783b */ /* 0x000ea20000000200 */
        /* <DEDUP_REMOVED lines=8> */
[----:B------:R-:W-:Y:S01]  /*1edd0*/  IMAD.MOV.U32 R188, RZ, RZ, R107 ;  /* 0x000000ffffbc7224 */ /* 0x000fe200078e006b */
[----:B------:R-:W-:Y:S01]  /*1ede0*/  MOV R244, R238 ;  /* 0x000000ee00f47202 */ /* 0x000fe20000000f00 */
[----:B------:R-:W-:Y:S01]  /*1edf0*/  IMAD.MOV.U32 R85, RZ, RZ, R87 ;  /* 0x000000ffff557224 */ /* 0x000fe200078e0057 */
[----:B------:R-:W-:Y:S01]  /*1ee00*/  MOV R86, R18 ;  /* 0x0000001200567202 */ /* 0x000fe20000000f00 */
[----:B------:R-:W-:Y:S01]  /*1ee10*/  IMAD.MOV.U32 R87, RZ, RZ, R19 ;  /* 0x000000ffff577224 */ /* 0x000fe200078e0013 */
[----:B------:R-:W4:Y:S01]  /*1ee20*/  LDSM.16.M88.4 R32, [R104+0x6800] ;  /* 0x006800006820783b */ /* 0x000f220000000200 */
[----:B------:R-:W-:Y:S01]  /*1ee30*/  IMAD.MOV.U32 R19, RZ, RZ, R38 ;  /* 0x000000ffff137224 */ /* 0x000fe200078e0026 */
[C---:B-1----:R-:W-:Y:S08]  /*1ee40*/  HMMA.16816.F32 R236, R24.reuse, R22, R72 ;  /* 0x0000001618ec723c */ /* 0x042ff00000001848 */
[----:B---3--:R-:W-:Y:S01]  /*1ee50*/  HMMA.16816.F32 R200, R24, R28, R200 ;  /* 0x0000001c18c8723c */ /* 0x008fe200000018c8 */
[----:B------:R-:W-:Y:S01]  /*1ee60*/  IMAD.MOV.U32 R74, RZ, RZ, R3 ;  /* 0x000000ffff4a7224 */ /* 0x000fe200078e0003 */
[----:B------:R-:W-:Y:S01]  /*1ee70*/  MOV R3, R14 ;  /* 0x0000000e00037202 */ /* 0x000fe20000000f00 */
[----:B------:R-:W-:-:S05]  /*1ee80*/  IMAD.MOV.U32 R73, RZ, RZ, R188 ;  /* 0x000000ffff497224 */ /* 0x000fca00078e00bc */
[----:B------:R-:W-:Y:S01]  /*1ee90*/  HMMA.16816.F32 R172, R24, R30, R172 ;  /* 0x0000001e18ac723c */ /* 0x000fe200000018ac */
[----:B------:R-:W-:Y:S01]  /*1eea0*/  IMAD.MOV.U32 R188, RZ, RZ, R12 ;  /* 0x000000ffffbc7224 */ /* 0x000fe200078e000c */
[----:B------:R-:W-:Y:S01]  /*1eeb0*/  LDSM.16.M88.4 R28, [R177] ;  /* 0x00000000b11c783b */ /* 0x000fe20000000200 */
[----:B------:R-:W-:Y:S02]  /*1eec0*/  IMAD.MOV.U32 R38, RZ, RZ, R13 ;  /* 0x000000ffff267224 */ /* 0x000fe400078e000d */
[----:B------:R-:W-:-:S03]  /*1eed0*/  IMAD.MOV.U32 R18, RZ, RZ, R15 ;  /* 0x000000ffff127224 */ /* 0x000fc600078e000f */
[----:B------:R-:W-:Y:S01]  /*1eee0*/  HMMA.16816.F32 R100, R24, R20, R100 ;  /* 0x000000141864723c */ /* 0x000fe20000001864 */
[----:B------:R1:W3:Y:S01]  /*1eef0*/  LDSM.16.M88.4 R20, [R2] ;  /* 0x000000000214783b */ /* 0x0002e20000000200 */
[----:B------:R-:W-:-:S03]  /*1ef00*/  MOV R80, R82 ;  /* 0x0000005200507202 */ /* 0x000fc60000000f00 */
[----:B------:R-:W-:Y:S03]  /*1ef10*/  LDSM.16.M88.4 R64, [R182+0x800] ;  /* 0x00080000b640783b */ /* 0x000fe60000000200 */
[----:B------:R-:W-:Y:S01]  /*1ef20*/  HMMA.16816.F32 R12, R24, R46, R56 ;  /* 0x0000002e180c723c */ /* 0x000fe20000001838 */
[----:B------:R-:W-:Y:S01]  /*1ef30*/  IMAD.MOV.U32 R75, RZ, RZ, R81 ;  /* 0x000000ffff4b7224 */ /* 0x000fe200078e0051 */
[----:B------:R-:W-:Y:S01]  /*1ef40*/  MOV R107, R60 ;  /* 0x0000003c006b7202 */ /* 0x000fe20000000f00 */
[----:B------:R-:W-:Y:S01]  /*1ef50*/  IMAD.MOV.U32 R82, RZ, RZ, R84 ;  /* 0x000000ffff527224 */ /* 0x000fe200078e0054 */
[----:B------:R-:W-:Y:S01]  /*1ef60*/  LDSM.16.M88.4 R44, [R74] ;  /* 0x000000004a2c783b */ /* 0x000fe20000000200 */
[----:B------:R-:W-:-:S03]  /*1ef70*/  IMAD.MOV.U32 R84, RZ, RZ, R10 ;  /* 0x000000ffff547224 */ /* 0x000fc600078e000a */
[----:B--2---:R-:W-:Y:S01]  /*1ef80*/  HMMA.16816.F32 R220, R24, R40, R220 ;  /* 0x0000002818dc723c */ /* 0x004fe200000018dc */
[----:B------:R-:W-:Y:S02]  /*1ef90*/  IMAD.MOV.U32 R81, RZ, RZ, R4 ;  /* 0x000000ffff517224 */ /* 0x000fe400078e0004 */
[----:B------:R-:W-:Y:S02]  /*1efa0*/  IMAD.MOV.U32 R11, RZ, RZ, R61 ;  /* 0x000000ffff0b7224 */ /* 0x000fe400078e003d */
[----:B------:R-:W-:-:S03]  /*1efb0*/  IMAD.MOV.U32 R9, RZ, RZ, R62 ;  /* 0x000000ffff097224 */ /* 0x000fc600078e003e */
[----:B------:R-:W-:Y:S01]  /*1efc0*/  HMMA.16816.F32 R216, R24, R42, R216 ;  /* 0x0000002a18d8723c */ /* 0x000fe200000018d8 */
[----:B------:R2:W-:Y:S01]  /*1efd0*/  LDSM.16.M88.4 R40, [R83] ;  /* 0x000000005328783b */ /* 0x0005e20000000200 */
[----:B------:R-:W-:-:S03]  /*1efe0*/  IMAD.MOV.U32 R5, RZ, RZ, R63 ;  /* 0x000000ffff057224 */ /* 0x000fc600078e003f */
[----:B------:R-:W-:Y:S03]  /*1eff0*/  LDSM.16.M88.4 R60, [R182] ;  /* 0x00000000b63c783b */ /* 0x000fe60000000200 */
[----:B------:R-:W-:Y:S02]  /*1f000*/  IMAD.MOV.U32 R10, RZ, RZ, R14 ;  /* 0x000000ffff0a7224 */ /* 0x000fe400078e000e */
[----:B------:R-:W-:Y:S02]  /*1f010*/  IMAD.MOV.U32 R4, RZ, RZ, R15 ;  /* 0x000000ffff047224 */ /* 0x000fe400078e000f */
[----:B-1----:R-:W-:Y:S02]  /*1f020*/  IMAD.MOV.U32 R2, RZ, RZ, R12 ;  /* 0x000000ffff027224 */ /* 0x002fe400078e000c */
[----:B--2---:R-:W-:Y:S01]  /*1f030*/  IMAD.MOV.U32 R83, RZ, RZ, R39 ;  /* 0x000000ffff537224 */ /* 0x004fe200078e0027 */
[----:B------:R-:W-:-:S02]  /*1f040*/  MOV R39, R13 ;  /* 0x0000000d00277202 */ /* 0x000fc40000000f00 */
[----:B------:R-:W1:Y:S01]  /*1f050*/  LDSM.16.M88.4 R12, [R185] ;  /* 0x00000000b90c783b */ /* 0x000e620000000200 */
[C---:B----4-:R-:W-:Y:S08]  /*1f060*/  HMMA.16816.F32 R212, R24.reuse, R32, R212 ;  /* 0x0000002018d4723c */ /* 0x050ff000000018d4 */
[----:B------:R-:W-:Y:S08]  /*1f070*/  HMMA.16816.F32 R208, R24, R34, R208 ;  /* 0x0000002218d0723c */ /* 0x000ff000000018d0 */
[C---:B---3--:R-:W-:Y:S01]  /*1f080*/  HMMA.16816.F32 R32, R20.reuse, R28, R48 ;  /* 0x0000001c1420723c */ /* 0x048fe20000001830 */
[----:B------:R-:W2:Y:S07]  /*1f090*/  LDSM.16.M88.4 R48, [R73] ;  /* 0x000000004930783b */ /* 0x000eae0000000200 */
[----:B------:R-:W-:Y:S01]  /*1f0a0*/  HMMA.16816.F32 R52, R20, R30, R52 ;  /* 0x0000001e1434723c */ /* 0x000fe20000001834 */
[----:B------:R-:W3:Y:S11]  /*1f0b0*/  LDSM.16.M88.4 R28, [R104+0x9000] ;  /* 0x00900000681c783b */ /* 0x000ef60000000200 */
[----:B------:R-:W-:Y:S04]  /*1f0c0*/  @!UPT UIADD3 URZ, URZ, URZ, URZ ;  /* 0x0000003f3f3ff290 */ /* 0x000fe8000fffe03f */
[----:B-1----:R-:W-:Y:S08]  /*1f0d0*/  HMMA.16816.F32 R56, R12, R60, R32 ;  /* 0x0000003c0c38723c */ /* 0x002ff00000001820 */
[----:B------:R-:W-:Y:S01]  /*1f0e0*/  HMMA.16816.F32 R68, R20, R40, R68 ;  /* 0x000000281444723c */ /* 0x000fe20000001844 */
[----:B------:R-:W-:-:S07]  /*1f0f0*/  IMAD.MOV.U32 R61, RZ, RZ, R75 ;  /* 0x000000ffff3d7224 */ /* 0x000fce00078e004b */
[----:B--2---:R-:W-:Y:S08]  /*1f100*/  HMMA.16816.F32 R76, R20, R50, R128 ;  /* 0x00000032144c723c */ /* 0x004ff00000001880 */
[----:B---3--:R-:W-:Y:S01]  /*1f110*/  HMMA.16816.F32 R228, R24, R28, R228 ;  /* 0x0000001c18e4723c */ /* 0x008fe200000018e4 */
[----:B------:R-:W-:Y:S02]  /*1f120*/  IMAD.MOV.U32 R128, RZ, RZ, R2 ;  /* 0x000000ffff807224 */ /* 0x000fe400078e0002 */
[----:B------:R-:W-:-:S05]  /*1f130*/  FMUL.FTZ R2, R56, R0 ;  /* 0x0000000038027220 */ /* 0x000fca0000410000 */
[----:B------:R-:W-:Y:S08]  /*1f140*/  HMMA.16816.F32 R224, R24, R30, R224 ;  /* 0x0000001e18e0723c */ /* 0x000ff000000018e0 */
[----:B------:R-:W-:Y:S08]  /*1f150*/  HMMA.16816.F32 R28, R12, R62, R52 ;  /* 0x0000003e0c1c723c */ /* 0x000ff00000001834 */
[C---:B------:R-:W-:Y:S01]  /*1f160*/  HMMA.16816.F32 R72, R20.reuse, R48, R168 ;  /* 0x000000301448723c */ /* 0x040fe200000018a8 */
[----:B------:R1:W-:Y:S07]  /*1f170*/  MUFU.TANH R171, R2 ;  /* 0x0000000200ab7308 */ /* 0x0003ee0000002400 */
[----:B------:R-:W-:Y:S01]  /*1f180*/  HMMA.16816.F32 R32, R20, R42, R112 ;  /* 0x0000002a1420723c */ /* 0x000fe20000001870 */
[----:B-1----:R-:W-:-:S04]  /*1f190*/  FMUL.FTZ R2, R57, R0 ;  /* 0x0000000039027220 */ /* 0x002fc80000410000 */
[----:B------:R1:W-:Y:S03]  /*1f1a0*/  MUFU.TANH R114, R2 ;  /* 0x0000000200727308 */ /* 0x0003e60000002400 */
[----:B------:R-:W-:Y:S01]  /*1f1b0*/  HMMA.16816.F32 R40, R12, R64, R68 ;  /* 0x000000400c28723c */ /* 0x000fe20000001844 */
[----:B------:R-:W-:Y:S01]  /*1f1c0*/  IMAD.MOV.U32 R129, RZ, RZ, R39 ;  /* 0x000000ffff817224 */ /* 0x000fe200078e0027 */
[----:B------:R-:W-:Y:S01]  /*1f1d0*/  MOV R60, R80 ;  /* 0x00000050003c7202 */ /* 0x000fe20000000f00 */
[----:B------:R-:W-:Y:S02]  /*1f1e0*/  IMAD.MOV.U32 R49, RZ, RZ, R81 ;  /* 0x000000ffff317224 */ /* 0x000fe400078e0051 */
[----:B-1----:R-:W-:-:S04]  /*1f1f0*/  FMUL.FTZ R2, R58, R0 ;  /* 0x000000003a027220 */ /* 0x002fc80000410000 */
[----:B------:R1:W-:Y:S01]  /*1f200*/  MUFU.TANH R169, R2 ;  /* 0x0000000200a97308 */ /* 0x0003e20000002400 */
[----:B------:R-:W-:Y:S02]  /*1f210*/  IMAD.MOV.U32 R168, RZ, RZ, R82 ;  /* 0x000000ffffa87224 */ /* 0x000fe400078e0052 */
[----:B------:R-:W-:Y:S02]  /*1f220*/  IMAD.MOV.U32 R170, RZ, RZ, R83 ;  /* 0x000000ffffaa7224 */ /* 0x000fe400078e0053 */
[----:B------:R-:W-:Y:S01]  /*1f230*/  HMMA.16816.F32 R80, R20, R44, R124 ;  /* 0x0000002c1450723c */ /* 0x000fe2000000187c */
[----:B-1----:R-:W-:-:S04]  /*1f240*/  FMUL.FTZ R2, R59, R0 ;  /* 0x000000003b027220 */ /* 0x002fc80000410000 */
[----:B------:R1:W-:Y:S01]  /*1f250*/  MUFU.TANH R39, R2 ;  /* 0x0000000200277308 */ /* 0x0003e20000002400 */
[----:B------:R-:W-:Y:S02]  /*1f260*/  IMAD.MOV.U32 R115, RZ, RZ, R106 ;  /* 0x000000ffff737224 */ /* 0x000fe400078e006a */
[----:B------:R-:W-:Y:S02]  /*1f270*/  IMAD.MOV.U32 R112, RZ, RZ, R4 ;  /* 0x000000ffff707224 */ /* 0x000fe400078e0004 */
[----:B-1----:R-:W-:-:S04]  /*1f280*/  FMUL.FTZ R2, R28, R0 ;  /* 0x000000001c027220 */ /* 0x002fc80000410000 */
[----:B------:R1:W-:Y:S01]  /*1f290*/  MUFU.TANH R126, R2 ;  /* 0x00000002007e7308 */ /* 0x0003e20000002400 */
[----:B------:R-:W-:Y:S01]  /*1f2a0*/  MOV R130, R10 ;  /* 0x0000000a00827202 */ /* 0x000fe20000000f00 */
[----:B-1----:R-:W-:-:S06]  /*1f2b0*/  FMUL.FTZ R2, R29, R0 ;  /* 0x000000001d027220 */ /* 0x002fcc0000410000 */
[----:B------:R1:W-:Y:S01]  /*1f2c0*/  MUFU.TANH R106, R2 ;  /* 0x00000002006a7308 */ /* 0x0003e20000002400 */
[----:B------:R-:W-:Y:S02]  /*1f2d0*/  IMAD.MOV.U32 R69, RZ, RZ, R5 ;  /* 0x000000ffff457224 */ /* 0x000fe400078e0005 */
[----:B-1----:R-:W-:-:S05]  /*1f2e0*/  FMUL.FTZ R2, R30, R0 ;  /* 0x000000001e027220 */ /* 0x002fca0000410000 */
[----:B------:R1:W-:Y:S01]  /*1f2f0*/  MUFU.TANH R4, R2 ;  /* 0x0000000200047308 */ /* 0x0003e20000002400 */
[----:B------:R-:W-:Y:S02]  /*1f300*/  IMAD.MOV.U32 R124, RZ, RZ, R11 ;  /* 0x000000ffff7c7224 */ /* 0x000fe400078e000b */
[----:B-1----:R-:W-:-:S05]  /*1f310*/  FMUL.FTZ R2, R31, R0 ;  /* 0x000000001f027220 */ /* 0x002fca0000410000 */
[----:B------:R1:W-:Y:S01]  /*1f320*/  MUFU.TANH R10, R2 ;  /* 0x00000002000a7308 */ /* 0x0003e20000002400 */
[----:B------:R-:W-:Y:S01]  /*1f330*/  IMAD.MOV.U32 R51, RZ, RZ, R87 ;  /* 0x000000ffff337224 */ /* 0x000fe200078e0057 */
[----:B------:R-:W-:Y:S01]  /*1f340*/  MOV R131, R85 ;  /* 0x0000005500837202 */ /* 0x000fe20000000f00 */
[----:B------:R-:W-:Y:S02]  /*1f350*/  IMAD.MOV.U32 R48, RZ, RZ, R84 ;  /* 0x000000ffff307224 */ /* 0x000fe400078e0054 */
[----:B------:R-:W-:Y:S02]  /*1f360*/  IMAD.MOV.U32 R113, RZ, RZ, R86 ;  /* 0x000000ffff717224 */ /* 0x000fe400078e0056 */
[----:B-1----:R-:W-:-:S04]  /*1f370*/  FMUL.FTZ R2, R40, R0 ;  /* 0x0000000028027220 */ /* 0x002fc80000410000 */
[----:B------:R1:W-:Y:S01]  /*1f380*/  MUFU.TANH R5, R2 ;  /* 0x0000000200057308 */ /* 0x0003e20000002400 */
[----:B------:R-:W-:Y:S01]  /*1f390*/  HMMA.16816.F32 R84, R20, R46, R108 ;  /* 0x0000002e1454723c */ /* 0x000fe2000000186c */
[----:B------:R-:W2:Y:S06]  /*1f3a0*/  LDSM.16.M88.4 R44, [R182+0x1000] ;  /* 0x00100000b62c783b */ /* 0x000eac0000000200 */
[----:B------:R-:W-:Y:S02]  /*1f3b0*/  IMAD.MOV.U32 R110, RZ, RZ, R170 ;  /* 0x000000ffff6e7224 */ /* 0x000fe400078e00aa */
[----:B-1----:R-:W-:-:S04]  /*1f3c0*/  FMUL.FTZ R2, R41, R0 ;  /* 0x0000000029027220 */ /* 0x002fc80000410000 */
[----:B------:R1:W-:Y:S01]  /*1f3d0*/  MUFU.TANH R11, R2 ;  /* 0x00000002000b7308 */ /* 0x0003e20000002400 */
[----:B------:R-:W-:Y:S01]  /*1f3e0*/  HMMA.16816.F32 R28, R12, R66, R32 ;  /* 0x000000420c1c723c */ /* 0x000fe20000001820 */
[----:B------:R-:W-:Y:S01]  /*1f3f0*/  IMAD.MOV.U32 R170, RZ, RZ, R247 ;  /* 0x000000ffffaa7224 */ /* 0x000fe200078e00f7 */
[----:B------:R3:W4:Y:S01]  /*1f400*/  LDSM.16.M88.4 R32, [R51] ;  /* 0x000000003320783b */ /* 0x0007220000000200 */
[----:B-1----:R-:W-:-:S04]  /*1f410*/  FMUL.FTZ R2, R42, R0 ;  /* 0x000000002a027220 */ /* 0x002fc80000410000 */
[----:B------:R1:W-:Y:S02]  /*1f420*/  MUFU.TANH R247, R2 ;  /* 0x0000000200f77308 */ /* 0x0003e40000002400 */
[----:B-1----:R-:W-:Y:S02]  /*1f430*/  FMUL.FTZ R2, R43, R0 ;  /* 0x000000002b027220 */ /* 0x002fe40000410000 */
[----:B------:R-:W1:Y:S04]  /*1f440*/  LDSM.16.M88.4 R40, [R182+0x1800] ;  /* 0x00180000b628783b */ /* 0x000e680000000200 */
[----:B------:R-:W4:Y:S01]  /*1f450*/  MUFU.TANH R56, R2 ;  /* 0x0000000200387308 */ /* 0x000f220000002400 */
[----:B------:R-:W-:Y:S01]  /*1f460*/  IMAD.MOV.U32 R57, RZ, RZ, R131 ;  /* 0x000000ffff397224 */ /* 0x000fe200078e0083 */
[----:B------:R-:W-:Y:S01]  /*1f470*/  MOV R111, R48 ;  /* 0x00000030006f7202 */ /* 0x000fe20000000f00 */
[----:B------:R-:W-:Y:S01]  /*1f480*/  IMAD.MOV.U32 R108, RZ, RZ, R49 ;  /* 0x000000ffff6c7224 */ /* 0x000fe200078e0031 */
[C---:B--2---:R-:W-:Y:S08]  /*1f490*/  HMMA.16816.F32 R52, R12.reuse, R46, R76 ;  /* 0x0000002e0c34723c */ /* 0x044ff0000000184c */
[----:B---3--:R-:W-:Y:S07]  /*1f4a0*/  HMMA.16816.F32 R48, R12, R44, R72 ;  /* 0x0000002c0c30723c */ /* 0x008fee0000001848 */
[----:B------:R-:W-:Y:S01]  /*1f4b0*/  IMAD.MOV.U32 R75, RZ, RZ, R57 ;  /* 0x000000ffff4b7224 */ /* 0x000fe200078e0039 */
[----:B----4-:R-:W-:Y:S07]  /*1f4c0*/  HMMA.16816.F32 R44, R20, R32, R204 ;  /* 0x00000020142c723c */ /* 0x010fee00000018cc */
[----:B------:R-:W-:-:S02]  /*1f4d0*/  MOV R207, R56 ;  /* 0x0000003800cf7202 */ /* 0x000fc40000000f00 */
[----:B-1----:R-:W-:Y:S01]  /*1f4e0*/  HMMA.16816.F32 R56, R12, R42, R84 ;  /* 0x0000002a0c38723c */ /* 0x002fe20000001854 */
[----:B------:R-:W2:Y:S01]  /*1f4f0*/  LDL.LU R85, [R1+0xb8] ;  /* 0x0000b80001557983 */ /* 0x000ea20000300800 */
[----:B------:R-:W-:Y:S02]  /*1f500*/  FMUL.FTZ R2, R28, R0 ;  /* 0x000000001c027220 */ /* 0x000fe40000410000 */
[----:B------:R-:W-:Y:S02]  /*1f510*/  IMAD.MOV.U32 R109, RZ, RZ, R168 ;  /* 0x000000ffff6d7224 */ /* 0x000fe400078e00a8 */
[----:B------:R1:W-:Y:S01]  /*1f520*/  MUFU.TANH R127, R2 ;  /* 0x00000002007f7308 */ /* 0x0003e20000002400 */
[----:B------:R-:W-:Y:S02]  /*1f530*/  IMAD.MOV.U32 R168, RZ, RZ, R19 ;  /* 0x000000ffffa87224 */ /* 0x000fe400078e0013 */
[----:B------:R-:W-:Y:S02]  /*1f540*/  IMAD.MOV.U32 R19, RZ, RZ, R117 ;  /* 0x000000ffff137224 */ /* 0x000fe400078e0075 */
[----:B------:R-:W-:-:S02]  /*1f550*/  IMAD.MOV.U32 R65, RZ, RZ, R252 ;  /* 0x000000ffff417224 */ /* 0x000fc400078e00fc */
[----:B-1----:R-:W-:-:S04]  /*1f560*/  FMUL.FTZ R2, R29, R0 ;  /* 0x000000001d027220 */ /* 0x002fc80000410000 */
[----:B------:R1:W-:Y:S01]  /*1f570*/  MUFU.TANH R117, R2 ;  /* 0x0000000200757308 */ /* 0x0003e20000002400 */
[----:B------:R-:W-:Y:S02]  /*1f580*/  IMAD.MOV.U32 R131, RZ, RZ, R9 ;  /* 0x000000ffff837224 */ /* 0x000fe400078e0009 */
[----:B------:R-:W-:Y:S02]  /*1f590*/  IMAD.MOV.U32 R125, RZ, RZ, R128 ;  /* 0x000000ffff7d7224 */ /* 0x000fe400078e0080 */
[----:B-1----:R-:W-:-:S04]  /*1f5a0*/  FMUL.FTZ R2, R30, R0 ;  /* 0x000000001e027220 */ /* 0x002fc80000410000 */
[----:B------:R1:W-:Y:S01]  /*1f5b0*/  MUFU.TANH R252, R2 ;  /* 0x0000000200fc7308 */ /* 0x0003e20000002400 */
[----:B------:R-:W-:Y:S01]  /*1f5c0*/  MOV R68, R107 ;  /* 0x0000006b00447202 */ /* 0x000fe20000000f00 */
[----:B-1----:R-:W-:Y:S01]  /*1f5d0*/  FMUL.FTZ R2, R31, R0 ;  /* 0x000000001f027220 */ /* 0x002fe20000410000 */
[----:B------:R-:W-:Y:S01]  /*1f5e0*/  MOV R70, R61 ;  /* 0x0000003d00467202 */ /* 0x000fe20000000f00 */
[----:B------:R-:W-:Y:S01]  /*1f5f0*/  IMAD.MOV.U32 R71, RZ, RZ, R60 ;  /* 0x000000ffff477224 */ /* 0x000fe200078e003c */
[----:B------:R1:W3:Y:S03]  /*1f600*/  LDSM.16.M88.4 R28, [R65] ;  /* 0x00000000411c783b */ /* 0x0002e60000000200 */
[----:B------:R4:W-:Y:S01]  /*1f610*/  MUFU.TANH R9, R2 ;  /* 0x0000000200097308 */ /* 0x0009e20000002400 */
[----:B------:R-:W-:Y:S01]  /*1f620*/  HMMA.16816.F32 R60, R20, R34, R192 ;  /* 0x00000022143c723c */ /* 0x000fe200000018c0 */
[----:B------:R-:W-:-:S02]  /*1f630*/  IMAD.MOV.U32 R206, RZ, RZ, R244 ;  /* 0x000000ffffce7224 */ /* 0x000fc400078e00f4 */
[----:B----4-:R-:W-:-:S04]  /*1f640*/  FMUL.FTZ R2, R48, R0 ;  /* 0x0000000030027220 */ /* 0x010fc80000410000 */
[----:B------:R4:W-:Y:S01]  /*1f650*/  MUFU.TANH R128, R2 ;  /* 0x0000000200807308 */ /* 0x0009e20000002400 */
[----:B------:R-:W-:Y:S01]  /*1f660*/  HMMA.16816.F32 R32, R12, R40, R80 ;  /* 0x000000280c20723c */ /* 0x000fe20000001850 */
[----:B------:R-:W1:Y:S01]  /*1f670*/  LDSM.16.M88.4 R40, [R182+0x2000] ;  /* 0x00200000b628783b */ /* 0x000e620000000200 */
[----:B----4-:R-:W-:-:S05]  /*1f680*/  FMUL.FTZ R2, R49, R0 ;  /* 0x0000000031027220 */ /* 0x010fca0000410000 */
[----:B------:R4:W-:Y:S01]  /*1f690*/  MUFU.TANH R107, R2 ;  /* 0x00000002006b7308 */ /* 0x0009e20000002400 */
[----:B------:R-:W-:Y:S01]  /*1f6a0*/  MOV R78, R129 ;  /* 0x00000081004e7202 */ /* 0x000fe20000000f00 */
[----:B----4-:R-:W-:-:S06]  /*1f6b0*/  FMUL.FTZ R2, R50, R0 ;  /* 0x0000000032027220 */ /* 0x010fcc0000410000 */
[----:B------:R4:W-:Y:S02]  /*1f6c0*/  MUFU.TANH R244, R2 ;  /* 0x0000000200f47308 */ /* 0x0009e40000002400 */
[----:B----4-:R-:W-:-:S06]  /*1f6d0*/  FMUL.FTZ R2, R51, R0 ;  /* 0x0000000033027220 */ /* 0x010fcc0000410000 */
[----:B------:R4:W-:Y:S01]  /*1f6e0*/  MUFU.TANH R72, R2 ;  /* 0x0000000200487308 */ /* 0x0009e20000002400 */
[----:B------:R-:W-:Y:S02]  /*1f6f0*/  IMAD.MOV.U32 R73, RZ, RZ, R130 ;  /* 0x000000ffff497224 */ /* 0x000fe400078e0082 */
[----:B----4-:R-:W-:-:S05]  /*1f700*/  FMUL.FTZ R2, R52, R0 ;  /* 0x0000000034027220 */ /* 0x010fca0000410000 */
[----:B------:R4:W-:Y:S01]  /*1f710*/  MUFU.TANH R129, R2 ;  /* 0x0000000200817308 */ /* 0x0009e20000002400 */
[----:B------:R-:W-:Y:S02]  /*1f720*/  IMAD.MOV.U32 R74, RZ, RZ, R125 ;  /* 0x000000ffff4a7224 */ /* 0x000fe400078e007d */
[----:B------:R-:W-:Y:S02]  /*1f730*/  IMAD.MOV.U32 R125, RZ, RZ, R115 ;  /* 0x000000ffff7d7224 */ /* 0x000fe400078e0073 */
[----:B----4-:R-:W-:-:S04]  /*1f740*/  FMUL.FTZ R2, R53, R0 ;  /* 0x0000000035027220 */ /* 0x010fc80000410000 */
[----:B------:R4:W-:Y:S01]  /*1f750*/  MUFU.TANH R195, R2 ;  /* 0x0000000200c37308 */ /* 0x0009e20000002400 */
[----:B------:R-:W-:Y:S01]  /*1f760*/  MOV R115, R105 ;  /* 0x0000006900737202 */ /* 0x000fe20000000f00 */
[----:B------:R-:W-:Y:S02]  /*1f770*/  IMAD.MOV.U32 R77, RZ, RZ, R113 ;  /* 0x000000ffff4d7224 */ /* 0x000fe400078e0071 */
[----:B----4-:R-:W-:-:S04]  /*1f780*/  FMUL.FTZ R2, R54, R0 ;  /* 0x0000000036027220 */ /* 0x010fc80000410000 */
[----:B------:R4:W-:Y:S01]  /*1f790*/  MUFU.TANH R130, R2 ;  /* 0x0000000200827308 */ /* 0x0009e20000002400 */
[----:B------:R-:W-:Y:S02]  /*1f7a0*/  IMAD.MOV.U32 R113, RZ, RZ, R241 ;  /* 0x000000ffff717224 */ /* 0x000fe400078e00f1 */
[----:B------:R-:W-:Y:S02]  /*1f7b0*/  IMAD.MOV.U32 R79, RZ, RZ, R112 ;  /* 0x000000ffff4f7224 */ /* 0x000fe400078e0070 */
[----:B----4-:R-:W-:-:S04]  /*1f7c0*/  FMUL.FTZ R2, R55, R0 ;  /* 0x0000000037027220 */ /* 0x010fc80000410000 */
[----:B------:R4:W-:Y:S01]  /*1f7d0*/  MUFU.TANH R105, R2 ;  /* 0x0000000200697308 */ /* 0x0009e20000002400 */
[----:B------:R-:W-:Y:S01]  /*1f7e0*/  IMAD.MOV.U32 R112, RZ, RZ, R7 ;  /* 0x000000ffff707224 */ /* 0x000fe200078e0007 */
[----:B------:R-:W-:Y:S01]  /*1f7f0*/  MOV R64, R69 ;  /* 0x0000004500407202 */ /* 0x000fe20000000f00 */
[----:B------:R-:W-:Y:S02]  /*1f800*/  IMAD.MOV.U32 R76, RZ, RZ, R114 ;  /* 0x000000ffff4c7224 */ /* 0x000fe400078e0072 */
[----:B----4-:R-:W-:-:S04]  /*1f810*/  FMUL.FTZ R2, R32, R0 ;  /* 0x0000000020027220 */ /* 0x010fc80000410000 */
[----:B------:R4:W-:Y:S01]  /*1f820*/  MUFU.TANH R241, R2 ;  /* 0x0000000200f17308 */ /* 0x0009e20000002400 */
[----:B-1----:R-:W-:Y:S01]  /*1f830*/  IMAD.MOV.U32 R65, RZ, RZ, R68 ;  /* 0x000000ffff417224 */ /* 0x002fe200078e0044 */
[----:B---3--:R-:W-:Y:S01]  /*1f840*/  HMMA.16816.F32 R52, R20, R28, R120 ;  /* 0x0000001c1434723c */ /* 0x008fe20000001878 */
[----:B------:R-:W-:Y:S02]  /*1f850*/  IMAD.MOV.U32 R67, RZ, RZ, R70 ;  /* 0x000000ffff437224 */ /* 0x000fe400078e0046 */
[----:B------:R-:W-:Y:S02]  /*1f860*/  IMAD.MOV.U32 R66, RZ, RZ, R71 ;  /* 0x000000ffff427224 */ /* 0x000fe400078e0047 */
[----:B------:R-:W-:Y:S02]  /*1f870*/  IMAD.MOV.U32 R114, RZ, RZ, R240 ;  /* 0x000000ffff727224 */ /* 0x000fe400078e00f0 */
[----:B----4-:R-:W-:-:S04]  /*1f880*/  FMUL.FTZ R2, R33, R0 ;  /* 0x0000000021027220 */ /* 0x010fc80000410000 */
[----:B------:R1:W-:Y:S01]  /*1f890*/  MUFU.TANH R7, R2 ;  /* 0x0000000200077308 */ /* 0x0003e20000002400 */
[----:B------:R-:W-:Y:S08]  /*1f8a0*/  HMMA.16816.F32 R68, R20, R30, R96 ;  /* 0x0000001e1444723c */ /* 0x000ff00000001860 */
[----:B------:R-:W-:Y:S01]  /*1f8b0*/  HMMA.16816.F32 R28, R12, R40, R44 ;  /* 0x000000280c1c723c */ /* 0x000fe2000000182c */
[----:B------:R-:W-:Y:S01]  /*1f8c0*/  IMAD.MOV.U32 R81, RZ, RZ, R131 ;  /* 0x000000ffff517224 */ /* 0x000fe200078e0083 */
[----:B------:R3:W-:Y:S01]  /*1f8d0*/  LDSM.16.M88.4 R44, [R206] ;  /* 0x00000000ce2c783b */ /* 0x0007e20000000200 */
[----:B-1----:R-:W-:-:S05]  /*1f8e0*/  FMUL.FTZ R2, R34, R0 ;  /* 0x0000000022027220 */ /* 0x002fca0000410000 */
[----:B------:R-:W-:Y:S01]  /*1f8f0*/  HMMA.16816.F32 R48, R12, R42, R60 ;  /* 0x0000002a0c30723c */ /* 0x000fe2000000183c */
[----:B------:R-:W1:Y:S01]  /*1f900*/  LDSM.16.M88.4 R40, [R182+0x2800] ;  /* 0x00280000b628783b */ /* 0x000e620000000200 */
[----:B------:R4:W-:Y:S01]  /*1f910*/  MUFU.TANH R240, R2 ;  /* 0x0000000200f07308 */ /* 0x0009e20000002400 */
[----:B------:R-:W-:Y:S01]  /*1f920*/  IMAD.MOV.U32 R205, RZ, RZ, R76 ;  /* 0x000000ffffcd7224 */ /* 0x000fe200078e004c */
[----:B------:R-:W-:Y:S01]  /*1f930*/  MOV R86, R171 ;  /* 0x000000ab00567202 */ /* 0x000fe20000000f00 */
[----:B------:R-:W-:Y:S02]  /*1f940*/  IMAD.MOV.U32 R87, RZ, RZ, R168 ;  /* 0x000000ffff577224 */ /* 0x000fe400078e00a8 */
[----:B------:R-:W-:Y:S01]  /*1f950*/  IMAD.MOV.U32 R83, RZ, RZ, R124 ;  /* 0x000000ffff537224 */ /* 0x000fe200078e007c */
[----:B------:R-:W-:Y:S01]  /*1f960*/  MOV R80, R65 ;  /* 0x0000004100507202 */ /* 0x000fe20000000f00 */
[----:B------:R-:W-:Y:S01]  /*1f970*/  IMAD.MOV.U32 R193, RZ, RZ, R66 ;  /* 0x000000ffffc17224 */ /* 0x000fe200078e0042 */
[----:B------:R-:W-:Y:S01]  /*1f980*/  LDSM.16.M88.4 R60, [R104+0x9800] ;  /* 0x00980000683c783b */ /* 0x000fe20000000200 */
[----:B----4-:R-:W-:-:S04]  /*1f990*/  FMUL.FTZ R2, R35, R0 ;  /* 0x0000000023027220 */ /* 0x010fc80000410000 */
[----:B------:R4:W-:Y:S02]  /*1f9a0*/  MUFU.TANH R96, R2 ;  /* 0x0000000200607308 */ /* 0x0009e40000002400 */
[----:B----4-:R-:W-:-:S06]  /*1f9b0*/  FMUL.FTZ R2, R56, R0 ;  /* 0x0000000038027220 */ /* 0x010fcc0000410000 */
[----:B------:R4:W-:Y:S01]  /*1f9c0*/  MUFU.TANH R131, R2 ;  /* 0x0000000200837308 */ /* 0x0009e20000002400 */
[----:B------:R-:W-:Y:S02]  /*1f9d0*/  IMAD.MOV.U32 R76, RZ, RZ, R77 ;  /* 0x000000ffff4c7224 */ /* 0x000fe400078e004d */
[----:B------:R-:W-:Y:S02]  /*1f9e0*/  IMAD.MOV.U32 R77, RZ, RZ, R78 ;  /* 0x000000ffff4d7224 */ /* 0x000fe400078e004e */
[----:B----4-:R-:W-:-:S04]  /*1f9f0*/  FMUL.FTZ R2, R57, R0 ;  /* 0x0000000039027220 */ /* 0x010fc80000410000 */
[----:B------:R4:W-:Y:S01]  /*1fa00*/  MUFU.TANH R84, R2 ;  /* 0x0000000200547308 */ /* 0x0009e20000002400 */
[----:B------:R-:W-:Y:S01]  /*1fa10*/  MOV R78, R73 ;  /* 0x00000049004e7202 */ /* 0x000fe20000000f00 */
[----:B----4-:R-:W-:-:S06]  /*1fa20*/  FMUL.FTZ R2, R58, R0 ;  /* 0x000000003a027220 */ /* 0x010fcc0000410000 */
[----:B---3--:R3:W-:Y:S02]  /*1fa30*/  MUFU.TANH R206, R2 ;  /* 0x0000000200ce7308 */ /* 0x0087e40000002400 */
[-C--:B---3--:R-:W-:Y:S01]  /*1fa40*/  FMUL.FTZ R2, R59, R0.reuse ;  /* 0x000000003b027220 */ /* 0x088fe20000410000 */
[----:B-1----:R-:W-:Y:S01]  /*1fa50*/  HMMA.16816.F32 R32, R12, R40, R52 ;  /* 0x000000280c20723c */ /* 0x002fe20000001834 */
[----:B------:R-:W1:Y:S04]  /*1fa60*/  LDSM.16.M88.4 R56, [R182+0x3000] ;  /* 0x00300000b638783b */ /* 0x000e680000000200 */
[----:B------:R3:W-:Y:S02]  /*1fa70*/  MUFU.TANH R73, R2 ;  /* 0x0000000200497308 */ /* 0x0007e40000002400 */
[----:B---3--:R-:W-:-:S06]  /*1fa80*/  FMUL.FTZ R2, R28, R0 ;  /* 0x000000001c027220 */ /* 0x008fcc0000410000 */
[----:B------:R3:W-:Y:S02]  /*1fa90*/  MUFU.TANH R171, R2 ;  /* 0x0000000200ab7308 */ /* 0x0007e40000002400 */
[----:B---3--:R-:W-:-:S06]  /*1faa0*/  FMUL.FTZ R2, R29, R0 ;  /* 0x000000001d027220 */ /* 0x008fcc0000410000 */
[----:B------:R3:W-:Y:S02]  /*1fab0*/  MUFU.TANH R122, R2 ;  /* 0x00000002007a7308 */ /* 0x0007e40000002400 */
[----:B---3--:R-:W-:-:S06]  /*1fac0*/  FMUL.FTZ R2, R30, R0 ;  /* 0x000000001e027220 */ /* 0x008fcc0000410000 */
[----:B------:R3:W-:Y:S01]  /*1fad0*/  MUFU.TANH R168, R2 ;  /* 0x0000000200a87308 */ /* 0x0007e20000002400 */
[----:B------:R-:W-:Y:S02]  /*1fae0*/  IMAD.MOV.U32 R192, RZ, RZ, R67 ;  /* 0x000000ffffc07224 */ /* 0x000fe400078e0043 */
[----:B---3--:R-:W-:-:S05]  /*1faf0*/  FMUL.FTZ R2, R31, R0 ;  /* 0x000000001f027220 */ /* 0x008fca0000410000 */
[----:B------:R3:W-:Y:S01]  /*1fb00*/  MUFU.TANH R124, R2 ;  /* 0x00000002007c7308 */ /* 0x0007e20000002400 */
[----:B------:R-:W-:Y:S01]  /*1fb10*/  IMAD.MOV.U32 R82, RZ, RZ, R64 ;  /* 0x000000ffff527224 */ /* 0x000fe200078e0040 */
[----:B------:R-:W-:Y:S01]  /*1fb20*/  HMMA.16816.F32 R52, R20, R46, R88 ;  /* 0x0000002e1434723c */ /* 0x000fe20000001858 */
[----:B------:R-:W-:Y:S02]  /*1fb30*/  IMAD.MOV.U32 R194, RZ, RZ, R75 ;  /* 0x000000ffffc27224 */ /* 0x000fe400078e004b */
[----:B---3--:R-:W-:-:S04]  /*1fb40*/  FMUL.FTZ R2, R48, R0 ;  /* 0x0000000030027220 */ /* 0x008fc80000410000 */
[----:B------:R3:W-:Y:S01]  /*1fb50*/  MUFU.TANH R204, R2 ;  /* 0x0000000200cc7308 */ /* 0x0007e20000002400 */
[----:B------:R-:W-:Y:S01]  /*1fb60*/  HMMA.16816.F32 R64, R20, R44, R92 ;  /* 0x0000002c1440723c */ /* 0x000fe2000000185c */
[----:B--2---:R2:W4:Y:S01]  /*1fb70*/  LDSM.16.M88.4 R44, [R85] ;  /* 0x00000000552c783b */ /* 0x0045220000000200 */
[----:B------:R-:W-:Y:S02]  /*1fb80*/  IMAD.MOV.U32 R75, RZ, RZ, R169 ;  /* 0x000000ffff4b7224 */ /* 0x000fe400078e00a9 */
[----:B---3--:R-:W-:-:S04]  /*1fb90*/  FMUL.FTZ R2, R49, R0 ;  /* 0x0000000031027220 */ /* 0x008fc80000410000 */
[----:B------:R3:W-:Y:S01]  /*1fba0*/  MUFU.TANH R97, R2 ;  /* 0x0000000200617308 */ /* 0x0007e20000002400 */
[----:B------:R-:W-:Y:S01]  /*1fbb0*/  HMMA.16816.F32 R40, R12, R42, R68 ;  /* 0x0000002a0c28723c */ /* 0x000fe20000001844 */
[----:B--2---:R-:W-:Y:S02]  /*1fbc0*/  IMAD.MOV.U32 R85, RZ, RZ, R87 ;  /* 0x000000ffff557224 */ /* 0x004fe400078e0057 */
[----:B---3--:R-:W-:-:S04]  /*1fbd0*/  FMUL.FTZ R2, R50, R0 ;  /* 0x0000000032027220 */ /* 0x008fc80000410000 */
[----:B------:R2:W-:Y:S01]  /*1fbe0*/  MUFU.TANH R169, R2 ;  /* 0x0000000200a97308 */ /* 0x0005e20000002400 */
[----:B------:R-:W-:Y:S02]  /*1fbf0*/  IMAD.MOV.U32 R87, RZ, RZ, R80 ;  /* 0x000000ffff577224 */ /* 0x000fe400078e0050 */
[----:B------:R-:W-:Y:S01]  /*1fc00*/  IMAD.MOV.U32 R80, RZ, RZ, R83 ;  /* 0x000000ffff507224 */ /* 0x000fe200078e0053 */
[----:B------:R-:W-:Y:S01]  /*1fc10*/  MOV R83, R188 ;  /* 0x000000bc00537202 */ /* 0x000fe20000000f00 */
[----:B--2---:R-:W-:-:S04]  /*1fc20*/  FMUL.FTZ R2, R51, R0 ;  /* 0x0000000033027220 */ /* 0x004fc80000410000 */
[----:B------:R2:W-:Y:S01]  /*1fc30*/  MUFU.TANH R88, R2 ;  /* 0x0000000200587308 */ /* 0x0005e20000002400 */
[----:B------:R-:W-:Y:S02]  /*1fc40*/  IMAD.MOV.U32 R121, RZ, RZ, R192 ;  /* 0x000000ffff797224 */ /* 0x000fe400078e00c0 */
[----:B------:R-:W-:Y:S02]  /*1fc50*/  IMAD.MOV.U32 R192, RZ, RZ, R194 ;  /* 0x000000ffffc07224 */ /* 0x000fe400078e00c2 */
[----:B--2---:R-:W-:-:S04]  /*1fc60*/  FMUL.FTZ R2, R32, R0 ;  /* 0x0000000020027220 */ /* 0x004fc80000410000 */
[----:B------:R2:W-:Y:S01]  /*1fc70*/  MUFU.TANH R188, R2 ;  /* 0x0000000200bc7308 */ /* 0x0005e20000002400 */
[----:B------:R-:W-:Y:S02]  /*1fc80*/  IMAD.MOV.U32 R194, RZ, RZ, R207 ;  /* 0x000000ffffc27224 */ /* 0x000fe400078e00cf */
[----:B------:R-:W-:Y:S01]  /*1fc90*/  IMAD.MOV.U32 R207, RZ, RZ, R38 ;  /* 0x000000ffffcf7224 */ /* 0x000fe200078e0026 */
[----:B-1----:R-:W-:Y:S01]  /*1fca0*/  HMMA.16816.F32 R28, R12, R56, R64 ;  /* 0x000000380c1c723c */ /* 0x002fe20000001840 */
[----:B------:R-:W1:Y:S01]  /*1fcb0*/  LDSM.16.M88.4 R64, [R182+0x3800] ;  /* 0x00380000b640783b */ /* 0x000e620000000200 */
[----:B--2---:R-:W-:-:S04]  /*1fcc0*/  FMUL.FTZ R2, R33, R0 ;  /* 0x0000000021027220 */ /* 0x004fc80000410000 */
[----:B------:R2:W3:Y:S01]  /*1fcd0*/  MUFU.TANH R89, R2 ;  /* 0x0000000200597308 */ /* 0x0004e20000002400 */
[----:B------:R-:W-:Y:S01]  /*1fce0*/  MOV R120, R193 ;  /* 0x000000c100787202 */ /* 0x000fe20000000f00 */
[----:B------:R-:W-:Y:S02]  /*1fcf0*/  IMAD.MOV.U32 R99, RZ, RZ, R125 ;  /* 0x000000ffff637224 */ /* 0x000fe400078e007d */
[----:B--2---:R-:W-:-:S04]  /*1fd00*/  FMUL.FTZ R2, R34, R0 ;  /* 0x0000000022027220 */ /* 0x004fc80000410000 */
[----:B------:R2:W-:Y:S01]  /*1fd10*/  MUFU.TANH R38, R2 ;  /* 0x0000000200267308 */ /* 0x0005e20000002400 */
[----:B------:R-:W-:Y:S02]  /*1fd20*/  IMAD.MOV.U32 R98, RZ, RZ, R99 ;  /* 0x000000ffff627224 */ /* 0x000fe400078e0063 */
[----:B--2---:R-:W-:-:S05]  /*1fd30*/  FMUL.FTZ R2, R35, R0 ;  /* 0x0000000023027220 */ /* 0x004fca0000410000 */
[----:B------:R2:W-:Y:S01]  /*1fd40*/  MUFU.TANH R123, R2 ;  /* 0x00000002007b7308 */ /* 0x0005e20000002400 */
[----:B------:R-:W-:Y:S01]  /*1fd50*/  IMAD.MOV.U32 R99, RZ, RZ, R120 ;  /* 0x000000ffff637224 */ /* 0x000fe200078e0078 */
[----:B------:R-:W-:Y:S01]  /*1fd60*/  HMMA.16816.F32 R48, R12, R58, R52 ;  /* 0x0000003a0c30723c */ /* 0x000fe20000001834 */
[----:B------:R-:W-:Y:S01]  /*1fd70*/  IMAD.MOV.U32 R120, RZ, RZ, R121 ;  /* 0x000000ffff787224 */ /* 0x000fe200078e0079 */
[----:B------:R-:W-:Y:S01]  /*1fd80*/  MOV R121, R85 ;  /* 0x0000005500797202 */ /* 0x000fe20000000f00 */
[----:B--2---:R-:W-:-:S05]  /*1fd90*/  FMUL.FTZ R2, R40, R0 ;  /* 0x0000000028027220 */ /* 0x004fca0000410000 */
[----:B----4-:R-:W-:Y:S01]  /*1fda0*/  HMMA.16816.F32 R32, R20, R44, R196 ;  /* 0x0000002c1420723c */ /* 0x010fe200000018c4 */
[----:B------:R2:W4:Y:S01]  /*1fdb0*/  LDSM.16.M88.4 R52, [R98] ;  /* 0x000000006234783b */ /* 0x0005220000000200 */
[----:B------:R1:W-:Y:S01]  /*1fdc0*/  MUFU.TANH R193, R2 ;  /* 0x0000000200c17308 */ /* 0x0003e20000002400 */
[----:B------:R-:W-:Y:S02]  /*1fdd0*/  IMAD.MOV.U32 R85, RZ, RZ, R86 ;  /* 0x000000ffff557224 */ /* 0x000fe400078e0056 */
[----:B------:R-:W3:Y:S01]  /*1fde0*/  LDSM.16.M88.4 R56, [R192] ;  /* 0x00000000c038783b */ /* 0x000ee20000000200 */
[----:B------:R-:W-:Y:S02]  /*1fdf0*/  IMAD.MOV.U32 R86, RZ, RZ, R39 ;  /* 0x000000ffff567224 */ /* 0x000fe400078e0027 */
[----:B-1----:R-:W-:-:S04]  /*1fe00*/  FMUL.FTZ R2, R41, R0 ;  /* 0x0000000029027220 */ /* 0x002fc80000410000 */
[----:B------:R1:W-:Y:S01]  /*1fe10*/  MUFU.TANH R104, R2 ;  /* 0x0000000200687308 */ /* 0x0003e20000002400 */
[----:B--2---:R-:W-:Y:S02]  /*1fe20*/  IMAD.MOV.U32 R98, RZ, RZ, R99 ;  /* 0x000000ffff627224 */ /* 0x004fe400078e0063 */
[----:B-1----:R-:W-:-:S05]  /*1fe30*/  FMUL.FTZ R2, R42, R0 ;  /* 0x000000002a027220 */ /* 0x002fca0000410000 */
[----:B------:R1:W-:Y:S01]  /*1fe40*/  MUFU.TANH R39, R2 ;  /* 0x0000000200277308 */ /* 0x0003e20000002400 */
[----:B------:R-:W-:Y:S01]  /*1fe50*/  IMAD.MOV.U32 R99, RZ, RZ, R120 ;  /* 0x000000ffff637224 */ /* 0x000fe200078e0078 */
[----:B------:R-:W-:Y:S01]  /*1fe60*/  MOV R95, R98 ;  /* 0x00000062005f7202 */ /* 0x000fe20000000f00 */
[----:B-1----:R-:W-:Y:S02]  /*1fe70*/  FMUL.FTZ R2, R43, R0 ;  /* 0x000000002b027220 */ /* 0x002fe40000410000 */
[----:B------:R-:W-:Y:S01]  /*1fe80*/  IMAD.MOV.U32 R98, RZ, RZ, R99 ;  /* 0x000000ffff627224 */ /* 0x000fe200078e0063 */
[----:B------:R-:W-:Y:S02]  /*1fe90*/  HMMA.16816.F32 R108, R24, R60, R108 ;  /* 0x0000003c186c723c */ /* 0x000fe4000000186c */
[----:B------:R1:W2:Y:S01]  /*1fea0*/  MUFU.TANH R93, R2 ;  /* 0x00000002005d7308 */ /* 0x0002a20000002400 */
[----:B------:R-:W-:Y:S01]  /*1feb0*/  IMAD.MOV.U32 R99, RZ, RZ, R121 ;  /* 0x000000ffff637224 */ /* 0x000fe200078e0079 */
[----:B------:R2:W3:Y:S01]  /*1fec0*/  LDSM.16.M88.4 R40, [R95] ;  /* 0x000000005f28783b */ /* 0x0004e20000000200 */
[----:B------:R-:W-:-:S02]  /*1fed0*/  IMAD.MOV.U32 R121, RZ, RZ, R85 ;  /* 0x000000ffff797224 */ /* 0x000fc400078e0055 */
[----:B-1----:R-:W-:-:S04]  /*1fee0*/  FMUL.FTZ R2, R28, R0 ;  /* 0x000000001c027220 */ /* 0x002fc80000410000 */
[----:B------:R1:W-:Y:S01]  /*1fef0*/  MUFU.TANH R196, R2 ;  /* 0x0000000200c47308 */ /* 0x0003e20000002400 */
[----:B------:R-:W-:Y:S01]  /*1ff00*/  HMMA.16816.F32 R112, R24, R62, R112 ;  /* 0x0000003e1870723c */ /* 0x000fe20000001870 */
[----:B------:R-:W-:Y:S01]  /*1ff10*/  IMAD.MOV.U32 R85, RZ, RZ, R86 ;  /* 0x000000ffff557224 */ /* 0x000fe200078e0056 */
[----:B------:R-:W-:Y:S01]  /*1ff20*/  MOV R86, R194 ;  /* 0x000000c200567202 */ /* 0x000fe20000000f00 */
[----:B------:R-:W4:Y:S05]  /*1ff30*/  LDSM.16.M88.4 R60, [R182+0x4000] ;  /* 0x00400000b63c783b */ /* 0x000f2a0000000200 */
[----:B------:R-:W-:Y:S01]  /*1ff40*/  HMMA.16816.F32 R24, R20, R46, R232 ;  /* 0x0000002e1418723c */ /* 0x000fe200000018e8 */
[----:B-1----:R-:W-:-:S04]  /*1ff50*/  FMUL.FTZ R2, R29, R0 ;  /* 0x000000001d027220 */ /* 0x002fc80000410000 */
[----:B------:R1:W-:Y:S01]  /*1ff60*/  MUFU.TANH R120, R2 ;  /* 0x0000000200787308 */ /* 0x0003e20000002400 */
[----:B--2---:R-:W-:Y:S02]  /*1ff70*/  IMAD.MOV.U32 R95, RZ, RZ, R98 ;  /* 0x000000ffff5f7224 */ /* 0x004fe400078e0062 */
[----:B------:R-:W-:Y:S02]  /*1ff80*/  IMAD.MOV.U32 R98, RZ, RZ, R99 ;  /* 0x000000ffff627224 */ /* 0x000fe400078e0063 */
[----:B-1----:R-:W-:Y:S11]  /*1ff90*/  FMUL.FTZ R2, R30, R0 ;  /* 0x000000001e027220 */ /* 0x002ff60000410000 */
[----:B------:R-:W-:Y:S03]  /*1ffa0*/  @!UPT UIADD3 URZ, URZ, URZ, URZ ;  /* 0x0000003f3f3ff290 */ /* 0x000fe6000fffe03f */
[C---:B------:R-:W-:Y:S01]  /*1ffb0*/  HMMA.16816.F32 R24, R12.reuse, R66, R24 ;  /* 0x000000420c18723c */ /* 0x040fe20000001818 */
[----:B---3--:R-:W-:Y:S01]  /*1ffc0*/  IMAD.MOV.U32 R197, RZ, RZ, R89 ;  /* 0x000000ffffc57224 */ /* 0x008fe200078e0059 */
[----:B------:R1:W-:Y:S01]  /*1ffd0*/  LDSM.16.M88.4 R44, [R95] ;  /* 0x000000005f2c783b */ /* 0x0003e20000000200 */
[----:B------:R2:W-:Y:S01]  /*1ffe0*/  MUFU.TANH R194, R2 ;  /* 0x0000000200c27308 */ /* 0x0005e20000002400 */
[----:B------:R-:W-:Y:S02]  /*1fff0*/  IMAD.MOV.U32 R99, RZ, RZ, R121 ;  /* 0x000000ffff637224 */ /* 0x000fe400078e0079 */
[----:B------:R-:W-:Y:S01]  /*20000*/  IMAD.MOV.U32 R121, RZ, RZ, R85 ;  /* 0x000000ffff797224 */ /* 0x000fe200078e0055 */
[----:B------:R-:W-:Y:S01]  /*20010*/  MOV R85, R86 ;  /* 0x0000005600557202 */ /* 0x000fe20000000f00 */
[----:B--2---:R-:W-:Y:S02]  /*20020*/  FMUL.FTZ R2, R31, R0 ;  /* 0x000000001f027220 */ /* 0x004fe40000410000 */
[----:B------:R-:W-:Y:S02]  /*20030*/  HMMA.16816.F32 R28, R12, R64, R32 ;  /* 0x000000400c1c723c */ /* 0x000fe40000001820 */
[----:B------:R2:W3:Y:S01]  /*20040*/  MUFU.TANH R92, R2 ;  /* 0x00000002005c7308 */ /* 0x0004e20000002400 */
[----:B------:R-:W-:-:S02]  /*20050*/  IMAD.MOV.U32 R86, RZ, RZ, R205 ;  /* 0x000000ffff567224 */ /* 0x000fc400078e00cd */
[----:B------:R-:W-:Y:S02]  /*20060*/  IMAD.MOV.U32 R205, RZ, RZ, R76 ;  /* 0x000000ffffcd7224 */ /* 0x000fe400078e004c */
[----:B------:R-:W-:Y:S02]  /*20070*/  IMAD.MOV.U32 R76, RZ, RZ, R77 ;  /* 0x000000ffff4c7224 */ /* 0x000fe400078e004d */
[----:B--2---:R-:W-:-:S04]  /*20080*/  FMUL.FTZ R2, R48, R0 ;  /* 0x0000000030027220 */ /* 0x004fc80000410000 */
[----:B------:R2:W-:Y:S01]  /*20090*/  MUFU.TANH R192, R2 ;  /* 0x0000000200c07308 */ /* 0x0005e20000002400 */
[----:B------:R-:W-:Y:S01]  /*200a0*/  IMAD.MOV.U32 R77, RZ, RZ, R78 ;  /* 0x000000ffff4d7224 */ /* 0x000fe200078e004e */
[----:B------:R-:W-:Y:S01]  /*200b0*/  MOV R78, R79 ;  /* 0x0000004f004e7202 */ /* 0x000fe20000000f00 */
[----:B------:R-:W-:Y:S01]  /*200c0*/  IMAD.MOV.U32 R79, RZ, RZ, R74 ;  /* 0x000000ffff4f7224 */ /* 0x000fe200078e004a */
[----:B----4-:R-:W-:Y:S01]  /*200d0*/  HMMA.16816.F32 R32, R20, R52, R220 ;  /* 0x000000341420723c */ /* 0x010fe200000018dc */
[----:B------:R-:W-:Y:S02]  /*200e0*/  IMAD.MOV.U32 R74, RZ, RZ, R37 ;  /* 0x000000ffff4a7224 */ /* 0x000fe400078e0025 */
[----:B--2---:R-:W-:-:S04]  /*200f0*/  FMUL.FTZ R2, R49, R0 ;  /* 0x0000000031027220 */ /* 0x004fc80000410000 */
[----:B------:R2:W-:Y:S01]  /*20100*/  MUFU.TANH R232, R2 ;  /* 0x0000000200e87308 */ /* 0x0005e20000002400 */
[----:B------:R-:W-:Y:S02]  /*20110*/  IMAD.MOV.U32 R233, RZ, RZ, R98 ;  /* 0x000000ffffe97224 */ /* 0x000fe400078e0062 */
[----:B------:R-:W-:Y:S02]  /*20120*/  IMAD.MOV.U32 R89, RZ, RZ, R85 ;  /* 0x000000ffff597224 */ /* 0x000fe400078e0055 */
[----:B--2---:R-:W-:-:S04]  /*20130*/  FMUL.FTZ R2, R50, R0 ;  /* 0x0000000032027220 */ /* 0x004fc80000410000 */
[----:B------:R2:W-:Y:S01]  /*20140*/  MUFU.TANH R37, R2 ;  /* 0x0000000200257308 */ /* 0x0005e20000002400 */
[----:B------:R-:W-:Y:S01]  /*20150*/  MOV R85, R170 ;  /* 0x000000aa00557202 */ /* 0x000fe20000000f00 */
[----:B------:R-:W-:Y:S01]  /*20160*/  HMMA.16816.F32 R68, R20, R54, R216 ;  /* 0x000000361444723c */ /* 0x000fe200000018d8 */
[----:B------:R4:W1:Y:S01]  /*20170*/  LDSM.16.M88.4 R52, [R233] ;  /* 0x00000000e934783b */ /* 0x0008620000000200 */
[----:B--2---:R-:W-:-:S04]  /*20180*/  FMUL.FTZ R2, R51, R0 ;  /* 0x0000000033027220 */ /* 0x004fc80000410000 */
[----:B------:R2:W-:Y:S01]  /*20190*/  MUFU.TANH R223, R2 ;  /* 0x0000000200df7308 */ /* 0x0005e20000002400 */
[----:B------:R-:W-:Y:S01]  /*201a0*/  MOV R90, R86 ;  /* 0x00000056005a7202 */ /* 0x000fe20000000f00 */
[----:B------:R-:W-:Y:S01]  /*201b0*/  IMAD.MOV.U32 R199, RZ, RZ, R121 ;  /* 0x000000ffffc77224 */ /* 0x000fe200078e0079 */
[----:B------:R-:W-:Y:S01]  /*201c0*/  MOV R235, R96 ;  /* 0x0000006000eb7202 */ /* 0x000fe20000000f00 */
[----:B------:R-:W-:Y:S02]  /*201d0*/  IMAD.MOV.U32 R86, RZ, RZ, R205 ;  /* 0x000000ffff567224 */ /* 0x000fe400078e00cd */
[----:B--2---:R-:W-:-:S04]  /*201e0*/  FMUL.FTZ R2, R28, R0 ;  /* 0x000000001c027220 */ /* 0x004fc80000410000 */
[----:B------:R2:W1:Y:S01]  /*201f0*/  MUFU.TANH R170, R2 ;  /* 0x0000000200aa7308 */ /* 0x0004620000002400 */
[----:B------:R-:W-:Y:S01]  /*20200*/  IMAD.MOV.U32 R234, RZ, RZ, R97 ;  /* 0x000000ffffea7224 */ /* 0x000fe200078e0061 */
[----:B------:R-:W-:Y:S01]  /*20210*/  MOV R96, R79 ;  /* 0x0000004f00607202 */ /* 0x000fe20000000f00 */
[----:B------:R-:W-:Y:S01]  /*20220*/  IMAD.MOV.U32 R198, RZ, RZ, R99 ;  /* 0x000000ffffc67224 */ /* 0x000fe200078e0063 */
[----:B------:R-:W-:Y:S01]  /*20230*/  HMMA.16816.F32 R64, R20, R56, R212 ;  /* 0x000000381440723c */ /* 0x000fe200000018d4 */
[----:B------:R-:W-:Y:S02]  /*20240*/  IMAD.MOV.U32 R91, RZ, RZ, R74 ;  /* 0x000000ffff5b7224 */ /* 0x000fe400078e004a */
[----:B------:R-:W-:Y:S02]  /*20250*/  IMAD.MOV.U32 R94, RZ, RZ, R75 ;  /* 0x000000ffff5e7224 */ /* 0x000fe400078e004b */
[----:B--2---:R-:W-:-:S04]  /*20260*/  FMUL.FTZ R2, R29, R0 ;  /* 0x000000001d027220 */ /* 0x004fc80000410000 */
[----:B------:R2:W-:Y:S01]  /*20270*/  MUFU.TANH R219, R2 ;  /* 0x0000000200db7308 */ /* 0x0005e20000002400 */
[----:B-1----:R-:W-:Y:S02]  /*20280*/  IMAD.MOV.U32 R95, RZ, RZ, R73 ;  /* 0x000000ffff5f7224 */ /* 0x002fe400078e0049 */
[----:B------:R-:W-:Y:S02]  /*20290*/  IMAD.MOV.U32 R121, RZ, RZ, R72 ;  /* 0x000000ffff797224 */ /* 0x000fe400078e0048 */
[----:B------:R-:W-:Y:S01]  /*202a0*/  IMAD.MOV.U32 R205, RZ, RZ, R19 ;  /* 0x000000ffffcd7224 */ /* 0x000fe200078e0013 */
[----:B------:R-:W-:Y:S01]  /*202b0*/  HMMA.16816.F32 R72, R20, R58, R208 ;  /* 0x0000003a1448723c */ /* 0x000fe200000018d0 */
[----:B------:R-:W-:Y:S02]  /*202c0*/  IMAD.MOV.U32 R97, RZ, RZ, R76 ;  /* 0x000000ffff617224 */ /* 0x000fe400078e004c */
[----:B------:R-:W-:Y:S02]  /*202d0*/  IMAD.MOV.U32 R98, RZ, RZ, R77 ;  /* 0x000000ffff627224 */ /* 0x000fe400078e004d */
[----:B------:R-:W-:-:S02]  /*202e0*/  IMAD.MOV.U32 R99, RZ, RZ, R78 ;  /* 0x000000ffff637224 */ /* 0x000fc400078e004e */
[----:B--2---:R-:W-:Y:S01]  /*202f0*/  FMUL.FTZ R2, R30, R0 ;  /* 0x000000001e027220 */ /* 0x004fe20000410000 */
[C---:B------:R-:W-:Y:S03]  /*20300*/  HMMA.16816.F32 R76, R20.reuse, R40, R200 ;  /* 0x00000028144c723c */ /* 0x040fe600000018c8 */
[----:B------:R1:W2:Y:S05]  /*20310*/  MUFU.TANH R19, R2 ;  /* 0x0000000200137308 */ /* 0x0002aa0000002400 */
[----:B------:R-:W-:Y:S01]  /*20320*/  HMMA.16816.F32 R56, R20, R42, R172 ;  /* 0x0000002a1438723c */ /* 0x000fe200000018ac */
[----:B------:R-:W2:Y:S01]  /*20330*/  LDSM.16.M88.4 R40, [R182+0x4800] ;  /* 0x00480000b628783b */ /* 0x000ea20000000200 */
[----:B------:R-:W-:-:S02]  /*20340*/  IMAD.MOV.U32 R213, RZ, RZ, R80 ;  /* 0x000000ffffd57224 */ /* 0x000fc400078e0050 */
[----:B------:R-:W-:Y:S02]  /*20350*/  IMAD.MOV.U32 R80, RZ, RZ, R83 ;  /* 0x000000ffff507224 */ /* 0x000fe400078e0053 */
[----:B-1----:R-:W-:Y:S02]  /*20360*/  FMUL.FTZ R2, R31, R0 ;  /* 0x000000001f027220 */ /* 0x002fe40000410000 */
[----:B------:R-:W-:Y:S02]  /*20370*/  HMMA.16816.F32 R28, R12, R60, R32 ;  /* 0x0000003c0c1c723c */ /* 0x000fe40000001820 */
[----:B------:R1:W-:Y:S01]  /*20380*/  MUFU.TANH R215, R2 ;  /* 0x0000000200d77308 */ /* 0x0003e20000002400 */
[----:B------:R-:W-:Y:S02]  /*20390*/  IMAD.MOV.U32 R83, RZ, RZ, R18 ;  /* 0x000000ffff537224 */ /* 0x000fe400078e0012 */
[----:B------:R-:W-:Y:S02]  /*203a0*/  IMAD.MOV.U32 R48, RZ, RZ, R91 ;  /* 0x000000ffff307224 */ /* 0x000fe400078e005b */
[----:B------:R-:W-:Y:S01]  /*203b0*/  IMAD.MOV.U32 R125, RZ, RZ, R3 ;  /* 0x000000ffff7d7224 */ /* 0x000fe200078e0003 */
[----:B------:R-:W-:Y:S01]  /*203c0*/  MOV R211, R87 ;  /* 0x0000005700d37202 */ /* 0x000fe20000000f00 */
[----:B------:R-:W-:-:S02]  /*203d0*/  IMAD.MOV.U32 R216, RZ, RZ, R82 ;  /* 0x000000ffffd87224 */ /* 0x000fc400078e0052 */
[----:B------:R-:W-:Y:S01]  /*203e0*/  IMAD.MOV.U32 R217, RZ, RZ, R88 ;  /* 0x000000ffffd97224 */ /* 0x000fe200078e0058 */
[----:B------:R-:W2:Y:S01]  /*203f0*/  LDSM.16.M88.4 R48, [R48] ;  /* 0x000000003030783b */ /* 0x000ea20000000200 */
[----:B-1----:R-:W-:Y:S02]  /*20400*/  FMUL.FTZ R2, R24, R0 ;  /* 0x0000000018027220 */ /* 0x002fe40000410000 */
[----:B------:R-:W-:Y:S01]  /*20410*/  IMAD.MOV.U32 R218, RZ, RZ, R90 ;  /* 0x000000ffffda7224 */ /* 0x000fe200078e005a */
[----:B------:R-:W-:Y:S01]  /*20420*/  HMMA.16816.F32 R32, R12, R62, R68 ;  /* 0x0000003e0c20723c */ /* 0x000fe20000001844 */
[----:B------:R1:W1:Y:S01]  /*20430*/  MUFU.TANH R18, R2 ;  /* 0x0000000200127308 */ /* 0x0002620000002400 */
[----:B------:R-:W-:Y:S01]  /*20440*/  IMAD.MOV.U32 R82, RZ, RZ, R125 ;  /* 0x000000ffff527224 */ /* 0x000fe200078e007d */
[----:B------:R2:W5:Y:S01]  /*20450*/  LDL.LU R3, [R1+0x168] ;  /* 0x0001680001037983 */ /* 0x0005620000300800 */
[----:B------:R-:W-:Y:S02]  /*20460*/  IMAD.MOV.U32 R221, RZ, RZ, R197 ;  /* 0x000000ffffdd7224 */ /* 0x000fe400078e00c5 */
[----:B------:R-:W-:-:S02]  /*20470*/  IMAD.MOV.U32 R220, RZ, RZ, R89 ;  /* 0x000000ffffdc7224 */ /* 0x000fc400078e0059 */
[----:B-1----:R-:W-:-:S04]  /*20480*/  FMUL.FTZ R2, R25, R0 ;  /* 0x0000000019027220 */ /* 0x002fc80000410000 */
[----:B------:R1:W-:Y:S01]  /*20490*/  MUFU.TANH R212, R2 ;  /* 0x0000000200d47308 */ /* 0x0003e20000002400 */
[----:B------:R-:W-:Y:S02]  /*204a0*/  IMAD.MOV.U32 R208, RZ, RZ, R211 ;  /* 0x000000ffffd07224 */ /* 0x000fe400078e00d3 */
[----:B------:R-:W-:Y:S02]  /*204b0*/  IMAD.MOV.U32 R211, RZ, RZ, R216 ;  /* 0x000000ffffd37224 */ /* 0x000fe400078e00d8 */
[----:B----4-:R-:W-:Y:S02]  /*204c0*/  IMAD.MOV.U32 R233, RZ, RZ, R235 ;  /* 0x000000ffffe97224 */ /* 0x010fe400078e00eb */
[----:B------:R-:W-:Y:S01]  /*204d0*/  IMAD.MOV.U32 R214, RZ, RZ, R81 ;  /* 0x000000ffffd67224 */ /* 0x000fe200078e0051 */
[----:B------:R-:W-:Y:S01]  /*204e0*/  MOV R81, R207 ;  /* 0x000000cf00517202 */ /* 0x000fe20000000f00 */
[----:B------:R-:W-:Y:S02]  /*204f0*/  IMAD.MOV.U32 R216, RZ, RZ, R217 ;  /* 0x000000ffffd87224 */ /* 0x000fe400078e00d9 */
[----:B-1----:R-:W-:-:S04]  /*20500*/  FMUL.FTZ R2, R26, R0 ;  /* 0x000000001a027220 */ /* 0x002fc80000410000 */
[----:B------:R1:W4:Y:S01]  /*20510*/  MUFU.TANH R125, R2 ;  /* 0x00000002007d7308 */ /* 0x0003220000002400 */
[----:B------:R-:W-:Y:S01]  /*20520*/  IMAD.MOV.U32 R222, RZ, RZ, R198 ;  /* 0x000000ffffde7224 */ /* 0x000fe200078e00c6 */
[----:B------:R-:W-:Y:S01]  /*20530*/  MOV R197, R199 ;  /* 0x000000c700c57202 */ /* 0x000fe20000000f00 */
[----:B------:R-:W-:Y:S01]  /*20540*/  IMAD.MOV.U32 R217, RZ, RZ, R218 ;  /* 0x000000ffffd97224 */ /* 0x000fe200078e00da */
[----:B------:R-:W-:Y:S01]  /*20550*/  MOV R199, R95 ;  /* 0x0000005f00c77202 */ /* 0x000fe20000000f00 */
[----:B------:R-:W-:Y:S02]  /*20560*/  IMAD.MOV.U32 R198, RZ, RZ, R121 ;  /* 0x000000ffffc67224 */ /* 0x000fe400078e0079 */
[----:B------:R-:W-:Y:S01]  /*20570*/  IMAD.MOV.U32 R218, RZ, RZ, R220 ;  /* 0x000000ffffda7224 */ /* 0x000fe200078e00dc */
[----:B------:R-:W-:Y:S01]  /*20580*/  MOV R220, R221 ;  /* 0x000000dd00dc7202 */ /* 0x000fe20000000f00 */
[----:B------:R-:W-:Y:S02]  /*20590*/  IMAD.MOV.U32 R121, RZ, RZ, R86 ;  /* 0x000000ffff797224 */ /* 0x000fe400078e0056 */
[----:B-1----:R-:W-:-:S02]  /*205a0*/  FMUL.FTZ R2, R27, R0 ;  /* 0x000000001b027220 */ /* 0x002fc40000410000 */
[----:B------:R-:W-:Y:S01]  /*205b0*/  IMAD.MOV.U32 R95, RZ, RZ, R85 ;  /* 0x000000ffff5f7224 */ /* 0x000fe200078e0055 */
[----:B------:R-:W-:Y:S01]  /*205c0*/  HMMA.16816.F32 R60, R20, R52, R248 ;  /* 0x00000034143c723c */ /* 0x000fe200000018f8 */
[----:B------:R1:W-:Y:S01]  /*205d0*/  MUFU.TANH R207, R2 ;  /* 0x0000000200cf7308 */ /* 0x0003e20000002400 */
[----:B------:R-:W-:Y:S01]  /*205e0*/  IMAD.MOV.U32 R221, RZ, RZ, R233 ;  /* 0x000000ffffdd7224 */ /* 0x000fe200078e00e9 */
[----:B------:R2:W2:Y:S01]  /*205f0*/  LDSM.16.M88.4 R24, [R121] ;  /* 0x000000007918783b */ /* 0x0004a20000000200 */
[----:B------:R-:W-:Y:S02]  /*20600*/  IMAD.MOV.U32 R233, RZ, RZ, R234 ;  /* 0x000000ffffe97224 */ /* 0x000fe400078e00ea */
[----:B------:R-:W-:Y:S01]  /*20610*/  IMAD.MOV.U32 R234, RZ, RZ, R124 ;  /* 0x000000ffffea7224 */ /* 0x000fe200078e007c */
[----:B------:R-:W-:Y:S01]  /*20620*/  MOV R251, R95 ;  /* 0x0000005f00fb7202 */ /* 0x000fe20000000f00 */
[----:B------:R-:W-:Y:S02]  /*20630*/  IMAD.MOV.U32 R95, RZ, RZ, R122 ;  /* 0x000000ffff5f7224 */ /* 0x000fe400078e007a */
[----:B-1----:R-:W-:-:S04]  /*20640*/  FMUL.FTZ R2, R28, R0 ;  /* 0x000000001c027220 */ /* 0x002fc80000410000 */
[----:B------:R1:W1:Y:S01]  /*20650*/  MUFU.TANH R124, R2 ;  /* 0x00000002007c7308 */ /* 0x0002620000002400 */
[----:B------:R-:W-:Y:S01]  /*20660*/  IMAD.MOV.U32 R122, RZ, RZ, R205 ;  /* 0x000000ffff7a7224 */ /* 0x000fe200078e00cd */
[----:B------:R-:W-:Y:S01]  /*20670*/  MOV R210, R214 ;  /* 0x000000d600d27202 */ /* 0x000fe20000000f00 */
[----:B-1----:R-:W-:-:S05]  /*20680*/  FMUL.FTZ R2, R29, R0 ;  /* 0x000000001d027220 */ /* 0x002fca0000410000 */
[----:B------:R1:W-:Y:S01]  /*20690*/  MUFU.TANH R205, R2 ;  /* 0x0000000200cd7308 */ /* 0x0003e20000002400 */
[----:B------:R-:W-:Y:S01]  /*206a0*/  IMAD.MOV.U32 R214, RZ, RZ, R221 ;  /* 0x000000ffffd67224 */ /* 0x000fe200078e00dd */
[----:B------:R-:W-:Y:S01]  /*206b0*/  MOV R221, R199 ;  /* 0x000000c700dd7202 */ /* 0x000fe20000000f00 */
[----:B------:R-:W-:Y:S02]  /*206c0*/  IMAD.MOV.U32 R209, RZ, RZ, R213 ;  /* 0x000000ffffd17224 */ /* 0x000fe400078e00d5 */
[----:B-1----:R-:W-:-:S04]  /*206d0*/  FMUL.FTZ R2, R30, R0 ;  /* 0x000000001e027220 */ /* 0x002fc80000410000 */
[----:B--2---:R1:W2:Y:S01]  /*206e0*/  MUFU.TANH R121, R2 ;  /* 0x0000000200797308 */ /* 0x0042a20000002400 */
[----:B------:R-:W-:Y:S02]  /*206f0*/  IMAD.MOV.U32 R199, RZ, RZ, R122 ;  /* 0x000000ffffc77224 */ /* 0x000fe400078e007a */
[----:B------:R-:W-:Y:S02]  /*20700*/  IMAD.MOV.U32 R122, RZ, RZ, R10 ;  /* 0x000000ffff7a7224 */ /* 0x000fe400078e000a */
[----:B------:R-:W-:Y:S02]  /*20710*/  IMAD.MOV.U32 R235, RZ, RZ, R84 ;  /* 0x000000ffffeb7224 */ /* 0x000fe400078e0054 */
[----:B-1----:R-:W-:Y:S02]  /*20720*/  FMUL.FTZ R2, R31, R0 ;  /* 0x000000001f027220 */ /* 0x002fe40000410000 */
[----:B------:R-:W-:Y:S02]  /*20730*/  HMMA.16816.F32 R28, R12, R40, R64 ;  /* 0x000000280c1c723c */ /* 0x000fe40000001840 */
[----:B------:R1:W-:Y:S01]  /*20740*/  MUFU.TANH R202, R2 ;  /* 0x0000000200ca7308 */ /* 0x0003e20000002400 */
[----:B------:R-:W-:-:S02]  /*20750*/  IMAD.MOV.U32 R213, RZ, RZ, R220 ;  /* 0x000000ffffd57224 */ /* 0x000fc400078e00dc */
[----:B------:R-:W-:-:S03]  /*20760*/  IMAD.MOV.U32 R220, RZ, RZ, R198 ;  /* 0x000000ffffdc7224 */ /* 0x000fc600078e00c6 */
[----:B------:R-:W-:Y:S01]  /*20770*/  HMMA.16816.F32 R68, R20, R54, R208 ;  /* 0x000000361444723c */ /* 0x000fe200000018d0 */
[----:B-1----:R-:W-:-:S04]  /*20780*/  FMUL.FTZ R2, R32, R0 ;  /* 0x0000000020027220 */ /* 0x002fc80000410000 */
[----:B------:R1:W1:Y:S02]  /*20790*/  MUFU.TANH R10, R2 ;  /* 0x00000002000a7308 */ /* 0x0002640000002400 */
[----:B------:R-:W-:Y:S01]  /*207a0*/  IMAD.MOV.U32 R209, RZ, RZ, R216 ;  /* 0x000000ffffd17224 */ /* 0x000fe200078e00d8 */
[----:B------:R-:W-:Y:S01]  /*207b0*/  MOV R210, R217 ;  /* 0x000000d900d27202 */ /* 0x000fe20000000f00 */
[----:B------:R-:W-:Y:S01]  /*207c0*/  IMAD.MOV.U32 R211, RZ, RZ, R218 ;  /* 0x000000ffffd37224 */ /* 0x000fe200078e00da */
[----:B------:R-:W-:Y:S01]  /*207d0*/  MOV R216, R233 ;  /* 0x000000e900d87202 */ /* 0x000fe20000000f00 */
[----:B------:R-:W-:Y:S01]  /*207e0*/  IMAD.MOV.U32 R217, RZ, RZ, R234 ;  /* 0x000000ffffd97224 */ /* 0x000fe200078e00ea */
[----:B------:R-:W-:Y:S01]  /*207f0*/  MOV R198, R95 ;  /* 0x0000005f00c67202 */ /* 0x000fe20000000f00 */
[----:B------:R-:W-:Y:S02]  /*20800*/  IMAD.MOV.U32 R218, RZ, RZ, R235 ;  /* 0x000000ffffda7224 */ /* 0x000fe400078e00eb */
[----:B------:R-:W-:-:S02]  /*20810*/  IMAD.MOV.U32 R233, RZ, RZ, R93 ;  /* 0x000000ffffe97224 */ /* 0x000fc400078e005d */
[----:B-1----:R-:W-:Y:S02]  /*20820*/  FMUL.FTZ R2, R33, R0 ;  /* 0x0000000021027220 */ /* 0x002fe40000410000 */
[----:B------:R-:W-:Y:S02]  /*20830*/  IMAD.MOV.U32 R234, RZ, RZ, R94 ;  /* 0x000000ffffea7224 */ /* 0x000fe400078e005e */
[----:B------:R1:W-:Y:S01]  /*20840*/  MUFU.TANH R201, R2 ;  /* 0x0000000200c97308 */ /* 0x0003e20000002400 */
[----:B---3--:R-:W-:Y:S02]  /*20850*/  IMAD.MOV.U32 R235, RZ, RZ, R92 ;  /* 0x000000ffffeb7224 */ /* 0x008fe400078e005c */
[----:B------:R-:W-:Y:S01]  /*20860*/  HMMA.16816.F32 R92, R20, R48, R80 ;  /* 0x00000030145c723c */ /* 0x000fe20000001850 */
[----:B------:R3:W-:Y:S01]  /*20870*/  LDSM.16.M88.4 R80, [R119] ;  /* 0x000000007750783b */ /* 0x0007e20000000200 */
[----:B------:R-:W-:-:S06]  /*20880*/  IMAD.MOV.U32 R172, RZ, RZ, R214 ;  /* 0x000000ffffac7224 */ /* 0x000fcc00078e00d6 */
[----:B------:R-:W-:Y:S01]  /*20890*/  HMMA.16816.F32 R84, R20, R44, R100 ;  /* 0x0000002c1454723c */ /* 0x000fe20000001864 */
[----:B-1----:R-:W-:-:S07]  /*208a0*/  FMUL.FTZ R2, R34, R0 ;  /* 0x0000000022027220 */ /* 0x002fce0000410000 */
[C---:B------:R-:W-:Y:S01]  /*208b0*/  HMMA.16816.F32 R88, R20.reuse, R46, R236 ;  /* 0x0000002e1458723c */ /* 0x040fe200000018ec */
[----:B------:R-:W1:Y:S01]  /*208c0*/  LDSM.16.M88.4 R44, [R182+0x5000] ;  /* 0x00500000b62c783b */ /* 0x000e620000000200 */
[----:B---3--:R3:W1:Y:S05]  /*208d0*/  MUFU.TANH R119, R2 ;  /* 0x0000000200777308 */ /* 0x00866a0000002400 */
[----:B------:R-:W-:Y:S01]  /*208e0*/  IMAD.MOV.U32 R239, RZ, RZ, R218 ;  /* 0x000000ffffef7224 */ /* 0x000fe200078e00da */
[----:B------:R-:W-:Y:S01]  /*208f0*/  MOV R218, R198 ;  /* 0x000000c600da7202 */ /* 0x000fe20000000f00 */
[----:B------:R-:W-:Y:S01]  /*20900*/  IMAD.MOV.U32 R214, RZ, RZ, R233 ;  /* 0x000000ffffd67224 */ /* 0x000fe200078e00e9 */
[----:B------:R-:W-:Y:S01]  /*20910*/  MOV R236, R106 ;  /* 0x0000006a00ec7202 */ /* 0x000fe20000000f00 */
[----:B------:R-:W-:Y:S01]  /*20920*/  IMAD.MOV.U32 R233, RZ, RZ, R11 ;  /* 0x000000ffffe97224 */ /* 0x000fe200078e000b */
[----:B------:R-:W-:Y:S01]  /*20930*/  HMMA.16816.F32 R100, R20, R26, R224 ;  /* 0x0000001a1464723c */ /* 0x000fe200000018e0 */
[----:B------:R-:W-:-:S02]  /*20940*/  IMAD.MOV.U32 R238, RZ, RZ, R104 ;  /* 0x000000ffffee7224 */ /* 0x000fc400078e0068 */
[----:B---3--:R-:W-:Y:S02]  /*20950*/  FMUL.FTZ R2, R35, R0 ;  /* 0x0000000023027220 */ /* 0x008fe40000410000 */
[----:B------:R-:W-:Y:S01]  /*20960*/  IMAD.MOV.U32 R250, RZ, RZ, R107 ;  /* 0x000000fffffa7224 */ /* 0x000fe200078e006b */
[----:B------:R-:W-:Y:S01]  /*20970*/  MOV R175, R195 ;  /* 0x000000c300af7202 */ /* 0x000fe20000000f00 */
[----:B------:R3:W-:Y:S01]  /*20980*/  MUFU.TANH R198, R2 ;  /* 0x0000000200c67308 */ /* 0x0007e20000002400 */
[----:B------:R-:W-:Y:S01]  /*20990*/  IMAD.MOV.U32 R237, RZ, RZ, R105 ;  /* 0x000000ffffed7224 */ /* 0x000fe200078e0069 */
[----:B------:R-:W-:Y:S01]  /*209a0*/  LDSM.16.M88.4 R32, [R182+0x6000] ;  /* 0x00600000b620783b */ /* 0x000fe20000000200 */
[----:B------:R-:W-:Y:S01]  /*209b0*/  HMMA.16816.F32 R104, R20, R24, R228 ;  /* 0x000000181468723c */ /* 0x000fe200000018e4 */
[----:B------:R-:W-:Y:S01]  /*209c0*/  IMAD.MOV.U32 R173, RZ, RZ, R213 ;  /* 0x000000ffffad7224 */ /* 0x000fe200078e00d5 */
[----:B------:R-:W-:Y:S01]  /*209d0*/  MOV R213, R221 ;  /* 0x000000dd00d57202 */ /* 0x000fe20000000f00 */
[----:B------:R-:W1:Y:S01]  /*209e0*/  LDSM.16.M88.4 R24, [R182+0x5800] ;  /* 0x00580000b618783b */ /* 0x000e620000000200 */
[----:B------:R-:W-:-:S02]  /*209f0*/  IMAD.MOV.U32 R221, RZ, RZ, R120 ;  /* 0x000000ffffdd7224 */ /* 0x000fc400078e0078 */
[----:B---3--:R-:W-:-:S04]  /*20a00*/  FMUL.FTZ R2, R28, R0 ;  /* 0x000000001c027220 */ /* 0x008fc80000410000 */
[----:B------:R3:W1:Y:S01]  /*20a10*/  MUFU.TANH R11, R2 ;  /* 0x00000002000b7308 */ /* 0x0006620000002400 */
[----:B------:R-:W-:Y:S02]  /*20a20*/  IMAD.MOV.U32 R120, RZ, RZ, R4 ;  /* 0x000000ffff787224 */ /* 0x000fe400078e0004 */
[----:B------:R-:W-:Y:S02]  /*20a30*/  IMAD.MOV.U32 R249, RZ, RZ, R209 ;  /* 0x000000fffff97224 */ /* 0x000fe400078e00d1 */
[-C--:B------:R-:W-:Y:S01]  /*20a40*/  FMUL.FTZ R4, R31, R0.reuse ;  /* 0x000000001f047220 */ /* 0x080fe20000410000 */
[----:B------:R-:W1:Y:S01]  /*20a50*/  S2R R209, SR_TID.X ;  /* 0x0000000000d17919 */ /* 0x000e620000002100 */
[----:B---3--:R-:W-:-:S04]  /*20a60*/  FMUL.FTZ R2, R29, R0 ;  /* 0x000000001d027220 */ /* 0x008fc80000410000 */
[----:B------:R3:W-:Y:S02]  /*20a70*/  MUFU.TANH R195, R2 ;  /* 0x0000000200c37308 */ /* 0x0007e40000002400 */
[----:B---3--:R-:W-:Y:S02]  /*20a80*/  FMUL.FTZ R2, R30, R0 ;  /* 0x000000001e027220 */ /* 0x008fe40000410000 */
[----:B------:R-:W3:Y:S01]  /*20a90*/  LDSM.16.M88.4 R28, [R182+0x6800] ;  /* 0x00680000b61c783b */ /* 0x000ee20000000200 */
[----:B------:R-:W-:Y:S01]  /*20aa0*/  HMMA.16816.F32 R72, R12, R42, R72 ;  /* 0x0000002a0c48723c */ /* 0x000fe20000001848 */
[----:B-1----:R-:W-:Y:S01]  /*20ab0*/  IMAD.SHL.U32 R209, R209, 0x2, RZ ;  /* 0x00000002d1d17824 */ /* 0x002fe200078e00ff */
[----:B------:R-:W-:Y:S01]  /*20ac0*/  MOV R203, R216 ;  /* 0x000000d800cb7202 */ /* 0x000fe20000000f00 */
[----:B------:R-:W-:-:S05]  /*20ad0*/  IMAD.MOV.U32 R216, RZ, RZ, R234 ;  /* 0x000000ffffd87224 */ /* 0x000fca00078e00ea */
[----:B------:R-:W-:Y:S01]  /*20ae0*/  HMMA.16816.F32 R96, R20, R50, R96 ;  /* 0x000000321460723c */ /* 0x000fe20000001860 */
[----:B------:R-:W-:Y:S01]  /*20af0*/  IMAD.MOV.U32 R234, RZ, RZ, R9 ;  /* 0x000000ffffea7224 */ /* 0x000fe200078e0009 */
[----:B------:R-:W-:Y:S02]  /*20b00*/  LOP3.LUT R209, R209, 0x6, RZ, 0xc0, !PT ;  /* 0x00000006d1d17812 */ /* 0x000fe400078ec0ff */
[----:B------:R-:W-:-:S04]  /*20b10*/  SHF.L.U32 R9, R251, 0x8, RZ ;  /* 0x00000008fb097819 */ /* 0x000fc800000006ff */
[----:B------:R-:W-:Y:S01]  /*20b20*/  HMMA.16816.F32 R76, R12, R44, R76 ;  /* 0x0000002c0c4c723c */ /* 0x000fe2000000184c */
[----:B------:R-:W-:Y:S01]  /*20b30*/  MOV R248, R210 ;  /* 0x000000d200f87202 */ /* 0x000fe20000000f00 */
[----:B------:R-:W-:-:S06]  /*20b40*/  IMAD.MOV.U32 R210, RZ, RZ, R117 ;  /* 0x000000ffffd27224 */ /* 0x000fcc00078e0075 */
[----:B------:R-:W-:Y:S01]  /*20b50*/  HMMA.16816.F32 R48, R12, R46, R56 ;  /* 0x0000002e0c30723c */ /* 0x000fe20000001838 */
[----:B------:R1:W1:Y:S01]  /*20b60*/  MUFU.TANH R117, R2 ;  /* 0x0000000200757308 */ /* 0x0002620000002400 */
[----:B------:R-:W-:Y:S02]  /*20b70*/  IMAD.MOV.U32 R200, RZ, RZ, R211 ;  /* 0x000000ffffc87224 */ /* 0x000fe400078e00d3 */
[----:B------:R-:W-:-:S05]  /*20b80*/  IMAD.MOV.U32 R53, RZ, RZ, R5 ;  /* 0x000000ffff357224 */ /* 0x000fca00078e0005 */
[----:B------:R2:W-:Y:S01]  /*20b90*/  MUFU.TANH R174, R4 ;  /* 0x0000000400ae7308 */ /* 0x0005e20000002400 */
[----:B------:R-:W-:Y:S01]  /*20ba0*/  HMMA.16816.F32 R64, R12, R24, R84 ;  /* 0x000000180c40723c */ /* 0x000fe20000001854 */
[----:B------:R-:W-:Y:S01]  /*20bb0*/  IMAD.MOV.U32 R211, RZ, RZ, R220 ;  /* 0x000000ffffd37224 */ /* 0x000fe200078e00dc */
[----:B-1----:R-:W-:Y:S01]  /*20bc0*/  LOP3.LUT R2, R9, 0x8, R209, 0xfe, !PT ;  /* 0x0000000809027812 */ /* 0x002fe200078efed1 */
[----:B------:R-:W-:-:S03]  /*20bd0*/  IMAD.MOV.U32 R220, RZ, RZ, R199 ;  /* 0x000000ffffdc7224 */ /* 0x000fc600078e00c7 */
[----:B------:R-:W-:Y:S02]  /*20be0*/  ISETP.GE.AND P1, PT, R2, R8, PT ;  /* 0x000000080200720c */ /* 0x000fe40003f26270 */
[C---:B--2---:R-:W-:Y:S01]  /*20bf0*/  LOP3.LUT R4, R9.reuse, 0x10, R209, 0xfe, !PT ;  /* 0x0000001009047812 */ /* 0x044fe200078efed1 */
[----:B------:R-:W-:Y:S01]  /*20c00*/  FMUL.FTZ R5, R72, R0 ;  /* 0x0000000048057220 */ /* 0x000fe20000410000 */
[----:B------:R-:W-:Y:S02]  /*20c10*/  ISETP.GE.AND P5, PT, R2, R6, PT ;  /* 0x000000060200720c */ /* 0x000fe40003fa6270 */
[C---:B------:R-:W-:Y:S02]  /*20c20*/  ISETP.GE.AND P6, PT, R4.reuse, R8, PT ;  /* 0x000000080400720c */ /* 0x040fe40003fc6270 */
[----:B------:R-:W-:Y:S01]  /*20c30*/  ISETP.GE.AND P4, PT, R4, R6, PT ;  /* 0x000000060400720c */ /* 0x000fe20003f86270 */
[----:B------:R-:W-:Y:S01]  /*20c40*/  IMAD.MOV.U32 R208, RZ, RZ, R217 ;  /* 0x000000ffffd07224 */ /* 0x000fe200078e00d9 */
[C-C-:B------:R-:W-:Y:S01]  /*20c50*/  LOP3.LUT R2, R9.reuse, 0x18, R209.reuse, 0xfe, !PT ;  /* 0x0000001809027812 */ /* 0x140fe200078efed1 */
[----:B------:R-:W-:Y:S01]  /*20c60*/  IMAD.MOV.U32 R199, RZ, RZ, R122 ;  /* 0x000000ffffc77224 */ /* 0x000fe200078e007a */
[----:B------:R-:W-:Y:S01]  /*20c70*/  LOP3.LUT R4, R9, 0x20, R209, 0xfe, !PT ;  /* 0x0000002009047812 */ /* 0x000fe200078efed1 */
[----:B---3--:R-:W-:Y:S01]  /*20c80*/  HMMA.16816.F32 R40, R12, R28, R92 ;  /* 0x0000001c0c28723c */ /* 0x008fe2000000185c */
[----:B------:R-:W-:Y:S01]  /*20c90*/  IMAD.MOV.U32 R217, RZ, RZ, R235 ;  /* 0x000000ffffd97224 */ /* 0x000fe200078e00eb */
[----:B------:R-:W-:Y:S01]  /*20ca0*/  FSEL R122, R126, -INF , !P1 ;  /* 0xff8000007e7a7808 */ /* 0x000fe20004800000 */
[----:B------:R-:W1:Y:S01]  /*20cb0*/  S2R R93, SR_TID.X ;  /* 0x00000000005d7919 */ /* 0x000e620000002100 */
[----:B------:R-:W-:-:S02]  /*20cc0*/  MOV R235, R7 ;  /* 0x0000000700eb7202 */ /* 0x000fc40000000f00 */
[----:B------:R-:W-:Y:S01]  /*20cd0*/  FSEL R120, R120, -INF , !P5 ;  /* 0xff80000078787808 */ /* 0x000fe20006800000 */
[----:B------:R2:W3:Y:S01]  /*20ce0*/  MUFU.TANH R7, R5 ;  /* 0x0000000500077308 */ /* 0x0004e20000002400 */
[----:B------:R-:W-:Y:S02]  /*20cf0*/  FSEL R126, R53, -INF , !P6 ;  /* 0xff800000357e7808 */ /* 0x000fe40007000000 */
[----:B------:R-:W-:Y:S01]  /*20d00*/  ISETP.GE.AND P1, PT, R2, R6, PT ;  /* 0x000000060200720c */ /* 0x000fe20003f26270 */
[----:B------:R-:W-:Y:S01]  /*20d10*/  HMMA.16816.F32 R52, R12, R26, R88 ;  /* 0x0000001a0c34723c */ /* 0x000fe20000001858 */
[C---:B------:R-:W-:Y:S01]  /*20d20*/  ISETP.GE.AND P5, PT, R4.reuse, R8, PT ;  /* 0x000000080400720c */ /* 0x040fe20003fa6270 */
[----:B------:R-:W1:Y:S01]  /*20d30*/  LDSM.16.M88.4 R24, [R182+0x7000] ;  /* 0x00700000b618783b */ /* 0x000e620000000200 */
[----:B------:R-:W-:Y:S02]  /*20d40*/  ISETP.GE.AND P6, PT, R4, R6, PT ;  /* 0x000000060400720c */ /* 0x000fe40003fc6270 */
[----:B------:R-:W-:-:S02]  /*20d50*/  LOP3.LUT R4, R9, 0x30, R209, 0xfe, !PT ;  /* 0x0000003009047812 */ /* 0x000fc400078efed1 */
[----:B------:R-:W-:Y:S01]  /*20d60*/  ISETP.GE.AND P3, PT, R2, R8, PT ;  /* 0x000000080200720c */ /* 0x000fe20003f66270 */
[----:B------:R-:W-:Y:S01]  /*20d70*/  HMMA.16816.F32 R108, R20, R80, R108 ;  /* 0x00000050146c723c */ /* 0x000fe2000000186c */
[----:B------:R-:W-:Y:S01]  /*20d80*/  FSEL R84, R252, -INF , !P1 ;  /* 0xff800000fc547808 */ /* 0x000fe20004800000 */
[----:B--2---:R-:W-:Y:S01]  /*20d90*/  FMUL.FTZ R5, R74, R0 ;  /* 0x000000004a057220 */ /* 0x004fe20000410000 */
[----:B------:R-:W-:Y:S02]  /*20da0*/  FSEL R128, R128, -INF , !P5 ;  /* 0xff80000080807808 */ /* 0x000fe40006800000 */
[----:B------:R-:W-:Y:S01]  /*20db0*/  LOP3.LUT R2, R9, 0x28, R209, 0xfe, !PT ;  /* 0x0000002809027812 */ /* 0x000fe200078efed1 */
[----:B------:R2:W1:Y:S01]  /*20dc0*/  MUFU.TANH R81, R5 ;  /* 0x0000000500517308 */ /* 0x0004620000002400 */
[C---:B------:R-:W-:Y:S02]  /*20dd0*/  ISETP.GE.AND P1, PT, R4.reuse, R8, PT ;  /* 0x000000080400720c */ /* 0x040fe40003f26270 */
[----:B------:R-:W-:Y:S01]  /*20de0*/  ISETP.GE.AND P5, PT, R4, R6, PT ;  /* 0x000000060400720c */ /* 0x000fe20003fa6270 */
[----:B------:R-:W-:Y:S01]  /*20df0*/  FMUL.FTZ R4, R48, R0 ;  /* 0x0000000030047220 */ /* 0x000fe20000410000 */
[----:B------:R-:W-:Y:S01]  /*20e00*/  FSEL R127, R127, -INF , !P3 ;  /* 0xff8000007f7f7808 */ /* 0x000fe20005800000 */
[----:B------:R-:W-:Y:S01]  /*20e10*/  HMMA.16816.F32 R44, R12, R32, R60 ;  /* 0x000000200c2c723c */ /* 0x000fe2000000183c */
[----:B------:R-:W-:Y:S01]  /*20e20*/  ISETP.GE.AND P3, PT, R2, R6, PT ;  /* 0x000000060200720c */ /* 0x000fe20003f66270 */
[----:B------:R-:W-:Y:S01]  /*20e30*/  IMAD.MOV.U32 R225, RZ, RZ, R123 ;  /* 0x000000ffffe17224 */ /* 0x000fe200078e007b */
[----:B------:R-:W-:Y:S01]  /*20e40*/  FSEL R123, R247, -INF , !P4 ;  /* 0xff800000f77b7808 */ /* 0x000fe20006000000 */
[----:B--2---:R-:W-:-:S04]  /*20e50*/  FMUL.FTZ R5, R76, R0 ;  /* 0x000000004c057220 */ /* 0x004fc80000410000 */
[----:B------:R-:W-:Y:S01]  /*20e60*/  HMMA.16816.F32 R60, R12, R34, R68 ;  /* 0x000000220c3c723c */ /* 0x000fe20000001844 */
[----:B------:R2:W-:Y:S01]  /*20e70*/  MUFU.TANH R76, R4 ;  /* 0x00000004004c7308 */ /* 0x0005e20000002400 */
[----:B------:R-:W-:Y:S02]  /*20e80*/  FSEL R86, R130, -INF , !P3 ;  /* 0xff80000082567808 */ /* 0x000fe40005800000 */
[----:B------:R-:W-:-:S04]  /*20e90*/  ISETP.GE.AND P4, PT, R2, R8, PT ;  /* 0x000000080200720c */ /* 0x000fc80003f86270 */
[----:B------:R-:W-:Y:S01]  /*20ea0*/  HMMA.16816.F32 R32, R12, R30, R96 ;  /* 0x0000001e0c20723c */ /* 0x000fe20000001860 */
[----:B------:R3:W3:Y:S01]  /*20eb0*/  MUFU.TANH R80, R5 ;  /* 0x0000000500507308 */ /* 0x0006e20000002400 */
[----:B------:R-:W4:Y:S01]  /*20ec0*/  LDSM.16.M88.4 R28, [R182+0x7800] ;  /* 0x00780000b61c783b */ /* 0x000f220000000200 */
[----:B------:R-:W-:Y:S02]  /*20ed0*/  FSEL R130, R241, -INF , !P1 ;  /* 0xff800000f1827808 */ /* 0x000fe40004800000 */
[C-C-:B------:R-:W-:Y:S02]  /*20ee0*/  LOP3.LUT R2, R9.reuse, 0x38, R209.reuse, 0xfe, !PT ;  /* 0x0000003809027812 */ /* 0x140fe400078efed1 */
[----:B--2---:R-:W-:Y:S02]  /*20ef0*/  LOP3.LUT R4, R9, 0x40, R209, 0xfe, !PT ;  /* 0x0000004009047812 */ /* 0x004fe400078efed1 */
[----:B------:R-:W-:Y:S02]  /*20f00*/  FSEL R85, R244, -INF , !P6 ;  /* 0xff800000f4557808 */ /* 0x000fe40007000000 */
[----:B------:R-:W-:Y:S01]  /*20f10*/  FSEL R129, R129, -INF , !P4 ;  /* 0xff80000081817808 */ /* 0x000fe20006000000 */
[----:B-1----:R-:W-:-:S02]  /*20f20*/  IMAD.SHL.U32 R93, R93, 0x2, RZ ;  /* 0x000000025d5d7824 */ /* 0x002fc400078e00ff */
[----:B---3--:R-:W-:Y:S01]  /*20f30*/  FMUL.FTZ R5, R78, R0 ;  /* 0x000000004e057220 */ /* 0x008fe20000410000 */
[----:B------:R-:W-:Y:S02]  /*20f40*/  ISETP.GE.AND P3, PT, R4, R8, PT ;  /* 0x000000080400720c */ /* 0x000fe40003f66270 */
[----:B------:R-:W-:Y:S01]  /*20f50*/  FSEL R90, R240, -INF , !P5 ;  /* 0xff800000f05a7808 */ /* 0x000fe20006800000 */
[----:B------:R1:W2:Y:S01]  /*20f60*/  MUFU.TANH R78, R5 ;  /* 0x00000005004e7308 */ /* 0x0002a20000002400 */
[----:B------:R-:W-:Y:S01]  /*20f70*/  ISETP.GE.AND P1, PT, R4, R6, PT ;  /* 0x000000060400720c */ /* 0x000fe20003f26270 */
[----:B------:R-:W-:Y:S01]  /*20f80*/  FMUL.FTZ R4, R64, R0 ;  /* 0x0000000040047220 */ /* 0x000fe20000410000 */
[C---:B------:R-:W-:Y:S01]  /*20f90*/  ISETP.GE.AND P6, PT, R2.reuse, R8, PT ;  /* 0x000000080200720c */ /* 0x040fe20003fc6270 */
[----:B------:R-:W-:Y:S01]  /*20fa0*/  HMMA.16816.F32 R20, R20, R82, R112 ;  /* 0x000000521414723c */ /* 0x000fe20000001870 */
[----:B------:R-:W-:Y:S02]  /*20fb0*/  ISETP.GE.AND P4, PT, R2, R6, PT ;  /* 0x000000060200720c */ /* 0x000fe40003f86270 */
[----:B------:R-:W-:Y:S01]  /*20fc0*/  MOV R247, R173 ;  /* 0x000000ad00f77202 */ /* 0x000fe20000000f00 */
[----:B------:R3:W-:Y:S01]  /*20fd0*/  MUFU.TANH R72, R4 ;  /* 0x0000000400487308 */ /* 0x0007e20000002400 */
[----:B------:R-:W-:Y:S01]  /*20fe0*/  LOP3.LUT R2, R9, 0x48, R209, 0xfe, !PT ;  /* 0x0000004809027812 */ /* 0x000fe200078efed1 */
[----:B------:R-:W-:-:S02]  /*20ff0*/  IMAD.MOV.U32 R94, RZ, RZ, R199 ;  /* 0x000000ffff5e7224 */ /* 0x000fc400078e00c7 */
[----:B------:R-:W-:Y:S01]  /*21000*/  HMMA.16816.F32 R68, R12, R24, R104 ;  /* 0x000000180c44723c */ /* 0x000fe20000001868 */
[----:B------:R-:W-:-:S07]  /*21010*/  IMAD.MOV.U32 R252, RZ, RZ, R203 ;  /* 0x000000fffffc7224 */ /* 0x000fce00078e00cb */
[----:B------:R-:W-:Y:S01]  /*21020*/  HMMA.16816.F32 R56, R12, R26, R100 ;  /* 0x0000001a0c38723c */ /* 0x000fe20000001864 */
[----:B-1----:R-:W-:Y:S01]  /*21030*/  FMUL.FTZ R5, R50, R0 ;  /* 0x0000000032057220 */ /* 0x002fe20000410000 */
[----:B------:R-:W-:Y:S02]  /*21040*/  FSEL R131, R131, -INF , !P6 ;  /* 0xff80000083837808 */ /* 0x000fe40007000000 */
[----:B------:R-:W-:Y:S01]  /*21050*/  MOV R230, R214 ;  /* 0x000000d600e67202 */ /* 0x000fe20000000f00 */
[----:B------:R1:W1:Y:S01]  /*21060*/  MUFU.TANH R74, R5 ;  /* 0x00000005004a7308 */ /* 0x0002620000002400 */
[----:B---3--:R-:W-:Y:S01]  /*21070*/  LOP3.LUT R4, R9, 0x50, R209, 0xfe, !PT ;  /* 0x0000005009047812 */ /* 0x008fe200078efed1 */
[----:B------:R-:W-:Y:S01]  /*21080*/  IMAD.MOV.U32 R88, RZ, RZ, R213 ;  /* 0x000000ffff587224 */ /* 0x000fe200078e00d5 */
[C---:B------:R-:W-:Y:S01]  /*21090*/  ISETP.GE.AND P5, PT, R2.reuse, R8, PT ;  /* 0x000000080200720c */ /* 0x040fe20003fa6270 */
[----:B------:R-:W-:Y:S01]  /*210a0*/  IMAD.MOV.U32 R89, RZ, RZ, R218 ;  /* 0x000000ffff597224 */ /* 0x000fe200078e00da */
[----:B------:R-:W-:Y:S01]  /*210b0*/  ISETP.GE.AND P6, PT, R2, R6, PT ;  /* 0x000000060200720c */ /* 0x000fe20003fc6270 */
[----:B------:R-:W-:Y:S01]  /*210c0*/  IMAD.MOV.U32 R229, RZ, RZ, R248 ;  /* 0x000000ffffe57224 */ /* 0x000fe200078e00f8 */
[----:B------:R-:W-:Y:S01]  /*210d0*/  FSEL R91, R206, -INF , !P4 ;  /* 0xff800000ce5b7808 */ /* 0x000fe20006000000 */
[----:B------:R-:W-:Y:S01]  /*210e0*/  IMAD.MOV.U32 R95, RZ, RZ, R211 ;  /* 0x000000ffff5f7224 */ /* 0x000fe200078e00d3 */
[----:B------:R-:W-:-:S02]  /*210f0*/  FSEL R171, R171, -INF , !P3 ;  /* 0xff800000abab7808 */ /* 0x000fc40005800000 */
[----:B------:R-:W-:Y:S01]  /*21100*/  MOV R87, R250 ;  /* 0x000000fa00577202 */ /* 0x000fe20000000f00 */
[----:B------:R-:W-:Y:S02]  /*21110*/  IMAD.MOV.U32 R228, RZ, RZ, R249 ;  /* 0x000000ffffe47224 */ /* 0x000fe400078e00f9 */
[----:B------:R-:W-:Y:S01]  /*21120*/  IMAD.MOV.U32 R227, RZ, RZ, R238 ;  /* 0x000000ffffe37224 */ /* 0x000fe200078e00ee */
[----:B------:R-:W-:Y:S01]  /*21130*/  MOV R97, R236 ;  /* 0x000000ec00617202 */ /* 0x000fe20000000f00 */
[----:B-1----:R-:W-:Y:S01]  /*21140*/  FMUL.FTZ R5, R66, R0 ;  /* 0x0000000042057220 */ /* 0x002fe20000410000 */
[C---:B------:R-:W-:Y:S01]  /*21150*/  LOP3.LUT R2, R9.reuse, 0x58, R209, 0xfe, !PT ;  /* 0x0000005809027812 */ /* 0x040fe200078efed1 */
[----:B------:R-:W-:Y:S01]  /*21160*/  IMAD.MOV.U32 R98, RZ, RZ, R233 ;  /* 0x000000ffff627224 */ /* 0x000fe200078e00e9 */
[C---:B------:R-:W-:Y:S01]  /*21170*/  ISETP.GE.AND P4, PT, R4.reuse, R8, PT ;  /* 0x000000080400720c */ /* 0x040fe20003f86270 */
[----:B------:R1:W3:Y:S01]  /*21180*/  MUFU.TANH R64, R5 ;  /* 0x0000000500407308 */ /* 0x0002e20000002400 */
[----:B------:R-:W-:Y:S01]  /*21190*/  ISETP.GE.AND P3, PT, R4, R6, PT ;  /* 0x000000060400720c */ /* 0x000fe20003f66270 */
[----:B------:R-:W-:Y:S01]  /*211a0*/  IMAD.MOV.U32 R240, RZ, RZ, R172 ;  /* 0x000000fffff07224 */ /* 0x000fe200078e00ac */
[----:B------:R-:W-:Y:S01]  /*211b0*/  LOP3.LUT R4, R9, 0x60, R209, 0xfe, !PT ;  /* 0x0000006009047812 */ /* 0x000fe200078efed1 */
[-C--:B------:R-:W-:Y:S01]  /*211c0*/  FMUL.FTZ R51, R51, R0.reuse ;  /* 0x0000000033337220 */ /* 0x080fe20000410000 */
[----:B------:R-:W-:Y:S01]  /*211d0*/  LOP3.LUT R93, R93, 0x6, RZ, 0xc0, !PT ;  /* 0x000000065d5d7812 */ /* 0x000fe200078ec0ff */
[-C--:B------:R-:W-:Y:S01]  /*211e0*/  FMUL.FTZ R65, R65, R0.reuse ;  /* 0x0000000041417220 */ /* 0x080fe20000410000 */
[----:B------:R-:W-:Y:S01]  /*211f0*/  FSEL R168, R168, -INF , !P1 ;  /* 0xff800000a8a87808 */ /* 0x000fe20004800000 */
[-C--:B------:R-:W-:Y:S01]  /*21200*/  FMUL.FTZ R49, R49, R0.reuse ;  /* 0x0000000031317220 */ /* 0x080fe20000410000 */
[----:B------:R-:W-:Y:S01]  /*21210*/  FSEL R172, R204, -INF , !P5 ;  /* 0xff800000ccac7808 */ /* 0x000fe20006800000 */
[----:B------:R-:W-:Y:S01]  /*21220*/  FMUL.FTZ R67, R67, R0 ;  /* 0x0000000043437220 */ /* 0x000fe20000410000 */
[C---:B------:R-:W-:Y:S01]  /*21230*/  ISETP.GE.AND P1, PT, R2.reuse, R8, PT ;  /* 0x000000080200720c */ /* 0x040fe20003f26270 */
[----:B------:R-:W-:Y:S01]  /*21240*/  FMUL.FTZ R53, R53, R0 ;  /* 0x0000000035357220 */ /* 0x000fe20000410000 */
[----:B------:R-:W-:Y:S01]  /*21250*/  ISETP.GE.AND P5, PT, R2, R6, PT ;  /* 0x000000060200720c */ /* 0x000fe20003fa6270 */
[----:B------:R-:W-:Y:S01]  /*21260*/  FMUL.FTZ R55, R55, R0 ;  /* 0x0000000037377220 */ /* 0x000fe20000410000 */
[----:B------:R-:W-:-:S04]  /*21270*/  DEPBAR.LE SB0, 0x0 ;  /* 0x000080000000791a */ /* 0x000fc80000000000 */
[----:B-1----:R-:W-:Y:S01]  /*21280*/  FMUL.FTZ R5, R52, R0 ;  /* 0x0000000034057220 */ /* 0x002fe20000410000 */
[----:B------:R-:W-:Y:S02]  /*21290*/  FSEL R169, R169, -INF , !P6 ;  /* 0xff800000a9a97808 */ /* 0x000fe40007000000 */
[----:B------:R-:W-:Y:S01]  /*212a0*/  FSEL R188, R188, -INF , !P4 ;  /* 0xff800000bcbc7808 */ /* 0x000fe20006000000 */
[----:B------:R1:W1:Y:S01]  /*212b0*/  MUFU.TANH R48, R5 ;  /* 0x0000000500307308 */ /* 0x0002620000002400 */
[C---:B------:R-:W-:Y:S02]  /*212c0*/  LOP3.LUT R2, R9.reuse, 0x68, R209, 0xfe, !PT ;  /* 0x0000006809027812 */ /* 0x040fe400078efed1 */
[C---:B------:R-:W-:Y:S02]  /*212d0*/  ISETP.GE.AND P6, PT, R4.reuse, R8, PT ;  /* 0x000000080400720c */ /* 0x040fe40003fc6270 */
[----:B------:R-:W-:Y:S02]  /*212e0*/  ISETP.GE.AND P4, PT, R4, R6, PT ;  /* 0x000000060400720c */ /* 0x000fe40003f86270 */
[----:B------:R-:W-:Y:S01]  /*212f0*/  LOP3.LUT R4, R9, 0x70, R93, 0xfe, !PT ;  /* 0x0000007009047812 */ /* 0x000fe200078efe5d */
[----:B------:R-:W-:Y:S01]  /*21300*/  IMAD.MOV.U32 R66, RZ, RZ, R175 ;  /* 0x000000ffff427224 */ /* 0x000fe200078e00af */
[----:B------:R-:W-:-:S02]  /*21310*/  FSEL R173, R38, -INF , !P3 ;  /* 0xff80000026ad7808 */ /* 0x000fc40005800000 */
[----:B------:R-:W-:Y:S02]  /*21320*/  ISETP.GE.AND P3, PT, R2, R8, PT ;  /* 0x000000080200720c */ /* 0x000fe40003f66270 */
[----:B------:R-:W-:Y:S01]  /*21330*/  FSEL R193, R193, -INF , !P1 ;  /* 0xff800000c1c17808 */ /* 0x000fe20004800000 */
[----:B-1----:R-:W-:Y:S01]  /*21340*/  FMUL.FTZ R5, R54, R0 ;  /* 0x0000000036057220 */ /* 0x002fe20000410000 */
[----:B------:R-:W-:Y:S02]  /*21350*/  FSEL R175, R39, -INF , !P5 ;  /* 0xff80000027af7808 */ /* 0x000fe40006800000 */
[----:B------:R-:W-:Y:S01]  /*21360*/  FSEL R196, R196, -INF , !P6 ;  /* 0xff800000c4c47808 */ /* 0x000fe20007000000 */
[----:B------:R1:W-:Y:S01]  /*21370*/  MUFU.TANH R50, R5 ;  /* 0x0000000500327308 */ /* 0x0003e20000002400 */
[----:B------:R-:W-:Y:S02]  /*21380*/  ISETP.GE.AND P1, PT, R2, R6, PT ;  /* 0x000000060200720c */ /* 0x000fe40003f26270 */
[----:B------:R-:W-:-:S02]  /*21390*/  ISETP.GE.AND P5, PT, R4, R8, PT ;  /* 0x000000080400720c */ /* 0x000fc40003fa6270 */
[-C--:B------:R-:W-:Y:S02]  /*213a0*/  ISETP.GE.AND P6, PT, R4, R6.reuse, PT ;  /* 0x000000060400720c */ /* 0x080fe40003fc6270 */
[----:B------:R-:W-:Y:S02]  /*213b0*/  LOP3.LUT R4, R9, 0x80, R93, 0xfe, !PT ;  /* 0x0000008009047812 */ /* 0x000fe400078efe5d */
[----:B------:R-:W-:Y:S02]  /*213c0*/  FSEL R199, R170, -INF , !P5 ;  /* 0xff800000aac77808 */ /* 0x000fe40006800000 */
[----:B------:R-:W-:Y:S01]  /*213d0*/  ISETP.GE.AND P5, PT, R4, R6, PT ;  /* 0x000000060400720c */ /* 0x000fe20003fa6270 */
[----:B-1----:R-:W-:Y:S01]  /*213e0*/  FMUL.FTZ R5, R44, R0 ;  /* 0x000000002c057220 */ /* 0x002fe20000410000 */
[----:B------:R-:W-:Y:S02]  /*213f0*/  MOV R44, R197 ;  /* 0x000000c5002c7202 */ /* 0x000fe40000000f00 */
[----:B------:R-:W-:Y:S01]  /*21400*/  FSEL R197, R192, -INF , !P3 ;  /* 0xff800000c0c57808 */ /* 0x000fe20005800000 */
[----:B------:R1:W1:Y:S01]  /*21410*/  MUFU.TANH R38, R5 ;  /* 0x0000000500267308 */ /* 0x0002620000002400 */
[----:B------:R-:W-:-:S02]  /*21420*/  FSEL R192, R37, -INF , !P1 ;  /* 0xff80000025c07808 */ /* 0x000fc40004800000 */
[----:B------:R-:W-:Y:S01]  /*21430*/  ISETP.GE.AND P1, PT, R4, R8, PT ;  /* 0x000000080400720c */ /* 0x000fe20003f26270 */
[----:B------:R-:W-:Y:S01]  /*21440*/  FMUL.FTZ R4, R62, R0 ;  /* 0x000000003e047220 */ /* 0x000fe20000410000 */
[----:B------:R-:W-:Y:S02]  /*21450*/  LOP3.LUT R2, R9, 0x78, R93, 0xfe, !PT ;  /* 0x0000007809027812 */ /* 0x000fe400078efe5d */
[----:B------:R-:W-:Y:S02]  /*21460*/  FSEL R194, R194, -INF , !P4 ;  /* 0xff800000c2c27808 */ /* 0x000fe40006000000 */
[----:B------:R-:W-:Y:S02]  /*21470*/  FSEL R170, R19, -INF , !P6 ;  /* 0xff80000013aa7808 */ /* 0x000fe40007000000 */
[----:B------:R-:W-:Y:S01]  /*21480*/  ISETP.GE.AND P4, PT, R2, R8, PT ;  /* 0x000000080200720c */ /* 0x000fe20003f86270 */
[----:B------:R2:W-:Y:S01]  /*21490*/  MUFU.TANH R19, R4 ;  /* 0x0000000400137308 */ /* 0x0005e20000002400 */
[----:B-1----:R-:W-:Y:S01]  /*214a0*/  FMUL.FTZ R5, R46, R0 ;  /* 0x000000002e057220 */ /* 0x002fe20000410000 */
[----:B------:R-:W-:-:S02]  /*214b0*/  ISETP.GE.AND P3, PT, R2, R6, PT ;  /* 0x000000060200720c */ /* 0x000fc40003f66270 */
[----:B------:R-:W-:-:S04]  /*214c0*/  LOP3.LUT R2, R9, 0x88, R93, 0xfe, !PT ;  /* 0x0000008809027812 */ /* 0x000fc800078efe5d */
[----:B------:R1:W-:Y:S01]  /*214d0*/  MUFU.TANH R39, R5 ;  /* 0x0000000500277308 */ /* 0x0003e20000002400 */
[----:B------:R-:W-:Y:S01]  /*214e0*/  IMAD.MOV.U32 R52, RZ, RZ, R200 ;  /* 0x000000ffff347224 */ /* 0x000fe200078e00c8 */
[----:B------:R-:W-:Y:S02]  /*214f0*/  FSEL R200, R18, -INF , !P4 ;  /* 0xff80000012c87808 */ /* 0x000fe40006000000 */
[----:B----4-:R-:W-:Y:S02]  /*21500*/  FSEL R125, R125, -INF , !P3 ;  /* 0xff8000007d7d7808 */ /* 0x010fe40005800000 */
[----:B--2---:R-:W-:Y:S02]  /*21510*/  LOP3.LUT R4, R9, 0x90, R93, 0xfe, !PT ;  /* 0x0000009009047812 */ /* 0x004fe400078efe5d */
[----:B------:R-:W-:Y:S01]  /*21520*/  FSEL R124, R124, -INF , !P1 ;  /* 0xff8000007c7c7808 */ /* 0x000fe20004800000 */
[----:B------:R-:W-:Y:S01]  /*21530*/  HMMA.16816.F32 R24, R12, R28, R108 ;  /* 0x0000001c0c18723c */ /* 0x000fe2000000186c */
[----:B------:R-:W-:Y:S01]  /*21540*/  ISETP.GE.AND P6, PT, R2, R8, PT ;  /* 0x000000080200720c */ /* 0x000fe20003fc6270 */
[----:B-1----:R-:W-:Y:S01]  /*21550*/  FMUL.FTZ R5, R60, R0 ;  /* 0x000000003c057220 */ /* 0x002fe20000410000 */
[----:B------:R-:W-:-:S02]  /*21560*/  ISETP.GE.AND P4, PT, R2, R6, PT ;  /* 0x000000060200720c */ /* 0x000fc40003f86270 */
[C---:B------:R-:W-:Y:S01]  /*21570*/  ISETP.GE.AND P3, PT, R4.reuse, R8, PT ;  /* 0x000000080400720c */ /* 0x040fe20003f66270 */
[----:B------:R1:W2:Y:S01]  /*21580*/  MUFU.TANH R37, R5 ;  /* 0x0000000500257308 */ /* 0x0002a20000002400 */
[----:B------:R-:W-:Y:S01]  /*21590*/  ISETP.GE.AND P1, PT, R4, R6, PT ;  /* 0x000000060400720c */ /* 0x000fe20003f26270 */
[----:B------:R-:W-:Y:S01]  /*215a0*/  FMUL.FTZ R4, R42, R0 ;  /* 0x000000002a047220 */ /* 0x000fe20000410000 */
[--C-:B------:R-:W-:Y:S02]  /*215b0*/  LOP3.LUT R2, R9, 0x98, R93.reuse, 0xfe, !PT ;  /* 0x0000009809027812 */ /* 0x100fe400078efe5d */
[----:B------:R-:W-:Y:S02]  /*215c0*/  FSEL R121, R121, -INF , !P5 ;  /* 0xff80000079797808 */ /* 0x000fe40006800000 */
[----:B------:R-:W-:Y:S01]  /*215d0*/  FSEL R203, R10, -INF , !P6 ;  /* 0xff8000000acb7808 */ /* 0x000fe20007000000 */
[----:B------:R-:W-:Y:S01]  /*215e0*/  HMMA.16816.F32 R20, R12, R30, R20 ;  /* 0x0000001e0c14723c */ /* 0x000fe20000001814 */
[C---:B------:R-:W-:Y:S01]  /*215f0*/  ISETP.GE.AND P5, PT, R2.reuse, R8, PT ;  /* 0x000000080200720c */ /* 0x040fe20003fa6270 */
[----:B------:R4:W2:Y:S01]  /*21600*/  MUFU.TANH R10, R4 ;  /* 0x00000004000a7308 */ /* 0x0008a20000002400 */
[----:B------:R-:W-:Y:S01]  /*21610*/  ISETP.GE.AND P6, PT, R2, R6, PT ;  /* 0x000000060200720c */ /* 0x000fe20003fc6270 */
[----:B-1----:R-:W-:Y:S01]  /*21620*/  FMUL.FTZ R5, R40, R0 ;  /* 0x0000000028057220 */ /* 0x002fe20000410000 */
[----:B------:R-:W-:-:S05]  /*21630*/  LOP3.LUT R2, R9, 0xa8, R93, 0xfe, !PT ;  /* 0x000000a809027812 */ /* 0x000fca00078efe5d */
[----:B------:R1:W1:Y:S01]  /*21640*/  MUFU.TANH R18, R5 ;  /* 0x0000000500127308 */ /* 0x0002620000002400 */
[----:B------:R-:W-:Y:S02]  /*21650*/  FSEL R119, R119, -INF , !P4 ;  /* 0xff80000077777808 */ /* 0x000fe40006000000 */
[----:B------:R-:W-:Y:S02]  /*21660*/  FSEL R204, R11, -INF , !P3 ;  /* 0xff8000000bcc7808 */ /* 0x000fe40005800000 */
[----:B----4-:R-:W-:Y:S02]  /*21670*/  LOP3.LUT R4, R9, 0xa0, R93, 0xfe, !PT ;  /* 0x000000a009047812 */ /* 0x010fe400078efe5d */
[----:B------:R-:W-:Y:S02]  /*21680*/  FSEL R117, R117, -INF , !P1 ;  /* 0xff80000075757808 */ /* 0x000fe40004800000 */
[----:B------:R-:W-:Y:S02]  /*21690*/  FSEL R206, R7, -INF , !P5 ;  /* 0xff80000007ce7808 */ /* 0x000fe40006800000 */
[----:B------:R-:W-:Y:S01]  /*216a0*/  ISETP.GE.AND P4, PT, R4, R8, PT ;  /* 0x000000080400720c */ /* 0x000fe20003f86270 */
[----:B-1----:R-:W-:Y:S01]  /*216b0*/  FMUL.FTZ R5, R32, R0 ;  /* 0x0000000020057220 */ /* 0x002fe20000410000 */
[----:B------:R-:W-:-:S02]  /*216c0*/  ISETP.GE.AND P3, PT, R4, R6, PT ;  /* 0x000000060400720c */ /* 0x000fc40003f66270 */
[C---:B------:R-:W-:Y:S01]  /*216d0*/  ISETP.GE.AND P1, PT, R2.reuse, R8, PT ;  /* 0x000000080200720c */ /* 0x040fe20003f26270 */
[----:B------:R1:W-:Y:S01]  /*216e0*/  MUFU.TANH R11, R5 ;  /* 0x00000005000b7308 */ /* 0x0003e20000002400 */
[----:B------:R-:W-:Y:S02]  /*216f0*/  ISETP.GE.AND P5, PT, R2, R6, PT ;  /* 0x000000060200720c */ /* 0x000fe40003fa6270 */
[C-C-:B------:R-:W-:Y:S02]  /*21700*/  LOP3.LUT R4, R9.reuse, 0xb0, R93.reuse, 0xfe, !PT ;  /* 0x000000b009047812 */ /* 0x140fe400078efe5d */
[----:B------:R-:W-:Y:S02]  /*21710*/  LOP3.LUT R2, R9, 0xb8, R93, 0xfe, !PT ;  /* 0x000000b809027812 */ /* 0x000fe400078efe5d */
[----:B------:R-:W-:Y:S02]  /*21720*/  MOV R244, R208 ;  /* 0x000000d000f47202 */ /* 0x000fe40000000f00 */
[----:B------:R-:W-:-:S02]  /*21730*/  FSEL R112, R81, -INF , !P6 ;  /* 0xff80000051707808 */ /* 0x000fc40007000000 */
[----:B------:R-:W-:Y:S02]  /*21740*/  FSEL R208, R80, -INF , !P4 ;  /* 0xff80000050d07808 */ /* 0x000fe40006000000 */
[----:B------:R-:W-:Y:S01]  /*21750*/  FSEL R113, R78, -INF , !P3 ;  /* 0xff8000004e717808 */ /* 0x000fe20005800000 */
[----:B-1----:R-:W-:Y:S01]  /*21760*/  FMUL.FTZ R5, R34, R0 ;  /* 0x0000000022057220 */ /* 0x002fe20000410000 */
[----:B------:R-:W-:Y:S02]  /*21770*/  FSEL R209, R76, -INF , !P1 ;  /* 0xff8000004cd17808 */ /* 0x000fe40004800000 */
[C---:B------:R-:W-:Y:S01]  /*21780*/  ISETP.GE.AND P6, PT, R4.reuse, R8, PT ;  /* 0x000000080400720c */ /* 0x040fe20003fc6270 */
[----:B------:R1:W4:Y:S01]  /*21790*/  MUFU.TANH R7, R5 ;  /* 0x0000000500077308 */ /* 0x0003220000002400 */
[----:B------:R-:W-:Y:S02]  /*217a0*/  ISETP.GE.AND P4, PT, R4, R6, PT ;  /* 0x000000060400720c */ /* 0x000fe40003f86270 */
[----:B------:R-:W-:-:S02]  /*217b0*/  ISETP.GE.AND P3, PT, R2, R8, PT ;  /* 0x000000080200720c */ /* 0x000fc40003f66270 */
[----:B------:R-:W-:Y:S02]  /*217c0*/  ISETP.GE.AND P1, PT, R2, R6, PT ;  /* 0x000000060200720c */ /* 0x000fe40003f26270 */
[C-C-:B------:R-:W-:Y:S02]  /*217d0*/  LOP3.LUT R4, R9.reuse, 0xc0, R93.reuse, 0xfe, !PT ;  /* 0x000000c009047812 */ /* 0x140fe400078efe5d */
[----:B------:R-:W-:Y:S01]  /*217e0*/  LOP3.LUT R2, R9, 0xc8, R93, 0xfe, !PT ;  /* 0x000000c809027812 */ /* 0x000fe200078efe5d */
[----:B------:R-:W-:Y:S01]  /*217f0*/  IMAD.MOV.U32 R54, RZ, RZ, R210 ;  /* 0x000000ffff367224 */ /* 0x000fe200078e00d2 */
[----:B------:R-:W-:Y:S02]  /*21800*/  FSEL R114, R74, -INF , !P5 ;  /* 0xff8000004a727808 */ /* 0x000fe40006800000 */
[----:B---3--:R-:W-:Y:S01]  /*21810*/  FSEL R210, R64, -INF , !P4 ;  /* 0xff80000040d27808 */ /* 0x008fe20006000000 */
[----:B-1----:R-:W-:Y:S01]  /*21820*/  FMUL.FTZ R5, R68, R0 ;  /* 0x0000000044057220 */ /* 0x002fe20000410000 */
[----:B------:R-:W-:-:S02]  /*21830*/  FSEL R214, R48, -INF , !P3 ;  /* 0xff80000030d67808 */ /* 0x000fc40005800000 */
[-C--:B------:R-:W-:Y:S02]  /*21840*/  ISETP.GE.AND P5, PT, R4, R8.reuse, PT ;  /* 0x000000080400720c */ /* 0x080fe40003fa6270 */
[C---:B------:R-:W-:Y:S02]  /*21850*/  ISETP.GE.AND P4, PT, R2.reuse, R8, PT ;  /* 0x000000080200720c */ /* 0x040fe40003f86270 */
[----:B------:R-:W-:Y:S01]  /*21860*/  ISETP.GE.AND P3, PT, R2, R6, PT ;  /* 0x000000060200720c */ /* 0x000fe20003f66270 */
[----:B------:R-:W1:Y:S01]  /*21870*/  MUFU.TANH R5, R5 ;  /* 0x0000000500057308 */ /* 0x000e620000002400 */
[----:B------:R-:W-:Y:S01]  /*21880*/  LOP3.LUT R2, R9, 0xd0, R93, 0xfe, !PT ;  /* 0x000000d009027812 */ /* 0x000fe200078efe5d */
[-C--:B------:R-:W-:Y:S01]  /*21890*/  FMUL.FTZ R70, R70, R0.reuse ;  /* 0x0000000046467220 */ /* 0x080fe20000410000 */
[----:B------:R-:W-:Y:S01]  /*218a0*/  FSEL R213, R72, -INF , !P6 ;  /* 0xff80000048d57808 */ /* 0x000fe20007000000 */
[-C--:B------:R-:W-:Y:S01]  /*218b0*/  FMUL.FTZ R56, R56, R0.reuse ;  /* 0x0000000038387220 */ /* 0x080fe20000410000 */
[----:B------:R-:W-:Y:S01]  /*218c0*/  FSEL R218, R38, -INF , !P5 ;  /* 0xff80000026da7808 */ /* 0x000fe20006800000 */
[----:B------:R-:W-:Y:S01]  /*218d0*/  FMUL.FTZ R58, R58, R0 ;  /* 0x000000003a3a7220 */ /* 0x000fe20000410000 */
[----:B------:R-:W-:Y:S01]  /*218e0*/  ISETP.GE.AND P6, PT, R4, R6, PT ;  /* 0x000000060400720c */ /* 0x000fe20003fc6270 */
[----:B------:R-:W-:Y:S01]  /*218f0*/  FMUL.FTZ R24, R24, R0 ;  /* 0x0000000018187220 */ /* 0x000fe20000410000 */
[----:B------:R-:W-:-:S02]  /*21900*/  ISETP.GE.AND P5, PT, R2, R6, PT ;  /* 0x000000060200720c */ /* 0x000fc40003fa6270 */
[----:B------:R-:W-:Y:S01]  /*21910*/  LOP3.LUT R4, R9, 0xd8, R93, 0xfe, !PT ;  /* 0x000000d809047812 */ /* 0x000fe200078efe5d */
[----:B------:R-:W-:Y:S01]  /*21920*/  IMAD.MOV.U32 R248, RZ, RZ, R221 ;  /* 0x000000fffff87224 */ /* 0x000fe200078e00dd */
[----:B------:R-:W-:Y:S02]  /*21930*/  MOV R250, R220 ;  /* 0x000000dc00fa7202 */ /* 0x000fe40000000f00 */
[----:B------:R-:W-:Y:S01]  /*21940*/  FSEL R211, R50, -INF , !P1 ;  /* 0xff80000032d37808 */ /* 0x000fe20004800000 */
[----:B------:R-:W-:Y:S01]  /*21950*/  FMUL.FTZ R26, R26, R0 ;  /* 0x000000001a1a7220 */ /* 0x000fe20000410000 */
[----:B------:R-:W-:Y:S02]  /*21960*/  ISETP.GE.AND P1, PT, R2, R8, PT ;  /* 0x000000080200720c */ /* 0x000fe40003f26270 */
[----:B--2---:R-:W-:Y:S02]  /*21970*/  FSEL R220, R37, -INF , !P4 ;  /* 0xff80000025dc7808 */ /* 0x004fe40006000000 */
[----:B------:R-:W-:Y:S01]  /*21980*/  FSEL R221, R10, -INF , !P5 ;  /* 0xff8000000add7808 */ /* 0x000fe20006800000 */
[----:B------:R-:W-:Y:S01]  /*21990*/  FMUL.FTZ R10, R20, R0 ;  /* 0x00000000140a7220 */ /* 0x000fe20000410000 */
[----:B------:R-:W-:Y:S01]  /*219a0*/  LOP3.LUT R2, R9, 0xe0, R93, 0xfe, !PT ;  /* 0x000000e009027812 */ /* 0x000fe200078efe5d */
[----:B------:R-:W2:Y:S01]  /*219b0*/  MUFU.TANH R70, R70 ;  /* 0x0000004600467308 */ /* 0x000ea20000002400 */
[----:B------:R-:W-:Y:S01]  /*219c0*/  ISETP.GE.AND P4, PT, R4, R6, PT ;  /* 0x000000060400720c */ /* 0x000fe20003f86270 */
[----:B------:R-:W-:Y:S01]  /*219d0*/  IMAD.MOV.U32 R249, RZ, RZ, R217 ;  /* 0x000000fffff97224 */ /* 0x000fe200078e00d9 */
[----:B------:R-:W-:Y:S01]  /*219e0*/  FSEL R217, R19, -INF , !P3 ;  /* 0xff80000013d97808 */ /* 0x000fe20005800000 */
[----:B------:R-:W-:Y:S01]  /*219f0*/  IMAD.MOV.U32 R238, RZ, RZ, R222 ;  /* 0x000000ffffee7224 */ /* 0x000fe200078e00de */
[----:B------:R-:W-:-:S03]  /*21a00*/  FSEL R224, R18, -INF , !P1 ;  /* 0xff80000012e07808 */ /* 0x000fc60004800000 */
[----:B------:R-:W3:Y:S01]  /*21a10*/  MUFU.TANH R56, R56 ;  /* 0x0000003800387308 */ /* 0x000ee20000002400 */
[C---:B------:R-:W-:Y:S01]  /*21a20*/  ISETP.GE.AND P3, PT, R2.reuse, R8, PT ;  /* 0x000000080200720c */ /* 0x040fe20003f66270 */
[----:B------:R-:W-:Y:S01]  /*21a30*/  IMAD.MOV.U32 R241, RZ, RZ, R239 ;  /* 0x000000fffff17224 */ /* 0x000fe200078e00ef */
[----:B------:R-:W-:Y:S02]  /*21a40*/  ISETP.GE.AND P1, PT, R2, R6, PT ;  /* 0x000000060200720c */ /* 0x000fe40003f26270 */
[----:B----4-:R-:W-:-:S03]  /*21a50*/  FSEL R222, R7, -INF , !P4 ;  /* 0xff80000007de7808 */ /* 0x010fc60006000000 */
[----:B------:R-:W4:Y:S01]  /*21a60*/  MUFU.TANH R58, R58 ;  /* 0x0000003a003a7308 */ /* 0x000f220000002400 */
[----:B------:R-:W-:Y:S01]  /*21a70*/  LOP3.LUT R2, R9, 0xf0, R93, 0xfe, !PT ;  /* 0x000000f009027812 */ /* 0x000fe200078efe5d */
[----:B------:R-:W-:-:S06]  /*21a80*/  FMUL.FTZ R7, R22, R0 ;  /* 0x0000000016077220 */ /* 0x000fcc0000410000 */
[----:B------:R-:W2:Y:S01]  /*21a90*/  MUFU.TANH R24, R24 ;  /* 0x0000001800187308 */ /* 0x000ea20000002400 */
[----:B------:R-:W-:Y:S01]  /*21aa0*/  IMAD.MOV.U32 R239, RZ, RZ, R216 ;  /* 0x000000ffffef7224 */ /* 0x000fe200078e00d8 */
[----:B------:R-:W-:Y:S02]  /*21ab0*/  FSEL R216, R39, -INF , !P6 ;  /* 0xff80000027d87808 */ /* 0x000fe40007000000 */
[-C--:B------:R-:W-:Y:S02]  /*21ac0*/  ISETP.GE.AND P6, PT, R4, R8.reuse, PT ;  /* 0x000000080400720c */ /* 0x080fe40003fc6270 */
[----:B-1----:R-:W-:Y:S02]  /*21ad0*/  FSEL R231, R5, -INF , !P3 ;  /* 0xff80000005e77808 */ /* 0x002fe40005800000 */
[----:B------:R-:W1:Y:S01]  /*21ae0*/  MUFU.TANH R26, R26 ;  /* 0x0000001a001a7308 */ /* 0x000e620000002400 */
[----:B------:R-:W-:Y:S02]  /*21af0*/  LOP3.LUT R4, R9, 0xe8, R93, 0xfe, !PT ;  /* 0x000000e809047812 */ /* 0x000fe400078efe5d */
[----:B------:R-:W-:-:S02]  /*21b00*/  ISETP.GE.AND P4, PT, R2, R8, PT ;  /* 0x000000080200720c */ /* 0x000fc40003f86270 */
[----:B------:R-:W-:-:S03]  /*21b10*/  ISETP.GE.AND P3, PT, R2, R6, PT ;  /* 0x000000060200720c */ /* 0x000fc60003f66270 */
[----:B------:R-:W1:Y:S01]  /*21b20*/  MUFU.TANH R10, R10 ;  /* 0x0000000a000a7308 */ /* 0x000e620000002400 */
[----:B------:R-:W-:Y:S02]  /*21b30*/  LOP3.LUT R2, R9, R93, RZ, 0xfc, !PT ;  /* 0x0000005d09027212 */ /* 0x000fe400078efcff */
[----:B------:R-:W-:Y:S02]  /*21b40*/  FSEL R226, R11, -INF , !P6 ;  /* 0xff8000000be27808 */ /* 0x000fe40007000000 */
[----:B------:R-:W-:-:S03]  /*21b50*/  ISETP.GE.AND P5, PT, R4, R8, PT ;  /* 0x000000080400720c */ /* 0x000fc60003fa6270 */
[----:B------:R-:W1:Y:S01]  /*21b60*/  MUFU.TANH R7, R7 ;  /* 0x0000000700077308 */ /* 0x000e620000002400 */
[----:B------:R-:W-:Y:S01]  /*21b70*/  ISETP.GE.AND P6, PT, R4, R6, PT ;  /* 0x000000060400720c */ /* 0x000fe20003fc6270 */
[----:B------:R-:W-:Y:S01]  /*21b80*/  IMAD.MOV.U32 R92, RZ, RZ, R87 ;  /* 0x000000ffff5c7224 */ /* 0x000fe200078e0057 */
[----:B------:R-:W-:Y:S02]  /*21b90*/  LOP3.LUT R5, R9, 0xf8, R93, 0xfe, !PT ;  /* 0x000000f809057812 */ /* 0x000fe400078efe5d */
[----:B------:R-:W-:Y:S01]  /*21ba0*/  IADD3 R4, R2, 0x1, RZ ;  /* 0x0000000102047810 */ /* 0x000fe20007ffe0ff */
[----:B------:R-:W-:Y:S01]  /*21bb0*/  IMAD.MOV.U32 R87, RZ, RZ, R228 ;  /* 0x000000ffff577224 */ /* 0x000fe200078e00e4 */
[----:B--2---:R-:W-:Y:S01]  /*21bc0*/  FSEL R228, R70, -INF , !P1 ;  /* 0xff80000046e47808 */ /* 0x004fe20004800000 */
[----:B------:R-:W-:Y:S01]  /*21bd0*/  IMAD.MOV.U32 R96, RZ, RZ, R229 ;  /* 0x000000ffff607224 */ /* 0x000fe200078e00e5 */
[----:B---3--:R-:W-:Y:S02]  /*21be0*/  FSEL R233, R56, -INF , !P5 ;  /* 0xff80000038e97808 */ /* 0x008fe40006800000 */
[----:B----4-:R-:W-:-:S02]  /*21bf0*/  FSEL R229, R58, -INF , !P6 ;  /* 0xff8000003ae57808 */ /* 0x010fc40007000000 */
[----:B------:R-:W-:Y:S02]  /*21c00*/  FSEL R236, R24, -INF , !P4 ;  /* 0xff80000018ec7808 */ /* 0x000fe40006000000 */
[C---:B------:R-:W-:Y:S02]  /*21c10*/  ISETP.GE.AND P1, PT, R5.reuse, R8, PT ;  /* 0x000000080500720c */ /* 0x040fe40003f26270 */
[----:B------:R-:W-:Y:S01]  /*21c20*/  ISETP.GE.AND P5, PT, R5, R6, PT ;  /* 0x000000060500720c */ /* 0x000fe20003fa6270 */
[----:B------:R-:W-:Y:S01]  /*21c30*/  FMUL.FTZ R5, R73, R0 ;  /* 0x0000000049057220 */ /* 0x000fe20000410000 */
[C---:B------:R-:W-:Y:S02]  /*21c40*/  ISETP.GE.AND P6, PT, R4.reuse, R8, PT ;  /* 0x000000080400720c */ /* 0x040fe40003fc6270 */
[----:B------:R-:W-:Y:S01]  /*21c50*/  ISETP.GE.AND P4, PT, R4, R6, PT ;  /* 0x000000060400720c */ /* 0x000fe20003f86270 */
[----:B------:R-:W-:Y:S01]  /*21c60*/  IMAD.MOV.U32 R46, RZ, RZ, R94 ;  /* 0x000000ffff2e7224 */ /* 0x000fe200078e005e */
[----:B------:R-:W-:Y:S01]  /*21c70*/  IADD3 R4, R2, 0x9, RZ ;  /* 0x0000000902047810 */ /* 0x000fe20007ffe0ff */
[----:B------:R-:W-:Y:S01]  /*21c80*/  IMAD.MOV.U32 R94, RZ, RZ, R237 ;  /* 0x000000ffff5e7224 */ /* 0x000fe200078e00ed */
[----:B------:R-:W-:Y:S01]  /*21c90*/  MOV R99, R54 ;  /* 0x0000003600637202 */ /* 0x000fe20000000f00 */
[----:B------:R-:W-:Y:S01]  /*21ca0*/  IMAD.MOV.U32 R54, RZ, RZ, R234 ;  /* 0x000000ffff367224 */ /* 0x000fe200078e00ea */
[----:B-1----:R-:W-:Y:S01]  /*21cb0*/  FSEL R234, R26, -INF , !P3 ;  /* 0xff8000001aea7808 */ /* 0x002fe20005800000 */
[----:B------:R1:W2:Y:S01]  /*21cc0*/  MUFU.TANH R15, R5 ;  /* 0x00000005000f7308 */ /* 0x0002a20000002400 */
[----:B------:R-:W-:-:S02]  /*21cd0*/  FSEL R237, R10, -INF , !P1 ;  /* 0xff8000000aed7808 */ /* 0x000fc40004800000 */
[C---:B------:R-:W-:Y:S02]  /*21ce0*/  ISETP.GE.AND P3, PT, R4.reuse, R8, PT ;  /* 0x000000080400720c */ /* 0x040fe40003f66270 */
[----:B------:R-:W-:Y:S01]  /*21cf0*/  ISETP.GE.AND P1, PT, R4, R6, PT ;  /* 0x000000060400720c */ /* 0x000fe20003f26270 */
[----:B------:R-:W-:Y:S01]  /*21d00*/  IMAD.MOV.U32 R93, RZ, RZ, R95 ;  /* 0x000000ffff5d7224 */ /* 0x000fe200078e005f */
[----:B------:R-:W-:Y:S02]  /*21d10*/  IADD3 R4, R2, 0x19, RZ ;  /* 0x0000001902047810 */ /* 0x000fe40007ffe0ff */
[----:B------:R-:W-:Y:S02]  /*21d20*/  MOV R95, R235 ;  /* 0x000000eb005f7202 */ /* 0x000fe40000000f00 */
[----:B------:R-:W-:Y:S02]  /*21d30*/  FSEL R235, R7, -INF , !P5 ;  /* 0xff80000007eb7808 */ /* 0x000fe40006800000 */
[----:B------:R-:W-:-:S02]  /*21d40*/  FSEL R48, R96, -INF , !P6 ;  /* 0xff80000060307808 */ /* 0x000fc40007000000 */
[----:B-1----:R-:W-:Y:S02]  /*21d50*/  IADD3 R5, R2, 0x11, RZ ;  /* 0x0000001102057810 */ /* 0x002fe40007ffe0ff */
        /* <DEDUP_REMOVED lines=11> */
[-C--:B------:R-:W-:Y:S02]  /*21e10*/  ISETP.GE.AND P1, PT, R5, R8.reuse, PT ;  /* 0x000000080500720c */ /* 0x080fe40003f26270 */
[C---:B------:R-:W-:Y:S02]  /*21e20*/  ISETP.GE.AND P6, PT, R4.reuse, R8, PT ;  /* 0x000000080400720c */ /* 0x040fe40003fc6270 */
[----:B------:R-:W-:Y:S02]  /*21e30*/  ISETP.GE.AND P4, PT, R4, R6, PT ;  /* 0x000000060400720c */ /* 0x000fe40003f86270 */
[----:B------:R-:W-:Y:S02]  /*21e40*/  IADD3 R4, R2, 0x31, RZ ;  /* 0x0000003102047810 */ /* 0x000fe40007ffe0ff */
[----:B------:R-:W-:Y:S02]  /*21e50*/  FSEL R56, R98, -INF , !P5 ;  /* 0xff80000062387808 */ /* 0x000fe40006800000 */
[----:B------:R-:W-:-:S02]  /*21e60*/  FSEL R54, R54, -INF , !P3 ;  /* 0xff80000036367808 */ /* 0x000fc40005800000 */
[----:B------:R-:W-:Y:S01]  /*21e70*/  FSEL R64, R92, -INF , !P1 ;  /* 0xff8000005c407808 */ /* 0x000fe20004800000 */
[----:B------:R-:W-:Y:S01]  /*21e80*/  FMUL.FTZ R11, R75, R0 ;  /* 0x000000004b0b7220 */ /* 0x000fe20000410000 */
[----:B------:R-:W-:Y:S02]  /*21e90*/  ISETP.GE.AND P5, PT, R5, R6, PT ;  /* 0x000000060500720c */ /* 0x000fe40003fa6270 */
[C---:B------:R-:W-:Y:S02]  /*21ea0*/  ISETP.GE.AND P3, PT, R4.reuse, R8, PT ;  /* 0x000000080400720c */ /* 0x040fe40003f66270 */
[----:B------:R-:W-:Y:S02]  /*21eb0*/  ISETP.GE.AND P1, PT, R4, R6, PT ;  /* 0x000000060400720c */ /* 0x000fe40003f26270 */
[C---:B------:R-:W-:Y:S02]  /*21ec0*/  IADD3 R5, R2.reuse, 0x39, RZ ;  /* 0x0000003902057810 */ /* 0x040fe40007ffe0ff */
[----:B------:R-:W-:Y:S01]  /*21ed0*/  IADD3 R4, R2, 0x41, RZ ;  /* 0x0000004102047810 */ /* 0x000fe20007ffe0ff */
[----:B------:R-:W-:Y:S01]  /*21ee0*/  FMUL.FTZ R7, R77, R0 ;  /* 0x000000004d077220 */ /* 0x000fe20000410000 */
[----:B------:R-:W-:-:S02]  /*21ef0*/  FSEL R62, R93, -INF , !P5 ;  /* 0xff8000005d3e7808 */ /* 0x000fc40006800000 */
[----:B------:R-:W-:Y:S02]  /*21f00*/  FSEL R66, R66, -INF , !P6 ;  /* 0xff80000042427808 */ /* 0x000fe40007000000 */
[----:B------:R-:W-:Y:S02]  /*21f10*/  FSEL R68, R94, -INF , !P4 ;  /* 0xff8000005e447808 */ /* 0x000fe40006000000 */
[----:B------:R-:W-:Y:S01]  /*21f20*/  FSEL R73, R95, -INF , !P3 ;  /* 0xff8000005f497808 */ /* 0x000fe20005800000 */
[----:B------:R-:W1:Y:S01]  /*21f30*/  MUFU.TANH R12, R11 ;  /* 0x0000000b000c7308 */ /* 0x000e620000002400 */
[C---:B------:R-:W-:Y:S02]  /*21f40*/  ISETP.GE.AND P5, PT, R5.reuse, R8, PT ;  /* 0x000000080500720c */ /* 0x040fe40003fa6270 */
[----:B------:R-:W-:Y:S02]  /*21f50*/  ISETP.GE.AND P6, PT, R5, R6, PT ;  /* 0x000000060500720c */ /* 0x000fe40003fc6270 */
[----:B------:R-:W-:-:S02]  /*21f60*/  ISETP.GE.AND P4, PT, R4, R8, PT ;  /* 0x000000080400720c */ /* 0x000fc40003f86270 */
[----:B------:R-:W-:Y:S01]  /*21f70*/  ISETP.GE.AND P3, PT, R4, R6, PT ;  /* 0x000000060400720c */ /* 0x000fe20003f66270 */
[----:B------:R3:W4:Y:S01]  /*21f80*/  MUFU.TANH R11, R7 ;  /* 0x00000007000b7308 */ /* 0x0007220000002400 */
[C---:B------:R-:W-:Y:S02]  /*21f90*/  IADD3 R5, R2.reuse, 0x49, RZ ;  /* 0x0000004902057810 */ /* 0x040fe40007ffe0ff */
[----:B------:R-:W-:Y:S02]  /*21fa0*/  IADD3 R4, R2, 0x51, RZ ;  /* 0x0000005102047810 */ /* 0x000fe40007ffe0ff */
[----:B------:R-:W-:Y:S02]  /*21fb0*/  FSEL R72, R240, -INF , !P1 ;  /* 0xff800000f0487808 */ /* 0x000fe40004800000 */
[----:B------:R-:W-:Y:S02]  /*21fc0*/  FSEL R75, R88, -INF , !P6 ;  /* 0xff800000584b7808 */ /* 0x000fe40007000000 */
[----:B------:R-:W-:-:S02]  /*21fd0*/  ISETP.GE.AND P1, PT, R5, R8, PT ;  /* 0x000000080500720c */ /* 0x000fc40003f26270 */
[C---:B------:R-:W-:Y:S01]  /*21fe0*/  ISETP.GE.AND P6, PT, R4.reuse, R8, PT ;  /* 0x000000080400720c */ /* 0x040fe20003fc6270 */
[----:B---3--:R-:W-:Y:S01]  /*21ff0*/  FMUL.FTZ R7, R79, R0 ;  /* 0x000000004f077220 */ /* 0x008fe20000410000 */
[----:B------:R-:W-:Y:S02]  /*22000*/  FSEL R79, R89, -INF , !P4 ;  /* 0xff800000594f7808 */ /* 0x000fe40006000000 */
[-C--:B------:R-:W-:Y:S02]  /*22010*/  ISETP.GE.AND P4, PT, R4, R6.reuse, PT ;  /* 0x000000060400720c */ /* 0x080fe40003f86270 */
[----:B------:R-:W-:Y:S02]  /*22020*/  IADD3 R4, R2, 0x59, RZ ;  /* 0x0000005902047810 */ /* 0x000fe40007ffe0ff */
[----:B------:R-:W-:Y:S02]  /*22030*/  FSEL R74, R241, -INF , !P5 ;  /* 0xff800000f14a7808 */ /* 0x000fe40006800000 */
[----:B------:R-:W-:-:S02]  /*22040*/  ISETP.GE.AND P5, PT, R5, R6, PT ;  /* 0x000000060500720c */ /* 0x000fc40003fa6270 */
[----:B------:R-:W-:Y:S02]  /*22050*/  FSEL R78, R244, -INF , !P3 ;  /* 0xff800000f44e7808 */ /* 0x000fe40005800000 */
[----:B------:R-:W-:Y:S02]  /*22060*/  FSEL R80, R252, -INF , !P1 ;  /* 0xff800000fc507808 */ /* 0x000fe40004800000 */
        /* <DEDUP_REMOVED lines=18> */
[C---:B------:R-:W-:Y:S02]  /*22190*/  ISETP.GE.AND P1, PT, R5.reuse, R8, PT ;  /* 0x000000080500720c */ /* 0x040fe40003f26270 */
[----:B------:R-:W-:Y:S01]  /*221a0*/  ISETP.GE.AND P5, PT, R5, R6, PT ;  /* 0x000000060500720c */ /* 0x000fe20003fa6270 */
[----:B------:R-:W-:Y:S01]  /*221b0*/  FMUL.FTZ R5, R61, R0 ;  /* 0x000000003d057220 */ /* 0x000fe20000410000 */
[C---:B------:R-:W-:Y:S02]  /*221c0*/  ISETP.GE.AND P6, PT, R4.reuse, R8, PT ;  /* 0x000000080400720c */ /* 0x040fe40003fc6270 */
[----:B------:R-:W-:-:S02]  /*221d0*/  ISETP.GE.AND P4, PT, R4, R6, PT ;  /* 0x000000060400720c */ /* 0x000fc40003f86270 */
[----:B------:R-:W-:Y:S01]  /*221e0*/  IADD3 R4, R2, 0x81, RZ ;  /* 0x0000008102047810 */ /* 0x000fe20007ffe0ff */
[----:B------:R3:W-:Y:S01]  /*221f0*/  MUFU.TANH R13, R5 ;  /* 0x00000005000d7308 */ /* 0x0007e20000002400 */
[----:B------:R-:W-:Y:S02]  /*22200*/  FSEL R94, R223, -INF , !P3 ;  /* 0xff800000df5e7808 */ /* 0x000fe40005800000 */
[----:B------:R-:W-:Y:S02]  /*22210*/  FSEL R96, R219, -INF , !P1 ;  /* 0xff800000db607808 */ /* 0x000fe40004800000 */
[C---:B------:R-:W-:Y:S02]  /*22220*/  ISETP.GE.AND P3, PT, R4.reuse, R8, PT ;  /* 0x000000080400720c */ /* 0x040fe40003f66270 */
[----:B------:R-:W-:Y:S02]  /*22230*/  ISETP.GE.AND P1, PT, R4, R6, PT ;  /* 0x000000060400720c */ /* 0x000fe40003f26270 */
[----:B------:R-:W-:Y:S01]  /*22240*/  IADD3 R4, R2, 0x91, RZ ;  /* 0x0000009102047810 */ /* 0x000fe20007ffe0ff */
[----:B------:R-:W1:Y:S01]  /*22250*/  MUFU.TANH R51, R51 ;  /* 0x0000003300337308 */ /* 0x000e620000002400 */
[----:B------:R-:W-:-:S02]  /*22260*/  FSEL R95, R215, -INF , !P5 ;  /* 0xff800000d75f7808 */ /* 0x000fc40006800000 */
[----:B------:R-:W-:Y:S02]  /*22270*/  FSEL R97, R212, -INF , !P6 ;  /* 0xff800000d4617808 */ /* 0x000fe40007000000 */
[----:B---3--:R-:W-:-:S03]  /*22280*/  IADD3 R5, R2, 0x89, RZ ;  /* 0x0000008902057810 */ /* 0x008fc60007ffe0ff */
[----:B------:R-:W3:Y:S01]  /*22290*/  MUFU.TANH R65, R65 ;  /* 0x0000004100417308 */ /* 0x000ee20000002400 */
[----:B------:R-:W-:Y:S02]  /*222a0*/  FSEL R98, R207, -INF , !P4 ;  /* 0xff800000cf627808 */ /* 0x000fe40006000000 */
[----:B------:R-:W-:Y:S02]  /*222b0*/  FSEL R100, R205, -INF , !P3 ;  /* 0xff800000cd647808 */ /* 0x000fe40005800000 */
[C---:B------:R-:W-:Y:S02]  /*222c0*/  ISETP.GE.AND P5, PT, R5.reuse, R8, PT ;  /* 0x000000080500720c */ /* 0x040fe40003fa6270 */
[----:B------:R-:W-:Y:S01]  /*222d0*/  ISETP.GE.AND P6, PT, R5, R6, PT ;  /* 0x000000060500720c */ /* 0x000fe20003fc6270 */
[----:B------:R1:W1:Y:S01]  /*222e0*/  MUFU.TANH R10, R7 ;  /* 0x00000007000a7308 */ /* 0x0002620000002400 */
[C---:B------:R-:W-:Y:S02]  /*222f0*/  ISETP.GE.AND P4, PT, R4.reuse, R8, PT ;  /* 0x000000080400720c */ /* 0x040fe40003f86270 */
[----:B------:R-:W-:-:S02]  /*22300*/  ISETP.GE.AND P3, PT, R4, R6, PT ;  /* 0x000000060400720c */ /* 0x000fc40003f66270 */
[----:B------:R-:W-:-:S03]  /*22310*/  IADD3 R5, R2, 0x99, RZ ;  /* 0x0000009902057810 */ /* 0x000fc60007ffe0ff */
[----:B------:R-:W1:Y:S01]  /*22320*/  MUFU.TANH R49, R49 ;  /* 0x0000003100317308 */ /* 0x000e620000002400 */
[----:B------:R-:W-:Y:S01]  /*22330*/  IADD3 R4, R2, 0xa1, RZ ;  /* 0x000000a102047810 */ /* 0x000fe20007ffe0ff */
[-C--:B------:R-:W-:Y:S01]  /*22340*/  FMUL.FTZ R45, R45, R0.reuse ;  /* 0x000000002d2d7220 */ /* 0x080fe20000410000 */
[----:B------:R-:W-:Y:S01]  /*22350*/  FSEL R99, R202, -INF , !P1 ;  /* 0xff800000ca637808 */ /* 0x000fe20004800000 */
[----:B------:R-:W-:Y:S01]  /*22360*/  FMUL.FTZ R47, R47, R0 ;  /* 0x000000002f2f7220 */ /* 0x000fe20000410000 */
[----:B------:R-:W-:Y:S02]  /*22370*/  FSEL R101, R201, -INF , !P5 ;  /* 0xff800000c9657808 */ /* 0x000fe40006800000 */
[----:B------:R-:W-:Y:S01]  /*22380*/  FSEL R102, R198, -INF , !P6 ;  /* 0xff800000c6667808 */ /* 0x000fe20007000000 */
[----:B------:R-:W1:Y:S01]  /*22390*/  MUFU.TANH R67, R67 ;  /* 0x0000004300437308 */ /* 0x000e620000002400 */
[----:B------:R-:W-:Y:S02]  /*223a0*/  FSEL R195, R195, -INF , !P4 ;  /* 0xff800000c3c37808 */ /* 0x000fe40006000000 */
[----:B------:R-:W-:-:S02]  /*223b0*/  ISETP.GE.AND P1, PT, R5, R8, PT ;  /* 0x000000080500720c */ /* 0x000fc40003f26270 */
[----:B------:R-:W-:Y:S02]  /*223c0*/  ISETP.GE.AND P5, PT, R5, R6, PT ;  /* 0x000000060500720c */ /* 0x000fe40003fa6270 */
[C---:B------:R-:W-:Y:S01]  /*223d0*/  ISETP.GE.AND P6, PT, R4.reuse, R8, PT ;  /* 0x000000080400720c */ /* 0x040fe20003fc6270 */
[----:B------:R-:W3:Y:S01]  /*223e0*/  MUFU.TANH R53, R53 ;  /* 0x0000003500357308 */ /* 0x000ee20000002400 */
[----:B------:R-:W-:Y:S02]  /*223f0*/  ISETP.GE.AND P4, PT, R4, R6, PT ;  /* 0x000000060400720c */ /* 0x000fe40003f86270 */
[C---:B------:R-:W-:Y:S02]  /*22400*/  IADD3 R4, R2.reuse, 0xa9, RZ ;  /* 0x000000a902047810 */ /* 0x040fe40007ffe0ff */
[----:B------:R-:W-:Y:S01]  /*22410*/  IADD3 R5, R2, 0xb1, RZ ;  /* 0x000000b102057810 */ /* 0x000fe20007ffe0ff */
[-C--:B------:R-:W-:Y:S01]  /*22420*/  FMUL.FTZ R41, R41, R0.reuse ;  /* 0x0000000029297220 */ /* 0x080fe20000410000 */
[----:B--2---:R-:W-:Y:S01]  /*22430*/  FSEL R103, R15, -INF , !P1 ;  /* 0xff8000000f677808 */ /* 0x004fe20004800000 */
[-C--:B------:R-:W-:Y:S01]  /*22440*/  FMUL.FTZ R43, R43, R0.reuse ;  /* 0x000000002b2b7220 */ /* 0x080fe20000410000 */
[----:B------:R-:W2:Y:S01]  /*22450*/  MUFU.TANH R55, R55 ;  /* 0x0000003700377308 */ /* 0x000ea20000002400 */
[-C--:B------:R-:W-:Y:S01]  /*22460*/  FMUL.FTZ R33, R33, R0.reuse ;  /* 0x0000000021217220 */ /* 0x080fe20000410000 */
[----:B-1----:R-:W-:Y:S01]  /*22470*/  FSEL R104, R12, -INF , !P5 ;  /* 0xff8000000c687808 */ /* 0x002fe20006800000 */
[----:B------:R-:W-:Y:S01]  /*22480*/  FMUL.FTZ R7, R63, R0 ;  /* 0x000000003f077220 */ /* 0x000fe20000410000 */
[----:B----4-:R-:W-:-:S02]  /*22490*/  FSEL R106, R11, -INF , !P6 ;  /* 0xff8000000b6a7808 */ /* 0x010fc40007000000 */
[----:B------:R-:W-:Y:S02]  /*224a0*/  FSEL R174, R174, -INF , !P3 ;  /* 0xff800000aeae7808 */ /* 0x000fe40005800000 */
[----:B------:R-:W1:Y:S01]  /*224b0*/  MUFU.TANH R45, R45 ;  /* 0x0000002d002d7308 */ /* 0x000e620000002400 */
[----:B------:R-:W-:Y:S02]  /*224c0*/  ISETP.GE.AND P1, PT, R4, R6, PT ;  /* 0x000000060400720c */ /* 0x000fe40003f26270 */
[C---:B------:R-:W-:Y:S02]  /*224d0*/  ISETP.GE.AND P5, PT, R5.reuse, R8, PT ;  /* 0x000000080500720c */ /* 0x040fe40003fa6270 */
[----:B------:R-:W-:-:S03]  /*224e0*/  ISETP.GE.AND P6, PT, R5, R6, PT ;  /* 0x000000060500720c */ /* 0x000fc60003fc6270 */
[----:B------:R-:W4:Y:S01]  /*224f0*/  MUFU.TANH R47, R47 ;  /* 0x0000002f002f7308 */ /* 0x000f220000002400 */
[----:B------:R-:W-:Y:S02]  /*22500*/  ISETP.GE.AND P3, PT, R4, R8, PT ;  /* 0x000000080400720c */ /* 0x000fe40003f66270 */
[C---:B------:R-:W-:Y:S02]  /*22510*/  IADD3 R5, R2.reuse, 0xc1, RZ ;  /* 0x000000c102057810 */ /* 0x040fe40007ffe0ff */
[----:B------:R-:W-:Y:S02]  /*22520*/  IADD3 R4, R2, 0xb9, RZ ;  /* 0x000000b902047810 */ /* 0x000fe40007ffe0ff */
[----:B------:R-:W-:Y:S01]  /*22530*/  FSEL R108, R51, -INF , !P1 ;  /* 0xff800000336c7808 */ /* 0x000fe20004800000 */
[----:B------:R1:W1:Y:S01]  /*22540*/  MUFU.TANH R14, R7 ;  /* 0x00000007000e7308 */ /* 0x0002620000002400 */
[----:B---3--:R-:W-:Y:S02]  /*22550*/  FSEL R65, R65, -INF , !P5 ;  /* 0xff80000041417808 */ /* 0x008fe40006800000 */
[----:B------:R-:W-:-:S02]  /*22560*/  FSEL R105, R10, -INF , !P4 ;  /* 0xff8000000a697808 */ /* 0x000fc40006000000 */
[----:B------:R-:W-:Y:S02]  /*22570*/  FSEL R107, R49, -INF , !P3 ;  /* 0xff800000316b7808 */ /* 0x000fe40005800000 */
[C---:B------:R-:W-:Y:S01]  /*22580*/  ISETP.GE.AND P1, PT, R5.reuse, R8, PT ;  /* 0x000000080500720c */ /* 0x040fe20003f26270 */
[----:B------:R-:W3:Y:S01]  /*22590*/  MUFU.TANH R41, R41 ;  /* 0x0000002900297308 */ /* 0x000ee20000002400 */
[----:B------:R-:W-:Y:S01]  /*225a0*/  ISETP.GE.AND P5, PT, R5, R6, PT ;  /* 0x000000060500720c */ /* 0x000fe20003fa6270 */
[----:B------:R-:W-:Y:S01]  /*225b0*/  FMUL.FTZ R5, R57, R0 ;  /* 0x0000000039057220 */ /* 0x000fe20000410000 */
[C---:B------:R-:W-:Y:S02]  /*225c0*/  ISETP.GE.AND P4, PT, R4.reuse, R8, PT ;  /* 0x000000080400720c */ /* 0x040fe40003f86270 */
[----:B------:R-:W-:-:S03]  /*225d0*/  ISETP.GE.AND P3, PT, R4, R6, PT ;  /* 0x000000060400720c */ /* 0x000fc60003f66270 */
[----:B------:R-:W2:Y:S01]  /*225e0*/  MUFU.TANH R43, R43 ;  /* 0x0000002b002b7308 */ /* 0x000ea20000002400 */
[----:B------:R-:W-:Y:S01]  /*225f0*/  IADD3 R4, R2, 0xc9, RZ ;  /* 0x000000c902047810 */ /* 0x000fe20007ffe0ff */
[----:B------:R-:W-:-:S06]  /*22600*/  FMUL.FTZ R27, R27, R0 ;  /* 0x000000001b1b7220 */ /* 0x000fcc0000410000 */
[----:B------:R-:W3:Y:S01]  /*22610*/  MUFU.TANH R33, R33 ;  /* 0x0000002100217308 */ /* 0x000ee20000002400 */
[----:B-1----:R-:W-:Y:S01]  /*22620*/  FMUL.FTZ R7, R69, R0 ;  /* 0x0000000045077220 */ /* 0x002fe20000410000 */
[----:B------:R-:W-:Y:S02]  /*22630*/  FSEL R67, R67, -INF , !P6 ;  /* 0xff80000043437808 */ /* 0x000fe40007000000 */
[----:B------:R-:W-:Y:S02]  /*22640*/  FSEL R109, R53, -INF , !P4 ;  /* 0xff800000356d7808 */ /* 0x000fe40006000000 */
[C---:B------:R-:W-:Y:S02]  /*22650*/  ISETP.GE.AND P6, PT, R4.reuse, R8, PT ;  /* 0x000000080400720c */ /* 0x040fe40003fc6270 */
[----:B------:R1:W1:Y:S01]  /*22660*/  MUFU.TANH R10, R5 ;  /* 0x00000005000a7308 */ /* 0x0002620000002400 */
[----:B------:R-:W-:Y:S02]  /*22670*/  ISETP.GE.AND P4, PT, R4, R6, PT ;  /* 0x000000060400720c */ /* 0x000fe40003f86270 */
[----:B------:R-:W-:Y:S01]  /*22680*/  IADD3 R4, R2, 0xd9, RZ ;  /* 0x000000d902047810 */ /* 0x000fe20007ffe0ff */
[----:B------:R-:W-:Y:S01]  /*22690*/  FMUL.FTZ R35, R35, R0 ;  /* 0x0000000023237220 */ /* 0x000fe20000410000 */
[----:B--2---:R-:W-:-:S02]  /*226a0*/  FSEL R110, R55, -INF , !P3 ;  /* 0xff800000376e7808 */ /* 0x004fc40005800000 */
[----:B------:R-:W-:Y:S01]  /*226b0*/  FSEL R115, R45, -INF , !P1 ;  /* 0xff8000002d737808 */ /* 0x000fe20004800000 */
[----:B------:R2:W-:Y:S01]  /*226c0*/  MUFU.TANH R11, R7 ;  /* 0x00000007000b7308 */ /* 0x0005e20000002400 */
[----:B----4-:R-:W-:Y:S02]  /*226d0*/  FSEL R111, R47, -INF , !P5 ;  /* 0xff8000002f6f7808 */ /* 0x010fe40006800000 */
[----:B------:R-:W-:Y:S02]  /*226e0*/  FSEL R201, R13, -INF , !P6 ;  /* 0xff8000000dc97808 */ /* 0x000fe40007000000 */
[----:B-1----:R-:W-:-:S03]  /*226f0*/  IADD3 R5, R2, 0xd1, RZ ;  /* 0x000000d102057810 */ /* 0x002fc60007ffe0ff */
[----:B------:R-:W1:Y:S01]  /*22700*/  MUFU.TANH R27, R27 ;  /* 0x0000001b001b7308 */ /* 0x000e620000002400 */
[CC--:B------:R-:W-:Y:S02]  /*22710*/  ISETP.GE.AND P5, PT, R4.reuse, R8.reuse, PT ;  /* 0x000000080400720c */ /* 0x0c0fe40003fa6270 */
[C---:B------:R-:W-:Y:S02]  /*22720*/  ISETP.GE.AND P3, PT, R5.reuse, R8, PT ;  /* 0x000000080500720c */ /* 0x040fe40003f66270 */
[----:B------:R-:W-:Y:S01]  /*22730*/  ISETP.GE.AND P1, PT, R5, R6, PT ;  /* 0x000000060500720c */ /* 0x000fe20003f26270 */
[----:B--2---:R-:W-:Y:S01]  /*22740*/  FMUL.FTZ R7, R71, R0 ;  /* 0x0000000047077220 */ /* 0x004fe20000410000 */
[----:B------:R-:W-:Y:S02]  /*22750*/  ISETP.GE.AND P6, PT, R4, R6, PT ;  /* 0x000000060400720c */ /* 0x000fe40003fc6270 */
[C---:B------:R-:W-:Y:S02]  /*22760*/  IADD3 R5, R2.reuse, 0xe1, RZ ;  /* 0x000000e102057810 */ /* 0x040fe40007ffe0ff */
[----:B------:R-:W-:Y:S01]  /*22770*/  IADD3 R4, R2, 0xe9, RZ ;  /* 0x000000e902047810 */ /* 0x000fe20007ffe0ff */
[----:B------:R2:W-:Y:S01]  /*22780*/  MUFU.TANH R12, R7 ;  /* 0x00000007000c7308 */ /* 0x0005e20000002400 */
[----:B------:R-:W-:Y:S01]  /*22790*/  FMUL.FTZ R25, R25, R0 ;  /* 0x0000000019197220 */ /* 0x000fe20000410000 */
[----:B------:R-:W-:-:S02]  /*227a0*/  FSEL R198, R14, -INF , !P4 ;  /* 0xff8000000ec67808 */ /* 0x000fc40006000000 */
[----:B---3--:R-:W-:Y:S02]  /*227b0*/  FSEL R205, R41, -INF , !P3 ;  /* 0xff80000029cd7808 */ /* 0x008fe40005800000 */
[----:B------:R-:W-:Y:S02]  /*227c0*/  FSEL R202, R43, -INF , !P1 ;  /* 0xff8000002bca7808 */ /* 0x000fe40004800000 */
[----:B------:R-:W-:Y:S01]  /*227d0*/  FSEL R207, R33, -INF , !P5 ;  /* 0xff80000021cf7808 */ /* 0x000fe20006800000 */
[----:B------:R-:W3:Y:S01]  /*227e0*/  MUFU.TANH R35, R35 ;  /* 0x0000002300237308 */ /* 0x000ee20000002400 */
[C---:B------:R-:W-:Y:S02]  /*227f0*/  ISETP.GE.AND P4, PT, R5.reuse, R8, PT ;  /* 0x000000080500720c */ /* 0x040fe40003f86270 */
[----:B------:R-:W-:Y:S01]  /*22800*/  ISETP.GE.AND P3, PT, R5, R6, PT ;  /* 0x000000060500720c */ /* 0x000fe20003f66270 */
[----:B------:R-:W-:Y:S01]  /*22810*/  FMUL.FTZ R5, R21, R0 ;  /* 0x0000000015057220 */ /* 0x000fe20000410000 */
[C---:B------:R-:W-:Y:S01]  /*22820*/  ISETP.GE.AND P1, PT, R4.reuse, R8, PT ;  /* 0x000000080400720c */ /* 0x040fe20003f26270 */
[----:B--2---:R-:W-:Y:S01]  /*22830*/  FMUL.FTZ R7, R59, R0 ;  /* 0x000000003b077220 */ /* 0x004fe20000410000 */
[----:B------:R-:W-:Y:S01]  /*22840*/  ISETP.GE.AND P5, PT, R4, R6, PT ;  /* 0x000000060400720c */ /* 0x000fe20003fa6270 */
[----:B------:R-:W-:Y:S01]  /*22850*/  FMUL.FTZ R4, R23, R0 ;  /* 0x0000000017047220 */ /* 0x000fe20000410000 */
[----:B------:R-:W-:Y:S01]  /*22860*/  IADD3 R0, R2, 0xf1, RZ ;  /* 0x000000f102007810 */ /* 0x000fe20007ffe0ff */
[----:B------:R-:W-:Y:S01]  /*22870*/  MUFU.TANH R25, R25 ;  /* 0x0000001900197308 */ /* 0x000fe20000002400 */
[----:B------:R-:W-:-:S02]  /*22880*/  FSEL R223, R10, -INF , !P1 ;  /* 0xff8000000adf7808 */ /* 0x000fc40004800000 */
[----:B------:R-:W-:-:S05]  /*22890*/  ISETP.GE.AND P1, PT, R0, R6, PT ;  /* 0x000000060000720c */ /* 0x000fca0003f26270 */
[----:B------:R-:W2:Y:S01]  /*228a0*/  MUFU.TANH R7, R7 ;  /* 0x0000000700077308 */ /* 0x000ea20000002400 */
[----:B-1----:R-:W-:Y:S02]  /*228b0*/  FSEL R227, R27, -INF , !P1 ;  /* 0xff8000001be37808 */ /* 0x002fe40004800000 */
[----:B------:R-:W-:-:S05]  /*228c0*/  ISETP.GT.AND P1, PT, R251, R250, PT ;  /* 0x000000fafb00720c */ /* 0x000fca0003f24270 */
[----:B------:R-:W1:Y:S01]  /*228d0*/  MUFU.TANH R5, R5 ;  /* 0x0000000500057308 */ /* 0x000e620000002400 */
[----:B---3--:R-:W-:-:S07]  /*228e0*/  FSEL R212, R35, -INF , !P6 ;  /* 0xff80000023d47808 */ /* 0x008fce0007000000 */
[----:B------:R-:W3:Y:S01]  /*228f0*/  MUFU.TANH R4, R4 ;  /* 0x0000000400047308 */ /* 0x000ee20000002400 */
[----:B------:R-:W-:Y:S02]  /*22900*/  FSEL R219, R11, -INF , !P4 ;  /* 0xff8000000bdb7808 */ /* 0x000fe40006000000 */
[----:B------:R-:W-:Y:S01]  /*22910*/  FSEL R215, R12, -INF , !P3 ;  /* 0xff8000000cd77808 */ /* 0x000fe20005800000 */
[----:B------:R-:W-:Y:S01]  /*22920*/  BAR.SYNC.DEFER_BLOCKING 0x0 ;  /* 0x0000000000007b1d */ /* 0x000fe20000010000 */
[C---:B------:R-:W-:Y:S02]  /*22930*/  ISETP.GE.AND P6, PT, R2.reuse, R8, PT ;  /* 0x000000080200720c */ /* 0x040fe40003fc6270 */
[----:B------:R-:W-:Y:S02]  /*22940*/  ISETP.GE.AND P4, PT, R2, R6, PT ;  /* 0x000000060200720c */ /* 0x000fe40003f86270 */
[----:B------:R-:W-:Y:S02]  /*22950*/  ISETP.GE.AND P3, PT, R0, R8, PT ;  /* 0x000000080000720c */ /* 0x000fe40003f66270 */
[----:B------:R-:W-:-:S02]  /*22960*/  IADD3 R2, R2, 0xf9, RZ ;  /* 0x000000f902027810 */ /* 0x000fc40007ffe0ff */
[----:B--2---:R-:W-:Y:S02]  /*22970*/  FSEL R225, R7, -INF , !P5 ;  /* 0xff80000007e17808 */ /* 0x004fe40006800000 */
[----:B------:R-:W-:Y:S01]  /*22980*/  FSEL R230, R25, -INF , !P3 ;  /* 0xff80000019e67808 */ /* 0x000fe20005800000 */
[----:B------:R-:W-:Y:S01]  /*22990*/  BSSY B1, `(.L_x_2136) ;  /* 0x0000100000017945 */ /* 0x000fe20003800000 */
[C---:B------:R-:W-:Y:S02]  /*229a0*/  ISETP.GE.AND P5, PT, R2.reuse, R8, PT ;  /* 0x000000080200720c */ /* 0x040fe40003fa6270 */
[----:B------:R-:W-:Y:S01]  /*229b0*/  ISETP.GE.AND P3, PT, R2, R6, PT ;  /* 0x000000060200720c */ /* 0x000fe20003f66270 */
[----:B------:R-:W-:Y:S01]  /*229c0*/  IMAD.MOV.U32 R240, RZ, RZ, R134 ;  /* 0x000000fffff07224 */ /* 0x000fe200078e0086 */
[----:B------:R-:W-:Y:S01]  /*229d0*/  FSEL R42, R238, -INF , !P6 ;  /* 0xff800000ee2a7808 */ /* 0x000fe20007000000 */
[----:B------:R-:W-:Y:S01]  /*229e0*/  IMAD.MOV.U32 R241, RZ, RZ, R135 ;  /* 0x000000fffff17224 */ /* 0x000fe200078e0087 */
[----:B-1----:R-:W-:-:S02]  /*229f0*/  FSEL R134, R5, -INF , !P5 ;  /* 0xff80000005867808 */ /* 0x002fc40006800000 */
[----:B------:R-:W-:Y:S02]  /*22a00*/  FSEL R37, R239, -INF , !P4 ;  /* 0xff800000ef257808 */ /* 0x000fe40006000000 */
[----:B---3--:R-:W-:Y:S01]  /*22a10*/  FSEL R135, R4, -INF , !P3 ;  /* 0xff80000004877808 */ /* 0x008fe20005800000 */
        /* <DEDUP_REMOVED lines=64> */
.L_x_2139:
[----:B------:R-:W2:Y:S02]  /*22e20*/  LD.E R0, [R16.64+0x38] ;  /* 0x0000380610007980 */ /* 0x000ea4000c101900 */
[----:B--2---:R-:W-:-:S04]  /*22e30*/  LEA R0, -R0, RZ, 0x8 ;  /* 0x000000ff00007211 */ /* 0x004fc800078e41ff */
[----:B------:R-:W-:Y:S02]  /*22e40*/  SHF.R.S32.HI R2, RZ, 0x1f, R0 ;  /* 0x0000001fff027819 */ /* 0x000fe40000011400 */
.L_x_2140:
[----:B------:R-:W-:Y:S05]  /*22e50*/  BSYNC B0 ;  /* 0x0000000000007941 */ /* 0x000fea0003800000 */
.L_x_2138:
        /* <DEDUP_REMOVED lines=175> */
.L_x_2142:
[----:B------:R-:W-:Y:S05]  /*23950*/  BSYNC B0 ;  /* 0x0000000000007941 */ /* 0x000fea0003800000 */
.L_x_2141:
[----:B------:R-:W0:Y:S01]  /*23960*/  LDGDEPBAR ;  /* 0x00000000000079af */ /* 0x000e220000000000 */
[----:B------:R-:W-:-:S04]  /*23970*/  LEA R245, P0, R0, R245, 0x1 ;  /* 0x000000f500f57211 */ /* 0x000fc800078008ff */
[----:B------:R-:W-:-:S04]  /*23980*/  LEA.HI.X R246, R0, R246, R2, 0x1, P0 ;  /* 0x000000f600f67211 */ /* 0x000fc800000f0c02 */
.L_x_2137:
[----:B------:R-:W-:Y:S05]  /*23990*/  BSYNC B1 ;  /* 0x0000000000017941 */ /* 0x000fea0003800000 */
.L_x_2136:
[----:B-----5:R-:W-:Y:S01]  /*239a0*/  FMNMX.FTZ R0, R3, R37, !PT ;  /* 0x0000002503007209 */ /* 0x020fe20007810000 */
[----:B-1----:R-:W3:Y:S03]  /*239b0*/  LDL.LU R32, [R1+0xc] ;  /* 0x00000c0001207983 */ /* 0x002ee60000300800 */
[----:B------:R-:W-:Y:S01]  /*239c0*/  FMNMX.FTZ R0, R44, R0, !PT ;  /* 0x000000002c007209 */ /* 0x000fe20007810000 */
[----:B------:R-:W4:Y:S03]  /*239d0*/  LDL.LU R33, [R1+0x10] ;  /* 0x0000100001217983 */ /* 0x000f260000300800 */
[----:B------:R-:W-:Y:S01]  /*239e0*/  FMNMX.FTZ R0, R120, R0, !PT ;  /* 0x0000000078007209 */ /* 0x000fe20007810000 */
[----:B------:R-:W-:Y:S03]  /*239f0*/  LDSM.16.MT88.4 R12, [R178+0xa000] ;  /* 0x00a00000b20c783b */ /* 0x000fe60000004200 */
[----:B------:R-:W-:Y:S01]  /*23a00*/  FMNMX.FTZ R2, R46, R0, !PT ;  /* 0x000000002e027209 */ /* 0x000fe20007810000 */
[----:B------:R-:W-:Y:S03]  /*23a10*/  LDSM.16.MT88.4 R24, [R181+0xa000] ;  /* 0x00a00000b518783b */ /* 0x000fe60000004200 */
[----:B------:R-:W-:Y:S01]  /*23a20*/  FMNMX.FTZ R2, R123, R2, !PT ;  /* 0x000000027b027209 */ /* 0x000fe20007810000 */
[----:B--2---:R1:W2:Y:S01]  /*23a30*/  LD.E R0, [R16.64+0xdc] ;  /* 0x0000dc0610007980 */ /* 0x0042a2000c101900 */
        /* <DEDUP_REMOVED lines=131> */
[----:B----4-:R-:W-:Y:S02]  /*24270*/  MOV R47, R33 ;  /* 0x00000021002f7202 */ /* 0x010fe40000000f00 */
[----:B------:R-:W-:Y:S02]  /*24280*/  MOV R118, R55 ;  /* 0x0000003700767202 */ /* 0x000fe40000000f00 */
        /* <DEDUP_REMOVED lines=23> */
[----:B------:R-:W-:Y:S01]  /*24400*/  FMUL.FTZ R150, R150, R3 ;  /* 0x0000000396967220 */ /* 0x000fe20000410000 */
[----:B------:R-:W-:Y:S01]  /*24410*/  MOV R120, R47 ;  /* 0x0000002f00787202 */ /* 0x000fe20000000f00 */
        /* <DEDUP_REMOVED lines=40> */
[----:B------:R-:W-:Y:S01]  /*246a0*/  HMMA.16816.F32 R48, R8, R26, R152 ;  /* 0x0000001a0830723c */ /* 0x000fe20000001898 */
[----:B-1----:R-:W-:Y:S02]  /*246b0*/  FFMA.FTZ R2, R52, R0, -R5 ;  /* 0x0000000034027223 */ /* 0x002fe40000010805 */
[-C--:B------:R-:W-:Y:S02]  /*246c0*/  FMUL.FTZ R137, R137, R4.reuse ;  /* 0x0000000489897220 */ /* 0x080fe40000410000 */
[----:B------:R1:W2:Y:S01]  /*246d0*/  MUFU.EX2 R34, R2 ;  /* 0x0000000200227308 */ /* 0x0002a20000000800 */
[-C--:B------:R-:W-:Y:S02]  /*246e0*/  FMUL.FTZ R156, R156, R4.reuse ;  /* 0x000000049c9c7220 */ /* 0x080fe40000410000 */
[----:B------:R-:W-:-:S02]  /*246f0*/  FMUL.FTZ R157, R157, R4 ;  /* 0x000000049d9d7220 */ /* 0x000fc40000410000 */
[-C--:B------:R-:W-:Y:S02]  /*24700*/  FMUL.FTZ R144, R144, R4.reuse ;  /* 0x0000000490907220 */ /* 0x080fe40000410000 */
[-C--:B------:R-:W-:Y:S02]  /*24710*/  FMUL.FTZ R145, R145, R4.reuse ;  /* 0x0000000491917220 */ /* 0x080fe40000410000 */
[-C--:B------:R-:W-:Y:S01]  /*24720*/  FMUL.FTZ R160, R160, R4.reuse ;  /* 0x00000004a0a07220 */ /* 0x080fe20000410000 */
[----:B------:R-:W-:Y:S01]  /*24730*/  HMMA.16816.F32 R36, R8, R24, R156 ;  /* 0x000000180824723c */ /* 0x000fe2000000189c */
[----:B------:R-:W-:Y:S01]  /*24740*/  FMUL.FTZ R161, R161, R4 ;  /* 0x00000004a1a17220 */ /* 0x000fe20000410000 */
[----:B------:R-:W-:Y:S01]  /*24750*/  LDSM.16.MT88.4 R24, [R178+0xa800] ;  /* 0x00a80000b218783b */ /* 0x000fe20000004200 */
[----:B-1----:R-:W-:Y:S01]  /*24760*/  FFMA.FTZ R2, R84, R0, -R5 ;  /* 0x0000000054027223 */ /* 0x002fe20000010805 */
[----:B------:R-:W-:-:S04]  /*24770*/  MOV R84, R20 ;  /* 0x0000001400547202 */ /* 0x000fc80000000f00 */
[C---:B------:R-:W-:Y:S01]  /*24780*/  HMMA.16816.F32 R144, R8.reuse, R18, R144 ;  /* 0x000000120890723c */ /* 0x040fe20000001890 */
[----:B------:R-:W1:Y:S01]  /*24790*/  LDSM.16.MT88.4 R20, [R180+0xa000] ;  /* 0x00a00000b414783b */ /* 0x000e620000004200 */
[----:B------:R3:W4:Y:S01]  /*247a0*/  MUFU.EX2 R12, R2 ;  /* 0x00000002000c7308 */ /* 0x0007220000000800 */
[----:B--2---:R-:W-:Y:S02]  /*247b0*/  MOV R159, R34 ;  /* 0x00000022009f7202 */ /* 0x004fe40000000f00 */
[----:B------:R-:W2:Y:S01]  /*247c0*/  LDSM.16.MT88.4 R32, [R181+0xa800] ;  /* 0x00a80000b520783b */ /* 0x000ea20000004200 */
[----:B------:R-:W-:Y:S02]  /*247d0*/  MOV R158, R53 ;  /* 0x00000035009e7202 */ /* 0x000fe40000000f00 */
[----:B------:R-:W-:Y:S01]  /*247e0*/  HMMA.16816.F32 R40, R8, R14, R160 ;  /* 0x0000000e0828723c */ /* 0x000fe200000018a0 */
[----:B---3--:R-:W-:Y:S01]  /*247f0*/  FFMA.FTZ R2, R54, R0, -R5 ;  /* 0x0000000036027223 */ /* 0x008fe20000010805 */
[----:B----4-:R-:W-:-:S02]  /*24800*/  MOV R155, R12 ;  /* 0x0000000c009b7202 */ /* 0x010fc40000000f00 */
[----:B------:R-:W-:Y:S01]  /*24810*/  LDSM.16.MT88.4 R12, [R180+0xa800] ;  /* 0x00a80000b40c783b */ /* 0x000fe20000004200 */
[----:B------:R3:W4:Y:S02]  /*24820*/  MUFU.EX2 R123, R2 ;  /* 0x00000002007b7308 */ /* 0x0007240000000800 */
[-CC-:B---3--:R-:W-:Y:S01]  /*24830*/  FFMA.FTZ R2, R126, R0.reuse, -R7.reuse ;  /* 0x000000007e027223 */ /* 0x188fe20000010807 */
[C---:B-1----:R-:W-:Y:S05]  /*24840*/  HMMA.16816.F32 R140, R8.reuse, R20, R140 ;  /* 0x00000014088c723c */ /* 0x042fea000000188c */
[----:B------:R1:W-:Y:S03]  /*24850*/  MUFU.EX2 R54, R2 ;  /* 0x0000000200367308 */ /* 0x0003e60000000800 */
[----:B------:R-:W-:Y:S01]  /*24860*/  HMMA.16816.F32 R20, R8, R22, R136 ;  /* 0x000000160814723c */ /* 0x000fe20000001888 */
[----:B-1----:R-:W-:-:S07]  /*24870*/  FFMA.FTZ R2, R56, R0, -R7 ;  /* 0x0000000038027223 */ /* 0x002fce0000010807 */
[----:B------:R-:W-:Y:S01]  /*24880*/  HMMA.16816.F32 R56, R8, R16, R148 ;  /* 0x000000100838723c */ /* 0x000fe20000001894 */
[----:B------:R-:W1:Y:S01]  /*24890*/  LDSM.16.MT88.4 R16, [R179+0xa800] ;  /* 0x00a80000b310783b */ /* 0x000e620000004200 */
[----:B------:R3:W2:Y:S05]  /*248a0*/  MUFU.EX2 R152, R2 ;  /* 0x0000000200987308 */ /* 0x0006aa0000000800 */
[----:B------:R-:W-:Y:S02]  /*248b0*/  F2FP.PACK_AB R9, R159, R69 ;  /* 0x000000459f09723e */ /* 0x000fe400000000ff */
[----:B----4-:R-:W-:Y:S01]  /*248c0*/  F2FP.PACK_AB R11, R123, R155 ;  /* 0x0000009b7b0b723e */ /* 0x010fe200000000ff */
[----:B---3--:R-:W-:Y:S01]  /*248d0*/  FFMA.FTZ R2, R127, R0, -R7 ;  /* 0x000000007f027223 */ /* 0x008fe20000010807 */
[----:B--2---:R-:W-:-:S03]  /*248e0*/  F2FP.PACK_AB R8, R152, R54 ;  /* 0x000000369808723e */ /* 0x004fc600000000ff */
[----:B------:R2:W-:Y:S02]  /*248f0*/  MUFU.EX2 R126, R2 ;  /* 0x00000002007e7308 */ /* 0x0005e40000000800 */
[----:B--2---:R-:W-:-:S06]  /*24900*/  FFMA.FTZ R2, R60, R0, -R7 ;  /* 0x000000003c027223 */ /* 0x004fcc0000010807 */
[----:B------:R2:W3:Y:S02]  /*24910*/  MUFU.EX2 R122, R2 ;  /* 0x00000002007a7308 */ /* 0x0004e40000000800 */
[----:B--2---:R-:W-:Y:S01]  /*24920*/  FFMA.FTZ R2, R85, R0, -R5 ;  /* 0x0000000055027223 */ /* 0x004fe20000010805 */
[----:B---3--:R-:W-:Y:S02]  /*24930*/  F2FP.PACK_AB R10, R122, R126 ;  /* 0x0000007e7a0a723e */ /* 0x008fe400000000ff */
[----:B------:R-:W-:-:S03]  /*24940*/  MOV R85, R70 ;  /* 0x0000004600557202 */ /* 0x000fc60000000f00 */
[----:B------:R2:W-:Y:S02]  /*24950*/  MUFU.EX2 R148, R2 ;  /* 0x0000000200947308 */ /* 0x0005e40000000800 */
[C---:B------:R-:W-:Y:S08]  /*24960*/  HMMA.16816.F32 R28, R8.reuse, R24, R28 ;  /* 0x00000018081c723c */ /* 0x040ff0000000181c */
[----:B------:R-:W-:Y:S01]  /*24970*/  HMMA.16816.F32 R40, R8, R26, R40 ;  /* 0x0000001a0828723c */ /* 0x000fe20000001828 */
[----:B------:R-:W3:Y:S01]  /*24980*/  LDSM.16.MT88.4 R24, [R178+0xb000] ;  /* 0x00b00000b218783b */ /* 0x000ee20000004200 */
[----:B--2---:R-:W-:-:S04]  /*24990*/  FFMA.FTZ R2, R62, R0, -R5 ;  /* 0x000000003e027223 */ /* 0x004fc80000010805 */
[----:B------:R2:W-:Y:S02]  /*249a0*/  MUFU.EX2 R44, R2 ;  /* 0x00000002002c7308 */ /* 0x0005e40000000800 */
[C---:B------:R-:W-:Y:S08]  /*249b0*/  HMMA.16816.F32 R36, R8.reuse, R32, R36 ;  /* 0x000000200824723c */ /* 0x040ff00000001824 */
[----:B------:R-:W-:Y:S01]  /*249c0*/  HMMA.16816.F32 R48, R8, R34, R48 ;  /* 0x000000220830723c */ /* 0x000fe20000001830 */
[----:B------:R-:W4:Y:S01]  /*249d0*/  LDSM.16.MT88.4 R32, [R181+0xb000] ;  /* 0x00b00000b520783b */ /* 0x000f220000004200 */
[----:B--2---:R-:W-:Y:S01]  /*249e0*/  FFMA.FTZ R2, R86, R0, -R5 ;  /* 0x0000000056027223 */ /* 0x004fe20000010805 */
[----:B------:R-:W-:-:S05]  /*249f0*/  MOV R86, R69 ;  /* 0x0000004500567202 */ /* 0x000fca0000000f00 */
[C---:B-1----:R-:W-:Y:S01]  /*24a00*/  HMMA.16816.F32 R56, R8.reuse, R16, R56 ;  /* 0x000000100838723c */ /* 0x042fe20000001838 */
[----:B------:R1:W-:Y:S07]  /*24a10*/  MUFU.EX2 R52, R2 ;  /* 0x0000000200347308 */ /* 0x0003ee0000000800 */
[C---:B------:R-:W-:Y:S08]  /*24a20*/  HMMA.16816.F32 R140, R8.reuse, R12, R140 ;  /* 0x0000000c088c723c */ /* 0x040ff0000000188c */
[----:B------:R-:W-:Y:S01]  /*24a30*/  HMMA.16816.F32 R20, R8, R14, R20 ;  /* 0x0000000e0814723c */ /* 0x000fe20000001814 */
[----:B------:R-:W-:Y:S01]  /*24a40*/  LDSM.16.MT88.4 R12, [R180+0xb000] ;  /* 0x00b00000b40c783b */ /* 0x000fe20000004200 */
[----:B-1----:R-:W-:-:S04]  /*24a50*/  FFMA.FTZ R2, R128, R0, -R7 ;  /* 0x0000000080027223 */ /* 0x002fc80000010807 */
[----:B------:R1:W-:Y:S02]  /*24a60*/  MUFU.EX2 R136, R2 ;  /* 0x0000000200887308 */ /* 0x0003e40000000800 */
[----:B-1----:R-:W-:-:S06]  /*24a70*/  FFMA.FTZ R2, R64, R0, -R7 ;  /* 0x0000000040027223 */ /* 0x002fcc0000010807 */
[----:B------:R1:W2:Y:S02]  /*24a80*/  MUFU.EX2 R46, R2 ;  /* 0x00000002002e7308 */ /* 0x0002a40000000800 */
[----:B-1----:R-:W-:-:S06]  /*24a90*/  FFMA.FTZ R2, R129, R0, -R7 ;  /* 0x0000000081027223 */ /* 0x002fcc0000010807 */
[----:B------:R1:W-:Y:S02]  /*24aa0*/  MUFU.EX2 R252, R2 ;  /* 0x0000000200fc7308 */ /* 0x0003e40000000800 */
[----:B-1----:R-:W-:-:S06]  /*24ab0*/  FFMA.FTZ R2, R66, R0, -R7 ;  /* 0x0000000042027223 */ /* 0x002fcc0000010807 */
[----:B------:R1:W1:Y:S02]  /*24ac0*/  MUFU.EX2 R127, R2 ;  /* 0x00000002007f7308 */ /* 0x0002640000000800 */
[----:B-1----:R-:W-:Y:S02]  /*24ad0*/  FFMA.FTZ R2, R68, R0, -R5 ;  /* 0x0000000044027223 */ /* 0x002fe40000010805 */
[----:B------:R-:W-:Y:S01]  /*24ae0*/  HMMA.16816.F32 R68, R8, R18, R144 ;  /* 0x000000120844723c */ /* 0x000fe20000001890 */
[----:B------:R-:W1:Y:S03]  /*24af0*/  LDSM.16.MT88.4 R16, [R179+0xb000] ;  /* 0x00b00000b310783b */ /* 0x000e660000004200 */
[----:B------:R3:W3:Y:S03]  /*24b00*/  MUFU.EX2 R251, R2 ;  /* 0x0000000200fb7308 */ /* 0x0006e60000000800 */
[----:B--2---:R-:W-:-:S02]  /*24b10*/  F2FP.PACK_AB R8, R46, R136 ;  /* 0x000000882e08723e */ /* 0x004fc400000000ff */
[----:B------:R-:W-:Y:S02]  /*24b20*/  F2FP.PACK_AB R9, R44, R148 ;  /* 0x000000942c09723e */ /* 0x000fe400000000ff */
[----:B------:R-:W-:Y:S01]  /*24b30*/  F2FP.PACK_AB R10, R127, R252 ;  /* 0x000000fc7f0a723e */ /* 0x000fe200000000ff */
[----:B---3--:R-:W-:Y:S01]  /*24b40*/  FFMA.FTZ R2, R90, R0, -R5 ;  /* 0x000000005a027223 */ /* 0x008fe20000010805 */
[----:B------:R-:W-:-:S03]  /*24b50*/  F2FP.PACK_AB R11, R251, R52 ;  /* 0x00000034fb0b723e */ /* 0x000fc600000000ff */
[----:B------:R2:W-:Y:S04]  /*24b60*/  MUFU.EX2 R249, R2 ;  /* 0x0000000200f97308 */ /* 0x0005e80000000800 */
[C---:B------:R-:W-:Y:S08]  /*24b70*/  HMMA.16816.F32 R28, R8.reuse, R24, R28 ;  /* 0x00000018081c723c */ /* 0x040ff0000000181c */
[----:B------:R-:W-:Y:S01]  /*24b80*/  HMMA.16816.F32 R40, R8, R26, R40 ;  /* 0x0000001a0828723c */ /* 0x000fe20000001828 */
[----:B------:R-:W3:Y:S01]  /*24b90*/  LDSM.16.MT88.4 R24, [R178+0xb800] ;  /* 0x00b80000b218783b */ /* 0x000ee20000004200 */
[----:B--2---:R-:W-:Y:S01]  /*24ba0*/  FFMA.FTZ R2, R72, R0, -R5 ;  /* 0x0000000048027223 */ /* 0x004fe20000010805 */
[----:B------:R-:W-:-:S03]  /*24bb0*/  MOV R72, R63 ;  /* 0x0000003f00487202 */ /* 0x000fc60000000f00 */
[----:B------:R2:W1:Y:S02]  /*24bc0*/  MUFU.EX2 R250, R2 ;  /* 0x0000000200fa7308 */ /* 0x0004640000000800 */
[C---:B----4-:R-:W-:Y:S08]  /*24bd0*/  HMMA.16816.F32 R36, R8.reuse, R32, R36 ;  /* 0x000000200824723c */ /* 0x050ff00000001824 */
[----:B------:R-:W-:Y:S01]  /*24be0*/  HMMA.16816.F32 R48, R8, R34, R48 ;  /* 0x000000220830723c */ /* 0x000fe20000001830 */
[----:B------:R-:W4:Y:S01]  /*24bf0*/  LDSM.16.MT88.4 R32, [R181+0xb800] ;  /* 0x00b80000b520783b */ /* 0x000f220000004200 */
[----:B--2---:R-:W-:-:S06]  /*24c00*/  FFMA.FTZ R2, R91, R0, -R5 ;  /* 0x000000005b027223 */ /* 0x004fcc0000010805 */
[C---:B-1----:R-:W-:Y:S01]  /*24c10*/  HMMA.16816.F32 R56, R8.reuse, R16, R56 ;  /* 0x000000100838723c */ /* 0x042fe20000001838 */
        /* <DEDUP_REMOVED lines=8> */
[----:B------:R-:W-:Y:S01]  /*24ca0*/  F2FP.PACK_AB R9, R250, R249 ;  /* 0x000000f9fa09723e */ /* 0x000fe200000000ff */
[----:B-1----:R-:W-:Y:S01]  /*24cb0*/  FFMA.FTZ R2, R73, R0, -R7 ;  /* 0x0000000049027223 */ /* 0x002fe20000010807 */
[----:B------:R-:W-:-:S03]  /*24cc0*/  MOV R73, R61 ;  /* 0x0000003d00497202 */ /* 0x000fc60000000f00 */
[----:B------:R1:W1:Y:S02]  /*24cd0*/  MUFU.EX2 R244, R2 ;  /* 0x0000000200f47308 */ /* 0x0002640000000800 */
[----:B-1----:R-:W-:Y:S01]  /*24ce0*/  FFMA.FTZ R2, R131, R0, -R7 ;  /* 0x0000000083027223 */ /* 0x002fe20000010807 */
[----:B------:R-:W-:-:S05]  /*24cf0*/  F2FP.PACK_AB R8, R244, R247 ;  /* 0x000000f7f408723e */ /* 0x000fca00000000ff */
        /* <DEDUP_REMOVED lines=12> */
[C---:B---3--:R-:W-:Y:S01]  /*24dc0*/  HMMA.16816.F32 R52, R8.reuse, R24, R28 ;  /* 0x000000180834723c */ /* 0x048fe2000000181c */
[----:B------:R-:W3:Y:S07]  /*24dd0*/  LDSM.16.MT88.4 R28, [R178+0xc000] ;  /* 0x00c00000b21c783b */ /* 0x000eee0000004200 */
[----:B------:R-:W-:Y:S01]  /*24de0*/  HMMA.16816.F32 R60, R8, R26, R40 ;  /* 0x0000001a083c723c */ /* 0x000fe20000001828 */
[----:B------:R-:W3:Y:S01]  /*24df0*/  LDSM.16.MT88.4 R24, [R181+0xc000] ;  /* 0x00c00000b518783b */ /* 0x000ee20000004200 */
[----:B-1----:R-:W-:Y:S01]  /*24e00*/  FFMA.FTZ R2, R78, R0, -R5 ;  /* 0x000000004e027223 */ /* 0x002fe20000010805 */
[----:B------:R-:W-:-:S03]  /*24e10*/  MOV R78, R46 ;  /* 0x0000002e004e7202 */ /* 0x000fc60000000f00 */
[----:B------:R1:W1:Y:S02]  /*24e20*/  MUFU.EX2 R167, R2 ;  /* 0x0000000200a77308 */ /* 0x0002640000000800 */
[C---:B----4-:R-:W-:Y:S08]  /*24e30*/  HMMA.16816.F32 R40, R8.reuse, R34, R48 ;  /* 0x000000220828723c */ /* 0x050ff00000001830 */
[----:B--2---:R-:W-:Y:S01]  /*24e40*/  HMMA.16816.F32 R68, R8, R18, R68 ;  /* 0x000000120844723c */ /* 0x004fe20000001844 */
[----:B-1----:R-:W-:Y:S01]  /*24e50*/  FFMA.FTZ R2, R169, R0, -R5 ;  /* 0x00000000a9027223 */ /* 0x002fe20000010805 */
[----:B------:R-:W-:-:S06]  /*24e60*/  MOV R169, R44 ;  /* 0x0000002c00a97202 */ /* 0x000fcc0000000f00 */
[----:B------:R-:W-:Y:S01]  /*24e70*/  HMMA.16816.F32 R20, R8, R14, R20 ;  /* 0x0000000e0814723c */ /* 0x000fe20000001814 */
[----:B------:R1:W-:Y:S02]  /*24e80*/  MUFU.EX2 R165, R2 ;  /* 0x0000000200a57308 */ /* 0x0003e40000000800 */
[----:B-1----:R-:W-:Y:S01]  /*24e90*/  FFMA.FTZ R2, R171, R0, -R7 ;  /* 0x00000000ab027223 */ /* 0x002fe20000010807 */
[----:B------:R-:W-:-:S04]  /*24ea0*/  MOV R171, R45 ;  /* 0x0000002d00ab7202 */ /* 0x000fc80000000f00 */
[C---:B------:R-:W-:Y:S01]  /*24eb0*/  HMMA.16816.F32 R44, R8.reuse, R32, R36 ;  /* 0x00000020082c723c */ /* 0x040fe20000001824 */
[----:B------:R1:W-:Y:S07]  /*24ec0*/  MUFU.EX2 R164, R2 ;  /* 0x0000000200a47308 */ /* 0x0003ee0000000800 */
[C---:B------:R-:W-:Y:S01]  /*24ed0*/  HMMA.16816.F32 R36, R8.reuse, R16, R56 ;  /* 0x000000100824723c */ /* 0x040fe20000001838 */
[----:B------:R-:W2:Y:S07]  /*24ee0*/  LDSM.16.MT88.4 R16, [R179+0xc000] ;  /* 0x00c00000b310783b */ /* 0x000eae0000004200 */
[----:B------:R-:W-:Y:S01]  /*24ef0*/  HMMA.16816.F32 R32, R8, R12, R140 ;  /* 0x0000000c0820723c */ /* 0x000fe2000000188c */
[----:B-1----:R-:W-:Y:S01]  /*24f00*/  FFMA.FTZ R2, R79, R0, -R7 ;  /* 0x000000004f027223 */ /* 0x002fe20000010807 */
[----:B------:R-:W1:Y:S01]  /*24f10*/  LDSM.16.MT88.4 R12, [R180+0xc000] ;  /* 0x00c00000b40c783b */ /* 0x000e620000004200 */
[----:B------:R-:W-:-:S02]  /*24f20*/  MOV R79, R122 ;  /* 0x0000007a004f7202 */ /* 0x000fc40000000f00 */
[----:B------:R4:W3:Y:S02]  /*24f30*/  MUFU.EX2 R163, R2 ;  /* 0x0000000200a37308 */ /* 0x0008e40000000800 */
[----:B------:R-:W-:Y:S01]  /*24f40*/  F2FP.PACK_AB R9, R167, R166 ;  /* 0x000000a6a709723e */ /* 0x000fe200000000ff */
[--C-:B----4-:R-:W-:Y:S01]  /*24f50*/  FFMA.FTZ R2, R172, R0, -R7.reuse ;  /* 0x00000000ac027223 */ /* 0x110fe20000010807 */
[----:B---3--:R-:W-:Y:S02]  /*24f60*/  F2FP.PACK_AB R8, R163, R164 ;  /* 0x000000a4a308723e */ /* 0x008fe400000000ff */
[----:B------:R-:W-:Y:S02]  /*24f70*/  MOV R172, R136 ;  /* 0x0000008800ac7202 */ /* 0x000fe40000000f00 */
        /* <DEDUP_REMOVED lines=9> */
[----:B------:R-:W-:Y:S02]  /*25010*/  MOV R173, R158 ;  /* 0x0000009e00ad7202 */ /* 0x000fe40000000f00 */
[----:B----4-:R-:W-:-:S03]  /*25020*/  F2FP.PACK_AB R11, R160, R165 ;  /* 0x000000a5a00b723e */ /* 0x010fc600000000ff */
[----:B------:R3:W-:Y:S04]  /*25030*/  MUFU.EX2 R158, R2 ;  /* 0x00000002009e7308 */ /* 0x0007e80000000800 */
[C---:B------:R-:W-:Y:S08]  /*25040*/  HMMA.16816.F32 R48, R8.reuse, R28, R52 ;  /* 0x0000001c0830723c */ /* 0x040ff00000001834 */
[----:B------:R-:W-:Y:S01]  /*25050*/  HMMA.16816.F32 R44, R8, R24, R44 ;  /* 0x00000018082c723c */ /* 0x000fe2000000182c */
[----:B---3--:R-:W-:Y:S01]  /*25060*/  FFMA.FTZ R2, R82, R0, -R5 ;  /* 0x0000000052027223 */ /* 0x008fe20000010805 */
[----:B------:R-:W-:-:S03]  /*25070*/  MOV R82, R159 ;  /* 0x0000009f00527202 */ /* 0x000fc60000000f00 */
[----:B------:R3:W4:Y:S03]  /*25080*/  MUFU.EX2 R159, R2 ;  /* 0x00000002009f7308 */ /* 0x0007260000000800 */
[C---:B------:R-:W-:Y:S01]  /*25090*/  HMMA.16816.F32 R52, R8.reuse, R26, R40 ;  /* 0x0000001a0834723c */ /* 0x040fe20000001828 */
[----:B------:R-:W4:Y:S07]  /*250a0*/  LDSM.16.MT88.4 R24, [R181+0xc800] ;  /* 0x00c80000b518783b */ /* 0x000f2e0000004200 */
[----:B--2---:R-:W-:Y:S01]  /*250b0*/  HMMA.16816.F32 R36, R8, R16, R36 ;  /* 0x000000100824723c */ /* 0x004fe20000001824 */
[----:B---3--:R-:W-:Y:S01]  /*250c0*/  FFMA.FTZ R2, R175, R0, -R5 ;  /* 0x00000000af027223 */ /* 0x008fe20000010805 */
[----:B------:R-:W-:-:S06]  /*250d0*/  MOV R175, R123 ;  /* 0x0000007b00af7202 */ /* 0x000fcc0000000f00 */
[C---:B------:R-:W-:Y:S01]  /*250e0*/  HMMA.16816.F32 R68, R8.reuse, R18, R68 ;  /* 0x000000120844723c */ /* 0x040fe20000001844 */
[----:B------:R-:W2:Y:S01]  /*250f0*/  LDSM.16.MT88.4 R16, [R179+0xc800] ;  /* 0x00c80000b310783b */ /* 0x000ea20000004200 */
[----:B------:R3:W-:Y:S06]  /*25100*/  MUFU.EX2 R157, R2 ;  /* 0x00000002009d7308 */ /* 0x0007ec0000000800 */
[C---:B-1----:R-:W-:Y:S08]  /*25110*/  HMMA.16816.F32 R32, R8.reuse, R12, R32 ;  /* 0x0000000c0820723c */ /* 0x042ff00000001820 */
[----:B------:R-:W-:Y:S01]  /*25120*/  HMMA.16816.F32 R20, R8, R14, R20 ;  /* 0x0000000e0814723c */ /* 0x000fe20000001814 */
[----:B------:R-:W1:Y:S01]  /*25130*/  LDSM.16.MT88.4 R12, [R180+0xc800] ;  /* 0x00c80000b40c783b */ /* 0x000e620000004200 */
[----:B---3--:R-:W-:Y:S01]  /*25140*/  FFMA.FTZ R2, R188, R0, -R7 ;  /* 0x00000000bc027223 */ /* 0x008fe20000010807 */
[----:B------:R-:W-:-:S03]  /*25150*/  MOV R188, R126 ;  /* 0x0000007e00bc7202 */ /* 0x000fc60000000f00 */
[----:B------:R3:W-:Y:S02]  /*25160*/  MUFU.EX2 R156, R2 ;  /* 0x00000002009c7308 */ /* 0x0007e40000000800 */
[----:B------:R-:W-:Y:S01]  /*25170*/  HMMA.16816.F32 R60, R8, R30, R60 ;  /* 0x0000001e083c723c */ /* 0x000fe2000000183c */
[----:B------:R-:W1:Y:S06]  /*25180*/  LDSM.16.MT88.4 R28, [R178+0xc800] ;  /* 0x00c80000b21c783b */ /* 0x000e6c0000004200 */
[----:B----4-:R-:W-:Y:S01]  /*25190*/  F2FP.PACK_AB R9, R159, R158 ;  /* 0x0000009e9f09723e */ /* 0x010fe200000000ff */
[----:B---3--:R-:W-:Y:S01]  /*251a0*/  FFMA.FTZ R2, R83, R0, -R7 ;  /* 0x0000000053027223 */ /* 0x008fe20000010807 */
[----:B------:R-:W-:-:S03]  /*251b0*/  MOV R83, R155 ;  /* 0x0000009b00537202 */ /* 0x000fc60000000f00 */
        /* <DEDUP_REMOVED lines=8> */
[----:B----4-:R-:W-:-:S05]  /*25240*/  F2FP.PACK_AB R10, R153, R154 ;  /* 0x0000009a990a723e */ /* 0x010fca00000000ff */
[----:B------:R3:W4:Y:S02]  /*25250*/  MUFU.EX2 R152, R2 ;  /* 0x0000000200987308 */ /* 0x0007240000000800 */
[----:B---3--:R-:W-:Y:S01]  /*25260*/  FFMA.FTZ R2, R194, R0, -R5 ;  /* 0x00000000c2027223 */ /* 0x008fe20000010805 */
[----:B----4-:R-:W-:Y:S02]  /*25270*/  F2FP.PACK_AB R11, R152, R157 ;  /* 0x0000009d980b723e */ /* 0x010fe400000000ff */
[----:B------:R-:W-:-:S03]  /*25280*/  MOV R194, R6 ;  /* 0x0000000600c27202 */ /* 0x000fc60000000f00 */
[----:B------:R3:W-:Y:S02]  /*25290*/  MUFU.EX2 R151, R2 ;  /* 0x0000000200977308 */ /* 0x0007e40000000800 */
[C---:B------:R-:W-:Y:S01]  /*252a0*/  HMMA.16816.F32 R44, R8.reuse, R24, R44 ;  /* 0x00000018082c723c */ /* 0x040fe2000000182c */
[----:B------:R-:W-:Y:S01]  /*252b0*/  FFMA.FTZ R4, R193, R4, R194 ;  /* 0x00000004c1047223 */ /* 0x000fe200000100c2 */
[----:B------:R-:W-:Y:S02]  /*252c0*/  MOV R194, R82 ;  /* 0x0000005200c27202 */ /* 0x000fe40000000f00 */
[----:B------:R-:W-:Y:S02]  /*252d0*/  MOV R82, R171 ;  /* 0x000000ab00527202 */ /* 0x000fe40000000f00 */
[----:B------:R-:W-:Y:S02]  /*252e0*/  MOV R193, R83 ;  /* 0x0000005300c17202 */ /* 0x000fe40000000f00 */
[----:B------:R-:W-:Y:S01]  /*252f0*/  HMMA.16816.F32 R52, R8, R26, R52 ;  /* 0x0000001a0834723c */ /* 0x000fe20000001834 */
[----:B------:R-:W4:Y:S01]  /*25300*/  LDSM.16.MT88.4 R24, [R181+0xd000] ;  /* 0x00d00000b518783b */ /* 0x000f220000004200 */
[----:B------:R-:W-:Y:S01]  /*25310*/  FADD.FTZ R4, R82, R4 ;  /* 0x0000000452047221 */ /* 0x000fe20000010000 */
[----:B------:R-:W-:Y:S01]  /*25320*/  MOV R171, R169 ;  /* 0x000000a900ab7202 */ /* 0x000fe20000000f00 */
[----:B---3--:R-:W-:Y:S01]  /*25330*/  FFMA.FTZ R2, R89, R0, -R5 ;  /* 0x0000000059027223 */ /* 0x008fe20000010805 */
[----:B------:R-:W-:-:S02]  /*25340*/  MOV R169, R78 ;  /* 0x0000004e00a97202 */ /* 0x000fc40000000f00 */
[----:B------:R-:W-:Y:S01]  /*25350*/  MOV R78, R75 ;  /* 0x0000004b004e7202 */ /* 0x000fe20000000f00 */
[----:B------:R3:W1:Y:S01]  /*25360*/  MUFU.EX2 R150, R2 ;  /* 0x0000000200967308 */ /* 0x0006620000000800 */
[C---:B--2---:R-:W-:Y:S08]  /*25370*/  HMMA.16816.F32 R36, R8.reuse, R16, R36 ;  /* 0x000000100824723c */ /* 0x044ff00000001824 */
[----:B------:R-:W-:Y:S01]  /*25380*/  HMMA.16816.F32 R68, R8, R18, R68 ;  /* 0x000000120844723c */ /* 0x000fe20000001844 */
[----:B------:R-:W2:Y:S01]  /*25390*/  LDSM.16.MT88.4 R16, [R179+0xd000] ;  /* 0x00d00000b310783b */ /* 0x000ea20000004200 */
[----:B---3--:R-:W-:-:S06]  /*253a0*/  FFMA.FTZ R2, R192, R0, -R5 ;  /* 0x00000000c0027223 */ /* 0x008fcc0000010805 */
[C---:B-1----:R-:W-:Y:S01]  /*253b0*/  HMMA.16816.F32 R32, R8.reuse, R12, R32 ;  /* 0x0000000c0820723c */ /* 0x042fe20000001820 */
[----:B------:R-:W-:Y:S01]  /*253c0*/  MOV R192, R118 ;  /* 0x0000007600c07202 */ /* 0x000fe20000000f00 */
[----:B------:R1:W-:Y:S06]  /*253d0*/  MUFU.EX2 R149, R2 ;  /* 0x0000000200957308 */ /* 0x0003ec0000000800 */
[C---:B------:R-:W-:Y:S01]  /*253e0*/  HMMA.16816.F32 R20, R8.reuse, R14, R20 ;  /* 0x0000000e0814723c */ /* 0x040fe20000001814 */
[----:B------:R-:W3:Y:S07]  /*253f0*/  LDSM.16.MT88.4 R12, [R180+0xd000] ;  /* 0x00d00000b40c783b */ /* 0x000eee0000004200 */
[----:B------:R-:W-:Y:S01]  /*25400*/  HMMA.16816.F32 R40, R8, R28, R48 ;  /* 0x0000001c0828723c */ /* 0x000fe20000001830 */
[----:B-1----:R-:W-:Y:S01]  /*25410*/  FFMA.FTZ R2, R196, R0, -R7 ;  /* 0x00000000c4027223 */ /* 0x002fe20000010807 */
[----:B------:R-:W-:-:S03]  /*25420*/  MOV R196, R116 ;  /* 0x0000007400c47202 */ /* 0x000fc60000000f00 */
[----:B------:R1:W-:Y:S03]  /*25430*/  MUFU.EX2 R148, R2 ;  /* 0x0000000200947308 */ /* 0x0003e60000000800 */
[----:B------:R-:W-:Y:S01]  /*25440*/  HMMA.16816.F32 R60, R8, R30, R60 ;  /* 0x0000001e083c723c */ /* 0x000fe2000000183c */
[----:B------:R-:W2:Y:S01]  /*25450*/  LDSM.16.MT88.4 R28, [R178+0xd000] ;  /* 0x00d00000b21c783b */ /* 0x000ea20000004200 */
[----:B------:R-:W-:Y:S01]  /*25460*/  FFMA.FTZ R3, R192, R3, R196 ;  /* 0x00000003c0037223 */ /* 0x000fe200000100c4 */
[----:B------:R-:W-:Y:S02]  /*25470*/  MOV R196, R86 ;  /* 0x0000005600c47202 */ /* 0x000fe40000000f00 */
[----:B------:R-:W-:Y:S02]  /*25480*/  MOV R192, R74 ;  /* 0x0000004a00c07202 */ /* 0x000fe40000000f00 */
[----:B------:R-:W-:Y:S01]  /*25490*/  F2FP.PACK_AB R9, R150, R151 ;  /* 0x000000979609723e */ /* 0x000fe200000000ff */
[----:B-1----:R-:W-:-:S04]  /*254a0*/  FFMA.FTZ R2, R92, R0, -R7 ;  /* 0x000000005c027223 */ /* 0x002fc80000010807 */
[----:B------:R1:W1:Y:S02]  /*254b0*/  MUFU.EX2 R146, R2 ;  /* 0x0000000200927308 */ /* 0x0002640000000800 */
[----:B-1----:R-:W-:Y:S01]  /*254c0*/  FFMA.FTZ R2, R197, R0, -R7 ;  /* 0x00000000c5027223 */ /* 0x002fe20000010807 */
[----:B------:R-:W-:Y:S02]  /*254d0*/  F2FP.PACK_AB R8, R146, R148 ;  /* 0x000000949208723e */ /* 0x000fe400000000ff */
[----:B------:R-:W-:-:S03]  /*254e0*/  MOV R197, R84 ;  /* 0x0000005400c57202 */ /* 0x000fc60000000f00 */
[----:B------:R1:W-:Y:S02]  /*254f0*/  MUFU.EX2 R145, R2 ;  /* 0x0000000200917308 */ /* 0x0003e40000000800 */
[----:B-1----:R-:W-:-:S06]  /*25500*/  FFMA.FTZ R2, R93, R0, -R7 ;  /* 0x000000005d027223 */ /* 0x002fcc0000010807 */
[----:B------:R1:W1:Y:S02]  /*25510*/  MUFU.EX2 R147, R2 ;  /* 0x0000000200937308 */ /* 0x0002640000000800 */
[----:B-1----:R-:W-:Y:S01]  /*25520*/  FFMA.FTZ R2, R94, R0, -R5 ;  /* 0x000000005e027223 */ /* 0x002fe20000010805 */
[----:B------:R-:W-:-:S05]  /*25530*/  F2FP.PACK_AB R10, R147, R145 ;  /* 0x00000091930a723e */ /* 0x000fca00000000ff */
[----:B------:R1:W1:Y:S02]  /*25540*/  MUFU.EX2 R144, R2 ;  /* 0x0000000200907308 */ /* 0x0002640000000800 */
[----:B-1----:R-:W-:Y:S01]  /*25550*/  FFMA.FTZ R2, R170, R0, -R5 ;  /* 0x00000000aa027223 */ /* 0x002fe20000010805 */
[----:B------:R-:W-:Y:S02]  /*25560*/  F2FP.PACK_AB R11, R144, R149 ;  /* 0x00000095900b723e */ /* 0x000fe400000000ff */
[----:B------:R-:W-:-:S03]  /*25570*/  MOV R170, R72 ;  /* 0x0000004800aa7202 */ /* 0x000fc60000000f00 */
[----:B------:R1:W-:Y:S02]  /*25580*/  MUFU.EX2 R142, R2 ;  /* 0x00000002008e7308 */ /* 0x0003e40000000800 */
[----:B----4-:R-:W-:Y:S01]  /*25590*/  HMMA.16816.F32 R44, R8, R24, R44 ;  /* 0x00000018082c723c */ /* 0x010fe2000000182c */
[----:B------:R-:W-:-:S07]  /*255a0*/  FADD.FTZ R4, R170, R4 ;  /* 0x00000004aa047221 */ /* 0x000fce0000010000 */
        /* <DEDUP_REMOVED lines=18> */
[----:B------:R-:W2:Y:S06]  /*256d0*/  LDSM.16.MT88.4 R28, [R178+0xd800] ;  /* 0x00d80000b21c783b */ /* 0x000eac0000004200 */
[----:B------:R-:W-:Y:S01]  /*256e0*/  F2FP.PACK_AB R9, R143, R142 ;  /* 0x0000008e8f09723e */ /* 0x000fe200000000ff */
[----:B-1----:R-:W-:-:S04]  /*256f0*/  FFMA.FTZ R2, R96, R0, -R7 ;  /* 0x0000000060027223 */ /* 0x002fc80000010807 */
[----:B------:R1:W1:Y:S02]  /*25700*/  MUFU.EX2 R139, R2 ;  /* 0x00000002008b7308 */ /* 0x0002640000000800 */
[----:B-1----:R-:W-:Y:S01]  /*25710*/  FFMA.FTZ R2, R200, R0, -R7 ;  /* 0x00000000c8027223 */ /* 0x002fe20000010807 */
[----:B------:R-:W-:Y:S02]  /*25720*/  F2FP.PACK_AB R8, R139, R140 ;  /* 0x0000008c8b08723e */ /* 0x000fe400000000ff */
[----:B------:R-:W-:-:S03]  /*25730*/  MOV R200, R173 ;  /* 0x000000ad00c87202 */ /* 0x000fc60000000f00 */
[----:B------:R1:W-:Y:S01]  /*25740*/  MUFU.EX2 R138, R2 ;  /* 0x00000002008a7308 */ /* 0x0003e20000000800 */
[----:B------:R-:W-:Y:S02]  /*25750*/  MOV R173, R81 ;  /* 0x0000005100ad7202 */ /* 0x000fe40000000f00 */
[----:B------:R-:W-:Y:S01]  /*25760*/  MOV R81, R85 ;  /* 0x0000005500517202 */ /* 0x000fe20000000f00 */
[----:B------:R-:W-:-:S04]  /*25770*/  FADD.FTZ R3, R200, R3 ;  /* 0x00000003c8037221 */ /* 0x000fc80000010000 */
[----:B------:R-:W-:Y:S02]  /*25780*/  FADD.FTZ R3, R199, R3 ;  /* 0x00000003c7037221 */ /* 0x000fe40000010000 */
[----:B------:R-:W-:Y:S02]  /*25790*/  FADD.FTZ R4, R81, R4 ;  /* 0x0000000451047221 */ /* 0x000fe40000010000 */
[----:B------:R-:W-:Y:S02]  /*257a0*/  FADD.FTZ R3, R197, R3 ;  /* 0x00000003c5037221 */ /* 0x000fe40000010000 */
[----:B-1----:R-:W-:-:S04]  /*257b0*/  FFMA.FTZ R2, R97, R0, -R7 ;  /* 0x0000000061027223 */ /* 0x002fc80000010807 */
[----:B------:R1:W1:Y:S02]  /*257c0*/  MUFU.EX2 R137, R2 ;  /* 0x0000000200897308 */ /* 0x0002640000000800 */
[----:B-1----:R-:W-:Y:S01]  /*257d0*/  FFMA.FTZ R2, R98, R0, -R5 ;  /* 0x0000000062027223 */ /* 0x002fe20000010805 */
[----:B------:R-:W-:-:S05]  /*257e0*/  F2FP.PACK_AB R10, R137, R138 ;  /* 0x0000008a890a723e */ /* 0x000fca00000000ff */
[----:B------:R1:W1:Y:S02]  /*257f0*/  MUFU.EX2 R136, R2 ;  /* 0x0000000200887308 */ /* 0x0002640000000800 */
[----:B-1----:R-:W-:Y:S01]  /*25800*/  FFMA.FTZ R2, R121, R0, -R5 ;  /* 0x0000000079027223 */ /* 0x002fe20000010805 */
[----:B------:R-:W-:-:S05]  /*25810*/  F2FP.PACK_AB R11, R136, R141 ;  /* 0x0000008d880b723e */ /* 0x000fca00000000ff */
        /* <DEDUP_REMOVED lines=46> */
[----:B------:R-:W-:Y:S01]  /*25b00*/  HMMA.16816.F32 R44, R8, R28, R44 ;  /* 0x0000001c082c723c */ /* 0x000fe2000000182c */
[----:B-1----:R-:W-:-:S04]  /*25b10*/  FFMA.FTZ R2, R204, R0, -R7 ;  /* 0x00000000cc027223 */ /* 0x002fc80000010807 */
[----:B------:R1:W-:Y:S03]  /*25b20*/  MUFU.EX2 R120, R2 ;  /* 0x0000000200787308 */ /* 0x0003e60000000800 */
[----:B------:R-:W-:Y:S07]  /*25b30*/  HMMA.16816.F32 R52, R8, R30, R52 ;  /* 0x0000001e0834723c */ /* 0x000fee0000001834 */
[----:B------:R-:W-:Y:S01]  /*25b40*/  F2FP.PACK_AB R9, R123, R121 ;  /* 0x000000797b09723e */ /* 0x000fe200000000ff */
[----:B-1----:R-:W-:-:S04]  /*25b50*/  FFMA.FTZ R2, R195, R0, -R7 ;  /* 0x00000000c3027223 */ /* 0x002fc80000010807 */
[----:B------:R1:W1:Y:S02]  /*25b60*/  MUFU.EX2 R119, R2 ;  /* 0x0000000200777308 */ /* 0x0002640000000800 */
[----:B-1----:R-:W-:Y:S01]  /*25b70*/  FFMA.FTZ R2, R206, R0, -R7 ;  /* 0x00000000ce027223 */ /* 0x002fe20000010807 */
[----:B------:R-:W-:-:S05]  /*25b80*/  F2FP.PACK_AB R8, R119, R120 ;  /* 0x000000787708723e */ /* 0x000fca00000000ff */
[----:B------:R1:W-:Y:S02]  /*25b90*/  MUFU.EX2 R118, R2 ;  /* 0x0000000200767308 */ /* 0x0003e40000000800 */
[----:B-1----:R-:W-:-:S06]  /*25ba0*/  FFMA.FTZ R2, R103, R0, -R7 ;  /* 0x0000000067027223 */ /* 0x002fcc0000010807 */
        /* <DEDUP_REMOVED lines=9> */
[----:B------:R-:W4:Y:S01]  /*25c40*/  LDSM.16.MT88.4 R32, [R178+0xf000] ;  /* 0x00f00000b220783b */ /* 0x000f220000004200 */
[----:B-1----:R-:W-:-:S04]  /*25c50*/  FFMA.FTZ R2, R105, R0, -R5 ;  /* 0x0000000069027223 */ /* 0x002fc80000010805 */
[----:B------:R1:W1:Y:S02]  /*25c60*/  MUFU.EX2 R113, R2 ;  /* 0x0000000200717308 */ /* 0x0002640000000800 */
        /* <DEDUP_REMOVED lines=33> */
[C---:B------:R-:W-:Y:S08]  /*25e80*/  HMMA.16816.F32 R40, R8.reuse, R36, R40 ;  /* 0x000000240828723c */ /* 0x040ff00000001828 */
[----:B------:R-:W-:Y:S01]  /*25e90*/  HMMA.16816.F32 R44, R8, R38, R44 ;  /* 0x00000026082c723c */ /* 0x000fe2000000182c */
[----:B------:R-:W4:Y:S01]  /*25ea0*/  LDSM.16.MT88.4 R36, [R181+0xf800] ;  /* 0x00f80000b524783b */ /* 0x000f220000004200 */
        /* <DEDUP_REMOVED lines=29> */
[C---:B------:R-:W-:Y:S08]  /*26080*/  HMMA.16816.F32 R24, R8.reuse, R36, R40 ;  /* 0x000000240818723c */ /* 0x040ff00000001828 */
[----:B------:R-:W-:Y:S01]  /*26090*/  HMMA.16816.F32 R32, R8, R38, R44 ;  /* 0x000000260820723c */ /* 0x000fe2000000182c */
[----:B------:R-:W3:Y:S01]  /*260a0*/  LDSM.16.MT88.4 R36, [R179+0x10000] ;  /* 0x01000000b324783b */ /* 0x000ee20000004200 */
        /* <DEDUP_REMOVED lines=249> */
.L_x_2132:
[----:B-1----:R-:W-:Y:S05]  /*27040*/  @!P1 BRA `(.L_x_2143) ;  /* 0x00007bd000009947 */ /* 0x002fea0003800000 */
[----:B------:R-:W2:Y:S04]  /*27050*/  LDL R24, [R1+0x1c] ;  /* 0x00001c0001187983 */ /* 0x000ea80000100800 */
[----:B------:R-:W3:Y:S01]  /*27060*/  LDL R23, [R1+0x18] ;  /* 0x0000180001177983 */ /* 0x000ee20000100800 */
        /* <DEDUP_REMOVED lines=136> */
.L_x_2152:
[----:B------:R-:W2:Y:S01]  /*278f0*/  LDL.LU R188, [R1+0x8] ;  /* 0x0000080001bc7983 */ /* 0x000ea20000300800 */
        /* <DEDUP_REMOVED lines=9> */
[----:B------:R-:W-:Y:S01]  /*27990*/  BAR.SYNC.DEFER_BLOCKING 0x0 ;  /* 0x0000000000007b1d */ /* 0x000fe20000010000 */
[----:B--2---:R-:W-:Y:S05]  /*279a0*/  IADD3 R188, R188, -0x1, RZ ;  /* 0xffffffffbcbc7810 */ /* 0x004fea0007ffe0ff */
[----:B-1----:R1:W-:Y:S01]  /*279b0*/  STL [R1+0x8], R188 ;  /* 0x000008bc01007387 */ /* 0x0023e20000100800 */
[----:B------:R-:W-:Y:S01]  /*279c0*/  BSSY B0, `(.L_x_2144) ;  /* 0x0000046000007945 */ /* 0x000fe20003800000 */
[----:B------:R-:W-:-:S05]  /*279d0*/  @!P0 BRA `(.L_x_2145) ;  /* 0x0000040000008947 */ /* 0x000fca0003800000 */
[----:B------:R-:W-:Y:S01]  /*279e0*/  IMAD.SHL.U32 R10, R188, 0x100, RZ ;  /* 0x00000100bc0a7824 */ /* 0x000fe200078e00ff */
[----:B------:R-:W-:Y:S02]  /*279f0*/  ULDC.64 UR4, c[0x0][0x118] ;  /* 0x0000460000047ab9 */ /* 0x000fe40000000a00 */
[----:B------:R-:W2:Y:S02]  /*27a00*/  LD.E R2, [R6.64+0x170] ;  /* 0x0001700406027980 */ /* 0x000ea4000c101900 */
[C---:B------:R-:W-:Y:S02]  /*27a10*/  IADD3 R12, R10.reuse, 0x100, RZ ;  /* 0x000001000a0c7810 */ /* 0x040fe40007ffe0ff */
[----:B------:R-:W-:Y:S02]  /*27a20*/  IABS R11, R10 ;  /* 0x0000000a000b7213 */ /* 0x000fe40000000000 */
[----:B------:R-:W-:Y:S02]  /*27a30*/  IABS R8, R12 ;  /* 0x0000000c00087213 */ /* 0x000fe40000000000 */
[-C--:B--2---:R-:W-:Y:S02]  /*27a40*/  IABS R0, R2.reuse ;  /* 0x0000000200007213 */ /* 0x084fe40000000000 */
[-C--:B------:R-:W-:Y:S02]  /*27a50*/  IABS R9, R2.reuse ;  /* 0x0000000200097213 */ /* 0x080fe40000000000 */
[----:B------:R-:W2:Y:S01]  /*27a60*/  I2F.RP R4, R0 ;  /* 0x0000000000047306 */ /* 0x000ea20000209400 */
[-C--:B------:R-:W-:Y:S02]  /*27a70*/  LOP3.LUT R10, R10, R2.reuse, RZ, 0x3c, !PT ;  /* 0x000000020a0a7212 */ /* 0x080fe400078e3cff */
[----:B------:R-:W-:Y:S01]  /*27a80*/  IMAD.MOV R9, RZ, RZ, -R9 ;  /* 0x000000ffff097224 */ /* 0x000fe200078e0a09 */
[----:B------:R-:W-:Y:S02]  /*27a90*/  LOP3.LUT R12, R12, R2, RZ, 0x3c, !PT ;  /* 0x000000020c0c7212 */ /* 0x000fe400078e3cff */
[----:B------:R-:W-:Y:S02]  /*27aa0*/  ISETP.GE.AND P0, PT, R10, RZ, PT ;  /* 0x000000ff0a00720c */ /* 0x000fe40003f06270 */
[----:B------:R-:W-:Y:S02]  /*27ab0*/  ISETP.GE.AND P2, PT, R12, RZ, PT ;  /* 0x000000ff0c00720c */ /* 0x000fe40003f46270 */
[----:B--2---:R-:W2:Y:S02]  /*27ac0*/  MUFU.RCP R4, R4 ;  /* 0x0000000400047308 */ /* 0x004ea40000001000 */
[----:B--2---:R-:W-:Y:S08]  /*27ad0*/  IADD3 R4, R4, 0xffffffe, RZ ;  /* 0x0ffffffe04047810 */ /* 0x004ff00007ffe0ff */
[----:B------:R-:W2:Y:S02]  /*27ae0*/  F2I.FTZ.U32.TRUNC.NTZ R5, R4 ;  /* 0x0000000400057305 */ /* 0x000ea4000021f000 */
[--C-:B--2---:R-:W-:Y:S02]  /*27af0*/  IMAD.MOV R3, RZ, RZ, -R5.reuse ;  /* 0x000000ffff037224 */ /* 0x104fe400078e0a05 */
        /* <DEDUP_REMOVED lines=23> */
[----:B------:R2:W3:Y:S01]  /*27c70*/  LD.E.64 R4, [R6.64+0x40] ;  /* 0x0000400406047980 */ /* 0x0004e2000c101b00 */
[CC--:B------:R-:W-:Y:S02]  /*27c80*/  LEA R10, P1, R3.reuse, R242.reuse, 0x2 ;  /* 0x000000f2030a7211 */ /* 0x0c0fe400078210ff */
[C---:B------:R-:W-:Y:S02]  /*27c90*/  LEA R8, P0, R0.reuse, R242, 0x2 ;  /* 0x000000f200087211 */ /* 0x040fe400078010ff */
[-C--:B------:R-:W-:Y:S02]  /*27ca0*/  LEA.HI.X.SX32 R11, R3, R243.reuse, 0x2, P1 ;  /* 0x000000f3030b7211 */ /* 0x080fe400008f16ff */
[C---:B------:R-:W-:Y:S01]  /*27cb0*/  LEA.HI.X.SX32 R9, R0.reuse, R243, 0x2, P0 ;  /* 0x000000f300097211 */ /* 0x040fe200000f16ff */
[----:B------:R-:W-:Y:S02]  /*27cc0*/  IMAD.IADD R0, R0, 0x1, -R3 ;  /* 0x0000000100007824 */ /* 0x000fe400078e0a03 */
[----:B------:R-:W4:Y:S02]  /*27cd0*/  LD.E R10, [R10.64] ;  /* 0x000000040a0a7980 */ /* 0x000f24000c101900 */
[----:B------:R-:W-:Y:S02]  /*27ce0*/  IMAD R2, R2, R0, -0x100 ;  /* 0xffffff0002027424 */ /* 0x000fe400078e0200 */
[----:B------:R5:W4:Y:S04]  /*27cf0*/  LD.E R9, [R8.64] ;  /* 0x0000000408097980 */ /* 0x000b28000c101900 */
[----:B--2---:R-:W2:Y:S01]  /*27d00*/  LD.E.64 R6, [R6.64+0x28] ;  /* 0x0000280406067980 */ /* 0x004ea2000c101b00 */
[----:B-----5:R-:W-:Y:S01]  /*27d10*/  SHF.R.S32.HI R8, RZ, 0x1f, R2 ;  /* 0x0000001fff087819 */ /* 0x020fe20000011402 */
[-C--:B---3--:R-:W-:Y:S02]  /*27d20*/  IMAD R0, R5, R2.reuse, RZ ;  /* 0x0000000205007224 */ /* 0x088fe400078e02ff */
[C---:B------:R-:W-:Y:S04]  /*27d30*/  IMAD.WIDE.U32 R2, R4.reuse, R2, RZ ;  /* 0x0000000204027225 */ /* 0x040fe800078e00ff */
[----:B------:R-:W-:Y:S04]  /*27d40*/  IMAD R4, R4, R8, R0 ;  /* 0x0000000804047224 */ /* 0x000fe800078e0200 */
[----:B------:R-:W-:Y:S02]  /*27d50*/  IMAD.IADD R3, R3, 0x1, R4 ;  /* 0x0000000103037824 */ /* 0x000fe400078e0204 */
[----:B----4-:R-:W-:Y:S05]  /*27d60*/  IMAD.IADD R9, R10, 0x1, -R9 ;  /* 0x000000010a097824 */ /* 0x010fea00078e0a09 */
[----:B------:R-:W-:Y:S01]  /*27d70*/  SHF.R.S32.HI R4, RZ, 0x1f, R9 ;  /* 0x0000001fff047819 */ /* 0x000fe20000011409 */
[----:B--2---:R-:W-:Y:S04]  /*27d80*/  IMAD R0, R7, R9, RZ ;  /* 0x0000000907007224 */ /* 0x004fe800078e02ff */
[----:B------:R-:W-:Y:S02]  /*27d90*/  IMAD R0, R6, R4, R0 ;  /* 0x0000000406007224 */ /* 0x000fe400078e0200 */
[----:B------:R-:W-:Y:S04]  /*27da0*/  IMAD.WIDE.U32 R6, R9, R6, R2 ;  /* 0x0000000609067225 */ /* 0x000fe800078e0002 */
[----:B------:R-:W-:Y:S02]  /*27db0*/  IMAD.IADD R2, R7, 0x1, R0 ;  /* 0x0000000107027824 */ /* 0x000fe400078e0200 */
[----:B------:R-:W-:Y:S01]  /*27dc0*/  IMAD.MOV.U32 R0, RZ, RZ, R6 ;  /* 0x000000ffff007224 */ /* 0x000fe200078e0006 */
[----:B------:R-:W-:-:S05]  /*27dd0*/  BRA `(.L_x_2146) ;  /* 0x0000004000007947 */ /* 0x000fca0003800000 */
.L_x_2145:
[----:B------:R-:W-:Y:S02]  /*27de0*/  ULDC.64 UR4, c[0x0][0x118] ;  /* 0x0000460000047ab9 */ /* 0x000fe40000000a00 */
[----:B------:R-:W2:Y:S02]  /*27df0*/  LD.E R0, [R6.64+0x40] ;  /* 0x0000400406007980 */ /* 0x000ea4000c101900 */
[----:B--2---:R-:W-:Y:S04]  /*27e00*/  LEA R0, -R0, RZ, 0x8 ;  /* 0x000000ff00007211 */ /* 0x004fe800078e41ff */
[----:B------:R-:W-:Y:S02]  /*27e10*/  SHF.R.S32.HI R2, RZ, 0x1f, R0 ;  /* 0x0000001fff027819 */ /* 0x000fe40000011400 */
.L_x_2146:
[----:B------:R-:W-:Y:S05]  /*27e20*/  BSYNC B0 ;  /* 0x0000000000007941 */ /* 0x000fea0003800000 */
.L_x_2144:
[----:B------:R-:W2:Y:S01]  /*27e30*/  LDL R221, [R1+0x4] ;  /* 0x0000040001dd7983 */ /* 0x000ea20000100800 */
        /* <DEDUP_REMOVED lines=8> */
[----:B------:R-:W5:Y:S04]  /*27ec0*/  LDL R5, [R1+0x18] ;  /* 0x0000180001057983 */ /* 0x000f680000100800 */
        /* <DEDUP_REMOVED lines=25> */
[C---:B-----5:R-:W-:Y:S02]  /*28060*/  SHF.L.U32 R3, R5.reuse, 0x4, RZ ;  /* 0x0000000405037819 */ /* 0x060fe400000006ff */
[----:B----4-:R-:W-:Y:S02]  /*28070*/  SHF.L.U64.HI R6, R5, 0x4, R6 ;  /* 0x0000000405067819 */ /* 0x010fe40000010206 */
        /* <DEDUP_REMOVED lines=20> */
[----:B------:R-:W5:Y:S01]  /*281c0*/  LDL R12, [R1+0x110] ;  /* 0x00011000010c7983 */ /* 0x000f620000100800 */
[----:B------:R-:W-:Y:S02]  /*281d0*/  @!P0 IADD3.X R7, R2, R19, RZ, P4, !PT ;  /* 0x0000001302078210 */ /* 0x000fe400027fe4ff */
[-C--:B------:R-:W-:Y:S01]  /*281e0*/  @!P0 LEA.HI.X R27, R5, R241.reuse, R8, 0x1, P1 ;  /* 0x000000f1051b8211 */ /* 0x080fe200008f0c08 */
[----:B------:R-:W5:Y:S01]  /*281f0*/  LDL R11, [R1+0x10c] ;  /* 0x00010c00010b7983 */ /* 0x000f620000100800 */
        /* <DEDUP_REMOVED lines=66> */
[C---:B-----5:R-:W-:Y:S02]  /*28620*/  @!P0 IADD3.X R9, R2.reuse, R12, RZ, P2, !PT ;  /* 0x0000000c02098210 */ /* 0x060fe400017fe4ff */
        /* <DEDUP_REMOVED lines=60> */
[----:B-1----:R-:W2:Y:S01]  /*289f0*/  LDSM.16.M88.4 R16, [R176+0x2800] ;  /* 0x00280000b010783b */ /* 0x002ea20000000200 */
[----:B-----5:R-:W-:Y:S02]  /*28a00*/  MOV R2, UR8 ;  /* 0x0000000800027c02 */ /* 0x020fe40008000f00 */
[----:B------:R-:W-:Y:S05]  /*28a10*/  MOV R3, UR9 ;  /* 0x0000000900037c02 */ /* 0x000fea0008000f00 */
[----:B------:R-:W1:Y:S08]  /*28a20*/  LDSM.16.M88.4 R24, [R176+0x3000] ;  /* 0x00300000b018783b */ /* 0x000e700000000200 */
[----:B------:R-:W3:Y:S08]  /*28a30*/  LDSM.16.M88.4 R32, [R176+0x3800] ;  /* 0x00380000b020783b */ /* 0x000ef00000000200 */
[----:B------:R-:W5:Y:S01]  /*28a40*/  LDSM.16.M88.4 R40, [R176+0x4000] ;  /* 0x00400000b028783b */ /* 0x000f620000000200 */
[C---:B----4-:R-:W-:Y:S07]  /*28a50*/  HMMA.16816.F32 R4, R128.reuse, R8, RZ ;  /* 0x000000088004723c */ /* 0x050fee00000018ff */
[----:B------:R-:W4:Y:S01]  /*28a60*/  LDSM.16.M88.4 R48, [R176+0x4800] ;  /* 0x00480000b030783b */ /* 0x000f220000000200 */
[C---:B------:R-:W-:Y:S07]  /*28a70*/  HMMA.16816.F32 R8, R128.reuse, R10, RZ ;  /* 0x0000000a8008723c */ /* 0x040fee00000018ff */
[----:B------:R-:W4:Y:S01]  /*28a80*/  LDSM.16.M88.4 R56, [R176+0x5000] ;  /* 0x00500000b038783b */ /* 0x000f220000000200 */
[C---:B--2---:R-:W-:Y:S07]  /*28a90*/  HMMA.16816.F32 R12, R128.reuse, R16, RZ ;  /* 0x00000010800c723c */ /* 0x044fee00000018ff */
[----:B------:R-:W2:Y:S01]  /*28aa0*/  LDSM.16.M88.4 R64, [R176+0x5800] ;  /* 0x00580000b040783b */ /* 0x000ea20000000200 */
[C---:B------:R-:W-:Y:S07]  /*28ab0*/  HMMA.16816.F32 R16, R128.reuse, R18, RZ ;  /* 0x000000128010723c */ /* 0x040fee00000018ff */
[----:B------:R-:W2:Y:S01]  /*28ac0*/  LDSM.16.M88.4 R72, [R176+0x6000] ;  /* 0x00600000b048783b */ /* 0x000ea20000000200 */
[C---:B-1----:R-:W-:Y:S07]  /*28ad0*/  HMMA.16816.F32 R20, R128.reuse, R24, RZ ;  /* 0x000000188014723c */ /* 0x042fee00000018ff */
[----:B------:R-:W1:Y:S01]  /*28ae0*/  LDSM.16.M88.4 R80, [R176+0x6800] ;  /* 0x00680000b050783b */ /* 0x000e620000000200 */
[C---:B------:R-:W-:Y:S07]  /*28af0*/  HMMA.16816.F32 R24, R128.reuse, R26, RZ ;  /* 0x0000001a8018723c */ /* 0x040fee00000018ff */
[----:B------:R-:W1:Y:S01]  /*28b00*/  LDSM.16.M88.4 R88, [R176+0x7000] ;  /* 0x00700000b058783b */ /* 0x000e620000000200 */
[C---:B---3--:R-:W-:Y:S07]  /*28b10*/  HMMA.16816.F32 R28, R128.reuse, R32, RZ ;  /* 0x00000020801c723c */ /* 0x048fee00000018ff */
[----:B------:R-:W3:Y:S01]  /*28b20*/  LDSM.16.M88.4 R96, [R176+0x7800] ;  /* 0x00780000b060783b */ /* 0x000ee20000000200 */
        /* <DEDUP_REMOVED lines=9> */
[----:B------:R-:W-:Y:S01]  /*28bc0*/  LDSM.16.M88.4 R172, [R172] ;  /* 0x00000000acac783b */ /* 0x000fe20000000200 */
[C---:B------:R-:W-:Y:S07]  /*28bd0*/  HMMA.16816.F32 R52, R128.reuse, R56, RZ ;  /* 0x000000388034723c */ /* 0x040fee00000018ff */
[----:B------:R-:W0:Y:S01]  /*28be0*/  LDGDEPBAR ;  /* 0x00000000000079af */ /* 0x000e220000000000 */
[C---:B------:R-:W-:Y:S08]  /*28bf0*/  HMMA.16816.F32 R56, R128.reuse, R58, RZ ;  /* 0x0000003a8038723c */ /* 0x040ff000000018ff */
[C---:B--2---:R-:W-:Y:S08]  /*28c00*/  HMMA.16816.F32 R60, R128.reuse, R64, RZ ;  /* 0x00000040803c723c */ /* 0x044ff000000018ff */
[C---:B------:R-:W-:Y:S08]  /*28c10*/  HMMA.16816.F32 R64, R128.reuse, R66, RZ ;  /* 0x000000428040723c */ /* 0x040ff000000018ff */
[C---:B------:R-:W-:Y:S08]  /*28c20*/  HMMA.16816.F32 R68, R128.reuse, R72, RZ ;  /* 0x000000488044723c */ /* 0x040ff000000018ff */
[C---:B------:R-:W-:Y:S08]  /*28c30*/  HMMA.16816.F32 R72, R128.reuse, R74, RZ ;  /* 0x0000004a8048723c */ /* 0x040ff000000018ff */
[C---:B-1----:R-:W-:Y:S08]  /*28c40*/  HMMA.16816.F32 R76, R128.reuse, R80, RZ ;  /* 0x00000050804c723c */ /* 0x042ff000000018ff */
[C---:B------:R-:W-:Y:S08]  /*28c50*/  HMMA.16816.F32 R80, R128.reuse, R82, RZ ;  /* 0x000000528050723c */ /* 0x040ff000000018ff */
[C---:B------:R-:W-:Y:S08]  /*28c60*/  HMMA.16816.F32 R84, R128.reuse, R88, RZ ;  /* 0x000000588054723c */ /* 0x040ff000000018ff */
[C---:B------:R-:W-:Y:S08]  /*28c70*/  HMMA.16816.F32 R88, R128.reuse, R90, RZ ;  /* 0x0000005a8058723c */ /* 0x040ff000000018ff */
[C---:B---3--:R-:W-:Y:S08]  /*28c80*/  HMMA.16816.F32 R92, R128.reuse, R96, RZ ;  /* 0x00000060805c723c */ /* 0x048ff000000018ff */
[C---:B------:R-:W-:Y:S08]  /*28c90*/  HMMA.16816.F32 R96, R128.reuse, R98, RZ ;  /* 0x000000628060723c */ /* 0x040ff000000018ff */
[C---:B------:R-:W-:Y:S08]  /*28ca0*/  HMMA.16816.F32 R100, R128.reuse, R104, RZ ;  /* 0x000000688064723c */ /* 0x040ff000000018ff */
[C---:B------:R-:W-:Y:S08]  /*28cb0*/  HMMA.16816.F32 R104, R128.reuse, R106, RZ ;  /* 0x0000006a8068723c */ /* 0x040ff000000018ff */
[C---:B-----5:R-:W-:Y:S08]  /*28cc0*/  HMMA.16816.F32 R108, R128.reuse, R112, RZ ;  /* 0x00000070806c723c */ /* 0x060ff000000018ff */
        /* <DEDUP_REMOVED lines=132> */
[----:B------:R-:W2:Y:S01]  /*29510*/  MUFU.TANH R220, R5 ;  /* 0x0000000500dc7308 */ /* 0x000ea20000002400 */
[-C--:B------:R-:W-:Y:S03]  /*29520*/  FMUL.FTZ R15, R15, R0.reuse ;  /* 0x000000000f0f7220 */ /* 0x080fe60000410000 */
        /* <DEDUP_REMOVED lines=11> */
[-C--:B------:R-:W-:Y:S01]  /*295e0*/  FMUL.FTZ R25, R25, R0.reuse ;  /* 0x0000000019197220 */ /* 0x080fe20000410000 */
[C---:B-1----:R-:W-:Y:S03]  /*295f0*/  HMMA.16816.F32 R28, R168.reuse, R172, R28 ;  /* 0x000000aca81c723c */ /* 0x042fe6000000181c */
[-C--:B------:R-:W-:Y:S02]  /*29600*/  FMUL.FTZ R26, R26, R0.reuse ;  /* 0x000000001a1a7220 */ /* 0x080fe40000410000 */
[-C--:B------:R-:W-:Y:S03]  /*29610*/  FMUL.FTZ R27, R27, R0.reuse ;  /* 0x000000001b1b7220 */ /* 0x080fe60000410000 */
[----:B------:R-:W1:Y:S01]  /*29620*/  MUFU.TANH R213, R17 ;  /* 0x0000001100d57308 */ /* 0x000e620000002400 */
[C---:B------:R-:W-:Y:S01]  /*29630*/  HMMA.16816.F32 R32, R168.reuse, R174, R32 ;  /* 0x000000aea820723c */ /* 0x040fe20000001820 */
[----:B------:R-:W5:Y:S02]  /*29640*/  LDSM.16.M88.4 R172, [R182+0x2000] ;  /* 0x00200000b6ac783b */ /* 0x000f640000000200 */
[-C--:B------:R-:W-:Y:S02]  /*29650*/  FMUL.FTZ R6, R6, R0.reuse ;  /* 0x0000000006067220 */ /* 0x080fe40000410000 */
[-C--:B------:R-:W-:Y:S02]  /*29660*/  FMUL.FTZ R7, R7, R0.reuse ;  /* 0x0000000007077220 */ /* 0x080fe40000410000 */
[-C--:B------:R-:W-:Y:S02]  /*29670*/  FMUL.FTZ R8, R8, R0.reuse ;  /* 0x0000000008087220 */ /* 0x080fe40000410000 */
[----:B------:R-:W1:Y:S03]  /*29680*/  MUFU.TANH R19, R19 ;  /* 0x0000001300137308 */ /* 0x000e660000002400 */
[-C--:B------:R-:W-:Y:S02]  /*29690*/  FMUL.FTZ R9, R9, R0.reuse ;  /* 0x0000000009097220 */ /* 0x080fe40000410000 */
[-C--:B------:R-:W-:Y:S02]  /*296a0*/  FMUL.FTZ R10, R10, R0.reuse ;  /* 0x000000000a0a7220 */ /* 0x080fe40000410000 */
[-C--:B------:R-:W-:Y:S02]  /*296b0*/  FMUL.FTZ R28, R28, R0.reuse ;  /* 0x000000001c1c7220 */ /* 0x080fe40000410000 */
[-C--:B------:R-:W-:Y:S01]  /*296c0*/  FMUL.FTZ R29, R29, R0.reuse ;  /* 0x000000001d1d7220 */ /* 0x080fe20000410000 */
[----:B------:R-:W1:Y:S01]  /*296d0*/  MUFU.TANH R219, R8 ;  /* 0x0000000800db7308 */ /* 0x000e620000002400 */
[-C--:B------:R-:W-:Y:S02]  /*296e0*/  FMUL.FTZ R30, R30, R0.reuse ;  /* 0x000000001e1e7220 */ /* 0x080fe40000410000 */
        /* <DEDUP_REMOVED lines=11> */
[C---:B-----5:R-:W-:Y:S09]  /*297a0*/  HMMA.16816.F32 R36, R168.reuse, R172, R36 ;  /* 0x000000aca824723c */ /* 0x060ff20000001824 */
[----:B------:R-:W1:Y:S01]  /*297b0*/  MUFU.TANH R216, R13 ;  /* 0x0000000d00d87308 */ /* 0x000e620000002400 */
[C---:B------:R-:W-:Y:S01]  /*297c0*/  HMMA.16816.F32 R40, R168.reuse, R174, R40 ;  /* 0x000000aea828723c */ /* 0x040fe20000001828 */
[----:B------:R-:W5:Y:S08]  /*297d0*/  LDSM.16.M88.4 R172, [R182+0x2800] ;  /* 0x00280000b6ac783b */ /* 0x000f700000000200 */
[----:B------:R-:W1:Y:S05]  /*297e0*/  MUFU.TANH R212, R20 ;  /* 0x0000001400d47308 */ /* 0x000e6a0000002400 */
[-C--:B------:R-:W-:Y:S02]  /*297f0*/  FMUL.FTZ R38, R38, R0.reuse ;  /* 0x0000000026267220 */ /* 0x080fe40000410000 */
[-C--:B------:R-:W-:Y:S03]  /*29800*/  FMUL.FTZ R36, R36, R0.reuse ;  /* 0x0000000024247220 */ /* 0x080fe60000410000 */
[----:B------:R-:W1:Y:S01]  /*29810*/  MUFU.TANH R211, R21 ;  /* 0x0000001500d37308 */ /* 0x000e620000002400 */
[-C--:B------:R-:W-:Y:S02]  /*29820*/  FMUL.FTZ R37, R37, R0.reuse ;  /* 0x0000000025257220 */ /* 0x080fe40000410000 */
[-C--:B------:R-:W-:Y:S02]  /*29830*/  FMUL.FTZ R39, R39, R0.reuse ;  /* 0x0000000027277220 */ /* 0x080fe40000410000 */
[-C--:B------:R-:W-:Y:S02]  /*29840*/  FMUL.FTZ R40, R40, R0.reuse ;  /* 0x0000000028287220 */ /* 0x080fe40000410000 */
[-C--:B------:R-:W-:Y:S02]  /*29850*/  FMUL.FTZ R42, R42, R0.reuse ;  /* 0x000000002a2a7220 */ /* 0x080fe40000410000 */
[-C--:B------:R-:W-:Y:S01]  /*29860*/  FMUL.FTZ R41, R41, R0.reuse ;  /* 0x0000000029297220 */ /* 0x080fe20000410000 */
[----:B------:R-:W1:Y:S01]  /*29870*/  MUFU.TANH R22, R22 ;  /* 0x0000001600167308 */ /* 0x000e620000002400 */
[-C--:B------:R-:W-:Y:S09]  /*29880*/  FMUL.FTZ R43, R43, R0.reuse ;  /* 0x000000002b2b7220 */ /* 0x080ff20000410000 */
        /* <DEDUP_REMOVED lines=14> */
[----:B------:R1:W1:Y:S01]  /*29970*/  MUFU.TANH R196, R48 ;  /* 0x0000003000c47308 */ /* 0x0002620000002400 */
[----:B------:R-:W-:Y:S09]  /*29980*/  FMUL.FTZ R51, R51, R0 ;  /* 0x0000000033337220 */ /* 0x000ff20000410000 */
[----:B------:R2:W2:Y:S01]  /*29990*/  MUFU.TANH R195, R49 ;  /* 0x0000003100c37308 */ /* 0x0004a20000002400 */
[C---:B-----5:R-:W-:Y:S09]  /*299a0*/  HMMA.16816.F32 R52, R168.reuse, R172, R52 ;  /* 0x000000aca834723c */ /* 0x060ff20000001834 */
[----:B------:R-:W3:Y:S01]  /*299b0*/  MUFU.TANH R27, R27 ;  /* 0x0000001b001b7308 */ /* 0x000ee20000002400 */
[C---:B------:R-:W-:Y:S01]  /*299c0*/  HMMA.16816.F32 R56, R168.reuse, R174, R56 ;  /* 0x000000aea838723c */ /* 0x040fe20000001838 */
[----:B------:R-:W5:Y:S08]  /*299d0*/  LDSM.16.M88.4 R172, [R182+0x3800] ;  /* 0x00380000b6ac783b */ /* 0x000f700000000200 */
[----:B------:R3:W3:Y:S01]  /*299e0*/  MUFU.TANH R208, R28 ;  /* 0x0000001c00d07308 */ /* 0x0006e20000002400 */
[----:B-1----:R-:W3:Y:S02]  /*299f0*/  LDL R48, [R1+0x158] ;  /* 0x0001580001307983 */ /* 0x002ee40000100800 */
[----:B--2---:R-:W-:Y:S02]  /*29a00*/  MOV R49, R188 ;  /* 0x000000bc00317202 */ /* 0x004fe40000000f00 */
        /* <DEDUP_REMOVED lines=12> */
[----:B------:R1:W1:Y:S01]  /*29ad0*/  MUFU.TANH R206, R32 ;  /* 0x0000002000ce7308 */ /* 0x0002620000002400 */
[C---:B------:R-:W-:Y:S01]  /*29ae0*/  HMMA.16816.F32 R64, R168.reuse, R174, R64 ;  /* 0x000000aea840723c */ /* 0x040fe20000001840 */
[----:B------:R-:W5:Y:S08]  /*29af0*/  LDSM.16.M88.4 R172, [R182+0x4000] ;  /* 0x00400000b6ac783b */ /* 0x000f700000000200 */
[----:B------:R1:W1:Y:S05]  /*29b00*/  MUFU.TANH R205, R33 ;  /* 0x0000002100cd7308 */ /* 0x00026a0000002400 */
        /* <DEDUP_REMOVED lines=10> */
[----:B------:R1:W1:Y:S01]  /*29bb0*/  MUFU.TANH R204, R36 ;  /* 0x0000002400cc7308 */ /* 0x0002620000002400 */
[C---:B-----5:R-:W-:Y:S09]  /*29bc0*/  HMMA.16816.F32 R68, R168.reuse, R172, R68 ;  /* 0x000000aca844723c */ /* 0x060ff20000001844 */
[----:B------:R1:W1:Y:S01]  /*29bd0*/  MUFU.TANH R201, R37 ;  /* 0x0000002500c97308 */ /* 0x0002620000002400 */
[C---:B------:R-:W-:Y:S01]  /*29be0*/  HMMA.16816.F32 R72, R168.reuse, R174, R72 ;  /* 0x000000aea848723c */ /* 0x040fe20000001848 */
[----:B------:R-:W5:Y:S08]  /*29bf0*/  LDSM.16.M88.4 R172, [R182+0x4800] ;  /* 0x00480000b6ac783b */ /* 0x000f700000000200 */
[----:B------:R-:W1:Y:S05]  /*29c00*/  MUFU.TANH R38, R38 ;  /* 0x0000002600267308 */ /* 0x000e6a0000002400 */
        /* <DEDUP_REMOVED lines=44> */
[----:B------:R-:W1:Y:S01]  /*29ed0*/  MUFU.TANH R55, R55 ;  /* 0x0000003700377308 */ /* 0x000e620000002400 */
        /* <DEDUP_REMOVED lines=12> */
[----:B------:R-:W-:Y:S09]  /*29fa0*/  FMUL.FTZ R99, R99, R0 ;  /* 0x0000000063637220 */ /* 0x000ff20000410000 */
[----:B------:R-:W1:Y:S01]  /*29fb0*/  MUFU.TANH R59, R59 ;  /* 0x0000003b003b7308 */ /* 0x000e620000002400 */
[C---:B-----5:R-:W-:Y:S09]  /*29fc0*/  HMMA.16816.F32 R100, R168.reuse, R172, R100 ;  /* 0x000000aca864723c */ /* 0x060ff20000001864 */
[----:B------:R1:W1:Y:S01]  /*29fd0*/  MUFU.TANH R45, R61 ;  /* 0x0000003d002d7308 */ /* 0x0002620000002400 */
[C---:B------:R-:W-:Y:S01]  /*29fe0*/  HMMA.16816.F32 R104, R168.reuse, R174, R104 ;  /* 0x000000aea868723c */ /* 0x040fe20000001868 */
[----:B------:R-:W5:Y:S08]  /*29ff0*/  LDSM.16.M88.4 R172, [R182+0x6800] ;  /* 0x00680000b6ac783b */ /* 0x000f700000000200 */
[----:B------:R1:W1:Y:S01]  /*2a000*/  MUFU.TANH R16, R62 ;  /* 0x0000003e00107308 */ /* 0x0002620000002400 */
[----:B---3--:R-:W-:Y:S04]  /*2a010*/  ISETP.GT.AND P0, PT, R49, R48, PT ;  /* 0x000000303100720c */ /* 0x008fe80003f04270 */
        /* <DEDUP_REMOVED lines=30> */
[----:B------:R-:W5:Y:S01]  /*2a200*/  LDSM.16.M88.4 R172, [R182+0x7800] ;  /* 0x00780000b6ac783b */ /* 0x000f620000000200 */
[----:B------:R-:W-:Y:S07]  /*2a210*/  DEPBAR.LE SB0, 0x0 ;  /* 0x000080000000791a */ /* 0x000fee0000000000 */
[----:B------:R3:W1:Y:S01]  /*2a220*/  MUFU.TANH R28, R73 ;  /* 0x00000049001c7308 */ /* 0x0006620000002400 */
[----:B------:R-:W-:Y:S04]  /*2a230*/  BAR.SYNC.DEFER_BLOCKING 0x0 ;  /* 0x0000000000007b1d */ /* 0x000fe80000010000 */
        /* <DEDUP_REMOVED lines=87> */
[----:B--2-4-:R-:W-:Y:S01]  /*2a7b0*/  ISETP.NE.U32.AND P0, PT, R242, RZ, PT ;  /* 0x000000fff200720c */ /* 0x014fe20003f05070 */
[----:B------:R-:W-:Y:S03]  /*2a7c0*/  BSSY B0, `(.L_x_2149) ;  /* 0x0000046000007945 */ /* 0x000fe60003800000 */
[----:B------:R-:W-:Y:S11]  /*2a7d0*/  ISETP.NE.AND.EX P0, PT, R243, RZ, PT, P0 ;  /* 0x000000fff300720c */ /* 0x000ff60003f05300 */
[----:B------:R-:W-:Y:S02]  /*2a7e0*/  @!UPT UIADD3 URZ, URZ, URZ, URZ ;  /* 0x0000003f3f3ff290 */ /* 0x000fe4000fffe03f */
[----:B------:R-:W-:-:S05]  /*2a7f0*/  @!P0 BRA `(.L_x_2150) ;  /* 0x000003f000008947 */ /* 0x000fca0003800000 */
[----:B------:R-:W-:Y:S01]  /*2a800*/  IMAD.SHL.U32 R13, R49, 0x100, RZ ;  /* 0x00000100310d7824 */ /* 0x000fe200078e00ff */
[----:B---3--:R-:W2:Y:S04]  /*2a810*/  LD.E R6, [R2.64+0x170] ;  /* 0x0001700402067980 */ /* 0x008ea8000c101900 */
[C---:B------:R-:W-:Y:S02]  /*2a820*/  IADD3 R14, R13.reuse, -0x100, RZ ;  /* 0xffffff000d0e7810 */ /* 0x040fe40007ffe0ff */
        /* <DEDUP_REMOVED lines=43> */
[----:B------:R3:W4:Y:S01]  /*2aae0*/  LD.E R13, [R12.64] ;  /* 0x000000040c0d7980 */ /* 0x000722000c101900 */
[----:B------:R-:W-:Y:S05]  /*2aaf0*/  IMAD R6, R6, R0, -0x100 ;  /* 0xffffff0006067424 */ /* 0x000fea00078e0200 */
[----:B------:R-:W-:Y:S01]  /*2ab00*/  SHF.R.S32.HI R7, RZ, 0x1f, R6 ;  /* 0x0000001fff077819 */ /* 0x000fe20000011406 */
[----:B---3--:R3:W4:Y:S04]  /*2ab10*/  LD.E R12, [R10.64] ;  /* 0x000000040a0c7980 */ /* 0x008728000c101900 */
[----:B---3--:R-:W3:Y:S01]  /*2ab20*/  LD.E.64 R10, [R2.64+0x20] ;  /* 0x00002004020a7980 */ /* 0x008ee2000c101b00 */
[-C--:B--2---:R-:W-:Y:S04]  /*2ab30*/  IMAD R0, R9, R6.reuse, RZ ;  /* 0x0000000609007224 */ /* 0x084fe800078e02ff */
[C---:B------:R-:W-:Y:S02]  /*2ab40*/  IMAD R0, R8.reuse, R7, R0 ;  /* 0x0000000708007224 */ /* 0x040fe400078e0200 */
[----:B------:R-:W-:Y:S04]  /*2ab50*/  IMAD.WIDE.U32 R6, R8, R6, RZ ;  /* 0x0000000608067225 */ /* 0x000fe800078e00ff */
[----:B------:R-:W-:Y:S02]  /*2ab60*/  IMAD.IADD R7, R7, 0x1, R0 ;  /* 0x0000000107077824 */ /* 0x000fe400078e0200 */
[----:B----4-:R-:W-:Y:S05]  /*2ab70*/  IMAD.IADD R12, R13, 0x1, -R12 ;  /* 0x000000010d0c7824 */ /* 0x010fea00078e0a0c */
[----:B------:R-:W-:Y:S01]  /*2ab80*/  SHF.R.S32.HI R13, RZ, 0x1f, R12 ;  /* 0x0000001fff0d7819 */ /* 0x000fe2000001140c */
[----:B---3--:R-:W-:Y:S02]  /*2ab90*/  IMAD R0, R11, R12, RZ ;  /* 0x0000000c0b007224 */ /* 0x008fe400078e02ff */
[----:B------:R-:W-:Y:S04]  /*2aba0*/  IMAD.WIDE.U32 R8, R12, R10, R6 ;  /* 0x0000000a0c087225 */ /* 0x000fe800078e0006 */
[----:B------:R-:W-:Y:S02]  /*2abb0*/  IMAD R6, R10, R13, R0 ;  /* 0x0000000d0a067224 */ /* 0x000fe400078e0200 */
[----:B------:R-:W-:Y:S02]  /*2abc0*/  IMAD.MOV.U32 R0, RZ, RZ, R8 ;  /* 0x000000ffff007224 */ /* 0x000fe400078e0008 */
[----:B------:R-:W-:Y:S01]  /*2abd0*/  IMAD.IADD R6, R9, 0x1, R6 ;  /* 0x0000000109067824 */ /* 0x000fe200078e0206 */
[----:B------:R-:W-:-:S05]  /*2abe0*/  BRA `(.L_x_2151) ;  /* 0x0000003000007947 */ /* 0x000fca0003800000 */
.L_x_2150:
[----:B---3--:R-:W2:Y:S02]  /*2abf0*/  LD.E R0, [R2.64+0x38] ;  /* 0x0000380402007980 */ /* 0x008ea4000c101900 */
[----:B--2---:R-:W-:Y:S04]  /*2ac00*/  LEA R0, -R0, RZ, 0x8 ;  /* 0x000000ff00007211 */ /* 0x004fe800078e41ff */
[----:B------:R-:W-:Y:S02]  /*2ac10*/  SHF.R.S32.HI R6, RZ, 0x1f, R0 ;  /* 0x0000001fff067819 */ /* 0x000fe40000011400 */
.L_x_2151:
[----:B------:R-:W-:Y:S05]  /*2ac20*/  BSYNC B0 ;  /* 0x0000000000007941 */ /* 0x000fea0003800000 */
.L_x_2149:
[----:B-1----:R-:W2:Y:S01]  /*2ac30*/  LDL R36, [R1+0x138] ;  /* 0x0001380001247983 */ /* 0x002ea20000100800 */
        /* <DEDUP_REMOVED lines=175> */
.L_x_2148:
[----:B--2-4-:R-:W-:Y:S05]  /*2b730*/  BSYNC B1 ;  /* 0x0000000000017941 */ /* 0x014fea0003800000 */
.L_x_2147:
[----:B---3--:R2:W3:Y:S04]  /*2b740*/  LD.E R0, [R2.64+0xdc] ;  /* 0x0000dc0402007980 */ /* 0x0084e8000c101900 */
[----:B------:R-:W4:Y:S01]  /*2b750*/  LDL.LU R12, [R1+0xc] ;  /* 0x00000c00010c7983 */ /* 0x000f220000300800 */
[----:B-12---:R-:W-:Y:S04]  /*2b760*/  FMNMX.FTZ R2, R169, R134, !PT ;  /* 0x00000086a9027209 */ /* 0x006fe80007810000 */
        /* <DEDUP_REMOVED lines=68> */
[----:B------:R-:W-:Y:S02]  /*2bbb0*/  FADD.FTZ R2, -R3, R134 ;  /* 0x0000008603027221 */ /* 0x000fe40000010100 */
[C---:B---3--:R-:W-:Y:S02]  /*2bbc0*/  FMUL.FTZ R7, R0.reuse, R3 ;  /* 0x0000000300077220 */ /* 0x048fe40000410000 */
[----:B------:R-:W-:Y:S03]  /*2bbd0*/  FMUL.FTZ R2, R0, R2 ;  /* 0x0000000200027220 */ /* 0x000fe60000410000 */
[----:B------:R-:W-:Y:S03]  /*2bbe0*/  FSEL R7, R7, RZ, P0 ;  /* 0x000000ff07077208 */ /* 0x000fe60000000000 */
[----:B------:R-:W1:Y:S02]  /*2bbf0*/  MUFU.EX2 R2, R2 ;  /* 0x0000000200027308 */ /* 0x000e640000000800 */
[-CC-:B------:R-:W-:Y:S02]  /*2bc00*/  FFMA.FTZ R36, R5, R0.reuse, -R7.reuse ;  /* 0x0000000005247223 */ /* 0x180fe40000010807 */
        /* <DEDUP_REMOVED lines=23> */
[----:B------:R2:W4:Y:S01]  /*2bd80*/  MUFU.EX2 R13, R6 ;  /* 0x00000006000d7308 */ /* 0x0005220000000800 */
[-CC-:B------:R-:W-:Y:S02]  /*2bd90*/  FFMA.FTZ R41, R174, R0.reuse, -R7.reuse ;  /* 0x00000000ae297223 */ /* 0x180fe40000010807 */
[-CC-:B------:R-:W-:Y:S02]  /*2bda0*/  FFMA.FTZ R174, R18, R0.reuse, -R7.reuse ;  /* 0x0000000012ae7223 */ /* 0x180fe40000010807 */
[-CC-:B------:R-:W-:Y:S02]  /*2bdb0*/  FFMA.FTZ R9, R173, R0.reuse, -R7.reuse ;  /* 0x00000000ad097223 */ /* 0x180fe40000010807 */
[-CC-:B------:R-:W-:Y:S02]  /*2bdc0*/  FFMA.FTZ R173, R42, R0.reuse, -R7.reuse ;  /* 0x000000002aad7223 */ /* 0x180fe40000010807 */
[-CC-:B------:R-:W-:Y:S01]  /*2bdd0*/  FFMA.FTZ R43, R172, R0.reuse, -R7.reuse ;  /* 0x00000000ac2b7223 */ /* 0x180fe20000010807 */
[----:B------:R-:W3:Y:S01]  /*2bde0*/  MUFU.EX2 R41, R41 ;  /* 0x0000002900297308 */ /* 0x000ee20000000800 */
        /* <DEDUP_REMOVED lines=16> */
[-CC-:B------:R-:W-:Y:S02]  /*2bef0*/  FFMA.FTZ R233, R71, R0.reuse, -R7.reuse ;  /* 0x0000000047e97223 */ /* 0x180fe40000010807 */
[-CC-:B------:R-:W-:Y:S02]  /*2bf00*/  FFMA.FTZ R234, R74, R0.reuse, -R7.reuse ;  /* 0x000000004aea7223 */ /* 0x180fe40000010807 */
[-CC-:B------:R-:W-:Y:S02]  /*2bf10*/  FFMA.FTZ R235, R75, R0.reuse, -R7.reuse ;  /* 0x000000004beb7223 */ /* 0x180fe40000010807 */
[-CC-:B------:R-:W-:Y:S01]  /*2bf20*/  FFMA.FTZ R236, R78, R0.reuse, -R7.reuse ;  /* 0x000000004eec7223 */ /* 0x180fe20000010807 */
[----:B------:R-:W-:Y:S01]  /*2bf30*/  MOV R78, R49 ;  /* 0x00000031004e7202 */ /* 0x000fe20000000f00 */
[--C-:B------:R-:W-:Y:S01]  /*2bf40*/  FFMA.FTZ R237, R79, R0, -R7.reuse ;  /* 0x000000004fed7223 */ /* 0x100fe20000010807 */
[----:B------:R-:W-:Y:S01]  /*2bf50*/  MOV R79, R48 ;  /* 0x00000030004f7202 */ /* 0x000fe20000000f00 */
        /* <DEDUP_REMOVED lines=15> */
[----:B------:R-:W-:Y:S02]  /*2c050*/  FFMA.FTZ R37, R4, R0, -R7 ;  /* 0x0000000004257223 */ /* 0x000fe40000010807 */
[C---:B-1----:R-:W-:Y:S01]  /*2c060*/  FMUL.FTZ R7, R2.reuse, R167 ;  /* 0x000000a702077220 */ /* 0x042fe20000410000 */
[----:B------:R-:W-:Y:S01]  /*2c070*/  MOV R167, R36 ;  /* 0x0000002400a77202 */ /* 0x000fe20000000f00 */
[C---:B------:R-:W-:Y:S01]  /*2c080*/  FMUL.FTZ R34, R2.reuse, R138 ;  /* 0x0000008a02227220 */ /* 0x040fe20000410000 */
[----:B------:R-:W-:Y:S01]  /*2c090*/  FMNMX.FTZ R36, R215, R135, !PT ;  /* 0x00000087d7247209 */ /* 0x000fe20007810000 */
[----:B------:R-:W5:Y:S01]  /*2c0a0*/  LDL.LU R138, [R1+0x10] ;  /* 0x00001000018a7983 */ /* 0x000f620000300800 */
[C---:B--2---:R-:W-:Y:S01]  /*2c0b0*/  FMUL.FTZ R6, R2.reuse, R166 ;  /* 0x000000a602067220 */ /* 0x044fe20000410000 */
[----:B------:R-:W-:Y:S01]  /*2c0c0*/  MOV R166, R37 ;  /* 0x0000002500a67202 */ /* 0x000fe20000000f00 */
[----:B------:R-:W-:Y:S01]  /*2c0d0*/  FMUL.FTZ R10, R2, R162 ;  /* 0x000000a2020a7220 */ /* 0x000fe20000410000 */
        /* <DEDUP_REMOVED lines=9> */
[C---:B------:R-:W-:Y:S01]  /*2c170*/  FMUL.FTZ R19, R2.reuse, R155 ;  /* 0x0000009b02137220 */ /* 0x040fe20000410000 */
[----:B------:R-:W-:Y:S01]  /*2c180*/  MOV R167, R78 ;  /* 0x0000004e00a77202 */ /* 0x000fe20000000f00 */
[C---:B------:R-:W-:Y:S01]  /*2c190*/  FMUL.FTZ R22, R2.reuse, R150 ;  /* 0x0000009602167220 */ /* 0x040fe20000410000 */
[----:B------:R-:W-:Y:S01]  /*2c1a0*/  MUFU.EX2 R78, R203 ;  /* 0x000000cb004e7308 */ /* 0x000fe20000000800 */
[----:B------:R-:W-:Y:S01]  /*2c1b0*/  FMNMX.FTZ R36, R217, R36, !PT ;  /* 0x00000024d9247209 */ /* 0x000fe20007810000 */
[C---:B------:R-:W-:Y:S02]  /*2c1c0*/  FMUL.FTZ R23, R2.reuse, R151 ;  /* 0x0000009702177220 */ /* 0x040fe40000410000 */
[----:B------:R-:W-:Y:S01]  /*2c1d0*/  FMUL.FTZ R26, R2, R146 ;  /* 0x00000092021a7220 */ /* 0x000fe20000410000 */
[----:B------:R-:W-:Y:S01]  /*2c1e0*/  FMNMX.FTZ R36, R216, R36, !PT ;  /* 0x00000024d8247209 */ /* 0x000fe20007810000 */
[C---:B------:R-:W-:Y:S02]  /*2c1f0*/  FMUL.FTZ R27, R2.reuse, R147 ;  /* 0x00000093021b7220 */ /* 0x040fe40000410000 */
[----:B------:R-:W-:Y:S01]  /*2c200*/  FMUL.FTZ R30, R2, R142 ;  /* 0x0000008e021e7220 */ /* 0x000fe20000410000 */
[----:B------:R-:W-:Y:S01]  /*2c210*/  FMNMX.FTZ R36, R214, R36, !PT ;  /* 0x00000024d6247209 */ /* 0x000fe20007810000 */
[C---:B------:R-:W-:Y:S02]  /*2c220*/  FMUL.FTZ R31, R2.reuse, R143 ;  /* 0x0000008f021f7220 */ /* 0x040fe40000410000 */
[C---:B------:R-:W-:Y:S01]  /*2c230*/  FMUL.FTZ R35, R2.reuse, R139 ;  /* 0x0000008b02237220 */ /* 0x040fe20000410000 */
[----:B------:R-:W-:Y:S01]  /*2c240*/  FMNMX.FTZ R36, R213, R36, !PT ;  /* 0x00000024d5247209 */ /* 0x000fe20007810000 */
[----:B----4-:R-:W-:Y:S03]  /*2c250*/  FFMA.FTZ R12, R2, R12, R13 ;  /* 0x0000000c020c7223 */ /* 0x010fe6000001000d */
        /* <DEDUP_REMOVED lines=62> */
[C---:B------:R-:W-:Y:S02]  /*2c640*/  FMUL.FTZ R5, R0.reuse, R36 ;  /* 0x0000002400057220 */ /* 0x040fe40000410000 */
[----:B------:R-:W-:Y:S03]  /*2c650*/  FMUL.FTZ R2, R0, R2 ;  /* 0x0000000200027220 */ /* 0x000fe60000410000 */
[----:B------:R-:W-:Y:S03]  /*2c660*/  FSEL R5, R5, RZ, P0 ;  /* 0x000000ff05057208 */ /* 0x000fe60000000000 */
[----:B------:R-:W1:Y:S02]  /*2c670*/  MUFU.EX2 R2, R2 ;  /* 0x0000000200027308 */ /* 0x000e640000000800 */
[-CC-:B------:R-:W-:Y:S02]  /*2c680*/  FFMA.FTZ R81, R45, R0.reuse, -R5.reuse ;  /* 0x000000002d517223 */ /* 0x180fe40000010805 */
[-CC-:B------:R-:W-:Y:S02]  /*2c690*/  FFMA.FTZ R82, R44, R0.reuse, -R5.reuse ;  /* 0x000000002c527223 */ /* 0x180fe40000010805 */
[--C-:B------:R-:W-:Y:S01]  /*2c6a0*/  FFMA.FTZ R8, R220, R0, -R5.reuse ;  /* 0x00000000dc087223 */ /* 0x100fe20000010805 */
[----:B------:R-:W-:Y:S01]  /*2c6b0*/  MOV R220, R46 ;  /* 0x0000002e00dc7202 */ /* 0x000fe20000000f00 */
[-CC-:B------:R-:W-:Y:S01]  /*2c6c0*/  FFMA.FTZ R37, R219, R0.reuse, -R5.reuse ;  /* 0x00000000db257223 */ /* 0x180fe20000010805 */
[----:B------:R-:W-:Y:S01]  /*2c6d0*/  MOV R219, R47 ;  /* 0x0000002f00db7202 */ /* 0x000fe20000000f00 */
[----:B------:R2:W-:Y:S01]  /*2c6e0*/  MUFU.EX2 R159, R8 ;  /* 0x00000008009f7308 */ /* 0x0005e20000000800 */
[----:B------:R-:W4:Y:S01]  /*2c6f0*/  LDSM.16.MT88.4 R44, [R178+0xa000] ;  /* 0x00a00000b22c783b */ /* 0x000f220000004200 */
[-CC-:B------:R-:W-:Y:S01]  /*2c700*/  FFMA.FTZ R4, R215, R0.reuse, -R5.reuse ;  /* 0x00000000d7047223 */ /* 0x180fe20000010805 */
[----:B------:R-:W-:Y:S01]  /*2c710*/  MOV R215, R67 ;  /* 0x0000004300d77202 */ /* 0x000fe20000000f00 */
[--C-:B------:R-:W-:Y:S01]  /*2c720*/  FFMA.FTZ R38, R218, R0, -R5.reuse ;  /* 0x00000000da267223 */ /* 0x100fe20000010805 */
[----:B------:R-:W-:Y:S01]  /*2c730*/  MOV R218, R162 ;  /* 0x000000a200da7202 */ /* 0x000fe20000000f00 */
[--C-:B------:R-:W-:Y:S01]  /*2c740*/  FFMA.FTZ R49, R217, R0, -R5.reuse ;  /* 0x00000000d9317223 */ /* 0x100fe20000010805 */
[----:B------:R-:W-:Y:S01]  /*2c750*/  MOV R162, R166 ;  /* 0x000000a600a27202 */ /* 0x000fe20000000f00 */
[--C-:B------:R-:W-:Y:S01]  /*2c760*/  FFMA.FTZ R48, R216, R0, -R5.reuse ;  /* 0x00000000d8307223 */ /* 0x100fe20000010805 */
[----:B------:R-:W-:Y:S01]  /*2c770*/  MOV R217, R66 ;  /* 0x0000004200d97202 */ /* 0x000fe20000000f00 */
[----:B------:R-:W-:Y:S01]  /*2c780*/  MUFU.EX2 R158, R38 ;  /* 0x00000026009e7308 */ /* 0x000fe20000000800 */
[-CC-:B------:R-:W-:Y:S01]  /*2c790*/  FFMA.FTZ R50, R214, R0.reuse, -R5.reuse ;  /* 0x00000000d6327223 */ /* 0x180fe20000010805 */
[----:B------:R-:W-:Y:S01]  /*2c7a0*/  MOV R166, R79 ;  /* 0x0000004f00a67202 */ /* 0x000fe20000000f00 */
[--C-:B------:R-:W-:Y:S01]  /*2c7b0*/  FFMA.FTZ R51, R213, R0, -R5.reuse ;  /* 0x00000000d5337223 */ /* 0x100fe20000010805 */
[----:B------:R-:W-:Y:S01]  /*2c7c0*/  MOV R216, R42 ;  /* 0x0000002a00d87202 */ /* 0x000fe20000000f00 */
        /* <DEDUP_REMOVED lines=27> */
[----:B------:R1:W5:Y:S01]  /*2c980*/  MUFU.EX2 R40, R4 ;  /* 0x0000000400287308 */ /* 0x0003620000000800 */
        /* <DEDUP_REMOVED lines=36> */
[----:B------:R-:W-:Y:S02]  /*2cbd0*/  FFMA.FTZ R129, R129, R0, -R5 ;  /* 0x0000000081817223 */ /* 0x000fe40000010805 */
[C---:B---3--:R-:W-:Y:S01]  /*2cbe0*/  FADD.FTZ R0, R41.reuse, R12 ;  /* 0x0000000c29007221 */ /* 0x048fe20000010000 */
[----:B------:R-:W-:Y:S01]  /*2cbf0*/  F2FP.PACK_AB R41, R41, R13 ;  /* 0x0000000d2929723e */ /* 0x000fe200000000ff */
[C---:B-1----:R-:W-:Y:S02]  /*2cc00*/  FMUL.FTZ R13, R2.reuse, R157 ;  /* 0x0000009d020d7220 */ /* 0x042fe40000410000 */
[C---:B--2---:R-:W-:Y:S02]  /*2cc10*/  FMUL.FTZ R8, R2.reuse, R160 ;  /* 0x000000a002087220 */ /* 0x044fe40000410000 */
[----:B------:R-:W-:Y:S01]  /*2cc20*/  FADD.FTZ R0, R9, R0 ;  /* 0x0000000009007221 */ /* 0x000fe20000010000 */
[----:B------:R-:W1:Y:S01]  /*2cc30*/  MUFU.EX2 R157, R37 ;  /* 0x00000025009d7308 */ /* 0x000e620000000800 */
[C---:B------:R-:W-:Y:S02]  /*2cc40*/  FMUL.FTZ R4, R2.reuse, R164 ;  /* 0x000000a402047220 */ /* 0x040fe40000410000 */
[C---:B------:R-:W-:Y:S02]  /*2cc50*/  FMUL.FTZ R5, R2.reuse, R165 ;  /* 0x000000a502057220 */ /* 0x040fe40000410000 */
[C---:B-----5:R-:W-:Y:S01]  /*2cc60*/  FFMA.FTZ R108, R2.reuse, R138, R40 ;  /* 0x0000008a026c7223 */ /* 0x060fe20000010028 */
[----:B------:R-:W-:Y:S01]  /*2cc70*/  F2FP.PACK_AB R40, R159, R40 ;  /* 0x000000289f28723e */ /* 0x000fe200000000ff */
[C---:B------:R-:W-:Y:S01]  /*2cc80*/  FADD.FTZ R0, R43.reuse, R0 ;  /* 0x000000002b007221 */ /* 0x040fe20000010000 */
[----:B------:R-:W-:Y:S01]  /*2cc90*/  F2FP.PACK_AB R43, R43, R9 ;  /* 0x000000092b2b723e */ /* 0x000fe200000000ff */
        /* <DEDUP_REMOVED lines=13> */
[C---:B------:R-:W-:Y:S01]  /*2cd70*/  FMUL.FTZ R32, R2.reuse, R136 ;  /* 0x0000008802207220 */ /* 0x040fe20000410000 */
[----:B------:R1:W-:Y:S01]  /*2cd80*/  MUFU.EX2 R153, R50 ;  /* 0x0000003200997308 */ /* 0x0003e20000000800 */
[C---:B----4-:R-:W-:Y:S05]  /*2cd90*/  HMMA.16816.F32 R4, R40.reuse, R44, R4 ;  /* 0x0000002c2804723c */ /* 0x050fea0000001804 */
[----:B------:R-:W-:Y:S02]  /*2cda0*/  FMUL.FTZ R33, R2, R137 ;  /* 0x0000008902217220 */ /* 0x000fe40000410000 */
[----:B--2---:R-:W-:Y:S01]  /*2cdb0*/  FADD.FTZ R0, R37, R0 ;  /* 0x0000000025007221 */ /* 0x004fe20000010000 */
        /* <DEDUP_REMOVED lines=76> */
[----:B------:R-:W3:Y:S01]  /*2d280*/  MUFU.EX2 R38, R168 ;  /* 0x000000a800267308 */ /* 0x000ee20000000800 */
[C---:B--2---:R-:W-:Y:S03]  /*2d290*/  HMMA.16816.F32 R12, R40.reuse, R48, R12 ;  /* 0x00000030280c723c */ /* 0x044fe6000000180c */
[C---:B----4-:R-:W-:Y:S04]  /*2d2a0*/  FADD.FTZ R0, R2.reuse, R0 ;  /* 0x0000000002007221 */ /* 0x050fe80000010000 */
[----:B------:R-:W-:Y:S01]  /*2d2b0*/  F2FP.PACK_AB R48, R147, R142 ;  /* 0x0000008e9330723e */ /* 0x000fe200000000ff */
[C---:B------:R-:W-:Y:S01]  /*2d2c0*/  HMMA.16816.F32 R16, R40.reuse, R50, R16 ;  /* 0x000000322810723c */ /* 0x040fe20000001810 */
[----:B------:R-:W-:Y:S03]  /*2d2d0*/  MUFU.EX2 R85, R227 ;  /* 0x000000e300557308 */ /* 0x000fe60000000800 */
[----:B------:R-:W-:Y:S01]  /*2d2e0*/  F2FP.PACK_AB R49, R2, R37 ;  /* 0x000000250231723e */ /* 0x000fe200000000ff */
[----:B-1----:R-:W-:Y:S02]  /*2d2f0*/  FADD.FTZ R0, R39, R0 ;  /* 0x0000000027007221 */ /* 0x002fe40000010000 */
[----:B------:R-:W-:Y:S01]  /*2d300*/  F2FP.PACK_AB R50, R144, R141 ;  /* 0x0000008d9032723e */ /* 0x000fe200000000ff */
[C---:B------:R-:W-:Y:S03]  /*2d310*/  HMMA.16816.F32 R20, R40.reuse, R52, R20 ;  /* 0x000000342814723c */ /* 0x040fe60000001814 */
[----:B------:R-:W1:Y:S01]  /*2d320*/  MUFU.EX2 R37, R231 ;  /* 0x000000e700257308 */ /* 0x000e620000000800 */
[C---:B---3--:R-:W-:Y:S04]  /*2d330*/  F2FP.PACK_AB R51, R38.reuse, R39 ;  /* 0x000000272633723e */ /* 0x048fe800000000ff */
[C---:B------:R-:W-:Y:S01]  /*2d340*/  HMMA.16816.F32 R24, R40.reuse, R54, R24 ;  /* 0x000000362818723c */ /* 0x040fe20000001818 */
[----:B------:R-:W2:Y:S03]  /*2d350*/  LDSM.16.MT88.4 R52, [R181+0xb800] ;  /* 0x00b80000b534783b */ /* 0x000ea60000004200 */
[----:B------:R-:W-:Y:S01]  /*2d360*/  FADD.FTZ R0, R38, R0 ;  /* 0x0000000026007221 */ /* 0x000fe20000010000 */
[----:B------:R-:W3:Y:S03]  /*2d370*/  MUFU.EX2 R2, R230 ;  /* 0x000000e600027308 */ /* 0x000ee60000000800 */
[----:B------:R-:W-:Y:S01]  /*2d380*/  FADD.FTZ R0, R65, R0 ;  /* 0x0000000041007221 */ /* 0x000fe20000010000 */
[C---:B-----5:R-:W-:Y:S03]  /*2d390*/  HMMA.16816.F32 R28, R40.reuse, R44, R28 ;  /* 0x0000002c281c723c */ /* 0x060fe6000000181c */
[----:B------:R-:W-:Y:S03]  /*2d3a0*/  FADD.FTZ R0, R64, R0 ;  /* 0x0000000040007221 */ /* 0x000fe60000010000 */
[----:B------:R-:W4:Y:S01]  /*2d3b0*/  MUFU.EX2 R39, R229 ;  /* 0x000000e500277308 */ /* 0x000f220000000800 */
[----:B------:R-:W-:Y:S01]  /*2d3c0*/  FADD.FTZ R0, R67, R0 ;  /* 0x0000000043007221 */ /* 0x000fe20000010000 */
[----:B------:R-:W-:Y:S01]  /*2d3d0*/  HMMA.16816.F32 R32, R40, R46, R32 ;  /* 0x0000002e2820723c */ /* 0x000fe20000001820 */
[----:B------:R-:W5:Y:S03]  /*2d3e0*/  LDSM.16.MT88.4 R40, [R179+0xb800] ;  /* 0x00b80000b328783b */ /* 0x000f660000004200 */
[----:B------:R-:W-:Y:S04]  /*2d3f0*/  FADD.FTZ R0, R66, R0 ;  /* 0x0000000042007221 */ /* 0x000fe80000010000 */
[C---:B------:R-:W-:Y:S01]  /*2d400*/  HMMA.16816.F32 R4, R48.reuse, R56, R4 ;  /* 0x000000383004723c */ /* 0x040fe20000001804 */
[----:B------:R-:W3:Y:S01]  /*2d410*/  LDSM.16.MT88.4 R44, [R180+0xb800] ;  /* 0x00b80000b42c783b */ /* 0x000ee20000004200 */
[----:B------:R-:W1:Y:S03]  /*2d420*/  MUFU.EX2 R38, R228 ;  /* 0x000000e400267308 */ /* 0x000e660000000800 */
[----:B------:R-:W-:Y:S03]  /*2d430*/  FADD.FTZ R0, R69, R0 ;  /* 0x0000000045007221 */ /* 0x000fe60000010000 */
[C---:B------:R-:W-:Y:S01]  /*2d440*/  HMMA.16816.F32 R8, R48.reuse, R58, R8 ;  /* 0x0000003a3008723c */ /* 0x040fe20000001808 */
[----:B------:R-:W-:Y:S03]  /*2d450*/  LDSM.16.MT88.4 R56, [R181+0xc000] ;  /* 0x00c00000b538783b */ /* 0x000fe60000004200 */
[----:B------:R-:W1:Y:S01]  /*2d460*/  MUFU.EX2 R84, R226 ;  /* 0x000000e200547308 */ /* 0x000e620000000800 */
[----:B------:R-:W-:Y:S03]  /*2d470*/  FADD.FTZ R0, R68, R0 ;  /* 0x0000000044007221 */ /* 0x000fe60000010000 */
[C---:B--2---:R-:W-:Y:S04]  /*2d480*/  HMMA.16816.F32 R12, R48.reuse, R52, R12 ;  /* 0x00000034300c723c */ /* 0x044fe8000000180c */
[----:B------:R-:W-:Y:S02]  /*2d490*/  FADD.FTZ R0, R79, R0 ;  /* 0x000000004f007221 */ /* 0x000fe40000010000 */
[----:B------:R-:W2:Y:S02]  /*2d4a0*/  MUFU.EX2 R89, R225 ;  /* 0x000000e100597308 */ /* 0x000ea40000000800 */
[C---:B------:R-:W-:Y:S01]  /*2d4b0*/  HMMA.16816.F32 R16, R48.reuse, R54, R16 ;  /* 0x000000363010723c */ /* 0x040fe20000001810 */
[----:B------:R-:W2:Y:S03]  /*2d4c0*/  LDSM.16.MT88.4 R52, [R178+0xc000] ;  /* 0x00c00000b234783b */ /* 0x000ea60000004200 */
[----:B------:R-:W-:Y:S04]  /*2d4d0*/  FADD.FTZ R0, R78, R0 ;  /* 0x000000004e007221 */ /* 0x000fe80000010000 */
[----:B------:R-:W2:Y:S01]  /*2d4e0*/  MUFU.EX2 R88, R224 ;  /* 0x000000e000587308 */ /* 0x000ea20000000800 */
[C---:B-----5:R-:W-:Y:S03]  /*2d4f0*/  HMMA.16816.F32 R20, R48.reuse, R40, R20 ;  /* 0x000000283014723c */ /* 0x060fe60000001814 */
[----:B-1----:R-:W-:Y:S04]  /*2d500*/  FADD.FTZ R0, R37, R0 ;  /* 0x0000000025007221 */ /* 0x002fe80000010000 */
[----:B------:R-:W-:Y:S01]  /*2d510*/  F2FP.PACK_AB R41, R64, R65 ;  /* 0x000000414029723e */ /* 0x000fe200000000ff */
[C---:B------:R-:W-:Y:S01]  /*2d520*/  HMMA.16816.F32 R24, R48.reuse, R42, R24 ;  /* 0x0000002a3018723c */ /* 0x040fe20000001818 */
[----:B------:R-:W-:Y:S03]  /*2d530*/  MUFU.EX2 R136, R80 ;  /* 0x0000005000887308 */ /* 0x000fe60000000800 */
[----:B------:R-:W-:Y:S01]  /*2d540*/  F2FP.PACK_AB R40, R148, R143 ;  /* 0x0000008f9428723e */ /* 0x000fe200000000ff */
[----:B---3--:R-:W-:Y:S02]  /*2d550*/  FADD.FTZ R0, R2, R0 ;  /* 0x0000000002007221 */ /* 0x008fe40000010000 */
[----:B------:R-:W-:Y:S01]  /*2d560*/  F2FP.PACK_AB R43, R66, R67 ;  /* 0x00000043422b723e */ /* 0x000fe200000000ff */
[C---:B------:R-:W-:Y:S01]  /*2d570*/  HMMA.16816.F32 R28, R48.reuse, R44, R28 ;  /* 0x0000002c301c723c */ /* 0x040fe2000000181c */
[----:B------:R-:W-:Y:S02]  /*2d580*/  LDSM.16.MT88.4 R64, [R181+0xc800] ;  /* 0x00c80000b540783b */ /* 0x000fe40000004200 */
[----:B------:R-:W-:Y:S01]  /*2d590*/  MUFU.EX2 R81, R81 ;  /* 0x0000005100517308 */ /* 0x000fe20000000800 */
[----:B------:R-:W-:Y:S01]  /*2d5a0*/  F2FP.PACK_AB R42, R146, R145 ;  /* 0x00000091922a723e */ /* 0x000fe200000000ff */
[----:B----4-:R-:W-:Y:S03]  /*2d5b0*/  FADD.FTZ R0, R39, R0 ;  /* 0x0000000027007221 */ /* 0x010fe60000010000 */
[----:B------:R-:W-:Y:S01]  /*2d5c0*/  HMMA.16816.F32 R32, R48, R46, R32 ;  /* 0x0000002e3020723c */ /* 0x000fe20000001820 */
[----:B------:R-:W1:Y:S03]  /*2d5d0*/  LDSM.16.MT88.4 R44, [R180+0xc000] ;  /* 0x00c00000b42c783b */ /* 0x000e660000004200 */
[----:B------:R-:W-:Y:S01]  /*2d5e0*/  FADD.FTZ R0, R38, R0 ;  /* 0x0000000026007221 */ /* 0x000fe20000010000 */
[----:B------:R-:W-:Y:S02]  /*2d5f0*/  MUFU.EX2 R82, R82 ;  /* 0x0000005200527308 */ /* 0x000fe40000000800 */
[----:B------:R-:W-:Y:S01]  /*2d600*/  F2FP.PACK_AB R49, R68, R69 ;  /* 0x000000454431723e */ /* 0x000fe200000000ff */
[C---:B--2---:R-:W-:Y:S05]  /*2d610*/  HMMA.16816.F32 R4, R40.reuse, R52, R4 ;  /* 0x000000342804723c */ /* 0x044fea0000001804 */
[----:B------:R-:W-:Y:S01]  /*2d620*/  F2FP.PACK_AB R51, R78, R79 ;  /* 0x0000004f4e33723e */ /* 0x000fe200000000ff */
[----:B------:R-:W-:Y:S01]  /*2d630*/  FADD.FTZ R0, R85, R0 ;  /* 0x0000000055007221 */ /* 0x000fe20000010000 */
[----:B------:R-:W-:Y:S01]  /*2d640*/  F2FP.PACK_AB R48, R135, R140 ;  /* 0x0000008c8730723e */ /* 0x000fe200000000ff */
[C---:B------:R-:W-:Y:S01]  /*2d650*/  HMMA.16816.F32 R8, R40.reuse, R54, R8 ;  /* 0x000000362808723c */ /* 0x040fe20000001808 */
[----:B------:R-:W2:Y:S01]  /*2d660*/  LDSM.16.MT88.4 R52, [R178+0xc800] ;  /* 0x00c80000b234783b */ /* 0x000ea20000004200 */
[----:B------:R-:W-:Y:S02]  /*2d670*/  MUFU.EX2 R69, R251 ;  /* 0x000000fb00457308 */ /* 0x000fe40000000800 */
[----:B------:R-:W-:Y:S01]  /*2d680*/  F2FP.PACK_AB R50, R134, R130 ;  /* 0x000000828632723e */ /* 0x000fe200000000ff */
[----:B------:R-:W-:Y:S03]  /*2d690*/  FADD.FTZ R0, R84, R0 ;  /* 0x0000000054007221 */ /* 0x000fe60000010000 */
[C---:B------:R-:W-:Y:S04]  /*2d6a0*/  HMMA.16816.F32 R12, R40.reuse, R56, R12 ;  /* 0x00000038280c723c */ /* 0x040fe8000000180c */
[----:B------:R-:W-:Y:S01]  /*2d6b0*/  MUFU.EX2 R68, R252 ;  /* 0x000000fc00447308 */ /* 0x000fe20000000800 */
[----:B------:R-:W-:Y:S03]  /*2d6c0*/  FADD.FTZ R0, R89, R0 ;  /* 0x0000000059007221 */ /* 0x000fe60000010000 */
[C---:B------:R-:W-:Y:S01]  /*2d6d0*/  HMMA.16816.F32 R16, R40.reuse, R58, R16 ;  /* 0x0000003a2810723c */ /* 0x040fe20000001810 */
[----:B------:R-:W3:Y:S03]  /*2d6e0*/  LDSM.16.MT88.4 R56, [R179+0xc800] ;  /* 0x00c80000b338783b */ /* 0x000ee60000004200 */
[----:B------:R-:W-:Y:S02]  /*2d6f0*/  FADD.FTZ R0, R88, R0 ;  /* 0x0000000058007221 */ /* 0x000fe40000010000 */
[----:B------:R-:W-:Y:S02]  /*2d700*/  MUFU.EX2 R79, R96 ;  /* 0x00000060004f7308 */ /* 0x000fe40000000800 */
[C---:B------:R-:W-:Y:S08]  /*2d710*/  HMMA.16816.F32 R20, R40.reuse, R60, R20 ;  /* 0x0000003c2814723c */ /* 0x040ff00000001814 */
[C---:B------:R-:W-:Y:S01]  /*2d720*/  HMMA.16816.F32 R24, R40.reuse, R62, R24 ;  /* 0x0000003e2818723c */ /* 0x040fe20000001818 */
[----:B------:R-:W4:Y:S01]  /*2d730*/  LDSM.16.MT88.4 R60, [R180+0xc800] ;  /* 0x00c80000b43c783b */ /* 0x000f220000004200 */
[----:B------:R-:W-:Y:S06]  /*2d740*/  MUFU.EX2 R78, R97 ;  /* 0x00000061004e7308 */ /* 0x000fec0000000800 */
[C---:B-1----:R-:W-:Y:S04]  /*2d750*/  HMMA.16816.F32 R28, R40.reuse, R44, R28 ;  /* 0x0000002c281c723c */ /* 0x042fe8000000181c */
[----:B------:R-:W-:Y:S04]  /*2d760*/  MUFU.EX2 R83, R83 ;  /* 0x0000005300537308 */ /* 0x000fe80000000800 */
[----:B------:R-:W-:Y:S01]  /*2d770*/  HMMA.16816.F32 R32, R40, R46, R32 ;  /* 0x0000002e2820723c */ /* 0x000fe20000001820 */
[----:B------:R-:W1:Y:S05]  /*2d780*/  LDSM.16.MT88.4 R44, [R178+0xd000] ;  /* 0x00d00000b22c783b */ /* 0x000e6a0000004200 */
[----:B------:R-:W5:Y:S01]  /*2d790*/  MUFU.EX2 R80, R232 ;  /* 0x000000e800507308 */ /* 0x000f620000000800 */
[----:B------:R-:W-:Y:S01]  /*2d7a0*/  F2FP.PACK_AB R41, R2, R37 ;  /* 0x000000250229723e */ /* 0x000fe200000000ff */
[C---:B--2---:R-:W-:Y:S05]  /*2d7b0*/  HMMA.16816.F32 R4, R48.reuse, R52, R4 ;  /* 0x000000343004723c */ /* 0x044fea0000001804 */
[----:B------:R-:W-:Y:S02]  /*2d7c0*/  F2FP.PACK_AB R43, R38, R39 ;  /* 0x00000027262b723e */ /* 0x000fe400000000ff */
[----:B------:R-:W-:Y:S01]  /*2d7d0*/  F2FP.PACK_AB R40, R137, R131 ;  /* 0x000000838928723e */ /* 0x000fe200000000ff */
[C---:B------:R-:W-:Y:S01]  /*2d7e0*/  HMMA.16816.F32 R8, R48.reuse, R54, R8 ;  /* 0x000000363008723c */ /* 0x040fe20000001808 */
[----:B------:R-:W2:Y:S01]  /*2d7f0*/  LDSM.16.MT88.4 R52, [R181+0xd000] ;  /* 0x00d00000b534783b */ /* 0x000ea20000004200 */
[----:B------:R-:W-:Y:S02]  /*2d800*/  MUFU.EX2 R38, R216 ;  /* 0x000000d800267308 */ /* 0x000fe40000000800 */
[----:B------:R-:W-:Y:S04]  /*2d810*/  F2FP.PACK_AB R42, R138, R139 ;  /* 0x0000008b8a2a723e */ /* 0x000fe800000000ff */
[C---:B------:R-:W-:Y:S04]  /*2d820*/  HMMA.16816.F32 R12, R48.reuse, R64, R12 ;  /* 0x00000040300c723c */ /* 0x040fe8000000180c */
[----:B------:R-:W1:Y:S01]  /*2d830*/  MUFU.EX2 R77, R233 ;  /* 0x000000e9004d7308 */ /* 0x000e620000000800 */
[----:B-----5:R-:W-:Y:S03]  /*2d840*/  FADD.FTZ R0, R80, R0 ;  /* 0x0000000050007221 */ /* 0x020fe60000010000 */
[C---:B------:R-:W-:Y:S01]  /*2d850*/  HMMA.16816.F32 R16, R48.reuse, R66, R16 ;  /* 0x000000423010723c */ /* 0x040fe20000001810 */
[----:B------:R-:W-:Y:S05]  /*2d860*/  LDSM.16.MT88.4 R64, [R180+0xd000] ;  /* 0x00d00000b440783b */ /* 0x000fea0000004200 */
[----:B------:R-:W5:Y:S02]  /*2d870*/  MUFU.EX2 R76, R234 ;  /* 0x000000ea004c7308 */ /* 0x000f640000000800 */
[C---:B---3--:R-:W-:Y:S08]  /*2d880*/  HMMA.16816.F32 R20, R48.reuse, R56, R20 ;  /* 0x000000383014723c */ /* 0x048ff00000001814 */
[C---:B------:R-:W-:Y:S01]  /*2d890*/  HMMA.16816.F32 R24, R48.reuse, R58, R24 ;  /* 0x0000003a3018723c */ /* 0x040fe20000001818 */
[----:B------:R-:W3:Y:S01]  /*2d8a0*/  LDSM.16.MT88.4 R56, [R179+0xd000] ;  /* 0x00d00000b338783b */ /* 0x000ee20000004200 */
[----:B------:R-:W2:Y:S02]  /*2d8b0*/  MUFU.EX2 R71, R235 ;  /* 0x000000eb00477308 */ /* 0x000ea40000000800 */
[----:B-1----:R-:W-:Y:S04]  /*2d8c0*/  FADD.FTZ R0, R77, R0 ;  /* 0x000000004d007221 */ /* 0x002fe80000010000 */
[C---:B----4-:R-:W-:Y:S04]  /*2d8d0*/  HMMA.16816.F32 R28, R48.reuse, R60, R28 ;  /* 0x0000003c301c723c */ /* 0x050fe8000000181c */
[----:B------:R-:W-:Y:S01]  /*2d8e0*/  MUFU.EX2 R86, R86 ;  /* 0x0000005600567308 */ /* 0x000fe20000000800 */
[----:B-----5:R-:W-:Y:S03]  /*2d8f0*/  FADD.FTZ R0, R76, R0 ;  /* 0x000000004c007221 */ /* 0x020fe60000010000 */
[----:B------:R-:W-:Y:S01]  /*2d900*/  HMMA.16816.F32 R32, R48, R62, R32 ;  /* 0x0000003e3020723c */ /* 0x000fe20000001820 */
[----:B------:R-:W1:Y:S05]  /*2d910*/  LDSM.16.MT88.4 R48, [R178+0xd800] ;  /* 0x00d80000b230783b */ /* 0x000e6a0000004200 */
[----:B------:R-:W-:Y:S02]  /*2d920*/  MUFU.EX2 R87, R87 ;  /* 0x0000005700577308 */ /* 0x000fe40000000800 */
[C---:B------:R-:W-:Y:S01]  /*2d930*/  HMMA.16816.F32 R4, R40.reuse, R44, R4 ;  /* 0x0000002c2804723c */ /* 0x040fe20000001804 */
[----:B------:R-:W4:Y:S04]  /*2d940*/  LDSM.16.MT88.4 R60, [R181+0xd800] ;  /* 0x00d80000b53c783b */ /* 0x000f280000004200 */
[----:B--2---:R-:W-:Y:S02]  /*2d950*/  FADD.FTZ R0, R71, R0 ;  /* 0x0000000047007221 */ /* 0x004fe40000010000 */
[----:B------:R-:W-:Y:S01]  /*2d960*/  F2FP.PACK_AB R45, R84, R85 ;  /* 0x00000055542d723e */ /* 0x000fe200000000ff */
[C---:B------:R-:W-:Y:S01]  /*2d970*/  HMMA.16816.F32 R8, R40.reuse, R46, R8 ;  /* 0x0000002e2808723c */ /* 0x040fe20000001808 */
[----:B------:R-:W-:Y:S03]  /*2d980*/  MUFU.EX2 R90, R90 ;  /* 0x0000005a005a7308 */ /* 0x000fe60000000800 */
[----:B------:R-:W-:Y:S03]  /*2d990*/  F2FP.PACK_AB R44, R81, R136 ;  /* 0x00000088512c723e */ /* 0x000fe600000000ff */
[----:B------:R-:W-:Y:S01]  /*2d9a0*/  F2FP.PACK_AB R47, R88, R89 ;  /* 0x00000059582f723e */ /* 0x000fe200000000ff */
[C---:B------:R-:W-:Y:S03]  /*2d9b0*/  HMMA.16816.F32 R12, R40.reuse, R52, R12 ;  /* 0x00000034280c723c */ /* 0x040fe6000000180c */
[----:B------:R-:W-:Y:S01]  /*2d9c0*/  MUFU.EX2 R91, R91 ;  /* 0x0000005b005b7308 */ /* 0x000fe20000000800 */
[----:B------:R-:W-:Y:S04]  /*2d9d0*/  F2FP.PACK_AB R46, R83, R82 ;  /* 0x00000052532e723e */ /* 0x000fe800000000ff */
[C---:B------:R-:W-:Y:S01]  /*2d9e0*/  HMMA.16816.F32 R16, R40.reuse, R54, R16 ;  /* 0x000000362810723c */ /* 0x040fe20000001810 */
[----:B------:R-:W2:Y:S04]  /*2d9f0*/  LDSM.16.MT88.4 R52, [R179+0xd800] ;  /* 0x00d80000b334783b */ /* 0x000ea80000004200 */
[----:B------:R-:W5:Y:S03]  /*2da00*/  MUFU.EX2 R75, R236 ;  /* 0x000000ec004b7308 */ /* 0x000f660000000800 */
[C---:B---3--:R-:W-:Y:S07]  /*2da10*/  HMMA.16816.F32 R20, R40.reuse, R56, R20 ;  /* 0x000000382814723c */ /* 0x048fee0000001814 */
[----:B------:R-:W3:Y:S01]  /*2da20*/  MUFU.EX2 R74, R237 ;  /* 0x000000ed004a7308 */ /* 0x000ee20000000800 */
[C---:B------:R-:W-:Y:S01]  /*2da30*/  HMMA.16816.F32 R24, R40.reuse, R58, R24 ;  /* 0x0000003a2818723c */ /* 0x040fe20000001818 */
[----:B------:R-:W2:Y:S07]  /*2da40*/  LDSM.16.MT88.4 R56, [R180+0xd800] ;  /* 0x00d80000b438783b */ /* 0x000eae0000004200 */
[C---:B------:R-:W-:Y:S01]  /*2da50*/  HMMA.16816.F32 R28, R40.reuse, R64, R28 ;  /* 0x00000040281c723c */ /* 0x040fe2000000181c */
[----:B------:R-:W2:Y:S03]  /*2da60*/  MUFU.EX2 R73, R238 ;  /* 0x000000ee00497308 */ /* 0x000ea60000000800 */
[----:B-----5:R-:W-:Y:S04]  /*2da70*/  FADD.FTZ R0, R75, R0 ;  /* 0x000000004b007221 */ /* 0x020fe80000010000 */
[----:B------:R-:W-:Y:S01]  /*2da80*/  HMMA.16816.F32 R32, R40, R66, R32 ;  /* 0x000000422820723c */ /* 0x000fe20000001820 */
[----:B------:R-:W-:Y:S02]  /*2da90*/  LDSM.16.MT88.4 R64, [R180+0xe000] ;  /* 0x00e00000b440783b */ /* 0x000fe40000004200 */
[----:B------:R-:W5:Y:S04]  /*2daa0*/  MUFU.EX2 R70, R239 ;  /* 0x000000ef00467308 */ /* 0x000f680000000800 */
[----:B------:R-:W-:Y:S01]  /*2dab0*/  F2FP.PACK_AB R41, R77, R80 ;  /* 0x000000504d29723e */ /* 0x000fe200000000ff */
[C---:B-1----:R-:W-:Y:S05]  /*2dac0*/  HMMA.16816.F32 R4, R44.reuse, R48, R4 ;  /* 0x000000302c04723c */ /* 0x042fea0000001804 */
[----:B------:R-:W-:Y:S01]  /*2dad0*/  F2FP.PACK_AB R43, R71, R76 ;  /* 0x0000004c472b723e */ /* 0x000fe200000000ff */
[----:B------:R-:W-:Y:S01]  /*2dae0*/  MUFU.EX2 R80, R93 ;  /* 0x0000005d00507308 */ /* 0x000fe20000000800 */
[----:B------:R-:W-:Y:S01]  /*2daf0*/  F2FP.PACK_AB R40, R87, R86 ;  /* 0x000000565728723e */ /* 0x000fe200000000ff */
[C---:B------:R-:W-:Y:S01]  /*2db00*/  HMMA.16816.F32 R8, R44.reuse, R50, R8 ;  /* 0x000000322c08723c */ /* 0x040fe20000001808 */
[----:B------:R-:W1:Y:S03]  /*2db10*/  LDSM.16.MT88.4 R48, [R178+0xe000] ;  /* 0x00e00000b230783b */ /* 0x000e660000004200 */
[----:B------:R-:W-:Y:S01]  /*2db20*/  F2FP.PACK_AB R42, R91, R90 ;  /* 0x0000005a5b2a723e */ /* 0x000fe200000000ff */
[----:B---3--:R-:W-:Y:S03]  /*2db30*/  FADD.FTZ R0, R74, R0 ;  /* 0x000000004a007221 */ /* 0x008fe60000010000 */
[C---:B----4-:R-:W-:Y:S01]  /*2db40*/  HMMA.16816.F32 R12, R44.reuse, R60, R12 ;  /* 0x0000003c2c0c723c */ /* 0x050fe2000000180c */
[----:B------:R-:W-:Y:S03]  /*2db50*/  MUFU.EX2 R71, R250 ;  /* 0x000000fa00477308 */ /* 0x000fe60000000800 */
[----:B--2---:R-:W-:Y:S04]  /*2db60*/  FADD.FTZ R0, R73, R0 ;  /* 0x0000000049007221 */ /* 0x004fe80000010000 */
[C---:B------:R-:W-:Y:S01]  /*2db70*/  HMMA.16816.F32 R16, R44.reuse, R62, R16 ;  /* 0x0000003e2c10723c */ /* 0x040fe20000001810 */
[----:B------:R-:W2:Y:S02]  /*2db80*/  LDSM.16.MT88.4 R60, [R181+0xe000] ;  /* 0x00e00000b53c783b */ /* 0x000ea40000004200 */
[----:B------:R-:W-:Y:S01]  /*2db90*/  MUFU.EX2 R77, R100 ;  /* 0x00000064004d7308 */ /* 0x000fe20000000800 */
[----:B-----5:R-:W-:Y:S04]  /*2dba0*/  FADD.FTZ R0, R70, R0 ;  /* 0x0000000046007221 */ /* 0x020fe80000010000 */
[C---:B------:R-:W-:Y:S05]  /*2dbb0*/  HMMA.16816.F32 R20, R44.reuse, R52, R20 ;  /* 0x000000342c14723c */ /* 0x040fea0000001814 */
[----:B------:R-:W-:Y:S03]  /*2dbc0*/  MUFU.EX2 R76, R101 ;  /* 0x00000065004c7308 */ /* 0x000fe60000000800 */
[C---:B------:R-:W-:Y:S01]  /*2dbd0*/  HMMA.16816.F32 R24, R44.reuse, R54, R24 ;  /* 0x000000362c18723c */ /* 0x040fe20000001818 */
[----:B------:R-:W3:Y:S06]  /*2dbe0*/  LDSM.16.MT88.4 R52, [R179+0xe000] ;  /* 0x00e00000b334783b */ /* 0x000eec0000004200 */
[----:B------:R-:W-:Y:S01]  /*2dbf0*/  MUFU.EX2 R94, R94 ;  /* 0x0000005e005e7308 */ /* 0x000fe20000000800 */
[C---:B------:R-:W-:Y:S08]  /*2dc00*/  HMMA.16816.F32 R28, R44.reuse, R56, R28 ;  /* 0x000000382c1c723c */ /* 0x040ff0000000181c */
[----:B------:R-:W-:Y:S01]  /*2dc10*/  HMMA.16816.F32 R32, R44, R58, R32 ;  /* 0x0000003a2c20723c */ /* 0x000fe20000001820 */
[----:B------:R-:W-:Y:S01]  /*2dc20*/  LDSM.16.MT88.4 R56, [R181+0xe800] ;  /* 0x00e80000b538783b */ /* 0x000fe20000004200 */
[----:B------:R-:W4:Y:S05]  /*2dc30*/  MUFU.EX2 R95, R95 ;  /* 0x0000005f005f7308 */ /* 0x000f2a0000000800 */
        /* <DEDUP_REMOVED lines=8> */
[----:B----4-:R-:W-:Y:S04]  /*2dcc0*/  F2FP.PACK_AB R44, R95, R94 ;  /* 0x0000005e5f2c723e */ /* 0x010fe800000000ff */
[C---:B------:R-:W-:Y:S01]  /*2dcd0*/  HMMA.16816.F32 R16, R40.reuse, R62, R16 ;  /* 0x0000003e2810723c */ /* 0x040fe20000001810 */
[----:B------:R-:W-:Y:S01]  /*2dce0*/  LDSM.16.MT88.4 R60, [R180+0xe800] ;  /* 0x00e80000b43c783b */ /* 0x000fe20000004200 */
[----:B------:R-:W-:Y:S06]  /*2dcf0*/  MUFU.EX2 R74, R105 ;  /* 0x00000069004a7308 */ /* 0x000fec0000000800 */
[C---:B---3--:R-:W-:Y:S04]  /*2dd00*/  HMMA.16816.F32 R20, R40.reuse, R52, R20 ;  /* 0x000000342814723c */ /* 0x048fe80000001814 */
        /* <DEDUP_REMOVED lines=17> */
[----:B------:R-:W4:Y:S02]  /*2de20*/  MUFU.EX2 R2, R249 ;  /* 0x000000f900027308 */ /* 0x000f240000000800 */
[C---:B------:R-:W-:Y:S01]  /*2de30*/  HMMA.16816.F32 R16, R44.reuse, R58, R16 ;  /* 0x0000003a2c10723c */ /* 0x040fe20000001810 */
[----:B------:R-:W3:Y:S03]  /*2de40*/  LDSM.16.MT88.4 R56, [R181+0xf000] ;  /* 0x00f00000b538783b */ /* 0x000ee60000004200 */
[C---:B-1----:R-:W-:Y:S01]  /*2de50*/  F2FP.PACK_AB R41, R39.reuse, R72 ;  /* 0x000000482729723e */ /* 0x042fe200000000ff */
[----:B------:R-:W-:Y:S03]  /*2de60*/  FADD.FTZ R0, R39, R0 ;  /* 0x0000000027007221 */ /* 0x000fe60000010000 */
[----:B------:R-:W-:Y:S01]  /*2de70*/  MUFU.EX2 R39, R219 ;  /* 0x000000db00277308 */ /* 0x000fe20000000800 */
[C---:B--2---:R-:W-:Y:S03]  /*2de80*/  HMMA.16816.F32 R20, R44.reuse, R52, R20 ;  /* 0x000000342c14723c */ /* 0x044fe60000001814 */
[----:B-----5:R-:W-:Y:S05]  /*2de90*/  FADD.FTZ R0, R37, R0 ;  /* 0x0000000025007221 */ /* 0x020fea0000010000 */
[C---:B------:R-:W-:Y:S01]  /*2dea0*/  HMMA.16816.F32 R24, R44.reuse, R54, R24 ;  /* 0x000000362c18723c */ /* 0x040fe20000001818 */
[----:B------:R-:W-:Y:S01]  /*2deb0*/  MUFU.EX2 R102, R102 ;  /* 0x0000006600667308 */ /* 0x000fe20000000800 */
[----:B------:R-:W1:Y:S02]  /*2dec0*/  LDSM.16.MT88.4 R52, [R180+0xf000] ;  /* 0x00f00000b434783b */ /* 0x000e640000004200 */
[C---:B----4-:R-:W-:Y:S01]  /*2ded0*/  F2FP.PACK_AB R43, R2.reuse, R37 ;  /* 0x00000025022b723e */ /* 0x050fe200000000ff */
[----:B------:R-:W-:Y:S03]  /*2dee0*/  FADD.FTZ R0, R2, R0 ;  /* 0x0000000002007221 */ /* 0x000fe60000010000 */
[C---:B------:R-:W-:Y:S03]  /*2def0*/  HMMA.16816.F32 R28, R44.reuse, R60, R28 ;  /* 0x0000003c2c1c723c */ /* 0x040fe6000000181c */
[----:B------:R-:W2:Y:S01]  /*2df00*/  MUFU.EX2 R103, R103 ;  /* 0x0000006700677308 */ /* 0x000ea20000000800 */
[----:B------:R-:W-:Y:S04]  /*2df10*/  FADD.FTZ R0, R71, R0 ;  /* 0x0000000047007221 */ /* 0x000fe80000010000 */
[----:B------:R-:W-:Y:S01]  /*2df20*/  HMMA.16816.F32 R32, R44, R62, R32 ;  /* 0x0000003e2c20723c */ /* 0x000fe20000001820 */
[----:B------:R-:W-:Y:S03]  /*2df30*/  LDSM.16.MT88.4 R60, [R179+0xf800] ;  /* 0x00f80000b33c783b */ /* 0x000fe60000004200 */
[C---:B------:R-:W-:Y:S01]  /*2df40*/  FADD.FTZ R0, R69.reuse, R0 ;  /* 0x0000000045007221 */ /* 0x040fe20000010000 */
[----:B------:R-:W-:Y:S02]  /*2df50*/  MUFU.EX2 R106, R106 ;  /* 0x0000006a006a7308 */ /* 0x000fe40000000800 */
[----:B------:R-:W-:Y:S01]  /*2df60*/  F2FP.PACK_AB R45, R69, R71 ;  /* 0x00000047452d723e */ /* 0x000fe200000000ff */
[----:B------:R-:W-:Y:S01]  /*2df70*/  FADD.FTZ R0, R68, R0 ;  /* 0x0000000044007221 */ /* 0x000fe20000010000 */
[----:B------:R-:W-:Y:S03]  /*2df80*/  F2FP.PACK_AB R47, R38, R68 ;  /* 0x00000044262f723e */ /* 0x000fe600000000ff */
[----:B------:R-:W-:Y:S01]  /*2df90*/  F2FP.PACK_AB R44, R80, R92 ;  /* 0x0000005c502c723e */ /* 0x000fe200000000ff */
[----:B------:R-:W-:Y:S01]  /*2dfa0*/  FADD.FTZ R0, R38, R0 ;  /* 0x0000000026007221 */ /* 0x000fe20000010000 */
[----:B------:R-:W-:Y:S01]  /*2dfb0*/  F2FP.PACK_AB R46, R78, R79 ;  /* 0x0000004f4e2e723e */ /* 0x000fe200000000ff */
[----:B------:R-:W4:Y:S02]  /*2dfc0*/  MUFU.EX2 R107, R107 ;  /* 0x0000006b006b7308 */ /* 0x000f240000000800 */
[----:B------:R-:W-:Y:S01]  /*2dfd0*/  FADD.FTZ R0, R70, R0 ;  /* 0x0000000046007221 */ /* 0x000fe20000010000 */
[----:B--2---:R-:W-:Y:S07]  /*2dfe0*/  F2FP.PACK_AB R40, R103, R102 ;  /* 0x000000666728723e */ /* 0x004fee00000000ff */
[----:B------:R-:W2:Y:S10]  /*2dff0*/  MUFU.EX2 R37, R218 ;  /* 0x000000da00257308 */ /* 0x000eb40000000800 */
[----:B------:R5:W1:Y:S01]  /*2e000*/  MUFU.EX2 R2, R220 ;  /* 0x000000dc00027308 */ /* 0x000a620000000800 */
[----:B----4-:R-:W-:Y:S09]  /*2e010*/  F2FP.PACK_AB R42, R107, R106 ;  /* 0x0000006a6b2a723e */ /* 0x010ff200000000ff */
[----:B------:R4:W1:Y:S01]  /*2e020*/  MUFU.EX2 R69, R215 ;  /* 0x000000d700457308 */ /* 0x0008620000000800 */
[C---:B---3--:R-:W-:Y:S05]  /*2e030*/  HMMA.16816.F32 R4, R40.reuse, R48, R4 ;  /* 0x000000302804723c */ /* 0x048fea0000001804 */
[----:B--2---:R-:W-:Y:S03]  /*2e040*/  FADD.FTZ R0, R37, R0 ;  /* 0x0000000025007221 */ /* 0x004fe60000010000 */
[C---:B------:R-:W-:Y:S01]  /*2e050*/  HMMA.16816.F32 R8, R40.reuse, R50, R8 ;  /* 0x000000322808723c */ /* 0x040fe20000001808 */
[----:B------:R-:W2:Y:S01]  /*2e060*/  LDSM.16.MT88.4 R48, [R178+0xf800] ;  /* 0x00f80000b230783b */ /* 0x000ea20000004200 */
[----:B------:R-:W3:Y:S02]  /*2e070*/  MUFU.EX2 R68, R111 ;  /* 0x0000006f00447308 */ /* 0x000ee40000000800 */
[----:B------:R-:W-:Y:S01]  /*2e080*/  FADD.FTZ R0, R39, R0 ;  /* 0x0000000027007221 */ /* 0x000fe20000010000 */
[----:B-----5:R-:W-:Y:S03]  /*2e090*/  MOV R220, R166 ;  /* 0x000000a600dc7202 */ /* 0x020fe60000000f00 */
[C---:B------:R-:W-:Y:S04]  /*2e0a0*/  HMMA.16816.F32 R12, R40.reuse, R56, R12 ;  /* 0x00000038280c723c */ /* 0x040fe8000000180c */
[----:B------:R-:W-:Y:S01]  /*2e0b0*/  MUFU.EX2 R38, R115 ;  /* 0x0000007300267308 */ /* 0x000fe20000000800 */
[----:B----4-:R-:W-:Y:S03]  /*2e0c0*/  MOV R215, R167 ;  /* 0x000000a700d77202 */ /* 0x010fe60000000f00 */
[C---:B------:R-:W-:Y:S01]  /*2e0d0*/  HMMA.16816.F32 R16, R40.reuse, R58, R16 ;  /* 0x0000003a2810723c */ /* 0x040fe20000001810 */
[----:B------:R-:W4:Y:S02]  /*2e0e0*/  LDSM.16.MT88.4 R56, [R181+0xf800] ;  /* 0x00f80000b538783b */ /* 0x000f240000004200 */
[----:B------:R-:W-:Y:S03]  /*2e0f0*/  ISETP.GT.AND P0, PT, R215, R220, PT ;  /* 0x000000dcd700720c */ /* 0x000fe60003f04270 */
[----:B------:R-:W-:Y:S02]  /*2e100*/  MUFU.EX2 R72, R109 ;  /* 0x0000006d00487308 */ /* 0x000fe40000000800 */
[C---:B------:R-:W-:Y:S08]  /*2e110*/  HMMA.16816.F32 R20, R40.reuse, R64, R20 ;  /* 0x000000402814723c */ /* 0x040ff00000001814 */
[C---:B------:R-:W-:Y:S01]  /*2e120*/  HMMA.16816.F32 R24, R40.reuse, R66, R24 ;  /* 0x000000422818723c */ /* 0x040fe20000001818 */
[----:B------:R-:W5:Y:S01]  /*2e130*/  LDSM.16.MT88.4 R64, [R180+0xf800] ;  /* 0x00f80000b440783b */ /* 0x000f620000004200 */
[----:B------:R-:W-:Y:S06]  /*2e140*/  MUFU.EX2 R71, R112 ;  /* 0x0000007000477308 */ /* 0x000fec0000000800 */
[C---:B-1----:R-:W-:Y:S08]  /*2e150*/  HMMA.16816.F32 R28, R40.reuse, R52, R28 ;  /* 0x00000034281c723c */ /* 0x042ff0000000181c */
[----:B------:R-:W-:Y:S01]  /*2e160*/  HMMA.16816.F32 R32, R40, R54, R32 ;  /* 0x000000362820723c */ /* 0x000fe20000001820 */
[----:B------:R-:W1:Y:S06]  /*2e170*/  LDSM.16.MT88.4 R52, [R178+0x10000] ;  /* 0x01000000b234783b */ /* 0x000e6c0000004200 */
[----:B------:R-:W-:Y:S01]  /*2e180*/  F2FP.PACK_AB R41, R37, R70 ;  /* 0x000000462529723e */ /* 0x000fe200000000ff */
[C---:B--2---:R-:W-:Y:S01]  /*2e190*/  HMMA.16816.F32 R4, R44.reuse, R48, R4 ;  /* 0x000000302c04723c */ /* 0x044fe20000001804 */
[----:B------:R-:W-:Y:S04]  /*2e1a0*/  MUFU.EX2 R70, R113 ;  /* 0x0000007100467308 */ /* 0x000fe80000000800 */
[C---:B------:R-:W-:Y:S01]  /*2e1b0*/  F2FP.PACK_AB R43, R2.reuse, R39 ;  /* 0x00000027022b723e */ /* 0x040fe200000000ff */
[----:B------:R-:W-:Y:S01]  /*2e1c0*/  FADD.FTZ R37, R2, R0 ;  /* 0x0000000002257221 */ /* 0x000fe20000010000 */
[----:B------:R-:W-:Y:S01]  /*2e1d0*/  F2FP.PACK_AB R40, R76, R77 ;  /* 0x0000004d4c28723e */ /* 0x000fe200000000ff */
[C---:B------:R-:W-:Y:S01]  /*2e1e0*/  HMMA.16816.F32 R8, R44.reuse, R50, R8 ;  /* 0x000000322c08723c */ /* 0x040fe20000001808 */
[----:B------:R-:W2:Y:S02]  /*2e1f0*/  LDSM.16.MT88.4 R48, [R181+0x10000] ;  /* 0x01000000b530783b */ /* 0x000ea40000004200 */
[----:B------:R-:W-:Y:S01]  /*2e200*/  MUFU.EX2 R39, R123 ;  /* 0x0000007b00277308 */ /* 0x000fe20000000800 */
[----:B------:R-:W-:Y:S01]  /*2e210*/  F2FP.PACK_AB R42, R74, R75 ;  /* 0x0000004b4a2a723e */ /* 0x000fe200000000ff */
[----:B------:R-:W-:Y:S03]  /*2e220*/  FADD.FTZ R0, R159, R108 ;  /* 0x0000006c9f007221 */ /* 0x000fe60000010000 */
[C---:B----4-:R-:W-:Y:S04]  /*2e230*/  HMMA.16816.F32 R12, R44.reuse, R56, R12 ;  /* 0x000000382c0c723c */ /* 0x050fe8000000180c */
[----:B------:R-:W-:Y:S04]  /*2e240*/  FADD.FTZ R0, R157, R0 ;  /* 0x000000009d007221 */ /* 0x000fe80000010000 */
[C---:B------:R-:W-:Y:S01]  /*2e250*/  HMMA.16816.F32 R16, R44.reuse, R58, R16 ;  /* 0x0000003a2c10723c */ /* 0x040fe20000001810 */
[----:B------:R-:W-:Y:S03]  /*2e260*/  LDSM.16.MT88.4 R56, [R181+0x10800] ;  /* 0x01080000b538783b */ /* 0x000fe60000004200 */
[----:B------:R-:W-:Y:S04]  /*2e270*/  FADD.FTZ R0, R158, R0 ;  /* 0x000000009e007221 */ /* 0x000fe80000010000 */
[C---:B------:R-:W-:Y:S01]  /*2e280*/  HMMA.16816.F32 R20, R44.reuse, R60, R20 ;  /* 0x0000003c2c14723c */ /* 0x040fe20000001814 */
[----:B------:R-:W4:Y:S03]  /*2e290*/  MUFU.EX2 R61, R114 ;  /* 0x00000072003d7308 */ /* 0x000f260000000800 */
[----:B------:R-:W-:Y:S04]  /*2e2a0*/  FADD.FTZ R0, R155, R0 ;  /* 0x000000009b007221 */ /* 0x000fe80000010000 */
[C---:B------:R-:W-:Y:S03]  /*2e2b0*/  HMMA.16816.F32 R24, R44.reuse, R62, R24 ;  /* 0x0000003e2c18723c */ /* 0x040fe60000001818 */
[----:B------:R-:W-:Y:S01]  /*2e2c0*/  MUFU.EX2 R63, R118 ;  /* 0x00000076003f7308 */ /* 0x000fe20000000800 */
[----:B------:R-:W-:Y:S04]  /*2e2d0*/  FADD.FTZ R0, R156, R0 ;  /* 0x000000009c007221 */ /* 0x000fe80000010000 */
[C---:B-----5:R-:W-:Y:S04]  /*2e2e0*/  HMMA.16816.F32 R28, R44.reuse, R64, R28 ;  /* 0x000000402c1c723c */ /* 0x060fe8000000181c */
[----:B------:R-:W-:Y:S01]  /*2e2f0*/  FADD.FTZ R0, R153, R0 ;  /* 0x0000000099007221 */ /* 0x000fe20000010000 */
[----:B------:R-:W5:Y:S03]  /*2e300*/  MUFU.EX2 R62, R119 ;  /* 0x00000077003e7308 */ /* 0x000f660000000800 */
[----:B------:R-:W-:Y:S01]  /*2e310*/  HMMA.16816.F32 R32, R44, R66, R32 ;  /* 0x000000422c20723c */ /* 0x000fe20000001820 */
[----:B------:R-:W3:Y:S03]  /*2e320*/  LDSM.16.MT88.4 R44, [R179+0x10000] ;  /* 0x01000000b32c783b */ /* 0x000ee60000004200 */
[----:B------:R-:W-:Y:S03]  /*2e330*/  FADD.FTZ R0, R154, R0 ;  /* 0x000000009a007221 */ /* 0x000fe60000010000 */
[----:B------:R-:W3:Y:S01]  /*2e340*/  MUFU.EX2 R60, R122 ;  /* 0x0000007a003c7308 */ /* 0x000ee20000000800 */
[C---:B-1----:R-:W-:Y:S05]  /*2e350*/  HMMA.16816.F32 R4, R40.reuse, R52, R4 ;  /* 0x000000342804723c */ /* 0x042fea0000001804 */
[----:B------:R-:W-:Y:S03]  /*2e360*/  FADD.FTZ R0, R150, R0 ;  /* 0x0000000096007221 */ /* 0x000fe60000010000 */
[C---:B------:R-:W-:Y:S01]  /*2e370*/  HMMA.16816.F32 R8, R40.reuse, R54, R8 ;  /* 0x000000362808723c */ /* 0x040fe20000001808 */
[----:B------:R-:W1:Y:S01]  /*2e380*/  LDSM.16.MT88.4 R52, [R180+0x10000] ;  /* 0x01000000b434783b */ /* 0x000e620000004200 */
[----:B------:R-:W-:Y:S02]  /*2e390*/  MUFU.EX2 R67, R117 ;  /* 0x0000007500437308 */ /* 0x000fe40000000800 */
[----:B------:R-:W-:Y:S04]  /*2e3a0*/  FADD.FTZ R0, R152, R0 ;  /* 0x0000000098007221 */ /* 0x000fe80000010000 */
[C---:B--2---:R-:W-:Y:S01]  /*2e3b0*/  HMMA.16816.F32 R12, R40.reuse, R48, R12 ;  /* 0x00000030280c723c */ /* 0x044fe2000000180c */
[----:B------:R-:W-:Y:S03]  /*2e3c0*/  LDSM.16.MT88.4 R152, [R181+0x11800] ;  /* 0x01180000b598783b */ /* 0x000fe60000004200 */
[----:B------:R-:W-:Y:S01]  /*2e3d0*/  FADD.FTZ R0, R149, R0 ;  /* 0x0000000095007221 */ /* 0x000fe20000010000 */
[----:B------:R-:W-:Y:S03]  /*2e3e0*/  MUFU.EX2 R66, R120 ;  /* 0x0000007800427308 */ /* 0x000fe60000000800 */
[C---:B------:R-:W-:Y:S01]  /*2e3f0*/  HMMA.16816.F32 R16, R40.reuse, R50, R16 ;  /* 0x000000322810723c */ /* 0x040fe20000001810 */
[----:B------:R-:W2:Y:S03]  /*2e400*/  LDSM.16.MT88.4 R48, [R178+0x10800] ;  /* 0x01080000b230783b */ /* 0x000ea60000004200 */
[----:B------:R-:W-:Y:S03]  /*2e410*/  FADD.FTZ R0, R151, R0 ;  /* 0x0000000097007221 */ /* 0x000fe60000010000 */
[----:B------:R-:W-:Y:S01]  /*2e420*/  MUFU.EX2 R65, R121 ;  /* 0x0000007900417308 */ /* 0x000fe20000000800 */
[----:B------:R-:W-:Y:S01]  /*2e430*/  FADD.FTZ R2, R142, R0 ;  /* 0x000000008e027221 */ /* 0x000fe20000010000 */
[C---:B---3--:R-:W-:Y:S03]  /*2e440*/  HMMA.16816.F32 R20, R40.reuse, R44, R20 ;  /* 0x0000002c2814723c */ /* 0x048fe60000001814 */
        /* <DEDUP_REMOVED lines=8> */
[----:B----4-:R-:W-:Y:S01]  /*2e4d0*/  F2FP.PACK_AB R47, R38, R61 ;  /* 0x0000003d262f723e */ /* 0x010fe200000000ff */
[C---:B-1----:R-:W-:Y:S03]  /*2e4e0*/  HMMA.16816.F32 R28, R40.reuse, R52, R28 ;  /* 0x00000034281c723c */ /* 0x042fe6000000181c */
[----:B------:R-:W1:Y:S01]  /*2e4f0*/  MUFU.EX2 R68, R116 ;  /* 0x0000007400447308 */ /* 0x000e620000000800 */
[----:B------:R-:W-:Y:S01]  /*2e500*/  FADD.FTZ R0, R61, R0 ;  /* 0x000000003d007221 */ /* 0x000fe20000010000 */
[----:B------:R-:W-:Y:S02]  /*2e510*/  F2FP.PACK_AB R44, R72, R73 ;  /* 0x00000049482c723e */ /* 0x000fe400000000ff */
[----:B------:R-:W-:Y:S01]  /*2e520*/  F2FP.PACK_AB R46, R70, R71 ;  /* 0x00000047462e723e */ /* 0x000fe200000000ff */
[----:B------:R-:W-:Y:S01]  /*2e530*/  HMMA.16816.F32 R32, R40, R54, R32 ;  /* 0x000000362820723c */ /* 0x000fe20000001820 */
[----:B------:R-:W3:Y:S03]  /*2e540*/  LDSM.16.MT88.4 R40, [R179+0x10800] ;  /* 0x01080000b328783b */ /* 0x000ee60000004200 */
[----:B------:R-:W-:Y:S02]  /*2e550*/  FADD.FTZ R37, R38, R0 ;  /* 0x0000000026257221 */ /* 0x000fe40000010000 */
[----:B------:R-:W-:Y:S01]  /*2e560*/  FADD.FTZ R0, R143, R2 ;  /* 0x000000028f007221 */ /* 0x000fe20000010000 */
[----:B------:R-:W-:Y:S01]  /*2e570*/  MUFU.EX2 R38, R163 ;  /* 0x000000a300267308 */ /* 0x000fe20000000800 */
[C---:B--2---:R-:W-:Y:S01]  /*2e580*/  HMMA.16816.F32 R4, R44.reuse, R48, R4 ;  /* 0x000000302c04723c */ /* 0x044fe20000001804 */
[----:B------:R-:W2:Y:S04]  /*2e590*/  LDSM.16.MT88.4 R52, [R180+0x10800] ;  /* 0x01080000b434783b */ /* 0x000ea80000004200 */
[----:B------:R-:W-:Y:S03]  /*2e5a0*/  FADD.FTZ R0, R148, R0 ;  /* 0x0000000094007221 */ /* 0x000fe60000010000 */
[C---:B------:R-:W-:Y:S01]  /*2e5b0*/  HMMA.16816.F32 R8, R44.reuse, R50, R8 ;  /* 0x000000322c08723c */ /* 0x040fe20000001808 */
[----:B------:R-:W4:Y:S03]  /*2e5c0*/  LDSM.16.MT88.4 R48, [R178+0x11000] ;  /* 0x01100000b230783b */ /* 0x000f260000004200 */
[----:B------:R-:W-:Y:S04]  /*2e5d0*/  FADD.FTZ R0, R145, R0 ;  /* 0x0000000091007221 */ /* 0x000fe80000010000 */
[C---:B------:R-:W-:Y:S04]  /*2e5e0*/  HMMA.16816.F32 R12, R44.reuse, R56, R12 ;  /* 0x000000382c0c723c */ /* 0x040fe8000000180c */
[----:B------:R-:W-:Y:S02]  /*2e5f0*/  FADD.FTZ R0, R146, R0 ;  /* 0x0000000092007221 */ /* 0x000fe40000010000 */
[----:B------:R-:W-:Y:S02]  /*2e600*/  LDSM.16.MT88.4 R144, [R179+0x11800] ;  /* 0x01180000b390783b */ /* 0x000fe40000004200 */
[C---:B------:R-:W-:Y:S04]  /*2e610*/  HMMA.16816.F32 R16, R44.reuse, R58, R16 ;  /* 0x0000003a2c10723c */ /* 0x040fe80000001810 */
[----:B------:R-:W-:Y:S02]  /*2e620*/  FADD.FTZ R0, R140, R0 ;  /* 0x000000008c007221 */ /* 0x000fe40000010000 */
[----:B------:R-:W4:Y:S02]  /*2e630*/  LDSM.16.MT88.4 R56, [R181+0x11000] ;  /* 0x01100000b538783b */ /* 0x000f240000004200 */
[----:B------:R-:W-:Y:S01]  /*2e640*/  FADD.FTZ R0, R135, R0 ;  /* 0x0000000087007221 */ /* 0x000fe20000010000 */
[C---:B---3--:R-:W-:Y:S03]  /*2e650*/  HMMA.16816.F32 R20, R44.reuse, R40, R20 ;  /* 0x000000282c14723c */ /* 0x048fe60000001814 */
[----:B------:R-:W-:Y:S01]  /*2e660*/  FADD.FTZ R0, R130, R0 ;  /* 0x0000000082007221 */ /* 0x000fe20000010000 */
[----:B------:R-:W-:Y:S03]  /*2e670*/  MOV R135, R36 ;  /* 0x0000002400877202 */ /* 0x000fe60000000f00 */
[----:B------:R-:W-:Y:S01]  /*2e680*/  FADD.FTZ R0, R134, R0 ;  /* 0x0000000086007221 */ /* 0x000fe20000010000 */
[C---:B------:R-:W-:Y:S04]  /*2e690*/  HMMA.16816.F32 R24, R44.reuse, R42, R24 ;  /* 0x0000002a2c18723c */ /* 0x040fe80000001818 */
[----:B------:R-:W-:Y:S01]  /*2e6a0*/  FADD.FTZ R0, R131, R0 ;  /* 0x0000000083007221 */ /* 0x000fe20000010000 */
[----:B-----5:R-:W-:Y:S02]  /*2e6b0*/  F2FP.PACK_AB R41, R62, R63 ;  /* 0x0000003f3e29723e */ /* 0x020fe400000000ff */
[----:B------:R-:W-:Y:S01]  /*2e6c0*/  F2FP.PACK_AB R43, R39, R60 ;  /* 0x0000003c272b723e */ /* 0x000fe200000000ff */
[C---:B--2---:R-:W-:Y:S01]  /*2e6d0*/  HMMA.16816.F32 R28, R44.reuse, R52, R28 ;  /* 0x000000342c1c723c */ /* 0x044fe2000000181c */
        /* <DEDUP_REMOVED lines=9> */
[C---:B----4-:R-:W-:Y:S05]  /*2e770*/  HMMA.16816.F32 R4, R40.reuse, R48, R4 ;  /* 0x000000302804723c */ /* 0x050fea0000001804 */
[----:B------:R-:W-:Y:S01]  /*2e780*/  FADD.FTZ R2, R138, R0 ;  /* 0x000000008a027221 */ /* 0x000fe20000010000 */
[----:B------:R1:W-:Y:S01]  /*2e790*/  MUFU.EX2 R139, R162 ;  /* 0x000000a2008b7308 */ /* 0x0003e20000000800 */
[----:B------:R-:W-:Y:S01]  /*2e7a0*/  FADD.FTZ R0, R63, R37 ;  /* 0x000000253f007221 */ /* 0x000fe20000010000 */
[C---:B------:R-:W-:Y:S04]  /*2e7b0*/  HMMA.16816.F32 R8, R40.reuse, R50, R8 ;  /* 0x000000322808723c */ /* 0x040fe80000001808 */
[----:B------:R-:W-:Y:S02]  /*2e7c0*/  FADD.FTZ R2, R136, R2 ;  /* 0x0000000288027221 */ /* 0x000fe40000010000 */
[----:B------:R-:W-:Y:S02]  /*2e7d0*/  FADD.FTZ R0, R62, R0 ;  /* 0x000000003e007221 */ /* 0x000fe40000010000 */
[C---:B------:R-:W-:Y:S01]  /*2e7e0*/  HMMA.16816.F32 R12, R40.reuse, R56, R12 ;  /* 0x00000038280c723c */ /* 0x040fe2000000180c */
[----:B------:R-:W2:Y:S03]  /*2e7f0*/  MUFU.EX2 R49, R125 ;  /* 0x0000007d00317308 */ /* 0x000ea60000000800 */
[----:B------:R-:W-:Y:S02]  /*2e800*/  FADD.FTZ R2, R81, R2 ;  /* 0x0000000251027221 */ /* 0x000fe40000010000 */
[----:B------:R-:W-:Y:S02]  /*2e810*/  FADD.FTZ R0, R60, R0 ;  /* 0x000000003c007221 */ /* 0x000fe40000010000 */
[C---:B------:R-:W-:Y:S01]  /*2e820*/  HMMA.16816.F32 R16, R40.reuse, R58, R16 ;  /* 0x0000003a2810723c */ /* 0x040fe20000001810 */
[----:B------:R-:W3:Y:S02]  /*2e830*/  LDSM.16.MT88.4 R60, [R179+0x11000] ;  /* 0x01100000b33c783b */ /* 0x000ee40000004200 */
[----:B------:R-:W-:Y:S01]  /*2e840*/  MUFU.EX2 R48, R128 ;  /* 0x0000008000307308 */ /* 0x000fe20000000800 */
[----:B------:R-:W-:Y:S02]  /*2e850*/  FADD.FTZ R2, R82, R2 ;  /* 0x0000000252027221 */ /* 0x000fe40000010000 */
[----:B------:R-:W-:Y:S02]  /*2e860*/  FADD.FTZ R37, R39, R0 ;  /* 0x0000000027257221 */ /* 0x000fe40000010000 */
[----:B------:R-:W-:Y:S01]  /*2e870*/  FADD.FTZ R0, R83, R2 ;  /* 0x0000000253007221 */ /* 0x000fe20000010000 */
[----:B-1----:R-:W1:Y:S03]  /*2e880*/  LDSM.16.MT88.4 R160, [R178+0x11800] ;  /* 0x01180000b2a0783b */ /* 0x002e660000004200 */
[----:B------:R-:W-:Y:S01]  /*2e890*/  FADD.FTZ R0, R86, R0 ;  /* 0x0000000056007221 */ /* 0x000fe20000010000 */
[----:B------:R-:W4:Y:S03]  /*2e8a0*/  MUFU.EX2 R39, R129 ;  /* 0x0000008100277308 */ /* 0x000f260000000800 */
[----:B------:R-:W-:Y:S01]  /*2e8b0*/  FADD.FTZ R0, R87, R0 ;  /* 0x0000000057007221 */ /* 0x000fe20000010000 */
[----:B--2---:R-:W-:Y:S03]  /*2e8c0*/  F2FP.PACK_AB R136, R49, R52 ;  /* 0x000000343188723e */ /* 0x004fe600000000ff */
[----:B------:R-:W-:Y:S04]  /*2e8d0*/  FADD.FTZ R0, R90, R0 ;  /* 0x000000005a007221 */ /* 0x000fe80000010000 */
[----:B------:R-:W-:Y:S04]  /*2e8e0*/  FADD.FTZ R0, R91, R0 ;  /* 0x000000005b007221 */ /* 0x000fe80000010000 */
[----:B------:R-:W-:Y:S04]  /*2e8f0*/  FADD.FTZ R0, R94, R0 ;  /* 0x000000005e007221 */ /* 0x000fe80000010000 */
[----:B------:R-:W-:Y:S04]  /*2e900*/  FADD.FTZ R0, R95, R0 ;  /* 0x000000005f007221 */ /* 0x000fe80000010000 */
[----:B------:R-:W-:Y:S01]  /*2e910*/  FADD.FTZ R0, R98, R0 ;  /* 0x0000000062007221 */ /* 0x000fe20000010000 */
[----:B----4-:R-:W-:Y:S03]  /*2e920*/  F2FP.PACK_AB R138, R39, R48 ;  /* 0x00000030278a723e */ /* 0x010fe600000000ff */
[----:B------:R-:W-:Y:S01]  /*2e930*/  FADD.FTZ R0, R99, R0 ;  /* 0x0000000063007221 */ /* 0x000fe20000010000 */
[C---:B---3--:R-:W-:Y:S03]  /*2e940*/  HMMA.16816.F32 R20, R40.reuse, R60, R20 ;  /* 0x0000003c2814723c */ /* 0x048fe60000001814 */
        /* <DEDUP_REMOVED lines=14> */
[C---:B-1----:R-:W-:Y:S01]  /*2ea30*/  HMMA.16816.F32 R164, R136.reuse, R160, R4 ;  /* 0x000000a088a4723c */ /* 0x042fe20000001804 */
[----:B------:R-:W1:Y:S07]  /*2ea40*/  LDSM.16.MT88.4 R4, [R180+0x11800] ;  /* 0x01180000b404783b */ /* 0x000e6e0000004200 */
[C---:B------:R-:W-:Y:S08]  /*2ea50*/  HMMA.16816.F32 R160, R136.reuse, R162, R8 ;  /* 0x000000a288a0723c */ /* 0x040ff00000001808 */
[C---:B------:R-:W-:Y:S04]  /*2ea60*/  HMMA.16816.F32 R156, R136.reuse, R152, R12 ;  /* 0x00000098889c723c */ /* 0x040fe8000000180c */
[----:B--2---:R-:W-:Y:S04]  /*2ea70*/  FADD.FTZ R0, R92, R2 ;  /* 0x000000025c007221 */ /* 0x004fe80000010000 */
        /* <DEDUP_REMOVED lines=9> */
[C---:B-1----:R-:W-:Y:S03]  /*2eb10*/  HMMA.16816.F32 R140, R136.reuse, R4, R28 ;  /* 0x00000004888c723c */ /* 0x042fe6000000181c */
        /* <DEDUP_REMOVED lines=13> */
[----:B------:R-:W-:Y:S05]  /*2ebf0*/  FADD.FTZ R0, R39, R0 ;  /* 0x0000000027007221 */ /* 0x000fea0000010000 */
[----:B------:R1:W-:Y:S01]  /*2ec00*/  STL [R1+0x10], R0 ;  /* 0x0000100001007387 */ /* 0x0003e20000100800 */
[----:B------:R-:W-:-:S05]  /*2ec10*/  @P0 BRA `(.L_x_2152) ;  /* 0xffff8cd000000947 */ /* 0x000fca000383ffff */
.L_x_2143:
        /* <DEDUP_REMOVED lines=10> */
[----:B------:R-:W3:Y:S04]  /*2ecc0*/  LDL R2, [R1+0x10] ;  /* 0x0000100001027983 */ /* 0x000ee80000100800 */
[----:B-1-3--:R1:W3:Y:S02]  /*2ecd0*/  SHFL.BFLY PT, R0, R2, 0x2, 0x1f ;  /* 0x0c401f0002007f89 */ /* 0x00a2e400000e0000 */
.L_x_2157:
        /* <DEDUP_REMOVED lines=9> */
.L_x_2158:
[----:B------:R-:W4:Y:S01]  /*2ed70*/  S2R R57, SR_TID.X ;  /* 0x0000000000397919 */ /* 0x000f220000002100 */
[----:B---3--:R-:W-:Y:S01]  /*2ed80*/  FADD.FTZ R9, R4, R2 ;  /* 0x0000000204097221 */ /* 0x008fe20000010000 */
[----:B------:R-:W-:Y:S01]  /*2ed90*/  FSETP.NE.FTZ.AND P4, PT, R10, RZ, PT ;  /* 0x000000ff0a00720b */ /* 0x000fe20003f95000 */
[----:B------:R-:W-:Y:S01]  /*2eda0*/  IMAD.MOV.U32 R0, RZ, RZ, 0x3f800000 ;  /* 0x3f800000ff007424 */ /* 0x000fe200078e00ff */
[----:B------:R-:W-:Y:S02]  /*2edb0*/  BAR.SYNC.DEFER_BLOCKING 0x0 ;  /* 0x0000000000007b1d */ /* 0x000fe40000010000 */
[----:B------:R-:W-:-:S04]  /*2edc0*/  FSETP.NE.FTZ.AND P3, PT, R9, RZ, PT ;  /* 0x000000ff0900720b */ /* 0x000fc80003f75000 */
[----:B------:R-:W3:Y:S01]  /*2edd0*/  LDL.LU R63, [R1+0x15c] ;  /* 0x00015c00013f7983 */ /* 0x000ee20000300800 */
[----:B----4-:R-:W-:Y:S02]  /*2ede0*/  SHF.R.S32.HI R20, RZ, 0x1f, R57 ;  /* 0x0000001fff147819 */ /* 0x010fe40000011439 */
[----:B-1----:R-:W-:Y:S02]  /*2edf0*/  MOV R2, 0x3f800000 ;  /* 0x3f80000000027802 */ /* 0x002fe40000000f00 */
[----:B------:R-:W1:Y:S01]  /*2ee00*/  @P4 MUFU.RCP R0, R10 ;  /* 0x0000000a00004308 */ /* 0x000e620000001000 */
[----:B------:R-:W-:Y:S01]  /*2ee10*/  LEA.HI R5, R20, R57, RZ, 0x2 ;  /* 0x0000003914057211 */ /* 0x000fe200078f10ff */
[----:B------:R-:W-:Y:S01]  /*2ee20*/  IMAD.MOV.U32 R8, RZ, RZ, 0x40 ;  /* 0x00000040ff087424 */ /* 0x000fe200078e00ff */
[----:B------:R-:W-:Y:S01]  /*2ee30*/  ULDC.64 UR4, c[0x0][0x118] ;  /* 0x0000460000047ab9 */ /* 0x000fe20000000a00 */
[----:B------:R-:W4:Y:S01]  /*2ee40*/  LDL.LU R62, [R1+0x160] ;  /* 0x00016000013e7983 */ /* 0x000f220000300800 */
[----:B------:R-:W-:-:S02]  /*2ee50*/  SHF.R.S32.HI R6, RZ, 0x2, R5 ;  /* 0x00000002ff067819 */ /* 0x000fc40000011405 */
[----:B------:R-:W-:Y:S02]  /*2ee60*/  SHF.R.S32.HI R4, RZ, 0x1f, R5 ;  /* 0x0000001fff047819 */ /* 0x000fe40000011405 */
[----:B------:R-:W-:Y:S01]  /*2ee70*/  LEA.HI R56, R20, R57, RZ, 0x5 ;  /* 0x0000003914387211 */ /* 0x000fe200078f28ff */
[----:B------:R-:W2:Y:S01]  /*2ee80*/  @P3 MUFU.RCP R2, R9 ;  /* 0x0000000900023308 */ /* 0x000ea20000001000 */
        /* <DEDUP_REMOVED lines=12> */
[----:B--2---:R-:W-:Y:S01]  /*2ef50*/  FMUL.FTZ R167, R2, R167 ;  /* 0x000000a702a77220 */ /* 0x004fe20000410000 */
        /* <DEDUP_REMOVED lines=49> */
[----:B------:R-:W-:Y:S01]  /*2f270*/  STS.64 [R5], R152 ;  /* 0x0000009805007388 */ /* 0x000fe20000000a00 */
[C---:B------:R-:W-:Y:S01]  /*2f280*/  IMAD.IADD R4, R8.reuse, 0x1, R0 ;  /* 0x0000000108047824 */ /* 0x040fe200078e0200 */
[----:B--2---:R-:W-:Y:S02]  /*2f290*/  IADD3 R2, R7, R0, RZ ;  /* 0x0000000007027210 */ /* 0x004fe40007ffe0ff */
        /* <DEDUP_REMOVED lines=10> */
[----:B------:R-:W3:Y:S04]  /*2f340*/  LD.E.64 R18, [R12.64+0xb0] ;  /* 0x0000b0040c127980 */ /* 0x000ee8000c101b00 */
[----:B------:R-:W4:Y:S04]  /*2f350*/  LD.E R37, [R12.64+0x60] ;  /* 0x000060040c257980 */ /* 0x000f28000c101900 */
[----:B------:R-:W2:Y:S04]  /*2f360*/  S2R R58, SR_TID.X ;  /* 0x00000000003a7919 */ /* 0x000ea80000002100 */
[----:B------:R3:W5:Y:S04]  /*2f370*/  LD.E R38, [R12.64+0xcc] ;  /* 0x0000cc040c267980 */ /* 0x000768000c101900 */
[----:B------:R3:W5:Y:S04]  /*2f380*/  LD.E.64 R16, [R12.64+0x78] ;  /* 0x000078040c107980 */ /* 0x000768000c101b00 */
[----:B------:R3:W5:Y:S01]  /*2f390*/  LD.E.64 R14, [R12.64+0xa8] ;  /* 0x0000a8040c0e7980 */ /* 0x000762000c101b00 */
[----:B------:R-:W2:Y:S01]  /*2f3a0*/  @P4 MUFU.LG2 R6, R10 ;  /* 0x0000000a00064308 */ /* 0x000ea20000000c00 */
[----:B------:R-:W-:Y:S01]  /*2f3b0*/  BSSY B0, `(.L_x_2155) ;  /* 0x0000042000007945 */ /* 0x000fe20003800000 */
[----:B-1----:R-:W-:Y:S01]  /*2f3c0*/  LEA.HI R0, R20, R57, RZ, 0x4 ;  /* 0x0000003914007211 */ /* 0x002fe200078f20ff */
[----:B------:R-:W1:Y:S03]  /*2f3d0*/  S2R R60, SR_CTAID.X ;  /* 0x00000000003c7919 */ /* 0x000e660000002500 */
[----:B------:R-:W-:-:S02]  /*2f3e0*/  LOP3.LUT R0, R0, 0xfffffff0, RZ, 0xc0, !PT ;  /* 0xfffffff000007812 */ /* 0x000fc400078ec0ff */
[----:B------:R-:W1:Y:S01]  /*2f3f0*/  @P3 MUFU.LG2 R9, R9 ;  /* 0x0000000900093308 */ /* 0x000e620000000c00 */
[----:B--2---:R-:W-:Y:S02]  /*2f400*/  SHF.R.S32.HI R59, RZ, 0x1f, R58 ;  /* 0x0000001fff3b7819 */ /* 0x004fe4000001143a */
[----:B------:R-:W-:Y:S02]  /*2f410*/  IMAD.IADD R8, R57, 0x1, -R0 ;  /* 0x0000000139087824 */ /* 0x000fe400078e0a00 */
[----:B------:R-:W-:Y:S01]  /*2f420*/  LEA.HI R7, R59, R58, RZ, 0x4 ;  /* 0x0000003a3b077211 */ /* 0x000fe200078f20ff */
[----:B------:R-:W-:Y:S02]  /*2f430*/  @P4 FMUL.FTZ R6, R6, 0.69314718246459960938 ;  /* 0x3f31721806064820 */ /* 0x000fe40000410000 */
[----:B------:R-:W-:Y:S02]  /*2f440*/  LEA.HI R4, R8, R8, RZ, 0x1 ;  /* 0x0000000808047211 */ /* 0x000fe400078f08ff */
[----:B------:R-:W-:-:S02]  /*2f450*/  SHF.R.S32.HI R7, RZ, 0x4, R7 ;  /* 0x00000004ff077819 */ /* 0x000fc40000011407 */
[----:B------:R-:W-:Y:S01]  /*2f460*/  MOV R10, 0xff800000 ;  /* 0xff800000000a7802 */ /* 0x000fe20000000f00 */
[----:B------:R-:W-:Y:S01]  /*2f470*/  IMAD.SHL.U32 R2, R4, 0x4, RZ ;  /* 0x0000000404027824 */ /* 0x000fe200078e00ff */
[----:B------:R-:W-:Y:S01]  /*2f480*/  SHF.L.U32 R0, R7, 0x6, RZ ;  /* 0x0000000607007819 */ /* 0x000fe200000006ff */
[----:B-1----:R-:W-:-:S03]  /*2f490*/  @P3 FMUL.FTZ R9, R9, 0.69314718246459960938 ;  /* 0x3f31721809093820 */ /* 0x002fc60000410000 */
[----:B------:R-:W-:Y:S01]  /*2f4a0*/  LOP3.LUT R0, R0, 0x1c0, RZ, 0xc0, !PT ;  /* 0x000001c000007812 */ /* 0x000fe200078ec0ff */
[----:B-----5:R-:W-:-:S03]  /*2f4b0*/  @P3 FFMA.FTZ R10, R3, R39, R9 ;  /* 0x00000027030a3223 */ /* 0x020fc60000010009 */
[----:B------:R-:W-:Y:S02]  /*2f4c0*/  LOP3.LUT R5, R0, 0x38, R2, 0xf8, !PT ;  /* 0x0000003800057812 */ /* 0x000fe400078ef802 */
[----:B------:R-:W-:Y:S02]  /*2f4d0*/  SHF.R.U32.HI R0, RZ, 0x3, R0 ;  /* 0x00000003ff007819 */ /* 0x000fe40000011600 */
[----:B------:R-:W-:Y:S02]  /*2f4e0*/  LOP3.LUT R2, R4, 0xffffffe, RZ, 0xc0, !PT ;  /* 0x0ffffffe04027812 */ /* 0x000fe400078ec0ff */
[----:B------:R-:W-:Y:S02]  /*2f4f0*/  LOP3.LUT R0, R5, R0, RZ, 0x3c, !PT ;  /* 0x0000000005007212 */ /* 0x000fe400078e3cff */
[----:B------:R-:W-:Y:S02]  /*2f500*/  IADD3 R2, R8, -R2, RZ ;  /* 0x8000000208027210 */ /* 0x000fe40007ffe0ff */
[----:B------:R-:W-:-:S03]  /*2f510*/  SHF.R.S32.HI R4, RZ, 0x1f, R11 ;  /* 0x0000001fff047819 */ /* 0x000fc6000001140b */
[----:B------:R-:W-:Y:S01]  /*2f520*/  IMAD R0, R2, 0x4, R0 ;  /* 0x0000000402007824 */ /* 0x000fe200078e0200 */
[----:B------:R-:W-:Y:S01]  /*2f530*/  BAR.SYNC.DEFER_BLOCKING 0x0 ;  /* 0x0000000000007b1d */ /* 0x000fe20000010000 */
[----:B------:R-:W-:Y:S02]  /*2f540*/  LOP3.LUT R2, R56, 0xffffffe0, RZ, 0xc0, !PT ;  /* 0xffffffe038027812 */ /* 0x000fe400078ec0ff */
[----:B------:R-:W-:-:S03]  /*2f550*/  LEA.HI R4, R4, R11, RZ, 0x2 ;  /* 0x0000000b04047211 */ /* 0x000fc600078f10ff */
[----:B------:R-:W-:Y:S01]  /*2f560*/  IMAD.IADD R2, R57, 0x1, -R2 ;  /* 0x0000000139027824 */ /* 0x000fe200078e0a02 */
[----:B------:R-:W-:-:S04]  /*2f570*/  LOP3.LUT R4, R4, 0xffffffc, RZ, 0xc0, !PT ;  /* 0x0ffffffc04047812 */ /* 0x000fc800078ec0ff */
[----:B------:R-:W-:Y:S02]  /*2f580*/  LOP3.LUT P0, RZ, R2, 0x3, RZ, 0xc0, !PT ;  /* 0x0000000302ff7812 */ /* 0x000fe4000780c0ff */
[----:B------:R-:W-:Y:S01]  /*2f590*/  IADD3 R4, R11, -R4, RZ ;  /* 0x800000040b047210 */ /* 0x000fe20007ffe0ff */
[----:B------:R-:W-:Y:S01]  /*2f5a0*/  IMAD.SHL.U32 R11, R60, 0x40, RZ ;  /* 0x000000403c0b7824 */ /* 0x000fe200078e00ff */
[----:B------:R-:W1:Y:S04]  /*2f5b0*/  LDS.128 R52, [R0.X4] ;  /* 0x0000000000347984 */ /* 0x000e680000004c00 */
[----:B------:R-:W2:Y:S04]  /*2f5c0*/  LDS.128 R48, [R0.X4+0x800] ;  /* 0x0008000000307984 */ /* 0x000ea80000004c00 */
[----:B------:R-:W1:Y:S04]  /*2f5d0*/  LDS.128 R44, [R0.X4+0x1000] ;  /* 0x00100000002c7984 */ /* 0x000e680000004c00 */
[----:B------:R-:W1:Y:S04]  /*2f5e0*/  LDS.128 R40, [R0.X4+0x1800] ;  /* 0x0018000000287984 */ /* 0x000e680000004c00 */
[----:B------:R-:W1:Y:S04]  /*2f5f0*/  LDS.128 R32, [R0.X4+0x2000] ;  /* 0x0020000000207984 */ /* 0x000e680000004c00 */
[----:B------:R-:W1:Y:S04]  /*2f600*/  LDS.128 R28, [R0.X4+0x2800] ;  /* 0x00280000001c7984 */ /* 0x000e680000004c00 */
[----:B------:R-:W1:Y:S04]  /*2f610*/  LDS.128 R24, [R0.X4+0x3000] ;  /* 0x0030000000187984 */ /* 0x000e680000004c00 */
[----:B------:R2:W1:Y:S02]  /*2f620*/  LDS.128 R20, [R0.X4+0x3800] ;  /* 0x0038000000147984 */ /* 0x0004640000004c00 */
[----:B--2---:R-:W-:-:S04]  /*2f630*/  LEA.HI R0, R59, R58, RZ, 0x5 ;  /* 0x0000003a3b007211 */ /* 0x004fc800078f28ff */
[----:B------:R-:W-:-:S04]  /*2f640*/  LOP3.LUT R0, R0, 0xffffffe0, RZ, 0xc0, !PT ;  /* 0xffffffe000007812 */ /* 0x000fc800078ec0ff */
[----:B------:R-:W-:-:S04]  /*2f650*/  IADD3 R0, -R0, R58, RZ ;  /* 0x0000003a00007210 */ /* 0x000fc80007ffe1ff */
[----:B------:R-:W-:-:S04]  /*2f660*/  SHF.R.S32.HI R5, RZ, 0x1f, R0 ;  /* 0x0000001fff057819 */ /* 0x000fc80000011400 */
[----:B------:R-:W-:Y:S01]  /*2f670*/  LEA.HI R0, R5, R0, RZ, 0x2 ;  /* 0x0000000005007211 */ /* 0x000fe200078f10ff */
[----:B------:R-:W-:Y:S02]  /*2f680*/  IMAD.MOV.U32 R5, RZ, RZ, -0x800000 ;  /* 0xff800000ff057424 */ /* 0x000fe400078e00ff */
[----:B------:R-:W-:Y:S01]  /*2f690*/  @P4 FFMA.FTZ R5, R36, R39, R6 ;  /* 0x0000002724054223 */ /* 0x000fe20000010006 */
[----:B------:R-:W-:-:S04]  /*2f6a0*/  SHF.R.S32.HI R0, RZ, 0x2, R0 ;  /* 0x00000002ff007819 */ /* 0x000fc80000011400 */
[----:B------:R-:W-:Y:S01]  /*2f6b0*/  LEA R0, R4, R0, 0x4 ;  /* 0x0000000004007211 */ /* 0x000fe200078e20ff */
[----:B------:R-:W-:Y:S02]  /*2f6c0*/  IMAD.SHL.U32 R4, R8, 0x4, RZ ;  /* 0x0000000408047824 */ /* 0x000fe400078e00ff */
[----:B---3--:R-:W-:-:S04]  /*2f6d0*/  IMAD R2, R18, UR10, R63 ;  /* 0x0000000a12027c24 */ /* 0x008fc8000f8e023f */
[----:B----4-:R-:W-:-:S04]  /*2f6e0*/  IMAD R2, R2, R37, R62 ;  /* 0x0000002502027224 */ /* 0x010fc800078e023e */
[----:B------:R-:W-:Y:S01]  /*2f6f0*/  IMAD R6, R19, R2, R11 ;  /* 0x0000000213067224 */ /* 0x000fe200078e020b */
[----:B------:R-:W-:Y:S05]  /*2f700*/  @P0 BRA `(.L_x_2156) ;  /* 0x000000c000000947 */ /* 0x000fea0003800000 */
[----:B-1----:R-:W-:Y:S01]  /*2f710*/  IMAD R2, R60, -0x40, R61 ;  /* 0xffffffc03c027824 */ /* 0x002fe200078e023d */
[----:B------:R-:W-:Y:S01]  /*2f720*/  IADD3 R9, R0, 0x8, RZ ;  /* 0x0000000800097810 */ /* 0x000fe20007ffe0ff */
        /* <DEDUP_REMOVED lines=10> */
.L_x_2156:
[----:B-1----:R-:W-:Y:S05]  /*2f7d0*/  BSYNC B0 ;  /* 0x0000000000007941 */ /* 0x002fea0003800000 */
.L_x_2155:
[----:B------:R-:W-:Y:S02]  /*2f7e0*/  ULDC.64 UR4, c[0x0][0x118] ;  /* 0x0000460000047ab9 */ /* 0x000fe40000000a00 */
[----:B------:R-:W2:Y:S01]  /*2f7f0*/  LD.E R8, [R12.64+0xc0] ;  /* 0x0000c0040c087980 */ /* 0x000ea2000c101900 */
[----:B------:R-:W-:Y:S01]  /*2f800*/  SHF.R.S32.HI R5, RZ, 0x1f, R4 ;  /* 0x0000001fff057819 */ /* 0x000fe20000011404 */
[----:B------:R-:W-:Y:S01]  /*2f810*/  IMAD R0, R6, R38, RZ ;  /* 0x0000002606007224 */ /* 0x000fe200078e02ff */
[----:B------:R-:W-:-:S03]  /*2f820*/  MOV R9, 0x1f0 ;  /* 0x000001f000097802 */ /* 0x000fc60000000f00 */
[----:B------:R-:W-:-:S04]  /*2f830*/  IMAD.WIDE R2, R7, 0x40, R4 ;  /* 0x0000004007027825 */ /* 0x000fc800078e0204 */
[----:B------:R-:W-:Y:S01]  /*2f840*/  IMAD R5, R60, -0x40, R61 ;  /* 0xffffffc03c057824 */ /* 0x000fe200078e023d */
[----:B------:R-:W-:-:S04]  /*2f850*/  IADD3 R6, P0, R2, R0, RZ ;  /* 0x0000000002067210 */ /* 0x000fc80007f1e0ff */
[----:B------:R-:W-:Y:S02]  /*2f860*/  LEA.HI.X.SX32 R3, R0, R3, 0x1, P0 ;  /* 0x0000000300037211 */ /* 0x000fe400000f0eff */
[----:B------:R-:W-:Y:S02]  /*2f870*/  IADD3 R0, R7, 0x10, RZ ;  /* 0x0000001007007810 */ /* 0x000fe40007ffe0ff */
[----:B------:R-:W-:-:S04]  /*2f880*/  LEA R2, P0, R6, R16, 0x2 ;  /* 0x0000001006027211 */ /* 0x000fc800078010ff */
[----:B------:R-:W-:Y:S02]  /*2f890*/  LEA.HI.X R3, R6, R17, R3, 0x2, P0 ;  /* 0x0000001106037211 */ /* 0x000fe400000f1403 */
[C---:B------:R-:W-:Y:S02]  /*2f8a0*/  IADD3 R6, R7.reuse, 0x20, RZ ;  /* 0x0000002007067810 */ /* 0x040fe40007ffe0ff */
[----:B--2---:R-:W-:Y:S02]  /*2f8b0*/  ISETP.GE.AND P6, PT, R4, R8, PT ;  /* 0x000000080400720c */ /* 0x004fe40003fc6270 */
[----:B------:R-:W-:Y:S02]  /*2f8c0*/  IADD3 R4, R7, 0x8, RZ ;  /* 0x0000000807047810 */ /* 0x000fe40007ffe0ff */
[-C--:B------:R-:W-:Y:S02]  /*2f8d0*/  ISETP.GE.OR P4, PT, R0, R5.reuse, P6 ;  /* 0x000000050000720c */ /* 0x080fe40003786670 */
[----:B------:R-:W-:-:S02]  /*2f8e0*/  ISETP.GE.OR P5, PT, R4, R5, P6 ;  /* 0x000000050400720c */ /* 0x000fc400037a6670 */
[C---:B------:R-:W-:Y:S02]  /*2f8f0*/  IADD3 R0, R7.reuse, 0x30, RZ ;  /* 0x0000003007007810 */ /* 0x040fe40007ffe0ff */
[C---:B------:R-:W-:Y:S02]  /*2f900*/  IADD3 R8, R7.reuse, 0x18, RZ ;  /* 0x0000001807087810 */ /* 0x040fe40007ffe0ff */
[C---:B------:R-:W-:Y:S02]  /*2f910*/  IADD3 R4, R7.reuse, 0x28, RZ ;  /* 0x0000002807047810 */ /* 0x040fe40007ffe0ff */
        /* <DEDUP_REMOVED lines=17> */
[----:B------:R-:W-:Y:S05]  /*2fa30*/  @P6 RET.REL.NODEC R4 `(_ZN5flash24flash_fwd_splitkv_kernelI23Flash_fwd_kernel_traitsILi64ELi64ELi256ELi4ELb0ELb0EN7cutlass6half_tE19Flash_kernel_traitsILi64ELi64ELi256ELi4ES3_EELb1ELb0ELb0ELb0ELb0ELb1ELb1ELb1EEEvNS_16Flash_fwd_paramsE) ;  /* 0xfffd05c004006950 */ /* 0x000fea0003c3ffff */
[----:B------:R-:W-:Y:S02]  /*2fa40*/  ULDC.64 UR4, c[0x0][0x118] ;  /* 0x0000460000047ab9 */ /* 0x000fe40000000a00 */
[----:B------:R2:W-:Y:S02]  /*2fa50*/  ST.E.128 [R2.64+0x3800], R20 ;  /* 0x0038001402007985 */ /* 0x0005e4000c101d04 */
[----:B-12---:R-:W-:-:S02]  /*2fa60*/  MOV R2, R9 ;  /* 0x0000000900027202 */ /* 0x006fc40000000f00 */
[----:B------:R-:W-:-:S04]  /*2fa70*/  MOV R3, 0x0 ;  /* 0x0000000000037802 */ /* 0x000fc80000000f00 */
[----:B------:R-:W-:Y:S05]  /*2fa80*/  RET.REL.NODEC R2 `(_ZN5flash24flash_fwd_splitkv_kernelI23Flash_fwd_kernel_traitsILi64ELi64ELi256ELi4ELb0ELb0EN7cutlass6half_tE19Flash_kernel_traitsILi64ELi64ELi256ELi4ES3_EELb1ELb0ELb0ELb0ELb0ELb1ELb1ELb1EEEvNS_16Flash_fwd_paramsE) ;  /* 0xfffd057002007950 */ /* 0x000fea0003c3ffff */
.L_x_2153:
[----:B-1----:R1:W5:Y:S01]  /*2fa90*/  LDL R0, [R1+0x10] ;  /* 0x0000100001007983 */ /* 0x0023620000100800 */
[----:B------:R-:W-:Y:S02]  /*2faa0*/  MOV R5, 0x2 ;  /* 0x0000000200057802 */ /* 0x000fe40000000f00 */
[----:B------:R-:W-:Y:S02]  /*2fab0*/  MOV R4, 0x2fad0 ;  /* 0x0002fad000047802 */ /* 0x000fe40000000f00 */
[----:B-12--5:R-:W-:Y:S05]  /*2fac0*/  CALL.REL.NOINC `($__internal_17_$__cuda_sm70_shflsync_bfly_p) ;  /* 0x0000012000007944 */ /* 0x026fea0003c00000 */
[----:B------:R-:W-:Y:S01]  /*2fad0*/  MOV R0, R6 ;  /* 0x0000000600007202 */ /* 0x000fe20000000f00 */
[----:B------:R-:W-:Y:S05]  /*2fae0*/  BRA `(.L_x_2157) ;  /* 0xfffff1f000007947 */ /* 0x000fea000383ffff */
.L_x_2154:
[----:B------:R-:W-:Y:S02]  /*2faf0*/  MOV R5, 0x1 ;  /* 0x0000000100057802 */ /* 0x000fe40000000f00 */
[----:B------:R-:W-:Y:S02]  /*2fb00*/  MOV R4, 0x2fb20 ;  /* 0x0002fb2000047802 */ /* 0x000fe40000000f00 */
[----:B--2--5:R-:W-:Y:S05]  /*2fb10*/  CALL.REL.NOINC `($__internal_17_$__cuda_sm70_shflsync_bfly_p) ;  /* 0x000000d000007944 */ /* 0x024fea0003c00000 */
[----:B------:R-:W-:Y:S02]  /*2fb20*/  FADD.FTZ R10, R0, R6 ;  /* 0x00000006000a7221 */ /* 0x000fe40000010000 */
[----:B------:R1:W5:Y:S01]  /*2fb30*/  LDL R0, [R1+0xc] ;  /* 0x00000c0001007983 */ /* 0x0003620000100800 */
[----:B------:R-:W-:Y:S02]  /*2fb40*/  MOV R5, 0x2 ;  /* 0x0000000200057802 */ /* 0x000fe40000000f00 */
[----:B------:R-:W-:-:S02]  /*2fb50*/  MOV R4, 0x2fb70 ;  /* 0x0002fb7000047802 */ /* 0x000fc40000000f00 */
[----:B-1---5:R-:W-:Y:S05]  /*2fb60*/  CALL.REL.NOINC `($__internal_17_$__cuda_sm70_shflsync_bfly_p) ;  /* 0x0000008000007944 */ /* 0x022fea0003c00000 */
[----:B------:R-:W2:Y:S01]  /*2fb70*/  LDL.LU R0, [R1+0xc] ;  /* 0x00000c0001007983 */ /* 0x000ea20000300800 */
[----:B------:R-:W-:-:S02]  /*2fb80*/  MOV R5, 0x1 ;  /* 0x0000000100057802 */ /* 0x000fc40000000f00 */
[----:B------:R-:W-:Y:S01]  /*2fb90*/  MOV R4, 0x2fbd0 ;  /* 0x0002fbd000047802 */ /* 0x000fe20000000f00 */
[----:B--2---:R-:W-:-:S05]  /*2fba0*/  FADD.FTZ R2, R0, R6 ;  /* 0x0000000600027221 */ /* 0x004fca0000010000 */
[----:B------:R-:W-:Y:S02]  /*2fbb0*/  MOV R0, R2 ;  /* 0x0000000200007202 */ /* 0x000fe40000000f00 */
[----:B------:R-:W-:Y:S05]  /*2fbc0*/  CALL.REL.NOINC `($__internal_17_$__cuda_sm70_shflsync_bfly_p) ;  /* 0x0000002000007944 */ /* 0x000fea0003c00000 */
[----:B------:R-:W-:Y:S01]  /*2fbd0*/  MOV R4, R6 ;  /* 0x0000000600047202 */ /* 0x000fe20000000f00 */
[----:B------:R-:W-:Y:S05]  /*2fbe0*/  BRA `(.L_x_2158) ;  /* 0xfffff18000007947 */ /* 0x000fea000383ffff */
        .weak           $__internal_17_$__cuda_sm70_shflsync_bfly_p
        .type           $__internal_17_$__cuda_sm70_shflsync_bfly_p,@function
        .size           $__internal_17_$__cuda_sm70_shflsync_bfly_p,(.L_x_7717 - $__internal_17_$__cuda_sm70_shflsync_bfly_p)
$__internal_17_$__cuda_sm70_shflsync_bfly_p:
[----:B------:R-:W-:Y:S04]  /*2fbf0*/  WARPSYNC R7 ;  /* 0x0000000700007348 */ /* 0x000fe80003800000 */
[----:B------:R1:W2:Y:S02]  /*2fc00*/  SHFL.BFLY PT, R6, R0, R5, R8 ;  /* 0x0c00000500067389 */ /* 0x0002a400000e0008 */
[----:B-1----:R-:W-:-:S04]  /*2fc10*/  MOV R5, 0x0 ;  /* 0x0000000000057802 */ /* 0x002fc80000000f00 */
[----:B--2---:R-:W-:Y:S05]  /*2fc20*/  RET.REL.NODEC R4 `(_ZN5flash24flash_fwd_splitkv_kernelI23Flash_fwd_kernel_traitsILi64ELi64ELi256ELi4ELb0ELb0EN7cutlass6half_tE19Flash_kernel_traitsILi64ELi64ELi256ELi4ES3_EELb1ELb0ELb0ELb0ELb0ELb1ELb1ELb1EEEvNS_16Flash_fwd_paramsE) ;  /* 0xfffd03d004007950 */ /* 0x004fea0003c3ffff */
.L_x_2159:
        /* <DEDUP_REMOVED lines=13> */
.L_x_7717:


//--------------------- .text._ZN5flash24flash_fwd_splitkv_kernelI23Flash_fwd_kernel_traitsILi64ELi64ELi256ELi4ELb0ELb0EN7cutlass6half_tE19Flash_kernel_traitsILi64ELi64ELi256ELi4ES3_EELb1ELb0ELb0ELb1ELb1ELb0ELb0ELb0EEEvNS_16Flash_fwd_paramsE --------------------------
	.section	.text._ZN5flash24flash_fwd_splitkv_kernelI23Flash_fwd_kernel_traitsILi64ELi64ELi256ELi4ELb0ELb0EN7cutlass6half_tE19Flash_kernel_traitsILi64ELi64ELi256ELi4ES3_EELb1ELb0ELb0ELb1ELb1ELb0ELb0ELb0EEEvNS_16Flash_fwd_paramsE,"ax",@progbits
	.sectioninfo	@"SHI_REGISTERS=255"
	.align	128
        .global         _ZN5flash24flash_fwd_splitkv_kernelI23Flash_fwd_kernel_traitsILi64ELi64ELi256ELi4ELb0ELb0EN7cutlass6half_tE19Flash_kernel_traitsILi64ELi64ELi256ELi4ES3_EELb1ELb0ELb0ELb1ELb1ELb0ELb0ELb0EEEvNS_16Flash_fwd_paramsE
        .type           _ZN5flash24flash_fwd_splitkv_kernelI23Flash_fwd_kernel_traitsILi64ELi64ELi256ELi4ELb0ELb0EN7cutlass6half_tE19Flash_kernel_traitsILi64ELi64ELi256ELi4ES3_EELb1ELb0ELb0ELb1ELb1ELb0ELb0ELb0EEEvNS_16Flash_fwd_paramsE,@function
        .size           _ZN5flash24flash_fwd_splitkv_kernelI23Flash_fwd_kernel_traitsILi64ELi64ELi256ELi4ELb0ELb0EN7cutlass6half_tE19Flash_kernel_traitsILi64ELi64ELi256ELi4ES3_EELb1ELb0ELb0ELb1ELb1ELb0ELb0ELb0EEEvNS_16Flash_fwd_paramsE,(.L_x_7762 - _ZN5flash24flash_fwd_splitkv_kernelI23Flash_fwd_kernel_traitsILi64ELi64ELi256ELi4ELb0ELb0EN7cutlass6half_tE19Flash_kernel_traitsILi64ELi64ELi256ELi4ES3_EELb1ELb0ELb0ELb1ELb1ELb0ELb0ELb0EEEvNS_16Flash_fwd_paramsE)
        .other          _ZN5flash24flash_fwd_splitkv_kernelI23Flash_fwd_kernel_traitsILi64ELi64ELi256ELi4ELb0ELb0EN7cutlass6half_tE19Flash_kernel_traitsILi64ELi64ELi256ELi4ES3_EELb1ELb0ELb0ELb1ELb1ELb0ELb0ELb0EEEvNS_16Flash_fwd_paramsE,@"STO_CUDA_ENTRY STV_DEFAULT"
_ZN5flash24flash_fwd_splitkv_kernelI23Flash_fwd_kernel_traitsILi64ELi64ELi256ELi4ELb0ELb0EN7cutlass6half_tE19Flash_kernel_traitsILi64ELi64ELi256ELi4ES3_EELb1ELb0ELb0ELb1ELb1ELb0ELb0ELb0EEEvNS_16Flash_fwd_paramsE:
.text._ZN5flash24flash_fwd_splitkv_kernelI23Flash_fwd_kernel_traitsILi64ELi64ELi256ELi4ELb0ELb0EN7cutlass6half_tE19Flash_kernel_traitsILi64ELi64ELi256ELi4ES3_EELb1ELb0ELb0ELb1ELb1ELb0ELb0ELb0EEEvNS_16Flash_fwd_paramsE:
[----:B------:R-:W-:Y:S02]  /*0000*/  MOV R1, c[0x0][0x28] ;  /* 0x00000a0000017a02 */ /* 0x000fe40000000f00 */
[----:B------:R-:W1:Y:S01]  /*0010*/  S2R R25, SR_CTAID.Y ;  /* 0x0000000000197919 */ /* 0x000e620000002600 */
[----:B------:R-:W-:Y:S01]  /*0020*/  ISETP.NE.U32.AND P2, PT, RZ, c[0x0][0x258], PT ;  /* 0x00009600ff007a0c */ /* 0x000fe20003f45070 */
[----:B------:R-:W-:Y:S01]  /*0030*/  IMAD.MOV.U32 R8, RZ, RZ, RZ ;  /* 0x000000ffff087224 */ /* 0x000fe200078e00ff */
[----:B------:R-:W-:Y:S01]  /*0040*/  ISETP.NE.U32.AND P0, PT, RZ, c[0x0][0x250], PT ;  /* 0x00009400ff007a0c */ /* 0x000fe20003f05070 */
[----:B------:R-:W-:Y:S01]  /*0050*/  ULDC.64 UR10, c[0x0][0x118] ;  /* 0x00004600000a7ab9 */ /* 0x000fe20000000a00 */
[----:B------:R-:W-:Y:S02]  /*0060*/  ISETP.NE.AND.EX P2, PT, RZ, c[0x0][0x25c], PT, P2 ;  /* 0x00009700ff007a0c */ /* 0x000fe40003f45320 */
[----:B------:R-:W-:Y:S02]  /*0070*/  ISETP.NE.AND.EX P0, PT, RZ, c[0x0][0x254], PT, P0 ;  /* 0x00009500ff007a0c */ /* 0x000fe40003f05300 */
[----:B------:R-:W-:-:S09]  /*0080*/  IADD3 R1, R1, -0x10, RZ ;  /* 0xfffffff001017810 */ /* 0x000fd20007ffe0ff */
[----:B------:R-:W-:Y:S02]  /*0090*/  @P2 IMAD.MOV.U32 R2, RZ, RZ, 0x4 ;  /* 0x00000004ff022424 */ /* 0x000fe400078e00ff */
[----:B------:R-:W-:Y:S02]  /*00a0*/  @P0 IMAD.MOV.U32 R0, RZ, RZ, 0x4 ;  /* 0x00000004ff000424 */ /* 0x000fe400078e00ff */
[----:B-1----:R-:W-:-:S04]  /*00b0*/  @P2 IMAD.WIDE R2, R25, R2, c[0x0][0x258] ;  /* 0x0000960019022625 */ /* 0x002fc800078e0202 */
[----:B------:R-:W-:Y:S02]  /*00c0*/  @P0 IMAD.WIDE R4, R25, R0, c[0x0][0x250] ;  /* 0x0000940019040625 */ /* 0x000fe400078e0200 */
[----:B------:R-:W2:Y:S04]  /*00d0*/  @P2 LDG.E R2, [R2.64] ;  /* 0x0000000a02022981 */ /* 0x000ea8000c1e1900 */
[----:B------:R-:W2:Y:S04]  /*00e0*/  @P0 LDG.E R8, [R4.64] ;  /* 0x0000000a04080981 */ /* 0x000ea8000c1e1900 */
[----:B------:R-:W1:Y:S01]  /*00f0*/  S2R R18, SR_CTAID.X ;  /* 0x0000000000127919 */ /* 0x000e620000002500 */
[----:B------:R-:W-:-:S04]  /*0100*/  @!P2 ISETP.NE.U32.AND P1, PT, RZ, c[0x0][0x268], PT ;  /* 0x00009a00ff00aa0c */ /* 0x000fc80003f25070 */
[----:B------:R-:W-:Y:S01]  /*0110*/  @!P2 ISETP.NE.AND.EX P1, PT, RZ, c[0x0][0x26c], PT, P1 ;  /* 0x00009b00ff00aa0c */ /* 0x000fe20003f25310 */
[----:B-1----:R-:W-:-:S05]  /*0120*/  IMAD.SHL.U32 R241, R18, 0x40, RZ ;  /* 0x0000004012f17824 */ /* 0x002fca00078e00ff */
[----:B------:R-:W-:Y:S02]  /*0130*/  ISETP.GE.AND P0, PT, R241, c[0x0][0x214], PT ;  /* 0x00008500f1007a0c */ /* 0x000fe40003f06270 */
[----:B------:R-:W-:Y:S01]  /*0140*/  @!P2 SEL R0, RZ, c[0x0][0x21c], !P1 ;  /* 0x00008700ff00aa07 */ /* 0x000fe20004800000 */
[----:B--2---:R-:W-:-:S03]  /*0150*/  @P2 IMAD.IADD R128, R2, 0x1, -R8 ;  /* 0x0000000102802824 */ /* 0x004fc600078e0a08 */
[----:B------:R-:W-:-:S07]  /*0160*/  @!P2 IADD3 R128, R0, c[0x0][0x218], -R8 ;  /* 0x000086000080aa10 */ /* 0x000fce0007ffe808 */
[----:B------:R-:W-:Y:S05]  /*0170*/  @P0 EXIT ;  /* 0x000000000000094d */ /* 0x000fea0003800000 */
[----:B------:R-:W-:Y:S01]  /*0180*/  UMOV UR5, 0xff ;  /* 0x000000ff00057882 */ /* 0x000fe20000000000 */
[----:B------:R-:W-:Y:S01]  /*0190*/  IADD3 R2, R241, 0x13f, RZ ;  /* 0x0000013ff1027810 */ /* 0x000fe20007ffe0ff */
[----:B------:R-:W-:Y:S01]  /*01a0*/  ULDC UR4, c[0x0][0x218] ;  /* 0x0000860000047ab9 */ /* 0x000fe20000000800 */
[C---:B------:R-:W-:Y:S01]  /*01b0*/  IADD3 R0, R128.reuse, 0xff, RZ ;  /* 0x000000ff80007810 */ /* 0x040fe20007ffe0ff */
[----:B------:R-:W-:Y:S01]  /*01c0*/  UIADD3 UR5, UR5, UR4, URZ ;  /* 0x0000000405057290 */ /* 0x000fe2000fffe03f */
[----:B------:R-:W-:Y:S01]  /*01d0*/  IADD3 R2, R128, -c[0x0][0x214], R2 ;  /* 0x8000850080027a10 */ /* 0x000fe20007ffe002 */
[----:B------:R-:W1:Y:S01]  /*01e0*/  S2R R26, SR_CTAID.Z ;  /* 0x00000000001a7919 */ /* 0x000e620000002700 */
[----:B------:R-:W-:Y:S01]  /*01f0*/  SHF.R.S32.HI R3, RZ, 0x1f, R0 ;  /* 0x0000001fff037819 */ /* 0x000fe20000011400 */
[----:B------:R-:W-:Y:S01]  /*0200*/  USHF.R.S32.HI UR4, URZ, 0x1f, UR5 ;  /* 0x0000001f3f047899 */ /* 0x000fe20008011405 */
[----:B------:R-:W-:Y:S01]  /*0210*/  IADD3 R4, R2, c[0x0][0x2e8], RZ ;  /* 0x0000ba0002047a10 */ /* 0x000fe20007ffe0ff */
[----:B------:R-:W2:Y:S01]  /*0220*/  S2R R131, SR_TID.X ;  /* 0x0000000000837919 */ /* 0x000ea20000002100 */
[----:B------:R-:W-:Y:S01]  /*0230*/  LEA.HI R0, R3, R0, RZ, 0x8 ;  /* 0x0000000003007211 */ /* 0x000fe200078f40ff */
[----:B------:R-:W-:Y:S01]  /*0240*/  ULEA.HI UR4, UR4, UR5, URZ, 0x8 ;  /* 0x0000000504047291 */ /* 0x000fe2000f8f403f */
[----:B------:R-:W-:Y:S01]  /*0250*/  SHF.R.S32.HI R2, RZ, 0x1f, R4 ;  /* 0x0000001fff027819 */ /* 0x000fe20000011404 */
[----:B------:R-:W-:Y:S01]  /*0260*/  IMAD.MOV.U32 R48, RZ, RZ, 0x20 ;  /* 0x00000020ff307424 */ /* 0x000fe200078e00ff */
[----:B------:R-:W-:Y:S01]  /*0270*/  SHF.R.S32.HI R0, RZ, 0x8, R0 ;  /* 0x00000008ff007819 */ /* 0x000fe20000011400 */
[----:B------:R-:W-:Y:S01]  /*0280*/  USHF.R.S32.HI UR4, URZ, 0x8, UR4 ;  /* 0x000000083f047899 */ /* 0x000fe20008011404 */
[----:B------:R-:W-:-:S04]  /*0290*/  LEA.HI R2, R2, R4, RZ, 0x8 ;  /* 0x0000000402027211 */ /* 0x000fc800078f40ff */
[----:B------:R-:W-:Y:S02]  /*02a0*/  SHF.R.S32.HI R2, RZ, 0x8, R2 ;  /* 0x00000008ff027819 */ /* 0x000fe40000011402 */
[----:B------:R-:W-:-:S04]  /*02b0*/  IMNMX R0, R0, UR4, PT ;  /* 0x0000000400007c17 */ /* 0x000fc8000b800200 */
[----:B------:R-:W-:-:S04]  /*02c0*/  IMNMX R242, R0, R2, PT ;  /* 0x0000000200f27217 */ /* 0x000fc80003800200 */
[----:B------:R-:W-:-:S13]  /*02d0*/  ISETP.GT.AND P0, PT, R242, RZ, PT ;  /* 0x000000fff200720c */ /* 0x000fda0003f04270 */
[----:B------:R-:W-:Y:S05]  /*02e0*/  @P0 BRA `(.L_x_2160) ;  /* 0x0000043000000947 */ /* 0x000fea0003800000 */
[----:B-12---:R-:W-:Y:S01]  /*02f0*/  SHF.R.S32.HI R4, RZ, 0x1f, R131 ;  /* 0x0000001fff047819 */ /* 0x006fe20000011483 */
[C---:B------:R-:W-:Y:S01]  /*0300*/  IMAD R11, R48.reuse, c[0x0][0x1ec], RZ ;  /* 0x00007b00300b7a24 */ /* 0x040fe200078e02ff */
[----:B------:R-:W-:Y:S01]  /*0310*/  SHF.R.S32.HI R0, RZ, 0x1f, R241 ;  /* 0x0000001fff007819 */ /* 0x000fe200000114f1 */
[----:B------:R-:W-:Y:S01]  /*0320*/  IMAD.WIDE.U32 R14, R48, c[0x0][0x1e8], RZ ;  /* 0x00007a00300e7a25 */ /* 0x000fe200078e00ff */
[----:B------:R-:W-:Y:S02]  /*0330*/  LEA.HI R4, R4, R131, RZ, 0x3 ;  /* 0x0000008304047211 */ /* 0x000fe400078f18ff */
[----:B------:R-:W-:Y:S01]  /*0340*/  SHF.R.S32.HI R5, RZ, 0x1f, R25 ;  /* 0x0000001fff057819 */ /* 0x000fe20000011419 */
[----:B------:R-:W-:Y:S01]  /*0350*/  IMAD R0, R0, c[0x0][0x1e8], RZ ;  /* 0x00007a0000007a24 */ /* 0x000fe200078e02ff */
[----:B------:R-:W-:Y:S02]  /*0360*/  LOP3.LUT R2, R4, 0x1ffffff8, RZ, 0xc0, !PT ;  /* 0x1ffffff804027812 */ /* 0x000fe400078ec0ff */
[----:B------:R-:W-:Y:S01]  /*0370*/  SHF.R.S32.HI R6, RZ, 0x1f, R26 ;  /* 0x0000001fff067819 */ /* 0x000fe2000001141a */
[----:B------:R-:W-:Y:S01]  /*0380*/  IMAD R0, R241, c[0x0][0x1ec], R0 ;  /* 0x00007b00f1007a24 */ /* 0x000fe200078e0200 */
[C---:B------:R-:W-:Y:S01]  /*0390*/  LOP3.LUT P5, RZ, R131.reuse, 0x7, RZ, 0xc0, !PT ;  /* 0x0000000783ff7812 */ /* 0x040fe200078ac0ff */
[----:B------:R-:W-:Y:S01]  /*03a0*/  IMAD.IADD R2, R131, 0x1, -R2 ;  /* 0x0000000183027824 */ /* 0x000fe200078e0a02 */
[----:B------:R-:W-:Y:S01]  /*03b0*/  IADD3 R12, -R241, c[0x0][0x214], RZ ;  /* 0x00008500f10c7a10 */ /* 0x000fe20007ffe1ff */
[----:B------:R-:W-:Y:S01]  /*03c0*/  IMAD R5, R5, c[0x0][0x1e0], RZ ;  /* 0x0000780005057a24 */ /* 0x000fe200078e02ff */
[----:B------:R-:W-:Y:S01]  /*03d0*/  IADD3 R11, R15, R11, RZ ;  /* 0x0000000b0f0b7210 */ /* 0x000fe20007ffe0ff */
[----:B------:R-:W-:-:S05]  /*03e0*/  IMAD.SHL.U32 R2, R2, 0x8, RZ ;  /* 0x0000000802027824 */ /* 0x000fca00078e00ff */
[----:B------:R-:W-:-:S05]  /*03f0*/  SHF.R.S32.HI R3, RZ, 0x1f, R2 ;  /* 0x0000001fff037819 */ /* 0x000fca0000011402 */
[----:B------:R-:W-:-:S04]  /*0400*/  IMAD.WIDE.U32 R2, R241, c[0x0][0x1e8], R2 ;  /* 0x00007a00f1027a25 */ /* 0x000fc800078e0002 */
[----:B------:R-:W-:Y:S02]  /*0410*/  IMAD.IADD R3, R3, 0x1, R0 ;  /* 0x0000000103037824 */ /* 0x000fe400078e0200 */
[C---:B------:R-:W-:Y:S02]  /*0420*/  IMAD R0, R25.reuse, c[0x0][0x1e4], R5 ;  /* 0x0000790019007a24 */ /* 0x040fe400078e0205 */
[----:B------:R-:W-:-:S04]  /*0430*/  IMAD.WIDE.U32 R2, R25, c[0x0][0x1e0], R2 ;  /* 0x0000780019027a25 */ /* 0x000fc800078e0002 */
[----:B------:R-:W-:Y:S01]  /*0440*/  IMAD.IADD R3, R3, 0x1, R0 ;  /* 0x0000000103037824 */ /* 0x000fe200078e0200 */
[----:B------:R-:W-:Y:S01]  /*0450*/  SHF.R.S32.HI R0, RZ, 0x3, R4 ;  /* 0x00000003ff007819 */ /* 0x000fe20000011404 */
[----:B------:R-:W-:Y:S02]  /*0460*/  IMAD R5, R6, c[0x0][0x1f0], RZ ;  /* 0x00007c0006057a24 */ /* 0x000fe400078e02ff */
[----:B------:R-:W-:Y:S01]  /*0470*/  IMAD.WIDE.U32 R2, R26, c[0x0][0x1f0], R2 ;  /* 0x00007c001a027a25 */ /* 0x000fe200078e0002 */
[----:B------:R-:W-:Y:S02]  /*0480*/  SHF.R.S32.HI R7, RZ, 0x1f, R0 ;  /* 0x0000001fff077819 */ /* 0x000fe40000011400 */
[----:B------:R-:W-:Y:S01]  /*0490*/  IADD3 R6, R0, 0x10, RZ ;  /* 0x0000001000067810 */ /* 0x000fe20007ffe0ff */
[----:B------:R-:W-:Y:S01]  /*04a0*/  IMAD R4, R26, c[0x0][0x1f4], R5 ;  /* 0x00007d001a047a24 */ /* 0x000fe200078e0205 */
[-C--:B------:R-:W-:Y:S01]  /*04b0*/  ISETP.GE.OR P4, PT, R0, R12.reuse, P5 ;  /* 0x0000000c0000720c */ /* 0x080fe20002f86670 */
[----:B------:R-:W-:Y:S01]  /*04c0*/  IMAD R5, R7, c[0x0][0x1e8], RZ ;  /* 0x00007a0007057a24 */ /* 0x000fe200078e02ff */
[----:B------:R-:W-:Y:S01]  /*04d0*/  ISETP.GE.OR P3, PT, R6, R12, P5 ;  /* 0x0000000c0600720c */ /* 0x000fe20002f66670 */
[----:B------:R-:W-:-:S02]  /*04e0*/  IMAD.IADD R3, R3, 0x1, R4 ;  /* 0x0000000103037824 */ /* 0x000fc400078e0204 */
[----:B------:R-:W-:Y:S02]  /*04f0*/  IMAD R4, R25, c[0x0][0x1c0], R26 ;  /* 0x0000700019047a24 */ /* 0x000fe400078e021a */
[C---:B------:R-:W-:Y:S02]  /*0500*/  IMAD R5, R0.reuse, c[0x0][0x1ec], R5 ;  /* 0x00007b0000057a24 */ /* 0x040fe400078e0205 */
[----:B------:R-:W-:-:S04]  /*0510*/  IMAD.WIDE.U32 R2, R0, c[0x0][0x1e8], R2 ;  /* 0x00007a0000027a25 */ /* 0x000fc800078e0002 */
[----:B------:R-:W-:Y:S01]  /*0520*/  IMAD R4, R4, c[0x0][0x214], R241 ;  /* 0x0000850004047a24 */ /* 0x000fe200078e02f1 */
[----:B------:R-:W-:Y:S01]  /*0530*/  LEA R8, P0, R2, c[0x0][0x1d0], 0x1 ;  /* 0x0000740002087a11 */ /* 0x000fe200078008ff */
[----:B------:R-:W-:-:S03]  /*0540*/  IMAD.IADD R5, R3, 0x1, R5 ;  /* 0x0000000103057824 */ /* 0x000fc600078e0205 */
[----:B------:R-:W-:Y:S02]  /*0550*/  IADD3 R10, P1, R4, R0, RZ ;  /* 0x00000000040a7210 */ /* 0x000fe40007f3e0ff */
[----:B------:R-:W-:Y:S02]  /*0560*/  LEA.HI.X R9, R2, c[0x0][0x1d4], R5, 0x1, P0 ;  /* 0x0000750002097a11 */ /* 0x000fe400000f0c05 */
[----:B------:R-:W-:Y:S02]  /*0570*/  IADD3 R6, P2, R8, R14, RZ ;  /* 0x0000000e08067210 */ /* 0x000fe40007f5e0ff */
[----:B------:R-:W-:Y:S01]  /*0580*/  IADD3 R5, R0, 0x20, RZ ;  /* 0x0000002000057810 */ /* 0x000fe20007ffe0ff */
[----:B------:R-:W-:Y:S01]  /*0590*/  STG.E.128 [R8.64], RZ ;  /* 0x000000ff08007986 */ /* 0x000fe2000c101d0a */
[----:B------:R-:W-:Y:S01]  /*05a0*/  LEA.HI.X.SX32 R3, R4, R7, 0x1, P1 ;  /* 0x0000000704037211 */ /* 0x000fe200008f0eff */
[----:B------:R-:W-:Y:S01]  /*05b0*/  IMAD.X R7, R11, 0x1, R9, P2 ;  /* 0x000000010b077824 */ /* 0x000fe200010e0609 */
[----:B------:R-:W-:-:S02]  /*05c0*/  ISETP.GE.OR P2, PT, R5, R12, P5 ;  /* 0x0000000c0500720c */ /* 0x000fc40002f46670 */
[----:B------:R-:W-:Y:S02]  /*05d0*/  LEA R2, P0, R10, c[0x0][0x200], 0x2 ;  /* 0x000080000a027a11 */ /* 0x000fe400078010ff */
[----:B------:R-:W-:Y:S01]  /*05e0*/  IADD3 R4, P1, R6, R14, RZ ;  /* 0x0000000e06047210 */ /* 0x000fe20007f3e0ff */
[----:B------:R1:W-:Y:S01]  /*05f0*/  STG.E.128 [R6.64], RZ ;  /* 0x000000ff06007986 */ /* 0x0003e2000c101d0a */
[----:B------:R-:W-:Y:S02]  /*0600*/  IADD3 R0, R0, 0x30, RZ ;  /* 0x0000003000007810 */ /* 0x000fe40007ffe0ff */
[----:B------:R-:W-:Y:S01]  /*0610*/  LEA.HI.X R3, R10, c[0x0][0x204], R3, 0x2, P0 ;  /* 0x000081000a037a11 */ /* 0x000fe200000f1403 */
[----:B------:R-:W-:Y:S01]  /*0620*/  IMAD.X R5, R7, 0x1, R11, P1 ;  /* 0x0000000107057824 */ /* 0x000fe200008e060b */
[----:B------:R-:W-:Y:S02]  /*0630*/  ISETP.GE.OR P5, PT, R0, R12, P5 ;  /* 0x0000000c0000720c */ /* 0x000fe40002fa6670 */
[----:B------:R-:W-:-:S02]  /*0640*/  IADD3 R10, P0, R4, R14, RZ ;  /* 0x0000000e040a7210 */ /* 0x000fc40007f1e0ff */
[----:B------:R2:W-:Y:S03]  /*0650*/  STG.E.128 [R4.64], RZ ;  /* 0x000000ff04007986 */ /* 0x0005e6000c101d0a */
[----:B------:R-:W-:-:S05]  /*0660*/  IMAD.X R11, R5, 0x1, R11, P0 ;  /* 0x00000001050b7824 */ /* 0x000fca00000e060b */
[----:B------:R3:W-:Y:S01]  /*0670*/  STG.E.128 [R10.64], RZ ;  /* 0x000000ff0a007986 */ /* 0x0007e2000c101d0a */
[----:B-1----:R-:W-:-:S05]  /*0680*/  @!P4 MOV R6, 0x7f800000 ;  /* 0x7f8000000006c802 */ /* 0x002fca0000000f00 */
[----:B------:R3:W-:Y:S01]  /*0690*/  @!P4 STG.E [R2.64], R6 ;  /* 0x000000060200c986 */ /* 0x0007e2000c10190a */
[----:B--2---:R-:W-:Y:S02]  /*06a0*/  @!P3 IMAD.MOV.U32 R5, RZ, RZ, 0x7f800000 ;  /* 0x7f800000ff05b424 */ /* 0x004fe400078e00ff */
[----:B------:R-:W-:-:S03]  /*06b0*/  @!P2 IMAD.MOV.U32 R4, RZ, RZ, 0x7f800000 ;  /* 0x7f800000ff04a424 */ /* 0x000fc600078e00ff */
[----:B------:R3:W-:Y:S04]  /*06c0*/  @!P3 STG.E [R2.64+0x40], R5 ;  /* 0x000040050200b986 */ /* 0x0007e8000c10190a */
[----:B------:R3:W-:Y:S01]  /*06d0*/  @!P2 STG.E [R2.64+0x80], R4 ;  /* 0x000080040200a986 */ /* 0x0007e2000c10190a */
[----:B------:R-:W-:Y:S05]  /*06e0*/  @P5 EXIT ;  /* 0x000000000000594d */ /* 0x000fea0003800000 */
[----:B------:R-:W-:-:S05]  /*06f0*/  MOV R0, 0x7f800000 ;  /* 0x7f80000000007802 */ /* 0x000fca0000000f00 */
[----:B------:R-:W-:Y:S01]  /*0700*/  STG.E [R2.64+0xc0], R0 ;  /* 0x0000c00002007986 */ /* 0x000fe2000c10190a */
[----:B------:R-:W-:Y:S05]  /*0710*/  EXIT ;  /* 0x000000000000794d */ /* 0x000fea0003800000 */
.L_x_2160:
[----:B-12---:R-:W-:Y:S01]  /*0720*/  ISETP.NE.U32.AND P0, PT, RZ, c[0x0][0x2b8], PT ;  /* 0x0000ae00ff007a0c */ /* 0x006fe20003f05070 */
[----:B------:R-:W-:-:S03]  /*0730*/  IMAD.MOV.U32 R10, RZ, RZ, R25 ;  /* 0x000000ffff0a7224 */ /* 0x000fc600078e0019 */
[----:B------:R-:W-:-:S13]  /*0740*/  ISETP.NE.AND.EX P0, PT, RZ, c[0x0][0x2bc], PT, P0 ;  /* 0x0000af00ff007a0c */ /* 0x000fda0003f05300 */
[----:B------:R-:W-:-:S04]  /*0750*/  @P0 IMAD.MOV.U32 R2, RZ, RZ, 0x4 ;  /* 0x00000004ff020424 */ /* 0x000fc800078e00ff */
[----:B------:R-:W-:-:S05]  /*0760*/  @P0 IMAD.WIDE R2, R25, R2, c[0x0][0x2b8] ;  /* 0x0000ae0019020625 */ /* 0x000fca00078e0202 */
[----:B------:R1:W5:Y:S01]  /*0770*/  @P0 LDG.E R10, [R2.64] ;  /* 0x0000000a020a0981 */ /* 0x000362000c1e1900 */
[----:B------:R-:W-:Y:S01]  /*0780*/  ISETP.NE.U32.AND P0, PT, RZ, c[0x0][0x2c0], PT ;  /* 0x0000b000ff007a0c */ /* 0x000fe20003f05070 */
[----:B------:R-:W-:Y:S01]  /*0790*/  IMAD.MOV.U32 R0, RZ, RZ, RZ ;  /* 0x000000ffff007224 */ /* 0x000fe200078e00ff */
[----:B------:R-:W-:Y:S02]  /*07a0*/  PLOP3.LUT P6, PT, PT, PT, PT, 0x80, 0x0 ;  /* 0x000000000000781c */ /* 0x000fe40003fcf070 */
[----:B------:R-:W-:Y:S01]  /*07b0*/  ISETP.NE.AND.EX P0, PT, RZ, c[0x0][0x2c4], PT, P0 ;  /* 0x0000b100ff007a0c */ /* 0x000fe20003f05300 */
[----:B-1----:R-:W-:-:S12]  /*07c0*/  IMAD.MOV.U32 R2, RZ, RZ, RZ ;  /* 0x000000ffff027224 */ /* 0x002fd800078e00ff */
[----:B------:R-:W-:Y:S05]  /*07d0*/  @!P0 BRA `(.L_x_2161) ;  /* 0x0000008000008947 */ /* 0x000fea0003800000 */
[----:B------:R-:W-:Y:S01]  /*07e0*/  SHF.R.S32.HI R0, RZ, 0x1f, R25 ;  /* 0x0000001fff007819 */ /* 0x000fe20000011419 */
[----:B------:R-:W-:Y:S01]  /*07f0*/  IMAD.WIDE.U32 R4, R25, c[0x0][0x2c8], RZ ;  /* 0x0000b20019047a25 */ /* 0x000fe200078e00ff */
[----:B------:R-:W-:-:S03]  /*0800*/  PLOP3.LUT P6, PT, PT, PT, PT, 0x8, 0x0 ;  /* 0x000000000000781c */ /* 0x000fc60003fce170 */
[----:B------:R-:W-:Y:S01]  /*0810*/  IMAD R0, R0, c[0x0][0x2c8], RZ ;  /* 0x0000b20000007a24 */ /* 0x000fe200078e02ff */
[----:B------:R-:W-:-:S03]  /*0820*/  LEA R2, P0, R4, c[0x0][0x2c0], 0x2 ;  /* 0x0000b00004027a11 */ /* 0x000fc600078010ff */
[----:B------:R-:W-:-:S05]  /*0830*/  IMAD R0, R25, c[0x0][0x2cc], R0 ;  /* 0x0000b30019007a24 */ /* 0x000fca00078e0200 */
[----:B------:R-:W-:-:S04]  /*0840*/  IADD3 R0, R5, R0, RZ ;  /* 0x0000000005007210 */ /* 0x000fc80007ffe0ff */
[----:B------:R-:W-:-:S04]  /*0850*/  LEA.HI.X R0, R4, c[0x0][0x2c4], R0, 0x2, P0 ;  /* 0x0000b10004007a11 */ /* 0x000fc800000f1400 */
.L_x_2161:
[----:B------:R-:W-:Y:S01]  /*0860*/  IABS R3, c[0x0][0x2d0] ;  /* 0x0000b40000037a13 */ /* 0x000fe20000000000 */
[----:B------:R-:W-:Y:S01]  /*0870*/  IMAD.MOV.U32 R245, RZ, RZ, R0 ;  /* 0x000000fffff57224 */ /* 0x000fe200078e0000 */
[----:B------:R-:W-:-:S03]  /*0880*/  MOV R244, R2 ;  /* 0x0000000200f47202 */ /* 0x000fc60000000f00 */
[----:B------:R-:W-:Y:S01]  /*0890*/  IMAD.MOV.U32 R246, RZ, RZ, R3 ;  /* 0x000000fffff67224 */ /* 0x000fe200078e0003 */
[----:B------:R-:W-:Y:S05]  /*08a0*/  @P6 BRA `(.L_x_2162) ;  /* 0x000004c000006947 */ /* 0x000fea0003800000 */
[----:B------:R-:W1:Y:S01]  /*08b0*/  I2F.RP R2, R246 ;  /* 0x000000f600027306 */ /* 0x000e620000209400 */
[----:B------:R-:W-:-:S04]  /*08c0*/  LEA R14, R242, 0xffffff00, 0x8 ;  /* 0xffffff00f20e7811 */ /* 0x000fc800078e40ff */
[----:B------:R-:W-:-:S03]  /*08d0*/  IABS R4, R14 ;  /* 0x0000000e00047213 */ /* 0x000fc60000000000 */
        /* <DEDUP_REMOVED lines=12> */
[-C--:B------:R-:W-:Y:S02]  /*09a0*/  @!P1 IADD3 R2, R2, -R246.reuse, RZ ;  /* 0x800000f602029210 */ /* 0x080fe40007ffe0ff */
[----:B------:R-:W-:Y:S02]  /*09b0*/  @!P1 IADD3 R0, R0, 0x1, RZ ;  /* 0x0000000100009810 */ /* 0x000fe40007ffe0ff */
[----:B------:R-:W-:Y:S02]  /*09c0*/  ISETP.GE.U32.AND P2, PT, R2, R246, PT ;  /* 0x000000f60200720c */ /* 0x000fe40003f46070 */
[----:B------:R-:W-:Y:S02]  /*09d0*/  LOP3.LUT R2, R14, c[0x0][0x2d0], RZ, 0x3c, !PT ;  /* 0x0000b4000e027a12 */ /* 0x000fe400078e3cff */
[----:B------:R-:W-:Y:S02]  /*09e0*/  ISETP.NE.AND P1, PT, RZ, c[0x0][0x2d0], PT ;  /* 0x0000b400ff007a0c */ /* 0x000fe40003f25270 */
[----:B------:R-:W-:-:S07]  /*09f0*/  ISETP.GE.AND P0, PT, R2, RZ, PT ;  /* 0x000000ff0200720c */ /* 0x000fce0003f06270 */
[----:B------:R-:W-:-:S05]  /*0a00*/  @P2 IADD3 R0, R0, 0x1, RZ ;  /* 0x0000000100002810 */ /* 0x000fca0007ffe0ff */
[----:B------:R-:W-:-:S05]  /*0a10*/  IMAD.MOV.U32 R4, RZ, RZ, R0 ;  /* 0x000000ffff047224 */ /* 0x000fca00078e0000 */
[----:B------:R-:W-:Y:S02]  /*0a20*/  @!P0 IADD3 R4, -R4, RZ, RZ ;  /* 0x000000ff04048210 */ /* 0x000fe40007ffe1ff */
[----:B------:R-:W-:-:S05]  /*0a30*/  @!P1 LOP3.LUT R4, RZ, c[0x0][0x2d0], RZ, 0x33, !PT ;  /* 0x0000b400ff049a12 */ /* 0x000fca00078e33ff */
[----:B------:R-:W-:-:S05]  /*0a40*/  IMAD.WIDE R2, R4, 0x4, R244 ;  /* 0x0000000404027825 */ /* 0x000fca00078e02f4 */
[----:B------:R1:W2:Y:S01]  /*0a50*/  LDG.E R5, [R2.64] ;  /* 0x0000000a02057981 */ /* 0x0002a2000c1e1900 */
[----:B------:R-:W-:Y:S02]  /*0a60*/  IABS R6, c[0x0][0x1c8] ;  /* 0x0000720000067a13 */ /* 0x000fe40000000000 */
[----:B------:R-:W-:Y:S02]  /*0a70*/  IABS R7, R26 ;  /* 0x0000001a00077213 */ /* 0x000fe40000000000 */
[----:B-1----:R-:W1:Y:S08]  /*0a80*/  I2F.RP R2, R6 ;  /* 0x0000000600027306 */ /* 0x002e700000209400 */
        /* <DEDUP_REMOVED lines=10> */
[----:B------:R-:W-:Y:S01]  /*0b30*/  IMAD R2, R6, R2, R3 ;  /* 0x0000000206027224 */ /* 0x000fe200078e0203 */
[----:B------:R-:W-:-:S04]  /*0b40*/  LOP3.LUT R3, R26, c[0x0][0x1c8], RZ, 0x3c, !PT ;  /* 0x000072001a037a12 */ /* 0x000fc800078e3cff */
[----:B------:R-:W-:-:S13]  /*0b50*/  ISETP.GT.U32.AND P0, PT, R6, R2, PT ;  /* 0x000000020600720c */ /* 0x000fda0003f04070 */
[----:B------:R-:W-:Y:S01]  /*0b60*/  @!P0 IMAD.IADD R2, R2, 0x1, -R6 ;  /* 0x0000000102028824 */ /* 0x000fe200078e0a06 */
[----:B------:R-:W-:Y:S02]  /*0b70*/  @!P0 IADD3 R0, R0, 0x1, RZ ;  /* 0x0000000100008810 */ /* 0x000fe40007ffe0ff */
[----:B------:R-:W-:Y:S02]  /*0b80*/  ISETP.GE.AND P0, PT, R3, RZ, PT ;  /* 0x000000ff0300720c */ /* 0x000fe40003f06270 */
[----:B------:R-:W-:Y:S02]  /*0b90*/  ISETP.GE.U32.AND P1, PT, R2, R6, PT ;  /* 0x000000060200720c */ /* 0x000fe40003f26070 */
[----:B------:R-:W-:-:S05]  /*0ba0*/  IADD3 R2, -R4, RZ, RZ ;  /* 0x000000ff04027210 */ /* 0x000fca0007ffe1ff */
[----:B------:R-:W-:-:S05]  /*0bb0*/  IMAD R14, R2, c[0x0][0x2d0], R14 ;  /* 0x0000b400020e7a24 */ /* 0x000fca00078e020e */
[----:B------:R-:W-:Y:S02]  /*0bc0*/  SHF.R.S32.HI R20, RZ, 0x1f, R14 ;  /* 0x0000001fff147819 */ /* 0x000fe4000001140e */
[----:B------:R-:W-:Y:S02]  /*0bd0*/  @P1 IADD3 R0, R0, 0x1, RZ ;  /* 0x0000000100001810 */ /* 0x000fe40007ffe0ff */
[----:B------:R-:W-:Y:S01]  /*0be0*/  ISETP.NE.AND P1, PT, RZ, c[0x0][0x1c8], PT ;  /* 0x00007200ff007a0c */ /* 0x000fe20003f25270 */
[----:B------:R-:W-:Y:S02]  /*0bf0*/  IMAD R4, R20, c[0x0][0x198], RZ ;  /* 0x0000660014047a24 */ /* 0x000fe400078e02ff */
[----:B------:R-:W-:Y:S02]  /*0c00*/  @!P0 IMAD.MOV R0, RZ, RZ, -R0 ;  /* 0x000000ffff008224 */ /* 0x000fe400078e0a00 */
[----:B------:R-:W-:-:S08]  /*0c10*/  IMAD R4, R14, c[0x0][0x19c], R4 ;  /* 0x000067000e047a24 */ /* 0x000fd000078e0204 */
[----:B------:R-:W-:-:S04]  /*0c20*/  @!P1 LOP3.LUT R0, RZ, c[0x0][0x1c8], RZ, 0x33, !PT ;  /* 0x00007200ff009a12 */ /* 0x000fc800078e33ff */
[----:B------:R-:W-:Y:S02]  /*0c30*/  SHF.R.S32.HI R16, RZ, 0x1f, R0 ;  /* 0x0000001fff107819 */ /* 0x000fe40000011400 */
[----:B-----5:R-:W-:Y:S02]  /*0c40*/  MOV R10, R0 ;  /* 0x00000000000a7202 */ /* 0x020fe40000000f00 */
[----:B--2---:R-:W-:Y:S01]  /*0c50*/  SHF.R.S32.HI R8, RZ, 0x1f, R5 ;  /* 0x0000001fff087819 */ /* 0x004fe20000011405 */
[----:B------:R-:W-:-:S04]  /*0c60*/  IMAD.WIDE.U32 R6, R5, c[0x0][0x180], RZ ;  /* 0x0000600005067a25 */ /* 0x000fc800078e00ff */
[----:B------:R-:W-:-:S04]  /*0c70*/  IMAD R2, R8, c[0x0][0x180], RZ ;  /* 0x0000600008027a24 */ /* 0x000fc800078e02ff */
[----:B------:R-:W-:-:S05]  /*0c80*/  IMAD R2, R5, c[0x0][0x184], R2 ;  /* 0x0000610005027a24 */ /* 0x000fca00078e0202 */
[----:B------:R-:W-:Y:S01]  /*0c90*/  IADD3 R3, R7, R2, RZ ;  /* 0x0000000207037210 */ /* 0x000fe20007ffe0ff */
[----:B------:R-:W-:Y:S02]  /*0ca0*/  IMAD.MOV.U32 R2, RZ, RZ, R6 ;  /* 0x000000ffff027224 */ /* 0x000fe400078e0006 */
[----:B------:R-:W-:Y:S02]  /*0cb0*/  IMAD R6, R8, c[0x0][0x188], RZ ;  /* 0x0000620008067a24 */ /* 0x000fe400078e02ff */
[----:B------:R-:W-:-:S04]  /*0cc0*/  IMAD.WIDE.U32 R2, R14, c[0x0][0x198], R2 ;  /* 0x000066000e027a25 */ /* 0x000fc800078e0002 */
[----:B------:R-:W-:Y:S01]  /*0cd0*/  IMAD R8, R5, c[0x0][0x18c], R6 ;  /* 0x0000630005087a24 */ /* 0x000fe200078e0206 */
[----:B------:R-:W-:Y:S01]  /*0ce0*/  IADD3 R3, R3, R4, RZ ;  /* 0x0000000403037210 */ /* 0x000fe20007ffe0ff */
[----:B------:R-:W-:Y:S02]  /*0cf0*/  IMAD R4, R16, c[0x0][0x1b0], RZ ;  /* 0x00006c0010047a24 */ /* 0x000fe400078e02ff */
[----:B------:R-:W-:-:S04]  /*0d00*/  IMAD.WIDE.U32 R6, R5, c[0x0][0x188], RZ ;  /* 0x0000620005067a25 */ /* 0x000fc800078e00ff */
[C---:B------:R-:W-:Y:S02]  /*0d10*/  IMAD R4, R0.reuse, c[0x0][0x1b4], R4 ;  /* 0x00006d0000047a24 */ /* 0x040fe400078e0204 */
[----:B------:R-:W-:-:S04]  /*0d20*/  IMAD.WIDE.U32 R2, R0, c[0x0][0x1b0], R2 ;  /* 0x00006c0000027a25 */ /* 0x000fc800078e0002 */
[----:B------:R-:W-:Y:S01]  /*0d30*/  IMAD.IADD R7, R7, 0x1, R8 ;  /* 0x0000000107077824 */ /* 0x000fe200078e0208 */
[----:B------:R-:W-:Y:S01]  /*0d40*/  IADD3 R8, R3, R4, RZ ;  /* 0x0000000403087210 */ /* 0x000fe20007ffe0ff */
[----:B------:R-:W-:Y:S01]  /*0d50*/  IMAD.MOV.U32 R12, RZ, RZ, R2 ;  /* 0x000000ffff0c7224 */ /* 0x000fe200078e0002 */
[----:B------:R-:W-:Y:S05]  /*0d60*/  BRA `(.L_x_2163) ;  /* 0x0000038000007947 */ /* 0x000fea0003800000 */
.L_x_2162:
[----:B------:R-:W-:Y:S02]  /*0d70*/  IABS R5, c[0x0][0x1c8] ;  /* 0x0000720000057a13 */ /* 0x000fe40000000000 */
[----:B------:R-:W-:Y:S02]  /*0d80*/  IABS R4, R26 ;  /* 0x0000001a00047213 */ /* 0x000fe40000000000 */
[----:B------:R-:W1:Y:S01]  /*0d90*/  I2F.RP R2, R5 ;  /* 0x0000000500027306 */ /* 0x000e620000209400 */
[----:B------:R-:W-:Y:S02]  /*0da0*/  LEA R14, R242, 0xffffff00, 0x8 ;  /* 0xffffff00f20e7811 */ /* 0x000fe400078e40ff */
[----:B-----5:R-:W-:-:S02]  /*0db0*/  SHF.R.S32.HI R11, RZ, 0x1f, R10 ;  /* 0x0000001fff0b7819 */ /* 0x020fc4000001140a */
[----:B------:R-:W-:-:S03]  /*0dc0*/  SHF.R.S32.HI R20, RZ, 0x1f, R14 ;  /* 0x0000001fff147819 */ /* 0x000fc6000001140e */
[----:B------:R-:W-:Y:S01]  /*0dd0*/  IMAD R6, R11, c[0x0][0x180], RZ ;  /* 0x000060000b067a24 */ /* 0x000fe200078e02ff */
[----:B-1----:R-:W1:Y:S02]  /*0de0*/  MUFU.RCP R2, R2 ;  /* 0x0000000200027308 */ /* 0x002e640000001000 */
[----:B-1----:R-:W-:-:S06]  /*0df0*/  IADD3 R2, R2, 0xffffffe, RZ ;  /* 0x0ffffffe02027810 */ /* 0x002fcc0007ffe0ff */
[----:B------:R-:W1:Y:S02]  /*0e00*/  F2I.FTZ.U32.TRUNC.NTZ R3, R2 ;  /* 0x0000000200037305 */ /* 0x000e64000021f000 */
[----:B-1----:R-:W-:Y:S01]  /*0e10*/  IADD3 R0, RZ, -R3, RZ ;  /* 0x80000003ff007210 */ /* 0x002fe20007ffe0ff */
[----:B------:R-:W-:-:S04]  /*0e20*/  IMAD.MOV.U32 R2, RZ, RZ, RZ ;  /* 0x000000ffff027224 */ /* 0x000fc800078e00ff */
[----:B------:R-:W-:-:S04]  /*0e30*/  IMAD R0, R0, R5, RZ ;  /* 0x0000000500007224 */ /* 0x000fc800078e02ff */
[----:B------:R-:W-:Y:S01]  /*0e40*/  IMAD.HI.U32 R0, R3, R0, R2 ;  /* 0x0000000003007227 */ /* 0x000fe200078e0002 */
[----:B------:R-:W-:Y:S02]  /*0e50*/  MOV R3, R4 ;  /* 0x0000000400037202 */ /* 0x000fe40000000f00 */
[----:B------:R-:W-:-:S03]  /*0e60*/  SHF.R.S32.HI R4, RZ, 0x1f, R8 ;  /* 0x0000001fff047819 */ /* 0x000fc60000011408 */
[----:B------:R-:W-:-:S04]  /*0e70*/  IMAD.HI.U32 R0, R0, R3, RZ ;  /* 0x0000000300007227 */ /* 0x000fc800078e00ff */
[----:B------:R-:W-:-:S04]  /*0e80*/  IMAD.MOV R2, RZ, RZ, -R0 ;  /* 0x000000ffff027224 */ /* 0x000fc800078e0a00 */
[----:B------:R-:W-:Y:S01]  /*0e90*/  IMAD R2, R5, R2, R3 ;  /* 0x0000000205027224 */ /* 0x000fe200078e0203 */
[----:B------:R-:W-:-:S04]  /*0ea0*/  IADD3 R3, P1, R8, R14, RZ ;  /* 0x0000000e08037210 */ /* 0x000fc80007f3e0ff */
[----:B------:R-:W-:Y:S01]  /*0eb0*/  ISETP.GT.U32.AND P0, PT, R5, R2, PT ;  /* 0x000000020500720c */ /* 0x000fe20003f04070 */
[----:B------:R-:W-:-:S12]  /*0ec0*/  IMAD.WIDE.U32 R12, R3, c[0x0][0x198], RZ ;  /* 0x00006600030c7a25 */ /* 0x000fd800078e00ff */
[-C--:B------:R-:W-:Y:S02]  /*0ed0*/  @!P0 IADD3 R2, R2, -R5.reuse, RZ ;  /* 0x8000000502028210 */ /* 0x080fe40007ffe0ff */
[----:B------:R-:W-:Y:S02]  /*0ee0*/  @!P0 IADD3 R0, R0, 0x1, RZ ;  /* 0x0000000100008810 */ /* 0x000fe40007ffe0ff */
[----:B------:R-:W-:Y:S01]  /*0ef0*/  ISETP.GE.U32.AND P2, PT, R2, R5, PT ;  /* 0x000000050200720c */ /* 0x000fe20003f46070 */
[----:B------:R-:W-:Y:S01]  /*0f00*/  IMAD.X R2, R4, 0x1, R20, P1 ;  /* 0x0000000104027824 */ /* 0x000fe200008e0614 */
[----:B------:R-:W-:Y:S01]  /*0f10*/  LOP3.LUT R5, R26, c[0x0][0x1c8], RZ, 0x3c, !PT ;  /* 0x000072001a057a12 */ /* 0x000fe200078e3cff */
[----:B------:R-:W-:Y:S01]  /*0f20*/  IMAD R4, R4, c[0x0][0x1a0], RZ ;  /* 0x0000680004047a24 */ /* 0x000fe200078e02ff */
[----:B------:R-:W-:Y:S01]  /*0f30*/  ISETP.NE.AND P0, PT, RZ, c[0x0][0x1c8], PT ;  /* 0x00007200ff007a0c */ /* 0x000fe20003f05270 */
[----:B------:R-:W-:Y:S01]  /*0f40*/  IMAD R2, R2, c[0x0][0x198], RZ ;  /* 0x0000660002027a24 */ /* 0x000fe200078e02ff */
[----:B------:R-:W-:Y:S01]  /*0f50*/  ISETP.GE.AND P1, PT, R5, RZ, PT ;  /* 0x000000ff0500720c */ /* 0x000fe20003f26270 */
[----:B------:R-:W-:-:S02]  /*0f60*/  IMAD R7, R8, c[0x0][0x1a4], R4 ;  /* 0x0000690008077a24 */ /* 0x000fc400078e0204 */
[----:B------:R-:W-:Y:S02]  /*0f70*/  IMAD R2, R3, c[0x0][0x19c], R2 ;  /* 0x0000670003027a24 */ /* 0x000fe400078e0202 */
[----:B------:R-:W-:Y:S02]  /*0f80*/  IMAD.WIDE.U32 R4, R8, c[0x0][0x1a0], RZ ;  /* 0x0000680008047a25 */ /* 0x000fe400078e00ff */
[----:B------:R-:W-:Y:S02]  /*0f90*/  @P2 IADD3 R0, R0, 0x1, RZ ;  /* 0x0000000100002810 */ /* 0x000fe40007ffe0ff */
[----:B------:R-:W-:Y:S02]  /*0fa0*/  IADD3 R3, R13, R2, RZ ;  /* 0x000000020d037210 */ /* 0x000fe40007ffe0ff */
[----:B------:R-:W-:Y:S01]  /*0fb0*/  MOV R2, R12 ;  /* 0x0000000c00027202 */ /* 0x000fe20000000f00 */
[C---:B------:R-:W-:Y:S02]  /*0fc0*/  IMAD R12, R10.reuse, c[0x0][0x184], R6 ;  /* 0x000061000a0c7a24 */ /* 0x040fe400078e0206 */
[----:B------:R-:W-:Y:S01]  /*0fd0*/  @!P1 IMAD.MOV R0, RZ, RZ, -R0 ;  /* 0x000000ffff009224 */ /* 0x000fe200078e0a00 */
[----:B------:R-:W-:Y:S01]  /*0fe0*/  @!P0 LOP3.LUT R0, RZ, c[0x0][0x1c8], RZ, 0x33, !PT ;  /* 0x00007200ff008a12 */ /* 0x000fe200078e33ff */
[----:B------:R-:W-:-:S03]  /*0ff0*/  IMAD.WIDE.U32 R8, R10, c[0x0][0x180], R2 ;  /* 0x000060000a087a25 */ /* 0x000fc600078e0002 */
[----:B------:R-:W-:Y:S01]  /*1000*/  SHF.R.S32.HI R16, RZ, 0x1f, R0 ;  /* 0x0000001fff107819 */ /* 0x000fe20000011400 */
[----:B------:R-:W-:Y:S01]  /*1010*/  IMAD.IADD R3, R5, 0x1, R7 ;  /* 0x0000000105037824 */ /* 0x000fe200078e0207 */
[----:B------:R-:W-:Y:S01]  /*1020*/  IADD3 R5, R9, R12, RZ ;  /* 0x0000000c09057210 */ /* 0x000fe20007ffe0ff */
[----:B------:R-:W-:Y:S02]  /*1030*/  IMAD R6, R11, c[0x0][0x188], RZ ;  /* 0x000062000b067a24 */ /* 0x000fe400078e02ff */
[----:B------:R-:W-:Y:S01]  /*1040*/  IMAD.MOV.U32 R2, RZ, RZ, R4 ;  /* 0x000000ffff027224 */ /* 0x000fe200078e0004 */
[----:B------:R-:W-:Y:S01]  /*1050*/  MOV R4, R8 ;  /* 0x0000000800047202 */ /* 0x000fe20000000f00 */
[----:B------:R-:W-:Y:S02]  /*1060*/  IMAD R9, R16, c[0x0][0x1b0], RZ ;  /* 0x00006c0010097a24 */ /* 0x000fe400078e02ff */
[C---:B------:R-:W-:Y:S02]  /*1070*/  IMAD R11, R10.reuse, c[0x0][0x18c], R6 ;  /* 0x000063000a0b7a24 */ /* 0x040fe400078e0206 */
[----:B------:R-:W-:Y:S01]  /*1080*/  IMAD.WIDE.U32 R6, R10, c[0x0][0x188], R2 ;  /* 0x000062000a067a25 */ /* 0x000fe200078e0002 */
[----:B------:R-:W-:-:S03]  /*1090*/  MOV R10, R0 ;  /* 0x00000000000a7202 */ /* 0x000fc60000000f00 */
[----:B------:R-:W-:Y:S01]  /*10a0*/  IMAD.WIDE.U32 R2, R0, c[0x0][0x1b0], R4 ;  /* 0x00006c0000027a25 */ /* 0x000fe200078e0004 */
[----:B------:R-:W-:-:S03]  /*10b0*/  IADD3 R7, R7, R11, RZ ;  /* 0x0000000b07077210 */ /* 0x000fc60007ffe0ff */
[----:B------:R-:W-:Y:S02]  /*10c0*/  IMAD R4, R0, c[0x0][0x1b4], R9 ;  /* 0x00006d0000047a24 */ /* 0x000fe400078e0209 */
[----:B------:R-:W-:-:S03]  /*10d0*/  IMAD.MOV.U32 R12, RZ, RZ, R2 ;  /* 0x000000ffff0c7224 */ /* 0x000fc600078e0002 */
[----:B------:R-:W-:Y:S02]  /*10e0*/  IADD3 R8, R3, R4, RZ ;  /* 0x0000000403087210 */ /* 0x000fe40007ffe0ff */
.L_x_2163:
[----:B------:R-:W-:Y:S01]  /*10f0*/  SHF.R.S32.HI R24, RZ, 0x1f, R131 ;  /* 0x0000001fff187819 */ /* 0x000fe20000011483 */
[----:B------:R-:W-:Y:S01]  /*1100*/  ULDC.64 UR4, c[0x0][0x198] ;  /* 0x0000660000047ab9 */ /* 0x000fe20000000a00 */
[----:B------:R-:W-:Y:S01]  /*1110*/  SHF.R.S32.HI R17, RZ, 0x1f, R25 ;  /* 0x0000001fff117819 */ /* 0x000fe20000011419 */
[----:B------:R-:W-:Y:S01]  /*1120*/  USHF.L.U32 UR9, UR4, 0x5, URZ ;  /* 0x0000000504097899 */ /* 0x000fe2000800063f */
[CC--:B------:R-:W-:Y:S01]  /*1130*/  LEA.HI R23, R24.reuse, R131.reuse, RZ, 0x3 ;  /* 0x0000008318177211 */ /* 0x0c0fe200078f18ff */
[----:B------:R-:W-:Y:S01]  /*1140*/  UMOV UR8, 0x5 ;  /* 0x0000000500087882 */ /* 0x000fe20000000000 */
[-C--:B------:R-:W-:Y:S01]  /*1150*/  LEA.HI R22, R24, R131.reuse, RZ, 0x4 ;  /* 0x0000008318167211 */ /* 0x080fe200078f20ff */
[----:B------:R-:W-:Y:S01]  /*1160*/  IMAD R17, R17, c[0x0][0x178], RZ ;  /* 0x00005e0011117a24 */ /* 0x000fe200078e02ff */
[----:B------:R-:W-:Y:S01]  /*1170*/  SHF.R.S32.HI R2, RZ, 0x3, R23 ;  /* 0x00000003ff027819 */ /* 0x000fe20000011417 */
[----:B------:R-:W-:Y:S01]  /*1180*/  USHF.L.U64.HI UR5, UR4, UR8, UR5 ;  /* 0x0000000804057299 */ /* 0x000fe20008010205 */
[----:B------:R-:W-:Y:S01]  /*1190*/  LOP3.LUT R3, R23, 0xfffffff8, RZ, 0xc0, !PT ;  /* 0xfffffff817037812 */ /* 0x000fe200078ec0ff */
[----:B------:R-:W-:Y:S01]  /*11a0*/  IMAD R17, R25, c[0x0][0x17c], R17 ;  /* 0x00005f0019117a24 */ /* 0x000fe200078e0211 */
[----:B------:R-:W-:Y:S01]  /*11b0*/  LOP3.LUT R9, R22, 0xfffffff0, RZ, 0xc0, !PT ;  /* 0xfffffff016097812 */ /* 0x000fe200078ec0ff */
[----:B------:R-:W-:Y:S01]  /*11c0*/  IMAD.SHL.U32 R0, R2, 0x40, RZ ;  /* 0x0000004002007824 */ /* 0x000fe200078e00ff */
[----:B------:R-:W-:Y:S01]  /*11d0*/  LEA.HI R11, R24, R131, RZ, 0x6 ;  /* 0x00000083180b7211 */ /* 0x000fe200078f30ff */
[----:B------:R-:W-:Y:S01]  /*11e0*/  IMAD.IADD R72, R131, 0x1, -R3 ;  /* 0x0000000183487824 */ /* 0x000fe200078e0a03 */
[----:B------:R-:W-:Y:S01]  /*11f0*/  SHF.R.S32.HI R3, RZ, 0x1f, R2 ;  /* 0x0000001fff037819 */ /* 0x000fe20000011402 */
[----:B------:R-:W-:Y:S01]  /*1200*/  ULDC.64 UR6, c[0x0][0x190] ;  /* 0x0000640000067ab9 */ /* 0x000fe20000000a00 */
[----:B------:R-:W-:Y:S01]  /*1210*/  LOP3.LUT R0, R0, 0x1c0, RZ, 0xc0, !PT ;  /* 0x000001c000007812 */ /* 0x000fe200078ec0ff */
[----:B------:R-:W-:Y:S01]  /*1220*/  IMAD.SHL.U32 R4, R72, 0x8, RZ ;  /* 0x0000000848047824 */ /* 0x000fe200078e00ff */
[----:B------:R-:W-:Y:S01]  /*1230*/  USHF.L.U32 UR12, UR6, 0x5, URZ ;  /* 0x00000005060c7899 */ /* 0x000fe2000800063f */
[----:B------:R-:W-:Y:S01]  /*1240*/  IMAD.SHL.U32 R11, R11, 0x8, RZ ;  /* 0x000000080b0b7824 */ /* 0x000fe200078e00ff */
[----:B------:R-:W-:Y:S01]  /*1250*/  SHF.R.U32.HI R15, RZ, 0x3, R0 ;  /* 0x00000003ff0f7819 */ /* 0x000fe20000011600 */
[----:B------:R-:W-:Y:S01]  /*1260*/  IMAD.WIDE R18, R18, 0x40, R2 ;  /* 0x0000004012127825 */ /* 0x000fe200078e0202 */
[----:B------:R-:W-:Y:S01]  /*1270*/  LOP3.LUT R5, R0, 0x38, R4, 0xf8, !PT ;  /* 0x0000003800057812 */ /* 0x000fe200078ef804 */
[----:B------:R-:W-:Y:S01]  /*1280*/  USHF.L.U64.HI UR7, UR6, UR8, UR7 ;  /* 0x0000000806077299 */ /* 0x000fe20008010207 */
[----:B------:R-:W-:Y:S01]  /*1290*/  IADD3 R12, P1, R4, R12, RZ ;  /* 0x0000000c040c7210 */ /* 0x000fe20007f3e0ff */
[----:B------:R-:W-:Y:S01]  /*12a0*/  IMAD.IADD R0, R131, 0x1, -R9 ;  /* 0x0000000183007824 */ /* 0x000fe200078e0a09 */
[----:B------:R-:W-:-:S02]  /*12b0*/  LOP3.LUT R15, R5, R15, RZ, 0x3c, !PT ;  /* 0x0000000f050f7212 */ /* 0x000fc400078e3cff */
[----:B------:R-:W-:Y:S02]  /*12c0*/  SHF.R.S32.HI R5, RZ, 0x1f, R4 ;  /* 0x0000001fff057819 */ /* 0x000fe40000011404 */
[----:B------:R-:W-:Y:S02]  /*12d0*/  SHF.R.S32.HI R9, RZ, 0x1f, R0 ;  /* 0x0000001fff097819 */ /* 0x000fe40000011400 */
[----:B------:R-:W-:Y:S01]  /*12e0*/  IADD3 R6, P0, R4, R6, RZ ;  /* 0x0000000604067210 */ /* 0x000fe20007f1e0ff */
[----:B------:R-:W-:Y:S01]  /*12f0*/  IMAD.X R13, R5, 0x1, R8, P1 ;  /* 0x00000001050d7824 */ /* 0x000fe200008e0608 */
[----:B------:R-:W-:Y:S01]  /*1300*/  LEA.HI R21, R9, R0, RZ, 0x3 ;  /* 0x0000000009157211 */ /* 0x000fe200078f18ff */
[----:B------:R-:W-:Y:S01]  /*1310*/  IMAD R8, R16, c[0x0][0x1b8], RZ ;  /* 0x00006e0010087a24 */ /* 0x000fe200078e02ff */
[----:B------:R-:W-:Y:S01]  /*1320*/  LOP3.LUT R243, R15, 0x7ffffe00, R11, 0xf8, !PT ;  /* 0x7ffffe000ff37812 */ /* 0x000fe200078ef80b */
[----:B------:R-:W-:Y:S01]  /*1330*/  IMAD.X R7, R5, 0x1, R7, P0 ;  /* 0x0000000105077824 */ /* 0x000fe200000e0607 */
[----:B------:R-:W-:Y:S01]  /*1340*/  LOP3.LUT R9, R21, 0xfffffff8, RZ, 0xc0, !PT ;  /* 0xfffffff815097812 */ /* 0x000fe200078ec0ff */
[----:B------:R-:W-:Y:S01]  /*1350*/  IMAD.WIDE.U32 R4, R25, c[0x0][0x178], R4 ;  /* 0x00005e0019047a25 */ /* 0x000fe200078e0004 */
[----:B------:R-:W-:-:S02]  /*1360*/  IADD3 R14, P0, R2, R14, RZ ;  /* 0x0000000e020e7210 */ /* 0x000fc40007f1e0ff */
[----:B------:R-:W-:Y:S01]  /*1370*/  SHF.R.S32.HI R15, RZ, 0x1f, R26 ;  /* 0x0000001fff0f7819 */ /* 0x000fe2000001141a */
[----:B------:R-:W-:Y:S01]  /*1380*/  IMAD R16, R10, c[0x0][0x1bc], R8 ;  /* 0x00006f000a107a24 */ /* 0x000fe200078e0208 */
[----:B------:R-:W-:Y:S01]  /*1390*/  LEA.HI R130, R24, R131, RZ, 0x5 ;  /* 0x0000008318827211 */ /* 0x000fe200078f28ff */
[----:B------:R-:W-:Y:S02]  /*13a0*/  IMAD.IADD R5, R5, 0x1, R17 ;  /* 0x0000000105057824 */ /* 0x000fe400078e0211 */
[----:B------:R-:W-:Y:S01]  /*13b0*/  IMAD.WIDE.U32 R10, R10, c[0x0][0x1b8], R6 ;  /* 0x00006e000a0a7a25 */ /* 0x000fe200078e0006 */
[----:B------:R-:W-:-:S03]  /*13c0*/  SHF.R.S32.HI R129, RZ, 0x5, R130 ;  /* 0x00000005ff817819 */ /* 0x000fc60000011482 */
[----:B------:R-:W-:Y:S02]  /*13d0*/  IMAD.IADD R73, R0, 0x1, -R9 ;  /* 0x0000000100497824 */ /* 0x000fe400078e0a09 */
[C---:B------:R-:W-:Y:S02]  /*13e0*/  IMAD.X R6, R3.reuse, 0x1, R20, P0 ;  /* 0x0000000103067824 */ /* 0x040fe400000e0614 */
[----:B------:R-:W-:Y:S02]  /*13f0*/  IMAD R0, R3, c[0x0][0x198], RZ ;  /* 0x0000660003007a24 */ /* 0x000fe400078e02ff */
[----:B------:R-:W-:Y:S02]  /*1400*/  IMAD R15, R15, c[0x0][0x1a8], RZ ;  /* 0x00006a000f0f7a24 */ /* 0x000fe400078e02ff */
[----:B------:R-:W-:-:S04]  /*1410*/  IMAD.WIDE.U32 R8, R26, c[0x0][0x1a8], R4 ;  /* 0x00006a001a087a25 */ /* 0x000fc800078e0004 */
[----:B------:R-:W-:Y:S02]  /*1420*/  IMAD R17, R6, c[0x0][0x1a0], RZ ;  /* 0x0000680006117a24 */ /* 0x000fe400078e02ff */
[----:B------:R-:W-:Y:S02]  /*1430*/  IMAD.IADD R5, R11, 0x1, R16 ;  /* 0x000000010b057824 */ /* 0x000fe400078e0210 */
[C---:B------:R-:W-:Y:S02]  /*1440*/  IMAD R11, R2.reuse, c[0x0][0x19c], R0 ;  /* 0x00006700020b7a24 */ /* 0x040fe400078e0200 */
[----:B------:R-:W-:-:S04]  /*1450*/  IMAD.WIDE.U32 R6, R2, c[0x0][0x198], R12 ;  /* 0x0000660002067a25 */ /* 0x000fc800078e000c */
[----:B------:R-:W-:Y:S01]  /*1460*/  IMAD R15, R26, c[0x0][0x1ac], R15 ;  /* 0x00006b001a0f7a24 */ /* 0x000fe200078e020f */
[C---:B------:R-:W-:Y:S01]  /*1470*/  LEA R250, P0, R6.reuse, c[0x0][0x168], 0x1 ;  /* 0x00005a0006fa7a11 */ /* 0x040fe200078008ff */
[----:B------:R-:W-:Y:S02]  /*1480*/  IMAD.IADD R7, R7, 0x1, R11 ;  /* 0x0000000107077824 */ /* 0x000fe400078e020b */
[----:B------:R-:W-:Y:S02]  /*1490*/  IMAD.MOV.U32 R4, RZ, RZ, R10 ;  /* 0x000000ffff047224 */ /* 0x000fe400078e000a */
[----:B------:R-:W-:Y:S01]  /*14a0*/  IMAD.IADD R3, R9, 0x1, R15 ;  /* 0x0000000109037824 */ /* 0x000fe200078e020f */
[----:B------:R-:W-:Y:S01]  /*14b0*/  LEA.HI.X R249, R6, c[0x0][0x16c], R7, 0x1, P0 ;  /* 0x00005b0006f97a11 */ /* 0x000fe200000f0c07 */
[----:B------:R-:W-:Y:S02]  /*14c0*/  IMAD.MOV.U32 R2, RZ, RZ, R8 ;  /* 0x000000ffff027224 */ /* 0x000fe400078e0008 */
[----:B------:R-:W-:-:S02]  /*14d0*/  IMAD R0, R19, c[0x0][0x190], RZ ;  /* 0x0000640013007a24 */ /* 0x000fc400078e02ff */
[C---:B------:R-:W-:Y:S02]  /*14e0*/  IMAD R9, R14.reuse, c[0x0][0x1a4], R17 ;  /* 0x000069000e097a24 */ /* 0x040fe400078e0211 */
[----:B------:R-:W-:Y:S01]  /*14f0*/  IMAD.WIDE.U32 R4, R14, c[0x0][0x1a0], R4 ;  /* 0x000068000e047a25 */ /* 0x000fe200078e0004 */
[----:B------:R-:W-:-:S03]  /*1500*/  IADD3 R14, P0, R250, UR9, RZ ;  /* 0x00000009fa0e7c10 */ /* 0x000fc6000ff1e0ff */
[----:B------:R-:W-:Y:S01]  /*1510*/  IMAD R0, R18, c[0x0][0x194], R0 ;  /* 0x0000650012007a24 */ /* 0x000fe200078e0200 */
[----:B------:R-:W-:Y:S01]  /*1520*/  LEA R28, P1, R4, c[0x0][0x170], 0x1 ;  /* 0x00005c00041c7a11 */ /* 0x000fe200078208ff */
[----:B------:R-:W-:Y:S01]  /*1530*/  IMAD.WIDE.U32 R2, R18, c[0x0][0x190], R2 ;  /* 0x0000640012027a25 */ /* 0x000fe200078e0002 */
[----:B------:R-:W-:Y:S02]  /*1540*/  IADD3.X R15, R249, UR5, RZ, P0, !PT ;  /* 0x00000005f90f7c10 */ /* 0x000fe400087fe4ff */
[----:B------:R-:W-:Y:S01]  /*1550*/  IADD3 R12, P0, R14, UR9, RZ ;  /* 0x000000090e0c7c10 */ /* 0x000fe2000ff1e0ff */
[----:B------:R-:W-:Y:S01]  /*1560*/  IMAD.IADD R5, R5, 0x1, R9 ;  /* 0x0000000105057824 */ /* 0x000fe200078e0209 */
[----:B------:R-:W-:Y:S01]  /*1570*/  LEA R6, P2, R2, c[0x0][0x160], 0x1 ;  /* 0x0000580002067a11 */ /* 0x000fe200078408ff */
[----:B------:R-:W-:Y:S01]  /*1580*/  IMAD.IADD R0, R3, 0x1, R0 ;  /* 0x0000000103007824 */ /* 0x000fe200078e0200 */
[----:B------:R-:W-:Y:S01]  /*1590*/  IADD3.X R13, R15, UR5, RZ, P0, !PT ;  /* 0x000000050f0d7c10 */ /* 0x000fe200087fe4ff */
[----:B------:R-:W-:Y:S01]  /*15a0*/  IMAD.SHL.U32 R243, R243, 0x2, RZ ;  /* 0x00000002f3f37824 */ /* 0x000fe200078e00ff */
[----:B------:R-:W-:-:S02]  /*15b0*/  LEA.HI.X R29, R4, c[0x0][0x174], R5, 0x1, P1 ;  /* 0x00005d00041d7a11 */ /* 0x000fc400008f0c05 */
[----:B------:R-:W-:Y:S02]  /*15c0*/  LEA.HI.X R7, R2, c[0x0][0x164], R0, 0x1, P2 ;  /* 0x0000590002077a11 */ /* 0x000fe400010f0c00 */
[----:B------:R-:W-:Y:S01]  /*15d0*/  IADD3 R4, P1, R6, UR12, RZ ;  /* 0x0000000c06047c10 */ /* 0x000fe2000ff3e0ff */
[----:B------:R-:W-:Y:S01]  /*15e0*/  STL.64 [R1], R28 ;  /* 0x0000001c01007387 */ /* 0x000fe20000100a00 */
[----:B------:R-:W-:Y:S02]  /*15f0*/  IADD3 R10, P0, R12, UR9, RZ ;  /* 0x000000090c0a7c10 */ /* 0x000fe4000ff1e0ff */
[----:B------:R-:W-:Y:S01]  /*1600*/  IADD3.X R5, R7, UR7, RZ, P1, !PT ;  /* 0x0000000707057c10 */ /* 0x000fe20008ffe4ff */
[----:B------:R-:W-:Y:S01]  /*1610*/  @!PT LDS RZ, [RZ] ;  /* 0x00000000fffff984 */ /* 0x000fe20000000800 */
[----:B------:R-:W-:Y:S01]  /*1620*/  @!PT LDS RZ, [RZ] ;  /* 0x00000000fffff984 */ /* 0x000fe20000000800 */
[----:B------:R-:W-:Y:S01]  /*1630*/  @!PT LDS RZ, [RZ] ;  /* 0x00000000fffff984 */ /* 0x000fe20000000800 */
[----:B------:R1:W-:Y:S01]  /*1640*/  LDGSTS.E.BYPASS.LTC128B.128 [R243], [R6.64] ;  /* 0x0000000006f37fae */ /* 0x0003e2000b901d4a */
[----:B------:R-:W-:Y:S02]  /*1650*/  IADD3 R2, P1, R4, UR12, RZ ;  /* 0x0000000c04027c10 */ /* 0x000fe4000ff3e0ff */
[----:B------:R-:W-:Y:S01]  /*1660*/  IADD3.X R11, R13, UR5, RZ, P0, !PT ;  /* 0x000000050d0b7c10 */ /* 0x000fe200087fe4ff */
[----:B------:R2:W-:Y:S01]  /*1670*/  LDGSTS.E.BYPASS.LTC128B.128 [R243+0x800], [R4.64] ;  /* 0x0080000004f37fae */ /* 0x0005e2000b901d4a */
[----:B------:R-:W-:-:S02]  /*1680*/  IADD3 R8, P0, R10, UR9, RZ ;  /* 0x000000090a087c10 */ /* 0x000fc4000ff1e0ff */
[----:B------:R-:W-:Y:S02]  /*1690*/  IADD3.X R3, R5, UR7, RZ, P1, !PT ;  /* 0x0000000705037c10 */ /* 0x000fe40008ffe4ff */
[----:B------:R-:W-:Y:S02]  /*16a0*/  IADD3 R16, P1, R2, UR12, RZ ;  /* 0x0000000c02107c10 */ /* 0x000fe4000ff3e0ff */
[----:B------:R-:W-:Y:S01]  /*16b0*/  IADD3.X R9, R11, UR5, RZ, P0, !PT ;  /* 0x000000050b097c10 */ /* 0x000fe200087fe4ff */
[----:B------:R3:W-:Y:S01]  /*16c0*/  LDGSTS.E.BYPASS.LTC128B.128 [R243+0x1000], [R2.64] ;  /* 0x0100000002f37fae */ /* 0x0007e2000b901d4a */
[----:B------:R-:W-:Y:S01]  /*16d0*/  IADD3.X R17, R3, UR7, RZ, P1, !PT ;  /* 0x0000000703117c10 */ /* 0x000fe20008ffe4ff */
[----:B------:R-:W-:Y:S01]  /*16e0*/  ULDC.64 UR6, c[0x0][0x1a0] ;  /* 0x0000680000067ab9 */ /* 0x000fe20000000a00 */
[----:B------:R-:W-:Y:S01]  /*16f0*/  LOP3.LUT P1, RZ, R73, 0x2, RZ, 0xc0, !PT ;  /* 0x0000000249ff7812 */ /* 0x000fe2000782c0ff */
[----:B------:R-:W-:Y:S02]  /*1700*/  USHF.L.U32 UR12, UR6, 0x5, URZ ;  /* 0x00000005060c7899 */ /* 0x000fe4000800063f */
[----:B------:R4:W-:Y:S01]  /*1710*/  LDGSTS.E.BYPASS.LTC128B.128 [R243+0x1800], [R16.64] ;  /* 0x0180000010f37fae */ /* 0x0009e2000b901d4a */
[----:B------:R-:W-:Y:S01]  /*1720*/  USHF.L.U64.HI UR7, UR6, UR8, UR7 ;  /* 0x0000000806077299 */ /* 0x000fe20008010207 */
[----:B-1----:R-:W-:-:S04]  /*1730*/  IADD3 R6, P0, R8, UR9, RZ ;  /* 0x0000000908067c10 */ /* 0x002fc8000ff1e0ff */
[----:B------:R-:W-:Y:S01]  /*1740*/  IADD3.X R7, R9, UR5, RZ, P0, !PT ;  /* 0x0000000509077c10 */ /* 0x000fe200087fe4ff */
[----:B--2---:R-:W-:Y:S02]  /*1750*/  IMAD.MOV.U32 R4, RZ, RZ, R250 ;  /* 0x000000ffff047224 */ /* 0x004fe400078e00fa */
[----:B------:R-:W-:Y:S01]  /*1760*/  IMAD.MOV.U32 R5, RZ, RZ, R249 ;  /* 0x000000ffff057224 */ /* 0x000fe200078e00f9 */
[----:B---3--:R-:W-:-:S04]  /*1770*/  IADD3 R2, P0, R6, UR9, RZ ;  /* 0x0000000906027c10 */ /* 0x008fc8000ff1e0ff */
[----:B------:R1:W-:Y:S01]  /*1780*/  LDGSTS.E.BYPASS.LTC128B.128 [R243+0x2000], [R4.64] ;  /* 0x0200000004f37fae */ /* 0x0003e2000b901d4a */
[----:B------:R-:W-:-:S03]  /*1790*/  IADD3.X R3, R7, UR5, RZ, P0, !PT ;  /* 0x0000000507037c10 */ /* 0x000fc600087fe4ff */
[----:B------:R2:W-:Y:S04]  /*17a0*/  LDGSTS.E.BYPASS.LTC128B.128 [R243+0x2800], [R14.64] ;  /* 0x028000000ef37fae */ /* 0x0005e8000b901d4a */
[----:B------:R3:W-:Y:S04]  /*17b0*/  LDGSTS.E.BYPASS.LTC128B.128 [R243+0x3000], [R12.64] ;  /* 0x030000000cf37fae */ /* 0x0007e8000b901d4a */
[----:B------:R5:W-:Y:S04]  /*17c0*/  LDGSTS.E.BYPASS.LTC128B.128 [R243+0x3800], [R10.64] ;  /* 0x038000000af37fae */ /* 0x000be8000b901d4a */
[----:B------:R3:W-:Y:S04]  /*17d0*/  LDGSTS.E.BYPASS.LTC128B.128 [R243+0x4000], [R8.64] ;  /* 0x0400000008f37fae */ /* 0x0007e8000b901d4a */
[----:B------:R4:W-:Y:S04]  /*17e0*/  LDGSTS.E.BYPASS.LTC128B.128 [R243+0x4800], [R6.64] ;  /* 0x0480000006f37fae */ /* 0x0009e8000b901d4a */
[----:B------:R4:W-:Y:S01]  /*17f0*/  LDGSTS.E.BYPASS.LTC128B.128 [R243+0x5000], [R2.64] ;  /* 0x0500000002f37fae */ /* 0x0009e2000b901d4a */
[----:B-1----:R-:W-:-:S04]  /*1800*/  IADD3 R4, P0, R2, UR9, RZ ;  /* 0x0000000902047c10 */ /* 0x002fc8000ff1e0ff */
[----:B------:R-:W-:Y:S02]  /*1810*/  IADD3.X R5, R3, UR5, RZ, P0, !PT ;  /* 0x0000000503057c10 */ /* 0x000fe400087fe4ff */
[----:B--2---:R-:W-:-:S03]  /*1820*/  IADD3 R14, P0, R4, UR9, RZ ;  /* 0x00000009040e7c10 */ /* 0x004fc6000ff1e0ff */
[----:B------:R1:W-:Y:S01]  /*1830*/  LDGSTS.E.BYPASS.LTC128B.128 [R243+0x5800], [R4.64] ;  /* 0x0580000004f37fae */ /* 0x0003e2000b901d4a */
[----:B------:R-:W-:Y:S02]  /*1840*/  IADD3.X R15, R5, UR5, RZ, P0, !PT ;  /* 0x00000005050f7c10 */ /* 0x000fe400087fe4ff */
[----:B-----5:R-:W-:-:S03]  /*1850*/  IADD3 R10, P0, R14, UR9, RZ ;  /* 0x000000090e0a7c10 */ /* 0x020fc6000ff1e0ff */
[----:B------:R2:W-:Y:S01]  /*1860*/  LDGSTS.E.BYPASS.LTC128B.128 [R243+0x6000], [R14.64] ;  /* 0x060000000ef37fae */ /* 0x0005e2000b901d4a */
[----:B------:R-:W-:Y:S02]  /*1870*/  IADD3.X R11, R15, UR5, RZ, P0, !PT ;  /* 0x000000050f0b7c10 */ /* 0x000fe400087fe4ff */
[----:B---3--:R-:W-:-:S03]  /*1880*/  IADD3 R8, P0, R10, UR9, RZ ;  /* 0x000000090a087c10 */ /* 0x008fc6000ff1e0ff */
[----:B------:R3:W-:Y:S01]  /*1890*/  LDGSTS.E.BYPASS.LTC128B.128 [R243+0x6800], [R10.64] ;  /* 0x068000000af37fae */ /* 0x0007e2000b901d4a */
[----:B------:R-:W-:Y:S02]  /*18a0*/  IADD3.X R9, R11, UR5, RZ, P0, !PT ;  /* 0x000000050b097c10 */ /* 0x000fe400087fe4ff */
[----:B----4-:R-:W-:-:S03]  /*18b0*/  IADD3 R6, P0, R8, UR9, RZ ;  /* 0x0000000908067c10 */ /* 0x010fc6000ff1e0ff */
[----:B------:R4:W-:Y:S01]  /*18c0*/  LDGSTS.E.BYPASS.LTC128B.128 [R243+0x7000], [R8.64] ;  /* 0x0700000008f37fae */ /* 0x0009e2000b901d4a */
[----:B------:R-:W-:-:S05]  /*18d0*/  IADD3.X R7, R9, UR5, RZ, P0, !PT ;  /* 0x0000000509077c10 */ /* 0x000fca00087fe4ff */
[----:B------:R5:W-:Y:S01]  /*18e0*/  LDGSTS.E.BYPASS.LTC128B.128 [R243+0x7800], [R6.64] ;  /* 0x0780000006f37fae */ /* 0x000be2000b901d4a */
[----:B-1----:R-:W-:-:S04]  /*18f0*/  IADD3 R4, P0, R6, UR9, RZ ;  /* 0x0000000906047c10 */ /* 0x002fc8000ff1e0ff */
[----:B------:R-:W-:Y:S02]  /*1900*/  IADD3.X R5, R7, UR5, RZ, P0, !PT ;  /* 0x0000000507057c10 */ /* 0x000fe400087fe4ff */
[----:B------:R-:W-:-:S03]  /*1910*/  IADD3 R2, P0, R4, UR9, RZ ;  /* 0x0000000904027c10 */ /* 0x000fc6000ff1e0ff */
[----:B------:R1:W-:Y:S01]  /*1920*/  LDGSTS.E.BYPASS.LTC128B.128 [R243+0x8000], [R4.64] ;  /* 0x0800000004f37fae */ /* 0x0003e2000b901d4a */
[----:B------:R-:W-:-:S05]  /*1930*/  IADD3.X R3, R5, UR5, RZ, P0, !PT ;  /* 0x0000000505037c10 */ /* 0x000fca00087fe4ff */
[----:B------:R2:W-:Y:S01]  /*1940*/  LDGSTS.E.BYPASS.LTC128B.128 [R243+0x8800], [R2.64] ;  /* 0x0880000002f37fae */ /* 0x0005e2000b901d4a */
[----:B-----5:R-:W-:-:S04]  /*1950*/  IADD3 R6, P0, R2, UR9, RZ ;  /* 0x0000000902067c10 */ /* 0x020fc8000ff1e0ff */
[----:B------:R-:W-:-:S05]  /*1960*/  IADD3.X R7, R3, UR5, RZ, P0, !PT ;  /* 0x0000000503077c10 */ /* 0x000fca00087fe4ff */
[----:B------:R5:W-:Y:S01]  /*1970*/  LDGSTS.E.BYPASS.LTC128B.128 [R243+0x9000], [R6.64] ;  /* 0x0900000006f37fae */ /* 0x000be2000b901d4a */
[----:B-1----:R-:W-:Y:S01]  /*1980*/  SHF.R.S32.HI R4, RZ, 0x4, R22 ;  /* 0x00000004ff047819 */ /* 0x002fe20000011416 */
[----:B------:R-:W-:-:S03]  /*1990*/  IMAD.SHL.U32 R5, R72, 0x40, RZ ;  /* 0x0000004048057824 */ /* 0x000fc600078e00ff */
[----:B------:R-:W-:Y:S02]  /*19a0*/  LEA.HI R0, R22, R4, RZ, 0x1 ;  /* 0x0000000416007211 */ /* 0x000fe400078f08ff */
[----:B--2---:R-:W-:-:S04]  /*19b0*/  IADD3 R2, P0, R6, UR9, RZ ;  /* 0x0000000906027c10 */ /* 0x004fc8000ff1e0ff */
[----:B------:R-:W-:-:S05]  /*19c0*/  IADD3.X R3, R7, UR5, RZ, P0, !PT ;  /* 0x0000000507037c10 */ /* 0x000fca00087fe4ff */
[----:B------:R1:W-:Y:S04]  /*19d0*/  LDGSTS.E.BYPASS.LTC128B.128 [R243+0x9800], [R2.64] ;  /* 0x0980000002f37fae */ /* 0x0003e8000b901d4a */
[----:B------:R-:W0:Y:S01]  /*19e0*/  LDGDEPBAR ;  /* 0x00000000000079af */ /* 0x000e220000000000 */
[----:B-----5:R-:W-:-:S04]  /*19f0*/  IADD3 R6, P0, R28, UR12, RZ ;  /* 0x0000000c1c067c10 */ /* 0x020fc8000ff1e0ff */
[----:B------:R-:W-:Y:S02]  /*1a00*/  IADD3.X R7, R29, UR7, RZ, P0, !PT ;  /* 0x000000071d077c10 */ /* 0x000fe400087fe4ff */
[----:B-1----:R-:W-:Y:S01]  /*1a10*/  LOP3.LUT R2, R0, 0xfffffffe, RZ, 0xc0, !PT ;  /* 0xfffffffe00027812 */ /* 0x002fe200078ec0ff */
[----:B------:R-:W-:-:S04]  /*1a20*/  DEPBAR.LE SB0, 0x0 ;  /* 0x000080000000791a */ /* 0x000fc80000000000 */
[----:B------:R-:W-:Y:S01]  /*1a30*/  IMAD.IADD R3, R4, 0x1, -R2 ;  /* 0x0000000104037824 */ /* 0x000fe200078e0a02 */
[----:B------:R-:W-:Y:S01]  /*1a40*/  BAR.SYNC.DEFER_BLOCKING 0x0 ;  /* 0x0000000000007b1d */ /* 0x000fe20000010000 */
[----:B------:R-:W-:Y:S01]  /*1a50*/  LOP3.LUT R0, R5, 0x1c0, RZ, 0xc0, !PT ;  /* 0x000001c005007812 */ /* 0x000fe200078ec0ff */
[----:B------:R-:W-:Y:S01]  /*1a60*/  IMAD.SHL.U32 R2, R73, 0x40, RZ ;  /* 0x0000004049027824 */ /* 0x000fe200078e00ff */
[----:B------:R-:W-:Y:S01]  /*1a70*/  IADD3 R4, P0, R6, UR12, RZ ;  /* 0x0000000c06047c10 */ /* 0x000fe2000ff1e0ff */
[----:B---3--:R-:W-:Y:S01]  /*1a80*/  IMAD.SHL.U32 R11, R3, 0x8, RZ ;  /* 0x00000008030b7824 */ /* 0x008fe200078e00ff */
[----:B------:R-:W-:Y:S02]  /*1a90*/  LOP3.LUT R10, R0, 0x8, R23, 0xf8, !PT ;  /* 0x00000008000a7812 */ /* 0x000fe400078ef817 */
[----:B----4-:R-:W-:Y:S02]  /*1aa0*/  SHF.R.U32.HI R9, RZ, 0x3, R0 ;  /* 0x00000003ff097819 */ /* 0x010fe40000011600 */
[----:B------:R-:W-:-:S02]  /*1ab0*/  IADD3.X R5, R7, UR7, RZ, P0, !PT ;  /* 0x0000000707057c10 */ /* 0x000fc400087fe4ff */
[----:B------:R-:W-:Y:S02]  /*1ac0*/  IADD3 R8, P0, R4, UR12, RZ ;  /* 0x0000000c04087c10 */ /* 0x000fe4000ff1e0ff */
[----:B------:R-:W-:Y:S02]  /*1ad0*/  LOP3.LUT R0, R2, 0x1c0, RZ, 0xc0, !PT ;  /* 0x000001c002007812 */ /* 0x000fe400078ec0ff */
[----:B------:R-:W-:Y:S02]  /*1ae0*/  LOP3.LUT R2, R10, R9, RZ, 0x3c, !PT ;  /* 0x000000090a027212 */ /* 0x000fe400078e3cff */
[----:B------:R-:W-:Y:S02]  /*1af0*/  IADD3.X R9, R5, UR7, RZ, P0, !PT ;  /* 0x0000000705097c10 */ /* 0x000fe400087fe4ff */
[----:B------:R-:W-:Y:S01]  /*1b00*/  IADD3 R12, P0, R8, UR12, RZ ;  /* 0x0000000c080c7c10 */ /* 0x000fe2000ff1e0ff */
[----:B------:R-:W-:Y:S01]  /*1b10*/  IMAD R3, R3, 0x200, R2 ;  /* 0x0000020003037824 */ /* 0x000fe200078e0202 */
[----:B------:R-:W-:-:S02]  /*1b20*/  LOP3.LUT R11, R0, 0x8, R11, 0xf8, !PT ;  /* 0x00000008000b7812 */ /* 0x000fc400078ef80b */
[----:B------:R-:W-:Y:S01]  /*1b30*/  SHF.R.U32.HI R0, RZ, 0x3, R0 ;  /* 0x00000003ff007819 */ /* 0x000fe20000011600 */
[----:B------:R-:W-:Y:S01]  /*1b40*/  @!PT LDS RZ, [RZ] ;  /* 0x00000000fffff984 */ /* 0x000fe20000000800 */
[----:B------:R-:W-:Y:S01]  /*1b50*/  @!PT LDS RZ, [RZ] ;  /* 0x00000000fffff984 */ /* 0x000fe20000000800 */
[----:B------:R-:W-:Y:S01]  /*1b60*/  @!PT LDS RZ, [RZ] ;  /* 0x00000000fffff984 */ /* 0x000fe20000000800 */
[----:B------:R1:W-:Y:S01]  /*1b70*/  LDGSTS.E.BYPASS.LTC128B.128 [R243+0xa000], [R28.64] ;  /* 0x0a0000001cf37fae */ /* 0x0003e2000b901d4a */
[----:B------:R-:W-:Y:S02]  /*1b80*/  IADD3.X R13, R9, UR7, RZ, P0, !PT ;  /* 0x00000007090d7c10 */ /* 0x000fe400087fe4ff */
[----:B------:R-:W-:Y:S01]  /*1b90*/  IADD3 R10, P0, R12, UR12, RZ ;  /* 0x0000000c0c0a7c10 */ /* 0x000fe2000ff1e0ff */
[----:B------:R2:W-:Y:S01]  /*1ba0*/  LDGSTS.E.BYPASS.LTC128B.128 [R243+0xa800], [R6.64] ;  /* 0x0a80000006f37fae */ /* 0x0005e2000b901d4a */
[----:B------:R-:W-:Y:S01]  /*1bb0*/  LOP3.LUT R240, R11, R0, RZ, 0x3c, !PT ;  /* 0x000000000bf07212 */ /* 0x000fe200078e3cff */
[----:B------:R-:W-:Y:S01]  /*1bc0*/  IMAD.SHL.U32 R0, R21, 0x40, RZ ;  /* 0x0000004015007824 */ /* 0x000fe200078e00ff */
[----:B------:R-:W-:Y:S01]  /*1bd0*/  IADD3.X R11, R13, UR7, RZ, P0, !PT ;  /* 0x000000070d0b7c10 */ /* 0x000fe200087fe4ff */
[----:B------:R3:W-:Y:S01]  /*1be0*/  LDGSTS.E.BYPASS.LTC128B.128 [R243+0xb000], [R4.64] ;  /* 0x0b00000004f37fae */ /* 0x0007e2000b901d4a */
[----:B------:R-:W-:-:S02]  /*1bf0*/  IADD3 R14, P0, R10, UR12, RZ ;  /* 0x0000000c0a0e7c10 */ /* 0x000fc4000ff1e0ff */
[----:B------:R-:W-:Y:S01]  /*1c00*/  LOP3.LUT R227, R0, 0xfffffe00, RZ, 0xc0, !PT ;  /* 0xfffffe0000e37812 */ /* 0x000fe200078ec0ff */
[----:B------:R4:W-:Y:S01]  /*1c10*/  LDGSTS.E.BYPASS.LTC128B.128 [R243+0xb800], [R8.64] ;  /* 0x0b80000008f37fae */ /* 0x0009e2000b901d4a */
[----:B------:R-:W-:Y:S02]  /*1c20*/  IADD3.X R15, R11, UR7, RZ, P0, !PT ;  /* 0x000000070b0f7c10 */ /* 0x000fe400087fe4ff */
[----:B------:R-:W-:Y:S01]  /*1c30*/  LEA R221, R3, 0x2000, 0x1 ;  /* 0x0000200003dd7811 */ /* 0x000fe200078e08ff */
[----:B------:R5:W-:Y:S01]  /*1c40*/  LDGSTS.E.BYPASS.LTC128B.128 [R243+0xc000], [R12.64] ;  /* 0x0c0000000cf37fae */ /* 0x000be2000b901d4a */
[----:B------:R-:W-:Y:S02]  /*1c50*/  IMAD R0, R129, 0x400, R227 ;  /* 0x0000040081007824 */ /* 0x000fe400078e02e3 */
[----:B------:R-:W-:Y:S01]  /*1c60*/  IADD3 R222, R221, 0x40, RZ ;  /* 0x00000040ddde7810 */ /* 0x000fe20007ffe0ff */
[----:B------:R1:W-:Y:S01]  /*1c70*/  LDGSTS.E.BYPASS.LTC128B.128 [R243+0xc800], [R10.64] ;  /* 0x0c8000000af37fae */ /* 0x0003e2000b901d4a */
[----:B------:R-:W-:-:S03]  /*1c80*/  IMAD.IADD R0, R0, 0x1, R240 ;  /* 0x0000000100007824 */ /* 0x000fc600078e02f0 */
[----:B------:R5:W-:Y:S01]  /*1c90*/  LDGSTS.E.BYPASS.LTC128B.128 [R243+0xd000], [R14.64] ;  /* 0x0d0000000ef37fae */ /* 0x000be2000b901d4a */
[----:B------:R-:W-:Y:S01]  /*1ca0*/  IMAD.SHL.U32 R223, R0, 0x2, RZ ;  /* 0x0000000200df7824 */ /* 0x000fe200078e00ff */
[----:B------:R-:W-:Y:S02]  /*1cb0*/  SEL R0, R48, 0xffffffe0, !P1 ;  /* 0xffffffe030007807 */ /* 0x000fe40004800000 */
[----:B------:R-:W-:Y:S02]  /*1cc0*/  LOP3.LUT P1, RZ, R73, 0x4, RZ, 0xc0, !PT ;  /* 0x0000000449ff7812 */ /* 0x000fe4000782c0ff */
[----:B--2---:R-:W-:Y:S01]  /*1cd0*/  IADD3 R6, P0, R14, UR12, RZ ;  /* 0x0000000c0e067c10 */ /* 0x004fe2000ff1e0ff */
[----:B------:R-:W-:-:S03]  /*1ce0*/  IMAD.IADD R226, R223, 0x1, R0 ;  /* 0x00000001dfe27824 */ /* 0x000fc600078e0200 */
[----:B------:R-:W-:Y:S02]  /*1cf0*/  IADD3.X R7, R15, UR7, RZ, P0, !PT ;  /* 0x000000070f077c10 */ /* 0x000fe400087fe4ff */
[----:B---3--:R-:W-:-:S03]  /*1d00*/  IADD3 R4, P0, R6, UR12, RZ ;  /* 0x0000000c06047c10 */ /* 0x008fc6000ff1e0ff */
[----:B------:R2:W-:Y:S01]  /*1d10*/  LDGSTS.E.BYPASS.LTC128B.128 [R243+0xd800], [R6.64] ;  /* 0x0d80000006f37fae */ /* 0x0005e2000b901d4a */
[----:B------:R-:W-:Y:S02]  /*1d20*/  IADD3.X R5, R7, UR7, RZ, P0, !PT ;  /* 0x0000000707057c10 */ /* 0x000fe400087fe4ff */
[----:B----4-:R-:W-:-:S03]  /*1d30*/  IADD3 R8, P0, R4, UR12, RZ ;  /* 0x0000000c04087c10 */ /* 0x010fc6000ff1e0ff */
[----:B------:R3:W-:Y:S01]  /*1d40*/  LDGSTS.E.BYPASS.LTC128B.128 [R243+0xe000], [R4.64] ;  /* 0x0e00000004f37fae */ /* 0x0007e2000b901d4a */
[----:B------:R-:W-:Y:S02]  /*1d50*/  IADD3.X R9, R5, UR7, RZ, P0, !PT ;  /* 0x0000000705097c10 */ /* 0x000fe400087fe4ff */
[----:B-1----:R-:W-:-:S03]  /*1d60*/  IADD3 R10, P0, R8, UR12, RZ ;  /* 0x0000000c080a7c10 */ /* 0x002fc6000ff1e0ff */
[----:B------:R1:W-:Y:S01]  /*1d70*/  LDGSTS.E.BYPASS.LTC128B.128 [R243+0xe800], [R8.64] ;  /* 0x0e80000008f37fae */ /* 0x0003e2000b901d4a */
[----:B------:R-:W-:-:S05]  /*1d80*/  IADD3.X R11, R9, UR7, RZ, P0, !PT ;  /* 0x00000007090b7c10 */ /* 0x000fca00087fe4ff */
[----:B------:R4:W-:Y:S01]  /*1d90*/  LDGSTS.E.BYPASS.LTC128B.128 [R243+0xf000], [R10.64] ;  /* 0x0f0000000af37fae */ /* 0x0009e2000b901d4a */
[----:B--2---:R-:W-:-:S04]  /*1da0*/  IADD3 R6, P0, R10, UR12, RZ ;  /* 0x0000000c0a067c10 */ /* 0x004fc8000ff1e0ff */
[----:B------:R-:W-:Y:S02]  /*1db0*/  IADD3.X R7, R11, UR7, RZ, P0, !PT ;  /* 0x000000070b077c10 */ /* 0x000fe400087fe4ff */
[----:B---3--:R-:W-:-:S03]  /*1dc0*/  IADD3 R4, P0, R6, UR12, RZ ;  /* 0x0000000c06047c10 */ /* 0x008fc6000ff1e0ff */
        /* <DEDUP_REMOVED lines=8> */
[----:B-1----:R-:W-:-:S03]  /*1e50*/  IADD3 R4, P0, R6, UR12, RZ ;  /* 0x0000000c06047c10 */ /* 0x002fc6000ff1e0ff */
[----:B------:R1:W-:Y:S01]  /*1e60*/  LDGSTS.E.BYPASS.LTC128B.128 [R243+0x11000], [R6.64] ;  /* 0x1100000006f37fae */ /* 0x0003e2000b901d4a */
[----:B------:R-:W-:Y:S01]  /*1e70*/  IADD3.X R5, R7, UR7, RZ, P0, !PT ;  /* 0x0000000707057c10 */ /* 0x000fe200087fe4ff */
[----:B---3--:R-:W-:Y:S01]  /*1e80*/  IMAD.SHL.U32 R8, R3, 0x2, RZ ;  /* 0x0000000203087824 */ /* 0x008fe200078e00ff */
[----:B------:R-:W-:-:S03]  /*1e90*/  LOP3.LUT P0, RZ, R72, 0x2, RZ, 0xc0, !PT ;  /* 0x0000000248ff7812 */ /* 0x000fc6000780c0ff */
[----:B------:R1:W-:Y:S01]  /*1ea0*/  LDGSTS.E.BYPASS.LTC128B.128 [R243+0x11800], [R4.64] ;  /* 0x1180000004f37fae */ /* 0x0003e2000b901d4a */
[----:B------:R-:W-:-:S03]  /*1eb0*/  SEL R2, R48, 0xffffffe0, !P0 ;  /* 0xffffffe030027807 */ /* 0x000fc60004000000 */
[----:B------:R-:W-:Y:S01]  /*1ec0*/  LDSM.16.M88.4 R36, [R8+0x2000] ;  /* 0x002000000824783b */ /* 0x000fe20000000200 */
[----:B------:R-:W-:Y:S01]  /*1ed0*/  LOP3.LUT P0, RZ, R72, 0x4, RZ, 0xc0, !PT ;  /* 0x0000000448ff7812 */ /* 0x000fe2000780c0ff */
[C---:B------:R-:W-:Y:S02]  /*1ee0*/  IMAD.IADD R220, R221.reuse, 0x1, R2 ;  /* 0x00000001dddc7824 */ /* 0x040fe400078e0202 */
[----:B------:R-:W-:Y:S04]  /*1ef0*/  LDSM.16.M88.4 R32, [R8+0x2800] ;  /* 0x002800000820783b */ /* 0x000fe80000000200 */
[----:B------:R-:W-:Y:S04]  /*1f00*/  LDSM.16.M88.4 R28, [R8+0x3000] ;  /* 0x00300000081c783b */ /* 0x000fe80000000200 */
[----:B------:R-:W-:Y:S02]  /*1f10*/  LDSM.16.M88.4 R24, [R8+0x3800] ;  /* 0x003800000818783b */ /* 0x000fe40000000200 */
[----:B------:R-:W-:-:S02]  /*1f20*/  @P0 IADD3 R222, R221, -0x40, RZ ;  /* 0xffffffc0ddde0810 */ /* 0x000fc40007ffe0ff */
[----:B------:R-:W-:Y:S04]  /*1f30*/  LDSM.16.M88.4 R20, [R8+0x4000] ;  /* 0x004000000814783b */ /* 0x000fe80000000200 */
[----:B------:R-:W-:Y:S04]  /*1f40*/  LDSM.16.M88.4 R16, [R8+0x4800] ;  /* 0x004800000810783b */ /* 0x000fe80000000200 */
[----:B-1----:R-:W1:Y:S04]  /*1f50*/  LDSM.16.M88.4 R4, [R223] ;  /* 0x00000000df04783b */ /* 0x002e680000000200 */
[----:B-----5:R-:W2:Y:S04]  /*1f60*/  LDSM.16.M88.4 R12, [R8+0x5000] ;  /* 0x00500000080c783b */ /* 0x020ea80000000200 */
[----:B------:R-:W3:Y:S04]  /*1f70*/  LDSM.16.M88.4 R44, [R8+0x6000] ;  /* 0x00600000082c783b */ /* 0x000ee80000000200 */
[----:B------:R-:W5:Y:S04]  /*1f80*/  LDSM.16.M88.4 R40, [R8+0x5800] ;  /* 0x005800000828783b */ /* 0x000f680000000200 */
[----:B------:R-:W-:Y:S04]  /*1f90*/  LDSM.16.M88.4 R48, [R220+0x800] ;  /* 0x00080000dc30783b */ /* 0x000fe80000000200 */
[----:B------:R-:W-:Y:S04]  /*1fa0*/  LDSM.16.M88.4 R52, [R220+0x1000] ;  /* 0x00100000dc34783b */ /* 0x000fe80000000200 */
[----:B------:R-:W0:Y:S01]  /*1fb0*/  LDGDEPBAR ;  /* 0x00000000000079af */ /* 0x000e220000000000 */
[C---:B-1----:R-:W-:Y:S08]  /*1fc0*/  HMMA.16816.F32 R104, R4.reuse, R36, RZ ;  /* 0x000000240468723c */ /* 0x042ff000000018ff */
[C---:B------:R-:W-:Y:S01]  /*1fd0*/  HMMA.16816.F32 R116, R4.reuse, R38, RZ ;  /* 0x000000260474723c */ /* 0x040fe200000018ff */
[----:B------:R-:W1:Y:S07]  /*1fe0*/  LDSM.16.M88.4 R36, [R8+0x6800] ;  /* 0x006800000824783b */ /* 0x000e6e0000000200 */
[C---:B------:R-:W-:Y:S08]  /*1ff0*/  HMMA.16816.F32 R100, R4.reuse, R32, RZ ;  /* 0x000000200464723c */ /* 0x040ff000000018ff */
        /* <DEDUP_REMOVED lines=14> */
[C---:B--2---:R-:W-:Y:S08]  /*20e0*/  HMMA.16816.F32 R124, R4.reuse, R12, RZ ;  /* 0x0000000c047c723c */ /* 0x044ff000000018ff */
[C---:B------:R-:W-:Y:S01]  /*20f0*/  HMMA.16816.F32 R112, R4.reuse, R14, RZ ;  /* 0x0000000e0470723c */ /* 0x040fe200000018ff */
[----:B------:R-:W2:Y:S04]  /*2100*/  LDSM.16.M88.4 R12, [R8+0x9800] ;  /* 0x00980000080c783b */ /* 0x000ea80000000200 */
[----:B----4-:R-:W-:Y:S03]  /*2110*/  LDSM.16.M88.4 R8, [R226] ;  /* 0x00000000e208783b */ /* 0x010fe60000000200 */
[C---:B---3--:R-:W-:Y:S08]  /*2120*/  HMMA.16816.F32 R96, R4.reuse, R44, RZ ;  /* 0x0000002c0460723c */ /* 0x048ff000000018ff */
[C---:B------:R-:W-:Y:S01]  /*2130*/  HMMA.16816.F32 R92, R4.reuse, R46, RZ ;  /* 0x0000002e045c723c */ /* 0x040fe200000018ff */
[----:B------:R-:W3:Y:S07]  /*2140*/  LDSM.16.M88.4 R44, [R220] ;  /* 0x00000000dc2c783b */ /* 0x000eee0000000200 */
[C---:B-----5:R-:W-:Y:S08]  /*2150*/  HMMA.16816.F32 R120, R4.reuse, R40, RZ ;  /* 0x000000280478723c */ /* 0x060ff000000018ff */
[C---:B------:R-:W-:Y:S01]  /*2160*/  HMMA.16816.F32 R108, R4.reuse, R42, RZ ;  /* 0x0000002a046c723c */ /* 0x040fe200000018ff */
[----:B------:R-:W-:Y:S07]  /*2170*/  LDSM.16.M88.4 R40, [R220+0x1800] ;  /* 0x00180000dc28783b */ /* 0x000fee0000000200 */
[C---:B-1----:R-:W-:Y:S08]  /*2180*/  HMMA.16816.F32 R88, R4.reuse, R36, RZ ;  /* 0x000000240458723c */ /* 0x042ff000000018ff */
[C---:B------:R-:W-:Y:S01]  /*2190*/  HMMA.16816.F32 R84, R4.reuse, R38, RZ ;  /* 0x000000260454723c */ /* 0x040fe200000018ff */
[----:B------:R-:W-:Y:S07]  /*21a0*/  LDSM.16.M88.4 R36, [R220+0x2000] ;  /* 0x00200000dc24783b */ /* 0x000fee0000000200 */
[C---:B------:R-:W-:Y:S08]  /*21b0*/  HMMA.16816.F32 R80, R4.reuse, R32, RZ ;  /* 0x000000200450723c */ /* 0x040ff000000018ff */
        /* <DEDUP_REMOVED lines=14> */
[C---:B--2---:R-:W-:Y:S08]  /*22a0*/  HMMA.16816.F32 R208, R4.reuse, R12, RZ ;  /* 0x0000000c04d0723c */ /* 0x044ff000000018ff */
[----:B------:R-:W-:Y:S01]  /*22b0*/  HMMA.16816.F32 R232, R4, R14, RZ ;  /* 0x0000000e04e8723c */ /* 0x000fe200000018ff */
[----:B------:R-:W1:Y:S04]  /*22c0*/  LDSM.16.M88.4 R4, [R220+0x5800] ;  /* 0x00580000dc04783b */ /* 0x000e680000000200 */
[----:B------:R-:W2:Y:S03]  /*22d0*/  LDSM.16.M88.4 R12, [R220+0x5000] ;  /* 0x00500000dc0c783b */ /* 0x000ea60000000200 */
[C---:B---3--:R-:W-:Y:S08]  /*22e0*/  HMMA.16816.F32 R176, R8.reuse, R44, R104 ;  /* 0x0000002c08b0723c */ /* 0x048ff00000001868 */
[C---:B------:R-:W-:Y:S08]  /*22f0*/  HMMA.16816.F32 R204, R8.reuse, R48, R100 ;  /* 0x0000003008cc723c */ /* 0x040ff00000001864 */
[C---:B------:R-:W-:Y:S01]  /*2300*/  HMMA.16816.F32 R100, R8.reuse, R50, R144 ;  /* 0x000000320864723c */ /* 0x040fe20000001890 */
[----:B------:R-:W3:Y:S07]  /*2310*/  LDSM.16.M88.4 R48, [R220+0x6000] ;  /* 0x00600000dc30783b */ /* 0x000eee0000000200 */
[----:B------:R-:W-:Y:S01]  /*2320*/  IMAD.MOV.U32 R45, RZ, RZ, R177 ;  /* 0x000000ffff2d7224 */ /* 0x000fe200078e00b1 */
[----:B------:R-:W-:Y:S01]  /*2330*/  HMMA.16816.F32 R196, R8, R52, R160 ;  /* 0x0000003408c4723c */ /* 0x000fe200000018a0 */
[----:B------:R-:W-:-:S02]  /*2340*/  IMAD.MOV.U32 R44, RZ, RZ, R178 ;  /* 0x000000ffff2c7224 */ /* 0x000fc400078e00b2 */
[----:B------:R-:W-:Y:S02]  /*2350*/  IMAD.MOV.U32 R74, RZ, RZ, R176 ;  /* 0x000000ffff4a7224 */ /* 0x000fe400078e00b0 */
[----:B------:R-:W-:Y:S02]  /*2360*/  IMAD.MOV.U32 R3, RZ, RZ, R179 ;  /* 0x000000ffff037224 */ /* 0x000fe400078e00b3 */
[----:B------:R-:W-:Y:S01]  /*2370*/  IMAD.MOV.U32 R53, RZ, RZ, R45 ;  /* 0x000000ffff357224 */ /* 0x000fe200078e002d */
[----:B-1----:R-:W-:Y:S01]  /*2380*/  HMMA.16816.F32 R104, R8, R4, R64 ;  /* 0x000000040868723c */ /* 0x002fe20000001840 */
[----:B------:R-:W-:-:S06]  /*2390*/  IMAD.MOV.U32 R52, RZ, RZ, R74 ;  /* 0x000000ffff347224 */ /* 0x000fcc00078e004a */
[----:B------:R-:W-:Y:S01]  /*23a0*/  IMAD.MOV.U32 R4, RZ, RZ, 0x40 ;  /* 0x00000040ff047424 */ /* 0x000fe200078e00ff */
[----:B------:R-:W-:Y:S04]  /*23b0*/  HMMA.16816.F32 R188, R8, R54, R168 ;  /* 0x0000003608bc723c */ /* 0x000fe800000018a8 */
[----:B------:R-:W-:-:S03]  /*23c0*/  SEL R4, R4, 0xffffffc0, !P1 ;  /* 0xffffffc004047807 */ /* 0x000fc60004800000 */
[----:B------:R-:W-:Y:S01]  /*23d0*/  IMAD.MOV.U32 R54, RZ, RZ, R44 ;  /* 0x000000ffff367224 */ /* 0x000fe200078e002c */
[----:B------:R-:W-:Y:S01]  /*23e0*/  HMMA.16816.F32 R176, R8, R40, R156 ;  /* 0x0000002808b0723c */ /* 0x000fe2000000189c */
[----:B------:R-:W-:Y:S02]  /*23f0*/  IMAD.IADD R224, R223, 0x1, R4 ;  /* 0x00000001dfe07824 */ /* 0x000fe400078e0204 */
[----:B------:R-:W-:Y:S02]  /*2400*/  IMAD.MOV.U32 R55, RZ, RZ, R3 ;  /* 0x000000ffff377224 */ /* 0x000fe400078e0003 */
[----:B------:R-:W-:-:S03]  /*2410*/  IMAD.IADD R225, R0, 0x1, R224 ;  /* 0x0000000100e17824 */ /* 0x000fc600078e02e0 */
[C---:B------:R-:W-:Y:S01]  /*2420*/  HMMA.16816.F32 R228, R8.reuse, R46, R116 ;  /* 0x0000002e08e4723c */ /* 0x040fe20000001874 */
[----:B------:R-:W1:Y:S07]  /*2430*/  LDSM.16.M88.4 R44, [R220+0x6800] ;  /* 0x00680000dc2c783b */ /* 0x000e6e0000000200 */
[C---:B------:R-:W-:Y:S01]  /*2440*/  HMMA.16816.F32 R160, R8.reuse, R42, R152 ;  /* 0x0000002a08a0723c */ /* 0x040fe20000001898 */
[----:B------:R-:W4:Y:S07]  /*2450*/  LDSM.16.M88.4 R40, [R220+0x7000] ;  /* 0x00700000dc28783b */ /* 0x000f2e0000000200 */
[C---:B------:R-:W-:Y:S08]  /*2460*/  HMMA.16816.F32 R156, R8.reuse, R28, R124 ;  /* 0x0000001c089c723c */ /* 0x040ff0000000187c */
[C---:B------:R-:W-:Y:S01]  /*2470*/  HMMA.16816.F32 R144, R8.reuse, R30, R112 ;  /* 0x0000001e0890723c */ /* 0x040fe20000001870 */
[----:B------:R-:W-:Y:S07]  /*2480*/  LDSM.16.M88.4 R28, [R222+0x800] ;  /* 0x00080000de1c783b */ /* 0x000fee0000000200 */
[C---:B------:R-:W-:Y:S08]  /*2490*/  HMMA.16816.F32 R152, R8.reuse, R36, R148 ;  /* 0x000000240898723c */ /* 0x040ff00000001894 */
[C---:B------:R-:W-:Y:S08]  /*24a0*/  HMMA.16816.F32 R124, R8.reuse, R16, R88 ;  /* 0x00000010087c723c */ /* 0x040ff00000001858 */
[C---:B------:R-:W-:Y:S01]  /*24b0*/  HMMA.16816.F32 R116, R8.reuse, R18, R84 ;  /* 0x000000120874723c */ /* 0x040fe20000001854 */
[----:B------:R-:W-:Y:S07]  /*24c0*/  LDSM.16.M88.4 R16, [R222+0x2000] ;  /* 0x00200000de10783b */ /* 0x000fee0000000200 */
[C---:B--2---:R-:W-:Y:S08]  /*24d0*/  HMMA.16816.F32 R112, R8.reuse, R12, R80 ;  /* 0x0000000c0870723c */ /* 0x044ff00000001850 */
[C---:B------:R-:W-:Y:S01]  /*24e0*/  HMMA.16816.F32 R236, R8.reuse, R14, R76 ;  /* 0x0000000e08ec723c */ /* 0x040fe2000000184c */
[----:B------:R-:W2:Y:S07]  /*24f0*/  LDSM.16.M88.4 R12, [R224] ;  /* 0x00000000e00c783b */ /* 0x000eae0000000200 */
[C---:B------:R-:W-:Y:S01]  /*2500*/  HMMA.16816.F32 R148, R8.reuse, R38, R140 ;  /* 0x000000260894723c */ /* 0x040fe2000000188c */
[----:B------:R-:W5:Y:S07]  /*2510*/  LDSM.16.M88.4 R36, [R220+0x7800] ;  /* 0x00780000dc24783b */ /* 0x000f6e0000000200 */
[C---:B------:R-:W-:Y:S08]  /*2520*/  HMMA.16816.F32 R96, R8.reuse, R20, R96 ;  /* 0x000000140860723c */ /* 0x040ff00000001860 */
[C---:B------:R-:W-:Y:S08]  /*2530*/  HMMA.16816.F32 R168, R8.reuse, R32, R136 ;  /* 0x0000002008a8723c */ /* 0x040ff00000001888 */
[C---:B------:R-:W-:Y:S01]  /*2540*/  HMMA.16816.F32 R184, R8.reuse, R34, R132 ;  /* 0x0000002208b8723c */ /* 0x040fe20000001884 */
[----:B------:R-:W2:Y:S07]  /*2550*/  LDSM.16.M88.4 R32, [R222] ;  /* 0x00000000de20783b */ /* 0x000eae0000000200 */
[----:B---3--:R-:W-:Y:S01]  /*2560*/  HMMA.16816.F32 R84, R8, R48, R60 ;  /* 0x000000300854723c */ /* 0x008fe2000000183c */
[----:B------:R-:W-:-:S07]  /*2570*/  IMAD.MOV.U32 R3, RZ, RZ, R99 ;  /* 0x000000ffff037224 */ /* 0x000fce00078e0063 */
[C---:B------:R-:W-:Y:S01]  /*2580*/  HMMA.16816.F32 R80, R8.reuse, R50, R68 ;  /* 0x000000320850723c */ /* 0x040fe20000001844 */
[----:B------:R-:W3:Y:S07]  /*2590*/  LDSM.16.M88.4 R48, [R222+0x3800] ;  /* 0x00380000de30783b */ /* 0x000eee0000000200 */
[C---:B------:R-:W-:Y:S07]  /*25a0*/  HMMA.16816.F32 R216, R8.reuse, R26, R108 ;  /* 0x0000001a08d8723c */ /* 0x040fee000000186c */
[----:B------:R-:W-:Y:S01]  /*25b0*/  IMAD.MOV.U32 R110, RZ, RZ, R96 ;  /* 0x000000ffff6e7224 */ /* 0x000fe200078e0060 */
[----:B------:R-:W-:Y:S01]  /*25c0*/  HMMA.16816.F32 R192, R8, R24, R120 ;  /* 0x0000001808c0723c */ /* 0x000fe20000001878 */
[----:B------:R-:W-:Y:S01]  /*25d0*/  IMAD.MOV.U32 R109, RZ, RZ, R97 ;  /* 0x000000ffff6d7224 */ /* 0x000fe200078e0061 */
[----:B------:R-:W2:Y:S01]  /*25e0*/  LDSM.16.M88.4 R24, [R222+0x1000] ;  /* 0x00100000de18783b */ /* 0x000ea20000000200 */
[----:B------:R-:W-:-:S05]  /*25f0*/  IMAD.MOV.U32 R108, RZ, RZ, R98 ;  /* 0x000000ffff6c7224 */ /* 0x000fca00078e0062 */
[C---:B-1----:R-:W-:Y:S08]  /*2600*/  HMMA.16816.F32 R76, R8.reuse, R44, R164 ;  /* 0x0000002c084c723c */ /* 0x042ff000000018a4 */
[C---:B------:R-:W-:Y:S01]  /*2610*/  HMMA.16816.F32 R72, R8.reuse, R46, R172 ;  /* 0x0000002e0848723c */ /* 0x040fe200000018ac */
[----:B------:R-:W1:Y:S06]  /*2620*/  LDSM.16.M88.4 R44, [R222+0x2800] ;  /* 0x00280000de2c783b */ /* 0x000e6c0000000200 */
[----:B------:R-:W-:Y:S01]  /*2630*/  IMAD.MOV.U32 R172, RZ, RZ, R110 ;  /* 0x000000ffffac7224 */ /* 0x000fe200078e006e */
[----:B------:R-:W-:Y:S01]  /*2640*/  HMMA.16816.F32 R212, R8, R22, R92 ;  /* 0x0000001608d4723c */ /* 0x000fe2000000185c */
[----:B------:R-:W1:Y:S01]  /*2650*/  LDSM.16.M88.4 R20, [R222+0x1800] ;  /* 0x00180000de14783b */ /* 0x000e620000000200 */
[----:B------:R-:W-:-:S02]  /*2660*/  IMAD.MOV.U32 R173, RZ, RZ, R109 ;  /* 0x000000ffffad7224 */ /* 0x000fc400078e006d */
[----:B------:R-:W-:Y:S02]  /*2670*/  IMAD.MOV.U32 R174, RZ, RZ, R108 ;  /* 0x000000ffffae7224 */ /* 0x000fe400078e006c */
[----:B------:R-:W-:Y:S02]  /*2680*/  IMAD.MOV.U32 R175, RZ, RZ, R3 ;  /* 0x000000ffffaf7224 */ /* 0x000fe400078e0003 */
[C---:B------:R-:W-:Y:S08]  /*2690*/  HMMA.16816.F32 R96, R8.reuse, R6, R56 ;  /* 0x000000060860723c */ /* 0x040ff00000001838 */
[C---:B----4-:R-:W-:Y:S08]  /*26a0*/  HMMA.16816.F32 R68, R8.reuse, R40, R180 ;  /* 0x000000280844723c */ /* 0x050ff000000018b4 */
[----:B------:R-:W-:Y:S01]  /*26b0*/  HMMA.16816.F32 R64, R8, R42, R200 ;  /* 0x0000002a0840723c */ /* 0x000fe200000018c8 */
[----:B------:R-:W4:Y:S07]  /*26c0*/  LDSM.16.M88.4 R40, [R222+0x3000] ;  /* 0x00300000de28783b */ /* 0x000f2e0000000200 */
[C---:B--2---:R-:W-:Y:S08]  /*26d0*/  HMMA.16816.F32 R140, R12.reuse, R16, R152 ;  /* 0x000000100c8c723c */ /* 0x044ff00000001898 */
[----:B------:R-:W-:Y:S01]  /*26e0*/  HMMA.16816.F32 R148, R12, R18, R148 ;  /* 0x000000120c94723c */ /* 0x000fe20000001894 */
[----:B------:R-:W2:Y:S07]  /*26f0*/  LDSM.16.M88.4 R16, [R222+0x4000] ;  /* 0x00400000de10783b */ /* 0x000eae0000000200 */
[C---:B-----5:R-:W-:Y:S08]  /*2700*/  HMMA.16816.F32 R60, R8.reuse, R36, R208 ;  /* 0x00000024083c723c */ /* 0x060ff000000018d0 */
[----:B------:R-:W-:Y:S01]  /*2710*/  HMMA.16816.F32 R56, R8, R38, R232 ;  /* 0x000000260838723c */ /* 0x000fe200000018e8 */
[----:B------:R-:W5:Y:S04]  /*2720*/  LDSM.16.M88.4 R8, [R222+0x4800] ;  /* 0x00480000de08783b */ /* 0x000f680000000200 */
[----:B------:R-:W-:Y:S02]  /*2730*/  LDSM.16.M88.4 R36, [R222+0x5800] ;  /* 0x00580000de24783b */ /* 0x000fe40000000200 */
[C---:B------:R-:W-:Y:S01]  /*2740*/  IADD3 R235, R222.reuse, 0x3800, RZ ;  /* 0x00003800deeb7810 */ /* 0x040fe20007ffe0ff */
[----:B------:R-:W-:Y:S01]  /*2750*/  HMMA.16816.F32 R92, R12, R28, R204 ;  /* 0x0000001c0c5c723c */ /* 0x000fe200000018cc */
[----:B------:R-:W-:-:S02]  /*2760*/  IADD3 R234, R222, 0x4000, RZ ;  /* 0x00004000deea7810 */ /* 0x000fc40007ffe0ff */
[C---:B------:R-:W-:Y:S02]  /*2770*/  IADD3 R233, R222.reuse, 0x4800, RZ ;  /* 0x00004800dee97810 */ /* 0x040fe40007ffe0ff */
[----:B------:R-:W-:-:S03]  /*2780*/  IADD3 R232, R222, 0x5000, RZ ;  /* 0x00005000dee87810 */ /* 0x000fc60007ffe0ff */
[C---:B------:R-:W-:Y:S01]  /*2790*/  HMMA.16816.F32 R100, R12.reuse, R30, R100 ;  /* 0x0000001e0c64723c */ /* 0x040fe20000001864 */
[----:B------:R-:W1:Y:S07]  /*27a0*/  LDSM.16.M88.4 R28, [R222+0x6800] ;  /* 0x00680000de1c783b */ /* 0x000e6e0000000200 */
[C---:B------:R-:W-:Y:S08]  /*27b0*/  HMMA.16816.F32 R52, R12.reuse, R32, R52 ;  /* 0x000000200c34723c */ /* 0x040ff00000001834 */
[C---:B------:R-:W-:Y:S01]  /*27c0*/  HMMA.16816.F32 R88, R12.reuse, R34, R228 ;  /* 0x000000220c58723c */ /* 0x040fe200000018e4 */
[----:B------:R-:W2:Y:S06]  /*27d0*/  LDSM.16.M88.4 R32, [R222+0x6000] ;  /* 0x00600000de20783b */ /* 0x000eac0000000200 */
[C---:B------:R-:W-:Y:S01]  /*27e0*/  IADD3 R231, R222.reuse, 0x5800, RZ ;  /* 0x00005800dee77810 */ /* 0x040fe20007ffe0ff */
[----:B---3--:R-:W-:Y:S01]  /*27f0*/  HMMA.16816.F32 R164, R12, R50, R216 ;  /* 0x000000320ca4723c */ /* 0x008fe200000018d8 */
[----:B------:R-:W-:-:S02]  /*2800*/  IADD3 R230, R222, 0x6000, RZ ;  /* 0x00006000dee67810 */ /* 0x000fc40007ffe0ff */
[C---:B------:R-:W-:Y:S02]  /*2810*/  IADD3 R229, R222.reuse, 0x6800, RZ ;  /* 0x00006800dee57810 */ /* 0x040fe40007ffe0ff */
[----:B------:R-:W-:Y:S02]  /*2820*/  IADD3 R228, R222, 0x7000, RZ ;  /* 0x00007000dee47810 */ /* 0x000fe40007ffe0ff */
[----:B------:R-:W-:Y:S01]  /*2830*/  IMAD.IADD R219, R2, 0x1, R222 ;  /* 0x0000000102db7824 */ /* 0x000fe200078e02de */
[----:B------:R-:W-:Y:S01]  /*2840*/  HMMA.16816.F32 R108, R12, R24, R196 ;  /* 0x000000180c6c723c */ /* 0x000fe200000018c4 */
[----:B------:R-:W-:-:S05]  /*2850*/  LOP3.LUT R2, R130, 0xffffffe0, RZ, 0xc0, !PT ;  /* 0xffffffe082027812 */ /* 0x000fca00078ec0ff */
[C---:B------:R-:W-:Y:S02]  /*2860*/  IMAD.IADD R2, R131.reuse, 0x1, -R2 ;  /* 0x0000000183027824 */ /* 0x040fe400078e0a02 */
[----:B------:R-:W-:Y:S01]  /*2870*/  HMMA.16816.F32 R120, R12, R26, R188 ;  /* 0x0000001a0c78723c */ /* 0x000fe200000018bc */
[----:B------:R-:W3:Y:S01]  /*2880*/  LDSM.16.M88.4 R24, [R222+0x7000] ;  /* 0x00700000de18783b */ /* 0x000ee20000000200 */
[----:B------:R-:W-:Y:S01]  /*2890*/  IMAD.SHL.U32 R131, R131, 0x2, RZ ;  /* 0x0000000283837824 */ /* 0x000fe200078e00ff */
[----:B------:R-:W-:-:S04]  /*28a0*/  SHF.R.S32.HI R3, RZ, 0x1f, R2 ;  /* 0x0000001fff037819 */ /* 0x000fc80000011402 */
[----:B------:R-:W-:Y:S01]  /*28b0*/  LEA.HI R2, R3, R2, RZ, 0x2 ;  /* 0x0000000203027211 */ /* 0x000fe200078f10ff */
[----:B-1----:R-:W-:Y:S01]  /*28c0*/  HMMA.16816.F32 R152, R12, R44, R168 ;  /* 0x0000002c0c98723c */ /* 0x002fe200000018a8 */
[----:B------:R-:W-:Y:S01]  /*28d0*/  IMAD R3, R129, 0x10, R241 ;  /* 0x0000001081037824 */ /* 0x000fe200078e02f1 */
[----:B------:R-:W-:Y:S02]  /*28e0*/  IADD3 R241, R222, 0x800, RZ ;  /* 0x00000800def17810 */ /* 0x000fe40007ffe0ff */
[----:B------:R-:W-:-:S04]  /*28f0*/  SHF.R.S32.HI R5, RZ, 0x2, R2 ;  /* 0x00000002ff057819 */ /* 0x000fc80000011402 */
[C---:B------:R-:W-:Y:S01]  /*2900*/  HMMA.16816.F32 R132, R12.reuse, R20, R176 ;  /* 0x000000140c84723c */ /* 0x040fe200000018b0 */
[----:B------:R-:W-:Y:S01]  /*2910*/  IADD3 R2, R3, 0x1, R5 ;  /* 0x0000000103027810 */ /* 0x000fe20007ffe005 */
[----:B------:R1:W-:Y:S01]  /*2920*/  STL [R1+0x8], R5 ;  /* 0x0000080501007387 */ /* 0x0003e20000100800 */
[----:B------:R-:W-:Y:S02]  /*2930*/  SHF.R.S32.HI R3, RZ, 0x1f, R130 ;  /* 0x0000001fff037819 */ /* 0x000fe40000011482 */
[----:B------:R-:W-:Y:S02]  /*2940*/  IADD3 R2, R128, -c[0x0][0x214], R2 ;  /* 0x8000850080027a10 */ /* 0x000fe40007ffe002 */
[----:B------:R-:W-:Y:S01]  /*2950*/  LEA.HI R3, R3, R129, RZ, 0x2 ;  /* 0x0000008103037211 */ /* 0x000fe200078f10ff */
[----:B------:R-:W-:Y:S01]  /*2960*/  HMMA.16816.F32 R136, R12, R22, R160 ;  /* 0x000000160c88723c */ /* 0x000fe200000018a0 */
[----:B------:R-:W3:Y:S02]  /*2970*/  LDSM.16.M88.4 R20, [R222+0x5000] ;  /* 0x00500000de14783b */ /* 0x000ee40000000200 */
[----:B------:R-:W-:-:S05]  /*2980*/  LOP3.LUT R7, R3, 0xfffffffc, RZ, 0xc0, !PT ;  /* 0xfffffffc03077812 */ /* 0x000fca00078ec0ff */
[----:B----4-:R-:W-:Y:S01]  /*2990*/  HMMA.16816.F32 R156, R12, R40, R156 ;  /* 0x000000280c9c723c */ /* 0x010fe2000000189c */
[----:B------:R-:W-:-:S05]  /*29a0*/  IMAD.IADD R7, R129, 0x1, -R7 ;  /* 0x0000000181077824 */ /* 0x000fca00078e0a07 */
[----:B------:R-:W-:Y:S02]  /*29b0*/  STL [R1+0xc], R7 ;  /* 0x00000c0701007387 */ /* 0x000fe40000100800 */
[----:B------:R-:W-:Y:S02]  /*29c0*/  HMMA.16816.F32 R144, R12, R42, R144 ;  /* 0x0000002a0c90723c */ /* 0x000fe40000001890 */
[----:B------:R-:W4:Y:S01]  /*29d0*/  LDSM.16.M88.4 R40, [R222+0x7800] ;  /* 0x00780000de28783b */ /* 0x000f220000000200 */
[----:B-1----:R-:W-:-:S04]  /*29e0*/  IADD3 R5, R2, c[0x0][0x2e8], RZ ;  /* 0x0000ba0002057a10 */ /* 0x002fc80007ffe0ff */
[C---:B------:R-:W-:Y:S01]  /*29f0*/  IADD3 R6, R5.reuse, 0x8, RZ ;  /* 0x0000000805067810 */ /* 0x040fe20007ffe0ff */
[----:B--2---:R-:W-:Y:S01]  /*2a00*/  HMMA.16816.F32 R168, R12, R16, R172 ;  /* 0x000000100ca8723c */ /* 0x004fe200000018ac */
[-C--:B------:R-:W-:Y:S02]  /*2a10*/  IMNMX R5, R5, R128.reuse, PT ;  /* 0x0000008005057217 */ /* 0x080fe40003800200 */
[----:B------:R-:W-:-:S05]  /*2a20*/  IMNMX R3, R6, R128, PT ;  /* 0x0000008006037217 */ /* 0x000fca0003800200 */
[C---:B------:R-:W-:Y:S01]  /*2a30*/  HMMA.16816.F32 R172, R12.reuse, R18, R212 ;  /* 0x000000120cac723c */ /* 0x040fe200000018d4 */
[----:B------:R-:W-:Y:S07]  /*2a40*/  LDSM.16.M88.4 R16, [R219] ;  /* 0x00000000db10783b */ /* 0x000fee0000000200 */
[C---:B-----5:R-:W-:Y:S08]  /*2a50*/  HMMA.16816.F32 R124, R12.reuse, R8, R124 ;  /* 0x000000080c7c723c */ /* 0x060ff0000000187c */
[C---:B------:R-:W-:Y:S01]  /*2a60*/  HMMA.16816.F32 R116, R12.reuse, R10, R116 ;  /* 0x0000000a0c74723c */ /* 0x040fe20000001874 */
[----:B------:R-:W1:Y:S07]  /*2a70*/  LDSM.16.M88.4 R8, [R225] ;  /* 0x00000000e108783b */ /* 0x000e6e0000000200 */
[C---:B------:R-:W-:Y:S08]  /*2a80*/  HMMA.16816.F32 R76, R12.reuse, R28, R76 ;  /* 0x0000001c0c4c723c */ /* 0x040ff0000000184c */
[C---:B------:R-:W-:Y:S01]  /*2a90*/  HMMA.16816.F32 R180, R12.reuse, R30, R72 ;  /* 0x0000001e0cb4723c */ /* 0x040fe20000001848 */
[----:B------:R-:W2:Y:S07]  /*2aa0*/  LDSM.16.M88.4 R28, [R219+0x800] ;  /* 0x00080000db1c783b */ /* 0x000eae0000000200 */
[C---:B------:R-:W-:Y:S08]  /*2ab0*/  HMMA.16816.F32 R84, R12.reuse, R32, R84 ;  /* 0x000000200c54723c */ /* 0x040ff00000001854 */
[C---:B------:R-:W-:Y:S01]  /*2ac0*/  HMMA.16816.F32 R80, R12.reuse, R34, R80 ;  /* 0x000000220c50723c */ /* 0x040fe20000001850 */
[----:B------:R-:W5:Y:S07]  /*2ad0*/  LDSM.16.M88.4 R32, [R219+0x1000] ;  /* 0x00100000db20783b */ /* 0x000f6e0000000200 */
[C---:B---3--:R-:W-:Y:S08]  /*2ae0*/  HMMA.16816.F32 R176, R12.reuse, R24, R68 ;  /* 0x000000180cb0723c */ /* 0x048ff00000001844 */
[C---:B------:R-:W-:Y:S08]  /*2af0*/  HMMA.16816.F32 R112, R12.reuse, R20, R112 ;  /* 0x000000140c70723c */ /* 0x040ff00000001870 */
[C---:B------:R-:W-:Y:S08]  /*2b00*/  HMMA.16816.F32 R236, R12.reuse, R22, R236 ;  /* 0x000000160cec723c */ /* 0x040ff000000018ec */
[C---:B----4-:R-:W-:Y:S08]  /*2b10*/  HMMA.16816.F32 R68, R12.reuse, R40, R60 ;  /* 0x000000280c44723c */ /* 0x050ff0000000183c */
[----:B------:R-:W-:Y:S01]  /*2b20*/  HMMA.16816.F32 R56, R12, R42, R56 ;  /* 0x0000002a0c38723c */ /* 0x000fe20000001838 */
[----:B------:R-:W-:Y:S07]  /*2b30*/  LDSM.16.M88.4 R40, [R219+0x1800] ;  /* 0x00180000db28783b */ /* 0x000fee0000000200 */
[C---:B-1----:R-:W-:Y:S08]  /*2b40*/  HMMA.16816.F32 R20, R8.reuse, R16, R52 ;  /* 0x000000100814723c */ /* 0x042ff00000001834 */
[----:B------:R-:W-:Y:S08]  /*2b50*/  HMMA.16816.F32 R16, R8, R18, R88 ;  /* 0x000000120810723c */ /* 0x000ff00000001858 */
[C---:B------:R-:W-:Y:S07]  /*2b60*/  HMMA.16816.F32 R160, R12.reuse, R48, R192 ;  /* 0x000000300ca0723c */ /* 0x040fee00000018c0 */
[----:B------:R-:W-:Y:S01]  /*2b70*/  IMAD.SHL.U32 R48, R242, 0x100, RZ ;  /* 0x00000100f2307824 */ /* 0x000fe200078e00ff */
[----:B------:R-:W-:Y:S04]  /*2b80*/  HMMA.16816.F32 R72, R12, R26, R64 ;  /* 0x0000001a0c48723c */ /* 0x000fe80000001840 */
[----:B------:R-:W-:-:S04]  /*2b90*/  LOP3.LUT R2, R48, 0x6, R131, 0xf8, !PT ;  /* 0x0000000630027812 */ /* 0x000fc800078ef883 */
[C---:B------:R-:W-:Y:S01]  /*2ba0*/  HMMA.16816.F32 R104, R12.reuse, R36, R104 ;  /* 0x000000240c68723c */ /* 0x040fe20000001868 */
[C---:B------:R-:W-:Y:S02]  /*2bb0*/  IADD3 R6, R2.reuse, -0x100, RZ ;  /* 0xffffff0002067810 */ /* 0x040fe40007ffe0ff */
[----:B------:R-:W-:Y:S02]  /*2bc0*/  IADD3 R7, R2, -0xf8, RZ ;  /* 0xffffff0802077810 */ /* 0x000fe40007ffe0ff */
[C---:B------:R-:W-:Y:S02]  /*2bd0*/  ISETP.GE.AND P5, PT, R6.reuse, R5, PT ;  /* 0x000000050600720c */ /* 0x040fe40003fa6270 */
[----:B------:R-:W-:Y:S01]  /*2be0*/  ISETP.GE.AND P1, PT, R6, R3, PT ;  /* 0x000000030600720c */ /* 0x000fe20003f26270 */
[----:B------:R-:W-:Y:S01]  /*2bf0*/  HMMA.16816.F32 R96, R12, R38, R96 ;  /* 0x000000260c60723c */ /* 0x000fe20000001860 */
[----:B------:R-:W1:Y:S01]  /*2c00*/  LDSM.16.M88.4 R36, [R219+0x2000] ;  /* 0x00200000db24783b */ /* 0x000e620000000200 */
[----:B------:R-:W-:-:S02]  /*2c10*/  IADD3 R6, R2, -0xf7, RZ ;  /* 0xffffff0902067810 */ /* 0x000fc40007ffe0ff */
[----:B------:R-:W-:Y:S02]  /*2c20*/  FSEL R52, R20, -INF , !P5 ;  /* 0xff80000014347808 */ /* 0x000fe40006800000 */
[----:B------:R-:W-:Y:S02]  /*2c30*/  FSEL R54, R22, -INF , !P1 ;  /* 0xff80000016367808 */ /* 0x000fe40004800000 */
[C---:B--2---:R-:W-:Y:S01]  /*2c40*/  HMMA.16816.F32 R24, R8.reuse, R28, R92 ;  /* 0x0000001c0818723c */ /* 0x044fe2000000185c */
[C---:B------:R-:W-:Y:S02]  /*2c50*/  ISETP.GE.AND P2, PT, R7.reuse, R5, PT ;  /* 0x000000050700720c */ /* 0x040fe40003f46270 */
[----:B------:R-:W-:Y:S02]  /*2c60*/  ISETP.GE.AND P0, PT, R7, R3, PT ;  /* 0x000000030700720c */ /* 0x000fe40003f06270 */
[C---:B------:R-:W-:Y:S02]  /*2c70*/  ISETP.GE.AND P5, PT, R6.reuse, R5, PT ;  /* 0x000000050600720c */ /* 0x040fe40003fa6270 */
[----:B------:R-:W-:Y:S01]  /*2c80*/  ISETP.GE.AND P1, PT, R6, R3, PT ;  /* 0x000000030600720c */ /* 0x000fe20003f26270 */
[----:B------:R-:W-:Y:S01]  /*2c90*/  HMMA.16816.F32 R28, R8, R30, R100 ;  /* 0x0000001e081c723c */ /* 0x000fe20000001864 */
[----:B------:R-:W-:-:S02]  /*2ca0*/  IADD3 R7, R2, -0xf0, RZ ;  /* 0xffffff1002077810 */ /* 0x000fc40007ffe0ff */
[----:B------:R-:W-:Y:S02]  /*2cb0*/  IADD3 R6, R2, -0xef, RZ ;  /* 0xffffff1102067810 */ /* 0x000fe40007ffe0ff */
[----:B------:R-:W-:Y:S02]  /*2cc0*/  FSEL R53, R16, -INF , !P2 ;  /* 0xff80000010357808 */ /* 0x000fe40005000000 */
[----:B------:R-:W-:Y:S01]  /*2cd0*/  FSEL R64, R18, -INF , !P0 ;  /* 0xff80000012407808 */ /* 0x000fe20004000000 */
[----:B------:R-:W-:Y:S01]  /*2ce0*/  HMMA.16816.F32 R44, R12, R46, R184 ;  /* 0x0000002e0c2c723c */ /* 0x000fe200000018b8 */
[C---:B------:R-:W-:Y:S02]  /*2cf0*/  ISETP.GE.AND P2, PT, R6.reuse, R5, PT ;  /* 0x000000050600720c */ /* 0x040fe40003f46270 */
[----:B------:R-:W-:Y:S02]  /*2d00*/  ISETP.GE.AND P0, PT, R6, R3, PT ;  /* 0x000000030600720c */ /* 0x000fe40003f06270 */
[----:B------:R-:W-:-:S02]  /*2d10*/  IADD3 R6, R2, -0xe7, RZ ;  /* 0xffffff1902067810 */ /* 0x000fc40007ffe0ff */
[----:B------:R-:W-:Y:S02]  /*2d20*/  IADD3 R12, R2, -0xff, RZ ;  /* 0xffffff01020c7810 */ /* 0x000fe40007ffe0ff */
[----:B------:R-:W-:Y:S02]  /*2d30*/  FSEL R50, R17, -INF , !P5 ;  /* 0xff80000011327808 */ /* 0x000fe40006800000 */
[C---:B------:R-:W-:Y:S02]  /*2d40*/  ISETP.GE.AND P4, PT, R12.reuse, R5, PT ;  /* 0x000000050c00720c */ /* 0x040fe40003f86270 */
[----:B------:R-:W-:Y:S02]  /*2d50*/  ISETP.GE.AND P3, PT, R12, R3, PT ;  /* 0x000000030c00720c */ /* 0x000fe40003f66270 */
[----:B------:R-:W-:Y:S01]  /*2d60*/  FSEL R49, R21, -INF , !P4 ;  /* 0xff80000015317808 */ /* 0x000fe20006000000 */
[----:B-----5:R-:W-:Y:S01]  /*2d70*/  HMMA.16816.F32 R12, R8, R34, R120 ;  /* 0x00000022080c723c */ /* 0x020fe20000001878 */
[----:B------:R-:W-:-:S02]  /*2d80*/  FSEL R51, R23, -INF , !P3 ;  /* 0xff80000017337808 */ /* 0x000fc40005800000 */
[C---:B------:R-:W-:Y:S02]  /*2d90*/  ISETP.GE.AND P4, PT, R7.reuse, R5, PT ;  /* 0x000000050700720c */ /* 0x040fe40003f86270 */
[----:B------:R-:W-:Y:S02]  /*2da0*/  ISETP.GE.AND P3, PT, R7, R3, PT ;  /* 0x000000030700720c */ /* 0x000fe40003f66270 */
[----:B------:R-:W-:Y:S01]  /*2db0*/  IADD3 R7, R2, -0xe8, RZ ;  /* 0xffffff1802077810 */ /* 0x000fe20007ffe0ff */
[----:B------:R-:W-:Y:S01]  /*2dc0*/  HMMA.16816.F32 R20, R8, R32, R108 ;  /* 0x000000200814723c */ /* 0x000fe2000000186c */
[----:B------:R-:W2:Y:S01]  /*2dd0*/  LDSM.16.M88.4 R32, [R219+0x2800] ;  /* 0x00280000db20783b */ /* 0x000ea20000000200 */
[----:B------:R-:W-:Y:S02]  /*2de0*/  FSEL R61, R19, -INF , !P1 ;  /* 0xff800000133d7808 */ /* 0x000fe40004800000 */
[----:B------:R-:W-:Y:S02]  /*2df0*/  FSEL R62, R24, -INF , !P4 ;  /* 0xff800000183e7808 */ /* 0x000fe40006000000 */
[----:B------:R-:W-:-:S02]  /*2e00*/  FSEL R66, R26, -INF , !P3 ;  /* 0xff8000001a427808 */ /* 0x000fc40005800000 */
[C---:B------:R-:W-:Y:S01]  /*2e10*/  ISETP.GE.AND P5, PT, R7.reuse, R5, PT ;  /* 0x000000050700720c */ /* 0x040fe20003fa6270 */
[----:B-1----:R-:W-:Y:S01]  /*2e20*/  HMMA.16816.F32 R16, R8, R36, R140 ;  /* 0x000000240810723c */ /* 0x002fe2000000188c */
[----:B------:R-:W-:Y:S02]  /*2e30*/  ISETP.GE.AND P1, PT, R7, R3, PT ;  /* 0x000000030700720c */ /* 0x000fe40003f26270 */
[C---:B------:R-:W-:Y:S02]  /*2e40*/  ISETP.GE.AND P4, PT, R6.reuse, R5, PT ;  /* 0x000000050600720c */ /* 0x040fe40003f86270 */
[----:B------:R-:W-:Y:S02]  /*2e50*/  ISETP.GE.AND P3, PT, R6, R3, PT ;  /* 0x000000030600720c */ /* 0x000fe40003f66270 */
[----:B------:R-:W-:Y:S02]  /*2e60*/  FSEL R55, R25, -INF , !P2 ;  /* 0xff80000019377808 */ /* 0x000fe40005000000 */
[----:B------:R-:W-:-:S02]  /*2e70*/  FSEL R65, R27, -INF , !P0 ;  /* 0xff8000001b417808 */ /* 0x000fc40004000000 */
[----:B------:R-:W-:Y:S01]  /*2e80*/  FSEL R63, R28, -INF , !P5 ;  /* 0xff8000001c3f7808 */ /* 0x000fe20006800000 */
[C---:B------:R-:W-:Y:S01]  /*2e90*/  HMMA.16816.F32 R24, R8.reuse, R40, R132 ;  /* 0x000000280818723c */ /* 0x040fe20000001884 */
[----:B------:R-:W-:Y:S02]  /*2ea0*/  FSEL R88, R30, -INF , !P1 ;  /* 0xff8000001e587808 */ /* 0x000fe40004800000 */
[----:B------:R-:W-:Y:S02]  /*2eb0*/  FSEL R60, R29, -INF , !P4 ;  /* 0xff8000001d3c7808 */ /* 0x000fe40006000000 */
[----:B------:R-:W-:Y:S02]  /*2ec0*/  FSEL R67, R31, -INF , !P3 ;  /* 0xff8000001f437808 */ /* 0x000fe40005800000 */
[C---:B------:R-:W-:Y:S01]  /*2ed0*/  IADD3 R7, R2.reuse, -0xe0, RZ ;  /* 0xffffff2002077810 */ /* 0x040fe20007ffe0ff */
[----:B------:R-:W-:Y:S01]  /*2ee0*/  HMMA.16816.F32 R28, R8, R42, R136 ;  /* 0x0000002a081c723c */ /* 0x000fe20000001888 */
[----:B------:R-:W1:Y:S01]  /*2ef0*/  LDSM.16.M88.4 R40, [R219+0x3000] ;  /* 0x00300000db28783b */ /* 0x000e620000000200 */
[----:B------:R-:W-:-:S02]  /*2f00*/  IADD3 R6, R2, -0xdf, RZ ;  /* 0xffffff2102067810 */ /* 0x000fc40007ffe0ff */
[C---:B------:R-:W-:Y:S02]  /*2f10*/  ISETP.GE.AND P2, PT, R7.reuse, R5, PT ;  /* 0x000000050700720c */ /* 0x040fe40003f46270 */
[----:B------:R-:W-:Y:S02]  /*2f20*/  ISETP.GE.AND P0, PT, R7, R3, PT ;  /* 0x000000030700720c */ /* 0x000fe40003f06270 */
[C---:B------:R-:W-:Y:S02]  /*2f30*/  ISETP.GE.AND P5, PT, R6.reuse, R5, PT ;  /* 0x000000050600720c */ /* 0x040fe40003fa6270 */
[----:B------:R-:W-:Y:S02]  /*2f40*/  ISETP.GE.AND P1, PT, R6, R3, PT ;  /* 0x000000030600720c */ /* 0x000fe40003f26270 */
[C---:B------:R-:W-:Y:S02]  /*2f50*/  IADD3 R7, R2.reuse, -0xd8, RZ ;  /* 0xffffff2802077810 */ /* 0x040fe40007ffe0ff */
[----:B------:R-:W-:-:S02]  /*2f60*/  IADD3 R6, R2, -0xd7, RZ ;  /* 0xffffff2902067810 */ /* 0x000fc40007ffe0ff */
        /* <DEDUP_REMOVED lines=11> */
[C---:B------:R-:W-:Y:S01]  /*3020*/  IADD3 R7, R2.reuse, -0xd0, RZ ;  /* 0xffffff3002077810 */ /* 0x040fe20007ffe0ff */
[----:B------:R-:W3:Y:S01]  /*3030*/  LDSM.16.M88.4 R36, [R219+0x3800] ;  /* 0x00380000db24783b */ /* 0x000ee20000000200 */
[----:B------:R-:W-:-:S02]  /*3040*/  IADD3 R6, R2, -0xcf, RZ ;  /* 0xffffff3102067810 */ /* 0x000fc40007ffe0ff */
[----:B------:R-:W-:Y:S02]  /*3050*/  FSEL R90, R21, -INF , !P5 ;  /* 0xff800000155a7808 */ /* 0x000fe40006800000 */
[----:B------:R-:W-:Y:S02]  /*3060*/  FSEL R95, R23, -INF , !P1 ;  /* 0xff800000175f7808 */ /* 0x000fe40004800000 */
[C---:B------:R-:W-:Y:S01]  /*3070*/  ISETP.GE.AND P5, PT, R7.reuse, R5, PT ;  /* 0x000000050700720c */ /* 0x040fe20003fa6270 */
[----:B--2---:R-:W-:Y:S01]  /*3080*/  HMMA.16816.F32 R20, R8, R32, R152 ;  /* 0x000000200814723c */ /* 0x004fe20000001898 */
[----:B------:R-:W-:Y:S02]  /*3090*/  ISETP.GE.AND P1, PT, R7, R3, PT ;  /* 0x000000030700720c */ /* 0x000fe40003f26270 */
[C---:B------:R-:W-:Y:S02]  /*30a0*/  ISETP.GE.AND P4, PT, R6.reuse, R5, PT ;  /* 0x000000050600720c */ /* 0x040fe40003f86270 */
[----:B------:R-:W-:-:S02]  /*30b0*/  ISETP.GE.AND P3, PT, R6, R3, PT ;  /* 0x000000030600720c */ /* 0x000fc40003f66270 */
[C---:B------:R-:W-:Y:S02]  /*30c0*/  IADD3 R7, R2.reuse, -0xc8, RZ ;  /* 0xffffff3802077810 */ /* 0x040fe40007ffe0ff */
[----:B------:R-:W-:Y:S02]  /*30d0*/  IADD3 R6, R2, -0xc7, RZ ;  /* 0xffffff3902067810 */ /* 0x000fe40007ffe0ff */
[----:B------:R-:W-:Y:S02]  /*30e0*/  FSEL R101, R24, -INF , !P5 ;  /* 0xff80000018657808 */ /* 0x000fe40006800000 */
[----:B------:R-:W-:Y:S02]  /*30f0*/  FSEL R120, R26, -INF , !P1 ;  /* 0xff8000001a787808 */ /* 0x000fe40004800000 */
[C---:B------:R-:W-:Y:S02]  /*3100*/  ISETP.GE.AND P2, PT, R7.reuse, R5, PT ;  /* 0x000000050700720c */ /* 0x040fe40003f46270 */
[----:B------:R-:W-:-:S02]  /*3110*/  ISETP.GE.AND P0, PT, R7, R3, PT ;  /* 0x000000030700720c */ /* 0x000fc40003f06270 */
[C---:B------:R-:W-:Y:S02]  /*3120*/  ISETP.GE.AND P5, PT, R6.reuse, R5, PT ;  /* 0x000000050600720c */ /* 0x040fe40003fa6270 */
[----:B------:R-:W-:Y:S02]  /*3130*/  ISETP.GE.AND P1, PT, R6, R3, PT ;  /* 0x000000030600720c */ /* 0x000fe40003f26270 */
[C---:B------:R-:W-:Y:S02]  /*3140*/  IADD3 R7, R2.reuse, -0xc0, RZ ;  /* 0xffffff4002077810 */ /* 0x040fe40007ffe0ff */
[----:B------:R-:W-:Y:S02]  /*3150*/  IADD3 R6, R2, -0xbf, RZ ;  /* 0xffffff4102067810 */ /* 0x000fe40007ffe0ff */
[----:B------:R-:W-:Y:S02]  /*3160*/  FSEL R102, R25, -INF , !P4 ;  /* 0xff80000019667808 */ /* 0x000fe40006000000 */
[----:B------:R-:W-:-:S02]  /*3170*/  FSEL R111, R27, -INF , !P3 ;  /* 0xff8000001b6f7808 */ /* 0x000fc40005800000 */
[----:B------:R-:W-:Y:S01]  /*3180*/  FSEL R108, R28, -INF , !P2 ;  /* 0xff8000001c6c7808 */ /* 0x000fe20005000000 */
[----:B------:R-:W-:Y:S01]  /*3190*/  HMMA.16816.F32 R24, R8, R34, R44 ;  /* 0x000000220818723c */ /* 0x000fe2000000182c */
[----:B------:R-:W-:Y:S01]  /*31a0*/  FSEL R110, R30, -INF , !P0 ;  /* 0xff8000001e6e7808 */ /* 0x000fe20004000000 */
[----:B------:R-:W-:Y:S01]  /*31b0*/  LDSM.16.M88.4 R32, [R219+0x5800] ;  /* 0x00580000db20783b */ /* 0x000fe20000000200 */
[C---:B------:R-:W-:Y:S02]  /*31c0*/  ISETP.GE.AND P4, PT, R7.reuse, R5, PT ;  /* 0x000000050700720c */ /* 0x040fe40003f86270 */
[----:B------:R-:W-:Y:S01]  /*31d0*/  ISETP.GE.AND P3, PT, R7, R3, PT ;  /* 0x000000030700720c */ /* 0x000fe20003f66270 */
[----:B------:R-:W-:Y:S01]  /*31e0*/  LDSM.16.M88.4 R44, [R219+0x6000] ;  /* 0x00600000db2c783b */ /* 0x000fe20000000200 */
[C---:B------:R-:W-:Y:S02]  /*31f0*/  ISETP.GE.AND P2, PT, R6.reuse, R5, PT ;  /* 0x000000050600720c */ /* 0x040fe40003f46270 */
[----:B------:R-:W-:-:S02]  /*3200*/  ISETP.GE.AND P0, PT, R6, R3, PT ;  /* 0x000000030600720c */ /* 0x000fc40003f06270 */
[----:B------:R-:W-:Y:S02]  /*3210*/  FSEL R103, R29, -INF , !P5 ;  /* 0xff8000001d677808 */ /* 0x000fe40006800000 */
[----:B------:R-:W-:Y:S02]  /*3220*/  FSEL R109, R31, -INF , !P1 ;  /* 0xff8000001f6d7808 */ /* 0x000fe40004800000 */
[C---:B------:R-:W-:Y:S01]  /*3230*/  IADD3 R7, R2.reuse, -0xb8, RZ ;  /* 0xffffff4802077810 */ /* 0x040fe20007ffe0ff */
[----:B------:R-:W2:Y:S01]  /*3240*/  LDSM.16.M88.4 R28, [R219+0x4000] ;  /* 0x00400000db1c783b */ /* 0x000ea20000000200 */
[----:B------:R-:W-:Y:S02]  /*3250*/  IADD3 R6, R2, -0xb7, RZ ;  /* 0xffffff4902067810 */ /* 0x000fe40007ffe0ff */
        /* <DEDUP_REMOVED lines=8> */
[----:B------:R-:W-:Y:S01]  /*32e0*/  FSEL R128, R12, -INF , !P5 ;  /* 0xff8000000c807808 */ /* 0x000fe20006800000 */
[C---:B-1----:R-:W-:Y:S01]  /*32f0*/  HMMA.16816.F32 R16, R8.reuse, R40, R156 ;  /* 0x000000280810723c */ /* 0x042fe2000000189c */
        /* <DEDUP_REMOVED lines=21> */
[----:B------:R-:W-:Y:S01]  /*3450*/  FSEL R136, R24, -INF , !P4 ;  /* 0xff80000018887808 */ /* 0x000fe20006000000 */
[----:B---3--:R-:W-:Y:S01]  /*3460*/  HMMA.16816.F32 R20, R8, R36, R160 ;  /* 0x000000240814723c */ /* 0x008fe200000018a0 */
[----:B------:R-:W-:Y:S02]  /*3470*/  FSEL R138, R26, -INF , !P3 ;  /* 0xff8000001a8a7808 */ /* 0x000fe40005800000 */
[----:B------:R-:W-:Y:S02]  /*3480*/  FSEL R135, R25, -INF , !P2 ;  /* 0xff80000019877808 */ /* 0x000fe40005000000 */
[----:B------:R-:W-:-:S02]  /*3490*/  FSEL R137, R27, -INF , !P0 ;  /* 0xff8000001b897808 */ /* 0x000fc40004000000 */
[C---:B------:R-:W-:Y:S01]  /*34a0*/  IADD3 R7, R2.reuse, -0xa0, RZ ;  /* 0xffffff6002077810 */ /* 0x040fe20007ffe0ff */
[----:B------:R-:W-:Y:S01]  /*34b0*/  HMMA.16816.F32 R24, R8, R38, R164 ;  /* 0x000000260818723c */ /* 0x000fe200000018a4 */
[----:B------:R-:W3:Y:S01]  /*34c0*/  LDSM.16.M88.4 R36, [R219+0x5000] ;  /* 0x00500000db24783b */ /* 0x000ee20000000200 */
[----:B------:R-:W-:Y:S02]  /*34d0*/  IADD3 R6, R2, -0x9f, RZ ;  /* 0xffffff6102067810 */ /* 0x000fe40007ffe0ff */
[C---:B------:R-:W-:Y:S02]  /*34e0*/  ISETP.GE.AND P5, PT, R7.reuse, R5, PT ;  /* 0x000000050700720c */ /* 0x040fe40003fa6270 */
[----:B------:R-:W-:Y:S02]  /*34f0*/  ISETP.GE.AND P1, PT, R7, R3, PT ;  /* 0x000000030700720c */ /* 0x000fe40003f26270 */
[C---:B------:R-:W-:Y:S02]  /*3500*/  ISETP.GE.AND P4, PT, R6.reuse, R5, PT ;  /* 0x000000050600720c */ /* 0x040fe40003f86270 */
[----:B------:R-:W-:-:S02]  /*3510*/  ISETP.GE.AND P3, PT, R6, R3, PT ;  /* 0x000000030600720c */ /* 0x000fc40003f66270 */
[C---:B------:R-:W-:Y:S02]  /*3520*/  IADD3 R7, R2.reuse, -0x98, RZ ;  /* 0xffffff6802077810 */ /* 0x040fe40007ffe0ff */
[----:B------:R-:W-:Y:S02]  /*3530*/  IADD3 R6, R2, -0x97, RZ ;  /* 0xffffff6902067810 */ /* 0x000fe40007ffe0ff */
        /* <DEDUP_REMOVED lines=9> */
[C---:B------:R-:W-:Y:S02]  /*35d0*/  IADD3 R7, R2.reuse, -0x90, RZ ;  /* 0xffffff7002077810 */ /* 0x040fe40007ffe0ff */
[----:B------:R-:W-:-:S02]  /*35e0*/  IADD3 R6, R2, -0x8f, RZ ;  /* 0xffffff7102067810 */ /* 0x000fc40007ffe0ff */
[----:B------:R-:W-:Y:S02]  /*35f0*/  FSEL R145, R12, -INF , !P2 ;  /* 0xff8000000c917808 */ /* 0x000fe40005000000 */
[----:B------:R-:W-:Y:S02]  /*3600*/  FSEL R148, R14, -INF , !P0 ;  /* 0xff8000000e947808 */ /* 0x000fe40004000000 */
[----:B------:R-:W-:Y:S02]  /*3610*/  FSEL R143, R13, -INF , !P5 ;  /* 0xff8000000d8f7808 */ /* 0x000fe40006800000 */
[----:B------:R-:W-:Y:S02]  /*3620*/  FSEL R146, R15, -INF , !P1 ;  /* 0xff8000000f927808 */ /* 0x000fe40004800000 */
[C---:B------:R-:W-:Y:S01]  /*3630*/  ISETP.GE.AND P4, PT, R7.reuse, R5, PT ;  /* 0x000000050700720c */ /* 0x040fe20003f86270 */
[----:B------:R-:W-:Y:S01]  /*3640*/  HMMA.16816.F32 R12, R8, R30, R172 ;  /* 0x0000001e080c723c */ /* 0x000fe200000018ac */
[----:B------:R-:W-:-:S02]  /*3650*/  ISETP.GE.AND P3, PT, R7, R3, PT ;  /* 0x000000030700720c */ /* 0x000fc40003f66270 */
[C---:B------:R-:W-:Y:S02]  /*3660*/  ISETP.GE.AND P2, PT, R6.reuse, R5, PT ;  /* 0x000000050600720c */ /* 0x040fe40003f46270 */
[----:B------:R-:W-:Y:S02]  /*3670*/  ISETP.GE.AND P0, PT, R6, R3, PT ;  /* 0x000000030600720c */ /* 0x000fe40003f06270 */
[----:B------:R-:W-:Y:S01]  /*3680*/  FSEL R151, R20, -INF , !P4 ;  /* 0xff80000014977808 */ /* 0x000fe20006000000 */
[----:B-1----:R-:W-:Y:S01]  /*3690*/  HMMA.16816.F32 R28, R8, R42, R116 ;  /* 0x0000002a081c723c */ /* 0x002fe20000001874 */
[----:B------:R-:W-:Y:S02]  /*36a0*/  FSEL R156, R22, -INF , !P3 ;  /* 0xff800000169c7808 */ /* 0x000fe40005800000 */
[----:B------:R-:W-:Y:S02]  /*36b0*/  FSEL R152, R21, -INF , !P2 ;  /* 0xff80000015987808 */ /* 0x000fe40005000000 */
[----:B------:R-:W-:-:S02]  /*36c0*/  FSEL R155, R23, -INF , !P0 ;  /* 0xff800000179b7808 */ /* 0x000fc40004000000 */
[C---:B------:R-:W-:Y:S01]  /*36d0*/  IADD3 R7, R2.reuse, -0x88, RZ ;  /* 0xffffff7802077810 */ /* 0x040fe20007ffe0ff */
[----:B------:R-:W-:Y:S01]  /*36e0*/  HMMA.16816.F32 R20, R8, R40, R124 ;  /* 0x000000280814723c */ /* 0x000fe2000000187c */
[----:B------:R-:W-:Y:S01]  /*36f0*/  IADD3 R6, R2, -0x87, RZ ;  /* 0xffffff7902067810 */ /* 0x000fe20007ffe0ff */
[----:B------:R-:W1:Y:S01]  /*3700*/  LDSM.16.M88.4 R40, [R219+0x6800] ;  /* 0x00680000db28783b */ /* 0x000e620000000200 */
        /* <DEDUP_REMOVED lines=18> */
[----:B------:R-:W-:Y:S02]  /*3830*/  FSEL R127, R18, -INF , !P0 ;  /* 0xff800000127f7808 */ /* 0x000fe40004000000 */
[C---:B------:R-:W-:Y:S02]  /*3840*/  ISETP.GE.AND P4, PT, R7.reuse, R5, PT ;  /* 0x000000050700720c */ /* 0x040fe40003f86270 */
[----:B------:R-:W-:Y:S02]  /*3850*/  ISETP.GE.AND P3, PT, R7, R3, PT ;  /* 0x000000030700720c */ /* 0x000fe40003f66270 */
[C---:B------:R-:W-:Y:S02]  /*3860*/  ISETP.GE.AND P2, PT, R6.reuse, R5, PT ;  /* 0x000000050600720c */ /* 0x040fe40003f46270 */
[----:B------:R-:W-:-:S02]  /*3870*/  ISETP.GE.AND P0, PT, R6, R3, PT ;  /* 0x000000030600720c */ /* 0x000fc40003f06270 */
[----:B------:R-:W-:Y:S02]  /*3880*/  FSEL R116, R17, -INF , !P5 ;  /* 0xff80000011747808 */ /* 0x000fe40006800000 */
[----:B------:R-:W-:Y:S02]  /*3890*/  FSEL R119, R19, -INF , !P1 ;  /* 0xff80000013777808 */ /* 0x000fe40004800000 */
[C---:B------:R-:W-:Y:S01]  /*38a0*/  IADD3 R7, R2.reuse, -0x70, RZ ;  /* 0xffffff9002077810 */ /* 0x040fe20007ffe0ff */
[----:B---3--:R-:W-:Y:S01]  /*38b0*/  HMMA.16816.F32 R16, R8, R36, R112 ;  /* 0x000000240810723c */ /* 0x008fe20000001870 */
[----:B------:R-:W-:Y:S02]  /*38c0*/  IADD3 R6, R2, -0x6f, RZ ;  /* 0xffffff9102067810 */ /* 0x000fe40007ffe0ff */
[----:B------:R-:W-:Y:S02]  /*38d0*/  FSEL R117, R12, -INF , !P4 ;  /* 0xff8000000c757808 */ /* 0x000fe40006000000 */
[----:B------:R-:W-:-:S02]  /*38e0*/  FSEL R118, R14, -INF , !P3 ;  /* 0xff8000000e767808 */ /* 0x000fc40005800000 */
[----:B------:R-:W-:Y:S02]  /*38f0*/  FSEL R112, R13, -INF , !P2 ;  /* 0xff8000000d707808 */ /* 0x000fe40005000000 */
[----:B------:R-:W-:Y:S02]  /*3900*/  FSEL R113, R15, -INF , !P0 ;  /* 0xff8000000f717808 */ /* 0x000fe40004000000 */
[C---:B------:R-:W-:Y:S01]  /*3910*/  ISETP.GE.AND P5, PT, R7.reuse, R5, PT ;  /* 0x000000050700720c */ /* 0x040fe20003fa6270 */
[----:B------:R-:W-:Y:S01]  /*3920*/  HMMA.16816.F32 R12, R8, R38, R236 ;  /* 0x00000026080c723c */ /* 0x000fe200000018ec */
[----:B------:R-:W-:Y:S01]  /*3930*/  ISETP.GE.AND P1, PT, R7, R3, PT ;  /* 0x000000030700720c */ /* 0x000fe20003f26270 */
[----:B------:R-:W2:Y:S01]  /*3940*/  LDSM.16.M88.4 R36, [R219+0x7000] ;  /* 0x00700000db24783b */ /* 0x000ea20000000200 */
        /* <DEDUP_REMOVED lines=10> */
[----:B------:R-:W-:Y:S02]  /*39f0*/  FSEL R157, R28, -INF , !P2 ;  /* 0xff8000001c9d7808 */ /* 0x000fe40005000000 */
[----:B------:R-:W-:Y:S02]  /*3a00*/  FSEL R158, R30, -INF , !P0 ;  /* 0xff8000001e9e7808 */ /* 0x000fe40004000000 */
[----:B------:R-:W-:Y:S02]  /*3a10*/  FSEL R104, R29, -INF , !P5 ;  /* 0xff8000001d687808 */ /* 0x000fe40006800000 */
[----:B------:R-:W-:-:S02]  /*3a20*/  FSEL R105, R31, -INF , !P1 ;  /* 0xff8000001f697808 */ /* 0x000fc40004800000 */
[----:B------:R-:W-:Y:S01]  /*3a30*/  HMMA.16816.F32 R28, R8, R34, R96 ;  /* 0x00000022081c723c */ /* 0x000fe20000001860 */
[----:B------:R-:W3:Y:S01]  /*3a40*/  LDSM.16.M88.4 R32, [R219+0x7800] ;  /* 0x00780000db20783b */ /* 0x000ee20000000200 */
[----:B------:R-:W-:Y:S01]  /*3a50*/  IADD3 R7, R2, -0x60, RZ ;  /* 0xffffffa002077810 */ /* 0x000fe20007ffe0ff */
[----:B------:R-:W-:-:S04]  /*3a60*/  DEPBAR.LE SB0, 0x0 ;  /* 0x000080000000791a */ /* 0x000fc80000000000 */
[----:B------:R-:W-:Y:S02]  /*3a70*/  IADD3 R6, R2, -0x5f, RZ ;  /* 0xffffffa102067810 */ /* 0x000fe40007ffe0ff */
[----:B------:R-:W-:Y:S02]  /*3a80*/  FSEL R115, R21, -INF , !P4 ;  /* 0xff80000015737808 */ /* 0x000fe40006000000 */
[----:B------:R-:W-:Y:S02]  /*3a90*/  FSEL R159, R23, -INF , !P3 ;  /* 0xff800000179f7808 */ /* 0x000fe40005800000 */
[C---:B------:R-:W-:Y:S01]  /*3aa0*/  ISETP.GE.AND P4, PT, R7.reuse, R5, PT ;  /* 0x000000050700720c */ /* 0x040fe20003f86270 */
[----:B------:R-:W-:Y:S01]  /*3ab0*/  HMMA.16816.F32 R20, R8, R44, R84 ;  /* 0x0000002c0814723c */ /* 0x000fe20000001854 */
[----:B------:R-:W-:Y:S02]  /*3ac0*/  ISETP.GE.AND P3, PT, R7, R3, PT ;  /* 0x000000030700720c */ /* 0x000fe40003f66270 */
[----:B------:R-:W-:-:S02]  /*3ad0*/  ISETP.GE.AND P2, PT, R6, R5, PT ;  /* 0x000000050600720c */ /* 0x000fc40003f46270 */
[----:B------:R-:W-:Y:S02]  /*3ae0*/  ISETP.GE.AND P0, PT, R6, R3, PT ;  /* 0x000000030600720c */ /* 0x000fe40003f06270 */
[C---:B------:R-:W-:Y:S02]  /*3af0*/  IADD3 R7, R2.reuse, -0x58, RZ ;  /* 0xffffffa802077810 */ /* 0x040fe40007ffe0ff */
[----:B------:R-:W-:Y:S02]  /*3b00*/  IADD3 R6, R2, -0x57, RZ ;  /* 0xffffffa902067810 */ /* 0x000fe40007ffe0ff */
[----:B------:R-:W-:Y:S02]  /*3b10*/  FSEL R106, R16, -INF , !P4 ;  /* 0xff800000106a7808 */ /* 0x000fe40006000000 */
[----:B------:R-:W-:Y:S02]  /*3b20*/  FSEL R107, R18, -INF , !P3 ;  /* 0xff800000126b7808 */ /* 0x000fe40005800000 */
[----:B------:R-:W-:-:S02]  /*3b30*/  ISETP.GE.AND P5, PT, R7, R5, PT ;  /* 0x000000050700720c */ /* 0x000fc40003fa6270 */
[----:B------:R-:W-:Y:S02]  /*3b40*/  ISETP.GE.AND P1, PT, R7, R3, PT ;  /* 0x000000030700720c */ /* 0x000fe40003f26270 */
[C---:B------:R-:W-:Y:S02]  /*3b50*/  ISETP.GE.AND P4, PT, R6.reuse, R5, PT ;  /* 0x000000050600720c */ /* 0x040fe40003f86270 */
[----:B------:R-:W-:Y:S02]  /*3b60*/  ISETP.GE.AND P3, PT, R6, R3, PT ;  /* 0x000000030600720c */ /* 0x000fe40003f66270 */
[C---:B------:R-:W-:Y:S02]  /*3b70*/  IADD3 R7, R2.reuse, -0x50, RZ ;  /* 0xffffffb002077810 */ /* 0x040fe40007ffe0ff */
[----:B------:R-:W-:Y:S02]  /*3b80*/  IADD3 R6, R2, -0x4f, RZ ;  /* 0xffffffb102067810 */ /* 0x000fe40007ffe0ff */
[----:B------:R-:W-:-:S02]  /*3b90*/  FSEL R96, R17, -INF , !P2 ;  /* 0xff80000011607808 */ /* 0x000fc40005000000 */
[----:B------:R-:W-:Y:S02]  /*3ba0*/  FSEL R99, R19, -INF , !P0 ;  /* 0xff80000013637808 */ /* 0x000fe40004000000 */
[----:B------:R-:W-:Y:S01]  /*3bb0*/  FSEL R97, R12, -INF , !P5 ;  /* 0xff8000000c617808 */ /* 0x000fe20006800000 */
[----:B------:R-:W-:Y:S01]  /*3bc0*/  HMMA.16816.F32 R16, R8, R46, R80 ;  /* 0x0000002e0810723c */ /* 0x000fe20000001850 */
[----:B------:R-:W-:Y:S02]  /*3bd0*/  FSEL R98, R14, -INF , !P1 ;  /* 0xff8000000e627808 */ /* 0x000fe40004800000 */
[C---:B------:R-:W-:Y:S02]  /*3be0*/  ISETP.GE.AND P2, PT, R7.reuse, R5, PT ;  /* 0x000000050700720c */ /* 0x040fe40003f46270 */
[----:B------:R-:W-:Y:S02]  /*3bf0*/  ISETP.GE.AND P0, PT, R7, R3, PT ;  /* 0x000000030700720c */ /* 0x000fe40003f06270 */
[----:B------:R-:W-:-:S02]  /*3c00*/  ISETP.GE.AND P5, PT, R6, R5, PT ;  /* 0x000000050600720c */ /* 0x000fc40003fa6270 */
[----:B------:R-:W-:Y:S02]  /*3c10*/  ISETP.GE.AND P1, PT, R6, R3, PT ;  /* 0x000000030600720c */ /* 0x000fe40003f26270 */
[C---:B------:R-:W-:Y:S02]  /*3c20*/  IADD3 R7, R2.reuse, -0x48, RZ ;  /* 0xffffffb802077810 */ /* 0x040fe40007ffe0ff */
[----:B------:R-:W-:Y:S02]  /*3c30*/  IADD3 R6, R2, -0x47, RZ ;  /* 0xffffffb902067810 */ /* 0x000fe40007ffe0ff */
[----:B------:R-:W-:Y:S02]  /*3c40*/  FSEL R84, R13, -INF , !P4 ;  /* 0xff8000000d547808 */ /* 0x000fe40006000000 */
[----:B------:R-:W-:Y:S02]  /*3c50*/  FSEL R85, R15, -INF , !P3 ;  /* 0xff8000000f557808 */ /* 0x000fe40005800000 */
[----:B------:R-:W-:Y:S01]  /*3c60*/  FSEL R86, R24, -INF , !P2 ;  /* 0xff80000018567808 */ /* 0x000fe20005000000 */
[----:B-1----:R-:W-:Y:S01]  /*3c70*/  HMMA.16816.F32 R12, R8, R40, R76 ;  /* 0x00000028080c723c */ /* 0x002fe2000000184c */
        /* <DEDUP_REMOVED lines=10> */
[C---:B------:R-:W-:Y:S02]  /*3d20*/  IADD3 R7, R2.reuse, -0x40, RZ ;  /* 0xffffffc002077810 */ /* 0x040fe40007ffe0ff */
[----:B------:R-:W-:Y:S02]  /*3d30*/  IADD3 R6, R2, -0x3f, RZ ;  /* 0xffffffc102067810 */ /* 0x000fe40007ffe0ff */
        /* <DEDUP_REMOVED lines=18> */
[C---:B------:R-:W-:Y:S02]  /*3e60*/  IADD3 R7, R2.reuse, -0x30, RZ ;  /* 0xffffffd002077810 */ /* 0x040fe40007ffe0ff */
[----:B------:R-:W-:Y:S02]  /*3e70*/  IADD3 R6, R2, -0x2f, RZ ;  /* 0xffffffd102067810 */ /* 0x000fe40007ffe0ff */
        /* <DEDUP_REMOVED lines=16> */
[----:B------:R-:W-:Y:S01]  /*3f80*/  HMMA.16816.F32 R12, R8, R34, R56 ;  /* 0x00000022080c723c */ /* 0x000fe20000001838 */
[----:B------:R-:W-:Y:S02]  /*3f90*/  ISETP.GE.AND P1, PT, R7, R3, PT ;  /* 0x000000030700720c */ /* 0x000fe40003f26270 */
[C---:B------:R-:W-:Y:S02]  /*3fa0*/  ISETP.GE.AND P4, PT, R6.reuse, R5, PT ;  /* 0x000000050600720c */ /* 0x040fe40003f86270 */
[----:B------:R-:W-:Y:S02]  /*3fb0*/  ISETP.GE.AND P3, PT, R6, R3, PT ;  /* 0x000000030600720c */ /* 0x000fe40003f66270 */
[C---:B------:R-:W-:Y:S02]  /*3fc0*/  IADD3 R7, R2.reuse, -0x20, RZ ;  /* 0xffffffe002077810 */ /* 0x040fe40007ffe0ff */
[----:B------:R-:W-:-:S02]  /*3fd0*/  IADD3 R6, R2, -0x1f, RZ ;  /* 0xffffffe102067810 */ /* 0x000fc40007ffe0ff */
[----:B------:R-:W-:Y:S02]  /*3fe0*/  FSEL R169, R28, -INF , !P5 ;  /* 0xff8000001ca97808 */ /* 0x000fe40006800000 */
[----:B------:R-:W-:Y:S02]  /*3ff0*/  FSEL R173, R30, -INF , !P1 ;  /* 0xff8000001ead7808 */ /* 0x000fe40004800000 */
[-C--:B------:R-:W-:Y:S02]  /*4000*/  ISETP.GE.AND P0, PT, R7, R5.reuse, PT ;  /* 0x000000050700720c */ /* 0x080fe40003f06270 */
[C---:B------:R-:W-:Y:S02]  /*4010*/  ISETP.GE.AND P5, PT, R6.reuse, R5, PT ;  /* 0x000000050600720c */ /* 0x040fe40003fa6270 */
[----:B------:R-:W-:Y:S02]  /*4020*/  ISETP.GE.AND P1, PT, R6, R3, PT ;  /* 0x000000030600720c */ /* 0x000fe40003f26270 */
[----:B------:R-:W-:-:S02]  /*4030*/  IADD3 R6, R2, -0x17, RZ ;  /* 0xffffffe902067810 */ /* 0x000fc40007ffe0ff */
[----:B------:R-:W-:Y:S02]  /*4040*/  ISETP.GE.AND P2, PT, R7, R3, PT ;  /* 0x000000030700720c */ /* 0x000fe40003f46270 */
[----:B------:R-:W-:Y:S02]  /*4050*/  FSEL R175, R24, -INF , !P0 ;  /* 0xff80000018af7808 */ /* 0x000fe40004000000 */
[----:B------:R-:W-:Y:S02]  /*4060*/  IADD3 R7, R2, -0x18, RZ ;  /* 0xffffffe802077810 */ /* 0x000fe40007ffe0ff */
[----:B------:R-:W-:Y:S02]  /*4070*/  ISETP.GE.AND P0, PT, R6, R5, PT ;  /* 0x000000050600720c */ /* 0x000fe40003f06270 */
[----:B------:R-:W-:Y:S02]  /*4080*/  IADD3 R8, R2, -0x10, RZ ;  /* 0xfffffff002087810 */ /* 0x000fe40007ffe0ff */
[----:B------:R-:W-:-:S02]  /*4090*/  FSEL R170, R29, -INF , !P4 ;  /* 0xff8000001daa7808 */ /* 0x000fc40006000000 */
[----:B------:R-:W-:Y:S02]  /*40a0*/  FSEL R174, R31, -INF , !P3 ;  /* 0xff8000001fae7808 */ /* 0x000fe40005800000 */
[----:B------:R-:W-:Y:S02]  /*40b0*/  FSEL R180, R26, -INF , !P2 ;  /* 0xff8000001ab47808 */ /* 0x000fe40005000000 */
[C---:B------:R-:W-:Y:S02]  /*40c0*/  ISETP.GE.AND P4, PT, R7.reuse, R5, PT ;  /* 0x000000050700720c */ /* 0x040fe40003f86270 */
[-C--:B------:R-:W-:Y:S02]  /*40d0*/  ISETP.GE.AND P3, PT, R7, R3.reuse, PT ;  /* 0x000000030700720c */ /* 0x080fe40003f66270 */
[----:B------:R-:W-:Y:S02]  /*40e0*/  ISETP.GE.AND P2, PT, R6, R3, PT ;  /* 0x000000030600720c */ /* 0x000fe40003f46270 */
[----:B------:R-:W-:-:S02]  /*40f0*/  FSEL R178, R21, -INF , !P0 ;  /* 0xff80000015b27808 */ /* 0x000fc40004000000 */
[C---:B------:R-:W-:Y:S02]  /*4100*/  IADD3 R7, R2.reuse, -0xf, RZ ;  /* 0xfffffff102077810 */ /* 0x040fe40007ffe0ff */
[----:B------:R-:W-:Y:S02]  /*4110*/  IADD3 R6, R2, -0x8, RZ ;  /* 0xfffffff802067810 */ /* 0x000fe40007ffe0ff */
[-C--:B------:R-:W-:Y:S02]  /*4120*/  ISETP.GE.AND P0, PT, R8, R3.reuse, PT ;  /* 0x000000030800720c */ /* 0x080fe40003f06270 */
[----:B------:R-:W-:Y:S02]  /*4130*/  IADD3 R2, R2, -0x7, RZ ;  /* 0xfffffff902027810 */ /* 0x000fe40007ffe0ff */
[----:B------:R-:W-:Y:S02]  /*4140*/  FSEL R187, R18, -INF , !P0 ;  /* 0xff80000012bb7808 */ /* 0x000fe40004000000 */
[----:B------:R-:W-:-:S02]  /*4150*/  ISETP.GE.AND P0, PT, R2, R3, PT ;  /* 0x000000030200720c */ /* 0x000fc40003f06270 */
[----:B------:R-:W-:Y:S02]  /*4160*/  FSEL R179, R27, -INF , !P1 ;  /* 0xff8000001bb37808 */ /* 0x000fe40004800000 */
[----:B------:R-:W-:Y:S02]  /*4170*/  FSEL R190, R15, -INF , !P0 ;  /* 0xff8000000fbe7808 */ /* 0x000fe40004000000 */
[----:B------:R-:W-:Y:S02]  /*4180*/  ISETP.GE.AND P0, PT, R242, 0x2, PT ;  /* 0x00000002f200780c */ /* 0x000fe40003f06270 */
[----:B------:R-:W-:Y:S02]  /*4190*/  ISETP.GE.AND P1, PT, R8, R5, PT ;  /* 0x000000050800720c */ /* 0x000fe40003f26270 */
[----:B------:R-:W-:Y:S02]  /*41a0*/  FSEL R176, R25, -INF , !P5 ;  /* 0xff80000019b07808 */ /* 0x000fe40006800000 */
[----:B------:R-:W-:-:S02]  /*41b0*/  FSEL R177, R20, -INF , !P4 ;  /* 0xff80000014b17808 */ /* 0x000fc40006000000 */
[----:B------:R-:W-:Y:S02]  /*41c0*/  FSEL R181, R22, -INF , !P3 ;  /* 0xff80000016b57808 */ /* 0x000fe40005800000 */
[----:B------:R-:W-:Y:S02]  /*41d0*/  FSEL R182, R23, -INF , !P2 ;  /* 0xff80000017b67808 */ /* 0x000fe40005000000 */
[----:B------:R-:W-:Y:S02]  /*41e0*/  FSEL R183, R16, -INF , !P1 ;  /* 0xff80000010b77808 */ /* 0x000fe40004800000 */
[-C--:B------:R-:W-:Y:S02]  /*41f0*/  ISETP.GE.AND P5, PT, R7, R5.reuse, PT ;  /* 0x000000050700720c */ /* 0x080fe40003fa6270 */
[-C--:B------:R-:W-:Y:S02]  /*4200*/  ISETP.GE.AND P4, PT, R6, R5.reuse, PT ;  /* 0x000000050600720c */ /* 0x080fe40003f86270 */
[----:B------:R-:W-:-:S02]  /*4210*/  ISETP.GE.AND P3, PT, R2, R5, PT ;  /* 0x000000050200720c */ /* 0x000fc40003f66270 */
[-C--:B------:R-:W-:Y:S02]  /*4220*/  ISETP.GE.AND P2, PT, R7, R3.reuse, PT ;  /* 0x000000030700720c */ /* 0x080fe40003f46270 */
[----:B------:R-:W-:Y:S02]  /*4230*/  ISETP.GE.AND P1, PT, R6, R3, PT ;  /* 0x000000030600720c */ /* 0x000fe40003f26270 */
[----:B------:R-:W-:Y:S02]  /*4240*/  LOP3.LUT R2, R240, R227, RZ, 0xfc, !PT ;  /* 0x000000e3f0027212 */ /* 0x000fe400078efcff */
[----:B------:R-:W-:Y:S02]  /*4250*/  FSEL R184, R17, -INF , !P5 ;  /* 0xff80000011b87808 */ /* 0x000fe40006800000 */
[----:B------:R-:W-:Y:S02]  /*4260*/  FSEL R188, R19, -INF , !P2 ;  /* 0xff80000013bc7808 */ /* 0x000fe40005000000 */
[----:B------:R-:W-:-:S02]  /*4270*/  FSEL R185, R12, -INF , !P4 ;  /* 0xff8000000cb97808 */ /* 0x000fc40006000000 */
[----:B------:R-:W-:Y:S02]  /*4280*/  FSEL R186, R13, -INF , !P3 ;  /* 0xff8000000dba7808 */ /* 0x000fe40005800000 */
[----:B------:R-:W-:Y:S02]  /*4290*/  FSEL R189, R14, -INF , !P1 ;  /* 0xff8000000ebd7808 */ /* 0x000fe40004800000 */
[C---:B------:R-:W-:Y:S02]  /*42a0*/  IADD3 R240, R222.reuse, 0x1000, RZ ;  /* 0x00001000def07810 */ /* 0x040fe40007ffe0ff */
[C---:B------:R-:W-:Y:S02]  /*42b0*/  IADD3 R239, R222.reuse, 0x1800, RZ ;  /* 0x00001800deef7810 */ /* 0x040fe40007ffe0ff */
[C---:B------:R-:W-:Y:S02]  /*42c0*/  IADD3 R238, R222.reuse, 0x2000, RZ ;  /* 0x00002000deee7810 */ /* 0x040fe40007ffe0ff */
[----:B------:R-:W-:-:S02]  /*42d0*/  IADD3 R237, R222, 0x2800, RZ ;  /* 0x00002800deed7810 */ /* 0x000fc40007ffe0ff */
[C---:B------:R-:W-:Y:S02]  /*42e0*/  IADD3 R236, R222.reuse, 0x3000, RZ ;  /* 0x00003000deec7810 */ /* 0x040fe40007ffe0ff */
[----:B------:R-:W-:Y:S01]  /*42f0*/  IADD3 R227, R222, 0x7800, RZ ;  /* 0x00007800dee37810 */ /* 0x000fe20007ffe0ff */
[----:B------:R-:W-:Y:S06]  /*4300*/  BAR.SYNC.DEFER_BLOCKING 0x0 ;  /* 0x0000000000007b1d */ /* 0x000fec0000010000 */
[----:B------:R-:W-:Y:S05]  /*4310*/  @!P0 BRA `(.L_x_2164) ;  /* 0x0000077000008947 */ /* 0x000fea0003800000 */
[----:B------:R-:W-:Y:S05]  /*4320*/  @P6 BRA `(.L_x_2165) ;  /* 0x000003c000006947 */ /* 0x000fea0003800000 */
[----:B------:R-:W1:Y:S01]  /*4330*/  I2F.RP R6, R246 ;  /* 0x000000f600067306 */ /* 0x000e620000209400 */
[----:B------:R-:W-:-:S02]  /*4340*/  IADD3 R11, R48, -0x100, RZ ;  /* 0xffffff00300b7810 */ /* 0x000fc40007ffe0ff */
[----:B------:R-:W-:Y:S02]  /*4350*/  IADD3 R10, R48, -0x200, RZ ;  /* 0xfffffe00300a7810 */ /* 0x000fe40007ffe0ff */
[----:B------:R-:W-:Y:S02]  /*4360*/  IABS R5, R11 ;  /* 0x0000000b00057213 */ /* 0x000fe40000000000 */
[----:B------:R-:W-:Y:S02]  /*4370*/  IABS R8, R10 ;  /* 0x0000000a00087213 */ /* 0x000fe40000000000 */
[----:B------:R-:W-:-:S04]  /*4380*/  LOP3.LUT R11, R11, c[0x0][0x2d0], RZ, 0x3c, !PT ;  /* 0x0000b4000b0b7a12 */ /* 0x000fc800078e3cff */
[----:B------:R-:W-:Y:S01]  /*4390*/  ISETP.GE.AND P3, PT, R11, RZ, PT ;  /* 0x000000ff0b00720c */ /* 0x000fe20003f66270 */
        /* <DEDUP_REMOVED lines=8> */
[----:B------:R-:W-:-:S04]  /*4420*/  IMAD.MOV.U32 R7, RZ, RZ, R5 ;  /* 0x000000ffff077224 */ /* 0x000fc800078e0005 */
[----:B------:R-:W-:-:S04]  /*4430*/  IMAD.HI.U32 R5, R3, R7, RZ ;  /* 0x0000000703057227 */ /* 0x000fc800078e00ff */
[----:B------:R-:W-:-:S04]  /*4440*/  IMAD.HI.U32 R3, R3, R6, RZ ;  /* 0x0000000603037227 */ /* 0x000fc800078e00ff */
[----:B------:R-:W-:Y:S02]  /*4450*/  IMAD.MOV R8, RZ, RZ, -R5 ;  /* 0x000000ffff087224 */ /* 0x000fe400078e0a05 */
[----:B------:R-:W-:Y:S02]  /*4460*/  IMAD.MOV R9, RZ, RZ, -R3 ;  /* 0x000000ffff097224 */ /* 0x000fe400078e0a03 */
[C---:B------:R-:W-:Y:S02]  /*4470*/  IMAD R7, R246.reuse, R8, R7 ;  /* 0x00000008f6077224 */ /* 0x040fe400078e0207 */
        /* <DEDUP_REMOVED lines=8> */
[----:B------:R-:W-:Y:S02]  /*4500*/  LOP3.LUT R6, R10, c[0x0][0x2d0], RZ, 0x3c, !PT ;  /* 0x0000b4000a067a12 */ /* 0x000fe400078e3cff */
[----:B------:R-:W-:-:S02]  /*4510*/  @!P2 IADD3 R3, R3, 0x1, RZ ;  /* 0x000000010303a810 */ /* 0x000fc40007ffe0ff */
[----:B------:R-:W-:Y:S02]  /*4520*/  ISETP.GE.AND P1, PT, R6, RZ, PT ;  /* 0x000000ff0600720c */ /* 0x000fe40003f26270 */
[----:B------:R-:W-:Y:S02]  /*4530*/  ISETP.NE.AND P2, PT, RZ, c[0x0][0x2d0], PT ;  /* 0x0000b400ff007a0c */ /* 0x000fe40003f45270 */
[----:B------:R-:W-:Y:S02]  /*4540*/  LOP3.LUT R6, RZ, c[0x0][0x2d0], RZ, 0x33, !PT ;  /* 0x0000b400ff067a12 */ /* 0x000fe400078e33ff */
[----:B------:R-:W-:Y:S02]  /*4550*/  @P5 IADD3 R5, R5, 0x1, RZ ;  /* 0x0000000105055810 */ /* 0x000fe40007ffe0ff */
[----:B------:R-:W-:-:S03]  /*4560*/  @P4 IADD3 R3, R3, 0x1, RZ ;  /* 0x0000000103034810 */ /* 0x000fc60007ffe0ff */
[----:B------:R-:W-:Y:S02]  /*4570*/  @!P3 IMAD.MOV R5, RZ, RZ, -R5 ;  /* 0x000000ffff05b224 */ /* 0x000fe400078e0a05 */
[----:B------:R-:W-:-:S03]  /*4580*/  @!P1 IADD3 R3, -R3, RZ, RZ ;  /* 0x000000ff03039210 */ /* 0x000fc60007ffe1ff */
[C---:B------:R-:W-:Y:S02]  /*4590*/  SEL R5, R6.reuse, R5, !P2 ;  /* 0x0000000506057207 */ /* 0x040fe40005000000 */
[----:B------:R-:W-:-:S03]  /*45a0*/  SEL R3, R6, R3, !P2 ;  /* 0x0000000306037207 */ /* 0x000fc60005000000 */
[----:B------:R-:W-:-:S04]  /*45b0*/  IMAD.WIDE R6, R5, 0x4, R244 ;  /* 0x0000000405067825 */ /* 0x000fc800078e02f4 */
[----:B------:R-:W-:Y:S02]  /*45c0*/  IMAD.WIDE R8, R3, 0x4, R244 ;  /* 0x0000000403087825 */ /* 0x000fe400078e02f4 */
[----:B------:R-:W2:Y:S04]  /*45d0*/  LDG.E R6, [R6.64] ;  /* 0x0000000a06067981 */ /* 0x000ea8000c1e1900 */
[----:B------:R-:W2:Y:S01]  /*45e0*/  LDG.E R8, [R8.64] ;  /* 0x0000000a08087981 */ /* 0x000ea2000c1e1900 */
[----:B------:R-:W-:Y:S02]  /*45f0*/  IMAD.IADD R3, R5, 0x1, -R3 ;  /* 0x0000000105037824 */ /* 0x000fe400078e0a03 */
[----:B------:R-:W-:-:S04]  /*4600*/  IMAD.MOV.U32 R5, RZ, RZ, c[0x0][0x2d0] ;  /* 0x0000b400ff057624 */ /* 0x000fc800078e00ff */
[----:B------:R-:W-:-:S05]  /*4610*/  IMAD R3, R3, R5, -0x100 ;  /* 0xffffff0003037424 */ /* 0x000fca00078e0205 */
[----:B------:R-:W-:-:S05]  /*4620*/  SHF.R.S32.HI R5, RZ, 0x1f, R3 ;  /* 0x0000001fff057819 */ /* 0x000fca0000011403 */
[----:B------:R-:W-:Y:S01]  /*4630*/  IMAD R5, R5, c[0x0][0x198], RZ ;  /* 0x0000660005057a24 */ /* 0x000fe200078e02ff */
[----:B--2---:R-:W-:Y:S01]  /*4640*/  IADD3 R8, -R6, R8, RZ ;  /* 0x0000000806087210 */ /* 0x004fe20007ffe1ff */
[----:B------:R-:W-:-:S03]  /*4650*/  IMAD.WIDE.U32 R6, R3, c[0x0][0x198], RZ ;  /* 0x0000660003067a25 */ /* 0x000fc600078e00ff */
[----:B------:R-:W-:Y:S01]  /*4660*/  SHF.R.S32.HI R9, RZ, 0x1f, R8 ;  /* 0x0000001fff097819 */ /* 0x000fe20000011408 */
[----:B------:R-:W-:-:S04]  /*4670*/  IMAD R3, R3, c[0x0][0x19c], R5 ;  /* 0x0000670003037a24 */ /* 0x000fc800078e0205 */
[----:B------:R-:W-:Y:S02]  /*4680*/  IMAD.IADD R7, R7, 0x1, R3 ;  /* 0x0000000107077824 */ /* 0x000fe400078e0203 */
[----:B------:R-:W-:Y:S02]  /*4690*/  IMAD R5, R9, c[0x0][0x180], RZ ;  /* 0x0000600009057a24 */ /* 0x000fe400078e02ff */
[----:B------:R-:W-:-:S04]  /*46a0*/  IMAD.WIDE.U32 R6, R8, c[0x0][0x180], R6 ;  /* 0x0000600008067a25 */ /* 0x000fc800078e0006 */
[----:B------:R-:W-:Y:S01]  /*46b0*/  IMAD R5, R8, c[0x0][0x184], R5 ;  /* 0x0000610008057a24 */ /* 0x000fe200078e0205 */
[----:B------:R-:W-:-:S03]  /*46c0*/  MOV R3, R6 ;  /* 0x0000000600037202 */ /* 0x000fc60000000f00 */
[----:B------:R-:W-:Y:S01]  /*46d0*/  IMAD.IADD R5, R7, 0x1, R5 ;  /* 0x0000000107057824 */ /* 0x000fe200078e0205 */
[----:B------:R-:W-:Y:S05]  /*46e0*/  BRA `(.L_x_2166) ;  /* 0x0000004000007947 */ /* 0x000fea0003800000 */
.L_x_2165:
[----:B------:R-:W-:-:S04]  /*46f0*/  ULEA UR4, -UR4, URZ, 0x8 ;  /* 0x0000003f04047291 */ /* 0x000fc8000f8e413f */
[----:B------:R-:W-:Y:S02]  /*4700*/  USHF.R.S32.HI UR6, URZ, 0x1f, UR4 ;  /* 0x0000001f3f067899 */ /* 0x000fe40008011404 */
[----:B------:R-:W-:-:S04]  /*4710*/  MOV R3, UR4 ;  /* 0x0000000400037c02 */ /* 0x000fc80008000f00 */
[----:B------:R-:W-:Y:S02]  /*4720*/  MOV R5, UR6 ;  /* 0x0000000600057c02 */ /* 0x000fe40008000f00 */
.L_x_2166:
[----:B------:R-:W-:-:S04]  /*4730*/  LEA R250, P1, R3, R250, 0x1 ;  /* 0x000000fa03fa7211 */ /* 0x000fc800078208ff */
[----:B------:R-:W-:Y:S01]  /*4740*/  LEA.HI.X R249, R3, R249, R5, 0x1, P1 ;  /* 0x000000f903f97211 */ /* 0x000fe200008f0c05 */
[----:B------:R-:W-:Y:S01]  /*4750*/  IMAD.MOV.U32 R14, RZ, RZ, R250 ;  /* 0x000000ffff0e7224 */ /* 0x000fe200078e00fa */
[----:B------:R-:W-:-:S03]  /*4760*/  IADD3 R12, P1, R250, UR9, RZ ;  /* 0x00000009fa0c7c10 */ /* 0x000fc6000ff3e0ff */
[----:B------:R-:W-:Y:S01]  /*4770*/  IMAD.MOV.U32 R15, RZ, RZ, R249 ;  /* 0x000000ffff0f7224 */ /* 0x000fe200078e00f9 */
[----:B------:R-:W-:Y:S02]  /*4780*/  IADD3.X R13, R249, UR5, RZ, P1, !PT ;  /* 0x00000005f90d7c10 */ /* 0x000fe40008ffe4ff */
[----:B------:R-:W-:Y:S02]  /*4790*/  IADD3 R10, P1, R12, UR9, RZ ;  /* 0x000000090c0a7c10 */ /* 0x000fe4000ff3e0ff */
[----:B------:R-:W-:Y:S01]  /*47a0*/  @!PT LDS RZ, [RZ] ;  /* 0x00000000fffff984 */ /* 0x000fe20000000800 */
[----:B------:R-:W-:Y:S01]  /*47b0*/  @!PT LDS RZ, [RZ] ;  /* 0x00000000fffff984 */ /* 0x000fe20000000800 */
[----:B------:R-:W-:Y:S01]  /*47c0*/  @!PT LDS RZ, [RZ] ;  /* 0x00000000fffff984 */ /* 0x000fe20000000800 */
[----:B------:R1:W-:Y:S02]  /*47d0*/  LDGSTS.E.BYPASS.LTC128B.128 [R243+0x2000], [R14.64] ;  /* 0x020000000ef37fae */ /* 0x0003e4000b901d4a */
[----:B------:R-:W-:Y:S02]  /*47e0*/  IADD3.X R11, R13, UR5, RZ, P1, !PT ;  /* 0x000000050d0b7c10 */ /* 0x000fe40008ffe4ff */
[----:B------:R-:W-:Y:S01]  /*47f0*/  IADD3 R8, P1, R10, UR9, RZ ;  /* 0x000000090a087c10 */ /* 0x000fe2000ff3e0ff */
[----:B------:R2:W-:Y:S03]  /*4800*/  LDGSTS.E.BYPASS.LTC128B.128 [R243+0x2800], [R12.64] ;  /* 0x028000000cf37fae */ /* 0x0005e6000b901d4a */
[----:B------:R-:W-:Y:S01]  /*4810*/  IADD3.X R9, R11, UR5, RZ, P1, !PT ;  /* 0x000000050b097c10 */ /* 0x000fe20008ffe4ff */
[----:B------:R3:W-:Y:S01]  /*4820*/  LDGSTS.E.BYPASS.LTC128B.128 [R243+0x3000], [R10.64] ;  /* 0x030000000af37fae */ /* 0x0007e2000b901d4a */
[----:B------:R-:W-:-:S03]  /*4830*/  IADD3 R6, P1, R8, UR9, RZ ;  /* 0x0000000908067c10 */ /* 0x000fc6000ff3e0ff */
[----:B------:R4:W-:Y:S01]  /*4840*/  LDGSTS.E.BYPASS.LTC128B.128 [R243+0x3800], [R8.64] ;  /* 0x0380000008f37fae */ /* 0x0009e2000b901d4a */
[----:B------:R-:W-:Y:S02]  /*4850*/  IADD3.X R7, R9, UR5, RZ, P1, !PT ;  /* 0x0000000509077c10 */ /* 0x000fe40008ffe4ff */
        /* <DEDUP_REMOVED lines=15> */
[----:B-1----:R-:W-:-:S03]  /*4950*/  IADD3 R14, P1, R20, UR9, RZ ;  /* 0x00000009140e7c10 */ /* 0x002fc6000ff3e0ff */
[----:B------:R1:W-:Y:S01]  /*4960*/  LDGSTS.E.BYPASS.LTC128B.128 [R243+0x6800], [R20.64] ;  /* 0x0680000014f37fae */ /* 0x0003e2000b901d4a */
[----:B------:R-:W-:Y:S02]  /*4970*/  IADD3.X R15, R21, UR5, RZ, P1, !PT ;  /* 0x00000005150f7c10 */ /* 0x000fe40008ffe4ff */
[----:B--2---:R-:W-:-:S03]  /*4980*/  IADD3 R12, P1, R14, UR9, RZ ;  /* 0x000000090e0c7c10 */ /* 0x004fc6000ff3e0ff */
[----:B------:R2:W-:Y:S01]  /*4990*/  LDGSTS.E.BYPASS.LTC128B.128 [R243+0x7000], [R14.64] ;  /* 0x070000000ef37fae */ /* 0x0005e2000b901d4a */
[----:B------:R-:W-:Y:S02]  /*49a0*/  IADD3.X R13, R15, UR5, RZ, P1, !PT ;  /* 0x000000050f0d7c10 */ /* 0x000fe40008ffe4ff */
[----:B---3--:R-:W-:-:S03]  /*49b0*/  IADD3 R10, P1, R12, UR9, RZ ;  /* 0x000000090c0a7c10 */ /* 0x008fc6000ff3e0ff */
[----:B------:R1:W-:Y:S01]  /*49c0*/  LDGSTS.E.BYPASS.LTC128B.128 [R243+0x7800], [R12.64] ;  /* 0x078000000cf37fae */ /* 0x0003e2000b901d4a */
[----:B------:R-:W-:Y:S02]  /*49d0*/  IADD3.X R11, R13, UR5, RZ, P1, !PT ;  /* 0x000000050d0b7c10 */ /* 0x000fe40008ffe4ff */
[----:B----4-:R-:W-:-:S03]  /*49e0*/  IADD3 R8, P1, R10, UR9, RZ ;  /* 0x000000090a087c10 */ /* 0x010fc6000ff3e0ff */
[----:B------:R1:W-:Y:S01]  /*49f0*/  LDGSTS.E.BYPASS.LTC128B.128 [R243+0x8000], [R10.64] ;  /* 0x080000000af37fae */ /* 0x0003e2000b901d4a */
[----:B------:R-:W-:Y:S02]  /*4a00*/  IADD3.X R9, R11, UR5, RZ, P1, !PT ;  /* 0x000000050b097c10 */ /* 0x000fe40008ffe4ff */
[----:B-----5:R-:W-:-:S03]  /*4a10*/  IADD3 R6, P1, R8, UR9, RZ ;  /* 0x0000000908067c10 */ /* 0x020fc6000ff3e0ff */
[----:B------:R1:W-:Y:S01]  /*4a20*/  LDGSTS.E.BYPASS.LTC128B.128 [R243+0x8800], [R8.64] ;  /* 0x0880000008f37fae */ /* 0x0003e2000b901d4a */
[----:B------:R-:W-:-:S05]  /*4a30*/  IADD3.X R7, R9, UR5, RZ, P1, !PT ;  /* 0x0000000509077c10 */ /* 0x000fca0008ffe4ff */
[----:B------:R1:W-:Y:S01]  /*4a40*/  LDGSTS.E.BYPASS.LTC128B.128 [R243+0x9000], [R6.64] ;  /* 0x0900000006f37fae */ /* 0x0003e2000b901d4a */
[----:B--2---:R-:W-:-:S04]  /*4a50*/  IADD3 R14, P1, R6, UR9, RZ ;  /* 0x00000009060e7c10 */ /* 0x004fc8000ff3e0ff */
[----:B------:R-:W-:-:S05]  /*4a60*/  IADD3.X R15, R7, UR5, RZ, P1, !PT ;  /* 0x00000005070f7c10 */ /* 0x000fca0008ffe4ff */
[----:B------:R1:W-:Y:S04]  /*4a70*/  LDGSTS.E.BYPASS.LTC128B.128 [R243+0x9800], [R14.64] ;  /* 0x098000000ef37fae */ /* 0x0003e8000b901d4a */
[----:B------:R-:W0:Y:S02]  /*4a80*/  LDGDEPBAR ;  /* 0x00000000000079af */ /* 0x000e240000000000 */
.L_x_2164:
[----:B------:R-:W-:Y:S02]  /*4a90*/  FMNMX.FTZ R3, R52, R49, !PT ;  /* 0x0000003134037209 */ /* 0x000fe40007810000 */
[----:B------:R-:W-:Y:S02]  /*4aa0*/  SHF.L.U32 R147, R2, 0x1, RZ ;  /* 0x0000000102937819 */ /* 0x000fe400000006ff */
[----:B------:R-:W-:Y:S02]  /*4ab0*/  FMNMX.FTZ R3, R53, R3, !PT ;  /* 0x0000000335037209 */ /* 0x000fe40007810000 */
[----:B------:R-:W-:Y:S01]  /*4ac0*/  IADD3 R216, R4, R147, RZ ;  /* 0x0000009304d87210 */ /* 0x000fe20007ffe0ff */
[----:B------:R-:W-:Y:S01]  /*4ad0*/  LDSM.16.MT88.4 R24, [R147+0xa000] ;  /* 0x00a000009318783b */ /* 0x000fe20000004200 */
[----:B------:R-:W-:-:S02]  /*4ae0*/  FMNMX.FTZ R3, R50, R3, !PT ;  /* 0x0000000332037209 */ /* 0x000fc40007810000 */
[----:B------:R-:W-:Y:S01]  /*4af0*/  IADD3 R218, R0, R147, RZ ;  /* 0x0000009300da7210 */ /* 0x000fe20007ffe0ff */
[----:B------:R-:W-:Y:S01]  /*4b00*/  LDSM.16.MT88.4 R16, [R216+0xa000] ;  /* 0x00a00000d810783b */ /* 0x000fe20000004200 */
[----:B------:R-:W-:Y:S02]  /*4b10*/  FMNMX.FTZ R3, R62, R3, !PT ;  /* 0x000000033e037209 */ /* 0x000fe40007810000 */
[----:B------:R-:W-:Y:S01]  /*4b20*/  IADD3 R217, R0, R216, RZ ;  /* 0x000000d800d97210 */ /* 0x000fe20007ffe0ff */
[----:B-1----:R-:W-:Y:S01]  /*4b30*/  LDSM.16.MT88.4 R20, [R218+0xa000] ;  /* 0x00a00000da14783b */ /* 0x002fe20000004200 */
[----:B------:R-:W-:Y:S02]  /*4b40*/  FMNMX.FTZ R5, R55, R3, !PT ;  /* 0x0000000337057209 */ /* 0x000fe40007810000 */
[----:B------:R-:W-:Y:S01]  /*4b50*/  FMNMX.FTZ R3, R54, R51, !PT ;  /* 0x0000003336037209 */ /* 0x000fe20007810000 */
[----:B------:R-:W-:Y:S01]  /*4b60*/  LDSM.16.MT88.4 R12, [R217+0xa000] ;  /* 0x00a00000d90c783b */ /* 0x000fe20000004200 */
        /* <DEDUP_REMOVED lines=133> */
[----:B------:R1:W-:Y:S01]  /*53c0*/  MUFU.EX2 R8, R5 ;  /* 0x0000000500087308 */ /* 0x0003e20000000800 */
[----:B------:R-:W-:Y:S02]  /*53d0*/  FFMA.FTZ R7, R53, c[0x0][0x23c], -R6 ;  /* 0x00008f0035077a23 */ /* 0x000fe40000010806 */
[----:B------:R-:W-:-:S05]  /*53e0*/  FSETP.NEU.FTZ.AND P1, PT, R3, -INF , PT ;  /* 0xff8000000300780b */ /* 0x000fca0003f3d000 */
[----:B------:R2:W-:Y:S01]  /*53f0*/  MUFU.EX2 R195, R0 ;  /* 0x0000000000c37308 */ /* 0x0005e20000000800 */
[----:B-1----:R-:W-:-:S07]  /*5400*/  FFMA.FTZ R5, R49, c[0x0][0x23c], -R6 ;  /* 0x00008f0031057a23 */ /* 0x002fce0000010806 */
[----:B------:R1:W-:Y:S01]  /*5410*/  MUFU.EX2 R72, R7 ;  /* 0x0000000700487308 */ /* 0x0003e20000000800 */
[----:B--2---:R-:W-:-:S07]  /*5420*/  FFMA.FTZ R0, R60, c[0x0][0x23c], -R6 ;  /* 0x00008f003c007a23 */ /* 0x004fce0000010806 */
[----:B------:R2:W3:Y:S08]  /*5430*/  MUFU.EX2 R10, R5 ;  /* 0x00000005000a7308 */ /* 0x0004f00000000800 */
[----:B------:R4:W-:Y:S01]  /*5440*/  MUFU.EX2 R193, R0 ;  /* 0x0000000000c17308 */ /* 0x0009e20000000800 */
[----:B-1----:R-:W-:Y:S02]  /*5450*/  FFMA.FTZ R7, R50, c[0x0][0x23c], -R6 ;  /* 0x00008f0032077a23 */ /* 0x002fe40000010806 */
[----:B--2---:R-:W-:-:S05]  /*5460*/  FMUL.FTZ R5, R3, c[0x0][0x23c] ;  /* 0x00008f0003057a20 */ /* 0x004fca0000410000 */
[----:B------:R1:W-:Y:S01]  /*5470*/  MUFU.EX2 R196, R7 ;  /* 0x0000000700c47308 */ /* 0x0003e20000000800 */
[----:B------:R-:W-:-:S05]  /*5480*/  FSEL R5, R5, RZ, P1 ;  /* 0x000000ff05057208 */ /* 0x000fca0000800000 */
[--C-:B----4-:R-:W-:Y:S02]  /*5490*/  FFMA.FTZ R0, R66, c[0x0][0x23c], -R5.reuse ;  /* 0x00008f0042007a23 */ /* 0x110fe40000010805 */
[--C-:B------:R-:W-:Y:S02]  /*54a0*/  FFMA.FTZ R2, R51, c[0x0][0x23c], -R5.reuse ;  /* 0x00008f0033027a23 */ /* 0x100fe40000010805 */
[----:B------:R2:W-:Y:S01]  /*54b0*/  MUFU.EX2 R252, R0 ;  /* 0x0000000000fc7308 */ /* 0x0005e20000000800 */
[----:B-1----:R-:W-:-:S07]  /*54c0*/  FFMA.FTZ R7, R54, c[0x0][0x23c], -R5 ;  /* 0x00008f0036077a23 */ /* 0x002fce0000010805 */
[----:B------:R1:W-:Y:S01]  /*54d0*/  MUFU.EX2 R197, R2 ;  /* 0x0000000200c57308 */ /* 0x0003e20000000800 */
[----:B--2---:R-:W-:-:S07]  /*54e0*/  FFMA.FTZ R0, R65, c[0x0][0x23c], -R5 ;  /* 0x00008f0041007a23 */ /* 0x004fce0000010805 */
[----:B------:R3:W2:Y:S01]  /*54f0*/  MUFU.EX2 R9, R7 ;  /* 0x0000000700097308 */ /* 0x0006a20000000800 */
[----:B-1----:R-:W-:-:S07]  /*5500*/  FFMA.FTZ R2, R64, c[0x0][0x23c], -R5 ;  /* 0x00008f0040027a23 */ /* 0x002fce0000010805 */
[----:B------:R1:W-:Y:S08]  /*5510*/  MUFU.EX2 R251, R0 ;  /* 0x0000000000fb7308 */ /* 0x0003f00000000800 */
[----:B------:R4:W-:Y:S01]  /*5520*/  MUFU.EX2 R198, R2 ;  /* 0x0000000200c67308 */ /* 0x0009e20000000800 */
[----:B---3--:R-:W-:Y:S02]  /*5530*/  MOV R7, R10 ;  /* 0x0000000a00077202 */ /* 0x008fe40000000f00 */
[----:B--2---:R-:W-:-:S02]  /*5540*/  MOV R4, R9 ;  /* 0x0000000900047202 */ /* 0x004fc40000000f00 */
[----:B------:R-:W-:Y:S02]  /*5550*/  F2FP.PACK_AB R10, R196, R72 ;  /* 0x00000048c40a723e */ /* 0x000fe400000000ff */
[----:B------:R-:W-:Y:S01]  /*5560*/  F2FP.PACK_AB R9, R197, R4 ;  /* 0x00000004c509723e */ /* 0x000fe200000000ff */
[----:B-1----:R-:W-:-:S04]  /*5570*/  FFMA.FTZ R0, R88, c[0x0][0x23c], -R5 ;  /* 0x00008f0058007a23 */ /* 0x002fc80000010805 */
[----:B------:R1:W-:Y:S01]  /*5580*/  MUFU.EX2 R194, R0 ;  /* 0x0000000000c27308 */ /* 0x0003e20000000800 */
[----:B----4-:R-:W-:-:S07]  /*5590*/  FFMA.FTZ R2, R61, c[0x0][0x23c], -R5 ;  /* 0x00008f003d027a23 */ /* 0x010fce0000010805 */
[----:B------:R2:W3:Y:S01]  /*55a0*/  MUFU.EX2 R75, R2 ;  /* 0x00000002004b7308 */ /* 0x0004e20000000800 */
[----:B-1----:R-:W-:-:S07]  /*55b0*/  FFMA.FTZ R0, R67, c[0x0][0x23c], -R5 ;  /* 0x00008f0043007a23 */ /* 0x002fce0000010805 */
[----:B------:R1:W-:Y:S01]  /*55c0*/  MUFU.EX2 R192, R0 ;  /* 0x0000000000c07308 */ /* 0x0003e20000000800 */
[----:B--2---:R-:W-:Y:S01]  /*55d0*/  FFMA.FTZ R2, R62, c[0x0][0x23c], -R6 ;  /* 0x00008f003e027a23 */ /* 0x004fe20000010806 */
[----:B---3--:R-:W-:-:S06]  /*55e0*/  F2FP.PACK_AB R11, R75, R198 ;  /* 0x000000c64b0b723e */ /* 0x008fcc00000000ff */
[----:B------:R2:W-:Y:S01]  /*55f0*/  MUFU.EX2 R73, R2 ;  /* 0x0000000200497308 */ /* 0x0005e20000000800 */
[----:B-1----:R-:W-:Y:S01]  /*5600*/  FFMA.FTZ R0, R89, c[0x0][0x23c], -R6 ;  /* 0x00008f0059007a23 */ /* 0x002fe20000010806 */
[----:B------:R-:W-:-:S06]  /*5610*/  MOV R89, R197 ;  /* 0x000000c500597202 */ /* 0x000fcc0000000f00 */
[----:B------:R1:W-:Y:S01]  /*5620*/  MUFU.EX2 R191, R0 ;  /* 0x0000000000bf7308 */ /* 0x0003e20000000800 */
[----:B--2---:R-:W-:-:S07]  /*5630*/  FFMA.FTZ R2, R55, c[0x0][0x23c], -R6 ;  /* 0x00008f0037027a23 */ /* 0x004fce0000010806 */
[----:B------:R2:W-:Y:S01]  /*5640*/  MUFU.EX2 R199, R2 ;  /* 0x0000000200c77308 */ /* 0x0005e20000000800 */
[----:B-1----:R-:W-:Y:S01]  /*5650*/  FFMA.FTZ R0, R90, c[0x0][0x23c], -R6 ;  /* 0x00008f005a007a23 */ /* 0x002fe20000010806 */
[----:B------:R-:W-:-:S06]  /*5660*/  MOV R90, R72 ;  /* 0x00000048005a7202 */ /* 0x000fcc0000000f00 */
[----:B------:R1:W-:Y:S01]  /*5670*/  MUFU.EX2 R88, R0 ;  /* 0x0000000000587308 */ /* 0x0003e20000000800 */
[----:B--2---:R-:W-:-:S04]  /*5680*/  MOV R2, R8 ;  /* 0x0000000800027202 */ /* 0x004fc80000000f00 */
[----:B------:R-:W-:-:S07]  /*5690*/  F2FP.PACK_AB R8, R7, R2 ;  /* 0x000000020708723e */ /* 0x000fce00000000ff */
[----:B------:R-:W-:Y:S01]  /*56a0*/  HMMA.16816.F32 R32, R8, R24, RZ ;  /* 0x000000180820723c */ /* 0x000fe200000018ff */
[----:B-1----:R-:W-:Y:S01]  /*56b0*/  FFMA.FTZ R0, R92, c[0x0][0x23c], -R6 ;  /* 0x00008f005c007a23 */ /* 0x002fe20000010806 */
[----:B------:R-:W-:-:S03]  /*56c0*/  MOV R92, R198 ;  /* 0x000000c6005c7202 */ /* 0x000fc60000000f00 */
[----:B------:R1:W2:Y:S03]  /*56d0*/  MUFU.EX2 R64, R0 ;  /* 0x0000000000407308 */ /* 0x0002a60000000800 */
[C---:B------:R-:W-:Y:S01]  /*56e0*/  HMMA.16816.F32 R44, R8.reuse, R26, RZ ;  /* 0x0000001a082c723c */ /* 0x040fe200000018ff */
[----:B------:R-:W3:Y:S07]  /*56f0*/  LDSM.16.MT88.4 R24, [R147+0xa800] ;  /* 0x00a800009318783b */ /* 0x000eee0000004200 */
[----:B------:R-:W-:Y:S01]  /*5700*/  HMMA.16816.F32 R52, R8, R12, RZ ;  /* 0x0000000c0834723c */ /* 0x000fe200000018ff */
[----:B-1----:R-:W-:Y:S01]  /*5710*/  FFMA.FTZ R0, R91, c[0x0][0x23c], -R6 ;  /* 0x00008f005b007a23 */ /* 0x002fe20000010806 */
[----:B------:R-:W-:-:S06]  /*5720*/  MOV R91, R196 ;  /* 0x000000c4005b7202 */ /* 0x000fcc0000000f00 */
[C---:B------:R-:W-:Y:S01]  /*5730*/  HMMA.16816.F32 R48, R8.reuse, R14, RZ ;  /* 0x0000000e0830723c */ /* 0x040fe200000018ff */
[----:B------:R1:W4:Y:S01]  /*5740*/  MUFU.EX2 R74, R0 ;  /* 0x00000000004a7308 */ /* 0x0003220000000800 */
[----:B------:R-:W5:Y:S06]  /*5750*/  LDSM.16.MT88.4 R12, [R217+0xa800] ;  /* 0x00a80000d90c783b */ /* 0x000f6c0000004200 */
[C---:B------:R-:W-:Y:S08]  /*5760*/  HMMA.16816.F32 R28, R8.reuse, R20, RZ ;  /* 0x00000014081c723c */ /* 0x040ff000000018ff */
[----:B------:R-:W-:Y:S01]  /*5770*/  HMMA.16816.F32 R40, R8, R22, RZ ;  /* 0x000000160828723c */ /* 0x000fe200000018ff */
[----:B-1----:R-:W-:Y:S01]  /*5780*/  FFMA.FTZ R0, R100, c[0x0][0x23c], -R5 ;  /* 0x00008f0064007a23 */ /* 0x002fe20000010805 */
[----:B------:R-:W1:Y:S01]  /*5790*/  LDSM.16.MT88.4 R20, [R218+0xa800] ;  /* 0x00a80000da14783b */ /* 0x000e620000004200 */
[----:B--2---:R-:W-:-:S02]  /*57a0*/  MOV R100, R64 ;  /* 0x0000004000647202 */ /* 0x004fc40000000f00 */
[----:B------:R2:W-:Y:S03]  /*57b0*/  MUFU.EX2 R246, R0 ;  /* 0x0000000000f67308 */ /* 0x0005e60000000800 */
[C---:B------:R-:W-:Y:S08]  /*57c0*/  HMMA.16816.F32 R36, R8.reuse, R16, RZ ;  /* 0x000000100824723c */ /* 0x040ff000000018ff */
[----:B------:R-:W-:Y:S01]  /*57d0*/  HMMA.16816.F32 R56, R8, R18, RZ ;  /* 0x000000120838723c */ /* 0x000fe200000018ff */
[----:B------:R-:W1:Y:S01]  /*57e0*/  LDSM.16.MT88.4 R16, [R216+0xa800] ;  /* 0x00a80000d810783b */ /* 0x000e620000004200 */
[----:B--2---:R-:W-:Y:S01]  /*57f0*/  FFMA.FTZ R0, R95, c[0x0][0x23c], -R5 ;  /* 0x00008f005f007a23 */ /* 0x004fe20000010805 */
[----:B------:R-:W-:-:S04]  /*5800*/  MOV R95, R75 ;  /* 0x0000004b005f7202 */ /* 0x000fc80000000f00 */
[----:B------:R-:W-:Y:S01]  /*5810*/  F2FP.PACK_AB R8, R199, R73 ;  /* 0x00000049c708723e */ /* 0x000fe200000000ff */
[----:B------:R2:W1:Y:S01]  /*5820*/  MUFU.EX2 R215, R0 ;  /* 0x0000000000d77308 */ /* 0x0004620000000800 */
[----:B------:R-:W-:Y:S02]  /*5830*/  F2FP.PACK_AB R9, R251, R252 ;  /* 0x000000fcfb09723e */ /* 0x000fe400000000ff */
[----:B------:R-:W-:Y:S02]  /*5840*/  F2FP.PACK_AB R10, R193, R195 ;  /* 0x000000c3c10a723e */ /* 0x000fe400000000ff */
[----:B------:R-:W-:-:S07]  /*5850*/  F2FP.PACK_AB R11, R192, R194 ;  /* 0x000000c2c00b723e */ /* 0x000fce00000000ff */
[----:B---3--:R-:W-:Y:S01]  /*5860*/  HMMA.16816.F32 R60, R8, R24, R32 ;  /* 0x00000018083c723c */ /* 0x008fe20000001820 */
[----:B--2---:R-:W-:Y:S01]  /*5870*/  FFMA.FTZ R0, R94, c[0x0][0x23c], -R5 ;  /* 0x00008f005e007a23 */ /* 0x004fe20000010805 */
[----:B----4-:R-:W-:-:S03]  /*5880*/  MOV R94, R74 ;  /* 0x0000004a005e7202 */ /* 0x010fc60000000f00 */
[----:B------:R2:W-:Y:S03]  /*5890*/  MUFU.EX2 R248, R0 ;  /* 0x0000000000f87308 */ /* 0x0005e60000000800 */
[C---:B-----5:R-:W-:Y:S07]  /*58a0*/  HMMA.16816.F32 R32, R8.reuse, R12, R52 ;  /* 0x0000000c0820723c */ /* 0x060fee0000001834 */
[----:B------:R-:W-:Y:S01]  /*58b0*/  MOV R55, R199 ;  /* 0x000000c700377202 */ /* 0x000fe20000000f00 */
[----:B------:R-:W-:Y:S01]  /*58c0*/  HMMA.16816.F32 R68, R8, R26, R44 ;  /* 0x0000001a0844723c */ /* 0x000fe2000000182c */
[----:B------:R-:W-:Y:S01]  /*58d0*/  LDSM.16.MT88.4 R24, [R218+0xb000] ;  /* 0x00b00000da18783b */ /* 0x000fe20000004200 */
[----:B------:R-:W-:-:S02]  /*58e0*/  MOV R54, R195 ;  /* 0x000000c300367202 */ /* 0x000fc40000000f00 */
[----:B------:R-:W-:Y:S02]  /*58f0*/  MOV R53, R194 ;  /* 0x000000c200357202 */ /* 0x000fe40000000f00 */
[----:B------:R-:W-:Y:S01]  /*5900*/  MOV R52, R193 ;  /* 0x000000c100347202 */ /* 0x000fe20000000f00 */
[----:B--2---:R-:W-:Y:S01]  /*5910*/  FFMA.FTZ R0, R93, c[0x0][0x23c], -R5 ;  /* 0x00008f005d007a23 */ /* 0x004fe20000010805 */
[C---:B-1----:R-:W-:Y:S01]  /*5920*/  HMMA.16816.F32 R44, R8.reuse, R20, R28 ;  /* 0x00000014082c723c */ /* 0x042fe2000000181c */
[----:B------:R-:W-:Y:S01]  /*5930*/  MOV R93, R73 ;  /* 0x00000049005d7202 */ /* 0x000fe20000000f00 */
[----:B------:R-:W1:Y:S01]  /*5940*/  LDSM.16.MT88.4 R28, [R147+0xb000] ;  /* 0x00b00000931c783b */ /* 0x000e620000004200 */
[----:B------:R2:W3:Y:S05]  /*5950*/  MUFU.EX2 R247, R0 ;  /* 0x0000000000f77308 */ /* 0x0004ea0000000800 */
[C---:B------:R-:W-:Y:S08]  /*5960*/  HMMA.16816.F32 R64, R8.reuse, R22, R40 ;  /* 0x000000160840723c */ /* 0x040ff00000001828 */
[----:B------:R-:W-:Y:S01]  /*5970*/  HMMA.16816.F32 R36, R8, R16, R36 ;  /* 0x000000100824723c */ /* 0x000fe20000001824 */
[----:B--2---:R-:W-:Y:S01]  /*5980*/  FFMA.FTZ R0, R101, c[0x0][0x23c], -R6 ;  /* 0x00008f0065007a23 */ /* 0x004fe20000010806 */
[----:B------:R-:W-:-:S03]  /*5990*/  MOV R101, R192 ;  /* 0x000000c000657202 */ /* 0x000fc60000000f00 */
[----:B------:R2:W-:Y:S03]  /*59a0*/  MUFU.EX2 R211, R0 ;  /* 0x0000000000d37308 */ /* 0x0005e60000000800 */
[C---:B------:R-:W-:Y:S01]  /*59b0*/  HMMA.16816.F32 R72, R8.reuse, R18, R56 ;  /* 0x000000120848723c */ /* 0x040fe20000001838 */
[----:B------:R-:W4:Y:S07]  /*59c0*/  LDSM.16.MT88.4 R16, [R216+0xb000] ;  /* 0x00b00000d810783b */ /* 0x000f2e0000004200 */
[----:B------:R-:W-:Y:S01]  /*59d0*/  HMMA.16816.F32 R20, R8, R14, R48 ;  /* 0x0000000e0814723c */ /* 0x000fe20000001830 */
[----:B------:R-:W5:Y:S01]  /*59e0*/  LDSM.16.MT88.4 R12, [R217+0xb000] ;  /* 0x00b00000d90c783b */ /* 0x000f620000004200 */
[----:B--2---:R-:W-:-:S05]  /*59f0*/  FFMA.FTZ R0, R102, c[0x0][0x23c], -R6 ;  /* 0x00008f0066007a23 */ /* 0x004fca0000010806 */
[-C--:B------:R-:W-:Y:S02]  /*5a00*/  F2FP.PACK_AB R8, R88, R191.reuse ;  /* 0x000000bf5808723e */ /* 0x080fe400000000ff */
[----:B------:R-:W-:Y:S01]  /*5a10*/  F2FP.PACK_AB R9, R215, R246 ;  /* 0x000000f6d709723e */ /* 0x000fe200000000ff */
[----:B------:R2:W2:Y:S01]  /*5a20*/  MUFU.EX2 R212, R0 ;  /* 0x0000000000d47308 */ /* 0x0004a20000000800 */
[----:B------:R-:W-:Y:S02]  /*5a30*/  F2FP.PACK_AB R10, R94, R100 ;  /* 0x000000645e0a723e */ /* 0x000fe400000000ff */
[----:B---3--:R-:W-:Y:S02]  /*5a40*/  F2FP.PACK_AB R11, R247, R248 ;  /* 0x000000f8f70b723e */ /* 0x008fe400000000ff */
[----:B------:R-:W-:-:S05]  /*5a50*/  MOV R102, R191 ;  /* 0x000000bf00667202 */ /* 0x000fca0000000f00 */
[----:B-1----:R-:W-:Y:S01]  /*5a60*/  HMMA.16816.F32 R40, R8, R28, R60 ;  /* 0x0000001c0828723c */ /* 0x002fe2000000183c */
[----:B--2---:R-:W-:-:S07]  /*5a70*/  FFMA.FTZ R0, R108, c[0x0][0x23c], -R6 ;  /* 0x00008f006c007a23 */ /* 0x004fce0000010806 */
[C---:B------:R-:W-:Y:S01]  /*5a80*/  HMMA.16816.F32 R56, R8.reuse, R30, R68 ;  /* 0x0000001e0838723c */ /* 0x040fe20000001844 */
[----:B------:R-:W-:Y:S01]  /*5a90*/  LDSM.16.MT88.4 R28, [R147+0xb800] ;  /* 0x00b80000931c783b */ /* 0x000fe20000004200 */
[----:B------:R1:W-:Y:S06]  /*5aa0*/  MUFU.EX2 R214, R0 ;  /* 0x0000000000d67308 */ /* 0x0003ec0000000800 */
        /* <DEDUP_REMOVED lines=8> */
[----:B-1----:R-:W-:-:S05]  /*5b30*/  FFMA.FTZ R0, R120, c[0x0][0x23c], -R5 ;  /* 0x00008f0078007a23 */ /* 0x002fca0000010805 */
[----:B------:R-:W-:Y:S01]  /*5b40*/  MOV R75, R101 ;  /* 0x00000065004b7202 */ /* 0x000fe20000000f00 */
[----:B-----5:R-:W-:Y:S01]  /*5b50*/  HMMA.16816.F32 R32, R8, R12, R32 ;  /* 0x0000000c0820723c */ /* 0x020fe20000001820 */
[----:B------:R-:W-:Y:S01]  /*5b60*/  MOV R74, R52 ;  /* 0x00000034004a7202 */ /* 0x000fe20000000f00 */
[----:B------:R1:W-:Y:S01]  /*5b70*/  MUFU.EX2 R210, R0 ;  /* 0x0000000000d27308 */ /* 0x0003e20000000800 */
[----:B------:R-:W-:Y:S02]  /*5b80*/  MOV R73, R53 ;  /* 0x0000003500497202 */ /* 0x000fe40000000f00 */
[----:B------:R-:W-:-:S03]  /*5b90*/  MOV R72, R54 ;  /* 0x0000003600487202 */ /* 0x000fc60000000f00 */
[----:B------:R-:W-:Y:S01]  /*5ba0*/  HMMA.16816.F32 R20, R8, R14, R20 ;  /* 0x0000000e0814723c */ /* 0x000fe20000001814 */
[----:B------:R-:W5:Y:S06]  /*5bb0*/  LDSM.16.MT88.4 R12, [R217+0xb800] ;  /* 0x00b80000d90c783b */ /* 0x000f6c0000004200 */
[----:B------:R-:W-:Y:S02]  /*5bc0*/  F2FP.PACK_AB R8, R212, R211 ;  /* 0x000000d3d408723e */ /* 0x000fe400000000ff */
[----:B---3--:R-:W-:Y:S01]  /*5bd0*/  F2FP.PACK_AB R10, R213, R214 ;  /* 0x000000d6d50a723e */ /* 0x008fe200000000ff */
[----:B-1----:R-:W-:-:S04]  /*5be0*/  FFMA.FTZ R0, R111, c[0x0][0x23c], -R5 ;  /* 0x00008f006f007a23 */ /* 0x002fc80000010805 */
        /* <DEDUP_REMOVED lines=94> */
[----:B------:R-:W-:-:S02]  /*61d0*/  F2FP.PACK_AB R10, R143, R145 ;  /* 0x000000918f0a723e */ /* 0x000fc400000000ff */
        /* <DEDUP_REMOVED lines=18> */
[----:B------:R-:W2:Y:S01]  /*6300*/  LDSM.16.MT88.4 R24, [R218+0xd800] ;  /* 0x00d80000da18783b */ /* 0x000ea20000004200 */
[----:B-1----:R-:W-:Y:S01]  /*6310*/  FFMA.FTZ R0, R152, c[0x0][0x23c], -R6 ;  /* 0x00008f0098007a23 */ /* 0x002fe20000010806 */
[----:B------:R-:W-:-:S03]  /*6320*/  MOV R152, R93 ;  /* 0x0000005d00987202 */ /* 0x000fc60000000f00 */
[----:B------:R1:W3:Y:S02]  /*6330*/  MUFU.EX2 R136, R0 ;  /* 0x0000000000887308 */ /* 0x0002e40000000800 */
[C---:B----4-:R-:W-:Y:S08]  /*6340*/  HMMA.16816.F32 R48, R8.reuse, R16, R48 ;  /* 0x000000100830723c */ /* 0x050ff00000001830 */
[----:B------:R-:W-:Y:S01]  /*6350*/  HMMA.16816.F32 R68, R8, R18, R68 ;  /* 0x000000120844723c */ /* 0x000fe20000001844 */
[----:B------:R-:W4:Y:S01]  /*6360*/  LDSM.16.MT88.4 R16, [R216+0xd800] ;  /* 0x00d80000d810783b */ /* 0x000f220000004200 */
[----:B-1----:R-:W-:-:S06]  /*6370*/  FFMA.FTZ R0, R153, c[0x0][0x23c], -R6 ;  /* 0x00008f0099007a23 */ /* 0x002fcc0000010806 */
[C---:B-----5:R-:W-:Y:S01]  /*6380*/  HMMA.16816.F32 R36, R8.reuse, R12, R36 ;  /* 0x0000000c0824723c */ /* 0x060fe20000001824 */
[----:B------:R-:W-:Y:S01]  /*6390*/  MOV R153, R95 ;  /* 0x0000005f00997202 */ /* 0x000fe20000000f00 */
        /* <DEDUP_REMOVED lines=45> */
[----:B-----5:R-:W-:-:S02]  /*6670*/  F2FP.PACK_AB R10, R124, R125 ;  /* 0x0000007d7c0a723e */ /* 0x020fc400000000ff */
[----:B------:R-:W-:Y:S01]  /*6680*/  MOV R127, R89 ;  /* 0x00000059007f7202 */ /* 0x000fe20000000f00 */
[----:B------:R1:W-:Y:S04]  /*6690*/  MUFU.EX2 R123, R0 ;  /* 0x00000000007b7308 */ /* 0x0003e80000000800 */
[----:B------:R-:W-:-:S04]  /*66a0*/  FADD.FTZ R4, R4, R127 ;  /* 0x0000007f04047221 */ /* 0x000fc80000010000 */
[----:B------:R-:W-:-:S04]  /*66b0*/  FADD.FTZ R4, R155, R4 ;  /* 0x000000049b047221 */ /* 0x000fc80000010000 */
[----:B------:R-:W-:Y:S02]  /*66c0*/  FADD.FTZ R4, R153, R4 ;  /* 0x0000000499047221 */ /* 0x000fe40000010000 */
[--C-:B-1----:R-:W-:Y:S02]  /*66d0*/  FFMA.FTZ R0, R119, c[0x0][0x23c], -R5.reuse ;  /* 0x00008f0077007a23 */ /* 0x102fe40000010805 */
[----:B------:R-:W-:Y:S02]  /*66e0*/  FADD.FTZ R4, R252, R4 ;  /* 0x00000004fc047221 */ /* 0x000fe40000010000 */
        /* <DEDUP_REMOVED lines=14> */
[C---:B----4-:R-:W-:Y:S08]  /*67d0*/  HMMA.16816.F32 R24, R8.reuse, R12, R24 ;  /* 0x0000000c0818723c */ /* 0x050ff00000001818 */
[----:B------:R-:W-:Y:S01]  /*67e0*/  HMMA.16816.F32 R20, R8, R14, R20 ;  /* 0x0000000e0814723c */ /* 0x000fe20000001814 */
[----:B------:R-:W4:Y:S01]  /*67f0*/  LDSM.16.MT88.4 R12, [R217+0xe800] ;  /* 0x00e80000d90c783b */ /* 0x000f220000004200 */
[----:B-1----:R-:W-:Y:S01]  /*6800*/  FFMA.FTZ R0, R157, c[0x0][0x23c], -R6 ;  /* 0x00008f009d007a23 */ /* 0x002fe20000010806 */
[----:B------:R-:W-:-:S05]  /*6810*/  MOV R157, R7 ;  /* 0x00000007009d7202 */ /* 0x000fca0000000f00 */
[----:B------:R-:W-:Y:S01]  /*6820*/  HMMA.16816.F32 R40, R8, R32, R40 ;  /* 0x000000200828723c */ /* 0x000fe20000001828 */
[----:B------:R1:W-:Y:S01]  /*6830*/  MUFU.EX2 R117, R0 ;  /* 0x0000000000757308 */ /* 0x0003e20000000800 */
[----:B------:R-:W-:-:S06]  /*6840*/  FADD.FTZ R2, R2, R157 ;  /* 0x0000009d02027221 */ /* 0x000fcc0000010000 */
[----:B------:R-:W-:Y:S01]  /*6850*/  HMMA.16816.F32 R56, R8, R34, R56 ;  /* 0x000000220838723c */ /* 0x000fe20000001838 */
[----:B------:R-:W-:-:S04]  /*6860*/  FADD.FTZ R2, R154, R2 ;  /* 0x000000029a027221 */ /* 0x000fc80000010000 */
[----:B------:R-:W-:-:S03]  /*6870*/  FADD.FTZ R2, R156, R2 ;  /* 0x000000029c027221 */ /* 0x000fc60000010000 */
[C---:B------:R-:W-:Y:S01]  /*6880*/  HMMA.16816.F32 R44, R8.reuse, R28, R44 ;  /* 0x0000001c082c723c */ /* 0x040fe2000000182c */
[----:B------:R-:W-:Y:S02]  /*6890*/  FADD.FTZ R2, R152, R2 ;  /* 0x0000000298027221 */ /* 0x000fe40000010000 */
[----:B-1----:R-:W-:Y:S01]  /*68a0*/  FFMA.FTZ R0, R104, c[0x0][0x23c], -R6 ;  /* 0x00008f0068007a23 */ /* 0x002fe20000010806 */
[----:B------:R-:W-:Y:S01]  /*68b0*/  LDSM.16.MT88.4 R152, [R147+0x11800] ;  /* 0x011800009398783b */ /* 0x000fe20000004200 */
[----:B------:R-:W-:Y:S02]  /*68c0*/  FADD.FTZ R2, R151, R2 ;  /* 0x0000000297027221 */ /* 0x000fe40000010000 */
[----:B------:R1:W5:Y:S01]  /*68d0*/  MUFU.EX2 R116, R0 ;  /* 0x0000000000747308 */ /* 0x0003620000000800 */
[----:B------:R-:W-:Y:S01]  /*68e0*/  HMMA.16816.F32 R60, R8, R30, R60 ;  /* 0x0000001e083c723c */ /* 0x000fe2000000183c */
[----:B------:R-:W2:Y:S01]  /*68f0*/  LDSM.16.MT88.4 R28, [R218+0xe800] ;  /* 0x00e80000da1c783b */ /* 0x000ea20000004200 */
[----:B------:R-:W-:-:S04]  /*6900*/  FADD.FTZ R2, R72, R2 ;  /* 0x0000000248027221 */ /* 0x000fc80000010000 */
[----:B------:R-:W-:Y:S01]  /*6910*/  FADD.FTZ R2, R74, R2 ;  /* 0x000000024a027221 */ /* 0x000fe20000010000 */
[----:B---3--:R-:W-:Y:S01]  /*6920*/  F2FP.PACK_AB R8, R119, R118 ;  /* 0x000000767708723e */ /* 0x008fe200000000ff */
[----:B-1----:R-:W-:Y:S01]  /*6930*/  FFMA.FTZ R0, R160, c[0x0][0x23c], -R5 ;  /* 0x00008f00a0007a23 */ /* 0x002fe20000010805 */
[----:B-----5:R-:W-:-:S03]  /*6940*/  F2FP.PACK_AB R10, R116, R117 ;  /* 0x00000075740a723e */ /* 0x020fc600000000ff */
        /* <DEDUP_REMOVED lines=11> */
[C---:B------:R-:W-:Y:S08]  /*6a00*/  HMMA.16816.F32 R32, R8.reuse, R36, R40 ;  /* 0x000000240820723c */ /* 0x040ff00000001828 */
[----:B------:R-:W-:Y:S01]  /*6a10*/  HMMA.16816.F32 R48, R8, R38, R56 ;  /* 0x000000260830723c */ /* 0x000fe20000001838 */
[----:B------:R-:W3:Y:S01]  /*6a20*/  LDSM.16.MT88.4 R36, [R147+0xf000] ;  /* 0x00f000009324783b */ /* 0x000ee20000004200 */
[----:B-1----:R-:W-:-:S04]  /*6a30*/  FFMA.FTZ R0, R96, c[0x0][0x23c], -R6 ;  /* 0x00008f0060007a23 */ /* 0x002fc80000010806 */
[----:B------:R1:W5:Y:S02]  /*6a40*/  MUFU.EX2 R111, R0 ;  /* 0x00000000006f7308 */ /* 0x0003640000000800 */
[C---:B--2---:R-:W-:Y:S08]  /*6a50*/  HMMA.16816.F32 R56, R8.reuse, R16, R52 ;  /* 0x000000100838723c */ /* 0x044ff00000001834 */
[----:B----4-:R-:W-:Y:S01]  /*6a60*/  HMMA.16816.F32 R52, R8, R12, R24 ;  /* 0x0000000c0834723c */ /* 0x010fe20000001818 */
[----:B------:R-:W-:Y:S01]  /*6a70*/  LDSM.16.MT88.4 R24, [R218+0xf800] ;  /* 0x00f80000da18783b */ /* 0x000fe20000004200 */
[----:B-1----:R-:W-:-:S06]  /*6a80*/  FFMA.FTZ R0, R97, c[0x0][0x23c], -R6 ;  /* 0x00008f0061007a23 */ /* 0x002fcc0000010806 */
[C---:B------:R-:W-:Y:S01]  /*6a90*/  HMMA.16816.F32 R20, R8.reuse, R14, R20 ;  /* 0x0000000e0814723c */ /* 0x040fe20000001814 */
[----:B------:R-:W1:Y:S01]  /*6aa0*/  LDSM.16.MT88.4 R12, [R217+0xf000] ;  /* 0x00f00000d90c783b */ /* 0x000e620000004200 */
[----:B------:R2:W-:Y:S06]  /*6ab0*/  MUFU.EX2 R110, R0 ;  /* 0x00000000006e7308 */ /* 0x0005ec0000000800 */
[C---:B------:R-:W-:Y:S01]  /*6ac0*/  HMMA.16816.F32 R40, R8.reuse, R28, R44 ;  /* 0x0000001c0828723c */ /* 0x040fe2000000182c */
[----:B------:R-:W4:Y:S07]  /*6ad0*/  LDSM.16.MT88.4 R44, [R218+0xf000] ;  /* 0x00f00000da2c783b */ /* 0x000f2e0000004200 */
[----:B------:R-:W-:Y:S01]  /*6ae0*/  HMMA.16816.F32 R68, R8, R18, R68 ;  /* 0x000000120844723c */ /* 0x000fe20000001844 */
[----:B------:R-:W1:Y:S01]  /*6af0*/  LDSM.16.MT88.4 R16, [R216+0xf000] ;  /* 0x00f00000d810783b */ /* 0x000e620000004200 */
[----:B--2---:R-:W-:-:S04]  /*6b00*/  FFMA.FTZ R0, R84, c[0x0][0x23c], -R6 ;  /* 0x00008f0054007a23 */ /* 0x004fc80000010806 */
[----:B------:R2:W2:Y:S02]  /*6b10*/  MUFU.EX2 R109, R0 ;  /* 0x00000000006d7308 */ /* 0x0004a40000000800 */
[----:B------:R-:W-:Y:S01]  /*6b20*/  HMMA.16816.F32 R60, R8, R30, R60 ;  /* 0x0000001e083c723c */ /* 0x000fe2000000183c */
[----:B------:R-:W1:Y:S06]  /*6b30*/  LDSM.16.MT88.4 R28, [R147+0xf800] ;  /* 0x00f80000931c783b */ /* 0x000e6c0000004200 */
[----:B-----5:R-:W-:Y:S01]  /*6b40*/  F2FP.PACK_AB R8, R111, R108 ;  /* 0x0000006c6f08723e */ /* 0x020fe200000000ff */
[----:B--2---:R-:W-:Y:S01]  /*6b50*/  FFMA.FTZ R0, R107, c[0x0][0x23c], -R5 ;  /* 0x00008f006b007a23 */ /* 0x004fe20000010805 */
[----:B------:R-:W-:-:S03]  /*6b60*/  F2FP.PACK_AB R10, R109, R110 ;  /* 0x0000006e6d0a723e */ /* 0x000fc600000000ff */
[----:B------:R2:W-:Y:S02]  /*6b70*/  MUFU.EX2 R107, R0 ;  /* 0x00000000006b7308 */ /* 0x0005e40000000800 */
[----:B--2---:R-:W-:-:S06]  /*6b80*/  FFMA.FTZ R0, R99, c[0x0][0x23c], -R5 ;  /* 0x00008f0063007a23 */ /* 0x004fcc0000010805 */
[----:B------:R2:W5:Y:S02]  /*6b90*/  MUFU.EX2 R106, R0 ;  /* 0x00000000006a7308 */ /* 0x0005640000000800 */
[----:B--2---:R-:W-:Y:S01]  /*6ba0*/  FFMA.FTZ R0, R98, c[0x0][0x23c], -R5 ;  /* 0x00008f0062007a23 */ /* 0x004fe20000010805 */
[----:B-----5:R-:W-:-:S05]  /*6bb0*/  F2FP.PACK_AB R9, R106, R107 ;  /* 0x0000006b6a09723e */ /* 0x020fca00000000ff */
[----:B------:R2:W-:Y:S02]  /*6bc0*/  MUFU.EX2 R104, R0 ;  /* 0x0000000000687308 */ /* 0x0005e40000000800 */
[----:B--2---:R-:W-:-:S06]  /*6bd0*/  FFMA.FTZ R0, R85, c[0x0][0x23c], -R5 ;  /* 0x00008f0055007a23 */ /* 0x004fcc0000010805 */
[----:B------:R2:W5:Y:S02]  /*6be0*/  MUFU.EX2 R105, R0 ;  /* 0x0000000000697308 */ /* 0x0005640000000800 */
[----:B--2---:R-:W-:Y:S01]  /*6bf0*/  FFMA.FTZ R0, R86, c[0x0][0x23c], -R6 ;  /* 0x00008f0056007a23 */ /* 0x004fe20000010806 */
[----:B-----5:R-:W-:-:S05]  /*6c00*/  F2FP.PACK_AB R11, R105, R104 ;  /* 0x00000068690b723e */ /* 0x020fca00000000ff */
[----:B------:R2:W-:Y:S02]  /*6c10*/  MUFU.EX2 R102, R0 ;  /* 0x0000000000667308 */ /* 0x0005e40000000800 */
[C---:B---3--:R-:W-:Y:S08]  /*6c20*/  HMMA.16816.F32 R32, R8.reuse, R36, R32 ;  /* 0x000000240820723c */ /* 0x048ff00000001820 */
[----:B------:R-:W-:Y:S01]  /*6c30*/  HMMA.16816.F32 R36, R8, R38, R48 ;  /* 0x000000260824723c */ /* 0x000fe20000001830 */
[----:B--2---:R-:W-:-:S04]  /*6c40*/  FFMA.FTZ R0, R80, c[0x0][0x23c], -R6 ;  /* 0x00008f0050007a23 */ /* 0x004fc80000010806 */
[----:B------:R2:W3:Y:S03]  /*6c50*/  MUFU.EX2 R103, R0 ;  /* 0x0000000000677308 */ /* 0x0004e60000000800 */
[C---:B-1----:R-:W-:Y:S01]  /*6c60*/  HMMA.16816.F32 R64, R8.reuse, R12, R52 ;  /* 0x0000000c0840723c */ /* 0x042fe20000001834 */
[----:B------:R-:W1:Y:S07]  /*6c70*/  LDSM.16.MT88.4 R52, [R216+0xf800] ;  /* 0x00f80000d834783b */ /* 0x000e6e0000004200 */
[----:B------:R-:W-:Y:S01]  /*6c80*/  HMMA.16816.F32 R48, R8, R14, R20 ;  /* 0x0000000e0830723c */ /* 0x000fe20000001814 */
[----:B------:R-:W5:Y:S04]  /*6c90*/  LDSM.16.MT88.4 R12, [R217+0xf800] ;  /* 0x00f80000d90c783b */ /* 0x000f680000004200 */
[----:B------:R-:W1:Y:S01]  /*6ca0*/  LDSM.16.MT88.4 R20, [R147+0x10000] ;  /* 0x010000009314783b */ /* 0x000e620000004200 */
[----:B--2---:R-:W-:-:S02]  /*6cb0*/  FFMA.FTZ R0, R81, c[0x0][0x23c], -R6 ;  /* 0x00008f0051007a23 */ /* 0x004fc40000010806 */
[C---:B----4-:R-:W-:Y:S02]  /*6cc0*/  HMMA.16816.F32 R40, R8.reuse, R44, R40 ;  /* 0x0000002c0828723c */ /* 0x050fe40000001828 */
[----:B------:R2:W-:Y:S06]  /*6cd0*/  MUFU.EX2 R100, R0 ;  /* 0x0000000000647308 */ /* 0x0005ec0000000800 */
[C---:B------:R-:W-:Y:S08]  /*6ce0*/  HMMA.16816.F32 R44, R8.reuse, R46, R60 ;  /* 0x0000002e082c723c */ /* 0x040ff0000000183c */
[----:B------:R-:W-:Y:S01]  /*6cf0*/  HMMA.16816.F32 R56, R8, R16, R56 ;  /* 0x000000100838723c */ /* 0x000fe20000001838 */
[----:B--2---:R-:W-:-:S04]  /*6d00*/  FFMA.FTZ R0, R76, c[0x0][0x23c], -R6 ;  /* 0x00008f004c007a23 */ /* 0x004fc80000010806 */
[----:B------:R2:W4:Y:S03]  /*6d10*/  MUFU.EX2 R101, R0 ;  /* 0x0000000000657308 */ /* 0x0005260000000800 */
[----:B------:R-:W-:Y:S01]  /*6d20*/  HMMA.16816.F32 R68, R8, R18, R68 ;  /* 0x000000120844723c */ /* 0x000fe20000001844 */
[----:B------:R-:W1:Y:S06]  /*6d30*/  LDSM.16.MT88.4 R16, [R218+0x10000] ;  /* 0x01000000da10783b */ /* 0x000e6c0000004200 */
[----:B---3--:R-:W-:Y:S01]  /*6d40*/  F2FP.PACK_AB R8, R103, R102 ;  /* 0x000000666708723e */ /* 0x008fe200000000ff */
[----:B--2---:R-:W-:Y:S01]  /*6d50*/  FFMA.FTZ R0, R87, c[0x0][0x23c], -R5 ;  /* 0x00008f0057007a23 */ /* 0x004fe20000010805 */
[----:B----4-:R-:W-:-:S03]  /*6d60*/  F2FP.PACK_AB R10, R101, R100 ;  /* 0x00000064650a723e */ /* 0x010fc600000000ff */
        /* <DEDUP_REMOVED lines=23> */
[----:B------:R1:W2:Y:S03]  /*6ee0*/  MUFU.EX2 R93, R0 ;  /* 0x00000000005d7308 */ /* 0x0002a60000000800 */
[----:B------:R-:W-:Y:S01]  /*6ef0*/  HMMA.16816.F32 R48, R8, R14, R48 ;  /* 0x0000000e0830723c */ /* 0x000fe20000001830 */
[----:B------:R-:W4:Y:S06]  /*6f00*/  LDSM.16.MT88.4 R12, [R216+0x10000] ;  /* 0x01000000d80c783b */ /* 0x000f2c0000004200 */
[----:B---3--:R-:W-:Y:S01]  /*6f10*/  F2FP.PACK_AB R8, R96, R95 ;  /* 0x0000005f6008723e */ /* 0x008fe200000000ff */
[----:B-1----:R-:W-:Y:S01]  /*6f20*/  FFMA.FTZ R0, R164, c[0x0][0x23c], -R5 ;  /* 0x00008f00a4007a23 */ /* 0x002fe20000010805 */
[----:B--2---:R-:W-:-:S03]  /*6f30*/  F2FP.PACK_AB R10, R93, R94 ;  /* 0x0000005e5d0a723e */ /* 0x004fc600000000ff */
        /* <DEDUP_REMOVED lines=14> */
[----:B-1----:R-:W-:-:S03]  /*7020*/  FFMA.FTZ R0, R168, c[0x0][0x23c], -R6 ;  /* 0x00008f00a8007a23 */ /* 0x002fc60000010806 */
[----:B------:R-:W1:Y:S01]  /*7030*/  LDSM.16.MT88.4 R28, [R147+0x10800] ;  /* 0x01080000931c783b */ /* 0x000e620000004200 */
[----:B------:R3:W5:Y:S02]  /*7040*/  MUFU.EX2 R88, R0 ;  /* 0x0000000000587308 */ /* 0x0007640000000800 */
[C---:B------:R-:W-:Y:S01]  /*7050*/  HMMA.16816.F32 R68, R8.reuse, R18, R24 ;  /* 0x000000120844723c */ /* 0x040fe20000001818 */
[----:B------:R-:W1:Y:S07]  /*7060*/  LDSM.16.MT88.4 R24, [R218+0x10800] ;  /* 0x01080000da18783b */ /* 0x000e6e0000004200 */
[----:B------:R-:W-:Y:S01]  /*7070*/  HMMA.16816.F32 R56, R8, R16, R32 ;  /* 0x000000100838723c */ /* 0x000fe20000001820 */
[----:B------:R-:W1:Y:S01]  /*7080*/  LDSM.16.MT88.4 R16, [R216+0x10800] ;  /* 0x01080000d810783b */ /* 0x000e620000004200 */
[----:B---3--:R-:W-:-:S06]  /*7090*/  FFMA.FTZ R0, R169, c[0x0][0x23c], -R6 ;  /* 0x00008f00a9007a23 */ /* 0x008fcc0000010806 */
[C---:B----4-:R-:W-:Y:S01]  /*70a0*/  HMMA.16816.F32 R76, R8.reuse, R12, R36 ;  /* 0x0000000c084c723c */ /* 0x050fe20000001824 */
[----:B------:R3:W-:Y:S07]  /*70b0*/  MUFU.EX2 R86, R0 ;  /* 0x0000000000567308 */ /* 0x0007ee0000000800 */
[C---:B------:R-:W-:Y:S01]  /*70c0*/  HMMA.16816.F32 R64, R8.reuse, R14, R40 ;  /* 0x0000000e0840723c */ /* 0x040fe20000001828 */
[----:B------:R-:W4:Y:S07]  /*70d0*/  LDSM.16.MT88.4 R12, [R217+0x10800] ;  /* 0x01080000d90c783b */ /* 0x000f2e0000004200 */
[----:B--2---:R-:W-:Y:S01]  /*70e0*/  HMMA.16816.F32 R32, R8, R22, R48 ;  /* 0x000000160820723c */ /* 0x004fe20000001830 */
[----:B---3--:R-:W-:-:S04]  /*70f0*/  FFMA.FTZ R0, R170, c[0x0][0x23c], -R6 ;  /* 0x00008f00aa007a23 */ /* 0x008fc80000010806 */
[----:B------:R2:W-:Y:S02]  /*7100*/  MUFU.EX2 R85, R0 ;  /* 0x0000000000557308 */ /* 0x0005e40000000800 */
[----:B--2---:R-:W-:-:S06]  /*7110*/  FFMA.FTZ R0, R172, c[0x0][0x23c], -R5 ;  /* 0x00008f00ac007a23 */ /* 0x004fcc0000010805 */
[----:B------:R2:W-:Y:S02]  /*7120*/  MUFU.EX2 R84, R0 ;  /* 0x0000000000547308 */ /* 0x0005e40000000800 */
[----:B--2---:R-:W-:-:S06]  /*7130*/  FFMA.FTZ R0, R171, c[0x0][0x23c], -R5 ;  /* 0x00008f00ab007a23 */ /* 0x004fcc0000010805 */
[----:B------:R2:W3:Y:S02]  /*7140*/  MUFU.EX2 R83, R0 ;  /* 0x0000000000537308 */ /* 0x0004e40000000800 */
[----:B--2---:R-:W-:-:S06]  /*7150*/  FFMA.FTZ R0, R173, c[0x0][0x23c], -R5 ;  /* 0x00008f00ad007a23 */ /* 0x004fcc0000010805 */
[----:B------:R2:W-:Y:S02]  /*7160*/  MUFU.EX2 R82, R0 ;  /* 0x0000000000527308 */ /* 0x0005e40000000800 */
[----:B--2---:R-:W-:Y:S02]  /*7170*/  FADD.FTZ R0, R251, R4 ;  /* 0x00000004fb007221 */ /* 0x004fe40000010000 */
[----:B------:R-:W-:Y:S02]  /*7180*/  FFMA.FTZ R4, R174, c[0x0][0x23c], -R5 ;  /* 0x00008f00ae047a23 */ /* 0x000fe40000010805 */
[----:B------:R-:W-:Y:S02]  /*7190*/  FADD.FTZ R0, R73, R0 ;  /* 0x0000000049007221 */ /* 0x000fe40000010000 */
[----:B------:R2:W1:Y:S02]  /*71a0*/  MUFU.EX2 R81, R4 ;  /* 0x0000000400517308 */ /* 0x0004640000000800 */
[----:B------:R-:W-:-:S02]  /*71b0*/  FADD.FTZ R0, R75, R0 ;  /* 0x000000004b007221 */ /* 0x000fc40000010000 */
[----:B------:R-:W-:Y:S01]  /*71c0*/  HMMA.16816.F32 R72, R8, R20, R44 ;  /* 0x000000140848723c */ /* 0x000fe2000000182c */
[----:B------:R-:W4:Y:S01]  /*71d0*/  LDSM.16.MT88.4 R20, [R147+0x11000] ;  /* 0x011000009314783b */ /* 0x000f220000004200 */
[----:B------:R-:W-:-:S04]  /*71e0*/  FADD.FTZ R0, R246, R0 ;  /* 0x00000000f6007221 */ /* 0x000fc80000010000 */
[----:B------:R-:W-:Y:S01]  /*71f0*/  FADD.FTZ R0, R215, R0 ;  /* 0x00000000d7007221 */ /* 0x000fe20000010000 */
[----:B-----5:R-:W-:Y:S02]  /*7200*/  F2FP.PACK_AB R8, R88, R87 ;  /* 0x000000575808723e */ /* 0x020fe400000000ff */
[----:B---3--:R-:W-:Y:S01]  /*7210*/  F2FP.PACK_AB R9, R83, R84 ;  /* 0x000000545309723e */ /* 0x008fe200000000ff */
[----:B------:R-:W-:Y:S01]  /*7220*/  FADD.FTZ R0, R248, R0 ;  /* 0x00000000f8007221 */ /* 0x000fe20000010000 */
[----:B------:R-:W-:Y:S01]  /*7230*/  F2FP.PACK_AB R10, R85, R86 ;  /* 0x00000056550a723e */ /* 0x000fe200000000ff */
[----:B--2---:R-:W-:Y:S01]  /*7240*/  FADD.FTZ R4, R146, R2 ;  /* 0x0000000292047221 */ /* 0x004fe20000010000 */
[----:B-1----:R-:W-:Y:S01]  /*7250*/  F2FP.PACK_AB R11, R81, R82 ;  /* 0x00000052510b723e */ /* 0x002fe200000000ff */
[----:B------:R-:W-:Y:S02]  /*7260*/  FFMA.FTZ R2, R175, c[0x0][0x23c], -R6 ;  /* 0x00008f00af027a23 */ /* 0x000fe40000010806 */
[----:B------:R-:W-:-:S02]  /*7270*/  FADD.FTZ R4, R148, R4 ;  /* 0x0000000494047221 */ /* 0x000fc40000010000 */
[----:B------:R1:W-:Y:S01]  /*7280*/  MUFU.EX2 R80, R2 ;  /* 0x0000000200507308 */ /* 0x0003e20000000800 */
[----:B------:R-:W-:Y:S01]  /*7290*/  FADD.FTZ R0, R247, R0 ;  /* 0x00000000f7007221 */ /* 0x000fe20000010000 */
[----:B------:R-:W-:Y:S03]  /*72a0*/  HMMA.16816.F32 R40, R8, R28, R60 ;  /* 0x0000001c0828723c */ /* 0x000fe6000000183c */
[----:B------:R-:W-:-:S04]  /*72b0*/  FADD.FTZ R0, R210, R0 ;  /* 0x00000000d2007221 */ /* 0x000fc80000010000 */
[----:B------:R-:W-:Y:S01]  /*72c0*/  FADD.FTZ R0, R209, R0 ;  /* 0x00000000d1007221 */ /* 0x000fe20000010000 */
[C---:B------:R-:W-:Y:S03]  /*72d0*/  HMMA.16816.F32 R44, R8.reuse, R24, R56 ;  /* 0x00000018082c723c */ /* 0x040fe60000001838 */
[----:B------:R-:W-:Y:S02]  /*72e0*/  FADD.FTZ R0, R208, R0 ;  /* 0x00000000d0007221 */ /* 0x000fe40000010000 */
[----:B-1----:R-:W-:Y:S02]  /*72f0*/  FADD.FTZ R2, R149, R4 ;  /* 0x0000000495027221 */ /* 0x002fe40000010000 */
        /* <DEDUP_REMOVED lines=22> */
[----:B----4-:R-:W-:Y:S01]  /*7460*/  HMMA.16816.F32 R72, R8, R12, R72 ;  /* 0x0000000c0848723c */ /* 0x010fe20000001848 */
[----:B------:R-:W-:Y:S02]  /*7470*/  FADD.FTZ R2, R205, R2 ;  /* 0x00000002cd027221 */ /* 0x000fe40000010000 */
[----:B------:R-:W-:Y:S02]  /*7480*/  FADD.FTZ R0, R139, R0 ;  /* 0x000000008b007221 */ /* 0x000fe40000010000 */
[----:B------:R-:W-:-:S02]  /*7490*/  FADD.FTZ R2, R196, R2 ;  /* 0x00000002c4027221 */ /* 0x000fc40000010000 */
[----:B------:R-:W-:Y:S01]  /*74a0*/  FADD.FTZ R0, R137, R0 ;  /* 0x0000000089007221 */ /* 0x000fe20000010000 */
[----:B------:R-:W-:Y:S01]  /*74b0*/  HMMA.16816.F32 R32, R8, R14, R32 ;  /* 0x0000000e0820723c */ /* 0x000fe20000001820 */
[----:B------:R-:W-:Y:S01]  /*74c0*/  FADD.FTZ R2, R198, R2 ;  /* 0x00000002c6027221 */ /* 0x000fe20000010000 */
[----:B------:R-:W2:Y:S01]  /*74d0*/  LDSM.16.MT88.4 R12, [R216+0x11000] ;  /* 0x01100000d80c783b */ /* 0x000ea20000004200 */
        /* <DEDUP_REMOVED lines=12> */
[----:B------:R-:W-:Y:S02]  /*75a0*/  FFMA.FTZ R4, R176, c[0x0][0x23c], -R6 ;  /* 0x00008f00b0047a23 */ /* 0x000fe40000010806 */
[----:B------:R-:W-:Y:S02]  /*75b0*/  FADD.FTZ R2, R135, R2 ;  /* 0x0000000287027221 */ /* 0x000fe40000010000 */
[----:B------:R-:W-:Y:S01]  /*75c0*/  FADD.FTZ R0, R123, R0 ;  /* 0x000000007b007221 */ /* 0x000fe20000010000 */
[----:B------:R-:W3:Y:S01]  /*75d0*/  MUFU.EX2 R61, R4 ;  /* 0x00000004003d7308 */ /* 0x000ee20000000800 */
[----:B------:R-:W-:-:S02]  /*75e0*/  FADD.FTZ R2, R136, R2 ;  /* 0x0000000288027221 */ /* 0x000fc40000010000 */
[----:B------:R-:W-:Y:S01]  /*75f0*/  FADD.FTZ R0, R122, R0 ;  /* 0x000000007a007221 */ /* 0x000fe20000010000 */
[----:B------:R-:W-:Y:S01]  /*7600*/  LDSM.16.MT88.4 R136, [R216+0x11800] ;  /* 0x01180000d888783b */ /* 0x000fe20000004200 */
[----:B------:R-:W-:Y:S02]  /*7610*/  FADD.FTZ R2, R134, R2 ;  /* 0x0000000286027221 */ /* 0x000fe40000010000 */
[----:B------:R-:W-:Y:S02]  /*7620*/  FADD.FTZ R0, R121, R0 ;  /* 0x0000000079007221 */ /* 0x000fe40000010000 */
[----:B------:R-:W-:Y:S02]  /*7630*/  FADD.FTZ R2, R133, R2 ;  /* 0x0000000285027221 */ /* 0x000fe40000010000 */
[----:B------:R-:W-:Y:S01]  /*7640*/  FADD.FTZ R0, R120, R0 ;  /* 0x0000000078007221 */ /* 0x000fe20000010000 */
[----:B------:R-:W-:Y:S01]  /*7650*/  LDSM.16.MT88.4 R132, [R218+0x11800] ;  /* 0x01180000da84783b */ /* 0x000fe20000004200 */
[----:B------:R-:W-:-:S02]  /*7660*/  FADD.FTZ R2, R126, R2 ;  /* 0x000000027e027221 */ /* 0x000fc40000010000 */
[----:B------:R-:W-:Y:S01]  /*7670*/  FADD.FTZ R0, R115, R0 ;  /* 0x0000000073007221 */ /* 0x000fe20000010000 */
[----:B---3--:R-:W-:Y:S01]  /*7680*/  F2FP.PACK_AB R8, R61, R80 ;  /* 0x000000503d08723e */ /* 0x008fe200000000ff */
        /* <DEDUP_REMOVED lines=11> */
[----:B---3--:R-:W-:-:S02]  /*7740*/  FFMA.FTZ R4, R178, c[0x0][0x23c], -R6 ;  /* 0x00008f00b2047a23 */ /* 0x008fc40000010806 */
[----:B------:R-:W-:Y:S02]  /*7750*/  FADD.FTZ R2, R117, R2 ;  /* 0x0000000275027221 */ /* 0x000fe40000010000 */
[----:B------:R-:W3:Y:S01]  /*7760*/  MUFU.EX2 R59, R4 ;  /* 0x00000004003b7308 */ /* 0x000ee20000000800 */
        /* <DEDUP_REMOVED lines=8> */
[----:B---3--:R-:W-:Y:S01]  /*77f0*/  F2FP.PACK_AB R10, R59, R60 ;  /* 0x0000003c3b0a723e */ /* 0x008fe200000000ff */
[----:B------:R-:W-:Y:S02]  /*7800*/  FFMA.FTZ R4, R180, c[0x0][0x23c], -R5 ;  /* 0x00008f00b4047a23 */ /* 0x000fe40000010805 */
[----:B------:R-:W-:Y:S02]  /*7810*/  FADD.FTZ R2, R109, R2 ;  /* 0x000000026d027221 */ /* 0x000fe40000010000 */
[----:B------:R3:W-:Y:S01]  /*7820*/  MUFU.EX2 R57, R4 ;  /* 0x0000000400397308 */ /* 0x0007e20000000800 */
        /* <DEDUP_REMOVED lines=8> */
[----:B---3--:R-:W-:Y:S02]  /*78b0*/  FFMA.FTZ R4, R179, c[0x0][0x23c], -R5 ;  /* 0x00008f00b3047a23 */ /* 0x008fe40000010805 */
[----:B------:R-:W-:Y:S02]  /*78c0*/  FADD.FTZ R2, R95, R2 ;  /* 0x000000025f027221 */ /* 0x000fe40000010000 */
        /* <DEDUP_REMOVED lines=9> */
[----:B---3--:R-:W-:Y:S01]  /*7960*/  F2FP.PACK_AB R9, R58, R57 ;  /* 0x000000393a09723e */ /* 0x008fe200000000ff */
[----:B------:R-:W-:-:S02]  /*7970*/  FFMA.FTZ R4, R181, c[0x0][0x23c], -R5 ;  /* 0x00008f00b5047a23 */ /* 0x000fc40000010805 */
[----:B------:R-:W-:Y:S02]  /*7980*/  FADD.FTZ R2, R88, R2 ;  /* 0x0000000258027221 */ /* 0x000fe40000010000 */
[----:B------:R3:W4:Y:S01]  /*7990*/  MUFU.EX2 R56, R4 ;  /* 0x0000000400387308 */ /* 0x0007220000000800 */
        /* <DEDUP_REMOVED lines=8> */
[----:B---3--:R-:W-:Y:S02]  /*7a20*/  FFMA.FTZ R4, R182, c[0x0][0x23c], -R5 ;  /* 0x00008f00b6047a23 */ /* 0x008fe40000010805 */
[----:B------:R-:W-:Y:S02]  /*7a30*/  FADD.FTZ R0, R58, R0 ;  /* 0x000000003a007221 */ /* 0x000fe40000010000 */
[----:B------:R-:W3:Y:S01]  /*7a40*/  MUFU.EX2 R55, R4 ;  /* 0x0000000400377308 */ /* 0x000ee20000000800 */
[----:B------:R-:W-:-:S02]  /*7a50*/  FADD.FTZ R2, R60, R2 ;  /* 0x000000023c027221 */ /* 0x000fc40000010000 */
[----:B----4-:R-:W-:Y:S02]  /*7a60*/  FADD.FTZ R0, R56, R0 ;  /* 0x0000000038007221 */ /* 0x010fe40000010000 */
[----:B------:R-:W-:Y:S01]  /*7a70*/  FADD.FTZ R2, R59, R2 ;  /* 0x000000023b027221 */ /* 0x000fe20000010000 */
[----:B---3--:R-:W-:Y:S01]  /*7a80*/  F2FP.PACK_AB R11, R55, R56 ;  /* 0x00000038370b723e */ /* 0x008fe200000000ff */
[----:B------:R-:W-:Y:S02]  /*7a90*/  FFMA.FTZ R4, R183, c[0x0][0x23c], -R6 ;  /* 0x00008f00b7047a23 */ /* 0x000fe40000010806 */
[----:B------:R-:W-:Y:S02]  /*7aa0*/  FADD.FTZ R0, R55, R0 ;  /* 0x0000000037007221 */ /* 0x000fe40000010000 */
[----:B------:R3:W4:Y:S02]  /*7ab0*/  MUFU.EX2 R54, R4 ;  /* 0x0000000400367308 */ /* 0x0007240000000800 */
[C---:B------:R-:W-:Y:S08]  /*7ac0*/  HMMA.16816.F32 R40, R8.reuse, R20, R40 ;  /* 0x000000140828723c */ /* 0x040ff00000001828 */
[----:B------:R-:W-:Y:S01]  /*7ad0*/  HMMA.16816.F32 R28, R8, R22, R28 ;  /* 0x00000016081c723c */ /* 0x000fe2000000181c */
[----:B------:R-:W5:Y:S01]  /*7ae0*/  LDSM.16.MT88.4 R20, [R217+0x11000] ;  /* 0x01100000d914783b */ /* 0x000f620000004200 */
[----:B---3--:R-:W-:-:S06]  /*7af0*/  FFMA.FTZ R4, R184, c[0x0][0x23c], -R6 ;  /* 0x00008f00b8047a23 */ /* 0x008fcc0000010806 */
[C---:B-1----:R-:W-:Y:S01]  /*7b00*/  HMMA.16816.F32 R36, R8.reuse, R18, R36 ;  /* 0x000000120824723c */ /* 0x042fe20000001824 */
[----:B----4-:R-:W-:Y:S01]  /*7b10*/  FADD.FTZ R2, R54, R2 ;  /* 0x0000000236027221 */ /* 0x010fe20000010000 */
[----:B------:R1:W3:Y:S06]  /*7b20*/  MUFU.EX2 R53, R4 ;  /* 0x0000000400357308 */ /* 0x0002ec0000000800 */
[C---:B------:R-:W-:Y:S08]  /*7b30*/  HMMA.16816.F32 R44, R8.reuse, R16, R44 ;  /* 0x00000010082c723c */ /* 0x040ff0000000182c */
[----:B--2---:R-:W-:Y:S01]  /*7b40*/  HMMA.16816.F32 R24, R8, R12, R24 ;  /* 0x0000000c0818723c */ /* 0x004fe20000001818 */
[--C-:B-1----:R-:W-:Y:S01]  /*7b50*/  FFMA.FTZ R4, R185, c[0x0][0x23c], -R6.reuse ;  /* 0x00008f00b9047a23 */ /* 0x102fe20000010806 */
[----:B---3--:R-:W-:Y:S01]  /*7b60*/  F2FP.PACK_AB R164, R53, R54 ;  /* 0x0000003635a4723e */ /* 0x008fe200000000ff */
[----:B------:R-:W-:-:S02]  /*7b70*/  FFMA.FTZ R6, R186, c[0x0][0x23c], -R6 ;  /* 0x00008f00ba067a23 */ /* 0x000fc40000010806 */
[----:B------:R1:W2:Y:S01]  /*7b80*/  MUFU.EX2 R52, R4 ;  /* 0x0000000400347308 */ /* 0x0002a20000000800 */
[----:B------:R-:W-:Y:S02]  /*7b90*/  FADD.FTZ R2, R53, R2 ;  /* 0x0000000235027221 */ /* 0x000fe40000010000 */
[C---:B------:R-:W-:Y:S05]  /*7ba0*/  HMMA.16816.F32 R12, R8.reuse, R14, R48 ;  /* 0x0000000e080c723c */ /* 0x040fea0000001830 */
[----:B------:R-:W3:Y:S03]  /*7bb0*/  MUFU.EX2 R248, R6 ;  /* 0x0000000600f87308 */ /* 0x000ee60000000800 */
[----:B-----5:R-:W-:Y:S01]  /*7bc0*/  HMMA.16816.F32 R140, R8, R20, R72 ;  /* 0x00000014088c723c */ /* 0x020fe20000001848 */
[----:B-1----:R-:W-:-:S02]  /*7bd0*/  FFMA.FTZ R4, R187, c[0x0][0x23c], -R5 ;  /* 0x00008f00bb047a23 */ /* 0x002fc40000010805 */
[----:B--2---:R-:W-:-:S05]  /*7be0*/  FADD.FTZ R2, R52, R2 ;  /* 0x0000000234027221 */ /* 0x004fca0000010000 */
[----:B------:R-:W-:Y:S01]  /*7bf0*/  HMMA.16816.F32 R8, R8, R22, R32 ;  /* 0x000000160808723c */ /* 0x000fe20000001820 */
[----:B------:R1:W2:Y:S01]  /*7c00*/  MUFU.EX2 R18, R4 ;  /* 0x0000000400127308 */ /* 0x0002a20000000800 */
[C---:B---3--:R-:W-:Y:S01]  /*7c10*/  F2FP.PACK_AB R166, R248.reuse, R52 ;  /* 0x00000034f8a6723e */ /* 0x048fe200000000ff */
[----:B------:R-:W-:Y:S02]  /*7c20*/  FADD.FTZ R248, R248, R2 ;  /* 0x00000002f8f87221 */ /* 0x000fe40000010000 */
[--C-:B-1----:R-:W-:Y:S02]  /*7c30*/  FFMA.FTZ R4, R188, c[0x0][0x23c], -R5.reuse ;  /* 0x00008f00bc047a23 */ /* 0x102fe40000010805 */
[----:B--2---:R-:W-:Y:S02]  /*7c40*/  FADD.FTZ R0, R18, R0 ;  /* 0x0000000012007221 */ /* 0x004fe40000010000 */
[----:B------:R1:W2:Y:S02]  /*7c50*/  MUFU.EX2 R17, R4 ;  /* 0x0000000400117308 */ /* 0x0002a40000000800 */
[--C-:B-1----:R-:W-:Y:S01]  /*7c60*/  FFMA.FTZ R4, R189, c[0x0][0x23c], -R5.reuse ;  /* 0x00008f00bd047a23 */ /* 0x102fe20000010805 */
[----:B--2---:R-:W-:Y:S01]  /*7c70*/  F2FP.PACK_AB R165, R17, R18 ;  /* 0x0000001211a5723e */ /* 0x004fe200000000ff */
[----:B------:R-:W-:-:S04]  /*7c80*/  FFMA.FTZ R5, R190, c[0x0][0x23c], -R5 ;  /* 0x00008f00be057a23 */ /* 0x000fc80000010805 */
[----:B------:R-:W1:Y:S01]  /*7c90*/  MUFU.EX2 R16, R4 ;  /* 0x0000000400107308 */ /* 0x000e620000000800 */
[----:B------:R-:W-:-:S07]  /*7ca0*/  FADD.FTZ R0, R17, R0 ;  /* 0x0000000011007221 */ /* 0x000fce0000010000 */
[----:B------:R2:W3:Y:S01]  /*7cb0*/  MUFU.EX2 R251, R5 ;  /* 0x0000000500fb7308 */ /* 0x0004e20000000800 */
[----:B-1----:R-:W-:Y:S01]  /*7cc0*/  FADD.FTZ R0, R16, R0 ;  /* 0x0000000010007221 */ /* 0x002fe20000010000 */
[----:B--2---:R-:W1:Y:S01]  /*7cd0*/  LDSM.16.MT88.4 R4, [R217+0x11800] ;  /* 0x01180000d904783b */ /* 0x004e620000004200 */
[C---:B---3--:R-:W-:Y:S02]  /*7ce0*/  F2FP.PACK_AB R167, R251.reuse, R16 ;  /* 0x00000010fba7723e */ /* 0x048fe400000000ff */
[----:B------:R-:W-:-:S05]  /*7cf0*/  FADD.FTZ R251, R251, R0 ;  /* 0x00000000fbfb7221 */ /* 0x000fca0000010000 */
        /* <DEDUP_REMOVED lines=8> */
[----:B------:R-:W-:Y:S07]  /*7d80*/  @!P0 BRA `(.L_x_2167) ;  /* 0x00004fd000008947 */ /* 0x000fee0003800000 */
[----:B------:R-:W2:Y:S01]  /*7d90*/  LDL.LU.64 R168, [R1] ;  /* 0x0000000001a87983 */ /* 0x000ea20000300a00 */
[----:B------:R-:W-:Y:S01]  /*7da0*/  ULDC UR4, c[0x0][0x1a0] ;  /* 0x0000680000047ab9 */ /* 0x000fe20000000800 */
[----:B------:R-:W-:Y:S01]  /*7db0*/  IADD3 R242, R242, -0x2, RZ ;  /* 0xfffffffef2f27810 */ /* 0x000fe20007ffe0ff */
[----:B------:R-:W-:Y:S01]  /*7dc0*/  ULEA UR4, -UR4, URZ, 0x8 ;  /* 0x0000003f04047291 */ /* 0x000fe2000f8e413f */
[----:B------:R-:W-:Y:S01]  /*7dd0*/  MOV R146, R3 ;  /* 0x0000000300927202 */ /* 0x000fe20000000f00 */
[----:B------:R-:W-:-:S02]  /*7de0*/  IMAD.MOV.U32 R145, RZ, RZ, R144 ;  /* 0x000000ffff917224 */ /* 0x000fc400078e0090 */
[----:B------:R-:W-:Y:S02]  /*7df0*/  USHF.R.S32.HI UR6, URZ, 0x1f, UR4 ;  /* 0x0000001f3f067899 */ /* 0x000fe40008011404 */
[----:B------:R-:W-:-:S04]  /*7e00*/  MOV R0, UR4 ;  /* 0x0000000400007c02 */ /* 0x000fc80008000f00 */
[----:B------:R-:W-:Y:S01]  /*7e10*/  MOV R252, UR6 ;  /* 0x0000000600fc7c02 */ /* 0x000fe20008000f00 */
[----:B--2---:R-:W-:Y:S02]  /*7e20*/  IMAD.MOV.U32 R247, RZ, RZ, R168 ;  /* 0x000000fffff77224 */ /* 0x004fe400078e00a8 */
[----:B------:R-:W-:Y:S02]  /*7e30*/  IMAD.MOV.U32 R246, RZ, RZ, R169 ;  /* 0x000000fffff67224 */ /* 0x000fe400078e00a9 */
.L_x_2171:
[----:B------:R-:W-:Y:S04]  /*7e40*/  DEPBAR.LE SB0, 0x0 ;  /* 0x000080000000791a */ /* 0x000fe80000000000 */
[----:B------:R-:W-:Y:S06]  /*7e50*/  BAR.SYNC.DEFER_BLOCKING 0x0 ;  /* 0x0000000000007b1d */ /* 0x000fec0000010000 */
[----:B------:R-:W-:Y:S02]  /*7e60*/  ULDC UR6, c[0x0][0x1a0] ;  /* 0x0000680000067ab9 */ /* 0x000fe40000000800 */
[----:B------:R-:W-:Y:S06]  /*7e70*/  ULEA UR4, -UR6, URZ, 0x8 ;  /* 0x0000003f06047291 */ /* 0x000fec000f8e413f */
[----:B------:R-:W-:Y:S04]  /*7e80*/  MOV R0, UR4 ;  /* 0x0000000400007c02 */ /* 0x000fe80008000f00 */
[----:B------:R-:W-:Y:S02]  /*7e90*/  MOV R2, R0 ;  /* 0x0000000000027202 */ /* 0x000fe40000000f00 */
[----:B------:R-:W-:Y:S01]  /*7ea0*/  MOV R0, R252 ;  /* 0x000000fc00007202 */ /* 0x000fe20000000f00 */
[----:B------:R-:W-:-:S05]  /*7eb0*/  @P6 BRA `(.L_x_2168) ;  /* 0x000003b000006947 */ /* 0x000fca0003800000 */
[----:B------:R-:W-:Y:S01]  /*7ec0*/  IMAD.SHL.U32 R5, R242, 0x100, RZ ;  /* 0x00000100f2057824 */ /* 0x000fe200078e00ff */
[----:B------:R-:W-:Y:S04]  /*7ed0*/  IABS R9, c[0x0][0x2d0] ;  /* 0x0000b40000097a13 */ /* 0x000fe80000000000 */
[----:B------:R-:W1:Y:S01]  /*7ee0*/  I2F.RP R2, R9 ;  /* 0x0000000900027306 */ /* 0x000e620000209400 */
[C---:B------:R-:W-:Y:S02]  /*7ef0*/  IADD3 R7, R5.reuse, 0x100, RZ ;  /* 0x0000010005077810 */ /* 0x040fe40007ffe0ff */
[----:B------:R-:W-:Y:S02]  /*7f00*/  IABS R6, R5 ;  /* 0x0000000500067213 */ /* 0x000fe40000000000 */
[----:B------:R-:W-:Y:S02]  /*7f10*/  IABS R4, R7 ;  /* 0x0000000700047213 */ /* 0x000fe40000000000 */
[----:B------:R-:W-:Y:S02]  /*7f20*/  LOP3.LUT R5, R5, c[0x0][0x2d0], RZ, 0x3c, !PT ;  /* 0x0000b40005057a12 */ /* 0x000fe400078e3cff */
[----:B------:R-:W-:Y:S02]  /*7f30*/  LOP3.LUT R7, R7, c[0x0][0x2d0], RZ, 0x3c, !PT ;  /* 0x0000b40007077a12 */ /* 0x000fe400078e3cff */
[----:B------:R-:W-:Y:S02]  /*7f40*/  ISETP.GE.AND P0, PT, R5, RZ, PT ;  /* 0x000000ff0500720c */ /* 0x000fe40003f06270 */
[----:B------:R-:W-:Y:S01]  /*7f50*/  ISETP.GE.AND P2, PT, R7, RZ, PT ;  /* 0x000000ff0700720c */ /* 0x000fe20003f46270 */
        /* <DEDUP_REMOVED lines=9> */
[----:B------:R-:W-:Y:S02]  /*7ff0*/  IMAD.MOV R3, RZ, RZ, -R0 ;  /* 0x000000ffff037224 */ /* 0x000fe400078e0a00 */
[----:B------:R-:W-:Y:S02]  /*8000*/  IMAD.MOV R8, RZ, RZ, -R2 ;  /* 0x000000ffff087224 */ /* 0x000fe400078e0a02 */
[C---:B------:R-:W-:Y:S02]  /*8010*/  IMAD R3, R9.reuse, R3, R6 ;  /* 0x0000000309037224 */ /* 0x040fe400078e0206 */
[C---:B------:R-:W-:Y:S03]  /*8020*/  IMAD R4, R9.reuse, R8, R4 ;  /* 0x0000000809047224 */ /* 0x040fe600078e0204 */
        /* <DEDUP_REMOVED lines=8> */
[----:B------:R-:W-:Y:S02]  /*80b0*/  ISETP.NE.AND P1, PT, RZ, c[0x0][0x2d0], PT ;  /* 0x0000b400ff007a0c */ /* 0x000fe40003f25270 */
[----:B------:R-:W-:Y:S07]  /*80c0*/  LOP3.LUT R3, RZ, c[0x0][0x2d0], RZ, 0x33, !PT ;  /* 0x0000b400ff037a12 */ /* 0x000fee00078e33ff */
[----:B------:R-:W-:Y:S02]  /*80d0*/  @P4 IADD3 R0, R0, 0x1, RZ ;  /* 0x0000000100004810 */ /* 0x000fe40007ffe0ff */
[----:B------:R-:W-:Y:S03]  /*80e0*/  @P5 IADD3 R2, R2, 0x1, RZ ;  /* 0x0000000102025810 */ /* 0x000fe60007ffe0ff */
[----:B------:R-:W-:Y:S02]  /*80f0*/  @!P0 IMAD.MOV R0, RZ, RZ, -R0 ;  /* 0x000000ffff008224 */ /* 0x000fe400078e0a00 */
[----:B------:R-:W-:Y:S03]  /*8100*/  @!P2 IMAD.MOV R2, RZ, RZ, -R2 ;  /* 0x000000ffff02a224 */ /* 0x000fe600078e0a02 */
[C---:B------:R-:W-:Y:S02]  /*8110*/  SEL R6, R3.reuse, R0, !P1 ;  /* 0x0000000003067207 */ /* 0x040fe40004800000 */
[----:B------:R-:W-:Y:S02]  /*8120*/  SEL R0, R3, R2, !P1 ;  /* 0x0000000203007207 */ /* 0x000fe40004800000 */
[-C--:B------:R-:W-:Y:S02]  /*8130*/  LEA R4, P1, R6, R244.reuse, 0x2 ;  /* 0x000000f406047211 */ /* 0x080fe400078210ff */
[----:B------:R-:W-:Y:S02]  /*8140*/  LEA R2, P0, R0, R244, 0x2 ;  /* 0x000000f400027211 */ /* 0x000fe400078010ff */
[-C--:B------:R-:W-:Y:S02]  /*8150*/  LEA.HI.X.SX32 R5, R6, R245.reuse, 0x2, P1 ;  /* 0x000000f506057211 */ /* 0x080fe400008f16ff */
[C---:B------:R-:W-:Y:S01]  /*8160*/  LEA.HI.X.SX32 R3, R0.reuse, R245, 0x2, P0 ;  /* 0x000000f500037211 */ /* 0x040fe200000f16ff */
[----:B------:R-:W-:Y:S02]  /*8170*/  IMAD.IADD R0, R0, 0x1, -R6 ;  /* 0x0000000100007824 */ /* 0x000fe400078e0a06 */
[----:B------:R1:W2:Y:S04]  /*8180*/  LDG.E R7, [R4.64] ;  /* 0x0000000a04077981 */ /* 0x0002a8000c1e1900 */
[----:B-1----:R1:W2:Y:S02]  /*8190*/  LDG.E R5, [R2.64] ;  /* 0x0000000a02057981 */ /* 0x0022a4000c1e1900 */
[----:B-1----:R-:W-:Y:S04]  /*81a0*/  IMAD.MOV.U32 R2, RZ, RZ, c[0x0][0x2d0] ;  /* 0x0000b400ff027624 */ /* 0x002fe800078e00ff */
[----:B------:R-:W-:Y:S05]  /*81b0*/  IMAD R0, R0, R2, -0x100 ;  /* 0xffffff0000007424 */ /* 0x000fea00078e0202 */
[----:B------:R-:W-:Y:S05]  /*81c0*/  SHF.R.S32.HI R2, RZ, 0x1f, R0 ;  /* 0x0000001fff027819 */ /* 0x000fea0000011400 */
[----:B------:R-:W-:Y:S02]  /*81d0*/  IMAD R4, R2, c[0x0][0x1a0], RZ ;  /* 0x0000680002047a24 */ /* 0x000fe400078e02ff */
[C---:B------:R-:W-:Y:S04]  /*81e0*/  IMAD.WIDE.U32 R2, R0.reuse, c[0x0][0x1a0], RZ ;  /* 0x0000680000027a25 */ /* 0x040fe800078e00ff */
[----:B------:R-:W-:Y:S04]  /*81f0*/  IMAD R0, R0, c[0x0][0x1a4], R4 ;  /* 0x0000690000007a24 */ /* 0x000fe800078e0204 */
[----:B------:R-:W-:Y:S02]  /*8200*/  IMAD.IADD R3, R3, 0x1, R0 ;  /* 0x0000000103037824 */ /* 0x000fe400078e0200 */
[----:B--2---:R-:W-:Y:S04]  /*8210*/  IMAD.IADD R5, R7, 0x1, -R5 ;  /* 0x0000000107057824 */ /* 0x004fe800078e0a05 */
[C---:B------:R-:W-:Y:S01]  /*8220*/  IMAD.WIDE.U32 R2, R5.reuse, c[0x0][0x188], R2 ;  /* 0x0000620005027a25 */ /* 0x040fe200078e0002 */
[----:B------:R-:W-:Y:S05]  /*8230*/  SHF.R.S32.HI R4, RZ, 0x1f, R5 ;  /* 0x0000001fff047819 */ /* 0x000fea0000011405 */
[----:B------:R-:W-:Y:S04]  /*8240*/  IMAD R0, R4, c[0x0][0x188], RZ ;  /* 0x0000620004007a24 */ /* 0x000fe800078e02ff */
[----:B------:R-:W-:Y:S04]  /*8250*/  IMAD R0, R5, c[0x0][0x18c], R0 ;  /* 0x0000630005007a24 */ /* 0x000fe800078e0200 */
[----:B------:R-:W-:Y:S02]  /*8260*/  IMAD.IADD R0, R3, 0x1, R0 ;  /* 0x0000000103007824 */ /* 0x000fe400078e0200 */
.L_x_2168:
[C---:B------:R-:W-:Y:S04]  /*8270*/  LEA R247, P0, R2.reuse, R247, 0x1 ;  /* 0x000000f702f77211 */ /* 0x040fe800078008ff */
[----:B------:R-:W-:Y:S01]  /*8280*/  LEA.HI.X R246, R2, R246, R0, 0x1, P0 ;  /* 0x000000f602f67211 */ /* 0x000fe200000f0c00 */
[----:B------:R-:W-:Y:S01]  /*8290*/  IMAD.MOV.U32 R10, RZ, RZ, R247 ;  /* 0x000000ffff0a7224 */ /* 0x000fe200078e00f7 */
[----:B------:R-:W-:Y:S03]  /*82a0*/  IADD3 R8, P0, R247, UR12, RZ ;  /* 0x0000000cf7087c10 */ /* 0x000fe6000ff1e0ff */
        /* <DEDUP_REMOVED lines=10> */
[----:B------:R-:W-:Y:S02]  /*8350*/  IADD3.X R5, R7, UR7, RZ, P0, !PT ;  /* 0x0000000707057c10 */ /* 0x000fe400087fe4ff */
[----:B------:R3:W-:Y:S01]  /*8360*/  LDGSTS.E.BYPASS.LTC128B.128 [R243+0xb000], [R6.64] ;  /* 0x0b00000006f37fae */ /* 0x0007e2000b901d4a */
[----:B------:R-:W-:Y:S04]  /*8370*/  IADD3 R2, P0, R4, UR12, RZ ;  /* 0x0000000c04027c10 */ /* 0x000fe8000ff1e0ff */
[----:B------:R4:W-:Y:S01]  /*8380*/  LDGSTS.E.BYPASS.LTC128B.128 [R243+0xb800], [R4.64] ;  /* 0x0b80000004f37fae */ /* 0x0009e2000b901d4a */
[----:B------:R-:W-:Y:S02]  /*8390*/  IADD3.X R3, R5, UR7, RZ, P0, !PT ;  /* 0x0000000705037c10 */ /* 0x000fe400087fe4ff */
[----:B------:R-:W-:Y:S03]  /*83a0*/  IADD3 R14, P0, R2, UR12, RZ ;  /* 0x0000000c020e7c10 */ /* 0x000fe6000ff1e0ff */
        /* <DEDUP_REMOVED lines=14> */
[----:B-1----:R-:W-:Y:S03]  /*8490*/  IADD3 R10, P0, R16, UR12, RZ ;  /* 0x0000000c100a7c10 */ /* 0x002fe6000ff1e0ff */
[----:B------:R1:W-:Y:S01]  /*84a0*/  LDGSTS.E.BYPASS.LTC128B.128 [R243+0xe800], [R16.64] ;  /* 0x0e80000010f37fae */ /* 0x0003e2000b901d4a */
[----:B------:R-:W-:Y:S02]  /*84b0*/  IADD3.X R11, R17, UR7, RZ, P0, !PT ;  /* 0x00000007110b7c10 */ /* 0x000fe400087fe4ff */
[----:B--2---:R-:W-:Y:S03]  /*84c0*/  IADD3 R8, P0, R10, UR12, RZ ;  /* 0x0000000c0a087c10 */ /* 0x004fe6000ff1e0ff */
[----:B------:R2:W-:Y:S01]  /*84d0*/  LDGSTS.E.BYPASS.LTC128B.128 [R243+0xf000], [R10.64] ;  /* 0x0f0000000af37fae */ /* 0x0005e2000b901d4a */
[----:B------:R-:W-:Y:S02]  /*84e0*/  IADD3.X R9, R11, UR7, RZ, P0, !PT ;  /* 0x000000070b097c10 */ /* 0x000fe400087fe4ff */
[----:B---3--:R-:W-:Y:S03]  /*84f0*/  IADD3 R6, P0, R8, UR12, RZ ;  /* 0x0000000c08067c10 */ /* 0x008fe6000ff1e0ff */
[----:B------:R3:W-:Y:S01]  /*8500*/  LDGSTS.E.BYPASS.LTC128B.128 [R243+0xf800], [R8.64] ;  /* 0x0f80000008f37fae */ /* 0x0007e2000b901d4a */
[----:B------:R-:W-:Y:S02]  /*8510*/  IADD3.X R7, R9, UR7, RZ, P0, !PT ;  /* 0x0000000709077c10 */ /* 0x000fe400087fe4ff */
[----:B----4-:R-:W-:Y:S03]  /*8520*/  IADD3 R4, P0, R6, UR12, RZ ;  /* 0x0000000c06047c10 */ /* 0x010fe6000ff1e0ff */
[----:B------:R4:W-:Y:S01]  /*8530*/  LDGSTS.E.BYPASS.LTC128B.128 [R243+0x10000], [R6.64] ;  /* 0x1000000006f37fae */ /* 0x0009e2000b901d4a */
[----:B------:R-:W-:Y:S02]  /*8540*/  IADD3.X R5, R7, UR7, RZ, P0, !PT ;  /* 0x0000000707057c10 */ /* 0x000fe400087fe4ff */
[----:B-----5:R-:W-:Y:S03]  /*8550*/  IADD3 R2, P0, R4, UR12, RZ ;  /* 0x0000000c04027c10 */ /* 0x020fe6000ff1e0ff */
[----:B------:R4:W-:Y:S01]  /*8560*/  LDGSTS.E.BYPASS.LTC128B.128 [R243+0x10800], [R4.64] ;  /* 0x1080000004f37fae */ /* 0x0009e2000b901d4a */
[----:B------:R-:W-:Y:S05]  /*8570*/  IADD3.X R3, R5, UR7, RZ, P0, !PT ;  /* 0x0000000705037c10 */ /* 0x000fea00087fe4ff */
[----:B------:R3:W-:Y:S01]  /*8580*/  LDGSTS.E.BYPASS.LTC128B.128 [R243+0x11000], [R2.64] ;  /* 0x1100000002f37fae */ /* 0x0007e2000b901d4a */
[----:B--2---:R-:W-:Y:S04]  /*8590*/  IADD3 R10, P0, R2, UR12, RZ ;  /* 0x0000000c020a7c10 */ /* 0x004fe8000ff1e0ff */
[----:B------:R-:W-:Y:S02]  /*85a0*/  IADD3.X R11, R3, UR7, RZ, P0, !PT ;  /* 0x00000007030b7c10 */ /* 0x000fe400087fe4ff */
[----:B------:R-:W-:Y:S03]  /*85b0*/  ISETP.GE.AND P0, PT, R242, 0x1, PT ;  /* 0x00000001f200780c */ /* 0x000fe60003f06270 */
[----:B------:R3:W-:Y:S05]  /*85c0*/  LDGSTS.E.BYPASS.LTC128B.128 [R243+0x11800], [R10.64] ;  /* 0x118000000af37fae */ /* 0x0007ea000b901d4a */
[----:B------:R-:W-:Y:S05]  /*85d0*/  LDSM.16.M88.4 R128, [R223] ;  /* 0x00000000df80783b */ /* 0x000fea0000000200 */
[----:B-1----:R-:W-:Y:S05]  /*85e0*/  LDSM.16.M88.4 R16, [R221+0x800] ;  /* 0x00080000dd10783b */ /* 0x002fea0000000200 */
[----:B------:R-:W-:Y:S05]  /*85f0*/  LDSM.16.M88.4 R24, [R221+0x1000] ;  /* 0x00100000dd18783b */ /* 0x000fea0000000200 */
[----:B------:R-:W-:Y:S05]  /*8600*/  LDSM.16.M88.4 R32, [R221+0x1800] ;  /* 0x00180000dd20783b */ /* 0x000fea0000000200 */
[----:B------:R-:W0:Y:S05]  /*8610*/  LDGDEPBAR ;  /* 0x00000000000079af */ /* 0x000e2a0000000000 */
[----:B---3--:R-:W4:Y:S05]  /*8620*/  LDSM.16.M88.4 R8, [R221] ;  /* 0x00000000dd08783b */ /* 0x008f2a0000000200 */
[----:B------:R-:W1:Y:S05]  /*8630*/  LDSM.16.M88.4 R40, [R221+0x2000] ;  /* 0x00200000dd28783b */ /* 0x000e6a0000000200 */
[----:B------:R-:W2:Y:S05]  /*8640*/  LDSM.16.M88.4 R48, [R221+0x2800] ;  /* 0x00280000dd30783b */ /* 0x000eaa0000000200 */
[----:B------:R-:W3:Y:S05]  /*8650*/  LDSM.16.M88.4 R56, [R221+0x3000] ;  /* 0x00300000dd38783b */ /* 0x000eea0000000200 */
[----:B------:R-:W5:Y:S05]  /*8660*/  LDSM.16.M88.4 R64, [R221+0x3800] ;  /* 0x00380000dd40783b */ /* 0x000f6a0000000200 */
[----:B------:R-:W1:Y:S05]  /*8670*/  LDSM.16.M88.4 R72, [R221+0x4000] ;  /* 0x00400000dd48783b */ /* 0x000e6a0000000200 */
[----:B------:R-:W1:Y:S05]  /*8680*/  LDSM.16.M88.4 R80, [R221+0x4800] ;  /* 0x00480000dd50783b */ /* 0x000e6a0000000200 */
[----:B------:R-:W1:Y:S01]  /*8690*/  LDSM.16.M88.4 R88, [R221+0x5000] ;  /* 0x00500000dd58783b */ /* 0x000e620000000200 */
[C---:B----4-:R-:W-:Y:S04]  /*86a0*/  HMMA.16816.F32 R4, R128.reuse, R8, RZ ;  /* 0x000000088004723c */ /* 0x050fe800000018ff */
[----:B------:R-:W4:Y:S05]  /*86b0*/  LDSM.16.M88.4 R96, [R221+0x5800] ;  /* 0x00580000dd60783b */ /* 0x000f2a0000000200 */
[----:B------:R-:W1:Y:S01]  /*86c0*/  LDSM.16.M88.4 R104, [R221+0x6000] ;  /* 0x00600000dd68783b */ /* 0x000e620000000200 */
[C---:B------:R-:W-:Y:S04]  /*86d0*/  HMMA.16816.F32 R8, R128.reuse, R10, RZ ;  /* 0x0000000a8008723c */ /* 0x040fe800000018ff */
[----:B------:R-:W1:Y:S04]  /*86e0*/  LDSM.16.M88.4 R112, [R221+0x6800] ;  /* 0x00680000dd70783b */ /* 0x000e680000000200 */
[C---:B------:R-:W-:Y:S01]  /*86f0*/  HMMA.16816.F32 R12, R128.reuse, R16, RZ ;  /* 0x00000010800c723c */ /* 0x040fe200000018ff */
[----:B------:R-:W1:Y:S05]  /*8700*/  LDSM.16.M88.4 R120, [R221+0x7000] ;  /* 0x00700000dd78783b */ /* 0x000e6a0000000200 */
[----:B------:R-:W1:Y:S02]  /*8710*/  LDSM.16.M88.4 R168, [R221+0x7800] ;  /* 0x00780000dda8783b */ /* 0x000e640000000200 */
[C---:B------:R-:W-:Y:S03]  /*8720*/  HMMA.16816.F32 R16, R128.reuse, R18, RZ ;  /* 0x000000128010723c */ /* 0x040fe600000018ff */
[----:B------:R-:W-:Y:S05]  /*8730*/  LDSM.16.M88.4 R172, [R226] ;  /* 0x00000000e2ac783b */ /* 0x000fea0000000200 */
[C---:B------:R-:W-:Y:S01]  /*8740*/  HMMA.16816.F32 R20, R128.reuse, R24, RZ ;  /* 0x000000188014723c */ /* 0x040fe200000018ff */
[----:B------:R-:W2:Y:S05]  /*8750*/  LDSM.16.M88.4 R176, [R220] ;  /* 0x00000000dcb0783b */ /* 0x000eaa0000000200 */
[----:B------:R-:W2:Y:S02]  /*8760*/  LDSM.16.M88.4 R180, [R220+0x800] ;  /* 0x00080000dcb4783b */ /* 0x000ea40000000200 */
[C---:B------:R-:W-:Y:S03]  /*8770*/  HMMA.16816.F32 R24, R128.reuse, R26, RZ ;  /* 0x0000001a8018723c */ /* 0x040fe600000018ff */
[----:B------:R-:W3:Y:S05]  /*8780*/  LDSM.16.M88.4 R184, [R220+0x1000] ;  /* 0x00100000dcb8783b */ /* 0x000eea0000000200 */
[C---:B------:R-:W-:Y:S01]  /*8790*/  HMMA.16816.F32 R28, R128.reuse, R32, RZ ;  /* 0x00000020801c723c */ /* 0x040fe200000018ff */
[----:B------:R-:W3:Y:S05]  /*87a0*/  LDSM.16.M88.4 R188, [R220+0x1800] ;  /* 0x00180000dcbc783b */ /* 0x000eea0000000200 */
[----:B------:R-:W3:Y:S02]  /*87b0*/  LDSM.16.M88.4 R192, [R220+0x2000] ;  /* 0x00200000dcc0783b */ /* 0x000ee40000000200 */
[C---:B------:R-:W-:Y:S03]  /*87c0*/  HMMA.16816.F32 R32, R128.reuse, R34, RZ ;  /* 0x000000228020723c */ /* 0x040fe600000018ff */
[----:B------:R-:W-:Y:S05]  /*87d0*/  LDSM.16.M88.4 R196, [R220+0x3800] ;  /* 0x00380000dcc4783b */ /* 0x000fea0000000200 */
[C---:B-1----:R-:W-:Y:S01]  /*87e0*/  HMMA.16816.F32 R36, R128.reuse, R40, RZ ;  /* 0x000000288024723c */ /* 0x042fe200000018ff */
[----:B------:R-:W-:Y:S05]  /*87f0*/  LDSM.16.M88.4 R200, [R224] ;  /* 0x00000000e0c8783b */ /* 0x000fea0000000200 */
[----:B------:R-:W-:Y:S02]  /*8800*/  LDSM.16.M88.4 R204, [R222] ;  /* 0x00000000decc783b */ /* 0x000fe40000000200 */
[C---:B------:R-:W-:Y:S03]  /*8810*/  HMMA.16816.F32 R40, R128.reuse, R42, RZ ;  /* 0x0000002a8028723c */ /* 0x040fe600000018ff */
[----:B------:R-:W-:Y:S05]  /*8820*/  LDSM.16.M88.4 R208, [R219+0x7000] ;  /* 0x00700000dbd0783b */ /* 0x000fea0000000200 */
[C---:B--2---:R-:W-:Y:S01]  /*8830*/  HMMA.16816.F32 R44, R128.reuse, R48, RZ ;  /* 0x00000030802c723c */ /* 0x044fe200000018ff */
[----:B------:R-:W-:Y:S07]  /*8840*/  LDSM.16.M88.4 R212, [R219+0x7800] ;  /* 0x00780000dbd4783b */ /* 0x000fee0000000200 */
        /* <DEDUP_REMOVED lines=49> */
[C---:B----4-:R-:W-:Y:S08]  /*8b60*/  HMMA.16816.F32 R76, R172.reuse, R184, R76 ;  /* 0x000000b8ac4c723c */ /* 0x050ff0000000184c */
[C---:B------:R-:W-:Y:S01]  /*8b70*/  HMMA.16816.F32 R80, R172.reuse, R186, R80 ;  /* 0x000000baac50723c */ /* 0x040fe20000001850 */
[----:B------:R-:W-:Y:S07]  /*8b80*/  LDSM.16.M88.4 R184, [R239] ;  /* 0x00000000efb8783b */ /* 0x000fee0000000200 */
[C---:B-1----:R-:W-:Y:S08]  /*8b90*/  HMMA.16816.F32 R84, R172.reuse, R168, R84 ;  /* 0x000000a8ac54723c */ /* 0x042ff00000001854 */
[C---:B------:R-:W-:Y:S01]  /*8ba0*/  HMMA.16816.F32 R88, R172.reuse, R170, R88 ;  /* 0x000000aaac58723c */ /* 0x040fe20000001858 */
[----:B------:R-:W1:Y:S07]  /*8bb0*/  LDSM.16.M88.4 R168, [R241] ;  /* 0x00000000f1a8783b */ /* 0x000e6e0000000200 */
[C---:B--2---:R-:W-:Y:S08]  /*8bc0*/  HMMA.16816.F32 R92, R172.reuse, R176, R92 ;  /* 0x000000b0ac5c723c */ /* 0x044ff0000000185c */
[C---:B------:R-:W-:Y:S01]  /*8bd0*/  HMMA.16816.F32 R96, R172.reuse, R178, R96 ;  /* 0x000000b2ac60723c */ /* 0x040fe20000001860 */
[----:B------:R-:W2:Y:S07]  /*8be0*/  LDSM.16.M88.4 R176, [R240] ;  /* 0x00000000f0b0783b */ /* 0x000eae0000000200 */
[C---:B------:R-:W-:Y:S08]  /*8bf0*/  HMMA.16816.F32 R100, R172.reuse, R188, R100 ;  /* 0x000000bcac64723c */ /* 0x040ff00000001864 */
[C---:B------:R-:W-:Y:S01]  /*8c00*/  HMMA.16816.F32 R104, R172.reuse, R190, R104 ;  /* 0x000000beac68723c */ /* 0x040fe20000001868 */
[----:B------:R-:W-:Y:S07]  /*8c10*/  LDSM.16.M88.4 R188, [R236] ;  /* 0x00000000ecbc783b */ /* 0x000fee0000000200 */
[C---:B------:R-:W-:Y:S08]  /*8c20*/  HMMA.16816.F32 R108, R172.reuse, R192, R108 ;  /* 0x000000c0ac6c723c */ /* 0x040ff0000000186c */
[C---:B------:R-:W-:Y:S01]  /*8c30*/  HMMA.16816.F32 R112, R172.reuse, R194, R112 ;  /* 0x000000c2ac70723c */ /* 0x040fe20000001870 */
[----:B------:R-:W-:Y:S07]  /*8c40*/  LDSM.16.M88.4 R192, [R235] ;  /* 0x00000000ebc0783b */ /* 0x000fee0000000200 */
[C---:B-----5:R-:W-:Y:S08]  /*8c50*/  HMMA.16816.F32 R116, R172.reuse, R196, R116 ;  /* 0x000000c4ac74723c */ /* 0x060ff00000001874 */
[C---:B------:R-:W-:Y:S01]  /*8c60*/  HMMA.16816.F32 R120, R172.reuse, R198, R120 ;  /* 0x000000c6ac78723c */ /* 0x040fe20000001878 */
[----:B------:R-:W-:Y:S07]  /*8c70*/  LDSM.16.M88.4 R196, [R234] ;  /* 0x00000000eac4783b */ /* 0x000fee0000000200 */
[C---:B---3--:R-:W-:Y:S08]  /*8c80*/  HMMA.16816.F32 R124, R172.reuse, R180, R124 ;  /* 0x000000b4ac7c723c */ /* 0x048ff0000000187c */
[----:B------:R-:W-:Y:S01]  /*8c90*/  HMMA.16816.F32 R128, R172, R182, R128 ;  /* 0x000000b6ac80723c */ /* 0x000fe20000001880 */
[----:B------:R-:W3:Y:S05]  /*8ca0*/  LDSM.16.M88.4 R172, [R238] ;  /* 0x00000000eeac783b */ /* 0x000eea0000000200 */
[----:B------:R-:W4:Y:S02]  /*8cb0*/  LDSM.16.M88.4 R180, [R237] ;  /* 0x00000000edb4783b */ /* 0x000f240000000200 */
[C---:B------:R-:W-:Y:S08]  /*8cc0*/  HMMA.16816.F32 R4, R200.reuse, R204, R4 ;  /* 0x000000ccc804723c */ /* 0x040ff00000001804 */
        /* <DEDUP_REMOVED lines=11> */
[C---:B---3--:R-:W-:Y:S08]  /*8d80*/  HMMA.16816.F32 R36, R200.reuse, R172, R36 ;  /* 0x000000acc824723c */ /* 0x048ff00000001824 */
[C---:B------:R-:W-:Y:S01]  /*8d90*/  HMMA.16816.F32 R40, R200.reuse, R174, R40 ;  /* 0x000000aec828723c */ /* 0x040fe20000001828 */
[----:B------:R-:W3:Y:S07]  /*8da0*/  LDSM.16.M88.4 R172, [R230] ;  /* 0x00000000e6ac783b */ /* 0x000eee0000000200 */
[C---:B----4-:R-:W-:Y:S08]  /*8db0*/  HMMA.16816.F32 R44, R200.reuse, R180, R44 ;  /* 0x000000b4c82c723c */ /* 0x050ff0000000182c */
        /* <DEDUP_REMOVED lines=30> */
[----:B------:R-:W-:Y:S01]  /*8fa0*/  HMMA.16816.F32 R128, R200, R182, R128 ;  /* 0x000000b6c880723c */ /* 0x000fe20000001880 */
[----:B------:R-:W5:Y:S05]  /*8fb0*/  LDSM.16.M88.4 R180, [R219+0x3800] ;  /* 0x00380000dbb4783b */ /* 0x000f6a0000000200 */
[----:B------:R-:W-:Y:S02]  /*8fc0*/  LDSM.16.M88.4 R200, [R219+0x6000] ;  /* 0x00600000dbc8783b */ /* 0x000fe40000000200 */
        /* <DEDUP_REMOVED lines=9> */
[C---:B----4-:R-:W-:Y:S08]  /*9060*/  HMMA.16816.F32 R28, R184.reuse, R204, R28 ;  /* 0x000000ccb81c723c */ /* 0x050ff0000000181c */
[C---:B------:R-:W-:Y:S01]  /*9070*/  HMMA.16816.F32 R32, R184.reuse, R206, R32 ;  /* 0x000000ceb820723c */ /* 0x040fe20000001820 */
[----:B------:R-:W-:Y:S07]  /*9080*/  LDSM.16.M88.4 R204, [R219+0x6800] ;  /* 0x00680000dbcc783b */ /* 0x000fee0000000200 */
[C---:B---3--:R-:W-:Y:S08]  /*9090*/  HMMA.16816.F32 R36, R184.reuse, R172, R36 ;  /* 0x000000acb824723c */ /* 0x048ff00000001824 */
[C---:B------:R-:W-:Y:S01]  /*90a0*/  HMMA.16816.F32 R40, R184.reuse, R174, R40 ;  /* 0x000000aeb828723c */ /* 0x040fe20000001828 */
[----:B------:R-:W3:Y:S01]  /*90b0*/  LDSM.16.M88.4 R172, [R219+0x5800] ;  /* 0x00580000dbac783b */ /* 0x000ee20000000200 */
[----:B------:R-:W-:Y:S04]  /*90c0*/  DEPBAR.LE SB0, 0x0 ;  /* 0x000080000000791a */ /* 0x000fe80000000000 */
[----:B------:R-:W-:Y:S02]  /*90d0*/  BAR.SYNC.DEFER_BLOCKING 0x0 ;  /* 0x0000000000007b1d */ /* 0x000fe40000010000 */
[C---:B-1----:R-:W-:Y:S08]  /*90e0*/  HMMA.16816.F32 R44, R184.reuse, R168, R44 ;  /* 0x000000a8b82c723c */ /* 0x042ff0000000182c */
[C---:B------:R-:W-:Y:S08]  /*90f0*/  HMMA.16816.F32 R48, R184.reuse, R170, R48 ;  /* 0x000000aab830723c */ /* 0x040ff00000001830 */
[C---:B--2---:R-:W-:Y:S08]  /*9100*/  HMMA.16816.F32 R52, R184.reuse, R176, R52 ;  /* 0x000000b0b834723c */ /* 0x044ff00000001834 */
[C---:B------:R-:W-:Y:S08]  /*9110*/  HMMA.16816.F32 R56, R184.reuse, R178, R56 ;  /* 0x000000b2b838723c */ /* 0x040ff00000001838 */
[C---:B-----5:R-:W-:Y:S08]  /*9120*/  HMMA.16816.F32 R60, R184.reuse, R180, R60 ;  /* 0x000000b4b83c723c */ /* 0x060ff0000000183c */
        /* <DEDUP_REMOVED lines=18> */
[----:B------:R-:W-:Y:S02]  /*9250*/  ULDC UR6, c[0x0][0x198] ;  /* 0x0000660000067ab9 */ /* 0x000fe40000000800 */
[----:B------:R-:W-:Y:S04]  /*9260*/  ULEA UR6, -UR6, URZ, 0x8 ;  /* 0x0000003f06067291 */ /* 0x000fe8000f8e413f */
[----:B------:R-:W-:Y:S02]  /*9270*/  USHF.R.S32.HI UR4, URZ, 0x1f, UR6 ;  /* 0x0000001f3f047899 */ /* 0x000fe40008011406 */
[----:B------:R-:W-:Y:S04]  /*9280*/  MOV R2, UR6 ;  /* 0x0000000600027c02 */ /* 0x000fe80008000f00 */
[----:B------:R-:W-:Y:S01]  /*9290*/  MOV R0, UR4 ;  /* 0x0000000400007c02 */ /* 0x000fe20008000f00 */
[----:B------:R-:W-:-:S05]  /*92a0*/  @P6 BRA `(.L_x_2170) ;  /* 0x000003b000006947 */ /* 0x000fca0003800000 */
[----:B------:R-:W-:Y:S01]  /*92b0*/  IMAD.SHL.U32 R168, R242, 0x100, RZ ;  /* 0x00000100f2a87824 */ /* 0x000fe200078e00ff */
[----:B------:R-:W-:Y:S04]  /*92c0*/  IABS R172, c[0x0][0x2d0] ;  /* 0x0000b40000ac7a13 */ /* 0x000fe80000000000 */
[----:B------:R-:W1:Y:S01]  /*92d0*/  I2F.RP R2, R172 ;  /* 0x000000ac00027306 */ /* 0x000e620000209400 */
[----:B------:R-:W-:Y:S02]  /*92e0*/  IADD3 R170, R168, -0x100, RZ ;  /* 0xffffff00a8aa7810 */ /* 0x000fe40007ffe0ff */
        /* <DEDUP_REMOVED lines=39> */
[----:B------:R-:W-:Y:S03]  /*9560*/  IMAD.IADD R0, R0, 0x1, -R144 ;  /* 0x0000000100007824 */ /* 0x000fe600078e0a90 */
        /* <DEDUP_REMOVED lines=10> */
[----:B------:R-:W-:Y:S01]  /*9610*/  IMAD.WIDE.U32 R2, R168, c[0x0][0x180], R2 ;  /* 0x00006000a8027a25 */ /* 0x000fe200078e0002 */
[----:B------:R-:W-:Y:S05]  /*9620*/  SHF.R.S32.HI R144, RZ, 0x1f, R168 ;  /* 0x0000001fff907819 */ /* 0x000fea00000114a8 */
[----:B------:R-:W-:Y:S04]  /*9630*/  IMAD R0, R144, c[0x0][0x180], RZ ;  /* 0x0000600090007a24 */ /* 0x000fe800078e02ff */
[----:B------:R-:W-:Y:S04]  /*9640*/  IMAD R0, R168, c[0x0][0x184], R0 ;  /* 0x00006100a8007a24 */ /* 0x000fe800078e0200 */
[----:B------:R-:W-:Y:S02]  /*9650*/  IMAD.IADD R0, R3, 0x1, R0 ;  /* 0x0000000103007824 */ /* 0x000fe400078e0200 */
.L_x_2170:
        /* <DEDUP_REMOVED lines=12> */
[----:B------:R2:W-:Y:S01]  /*9720*/  LDGSTS.E.BYPASS.LTC128B.128 [R243+0x2800], [R172.64] ;  /* 0x02800000acf37fae */ /* 0x0005e2000b901d4a */
        /* <DEDUP_REMOVED lines=38> */
[----:B------:R-:W-:Y:S05]  /*9990*/  IADD3.X R175, R3, UR5, RZ, P0, !PT ;  /* 0x0000000503af7c10 */ /* 0x000fea00087fe4ff */
[----:B------:R1:W-:Y:S04]  /*99a0*/  LDGSTS.E.BYPASS.LTC128B.128 [R243+0x9800], [R174.64] ;  /* 0x09800000aef37fae */ /* 0x0003e8000b901d4a */
[----:B------:R-:W0:Y:S02]  /*99b0*/  LDGDEPBAR ;  /* 0x00000000000079af */ /* 0x000e240000000000 */
.L_x_2169:
[----:B------:R-:W-:Y:S01]  /*99c0*/  FMNMX.FTZ R0, R4, R145, !PT ;  /* 0x0000009104007209 */ /* 0x000fe20007810000 */
[----:B-1----:R-:W-:Y:S03]  /*99d0*/  LDSM.16.MT88.4 R172, [R218+0xa000] ;  /* 0x00a00000daac783b */ /* 0x002fe60000004200 */
        /* <DEDUP_REMOVED lines=127> */
[----:B------:R-:W-:Y:S07]  /*a1d0*/  FMNMX.FTZ R0, R131, R0, !PT ;  /* 0x0000000083007209 */ /* 0x000fee0007810000 */
[----:B------:R-:W1:Y:S02]  /*a1e0*/  SHFL.BFLY PT, R2, R0, 0x2, 0x1f ;  /* 0x0c401f0000027f89 */ /* 0x000e6400000e0000 */
[----:B-1----:R-:W-:Y:S02]  /*a1f0*/  FMNMX.FTZ R0, R0, R2, !PT ;  /* 0x0000000200007209 */ /* 0x002fe40007810000 */
[----:B------:R-:W-:Y:S04]  /*a200*/  FMNMX.FTZ R144, R144, R3, !PT ;  /* 0x0000000390907209 */ /* 0x000fe80007810000 */
[----:B------:R-:W1:Y:S08]  /*a210*/  SHFL.BFLY PT, R3, R0, 0x1, 0x1f ;  /* 0x0c201f0000037f89 */ /* 0x000e7000000e0000 */
[----:B------:R-:W2:Y:S01]  /*a220*/  SHFL.BFLY PT, R168, R144, 0x1, 0x1f ;  /* 0x0c201f0090a87f89 */ /* 0x000ea200000e0000 */
[----:B-1----:R-:W-:Y:S02]  /*a230*/  FMNMX.FTZ R3, R0, R3, !PT ;  /* 0x0000000300037209 */ /* 0x002fe40007810000 */
[----:B--2---:R-:W-:Y:S05]  /*a240*/  FMNMX.FTZ R144, R144, R168, !PT ;  /* 0x000000a890907209 */ /* 0x004fea0007810000 */
[----:B------:R-:W1:Y:S01]  /*a250*/  LDSM.16.MT88.4 R168, [R147+0xa000] ;  /* 0x00a0000093a8783b */ /* 0x000e620000004200 */
[C---:B------:R-:W-:Y:S01]  /*a260*/  FSETP.NEU.FTZ.AND P0, PT, R144.reuse, -INF , PT ;  /* 0xff8000009000780b */ /* 0x040fe20003f1d000 */
[C---:B------:R-:W-:Y:S02]  /*a270*/  FADD.FTZ R2, -R144.reuse, R145 ;  /* 0x0000009190027221 */ /* 0x040fe40000010100 */
[----:B------:R-:W-:Y:S02]  /*a280*/  FMUL.FTZ R145, R144, c[0x0][0x23c] ;  /* 0x00008f0090917a20 */ /* 0x000fe40000410000 */
[----:B------:R-:W-:Y:S03]  /*a290*/  FMUL.FTZ R0, R2, c[0x0][0x23c] ;  /* 0x00008f0002007a20 */ /* 0x000fe60000410000 */
[----:B------:R-:W-:Y:S01]  /*a2a0*/  FSEL R145, R145, RZ, P0 ;  /* 0x000000ff91917208 */ /* 0x000fe20000000000 */
[----:B------:R-:W2:Y:S01]  /*a2b0*/  MUFU.EX2 R2, R0 ;  /* 0x0000000000027308 */ /* 0x000ea20000000800 */
[----:B------:R-:W-:Y:S03]  /*a2c0*/  FSETP.NEU.FTZ.AND P0, PT, R3, -INF , PT ;  /* 0xff8000000300780b */ /* 0x000fe60003f1d000 */
[--C-:B------:R-:W-:Y:S02]  /*a2d0*/  FFMA.FTZ R28, R28, c[0x0][0x23c], -R145.reuse ;  /* 0x00008f001c1c7a23 */ /* 0x100fe40000010891 */
        /* <DEDUP_REMOVED lines=9> */
[----:B------:R3:W-:Y:S01]  /*a370*/  MUFU.EX2 R188, R8 ;  /* 0x0000000800bc7308 */ /* 0x0007e20000000800 */
[--C-:B------:R-:W-:Y:S02]  /*a380*/  FFMA.FTZ R12, R12, c[0x0][0x23c], -R145.reuse ;  /* 0x00008f000c0c7a23 */ /* 0x100fe40000010891 */
[--C-:B------:R-:W-:Y:S02]  /*a390*/  FFMA.FTZ R13, R13, c[0x0][0x23c], -R145.reuse ;  /* 0x00008f000d0d7a23 */ /* 0x100fe40000010891 */
[--C-:B------:R-:W-:Y:S02]  /*a3a0*/  FFMA.FTZ R16, R16, c[0x0][0x23c], -R145.reuse ;  /* 0x00008f0010107a23 */ /* 0x100fe40000010891 */
[--C-:B------:R-:W-:Y:S02]  /*a3b0*/  FFMA.FTZ R17, R17, c[0x0][0x23c], -R145.reuse ;  /* 0x00008f0011117a23 */ /* 0x100fe40000010891 */
[--C-:B------:R-:W-:Y:S01]  /*a3c0*/  FFMA.FTZ R20, R20, c[0x0][0x23c], -R145.reuse ;  /* 0x00008f0014147a23 */ /* 0x100fe20000010891 */
[----:B------:R4:W-:Y:S01]  /*a3d0*/  MUFU.EX2 R189, R9 ;  /* 0x0000000900bd7308 */ /* 0x0009e20000000800 */
[--C-:B------:R-:W-:Y:S02]  /*a3e0*/  FFMA.FTZ R21, R21, c[0x0][0x23c], -R145.reuse ;  /* 0x00008f0015157a23 */ /* 0x100fe40000010891 */
[C---:B--2---:R-:W-:Y:S02]  /*a3f0*/  FMUL.FTZ R136, R2.reuse, R136 ;  /* 0x0000008802887220 */ /* 0x044fe40000410000 */
[C---:B------:R-:W-:Y:S02]  /*a400*/  FMUL.FTZ R137, R2.reuse, R137 ;  /* 0x0000008902897220 */ /* 0x040fe40000410000 */
[C---:B------:R-:W-:Y:S02]  /*a410*/  FMUL.FTZ R140, R2.reuse, R140 ;  /* 0x0000008c028c7220 */ /* 0x040fe40000410000 */
[C---:B------:R-:W-:Y:S01]  /*a420*/  FMUL.FTZ R141, R2.reuse, R141 ;  /* 0x0000008d028d7220 */ /* 0x040fe20000410000 */
[----:B------:R2:W-:Y:S01]  /*a430*/  MUFU.EX2 R194, R12 ;  /* 0x0000000c00c27308 */ /* 0x0005e20000000800 */
[C---:B------:R-:W-:Y:S02]  /*a440*/  FMUL.FTZ R132, R2.reuse, R132 ;  /* 0x0000008402847220 */ /* 0x040fe40000410000 */
[C---:B------:R-:W-:Y:S02]  /*a450*/  FMUL.FTZ R133, R2.reuse, R133 ;  /* 0x0000008502857220 */ /* 0x040fe40000410000 */
[----:B---3--:R-:W-:Y:S02]  /*a460*/  FMUL.FTZ R8, R2, R152 ;  /* 0x0000009802087220 */ /* 0x008fe40000410000 */
[--C-:B------:R-:W-:Y:S02]  /*a470*/  FFMA.FTZ R24, R24, c[0x0][0x23c], -R145.reuse ;  /* 0x00008f0018187a23 */ /* 0x100fe40000010891 */
[--C-:B------:R-:W-:Y:S01]  /*a480*/  FFMA.FTZ R25, R25, c[0x0][0x23c], -R145.reuse ;  /* 0x00008f0019197a23 */ /* 0x100fe20000010891 */
[----:B------:R3:W-:Y:S01]  /*a490*/  MUFU.EX2 R195, R13 ;  /* 0x0000000d00c37308 */ /* 0x0007e20000000800 */
[--C-:B------:R-:W-:Y:S02]  /*a4a0*/  FFMA.FTZ R48, R48, c[0x0][0x23c], -R145.reuse ;  /* 0x00008f0030307a23 */ /* 0x100fe40000010891 */
[--C-:B------:R-:W-:Y:S02]  /*a4b0*/  FFMA.FTZ R49, R49, c[0x0][0x23c], -R145.reuse ;  /* 0x00008f0031317a23 */ /* 0x100fe40000010891 */
[----:B----4-:R-:W-:Y:S02]  /*a4c0*/  FMUL.FTZ R9, R2, R153 ;  /* 0x0000009902097220 */ /* 0x010fe40000410000 */
[--C-:B------:R-:W-:Y:S02]  /*a4d0*/  FFMA.FTZ R116, R116, c[0x0][0x23c], -R145.reuse ;  /* 0x00008f0074747a23 */ /* 0x100fe40000010891 */
[--C-:B------:R-:W-:Y:S01]  /*a4e0*/  FFMA.FTZ R117, R117, c[0x0][0x23c], -R145.reuse ;  /* 0x00008f0075757a23 */ /* 0x100fe20000010891 */
[----:B------:R4:W-:Y:S01]  /*a4f0*/  MUFU.EX2 R190, R16 ;  /* 0x0000001000be7308 */ /* 0x0009e20000000800 */
[--C-:B------:R-:W-:Y:S02]  /*a500*/  FFMA.FTZ R120, R120, c[0x0][0x23c], -R145.reuse ;  /* 0x00008f0078787a23 */ /* 0x100fe40000010891 */
[--C-:B------:R-:W-:Y:S02]  /*a510*/  FFMA.FTZ R121, R121, c[0x0][0x23c], -R145.reuse ;  /* 0x00008f0079797a23 */ /* 0x100fe40000010891 */
[----:B--2---:R-:W-:Y:S02]  /*a520*/  FMUL.FTZ R12, R2, R156 ;  /* 0x0000009c020c7220 */ /* 0x004fe40000410000 */
[C---:B------:R-:W-:Y:S02]  /*a530*/  FADD.FTZ R0, -R3.reuse, R146 ;  /* 0x0000009203007221 */ /* 0x040fe40000010100 */
[----:B------:R-:W-:Y:S01]  /*a540*/  FMUL.FTZ R146, R3, c[0x0][0x23c] ;  /* 0x00008f0003927a20 */ /* 0x000fe20000410000 */
[----:B------:R2:W-:Y:S01]  /*a550*/  MUFU.EX2 R191, R17 ;  /* 0x0000001100bf7308 */ /* 0x0005e20000000800 */
[----:B------:R-:W-:Y:S02]  /*a560*/  FMUL.FTZ R0, R0, c[0x0][0x23c] ;  /* 0x00008f0000007a20 */ /* 0x000fe40000410000 */
[--C-:B------:R-:W-:Y:S01]  /*a570*/  FFMA.FTZ R4, R4, c[0x0][0x23c], -R145.reuse ;  /* 0x00008f0004047a23 */ /* 0x100fe20000010891 */
[----:B------:R-:W-:Y:S01]  /*a580*/  FSEL R146, R146, RZ, P0 ;  /* 0x000000ff92927208 */ /* 0x000fe20000000000 */
[----:B---3--:R-:W-:Y:S01]  /*a590*/  FMUL.FTZ R13, R2, R157 ;  /* 0x0000009d020d7220 */ /* 0x008fe20000410000 */
[----:B------:R-:W-:Y:S01]  /*a5a0*/  ISETP.GT.AND P0, PT, R242, RZ, PT ;  /* 0x000000fff200720c */ /* 0x000fe20003f04270 */
[--C-:B------:R-:W-:Y:S02]  /*a5b0*/  FFMA.FTZ R5, R5, c[0x0][0x23c], -R145.reuse ;  /* 0x00008f0005057a23 */ /* 0x100fe40000010891 */
[--C-:B------:R-:W-:Y:S01]  /*a5c0*/  FFMA.FTZ R30, R30, c[0x0][0x23c], -R146.reuse ;  /* 0x00008f001e1e7a23 */ /* 0x100fe20000010892 */
[----:B------:R-:W3:Y:S01]  /*a5d0*/  MUFU.EX2 R0, R0 ;  /* 0x0000000000007308 */ /* 0x000ee20000000800 */
        /* <DEDUP_REMOVED lines=9> */
[--C-:B------:R-:W-:Y:S02]  /*a670*/  FFMA.FTZ R43, R43, c[0x0][0x23c], -R146.reuse ;  /* 0x00008f002b2b7a23 */ /* 0x100fe40000010892 */
[--C-:B------:R-:W-:Y:S01]  /*a680*/  FFMA.FTZ R10, R10, c[0x0][0x23c], -R146.reuse ;  /* 0x00008f000a0a7a23 */ /* 0x100fe20000010892 */
[----:B------:R-:W2:Y:S01]  /*a690*/  MUFU.EX2 R179, R5 ;  /* 0x0000000500b37308 */ /* 0x000ea20000000800 */
[--C-:B------:R-:W-:Y:S02]  /*a6a0*/  FFMA.FTZ R11, R11, c[0x0][0x23c], -R146.reuse ;  /* 0x00008f000b0b7a23 */ /* 0x100fe40000010892 */
[--C-:B------:R-:W-:Y:S02]  /*a6b0*/  FFMA.FTZ R14, R14, c[0x0][0x23c], -R146.reuse ;  /* 0x00008f000e0e7a23 */ /* 0x100fe40000010892 */
[--C-:B------:R-:W-:Y:S02]  /*a6c0*/  FFMA.FTZ R15, R15, c[0x0][0x23c], -R146.reuse ;  /* 0x00008f000f0f7a23 */ /* 0x100fe40000010892 */
[--C-:B------:R-:W-:Y:S02]  /*a6d0*/  FFMA.FTZ R18, R18, c[0x0][0x23c], -R146.reuse ;  /* 0x00008f0012127a23 */ /* 0x100fe40000010892 */
[--C-:B------:R-:W-:Y:S01]  /*a6e0*/  FFMA.FTZ R19, R19, c[0x0][0x23c], -R146.reuse ;  /* 0x00008f0013137a23 */ /* 0x100fe20000010892 */
[----:B------:R5:W-:Y:S01]  /*a6f0*/  MUFU.EX2 R186, R10 ;  /* 0x0000000a00ba7308 */ /* 0x000be20000000800 */
[--C-:B------:R-:W-:Y:S02]  /*a700*/  FFMA.FTZ R22, R22, c[0x0][0x23c], -R146.reuse ;  /* 0x00008f0016167a23 */ /* 0x100fe40000010892 */
[--C-:B------:R-:W-:Y:S02]  /*a710*/  FFMA.FTZ R23, R23, c[0x0][0x23c], -R146.reuse ;  /* 0x00008f0017177a23 */ /* 0x100fe40000010892 */
[C---:B---3--:R-:W-:Y:S02]  /*a720*/  FMUL.FTZ R138, R0.reuse, R138 ;  /* 0x0000008a008a7220 */ /* 0x048fe40000410000 */
[C---:B------:R-:W-:Y:S02]  /*a730*/  FMUL.FTZ R139, R0.reuse, R139 ;  /* 0x0000008b008b7220 */ /* 0x040fe40000410000 */
[C---:B------:R-:W-:Y:S01]  /*a740*/  FMUL.FTZ R142, R0.reuse, R142 ;  /* 0x0000008e008e7220 */ /* 0x040fe20000410000 */
[----:B------:R3:W-:Y:S01]  /*a750*/  MUFU.EX2 R187, R11 ;  /* 0x0000000b00bb7308 */ /* 0x0007e20000000800 */
[----:B------:R-:W-:Y:S02]  /*a760*/  FMUL.FTZ R143, R0, R143 ;  /* 0x0000008f008f7220 */ /* 0x000fe40000410000 */
[C---:B----4-:R-:W-:Y:S01]  /*a770*/  FMUL.FTZ R4, R2.reuse, R148 ;  /* 0x0000009402047220 */ /* 0x050fe20000410000 */
[----:B--2---:R-:W-:Y:S01]  /*a780*/  F2FP.PACK_AB R148, R179, R176 ;  /* 0x000000b0b394723e */ /* 0x004fe200000000ff */
[----:B------:R-:W-:Y:S02]  /*a790*/  FMUL.FTZ R5, R2, R149 ;  /* 0x0000009502057220 */ /* 0x000fe40000410000 */
[C---:B------:R-:W-:Y:S02]  /*a7a0*/  FMUL.FTZ R134, R0.reuse, R134 ;  /* 0x0000008600867220 */ /* 0x040fe40000410000 */
[----:B------:R-:W-:Y:S01]  /*a7b0*/  FMUL.FTZ R135, R0, R135 ;  /* 0x0000008700877220 */ /* 0x000fe20000410000 */
[----:B------:R2:W-:Y:S01]  /*a7c0*/  MUFU.EX2 R193, R14 ;  /* 0x0000000e00c17308 */ /* 0x0005e20000000800 */
[--C-:B------:R-:W-:Y:S02]  /*a7d0*/  FFMA.FTZ R26, R26, c[0x0][0x23c], -R146.reuse ;  /* 0x00008f001a1a7a23 */ /* 0x100fe40000010892 */
[--C-:B------:R-:W-:Y:S02]  /*a7e0*/  FFMA.FTZ R27, R27, c[0x0][0x23c], -R146.reuse ;  /* 0x00008f001b1b7a23 */ /* 0x100fe40000010892 */
[----:B-----5:R-:W-:Y:S02]  /*a7f0*/  FMUL.FTZ R10, R0, R154 ;  /* 0x0000009a000a7220 */ /* 0x020fe40000410000 */
[--C-:B------:R-:W-:Y:S02]  /*a800*/  FFMA.FTZ R118, R118, c[0x0][0x23c], -R146.reuse ;  /* 0x00008f0076767a23 */ /* 0x100fe40000010892 */
[--C-:B------:R-:W-:Y:S01]  /*a810*/  FFMA.FTZ R119, R119, c[0x0][0x23c], -R146.reuse ;  /* 0x00008f0077777a23 */ /* 0x100fe20000010892 */
[----:B------:R4:W-:Y:S01]  /*a820*/  MUFU.EX2 R192, R15 ;  /* 0x0000000f00c07308 */ /* 0x0009e20000000800 */
[--C-:B------:R-:W-:Y:S02]  /*a830*/  FFMA.FTZ R122, R122, c[0x0][0x23c], -R146.reuse ;  /* 0x00008f007a7a7a23 */ /* 0x100fe40000010892 */
[--C-:B------:R-:W-:Y:S02]  /*a840*/  FFMA.FTZ R123, R123, c[0x0][0x23c], -R146.reuse ;  /* 0x00008f007b7b7a23 */ /* 0x100fe40000010892 */
[----:B---3--:R-:W-:Y:S02]  /*a850*/  FMUL.FTZ R11, R0, R155 ;  /* 0x0000009b000b7220 */ /* 0x008fe40000410000 */
[----:B------:R-:W3:Y:S01]  /*a860*/  LDSM.16.MT88.4 R152, [R216+0xa000] ;  /* 0x00a00000d898783b */ /* 0x000ee20000004200 */
[--C-:B------:R-:W-:Y:S02]  /*a870*/  FFMA.FTZ R6, R6, c[0x0][0x23c], -R146.reuse ;  /* 0x00008f0006067a23 */ /* 0x100fe40000010892 */
[----:B------:R5:W-:Y:S01]  /*a880*/  MUFU.EX2 R185, R18 ;  /* 0x0000001200b97308 */ /* 0x000be20000000800 */
[--C-:B------:R-:W-:Y:S02]  /*a890*/  FFMA.FTZ R7, R7, c[0x0][0x23c], -R146.reuse ;  /* 0x00008f0007077a23 */ /* 0x100fe40000010892 */
[--C-:B------:R-:W-:Y:S02]  /*a8a0*/  FFMA.FTZ R44, R44, c[0x0][0x23c], -R145.reuse ;  /* 0x00008f002c2c7a23 */ /* 0x100fe40000010891 */
[----:B--2---:R-:W-:Y:S02]  /*a8b0*/  FMUL.FTZ R14, R0, R158 ;  /* 0x0000009e000e7220 */ /* 0x004fe40000410000 */
[--C-:B------:R-:W-:Y:S02]  /*a8c0*/  FFMA.FTZ R45, R45, c[0x0][0x23c], -R145.reuse ;  /* 0x00008f002d2d7a23 */ /* 0x100fe40000010891 */
[--C-:B------:R-:W-:Y:S01]  /*a8d0*/  FFMA.FTZ R46, R46, c[0x0][0x23c], -R146.reuse ;  /* 0x00008f002e2e7a23 */ /* 0x100fe20000010892 */
[----:B------:R2:W-:Y:S01]  /*a8e0*/  MUFU.EX2 R177, R6 ;  /* 0x0000000600b17308 */ /* 0x0005e20000000800 */
[--C-:B------:R-:W-:Y:S02]  /*a8f0*/  FFMA.FTZ R47, R47, c[0x0][0x23c], -R146.reuse ;  /* 0x00008f002f2f7a23 */ /* 0x100fe40000010892 */
[--C-:B------:R-:W-:Y:S02]  /*a900*/  FFMA.FTZ R50, R50, c[0x0][0x23c], -R146.reuse ;  /* 0x00008f0032327a23 */ /* 0x100fe40000010892 */
[----:B----4-:R-:W-:Y:S02]  /*a910*/  FMUL.FTZ R15, R0, R159 ;  /* 0x0000009f000f7220 */ /* 0x010fe40000410000 */
[----:B------:R-:W4:Y:S01]  /*a920*/  LDSM.16.MT88.4 R156, [R217+0xa000] ;  /* 0x00a00000d99c783b */ /* 0x000f220000004200 */
[--C-:B------:R-:W-:Y:S02]  /*a930*/  FFMA.FTZ R51, R51, c[0x0][0x23c], -R146.reuse ;  /* 0x00008f0033337a23 */ /* 0x100fe40000010892 */
[----:B------:R-:W1:Y:S01]  /*a940*/  MUFU.EX2 R178, R7 ;  /* 0x0000000700b27308 */ /* 0x000e620000000800 */
        /* <DEDUP_REMOVED lines=8> */
[----:B--2---:R-:W-:Y:S01]  /*a9d0*/  FMUL.FTZ R6, R0, R150 ;  /* 0x0000009600067220 */ /* 0x004fe20000410000 */
[----:B------:R-:W-:Y:S01]  /*a9e0*/  F2FP.PACK_AB R150, R189, R188 ;  /* 0x000000bcbd96723e */ /* 0x000fe200000000ff */
[--C-:B------:R-:W-:Y:S02]  /*a9f0*/  FFMA.FTZ R58, R58, c[0x0][0x23c], -R146.reuse ;  /* 0x00008f003a3a7a23 */ /* 0x100fe40000010892 */
[--C-:B------:R-:W-:Y:S01]  /*aa00*/  FFMA.FTZ R59, R59, c[0x0][0x23c], -R146.reuse ;  /* 0x00008f003b3b7a23 */ /* 0x100fe20000010892 */
[----:B------:R2:W-:Y:S01]  /*aa10*/  MUFU.EX2 R182, R20 ;  /* 0x0000001400b67308 */ /* 0x0005e20000000800 */
[--C-:B------:R-:W-:Y:S02]  /*aa20*/  FFMA.FTZ R60, R60, c[0x0][0x23c], -R145.reuse ;  /* 0x00008f003c3c7a23 */ /* 0x100fe40000010891 */
[--C-:B------:R-:W-:Y:S01]  /*aa30*/  FFMA.FTZ R61, R61, c[0x0][0x23c], -R145.reuse ;  /* 0x00008f003d3d7a23 */ /* 0x100fe20000010891 */
[----:B-1----:R-:W-:Y:S01]  /*aa40*/  F2FP.PACK_AB R149, R178, R177 ;  /* 0x000000b1b295723e */ /* 0x002fe200000000ff */
[----:B------:R-:W-:Y:S01]  /*aa50*/  FMUL.FTZ R7, R0, R151 ;  /* 0x0000009700077220 */ /* 0x000fe20000410000 */
[----:B------:R-:W-:Y:S01]  /*aa60*/  F2FP.PACK_AB R151, R187, R186 ;  /* 0x000000babb97723e */ /* 0x000fe200000000ff */
[--C-:B------:R-:W-:Y:S02]  /*aa70*/  FFMA.FTZ R62, R62, c[0x0][0x23c], -R146.reuse ;  /* 0x00008f003e3e7a23 */ /* 0x100fe40000010892 */
[--C-:B------:R-:W-:Y:S01]  /*aa80*/  FFMA.FTZ R63, R63, c[0x0][0x23c], -R146.reuse ;  /* 0x00008f003f3f7a23 */ /* 0x100fe20000010892 */
[----:B------:R1:W1:Y:S01]  /*aa90*/  MUFU.EX2 R183, R21 ;  /* 0x0000001500b77308 */ /* 0x0002620000000800 */
[--C-:B------:R-:W-:Y:S02]  /*aaa0*/  FFMA.FTZ R64, R64, c[0x0][0x23c], -R145.reuse ;  /* 0x00008f0040407a23 */ /* 0x100fe40000010891 */
[C---:B------:R-:W-:Y:S05]  /*aab0*/  HMMA.16816.F32 R4, R148.reuse, R168, R4 ;  /* 0x000000a89404723c */ /* 0x040fea0000001804 */
[----:B-----5:R-:W-:Y:S02]  /*aac0*/  FMUL.FTZ R19, R0, R163 ;  /* 0x000000a300137220 */ /* 0x020fe40000410000 */
[----:B------:R5:W-:Y:S01]  /*aad0*/  MUFU.EX2 R180, R22 ;  /* 0x0000001600b47308 */ /* 0x000be20000000800 */
[C---:B------:R-:W-:Y:S01]  /*aae0*/  HMMA.16816.F32 R8, R148.reuse, R170, R8 ;  /* 0x000000aa9408723c */ /* 0x040fe20000001808 */
[----:B------:R-:W4:Y:S03]  /*aaf0*/  LDSM.16.MT88.4 R160, [R147+0xa800] ;  /* 0x00a8000093a0783b */ /* 0x000f260000004200 */
[----:B--2---:R-:W-:Y:S02]  /*ab00*/  FMUL.FTZ R20, R2, R164 ;  /* 0x000000a402147220 */ /* 0x004fe40000410000 */
[--C-:B------:R-:W-:Y:S02]  /*ab10*/  FFMA.FTZ R65, R65, c[0x0][0x23c], -R145.reuse ;  /* 0x00008f0041417a23 */ /* 0x100fe40000010891 */
[C---:B------:R-:W-:Y:S01]  /*ab20*/  HMMA.16816.F32 R12, R148.reuse, R172, R12 ;  /* 0x000000ac940c723c */ /* 0x040fe2000000180c */
[----:B------:R2:W2:Y:S03]  /*ab30*/  MUFU.EX2 R181, R23 ;  /* 0x0000001700b57308 */ /* 0x0004a60000000800 */
[--C-:B------:R-:W-:Y:S02]  /*ab40*/  FFMA.FTZ R66, R66, c[0x0][0x23c], -R146.reuse ;  /* 0x00008f0042427a23 */ /* 0x100fe40000010892 */
[----:B-1----:R-:W-:Y:S02]  /*ab50*/  FMUL.FTZ R21, R2, R165 ;  /* 0x000000a502157220 */ /* 0x002fe40000410000 */
[C---:B------:R-:W-:Y:S03]  /*ab60*/  HMMA.16816.F32 R132, R148.reuse, R174, R132 ;  /* 0x000000ae9484723c */ /* 0x040fe60000001884 */
[----:B------:R1:W-:Y:S01]  /*ab70*/  MUFU.EX2 R174, R24 ;  /* 0x0000001800ae7308 */ /* 0x0003e20000000800 */
[--C-:B------:R-:W-:Y:S02]  /*ab80*/  FFMA.FTZ R67, R67, c[0x0][0x23c], -R146.reuse ;  /* 0x00008f0043437a23 */ /* 0x100fe40000010892 */
[--C-:B------:R-:W-:Y:S02]  /*ab90*/  FFMA.FTZ R68, R68, c[0x0][0x23c], -R145.reuse ;  /* 0x00008f0044447a23 */ /* 0x100fe40000010891 */
[C---:B---3--:R-:W-:Y:S04]  /*aba0*/  HMMA.16816.F32 R16, R148.reuse, R152, R16 ;  /* 0x000000989410723c */ /* 0x048fe80000001810 */
[C---:B-----5:R-:W-:Y:S01]  /*abb0*/  FMUL.FTZ R22, R0.reuse, R166 ;  /* 0x000000a600167220 */ /* 0x060fe20000410000 */
[----:B------:R3:W5:Y:S01]  /*abc0*/  MUFU.EX2 R175, R25 ;  /* 0x0000001900af7308 */ /* 0x0007620000000800 */
[--C-:B------:R-:W-:Y:S02]  /*abd0*/  FFMA.FTZ R69, R69, c[0x0][0x23c], -R145.reuse ;  /* 0x00008f0045457a23 */ /* 0x100fe40000010891 */
[C---:B------:R-:W-:Y:S01]  /*abe0*/  HMMA.16816.F32 R136, R148.reuse, R154, R136 ;  /* 0x0000009a9488723c */ /* 0x040fe20000001888 */
[----:B------:R-:W5:Y:S03]  /*abf0*/  LDSM.16.MT88.4 R152, [R218+0xa800] ;  /* 0x00a80000da98783b */ /* 0x000f660000004200 */
[----:B--2---:R-:W-:Y:S02]  /*ac00*/  FMUL.FTZ R23, R0, R167 ;  /* 0x000000a700177220 */ /* 0x004fe40000410000 */
[--C-:B------:R-:W-:Y:S01]  /*ac10*/  FFMA.FTZ R70, R70, c[0x0][0x23c], -R146.reuse ;  /* 0x00008f0046467a23 */ /* 0x100fe20000010892 */
[----:B------:R5:W-:Y:S01]  /*ac20*/  MUFU.EX2 R173, R26 ;  /* 0x0000001a00ad7308 */ /* 0x000be20000000800 */
[C---:B----4-:R-:W-:Y:S01]  /*ac30*/  HMMA.16816.F32 R140, R148.reuse, R156, R140 ;  /* 0x0000009c948c723c */ /* 0x050fe2000000188c */
[----:B------:R-:W-:Y:S03]  /*ac40*/  LDSM.16.MT88.4 R164, [R217+0xa800] ;  /* 0x00a80000d9a4783b */ /* 0x000fe60000004200 */
[----:B-1----:R-:W-:Y:S01]  /*ac50*/  F2FP.PACK_AB R24, R183, R182 ;  /* 0x000000b6b718723e */ /* 0x002fe200000000ff */
[--C-:B------:R-:W-:Y:S02]  /*ac60*/  FFMA.FTZ R71, R71, c[0x0][0x23c], -R146.reuse ;  /* 0x00008f0047477a23 */ /* 0x100fe40000010892 */
[--C-:B------:R-:W-:Y:S01]  /*ac70*/  FFMA.FTZ R72, R72, c[0x0][0x23c], -R145.reuse ;  /* 0x00008f0048487a23 */ /* 0x100fe20000010891 */
[----:B------:R-:W-:Y:S01]  /*ac80*/  HMMA.16816.F32 R20, R148, R158, R20 ;  /* 0x0000009e9414723c */ /* 0x000fe20000001814 */
[----:B------:R-:W1:Y:S01]  /*ac90*/  MUFU.EX2 R172, R27 ;  /* 0x0000001b00ac7308 */ /* 0x000e620000000800 */
[----:B------:R-:W2:Y:S02]  /*aca0*/  LDSM.16.MT88.4 R156, [R216+0xa800] ;  /* 0x00a80000d89c783b */ /* 0x000ea40000004200 */
[--C-:B------:R-:W-:Y:S01]  /*acb0*/  FFMA.FTZ R73, R73, c[0x0][0x23c], -R145.reuse ;  /* 0x00008f0049497a23 */ /* 0x100fe20000010891 */
[----:B---3--:R-:W-:Y:S01]  /*acc0*/  F2FP.PACK_AB R25, R181, R180 ;  /* 0x000000b4b519723e */ /* 0x008fe200000000ff */
[--C-:B------:R-:W-:Y:S01]  /*acd0*/  FFMA.FTZ R74, R74, c[0x0][0x23c], -R146.reuse ;  /* 0x00008f004a4a7a23 */ /* 0x100fe20000010892 */
[----:B------:R-:W-:Y:S01]  /*ace0*/  F2FP.PACK_AB R148, R195, R194 ;  /* 0x000000c2c394723e */ /* 0x000fe200000000ff */
[--C-:B------:R-:W-:Y:S01]  /*acf0*/  FFMA.FTZ R75, R75, c[0x0][0x23c], -R146.reuse ;  /* 0x00008f004b4b7a23 */ /* 0x100fe20000010892 */
[----:B------:R-:W-:Y:S02]  /*ad00*/  F2FP.PACK_AB R149, R192, R193 ;  /* 0x000000c1c095723e */ /* 0x000fe400000000ff */
[----:B------:R-:W-:Y:S01]  /*ad10*/  MUFU.EX2 R171, R28 ;  /* 0x0000001c00ab7308 */ /* 0x000fe20000000800 */
[----:B------:R-:W-:Y:S01]  /*ad20*/  F2FP.PACK_AB R150, R191, R190 ;  /* 0x000000bebf96723e */ /* 0x000fe200000000ff */
[--C-:B------:R-:W-:Y:S01]  /*ad30*/  FFMA.FTZ R76, R76, c[0x0][0x23c], -R145.reuse ;  /* 0x00008f004c4c7a23 */ /* 0x100fe20000010891 */
[----:B------:R-:W-:Y:S01]  /*ad40*/  F2FP.PACK_AB R151, R184, R185 ;  /* 0x000000b9b897723e */ /* 0x000fe200000000ff */
[--C-:B------:R-:W-:Y:S01]  /*ad50*/  FFMA.FTZ R77, R77, c[0x0][0x23c], -R145.reuse ;  /* 0x00008f004d4d7a23 */ /* 0x100fe20000010891 */
[----:B-----5:R-:W-:Y:S01]  /*ad60*/  F2FP.PACK_AB R26, R175, R174 ;  /* 0x000000aeaf1a723e */ /* 0x020fe200000000ff */
[--C-:B------:R-:W-:Y:S02]  /*ad70*/  FFMA.FTZ R78, R78, c[0x0][0x23c], -R146.reuse ;  /* 0x00008f004e4e7a23 */ /* 0x100fe40000010892 */
[--C-:B------:R-:W-:Y:S02]  /*ad80*/  FFMA.FTZ R79, R79, c[0x0][0x23c], -R146.reuse ;  /* 0x00008f004f4f7a23 */ /* 0x100fe40000010892 */
[----:B------:R-:W3:Y:S01]  /*ad90*/  MUFU.EX2 R170, R29 ;  /* 0x0000001d00aa7308 */ /* 0x000ee20000000800 */
[C---:B------:R-:W-:Y:S03]  /*ada0*/  HMMA.16816.F32 R4, R148.reuse, R160, R4 ;  /* 0x000000a09404723c */ /* 0x040fe60000001804 */
[----:B-1----:R-:W-:Y:S01]  /*adb0*/  F2FP.PACK_AB R27, R172, R173 ;  /* 0x000000adac1b723e */ /* 0x002fe200000000ff */
[--C-:B------:R-:W-:Y:S02]  /*adc0*/  FFMA.FTZ R80, R80, c[0x0][0x23c], -R145.reuse ;  /* 0x00008f0050507a23 */ /* 0x100fe40000010891 */
[--C-:B------:R-:W-:Y:S02]  /*add0*/  FFMA.FTZ R81, R81, c[0x0][0x23c], -R145.reuse ;  /* 0x00008f0051517a23 */ /* 0x100fe40000010891 */
[C---:B------:R-:W-:Y:S01]  /*ade0*/  HMMA.16816.F32 R8, R148.reuse, R162, R8 ;  /* 0x000000a29408723c */ /* 0x040fe20000001808 */
[----:B------:R-:W-:Y:S01]  /*adf0*/  MUFU.EX2 R168, R30 ;  /* 0x0000001e00a87308 */ /* 0x000fe20000000800 */
[----:B------:R-:W1:Y:S02]  /*ae00*/  LDSM.16.MT88.4 R160, [R147+0xb000] ;  /* 0x00b0000093a0783b */ /* 0x000e640000004200 */
[--C-:B------:R-:W-:Y:S02]  /*ae10*/  FFMA.FTZ R82, R82, c[0x0][0x23c], -R146.reuse ;  /* 0x00008f0052527a23 */ /* 0x100fe40000010892 */
[--C-:B------:R-:W-:Y:S02]  /*ae20*/  FFMA.FTZ R83, R83, c[0x0][0x23c], -R146.reuse ;  /* 0x00008f0053537a23 */ /* 0x100fe40000010892 */
[C---:B------:R-:W-:Y:S03]  /*ae30*/  HMMA.16816.F32 R12, R148.reuse, R152, R12 ;  /* 0x00000098940c723c */ /* 0x040fe6000000180c */
[----:B------:R4:W5:Y:S01]  /*ae40*/  MUFU.EX2 R169, R31 ;  /* 0x0000001f00a97308 */ /* 0x0009620000000800 */
[--C-:B------:R-:W-:Y:S02]  /*ae50*/  FFMA.FTZ R84, R84, c[0x0][0x23c], -R145.reuse ;  /* 0x00008f0054547a23 */ /* 0x100fe40000010891 */
[--C-:B------:R-:W-:Y:S02]  /*ae60*/  FFMA.FTZ R85, R85, c[0x0][0x23c], -R145.reuse ;  /* 0x00008f0055557a23 */ /* 0x100fe40000010891 */
[C---:B------:R-:W-:Y:S01]  /*ae70*/  HMMA.16816.F32 R132, R148.reuse, R154, R132 ;  /* 0x0000009a9484723c */ /* 0x040fe20000001884 */
[----:B------:R-:W3:Y:S03]  /*ae80*/  LDSM.16.MT88.4 R152, [R218+0xb000] ;  /* 0x00b00000da98783b */ /* 0x000ee60000004200 */
[--C-:B------:R-:W-:Y:S01]  /*ae90*/  FFMA.FTZ R86, R86, c[0x0][0x23c], -R146.reuse ;  /* 0x00008f0056567a23 */ /* 0x100fe20000010892 */
[----:B------:R-:W-:Y:S01]  /*aea0*/  MUFU.EX2 R44, R44 ;  /* 0x0000002c002c7308 */ /* 0x000fe20000000800 */
[--C-:B------:R-:W-:Y:S02]  /*aeb0*/  FFMA.FTZ R87, R87, c[0x0][0x23c], -R146.reuse ;  /* 0x00008f0057577a23 */ /* 0x100fe40000010892 */
[C---:B--2---:R-:W-:Y:S04]  /*aec0*/  HMMA.16816.F32 R16, R148.reuse, R156, R16 ;  /* 0x0000009c9410723c */ /* 0x044fe80000001810 */
[--C-:B------:R-:W-:Y:S02]  /*aed0*/  FFMA.FTZ R88, R88, c[0x0][0x23c], -R145.reuse ;  /* 0x00008f0058587a23 */ /* 0x100fe40000010891 */
[--C-:B------:R-:W-:Y:S01]  /*aee0*/  FFMA.FTZ R89, R89, c[0x0][0x23c], -R145.reuse ;  /* 0x00008f0059597a23 */ /* 0x100fe20000010891 */
[----:B------:R-:W-:Y:S01]  /*aef0*/  MUFU.EX2 R157, R39 ;  /* 0x00000027009d7308 */ /* 0x000fe20000000800 */
[C---:B------:R-:W-:Y:S01]  /*af00*/  HMMA.16816.F32 R136, R148.reuse, R158, R136 ;  /* 0x0000009e9488723c */ /* 0x040fe20000001888 */
[----:B----4-:R-:W2:Y:S03]  /*af10*/  LDSM.16.MT88.4 R28, [R216+0xb000] ;  /* 0x00b00000d81c783b */ /* 0x010ea60000004200 */
[--C-:B------:R-:W-:Y:S02]  /*af20*/  FFMA.FTZ R90, R90, c[0x0][0x23c], -R146.reuse ;  /* 0x00008f005a5a7a23 */ /* 0x100fe40000010892 */
[--C-:B------:R-:W-:Y:S02]  /*af30*/  FFMA.FTZ R91, R91, c[0x0][0x23c], -R146.reuse ;  /* 0x00008f005b5b7a23 */ /* 0x100fe40000010892 */
[C---:B------:R-:W-:Y:S01]  /*af40*/  HMMA.16816.F32 R140, R148.reuse, R164, R140 ;  /* 0x000000a4948c723c */ /* 0x040fe2000000188c */
[----:B------:R-:W-:Y:S03]  /*af50*/  MUFU.EX2 R164, R32 ;  /* 0x0000002000a47308 */ /* 0x000fe60000000800 */
[--C-:B------:R-:W-:Y:S02]  /*af60*/  FFMA.FTZ R92, R92, c[0x0][0x23c], -R145.reuse ;  /* 0x00008f005c5c7a23 */ /* 0x100fe40000010891 */
[--C-:B------:R-:W-:Y:S02]  /*af70*/  FFMA.FTZ R93, R93, c[0x0][0x23c], -R145.reuse ;  /* 0x00008f005d5d7a23 */ /* 0x100fe40000010891 */
[----:B------:R-:W-:Y:S01]  /*af80*/  HMMA.16816.F32 R20, R148, R166, R20 ;  /* 0x000000a69414723c */ /* 0x000fe20000001814 */
[----:B------:R-:W4:Y:S02]  /*af90*/  LDSM.16.MT88.4 R148, [R217+0xb000] ;  /* 0x00b00000d994783b */ /* 0x000f240000004200 */
[----:B------:R-:W2:Y:S01]  /*afa0*/  MUFU.EX2 R165, R33 ;  /* 0x0000002100a57308 */ /* 0x000ea20000000800 */
[--C-:B------:R-:W-:Y:S02]  /*afb0*/  FFMA.FTZ R94, R94, c[0x0][0x23c], -R146.reuse ;  /* 0x00008f005e5e7a23 */ /* 0x100fe40000010892 */
[--C-:B------:R-:W-:Y:S02]  /*afc0*/  FFMA.FTZ R95, R95, c[0x0][0x23c], -R146.reuse ;  /* 0x00008f005f5f7a23 */ /* 0x100fe40000010892 */
[C---:B-1----:R-:W-:Y:S05]  /*afd0*/  HMMA.16816.F32 R4, R24.reuse, R160, R4 ;  /* 0x000000a01804723c */ /* 0x042fea0000001804 */
[----:B------:R-:W-:Y:S01]  /*afe0*/  MUFU.EX2 R159, R34 ;  /* 0x00000022009f7308 */ /* 0x000fe20000000800 */
[--C-:B------:R-:W-:Y:S02]  /*aff0*/  FFMA.FTZ R96, R96, c[0x0][0x23c], -R145.reuse ;  /* 0x00008f0060607a23 */ /* 0x100fe40000010891 */
[C---:B------:R-:W-:Y:S04]  /*b000*/  HMMA.16816.F32 R8, R24.reuse, R162, R8 ;  /* 0x000000a21808723c */ /* 0x040fe80000001808 */
[--C-:B------:R-:W-:Y:S02]  /*b010*/  FFMA.FTZ R97, R97, c[0x0][0x23c], -R145.reuse ;  /* 0x00008f0061617a23 */ /* 0x100fe40000010891 */
[--C-:B------:R-:W-:Y:S01]  /*b020*/  FFMA.FTZ R98, R98, c[0x0][0x23c], -R146.reuse ;  /* 0x00008f0062627a23 */ /* 0x100fe20000010892 */
[----:B------:R1:W1:Y:S01]  /*b030*/  MUFU.EX2 R162, R35 ;  /* 0x0000002300a27308 */ /* 0x0002620000000800 */
[C---:B---3--:R-:W-:Y:S04]  /*b040*/  HMMA.16816.F32 R12, R24.reuse, R152, R12 ;  /* 0x00000098180c723c */ /* 0x048fe8000000180c */
[--C-:B------:R-:W-:Y:S02]  /*b050*/  FFMA.FTZ R99, R99, c[0x0][0x23c], -R146.reuse ;  /* 0x00008f0063637a23 */ /* 0x100fe40000010892 */
[--C-:B------:R-:W-:Y:S02]  /*b060*/  FFMA.FTZ R100, R100, c[0x0][0x23c], -R145.reuse ;  /* 0x00008f0064647a23 */ /* 0x100fe40000010891 */
[C---:B------:R-:W-:Y:S01]  /*b070*/  HMMA.16816.F32 R132, R24.reuse, R154, R132 ;  /* 0x0000009a1884723c */ /* 0x040fe20000001884 */
[----:B------:R-:W-:Y:S01]  /*b080*/  MUFU.EX2 R161, R36 ;  /* 0x0000002400a17308 */ /* 0x000fe20000000800 */
[----:B------:R-:W-:Y:S02]  /*b090*/  LDSM.16.MT88.4 R152, [R218+0xb800] ;  /* 0x00b80000da98783b */ /* 0x000fe40000004200 */
[--C-:B------:R-:W-:Y:S02]  /*b0a0*/  FFMA.FTZ R101, R101, c[0x0][0x23c], -R145.reuse ;  /* 0x00008f0065657a23 */ /* 0x100fe40000010891 */
[--C-:B------:R-:W-:Y:S02]  /*b0b0*/  FFMA.FTZ R102, R102, c[0x0][0x23c], -R146.reuse ;  /* 0x00008f0066667a23 */ /* 0x100fe40000010892 */
[C---:B--2---:R-:W-:Y:S03]  /*b0c0*/  HMMA.16816.F32 R16, R24.reuse, R28, R16 ;  /* 0x0000001c1810723c */ /* 0x044fe60000001810 */
[----:B------:R-:W2:Y:S01]  /*b0d0*/  MUFU.EX2 R160, R37 ;  /* 0x0000002500a07308 */ /* 0x000ea20000000800 */
[--C-:B------:R-:W-:Y:S02]  /*b0e0*/  FFMA.FTZ R103, R103, c[0x0][0x23c], -R146.reuse ;  /* 0x00008f0067677a23 */ /* 0x100fe40000010892 */
[--C-:B------:R-:W-:Y:S01]  /*b0f0*/  FFMA.FTZ R104, R104, c[0x0][0x23c], -R145.reuse ;  /* 0x00008f0068687a23 */ /* 0x100fe20000010891 */
[----:B-1----:R-:W1:Y:S01]  /*b100*/  LDSM.16.MT88.4 R32, [R147+0xb800] ;  /* 0x00b800009320783b */ /* 0x002e620000004200 */
[C---:B------:R-:W-:Y:S04]  /*b110*/  HMMA.16816.F32 R136, R24.reuse, R30, R136 ;  /* 0x0000001e1888723c */ /* 0x040fe80000001888 */
[--C-:B------:R-:W-:Y:S01]  /*b120*/  FFMA.FTZ R105, R105, c[0x0][0x23c], -R145.reuse ;  /* 0x00008f0069697a23 */ /* 0x100fe20000010891 */
[----:B------:R3:W1:Y:S01]  /*b130*/  MUFU.EX2 R158, R38 ;  /* 0x00000026009e7308 */ /* 0x0006620000000800 */
[--C-:B------:R-:W-:Y:S01]  /*b140*/  FFMA.FTZ R106, R106, c[0x0][0x23c], -R146.reuse ;  /* 0x00008f006a6a7a23 */ /* 0x100fe20000010892 */
[----:B------:R-:W2:Y:S01]  /*b150*/  LDSM.16.MT88.4 R28, [R216+0xb800] ;  /* 0x00b80000d81c783b */ /* 0x000ea20000004200 */
[C---:B----4-:R-:W-:Y:S04]  /*b160*/  HMMA.16816.F32 R140, R24.reuse, R148, R140 ;  /* 0x00000094188c723c */ /* 0x050fe8000000188c */
[--C-:B------:R-:W-:Y:S02]  /*b170*/  FFMA.FTZ R107, R107, c[0x0][0x23c], -R146.reuse ;  /* 0x00008f006b6b7a23 */ /* 0x100fe40000010892 */
[--C-:B------:R-:W-:Y:S01]  /*b180*/  FFMA.FTZ R108, R108, c[0x0][0x23c], -R145.reuse ;  /* 0x00008f006c6c7a23 */ /* 0x100fe20000010891 */
[----:B------:R-:W-:Y:S01]  /*b190*/  MUFU.EX2 R156, R40 ;  /* 0x00000028009c7308 */ /* 0x000fe20000000800 */
[----:B------:R-:W-:Y:S04]  /*b1a0*/  HMMA.16816.F32 R20, R24, R150, R20 ;  /* 0x000000961814723c */ /* 0x000fe80000001814 */
[--C-:B------:R-:W-:Y:S02]  /*b1b0*/  FFMA.FTZ R109, R109, c[0x0][0x23c], -R145.reuse ;  /* 0x00008f006d6d7a23 */ /* 0x100fe40000010891 */
[--C-:B------:R-:W-:Y:S01]  /*b1c0*/  FFMA.FTZ R110, R110, c[0x0][0x23c], -R146.reuse ;  /* 0x00008f006e6e7a23 */ /* 0x100fe20000010892 */
[----:B------:R-:W-:Y:S01]  /*b1d0*/  F2FP.PACK_AB R24, R170, R171 ;  /* 0x000000abaa18723e */ /* 0x000fe200000000ff */
[--C-:B------:R-:W-:Y:S01]  /*b1e0*/  FFMA.FTZ R111, R111, c[0x0][0x23c], -R146.reuse ;  /* 0x00008f006f6f7a23 */ /* 0x100fe20000010892 */
[----:B------:R-:W4:Y:S03]  /*b1f0*/  MUFU.EX2 R150, R41 ;  /* 0x0000002900967308 */ /* 0x000f260000000800 */
[----:B-----5:R-:W-:Y:S01]  /*b200*/  F2FP.PACK_AB R25, R169, R168 ;  /* 0x000000a8a919723e */ /* 0x020fe200000000ff */
[----:B---3--:R-:W3:Y:S01]  /*b210*/  LDSM.16.MT88.4 R36, [R217+0xb800] ;  /* 0x00b80000d924783b */ /* 0x008ee20000004200 */
[----:B------:R-:W-:Y:S01]  /*b220*/  F2FP.PACK_AB R26, R165, R164 ;  /* 0x000000a4a51a723e */ /* 0x000fe200000000ff */
[--C-:B------:R-:W-:Y:S01]  /*b230*/  FFMA.FTZ R112, R112, c[0x0][0x23c], -R145.reuse ;  /* 0x00008f0070707a23 */ /* 0x100fe20000010891 */
[----:B------:R-:W-:Y:S01]  /*b240*/  F2FP.PACK_AB R27, R162, R159 ;  /* 0x0000009fa21b723e */ /* 0x000fe200000000ff */
[--C-:B------:R-:W-:Y:S02]  /*b250*/  FFMA.FTZ R113, R113, c[0x0][0x23c], -R145.reuse ;  /* 0x00008f0071717a23 */ /* 0x100fe40000010891 */
[----:B------:R-:W-:Y:S01]  /*b260*/  MUFU.EX2 R148, R42 ;  /* 0x0000002a00947308 */ /* 0x000fe20000000800 */
[--C-:B------:R-:W-:Y:S02]  /*b270*/  FFMA.FTZ R114, R114, c[0x0][0x23c], -R146.reuse ;  /* 0x00008f0072727a23 */ /* 0x100fe40000010892 */
[--C-:B------:R-:W-:Y:S01]  /*b280*/  FFMA.FTZ R115, R115, c[0x0][0x23c], -R146.reuse ;  /* 0x00008f0073737a23 */ /* 0x100fe20000010892 */
[C---:B-1----:R-:W-:Y:S03]  /*b290*/  HMMA.16816.F32 R4, R24.reuse, R32, R4 ;  /* 0x000000201804723c */ /* 0x042fe60000001804 */
[--C-:B------:R-:W-:Y:S02]  /*b2a0*/  FFMA.FTZ R124, R124, c[0x0][0x23c], -R145.reuse ;  /* 0x00008f007c7c7a23 */ /* 0x100fe40000010891 */
[--C-:B------:R-:W-:Y:S01]  /*b2b0*/  FFMA.FTZ R125, R125, c[0x0][0x23c], -R145.reuse ;  /* 0x00008f007d7d7a23 */ /* 0x100fe20000010891 */
[----:B------:R1:W5:Y:S01]  /*b2c0*/  MUFU.EX2 R149, R43 ;  /* 0x0000002b00957308 */ /* 0x0003620000000800 */
[--C-:B------:R-:W-:Y:S01]  /*b2d0*/  FFMA.FTZ R126, R126, c[0x0][0x23c], -R146.reuse ;  /* 0x00008f007e7e7a23 */ /* 0x100fe20000010892 */
[C---:B------:R-:W-:Y:S01]  /*b2e0*/  HMMA.16816.F32 R8, R24.reuse, R34, R8 ;  /* 0x000000221808723c */ /* 0x040fe20000001808 */
[----:B------:R-:W3:Y:S03]  /*b2f0*/  LDSM.16.MT88.4 R32, [R147+0xc000] ;  /* 0x00c000009320783b */ /* 0x000ee60000004200 */
[--C-:B------:R-:W-:Y:S02]  /*b300*/  FFMA.FTZ R127, R127, c[0x0][0x23c], -R146.reuse ;  /* 0x00008f007f7f7a23 */ /* 0x100fe40000010892 */
[--C-:B------:R-:W-:Y:S02]  /*b310*/  FFMA.FTZ R128, R128, c[0x0][0x23c], -R145.reuse ;  /* 0x00008f0080807a23 */ /* 0x100fe40000010891 */
[----:B------:R-:W3:Y:S01]  /*b320*/  MUFU.EX2 R45, R45 ;  /* 0x0000002d002d7308 */ /* 0x000ee20000000800 */
[C---:B------:R-:W-:Y:S03]  /*b330*/  HMMA.16816.F32 R12, R24.reuse, R152, R12 ;  /* 0x00000098180c723c */ /* 0x040fe6000000180c */
[----:B------:R-:W-:Y:S02]  /*b340*/  FFMA.FTZ R145, R129, c[0x0][0x23c], -R145 ;  /* 0x00008f0081917a23 */ /* 0x000fe40000010891 */
[--C-:B------:R-:W-:Y:S02]  /*b350*/  FFMA.FTZ R130, R130, c[0x0][0x23c], -R146.reuse ;  /* 0x00008f0082827a23 */ /* 0x100fe40000010892 */
[----:B------:R-:W-:Y:S01]  /*b360*/  FFMA.FTZ R146, R131, c[0x0][0x23c], -R146 ;  /* 0x00008f0083927a23 */ /* 0x000fe20000010892 */
[C---:B------:R-:W-:Y:S01]  /*b370*/  HMMA.16816.F32 R132, R24.reuse, R154, R132 ;  /* 0x0000009a1884723c */ /* 0x040fe20000001884 */
[----:B------:R-:W-:Y:S01]  /*b380*/  MUFU.EX2 R46, R46 ;  /* 0x0000002e002e7308 */ /* 0x000fe20000000800 */
[----:B------:R-:W-:Y:S02]  /*b390*/  LDSM.16.MT88.4 R152, [R147+0x11800] ;  /* 0x011800009398783b */ /* 0x000fe40000004200 */
[----:B------:R-:W-:Y:S02]  /*b3a0*/  FFMA.FTZ R0, R0, R251, R177 ;  /* 0x000000fb00007223 */ /* 0x000fe400000100b1 */
[----:B------:R-:W-:Y:S02]  /*b3b0*/  FFMA.FTZ R2, R2, R248, R176 ;  /* 0x000000f802027223 */ /* 0x000fe400000100b0 */
[C---:B--2---:R-:W-:Y:S02]  /*b3c0*/  HMMA.16816.F32 R16, R24.reuse, R28, R16 ;  /* 0x0000001c1810723c */ /* 0x044fe40000001810 */
[----:B-1----:R-:W-:Y:S01]  /*b3d0*/  LDSM.16.MT88.4 R40, [R217+0xc000] ;  /* 0x00c00000d928783b */ /* 0x002fe20000004200 */
[----:B------:R-:W1:Y:S01]  /*b3e0*/  MUFU.EX2 R47, R47 ;  /* 0x0000002f002f7308 */ /* 0x000e620000000800 */
[----:B------:R-:W-:Y:S02]  /*b3f0*/  FADD.FTZ R0, R178, R0 ;  /* 0x00000000b2007221 */ /* 0x000fe40000010000 */
[----:B------:R-:W-:Y:S02]  /*b400*/  FADD.FTZ R2, R179, R2 ;  /* 0x00000002b3027221 */ /* 0x000fe40000010000 */
[C---:B------:R-:W-:Y:S02]  /*b410*/  HMMA.16816.F32 R136, R24.reuse, R30, R136 ;  /* 0x0000001e1888723c */ /* 0x040fe40000001888 */
[----:B------:R-:W2:Y:S02]  /*b420*/  LDSM.16.MT88.4 R28, [R218+0xc000] ;  /* 0x00c00000da1c783b */ /* 0x000ea40000004200 */
[----:B------:R-:W-:Y:S01]  /*b430*/  FADD.FTZ R0, R186, R0 ;  /* 0x00000000ba007221 */ /* 0x000fe20000010000 */
[----:B------:R-:W-:Y:S01]  /*b440*/  MUFU.EX2 R48, R48 ;  /* 0x0000003000307308 */ /* 0x000fe20000000800 */
[----:B------:R-:W-:Y:S02]  /*b450*/  FADD.FTZ R2, R188, R2 ;  /* 0x00000002bc027221 */ /* 0x000fe40000010000 */
[C---:B---3--:R-:W-:Y:S04]  /*b460*/  HMMA.16816.F32 R140, R24.reuse, R36, R140 ;  /* 0x00000024188c723c */ /* 0x048fe8000000188c */
[----:B------:R-:W-:Y:S02]  /*b470*/  FADD.FTZ R0, R187, R0 ;  /* 0x00000000bb007221 */ /* 0x000fe40000010000 */
[----:B------:R-:W-:Y:S01]  /*b480*/  FADD.FTZ R2, R189, R2 ;  /* 0x00000002bd027221 */ /* 0x000fe20000010000 */
[----:B------:R-:W3:Y:S01]  /*b490*/  MUFU.EX2 R49, R49 ;  /* 0x0000003100317308 */ /* 0x000ee20000000800 */
[----:B------:R-:W-:Y:S01]  /*b4a0*/  HMMA.16816.F32 R20, R24, R38, R20 ;  /* 0x000000261814723c */ /* 0x000fe20000001814 */
[----:B------:R-:W1:Y:S03]  /*b4b0*/  LDSM.16.MT88.4 R36, [R216+0xc000] ;  /* 0x00c00000d824783b */ /* 0x000e660000004200 */
[----:B------:R-:W-:Y:S02]  /*b4c0*/  FADD.FTZ R0, R193, R0 ;  /* 0x00000000c1007221 */ /* 0x000fe40000010000 */
[----:B------:R-:W-:Y:S01]  /*b4d0*/  FADD.FTZ R2, R194, R2 ;  /* 0x00000002c2027221 */ /* 0x000fe20000010000 */
[----:B------:R-:W-:Y:S01]  /*b4e0*/  F2FP.PACK_AB R24, R160, R161 ;  /* 0x000000a1a018723e */ /* 0x000fe200000000ff */
[----:B------:R-:W-:Y:S01]  /*b4f0*/  FADD.FTZ R0, R192, R0 ;  /* 0x00000000c0007221 */ /* 0x000fe20000010000 */
[----:B------:R-:W-:Y:S03]  /*b500*/  MUFU.EX2 R50, R50 ;  /* 0x0000003200327308 */ /* 0x000fe60000000800 */
[----:B------:R-:W-:Y:S01]  /*b510*/  F2FP.PACK_AB R25, R157, R158 ;  /* 0x0000009e9d19723e */ /* 0x000fe200000000ff */
[----:B------:R-:W-:Y:S01]  /*b520*/  FADD.FTZ R0, R185, R0 ;  /* 0x00000000b9007221 */ /* 0x000fe20000010000 */
[----:B----4-:R-:W-:Y:S01]  /*b530*/  F2FP.PACK_AB R26, R150, R156 ;  /* 0x0000009c961a723e */ /* 0x010fe200000000ff */
[----:B------:R-:W-:Y:S01]  /*b540*/  FADD.FTZ R2, R195, R2 ;  /* 0x00000002c3027221 */ /* 0x000fe20000010000 */
[----:B-----5:R-:W-:Y:S01]  /*b550*/  F2FP.PACK_AB R27, R149, R148 ;  /* 0x00000094951b723e */ /* 0x020fe200000000ff */
[----:B------:R-:W-:Y:S02]  /*b560*/  FADD.FTZ R0, R184, R0 ;  /* 0x00000000b8007221 */ /* 0x000fe40000010000 */
[----:B------:R-:W4:Y:S01]  /*b570*/  MUFU.EX2 R51, R51 ;  /* 0x0000003300337308 */ /* 0x000f220000000800 */
[----:B------:R-:W-:Y:S03]  /*b580*/  FADD.FTZ R2, R190, R2 ;  /* 0x00000002be027221 */ /* 0x000fe60000010000 */
[C---:B------:R-:W-:Y:S03]  /*b590*/  HMMA.16816.F32 R4, R24.reuse, R32, R4 ;  /* 0x000000201804723c */ /* 0x040fe60000001804 */
[----:B------:R-:W-:Y:S03]  /*b5a0*/  FADD.FTZ R2, R191, R2 ;  /* 0x00000002bf027221 */ /* 0x000fe60000010000 */
[----:B------:R-:W-:Y:S01]  /*b5b0*/  MUFU.EX2 R52, R52 ;  /* 0x0000003400347308 */ /* 0x000fe20000000800 */
[----:B------:R-:W-:Y:S01]  /*b5c0*/  FADD.FTZ R2, R182, R2 ;  /* 0x00000002b6027221 */ /* 0x000fe20000010000 */
[C---:B------:R-:W-:Y:S01]  /*b5d0*/  HMMA.16816.F32 R8, R24.reuse, R34, R8 ;  /* 0x000000221808723c */ /* 0x040fe20000001808 */
[----:B------:R-:W5:Y:S07]  /*b5e0*/  LDSM.16.MT88.4 R32, [R147+0xc800] ;  /* 0x00c800009320783b */ /* 0x000f6e0000004200 */
[----:B------:R-:W3:Y:S01]  /*b5f0*/  MUFU.EX2 R53, R53 ;  /* 0x0000003500357308 */ /* 0x000ee20000000800 */
[C---:B--2---:R-:W-:Y:S08]  /*b600*/  HMMA.16816.F32 R12, R24.reuse, R28, R12 ;  /* 0x0000001c180c723c */ /* 0x044ff0000000180c */
[C---:B------:R-:W-:Y:S01]  /*b610*/  HMMA.16816.F32 R132, R24.reuse, R30, R132 ;  /* 0x0000001e1884723c */ /* 0x040fe20000001884 */
[----:B------:R-:W-:Y:S01]  /*b620*/  MUFU.EX2 R54, R54 ;  /* 0x0000003600367308 */ /* 0x000fe20000000800 */
[----:B------:R-:W2:Y:S06]  /*b630*/  LDSM.16.MT88.4 R28, [R218+0xc800] ;  /* 0x00c80000da1c783b */ /* 0x000eac0000004200 */
[C---:B-1----:R-:W-:Y:S03]  /*b640*/  HMMA.16816.F32 R16, R24.reuse, R36, R16 ;  /* 0x000000241810723c */ /* 0x042fe60000001810 */
[----:B------:R-:W1:Y:S05]  /*b650*/  MUFU.EX2 R55, R55 ;  /* 0x0000003700377308 */ /* 0x000e6a0000000800 */
[C---:B------:R-:W-:Y:S01]  /*b660*/  HMMA.16816.F32 R136, R24.reuse, R38, R136 ;  /* 0x000000261888723c */ /* 0x040fe20000001888 */
[----:B------:R-:W1:Y:S04]  /*b670*/  LDSM.16.MT88.4 R36, [R216+0xc800] ;  /* 0x00c80000d824783b */ /* 0x000e680000004200 */
[----:B------:R-:W-:Y:S03]  /*b680*/  MUFU.EX2 R56, R56 ;  /* 0x0000003800387308 */ /* 0x000fe60000000800 */
[C---:B------:R-:W-:Y:S07]  /*b690*/  HMMA.16816.F32 R140, R24.reuse, R40, R140 ;  /* 0x00000028188c723c */ /* 0x040fee000000188c */
[----:B------:R-:W1:Y:S01]  /*b6a0*/  MUFU.EX2 R57, R57 ;  /* 0x0000003900397308 */ /* 0x000e620000000800 */
[----:B------:R-:W-:Y:S01]  /*b6b0*/  HMMA.16816.F32 R20, R24, R42, R20 ;  /* 0x0000002a1814723c */ /* 0x000fe20000001814 */
[----:B------:R-:W1:Y:S06]  /*b6c0*/  LDSM.16.MT88.4 R40, [R217+0xc800] ;  /* 0x00c80000d928783b */ /* 0x000e6c0000004200 */
[----:B------:R-:W-:Y:S02]  /*b6d0*/  F2FP.PACK_AB R24, R45, R44 ;  /* 0x0000002c2d18723e */ /* 0x000fe400000000ff */
[----:B------:R-:W-:Y:S03]  /*b6e0*/  MUFU.EX2 R58, R58 ;  /* 0x0000003a003a7308 */ /* 0x000fe60000000800 */
[----:B------:R-:W-:Y:S02]  /*b6f0*/  F2FP.PACK_AB R25, R47, R46 ;  /* 0x0000002e2f19723e */ /* 0x000fe400000000ff */
[----:B---3--:R-:W-:Y:S02]  /*b700*/  F2FP.PACK_AB R26, R49, R48 ;  /* 0x00000030311a723e */ /* 0x008fe400000000ff */
[----:B----4-:R-:W-:Y:S03]  /*b710*/  F2FP.PACK_AB R27, R51, R50 ;  /* 0x00000032331b723e */ /* 0x010fe600000000ff */
[----:B------:R-:W3:Y:S04]  /*b720*/  MUFU.EX2 R59, R59 ;  /* 0x0000003b003b7308 */ /* 0x000ee80000000800 */
[C---:B-----5:R-:W-:Y:S06]  /*b730*/  HMMA.16816.F32 R4, R24.reuse, R32, R4 ;  /* 0x000000201804723c */ /* 0x060fec0000001804 */
[----:B------:R-:W-:Y:S02]  /*b740*/  MUFU.EX2 R60, R60 ;  /* 0x0000003c003c7308 */ /* 0x000fe40000000800 */
[C---:B------:R-:W-:Y:S01]  /*b750*/  HMMA.16816.F32 R8, R24.reuse, R34, R8 ;  /* 0x000000221808723c */ /* 0x040fe20000001808 */
[----:B------:R-:W-:Y:S07]  /*b760*/  LDSM.16.MT88.4 R32, [R218+0xd000] ;  /* 0x00d00000da20783b */ /* 0x000fee0000004200 */
[----:B------:R-:W4:Y:S01]  /*b770*/  MUFU.EX2 R61, R61 ;  /* 0x0000003d003d7308 */ /* 0x000f220000000800 */
[C---:B--2---:R-:W-:Y:S08]  /*b780*/  HMMA.16816.F32 R12, R24.reuse, R28, R12 ;  /* 0x0000001c180c723c */ /* 0x044ff0000000180c */
[C---:B------:R-:W-:Y:S01]  /*b790*/  HMMA.16816.F32 R132, R24.reuse, R30, R132 ;  /* 0x0000001e1884723c */ /* 0x040fe20000001884 */
[----:B------:R-:W-:Y:S01]  /*b7a0*/  MUFU.EX2 R62, R62 ;  /* 0x0000003e003e7308 */ /* 0x000fe20000000800 */
[----:B------:R-:W2:Y:S06]  /*b7b0*/  LDSM.16.MT88.4 R28, [R147+0xd000] ;  /* 0x00d00000931c783b */ /* 0x000eac0000004200 */
[C---:B-1----:R-:W-:Y:S03]  /*b7c0*/  HMMA.16816.F32 R16, R24.reuse, R36, R16 ;  /* 0x000000241810723c */ /* 0x042fe60000001810 */
[----:B------:R-:W1:Y:S05]  /*b7d0*/  MUFU.EX2 R63, R63 ;  /* 0x0000003f003f7308 */ /* 0x000e6a0000000800 */
[C---:B------:R-:W-:Y:S01]  /*b7e0*/  HMMA.16816.F32 R136, R24.reuse, R38, R136 ;  /* 0x000000261888723c */ /* 0x040fe20000001888 */
[----:B------:R-:W5:Y:S04]  /*b7f0*/  LDSM.16.MT88.4 R36, [R216+0xd000] ;  /* 0x00d00000d824783b */ /* 0x000f680000004200 */
        /* <DEDUP_REMOVED lines=8> */
[----:B------:R-:W-:Y:S02]  /*b880*/  F2FP.PACK_AB R26, R57, R56 ;  /* 0x00000038391a723e */ /* 0x000fe400000000ff */
[----:B---3--:R-:W-:Y:S03]  /*b890*/  F2FP.PACK_AB R27, R59, R58 ;  /* 0x0000003a3b1b723e */ /* 0x008fe600000000ff */
[----:B------:R-:W3:Y:S04]  /*b8a0*/  MUFU.EX2 R67, R67 ;  /* 0x0000004300437308 */ /* 0x000ee80000000800 */
[C---:B--2---:R-:W-:Y:S06]  /*b8b0*/  HMMA.16816.F32 R4, R24.reuse, R28, R4 ;  /* 0x0000001c1804723c */ /* 0x044fec0000001804 */
[----:B------:R-:W-:Y:S02]  /*b8c0*/  MUFU.EX2 R68, R68 ;  /* 0x0000004400447308 */ /* 0x000fe40000000800 */
[C---:B------:R-:W-:Y:S01]  /*b8d0*/  HMMA.16816.F32 R8, R24.reuse, R30, R8 ;  /* 0x0000001e1808723c */ /* 0x040fe20000001808 */
[----:B------:R-:W2:Y:S07]  /*b8e0*/  LDSM.16.MT88.4 R28, [R147+0xd800] ;  /* 0x00d80000931c783b */ /* 0x000eae0000004200 */
[----:B------:R-:W1:Y:S01]  /*b8f0*/  MUFU.EX2 R69, R69 ;  /* 0x0000004500457308 */ /* 0x000e620000000800 */
[C---:B------:R-:W-:Y:S08]  /*b900*/  HMMA.16816.F32 R12, R24.reuse, R32, R12 ;  /* 0x00000020180c723c */ /* 0x040ff0000000180c */
[C---:B------:R-:W-:Y:S01]  /*b910*/  HMMA.16816.F32 R132, R24.reuse, R34, R132 ;  /* 0x000000221884723c */ /* 0x040fe20000001884 */
[----:B------:R-:W-:Y:S01]  /*b920*/  MUFU.EX2 R70, R70 ;  /* 0x0000004600467308 */ /* 0x000fe20000000800 */
[----:B------:R-:W2:Y:S06]  /*b930*/  LDSM.16.MT88.4 R32, [R218+0xd800] ;  /* 0x00d80000da20783b */ /* 0x000eac0000004200 */
[C---:B-----5:R-:W-:Y:S03]  /*b940*/  HMMA.16816.F32 R16, R24.reuse, R36, R16 ;  /* 0x000000241810723c */ /* 0x060fe60000001810 */
[----:B------:R-:W5:Y:S05]  /*b950*/  MUFU.EX2 R71, R71 ;  /* 0x0000004700477308 */ /* 0x000f6a0000000800 */
[C---:B------:R-:W-:Y:S01]  /*b960*/  HMMA.16816.F32 R136, R24.reuse, R38, R136 ;  /* 0x000000261888723c */ /* 0x040fe20000001888 */
[----:B------:R-:W5:Y:S04]  /*b970*/  LDSM.16.MT88.4 R36, [R216+0xd800] ;  /* 0x00d80000d824783b */ /* 0x000f680000004200 */
[----:B------:R-:W-:Y:S03]  /*b980*/  MUFU.EX2 R72, R72 ;  /* 0x0000004800487308 */ /* 0x000fe60000000800 */
[C---:B-1----:R-:W-:Y:S07]  /*b990*/  HMMA.16816.F32 R140, R24.reuse, R40, R140 ;  /* 0x00000028188c723c */ /* 0x042fee000000188c */
[----:B------:R-:W1:Y:S01]  /*b9a0*/  MUFU.EX2 R73, R73 ;  /* 0x0000004900497308 */ /* 0x000e620000000800 */
[----:B------:R-:W-:Y:S01]  /*b9b0*/  HMMA.16816.F32 R20, R24, R42, R20 ;  /* 0x0000002a1814723c */ /* 0x000fe20000001814 */
[----:B------:R-:W1:Y:S06]  /*b9c0*/  LDSM.16.MT88.4 R40, [R217+0xd800] ;  /* 0x00d80000d928783b */ /* 0x000e6c0000004200 */
[----:B----4-:R-:W-:Y:S02]  /*b9d0*/  F2FP.PACK_AB R24, R61, R60 ;  /* 0x0000003c3d18723e */ /* 0x010fe400000000ff */
[----:B------:R-:W-:Y:S03]  /*b9e0*/  MUFU.EX2 R74, R74 ;  /* 0x0000004a004a7308 */ /* 0x000fe60000000800 */
[----:B------:R-:W-:Y:S02]  /*b9f0*/  F2FP.PACK_AB R25, R63, R62 ;  /* 0x0000003e3f19723e */ /* 0x000fe400000000ff */
[----:B------:R-:W-:Y:S02]  /*ba00*/  F2FP.PACK_AB R26, R65, R64 ;  /* 0x00000040411a723e */ /* 0x000fe400000000ff */
[----:B---3--:R-:W-:Y:S03]  /*ba10*/  F2FP.PACK_AB R27, R67, R66 ;  /* 0x00000042431b723e */ /* 0x008fe600000000ff */
[----:B------:R-:W-:Y:S04]  /*ba20*/  MUFU.EX2 R116, R116 ;  /* 0x0000007400747308 */ /* 0x000fe80000000800 */
[C---:B--2---:R-:W-:Y:S06]  /*ba30*/  HMMA.16816.F32 R4, R24.reuse, R28, R4 ;  /* 0x0000001c1804723c */ /* 0x044fec0000001804 */
[----:B------:R-:W-:Y:S02]  /*ba40*/  MUFU.EX2 R117, R117 ;  /* 0x0000007500757308 */ /* 0x000fe40000000800 */
[C---:B------:R-:W-:Y:S01]  /*ba50*/  HMMA.16816.F32 R8, R24.reuse, R30, R8 ;  /* 0x0000001e1808723c */ /* 0x040fe20000001808 */
[----:B------:R-:W2:Y:S07]  /*ba60*/  LDSM.16.MT88.4 R28, [R147+0xe000] ;  /* 0x00e00000931c783b */ /* 0x000eae0000004200 */
[C---:B------:R-:W-:Y:S01]  /*ba70*/  HMMA.16816.F32 R12, R24.reuse, R32, R12 ;  /* 0x00000020180c723c */ /* 0x040fe2000000180c */
[----:B------:R-:W-:Y:S07]  /*ba80*/  MUFU.EX2 R118, R118 ;  /* 0x0000007600767308 */ /* 0x000fee0000000800 */
[C---:B------:R-:W-:Y:S01]  /*ba90*/  HMMA.16816.F32 R132, R24.reuse, R34, R132 ;  /* 0x000000221884723c */ /* 0x040fe20000001884 */
[----:B------:R-:W3:Y:S02]  /*baa0*/  LDSM.16.MT88.4 R32, [R218+0xe000] ;  /* 0x00e00000da20783b */ /* 0x000ee40000004200 */
[----:B------:R-:W-:Y:S05]  /*bab0*/  MUFU.EX2 R119, R119 ;  /* 0x0000007700777308 */ /* 0x000fea0000000800 */
[C---:B-----5:R-:W-:Y:S05]  /*bac0*/  HMMA.16816.F32 R16, R24.reuse, R36, R16 ;  /* 0x000000241810723c */ /* 0x060fea0000001810 */
[----:B------:R-:W4:Y:S03]  /*bad0*/  MUFU.EX2 R75, R75 ;  /* 0x0000004b004b7308 */ /* 0x000f260000000800 */
[C---:B------:R-:W-:Y:S01]  /*bae0*/  HMMA.16816.F32 R136, R24.reuse, R38, R136 ;  /* 0x000000261888723c */ /* 0x040fe20000001888 */
[----:B------:R-:W5:Y:S06]  /*baf0*/  LDSM.16.MT88.4 R36, [R216+0xe000] ;  /* 0x00e00000d824783b */ /* 0x000f6c0000004200 */
[----:B------:R-:W-:Y:S01]  /*bb00*/  MUFU.EX2 R120, R120 ;  /* 0x0000007800787308 */ /* 0x000fe20000000800 */
[C---:B-1----:R-:W-:Y:S08]  /*bb10*/  HMMA.16816.F32 R140, R24.reuse, R40, R140 ;  /* 0x00000028188c723c */ /* 0x042ff0000000188c */
[----:B------:R-:W-:Y:S01]  /*bb20*/  HMMA.16816.F32 R20, R24, R42, R20 ;  /* 0x0000002a1814723c */ /* 0x000fe20000001814 */
[----:B------:R-:W1:Y:S01]  /*bb30*/  LDSM.16.MT88.4 R40, [R217+0xe000] ;  /* 0x00e00000d928783b */ /* 0x000e620000004200 */
[----:B------:R-:W-:Y:S05]  /*bb40*/  MUFU.EX2 R76, R76 ;  /* 0x0000004c004c7308 */ /* 0x000fea0000000800 */
[----:B------:R-:W-:Y:S02]  /*bb50*/  F2FP.PACK_AB R24, R69, R68 ;  /* 0x000000444518723e */ /* 0x000fe400000000ff */
[----:B------:R-:W-:Y:S03]  /*bb60*/  F2FP.PACK_AB R25, R71, R70 ;  /* 0x000000464719723e */ /* 0x000fe600000000ff */
[----:B------:R-:W-:Y:S01]  /*bb70*/  F2FP.PACK_AB R26, R73, R72 ;  /* 0x00000048491a723e */ /* 0x000fe200000000ff */
[----:B------:R-:W1:Y:S01]  /*bb80*/  MUFU.EX2 R77, R77 ;  /* 0x0000004d004d7308 */ /* 0x000e620000000800 */
[----:B----4-:R-:W-:Y:S07]  /*bb90*/  F2FP.PACK_AB R27, R75, R74 ;  /* 0x0000004a4b1b723e */ /* 0x010fee00000000ff */
[C---:B--2---:R-:W-:Y:S02]  /*bba0*/  HMMA.16816.F32 R4, R24.reuse, R28, R4 ;  /* 0x0000001c1804723c */ /* 0x044fe40000001804 */
[----:B------:R-:W-:Y:S06]  /*bbb0*/  MUFU.EX2 R121, R121 ;  /* 0x0000007900797308 */ /* 0x000fec0000000800 */
[C---:B------:R-:W-:Y:S01]  /*bbc0*/  HMMA.16816.F32 R8, R24.reuse, R30, R8 ;  /* 0x0000001e1808723c */ /* 0x040fe20000001808 */
[----:B------:R-:W2:Y:S03]  /*bbd0*/  LDSM.16.MT88.4 R28, [R147+0xe800] ;  /* 0x00e80000931c783b */ /* 0x000ea60000004200 */
[----:B------:R-:W-:Y:S04]  /*bbe0*/  MUFU.EX2 R122, R122 ;  /* 0x0000007a007a7308 */ /* 0x000fe80000000800 */
[C---:B---3--:R-:W-:Y:S06]  /*bbf0*/  HMMA.16816.F32 R12, R24.reuse, R32, R12 ;  /* 0x00000020180c723c */ /* 0x048fec000000180c */
[----:B------:R-:W-:Y:S02]  /*bc00*/  MUFU.EX2 R123, R123 ;  /* 0x0000007b007b7308 */ /* 0x000fe40000000800 */
[C---:B------:R-:W-:Y:S01]  /*bc10*/  HMMA.16816.F32 R132, R24.reuse, R34, R132 ;  /* 0x000000221884723c */ /* 0x040fe20000001884 */
[----:B------:R-:W3:Y:S07]  /*bc20*/  LDSM.16.MT88.4 R32, [R218+0xe800] ;  /* 0x00e80000da20783b */ /* 0x000eee0000004200 */
[C---:B-----5:R-:W-:Y:S01]  /*bc30*/  HMMA.16816.F32 R16, R24.reuse, R36, R16 ;  /* 0x000000241810723c */ /* 0x060fe20000001810 */
[----:B------:R-:W-:Y:S07]  /*bc40*/  MUFU.EX2 R78, R78 ;  /* 0x0000004e004e7308 */ /* 0x000fee0000000800 */
[C---:B------:R-:W-:Y:S01]  /*bc50*/  HMMA.16816.F32 R136, R24.reuse, R38, R136 ;  /* 0x000000261888723c */ /* 0x040fe20000001888 */
[----:B------:R-:W4:Y:S02]  /*bc60*/  LDSM.16.MT88.4 R36, [R216+0xe800] ;  /* 0x00e80000d824783b */ /* 0x000f240000004200 */
[----:B------:R-:W5:Y:S05]  /*bc70*/  MUFU.EX2 R79, R79 ;  /* 0x0000004f004f7308 */ /* 0x000f6a0000000800 */
[C---:B-1----:R-:W-:Y:S05]  /*bc80*/  HMMA.16816.F32 R140, R24.reuse, R40, R140 ;  /* 0x00000028188c723c */ /* 0x042fea000000188c */
[----:B------:R-:W-:Y:S03]  /*bc90*/  MUFU.EX2 R80, R80 ;  /* 0x0000005000507308 */ /* 0x000fe60000000800 */
[----:B------:R-:W-:Y:S01]  /*bca0*/  HMMA.16816.F32 R20, R24, R42, R20 ;  /* 0x0000002a1814723c */ /* 0x000fe20000001814 */
[----:B------:R-:W1:Y:S06]  /*bcb0*/  LDSM.16.MT88.4 R40, [R217+0xe800] ;  /* 0x00e80000d928783b */ /* 0x000e6c0000004200 */
[----:B------:R-:W2:Y:S01]  /*bcc0*/  MUFU.EX2 R81, R81 ;  /* 0x0000005100517308 */ /* 0x000ea20000000800 */
[----:B------:R-:W-:Y:S04]  /*bcd0*/  F2FP.PACK_AB R24, R77, R76 ;  /* 0x0000004c4d18723e */ /* 0x000fe800000000ff */
[----:B-----5:R-:W-:Y:S05]  /*bce0*/  F2FP.PACK_AB R25, R79, R78 ;  /* 0x0000004e4f19723e */ /* 0x020fea00000000ff */
[----:B------:R-:W-:Y:S10]  /*bcf0*/  MUFU.EX2 R82, R82 ;  /* 0x0000005200527308 */ /* 0x000ff40000000800 */
[----:B------:R-:W5:Y:S01]  /*bd00*/  MUFU.EX2 R83, R83 ;  /* 0x0000005300537308 */ /* 0x000f620000000800 */
[----:B--2---:R-:W-:Y:S09]  /*bd10*/  F2FP.PACK_AB R26, R81, R80 ;  /* 0x00000050511a723e */ /* 0x004ff200000000ff */
[----:B------:R-:W-:Y:S10]  /*bd20*/  MUFU.EX2 R84, R84 ;  /* 0x0000005400547308 */ /* 0x000ff40000000800 */
[----:B------:R-:W2:Y:S01]  /*bd30*/  MUFU.EX2 R85, R85 ;  /* 0x0000005500557308 */ /* 0x000ea20000000800 */
[----:B-----5:R-:W-:Y:S09]  /*bd40*/  F2FP.PACK_AB R27, R83, R82 ;  /* 0x00000052531b723e */ /* 0x020ff200000000ff */
[----:B------:R-:W-:Y:S01]  /*bd50*/  MUFU.EX2 R86, R86 ;  /* 0x0000005600567308 */ /* 0x000fe20000000800 */
[C---:B------:R-:W-:Y:S08]  /*bd60*/  HMMA.16816.F32 R4, R24.reuse, R28, R4 ;  /* 0x0000001c1804723c */ /* 0x040ff00000001804 */
[C---:B------:R-:W-:Y:S01]  /*bd70*/  HMMA.16816.F32 R8, R24.reuse, R30, R8 ;  /* 0x0000001e1808723c */ /* 0x040fe20000001808 */
[----:B------:R-:W5:Y:S01]  /*bd80*/  LDSM.16.MT88.4 R28, [R147+0xf000] ;  /* 0x00f00000931c783b */ /* 0x000f620000004200 */
[----:B------:R-:W1:Y:S06]  /*bd90*/  MUFU.EX2 R87, R87 ;  /* 0x0000005700577308 */ /* 0x000e6c0000000800 */
[C---:B---3--:R-:W-:Y:S04]  /*bda0*/  HMMA.16816.F32 R12, R24.reuse, R32, R12 ;  /* 0x00000020180c723c */ /* 0x048fe8000000180c */
[----:B------:R-:W-:Y:S04]  /*bdb0*/  MUFU.EX2 R88, R88 ;  /* 0x0000005800587308 */ /* 0x000fe80000000800 */
[C---:B------:R-:W-:Y:S01]  /*bdc0*/  HMMA.16816.F32 R132, R24.reuse, R34, R132 ;  /* 0x000000221884723c */ /* 0x040fe20000001884 */
[----:B------:R-:W3:Y:S05]  /*bdd0*/  LDSM.16.MT88.4 R32, [R218+0xf000] ;  /* 0x00f00000da20783b */ /* 0x000eea0000004200 */
[----:B------:R-:W2:Y:S02]  /*bde0*/  MUFU.EX2 R89, R89 ;  /* 0x0000005900597308 */ /* 0x000ea40000000800 */
[C---:B----4-:R-:W-:Y:S08]  /*bdf0*/  HMMA.16816.F32 R16, R24.reuse, R36, R16 ;  /* 0x000000241810723c */ /* 0x050ff00000001810 */
[C---:B------:R-:W-:Y:S01]  /*be00*/  HMMA.16816.F32 R136, R24.reuse, R38, R136 ;  /* 0x000000261888723c */ /* 0x040fe20000001888 */
[----:B------:R-:W-:Y:S01]  /*be10*/  MUFU.EX2 R90, R90 ;  /* 0x0000005a005a7308 */ /* 0x000fe20000000800 */
[----:B------:R-:W4:Y:S06]  /*be20*/  LDSM.16.MT88.4 R36, [R216+0xf000] ;  /* 0x00f00000d824783b */ /* 0x000f2c0000004200 */
[C---:B-1----:R-:W-:Y:S03]  /*be30*/  HMMA.16816.F32 R140, R24.reuse, R40, R140 ;  /* 0x00000028188c723c */ /* 0x042fe6000000188c */
[----:B------:R-:W1:Y:S05]  /*be40*/  MUFU.EX2 R91, R91 ;  /* 0x0000005b005b7308 */ /* 0x000e6a0000000800 */
[----:B------:R-:W-:Y:S01]  /*be50*/  HMMA.16816.F32 R20, R24, R42, R20 ;  /* 0x0000002a1814723c */ /* 0x000fe20000001814 */
[----:B------:R-:W3:Y:S04]  /*be60*/  LDSM.16.MT88.4 R40, [R217+0xf000] ;  /* 0x00f00000d928783b */ /* 0x000ee80000004200 */
[----:B------:R-:W-:Y:S02]  /*be70*/  MUFU.EX2 R92, R92 ;  /* 0x0000005c005c7308 */ /* 0x000fe40000000800 */
[----:B--2---:R-:W-:Y:S02]  /*be80*/  F2FP.PACK_AB R24, R85, R84 ;  /* 0x000000545518723e */ /* 0x004fe400000000ff */
[----:B------:R-:W-:Y:S03]  /*be90*/  F2FP.PACK_AB R25, R87, R86 ;  /* 0x000000565719723e */ /* 0x000fe600000000ff */
[----:B------:R-:W-:Y:S03]  /*bea0*/  F2FP.PACK_AB R26, R89, R88 ;  /* 0x00000058591a723e */ /* 0x000fe600000000ff */
[----:B------:R-:W2:Y:S01]  /*beb0*/  MUFU.EX2 R93, R93 ;  /* 0x0000005d005d7308 */ /* 0x000ea20000000800 */
[----:B-1----:R-:W-:Y:S09]  /*bec0*/  F2FP.PACK_AB R27, R91, R90 ;  /* 0x0000005a5b1b723e */ /* 0x002ff200000000ff */
[----:B------:R-:W-:Y:S01]  /*bed0*/  MUFU.EX2 R94, R94 ;  /* 0x0000005e005e7308 */ /* 0x000fe20000000800 */
[C---:B-----5:R-:W-:Y:S08]  /*bee0*/  HMMA.16816.F32 R4, R24.reuse, R28, R4 ;  /* 0x0000001c1804723c */ /* 0x060ff00000001804 */
[C---:B------:R-:W-:Y:S01]  /*bef0*/  HMMA.16816.F32 R8, R24.reuse, R30, R8 ;  /* 0x0000001e1808723c */ /* 0x040fe20000001808 */
[----:B------:R-:W1:Y:S01]  /*bf00*/  LDSM.16.MT88.4 R28, [R147+0xf800] ;  /* 0x00f80000931c783b */ /* 0x000e620000004200 */
[----:B------:R-:W5:Y:S06]  /*bf10*/  MUFU.EX2 R95, R95 ;  /* 0x0000005f005f7308 */ /* 0x000f6c0000000800 */
[C---:B---3--:R-:W-:Y:S04]  /*bf20*/  HMMA.16816.F32 R12, R24.reuse, R32, R12 ;  /* 0x00000020180c723c */ /* 0x048fe8000000180c */
[----:B------:R-:W-:Y:S04]  /*bf30*/  MUFU.EX2 R96, R96 ;  /* 0x0000006000607308 */ /* 0x000fe80000000800 */
[C---:B------:R-:W-:Y:S01]  /*bf40*/  HMMA.16816.F32 R132, R24.reuse, R34, R132 ;  /* 0x000000221884723c */ /* 0x040fe20000001884 */
[----:B------:R-:W3:Y:S05]  /*bf50*/  LDSM.16.MT88.4 R32, [R218+0xf800] ;  /* 0x00f80000da20783b */ /* 0x000eea0000004200 */
[----:B------:R-:W1:Y:S02]  /*bf60*/  MUFU.EX2 R97, R97 ;  /* 0x0000006100617308 */ /* 0x000e640000000800 */
[C---:B----4-:R-:W-:Y:S08]  /*bf70*/  HMMA.16816.F32 R16, R24.reuse, R36, R16 ;  /* 0x000000241810723c */ /* 0x050ff00000001810 */
[C---:B------:R-:W-:Y:S01]  /*bf80*/  HMMA.16816.F32 R136, R24.reuse, R38, R136 ;  /* 0x000000261888723c */ /* 0x040fe20000001888 */
[----:B------:R-:W-:Y:S01]  /*bf90*/  MUFU.EX2 R98, R98 ;  /* 0x0000006200627308 */ /* 0x000fe20000000800 */
[----:B------:R-:W4:Y:S06]  /*bfa0*/  LDSM.16.MT88.4 R36, [R216+0xf800] ;  /* 0x00f80000d824783b */ /* 0x000f2c0000004200 */
[C---:B------:R-:W-:Y:S03]  /*bfb0*/  HMMA.16816.F32 R140, R24.reuse, R40, R140 ;  /* 0x00000028188c723c */ /* 0x040fe6000000188c */
[----:B------:R-:W3:Y:S05]  /*bfc0*/  MUFU.EX2 R99, R99 ;  /* 0x0000006300637308 */ /* 0x000eea0000000800 */
[----:B------:R-:W-:Y:S01]  /*bfd0*/  HMMA.16816.F32 R20, R24, R42, R20 ;  /* 0x0000002a1814723c */ /* 0x000fe20000001814 */
[----:B------:R-:W4:Y:S04]  /*bfe0*/  LDSM.16.MT88.4 R40, [R217+0xf800] ;  /* 0x00f80000d928783b */ /* 0x000f280000004200 */
[----:B------:R-:W-:Y:S02]  /*bff0*/  MUFU.EX2 R100, R100 ;  /* 0x0000006400647308 */ /* 0x000fe40000000800 */
[----:B--2---:R-:W-:Y:S02]  /*c000*/  F2FP.PACK_AB R24, R93, R92 ;  /* 0x0000005c5d18723e */ /* 0x004fe400000000ff */
[----:B-----5:R-:W-:Y:S03]  /*c010*/  F2FP.PACK_AB R25, R95, R94 ;  /* 0x0000005e5f19723e */ /* 0x020fe600000000ff */
[----:B-1----:R-:W-:Y:S03]  /*c020*/  F2FP.PACK_AB R26, R97, R96 ;  /* 0x00000060611a723e */ /* 0x002fe600000000ff */
[----:B------:R-:W1:Y:S01]  /*c030*/  MUFU.EX2 R101, R101 ;  /* 0x0000006500657308 */ /* 0x000e620000000800 */
[----:B---3--:R-:W-:Y:S09]  /*c040*/  F2FP.PACK_AB R27, R99, R98 ;  /* 0x00000062631b723e */ /* 0x008ff200000000ff */
[----:B------:R-:W-:Y:S01]  /*c050*/  MUFU.EX2 R102, R102 ;  /* 0x0000006600667308 */ /* 0x000fe20000000800 */
[C---:B------:R-:W-:Y:S08]  /*c060*/  HMMA.16816.F32 R4, R24.reuse, R28, R4 ;  /* 0x0000001c1804723c */ /* 0x040ff00000001804 */
[C---:B------:R-:W-:Y:S01]  /*c070*/  HMMA.16816.F32 R8, R24.reuse, R30, R8 ;  /* 0x0000001e1808723c */ /* 0x040fe20000001808 */
[----:B------:R-:W2:Y:S01]  /*c080*/  LDSM.16.MT88.4 R28, [R147+0x10000] ;  /* 0x01000000931c783b */ /* 0x000ea20000004200 */
[----:B------:R-:W3:Y:S06]  /*c090*/  MUFU.EX2 R103, R103 ;  /* 0x0000006700677308 */ /* 0x000eec0000000800 */
[C---:B------:R-:W-:Y:S04]  /*c0a0*/  HMMA.16816.F32 R12, R24.reuse, R32, R12 ;  /* 0x00000020180c723c */ /* 0x040fe8000000180c */
[----:B------:R-:W-:Y:S04]  /*c0b0*/  MUFU.EX2 R104, R104 ;  /* 0x0000006800687308 */ /* 0x000fe80000000800 */
[C---:B------:R-:W-:Y:S01]  /*c0c0*/  HMMA.16816.F32 R132, R24.reuse, R34, R132 ;  /* 0x000000221884723c */ /* 0x040fe20000001884 */
[----:B------:R-:W5:Y:S05]  /*c0d0*/  LDSM.16.MT88.4 R32, [R218+0x10000] ;  /* 0x01000000da20783b */ /* 0x000f6a0000004200 */
[----:B------:R-:W1:Y:S02]  /*c0e0*/  MUFU.EX2 R105, R105 ;  /* 0x0000006900697308 */ /* 0x000e640000000800 */
[C---:B----4-:R-:W-:Y:S08]  /*c0f0*/  HMMA.16816.F32 R16, R24.reuse, R36, R16 ;  /* 0x000000241810723c */ /* 0x050ff00000001810 */
[C---:B------:R-:W-:Y:S01]  /*c100*/  HMMA.16816.F32 R136, R24.reuse, R38, R136 ;  /* 0x000000261888723c */ /* 0x040fe20000001888 */
[----:B------:R-:W-:Y:S01]  /*c110*/  MUFU.EX2 R106, R106 ;  /* 0x0000006a006a7308 */ /* 0x000fe20000000800 */
[----:B------:R-:W4:Y:S06]  /*c120*/  LDSM.16.MT88.4 R36, [R216+0x10000] ;  /* 0x01000000d824783b */ /* 0x000f2c0000004200 */
[C---:B------:R-:W-:Y:S03]  /*c130*/  HMMA.16816.F32 R140, R24.reuse, R40, R140 ;  /* 0x00000028188c723c */ /* 0x040fe6000000188c */
[----:B------:R-:W2:Y:S05]  /*c140*/  MUFU.EX2 R107, R107 ;  /* 0x0000006b006b7308 */ /* 0x000eaa0000000800 */
[----:B------:R-:W-:Y:S01]  /*c150*/  HMMA.16816.F32 R20, R24, R42, R20 ;  /* 0x0000002a1814723c */ /* 0x000fe20000001814 */
[----:B------:R-:W4:Y:S04]  /*c160*/  LDSM.16.MT88.4 R40, [R217+0x10000] ;  /* 0x01000000d928783b */ /* 0x000f280000004200 */
[----:B------:R-:W-:Y:S02]  /*c170*/  MUFU.EX2 R108, R108 ;  /* 0x0000006c006c7308 */ /* 0x000fe40000000800 */
[----:B-1----:R-:W-:Y:S02]  /*c180*/  F2FP.PACK_AB R24, R101, R100 ;  /* 0x000000646518723e */ /* 0x002fe400000000ff */
[----:B---3--:R-:W-:Y:S03]  /*c190*/  F2FP.PACK_AB R25, R103, R102 ;  /* 0x000000666719723e */ /* 0x008fe600000000ff */
[----:B------:R-:W-:Y:S03]  /*c1a0*/  F2FP.PACK_AB R26, R105, R104 ;  /* 0x00000068691a723e */ /* 0x000fe600000000ff */
[----:B------:R-:W1:Y:S01]  /*c1b0*/  MUFU.EX2 R109, R109 ;  /* 0x0000006d006d7308 */ /* 0x000e620000000800 */
[----:B--2---:R-:W-:Y:S09]  /*c1c0*/  F2FP.PACK_AB R27, R107, R106 ;  /* 0x0000006a6b1b723e */ /* 0x004ff200000000ff */
[----:B------:R-:W-:Y:S01]  /*c1d0*/  MUFU.EX2 R110, R110 ;  /* 0x0000006e006e7308 */ /* 0x000fe20000000800 */
[C---:B------:R-:W-:Y:S08]  /*c1e0*/  HMMA.16816.F32 R4, R24.reuse, R28, R4 ;  /* 0x0000001c1804723c */ /* 0x040ff00000001804 */
[C---:B------:R-:W-:Y:S01]  /*c1f0*/  HMMA.16816.F32 R8, R24.reuse, R30, R8 ;  /* 0x0000001e1808723c */ /* 0x040fe20000001808 */
[----:B------:R-:W2:Y:S01]  /*c200*/  LDSM.16.MT88.4 R28, [R147+0x10800] ;  /* 0x01080000931c783b */ /* 0x000ea20000004200 */
[----:B------:R-:W3:Y:S06]  /*c210*/  MUFU.EX2 R111, R111 ;  /* 0x0000006f006f7308 */ /* 0x000eec0000000800 */
[C---:B-----5:R-:W-:Y:S04]  /*c220*/  HMMA.16816.F32 R12, R24.reuse, R32, R12 ;  /* 0x00000020180c723c */ /* 0x060fe8000000180c */
[----:B------:R-:W-:Y:S03]  /*c230*/  MUFU.EX2 R112, R112 ;  /* 0x0000007000707308 */ /* 0x000fe60000000800 */
[----:B------:R-:W-:Y:S01]  /*c240*/  FADD.FTZ R32, R180, R0 ;  /* 0x00000000b4207221 */ /* 0x000fe20000010000 */
[C---:B------:R-:W-:Y:S04]  /*c250*/  HMMA.16816.F32 R132, R24.reuse, R34, R132 ;  /* 0x000000221884723c */ /* 0x040fe80000001884 */
[----:B------:R-:W-:Y:S02]  /*c260*/  FADD.FTZ R0, R183, R2 ;  /* 0x00000002b7007221 */ /* 0x000fe40000010000 */
[----:B------:R-:W-:Y:S01]  /*c270*/  FADD.FTZ R2, R181, R32 ;  /* 0x00000020b5027221 */ /* 0x000fe20000010000 */
[----:B------:R-:W5:Y:S01]  /*c280*/  MUFU.EX2 R113, R113 ;  /* 0x0000007100717308 */ /* 0x000f620000000800 */
[C---:B----4-:R-:W-:Y:S04]  /*c290*/  HMMA.16816.F32 R16, R24.reuse, R36, R16 ;  /* 0x000000241810723c */ /* 0x050fe80000001810 */
[----:B------:R-:W-:Y:S02]  /*c2a0*/  FADD.FTZ R32, R174, R0 ;  /* 0x00000000ae207221 */ /* 0x000fe40000010000 */
[----:B------:R-:W-:Y:S02]  /*c2b0*/  FADD.FTZ R0, R173, R2 ;  /* 0x00000002ad007221 */ /* 0x000fe40000010000 */
[C---:B------:R-:W-:Y:S01]  /*c2c0*/  HMMA.16816.F32 R136, R24.reuse, R38, R136 ;  /* 0x000000261888723c */ /* 0x040fe20000001888 */
[----:B------:R-:W-:Y:S03]  /*c2d0*/  MUFU.EX2 R114, R114 ;  /* 0x0000007200727308 */ /* 0x000fe60000000800 */
[----:B------:R-:W-:Y:S02]  /*c2e0*/  FADD.FTZ R32, R175, R32 ;  /* 0x00000020af207221 */ /* 0x000fe40000010000 */
[----:B------:R-:W-:Y:S02]  /*c2f0*/  FADD.FTZ R2, R172, R0 ;  /* 0x00000000ac027221 */ /* 0x000fe40000010000 */
[C---:B------:R-:W-:Y:S03]  /*c300*/  HMMA.16816.F32 R140, R24.reuse, R40, R140 ;  /* 0x00000028188c723c */ /* 0x040fe6000000188c */
[----:B------:R-:W4:Y:S01]  /*c310*/  MUFU.EX2 R115, R115 ;  /* 0x0000007300737308 */ /* 0x000f220000000800 */
[----:B------:R-:W-:Y:S02]  /*c320*/  FADD.FTZ R0, R171, R32 ;  /* 0x00000020ab007221 */ /* 0x000fe40000010000 */
[----:B------:R-:W-:Y:S01]  /*c330*/  FADD.FTZ R36, R168, R2 ;  /* 0x00000002a8247221 */ /* 0x000fe20000010000 */
[----:B------:R-:W2:Y:S01]  /*c340*/  LDSM.16.MT88.4 R32, [R218+0x10800] ;  /* 0x01080000da20783b */ /* 0x000ea20000004200 */
[----:B------:R-:W-:Y:S01]  /*c350*/  FADD.FTZ R2, R170, R0 ;  /* 0x00000000aa027221 */ /* 0x000fe20000010000 */
[----:B------:R-:W-:Y:S03]  /*c360*/  HMMA.16816.F32 R20, R24, R42, R20 ;  /* 0x0000002a1814723c */ /* 0x000fe60000001814 */
[----:B------:R-:W-:Y:S01]  /*c370*/  FADD.FTZ R0, R169, R36 ;  /* 0x00000024a9007221 */ /* 0x000fe20000010000 */
[----:B------:R-:W-:Y:S01]  /*c380*/  MUFU.EX2 R124, R124 ;  /* 0x0000007c007c7308 */ /* 0x000fe20000000800 */
[----:B------:R-:W-:Y:S01]  /*c390*/  FADD.FTZ R2, R164, R2 ;  /* 0x00000002a4027221 */ /* 0x000fe20000010000 */
[----:B------:R-:W2:Y:S01]  /*c3a0*/  LDSM.16.MT88.4 R36, [R216+0x10800] ;  /* 0x01080000d824783b */ /* 0x000ea20000004200 */
[----:B------:R-:W-:Y:S01]  /*c3b0*/  FADD.FTZ R0, R159, R0 ;  /* 0x000000009f007221 */ /* 0x000fe20000010000 */
[----:B-1----:R-:W-:Y:S01]  /*c3c0*/  F2FP.PACK_AB R24, R109, R108 ;  /* 0x0000006c6d18723e */ /* 0x002fe200000000ff */
[----:B------:R-:W-:Y:S03]  /*c3d0*/  FADD.FTZ R2, R165, R2 ;  /* 0x00000002a5027221 */ /* 0x000fe60000010000 */
[----:B------:R-:W-:Y:S01]  /*c3e0*/  FADD.FTZ R0, R162, R0 ;  /* 0x00000000a2007221 */ /* 0x000fe20000010000 */
[----:B---3--:R-:W-:Y:S01]  /*c3f0*/  F2FP.PACK_AB R25, R111, R110 ;  /* 0x0000006e6f19723e */ /* 0x008fe200000000ff */
[----:B------:R-:W-:Y:S01]  /*c400*/  FADD.FTZ R2, R161, R2 ;  /* 0x00000002a1027221 */ /* 0x000fe20000010000 */
[----:B-----5:R-:W-:Y:S01]  /*c410*/  F2FP.PACK_AB R26, R113, R112 ;  /* 0x00000070711a723e */ /* 0x020fe200000000ff */
[----:B------:R-:W-:Y:S01]  /*c420*/  FADD.FTZ R0, R158, R0 ;  /* 0x000000009e007221 */ /* 0x000fe20000010000 */
[----:B------:R-:W1:Y:S01]  /*c430*/  MUFU.EX2 R125, R125 ;  /* 0x0000007d007d7308 */ /* 0x000e620000000800 */
[----:B----4-:R-:W-:Y:S01]  /*c440*/  F2FP.PACK_AB R27, R115, R114 ;  /* 0x00000072731b723e */ /* 0x010fe200000000ff */
        /* <DEDUP_REMOVED lines=10> */
[----:B------:R-:W-:Y:S01]  /*c4f0*/  FADD.FTZ R40, R44, R2 ;  /* 0x000000022c287221 */ /* 0x000fe20000010000 */
[----:B------:R-:W3:Y:S01]  /*c500*/  MUFU.EX2 R127, R127 ;  /* 0x0000007f007f7308 */ /* 0x000ee20000000800 */
[----:B------:R-:W-:Y:S02]  /*c510*/  FADD.FTZ R2, R46, R0 ;  /* 0x000000002e027221 */ /* 0x000fe40000010000 */
[C---:B------:R-:W-:Y:S04]  /*c520*/  HMMA.16816.F32 R12, R24.reuse, R32, R12 ;  /* 0x00000020180c723c */ /* 0x040fe8000000180c */
[----:B------:R-:W-:Y:S01]  /*c530*/  FADD.FTZ R0, R45, R40 ;  /* 0x000000282d007221 */ /* 0x000fe20000010000 */
[----:B-1----:R-:W-:Y:S01]  /*c540*/  F2FP.PACK_AB R164, R125, R124 ;  /* 0x0000007c7da4723e */ /* 0x002fe200000000ff */
[----:B------:R-:W-:Y:S01]  /*c550*/  FADD.FTZ R2, R47, R2 ;  /* 0x000000022f027221 */ /* 0x000fe20000010000 */
[----:B------:R-:W-:Y:S01]  /*c560*/  MUFU.EX2 R128, R128 ;  /* 0x0000008000807308 */ /* 0x000fe20000000800 */
[C---:B------:R-:W-:Y:S04]  /*c570*/  HMMA.16816.F32 R132, R24.reuse, R34, R132 ;  /* 0x000000221884723c */ /* 0x040fe80000001884 */
[----:B------:R-:W-:Y:S02]  /*c580*/  FADD.FTZ R32, R48, R0 ;  /* 0x0000000030207221 */ /* 0x000fe40000010000 */
[----:B------:R-:W-:Y:S02]  /*c590*/  FADD.FTZ R0, R50, R2 ;  /* 0x0000000232007221 */ /* 0x000fe40000010000 */
[----:B------:R-:W-:Y:S01]  /*c5a0*/  FADD.FTZ R2, R49, R32 ;  /* 0x0000002031027221 */ /* 0x000fe20000010000 */
[C---:B------:R-:W-:Y:S01]  /*c5b0*/  HMMA.16816.F32 R16, R24.reuse, R36, R16 ;  /* 0x000000241810723c */ /* 0x040fe20000001810 */
[----:B------:R-:W1:Y:S01]  /*c5c0*/  LDSM.16.MT88.4 R32, [R147+0x11000] ;  /* 0x011000009320783b */ /* 0x000e620000004200 */
[----:B------:R-:W4:Y:S01]  /*c5d0*/  MUFU.EX2 R145, R145 ;  /* 0x0000009100917308 */ /* 0x000f220000000800 */
[----:B------:R-:W-:Y:S01]  /*c5e0*/  FADD.FTZ R0, R51, R0 ;  /* 0x0000000033007221 */ /* 0x000fe20000010000 */
[----:B---3--:R-:W-:Y:S01]  /*c5f0*/  F2FP.PACK_AB R165, R127, R126 ;  /* 0x0000007e7fa5723e */ /* 0x008fe200000000ff */
[----:B------:R-:W-:Y:S02]  /*c600*/  FADD.FTZ R2, R52, R2 ;  /* 0x0000000234027221 */ /* 0x000fe40000010000 */
[----:B------:R-:W-:Y:S01]  /*c610*/  FADD.FTZ R0, R54, R0 ;  /* 0x0000000036007221 */ /* 0x000fe20000010000 */
[C---:B------:R-:W-:Y:S01]  /*c620*/  HMMA.16816.F32 R136, R24.reuse, R38, R136 ;  /* 0x000000261888723c */ /* 0x040fe20000001888 */
[----:B------:R-:W3:Y:S03]  /*c630*/  LDSM.16.MT88.4 R36, [R218+0x11000] ;  /* 0x01100000da24783b */ /* 0x000ee60000004200 */
[----:B------:R-:W-:Y:S01]  /*c640*/  FADD.FTZ R2, R53, R2 ;  /* 0x0000000235027221 */ /* 0x000fe20000010000 */
[----:B------:R-:W-:Y:S01]  /*c650*/  MUFU.EX2 R130, R130 ;  /* 0x0000008200827308 */ /* 0x000fe20000000800 */
[----:B------:R-:W-:Y:S02]  /*c660*/  FADD.FTZ R0, R55, R0 ;  /* 0x0000000037007221 */ /* 0x000fe40000010000 */
[----:B------:R-:W-:Y:S01]  /*c670*/  FADD.FTZ R2, R56, R2 ;  /* 0x0000000238027221 */ /* 0x000fe20000010000 */
[C---:B--2---:R-:W-:Y:S03]  /*c680*/  HMMA.16816.F32 R140, R24.reuse, R28, R140 ;  /* 0x0000001c188c723c */ /* 0x044fe6000000188c */
[----:B------:R-:W-:Y:S02]  /*c690*/  FADD.FTZ R0, R58, R0 ;  /* 0x000000003a007221 */ /* 0x000fe40000010000 */
[----:B------:R-:W-:Y:S01]  /*c6a0*/  FADD.FTZ R2, R57, R2 ;  /* 0x0000000239027221 */ /* 0x000fe20000010000 */
[----:B------:R-:W2:Y:S01]  /*c6b0*/  MUFU.EX2 R146, R146 ;  /* 0x0000009200927308 */ /* 0x000ea20000000800 */
[----:B------:R-:W-:Y:S01]  /*c6c0*/  FADD.FTZ R0, R59, R0 ;  /* 0x000000003b007221 */ /* 0x000fe20000010000 */
[----:B------:R-:W-:Y:S01]  /*c6d0*/  HMMA.16816.F32 R20, R24, R30, R20 ;  /* 0x0000001e1814723c */ /* 0x000fe20000001814 */
[----:B------:R-:W5:Y:S03]  /*c6e0*/  LDSM.16.MT88.4 R28, [R216+0x11000] ;  /* 0x01100000d81c783b */ /* 0x000f660000004200 */
[----:B------:R-:W-:Y:S01]  /*c6f0*/  FADD.FTZ R2, R60, R2 ;  /* 0x000000023c027221 */ /* 0x000fe20000010000 */
[----:B----4-:R-:W-:Y:S01]  /*c700*/  F2FP.PACK_AB R166, R145, R128 ;  /* 0x0000008091a6723e */ /* 0x010fe200000000ff */
[----:B------:R-:W-:Y:S01]  /*c710*/  FADD.FTZ R0, R62, R0 ;  /* 0x000000003e007221 */ /* 0x000fe20000010000 */
[----:B------:R-:W-:Y:S01]  /*c720*/  F2FP.PACK_AB R24, R117, R116 ;  /* 0x000000747518723e */ /* 0x000fe200000000ff */
[----:B------:R-:W-:Y:S01]  /*c730*/  FADD.FTZ R40, R61, R2 ;  /* 0x000000023d287221 */ /* 0x000fe20000010000 */
[----:B------:R-:W-:Y:S03]  /*c740*/  F2FP.PACK_AB R25, R119, R118 ;  /* 0x000000767719723e */ /* 0x000fe600000000ff */
[----:B------:R-:W-:Y:S01]  /*c750*/  FADD.FTZ R2, R63, R0 ;  /* 0x000000003f027221 */ /* 0x000fe20000010000 */
[----:B------:R-:W-:Y:S01]  /*c760*/  F2FP.PACK_AB R26, R121, R120 ;  /* 0x00000078791a723e */ /* 0x000fe200000000ff */
[----:B------:R-:W-:Y:S01]  /*c770*/  FADD.FTZ R0, R64, R40 ;  /* 0x0000002840007221 */ /* 0x000fe20000010000 */
[----:B------:R-:W-:Y:S01]  /*c780*/  F2FP.PACK_AB R27, R123, R122 ;  /* 0x0000007a7b1b723e */ /* 0x000fe200000000ff */
[----:B------:R-:W-:Y:S02]  /*c790*/  FADD.FTZ R2, R66, R2 ;  /* 0x0000000242027221 */ /* 0x000fe40000010000 */
[----:B------:R-:W-:Y:S02]  /*c7a0*/  FADD.FTZ R40, R65, R0 ;  /* 0x0000000041287221 */ /* 0x000fe40000010000 */
[----:B------:R-:W-:Y:S02]  /*c7b0*/  FADD.FTZ R0, R67, R2 ;  /* 0x0000000243007221 */ /* 0x000fe40000010000 */
[C---:B-1----:R-:W-:Y:S03]  /*c7c0*/  HMMA.16816.F32 R4, R24.reuse, R32, R4 ;  /* 0x000000201804723c */ /* 0x042fe60000001804 */
[----:B------:R-:W-:Y:S01]  /*c7d0*/  FADD.FTZ R2, R68, R40 ;  /* 0x0000002844027221 */ /* 0x000fe20000010000 */
[----:B--2---:R-:W-:Y:S01]  /*c7e0*/  F2FP.PACK_AB R167, R146, R130 ;  /* 0x0000008292a7723e */ /* 0x004fe200000000ff */
[----:B------:R-:W-:Y:S02]  /*c7f0*/  FADD.FTZ R0, R70, R0 ;  /* 0x0000000046007221 */ /* 0x000fe40000010000 */
[----:B------:R-:W-:Y:S01]  /*c800*/  FADD.FTZ R2, R69, R2 ;  /* 0x0000000245027221 */ /* 0x000fe20000010000 */
[C---:B------:R-:W-:Y:S01]  /*c810*/  HMMA.16816.F32 R8, R24.reuse, R34, R8 ;  /* 0x000000221808723c */ /* 0x040fe20000001808 */
[----:B------:R-:W1:Y:S03]  /*c820*/  LDSM.16.MT88.4 R32, [R217+0x11000] ;  /* 0x01100000d920783b */ /* 0x000e660000004200 */
[----:B------:R-:W-:Y:S02]  /*c830*/  FADD.FTZ R0, R71, R0 ;  /* 0x0000000047007221 */ /* 0x000fe40000010000 */
[----:B------:R-:W-:Y:S02]  /*c840*/  FADD.FTZ R2, R72, R2 ;  /* 0x0000000248027221 */ /* 0x000fe40000010000 */
[----:B------:R-:W-:Y:S01]  /*c850*/  FADD.FTZ R0, R74, R0 ;  /* 0x000000004a007221 */ /* 0x000fe20000010000 */
[C---:B---3--:R-:W-:Y:S03]  /*c860*/  HMMA.16816.F32 R12, R24.reuse, R36, R12 ;  /* 0x00000024180c723c */ /* 0x048fe6000000180c */
[----:B------:R-:W-:Y:S02]  /*c870*/  FADD.FTZ R2, R73, R2 ;  /* 0x0000000249027221 */ /* 0x000fe40000010000 */
[----:B------:R-:W-:Y:S02]  /*c880*/  FADD.FTZ R0, R75, R0 ;  /* 0x000000004b007221 */ /* 0x000fe40000010000 */
[----:B------:R-:W-:Y:S01]  /*c890*/  FADD.FTZ R2, R76, R2 ;  /* 0x000000024c027221 */ /* 0x000fe20000010000 */
[C---:B------:R-:W-:Y:S04]  /*c8a0*/  HMMA.16816.F32 R132, R24.reuse, R38, R132 ;  /* 0x000000261884723c */ /* 0x040fe80000001884 */
[----:B------:R-:W-:Y:S02]  /*c8b0*/  FADD.FTZ R0, R78, R0 ;  /* 0x000000004e007221 */ /* 0x000fe40000010000 */
[----:B------:R-:W-:Y:S02]  /*c8c0*/  FADD.FTZ R2, R77, R2 ;  /* 0x000000024d027221 */ /* 0x000fe40000010000 */
[----:B------:R-:W-:Y:S01]  /*c8d0*/  FADD.FTZ R0, R79, R0 ;  /* 0x000000004f007221 */ /* 0x000fe20000010000 */
[C---:B-----5:R-:W-:Y:S03]  /*c8e0*/  HMMA.16816.F32 R16, R24.reuse, R28, R16 ;  /* 0x0000001c1810723c */ /* 0x060fe60000001810 */
[----:B------:R-:W-:Y:S02]  /*c8f0*/  FADD.FTZ R2, R80, R2 ;  /* 0x0000000250027221 */ /* 0x000fe40000010000 */
[----:B------:R-:W-:Y:S02]  /*c900*/  FADD.FTZ R0, R82, R0 ;  /* 0x0000000052007221 */ /* 0x000fe40000010000 */
[----:B------:R-:W-:Y:S01]  /*c910*/  FADD.FTZ R2, R81, R2 ;  /* 0x0000000251027221 */ /* 0x000fe20000010000 */
[C---:B------:R-:W-:Y:S01]  /*c920*/  HMMA.16816.F32 R136, R24.reuse, R30, R136 ;  /* 0x0000001e1888723c */ /* 0x040fe20000001888 */
[----:B------:R-:W2:Y:S03]  /*c930*/  LDSM.16.MT88.4 R28, [R218+0x11800] ;  /* 0x01180000da1c783b */ /* 0x000ea60000004200 */
[----:B------:R-:W-:Y:S02]  /*c940*/  FADD.FTZ R0, R83, R0 ;  /* 0x0000000053007221 */ /* 0x000fe40000010000 */
[----:B------:R-:W-:Y:S02]  /*c950*/  FADD.FTZ R2, R84, R2 ;  /* 0x0000000254027221 */ /* 0x000fe40000010000 */
[----:B------:R-:W-:Y:S01]  /*c960*/  FADD.FTZ R0, R86, R0 ;  /* 0x0000000056007221 */ /* 0x000fe20000010000 */
[C---:B-1----:R-:W-:Y:S03]  /*c970*/  HMMA.16816.F32 R140, R24.reuse, R32, R140 ;  /* 0x00000020188c723c */ /* 0x042fe6000000188c */
[----:B------:R-:W-:Y:S02]  /*c980*/  FADD.FTZ R2, R85, R2 ;  /* 0x0000000255027221 */ /* 0x000fe40000010000 */
[----:B------:R-:W-:Y:S02]  /*c990*/  FADD.FTZ R0, R87, R0 ;  /* 0x0000000057007221 */ /* 0x000fe40000010000 */
[----:B------:R-:W-:Y:S01]  /*c9a0*/  FADD.FTZ R2, R88, R2 ;  /* 0x0000000258027221 */ /* 0x000fe20000010000 */
[----:B------:R-:W-:Y:S01]  /*c9b0*/  HMMA.16816.F32 R20, R24, R34, R20 ;  /* 0x000000221814723c */ /* 0x000fe20000001814 */
[----:B------:R-:W1:Y:S03]  /*c9c0*/  LDSM.16.MT88.4 R24, [R216+0x11800] ;  /* 0x01180000d818783b */ /* 0x000e660000004200 */
[----:B------:R-:W-:Y:S02]  /*c9d0*/  FADD.FTZ R0, R90, R0 ;  /* 0x000000005a007221 */ /* 0x000fe40000010000 */
[----:B------:R-:W-:Y:S02]  /*c9e0*/  FADD.FTZ R2, R89, R2 ;  /* 0x0000000259027221 */ /* 0x000fe40000010000 */
[----:B------:R-:W-:Y:S01]  /*c9f0*/  FADD.FTZ R0, R91, R0 ;  /* 0x000000005b007221 */ /* 0x000fe20000010000 */
[C---:B------:R-:W-:Y:S01]  /*ca00*/  HMMA.16816.F32 R148, R164.reuse, R152, R4 ;  /* 0x00000098a494723c */ /* 0x040fe20000001804 */
[----:B------:R-:W3:Y:S04]  /*ca10*/  LDSM.16.MT88.4 R4, [R217+0x11800] ;  /* 0x01180000d904783b */ /* 0x000ee80000004200 */
[----:B------:R-:W-:Y:S02]  /*ca20*/  FADD.FTZ R32, R92, R2 ;  /* 0x000000025c207221 */ /* 0x000fe40000010000 */
[----:B------:R-:W-:Y:S01]  /*ca30*/  FADD.FTZ R2, R94, R0 ;  /* 0x000000005e027221 */ /* 0x000fe20000010000 */
[C---:B------:R-:W-:Y:S04]  /*ca40*/  HMMA.16816.F32 R152, R164.reuse, R154, R8 ;  /* 0x0000009aa498723c */ /* 0x040fe80000001808 */
[----:B------:R-:W-:Y:S02]  /*ca50*/  FADD.FTZ R0, R93, R32 ;  /* 0x000000205d007221 */ /* 0x000fe40000010000 */
[----:B------:R-:W-:Y:S02]  /*ca60*/  FADD.FTZ R2, R95, R2 ;  /* 0x000000025f027221 */ /* 0x000fe40000010000 */
[----:B------:R-:W-:Y:S01]  /*ca70*/  FADD.FTZ R32, R96, R0 ;  /* 0x0000000060207221 */ /* 0x000fe20000010000 */
[C---:B--2---:R-:W-:Y:S03]  /*ca80*/  HMMA.16816.F32 R156, R164.reuse, R28, R12 ;  /* 0x0000001ca49c723c */ /* 0x044fe6000000180c */
        /* <DEDUP_REMOVED lines=11> */
[C---:B------:R-:W-:Y:S04]  /*cb40*/  HMMA.16816.F32 R136, R164.reuse, R26, R136 ;  /* 0x0000001aa488723c */ /* 0x040fe80000001888 */
[----:B------:R-:W-:Y:S02]  /*cb50*/  FADD.FTZ R2, R105, R2 ;  /* 0x0000000269027221 */ /* 0x000fe40000010000 */
[----:B------:R-:W-:Y:S02]  /*cb60*/  FADD.FTZ R0, R107, R0 ;  /* 0x000000006b007221 */ /* 0x000fe40000010000 */
[----:B------:R-:W-:Y:S01]  /*cb70*/  FADD.FTZ R2, R108, R2 ;  /* 0x000000026c027221 */ /* 0x000fe20000010000 */
[C---:B---3--:R-:W-:Y:S03]  /*cb80*/  HMMA.16816.F32 R140, R164.reuse, R4, R140 ;  /* 0x00000004a48c723c */ /* 0x048fe6000000188c */
        /* <DEDUP_REMOVED lines=22> */
[----:B------:R-:W-:Y:S01]  /*ccf0*/  IADD3 R0, R242, -0x1, RZ ;  /* 0xfffffffff2007810 */ /* 0x000fe20007ffe0ff */
[----:B------:R-:W-:Y:S01]  /*cd00*/  FADD.FTZ R248, R145, R4 ;  /* 0x0000000491f87221 */ /* 0x000fe20000010000 */
[----:B------:R-:W-:Y:S01]  /*cd10*/  MOV R145, R144 ;  /* 0x0000009000917202 */ /* 0x000fe20000000f00 */
[----:B------:R-:W-:Y:S01]  /*cd20*/  FADD.FTZ R251, R146, R2 ;  /* 0x0000000292fb7221 */ /* 0x000fe20000010000 */
[----:B------:R-:W-:Y:S02]  /*cd30*/  MOV R242, R0 ;  /* 0x0000000000f27202 */ /* 0x000fe40000000f00 */
[----:B------:R-:W-:Y:S01]  /*cd40*/  MOV R146, R3 ;  /* 0x0000000300927202 */ /* 0x000fe20000000f00 */
[----:B------:R-:W-:-:S05]  /*cd50*/  @P0 BRA `(.L_x_2171) ;  /* 0xffffb0e000000947 */ /* 0x000fca000383ffff */
.L_x_2167:
[----:B------:R-:W2:Y:S04]  /*cd60*/  LDL.LU R37, [R1+0x8] ;  /* 0x0000080001257983 */ /* 0x000ea80000300800 */
[----:B------:R-:W2:Y:S01]  /*cd70*/  LDL.LU R36, [R1+0xc] ;  /* 0x00000c0001247983 */ /* 0x000ea20000300800 */
[----:B------:R-:W-:Y:S01]  /*cd80*/  ULDC.U8 UR4, c[0x0][0x328] ;  /* 0x0000ca0000047ab9 */ /* 0x000fe20000000000 */
[----:B------:R-:W-:Y:S02]  /*cd90*/  BSSY B0, `(.L_x_2172) ;  /* 0x000009b000007945 */ /* 0x000fe40003800000 */
[----:B------:R-:W1:Y:S04]  /*cda0*/  SHFL.BFLY PT, R2, R248, 0x2, 0x1f ;  /* 0x0c401f00f8027f89 */ /* 0x000e6800000e0000 */
[----:B------:R-:W3:Y:S04]  /*cdb0*/  SHFL.BFLY PT, R0, R251, 0x2, 0x1f ;  /* 0x0c401f00fb007f89 */ /* 0x000ee800000e0000 */
[----:B------:R-:W4:Y:S01]  /*cdc0*/  S2R R26, SR_TID.X ;  /* 0x00000000001a7919 */ /* 0x000f220000002100 */
[----:B-1----:R-:W-:-:S02]  /*cdd0*/  FADD.FTZ R2, R2, R248 ;  /* 0x000000f802027221 */ /* 0x002fc40000010000 */
[----:B---3--:R-:W-:-:S03]  /*cde0*/  FADD.FTZ R0, R0, R251 ;  /* 0x000000fb00007221 */ /* 0x008fc60000010000 */
[----:B------:R-:W1:Y:S01]  /*cdf0*/  SHFL.BFLY PT, R5, R2, 0x1, 0x1f ;  /* 0x0c201f0002057f89 */ /* 0x000e6200000e0000 */
[----:B----4-:R-:W-:-:S03]  /*ce00*/  SHF.R.S32.HI R27, RZ, 0x1f, R26 ;  /* 0x0000001fff1b7819 */ /* 0x010fc6000001141a */
[----:B------:R-:W3:Y:S01]  /*ce10*/  SHFL.BFLY PT, R4, R0, 0x1, 0x1f ;  /* 0x0c201f0000047f89 */ /* 0x000ee200000e0000 */
[CC--:B------:R-:W-:Y:S02]  /*ce20*/  LEA.HI R8, R27.reuse, R26.reuse, RZ, 0x2 ;  /* 0x0000001a1b087211 */ /* 0x0c0fe400078f10ff */
[----:B------:R-:W-:Y:S01]  /*ce30*/  LEA.HI R25, R27, R26, RZ, 0x5 ;  /* 0x0000001a1b197211 */ /* 0x000fe200078f28ff */
[----:B-1----:R-:W-:Y:S01]  /*ce40*/  FADD.FTZ R24, R2, R5 ;  /* 0x0000000502187221 */ /* 0x002fe20000010000 */
[----:B------:R-:W-:Y:S02]  /*ce50*/  MOV R2, 0x3f800000 ;  /* 0x3f80000000027802 */ /* 0x000fe40000000f00 */
[----:B------:R-:W-:Y:S01]  /*ce60*/  SHF.R.S32.HI R5, RZ, 0x5, R25 ;  /* 0x00000005ff057819 */ /* 0x000fe20000011419 */
[----:B---3--:R-:W-:Y:S01]  /*ce70*/  FADD.FTZ R23, R0, R4 ;  /* 0x0000000400177221 */ /* 0x008fe20000010000 */
[----:B------:R-:W-:Y:S02]  /*ce80*/  FSETP.NE.FTZ.AND P4, PT, R24, RZ, PT ;  /* 0x000000ff1800720b */ /* 0x000fe40003f95000 */
[----:B------:R-:W-:-:S02]  /*ce90*/  MOV R0, 0x3f800000 ;  /* 0x3f80000000007802 */ /* 0x000fc40000000f00 */
[----:B------:R-:W-:Y:S02]  /*cea0*/  FSETP.NE.FTZ.AND P3, PT, R23, RZ, PT ;  /* 0x000000ff1700720b */ /* 0x000fe40003f75000 */
[----:B------:R-:W-:-:S05]  /*ceb0*/  LOP3.LUT R4, R8, 0x3ffffffc, RZ, 0xc0, !PT ;  /* 0x3ffffffc08047812 */ /* 0x000fca00078ec0ff */
[----:B------:R-:W-:Y:S02]  /*cec0*/  IMAD.IADD R4, R26, 0x1, -R4 ;  /* 0x000000011a047824 */ /* 0x000fe400078e0a04 */
[----:B------:R-:W1:Y:S02]  /*ced0*/  @P4 MUFU.RCP R0, R24 ;  /* 0x0000001800004308 */ /* 0x000e640000001000 */
[----:B------:R-:W-:Y:S01]  /*cee0*/  IMAD R5, R5, 0x200, R4 ;  /* 0x0000020005057824 */ /* 0x000fe200078e0204 */
[----:B------:R-:W-:-:S05]  /*cef0*/  SHF.R.S32.HI R4, RZ, 0x2, R8 ;  /* 0x00000002ff047819 */ /* 0x000fca0000011408 */
[----:B------:R-:W3:Y:S01]  /*cf00*/  @P3 MUFU.RCP R2, R23 ;  /* 0x0000001700023308 */ /* 0x000ee20000001000 */
[C---:B-1----:R-:W-:Y:S02]  /*cf10*/  FMUL.FTZ R148, R0.reuse, R148 ;  /* 0x0000009400947220 */ /* 0x042fe40000410000 */
[C---:B------:R-:W-:Y:S02]  /*cf20*/  FMUL.FTZ R7, R0.reuse, R149 ;  /* 0x0000009500077220 */ /* 0x040fe40000410000 */
        /* <DEDUP_REMOVED lines=20> */
[----:B------:R-:W-:Y:S01]  /*d070*/  SHF.R.S32.HI R0, RZ, 0x1f, R8 ;  /* 0x0000001fff007819 */ /* 0x000fe20000011408 */
[C---:B---3--:R-:W-:Y:S01]  /*d080*/  FMUL.FTZ R151, R2.reuse, R151 ;  /* 0x0000009702977220 */ /* 0x048fe20000410000 */
[----:B------:R-:W-:Y:S01]  /*d090*/  MOV R8, 0xfffffff0 ;  /* 0xfffffff000087802 */ /* 0x000fe20000000f00 */
        /* <DEDUP_REMOVED lines=10> */
[----:B------:R-:W-:Y:S01]  /*d140*/  FMUL.FTZ R135, R2, R135 ;  /* 0x0000008702877220 */ /* 0x000fe20000410000 */
        /* <DEDUP_REMOVED lines=14> */
[----:B------:R-:W-:Y:S02]  /*d230*/  IADD3 R2, R4, -R0, RZ ;  /* 0x8000000004027210 */ /* 0x000fe40007ffe0ff */
[----:B------:R-:W-:Y:S02]  /*d240*/  F2FP.PACK_AB R16, R143, R16 ;  /* 0x000000108f10723e */ /* 0x000fe400000000ff */
[C---:B------:R-:W-:Y:S01]  /*d250*/  LOP3.LUT R4, R2.reuse, 0x1, RZ, 0xc0, !PT ;  /* 0x0000000102047812 */ /* 0x040fe200078ec0ff */
[----:B------:R-:W-:Y:S01]  /*d260*/  IMAD.SHL.U32 R0, R2, 0x40, RZ ;  /* 0x0000004002007824 */ /* 0x000fe200078e00ff */
[----:B------:R-:W-:Y:S02]  /*d270*/  F2FP.PACK_AB R9, R167, R9 ;  /* 0x00000009a709723e */ /* 0x000fe400000000ff */
[----:B------:R-:W-:Y:S02]  /*d280*/  ISETP.NE.U32.AND P0, PT, R4, 0x1, PT ;  /* 0x000000010400780c */ /* 0x000fe40003f05070 */
[----:B------:R-:W-:-:S02]  /*d290*/  LOP3.LUT R0, R0, 0x1c0, RZ, 0xc0, !PT ;  /* 0x000001c000007812 */ /* 0x000fc400078ec0ff */
[----:B------:R-:W-:Y:S02]  /*d2a0*/  R2P PR, R2, 0x6 ;  /* 0x0000000602007804 */ /* 0x000fe40000000000 */
[----:B------:R-:W-:Y:S02]  /*d2b0*/  LEA.HI R0, R0, R0, RZ, 0x1d ;  /* 0x0000000000007211 */ /* 0x000fe400078fe8ff */
[----:B------:R-:W-:Y:S02]  /*d2c0*/  MOV R4, 0x20 ;  /* 0x0000002000047802 */ /* 0x000fe40000000f00 */
[----:B------:R-:W-:Y:S01]  /*d2d0*/  SEL R8, R8, 0x10, !P0 ;  /* 0x0000001008087807 */ /* 0x000fe20004000000 */
[----:B------:R-:W-:Y:S01]  /*d2e0*/  IMAD.U32 R0, R5, 0x2, R0 ;  /* 0x0000000205007824 */ /* 0x000fe200078e0000 */
[----:B------:R-:W-:Y:S02]  /*d2f0*/  SEL R4, R4, 0xffffffe0, !P1 ;  /* 0xffffffe004047807 */ /* 0x000fe40004800000 */
[----:B------:R-:W-:Y:S01]  /*d300*/  ISETP.NE.AND P0, PT, RZ, UR4, PT ;  /* 0x00000004ff007c0c */ /* 0x000fe2000bf05270 */
[----:B------:R-:W-:-:S05]  /*d310*/  IMAD.SHL.U32 R0, R0, 0x2, RZ ;  /* 0x0000000200007824 */ /* 0x000fca00078e00ff */
[C---:B------:R-:W-:Y:S01]  /*d320*/  IADD3 R5, R0.reuse, R8, RZ ;  /* 0x0000000800057210 */ /* 0x040fe20007ffe0ff */
[----:B------:R1:W-:Y:S01]  /*d330*/  STS [R0+0x400], R6 ;  /* 0x0004000600007388 */ /* 0x0003e20000000800 */
[C---:B------:R-:W-:Y:S02]  /*d340*/  IADD3 R2, R0.reuse, 0x40, RZ ;  /* 0x0000004000027810 */ /* 0x040fe40007ffe0ff */
[C---:B------:R-:W-:Y:S01]  /*d350*/  @P2 IADD3 R2, R0.reuse, -0x40, RZ ;  /* 0xffffffc000022810 */ /* 0x040fe20007ffe0ff */
[----:B------:R3:W-:Y:S04]  /*d360*/  STS [R0], R7 ;  /* 0x0000000700007388 */ /* 0x0007e80000000800 */
[----:B------:R-:W-:Y:S04]  /*d370*/  STS [R5], R11 ;  /* 0x0000000b05007388 */ /* 0x000fe80000000800 */
[----:B------:R4:W-:Y:S01]  /*d380*/  STS [R5+0x400], R15 ;  /* 0x0004000f05007388 */ /* 0x0009e20000000800 */
[----:B-1----:R-:W-:Y:S01]  /*d390*/  IADD3 R6, R0, R4, RZ ;  /* 0x0000000400067210 */ /* 0x002fe20007ffe0ff */
[----:B---3--:R-:W-:-:S04]  /*d3a0*/  IMAD.IADD R7, R5, 0x1, R4 ;  /* 0x0000000105077824 */ /* 0x008fc800078e0204 */
[----:B------:R-:W-:Y:S04]  /*d3b0*/  STS [R6], R14 ;  /* 0x0000000e06007388 */ /* 0x000fe80000000800 */
[----:B------:R1:W-:Y:S01]  /*d3c0*/  STS [R6+0x400], R13 ;  /* 0x0004000d06007388 */ /* 0x0003e20000000800 */
[----:B----4-:R-:W-:-:S03]  /*d3d0*/  IADD3 R5, R8, R2, RZ ;  /* 0x0000000208057210 */ /* 0x010fc60007ffe0ff */
[----:B------:R-:W-:Y:S02]  /*d3e0*/  STS [R7], R12 ;  /* 0x0000000c07007388 */ /* 0x000fe40000000800 */
[C---:B------:R-:W-:Y:S02]  /*d3f0*/  IMAD.IADD R0, R4.reuse, 0x1, R5 ;  /* 0x0000000104007824 */ /* 0x040fe400078e0205 */
[----:B------:R-:W-:Y:S04]  /*d400*/  STS [R7+0x400], R18 ;  /* 0x0004001207007388 */ /* 0x000fe80000000800 */
[----:B------:R-:W-:Y:S04]  /*d410*/  STS [R2], R17 ;  /* 0x0000001102007388 */ /* 0x000fe80000000800 */
[----:B------:R-:W-:Y:S04]  /*d420*/  STS [R2+0x400], R22 ;  /* 0x0004001602007388 */ /* 0x000fe80000000800 */
[----:B------:R-:W-:Y:S01]  /*d430*/  STS [R5], R21 ;  /* 0x0000001505007388 */ /* 0x000fe20000000800 */
[----:B-1----:R-:W-:-:S03]  /*d440*/  IADD3 R6, R4, R2, RZ ;  /* 0x0000000204067210 */ /* 0x002fc60007ffe0ff */
[----:B------:R1:W-:Y:S04]  /*d450*/  STS [R5+0x400], R20 ;  /* 0x0004001405007388 */ /* 0x0003e80000000800 */
[----:B------:R-:W-:Y:S04]  /*d460*/  STS [R6], R19 ;  /* 0x0000001306007388 */ /* 0x000fe80000000800 */
[----:B------:R3:W-:Y:S04]  /*d470*/  STS [R6+0x400], R16 ;  /* 0x0004001006007388 */ /* 0x0007e80000000800 */
[----:B------:R-:W-:Y:S04]  /*d480*/  STS [R0], R10 ;  /* 0x0000000a00007388 */ /* 0x000fe80000000800 */
[----:B------:R4:W-:Y:S04]  /*d490*/  STS [R0+0x400], R9 ;  /* 0x0004000900007388 */ /* 0x0009e80000000800 */
[----:B------:R-:W-:Y:S06]  /*d4a0*/  BAR.SYNC.DEFER_BLOCKING 0x0 ;  /* 0x0000000000007b1d */ /* 0x000fec0000010000 */
[----:B------:R-:W5:Y:S01]  /*d4b0*/  S2R R8, SR_CTAID.Z ;  /* 0x0000000000087919 */ /* 0x000f620000002700 */
[----:B-1----:R-:W1:Y:S03]  /*d4c0*/  @P3 MUFU.LG2 R5, R23 ;  /* 0x0000001700053308 */ /* 0x002e660000000c00 */
[----:B------:R-:W2:Y:S05]  /*d4d0*/  S2R R4, SR_CTAID.Y ;  /* 0x0000000000047919 */ /* 0x000eaa0000002600 */
[----:B---3--:R-:W3:Y:S01]  /*d4e0*/  @P4 MUFU.LG2 R6, R24 ;  /* 0x0000001800064308 */ /* 0x008ee20000000c00 */
[----:B----4-:R-:W-:Y:S01]  /*d4f0*/  LOP3.LUT R0, R25, 0xffffffe0, RZ, 0xc0, !PT ;  /* 0xffffffe019007812 */ /* 0x010fe200078ec0ff */
[----:B-1----:R-:W-:Y:S01]  /*d500*/  @P3 FMUL.FTZ R5, R5, 0.69314718246459960938 ;  /* 0x3f31721805053820 */ /* 0x002fe20000410000 */
[----:B------:R1:W4:Y:S01]  /*d510*/  LDS.128 R32, [R243] ;  /* 0x00000000f3207984 */ /* 0x0003220000000c00 */
[----:B------:R-:W-:-:S02]  /*d520*/  MOV R9, 0x7f800000 ;  /* 0x7f80000000097802 */ /* 0x000fc40000000f00 */
[----:B------:R-:W-:Y:S01]  /*d530*/  IMAD.IADD R0, R26, 0x1, -R0 ;  /* 0x000000011a007824 */ /* 0x000fe200078e0a00 */
[----:B------:R1:W1:Y:S01]  /*d540*/  LDS.128 R28, [R243+0x800] ;  /* 0x00080000f31c7984 */ /* 0x0002620000000c00 */
[----:B------:R-:W-:Y:S01]  /*d550*/  @P3 FFMA.FTZ R9, R3, c[0x0][0x238], R5 ;  /* 0x00008e0003093a23 */ /* 0x000fe20000010005 */
[----:B-----5:R-:W-:Y:S01]  /*d560*/  @P0 MOV R10, R8 ;  /* 0x00000008000a0202 */ /* 0x020fe20000000f00 */
[----:B---3--:R-:W-:Y:S01]  /*d570*/  @P4 FMUL.FTZ R6, R6, 0.69314718246459960938 ;  /* 0x3f31721806064820 */ /* 0x008fe20000410000 */
[----:B------:R3:W1:Y:S01]  /*d580*/  LDS.128 R16, [R243+0x1000] ;  /* 0x00100000f3107984 */ /* 0x0006620000000c00 */
[----:B------:R-:W-:Y:S02]  /*d590*/  LOP3.LUT P1, RZ, R0, 0x3, RZ, 0xc0, !PT ;  /* 0x0000000300ff7812 */ /* 0x000fe4000782c0ff */
[----:B--2---:R-:W-:Y:S01]  /*d5a0*/  @P0 MOV R7, R4 ;  /* 0x0000000400070202 */ /* 0x004fe20000000f00 */
[----:B------:R3:W2:Y:S01]  /*d5b0*/  LDS.128 R12, [R243+0x1800] ;  /* 0x00180000f30c7984 */ /* 0x0006a20000000c00 */
[----:B------:R-:W-:Y:S01]  /*d5c0*/  @P0 IMAD R2, R10, c[0x0][0x234], RZ ;  /* 0x00008d000a020a24 */ /* 0x000fe200078e02ff */
[----:B------:R-:W-:Y:S01]  /*d5d0*/  @!P0 MOV R10, R8 ;  /* 0x00000008000a8202 */ /* 0x000fe20000000f00 */
[----:B------:R-:W-:Y:S01]  /*d5e0*/  IMAD.MOV.U32 R8, RZ, RZ, 0x7f800000 ;  /* 0x7f800000ff087424 */ /* 0x000fe200078e00ff */
[----:B------:R-:W-:Y:S01]  /*d5f0*/  LEA R0, R36, R37, 0x4 ;  /* 0x0000002524007211 */ /* 0x000fe200078e20ff */
[----:B------:R-:W-:Y:S01]  /*d600*/  @P0 IMAD R2, R7, c[0x0][0x214], R2 ;  /* 0x0000850007020a24 */ /* 0x000fe200078e0202 */
[----:B------:R-:W-:Y:S01]  /*d610*/  @!P0 MOV R7, R4 ;  /* 0x0000000400078202 */ /* 0x000fe20000000f00 */
[----:B------:R-:W-:-:S04]  /*d620*/  @P4 FFMA.FTZ R8, R144, c[0x0][0x238], R6 ;  /* 0x00008e0090084a23 */ /* 0x000fc80000010006 */
[----:B------:R-:W-:-:S04]  /*d630*/  @!P0 IMAD R4, R7, c[0x0][0x1c0], R10 ;  /* 0x0000700007048a24 */ /* 0x000fc800078e020a */
[----:B------:R-:W-:Y:S01]  /*d640*/  @!P0 IMAD R2, R4, c[0x0][0x214], RZ ;  /* 0x0000850004028a24 */ /* 0x000fe200078e02ff */
[----:B------:R-:W-:Y:S05]  /*d650*/  @P1 BRA `(.L_x_2173) ;  /* 0x000000e000001947 */ /* 0x000fea0003800000 */
[----:B------:R-:W5:Y:S01]  /*d660*/  S2R R6, SR_CTAID.X ;  /* 0x0000000000067919 */ /* 0x000f620000002500 */
[----:B------:R-:W-:Y:S01]  /*d670*/  IMAD.MOV.U32 R3, RZ, RZ, -0x40 ;  /* 0xffffffc0ff037424 */ /* 0x000fe200078e00ff */
[----:B------:R-:W-:Y:S01]  /*d680*/  IADD3 R4, R0, 0x8, RZ ;  /* 0x0000000800047810 */ /* 0x000fe20007ffe0ff */
[C---:B-----5:R-:W-:Y:S02]  /*d690*/  IMAD R2, R6.reuse, 0x40, R2 ;  /* 0x0000004006027824 */ /* 0x060fe400078e0202 */
[----:B------:R-:W-:-:S03]  /*d6a0*/  IMAD R6, R6, R3, c[0x0][0x214] ;  /* 0x0000850006067624 */ /* 0x000fc600078e0203 */
[----:B------:R-:W-:Y:S02]  /*d6b0*/  SHF.R.S32.HI R5, RZ, 0x1f, R2 ;  /* 0x0000001fff057819 */ /* 0x000fe40000011402 */
[C---:B------:R-:W-:Y:S02]  /*d6c0*/  IADD3 R3, P0, R0.reuse, R2, RZ ;  /* 0x0000000200037210 */ /* 0x040fe40007f1e0ff */
[-C--:B------:R-:W-:Y:S02]  /*d6d0*/  ISETP.GE.AND P2, PT, R0, R6.reuse, PT ;  /* 0x000000060000720c */ /* 0x080fe40003f46270 */
[----:B------:R-:W-:Y:S02]  /*d6e0*/  ISETP.GE.AND P1, PT, R4, R6, PT ;  /* 0x000000060400720c */ /* 0x000fe40003f26270 */
[----:B------:R-:W-:Y:S02]  /*d6f0*/  LEA.HI.X.SX32 R0, R0, R5, 0x1, P0 ;  /* 0x0000000500007211 */ /* 0x000fe400000f0eff */
[----:B------:R-:W-:-:S04]  /*d700*/  LEA R2, P0, R3, c[0x0][0x200], 0x2 ;  /* 0x0000800003027a11 */ /* 0x000fc800078010ff */
[----:B------:R-:W-:-:S05]  /*d710*/  LEA.HI.X R3, R3, c[0x0][0x204], R0, 0x2, P0 ;  /* 0x0000810003037a11 */ /* 0x000fca00000f1400 */
[----:B------:R3:W-:Y:S04]  /*d720*/  @!P2 STG.E [R2.64], R8 ;  /* 0x000000080200a986 */ /* 0x0007e8000c10190a */
[----:B------:R3:W-:Y:S02]  /*d730*/  @!P1 STG.E [R2.64+0x20], R9 ;  /* 0x0000200902009986 */ /* 0x0007e4000c10190a */
.L_x_2173:
[----:B------:R-:W-:Y:S05]  /*d740*/  BSYNC B0 ;  /* 0x0000000000007941 */ /* 0x000fea0003800000 */
.L_x_2172:
[----:B------:R-:W5:Y:S01]  /*d750*/  S2R R0, SR_TID.X ;  /* 0x0000000000007919 */ /* 0x000f620000002100 */
[----:B------:R-:W-:Y:S01]  /*d760*/  LEA.HI R6, R27, R26, RZ, 0x3 ;  /* 0x0000001a1b067211 */ /* 0x000fe200078f18ff */
[----:B------:R-:W-:Y:S02]  /*d770*/  ULDC.64 UR4, c[0x0][0x1e8] ;  /* 0x00007a0000047ab9 */ /* 0x000fe40000000a00 */
[----:B------:R-:W3:Y:S01]  /*d780*/  S2R R5, SR_CTAID.X ;  /* 0x0000000000057919 */ /* 0x000ee20000002500 */
[----:B------:R-:W-:Y:S02]  /*d790*/  USHF.L.U32 UR7, UR4, 0x5, URZ ;  /* 0x0000000504077899 */ /* 0x000fe4000800063f */
[----:B------:R-:W-:-:S02]  /*d7a0*/  UMOV UR6, 0x5 ;  /* 0x0000000500067882 */ /* 0x000fc40000000000 */
[----:B------:R-:W-:Y:S01]  /*d7b0*/  USHF.L.U64.HI UR5, UR4, UR6, UR5 ;  /* 0x0000000604057299 */ /* 0x000fe20008010205 */
[----:B---3-5:R-:W-:-:S04]  /*d7c0*/  SHF.R.S32.HI R2, RZ, 0x1f, R0 ;  /* 0x0000001fff027819 */ /* 0x028fc80000011400 */
[----:B------:R-:W-:Y:S01]  /*d7d0*/  LEA.HI R2, R2, R0, RZ, 0x3 ;  /* 0x0000000002027211 */ /* 0x000fe200078f18ff */
[----:B------:R-:W-:-:S03]  /*d7e0*/  IMAD.SHL.U32 R5, R5, 0x40, RZ ;  /* 0x0000004005057824 */ /* 0x000fc600078e00ff */
[----:B------:R-:W-:-:S05]  /*d7f0*/  LOP3.LUT R2, R2, 0xfffffff8, RZ, 0xc0, !PT ;  /* 0xfffffff802027812 */ /* 0x000fca00078ec0ff */
[----:B------:R-:W-:Y:S01]  /*d800*/  IMAD.IADD R2, R0, 0x1, -R2 ;  /* 0x0000000100027824 */ /* 0x000fe200078e0a02 */
[----:B------:R-:W-:-:S03]  /*d810*/  SHF.R.S32.HI R0, RZ, 0x1f, R5 ;  /* 0x0000001fff007819 */ /* 0x000fc60000011405 */
[----:B------:R-:W-:Y:S02]  /*d820*/  IMAD.SHL.U32 R2, R2, 0x8, RZ ;  /* 0x0000000802027824 */ /* 0x000fe400078e00ff */
[----:B------:R-:W-:-:S03]  /*d830*/  IMAD R0, R0, c[0x0][0x1e8], RZ ;  /* 0x00007a0000007a24 */ /* 0x000fc600078e02ff */
[----:B------:R-:W-:Y:S01]  /*d840*/  SHF.R.S32.HI R3, RZ, 0x1f, R2 ;  /* 0x0000001fff037819 */ /* 0x000fe20000011402 */
[----:B------:R-:W-:Y:S01]  /*d850*/  IMAD R4, R5, c[0x0][0x1ec], R0 ;  /* 0x00007b0005047a24 */ /* 0x000fe200078e0200 */
[----:B------:R-:W-:-:S03]  /*d860*/  SHF.R.S32.HI R0, RZ, 0x1f, R7 ;  /* 0x0000001fff007819 */ /* 0x000fc60000011407 */
[----:B------:R-:W-:-:S04]  /*d870*/  IMAD.WIDE.U32 R2, R5, c[0x0][0x1e8], R2 ;  /* 0x00007a0005027a25 */ /* 0x000fc800078e0002 */
[----:B------:R-:W-:Y:S01]  /*d880*/  IMAD R0, R0, c[0x0][0x1e0], RZ ;  /* 0x0000780000007a24 */ /* 0x000fe200078e02ff */
[----:B------:R-:W-:Y:S02]  /*d890*/  IADD3 R3, R4, R3, RZ ;  /* 0x0000000304037210 */ /* 0x000fe40007ffe0ff */
[----:B------:R-:W-:Y:S01]  /*d8a0*/  SHF.R.S32.HI R4, RZ, 0x1f, R10 ;  /* 0x0000001fff047819 */ /* 0x000fe2000001140a */
[C---:B------:R-:W-:Y:S01]  /*d8b0*/  IMAD R5, R7.reuse, c[0x0][0x1e4], R0 ;  /* 0x0000790007057a24 */ /* 0x040fe200078e0200 */
[----:B------:R-:W-:Y:S01]  /*d8c0*/  SHF.R.S32.HI R0, RZ, 0x3, R6 ;  /* 0x00000003ff007819 */ /* 0x000fe20000011406 */
[----:B------:R-:W-:-:S04]  /*d8d0*/  IMAD.WIDE.U32 R2, R7, c[0x0][0x1e0], R2 ;  /* 0x0000780007027a25 */ /* 0x000fc800078e0002 */
[----:B------:R-:W-:Y:S02]  /*d8e0*/  IMAD R4, R4, c[0x0][0x1f0], RZ ;  /* 0x00007c0004047a24 */ /* 0x000fe400078e02ff */
[----:B------:R-:W-:Y:S02]  /*d8f0*/  IMAD.IADD R3, R5, 0x1, R3 ;  /* 0x0000000105037824 */ /* 0x000fe400078e0203 */
[C---:B------:R-:W-:Y:S01]  /*d900*/  IMAD R5, R10.reuse, c[0x0][0x1f4], R4 ;  /* 0x00007d000a057a24 */ /* 0x040fe200078e0204 */
[----:B------:R-:W-:Y:S01]  /*d910*/  SHF.R.S32.HI R4, RZ, 0x1f, R0 ;  /* 0x0000001fff047819 */ /* 0x000fe20000011400 */
[----:B------:R-:W-:-:S04]  /*d920*/  IMAD.WIDE.U32 R2, R10, c[0x0][0x1f0], R2 ;  /* 0x00007c000a027a25 */ /* 0x000fc800078e0002 */
[----:B------:R-:W-:Y:S02]  /*d930*/  IMAD R4, R4, c[0x0][0x1e8], RZ ;  /* 0x00007a0004047a24 */ /* 0x000fe400078e02ff */
[----:B------:R-:W-:Y:S02]  /*d940*/  IMAD.IADD R3, R5, 0x1, R3 ;  /* 0x0000000105037824 */ /* 0x000fe400078e0203 */
[C---:B------:R-:W-:Y:S02]  /*d950*/  IMAD R4, R0.reuse, c[0x0][0x1ec], R4 ;  /* 0x00007b0000047a24 */ /* 0x040fe400078e0204 */
[----:B------:R-:W-:-:S05]  /*d960*/  IMAD.WIDE.U32 R2, R0, c[0x0][0x1e8], R2 ;  /* 0x00007a0000027a25 */ /* 0x000fca00078e0002 */
[----:B------:R-:W-:Y:S02]  /*d970*/  IADD3 R0, R4, R3, RZ ;  /* 0x0000000304007210 */ /* 0x000fe40007ffe0ff */
[----:B------:R-:W-:-:S04]  /*d980*/  LEA R6, P0, R2, c[0x0][0x1d0], 0x1 ;  /* 0x0000740002067a11 */ /* 0x000fc800078008ff */
[----:B------:R-:W-:Y:S02]  /*d990*/  LEA.HI.X R7, R2, c[0x0][0x1d4], R0, 0x1, P0 ;  /* 0x0000750002077a11 */ /* 0x000fe400000f0c00 */
[----:B------:R-:W-:-:S03]  /*d9a0*/  IADD3 R4, P0, R6, UR7, RZ ;  /* 0x0000000706047c10 */ /* 0x000fc6000ff1e0ff */
[----:B----4-:R-:W-:Y:S01]  /*d9b0*/  STG.E.128 [R6.64], R32 ;  /* 0x0000002006007986 */ /* 0x010fe2000c101d0a */
[----:B------:R-:W-:Y:S02]  /*d9c0*/  IADD3.X R5, R7, UR5, RZ, P0, !PT ;  /* 0x0000000507057c10 */ /* 0x000fe400087fe4ff */
[----:B------:R-:W-:-:S03]  /*d9d0*/  IADD3 R2, P0, R4, UR7, RZ ;  /* 0x0000000704027c10 */ /* 0x000fc6000ff1e0ff */
[----:B-1----:R-:W-:Y:S01]  /*d9e0*/  STG.E.128 [R4.64], R28 ;  /* 0x0000001c04007986 */ /* 0x002fe2000c101d0a */
[----:B------:R-:W-:Y:S02]  /*d9f0*/  IADD3.X R3, R5, UR5, RZ, P0, !PT ;  /* 0x0000000505037c10 */ /* 0x000fe400087fe4ff */
[----:B------:R-:W-:-:S03]  /*da00*/  IADD3 R8, P0, R2, UR7, RZ ;  /* 0x0000000702087c10 */ /* 0x000fc6000ff1e0ff */
[----:B------:R-:W-:Y:S01]  /*da10*/  STG.E.128 [R2.64], R16 ;  /* 0x0000001002007986 */ /* 0x000fe2000c101d0a */
[----:B------:R-:W-:-:S05]  /*da20*/  IADD3.X R9, R3, UR5, RZ, P0, !PT ;  /* 0x0000000503097c10 */ /* 0x000fca00087fe4ff */
[----:B--2---:R-:W-:Y:S01]  /*da30*/  STG.E.128 [R8.64], R12 ;  /* 0x0000000c08007986 */ /* 0x004fe2000c101d0a */
[----:B------:R-:W-:Y:S05]  /*da40*/  EXIT ;  /* 0x000000000000794d */ /* 0x000fea0003800000 */
.L_x_2174:
        /* <DEDUP_REMOVED lines=11> */
.L_x_7762:


//--------------------- .text._ZN5flash24flash_fwd_splitkv_kernelI23Flash_fwd_kernel_traitsILi64ELi64ELi256ELi4ELb0ELb0EN7cutlass6half_tE19Flash_kernel_traitsILi64ELi64ELi256ELi4ES3_EELb1ELb0ELb0ELb1ELb1ELb1ELb0ELb0EEEvNS_16Flash_fwd_paramsE --------------------------
	.section	.text._ZN5flash24flash_fwd_splitkv_kernelI23Flash_fwd_kernel_traitsILi64ELi64ELi256ELi4ELb0ELb0EN7cutlass6half_tE19Flash_kernel_traitsILi64ELi64ELi256ELi4ES3_EELb1ELb0ELb0ELb1ELb1ELb1ELb0ELb0EEEvNS_16Flash_fwd_paramsE,"ax",@progbits
	.sectioninfo	@"SHI_REGISTERS=255"
	.align	128
        .global         _ZN5flash24flash_fwd_splitkv_kernelI23Flash_fwd_kernel_traitsILi64ELi64ELi256ELi4ELb0ELb0EN7cutlass6half_tE19Flash_kernel_traitsILi64ELi64ELi256ELi4ES3_EELb1ELb0ELb0ELb1ELb1ELb1ELb0ELb0EEEvNS_16Flash_fwd_paramsE
        .type           _ZN5flash24flash_fwd_splitkv_kernelI23Flash_fwd_kernel_traitsILi64ELi64ELi256ELi4ELb0ELb0EN7cutlass6half_tE19Flash_kernel_traitsILi64ELi64ELi256ELi4ES3_EELb1ELb0ELb0ELb1ELb1ELb1ELb0ELb0EEEvNS_16Flash_fwd_paramsE,@function
        .size           _ZN5flash24flash_fwd_splitkv_kernelI23Flash_fwd_kernel_traitsILi64ELi64ELi256ELi4ELb0ELb0EN7cutlass6half_tE19Flash_kernel_traitsILi64ELi64ELi256ELi4ES3_EELb1ELb0ELb0ELb1ELb1ELb1ELb0ELb0EEEvNS_16Flash_fwd_paramsE,(.L_x_7763 - _ZN5flash24flash_fwd_splitkv_kernelI23Flash_fwd_kernel_traitsILi64ELi64ELi256ELi4ELb0ELb0EN7cutlass6half_tE19Flash_kernel_traitsILi64ELi64ELi256ELi4ES3_EELb1ELb0ELb0ELb1ELb1ELb1ELb0ELb0EEEvNS_16Flash_fwd_paramsE)
        .other          _ZN5flash24flash_fwd_splitkv_kernelI23Flash_fwd_kernel_traitsILi64ELi64ELi256ELi4ELb0ELb0EN7cutlass6half_tE19Flash_kernel_traitsILi64ELi64ELi256ELi4ES3_EELb1ELb0ELb0ELb1ELb1ELb1ELb0ELb0EEEvNS_16Flash_fwd_paramsE,@"STO_CUDA_ENTRY STV_DEFAULT"
_ZN5flash24flash_fwd_splitkv_kernelI23Flash_fwd_kernel_traitsILi64ELi64ELi256ELi4ELb0ELb0EN7cutlass6half_tE19Flash_kernel_traitsILi64ELi64ELi256ELi4ES3_EELb1ELb0ELb0ELb1ELb1ELb1ELb0ELb0EEEvNS_16Flash_fwd_paramsE:
.text._ZN5flash24flash_fwd_splitkv_kernelI23Flash_fwd_kernel_traitsILi64ELi64ELi256ELi4ELb0ELb0EN7cutlass6half_tE19Flash_kernel_traitsILi64ELi64ELi256ELi4ES3_EELb1ELb0ELb0ELb1ELb1ELb1ELb0ELb0EEEvNS_16Flash_fwd_paramsE:
        /* <DEDUP_REMOVED lines=114> */
.L_x_2175:
        /* <DEDUP_REMOVED lines=20> */
.L_x_2176:
[----:B------:R-:W-:Y:S01]  /*0860*/  MOV R6, R2 ;  /* 0x0000000200067202 */ /* 0x000fe20000000f00 */
[----:B------:R-:W-:Y:S01]  /*0870*/  IMAD.MOV.U32 R7, RZ, RZ, R0 ;  /* 0x000000ffff077224 */ /* 0x000fe200078e0000 */
[----:B------:R-:W-:-:S04]  /*0880*/  IABS R3, c[0x0][0x2d0] ;  /* 0x0000b40000037a13 */ /* 0x000fc80000000000 */
[----:B------:R1:W-:Y:S01]  /*0890*/  STL.64 [R1+0x8], R6 ;  /* 0x0000080601007387 */ /* 0x0003e20000100a00 */
[----:B------:R-:W-:Y:S01]  /*08a0*/  IMAD.MOV.U32 R249, RZ, RZ, R3 ;  /* 0x000000fffff97224 */ /* 0x000fe200078e0003 */
[----:B------:R-:W-:Y:S05]  /*08b0*/  @P6 BRA `(.L_x_2177) ;  /* 0x000004c000006947 */ /* 0x000fea0003800000 */
[----:B------:R-:W2:Y:S01]  /*08c0*/  I2F.RP R2, R249 ;  /* 0x000000f900027306 */ /* 0x000ea20000209400 */
[----:B------:R-:W-:-:S04]  /*08d0*/  LEA R14, R188, 0xffffff00, 0x8 ;  /* 0xffffff00bc0e7811 */ /* 0x000fc800078e40ff */
[----:B------:R-:W-:-:S03]  /*08e0*/  IABS R4, R14 ;  /* 0x0000000e00047213 */ /* 0x000fc60000000000 */
[----:B--2---:R-:W2:Y:S02]  /*08f0*/  MUFU.RCP R2, R2 ;  /* 0x0000000200027308 */ /* 0x004ea40000001000 */
[----:B--2---:R-:W-:-:S06]  /*0900*/  IADD3 R2, R2, 0xffffffe, RZ ;  /* 0x0ffffffe02027810 */ /* 0x004fcc0007ffe0ff */
[----:B------:R-:W2:Y:S02]  /*0910*/  F2I.FTZ.U32.TRUNC.NTZ R3, R2 ;  /* 0x0000000200037305 */ /* 0x000ea4000021f000 */
[----:B--2---:R-:W-:Y:S02]  /*0920*/  IMAD.MOV R0, RZ, RZ, -R3 ;  /* 0x000000ffff007224 */ /* 0x004fe400078e0a03 */
        /* <DEDUP_REMOVED lines=19> */
[----:B------:R2:W3:Y:S01]  /*0a60*/  LDG.E R5, [R2.64] ;  /* 0x0000000a02057981 */ /* 0x0004e2000c1e1900 */
[----:B-1----:R-:W-:Y:S02]  /*0a70*/  IABS R6, c[0x0][0x1c8] ;  /* 0x0000720000067a13 */ /* 0x002fe40000000000 */
[----:B------:R-:W-:Y:S02]  /*0a80*/  IABS R7, R26 ;  /* 0x0000001a00077213 */ /* 0x000fe40000000000 */
[----:B--2---:R-:W1:Y:S08]  /*0a90*/  I2F.RP R2, R6 ;  /* 0x0000000600027306 */ /* 0x004e700000209400 */
        /* <DEDUP_REMOVED lines=28> */
[----:B---3--:R-:W-:Y:S01]  /*0c60*/  SHF.R.S32.HI R8, RZ, 0x1f, R5 ;  /* 0x0000001fff087819 */ /* 0x008fe20000011405 */
        /* <DEDUP_REMOVED lines=17> */
.L_x_2177:
[----:B------:R-:W-:Y:S02]  /*0d80*/  IABS R5, c[0x0][0x1c8] ;  /* 0x0000720000057a13 */ /* 0x000fe40000000000 */
[----:B------:R-:W-:Y:S02]  /*0d90*/  IABS R4, R26 ;  /* 0x0000001a00047213 */ /* 0x000fe40000000000 */
[----:B------:R-:W2:Y:S01]  /*0da0*/  I2F.RP R2, R5 ;  /* 0x0000000500027306 */ /* 0x000ea20000209400 */
[----:B------:R-:W-:Y:S02]  /*0db0*/  LEA R14, R188, 0xffffff00, 0x8 ;  /* 0xffffff00bc0e7811 */ /* 0x000fe400078e40ff */
[----:B-----5:R-:W-:-:S02]  /*0dc0*/  SHF.R.S32.HI R11, RZ, 0x1f, R10 ;  /* 0x0000001fff0b7819 */ /* 0x020fc4000001140a */
[----:B------:R-:W-:-:S03]  /*0dd0*/  SHF.R.S32.HI R20, RZ, 0x1f, R14 ;  /* 0x0000001fff147819 */ /* 0x000fc6000001140e */
[----:B-1----:R-:W-:Y:S01]  /*0de0*/  IMAD R6, R11, c[0x0][0x180], RZ ;  /* 0x000060000b067a24 */ /* 0x002fe200078e02ff */
[----:B--2---:R-:W1:Y:S02]  /*0df0*/  MUFU.RCP R2, R2 ;  /* 0x0000000200027308 */ /* 0x004e640000001000 */
        /* <DEDUP_REMOVED lines=48> */
.L_x_2178:
        /* <DEDUP_REMOVED lines=49> */
[----:B------:R-:W-:-:S04]  /*1410*/  IMAD.WIDE.U32 R8, R26, c[0x0][0x1a8], R4 ;  /* 0x00006a001a087a25 */ /* 0x000fc800078e0004 */
[----:B------:R-:W-:Y:S02]  /*1420*/  IMAD R17, R6, c[0x0][0x1a0], RZ ;  /* 0x0000680006117a24 */ /* 0x000fe400078e02ff */
[----:B------:R-:W-:Y:S02]  /*1430*/  IMAD.IADD R5, R11, 0x1, R16 ;  /* 0x000000010b057824 */ /* 0x000fe400078e0210 */
[C---:B------:R-:W-:Y:S02]  /*1440*/  IMAD R11, R2.reuse, c[0x0][0x19c], R0 ;  /* 0x00006700020b7a24 */ /* 0x040fe400078e0200 */
[----:B------:R-:W-:-:S04]  /*1450*/  IMAD.WIDE.U32 R6, R2, c[0x0][0x198], R12 ;  /* 0x0000660002067a25 */ /* 0x000fc800078e000c */
[----:B------:R-:W-:Y:S01]  /*1460*/  IMAD R15, R15, c[0x0][0x1a8], RZ ;  /* 0x00006a000f0f7a24 */ /* 0x000fe200078e02ff */
[----:B------:R-:W-:Y:S01]  /*1470*/  LEA R28, P0, R6, c[0x0][0x168], 0x1 ;  /* 0x00005a00061c7a11 */ /* 0x000fe200078008ff */
[----:B------:R-:W-:Y:S02]  /*1480*/  IMAD.IADD R7, R7, 0x1, R11 ;  /* 0x0000000107077824 */ /* 0x000fe400078e020b */
[----:B------:R-:W-:Y:S02]  /*1490*/  IMAD R15, R26, c[0x0][0x1ac], R15 ;  /* 0x00006b001a0f7a24 */ /* 0x000fe400078e020f */
[----:B------:R-:W-:Y:S01]  /*14a0*/  IMAD.MOV.U32 R4, RZ, RZ, R10 ;  /* 0x000000ffff047224 */ /* 0x000fe200078e000a */
[----:B------:R-:W-:Y:S01]  /*14b0*/  LEA.HI.X R6, R6, c[0x0][0x16c], R7, 0x1, P0 ;  /* 0x00005b0006067a11 */ /* 0x000fe200000f0c07 */
[----:B------:R-:W-:Y:S01]  /*14c0*/  IMAD.MOV.U32 R250, RZ, RZ, R28 ;  /* 0x000000fffffa7224 */ /* 0x000fe200078e001c */
[----:B------:R-:W-:Y:S01]  /*14d0*/  STL [R1+0x24], R28 ;  /* 0x0000241c01007387 */ /* 0x000fe20000100800 */
[----:B------:R-:W-:-:S02]  /*14e0*/  IMAD.IADD R3, R9, 0x1, R15 ;  /* 0x0000000109037824 */ /* 0x000fc400078e020f */
[----:B------:R-:W-:Y:S01]  /*14f0*/  IMAD.MOV.U32 R2, RZ, RZ, R8 ;  /* 0x000000ffff027224 */ /* 0x000fe200078e0008 */
[----:B------:R1:W-:Y:S01]  /*1500*/  STL [R1+0x20], R6 ;  /* 0x0000200601007387 */ /* 0x0003e20000100800 */
[----:B------:R-:W-:Y:S02]  /*1510*/  IMAD R0, R19, c[0x0][0x190], RZ ;  /* 0x0000640013007a24 */ /* 0x000fe400078e02ff */
[C---:B------:R-:W-:Y:S02]  /*1520*/  IMAD R9, R14.reuse, c[0x0][0x1a4], R17 ;  /* 0x000069000e097a24 */ /* 0x040fe400078e0211 */
[----:B------:R-:W-:Y:S01]  /*1530*/  IMAD.WIDE.U32 R4, R14, c[0x0][0x1a0], R4 ;  /* 0x000068000e047a25 */ /* 0x000fe200078e0004 */
[----:B------:R-:W-:-:S03]  /*1540*/  IADD3 R14, P0, R250, UR9, RZ ;  /* 0x00000009fa0e7c10 */ /* 0x000fc6000ff1e0ff */
[----:B------:R-:W-:Y:S01]  /*1550*/  IMAD.MOV.U32 R251, RZ, RZ, R6 ;  /* 0x000000fffffb7224 */ /* 0x000fe200078e0006 */
[----:B------:R-:W-:Y:S01]  /*1560*/  LEA R178, P1, R4, c[0x0][0x170], 0x1 ;  /* 0x00005c0004b27a11 */ /* 0x000fe200078208ff */
[C---:B------:R-:W-:Y:S02]  /*1570*/  IMAD R0, R18.reuse, c[0x0][0x194], R0 ;  /* 0x0000650012007a24 */ /* 0x040fe400078e0200 */
[----:B------:R-:W-:Y:S01]  /*1580*/  IMAD.WIDE.U32 R2, R18, c[0x0][0x190], R2 ;  /* 0x0000640012027a25 */ /* 0x000fe200078e0002 */
[----:B------:R-:W-:Y:S02]  /*1590*/  IADD3.X R15, R251, UR5, RZ, P0, !PT ;  /* 0x00000005fb0f7c10 */ /* 0x000fe400087fe4ff */
[----:B------:R-:W-:Y:S01]  /*15a0*/  IADD3 R12, P0, R14, UR9, RZ ;  /* 0x000000090e0c7c10 */ /* 0x000fe2000ff1e0ff */
[----:B------:R-:W-:Y:S02]  /*15b0*/  IMAD.IADD R5, R5, 0x1, R9 ;  /* 0x0000000105057824 */ /* 0x000fe400078e0209 */
[----:B------:R-:W-:Y:S01]  /*15c0*/  IMAD.IADD R0, R3, 0x1, R0 ;  /* 0x0000000103007824 */ /* 0x000fe200078e0200 */
[----:B------:R-:W-:Y:S01]  /*15d0*/  IADD3.X R13, R15, UR5, RZ, P0, !PT ;  /* 0x000000050f0d7c10 */ /* 0x000fe200087fe4ff */
[----:B------:R-:W-:Y:S01]  /*15e0*/  IMAD.SHL.U32 R241, R241, 0x2, RZ ;  /* 0x00000002f1f17824 */ /* 0x000fe200078e00ff */
[----:B------:R-:W-:-:S02]  /*15f0*/  LEA.HI.X R179, R4, c[0x0][0x174], R5, 0x1, P1 ;  /* 0x00005d0004b37a11 */ /* 0x000fc400008f0c05 */
[----:B------:R-:W-:Y:S02]  /*1600*/  IADD3 R10, P0, R12, UR9, RZ ;  /* 0x000000090c0a7c10 */ /* 0x000fe4000ff1e0ff */
[C---:B-1----:R-:W-:Y:S02]  /*1610*/  LEA R6, P2, R2.reuse, c[0x0][0x160], 0x1 ;  /* 0x0000580002067a11 */ /* 0x042fe400078408ff */
[----:B------:R-:W-:Y:S02]  /*1620*/  IADD3.X R11, R13, UR5, RZ, P0, !PT ;  /* 0x000000050d0b7c10 */ /* 0x000fe400087fe4ff */
[----:B------:R-:W-:Y:S02]  /*1630*/  LEA.HI.X R7, R2, c[0x0][0x164], R0, 0x1, P2 ;  /* 0x0000590002077a11 */ /* 0x000fe400010f0c00 */
[----:B------:R-:W-:Y:S02]  /*1640*/  IADD3 R4, P1, R6, UR12, RZ ;  /* 0x0000000c06047c10 */ /* 0x000fe4000ff3e0ff */
[----:B------:R-:W-:Y:S01]  /*1650*/  IADD3 R8, P0, R10, UR9, RZ ;  /* 0x000000090a087c10 */ /* 0x000fe2000ff1e0ff */
[----:B------:R-:W-:Y:S01]  /*1660*/  @!PT LDS RZ, [RZ] ;  /* 0x00000000fffff984 */ /* 0x000fe20000000800 */
[----:B------:R-:W-:Y:S01]  /*1670*/  @!PT LDS RZ, [RZ] ;  /* 0x00000000fffff984 */ /* 0x000fe20000000800 */
[----:B------:R-:W-:Y:S01]  /*1680*/  @!PT LDS RZ, [RZ] ;  /* 0x00000000fffff984 */ /* 0x000fe20000000800 */
[----:B------:R1:W-:Y:S01]  /*1690*/  LDGSTS.E.BYPASS.LTC128B.128 [R241], [R6.64] ;  /* 0x0000000006f17fae */ /* 0x0003e2000b901d4a */
[----:B------:R-:W-:-:S02]  /*16a0*/  IADD3.X R5, R7, UR7, RZ, P1, !PT ;  /* 0x0000000707057c10 */ /* 0x000fc40008ffe4ff */
[----:B------:R-:W-:Y:S02]  /*16b0*/  IADD3 R2, P1, R4, UR12, RZ ;  /* 0x0000000c04027c10 */ /* 0x000fe4000ff3e0ff */
[----:B------:R-:W-:Y:S01]  /*16c0*/  IADD3.X R9, R11, UR5, RZ, P0, !PT ;  /* 0x000000050b097c10 */ /* 0x000fe200087fe4ff */
[----:B------:R2:W-:Y:S01]  /*16d0*/  LDGSTS.E.BYPASS.LTC128B.128 [R241+0x800], [R4.64] ;  /* 0x0080000004f17fae */ /* 0x0005e2000b901d4a */
[----:B------:R-:W-:Y:S02]  /*16e0*/  IADD3.X R3, R5, UR7, RZ, P1, !PT ;  /* 0x0000000705037c10 */ /* 0x000fe40008ffe4ff */
[----:B------:R-:W-:-:S03]  /*16f0*/  IADD3 R16, P1, R2, UR12, RZ ;  /* 0x0000000c02107c10 */ /* 0x000fc6000ff3e0ff */
        /* <DEDUP_REMOVED lines=8> */
[----:B------:R-:W-:Y:S02]  /*1780*/  IADD3.X R7, R9, UR5, RZ, P0, !PT ;  /* 0x0000000509077c10 */ /* 0x000fe400087fe4ff */
[----:B--2---:R-:W-:-:S04]  /*1790*/  IADD3 R4, P0, R6, UR9, RZ ;  /* 0x0000000906047c10 */ /* 0x004fc8000ff1e0ff */
[----:B------:R-:W-:Y:S01]  /*17a0*/  IADD3.X R5, R7, UR5, RZ, P0, !PT ;  /* 0x0000000507057c10 */ /* 0x000fe200087fe4ff */
[----:B---3--:R-:W-:Y:S02]  /*17b0*/  IMAD.MOV.U32 R2, RZ, RZ, R250 ;  /* 0x000000ffff027224 */ /* 0x008fe400078e00fa */
[----:B------:R-:W-:-:S05]  /*17c0*/  IMAD.MOV.U32 R3, RZ, RZ, R251 ;  /* 0x000000ffff037224 */ /* 0x000fca00078e00fb */
[----:B------:R1:W-:Y:S04]  /*17d0*/  LDGSTS.E.BYPASS.LTC128B.128 [R241+0x2000], [R2.64] ;  /* 0x0200000002f17fae */ /* 0x0003e8000b901d4a */
        /* <DEDUP_REMOVED lines=20> */
[----:B------:R-:W-:-:S03]  /*1920*/  IADD3 R4, P0, R6, UR9, RZ ;  /* 0x0000000906047c10 */ /* 0x000fc6000ff1e0ff */
[----:B------:R5:W-:Y:S01]  /*1930*/  LDGSTS.E.BYPASS.LTC128B.128 [R241+0x7800], [R6.64] ;  /* 0x0780000006f17fae */ /* 0x000be2000b901d4a */
[----:B------:R-:W-:Y:S02]  /*1940*/  IADD3.X R5, R7, UR5, RZ, P0, !PT ;  /* 0x0000000507057c10 */ /* 0x000fe400087fe4ff */
[----:B-1----:R-:W-:-:S03]  /*1950*/  IADD3 R2, P0, R4, UR9, RZ ;  /* 0x0000000904027c10 */ /* 0x002fc6000ff1e0ff */
[----:B------:R1:W-:Y:S01]  /*1960*/  LDGSTS.E.BYPASS.LTC128B.128 [R241+0x8000], [R4.64] ;  /* 0x0800000004f17fae */ /* 0x0003e2000b901d4a */
[----:B------:R-:W-:-:S05]  /*1970*/  IADD3.X R3, R5, UR5, RZ, P0, !PT ;  /* 0x0000000505037c10 */ /* 0x000fca00087fe4ff */
[----:B------:R2:W-:Y:S01]  /*1980*/  LDGSTS.E.BYPASS.LTC128B.128 [R241+0x8800], [R2.64] ;  /* 0x0880000002f17fae */ /* 0x0005e2000b901d4a */
[----:B-----5:R-:W-:-:S04]  /*1990*/  IADD3 R6, P0, R2, UR9, RZ ;  /* 0x0000000902067c10 */ /* 0x020fc8000ff1e0ff */
[----:B------:R-:W-:Y:S02]  /*19a0*/  IADD3.X R7, R3, UR5, RZ, P0, !PT ;  /* 0x0000000503077c10 */ /* 0x000fe400087fe4ff */
[----:B-1----:R-:W-:Y:S01]  /*19b0*/  SHF.R.S32.HI R4, RZ, 0x4, R22 ;  /* 0x00000004ff047819 */ /* 0x002fe20000011416 */
[----:B------:R-:W-:Y:S02]  /*19c0*/  IMAD.SHL.U32 R5, R48, 0x40, RZ ;  /* 0x0000004030057824 */ /* 0x000fe400078e00ff */
[----:B------:R1:W-:Y:S01]  /*19d0*/  LDGSTS.E.BYPASS.LTC128B.128 [R241+0x9000], [R6.64] ;  /* 0x0900000006f17fae */ /* 0x0003e2000b901d4a */
[----:B------:R-:W-:Y:S02]  /*19e0*/  LEA.HI R0, R22, R4, RZ, 0x1 ;  /* 0x0000000416007211 */ /* 0x000fe400078f08ff */
[----:B--2---:R-:W-:-:S04]  /*19f0*/  IADD3 R2, P0, R6, UR9, RZ ;  /* 0x0000000906027c10 */ /* 0x004fc8000ff1e0ff */
[----:B------:R-:W-:-:S05]  /*1a00*/  IADD3.X R3, R7, UR5, RZ, P0, !PT ;  /* 0x0000000507037c10 */ /* 0x000fca00087fe4ff */
[----:B------:R2:W-:Y:S04]  /*1a10*/  LDGSTS.E.BYPASS.LTC128B.128 [R241+0x9800], [R2.64] ;  /* 0x0980000002f17fae */ /* 0x0005e8000b901d4a */
[----:B------:R-:W0:Y:S01]  /*1a20*/  LDGDEPBAR ;  /* 0x00000000000079af */ /* 0x000e220000000000 */
[----:B-1----:R-:W-:-:S04]  /*1a30*/  IADD3 R6, P0, R178, UR12, RZ ;  /* 0x0000000cb2067c10 */ /* 0x002fc8000ff1e0ff */
[----:B------:R-:W-:Y:S02]  /*1a40*/  IADD3.X R7, R179, UR7, RZ, P0, !PT ;  /* 0x00000007b3077c10 */ /* 0x000fe400087fe4ff */
[----:B--2---:R-:W-:Y:S01]  /*1a50*/  LOP3.LUT R2, R0, 0xfffffffe, RZ, 0xc0, !PT ;  /* 0xfffffffe00027812 */ /* 0x004fe200078ec0ff */
        /* <DEDUP_REMOVED lines=67> */
[----:B----4-:R-:W-:Y:S01]  /*1e90*/  IADD3 R10, P0, R6, UR12, RZ ;  /* 0x0000000c060a7c10 */ /* 0x010fe2000ff1e0ff */
[----:B-1----:R-:W-:Y:S01]  /*1ea0*/  IMAD.SHL.U32 R5, R3, 0x2, RZ ;  /* 0x0000000203057824 */ /* 0x002fe200078e00ff */
[----:B------:R-:W-:Y:S01]  /*1eb0*/  LOP3.LUT R3, R126, 0xffffffe0, RZ, 0xc0, !PT ;  /* 0xffffffe07e037812 */ /* 0x000fe200078ec0ff */
[----:B------:R1:W-:Y:S01]  /*1ec0*/  LDGSTS.E.BYPASS.LTC128B.128 [R241+0x11000], [R6.64] ;  /* 0x1100000006f17fae */ /* 0x0003e2000b901d4a */
[----:B------:R-:W-:Y:S01]  /*1ed0*/  IADD3.X R11, R7, UR7, RZ, P0, !PT ;  /* 0x00000007070b7c10 */ /* 0x000fe200087fe4ff */
[----:B------:R-:W-:Y:S01]  /*1ee0*/  IMAD.MOV.U32 R4, RZ, RZ, 0x40 ;  /* 0x00000040ff047424 */ /* 0x000fe200078e00ff */
[----:B------:R-:W-:-:S03]  /*1ef0*/  LOP3.LUT P0, RZ, R48, 0x2, RZ, 0xc0, !PT ;  /* 0x0000000230ff7812 */ /* 0x000fc6000780c0ff */
[----:B------:R3:W-:Y:S01]  /*1f00*/  LDGSTS.E.BYPASS.LTC128B.128 [R241+0x11800], [R10.64] ;  /* 0x118000000af17fae */ /* 0x0007e2000b901d4a */
[----:B------:R-:W-:Y:S02]  /*1f10*/  SEL R2, R27, 0xffffffe0, !P0 ;  /* 0xffffffe01b027807 */ /* 0x000fe40004000000 */
[----:B------:R-:W-:Y:S01]  /*1f20*/  LOP3.LUT P0, RZ, R48, 0x4, RZ, 0xc0, !PT ;  /* 0x0000000430ff7812 */ /* 0x000fe2000780c0ff */
[----:B------:R-:W-:Y:S01]  /*1f30*/  LDSM.16.M88.4 R20, [R222] ;  /* 0x00000000de14783b */ /* 0x000fe20000000200 */
[----:B------:R-:W-:Y:S01]  /*1f40*/  SEL R4, R4, 0xffffffc0, !P1 ;  /* 0xffffffc004047807 */ /* 0x000fe20004800000 */
[----:B------:R-:W-:Y:S02]  /*1f50*/  IMAD.IADD R219, R220, 0x1, R2 ;  /* 0x00000001dcdb7824 */ /* 0x000fe400078e0202 */
[----:B-----5:R-:W2:Y:S02]  /*1f60*/  LDSM.16.M88.4 R12, [R5+0x2000] ;  /* 0x00200000050c783b */ /* 0x020ea40000000200 */
[----:B------:R-:W-:-:S02]  /*1f70*/  IMAD.IADD R223, R222, 0x1, R4 ;  /* 0x00000001dedf7824 */ /* 0x000fc400078e0204 */
[----:B------:R-:W-:Y:S02]  /*1f80*/  LDSM.16.M88.4 R16, [R225] ;  /* 0x00000000e110783b */ /* 0x000fe40000000200 */
[----:B------:R-:W-:Y:S02]  /*1f90*/  IMAD.IADD R224, R0, 0x1, R223 ;  /* 0x0000000100e07824 */ /* 0x000fe400078e02df */
[----:B------:R-:W-:Y:S01]  /*1fa0*/  LDSM.16.M88.4 R36, [R219+0x800] ;  /* 0x00080000db24783b */ /* 0x000fe20000000200 */
[----:B------:R-:W-:-:S03]  /*1fb0*/  @P0 IADD3 R221, R220, -0x40, RZ ;  /* 0xffffffc0dcdd0810 */ /* 0x000fc60007ffe0ff */
[----:B------:R-:W-:Y:S02]  /*1fc0*/  LDSM.16.M88.4 R44, [R5+0x3000] ;  /* 0x00300000052c783b */ /* 0x000fe40000000200 */
[----:B------:R-:W-:Y:S02]  /*1fd0*/  IMAD.IADD R218, R2, 0x1, R221 ;  /* 0x0000000102da7824 */ /* 0x000fe400078e02dd */
[----:B------:R-:W-:Y:S04]  /*1fe0*/  LDSM.16.M88.4 R40, [R219] ;  /* 0x00000000db28783b */ /* 0x000fe80000000200 */
[----:B---3--:R-:W3:Y:S04]  /*1ff0*/  LDSM.16.M88.4 R8, [R5+0x2800] ;  /* 0x002800000508783b */ /* 0x008ee80000000200 */
[----:B------:R-:W4:Y:S04]  /*2000*/  LDSM.16.M88.4 R56, [R219+0x1000] ;  /* 0x00100000db38783b */ /* 0x000f280000000200 */
[----:B------:R-:W-:Y:S04]  /*2010*/  LDSM.16.M88.4 R52, [R5+0x3800] ;  /* 0x003800000534783b */ /* 0x000fe80000000200 */
[----:B------:R-:W-:Y:S04]  /*2020*/  LDSM.16.M88.4 R48, [R219+0x1800] ;  /* 0x00180000db30783b */ /* 0x000fe80000000200 */
[----:B------:R-:W-:Y:S01]  /*2030*/  LDSM.16.M88.4 R60, [R5+0x4800] ;  /* 0x00480000053c783b */ /* 0x000fe20000000200 */
[C---:B--2---:R-:W-:Y:S03]  /*2040*/  HMMA.16816.F32 R32, R20.reuse, R12, RZ ;  /* 0x0000000c1420723c */ /* 0x044fe600000018ff */
[----:B------:R-:W-:Y:S04]  /*2050*/  LDSM.16.M88.4 R64, [R218] ;  /* 0x00000000da40783b */ /* 0x000fe80000000200 */
[----:B------:R-:W-:Y:S01]  /*2060*/  LDSM.16.M88.4 R116, [R5+0x5000] ;  /* 0x005000000574783b */ /* 0x000fe20000000200 */
[C---:B------:R-:W-:Y:S03]  /*2070*/  HMMA.16816.F32 R28, R20.reuse, R14, RZ ;  /* 0x0000000e141c723c */ /* 0x040fe600000018ff */
[----:B------:R-:W-:Y:S04]  /*2080*/  LDSM.16.M88.4 R120, [R219+0x3000] ;  /* 0x00300000db78783b */ /* 0x000fe80000000200 */
[----:B------:R-:W0:Y:S01]  /*2090*/  LDGDEPBAR ;  /* 0x00000000000079af */ /* 0x000e220000000000 */
[C---:B---3--:R-:W-:Y:S08]  /*20a0*/  HMMA.16816.F32 R24, R20.reuse, R8, RZ ;  /* 0x000000081418723c */ /* 0x048ff000000018ff */
[C---:B------:R-:W-:Y:S08]  /*20b0*/  HMMA.16816.F32 R12, R20.reuse, R10, RZ ;  /* 0x0000000a140c723c */ /* 0x040ff000000018ff */
[----:B------:R-:W-:Y:S08]  /*20c0*/  HMMA.16816.F32 R8, R20, R44, RZ ;  /* 0x0000002c1408723c */ /* 0x000ff000000018ff */
[C---:B------:R-:W-:Y:S01]  /*20d0*/  HMMA.16816.F32 R92, R16.reuse, R36, R24 ;  /* 0x00000024105c723c */ /* 0x040fe20000001818 */
[----:B------:R-:W2:Y:S07]  /*20e0*/  LDSM.16.M88.4 R24, [R5+0x4000] ;  /* 0x004000000518783b */ /* 0x000eae0000000200 */
[C---:B------:R-:W-:Y:S08]  /*20f0*/  HMMA.16816.F32 R72, R16.reuse, R40, R32 ;  /* 0x000000281048723c */ /* 0x040ff00000001820 */
[C---:B------:R-:W-:Y:S01]  /*2100*/  HMMA.16816.F32 R68, R16.reuse, R42, R28 ;  /* 0x0000002a1044723c */ /* 0x040fe2000000181c */
[----:B------:R-:W3:Y:S07]  /*2110*/  LDSM.16.M88.4 R40, [R219+0x2000] ;  /* 0x00200000db28783b */ /* 0x000eee0000000200 */
[C---:B----4-:R-:W-:Y:S08]  /*2120*/  HMMA.16816.F32 R104, R16.reuse, R56, R8 ;  /* 0x000000381068723c */ /* 0x050ff00000001808 */
[----:B------:R-:W-:Y:S01]  /*2130*/  HMMA.16816.F32 R108, R16, R38, R12 ;  /* 0x00000026106c723c */ /* 0x000fe2000000180c */
[----:B------:R-:W-:Y:S07]  /*2140*/  LDSM.16.M88.4 R12, [R223] ;  /* 0x00000000df0c783b */ /* 0x000fee0000000200 */
[C---:B------:R-:W-:Y:S01]  /*2150*/  HMMA.16816.F32 R8, R20.reuse, R46, RZ ;  /* 0x0000002e1408723c */ /* 0x040fe200000018ff */
[----:B------:R-:W4:Y:S07]  /*2160*/  LDSM.16.M88.4 R44, [R221] ;  /* 0x00000000dd2c783b */ /* 0x000f2e0000000200 */
[C---:B--2---:R-:W-:Y:S08]  /*2170*/  HMMA.16816.F32 R28, R20.reuse, R24, RZ ;  /* 0x00000018141c723c */ /* 0x044ff000000018ff */
[----:B------:R-:W-:Y:S08]  /*2180*/  HMMA.16816.F32 R24, R20, R26, RZ ;  /* 0x0000001a1418723c */ /* 0x000ff000000018ff */
[----:B------:R-:W-:Y:S01]  /*2190*/  HMMA.16816.F32 R76, R16, R58, R8 ;  /* 0x0000003a104c723c */ /* 0x000fe20000001808 */
[----:B------:R-:W2:Y:S04]  /*21a0*/  LDSM.16.M88.4 R8, [R224] ;  /* 0x00000000e008783b */ /* 0x000ea80000000200 */
[----:B------:R-:W-:Y:S03]  /*21b0*/  LDSM.16.M88.4 R56, [R221+0x1000] ;  /* 0x00100000dd38783b */ /* 0x000fe60000000200 */
[C---:B------:R-:W-:Y:S08]  /*21c0*/  HMMA.16816.F32 R32, R20.reuse, R52, RZ ;  /* 0x000000341420723c */ /* 0x040ff000000018ff */
[----:B------:R-:W-:Y:S01]  /*21d0*/  HMMA.16816.F32 R36, R20, R54, RZ ;  /* 0x000000361424723c */ /* 0x000fe200000018ff */
[----:B------:R-:W5:Y:S07]  /*21e0*/  LDSM.16.M88.4 R52, [R219+0x2800] ;  /* 0x00280000db34783b */ /* 0x000f6e0000000200 */
[C---:B---3--:R-:W-:Y:S08]  /*21f0*/  HMMA.16816.F32 R96, R16.reuse, R40, R28 ;  /* 0x000000281060723c */ /* 0x048ff0000000181c */
[----:B------:R-:W-:Y:S08]  /*2200*/  HMMA.16816.F32 R112, R16, R42, R24 ;  /* 0x0000002a1070723c */ /* 0x000ff00000001818 */
[C---:B----4-:R-:W-:Y:S08]  /*2210*/  HMMA.16816.F32 R24, R12.reuse, R44, R72 ;  /* 0x0000002c0c18723c */ /* 0x050ff00000001848 */
[----:B------:R-:W-:Y:S01]  /*2220*/  HMMA.16816.F32 R40, R12, R46, R68 ;  /* 0x0000002e0c28723c */ /* 0x000fe20000001844 */
[----:B------:R-:W3:Y:S07]  /*2230*/  LDSM.16.M88.4 R44, [R221+0x800] ;  /* 0x00080000dd2c783b */ /* 0x000eee0000000200 */
[----:B------:R-:W-:Y:S08]  /*2240*/  HMMA.16816.F32 R80, R16, R48, R32 ;  /* 0x000000301050723c */ /* 0x000ff00000001820 */
[----:B------:R-:W-:Y:S08]  /*2250*/  HMMA.16816.F32 R32, R20, R62, RZ ;  /* 0x0000003e1420723c */ /* 0x000ff000000018ff */
[----:B------:R-:W-:Y:S08]  /*2260*/  HMMA.16816.F32 R100, R16, R50, R36 ;  /* 0x000000321064723c */ /* 0x000ff00000001824 */
[----:B------:R-:W-:Y:S01]  /*2270*/  HMMA.16816.F32 R36, R20, R60, RZ ;  /* 0x0000003c1424723c */ /* 0x000fe200000018ff */
[----:B------:R-:W4:Y:S07]  /*2280*/  LDSM.16.M88.4 R60, [R218+0x800] ;  /* 0x00080000da3c783b */ /* 0x000f2e0000000200 */
[----:B--2---:R-:W-:Y:S08]  /*2290*/  HMMA.16816.F32 R48, R8, R64, R24 ;  /* 0x000000400830723c */ /* 0x004ff00000001818 */
[----:B------:R-:W-:Y:S08]  /*22a0*/  HMMA.16816.F32 R28, R20, R116, RZ ;  /* 0x00000074141c723c */ /* 0x000ff000000018ff */
[----:B-----5:R-:W-:Y:S08]  /*22b0*/  HMMA.16816.F32 R84, R16, R54, R32 ;  /* 0x000000361054723c */ /* 0x020ff00000001820 */
[----:B---3--:R-:W-:Y:S01]  /*22c0*/  HMMA.16816.F32 R32, R12, R44, R92 ;  /* 0x0000002c0c20723c */ /* 0x008fe2000000185c */
[----:B------:R-:W-:-:S04]  /*22d0*/  FMUL.FTZ R2, R48, c[0x0][0x2ec] ;  /* 0x0000bb0030027a20 */ /* 0x000fc80000410000 */
[----:B------:R2:W3:Y:S03]  /*22e0*/  MUFU.TANH R162, R2 ;  /* 0x0000000200a27308 */ /* 0x0004e60000002400 */
[----:B------:R-:W-:Y:S08]  /*22f0*/  HMMA.16816.F32 R24, R8, R66, R40 ;  /* 0x000000420818723c */ /* 0x000ff00000001828 */
[----:B------:R-:W-:Y:S01]  /*2300*/  HMMA.16816.F32 R144, R16, R120, R28 ;  /* 0x000000781090723c */ /* 0x000fe2000000181c */
[----:B--2---:R-:W-:-:S07]  /*2310*/  FMUL.FTZ R2, R49, c[0x0][0x2ec] ;  /* 0x0000bb0031027a20 */ /* 0x004fce0000410000 */
[----:B------:R-:W-:Y:S01]  /*2320*/  HMMA.16816.F32 R28, R12, R46, R108 ;  /* 0x0000002e0c1c723c */ /* 0x000fe2000000186c */
[----:B------:R2:W-:Y:S01]  /*2330*/  MUFU.TANH R248, R2 ;  /* 0x0000000200f87308 */ /* 0x0005e20000002400 */
[----:B------:R-:W-:Y:S06]  /*2340*/  LDSM.16.M88.4 R44, [R218+0x1000] ;  /* 0x00100000da2c783b */ /* 0x000fec0000000200 */
[----:B------:R-:W-:Y:S01]  /*2350*/  HMMA.16816.F32 R88, R16, R52, R36 ;  /* 0x000000341058723c */ /* 0x000fe20000001824 */
[----:B------:R-:W5:Y:S04]  /*2360*/  LDSM.16.M88.4 R52, [R221+0x1800] ;  /* 0x00180000dd34783b */ /* 0x000f680000000200 */
[----:B------:R-:W1:Y:S03]  /*2370*/  LDSM.16.M88.4 R36, [R221+0x2000] ;  /* 0x00200000dd24783b */ /* 0x000e660000000200 */
[----:B----4-:R-:W-:Y:S01]  /*2380*/  HMMA.16816.F32 R40, R8, R60, R32 ;  /* 0x0000003c0828723c */ /* 0x010fe20000001820 */
[----:B--2---:R-:W-:Y:S01]  /*2390*/  FMUL.FTZ R2, R50, c[0x0][0x2ec] ;  /* 0x0000bb0032027a20 */ /* 0x004fe20000410000 */
[----:B------:R-:W-:Y:S03]  /*23a0*/  LDSM.16.M88.4 R32, [R218+0x2000] ;  /* 0x00200000da20783b */ /* 0x000fe60000000200 */
[----:B------:R2:W4:Y:S03]  /*23b0*/  MUFU.TANH R247, R2 ;  /* 0x0000000200f77308 */ /* 0x0005260000002400 */
[C---:B------:R-:W-:Y:S08]  /*23c0*/  HMMA.16816.F32 R72, R12.reuse, R56, R104 ;  /* 0x000000380c48723c */ /* 0x040ff00000001868 */
[----:B------:R-:W-:Y:S01]  /*23d0*/  HMMA.16816.F32 R76, R12, R58, R76 ;  /* 0x0000003a0c4c723c */ /* 0x000fe2000000184c */
[----:B------:R-:W-:Y:S01]  /*23e0*/  LDSM.16.M88.4 R56, [R218+0x1800] ;  /* 0x00180000da38783b */ /* 0x000fe20000000200 */
[----:B--2---:R-:W-:-:S03]  /*23f0*/  FMUL.FTZ R2, R51, c[0x0][0x2ec] ;  /* 0x0000bb0033027a20 */ /* 0x004fc60000410000 */
[----:B------:R-:W2:Y:S01]  /*2400*/  LDSM.16.M88.4 R48, [R221+0x2800] ;  /* 0x00280000dd30783b */ /* 0x000ea20000000200 */
[----:B------:R1:W-:Y:S02]  /*2410*/  MUFU.TANH R245, R2 ;  /* 0x0000000200f57308 */ /* 0x0003e40000002400 */
[----:B-----5:R-:W-:Y:S01]  /*2420*/  HMMA.16816.F32 R64, R12, R52, R80 ;  /* 0x000000340c40723c */ /* 0x020fe20000001850 */
[----:B-1----:R-:W-:-:S07]  /*2430*/  FMUL.FTZ R2, R24, c[0x0][0x2ec] ;  /* 0x0000bb0018027a20 */ /* 0x002fce0000410000 */
[C---:B------:R-:W-:Y:S01]  /*2440*/  HMMA.16816.F32 R80, R12.reuse, R36, R96 ;  /* 0x000000240c50723c */ /* 0x040fe20000001860 */
[----:B------:R1:W5:Y:S07]  /*2450*/  MUFU.TANH R246, R2 ;  /* 0x0000000200f67308 */ /* 0x00036e0000002400 */
[----:B------:R-:W-:Y:S01]  /*2460*/  HMMA.16816.F32 R68, R12, R54, R100 ;  /* 0x000000360c44723c */ /* 0x000fe20000001864 */
[----:B-1----:R-:W-:-:S07]  /*2470*/  FMUL.FTZ R2, R25, c[0x0][0x2ec] ;  /* 0x0000bb0019027a20 */ /* 0x002fce0000410000 */
[C---:B--2---:R-:W-:Y:S01]  /*2480*/  HMMA.16816.F32 R52, R12.reuse, R48, R88 ;  /* 0x000000300c34723c */ /* 0x044fe20000001858 */
[----:B------:R1:W-:Y:S07]  /*2490*/  MUFU.TANH R244, R2 ;  /* 0x0000000200f47308 */ /* 0x0003ee0000002400 */
[----:B------:R-:W-:Y:S01]  /*24a0*/  HMMA.16816.F32 R104, R12, R50, R84 ;  /* 0x000000320c68723c */ /* 0x000fe20000001854 */
[----:B------:R-:W2:Y:S07]  /*24b0*/  LDSM.16.M88.4 R84, [R218+0x2800] ;  /* 0x00280000da54783b */ /* 0x000eae0000000200 */
[----:B------:R-:W-:Y:S01]  /*24c0*/  HMMA.16816.F32 R48, R8, R46, R76 ;  /* 0x0000002e0830723c */ /* 0x000fe2000000184c */
[----:B-1----:R-:W-:-:S04]  /*24d0*/  FMUL.FTZ R2, R26, c[0x0][0x2ec] ;  /* 0x0000bb001a027a20 */ /* 0x002fc80000410000 */
[----:B------:R1:W1:Y:S03]  /*24e0*/  MUFU.TANH R161, R2 ;  /* 0x0000000200a17308 */ /* 0x0002660000002400 */
[C---:B------:R-:W-:Y:S08]  /*24f0*/  HMMA.16816.F32 R68, R8.reuse, R58, R68 ;  /* 0x0000003a0844723c */ /* 0x040ff00000001844 */
[----:B------:R-:W-:Y:S01]  /*2500*/  HMMA.16816.F32 R80, R8, R32, R80 ;  /* 0x000000200850723c */ /* 0x000fe20000001850 */
[----:B-1----:R-:W-:-:S07]  /*2510*/  FMUL.FTZ R2, R27, c[0x0][0x2ec] ;  /* 0x0000bb001b027a20 */ /* 0x002fce0000410000 */
[----:B------:R-:W-:Y:S01]  /*2520*/  HMMA.16816.F32 R24, R8, R62, R28 ;  /* 0x0000003e0818723c */ /* 0x000fe2000000181c */
[----:B------:R1:W1:Y:S07]  /*2530*/  MUFU.TANH R243, R2 ;  /* 0x0000000200f37308 */ /* 0x00026e0000002400 */
[----:B------:R-:W-:Y:S08]  /*2540*/  HMMA.16816.F32 R28, R12, R38, R112 ;  /* 0x000000260c1c723c */ /* 0x000ff00000001870 */
[----:B------:R-:W-:Y:S01]  /*2550*/  HMMA.16816.F32 R36, R8, R44, R72 ;  /* 0x0000002c0824723c */ /* 0x000fe20000001848 */
[----:B------:R-:W3:Y:S01]  /*2560*/  LDSM.16.M88.4 R44, [R5+0x6000] ;  /* 0x00600000052c783b */ /* 0x000ee20000000200 */
[----:B-1----:R-:W-:-:S04]  /*2570*/  FMUL.FTZ R2, R40, c[0x0][0x2ec] ;  /* 0x0000bb0028027a20 */ /* 0x002fc80000410000 */
[----:B------:R1:W-:Y:S02]  /*2580*/  MUFU.TANH R242, R2 ;  /* 0x0000000200f27308 */ /* 0x0003e40000002400 */
[C---:B------:R-:W-:Y:S08]  /*2590*/  HMMA.16816.F32 R60, R8.reuse, R56, R64 ;  /* 0x00000038083c723c */ /* 0x040ff00000001840 */
[----:B------:R-:W-:Y:S01]  /*25a0*/  HMMA.16816.F32 R56, R8, R34, R28 ;  /* 0x000000220838723c */ /* 0x000fe2000000181c */
[----:B------:R-:W4:Y:S04]  /*25b0*/  LDSM.16.M88.4 R28, [R5+0x6800] ;  /* 0x00680000051c783b */ /* 0x000f280000000200 */
[----:B------:R-:W5:Y:S01]  /*25c0*/  LDSM.16.M88.4 R32, [R5+0x8800] ;  /* 0x008800000520783b */ /* 0x000f620000000200 */
[----:B-1----:R-:W-:-:S02]  /*25d0*/  FMUL.FTZ R2, R41, c[0x0][0x2ec] ;  /* 0x0000bb0029027a20 */ /* 0x002fc40000410000 */
[----:B--2---:R-:W-:Y:S02]  /*25e0*/  HMMA.16816.F32 R76, R8, R84, R52 ;  /* 0x00000054084c723c */ /* 0x004fe40000001834 */
[----:B------:R1:W-:Y:S06]  /*25f0*/  MUFU.TANH R240, R2 ;  /* 0x0000000200f07308 */ /* 0x0003ec0000002400 */
[C---:B------:R-:W-:Y:S08]  /*2600*/  HMMA.16816.F32 R52, R20.reuse, R118, RZ ;  /* 0x000000761434723c */ /* 0x040ff000000018ff */
[----:B---3--:R-:W-:Y:S01]  /*2610*/  HMMA.16816.F32 R88, R20, R44, RZ ;  /* 0x0000002c1458723c */ /* 0x008fe200000018ff */
[----:B-1----:R-:W-:-:S04]  /*2620*/  FMUL.FTZ R2, R42, c[0x0][0x2ec] ;  /* 0x0000bb002a027a20 */ /* 0x002fc80000410000 */
[----:B------:R1:W-:Y:S03]  /*2630*/  MUFU.TANH R236, R2 ;  /* 0x0000000200ec7308 */ /* 0x0003e60000002400 */
[C---:B------:R-:W-:Y:S01]  /*2640*/  HMMA.16816.F32 R92, R20.reuse, R46, RZ ;  /* 0x0000002e145c723c */ /* 0x040fe200000018ff */
[----:B------:R-:W-:Y:S07]  /*2650*/  LDSM.16.M88.4 R44, [R219+0x4000] ;  /* 0x00400000db2c783b */ /* 0x000fee0000000200 */
[----:B----4-:R-:W-:Y:S01]  /*2660*/  HMMA.16816.F32 R96, R20, R28, RZ ;  /* 0x0000001c1460723c */ /* 0x010fe200000018ff */
[----:B-1----:R-:W-:-:S02]  /*2670*/  FMUL.FTZ R2, R43, c[0x0][0x2ec] ;  /* 0x0000bb002b027a20 */ /* 0x002fc40000410000 */
[----:B------:R-:W1:Y:S05]  /*2680*/  LDSM.16.M88.4 R40, [R5+0x5800] ;  /* 0x005800000528783b */ /* 0x000e6a0000000200 */
[C---:B------:R-:W-:Y:S01]  /*2690*/  HMMA.16816.F32 R100, R20.reuse, R30, RZ ;  /* 0x0000001e1464723c */ /* 0x040fe200000018ff */
[----:B------:R2:W-:Y:S01]  /*26a0*/  MUFU.TANH R238, R2 ;  /* 0x0000000200ee7308 */ /* 0x0005e20000002400 */
[----:B------:R-:W3:Y:S06]  /*26b0*/  LDSM.16.M88.4 R28, [R5+0x9000] ;  /* 0x00900000051c783b */ /* 0x000eec0000000200 */
[C---:B-----5:R-:W-:Y:S08]  /*26c0*/  HMMA.16816.F32 R140, R20.reuse, R32, RZ ;  /* 0x00000020148c723c */ /* 0x060ff000000018ff */
[----:B------:R-:W-:Y:S01]  /*26d0*/  HMMA.16816.F32 R148, R20, R34, RZ ;  /* 0x000000221494723c */ /* 0x000fe200000018ff */
[----:B--2---:R-:W-:-:S04]  /*26e0*/  FMUL.FTZ R2, R24, c[0x0][0x2ec] ;  /* 0x0000bb0018027a20 */ /* 0x004fc80000410000 */
[----:B------:R2:W4:Y:S03]  /*26f0*/  MUFU.TANH R239, R2 ;  /* 0x0000000200ef7308 */ /* 0x0005260000002400 */
[----:B------:R-:W-:Y:S01]  /*2700*/  HMMA.16816.F32 R32, R8, R86, R104 ;  /* 0x000000560820723c */ /* 0x000fe20000001868 */
[----:B--2---:R-:W-:-:S07]  /*2710*/  FMUL.FTZ R2, R25, c[0x0][0x2ec] ;  /* 0x0000bb0019027a20 */ /* 0x004fce0000410000 */
[C---:B-1----:R-:W-:Y:S01]  /*2720*/  HMMA.16816.F32 R64, R20.reuse, R40, RZ ;  /* 0x000000281440723c */ /* 0x042fe200000018ff */
[----:B------:R1:W-:Y:S07]  /*2730*/  MUFU.TANH R237, R2 ;  /* 0x0000000200ed7308 */ /* 0x0003ee0000002400 */
[C---:B------:R-:W-:Y:S01]  /*2740*/  HMMA.16816.F32 R72, R20.reuse, R42, RZ ;  /* 0x0000002a1448723c */ /* 0x040fe200000018ff */
[----:B------:R-:W2:Y:S07]  /*2750*/  LDSM.16.M88.4 R40, [R5+0x8000] ;  /* 0x008000000528783b */ /* 0x000eae0000000200 */
[----:B---3--:R-:W-:Y:S01]  /*2760*/  HMMA.16816.F32 R152, R20, R28, RZ ;  /* 0x0000001c1498723c */ /* 0x008fe200000018ff */
[----:B-1----:R-:W-:-:S04]  /*2770*/  FMUL.FTZ R2, R26, c[0x0][0x2ec] ;  /* 0x0000bb001a027a20 */ /* 0x002fc80000410000 */
[----:B------:R1:W3:Y:S03]  /*2780*/  MUFU.TANH R234, R2 ;  /* 0x0000000200ea7308 */ /* 0x0002e60000002400 */
[C---:B------:R-:W-:Y:S01]  /*2790*/  HMMA.16816.F32 R156, R20.reuse, R30, RZ ;  /* 0x0000001e149c723c */ /* 0x040fe200000018ff */
[----:B-1----:R-:W-:Y:S02]  /*27a0*/  FMUL.FTZ R2, R27, c[0x0][0x2ec] ;  /* 0x0000bb001b027a20 */ /* 0x002fe40000410000 */
[----:B------:R-:W1:Y:S02]  /*27b0*/  LDSM.16.M88.4 R24, [R5+0x7000] ;  /* 0x007000000518783b */ /* 0x000e640000000200 */
[----:B------:R5:W1:Y:S03]  /*27c0*/  MUFU.TANH R231, R2 ;  /* 0x0000000200e77308 */ /* 0x000a660000002400 */
[C---:B--2---:R-:W-:Y:S08]  /*27d0*/  HMMA.16816.F32 R132, R20.reuse, R40, RZ ;  /* 0x000000281484723c */ /* 0x044ff000000018ff */
[C---:B------:R-:W-:Y:S01]  /*27e0*/  HMMA.16816.F32 R136, R20.reuse, R42, RZ ;  /* 0x0000002a1488723c */ /* 0x040fe200000018ff */
[----:B-----5:R-:W-:Y:S01]  /*27f0*/  FMUL.FTZ R2, R36, c[0x0][0x2ec] ;  /* 0x0000bb0024027a20 */ /* 0x020fe20000410000 */
[----:B------:R-:W-:Y:S03]  /*2800*/  LDSM.16.M88.4 R40, [R221+0x3000] ;  /* 0x00300000dd28783b */ /* 0x000fe60000000200 */
[----:B------:R2:W-:Y:S02]  /*2810*/  MUFU.TANH R230, R2 ;  /* 0x0000000200e67308 */ /* 0x0005e40000002400 */
[----:B--2---:R-:W-:Y:S01]  /*2820*/  FMUL.FTZ R2, R37, c[0x0][0x2ec] ;  /* 0x0000bb0025027a20 */ /* 0x004fe20000410000 */
[C---:B-1----:R-:W-:Y:S05]  /*2830*/  HMMA.16816.F32 R108, R20.reuse, R24, RZ ;  /* 0x00000018146c723c */ /* 0x042fea00000018ff */
[----:B------:R1:W-:Y:S03]  /*2840*/  MUFU.TANH R235, R2 ;  /* 0x0000000200eb7308 */ /* 0x0003e60000002400 */
[----:B------:R-:W-:Y:S01]  /*2850*/  HMMA.16816.F32 R112, R20, R26, RZ ;  /* 0x0000001a1470723c */ /* 0x000fe200000018ff */
[----:B------:R-:W2:Y:S01]  /*2860*/  LDSM.16.M88.4 R24, [R5+0x9800] ;  /* 0x009800000518783b */ /* 0x000ea20000000200 */
[----:B-1----:R-:W-:-:S04]  /*2870*/  FMUL.FTZ R2, R38, c[0x0][0x2ec] ;  /* 0x0000bb0026027a20 */ /* 0x002fc80000410000 */
[----:B------:R1:W5:Y:S02]  /*2880*/  MUFU.TANH R120, R2 ;  /* 0x0000000200787308 */ /* 0x0003640000002400 */
[----:B-1----:R-:W-:Y:S02]  /*2890*/  FMUL.FTZ R2, R39, c[0x0][0x2ec] ;  /* 0x0000bb0027027a20 */ /* 0x002fe40000410000 */
[----:B------:R-:W1:Y:S04]  /*28a0*/  LDSM.16.M88.4 R36, [R5+0x7800] ;  /* 0x007800000524783b */ /* 0x000e680000000200 */
[----:B------:R3:W-:Y:S01]  /*28b0*/  MUFU.TANH R127, R2 ;  /* 0x00000002007f7308 */ /* 0x0007e20000002400 */
[C---:B--2---:R-:W-:Y:S08]  /*28c0*/  HMMA.16816.F32 R164, R20.reuse, R24, RZ ;  /* 0x0000001814a4723c */ /* 0x044ff000000018ff */
[----:B------:R-:W-:Y:S01]  /*28d0*/  HMMA.16816.F32 R184, R20, R26, RZ ;  /* 0x0000001a14b8723c */ /* 0x000fe200000018ff */
[----:B---3--:R-:W-:-:S04]  /*28e0*/  FMUL.FTZ R2, R48, c[0x0][0x2ec] ;  /* 0x0000bb0030027a20 */ /* 0x008fc80000410000 */
[----:B------:R2:W-:Y:S03]  /*28f0*/  MUFU.TANH R215, R2 ;  /* 0x0000000200d77308 */ /* 0x0005e60000002400 */
[----:B------:R-:W-:Y:S01]  /*2900*/  HMMA.16816.F32 R24, R12, R40, R144 ;  /* 0x000000280c18723c */ /* 0x000fe20000001890 */
[----:B--2---:R-:W-:-:S07]  /*2910*/  FMUL.FTZ R2, R49, c[0x0][0x2ec] ;  /* 0x0000bb0031027a20 */ /* 0x004fce0000410000 */
[C---:B-1----:R-:W-:Y:S01]  /*2920*/  HMMA.16816.F32 R116, R20.reuse, R36, RZ ;  /* 0x000000241474723c */ /* 0x042fe200000018ff */
[----:B------:R1:W-:Y:S07]  /*2930*/  MUFU.TANH R233, R2 ;  /* 0x0000000200e97308 */ /* 0x0003ee0000002400 */
[----:B------:R-:W-:Y:S01]  /*2940*/  HMMA.16816.F32 R128, R20, R38, RZ ;  /* 0x000000261480723c */ /* 0x000fe200000018ff */
[----:B------:R-:W2:Y:S07]  /*2950*/  LDSM.16.M88.4 R36, [R218+0x3000] ;  /* 0x00300000da24783b */ /* 0x000eae0000000200 */
[----:B------:R-:W-:Y:S01]  /*2960*/  HMMA.16816.F32 R20, R16, R122, R52 ;  /* 0x0000007a1014723c */ /* 0x000fe20000001834 */
[----:B------:R-:W-:Y:S01]  /*2970*/  LDSM.16.M88.4 R52, [R221+0x3800] ;  /* 0x00380000dd34783b */ /* 0x000fe20000000200 */
[----:B-1----:R-:W-:-:S04]  /*2980*/  FMUL.FTZ R2, R50, c[0x0][0x2ec] ;  /* 0x0000bb0032027a20 */ /* 0x002fc80000410000 */
[----:B------:R1:W3:Y:S02]  /*2990*/  MUFU.TANH R121, R2 ;  /* 0x0000000200797308 */ /* 0x0002e40000002400 */
[----:B-1----:R-:W-:Y:S02]  /*29a0*/  FMUL.FTZ R2, R51, c[0x0][0x2ec] ;  /* 0x0000bb0033027a20 */ /* 0x002fe40000410000 */
[----:B------:R-:W1:Y:S11]  /*29b0*/  LDSM.16.M88.4 R48, [R219+0x3800] ;  /* 0x00380000db30783b */ /* 0x000e760000000200 */
[----:B------:R-:W-:Y:S03]  /*29c0*/  @!UPT UIADD3 URZ, URZ, URZ, URZ ;  /* 0x0000003f3f3ff290 */ /* 0x000fe6000fffe03f */
[----:B------:R-:W-:Y:S01]  /*29d0*/  HMMA.16816.F32 R20, R12, R42, R20 ;  /* 0x0000002a0c14723c */ /* 0x000fe20000001814 */
[----:B------:R3:W1:Y:S07]  /*29e0*/  MUFU.TANH R229, R2 ;  /* 0x0000000200e57308 */ /* 0x00066e0000002400 */
[----:B--2---:R-:W-:Y:S01]  /*29f0*/  HMMA.16816.F32 R40, R8, R36, R24 ;  /* 0x000000240828723c */ /* 0x004fe20000001818 */
[----:B---3--:R-:W-:-:S04]  /*2a00*/  FMUL.FTZ R2, R60, c[0x0][0x2ec] ;  /* 0x0000bb003c027a20 */ /* 0x008fc80000410000 */
[----:B------:R2:W-:Y:S11]  /*2a10*/  MUFU.TANH R226, R2 ;  /* 0x0000000200e27308 */ /* 0x0005f60000002400 */
[----:B------:R-:W-:Y:S01]  /*2a20*/  HMMA.16816.F32 R20, R8, R38, R20 ;  /* 0x000000260814723c */ /* 0x000fe20000001814 */
[----:B--2---:R-:W-:-:S07]  /*2a30*/  FMUL.FTZ R2, R61, c[0x0][0x2ec] ;  /* 0x0000bb003d027a20 */ /* 0x004fce0000410000 */
[C---:B-1----:R-:W-:Y:S01]  /*2a40*/  HMMA.16816.F32 R28, R16.reuse, R48, R64 ;  /* 0x00000030101c723c */ /* 0x042fe20000001840 */
[----:B------:R1:W2:Y:S07]  /*2a50*/  MUFU.TANH R232, R2 ;  /* 0x0000000200e87308 */ /* 0x0002ae0000002400 */
[C---:B------:R-:W-:Y:S01]  /*2a60*/  HMMA.16816.F32 R64, R16.reuse, R50, R72 ;  /* 0x000000321040723c */ /* 0x040fe20000001848 */
[----:B------:R-:W3:Y:S07]  /*2a70*/  LDSM.16.M88.4 R48, [R219+0x5000] ;  /* 0x00500000db30783b */ /* 0x000eee0000000200 */
[----:B------:R-:W-:Y:S01]  /*2a80*/  HMMA.16816.F32 R72, R16, R46, R92 ;  /* 0x0000002e1048723c */ /* 0x000fe2000000185c */
[----:B-1----:R-:W-:-:S04]  /*2a90*/  FMUL.FTZ R2, R62, c[0x0][0x2ec] ;  /* 0x0000bb003e027a20 */ /* 0x002fc80000410000 */
[----:B------:R1:W-:Y:S03]  /*2aa0*/  MUFU.TANH R209, R2 ;  /* 0x0000000200d17308 */ /* 0x0003e60000002400 */
[C---:B------:R-:W-:Y:S08]  /*2ab0*/  HMMA.16816.F32 R28, R12.reuse, R52, R28 ;  /* 0x000000340c1c723c */ /* 0x040ff0000000181c */
[----:B------:R-:W-:Y:S01]  /*2ac0*/  HMMA.16816.F32 R24, R12, R54, R64 ;  /* 0x000000360c18723c */ /* 0x000fe20000001840 */
[----:B------:R-:W-:Y:S01]  /*2ad0*/  LDSM.16.M88.4 R52, [R218+0x4000] ;  /* 0x00400000da34783b */ /* 0x000fe20000000200 */
[----:B-1----:R-:W-:-:S03]  /*2ae0*/  FMUL.FTZ R2, R63, c[0x0][0x2ec] ;  /* 0x0000bb003f027a20 */ /* 0x002fc60000410000 */
[----:B------:R-:W-:Y:S01]  /*2af0*/  LDSM.16.M88.4 R60, [R219+0x4800] ;  /* 0x00480000db3c783b */ /* 0x000fe20000000200 */
[----:B------:R1:W1:Y:S02]  /*2b00*/  MUFU.TANH R217, R2 ;  /* 0x0000000200d97308 */ /* 0x0002640000002400 */
[C---:B---3--:R-:W-:Y:S08]  /*2b10*/  HMMA.16816.F32 R64, R16.reuse, R48, R108 ;  /* 0x000000301040723c */ /* 0x048ff0000000186c */
[----:B------:R-:W-:Y:S01]  /*2b20*/  HMMA.16816.F32 R84, R16, R50, R112 ;  /* 0x000000321054723c */ /* 0x000fe20000001870 */
[----:B-1----:R-:W-:Y:S01]  /*2b30*/  FMUL.FTZ R2, R68, c[0x0][0x2ec] ;  /* 0x0000bb0044027a20 */ /* 0x002fe20000410000 */
[----:B------:R-:W-:Y:S03]  /*2b40*/  LDSM.16.M88.4 R48, [R221+0x5000] ;  /* 0x00500000dd30783b */ /* 0x000fe60000000200 */
[----:B------:R1:W-:Y:S02]  /*2b50*/  MUFU.TANH R213, R2 ;  /* 0x0000000200d57308 */ /* 0x0003e40000002400 */
[----:B-1----:R-:W-:-:S06]  /*2b60*/  FMUL.FTZ R2, R69, c[0x0][0x2ec] ;  /* 0x0000bb0045027a20 */ /* 0x002fcc0000410000 */
[----:B------:R1:W3:Y:S02]  /*2b70*/  MUFU.TANH R228, R2 ;  /* 0x0000000200e47308 */ /* 0x0002e40000002400 */
[----:B-1----:R-:W-:-:S06]  /*2b80*/  FMUL.FTZ R2, R70, c[0x0][0x2ec] ;  /* 0x0000bb0046027a20 */ /* 0x002fcc0000410000 */
[----:B------:R1:W-:Y:S02]  /*2b90*/  MUFU.TANH R208, R2 ;  /* 0x0000000200d07308 */ /* 0x0003e40000002400 */
[----:B-1----:R-:W-:Y:S02]  /*2ba0*/  FMUL.FTZ R2, R71, c[0x0][0x2ec] ;  /* 0x0000bb0047027a20 */ /* 0x002fe40000410000 */
[----:B------:R-:W-:Y:S01]  /*2bb0*/  HMMA.16816.F32 R68, R16, R44, R88 ;  /* 0x0000002c1044723c */ /* 0x000fe20000001858 */
[----:B------:R-:W1:Y:S03]  /*2bc0*/  LDSM.16.M88.4 R44, [R219+0x5800] ;  /* 0x00580000db2c783b */ /* 0x000e660000000200 */
[----:B------:R2:W1:Y:S02]  /*2bd0*/  MUFU.TANH R212, R2 ;  /* 0x0000000200d47308 */ /* 0x0004640000002400 */
[----:B--2---:R-:W-:-:S06]  /*2be0*/  FMUL.FTZ R2, R80, c[0x0][0x2ec] ;  /* 0x0000bb0050027a20 */ /* 0x004fcc0000410000 */
[----:B------:R2:W-:Y:S02]  /*2bf0*/  MUFU.TANH R210, R2 ;  /* 0x0000000200d27308 */ /* 0x0005e40000002400 */
[----:B--2---:R-:W-:Y:S01]  /*2c00*/  FMUL.FTZ R2, R81, c[0x0][0x2ec] ;  /* 0x0000bb0051027a20 */ /* 0x004fe20000410000 */
[----:B-1----:R-:W-:Y:S05]  /*2c10*/  HMMA.16816.F32 R88, R16, R46, R128 ;  /* 0x0000002e1058723c */ /* 0x002fea0000001880 */
[----:B------:R1:W2:Y:S02]  /*2c20*/  MUFU.TANH R216, R2 ;  /* 0x0000000200d87308 */ /* 0x0002a40000002400 */
[----:B-1----:R-:W-:-:S06]  /*2c30*/  FMUL.FTZ R2, R82, c[0x0][0x2ec] ;  /* 0x0000bb0052027a20 */ /* 0x002fcc0000410000 */
[----:B------:R1:W-:Y:S02]  /*2c40*/  MUFU.TANH R207, R2 ;  /* 0x0000000200cf7308 */ /* 0x0003e40000002400 */
[----:B-1----:R-:W-:Y:S02]  /*2c50*/  FMUL.FTZ R2, R83, c[0x0][0x2ec] ;  /* 0x0000bb0053027a20 */ /* 0x002fe40000410000 */
[----:B------:R-:W-:Y:S04]  /*2c60*/  HMMA.16816.F32 R80, R16, R62, R100 ;  /* 0x0000003e1050723c */ /* 0x000fe80000001864 */
[----:B------:R1:W1:Y:S02]  /*2c70*/  MUFU.TANH R214, R2 ;  /* 0x0000000200d67308 */ /* 0x0002640000002400 */
[----:B-1----:R-:W-:-:S06]  /*2c80*/  FMUL.FTZ R2, R56, c[0x0][0x2ec] ;  /* 0x0000bb0038027a20 */ /* 0x002fcc0000410000 */
[----:B------:R1:W-:Y:S02]  /*2c90*/  MUFU.TANH R211, R2 ;  /* 0x0000000200d37308 */ /* 0x0003e40000002400 */
[----:B-1----:R-:W-:-:S06]  /*2ca0*/  FMUL.FTZ R2, R57, c[0x0][0x2ec] ;  /* 0x0000bb0039027a20 */ /* 0x002fcc0000410000 */
[----:B------:R1:W1:Y:S02]  /*2cb0*/  MUFU.TANH R227, R2 ;  /* 0x0000000200e37308 */ /* 0x0002640000002400 */
[----:B-1----:R-:W-:-:S06]  /*2cc0*/  FMUL.FTZ R2, R58, c[0x0][0x2ec] ;  /* 0x0000bb003a027a20 */ /* 0x002fcc0000410000 */
[----:B------:R1:W-:Y:S02]  /*2cd0*/  MUFU.TANH R205, R2 ;  /* 0x0000000200cd7308 */ /* 0x0003e40000002400 */
[----:B-1----:R-:W-:Y:S02]  /*2ce0*/  FMUL.FTZ R2, R59, c[0x0][0x2ec] ;  /* 0x0000bb003b027a20 */ /* 0x002fe40000410000 */
[----:B------:R-:W1:Y:S04]  /*2cf0*/  LDSM.16.M88.4 R56, [R218+0x3800] ;  /* 0x00380000da38783b */ /* 0x000e680000000200 */
[----:B------:R2:W1:Y:S02]  /*2d00*/  MUFU.TANH R145, R2 ;  /* 0x0000000200917308 */ /* 0x0004640000002400 */
[----:B--2---:R-:W-:-:S06]  /*2d10*/  FMUL.FTZ R2, R76, c[0x0][0x2ec] ;  /* 0x0000bb004c027a20 */ /* 0x004fcc0000410000 */
[----:B------:R2:W1:Y:S02]  /*2d20*/  MUFU.TANH R204, R2 ;  /* 0x0000000200cc7308 */ /* 0x0004640000002400 */
[----:B--2---:R-:W-:Y:S01]  /*2d30*/  FMUL.FTZ R2, R77, c[0x0][0x2ec] ;  /* 0x0000bb004d027a20 */ /* 0x004fe20000410000 */
[----:B-1----:R-:W-:Y:S05]  /*2d40*/  HMMA.16816.F32 R28, R8, R56, R28 ;  /* 0x00000038081c723c */ /* 0x002fea000000181c */
[----:B------:R1:W-:Y:S02]  /*2d50*/  MUFU.TANH R206, R2 ;  /* 0x0000000200ce7308 */ /* 0x0003e40000002400 */
[----:B-1----:R-:W-:-:S06]  /*2d60*/  FMUL.FTZ R2, R78, c[0x0][0x2ec] ;  /* 0x0000bb004e027a20 */ /* 0x002fcc0000410000 */
[----:B------:R1:W2:Y:S02]  /*2d70*/  MUFU.TANH R202, R2 ;  /* 0x0000000200ca7308 */ /* 0x0002a40000002400 */
[----:B-1----:R-:W-:Y:S02]  /*2d80*/  FMUL.FTZ R2, R79, c[0x0][0x2ec] ;  /* 0x0000bb004f027a20 */ /* 0x002fe40000410000 */
[----:B------:R-:W-:Y:S01]  /*2d90*/  HMMA.16816.F32 R76, R16, R60, R96 ;  /* 0x0000003c104c723c */ /* 0x000fe20000001860 */
[----:B------:R-:W1:Y:S03]  /*2da0*/  LDSM.16.M88.4 R60, [R219+0x6800] ;  /* 0x00680000db3c783b */ /* 0x000e660000000200 */
        /* <DEDUP_REMOVED lines=9> */
[----:B------:R-:W1:Y:S04]  /*2e40*/  LDSM.16.M88.4 R32, [R221+0x4000] ;  /* 0x00400000dd20783b */ /* 0x000e680000000200 */
[----:B------:R2:W1:Y:S02]  /*2e50*/  MUFU.TANH R198, R2 ;  /* 0x0000000200c67308 */ /* 0x0004640000002400 */
[----:B--2---:R-:W-:-:S06]  /*2e60*/  FMUL.FTZ R2, R40, c[0x0][0x2ec] ;  /* 0x0000bb0028027a20 */ /* 0x004fcc0000410000 */
[----:B------:R2:W-:Y:S02]  /*2e70*/  MUFU.TANH R195, R2 ;  /* 0x0000000200c37308 */ /* 0x0005e40000002400 */
[----:B--2---:R-:W-:Y:S01]  /*2e80*/  FMUL.FTZ R2, R41, c[0x0][0x2ec] ;  /* 0x0000bb0029027a20 */ /* 0x004fe20000410000 */
[----:B-1----:R-:W-:Y:S05]  /*2e90*/  HMMA.16816.F32 R36, R12, R32, R68 ;  /* 0x000000200c24723c */ /* 0x002fea0000001844 */
[----:B------:R1:W-:Y:S03]  /*2ea0*/  MUFU.TANH R199, R2 ;  /* 0x0000000200c77308 */ /* 0x0003e60000002400 */
[----:B------:R-:W-:Y:S01]  /*2eb0*/  HMMA.16816.F32 R68, R16, R44, R116 ;  /* 0x0000002c1044723c */ /* 0x000fe20000001874 */
[----:B-1----:R-:W-:-:S04]  /*2ec0*/  FMUL.FTZ R2, R42, c[0x0][0x2ec] ;  /* 0x0000bb002a027a20 */ /* 0x002fc80000410000 */
[----:B------:R1:W-:Y:S02]  /*2ed0*/  MUFU.TANH R191, R2 ;  /* 0x0000000200bf7308 */ /* 0x0003e40000002400 */
[----:B-1----:R-:W-:Y:S02]  /*2ee0*/  FMUL.FTZ R2, R43, c[0x0][0x2ec] ;  /* 0x0000bb002b027a20 */ /* 0x002fe40000410000 */
[----:B------:R-:W1:Y:S04]  /*2ef0*/  LDSM.16.M88.4 R40, [R219+0x6000] ;  /* 0x00600000db28783b */ /* 0x000e680000000200 */
        /* <DEDUP_REMOVED lines=9> */
[----:B------:R-:W-:Y:S01]  /*2f90*/  HMMA.16816.F32 R20, R8, R58, R24 ;  /* 0x0000003a0814723c */ /* 0x000fe20000001818 */
[----:B------:R-:W-:Y:S03]  /*2fa0*/  LDSM.16.M88.4 R56, [R218+0x4800] ;  /* 0x00480000da38783b */ /* 0x000fe60000000200 */
[----:B------:R1:W1:Y:S04]  /*2fb0*/  MUFU.TANH R189, R2 ;  /* 0x0000000200bd7308 */ /* 0x0002680000002400 */
[----:B------:R-:W-:Y:S01]  /*2fc0*/  HMMA.16816.F32 R24, R12, R34, R72 ;  /* 0x000000220c18723c */ /* 0x000fe20000001848 */
[----:B------:R-:W2:Y:S07]  /*2fd0*/  LDSM.16.M88.4 R32, [R221+0x4800] ;  /* 0x00480000dd20783b */ /* 0x000eae0000000200 */
[----:B------:R-:W-:Y:S01]  /*2fe0*/  HMMA.16816.F32 R72, R16, R40, R132 ;  /* 0x000000281048723c */ /* 0x000fe20000001884 */
[----:B------:R-:W3:Y:S01]  /*2ff0*/  LDSM.16.M88.4 R40, [R219+0x7000] ;  /* 0x00700000db28783b */ /* 0x000ee20000000200 */
[----:B-1----:R-:W-:-:S04]  /*3000*/  FMUL.FTZ R2, R28, c[0x0][0x2ec] ;  /* 0x0000bb001c027a20 */ /* 0x002fc80000410000 */
[----:B------:R1:W-:Y:S02]  /*3010*/  MUFU.TANH R181, R2 ;  /* 0x0000000200b57308 */ /* 0x0003e40000002400 */
[----:B-1----:R-:W-:-:S06]  /*3020*/  FMUL.FTZ R2, R29, c[0x0][0x2ec] ;  /* 0x0000bb001d027a20 */ /* 0x002fcc0000410000 */
[----:B------:R1:W1:Y:S01]  /*3030*/  MUFU.TANH R183, R2 ;  /* 0x0000000200b77308 */ /* 0x0002620000002400 */
[----:B--2---:R-:W-:Y:S07]  /*3040*/  HMMA.16816.F32 R44, R12, R34, R80 ;  /* 0x000000220c2c723c */ /* 0x004fee0000001850 */
[----:B------:R-:W-:Y:S02]  /*3050*/  IMAD.SHL.U32 R83, R188, 0x100, RZ ;  /* 0x00000100bc537824 */ /* 0x000fe400078e00ff */
[----:B-1----:R-:W-:-:S04]  /*3060*/  FMUL.FTZ R2, R30, c[0x0][0x2ec] ;  /* 0x0000bb001e027a20 */ /* 0x002fc80000410000 */
[----:B------:R1:W-:Y:S02]  /*3070*/  MUFU.TANH R168, R2 ;  /* 0x0000000200a87308 */ /* 0x0003e40000002400 */
[----:B-1----:R-:W-:Y:S02]  /*3080*/  FMUL.FTZ R2, R31, c[0x0][0x2ec] ;  /* 0x0000bb001f027a20 */ /* 0x002fe40000410000 */
[C---:B------:R-:W-:Y:S04]  /*3090*/  HMMA.16816.F32 R28, R8.reuse, R52, R36 ;  /* 0x00000034081c723c */ /* 0x040fe80000001824 */
[----:B------:R1:W2:Y:S04]  /*30a0*/  MUFU.TANH R180, R2 ;  /* 0x0000000200b47308 */ /* 0x0002a80000002400 */
[----:B------:R-:W-:Y:S01]  /*30b0*/  HMMA.16816.F32 R36, R8, R54, R24 ;  /* 0x000000360824723c */ /* 0x000fe20000001818 */
[----:B-1----:R-:W-:-:S04]  /*30c0*/  FMUL.FTZ R2, R20, c[0x0][0x2ec] ;  /* 0x0000bb0014027a20 */ /* 0x002fc80000410000 */
[----:B------:R1:W1:Y:S11]  /*30d0*/  MUFU.TANH R176, R2 ;  /* 0x0000000200b07308 */ /* 0x0002760000002400 */
[----:B------:R-:W-:-:S04]  /*30e0*/  FMUL.FTZ R6, R31, c[0x0][0x2ec] ;  /* 0x0000bb001f067a20 */ /* 0x000fc80000410000 */
[----:B------:R-:W-:Y:S04]  /*30f0*/  MUFU.TANH R173, R6 ;  /* 0x0000000600ad7308 */ /* 0x000fe80000002400 */
[----:B------:R-:W-:Y:S02]  /*3100*/  FMUL.FTZ R24, R36, c[0x0][0x2ec] ;  /* 0x0000bb0024187a20 */ /* 0x000fe40000410000 */
[----:B-1----:R-:W-:-:S04]  /*3110*/  FMUL.FTZ R2, R21, c[0x0][0x2ec] ;  /* 0x0000bb0015027a20 */ /* 0x002fc80000410000 */
[----:B------:R1:W-:Y:S02]  /*3120*/  MUFU.TANH R177, R2 ;  /* 0x0000000200b17308 */ /* 0x0003e40000002400 */
[----:B-1----:R-:W-:-:S06]  /*3130*/  FMUL.FTZ R2, R22, c[0x0][0x2ec] ;  /* 0x0000bb0016027a20 */ /* 0x002fcc0000410000 */
[----:B------:R1:W1:Y:S02]  /*3140*/  MUFU.TANH R163, R2 ;  /* 0x0000000200a37308 */ /* 0x0002640000002400 */
[----:B-1----:R-:W-:Y:S02]  /*3150*/  FMUL.FTZ R2, R23, c[0x0][0x2ec] ;  /* 0x0000bb0017027a20 */ /* 0x002fe40000410000 */
[----:B------:R-:W-:Y:S01]  /*3160*/  HMMA.16816.F32 R20, R12, R32, R76 ;  /* 0x000000200c14723c */ /* 0x000fe2000000184c */
[----:B------:R-:W1:Y:S03]  /*3170*/  LDSM.16.M88.4 R32, [R218+0x5000] ;  /* 0x00500000da20783b */ /* 0x000e660000000200 */
[----:B------:R2:W1:Y:S04]  /*3180*/  MUFU.TANH R175, R2 ;  /* 0x0000000200af7308 */ /* 0x0004680000002400 */
[C---:B------:R-:W-:Y:S08]  /*3190*/  HMMA.16816.F32 R76, R16.reuse, R62, R148 ;  /* 0x0000003e104c723c */ /* 0x040ff00000001894 */
[----:B---3--:R-:W-:Y:S01]  /*31a0*/  HMMA.16816.F32 R60, R16, R42, R156 ;  /* 0x0000002a103c723c */ /* 0x008fe2000000189c */
[----:B--2---:R-:W-:-:S02]  /*31b0*/  IMAD.IADD R2, R160, 0x1, -R3 ;  /* 0x00000001a0027824 */ /* 0x004fc400078e0a03 */
[----:B------:R-:W-:Y:S02]  /*31c0*/  FMUL.FTZ R3, R28, c[0x0][0x2ec] ;  /* 0x0000bb001c037a20 */ /* 0x000fe40000410000 */
[----:B------:R-:W-:Y:S01]  /*31d0*/  IMAD.SHL.U32 R160, R160, 0x2, RZ ;  /* 0x00000002a0a07824 */ /* 0x000fe200078e00ff */
[----:B------:R-:W-:Y:S01]  /*31e0*/  SHF.R.S32.HI R5, RZ, 0x1f, R2 ;  /* 0x0000001fff057819 */ /* 0x000fe20000011402 */
[----:B------:R2:W-:Y:S01]  /*31f0*/  MUFU.TANH R169, R3 ;  /* 0x0000000300a97308 */ /* 0x0005e20000002400 */
[----:B------:R-:W-:Y:S01]  /*3200*/  HMMA.16816.F32 R20, R8, R56, R20 ;  /* 0x000000380814723c */ /* 0x000fe20000001814 */
[----:B------:R-:W-:Y:S01]  /*3210*/  FMUL.FTZ R28, R39, c[0x0][0x2ec] ;  /* 0x0000bb00271c7a20 */ /* 0x000fe20000410000 */
[----:B------:R-:W-:Y:S01]  /*3220*/  LEA.HI R2, R5, R2, RZ, 0x2 ;  /* 0x0000000205027211 */ /* 0x000fe200078f10ff */
[----:B------:R-:W-:-:S03]  /*3230*/  IMAD R5, R125, 0x10, R170 ;  /* 0x000000107d057824 */ /* 0x000fc600078e02aa */
[----:B------:R-:W-:-:S04]  /*3240*/  SHF.R.S32.HI R171, RZ, 0x2, R2 ;  /* 0x00000002ffab7819 */ /* 0x000fc80000011402 */
[----:B------:R-:W-:Y:S01]  /*3250*/  IADD3 R2, R5, 0x1, R171 ;  /* 0x0000000105027810 */ /* 0x000fe20007ffe0ab */
[----:B------:R3:W-:Y:S03]  /*3260*/  STL [R1+0x28], R171 ;  /* 0x000028ab01007387 */ /* 0x0007e60000100800 */
[----:B------:R-:W-:Y:S01]  /*3270*/  IADD3 R2, R124, -c[0x0][0x214], R2 ;  /* 0x800085007c027a10 */ /* 0x000fe20007ffe002 */
[----:B--2---:R-:W-:-:S03]  /*3280*/  FMUL.FTZ R3, R29, c[0x0][0x2ec] ;  /* 0x0000bb001d037a20 */ /* 0x004fc60000410000 */
[----:B------:R-:W-:Y:S01]  /*3290*/  IADD3 R5, R2, c[0x0][0x2e8], RZ ;  /* 0x0000ba0002057a10 */ /* 0x000fe20007ffe0ff */
[----:B------:R2:W-:Y:S01]  /*32a0*/  MUFU.TANH R174, R3 ;  /* 0x0000000300ae7308 */ /* 0x0005e20000002400 */
[----:B------:R-:W-:Y:S02]  /*32b0*/  LOP3.LUT R2, R83, 0x6, R160, 0xf8, !PT ;  /* 0x0000000653027812 */ /* 0x000fe400078ef8a0 */
[C---:B------:R-:W-:Y:S02]  /*32c0*/  IADD3 R7, R5.reuse, 0x8, RZ ;  /* 0x0000000805077810 */ /* 0x040fe40007ffe0ff */
[----:B------:R-:W-:Y:S01]  /*32d0*/  IMNMX R5, R5, R124, PT ;  /* 0x0000007c05057217 */ /* 0x000fe20003800200 */
[----:B------:R-:W-:Y:S02]  /*32e0*/  FMUL.FTZ R21, R21, c[0x0][0x2ec] ;  /* 0x0000bb0015157a20 */ /* 0x000fe40000410000 */
[----:B--2---:R-:W-:Y:S01]  /*32f0*/  FMUL.FTZ R3, R30, c[0x0][0x2ec] ;  /* 0x0000bb001e037a20 */ /* 0x004fe20000410000 */
[----:B---3--:R2:W-:Y:S08]  /*3300*/  MUFU.TANH R171, R24 ;  /* 0x0000001800ab7308 */ /* 0x0085f00000002400 */
[----:B------:R3:W1:Y:S01]  /*3310*/  MUFU.TANH R170, R3 ;  /* 0x0000000300aa7308 */ /* 0x0006620000002400 */
[----:B--2---:R-:W-:-:S07]  /*3320*/  FMUL.FTZ R24, R37, c[0x0][0x2ec] ;  /* 0x0000bb0025187a20 */ /* 0x004fce0000410000 */
[----:B------:R2:W-:Y:S01]  /*3330*/  MUFU.TANH R172, R24 ;  /* 0x0000001800ac7308 */ /* 0x0005e20000002400 */
[----:B---3--:R-:W-:-:S04]  /*3340*/  SHF.R.S32.HI R3, RZ, 0x1f, R126 ;  /* 0x0000001fff037819 */ /* 0x008fc8000001147e */
[----:B------:R-:W-:Y:S02]  /*3350*/  LEA.HI R6, R3, R125, RZ, 0x2 ;  /* 0x0000007d03067211 */ /* 0x000fe400078f10ff */
[----:B------:R-:W-:Y:S02]  /*3360*/  IMNMX R3, R7, R124, PT ;  /* 0x0000007c07037217 */ /* 0x000fe40003800200 */
[----:B------:R-:W-:Y:S02]  /*3370*/  LOP3.LUT R7, R6, 0xfffffffc, RZ, 0xc0, !PT ;  /* 0xfffffffc06077812 */ /* 0x000fe400078ec0ff */
[----:B------:R-:W-:Y:S01]  /*3380*/  IADD3 R6, R2, -0x100, RZ ;  /* 0xffffff0002067810 */ /* 0x000fe20007ffe0ff */
[----:B--2---:R-:W-:Y:S02]  /*3390*/  FMUL.FTZ R24, R38, c[0x0][0x2ec] ;  /* 0x0000bb0026187a20 */ /* 0x004fe40000410000 */
[----:B------:R-:W-:Y:S01]  /*33a0*/  IMAD.IADD R7, R125, 0x1, -R7 ;  /* 0x000000017d077824 */ /* 0x000fe200078e0a07 */
[C---:B------:R-:W-:Y:S01]  /*33b0*/  ISETP.GE.AND P0, PT, R6.reuse, R5, PT ;  /* 0x000000050600720c */ /* 0x040fe20003f06270 */
[----:B------:R2:W3:Y:S01]  /*33c0*/  MUFU.TANH R160, R24 ;  /* 0x0000001800a07308 */ /* 0x0004e20000002400 */
[----:B------:R-:W-:Y:S01]  /*33d0*/  ISETP.GE.AND P5, PT, R6, R3, PT ;  /* 0x000000030600720c */ /* 0x000fe20003fa6270 */
[----:B------:R-:W-:Y:S01]  /*33e0*/  LDSM.16.M88.4 R36, [R218+0x5800] ;  /* 0x00580000da24783b */ /* 0x000fe20000000200 */
[----:B------:R-:W-:-:S02]  /*33f0*/  FSEL R102, R162, -INF , !P0 ;  /* 0xff800000a2667808 */ /* 0x000fc40004000000 */
[----:B------:R-:W-:Y:S01]  /*3400*/  FSEL R104, R247, -INF , !P5 ;  /* 0xff800000f7687808 */ /* 0x000fe20006800000 */
[----:B------:R1:W-:Y:S01]  /*3410*/  STL [R1+0x2c], R7 ;  /* 0x00002c0701007387 */ /* 0x0003e20000100800 */
[----:B------:R-:W-:Y:S01]  /*3420*/  IADD3 R6, R2, -0xf8, RZ ;  /* 0xffffff0802067810 */ /* 0x000fe20007ffe0ff */
[----:B------:R3:W1:Y:S03]  /*3430*/  MUFU.TANH R162, R28 ;  /* 0x0000001c00a27308 */ /* 0x0006660000002400 */
[C---:B------:R-:W-:Y:S02]  /*3440*/  ISETP.GE.AND P1, PT, R6.reuse, R5, PT ;  /* 0x000000050600720c */ /* 0x040fe40003f26270 */
[----:B------:R-:W-:Y:S02]  /*3450*/  ISETP.GE.AND P2, PT, R6, R3, PT ;  /* 0x000000030600720c */ /* 0x000fe40003f46270 */
[----:B------:R-:W-:Y:S01]  /*3460*/  FSEL R106, R246, -INF , !P1 ;  /* 0xff800000f66a7808 */ /* 0x000fe20004800000 */
[----:B--2---:R-:W-:Y:S01]  /*3470*/  HMMA.16816.F32 R24, R12, R48, R64 ;  /* 0x000000300c18723c */ /* 0x004fe20000001840 */
[----:B------:R-:W-:-:S02]  /*3480*/  FSEL R111, R161, -INF , !P2 ;  /* 0xff800000a16f7808 */ /* 0x000fc40005000000 */
[----:B------:R-:W-:Y:S01]  /*3490*/  MUFU.TANH R161, R21 ;  /* 0x0000001500a17308 */ /* 0x000fe20000002400 */
[----:B------:R-:W-:-:S04]  /*34a0*/  IADD3 R6, R2, -0xf0, RZ ;  /* 0xffffff1002067810 */ /* 0x000fc80007ffe0ff */
[----:B---3--:R-:W-:Y:S01]  /*34b0*/  HMMA.16816.F32 R28, R8, R58, R44 ;  /* 0x0000003a081c723c */ /* 0x008fe2000000182c */
[----:B------:R-:W-:Y:S04]  /*34c0*/  LDSM.16.M88.4 R44, [R221+0x6000] ;  /* 0x00600000dd2c783b */ /* 0x000fe80000000200 */
[----:B------:R-:W2:Y:S01]  /*34d0*/  LDSM.16.M88.4 R56, [R219+0x7800] ;  /* 0x00780000db38783b */ /* 0x000ea20000000200 */
[----:B-1----:R-:W-:Y:S02]  /*34e0*/  IADD3 R7, R2, -0xff, RZ ;  /* 0xffffff0102077810 */ /* 0x002fe40007ffe0ff */
[----:B------:R-:W-:Y:S01]  /*34f0*/  HMMA.16816.F32 R64, R16, R40, R152 ;  /* 0x000000281040723c */ /* 0x000fe20000001898 */
[----:B------:R-:W-:Y:S01]  /*3500*/  LDSM.16.M88.4 R40, [R218+0x6000] ;  /* 0x00600000da28783b */ /* 0x000fe20000000200 */
[----:B------:R-:W-:-:S02]  /*3510*/  ISETP.GE.AND P4, PT, R7, R5, PT ;  /* 0x000000050700720c */ /* 0x000fc40003f86270 */
[----:B------:R-:W-:Y:S02]  /*3520*/  ISETP.GE.AND P3, PT, R7, R3, PT ;  /* 0x000000030700720c */ /* 0x000fe40003f66270 */
[----:B------:R-:W-:Y:S02]  /*3530*/  IADD3 R7, R2, -0xf7, RZ ;  /* 0xffffff0902077810 */ /* 0x000fe40007ffe0ff */
[----:B------:R-:W-:Y:S01]  /*3540*/  HMMA.16816.F32 R24, R8, R32, R24 ;  /* 0x000000200818723c */ /* 0x000fe20000001818 */
[----:B------:R-:W-:Y:S02]  /*3550*/  FSEL R101, R248, -INF , !P4 ;  /* 0xff800000f8657808 */ /* 0x000fe40006000000 */
[C---:B------:R-:W-:Y:S02]  /*3560*/  ISETP.GE.AND P0, PT, R7.reuse, R5, PT ;  /* 0x000000050700720c */ /* 0x040fe40003f06270 */
[----:B------:R-:W-:Y:S01]  /*3570*/  ISETP.GE.AND P5, PT, R7, R3, PT ;  /* 0x000000030700720c */ /* 0x000fe20003fa6270 */
[----:B------:R-:W-:Y:S01]  /*3580*/  FMUL.FTZ R7, R20, c[0x0][0x2ec] ;  /* 0x0000bb0014077a20 */ /* 0x000fe20000410000 */
[----:B------:R-:W-:Y:S01]  /*3590*/  FSEL R103, R245, -INF , !P3 ;  /* 0xff800000f5677808 */ /* 0x000fe20005800000 */
[----:B------:R-:W-:Y:S01]  /*35a0*/  FMUL.FTZ R29, R29, c[0x0][0x2ec] ;  /* 0x0000bb001d1d7a20 */ /* 0x000fe20000410000 */
[C---:B------:R-:W-:Y:S01]  /*35b0*/  ISETP.GE.AND P4, PT, R6.reuse, R5, PT ;  /* 0x000000050600720c */ /* 0x040fe20003f86270 */
[----:B------:R1:W3:Y:S01]  /*35c0*/  MUFU.TANH R150, R7 ;  /* 0x0000000700967308 */ /* 0x0002e20000002400 */
[----:B------:R-:W-:Y:S01]  /*35d0*/  ISETP.GE.AND P3, PT, R6, R3, PT ;  /* 0x000000030600720c */ /* 0x000fe20003f66270 */
[----:B------:R-:W-:Y:S01]  /*35e0*/  FMUL.FTZ R31, R31, c[0x0][0x2ec] ;  /* 0x0000bb001f1f7a20 */ /* 0x000fe20000410000 */
[----:B------:R-:W-:-:S02]  /*35f0*/  IADD3 R6, R2, -0xe8, RZ ;  /* 0xffffff1802067810 */ /* 0x000fc40007ffe0ff */
[----:B------:R-:W-:Y:S02]  /*3600*/  FSEL R105, R244, -INF , !P0 ;  /* 0xff800000f4697808 */ /* 0x000fe40004000000 */
[----:B------:R-:W-:Y:S01]  /*3610*/  FSEL R112, R243, -INF , !P5 ;  /* 0xff800000f3707808 */ /* 0x000fe20006800000 */
[----:B------:R-:W-:Y:S01]  /*3620*/  MUFU.TANH R134, R29 ;  /* 0x0000001d00867308 */ /* 0x000fe20000002400 */
[C---:B------:R-:W-:Y:S02]  /*3630*/  ISETP.GE.AND P0, PT, R6.reuse, R5, PT ;  /* 0x000000050600720c */ /* 0x040fe40003f06270 */
[----:B------:R-:W-:Y:S02]  /*3640*/  ISETP.GE.AND P5, PT, R6, R3, PT ;  /* 0x000000030600720c */ /* 0x000fe40003fa6270 */
[----:B----4-:R-:W-:Y:S01]  /*3650*/  FSEL R107, R239, -INF , !P0 ;  /* 0xff800000ef6b7808 */ /* 0x010fe20004000000 */
[----:B------:R-:W-:Y:S01]  /*3660*/  FMUL.FTZ R25, R25, c[0x0][0x2ec] ;  /* 0x0000bb0019197a20 */ /* 0x000fe20000410000 */
[----:B------:R-:W-:Y:S01]  /*3670*/  FSEL R115, R234, -INF , !P5 ;  /* 0xff800000ea737808 */ /* 0x000fe20006800000 */
[----:B------:R-:W-:Y:S01]  /*3680*/  MUFU.TANH R123, R31 ;  /* 0x0000001f007b7308 */ /* 0x000fe20000002400 */
[----:B-1----:R-:W-:Y:S01]  /*3690*/  IADD3 R7, R2, -0xef, RZ ;  /* 0xffffff1102077810 */ /* 0x002fe20007ffe0ff */
[----:B------:R-:W-:Y:S01]  /*36a0*/  FMUL.FTZ R26, R26, c[0x0][0x2ec] ;  /* 0x0000bb001a1a7a20 */ /* 0x000fe20000410000 */
[----:B------:R-:W-:Y:S01]  /*36b0*/  IADD3 R6, R2, -0xe7, RZ ;  /* 0xffffff1902067810 */ /* 0x000fe20007ffe0ff */
[----:B------:R-:W-:Y:S01]  /*36c0*/  FMUL.FTZ R27, R27, c[0x0][0x2ec] ;  /* 0x0000bb001b1b7a20 */ /* 0x000fe20000410000 */
[C---:B------:R-:W-:Y:S01]  /*36d0*/  ISETP.GE.AND P1, PT, R7.reuse, R5, PT ;  /* 0x000000050700720c */ /* 0x040fe20003f26270 */
[----:B--2---:R-:W-:Y:S01]  /*36e0*/  HMMA.16816.F32 R52, R16, R56, R164 ;  /* 0x000000381034723c */ /* 0x004fe200000018a4 */
[----:B------:R-:W-:Y:S01]  /*36f0*/  ISETP.GE.AND P2, PT, R7, R3, PT ;  /* 0x000000030700720c */ /* 0x000fe20003f46270 */
[----:B------:R-:W-:Y:S01]  /*3700*/  FMUL.FTZ R7, R22, c[0x0][0x2ec] ;  /* 0x0000bb0016077a20 */ /* 0x000fe20000410000 */
[----:B------:R-:W-:Y:S01]  /*3710*/  FSEL R110, R242, -INF , !P4 ;  /* 0xff800000f26e7808 */ /* 0x000fe20006000000 */
[----:B------:R-:W-:Y:S01]  /*3720*/  MUFU.TANH R113, R25 ;  /* 0x0000001900717308 */ /* 0x000fe20000002400 */
[----:B------:R-:W-:-:S02]  /*3730*/  FSEL R117, R236, -INF , !P3 ;  /* 0xff800000ec757808 */ /* 0x000fc40005800000 */
[C---:B------:R-:W-:Y:S01]  /*3740*/  ISETP.GE.AND P4, PT, R6.reuse, R5, PT ;  /* 0x000000050600720c */ /* 0x040fe20003f86270 */
[----:B------:R-:W-:Y:S01]  /*3750*/  HMMA.16816.F32 R16, R16, R58, R184 ;  /* 0x0000003a1010723c */ /* 0x000fe200000018b8 */
[----:B------:R-:W-:Y:S02]  /*3760*/  ISETP.GE.AND P3, PT, R6, R3, PT ;  /* 0x000000030600720c */ /* 0x000fe40003f66270 */
[----:B------:R-:W-:Y:S01]  /*3770*/  IADD3 R6, R2, -0xe0, RZ ;  /* 0xffffff2002067810 */ /* 0x000fe20007ffe0ff */
[----:B------:R1:W2:Y:S01]  /*3780*/  MUFU.TANH R135, R7 ;  /* 0x0000000700877308 */ /* 0x0002a20000002400 */
[----:B------:R-:W-:Y:S02]  /*3790*/  FSEL R108, R240, -INF , !P1 ;  /* 0xff800000f06c7808 */ /* 0x000fe40004800000 */
[----:B------:R-:W-:Y:S02]  /*37a0*/  FSEL R116, R238, -INF , !P2 ;  /* 0xff800000ee747808 */ /* 0x000fe40005000000 */
[----:B------:R-:W-:-:S02]  /*37b0*/  ISETP.GE.AND P1, PT, R6, R5, PT ;  /* 0x000000050600720c */ /* 0x000fc40003f26270 */
[----:B------:R-:W-:Y:S01]  /*37c0*/  ISETP.GE.AND P2, PT, R6, R3, PT ;  /* 0x000000030600720c */ /* 0x000fe20003f46270 */
[----:B------:R-:W-:Y:S01]  /*37d0*/  MUFU.TANH R100, R26 ;  /* 0x0000001a00647308 */ /* 0x000fe20000002400 */
[----:B------:R-:W-:Y:S02]  /*37e0*/  IADD3 R6, R2, -0xd8, RZ ;  /* 0xffffff2802067810 */ /* 0x000fe40007ffe0ff */
[----:B------:R-:W-:Y:S02]  /*37f0*/  FSEL R109, R237, -INF , !P4 ;  /* 0xff800000ed6d7808 */ /* 0x000fe40006000000 */
[----:B------:R-:W-:Y:S02]  /*3800*/  FSEL R118, R231, -INF , !P3 ;  /* 0xff800000e7767808 */ /* 0x000fe40005800000 */
[C---:B------:R-:W-:Y:S01]  /*3810*/  ISETP.GE.AND P4, PT, R6.reuse, R5, PT ;  /* 0x000000050600720c */ /* 0x040fe20003f86270 */
[----:B-1----:R-:W-:Y:S01]  /*3820*/  FMUL.FTZ R7, R23, c[0x0][0x2ec] ;  /* 0x0000bb0017077a20 */ /* 0x002fe20000410000 */
[----:B------:R-:W-:Y:S01]  /*3830*/  ISETP.GE.AND P3, PT, R6, R3, PT ;  /* 0x000000030600720c */ /* 0x000fe20003f66270 */
[----:B------:R-:W-:Y:S01]  /*3840*/  HMMA.16816.F32 R20, R12, R50, R84 ;  /* 0x000000320c14723c */ /* 0x000fe20000001854 */
[----:B------:R-:W1:Y:S01]  /*3850*/  LDSM.16.M88.4 R48, [R221+0x5800] ;  /* 0x00580000dd30783b */ /* 0x000e620000000200 */
[----:B------:R4:W1:Y:S01]  /*3860*/  MUFU.TANH R144, R7 ;  /* 0x0000000700907308 */ /* 0x0008620000002400 */
[----:B------:R-:W-:-:S02]  /*3870*/  IADD3 R6, R2, -0xd7, RZ ;  /* 0xffffff2902067810 */ /* 0x000fc40007ffe0ff */
[----:B-----5:R-:W-:Y:S02]  /*3880*/  FSEL R128, R120, -INF , !P2 ;  /* 0xff80000078807808 */ /* 0x020fe40005000000 */
[----:B------:R-:W-:Y:S02]  /*3890*/  FSEL R119, R230, -INF , !P1 ;  /* 0xff800000e6777808 */ /* 0x000fe40004800000 */
[C---:B------:R-:W-:Y:S02]  /*38a0*/  ISETP.GE.AND P1, PT, R6.reuse, R5, PT ;  /* 0x000000050600720c */ /* 0x040fe40003f26270 */
[----:B------:R-:W-:Y:S02]  /*38b0*/  ISETP.GE.AND P2, PT, R6, R3, PT ;  /* 0x000000030600720c */ /* 0x000fe40003f46270 */
[----:B------:R-:W-:Y:S02]  /*38c0*/  IADD3 R6, R2, -0xcf, RZ ;  /* 0xffffff3102067810 */ /* 0x000fe40007ffe0ff */
[----:B------:R-:W-:-:S02]  /*38d0*/  FSEL R126, R121, -INF , !P3 ;  /* 0xff800000797e7808 */ /* 0x000fc40005800000 */
[----:B------:R-:W-:Y:S01]  /*38e0*/  FSEL R122, R215, -INF , !P4 ;  /* 0xff800000d77a7808 */ /* 0x000fe20006000000 */
[----:B----4-:R-:W-:Y:S01]  /*38f0*/  FMUL.FTZ R7, R28, c[0x0][0x2ec] ;  /* 0x0000bb001c077a20 */ /* 0x010fe20000410000 */
[----:B------:R-:W-:Y:S02]  /*3900*/  FSEL R121, R233, -INF , !P1 ;  /* 0xff800000e9797808 */ /* 0x000fe40004800000 */
[----:B------:R-:W-:Y:S01]  /*3910*/  FSEL R125, R229, -INF , !P2 ;  /* 0xff800000e57d7808 */ /* 0x000fe20005000000 */
[----:B------:R4:W-:Y:S01]  /*3920*/  MUFU.TANH R133, R7 ;  /* 0x0000000700857308 */ /* 0x0009e20000002400 */
[C---:B------:R-:W-:Y:S01]  /*3930*/  ISETP.GE.AND P4, PT, R6.reuse, R5, PT ;  /* 0x000000050600720c */ /* 0x040fe20003f86270 */
[----:B------:R-:W-:Y:S01]  /*3940*/  HMMA.16816.F32 R32, R8, R34, R20 ;  /* 0x000000220820723c */ /* 0x000fe20000001814 */
[----:B------:R-:W-:Y:S02]  /*3950*/  ISETP.GE.AND P3, PT, R6, R3, PT ;  /* 0x000000030600720c */ /* 0x000fe40003f66270 */
[----:B------:R-:W-:-:S02]  /*3960*/  IADD3 R6, R2, -0xc7, RZ ;  /* 0xffffff3902067810 */ /* 0x000fc40007ffe0ff */
[----:B------:R-:W-:Y:S02]  /*3970*/  FSEL R130, R232, -INF , !P4 ;  /* 0xff800000e8827808 */ /* 0x000fe40006000000 */
[----:B------:R-:W-:Y:S01]  /*3980*/  FMUL.FTZ R20, R24, c[0x0][0x2ec] ;  /* 0x0000bb0018147a20 */ /* 0x000fe20000410000 */
[----:B------:R-:W-:Y:S02]  /*3990*/  FSEL R138, R217, -INF , !P3 ;  /* 0xff800000d98a7808 */ /* 0x000fe40005800000 */
[C---:B------:R-:W-:Y:S01]  /*39a0*/  IADD3 R240, R221.reuse, 0x800, RZ ;  /* 0x00000800ddf07810 */ /* 0x040fe20007ffe0ff */
[----:B------:R5:W-:Y:S01]  /*39b0*/  MUFU.TANH R114, R20 ;  /* 0x0000001400727308 */ /* 0x000be20000002400 */
[C---:B------:R-:W-:Y:S02]  /*39c0*/  IADD3 R239, R221.reuse, 0x1000, RZ ;  /* 0x00001000ddef7810 */ /* 0x040fe40007ffe0ff */
[----:B----4-:R-:W-:Y:S02]  /*39d0*/  IADD3 R7, R2, -0xdf, RZ ;  /* 0xffffff2102077810 */ /* 0x010fe40007ffe0ff */
[----:B------:R-:W-:-:S02]  /*39e0*/  IADD3 R238, R221, 0x1800, RZ ;  /* 0x00001800ddee7810 */ /* 0x000fc40007ffe0ff */
[C---:B------:R-:W-:Y:S02]  /*39f0*/  ISETP.GE.AND P0, PT, R7.reuse, R5, PT ;  /* 0x000000050700720c */ /* 0x040fe40003f06270 */
[----:B------:R-:W-:Y:S01]  /*3a00*/  ISETP.GE.AND P5, PT, R7, R3, PT ;  /* 0x000000030700720c */ /* 0x000fe20003fa6270 */
[----:B------:R-:W-:Y:S01]  /*3a10*/  FMUL.FTZ R7, R30, c[0x0][0x2ec] ;  /* 0x0000bb001e077a20 */ /* 0x000fe20000410000 */
[----:B------:R-:W-:Y:S01]  /*3a20*/  FSEL R120, R235, -INF , !P0 ;  /* 0xff800000eb787808 */ /* 0x000fe20004000000 */
[----:B-1----:R-:W-:Y:S01]  /*3a30*/  HMMA.16816.F32 R28, R12, R50, R88 ;  /* 0x000000320c1c723c */ /* 0x002fe20000001858 */
[----:B------:R-:W-:Y:S01]  /*3a40*/  FSEL R127, R127, -INF , !P5 ;  /* 0xff8000007f7f7808 */ /* 0x000fe20006800000 */
[----:B------:R1:W4:Y:S01]  /*3a50*/  MUFU.TANH R124, R7 ;  /* 0x00000007007c7308 */ /* 0x0003220000002400 */
[----:B------:R-:W-:Y:S01]  /*3a60*/  FMUL.FTZ R24, R32, c[0x0][0x2ec] ;  /* 0x0000bb0020187a20 */ /* 0x000fe20000410000 */
[----:B------:R-:W-:Y:S01]  /*3a70*/  IADD3 R237, R221, 0x2000, RZ ;  /* 0x00002000dded7810 */ /* 0x000fe20007ffe0ff */
[----:B------:R-:W-:Y:S01]  /*3a80*/  FMUL.FTZ R35, R35, c[0x0][0x2ec] ;  /* 0x0000bb0023237a20 */ /* 0x000fe20000410000 */
[----:B------:R-:W-:-:S02]  /*3a90*/  IADD3 R236, R221, 0x2800, RZ ;  /* 0x00002800ddec7810 */ /* 0x000fc40007ffe0ff */
[----:B-----5:R-:W-:Y:S01]  /*3aa0*/  HMMA.16816.F32 R20, R12, R48, R68 ;  /* 0x000000300c14723c */ /* 0x020fe20000001844 */
[----:B------:R-:W5:Y:S01]  /*3ab0*/  LDSM.16.M88.4 R48, [R221+0x6800] ;  /* 0x00680000dd30783b */ /* 0x000f620000000200 */
[----:B------:R2:W-:Y:S01]  /*3ac0*/  MUFU.TANH R89, R24 ;  /* 0x0000001800597308 */ /* 0x0005e20000002400 */
[C---:B------:R-:W-:Y:S02]  /*3ad0*/  IADD3 R235, R221.reuse, 0x3000, RZ ;  /* 0x00003000ddeb7810 */ /* 0x040fe40007ffe0ff */
[C---:B------:R-:W-:Y:S02]  /*3ae0*/  IADD3 R234, R221.reuse, 0x3800, RZ ;  /* 0x00003800ddea7810 */ /* 0x040fe40007ffe0ff */
[C---:B------:R-:W-:Y:S02]  /*3af0*/  IADD3 R233, R221.reuse, 0x4000, RZ ;  /* 0x00004000dde97810 */ /* 0x040fe40007ffe0ff */
[----:B------:R-:W-:Y:S01]  /*3b00*/  IADD3 R232, R221, 0x4800, RZ ;  /* 0x00004800dde87810 */ /* 0x000fe20007ffe0ff */
[----:B------:R-:W-:Y:S01]  /*3b10*/  MUFU.TANH R88, R35 ;  /* 0x0000002300587308 */ /* 0x000fe20000002400 */
[----:B-1----:R-:W-:-:S02]  /*3b20*/  IADD3 R7, R2, -0xd0, RZ ;  /* 0xffffff3002077810 */ /* 0x002fc40007ffe0ff */
[----:B------:R-:W-:Y:S02]  /*3b30*/  IADD3 R231, R221, 0x5000, RZ ;  /* 0x00005000dde77810 */ /* 0x000fe40007ffe0ff */
[C---:B------:R-:W-:Y:S01]  /*3b40*/  ISETP.GE.AND P0, PT, R7.reuse, R5, PT ;  /* 0x000000050700720c */ /* 0x040fe20003f06270 */
[C---:B------:R-:W-:Y:S01]  /*3b50*/  HMMA.16816.F32 R28, R8.reuse, R38, R28 ;  /* 0x00000026081c723c */ /* 0x040fe2000000181c */
[----:B------:R-:W-:Y:S01]  /*3b60*/  ISETP.GE.AND P5, PT, R7, R3, PT ;  /* 0x000000030700720c */ /* 0x000fe20003fa6270 */
[----:B--2---:R-:W-:Y:S01]  /*3b70*/  FMUL.FTZ R24, R33, c[0x0][0x2ec] ;  /* 0x0000bb0021187a20 */ /* 0x004fe20000410000 */
[----:B------:R-:W-:Y:S01]  /*3b80*/  IADD3 R7, R2, -0xc8, RZ ;  /* 0xffffff3802077810 */ /* 0x000fe20007ffe0ff */
[----:B------:R-:W1:Y:S01]  /*3b90*/  MUFU.TANH R90, R27 ;  /* 0x0000001b005a7308 */ /* 0x000e620000002400 */
[----:B------:R-:W-:Y:S02]  /*3ba0*/  FSEL R129, R226, -INF , !P0 ;  /* 0xff800000e2817808 */ /* 0x000fe40004000000 */
[C---:B------:R-:W-:Y:S01]  /*3bb0*/  ISETP.GE.AND P1, PT, R7.reuse, R5, PT ;  /* 0x000000050700720c */ /* 0x040fe20003f26270 */
[----:B------:R-:W-:Y:S01]  /*3bc0*/  HMMA.16816.F32 R20, R8, R36, R20 ;  /* 0x000000240814723c */ /* 0x000fe20000001814 */
[----:B------:R-:W-:-:S02]  /*3bd0*/  ISETP.GE.AND P2, PT, R7, R3, PT ;  /* 0x000000030700720c */ /* 0x000fc40003f46270 */
[----:B------:R-:W-:Y:S01]  /*3be0*/  IADD3 R7, R2, -0xc0, RZ ;  /* 0xffffff4002077810 */ /* 0x000fe20007ffe0ff */
[----:B------:R2:W-:Y:S01]  /*3bf0*/  MUFU.TANH R91, R24 ;  /* 0x00000018005b7308 */ /* 0x0005e20000002400 */
[----:B------:R-:W-:Y:S02]  /*3c00*/  FSEL R139, R209, -INF , !P5 ;  /* 0xff800000d18b7808 */ /* 0x000fe40006800000 */
[C---:B------:R-:W-:Y:S02]  /*3c10*/  ISETP.GE.AND P0, PT, R6.reuse, R5, PT ;  /* 0x000000050600720c */ /* 0x040fe40003f06270 */
[----:B------:R-:W-:Y:S02]  /*3c20*/  ISETP.GE.AND P5, PT, R6, R3, PT ;  /* 0x000000030600720c */ /* 0x000fe40003fa6270 */
[C---:B------:R-:W-:Y:S02]  /*3c30*/  ISETP.GE.AND P4, PT, R7.reuse, R5, PT ;  /* 0x000000050700720c */ /* 0x040fe40003f86270 */
[----:B------:R-:W-:-:S02]  /*3c40*/  ISETP.GE.AND P3, PT, R7, R3, PT ;  /* 0x000000030700720c */ /* 0x000fc40003f66270 */
[----:B------:R-:W-:Y:S01]  /*3c50*/  IADD3 R7, R2, -0xb8, RZ ;  /* 0xffffff4802077810 */ /* 0x000fe20007ffe0ff */
[----:B------:R-:W-:Y:S01]  /*3c60*/  FMUL.FTZ R30, R30, c[0x0][0x2ec] ;  /* 0x0000bb001e1e7a20 */ /* 0x000fe20000410000 */
[----:B------:R-:W-:Y:S01]  /*3c70*/  FSEL R131, R228, -INF , !P0 ;  /* 0xff800000e4837808 */ /* 0x000fe20004000000 */
[----:B------:R-:W-:Y:S01]  /*3c80*/  FMUL.FTZ R31, R31, c[0x0][0x2ec] ;  /* 0x0000bb001f1f7a20 */ /* 0x000fe20000410000 */
[----:B------:R-:W-:Y:S01]  /*3c90*/  FSEL R136, R212, -INF , !P5 ;  /* 0xff800000d4887808 */ /* 0x000fe20006800000 */
[C---:B--2---:R-:W-:Y:S01]  /*3ca0*/  HMMA.16816.F32 R24, R12.reuse, R44, R72 ;  /* 0x0000002c0c18723c */ /* 0x044fe20000001848 */
[C---:B------:R-:W-:Y:S01]  /*3cb0*/  ISETP.GE.AND P0, PT, R7.reuse, R5, PT ;  /* 0x000000050700720c */ /* 0x040fe20003f06270 */
[----:B------:R-:W-:Y:S01]  /*3cc0*/  MUFU.TANH R73, R30 ;  /* 0x0000001e00497308 */ /* 0x000fe20000002400 */
[----:B------:R-:W-:Y:S01]  /*3cd0*/  ISETP.GE.AND P5, PT, R7, R3, PT ;  /* 0x000000030700720c */ /* 0x000fe20003fa6270 */
[----:B------:R-:W-:Y:S01]  /*3ce0*/  FMUL.FTZ R7, R34, c[0x0][0x2ec] ;  /* 0x0000bb0022077a20 */ /* 0x000fe20000410000 */
[----:B------:R-:W-:Y:S01]  /*3cf0*/  IADD3 R6, R2, -0xbf, RZ ;  /* 0xffffff4102067810 */ /* 0x000fe20007ffe0ff */
[----:B------:R-:W-:Y:S01]  /*3d00*/  FMUL.FTZ R21, R21, c[0x0][0x2ec] ;  /* 0x0000bb0015157a20 */ /* 0x000fe20000410000 */
[----:B------:R-:W-:Y:S01]  /*3d10*/  FSEL R132, R213, -INF , !P1 ;  /* 0xff800000d5847808 */ /* 0x000fe20004800000 */
[----:B------:R-:W-:Y:S01]  /*3d20*/  HMMA.16816.F32 R32, R12, R46, R92 ;  /* 0x0000002e0c20723c */ /* 0x000fe2000000185c */
[----:B------:R-:W-:Y:S01]  /*3d30*/  FSEL R137, R208, -INF , !P2 ;  /* 0xff800000d0897808 */ /* 0x000fe20005000000 */
[----:B------:R2:W1:Y:S01]  /*3d40*/  MUFU.TANH R85, R7 ;  /* 0x0000000700557308 */ /* 0x0004620000002400 */
[C---:B------:R-:W-:Y:S01]  /*3d50*/  ISETP.GE.AND P1, PT, R6.reuse, R5, PT ;  /* 0x000000050600720c */ /* 0x040fe20003f26270 */
[----:B------:R-:W1:Y:S01]  /*3d60*/  LDSM.16.M88.4 R44, [R218+0x6800] ;  /* 0x00680000da2c783b */ /* 0x000e620000000200 */
[----:B------:R-:W-:Y:S01]  /*3d70*/  ISETP.GE.AND P2, PT, R6, R3, PT ;  /* 0x000000030600720c */ /* 0x000fe20003f46270 */
[----:B------:R-:W-:Y:S01]  /*3d80*/  FMUL.FTZ R23, R23, c[0x0][0x2ec] ;  /* 0x0000bb0017177a20 */ /* 0x000fe20000410000 */
[----:B------:R-:W-:-:S02]  /*3d90*/  FSEL R141, R216, -INF , !P1 ;  /* 0xff800000d88d7808 */ /* 0x000fc40004800000 */
[----:B------:R-:W-:Y:S01]  /*3da0*/  FSEL R147, R214, -INF , !P2 ;  /* 0xff800000d6937808 */ /* 0x000fe20005000000 */
[----:B------:R-:W-:Y:S01]  /*3db0*/  MUFU.TANH R86, R21 ;  /* 0x0000001500567308 */ /* 0x000fe20000002400 */
[----:B------:R-:W-:Y:S02]  /*3dc0*/  IADD3 R6, R2, -0xb7, RZ ;  /* 0xffffff4902067810 */ /* 0x000fe40007ffe0ff */
[----:B------:R-:W-:Y:S02]  /*3dd0*/  FSEL R140, R210, -INF , !P4 ;  /* 0xff800000d28c7808 */ /* 0x000fe40006000000 */
[----:B------:R-:W-:Y:S01]  /*3de0*/  FSEL R148, R207, -INF , !P3 ;  /* 0xff800000cf947808 */ /* 0x000fe20005800000 */
[----:B------:R-:W-:Y:S01]  /*3df0*/  HMMA.16816.F32 R24, R8, R40, R24 ;  /* 0x000000280818723c */ /* 0x000fe20000001818 */
[----:B------:R-:W-:Y:S01]  /*3e00*/  ISETP.GE.AND P4, PT, R6, R5, PT ;  /* 0x000000050600720c */ /* 0x000fe20003f86270 */
[----:B------:R-:W-:Y:S01]  /*3e10*/  MUFU.TANH R84, R23 ;  /* 0x0000001700547308 */ /* 0x000fe20000002400 */
[----:B--2---:R-:W-:-:S02]  /*3e20*/  IADD3 R7, R2, -0xb0, RZ ;  /* 0xffffff5002077810 */ /* 0x004fc40007ffe0ff */
[----:B------:R-:W-:Y:S02]  /*3e30*/  ISETP.GE.AND P3, PT, R6, R3, PT ;  /* 0x000000030600720c */ /* 0x000fe40003f66270 */
[C---:B------:R-:W-:Y:S02]  /*3e40*/  ISETP.GE.AND P1, PT, R7.reuse, R5, PT ;  /* 0x000000050700720c */ /* 0x040fe40003f26270 */
[----:B------:R-:W-:Y:S01]  /*3e50*/  ISETP.GE.AND P2, PT, R7, R3, PT ;  /* 0x000000030700720c */ /* 0x000fe20003f46270 */
[----:B------:R-:W-:Y:S01]  /*3e60*/  FMUL.FTZ R7, R20, c[0x0][0x2ec] ;  /* 0x0000bb0014077a20 */ /* 0x000fe20000410000 */
[----:B------:R-:W-:Y:S01]  /*3e70*/  FSEL R142, R227, -INF , !P4 ;  /* 0xff800000e38e7808 */ /* 0x000fe20006000000 */
[----:B------:R-:W-:Y:S01]  /*3e80*/  FMUL.FTZ R20, R28, c[0x0][0x2ec] ;  /* 0x0000bb001c147a20 */ /* 0x000fe20000410000 */
[----:B------:R-:W-:Y:S01]  /*3e90*/  FSEL R145, R145, -INF , !P3 ;  /* 0xff80000091917808 */ /* 0x000fe20005800000 */
[----:B------:R2:W-:Y:S01]  /*3ea0*/  MUFU.TANH R87, R7 ;  /* 0x0000000700577308 */ /* 0x0005e20000002400 */
[----:B------:R-:W-:-:S02]  /*3eb0*/  IADD3 R6, R2, -0xaf, RZ ;  /* 0xffffff5102067810 */ /* 0x000fc40007ffe0ff */
[----:B------:R-:W-:Y:S02]  /*3ec0*/  FSEL R143, R211, -INF , !P0 ;  /* 0xff800000d38f7808 */ /* 0x000fe40004000000 */
[----:B------:R-:W-:Y:S02]  /*3ed0*/  FSEL R146, R205, -INF , !P5 ;  /* 0xff800000cd927808 */ /* 0x000fe40006800000 */
[C---:B------:R-:W-:Y:S01]  /*3ee0*/  ISETP.GE.AND P0, PT, R6.reuse, R5, PT ;  /* 0x000000050600720c */ /* 0x040fe20003f06270 */
[----:B------:R1:W-:Y:S01]  /*3ef0*/  MUFU.TANH R80, R20 ;  /* 0x0000001400507308 */ /* 0x0003e20000002400 */
[----:B------:R-:W-:Y:S01]  /*3f00*/  ISETP.GE.AND P5, PT, R6, R3, PT ;  /* 0x000000030600720c */ /* 0x000fe20003fa6270 */
[----:B------:R-:W-:Y:S01]  /*3f10*/  FMUL.FTZ R24, R24, c[0x0][0x2ec] ;  /* 0x0000bb0018187a20 */ /* 0x000fe20000410000 */
[----:B------:R-:W-:Y:S01]  /*3f20*/  IADD3 R6, R2, -0xa7, RZ ;  /* 0xffffff5902067810 */ /* 0x000fe20007ffe0ff */
[----:B------:R-:W-:Y:S01]  /*3f30*/  FMUL.FTZ R26, R26, c[0x0][0x2ec] ;  /* 0x0000bb001a1a7a20 */ /* 0x000fe20000410000 */
[----:B------:R-:W-:-:S02]  /*3f40*/  FSEL R149, R204, -INF , !P1 ;  /* 0xff800000cc957808 */ /* 0x000fc40004800000 */
[----:B------:R-:W-:Y:S01]  /*3f50*/  FSEL R153, R202, -INF , !P2 ;  /* 0xff800000ca997808 */ /* 0x000fe20005000000 */
[----:B------:R3:W-:Y:S01]  /*3f60*/  MUFU.TANH R75, R31 ;  /* 0x0000001f004b7308 */ /* 0x0007e20000002400 */
[----:B--2---:R-:W-:Y:S02]  /*3f70*/  IADD3 R7, R2, -0xa8, RZ ;  /* 0xffffff5802077810 */ /* 0x004fe40007ffe0ff */
[----:B------:R-:W-:Y:S02]  /*3f80*/  FSEL R92, R206, -INF , !P0 ;  /* 0xff800000ce5c7808 */ /* 0x000fe40004000000 */
[C---:B------:R-:W-:Y:S02]  /*3f90*/  ISETP.GE.AND P4, PT, R7.reuse, R5, PT ;  /* 0x000000050700720c */ /* 0x040fe40003f86270 */
[----:B------:R-:W-:Y:S01]  /*3fa0*/  ISETP.GE.AND P3, PT, R7, R3, PT ;  /* 0x000000030700720c */ /* 0x000fe20003f66270 */
[----:B-1----:R-:W-:Y:S01]  /*3fb0*/  FMUL.FTZ R20, R29, c[0x0][0x2ec] ;  /* 0x0000bb001d147a20 */ /* 0x002fe20000410000 */
[----:B------:R-:W-:Y:S01]  /*3fc0*/  FSEL R152, R203, -INF , !P5 ;  /* 0xff800000cb987808 */ /* 0x000fe20006800000 */
[----:B------:R-:W-:Y:S01]  /*3fd0*/  FMUL.FTZ R7, R22, c[0x0][0x2ec] ;  /* 0x0000bb0016077a20 */ /* 0x000fe20000410000 */
[C---:B------:R-:W-:Y:S01]  /*3fe0*/  ISETP.GE.AND P1, PT, R6.reuse, R5, PT ;  /* 0x000000050600720c */ /* 0x040fe20003f26270 */
[----:B------:R5:W-:Y:S01]  /*3ff0*/  MUFU.TANH R82, R20 ;  /* 0x0000001400527308 */ /* 0x000be20000002400 */
[----:B------:R-:W-:-:S02]  /*4000*/  ISETP.GE.AND P2, PT, R6, R3, PT ;  /* 0x000000030600720c */ /* 0x000fc40003f46270 */
[----:B------:R-:W-:Y:S01]  /*4010*/  IADD3 R6, R2, -0x9f, RZ ;  /* 0xffffff6102067810 */ /* 0x000fe20007ffe0ff */
[----:B---3--:R-:W-:Y:S01]  /*4020*/  HMMA.16816.F32 R28, R8, R42, R32 ;  /* 0x0000002a081c723c */ /* 0x008fe20000001820 */
[----:B------:R-:W-:Y:S01]  /*4030*/  FSEL R94, R200, -INF , !P4 ;  /* 0xff800000c85e7808 */ /* 0x000fe20006000000 */
[----:B------:R-:W1:Y:S01]  /*4040*/  LDSM.16.M88.4 R32, [R221+0x7000] ;  /* 0x00700000dd20783b */ /* 0x000e620000000200 */
[----:B------:R-:W-:Y:S01]  /*4050*/  FSEL R151, R196, -INF , !P3 ;  /* 0xff800000c4977808 */ /* 0x000fe20005800000 */
[----:B------:R2:W3:Y:S01]  /*4060*/  MUFU.TANH R81, R7 ;  /* 0x0000000700517308 */ /* 0x0004e20000002400 */
[----:B------:R-:W-:Y:S01]  /*4070*/  FSEL R93, R201, -INF , !P1 ;  /* 0xff800000c95d7808 */ /* 0x000fe20004800000 */
[----:B------:R-:W1:Y:S01]  /*4080*/  LDSM.16.M88.4 R40, [R218+0x7000] ;  /* 0x00700000da28783b */ /* 0x000e620000000200 */
[----:B------:R-:W-:Y:S02]  /*4090*/  FSEL R95, R198, -INF , !P2 ;  /* 0xff800000c65f7808 */ /* 0x000fe40005000000 */
[----:B------:R-:W-:-:S02]  /*40a0*/  ISETP.GE.AND P4, PT, R6, R5, PT ;  /* 0x000000050600720c */ /* 0x000fc40003f86270 */
[----:B------:R-:W-:Y:S01]  /*40b0*/  ISETP.GE.AND P3, PT, R6, R3, PT ;  /* 0x000000030600720c */ /* 0x000fe20003f66270 */
[----:B-----5:R-:W-:Y:S01]  /*40c0*/  HMMA.16816.F32 R20, R12, R48, R96 ;  /* 0x000000300c14723c */ /* 0x020fe20000001860 */
[----:B------:R-:W-:Y:S01]  /*40d0*/  IADD3 R6, R2, -0x97, RZ ;  /* 0xffffff6902067810 */ /* 0x000fe20007ffe0ff */
[----:B------:R5:W1:Y:S01]  /*40e0*/  MUFU.TANH R72, R24 ;  /* 0x0000001800487308 */ /* 0x000a620000002400 */
[----:B------:R-:W-:Y:S02]  /*40f0*/  FSEL R156, R194, -INF , !P3 ;  /* 0xff800000c29c7808 */ /* 0x000fe40005800000 */
[----:B------:R-:W-:Y:S02]  /*4100*/  IADD3 R230, R221, 0x5800, RZ ;  /* 0x00005800dde67810 */ /* 0x000fe40007ffe0ff */
[----:B------:R-:W-:Y:S02]  /*4110*/  FSEL R96, R199, -INF , !P4 ;  /* 0xff800000c7607808 */ /* 0x000fe40006000000 */
[----:B--2---:R-:W-:Y:S01]  /*4120*/  IADD3 R7, R2, -0xa0, RZ ;  /* 0xffffff6002077810 */ /* 0x004fe20007ffe0ff */
[----:B------:R-:W2:Y:S01]  /*4130*/  MUFU.TANH R71, R26 ;  /* 0x0000001a00477308 */ /* 0x000ea20000002400 */
[----:B------:R-:W-:Y:S01]  /*4140*/  IADD3 R229, R221, 0x6000, RZ ;  /* 0x00006000dde57810 */ /* 0x000fe20007ffe0ff */
[----:B------:R-:W-:Y:S01]  /*4150*/  FMUL.FTZ R31, R31, c[0x0][0x2ec] ;  /* 0x0000bb001f1f7a20 */ /* 0x000fe20000410000 */
[----:B------:R-:W-:-:S02]  /*4160*/  ISETP.GE.AND P0, PT, R7, R5, PT ;  /* 0x000000050700720c */ /* 0x000fc40003f06270 */
[----:B------:R-:W-:Y:S02]  /*4170*/  ISETP.GE.AND P5, PT, R7, R3, PT ;  /* 0x000000030700720c */ /* 0x000fe40003fa6270 */
[C---:B------:R-:W-:Y:S01]  /*4180*/  IADD3 R7, R2.reuse, -0x98, RZ ;  /* 0xffffff6802077810 */ /* 0x040fe20007ffe0ff */
[----:B-----5:R-:W-:Y:S01]  /*4190*/  FMUL.FTZ R24, R29, c[0x0][0x2ec] ;  /* 0x0000bb001d187a20 */ /* 0x020fe20000410000 */
[----:B------:R-:W-:Y:S01]  /*41a0*/  FSEL R154, R195, -INF , !P0 ;  /* 0xff800000c39a7808 */ /* 0x000fe20004000000 */
[----:B------:R-:W-:Y:S01]  /*41b0*/  MUFU.TANH R56, R31 ;  /* 0x0000001f00387308 */ /* 0x000fe20000002400 */
[C---:B------:R-:W-:Y:S02]  /*41c0*/  ISETP.GE.AND P1, PT, R7.reuse, R5, PT ;  /* 0x000000050700720c */ /* 0x040fe40003f26270 */
[----:B------:R-:W-:Y:S01]  /*41d0*/  ISETP.GE.AND P2, PT, R7, R3, PT ;  /* 0x000000030700720c */ /* 0x000fe20003f46270 */
[----:B------:R-:W-:Y:S01]  /*41e0*/  HMMA.16816.F32 R36, R8, R44, R20 ;  /* 0x0000002c0824723c */ /* 0x000fe20000001814 */
[----:B------:R-:W-:-:S02]  /*41f0*/  IADD3 R7, R2, -0x90, RZ ;  /* 0xffffff7002077810 */ /* 0x000fc40007ffe0ff */
[----:B------:R-:W-:Y:S01]  /*4200*/  FSEL R157, R191, -INF , !P5 ;  /* 0xff800000bf9d7808 */ /* 0x000fe20006800000 */
[----:B------:R5:W-:Y:S01]  /*4210*/  MUFU.TANH R68, R24 ;  /* 0x0000001800447308 */ /* 0x000be20000002400 */
[----:B------:R-:W-:Y:S02]  /*4220*/  ISETP.GE.AND P0, PT, R6, R5, PT ;  /* 0x000000050600720c */ /* 0x000fe40003f06270 */
[----:B------:R-:W-:Y:S01]  /*4230*/  FMUL.FTZ R20, R28, c[0x0][0x2ec] ;  /* 0x0000bb001c147a20 */ /* 0x000fe20000410000 */
[----:B------:R-:W-:Y:S02]  /*4240*/  ISETP.GE.AND P5, PT, R6, R3, PT ;  /* 0x000000030600720c */ /* 0x000fe40003fa6270 */
[C---:B------:R-:W-:Y:S02]  /*4250*/  ISETP.GE.AND P4, PT, R7.reuse, R5, PT ;  /* 0x000000050700720c */ /* 0x040fe40003f86270 */
[----:B------:R1:W-:Y:S01]  /*4260*/  MUFU.TANH R69, R20 ;  /* 0x0000001400457308 */ /* 0x0003e20000002400 */
[----:B------:R-:W-:-:S02]  /*4270*/  ISETP.GE.AND P3, PT, R7, R3, PT ;  /* 0x000000030700720c */ /* 0x000fc40003f66270 */
[----:B------:R-:W-:Y:S02]  /*4280*/  IADD3 R7, R2, -0x88, RZ ;  /* 0xffffff7802077810 */ /* 0x000fe40007ffe0ff */
[----:B------:R-:W-:Y:S02]  /*4290*/  FSEL R97, R193, -INF , !P0 ;  /* 0xff800000c1617808 */ /* 0x000fe40004000000 */
[----:B------:R-:W-:Y:S01]  /*42a0*/  FSEL R99, R189, -INF , !P5 ;  /* 0xff800000bd637808 */ /* 0x000fe20006800000 */
[----:B-----5:R-:W-:Y:S01]  /*42b0*/  FMUL.FTZ R24, R30, c[0x0][0x2ec] ;  /* 0x0000bb001e187a20 */ /* 0x020fe20000410000 */
[C---:B------:R-:W-:Y:S02]  /*42c0*/  ISETP.GE.AND P0, PT, R7.reuse, R5, PT ;  /* 0x000000050700720c */ /* 0x040fe40003f06270 */
[----:B------:R-:W-:Y:S01]  /*42d0*/  ISETP.GE.AND P5, PT, R7, R3, PT ;  /* 0x000000030700720c */ /* 0x000fe20003fa6270 */
[----:B------:R-:W-:Y:S01]  /*42e0*/  FMUL.FTZ R7, R25, c[0x0][0x2ec] ;  /* 0x0000bb0019077a20 */ /* 0x000fe20000410000 */
[----:B------:R-:W-:Y:S01]  /*42f0*/  IADD3 R6, R2, -0x8f, RZ ;  /* 0xffffff7102067810 */ /* 0x000fe20007ffe0ff */
[----:B------:R-:W-:Y:S01]  /*4300*/  FMUL.FTZ R28, R36, c[0x0][0x2ec] ;  /* 0x0000bb00241c7a20 */ /* 0x000fe20000410000 */
[----:B------:R-:W-:Y:S01]  /*4310*/  FSEL R98, R190, -INF , !P1 ;  /* 0xff800000be627808 */ /* 0x000fe20004800000 */
[----:B-1----:R-:W-:Y:S01]  /*4320*/  HMMA.16816.F32 R20, R12, R50, R76 ;  /* 0x000000320c14723c */ /* 0x002fe2000000184c */
[----:B------:R-:W-:Y:S01]  /*4330*/  FSEL R155, R182, -INF , !P2 ;  /* 0xff800000b69b7808 */ /* 0x000fe20005000000 */
[----:B------:R1:W5:Y:S01]  /*4340*/  MUFU.TANH R74, R7 ;  /* 0x00000007004a7308 */ /* 0x0003620000002400 */
[----:B------:R-:W-:-:S02]  /*4350*/  ISETP.GE.AND P1, PT, R6, R5, PT ;  /* 0x000000050600720c */ /* 0x000fc40003f26270 */
[----:B------:R-:W-:Y:S02]  /*4360*/  ISETP.GE.AND P2, PT, R6, R3, PT ;  /* 0x000000030600720c */ /* 0x000fe40003f46270 */
[----:B------:R-:W-:Y:S02]  /*4370*/  FSEL R159, R183, -INF , !P1 ;  /* 0xff800000b79f7808 */ /* 0x000fe40004800000 */
[----:B------:R-:W-:Y:S01]  /*4380*/  FSEL R167, R180, -INF , !P2 ;  /* 0xff800000b4a77808 */ /* 0x000fe20005000000 */
[----:B------:R2:W-:Y:S01]  /*4390*/  MUFU.TANH R51, R28 ;  /* 0x0000001c00337308 */ /* 0x0005e20000002400 */
[----:B------:R-:W-:Y:S02]  /*43a0*/  IADD3 R6, R2, -0x87, RZ ;  /* 0xffffff7902067810 */ /* 0x000fe40007ffe0ff */
[----:B------:R-:W-:Y:S02]  /*43b0*/  FSEL R158, R181, -INF , !P4 ;  /* 0xff800000b59e7808 */ /* 0x000fe40006000000 */
[----:B------:R-:W-:-:S02]  /*43c0*/  FSEL R168, R168, -INF , !P3 ;  /* 0xff800000a8a87808 */ /* 0x000fc40005800000 */
[----:B------:R-:W-:Y:S01]  /*43d0*/  ISETP.GE.AND P4, PT, R6, R5, PT ;  /* 0x000000050600720c */ /* 0x000fe20003f86270 */
[----:B------:R3:W-:Y:S01]  /*43e0*/  MUFU.TANH R57, R24 ;  /* 0x0000001800397308 */ /* 0x0007e20000002400 */
[----:B-1----:R-:W-:Y:S02]  /*43f0*/  IADD3 R7, R2, -0x80, RZ ;  /* 0xffffff8002077810 */ /* 0x002fe40007ffe0ff */
[----:B------:R-:W-:Y:S02]  /*4400*/  ISETP.GE.AND P3, PT, R6, R3, PT ;  /* 0x000000030600720c */ /* 0x000fe40003f66270 */
[C---:B------:R-:W-:Y:S01]  /*4410*/  ISETP.GE.AND P1, PT, R7.reuse, R5, PT ;  /* 0x000000050700720c */ /* 0x040fe20003f26270 */
[----:B------:R-:W-:Y:S01]  /*4420*/  HMMA.16816.F32 R20, R8, R46, R20 ;  /* 0x0000002e0814723c */ /* 0x000fe20000001814 */
[----:B------:R-:W-:Y:S01]  /*4430*/  ISETP.GE.AND P2, PT, R7, R3, PT ;  /* 0x000000030700720c */ /* 0x000fe20003f46270 */
[----:B------:R-:W-:Y:S01]  /*4440*/  FMUL.FTZ R7, R27, c[0x0][0x2ec] ;  /* 0x0000bb001b077a20 */ /* 0x000fe20000410000 */
[----:B------:R-:W-:Y:S01]  /*4450*/  IADD3 R6, R2, -0x7f, RZ ;  /* 0xffffff8102067810 */ /* 0x000fe20007ffe0ff */
[----:B------:R-:W1:Y:S01]  /*4460*/  LDSM.16.M88.4 R44, [R221+0x7800] ;  /* 0x00780000dd2c783b */ /* 0x000e620000000200 */
[----:B------:R-:W-:Y:S01]  /*4470*/  FSEL R164, R176, -INF , !P0 ;  /* 0xff800000b0a47808 */ /* 0x000fe20004000000 */
[----:B------:R4:W1:Y:S01]  /*4480*/  MUFU.TANH R70, R7 ;  /* 0x0000000700467308 */ /* 0x0008620000002400 */
[----:B------:R-:W-:Y:S01]  /*4490*/  FSEL R166, R163, -INF , !P5 ;  /* 0xff800000a3a67808 */ /* 0x000fe20006800000 */
[----:B--2---:R-:W-:Y:S01]  /*44a0*/  FMUL.FTZ R28, R37, c[0x0][0x2ec] ;  /* 0x0000bb00251c7a20 */ /* 0x004fe20000410000 */
[----:B------:R-:W-:Y:S01]  /*44b0*/  ISETP.GE.AND P0, PT, R6, R5, PT ;  /* 0x000000050600720c */ /* 0x000fe20003f06270 */
[----:B---3--:R-:W-:Y:S01]  /*44c0*/  HMMA.16816.F32 R24, R12, R32, R64 ;  /* 0x000000200c18723c */ /* 0x008fe20000001840 */
[----:B------:R-:W-:-:S02]  /*44d0*/  FSEL R163, R177, -INF , !P4 ;  /* 0xff800000b1a37808 */ /* 0x000fc40006000000 */
[----:B------:R-:W-:Y:S01]  /*44e0*/  FSEL R165, R175, -INF , !P3 ;  /* 0xff800000afa57808 */ /* 0x000fe20005800000 */
[----:B------:R2:W3:Y:S01]  /*44f0*/  MUFU.TANH R50, R28 ;  /* 0x0000001c00327308 */ /* 0x0004e20000002400 */
[----:B------:R-:W-:Y:S02]  /*4500*/  ISETP.GE.AND P5, PT, R6, R3, PT ;  /* 0x000000030600720c */ /* 0x000fe40003fa6270 */
[----:B------:R-:W-:Y:S01]  /*4510*/  IADD3 R6, R2, -0x77, RZ ;  /* 0xffffff8902067810 */ /* 0x000fe20007ffe0ff */
[----:B------:R-:W-:Y:S01]  /*4520*/  HMMA.16816.F32 R32, R12, R34, R60 ;  /* 0x000000220c20723c */ /* 0x000fe2000000183c */
[----:B------:R-:W-:Y:S02]  /*4530*/  FSEL R175, R170, -INF , !P2 ;  /* 0xff800000aaaf7808 */ /* 0x000fe40005000000 */
[----:B------:R-:W-:Y:S02]  /*4540*/  FSEL R170, R174, -INF , !P0 ;  /* 0xff800000aeaa7808 */ /* 0x000fe40004000000 */
[----:B----4-:R-:W-:Y:S01]  /*4550*/  IADD3 R7, R2, -0x78, RZ ;  /* 0xffffff8802077810 */ /* 0x010fe20007ffe0ff */
[----:B------:R-:W-:Y:S01]  /*4560*/  FMUL.FTZ R21, R21, c[0x0][0x2ec] ;  /* 0x0000bb0015157a20 */ /* 0x000fe20000410000 */
[----:B------:R-:W-:Y:S01]  /*4570*/  FSEL R169, R169, -INF , !P1 ;  /* 0xff800000a9a97808 */ /* 0x000fe20004800000 */
[----:B------:R-:W-:Y:S01]  /*4580*/  FMUL.FTZ R36, R23, c[0x0][0x2ec] ;  /* 0x0000bb0017247a20 */ /* 0x000fe20000410000 */
[----:B------:R-:W-:-:S02]  /*4590*/  ISETP.GE.AND P4, PT, R7, R5, PT ;  /* 0x000000050700720c */ /* 0x000fc40003f86270 */
[----:B------:R-:W-:Y:S01]  /*45a0*/  ISETP.GE.AND P3, PT, R7, R3, PT ;  /* 0x000000030700720c */ /* 0x000fe20003f66270 */
[----:B--2---:R-:W-:Y:S01]  /*45b0*/  FMUL.FTZ R28, R38, c[0x0][0x2ec] ;  /* 0x0000bb00261c7a20 */ /* 0x004fe20000410000 */
[----:B------:R-:W-:Y:S01]  /*45c0*/  IADD3 R7, R2, -0x70, RZ ;  /* 0xffffff9002077810 */ /* 0x000fe20007ffe0ff */
[----:B------:R-:W-:Y:S01]  /*45d0*/  MUFU.TANH R36, R36 ;  /* 0x0000002400247308 */ /* 0x000fe20000002400 */
[----:B------:R-:W-:Y:S02]  /*45e0*/  FSEL R174, R173, -INF , !P5 ;  /* 0xff800000adae7808 */ /* 0x000fe40006800000 */
[C---:B------:R-:W-:Y:S02]  /*45f0*/  ISETP.GE.AND P1, PT, R6.reuse, R5, PT ;  /* 0x000000050600720c */ /* 0x040fe40003f26270 */
[----:B------:R-:W-:Y:S02]  /*4600*/  ISETP.GE.AND P2, PT, R6, R3, PT ;  /* 0x000000030600720c */ /* 0x000fe40003f46270 */
[C---:B------:R-:W-:Y:S01]  /*4610*/  ISETP.GE.AND P0, PT, R7.reuse, R5, PT ;  /* 0x000000050700720c */ /* 0x040fe20003f06270 */
[----:B------:R2:W-:Y:S01]  /*4620*/  MUFU.TANH R49, R28 ;  /* 0x0000001c00317308 */ /* 0x0005e20000002400 */
[----:B------:R-:W-:Y:S01]  /*4630*/  ISETP.GE.AND P5, PT, R7, R3, PT ;  /* 0x000000030700720c */ /* 0x000fe20003fa6270 */
[----:B------:R-:W-:Y:S01]  /*4640*/  HMMA.16816.F32 R32, R8, R42, R32 ;  /* 0x0000002a0820723c */ /* 0x000fe20000001820 */
[----:B------:R-:W-:-:S02]  /*4650*/  IADD3 R6, R2, -0x6f, RZ ;  /* 0xffffff9102067810 */ /* 0x000fc40007ffe0ff */
[----:B------:R-:W-:Y:S02]  /*4660*/  IADD3 R7, R2, -0x68, RZ ;  /* 0xffffff9802077810 */ /* 0x000fe40007ffe0ff */
[----:B------:R-:W-:Y:S02]  /*4670*/  FSEL R173, R160, -INF , !P3 ;  /* 0xff800000a0ad7808 */ /* 0x000fe40005800000 */
[----:B------:R-:W-:Y:S02]  /*4680*/  FSEL R171, R171, -INF , !P4 ;  /* 0xff800000abab7808 */ /* 0x000fe40006000000 */
[----:B------:R-:W-:Y:S02]  /*4690*/  FSEL R160, R172, -INF , !P1 ;  /* 0xff800000aca07808 */ /* 0x000fe40004800000 */
[----:B------:R-:W-:Y:S02]  /*46a0*/  FSEL R162, R162, -INF , !P2 ;  /* 0xff800000a2a27808 */ /* 0x000fe40005000000 */
[C---:B------:R-:W-:Y:S01]  /*46b0*/  ISETP.GE.AND P4, PT, R6.reuse, R5, PT ;  /* 0x000000050600720c */ /* 0x040fe20003f86270 */
[----:B--2---:R-:W-:Y:S01]  /*46c0*/  FMUL.FTZ R28, R39, c[0x0][0x2ec] ;  /* 0x0000bb00271c7a20 */ /* 0x004fe20000410000 */
[----:B------:R-:W-:Y:S01]  /*46d0*/  ISETP.GE.AND P3, PT, R6, R3, PT ;  /* 0x000000030600720c */ /* 0x000fe20003f66270 */
[----:B------:R-:W-:Y:S01]  /*46e0*/  MUFU.TANH R39, R21 ;  /* 0x0000001500277308 */ /* 0x000fe20000002400 */
[----:B------:R-:W-:-:S02]  /*46f0*/  ISETP.GE.AND P1, PT, R7, R5, PT ;  /* 0x000000050700720c */ /* 0x000fc40003f26270 */
[----:B------:R-:W-:Y:S02]  /*4700*/  ISETP.GE.AND P2, PT, R7, R3, PT ;  /* 0x000000030700720c */ /* 0x000fe40003f46270 */
[C---:B------:R-:W-:Y:S02]  /*4710*/  IADD3 R6, R2.reuse, -0x67, RZ ;  /* 0xffffff9902067810 */ /* 0x040fe40007ffe0ff */
[----:B------:R-:W-:Y:S01]  /*4720*/  IADD3 R7, R2, -0x60, RZ ;  /* 0xffffffa002077810 */ /* 0x000fe20007ffe0ff */
[----:B------:R2:W4:Y:S01]  /*4730*/  MUFU.TANH R48, R28 ;  /* 0x0000001c00307308 */ /* 0x0005220000002400 */
[----:B------:R-:W-:Y:S01]  /*4740*/  FSEL R150, R150, -INF , !P0 ;  /* 0xff80000096967808 */ /* 0x000fe20004000000 */
[----:B------:R-:W-:Y:S01]  /*4750*/  FMUL.FTZ R33, R33, c[0x0][0x2ec] ;  /* 0x0000bb0021217a20 */ /* 0x000fe20000410000 */
[----:B------:R-:W-:Y:S01]  /*4760*/  FSEL R176, R135, -INF , !P5 ;  /* 0xff80000087b07808 */ /* 0x000fe20006800000 */
[----:B------:R-:W-:Y:S01]  /*4770*/  FMUL.FTZ R32, R32, c[0x0][0x2ec] ;  /* 0x0000bb0020207a20 */ /* 0x000fe20000410000 */
[----:B------:R-:W-:-:S02]  /*4780*/  FSEL R161, R161, -INF , !P4 ;  /* 0xff800000a1a17808 */ /* 0x000fc40006000000 */
[----:B------:R-:W-:Y:S01]  /*4790*/  FSEL R172, R144, -INF , !P3 ;  /* 0xff80000090ac7808 */ /* 0x000fe20005800000 */
[----:B------:R-:W-:Y:S01]  /*47a0*/  MUFU.TANH R33, R33 ;  /* 0x0000002100217308 */ /* 0x000fe20000002400 */
[C---:B------:R-:W-:Y:S02]  /*47b0*/  ISETP.GE.AND P0, PT, R6.reuse, R5, PT ;  /* 0x000000050600720c */ /* 0x040fe40003f06270 */
[----:B------:R-:W-:Y:S02]  /*47c0*/  ISETP.GE.AND P5, PT, R6, R3, PT ;  /* 0x000000030600720c */ /* 0x000fe40003fa6270 */
[C---:B------:R-:W-:Y:S02]  /*47d0*/  ISETP.GE.AND P4, PT, R7.reuse, R5, PT ;  /* 0x000000050700720c */ /* 0x040fe40003f86270 */
[----:B------:R-:W-:Y:S01]  /*47e0*/  ISETP.GE.AND P3, PT, R7, R3, PT ;  /* 0x000000030700720c */ /* 0x000fe20003f66270 */
[----:B--2---:R-:W-:Y:S01]  /*47f0*/  HMMA.16816.F32 R28, R8, R40, R24 ;  /* 0x00000028081c723c */ /* 0x004fe20000001818 */
[----:B------:R-:W-:Y:S01]  /*4800*/  IADD3 R7, R2, -0x58, RZ ;  /* 0xffffffa802077810 */ /* 0x000fe20007ffe0ff */
[----:B------:R-:W-:Y:S01]  /*4810*/  MUFU.TANH R32, R32 ;  /* 0x0000002000207308 */ /* 0x000fe20000002400 */
[----:B------:R-:W-:-:S02]  /*4820*/  FSEL R144, R124, -INF , !P2 ;  /* 0xff8000007c907808 */ /* 0x000fc40005000000 */
[----:B------:R-:W-:Y:S02]  /*4830*/  FSEL R124, R134, -INF , !P0 ;  /* 0xff800000867c7808 */ /* 0x000fe40004000000 */
[----:B------:R-:W-:Y:S01]  /*4840*/  FSEL R123, R123, -INF , !P5 ;  /* 0xff8000007b7b7808 */ /* 0x000fe20006800000 */
[C---:B-1----:R-:W-:Y:S01]  /*4850*/  HMMA.16816.F32 R24, R12.reuse, R44, R52 ;  /* 0x0000002c0c18723c */ /* 0x042fe20000001834 */
[----:B------:R-:W-:Y:S02]  /*4860*/  IADD3 R6, R2, -0x5f, RZ ;  /* 0xffffffa102067810 */ /* 0x000fe40007ffe0ff */
[C---:B------:R-:W-:Y:S02]  /*4870*/  ISETP.GE.AND P0, PT, R7.reuse, R5, PT ;  /* 0x000000050700720c */ /* 0x040fe40003f06270 */
[----:B------:R-:W-:Y:S01]  /*4880*/  ISETP.GE.AND P5, PT, R7, R3, PT ;  /* 0x000000030700720c */ /* 0x000fe20003fa6270 */
[----:B------:R-:W-:Y:S01]  /*4890*/  FMUL.FTZ R7, R20, c[0x0][0x2ec] ;  /* 0x0000bb0014077a20 */ /* 0x000fe20000410000 */
[----:B------:R-:W-:Y:S01]  /*48a0*/  FSEL R133, R133, -INF , !P1 ;  /* 0xff80000085857808 */ /* 0x000fe20004800000 */
[----:B------:R-:W-:Y:S01]  /*48b0*/  HMMA.16816.F32 R12, R12, R46, R16 ;  /* 0x0000002e0c0c723c */ /* 0x000fe20000001810 */
[C---:B------:R-:W-:Y:S01]  /*48c0*/  ISETP.GE.AND P1, PT, R6.reuse, R5, PT ;  /* 0x000000050600720c */ /* 0x040fe20003f26270 */
[----:B------:R1:W2:Y:S01]  /*48d0*/  MUFU.TANH R38, R7 ;  /* 0x0000000700267308 */ /* 0x0002a20000002400 */
[----:B------:R-:W-:-:S02]  /*48e0*/  ISETP.GE.AND P2, PT, R6, R3, PT ;  /* 0x000000030600720c */ /* 0x000fc40003f46270 */
[----:B------:R-:W-:Y:S02]  /*48f0*/  FSEL R177, R100, -INF , !P3 ;  /* 0xff80000064b17808 */ /* 0x000fe40005800000 */
[----:B------:R-:W-:Y:S01]  /*4900*/  FSEL R100, R113, -INF , !P1 ;  /* 0xff80000071647808 */ /* 0x000fe20004800000 */
[----:B------:R-:W-:Y:S01]  /*4910*/  FMUL.FTZ R28, R28, c[0x0][0x2ec] ;  /* 0x0000bb001c1c7a20 */ /* 0x000fe20000410000 */
[----:B------:R-:W-:Y:S01]  /*4920*/  FSEL R113, R90, -INF , !P2 ;  /* 0xff8000005a717808 */ /* 0x000fe20005000000 */
[----:B------:R-:W-:Y:S01]  /*4930*/  FMUL.FTZ R29, R29, c[0x0][0x2ec] ;  /* 0x0000bb001d1d7a20 */ /* 0x000fe20000410000 */
[----:B------:R-:W-:Y:S01]  /*4940*/  IADD3 R6, R2, -0x57, RZ ;  /* 0xffffffa902067810 */ /* 0x000fe20007ffe0ff */
[----:B------:R-:W-:Y:S01]  /*4950*/  FMUL.FTZ R16, R34, c[0x0][0x2ec] ;  /* 0x0000bb0022107a20 */ /* 0x000fe20000410000 */
[----:B------:R-:W-:Y:S01]  /*4960*/  FSEL R114, R114, -INF , !P4 ;  /* 0xff80000072727808 */ /* 0x000fe20006000000 */
[----:B------:R-:W-:Y:S01]  /*4970*/  MUFU.TANH R28, R28 ;  /* 0x0000001c001c7308 */ /* 0x000fe20000002400 */
[----:B------:R-:W-:Y:S01]  /*4980*/  ISETP.GE.AND P4, PT, R6, R5, PT ;  /* 0x000000050600720c */ /* 0x000fe20003f86270 */
[----:B------:R-:W-:Y:S01]  /*4990*/  FMUL.FTZ R30, R30, c[0x0][0x2ec] ;  /* 0x0000bb001e1e7a20 */ /* 0x000fe20000410000 */
[----:B------:R-:W-:Y:S01]  /*49a0*/  ISETP.GE.AND P3, PT, R6, R3, PT ;  /* 0x000000030600720c */ /* 0x000fe20003f66270 */
[----:B------:R-:W-:Y:S01]  /*49b0*/  FMUL.FTZ R31, R31, c[0x0][0x2ec] ;  /* 0x0000bb001f1f7a20 */ /* 0x000fe20000410000 */
[----:B-1----:R-:W-:-:S02]  /*49c0*/  IADD3 R7, R2, -0x50, RZ ;  /* 0xffffffb002077810 */ /* 0x002fc40007ffe0ff */
[----:B------:R-:W-:Y:S01]  /*49d0*/  IADD3 R6, R2, -0x4f, RZ ;  /* 0xffffffb102067810 */ /* 0x000fe20007ffe0ff */
[----:B------:R1:W-:Y:S01]  /*49e0*/  MUFU.TANH R18, R16 ;  /* 0x0000001000127308 */ /* 0x0003e20000002400 */
[C---:B------:R-:W-:Y:S02]  /*49f0*/  ISETP.GE.AND P1, PT, R7.reuse, R5, PT ;  /* 0x000000050700720c */ /* 0x040fe40003f26270 */
[----:B------:R-:W-:Y:S01]  /*4a00*/  ISETP.GE.AND P2, PT, R7, R3, PT ;  /* 0x000000030700720c */ /* 0x000fe20003f46270 */
[----:B------:R-:W-:Y:S01]  /*4a10*/  FMUL.FTZ R7, R22, c[0x0][0x2ec] ;  /* 0x0000bb0016077a20 */ /* 0x000fe20000410000 */
[----:B------:R-:W-:Y:S01]  /*4a20*/  FSEL R90, R85, -INF , !P5 ;  /* 0xff800000555a7808 */ /* 0x000fe20006800000 */
[----:B------:R-:W2:Y:S01]  /*4a30*/  LDSM.16.M88.4 R20, [R218+0x7800] ;  /* 0x00780000da14783b */ /* 0x000ea20000000200 */
[----:B------:R-:W-:Y:S01]  /*4a40*/  FSEL R89, R89, -INF , !P0 ;  /* 0xff80000059597808 */ /* 0x000fe20004000000 */
[----:B------:R3:W2:Y:S01]  /*4a50*/  MUFU.TANH R37, R7 ;  /* 0x0000000700257308 */ /* 0x0006a20000002400 */
[----:B------:R-:W-:Y:S01]  /*4a60*/  FSEL R85, R91, -INF , !P4 ;  /* 0xff8000005b557808 */ /* 0x000fe20006000000 */
[----:B------:R-:W-:-:S04]  /*4a70*/  DEPBAR.LE SB0, 0x0 ;  /* 0x000080000000791a */ /* 0x000fc80000000000 */
[----:B------:R-:W-:Y:S02]  /*4a80*/  FSEL R88, R88, -INF , !P3 ;  /* 0xff80000058587808 */ /* 0x000fe40005800000 */
[C---:B------:R-:W-:Y:S01]  /*4a90*/  ISETP.GE.AND P0, PT, R6.reuse, R5, PT ;  /* 0x000000050600720c */ /* 0x040fe20003f06270 */
[----:B-1----:R-:W-:Y:S01]  /*4aa0*/  FMUL.FTZ R16, R35, c[0x0][0x2ec] ;  /* 0x0000bb0023107a20 */ /* 0x002fe20000410000 */
[----:B------:R-:W-:Y:S01]  /*4ab0*/  ISETP.GE.AND P5, PT, R6, R3, PT ;  /* 0x000000030600720c */ /* 0x000fe20003fa6270 */
[----:B------:R-:W1:Y:S01]  /*4ac0*/  MUFU.TANH R29, R29 ;  /* 0x0000001d001d7308 */ /* 0x000e620000002400 */
[C---:B------:R-:W-:Y:S02]  /*4ad0*/  IADD3 R6, R2.reuse, -0x47, RZ ;  /* 0xffffffb902067810 */ /* 0x040fe40007ffe0ff */
[----:B------:R-:W-:Y:S02]  /*4ae0*/  FSEL R182, R81, -INF , !P2 ;  /* 0xff80000051b67808 */ /* 0x000fe40005000000 */
[----:B---3--:R-:W-:-:S02]  /*4af0*/  IADD3 R7, R2, -0x48, RZ ;  /* 0xffffffb802077810 */ /* 0x008fc40007ffe0ff */
[----:B------:R-:W-:Y:S01]  /*4b00*/  FSEL R87, R87, -INF , !P1 ;  /* 0xff80000057577808 */ /* 0x000fe20004800000 */
[----:B------:R-:W-:Y:S01]  /*4b10*/  MUFU.TANH R17, R16 ;  /* 0x0000001000117308 */ /* 0x000fe20000002400 */
[C---:B------:R-:W-:Y:S02]  /*4b20*/  ISETP.GE.AND P4, PT, R7.reuse, R5, PT ;  /* 0x000000050700720c */ /* 0x040fe40003f86270 */
[----:B------:R-:W-:Y:S02]  /*4b30*/  ISETP.GE.AND P3, PT, R7, R3, PT ;  /* 0x000000030700720c */ /* 0x000fe40003f66270 */
[----:B------:R-:W-:Y:S02]  /*4b40*/  IADD3 R7, R2, -0x40, RZ ;  /* 0xffffffc002077810 */ /* 0x000fe40007ffe0ff */
[----:B------:R-:W-:Y:S01]  /*4b50*/  FSEL R81, R86, -INF , !P0 ;  /* 0xff80000056517808 */ /* 0x000fe20004000000 */
[----:B------:R-:W-:Y:S01]  /*4b60*/  MUFU.TANH R30, R30 ;  /* 0x0000001e001e7308 */ /* 0x000fe20000002400 */
[----:B------:R-:W-:-:S02]  /*4b70*/  FSEL R91, R84, -INF , !P5 ;  /* 0xff800000545b7808 */ /* 0x000fc40006800000 */
[C---:B------:R-:W-:Y:S02]  /*4b80*/  ISETP.GE.AND P1, PT, R6.reuse, R5, PT ;  /* 0x000000050600720c */ /* 0x040fe40003f26270 */
[----:B------:R-:W-:Y:S02]  /*4b90*/  ISETP.GE.AND P2, PT, R6, R3, PT ;  /* 0x000000030600720c */ /* 0x000fe40003f46270 */
[C---:B------:R-:W-:Y:S01]  /*4ba0*/  ISETP.GE.AND P0, PT, R7.reuse, R5, PT ;  /* 0x000000050700720c */ /* 0x040fe20003f06270 */
[----:B------:R-:W-:Y:S01]  /*4bb0*/  MUFU.TANH R31, R31 ;  /* 0x0000001f001f7308 */ /* 0x000fe20000002400 */
[----:B------:R-:W-:Y:S01]  /*4bc0*/  ISETP.GE.AND P5, PT, R7, R3, PT ;  /* 0x000000030700720c */ /* 0x000fe20003fa6270 */
[----:B--2---:R-:W-:Y:S01]  /*4bd0*/  HMMA.16816.F32 R24, R8, R20, R24 ;  /* 0x000000140818723c */ /* 0x004fe20000001818 */
[C---:B------:R-:W-:Y:S02]  /*4be0*/  IADD3 R6, R2.reuse, -0x3f, RZ ;  /* 0xffffffc102067810 */ /* 0x040fe40007ffe0ff */
[----:B------:R-:W-:-:S02]  /*4bf0*/  IADD3 R7, R2, -0x38, RZ ;  /* 0xffffffc802077810 */ /* 0x000fc40007ffe0ff */
[----:B------:R-:W-:Y:S02]  /*4c00*/  FSEL R80, R80, -INF , !P4 ;  /* 0xff80000050507808 */ /* 0x000fe40006000000 */
[----:B------:R-:W-:Y:S01]  /*4c10*/  FSEL R86, R73, -INF , !P3 ;  /* 0xff80000049567808 */ /* 0x000fe20005800000 */
[----:B------:R-:W-:Y:S01]  /*4c20*/  HMMA.16816.F32 R12, R8, R22, R12 ;  /* 0x00000016080c723c */ /* 0x000fe2000000180c */
[----:B------:R-:W-:Y:S02]  /*4c30*/  FSEL R82, R82, -INF , !P1 ;  /* 0xff80000052527808 */ /* 0x000fe40004800000 */
[----:B------:R-:W-:Y:S02]  /*4c40*/  FSEL R84, R75, -INF , !P2 ;  /* 0xff8000004b547808 */ /* 0x000fe40005000000 */
[C---:B------:R-:W-:Y:S02]  /*4c50*/  ISETP.GE.AND P4, PT, R6.reuse, R5, PT ;  /* 0x000000050600720c */ /* 0x040fe40003f86270 */
[----:B------:R-:W-:-:S02]  /*4c60*/  ISETP.GE.AND P3, PT, R6, R3, PT ;  /* 0x000000030600720c */ /* 0x000fc40003f66270 */
[C---:B------:R-:W-:Y:S02]  /*4c70*/  ISETP.GE.AND P1, PT, R7.reuse, R5, PT ;  /* 0x000000050700720c */ /* 0x040fe40003f26270 */
[----:B------:R-:W-:Y:S02]  /*4c80*/  ISETP.GE.AND P2, PT, R7, R3, PT ;  /* 0x000000030700720c */ /* 0x000fe40003f46270 */
[C---:B------:R-:W-:Y:S02]  /*4c90*/  IADD3 R6, R2.reuse, -0x37, RZ ;  /* 0xffffffc902067810 */ /* 0x040fe40007ffe0ff */
[----:B------:R-:W-:Y:S01]  /*4ca0*/  IADD3 R7, R2, -0x30, RZ ;  /* 0xffffffd002077810 */ /* 0x000fe20007ffe0ff */
[----:B------:R-:W-:Y:S01]  /*4cb0*/  FMUL.FTZ R10, R26, c[0x0][0x2ec] ;  /* 0x0000bb001a0a7a20 */ /* 0x000fe20000410000 */
[----:B------:R-:W-:Y:S01]  /*4cc0*/  FSEL R181, R72, -INF , !P0 ;  /* 0xff80000048b57808 */ /* 0x000fe20004000000 */
[----:B------:R-:W-:Y:S01]  /*4cd0*/  FMUL.FTZ R24, R24, c[0x0][0x2ec] ;  /* 0x0000bb0018187a20 */ /* 0x000fe20000410000 */
[----:B------:R-:W-:Y:S01]  /*4ce0*/  FSEL R189, R71, -INF , !P5 ;  /* 0xff80000047bd7808 */ /* 0x000fe20006800000 */
[----:B------:R-:W-:Y:S01]  /*4cf0*/  FMUL.FTZ R11, R27, c[0x0][0x2ec] ;  /* 0x0000bb001b0b7a20 */ /* 0x000fe20000410000 */
[----:B-----5:R-:W-:Y:S01]  /*4d00*/  FSEL R183, R74, -INF , !P4 ;  /* 0xff8000004ab77808 */ /* 0x020fe20006000000 */
[----:B------:R-:W2:Y:S01]  /*4d10*/  MUFU.TANH R10, R10 ;  /* 0x0000000a000a7308 */ /* 0x000ea20000002400 */
[----:B------:R-:W-:Y:S01]  /*4d20*/  FSEL R186, R70, -INF , !P3 ;  /* 0xff80000046ba7808 */ /* 0x000fe20005800000 */
[----:B------:R-:W-:Y:S01]  /*4d30*/  FMUL.FTZ R12, R12, c[0x0][0x2ec] ;  /* 0x0000bb000c0c7a20 */ /* 0x000fe20000410000 */
[C---:B------:R-:W-:Y:S01]  /*4d40*/  ISETP.GE.AND P0, PT, R6.reuse, R5, PT ;  /* 0x000000050600720c */ /* 0x040fe20003f06270 */
[----:B------:R-:W-:Y:S01]  /*4d50*/  FMUL.FTZ R13, R13, c[0x0][0x2ec] ;  /* 0x0000bb000d0d7a20 */ /* 0x000fe20000410000 */
[----:B------:R-:W-:Y:S01]  /*4d60*/  ISETP.GE.AND P5, PT, R6, R3, PT ;  /* 0x000000030600720c */ /* 0x000fe20003fa6270 */
[----:B------:R-:W-:Y:S01]  /*4d70*/  FMUL.FTZ R14, R14, c[0x0][0x2ec] ;  /* 0x0000bb000e0e7a20 */ /* 0x000fe20000410000 */
[----:B------:R-:W-:Y:S01]  /*4d80*/  ISETP.GE.AND P4, PT, R7, R5, PT ;  /* 0x000000050700720c */ /* 0x000fe20003f86270 */
[----:B------:R-:W-:Y:S01]  /*4d90*/  FMUL.FTZ R15, R15, c[0x0][0x2ec] ;  /* 0x0000bb000f0f7a20 */ /* 0x000fe20000410000 */
[----:B------:R-:W-:Y:S01]  /*4da0*/  ISETP.GE.AND P3, PT, R7, R3, PT ;  /* 0x000000030700720c */ /* 0x000fe20003f66270 */
[----:B------:R-:W-:Y:S01]  /*4db0*/  MUFU.TANH R24, R24 ;  /* 0x0000001800187308 */ /* 0x000fe20000002400 */
[----:B------:R-:W-:-:S02]  /*4dc0*/  IADD3 R6, R2, -0x2f, RZ ;  /* 0xffffffd102067810 */ /* 0x000fc40007ffe0ff */
[----:B------:R-:W-:Y:S02]  /*4dd0*/  IADD3 R7, R2, -0x28, RZ ;  /* 0xffffffd802077810 */ /* 0x000fe40007ffe0ff */
[----:B------:R-:W-:Y:S02]  /*4de0*/  FSEL R184, R69, -INF , !P1 ;  /* 0xff80000045b87808 */ /* 0x000fe40004800000 */
[----:B------:R-:W-:Y:S01]  /*4df0*/  FSEL R190, R57, -INF , !P2 ;  /* 0xff80000039be7808 */ /* 0x000fe20005000000 */
[----:B------:R-:W-:Y:S01]  /*4e00*/  MUFU.TANH R11, R11 ;  /* 0x0000000b000b7308 */ /* 0x000fe20000002400 */
[----:B------:R-:W-:Y:S02]  /*4e10*/  FSEL R180, R68, -INF , !P0 ;  /* 0xff80000044b47808 */ /* 0x000fe40004000000 */
[----:B------:R-:W-:Y:S02]  /*4e20*/  FSEL R185, R56, -INF , !P5 ;  /* 0xff80000038b97808 */ /* 0x000fe40006800000 */
[----:B------:R-:W-:-:S02]  /*4e30*/  ISETP.GE.AND P1, PT, R6, R5, PT ;  /* 0x000000050600720c */ /* 0x000fc40003f26270 */
[----:B------:R-:W-:Y:S01]  /*4e40*/  ISETP.GE.AND P2, PT, R6, R3, PT ;  /* 0x000000030600720c */ /* 0x000fe20003f46270 */
[----:B------:R-:W-:Y:S01]  /*4e50*/  MUFU.TANH R12, R12 ;  /* 0x0000000c000c7308 */ /* 0x000fe20000002400 */
[C---:B------:R-:W-:Y:S02]  /*4e60*/  ISETP.GE.AND P0, PT, R7.reuse, R5, PT ;  /* 0x000000050700720c */ /* 0x040fe40003f06270 */
[----:B------:R-:W-:Y:S02]  /*4e70*/  ISETP.GE.AND P5, PT, R7, R3, PT ;  /* 0x000000030700720c */ /* 0x000fe40003fa6270 */
[C---:B------:R-:W-:Y:S02]  /*4e80*/  IADD3 R7, R2.reuse, -0x20, RZ ;  /* 0xffffffe002077810 */ /* 0x040fe40007ffe0ff */
[----:B------:R-:W-:Y:S01]  /*4e90*/  IADD3 R6, R2, -0x27, RZ ;  /* 0xffffffd902067810 */ /* 0x000fe20007ffe0ff */
[----:B------:R-:W-:Y:S01]  /*4ea0*/  MUFU.TANH R13, R13 ;  /* 0x0000000d000d7308 */ /* 0x000fe20000002400 */
[----:B------:R-:W-:-:S02]  /*4eb0*/  FSEL R191, R50, -INF , !P1 ;  /* 0xff80000032bf7808 */ /* 0x000fc40004800000 */
[----:B----4-:R-:W-:Y:S02]  /*4ec0*/  FSEL R194, R48, -INF , !P2 ;  /* 0xff80000030c27808 */ /* 0x010fe40005000000 */
[C---:B------:R-:W-:Y:S02]  /*4ed0*/  ISETP.GE.AND P1, PT, R7.reuse, R5, PT ;  /* 0x000000050700720c */ /* 0x040fe40003f26270 */
[----:B------:R-:W-:Y:S01]  /*4ee0*/  ISETP.GE.AND P2, PT, R7, R3, PT ;  /* 0x000000030700720c */ /* 0x000fe20003f46270 */
[----:B------:R-:W-:Y:S01]  /*4ef0*/  FMUL.FTZ R7, R25, c[0x0][0x2ec] ;  /* 0x0000bb0019077a20 */ /* 0x000fe20000410000 */
[----:B------:R-:W-:Y:S01]  /*4f00*/  FSEL R187, R51, -INF , !P4 ;  /* 0xff80000033bb7808 */ /* 0x000fe20006000000 */
[----:B------:R-:W-:Y:S01]  /*4f10*/  MUFU.TANH R14, R14 ;  /* 0x0000000e000e7308 */ /* 0x000fe20000002400 */
[----:B------:R-:W-:Y:S02]  /*4f20*/  FSEL R193, R49, -INF , !P3 ;  /* 0xff80000031c17808 */ /* 0x000fe40005800000 */
[----:B------:R-:W-:-:S02]  /*4f30*/  ISETP.GE.AND P4, PT, R6, R5, PT ;  /* 0x000000050600720c */ /* 0x000fc40003f86270 */
[----:B------:R-:W-:Y:S02]  /*4f40*/  ISETP.GE.AND P3, PT, R6, R3, PT ;  /* 0x000000030600720c */ /* 0x000fe40003f66270 */
[C---:B------:R-:W-:Y:S01]  /*4f50*/  IADD3 R6, R2.reuse, -0x1f, RZ ;  /* 0xffffffe102067810 */ /* 0x040fe20007ffe0ff */
[----:B------:R3:W4:Y:S01]  /*4f60*/  MUFU.TANH R16, R7 ;  /* 0x0000000700107308 */ /* 0x0007220000002400 */
[----:B------:R-:W-:Y:S02]  /*4f70*/  IADD3 R9, R2, -0x17, RZ ;  /* 0xffffffe902097810 */ /* 0x000fe40007ffe0ff */
[----:B------:R-:W-:Y:S02]  /*4f80*/  FSEL R38, R38, -INF , !P0 ;  /* 0xff80000026267808 */ /* 0x000fe40004000000 */
[----:B------:R-:W-:Y:S02]  /*4f90*/  FSEL R195, R37, -INF , !P5 ;  /* 0xff80000025c37808 */ /* 0x000fe40006800000 */
[C---:B------:R-:W-:Y:S01]  /*4fa0*/  ISETP.GE.AND P0, PT, R6.reuse, R5, PT ;  /* 0x000000050600720c */ /* 0x040fe20003f06270 */
[----:B------:R-:W5:Y:S01]  /*4fb0*/  MUFU.TANH R15, R15 ;  /* 0x0000000f000f7308 */ /* 0x000f620000002400 */
[----:B------:R-:W-:-:S02]  /*4fc0*/  ISETP.GE.AND P5, PT, R6, R3, PT ;  /* 0x000000030600720c */ /* 0x000fc40003fa6270 */
[----:B------:R-:W-:Y:S02]  /*4fd0*/  FSEL R196, R28, -INF , !P1 ;  /* 0xff8000001cc47808 */ /* 0x000fe40004800000 */
[C---:B------:R-:W-:Y:S02]  /*4fe0*/  IADD3 R6, R2.reuse, -0x18, RZ ;  /* 0xffffffe802067810 */ /* 0x040fe40007ffe0ff */
[----:B------:R-:W-:Y:S02]  /*4ff0*/  ISETP.GE.AND P1, PT, R9, R5, PT ;  /* 0x000000050900720c */ /* 0x000fe40003f26270 */
[----:B------:R-:W-:Y:S02]  /*5000*/  IADD3 R8, R2, -0x10, RZ ;  /* 0xfffffff002087810 */ /* 0x000fe40007ffe0ff */
[----:B------:R-:W-:Y:S02]  /*5010*/  FSEL R39, R39, -INF , !P4 ;  /* 0xff80000027277808 */ /* 0x000fe40006000000 */
[----:B------:R-:W-:-:S02]  /*5020*/  FSEL R37, R36, -INF , !P3 ;  /* 0xff80000024257808 */ /* 0x000fc40005800000 */
[C---:B------:R-:W-:Y:S02]  /*5030*/  ISETP.GE.AND P4, PT, R6.reuse, R5, PT ;  /* 0x000000050600720c */ /* 0x040fe40003f86270 */
[-C--:B------:R-:W-:Y:S02]  /*5040*/  ISETP.GE.AND P3, PT, R6, R3.reuse, PT ;  /* 0x000000030600720c */ /* 0x080fe40003f66270 */
[C---:B---3--:R-:W-:Y:S02]  /*5050*/  IADD3 R7, R2.reuse, -0xf, RZ ;  /* 0xfffffff102077810 */ /* 0x048fe40007ffe0ff */
[----:B------:R-:W-:Y:S02]  /*5060*/  FSEL R200, R33, -INF , !P1 ;  /* 0xff80000021c87808 */ /* 0x000fe40004800000 */
[----:B------:R-:W-:Y:S02]  /*5070*/  IADD3 R6, R2, -0x8, RZ ;  /* 0xfffffff802067810 */ /* 0x000fe40007ffe0ff */
[----:B------:R-:W-:-:S02]  /*5080*/  ISETP.GE.AND P1, PT, R8, R3, PT ;  /* 0x000000030800720c */ /* 0x000fc40003f26270 */
[----:B------:R-:W-:Y:S02]  /*5090*/  IADD3 R2, R2, -0x7, RZ ;  /* 0xfffffff902027810 */ /* 0x000fe40007ffe0ff */
[----:B-1----:R-:W-:Y:S02]  /*50a0*/  FSEL R198, R29, -INF , !P0 ;  /* 0xff8000001dc67808 */ /* 0x002fe40004000000 */
[-C--:B------:R-:W-:Y:S02]  /*50b0*/  ISETP.GE.AND P0, PT, R7, R5.reuse, PT ;  /* 0x000000050700720c */ /* 0x080fe40003f06270 */
[----:B------:R-:W-:Y:S02]  /*50c0*/  FSEL R199, R32, -INF , !P4 ;  /* 0xff80000020c77808 */ /* 0x000fe40006000000 */
[----:B--2---:R-:W-:Y:S02]  /*50d0*/  FSEL R208, R10, -INF , !P1 ;  /* 0xff8000000ad07808 */ /* 0x004fe40004800000 */
[----:B------:R-:W-:-:S02]  /*50e0*/  ISETP.GE.AND P4, PT, R2, R5, PT ;  /* 0x000000050200720c */ /* 0x000fc40003f86270 */
[----:B------:R-:W-:Y:S02]  /*50f0*/  ISETP.GE.AND P1, PT, R2, R3, PT ;  /* 0x000000030200720c */ /* 0x000fe40003f26270 */
[----:B------:R-:W-:Y:S02]  /*5100*/  LOP3.LUT R2, R197, R192, RZ, 0xfc, !PT ;  /* 0x000000c0c5027212 */ /* 0x000fe400078efcff */
[----:B----4-:R-:W-:Y:S02]  /*5110*/  FSEL R192, R16, -INF , !P0 ;  /* 0xff80000010c07808 */ /* 0x010fe40004000000 */
[----:B------:R-:W-:Y:S02]  /*5120*/  ISETP.GE.AND P0, PT, R188, 0x2, PT ;  /* 0x00000002bc00780c */ /* 0x000fe40003f06270 */
[----:B------:R-:W-:Y:S02]  /*5130*/  FSEL R201, R30, -INF , !P2 ;  /* 0xff8000001ec97808 */ /* 0x000fe40005000000 */
[----:B------:R-:W-:-:S02]  /*5140*/  FSEL R203, R18, -INF , !P3 ;  /* 0xff80000012cb7808 */ /* 0x000fc40005800000 */
[----:B------:R-:W-:Y:S02]  /*5150*/  ISETP.GE.AND P2, PT, R8, R5, PT ;  /* 0x000000050800720c */ /* 0x000fe40003f46270 */
[----:B------:R-:W-:Y:S02]  /*5160*/  ISETP.GE.AND P3, PT, R9, R3, PT ;  /* 0x000000030900720c */ /* 0x000fe40003f66270 */
[----:B------:R-:W-:Y:S02]  /*5170*/  FSEL R202, R31, -INF , !P5 ;  /* 0xff8000001fca7808 */ /* 0x000fe40006800000 */
[----:B------:R-:W-:Y:S02]  /*5180*/  FSEL R204, R17, -INF , !P3 ;  /* 0xff80000011cc7808 */ /* 0x000fe40005800000 */
[----:B------:R-:W-:Y:S02]  /*5190*/  FSEL R205, R24, -INF , !P2 ;  /* 0xff80000018cd7808 */ /* 0x000fe40005000000 */
[----:B------:R-:W-:-:S02]  /*51a0*/  ISETP.GE.AND P5, PT, R6, R5, PT ;  /* 0x000000050600720c */ /* 0x000fc40003fa6270 */
[-C--:B------:R-:W-:Y:S02]  /*51b0*/  ISETP.GE.AND P3, PT, R7, R3.reuse, PT ;  /* 0x000000030700720c */ /* 0x080fe40003f66270 */
[----:B------:R-:W-:Y:S02]  /*51c0*/  ISETP.GE.AND P2, PT, R6, R3, PT ;  /* 0x000000030600720c */ /* 0x000fe40003f46270 */
[C---:B------:R-:W-:Y:S02]  /*51d0*/  IADD3 R228, R221.reuse, 0x6800, RZ ;  /* 0x00006800dde47810 */ /* 0x040fe40007ffe0ff */
[C---:B------:R-:W-:Y:S02]  /*51e0*/  IADD3 R227, R221.reuse, 0x7000, RZ ;  /* 0x00007000dde37810 */ /* 0x040fe40007ffe0ff */
[----:B------:R-:W-:Y:S02]  /*51f0*/  IADD3 R226, R221, 0x7800, RZ ;  /* 0x00007800dde27810 */ /* 0x000fe40007ffe0ff */
[----:B------:R-:W-:-:S02]  /*5200*/  FSEL R207, R11, -INF , !P3 ;  /* 0xff8000000bcf7808 */ /* 0x000fc40005800000 */
[----:B------:R-:W-:Y:S02]  /*5210*/  FSEL R197, R12, -INF , !P5 ;  /* 0xff8000000cc57808 */ /* 0x000fe40006800000 */
[----:B------:R-:W-:Y:S02]  /*5220*/  FSEL R206, R13, -INF , !P4 ;  /* 0xff8000000dce7808 */ /* 0x000fe40006000000 */
[----:B------:R-:W-:Y:S02]  /*5230*/  FSEL R209, R14, -INF , !P2 ;  /* 0xff8000000ed17808 */ /* 0x000fe40005000000 */
[----:B-----5:R-:W-:Y:S01]  /*5240*/  FSEL R210, R15, -INF , !P1 ;  /* 0xff8000000fd27808 */ /* 0x020fe20004800000 */
[----:B------:R-:W-:Y:S06]  /*5250*/  BAR.SYNC.DEFER_BLOCKING 0x0 ;  /* 0x0000000000007b1d */ /* 0x000fec0000010000 */
[----:B------:R-:W-:Y:S05]  /*5260*/  @!P0 BRA `(.L_x_2179) ;  /* 0x000007a000008947 */ /* 0x000fea0003800000 */
[----:B------:R-:W-:Y:S05]  /*5270*/  @P6 BRA `(.L_x_2180) ;  /* 0x000003d000006947 */ /* 0x000fea0003800000 */
[----:B------:R-:W2:Y:S01]  /*5280*/  LDL.64 R246, [R1+0x8] ;  /* 0x0000080001f67983 */ /* 0x000ea20000100a00 */
        /* <DEDUP_REMOVED lines=40> */
[----:B--2---:R-:W-:-:S04]  /*5510*/  IMAD.WIDE R6, R5, 0x4, R246 ;  /* 0x0000000405067825 */ /* 0x004fc800078e02f6 */
        /* <DEDUP_REMOVED lines=19> */
.L_x_2180:
[----:B------:R-:W-:-:S04]  /*5650*/  ULEA UR4, -UR4, URZ, 0x8 ;  /* 0x0000003f04047291 */ /* 0x000fc8000f8e413f */
[----:B------:R-:W-:Y:S02]  /*5660*/  USHF.R.S32.HI UR6, URZ, 0x1f, UR4 ;  /* 0x0000001f3f067899 */ /* 0x000fe40008011404 */
[----:B------:R-:W-:-:S04]  /*5670*/  MOV R3, UR4 ;  /* 0x0000000400037c02 */ /* 0x000fc80008000f00 */
[----:B------:R-:W-:Y:S02]  /*5680*/  MOV R5, UR6 ;  /* 0x0000000600057c02 */ /* 0x000fe40008000f00 */
.L_x_2181:
[----:B------:R-:W-:-:S04]  /*5690*/  LEA R250, P1, R3, R250, 0x1 ;  /* 0x000000fa03fa7211 */ /* 0x000fc800078208ff */
[----:B------:R-:W-:Y:S01]  /*56a0*/  LEA.HI.X R251, R3, R251, R5, 0x1, P1 ;  /* 0x000000fb03fb7211 */ /* 0x000fe200008f0c05 */
[----:B------:R-:W-:Y:S01]  /*56b0*/  IMAD.MOV.U32 R14, RZ, RZ, R250 ;  /* 0x000000ffff0e7224 */ /* 0x000fe200078e00fa */
[----:B------:R-:W-:Y:S01]  /*56c0*/  IADD3 R12, P1, R250, UR9, RZ ;  /* 0x00000009fa0c7c10 */ /* 0x000fe2000ff3e0ff */
[----:B------:R1:W-:Y:S02]  /*56d0*/  STL [R1+0x24], R250 ;  /* 0x000024fa01007387 */ /* 0x0003e40000100800 */
[----:B------:R-:W-:Y:S01]  /*56e0*/  IMAD.MOV.U32 R15, RZ, RZ, R251 ;  /* 0x000000ffff0f7224 */ /* 0x000fe200078e00fb */
[----:B------:R-:W-:Y:S01]  /*56f0*/  IADD3.X R13, R251, UR5, RZ, P1, !PT ;  /* 0x00000005fb0d7c10 */ /* 0x000fe20008ffe4ff */
[----:B------:R1:W-:Y:S01]  /*5700*/  STL [R1+0x20], R251 ;  /* 0x000020fb01007387 */ /* 0x0003e20000100800 */
[----:B------:R-:W-:-:S03]  /*5710*/  IADD3 R10, P1, R12, UR9, RZ ;  /* 0x000000090c0a7c10 */ /* 0x000fc6000ff3e0ff */
[----:B------:R-:W-:Y:S01]  /*5720*/  @!PT LDS RZ, [RZ] ;  /* 0x00000000fffff984 */ /* 0x000fe20000000800 */
[----:B------:R-:W-:Y:S01]  /*5730*/  @!PT LDS RZ, [RZ] ;  /* 0x00000000fffff984 */ /* 0x000fe20000000800 */
[----:B------:R-:W-:Y:S01]  /*5740*/  @!PT LDS RZ, [RZ] ;  /* 0x00000000fffff984 */ /* 0x000fe20000000800 */
[----:B------:R2:W-:Y:S01]  /*5750*/  LDGSTS.E.BYPASS.LTC128B.128 [R241+0x2000], [R14.64] ;  /* 0x020000000ef17fae */ /* 0x0005e2000b901d4a */
        /* <DEDUP_REMOVED lines=34> */
[----:B------:R-:W-:Y:S02]  /*5980*/  IADD3.X R9, R11, UR5, RZ, P1, !PT ;  /* 0x000000050b097c10 */ /* 0x000fe40008ffe4ff */
[----:B-1----:R-:W-:-:S03]  /*5990*/  IADD3 R6, P1, R8, UR9, RZ ;  /* 0x0000000908067c10 */ /* 0x002fc6000ff3e0ff */
[----:B------:R2:W-:Y:S01]  /*59a0*/  LDGSTS.E.BYPASS.LTC128B.128 [R241+0x8800], [R8.64] ;  /* 0x0880000008f17fae */ /* 0x0005e2000b901d4a */
[----:B------:R-:W-:-:S05]  /*59b0*/  IADD3.X R7, R9, UR5, RZ, P1, !PT ;  /* 0x0000000509077c10 */ /* 0x000fca0008ffe4ff */
[----:B------:R2:W-:Y:S01]  /*59c0*/  LDGSTS.E.BYPASS.LTC128B.128 [R241+0x9000], [R6.64] ;  /* 0x0900000006f17fae */ /* 0x0005e2000b901d4a */
[----:B---3--:R-:W-:-:S04]  /*59d0*/  IADD3 R14, P1, R6, UR9, RZ ;  /* 0x00000009060e7c10 */ /* 0x008fc8000ff3e0ff */
[----:B------:R-:W-:-:S05]  /*59e0*/  IADD3.X R15, R7, UR5, RZ, P1, !PT ;  /* 0x00000005070f7c10 */ /* 0x000fca0008ffe4ff */
[----:B------:R2:W-:Y:S04]  /*59f0*/  LDGSTS.E.BYPASS.LTC128B.128 [R241+0x9800], [R14.64] ;  /* 0x098000000ef17fae */ /* 0x0005e8000b901d4a */
[----:B------:R-:W0:Y:S02]  /*5a00*/  LDGDEPBAR ;  /* 0x00000000000079af */ /* 0x000e240000000000 */
.L_x_2179:
        /* <DEDUP_REMOVED lines=10> */
[----:B--2---:R-:W-:Y:S01]  /*5ab0*/  LDSM.16.MT88.4 R20, [R217+0xa000] ;  /* 0x00a00000d914783b */ /* 0x004fe20000004200 */
        /* <DEDUP_REMOVED lines=143> */
[----:B------:R2:W-:Y:S08]  /*63b0*/  MUFU.EX2 R102, R5 ;  /* 0x0000000500667308 */ /* 0x0005f00000000800 */
[----:B------:R-:W3:Y:S01]  /*63c0*/  MUFU.EX2 R101, R7 ;  /* 0x0000000700657308 */ /* 0x000ee20000000800 */
[----:B-1----:R-:W-:Y:S02]  /*63d0*/  FFMA.FTZ R0, R109, c[0x0][0x23c], -R6 ;  /* 0x00008f006d007a23 */ /* 0x002fe40000010806 */
[----:B--2---:R-:W-:-:S05]  /*63e0*/  FMUL.FTZ R5, R3, c[0x0][0x23c] ;  /* 0x00008f0003057a20 */ /* 0x004fca0000410000 */
[----:B------:R1:W-:Y:S01]  /*63f0*/  MUFU.EX2 R211, R0 ;  /* 0x0000000000d37308 */ /* 0x0003e20000000800 */
[----:B------:R-:W-:Y:S02]  /*6400*/  FSEL R5, R5, RZ, P1 ;  /* 0x000000ff05057208 */ /* 0x000fe40000800000 */
[----:B---3--:R-:W-:-:S03]  /*6410*/  F2FP.PACK_AB R10, R101, R213 ;  /* 0x000000d5650a723e */ /* 0x008fc600000000ff */
[--C-:B------:R-:W-:Y:S02]  /*6420*/  FFMA.FTZ R2, R103, c[0x0][0x23c], -R5.reuse ;  /* 0x00008f0067027a23 */ /* 0x100fe40000010805 */
[--C-:B------:R-:W-:Y:S02]  /*6430*/  FFMA.FTZ R7, R104, c[0x0][0x23c], -R5.reuse ;  /* 0x00008f0068077a23 */ /* 0x100fe40000010805 */
[----:B------:R2:W-:Y:S01]  /*6440*/  MUFU.EX2 R83, R2 ;  /* 0x0000000200537308 */ /* 0x0005e20000000800 */
[----:B-1----:R-:W-:-:S07]  /*6450*/  FFMA.FTZ R0, R117, c[0x0][0x23c], -R5 ;  /* 0x00008f0075007a23 */ /* 0x002fce0000010805 */
[----:B------:R-:W1:Y:S01]  /*6460*/  MUFU.EX2 R9, R7 ;  /* 0x0000000700097308 */ /* 0x000e620000000800 */
[----:B--2---:R-:W-:-:S07]  /*6470*/  FFMA.FTZ R2, R111, c[0x0][0x23c], -R5 ;  /* 0x00008f006f027a23 */ /* 0x004fce0000010805 */
[----:B------:R2:W-:Y:S01]  /*6480*/  MUFU.EX2 R117, R0 ;  /* 0x0000000000757308 */ /* 0x0005e20000000800 */
[----:B-1----:R-:W-:-:S07]  /*6490*/  MOV R4, R9 ;  /* 0x0000000900047202 */ /* 0x002fce0000000f00 */
[----:B------:R1:W-:Y:S01]  /*64a0*/  MUFU.EX2 R212, R2 ;  /* 0x0000000200d47308 */ /* 0x0003e20000000800 */
[----:B------:R-:W-:Y:S01]  /*64b0*/  F2FP.PACK_AB R9, R83, R4 ;  /* 0x000000045309723e */ /* 0x000fe200000000ff */
[----:B------:R-:W-:Y:S02]  /*64c0*/  FADD.FTZ R4, R4, R83 ;  /* 0x0000005304047221 */ /* 0x000fe40000010000 */
[--C-:B--2---:R-:W-:Y:S02]  /*64d0*/  FFMA.FTZ R0, R116, c[0x0][0x23c], -R5.reuse ;  /* 0x00008f0074007a23 */ /* 0x104fe40000010805 */
[----:B-1----:R-:W-:-:S04]  /*64e0*/  FFMA.FTZ R2, R112, c[0x0][0x23c], -R5 ;  /* 0x00008f0070027a23 */ /* 0x002fc80000010805 */
[----:B------:R1:W2:Y:S02]  /*64f0*/  MUFU.EX2 R106, R2 ;  /* 0x00000002006a7308 */ /* 0x0002a40000000800 */
[----:B-1----:R-:W-:Y:S01]  /*6500*/  FFMA.FTZ R2, R110, c[0x0][0x23c], -R6 ;  /* 0x00008f006e027a23 */ /* 0x002fe20000010806 */
[----:B--2---:R-:W-:-:S05]  /*6510*/  F2FP.PACK_AB R11, R106, R212 ;  /* 0x000000d46a0b723e */ /* 0x004fca00000000ff */
[----:B------:R1:W-:Y:S08]  /*6520*/  MUFU.EX2 R110, R0 ;  /* 0x00000000006e7308 */ /* 0x0003f00000000800 */
[----:B------:R2:W-:Y:S01]  /*6530*/  MUFU.EX2 R111, R2 ;  /* 0x00000002006f7308 */ /* 0x0005e20000000800 */
[----:B-1----:R-:W-:-:S07]  /*6540*/  FFMA.FTZ R0, R115, c[0x0][0x23c], -R5 ;  /* 0x00008f0073007a23 */ /* 0x002fce0000010805 */
[----:B------:R1:W-:Y:S01]  /*6550*/  MUFU.EX2 R214, R0 ;  /* 0x0000000000d67308 */ /* 0x0003e20000000800 */
[----:B--2---:R-:W-:-:S07]  /*6560*/  FFMA.FTZ R2, R108, c[0x0][0x23c], -R6 ;  /* 0x00008f006c027a23 */ /* 0x004fce0000010806 */
[----:B------:R-:W2:Y:S01]  /*6570*/  MUFU.EX2 R7, R2 ;  /* 0x0000000200077308 */ /* 0x000ea20000000800 */
[----:B-1----:R-:W-:Y:S01]  /*6580*/  FFMA.FTZ R0, R118, c[0x0][0x23c], -R5 ;  /* 0x00008f0076007a23 */ /* 0x002fe20000010805 */
[----:B--2---:R-:W-:-:S06]  /*6590*/  MOV R116, R7 ;  /* 0x0000000700747202 */ /* 0x004fcc0000000f00 */
[----:B------:R1:W2:Y:S01]  /*65a0*/  MUFU.EX2 R7, R0 ;  /* 0x0000000000077308 */ /* 0x0002a20000000800 */
[----:B------:R-:W-:-:S04]  /*65b0*/  MOV R2, R8 ;  /* 0x0000000800027202 */ /* 0x000fc80000000f00 */
[----:B------:R-:W-:-:S07]  /*65c0*/  F2FP.PACK_AB R8, R102, R2 ;  /* 0x000000026608723e */ /* 0x000fce00000000ff */
[----:B------:R-:W-:Y:S01]  /*65d0*/  HMMA.16816.F32 R32, R8, R24, RZ ;  /* 0x000000180820723c */ /* 0x000fe200000018ff */
[----:B-1----:R-:W-:Y:S01]  /*65e0*/  FFMA.FTZ R0, R119, c[0x0][0x23c], -R6 ;  /* 0x00008f0077007a23 */ /* 0x002fe20000010806 */
[----:B------:R-:W-:-:S03]  /*65f0*/  MOV R119, R52 ;  /* 0x0000003400777202 */ /* 0x000fc60000000f00 */
[----:B------:R1:W-:Y:S03]  /*6600*/  MUFU.EX2 R105, R0 ;  /* 0x0000000000697308 */ /* 0x0003e60000000800 */
[C---:B------:R-:W-:Y:S01]  /*6610*/  HMMA.16816.F32 R48, R8.reuse, R26, RZ ;  /* 0x0000001a0830723c */ /* 0x040fe200000018ff */
[----:B------:R-:W3:Y:S07]  /*6620*/  LDSM.16.MT88.4 R24, [R134+0xa800] ;  /* 0x00a800008618783b */ /* 0x000eee0000004200 */
[----:B------:R-:W-:Y:S01]  /*6630*/  HMMA.16816.F32 R56, R8, R12, RZ ;  /* 0x0000000c0838723c */ /* 0x000fe200000018ff */
[----:B-1----:R-:W-:-:S07]  /*6640*/  FFMA.FTZ R0, R120, c[0x0][0x23c], -R6 ;  /* 0x00008f0078007a23 */ /* 0x002fce0000010806 */
[C---:B------:R-:W-:Y:S01]  /*6650*/  HMMA.16816.F32 R52, R8.reuse, R14, RZ ;  /* 0x0000000e0834723c */ /* 0x040fe200000018ff */
[----:B------:R-:W1:Y:S01]  /*6660*/  LDSM.16.MT88.4 R12, [R216+0xa800] ;  /* 0x00a80000d80c783b */ /* 0x000e620000004200 */
[----:B------:R4:W-:Y:S06]  /*6670*/  MUFU.EX2 R112, R0 ;  /* 0x0000000000707308 */ /* 0x0009ec0000000800 */
[C---:B------:R-:W-:Y:S08]  /*6680*/  HMMA.16816.F32 R28, R8.reuse, R20, RZ ;  /* 0x00000014081c723c */ /* 0x040ff000000018ff */
[----:B------:R-:W-:Y:S01]  /*6690*/  HMMA.16816.F32 R44, R8, R22, RZ ;  /* 0x00000016082c723c */ /* 0x000fe200000018ff */
[----:B------:R-:W5:Y:S01]  /*66a0*/  LDSM.16.MT88.4 R20, [R217+0xa800] ;  /* 0x00a80000d914783b */ /* 0x000f620000004200 */
[----:B----4-:R-:W-:-:S04]  /*66b0*/  FFMA.FTZ R0, R122, c[0x0][0x23c], -R6 ;  /* 0x00008f007a007a23 */ /* 0x010fc80000010806 */
[----:B------:R4:W-:Y:S02]  /*66c0*/  MUFU.EX2 R120, R0 ;  /* 0x0000000000787308 */ /* 0x0009e40000000800 */
[C---:B------:R-:W-:Y:S08]  /*66d0*/  HMMA.16816.F32 R40, R8.reuse, R16, RZ ;  /* 0x000000100828723c */ /* 0x040ff000000018ff */
[----:B------:R-:W-:Y:S01]  /*66e0*/  HMMA.16816.F32 R60, R8, R18, RZ ;  /* 0x00000012083c723c */ /* 0x000fe200000018ff */
[----:B------:R-:W5:Y:S01]  /*66f0*/  LDSM.16.MT88.4 R16, [R135+0xa800] ;  /* 0x00a800008710783b */ /* 0x000f620000004200 */
[----:B----4-:R-:W-:-:S05]  /*6700*/  FFMA.FTZ R0, R121, c[0x0][0x23c], -R6 ;  /* 0x00008f0079007a23 */ /* 0x010fca0000010806 */
[----:B------:R-:W-:Y:S02]  /*6710*/  F2FP.PACK_AB R8, R116, R111 ;  /* 0x0000006f7408723e */ /* 0x000fe400000000ff */
[----:B------:R-:W-:Y:S01]  /*6720*/  F2FP.PACK_AB R9, R110, R117 ;  /* 0x000000756e09723e */ /* 0x000fe200000000ff */
[----:B------:R4:W1:Y:S01]  /*6730*/  MUFU.EX2 R68, R0 ;  /* 0x0000000000447308 */ /* 0x0008620000000800 */
[----:B------:R-:W-:Y:S02]  /*6740*/  F2FP.PACK_AB R10, R211, R119 ;  /* 0x00000077d30a723e */ /* 0x000fe400000000ff */
[----:B--2---:R-:W-:-:S07]  /*6750*/  F2FP.PACK_AB R11, R7, R214 ;  /* 0x000000d6070b723e */ /* 0x004fce00000000ff */
[----:B---3--:R-:W-:Y:S01]  /*6760*/  HMMA.16816.F32 R64, R8, R24, R32 ;  /* 0x000000180840723c */ /* 0x008fe20000001820 */
[----:B----4-:R-:W-:Y:S01]  /*6770*/  FFMA.FTZ R0, R128, c[0x0][0x23c], -R5 ;  /* 0x00008f0080007a23 */ /* 0x010fe20000010805 */
[----:B-1----:R-:W-:-:S06]  /*6780*/  MOV R128, R68 ;  /* 0x0000004400807202 */ /* 0x002fcc0000000f00 */
[C---:B------:R-:W-:Y:S01]  /*6790*/  HMMA.16816.F32 R32, R8.reuse, R12, R56 ;  /* 0x0000000c0820723c */ /* 0x040fe20000001838 */
[----:B------:R1:W-:Y:S07]  /*67a0*/  MUFU.EX2 R108, R0 ;  /* 0x00000000006c7308 */ /* 0x0003ee0000000800 */
[C---:B------:R-:W-:Y:S01]  /*67b0*/  HMMA.16816.F32 R72, R8.reuse, R26, R48 ;  /* 0x0000001a0848723c */ /* 0x040fe20000001830 */
[----:B------:R-:W-:Y:S07]  /*67c0*/  LDSM.16.MT88.4 R24, [R217+0xb000] ;  /* 0x00b00000d918783b */ /* 0x000fee0000004200 */
[----:B-----5:R-:W-:Y:S01]  /*67d0*/  HMMA.16816.F32 R48, R8, R20, R28 ;  /* 0x000000140830723c */ /* 0x020fe2000000181c */
[----:B------:R-:W2:Y:S01]  /*67e0*/  LDSM.16.MT88.4 R28, [R134+0xb000] ;  /* 0x00b00000861c783b */ /* 0x000ea20000004200 */
[----:B-1----:R-:W-:-:S04]  /*67f0*/  FFMA.FTZ R0, R127, c[0x0][0x23c], -R5 ;  /* 0x00008f007f007a23 */ /* 0x002fc80000010805 */
[----:B------:R1:W3:Y:S02]  /*6800*/  MUFU.EX2 R109, R0 ;  /* 0x00000000006d7308 */ /* 0x0002e40000000800 */
[C---:B------:R-:W-:Y:S08]  /*6810*/  HMMA.16816.F32 R40, R8.reuse, R16, R40 ;  /* 0x000000100828723c */ /* 0x040ff00000001828 */
[----:B------:R-:W-:Y:S01]  /*6820*/  HMMA.16816.F32 R76, R8, R18, R60 ;  /* 0x00000012084c723c */ /* 0x000fe2000000183c */
[----:B------:R-:W4:Y:S01]  /*6830*/  LDSM.16.MT88.4 R16, [R135+0xb000] ;  /* 0x00b000008710783b */ /* 0x000f220000004200 */
[----:B-1----:R-:W-:-:S06]  /*6840*/  FFMA.FTZ R0, R126, c[0x0][0x23c], -R5 ;  /* 0x00008f007e007a23 */ /* 0x002fcc0000010805 */
[C---:B------:R-:W-:Y:S01]  /*6850*/  HMMA.16816.F32 R68, R8.reuse, R22, R44 ;  /* 0x000000160844723c */ /* 0x040fe2000000182c */
[----:B------:R1:W-:Y:S07]  /*6860*/  MUFU.EX2 R121, R0 ;  /* 0x0000000000797308 */ /* 0x0003ee0000000800 */
[----:B------:R-:W-:Y:S01]  /*6870*/  HMMA.16816.F32 R20, R8, R14, R52 ;  /* 0x0000000e0814723c */ /* 0x000fe20000001834 */
[----:B------:R-:W5:Y:S06]  /*6880*/  LDSM.16.MT88.4 R12, [R216+0xb000] ;  /* 0x00b00000d80c783b */ /* 0x000f6c0000004200 */
[----:B------:R-:W-:-:S02]  /*6890*/  F2FP.PACK_AB R8, R112, R105 ;  /* 0x000000697008723e */ /* 0x000fc400000000ff */
[----:B---3--:R-:W-:Y:S01]  /*68a0*/  F2FP.PACK_AB R9, R109, R108 ;  /* 0x0000006c6d09723e */ /* 0x008fe200000000ff */
[----:B-1----:R-:W-:Y:S01]  /*68b0*/  FFMA.FTZ R0, R125, c[0x0][0x23c], -R5 ;  /* 0x00008f007d007a23 */ /* 0x002fe20000010805 */
[----:B------:R-:W-:Y:S02]  /*68c0*/  F2FP.PACK_AB R10, R128, R120 ;  /* 0x00000078800a723e */ /* 0x000fe400000000ff */
[----:B------:R-:W-:Y:S01]  /*68d0*/  MOV R125, R211 ;  /* 0x000000d3007d7202 */ /* 0x000fe20000000f00 */
[----:B------:R1:W3:Y:S02]  /*68e0*/  MUFU.EX2 R126, R0 ;  /* 0x00000000007e7308 */ /* 0x0002e40000000800 */
[----:B-1----:R-:W-:Y:S01]  /*68f0*/  FFMA.FTZ R0, R129, c[0x0][0x23c], -R6 ;  /* 0x00008f0081007a23 */ /* 0x002fe20000010806 */
[----:B---3--:R-:W-:-:S05]  /*6900*/  F2FP.PACK_AB R11, R126, R121 ;  /* 0x000000797e0b723e */ /* 0x008fca00000000ff */
[----:B------:R1:W-:Y:S02]  /*6910*/  MUFU.EX2 R127, R0 ;  /* 0x00000000007f7308 */ /* 0x0003e40000000800 */
[C---:B--2---:R-:W-:Y:S08]  /*6920*/  HMMA.16816.F32 R60, R8.reuse, R30, R72 ;  /* 0x0000001e083c723c */ /* 0x044ff00000001848 */
[----:B----4-:R-:W-:Y:S01]  /*6930*/  HMMA.16816.F32 R72, R8, R18, R76 ;  /* 0x000000120848723c */ /* 0x010fe2000000184c */
[----:B-1----:R-:W-:-:S06]  /*6940*/  FFMA.FTZ R0, R130, c[0x0][0x23c], -R6 ;  /* 0x00008f0082007a23 */ /* 0x002fcc0000010806 */
[----:B------:R-:W-:Y:S01]  /*6950*/  MOV R78, R7 ;  /* 0x00000007004e7202 */ /* 0x000fe20000000f00 */
[----:B------:R1:W2:Y:S01]  /*6960*/  MUFU.EX2 R118, R0 ;  /* 0x0000000000767308 */ /* 0x0002a20000000800 */
[C---:B------:R-:W-:Y:S01]  /*6970*/  HMMA.16816.F32 R44, R8.reuse, R28, R64 ;  /* 0x0000001c082c723c */ /* 0x040fe20000001840 */
[----:B------:R-:W-:Y:S07]  /*6980*/  LDSM.16.MT88.4 R28, [R134+0xb800] ;  /* 0x00b80000861c783b */ /* 0x000fee0000004200 */
[----:B------:R-:W-:Y:S01]  /*6990*/  HMMA.16816.F32 R48, R8, R24, R48 ;  /* 0x000000180830723c */ /* 0x000fe20000001830 */
[----:B-1----:R-:W-:Y:S01]  /*69a0*/  FFMA.FTZ R0, R132, c[0x0][0x23c], -R6 ;  /* 0x00008f0084007a23 */ /* 0x002fe20000010806 */
[----:B--2---:R-:W-:-:S06]  /*69b0*/  MOV R77, R118 ;  /* 0x00000076004d7202 */ /* 0x004fcc0000000f00 */
[C---:B------:R-:W-:Y:S01]  /*69c0*/  HMMA.16816.F32 R64, R8.reuse, R26, R68 ;  /* 0x0000001a0840723c */ /* 0x040fe20000001844 */
[----:B------:R-:W-:Y:S01]  /*69d0*/  MOV R118, R212 ;  /* 0x000000d400767202 */ /* 0x000fe20000000f00 */
[----:B------:R1:W-:Y:S01]  /*69e0*/  MUFU.EX2 R104, R0 ;  /* 0x0000000000687308 */ /* 0x0003e20000000800 */
[----:B------:R-:W2:Y:S05]  /*69f0*/  LDSM.16.MT88.4 R24, [R217+0xb800] ;  /* 0x00b80000d918783b */ /* 0x000eaa0000004200 */
[C---:B------:R-:W-:Y:S01]  /*6a00*/  HMMA.16816.F32 R40, R8.reuse, R16, R40 ;  /* 0x000000100828723c */ /* 0x040fe20000001828 */
[----:B------:R-:W3:Y:S07]  /*6a10*/  LDSM.16.MT88.4 R16, [R135+0xb800] ;  /* 0x00b800008710783b */ /* 0x000eee0000004200 */
[----:B-----5:R-:W-:Y:S01]  /*6a20*/  HMMA.16816.F32 R32, R8, R12, R32 ;  /* 0x0000000c0820723c */ /* 0x020fe20000001820 */
[----:B-1----:R-:W-:-:S04]  /*6a30*/  FFMA.FTZ R0, R131, c[0x0][0x23c], -R6 ;  /* 0x00008f0083007a23 */ /* 0x002fc80000010806 */
[----:B------:R1:W4:Y:S03]  /*6a40*/  MUFU.EX2 R107, R0 ;  /* 0x00000000006b7308 */ /* 0x0003260000000800 */
[----:B------:R-:W-:Y:S01]  /*6a50*/  HMMA.16816.F32 R20, R8, R14, R20 ;  /* 0x0000000e0814723c */ /* 0x000fe20000001814 */
[----:B------:R-:W5:Y:S06]  /*6a60*/  LDSM.16.MT88.4 R12, [R216+0xb800] ;  /* 0x00b80000d80c783b */ /* 0x000f6c0000004200 */
[----:B------:R-:W-:Y:S01]  /*6a70*/  F2FP.PACK_AB R8, R77, R127 ;  /* 0x0000007f4d08723e */ /* 0x000fe200000000ff */
[----:B-1----:R-:W-:Y:S01]  /*6a80*/  FFMA.FTZ R0, R139, c[0x0][0x23c], -R5 ;  /* 0x00008f008b007a23 */ /* 0x002fe20000010805 */
[----:B----4-:R-:W-:-:S03]  /*6a90*/  F2FP.PACK_AB R10, R107, R104 ;  /* 0x000000686b0a723e */ /* 0x010fc600000000ff */
[----:B------:R1:W4:Y:S02]  /*6aa0*/  MUFU.EX2 R122, R0 ;  /* 0x00000000007a7308 */ /* 0x0003240000000800 */
[----:B-1----:R-:W-:Y:S01]  /*6ab0*/  FFMA.FTZ R0, R138, c[0x0][0x23c], -R5 ;  /* 0x00008f008a007a23 */ /* 0x002fe20000010805 */
[----:B----4-:R-:W-:Y:S02]  /*6ac0*/  MOV R76, R122 ;  /* 0x0000007a004c7202 */ /* 0x010fe40000000f00 */
[----:B------:R-:W-:-:S03]  /*6ad0*/  MOV R122, R214 ;  /* 0x000000d6007a7202 */ /* 0x000fc60000000f00 */
[----:B------:R1:W4:Y:S02]  /*6ae0*/  MUFU.EX2 R115, R0 ;  /* 0x0000000000737308 */ /* 0x0003240000000800 */
[----:B-1----:R-:W-:Y:S01]  /*6af0*/  FFMA.FTZ R0, R137, c[0x0][0x23c], -R5 ;  /* 0x00008f0089007a23 */ /* 0x002fe20000010805 */
[----:B----4-:R-:W-:Y:S02]  /*6b00*/  MOV R79, R115 ;  /* 0x00000073004f7202 */ /* 0x010fe40000000f00 */
[----:B------:R-:W-:-:S03]  /*6b10*/  MOV R115, R213 ;  /* 0x000000d500737202 */ /* 0x000fc60000000f00 */
[----:B------:R1:W-:Y:S01]  /*6b20*/  MUFU.EX2 R103, R0 ;  /* 0x0000000000677308 */ /* 0x0003e20000000800 */
[----:B------:R-:W-:Y:S01]  /*6b30*/  F2FP.PACK_AB R9, R79, R76 ;  /* 0x0000004c4f09723e */ /* 0x000fe200000000ff */
[----:B-1----:R-:W-:-:S06]  /*6b40*/  FFMA.FTZ R0, R136, c[0x0][0x23c], -R5 ;  /* 0x00008f0088007a23 */ /* 0x002fcc0000010805 */
[----:B------:R1:W4:Y:S02]  /*6b50*/  MUFU.EX2 R56, R0 ;  /* 0x0000000000387308 */ /* 0x0003240000000800 */
[----:B-1----:R-:W-:Y:S01]  /*6b60*/  FFMA.FTZ R0, R140, c[0x0][0x23c], -R6 ;  /* 0x00008f008c007a23 */ /* 0x002fe20000010806 */
[----:B----4-:R-:W-:-:S05]  /*6b70*/  F2FP.PACK_AB R11, R56, R103 ;  /* 0x00000067380b723e */ /* 0x010fca00000000ff */
[----:B------:R1:W-:Y:S02]  /*6b80*/  MUFU.EX2 R251, R0 ;  /* 0x0000000000fb7308 */ /* 0x0003e40000000800 */
[C---:B--2---:R-:W-:Y:S08]  /*6b90*/  HMMA.16816.F32 R48, R8.reuse, R24, R48 ;  /* 0x000000180830723c */ /* 0x044ff00000001830 */
[----:B------:R-:W-:Y:S01]  /*6ba0*/  HMMA.16816.F32 R64, R8, R26, R64 ;  /* 0x0000001a0840723c */ /* 0x000fe20000001840 */
[----:B------:R-:W2:Y:S01]  /*6bb0*/  LDSM.16.MT88.4 R24, [R217+0xc000] ;  /* 0x00c00000d918783b */ /* 0x000ea20000004200 */
[----:B-1----:R-:W-:-:S04]  /*6bc0*/  FFMA.FTZ R0, R141, c[0x0][0x23c], -R6 ;  /* 0x00008f008d007a23 */ /* 0x002fc80000010806 */
[----:B------:R1:W4:Y:S02]  /*6bd0*/  MUFU.EX2 R57, R0 ;  /* 0x0000000000397308 */ /* 0x0003240000000800 */
[C---:B---3--:R-:W-:Y:S08]  /*6be0*/  HMMA.16816.F32 R52, R8.reuse, R16, R40 ;  /* 0x000000100834723c */ /* 0x048ff00000001828 */
[----:B------:R-:W-:Y:S01]  /*6bf0*/  HMMA.16816.F32 R72, R8, R18, R72 ;  /* 0x000000120848723c */ /* 0x000fe20000001848 */
[----:B------:R-:W3:Y:S01]  /*6c00*/  LDSM.16.MT88.4 R16, [R135+0xc000] ;  /* 0x00c000008710783b */ /* 0x000ee20000004200 */
        /* <DEDUP_REMOVED lines=77> */
[----:B------:R-:W-:-:S02]  /*70e0*/  F2FP.PACK_AB R10, R154, R211 ;  /* 0x000000d39a0a723e */ /* 0x000fc400000000ff */
[----:B------:R-:W-:Y:S01]  /*70f0*/  MOV R157, R57 ;  /* 0x00000039009d7202 */ /* 0x000fe20000000f00 */
[----:B------:R1:W-:Y:S02]  /*7100*/  MUFU.EX2 R149, R0 ;  /* 0x0000000000957308 */ /* 0x0003e40000000800 */
[----:B-1----:R-:W-:Y:S01]  /*7110*/  FFMA.FTZ R0, R156, c[0x0][0x23c], -R5 ;  /* 0x00008f009c007a23 */ /* 0x002fe20000010805 */
[----:B------:R-:W-:-:S05]  /*7120*/  MOV R156, R56 ;  /* 0x00000038009c7202 */ /* 0x000fca0000000f00 */
[----:B------:R1:W4:Y:S02]  /*7130*/  MUFU.EX2 R147, R0 ;  /* 0x0000000000937308 */ /* 0x0003240000000800 */
[----:B-1----:R-:W-:Y:S01]  /*7140*/  FFMA.FTZ R0, R155, c[0x0][0x23c], -R5 ;  /* 0x00008f009b007a23 */ /* 0x002fe20000010805 */
[----:B----4-:R-:W-:Y:S02]  /*7150*/  F2FP.PACK_AB R9, R147, R149 ;  /* 0x000000959309723e */ /* 0x010fe400000000ff */
[----:B------:R-:W-:-:S03]  /*7160*/  MOV R155, R107 ;  /* 0x0000006b009b7202 */ /* 0x000fc60000000f00 */
[----:B------:R1:W-:Y:S02]  /*7170*/  MUFU.EX2 R151, R0 ;  /* 0x0000000000977308 */ /* 0x0003e40000000800 */
[----:B-1----:R-:W-:-:S06]  /*7180*/  FFMA.FTZ R0, R99, c[0x0][0x23c], -R5 ;  /* 0x00008f0063007a23 */ /* 0x002fcc0000010805 */
[----:B------:R1:W4:Y:S02]  /*7190*/  MUFU.EX2 R148, R0 ;  /* 0x0000000000947308 */ /* 0x0003240000000800 */
[----:B-1----:R-:W-:Y:S01]  /*71a0*/  FFMA.FTZ R0, R158, c[0x0][0x23c], -R6 ;  /* 0x00008f009e007a23 */ /* 0x002fe20000010806 */
[----:B----4-:R-:W-:Y:S02]  /*71b0*/  F2FP.PACK_AB R11, R148, R151 ;  /* 0x00000097940b723e */ /* 0x010fe400000000ff */
[----:B------:R-:W-:-:S03]  /*71c0*/  MOV R158, R103 ;  /* 0x00000067009e7202 */ /* 0x000fc60000000f00 */
[----:B------:R1:W-:Y:S02]  /*71d0*/  MUFU.EX2 R145, R0 ;  /* 0x0000000000917308 */ /* 0x0003e40000000800 */
[C---:B--2---:R-:W-:Y:S08]  /*71e0*/  HMMA.16816.F32 R48, R8.reuse, R24, R48 ;  /* 0x000000180830723c */ /* 0x044ff00000001830 */
[----:B------:R-:W-:Y:S01]  /*71f0*/  HMMA.16816.F32 R64, R8, R26, R64 ;  /* 0x0000001a0840723c */ /* 0x000fe20000001840 */
[----:B------:R-:W2:Y:S01]  /*7200*/  LDSM.16.MT88.4 R24, [R217+0xd800] ;  /* 0x00d80000d918783b */ /* 0x000ea20000004200 */
[----:B-1----:R-:W-:Y:S01]  /*7210*/  FFMA.FTZ R0, R159, c[0x0][0x23c], -R6 ;  /* 0x00008f009f007a23 */ /* 0x002fe20000010806 */
[----:B------:R-:W-:-:S03]  /*7220*/  MOV R159, R104 ;  /* 0x00000068009f7202 */ /* 0x000fc60000000f00 */
[----:B------:R1:W4:Y:S02]  /*7230*/  MUFU.EX2 R146, R0 ;  /* 0x0000000000927308 */ /* 0x0003240000000800 */
[C---:B---3--:R-:W-:Y:S08]  /*7240*/  HMMA.16816.F32 R52, R8.reuse, R16, R52 ;  /* 0x000000100834723c */ /* 0x048ff00000001834 */
[----:B------:R-:W-:Y:S01]  /*7250*/  HMMA.16816.F32 R72, R8, R18, R72 ;  /* 0x000000120848723c */ /* 0x000fe20000001848 */
[----:B------:R-:W3:Y:S01]  /*7260*/  LDSM.16.MT88.4 R16, [R135+0xd800] ;  /* 0x00d800008710783b */ /* 0x000ee20000004200 */
[----:B-1----:R-:W-:Y:S01]  /*7270*/  FFMA.FTZ R0, R164, c[0x0][0x23c], -R6 ;  /* 0x00008f00a4007a23 */ /* 0x002fe20000010806 */
[----:B------:R-:W-:-:S05]  /*7280*/  MOV R164, R125 ;  /* 0x0000007d00a47202 */ /* 0x000fca0000000f00 */
[C---:B-----5:R-:W-:Y:S01]  /*7290*/  HMMA.16816.F32 R40, R8.reuse, R12, R40 ;  /* 0x0000000c0828723c */ /* 0x060fe20000001828 */
[----:B------:R1:W-:Y:S07]  /*72a0*/  MUFU.EX2 R143, R0 ;  /* 0x00000000008f7308 */ /* 0x0003ee0000000800 */
[C---:B------:R-:W-:Y:S01]  /*72b0*/  HMMA.16816.F32 R20, R8.reuse, R14, R20 ;  /* 0x0000000e0814723c */ /* 0x040fe20000001814 */
[----:B------:R-:W5:Y:S07]  /*72c0*/  LDSM.16.MT88.4 R12, [R216+0xd800] ;  /* 0x00d80000d80c783b */ /* 0x000f6e0000004200 */
        /* <DEDUP_REMOVED lines=8> */
[----:B------:R-:W-:-:S02]  /*7350*/  MOV R168, R127 ;  /* 0x0000007f00a87202 */ /* 0x000fc40000000f00 */
[----:B------:R-:W-:Y:S01]  /*7360*/  F2FP.PACK_AB R10, R142, R143 ;  /* 0x0000008f8e0a723e */ /* 0x000fe200000000ff */
[----:B------:R1:W-:Y:S02]  /*7370*/  MUFU.EX2 R141, R0 ;  /* 0x00000000008d7308 */ /* 0x0003e40000000800 */
[----:B-1----:R-:W-:Y:S01]  /*7380*/  FFMA.FTZ R0, R167, c[0x0][0x23c], -R5 ;  /* 0x00008f00a7007a23 */ /* 0x002fe20000010805 */
[----:B------:R-:W-:-:S05]  /*7390*/  MOV R167, R128 ;  /* 0x0000008000a77202 */ /* 0x000fca0000000f00 */
[----:B------:R1:W4:Y:S02]  /*73a0*/  MUFU.EX2 R140, R0 ;  /* 0x00000000008c7308 */ /* 0x0003240000000800 */
[----:B-1----:R-:W-:Y:S01]  /*73b0*/  FFMA.FTZ R0, R166, c[0x0][0x23c], -R5 ;  /* 0x00008f00a6007a23 */ /* 0x002fe20000010805 */
[----:B------:R-:W-:Y:S02]  /*73c0*/  MOV R166, R121 ;  /* 0x0000007900a67202 */ /* 0x000fe40000000f00 */
[----:B----4-:R-:W-:-:S03]  /*73d0*/  F2FP.PACK_AB R9, R140, R141 ;  /* 0x0000008d8c09723e */ /* 0x010fc600000000ff */
[----:B------:R1:W-:Y:S02]  /*73e0*/  MUFU.EX2 R138, R0 ;  /* 0x00000000008a7308 */ /* 0x0003e40000000800 */
[----:B-1----:R-:W-:Y:S01]  /*73f0*/  FFMA.FTZ R0, R165, c[0x0][0x23c], -R5 ;  /* 0x00008f00a5007a23 */ /* 0x002fe20000010805 */
[----:B------:R-:W-:-:S05]  /*7400*/  MOV R165, R122 ;  /* 0x0000007a00a57202 */ /* 0x000fca0000000f00 */
[----:B------:R1:W4:Y:S02]  /*7410*/  MUFU.EX2 R139, R0 ;  /* 0x00000000008b7308 */ /* 0x0003240000000800 */
[----:B-1----:R-:W-:Y:S01]  /*7420*/  FFMA.FTZ R0, R169, c[0x0][0x23c], -R6 ;  /* 0x00008f00a9007a23 */ /* 0x002fe20000010806 */
[----:B------:R-:W-:Y:S02]  /*7430*/  MOV R169, R120 ;  /* 0x0000007800a97202 */ /* 0x000fe40000000f00 */
[----:B----4-:R-:W-:-:S03]  /*7440*/  F2FP.PACK_AB R11, R139, R138 ;  /* 0x0000008a8b0b723e */ /* 0x010fc600000000ff */
[----:B------:R1:W-:Y:S04]  /*7450*/  MUFU.EX2 R136, R0 ;  /* 0x0000000000887308 */ /* 0x0003e80000000800 */
[C---:B--2---:R-:W-:Y:S08]  /*7460*/  HMMA.16816.F32 R48, R8.reuse, R24, R48 ;  /* 0x000000180830723c */ /* 0x044ff00000001830 */
[----:B------:R-:W-:Y:S01]  /*7470*/  HMMA.16816.F32 R64, R8, R26, R64 ;  /* 0x0000001a0840723c */ /* 0x000fe20000001840 */
[----:B-1----:R-:W-:Y:S01]  /*7480*/  FFMA.FTZ R0, R170, c[0x0][0x23c], -R6 ;  /* 0x00008f00aa007a23 */ /* 0x002fe20000010806 */
[----:B------:R-:W-:-:S03]  /*7490*/  MOV R170, R119 ;  /* 0x0000007700aa7202 */ /* 0x000fc60000000f00 */
[----:B------:R1:W2:Y:S03]  /*74a0*/  MUFU.EX2 R137, R0 ;  /* 0x0000000000897308 */ /* 0x0002a60000000800 */
[C---:B---3--:R-:W-:Y:S08]  /*74b0*/  HMMA.16816.F32 R52, R8.reuse, R16, R52 ;  /* 0x000000100834723c */ /* 0x048ff00000001834 */
[----:B------:R-:W-:Y:S01]  /*74c0*/  HMMA.16816.F32 R72, R8, R18, R72 ;  /* 0x000000120848723c */ /* 0x000fe20000001848 */
[----:B------:R-:W3:Y:S01]  /*74d0*/  LDSM.16.MT88.4 R16, [R135+0xe000] ;  /* 0x00e000008710783b */ /* 0x000ee20000004200 */
[----:B-1----:R-:W-:Y:S01]  /*74e0*/  FFMA.FTZ R0, R171, c[0x0][0x23c], -R6 ;  /* 0x00008f00ab007a23 */ /* 0x002fe20000010806 */
[----:B------:R-:W-:-:S05]  /*74f0*/  MOV R171, R109 ;  /* 0x0000006d00ab7202 */ /* 0x000fca0000000f00 */
[C---:B-----5:R-:W-:Y:S01]  /*7500*/  HMMA.16816.F32 R24, R8.reuse, R12, R40 ;  /* 0x0000000c0818723c */ /* 0x060fe20000001828 */
[----:B------:R-:W-:Y:S01]  /*7510*/  LDSM.16.MT88.4 R40, [R134+0xe800] ;  /* 0x00e800008628783b */ /* 0x000fe20000004200 */
[----:B------:R1:W-:Y:S06]  /*7520*/  MUFU.EX2 R132, R0 ;  /* 0x0000000000847308 */ /* 0x0003ec0000000800 */
[C---:B------:R-:W-:Y:S01]  /*7530*/  HMMA.16816.F32 R20, R8.reuse, R14, R20 ;  /* 0x0000000e0814723c */ /* 0x040fe20000001814 */
[----:B------:R-:W4:Y:S07]  /*7540*/  LDSM.16.MT88.4 R12, [R216+0xe000] ;  /* 0x00e00000d80c783b */ /* 0x000f2e0000004200 */
[----:B------:R-:W-:Y:S01]  /*7550*/  HMMA.16816.F32 R44, R8, R28, R44 ;  /* 0x0000001c082c723c */ /* 0x000fe2000000182c */
[----:B-1----:R-:W-:Y:S01]  /*7560*/  FFMA.FTZ R0, R160, c[0x0][0x23c], -R6 ;  /* 0x00008f00a0007a23 */ /* 0x002fe20000010806 */
[----:B------:R-:W-:-:S03]  /*7570*/  MOV R160, R112 ;  /* 0x0000007000a07202 */ /* 0x000fc60000000f00 */
[----:B------:R1:W5:Y:S03]  /*7580*/  MUFU.EX2 R131, R0 ;  /* 0x0000000000837308 */ /* 0x0003660000000800 */
[----:B------:R-:W-:Y:S01]  /*7590*/  HMMA.16816.F32 R60, R8, R30, R60 ;  /* 0x0000001e083c723c */ /* 0x000fe2000000183c */
[----:B------:R-:W3:Y:S06]  /*75a0*/  LDSM.16.MT88.4 R28, [R217+0xe000] ;  /* 0x00e00000d91c783b */ /* 0x000eec0000004200 */
[----:B--2---:R-:W-:Y:S01]  /*75b0*/  F2FP.PACK_AB R8, R137, R136 ;  /* 0x000000888908723e */ /* 0x004fe200000000ff */
[----:B-1----:R-:W-:Y:S01]  /*75c0*/  FFMA.FTZ R0, R175, c[0x0][0x23c], -R5 ;  /* 0x00008f00af007a23 */ /* 0x002fe20000010805 */
[----:B------:R-:W-:-:S02]  /*75d0*/  MOV R175, R108 ;  /* 0x0000006c00af7202 */ /* 0x000fc40000000f00 */
[----:B-----5:R-:W-:Y:S01]  /*75e0*/  F2FP.PACK_AB R10, R131, R132 ;  /* 0x00000084830a723e */ /* 0x020fe200000000ff */
[----:B------:R1:W-:Y:S02]  /*75f0*/  MUFU.EX2 R130, R0 ;  /* 0x0000000000827308 */ /* 0x0003e40000000800 */
[----:B-1----:R-:W-:Y:S01]  /*7600*/  FFMA.FTZ R0, R174, c[0x0][0x23c], -R5 ;  /* 0x00008f00ae007a23 */ /* 0x002fe20000010805 */
[----:B------:R-:W-:-:S05]  /*7610*/  MOV R174, R105 ;  /* 0x0000006900ae7202 */ /* 0x000fca0000000f00 */
[----:B------:R1:W2:Y:S02]  /*7620*/  MUFU.EX2 R129, R0 ;  /* 0x0000000000817308 */ /* 0x0002a40000000800 */
[----:B-1----:R-:W-:Y:S01]  /*7630*/  FFMA.FTZ R0, R173, c[0x0][0x23c], -R5 ;  /* 0x00008f00ad007a23 */ /* 0x002fe20000010805 */
[----:B------:R-:W-:Y:S02]  /*7640*/  MOV R173, R110 ;  /* 0x0000006e00ad7202 */ /* 0x000fe40000000f00 */
[----:B--2---:R-:W-:-:S03]  /*7650*/  F2FP.PACK_AB R9, R129, R130 ;  /* 0x000000828109723e */ /* 0x004fc600000000ff */
[----:B------:R1:W-:Y:S02]  /*7660*/  MUFU.EX2 R128, R0 ;  /* 0x0000000000807308 */ /* 0x0003e40000000800 */
[----:B-1----:R-:W-:Y:S01]  /*7670*/  FFMA.FTZ R0, R162, c[0x0][0x23c], -R5 ;  /* 0x00008f00a2007a23 */ /* 0x002fe20000010805 */
[----:B------:R-:W-:-:S05]  /*7680*/  MOV R162, R116 ;  /* 0x0000007400a27202 */ /* 0x000fca0000000f00 */
[----:B------:R1:W2:Y:S02]  /*7690*/  MUFU.EX2 R127, R0 ;  /* 0x00000000007f7308 */ /* 0x0002a40000000800 */
[----:B-1----:R-:W-:Y:S01]  /*76a0*/  FFMA.FTZ R0, R150, c[0x0][0x23c], -R6 ;  /* 0x00008f0096007a23 */ /* 0x002fe20000010806 */
[----:B------:R-:W-:Y:S02]  /*76b0*/  MOV R150, R117 ;  /* 0x0000007500967202 */ /* 0x000fe40000000f00 */
[----:B--2---:R-:W-:-:S03]  /*76c0*/  F2FP.PACK_AB R11, R127, R128 ;  /* 0x000000807f0b723e */ /* 0x004fc600000000ff */
[----:B------:R1:W-:Y:S04]  /*76d0*/  MUFU.EX2 R125, R0 ;  /* 0x00000000007d7308 */ /* 0x0003e80000000800 */
[C---:B---3--:R-:W-:Y:S08]  /*76e0*/  HMMA.16816.F32 R56, R8.reuse, R16, R52 ;  /* 0x000000100838723c */ /* 0x048ff00000001834 */
        /* <DEDUP_REMOVED lines=8> */
[----:B-1----:R-:W-:Y:S01]  /*7770*/  FFMA.FTZ R0, R133, c[0x0][0x23c], -R6 ;  /* 0x00008f0085007a23 */ /* 0x002fe20000010806 */
[----:B------:R-:W-:-:S05]  /*7780*/  MOV R133, R106 ;  /* 0x0000006a00857202 */ /* 0x000fca0000000f00 */
[C---:B------:R-:W-:Y:S01]  /*7790*/  HMMA.16816.F32 R44, R8.reuse, R32, R44 ;  /* 0x00000020082c723c */ /* 0x040fe2000000182c */
[----:B------:R1:W-:Y:S07]  /*77a0*/  MUFU.EX2 R122, R0 ;  /* 0x00000000007a7308 */ /* 0x0003ee0000000800 */
[C---:B------:R-:W-:Y:S08]  /*77b0*/  HMMA.16816.F32 R60, R8.reuse, R34, R60 ;  /* 0x00000022083c723c */ /* 0x040ff0000000183c */
[----:B------:R-:W-:Y:S01]  /*77c0*/  HMMA.16816.F32 R48, R8, R28, R48 ;  /* 0x0000001c0830723c */ /* 0x000fe20000001830 */
[----:B-1----:R-:W-:Y:S01]  /*77d0*/  FFMA.FTZ R0, R124, c[0x0][0x23c], -R6 ;  /* 0x00008f007c007a23 */ /* 0x002fe20000010806 */
[----:B------:R-:W-:-:S03]  /*77e0*/  MOV R124, R101 ;  /* 0x00000065007c7202 */ /* 0x000fc60000000f00 */
[----:B------:R1:W5:Y:S03]  /*77f0*/  MUFU.EX2 R121, R0 ;  /* 0x0000000000797308 */ /* 0x0003660000000800 */
[----:B------:R-:W-:Y:S01]  /*7800*/  HMMA.16816.F32 R64, R8, R30, R64 ;  /* 0x0000001e0840723c */ /* 0x000fe20000001840 */
[----:B------:R-:W2:Y:S06]  /*7810*/  LDSM.16.MT88.4 R28, [R217+0xe800] ;  /* 0x00e80000d91c783b */ /* 0x000eac0000004200 */
[----:B---3--:R-:W-:Y:S01]  /*7820*/  F2FP.PACK_AB R8, R126, R125 ;  /* 0x0000007d7e08723e */ /* 0x008fe200000000ff */
[----:B-1----:R-:W-:Y:S01]  /*7830*/  FFMA.FTZ R0, R176, c[0x0][0x23c], -R5 ;  /* 0x00008f00b0007a23 */ /* 0x002fe20000010805 */
[----:B------:R-:W-:-:S02]  /*7840*/  MOV R176, R118 ;  /* 0x0000007600b07202 */ /* 0x000fc40000000f00 */
[----:B-----5:R-:W-:Y:S01]  /*7850*/  F2FP.PACK_AB R10, R121, R122 ;  /* 0x0000007a790a723e */ /* 0x020fe200000000ff */
[----:B------:R1:W-:Y:S02]  /*7860*/  MUFU.EX2 R120, R0 ;  /* 0x0000000000787308 */ /* 0x0003e40000000800 */
[----:B------:R-:W-:-:S04]  /*7870*/  FADD.FTZ R4, R176, R4 ;  /* 0x00000004b0047221 */ /* 0x000fc80000010000 */
[----:B------:R-:W-:-:S04]  /*7880*/  FADD.FTZ R4, R133, R4 ;  /* 0x0000000485047221 */ /* 0x000fc80000010000 */
[----:B------:R-:W-:Y:S02]  /*7890*/  FADD.FTZ R4, R150, R4 ;  /* 0x0000000496047221 */ /* 0x000fe40000010000 */
[----:B-1----:R-:W-:Y:S01]  /*78a0*/  FFMA.FTZ R0, R172, c[0x0][0x23c], -R5 ;  /* 0x00008f00ac007a23 */ /* 0x002fe20000010805 */
[----:B------:R-:W-:-:S03]  /*78b0*/  MOV R172, R115 ;  /* 0x0000007300ac7202 */ /* 0x000fc60000000f00 */
[----:B------:R1:W3:Y:S02]  /*78c0*/  MUFU.EX2 R119, R0 ;  /* 0x0000000000777308 */ /* 0x0002e40000000800 */
[----:B-1----:R-:W-:Y:S01]  /*78d0*/  FFMA.FTZ R0, R144, c[0x0][0x23c], -R5 ;  /* 0x00008f0090007a23 */ /* 0x002fe20000010805 */
[----:B------:R-:W-:Y:S02]  /*78e0*/  MOV R144, R102 ;  /* 0x0000006600907202 */ /* 0x000fe40000000f00 */
[----:B---3--:R-:W-:-:S03]  /*78f0*/  F2FP.PACK_AB R9, R119, R120 ;  /* 0x000000787709723e */ /* 0x008fc600000000ff */
[----:B------:R1:W-:Y:S01]  /*7900*/  MUFU.EX2 R118, R0 ;  /* 0x0000000000767308 */ /* 0x0003e20000000800 */
[----:B------:R-:W-:-:S04]  /*7910*/  FADD.FTZ R2, R2, R144 ;  /* 0x0000009002027221 */ /* 0x000fc80000010000 */
[----:B------:R-:W-:-:S04]  /*7920*/  FADD.FTZ R2, R172, R2 ;  /* 0x00000002ac027221 */ /* 0x000fc80000010000 */
[----:B------:R-:W-:-:S04]  /*7930*/  FADD.FTZ R2, R124, R2 ;  /* 0x000000027c027221 */ /* 0x000fc80000010000 */
[----:B------:R-:W-:Y:S02]  /*7940*/  FADD.FTZ R2, R161, R2 ;  /* 0x00000002a1027221 */ /* 0x000fe40000010000 */
[----:B-1----:R-:W-:Y:S02]  /*7950*/  FFMA.FTZ R0, R123, c[0x0][0x23c], -R5 ;  /* 0x00008f007b007a23 */ /* 0x002fe40000010805 */
[----:B------:R-:W-:Y:S02]  /*7960*/  FADD.FTZ R2, R162, R2 ;  /* 0x00000002a2027221 */ /* 0x000fe40000010000 */
[----:B------:R1:W3:Y:S02]  /*7970*/  MUFU.EX2 R117, R0 ;  /* 0x0000000000757308 */ /* 0x0002e40000000800 */
[----:B------:R-:W-:Y:S01]  /*7980*/  FADD.FTZ R2, R170, R2 ;  /* 0x00000002aa027221 */ /* 0x000fe20000010000 */
[----:B------:R-:W-:Y:S02]  /*7990*/  MOV R170, R169 ;  /* 0x000000a900aa7202 */ /* 0x000fe40000000f00 */
[----:B------:R-:W-:Y:S01]  /*79a0*/  MOV R169, R166 ;  /* 0x000000a600a97202 */ /* 0x000fe20000000f00 */
[----:B------:R-:W-:Y:S01]  /*79b0*/  FADD.FTZ R2, R164, R2 ;  /* 0x00000002a4027221 */ /* 0x000fe20000010000 */
[----:B------:R-:W-:-:S02]  /*79c0*/  MOV R166, R163 ;  /* 0x000000a300a67202 */ /* 0x000fc40000000f00 */
[----:B------:R-:W-:Y:S02]  /*79d0*/  MOV R164, R79 ;  /* 0x0000004f00a47202 */ /* 0x000fe40000000f00 */
[----:B------:R-:W-:Y:S01]  /*79e0*/  MOV R163, R77 ;  /* 0x0000004d00a37202 */ /* 0x000fe20000000f00 */
[----:B-1----:R-:W-:Y:S01]  /*79f0*/  FFMA.FTZ R0, R114, c[0x0][0x23c], -R6 ;  /* 0x00008f0072007a23 */ /* 0x002fe20000010806 */
[----:B---3--:R-:W-:-:S03]  /*7a00*/  F2FP.PACK_AB R11, R117, R118 ;  /* 0x00000076750b723e */ /* 0x008fc600000000ff */
[----:B------:R1:W-:Y:S04]  /*7a10*/  MUFU.EX2 R112, R0 ;  /* 0x0000000000707308 */ /* 0x0003e80000000800 */
        /* <DEDUP_REMOVED lines=121> */
[----:B------:R-:W-:Y:S01]  /*81b0*/  FADD.FTZ R0, R165, R0 ;  /* 0x00000000a5007221 */ /* 0x000fe20000010000 */
[----:B------:R-:W-:Y:S01]  /*81c0*/  MOV R165, R167 ;  /* 0x000000a700a57202 */ /* 0x000fe20000000f00 */
[----:B------:R2:W1:Y:S01]  /*81d0*/  MUFU.EX2 R85, R4 ;  /* 0x0000000400557308 */ /* 0x0004620000000800 */
[----:B------:R-:W-:Y:S01]  /*81e0*/  MOV R167, R168 ;  /* 0x000000a800a77202 */ /* 0x000fe20000000f00 */
[----:B------:R-:W-:Y:S01]  /*81f0*/  FADD.FTZ R0, R78, R0 ;  /* 0x000000004e007221 */ /* 0x000fe20000010000 */
[----:B------:R-:W-:-:S02]  /*8200*/  MOV R168, R76 ;  /* 0x0000004c00a87202 */ /* 0x000fc40000000f00 */
[----:B------:R-:W-:Y:S01]  /*8210*/  HMMA.16816.F32 R76, R8, R20, R48 ;  /* 0x00000014084c723c */ /* 0x000fe20000001830 */
[----:B------:R-:W-:Y:S01]  /*8220*/  FADD.FTZ R0, R175, R0 ;  /* 0x00000000af007221 */ /* 0x000fe20000010000 */
[----:B------:R-:W4:Y:S03]  /*8230*/  LDSM.16.MT88.4 R20, [R134+0x11000] ;  /* 0x011000008614783b */ /* 0x000f260000004200 */
[----:B------:R-:W-:Y:S02]  /*8240*/  FADD.FTZ R0, R171, R0 ;  /* 0x00000000ab007221 */ /* 0x000fe40000010000 */
[----:B-----5:R-:W-:Y:S02]  /*8250*/  F2FP.PACK_AB R8, R92, R91 ;  /* 0x0000005b5c08723e */ /* 0x020fe400000000ff */
[----:B------:R-:W-:Y:S01]  /*8260*/  FADD.FTZ R0, R169, R0 ;  /* 0x00000000a9007221 */ /* 0x000fe20000010000 */
[----:B---3--:R-:W-:Y:S01]  /*8270*/  F2FP.PACK_AB R9, R87, R88 ;  /* 0x000000585709723e */ /* 0x008fe200000000ff */
[----:B--2---:R-:W-:Y:S01]  /*8280*/  FADD.FTZ R4, R174, R2 ;  /* 0x00000002ae047221 */ /* 0x004fe20000010000 */
[----:B------:R-:W-:Y:S01]  /*8290*/  F2FP.PACK_AB R10, R89, R90 ;  /* 0x0000005a590a723e */ /* 0x000fe200000000ff */
[----:B------:R-:W-:Y:S01]  /*82a0*/  FFMA.FTZ R2, R196, c[0x0][0x23c], -R6 ;  /* 0x00008f00c4027a23 */ /* 0x000fe20000010806 */
[----:B-1----:R-:W-:Y:S01]  /*82b0*/  F2FP.PACK_AB R11, R85, R86 ;  /* 0x00000056550b723e */ /* 0x002fe200000000ff */
[----:B------:R-:W-:-:S02]  /*82c0*/  FADD.FTZ R4, R160, R4 ;  /* 0x00000004a0047221 */ /* 0x000fc40000010000 */
[----:B------:R1:W-:Y:S01]  /*82d0*/  MUFU.EX2 R84, R2 ;  /* 0x0000000200547308 */ /* 0x0003e20000000800 */
[----:B------:R-:W-:-:S03]  /*82e0*/  FADD.FTZ R0, R166, R0 ;  /* 0x00000000a6007221 */ /* 0x000fc60000010000 */
[----:B------:R-:W-:Y:S01]  /*82f0*/  HMMA.16816.F32 R44, R8, R28, R64 ;  /* 0x0000001c082c723c */ /* 0x000fe20000001840 */
[----:B------:R-:W-:-:S04]  /*8300*/  FADD.FTZ R0, R168, R0 ;  /* 0x00000000a8007221 */ /* 0x000fc80000010000 */
[----:B------:R-:W-:-:S03]  /*8310*/  FADD.FTZ R0, R164, R0 ;  /* 0x00000000a4007221 */ /* 0x000fc60000010000 */
[C---:B------:R-:W-:Y:S01]  /*8320*/  HMMA.16816.F32 R48, R8.reuse, R24, R60 ;  /* 0x000000180830723c */ /* 0x040fe2000000183c */
[----:B------:R-:W-:Y:S02]  /*8330*/  FADD.FTZ R0, R158, R0 ;  /* 0x000000009e007221 */ /* 0x000fe40000010000 */
[----:B-1----:R-:W-:Y:S02]  /*8340*/  FADD.FTZ R2, R170, R4 ;  /* 0x00000004aa027221 */ /* 0x002fe40000010000 */
[----:B------:R-:W-:Y:S02]  /*8350*/  FADD.FTZ R0, R156, R0 ;  /* 0x000000009c007221 */ /* 0x000fe40000010000 */
        /* <DEDUP_REMOVED lines=16> */
[C---:B------:R-:W-:Y:S01]  /*8460*/  HMMA.16816.F32 R52, R8.reuse, R18, R68 ;  /* 0x000000120834723c */ /* 0x040fe20000001844 */
[----:B------:R-:W-:Y:S01]  /*8470*/  FADD.FTZ R0, R212, R0 ;  /* 0x00000000d4007221 */ /* 0x000fe20000010000 */
[----:B------:R-:W1:Y:S01]  /*8480*/  LDSM.16.MT88.4 R16, [R217+0x11000] ;  /* 0x01100000d910783b */ /* 0x000e620000004200 */
[----:B------:R-:W-:Y:S02]  /*8490*/  FADD.FTZ R2, R250, R2 ;  /* 0x00000002fa027221 */ /* 0x000fe40000010000 */
[----:B------:R-:W-:Y:S01]  /*84a0*/  FADD.FTZ R0, R213, R0 ;  /* 0x00000000d5007221 */ /* 0x000fe20000010000 */
[----:B------:R-:W-:Y:S01]  /*84b0*/  LDSM.16.MT88.4 R156, [R135+0x11800] ;  /* 0x01180000879c783b */ /* 0x000fe20000004200 */
[----:B------:R-:W-:Y:S01]  /*84c0*/  FADD.FTZ R2, R252, R2 ;  /* 0x00000002fc027221 */ /* 0x000fe20000010000 */
[----:B----4-:R-:W-:Y:S01]  /*84d0*/  HMMA.16816.F32 R76, R8, R12, R76 ;  /* 0x0000000c084c723c */ /* 0x010fe2000000184c */
[----:B------:R-:W-:-:S02]  /*84e0*/  FADD.FTZ R0, R149, R0 ;  /* 0x0000000095007221 */ /* 0x000fc40000010000 */
[----:B------:R-:W-:Y:S02]  /*84f0*/  FADD.FTZ R2, R243, R2 ;  /* 0x00000002f3027221 */ /* 0x000fe40000010000 */
[----:B------:R-:W-:Y:S02]  /*8500*/  FADD.FTZ R0, R147, R0 ;  /* 0x0000000093007221 */ /* 0x000fe40000010000 */
[----:B------:R-:W-:Y:S01]  /*8510*/  FADD.FTZ R2, R245, R2 ;  /* 0x00000002f5027221 */ /* 0x000fe20000010000 */
[----:B------:R-:W-:Y:S01]  /*8520*/  HMMA.16816.F32 R32, R8, R14, R32 ;  /* 0x0000000e0820723c */ /* 0x000fe20000001820 */
[----:B------:R-:W-:Y:S01]  /*8530*/  FADD.FTZ R0, R151, R0 ;  /* 0x0000000097007221 */ /* 0x000fe20000010000 */
[----:B------:R-:W2:Y:S01]  /*8540*/  LDSM.16.MT88.4 R12, [R135+0x11000] ;  /* 0x01100000870c783b */ /* 0x000ea20000004200 */
[----:B------:R-:W-:Y:S02]  /*8550*/  FADD.FTZ R2, R242, R2 ;  /* 0x00000002f2027221 */ /* 0x000fe40000010000 */
[----:B------:R-:W-:-:S02]  /*8560*/  FADD.FTZ R0, R148, R0 ;  /* 0x0000000094007221 */ /* 0x000fc40000010000 */
[----:B------:R-:W-:Y:S01]  /*8570*/  FADD.FTZ R2, R244, R2 ;  /* 0x00000002f4027221 */ /* 0x000fe20000010000 */
[----:B------:R-:W-:Y:S01]  /*8580*/  LDSM.16.MT88.4 R148, [R217+0x11800] ;  /* 0x01180000d994783b */ /* 0x000fe20000004200 */
        /* <DEDUP_REMOVED lines=59> */
[----:B------:R3:W4:Y:S01]  /*8940*/  MUFU.EX2 R59, R4 ;  /* 0x00000004003b7308 */ /* 0x0007220000000800 */
        /* <DEDUP_REMOVED lines=13> */
[----:B----4-:R-:W-:-:S02]  /*8a20*/  FADD.FTZ R0, R59, R0 ;  /* 0x000000003b007221 */ /* 0x010fc40000010000 */
[----:B------:R-:W-:-:S04]  /*8a30*/  FADD.FTZ R2, R84, R2 ;  /* 0x0000000254027221 */ /* 0x000fc80000010000 */
[----:B------:R-:W-:-:S04]  /*8a40*/  FADD.FTZ R2, R65, R2 ;  /* 0x0000000241027221 */ /* 0x000fc80000010000 */
[----:B------:R-:W-:Y:S01]  /*8a50*/  FADD.FTZ R2, R64, R2 ;  /* 0x0000000240027221 */ /* 0x000fe20000010000 */
[C---:B---3--:R-:W-:Y:S01]  /*8a60*/  F2FP.PACK_AB R9, R60.reuse, R59 ;  /* 0x0000003b3c09723e */ /* 0x048fe200000000ff */
[--C-:B------:R-:W-:Y:S02]  /*8a70*/  FFMA.FTZ R4, R203, c[0x0][0x23c], -R5.reuse ;  /* 0x00008f00cb047a23 */ /* 0x100fe40000010805 */
[----:B------:R-:W-:Y:S02]  /*8a80*/  FADD.FTZ R0, R60, R0 ;  /* 0x000000003c007221 */ /* 0x000fe40000010000 */
[----:B------:R3:W4:Y:S01]  /*8a90*/  MUFU.EX2 R58, R4 ;  /* 0x00000004003a7308 */ /* 0x0007220000000800 */
[----:B------:R-:W-:Y:S02]  /*8aa0*/  FADD.FTZ R2, R61, R2 ;  /* 0x000000023d027221 */ /* 0x000fe40000010000 */
[----:B---3--:R-:W-:Y:S02]  /*8ab0*/  FFMA.FTZ R4, R204, c[0x0][0x23c], -R5 ;  /* 0x00008f00cc047a23 */ /* 0x008fe40000010805 */
[----:B----4-:R-:W-:-:S03]  /*8ac0*/  FADD.FTZ R0, R58, R0 ;  /* 0x000000003a007221 */ /* 0x010fc60000010000 */
[----:B------:R-:W3:Y:S02]  /*8ad0*/  MUFU.EX2 R57, R4 ;  /* 0x0000000400397308 */ /* 0x000ee40000000800 */
[----:B---3--:R-:W-:Y:S01]  /*8ae0*/  F2FP.PACK_AB R11, R57, R58 ;  /* 0x0000003a390b723e */ /* 0x008fe200000000ff */
[----:B------:R-:W-:Y:S02]  /*8af0*/  FFMA.FTZ R4, R205, c[0x0][0x23c], -R6 ;  /* 0x00008f00cd047a23 */ /* 0x000fe40000010806 */
[----:B------:R-:W-:-:S03]  /*8b00*/  FADD.FTZ R0, R57, R0 ;  /* 0x0000000039007221 */ /* 0x000fc60000010000 */
[----:B------:R3:W4:Y:S01]  /*8b10*/  MUFU.EX2 R56, R4 ;  /* 0x0000000400387308 */ /* 0x0007220000000800 */
        /* <DEDUP_REMOVED lines=21> */
[C---:B---3--:R-:W-:Y:S01]  /*8c70*/  FADD.FTZ R2, R37.reuse, R2 ;  /* 0x0000000225027221 */ /* 0x048fe20000010000 */
[----:B------:R-:W-:Y:S01]  /*8c80*/  F2FP.PACK_AB R166, R37, R38 ;  /* 0x0000002625a6723e */ /* 0x000fe200000000ff */
[----:B-1----:R-:W-:Y:S02]  /*8c90*/  FFMA.FTZ R4, R207, c[0x0][0x23c], -R5 ;  /* 0x00008f00cf047a23 */ /* 0x002fe40000010805 */
[----:B--2---:R-:W-:-:S03]  /*8ca0*/  FADD.FTZ R0, R19, R0 ;  /* 0x0000000013007221 */ /* 0x004fc60000010000 */
        /* <DEDUP_REMOVED lines=8> */
[----:B--2---:R-:W1:Y:S03]  /*8d30*/  LDSM.16.MT88.4 R4, [R216+0x11800] ;  /* 0x01180000d804783b */ /* 0x004e660000004200 */
[C---:B---3--:R-:W-:Y:S01]  /*8d40*/  FADD.FTZ R0, R16.reuse, R0 ;  /* 0x0000000010007221 */ /* 0x048fe20000010000 */
[----:B------:R-:W-:-:S04]  /*8d50*/  F2FP.PACK_AB R167, R16, R17 ;  /* 0x0000001110a7723e */ /* 0x000fc800000000ff */
[----:B------:R2:W-:Y:S03]  /*8d60*/  STL [R1+0x1c], R0 ;  /* 0x00001c0001007387 */ /* 0x0005e60000100800 */
[C---:B------:R-:W-:Y:S01]  /*8d70*/  HMMA.16816.F32 R136, R164.reuse, R140, R44 ;  /* 0x0000008ca488723c */ /* 0x040fe2000000182c */
[----:B------:R2:W-:Y:S07]  /*8d80*/  STL [R1+0x18], R2 ;  /* 0x0000180201007387 */ /* 0x0005ee0000100800 */
        /* <DEDUP_REMOVED lines=8> */
[----:B--2---:R-:W-:Y:S01]  /*8e10*/  IADD3 R0, R188, -0x2, RZ ;  /* 0xfffffffebc007810 */ /* 0x004fe20007ffe0ff */
[----:B------:R-:W-:Y:S01]  /*8e20*/  ULDC UR4, c[0x0][0x1a0] ;  /* 0x0000680000047ab9 */ /* 0x000fe20000000800 */
[----:B------:R-:W-:Y:S01]  /*8e30*/  IMAD.MOV.U32 R133, RZ, RZ, R3 ;  /* 0x000000ffff857224 */ /* 0x000fe200078e0003 */
[----:B------:R-:W-:Y:S01]  /*8e40*/  ULEA UR4, -UR4, URZ, 0x8 ;  /* 0x0000003f04047291 */ /* 0x000fe2000f8e413f */
[----:B------:R-:W-:Y:S01]  /*8e50*/  IMAD.MOV.U32 R132, RZ, RZ, R36 ;  /* 0x000000ffff847224 */ /* 0x000fe200078e0024 */
[----:B------:R1:W-:Y:S02]  /*8e60*/  STL [R1], R0 ;  /* 0x0000000001007387 */ /* 0x0003e40000100800 */
[----:B------:R-:W-:-:S02]  /*8e70*/  USHF.R.S32.HI UR6, URZ, 0x1f, UR4 ;  /* 0x0000001f3f067899 */ /* 0x000fc40008011404 */
[----:B------:R2:W-:Y:S01]  /*8e80*/  STL [R1+0x14], R178 ;  /* 0x000014b201007387 */ /* 0x0005e20000100800 */
[----:B------:R-:W-:-:S03]  /*8e90*/  MOV R2, UR4 ;  /* 0x0000000400027c02 */ /* 0x000fc60008000f00 */
[----:B------:R2:W-:Y:S01]  /*8ea0*/  STL [R1+0x10], R179 ;  /* 0x000010b301007387 */ /* 0x0005e20000100800 */
[----:B-1----:R-:W-:-:S03]  /*8eb0*/  MOV R0, UR6 ;  /* 0x0000000600007c02 */ /* 0x002fc60008000f00 */
.L_x_2186:
[----:B------:R-:W-:Y:S01]  /*8ec0*/  ULDC UR8, c[0x0][0x1a0] ;  /* 0x0000680000087ab9 */ /* 0x000fe20000000800 */
[----:B-1----:R1:W5:Y:S01]  /*8ed0*/  LDL R242, [R1] ;  /* 0x0000000001f27983 */ /* 0x0023620000100800 */
[----:B------:R-:W-:Y:S01]  /*8ee0*/  ULEA UR6, -UR8, URZ, 0x8 ;  /* 0x0000003f08067291 */ /* 0x000fe2000f8e413f */
[----:B------:R-:W-:Y:S04]  /*8ef0*/  DEPBAR.LE SB0, 0x0 ;  /* 0x000080000000791a */ /* 0x000fe80000000000 */
[----:B------:R-:W-:Y:S01]  /*8f00*/  ULDC UR14, c[0x0][0x1a0] ;  /* 0x00006800000e7ab9 */ /* 0x000fe20000000800 */
[----:B------:R-:W-:Y:S01]  /*8f10*/  BAR.SYNC.DEFER_BLOCKING 0x0 ;  /* 0x0000000000007b1d */ /* 0x000fe20000010000 */
[----:B------:R-:W-:Y:S02]  /*8f20*/  USHF.R.S32.HI UR4, URZ, 0x1f, UR6 ;  /* 0x0000001f3f047899 */ /* 0x000fe40008011406 */
[----:B------:R-:W-:Y:S04]  /*8f30*/  ULEA UR13, -UR14, URZ, 0x8 ;  /* 0x0000003f0e0d7291 */ /* 0x000fe8000f8e413f */
[----:B------:R-:W-:Y:S02]  /*8f40*/  MOV R0, UR4 ;  /* 0x0000000400007c02 */ /* 0x000fe40008000f00 */
[----:B------:R-:W-:Y:S01]  /*8f50*/  MOV R2, UR13 ;  /* 0x0000000d00027c02 */ /* 0x000fe20008000f00 */
[----:B------:R-:W-:-:S05]  /*8f60*/  @P6 BRA `(.L_x_2183) ;  /* 0x000003c000006947 */ /* 0x000fca0003800000 */
[----:B-----5:R-:W-:Y:S01]  /*8f70*/  IMAD.SHL.U32 R5, R242, 0x100, RZ ;  /* 0x00000100f2057824 */ /* 0x020fe200078e00ff */
[----:B------:R-:W3:Y:S01]  /*8f80*/  LDL.64 R10, [R1+0x8] ;  /* 0x00000800010a7983 */ /* 0x000ee20000100a00 */
[----:B------:R-:W-:Y:S03]  /*8f90*/  IABS R9, c[0x0][0x2d0] ;  /* 0x0000b40000097a13 */ /* 0x000fe60000000000 */
[C---:B------:R-:W-:Y:S01]  /*8fa0*/  IADD3 R7, R5.reuse, 0x100, RZ ;  /* 0x0000010005077810 */ /* 0x040fe20007ffe0ff */
[----:B------:R-:W4:Y:S01]  /*8fb0*/  I2F.RP R2, R9 ;  /* 0x0000000900027306 */ /* 0x000f220000209400 */
[----:B------:R-:W-:Y:S02]  /*8fc0*/  IABS R6, R5 ;  /* 0x0000000500067213 */ /* 0x000fe40000000000 */
[----:B------:R-:W-:Y:S02]  /*8fd0*/  IABS R4, R7 ;  /* 0x0000000700047213 */ /* 0x000fe40000000000 */
[----:B------:R-:W-:Y:S02]  /*8fe0*/  LOP3.LUT R5, R5, c[0x0][0x2d0], RZ, 0x3c, !PT ;  /* 0x0000b40005057a12 */ /* 0x000fe400078e3cff */
[----:B------:R-:W-:Y:S02]  /*8ff0*/  LOP3.LUT R7, R7, c[0x0][0x2d0], RZ, 0x3c, !PT ;  /* 0x0000b40007077a12 */ /* 0x000fe400078e3cff */
[----:B------:R-:W-:Y:S02]  /*9000*/  ISETP.GE.AND P0, PT, R5, RZ, PT ;  /* 0x000000ff0500720c */ /* 0x000fe40003f06270 */
[----:B------:R-:W-:Y:S01]  /*9010*/  ISETP.GE.AND P2, PT, R7, RZ, PT ;  /* 0x000000ff0700720c */ /* 0x000fe20003f46270 */
[----:B----4-:R-:W4:Y:S02]  /*9020*/  MUFU.RCP R2, R2 ;  /* 0x0000000200027308 */ /* 0x010f240000001000 */
[----:B----4-:R-:W-:Y:S08]  /*9030*/  IADD3 R2, R2, 0xffffffe, RZ ;  /* 0x0ffffffe02027810 */ /* 0x010ff00007ffe0ff */
[----:B------:R-:W4:Y:S02]  /*9040*/  F2I.FTZ.U32.TRUNC.NTZ R3, R2 ;  /* 0x0000000200037305 */ /* 0x000f24000021f000 */
[--C-:B----4-:R-:W-:Y:S02]  /*9050*/  IMAD.MOV R0, RZ, RZ, -R3.reuse ;  /* 0x000000ffff007224 */ /* 0x110fe400078e0a03 */
        /* <DEDUP_REMOVED lines=25> */
[-C--:B---3--:R-:W-:Y:S02]  /*91f0*/  LEA R4, P1, R6, R10.reuse, 0x2 ;  /* 0x0000000a06047211 */ /* 0x088fe400078210ff */
[----:B------:R-:W-:Y:S02]  /*9200*/  LEA R2, P0, R0, R10, 0x2 ;  /* 0x0000000a00027211 */ /* 0x000fe400078010ff */
[-C--:B------:R-:W-:Y:S02]  /*9210*/  LEA.HI.X.SX32 R5, R6, R11.reuse, 0x2, P1 ;  /* 0x0000000b06057211 */ /* 0x080fe400008f16ff */
[C---:B------:R-:W-:Y:S01]  /*9220*/  LEA.HI.X.SX32 R3, R0.reuse, R11, 0x2, P0 ;  /* 0x0000000b00037211 */ /* 0x040fe200000f16ff */
[----:B------:R-:W-:Y:S02]  /*9230*/  IMAD.IADD R0, R0, 0x1, -R6 ;  /* 0x0000000100007824 */ /* 0x000fe400078e0a06 */
[----:B------:R3:W4:Y:S04]  /*9240*/  LDG.E R7, [R4.64] ;  /* 0x0000000a04077981 */ /* 0x000728000c1e1900 */
[----:B---3--:R3:W4:Y:S02]  /*9250*/  LDG.E R5, [R2.64] ;  /* 0x0000000a02057981 */ /* 0x008724000c1e1900 */
[----:B---3--:R-:W-:Y:S04]  /*9260*/  IMAD.MOV.U32 R2, RZ, RZ, c[0x0][0x2d0] ;  /* 0x0000b400ff027624 */ /* 0x008fe800078e00ff */
[----:B------:R-:W-:Y:S05]  /*9270*/  IMAD R0, R0, R2, -0x100 ;  /* 0xffffff0000007424 */ /* 0x000fea00078e0202 */
[----:B------:R-:W-:Y:S05]  /*9280*/  SHF.R.S32.HI R2, RZ, 0x1f, R0 ;  /* 0x0000001fff027819 */ /* 0x000fea0000011400 */
[----:B------:R-:W-:Y:S02]  /*9290*/  IMAD R4, R2, c[0x0][0x1a0], RZ ;  /* 0x0000680002047a24 */ /* 0x000fe400078e02ff */
[C---:B------:R-:W-:Y:S04]  /*92a0*/  IMAD.WIDE.U32 R2, R0.reuse, c[0x0][0x1a0], RZ ;  /* 0x0000680000027a25 */ /* 0x040fe800078e00ff */
[----:B------:R-:W-:Y:S04]  /*92b0*/  IMAD R0, R0, c[0x0][0x1a4], R4 ;  /* 0x0000690000007a24 */ /* 0x000fe800078e0204 */
[----:B------:R-:W-:Y:S02]  /*92c0*/  IMAD.IADD R3, R3, 0x1, R0 ;  /* 0x0000000103037824 */ /* 0x000fe400078e0200 */
[----:B----4-:R-:W-:Y:S04]  /*92d0*/  IMAD.IADD R5, R7, 0x1, -R5 ;  /* 0x0000000107057824 */ /* 0x010fe800078e0a05 */
[C---:B------:R-:W-:Y:S01]  /*92e0*/  IMAD.WIDE.U32 R2, R5.reuse, c[0x0][0x188], R2 ;  /* 0x0000620005027a25 */ /* 0x040fe200078e0002 */
[----:B------:R-:W-:Y:S05]  /*92f0*/  SHF.R.S32.HI R4, RZ, 0x1f, R5 ;  /* 0x0000001fff047819 */ /* 0x000fea0000011405 */
[----:B------:R-:W-:Y:S04]  /*9300*/  IMAD R0, R4, c[0x0][0x188], RZ ;  /* 0x0000620004007a24 */ /* 0x000fe800078e02ff */
[----:B------:R-:W-:Y:S04]  /*9310*/  IMAD R0, R5, c[0x0][0x18c], R0 ;  /* 0x0000630005007a24 */ /* 0x000fe800078e0200 */
[----:B------:R-:W-:Y:S02]  /*9320*/  IMAD.IADD R0, R3, 0x1, R0 ;  /* 0x0000000103007824 */ /* 0x000fe400078e0200 */
.L_x_2183:
[----:B------:R-:W3:Y:S04]  /*9330*/  LDL.LU R11, [R1+0x10] ;  /* 0x00001000010b7983 */ /* 0x000ee80000300800 */
[----:B------:R-:W4:Y:S02]  /*9340*/  LDL.LU R10, [R1+0x14] ;  /* 0x00001400010a7983 */ /* 0x000f240000300800 */
[C---:B----4-:R-:W-:Y:S04]  /*9350*/  LEA R10, P0, R2.reuse, R10, 0x1 ;  /* 0x0000000a020a7211 */ /* 0x050fe800078008ff */
[----:B---3--:R-:W-:Y:S01]  /*9360*/  LEA.HI.X R11, R2, R11, R0, 0x1, P0 ;  /* 0x0000000b020b7211 */ /* 0x008fe200000f0c00 */
[----:B------:R3:W-:Y:S01]  /*9370*/  STL [R1+0x14], R10 ;  /* 0x0000140a01007387 */ /* 0x0007e20000100800 */
[----:B------:R-:W-:Y:S03]  /*9380*/  IADD3 R8, P0, R10, UR12, RZ ;  /* 0x0000000c0a087c10 */ /* 0x000fe6000ff1e0ff */
[----:B------:R-:W-:Y:S01]  /*9390*/  @!PT LDS RZ, [RZ] ;  /* 0x00000000fffff984 */ /* 0x000fe20000000800 */
[----:B------:R-:W-:Y:S01]  /*93a0*/  @!PT LDS RZ, [RZ] ;  /* 0x00000000fffff984 */ /* 0x000fe20000000800 */
[----:B------:R-:W-:Y:S01]  /*93b0*/  @!PT LDS RZ, [RZ] ;  /* 0x00000000fffff984 */ /* 0x000fe20000000800 */
[----:B------:R3:W-:Y:S01]  /*93c0*/  LDGSTS.E.BYPASS.LTC128B.128 [R241+0xa000], [R10.64] ;  /* 0x0a0000000af17fae */ /* 0x0007e2000b901d4a */
[----:B------:R-:W-:Y:S02]  /*93d0*/  IADD3.X R9, R11, UR7, RZ, P0, !PT ;  /* 0x000000070b097c10 */ /* 0x000fe400087fe4ff */
[----:B------:R-:W-:Y:S04]  /*93e0*/  IADD3 R6, P0, R8, UR12, RZ ;  /* 0x0000000c08067c10 */ /* 0x000fe8000ff1e0ff */
[----:B------:R-:W-:Y:S01]  /*93f0*/  IADD3.X R7, R9, UR7, RZ, P0, !PT ;  /* 0x0000000709077c10 */ /* 0x000fe200087fe4ff */
[----:B------:R4:W-:Y:S01]  /*9400*/  LDGSTS.E.BYPASS.LTC128B.128 [R241+0xa800], [R8.64] ;  /* 0x0a80000008f17fae */ /* 0x0009e2000b901d4a */
[----:B------:R-:W-:Y:S04]  /*9410*/  IADD3 R4, P0, R6, UR12, RZ ;  /* 0x0000000c06047c10 */ /* 0x000fe8000ff1e0ff */
[----:B------:R-:W-:Y:S02]  /*9420*/  IADD3.X R5, R7, UR7, RZ, P0, !PT ;  /* 0x0000000707057c10 */ /* 0x000fe400087fe4ff */
[----:B------:R-:W-:Y:S01]  /*9430*/  IADD3 R2, P0, R4, UR12, RZ ;  /* 0x0000000c04027c10 */ /* 0x000fe2000ff1e0ff */
[----:B------:R1:W-:Y:S03]  /*9440*/  LDGSTS.E.BYPASS.LTC128B.128 [R241+0xb000], [R6.64] ;  /* 0x0b00000006f17fae */ /* 0x0003e6000b901d4a */
[----:B------:R-:W-:Y:S02]  /*9450*/  IADD3.X R3, R5, UR7, RZ, P0, !PT ;  /* 0x0000000705037c10 */ /* 0x000fe400087fe4ff */
[----:B------:R-:W-:Y:S03]  /*9460*/  IADD3 R14, P0, R2, UR12, RZ ;  /* 0x0000000c020e7c10 */ /* 0x000fe6000ff1e0ff */
        /* <DEDUP_REMOVED lines=13> */
[----:B---3--:R-:W-:Y:S05]  /*9540*/  IADD3 R10, P0, R16, UR12, RZ ;  /* 0x0000000c100a7c10 */ /* 0x008fea000ff1e0ff */
[----:B------:R3:W-:Y:S04]  /*9550*/  STL [R1+0x10], R11 ;  /* 0x0000100b01007387 */ /* 0x0007e80000100800 */
[----:B------:R1:W-:Y:S08]  /*9560*/  LDGSTS.E.BYPASS.LTC128B.128 [R241+0xd800], [R18.64] ;  /* 0x0d80000012f17fae */ /* 0x0003f0000b901d4a */
[----:B------:R2:W-:Y:S08]  /*9570*/  LDGSTS.E.BYPASS.LTC128B.128 [R241+0xe000], [R20.64] ;  /* 0x0e00000014f17fae */ /* 0x0005f0000b901d4a */
[----:B------:R2:W-:Y:S01]  /*9580*/  LDGSTS.E.BYPASS.LTC128B.128 [R241+0xe800], [R16.64] ;  /* 0x0e80000010f17fae */ /* 0x0005e2000b901d4a */
[----:B---3--:R-:W-:Y:S02]  /*9590*/  IADD3.X R11, R17, UR7, RZ, P0, !PT ;  /* 0x00000007110b7c10 */ /* 0x008fe400087fe4ff */
[----:B----4-:R-:W-:Y:S05]  /*95a0*/  IADD3 R8, P0, R10, UR12, RZ ;  /* 0x0000000c0a087c10 */ /* 0x010fea000ff1e0ff */
[----:B------:R3:W-:Y:S01]  /*95b0*/  LDGSTS.E.BYPASS.LTC128B.128 [R241+0xf000], [R10.64] ;  /* 0x0f0000000af17fae */ /* 0x0007e2000b901d4a */
[----:B------:R-:W-:Y:S02]  /*95c0*/  IADD3.X R9, R11, UR7, RZ, P0, !PT ;  /* 0x000000070b097c10 */ /* 0x000fe400087fe4ff */
[----:B-1----:R-:W-:Y:S04]  /*95d0*/  IADD3 R6, P0, R8, UR12, RZ ;  /* 0x0000000c08067c10 */ /* 0x002fe8000ff1e0ff */
[----:B------:R-:W-:Y:S01]  /*95e0*/  IADD3.X R7, R9, UR7, RZ, P0, !PT ;  /* 0x0000000709077c10 */ /* 0x000fe200087fe4ff */
[----:B------:R1:W-:Y:S01]  /*95f0*/  LDGSTS.E.BYPASS.LTC128B.128 [R241+0xf800], [R8.64] ;  /* 0x0f80000008f17fae */ /* 0x0003e2000b901d4a */
[----:B--2---:R-:W-:Y:S04]  /*9600*/  IADD3 R4, P0, R6, UR12, RZ ;  /* 0x0000000c06047c10 */ /* 0x004fe8000ff1e0ff */
[----:B------:R-:W-:Y:S02]  /*9610*/  IADD3.X R5, R7, UR7, RZ, P0, !PT ;  /* 0x0000000707057c10 */ /* 0x000fe400087fe4ff */
[----:B------:R-:W-:Y:S01]  /*9620*/  IADD3 R2, P0, R4, UR12, RZ ;  /* 0x0000000c04027c10 */ /* 0x000fe2000ff1e0ff */
[----:B------:R2:W-:Y:S03]  /*9630*/  LDGSTS.E.BYPASS.LTC128B.128 [R241+0x10000], [R6.64] ;  /* 0x1000000006f17fae */ /* 0x0005e6000b901d4a */
[----:B------:R-:W-:Y:S05]  /*9640*/  IADD3.X R3, R5, UR7, RZ, P0, !PT ;  /* 0x0000000705037c10 */ /* 0x000fea00087fe4ff */
[----:B------:R2:W-:Y:S01]  /*9650*/  LDGSTS.E.BYPASS.LTC128B.128 [R241+0x10800], [R4.64] ;  /* 0x1080000004f17fae */ /* 0x0005e2000b901d4a */
[----:B---3--:R-:W-:Y:S04]  /*9660*/  IADD3 R10, P0, R2, UR12, RZ ;  /* 0x0000000c020a7c10 */ /* 0x008fe8000ff1e0ff */
[----:B------:R-:W-:Y:S03]  /*9670*/  IADD3.X R11, R3, UR7, RZ, P0, !PT ;  /* 0x00000007030b7c10 */ /* 0x000fe600087fe4ff */
[----:B------:R3:W-:Y:S08]  /*9680*/  LDGSTS.E.BYPASS.LTC128B.128 [R241+0x11000], [R2.64] ;  /* 0x1100000002f17fae */ /* 0x0007f0000b901d4a */
[----:B------:R1:W-:Y:S08]  /*9690*/  LDGSTS.E.BYPASS.LTC128B.128 [R241+0x11800], [R10.64] ;  /* 0x118000000af17fae */ /* 0x0003f0000b901d4a */
[----:B------:R-:W-:Y:S08]  /*96a0*/  LDSM.16.M88.4 R128, [R222] ;  /* 0x00000000de80783b */ /* 0x000ff00000000200 */
[----:B------:R-:W0:Y:S08]  /*96b0*/  LDGDEPBAR ;  /* 0x00000000000079af */ /* 0x000e300000000000 */
[----:B------:R-:W-:Y:S08]  /*96c0*/  LDSM.16.M88.4 R16, [R220+0x800] ;  /* 0x00080000dc10783b */ /* 0x000ff00000000200 */
[----:B-1----:R-:W2:Y:S08]  /*96d0*/  LDSM.16.M88.4 R8, [R220] ;  /* 0x00000000dc08783b */ /* 0x002eb00000000200 */
[----:B------:R-:W1:Y:S08]  /*96e0*/  LDSM.16.M88.4 R24, [R220+0x1000] ;  /* 0x00100000dc18783b */ /* 0x000e700000000200 */
[----:B------:R-:W4:Y:S08]  /*96f0*/  LDSM.16.M88.4 R32, [R220+0x1800] ;  /* 0x00180000dc20783b */ /* 0x000f300000000200 */
[----:B------:R-:W1:Y:S08]  /*9700*/  LDSM.16.M88.4 R40, [R220+0x2000] ;  /* 0x00200000dc28783b */ /* 0x000e700000000200 */
[----:B------:R-:W1:Y:S08]  /*9710*/  LDSM.16.M88.4 R48, [R220+0x2800] ;  /* 0x00280000dc30783b */ /* 0x000e700000000200 */
[----:B------:R-:W3:Y:S01]  /*9720*/  LDSM.16.M88.4 R56, [R220+0x3000] ;  /* 0x00300000dc38783b */ /* 0x000ee20000000200 */
[C---:B--2---:R-:W-:Y:S07]  /*9730*/  HMMA.16816.F32 R4, R128.reuse, R8, RZ ;  /* 0x000000088004723c */ /* 0x044fee00000018ff */
[----:B------:R-:W2:Y:S01]  /*9740*/  LDSM.16.M88.4 R64, [R220+0x3800] ;  /* 0x00380000dc40783b */ /* 0x000ea20000000200 */
[C---:B------:R-:W-:Y:S07]  /*9750*/  HMMA.16816.F32 R8, R128.reuse, R10, RZ ;  /* 0x0000000a8008723c */ /* 0x040fee00000018ff */
[----:B------:R-:W2:Y:S01]  /*9760*/  LDSM.16.M88.4 R72, [R220+0x4000] ;  /* 0x00400000dc48783b */ /* 0x000ea20000000200 */
[C---:B------:R-:W-:Y:S07]  /*9770*/  HMMA.16816.F32 R12, R128.reuse, R16, RZ ;  /* 0x00000010800c723c */ /* 0x040fee00000018ff */
[----:B------:R-:W2:Y:S01]  /*9780*/  LDSM.16.M88.4 R80, [R220+0x4800] ;  /* 0x00480000dc50783b */ /* 0x000ea20000000200 */
[C---:B------:R-:W-:Y:S07]  /*9790*/  HMMA.16816.F32 R16, R128.reuse, R18, RZ ;  /* 0x000000128010723c */ /* 0x040fee00000018ff */
[----:B------:R-:W2:Y:S01]  /*97a0*/  LDSM.16.M88.4 R88, [R220+0x5000] ;  /* 0x00500000dc58783b */ /* 0x000ea20000000200 */
[C---:B-1----:R-:W-:Y:S07]  /*97b0*/  HMMA.16816.F32 R20, R128.reuse, R24, RZ ;  /* 0x000000188014723c */ /* 0x042fee00000018ff */
[----:B------:R-:W1:Y:S01]  /*97c0*/  LDSM.16.M88.4 R96, [R220+0x5800] ;  /* 0x00580000dc60783b */ /* 0x000e620000000200 */
[C---:B------:R-:W-:Y:S07]  /*97d0*/  HMMA.16816.F32 R24, R128.reuse, R26, RZ ;  /* 0x0000001a8018723c */ /* 0x040fee00000018ff */
[----:B------:R-:W1:Y:S01]  /*97e0*/  LDSM.16.M88.4 R104, [R220+0x6000] ;  /* 0x00600000dc68783b */ /* 0x000e620000000200 */
[C---:B----4-:R-:W-:Y:S07]  /*97f0*/  HMMA.16816.F32 R28, R128.reuse, R32, RZ ;  /* 0x00000020801c723c */ /* 0x050fee00000018ff */
[----:B------:R-:W4:Y:S01]  /*9800*/  LDSM.16.M88.4 R112, [R220+0x6800] ;  /* 0x00680000dc70783b */ /* 0x000f220000000200 */
[C---:B------:R-:W-:Y:S07]  /*9810*/  HMMA.16816.F32 R32, R128.reuse, R34, RZ ;  /* 0x000000228020723c */ /* 0x040fee00000018ff */
[----:B------:R-:W1:Y:S01]  /*9820*/  LDSM.16.M88.4 R120, [R220+0x7000] ;  /* 0x00700000dc78783b */ /* 0x000e620000000200 */
[C---:B------:R-:W-:Y:S07]  /*9830*/  HMMA.16816.F32 R36, R128.reuse, R40, RZ ;  /* 0x000000288024723c */ /* 0x040fee00000018ff */
[----:B------:R-:W1:Y:S01]  /*9840*/  LDSM.16.M88.4 R168, [R220+0x7800] ;  /* 0x00780000dca8783b */ /* 0x000e620000000200 */
[C---:B------:R-:W-:Y:S07]  /*9850*/  HMMA.16816.F32 R40, R128.reuse, R42, RZ ;  /* 0x0000002a8028723c */ /* 0x040fee00000018ff */
[----:B------:R-:W-:Y:S01]  /*9860*/  LDSM.16.M88.4 R172, [R225] ;  /* 0x00000000e1ac783b */ /* 0x000fe20000000200 */
[C---:B------:R-:W-:Y:S07]  /*9870*/  HMMA.16816.F32 R44, R128.reuse, R48, RZ ;  /* 0x00000030802c723c */ /* 0x040fee00000018ff */
[----:B------:R-:W1:Y:S01]  /*9880*/  LDSM.16.M88.4 R176, [R219] ;  /* 0x00000000dbb0783b */ /* 0x000e620000000200 */
[C---:B------:R-:W-:Y:S07]  /*9890*/  HMMA.16816.F32 R48, R128.reuse, R50, RZ ;  /* 0x000000328030723c */ /* 0x040fee00000018ff */
[----:B------:R-:W1:Y:S01]  /*98a0*/  LDSM.16.M88.4 R180, [R219+0x800] ;  /* 0x00080000dbb4783b */ /* 0x000e620000000200 */
[C---:B---3--:R-:W-:Y:S07]  /*98b0*/  HMMA.16816.F32 R52, R128.reuse, R56, RZ ;  /* 0x000000388034723c */ /* 0x048fee00000018ff */
[----:B------:R-:W3:Y:S01]  /*98c0*/  LDSM.16.M88.4 R184, [R219+0x1000] ;  /* 0x00100000dbb8783b */ /* 0x000ee20000000200 */
[C---:B------:R-:W-:Y:S07]  /*98d0*/  HMMA.16816.F32 R56, R128.reuse, R58, RZ ;  /* 0x0000003a8038723c */ /* 0x040fee00000018ff */
[----:B------:R-:W1:Y:S01]  /*98e0*/  LDSM.16.M88.4 R188, [R219+0x1800] ;  /* 0x00180000dbbc783b */ /* 0x000e620000000200 */
[C---:B--2---:R-:W-:Y:S07]  /*98f0*/  HMMA.16816.F32 R60, R128.reuse, R64, RZ ;  /* 0x00000040803c723c */ /* 0x044fee00000018ff */
[----:B------:R-:W-:Y:S01]  /*9900*/  LDSM.16.M88.4 R192, [R219+0x2800] ;  /* 0x00280000dbc0783b */ /* 0x000fe20000000200 */
[C---:B------:R-:W-:Y:S07]  /*9910*/  HMMA.16816.F32 R64, R128.reuse, R66, RZ ;  /* 0x000000428040723c */ /* 0x040fee00000018ff */
[----:B------:R-:W-:Y:S01]  /*9920*/  LDSM.16.M88.4 R196, [R219+0x4000] ;  /* 0x00400000dbc4783b */ /* 0x000fe20000000200 */
[C---:B------:R-:W-:Y:S07]  /*9930*/  HMMA.16816.F32 R68, R128.reuse, R72, RZ ;  /* 0x000000488044723c */ /* 0x040fee00000018ff */
[----:B------:R-:W-:Y:S01]  /*9940*/  LDSM.16.M88.4 R200, [R219+0x4800] ;  /* 0x00480000dbc8783b */ /* 0x000fe20000000200 */
[C---:B------:R-:W-:Y:S07]  /*9950*/  HMMA.16816.F32 R72, R128.reuse, R74, RZ ;  /* 0x0000004a8048723c */ /* 0x040fee00000018ff */
[----:B------:R-:W-:Y:S01]  /*9960*/  LDSM.16.M88.4 R204, [R219+0x5800] ;  /* 0x00580000dbcc783b */ /* 0x000fe20000000200 */
[C---:B------:R-:W-:Y:S07]  /*9970*/  HMMA.16816.F32 R76, R128.reuse, R80, RZ ;  /* 0x00000050804c723c */ /* 0x040fee00000018ff */
[----:B------:R-:W-:Y:S01]  /*9980*/  LDSM.16.M88.4 R208, [R236] ;  /* 0x00000000ecd0783b */ /* 0x000fe20000000200 */
[C---:B------:R-:W-:Y:S07]  /*9990*/  HMMA.16816.F32 R80, R128.reuse, R82, RZ ;  /* 0x000000528050723c */ /* 0x040fee00000018ff */
[----:B------:R-:W-:Y:S01]  /*99a0*/  LDSM.16.M88.4 R212, [R235] ;  /* 0x00000000ebd4783b */ /* 0x000fe20000000200 */
[C---:B------:R-:W-:Y:S08]  /*99b0*/  HMMA.16816.F32 R84, R128.reuse, R88, RZ ;  /* 0x000000588054723c */ /* 0x040ff000000018ff */
[C---:B------:R-:W-:Y:S08]  /*99c0*/  HMMA.16816.F32 R88, R128.reuse, R90, RZ ;  /* 0x0000005a8058723c */ /* 0x040ff000000018ff */
[C---:B-1----:R-:W-:Y:S08]  /*99d0*/  HMMA.16816.F32 R92, R128.reuse, R96, RZ ;  /* 0x00000060805c723c */ /* 0x042ff000000018ff */
        /* <DEDUP_REMOVED lines=27> */
[----:B------:R-:W-:Y:S07]  /*9b90*/  LDSM.16.M88.4 R192, [R221] ;  /* 0x00000000ddc0783b */ /* 0x000fee0000000200 */
[C---:B--2---:R-:W-:Y:S08]  /*9ba0*/  HMMA.16816.F32 R52, R172.reuse, R176, R52 ;  /* 0x000000b0ac34723c */ /* 0x044ff00000001834 */
[C---:B------:R-:W-:Y:S01]  /*9bb0*/  HMMA.16816.F32 R56, R172.reuse, R178, R56 ;  /* 0x000000b2ac38723c */ /* 0x040fe20000001838 */
[----:B------:R-:W2:Y:S07]  /*9bc0*/  LDSM.16.M88.4 R176, [R219+0x7000] ;  /* 0x00700000dbb0783b */ /* 0x000eae0000000200 */
[C---:B----4-:R-:W-:Y:S08]  /*9bd0*/  HMMA.16816.F32 R60, R172.reuse, R180, R60 ;  /* 0x000000b4ac3c723c */ /* 0x050ff0000000183c */
[C---:B------:R-:W-:Y:S01]  /*9be0*/  HMMA.16816.F32 R64, R172.reuse, R182, R64 ;  /* 0x000000b6ac40723c */ /* 0x040fe20000001840 */
[----:B------:R-:W4:Y:S07]  /*9bf0*/  LDSM.16.M88.4 R180, [R219+0x7800] ;  /* 0x00780000dbb4783b */ /* 0x000f2e0000000200 */
[C---:B------:R-:W-:Y:S08]  /*9c00*/  HMMA.16816.F32 R68, R172.reuse, R196, R68 ;  /* 0x000000c4ac44723c */ /* 0x040ff00000001844 */
[C---:B------:R-:W-:Y:S01]  /*9c10*/  HMMA.16816.F32 R72, R172.reuse, R198, R72 ;  /* 0x000000c6ac48723c */ /* 0x040fe20000001848 */
[----:B------:R-:W-:Y:S07]  /*9c20*/  LDSM.16.M88.4 R196, [R240] ;  /* 0x00000000f0c4783b */ /* 0x000fee0000000200 */
[C---:B------:R-:W-:Y:S08]  /*9c30*/  HMMA.16816.F32 R76, R172.reuse, R200, R76 ;  /* 0x000000c8ac4c723c */ /* 0x040ff0000000184c */
[C---:B------:R-:W-:Y:S01]  /*9c40*/  HMMA.16816.F32 R80, R172.reuse, R202, R80 ;  /* 0x000000caac50723c */ /* 0x040fe20000001850 */
[----:B------:R-:W-:Y:S07]  /*9c50*/  LDSM.16.M88.4 R200, [R238] ;  /* 0x00000000eec8783b */ /* 0x000fee0000000200 */
[C---:B---3--:R-:W-:Y:S08]  /*9c60*/  HMMA.16816.F32 R84, R172.reuse, R184, R84 ;  /* 0x000000b8ac54723c */ /* 0x048ff00000001854 */
[C---:B------:R-:W-:Y:S01]  /*9c70*/  HMMA.16816.F32 R88, R172.reuse, R186, R88 ;  /* 0x000000baac58723c */ /* 0x040fe20000001858 */
[----:B------:R-:W3:Y:S07]  /*9c80*/  LDSM.16.M88.4 R184, [R223] ;  /* 0x00000000dfb8783b */ /* 0x000eee0000000200 */
[C---:B------:R-:W-:Y:S08]  /*9c90*/  HMMA.16816.F32 R92, R172.reuse, R204, R92 ;  /* 0x000000ccac5c723c */ /* 0x040ff0000000185c */
[C---:B------:R-:W-:Y:S01]  /*9ca0*/  HMMA.16816.F32 R96, R172.reuse, R206, R96 ;  /* 0x000000ceac60723c */ /* 0x040fe20000001860 */
[----:B------:R-:W-:Y:S07]  /*9cb0*/  LDSM.16.M88.4 R204, [R237] ;  /* 0x00000000edcc783b */ /* 0x000fee0000000200 */
[C---:B------:R-:W-:Y:S08]  /*9cc0*/  HMMA.16816.F32 R100, R172.reuse, R188, R100 ;  /* 0x000000bcac64723c */ /* 0x040ff00000001864 */
[C---:B------:R-:W-:Y:S01]  /*9cd0*/  HMMA.16816.F32 R104, R172.reuse, R190, R104 ;  /* 0x000000beac68723c */ /* 0x040fe20000001868 */
[----:B------:R-:W3:Y:S07]  /*9ce0*/  LDSM.16.M88.4 R188, [R239] ;  /* 0x00000000efbc783b */ /* 0x000eee0000000200 */
[C---:B-1----:R-:W-:Y:S08]  /*9cf0*/  HMMA.16816.F32 R108, R172.reuse, R168, R108 ;  /* 0x000000a8ac6c723c */ /* 0x042ff0000000186c */
[C---:B------:R-:W-:Y:S01]  /*9d00*/  HMMA.16816.F32 R112, R172.reuse, R170, R112 ;  /* 0x000000aaac70723c */ /* 0x040fe20000001870 */
[----:B------:R-:W1:Y:S07]  /*9d10*/  LDSM.16.M88.4 R168, [R234] ;  /* 0x00000000eaa8783b */ /* 0x000e6e0000000200 */
[C---:B--2---:R-:W-:Y:S08]  /*9d20*/  HMMA.16816.F32 R116, R172.reuse, R176, R116 ;  /* 0x000000b0ac74723c */ /* 0x044ff00000001874 */
[C---:B------:R-:W-:Y:S01]  /*9d30*/  HMMA.16816.F32 R120, R172.reuse, R178, R120 ;  /* 0x000000b2ac78723c */ /* 0x040fe20000001878 */
[----:B------:R-:W-:Y:S07]  /*9d40*/  LDSM.16.M88.4 R176, [R232] ;  /* 0x00000000e8b0783b */ /* 0x000fee0000000200 */
[C---:B----4-:R-:W-:Y:S08]  /*9d50*/  HMMA.16816.F32 R124, R172.reuse, R180, R124 ;  /* 0x000000b4ac7c723c */ /* 0x050ff0000000187c */
[----:B------:R-:W-:Y:S01]  /*9d60*/  HMMA.16816.F32 R128, R172, R182, R128 ;  /* 0x000000b6ac80723c */ /* 0x000fe20000001880 */
[----:B------:R-:W2:Y:S07]  /*9d70*/  LDSM.16.M88.4 R172, [R233] ;  /* 0x00000000e9ac783b */ /* 0x000eae0000000200 */
[C---:B---3--:R-:W-:Y:S01]  /*9d80*/  HMMA.16816.F32 R4, R184.reuse, R192, R4 ;  /* 0x000000c0b804723c */ /* 0x048fe20000001804 */
[----:B------:R-:W3:Y:S07]  /*9d90*/  LDSM.16.M88.4 R180, [R231] ;  /* 0x00000000e7b4783b */ /* 0x000eee0000000200 */
[C---:B------:R-:W-:Y:S01]  /*9da0*/  HMMA.16816.F32 R8, R184.reuse, R194, R8 ;  /* 0x000000c2b808723c */ /* 0x040fe20000001808 */
[----:B------:R-:W-:Y:S07]  /*9db0*/  LDSM.16.M88.4 R192, [R229] ;  /* 0x00000000e5c0783b */ /* 0x000fee0000000200 */
[C---:B------:R-:W-:Y:S08]  /*9dc0*/  HMMA.16816.F32 R12, R184.reuse, R196, R12 ;  /* 0x000000c4b80c723c */ /* 0x040ff0000000180c */
[C---:B------:R-:W-:Y:S01]  /*9dd0*/  HMMA.16816.F32 R16, R184.reuse, R198, R16 ;  /* 0x000000c6b810723c */ /* 0x040fe20000001810 */
[----:B------:R-:W-:Y:S07]  /*9de0*/  LDSM.16.M88.4 R196, [R228] ;  /* 0x00000000e4c4783b */ /* 0x000fee0000000200 */
[C---:B------:R-:W-:Y:S08]  /*9df0*/  HMMA.16816.F32 R20, R184.reuse, R188, R20 ;  /* 0x000000bcb814723c */ /* 0x040ff00000001814 */
[C---:B------:R-:W-:Y:S01]  /*9e00*/  HMMA.16816.F32 R24, R184.reuse, R190, R24 ;  /* 0x000000beb818723c */ /* 0x040fe20000001818 */
[----:B------:R-:W4:Y:S07]  /*9e10*/  LDSM.16.M88.4 R188, [R230] ;  /* 0x00000000e6bc783b */ /* 0x000f2e0000000200 */
[C---:B------:R-:W-:Y:S08]  /*9e20*/  HMMA.16816.F32 R28, R184.reuse, R200, R28 ;  /* 0x000000c8b81c723c */ /* 0x040ff0000000181c */
[C---:B------:R-:W-:Y:S01]  /*9e30*/  HMMA.16816.F32 R32, R184.reuse, R202, R32 ;  /* 0x000000cab820723c */ /* 0x040fe20000001820 */
[----:B------:R-:W1:Y:S07]  /*9e40*/  LDSM.16.M88.4 R200, [R227] ;  /* 0x00000000e3c8783b */ /* 0x000e6e0000000200 */
[C---:B------:R-:W-:Y:S08]  /*9e50*/  HMMA.16816.F32 R36, R184.reuse, R204, R36 ;  /* 0x000000ccb824723c */ /* 0x040ff00000001824 */
[C---:B------:R-:W-:Y:S01]  /*9e60*/  HMMA.16816.F32 R40, R184.reuse, R206, R40 ;  /* 0x000000ceb828723c */ /* 0x040fe20000001828 */
[----:B------:R-:W2:Y:S07]  /*9e70*/  LDSM.16.M88.4 R204, [R226] ;  /* 0x00000000e2cc783b */ /* 0x000eae0000000200 */
        /* <DEDUP_REMOVED lines=8> */
[----:B------:R-:W1:Y:S07]  /*9f00*/  LDSM.16.M88.4 R168, [R218+0x800] ;  /* 0x00080000daa8783b */ /* 0x000e6e0000000200 */
[C---:B--2---:R-:W-:Y:S08]  /*9f10*/  HMMA.16816.F32 R68, R184.reuse, R172, R68 ;  /* 0x000000acb844723c */ /* 0x044ff00000001844 */
[C---:B------:R-:W-:Y:S08]  /*9f20*/  HMMA.16816.F32 R72, R184.reuse, R174, R72 ;  /* 0x000000aeb848723c */ /* 0x040ff00000001848 */
[C---:B------:R-:W-:Y:S08]  /*9f30*/  HMMA.16816.F32 R76, R184.reuse, R176, R76 ;  /* 0x000000b0b84c723c */ /* 0x040ff0000000184c */
[C---:B------:R-:W-:Y:S08]  /*9f40*/  HMMA.16816.F32 R80, R184.reuse, R178, R80 ;  /* 0x000000b2b850723c */ /* 0x040ff00000001850 */
[C---:B---3--:R-:W-:Y:S08]  /*9f50*/  HMMA.16816.F32 R84, R184.reuse, R180, R84 ;  /* 0x000000b4b854723c */ /* 0x048ff00000001854 */
[C---:B------:R-:W-:Y:S08]  /*9f60*/  HMMA.16816.F32 R88, R184.reuse, R182, R88 ;  /* 0x000000b6b858723c */ /* 0x040ff00000001858 */
[C---:B----4-:R-:W-:Y:S08]  /*9f70*/  HMMA.16816.F32 R92, R184.reuse, R188, R92 ;  /* 0x000000bcb85c723c */ /* 0x050ff0000000185c */
        /* <DEDUP_REMOVED lines=38> */
[----:B------:R-:W2:Y:S10]  /*a1e0*/  MUFU.TANH R168, R12 ;  /* 0x0000000c00a87308 */ /* 0x000eb40000002400 */
[----:B------:R-:W2:Y:S01]  /*a1f0*/  MUFU.TANH R169, R13 ;  /* 0x0000000d00a97308 */ /* 0x000ea20000002400 */
[----:B-1----:R-:W1:Y:S01]  /*a200*/  LDSM.16.M88.4 R8, [R218+0x1800] ;  /* 0x00180000da08783b */ /* 0x002e620000000200 */
[C---:B----4-:R-:W-:Y:S08]  /*a210*/  HMMA.16816.F32 R20, R208.reuse, R4, R20 ;  /* 0x00000004d014723c */ /* 0x050ff00000001814 */
[----:B------:R-:W4:Y:S01]  /*a220*/  MUFU.TANH R170, R14 ;  /* 0x0000000e00aa7308 */ /* 0x000f220000002400 */
[C---:B------:R-:W-:Y:S01]  /*a230*/  HMMA.16816.F32 R24, R208.reuse, R6, R24 ;  /* 0x00000006d018723c */ /* 0x040fe20000001818 */
[----:B------:R-:W2:Y:S08]  /*a240*/  LDSM.16.M88.4 R4, [R218+0x2000] ;  /* 0x00200000da04783b */ /* 0x000eb00000000200 */
[----:B------:R-:W1:Y:S06]  /*a250*/  MUFU.TANH R171, R15 ;  /* 0x0000000f00ab7308 */ /* 0x000e6c0000002400 */
[----:B------:R-:W-:Y:S04]  /*a260*/  FMUL.FTZ R23, R23, c[0x0][0x2ec] ;  /* 0x0000bb0017177a20 */ /* 0x000fe80000410000 */
[----:B------:R-:W2:Y:S01]  /*a270*/  MUFU.TANH R181, R16 ;  /* 0x0000001000b57308 */ /* 0x000ea20000002400 */
[----:B------:R-:W-:Y:S02]  /*a280*/  FMUL.FTZ R22, R22, c[0x0][0x2ec] ;  /* 0x0000bb0016167a20 */ /* 0x000fe40000410000 */
[----:B------:R-:W-:Y:S02]  /*a290*/  FMUL.FTZ R20, R20, c[0x0][0x2ec] ;  /* 0x0000bb0014147a20 */ /* 0x000fe40000410000 */
[----:B------:R-:W-:Y:S02]  /*a2a0*/  FMUL.FTZ R21, R21, c[0x0][0x2ec] ;  /* 0x0000bb0015157a20 */ /* 0x000fe40000410000 */
[----:B------:R-:W-:Y:S02]  /*a2b0*/  FMUL.FTZ R24, R24, c[0x0][0x2ec] ;  /* 0x0000bb0018187a20 */ /* 0x000fe40000410000 */
[----:B------:R-:W-:Y:S01]  /*a2c0*/  FMUL.FTZ R25, R25, c[0x0][0x2ec] ;  /* 0x0000bb0019197a20 */ /* 0x000fe20000410000 */
[----:B------:R3:W3:Y:S01]  /*a2d0*/  MUFU.TANH R187, R23 ;  /* 0x0000001700bb7308 */ /* 0x0006e20000002400 */
[----:B------:R-:W-:Y:S02]  /*a2e0*/  FMUL.FTZ R26, R26, c[0x0][0x2ec] ;  /* 0x0000bb001a1a7a20 */ /* 0x000fe40000410000 */
[----:B------:R-:W-:Y:S01]  /*a2f0*/  FMUL.FTZ R27, R27, c[0x0][0x2ec] ;  /* 0x0000bb001b1b7a20 */ /* 0x000fe20000410000 */
[C---:B-1----:R-:W-:Y:S06]  /*a300*/  HMMA.16816.F32 R28, R208.reuse, R8, R28 ;  /* 0x00000008d01c723c */ /* 0x042fec000000181c */
[----:B------:R-:W1:Y:S02]  /*a310*/  MUFU.TANH R180, R17 ;  /* 0x0000001100b47308 */ /* 0x000e640000002400 */
[C---:B------:R-:W-:Y:S01]  /*a320*/  HMMA.16816.F32 R32, R208.reuse, R10, R32 ;  /* 0x0000000ad020723c */ /* 0x040fe20000001820 */
[----:B------:R-:W1:Y:S07]  /*a330*/  LDSM.16.M88.4 R8, [R218+0x2800] ;  /* 0x00280000da08783b */ /* 0x000e6e0000000200 */
[----:B------:R-:W1:Y:S01]  /*a340*/  MUFU.TANH R182, R18 ;  /* 0x0000001200b67308 */ /* 0x000e620000002400 */
[C---:B--2---:R-:W-:Y:S03]  /*a350*/  HMMA.16816.F32 R36, R208.reuse, R4, R36 ;  /* 0x00000004d024723c */ /* 0x044fe60000001824 */
[----:B---3-5:R-:W-:Y:S04]  /*a360*/  MOV R23, R242 ;  /* 0x000000f200177202 */ /* 0x028fe80000000f00 */
[----:B------:R-:W-:Y:S01]  /*a370*/  FMUL.FTZ R28, R28, c[0x0][0x2ec] ;  /* 0x0000bb001c1c7a20 */ /* 0x000fe20000410000 */
[C---:B------:R-:W-:Y:S01]  /*a380*/  HMMA.16816.F32 R40, R208.reuse, R6, R40 ;  /* 0x00000006d028723c */ /* 0x040fe20000001828 */
[----:B------:R-:W2:Y:S01]  /*a390*/  MUFU.TANH R183, R19 ;  /* 0x0000001300b77308 */ /* 0x000ea20000002400 */
[----:B------:R-:W3:Y:S01]  /*a3a0*/  LDSM.16.M88.4 R4, [R218+0x3000] ;  /* 0x00300000da04783b */ /* 0x000ee20000000200 */
[----:B------:R-:W-:Y:S01]  /*a3b0*/  ISETP.GE.AND P0, PT, R23, 0x1, PT ;  /* 0x000000011700780c */ /* 0x000fe20003f06270 */
[----:B------:R-:W-:Y:S02]  /*a3c0*/  FMUL.FTZ R29, R29, c[0x0][0x2ec] ;  /* 0x0000bb001d1d7a20 */ /* 0x000fe40000410000 */
[----:B------:R-:W-:Y:S02]  /*a3d0*/  FMUL.FTZ R30, R30, c[0x0][0x2ec] ;  /* 0x0000bb001e1e7a20 */ /* 0x000fe40000410000 */
[----:B------:R-:W-:Y:S03]  /*a3e0*/  FMUL.FTZ R31, R31, c[0x0][0x2ec] ;  /* 0x0000bb001f1f7a20 */ /* 0x000fe60000410000 */
[----:B------:R-:W2:Y:S01]  /*a3f0*/  MUFU.TANH R184, R20 ;  /* 0x0000001400b87308 */ /* 0x000ea20000002400 */
[----:B------:R-:W-:Y:S02]  /*a400*/  FMUL.FTZ R32, R32, c[0x0][0x2ec] ;  /* 0x0000bb0020207a20 */ /* 0x000fe40000410000 */
[----:B------:R-:W-:Y:S02]  /*a410*/  FMUL.FTZ R33, R33, c[0x0][0x2ec] ;  /* 0x0000bb0021217a20 */ /* 0x000fe40000410000 */
[----:B------:R-:W-:Y:S02]  /*a420*/  FMUL.FTZ R37, R37, c[0x0][0x2ec] ;  /* 0x0000bb0025257a20 */ /* 0x000fe40000410000 */
[----:B------:R-:W-:Y:S02]  /*a430*/  FMUL.FTZ R38, R38, c[0x0][0x2ec] ;  /* 0x0000bb0026267a20 */ /* 0x000fe40000410000 */
[----:B------:R-:W-:Y:S01]  /*a440*/  FMUL.FTZ R34, R34, c[0x0][0x2ec] ;  /* 0x0000bb0022227a20 */ /* 0x000fe20000410000 */
[----:B------:R2:W2:Y:S01]  /*a450*/  MUFU.TANH R201, R37 ;  /* 0x0000002500c97308 */ /* 0x0004a20000002400 */
[----:B------:R-:W-:Y:S01]  /*a460*/  FMUL.FTZ R35, R35, c[0x0][0x2ec] ;  /* 0x0000bb0023237a20 */ /* 0x000fe20000410000 */
[C---:B-1----:R-:W-:Y:S03]  /*a470*/  HMMA.16816.F32 R44, R208.reuse, R8, R44 ;  /* 0x00000008d02c723c */ /* 0x042fe6000000182c */
[----:B------:R-:W-:Y:S02]  /*a480*/  FMUL.FTZ R36, R36, c[0x0][0x2ec] ;  /* 0x0000bb0024247a20 */ /* 0x000fe40000410000 */
[----:B------:R-:W-:Y:S03]  /*a490*/  FMUL.FTZ R39, R39, c[0x0][0x2ec] ;  /* 0x0000bb0027277a20 */ /* 0x000fe60000410000 */
[----:B------:R1:W1:Y:S01]  /*a4a0*/  MUFU.TANH R185, R21 ;  /* 0x0000001500b97308 */ /* 0x0002620000002400 */
[C---:B------:R-:W-:Y:S01]  /*a4b0*/  HMMA.16816.F32 R48, R208.reuse, R10, R48 ;  /* 0x0000000ad030723c */ /* 0x040fe20000001830 */
[----:B------:R-:W1:Y:S02]  /*a4c0*/  LDSM.16.M88.4 R8, [R218+0x3800] ;  /* 0x00380000da08783b */ /* 0x000e640000000200 */
[----:B------:R-:W-:Y:S02]  /*a4d0*/  FMUL.FTZ R40, R40, c[0x0][0x2ec] ;  /* 0x0000bb0028287a20 */ /* 0x000fe40000410000 */
[----:B------:R-:W-:Y:S02]  /*a4e0*/  FMUL.FTZ R41, R41, c[0x0][0x2ec] ;  /* 0x0000bb0029297a20 */ /* 0x000fe40000410000 */
[----:B------:R-:W-:Y:S02]  /*a4f0*/  FMUL.FTZ R42, R42, c[0x0][0x2ec] ;  /* 0x0000bb002a2a7a20 */ /* 0x000fe40000410000 */
[----:B------:R1:W1:Y:S01]  /*a500*/  MUFU.TANH R186, R22 ;  /* 0x0000001600ba7308 */ /* 0x0002620000002400 */
[C---:B---3--:R-:W-:Y:S03]  /*a510*/  HMMA.16816.F32 R52, R208.reuse, R4, R52 ;  /* 0x00000004d034723c */ /* 0x048fe60000001834 */
[----:B------:R-:W-:Y:S02]  /*a520*/  FMUL.FTZ R43, R43, c[0x0][0x2ec] ;  /* 0x0000bb002b2b7a20 */ /* 0x000fe40000410000 */
[----:B------:R-:W-:Y:S03]  /*a530*/  FMUL.FTZ R44, R44, c[0x0][0x2ec] ;  /* 0x0000bb002c2c7a20 */ /* 0x000fe60000410000 */
[C---:B------:R-:W-:Y:S01]  /*a540*/  HMMA.16816.F32 R56, R208.reuse, R6, R56 ;  /* 0x00000006d038723c */ /* 0x040fe20000001838 */
[----:B------:R3:W2:Y:S01]  /*a550*/  MUFU.TANH R188, R24 ;  /* 0x0000001800bc7308 */ /* 0x0006a20000002400 */
        /* <DEDUP_REMOVED lines=10> */
[----:B------:R3:W3:Y:S01]  /*a600*/  MUFU.TANH R190, R26 ;  /* 0x0000001a00be7308 */ /* 0x0006e20000002400 */
[----:B------:R-:W-:Y:S01]  /*a610*/  FMUL.FTZ R53, R53, c[0x0][0x2ec] ;  /* 0x0000bb0035357a20 */ /* 0x000fe20000410000 */
[C---:B-1----:R-:W-:Y:S03]  /*a620*/  HMMA.16816.F32 R60, R208.reuse, R8, R60 ;  /* 0x00000008d03c723c */ /* 0x042fe6000000183c */
[----:B------:R-:W-:Y:S02]  /*a630*/  FMUL.FTZ R54, R54, c[0x0][0x2ec] ;  /* 0x0000bb0036367a20 */ /* 0x000fe40000410000 */
[----:B------:R-:W-:Y:S02]  /*a640*/  FMUL.FTZ R55, R55, c[0x0][0x2ec] ;  /* 0x0000bb0037377a20 */ /* 0x000fe40000410000 */
[----:B------:R-:W-:Y:S01]  /*a650*/  FMUL.FTZ R56, R56, c[0x0][0x2ec] ;  /* 0x0000bb0038387a20 */ /* 0x000fe20000410000 */
[----:B------:R1:W1:Y:S01]  /*a660*/  MUFU.TANH R191, R27 ;  /* 0x0000001b00bf7308 */ /* 0x0002620000002400 */
[C---:B------:R-:W-:Y:S01]  /*a670*/  HMMA.16816.F32 R64, R208.reuse, R10, R64 ;  /* 0x0000000ad040723c */ /* 0x040fe20000001840 */
[----:B------:R-:W1:Y:S02]  /*a680*/  LDSM.16.M88.4 R8, [R218+0x4800] ;  /* 0x00480000da08783b */ /* 0x000e640000000200 */
[----:B------:R-:W-:Y:S02]  /*a690*/  FMUL.FTZ R57, R57, c[0x0][0x2ec] ;  /* 0x0000bb0039397a20 */ /* 0x000fe40000410000 */
        /* <DEDUP_REMOVED lines=28> */
[----:B------:R-:W-:Y:S04]  /*a860*/  FMUL.FTZ R61, R61, c[0x0][0x2ec] ;  /* 0x0000bb003d3d7a20 */ /* 0x000fe80000410000 */
        /* <DEDUP_REMOVED lines=51> */
[----:B------:R-:W1:Y:S01]  /*aba0*/  LDSM.16.M88.4 R8, [R218+0x7800] ;  /* 0x00780000da08783b */ /* 0x000e620000000200 */
[----:B------:R-:W-:Y:S04]  /*abb0*/  DEPBAR.LE SB0, 0x0 ;  /* 0x000080000000791a */ /* 0x000fe80000000000 */
[----:B------:R-:W-:Y:S02]  /*abc0*/  FMUL.FTZ R106, R106, c[0x0][0x2ec] ;  /* 0x0000bb006a6a7a20 */ /* 0x000fe40000410000 */
[----:B------:R-:W-:Y:S01]  /*abd0*/  FMUL.FTZ R107, R107, c[0x0][0x2ec] ;  /* 0x0000bb006b6b7a20 */ /* 0x000fe20000410000 */
[----:B------:R1:W1:Y:S01]  /*abe0*/  MUFU.TANH R207, R44 ;  /* 0x0000002c00cf7308 */ /* 0x0002620000002400 */
[----:B------:R-:W-:Y:S01]  /*abf0*/  BAR.SYNC.DEFER_BLOCKING 0x0 ;  /* 0x0000000000007b1d */ /* 0x000fe20000010000 */
[C---:B--2---:R-:W-:Y:S05]  /*ac00*/  HMMA.16816.F32 R116, R208.reuse, R4, R116 ;  /* 0x00000004d074723c */ /* 0x044fea0000001874 */
[----:B------:R-:W-:Y:S02]  /*ac10*/  FMUL.FTZ R108, R108, c[0x0][0x2ec] ;  /* 0x0000bb006c6c7a20 */ /* 0x000fe40000410000 */
[----:B------:R-:W-:Y:S01]  /*ac20*/  FMUL.FTZ R109, R109, c[0x0][0x2ec] ;  /* 0x0000bb006d6d7a20 */ /* 0x000fe20000410000 */
[----:B------:R2:W2:Y:S01]  /*ac30*/  MUFU.TANH R213, R45 ;  /* 0x0000002d00d57308 */ /* 0x0004a20000002400 */
[C---:B------:R-:W-:Y:S03]  /*ac40*/  HMMA.16816.F32 R120, R208.reuse, R6, R120 ;  /* 0x00000006d078723c */ /* 0x040fe60000001878 */
[----:B------:R-:W-:Y:S02]  /*ac50*/  FMUL.FTZ R110, R110, c[0x0][0x2ec] ;  /* 0x0000bb006e6e7a20 */ /* 0x000fe40000410000 */
[----:B------:R-:W-:Y:S02]  /*ac60*/  FMUL.FTZ R111, R111, c[0x0][0x2ec] ;  /* 0x0000bb006f6f7a20 */ /* 0x000fe40000410000 */
[----:B------:R-:W-:Y:S02]  /*ac70*/  FMUL.FTZ R112, R112, c[0x0][0x2ec] ;  /* 0x0000bb0070707a20 */ /* 0x000fe40000410000 */
[----:B------:R2:W2:Y:S03]  /*ac80*/  MUFU.TANH R214, R46 ;  /* 0x0000002e00d67308 */ /* 0x0004a60000002400 */
        /* <DEDUP_REMOVED lines=105> */
[----:B------:R1:W1:Y:S01]  /*b320*/  MUFU.TANH R38, R0 ;  /* 0x0000000000267308 */ /* 0x0002620000002400 */
[----:B------:R-:W-:-:S05]  /*b330*/  @!P0 BRA `(.L_x_2184) ;  /* 0x000007a000008947 */ /* 0x000fca0003800000 */
[----:B--234-:R-:W-:Y:S02]  /*b340*/  ULDC UR6, c[0x0][0x198] ;  /* 0x0000660000067ab9 */ /* 0x01cfe40000000800 */
[----:B------:R-:W-:Y:S04]  /*b350*/  ULEA UR6, -UR6, URZ, 0x8 ;  /* 0x0000003f06067291 */ /* 0x000fe8000f8e413f */
[----:B------:R-:W-:Y:S02]  /*b360*/  USHF.R.S32.HI UR4, URZ, 0x1f, UR6 ;  /* 0x0000001f3f047899 */ /* 0x000fe40008011406 */
[----:B------:R-:W-:Y:S04]  /*b370*/  MOV R2, UR6 ;  /* 0x0000000600027c02 */ /* 0x000fe80008000f00 */
[----:B-1----:R-:W-:Y:S01]  /*b380*/  MOV R0, UR4 ;  /* 0x0000000400007c02 */ /* 0x002fe20008000f00 */
[----:B------:R-:W-:-:S05]  /*b390*/  @P6 BRA `(.L_x_2185) ;  /* 0x000003c000006947 */ /* 0x000fca0003800000 */
[----:B------:R-:W-:Y:S01]  /*b3a0*/  IMAD.SHL.U32 R6, R23, 0x100, RZ ;  /* 0x0000010017067824 */ /* 0x000fe200078e00ff */
[----:B------:R-:W2:Y:S01]  /*b3b0*/  LDL.64 R12, [R1+0x8] ;  /* 0x00000800010c7983 */ /* 0x000ea20000100a00 */
[----:B------:R-:W-:Y:S03]  /*b3c0*/  IABS R9, c[0x0][0x2d0] ;  /* 0x0000b40000097a13 */ /* 0x000fe60000000000 */
[C---:B------:R-:W-:Y:S01]  /*b3d0*/  IADD3 R7, R6.reuse, -0x100, RZ ;  /* 0xffffff0006077810 */ /* 0x040fe20007ffe0ff */
[----:B------:R-:W1:Y:S01]  /*b3e0*/  I2F.RP R2, R9 ;  /* 0x0000000900027306 */ /* 0x000e620000209400 */
        /* <DEDUP_REMOVED lines=35> */
[-C--:B--2---:R-:W-:Y:S02]  /*b620*/  LEA R4, P1, R6, R12.reuse, 0x2 ;  /* 0x0000000c06047211 */ /* 0x084fe400078210ff */
        /* <DEDUP_REMOVED lines=19> */
.L_x_2185:
[----:B------:R-:W2:Y:S04]  /*b760*/  LDL.LU R11, [R1+0x20] ;  /* 0x00002000010b7983 */ /* 0x000ea80000300800 */
[----:B------:R-:W3:Y:S02]  /*b770*/  LDL.LU R10, [R1+0x24] ;  /* 0x00002400010a7983 */ /* 0x000ee40000300800 */
[C---:B---3--:R-:W-:Y:S04]  /*b780*/  LEA R10, P0, R2.reuse, R10, 0x1 ;  /* 0x0000000a020a7211 */ /* 0x048fe800078008ff */
[----:B--2---:R-:W-:Y:S01]  /*b790*/  LEA.HI.X R11, R2, R11, R0, 0x1, P0 ;  /* 0x0000000b020b7211 */ /* 0x004fe200000f0c00 */
[----:B------:R1:W-:Y:S01]  /*b7a0*/  STL [R1+0x24], R10 ;  /* 0x0000240a01007387 */ /* 0x0003e20000100800 */
[----:B------:R-:W-:Y:S03]  /*b7b0*/  IADD3 R8, P0, R10, UR9, RZ ;  /* 0x000000090a087c10 */ /* 0x000fe6000ff1e0ff */
[----:B------:R-:W-:Y:S01]  /*b7c0*/  @!PT LDS RZ, [RZ] ;  /* 0x00000000fffff984 */ /* 0x000fe20000000800 */
[----:B------:R-:W-:Y:S01]  /*b7d0*/  @!PT LDS RZ, [RZ] ;  /* 0x00000000fffff984 */ /* 0x000fe20000000800 */
[----:B------:R-:W-:Y:S01]  /*b7e0*/  @!PT LDS RZ, [RZ] ;  /* 0x00000000fffff984 */ /* 0x000fe20000000800 */
[----:B------:R1:W-:Y:S01]  /*b7f0*/  LDGSTS.E.BYPASS.LTC128B.128 [R241+0x2000], [R10.64] ;  /* 0x020000000af17fae */ /* 0x0003e2000b901d4a */
[----:B------:R-:W-:Y:S02]  /*b800*/  IADD3.X R9, R11, UR5, RZ, P0, !PT ;  /* 0x000000050b097c10 */ /* 0x000fe400087fe4ff */
[----:B------:R-:W-:Y:S01]  /*b810*/  IADD3 R6, P0, R8, UR9, RZ ;  /* 0x0000000908067c10 */ /* 0x000fe2000ff1e0ff */
[----:B------:R2:W-:Y:S03]  /*b820*/  STL [R1+0x20], R11 ;  /* 0x0000200b01007387 */ /* 0x0005e60000100800 */
[----:B------:R-:W-:Y:S01]  /*b830*/  IADD3.X R7, R9, UR5, RZ, P0, !PT ;  /* 0x0000000509077c10 */ /* 0x000fe200087fe4ff */
        /* <DEDUP_REMOVED lines=24> */
[----:B--2---:R-:W-:Y:S02]  /*b9c0*/  IADD3.X R11, R17, UR5, RZ, P0, !PT ;  /* 0x00000005110b7c10 */ /* 0x004fe400087fe4ff */
        /* <DEDUP_REMOVED lines=8> */
[----:B------:R-:W-:Y:S02]  /*ba50*/  IADD3.X R5, R7, UR5, RZ, P0, !PT ;  /* 0x0000000507057c10 */ /* 0x000fe400087fe4ff */
[----:B------:R-:W-:Y:S03]  /*ba60*/  IADD3 R2, P0, R4, UR9, RZ ;  /* 0x0000000904027c10 */ /* 0x000fe6000ff1e0ff */
[----:B------:R1:W-:Y:S01]  /*ba70*/  LDGSTS.E.BYPASS.LTC128B.128 [R241+0x8800], [R4.64] ;  /* 0x0880000004f17fae */ /* 0x0003e2000b901d4a */
[----:B------:R-:W-:Y:S05]  /*ba80*/  IADD3.X R3, R5, UR5, RZ, P0, !PT ;  /* 0x0000000505037c10 */ /* 0x000fea00087fe4ff */
[----:B------:R1:W-:Y:S01]  /*ba90*/  LDGSTS.E.BYPASS.LTC128B.128 [R241+0x9000], [R2.64] ;  /* 0x0900000002f17fae */ /* 0x0003e2000b901d4a */
[----:B--2---:R-:W-:Y:S04]  /*baa0*/  IADD3 R10, P0, R2, UR9, RZ ;  /* 0x00000009020a7c10 */ /* 0x004fe8000ff1e0ff */
[----:B------:R-:W-:Y:S05]  /*bab0*/  IADD3.X R11, R3, UR5, RZ, P0, !PT ;  /* 0x00000005030b7c10 */ /* 0x000fea00087fe4ff */
[----:B------:R1:W-:Y:S04]  /*bac0*/  LDGSTS.E.BYPASS.LTC128B.128 [R241+0x9800], [R10.64] ;  /* 0x098000000af17fae */ /* 0x0003e8000b901d4a */
[----:B------:R-:W0:Y:S02]  /*bad0*/  LDGDEPBAR ;  /* 0x00000000000079af */ /* 0x000e240000000000 */
.L_x_2184:
[----:B-1234-:R-:W-:Y:S01]  /*bae0*/  FMNMX.FTZ R0, R173, R132, !PT ;  /* 0x00000084ad007209 */ /* 0x01efe20007810000 */
[----:B------:R-:W-:Y:S01]  /*baf0*/  LDSM.16.MT88.4 R12, [R134+0xa000] ;  /* 0x00a00000860c783b */ /* 0x000fe20000004200 */
[----:B------:R-:W-:Y:S02]  /*bb00*/  MOV R130, R28 ;  /* 0x0000001c00827202 */ /* 0x000fe40000000f00 */
        /* <DEDUP_REMOVED lines=149> */
[----:B------:R-:W-:Y:S01]  /*c460*/  FSEL R60, R60, RZ, P0 ;  /* 0x000000ff3c3c7208 */ /* 0x000fe20000000000 */
[--C-:B------:R-:W-:Y:S01]  /*c470*/  FFMA.FTZ R5, R179, c[0x0][0x23c], -R39.reuse ;  /* 0x00008f00b3057a23 */ /* 0x100fe20000010827 */
[----:B------:R-:W-:Y:S01]  /*c480*/  MOV R173, R27 ;  /* 0x0000001b00ad7202 */ /* 0x000fe20000000f00 */
[--C-:B------:R-:W-:Y:S01]  /*c490*/  FFMA.FTZ R16, R181, c[0x0][0x23c], -R39.reuse ;  /* 0x00008f00b5107a23 */ /* 0x100fe20000010827 */
[----:B------:R-:W-:Y:S01]  /*c4a0*/  MOV R179, R26 ;  /* 0x0000001a00b37202 */ /* 0x000fe20000000f00 */
[--C-:B------:R-:W-:Y:S02]  /*c4b0*/  FFMA.FTZ R8, R176, c[0x0][0x23c], -R60.reuse ;  /* 0x00008f00b0087a23 */ /* 0x100fe4000001083c */
[--C-:B------:R-:W-:Y:S01]  /*c4c0*/  FFMA.FTZ R10, R170, c[0x0][0x23c], -R60.reuse ;  /* 0x00008f00aa0a7a23 */ /* 0x100fe2000001083c */
[----:B------:R3:W-:Y:S01]  /*c4d0*/  MUFU.EX2 R61, R4 ;  /* 0x00000004003d7308 */ /* 0x0007e20000000800 */
[----:B------:R-:W-:Y:S02]  /*c4e0*/  FFMA.FTZ R32, R185, c[0x0][0x23c], -R39 ;  /* 0x00008f00b9207a23 */ /* 0x000fe40000010827 */
[--C-:B------:R-:W-:Y:S02]  /*c4f0*/  FFMA.FTZ R34, R186, c[0x0][0x23c], -R60.reuse ;  /* 0x00008f00ba227a23 */ /* 0x100fe4000001083c */
[--C-:B------:R-:W-:Y:S05]  /*c500*/  FFMA.FTZ R37, R37, c[0x0][0x23c], -R60.reuse ;  /* 0x00008f0025257a23 */ /* 0x100fea000001083c */
[----:B------:R-:W4:Y:S01]  /*c510*/  MUFU.EX2 R5, R5 ;  /* 0x0000000500057308 */ /* 0x000f220000000800 */
[----:B-1----:R-:W-:Y:S01]  /*c520*/  FADD.FTZ R0, -R3, R133 ;  /* 0x0000008503007221 */ /* 0x002fe20000010100 */
[----:B------:R-:W-:Y:S01]  /*c530*/  MOV R133, R22 ;  /* 0x0000001600857202 */ /* 0x000fe20000000f00 */
[----:B--2---:R-:W-:Y:S02]  /*c540*/  FMUL.FTZ R33, R2, R165 ;  /* 0x000000a502217220 */ /* 0x004fe40000410000 */
[----:B------:R-:W-:Y:S05]  /*c550*/  FMUL.FTZ R0, R0, c[0x0][0x23c] ;  /* 0x00008f0000007a20 */ /* 0x000fea0000410000 */
[----:B------:R1:W-:Y:S01]  /*c560*/  MUFU.EX2 R125, R8 ;  /* 0x00000008007d7308 */ /* 0x0003e20000000800 */
[C---:B------:R-:W-:Y:S02]  /*c570*/  FMUL.FTZ R9, R2.reuse, R141 ;  /* 0x0000008d02097220 */ /* 0x040fe40000410000 */
[----:B------:R-:W-:Y:S02]  /*c580*/  FMUL.FTZ R17, R2, R149 ;  /* 0x0000009502117220 */ /* 0x000fe40000410000 */
[--C-:B---3--:R-:W-:Y:S01]  /*c590*/  FFMA.FTZ R4, R172, c[0x0][0x23c], -R60.reuse ;  /* 0x00008f00ac047a23 */ /* 0x108fe2000001083c */
[----:B------:R-:W-:Y:S01]  /*c5a0*/  MOV R172, R25 ;  /* 0x0000001900ac7202 */ /* 0x000fe20000000f00 */
[----:B------:R-:W-:Y:S03]  /*c5b0*/  FMUL.FTZ R25, R2, R157 ;  /* 0x0000009d02197220 */ /* 0x000fe60000410000 */
[----:B------:R2:W-:Y:S01]  /*c5c0*/  MUFU.EX2 R211, R4 ;  /* 0x0000000400d37308 */ /* 0x0005e20000000800 */
[----:B------:R-:W-:Y:S09]  /*c5d0*/  MOV R149, R172 ;  /* 0x000000ac00957202 */ /* 0x000ff20000000f00 */
[----:B------:R-:W3:Y:S01]  /*c5e0*/  MUFU.EX2 R0, R0 ;  /* 0x0000000000007308 */ /* 0x000ee20000000800 */
[--C-:B-1----:R-:W-:Y:S09]  /*c5f0*/  FFMA.FTZ R8, R169, c[0x0][0x23c], -R39.reuse ;  /* 0x00008f00a9087a23 */ /* 0x102ff20000010827 */
[----:B------:R1:W-:Y:S01]  /*c600*/  MUFU.EX2 R131, R8 ;  /* 0x0000000800837308 */ /* 0x0003e20000000800 */
[--C-:B--2---:R-:W-:Y:S01]  /*c610*/  FFMA.FTZ R4, R178, c[0x0][0x23c], -R60.reuse ;  /* 0x00008f00b2047a23 */ /* 0x104fe2000001083c */
[----:B----4-:R-:W-:Y:S04]  /*c620*/  MOV R178, R5 ;  /* 0x0000000500b27202 */ /* 0x010fe80000000f00 */
[----:B------:R-:W-:Y:S04]  /*c630*/  F2FP.PACK_AB R40, R178, R61 ;  /* 0x0000003db228723e */ /* 0x000fe800000000ff */
[----:B------:R2:W4:Y:S01]  /*c640*/  MUFU.EX2 R5, R4 ;  /* 0x0000000400057308 */ /* 0x0005220000000800 */
[C---:B---3--:R-:W-:Y:S02]  /*c650*/  FMUL.FTZ R6, R0.reuse, R138 ;  /* 0x0000008a00067220 */ /* 0x048fe40000410000 */
[C---:B------:R-:W-:Y:S02]  /*c660*/  FMUL.FTZ R7, R0.reuse, R139 ;  /* 0x0000008b00077220 */ /* 0x040fe40000410000 */
[C---:B------:R-:W-:Y:S05]  /*c670*/  FMUL.FTZ R26, R0.reuse, R158 ;  /* 0x0000009e001a7220 */ /* 0x040fea0000410000 */
[----:B------:R3:W-:Y:S01]  /*c680*/  MUFU.EX2 R127, R10 ;  /* 0x0000000a007f7308 */ /* 0x0007e20000000800 */
[C---:B------:R-:W-:Y:S02]  /*c690*/  FMUL.FTZ R11, R0.reuse, R143 ;  /* 0x0000008f000b7220 */ /* 0x040fe40000410000 */
[----:B------:R-:W-:Y:S01]  /*c6a0*/  FMUL.FTZ R18, R0, R150 ;  /* 0x0000009600127220 */ /* 0x000fe20000410000 */
[----:B------:R-:W-:Y:S01]  /*c6b0*/  MOV R150, R179 ;  /* 0x000000b300967202 */ /* 0x000fe20000000f00 */
[----:B-1----:R-:W-:Y:S02]  /*c6c0*/  FMUL.FTZ R8, R2, R140 ;  /* 0x0000008c02087220 */ /* 0x002fe40000410000 */
[C---:B------:R-:W-:Y:S01]  /*c6d0*/  FMUL.FTZ R19, R0.reuse, R151 ;  /* 0x0000009700137220 */ /* 0x040fe20000410000 */
[----:B------:R-:W-:Y:S01]  /*c6e0*/  MOV R151, R173 ;  /* 0x000000ad00977202 */ /* 0x000fe20000000f00 */
[C---:B------:R-:W-:Y:S02]  /*c6f0*/  FMUL.FTZ R27, R0.reuse, R159 ;  /* 0x0000009f001b7220 */ /* 0x040fe40000410000 */
[----:B------:R-:W-:Y:S02]  /*c700*/  FMUL.FTZ R35, R0, R167 ;  /* 0x000000a700237220 */ /* 0x000fe40000410000 */
[--C-:B--2---:R-:W-:Y:S01]  /*c710*/  FFMA.FTZ R4, R177, c[0x0][0x23c], -R39.reuse ;  /* 0x00008f00b1047a23 */ /* 0x104fe20000010827 */
[----:B----4-:R-:W-:Y:S01]  /*c720*/  MOV R177, R5 ;  /* 0x0000000500b17202 */ /* 0x010fe20000000f00 */
[----:B------:R-:W-:Y:S02]  /*c730*/  FMUL.FTZ R5, R2, R137 ;  /* 0x0000008902057220 */ /* 0x000fe40000410000 */
[----:B------:R1:W-:Y:S01]  /*c740*/  MUFU.EX2 R120, R4 ;  /* 0x0000000400787308 */ /* 0x0003e20000000800 */
[----:B------:R-:W-:Y:S01]  /*c750*/  F2FP.PACK_AB R41, R177, R211 ;  /* 0x000000d3b129723e */ /* 0x000fe200000000ff */
[----:B---3--:R-:W-:Y:S08]  /*c760*/  FMUL.FTZ R10, R0, R142 ;  /* 0x0000008e000a7220 */ /* 0x008ff00000410000 */
[----:B------:R2:W-:Y:S01]  /*c770*/  MUFU.EX2 R137, R16 ;  /* 0x0000001000897308 */ /* 0x0005e20000000800 */
[--C-:B-1----:R-:W-:Y:S01]  /*c780*/  FFMA.FTZ R4, R175, c[0x0][0x23c], -R39.reuse ;  /* 0x00008f00af047a23 */ /* 0x102fe20000010827 */
[----:B------:R-:W-:Y:S01]  /*c790*/  MOV R175, R24 ;  /* 0x0000001800af7202 */ /* 0x000fe20000000f00 */
[--C-:B------:R-:W-:Y:S07]  /*c7a0*/  FFMA.FTZ R24, R182, c[0x0][0x23c], -R60.reuse ;  /* 0x00008f00b6187a23 */ /* 0x100fee000001083c */
[----:B------:R1:W3:Y:S01]  /*c7b0*/  MUFU.EX2 R124, R4 ;  /* 0x00000004007c7308 */ /* 0x0002e20000000800 */
[----:B------:R-:W-:Y:S01]  /*c7c0*/  MOV R143, R175 ;  /* 0x000000af008f7202 */ /* 0x000fe20000000f00 */
[----:B--2---:R-:W-:Y:S01]  /*c7d0*/  FMUL.FTZ R16, R2, R148 ;  /* 0x0000009402107220 */ /* 0x004fe20000410000 */
[----:B------:R-:W-:Y:S07]  /*c7e0*/  MOV R148, R178 ;  /* 0x000000b200947202 */ /* 0x000fee0000000f00 */
[----:B------:R2:W-:Y:S01]  /*c7f0*/  MUFU.EX2 R138, R24 ;  /* 0x00000018008a7308 */ /* 0x0005e20000000800 */
[--C-:B-1----:R-:W-:Y:S01]  /*c800*/  FFMA.FTZ R4, R174, c[0x0][0x23c], -R60.reuse ;  /* 0x00008f00ae047a23 */ /* 0x102fe2000001083c */
[----:B------:R-:W-:Y:S02]  /*c810*/  MOV R174, R23 ;  /* 0x0000001700ae7202 */ /* 0x000fe40000000f00 */
[----:B------:R-:W1:Y:S06]  /*c820*/  LDSM.16.MT88.4 R20, [R217+0xa000] ;  /* 0x00a00000d914783b */ /* 0x000e6c0000004200 */
[----:B------:R4:W5:Y:S01]  /*c830*/  MUFU.EX2 R119, R4 ;  /* 0x0000000400777308 */ /* 0x0009620000000800 */
[----:B---3--:R-:W-:Y:S01]  /*c840*/  F2FP.PACK_AB R42, R124, R120 ;  /* 0x000000787c2a723e */ /* 0x008fe200000000ff */
[--C-:B--2---:R-:W-:Y:S08]  /*c850*/  FFMA.FTZ R24, R183, c[0x0][0x23c], -R60.reuse ;  /* 0x00008f00b7187a23 */ /* 0x104ff0000001083c */
[----:B------:R2:W-:Y:S01]  /*c860*/  MUFU.EX2 R142, R24 ;  /* 0x00000018008e7308 */ /* 0x0005e20000000800 */
[--C-:B----4-:R-:W-:Y:S01]  /*c870*/  FFMA.FTZ R4, R168, c[0x0][0x23c], -R39.reuse ;  /* 0x00008f00a8047a23 */ /* 0x110fe20000010827 */
[----:B-----5:R-:W-:Y:S08]  /*c880*/  F2FP.PACK_AB R43, R125, R119 ;  /* 0x000000777d2b723e */ /* 0x020ff000000000ff */
[----:B------:R3:W4:Y:S01]  /*c890*/  MUFU.EX2 R126, R4 ;  /* 0x00000004007e7308 */ /* 0x0007220000000800 */
[C---:B--2---:R-:W-:Y:S02]  /*c8a0*/  FMUL.FTZ R24, R2.reuse, R156 ;  /* 0x0000009c02187220 */ /* 0x044fe40000410000 */
[C---:B---3--:R-:W-:Y:S01]  /*c8b0*/  FMUL.FTZ R4, R2.reuse, R136 ;  /* 0x0000008802047220 */ /* 0x048fe20000410000 */
[----:B------:R-:W-:Y:S06]  /*c8c0*/  MOV R136, R174 ;  /* 0x000000ae00887202 */ /* 0x000fec0000000f00 */
[C---:B------:R-:W-:Y:S07]  /*c8d0*/  HMMA.16816.F32 R4, R40.reuse, R12, R4 ;  /* 0x0000000c2804723c */ /* 0x040fee0000001804 */
[--C-:B------:R-:W-:Y:S01]  /*c8e0*/  FFMA.FTZ R12, R171, c[0x0][0x23c], -R60.reuse ;  /* 0x00008f00ab0c7a23 */ /* 0x100fe2000001083c */
[C---:B------:R-:W-:Y:S03]  /*c8f0*/  HMMA.16816.F32 R8, R40.reuse, R14, R8 ;  /* 0x0000000e2808723c */ /* 0x040fe60000001808 */
[----:B------:R2:W3:Y:S01]  /*c900*/  MUFU.EX2 R132, R12 ;  /* 0x0000000c00847308 */ /* 0x0004e20000000800 */
[----:B------:R-:W-:Y:S03]  /*c910*/  FMUL.FTZ R13, R2, R145 ;  /* 0x00000091020d7220 */ /* 0x000fe60000410000 */
[C---:B------:R-:W-:Y:S02]  /*c920*/  FMUL.FTZ R14, R0.reuse, R146 ;  /* 0x00000092000e7220 */ /* 0x040fe40000410000 */
[----:B------:R-:W-:Y:S03]  /*c930*/  FMUL.FTZ R15, R0, R147 ;  /* 0x00000093000f7220 */ /* 0x000fe60000410000 */
[----:B------:R-:W-:Y:S01]  /*c940*/  MOV R147, R177 ;  /* 0x000000b100937202 */ /* 0x000fe20000000f00 */
[----:B------:R5:W-:Y:S10]  /*c950*/  MUFU.EX2 R145, R32 ;  /* 0x0000002000917308 */ /* 0x000bf40000000800 */
[----:B------:R3:W-:Y:S01]  /*c960*/  MUFU.EX2 R146, R34 ;  /* 0x0000002200927308 */ /* 0x0007e20000000800 */
[C---:B--2---:R-:W-:Y:S07]  /*c970*/  FMUL.FTZ R12, R2.reuse, R144 ;  /* 0x00000090020c7220 */ /* 0x044fee0000410000 */
[C---:B-1----:R-:W-:Y:S03]  /*c980*/  HMMA.16816.F32 R12, R40.reuse, R20, R12 ;  /* 0x00000014280c723c */ /* 0x042fe6000000180c */
[----:B-----5:R-:W-:Y:S04]  /*c990*/  FMUL.FTZ R32, R2, R164 ;  /* 0x000000a402207220 */ /* 0x020fe80000410000 */
[--C-:B------:R-:W-:Y:S01]  /*c9a0*/  FFMA.FTZ R20, R180, c[0x0][0x23c], -R39.reuse ;  /* 0x00008f00b4147a23 */ /* 0x100fe20000010827 */
[C---:B------:R-:W-:Y:S03]  /*c9b0*/  HMMA.16816.F32 R16, R40.reuse, R22, R16 ;  /* 0x000000162810723c */ /* 0x040fe60000001810 */
[----:B------:R1:W2:Y:S01]  /*c9c0*/  MUFU.EX2 R139, R20 ;  /* 0x00000014008b7308 */ /* 0x0002a20000000800 */
[----:B------:R-:W-:Y:S02]  /*c9d0*/  FMUL.FTZ R21, R2, R153 ;  /* 0x0000009902157220 */ /* 0x000fe40000410000 */
[C---:B---3--:R-:W-:Y:S02]  /*c9e0*/  FMUL.FTZ R34, R0.reuse, R166 ;  /* 0x000000a600227220 */ /* 0x048fe40000410000 */
[C---:B------:R-:W-:Y:S04]  /*c9f0*/  FMUL.FTZ R22, R0.reuse, R154 ;  /* 0x0000009a00167220 */ /* 0x040fe80000410000 */
[----:B------:R-:W-:Y:S02]  /*ca00*/  FMUL.FTZ R23, R0, R155 ;  /* 0x0000009b00177220 */ /* 0x000fe40000410000 */
[----:B-1----:R-:W-:Y:S07]  /*ca10*/  FMUL.FTZ R20, R2, R152 ;  /* 0x0000009802147220 */ /* 0x002fee0000410000 */
[C---:B------:R-:W-:Y:S07]  /*ca20*/  HMMA.16816.F32 R20, R40.reuse, R28, R20 ;  /* 0x0000001c2814723c */ /* 0x040fee0000001814 */
[--C-:B------:R-:W-:Y:S01]  /*ca30*/  FFMA.FTZ R28, R184, c[0x0][0x23c], -R39.reuse ;  /* 0x00008f00b81c7a23 */ /* 0x100fe20000010827 */
[C---:B------:R-:W-:Y:S03]  /*ca40*/  HMMA.16816.F32 R24, R40.reuse, R30, R24 ;  /* 0x0000001e2818723c */ /* 0x040fe60000001818 */
[----:B------:R1:W-:Y:S01]  /*ca50*/  MUFU.EX2 R144, R28 ;  /* 0x0000001c00907308 */ /* 0x0003e20000000800 */
[----:B------:R-:W-:Y:S03]  /*ca60*/  FMUL.FTZ R29, R2, R161 ;  /* 0x000000a1021d7220 */ /* 0x000fe60000410000 */
[C---:B------:R-:W-:Y:S02]  /*ca70*/  FMUL.FTZ R30, R0.reuse, R162 ;  /* 0x000000a2001e7220 */ /* 0x040fe40000410000 */
[----:B------:R-:W-:Y:S03]  /*ca80*/  FMUL.FTZ R31, R0, R163 ;  /* 0x000000a3001f7220 */ /* 0x000fe60000410000 */
[----:B-1----:R-:W-:Y:S07]  /*ca90*/  FMUL.FTZ R28, R2, R160 ;  /* 0x000000a0021c7220 */ /* 0x002fee0000410000 */
[C---:B------:R-:W-:Y:S07]  /*caa0*/  HMMA.16816.F32 R28, R40.reuse, R44, R28 ;  /* 0x0000002c281c723c */ /* 0x040fee000000181c */
[--C-:B------:R-:W-:Y:S01]  /*cab0*/  FFMA.FTZ R44, R187, c[0x0][0x23c], -R60.reuse ;  /* 0x00008f00bb2c7a23 */ /* 0x100fe2000001083c */
[----:B------:R-:W-:Y:S03]  /*cac0*/  HMMA.16816.F32 R32, R40, R46, R32 ;  /* 0x0000002e2820723c */ /* 0x000fe60000001820 */
[----:B------:R1:W-:Y:S04]  /*cad0*/  MUFU.EX2 R141, R44 ;  /* 0x0000002c008d7308 */ /* 0x0003e80000000800 */
[----:B----4-:R-:W-:Y:S02]  /*cae0*/  F2FP.PACK_AB R40, R131, R126 ;  /* 0x0000007e8328723e */ /* 0x010fe400000000ff */
[----:B------:R-:W-:Y:S03]  /*caf0*/  F2FP.PACK_AB R41, R132, R127 ;  /* 0x0000007f8429723e */ /* 0x000fe600000000ff */
[----:B--2---:R-:W-:Y:S02]  /*cb00*/  F2FP.PACK_AB R42, R139, R137 ;  /* 0x000000898b2a723e */ /* 0x004fe400000000ff */
[----:B------:R-:W-:Y:S07]  /*cb10*/  F2FP.PACK_AB R43, R142, R138 ;  /* 0x0000008a8e2b723e */ /* 0x000fee00000000ff */
[C---:B------:R-:W-:Y:S03]  /*cb20*/  HMMA.16816.F32 R4, R40.reuse, R48, R4 ;  /* 0x000000302804723c */ /* 0x040fe60000001804 */
[--C-:B-1----:R-:W-:Y:S04]  /*cb30*/  FFMA.FTZ R44, R188, c[0x0][0x23c], -R39.reuse ;  /* 0x00008f00bc2c7a23 */ /* 0x102fe80000010827 */
[--C-:B------:R-:W-:Y:S01]  /*cb40*/  FFMA.FTZ R48, R189, c[0x0][0x23c], -R39.reuse ;  /* 0x00008f00bd307a23 */ /* 0x100fe20000010827 */
[C---:B------:R-:W-:Y:S01]  /*cb50*/  HMMA.16816.F32 R8, R40.reuse, R50, R8 ;  /* 0x000000322808723c */ /* 0x040fe20000001808 */
[----:B------:R1:W-:Y:S07]  /*cb60*/  MUFU.EX2 R140, R44 ;  /* 0x0000002c008c7308 */ /* 0x0003ee0000000800 */
[C---:B------:R-:W-:Y:S03]  /*cb70*/  HMMA.16816.F32 R12, R40.reuse, R52, R12 ;  /* 0x00000034280c723c */ /* 0x040fe6000000180c */
[----:B------:R2:W3:Y:S04]  /*cb80*/  MUFU.EX2 R168, R48 ;  /* 0x0000003000a87308 */ /* 0x0004e80000000800 */
        /* <DEDUP_REMOVED lines=9> */
[--C-:B--2---:R-:W-:Y:S01]  /*cc20*/  FFMA.FTZ R48, R190, c[0x0][0x23c], -R60.reuse ;  /* 0x00008f00be307a23 */ /* 0x104fe2000001083c */
[----:B------:R-:W-:Y:S08]  /*cc30*/  MOV R194, R143 ;  /* 0x0000008f00c27202 */ /* 0x000ff00000000f00 */
[----:B------:R2:W2:Y:S01]  /*cc40*/  MUFU.EX2 R176, R48 ;  /* 0x0000003000b07308 */ /* 0x0004a20000000800 */
[--C-:B----4-:R-:W-:Y:S01]  /*cc50*/  FFMA.FTZ R52, R193, c[0x0][0x23c], -R39.reuse ;  /* 0x00008f00c1347a23 */ /* 0x110fe20000010827 */
[----:B------:R-:W-:Y:S08]  /*cc60*/  MOV R193, R133 ;  /* 0x0000008500c17202 */ /* 0x000ff00000000f00 */
[----:B------:R4:W-:Y:S01]  /*cc70*/  MUFU.EX2 R189, R52 ;  /* 0x0000003400bd7308 */ /* 0x0009e20000000800 */
[----:B-----5:R-:W-:Y:S01]  /*cc80*/  LDSM.16.MT88.4 R56, [R135+0xb000] ;  /* 0x00b000008738783b */ /* 0x020fe20000004200 */
[C---:B-1----:R-:W-:Y:S03]  /*cc90*/  HMMA.16816.F32 R28, R40.reuse, R44, R28 ;  /* 0x0000002c281c723c */ /* 0x042fe6000000181c */
[--C-:B--2---:R-:W-:Y:S01]  /*cca0*/  FFMA.FTZ R48, R191, c[0x0][0x23c], -R60.reuse ;  /* 0x00008f00bf307a23 */ /* 0x104fe2000001083c */
[----:B------:R-:W-:Y:S03]  /*ccb0*/  MOV R191, R136 ;  /* 0x0000008800bf7202 */ /* 0x000fe60000000f00 */
[--C-:B------:R-:W-:Y:S01]  /*ccc0*/  FFMA.FTZ R44, R195, c[0x0][0x23c], -R60.reuse ;  /* 0x00008f00c32c7a23 */ /* 0x100fe2000001083c */
[----:B------:R1:W2:Y:S01]  /*ccd0*/  MUFU.EX2 R190, R48 ;  /* 0x0000003000be7308 */ /* 0x0002a20000000800 */
[----:B------:R-:W-:Y:S03]  /*cce0*/  HMMA.16816.F32 R32, R40, R46, R32 ;  /* 0x0000002e2820723c */ /* 0x000fe60000001820 */
[----:B---3--:R-:W-:Y:S01]  /*ccf0*/  MOV R195, R168 ;  /* 0x000000a800c37202 */ /* 0x008fe20000000f00 */
[----:B----4-:R-:W-:Y:S01]  /*cd00*/  LDSM.16.MT88.4 R52, [R217+0xb000] ;  /* 0x00b00000d934783b */ /* 0x010fe20000004200 */
[----:B------:R-:W-:Y:S02]  /*cd10*/  ISETP.GT.AND P0, PT, R191, RZ, PT ;  /* 0x000000ffbf00720c */ /* 0x000fe40003f04270 */
[----:B------:R-:W-:Y:S02]  /*cd20*/  F2FP.PACK_AB R40, R145, R144 ;  /* 0x000000909128723e */ /* 0x000fe400000000ff */
[----:B------:R3:W4:Y:S03]  /*cd30*/  MUFU.EX2 R186, R44 ;  /* 0x0000002c00ba7308 */ /* 0x0007260000000800 */
[----:B------:R-:W-:Y:S02]  /*cd40*/  F2FP.PACK_AB R41, R141, R146 ;  /* 0x000000928d29723e */ /* 0x000fe400000000ff */
[----:B------:R-:W-:Y:S01]  /*cd50*/  F2FP.PACK_AB R42, R195, R140 ;  /* 0x0000008cc32a723e */ /* 0x000fe200000000ff */
[----:B-1----:R-:W1:Y:S01]  /*cd60*/  LDSM.16.MT88.4 R48, [R134+0xb000] ;  /* 0x00b000008630783b */ /* 0x002e620000004200 */
[--C-:B---3--:R-:W-:Y:S01]  /*cd70*/  FFMA.FTZ R44, R196, c[0x0][0x23c], -R39.reuse ;  /* 0x00008f00c42c7a23 */ /* 0x108fe20000010827 */
[----:B------:R-:W-:Y:S03]  /*cd80*/  MOV R196, R176 ;  /* 0x000000b000c47202 */ /* 0x000fe60000000f00 */
[----:B------:R3:W-:Y:S01]  /*cd90*/  MUFU.EX2 R184, R44 ;  /* 0x0000002c00b87308 */ /* 0x0007e20000000800 */
[----:B--2---:R-:W-:Y:S02]  /*cda0*/  F2FP.PACK_AB R43, R190, R196 ;  /* 0x000000c4be2b723e */ /* 0x004fe400000000ff */
[----:B---3--:R-:W2:Y:S05]  /*cdb0*/  LDSM.16.MT88.4 R44, [R216+0xb000] ;  /* 0x00b00000d82c783b */ /* 0x008eaa0000004200 */
        /* <DEDUP_REMOVED lines=10> */
[C---:B------:R-:W-:Y:S04]  /*ce60*/  HMMA.16816.F32 R20, R40.reuse, R56, R20 ;  /* 0x000000382814723c */ /* 0x040fe80000001814 */
[--C-:B-1----:R-:W-:Y:S01]  /*ce70*/  FFMA.FTZ R48, R198, c[0x0][0x23c], -R60.reuse ;  /* 0x00008f00c6307a23 */ /* 0x102fe2000001083c */
[----:B------:R-:W-:Y:S02]  /*ce80*/  MOV R198, R141 ;  /* 0x0000008d00c67202 */ /* 0x000fe40000000f00 */
[--C-:B------:R-:W-:Y:S01]  /*ce90*/  FFMA.FTZ R56, R202, c[0x0][0x23c], -R60.reuse ;  /* 0x00008f00ca387a23 */ /* 0x100fe2000001083c */
[----:B------:R1:W-:Y:S01]  /*cea0*/  MUFU.EX2 R181, R48 ;  /* 0x0000003000b57308 */ /* 0x0003e20000000800 */
[C---:B------:R-:W-:Y:S03]  /*ceb0*/  HMMA.16816.F32 R24, R40.reuse, R58, R24 ;  /* 0x0000003a2818723c */ /* 0x040fe60000001818 */
[----:B------:R-:W-:Y:S05]  /*cec0*/  MOV R202, R139 ;  /* 0x0000008b00ca7202 */ /* 0x000fea0000000f00 */
[C---:B--2---:R-:W-:Y:S01]  /*ced0*/  HMMA.16816.F32 R28, R40.reuse, R44, R28 ;  /* 0x0000002c281c723c */ /* 0x044fe2000000181c */
[----:B------:R2:W-:Y:S03]  /*cee0*/  MUFU.EX2 R177, R56 ;  /* 0x0000003800b17308 */ /* 0x0005e60000000800 */
[--C-:B-----5:R-:W-:Y:S01]  /*cef0*/  FFMA.FTZ R52, R201, c[0x0][0x23c], -R39.reuse ;  /* 0x00008f00c9347a23 */ /* 0x120fe20000010827 */
[----:B------:R-:W-:Y:S02]  /*cf00*/  MOV R201, R144 ;  /* 0x0000009000c97202 */ /* 0x000fe40000000f00 */
[--C-:B------:R-:W-:Y:S01]  /*cf10*/  FFMA.FTZ R44, R203, c[0x0][0x23c], -R60.reuse ;  /* 0x00008f00cb2c7a23 */ /* 0x100fe2000001083c */
[----:B------:R-:W-:Y:S03]  /*cf20*/  HMMA.16816.F32 R32, R40, R46, R32 ;  /* 0x0000002e2820723c */ /* 0x000fe60000001820 */
[----:B------:R5:W-:Y:S01]  /*cf30*/  MUFU.EX2 R180, R52 ;  /* 0x0000003400b47308 */ /* 0x000be20000000800 */
[----:B------:R-:W-:Y:S01]  /*cf40*/  MOV R203, R142 ;  /* 0x0000008e00cb7202 */ /* 0x000fe20000000f00 */
[--C-:B-1----:R-:W-:Y:S02]  /*cf50*/  FFMA.FTZ R48, R199, c[0x0][0x23c], -R60.reuse ;  /* 0x00008f00c7307a23 */ /* 0x102fe4000001083c */
[----:B------:R-:W-:Y:S02]  /*cf60*/  F2FP.PACK_AB R40, R189, R188 ;  /* 0x000000bcbd28723e */ /* 0x000fe400000000ff */
[----:B----4-:R-:W-:Y:S04]  /*cf70*/  F2FP.PACK_AB R41, R186, R187 ;  /* 0x000000bbba29723e */ /* 0x010fe800000000ff */
[----:B------:R1:W4:Y:S01]  /*cf80*/  MUFU.EX2 R183, R48 ;  /* 0x0000003000b77308 */ /* 0x0003220000000800 */
[----:B---3--:R-:W-:Y:S02]  /*cf90*/  F2FP.PACK_AB R42, R185, R184 ;  /* 0x000000b8b92a723e */ /* 0x008fe400000000ff */
[----:B------:R-:W-:Y:S01]  /*cfa0*/  MOV R199, R145 ;  /* 0x0000009100c77202 */ /* 0x000fe20000000f00 */
[--C-:B--2---:R-:W-:Y:S01]  /*cfb0*/  FFMA.FTZ R56, R204, c[0x0][0x23c], -R39.reuse ;  /* 0x00008f00cc387a23 */ /* 0x104fe20000010827 */
[----:B------:R-:W-:Y:S05]  /*cfc0*/  MOV R204, R138 ;  /* 0x0000008a00cc7202 */ /* 0x000fea0000000f00 */
[----:B------:R2:W3:Y:S01]  /*cfd0*/  MUFU.EX2 R179, R44 ;  /* 0x0000002c00b37308 */ /* 0x0004e20000000800 */
[----:B-----5:R-:W-:Y:S09]  /*cfe0*/  LDSM.16.MT88.4 R52, [R217+0xb800] ;  /* 0x00b80000d934783b */ /* 0x020ff20000004200 */
[----:B------:R5:W-:Y:S01]  /*cff0*/  MUFU.EX2 R176, R56 ;  /* 0x0000003800b07308 */ /* 0x000be20000000800 */
[----:B-1----:R-:W1:Y:S01]  /*d000*/  LDSM.16.MT88.4 R48, [R134+0xb800] ;  /* 0x00b800008630783b */ /* 0x002e620000004200 */
[----:B----4-:R-:W-:Y:S07]  /*d010*/  F2FP.PACK_AB R43, R183, R181 ;  /* 0x000000b5b72b723e */ /* 0x010fee00000000ff */
[----:B--2---:R-:W2:Y:S08]  /*d020*/  LDSM.16.MT88.4 R44, [R135+0xb800] ;  /* 0x00b80000872c783b */ /* 0x004eb00000004200 */
[----:B-----5:R-:W4:Y:S01]  /*d030*/  LDSM.16.MT88.4 R56, [R216+0xb800] ;  /* 0x00b80000d838783b */ /* 0x020f220000004200 */
        /* <DEDUP_REMOVED lines=17> */
[C---:B----4-:R-:W-:Y:S01]  /*d150*/  HMMA.16816.F32 R28, R40.reuse, R56, R28 ;  /* 0x00000038281c723c */ /* 0x050fe2000000181c */
[----:B------:R4:W-:Y:S03]  /*d160*/  MUFU.EX2 R172, R44 ;  /* 0x0000002c00ac7308 */ /* 0x0009e60000000800 */
[--C-:B---3--:R-:W-:Y:S01]  /*d170*/  FFMA.FTZ R52, R207, c[0x0][0x23c], -R39.reuse ;  /* 0x00008f00cf347a23 */ /* 0x108fe20000010827 */
[----:B------:R-:W-:Y:S02]  /*d180*/  MOV R207, R127 ;  /* 0x0000007f00cf7202 */ /* 0x000fe40000000f00 */
[--C-:B------:R-:W-:Y:S01]  /*d190*/  FFMA.FTZ R56, R215, c[0x0][0x23c], -R60.reuse ;  /* 0x00008f00d7387a23 */ /* 0x100fe2000001083c */
[----:B------:R-:W-:Y:S03]  /*d1a0*/  HMMA.16816.F32 R32, R40, R58, R32 ;  /* 0x0000003a2820723c */ /* 0x000fe60000001820 */
[----:B------:R3:W3:Y:S01]  /*d1b0*/  MUFU.EX2 R173, R52 ;  /* 0x0000003400ad7308 */ /* 0x0006e20000000800 */
[----:B------:R-:W-:Y:S01]  /*d1c0*/  MOV R215, R124 ;  /* 0x0000007c00d77202 */ /* 0x000fe20000000f00 */
[----:B-1----:R-:W1:Y:S02]  /*d1d0*/  LDSM.16.MT88.4 R48, [R134+0xc000] ;  /* 0x00c000008630783b */ /* 0x002e640000004200 */
[----:B------:R-:W-:Y:S02]  /*d1e0*/  F2FP.PACK_AB R40, R180, R182 ;  /* 0x000000b6b428723e */ /* 0x000fe400000000ff */
[----:B------:R-:W-:Y:S04]  /*d1f0*/  F2FP.PACK_AB R41, R177, R179 ;  /* 0x000000b3b129723e */ /* 0x000fe800000000ff */
[----:B------:R1:W-:Y:S01]  /*d200*/  MUFU.EX2 R170, R56 ;  /* 0x0000003800aa7308 */ /* 0x0003e20000000800 */
[----:B-----5:R-:W-:Y:S02]  /*d210*/  F2FP.PACK_AB R42, R178, R176 ;  /* 0x000000b0b22a723e */ /* 0x020fe400000000ff */
[----:B--2---:R-:W-:Y:S01]  /*d220*/  F2FP.PACK_AB R43, R174, R175 ;  /* 0x000000afae2b723e */ /* 0x004fe200000000ff */
[--C-:B----4-:R-:W-:Y:S01]  /*d230*/  FFMA.FTZ R44, R214, c[0x0][0x23c], -R60.reuse ;  /* 0x00008f00d62c7a23 */ /* 0x110fe2000001083c */
[----:B------:R-:W-:Y:S05]  /*d240*/  MOV R214, R125 ;  /* 0x0000007d00d67202 */ /* 0x000fea0000000f00 */
[----:B------:R2:W4:Y:S01]  /*d250*/  MUFU.EX2 R171, R44 ;  /* 0x0000002c00ab7308 */ /* 0x0005220000000800 */
[----:B---3--:R-:W3:Y:S01]  /*d260*/  LDSM.16.MT88.4 R52, [R217+0xc000] ;  /* 0x00c00000d934783b */ /* 0x008ee20000004200 */
        /* <DEDUP_REMOVED lines=10> */
[C---:B---3--:R-:W-:Y:S07]  /*d310*/  HMMA.16816.F32 R12, R40.reuse, R52, R12 ;  /* 0x00000034280c723c */ /* 0x048fee000000180c */
[--C-:B------:R-:W-:Y:S01]  /*d320*/  FFMA.FTZ R52, R246, c[0x0][0x23c], -R39.reuse ;  /* 0x00008f00f6347a23 */ /* 0x100fe20000010827 */
[C---:B------:R-:W-:Y:S01]  /*d330*/  HMMA.16816.F32 R16, R40.reuse, R54, R16 ;  /* 0x000000362810723c */ /* 0x040fe20000001810 */
[----:B------:R-:W3:Y:S02]  /*d340*/  LDL.LU R246, [R1+0x18] ;  /* 0x0000180001f67983 */ /* 0x000ee40000300800 */
[----:B------:R4:W-:Y:S01]  /*d350*/  MUFU.EX2 R165, R52 ;  /* 0x0000003400a57308 */ /* 0x0009e20000000800 */
[--C-:B-----5:R-:W-:Y:S01]  /*d360*/  FFMA.FTZ R48, R244, c[0x0][0x23c], -R60.reuse ;  /* 0x00008f00f4307a23 */ /* 0x120fe2000001083c */
[----:B------:R-:W-:Y:S08]  /*d370*/  MOV R244, R147 ;  /* 0x0000009300f47202 */ /* 0x000ff00000000f00 */
[----:B------:R5:W-:Y:S01]  /*d380*/  MUFU.EX2 R167, R48 ;  /* 0x0000003000a77308 */ /* 0x000be20000000800 */
[C---:B--2---:R-:W-:Y:S07]  /*d390*/  HMMA.16816.F32 R20, R40.reuse, R44, R20 ;  /* 0x0000002c2814723c */ /* 0x044fee0000001814 */
[--C-:B------:R-:W-:Y:S01]  /*d3a0*/  FFMA.FTZ R44, R247, c[0x0][0x23c], -R39.reuse ;  /* 0x00008f00f72c7a23 */ /* 0x100fe20000010827 */
[C---:B------:R-:W-:Y:S03]  /*d3b0*/  HMMA.16816.F32 R24, R40.reuse, R46, R24 ;  /* 0x0000002e2818723c */ /* 0x040fe60000001818 */
[----:B------:R2:W-:Y:S01]  /*d3c0*/  MUFU.EX2 R164, R44 ;  /* 0x0000002c00a47308 */ /* 0x0005e20000000800 */
[----:B----4-:R-:W-:Y:S04]  /*d3d0*/  LDSM.16.MT88.4 R52, [R217+0xc800] ;  /* 0x00c80000d934783b */ /* 0x010fe80000004200 */
[C---:B-1----:R-:W-:Y:S04]  /*d3e0*/  HMMA.16816.F32 R28, R40.reuse, R56, R28 ;  /* 0x00000038281c723c */ /* 0x042fe8000000181c */
[--C-:B-----5:R-:W-:Y:S04]  /*d3f0*/  FFMA.FTZ R48, R245, c[0x0][0x23c], -R60.reuse ;  /* 0x00008f00f5307a23 */ /* 0x120fe8000001083c */
[----:B------:R-:W-:Y:S01]  /*d400*/  HMMA.16816.F32 R32, R40, R58, R32 ;  /* 0x0000003a2820723c */ /* 0x000fe20000001820 */
[----:B------:R1:W4:Y:S03]  /*d410*/  MUFU.EX2 R166, R48 ;  /* 0x0000003000a67308 */ /* 0x0003260000000800 */
[--C-:B------:R-:W-:Y:S01]  /*d420*/  FFMA.FTZ R56, R250, c[0x0][0x23c], -R39.reuse ;  /* 0x00008f00fa387a23 */ /* 0x100fe20000010827 */
[----:B------:R-:W-:Y:S02]  /*d430*/  MOV R245, R148 ;  /* 0x0000009400f57202 */ /* 0x000fe40000000f00 */
[----:B------:R-:W-:Y:S02]  /*d440*/  F2FP.PACK_AB R40, R172, R173 ;  /* 0x000000adac28723e */ /* 0x000fe400000000ff */
[----:B------:R-:W-:Y:S03]  /*d450*/  F2FP.PACK_AB R41, R170, R171 ;  /* 0x000000abaa29723e */ /* 0x000fe600000000ff */
[----:B------:R-:W-:Y:S01]  /*d460*/  F2FP.PACK_AB R42, R168, R169 ;  /* 0x000000a9a82a723e */ /* 0x000fe200000000ff */
[----:B------:R5:W-:Y:S01]  /*d470*/  MUFU.EX2 R161, R56 ;  /* 0x0000003800a17308 */ /* 0x000be20000000800 */
[--C-:B--2---:R-:W-:Y:S09]  /*d480*/  FFMA.FTZ R44, R248, c[0x0][0x23c], -R60.reuse ;  /* 0x00008f00f82c7a23 */ /* 0x104ff2000001083c */
[----:B------:R2:W-:Y:S01]  /*d490*/  MUFU.EX2 R163, R44 ;  /* 0x0000002c00a37308 */ /* 0x0005e20000000800 */
[----:B-1----:R-:W1:Y:S01]  /*d4a0*/  LDSM.16.MT88.4 R48, [R134+0xc800] ;  /* 0x00c800008630783b */ /* 0x002e620000004200 */
[----:B----4-:R-:W-:Y:S07]  /*d4b0*/  F2FP.PACK_AB R43, R166, R167 ;  /* 0x000000a7a62b723e */ /* 0x010fee00000000ff */
[----:B-----5:R-:W-:Y:S01]  /*d4c0*/  LDSM.16.MT88.4 R56, [R216+0xc800] ;  /* 0x00c80000d838783b */ /* 0x020fe20000004200 */
[--C-:B--2---:R-:W-:Y:S04]  /*d4d0*/  FFMA.FTZ R44, R249, c[0x0][0x23c], -R60.reuse ;  /* 0x00008f00f92c7a23 */ /* 0x104fe8000001083c */
[----:B------:R2:W4:Y:S01]  /*d4e0*/  MUFU.EX2 R162, R44 ;  /* 0x0000002c00a27308 */ /* 0x0005220000000800 */
[C---:B-1----:R-:W-:Y:S07]  /*d4f0*/  HMMA.16816.F32 R4, R40.reuse, R48, R4 ;  /* 0x000000302804723c */ /* 0x042fee0000001804 */
[--C-:B------:R-:W-:Y:S01]  /*d500*/  FFMA.FTZ R48, R251, c[0x0][0x23c], -R39.reuse ;  /* 0x00008f00fb307a23 */ /* 0x100fe20000010827 */
[----:B--2---:R-:W1:Y:S01]  /*d510*/  LDSM.16.MT88.4 R44, [R135+0xc800] ;  /* 0x00c80000872c783b */ /* 0x004e620000004200 */
[C---:B------:R-:W-:Y:S02]  /*d520*/  HMMA.16816.F32 R8, R40.reuse, R50, R8 ;  /* 0x000000322808723c */ /* 0x040fe40000001808 */
[----:B------:R2:W5:Y:S06]  /*d530*/  MUFU.EX2 R160, R48 ;  /* 0x0000003000a07308 */ /* 0x00056c0000000800 */
[C---:B------:R-:W-:Y:S07]  /*d540*/  HMMA.16816.F32 R12, R40.reuse, R52, R12 ;  /* 0x00000034280c723c */ /* 0x040fee000000180c */
[--C-:B------:R-:W-:Y:S01]  /*d550*/  FFMA.FTZ R52, R150, c[0x0][0x23c], -R39.reuse ;  /* 0x00008f0096347a23 */ /* 0x100fe20000010827 */
[C---:B------:R-:W-:Y:S03]  /*d560*/  HMMA.16816.F32 R16, R40.reuse, R54, R16 ;  /* 0x000000362810723c */ /* 0x040fe60000001810 */
[----:B------:R4:W-:Y:S01]  /*d570*/  MUFU.EX2 R157, R52 ;  /* 0x00000034009d7308 */ /* 0x0009e20000000800 */
[--C-:B--2---:R-:W-:Y:S09]  /*d580*/  FFMA.FTZ R48, R252, c[0x0][0x23c], -R60.reuse ;  /* 0x00008f00fc307a23 */ /* 0x104ff2000001083c */
[----:B------:R2:W-:Y:S01]  /*d590*/  MUFU.EX2 R159, R48 ;  /* 0x00000030009f7308 */ /* 0x0005e20000000800 */
[C---:B-1----:R-:W-:Y:S03]  /*d5a0*/  HMMA.16816.F32 R20, R40.reuse, R44, R20 ;  /* 0x0000002c2814723c */ /* 0x042fe60000001814 */
[--C-:B----4-:R-:W-:Y:S02]  /*d5b0*/  FFMA.FTZ R52, R62, c[0x0][0x23c], -R60.reuse ;  /* 0x00008f003e347a23 */ /* 0x110fe4000001083c */
[----:B------:R-:W4:Y:S02]  /*d5c0*/  LDL.LU R62, [R1+0x1c] ;  /* 0x00001c00013e7983 */ /* 0x000f240000300800 */
[--C-:B------:R-:W-:Y:S02]  /*d5d0*/  FFMA.FTZ R44, R149, c[0x0][0x23c], -R39.reuse ;  /* 0x00008f00952c7a23 */ /* 0x100fe40000010827 */
[----:B------:R1:W-:Y:S01]  /*d5e0*/  MUFU.EX2 R154, R52 ;  /* 0x00000034009a7308 */ /* 0x0003e20000000800 */
[C---:B------:R-:W-:Y:S03]  /*d5f0*/  HMMA.16816.F32 R24, R40.reuse, R46, R24 ;  /* 0x0000002e2818723c */ /* 0x040fe60000001818 */
[--C-:B--2---:R-:W-:Y:S06]  /*d600*/  FFMA.FTZ R48, R151, c[0x0][0x23c], -R60.reuse ;  /* 0x00008f0097307a23 */ /* 0x104fec000001083c */
[----:B------:R2:W-:Y:S01]  /*d610*/  MUFU.EX2 R156, R44 ;  /* 0x0000002c009c7308 */ /* 0x0005e20000000800 */
[C---:B------:R-:W-:Y:S07]  /*d620*/  HMMA.16816.F32 R28, R40.reuse, R56, R28 ;  /* 0x00000038281c723c */ /* 0x040fee000000181c */
[--C-:B------:R-:W-:Y:S01]  /*d630*/  FFMA.FTZ R56, R63, c[0x0][0x23c], -R60.reuse ;  /* 0x00008f003f387a23 */ /* 0x100fe2000001083c */
[----:B------:R-:W-:Y:S01]  /*d640*/  HMMA.16816.F32 R32, R40, R58, R32 ;  /* 0x0000003a2820723c */ /* 0x000fe20000001820 */
[----:B------:R2:W2:Y:S01]  /*d650*/  MUFU.EX2 R158, R48 ;  /* 0x00000030009e7308 */ /* 0x0004a20000000800 */
[----:B-1----:R-:W-:Y:S05]  /*d660*/  LDSM.16.MT88.4 R52, [R135+0xd000] ;  /* 0x00d000008734783b */ /* 0x002fea0000004200 */
[----:B------:R-:W-:Y:S02]  /*d670*/  F2FP.PACK_AB R40, R164, R165 ;  /* 0x000000a5a428723e */ /* 0x000fe400000000ff */
[----:B------:R-:W-:Y:S02]  /*d680*/  F2FP.PACK_AB R41, R162, R163 ;  /* 0x000000a3a229723e */ /* 0x000fe400000000ff */
[----:B------:R1:W-:Y:S01]  /*d690*/  MUFU.EX2 R152, R56 ;  /* 0x0000003800987308 */ /* 0x0003e20000000800 */
[----:B-----5:R-:W-:Y:S01]  /*d6a0*/  F2FP.PACK_AB R42, R160, R161 ;  /* 0x000000a1a02a723e */ /* 0x020fe200000000ff */
[----:B--2---:R-:W-:Y:S08]  /*d6b0*/  LDSM.16.MT88.4 R44, [R217+0xd000] ;  /* 0x00d00000d92c783b */ /* 0x004ff00000004200 */
[----:B------:R-:W2:Y:S01]  /*d6c0*/  LDSM.16.MT88.4 R48, [R134+0xd000] ;  /* 0x00d000008630783b */ /* 0x000ea20000004200 */
[----:B------:R-:W-:Y:S01]  /*d6d0*/  F2FP.PACK_AB R43, R158, R159 ;  /* 0x0000009f9e2b723e */ /* 0x000fe200000000ff */
[--C-:B-1----:R-:W-:Y:S04]  /*d6e0*/  FFMA.FTZ R56, R64, c[0x0][0x23c], -R39.reuse ;  /* 0x00008f0040387a23 */ /* 0x102fe80000010827 */
[----:B------:R1:W-:Y:S02]  /*d6f0*/  MUFU.EX2 R155, R56 ;  /* 0x00000038009b7308 */ /* 0x0003e40000000800 */
        /* <DEDUP_REMOVED lines=16> */
[----:B-----5:R-:W-:Y:S03]  /*d800*/  FFMA.FTZ R44, R68, c[0x0][0x23c], -R39 ;  /* 0x00008f00442c7a23 */ /* 0x020fe60000010827 */
[--C-:B------:R-:W-:Y:S01]  /*d810*/  FFMA.FTZ R56, R71, c[0x0][0x23c], -R60.reuse ;  /* 0x00008f0047387a23 */ /* 0x100fe2000001083c */
[----:B------:R-:W-:Y:S03]  /*d820*/  HMMA.16816.F32 R32, R40, R58, R32 ;  /* 0x0000003a2820723c */ /* 0x000fe60000001820 */
[----:B------:R5:W5:Y:S01]  /*d830*/  MUFU.EX2 R149, R44 ;  /* 0x0000002c00957308 */ /* 0x000b620000000800 */
[----:B---3--:R-:W-:Y:S02]  /*d840*/  FFMA.FTZ R61, R2, R246, R61 ;  /* 0x000000f6023d7223 */ /* 0x008fe4000001003d */
[--C-:B------:R-:W-:Y:S01]  /*d850*/  FFMA.FTZ R2, R96, c[0x0][0x23c], -R39.reuse ;  /* 0x00008f0060027a23 */ /* 0x100fe20000010827 */
[----:B--2---:R-:W2:Y:S01]  /*d860*/  LDSM.16.MT88.4 R48, [R134+0xd800] ;  /* 0x00d800008630783b */ /* 0x004ea20000004200 */
[----:B------:R-:W-:Y:S04]  /*d870*/  F2FP.PACK_AB R40, R156, R157 ;  /* 0x0000009d9c28723e */ /* 0x000fe800000000ff */
[----:B------:R-:W-:Y:S01]  /*d880*/  F2FP.PACK_AB R43, R150, R151 ;  /* 0x00000097962b723e */ /* 0x000fe200000000ff */
[----:B------:R3:W-:Y:S01]  /*d890*/  MUFU.EX2 R146, R56 ;  /* 0x0000003800927308 */ /* 0x0007e20000000800 */
[----:B------:R-:W-:Y:S02]  /*d8a0*/  F2FP.PACK_AB R41, R152, R154 ;  /* 0x0000009a9829723e */ /* 0x000fe400000000ff */
[----:B------:R-:W-:Y:S01]  /*d8b0*/  F2FP.PACK_AB R42, R153, R155 ;  /* 0x0000009b992a723e */ /* 0x000fe200000000ff */
[--C-:B-1----:R-:W-:Y:S06]  /*d8c0*/  FFMA.FTZ R52, R70, c[0x0][0x23c], -R60.reuse ;  /* 0x00008f0046347a23 */ /* 0x102fec000001083c */
[----:B------:R1:W-:Y:S01]  /*d8d0*/  MUFU.EX2 R147, R52 ;  /* 0x0000003400937308 */ /* 0x0003e20000000800 */
[----:B-----5:R-:W5:Y:S01]  /*d8e0*/  LDSM.16.MT88.4 R44, [R217+0xd800] ;  /* 0x00d80000d92c783b */ /* 0x020f620000004200 */
[--C-:B---3--:R-:W-:Y:S08]  /*d8f0*/  FFMA.FTZ R56, R72, c[0x0][0x23c], -R39.reuse ;  /* 0x00008f0048387a23 */ /* 0x108ff00000010827 */
[----:B------:R3:W-:Y:S01]  /*d900*/  MUFU.EX2 R145, R56 ;  /* 0x0000003800917308 */ /* 0x0007e20000000800 */
[C---:B--2---:R-:W-:Y:S01]  /*d910*/  HMMA.16816.F32 R4, R40.reuse, R48, R4 ;  /* 0x000000302804723c */ /* 0x044fe20000001804 */
[----:B-1----:R-:W1:Y:S06]  /*d920*/  LDSM.16.MT88.4 R52, [R135+0xd800] ;  /* 0x00d800008734783b */ /* 0x002e6c0000004200 */
[--C-:B------:R-:W-:Y:S01]  /*d930*/  FFMA.FTZ R48, R73, c[0x0][0x23c], -R39.reuse ;  /* 0x00008f0049307a23 */ /* 0x100fe20000010827 */
[C---:B------:R-:W-:Y:S03]  /*d940*/  HMMA.16816.F32 R8, R40.reuse, R50, R8 ;  /* 0x000000322808723c */ /* 0x040fe60000001808 */
[----:B------:R2:W-:Y:S01]  /*d950*/  MUFU.EX2 R144, R48 ;  /* 0x0000003000907308 */ /* 0x0005e20000000800 */
[----:B---3--:R-:W3:Y:S04]  /*d960*/  LDSM.16.MT88.4 R56, [R216+0xd800] ;  /* 0x00d80000d838783b */ /* 0x008ee80000004200 */
        /* <DEDUP_REMOVED lines=11> */
[C---:B---3--:R-:W-:Y:S04]  /*da20*/  HMMA.16816.F32 R28, R40.reuse, R56, R28 ;  /* 0x00000038281c723c */ /* 0x048fe8000000181c */
        /* <DEDUP_REMOVED lines=9> */
[----:B-1----:R-:W-:Y:S08]  /*dac0*/  FFMA.FTZ R52, R79, c[0x0][0x23c], -R60 ;  /* 0x00008f004f347a23 */ /* 0x002ff0000001083c */
[----:B------:R1:W-:Y:S01]  /*dad0*/  MUFU.EX2 R138, R52 ;  /* 0x00000034008a7308 */ /* 0x0003e20000000800 */
[--C-:B--2---:R-:W-:Y:S01]  /*dae0*/  FFMA.FTZ R48, R77, c[0x0][0x23c], -R39.reuse ;  /* 0x00008f004d307a23 */ /* 0x104fe20000010827 */
[C---:B-----5:R-:W-:Y:S08]  /*daf0*/  HMMA.16816.F32 R4, R40.reuse, R44, R4 ;  /* 0x0000002c2804723c */ /* 0x060ff00000001804 */
[----:B------:R2:W5:Y:S01]  /*db00*/  MUFU.EX2 R140, R48 ;  /* 0x00000030008c7308 */ /* 0x0005620000000800 */
[----:B------:R-:W-:Y:S01]  /*db10*/  FFMA.FTZ R44, R81, c[0x0][0x23c], -R39 ;  /* 0x00008f00512c7a23 */ /* 0x000fe20000010827 */
[----:B---3--:R-:W-:Y:S01]  /*db20*/  LDSM.16.MT88.4 R56, [R216+0xe000] ;  /* 0x00e00000d838783b */ /* 0x008fe20000004200 */
[C---:B------:R-:W-:Y:S07]  /*db30*/  HMMA.16816.F32 R8, R40.reuse, R46, R8 ;  /* 0x0000002e2808723c */ /* 0x040fee0000001808 */
[----:B------:R3:W3:Y:S01]  /*db40*/  MUFU.EX2 R136, R44 ;  /* 0x0000002c00887308 */ /* 0x0006e20000000800 */
[----:B----4-:R-:W-:Y:S04]  /*db50*/  FFMA.FTZ R0, R0, R62, R211 ;  /* 0x0000003e00007223 */ /* 0x010fe800000100d3 */
[----:B------:R-:W-:Y:S01]  /*db60*/  FADD.FTZ R62, R245, R61 ;  /* 0x0000003df53e7221 */ /* 0x000fe20000010000 */
[----:B-1----:R-:W-:Y:S01]  /*db70*/  LDSM.16.MT88.4 R52, [R135+0xe000] ;  /* 0x00e000008734783b */ /* 0x002fe20000004200 */
[----:B------:R-:W-:Y:S02]  /*db80*/  FADD.FTZ R61, R244, R0 ;  /* 0x00000000f43d7221 */ /* 0x000fe40000010000 */
[--C-:B------:R-:W-:Y:S04]  /*db90*/  FFMA.FTZ R0, R104, c[0x0][0x23c], -R39.reuse ;  /* 0x00008f0068007a23 */ /* 0x100fe80000010827 */
[----:B------:R1:W-:Y:S01]  /*dba0*/  MUFU.EX2 R81, R0 ;  /* 0x0000000000517308 */ /* 0x0003e20000000800 */
[----:B--2---:R-:W2:Y:S01]  /*dbb0*/  LDSM.16.MT88.4 R48, [R217+0xe000] ;  /* 0x00e00000d930783b */ /* 0x004ea20000004200 */
[--C-:B---3--:R-:W-:Y:S08]  /*dbc0*/  FFMA.FTZ R44, R82, c[0x0][0x23c], -R60.reuse ;  /* 0x00008f00522c7a23 */ /* 0x108ff0000001083c */
[----:B------:R3:W-:Y:S01]  /*dbd0*/  MUFU.EX2 R133, R44 ;  /* 0x0000002c00857308 */ /* 0x0007e20000000800 */
[--C-:B-1----:R-:W-:Y:S09]  /*dbe0*/  FFMA.FTZ R0, R105, c[0x0][0x23c], -R39.reuse ;  /* 0x00008f0069007a23 */ /* 0x102ff20000010827 */
[----:B------:R1:W-:Y:S01]  /*dbf0*/  MUFU.EX2 R80, R0 ;  /* 0x0000000000507308 */ /* 0x0003e20000000800 */
[--C-:B---3--:R-:W-:Y:S01]  /*dc00*/  FFMA.FTZ R44, R83, c[0x0][0x23c], -R60.reuse ;  /* 0x00008f00532c7a23 */ /* 0x108fe2000001083c */
[C---:B--2---:R-:W-:Y:S08]  /*dc10*/  HMMA.16816.F32 R12, R40.reuse, R48, R12 ;  /* 0x00000030280c723c */ /* 0x044ff0000000180c */
[----:B------:R2:W3:Y:S01]  /*dc20*/  MUFU.EX2 R132, R44 ;  /* 0x0000002c00847308 */ /* 0x0004e20000000800 */
[--C-:B------:R-:W-:Y:S01]  /*dc30*/  FFMA.FTZ R48, R84, c[0x0][0x23c], -R39.reuse ;  /* 0x00008f0054307a23 */ /* 0x100fe20000010827 */
[C---:B------:R-:W-:Y:S08]  /*dc40*/  HMMA.16816.F32 R16, R40.reuse, R50, R16 ;  /* 0x000000322810723c */ /* 0x040ff00000001810 */
[----:B------:R4:W-:Y:S01]  /*dc50*/  MUFU.EX2 R131, R48 ;  /* 0x0000003000837308 */ /* 0x0009e20000000800 */
[--C-:B-1----:R-:W-:Y:S01]  /*dc60*/  FFMA.FTZ R0, R106, c[0x0][0x23c], -R60.reuse ;  /* 0x00008f006a007a23 */ /* 0x102fe2000001083c */
[C---:B------:R-:W-:Y:S08]  /*dc70*/  HMMA.16816.F32 R20, R40.reuse, R52, R20 ;  /* 0x000000342814723c */ /* 0x040ff00000001814 */
[----:B------:R1:W-:Y:S01]  /*dc80*/  MUFU.EX2 R79, R0 ;  /* 0x00000000004f7308 */ /* 0x0003e20000000800 */
[--C-:B------:R-:W-:Y:S01]  /*dc90*/  FFMA.FTZ R52, R86, c[0x0][0x23c], -R60.reuse ;  /* 0x00008f0056347a23 */ /* 0x100fe2000001083c */
[C---:B------:R-:W-:Y:S01]  /*dca0*/  HMMA.16816.F32 R24, R40.reuse, R54, R24 ;  /* 0x000000362818723c */ /* 0x040fe20000001818 */
[----:B--2---:R-:W2:Y:S07]  /*dcb0*/  LDSM.16.MT88.4 R44, [R134+0xe800] ;  /* 0x00e80000862c783b */ /* 0x004eae0000004200 */
[C---:B------:R-:W-:Y:S01]  /*dcc0*/  HMMA.16816.F32 R28, R40.reuse, R56, R28 ;  /* 0x00000038281c723c */ /* 0x040fe2000000181c */
[----:B------:R3:W-:Y:S03]  /*dcd0*/  MUFU.EX2 R127, R52 ;  /* 0x00000034007f7308 */ /* 0x0007e60000000800 */
[--C-:B----4-:R-:W-:Y:S03]  /*dce0*/  FFMA.FTZ R48, R85, c[0x0][0x23c], -R39.reuse ;  /* 0x00008f0055307a23 */ /* 0x110fe60000010827 */
[--C-:B------:R-:W-:Y:S01]  /*dcf0*/  FFMA.FTZ R56, R87, c[0x0][0x23c], -R60.reuse ;  /* 0x00008f0057387a23 */ /* 0x100fe2000001083c */
[----:B------:R-:W-:Y:S03]  /*dd00*/  HMMA.16816.F32 R32, R40, R58, R32 ;  /* 0x0000003a2820723c */ /* 0x000fe60000001820 */
[----:B------:R4:W4:Y:S01]  /*dd10*/  MUFU.EX2 R130, R48 ;  /* 0x0000003000827308 */ /* 0x0009220000000800 */
[--C-:B-1----:R-:W-:Y:S03]  /*dd20*/  FFMA.FTZ R0, R107, c[0x0][0x23c], -R60.reuse ;  /* 0x00008f006b007a23 */ /* 0x102fe6000001083c */
[----:B-----5:R-:W-:Y:S02]  /*dd30*/  F2FP.PACK_AB R40, R140, R141 ;  /* 0x0000008d8c28723e */ /* 0x020fe400000000ff */
[----:B------:R-:W-:Y:S03]  /*dd40*/  F2FP.PACK_AB R41, R138, R139 ;  /* 0x0000008b8a29723e */ /* 0x000fe600000000ff */
[----:B------:R-:W-:Y:S01]  /*dd50*/  F2FP.PACK_AB R42, R136, R137 ;  /* 0x00000089882a723e */ /* 0x000fe200000000ff */
[----:B------:R1:W5:Y:S01]  /*dd60*/  MUFU.EX2 R124, R56 ;  /* 0x00000038007c7308 */ /* 0x0003620000000800 */
[----:B---3--:R-:W-:Y:S01]  /*dd70*/  F2FP.PACK_AB R43, R132, R133 ;  /* 0x00000085842b723e */ /* 0x008fe200000000ff */
[----:B------:R-:W-:Y:S08]  /*dd80*/  LDSM.16.MT88.4 R52, [R135+0xe800] ;  /* 0x00e800008734783b */ /* 0x000ff00000004200 */
[----:B------:R3:W-:Y:S01]  /*dd90*/  MUFU.EX2 R78, R0 ;  /* 0x00000000004e7308 */ /* 0x0007e20000000800 */
[C---:B--2---:R-:W-:Y:S01]  /*dda0*/  HMMA.16816.F32 R4, R40.reuse, R44, R4 ;  /* 0x0000002c2804723c */ /* 0x044fe20000001804 */
[----:B----4-:R-:W2:Y:S06]  /*ddb0*/  LDSM.16.MT88.4 R48, [R217+0xe800] ;  /* 0x00e80000d930783b */ /* 0x010eac0000004200 */
[--C-:B------:R-:W-:Y:S01]  /*ddc0*/  FFMA.FTZ R44, R89, c[0x0][0x23c], -R39.reuse ;  /* 0x00008f00592c7a23 */ /* 0x100fe20000010827 */
[C---:B------:R-:W-:Y:S01]  /*ddd0*/  HMMA.16816.F32 R8, R40.reuse, R46, R8 ;  /* 0x0000002e2808723c */ /* 0x040fe20000001808 */
[----:B------:R4:W-:Y:S03]  /*dde0*/  MUFU.EX2 R89, R2 ;  /* 0x0000000200597308 */ /* 0x0009e60000000800 */
[--C-:B-1----:R-:W-:Y:S07]  /*ddf0*/  FFMA.FTZ R56, R88, c[0x0][0x23c], -R39.reuse ;  /* 0x00008f0058387a23 */ /* 0x102fee0000010827 */
[----:B------:R1:W-:Y:S01]  /*de00*/  MUFU.EX2 R125, R44 ;  /* 0x0000002c007d7308 */ /* 0x0003e20000000800 */
[--C-:B---3--:R-:W-:Y:S09]  /*de10*/  FFMA.FTZ R0, R108, c[0x0][0x23c], -R39.reuse ;  /* 0x00008f006c007a23 */ /* 0x108ff20000010827 */
[----:B------:R3:W3:Y:S01]  /*de20*/  MUFU.EX2 R126, R56 ;  /* 0x00000038007e7308 */ /* 0x0006e20000000800 */
[--C-:B----4-:R-:W-:Y:S09]  /*de30*/  FFMA.FTZ R2, R97, c[0x0][0x23c], -R39.reuse ;  /* 0x00008f0061027a23 */ /* 0x110ff20000010827 */
[----:B------:R4:W-:Y:S01]  /*de40*/  MUFU.EX2 R88, R2 ;  /* 0x0000000200587308 */ /* 0x0009e20000000800 */
[C---:B--2---:R-:W-:Y:S03]  /*de50*/  HMMA.16816.F32 R12, R40.reuse, R48, R12 ;  /* 0x00000030280c723c */ /* 0x044fe6000000180c */
[--C-:B-1----:R-:W-:Y:S04]  /*de60*/  FFMA.FTZ R44, R90, c[0x0][0x23c], -R60.reuse ;  /* 0x00008f005a2c7a23 */ /* 0x102fe8000001083c */
[--C-:B------:R-:W-:Y:S01]  /*de70*/  FFMA.FTZ R48, R91, c[0x0][0x23c], -R60.reuse ;  /* 0x00008f005b307a23 */ /* 0x100fe2000001083c */
[C---:B------:R-:W-:Y:S01]  /*de80*/  HMMA.16816.F32 R16, R40.reuse, R50, R16 ;  /* 0x000000322810723c */ /* 0x040fe20000001810 */
[----:B------:R1:W-:Y:S01]  /*de90*/  MUFU.EX2 R120, R44 ;  /* 0x0000002c00787308 */ /* 0x0003e20000000800 */
[----:B---3--:R-:W2:Y:S06]  /*dea0*/  LDSM.16.MT88.4 R56, [R216+0xe800] ;  /* 0x00e80000d838783b */ /* 0x008eac0000004200 */
[C---:B------:R-:W-:Y:S03]  /*deb0*/  HMMA.16816.F32 R20, R40.reuse, R52, R20 ;  /* 0x000000342814723c */ /* 0x040fe60000001814 */
[----:B------:R3:W2:Y:S01]  /*dec0*/  MUFU.EX2 R119, R48 ;  /* 0x0000003000777308 */ /* 0x0006a20000000800 */
[--C-:B----4-:R-:W-:Y:S04]  /*ded0*/  FFMA.FTZ R2, R98, c[0x0][0x23c], -R60.reuse ;  /* 0x00008f0062027a23 */ /* 0x110fe8000001083c */
[C---:B------:R-:W-:Y:S04]  /*dee0*/  HMMA.16816.F32 R24, R40.reuse, R54, R24 ;  /* 0x000000362818723c */ /* 0x040fe80000001818 */
[--C-:B------:R-:W-:Y:S01]  /*def0*/  FFMA.FTZ R52, R93, c[0x0][0x23c], -R39.reuse ;  /* 0x00008f005d347a23 */ /* 0x100fe20000010827 */
[----:B------:R4:W-:Y:S01]  /*df00*/  MUFU.EX2 R87, R2 ;  /* 0x0000000200577308 */ /* 0x0009e20000000800 */
[----:B-1----:R-:W1:Y:S09]  /*df10*/  LDSM.16.MT88.4 R44, [R134+0xf000] ;  /* 0x00f00000862c783b */ /* 0x002e720000004200 */
[----:B------:R5:W-:Y:S01]  /*df20*/  MUFU.EX2 R93, R52 ;  /* 0x00000034005d7308 */ /* 0x000be20000000800 */
[--C-:B---3--:R-:W-:Y:S09]  /*df30*/  FFMA.FTZ R48, R92, c[0x0][0x23c], -R39.reuse ;  /* 0x00008f005c307a23 */ /* 0x108ff20000010827 */
[----:B------:R3:W1:Y:S01]  /*df40*/  MUFU.EX2 R92, R48 ;  /* 0x00000030005c7308 */ /* 0x0006620000000800 */
[C---:B--2---:R-:W-:Y:S03]  /*df50*/  HMMA.16816.F32 R28, R40.reuse, R56, R28 ;  /* 0x00000038281c723c */ /* 0x044fe6000000181c */
[--C-:B----4-:R-:W-:Y:S04]  /*df60*/  FFMA.FTZ R2, R99, c[0x0][0x23c], -R60.reuse ;  /* 0x00008f0063027a23 */ /* 0x110fe8000001083c */
[--C-:B------:R-:W-:Y:S01]  /*df70*/  FFMA.FTZ R56, R95, c[0x0][0x23c], -R60.reuse ;  /* 0x00008f005f387a23 */ /* 0x100fe2000001083c */
[----:B------:R-:W-:Y:S01]  /*df80*/  HMMA.16816.F32 R32, R40, R58, R32 ;  /* 0x0000003a2820723c */ /* 0x000fe20000001820 */
[----:B------:R2:W-:Y:S03]  /*df90*/  MUFU.EX2 R86, R2 ;  /* 0x0000000200567308 */ /* 0x0005e60000000800 */
[--C-:B-----5:R-:W-:Y:S03]  /*dfa0*/  FFMA.FTZ R52, R94, c[0x0][0x23c], -R60.reuse ;  /* 0x00008f005e347a23 */ /* 0x120fe6000001083c */
[----:B------:R-:W-:Y:S02]  /*dfb0*/  F2FP.PACK_AB R40, R130, R131 ;  /* 0x000000838228723e */ /* 0x000fe400000000ff */
[----:B------:R-:W-:Y:S02]  /*dfc0*/  F2FP.PACK_AB R41, R124, R127 ;  /* 0x0000007f7c29723e */ /* 0x000fe400000000ff */
[----:B------:R4:W-:Y:S01]  /*dfd0*/  MUFU.EX2 R91, R52 ;  /* 0x00000034005b7308 */ /* 0x0009e20000000800 */
[----:B------:R-:W-:Y:S01]  /*dfe0*/  F2FP.PACK_AB R42, R125, R126 ;  /* 0x0000007e7d2a723e */ /* 0x000fe200000000ff */
[----:B---3--:R-:W3:Y:S01]  /*dff0*/  LDSM.16.MT88.4 R48, [R217+0xf000] ;  /* 0x00f00000d930783b */ /* 0x008ee20000004200 */
[----:B------:R-:W-:Y:S07]  /*e000*/  F2FP.PACK_AB R43, R119, R120 ;  /* 0x00000078772b723e */ /* 0x000fee00000000ff */
[C---:B-1----:R-:W-:Y:S01]  /*e010*/  HMMA.16816.F32 R4, R40.reuse, R44, R4 ;  /* 0x0000002c2804723c */ /* 0x042fe20000001804 */
[----:B------:R1:W5:Y:S02]  /*e020*/  MUFU.EX2 R90, R56 ;  /* 0x00000038005a7308 */ /* 0x0003640000000800 */
[--C-:B--2---:R-:W-:Y:S05]  /*e030*/  FFMA.FTZ R2, R100, c[0x0][0x23c], -R39.reuse ;  /* 0x00008f0064027a23 */ /* 0x104fea0000010827 */
[C---:B------:R-:W-:Y:S01]  /*e040*/  HMMA.16816.F32 R8, R40.reuse, R46, R8 ;  /* 0x0000002e2808723c */ /* 0x040fe20000001808 */
[----:B------:R-:W-:Y:S02]  /*e050*/  LDSM.16.MT88.4 R44, [R134+0xf800] ;  /* 0x00f80000862c783b */ /* 0x000fe40000004200 */
[----:B------:R2:W-:Y:S06]  /*e060*/  MUFU.EX2 R84, R2 ;  /* 0x0000000200547308 */ /* 0x0005ec0000000800 */
[----:B----4-:R-:W4:Y:S04]  /*e070*/  LDSM.16.MT88.4 R52, [R135+0xf000] ;  /* 0x00f000008734783b */ /* 0x010f280000004200 */
[----:B------:R5:W-:Y:S04]  /*e080*/  MUFU.EX2 R77, R0 ;  /* 0x00000000004d7308 */ /* 0x000be80000000800 */
[----:B-1----:R-:W1:Y:S01]  /*e090*/  LDSM.16.MT88.4 R56, [R216+0xf000] ;  /* 0x00f00000d838783b */ /* 0x002e620000004200 */
[C---:B---3--:R-:W-:Y:S03]  /*e0a0*/  HMMA.16816.F32 R12, R40.reuse, R48, R12 ;  /* 0x00000030280c723c */ /* 0x048fe6000000180c */
[--C-:B--2---:R-:W-:Y:S04]  /*e0b0*/  FFMA.FTZ R2, R101, c[0x0][0x23c], -R39.reuse ;  /* 0x00008f0065027a23 */ /* 0x104fe80000010827 */
[----:B------:R2:W3:Y:S01]  /*e0c0*/  MUFU.EX2 R85, R2 ;  /* 0x0000000200557308 */ /* 0x0004e20000000800 */
[C---:B------:R-:W-:Y:S01]  /*e0d0*/  HMMA.16816.F32 R16, R40.reuse, R50, R16 ;  /* 0x000000322810723c */ /* 0x040fe20000001810 */
[----:B------:R-:W3:Y:S03]  /*e0e0*/  LDSM.16.MT88.4 R48, [R217+0xf800] ;  /* 0x00f80000d930783b */ /* 0x000ee60000004200 */
[----:B-----5:R-:W-:Y:S05]  /*e0f0*/  FFMA.FTZ R0, R109, c[0x0][0x23c], -R39 ;  /* 0x00008f006d007a23 */ /* 0x020fea0000010827 */
[----:B------:R5:W-:Y:S01]  /*e100*/  MUFU.EX2 R76, R0 ;  /* 0x00000000004c7308 */ /* 0x000be20000000800 */
[C---:B----4-:R-:W-:Y:S03]  /*e110*/  HMMA.16816.F32 R20, R40.reuse, R52, R20 ;  /* 0x000000342814723c */ /* 0x050fe60000001814 */
[--C-:B--2---:R-:W-:Y:S05]  /*e120*/  FFMA.FTZ R2, R102, c[0x0][0x23c], -R60.reuse ;  /* 0x00008f0066027a23 */ /* 0x104fea000001083c */
[C---:B------:R-:W-:Y:S01]  /*e130*/  HMMA.16816.F32 R24, R40.reuse, R54, R24 ;  /* 0x000000362818723c */ /* 0x040fe20000001818 */
[----:B------:R-:W2:Y:S01]  /*e140*/  LDSM.16.MT88.4 R52, [R135+0xf800] ;  /* 0x00f800008734783b */ /* 0x000ea20000004200 */
[----:B------:R4:W-:Y:S06]  /*e150*/  MUFU.EX2 R83, R2 ;  /* 0x0000000200537308 */ /* 0x0009ec0000000800 */
[C---:B-1----:R-:W-:Y:S04]  /*e160*/  HMMA.16816.F32 R28, R40.reuse, R56, R28 ;  /* 0x00000038281c723c */ /* 0x042fe8000000181c */
[--C-:B-----5:R-:W-:Y:S04]  /*e170*/  FFMA.FTZ R0, R110, c[0x0][0x23c], -R60.reuse ;  /* 0x00008f006e007a23 */ /* 0x120fe8000001083c */
[----:B------:R-:W-:Y:S01]  /*e180*/  HMMA.16816.F32 R32, R40, R58, R32 ;  /* 0x0000003a2820723c */ /* 0x000fe20000001820 */
[----:B------:R-:W1:Y:S01]  /*e190*/  LDSM.16.MT88.4 R56, [R216+0xf800] ;  /* 0x00f80000d838783b */ /* 0x000e620000004200 */
[----:B------:R5:W-:Y:S05]  /*e1a0*/  MUFU.EX2 R75, R0 ;  /* 0x00000000004b7308 */ /* 0x000bea0000000800 */
[----:B------:R-:W-:Y:S02]  /*e1b0*/  F2FP.PACK_AB R40, R93, R92 ;  /* 0x0000005c5d28723e */ /* 0x000fe400000000ff */
[----:B------:R-:W-:Y:S03]  /*e1c0*/  F2FP.PACK_AB R41, R90, R91 ;  /* 0x0000005b5a29723e */ /* 0x000fe600000000ff */
[----:B------:R-:W-:Y:S01]  /*e1d0*/  F2FP.PACK_AB R42, R88, R89 ;  /* 0x00000059582a723e */ /* 0x000fe200000000ff */
[----:B----4-:R-:W-:Y:S01]  /*e1e0*/  FFMA.FTZ R2, R103, c[0x0][0x23c], -R60 ;  /* 0x00008f0067027a23 */ /* 0x010fe2000001083c */
[----:B------:R-:W-:Y:S03]  /*e1f0*/  F2FP.PACK_AB R43, R86, R87 ;  /* 0x00000057562b723e */ /* 0x000fe600000000ff */
[----:B------:R4:W1:Y:S04]  /*e200*/  MUFU.EX2 R82, R2 ;  /* 0x0000000200527308 */ /* 0x0008680000000800 */
[C---:B------:R-:W-:Y:S03]  /*e210*/  HMMA.16816.F32 R4, R40.reuse, R44, R4 ;  /* 0x0000002c2804723c */ /* 0x040fe60000001804 */
[----:B-----5:R-:W-:Y:S05]  /*e220*/  FADD.FTZ R0, R242, R61 ;  /* 0x0000003df2007221 */ /* 0x020fea0000010000 */
[C---:B------:R-:W-:Y:S01]  /*e230*/  HMMA.16816.F32 R8, R40.reuse, R46, R8 ;  /* 0x0000002e2808723c */ /* 0x040fe20000001808 */
[----:B------:R-:W5:Y:S07]  /*e240*/  LDSM.16.MT88.4 R44, [R134+0x10000] ;  /* 0x01000000862c783b */ /* 0x000f6e0000004200 */
[C---:B---3--:R-:W-:Y:S04]  /*e250*/  HMMA.16816.F32 R12, R40.reuse, R48, R12 ;  /* 0x00000030280c723c */ /* 0x048fe8000000180c */
[----:B----4-:R-:W-:Y:S04]  /*e260*/  FADD.FTZ R2, R243, R62 ;  /* 0x0000003ef3027221 */ /* 0x010fe80000010000 */
[C---:B------:R-:W-:Y:S01]  /*e270*/  HMMA.16816.F32 R16, R40.reuse, R50, R16 ;  /* 0x000000322810723c */ /* 0x040fe20000001810 */
[----:B------:R-:W3:Y:S07]  /*e280*/  LDSM.16.MT88.4 R48, [R217+0x10000] ;  /* 0x01000000d930783b */ /* 0x000eee0000004200 */
[C---:B--2---:R-:W-:Y:S08]  /*e290*/  HMMA.16816.F32 R20, R40.reuse, R52, R20 ;  /* 0x000000342814723c */ /* 0x044ff00000001814 */
[C---:B------:R-:W-:Y:S01]  /*e2a0*/  HMMA.16816.F32 R24, R40.reuse, R54, R24 ;  /* 0x000000362818723c */ /* 0x040fe20000001818 */
[----:B------:R-:W2:Y:S07]  /*e2b0*/  LDSM.16.MT88.4 R52, [R135+0x10000] ;  /* 0x010000008734783b */ /* 0x000eae0000004200 */
[C---:B-1----:R-:W-:Y:S07]  /*e2c0*/  HMMA.16816.F32 R28, R40.reuse, R56, R28 ;  /* 0x00000038281c723c */ /* 0x042fee000000181c */
[----:B------:R-:W-:Y:S01]  /*e2d0*/  FADD.FTZ R56, R214, R0 ;  /* 0x00000000d6387221 */ /* 0x000fe20000010000 */
[----:B------:R-:W-:Y:S04]  /*e2e0*/  HMMA.16816.F32 R32, R40, R58, R32 ;  /* 0x0000003a2820723c */ /* 0x000fe80000001820 */
[--C-:B------:R-:W-:Y:S02]  /*e2f0*/  FFMA.FTZ R0, R112, c[0x0][0x23c], -R39.reuse ;  /* 0x00008f0070007a23 */ /* 0x100fe40000010827 */
[----:B------:R-:W-:Y:S01]  /*e300*/  FADD.FTZ R57, R215, R2 ;  /* 0x00000002d7397221 */ /* 0x000fe20000010000 */
[----:B------:R-:W-:Y:S01]  /*e310*/  F2FP.PACK_AB R40, R85, R84 ;  /* 0x000000545528723e */ /* 0x000fe200000000ff */
[--C-:B------:R-:W-:Y:S01]  /*e320*/  FFMA.FTZ R2, R111, c[0x0][0x23c], -R60.reuse ;  /* 0x00008f006f027a23 */ /* 0x100fe2000001083c */
[----:B------:R1:W-:Y:S03]  /*e330*/  MUFU.EX2 R74, R0 ;  /* 0x00000000004a7308 */ /* 0x0003e60000000800 */
[----:B------:R-:W-:Y:S02]  /*e340*/  F2FP.PACK_AB R41, R82, R83 ;  /* 0x000000535229723e */ /* 0x000fe400000000ff */
[----:B------:R-:W-:Y:S02]  /*e350*/  F2FP.PACK_AB R42, R80, R81 ;  /* 0x00000051502a723e */ /* 0x000fe400000000ff */
[----:B------:R-:W-:Y:S03]  /*e360*/  F2FP.PACK_AB R43, R78, R79 ;  /* 0x0000004f4e2b723e */ /* 0x000fe600000000ff */
[----:B------:R4:W2:Y:S04]  /*e370*/  MUFU.EX2 R73, R2 ;  /* 0x0000000200497308 */ /* 0x0008a80000000800 */
[C---:B-----5:R-:W-:Y:S08]  /*e380*/  HMMA.16816.F32 R4, R40.reuse, R44, R4 ;  /* 0x0000002c2804723c */ /* 0x060ff00000001804 */
[C---:B------:R-:W-:Y:S01]  /*e390*/  HMMA.16816.F32 R8, R40.reuse, R46, R8 ;  /* 0x0000002e2808723c */ /* 0x040fe20000001808 */
[----:B------:R-:W5:Y:S03]  /*e3a0*/  LDSM.16.MT88.4 R44, [R216+0x10000] ;  /* 0x01000000d82c783b */ /* 0x000f660000004200 */
[----:B-1----:R-:W-:Y:S04]  /*e3b0*/  FFMA.FTZ R0, R113, c[0x0][0x23c], -R39 ;  /* 0x00008f0071007a23 */ /* 0x002fe80000010827 */
[C---:B---3--:R-:W-:Y:S01]  /*e3c0*/  HMMA.16816.F32 R12, R40.reuse, R48, R12 ;  /* 0x00000030280c723c */ /* 0x048fe2000000180c */
[----:B------:R1:W3:Y:S03]  /*e3d0*/  MUFU.EX2 R72, R0 ;  /* 0x0000000000487308 */ /* 0x0002e60000000800 */
[----:B----4-:R-:W-:Y:S02]  /*e3e0*/  FADD.FTZ R2, R213, R57 ;  /* 0x00000039d5027221 */ /* 0x010fe40000010000 */
[--C-:B------:R-:W-:Y:S02]  /*e3f0*/  FFMA.FTZ R57, R114, c[0x0][0x23c], -R60.reuse ;  /* 0x00008f0072397a23 */ /* 0x100fe4000001083c */
[----:B------:R-:W-:Y:S01]  /*e400*/  FFMA.FTZ R49, R115, c[0x0][0x23c], -R60 ;  /* 0x00008f0073317a23 */ /* 0x000fe2000001083c */
[C---:B------:R-:W-:Y:S02]  /*e410*/  HMMA.16816.F32 R16, R40.reuse, R50, R16 ;  /* 0x000000322810723c */ /* 0x040fe40000001810 */
[----:B------:R-:W-:Y:S06]  /*e420*/  MUFU.EX2 R71, R57 ;  /* 0x0000003900477308 */ /* 0x000fec0000000800 */
[C---:B--2---:R-:W-:Y:S04]  /*e430*/  HMMA.16816.F32 R20, R40.reuse, R52, R20 ;  /* 0x000000342814723c */ /* 0x044fe80000001814 */
[----:B------:R2:W4:Y:S03]  /*e440*/  MUFU.EX2 R70, R49 ;  /* 0x0000003100467308 */ /* 0x0005260000000800 */
[--C-:B------:R-:W-:Y:S01]  /*e450*/  FFMA.FTZ R52, R116, c[0x0][0x23c], -R39.reuse ;  /* 0x00008f0074347a23 */ /* 0x100fe20000010827 */
[C---:B------:R-:W-:Y:S04]  /*e460*/  HMMA.16816.F32 R24, R40.reuse, R54, R24 ;  /* 0x000000362818723c */ /* 0x040fe80000001818 */
[----:B-1----:R-:W-:Y:S02]  /*e470*/  FADD.FTZ R0, R207, R56 ;  /* 0x00000038cf007221 */ /* 0x002fe40000010000 */
[----:B------:R-:W-:Y:S01]  /*e480*/  FADD.FTZ R56, R212, R2 ;  /* 0x00000002d4387221 */ /* 0x000fe20000010000 */
[----:B------:R1:W-:Y:S01]  /*e490*/  MUFU.EX2 R69, R52 ;  /* 0x0000003400457308 */ /* 0x0003e20000000800 */
[----:B------:R-:W-:Y:S01]  /*e4a0*/  FADD.FTZ R2, R206, R0 ;  /* 0x00000000ce027221 */ /* 0x000fe20000010000 */
[C---:B-----5:R-:W-:Y:S03]  /*e4b0*/  HMMA.16816.F32 R28, R40.reuse, R44, R28 ;  /* 0x0000002c281c723c */ /* 0x060fe6000000181c */
[----:B------:R-:W-:Y:S02]  /*e4c0*/  FADD.FTZ R0, R205, R56 ;  /* 0x00000038cd007221 */ /* 0x000fe40000010000 */
[----:B------:R-:W-:Y:S02]  /*e4d0*/  FADD.FTZ R2, R204, R2 ;  /* 0x00000002cc027221 */ /* 0x000fe40000010000 */
[----:B------:R-:W-:Y:S01]  /*e4e0*/  FADD.FTZ R48, R202, R0 ;  /* 0x00000000ca307221 */ /* 0x000fe20000010000 */
[----:B------:R-:W-:Y:S04]  /*e4f0*/  HMMA.16816.F32 R32, R40, R46, R32 ;  /* 0x0000002e2820723c */ /* 0x000fe80000001820 */
[----:B------:R-:W-:Y:S02]  /*e500*/  FADD.FTZ R0, R203, R2 ;  /* 0x00000002cb007221 */ /* 0x000fe40000010000 */
[----:B------:R-:W-:Y:S01]  /*e510*/  FADD.FTZ R2, R201, R48 ;  /* 0x00000030c9027221 */ /* 0x000fe20000010000 */
[----:B------:R-:W-:Y:S01]  /*e520*/  F2FP.PACK_AB R40, R76, R77 ;  /* 0x0000004d4c28723e */ /* 0x000fe200000000ff */
[----:B------:R-:W-:Y:S01]  /*e530*/  FFMA.FTZ R44, R118, c[0x0][0x23c], -R60 ;  /* 0x00008f00762c7a23 */ /* 0x000fe2000001083c */
[----:B--2---:R-:W2:Y:S03]  /*e540*/  LDSM.16.MT88.4 R48, [R134+0x10800] ;  /* 0x010800008630783b */ /* 0x004ea60000004200 */
[----:B------:R-:W-:Y:S01]  /*e550*/  FADD.FTZ R2, R199, R2 ;  /* 0x00000002c7027221 */ /* 0x000fe20000010000 */
[----:B------:R5:W-:Y:S01]  /*e560*/  MUFU.EX2 R67, R44 ;  /* 0x0000002c00437308 */ /* 0x000be20000000800 */
[----:B------:R-:W-:Y:S01]  /*e570*/  FADD.FTZ R0, R200, R0 ;  /* 0x00000000c8007221 */ /* 0x000fe20000010000 */
[----:B------:R-:W-:Y:S01]  /*e580*/  F2FP.PACK_AB R41, R73, R75 ;  /* 0x0000004b4929723e */ /* 0x000fe200000000ff */
[----:B------:R-:W-:Y:S01]  /*e590*/  FADD.FTZ R2, R197, R2 ;  /* 0x00000002c5027221 */ /* 0x000fe20000010000 */
[----:B---3--:R-:W-:Y:S01]  /*e5a0*/  F2FP.PACK_AB R42, R72, R74 ;  /* 0x0000004a482a723e */ /* 0x008fe200000000ff */
[----:B------:R-:W-:Y:S01]  /*e5b0*/  FADD.FTZ R0, R198, R0 ;  /* 0x00000000c6007221 */ /* 0x000fe20000010000 */
[----:B----4-:R-:W-:Y:S01]  /*e5c0*/  F2FP.PACK_AB R43, R70, R71 ;  /* 0x00000047462b723e */ /* 0x010fe200000000ff */
[----:B-1----:R-:W-:Y:S02]  /*e5d0*/  FADD.FTZ R52, R195, R2 ;  /* 0x00000002c3347221 */ /* 0x002fe40000010000 */
[----:B------:R-:W-:Y:S02]  /*e5e0*/  FFMA.FTZ R2, R117, c[0x0][0x23c], -R39 ;  /* 0x00008f0075027a23 */ /* 0x000fe40000010827 */
[----:B------:R-:W-:Y:S02]  /*e5f0*/  FADD.FTZ R56, R188, R52 ;  /* 0x00000034bc387221 */ /* 0x000fe40000010000 */
[----:B------:R-:W-:Y:S01]  /*e600*/  FADD.FTZ R0, R196, R0 ;  /* 0x00000000c4007221 */ /* 0x000fe20000010000 */
[----:B------:R1:W3:Y:S01]  /*e610*/  MUFU.EX2 R68, R2 ;  /* 0x0000000200447308 */ /* 0x0002e20000000800 */
[----:B------:R-:W4:Y:S02]  /*e620*/  LDSM.16.MT88.4 R52, [R217+0x10800] ;  /* 0x01080000d934783b */ /* 0x000f240000004200 */
[----:B------:R-:W-:Y:S04]  /*e630*/  FADD.FTZ R0, R190, R0 ;  /* 0x00000000be007221 */ /* 0x000fe80000010000 */
[----:B------:R-:W-:Y:S02]  /*e640*/  FADD.FTZ R0, R187, R0 ;  /* 0x00000000bb007221 */ /* 0x000fe40000010000 */
[----:B-----5:R-:W5:Y:S02]  /*e650*/  LDSM.16.MT88.4 R44, [R135+0x10800] ;  /* 0x01080000872c783b */ /* 0x020f640000004200 */
[----:B------:R-:W-:Y:S01]  /*e660*/  FADD.FTZ R0, R186, R0 ;  /* 0x00000000ba007221 */ /* 0x000fe20000010000 */
[C---:B--2---:R-:W-:Y:S03]  /*e670*/  HMMA.16816.F32 R4, R40.reuse, R48, R4 ;  /* 0x000000302804723c */ /* 0x044fe60000001804 */
[----:B-1----:R-:W-:Y:S02]  /*e680*/  FADD.FTZ R2, R189, R56 ;  /* 0x00000038bd027221 */ /* 0x002fe40000010000 */
[----:B------:R-:W-:Y:S02]  /*e690*/  FADD.FTZ R56, R181, R0 ;  /* 0x00000000b5387221 */ /* 0x000fe40000010000 */
[----:B------:R-:W-:Y:S01]  /*e6a0*/  FADD.FTZ R57, R184, R2 ;  /* 0x00000002b8397221 */ /* 0x000fe20000010000 */
[C---:B------:R-:W-:Y:S04]  /*e6b0*/  HMMA.16816.F32 R8, R40.reuse, R50, R8 ;  /* 0x000000322808723c */ /* 0x040fe80000001808 */
[--C-:B------:R-:W-:Y:S02]  /*e6c0*/  FFMA.FTZ R2, R194, c[0x0][0x23c], -R60.reuse ;  /* 0x00008f00c2027a23 */ /* 0x100fe4000001083c */
[----:B------:R-:W-:Y:S02]  /*e6d0*/  FADD.FTZ R0, R185, R57 ;  /* 0x00000039b9007221 */ /* 0x000fe40000010000 */
[--C-:B------:R-:W-:Y:S01]  /*e6e0*/  FFMA.FTZ R48, R193, c[0x0][0x23c], -R39.reuse ;  /* 0x00008f00c1307a23 */ /* 0x100fe20000010827 */
[----:B------:R1:W2:Y:S01]  /*e6f0*/  MUFU.EX2 R66, R2 ;  /* 0x0000000200427308 */ /* 0x0002a20000000800 */
[C---:B----4-:R-:W-:Y:S07]  /*e700*/  HMMA.16816.F32 R12, R40.reuse, R52, R12 ;  /* 0x00000034280c723c */ /* 0x050fee000000180c */
[----:B------:R-:W-:Y:S01]  /*e710*/  FFMA.FTZ R52, R122, c[0x0][0x23c], -R60 ;  /* 0x00008f007a347a23 */ /* 0x000fe2000001083c */
[C---:B------:R-:W-:Y:S01]  /*e720*/  HMMA.16816.F32 R16, R40.reuse, R54, R16 ;  /* 0x000000362810723c */ /* 0x040fe20000001810 */
[----:B------:R4:W-:Y:S07]  /*e730*/  MUFU.EX2 R65, R48 ;  /* 0x0000003000417308 */ /* 0x0009ee0000000800 */
[C---:B-----5:R-:W-:Y:S03]  /*e740*/  HMMA.16816.F32 R20, R40.reuse, R44, R20 ;  /* 0x0000002c2814723c */ /* 0x060fe60000001814 */
[----:B------:R5:W-:Y:S01]  /*e750*/  MUFU.EX2 R63, R52 ;  /* 0x00000034003f7308 */ /* 0x000be20000000800 */
[----:B-1----:R-:W-:Y:S02]  /*e760*/  FADD.FTZ R2, R183, R56 ;  /* 0x00000038b7027221 */ /* 0x002fe40000010000 */
[----:B------:R-:W-:Y:S02]  /*e770*/  FADD.FTZ R56, R182, R0 ;  /* 0x00000000b6387221 */ /* 0x000fe40000010000 */
[C---:B------:R-:W-:Y:S04]  /*e780*/  HMMA.16816.F32 R24, R40.reuse, R46, R24 ;  /* 0x0000002e2818723c */ /* 0x040fe80000001818 */
[----:B------:R-:W-:Y:S02]  /*e790*/  FADD.FTZ R0, R179, R2 ;  /* 0x00000002b3007221 */ /* 0x000fe40000010000 */
[----:B------:R-:W-:Y:S02]  /*e7a0*/  FADD.FTZ R2, R180, R56 ;  /* 0x00000038b4027221 */ /* 0x000fe40000010000 */
[----:B------:R-:W-:Y:S01]  /*e7b0*/  FADD.FTZ R0, R177, R0 ;  /* 0x00000000b1007221 */ /* 0x000fe20000010000 */
[----:B----4-:R-:W1:Y:S03]  /*e7c0*/  LDSM.16.MT88.4 R48, [R216+0x10800] ;  /* 0x01080000d830783b */ /* 0x010e660000004200 */
[--C-:B------:R-:W-:Y:S02]  /*e7d0*/  FFMA.FTZ R56, R121, c[0x0][0x23c], -R39.reuse ;  /* 0x00008f0079387a23 */ /* 0x100fe40000010827 */
[----:B------:R-:W-:Y:S02]  /*e7e0*/  FADD.FTZ R0, R175, R0 ;  /* 0x00000000af007221 */ /* 0x000fe40000010000 */
[----:B------:R4:W1:Y:S01]  /*e7f0*/  MUFU.EX2 R64, R56 ;  /* 0x0000003800407308 */ /* 0x0008620000000800 */
[----:B------:R-:W-:Y:S02]  /*e800*/  FADD.FTZ R2, R176, R2 ;  /* 0x00000002b0027221 */ /* 0x000fe40000010000 */
[----:B------:R-:W-:Y:S02]  /*e810*/  FADD.FTZ R0, R174, R0 ;  /* 0x00000000ae007221 */ /* 0x000fe40000010000 */
[----:B------:R-:W-:Y:S02]  /*e820*/  FADD.FTZ R2, R178, R2 ;  /* 0x00000002b2027221 */ /* 0x000fe40000010000 */
[----:B------:R-:W-:Y:S02]  /*e830*/  FADD.FTZ R0, R171, R0 ;  /* 0x00000000ab007221 */ /* 0x000fe40000010000 */
[--C-:B------:R-:W-:Y:S02]  /*e840*/  FFMA.FTZ R44, R192, c[0x0][0x23c], -R39.reuse ;  /* 0x00008f00c02c7a23 */ /* 0x100fe40000010827 */
[----:B-----5:R-:W-:Y:S02]  /*e850*/  FADD.FTZ R52, R170, R0 ;  /* 0x00000000aa347221 */ /* 0x020fe40000010000 */
[----:B------:R-:W-:Y:S01]  /*e860*/  FFMA.FTZ R0, R123, c[0x0][0x23c], -R60 ;  /* 0x00008f007b007a23 */ /* 0x000fe2000001083c */
[----:B------:R-:W-:Y:S01]  /*e870*/  MUFU.EX2 R61, R44 ;  /* 0x0000002c003d7308 */ /* 0x000fe20000000800 */
[----:B------:R-:W-:Y:S04]  /*e880*/  FADD.FTZ R2, R173, R2 ;  /* 0x00000002ad027221 */ /* 0x000fe80000010000 */
[----:B------:R-:W-:Y:S04]  /*e890*/  FADD.FTZ R2, R172, R2 ;  /* 0x00000002ac027221 */ /* 0x000fe80000010000 */
[----:B----4-:R-:W-:Y:S01]  /*e8a0*/  FADD.FTZ R56, R169, R2 ;  /* 0x00000002a9387221 */ /* 0x010fe20000010000 */
[----:B------:R4:W5:Y:S01]  /*e8b0*/  MUFU.EX2 R62, R0 ;  /* 0x00000000003e7308 */ /* 0x0009620000000800 */
[----:B------:R-:W-:Y:S02]  /*e8c0*/  FADD.FTZ R2, R167, R52 ;  /* 0x00000034a7027221 */ /* 0x000fe40000010000 */
[----:B------:R-:W-:Y:S01]  /*e8d0*/  FADD.FTZ R56, R168, R56 ;  /* 0x00000038a8387221 */ /* 0x000fe20000010000 */
[----:B------:R-:W5:Y:S01]  /*e8e0*/  LDSM.16.MT88.4 R52, [R134+0x11000] ;  /* 0x011000008634783b */ /* 0x000f620000004200 */
[C---:B-1----:R-:W-:Y:S07]  /*e8f0*/  HMMA.16816.F32 R28, R40.reuse, R48, R28 ;  /* 0x00000030281c723c */ /* 0x042fee000000181c */
[----:B------:R-:W-:Y:S01]  /*e900*/  FFMA.FTZ R48, R209, c[0x0][0x23c], -R60 ;  /* 0x00008f00d1307a23 */ /* 0x000fe2000001083c */
[----:B------:R-:W-:Y:S03]  /*e910*/  HMMA.16816.F32 R32, R40, R50, R32 ;  /* 0x000000322820723c */ /* 0x000fe60000001820 */
[----:B------:R1:W-:Y:S01]  /*e920*/  MUFU.EX2 R58, R48 ;  /* 0x00000030003a7308 */ /* 0x0003e20000000800 */
[----:B----4-:R-:W-:Y:S03]  /*e930*/  FADD.FTZ R0, R166, R2 ;  /* 0x00000002a6007221 */ /* 0x010fe60000010000 */
[----:B---3--:R-:W-:Y:S01]  /*e940*/  F2FP.PACK_AB R40, R68, R69 ;  /* 0x000000454428723e */ /* 0x008fe200000000ff */
[----:B------:R-:W-:Y:S01]  /*e950*/  FADD.FTZ R2, R165, R56 ;  /* 0x00000038a5027221 */ /* 0x000fe20000010000 */
[----:B--2---:R-:W-:Y:S03]  /*e960*/  F2FP.PACK_AB R41, R66, R67 ;  /* 0x000000434229723e */ /* 0x004fe600000000ff */
[----:B------:R-:W-:Y:S01]  /*e970*/  FADD.FTZ R2, R164, R2 ;  /* 0x00000002a4027221 */ /* 0x000fe20000010000 */
[----:B------:R-:W-:Y:S01]  /*e980*/  F2FP.PACK_AB R42, R64, R65 ;  /* 0x00000041402a723e */ /* 0x000fe200000000ff */
[----:B------:R-:W-:Y:S01]  /*e990*/  FADD.FTZ R0, R163, R0 ;  /* 0x00000000a3007221 */ /* 0x000fe20000010000 */
[----:B-----5:R-:W-:Y:S01]  /*e9a0*/  F2FP.PACK_AB R43, R62, R63 ;  /* 0x0000003f3e2b723e */ /* 0x020fe200000000ff */
[----:B------:R-:W-:Y:S02]  /*e9b0*/  FADD.FTZ R44, R161, R2 ;  /* 0x00000002a12c7221 */ /* 0x000fe40000010000 */
[--C-:B------:R-:W-:Y:S02]  /*e9c0*/  FFMA.FTZ R2, R208, c[0x0][0x23c], -R39.reuse ;  /* 0x00008f00d0027a23 */ /* 0x100fe40000010827 */
[----:B------:R-:W-:Y:S02]  /*e9d0*/  FADD.FTZ R0, R162, R0 ;  /* 0x00000000a2007221 */ /* 0x000fe40000010000 */
[----:B------:R-:W-:Y:S01]  /*e9e0*/  FADD.FTZ R56, R160, R44 ;  /* 0x0000002ca0387221 */ /* 0x000fe20000010000 */
[----:B------:R2:W3:Y:S01]  /*e9f0*/  MUFU.EX2 R59, R2 ;  /* 0x00000002003b7308 */ /* 0x0004e20000000800 */
[----:B------:R-:W-:Y:S01]  /*ea00*/  FADD.FTZ R0, R159, R0 ;  /* 0x000000009f007221 */ /* 0x000fe20000010000 */
[----:B------:R-:W4:Y:S01]  /*ea10*/  LDSM.16.MT88.4 R44, [R217+0x11000] ;  /* 0x01100000d92c783b */ /* 0x000f220000004200 */
[C---:B------:R-:W-:Y:S03]  /*ea20*/  HMMA.16816.F32 R4, R40.reuse, R52, R4 ;  /* 0x000000342804723c */ /* 0x040fe60000001804 */
[----:B------:R-:W-:Y:S04]  /*ea30*/  FADD.FTZ R0, R158, R0 ;  /* 0x000000009e007221 */ /* 0x000fe80000010000 */
[----:B------:R-:W-:Y:S01]  /*ea40*/  FADD.FTZ R0, R154, R0 ;  /* 0x000000009a007221 */ /* 0x000fe20000010000 */
[----:B-1----:R-:W1:Y:S01]  /*ea50*/  LDSM.16.MT88.4 R48, [R135+0x11000] ;  /* 0x011000008730783b */ /* 0x002e620000004200 */
[--C-:B------:R-:W-:Y:S01]  /*ea60*/  FFMA.FTZ R52, R128, c[0x0][0x23c], -R39.reuse ;  /* 0x00008f0080347a23 */ /* 0x100fe20000010827 */
[C---:B------:R-:W-:Y:S03]  /*ea70*/  HMMA.16816.F32 R8, R40.reuse, R54, R8 ;  /* 0x000000362808723c */ /* 0x040fe60000001808 */
[----:B------:R-:W-:Y:S02]  /*ea80*/  FFMA.FTZ R39, R129, c[0x0][0x23c], -R39 ;  /* 0x00008f0081277a23 */ /* 0x000fe40000010827 */
[----:B--2---:R-:W-:Y:S01]  /*ea90*/  FADD.FTZ R2, R157, R56 ;  /* 0x000000389d027221 */ /* 0x004fe20000010000 */
[----:B---3--:R-:W-:Y:S01]  /*eaa0*/  F2FP.PACK_AB R164, R59, R61 ;  /* 0x0000003d3ba4723e */ /* 0x008fe200000000ff */
[----:B------:R-:W-:Y:S02]  /*eab0*/  FADD.FTZ R56, R152, R0 ;  /* 0x0000000098387221 */ /* 0x000fe40000010000 */
[----:B------:R-:W-:Y:S03]  /*eac0*/  FADD.FTZ R57, R156, R2 ;  /* 0x000000029c397221 */ /* 0x000fe60000010000 */
[----:B------:R-:W-:Y:S01]  /*ead0*/  FFMA.FTZ R2, R210, c[0x0][0x23c], -R60 ;  /* 0x00008f00d2027a23 */ /* 0x000fe2000001083c */
[----:B------:R-:W-:Y:S01]  /*eae0*/  LDSM.16.MT88.4 R156, [R135+0x11800] ;  /* 0x01180000879c783b */ /* 0x000fe20000004200 */
[----:B------:R-:W-:Y:S02]  /*eaf0*/  FADD.FTZ R0, R155, R57 ;  /* 0x000000399b007221 */ /* 0x000fe40000010000 */
[----:B------:R-:W-:Y:S01]  /*eb00*/  FADD.FTZ R56, R151, R56 ;  /* 0x0000003897387221 */ /* 0x000fe20000010000 */
[----:B------:R2:W3:Y:S01]  /*eb10*/  MUFU.EX2 R57, R2 ;  /* 0x0000000200397308 */ /* 0x0004e20000000800 */
[----:B------:R-:W-:Y:S01]  /*eb20*/  FFMA.FTZ R60, R38, c[0x0][0x23c], -R60 ;  /* 0x00008f00263c7a23 */ /* 0x000fe2000001083c */
[C---:B----4-:R-:W-:Y:S08]  /*eb30*/  HMMA.16816.F32 R12, R40.reuse, R44, R12 ;  /* 0x0000002c280c723c */ /* 0x050ff0000000180c */
[----:B------:R-:W-:Y:S01]  /*eb40*/  MUFU.EX2 R44, R39 ;  /* 0x00000027002c7308 */ /* 0x000fe20000000800 */
[C---:B------:R-:W-:Y:S09]  /*eb50*/  HMMA.16816.F32 R16, R40.reuse, R46, R16 ;  /* 0x0000002e2810723c */ /* 0x040ff20000001810 */
[----:B------:R-:W-:Y:S01]  /*eb60*/  MUFU.EX2 R60, R60 ;  /* 0x0000003c003c7308 */ /* 0x000fe20000000800 */
[C---:B-1----:R-:W-:Y:S03]  /*eb70*/  HMMA.16816.F32 R20, R40.reuse, R48, R20 ;  /* 0x000000302814723c */ /* 0x042fe60000001814 */
[----:B--2---:R-:W-:Y:S01]  /*eb80*/  FADD.FTZ R2, R153, R0 ;  /* 0x0000000099027221 */ /* 0x004fe20000010000 */
[----:B---3--:R-:W-:Y:S01]  /*eb90*/  F2FP.PACK_AB R165, R57, R58 ;  /* 0x0000003a39a5723e */ /* 0x008fe200000000ff */
[----:B------:R-:W-:Y:S02]  /*eba0*/  FADD.FTZ R0, R150, R56 ;  /* 0x0000003896007221 */ /* 0x000fe40000010000 */
[----:B------:R-:W-:Y:S02]  /*ebb0*/  FADD.FTZ R2, R149, R2 ;  /* 0x0000000295027221 */ /* 0x000fe40000010000 */
[----:B------:R1:W2:Y:S01]  /*ebc0*/  MUFU.EX2 R56, R52 ;  /* 0x0000003400387308 */ /* 0x0002a20000000800 */
[C---:B------:R-:W-:Y:S03]  /*ebd0*/  HMMA.16816.F32 R24, R40.reuse, R50, R24 ;  /* 0x000000322818723c */ /* 0x040fe60000001818 */
[----:B------:R-:W-:Y:S02]  /*ebe0*/  FADD.FTZ R0, R147, R0 ;  /* 0x0000000093007221 */ /* 0x000fe40000010000 */
[----:B------:R-:W-:Y:S02]  /*ebf0*/  FADD.FTZ R2, R148, R2 ;  /* 0x0000000294027221 */ /* 0x000fe40000010000 */
[----:B------:R-:W-:Y:S01]  /*ec00*/  FADD.FTZ R0, R146, R0 ;  /* 0x0000000092007221 */ /* 0x000fe20000010000 */
[----:B------:R-:W-:Y:S01]  /*ec10*/  LDSM.16.MT88.4 R148, [R217+0x11800] ;  /* 0x01180000d994783b */ /* 0x000fe20000004200 */
[----:B------:R-:W-:Y:S01]  /*ec20*/  FADD.FTZ R2, R145, R2 ;  /* 0x0000000291027221 */ /* 0x000fe20000010000 */
[----:B------:R-:W3:Y:S02]  /*ec30*/  MUFU.EX2 R39, R37 ;  /* 0x0000002500277308 */ /* 0x000ee40000000800 */
[----:B------:R-:W-:Y:S02]  /*ec40*/  FADD.FTZ R0, R143, R0 ;  /* 0x000000008f007221 */ /* 0x000fe40000010000 */
[----:B------:R-:W-:Y:S02]  /*ec50*/  FADD.FTZ R2, R144, R2 ;  /* 0x0000000290027221 */ /* 0x000fe40000010000 */
[----:B------:R-:W-:Y:S02]  /*ec60*/  FADD.FTZ R0, R142, R0 ;  /* 0x000000008e007221 */ /* 0x000fe40000010000 */
[----:B------:R-:W-:Y:S02]  /*ec70*/  FADD.FTZ R2, R141, R2 ;  /* 0x000000028d027221 */ /* 0x000fe40000010000 */
[----:B------:R-:W-:Y:S02]  /*ec80*/  FADD.FTZ R0, R139, R0 ;  /* 0x000000008b007221 */ /* 0x000fe40000010000 */
[----:B------:R-:W-:Y:S01]  /*ec90*/  FADD.FTZ R2, R140, R2 ;  /* 0x000000028c027221 */ /* 0x000fe20000010000 */
[----:B-1----:R-:W1:Y:S01]  /*eca0*/  LDSM.16.MT88.4 R52, [R216+0x11000] ;  /* 0x01100000d834783b */ /* 0x002e620000004200 */
[----:B------:R-:W-:Y:S01]  /*ecb0*/  FADD.FTZ R0, R138, R0 ;  /* 0x000000008a007221 */ /* 0x000fe20000010000 */
[----:B--2---:R-:W-:Y:S01]  /*ecc0*/  F2FP.PACK_AB R166, R44, R56 ;  /* 0x000000382ca6723e */ /* 0x004fe200000000ff */
[----:B------:R-:W-:Y:S02]  /*ecd0*/  FADD.FTZ R2, R137, R2 ;  /* 0x0000000289027221 */ /* 0x000fe40000010000 */
[----:B------:R-:W-:Y:S01]  /*ece0*/  FADD.FTZ R0, R133, R0 ;  /* 0x0000000085007221 */ /* 0x000fe20000010000 */
[----:B------:R-:W-:Y:S01]  /*ecf0*/  MOV R133, R3 ;  /* 0x0000000300857202 */ /* 0x000fe20000000f00 */
[----:B------:R-:W-:Y:S01]  /*ed00*/  FADD.FTZ R2, R136, R2 ;  /* 0x0000000288027221 */ /* 0x000fe20000010000 */
[----:B------:R-:W2:Y:S01]  /*ed10*/  LDSM.16.MT88.4 R140, [R134+0x11800] ;  /* 0x01180000868c783b */ /* 0x000ea20000004200 */
[----:B------:R-:W-:Y:S01]  /*ed20*/  FADD.FTZ R0, R132, R0 ;  /* 0x0000000084007221 */ /* 0x000fe20000010000 */
[----:B------:R-:W-:Y:S01]  /*ed30*/  MOV R132, R36 ;  /* 0x0000002400847202 */ /* 0x000fe20000000f00 */
        /* <DEDUP_REMOVED lines=23> */
[C---:B--2---:R-:W-:Y:S01]  /*eeb0*/  HMMA.16816.F32 R136, R164.reuse, R140, R4 ;  /* 0x0000008ca488723c */ /* 0x044fe20000001804 */
        /* <DEDUP_REMOVED lines=22> */
[C---:B-1----:R-:W-:Y:S04]  /*f020*/  HMMA.16816.F32 R160, R164.reuse, R4, R28 ;  /* 0x00000004a4a0723c */ /* 0x042fe8000000181c */
[----:B------:R-:W-:Y:S02]  /*f030*/  FADD.FTZ R0, R66, R0 ;  /* 0x0000000042007221 */ /* 0x000fe40000010000 */
[----:B------:R-:W-:Y:S02]  /*f040*/  FADD.FTZ R2, R64, R2 ;  /* 0x0000000240027221 */ /* 0x000fe40000010000 */
[----:B------:R-:W-:Y:S01]  /*f050*/  FADD.FTZ R0, R63, R0 ;  /* 0x000000003f007221 */ /* 0x000fe20000010000 */
[----:B------:R-:W-:Y:S03]  /*f060*/  HMMA.16816.F32 R164, R164, R6, R32 ;  /* 0x00000006a4a4723c */ /* 0x000fe60000001820 */
[----:B------:R-:W-:Y:S02]  /*f070*/  FADD.FTZ R2, R61, R2 ;  /* 0x000000023d027221 */ /* 0x000fe40000010000 */
[----:B------:R-:W-:Y:S02]  /*f080*/  FADD.FTZ R0, R62, R0 ;  /* 0x000000003e007221 */ /* 0x000fe40000010000 */
[----:B------:R-:W-:Y:S02]  /*f090*/  FADD.FTZ R2, R59, R2 ;  /* 0x000000023b027221 */ /* 0x000fe40000010000 */
[----:B------:R-:W-:Y:S03]  /*f0a0*/  FADD.FTZ R0, R58, R0 ;  /* 0x000000003a007221 */ /* 0x000fe60000010000 */
[----:B------:R-:W-:Y:S02]  /*f0b0*/  FADD.FTZ R4, R56, R2 ;  /* 0x0000000238047221 */ /* 0x000fe40000010000 */
[----:B------:R-:W-:Y:S02]  /*f0c0*/  FADD.FTZ R0, R57, R0 ;  /* 0x0000000039007221 */ /* 0x000fe40000010000 */
[----:B------:R-:W-:Y:S02]  /*f0d0*/  FADD.FTZ R4, R44, R4 ;  /* 0x000000042c047221 */ /* 0x000fe40000010000 */
[----:B------:R-:W-:Y:S01]  /*f0e0*/  FADD.FTZ R2, R39, R0 ;  /* 0x0000000027027221 */ /* 0x000fe20000010000 */
[----:B------:R-:W-:Y:S02]  /*f0f0*/  IADD3 R0, R191, -0x1, RZ ;  /* 0xffffffffbf007810 */ /* 0x000fe40007ffe0ff */
[----:B------:R1:W-:Y:S01]  /*f100*/  STL [R1+0x18], R4 ;  /* 0x0000180401007387 */ /* 0x0003e20000100800 */
[----:B------:R-:W-:Y:S03]  /*f110*/  FADD.FTZ R2, R60, R2 ;  /* 0x000000023c027221 */ /* 0x000fe60000010000 */
[----:B------:R1:W-:Y:S04]  /*f120*/  STL [R1], R0 ;  /* 0x0000000001007387 */ /* 0x0003e80000100800 */
[----:B------:R1:W-:Y:S01]  /*f130*/  STL [R1+0x1c], R2 ;  /* 0x00001c0201007387 */ /* 0x0003e20000100800 */
[----:B------:R-:W-:-:S05]  /*f140*/  @P0 BRA `(.L_x_2186) ;  /* 0xffff9d7000000947 */ /* 0x000fca000383ffff */
.L_x_2182:
[----:B--2---:R-:W2:Y:S04]  /*f150*/  LDL.LU R5, [R1+0x18] ;  /* 0x0000180001057983 */ /* 0x004ea80000300800 */
[----:B-1----:R-:W3:Y:S04]  /*f160*/  LDL.LU R4, [R1+0x1c] ;  /* 0x00001c0001047983 */ /* 0x002ee80000300800 */
[----:B------:R-:W4:Y:S04]  /*f170*/  LDL.LU R38, [R1+0x28] ;  /* 0x0000280001267983 */ /* 0x000f280000300800 */
[----:B------:R-:W4:Y:S04]  /*f180*/  LDL.LU R37, [R1+0x2c] ;  /* 0x00002c0001257983 */ /* 0x000f280000300800 */
[----:B------:R-:W1:Y:S02]  /*f190*/  S2R R26, SR_TID.X ;  /* 0x00000000001a7919 */ /* 0x000e640000002100 */
[----:B-1----:R-:W-:-:S04]  /*f1a0*/  SHF.R.S32.HI R27, RZ, 0x1f, R26 ;  /* 0x0000001fff1b7819 */ /* 0x002fc8000001141a */
[CC--:B------:R-:W-:Y:S02]  /*f1b0*/  LEA.HI R8, R27.reuse, R26.reuse, RZ, 0x2 ;  /* 0x0000001a1b087211 */ /* 0x0c0fe400078f10ff */
[----:B------:R-:W-:Y:S01]  /*f1c0*/  LEA.HI R25, R27, R26, RZ, 0x5 ;  /* 0x0000001a1b197211 */ /* 0x000fe200078f28ff */
[----:B------:R-:W-:Y:S01]  /*f1d0*/  ULDC.U8 UR4, c[0x0][0x328] ;  /* 0x0000ca0000047ab9 */ /* 0x000fe20000000000 */
[----:B------:R-:W-:Y:S01]  /*f1e0*/  BSSY B0, `(.L_x_2187) ;  /* 0x0000097000007945 */ /* 0x000fe20003800000 */
[----:B--2---:R-:W1:Y:S04]  /*f1f0*/  SHFL.BFLY PT, R2, R5, 0x2, 0x1f ;  /* 0x0c401f0005027f89 */ /* 0x004e6800000e0000 */
[----:B---3--:R-:W2:Y:S01]  /*f200*/  SHFL.BFLY PT, R0, R4, 0x2, 0x1f ;  /* 0x0c401f0004007f89 */ /* 0x008ea200000e0000 */
[----:B-1----:R-:W-:-:S02]  /*f210*/  FADD.FTZ R2, R2, R5 ;  /* 0x0000000502027221 */ /* 0x002fc40000010000 */
[----:B--2---:R-:W-:-:S03]  /*f220*/  FADD.FTZ R0, R0, R4 ;  /* 0x0000000400007221 */ /* 0x004fc60000010000 */
[----:B------:R-:W1:Y:S04]  /*f230*/  SHFL.BFLY PT, R5, R2, 0x1, 0x1f ;  /* 0x0c201f0002057f89 */ /* 0x000e6800000e0000 */
[----:B------:R-:W2:Y:S01]  /*f240*/  SHFL.BFLY PT, R4, R0, 0x1, 0x1f ;  /* 0x0c201f0000047f89 */ /* 0x000ea200000e0000 */
[----:B-1----:R-:W-:-:S05]  /*f250*/  FADD.FTZ R24, R2, R5 ;  /* 0x0000000502187221 */ /* 0x002fca0000010000 */
[----:B------:R-:W-:Y:S01]  /*f260*/  FSETP.NE.FTZ.AND P4, PT, R24, RZ, PT ;  /* 0x000000ff1800720b */ /* 0x000fe20003f95000 */
[----:B--2---:R-:W-:Y:S01]  /*f270*/  FADD.FTZ R23, R0, R4 ;  /* 0x0000000400177221 */ /* 0x004fe20000010000 */
[----:B------:R-:W-:-:S04]  /*f280*/  MOV R0, 0x3f800000 ;  /* 0x3f80000000007802 */ /* 0x000fc80000000f00 */
[----:B------:R-:W-:-:S07]  /*f290*/  FSETP.NE.FTZ.AND P3, PT, R23, RZ, PT ;  /* 0x000000ff1700720b */ /* 0x000fce0003f75000 */
[----:B------:R-:W1:Y:S01]  /*f2a0*/  @P4 MUFU.RCP R0, R24 ;  /* 0x0000001800004308 */ /* 0x000e620000001000 */
[----:B------:R-:W-:Y:S02]  /*f2b0*/  MOV R2, 0x3f800000 ;  /* 0x3f80000000027802 */ /* 0x000fe40000000f00 */
[----:B------:R-:W-:Y:S02]  /*f2c0*/  LOP3.LUT R4, R8, 0x3ffffffc, RZ, 0xc0, !PT ;  /* 0x3ffffffc08047812 */ /* 0x000fe400078ec0ff */
[----:B------:R-:W-:-:S03]  /*f2d0*/  SHF.R.S32.HI R5, RZ, 0x5, R25 ;  /* 0x00000005ff057819 */ /* 0x000fc60000011419 */
[----:B------:R-:W-:Y:S01]  /*f2e0*/  IMAD.IADD R4, R26, 0x1, -R4 ;  /* 0x000000011a047824 */ /* 0x000fe200078e0a04 */
[----:B------:R-:W2:Y:S03]  /*f2f0*/  @P3 MUFU.RCP R2, R23 ;  /* 0x0000001700023308 */ /* 0x000ea60000001000 */
[----:B------:R-:W-:Y:S01]  /*f300*/  IMAD R5, R5, 0x200, R4 ;  /* 0x0000020005057824 */ /* 0x000fe200078e0204 */
[----:B------:R-:W-:Y:S01]  /*f310*/  SHF.R.S32.HI R4, RZ, 0x2, R8 ;  /* 0x00000002ff047819 */ /* 0x000fe20000011408 */
[C---:B-1----:R-:W-:Y:S02]  /*f320*/  FMUL.FTZ R136, R0.reuse, R136 ;  /* 0x0000008800887220 */ /* 0x042fe40000410000 */
        /* <DEDUP_REMOVED lines=14> */
[----:B------:R-:W-:Y:S01]  /*f410*/  FMUL.FTZ R10, R0, R165 ;  /* 0x000000a5000a7220 */ /* 0x000fe20000410000 */
[----:B------:R-:W-:-:S04]  /*f420*/  SHF.R.S32.HI R0, RZ, 0x1f, R8 ;  /* 0x0000001fff007819 */ /* 0x000fc80000011408 */
[----:B------:R-:W-:Y:S01]  /*f430*/  LEA.HI R0, R0, R4, RZ, 0x3 ;  /* 0x0000000400007211 */ /* 0x000fe200078f18ff */
[----:B--2---:R-:W-:-:S03]  /*f440*/  FMUL.FTZ R139, R2, R139 ;  /* 0x0000008b028b7220 */ /* 0x004fc60000410000 */
[----:B------:R-:W-:Y:S01]  /*f450*/  LOP3.LUT R0, R0, 0xfffffff8, RZ, 0xc0, !PT ;  /* 0xfffffff800007812 */ /* 0x000fe200078ec0ff */
        /* <DEDUP_REMOVED lines=15> */
[----:B------:R-:W-:-:S05]  /*f550*/  IADD3 R2, R4, -R0, RZ ;  /* 0x8000000004027210 */ /* 0x000fca0007ffe0ff */
[C---:B------:R-:W-:Y:S01]  /*f560*/  IMAD.SHL.U32 R0, R2.reuse, 0x40, RZ ;  /* 0x0000004002007824 */ /* 0x040fe200078e00ff */
[----:B------:R-:W-:-:S04]  /*f570*/  LOP3.LUT R4, R2, 0x1, RZ, 0xc0, !PT ;  /* 0x0000000102047812 */ /* 0x000fc800078ec0ff */
[----:B------:R-:W-:Y:S02]  /*f580*/  LOP3.LUT R0, R0, 0x1c0, RZ, 0xc0, !PT ;  /* 0x000001c000007812 */ /* 0x000fe400078ec0ff */
[----:B------:R-:W-:Y:S02]  /*f590*/  ISETP.NE.U32.AND P0, PT, R4, 0x1, PT ;  /* 0x000000010400780c */ /* 0x000fe40003f05070 */
[----:B------:R-:W-:Y:S02]  /*f5a0*/  LEA.HI R0, R0, R0, RZ, 0x1d ;  /* 0x0000000000007211 */ /* 0x000fe400078fe8ff */
[----:B------:R-:W-:Y:S02]  /*f5b0*/  R2P PR, R2, 0x6 ;  /* 0x0000000602007804 */ /* 0x000fe40000000000 */
[----:B------:R-:W-:Y:S01]  /*f5c0*/  MOV R8, 0xfffffff0 ;  /* 0xfffffff000087802 */ /* 0x000fe20000000f00 */
[----:B------:R-:W-:Y:S01]  /*f5d0*/  IMAD.U32 R0, R5, 0x2, R0 ;  /* 0x0000000205007824 */ /* 0x000fe200078e0000 */
[----:B------:R-:W-:-:S02]  /*f5e0*/  MOV R4, 0x20 ;  /* 0x0000002000047802 */ /* 0x000fc40000000f00 */
[----:B------:R-:W-:Y:S01]  /*f5f0*/  SEL R8, R8, 0x10, !P0 ;  /* 0x0000001008087807 */ /* 0x000fe20004000000 */
[----:B------:R-:W-:Y:S01]  /*f600*/  IMAD.SHL.U32 R0, R0, 0x2, RZ ;  /* 0x0000000200007824 */ /* 0x000fe200078e00ff */
[----:B------:R-:W-:Y:S02]  /*f610*/  F2FP.PACK_AB R6, R139, R6 ;  /* 0x000000068b06723e */ /* 0x000fe400000000ff */
[----:B------:R-:W-:Y:S02]  /*f620*/  F2FP.PACK_AB R7, R7, R136 ;  /* 0x000000880707723e */ /* 0x000fe400000000ff */
[----:B------:R-:W-:Y:S02]  /*f630*/  F2FP.PACK_AB R11, R11, R140 ;  /* 0x0000008c0b0b723e */ /* 0x000fe400000000ff */
[----:B------:R-:W-:Y:S02]  /*f640*/  F2FP.PACK_AB R15, R143, R15 ;  /* 0x0000000f8f0f723e */ /* 0x000fe400000000ff */
[----:B------:R-:W-:-:S02]  /*f650*/  SEL R4, R4, 0xffffffe0, !P1 ;  /* 0xffffffe004047807 */ /* 0x000fc40004800000 */
[C---:B------:R-:W-:Y:S02]  /*f660*/  IADD3 R5, R0.reuse, R8, RZ ;  /* 0x0000000800057210 */ /* 0x040fe40007ffe0ff */
[C---:B------:R-:W-:Y:S01]  /*f670*/  IADD3 R2, R0.reuse, 0x40, RZ ;  /* 0x0000004000027810 */ /* 0x040fe20007ffe0ff */
[----:B------:R1:W-:Y:S01]  /*f680*/  STS [R0+0x400], R6 ;  /* 0x0004000600007388 */ /* 0x0003e20000000800 */
[----:B------:R-:W-:Y:S02]  /*f690*/  @P2 IADD3 R2, R0, -0x40, RZ ;  /* 0xffffffc000022810 */ /* 0x000fe40007ffe0ff */
[----:B------:R-:W-:Y:S01]  /*f6a0*/  F2FP.PACK_AB R14, R14, R144 ;  /* 0x000000900e0e723e */ /* 0x000fe200000000ff */
[----:B------:R2:W-:Y:S01]  /*f6b0*/  STS [R0], R7 ;  /* 0x0000000700007388 */ /* 0x0005e20000000800 */
[----:B------:R-:W-:-:S03]  /*f6c0*/  F2FP.PACK_AB R13, R147, R13 ;  /* 0x0000000d930d723e */ /* 0x000fc600000000ff */
[----:B------:R-:W-:Y:S01]  /*f6d0*/  STS [R5], R11 ;  /* 0x0000000b05007388 */ /* 0x000fe20000000800 */
[----:B------:R-:W-:-:S03]  /*f6e0*/  F2FP.PACK_AB R12, R12, R148 ;  /* 0x000000940c0c723e */ /* 0x000fc600000000ff */
[----:B------:R3:W-:Y:S01]  /*f6f0*/  STS [R5+0x400], R15 ;  /* 0x0004000f05007388 */ /* 0x0007e20000000800 */
[----:B------:R-:W-:Y:S02]  /*f700*/  F2FP.PACK_AB R18, R151, R18 ;  /* 0x000000129712723e */ /* 0x000fe400000000ff */
[----:B------:R-:W-:Y:S02]  /*f710*/  F2FP.PACK_AB R17, R17, R152 ;  /* 0x000000981111723e */ /* 0x000fe400000000ff */
[----:B------:R-:W-:Y:S02]  /*f720*/  F2FP.PACK_AB R22, R155, R22 ;  /* 0x000000169b16723e */ /* 0x000fe400000000ff */
[----:B------:R-:W-:Y:S02]  /*f730*/  F2FP.PACK_AB R21, R21, R156 ;  /* 0x0000009c1515723e */ /* 0x000fe400000000ff */
[----:B-1----:R-:W-:Y:S01]  /*f740*/  IADD3 R6, R0, R4, RZ ;  /* 0x0000000400067210 */ /* 0x002fe20007ffe0ff */
[----:B--2---:R-:W-:Y:S01]  /*f750*/  IMAD.IADD R7, R5, 0x1, R4 ;  /* 0x0000000105077824 */ /* 0x004fe200078e0204 */
[----:B------:R-:W-:-:S03]  /*f760*/  F2FP.PACK_AB R20, R159, R20 ;  /* 0x000000149f14723e */ /* 0x000fc600000000ff */
[----:B------:R-:W-:Y:S01]  /*f770*/  STS [R6], R14 ;  /* 0x0000000e06007388 */ /* 0x000fe20000000800 */
[----:B------:R-:W-:Y:S02]  /*f780*/  F2FP.PACK_AB R19, R19, R160 ;  /* 0x000000a01313723e */ /* 0x000fe400000000ff */
[----:B---3--:R-:W-:Y:S01]  /*f790*/  IADD3 R5, R8, R2, RZ ;  /* 0x0000000208057210 */ /* 0x008fe20007ffe0ff */
[----:B------:R1:W-:Y:S01]  /*f7a0*/  STS [R6+0x400], R13 ;  /* 0x0004000d06007388 */ /* 0x0003e20000000800 */
[----:B------:R-:W-:Y:S02]  /*f7b0*/  F2FP.PACK_AB R16, R163, R16 ;  /* 0x00000010a310723e */ /* 0x000fe400000000ff */
[----:B------:R-:W-:Y:S01]  /*f7c0*/  F2FP.PACK_AB R10, R10, R164 ;  /* 0x000000a40a0a723e */ /* 0x000fe200000000ff */
[C---:B------:R-:W-:Y:S01]  /*f7d0*/  IMAD.IADD R0, R4.reuse, 0x1, R5 ;  /* 0x0000000104007824 */ /* 0x040fe200078e0205 */
[----:B------:R-:W-:Y:S01]  /*f7e0*/  F2FP.PACK_AB R9, R167, R9 ;  /* 0x00000009a709723e */ /* 0x000fe200000000ff */
[----:B------:R-:W-:Y:S04]  /*f7f0*/  STS [R7], R12 ;  /* 0x0000000c07007388 */ /* 0x000fe80000000800 */
[----:B------:R-:W-:Y:S04]  /*f800*/  STS [R7+0x400], R18 ;  /* 0x0004001207007388 */ /* 0x000fe80000000800 */
[----:B------:R-:W-:Y:S04]  /*f810*/  STS [R2], R17 ;  /* 0x0000001102007388 */ /* 0x000fe80000000800 */
[----:B------:R-:W-:Y:S01]  /*f820*/  STS [R2+0x400], R22 ;  /* 0x0004001602007388 */ /* 0x000fe20000000800 */
[----:B-1----:R-:W-:-:S03]  /*f830*/  IADD3 R6, R4, R2, RZ ;  /* 0x0000000204067210 */ /* 0x002fc60007ffe0ff */
[----:B------:R-:W-:Y:S04]  /*f840*/  STS [R5], R21 ;  /* 0x0000001505007388 */ /* 0x000fe80000000800 */
[----:B------:R-:W-:Y:S04]  /*f850*/  STS [R5+0x400], R20 ;  /* 0x0004001405007388 */ /* 0x000fe80000000800 */
[----:B------:R-:W-:Y:S04]  /*f860*/  STS [R6], R19 ;  /* 0x0000001306007388 */ /* 0x000fe80000000800 */
[----:B------:R-:W-:Y:S04]  /*f870*/  STS [R6+0x400], R16 ;  /* 0x0004001006007388 */ /* 0x000fe80000000800 */
[----:B------:R-:W-:Y:S04]  /*f880*/  STS [R0], R10 ;  /* 0x0000000a00007388 */ /* 0x000fe80000000800 */
[----:B------:R1:W-:Y:S04]  /*f890*/  STS [R0+0x400], R9 ;  /* 0x0004000900007388 */ /* 0x0003e80000000800 */
[----:B------:R-:W-:Y:S06]  /*f8a0*/  BAR.SYNC.DEFER_BLOCKING 0x0 ;  /* 0x0000000000007b1d */ /* 0x000fec0000010000 */
[----:B------:R-:W2:Y:S04]  /*f8b0*/  S2R R8, SR_CTAID.Z ;  /* 0x0000000000087919 */ /* 0x000ea80000002700 */
[----:B------:R-:W3:Y:S01]  /*f8c0*/  S2R R4, SR_CTAID.Y ;  /* 0x0000000000047919 */ /* 0x000ee20000002600 */
[----:B------:R-:W-:-:S03]  /*f8d0*/  ISETP.NE.AND P0, PT, RZ, UR4, PT ;  /* 0x00000004ff007c0c */ /* 0x000fc6000bf05270 */
[----:B------:R3:W4:Y:S04]  /*f8e0*/  LDS.128 R32, [R241] ;  /* 0x00000000f1207984 */ /* 0x0007280000000c00 */
[----:B------:R4:W4:Y:S04]  /*f8f0*/  LDS.128 R28, [R241+0x800] ;  /* 0x00080000f11c7984 */ /* 0x0009280000000c00 */
[----:B------:R4:W4:Y:S04]  /*f900*/  LDS.128 R16, [R241+0x1000] ;  /* 0x00100000f1107984 */ /* 0x0009280000000c00 */
[----:B------:R4:W4:Y:S01]  /*f910*/  LDS.128 R12, [R241+0x1800] ;  /* 0x00180000f10c7984 */ /* 0x0009220000000c00 */
[----:B-1----:R-:W-:Y:S01]  /*f920*/  LOP3.LUT R0, R25, 0xffffffe0, RZ, 0xc0, !PT ;  /* 0xffffffe019007812 */ /* 0x002fe200078ec0ff */
[----:B------:R-:W1:Y:S01]  /*f930*/  @P4 MUFU.LG2 R6, R24 ;  /* 0x0000001800064308 */ /* 0x000e620000000c00 */
[----:B--2---:R-:W-:-:S03]  /*f940*/  @P0 MOV R10, R8 ;  /* 0x00000008000a0202 */ /* 0x004fc60000000f00 */
[----:B------:R-:W-:-:S04]  /*f950*/  IMAD.IADD R0, R26, 0x1, -R0 ;  /* 0x000000011a007824 */ /* 0x000fc800078e0a00 */
[----:B------:R-:W2:Y:S01]  /*f960*/  @P3 MUFU.LG2 R5, R23 ;  /* 0x0000001700053308 */ /* 0x000ea20000000c00 */
[----:B---3--:R-:W-:Y:S01]  /*f970*/  @P0 MOV R7, R4 ;  /* 0x0000000400070202 */ /* 0x008fe20000000f00 */
[----:B------:R-:W-:Y:S01]  /*f980*/  @P0 IMAD R2, R10, c[0x0][0x234], RZ ;  /* 0x00008d000a020a24 */ /* 0x000fe200078e02ff */
[----:B------:R-:W-:Y:S02]  /*f990*/  LOP3.LUT P1, RZ, R0, 0x3, RZ, 0xc0, !PT ;  /* 0x0000000300ff7812 */ /* 0x000fe4000782c0ff */
[----:B------:R-:W-:Y:S01]  /*f9a0*/  @!P0 MOV R10, R8 ;  /* 0x00000008000a8202 */ /* 0x000fe20000000f00 */
[----:B------:R-:W-:Y:S01]  /*f9b0*/  @P0 IMAD R2, R7, c[0x0][0x214], R2 ;  /* 0x0000850007020a24 */ /* 0x000fe200078e0202 */
[----:B------:R-:W-:Y:S01]  /*f9c0*/  @!P0 MOV R7, R4 ;  /* 0x0000000400078202 */ /* 0x000fe20000000f00 */
[----:B-1----:R-:W-:Y:S01]  /*f9d0*/  @P4 FMUL.FTZ R6, R6, 0.69314718246459960938 ;  /* 0x3f31721806064820 */ /* 0x002fe20000410000 */
[----:B------:R-:W-:-:S03]  /*f9e0*/  MOV R9, 0x7f800000 ;  /* 0x7f80000000097802 */ /* 0x000fc60000000f00 */
[----:B------:R-:W-:Y:S02]  /*f9f0*/  @!P0 IMAD R4, R7, c[0x0][0x1c0], R10 ;  /* 0x0000700007048a24 */ /* 0x000fe400078e020a */
[----:B--2---:R-:W-:Y:S01]  /*fa00*/  @P3 FMUL.FTZ R5, R5, 0.69314718246459960938 ;  /* 0x3f31721805053820 */ /* 0x004fe20000410000 */
[----:B----4-:R-:W-:Y:S01]  /*fa10*/  LEA R0, R37, R38, 0x4 ;  /* 0x0000002625007211 */ /* 0x010fe200078e20ff */
[----:B------:R-:W-:Y:S02]  /*fa20*/  IMAD.MOV.U32 R8, RZ, RZ, 0x7f800000 ;  /* 0x7f800000ff087424 */ /* 0x000fe400078e00ff */
[----:B------:R-:W-:Y:S02]  /*fa30*/  @P4 FFMA.FTZ R8, R36, c[0x0][0x238], R6 ;  /* 0x00008e0024084a23 */ /* 0x000fe40000010006 */
[----:B------:R-:W-:Y:S02]  /*fa40*/  @P3 FFMA.FTZ R9, R3, c[0x0][0x238], R5 ;  /* 0x00008e0003093a23 */ /* 0x000fe40000010005 */
[----:B------:R-:W-:Y:S01]  /*fa50*/  @!P0 IMAD R2, R4, c[0x0][0x214], RZ ;  /* 0x0000850004028a24 */ /* 0x000fe200078e02ff */
[----:B------:R-:W-:Y:S05]  /*fa60*/  @P1 BRA `(.L_x_2188) ;  /* 0x000000e000001947 */ /* 0x000fea0003800000 */
[----:B------:R-:W1:Y:S01]  /*fa70*/  S2R R6, SR_CTAID.X ;  /* 0x0000000000067919 */ /* 0x000e620000002500 */
[----:B------:R-:W-:Y:S01]  /*fa80*/  IMAD.MOV.U32 R3, RZ, RZ, -0x40 ;  /* 0xffffffc0ff037424 */ /* 0x000fe200078e00ff */
[----:B------:R-:W-:Y:S01]  /*fa90*/  IADD3 R4, R0, 0x8, RZ ;  /* 0x0000000800047810 */ /* 0x000fe20007ffe0ff */
[----:B-1----:R-:W-:-:S02]  /*faa0*/  IMAD R2, R6, 0x40, R2 ;  /* 0x0000004006027824 */ /* 0x002fc400078e0202 */
        /* <DEDUP_REMOVED lines=10> */
.L_x_2188:
[----:B------:R-:W-:Y:S05]  /*fb50*/  BSYNC B0 ;  /* 0x0000000000007941 */ /* 0x000fea0003800000 */
.L_x_2187:
[----:B------:R-:W2:Y:S01]  /*fb60*/  S2R R0, SR_TID.X ;  /* 0x0000000000007919 */ /* 0x000ea20000002100 */
[----:B------:R-:W-:Y:S01]  /*fb70*/  LEA.HI R6, R27, R26, RZ, 0x3 ;  /* 0x0000001a1b067211 */ /* 0x000fe200078f18ff */
[----:B------:R-:W-:Y:S02]  /*fb80*/  ULDC.64 UR4, c[0x0][0x1e8] ;  /* 0x00007a0000047ab9 */ /* 0x000fe40000000a00 */
[----:B------:R-:W3:Y:S01]  /*fb90*/  S2R R5, SR_CTAID.X ;  /* 0x0000000000057919 */ /* 0x000ee20000002500 */
[----:B------:R-:W-:Y:S02]  /*fba0*/  USHF.L.U32 UR7, UR4, 0x5, URZ ;  /* 0x0000000504077899 */ /* 0x000fe4000800063f */
[----:B------:R-:W-:-:S02]  /*fbb0*/  UMOV UR6, 0x5 ;  /* 0x0000000500067882 */ /* 0x000fc40000000000 */
[----:B------:R-:W-:Y:S01]  /*fbc0*/  USHF.L.U64.HI UR5, UR4, UR6, UR5 ;  /* 0x0000000604057299 */ /* 0x000fe20008010205 */
[----:B-12---:R-:W-:-:S04]  /*fbd0*/  SHF.R.S32.HI R2, RZ, 0x1f, R0 ;  /* 0x0000001fff027819 */ /* 0x006fc80000011400 */
[----:B------:R-:W-:Y:S01]  /*fbe0*/  LEA.HI R2, R2, R0, RZ, 0x3 ;  /* 0x0000000002027211 */ /* 0x000fe200078f18ff */
[----:B---3--:R-:W-:-:S03]  /*fbf0*/  IMAD.SHL.U32 R5, R5, 0x40, RZ ;  /* 0x0000004005057824 */ /* 0x008fc600078e00ff */
        /* <DEDUP_REMOVED lines=28> */
[----:B------:R-:W-:Y:S01]  /*fdc0*/  STG.E.128 [R6.64], R32 ;  /* 0x0000002006007986 */ /* 0x000fe2000c101d0a */
[----:B------:R-:W-:Y:S02]  /*fdd0*/  IADD3.X R5, R7, UR5, RZ, P0, !PT ;  /* 0x0000000507057c10 */ /* 0x000fe400087fe4ff */
[----:B------:R-:W-:-:S03]  /*fde0*/  IADD3 R2, P0, R4, UR7, RZ ;  /* 0x0000000704027c10 */ /* 0x000fc6000ff1e0ff */
[----:B------:R-:W-:Y:S01]  /*fdf0*/  STG.E.128 [R4.64], R28 ;  /* 0x0000001c04007986 */ /* 0x000fe2000c101d0a */
[----:B------:R-:W-:Y:S02]  /*fe00*/  IADD3.X R3, R5, UR5, RZ, P0, !PT ;  /* 0x0000000505037c10 */ /* 0x000fe400087fe4ff */
[----:B------:R-:W-:-:S03]  /*fe10*/  IADD3 R8, P0, R2, UR7, RZ ;  /* 0x0000000702087c10 */ /* 0x000fc6000ff1e0ff */
[----:B------:R-:W-:Y:S01]  /*fe20*/  STG.E.128 [R2.64], R16 ;  /* 0x0000001002007986 */ /* 0x000fe2000c101d0a */
[----:B------:R-:W-:-:S05]  /*fe30*/  IADD3.X R9, R3, UR5, RZ, P0, !PT ;  /* 0x0000000503097c10 */ /* 0x000fca00087fe4ff */
[----:B------:R-:W-:Y:S01]  /*fe40*/  STG.E.128 [R8.64], R12 ;  /* 0x0000000c08007986 */ /* 0x000fe2000c101d0a */
[----:B------:R-:W-:Y:S05]  /*fe50*/  EXIT ;  /* 0x000000000000794d */ /* 0x000fea0003800000 */
.L_x_2189:
        /* <DEDUP_REMOVED lines=10> */
.L_x_7763:


//--------------------- .text._ZN5flash24flash_fwd_splitkv_kernelI23Flash_fwd_kernel_traitsILi64ELi64ELi256ELi4ELb0ELb0EN7cutlass6half_tE19Flash_kernel_traitsILi64ELi64ELi256ELi4ES3_EELb1ELb0ELb0ELb1ELb1ELb0ELb1ELb0EEEvNS_16Flash_fwd_paramsE --------------------------
	.section	.text._ZN5flash24flash_fwd_splitkv_kernelI23Flash_fwd_kernel_traitsILi64ELi64ELi256ELi4ELb0ELb0EN7cutlass6half_tE19Flash_kernel_traitsILi64ELi64ELi256ELi4ES3_EELb1ELb0ELb0ELb1ELb1ELb0ELb1ELb0EEEvNS_16Flash_fwd_paramsE,"ax",@progbits
	.sectioninfo	@"SHI_REGISTERS=255"
	.align	128
        .global         _ZN5flash24flash_fwd_splitkv_kernelI23Flash_fwd_kernel_traitsILi64ELi64ELi256ELi4ELb0ELb0EN7cutlass6half_tE19Flash_kernel_traitsILi64ELi64ELi256ELi4ES3_EELb1ELb0ELb0ELb1ELb1ELb0ELb1ELb0EEEvNS_16Flash_fwd_paramsE
        .type           _ZN5flash24flash_fwd_splitkv_kernelI23Flash_fwd_kernel_traitsILi64ELi64ELi256ELi4ELb0ELb0EN7cutlass6half_tE19Flash_kernel_traitsILi64ELi64ELi256ELi4ES3_EELb1ELb0ELb0ELb1ELb1ELb0ELb1ELb0EEEvNS_16Flash_fwd_paramsE,@function
        .size           _ZN5flash24flash_fwd_splitkv_kernelI23Flash_fwd_kernel_traitsILi64ELi64ELi256ELi4ELb0ELb0EN7cutlass6half_tE19Flash_kernel_traitsILi64ELi64ELi256ELi4ES3_EELb1ELb0ELb0ELb1ELb1ELb0ELb1ELb0EEEvNS_16Flash_fwd_paramsE,(.L_x_7764 - _ZN5flash24flash_fwd_splitkv_kernelI23Flash_fwd_kernel_traitsILi64ELi64ELi256ELi4ELb0ELb0EN7cutlass6half_tE19Flash_kernel_traitsILi64ELi64ELi256ELi4ES3_EELb1ELb0ELb0ELb1ELb1ELb0ELb1ELb0EEEvNS_16Flash_fwd_paramsE)
        .other          _ZN5flash24flash_fwd_splitkv_kernelI23Flash_fwd_kernel_traitsILi64ELi64ELi256ELi4ELb0ELb0EN7cutlass6half_tE19Flash_kernel_traitsILi64ELi64ELi256ELi4ES3_EELb1ELb0ELb0ELb1ELb1ELb0ELb1ELb0EEEvNS_16Flash_fwd_paramsE,@"STO_CUDA_ENTRY STV_DEFAULT"
_ZN5flash24flash_fwd_splitkv_kernelI23Flash_fwd_kernel_traitsILi64ELi64ELi256ELi4ELb0ELb0EN7cutlass6half_tE19Flash_kernel_traitsILi64ELi64ELi256ELi4ES3_EELb1ELb0ELb0ELb1ELb1ELb0ELb1ELb0EEEvNS_16Flash_fwd_paramsE:
.text._ZN5flash24flash_fwd_splitkv_kernelI23Flash_fwd_kernel_traitsILi64ELi64ELi256ELi4ELb0ELb0EN7cutlass6half_tE19Flash_kernel_traitsILi64ELi64ELi256ELi4ES3_EELb1ELb0ELb0ELb1ELb1ELb0ELb1ELb0EEEvNS_16Flash_fwd_paramsE:
[----:B------:R-:W-:Y:S02]  /*0000*/  MOV R1, c[0x0][0x28] ;  /* 0x00000a0000017a02 */ /* 0x000fe40000000f00 */
[----:B------:R-:W1:Y:S01]  /*0010*/  I2F.U32.RP R4, c[0x0][0x1c0] ;  /* 0x0000700000047b06 */ /* 0x000e620000209000 */
[----:B------:R-:W2:Y:S01]  /*0020*/  S2R R2, SR_CTAID.Z ;  /* 0x0000000000027919 */ /* 0x000ea20000002700 */
[----:B------:R-:W-:Y:S01]  /*0030*/  ISETP.NE.U32.AND P1, PT, RZ, c[0x0][0x250], PT ;  /* 0x00009400ff007a0c */ /* 0x000fe20003f25070 */
[----:B------:R-:W-:Y:S01]  /*0040*/  ULDC.64 UR10, c[0x0][0x118] ;  /* 0x00004600000a7ab9 */ /* 0x000fe20000000a00 */
[----:B------:R-:W-:Y:S02]  /*0050*/  ISETP.NE.U32.AND P0, PT, RZ, c[0x0][0x258], PT ;  /* 0x00009600ff007a0c */ /* 0x000fe40003f05070 */
[----:B------:R-:W-:Y:S02]  /*0060*/  ISETP.NE.U32.AND P2, PT, RZ, c[0x0][0x1c0], PT ;  /* 0x00007000ff007a0c */ /* 0x000fe40003f45070 */
[----:B------:R-:W-:Y:S02]  /*0070*/  ISETP.NE.AND.EX P1, PT, RZ, c[0x0][0x254], PT, P1 ;  /* 0x00009500ff007a0c */ /* 0x000fe40003f25310 */
[----:B------:R-:W-:Y:S01]  /*0080*/  ISETP.NE.AND.EX P0, PT, RZ, c[0x0][0x25c], PT, P0 ;  /* 0x00009700ff007a0c */ /* 0x000fe20003f05300 */
[----:B-1----:R-:W1:Y:S10]  /*0090*/  MUFU.RCP R4, R4 ;  /* 0x0000000400047308 */ /* 0x002e740000001000 */
[----:B------:R-:W-:Y:S01]  /*00a0*/  @P1 IMAD.MOV.U32 R3, RZ, RZ, 0x4 ;  /* 0x00000004ff031424 */ /* 0x000fe200078e00ff */
[----:B-1----:R-:W-:-:S04]  /*00b0*/  IADD3 R4, R4, 0xffffffe, RZ ;  /* 0x0ffffffe04047810 */ /* 0x002fc80007ffe0ff */
        /* <DEDUP_REMOVED lines=11> */
[----:B------:R-:W-:Y:S01]  /*0170*/  ISETP.GE.U32.AND P3, PT, R0, c[0x0][0x1c0], PT ;  /* 0x0000700000007a0c */ /* 0x000fe20003f66070 */
[----:B------:R-:W-:-:S12]  /*0180*/  @P0 IMAD.MOV.U32 R0, RZ, RZ, 0x4 ;  /* 0x00000004ff000424 */ /* 0x000fd800078e00ff */
[----:B------:R-:W-:Y:S02]  /*0190*/  @P3 IADD3 R243, R243, 0x1, RZ ;  /* 0x00000001f3f33810 */ /* 0x000fe40007ffe0ff */
[----:B------:R-:W-:-:S05]  /*01a0*/  @!P2 LOP3.LUT R243, RZ, c[0x0][0x1c0], RZ, 0x33, !PT ;  /* 0x00007000fff3aa12 */ /* 0x000fca00078e33ff */
[----:B------:R-:W-:-:S04]  /*01b0*/  @P1 IMAD.WIDE R6, R243, R3, c[0x0][0x250] ;  /* 0x00009400f3061625 */ /* 0x000fc800078e0203 */
[----:B------:R-:W-:Y:S01]  /*01c0*/  @P0 IMAD.WIDE R8, R243, R0, c[0x0][0x258] ;  /* 0x00009600f3080625 */ /* 0x000fe200078e0200 */
[----:B------:R-:W2:Y:S04]  /*01d0*/  @P1 LDG.E R4, [R6.64] ;  /* 0x0000000a06041981 */ /* 0x000ea8000c1e1900 */
[----:B------:R1:W2:Y:S01]  /*01e0*/  @P0 LDG.E R185, [R8.64] ;  /* 0x0000000a08b90981 */ /* 0x0002a2000c1e1900 */
[----:B------:R-:W-:-:S03]  /*01f0*/  @!P0 ISETP.NE.U32.AND P2, PT, RZ, c[0x0][0x268], PT ;  /* 0x00009a00ff008a0c */ /* 0x000fc60003f45070 */
[----:B------:R-:W3:Y:S01]  /*0200*/  S2R R12, SR_CTAID.X ;  /* 0x00000000000c7919 */ /* 0x000ee20000002500 */
[----:B------:R-:W-:-:S04]  /*0210*/  @!P0 ISETP.NE.AND.EX P2, PT, RZ, c[0x0][0x26c], PT, P2 ;  /* 0x00009b00ff008a0c */ /* 0x000fc80003f45320 */
[----:B------:R-:W-:Y:S01]  /*0220*/  @!P0 SEL R0, RZ, c[0x0][0x21c], !P2 ;  /* 0x00008700ff008a07 */ /* 0x000fe20005000000 */
[----:B-1----:R-:W-:Y:S02]  /*0230*/  IMAD.MOV R9, RZ, RZ, -R243 ;  /* 0x000000ffff097224 */ /* 0x002fe400078e0af3 */
[----:B---3--:R-:W-:Y:S02]  /*0240*/  IMAD.SHL.U32 R188, R12, 0x40, RZ ;  /* 0x000000400cbc7824 */ /* 0x008fe400078e00ff */
[----:B------:R-:W-:-:S03]  /*0250*/  IMAD R9, R9, c[0x0][0x1c0], R2 ;  /* 0x0000700009097a24 */ /* 0x000fc600078e0202 */
[----:B------:R-:W-:Y:S01]  /*0260*/  ISETP.GE.AND P1, PT, R188, c[0x0][0x214], PT ;  /* 0x00008500bc007a0c */ /* 0x000fe20003f26270 */
[--C-:B--2---:R-:W-:Y:S01]  /*0270*/  @P0 IMAD.IADD R185, R185, 0x1, -R4.reuse ;  /* 0x00000001b9b90824 */ /* 0x104fe200078e0a04 */
[----:B------:R-:W-:-:S11]  /*0280*/  @!P0 IADD3 R185, R0, c[0x0][0x218], -R4 ;  /* 0x0000860000b98a10 */ /* 0x000fd60007ffe804 */
[----:B------:R-:W-:Y:S05]  /*0290*/  @P1 EXIT ;  /* 0x000000000000194d */ /* 0x000fea0003800000 */
[----:B------:R-:W-:Y:S01]  /*02a0*/  IABS R3, c[0x0][0x10] ;  /* 0x0000040000037a13 */ /* 0x000fe20000000000 */
[----:B------:R-:W-:Y:S01]  /*02b0*/  IMAD.MOV.U32 R0, RZ, RZ, c[0x0][0x218] ;  /* 0x00008600ff007624 */ /* 0x000fe200078e00ff */
[----:B------:R-:W1:Y:S02]  /*02c0*/  S2R R187, SR_TID.X ;  /* 0x0000000000bb7919 */ /* 0x000e640000002100 */
[----:B------:R-:W2:Y:S02]  /*02d0*/  I2F.RP R6, R3 ;  /* 0x0000000300067306 */ /* 0x000ea40000209400 */
[----:B------:R-:W-:-:S04]  /*02e0*/  IADD3 R0, R0, 0xff, RZ ;  /* 0x000000ff00007810 */ /* 0x000fc80007ffe0ff */
[----:B------:R-:W-:-:S04]  /*02f0*/  SHF.R.S32.HI R5, RZ, 0x1f, R0 ;  /* 0x0000001fff057819 */ /* 0x000fc80000011400 */
[----:B------:R-:W-:-:S04]  /*0300*/  LEA.HI R5, R5, R0, RZ, 0x8 ;  /* 0x0000000005057211 */ /* 0x000fc800078f40ff */
[----:B------:R-:W-:Y:S01]  /*0310*/  LEA.HI.SX32 R5, R5, c[0x0][0x10], 0x18 ;  /* 0x0000040005057a11 */ /* 0x000fe200078fc2ff */
[----:B--2---:R-:W2:Y:S03]  /*0320*/  MUFU.RCP R6, R6 ;  /* 0x0000000600067308 */ /* 0x004ea60000001000 */
[----:B------:R-:W-:-:S04]  /*0330*/  IADD3 R5, R5, -0x1, RZ ;  /* 0xffffffff05057810 */ /* 0x000fc80007ffe0ff */
[----:B------:R-:W-:Y:S02]  /*0340*/  IABS R0, R5 ;  /* 0x0000000500007213 */ /* 0x000fe40000000000 */
[----:B------:R-:W-:-:S04]  /*0350*/  LOP3.LUT R5, R5, c[0x0][0x10], RZ, 0x3c, !PT ;  /* 0x0000040005057a12 */ /* 0x000fc800078e3cff */
[----:B------:R-:W-:Y:S02]  /*0360*/  ISETP.GE.AND P0, PT, R5, RZ, PT ;  /* 0x000000ff0500720c */ /* 0x000fe40003f06270 */
[----:B------:R-:W-:Y:S02]  /*0370*/  IADD3 R5, R188, 0x13f, RZ ;  /* 0x0000013fbc057810 */ /* 0x000fe40007ffe0ff */
[----:B--2---:R-:W-:Y:S02]  /*0380*/  IADD3 R6, R6, 0xffffffe, RZ ;  /* 0x0ffffffe06067810 */ /* 0x004fe40007ffe0ff */
[----:B------:R-:W-:Y:S02]  /*0390*/  IADD3 R5, R185, -c[0x0][0x214], R5 ;  /* 0x80008500b9057a10 */ /* 0x000fe40007ffe005 */
[----:B------:R-:W2:Y:S02]  /*03a0*/  F2I.FTZ.U32.TRUNC.NTZ R7, R6 ;  /* 0x0000000600077305 */ /* 0x000ea4000021f000 */
[----:B------:R-:W-:-:S04]  /*03b0*/  IADD3 R5, R5, c[0x0][0x2e8], RZ ;  /* 0x0000ba0005057a10 */ /* 0x000fc80007ffe0ff */
[----:B------:R-:W-:-:S04]  /*03c0*/  SHF.R.S32.HI R180, RZ, 0x1f, R5 ;  /* 0x0000001fffb47819 */ /* 0x000fc80000011405 */
[----:B------:R-:W-:-:S04]  /*03d0*/  LEA.HI R180, R180, R5, RZ, 0x8 ;  /* 0x00000005b4b47211 */ /* 0x000fc800078f40ff */
[----:B------:R-:W-:Y:S01]  /*03e0*/  SHF.R.S32.HI R180, RZ, 0x8, R180 ;  /* 0x00000008ffb47819 */ /* 0x000fe200000114b4 */
[----:B--2---:R-:W-:Y:S02]  /*03f0*/  IMAD.MOV R2, RZ, RZ, -R7 ;  /* 0x000000ffff027224 */ /* 0x004fe400078e0a07 */
[----:B------:R-:W-:Y:S02]  /*0400*/  IMAD.MOV.U32 R6, RZ, RZ, RZ ;  /* 0x000000ffff067224 */ /* 0x000fe400078e00ff */
[----:B------:R-:W-:-:S04]  /*0410*/  IMAD R2, R2, R3, RZ ;  /* 0x0000000302027224 */ /* 0x000fc800078e02ff */
[----:B------:R-:W-:-:S04]  /*0420*/  IMAD.HI.U32 R2, R7, R2, R6 ;  /* 0x0000000207027227 */ /* 0x000fc800078e0006 */
[----:B------:R-:W-:-:S04]  /*0430*/  IMAD.MOV.U32 R6, RZ, RZ, R0 ;  /* 0x000000ffff067224 */ /* 0x000fc800078e0000 */
[----:B------:R-:W-:-:S04]  /*0440*/  IMAD.HI.U32 R2, R2, R6, RZ ;  /* 0x0000000602027227 */ /* 0x000fc800078e00ff */
[----:B------:R-:W-:-:S04]  /*0450*/  IMAD.MOV R0, RZ, RZ, -R2 ;  /* 0x000000ffff007224 */ /* 0x000fc800078e0a02 */
[----:B------:R-:W-:Y:S01]  /*0460*/  IMAD R0, R3, R0, R6 ;  /* 0x0000000003007224 */ /* 0x000fe200078e0206 */
[----:B------:R-:W-:-:S04]  /*0470*/  IADD3 R6, R185, 0xff, RZ ;  /* 0x000000ffb9067810 */ /* 0x000fc80007ffe0ff */
[----:B------:R-:W-:-:S13]  /*0480*/  ISETP.GT.U32.AND P1, PT, R3, R0, PT ;  /* 0x000000000300720c */ /* 0x000fda0003f24070 */
[----:B------:R-:W-:Y:S01]  /*0490*/  @!P1 IMAD.IADD R0, R0, 0x1, -R3 ;  /* 0x0000000100009824 */ /* 0x000fe200078e0a03 */
[----:B------:R-:W-:Y:S02]  /*04a0*/  @!P1 IADD3 R2, R2, 0x1, RZ ;  /* 0x0000000102029810 */ /* 0x000fe40007ffe0ff */
[----:B------:R-:W-:Y:S02]  /*04b0*/  ISETP.NE.AND P1, PT, RZ, c[0x0][0x10], PT ;  /* 0x00000400ff007a0c */ /* 0x000fe40003f25270 */
[----:B------:R-:W-:Y:S02]  /*04c0*/  ISETP.GE.U32.AND P2, PT, R0, R3, PT ;  /* 0x000000030000720c */ /* 0x000fe40003f46070 */
[----:B------:R-:W2:Y:S01]  /*04d0*/  S2R R0, SR_CTAID.Y ;  /* 0x0000000000007919 */ /* 0x000ea20000002600 */
[----:B------:R-:W-:-:S04]  /*04e0*/  SHF.R.S32.HI R3, RZ, 0x1f, R6 ;  /* 0x0000001fff037819 */ /* 0x000fc80000011406 */
[----:B------:R-:W-:-:S04]  /*04f0*/  LEA.HI R3, R3, R6, RZ, 0x8 ;  /* 0x0000000603037211 */ /* 0x000fc800078f40ff */
[----:B------:R-:W-:Y:S02]  /*0500*/  SHF.R.S32.HI R3, RZ, 0x8, R3 ;  /* 0x00000008ff037819 */ /* 0x000fe40000011403 */
[----:B------:R-:W-:-:S05]  /*0510*/  @P2 IADD3 R2, R2, 0x1, RZ ;  /* 0x0000000102022810 */ /* 0x000fca0007ffe0ff */
[----:B------:R-:W-:Y:S01]  /*0520*/  @!P0 IMAD.MOV R2, RZ, RZ, -R2 ;  /* 0x000000ffff028224 */ /* 0x000fe200078e0a02 */
[----:B------:R-:W-:-:S05]  /*0530*/  @!P1 LOP3.LUT R2, RZ, c[0x0][0x10], RZ, 0x33, !PT ;  /* 0x00000400ff029a12 */ /* 0x000fca00078e33ff */
[----:B--2---:R-:W-:-:S04]  /*0540*/  IMAD R237, R2, R0, RZ ;  /* 0x0000000002ed7224 */ /* 0x004fc800078e02ff */
[----:B------:R-:W-:-:S05]  /*0550*/  IMAD.IADD R2, R2, 0x1, R237 ;  /* 0x0000000102027824 */ /* 0x000fca00078e02ed */
[----:B------:R-:W-:-:S04]  /*0560*/  IMNMX R2, R3, R2, PT ;  /* 0x0000000203027217 */ /* 0x000fc80003800200 */
[----:B------:R-:W-:-:S04]  /*0570*/  IMNMX R180, R2, R180, PT ;  /* 0x000000b402b47217 */ /* 0x000fc80003800200 */
[----:B------:R-:W-:-:S13]  /*0580*/  ISETP.GE.AND P0, PT, R237, R180, PT ;  /* 0x000000b4ed00720c */ /* 0x000fda0003f06270 */
[----:B------:R-:W-:Y:S05]  /*0590*/  @!P0 BRA `(.L_x_2190) ;  /* 0x0000040000008947 */ /* 0x000fea0003800000 */
[----:B-1----:R-:W-:Y:S01]  /*05a0*/  SHF.R.S32.HI R2, RZ, 0x1f, R187 ;  /* 0x0000001fff027819 */ /* 0x002fe200000114bb */
[----:B------:R-:W-:Y:S01]  /*05b0*/  IMAD R0, R0, c[0x0][0x210], R243 ;  /* 0x0000840000007a24 */ /* 0x000fe200078e02f3 */
[----:B------:R-:W-:Y:S02]  /*05c0*/  LOP3.LUT P6, RZ, R187, 0xf, RZ, 0xc0, !PT ;  /* 0x0000000fbbff7812 */ /* 0x000fe400078cc0ff */
[----:B------:R-:W-:-:S04]  /*05d0*/  LEA.HI R2, R2, R187, RZ, 0x4 ;  /* 0x000000bb02027211 */ /* 0x000fc800078f20ff */
[----:B------:R-:W-:-:S05]  /*05e0*/  LOP3.LUT R3, R2, 0x3ffffff0, RZ, 0xc0, !PT ;  /* 0x3ffffff002037812 */ /* 0x000fca00078ec0ff */
[----:B------:R-:W-:Y:S02]  /*05f0*/  IMAD.IADD R6, R187, 0x1, -R3 ;  /* 0x00000001bb067824 */ /* 0x000fe400078e0a03 */
[----:B------:R-:W-:Y:S01]  /*0600*/  IMAD R3, R0, c[0x0][0x1c0], R9 ;  /* 0x0000700000037a24 */ /* 0x000fe200078e0209 */
[----:B------:R-:W-:Y:S01]  /*0610*/  SHF.R.S32.HI R0, RZ, 0x4, R2 ;  /* 0x00000004ff007819 */ /* 0x000fe20000011402 */
[----:B------:R-:W-:Y:S02]  /*0620*/  IMAD.SHL.U32 R6, R6, 0x4, RZ ;  /* 0x0000000406067824 */ /* 0x000fe400078e00ff */
[----:B------:R-:W-:Y:S01]  /*0630*/  IMAD R3, R3, c[0x0][0x214], R188 ;  /* 0x0000850003037a24 */ /* 0x000fe200078e02bc */
[----:B------:R-:W-:Y:S02]  /*0640*/  IADD3 R188, -R188, c[0x0][0x214], RZ ;  /* 0x00008500bcbc7a10 */ /* 0x000fe40007ffe1ff */
[----:B------:R-:W-:Y:S01]  /*0650*/  SHF.R.S32.HI R7, RZ, 0x1f, R6 ;  /* 0x0000001fff077819 */ /* 0x000fe20000011406 */
[----:B------:R-:W-:Y:S01]  /*0660*/  IMAD R4, R3, c[0x0][0x22c], RZ ;  /* 0x00008b0003047a24 */ /* 0x000fe200078e02ff */
[----:B------:R-:W-:-:S02]  /*0670*/  IADD3 R2, R0, 0x10, RZ ;  /* 0x0000001000027810 */ /* 0x000fc40007ffe0ff */
[CC--:B------:R-:W-:Y:S01]  /*0680*/  ISETP.GE.OR P5, PT, R0.reuse, R188.reuse, P6 ;  /* 0x000000bc0000720c */ /* 0x0c0fe200037a6670 */
[----:B------:R-:W-:Y:S01]  /*0690*/  IMAD.WIDE R6, R0, 0x40, R6 ;  /* 0x0000004000067825 */ /* 0x000fe200078e0206 */
[----:B------:R-:W-:Y:S02]  /*06a0*/  ISETP.GE.OR P3, PT, R2, R188, P6 ;  /* 0x000000bc0200720c */ /* 0x000fe40003766670 */
[----:B------:R-:W-:Y:S02]  /*06b0*/  SHF.R.S32.HI R2, RZ, 0x1f, R3 ;  /* 0x0000001fff027819 */ /* 0x000fe40000011403 */
[----:B------:R-:W-:Y:S02]  /*06c0*/  IADD3 R5, P0, R4, R6, RZ ;  /* 0x0000000604057210 */ /* 0x000fe40007f1e0ff */
[----:B------:R-:W-:Y:S02]  /*06d0*/  IADD3 R8, R0, 0x8, RZ ;  /* 0x0000000800087810 */ /* 0x000fe40007ffe0ff */
[----:B------:R-:W-:-:S02]  /*06e0*/  LEA.HI.X.SX32 R4, R4, R7, 0x1, P0 ;  /* 0x0000000704047211 */ /* 0x000fc400000f0eff */
[----:B------:R-:W-:Y:S02]  /*06f0*/  IADD3 R3, P0, R3, R0, RZ ;  /* 0x0000000003037210 */ /* 0x000fe40007f1e0ff */
[----:B------:R-:W-:Y:S02]  /*0700*/  ISETP.GE.OR P4, PT, R8, R188, P6 ;  /* 0x000000bc0800720c */ /* 0x000fe40003786670 */
[----:B------:R-:W-:Y:S02]  /*0710*/  LEA.HI.X.SX32 R2, R0, R2, 0x1, P0 ;  /* 0x0000000200027211 */ /* 0x000fe400000f0eff */
[----:B------:R-:W-:Y:S02]  /*0720*/  LEA R10, P1, R5, c[0x0][0x1d8], 0x2 ;  /* 0x00007600050a7a11 */ /* 0x000fe400078210ff */
[----:B------:R-:W-:Y:S02]  /*0730*/  LEA R8, P0, R3, c[0x0][0x208], 0x2 ;  /* 0x0000820003087a11 */ /* 0x000fe400078010ff */
[----:B------:R-:W-:-:S02]  /*0740*/  LEA.HI.X R11, R5, c[0x0][0x1dc], R4, 0x2, P1 ;  /* 0x00007700050b7a11 */ /* 0x000fc400008f1404 */
[----:B------:R-:W-:Y:S01]  /*0750*/  LEA.HI.X R9, R3, c[0x0][0x20c], R2, 0x2, P0 ;  /* 0x0000830003097a11 */ /* 0x000fe200000f1402 */
[----:B------:R-:W-:Y:S01]  /*0760*/  @!P5 IMAD.MOV.U32 R2, RZ, RZ, -0x800000 ;  /* 0xff800000ff02d424 */ /* 0x000fe200078e00ff */
[C---:B------:R-:W-:Y:S01]  /*0770*/  IADD3 R6, R0.reuse, 0x18, RZ ;  /* 0x0000001800067810 */ /* 0x040fe20007ffe0ff */
[----:B------:R-:W-:Y:S01]  /*0780*/  STG.E.128 [R10.64], RZ ;  /* 0x000000ff0a007986 */ /* 0x000fe2000c101d0a */
[C---:B------:R-:W-:Y:S02]  /*0790*/  IADD3 R5, R0.reuse, 0x20, RZ ;  /* 0x0000002000057810 */ /* 0x040fe40007ffe0ff */
[C---:B------:R-:W-:Y:S01]  /*07a0*/  IADD3 R4, R0.reuse, 0x28, RZ ;  /* 0x0000002800047810 */ /* 0x040fe20007ffe0ff */
[----:B------:R-:W-:Y:S01]  /*07b0*/  STG.E.128 [R10.64+0x800], RZ ;  /* 0x000800ff0a007986 */ /* 0x000fe2000c101d0a */
[----:B------:R-:W-:Y:S02]  /*07c0*/  IADD3 R3, R0, 0x30, RZ ;  /* 0x0000003000037810 */ /* 0x000fe40007ffe0ff */
[-C--:B------:R-:W-:Y:S01]  /*07d0*/  ISETP.GE.OR P2, PT, R6, R188.reuse, P6 ;  /* 0x000000bc0600720c */ /* 0x080fe20003746670 */
[----:B------:R-:W-:Y:S01]  /*07e0*/  STG.E.128 [R10.64+0x1000], RZ ;  /* 0x001000ff0a007986 */ /* 0x000fe2000c101d0a */
[-C--:B------:R-:W-:Y:S01]  /*07f0*/  ISETP.GE.OR P1, PT, R5, R188.reuse, P6 ;  /* 0x000000bc0500720c */ /* 0x080fe20003726670 */
[----:B------:R-:W-:Y:S01]  /*0800*/  @!P3 IMAD.MOV.U32 R6, RZ, RZ, -0x800000 ;  /* 0xff800000ff06b424 */ /* 0x000fe200078e00ff */
[----:B------:R-:W-:Y:S01]  /*0810*/  ISETP.GE.OR P0, PT, R4, R188, P6 ;  /* 0x000000bc0400720c */ /* 0x000fe20003706670 */
[----:B------:R-:W-:Y:S01]  /*0820*/  STG.E.128 [R10.64+0x1800], RZ ;  /* 0x001800ff0a007986 */ /* 0x000fe2000c101d0a */
[----:B------:R-:W-:-:S03]  /*0830*/  IADD3 R0, R0, 0x38, RZ ;  /* 0x0000003800007810 */ /* 0x000fc60007ffe0ff */
[----:B------:R-:W-:Y:S04]  /*0840*/  STG.E.128 [R10.64+0x2000], RZ ;  /* 0x002000ff0a007986 */ /* 0x000fe8000c101d0a */
[----:B------:R-:W-:Y:S01]  /*0850*/  STG.E.128 [R10.64+0x2800], RZ ;  /* 0x002800ff0a007986 */ /* 0x000fe2000c101d0a */
[----:B------:R-:W-:Y:S02]  /*0860*/  @!P2 IMAD.MOV.U32 R5, RZ, RZ, -0x800000 ;  /* 0xff800000ff05a424 */ /* 0x000fe400078e00ff */
[----:B------:R-:W-:Y:S01]  /*0870*/  @!P1 IMAD.MOV.U32 R4, RZ, RZ, -0x800000 ;  /* 0xff800000ff049424 */ /* 0x000fe200078e00ff */
[----:B------:R-:W-:Y:S04]  /*0880*/  STG.E.128 [R10.64+0x3000], RZ ;  /* 0x003000ff0a007986 */ /* 0x000fe8000c101d0a */
[----:B------:R-:W-:Y:S04]  /*0890*/  STG.E.128 [R10.64+0x3800], RZ ;  /* 0x003800ff0a007986 */ /* 0x000fe8000c101d0a */
[----:B------:R1:W-:Y:S01]  /*08a0*/  @!P5 STG.E [R8.64], R2 ;  /* 0x000000020800d986 */ /* 0x0003e2000c10190a */
[-C--:B------:R-:W-:Y:S01]  /*08b0*/  ISETP.GE.OR P5, PT, R3, R188.reuse, P6 ;  /* 0x000000bc0300720c */ /* 0x080fe200037a6670 */
[----:B------:R-:W-:Y:S01]  /*08c0*/  @!P0 IMAD.MOV.U32 R3, RZ, RZ, -0x800000 ;  /* 0xff800000ff038424 */ /* 0x000fe200078e00ff */
[----:B------:R-:W-:Y:S01]  /*08d0*/  ISETP.GE.OR P6, PT, R0, R188, P6 ;  /* 0x000000bc0000720c */ /* 0x000fe200037c6670 */
[----:B------:R-:W-:Y:S04]  /*08e0*/  @!P3 STG.E [R8.64+0x40], R6 ;  /* 0x000040060800b986 */ /* 0x000fe8000c10190a */
[----:B------:R-:W-:Y:S04]  /*08f0*/  @!P2 STG.E [R8.64+0x60], R5 ;  /* 0x000060050800a986 */ /* 0x000fe8000c10190a */
[----:B------:R-:W-:Y:S04]  /*0900*/  @!P1 STG.E [R8.64+0x80], R4 ;  /* 0x0000800408009986 */ /* 0x000fe8000c10190a */
[----:B------:R-:W-:Y:S01]  /*0910*/  @!P0 STG.E [R8.64+0xa0], R3 ;  /* 0x0000a00308008986 */ /* 0x000fe2000c10190a */
[----:B-1----:R-:W-:-:S05]  /*0920*/  @!P4 IMAD.MOV.U32 R2, RZ, RZ, -0x800000 ;  /* 0xff800000ff02c424 */ /* 0x002fca00078e00ff */
[----:B------:R1:W-:Y:S02]  /*0930*/  @!P4 STG.E [R8.64+0x20], R2 ;  /* 0x000020020800c986 */ /* 0x0003e4000c10190a */
[----:B-1----:R-:W-:-:S05]  /*0940*/  @!P5 IMAD.MOV.U32 R2, RZ, RZ, -0x800000 ;  /* 0xff800000ff02d424 */ /* 0x002fca00078e00ff */
[----:B------:R1:W-:Y:S01]  /*0950*/  @!P5 STG.E [R8.64+0xc0], R2 ;  /* 0x0000c0020800d986 */ /* 0x0003e2000c10190a */
[----:B------:R-:W-:Y:S05]  /*0960*/  @P6 EXIT ;  /* 0x000000000000694d */ /* 0x000fea0003800000 */
[----:B------:R-:W-:-:S05]  /*0970*/  MOV R0, 0xff800000 ;  /* 0xff80000000007802 */ /* 0x000fca0000000f00 */
[----:B------:R-:W-:Y:S01]  /*0980*/  STG.E [R8.64+0xe0], R0 ;  /* 0x0000e00008007986 */ /* 0x000fe2000c10190a */
[----:B------:R-:W-:Y:S05]  /*0990*/  EXIT ;  /* 0x000000000000794d */ /* 0x000fea0003800000 */
.L_x_2190:
[----:B-1----:R-:W-:Y:S01]  /*09a0*/  ISETP.NE.U32.AND P0, PT, RZ, c[0x0][0x2b8], PT ;  /* 0x0000ae00ff007a0c */ /* 0x002fe20003f05070 */
[----:B------:R-:W-:-:S03]  /*09b0*/  IMAD.MOV.U32 R2, RZ, RZ, R243 ;  /* 0x000000ffff027224 */ /* 0x000fc600078e00f3 */
[----:B------:R-:W-:-:S13]  /*09c0*/  ISETP.NE.AND.EX P0, PT, RZ, c[0x0][0x2bc], PT, P0 ;  /* 0x0000af00ff007a0c */ /* 0x000fda0003f05300 */
[----:B------:R-:W-:-:S04]  /*09d0*/  @P0 IMAD.MOV.U32 R0, RZ, RZ, 0x4 ;  /* 0x00000004ff000424 */ /* 0x000fc800078e00ff */
[----:B------:R-:W-:-:S05]  /*09e0*/  @P0 IMAD.WIDE R6, R243, R0, c[0x0][0x2b8] ;  /* 0x0000ae00f3060625 */ /* 0x000fca00078e0200 */
[----:B------:R1:W5:Y:S01]  /*09f0*/  @P0 LDG.E R2, [R6.64] ;  /* 0x0000000a06020981 */ /* 0x000362000c1e1900 */
[----:B------:R-:W-:Y:S01]  /*0a00*/  ISETP.NE.U32.AND P0, PT, RZ, c[0x0][0x2c0], PT ;  /* 0x0000b000ff007a0c */ /* 0x000fe20003f05070 */
[----:B------:R-:W-:Y:S01]  /*0a10*/  CS2R R244, SRZ ;  /* 0x0000000000f47805 */ /* 0x000fe2000001ff00 */
[----:B------:R-:W-:Y:S02]  /*0a20*/  PLOP3.LUT P6, PT, PT, PT, PT, 0x80, 0x0 ;  /* 0x000000000000781c */ /* 0x000fe40003fcf070 */
[----:B------:R-:W-:-:S13]  /*0a30*/  ISETP.NE.AND.EX P0, PT, RZ, c[0x0][0x2c4], PT, P0 ;  /* 0x0000b100ff007a0c */ /* 0x000fda0003f05300 */
[----:B------:R-:W-:Y:S05]  /*0a40*/  @!P0 BRA `(.L_x_2191) ;  /* 0x0000008000008947 */ /* 0x000fea0003800000 */
[----:B------:R-:W-:Y:S01]  /*0a50*/  SHF.R.S32.HI R0, RZ, 0x1f, R243 ;  /* 0x0000001fff007819 */ /* 0x000fe200000114f3 */
[----:B-1----:R-:W-:Y:S01]  /*0a60*/  IMAD.WIDE.U32 R6, R243, c[0x0][0x2c8], RZ ;  /* 0x0000b200f3067a25 */ /* 0x002fe200078e00ff */
[----:B------:R-:W-:-:S03]  /*0a70*/  PLOP3.LUT P6, PT, PT, PT, PT, 0x8, 0x0 ;  /* 0x000000000000781c */ /* 0x000fc60003fce170 */
[----:B------:R-:W-:Y:S01]  /*0a80*/  IMAD R0, R0, c[0x0][0x2c8], RZ ;  /* 0x0000b20000007a24 */ /* 0x000fe200078e02ff */
[----:B------:R-:W-:-:S03]  /*0a90*/  LEA R244, P0, R6, c[0x0][0x2c0], 0x2 ;  /* 0x0000b00006f47a11 */ /* 0x000fc600078010ff */
[----:B------:R-:W-:-:S05]  /*0aa0*/  IMAD R0, R243, c[0x0][0x2cc], R0 ;  /* 0x0000b300f3007a24 */ /* 0x000fca00078e0200 */
[----:B------:R-:W-:-:S04]  /*0ab0*/  IADD3 R0, R7, R0, RZ ;  /* 0x0000000007007210 */ /* 0x000fc80007ffe0ff */
[----:B------:R-:W-:Y:S02]  /*0ac0*/  LEA.HI.X R245, R6, c[0x0][0x2c4], R0, 0x2, P0 ;  /* 0x0000b10006f57a11 */ /* 0x000fe400000f1400 */
.L_x_2191:
[----:B------:R-:W-:Y:S01]  /*0ad0*/  IABS R181, c[0x0][0x2d0] ;  /* 0x0000b40000b57a13 */ /* 0x000fe20000000000 */
[----:B------:R-:W-:Y:S05]  /*0ae0*/  @P6 BRA `(.L_x_2192) ;  /* 0x0000049000006947 */ /* 0x000fea0003800000 */
[----:B------:R-:W2:Y:S01]  /*0af0*/  I2F.RP R4, R181 ;  /* 0x000000b500047306 */ /* 0x000ea20000209400 */
[----:B-1----:R-:W-:-:S04]  /*0b00*/  LEA R7, R180, 0xffffff00, 0x8 ;  /* 0xffffff00b4077811 */ /* 0x002fc800078e40ff */
[----:B------:R-:W-:-:S03]  /*0b10*/  IABS R0, R7 ;  /* 0x0000000700007213 */ /* 0x000fc60000000000 */
[----:B--2---:R-:W1:Y:S02]  /*0b20*/  MUFU.RCP R4, R4 ;  /* 0x0000000400047308 */ /* 0x004e640000001000 */
[----:B-1----:R-:W-:-:S06]  /*0b30*/  IADD3 R4, R4, 0xffffffe, RZ ;  /* 0x0ffffffe04047810 */ /* 0x002fcc0007ffe0ff */
[----:B------:R-:W1:Y:S02]  /*0b40*/  F2I.FTZ.U32.TRUNC.NTZ R5, R4 ;  /* 0x0000000400057305 */ /* 0x000e64000021f000 */
[----:B-1---5:R-:W-:Y:S02]  /*0b50*/  IMAD.MOV R2, RZ, RZ, -R5 ;  /* 0x000000ffff027224 */ /* 0x022fe400078e0a05 */
        /* <DEDUP_REMOVED lines=14> */
[----:B------:R-:W-:-:S06]  /*0c40*/  @P2 IADD3 R3, R3, 0x1, RZ ;  /* 0x0000000103032810 */ /* 0x000fcc0007ffe0ff */
[----:B------:R-:W-:Y:S01]  /*0c50*/  @!P0 IMAD.MOV R3, RZ, RZ, -R3 ;  /* 0x000000ffff038224 */ /* 0x000fe200078e0a03 */
[----:B------:R-:W-:-:S05]  /*0c60*/  @!P1 LOP3.LUT R3, RZ, c[0x0][0x2d0], RZ, 0x33, !PT ;  /* 0x0000b400ff039a12 */ /* 0x000fca00078e33ff */
[----:B------:R-:W-:-:S05]  /*0c70*/  IMAD.WIDE R4, R3, 0x4, R244 ;  /* 0x0000000403047825 */ /* 0x000fca00078e02f4 */
[----:B------:R1:W2:Y:S01]  /*0c80*/  LDG.E R2, [R4.64] ;  /* 0x0000000a04027981 */ /* 0x0002a2000c1e1900 */
[----:B------:R-:W-:Y:S01]  /*0c90*/  IABS R0, c[0x0][0x1c8] ;  /* 0x0000720000007a13 */ /* 0x000fe20000000000 */
[----:B------:R-:W-:-:S03]  /*0ca0*/  IMAD.MOV R3, RZ, RZ, -R3 ;  /* 0x000000ffff037224 */ /* 0x000fc600078e0a03 */
[----:B------:R-:W3:Y:S01]  /*0cb0*/  I2F.RP R10, R0 ;  /* 0x00000000000a7306 */ /* 0x000ee20000209400 */
[----:B------:R-:W-:-:S05]  /*0cc0*/  IMAD R7, R3, c[0x0][0x2d0], R7 ;  /* 0x0000b40003077a24 */ /* 0x000fca00078e0207 */
[----:B------:R-:W-:Y:S02]  /*0cd0*/  SHF.R.S32.HI R6, RZ, 0x1f, R7 ;  /* 0x0000001fff067819 */ /* 0x000fe40000011407 */
[----:B---3--:R-:W3:Y:S02]  /*0ce0*/  MUFU.RCP R10, R10 ;  /* 0x0000000a000a7308 */ /* 0x008ee40000001000 */
[----:B---3--:R-:W-:-:S06]  /*0cf0*/  IADD3 R10, R10, 0xffffffe, RZ ;  /* 0x0ffffffe0a0a7810 */ /* 0x008fcc0007ffe0ff */
[----:B------:R-:W1:Y:S02]  /*0d00*/  F2I.FTZ.U32.TRUNC.NTZ R11, R10 ;  /* 0x0000000a000b7305 */ /* 0x000e64000021f000 */
[----:B-1----:R-:W-:Y:S01]  /*0d10*/  IADD3 R4, RZ, -R11, RZ ;  /* 0x8000000bff047210 */ /* 0x002fe20007ffe0ff */
[----:B------:R-:W-:-:S04]  /*0d20*/  IMAD.MOV.U32 R10, RZ, RZ, RZ ;  /* 0x000000ffff0a7224 */ /* 0x000fc800078e00ff */
[----:B------:R-:W-:Y:S01]  /*0d30*/  IMAD R5, R4, R0, RZ ;  /* 0x0000000004057224 */ /* 0x000fe200078e02ff */
[----:B------:R-:W-:-:S03]  /*0d40*/  IABS R4, R9 ;  /* 0x0000000900047213 */ /* 0x000fc60000000000 */
        /* <DEDUP_REMOVED lines=9> */
[----:B------:R-:W-:-:S04]  /*0de0*/  LOP3.LUT R0, R9, c[0x0][0x1c8], RZ, 0x3c, !PT ;  /* 0x0000720009007a12 */ /* 0x000fc800078e3cff */
[----:B------:R-:W-:Y:S01]  /*0df0*/  ISETP.GE.AND P0, PT, R0, RZ, PT ;  /* 0x000000ff0000720c */ /* 0x000fe20003f06270 */
[----:B------:R-:W-:-:S04]  /*0e00*/  IMAD R0, R6, c[0x0][0x198], RZ ;  /* 0x0000660006007a24 */ /* 0x000fc800078e02ff */
[----:B------:R-:W-:Y:S02]  /*0e10*/  IMAD R0, R7, c[0x0][0x19c], R0 ;  /* 0x0000670007007a24 */ /* 0x000fe400078e0200 */
[----:B------:R-:W-:Y:S02]  /*0e20*/  @P1 IADD3 R8, R8, 0x1, RZ ;  /* 0x0000000108081810 */ /* 0x000fe40007ffe0ff */
[----:B------:R-:W-:-:S04]  /*0e30*/  ISETP.NE.AND P1, PT, RZ, c[0x0][0x1c8], PT ;  /* 0x00007200ff007a0c */ /* 0x000fc80003f25270 */
[----:B------:R-:W-:-:S09]  /*0e40*/  @!P0 IADD3 R8, -R8, RZ, RZ ;  /* 0x000000ff08088210 */ /* 0x000fd20007ffe1ff */
[----:B------:R-:W-:Y:S02]  /*0e50*/  @!P1 LOP3.LUT R8, RZ, c[0x0][0x1c8], RZ, 0x33, !PT ;  /* 0x00007200ff089a12 */ /* 0x000fe400078e33ff */
[----:B--2---:R-:W-:Y:S01]  /*0e60*/  SHF.R.S32.HI R11, RZ, 0x1f, R2 ;  /* 0x0000001fff0b7819 */ /* 0x004fe20000011402 */
[----:B------:R-:W-:-:S04]  /*0e70*/  IMAD.WIDE.U32 R4, R2, c[0x0][0x180], RZ ;  /* 0x0000600002047a25 */ /* 0x000fc800078e00ff */
[C---:B------:R-:W-:Y:S02]  /*0e80*/  IMAD R3, R11.reuse, c[0x0][0x180], RZ ;  /* 0x000060000b037a24 */ /* 0x040fe400078e02ff */
[----:B------:R-:W-:Y:S02]  /*0e90*/  IMAD R11, R11, c[0x0][0x188], RZ ;  /* 0x000062000b0b7a24 */ /* 0x000fe400078e02ff */
[C---:B------:R-:W-:Y:S02]  /*0ea0*/  IMAD R3, R2.reuse, c[0x0][0x184], R3 ;  /* 0x0000610002037a24 */ /* 0x040fe400078e0203 */
[C---:B------:R-:W-:Y:S02]  /*0eb0*/  IMAD R11, R2.reuse, c[0x0][0x18c], R11 ;  /* 0x00006300020b7a24 */ /* 0x040fe400078e020b */
[----:B------:R-:W-:Y:S02]  /*0ec0*/  IMAD.IADD R5, R5, 0x1, R3 ;  /* 0x0000000105057824 */ /* 0x000fe400078e0203 */
[----:B------:R-:W-:-:S04]  /*0ed0*/  IMAD.WIDE.U32 R2, R2, c[0x0][0x188], RZ ;  /* 0x0000620002027a25 */ /* 0x000fc800078e00ff */
[----:B------:R-:W-:Y:S01]  /*0ee0*/  IMAD.WIDE.U32 R14, R7, c[0x0][0x198], R4 ;  /* 0x00006600070e7a25 */ /* 0x000fe200078e0004 */
[----:B------:R-:W-:Y:S02]  /*0ef0*/  SHF.R.S32.HI R5, RZ, 0x1f, R8 ;  /* 0x0000001fff057819 */ /* 0x000fe40000011408 */
[----:B------:R-:W-:Y:S01]  /*0f00*/  IADD3 R11, R3, R11, RZ ;  /* 0x0000000b030b7210 */ /* 0x000fe20007ffe0ff */
[----:B------:R-:W-:Y:S01]  /*0f10*/  IMAD.MOV.U32 R18, RZ, RZ, R2 ;  /* 0x000000ffff127224 */ /* 0x000fe200078e0002 */
[----:B------:R-:W-:Y:S01]  /*0f20*/  IADD3 R15, R15, R0, RZ ;  /* 0x000000000f0f7210 */ /* 0x000fe20007ffe0ff */
[----:B------:R-:W-:-:S04]  /*0f30*/  IMAD R10, R5, c[0x0][0x1b0], RZ ;  /* 0x00006c00050a7a24 */ /* 0x000fc800078e02ff */
[C---:B------:R-:W-:Y:S02]  /*0f40*/  IMAD R10, R8.reuse, c[0x0][0x1b4], R10 ;  /* 0x00006d00080a7a24 */ /* 0x040fe400078e020a */
[----:B------:R-:W-:-:S04]  /*0f50*/  IMAD.WIDE.U32 R14, R8, c[0x0][0x1b0], R14 ;  /* 0x00006c00080e7a25 */ /* 0x000fc800078e000e */
[----:B------:R-:W-:Y:S01]  /*0f60*/  IMAD.IADD R10, R15, 0x1, R10 ;  /* 0x000000010f0a7824 */ /* 0x000fe200078e020a */
[----:B------:R-:W-:Y:S05]  /*0f70*/  BRA `(.L_x_2193) ;  /* 0x0000037000007947 */ /* 0x000fea0003800000 */
.L_x_2192:
[----:B------:R-:W-:Y:S02]  /*0f80*/  IABS R3, c[0x0][0x1c8] ;  /* 0x0000720000037a13 */ /* 0x000fe40000000000 */
[----:B------:R-:W-:Y:S02]  /*0f90*/  SHF.R.S32.HI R14, RZ, 0x1f, R4 ;  /* 0x0000001fff0e7819 */ /* 0x000fe40000011404 */
[----:B-1----:R-:W1:Y:S01]  /*0fa0*/  I2F.RP R6, R3 ;  /* 0x0000000300067306 */ /* 0x002e620000209400 */
[----:B-----5:R-:W-:-:S07]  /*0fb0*/  SHF.R.S32.HI R11, RZ, 0x1f, R2 ;  /* 0x0000001fff0b7819 */ /* 0x020fce0000011402 */
[----:B-1----:R-:W1:Y:S02]  /*0fc0*/  MUFU.RCP R6, R6 ;  /* 0x0000000600067308 */ /* 0x002e640000001000 */
[----:B-1----:R-:W-:-:S06]  /*0fd0*/  IADD3 R6, R6, 0xffffffe, RZ ;  /* 0x0ffffffe06067810 */ /* 0x002fcc0007ffe0ff */
[----:B------:R-:W1:Y:S02]  /*0fe0*/  F2I.FTZ.U32.TRUNC.NTZ R7, R6 ;  /* 0x0000000600077305 */ /* 0x000e64000021f000 */
[----:B-1----:R-:W-:Y:S01]  /*0ff0*/  IADD3 R0, RZ, -R7, RZ ;  /* 0x80000007ff007210 */ /* 0x002fe20007ffe0ff */
[----:B------:R-:W-:-:S04]  /*1000*/  IMAD.MOV.U32 R6, RZ, RZ, RZ ;  /* 0x000000ffff067224 */ /* 0x000fc800078e00ff */
[----:B------:R-:W-:Y:S01]  /*1010*/  IMAD R5, R0, R3, RZ ;  /* 0x0000000300057224 */ /* 0x000fe200078e02ff */
[----:B------:R-:W-:-:S03]  /*1020*/  IABS R0, R9 ;  /* 0x0000000900007213 */ /* 0x000fc60000000000 */
[----:B------:R-:W-:Y:S01]  /*1030*/  IMAD.HI.U32 R6, R7, R5, R6 ;  /* 0x0000000507067227 */ /* 0x000fe200078e0006 */
[----:B------:R-:W-:Y:S02]  /*1040*/  MOV R5, R0 ;  /* 0x0000000000057202 */ /* 0x000fe40000000f00 */
[----:B------:R-:W-:-:S03]  /*1050*/  LEA R7, R180, 0xffffff00, 0x8 ;  /* 0xffffff00b4077811 */ /* 0x000fc600078e40ff */
[----:B------:R-:W-:Y:S01]  /*1060*/  IMAD.HI.U32 R8, R6, R5, RZ ;  /* 0x0000000506087227 */ /* 0x000fe200078e00ff */
[----:B------:R-:W-:Y:S02]  /*1070*/  SHF.R.S32.HI R6, RZ, 0x1f, R7 ;  /* 0x0000001fff067819 */ /* 0x000fe40000011407 */
[----:B------:R-:W-:Y:S01]  /*1080*/  IADD3 R16, P1, R4, R7, RZ ;  /* 0x0000000704107210 */ /* 0x000fe20007f3e0ff */
[----:B------:R-:W-:-:S04]  /*1090*/  IMAD.MOV R0, RZ, RZ, -R8 ;  /* 0x000000ffff007224 */ /* 0x000fc800078e0a08 */
[----:B------:R-:W-:-:S05]  /*10a0*/  IMAD R0, R3, R0, R5 ;  /* 0x0000000003007224 */ /* 0x000fca00078e0205 */
[----:B------:R-:W-:-:S13]  /*10b0*/  ISETP.GT.U32.AND P0, PT, R3, R0, PT ;  /* 0x000000000300720c */ /* 0x000fda0003f04070 */
[-C--:B------:R-:W-:Y:S02]  /*10c0*/  @!P0 IADD3 R0, R0, -R3.reuse, RZ ;  /* 0x8000000300008210 */ /* 0x080fe40007ffe0ff */
[----:B------:R-:W-:Y:S02]  /*10d0*/  @!P0 IADD3 R8, R8, 0x1, RZ ;  /* 0x0000000108088810 */ /* 0x000fe40007ffe0ff */
[----:B------:R-:W-:Y:S01]  /*10e0*/  ISETP.GE.U32.AND P2, PT, R0, R3, PT ;  /* 0x000000030000720c */ /* 0x000fe20003f46070 */
[C---:B------:R-:W-:Y:S01]  /*10f0*/  IMAD.X R3, R14.reuse, 0x1, R6, P1 ;  /* 0x000000010e037824 */ /* 0x040fe200008e0606 */
[----:B------:R-:W-:Y:S01]  /*1100*/  LOP3.LUT R0, R9, c[0x0][0x1c8], RZ, 0x3c, !PT ;  /* 0x0000720009007a12 */ /* 0x000fe200078e3cff */
[----:B------:R-:W-:Y:S01]  /*1110*/  IMAD R14, R14, c[0x0][0x1a0], RZ ;  /* 0x000068000e0e7a24 */ /* 0x000fe200078e02ff */
[----:B------:R-:W-:Y:S01]  /*1120*/  ISETP.NE.AND P0, PT, RZ, c[0x0][0x1c8], PT ;  /* 0x00007200ff007a0c */ /* 0x000fe20003f05270 */
[----:B------:R-:W-:Y:S01]  /*1130*/  IMAD R3, R3, c[0x0][0x198], RZ ;  /* 0x0000660003037a24 */ /* 0x000fe200078e02ff */
[----:B------:R-:W-:Y:S01]  /*1140*/  ISETP.GE.AND P1, PT, R0, RZ, PT ;  /* 0x000000ff0000720c */ /* 0x000fe20003f26270 */
[----:B------:R-:W-:-:S02]  /*1150*/  IMAD R14, R4, c[0x0][0x1a4], R14 ;  /* 0x00006900040e7a24 */ /* 0x000fc400078e020e */
[C---:B------:R-:W-:Y:S02]  /*1160*/  IMAD R0, R16.reuse, c[0x0][0x19c], R3 ;  /* 0x0000670010007a24 */ /* 0x040fe400078e0203 */
[----:B------:R-:W-:Y:S02]  /*1170*/  IMAD.WIDE.U32 R16, R16, c[0x0][0x198], RZ ;  /* 0x0000660010107a25 */ /* 0x000fe400078e00ff */
[----:B------:R-:W-:Y:S02]  /*1180*/  @P2 IADD3 R8, R8, 0x1, RZ ;  /* 0x0000000108082810 */ /* 0x000fe40007ffe0ff */
[----:B------:R-:W-:Y:S01]  /*1190*/  IMAD.WIDE.U32 R4, R4, c[0x0][0x1a0], RZ ;  /* 0x0000680004047a25 */ /* 0x000fe200078e00ff */
[----:B------:R-:W-:-:S03]  /*11a0*/  IADD3 R17, R17, R0, RZ ;  /* 0x0000000011117210 */ /* 0x000fc60007ffe0ff */
[----:B------:R-:W-:Y:S01]  /*11b0*/  @!P1 IMAD.MOV R8, RZ, RZ, -R8 ;  /* 0x000000ffff089224 */ /* 0x000fe200078e0a08 */
[----:B------:R-:W-:Y:S01]  /*11c0*/  @!P0 LOP3.LUT R8, RZ, c[0x0][0x1c8], RZ, 0x33, !PT ;  /* 0x00007200ff088a12 */ /* 0x000fe200078e33ff */
[----:B------:R-:W-:Y:S01]  /*11d0*/  IMAD R0, R11, c[0x0][0x180], RZ ;  /* 0x000060000b007a24 */ /* 0x000fe200078e02ff */
[----:B------:R-:W-:Y:S01]  /*11e0*/  IADD3 R15, R5, R14, RZ ;  /* 0x0000000e050f7210 */ /* 0x000fe20007ffe0ff */
[C---:B------:R-:W-:Y:S01]  /*11f0*/  IMAD.WIDE.U32 R16, R2.reuse, c[0x0][0x180], R16 ;  /* 0x0000600002107a25 */ /* 0x040fe200078e0010 */
[----:B------:R-:W-:Y:S02]  /*1200*/  MOV R14, R4 ;  /* 0x00000004000e7202 */ /* 0x000fe40000000f00 */
[----:B------:R-:W-:Y:S01]  /*1210*/  SHF.R.S32.HI R5, RZ, 0x1f, R8 ;  /* 0x0000001fff057819 */ /* 0x000fe20000011408 */
[----:B------:R-:W-:Y:S02]  /*1220*/  IMAD R0, R2, c[0x0][0x184], R0 ;  /* 0x0000610002007a24 */ /* 0x000fe400078e0200 */
[----:B------:R-:W-:-:S02]  /*1230*/  IMAD R11, R11, c[0x0][0x188], RZ ;  /* 0x000062000b0b7a24 */ /* 0x000fc400078e02ff */
[----:B------:R-:W-:Y:S02]  /*1240*/  IMAD.IADD R3, R17, 0x1, R0 ;  /* 0x0000000111037824 */ /* 0x000fe400078e0200 */
[C---:B------:R-:W-:Y:S02]  /*1250*/  IMAD R11, R2.reuse, c[0x0][0x18c], R11 ;  /* 0x00006300020b7a24 */ /* 0x040fe400078e020b */
[----:B------:R-:W-:-:S04]  /*1260*/  IMAD.WIDE.U32 R14, R2, c[0x0][0x188], R14 ;  /* 0x00006200020e7a25 */ /* 0x000fc800078e000e */
[----:B------:R-:W-:Y:S01]  /*1270*/  IMAD R0, R5, c[0x0][0x1b0], RZ ;  /* 0x00006c0005007a24 */ /* 0x000fe200078e02ff */
[----:B------:R-:W-:Y:S01]  /*1280*/  IADD3 R11, R15, R11, RZ ;  /* 0x0000000b0f0b7210 */ /* 0x000fe20007ffe0ff */
[----:B------:R-:W-:Y:S02]  /*1290*/  IMAD.MOV.U32 R2, RZ, RZ, R16 ;  /* 0x000000ffff027224 */ /* 0x000fe400078e0010 */
[C---:B------:R-:W-:Y:S02]  /*12a0*/  IMAD R0, R8.reuse, c[0x0][0x1b4], R0 ;  /* 0x00006d0008007a24 */ /* 0x040fe400078e0200 */
[----:B------:R-:W-:-:S04]  /*12b0*/  IMAD.WIDE.U32 R2, R8, c[0x0][0x1b0], R2 ;  /* 0x00006c0008027a25 */ /* 0x000fc800078e0002 */
[----:B------:R-:W-:Y:S01]  /*12c0*/  IMAD.MOV.U32 R18, RZ, RZ, R14 ;  /* 0x000000ffff127224 */ /* 0x000fe200078e000e */
[----:B------:R-:W-:Y:S02]  /*12d0*/  MOV R14, R2 ;  /* 0x00000002000e7202 */ /* 0x000fe40000000f00 */
[----:B------:R-:W-:Y:S02]  /*12e0*/  IADD3 R10, R3, R0, RZ ;  /* 0x00000000030a7210 */ /* 0x000fe40007ffe0ff */
.L_x_2193:
[----:B------:R-:W-:Y:S01]  /*12f0*/  SHF.R.S32.HI R186, RZ, 0x1f, R187 ;  /* 0x0000001fffba7819 */ /* 0x000fe200000114bb */
[----:B------:R-:W-:Y:S01]  /*1300*/  IMAD R5, R5, c[0x0][0x1b8], RZ ;  /* 0x00006e0005057a24 */ /* 0x000fe200078e02ff */
[----:B------:R-:W-:Y:S02]  /*1310*/  ULDC.64 UR4, c[0x0][0x198] ;  /* 0x0000660000047ab9 */ /* 0x000fe40000000a00 */
[-C--:B------:R-:W-:Y:S01]  /*1320*/  LEA.HI R3, R186, R187.reuse, RZ, 0x3 ;  /* 0x000000bbba037211 */ /* 0x080fe200078f18ff */
[----:B------:R-:W-:Y:S01]  /*1330*/  IMAD R5, R8, c[0x0][0x1bc], R5 ;  /* 0x00006f0008057a24 */ /* 0x000fe200078e0205 */
[CC--:B------:R-:W-:Y:S01]  /*1340*/  LEA.HI R2, R186.reuse, R187.reuse, RZ, 0x4 ;  /* 0x000000bbba027211 */ /* 0x0c0fe200078f20ff */
[----:B------:R-:W-:Y:S01]  /*1350*/  USHF.L.U32 UR9, UR4, 0x5, URZ ;  /* 0x0000000504097899 */ /* 0x000fe2000800063f */
[----:B------:R-:W-:Y:S01]  /*1360*/  SHF.R.S32.HI R16, RZ, 0x3, R3 ;  /* 0x00000003ff107819 */ /* 0x000fe20000011403 */
[----:B------:R-:W-:Y:S01]  /*1370*/  UMOV UR8, 0x5 ;  /* 0x0000000500087882 */ /* 0x000fe20000000000 */
[----:B------:R-:W-:Y:S01]  /*1380*/  LOP3.LUT R177, R3, 0xfffffff8, RZ, 0xc0, !PT ;  /* 0xfffffff803b17812 */ /* 0x000fe200078ec0ff */
[----:B------:R-:W-:Y:S01]  /*1390*/  ULDC.64 UR6, c[0x0][0x190] ;  /* 0x0000640000067ab9 */ /* 0x000fe20000000a00 */
[----:B------:R-:W-:Y:S01]  /*13a0*/  LEA.HI R0, R186, R187, RZ, 0x6 ;  /* 0x000000bbba007211 */ /* 0x000fe200078f30ff */
[----:B------:R-:W-:Y:S01]  /*13b0*/  IMAD.SHL.U32 R242, R16, 0x40, RZ ;  /* 0x0000004010f27824 */ /* 0x000fe200078e00ff */
[----:B------:R-:W-:Y:S01]  /*13c0*/  LOP3.LUT R176, R2, 0xfffffff0, RZ, 0xc0, !PT ;  /* 0xfffffff002b07812 */ /* 0x000fe200078ec0ff */
[----:B------:R-:W-:Y:S01]  /*13d0*/  IMAD.IADD R177, R187, 0x1, -R177 ;  /* 0x00000001bbb17824 */ /* 0x000fe200078e0ab1 */
[----:B------:R-:W-:Y:S01]  /*13e0*/  SHF.R.S32.HI R17, RZ, 0x1f, R16 ;  /* 0x0000001fff117819 */ /* 0x000fe20000011410 */
[----:B------:R-:W-:Y:S01]  /*13f0*/  IMAD.SHL.U32 R0, R0, 0x8, RZ ;  /* 0x0000000800007824 */ /* 0x000fe200078e00ff */
[----:B------:R-:W-:Y:S01]  /*1400*/  LOP3.LUT R242, R242, 0x1c0, RZ, 0xc0, !PT ;  /* 0x000001c0f2f27812 */ /* 0x000fe200078ec0ff */
[----:B------:R-:W-:Y:S01]  /*1410*/  IMAD.SHL.U32 R20, R177, 0x8, RZ ;  /* 0x00000008b1147824 */ /* 0x000fe200078e00ff */
[----:B------:R-:W-:Y:S01]  /*1420*/  USHF.L.U64.HI UR5, UR4, UR8, UR5 ;  /* 0x0000000804057299 */ /* 0x000fe20008010205 */
[----:B------:R-:W-:Y:S01]  /*1430*/  IMAD.IADD R176, R187, 0x1, -R176 ;  /* 0x00000001bbb07824 */ /* 0x000fe200078e0ab0 */
[----:B------:R-:W-:Y:S01]  /*1440*/  USHF.L.U32 UR12, UR6, 0x5, URZ ;  /* 0x00000005060c7899 */ /* 0x000fe2000800063f */
[----:B------:R-:W-:Y:S01]  /*1450*/  IMAD.WIDE R12, R12, 0x40, R16 ;  /* 0x000000400c0c7825 */ /* 0x000fe200078e0210 */
[----:B------:R-:W-:Y:S01]  /*1460*/  LOP3.LUT R4, R242, 0x38, R20, 0xf8, !PT ;  /* 0x00000038f2047812 */ /* 0x000fe200078ef814 */
[----:B------:R-:W-:Y:S01]  /*1470*/  USHF.L.U64.HI UR7, UR6, UR8, UR7 ;  /* 0x0000000806077299 */ /* 0x000fe20008010207 */
[----:B------:R-:W-:-:S02]  /*1480*/  SHF.R.U32.HI R242, RZ, 0x3, R242 ;  /* 0x00000003fff27819 */ /* 0x000fc400000116f2 */
[----:B------:R-:W-:Y:S02]  /*1490*/  SHF.R.S32.HI R21, RZ, 0x1f, R20 ;  /* 0x0000001fff157819 */ /* 0x000fe40000011414 */
[----:B------:R-:W-:Y:S02]  /*14a0*/  LOP3.LUT R242, R4, R242, RZ, 0x3c, !PT ;  /* 0x000000f204f27212 */ /* 0x000fe400078e3cff */
[----:B------:R-:W-:Y:S02]  /*14b0*/  SHF.R.S32.HI R4, RZ, 0x1f, R243 ;  /* 0x0000001fff047819 */ /* 0x000fe400000114f3 */
[C---:B------:R-:W-:Y:S02]  /*14c0*/  IADD3 R14, P1, R20.reuse, R14, RZ ;  /* 0x0000000e140e7210 */ /* 0x040fe40007f3e0ff */
[----:B------:R-:W-:Y:S01]  /*14d0*/  IADD3 R18, P0, R20, R18, RZ ;  /* 0x0000001214127210 */ /* 0x000fe20007f1e0ff */
[----:B------:R-:W-:Y:S01]  /*14e0*/  IMAD R4, R4, c[0x0][0x178], RZ ;  /* 0x00005e0004047a24 */ /* 0x000fe200078e02ff */
[----:B------:R-:W-:Y:S01]  /*14f0*/  LOP3.LUT R242, R242, 0x7ffffe00, R0, 0xf8, !PT ;  /* 0x7ffffe00f2f27812 */ /* 0x000fe200078ef800 */
[C---:B------:R-:W-:Y:S01]  /*1500*/  IMAD.X R15, R21.reuse, 0x1, R10, P1 ;  /* 0x00000001150f7824 */ /* 0x040fe200008e060a */
[----:B------:R-:W-:Y:S01]  /*1510*/  SHF.R.S32.HI R0, RZ, 0x1f, R176 ;  /* 0x0000001fff007819 */ /* 0x000fe200000114b0 */
[----:B------:R-:W-:Y:S01]  /*1520*/  IMAD.X R19, R21, 0x1, R11, P0 ;  /* 0x0000000115137824 */ /* 0x000fe200000e060b */
[----:B------:R-:W-:Y:S01]  /*1530*/  SHF.R.S32.HI R10, RZ, 0x1f, R9 ;  /* 0x0000001fff0a7819 */ /* 0x000fe20000011409 */
[C---:B------:R-:W-:Y:S01]  /*1540*/  IMAD R4, R243.reuse, c[0x0][0x17c], R4 ;  /* 0x00005f00f3047a24 */ /* 0x040fe200078e0204 */
[----:B------:R-:W-:Y:S01]  /*1550*/  LEA.HI R0, R0, R176, RZ, 0x3 ;  /* 0x000000b000007211 */ /* 0x000fe200078f18ff */
[----:B------:R-:W-:Y:S01]  /*1560*/  IMAD.WIDE.U32 R20, R243, c[0x0][0x178], R20 ;  /* 0x00005e00f3147a25 */ /* 0x000fe200078e0014 */
[----:B------:R-:W-:-:S02]  /*1570*/  IADD3 R7, P0, R16, R7, RZ ;  /* 0x0000000710077210 */ /* 0x000fc40007f1e0ff */
[----:B------:R-:W-:Y:S01]  /*1580*/  LOP3.LUT R11, R0, 0xfffffff8, RZ, 0xc0, !PT ;  /* 0xfffffff8000b7812 */ /* 0x000fe200078ec0ff */
[----:B------:R-:W-:Y:S01]  /*1590*/  IMAD.IADD R21, R21, 0x1, R4 ;  /* 0x0000000115157824 */ /* 0x000fe200078e0204 */
[----:B------:R-:W-:Y:S01]  /*15a0*/  LEA.HI R186, R186, R187, RZ, 0x5 ;  /* 0x000000bbbaba7211 */ /* 0x000fe200078f28ff */
[----:B------:R-:W-:Y:S02]  /*15b0*/  IMAD R10, R10, c[0x0][0x1a8], RZ ;  /* 0x00006a000a0a7a24 */ /* 0x000fe400078e02ff */
[----:B------:R-:W-:Y:S01]  /*15c0*/  IMAD.WIDE.U32 R18, R8, c[0x0][0x1b8], R18 ;  /* 0x00006e0008127a25 */ /* 0x000fe200078e0012 */
[----:B------:R-:W-:-:S03]  /*15d0*/  SHF.R.S32.HI R184, RZ, 0x5, R186 ;  /* 0x00000005ffb87819 */ /* 0x000fc600000114ba */
[----:B------:R-:W-:Y:S02]  /*15e0*/  IMAD R10, R9, c[0x0][0x1ac], R10 ;  /* 0x00006b00090a7a24 */ /* 0x000fe400078e020a */
[----:B------:R-:W-:Y:S02]  /*15f0*/  IMAD R4, R17, c[0x0][0x198], RZ ;  /* 0x0000660011047a24 */ /* 0x000fe400078e02ff */
[----:B------:R-:W-:-:S04]  /*1600*/  IMAD.WIDE.U32 R20, R9, c[0x0][0x1a8], R20 ;  /* 0x00006a0009147a25 */ /* 0x000fc800078e0014 */
[----:B------:R-:W-:Y:S02]  /*1610*/  IMAD.X R6, R17, 0x1, R6, P0 ;  /* 0x0000000111067824 */ /* 0x000fe400000e0606 */
[----:B------:R-:W-:Y:S02]  /*1620*/  IMAD.IADD R176, R176, 0x1, -R11 ;  /* 0x00000001b0b07824 */ /* 0x000fe400078e0a0b */
[----:B------:R-:W-:Y:S02]  /*1630*/  IMAD.IADD R19, R19, 0x1, R5 ;  /* 0x0000000113137824 */ /* 0x000fe400078e0205 */
[C---:B------:R-:W-:Y:S02]  /*1640*/  IMAD R4, R16.reuse, c[0x0][0x19c], R4 ;  /* 0x0000670010047a24 */ /* 0x040fe400078e0204 */
[----:B------:R-:W-:-:S04]  /*1650*/  IMAD.WIDE.U32 R14, R16, c[0x0][0x198], R14 ;  /* 0x00006600100e7a25 */ /* 0x000fc800078e000e */
[----:B------:R-:W-:Y:S01]  /*1660*/  IMAD.IADD R11, R21, 0x1, R10 ;  /* 0x00000001150b7824 */ /* 0x000fe200078e020a */
[----:B------:R-:W-:Y:S01]  /*1670*/  LEA R241, P0, R14, c[0x0][0x168], 0x1 ;  /* 0x00005a000ef17a11 */ /* 0x000fe200078008ff */
[----:B------:R-:W-:Y:S02]  /*1680*/  IMAD R6, R6, c[0x0][0x1a0], RZ ;  /* 0x0000680006067a24 */ /* 0x000fe400078e02ff */
[----:B------:R-:W-:Y:S02]  /*1690*/  IMAD.MOV.U32 R10, RZ, RZ, R20 ;  /* 0x000000ffff0a7224 */ /* 0x000fe400078e0014 */
[----:B------:R-:W-:Y:S02]  /*16a0*/  IMAD R5, R13, c[0x0][0x190], RZ ;  /* 0x000064000d057a24 */ /* 0x000fe400078e02ff */
[----:B------:R-:W-:Y:S02]  /*16b0*/  IMAD.IADD R240, R15, 0x1, R4 ;  /* 0x000000010ff07824 */ /* 0x000fe400078e0204 */
[----:B------:R-:W-:-:S02]  /*16c0*/  IMAD R6, R7, c[0x0][0x1a4], R6 ;  /* 0x0000690007067a24 */ /* 0x000fc400078e0206 */
[----:B------:R-:W-:Y:S01]  /*16d0*/  IMAD.WIDE.U32 R238, R7, c[0x0][0x1a0], R18 ;  /* 0x0000680007ee7a25 */ /* 0x000fe200078e0012 */
[----:B------:R-:W-:Y:S02]  /*16e0*/  LEA.HI.X R240, R14, c[0x0][0x16c], R240, 0x1, P0 ;  /* 0x00005b000ef07a11 */ /* 0x000fe400000f0cf0 */
[----:B------:R-:W-:Y:S01]  /*16f0*/  IADD3 R8, P0, R241, UR9, RZ ;  /* 0x00000009f1087c10 */ /* 0x000fe2000ff1e0ff */
[C---:B------:R-:W-:Y:S02]  /*1700*/  IMAD R4, R12.reuse, c[0x0][0x194], R5 ;  /* 0x000065000c047a24 */ /* 0x040fe400078e0205 */
[----:B------:R-:W-:Y:S01]  /*1710*/  IMAD.WIDE.U32 R10, R12, c[0x0][0x190], R10 ;  /* 0x000064000c0a7a25 */ /* 0x000fe200078e000a */
[----:B------:R-:W-:-:S03]  /*1720*/  IADD3.X R9, R240, UR5, RZ, P0, !PT ;  /* 0x00000005f0097c10 */ /* 0x000fc600087fe4ff */
[----:B------:R-:W-:Y:S01]  /*1730*/  IMAD.IADD R6, R239, 0x1, R6 ;  /* 0x00000001ef067824 */ /* 0x000fe200078e0206 */
[----:B------:R-:W-:Y:S01]  /*1740*/  LEA R239, P1, R238, c[0x0][0x170], 0x1 ;  /* 0x00005c00eeef7a11 */ /* 0x000fe200078208ff */
[----:B------:R-:W-:Y:S01]  /*1750*/  IMAD.IADD R4, R11, 0x1, R4 ;  /* 0x000000010b047824 */ /* 0x000fe200078e0204 */
[----:B------:R-:W-:Y:S01]  /*1760*/  LEA R12, P2, R10, c[0x0][0x160], 0x1 ;  /* 0x000058000a0c7a11 */ /* 0x000fe200078408ff */
[----:B------:R-:W-:Y:S01]  /*1770*/  IMAD.SHL.U32 R242, R242, 0x2, RZ ;  /* 0x00000002f2f27824 */ /* 0x000fe200078e00ff */
[----:B------:R-:W-:Y:S01]  /*1780*/  LEA.HI.X R238, R238, c[0x0][0x174], R6, 0x1, P1 ;  /* 0x00005d00eeee7a11 */ /* 0x000fe200008f0c06 */
[----:B------:R-:W-:Y:S01]  /*1790*/  IMAD.SHL.U32 R183, R0, 0x40, RZ ;  /* 0x0000004000b77824 */ /* 0x000fe200078e00ff */
[----:B------:R-:W-:Y:S01]  /*17a0*/  LEA.HI.X R13, R10, c[0x0][0x164], R4, 0x1, P2 ;  /* 0x000059000a0d7a11 */ /* 0x000fe200010f0c04 */
[----:B------:R-:W-:Y:S01]  /*17b0*/  IMAD.MOV.U32 R0, RZ, RZ, 0x20 ;  /* 0x00000020ff007424 */ /* 0x000fe200078e00ff */
[----:B------:R-:W-:Y:S02]  /*17c0*/  IADD3 R10, P1, R12, UR12, RZ ;  /* 0x0000000c0c0a7c10 */ /* 0x000fe4000ff3e0ff */
[----:B------:R-:W-:Y:S01]  /*17d0*/  IADD3 R4, P0, R8, UR9, RZ ;  /* 0x0000000908047c10 */ /* 0x000fe2000ff1e0ff */
[----:B------:R-:W-:Y:S01]  /*17e0*/  @!PT LDS RZ, [RZ] ;  /* 0x00000000fffff984 */ /* 0x000fe20000000800 */
[----:B------:R-:W-:Y:S01]  /*17f0*/  @!PT LDS RZ, [RZ] ;  /* 0x00000000fffff984 */ /* 0x000fe20000000800 */
[----:B------:R-:W-:Y:S01]  /*1800*/  @!PT LDS RZ, [RZ] ;  /* 0x00000000fffff984 */ /* 0x000fe20000000800 */
[----:B------:R1:W-:Y:S01]  /*1810*/  LDGSTS.E.BYPASS.LTC128B.128 [R242], [R12.64] ;  /* 0x000000000cf27fae */ /* 0x0003e2000b901d4a */
[----:B------:R-:W-:-:S02]  /*1820*/  IADD3.X R11, R13, UR7, RZ, P1, !PT ;  /* 0x000000070d0b7c10 */ /* 0x000fc40008ffe4ff */
[----:B------:R-:W-:Y:S02]  /*1830*/  IADD3.X R5, R9, UR5, RZ, P0, !PT ;  /* 0x0000000509057c10 */ /* 0x000fe400087fe4ff */
[----:B------:R-:W-:Y:S01]  /*1840*/  IADD3 R16, P1, R10, UR12, RZ ;  /* 0x0000000c0a107c10 */ /* 0x000fe2000ff3e0ff */
[----:B------:R2:W-:Y:S01]  /*1850*/  LDGSTS.E.BYPASS.LTC128B.128 [R242+0x800], [R10.64] ;  /* 0x008000000af27fae */ /* 0x0005e2000b901d4a */
[----:B------:R-:W-:Y:S02]  /*1860*/  IADD3 R6, P0, R4, UR9, RZ ;  /* 0x0000000904067c10 */ /* 0x000fe4000ff1e0ff */
[----:B------:R-:W-:Y:S02]  /*1870*/  IADD3.X R17, R11, UR7, RZ, P1, !PT ;  /* 0x000000070b117c10 */ /* 0x000fe40008ffe4ff */
[----:B------:R-:W-:Y:S02]  /*1880*/  IADD3.X R7, R5, UR5, RZ, P0, !PT ;  /* 0x0000000505077c10 */ /* 0x000fe400087fe4ff */
[----:B------:R-:W-:Y:S01]  /*1890*/  IADD3 R14, P1, R16, UR12, RZ ;  /* 0x0000000c100e7c10 */ /* 0x000fe2000ff3e0ff */
[----:B------:R3:W-:Y:S01]  /*18a0*/  LDGSTS.E.BYPASS.LTC128B.128 [R242+0x1000], [R16.64] ;  /* 0x0100000010f27fae */ /* 0x0007e2000b901d4a */
[----:B------:R-:W-:-:S02]  /*18b0*/  LOP3.LUT R183, R183, 0xfffffe00, RZ, 0xc0, !PT ;  /* 0xfffffe00b7b77812 */ /* 0x000fc400078ec0ff */
[----:B------:R-:W-:Y:S01]  /*18c0*/  IADD3.X R15, R17, UR7, RZ, P1, !PT ;  /* 0x00000007110f7c10 */ /* 0x000fe20008ffe4ff */
[----:B------:R-:W-:Y:S01]  /*18d0*/  ULDC.64 UR6, c[0x0][0x1a0] ;  /* 0x0000680000067ab9 */ /* 0x000fe20000000a00 */
[----:B------:R-:W-:Y:S01]  /*18e0*/  LOP3.LUT P1, RZ, R176, 0x2, RZ, 0xc0, !PT ;  /* 0x00000002b0ff7812 */ /* 0x000fe2000782c0ff */
[----:B------:R-:W-:Y:S01]  /*18f0*/  USHF.L.U32 UR12, UR6, 0x5, URZ ;  /* 0x00000005060c7899 */ /* 0x000fe2000800063f */
[----:B------:R-:W-:Y:S01]  /*1900*/  IMAD R236, R184, 0x400, R183 ;  /* 0x00000400b8ec7824 */ /* 0x000fe200078e02b7 */
[----:B------:R4:W-:Y:S01]  /*1910*/  LDGSTS.E.BYPASS.LTC128B.128 [R242+0x1800], [R14.64] ;  /* 0x018000000ef27fae */ /* 0x0009e2000b901d4a */
[----:B------:R-:W-:Y:S01]  /*1920*/  USHF.L.U64.HI UR7, UR6, UR8, UR7 ;  /* 0x0000000806077299 */ /* 0x000fe20008010207 */
[----:B-1----:R-:W-:-:S04]  /*1930*/  IADD3 R12, P0, R6, UR9, RZ ;  /* 0x00000009060c7c10 */ /* 0x002fc8000ff1e0ff */
[----:B------:R-:W-:Y:S02]  /*1940*/  IADD3.X R13, R7, UR5, RZ, P0, !PT ;  /* 0x00000005070d7c10 */ /* 0x000fe400087fe4ff */
[----:B--2---:R-:W-:-:S04]  /*1950*/  IADD3 R10, P0, R12, UR9, RZ ;  /* 0x000000090c0a7c10 */ /* 0x004fc8000ff1e0ff */
[----:B------:R-:W-:Y:S02]  /*1960*/  IADD3.X R11, R13, UR5, RZ, P0, !PT ;  /* 0x000000050d0b7c10 */ /* 0x000fe400087fe4ff */
[----:B---3--:R-:W-:-:S04]  /*1970*/  IADD3 R16, P0, R10, UR9, RZ ;  /* 0x000000090a107c10 */ /* 0x008fc8000ff1e0ff */
[----:B------:R-:W-:Y:S01]  /*1980*/  IADD3.X R17, R11, UR5, RZ, P0, !PT ;  /* 0x000000050b117c10 */ /* 0x000fe200087fe4ff */
[----:B----4-:R-:W-:Y:S02]  /*1990*/  IMAD.MOV.U32 R14, RZ, RZ, R241 ;  /* 0x000000ffff0e7224 */ /* 0x010fe400078e00f1 */
        /* <DEDUP_REMOVED lines=22> */
[----:B------:R-:W-:-:S03]  /*1b00*/  IADD3 R12, P0, R10, UR9, RZ ;  /* 0x000000090a0c7c10 */ /* 0x000fc6000ff1e0ff */
[----:B------:R5:W-:Y:S01]  /*1b10*/  LDGSTS.E.BYPASS.LTC128B.128 [R242+0x7800], [R10.64] ;  /* 0x078000000af27fae */ /* 0x000be2000b901d4a */
[----:B------:R-:W-:-:S05]  /*1b20*/  IADD3.X R13, R11, UR5, RZ, P0, !PT ;  /* 0x000000050b0d7c10 */ /* 0x000fca00087fe4ff */
[----:B------:R1:W-:Y:S01]  /*1b30*/  LDGSTS.E.BYPASS.LTC128B.128 [R242+0x8000], [R12.64] ;  /* 0x080000000cf27fae */ /* 0x0003e2000b901d4a */
[----:B---3--:R-:W-:-:S04]  /*1b40*/  IADD3 R4, P0, R12, UR9, RZ ;  /* 0x000000090c047c10 */ /* 0x008fc8000ff1e0ff */
[----:B------:R-:W-:Y:S02]  /*1b50*/  IADD3.X R5, R13, UR5, RZ, P0, !PT ;  /* 0x000000050d057c10 */ /* 0x000fe400087fe4ff */
[----:B----4-:R-:W-:-:S03]  /*1b60*/  IADD3 R6, P0, R4, UR9, RZ ;  /* 0x0000000904067c10 */ /* 0x010fc6000ff1e0ff */
[----:B------:R3:W-:Y:S01]  /*1b70*/  LDGSTS.E.BYPASS.LTC128B.128 [R242+0x8800], [R4.64] ;  /* 0x0880000004f27fae */ /* 0x0007e2000b901d4a */
[----:B------:R-:W-:Y:S02]  /*1b80*/  IADD3.X R7, R5, UR5, RZ, P0, !PT ;  /* 0x0000000505077c10 */ /* 0x000fe400087fe4ff */
[----:B--2---:R-:W-:-:S03]  /*1b90*/  IADD3 R8, P0, R6, UR9, RZ ;  /* 0x0000000906087c10 */ /* 0x004fc6000ff1e0ff */
[----:B------:R2:W-:Y:S01]  /*1ba0*/  LDGSTS.E.BYPASS.LTC128B.128 [R242+0x9000], [R6.64] ;  /* 0x0900000006f27fae */ /* 0x0005e2000b901d4a */
[----:B------:R-:W-:-:S05]  /*1bb0*/  IADD3.X R9, R7, UR5, RZ, P0, !PT ;  /* 0x0000000507097c10 */ /* 0x000fca00087fe4ff */
[----:B------:R4:W-:Y:S04]  /*1bc0*/  LDGSTS.E.BYPASS.LTC128B.128 [R242+0x9800], [R8.64] ;  /* 0x0980000008f27fae */ /* 0x0009e8000b901d4a */
[----:B------:R-:W0:Y:S01]  /*1bd0*/  LDGDEPBAR ;  /* 0x00000000000079af */ /* 0x000e220000000000 */
[----:B---3--:R-:W-:Y:S02]  /*1be0*/  SHF.R.S32.HI R5, RZ, 0x4, R2 ;  /* 0x00000004ff057819 */ /* 0x008fe40000011402 */
[----:B------:R-:W-:Y:S02]  /*1bf0*/  IADD3 R4, P0, R239, UR12, RZ ;  /* 0x0000000cef047c10 */ /* 0x000fe4000ff1e0ff */
[----:B------:R-:W-:Y:S01]  /*1c00*/  LEA.HI R2, R2, R5, RZ, 0x1 ;  /* 0x0000000502027211 */ /* 0x000fe200078f08ff */
[----:B--2---:R-:W-:-:S03]  /*1c10*/  IMAD.SHL.U32 R7, R177, 0x40, RZ ;  /* 0x00000040b1077824 */ /* 0x004fc600078e00ff */
[----:B------:R-:W-:Y:S02]  /*1c20*/  LOP3.LUT R2, R2, 0xfffffffe, RZ, 0xc0, !PT ;  /* 0xfffffffe02027812 */ /* 0x000fe400078ec0ff */
[----:B------:R-:W-:Y:S01]  /*1c30*/  LOP3.LUT R7, R7, 0x1c0, RZ, 0xc0, !PT ;  /* 0x000001c007077812 */ /* 0x000fe200078ec0ff */
[----:B----4-:R-:W-:Y:S01]  /*1c40*/  IMAD.SHL.U32 R8, R176, 0x40, RZ ;  /* 0x00000040b0087824 */ /* 0x010fe200078e00ff */
[----:B------:R-:W-:-:S04]  /*1c50*/  DEPBAR.LE SB0, 0x0 ;  /* 0x000080000000791a */ /* 0x000fc80000000000 */
[----:B------:R-:W-:Y:S01]  /*1c60*/  IMAD.IADD R2, R5, 0x1, -R2 ;  /* 0x0000000105027824 */ /* 0x000fe200078e0a02 */
[----:B------:R-:W-:Y:S01]  /*1c70*/  IADD3.X R5, R238, UR7, RZ, P0, !PT ;  /* 0x00000007ee057c10 */ /* 0x000fe200087fe4ff */
[----:B------:R-:W-:Y:S01]  /*1c80*/  IMAD.MOV.U32 R9, RZ, RZ, R238 ;  /* 0x000000ffff097224 */ /* 0x000fe200078e00ee */
[----:B------:R-:W-:Y:S01]  /*1c90*/  BAR.SYNC.DEFER_BLOCKING 0x0 ;  /* 0x0000000000007b1d */ /* 0x000fe20000010000 */
[----:B-1----:R-:W-:Y:S02]  /*1ca0*/  IADD3 R12, P0, R4, UR12, RZ ;  /* 0x0000000c040c7c10 */ /* 0x002fe4000ff1e0ff */
[----:B------:R-:W-:Y:S02]  /*1cb0*/  LOP3.LUT R6, R7, 0x8, R3, 0xf8, !PT ;  /* 0x0000000807067812 */ /* 0x000fe400078ef803 */
[----:B------:R-:W-:Y:S01]  /*1cc0*/  SHF.R.U32.HI R3, RZ, 0x3, R7 ;  /* 0x00000003ff037819 */ /* 0x000fe20000011607 */
[----:B------:R-:W-:Y:S01]  /*1cd0*/  IMAD.SHL.U32 R7, R2, 0x8, RZ ;  /* 0x0000000802077824 */ /* 0x000fe200078e00ff */
[----:B------:R-:W-:-:S02]  /*1ce0*/  IADD3.X R13, R5, UR7, RZ, P0, !PT ;  /* 0x00000007050d7c10 */ /* 0x000fc400087fe4ff */
[----:B------:R-:W-:Y:S02]  /*1cf0*/  LOP3.LUT R8, R8, 0x1c0, RZ, 0xc0, !PT ;  /* 0x000001c008087812 */ /* 0x000fe400078ec0ff */
[----:B-----5:R-:W-:Y:S02]  /*1d00*/  IADD3 R10, P0, R12, UR12, RZ ;  /* 0x0000000c0c0a7c10 */ /* 0x020fe4000ff1e0ff */
[----:B------:R-:W-:Y:S02]  /*1d10*/  LOP3.LUT R3, R6, R3, RZ, 0x3c, !PT ;  /* 0x0000000306037212 */ /* 0x000fe400078e3cff */
[----:B------:R-:W-:Y:S02]  /*1d20*/  LOP3.LUT R7, R8, 0x8, R7, 0xf8, !PT ;  /* 0x0000000808077812 */ /* 0x000fe400078ef807 */
[----:B------:R-:W-:Y:S01]  /*1d30*/  SHF.R.U32.HI R182, RZ, 0x3, R8 ;  /* 0x00000003ffb67819 */ /* 0x000fe20000011608 */
[----:B------:R-:W-:Y:S01]  /*1d40*/  IMAD.MOV.U32 R8, RZ, RZ, R239 ;  /* 0x000000ffff087224 */ /* 0x000fe200078e00ef */
[----:B------:R-:W-:Y:S01]  /*1d50*/  IADD3.X R11, R13, UR7, RZ, P0, !PT ;  /* 0x000000070d0b7c10 */ /* 0x000fe200087fe4ff */
[----:B------:R-:W-:Y:S01]  /*1d60*/  IMAD R2, R2, 0x200, R3 ;  /* 0x0000020002027824 */ /* 0x000fe200078e0203 */
[----:B------:R-:W-:-:S02]  /*1d70*/  IADD3 R6, P0, R10, UR12, RZ ;  /* 0x0000000c0a067c10 */ /* 0x000fc4000ff1e0ff */
[----:B------:R-:W-:Y:S01]  /*1d80*/  LOP3.LUT R182, R7, R182, RZ, 0x3c, !PT ;  /* 0x000000b607b67212 */ /* 0x000fe200078e3cff */
[----:B------:R-:W-:Y:S01]  /*1d90*/  @!PT LDS RZ, [RZ] ;  /* 0x00000000fffff984 */ /* 0x000fe20000000800 */
[----:B------:R-:W-:Y:S01]  /*1da0*/  @!PT LDS RZ, [RZ] ;  /* 0x00000000fffff984 */ /* 0x000fe20000000800 */
[----:B------:R-:W-:Y:S01]  /*1db0*/  @!PT LDS RZ, [RZ] ;  /* 0x00000000fffff984 */ /* 0x000fe20000000800 */
[----:B------:R1:W-:Y:S01]  /*1dc0*/  LDGSTS.E.BYPASS.LTC128B.128 [R242+0xa000], [R8.64] ;  /* 0x0a00000008f27fae */ /* 0x0003e2000b901d4a */
[----:B------:R-:W-:Y:S01]  /*1dd0*/  IADD3.X R7, R11, UR7, RZ, P0, !PT ;  /* 0x000000070b077c10 */ /* 0x000fe200087fe4ff */
[----:B------:R-:W-:Y:S01]  /*1de0*/  IMAD.SHL.U32 R60, R2, 0x2, RZ ;  /* 0x00000002023c7824 */ /* 0x000fe200078e00ff */
[----:B------:R-:W-:Y:S01]  /*1df0*/  IADD3 R14, P0, R6, UR12, RZ ;  /* 0x0000000c060e7c10 */ /* 0x000fe2000ff1e0ff */
[----:B------:R2:W-:Y:S01]  /*1e00*/  LDGSTS.E.BYPASS.LTC128B.128 [R242+0xa800], [R4.64] ;  /* 0x0a80000004f27fae */ /* 0x0005e2000b901d4a */
[----:B------:R-:W-:Y:S01]  /*1e10*/  IMAD.IADD R236, R236, 0x1, R182 ;  /* 0x00000001ecec7824 */ /* 0x000fe200078e02b6 */
[----:B------:R-:W-:Y:S02]  /*1e20*/  SEL R3, R0, 0xffffffe0, !P1 ;  /* 0xffffffe000037807 */ /* 0x000fe40004800000 */
[----:B------:R-:W-:Y:S01]  /*1e30*/  IADD3.X R15, R7, UR7, RZ, P0, !PT ;  /* 0x00000007070f7c10 */ /* 0x000fe200087fe4ff */
[----:B------:R3:W-:Y:S01]  /*1e40*/  LDGSTS.E.BYPASS.LTC128B.128 [R242+0xb000], [R12.64] ;  /* 0x0b0000000cf27fae */ /* 0x0007e2000b901d4a */
[----:B------:R-:W-:Y:S01]  /*1e50*/  IMAD.SHL.U32 R236, R236, 0x2, RZ ;  /* 0x00000002ecec7824 */ /* 0x000fe200078e00ff */
[----:B------:R-:W-:Y:S01]  /*1e60*/  LEA R235, R2, 0x2000, 0x1 ;  /* 0x0000200002eb7811 */ /* 0x000fe200078e08ff */
[----:B------:R-:W-:Y:S01]  /*1e70*/  IMAD.SHL.U32 R2, R187, 0x2, RZ ;  /* 0x00000002bb027824 */ /* 0x000fe200078e00ff */
[----:B------:R4:W-:Y:S01]  /*1e80*/  LDGSTS.E.BYPASS.LTC128B.128 [R242+0xb800], [R10.64] ;  /* 0x0b8000000af27fae */ /* 0x0009e2000b901d4a */
[----:B------:R-:W-:Y:S01]  /*1e90*/  IMAD.IADD R234, R236, 0x1, R3 ;  /* 0x00000001ecea7824 */ /* 0x000fe200078e0203 */
[----:B------:R-:W-:-:S02]  /*1ea0*/  LOP3.LUT P1, RZ, R176, 0x4, RZ, 0xc0, !PT ;  /* 0x00000004b0ff7812 */ /* 0x000fc4000782c0ff */
[----:B------:R5:W-:Y:S01]  /*1eb0*/  LDGSTS.E.BYPASS.LTC128B.128 [R242+0xc000], [R6.64] ;  /* 0x0c00000006f27fae */ /* 0x000be2000b901d4a */
[----:B------:R-:W-:-:S03]  /*1ec0*/  IADD3 R231, R235, 0x40, RZ ;  /* 0x00000040ebe77810 */ /* 0x000fc60007ffe0ff */
[----:B------:R5:W-:Y:S01]  /*1ed0*/  LDGSTS.E.BYPASS.LTC128B.128 [R242+0xc800], [R14.64] ;  /* 0x0c8000000ef27fae */ /* 0x000be2000b901d4a */
[----:B-1----:R-:W-:-:S04]  /*1ee0*/  IADD3 R8, P0, R14, UR12, RZ ;  /* 0x0000000c0e087c10 */ /* 0x002fc8000ff1e0ff */
[----:B------:R-:W-:Y:S02]  /*1ef0*/  IADD3.X R9, R15, UR7, RZ, P0, !PT ;  /* 0x000000070f097c10 */ /* 0x000fe400087fe4ff */
[----:B--2---:R-:W-:-:S03]  /*1f00*/  IADD3 R4, P0, R8, UR12, RZ ;  /* 0x0000000c08047c10 */ /* 0x004fc6000ff1e0ff */
[----:B------:R1:W-:Y:S01]  /*1f10*/  LDGSTS.E.BYPASS.LTC128B.128 [R242+0xd000], [R8.64] ;  /* 0x0d00000008f27fae */ /* 0x0003e2000b901d4a */
[----:B------:R-:W-:Y:S02]  /*1f20*/  IADD3.X R5, R9, UR7, RZ, P0, !PT ;  /* 0x0000000709057c10 */ /* 0x000fe400087fe4ff */
[----:B----4-:R-:W-:-:S03]  /*1f30*/  IADD3 R10, P0, R4, UR12, RZ ;  /* 0x0000000c040a7c10 */ /* 0x010fc6000ff1e0ff */
[----:B------:R2:W-:Y:S01]  /*1f40*/  LDGSTS.E.BYPASS.LTC128B.128 [R242+0xd800], [R4.64] ;  /* 0x0d80000004f27fae */ /* 0x0005e2000b901d4a */
[----:B------:R-:W-:Y:S02]  /*1f50*/  IADD3.X R11, R5, UR7, RZ, P0, !PT ;  /* 0x00000007050b7c10 */ /* 0x000fe400087fe4ff */
[----:B---3--:R-:W-:-:S03]  /*1f60*/  IADD3 R12, P0, R10, UR12, RZ ;  /* 0x0000000c0a0c7c10 */ /* 0x008fc6000ff1e0ff */
[----:B------:R3:W-:Y:S01]  /*1f70*/  LDGSTS.E.BYPASS.LTC128B.128 [R242+0xe000], [R10.64] ;  /* 0x0e0000000af27fae */ /* 0x0007e2000b901d4a */
[----:B------:R-:W-:-:S05]  /*1f80*/  IADD3.X R13, R11, UR7, RZ, P0, !PT ;  /* 0x000000070b0d7c10 */ /* 0x000fca00087fe4ff */
[----:B------:R4:W-:Y:S01]  /*1f90*/  LDGSTS.E.BYPASS.LTC128B.128 [R242+0xe800], [R12.64] ;  /* 0x0e8000000cf27fae */ /* 0x0009e2000b901d4a */
[----:B-1----:R-:W-:-:S04]  /*1fa0*/  IADD3 R8, P0, R12, UR12, RZ ;  /* 0x0000000c0c087c10 */ /* 0x002fc8000ff1e0ff */
[----:B------:R-:W-:Y:S02]  /*1fb0*/  IADD3.X R9, R13, UR7, RZ, P0, !PT ;  /* 0x000000070d097c10 */ /* 0x000fe400087fe4ff */
[----:B-----5:R-:W-:-:S03]  /*1fc0*/  IADD3 R6, P0, R8, UR12, RZ ;  /* 0x0000000c08067c10 */ /* 0x020fc6000ff1e0ff */
[----:B------:R1:W-:Y:S01]  /*1fd0*/  LDGSTS.E.BYPASS.LTC128B.128 [R242+0xf000], [R8.64] ;  /* 0x0f00000008f27fae */ /* 0x0003e2000b901d4a */
[----:B------:R-:W-:Y:S02]  /*1fe0*/  IADD3.X R7, R9, UR7, RZ, P0, !PT ;  /* 0x0000000709077c10 */ /* 0x000fe400087fe4ff */
[----:B--2---:R-:W-:-:S03]  /*1ff0*/  IADD3 R4, P0, R6, UR12, RZ ;  /* 0x0000000c06047c10 */ /* 0x004fc6000ff1e0ff */
[----:B------:R2:W-:Y:S01]  /*2000*/  LDGSTS.E.BYPASS.LTC128B.128 [R242+0xf800], [R6.64] ;  /* 0x0f80000006f27fae */ /* 0x0005e2000b901d4a */
[----:B------:R-:W-:-:S05]  /*2010*/  IADD3.X R5, R7, UR7, RZ, P0, !PT ;  /* 0x0000000707057c10 */ /* 0x000fca00087fe4ff */
        /* <DEDUP_REMOVED lines=9> */
[----:B------:R-:W-:-:S03]  /*20b0*/  LOP3.LUT P0, RZ, R177, 0x2, RZ, 0xc0, !PT ;  /* 0x00000002b1ff7812 */ /* 0x000fc6000780c0ff */
[----:B------:R1:W-:Y:S01]  /*20c0*/  LDGSTS.E.BYPASS.LTC128B.128 [R242+0x11800], [R4.64] ;  /* 0x1180000004f27fae */ /* 0x0003e2000b901d4a */
[----:B------:R-:W-:Y:S02]  /*20d0*/  SEL R0, R0, 0xffffffe0, !P0 ;  /* 0xffffffe000007807 */ /* 0x000fe40004000000 */
[----:B------:R-:W-:Y:S01]  /*20e0*/  LOP3.LUT P0, RZ, R177, 0x4, RZ, 0xc0, !PT ;  /* 0x00000004b1ff7812 */ /* 0x000fe2000780c0ff */
[----:B------:R-:W-:Y:S02]  /*20f0*/  LDSM.16.M88.4 R168, [R236] ;  /* 0x00000000eca8783b */ /* 0x000fe40000000200 */
[C---:B------:R-:W-:Y:S02]  /*2100*/  IMAD.IADD R233, R235.reuse, 0x1, R0 ;  /* 0x00000001ebe97824 */ /* 0x040fe400078e0200 */
[----:B------:R-:W2:Y:S04]  /*2110*/  LDSM.16.M88.4 R128, [R60+0x2000] ;  /* 0x002000003c80783b */ /* 0x000ea80000000200 */
[----:B------:R-:W-:Y:S04]  /*2120*/  LDSM.16.M88.4 R172, [R234] ;  /* 0x00000000eaac783b */ /* 0x000fe80000000200 */
[----:B------:R-:W5:Y:S01]  /*2130*/  LDSM.16.M88.4 R64, [R60+0x6000] ;  /* 0x006000003c40783b */ /* 0x000f620000000200 */
[----:B------:R-:W-:-:S03]  /*2140*/  @P0 IADD3 R231, R235, -0x40, RZ ;  /* 0xffffffc0ebe70810 */ /* 0x000fc60007ffe0ff */
[----:B------:R-:W-:Y:S01]  /*2150*/  LDSM.16.M88.4 R120, [R60+0x2800] ;  /* 0x002800003c78783b */ /* 0x000fe20000000200 */
[C---:B------:R-:W-:Y:S02]  /*2160*/  IADD3 R225, R231.reuse, 0x800, RZ ;  /* 0x00000800e7e17810 */ /* 0x040fe40007ffe0ff */
[C---:B------:R-:W-:Y:S01]  /*2170*/  IADD3 R224, R231.reuse, 0x1000, RZ ;  /* 0x00001000e7e07810 */ /* 0x040fe20007ffe0ff */
[----:B------:R-:W-:Y:S01]  /*2180*/  LDSM.16.M88.4 R112, [R60+0x3000] ;  /* 0x003000003c70783b */ /* 0x000fe20000000200 */
[C---:B------:R-:W-:Y:S02]  /*2190*/  IADD3 R223, R231.reuse, 0x1800, RZ ;  /* 0x00001800e7df7810 */ /* 0x040fe40007ffe0ff */
[C---:B------:R-:W-:Y:S01]  /*21a0*/  IADD3 R222, R231.reuse, 0x2000, RZ ;  /* 0x00002000e7de7810 */ /* 0x040fe20007ffe0ff */
[----:B-1----:R-:W1:Y:S01]  /*21b0*/  LDSM.16.M88.4 R4, [R233] ;  /* 0x00000000e904783b */ /* 0x002e620000000200 */
[C---:B------:R-:W-:Y:S02]  /*21c0*/  IADD3 R221, R231.reuse, 0x2800, RZ ;  /* 0x00002800e7dd7810 */ /* 0x040fe40007ffe0ff */
[C---:B------:R-:W-:Y:S01]  /*21d0*/  IADD3 R220, R231.reuse, 0x3000, RZ ;  /* 0x00003000e7dc7810 */ /* 0x040fe20007ffe0ff */
[----:B------:R-:W1:Y:S01]  /*21e0*/  LDSM.16.M88.4 R104, [R60+0x3800] ;  /* 0x003800003c68783b */ /* 0x000e620000000200 */
[----:B------:R-:W-:-:S02]  /*21f0*/  IADD3 R219, R231, 0x3800, RZ ;  /* 0x00003800e7db7810 */ /* 0x000fc40007ffe0ff */
[C---:B------:R-:W-:Y:S01]  /*2200*/  IADD3 R218, R231.reuse, 0x4000, RZ ;  /* 0x00004000e7da7810 */ /* 0x040fe20007ffe0ff */
[----:B------:R-:W3:Y:S01]  /*2210*/  LDSM.16.M88.4 R96, [R60+0x4000] ;  /* 0x004000003c60783b */ /* 0x000ee20000000200 */
[C---:B------:R-:W-:Y:S02]  /*2220*/  IADD3 R217, R231.reuse, 0x4800, RZ ;  /* 0x00004800e7d97810 */ /* 0x040fe40007ffe0ff */
[C---:B------:R-:W-:Y:S01]  /*2230*/  IADD3 R216, R231.reuse, 0x5000, RZ ;  /* 0x00005000e7d87810 */ /* 0x040fe20007ffe0ff */
[----:B------:R-:W3:Y:S01]  /*2240*/  LDSM.16.M88.4 R88, [R60+0x4800] ;  /* 0x004800003c58783b */ /* 0x000ee20000000200 */
[C---:B------:R-:W-:Y:S02]  /*2250*/  IADD3 R215, R231.reuse, 0x5800, RZ ;  /* 0x00005800e7d77810 */ /* 0x040fe40007ffe0ff */
[C---:B------:R-:W-:Y:S01]  /*2260*/  IADD3 R214, R231.reuse, 0x6000, RZ ;  /* 0x00006000e7d67810 */ /* 0x040fe20007ffe0ff */
[----:B------:R-:W3:Y:S01]  /*2270*/  LDSM.16.M88.4 R80, [R60+0x5000] ;  /* 0x005000003c50783b */ /* 0x000ee20000000200 */
[----:B------:R-:W-:-:S02]  /*2280*/  IADD3 R213, R231, 0x6800, RZ ;  /* 0x00006800e7d57810 */ /* 0x000fc40007ffe0ff */
[----:B------:R-:W-:Y:S01]  /*2290*/  IADD3 R212, R231, 0x7000, RZ ;  /* 0x00007000e7d47810 */ /* 0x000fe20007ffe0ff */
[----:B------:R-:W3:Y:S01]  /*22a0*/  LDSM.16.M88.4 R72, [R60+0x5800] ;  /* 0x005800003c48783b */ /* 0x000ee20000000200 */
[C---:B--2---:R-:W-:Y:S03]  /*22b0*/  HMMA.16816.F32 R132, R168.reuse, R128, RZ ;  /* 0x00000080a884723c */ /* 0x044fe600000018ff */
[----:B------:R-:W2:Y:S04]  /*22c0*/  LDSM.16.M88.4 R52, [R60+0x6800] ;  /* 0x006800003c34783b */ /* 0x000ea80000000200 */
[----:B------:R-:W2:Y:S01]  /*22d0*/  LDSM.16.M88.4 R44, [R60+0x7000] ;  /* 0x007000003c2c783b */ /* 0x000ea20000000200 */
[C---:B------:R-:W-:Y:S03]  /*22e0*/  HMMA.16816.F32 R128, R168.reuse, R130, RZ ;  /* 0x00000082a880723c */ /* 0x040fe600000018ff */
[----:B------:R-:W2:Y:S04]  /*22f0*/  LDSM.16.M88.4 R36, [R60+0x7800] ;  /* 0x007800003c24783b */ /* 0x000ea80000000200 */
[----:B------:R-:W2:Y:S01]  /*2300*/  LDSM.16.M88.4 R28, [R60+0x8000] ;  /* 0x008000003c1c783b */ /* 0x000ea20000000200 */
[----:B-----5:R-:W-:Y:S03]  /*2310*/  HMMA.16816.F32 R68, R168, R64, RZ ;  /* 0x00000040a844723c */ /* 0x020fe600000018ff */
[----:B------:R-:W5:Y:S04]  /*2320*/  LDSM.16.M88.4 R20, [R60+0x8800] ;  /* 0x008800003c14783b */ /* 0x000f680000000200 */
[----:B----4-:R-:W4:Y:S01]  /*2330*/  LDSM.16.M88.4 R12, [R60+0x9000] ;  /* 0x009000003c0c783b */ /* 0x010f220000000200 */
[C---:B-1----:R-:W-:Y:S03]  /*2340*/  HMMA.16816.F32 R132, R172.reuse, R4, R132 ;  /* 0x00000004ac84723c */ /* 0x042fe60000001884 */
[----:B------:R-:W1:Y:S04]  /*2350*/  LDSM.16.M88.4 R60, [R60+0x9800] ;  /* 0x009800003c3c783b */ /* 0x000e680000000200 */
[----:B------:R-:W1:Y:S01]  /*2360*/  LDSM.16.M88.4 R136, [R233+0x4000] ;  /* 0x00400000e988783b */ /* 0x000e620000000200 */
[----:B------:R-:W-:Y:S03]  /*2370*/  HMMA.16816.F32 R128, R172, R6, R128 ;  /* 0x00000006ac80723c */ /* 0x000fe60000001880 */
[----:B------:R-:W1:Y:S04]  /*2380*/  LDSM.16.M88.4 R148, [R233+0x2000] ;  /* 0x00200000e994783b */ /* 0x000e680000000200 */
[----:B------:R-:W1:Y:S01]  /*2390*/  LDSM.16.M88.4 R144, [R233+0x3000] ;  /* 0x00300000e990783b */ /* 0x000e620000000200 */
[C---:B------:R-:W-:Y:S03]  /*23a0*/  HMMA.16816.F32 R64, R168.reuse, R66, RZ ;  /* 0x00000042a840723c */ /* 0x040fe600000018ff */
[----:B------:R-:W1:Y:S04]  /*23b0*/  LDSM.16.M88.4 R140, [R233+0x3800] ;  /* 0x00380000e98c783b */ /* 0x000e680000000200 */
[----:B------:R-:W1:Y:S01]  /*23c0*/  LDSM.16.M88.4 R4, [R233+0x5000] ;  /* 0x00500000e904783b */ /* 0x000e620000000200 */
[C---:B------:R-:W-:Y:S03]  /*23d0*/  HMMA.16816.F32 R124, R168.reuse, R120, RZ ;  /* 0x00000078a87c723c */ /* 0x040fe600000018ff */
[----:B------:R-:W1:Y:S04]  /*23e0*/  LDSM.16.M88.4 R156, [R233+0x1800] ;  /* 0x00180000e99c783b */ /* 0x000e680000000200 */
[----:B------:R-:W-:Y:S01]  /*23f0*/  LDSM.16.M88.4 R160, [R233+0x1000] ;  /* 0x00100000e9a0783b */ /* 0x000fe20000000200 */
[C---:B------:R-:W-:Y:S03]  /*2400*/  HMMA.16816.F32 R116, R168.reuse, R112, RZ ;  /* 0x00000070a874723c */ /* 0x040fe600000018ff */
[----:B------:R-:W-:Y:S04]  /*2410*/  LDSM.16.M88.4 R152, [R233+0x2800] ;  /* 0x00280000e998783b */ /* 0x000fe80000000200 */
[----:B------:R-:W-:Y:S01]  /*2420*/  LDSM.16.M88.4 R164, [R233+0x800] ;  /* 0x00080000e9a4783b */ /* 0x000fe20000000200 */
[C---:B------:R-:W-:Y:S03]  /*2430*/  HMMA.16816.F32 R108, R168.reuse, R104, RZ ;  /* 0x00000068a86c723c */ /* 0x040fe600000018ff */
[----:B------:R-:W-:Y:S04]  /*2440*/  LDSM.16.M88.4 R176, [R233+0x7800] ;  /* 0x00780000e9b0783b */ /* 0x000fe80000000200 */
[----:B------:R-:W0:Y:S01]  /*2450*/  LDGDEPBAR ;  /* 0x00000000000079af */ /* 0x000e220000000000 */
[C---:B---3--:R-:W-:Y:S08]  /*2460*/  HMMA.16816.F32 R100, R168.reuse, R96, RZ ;  /* 0x00000060a864723c */ /* 0x048ff000000018ff */
[C---:B------:R-:W-:Y:S08]  /*2470*/  HMMA.16816.F32 R92, R168.reuse, R88, RZ ;  /* 0x00000058a85c723c */ /* 0x040ff000000018ff */
[C---:B------:R-:W-:Y:S08]  /*2480*/  HMMA.16816.F32 R84, R168.reuse, R80, RZ ;  /* 0x00000050a854723c */ /* 0x040ff000000018ff */
[C---:B------:R-:W-:Y:S08]  /*2490*/  HMMA.16816.F32 R76, R168.reuse, R72, RZ ;  /* 0x00000048a84c723c */ /* 0x040ff000000018ff */
[C---:B--2---:R-:W-:Y:S08]  /*24a0*/  HMMA.16816.F32 R56, R168.reuse, R52, RZ ;  /* 0x00000034a838723c */ /* 0x044ff000000018ff */
[C---:B------:R-:W-:Y:S08]  /*24b0*/  HMMA.16816.F32 R48, R168.reuse, R44, RZ ;  /* 0x0000002ca830723c */ /* 0x040ff000000018ff */
[C---:B------:R-:W-:Y:S08]  /*24c0*/  HMMA.16816.F32 R40, R168.reuse, R36, RZ ;  /* 0x00000024a828723c */ /* 0x040ff000000018ff */
[C---:B------:R-:W-:Y:S08]  /*24d0*/  HMMA.16816.F32 R32, R168.reuse, R28, RZ ;  /* 0x0000001ca820723c */ /* 0x040ff000000018ff */
[C---:B-----5:R-:W-:Y:S08]  /*24e0*/  HMMA.16816.F32 R24, R168.reuse, R20, RZ ;  /* 0x00000014a818723c */ /* 0x060ff000000018ff */
        /* <DEDUP_REMOVED lines=14> */
[C---:B-1----:R-:W-:Y:S08]  /*25d0*/  HMMA.16816.F32 R8, R168.reuse, R60, RZ ;  /* 0x0000003ca808723c */ /* 0x042ff000000018ff */
        /* <DEDUP_REMOVED lines=14> */
[C---:B------:R-:W-:Y:S07]  /*26c0*/  HMMA.16816.F32 R48, R172.reuse, R4, R48 ;  /* 0x00000004ac30723c */ /* 0x040fee0000001830 */
[----:B------:R-:W-:Y:S01]  /*26d0*/  IMAD.MOV.U32 R4, RZ, RZ, 0x40 ;  /* 0x00000040ff047424 */ /* 0x000fe200078e00ff */
[----:B------:R-:W-:Y:S01]  /*26e0*/  HMMA.16816.F32 R108, R172, R156, R108 ;  /* 0x0000009cac6c723c */ /* 0x000fe2000000186c */
[----:B------:R-:W-:-:S03]  /*26f0*/  SHF.R.S32.HI R5, RZ, 0x1f, R186 ;  /* 0x0000001fff057819 */ /* 0x000fc600000114ba */
[----:B------:R-:W-:Y:S02]  /*2700*/  SEL R4, R4, 0xffffffc0, !P1 ;  /* 0xffffffc004047807 */ /* 0x000fe40004800000 */
[----:B------:R-:W-:Y:S02]  /*2710*/  LEA.HI R5, R5, R184, RZ, 0x2 ;  /* 0x000000b805057211 */ /* 0x000fe400078f10ff */
[----:B------:R-:W-:Y:S01]  /*2720*/  HMMA.16816.F32 R104, R172, R158, R104 ;  /* 0x0000009eac68723c */ /* 0x000fe20000001868 */
[----:B------:R-:W-:Y:S01]  /*2730*/  IMAD.IADD R232, R236, 0x1, R4 ;  /* 0x00000001ece87824 */ /* 0x000fe200078e0204 */
[----:B------:R-:W-:Y:S01]  /*2740*/  LDSM.16.M88.4 R156, [R231+0x1000] ;  /* 0x00100000e79c783b */ /* 0x000fe20000000200 */
[----:B------:R-:W-:Y:S02]  /*2750*/  LOP3.LUT R247, R5, 0xfffffffc, RZ, 0xc0, !PT ;  /* 0xfffffffc05f77812 */ /* 0x000fe400078ec0ff */
[----:B------:R-:W-:-:S03]  /*2760*/  IMAD.IADD R230, R3, 0x1, R232 ;  /* 0x0000000103e67824 */ /* 0x000fc600078e02e8 */
[----:B-1----:R-:W-:Y:S01]  /*2770*/  HMMA.16816.F32 R56, R172, R60, R56 ;  /* 0x0000003cac38723c */ /* 0x002fe20000001838 */
[----:B------:R-:W-:-:S07]  /*2780*/  IMAD.IADD R247, R184, 0x1, -R247 ;  /* 0x00000001b8f77824 */ /* 0x000fce00078e0af7 */
[C---:B------:R-:W-:Y:S01]  /*2790*/  HMMA.16816.F32 R52, R172.reuse, R62, R52 ;  /* 0x0000003eac34723c */ /* 0x040fe20000001834 */
[----:B------:R-:W1:Y:S07]  /*27a0*/  LDSM.16.M88.4 R60, [R232] ;  /* 0x00000000e83c783b */ /* 0x000e6e0000000200 */
[C---:B--2---:R-:W-:Y:S08]  /*27b0*/  HMMA.16816.F32 R16, R172.reuse, R136, R16 ;  /* 0x00000088ac10723c */ /* 0x044ff00000001810 */
[C---:B------:R-:W-:Y:S01]  /*27c0*/  HMMA.16816.F32 R12, R172.reuse, R138, R12 ;  /* 0x0000008aac0c723c */ /* 0x040fe2000000180c */
[----:B------:R-:W2:Y:S07]  /*27d0*/  LDSM.16.M88.4 R136, [R231+0x3800] ;  /* 0x00380000e788783b */ /* 0x000eae0000000200 */
[C---:B------:R-:W-:Y:S08]  /*27e0*/  HMMA.16816.F32 R116, R172.reuse, R160, R116 ;  /* 0x000000a0ac74723c */ /* 0x040ff00000001874 */
[C---:B------:R-:W-:Y:S01]  /*27f0*/  HMMA.16816.F32 R112, R172.reuse, R162, R112 ;  /* 0x000000a2ac70723c */ /* 0x040fe20000001870 */
[----:B------:R-:W1:Y:S07]  /*2800*/  LDSM.16.M88.4 R160, [R231+0x800] ;  /* 0x00080000e7a0783b */ /* 0x000e6e0000000200 */
[C---:B------:R-:W-:Y:S08]  /*2810*/  HMMA.16816.F32 R92, R172.reuse, R152, R92 ;  /* 0x00000098ac5c723c */ /* 0x040ff0000000185c */
[C---:B------:R-:W-:Y:S01]  /*2820*/  HMMA.16816.F32 R88, R172.reuse, R154, R88 ;  /* 0x0000009aac58723c */ /* 0x040fe20000001858 */
[----:B------:R-:W1:Y:S07]  /*2830*/  LDSM.16.M88.4 R152, [R231+0x1800] ;  /* 0x00180000e798783b */ /* 0x000e6e0000000200 */
[C---:B---3--:R-:W-:Y:S08]  /*2840*/  HMMA.16816.F32 R40, R172.reuse, R148, R40 ;  /* 0x00000094ac28723c */ /* 0x048ff00000001828 */
[C---:B------:R-:W-:Y:S01]  /*2850*/  HMMA.16816.F32 R36, R172.reuse, R150, R36 ;  /* 0x00000096ac24723c */ /* 0x040fe20000001824 */
[----:B------:R-:W3:Y:S07]  /*2860*/  LDSM.16.M88.4 R148, [R231+0x2000] ;  /* 0x00200000e794783b */ /* 0x000eee0000000200 */
[C---:B----4-:R-:W-:Y:S08]  /*2870*/  HMMA.16816.F32 R32, R172.reuse, R144, R32 ;  /* 0x00000090ac20723c */ /* 0x050ff00000001820 */
[C---:B------:R-:W-:Y:S01]  /*2880*/  HMMA.16816.F32 R28, R172.reuse, R146, R28 ;  /* 0x00000092ac1c723c */ /* 0x040fe2000000181c */
[----:B------:R-:W4:Y:S07]  /*2890*/  LDSM.16.M88.4 R144, [R231+0x2800] ;  /* 0x00280000e790783b */ /* 0x000f2e0000000200 */
[C---:B-----5:R-:W-:Y:S08]  /*28a0*/  HMMA.16816.F32 R24, R172.reuse, R140, R24 ;  /* 0x0000008cac18723c */ /* 0x060ff00000001818 */
[C---:B------:R-:W-:Y:S01]  /*28b0*/  HMMA.16816.F32 R20, R172.reuse, R142, R20 ;  /* 0x0000008eac14723c */ /* 0x040fe20000001814 */
[----:B------:R-:W5:Y:S07]  /*28c0*/  LDSM.16.M88.4 R140, [R231+0x3000] ;  /* 0x00300000e78c783b */ /* 0x000f6e0000000200 */
[C---:B------:R-:W-:Y:S08]  /*28d0*/  HMMA.16816.F32 R124, R172.reuse, R164, R124 ;  /* 0x000000a4ac7c723c */ /* 0x040ff0000000187c */
[----:B------:R-:W-:Y:S01]  /*28e0*/  HMMA.16816.F32 R120, R172, R166, R120 ;  /* 0x000000a6ac78723c */ /* 0x000fe20000001878 */
[----:B------:R-:W3:Y:S07]  /*28f0*/  LDSM.16.M88.4 R164, [R231] ;  /* 0x00000000e7a4783b */ /* 0x000eee0000000200 */
[C---:B-1----:R-:W-:Y:S08]  /*2900*/  HMMA.16816.F32 R116, R60.reuse, R156, R116 ;  /* 0x0000009c3c74723c */ /* 0x042ff00000001874 */
[C---:B------:R-:W-:Y:S01]  /*2910*/  HMMA.16816.F32 R112, R60.reuse, R158, R112 ;  /* 0x0000009e3c70723c */ /* 0x040fe20000001870 */
[----:B------:R-:W1:Y:S07]  /*2920*/  LDSM.16.M88.4 R156, [R231+0x4000] ;  /* 0x00400000e79c783b */ /* 0x000e6e0000000200 */
[C---:B--2---:R-:W-:Y:S08]  /*2930*/  HMMA.16816.F32 R76, R60.reuse, R136, R76 ;  /* 0x000000883c4c723c */ /* 0x044ff0000000184c */
[----:B------:R-:W-:Y:S01]  /*2940*/  HMMA.16816.F32 R72, R60, R138, R72 ;  /* 0x0000008a3c48723c */ /* 0x000fe20000001848 */
[----:B------:R-:W2:Y:S07]  /*2950*/  LDSM.16.M88.4 R136, [R231+0x7000] ;  /* 0x00700000e788783b */ /* 0x000eae0000000200 */
[C---:B------:R-:W-:Y:S07]  /*2960*/  HMMA.16816.F32 R44, R172.reuse, R6, R44 ;  /* 0x00000006ac2c723c */ /* 0x040fee000000182c */
[----:B------:R-:W-:Y:S01]  /*2970*/  IADD3 R6, R180, -0x1, RZ ;  /* 0xffffffffb4067810 */ /* 0x000fe20007ffe0ff */
[----:B------:R-:W-:Y:S03]  /*2980*/  HMMA.16816.F32 R8, R172, R176, R8 ;  /* 0x000000b0ac08723c */ /* 0x000fe60000001808 */
[----:B------:R-:W-:-:S05]  /*2990*/  ISETP.GT.AND P0, PT, R6, R237, PT ;  /* 0x000000ed0600720c */ /* 0x000fca0003f04270 */
[----:B------:R-:W-:Y:S01]  /*29a0*/  HMMA.16816.F32 R168, R172, R178, R168 ;  /* 0x000000b2aca8723c */ /* 0x000fe200000018a8 */
[----:B------:R-:W-:Y:S07]  /*29b0*/  LDSM.16.M88.4 R172, [R231+0x7800] ;  /* 0x00780000e7ac783b */ /* 0x000fee0000000200 */
        /* <DEDUP_REMOVED lines=8> */
[----:B------:R-:W-:Y:S07]  /*2a40*/  LDSM.16.M88.4 R148, [R231+0x6000] ;  /* 0x00600000e794783b */ /* 0x000fee0000000200 */
[C---:B----4-:R-:W-:Y:S08]  /*2a50*/  HMMA.16816.F32 R92, R60.reuse, R144, R92 ;  /* 0x000000903c5c723c */ /* 0x050ff0000000185c */
[C---:B------:R-:W-:Y:S01]  /*2a60*/  HMMA.16816.F32 R88, R60.reuse, R146, R88 ;  /* 0x000000923c58723c */ /* 0x040fe20000001858 */
[----:B------:R-:W3:Y:S07]  /*2a70*/  LDSM.16.M88.4 R144, [R231+0x4800] ;  /* 0x00480000e790783b */ /* 0x000eee0000000200 */
[C---:B-----5:R-:W-:Y:S08]  /*2a80*/  HMMA.16816.F32 R84, R60.reuse, R140, R84 ;  /* 0x0000008c3c54723c */ /* 0x060ff00000001854 */
[C---:B------:R-:W-:Y:S01]  /*2a90*/  HMMA.16816.F32 R80, R60.reuse, R142, R80 ;  /* 0x0000008e3c50723c */ /* 0x040fe20000001850 */
[----:B------:R-:W4:Y:S07]  /*2aa0*/  LDSM.16.M88.4 R140, [R231+0x6800] ;  /* 0x00680000e78c783b */ /* 0x000f2e0000000200 */
[C---:B------:R-:W-:Y:S07]  /*2ab0*/  HMMA.16816.F32 R128, R60.reuse, R166, R128 ;  /* 0x000000a63c80723c */ /* 0x040fee0000001880 */
[----:B------:R-:W-:Y:S01]  /*2ac0*/  IMAD.IADD R166, R0, 0x1, R231 ;  /* 0x0000000100a67824 */ /* 0x000fe200078e02e7 */
[----:B-1----:R-:W-:Y:S01]  /*2ad0*/  HMMA.16816.F32 R68, R60, R156, R68 ;  /* 0x0000009c3c44723c */ /* 0x002fe20000001844 */
[----:B------:R-:W-:-:S03]  /*2ae0*/  LOP3.LUT R0, R186, 0xffffffe0, RZ, 0xc0, !PT ;  /* 0xffffffe0ba007812 */ /* 0x000fc600078ec0ff */
[----:B------:R-:W-:Y:S02]  /*2af0*/  LDSM.16.M88.4 R176, [R166] ;  /* 0x00000000a6b0783b */ /* 0x000fe40000000200 */
[----:B------:R-:W-:Y:S02]  /*2b00*/  IMAD.IADD R0, R187, 0x1, -R0 ;  /* 0x00000001bb007824 */ /* 0x000fe400078e0a00 */
[----:B------:R-:W-:Y:S01]  /*2b10*/  HMMA.16816.F32 R64, R60, R158, R64 ;  /* 0x0000009e3c40723c */ /* 0x000fe20000001840 */
[----:B------:R-:W1:Y:S02]  /*2b20*/  LDSM.16.M88.4 R156, [R230] ;  /* 0x00000000e69c783b */ /* 0x000e640000000200 */
[----:B------:R-:W-:-:S04]  /*2b30*/  SHF.R.S32.HI R246, RZ, 0x1f, R0 ;  /* 0x0000001ffff67819 */ /* 0x000fc80000011400 */
[----:B------:R-:W-:Y:S01]  /*2b40*/  LEA.HI R246, R246, R0, RZ, 0x2 ;  /* 0x00000000f6f67211 */ /* 0x000fe200078f10ff */
[----:B--2---:R-:W-:Y:S01]  /*2b50*/  HMMA.16816.F32 R16, R60, R136, R16 ;  /* 0x000000883c10723c */ /* 0x004fe20000001810 */
[----:B------:R-:W-:Y:S02]  /*2b60*/  IMAD R0, R184, 0x10, R188 ;  /* 0x00000010b8007824 */ /* 0x000fe400078e02bc */
[----:B------:R-:W-:-:S04]  /*2b70*/  SHF.R.S32.HI R246, RZ, 0x2, R246 ;  /* 0x00000002fff67819 */ /* 0x000fc800000114f6 */
[----:B------:R-:W-:Y:S01]  /*2b80*/  IADD3 R0, R0, 0x1, R246 ;  /* 0x0000000100007810 */ /* 0x000fe20007ffe0f6 */
[----:B------:R-:W-:Y:S01]  /*2b90*/  HMMA.16816.F32 R12, R60, R138, R12 ;  /* 0x0000008a3c0c723c */ /* 0x000fe2000000180c */
[----:B------:R-:W2:Y:S02]  /*2ba0*/  LDSM.16.M88.4 R136, [R166+0x800] ;  /* 0x00080000a688783b */ /* 0x000ea40000000200 */
[----:B------:R-:W-:Y:S01]  /*2bb0*/  IADD3 R167, R185, -c[0x0][0x214], R0 ;  /* 0x80008500b9a77a10 */ /* 0x000fe20007ffe000 */
[----:B------:R-:W-:-:S03]  /*2bc0*/  IMAD.SHL.U32 R0, R6, 0x100, RZ ;  /* 0x0000010006007824 */ /* 0x000fc600078e00ff */
[----:B------:R-:W-:Y:S01]  /*2bd0*/  IADD3 R167, R167, c[0x0][0x2e8], RZ ;  /* 0x0000ba00a7a77a10 */ /* 0x000fe20007ffe0ff */
[----:B------:R-:W-:Y:S01]  /*2be0*/  HMMA.16816.F32 R132, R60, R164, R132 ;  /* 0x000000a43c84723c */ /* 0x000fe20000001884 */
[----:B------:R-:W-:-:S04]  /*2bf0*/  LOP3.LUT R2, R0, 0x6, R2, 0xf8, !PT ;  /* 0x0000000600027812 */ /* 0x000fc800078ef802 */
[C---:B------:R-:W-:Y:S02]  /*2c00*/  LOP3.LUT R7, R2.reuse, 0x1, RZ, 0xfc, !PT ;  /* 0x0000000102077812 */ /* 0x040fe400078efcff */
[----:B------:R-:W-:Y:S01]  /*2c10*/  LOP3.LUT R6, R2, 0x8, RZ, 0xfc, !PT ;  /* 0x0000000802067812 */ /* 0x000fe200078efcff */
        /* <DEDUP_REMOVED lines=8> */
[C---:B----4-:R-:W-:Y:S07]  /*2ca0*/  HMMA.16816.F32 R24, R60.reuse, R140, R24 ;  /* 0x0000008c3c18723c */ /* 0x050fee0000001818 */
[C---:B------:R-:W-:Y:S01]  /*2cb0*/  IADD3 R140, R167.reuse, 0x8, RZ ;  /* 0x00000008a78c7810 */ /* 0x040fe20007ffe0ff */
[----:B------:R-:W-:Y:S01]  /*2cc0*/  HMMA.16816.F32 R20, R60, R142, R20 ;  /* 0x0000008e3c14723c */ /* 0x000fe20000001814 */
[----:B------:R-:W-:-:S02]  /*2cd0*/  IMNMX R167, R167, R185, PT ;  /* 0x000000b9a7a77217 */ /* 0x000fc40003800200 */
[----:B------:R-:W-:Y:S02]  /*2ce0*/  IMNMX R5, R140, R185, PT ;  /* 0x000000b98c057217 */ /* 0x000fe40003800200 */
[C---:B------:R-:W-:Y:S01]  /*2cf0*/  ISETP.GE.AND P2, PT, R7.reuse, R167, PT ;  /* 0x000000a70700720c */ /* 0x040fe20003f46270 */
[----:B------:R-:W3:Y:S01]  /*2d00*/  LDSM.16.M88.4 R140, [R166+0x1800] ;  /* 0x00180000a68c783b */ /* 0x000ee20000000200 */
[-C--:B------:R-:W-:Y:S01]  /*2d10*/  ISETP.GE.AND P1, PT, R7, R5.reuse, PT ;  /* 0x000000050700720c */ /* 0x080fe20003f26270 */
[----:B------:R-:W-:Y:S01]  /*2d20*/  HMMA.16816.F32 R8, R60, R172, R8 ;  /* 0x000000ac3c08723c */ /* 0x000fe20000001808 */
[C---:B------:R-:W-:Y:S02]  /*2d30*/  ISETP.GE.AND P3, PT, R2.reuse, R5, PT ;  /* 0x000000050200720c */ /* 0x040fe40003f66270 */
[----:B------:R-:W-:Y:S02]  /*2d40*/  LOP3.LUT R7, R2, 0x9, RZ, 0xfc, !PT ;  /* 0x0000000902077812 */ /* 0x000fe400078efcff */
[----:B------:R-:W-:-:S02]  /*2d50*/  ISETP.GE.AND P5, PT, R6, R167, PT ;  /* 0x000000a70600720c */ /* 0x000fc40003fa6270 */
[----:B------:R-:W-:Y:S01]  /*2d60*/  ISETP.GE.AND P4, PT, R6, R5, PT ;  /* 0x000000050600720c */ /* 0x000fe20003f86270 */
[----:B------:R-:W-:Y:S01]  /*2d70*/  HMMA.16816.F32 R168, R60, R174, R168 ;  /* 0x000000ae3ca8723c */ /* 0x000fe200000018a8 */
[----:B------:R-:W4:Y:S07]  /*2d80*/  LDSM.16.M88.4 R60, [R166+0x1000] ;  /* 0x00100000a63c783b */ /* 0x000f2e0000000200 */
[C---:B-1----:R-:W-:Y:S08]  /*2d90*/  HMMA.16816.F32 R132, R156.reuse, R176, R132 ;  /* 0x000000b09c84723c */ /* 0x042ff00000001884 */
[C---:B------:R-:W-:Y:S08]  /*2da0*/  HMMA.16816.F32 R128, R156.reuse, R178, R128 ;  /* 0x000000b29c80723c */ /* 0x040ff00000001880 */
[C---:B--2---:R-:W-:Y:S08]  /*2db0*/  HMMA.16816.F32 R124, R156.reuse, R136, R124 ;  /* 0x000000889c7c723c */ /* 0x044ff0000000187c */
[----:B------:R-:W-:Y:S01]  /*2dc0*/  HMMA.16816.F32 R120, R156, R138, R120 ;  /* 0x0000008a9c78723c */ /* 0x000fe20000001878 */
[----:B------:R-:W-:-:S02]  /*2dd0*/  FSEL R6, R134, -INF , !P3 ;  /* 0xff80000086067808 */ /* 0x000fc40005800000 */
[----:B------:R-:W-:Y:S02]  /*2de0*/  FSEL R211, R133, -INF , !P2 ;  /* 0xff80000085d37808 */ /* 0x000fe40005000000 */
[C---:B------:R-:W-:Y:S02]  /*2df0*/  ISETP.GE.AND P3, PT, R7.reuse, R167, PT ;  /* 0x000000a70700720c */ /* 0x040fe40003f66270 */
[----:B------:R-:W-:Y:S01]  /*2e00*/  ISETP.GE.AND P2, PT, R7, R5, PT ;  /* 0x000000050700720c */ /* 0x000fe20003f46270 */
[----:B---3--:R-:W-:Y:S01]  /*2e10*/  HMMA.16816.F32 R108, R156, R140, R108 ;  /* 0x0000008c9c6c723c */ /* 0x008fe2000000186c */
[C---:B------:R-:W-:Y:S02]  /*2e20*/  LOP3.LUT R7, R2.reuse, 0x10, RZ, 0xfc, !PT ;  /* 0x0000001002077812 */ /* 0x040fe400078efcff */
[----:B------:R-:W-:Y:S02]  /*2e30*/  LOP3.LUT R133, R2, 0x11, RZ, 0xfc, !PT ;  /* 0x0000001102857812 */ /* 0x000fe400078efcff */
[----:B------:R-:W-:-:S02]  /*2e40*/  FSEL R226, R135, -INF , !P1 ;  /* 0xff80000087e27808 */ /* 0x000fc40004800000 */
[----:B------:R-:W-:Y:S01]  /*2e50*/  FSEL R228, R128, -INF , !P5 ;  /* 0xff80000080e47808 */ /* 0x000fe20006800000 */
[C---:B----4-:R-:W-:Y:S01]  /*2e60*/  HMMA.16816.F32 R116, R156.reuse, R60, R116 ;  /* 0x0000003c9c74723c */ /* 0x050fe20000001874 */
[C---:B------:R-:W-:Y:S02]  /*2e70*/  ISETP.GE.AND P1, PT, R7.reuse, R167, PT ;  /* 0x000000a70700720c */ /* 0x040fe40003f26270 */
[----:B------:R-:W-:Y:S02]  /*2e80*/  ISETP.GE.AND P5, PT, R7, R5, PT ;  /* 0x000000050700720c */ /* 0x000fe40003fa6270 */
[----:B------:R-:W-:Y:S02]  /*2e90*/  FSEL R7, R130, -INF , !P4 ;  /* 0xff80000082077808 */ /* 0x000fe40006000000 */
[----:B------:R-:W-:Y:S01]  /*2ea0*/  ISETP.GE.AND P4, PT, R133, R167, PT ;  /* 0x000000a78500720c */ /* 0x000fe20003f86270 */
[----:B------:R-:W-:Y:S01]  /*2eb0*/  HMMA.16816.F32 R112, R156, R62, R112 ;  /* 0x0000003e9c70723c */ /* 0x000fe20000001870 */
[----:B------:R-:W-:-:S02]  /*2ec0*/  LOP3.LUT R128, R2, 0x18, RZ, 0xfc, !PT ;  /* 0x0000001802807812 */ /* 0x000fc400078efcff */
[----:B------:R-:W-:Y:S02]  /*2ed0*/  LOP3.LUT R60, R2, 0x19, RZ, 0xfc, !PT ;  /* 0x00000019023c7812 */ /* 0x000fe400078efcff */
[----:B------:R-:W-:Y:S02]  /*2ee0*/  FSEL R227, R129, -INF , !P3 ;  /* 0xff80000081e37808 */ /* 0x000fe40005800000 */
[----:B------:R-:W-:Y:S01]  /*2ef0*/  FSEL R210, R131, -INF , !P2 ;  /* 0xff80000083d27808 */ /* 0x000fe20005000000 */
[----:B------:R-:W-:Y:S01]  /*2f00*/  HMMA.16816.F32 R104, R156, R142, R104 ;  /* 0x0000008e9c68723c */ /* 0x000fe20000001868 */
[----:B------:R-:W-:Y:S02]  /*2f10*/  FSEL R209, R124, -INF , !P1 ;  /* 0xff8000007cd17808 */ /* 0x000fe40004800000 */
[----:B------:R-:W-:Y:S02]  /*2f20*/  FSEL R206, R126, -INF , !P5 ;  /* 0xff8000007ece7808 */ /* 0x000fe40006800000 */
[----:B------:R-:W-:-:S02]  /*2f30*/  FSEL R208, R125, -INF , !P4 ;  /* 0xff8000007dd07808 */ /* 0x000fc40006000000 */
[----:B------:R-:W-:Y:S02]  /*2f40*/  ISETP.GE.AND P3, PT, R133, R5, PT ;  /* 0x000000058500720c */ /* 0x000fe40003f66270 */
[C---:B------:R-:W-:Y:S02]  /*2f50*/  ISETP.GE.AND P2, PT, R128.reuse, R167, PT ;  /* 0x000000a78000720c */ /* 0x040fe40003f46270 */
[----:B------:R-:W-:Y:S02]  /*2f60*/  ISETP.GE.AND P1, PT, R128, R5, PT ;  /* 0x000000058000720c */ /* 0x000fe40003f26270 */
[C---:B------:R-:W-:Y:S01]  /*2f70*/  ISETP.GE.AND P5, PT, R60.reuse, R167, PT ;  /* 0x000000a73c00720c */ /* 0x040fe20003fa6270 */
[----:B------:R-:W1:Y:S01]  /*2f80*/  LDSM.16.M88.4 R128, [R166+0x2000] ;  /* 0x00200000a680783b */ /* 0x000e620000000200 */
[----:B------:R-:W-:Y:S02]  /*2f90*/  ISETP.GE.AND P4, PT, R60, R5, PT ;  /* 0x000000053c00720c */ /* 0x000fe40003f86270 */
[----:B------:R-:W-:-:S02]  /*2fa0*/  LOP3.LUT R60, R2, 0x20, RZ, 0xfc, !PT ;  /* 0x00000020023c7812 */ /* 0x000fc400078efcff */
[----:B------:R-:W-:Y:S02]  /*2fb0*/  FSEL R205, R127, -INF , !P3 ;  /* 0xff8000007fcd7808 */ /* 0x000fe40005800000 */
[----:B------:R-:W-:Y:S02]  /*2fc0*/  FSEL R207, R120, -INF , !P2 ;  /* 0xff80000078cf7808 */ /* 0x000fe40005000000 */
[C---:B------:R-:W-:Y:S02]  /*2fd0*/  ISETP.GE.AND P3, PT, R60.reuse, R167, PT ;  /* 0x000000a73c00720c */ /* 0x040fe40003f66270 */
[----:B------:R-:W-:Y:S02]  /*2fe0*/  ISETP.GE.AND P2, PT, R60, R5, PT ;  /* 0x000000053c00720c */ /* 0x000fe40003f46270 */
[C---:B------:R-:W-:Y:S02]  /*2ff0*/  LOP3.LUT R61, R2.reuse, 0x21, RZ, 0xfc, !PT ;  /* 0x00000021023d7812 */ /* 0x040fe400078efcff */
[----:B------:R-:W-:-:S02]  /*3000*/  LOP3.LUT R60, R2, 0x28, RZ, 0xfc, !PT ;  /* 0x00000028023c7812 */ /* 0x000fc400078efcff */
        /* <DEDUP_REMOVED lines=8> */
[----:B------:R-:W2:Y:S01]  /*3090*/  LDSM.16.M88.4 R60, [R166+0x2800] ;  /* 0x00280000a63c783b */ /* 0x000ea20000000200 */
[----:B------:R-:W-:Y:S02]  /*30a0*/  FSEL R125, R118, -INF , !P2 ;  /* 0xff800000767d7808 */ /* 0x000fe40005000000 */
[C---:B------:R-:W-:Y:S02]  /*30b0*/  LOP3.LUT R121, R2.reuse, 0x29, RZ, 0xfc, !PT ;  /* 0x0000002902797812 */ /* 0x040fe400078efcff */
[----:B------:R-:W-:Y:S01]  /*30c0*/  FSEL R118, R117, -INF , !P1 ;  /* 0xff80000075767808 */ /* 0x000fe20004800000 */
[----:B-1----:R-:W-:Y:S01]  /*30d0*/  HMMA.16816.F32 R100, R156, R128, R100 ;  /* 0x000000809c64723c */ /* 0x002fe20000001864 */
[----:B------:R-:W-:-:S02]  /*30e0*/  LOP3.LUT R116, R2, 0x30, RZ, 0xfc, !PT ;  /* 0x0000003002747812 */ /* 0x000fc400078efcff */
[----:B------:R-:W-:Y:S02]  /*30f0*/  LOP3.LUT R117, R2, 0x31, RZ, 0xfc, !PT ;  /* 0x0000003102757812 */ /* 0x000fe400078efcff */
[----:B------:R-:W-:Y:S02]  /*3100*/  FSEL R126, R119, -INF , !P5 ;  /* 0xff800000777e7808 */ /* 0x000fe40006800000 */
[----:B------:R-:W-:Y:S01]  /*3110*/  FSEL R123, R112, -INF , !P4 ;  /* 0xff800000707b7808 */ /* 0x000fe20006000000 */
[----:B------:R-:W-:Y:S01]  /*3120*/  HMMA.16816.F32 R96, R156, R130, R96 ;  /* 0x000000829c60723c */ /* 0x000fe20000001860 */
[C---:B------:R-:W-:Y:S02]  /*3130*/  ISETP.GE.AND P2, PT, R121.reuse, R167, PT ;  /* 0x000000a77900720c */ /* 0x040fe40003f46270 */
[----:B------:R-:W-:Y:S02]  /*3140*/  ISETP.GE.AND P1, PT, R121, R5, PT ;  /* 0x000000057900720c */ /* 0x000fe40003f26270 */
[----:B------:R-:W-:-:S02]  /*3150*/  ISETP.GE.AND P5, PT, R116, R167, PT ;  /* 0x000000a77400720c */ /* 0x000fc40003fa6270 */
[----:B------:R-:W-:Y:S02]  /*3160*/  FSEL R127, R114, -INF , !P3 ;  /* 0xff800000727f7808 */ /* 0x000fe40005800000 */
[----:B------:R-:W-:Y:S02]  /*3170*/  LOP3.LUT R112, R2, 0x38, RZ, 0xfc, !PT ;  /* 0x0000003802707812 */ /* 0x000fe400078efcff */
[----:B------:R-:W-:Y:S02]  /*3180*/  ISETP.GE.AND P3, PT, R117, R167, PT ;  /* 0x000000a77500720c */ /* 0x000fe40003f66270 */
[----:B------:R-:W-:Y:S02]  /*3190*/  FSEL R124, R113, -INF , !P2 ;  /* 0xff800000717c7808 */ /* 0x000fe40005000000 */
[----:B------:R-:W-:Y:S02]  /*31a0*/  FSEL R128, R115, -INF , !P1 ;  /* 0xff80000073807808 */ /* 0x000fe40004800000 */
[----:B------:R-:W-:-:S02]  /*31b0*/  FSEL R201, R108, -INF , !P5 ;  /* 0xff8000006cc97808 */ /* 0x000fc40006800000 */
[-C--:B------:R-:W-:Y:S02]  /*31c0*/  ISETP.GE.AND P4, PT, R116, R5.reuse, PT ;  /* 0x000000057400720c */ /* 0x080fe40003f86270 */
[----:B------:R-:W-:Y:S02]  /*31d0*/  ISETP.GE.AND P2, PT, R117, R5, PT ;  /* 0x000000057500720c */ /* 0x000fe40003f46270 */
[C---:B------:R-:W-:Y:S01]  /*31e0*/  ISETP.GE.AND P1, PT, R112.reuse, R167, PT ;  /* 0x000000a77000720c */ /* 0x040fe20003f26270 */
[----:B--2---:R-:W-:Y:S01]  /*31f0*/  HMMA.16816.F32 R92, R156, R60, R92 ;  /* 0x0000003c9c5c723c */ /* 0x004fe2000000185c */
[----:B------:R-:W-:Y:S02]  /*3200*/  ISETP.GE.AND P5, PT, R112, R5, PT ;  /* 0x000000057000720c */ /* 0x000fe40003fa6270 */
[----:B------:R-:W-:Y:S01]  /*3210*/  FSEL R199, R109, -INF , !P3 ;  /* 0xff8000006dc77808 */ /* 0x000fe20005800000 */
[----:B------:R-:W1:Y:S01]  /*3220*/  LDSM.16.M88.4 R112, [R166+0x3000] ;  /* 0x00300000a670783b */ /* 0x000e620000000200 */
[----:B------:R-:W-:-:S02]  /*3230*/  LOP3.LUT R116, R2, 0x39, RZ, 0xfc, !PT ;  /* 0x0000003902747812 */ /* 0x000fc400078efcff */
[C---:B------:R-:W-:Y:S01]  /*3240*/  LOP3.LUT R108, R2.reuse, 0x40, RZ, 0xfc, !PT ;  /* 0x00000040026c7812 */ /* 0x040fe200078efcff */
[----:B------:R-:W-:Y:S01]  /*3250*/  HMMA.16816.F32 R88, R156, R62, R88 ;  /* 0x0000003e9c58723c */ /* 0x000fe20000001858 */
[----:B------:R-:W-:Y:S02]  /*3260*/  LOP3.LUT R109, R2, 0x41, RZ, 0xfc, !PT ;  /* 0x00000041026d7812 */ /* 0x000fe400078efcff */
        /* <DEDUP_REMOVED lines=8> */
[----:B------:R-:W-:Y:S02]  /*32f0*/  ISETP.GE.AND P5, PT, R109, R167, PT ;  /* 0x000000a76d00720c */ /* 0x000fe40003fa6270 */
[----:B------:R-:W-:-:S02]  /*3300*/  LOP3.LUT R104, R2, 0x48, RZ, 0xfc, !PT ;  /* 0x0000004802687812 */ /* 0x000fc400078efcff */
[----:B------:R-:W-:Y:S02]  /*3310*/  LOP3.LUT R60, R2, 0x49, RZ, 0xfc, !PT ;  /* 0x00000049023c7812 */ /* 0x000fe400078efcff */
[----:B------:R-:W-:Y:S02]  /*3320*/  FSEL R133, R105, -INF , !P4 ;  /* 0xff80000069857808 */ /* 0x000fe40006000000 */
[----:B------:R-:W-:Y:S02]  /*3330*/  FSEL R137, R107, -INF , !P3 ;  /* 0xff8000006b897808 */ /* 0x000fe40005800000 */
[----:B------:R-:W-:Y:S02]  /*3340*/  FSEL R143, R100, -INF , !P2 ;  /* 0xff800000648f7808 */ /* 0x000fe40005000000 */
[----:B------:R-:W-:Y:S02]  /*3350*/  FSEL R146, R102, -INF , !P1 ;  /* 0xff80000066927808 */ /* 0x000fe40004800000 */
[----:B------:R-:W-:-:S02]  /*3360*/  FSEL R142, R101, -INF , !P5 ;  /* 0xff800000658e7808 */ /* 0x000fc40006800000 */
[----:B------:R-:W-:Y:S01]  /*3370*/  ISETP.GE.AND P4, PT, R109, R5, PT ;  /* 0x000000056d00720c */ /* 0x000fe20003f86270 */
[C---:B-1----:R-:W-:Y:S01]  /*3380*/  HMMA.16816.F32 R84, R156.reuse, R112, R84 ;  /* 0x000000709c54723c */ /* 0x042fe20000001854 */
[C---:B------:R-:W-:Y:S02]  /*3390*/  ISETP.GE.AND P3, PT, R104.reuse, R167, PT ;  /* 0x000000a76800720c */ /* 0x040fe40003f66270 */
[----:B------:R-:W-:Y:S02]  /*33a0*/  ISETP.GE.AND P2, PT, R104, R5, PT ;  /* 0x000000056800720c */ /* 0x000fe40003f46270 */
[C---:B------:R-:W-:Y:S01]  /*33b0*/  ISETP.GE.AND P1, PT, R60.reuse, R167, PT ;  /* 0x000000a73c00720c */ /* 0x040fe20003f26270 */
[----:B------:R-:W1:Y:S01]  /*33c0*/  LDSM.16.M88.4 R104, [R166+0x3800] ;  /* 0x00380000a668783b */ /* 0x000e620000000200 */
[----:B------:R-:W-:Y:S01]  /*33d0*/  ISETP.GE.AND P5, PT, R60, R5, PT ;  /* 0x000000053c00720c */ /* 0x000fe20003fa6270 */
[----:B------:R-:W-:Y:S01]  /*33e0*/  HMMA.16816.F32 R80, R156, R114, R80 ;  /* 0x000000729c50723c */ /* 0x000fe20000001850 */
        /* <DEDUP_REMOVED lines=16> */
[----:B------:R-:W-:Y:S02]  /*34f0*/  LOP3.LUT R96, R2, 0x59, RZ, 0xfc, !PT ;  /* 0x0000005902607812 */ /* 0x000fe400078efcff */
[----:B------:R-:W-:Y:S02]  /*3500*/  FSEL R198, R94, -INF , !P3 ;  /* 0xff8000005ec67808 */ /* 0x000fe40005800000 */
[----:B------:R-:W-:Y:S02]  /*3510*/  ISETP.GE.AND P3, PT, R96, R167, PT ;  /* 0x000000a76000720c */ /* 0x000fe40003f66270 */
[----:B------:R-:W-:Y:S01]  /*3520*/  FSEL R150, R93, -INF , !P2 ;  /* 0xff8000005d967808 */ /* 0x000fe20005000000 */
[----:B-1----:R-:W-:Y:S01]  /*3530*/  HMMA.16816.F32 R72, R156, R106, R72 ;  /* 0x0000006a9c48723c */ /* 0x002fe20000001848 */
[----:B------:R-:W-:-:S02]  /*3540*/  LOP3.LUT R92, R2, 0x60, RZ, 0xfc, !PT ;  /* 0x00000060025c7812 */ /* 0x000fc400078efcff */
[----:B------:R-:W-:Y:S02]  /*3550*/  LOP3.LUT R93, R2, 0x61, RZ, 0xfc, !PT ;  /* 0x00000061025d7812 */ /* 0x000fe400078efcff */
[----:B------:R-:W-:Y:S02]  /*3560*/  FSEL R196, R95, -INF , !P1 ;  /* 0xff8000005fc47808 */ /* 0x000fe40004800000 */
[----:B------:R-:W-:Y:S02]  /*3570*/  FSEL R154, R88, -INF , !P5 ;  /* 0xff800000589a7808 */ /* 0x000fe40006800000 */
[----:B------:R-:W-:Y:S02]  /*3580*/  FSEL R197, R90, -INF , !P4 ;  /* 0xff8000005ac57808 */ /* 0x000fe40006000000 */
[----:B------:R-:W-:Y:S02]  /*3590*/  FSEL R155, R89, -INF , !P3 ;  /* 0xff800000599b7808 */ /* 0x000fe40005800000 */
[----:B------:R-:W-:-:S02]  /*35a0*/  ISETP.GE.AND P1, PT, R92, R167, PT ;  /* 0x000000a75c00720c */ /* 0x000fc40003f26270 */
[----:B------:R-:W-:Y:S02]  /*35b0*/  ISETP.GE.AND P5, PT, R92, R5, PT ;  /* 0x000000055c00720c */ /* 0x000fe40003fa6270 */
[C---:B------:R-:W-:Y:S02]  /*35c0*/  ISETP.GE.AND P4, PT, R93.reuse, R167, PT ;  /* 0x000000a75d00720c */ /* 0x040fe40003f86270 */
[-C--:B------:R-:W-:Y:S02]  /*35d0*/  ISETP.GE.AND P3, PT, R93, R5.reuse, PT ;  /* 0x000000055d00720c */ /* 0x080fe40003f66270 */
[----:B------:R-:W-:Y:S01]  /*35e0*/  HMMA.16816.F32 R92, R156, R104, R76 ;  /* 0x000000689c5c723c */ /* 0x000fe2000000184c */
[----:B------:R-:W-:Y:S01]  /*35f0*/  ISETP.GE.AND P2, PT, R96, R5, PT ;  /* 0x000000056000720c */ /* 0x000fe20003f46270 */
[----:B------:R-:W1:Y:S01]  /*3600*/  LDSM.16.M88.4 R76, [R166+0x4800] ;  /* 0x00480000a64c783b */ /* 0x000e620000000200 */
[----:B------:R-:W-:Y:S02]  /*3610*/  LOP3.LUT R88, R2, 0x68, RZ, 0xfc, !PT ;  /* 0x0000006802587812 */ /* 0x000fe400078efcff */
[----:B------:R-:W-:-:S02]  /*3620*/  FSEL R195, R91, -INF , !P2 ;  /* 0xff8000005bc37808 */ /* 0x000fc40005000000 */
[----:B------:R-:W-:Y:S02]  /*3630*/  FSEL R194, R84, -INF , !P1 ;  /* 0xff80000054c27808 */ /* 0x000fe40004800000 */
[C---:B------:R-:W-:Y:S01]  /*3640*/  ISETP.GE.AND P2, PT, R88.reuse, R167, PT ;  /* 0x000000a75800720c */ /* 0x040fe20003f46270 */
[C---:B--2---:R-:W-:Y:S01]  /*3650*/  HMMA.16816.F32 R160, R156.reuse, R60, R68 ;  /* 0x0000003c9ca0723c */ /* 0x044fe20000001844 */
[----:B------:R-:W-:Y:S01]  /*3660*/  ISETP.GE.AND P1, PT, R88, R5, PT ;  /* 0x000000055800720c */ /* 0x000fe20003f26270 */
[----:B------:R-:W2:Y:S01]  /*3670*/  LDSM.16.M88.4 R68, [R166+0x5000] ;  /* 0x00500000a644783b */ /* 0x000ea20000000200 */
[----:B------:R-:W-:Y:S02]  /*3680*/  FSEL R192, R85, -INF , !P4 ;  /* 0xff80000055c07808 */ /* 0x000fe40006000000 */
[C---:B------:R-:W-:Y:S02]  /*3690*/  LOP3.LUT R89, R2.reuse, 0x69, RZ, 0xfc, !PT ;  /* 0x0000006902597812 */ /* 0x040fe400078efcff */
[C---:B------:R-:W-:Y:S01]  /*36a0*/  LOP3.LUT R84, R2.reuse, 0x70, RZ, 0xfc, !PT ;  /* 0x0000007002547812 */ /* 0x040fe200078efcff */
[----:B------:R-:W-:Y:S01]  /*36b0*/  HMMA.16816.F32 R64, R156, R62, R64 ;  /* 0x0000003e9c40723c */ /* 0x000fe20000001840 */
[----:B------:R-:W-:-:S02]  /*36c0*/  LOP3.LUT R85, R2, 0x71, RZ, 0xfc, !PT ;  /* 0x0000007102557812 */ /* 0x000fc400078efcff */
[----:B------:R-:W-:Y:S02]  /*36d0*/  FSEL R175, R86, -INF , !P5 ;  /* 0xff80000056af7808 */ /* 0x000fe40006800000 */
[----:B------:R-:W-:Y:S02]  /*36e0*/  FSEL R193, R80, -INF , !P2 ;  /* 0xff80000050c17808 */ /* 0x000fe40005000000 */
[----:B------:R-:W-:Y:S02]  /*36f0*/  FSEL R178, R82, -INF , !P1 ;  /* 0xff80000052b27808 */ /* 0x000fe40004800000 */
[C---:B------:R-:W-:Y:S02]  /*3700*/  ISETP.GE.AND P5, PT, R89.reuse, R167, PT ;  /* 0x000000a75900720c */ /* 0x040fe40003fa6270 */
[-C--:B------:R-:W-:Y:S02]  /*3710*/  ISETP.GE.AND P4, PT, R89, R5.reuse, PT ;  /* 0x000000055900720c */ /* 0x080fe40003f86270 */
[----:B------:R-:W-:-:S02]  /*3720*/  ISETP.GE.AND P2, PT, R84, R5, PT ;  /* 0x000000055400720c */ /* 0x000fc40003f46270 */
[----:B------:R-:W-:Y:S02]  /*3730*/  ISETP.GE.AND P1, PT, R85, R167, PT ;  /* 0x000000a75500720c */ /* 0x000fe40003f26270 */
[C---:B------:R-:W-:Y:S02]  /*3740*/  LOP3.LUT R80, R2.reuse, 0x78, RZ, 0xfc, !PT ;  /* 0x0000007802507812 */ /* 0x040fe400078efcff */
[----:B------:R-:W-:Y:S02]  /*3750*/  LOP3.LUT R60, R2, 0x79, RZ, 0xfc, !PT ;  /* 0x00000079023c7812 */ /* 0x000fe400078efcff */
[----:B------:R-:W-:Y:S02]  /*3760*/  FSEL R191, R81, -INF , !P5 ;  /* 0xff80000051bf7808 */ /* 0x000fe40006800000 */
[----:B------:R-:W-:Y:S01]  /*3770*/  FSEL R190, R83, -INF , !P4 ;  /* 0xff80000053be7808 */ /* 0x000fe20006000000 */
[----:B-1----:R-:W-:Y:S01]  /*3780*/  HMMA.16816.F32 R56, R156, R76, R56 ;  /* 0x0000004c9c38723c */ /* 0x002fe20000001838 */
[----:B------:R-:W-:-:S02]  /*3790*/  FSEL R185, R94, -INF , !P2 ;  /* 0xff8000005eb97808 */ /* 0x000fc40005000000 */
[----:B------:R-:W-:Y:S02]  /*37a0*/  FSEL R188, R93, -INF , !P1 ;  /* 0xff8000005dbc7808 */ /* 0x000fe40004800000 */
[----:B------:R-:W-:Y:S02]  /*37b0*/  FSEL R176, R87, -INF , !P3 ;  /* 0xff80000057b07808 */ /* 0x000fe40005800000 */
[----:B------:R-:W-:Y:S01]  /*37c0*/  ISETP.GE.AND P5, PT, R85, R5, PT ;  /* 0x000000055500720c */ /* 0x000fe20003fa6270 */
[----:B------:R-:W-:Y:S01]  /*37d0*/  HMMA.16816.F32 R52, R156, R78, R52 ;  /* 0x0000004e9c34723c */ /* 0x000fe20000001834 */
[-C--:B------:R-:W-:Y:S02]  /*37e0*/  ISETP.GE.AND P4, PT, R80, R167.reuse, PT ;  /* 0x000000a75000720c */ /* 0x080fe40003f86270 */
[C---:B------:R-:W-:Y:S02]  /*37f0*/  ISETP.GE.AND P2, PT, R60.reuse, R167, PT ;  /* 0x000000a73c00720c */ /* 0x040fe40003f46270 */
[----:B------:R-:W-:-:S02]  /*3800*/  ISETP.GE.AND P1, PT, R60, R5, PT ;  /* 0x000000053c00720c */ /* 0x000fc40003f26270 */
[-C--:B------:R-:W-:Y:S01]  /*3810*/  ISETP.GE.AND P3, PT, R84, R167.reuse, PT ;  /* 0x000000a75400720c */ /* 0x080fe20003f66270 */
[----:B--2---:R-:W-:Y:S01]  /*3820*/  HMMA.16816.F32 R44, R156, R70, R44 ;  /* 0x000000469c2c723c */ /* 0x004fe2000000182c */
[----:B------:R-:W-:Y:S02]  /*3830*/  LOP3.LUT R60, R2, 0x80, RZ, 0xfc, !PT ;  /* 0x00000080023c7812 */ /* 0x000fe400078efcff */
[----:B------:R-:W-:Y:S02]  /*3840*/  FSEL R184, R95, -INF , !P5 ;  /* 0xff8000005fb87808 */ /* 0x000fe40006800000 */
[----:B------:R-:W-:Y:S02]  /*3850*/  FSEL R187, R72, -INF , !P4 ;  /* 0xff80000048bb7808 */ /* 0x000fe40006000000 */
[----:B------:R-:W-:Y:S02]  /*3860*/  FSEL R189, R92, -INF , !P3 ;  /* 0xff8000005cbd7808 */ /* 0x000fe40005800000 */
[----:B------:R-:W-:-:S02]  /*3870*/  ISETP.GE.AND P5, PT, R60, R167, PT ;  /* 0x000000a73c00720c */ /* 0x000fc40003fa6270 */
[-C--:B------:R-:W-:Y:S02]  /*3880*/  ISETP.GE.AND P4, PT, R60, R5.reuse, PT ;  /* 0x000000053c00720c */ /* 0x080fe40003f86270 */
[----:B------:R-:W-:Y:S02]  /*3890*/  ISETP.GE.AND P3, PT, R80, R5, PT ;  /* 0x000000055000720c */ /* 0x000fe40003f66270 */
[C---:B------:R-:W-:Y:S02]  /*38a0*/  LOP3.LUT R61, R2.reuse, 0x81, RZ, 0xfc, !PT ;  /* 0x00000081023d7812 */ /* 0x040fe400078efcff */
[----:B------:R-:W-:Y:S02]  /*38b0*/  LOP3.LUT R60, R2, 0x88, RZ, 0xfc, !PT ;  /* 0x00000088023c7812 */ /* 0x000fe400078efcff */
[----:B------:R-:W-:Y:S02]  /*38c0*/  FSEL R179, R74, -INF , !P3 ;  /* 0xff8000004ab37808 */ /* 0x000fe40005800000 */
[----:B------:R-:W-:-:S02]  /*38d0*/  FSEL R186, R73, -INF , !P2 ;  /* 0xff80000049ba7808 */ /* 0x000fc40005000000 */
[----:B------:R-:W-:Y:S02]  /*38e0*/  FSEL R177, R75, -INF , !P1 ;  /* 0xff8000004bb17808 */ /* 0x000fe40004800000 */
[----:B------:R-:W-:Y:S02]  /*38f0*/  FSEL R174, R160, -INF , !P5 ;  /* 0xff800000a0ae7808 */ /* 0x000fe40006800000 */
[C---:B------:R-:W-:Y:S02]  /*3900*/  ISETP.GE.AND P3, PT, R61.reuse, R167, PT ;  /* 0x000000a73d00720c */ /* 0x040fe40003f66270 */
[----:B------:R-:W-:Y:S02]  /*3910*/  ISETP.GE.AND P2, PT, R61, R5, PT ;  /* 0x000000053d00720c */ /* 0x000fe40003f46270 */
[C---:B------:R-:W-:Y:S02]  /*3920*/  ISETP.GE.AND P1, PT, R60.reuse, R167, PT ;  /* 0x000000a73c00720c */ /* 0x040fe40003f26270 */
[----:B------:R-:W-:-:S02]  /*3930*/  ISETP.GE.AND P5, PT, R60, R5, PT ;  /* 0x000000053c00720c */ /* 0x000fc40003fa6270 */
[----:B------:R-:W1:Y:S01]  /*3940*/  LDSM.16.M88.4 R60, [R166+0x5800] ;  /* 0x00580000a63c783b */ /* 0x000e620000000200 */
[----:B------:R-:W-:Y:S02]  /*3950*/  LOP3.LUT R72, R2, 0x89, RZ, 0xfc, !PT ;  /* 0x0000008902487812 */ /* 0x000fe400078efcff */
[----:B------:R-:W-:Y:S02]  /*3960*/  FSEL R164, R162, -INF , !P4 ;  /* 0xff800000a2a47808 */ /* 0x000fe40006000000 */
[----:B------:R-:W-:Y:S02]  /*3970*/  FSEL R173, R161, -INF , !P3 ;  /* 0xff800000a1ad7808 */ /* 0x000fe40005800000 */
[C---:B------:R-:W-:Y:S02]  /*3980*/  ISETP.GE.AND P4, PT, R72.reuse, R167, PT ;  /* 0x000000a74800720c */ /* 0x040fe40003f86270 */
[----:B------:R-:W-:Y:S02]  /*3990*/  ISETP.GE.AND P3, PT, R72, R5, PT ;  /* 0x000000054800720c */ /* 0x000fe40003f66270 */
        /* <DEDUP_REMOVED lines=10> */
[----:B------:R-:W-:Y:S01]  /*3a40*/  HMMA.16816.F32 R72, R156, R68, R48 ;  /* 0x000000449c48723c */ /* 0x000fe20000001830 */
[----:B------:R-:W2:Y:S01]  /*3a50*/  LDSM.16.M88.4 R48, [R166+0x6000] ;  /* 0x00600000a630783b */ /* 0x000ea20000000200 */
[C---:B------:R-:W-:Y:S02]  /*3a60*/  LOP3.LUT R64, R2.reuse, 0x98, RZ, 0xfc, !PT ;  /* 0x0000009802407812 */ /* 0x040fe400078efcff */
[----:B------:R-:W-:-:S02]  /*3a70*/  LOP3.LUT R65, R2, 0x99, RZ, 0xfc, !PT ;  /* 0x0000009902417812 */ /* 0x000fc400078efcff */
[----:B------:R-:W-:Y:S02]  /*3a80*/  FSEL R161, R67, -INF , !P3 ;  /* 0xff80000043a17808 */ /* 0x000fe40005800000 */
[----:B------:R-:W-:Y:S01]  /*3a90*/  FSEL R160, R56, -INF , !P2 ;  /* 0xff80000038a07808 */ /* 0x000fe20005000000 */
[C---:B-1----:R-:W-:Y:S01]  /*3aa0*/  HMMA.16816.F32 R68, R156.reuse, R60, R40 ;  /* 0x0000003c9c44723c */ /* 0x042fe20000001828 */
[----:B------:R-:W1:Y:S01]  /*3ab0*/  LDSM.16.M88.4 R40, [R166+0x6800] ;  /* 0x00680000a628783b */ /* 0x000e620000000200 */
[C---:B------:R-:W-:Y:S02]  /*3ac0*/  ISETP.GE.AND P3, PT, R64.reuse, R167, PT ;  /* 0x000000a74000720c */ /* 0x040fe40003f66270 */
[----:B------:R-:W-:Y:S02]  /*3ad0*/  ISETP.GE.AND P2, PT, R64, R5, PT ;  /* 0x000000054000720c */ /* 0x000fe40003f46270 */
[----:B------:R-:W-:Y:S02]  /*3ae0*/  FSEL R140, R58, -INF , !P1 ;  /* 0xff8000003a8c7808 */ /* 0x000fe40004800000 */
[----:B------:R-:W-:Y:S01]  /*3af0*/  FSEL R153, R57, -INF , !P5 ;  /* 0xff80000039997808 */ /* 0x000fe20006800000 */
[----:B------:R-:W-:Y:S01]  /*3b00*/  HMMA.16816.F32 R36, R156, R62, R36 ;  /* 0x0000003e9c24723c */ /* 0x000fe20000001824 */
[----:B------:R-:W-:-:S02]  /*3b10*/  ISETP.GE.AND P1, PT, R65, R167, PT ;  /* 0x000000a74100720c */ /* 0x000fc40003f26270 */
[C---:B------:R-:W-:Y:S02]  /*3b20*/  LOP3.LUT R56, R2.reuse, 0xa0, RZ, 0xfc, !PT ;  /* 0x000000a002387812 */ /* 0x040fe400078efcff */
[----:B------:R-:W-:Y:S02]  /*3b30*/  LOP3.LUT R57, R2, 0xa1, RZ, 0xfc, !PT ;  /* 0x000000a102397812 */ /* 0x000fe400078efcff */
[----:B------:R-:W-:Y:S02]  /*3b40*/  FSEL R139, R59, -INF , !P4 ;  /* 0xff8000003b8b7808 */ /* 0x000fe40006000000 */
[----:B------:R-:W-:Y:S02]  /*3b50*/  FSEL R152, R52, -INF , !P3 ;  /* 0xff80000034987808 */ /* 0x000fe40005800000 */
[----:B------:R-:W-:Y:S02]  /*3b60*/  FSEL R138, R54, -INF , !P2 ;  /* 0xff800000368a7808 */ /* 0x000fe40005000000 */
[----:B------:R-:W-:-:S02]  /*3b70*/  ISETP.GE.AND P5, PT, R65, R5, PT ;  /* 0x000000054100720c */ /* 0x000fc40003fa6270 */
[C---:B------:R-:W-:Y:S02]  /*3b80*/  ISETP.GE.AND P4, PT, R56.reuse, R167, PT ;  /* 0x000000a73800720c */ /* 0x040fe40003f86270 */
[----:B------:R-:W-:Y:S02]  /*3b90*/  ISETP.GE.AND P3, PT, R56, R5, PT ;  /* 0x000000053800720c */ /* 0x000fe40003f66270 */
[----:B------:R-:W-:Y:S02]  /*3ba0*/  ISETP.GE.AND P2, PT, R57, R167, PT ;  /* 0x000000a73900720c */ /* 0x000fe40003f46270 */
[----:B------:R-:W-:Y:S02]  /*3bb0*/  FSEL R141, R53, -INF , !P1 ;  /* 0xff800000358d7808 */ /* 0x000fe40004800000 */
[C---:B------:R-:W-:Y:S01]  /*3bc0*/  LOP3.LUT R52, R2.reuse, 0xa8, RZ, 0xfc, !PT ;  /* 0x000000a802347812 */ /* 0x040fe200078efcff */
[----:B--2---:R-:W-:Y:S01]  /*3bd0*/  HMMA.16816.F32 R28, R156, R50, R28 ;  /* 0x000000329c1c723c */ /* 0x004fe2000000181c */
[----:B------:R-:W-:-:S02]  /*3be0*/  LOP3.LUT R53, R2, 0xa9, RZ, 0xfc, !PT ;  /* 0x000000a902357812 */ /* 0x000fc400078efcff */
[----:B------:R-:W-:Y:S02]  /*3bf0*/  ISETP.GE.AND P1, PT, R57, R5, PT ;  /* 0x000000053900720c */ /* 0x000fe40003f26270 */
[----:B------:R-:W-:Y:S02]  /*3c00*/  FSEL R129, R55, -INF , !P5 ;  /* 0xff80000037817808 */ /* 0x000fe40006800000 */
[----:B------:R-:W-:Y:S01]  /*3c10*/  FSEL R58, R72, -INF , !P4 ;  /* 0xff800000483a7808 */ /* 0x000fe20006000000 */
[----:B-1----:R-:W-:Y:S01]  /*3c20*/  HMMA.16816.F32 R20, R156, R42, R20 ;  /* 0x0000002a9c14723c */ /* 0x002fe20000001814 */
[----:B------:R-:W-:Y:S02]  /*3c30*/  FSEL R56, R74, -INF , !P3 ;  /* 0xff8000004a387808 */ /* 0x000fe40005800000 */
[----:B------:R-:W-:Y:S02]  /*3c40*/  FSEL R57, R73, -INF , !P2 ;  /* 0xff80000049397808 */ /* 0x000fe40005000000 */
[----:B------:R-:W-:-:S02]  /*3c50*/  ISETP.GE.AND P5, PT, R52, R167, PT ;  /* 0x000000a73400720c */ /* 0x000fc40003fa6270 */
[----:B------:R-:W-:Y:S02]  /*3c60*/  ISETP.GE.AND P4, PT, R52, R5, PT ;  /* 0x000000053400720c */ /* 0x000fe40003f86270 */
[C---:B------:R-:W-:Y:S02]  /*3c70*/  ISETP.GE.AND P3, PT, R53.reuse, R167, PT ;  /* 0x000000a73500720c */ /* 0x040fe40003f66270 */
[----:B------:R-:W-:Y:S02]  /*3c80*/  ISETP.GE.AND P2, PT, R53, R5, PT ;  /* 0x000000053500720c */ /* 0x000fe40003f46270 */
[C---:B------:R-:W-:Y:S02]  /*3c90*/  LOP3.LUT R52, R2.reuse, 0xb0, RZ, 0xfc, !PT ;  /* 0x000000b002347812 */ /* 0x040fe400078efcff */
[----:B------:R-:W-:Y:S02]  /*3ca0*/  LOP3.LUT R53, R2, 0xb1, RZ, 0xfc, !PT ;  /* 0x000000b102357812 */ /* 0x000fe400078efcff */
        /* <DEDUP_REMOVED lines=8> */
[C---:B------:R-:W-:Y:S01]  /*3d30*/  LOP3.LUT R44, R2.reuse, 0xb8, RZ, 0xfc, !PT ;  /* 0x000000b8022c7812 */ /* 0x040fe200078efcff */
[----:B------:R-:W-:Y:S01]  /*3d40*/  HMMA.16816.F32 R52, R156, R48, R32 ;  /* 0x000000309c34723c */ /* 0x000fe20000001820 */
[----:B------:R-:W-:Y:S01]  /*3d50*/  LOP3.LUT R45, R2, 0xb9, RZ, 0xfc, !PT ;  /* 0x000000b9022d7812 */ /* 0x000fe200078efcff */
[----:B------:R-:W1:Y:S01]  /*3d60*/  LDSM.16.M88.4 R32, [R166+0x7000] ;  /* 0x00700000a620783b */ /* 0x000e620000000200 */
        /* <DEDUP_REMOVED lines=20> */
[----:B------:R-:W-:Y:S01]  /*3eb0*/  LOP3.LUT R36, R2, 0xc8, RZ, 0xfc, !PT ;  /* 0x000000c802247812 */ /* 0x000fe200078efcff */
[----:B------:R-:W-:-:S04]  /*3ec0*/  DEPBAR.LE SB0, 0x0 ;  /* 0x000080000000791a */ /* 0x000fc80000000000 */
[----:B------:R-:W-:Y:S01]  /*3ed0*/  LOP3.LUT R37, R2, 0xc9, RZ, 0xfc, !PT ;  /* 0x000000c902257812 */ /* 0x000fe200078efcff */
[C---:B-1----:R-:W-:Y:S01]  /*3ee0*/  HMMA.16816.F32 R16, R156.reuse, R32, R16 ;  /* 0x000000209c10723c */ /* 0x042fe20000001810 */
[----:B------:R-:W-:Y:S02]  /*3ef0*/  FSEL R72, R39, -INF , !P4 ;  /* 0xff80000027487808 */ /* 0x000fe40006000000 */
[----:B------:R-:W-:Y:S02]  /*3f00*/  FSEL R74, R52, -INF , !P3 ;  /* 0xff800000344a7808 */ /* 0x000fe40005800000 */
[----:B------:R-:W-:Y:S02]  /*3f10*/  FSEL R71, R54, -INF , !P2 ;  /* 0xff80000036477808 */ /* 0x000fe40005000000 */
[----:B------:R-:W-:Y:S01]  /*3f20*/  FSEL R73, R53, -INF , !P1 ;  /* 0xff80000035497808 */ /* 0x000fe20004800000 */
[----:B------:R-:W-:Y:S01]  /*3f30*/  HMMA.16816.F32 R12, R156, R34, R12 ;  /* 0x000000229c0c723c */ /* 0x000fe2000000180c */
[----:B------:R-:W-:Y:S01]  /*3f40*/  BAR.SYNC.DEFER_BLOCKING 0x0 ;  /* 0x0000000000007b1d */ /* 0x000fe20000010000 */
        /* <DEDUP_REMOVED lines=9> */
[C---:B------:R-:W-:Y:S02]  /*3fe0*/  ISETP.GE.AND P5, PT, R36.reuse, R167, PT ;  /* 0x000000a72400720c */ /* 0x040fe40003fa6270 */
[----:B------:R-:W-:Y:S02]  /*3ff0*/  ISETP.GE.AND P4, PT, R36, R5, PT ;  /* 0x000000052400720c */ /* 0x000fe40003f86270 */
[----:B------:R-:W-:Y:S01]  /*4000*/  ISETP.GE.AND P3, PT, R37, R167, PT ;  /* 0x000000a72500720c */ /* 0x000fe20003f66270 */
[----:B--2---:R-:W-:Y:S01]  /*4010*/  HMMA.16816.F32 R8, R156, R24, R8 ;  /* 0x000000189c08723c */ /* 0x004fe20000001808 */
[----:B------:R-:W-:-:S02]  /*4020*/  FSEL R77, R29, -INF , !P2 ;  /* 0xff8000001d4d7808 */ /* 0x000fc40005000000 */
[C---:B------:R-:W-:Y:S02]  /*4030*/  LOP3.LUT R28, R2.reuse, 0xd8, RZ, 0xfc, !PT ;  /* 0x000000d8021c7812 */ /* 0x040fe400078efcff */
[----:B------:R-:W-:Y:S02]  /*4040*/  LOP3.LUT R29, R2, 0xd9, RZ, 0xfc, !PT ;  /* 0x000000d9021d7812 */ /* 0x000fe400078efcff */
        /* <DEDUP_REMOVED lines=15> */
[C---:B------:R-:W-:Y:S02]  /*4140*/  ISETP.GE.AND P2, PT, R28.reuse, R167, PT ;  /* 0x000000a71c00720c */ /* 0x040fe40003f46270 */
[----:B------:R-:W-:-:S02]  /*4150*/  ISETP.GE.AND P1, PT, R28, R5, PT ;  /* 0x000000051c00720c */ /* 0x000fc40003f26270 */
[----:B------:R-:W-:Y:S02]  /*4160*/  ISETP.GE.AND P5, PT, R29, R167, PT ;  /* 0x000000a71d00720c */ /* 0x000fe40003fa6270 */
[----:B------:R-:W-:Y:S02]  /*4170*/  FSEL R85, R21, -INF , !P4 ;  /* 0xff80000015557808 */ /* 0x000fe40006000000 */
[C---:B------:R-:W-:Y:S02]  /*4180*/  LOP3.LUT R20, R2.reuse, 0xe8, RZ, 0xfc, !PT ;  /* 0x000000e802147812 */ /* 0x040fe400078efcff */
[----:B------:R-:W-:Y:S02]  /*4190*/  LOP3.LUT R21, R2, 0xe9, RZ, 0xfc, !PT ;  /* 0x000000e902157812 */ /* 0x000fe400078efcff */
[----:B------:R-:W-:Y:S02]  /*41a0*/  FSEL R89, R23, -INF , !P3 ;  /* 0xff80000017597808 */ /* 0x000fe40005800000 */
[----:B------:R-:W-:-:S02]  /*41b0*/  FSEL R92, R16, -INF , !P2 ;  /* 0xff800000105c7808 */ /* 0x000fc40005000000 */
[----:B------:R-:W-:Y:S02]  /*41c0*/  FSEL R88, R18, -INF , !P1 ;  /* 0xff80000012587808 */ /* 0x000fe40004800000 */
[----:B------:R-:W-:Y:S02]  /*41d0*/  FSEL R91, R17, -INF , !P5 ;  /* 0xff800000115b7808 */ /* 0x000fe40006800000 */
[----:B------:R-:W-:Y:S02]  /*41e0*/  ISETP.GE.AND P4, PT, R29, R5, PT ;  /* 0x000000051d00720c */ /* 0x000fe40003f86270 */
[C---:B------:R-:W-:Y:S02]  /*41f0*/  ISETP.GE.AND P3, PT, R20.reuse, R167, PT ;  /* 0x000000a71400720c */ /* 0x040fe40003f66270 */
[----:B------:R-:W-:Y:S02]  /*4200*/  ISETP.GE.AND P2, PT, R20, R5, PT ;  /* 0x000000051400720c */ /* 0x000fe40003f46270 */
[----:B------:R-:W-:-:S02]  /*4210*/  ISETP.GE.AND P1, PT, R21, R167, PT ;  /* 0x000000a71500720c */ /* 0x000fc40003f26270 */
[----:B------:R-:W-:Y:S02]  /*4220*/  ISETP.GE.AND P5, PT, R21, R5, PT ;  /* 0x000000051500720c */ /* 0x000fe40003fa6270 */
[C---:B------:R-:W-:Y:S02]  /*4230*/  LOP3.LUT R20, R2.reuse, 0xf0, RZ, 0xfc, !PT ;  /* 0x000000f002147812 */ /* 0x040fe400078efcff */
[----:B------:R-:W-:Y:S02]  /*4240*/  LOP3.LUT R16, R2, 0xf1, RZ, 0xfc, !PT ;  /* 0x000000f102107812 */ /* 0x000fe400078efcff */
[----:B------:R-:W-:Y:S02]  /*4250*/  FSEL R87, R19, -INF , !P4 ;  /* 0xff80000013577808 */ /* 0x000fe40006000000 */
        /* <DEDUP_REMOVED lines=8> */
[C---:B------:R-:W-:Y:S02]  /*42e0*/  LOP3.LUT R12, R2.reuse, 0xf8, RZ, 0xfc, !PT ;  /* 0x000000f8020c7812 */ /* 0x040fe400078efcff */
[C---:B------:R-:W-:Y:S02]  /*42f0*/  ISETP.GE.AND P5, PT, R2.reuse, R167, PT ;  /* 0x000000a70200720c */ /* 0x040fe40003fa6270 */
[----:B------:R-:W-:Y:S02]  /*4300*/  LOP3.LUT R2, R2, 0xf9, RZ, 0xfc, !PT ;  /* 0x000000f902027812 */ /* 0x000fe400078efcff */
[----:B------:R-:W-:Y:S02]  /*4310*/  FSEL R98, R8, -INF , !P4 ;  /* 0xff80000008627808 */ /* 0x000fe40006000000 */
[----:B------:R-:W-:Y:S02]  /*4320*/  FSEL R94, R10, -INF , !P3 ;  /* 0xff8000000a5e7808 */ /* 0x000fe40005800000 */
[----:B------:R-:W-:-:S02]  /*4330*/  FSEL R97, R9, -INF , !P2 ;  /* 0xff80000009617808 */ /* 0x000fc40005000000 */
[----:B------:R-:W-:Y:S02]  /*4340*/  FSEL R93, R11, -INF , !P1 ;  /* 0xff8000000b5d7808 */ /* 0x000fe40004800000 */
[-C--:B------:R-:W-:Y:S02]  /*4350*/  ISETP.GE.AND P4, PT, R12, R167.reuse, PT ;  /* 0x000000a70c00720c */ /* 0x080fe40003f86270 */
[----:B------:R-:W-:Y:S02]  /*4360*/  ISETP.GE.AND P3, PT, R2, R167, PT ;  /* 0x000000a70200720c */ /* 0x000fe40003f66270 */
[-C--:B------:R-:W-:Y:S02]  /*4370*/  ISETP.GE.AND P2, PT, R12, R5.reuse, PT ;  /* 0x000000050c00720c */ /* 0x080fe40003f46270 */
[----:B------:R-:W-:Y:S02]  /*4380*/  ISETP.GE.AND P1, PT, R2, R5, PT ;  /* 0x000000050200720c */ /* 0x000fe40003f26270 */
[----:B------:R-:W-:-:S02]  /*4390*/  LOP3.LUT R5, R182, R183, RZ, 0xfc, !PT ;  /* 0x000000b7b6057212 */ /* 0x000fc400078efcff */
[----:B------:R-:W-:Y:S02]  /*43a0*/  FSEL R132, R132, -INF , !P5 ;  /* 0xff80000084847808 */ /* 0x000fe40006800000 */
[----:B------:R-:W-:Y:S02]  /*43b0*/  FSEL R103, R168, -INF , !P4 ;  /* 0xff800000a8677808 */ /* 0x000fe40006000000 */
[----:B------:R-:W-:Y:S02]  /*43c0*/  FSEL R101, R170, -INF , !P2 ;  /* 0xff800000aa657808 */ /* 0x000fe40005000000 */
[----:B------:R-:W-:Y:S02]  /*43d0*/  FSEL R102, R169, -INF , !P3 ;  /* 0xff800000a9667808 */ /* 0x000fe40005800000 */
[----:B------:R-:W-:Y:S02]  /*43e0*/  FSEL R100, R171, -INF , !P1 ;  /* 0xff800000ab647808 */ /* 0x000fe40004800000 */
[----:B------:R-:W-:Y:S01]  /*43f0*/  IADD3 R167, R231, 0x7800, RZ ;  /* 0x00007800e7a77810 */ /* 0x000fe20007ffe0ff */
[----:B------:R-:W-:Y:S05]  /*4400*/  @!P0 BRA `(.L_x_2194) ;  /* 0x0000074000008947 */ /* 0x000fea0003800000 */
[----:B------:R-:W-:Y:S05]  /*4410*/  @P6 BRA `(.L_x_2195) ;  /* 0x0000039000006947 */ /* 0x000fea0003800000 */
[----:B------:R-:W1:Y:S01]  /*4420*/  I2F.RP R14, R181 ;  /* 0x000000b5000e7306 */ /* 0x000e620000209400 */
[----:B------:R-:W-:-:S02]  /*4430*/  IABS R10, R0 ;  /* 0x00000000000a7213 */ /* 0x000fc40000000000 */
[C---:B------:R-:W-:Y:S02]  /*4440*/  IADD3 R12, R0.reuse, -0x100, RZ ;  /* 0xffffff00000c7810 */ /* 0x040fe40007ffe0ff */
[----:B------:R-:W-:Y:S02]  /*4450*/  LOP3.LUT R0, R0, c[0x0][0x2d0], RZ, 0x3c, !PT ;  /* 0x0000b40000007a12 */ /* 0x000fe400078e3cff */
[----:B------:R-:W-:Y:S02]  /*4460*/  IABS R8, R12 ;  /* 0x0000000c00087213 */ /* 0x000fe40000000000 */
[----:B------:R-:W-:Y:S02]  /*4470*/  LOP3.LUT R12, R12, c[0x0][0x2d0], RZ, 0x3c, !PT ;  /* 0x0000b4000c0c7a12 */ /* 0x000fe400078e3cff */
[----:B------:R-:W-:Y:S01]  /*4480*/  ISETP.GE.AND P3, PT, R0, RZ, PT ;  /* 0x000000ff0000720c */ /* 0x000fe20003f66270 */
[----:B-1----:R-:W1:Y:S02]  /*4490*/  MUFU.RCP R14, R14 ;  /* 0x0000000e000e7308 */ /* 0x002e640000001000 */
[----:B-1----:R-:W-:-:S06]  /*44a0*/  IADD3 R14, R14, 0xffffffe, RZ ;  /* 0x0ffffffe0e0e7810 */ /* 0x002fcc0007ffe0ff */
[----:B------:R-:W1:Y:S02]  /*44b0*/  F2I.FTZ.U32.TRUNC.NTZ R15, R14 ;  /* 0x0000000e000f7305 */ /* 0x000e64000021f000 */
[----:B-1----:R-:W-:Y:S02]  /*44c0*/  IMAD.MOV R11, RZ, RZ, -R15 ;  /* 0x000000ffff0b7224 */ /* 0x002fe400078e0a0f */
[----:B------:R-:W-:Y:S02]  /*44d0*/  IMAD.MOV.U32 R14, RZ, RZ, RZ ;  /* 0x000000ffff0e7224 */ /* 0x000fe400078e00ff */
[----:B------:R-:W-:-:S04]  /*44e0*/  IMAD R11, R11, R181, RZ ;  /* 0x000000b50b0b7224 */ /* 0x000fc800078e02ff */
[----:B------:R-:W-:-:S06]  /*44f0*/  IMAD.HI.U32 R11, R15, R11, R14 ;  /* 0x0000000b0f0b7227 */ /* 0x000fcc00078e000e */
[----:B------:R-:W-:-:S04]  /*4500*/  IMAD.HI.U32 R13, R11, R10, RZ ;  /* 0x0000000a0b0d7227 */ /* 0x000fc800078e00ff */
[----:B------:R-:W-:Y:S01]  /*4510*/  IMAD.HI.U32 R11, R11, R8, RZ ;  /* 0x000000080b0b7227 */ /* 0x000fe200078e00ff */
[----:B------:R-:W-:-:S03]  /*4520*/  IADD3 R9, -R13, RZ, RZ ;  /* 0x000000ff0d097210 */ /* 0x000fc60007ffe1ff */
[----:B------:R-:W-:Y:S02]  /*4530*/  IMAD.MOV R2, RZ, RZ, -R11 ;  /* 0x000000ffff027224 */ /* 0x000fe400078e0a0b */
[C---:B------:R-:W-:Y:S02]  /*4540*/  IMAD R9, R181.reuse, R9, R10 ;  /* 0x00000009b5097224 */ /* 0x040fe400078e020a */
[C---:B------:R-:W-:Y:S01]  /*4550*/  IMAD R2, R181.reuse, R2, R8 ;  /* 0x00000002b5027224 */ /* 0x040fe200078e0208 */
[----:B------:R-:W-:Y:S02]  /*4560*/  LOP3.LUT R8, RZ, c[0x0][0x2d0], RZ, 0x33, !PT ;  /* 0x0000b400ff087a12 */ /* 0x000fe400078e33ff */
[C---:B------:R-:W-:Y:S02]  /*4570*/  ISETP.GT.U32.AND P1, PT, R181.reuse, R9, PT ;  /* 0x00000009b500720c */ /* 0x040fe40003f24070 */
[----:B------:R-:W-:-:S11]  /*4580*/  ISETP.GT.U32.AND P2, PT, R181, R2, PT ;  /* 0x00000002b500720c */ /* 0x000fd60003f44070 */
[----:B------:R-:W-:Y:S01]  /*4590*/  @!P1 IMAD.IADD R9, R9, 0x1, -R181 ;  /* 0x0000000109099824 */ /* 0x000fe200078e0ab5 */
[----:B------:R-:W-:Y:S02]  /*45a0*/  @!P1 IADD3 R13, R13, 0x1, RZ ;  /* 0x000000010d0d9810 */ /* 0x000fe40007ffe0ff */
[-C--:B------:R-:W-:Y:S02]  /*45b0*/  @!P2 IADD3 R2, R2, -R181.reuse, RZ ;  /* 0x800000b50202a210 */ /* 0x080fe40007ffe0ff */
[-C--:B------:R-:W-:Y:S02]  /*45c0*/  ISETP.GE.U32.AND P5, PT, R9, R181.reuse, PT ;  /* 0x000000b50900720c */ /* 0x080fe40003fa6070 */
[----:B------:R-:W-:Y:S02]  /*45d0*/  ISETP.GE.U32.AND P4, PT, R2, R181, PT ;  /* 0x000000b50200720c */ /* 0x000fe40003f86070 */
[----:B------:R-:W-:Y:S02]  /*45e0*/  ISETP.GE.AND P1, PT, R12, RZ, PT ;  /* 0x000000ff0c00720c */ /* 0x000fe40003f26270 */
[----:B------:R-:W-:-:S02]  /*45f0*/  @!P2 IADD3 R11, R11, 0x1, RZ ;  /* 0x000000010b0ba810 */ /* 0x000fc40007ffe0ff */
[----:B------:R-:W-:-:S05]  /*4600*/  ISETP.NE.AND P2, PT, RZ, c[0x0][0x2d0], PT ;  /* 0x0000b400ff007a0c */ /* 0x000fca0003f45270 */
[----:B------:R-:W-:Y:S02]  /*4610*/  @P5 IADD3 R13, R13, 0x1, RZ ;  /* 0x000000010d0d5810 */ /* 0x000fe40007ffe0ff */
[----:B------:R-:W-:-:S03]  /*4620*/  @P4 IADD3 R11, R11, 0x1, RZ ;  /* 0x000000010b0b4810 */ /* 0x000fc60007ffe0ff */
[----:B------:R-:W-:Y:S01]  /*4630*/  IMAD.MOV.U32 R0, RZ, RZ, R13 ;  /* 0x000000ffff007224 */ /* 0x000fe200078e000d */
[----:B------:R-:W-:-:S03]  /*4640*/  @!P1 IADD3 R11, -R11, RZ, RZ ;  /* 0x000000ff0b0b9210 */ /* 0x000fc60007ffe1ff */
[----:B------:R-:W-:-:S05]  /*4650*/  @!P3 IMAD.MOV R0, RZ, RZ, -R0 ;  /* 0x000000ffff00b224 */ /* 0x000fca00078e0a00 */
[C---:B------:R-:W-:Y:S02]  /*4660*/  SEL R0, R8.reuse, R0, !P2 ;  /* 0x0000000008007207 */ /* 0x040fe40005000000 */
[----:B------:R-:W-:-:S03]  /*4670*/  SEL R8, R8, R11, !P2 ;  /* 0x0000000b08087207 */ /* 0x000fc60005000000 */
[----:B------:R-:W-:-:S04]  /*4680*/  IMAD.WIDE R12, R0, 0x4, R244 ;  /* 0x00000004000c7825 */ /* 0x000fc800078e02f4 */
[----:B------:R-:W-:Y:S01]  /*4690*/  IMAD.WIDE R10, R8, 0x4, R244 ;  /* 0x00000004080a7825 */ /* 0x000fe200078e02f4 */
[----:B------:R-:W2:Y:S04]  /*46a0*/  LDG.E R2, [R12.64] ;  /* 0x0000000a0c027981 */ /* 0x000ea8000c1e1900 */
[----:B------:R1:W2:Y:S01]  /*46b0*/  LDG.E R9, [R10.64] ;  /* 0x0000000a0a097981 */ /* 0x0002a2000c1e1900 */
[----:B------:R-:W-:Y:S02]  /*46c0*/  IMAD.IADD R0, R0, 0x1, -R8 ;  /* 0x0000000100007824 */ /* 0x000fe400078e0a08 */
[----:B------:R-:W-:-:S04]  /*46d0*/  IMAD.MOV.U32 R8, RZ, RZ, c[0x0][0x2d0] ;  /* 0x0000b400ff087624 */ /* 0x000fc800078e00ff */
[----:B------:R-:W-:-:S05]  /*46e0*/  IMAD R8, R0, R8, -0x100 ;  /* 0xffffff0000087424 */ /* 0x000fca00078e0208 */
[----:B------:R-:W-:-:S05]  /*46f0*/  SHF.R.S32.HI R0, RZ, 0x1f, R8 ;  /* 0x0000001fff007819 */ /* 0x000fca0000011408 */
[----:B------:R-:W-:-:S04]  /*4700*/  IMAD R0, R0, c[0x0][0x198], RZ ;  /* 0x0000660000007a24 */ /* 0x000fc800078e02ff */
[C---:B------:R-:W-:Y:S02]  /*4710*/  IMAD R0, R8.reuse, c[0x0][0x19c], R0 ;  /* 0x0000670008007a24 */ /* 0x040fe400078e0200 */
[----:B-1----:R-:W-:-:S04]  /*4720*/  IMAD.WIDE.U32 R10, R8, c[0x0][0x198], RZ ;  /* 0x00006600080a7a25 */ /* 0x002fc800078e00ff */
[----:B------:R-:W-:Y:S01]  /*4730*/  IMAD.IADD R11, R11, 0x1, R0 ;  /* 0x000000010b0b7824 */ /* 0x000fe200078e0200 */
[----:B--2---:R-:W-:-:S04]  /*4740*/  IADD3 R9, -R2, R9, RZ ;  /* 0x0000000902097210 */ /* 0x004fc80007ffe1ff */
[----:B------:R-:W-:Y:S01]  /*4750*/  SHF.R.S32.HI R2, RZ, 0x1f, R9 ;  /* 0x0000001fff027819 */ /* 0x000fe20000011409 */
[----:B------:R-:W-:-:S04]  /*4760*/  IMAD.WIDE.U32 R10, R9, c[0x0][0x180], R10 ;  /* 0x00006000090a7a25 */ /* 0x000fc800078e000a */
[----:B------:R-:W-:-:S04]  /*4770*/  IMAD R2, R2, c[0x0][0x180], RZ ;  /* 0x0000600002027a24 */ /* 0x000fc800078e02ff */
[----:B------:R-:W-:-:S05]  /*4780*/  IMAD R2, R9, c[0x0][0x184], R2 ;  /* 0x0000610009027a24 */ /* 0x000fca00078e0202 */
[----:B------:R-:W-:Y:S01]  /*4790*/  IADD3 R2, R11, R2, RZ ;  /* 0x000000020b027210 */ /* 0x000fe20007ffe0ff */
[----:B------:R-:W-:Y:S05]  /*47a0*/  BRA `(.L_x_2196) ;  /* 0x0000004000007947 */ /* 0x000fea0003800000 */
.L_x_2195:
[----:B------:R-:W-:-:S04]  /*47b0*/  ULEA UR4, -UR4, URZ, 0x8 ;  /* 0x0000003f04047291 */ /* 0x000fc8000f8e413f */
[----:B------:R-:W-:Y:S02]  /*47c0*/  USHF.R.S32.HI UR6, URZ, 0x1f, UR4 ;  /* 0x0000001f3f067899 */ /* 0x000fe40008011404 */
[----:B------:R-:W-:-:S04]  /*47d0*/  MOV R10, UR4 ;  /* 0x00000004000a7c02 */ /* 0x000fc80008000f00 */
[----:B------:R-:W-:Y:S02]  /*47e0*/  MOV R2, UR6 ;  /* 0x0000000600027c02 */ /* 0x000fe40008000f00 */
.L_x_2196:
        /* <DEDUP_REMOVED lines=47> */
[----:B----4-:R-:W-:-:S04]  /*4ae0*/  IADD3 R8, P1, R12, UR9, RZ ;  /* 0x000000090c087c10 */ /* 0x010fc8000ff3e0ff */
[----:B------:R-:W-:Y:S02]  /*4af0*/  IADD3.X R9, R13, UR5, RZ, P1, !PT ;  /* 0x000000050d097c10 */ /* 0x000fe40008ffe4ff */
[----:B--2---:R-:W-:-:S03]  /*4b00*/  IADD3 R10, P1, R8, UR9, RZ ;  /* 0x00000009080a7c10 */ /* 0x004fc6000ff3e0ff */
[----:B------:R3:W-:Y:S01]  /*4b10*/  LDGSTS.E.BYPASS.LTC128B.128 [R242+0x9000], [R8.64] ;  /* 0x0900000008f27fae */ /* 0x0007e2000b901d4a */
[----:B------:R-:W-:-:S05]  /*4b20*/  IADD3.X R11, R9, UR5, RZ, P1, !PT ;  /* 0x00000005090b7c10 */ /* 0x000fca0008ffe4ff */
[----:B------:R3:W-:Y:S04]  /*4b30*/  LDGSTS.E.BYPASS.LTC128B.128 [R242+0x9800], [R10.64] ;  /* 0x098000000af27fae */ /* 0x0007e8000b901d4a */
[----:B------:R-:W0:Y:S02]  /*4b40*/  LDGDEPBAR ;  /* 0x00000000000079af */ /* 0x000e240000000000 */
.L_x_2194:
        /* <DEDUP_REMOVED lines=126> */
[----:B------:R-:W-:Y:S01]  /*5330*/  SHF.L.U32 R229, R5, 0x1, RZ ;  /* 0x0000000105e57819 */ /* 0x000fe200000006ff */
[----:B---3--:R-:W1:Y:S04]  /*5340*/  SHFL.BFLY PT, R9, R2, 0x2, 0x1f ;  /* 0x0c401f0002097f89 */ /* 0x008e6800000e0000 */
[----:B------:R-:W2:Y:S04]  /*5350*/  SHFL.BFLY PT, R8, R0, 0x2, 0x1f ;  /* 0x0c401f0000087f89 */ /* 0x000ea800000e0000 */
[----:B------:R-:W-:Y:S04]  /*5360*/  LDSM.16.MT88.4 R20, [R229+0xa000] ;  /* 0x00a00000e514783b */ /* 0x000fe80000004200 */
[----:B------:R-:W-:Y:S01]  /*5370*/  LDSM.16.MT88.4 R32, [R229+0xa800] ;  /* 0x00a80000e520783b */ /* 0x000fe20000004200 */
[----:B-1----:R-:W-:-:S02]  /*5380*/  FMNMX.FTZ R9, R2, R9, !PT ;  /* 0x0000000902097209 */ /* 0x002fc40007810000 */
[----:B--2---:R-:W-:-:S03]  /*5390*/  FMNMX.FTZ R8, R0, R8, !PT ;  /* 0x0000000800087209 */ /* 0x004fc60007810000 */
[----:B------:R-:W1:Y:S04]  /*53a0*/  SHFL.BFLY PT, R2, R9, 0x1, 0x1f ;  /* 0x0c201f0009027f89 */ /* 0x000e6800000e0000 */
[----:B------:R-:W2:Y:S01]  /*53b0*/  SHFL.BFLY PT, R0, R8, 0x1, 0x1f ;  /* 0x0c201f0008007f89 */ /* 0x000ea200000e0000 */
[----:B-1----:R-:W-:-:S04]  /*53c0*/  FMNMX.FTZ R2, R9, R2, !PT ;  /* 0x0000000209027209 */ /* 0x002fc80007810000 */
[C---:B------:R-:W-:Y:S01]  /*53d0*/  FSETP.NEU.FTZ.AND P1, PT, R2.reuse, -INF , PT ;  /* 0xff8000000200780b */ /* 0x040fe20003f3d000 */
[----:B------:R-:W-:Y:S01]  /*53e0*/  FMUL.FTZ R109, R2, c[0x0][0x23c] ;  /* 0x00008f00026d7a20 */ /* 0x000fe20000410000 */
[----:B--2---:R-:W-:-:S04]  /*53f0*/  FMNMX.FTZ R0, R8, R0, !PT ;  /* 0x0000000008007209 */ /* 0x004fc80007810000 */
[----:B------:R-:W-:Y:S01]  /*5400*/  FSEL R109, R109, RZ, P1 ;  /* 0x000000ff6d6d7208 */ /* 0x000fe20000800000 */
[C---:B------:R-:W-:Y:S01]  /*5410*/  FMUL.FTZ R104, R0.reuse, c[0x0][0x23c] ;  /* 0x00008f0000687a20 */ /* 0x040fe20000410000 */
[----:B------:R-:W-:-:S03]  /*5420*/  FSETP.NEU.FTZ.AND P1, PT, R0, -INF , PT ;  /* 0xff8000000000780b */ /* 0x000fc60003f3d000 */
[--C-:B------:R-:W-:Y:S01]  /*5430*/  FFMA.FTZ R106, R228, c[0x0][0x23c], -R109.reuse ;  /* 0x00008f00e46a7a23 */ /* 0x100fe2000001086d */
[-C--:B------:R-:W-:Y:S01]  /*5440*/  IADD3 R228, R3, R229.reuse, RZ ;  /* 0x000000e503e47210 */ /* 0x080fe20007ffe0ff */
[--C-:B------:R-:W-:Y:S01]  /*5450*/  FFMA.FTZ R105, R227, c[0x0][0x23c], -R109.reuse ;  /* 0x00008f00e3697a23 */ /* 0x100fe2000001086d */
[----:B------:R-:W-:Y:S01]  /*5460*/  FSEL R104, R104, RZ, P1 ;  /* 0x000000ff68687208 */ /* 0x000fe20000800000 */
[--C-:B------:R-:W-:Y:S01]  /*5470*/  FFMA.FTZ R108, R132, c[0x0][0x23c], -R109.reuse ;  /* 0x00008f00846c7a23 */ /* 0x100fe2000001086d */
[----:B------:R-:W-:Y:S01]  /*5480*/  IADD3 R227, R4, R229, RZ ;  /* 0x000000e504e37210 */ /* 0x000fe20007ffe0ff */
[----:B------:R-:W1:Y:S01]  /*5490*/  LDSM.16.MT88.4 R12, [R228+0xa000] ;  /* 0x00a00000e40c783b */ /* 0x000e620000004200 */
[----:B------:R-:W-:Y:S01]  /*54a0*/  FFMA.FTZ R107, R211, c[0x0][0x23c], -R109 ;  /* 0x00008f00d36b7a23 */ /* 0x000fe2000001086d */
[----:B------:R-:W-:Y:S01]  /*54b0*/  MUFU.EX2 R106, R106 ;  /* 0x0000006a006a7308 */ /* 0x000fe20000000800 */
[--C-:B------:R-:W-:Y:S01]  /*54c0*/  FFMA.FTZ R112, R226, c[0x0][0x23c], -R104.reuse ;  /* 0x00008f00e2707a23 */ /* 0x100fe20000010868 */
[----:B------:R-:W-:Y:S01]  /*54d0*/  IADD3 R226, R3, R227, RZ ;  /* 0x000000e303e27210 */ /* 0x000fe20007ffe0ff */
[--C-:B------:R-:W-:Y:S01]  /*54e0*/  FFMA.FTZ R113, R6, c[0x0][0x23c], -R104.reuse ;  /* 0x00008f0006717a23 */ /* 0x100fe20000010868 */
[----:B------:R-:W-:Y:S01]  /*54f0*/  LDSM.16.MT88.4 R28, [R228+0xa800] ;  /* 0x00a80000e41c783b */ /* 0x000fe20000004200 */
[----:B------:R-:W-:-:S02]  /*5500*/  FFMA.FTZ R111, R7, c[0x0][0x23c], -R104 ;  /* 0x00008f00076f7a23 */ /* 0x000fc40000010868 */
[----:B------:R-:W-:Y:S01]  /*5510*/  FFMA.FTZ R110, R210, c[0x0][0x23c], -R104 ;  /* 0x00008f00d26e7a23 */ /* 0x000fe20000010868 */
[----:B------:R-:W2:Y:S01]  /*5520*/  LDSM.16.MT88.4 R4, [R227+0xa000] ;  /* 0x00a00000e304783b */ /* 0x000ea20000004200 */
[----:B------:R-:W-:Y:S01]  /*5530*/  MUFU.EX2 R108, R108 ;  /* 0x0000006c006c7308 */ /* 0x000fe20000000800 */
[--C-:B------:R-:W-:Y:S02]  /*5540*/  FFMA.FTZ R114, R209, c[0x0][0x23c], -R109.reuse ;  /* 0x00008f00d1727a23 */ /* 0x100fe4000001086d */
[----:B------:R-:W3:Y:S01]  /*5550*/  LDSM.16.MT88.4 R44, [R226+0xa000] ;  /* 0x00a00000e22c783b */ /* 0x000ee20000004200 */
[--C-:B------:R-:W-:Y:S02]  /*5560*/  FFMA.FTZ R122, R208, c[0x0][0x23c], -R109.reuse ;  /* 0x00008f00d07a7a23 */ /* 0x100fe4000001086d */
[--C-:B------:R-:W-:Y:S01]  /*5570*/  FFMA.FTZ R121, R207, c[0x0][0x23c], -R109.reuse ;  /* 0x00008f00cf797a23 */ /* 0x100fe2000001086d */
[----:B------:R-:W4:Y:S01]  /*5580*/  LDSM.16.MT88.4 R52, [R227+0xa800] ;  /* 0x00a80000e334783b */ /* 0x000f220000004200 */
[----:B------:R-:W5:Y:S01]  /*5590*/  MUFU.EX2 R107, R107 ;  /* 0x0000006b006b7308 */ /* 0x000f620000000800 */
[----:B------:R-:W-:-:S02]  /*55a0*/  FFMA.FTZ R120, R120, c[0x0][0x23c], -R109 ;  /* 0x00008f0078787a23 */ /* 0x000fc4000001086d */
[--C-:B------:R-:W-:Y:S01]  /*55b0*/  FFMA.FTZ R117, R206, c[0x0][0x23c], -R104.reuse ;  /* 0x00008f00ce757a23 */ /* 0x100fe20000010868 */
[----:B------:R-:W1:Y:S01]  /*55c0*/  LDSM.16.MT88.4 R48, [R226+0xa800] ;  /* 0x00a80000e230783b */ /* 0x000e620000004200 */
[--C-:B------:R-:W-:Y:S02]  /*55d0*/  FFMA.FTZ R116, R205, c[0x0][0x23c], -R104.reuse ;  /* 0x00008f00cd747a23 */ /* 0x100fe40000010868 */
[--C-:B------:R-:W-:Y:S01]  /*55e0*/  FFMA.FTZ R115, R204, c[0x0][0x23c], -R104.reuse ;  /* 0x00008f00cc737a23 */ /* 0x100fe20000010868 */
[----:B------:R-:W2:Y:S01]  /*55f0*/  MUFU.EX2 R105, R105 ;  /* 0x0000006900697308 */ /* 0x000ea20000000800 */
[----:B------:R-:W-:Y:S02]  /*5600*/  FFMA.FTZ R3, R203, c[0x0][0x23c], -R104 ;  /* 0x00008f00cb037a23 */ /* 0x000fe40000010868 */
[--C-:B------:R-:W-:Y:S02]  /*5610*/  FFMA.FTZ R119, R202, c[0x0][0x23c], -R109.reuse ;  /* 0x00008f00ca777a23 */ /* 0x100fe4000001086d */
[----:B------:R-:W-:-:S02]  /*5620*/  FFMA.FTZ R118, R118, c[0x0][0x23c], -R109 ;  /* 0x00008f0076767a23 */ /* 0x000fc4000001086d */
[--C-:B------:R-:W-:Y:S01]  /*5630*/  FFMA.FTZ R123, R123, c[0x0][0x23c], -R109.reuse ;  /* 0x00008f007b7b7a23 */ /* 0x100fe2000001086d */
[----:B------:R-:W-:Y:S01]  /*5640*/  MUFU.EX2 R113, R113 ;  /* 0x0000007100717308 */ /* 0x000fe20000000800 */
[----:B-----5:R-:W-:Y:S01]  /*5650*/  F2FP.PACK_AB R36, R107, R108 ;  /* 0x0000006c6b24723e */ /* 0x020fe200000000ff */
[----:B------:R-:W-:Y:S02]  /*5660*/  FFMA.FTZ R124, R124, c[0x0][0x23c], -R109 ;  /* 0x00008f007c7c7a23 */ /* 0x000fe4000001086d */
[--C-:B------:R-:W-:Y:S02]  /*5670*/  FFMA.FTZ R125, R125, c[0x0][0x23c], -R104.reuse ;  /* 0x00008f007d7d7a23 */ /* 0x100fe40000010868 */
[--C-:B------:R-:W-:Y:S02]  /*5680*/  FFMA.FTZ R126, R126, c[0x0][0x23c], -R104.reuse ;  /* 0x00008f007e7e7a23 */ /* 0x100fe40000010868 */
[----:B------:R-:W5:Y:S01]  /*5690*/  MUFU.EX2 R112, R112 ;  /* 0x0000007000707308 */ /* 0x000f620000000800 */
[----:B--2---:R-:W-:Y:S01]  /*56a0*/  F2FP.PACK_AB R38, R105, R106 ;  /* 0x0000006a6926723e */ /* 0x004fe200000000ff */
[----:B------:R-:W-:-:S02]  /*56b0*/  FFMA.FTZ R127, R127, c[0x0][0x23c], -R104 ;  /* 0x00008f007f7f7a23 */ /* 0x000fc40000010868 */
[--C-:B------:R-:W-:Y:S02]  /*56c0*/  FFMA.FTZ R128, R128, c[0x0][0x23c], -R104.reuse ;  /* 0x00008f0080807a23 */ /* 0x100fe40000010868 */
[--C-:B------:R-:W-:Y:S02]  /*56d0*/  FFMA.FTZ R131, R201, c[0x0][0x23c], -R109.reuse ;  /* 0x00008f00c9837a23 */ /* 0x100fe4000001086d */
[----:B------:R-:W-:Y:S01]  /*56e0*/  MUFU.EX2 R111, R111 ;  /* 0x0000006f006f7308 */ /* 0x000fe20000000800 */
[--C-:B------:R-:W-:Y:S02]  /*56f0*/  FFMA.FTZ R130, R199, c[0x0][0x23c], -R109.reuse ;  /* 0x00008f00c7827a23 */ /* 0x100fe4000001086d */
[--C-:B------:R-:W-:Y:S02]  /*5700*/  FFMA.FTZ R132, R200, c[0x0][0x23c], -R109.reuse ;  /* 0x00008f00c8847a23 */ /* 0x100fe4000001086d */
[----:B------:R-:W-:Y:S02]  /*5710*/  FFMA.FTZ R133, R133, c[0x0][0x23c], -R109 ;  /* 0x00008f0085857a23 */ /* 0x000fe4000001086d */
[--C-:B------:R-:W-:Y:S01]  /*5720*/  FFMA.FTZ R134, R134, c[0x0][0x23c], -R104.reuse ;  /* 0x00008f0086867a23 */ /* 0x100fe20000010868 */
[----:B------:R-:W2:Y:S01]  /*5730*/  MUFU.EX2 R110, R110 ;  /* 0x0000006e006e7308 */ /* 0x000ea20000000800 */
[----:B-----5:R-:W-:Y:S01]  /*5740*/  F2FP.PACK_AB R37, R112, R113 ;  /* 0x000000717025723e */ /* 0x020fe200000000ff */
        /* <DEDUP_REMOVED lines=8> */
[----:B--2---:R-:W-:Y:S01]  /*57d0*/  F2FP.PACK_AB R39, R110, R111 ;  /* 0x0000006f6e27723e */ /* 0x004fe200000000ff */
[----:B------:R-:W2:Y:S01]  /*57e0*/  MUFU.EX2 R122, R122 ;  /* 0x0000007a007a7308 */ /* 0x000ea20000000800 */
[----:B------:R-:W-:-:S02]  /*57f0*/  FFMA.FTZ R146, R146, c[0x0][0x23c], -R104 ;  /* 0x00008f0092927a23 */ /* 0x000fc40000010868 */
[--C-:B------:R-:W-:Y:S02]  /*5800*/  FFMA.FTZ R147, R147, c[0x0][0x23c], -R104.reuse ;  /* 0x00008f0093937a23 */ /* 0x100fe40000010868 */
[--C-:B------:R-:W-:Y:S01]  /*5810*/  FFMA.FTZ R148, R148, c[0x0][0x23c], -R104.reuse ;  /* 0x00008f0094947a23 */ /* 0x100fe20000010868 */
[C---:B-1----:R-:W-:Y:S01]  /*5820*/  HMMA.16816.F32 R16, R36.reuse, R12, RZ ;  /* 0x0000000c2410723c */ /* 0x042fe200000018ff */
[--C-:B------:R-:W-:Y:S01]  /*5830*/  FFMA.FTZ R149, R149, c[0x0][0x23c], -R104.reuse ;  /* 0x00008f0095957a23 */ /* 0x100fe20000010868 */
[----:B------:R-:W-:Y:S01]  /*5840*/  MUFU.EX2 R121, R121 ;  /* 0x0000007900797308 */ /* 0x000fe20000000800 */
[--C-:B------:R-:W-:Y:S02]  /*5850*/  FFMA.FTZ R151, R151, c[0x0][0x23c], -R109.reuse ;  /* 0x00008f0097977a23 */ /* 0x100fe4000001086d */
[--C-:B------:R-:W-:Y:S02]  /*5860*/  FFMA.FTZ R150, R150, c[0x0][0x23c], -R109.reuse ;  /* 0x00008f0096967a23 */ /* 0x100fe4000001086d */
[--C-:B------:R-:W-:Y:S01]  /*5870*/  FFMA.FTZ R154, R154, c[0x0][0x23c], -R109.reuse ;  /* 0x00008f009a9a7a23 */ /* 0x100fe2000001086d */
[----:B------:R-:W-:Y:S01]  /*5880*/  HMMA.16816.F32 R12, R36, R14, RZ ;  /* 0x0000000e240c723c */ /* 0x000fe200000018ff */
[----:B------:R-:W-:Y:S01]  /*5890*/  FFMA.FTZ R155, R155, c[0x0][0x23c], -R109 ;  /* 0x00008f009b9b7a23 */ /* 0x000fe2000001086d */
[----:B------:R-:W-:Y:S01]  /*58a0*/  MUFU.EX2 R120, R120 ;  /* 0x0000007800787308 */ /* 0x000fe20000000800 */
[----:B------:R-:W-:-:S02]  /*58b0*/  FFMA.FTZ R156, R198, c[0x0][0x23c], -R104 ;  /* 0x00008f00c69c7a23 */ /* 0x000fc40000010868 */
[--C-:B------:R-:W-:Y:S02]  /*58c0*/  FFMA.FTZ R157, R196, c[0x0][0x23c], -R104.reuse ;  /* 0x00008f00c49d7a23 */ /* 0x100fe40000010868 */
[--C-:B------:R-:W-:Y:S01]  /*58d0*/  FFMA.FTZ R158, R197, c[0x0][0x23c], -R104.reuse ;  /* 0x00008f00c59e7a23 */ /* 0x100fe20000010868 */
[C---:B------:R-:W-:Y:S01]  /*58e0*/  HMMA.16816.F32 R24, R36.reuse, R20, RZ ;  /* 0x000000142418723c */ /* 0x040fe200000018ff */
[--C-:B------:R-:W-:Y:S01]  /*58f0*/  FFMA.FTZ R159, R195, c[0x0][0x23c], -R104.reuse ;  /* 0x00008f00c39f7a23 */ /* 0x100fe20000010868 */
[----:B------:R-:W-:Y:S01]  /*5900*/  MUFU.EX2 R117, R117 ;  /* 0x0000007500757308 */ /* 0x000fe20000000800 */
[--C-:B------:R-:W-:Y:S02]  /*5910*/  FFMA.FTZ R169, R194, c[0x0][0x23c], -R109.reuse ;  /* 0x00008f00c2a97a23 */ /* 0x100fe4000001086d */
[--C-:B------:R-:W-:Y:S02]  /*5920*/  FFMA.FTZ R168, R192, c[0x0][0x23c], -R109.reuse ;  /* 0x00008f00c0a87a23 */ /* 0x100fe4000001086d */
[--C-:B------:R-:W-:Y:S01]  /*5930*/  FFMA.FTZ R170, R193, c[0x0][0x23c], -R109.reuse ;  /* 0x00008f00c1aa7a23 */ /* 0x100fe2000001086d */
[----:B------:R-:W-:Y:S01]  /*5940*/  HMMA.16816.F32 R8, R36, R4, RZ ;  /* 0x000000042408723c */ /* 0x000fe200000018ff */
[----:B------:R-:W-:Y:S01]  /*5950*/  FFMA.FTZ R171, R191, c[0x0][0x23c], -R109 ;  /* 0x00008f00bfab7a23 */ /* 0x000fe2000001086d */
[----:B------:R-:W1:Y:S01]  /*5960*/  MUFU.EX2 R116, R116 ;  /* 0x0000007400747308 */ /* 0x000e620000000800 */
        /* <DEDUP_REMOVED lines=11> */
[----:B------:R-:W5:Y:S01]  /*5a20*/  MUFU.EX2 R3, R3 ;  /* 0x0000000300037308 */ /* 0x000f620000000800 */
[----:B------:R-:W-:-:S02]  /*5a30*/  FFMA.FTZ R185, R185, c[0x0][0x23c], -R104 ;  /* 0x00008f00b9b97a23 */ /* 0x000fc40000010868 */
[--C-:B------:R-:W-:Y:S02]  /*5a40*/  FFMA.FTZ R184, R184, c[0x0][0x23c], -R104.reuse ;  /* 0x00008f00b8b87a23 */ /* 0x100fe40000010868 */
[--C-:B------:R-:W-:Y:S01]  /*5a50*/  FFMA.FTZ R179, R179, c[0x0][0x23c], -R104.reuse ;  /* 0x00008f00b3b37a23 */ /* 0x100fe20000010868 */
[C---:B---3--:R-:W-:Y:S01]  /*5a60*/  HMMA.16816.F32 R40, R36.reuse, R44, RZ ;  /* 0x0000002c2428723c */ /* 0x048fe200000018ff */
[----:B------:R-:W-:Y:S01]  /*5a70*/  FFMA.FTZ R177, R177, c[0x0][0x23c], -R104 ;  /* 0x00008f00b1b17a23 */ /* 0x000fe20000010868 */
[----:B------:R-:W-:Y:S01]  /*5a80*/  MUFU.EX2 R119, R119 ;  /* 0x0000007700777308 */ /* 0x000fe20000000800 */
[--C-:B------:R-:W-:Y:S02]  /*5a90*/  FFMA.FTZ R174, R174, c[0x0][0x23c], -R109.reuse ;  /* 0x00008f00aeae7a23 */ /* 0x100fe4000001086d */
        /* <DEDUP_REMOVED lines=9> */
[----:B-----5:R-:W-:Y:S01]  /*5b30*/  F2FP.PACK_AB R47, R3, R115 ;  /* 0x00000073032f723e */ /* 0x020fe200000000ff */
        /* <DEDUP_REMOVED lines=10> */
[C---:B------:R-:W-:Y:S01]  /*5be0*/  HMMA.16816.F32 R12, R44.reuse, R30, R12 ;  /* 0x0000001e2c0c723c */ /* 0x040fe2000000180c */
[----:B------:R-:W2:Y:S01]  /*5bf0*/  LDSM.16.MT88.4 R28, [R228+0xb000] ;  /* 0x00b00000e41c783b */ /* 0x000ea20000004200 */
[----:B------:R-:W-:Y:S01]  /*5c00*/  MUFU.EX2 R125, R125 ;  /* 0x0000007d007d7308 */ /* 0x000fe20000000800 */
[--C-:B------:R-:W-:Y:S02]  /*5c10*/  FFMA.FTZ R140, R140, c[0x0][0x23c], -R104.reuse ;  /* 0x00008f008c8c7a23 */ /* 0x100fe40000010868 */
[--C-:B------:R-:W-:Y:S02]  /*5c20*/  FFMA.FTZ R139, R139, c[0x0][0x23c], -R104.reuse ;  /* 0x00008f008b8b7a23 */ /* 0x100fe40000010868 */
[--C-:B------:R-:W-:Y:S01]  /*5c30*/  FFMA.FTZ R138, R138, c[0x0][0x23c], -R104.reuse ;  /* 0x00008f008a8a7a23 */ /* 0x100fe20000010868 */
[----:B------:R-:W-:Y:S01]  /*5c40*/  HMMA.16816.F32 R24, R44, R32, R24 ;  /* 0x000000202c18723c */ /* 0x000fe20000001818 */
[----:B------:R-:W-:Y:S01]  /*5c50*/  FFMA.FTZ R129, R129, c[0x0][0x23c], -R104 ;  /* 0x00008f0081817a23 */ /* 0x000fe20000010868 */
[----:B------:R-:W3:Y:S01]  /*5c60*/  MUFU.EX2 R126, R126 ;  /* 0x0000007e007e7308 */ /* 0x000ee20000000800 */
[----:B------:R-:W-:-:S02]  /*5c70*/  FFMA.FTZ R58, R58, c[0x0][0x23c], -R109 ;  /* 0x00008f003a3a7a23 */ /* 0x000fc4000001086d */
[--C-:B------:R-:W-:Y:S02]  /*5c80*/  FFMA.FTZ R57, R57, c[0x0][0x23c], -R109.reuse ;  /* 0x00008f0039397a23 */ /* 0x100fe4000001086d */
[--C-:B------:R-:W-:Y:S01]  /*5c90*/  FFMA.FTZ R62, R62, c[0x0][0x23c], -R109.reuse ;  /* 0x00008f003e3e7a23 */ /* 0x100fe2000001086d */
[C---:B------:R-:W-:Y:S01]  /*5ca0*/  HMMA.16816.F32 R20, R44.reuse, R34, R20 ;  /* 0x000000222c14723c */ /* 0x040fe20000001814 */
[----:B------:R-:W5:Y:S01]  /*5cb0*/  LDSM.16.MT88.4 R32, [R229+0xb000] ;  /* 0x00b00000e520783b */ /* 0x000f620000004200 */
[----:B------:R-:W-:Y:S01]  /*5cc0*/  MUFU.EX2 R127, R127 ;  /* 0x0000007f007f7308 */ /* 0x000fe20000000800 */
[----:B------:R-:W-:Y:S02]  /*5cd0*/  FFMA.FTZ R61, R61, c[0x0][0x23c], -R109 ;  /* 0x00008f003d3d7a23 */ /* 0x000fe4000001086d */
[--C-:B------:R-:W-:Y:S02]  /*5ce0*/  FFMA.FTZ R56, R56, c[0x0][0x23c], -R104.reuse ;  /* 0x00008f0038387a23 */ /* 0x100fe40000010868 */
[--C-:B------:R-:W-:Y:S01]  /*5cf0*/  FFMA.FTZ R60, R60, c[0x0][0x23c], -R104.reuse ;  /* 0x00008f003c3c7a23 */ /* 0x100fe20000010868 */
[----:B----4-:R-:W-:Y:S01]  /*5d00*/  HMMA.16816.F32 R8, R44, R52, R8 ;  /* 0x000000342c08723c */ /* 0x010fe20000001808 */
[--C-:B------:R-:W-:Y:S01]  /*5d10*/  FFMA.FTZ R59, R59, c[0x0][0x23c], -R104.reuse ;  /* 0x00008f003b3b7a23 */ /* 0x100fe20000010868 */
[----:B------:R-:W4:Y:S01]  /*5d20*/  MUFU.EX2 R128, R128 ;  /* 0x0000008000807308 */ /* 0x000f220000000800 */
[----:B------:R-:W-:-:S02]  /*5d30*/  FFMA.FTZ R64, R64, c[0x0][0x23c], -R104 ;  /* 0x00008f0040407a23 */ /* 0x000fc40000010868 */
[--C-:B------:R-:W-:Y:S02]  /*5d40*/  FFMA.FTZ R66, R66, c[0x0][0x23c], -R109.reuse ;  /* 0x00008f0042427a23 */ /* 0x100fe4000001086d */
[--C-:B------:R-:W-:Y:S01]  /*5d50*/  FFMA.FTZ R65, R65, c[0x0][0x23c], -R109.reuse ;  /* 0x00008f0041417a23 */ /* 0x100fe2000001086d */
[C---:B------:R-:W-:Y:S01]  /*5d60*/  HMMA.16816.F32 R4, R44.reuse, R54, R4 ;  /* 0x000000362c04723c */ /* 0x040fe20000001804 */
[----:B------:R-:W5:Y:S01]  /*5d70*/  LDSM.16.MT88.4 R52, [R227+0xb000] ;  /* 0x00b00000e334783b */ /* 0x000f620000004200 */
[----:B------:R-:W1:Y:S01]  /*5d80*/  MUFU.EX2 R131, R131 ;  /* 0x0000008300837308 */ /* 0x000e620000000800 */
[--C-:B------:R-:W-:Y:S02]  /*5d90*/  FFMA.FTZ R70, R70, c[0x0][0x23c], -R109.reuse ;  /* 0x00008f0046467a23 */ /* 0x100fe4000001086d */
[----:B------:R-:W-:Y:S02]  /*5da0*/  FFMA.FTZ R69, R69, c[0x0][0x23c], -R109 ;  /* 0x00008f0045457a23 */ /* 0x000fe4000001086d */
[--C-:B------:R-:W-:Y:S01]  /*5db0*/  FFMA.FTZ R63, R63, c[0x0][0x23c], -R104.reuse ;  /* 0x00008f003f3f7a23 */ /* 0x100fe20000010868 */
[----:B------:R-:W-:Y:S01]  /*5dc0*/  HMMA.16816.F32 R40, R44, R48, R40 ;  /* 0x000000302c28723c */ /* 0x000fe20000001828 */
[--C-:B------:R-:W-:Y:S01]  /*5dd0*/  FFMA.FTZ R68, R68, c[0x0][0x23c], -R104.reuse ;  /* 0x00008f0044447a23 */ /* 0x100fe20000010868 */
[----:B------:R-:W2:Y:S01]  /*5de0*/  MUFU.EX2 R130, R130 ;  /* 0x0000008200827308 */ /* 0x000ea20000000800 */
[----:B------:R-:W-:-:S02]  /*5df0*/  FFMA.FTZ R67, R67, c[0x0][0x23c], -R104 ;  /* 0x00008f0043437a23 */ /* 0x000fc40000010868 */
[----:B------:R-:W-:Y:S02]  /*5e00*/  FFMA.FTZ R72, R72, c[0x0][0x23c], -R104 ;  /* 0x00008f0048487a23 */ /* 0x000fe40000010868 */
[----:B------:R-:W-:Y:S01]  /*5e10*/  FADD.FTZ R107, R108, R107 ;  /* 0x0000006b6c6b7221 */ /* 0x000fe20000010000 */
[----:B------:R-:W-:Y:S01]  /*5e20*/  HMMA.16816.F32 R36, R44, R50, R36 ;  /* 0x000000322c24723c */ /* 0x000fe20000001824 */
[----:B------:R-:W5:Y:S01]  /*5e30*/  LDSM.16.MT88.4 R48, [R226+0xb000] ;  /* 0x00b00000e230783b */ /* 0x000f620000004200 */
[----:B------:R-:W-:Y:S01]  /*5e40*/  MUFU.EX2 R132, R132 ;  /* 0x0000008400847308 */ /* 0x000fe20000000800 */
[----:B------:R-:W-:Y:S02]  /*5e50*/  FADD.FTZ R112, R113, R112 ;  /* 0x0000007071707221 */ /* 0x000fe40000010000 */
[----:B------:R-:W-:Y:S02]  /*5e60*/  FADD.FTZ R107, R106, R107 ;  /* 0x0000006b6a6b7221 */ /* 0x000fe40000010000 */
[----:B-1----:R-:W-:Y:S01]  /*5e70*/  F2FP.PACK_AB R44, R118, R119 ;  /* 0x00000077762c723e */ /* 0x002fe200000000ff */
[----:B------:R-:W-:Y:S01]  /*5e80*/  FADD.FTZ R112, R111, R112 ;  /* 0x000000706f707221 */ /* 0x000fe20000010000 */
[----:B---3--:R-:W-:Y:S01]  /*5e90*/  F2FP.PACK_AB R45, R126, R125 ;  /* 0x0000007d7e2d723e */ /* 0x008fe200000000ff */
[----:B------:R-:W-:Y:S01]  /*5ea0*/  MUFU.EX2 R133, R133 ;  /* 0x0000008500857308 */ /* 0x000fe20000000800 */
[----:B------:R-:W-:Y:S01]  /*5eb0*/  F2FP.PACK_AB R46, R124, R123 ;  /* 0x0000007b7c2e723e */ /* 0x000fe200000000ff */
[----:B------:R-:W-:Y:S01]  /*5ec0*/  FADD.FTZ R105, R105, R107 ;  /* 0x0000006b69697221 */ /* 0x000fe20000010000 */
[----:B----4-:R-:W-:Y:S01]  /*5ed0*/  F2FP.PACK_AB R47, R128, R127 ;  /* 0x0000007f802f723e */ /* 0x010fe200000000ff */
[----:B------:R-:W-:-:S02]  /*5ee0*/  FADD.FTZ R110, R110, R112 ;  /* 0x000000706e6e7221 */ /* 0x000fc40000010000 */
[----:B------:R-:W-:Y:S02]  /*5ef0*/  FADD.FTZ R105, R114, R105 ;  /* 0x0000006972697221 */ /* 0x000fe40000010000 */
[----:B------:R-:W-:Y:S01]  /*5f00*/  MUFU.EX2 R134, R134 ;  /* 0x0000008600867308 */ /* 0x000fe20000000800 */
[----:B------:R-:W-:Y:S01]  /*5f10*/  FADD.FTZ R110, R117, R110 ;  /* 0x0000006e756e7221 */ /* 0x000fe20000010000 */
[C---:B--2---:R-:W-:Y:S01]  /*5f20*/  HMMA.16816.F32 R16, R44.reuse, R28, R16 ;  /* 0x0000001c2c10723c */ /* 0x044fe20000001810 */
[----:B------:R-:W-:Y:S02]  /*5f30*/  FADD.FTZ R122, R122, R105 ;  /* 0x000000697a7a7221 */ /* 0x000fe40000010000 */
[----:B------:R-:W-:Y:S02]  /*5f40*/  FADD.FTZ R116, R116, R110 ;  /* 0x0000006e74747221 */ /* 0x000fe40000010000 */
[--C-:B------:R-:W-:Y:S01]  /*5f50*/  FFMA.FTZ R74, R74, c[0x0][0x23c], -R109.reuse ;  /* 0x00008f004a4a7a23 */ /* 0x100fe2000001086d */
[----:B------:R-:W1:Y:S01]  /*5f60*/  MUFU.EX2 R135, R135 ;  /* 0x0000008700877308 */ /* 0x000e620000000800 */
[--C-:B------:R-:W-:Y:S01]  /*5f70*/  FFMA.FTZ R73, R73, c[0x0][0x23c], -R109.reuse ;  /* 0x00008f0049497a23 */ /* 0x100fe2000001086d */
[----:B------:R-:W-:Y:S01]  /*5f80*/  HMMA.16816.F32 R12, R44, R30, R12 ;  /* 0x0000001e2c0c723c */ /* 0x000fe2000000180c */
[----:B------:R-:W2:Y:S01]  /*5f90*/  LDSM.16.MT88.4 R28, [R228+0xb800] ;  /* 0x00b80000e41c783b */ /* 0x000ea20000004200 */
[----:B------:R-:W-:-:S02]  /*5fa0*/  FFMA.FTZ R78, R78, c[0x0][0x23c], -R109 ;  /* 0x00008f004e4e7a23 */ /* 0x000fc4000001086d */
[----:B------:R-:W-:Y:S02]  /*5fb0*/  FFMA.FTZ R77, R77, c[0x0][0x23c], -R109 ;  /* 0x00008f004d4d7a23 */ /* 0x000fe4000001086d */
[----:B------:R-:W-:Y:S01]  /*5fc0*/  MUFU.EX2 R136, R136 ;  /* 0x0000008800887308 */ /* 0x000fe20000000800 */
[--C-:B------:R-:W-:Y:S01]  /*5fd0*/  FFMA.FTZ R71, R71, c[0x0][0x23c], -R104.reuse ;  /* 0x00008f0047477a23 */ /* 0x100fe20000010868 */
[C---:B-----5:R-:W-:Y:S01]  /*5fe0*/  HMMA.16816.F32 R24, R44.reuse, R32, R24 ;  /* 0x000000202c18723c */ /* 0x060fe20000001818 */
[--C-:B------:R-:W-:Y:S02]  /*5ff0*/  FFMA.FTZ R76, R76, c[0x0][0x23c], -R104.reuse ;  /* 0x00008f004c4c7a23 */ /* 0x100fe40000010868 */
[--C-:B------:R-:W-:Y:S02]  /*6000*/  FFMA.FTZ R75, R75, c[0x0][0x23c], -R104.reuse ;  /* 0x00008f004b4b7a23 */ /* 0x100fe40000010868 */
[----:B------:R-:W-:Y:S01]  /*6010*/  FFMA.FTZ R80, R80, c[0x0][0x23c], -R104 ;  /* 0x00008f0050507a23 */ /* 0x000fe20000010868 */
[----:B------:R-:W3:Y:S01]  /*6020*/  MUFU.EX2 R137, R137 ;  /* 0x0000008900897308 */ /* 0x000ee20000000800 */
[----:B------:R-:W-:Y:S01]  /*6030*/  FADD.FTZ R122, R121, R122 ;  /* 0x0000007a797a7221 */ /* 0x000fe20000010000 */
[----:B------:R-:W-:Y:S01]  /*6040*/  HMMA.16816.F32 R20, R44, R34, R20 ;  /* 0x000000222c14723c */ /* 0x000fe20000001814 */
[----:B------:R-:W4:Y:S01]  /*6050*/  LDSM.16.MT88.4 R32, [R229+0xb800] ;  /* 0x00b80000e520783b */ /* 0x000f220000004200 */
        /* <DEDUP_REMOVED lines=8> */
[----:B------:R-:W5:Y:S01]  /*60e0*/  MUFU.EX2 R142, R142 ;  /* 0x0000008e008e7308 */ /* 0x000f620000000800 */
        /* <DEDUP_REMOVED lines=12> */
[----:B------:R-:W-:Y:S01]  /*61b0*/  FFMA.FTZ R3, R92, c[0x0][0x23c], -R109 ;  /* 0x00008f005c037a23 */ /* 0x000fe2000001086d */
[----:B------:R-:W-:Y:S01]  /*61c0*/  HMMA.16816.F32 R36, R44, R50, R36 ;  /* 0x000000322c24723c */ /* 0x000fe20000001824 */
[----:B------:R-:W5:Y:S01]  /*61d0*/  LDSM.16.MT88.4 R48, [R226+0xb800] ;  /* 0x00b80000e230783b */ /* 0x000f620000004200 */
[----:B------:R-:W-:-:S02]  /*61e0*/  FFMA.FTZ R88, R88, c[0x0][0x23c], -R104 ;  /* 0x00008f0058587a23 */ /* 0x000fc40000010868 */
[----:B------:R-:W-:Y:S02]  /*61f0*/  FFMA.FTZ R87, R87, c[0x0][0x23c], -R104 ;  /* 0x00008f0057577a23 */ /* 0x000fe40000010868 */
[----:B------:R-:W-:Y:S01]  /*6200*/  MUFU.EX2 R146, R146 ;  /* 0x0000009200927308 */ /* 0x000fe20000000800 */
[C---:B------:R-:W-:Y:S01]  /*6210*/  F2FP.PACK_AB R44, R130.reuse, R131 ;  /* 0x00000083822c723e */ /* 0x040fe200000000ff */
[----:B------:R-:W-:Y:S01]  /*6220*/  FADD.FTZ R130, R130, R124 ;  /* 0x0000007c82827221 */ /* 0x000fe20000010000 */
[----:B-1----:R-:W-:Y:S01]  /*6230*/  F2FP.PACK_AB R45, R135, R134 ;  /* 0x00000086872d723e */ /* 0x002fe200000000ff */
        /* <DEDUP_REMOVED lines=8> */
[C---:B--2---:R-:W-:Y:S01]  /*62c0*/  HMMA.16816.F32 R16, R44.reuse, R28, R16 ;  /* 0x0000001c2c10723c */ /* 0x044fe20000001810 */
[--C-:B------:R-:W-:Y:S01]  /*62d0*/  FFMA.FTZ R92, R97, c[0x0][0x23c], -R109.reuse ;  /* 0x00008f00615c7a23 */ /* 0x100fe2000001086d */
[----:B------:R-:W-:Y:S01]  /*62e0*/  MUFU.EX2 R148, R148 ;  /* 0x0000009400947308 */ /* 0x000fe20000000800 */
[----:B------:R-:W-:Y:S01]  /*62f0*/  FADD.FTZ R136, R137, R136 ;  /* 0x0000008889887221 */ /* 0x000fe20000010000 */
[----:B------:R-:W-:Y:S01]  /*6300*/  LDSM.16.MT88.4 R132, [R228+0x11800] ;  /* 0x01180000e484783b */ /* 0x000fe20000004200 */
[----:B------:R-:W-:Y:S02]  /*6310*/  FFMA.FTZ R252, R102, c[0x0][0x23c], -R109 ;  /* 0x00008f0066fc7a23 */ /* 0x000fe4000001086d */
[----:B------:R-:W-:Y:S01]  /*6320*/  FFMA.FTZ R251, R100, c[0x0][0x23c], -R104 ;  /* 0x00008f0064fb7a23 */ /* 0x000fe20000010868 */
[C---:B------:R-:W-:Y:S01]  /*6330*/  HMMA.16816.F32 R12, R44.reuse, R30, R12 ;  /* 0x0000001e2c0c723c */ /* 0x040fe2000000180c */
[----:B------:R-:W2:Y:S01]  /*6340*/  LDSM.16.MT88.4 R28, [R228+0xc000] ;  /* 0x00c00000e41c783b */ /* 0x000ea20000004200 */
[----:B------:R-:W3:Y:S06]  /*6350*/  MUFU.EX2 R149, R149 ;  /* 0x0000009500957308 */ /* 0x000eec0000000800 */
[C---:B----4-:R-:W-:Y:S02]  /*6360*/  HMMA.16816.F32 R24, R44.reuse, R32, R24 ;  /* 0x000000202c18723c */ /* 0x050fe40000001818 */
[----:B------:R-:W-:Y:S06]  /*6370*/  MUFU.EX2 R151, R151 ;  /* 0x0000009700977308 */ /* 0x000fec0000000800 */
[C---:B------:R-:W-:Y:S01]  /*6380*/  HMMA.16816.F32 R20, R44.reuse, R34, R20 ;  /* 0x000000222c14723c */ /* 0x040fe20000001814 */
[----:B------:R-:W4:Y:S01]  /*6390*/  LDSM.16.MT88.4 R32, [R229+0xc000] ;  /* 0x00c00000e520783b */ /* 0x000f220000004200 */
[----:B------:R-:W1:Y:S06]  /*63a0*/  MUFU.EX2 R150, R150 ;  /* 0x0000009600967308 */ /* 0x000e6c0000000800 */
[C---:B------:R-:W-:Y:S02]  /*63b0*/  HMMA.16816.F32 R8, R44.reuse, R52, R8 ;  /* 0x000000342c08723c */ /* 0x040fe40000001808 */
[----:B------:R-:W-:Y:S06]  /*63c0*/  MUFU.EX2 R154, R154 ;  /* 0x0000009a009a7308 */ /* 0x000fec0000000800 */
[C---:B------:R-:W-:Y:S01]  /*63d0*/  HMMA.16816.F32 R4, R44.reuse, R54, R4 ;  /* 0x000000362c04723c */ /* 0x040fe20000001804 */
[----:B------:R-:W4:Y:S01]  /*63e0*/  LDSM.16.MT88.4 R52, [R227+0xc000] ;  /* 0x00c00000e334783b */ /* 0x000f220000004200 */
[----:B------:R-:W-:Y:S06]  /*63f0*/  MUFU.EX2 R155, R155 ;  /* 0x0000009b009b7308 */ /* 0x000fec0000000800 */
[C---:B-----5:R-:W-:Y:S02]  /*6400*/  HMMA.16816.F32 R40, R44.reuse, R48, R40 ;  /* 0x000000302c28723c */ /* 0x060fe40000001828 */
[----:B------:R-:W-:Y:S06]  /*6410*/  MUFU.EX2 R156, R156 ;  /* 0x0000009c009c7308 */ /* 0x000fec0000000800 */
[----:B------:R-:W-:Y:S01]  /*6420*/  HMMA.16816.F32 R36, R44, R50, R36 ;  /* 0x000000322c24723c */ /* 0x000fe20000001824 */
[----:B------:R-:W5:Y:S01]  /*6430*/  LDSM.16.MT88.4 R48, [R226+0xc000] ;  /* 0x00c00000e230783b */ /* 0x000f620000004200 */
[----:B------:R-:W2:Y:S05]  /*6440*/  MUFU.EX2 R157, R157 ;  /* 0x0000009d009d7308 */ /* 0x000eaa0000000800 */
[----:B------:R-:W-:Y:S01]  /*6450*/  F2FP.PACK_AB R44, R142, R143 ;  /* 0x0000008f8e2c723e */ /* 0x000fe200000000ff */
[----:B------:R-:W-:Y:S01]  /*6460*/  FADD.FTZ R143, R143, R130 ;  /* 0x000000828f8f7221 */ /* 0x000fe20000010000 */
[----:B-1----:R-:W-:Y:S01]  /*6470*/  F2FP.PACK_AB R45, R147, R146 ;  /* 0x00000092932d723e */ /* 0x002fe200000000ff */
[----:B------:R-:W-:Y:S01]  /*6480*/  MUFU.EX2 R158, R158 ;  /* 0x0000009e009e7308 */ /* 0x000fe20000000800 */
[----:B------:R-:W-:Y:S01]  /*6490*/  F2FP.PACK_AB R46, R145, R144 ;  /* 0x00000090912e723e */ /* 0x000fe200000000ff */
[----:B------:R-:W-:Y:S01]  /*64a0*/  FADD.FTZ R146, R146, R136 ;  /* 0x0000008892927221 */ /* 0x000fe20000010000 */
[----:B---3--:R-:W-:Y:S01]  /*64b0*/  F2FP.PACK_AB R47, R149, R148 ;  /* 0x00000094952f723e */ /* 0x008fe200000000ff */
[----:B------:R-:W-:-:S02]  /*64c0*/  FADD.FTZ R143, R142, R143 ;  /* 0x0000008f8e8f7221 */ /* 0x000fc40000010000 */
[----:B------:R-:W-:Y:S02]  /*64d0*/  FADD.FTZ R146, R147, R146 ;  /* 0x0000009293927221 */ /* 0x000fe40000010000 */
[----:B------:R-:W1:Y:S01]  /*64e0*/  MUFU.EX2 R159, R159 ;  /* 0x0000009f009f7308 */ /* 0x000e620000000800 */
[----:B------:R-:W-:Y:S01]  /*64f0*/  FADD.FTZ R144, R144, R143 ;  /* 0x0000008f90907221 */ /* 0x000fe20000010000 */
[C---:B--2---:R-:W-:Y:S01]  /*6500*/  HMMA.16816.F32 R16, R44.reuse, R28, R16 ;  /* 0x0000001c2c10723c */ /* 0x044fe20000001810 */
[----:B------:R-:W-:Y:S02]  /*6510*/  FADD.FTZ R148, R148, R146 ;  /* 0x0000009294947221 */ /* 0x000fe40000010000 */
[----:B------:R-:W-:Y:S02]  /*6520*/  FADD.FTZ R144, R145, R144 ;  /* 0x0000009091907221 */ /* 0x000fe40000010000 */
        /* <DEDUP_REMOVED lines=9> */
[----:B------:R-:W-:Y:S02]  /*65c0*/  MUFU.EX2 R171, R171 ;  /* 0x000000ab00ab7308 */ /* 0x000fe40000000800 */
        /* <DEDUP_REMOVED lines=10> */
[----:B------:R-:W-:Y:S01]  /*6670*/  F2FP.PACK_AB R44, R150, R151 ;  /* 0x00000097962c723e */ /* 0x000fe200000000ff */
[----:B------:R-:W-:Y:S01]  /*6680*/  FADD.FTZ R151, R151, R144 ;  /* 0x0000009097977221 */ /* 0x000fe20000010000 */
[----:B------:R-:W-:Y:S01]  /*6690*/  F2FP.PACK_AB R45, R157, R156 ;  /* 0x0000009c9d2d723e */ /* 0x000fe200000000ff */
[----:B------:R-:W-:Y:S01]  /*66a0*/  FADD.FTZ R156, R156, R148 ;  /* 0x000000949c9c7221 */ /* 0x000fe20000010000 */
[----:B------:R-:W-:Y:S01]  /*66b0*/  F2FP.PACK_AB R46, R155, R154 ;  /* 0x0000009a9b2e723e */ /* 0x000fe200000000ff */
[----:B------:R-:W-:Y:S01]  /*66c0*/  FADD.FTZ R151, R150, R151 ;  /* 0x0000009796977221 */ /* 0x000fe20000010000 */
[----:B-1----:R-:W-:Y:S01]  /*66d0*/  F2FP.PACK_AB R47, R159, R158 ;  /* 0x0000009e9f2f723e */ /* 0x002fe200000000ff */
[----:B------:R-:W-:Y:S01]  /*66e0*/  MUFU.EX2 R183, R183 ;  /* 0x000000b700b77308 */ /* 0x000fe20000000800 */
[----:B------:R-:W-:-:S02]  /*66f0*/  FADD.FTZ R156, R157, R156 ;  /* 0x0000009c9d9c7221 */ /* 0x000fc40000010000 */
[----:B------:R-:W-:Y:S02]  /*6700*/  FADD.FTZ R154, R154, R151 ;  /* 0x000000979a9a7221 */ /* 0x000fe40000010000 */
[----:B------:R-:W-:Y:S01]  /*6710*/  FADD.FTZ R158, R158, R156 ;  /* 0x0000009c9e9e7221 */ /* 0x000fe20000010000 */
[----:B--2---:R-:W-:Y:S01]  /*6720*/  HMMA.16816.F32 R16, R44, R28, R16 ;  /* 0x0000001c2c10723c */ /* 0x004fe20000001810 */
[----:B------:R-:W-:Y:S01]  /*6730*/  FADD.FTZ R154, R155, R154 ;  /* 0x0000009a9b9a7221 */ /* 0x000fe20000010000 */
[----:B------:R-:W1:Y:S01]  /*6740*/  MUFU.EX2 R182, R182 ;  /* 0x000000b600b67308 */ /* 0x000e620000000800 */
[----:B------:R-:W-:-:S05]  /*6750*/  FADD.FTZ R158, R159, R158 ;  /* 0x0000009e9f9e7221 */ /* 0x000fca0000010000 */
[C---:B------:R-:W-:Y:S01]  /*6760*/  HMMA.16816.F32 R12, R44.reuse, R30, R12 ;  /* 0x0000001e2c0c723c */ /* 0x040fe2000000180c */
[----:B------:R-:W2:Y:S01]  /*6770*/  LDSM.16.MT88.4 R28, [R228+0xd000] ;  /* 0x00d00000e41c783b */ /* 0x000ea20000004200 */
[----:B------:R-:W-:Y:S06]  /*6780*/  MUFU.EX2 R187, R187 ;  /* 0x000000bb00bb7308 */ /* 0x000fec0000000800 */
[C---:B----4-:R-:W-:Y:S02]  /*6790*/  HMMA.16816.F32 R24, R44.reuse, R32, R24 ;  /* 0x000000202c18723c */ /* 0x050fe40000001818 */
[----:B------:R-:W-:Y:S06]  /*67a0*/  MUFU.EX2 R186, R186 ;  /* 0x000000ba00ba7308 */ /* 0x000fec0000000800 */
[C---:B------:R-:W-:Y:S01]  /*67b0*/  HMMA.16816.F32 R20, R44.reuse, R34, R20 ;  /* 0x000000222c14723c */ /* 0x040fe20000001814 */
[----:B------:R-:W4:Y:S01]  /*67c0*/  LDSM.16.MT88.4 R32, [R229+0xd000] ;  /* 0x00d00000e520783b */ /* 0x000f220000004200 */
        /* <DEDUP_REMOVED lines=9> */
[----:B------:R-:W1:Y:S01]  /*6860*/  LDSM.16.MT88.4 R48, [R226+0xd000] ;  /* 0x00d00000e230783b */ /* 0x000e620000004200 */
[----:B------:R-:W1:Y:S05]  /*6870*/  MUFU.EX2 R174, R174 ;  /* 0x000000ae00ae7308 */ /* 0x000e6a0000000800 */
[----:B------:R-:W-:Y:S01]  /*6880*/  F2FP.PACK_AB R44, R168, R169 ;  /* 0x000000a9a82c723e */ /* 0x000fe200000000ff */
[----:B------:R-:W-:Y:S01]  /*6890*/  FADD.FTZ R169, R169, R154 ;  /* 0x0000009aa9a97221 */ /* 0x000fe20000010000 */
[----:B------:R-:W-:Y:S01]  /*68a0*/  F2FP.PACK_AB R45, R176, R175 ;  /* 0x000000afb02d723e */ /* 0x000fe200000000ff */
[----:B------:R-:W1:Y:S01]  /*68b0*/  MUFU.EX2 R173, R173 ;  /* 0x000000ad00ad7308 */ /* 0x000e620000000800 */
[----:B------:R-:W-:Y:S01]  /*68c0*/  F2FP.PACK_AB R46, R171, R170 ;  /* 0x000000aaab2e723e */ /* 0x000fe200000000ff */
[----:B------:R-:W-:Y:S01]  /*68d0*/  FADD.FTZ R175, R175, R158 ;  /* 0x0000009eafaf7221 */ /* 0x000fe20000010000 */
[----:B------:R-:W-:Y:S01]  /*68e0*/  F2FP.PACK_AB R47, R181, R178 ;  /* 0x000000b2b52f723e */ /* 0x000fe200000000ff */
[----:B------:R-:W-:Y:S01]  /*68f0*/  FADD.FTZ R169, R168, R169 ;  /* 0x000000a9a8a97221 */ /* 0x000fe20000010000 */
[----:B------:R-:W-:Y:S01]  /*6900*/  LDSM.16.MT88.4 R156, [R229+0x11800] ;  /* 0x01180000e59c783b */ /* 0x000fe20000004200 */
[----:B------:R-:W-:-:S02]  /*6910*/  FADD.FTZ R175, R176, R175 ;  /* 0x000000afb0af7221 */ /* 0x000fc40000010000 */
[----:B------:R-:W-:Y:S01]  /*6920*/  MUFU.EX2 R172, R172 ;  /* 0x000000ac00ac7308 */ /* 0x000fe20000000800 */
        /* <DEDUP_REMOVED lines=8> */
[----:B------:R-:W-:Y:S02]  /*69b0*/  MUFU.EX2 R164, R164 ;  /* 0x000000a400a47308 */ /* 0x000fe40000000800 */
[C---:B----4-:R-:W-:Y:S06]  /*69c0*/  HMMA.16816.F32 R24, R44.reuse, R32, R24 ;  /* 0x000000202c18723c */ /* 0x050fec0000001818 */
[----:B------:R-:W4:Y:S02]  /*69d0*/  MUFU.EX2 R163, R163 ;  /* 0x000000a300a37308 */ /* 0x000f240000000800 */
[C---:B------:R-:W-:Y:S01]  /*69e0*/  HMMA.16816.F32 R20, R44.reuse, R34, R20 ;  /* 0x000000222c14723c */ /* 0x040fe20000001814 */
[----:B------:R-:W2:Y:S05]  /*69f0*/  LDSM.16.MT88.4 R32, [R229+0xd800] ;  /* 0x00d80000e520783b */ /* 0x000eaa0000004200 */
[----:B------:R-:W-:Y:S02]  /*6a00*/  MUFU.EX2 R162, R162 ;  /* 0x000000a200a27308 */ /* 0x000fe40000000800 */
[C---:B-1----:R-:W-:Y:S06]  /*6a10*/  HMMA.16816.F32 R8, R44.reuse, R52, R8 ;  /* 0x000000342c08723c */ /* 0x042fec0000001808 */
[----:B------:R-:W1:Y:S02]  /*6a20*/  MUFU.EX2 R161, R161 ;  /* 0x000000a100a17308 */ /* 0x000e640000000800 */
[C---:B------:R-:W-:Y:S01]  /*6a30*/  HMMA.16816.F32 R4, R44.reuse, R54, R4 ;  /* 0x000000362c04723c */ /* 0x040fe20000001804 */
[----:B------:R-:W1:Y:S05]  /*6a40*/  LDSM.16.MT88.4 R52, [R227+0xd800] ;  /* 0x00d80000e334783b */ /* 0x000e6a0000004200 */
[----:B------:R-:W1:Y:S02]  /*6a50*/  MUFU.EX2 R160, R160 ;  /* 0x000000a000a07308 */ /* 0x000e640000000800 */
[C---:B------:R-:W-:Y:S06]  /*6a60*/  HMMA.16816.F32 R40, R44.reuse, R48, R40 ;  /* 0x000000302c28723c */ /* 0x040fec0000001828 */
[----:B------:R-:W-:Y:S02]  /*6a70*/  MUFU.EX2 R153, R153 ;  /* 0x0000009900997308 */ /* 0x000fe40000000800 */
[----:B------:R-:W-:Y:S01]  /*6a80*/  HMMA.16816.F32 R36, R44, R50, R36 ;  /* 0x000000322c24723c */ /* 0x000fe20000001824 */
[----:B------:R-:W1:Y:S05]  /*6a90*/  LDSM.16.MT88.4 R48, [R226+0xd800] ;  /* 0x00d80000e230783b */ /* 0x000e6a0000004200 */
[----:B------:R-:W-:Y:S01]  /*6aa0*/  MUFU.EX2 R152, R152 ;  /* 0x0000009800987308 */ /* 0x000fe20000000800 */
[----:B------:R-:W-:Y:S01]  /*6ab0*/  F2FP.PACK_AB R44, R182, R183 ;  /* 0x000000b7b62c723e */ /* 0x000fe200000000ff */
[----:B------:R-:W-:Y:S01]  /*6ac0*/  FADD.FTZ R183, R183, R170 ;  /* 0x000000aab7b77221 */ /* 0x000fe20000010000 */
[----:B---3--:R-:W-:Y:S01]  /*6ad0*/  F2FP.PACK_AB R45, R184, R185 ;  /* 0x000000b9b82d723e */ /* 0x008fe200000000ff */
[----:B------:R-:W-:Y:S01]  /*6ae0*/  FADD.FTZ R185, R185, R178 ;  /* 0x000000b2b9b97221 */ /* 0x000fe20000010000 */
[----:B------:R-:W-:Y:S01]  /*6af0*/  F2FP.PACK_AB R46, R186, R187 ;  /* 0x000000bbba2e723e */ /* 0x000fe200000000ff */
[----:B------:R-:W-:Y:S01]  /*6b00*/  FADD.FTZ R183, R182, R183 ;  /* 0x000000b7b6b77221 */ /* 0x000fe20000010000 */
[----:B-----5:R-:W-:Y:S01]  /*6b10*/  F2FP.PACK_AB R47, R177, R179 ;  /* 0x000000b3b12f723e */ /* 0x020fe200000000ff */
[----:B------:R-:W-:Y:S01]  /*6b20*/  MUFU.EX2 R141, R141 ;  /* 0x0000008d008d7308 */ /* 0x000fe20000000800 */
[----:B------:R-:W-:-:S02]  /*6b30*/  FADD.FTZ R185, R184, R185 ;  /* 0x000000b9b8b97221 */ /* 0x000fc40000010000 */
[----:B------:R-:W-:Y:S02]  /*6b40*/  FADD.FTZ R187, R187, R183 ;  /* 0x000000b7bbbb7221 */ /* 0x000fe40000010000 */
[----:B------:R-:W-:Y:S01]  /*6b50*/  FADD.FTZ R179, R179, R185 ;  /* 0x000000b9b3b37221 */ /* 0x000fe20000010000 */
[----:B--2---:R-:W-:Y:S01]  /*6b60*/  HMMA.16816.F32 R16, R44, R28, R16 ;  /* 0x0000001c2c10723c */ /* 0x004fe20000001810 */
[----:B------:R-:W-:Y:S01]  /*6b70*/  FADD.FTZ R186, R186, R187 ;  /* 0x000000bbbaba7221 */ /* 0x000fe20000010000 */
[----:B------:R-:W2:Y:S01]  /*6b80*/  MUFU.EX2 R140, R140 ;  /* 0x0000008c008c7308 */ /* 0x000ea20000000800 */
[----:B------:R-:W-:Y:S02]  /*6b90*/  FADD.FTZ R179, R177, R179 ;  /* 0x000000b3b1b37221 */ /* 0x000fe40000010000 */
[----:B------:R-:W-:-:S03]  /*6ba0*/  FADD.FTZ R186, R174, R186 ;  /* 0x000000baaeba7221 */ /* 0x000fc60000010000 */
[C---:B------:R-:W-:Y:S01]  /*6bb0*/  HMMA.16816.F32 R12, R44.reuse, R30, R12 ;  /* 0x0000001e2c0c723c */ /* 0x040fe2000000180c */
[----:B------:R-:W3:Y:S01]  /*6bc0*/  LDSM.16.MT88.4 R28, [R228+0xe000] ;  /* 0x00e00000e41c783b */ /* 0x000ee20000004200 */
[----:B------:R-:W5:Y:S06]  /*6bd0*/  MUFU.EX2 R139, R139 ;  /* 0x0000008b008b7308 */ /* 0x000f6c0000000800 */
[C---:B------:R-:W-:Y:S02]  /*6be0*/  HMMA.16816.F32 R24, R44.reuse, R32, R24 ;  /* 0x000000202c18723c */ /* 0x040fe40000001818 */
[----:B------:R-:W-:Y:S06]  /*6bf0*/  MUFU.EX2 R138, R138 ;  /* 0x0000008a008a7308 */ /* 0x000fec0000000800 */
[C---:B------:R-:W-:Y:S01]  /*6c00*/  HMMA.16816.F32 R20, R44.reuse, R34, R20 ;  /* 0x000000222c14723c */ /* 0x040fe20000001814 */
[----:B------:R-:W2:Y:S01]  /*6c10*/  LDSM.16.MT88.4 R32, [R229+0xe000] ;  /* 0x00e00000e520783b */ /* 0x000ea20000004200 */
[----:B------:R-:W2:Y:S06]  /*6c20*/  MUFU.EX2 R129, R129 ;  /* 0x0000008100817308 */ /* 0x000eac0000000800 */
[C---:B-1----:R-:W-:Y:S02]  /*6c30*/  HMMA.16816.F32 R8, R44.reuse, R52, R8 ;  /* 0x000000342c08723c */ /* 0x042fe40000001808 */
[----:B------:R-:W-:Y:S06]  /*6c40*/  MUFU.EX2 R58, R58 ;  /* 0x0000003a003a7308 */ /* 0x000fec0000000800 */
[C---:B------:R-:W-:Y:S01]  /*6c50*/  HMMA.16816.F32 R4, R44.reuse, R54, R4 ;  /* 0x000000362c04723c */ /* 0x040fe20000001804 */
[----:B------:R-:W1:Y:S01]  /*6c60*/  LDSM.16.MT88.4 R52, [R227+0xe000] ;  /* 0x00e00000e334783b */ /* 0x000e620000004200 */
[----:B------:R-:W-:Y:S06]  /*6c70*/  MUFU.EX2 R57, R57 ;  /* 0x0000003900397308 */ /* 0x000fec0000000800 */
[C---:B------:R-:W-:Y:S02]  /*6c80*/  HMMA.16816.F32 R40, R44.reuse, R48, R40 ;  /* 0x000000302c28723c */ /* 0x040fe40000001828 */
[----:B------:R-:W-:Y:S05]  /*6c90*/  MUFU.EX2 R62, R62 ;  /* 0x0000003e003e7308 */ /* 0x000fea0000000800 */
[----:B------:R-:W-:Y:S01]  /*6ca0*/  F2FP.PACK_AB R48, R173, R174 ;  /* 0x000000aead30723e */ /* 0x000fe200000000ff */
[----:B------:R-:W-:Y:S01]  /*6cb0*/  HMMA.16816.F32 R36, R44, R50, R36 ;  /* 0x000000322c24723c */ /* 0x000fe20000001824 */
[----:B----4-:R-:W-:Y:S01]  /*6cc0*/  F2FP.PACK_AB R49, R163, R164 ;  /* 0x000000a4a331723e */ /* 0x010fe200000000ff */
[----:B------:R-:W4:Y:S01]  /*6cd0*/  LDSM.16.MT88.4 R44, [R226+0xe000] ;  /* 0x00e00000e22c783b */ /* 0x000f220000004200 */
[----:B------:R-:W-:Y:S01]  /*6ce0*/  MUFU.EX2 R61, R61 ;  /* 0x0000003d003d7308 */ /* 0x000fe20000000800 */
[----:B------:R-:W-:-:S02]  /*6cf0*/  FADD.FTZ R164, R164, R179 ;  /* 0x000000b3a4a47221 */ /* 0x000fc40000010000 */
[----:B------:R-:W-:Y:S01]  /*6d00*/  FADD.FTZ R173, R173, R186 ;  /* 0x000000baadad7221 */ /* 0x000fe20000010000 */
[----:B------:R-:W-:Y:S01]  /*6d10*/  F2FP.PACK_AB R50, R165, R172 ;  /* 0x000000aca532723e */ /* 0x000fe200000000ff */
[----:B------:R-:W-:Y:S01]  /*6d20*/  FADD.FTZ R164, R163, R164 ;  /* 0x000000a4a3a47221 */ /* 0x000fe20000010000 */
[----:B------:R-:W-:Y:S01]  /*6d30*/  F2FP.PACK_AB R51, R161, R162 ;  /* 0x000000a2a133723e */ /* 0x000fe200000000ff */
[----:B------:R-:W-:Y:S01]  /*6d40*/  FADD.FTZ R173, R172, R173 ;  /* 0x000000adacad7221 */ /* 0x000fe20000010000 */
[----:B------:R-:W1:Y:S01]  /*6d50*/  MUFU.EX2 R56, R56 ;  /* 0x0000003800387308 */ /* 0x000e620000000800 */
[----:B------:R-:W-:Y:S02]  /*6d60*/  FADD.FTZ R162, R162, R164 ;  /* 0x000000a4a2a27221 */ /* 0x000fe40000010000 */
[----:B------:R-:W-:Y:S02]  /*6d70*/  FADD.FTZ R165, R165, R173 ;  /* 0x000000ada5a57221 */ /* 0x000fe40000010000 */
[----:B---3--:R-:W-:Y:S01]  /*6d80*/  HMMA.16816.F32 R16, R48, R28, R16 ;  /* 0x0000001c3010723c */ /* 0x008fe20000001810 */
[----:B------:R-:W-:-:S02]  /*6d90*/  FADD.FTZ R162, R161, R162 ;  /* 0x000000a2a1a27221 */ /* 0x000fc40000010000 */
[----:B------:R-:W3:Y:S01]  /*6da0*/  MUFU.EX2 R60, R60 ;  /* 0x0000003c003c7308 */ /* 0x000ee20000000800 */
[----:B------:R-:W-:Y:S02]  /*6db0*/  FADD.FTZ R165, R160, R165 ;  /* 0x000000a5a0a57221 */ /* 0x000fe40000010000 */
[----:B--2---:R-:W-:Y:S02]  /*6dc0*/  FADD.FTZ R162, R140, R162 ;  /* 0x000000a28ca27221 */ /* 0x004fe40000010000 */
[C---:B------:R-:W-:Y:S01]  /*6dd0*/  HMMA.16816.F32 R12, R48.reuse, R30, R12 ;  /* 0x0000001e300c723c */ /* 0x040fe2000000180c */
[----:B------:R-:W2:Y:S01]  /*6de0*/  LDSM.16.MT88.4 R28, [R228+0xe800] ;  /* 0x00e80000e41c783b */ /* 0x000ea20000004200 */
[C---:B------:R-:W-:Y:S01]  /*6df0*/  FADD.FTZ R165, R153.reuse, R165 ;  /* 0x000000a599a57221 */ /* 0x040fe20000010000 */
[----:B------:R-:W-:Y:S05]  /*6e00*/  MUFU.EX2 R59, R59 ;  /* 0x0000003b003b7308 */ /* 0x000fea0000000800 */
[C---:B------:R-:W-:Y:S03]  /*6e10*/  HMMA.16816.F32 R24, R48.reuse, R32, R24 ;  /* 0x000000203018723c */ /* 0x040fe60000001818 */
[----:B------:R-:W2:Y:S05]  /*6e20*/  MUFU.EX2 R64, R64 ;  /* 0x0000004000407308 */ /* 0x000eaa0000000800 */
[C---:B------:R-:W-:Y:S01]  /*6e30*/  HMMA.16816.F32 R20, R48.reuse, R34, R20 ;  /* 0x000000223014723c */ /* 0x040fe20000001814 */
[----:B------:R-:W2:Y:S02]  /*6e40*/  LDSM.16.MT88.4 R32, [R229+0xe800] ;  /* 0x00e80000e520783b */ /* 0x000ea40000004200 */
[----:B------:R-:W-:Y:S05]  /*6e50*/  MUFU.EX2 R66, R66 ;  /* 0x0000004200427308 */ /* 0x000fea0000000800 */
[C---:B-1----:R-:W-:Y:S03]  /*6e60*/  HMMA.16816.F32 R8, R48.reuse, R52, R8 ;  /* 0x000000343008723c */ /* 0x042fe60000001808 */
[----:B------:R-:W1:Y:S05]  /*6e70*/  MUFU.EX2 R65, R65 ;  /* 0x0000004100417308 */ /* 0x000e6a0000000800 */
[C---:B------:R-:W-:Y:S01]  /*6e80*/  HMMA.16816.F32 R4, R48.reuse, R54, R4 ;  /* 0x000000363004723c */ /* 0x040fe20000001804 */
[----:B------:R-:W-:Y:S02]  /*6e90*/  LDSM.16.MT88.4 R52, [R226+0xe800] ;  /* 0x00e80000e234783b */ /* 0x000fe40000004200 */
[----:B------:R-:W-:Y:S05]  /*6ea0*/  MUFU.EX2 R70, R70 ;  /* 0x0000004600467308 */ /* 0x000fea0000000800 */
[C---:B----4-:R-:W-:Y:S03]  /*6eb0*/  HMMA.16816.F32 R40, R48.reuse, R44, R40 ;  /* 0x0000002c3028723c */ /* 0x050fe60000001828 */
[----:B------:R-:W-:Y:S05]  /*6ec0*/  MUFU.EX2 R69, R69 ;  /* 0x0000004500457308 */ /* 0x000fea0000000800 */
[----:B------:R-:W-:Y:S01]  /*6ed0*/  HMMA.16816.F32 R36, R48, R46, R36 ;  /* 0x0000002e3024723c */ /* 0x000fe20000001824 */
[----:B------:R-:W4:Y:S02]  /*6ee0*/  LDSM.16.MT88.4 R44, [R227+0xe800] ;  /* 0x00e80000e32c783b */ /* 0x000f240000004200 */
[----:B------:R-:W-:Y:S04]  /*6ef0*/  MUFU.EX2 R63, R63 ;  /* 0x0000003f003f7308 */ /* 0x000fe80000000800 */
[----:B------:R-:W-:-:S02]  /*6f00*/  F2FP.PACK_AB R48, R153, R160 ;  /* 0x000000a09930723e */ /* 0x000fc400000000ff */
[C---:B-----5:R-:W-:Y:S01]  /*6f10*/  F2FP.PACK_AB R49, R139.reuse, R140 ;  /* 0x0000008c8b31723e */ /* 0x060fe200000000ff */
[----:B------:R-:W-:Y:S01]  /*6f20*/  FADD.FTZ R139, R139, R162 ;  /* 0x000000a28b8b7221 */ /* 0x000fe20000010000 */
[----:B------:R-:W-:Y:S01]  /*6f30*/  F2FP.PACK_AB R50, R141, R152 ;  /* 0x000000988d32723e */ /* 0x000fe200000000ff */
[----:B------:R-:W5:Y:S01]  /*6f40*/  MUFU.EX2 R68, R68 ;  /* 0x0000004400447308 */ /* 0x000f620000000800 */
[----:B------:R-:W-:Y:S01]  /*6f50*/  F2FP.PACK_AB R51, R129, R138 ;  /* 0x0000008a8133723e */ /* 0x000fe200000000ff */
[----:B------:R-:W-:Y:S02]  /*6f60*/  FADD.FTZ R152, R152, R165 ;  /* 0x000000a598987221 */ /* 0x000fe40000010000 */
[----:B------:R-:W-:Y:S02]  /*6f70*/  FADD.FTZ R139, R138, R139 ;  /* 0x0000008b8a8b7221 */ /* 0x000fe40000010000 */
[----:B------:R-:W-:Y:S02]  /*6f80*/  FADD.FTZ R152, R141, R152 ;  /* 0x000000988d987221 */ /* 0x000fe40000010000 */
[----:B--2---:R-:W-:Y:S01]  /*6f90*/  HMMA.16816.F32 R16, R48, R28, R16 ;  /* 0x0000001c3010723c */ /* 0x004fe20000001810 */
[----:B------:R-:W-:Y:S01]  /*6fa0*/  MUFU.EX2 R67, R67 ;  /* 0x0000004300437308 */ /* 0x000fe20000000800 */
[----:B------:R-:W-:-:S02]  /*6fb0*/  FADD.FTZ R129, R129, R139 ;  /* 0x0000008b81817221 */ /* 0x000fc40000010000 */
[----:B------:R-:W-:Y:S02]  /*6fc0*/  LDSM.16.MT88.4 R136, [R227+0x11800] ;  /* 0x01180000e388783b */ /* 0x000fe40000004200 */
[----:B------:R-:W-:Y:S02]  /*6fd0*/  FADD.FTZ R129, R56, R129 ;  /* 0x0000008138817221 */ /* 0x000fe40000010000 */
[C---:B------:R-:W-:Y:S01]  /*6fe0*/  HMMA.16816.F32 R12, R48.reuse, R30, R12 ;  /* 0x0000001e300c723c */ /* 0x040fe2000000180c */
[----:B------:R-:W2:Y:S01]  /*6ff0*/  LDSM.16.MT88.4 R28, [R228+0xf000] ;  /* 0x00f00000e41c783b */ /* 0x000ea20000004200 */
[----:B------:R-:W1:Y:S06]  /*7000*/  MUFU.EX2 R72, R72 ;  /* 0x0000004800487308 */ /* 0x000e6c0000000800 */
[C---:B------:R-:W-:Y:S02]  /*7010*/  HMMA.16816.F32 R24, R48.reuse, R32, R24 ;  /* 0x000000203018723c */ /* 0x040fe40000001818 */
[----:B------:R-:W-:Y:S06]  /*7020*/  MUFU.EX2 R74, R74 ;  /* 0x0000004a004a7308 */ /* 0x000fec0000000800 */
[C---:B------:R-:W-:Y:S01]  /*7030*/  HMMA.16816.F32 R20, R48.reuse, R34, R20 ;  /* 0x000000223014723c */ /* 0x040fe20000001814 */
[----:B------:R-:W1:Y:S01]  /*7040*/  LDSM.16.MT88.4 R32, [R229+0xf000] ;  /* 0x00f00000e520783b */ /* 0x000e620000004200 */
[----:B------:R-:W1:Y:S06]  /*7050*/  MUFU.EX2 R73, R73 ;  /* 0x0000004900497308 */ /* 0x000e6c0000000800 */
[C---:B----4-:R-:W-:Y:S02]  /*7060*/  HMMA.16816.F32 R8, R48.reuse, R44, R8 ;  /* 0x0000002c3008723c */ /* 0x050fe40000001808 */
[----:B------:R-:W-:Y:S06]  /*7070*/  MUFU.EX2 R78, R78 ;  /* 0x0000004e004e7308 */ /* 0x000fec0000000800 */
[C---:B------:R-:W-:Y:S01]  /*7080*/  HMMA.16816.F32 R4, R48.reuse, R46, R4 ;  /* 0x0000002e3004723c */ /* 0x040fe20000001804 */
[----:B------:R-:W4:Y:S01]  /*7090*/  LDSM.16.MT88.4 R44, [R227+0xf000] ;  /* 0x00f00000e32c783b */ /* 0x000f220000004200 */
[----:B------:R-:W-:Y:S06]  /*70a0*/  MUFU.EX2 R77, R77 ;  /* 0x0000004d004d7308 */ /* 0x000fec0000000800 */
[C---:B------:R-:W-:Y:S02]  /*70b0*/  HMMA.16816.F32 R40, R48.reuse, R52, R40 ;  /* 0x000000343028723c */ /* 0x040fe40000001828 */
[----:B------:R-:W-:Y:S06]  /*70c0*/  MUFU.EX2 R71, R71 ;  /* 0x0000004700477308 */ /* 0x000fec0000000800 */
[----:B------:R-:W-:Y:S01]  /*70d0*/  HMMA.16816.F32 R36, R48, R54, R36 ;  /* 0x000000363024723c */ /* 0x000fe20000001824 */
[----:B------:R-:W4:Y:S01]  /*70e0*/  LDSM.16.MT88.4 R52, [R226+0xf000] ;  /* 0x00f00000e234783b */ /* 0x000f220000004200 */
[----:B------:R-:W1:Y:S05]  /*70f0*/  MUFU.EX2 R76, R76 ;  /* 0x0000004c004c7308 */ /* 0x000e6a0000000800 */
[----:B------:R-:W-:Y:S01]  /*7100*/  F2FP.PACK_AB R48, R57, R58 ;  /* 0x0000003a3930723e */ /* 0x000fe200000000ff */
[----:B------:R-:W-:Y:S01]  /*7110*/  FADD.FTZ R58, R58, R152 ;  /* 0x000000983a3a7221 */ /* 0x000fe20000010000 */
[----:B---3--:R-:W-:Y:S01]  /*7120*/  F2FP.PACK_AB R49, R60, R56 ;  /* 0x000000383c31723e */ /* 0x008fe200000000ff */
[----:B------:R-:W-:Y:S01]  /*7130*/  MUFU.EX2 R75, R75 ;  /* 0x0000004b004b7308 */ /* 0x000fe20000000800 */
[----:B------:R-:W-:Y:S01]  /*7140*/  F2FP.PACK_AB R50, R61, R62 ;  /* 0x0000003e3d32723e */ /* 0x000fe200000000ff */
[----:B------:R-:W-:Y:S01]  /*7150*/  FADD.FTZ R58, R57, R58 ;  /* 0x0000003a393a7221 */ /* 0x000fe20000010000 */
[----:B------:R-:W-:Y:S01]  /*7160*/  F2FP.PACK_AB R51, R64, R59 ;  /* 0x0000003b4033723e */ /* 0x000fe200000000ff */
[----:B------:R-:W-:-:S02]  /*7170*/  FADD.FTZ R60, R60, R129 ;  /* 0x000000813c3c7221 */ /* 0x000fc40000010000 */
[----:B------:R-:W-:Y:S02]  /*7180*/  FADD.FTZ R62, R62, R58 ;  /* 0x0000003a3e3e7221 */ /* 0x000fe40000010000 */
[----:B------:R-:W3:Y:S01]  /*7190*/  MUFU.EX2 R80, R80 ;  /* 0x0000005000507308 */ /* 0x000ee20000000800 */
[----:B------:R-:W-:Y:S01]  /*71a0*/  FADD.FTZ R60, R59, R60 ;  /* 0x0000003c3b3c7221 */ /* 0x000fe20000010000 */
[----:B--2---:R-:W-:Y:S01]  /*71b0*/  HMMA.16816.F32 R16, R48, R28, R16 ;  /* 0x0000001c3010723c */ /* 0x004fe20000001810 */
[----:B------:R-:W-:Y:S02]  /*71c0*/  FADD.FTZ R62, R61, R62 ;  /* 0x0000003e3d3e7221 */ /* 0x000fe40000010000 */
[----:B------:R-:W-:-:S03]  /*71d0*/  FADD.FTZ R60, R64, R60 ;  /* 0x0000003c403c7221 */ /* 0x000fc60000010000 */
        /* <DEDUP_REMOVED lines=9> */
[C---:B----4-:R-:W-:Y:S06]  /*7270*/  HMMA.16816.F32 R8, R48.reuse, R44, R8 ;  /* 0x0000002c3008723c */ /* 0x050fec0000001808 */
[----:B------:R-:W-:Y:S02]  /*7280*/  MUFU.EX2 R92, R92 ;  /* 0x0000005c005c7308 */ /* 0x000fe40000000800 */
[C---:B------:R-:W-:Y:S01]  /*7290*/  HMMA.16816.F32 R4, R48.reuse, R46, R4 ;  /* 0x0000002e3004723c */ /* 0x040fe20000001804 */
[----:B------:R-:W4:Y:S05]  /*72a0*/  LDSM.16.MT88.4 R44, [R227+0xf800] ;  /* 0x00f80000e32c783b */ /* 0x000f2a0000004200 */
[----:B------:R-:W-:Y:S02]  /*72b0*/  MUFU.EX2 R252, R252 ;  /* 0x000000fc00fc7308 */ /* 0x000fe40000000800 */
[C---:B------:R-:W-:Y:S06]  /*72c0*/  HMMA.16816.F32 R40, R48.reuse, R52, R40 ;  /* 0x000000343028723c */ /* 0x040fec0000001828 */
[----:B------:R-:W-:Y:S02]  /*72d0*/  MUFU.EX2 R251, R251 ;  /* 0x000000fb00fb7308 */ /* 0x000fe40000000800 */
[----:B------:R-:W-:Y:S01]  /*72e0*/  HMMA.16816.F32 R36, R48, R54, R36 ;  /* 0x000000363024723c */ /* 0x000fe20000001824 */
[----:B------:R-:W3:Y:S06]  /*72f0*/  LDSM.16.MT88.4 R52, [R226+0xf800] ;  /* 0x00f80000e234783b */ /* 0x000eec0000004200 */
[----:B------:R-:W-:Y:S01]  /*7300*/  F2FP.PACK_AB R48, R65, R66 ;  /* 0x000000424130723e */ /* 0x000fe200000000ff */
[----:B------:R-:W-:Y:S01]  /*7310*/  FADD.FTZ R66, R66, R62 ;  /* 0x0000003e42427221 */ /* 0x000fe20000010000 */
[----:B-----5:R-:W-:Y:S01]  /*7320*/  F2FP.PACK_AB R49, R68, R63 ;  /* 0x0000003f4431723e */ /* 0x020fe200000000ff */
[----:B------:R-:W-:Y:S01]  /*7330*/  FADD.FTZ R63, R63, R60 ;  /* 0x0000003c3f3f7221 */ /* 0x000fe20000010000 */
[----:B------:R-:W-:Y:S01]  /*7340*/  F2FP.PACK_AB R50, R69, R70 ;  /* 0x000000464532723e */ /* 0x000fe200000000ff */
[----:B------:R-:W-:Y:S01]  /*7350*/  FADD.FTZ R66, R65, R66 ;  /* 0x0000004241427221 */ /* 0x000fe20000010000 */
[----:B------:R-:W-:Y:S01]  /*7360*/  F2FP.PACK_AB R51, R72, R67 ;  /* 0x000000434833723e */ /* 0x000fe200000000ff */
[----:B------:R-:W-:-:S02]  /*7370*/  FADD.FTZ R63, R68, R63 ;  /* 0x0000003f443f7221 */ /* 0x000fc40000010000 */
[----:B------:R-:W-:Y:S02]  /*7380*/  FADD.FTZ R70, R70, R66 ;  /* 0x0000004246467221 */ /* 0x000fe40000010000 */
[----:B------:R-:W-:Y:S02]  /*7390*/  FADD.FTZ R67, R67, R63 ;  /* 0x0000003f43437221 */ /* 0x000fe40000010000 */
[----:B--2---:R-:W-:Y:S01]  /*73a0*/  HMMA.16816.F32 R16, R48, R28, R16 ;  /* 0x0000001c3010723c */ /* 0x004fe20000001810 */
[----:B------:R-:W-:Y:S02]  /*73b0*/  FADD.FTZ R70, R69, R70 ;  /* 0x0000004645467221 */ /* 0x000fe40000010000 */
[----:B------:R-:W-:-:S05]  /*73c0*/  FADD.FTZ R67, R72, R67 ;  /* 0x0000004348437221 */ /* 0x000fca0000010000 */
[C---:B------:R-:W-:Y:S01]  /*73d0*/  HMMA.16816.F32 R12, R48.reuse, R30, R12 ;  /* 0x0000001e300c723c */ /* 0x040fe2000000180c */
[----:B------:R-:W2:Y:S07]  /*73e0*/  LDSM.16.MT88.4 R28, [R229+0x10000] ;  /* 0x01000000e51c783b */ /* 0x000eae0000004200 */
[C---:B-1----:R-:W-:Y:S08]  /*73f0*/  HMMA.16816.F32 R24, R48.reuse, R32, R24 ;  /* 0x000000203018723c */ /* 0x042ff00000001818 */
[C---:B------:R-:W-:Y:S01]  /*7400*/  HMMA.16816.F32 R20, R48.reuse, R34, R20 ;  /* 0x000000223014723c */ /* 0x040fe20000001814 */
[----:B------:R-:W1:Y:S07]  /*7410*/  LDSM.16.MT88.4 R32, [R228+0x10000] ;  /* 0x01000000e420783b */ /* 0x000e6e0000004200 */
[C---:B----4-:R-:W-:Y:S08]  /*7420*/  HMMA.16816.F32 R8, R48.reuse, R44, R8 ;  /* 0x0000002c3008723c */ /* 0x050ff00000001808 */
[C---:B------:R-:W-:Y:S01]  /*7430*/  HMMA.16816.F32 R4, R48.reuse, R46, R4 ;  /* 0x0000002e3004723c */ /* 0x040fe20000001804 */
[----:B------:R-:W4:Y:S07]  /*7440*/  LDSM.16.MT88.4 R44, [R227+0x10000] ;  /* 0x01000000e32c783b */ /* 0x000f2e0000004200 */
[C---:B---3--:R-:W-:Y:S07]  /*7450*/  HMMA.16816.F32 R40, R48.reuse, R52, R40 ;  /* 0x000000343028723c */ /* 0x048fee0000001828 */
[--C-:B------:R-:W-:Y:S01]  /*7460*/  FFMA.FTZ R53, R82, c[0x0][0x23c], -R109.reuse ;  /* 0x00008f0052357a23 */ /* 0x100fe2000001086d */
[----:B------:R-:W-:Y:S01]  /*7470*/  HMMA.16816.F32 R36, R48, R54, R36 ;  /* 0x000000363024723c */ /* 0x000fe20000001824 */
[----:B------:R-:W-:-:S02]  /*7480*/  FFMA.FTZ R52, R81, c[0x0][0x23c], -R109 ;  /* 0x00008f0051347a23 */ /* 0x000fc4000001086d */
[--C-:B------:R-:W-:Y:S02]  /*7490*/  FFMA.FTZ R82, R83, c[0x0][0x23c], -R104.reuse ;  /* 0x00008f0053527a23 */ /* 0x100fe40000010868 */
[--C-:B------:R-:W-:Y:S01]  /*74a0*/  FFMA.FTZ R81, R84, c[0x0][0x23c], -R104.reuse ;  /* 0x00008f0054517a23 */ /* 0x100fe20000010868 */
[----:B------:R-:W-:Y:S01]  /*74b0*/  MUFU.EX2 R53, R53 ;  /* 0x0000003500357308 */ /* 0x000fe20000000800 */
[----:B------:R-:W-:Y:S01]  /*74c0*/  F2FP.PACK_AB R48, R73, R74 ;  /* 0x0000004a4930723e */ /* 0x000fe200000000ff */
[--C-:B------:R-:W-:Y:S01]  /*74d0*/  FFMA.FTZ R54, R86, c[0x0][0x23c], -R109.reuse ;  /* 0x00008f0056367a23 */ /* 0x100fe2000001086d */
[----:B------:R-:W-:Y:S01]  /*74e0*/  F2FP.PACK_AB R49, R76, R71 ;  /* 0x000000474c31723e */ /* 0x000fe200000000ff */
[--C-:B------:R-:W-:Y:S01]  /*74f0*/  FFMA.FTZ R55, R85, c[0x0][0x23c], -R109.reuse ;  /* 0x00008f0055377a23 */ /* 0x100fe2000001086d */
[----:B------:R-:W-:Y:S01]  /*7500*/  F2FP.PACK_AB R50, R77, R78 ;  /* 0x0000004e4d32723e */ /* 0x000fe200000000ff */
[----:B------:R-:W-:Y:S01]  /*7510*/  FFMA.FTZ R83, R89, c[0x0][0x23c], -R104 ;  /* 0x00008f0059537a23 */ /* 0x000fe20000010868 */
[----:B------:R-:W-:Y:S01]  /*7520*/  F2FP.PACK_AB R51, R80, R75 ;  /* 0x0000004b5033723e */ /* 0x000fe200000000ff */
[----:B------:R-:W3:Y:S01]  /*7530*/  MUFU.EX2 R52, R52 ;  /* 0x0000003400347308 */ /* 0x000ee20000000800 */
[----:B------:R-:W-:-:S02]  /*7540*/  FFMA.FTZ R85, R90, c[0x0][0x23c], -R109 ;  /* 0x00008f005a557a23 */ /* 0x000fc4000001086d */
[--C-:B------:R-:W-:Y:S02]  /*7550*/  FFMA.FTZ R84, R91, c[0x0][0x23c], -R109.reuse ;  /* 0x00008f005b547a23 */ /* 0x100fe4000001086d */
[--C-:B------:R-:W-:Y:S01]  /*7560*/  FFMA.FTZ R86, R99, c[0x0][0x23c], -R109.reuse ;  /* 0x00008f0063567a23 */ /* 0x100fe2000001086d */
[C---:B--2---:R-:W-:Y:S01]  /*7570*/  HMMA.16816.F32 R24, R48.reuse, R28, R24 ;  /* 0x0000001c3018723c */ /* 0x044fe20000001818 */
[--C-:B------:R-:W-:Y:S01]  /*7580*/  FFMA.FTZ R89, R96, c[0x0][0x23c], -R104.reuse ;  /* 0x00008f0060597a23 */ /* 0x100fe20000010868 */
[----:B------:R-:W-:Y:S01]  /*7590*/  MUFU.EX2 R54, R54 ;  /* 0x0000003600367308 */ /* 0x000fe20000000800 */
[----:B------:R-:W-:Y:S02]  /*75a0*/  FFMA.FTZ R90, R95, c[0x0][0x23c], -R104 ;  /* 0x00008f005f5a7a23 */ /* 0x000fe40000010868 */
[--C-:B------:R-:W-:Y:S02]  /*75b0*/  FFMA.FTZ R91, R98, c[0x0][0x23c], -R109.reuse ;  /* 0x00008f00625b7a23 */ /* 0x100fe4000001086d */
[----:B------:R-:W-:Y:S01]  /*75c0*/  FFMA.FTZ R95, R103, c[0x0][0x23c], -R109 ;  /* 0x00008f00675f7a23 */ /* 0x000fe2000001086d */
[----:B------:R-:W-:Y:S01]  /*75d0*/  HMMA.16816.F32 R20, R48, R30, R20 ;  /* 0x0000001e3014723c */ /* 0x000fe20000001814 */
[----:B------:R-:W2:Y:S01]  /*75e0*/  LDSM.16.MT88.4 R28, [R226+0x10000] ;  /* 0x01000000e21c783b */ /* 0x000ea20000004200 */
[----:B------:R-:W-:Y:S01]  /*75f0*/  MUFU.EX2 R55, R55 ;  /* 0x0000003700377308 */ /* 0x000fe20000000800 */
        /* <DEDUP_REMOVED lines=8> */
[----:B------:R-:W-:Y:S01]  /*7680*/  FADD.FTZ R78, R77, R78 ;  /* 0x0000004e4d4e7221 */ /* 0x000fe20000010000 */
[----:B------:R-:W-:Y:S01]  /*7690*/  HMMA.16816.F32 R12, R48, R34, R12 ;  /* 0x00000022300c723c */ /* 0x000fe2000000180c */
[----:B------:R-:W5:Y:S01]  /*76a0*/  LDSM.16.MT88.4 R32, [R229+0x10800] ;  /* 0x01080000e520783b */ /* 0x000f620000004200 */
[----:B------:R-:W-:Y:S01]  /*76b0*/  MUFU.EX2 R82, R82 ;  /* 0x0000005200527308 */ /* 0x000fe20000000800 */
[----:B------:R-:W-:-:S05]  /*76c0*/  FADD.FTZ R75, R80, R75 ;  /* 0x0000004b504b7221 */ /* 0x000fca0000010000 */
[C---:B----4-:R-:W-:Y:S02]  /*76d0*/  HMMA.16816.F32 R8, R48.reuse, R44, R8 ;  /* 0x0000002c3008723c */ /* 0x050fe40000001808 */
[----:B------:R-:W4:Y:S06]  /*76e0*/  MUFU.EX2 R83, R83 ;  /* 0x0000005300537308 */ /* 0x000f2c0000000800 */
[C---:B------:R-:W-:Y:S01]  /*76f0*/  HMMA.16816.F32 R4, R48.reuse, R46, R4 ;  /* 0x0000002e3004723c */ /* 0x040fe20000001804 */
[----:B------:R-:W5:Y:S01]  /*7700*/  LDSM.16.MT88.4 R44, [R228+0x10800] ;  /* 0x01080000e42c783b */ /* 0x000f620000004200 */
[----:B------:R-:W-:Y:S06]  /*7710*/  MUFU.EX2 R84, R84 ;  /* 0x0000005400547308 */ /* 0x000fec0000000800 */
[C---:B--2---:R-:W-:Y:S02]  /*7720*/  HMMA.16816.F32 R40, R48.reuse, R28, R40 ;  /* 0x0000001c3028723c */ /* 0x044fe40000001828 */
[----:B------:R-:W-:Y:S06]  /*7730*/  MUFU.EX2 R85, R85 ;  /* 0x0000005500557308 */ /* 0x000fec0000000800 */
[----:B------:R-:W-:Y:S01]  /*7740*/  HMMA.16816.F32 R36, R48, R30, R36 ;  /* 0x0000001e3024723c */ /* 0x000fe20000001824 */
[----:B------:R-:W2:Y:S01]  /*7750*/  LDSM.16.MT88.4 R28, [R227+0x10800] ;  /* 0x01080000e31c783b */ /* 0x000ea20000004200 */
[----:B------:R-:W-:Y:S05]  /*7760*/  MUFU.EX2 R86, R86 ;  /* 0x0000005600567308 */ /* 0x000fea0000000800 */
[C---:B---3--:R-:W-:Y:S01]  /*7770*/  F2FP.PACK_AB R48, R52.reuse, R53 ;  /* 0x000000353430723e */ /* 0x048fe200000000ff */
[----:B------:R-:W-:Y:S01]  /*7780*/  FADD.FTZ R53, R53, R78 ;  /* 0x0000004e35357221 */ /* 0x000fe20000010000 */
[----:B-1----:R-:W-:Y:S01]  /*7790*/  F2FP.PACK_AB R49, R81, R79 ;  /* 0x0000004f5131723e */ /* 0x002fe200000000ff */
        /* <DEDUP_REMOVED lines=8> */
[C---:B-----5:R-:W-:Y:S01]  /*7820*/  HMMA.16816.F32 R24, R48.reuse, R32, R24 ;  /* 0x000000203018723c */ /* 0x060fe20000001818 */
[----:B------:R-:W-:Y:S02]  /*7830*/  FADD.FTZ R82, R82, R79 ;  /* 0x0000004f52527221 */ /* 0x000fe40000010000 */
[----:B------:R-:W-:Y:S02]  /*7840*/  FADD.FTZ R54, R55, R54 ;  /* 0x0000003637367221 */ /* 0x000fe40000010000 */
[----:B------:R-:W-:Y:S01]  /*7850*/  FADD.FTZ R82, R83, R82 ;  /* 0x0000005253527221 */ /* 0x000fe20000010000 */
[----:B------:R-:W1:Y:S02]  /*7860*/  MUFU.EX2 R91, R91 ;  /* 0x0000005b005b7308 */ /* 0x000e640000000800 */
[C---:B------:R-:W-:Y:S01]  /*7870*/  HMMA.16816.F32 R20, R48.reuse, R34, R20 ;  /* 0x000000223014723c */ /* 0x040fe20000001814 */
[----:B------:R-:W3:Y:S05]  /*7880*/  LDSM.16.MT88.4 R32, [R226+0x10800] ;  /* 0x01080000e220783b */ /* 0x000eea0000004200 */
[----:B------:R-:W4:Y:S02]  /*7890*/  MUFU.EX2 R95, R95 ;  /* 0x0000005f005f7308 */ /* 0x000f240000000800 */
[----:B------:R-:W-:Y:S01]  /*78a0*/  HMMA.16816.F32 R16, R48, R44, R16 ;  /* 0x0000002c3010723c */ /* 0x000fe20000001810 */
[----:B-1----:R-:W-:-:S07]  /*78b0*/  F2FP.PACK_AB R144, R92, R91 ;  /* 0x0000005b5c90723e */ /* 0x002fce00000000ff */
[----:B--2---:R-:W-:Y:S01]  /*78c0*/  HMMA.16816.F32 R8, R48, R28, R8 ;  /* 0x0000001c3008723c */ /* 0x004fe20000001808 */
[----:B----4-:R-:W-:-:S07]  /*78d0*/  F2FP.PACK_AB R146, R252, R95 ;  /* 0x0000005ffc92723e */ /* 0x010fce00000000ff */
[C---:B------:R-:W-:Y:S01]  /*78e0*/  HMMA.16816.F32 R4, R48.reuse, R30, R4 ;  /* 0x0000001e3004723c */ /* 0x040fe20000001804 */
[----:B------:R-:W1:Y:S07]  /*78f0*/  LDSM.16.MT88.4 R28, [R228+0x11000] ;  /* 0x01100000e41c783b */ /* 0x000e6e0000004200 */
[C---:B------:R-:W-:Y:S01]  /*7900*/  HMMA.16816.F32 R12, R48.reuse, R46, R12 ;  /* 0x0000002e300c723c */ /* 0x040fe2000000180c */
[----:B------:R-:W2:Y:S07]  /*7910*/  LDSM.16.MT88.4 R44, [R229+0x11000] ;  /* 0x01100000e52c783b */ /* 0x000eae0000004200 */
[C---:B---3--:R-:W-:Y:S08]  /*7920*/  HMMA.16816.F32 R40, R48.reuse, R32, R40 ;  /* 0x000000203028723c */ /* 0x048ff00000001828 */
[----:B------:R-:W-:Y:S01]  /*7930*/  HMMA.16816.F32 R36, R48, R34, R36 ;  /* 0x000000223024723c */ /* 0x000fe20000001824 */
[----:B------:R-:W3:Y:S06]  /*7940*/  LDSM.16.MT88.4 R32, [R227+0x11000] ;  /* 0x01100000e320783b */ /* 0x000eec0000004200 */
[----:B------:R-:W-:Y:S01]  /*7950*/  F2FP.PACK_AB R48, R84, R3 ;  /* 0x000000035430723e */ /* 0x000fe200000000ff */
[----:B------:R-:W-:Y:S01]  /*7960*/  FADD.FTZ R3, R3, R54 ;  /* 0x0000003603037221 */ /* 0x000fe20000010000 */
[C---:B------:R-:W-:Y:S01]  /*7970*/  F2FP.PACK_AB R49, R87.reuse, R88 ;  /* 0x000000585731723e */ /* 0x040fe200000000ff */
[----:B------:R-:W-:Y:S01]  /*7980*/  FADD.FTZ R88, R88, R82 ;  /* 0x0000005258587221 */ /* 0x000fe20000010000 */
[----:B------:R-:W-:Y:S01]  /*7990*/  F2FP.PACK_AB R50, R86, R85 ;  /* 0x000000555632723e */ /* 0x000fe200000000ff */
[----:B------:R-:W-:Y:S01]  /*79a0*/  FADD.FTZ R3, R84, R3 ;  /* 0x0000000354037221 */ /* 0x000fe20000010000 */
[----:B------:R-:W-:Y:S01]  /*79b0*/  F2FP.PACK_AB R51, R90, R89 ;  /* 0x000000595a33723e */ /* 0x000fe200000000ff */
[----:B------:R-:W-:-:S02]  /*79c0*/  FADD.FTZ R88, R87, R88 ;  /* 0x0000005857587221 */ /* 0x000fc40000010000 */
[----:B------:R-:W-:Y:S02]  /*79d0*/  FADD.FTZ R85, R85, R3 ;  /* 0x0000000355557221 */ /* 0x000fe40000010000 */
[----:B------:R-:W-:Y:S02]  /*79e0*/  FADD.FTZ R89, R89, R88 ;  /* 0x0000005859597221 */ /* 0x000fe40000010000 */
[C---:B-1----:R-:W-:Y:S01]  /*79f0*/  HMMA.16816.F32 R16, R48.reuse, R28, R16 ;  /* 0x0000001c3010723c */ /* 0x042fe20000001810 */
[----:B------:R-:W-:Y:S02]  /*7a00*/  FADD.FTZ R85, R86, R85 ;  /* 0x0000005556557221 */ /* 0x000fe40000010000 */
[----:B------:R-:W-:Y:S02]  /*7a10*/  FADD.FTZ R89, R90, R89 ;  /* 0x000000595a597221 */ /* 0x000fe40000010000 */
[----:B------:R-:W-:Y:S02]  /*7a20*/  FADD.FTZ R85, R91, R85 ;  /* 0x000000555b557221 */ /* 0x000fe40000010000 */
[--C-:B------:R-:W-:Y:S01]  /*7a30*/  FFMA.FTZ R28, R94, c[0x0][0x23c], -R104.reuse ;  /* 0x00008f005e1c7a23 */ /* 0x100fe20000010868 */
[----:B------:R-:W-:Y:S01]  /*7a40*/  HMMA.16816.F32 R12, R48, R30, R12 ;  /* 0x0000001e300c723c */ /* 0x000fe2000000180c */
[----:B------:R-:W-:-:S02]  /*7a50*/  FFMA.FTZ R29, R93, c[0x0][0x23c], -R104 ;  /* 0x00008f005d1d7a23 */ /* 0x000fc40000010868 */
        /* <DEDUP_REMOVED lines=29> */
[----:B------:R-:W-:Y:S07]  /*7c30*/  @!P0 BRA `(.L_x_2197) ;  /* 0x00004f7000008947 */ /* 0x000fee0003800000 */
[----:B------:R-:W-:Y:S01]  /*7c40*/  ULDC UR4, c[0x0][0x1a0] ;  /* 0x0000680000047ab9 */ /* 0x000fe20000000800 */
[----:B------:R-:W-:Y:S01]  /*7c50*/  IADD3 R250, R180, -0x2, RZ ;  /* 0xfffffffeb4fa7810 */ /* 0x000fe20007ffe0ff */
[----:B------:R-:W-:Y:S01]  /*7c60*/  ULEA UR4, -UR4, URZ, 0x8 ;  /* 0x0000003f04047291 */ /* 0x000fe2000f8e413f */
[----:B------:R-:W-:-:S02]  /*7c70*/  IMAD.MOV.U32 R3, RZ, RZ, R0 ;  /* 0x000000ffff037224 */ /* 0x000fc400078e0000 */
[----:B------:R-:W-:Y:S01]  /*7c80*/  IMAD.MOV.U32 R164, RZ, RZ, R2 ;  /* 0x000000ffffa47224 */ /* 0x000fe200078e0002 */
[----:B------:R-:W-:Y:S02]  /*7c90*/  USHF.R.S32.HI UR6, URZ, 0x1f, UR4 ;  /* 0x0000001f3f067899 */ /* 0x000fe40008011404 */
[----:B------:R-:W-:-:S04]  /*7ca0*/  MOV R249, UR4 ;  /* 0x0000000400f97c02 */ /* 0x000fc80008000f00 */
[----:B------:R-:W-:-:S04]  /*7cb0*/  MOV R248, UR6 ;  /* 0x0000000600f87c02 */ /* 0x000fc80008000f00 */
.L_x_2201:
[----:B------:R-:W-:Y:S01]  /*7cc0*/  MOV R6, R249 ;  /* 0x000000f900067202 */ /* 0x000fe20000000f00 */
[----:B------:R-:W-:Y:S04]  /*7cd0*/  DEPBAR.LE SB0, 0x0 ;  /* 0x000080000000791a */ /* 0x000fe80000000000 */
[----:B------:R-:W-:Y:S01]  /*7ce0*/  BAR.SYNC.DEFER_BLOCKING 0x0 ;  /* 0x0000000000007b1d */ /* 0x000fe20000010000 */
[----:B------:R-:W-:Y:S05]  /*7cf0*/  MOV R2, R248 ;  /* 0x000000f800027202 */ /* 0x000fea0000000f00 */
[----:B------:R-:W-:-:S05]  /*7d00*/  @P6 BRA `(.L_x_2198) ;  /* 0x000003b000006947 */ /* 0x000fca0003800000 */
[----:B------:R-:W-:Y:S01]  /*7d10*/  IMAD.SHL.U32 R2, R250, 0x100, RZ ;  /* 0x00000100fa027824 */ /* 0x000fe200078e00ff */
[----:B------:R-:W-:Y:S04]  /*7d20*/  IABS R0, c[0x0][0x2d0] ;  /* 0x0000b40000007a13 */ /* 0x000fe80000000000 */
[----:B------:R-:W1:Y:S01]  /*7d30*/  I2F.RP R8, R0 ;  /* 0x0000000000087306 */ /* 0x000e620000209400 */
[----:B------:R-:W-:Y:S02]  /*7d40*/  IABS R5, R2 ;  /* 0x0000000200057213 */ /* 0x000fe40000000000 */
[C---:B------:R-:W-:Y:S02]  /*7d50*/  IADD3 R10, R2.reuse, 0x100, RZ ;  /* 0x00000100020a7810 */ /* 0x040fe40007ffe0ff */
[----:B------:R-:W-:Y:S02]  /*7d60*/  LOP3.LUT R2, R2, c[0x0][0x2d0], RZ, 0x3c, !PT ;  /* 0x0000b40002027a12 */ /* 0x000fe400078e3cff */
[----:B------:R-:W-:Y:S02]  /*7d70*/  IABS R7, R10 ;  /* 0x0000000a00077213 */ /* 0x000fe40000000000 */
[----:B------:R-:W-:Y:S01]  /*7d80*/  ISETP.GE.AND P0, PT, R2, RZ, PT ;  /* 0x000000ff0200720c */ /* 0x000fe20003f06270 */
[----:B------:R-:W-:Y:S01]  /*7d90*/  IMAD.MOV.U32 R2, RZ, RZ, c[0x0][0x2d0] ;  /* 0x0000b400ff027624 */ /* 0x000fe200078e00ff */
[----:B------:R-:W-:Y:S04]  /*7da0*/  LOP3.LUT R10, R10, c[0x0][0x2d0], RZ, 0x3c, !PT ;  /* 0x0000b4000a0a7a12 */ /* 0x000fe800078e3cff */
        /* <DEDUP_REMOVED lines=35> */
[----:B------:R1:W2:Y:S02]  /*7fe0*/  LDG.E R4, [R4.64] ;  /* 0x0000000a04047981 */ /* 0x0002a4000c1e1900 */
[----:B------:R-:W-:Y:S05]  /*7ff0*/  IMAD R2, R0, R2, -0x100 ;  /* 0xffffff0000027424 */ /* 0x000fea00078e0202 */
[----:B------:R-:W-:Y:S05]  /*8000*/  SHF.R.S32.HI R0, RZ, 0x1f, R2 ;  /* 0x0000001fff007819 */ /* 0x000fea0000011402 */
[----:B------:R-:W-:Y:S04]  /*8010*/  IMAD R0, R0, c[0x0][0x1a0], RZ ;  /* 0x0000680000007a24 */ /* 0x000fe800078e02ff */
[C---:B------:R-:W-:Y:S01]  /*8020*/  IMAD R0, R2.reuse, c[0x0][0x1a4], R0 ;  /* 0x0000690002007a24 */ /* 0x040fe200078e0200 */
[----:B-1----:R1:W2:Y:S02]  /*8030*/  LDG.E R5, [R6.64] ;  /* 0x0000000a06057981 */ /* 0x0022a4000c1e1900 */
[----:B-1----:R-:W-:Y:S04]  /*8040*/  IMAD.WIDE.U32 R6, R2, c[0x0][0x1a0], RZ ;  /* 0x0000680002067a25 */ /* 0x002fe800078e00ff */
[----:B------:R-:W-:Y:S02]  /*8050*/  IMAD.IADD R7, R7, 0x1, R0 ;  /* 0x0000000107077824 */ /* 0x000fe400078e0200 */
[----:B--2---:R-:W-:Y:S04]  /*8060*/  IMAD.IADD R4, R4, 0x1, -R5 ;  /* 0x0000000104047824 */ /* 0x004fe800078e0a05 */
[----:B------:R-:W-:Y:S01]  /*8070*/  IMAD.WIDE.U32 R6, R4, c[0x0][0x188], R6 ;  /* 0x0000620004067a25 */ /* 0x000fe200078e0006 */
[----:B------:R-:W-:Y:S05]  /*8080*/  SHF.R.S32.HI R2, RZ, 0x1f, R4 ;  /* 0x0000001fff027819 */ /* 0x000fea0000011404 */
[----:B------:R-:W-:Y:S04]  /*8090*/  IMAD R2, R2, c[0x0][0x188], RZ ;  /* 0x0000620002027a24 */ /* 0x000fe800078e02ff */
[----:B------:R-:W-:Y:S04]  /*80a0*/  IMAD R2, R4, c[0x0][0x18c], R2 ;  /* 0x0000630004027a24 */ /* 0x000fe800078e0202 */
[----:B------:R-:W-:Y:S02]  /*80b0*/  IMAD.IADD R2, R7, 0x1, R2 ;  /* 0x0000000107027824 */ /* 0x000fe400078e0202 */
.L_x_2198:
        /* <DEDUP_REMOVED lines=40> */
[----:B---3--:R-:W-:Y:S03]  /*8340*/  IADD3 R10, P0, R14, UR12, RZ ;  /* 0x0000000c0e0a7c10 */ /* 0x008fe6000ff1e0ff */
[----:B------:R3:W-:Y:S01]  /*8350*/  LDGSTS.E.BYPASS.LTC128B.128 [R242+0xf800], [R14.64] ;  /* 0x0f8000000ef27fae */ /* 0x0007e2000b901d4a */
[----:B------:R-:W-:Y:S02]  /*8360*/  IADD3.X R11, R15, UR7, RZ, P0, !PT ;  /* 0x000000070f0b7c10 */ /* 0x000fe400087fe4ff */
[----:B-1----:R-:W-:Y:S03]  /*8370*/  IADD3 R8, P0, R10, UR12, RZ ;  /* 0x0000000c0a087c10 */ /* 0x002fe6000ff1e0ff */
[----:B------:R1:W-:Y:S01]  /*8380*/  LDGSTS.E.BYPASS.LTC128B.128 [R242+0x10000], [R10.64] ;  /* 0x100000000af27fae */ /* 0x0003e2000b901d4a */
[----:B------:R-:W-:Y:S05]  /*8390*/  IADD3.X R9, R11, UR7, RZ, P0, !PT ;  /* 0x000000070b097c10 */ /* 0x000fea00087fe4ff */
[----:B------:R1:W-:Y:S01]  /*83a0*/  LDGSTS.E.BYPASS.LTC128B.128 [R242+0x10800], [R8.64] ;  /* 0x1080000008f27fae */ /* 0x0003e2000b901d4a */
[----:B----4-:R-:W-:Y:S04]  /*83b0*/  IADD3 R4, P0, R8, UR12, RZ ;  /* 0x0000000c08047c10 */ /* 0x010fe8000ff1e0ff */
[----:B------:R-:W-:Y:S02]  /*83c0*/  IADD3.X R5, R9, UR7, RZ, P0, !PT ;  /* 0x0000000709057c10 */ /* 0x000fe400087fe4ff */
[----:B--2---:R-:W-:Y:S03]  /*83d0*/  IADD3 R6, P0, R4, UR12, RZ ;  /* 0x0000000c04067c10 */ /* 0x004fe6000ff1e0ff */
[----:B------:R2:W-:Y:S01]  /*83e0*/  LDGSTS.E.BYPASS.LTC128B.128 [R242+0x11000], [R4.64] ;  /* 0x1100000004f27fae */ /* 0x0005e2000b901d4a */
[----:B------:R-:W-:Y:S02]  /*83f0*/  IADD3.X R7, R5, UR7, RZ, P0, !PT ;  /* 0x0000000705077c10 */ /* 0x000fe400087fe4ff */
[----:B------:R-:W-:Y:S03]  /*8400*/  ISETP.GT.AND P0, PT, R250, R237, PT ;  /* 0x000000edfa00720c */ /* 0x000fe60003f04270 */
[----:B------:R2:W-:Y:S05]  /*8410*/  LDGSTS.E.BYPASS.LTC128B.128 [R242+0x11800], [R6.64] ;  /* 0x1180000006f27fae */ /* 0x0005ea000b901d4a */
[----:B------:R-:W-:Y:S05]  /*8420*/  LDSM.16.M88.4 R128, [R236] ;  /* 0x00000000ec80783b */ /* 0x000fea0000000200 */
[----:B-1----:R-:W2:Y:S05]  /*8430*/  LDSM.16.M88.4 R8, [R235] ;  /* 0x00000000eb08783b */ /* 0x002eaa0000000200 */
[----:B-----5:R-:W3:Y:S05]  /*8440*/  LDSM.16.M88.4 R16, [R235+0x800] ;  /* 0x00080000eb10783b */ /* 0x020eea0000000200 */
[----:B------:R-:W1:Y:S05]  /*8450*/  LDSM.16.M88.4 R24, [R235+0x1000] ;  /* 0x00100000eb18783b */ /* 0x000e6a0000000200 */
[----:B------:R-:W0:Y:S05]  /*8460*/  LDGDEPBAR ;  /* 0x00000000000079af */ /* 0x000e2a0000000000 */
[----:B------:R-:W4:Y:S05]  /*8470*/  LDSM.16.M88.4 R32, [R235+0x1800] ;  /* 0x00180000eb20783b */ /* 0x000f2a0000000200 */
[----:B------:R-:W5:Y:S05]  /*8480*/  LDSM.16.M88.4 R40, [R235+0x2000] ;  /* 0x00200000eb28783b */ /* 0x000f6a0000000200 */
[----:B------:R-:W1:Y:S05]  /*8490*/  LDSM.16.M88.4 R48, [R235+0x2800] ;  /* 0x00280000eb30783b */ /* 0x000e6a0000000200 */
[----:B------:R-:W4:Y:S01]  /*84a0*/  LDSM.16.M88.4 R56, [R235+0x3000] ;  /* 0x00300000eb38783b */ /* 0x000f220000000200 */
[C---:B--2---:R-:W-:Y:S04]  /*84b0*/  HMMA.16816.F32 R4, R128.reuse, R8, RZ ;  /* 0x000000088004723c */ /* 0x044fe800000018ff */
[----:B------:R-:W2:Y:S05]  /*84c0*/  LDSM.16.M88.4 R64, [R235+0x3800] ;  /* 0x00380000eb40783b */ /* 0x000eaa0000000200 */
[----:B------:R-:W2:Y:S01]  /*84d0*/  LDSM.16.M88.4 R72, [R235+0x4000] ;  /* 0x00400000eb48783b */ /* 0x000ea20000000200 */
[C---:B------:R-:W-:Y:S04]  /*84e0*/  HMMA.16816.F32 R8, R128.reuse, R10, RZ ;  /* 0x0000000a8008723c */ /* 0x040fe800000018ff */
[----:B------:R-:W2:Y:S04]  /*84f0*/  LDSM.16.M88.4 R80, [R235+0x4800] ;  /* 0x00480000eb50783b */ /* 0x000ea80000000200 */
[C---:B---3--:R-:W-:Y:S01]  /*8500*/  HMMA.16816.F32 R12, R128.reuse, R16, RZ ;  /* 0x00000010800c723c */ /* 0x048fe200000018ff */
[----:B------:R-:W3:Y:S05]  /*8510*/  LDSM.16.M88.4 R88, [R235+0x5000] ;  /* 0x00500000eb58783b */ /* 0x000eea0000000200 */
[----:B------:R-:W2:Y:S02]  /*8520*/  LDSM.16.M88.4 R96, [R235+0x5800] ;  /* 0x00580000eb60783b */ /* 0x000ea40000000200 */
[C---:B------:R-:W-:Y:S03]  /*8530*/  HMMA.16816.F32 R16, R128.reuse, R18, RZ ;  /* 0x000000128010723c */ /* 0x040fe600000018ff */
[----:B------:R-:W2:Y:S05]  /*8540*/  LDSM.16.M88.4 R104, [R235+0x6000] ;  /* 0x00600000eb68783b */ /* 0x000eaa0000000200 */
[C---:B-1----:R-:W-:Y:S01]  /*8550*/  HMMA.16816.F32 R20, R128.reuse, R24, RZ ;  /* 0x000000188014723c */ /* 0x042fe200000018ff */
[----:B------:R-:W1:Y:S05]  /*8560*/  LDSM.16.M88.4 R112, [R235+0x6800] ;  /* 0x00680000eb70783b */ /* 0x000e6a0000000200 */
[----:B------:R-:W1:Y:S02]  /*8570*/  LDSM.16.M88.4 R120, [R235+0x7000] ;  /* 0x00700000eb78783b */ /* 0x000e640000000200 */
[C---:B------:R-:W-:Y:S03]  /*8580*/  HMMA.16816.F32 R24, R128.reuse, R26, RZ ;  /* 0x0000001a8018723c */ /* 0x040fe600000018ff */
[----:B------:R-:W1:Y:S05]  /*8590*/  LDSM.16.M88.4 R168, [R235+0x7800] ;  /* 0x00780000eba8783b */ /* 0x000e6a0000000200 */
[C---:B----4-:R-:W-:Y:S01]  /*85a0*/  HMMA.16816.F32 R28, R128.reuse, R32, RZ ;  /* 0x00000020801c723c */ /* 0x050fe200000018ff */
[----:B------:R-:W-:Y:S05]  /*85b0*/  LDSM.16.M88.4 R172, [R234] ;  /* 0x00000000eaac783b */ /* 0x000fea0000000200 */
[----:B------:R-:W4:Y:S02]  /*85c0*/  LDSM.16.M88.4 R176, [R233] ;  /* 0x00000000e9b0783b */ /* 0x000f240000000200 */
[C---:B------:R-:W-:Y:S03]  /*85d0*/  HMMA.16816.F32 R32, R128.reuse, R34, RZ ;  /* 0x000000228020723c */ /* 0x040fe600000018ff */
[----:B------:R-:W1:Y:S05]  /*85e0*/  LDSM.16.M88.4 R180, [R233+0x800] ;  /* 0x00080000e9b4783b */ /* 0x000e6a0000000200 */
[C---:B-----5:R-:W-:Y:S01]  /*85f0*/  HMMA.16816.F32 R36, R128.reuse, R40, RZ ;  /* 0x000000288024723c */ /* 0x060fe200000018ff */
[----:B------:R-:W5:Y:S05]  /*8600*/  LDSM.16.M88.4 R184, [R233+0x1000] ;  /* 0x00100000e9b8783b */ /* 0x000f6a0000000200 */
[----:B------:R-:W1:Y:S02]  /*8610*/  LDSM.16.M88.4 R188, [R233+0x1800] ;  /* 0x00180000e9bc783b */ /* 0x000e640000000200 */
[C---:B------:R-:W-:Y:S03]  /*8620*/  HMMA.16816.F32 R40, R128.reuse, R42, RZ ;  /* 0x0000002a8028723c */ /* 0x040fe600000018ff */
[----:B------:R-:W1:Y:S05]  /*8630*/  LDSM.16.M88.4 R192, [R233+0x2000] ;  /* 0x00200000e9c0783b */ /* 0x000e6a0000000200 */
[C---:B------:R-:W-:Y:S01]  /*8640*/  HMMA.16816.F32 R44, R128.reuse, R48, RZ ;  /* 0x00000030802c723c */ /* 0x040fe200000018ff */
[----:B------:R-:W1:Y:S05]  /*8650*/  LDSM.16.M88.4 R196, [R233+0x2800] ;  /* 0x00280000e9c4783b */ /* 0x000e6a0000000200 */
[----:B------:R-:W-:Y:S02]  /*8660*/  LDSM.16.M88.4 R200, [R233+0x6000] ;  /* 0x00600000e9c8783b */ /* 0x000fe40000000200 */
[C---:B------:R-:W-:Y:S03]  /*8670*/  HMMA.16816.F32 R48, R128.reuse, R50, RZ ;  /* 0x000000328030723c */ /* 0x040fe600000018ff */
[----:B------:R-:W-:Y:S05]  /*8680*/  LDSM.16.M88.4 R204, [R233+0x7000] ;  /* 0x00700000e9cc783b */ /* 0x000fea0000000200 */
[C---:B------:R-:W-:Y:S01]  /*8690*/  HMMA.16816.F32 R52, R128.reuse, R56, RZ ;  /* 0x000000388034723c */ /* 0x040fe200000018ff */
[----:B------:R-:W-:Y:S07]  /*86a0*/  LDSM.16.M88.4 R208, [R231] ;  /* 0x00000000e7d0783b */ /* 0x000fee0000000200 */
[C---:B------:R-:W-:Y:S08]  /*86b0*/  HMMA.16816.F32 R56, R128.reuse, R58, RZ ;  /* 0x0000003a8038723c */ /* 0x040ff000000018ff */
[C---:B--2---:R-:W-:Y:S08]  /*86c0*/  HMMA.16816.F32 R60, R128.reuse, R64, RZ ;  /* 0x00000040803c723c */ /* 0x044ff000000018ff */
[C---:B------:R-:W-:Y:S08]  /*86d0*/  HMMA.16816.F32 R64, R128.reuse, R66, RZ ;  /* 0x000000428040723c */ /* 0x040ff000000018ff */
[C---:B------:R-:W-:Y:S08]  /*86e0*/  HMMA.16816.F32 R68, R128.reuse, R72, RZ ;  /* 0x000000488044723c */ /* 0x040ff000000018ff */
        /* <DEDUP_REMOVED lines=21> */
[----:B------:R-:W3:Y:S07]  /*8840*/  LDSM.16.M88.4 R180, [R233+0x4000] ;  /* 0x00400000e9b4783b */ /* 0x000eee0000000200 */
[C---:B-----5:R-:W-:Y:S08]  /*8850*/  HMMA.16816.F32 R20, R172.reuse, R184, R20 ;  /* 0x000000b8ac14723c */ /* 0x060ff00000001814 */
[C---:B------:R-:W-:Y:S01]  /*8860*/  HMMA.16816.F32 R24, R172.reuse, R186, R24 ;  /* 0x000000baac18723c */ /* 0x040fe20000001818 */
[----:B------:R-:W4:Y:S07]  /*8870*/  LDSM.16.M88.4 R184, [R233+0x4800] ;  /* 0x00480000e9b8783b */ /* 0x000f2e0000000200 */
[C---:B------:R-:W-:Y:S08]  /*8880*/  HMMA.16816.F32 R28, R172.reuse, R188, R28 ;  /* 0x000000bcac1c723c */ /* 0x040ff0000000181c */
[C---:B------:R-:W-:Y:S01]  /*8890*/  HMMA.16816.F32 R32, R172.reuse, R190, R32 ;  /* 0x000000beac20723c */ /* 0x040fe20000001820 */
[----:B------:R-:W5:Y:S07]  /*88a0*/  LDSM.16.M88.4 R188, [R233+0x5000] ;  /* 0x00500000e9bc783b */ /* 0x000f6e0000000200 */
[C---:B------:R-:W-:Y:S08]  /*88b0*/  HMMA.16816.F32 R36, R172.reuse, R192, R36 ;  /* 0x000000c0ac24723c */ /* 0x040ff00000001824 */
[C---:B------:R-:W-:Y:S01]  /*88c0*/  HMMA.16816.F32 R40, R172.reuse, R194, R40 ;  /* 0x000000c2ac28723c */ /* 0x040fe20000001828 */
[----:B------:R-:W3:Y:S07]  /*88d0*/  LDSM.16.M88.4 R192, [R233+0x5800] ;  /* 0x00580000e9c0783b */ /* 0x000eee0000000200 */
[C---:B------:R-:W-:Y:S08]  /*88e0*/  HMMA.16816.F32 R44, R172.reuse, R196, R44 ;  /* 0x000000c4ac2c723c */ /* 0x040ff0000000182c */
[C---:B------:R-:W-:Y:S01]  /*88f0*/  HMMA.16816.F32 R48, R172.reuse, R198, R48 ;  /* 0x000000c6ac30723c */ /* 0x040fe20000001830 */
[----:B------:R-:W4:Y:S07]  /*8900*/  LDSM.16.M88.4 R196, [R233+0x6800] ;  /* 0x00680000e9c4783b */ /* 0x000f2e0000000200 */
[C---:B-1----:R-:W-:Y:S08]  /*8910*/  HMMA.16816.F32 R52, R172.reuse, R168, R52 ;  /* 0x000000a8ac34723c */ /* 0x042ff00000001834 */
[C---:B------:R-:W-:Y:S01]  /*8920*/  HMMA.16816.F32 R56, R172.reuse, R170, R56 ;  /* 0x000000aaac38723c */ /* 0x040fe20000001838 */
[----:B------:R-:W1:Y:S07]  /*8930*/  LDSM.16.M88.4 R168, [R233+0x7800] ;  /* 0x00780000e9a8783b */ /* 0x000e6e0000000200 */
        /* <DEDUP_REMOVED lines=11> */
[----:B------:R-:W5:Y:S07]  /*89f0*/  LDSM.16.M88.4 R188, [R223] ;  /* 0x00000000dfbc783b */ /* 0x000f6e0000000200 */
[C---:B------:R-:W-:Y:S08]  /*8a00*/  HMMA.16816.F32 R92, R172.reuse, R192, R92 ;  /* 0x000000c0ac5c723c */ /* 0x040ff0000000185c */
[C---:B------:R-:W-:Y:S01]  /*8a10*/  HMMA.16816.F32 R96, R172.reuse, R194, R96 ;  /* 0x000000c2ac60723c */ /* 0x040fe20000001860 */
[----:B------:R-:W1:Y:S07]  /*8a20*/  LDSM.16.M88.4 R192, [R222] ;  /* 0x00000000dec0783b */ /* 0x000e6e0000000200 */
[C---:B------:R-:W-:Y:S08]  /*8a30*/  HMMA.16816.F32 R100, R172.reuse, R200, R100 ;  /* 0x000000c8ac64723c */ /* 0x040ff00000001864 */
[C---:B------:R-:W-:Y:S01]  /*8a40*/  HMMA.16816.F32 R104, R172.reuse, R202, R104 ;  /* 0x000000caac68723c */ /* 0x040fe20000001868 */
[----:B------:R-:W-:Y:S07]  /*8a50*/  LDSM.16.M88.4 R200, [R218] ;  /* 0x00000000dac8783b */ /* 0x000fee0000000200 */
[C---:B------:R-:W-:Y:S08]  /*8a60*/  HMMA.16816.F32 R108, R172.reuse, R196, R108 ;  /* 0x000000c4ac6c723c */ /* 0x040ff0000000186c */
[C---:B------:R-:W-:Y:S01]  /*8a70*/  HMMA.16816.F32 R112, R172.reuse, R198, R112 ;  /* 0x000000c6ac70723c */ /* 0x040fe20000001870 */
[----:B------:R-:W3:Y:S07]  /*8a80*/  LDSM.16.M88.4 R196, [R221] ;  /* 0x00000000ddc4783b */ /* 0x000eee0000000200 */
[C---:B------:R-:W-:Y:S08]  /*8a90*/  HMMA.16816.F32 R116, R172.reuse, R204, R116 ;  /* 0x000000ccac74723c */ /* 0x040ff00000001874 */
[C---:B------:R-:W-:Y:S01]  /*8aa0*/  HMMA.16816.F32 R120, R172.reuse, R206, R120 ;  /* 0x000000ceac78723c */ /* 0x040fe20000001878 */
[----:B------:R-:W-:Y:S07]  /*8ab0*/  LDSM.16.M88.4 R204, [R217] ;  /* 0x00000000d9cc783b */ /* 0x000fee0000000200 */
[C---:B-1----:R-:W-:Y:S08]  /*8ac0*/  HMMA.16816.F32 R124, R172.reuse, R168, R124 ;  /* 0x000000a8ac7c723c */ /* 0x042ff0000000187c */
[----:B------:R-:W-:Y:S01]  /*8ad0*/  HMMA.16816.F32 R128, R172, R170, R128 ;  /* 0x000000aaac80723c */ /* 0x000fe20000001880 */
[----:B------:R-:W1:Y:S05]  /*8ae0*/  LDSM.16.M88.4 R168, [R220] ;  /* 0x00000000dca8783b */ /* 0x000e6a0000000200 */
[----:B------:R-:W1:Y:S02]  /*8af0*/  LDSM.16.M88.4 R172, [R219] ;  /* 0x00000000dbac783b */ /* 0x000e640000000200 */
        /* <DEDUP_REMOVED lines=21> */
[C---:B------:R-:W-:Y:S08]  /*8c50*/  HMMA.16816.F32 R60, R176.reuse, R172, R60 ;  /* 0x000000acb03c723c */ /* 0x040ff0000000183c */
[C---:B------:R-:W-:Y:S01]  /*8c60*/  HMMA.16816.F32 R64, R176.reuse, R174, R64 ;  /* 0x000000aeb040723c */ /* 0x040fe20000001840 */
[----:B------:R-:W5:Y:S07]  /*8c70*/  LDSM.16.M88.4 R172, [R212] ;  /* 0x00000000d4ac783b */ /* 0x000f6e0000000200 */
[C---:B------:R-:W-:Y:S08]  /*8c80*/  HMMA.16816.F32 R68, R176.reuse, R200, R68 ;  /* 0x000000c8b044723c */ /* 0x040ff00000001844 */
[C---:B------:R-:W-:Y:S01]  /*8c90*/  HMMA.16816.F32 R72, R176.reuse, R202, R72 ;  /* 0x000000cab048723c */ /* 0x040fe20000001848 */
[----:B------:R-:W1:Y:S07]  /*8ca0*/  LDSM.16.M88.4 R200, [R166+0x800] ;  /* 0x00080000a6c8783b */ /* 0x000e6e0000000200 */
[C---:B------:R-:W-:Y:S08]  /*8cb0*/  HMMA.16816.F32 R76, R176.reuse, R204, R76 ;  /* 0x000000ccb04c723c */ /* 0x040ff0000000184c */
[C---:B------:R-:W-:Y:S01]  /*8cc0*/  HMMA.16816.F32 R80, R176.reuse, R206, R80 ;  /* 0x000000ceb050723c */ /* 0x040fe20000001850 */
[----:B------:R-:W1:Y:S07]  /*8cd0*/  LDSM.16.M88.4 R204, [R166+0x1000] ;  /* 0x00100000a6cc783b */ /* 0x000e6e0000000200 */
[C---:B--2---:R-:W-:Y:S08]  /*8ce0*/  HMMA.16816.F32 R84, R176.reuse, R208, R84 ;  /* 0x000000d0b054723c */ /* 0x044ff00000001854 */
[C---:B------:R-:W-:Y:S01]  /*8cf0*/  HMMA.16816.F32 R88, R176.reuse, R210, R88 ;  /* 0x000000d2b058723c */ /* 0x040fe20000001858 */
[----:B------:R-:W2:Y:S07]  /*8d00*/  LDSM.16.M88.4 R208, [R166+0x1800] ;  /* 0x00180000a6d0783b */ /* 0x000eae0000000200 */
[C---:B---3--:R-:W-:Y:S08]  /*8d10*/  HMMA.16816.F32 R92, R176.reuse, R180, R92 ;  /* 0x000000b4b05c723c */ /* 0x048ff0000000185c */
[C---:B------:R-:W-:Y:S01]  /*8d20*/  HMMA.16816.F32 R96, R176.reuse, R182, R96 ;  /* 0x000000b6b060723c */ /* 0x040fe20000001860 */
[----:B------:R-:W3:Y:S07]  /*8d30*/  LDSM.16.M88.4 R180, [R166+0x2000] ;  /* 0x00200000a6b4783b */ /* 0x000eee0000000200 */
[C---:B----4-:R-:W-:Y:S08]  /*8d40*/  HMMA.16816.F32 R100, R176.reuse, R184, R100 ;  /* 0x000000b8b064723c */ /* 0x050ff00000001864 */
[C---:B------:R-:W-:Y:S01]  /*8d50*/  HMMA.16816.F32 R104, R176.reuse, R186, R104 ;  /* 0x000000bab068723c */ /* 0x040fe20000001868 */
[----:B------:R-:W4:Y:S07]  /*8d60*/  LDSM.16.M88.4 R184, [R166+0x2800] ;  /* 0x00280000a6b8783b */ /* 0x000f2e0000000200 */
[C---:B-1----:R-:W-:Y:S08]  /*8d70*/  HMMA.16816.F32 R108, R176.reuse, R168, R108 ;  /* 0x000000a8b06c723c */ /* 0x042ff0000000186c */
[C---:B------:R-:W-:Y:S01]  /*8d80*/  HMMA.16816.F32 R112, R176.reuse, R170, R112 ;  /* 0x000000aab070723c */ /* 0x040fe20000001870 */
[----:B------:R-:W1:Y:S07]  /*8d90*/  LDSM.16.M88.4 R168, [R166+0x3000] ;  /* 0x00300000a6a8783b */ /* 0x000e6e0000000200 */
[C---:B-----5:R-:W-:Y:S08]  /*8da0*/  HMMA.16816.F32 R116, R176.reuse, R172, R116 ;  /* 0x000000acb074723c */ /* 0x060ff00000001874 */
[C---:B------:R-:W-:Y:S01]  /*8db0*/  HMMA.16816.F32 R120, R176.reuse, R174, R120 ;  /* 0x000000aeb078723c */ /* 0x040fe20000001878 */
[----:B------:R-:W5:Y:S07]  /*8dc0*/  LDSM.16.M88.4 R172, [R166+0x3800] ;  /* 0x00380000a6ac783b */ /* 0x000f6e0000000200 */
[C---:B------:R-:W-:Y:S08]  /*8dd0*/  HMMA.16816.F32 R124, R176.reuse, R188, R124 ;  /* 0x000000bcb07c723c */ /* 0x040ff0000000187c */
[----:B------:R-:W-:Y:S01]  /*8de0*/  HMMA.16816.F32 R128, R176, R190, R128 ;  /* 0x000000beb080723c */ /* 0x000fe20000001880 */
[----:B------:R-:W1:Y:S05]  /*8df0*/  LDSM.16.M88.4 R176, [R166+0x4000] ;  /* 0x00400000a6b0783b */ /* 0x000e6a0000000200 */
[----:B------:R-:W-:Y:S02]  /*8e00*/  LDSM.16.M88.4 R188, [R166+0x5000] ;  /* 0x00500000a6bc783b */ /* 0x000fe40000000200 */
[C---:B------:R-:W-:Y:S08]  /*8e10*/  HMMA.16816.F32 R4, R192.reuse, R196, R4 ;  /* 0x000000c4c004723c */ /* 0x040ff00000001804 */
[C---:B------:R-:W-:Y:S01]  /*8e20*/  HMMA.16816.F32 R8, R192.reuse, R198, R8 ;  /* 0x000000c6c008723c */ /* 0x040fe20000001808 */
[----:B------:R-:W-:Y:S07]  /*8e30*/  LDSM.16.M88.4 R196, [R166+0x5800] ;  /* 0x00580000a6c4783b */ /* 0x000fee0000000200 */
[C---:B------:R-:W-:Y:S08]  /*8e40*/  HMMA.16816.F32 R12, R192.reuse, R200, R12 ;  /* 0x000000c8c00c723c */ /* 0x040ff0000000180c */
[C---:B------:R-:W-:Y:S01]  /*8e50*/  HMMA.16816.F32 R16, R192.reuse, R202, R16 ;  /* 0x000000cac010723c */ /* 0x040fe20000001810 */
[----:B------:R-:W-:Y:S07]  /*8e60*/  LDSM.16.M88.4 R200, [R166+0x6000] ;  /* 0x00600000a6c8783b */ /* 0x000fee0000000200 */
[C---:B------:R-:W-:Y:S08]  /*8e70*/  HMMA.16816.F32 R20, R192.reuse, R204, R20 ;  /* 0x000000ccc014723c */ /* 0x040ff00000001814 */
[C---:B------:R-:W-:Y:S01]  /*8e80*/  HMMA.16816.F32 R24, R192.reuse, R206, R24 ;  /* 0x000000cec018723c */ /* 0x040fe20000001818 */
[----:B------:R-:W-:Y:S07]  /*8e90*/  LDSM.16.M88.4 R204, [R166+0x6800] ;  /* 0x00680000a6cc783b */ /* 0x000fee0000000200 */
[C---:B--2---:R-:W-:Y:S08]  /*8ea0*/  HMMA.16816.F32 R28, R192.reuse, R208, R28 ;  /* 0x000000d0c01c723c */ /* 0x044ff0000000181c */
[C---:B------:R-:W-:Y:S01]  /*8eb0*/  HMMA.16816.F32 R32, R192.reuse, R210, R32 ;  /* 0x000000d2c020723c */ /* 0x040fe20000001820 */
[----:B------:R-:W-:Y:S07]  /*8ec0*/  LDSM.16.M88.4 R208, [R166+0x7000] ;  /* 0x00700000a6d0783b */ /* 0x000fee0000000200 */
[C---:B---3--:R-:W-:Y:S08]  /*8ed0*/  HMMA.16816.F32 R36, R192.reuse, R180, R36 ;  /* 0x000000b4c024723c */ /* 0x048ff00000001824 */
[C---:B------:R-:W-:Y:S01]  /*8ee0*/  HMMA.16816.F32 R40, R192.reuse, R182, R40 ;  /* 0x000000b6c028723c */ /* 0x040fe20000001828 */
[----:B------:R-:W2:Y:S07]  /*8ef0*/  LDSM.16.M88.4 R180, [R166+0x4800] ;  /* 0x00480000a6b4783b */ /* 0x000eae0000000200 */
[C---:B----4-:R-:W-:Y:S08]  /*8f00*/  HMMA.16816.F32 R44, R192.reuse, R184, R44 ;  /* 0x000000b8c02c723c */ /* 0x050ff0000000182c */
[C---:B------:R-:W-:Y:S01]  /*8f10*/  HMMA.16816.F32 R48, R192.reuse, R186, R48 ;  /* 0x000000bac030723c */ /* 0x040fe20000001830 */
[----:B------:R-:W3:Y:S01]  /*8f20*/  LDSM.16.M88.4 R184, [R166+0x7800] ;  /* 0x00780000a6b8783b */ /* 0x000ee20000000200 */
[----:B------:R-:W-:Y:S04]  /*8f30*/  DEPBAR.LE SB0, 0x0 ;  /* 0x000080000000791a */ /* 0x000fe80000000000 */
[----:B------:R-:W-:Y:S02]  /*8f40*/  BAR.SYNC.DEFER_BLOCKING 0x0 ;  /* 0x0000000000007b1d */ /* 0x000fe40000010000 */
        /* <DEDUP_REMOVED lines=37> */
[----:B------:R-:W-:Y:S01]  /*91a0*/  IMAD.MOV.U32 R2, RZ, RZ, c[0x0][0x2d0] ;  /* 0x0000b400ff027624 */ /* 0x000fe200078e00ff */
        /* <DEDUP_REMOVED lines=29> */
[CC--:B------:R-:W-:Y:S02]  /*9380*/  LEA R172, P1, R171.reuse, R244.reuse, 0x2 ;  /* 0x000000f4abac7211 */ /* 0x0c0fe400078210ff */
[C---:B------:R-:W-:Y:S02]  /*9390*/  LEA R168, P0, R0.reuse, R244, 0x2 ;  /* 0x000000f400a87211 */ /* 0x040fe400078010ff */
[-C--:B------:R-:W-:Y:S02]  /*93a0*/  LEA.HI.X.SX32 R173, R171, R245.reuse, 0x2, P1 ;  /* 0x000000f5abad7211 */ /* 0x080fe400008f16ff */
[C---:B------:R-:W-:Y:S01]  /*93b0*/  LEA.HI.X.SX32 R169, R0.reuse, R245, 0x2, P0 ;  /* 0x000000f500a97211 */ /* 0x040fe200000f16ff */
[----:B------:R-:W-:Y:S02]  /*93c0*/  IMAD.IADD R0, R0, 0x1, -R171 ;  /* 0x0000000100007824 */ /* 0x000fe400078e0aab */
[----:B------:R-:W2:Y:S02]  /*93d0*/  LDG.E R165, [R172.64] ;  /* 0x0000000aaca57981 */ /* 0x000ea4000c1e1900 */
[----:B------:R-:W-:Y:S02]  /*93e0*/  IMAD R2, R0, R2, -0x100 ;  /* 0xffffff0000027424 */ /* 0x000fe400078e0202 */
[----:B------:R-:W2:Y:S02]  /*93f0*/  LDG.E R168, [R168.64] ;  /* 0x0000000aa8a87981 */ /* 0x000ea4000c1e1900 */
[----:B------:R-:W-:Y:S01]  /*9400*/  IMAD.WIDE.U32 R170, R2, c[0x0][0x198], RZ ;  /* 0x0000660002aa7a25 */ /* 0x000fe200078e00ff */
[----:B------:R-:W-:Y:S05]  /*9410*/  SHF.R.S32.HI R0, RZ, 0x1f, R2 ;  /* 0x0000001fff007819 */ /* 0x000fea0000011402 */
[----:B------:R-:W-:Y:S04]  /*9420*/  IMAD R0, R0, c[0x0][0x198], RZ ;  /* 0x0000660000007a24 */ /* 0x000fe800078e02ff */
        /* <DEDUP_REMOVED lines=8> */
.L_x_2200:
        /* <DEDUP_REMOVED lines=51> */
[----:B------:R-:W-:Y:S05]  /*97e0*/  IADD3.X R171, R169, UR5, RZ, P0, !PT ;  /* 0x00000005a9ab7c10 */ /* 0x000fea00087fe4ff */
[----:B------:R3:W-:Y:S04]  /*97f0*/  LDGSTS.E.BYPASS.LTC128B.128 [R242+0x9800], [R170.64] ;  /* 0x09800000aaf27fae */ /* 0x0007e8000b901d4a */
[----:B------:R-:W0:Y:S02]  /*9800*/  LDGDEPBAR ;  /* 0x00000000000079af */ /* 0x000e240000000000 */
.L_x_2199:
[----:B---3--:R-:W-:Y:S01]  /*9810*/  FMNMX.FTZ R168, R4, R164, !PT ;  /* 0x000000a404a87209 */ /* 0x008fe20007810000 */
        /* <DEDUP_REMOVED lines=150> */
[----:B------:R-:W-:Y:S01]  /*a180*/  ISETP.GT.AND P0, PT, R250, R237, PT ;  /* 0x000000edfa00720c */ /* 0x000fe20003f04270 */
        /* <DEDUP_REMOVED lines=10> */
[C---:B------:R-:W-:Y:S02]  /*a230*/  FMUL.FTZ R11, R3.reuse, R159 ;  /* 0x0000009f030b7220 */ /* 0x040fe40000410000 */
[C---:B------:R-:W-:Y:S01]  /*a240*/  FMUL.FTZ R14, R3.reuse, R154 ;  /* 0x0000009a030e7220 */ /* 0x040fe20000410000 */
[----:B------:R-:W2:Y:S01]  /*a250*/  MUFU.EX2 R180, R180 ;  /* 0x000000b400b47308 */ /* 0x000ea20000000800 */
[----:B------:R-:W-:Y:S02]  /*a260*/  FMUL.FTZ R15, R3, R155 ;  /* 0x0000009b030f7220 */ /* 0x000fe40000410000 */
[--C-:B------:R-:W-:Y:S02]  /*a270*/  FFMA.FTZ R18, R18, c[0x0][0x23c], -R165.reuse ;  /* 0x00008f0012127a23 */ /* 0x100fe400000108a5 */
[C---:B---3--:R-:W-:Y:S02]  /*a280*/  FMUL.FTZ R8, R164.reuse, R156 ;  /* 0x0000009ca4087220 */ /* 0x048fe40000410000 */
[C---:B------:R-:W-:Y:S02]  /*a290*/  FMUL.FTZ R9, R164.reuse, R157 ;  /* 0x0000009da4097220 */ /* 0x040fe40000410000 */
[----:B------:R-:W3:Y:S01]  /*a2a0*/  LDSM.16.MT88.4 R156, [R227+0xa000] ;  /* 0x00a00000e39c783b */ /* 0x000ee20000004200 */
[----:B------:R-:W-:Y:S01]  /*a2b0*/  MUFU.EX2 R190, R190 ;  /* 0x000000be00be7308 */ /* 0x000fe20000000800 */
[C---:B------:R-:W-:Y:S02]  /*a2c0*/  FMUL.FTZ R12, R164.reuse, R152 ;  /* 0x00000098a40c7220 */ /* 0x040fe40000410000 */
[----:B------:R-:W-:Y:S02]  /*a2d0*/  FMUL.FTZ R13, R164, R153 ;  /* 0x00000099a40d7220 */ /* 0x000fe40000410000 */
[--C-:B------:R-:W-:Y:S02]  /*a2e0*/  FFMA.FTZ R179, R16, c[0x0][0x23c], -R176.reuse ;  /* 0x00008f0010b37a23 */ /* 0x100fe400000108b0 */
[----:B------:R-:W4:Y:S01]  /*a2f0*/  LDSM.16.MT88.4 R152, [R226+0xa000] ;  /* 0x00a00000e298783b */ /* 0x000f220000004200 */
[C---:B------:R-:W-:Y:S02]  /*a300*/  FMUL.FTZ R16, R164.reuse, R148 ;  /* 0x00000094a4107220 */ /* 0x040fe40000410000 */
[----:B------:R-:W5:Y:S01]  /*a310*/  MUFU.EX2 R181, R181 ;  /* 0x000000b500b57308 */ /* 0x000f620000000800 */
[--C-:B------:R-:W-:Y:S02]  /*a320*/  FFMA.FTZ R182, R17, c[0x0][0x23c], -R176.reuse ;  /* 0x00008f0011b67a23 */ /* 0x100fe400000108b0 */
[C---:B------:R-:W-:Y:S02]  /*a330*/  FMUL.FTZ R17, R164.reuse, R149 ;  /* 0x00000095a4117220 */ /* 0x040fe40000410000 */
[C---:B------:R-:W-:Y:S02]  /*a340*/  FMUL.FTZ R136, R164.reuse, R136 ;  /* 0x00000088a4887220 */ /* 0x040fe40000410000 */
[C---:B------:R-:W-:Y:S02]  /*a350*/  FMUL.FTZ R137, R164.reuse, R137 ;  /* 0x00000089a4897220 */ /* 0x040fe40000410000 */
[C---:B------:R-:W-:Y:S01]  /*a360*/  FMUL.FTZ R138, R3.reuse, R138 ;  /* 0x0000008a038a7220 */ /* 0x040fe20000410000 */
[----:B------:R-:W-:Y:S01]  /*a370*/  MUFU.EX2 R183, R183 ;  /* 0x000000b700b77308 */ /* 0x000fe20000000800 */
[C---:B------:R-:W-:Y:S02]  /*a380*/  FMUL.FTZ R139, R3.reuse, R139 ;  /* 0x0000008b038b7220 */ /* 0x040fe40000410000 */
[C---:B------:R-:W-:Y:S02]  /*a390*/  FMUL.FTZ R140, R164.reuse, R140 ;  /* 0x0000008ca48c7220 */ /* 0x040fe40000410000 */
[----:B------:R-:W-:Y:S02]  /*a3a0*/  FMUL.FTZ R141, R164, R141 ;  /* 0x0000008da48d7220 */ /* 0x000fe40000410000 */
[C---:B------:R-:W-:Y:S02]  /*a3b0*/  FMUL.FTZ R142, R3.reuse, R142 ;  /* 0x0000008e038e7220 */ /* 0x040fe40000410000 */
[----:B------:R-:W-:Y:S01]  /*a3c0*/  FMUL.FTZ R143, R3, R143 ;  /* 0x0000008f038f7220 */ /* 0x000fe20000410000 */
[----:B------:R-:W-:Y:S01]  /*a3d0*/  MUFU.EX2 R177, R177 ;  /* 0x000000b100b17308 */ /* 0x000fe20000000800 */
[--C-:B------:R-:W-:Y:S02]  /*a3e0*/  FFMA.FTZ R193, R4, c[0x0][0x23c], -R176.reuse ;  /* 0x00008f0004c17a23 */ /* 0x100fe400000108b0 */
[C---:B------:R-:W-:Y:S02]  /*a3f0*/  FMUL.FTZ R4, R164.reuse, R160 ;  /* 0x000000a0a4047220 */ /* 0x040fe40000410000 */
[--C-:B------:R-:W-:Y:S02]  /*a400*/  FFMA.FTZ R187, R5, c[0x0][0x23c], -R176.reuse ;  /* 0x00008f0005bb7a23 */ /* 0x100fe400000108b0 */
[----:B------:R-:W-:Y:S02]  /*a410*/  FMUL.FTZ R5, R164, R161 ;  /* 0x000000a1a4057220 */ /* 0x000fe40000410000 */
[--C-:B------:R-:W-:Y:S01]  /*a420*/  FFMA.FTZ R194, R6, c[0x0][0x23c], -R165.reuse ;  /* 0x00008f0006c27a23 */ /* 0x100fe200000108a5 */
[----:B------:R-:W-:Y:S01]  /*a430*/  MUFU.EX2 R193, R193 ;  /* 0x000000c100c17308 */ /* 0x000fe20000000800 */
[----:B------:R-:W-:Y:S01]  /*a440*/  FMUL.FTZ R6, R3, R162 ;  /* 0x000000a203067220 */ /* 0x000fe20000410000 */
[----:B--2---:R-:W-:Y:S01]  /*a450*/  F2FP.PACK_AB R162, R180, R189 ;  /* 0x000000bdb4a2723e */ /* 0x004fe200000000ff */
[--C-:B------:R-:W-:Y:S02]  /*a460*/  FFMA.FTZ R188, R7, c[0x0][0x23c], -R165.reuse ;  /* 0x00008f0007bc7a23 */ /* 0x100fe400000108a5 */
[----:B------:R-:W-:Y:S01]  /*a470*/  FMUL.FTZ R7, R3, R163 ;  /* 0x000000a303077220 */ /* 0x000fe20000410000 */
[----:B-----5:R-:W-:Y:S01]  /*a480*/  F2FP.PACK_AB R163, R181, R190 ;  /* 0x000000beb5a3723e */ /* 0x020fe200000000ff */
[C---:B------:R-:W-:Y:S02]  /*a490*/  FMUL.FTZ R132, R164.reuse, R132 ;  /* 0x00000084a4847220 */ /* 0x040fe40000410000 */
[----:B------:R-:W-:Y:S01]  /*a4a0*/  FMUL.FTZ R133, R164, R133 ;  /* 0x00000085a4857220 */ /* 0x000fe20000410000 */
[----:B------:R-:W2:Y:S01]  /*a4b0*/  MUFU.EX2 R187, R187 ;  /* 0x000000bb00bb7308 */ /* 0x000ea20000000800 */
[C---:B------:R-:W-:Y:S02]  /*a4c0*/  FMUL.FTZ R134, R3.reuse, R134 ;  /* 0x0000008603867220 */ /* 0x040fe40000410000 */
[C---:B------:R-:W-:Y:S02]  /*a4d0*/  FMUL.FTZ R135, R3.reuse, R135 ;  /* 0x0000008703877220 */ /* 0x040fe40000410000 */
[--C-:B------:R-:W-:Y:S02]  /*a4e0*/  FFMA.FTZ R186, R22, c[0x0][0x23c], -R165.reuse ;  /* 0x00008f0016ba7a23 */ /* 0x100fe400000108a5 */
[----:B------:R-:W-:Y:S02]  /*a4f0*/  FMUL.FTZ R22, R3, R146 ;  /* 0x0000009203167220 */ /* 0x000fe40000410000 */
[--C-:B------:R-:W-:Y:S01]  /*a500*/  FFMA.FTZ R185, R23, c[0x0][0x23c], -R165.reuse ;  /* 0x00008f0017b97a23 */ /* 0x100fe200000108a5 */
[----:B------:R-:W-:Y:S01]  /*a510*/  MUFU.EX2 R194, R194 ;  /* 0x000000c200c27308 */ /* 0x000fe20000000800 */
[----:B------:R-:W-:Y:S02]  /*a520*/  FMUL.FTZ R23, R3, R147 ;  /* 0x0000009303177220 */ /* 0x000fe40000410000 */
[--C-:B------:R-:W-:Y:S02]  /*a530*/  FFMA.FTZ R191, R24, c[0x0][0x23c], -R176.reuse ;  /* 0x00008f0018bf7a23 */ /* 0x100fe400000108b0 */
[--C-:B------:R-:W-:Y:S02]  /*a540*/  FFMA.FTZ R118, R118, c[0x0][0x23c], -R165.reuse ;  /* 0x00008f0076767a23 */ /* 0x100fe400000108a5 */
[--C-:B------:R-:W-:Y:S02]  /*a550*/  FFMA.FTZ R122, R122, c[0x0][0x23c], -R165.reuse ;  /* 0x00008f007a7a7a23 */ /* 0x100fe400000108a5 */
[--C-:B------:R-:W-:Y:S01]  /*a560*/  FFMA.FTZ R44, R44, c[0x0][0x23c], -R176.reuse ;  /* 0x00008f002c2c7a23 */ /* 0x100fe200000108b0 */
[----:B------:R-:W5:Y:S01]  /*a570*/  MUFU.EX2 R188, R188 ;  /* 0x000000bc00bc7308 */ /* 0x000f620000000800 */
[--C-:B------:R-:W-:Y:S02]  /*a580*/  FFMA.FTZ R45, R45, c[0x0][0x23c], -R176.reuse ;  /* 0x00008f002d2d7a23 */ /* 0x100fe400000108b0 */
[--C-:B------:R-:W-:Y:S01]  /*a590*/  FFMA.FTZ R46, R46, c[0x0][0x23c], -R165.reuse ;  /* 0x00008f002e2e7a23 */ /* 0x100fe200000108a5 */
[----:B--2---:R-:W-:Y:S01]  /*a5a0*/  F2FP.PACK_AB R160, R187, R193 ;  /* 0x000000c1bba0723e */ /* 0x004fe200000000ff */
[--C-:B------:R-:W-:Y:S02]  /*a5b0*/  FFMA.FTZ R47, R47, c[0x0][0x23c], -R165.reuse ;  /* 0x00008f002f2f7a23 */ /* 0x100fe400000108a5 */
[--C-:B------:R-:W-:Y:S02]  /*a5c0*/  FFMA.FTZ R48, R48, c[0x0][0x23c], -R176.reuse ;  /* 0x00008f0030307a23 */ /* 0x100fe400000108b0 */
[--C-:B------:R-:W-:Y:S01]  /*a5d0*/  FFMA.FTZ R49, R49, c[0x0][0x23c], -R176.reuse ;  /* 0x00008f0031317a23 */ /* 0x100fe200000108b0 */
[----:B------:R-:W-:Y:S01]  /*a5e0*/  MUFU.EX2 R184, R184 ;  /* 0x000000b800b87308 */ /* 0x000fe20000000800 */
[--C-:B------:R-:W-:Y:S02]  /*a5f0*/  FFMA.FTZ R50, R50, c[0x0][0x23c], -R165.reuse ;  /* 0x00008f0032327a23 */ /* 0x100fe400000108a5 */
[--C-:B------:R-:W-:Y:S02]  /*a600*/  FFMA.FTZ R51, R51, c[0x0][0x23c], -R165.reuse ;  /* 0x00008f0033337a23 */ /* 0x100fe400000108a5 */
[--C-:B------:R-:W-:Y:S02]  /*a610*/  FFMA.FTZ R52, R52, c[0x0][0x23c], -R176.reuse ;  /* 0x00008f0034347a23 */ /* 0x100fe400000108b0 */
[----:B------:R-:W-:Y:S02]  /*a620*/  FFMA.FTZ R53, R53, c[0x0][0x23c], -R176 ;  /* 0x00008f0035357a23 */ /* 0x000fe400000108b0 */
[--C-:B------:R-:W-:Y:S01]  /*a630*/  FFMA.FTZ R54, R54, c[0x0][0x23c], -R165.reuse ;  /* 0x00008f0036367a23 */ /* 0x100fe200000108a5 */
[----:B------:R-:W-:Y:S01]  /*a640*/  MUFU.EX2 R178, R178 ;  /* 0x000000b200b27308 */ /* 0x000fe20000000800 */
[--C-:B------:R-:W-:Y:S02]  /*a650*/  FFMA.FTZ R55, R55, c[0x0][0x23c], -R165.reuse ;  /* 0x00008f0037377a23 */ /* 0x100fe400000108a5 */
[--C-:B------:R-:W-:Y:S01]  /*a660*/  FFMA.FTZ R63, R63, c[0x0][0x23c], -R165.reuse ;  /* 0x00008f003f3f7a23 */ /* 0x100fe200000108a5 */
[----:B-----5:R-:W-:Y:S01]  /*a670*/  F2FP.PACK_AB R161, R188, R194 ;  /* 0x000000c2bca1723e */ /* 0x020fe200000000ff */
[--C-:B------:R-:W-:Y:S02]  /*a680*/  FFMA.FTZ R79, R79, c[0x0][0x23c], -R165.reuse ;  /* 0x00008f004f4f7a23 */ /* 0x100fe400000108a5 */
[----:B------:R-:W-:Y:S02]  /*a690*/  FFMA.FTZ R95, R95, c[0x0][0x23c], -R165 ;  /* 0x00008f005f5f7a23 */ /* 0x000fe400000108a5 */
[----:B------:R-:W-:Y:S01]  /*a6a0*/  FFMA.FTZ R194, R3, R251, R194 ;  /* 0x000000fb03c27223 */ /* 0x000fe200000100c2 */
[----:B------:R-:W-:Y:S01]  /*a6b0*/  MUFU.EX2 R179, R179 ;  /* 0x000000b300b37308 */ /* 0x000fe20000000800 */
[C---:B-1----:R-:W-:Y:S05]  /*a6c0*/  HMMA.16816.F32 R4, R160.reuse, R168, R4 ;  /* 0x000000a8a004723c */ /* 0x042fea0000001804 */
[----:B------:R-:W-:Y:S02]  /*a6d0*/  FFMA.FTZ R92, R92, c[0x0][0x23c], -R176 ;  /* 0x00008f005c5c7a23 */ /* 0x000fe400000108b0 */
[----:B------:R-:W-:Y:S01]  /*a6e0*/  FADD.FTZ R194, R188, R194 ;  /* 0x000000c2bcc27221 */ /* 0x000fe20000010000 */
[C---:B------:R-:W-:Y:S01]  /*a6f0*/  HMMA.16816.F32 R8, R160.reuse, R170, R8 ;  /* 0x000000aaa008723c */ /* 0x040fe20000001808 */
[----:B------:R-:W1:Y:S01]  /*a700*/  MUFU.EX2 R182, R182 ;  /* 0x000000b600b67308 */ /* 0x000e620000000800 */
[----:B------:R-:W-:Y:S02]  /*a710*/  LDSM.16.MT88.4 R168, [R227+0xa800] ;  /* 0x00a80000e3a8783b */ /* 0x000fe40000004200 */
[----:B------:R-:W-:Y:S02]  /*a720*/  FADD.FTZ R190, R190, R194 ;  /* 0x000000c2bebe7221 */ /* 0x000fe40000010000 */
[----:B------:R-:W-:Y:S02]  /*a730*/  FFMA.FTZ R193, R164, R252, R193 ;  /* 0x000000fca4c17223 */ /* 0x000fe400000100c1 */
[C---:B------:R-:W-:Y:S03]  /*a740*/  HMMA.16816.F32 R12, R160.reuse, R172, R12 ;  /* 0x000000aca00c723c */ /* 0x040fe6000000180c */
[----:B------:R2:W-:Y:S01]  /*a750*/  MUFU.EX2 R172, R18 ;  /* 0x0000001200ac7308 */ /* 0x0005e20000000800 */
[----:B------:R-:W-:Y:S02]  /*a760*/  FADD.FTZ R190, R181, R190 ;  /* 0x000000beb5be7221 */ /* 0x000fe40000010000 */
[----:B------:R-:W-:Y:S02]  /*a770*/  FADD.FTZ R193, R187, R193 ;  /* 0x000000c1bbc17221 */ /* 0x000fe40000010000 */
[----:B------:R-:W-:Y:S01]  /*a780*/  FFMA.FTZ R173, R19, c[0x0][0x23c], -R165 ;  /* 0x00008f0013ad7a23 */ /* 0x000fe200000108a5 */
[C---:B------:R-:W-:Y:S03]  /*a790*/  HMMA.16816.F32 R132, R160.reuse, R174, R132 ;  /* 0x000000aea084723c */ /* 0x040fe60000001884 */
[----:B------:R-:W-:Y:S01]  /*a7a0*/  FMUL.FTZ R19, R3, R151 ;  /* 0x0000009703137220 */ /* 0x000fe20000410000 */
[----:B------:R-:W-:Y:S01]  /*a7b0*/  MUFU.EX2 R186, R186 ;  /* 0x000000ba00ba7308 */ /* 0x000fe20000000800 */
[----:B------:R-:W-:Y:S02]  /*a7c0*/  FADD.FTZ R189, R189, R193 ;  /* 0x000000c1bdbd7221 */ /* 0x000fe40000010000 */
[--C-:B------:R-:W-:Y:S01]  /*a7d0*/  FFMA.FTZ R174, R20, c[0x0][0x23c], -R176.reuse ;  /* 0x00008f0014ae7a23 */ /* 0x100fe200000108b0 */
[----:B-1----:R-:W-:Y:S01]  /*a7e0*/  F2FP.PACK_AB R146, R182, R179 ;  /* 0x000000b3b692723e */ /* 0x002fe200000000ff */
[C---:B------:R-:W-:Y:S03]  /*a7f0*/  FMUL.FTZ R20, R164.reuse, R144 ;  /* 0x00000090a4147220 */ /* 0x040fe60000410000 */
[----:B------:R-:W-:Y:S01]  /*a800*/  F2FP.PACK_AB R144, R177, R183 ;  /* 0x000000b7b190723e */ /* 0x000fe200000000ff */
[----:B------:R-:W-:Y:S01]  /*a810*/  FFMA.FTZ R175, R21, c[0x0][0x23c], -R176 ;  /* 0x00008f0015af7a23 */ /* 0x000fe200000108b0 */
[----:B------:R-:W1:Y:S01]  /*a820*/  MUFU.EX2 R173, R173 ;  /* 0x000000ad00ad7308 */ /* 0x000e620000000800 */
[----:B------:R-:W-:Y:S01]  /*a830*/  FMUL.FTZ R21, R164, R145 ;  /* 0x00000091a4157220 */ /* 0x000fe20000410000 */
[----:B------:R-:W-:Y:S01]  /*a840*/  F2FP.PACK_AB R145, R178, R184 ;  /* 0x000000b8b291723e */ /* 0x000fe200000000ff */
[----:B------:R-:W-:Y:S01]  /*a850*/  FADD.FTZ R184, R184, R190 ;  /* 0x000000beb8b87221 */ /* 0x000fe20000010000 */
[----:B------:R-:W-:Y:S01]  /*a860*/  MOV R164, R2 ;  /* 0x0000000200a47202 */ /* 0x000fe20000000f00 */
[----:B--2---:R-:W-:Y:S02]  /*a870*/  FMUL.FTZ R18, R3, R150 ;  /* 0x0000009603127220 */ /* 0x004fe40000410000 */
[----:B------:R-:W2:Y:S01]  /*a880*/  LDSM.16.MT88.4 R148, [R229+0xa800] ;  /* 0x00a80000e594783b */ /* 0x000ea20000004200 */
[----:B------:R-:W-:Y:S02]  /*a890*/  FADD.FTZ R184, R178, R184 ;  /* 0x000000b8b2b87221 */ /* 0x000fe40000010000 */
[----:B------:R-:W-:Y:S01]  /*a8a0*/  MUFU.EX2 R174, R174 ;  /* 0x000000ae00ae7308 */ /* 0x000fe20000000800 */
[----:B------:R-:W-:Y:S01]  /*a8b0*/  FADD.FTZ R189, R180, R189 ;  /* 0x000000bdb4bd7221 */ /* 0x000fe20000010000 */
[C---:B---3--:R-:W-:Y:S03]  /*a8c0*/  HMMA.16816.F32 R16, R160.reuse, R156, R16 ;  /* 0x0000009ca010723c */ /* 0x048fe60000001810 */
[----:B------:R-:W-:Y:S04]  /*a8d0*/  FADD.FTZ R183, R183, R189 ;  /* 0x000000bdb7b77221 */ /* 0x000fe80000010000 */
[----:B------:R-:W-:Y:S01]  /*a8e0*/  FADD.FTZ R183, R177, R183 ;  /* 0x000000b7b1b77221 */ /* 0x000fe20000010000 */
[----:B------:R-:W3:Y:S01]  /*a8f0*/  MUFU.EX2 R175, R175 ;  /* 0x000000af00af7308 */ /* 0x000ee20000000800 */
[C---:B------:R-:W-:Y:S01]  /*a900*/  HMMA.16816.F32 R136, R160.reuse, R158, R136 ;  /* 0x0000009ea088723c */ /* 0x040fe20000001888 */
[----:B------:R-:W5:Y:S02]  /*a910*/  LDSM.16.MT88.4 R156, [R228+0xa800] ;  /* 0x00a80000e49c783b */ /* 0x000f640000004200 */
[----:B-1----:R-:W-:Y:S01]  /*a920*/  F2FP.PACK_AB R147, R173, R172 ;  /* 0x000000acad93723e */ /* 0x002fe200000000ff */
[----:B------:R-:W-:Y:S02]  /*a930*/  FADD.FTZ R172, R172, R184 ;  /* 0x000000b8acac7221 */ /* 0x000fe40000010000 */
[----:B------:R-:W-:Y:S02]  /*a940*/  FADD.FTZ R179, R179, R183 ;  /* 0x000000b7b3b37221 */ /* 0x000fe40000010000 */
[C---:B----4-:R-:W-:Y:S01]  /*a950*/  HMMA.16816.F32 R140, R160.reuse, R152, R140 ;  /* 0x00000098a08c723c */ /* 0x050fe2000000188c */
[----:B------:R-:W1:Y:S03]  /*a960*/  MUFU.EX2 R185, R185 ;  /* 0x000000b900b97308 */ /* 0x000e660000000800 */
[----:B------:R-:W-:Y:S02]  /*a970*/  FADD.FTZ R172, R173, R172 ;  /* 0x000000acadac7221 */ /* 0x000fe40000010000 */
[----:B------:R-:W-:Y:S02]  /*a980*/  FADD.FTZ R179, R182, R179 ;  /* 0x000000b3b6b37221 */ /* 0x000fe40000010000 */
[----:B------:R-:W-:Y:S01]  /*a990*/  HMMA.16816.F32 R20, R160, R154, R20 ;  /* 0x0000009aa014723c */ /* 0x000fe20000001814 */
[----:B------:R-:W4:Y:S02]  /*a9a0*/  LDSM.16.MT88.4 R152, [R226+0xa800] ;  /* 0x00a80000e298783b */ /* 0x000f240000004200 */
[----:B------:R-:W-:Y:S04]  /*a9b0*/  MUFU.EX2 R191, R191 ;  /* 0x000000bf00bf7308 */ /* 0x000fe80000000800 */
[--C-:B------:R-:W-:Y:S01]  /*a9c0*/  FFMA.FTZ R163, R28, c[0x0][0x23c], -R176.reuse ;  /* 0x00008f001ca37a23 */ /* 0x100fe200000108b0 */
[----:B---3--:R-:W-:Y:S01]  /*a9d0*/  F2FP.PACK_AB R24, R175, R174 ;  /* 0x000000aeaf18723e */ /* 0x008fe200000000ff */
[----:B------:R-:W-:Y:S01]  /*a9e0*/  FFMA.FTZ R160, R25, c[0x0][0x23c], -R176 ;  /* 0x00008f0019a07a23 */ /* 0x000fe200000108b0 */
[C---:B--2---:R-:W-:Y:S03]  /*a9f0*/  HMMA.16816.F32 R4, R144.reuse, R148, R4 ;  /* 0x000000949004723c */ /* 0x044fe60000001804 */
[----:B------:R-:W-:Y:S02]  /*aa00*/  MUFU.EX2 R163, R163 ;  /* 0x000000a300a37308 */ /* 0x000fe40000000800 */
[--C-:B------:R-:W-:Y:S01]  /*aa10*/  FFMA.FTZ R161, R26, c[0x0][0x23c], -R165.reuse ;  /* 0x00008f001aa17a23 */ /* 0x100fe200000108a5 */
[----:B-1----:R-:W-:Y:S02]  /*aa20*/  F2FP.PACK_AB R25, R185, R186 ;  /* 0x000000bab919723e */ /* 0x002fe400000000ff */
[C---:B------:R-:W-:Y:S01]  /*aa30*/  HMMA.16816.F32 R8, R144.reuse, R150, R8 ;  /* 0x000000969008723c */ /* 0x040fe20000001808 */
[----:B------:R-:W1:Y:S03]  /*aa40*/  LDSM.16.MT88.4 R148, [R229+0xb000] ;  /* 0x00b00000e594783b */ /* 0x000e660000004200 */
[----:B------:R-:W-:Y:S01]  /*aa50*/  FFMA.FTZ R162, R27, c[0x0][0x23c], -R165 ;  /* 0x00008f001ba27a23 */ /* 0x000fe200000108a5 */
[----:B------:R-:W2:Y:S01]  /*aa60*/  MUFU.EX2 R160, R160 ;  /* 0x000000a000a07308 */ /* 0x000ea20000000800 */
[----:B------:R-:W-:Y:S02]  /*aa70*/  FADD.FTZ R186, R186, R172 ;  /* 0x000000acbaba7221 */ /* 0x000fe40000010000 */
[C---:B-----5:R-:W-:Y:S04]  /*aa80*/  HMMA.16816.F32 R12, R144.reuse, R156, R12 ;  /* 0x0000009c900c723c */ /* 0x060fe8000000180c */
[----:B------:R-:W-:Y:S02]  /*aa90*/  FADD.FTZ R186, R185, R186 ;  /* 0x000000bab9ba7221 */ /* 0x000fe40000010000 */
[----:B------:R-:W-:Y:S01]  /*aaa0*/  FADD.FTZ R174, R174, R179 ;  /* 0x000000b3aeae7221 */ /* 0x000fe20000010000 */
[----:B------:R-:W3:Y:S01]  /*aab0*/  MUFU.EX2 R161, R161 ;  /* 0x000000a100a17308 */ /* 0x000ee20000000800 */
[C---:B------:R-:W-:Y:S01]  /*aac0*/  HMMA.16816.F32 R132, R144.reuse, R158, R132 ;  /* 0x0000009e9084723c */ /* 0x040fe20000001884 */
[----:B------:R-:W5:Y:S03]  /*aad0*/  LDSM.16.MT88.4 R156, [R228+0xb000] ;  /* 0x00b00000e49c783b */ /* 0x000f660000004200 */
[----:B------:R-:W-:Y:S04]  /*aae0*/  FADD.FTZ R174, R175, R174 ;  /* 0x000000aeafae7221 */ /* 0x000fe80000010000 */
[C---:B------:R-:W-:Y:S01]  /*aaf0*/  HMMA.16816.F32 R16, R144.reuse, R168, R16 ;  /* 0x000000a89010723c */ /* 0x040fe20000001810 */
[----:B------:R-:W1:Y:S03]  /*ab00*/  MUFU.EX2 R162, R162 ;  /* 0x000000a200a27308 */ /* 0x000e660000000800 */
[----:B--2---:R-:W-:Y:S01]  /*ab10*/  F2FP.PACK_AB R26, R160, R191 ;  /* 0x000000bfa01a723e */ /* 0x004fe200000000ff */
[----:B------:R-:W-:Y:S03]  /*ab20*/  FADD.FTZ R191, R191, R174 ;  /* 0x000000aebfbf7221 */ /* 0x000fe60000010000 */
[C---:B------:R-:W-:Y:S03]  /*ab30*/  HMMA.16816.F32 R136, R144.reuse, R170, R136 ;  /* 0x000000aa9088723c */ /* 0x040fe60000001888 */
[----:B------:R-:W2:Y:S01]  /*ab40*/  MUFU.EX2 R192, R192 ;  /* 0x000000c000c07308 */ /* 0x000ea20000000800 */
[--C-:B------:R-:W-:Y:S02]  /*ab50*/  FFMA.FTZ R168, R30, c[0x0][0x23c], -R165.reuse ;  /* 0x00008f001ea87a23 */ /* 0x100fe400000108a5 */
[----:B------:R-:W-:Y:S02]  /*ab60*/  FFMA.FTZ R169, R34, c[0x0][0x23c], -R165 ;  /* 0x00008f0022a97a23 */ /* 0x000fe400000108a5 */
[C---:B----4-:R-:W-:Y:S04]  /*ab70*/  HMMA.16816.F32 R140, R144.reuse, R152, R140 ;  /* 0x00000098908c723c */ /* 0x050fe8000000188c */
[----:B------:R-:W-:Y:S01]  /*ab80*/  FADD.FTZ R191, R160, R191 ;  /* 0x000000bfa0bf7221 */ /* 0x000fe20000010000 */
[----:B------:R-:W-:Y:S01]  /*ab90*/  MUFU.EX2 R168, R168 ;  /* 0x000000a800a87308 */ /* 0x000fe20000000800 */
[----:B---3--:R-:W-:Y:S02]  /*aba0*/  FADD.FTZ R186, R161, R186 ;  /* 0x000000baa1ba7221 */ /* 0x008fe40000010000 */
[----:B------:R-:W-:Y:S01]  /*abb0*/  FFMA.FTZ R152, R31, c[0x0][0x23c], -R165 ;  /* 0x00008f001f987a23 */ /* 0x000fe200000108a5 */
[----:B------:R-:W-:Y:S01]  /*abc0*/  HMMA.16816.F32 R20, R144, R154, R20 ;  /* 0x0000009a9014723c */ /* 0x000fe20000001814 */
[----:B------:R-:W3:Y:S02]  /*abd0*/  LDSM.16.MT88.4 R28, [R227+0xb000] ;  /* 0x00b00000e31c783b */ /* 0x000ee40000004200 */
[--C-:B------:R-:W-:Y:S01]  /*abe0*/  FFMA.FTZ R153, R32, c[0x0][0x23c], -R176.reuse ;  /* 0x00008f0020997a23 */ /* 0x100fe200000108b0 */
[C---:B-1----:R-:W-:Y:S01]  /*abf0*/  F2FP.PACK_AB R27, R162.reuse, R161 ;  /* 0x000000a1a21b723e */ /* 0x042fe200000000ff */
[----:B------:R-:W-:Y:S01]  /*ac00*/  FADD.FTZ R191, R163, R191 ;  /* 0x000000bfa3bf7221 */ /* 0x000fe20000010000 */
[----:B------:R-:W1:Y:S01]  /*ac10*/  MUFU.EX2 R152, R152 ;  /* 0x0000009800987308 */ /* 0x000e620000000800 */
[----:B------:R-:W-:Y:S02]  /*ac20*/  FFMA.FTZ R154, R33, c[0x0][0x23c], -R176 ;  /* 0x00008f00219a7a23 */ /* 0x000fe400000108b0 */
[----:B------:R-:W4:Y:S02]  /*ac30*/  LDSM.16.MT88.4 R144, [R226+0xb000] ;  /* 0x00b00000e290783b */ /* 0x000f240000004200 */
[C---:B------:R-:W-:Y:S05]  /*ac40*/  HMMA.16816.F32 R4, R24.reuse, R148, R4 ;  /* 0x000000941804723c */ /* 0x040fea0000001804 */
[----:B------:R-:W-:Y:S01]  /*ac50*/  MUFU.EX2 R153, R153 ;  /* 0x0000009900997308 */ /* 0x000fe20000000800 */
[--C-:B------:R-:W-:Y:S02]  /*ac60*/  FFMA.FTZ R155, R35, c[0x0][0x23c], -R165.reuse ;  /* 0x00008f00239b7a23 */ /* 0x100fe400000108a5 */
[----:B------:R-:W1:Y:S01]  /*ac70*/  LDSM.16.MT88.4 R32, [R229+0xb800] ;  /* 0x00b80000e520783b */ /* 0x000e620000004200 */
[C---:B------:R-:W-:Y:S03]  /*ac80*/  HMMA.16816.F32 R8, R24.reuse, R150, R8 ;  /* 0x000000961808723c */ /* 0x040fe60000001808 */
[----:B------:R-:W-:Y:S03]  /*ac90*/  FADD.FTZ R162, R162, R186 ;  /* 0x000000baa2a27221 */ /* 0x000fe60000010000 */
[----:B------:R-:W1:Y:S01]  /*aca0*/  MUFU.EX2 R154, R154 ;  /* 0x0000009a009a7308 */ /* 0x000e620000000800 */
[----:B------:R-:W1:Y:S01]  /*acb0*/  LDSM.16.MT88.4 R148, [R228+0xb800] ;  /* 0x00b80000e494783b */ /* 0x000e620000004200 */
[C---:B-----5:R-:W-:Y:S07]  /*acc0*/  HMMA.16816.F32 R12, R24.reuse, R156, R12 ;  /* 0x0000009c180c723c */ /* 0x060fee000000180c */
[--C-:B------:R-:W-:Y:S01]  /*acd0*/  FFMA.FTZ R156, R36, c[0x0][0x23c], -R176.reuse ;  /* 0x00008f00249c7a23 */ /* 0x100fe200000108b0 */
[----:B------:R-:W-:Y:S01]  /*ace0*/  MUFU.EX2 R169, R169 ;  /* 0x000000a900a97308 */ /* 0x000fe20000000800 */
[--C-:B------:R-:W-:Y:S01]  /*acf0*/  FFMA.FTZ R157, R37, c[0x0][0x23c], -R176.reuse ;  /* 0x00008f00259d7a23 */ /* 0x100fe200000108b0 */
[C---:B------:R-:W-:Y:S07]  /*ad00*/  HMMA.16816.F32 R132, R24.reuse, R158, R132 ;  /* 0x0000009e1884723c */ /* 0x040fee0000001884 */
[--C-:B------:R-:W-:Y:S01]  /*ad10*/  FFMA.FTZ R158, R38, c[0x0][0x23c], -R165.reuse ;  /* 0x00008f00269e7a23 */ /* 0x100fe200000108a5 */
[----:B------:R-:W5:Y:S01]  /*ad20*/  MUFU.EX2 R155, R155 ;  /* 0x0000009b009b7308 */ /* 0x000f620000000800 */
[C---:B---3--:R-:W-:Y:S03]  /*ad30*/  HMMA.16816.F32 R16, R24.reuse, R28, R16 ;  /* 0x0000001c1810723c */ /* 0x048fe60000001810 */
[--C-:B------:R-:W-:Y:S02]  /*ad40*/  FFMA.FTZ R159, R39, c[0x0][0x23c], -R165.reuse ;  /* 0x00008f00279f7a23 */ /* 0x100fe400000108a5 */
[----:B------:R-:W-:Y:S03]  /*ad50*/  LDSM.16.MT88.4 R36, [R226+0xb800] ;  /* 0x00b80000e224783b */ /* 0x000fe60000004200 */
[C---:B------:R-:W-:Y:S01]  /*ad60*/  HMMA.16816.F32 R136, R24.reuse, R30, R136 ;  /* 0x0000001e1888723c */ /* 0x040fe20000001888 */
[----:B------:R-:W3:Y:S04]  /*ad70*/  MUFU.EX2 R156, R156 ;  /* 0x0000009c009c7308 */ /* 0x000ee80000000800 */
[----:B------:R-:W3:Y:S03]  /*ad80*/  LDSM.16.MT88.4 R28, [R227+0xb800] ;  /* 0x00b80000e31c783b */ /* 0x000ee60000004200 */
[C---:B----4-:R-:W-:Y:S03]  /*ad90*/  HMMA.16816.F32 R140, R24.reuse, R144, R140 ;  /* 0x00000090188c723c */ /* 0x050fe6000000188c */
[----:B------:R-:W4:Y:S04]  /*ada0*/  MUFU.EX2 R157, R157 ;  /* 0x0000009d009d7308 */ /* 0x000f280000000800 */
[--C-:B------:R-:W-:Y:S01]  /*adb0*/  FFMA.FTZ R145, R40, c[0x0][0x23c], -R176.reuse ;  /* 0x00008f0028917a23 */ /* 0x100fe200000108b0 */
[----:B------:R-:W-:Y:S04]  /*adc0*/  HMMA.16816.F32 R20, R24, R146, R20 ;  /* 0x000000921814723c */ /* 0x000fe80000001814 */
[----:B------:R-:W-:Y:S01]  /*add0*/  FFMA.FTZ R144, R41, c[0x0][0x23c], -R176 ;  /* 0x00008f0029907a23 */ /* 0x000fe200000108b0 */
[----:B------:R-:W-:Y:S02]  /*ade0*/  MUFU.EX2 R158, R158 ;  /* 0x0000009e009e7308 */ /* 0x000fe40000000800 */
[--C-:B------:R-:W-:Y:S01]  /*adf0*/  FFMA.FTZ R147, R42, c[0x0][0x23c], -R165.reuse ;  /* 0x00008f002a937a23 */ /* 0x100fe200000108a5 */
[----:B--2---:R-:W-:Y:S01]  /*ae00*/  F2FP.PACK_AB R24, R192, R163 ;  /* 0x000000a3c018723e */ /* 0x004fe200000000ff */
[----:B------:R-:W-:Y:S02]  /*ae10*/  FFMA.FTZ R146, R43, c[0x0][0x23c], -R165 ;  /* 0x00008f002b927a23 */ /* 0x000fe400000108a5 */
[----:B------:R-:W-:Y:S01]  /*ae20*/  LDSM.16.MT88.4 R40, [R228+0xc000] ;  /* 0x00c00000e428783b */ /* 0x000fe20000004200 */
[----:B-1----:R-:W-:Y:S01]  /*ae30*/  F2FP.PACK_AB R25, R152, R168 ;  /* 0x000000a89819723e */ /* 0x002fe200000000ff */
[----:B------:R-:W-:Y:S01]  /*ae40*/  FADD.FTZ R168, R168, R162 ;  /* 0x000000a2a8a87221 */ /* 0x000fe20000010000 */
[----:B------:R-:W-:Y:S01]  /*ae50*/  F2FP.PACK_AB R26, R154, R153 ;  /* 0x000000999a1a723e */ /* 0x000fe200000000ff */
[----:B------:R-:W1:Y:S01]  /*ae60*/  MUFU.EX2 R159, R159 ;  /* 0x0000009f009f7308 */ /* 0x000e620000000800 */
[----:B-----5:R-:W-:Y:S01]  /*ae70*/  F2FP.PACK_AB R27, R155, R169 ;  /* 0x000000a99b1b723e */ /* 0x020fe200000000ff */
[----:B------:R-:W-:Y:S02]  /*ae80*/  FADD.FTZ R192, R192, R191 ;  /* 0x000000bfc0c07221 */ /* 0x000fe40000010000 */
[----:B------:R-:W-:Y:S02]  /*ae90*/  FADD.FTZ R168, R152, R168 ;  /* 0x000000a898a87221 */ /* 0x000fe40000010000 */
[----:B------:R-:W-:Y:S02]  /*aea0*/  FADD.FTZ R192, R153, R192 ;  /* 0x000000c099c07221 */ /* 0x000fe40000010000 */
[C---:B------:R-:W-:Y:S02]  /*aeb0*/  HMMA.16816.F32 R4, R24.reuse, R32, R4 ;  /* 0x000000201804723c */ /* 0x040fe40000001804 */
[----:B------:R-:W-:Y:S01]  /*aec0*/  MUFU.EX2 R145, R145 ;  /* 0x0000009100917308 */ /* 0x000fe20000000800 */
[----:B------:R-:W-:Y:S02]  /*aed0*/  FADD.FTZ R154, R154, R192 ;  /* 0x000000c09a9a7221 */ /* 0x000fe40000010000 */
[----:B------:R-:W-:Y:S02]  /*aee0*/  FADD.FTZ R169, R169, R168 ;  /* 0x000000a8a9a97221 */ /* 0x000fe40000010000 */
[----:B---3--:R-:W-:Y:S01]  /*aef0*/  FADD.FTZ R154, R156, R154 ;  /* 0x0000009a9c9a7221 */ /* 0x008fe20000010000 */
[C---:B------:R-:W-:Y:S01]  /*af00*/  HMMA.16816.F32 R8, R24.reuse, R34, R8 ;  /* 0x000000221808723c */ /* 0x040fe20000001808 */
[----:B------:R-:W2:Y:S03]  /*af10*/  LDSM.16.MT88.4 R32, [R229+0xc000] ;  /* 0x00c00000e520783b */ /* 0x000ea60000004200 */
[----:B------:R-:W3:Y:S01]  /*af20*/  MUFU.EX2 R144, R144 ;  /* 0x0000009000907308 */ /* 0x000ee20000000800 */
[----:B----4-:R-:W-:Y:S02]  /*af30*/  FADD.FTZ R154, R157, R154 ;  /* 0x0000009a9d9a7221 */ /* 0x010fe40000010000 */
[----:B------:R-:W-:Y:S01]  /*af40*/  FADD.FTZ R169, R155, R169 ;  /* 0x000000a99ba97221 */ /* 0x000fe20000010000 */
[C---:B------:R-:W-:Y:S06]  /*af50*/  HMMA.16816.F32 R12, R24.reuse, R148, R12 ;  /* 0x00000094180c723c */ /* 0x040fec000000180c */
[----:B------:R-:W-:Y:S01]  /*af60*/  MUFU.EX2 R147, R147 ;  /* 0x0000009300937308 */ /* 0x000fe20000000800 */
[--C-:B------:R-:W-:Y:S01]  /*af70*/  FFMA.FTZ R148, R56, c[0x0][0x23c], -R176.reuse ;  /* 0x00008f0038947a23 */ /* 0x100fe200000108b0 */
[C---:B------:R-:W-:Y:S04]  /*af80*/  HMMA.16816.F32 R132, R24.reuse, R150, R132 ;  /* 0x000000961884723c */ /* 0x040fe80000001884 */
[--C-:B------:R-:W-:Y:S02]  /*af90*/  FFMA.FTZ R56, R57, c[0x0][0x23c], -R176.reuse ;  /* 0x00008f0039387a23 */ /* 0x100fe400000108b0 */
[--C-:B------:R-:W-:Y:S02]  /*afa0*/  FFMA.FTZ R57, R58, c[0x0][0x23c], -R165.reuse ;  /* 0x00008f003a397a23 */ /* 0x100fe400000108a5 */
[----:B------:R-:W4:Y:S01]  /*afb0*/  MUFU.EX2 R146, R146 ;  /* 0x0000009200927308 */ /* 0x000f220000000800 */
[C---:B------:R-:W-:Y:S03]  /*afc0*/  HMMA.16816.F32 R16, R24.reuse, R28, R16 ;  /* 0x0000001c1810723c */ /* 0x040fe60000001810 */
[--C-:B------:R-:W-:Y:S02]  /*afd0*/  FFMA.FTZ R58, R59, c[0x0][0x23c], -R165.reuse ;  /* 0x00008f003b3a7a23 */ /* 0x100fe400000108a5 */
[--C-:B------:R-:W-:Y:S02]  /*afe0*/  FFMA.FTZ R59, R60, c[0x0][0x23c], -R176.reuse ;  /* 0x00008f003c3b7a23 */ /* 0x100fe400000108b0 */
[--C-:B------:R-:W-:Y:S01]  /*aff0*/  FFMA.FTZ R60, R61, c[0x0][0x23c], -R176.reuse ;  /* 0x00008f003d3c7a23 */ /* 0x100fe200000108b0 */
[C---:B------:R-:W-:Y:S01]  /*b000*/  HMMA.16816.F32 R136, R24.reuse, R30, R136 ;  /* 0x0000001e1888723c */ /* 0x040fe20000001888 */
[----:B------:R-:W-:Y:S01]  /*b010*/  MUFU.EX2 R44, R44 ;  /* 0x0000002c002c7308 */ /* 0x000fe20000000800 */
[----:B------:R-:W5:Y:S02]  /*b020*/  LDSM.16.MT88.4 R28, [R227+0xc000] ;  /* 0x00c00000e31c783b */ /* 0x000f640000004200 */
[--C-:B------:R-:W-:Y:S02]  /*b030*/  FFMA.FTZ R61, R62, c[0x0][0x23c], -R165.reuse ;  /* 0x00008f003e3d7a23 */ /* 0x100fe400000108a5 */
[--C-:B------:R-:W-:Y:S02]  /*b040*/  FFMA.FTZ R62, R64, c[0x0][0x23c], -R176.reuse ;  /* 0x00008f00403e7a23 */ /* 0x100fe400000108b0 */
[C---:B------:R-:W-:Y:S03]  /*b050*/  HMMA.16816.F32 R140, R24.reuse, R36, R140 ;  /* 0x00000024188c723c */ /* 0x040fe6000000188c */
[----:B------:R-:W2:Y:S01]  /*b060*/  MUFU.EX2 R45, R45 ;  /* 0x0000002d002d7308 */ /* 0x000ea20000000800 */
[--C-:B------:R-:W-:Y:S02]  /*b070*/  FFMA.FTZ R64, R65, c[0x0][0x23c], -R176.reuse ;  /* 0x00008f0041407a23 */ /* 0x100fe400000108b0 */
[--C-:B------:R-:W-:Y:S02]  /*b080*/  FFMA.FTZ R65, R66, c[0x0][0x23c], -R165.reuse ;  /* 0x00008f0042417a23 */ /* 0x100fe400000108a5 */
[----:B------:R-:W-:Y:S01]  /*b090*/  HMMA.16816.F32 R20, R24, R38, R20 ;  /* 0x000000261814723c */ /* 0x000fe20000001814 */
[----:B------:R-:W5:Y:S03]  /*b0a0*/  LDSM.16.MT88.4 R36, [R226+0xc000] ;  /* 0x00c00000e224783b */ /* 0x000f660000004200 */
[----:B------:R-:W-:Y:S01]  /*b0b0*/  FFMA.FTZ R66, R67, c[0x0][0x23c], -R165 ;  /* 0x00008f0043427a23 */ /* 0x000fe200000108a5 */
[----:B------:R-:W-:Y:S01]  /*b0c0*/  MUFU.EX2 R46, R46 ;  /* 0x0000002e002e7308 */ /* 0x000fe20000000800 */
[--C-:B------:R-:W-:Y:S01]  /*b0d0*/  FFMA.FTZ R67, R68, c[0x0][0x23c], -R176.reuse ;  /* 0x00008f0044437a23 */ /* 0x100fe200000108b0 */
[----:B------:R-:W-:Y:S01]  /*b0e0*/  F2FP.PACK_AB R24, R157, R156 ;  /* 0x0000009c9d18723e */ /* 0x000fe200000000ff */
[----:B------:R-:W-:Y:S01]  /*b0f0*/  FFMA.FTZ R68, R69, c[0x0][0x23c], -R176 ;  /* 0x00008f0045447a23 */ /* 0x000fe200000108b0 */
[----:B-1----:R-:W-:Y:S03]  /*b100*/  F2FP.PACK_AB R25, R159, R158 ;  /* 0x0000009e9f19723e */ /* 0x002fe600000000ff */
[----:B---3--:R-:W-:Y:S01]  /*b110*/  F2FP.PACK_AB R26, R144, R145 ;  /* 0x00000091901a723e */ /* 0x008fe200000000ff */
[----:B------:R-:W-:Y:S01]  /*b120*/  FADD.FTZ R158, R158, R169 ;  /* 0x000000a99e9e7221 */ /* 0x000fe20000010000 */
[----:B----4-:R-:W-:Y:S01]  /*b130*/  F2FP.PACK_AB R27, R146, R147 ;  /* 0x00000093921b723e */ /* 0x010fe200000000ff */
[----:B------:R-:W1:Y:S01]  /*b140*/  MUFU.EX2 R47, R47 ;  /* 0x0000002f002f7308 */ /* 0x000e620000000800 */
[----:B------:R-:W-:Y:S02]  /*b150*/  FADD.FTZ R145, R145, R154 ;  /* 0x0000009a91917221 */ /* 0x000fe40000010000 */
[----:B------:R-:W-:Y:S02]  /*b160*/  FADD.FTZ R158, R159, R158 ;  /* 0x0000009e9f9e7221 */ /* 0x000fe40000010000 */
[--C-:B------:R-:W-:Y:S01]  /*b170*/  FFMA.FTZ R69, R70, c[0x0][0x23c], -R165.reuse ;  /* 0x00008f0046457a23 */ /* 0x100fe200000108a5 */
        /* <DEDUP_REMOVED lines=9> */
[--C-:B------:R-:W-:Y:S01]  /*b210*/  FFMA.FTZ R71, R72, c[0x0][0x23c], -R176.reuse ;  /* 0x00008f0048477a23 */ /* 0x100fe200000108b0 */
[C---:B------:R-:W-:Y:S04]  /*b220*/  HMMA.16816.F32 R12, R24.reuse, R40, R12 ;  /* 0x00000028180c723c */ /* 0x040fe8000000180c */
        /* <DEDUP_REMOVED lines=8> */
[C---:B-----5:R-:W-:Y:S01]  /*b2b0*/  HMMA.16816.F32 R16, R24.reuse, R28, R16 ;  /* 0x0000001c1810723c */ /* 0x060fe20000001810 */
[----:B------:R-:W4:Y:S03]  /*b2c0*/  MUFU.EX2 R51, R51 ;  /* 0x0000003300337308 */ /* 0x000f260000000800 */
[--C-:B------:R-:W-:Y:S02]  /*b2d0*/  FFMA.FTZ R77, R78, c[0x0][0x23c], -R165.reuse ;  /* 0x00008f004e4d7a23 */ /* 0x100fe400000108a5 */
[--C-:B------:R-:W-:Y:S02]  /*b2e0*/  FFMA.FTZ R78, R80, c[0x0][0x23c], -R176.reuse ;  /* 0x00008f00504e7a23 */ /* 0x100fe400000108b0 */
[C---:B------:R-:W-:Y:S01]  /*b2f0*/  HMMA.16816.F32 R136, R24.reuse, R30, R136 ;  /* 0x0000001e1888723c */ /* 0x040fe20000001888 */
[----:B------:R-:W5:Y:S02]  /*b300*/  LDSM.16.MT88.4 R28, [R228+0xc800] ;  /* 0x00c80000e41c783b */ /* 0x000f640000004200 */
        /* <DEDUP_REMOVED lines=8> */
[----:B------:R-:W5:Y:S03]  /*b390*/  LDSM.16.MT88.4 R36, [R227+0xc800] ;  /* 0x00c80000e324783b */ /* 0x000f660000004200 */
[--C-:B------:R-:W-:Y:S02]  /*b3a0*/  FFMA.FTZ R84, R85, c[0x0][0x23c], -R176.reuse ;  /* 0x00008f0055547a23 */ /* 0x100fe400000108b0 */
[--C-:B------:R-:W-:Y:S01]  /*b3b0*/  FFMA.FTZ R85, R86, c[0x0][0x23c], -R165.reuse ;  /* 0x00008f0056557a23 */ /* 0x100fe200000108a5 */
[----:B------:R-:W-:Y:S01]  /*b3c0*/  MUFU.EX2 R54, R54 ;  /* 0x0000003600367308 */ /* 0x000fe20000000800 */
[----:B------:R-:W-:Y:S01]  /*b3d0*/  F2FP.PACK_AB R24, R45, R44 ;  /* 0x0000002c2d18723e */ /* 0x000fe200000000ff */
[----:B------:R-:W-:Y:S03]  /*b3e0*/  FFMA.FTZ R86, R87, c[0x0][0x23c], -R165 ;  /* 0x00008f0057567a23 */ /* 0x000fe600000108a5 */
[----:B-1----:R-:W-:Y:S01]  /*b3f0*/  F2FP.PACK_AB R25, R47, R46 ;  /* 0x0000002e2f19723e */ /* 0x002fe200000000ff */
[----:B------:R-:W-:Y:S01]  /*b400*/  FADD.FTZ R46, R46, R147 ;  /* 0x000000932e2e7221 */ /* 0x000fe20000010000 */
[----:B---3--:R-:W-:Y:S01]  /*b410*/  F2FP.PACK_AB R26, R49, R48 ;  /* 0x00000030311a723e */ /* 0x008fe200000000ff */
[--C-:B------:R-:W-:Y:S01]  /*b420*/  FFMA.FTZ R87, R88, c[0x0][0x23c], -R176.reuse ;  /* 0x00008f0058577a23 */ /* 0x100fe200000108b0 */
[----:B----4-:R-:W-:Y:S01]  /*b430*/  F2FP.PACK_AB R27, R51, R50 ;  /* 0x00000032331b723e */ /* 0x010fe200000000ff */
[----:B------:R-:W1:Y:S01]  /*b440*/  MUFU.EX2 R55, R55 ;  /* 0x0000003700377308 */ /* 0x000e620000000800 */
[--C-:B------:R-:W-:Y:S02]  /*b450*/  FFMA.FTZ R88, R89, c[0x0][0x23c], -R176.reuse ;  /* 0x00008f0059587a23 */ /* 0x100fe400000108b0 */
[--C-:B------:R-:W-:Y:S02]  /*b460*/  FFMA.FTZ R89, R90, c[0x0][0x23c], -R165.reuse ;  /* 0x00008f005a597a23 */ /* 0x100fe400000108a5 */
[--C-:B------:R-:W-:Y:S01]  /*b470*/  FFMA.FTZ R90, R91, c[0x0][0x23c], -R165.reuse ;  /* 0x00008f005b5a7a23 */ /* 0x100fe200000108a5 */
[C---:B--2---:R-:W-:Y:S03]  /*b480*/  HMMA.16816.F32 R4, R24.reuse, R32, R4 ;  /* 0x000000201804723c */ /* 0x044fe60000001804 */
[--C-:B------:R-:W-:Y:S01]  /*b490*/  FFMA.FTZ R91, R93, c[0x0][0x23c], -R176.reuse ;  /* 0x00008f005d5b7a23 */ /* 0x100fe200000108b0 */
[----:B------:R-:W-:Y:S01]  /*b4a0*/  MUFU.EX2 R148, R148 ;  /* 0x0000009400947308 */ /* 0x000fe20000000800 */
[--C-:B------:R-:W-:Y:S02]  /*b4b0*/  FFMA.FTZ R93, R94, c[0x0][0x23c], -R165.reuse ;  /* 0x00008f005e5d7a23 */ /* 0x100fe400000108a5 */
[--C-:B------:R-:W-:Y:S01]  /*b4c0*/  FFMA.FTZ R94, R96, c[0x0][0x23c], -R176.reuse ;  /* 0x00008f00605e7a23 */ /* 0x100fe200000108b0 */
[C---:B------:R-:W-:Y:S01]  /*b4d0*/  HMMA.16816.F32 R8, R24.reuse, R34, R8 ;  /* 0x000000221808723c */ /* 0x040fe20000001808 */
[----:B------:R-:W-:Y:S03]  /*b4e0*/  LDSM.16.MT88.4 R32, [R228+0xd000] ;  /* 0x00d00000e420783b */ /* 0x000fe60000004200 */
[--C-:B------:R-:W-:Y:S02]  /*b4f0*/  FFMA.FTZ R96, R98, c[0x0][0x23c], -R165.reuse ;  /* 0x00008f0062607a23 */ /* 0x100fe400000108a5 */
[----:B------:R-:W2:Y:S01]  /*b500*/  MUFU.EX2 R56, R56 ;  /* 0x0000003800387308 */ /* 0x000ea20000000800 */
[--C-:B------:R-:W-:Y:S01]  /*b510*/  FFMA.FTZ R98, R101, c[0x0][0x23c], -R176.reuse ;  /* 0x00008f0065627a23 */ /* 0x100fe200000108b0 */
[C---:B-----5:R-:W-:Y:S04]  /*b520*/  HMMA.16816.F32 R12, R24.reuse, R28, R12 ;  /* 0x0000001c180c723c */ /* 0x060fe8000000180c */
[--C-:B------:R-:W-:Y:S02]  /*b530*/  FFMA.FTZ R101, R103, c[0x0][0x23c], -R165.reuse ;  /* 0x00008f0067657a23 */ /* 0x100fe400000108a5 */
[--C-:B------:R-:W-:Y:S02]  /*b540*/  FFMA.FTZ R103, R105, c[0x0][0x23c], -R176.reuse ;  /* 0x00008f0069677a23 */ /* 0x100fe400000108b0 */
[----:B------:R-:W-:Y:S01]  /*b550*/  MUFU.EX2 R57, R57 ;  /* 0x0000003900397308 */ /* 0x000fe20000000800 */
[C---:B------:R-:W-:Y:S01]  /*b560*/  HMMA.16816.F32 R132, R24.reuse, R30, R132 ;  /* 0x0000001e1884723c */ /* 0x040fe20000001884 */
[----:B------:R-:W3:Y:S02]  /*b570*/  LDSM.16.MT88.4 R28, [R229+0xd000] ;  /* 0x00d00000e51c783b */ /* 0x000ee40000004200 */
[--C-:B------:R-:W-:Y:S02]  /*b580*/  FFMA.FTZ R105, R107, c[0x0][0x23c], -R165.reuse ;  /* 0x00008f006b697a23 */ /* 0x100fe400000108a5 */
[--C-:B------:R-:W-:Y:S02]  /*b590*/  FFMA.FTZ R107, R109, c[0x0][0x23c], -R176.reuse ;  /* 0x00008f006d6b7a23 */ /* 0x100fe400000108b0 */
[--C-:B------:R-:W-:Y:S01]  /*b5a0*/  FFMA.FTZ R109, R111, c[0x0][0x23c], -R165.reuse ;  /* 0x00008f006f6d7a23 */ /* 0x100fe200000108a5 */
[C---:B------:R-:W-:Y:S01]  /*b5b0*/  HMMA.16816.F32 R16, R24.reuse, R36, R16 ;  /* 0x000000241810723c */ /* 0x040fe20000001810 */
[----:B------:R-:W4:Y:S03]  /*b5c0*/  MUFU.EX2 R58, R58 ;  /* 0x0000003a003a7308 */ /* 0x000f260000000800 */
[--C-:B------:R-:W-:Y:S02]  /*b5d0*/  FFMA.FTZ R111, R113, c[0x0][0x23c], -R176.reuse ;  /* 0x00008f00716f7a23 */ /* 0x100fe400000108b0 */
[----:B------:R-:W-:Y:S02]  /*b5e0*/  FFMA.FTZ R113, R115, c[0x0][0x23c], -R165 ;  /* 0x00008f0073717a23 */ /* 0x000fe400000108a5 */
[C---:B------:R-:W-:Y:S01]  /*b5f0*/  HMMA.16816.F32 R136, R24.reuse, R38, R136 ;  /* 0x000000261888723c */ /* 0x040fe20000001888 */
[----:B------:R-:W5:Y:S02]  /*b600*/  LDSM.16.MT88.4 R36, [R227+0xd000] ;  /* 0x00d00000e324783b */ /* 0x000f640000004200 */
[----:B------:R-:W-:Y:S01]  /*b610*/  MUFU.EX2 R59, R59 ;  /* 0x0000003b003b7308 */ /* 0x000fe20000000800 */
[----:B------:R-:W-:Y:S02]  /*b620*/  FFMA.FTZ R115, R117, c[0x0][0x23c], -R176 ;  /* 0x00008f0075737a23 */ /* 0x000fe400000108b0 */
[----:B------:R-:W-:Y:S02]  /*b630*/  FADD.FTZ R46, R47, R46 ;  /* 0x0000002e2f2e7221 */ /* 0x000fe40000010000 */
[C---:B------:R-:W-:Y:S04]  /*b640*/  HMMA.16816.F32 R140, R24.reuse, R40, R140 ;  /* 0x00000028188c723c */ /* 0x040fe8000000188c */
[----:B------:R-:W-:Y:S01]  /*b650*/  FFMA.FTZ R47, R125, c[0x0][0x23c], -R176 ;  /* 0x00008f007d2f7a23 */ /* 0x000fe200000108b0 */
[----:B------:R-:W-:Y:S01]  /*b660*/  MUFU.EX2 R60, R60 ;  /* 0x0000003c003c7308 */ /* 0x000fe20000000800 */
[----:B------:R-:W-:Y:S02]  /*b670*/  FADD.FTZ R46, R50, R46 ;  /* 0x0000002e322e7221 */ /* 0x000fe40000010000 */
[----:B------:R-:W-:Y:S01]  /*b680*/  HMMA.16816.F32 R20, R24, R42, R20 ;  /* 0x0000002a1814723c */ /* 0x000fe20000001814 */
[----:B------:R-:W5:Y:S03]  /*b690*/  LDSM.16.MT88.4 R40, [R226+0xd000] ;  /* 0x00d00000e228783b */ /* 0x000f660000004200 */
[----:B------:R-:W-:Y:S02]  /*b6a0*/  FFMA.FTZ R50, R128, c[0x0][0x23c], -R176 ;  /* 0x00008f0080327a23 */ /* 0x000fe400000108b0 */
[----:B------:R-:W-:Y:S01]  /*b6b0*/  FADD.FTZ R51, R51, R46 ;  /* 0x0000002e33337221 */ /* 0x000fe20000010000 */
[----:B------:R-:W5:Y:S01]  /*b6c0*/  MUFU.EX2 R61, R61 ;  /* 0x0000003d003d7308 */ /* 0x000f620000000800 */
[----:B------:R-:W-:Y:S01]  /*b6d0*/  F2FP.PACK_AB R24, R53, R52 ;  /* 0x000000343518723e */ /* 0x000fe200000000ff */
[----:B------:R-:W-:Y:S03]  /*b6e0*/  FFMA.FTZ R46, R124, c[0x0][0x23c], -R176 ;  /* 0x00008f007c2e7a23 */ /* 0x000fe600000108b0 */
[C---:B-1----:R-:W-:Y:S01]  /*b6f0*/  F2FP.PACK_AB R25, R55.reuse, R54 ;  /* 0x000000363719723e */ /* 0x042fe200000000ff */
[----:B------:R-:W-:Y:S01]  /*b700*/  FADD.FTZ R51, R54, R51 ;  /* 0x0000003336337221 */ /* 0x000fe20000010000 */
[----:B--2---:R-:W-:Y:S02]  /*b710*/  F2FP.PACK_AB R26, R56, R148 ;  /* 0x00000094381a723e */ /* 0x004fe400000000ff */
[C---:B----4-:R-:W-:Y:S01]  /*b720*/  F2FP.PACK_AB R27, R58.reuse, R57 ;  /* 0x000000393a1b723e */ /* 0x050fe200000000ff */
[----:B------:R-:W1:Y:S01]  /*b730*/  MUFU.EX2 R63, R63 ;  /* 0x0000003f003f7308 */ /* 0x000e620000000800 */
[----:B------:R-:W-:Y:S04]  /*b740*/  FADD.FTZ R55, R55, R51 ;  /* 0x0000003337377221 */ /* 0x000fe80000010000 */
[----:B------:R-:W-:Y:S01]  /*b750*/  FADD.FTZ R55, R57, R55 ;  /* 0x0000003739377221 */ /* 0x000fe20000010000 */
[C---:B---3--:R-:W-:Y:S03]  /*b760*/  HMMA.16816.F32 R4, R24.reuse, R28, R4 ;  /* 0x0000001c1804723c */ /* 0x048fe60000001804 */
[----:B------:R-:W-:Y:S01]  /*b770*/  FADD.FTZ R58, R58, R55 ;  /* 0x000000373a3a7221 */ /* 0x000fe20000010000 */
[----:B------:R-:W-:Y:S04]  /*b780*/  MUFU.EX2 R62, R62 ;  /* 0x0000003e003e7308 */ /* 0x000fe80000000800 */
[C---:B------:R-:W-:Y:S01]  /*b790*/  HMMA.16816.F32 R8, R24.reuse, R30, R8 ;  /* 0x0000001e1808723c */ /* 0x040fe20000001808 */
[----:B------:R-:W2:Y:S03]  /*b7a0*/  LDSM.16.MT88.4 R28, [R229+0xd800] ;  /* 0x00d80000e51c783b */ /* 0x000ea60000004200 */
[----:B-----5:R-:W-:Y:S02]  /*b7b0*/  FADD.FTZ R58, R61, R58 ;  /* 0x0000003a3d3a7221 */ /* 0x020fe40000010000 */
[----:B------:R-:W3:Y:S02]  /*b7c0*/  MUFU.EX2 R64, R64 ;  /* 0x0000004000407308 */ /* 0x000ee40000000800 */
[C---:B------:R-:W-:Y:S08]  /*b7d0*/  HMMA.16816.F32 R12, R24.reuse, R32, R12 ;  /* 0x00000020180c723c */ /* 0x040ff0000000180c */
[----:B------:R-:W-:Y:S01]  /*b7e0*/  MUFU.EX2 R65, R65 ;  /* 0x0000004100417308 */ /* 0x000fe20000000800 */
[C---:B------:R-:W-:Y:S01]  /*b7f0*/  HMMA.16816.F32 R132, R24.reuse, R34, R132 ;  /* 0x000000221884723c */ /* 0x040fe20000001884 */
[----:B------:R-:W4:Y:S07]  /*b800*/  LDSM.16.MT88.4 R32, [R228+0xd800] ;  /* 0x00d80000e420783b */ /* 0x000f2e0000004200 */
[C---:B------:R-:W-:Y:S01]  /*b810*/  HMMA.16816.F32 R16, R24.reuse, R36, R16 ;  /* 0x000000241810723c */ /* 0x040fe20000001810 */
[----:B------:R-:W5:Y:S07]  /*b820*/  MUFU.EX2 R66, R66 ;  /* 0x0000004200427308 */ /* 0x000f6e0000000800 */
[C---:B------:R-:W-:Y:S01]  /*b830*/  HMMA.16816.F32 R136, R24.reuse, R38, R136 ;  /* 0x000000261888723c */ /* 0x040fe20000001888 */
[----:B------:R-:W4:Y:S02]  /*b840*/  LDSM.16.MT88.4 R36, [R227+0xd800] ;  /* 0x00d80000e324783b */ /* 0x000f240000004200 */
[----:B------:R-:W-:Y:S05]  /*b850*/  MUFU.EX2 R67, R67 ;  /* 0x0000004300437308 */ /* 0x000fea0000000800 */
[C---:B------:R-:W-:Y:S05]  /*b860*/  HMMA.16816.F32 R140, R24.reuse, R40, R140 ;  /* 0x00000028188c723c */ /* 0x040fea000000188c */
[----:B------:R-:W2:Y:S03]  /*b870*/  MUFU.EX2 R68, R68 ;  /* 0x0000004400447308 */ /* 0x000ea60000000800 */
[----:B------:R-:W-:Y:S01]  /*b880*/  HMMA.16816.F32 R20, R24, R42, R20 ;  /* 0x0000002a1814723c */ /* 0x000fe20000001814 */
[----:B------:R-:W4:Y:S06]  /*b890*/  LDSM.16.MT88.4 R40, [R226+0xd800] ;  /* 0x00d80000e228783b */ /* 0x000f2c0000004200 */
[----:B------:R-:W-:Y:S01]  /*b8a0*/  MUFU.EX2 R69, R69 ;  /* 0x0000004500457308 */ /* 0x000fe20000000800 */
[----:B------:R-:W-:Y:S04]  /*b8b0*/  F2FP.PACK_AB R24, R60, R59 ;  /* 0x0000003b3c18723e */ /* 0x000fe800000000ff */
[C---:B-1----:R-:W-:Y:S01]  /*b8c0*/  F2FP.PACK_AB R25, R63.reuse, R61 ;  /* 0x0000003d3f19723e */ /* 0x042fe200000000ff */
[----:B------:R-:W-:Y:S01]  /*b8d0*/  FADD.FTZ R63, R63, R58 ;  /* 0x0000003a3f3f7221 */ /* 0x000fe20000010000 */
[----:B---3--:R-:W-:Y:S02]  /*b8e0*/  F2FP.PACK_AB R26, R64, R62 ;  /* 0x0000003e401a723e */ /* 0x008fe400000000ff */
[C---:B-----5:R-:W-:Y:S01]  /*b8f0*/  F2FP.PACK_AB R27, R66.reuse, R65 ;  /* 0x00000041421b723e */ /* 0x060fe200000000ff */
[----:B------:R-:W1:Y:S01]  /*b900*/  MUFU.EX2 R70, R70 ;  /* 0x0000004600467308 */ /* 0x000e620000000800 */
[----:B------:R-:W-:Y:S04]  /*b910*/  FADD.FTZ R63, R65, R63 ;  /* 0x0000003f413f7221 */ /* 0x000fe80000010000 */
[----:B------:R-:W-:Y:S01]  /*b920*/  FADD.FTZ R63, R66, R63 ;  /* 0x0000003f423f7221 */ /* 0x000fe20000010000 */
[C---:B--2---:R-:W-:Y:S04]  /*b930*/  HMMA.16816.F32 R4, R24.reuse, R28, R4 ;  /* 0x0000001c1804723c */ /* 0x044fe80000001804 */
[----:B------:R-:W-:Y:S04]  /*b940*/  MUFU.EX2 R71, R71 ;  /* 0x0000004700477308 */ /* 0x000fe80000000800 */
[C---:B------:R-:W-:Y:S01]  /*b950*/  HMMA.16816.F32 R8, R24.reuse, R30, R8 ;  /* 0x0000001e1808723c */ /* 0x040fe20000001808 */
[----:B------:R-:W2:Y:S05]  /*b960*/  LDSM.16.MT88.4 R28, [R229+0xe000] ;  /* 0x00e00000e51c783b */ /* 0x000eaa0000004200 */
[----:B------:R-:W3:Y:S02]  /*b970*/  MUFU.EX2 R72, R72 ;  /* 0x0000004800487308 */ /* 0x000ee40000000800 */
[C---:B----4-:R-:W-:Y:S08]  /*b980*/  HMMA.16816.F32 R12, R24.reuse, R32, R12 ;  /* 0x00000020180c723c */ /* 0x050ff0000000180c */
        /* <DEDUP_REMOVED lines=14> */
[----:B-1----:R-:W-:Y:S01]  /*ba70*/  F2FP.PACK_AB R25, R70, R69 ;  /* 0x000000454619723e */ /* 0x002fe200000000ff */
[----:B------:R-:W-:Y:S01]  /*ba80*/  FADD.FTZ R69, R69, R63 ;  /* 0x0000003f45457221 */ /* 0x000fe20000010000 */
[----:B---3--:R-:W-:Y:S02]  /*ba90*/  F2FP.PACK_AB R26, R72, R71 ;  /* 0x00000047481a723e */ /* 0x008fe400000000ff */
[----:B-----5:R-:W-:Y:S01]  /*baa0*/  F2FP.PACK_AB R27, R74, R73 ;  /* 0x000000494a1b723e */ /* 0x020fe200000000ff */
[----:B------:R-:W1:Y:S01]  /*bab0*/  MUFU.EX2 R79, R79 ;  /* 0x0000004f004f7308 */ /* 0x000e620000000800 */
[----:B------:R-:W-:Y:S04]  /*bac0*/  FADD.FTZ R69, R70, R69 ;  /* 0x0000004546457221 */ /* 0x000fe80000010000 */
[----:B------:R-:W-:Y:S01]  /*bad0*/  FADD.FTZ R73, R73, R69 ;  /* 0x0000004549497221 */ /* 0x000fe20000010000 */
[C---:B--2---:R-:W-:Y:S03]  /*bae0*/  HMMA.16816.F32 R4, R24.reuse, R28, R4 ;  /* 0x0000001c1804723c */ /* 0x044fe60000001804 */
[----:B------:R-:W-:Y:S01]  /*baf0*/  FADD.FTZ R73, R74, R73 ;  /* 0x000000494a497221 */ /* 0x000fe20000010000 */
        /* <DEDUP_REMOVED lines=22> */
[C---:B-----5:R-:W-:Y:S01]  /*bc60*/  F2FP.PACK_AB R27, R82.reuse, R81 ;  /* 0x00000051521b723e */ /* 0x060fe200000000ff */
        /* <DEDUP_REMOVED lines=8> */
[----:B------:R-:W-:Y:S02]  /*bcf0*/  MUFU.EX2 R115, R115 ;  /* 0x0000007300737308 */ /* 0x000fe40000000800 */
[C---:B----4-:R-:W-:Y:S08]  /*bd00*/  HMMA.16816.F32 R12, R24.reuse, R32, R12 ;  /* 0x00000020180c723c */ /* 0x050ff0000000180c */
[C---:B------:R-:W-:Y:S01]  /*bd10*/  HMMA.16816.F32 R132, R24.reuse, R34, R132 ;  /* 0x000000221884723c */ /* 0x040fe20000001884 */
[----:B------:R-:W3:Y:S01]  /*bd20*/  MUFU.EX2 R88, R88 ;  /* 0x0000005800587308 */ /* 0x000ee20000000800 */
[----:B------:R-:W4:Y:S06]  /*bd30*/  LDSM.16.MT88.4 R32, [R228+0xf000] ;  /* 0x00f00000e420783b */ /* 0x000f2c0000004200 */
[C---:B------:R-:W-:Y:S03]  /*bd40*/  HMMA.16816.F32 R16, R24.reuse, R36, R16 ;  /* 0x000000241810723c */ /* 0x040fe60000001810 */
[----:B------:R-:W-:Y:S05]  /*bd50*/  MUFU.EX2 R89, R89 ;  /* 0x0000005900597308 */ /* 0x000fea0000000800 */
[C---:B------:R-:W-:Y:S01]  /*bd60*/  HMMA.16816.F32 R136, R24.reuse, R38, R136 ;  /* 0x000000261888723c */ /* 0x040fe20000001888 */
[----:B------:R-:W5:Y:S04]  /*bd70*/  LDSM.16.MT88.4 R36, [R227+0xf000] ;  /* 0x00f00000e324783b */ /* 0x000f680000004200 */
[----:B------:R-:W2:Y:S03]  /*bd80*/  MUFU.EX2 R90, R90 ;  /* 0x0000005a005a7308 */ /* 0x000ea60000000800 */
[C---:B------:R-:W-:Y:S07]  /*bd90*/  HMMA.16816.F32 R140, R24.reuse, R40, R140 ;  /* 0x00000028188c723c */ /* 0x040fee000000188c */
[----:B------:R4:W-:Y:S01]  /*bda0*/  MUFU.EX2 R3, R95 ;  /* 0x0000005f00037308 */ /* 0x0009e20000000800 */
[----:B------:R-:W-:Y:S01]  /*bdb0*/  HMMA.16816.F32 R20, R24, R42, R20 ;  /* 0x0000002a1814723c */ /* 0x000fe20000001814 */
[----:B------:R-:W5:Y:S06]  /*bdc0*/  LDSM.16.MT88.4 R40, [R226+0xf000] ;  /* 0x00f00000e228783b */ /* 0x000f6c0000004200 */
[----:B------:R-:W-:Y:S02]  /*bdd0*/  F2FP.PACK_AB R24, R84, R83 ;  /* 0x000000535418723e */ /* 0x000fe400000000ff */
[----:B-1----:R-:W-:Y:S01]  /*bde0*/  F2FP.PACK_AB R25, R86, R85 ;  /* 0x000000555619723e */ /* 0x002fe200000000ff */
[----:B------:R-:W-:Y:S02]  /*bdf0*/  MUFU.EX2 R92, R92 ;  /* 0x0000005c005c7308 */ /* 0x000fe40000000800 */
[----:B---3--:R-:W-:Y:S01]  /*be00*/  F2FP.PACK_AB R26, R88, R87 ;  /* 0x00000057581a723e */ /* 0x008fe200000000ff */
[----:B------:R-:W-:Y:S01]  /*be10*/  FADD.FTZ R85, R85, R81 ;  /* 0x0000005155557221 */ /* 0x000fe20000010000 */
[----:B--2---:R-:W-:Y:S03]  /*be20*/  F2FP.PACK_AB R27, R90, R89 ;  /* 0x000000595a1b723e */ /* 0x004fe600000000ff */
[----:B------:R-:W-:Y:S03]  /*be30*/  FADD.FTZ R85, R86, R85 ;  /* 0x0000005556557221 */ /* 0x000fe60000010000 */
[----:B------:R-:W1:Y:S01]  /*be40*/  MUFU.EX2 R91, R91 ;  /* 0x0000005b005b7308 */ /* 0x000e620000000800 */
[C---:B------:R-:W-:Y:S03]  /*be50*/  HMMA.16816.F32 R4, R24.reuse, R28, R4 ;  /* 0x0000001c1804723c */ /* 0x040fe60000001804 */
[--C-:B----4-:R-:W-:Y:S02]  /*be60*/  FFMA.FTZ R95, R97, c[0x0][0x23c], -R176.reuse ;  /* 0x00008f00615f7a23 */ /* 0x110fe400000108b0 */
[--C-:B------:R-:W-:Y:S02]  /*be70*/  FFMA.FTZ R97, R99, c[0x0][0x23c], -R165.reuse ;  /* 0x00008f0063617a23 */ /* 0x100fe400000108a5 */
[--C-:B------:R-:W-:Y:S01]  /*be80*/  FFMA.FTZ R99, R100, c[0x0][0x23c], -R176.reuse ;  /* 0x00008f0064637a23 */ /* 0x100fe200000108b0 */
[C---:B------:R-:W-:Y:S01]  /*be90*/  HMMA.16816.F32 R8, R24.reuse, R30, R8 ;  /* 0x0000001e1808723c */ /* 0x040fe20000001808 */
[----:B------:R-:W2:Y:S01]  /*bea0*/  LDSM.16.MT88.4 R28, [R229+0xf800] ;  /* 0x00f80000e51c783b */ /* 0x000ea20000004200 */
[----:B------:R-:W3:Y:S02]  /*beb0*/  MUFU.EX2 R93, R93 ;  /* 0x0000005d005d7308 */ /* 0x000ee40000000800 */
[--C-:B------:R-:W-:Y:S02]  /*bec0*/  FFMA.FTZ R100, R102, c[0x0][0x23c], -R165.reuse ;  /* 0x00008f0066647a23 */ /* 0x100fe400000108a5 */
[--C-:B------:R-:W-:Y:S02]  /*bed0*/  FFMA.FTZ R102, R104, c[0x0][0x23c], -R176.reuse ;  /* 0x00008f0068667a23 */ /* 0x100fe400000108b0 */
[C---:B------:R-:W-:Y:S04]  /*bee0*/  HMMA.16816.F32 R12, R24.reuse, R32, R12 ;  /* 0x00000020180c723c */ /* 0x040fe8000000180c */
[----:B------:R-:W-:Y:S01]  /*bef0*/  MUFU.EX2 R94, R94 ;  /* 0x0000005e005e7308 */ /* 0x000fe20000000800 */
[--C-:B------:R-:W-:Y:S02]  /*bf00*/  FFMA.FTZ R104, R106, c[0x0][0x23c], -R165.reuse ;  /* 0x00008f006a687a23 */ /* 0x100fe400000108a5 */
[--C-:B------:R-:W-:Y:S01]  /*bf10*/  FFMA.FTZ R106, R108, c[0x0][0x23c], -R176.reuse ;  /* 0x00008f006c6a7a23 */ /* 0x100fe200000108b0 */
[C---:B------:R-:W-:Y:S01]  /*bf20*/  HMMA.16816.F32 R132, R24.reuse, R34, R132 ;  /* 0x000000221884723c */ /* 0x040fe20000001884 */
[----:B------:R-:W4:Y:S03]  /*bf30*/  LDSM.16.MT88.4 R32, [R228+0xf800] ;  /* 0x00f80000e420783b */ /* 0x000f260000004200 */
[--C-:B------:R-:W-:Y:S02]  /*bf40*/  FFMA.FTZ R108, R110, c[0x0][0x23c], -R165.reuse ;  /* 0x00008f006e6c7a23 */ /* 0x100fe400000108a5 */
[----:B------:R-:W1:Y:S01]  /*bf50*/  MUFU.EX2 R95, R95 ;  /* 0x0000005f005f7308 */ /* 0x000e620000000800 */
[--C-:B------:R-:W-:Y:S01]  /*bf60*/  FFMA.FTZ R110, R112, c[0x0][0x23c], -R176.reuse ;  /* 0x00008f00706e7a23 */ /* 0x100fe200000108b0 */
[C---:B-----5:R-:W-:Y:S04]  /*bf70*/  HMMA.16816.F32 R16, R24.reuse, R36, R16 ;  /* 0x000000241810723c */ /* 0x060fe80000001810 */
[----:B------:R-:W-:Y:S02]  /*bf80*/  FFMA.FTZ R112, R114, c[0x0][0x23c], -R165 ;  /* 0x00008f0072707a23 */ /* 0x000fe400000108a5 */
[----:B------:R-:W-:Y:S02]  /*bf90*/  FFMA.FTZ R114, R116, c[0x0][0x23c], -R176 ;  /* 0x00008f0074727a23 */ /* 0x000fe400000108b0 */
[C---:B------:R-:W-:Y:S01]  /*bfa0*/  HMMA.16816.F32 R136, R24.reuse, R38, R136 ;  /* 0x000000261888723c */ /* 0x040fe20000001888 */
[----:B------:R-:W-:Y:S01]  /*bfb0*/  MUFU.EX2 R96, R96 ;  /* 0x0000006000607308 */ /* 0x000fe20000000800 */
[----:B------:R-:W5:Y:S02]  /*bfc0*/  LDSM.16.MT88.4 R36, [R227+0xf800] ;  /* 0x00f80000e324783b */ /* 0x000f640000004200 */
[----:B------:R-:W-:Y:S02]  /*bfd0*/  FADD.FTZ R116, R144, R145 ;  /* 0x0000009190747221 */ /* 0x000fe40000010000 */
[----:B------:R-:W-:Y:S02]  /*bfe0*/  FADD.FTZ R89, R89, R85 ;  /* 0x0000005559597221 */ /* 0x000fe40000010000 */
[C---:B------:R-:W-:Y:S03]  /*bff0*/  HMMA.16816.F32 R140, R24.reuse, R40, R140 ;  /* 0x00000028188c723c */ /* 0x040fe6000000188c */
[----:B------:R-:W2:Y:S01]  /*c000*/  MUFU.EX2 R97, R97 ;  /* 0x0000006100617308 */ /* 0x000ea20000000800 */
[----:B------:R-:W-:Y:S02]  /*c010*/  FADD.FTZ R116, R44, R116 ;  /* 0x000000742c747221 */ /* 0x000fe40000010000 */
[----:B------:R-:W-:Y:S02]  /*c020*/  FADD.FTZ R89, R90, R89 ;  /* 0x000000595a597221 */ /* 0x000fe40000010000 */
[----:B------:R-:W-:Y:S01]  /*c030*/  HMMA.16816.F32 R20, R24, R42, R20 ;  /* 0x0000002a1814723c */ /* 0x000fe20000001814 */
[----:B------:R-:W4:Y:S03]  /*c040*/  LDSM.16.MT88.4 R40, [R226+0xf800] ;  /* 0x00f80000e228783b */ /* 0x000f260000004200 */
[----:B------:R-:W-:Y:S01]  /*c050*/  FADD.FTZ R116, R45, R116 ;  /* 0x000000742d747221 */ /* 0x000fe20000010000 */
[----:B------:R-:W-:Y:S01]  /*c060*/  MUFU.EX2 R114, R114 ;  /* 0x0000007200727308 */ /* 0x000fe20000000800 */
[--C-:B------:R-:W-:Y:S01]  /*c070*/  FFMA.FTZ R45, R123, c[0x0][0x23c], -R165.reuse ;  /* 0x00008f007b2d7a23 */ /* 0x100fe200000108a5 */
[----:B-1----:R-:W-:Y:S01]  /*c080*/  F2FP.PACK_AB R24, R91, R92 ;  /* 0x0000005c5b18723e */ /* 0x002fe200000000ff */
[----:B------:R-:W-:Y:S01]  /*c090*/  FADD.FTZ R48, R48, R116 ;  /* 0x0000007430307221 */ /* 0x000fe20000010000 */
[----:B---3--:R-:W-:Y:S03]  /*c0a0*/  F2FP.PACK_AB R25, R3, R93 ;  /* 0x0000005d0319723e */ /* 0x008fe600000000ff */
[----:B------:R-:W-:Y:S01]  /*c0b0*/  F2FP.PACK_AB R26, R95, R94 ;  /* 0x0000005e5f1a723e */ /* 0x000fe200000000ff */
[----:B------:R-:W-:Y:S02]  /*c0c0*/  FADD.FTZ R48, R49, R48 ;  /* 0x0000003031307221 */ /* 0x000fe40000010000 */
[----:B------:R-:W-:Y:S01]  /*c0d0*/  MUFU.EX2 R44, R122 ;  /* 0x0000007a002c7308 */ /* 0x000fe20000000800 */
[--C-:B------:R-:W-:Y:S02]  /*c0e0*/  FFMA.FTZ R49, R127, c[0x0][0x23c], -R165.reuse ;  /* 0x00008f007f317a23 */ /* 0x100fe400000108a5 */
[----:B------:R-:W-:Y:S01]  /*c0f0*/  FADD.FTZ R52, R52, R48 ;  /* 0x0000003034347221 */ /* 0x000fe20000010000 */
[----:B--2---:R-:W-:Y:S01]  /*c100*/  F2FP.PACK_AB R27, R97, R96 ;  /* 0x00000060611b723e */ /* 0x004fe200000000ff */
[----:B------:R-:W-:Y:S02]  /*c110*/  FFMA.FTZ R48, R126, c[0x0][0x23c], -R165 ;  /* 0x00008f007e307a23 */ /* 0x000fe400000108a5 */
[----:B------:R-:W-:Y:S02]  /*c120*/  FADD.FTZ R52, R53, R52 ;  /* 0x0000003435347221 */ /* 0x000fe40000010000 */
[----:B------:R-:W-:Y:S01]  /*c130*/  FADD.FTZ R93, R93, R89 ;  /* 0x000000595d5d7221 */ /* 0x000fe20000010000 */
[----:B------:R-:W-:Y:S01]  /*c140*/  MUFU.EX2 R45, R45 ;  /* 0x0000002d002d7308 */ /* 0x000fe20000000800 */
[C---:B------:R-:W-:Y:S03]  /*c150*/  HMMA.16816.F32 R4, R24.reuse, R28, R4 ;  /* 0x0000001c1804723c */ /* 0x040fe60000001804 */
[----:B------:R-:W-:Y:S02]  /*c160*/  FADD.FTZ R148, R148, R52 ;  /* 0x0000003494947221 */ /* 0x000fe40000010000 */
[----:B------:R-:W-:Y:S01]  /*c170*/  FADD.FTZ R93, R3, R93 ;  /* 0x0000005d035d7221 */ /* 0x000fe20000010000 */
[----:B------:R-:W-:Y:S01]  /*c180*/  IADD3 R3, R250, -0x1, RZ ;  /* 0xfffffffffa037810 */ /* 0x000fe20007ffe0ff */
[----:B------:R-:W-:Y:S01]  /*c190*/  FADD.FTZ R148, R56, R148 ;  /* 0x0000009438947221 */ /* 0x000fe20000010000 */
[C---:B------:R-:W-:Y:S01]  /*c1a0*/  HMMA.16816.F32 R8, R24.reuse, R30, R8 ;  /* 0x0000001e1808723c */ /* 0x040fe20000001808 */
[----:B------:R-:W1:Y:S01]  /*c1b0*/  LDSM.16.MT88.4 R28, [R229+0x10000] ;  /* 0x01000000e51c783b */ /* 0x000e620000004200 */
[----:B------:R-:W-:Y:S02]  /*c1c0*/  MUFU.EX2 R99, R99 ;  /* 0x0000006300637308 */ /* 0x000fe40000000800 */
[----:B------:R-:W-:Y:S01]  /*c1d0*/  FADD.FTZ R148, R59, R148 ;  /* 0x000000943b947221 */ /* 0x000fe20000010000 */
[----:B------:R-:W-:Y:S01]  /*c1e0*/  MOV R250, R3 ;  /* 0x0000000300fa7202 */ /* 0x000fe20000000f00 */
[----:B------:R-:W-:Y:S01]  /*c1f0*/  FADD.FTZ R93, R96, R93 ;  /* 0x0000005d605d7221 */ /* 0x000fe20000010000 */
[----:B------:R-:W-:Y:S01]  /*c200*/  MOV R3, R0 ;  /* 0x0000000000037202 */ /* 0x000fe20000000f00 */
[C---:B----4-:R-:W-:Y:S04]  /*c210*/  HMMA.16816.F32 R12, R24.reuse, R32, R12 ;  /* 0x00000020180c723c */ /* 0x050fe8000000180c */
[----:B------:R-:W-:Y:S01]  /*c220*/  MUFU.EX2 R98, R98 ;  /* 0x0000006200627308 */ /* 0x000fe20000000800 */
[----:B------:R-:W-:Y:S02]  /*c230*/  FADD.FTZ R60, R60, R148 ;  /* 0x000000943c3c7221 */ /* 0x000fe40000010000 */
[----:B------:R-:W-:Y:S01]  /*c240*/  FADD.FTZ R97, R97, R93 ;  /* 0x0000005d61617221 */ /* 0x000fe20000010000 */
[C---:B------:R-:W-:Y:S01]  /*c250*/  HMMA.16816.F32 R132, R24.reuse, R34, R132 ;  /* 0x000000221884723c */ /* 0x040fe20000001884 */
[----:B------:R-:W2:Y:S03]  /*c260*/  LDSM.16.MT88.4 R32, [R228+0x10000] ;  /* 0x01000000e420783b */ /* 0x000ea60000004200 */
[----:B------:R-:W-:Y:S02]  /*c270*/  FADD.FTZ R60, R62, R60 ;  /* 0x0000003c3e3c7221 */ /* 0x000fe40000010000 */
[----:B------:R-:W3:Y:S02]  /*c280*/  MUFU.EX2 R100, R100 ;  /* 0x0000006400647308 */ /* 0x000ee40000000800 */
[C---:B-----5:R-:W-:Y:S04]  /*c290*/  HMMA.16816.F32 R16, R24.reuse, R36, R16 ;  /* 0x000000241810723c */ /* 0x060fe80000001810 */
[----:B------:R-:W-:Y:S04]  /*c2a0*/  FADD.FTZ R64, R64, R60 ;  /* 0x0000003c40407221 */ /* 0x000fe80000010000 */
[C---:B------:R-:W-:Y:S01]  /*c2b0*/  HMMA.16816.F32 R136, R24.reuse, R38, R136 ;  /* 0x000000261888723c */ /* 0x040fe20000001888 */
[----:B------:R-:W4:Y:S01]  /*c2c0*/  MUFU.EX2 R101, R101 ;  /* 0x0000006500657308 */ /* 0x000f220000000800 */
[----:B------:R-:W5:Y:S02]  /*c2d0*/  LDSM.16.MT88.4 R36, [R227+0x10000] ;  /* 0x01000000e324783b */ /* 0x000f640000004200 */
[----:B------:R-:W-:Y:S04]  /*c2e0*/  FADD.FTZ R64, R67, R64 ;  /* 0x0000004043407221 */ /* 0x000fe80000010000 */
[C---:B------:R-:W-:Y:S03]  /*c2f0*/  HMMA.16816.F32 R140, R24.reuse, R40, R140 ;  /* 0x00000028188c723c */ /* 0x040fe6000000188c */
[----:B------:R-:W-:Y:S01]  /*c300*/  MUFU.EX2 R102, R102 ;  /* 0x0000006600667308 */ /* 0x000fe20000000800 */
[----:B------:R-:W-:Y:S02]  /*c310*/  FADD.FTZ R68, R68, R64 ;  /* 0x0000004044447221 */ /* 0x000fe40000010000 */
[----:B---3--:R-:W-:Y:S02]  /*c320*/  FADD.FTZ R97, R100, R97 ;  /* 0x0000006164617221 */ /* 0x008fe40000010000 */
[----:B------:R-:W-:Y:S01]  /*c330*/  HMMA.16816.F32 R20, R24, R42, R20 ;  /* 0x0000002a1814723c */ /* 0x000fe20000001814 */
[----:B------:R-:W3:Y:S03]  /*c340*/  LDSM.16.MT88.4 R40, [R226+0x10000] ;  /* 0x01000000e228783b */ /* 0x000ee60000004200 */
[----:B------:R-:W-:Y:S01]  /*c350*/  FADD.FTZ R68, R71, R68 ;  /* 0x0000004447447221 */ /* 0x000fe20000010000 */
[----:B------:R-:W1:Y:S02]  /*c360*/  MUFU.EX2 R103, R103 ;  /* 0x0000006700677308 */ /* 0x000e640000000800 */
[----:B------:R-:W-:Y:S01]  /*c370*/  F2FP.PACK_AB R24, R98, R99 ;  /* 0x000000636218723e */ /* 0x000fe200000000ff */
[----:B------:R-:W-:Y:S01]  /*c380*/  FADD.FTZ R72, R72, R68 ;  /* 0x0000004448487221 */ /* 0x000fe20000010000 */
[----:B----4-:R-:W-:Y:S03]  /*c390*/  F2FP.PACK_AB R25, R101, R100 ;  /* 0x000000646519723e */ /* 0x010fe600000000ff */
[----:B------:R-:W-:Y:S02]  /*c3a0*/  FADD.FTZ R72, R75, R72 ;  /* 0x000000484b487221 */ /* 0x000fe40000010000 */
[----:B------:R-:W-:Y:S01]  /*c3b0*/  FADD.FTZ R101, R101, R97 ;  /* 0x0000006165657221 */ /* 0x000fe20000010000 */
[----:B------:R-:W4:Y:S01]  /*c3c0*/  MUFU.EX2 R104, R104 ;  /* 0x0000006800687308 */ /* 0x000f220000000800 */
[----:B------:R-:W-:Y:S04]  /*c3d0*/  FADD.FTZ R76, R76, R72 ;  /* 0x000000484c4c7221 */ /* 0x000fe80000010000 */
[----:B------:R-:W-:Y:S04]  /*c3e0*/  FADD.FTZ R76, R78, R76 ;  /* 0x0000004c4e4c7221 */ /* 0x000fe80000010000 */
[----:B------:R-:W-:Y:S01]  /*c3f0*/  FADD.FTZ R76, R80, R76 ;  /* 0x0000004c504c7221 */ /* 0x000fe20000010000 */
[----:B------:R-:W2:Y:S03]  /*c400*/  MUFU.EX2 R105, R105 ;  /* 0x0000006900697308 */ /* 0x000ea60000000800 */
[----:B------:R-:W-:Y:S01]  /*c410*/  FADD.FTZ R83, R83, R76 ;  /* 0x0000004c53537221 */ /* 0x000fe20000010000 */
[----:B-1----:R-:W-:Y:S03]  /*c420*/  F2FP.PACK_AB R26, R103, R102 ;  /* 0x00000066671a723e */ /* 0x002fe600000000ff */
[----:B------:R-:W-:Y:S03]  /*c430*/  FADD.FTZ R83, R84, R83 ;  /* 0x0000005354537221 */ /* 0x000fe60000010000 */
[----:B------:R-:W-:Y:S01]  /*c440*/  MUFU.EX2 R106, R106 ;  /* 0x0000006a006a7308 */ /* 0x000fe20000000800 */
[----:B------:R-:W-:Y:S02]  /*c450*/  FADD.FTZ R87, R87, R83 ;  /* 0x0000005357577221 */ /* 0x000fe40000010000 */
[----:B----4-:R-:W-:Y:S02]  /*c460*/  FADD.FTZ R101, R104, R101 ;  /* 0x0000006568657221 */ /* 0x010fe40000010000 */
[----:B------:R-:W-:Y:S05]  /*c470*/  FADD.FTZ R87, R88, R87 ;  /* 0x0000005758577221 */ /* 0x000fea0000010000 */
[----:B------:R-:W-:Y:S01]  /*c480*/  MUFU.EX2 R107, R107 ;  /* 0x0000006b006b7308 */ /* 0x000fe20000000800 */
[----:B------:R-:W-:Y:S01]  /*c490*/  FADD.FTZ R92, R92, R87 ;  /* 0x000000575c5c7221 */ /* 0x000fe20000010000 */
[----:B--2---:R-:W-:Y:S03]  /*c4a0*/  F2FP.PACK_AB R27, R105, R104 ;  /* 0x00000068691b723e */ /* 0x004fe600000000ff */
[----:B------:R-:W-:Y:S02]  /*c4b0*/  FADD.FTZ R92, R91, R92 ;  /* 0x0000005c5b5c7221 */ /* 0x000fe40000010000 */
[----:B------:R-:W-:Y:S02]  /*c4c0*/  FADD.FTZ R105, R105, R101 ;  /* 0x0000006569697221 */ /* 0x000fe40000010000 */
[----:B------:R-:W-:Y:S01]  /*c4d0*/  FADD.FTZ R94, R94, R92 ;  /* 0x0000005c5e5e7221 */ /* 0x000fe20000010000 */
[----:B------:R-:W1:Y:S01]  /*c4e0*/  MUFU.EX2 R108, R108 ;  /* 0x0000006c006c7308 */ /* 0x000e620000000800 */
[C---:B------:R-:W-:Y:S03]  /*c4f0*/  HMMA.16816.F32 R4, R24.reuse, R28, R4 ;  /* 0x0000001c1804723c */ /* 0x040fe60000001804 */
[----:B------:R-:W-:Y:S04]  /*c500*/  FADD.FTZ R94, R95, R94 ;  /* 0x0000005e5f5e7221 */ /* 0x000fe80000010000 */
[----:B------:R-:W-:Y:S01]  /*c510*/  FADD.FTZ R99, R99, R94 ;  /* 0x0000005e63637221 */ /* 0x000fe20000010000 */
[C---:B------:R-:W-:Y:S01]  /*c520*/  HMMA.16816.F32 R8, R24.reuse, R30, R8 ;  /* 0x0000001e1808723c */ /* 0x040fe20000001808 */
[----:B------:R-:W2:Y:S01]  /*c530*/  LDSM.16.MT88.4 R28, [R229+0x10800] ;  /* 0x01080000e51c783b */ /* 0x000ea20000004200 */
[----:B------:R-:W4:Y:S02]  /*c540*/  MUFU.EX2 R109, R109 ;  /* 0x0000006d006d7308 */ /* 0x000f240000000800 */
[----:B------:R-:W-:Y:S04]  /*c550*/  FADD.FTZ R99, R98, R99 ;  /* 0x0000006362637221 */ /* 0x000fe80000010000 */
[C---:B------:R-:W-:Y:S04]  /*c560*/  HMMA.16816.F32 R12, R24.reuse, R32, R12 ;  /* 0x00000020180c723c */ /* 0x040fe8000000180c */
[----:B------:R-:W-:Y:S01]  /*c570*/  MUFU.EX2 R110, R110 ;  /* 0x0000006e006e7308 */ /* 0x000fe20000000800 */
[----:B------:R-:W-:Y:S02]  /*c580*/  FADD.FTZ R102, R102, R99 ;  /* 0x0000006366667221 */ /* 0x000fe40000010000 */
[----:B-1----:R-:W-:Y:S01]  /*c590*/  FADD.FTZ R105, R108, R105 ;  /* 0x000000696c697221 */ /* 0x002fe20000010000 */
[C---:B------:R-:W-:Y:S01]  /*c5a0*/  HMMA.16816.F32 R132, R24.reuse, R34, R132 ;  /* 0x000000221884723c */ /* 0x040fe20000001884 */
[----:B------:R-:W1:Y:S03]  /*c5b0*/  LDSM.16.MT88.4 R32, [R228+0x10800] ;  /* 0x01080000e420783b */ /* 0x000e660000004200 */
[----:B------:R-:W-:Y:S02]  /*c5c0*/  FADD.FTZ R102, R103, R102 ;  /* 0x0000006667667221 */ /* 0x000fe40000010000 */
[----:B------:R-:W1:Y:S02]  /*c5d0*/  MUFU.EX2 R111, R111 ;  /* 0x0000006f006f7308 */ /* 0x000e640000000800 */
[C---:B-----5:R-:W-:Y:S08]  /*c5e0*/  HMMA.16816.F32 R16, R24.reuse, R36, R16 ;  /* 0x000000241810723c */ /* 0x060ff00000001810 */
[C---:B------:R-:W-:Y:S01]  /*c5f0*/  HMMA.16816.F32 R136, R24.reuse, R38, R136 ;  /* 0x000000261888723c */ /* 0x040fe20000001888 */
[----:B------:R-:W-:Y:S01]  /*c600*/  MUFU.EX2 R112, R112 ;  /* 0x0000007000707308 */ /* 0x000fe20000000800 */
[----:B------:R-:W5:Y:S06]  /*c610*/  LDSM.16.MT88.4 R36, [R227+0x10800] ;  /* 0x01080000e324783b */ /* 0x000f6c0000004200 */
[C---:B---3--:R-:W-:Y:S03]  /*c620*/  HMMA.16816.F32 R140, R24.reuse, R40, R140 ;  /* 0x00000028188c723c */ /* 0x048fe6000000188c */
[----:B------:R-:W3:Y:S04]  /*c630*/  MUFU.EX2 R113, R113 ;  /* 0x0000007100717308 */ /* 0x000ee80000000800 */
[----:B------:R-:W-:Y:S01]  /*c640*/  FFMA.FTZ R41, R119, c[0x0][0x23c], -R165 ;  /* 0x00008f0077297a23 */ /* 0x000fe200000108a5 */
[----:B------:R-:W-:Y:S05]  /*c650*/  HMMA.16816.F32 R20, R24, R42, R20 ;  /* 0x0000002a1814723c */ /* 0x000fea0000001814 */
[----:B------:R-:W5:Y:S02]  /*c660*/  MUFU.EX2 R40, R118 ;  /* 0x0000007600287308 */ /* 0x000f640000000800 */
[----:B------:R-:W-:Y:S01]  /*c670*/  F2FP.PACK_AB R24, R107, R106 ;  /* 0x0000006a6b18723e */ /* 0x000fe200000000ff */
[--C-:B------:R-:W-:Y:S01]  /*c680*/  FFMA.FTZ R42, R120, c[0x0][0x23c], -R176.reuse ;  /* 0x00008f00782a7a23 */ /* 0x100fe200000108b0 */
[----:B----4-:R-:W-:Y:S03]  /*c690*/  F2FP.PACK_AB R25, R109, R108 ;  /* 0x0000006c6d19723e */ /* 0x010fe600000000ff */
[----:B-1----:R-:W-:Y:S01]  /*c6a0*/  F2FP.PACK_AB R26, R111, R110 ;  /* 0x0000006e6f1a723e */ /* 0x002fe200000000ff */
[--C-:B------:R-:W-:Y:S02]  /*c6b0*/  FFMA.FTZ R43, R121, c[0x0][0x23c], -R176.reuse ;  /* 0x00008f00792b7a23 */ /* 0x100fe400000108b0 */
[----:B------:R-:W-:Y:S01]  /*c6c0*/  MUFU.EX2 R41, R41 ;  /* 0x0000002900297308 */ /* 0x000fe20000000800 */
[----:B------:R-:W-:Y:S02]  /*c6d0*/  FFMA.FTZ R176, R129, c[0x0][0x23c], -R176 ;  /* 0x00008f0081b07a23 */ /* 0x000fe400000108b0 */
[----:B------:R-:W-:Y:S01]  /*c6e0*/  FADD.FTZ R106, R106, R102 ;  /* 0x000000666a6a7221 */ /* 0x000fe20000010000 */
[----:B---3--:R-:W-:Y:S01]  /*c6f0*/  F2FP.PACK_AB R27, R113, R112 ;  /* 0x00000070711b723e */ /* 0x008fe200000000ff */
        /* <DEDUP_REMOVED lines=10> */
[----:B------:R-:W-:Y:S02]  /*c7a0*/  MUFU.EX2 R43, R43 ;  /* 0x0000002b002b7308 */ /* 0x000fe40000000800 */
[----:B-----5:R-:W-:Y:S04]  /*c7b0*/  FADD.FTZ R113, R40, R113 ;  /* 0x0000007128717221 */ /* 0x020fe80000010000 */
[C---:B------:R-:W-:Y:S04]  /*c7c0*/  HMMA.16816.F32 R12, R24.reuse, R32, R12 ;  /* 0x00000020180c723c */ /* 0x040fe8000000180c */
[----:B------:R-:W-:Y:S04]  /*c7d0*/  MUFU.EX2 R46, R46 ;  /* 0x0000002e002e7308 */ /* 0x000fe80000000800 */
[C---:B------:R-:W-:Y:S01]  /*c7e0*/  HMMA.16816.F32 R132, R24.reuse, R34, R132 ;  /* 0x000000221884723c */ /* 0x040fe20000001884 */
[----:B------:R-:W2:Y:S05]  /*c7f0*/  LDSM.16.MT88.4 R32, [R229+0x11000] ;  /* 0x01100000e520783b */ /* 0x000eaa0000004200 */
[----:B------:R-:W3:Y:S02]  /*c800*/  MUFU.EX2 R47, R47 ;  /* 0x0000002f002f7308 */ /* 0x000ee40000000800 */
[C---:B------:R-:W-:Y:S08]  /*c810*/  HMMA.16816.F32 R16, R24.reuse, R36, R16 ;  /* 0x000000241810723c */ /* 0x040ff00000001810 */
[C---:B------:R-:W-:Y:S01]  /*c820*/  HMMA.16816.F32 R136, R24.reuse, R38, R136 ;  /* 0x000000261888723c */ /* 0x040fe20000001888 */
[----:B------:R-:W4:Y:S01]  /*c830*/  LDSM.16.MT88.4 R36, [R228+0x11000] ;  /* 0x01100000e424783b */ /* 0x000f220000004200 */
[----:B------:R-:W-:Y:S06]  /*c840*/  MUFU.EX2 R48, R48 ;  /* 0x0000003000307308 */ /* 0x000fec0000000800 */
[C---:B-1----:R-:W-:Y:S04]  /*c850*/  HMMA.16816.F32 R140, R24.reuse, R28, R140 ;  /* 0x0000001c188c723c */ /* 0x042fe8000000188c */
[----:B------:R-:W1:Y:S01]  /*c860*/  MUFU.EX2 R49, R49 ;  /* 0x0000003100317308 */ /* 0x000e620000000800 */
[----:B---3--:R-:W-:Y:S03]  /*c870*/  F2FP.PACK_AB R144, R47, R46 ;  /* 0x0000002e2f90723e */ /* 0x008fe600000000ff */
[----:B------:R-:W-:Y:S01]  /*c880*/  HMMA.16816.F32 R20, R24, R30, R20 ;  /* 0x0000001e1814723c */ /* 0x000fe20000001814 */
[----:B------:R-:W3:Y:S05]  /*c890*/  LDSM.16.MT88.4 R28, [R227+0x11000] ;  /* 0x01100000e31c783b */ /* 0x000eea0000004200 */
[----:B------:R-:W-:Y:S01]  /*c8a0*/  MUFU.EX2 R50, R50 ;  /* 0x0000003200327308 */ /* 0x000fe20000000800 */
[----:B------:R-:W-:Y:S01]  /*c8b0*/  F2FP.PACK_AB R24, R115, R114 ;  /* 0x000000727318723e */ /* 0x000fe200000000ff */
[----:B------:R-:W-:Y:S01]  /*c8c0*/  FADD.FTZ R114, R114, R110 ;  /* 0x0000006e72727221 */ /* 0x000fe20000010000 */
[----:B------:R-:W-:Y:S03]  /*c8d0*/  F2FP.PACK_AB R25, R41, R40 ;  /* 0x000000282919723e */ /* 0x000fe600000000ff */
[----:B------:R-:W-:Y:S01]  /*c8e0*/  F2FP.PACK_AB R26, R43, R42 ;  /* 0x0000002a2b1a723e */ /* 0x000fe200000000ff */
[----:B------:R-:W-:Y:S01]  /*c8f0*/  FADD.FTZ R114, R115, R114 ;  /* 0x0000007273727221 */ /* 0x000fe20000010000 */
[----:B------:R-:W-:Y:S02]  /*c900*/  F2FP.PACK_AB R27, R45, R44 ;  /* 0x0000002c2d1b723e */ /* 0x000fe400000000ff */
[----:B------:R-:W5:Y:S01]  /*c910*/  MUFU.EX2 R176, R176 ;  /* 0x000000b000b07308 */ /* 0x000f620000000800 */
[----:B------:R-:W-:Y:S02]  /*c920*/  FADD.FTZ R41, R41, R113 ;  /* 0x0000007129297221 */ /* 0x000fe40000010000 */
[----:B------:R-:W-:Y:S01]  /*c930*/  FADD.FTZ R42, R42, R114 ;  /* 0x000000722a2a7221 */ /* 0x000fe20000010000 */
[----:B-1----:R-:W-:Y:S01]  /*c940*/  F2FP.PACK_AB R145, R49, R48 ;  /* 0x000000303191723e */ /* 0x002fe200000000ff */
[----:B------:R-:W-:Y:S01]  /*c950*/  FADD.FTZ R41, R44, R41 ;  /* 0x000000292c297221 */ /* 0x000fe20000010000 */
[C---:B--2---:R-:W-:Y:S03]  /*c960*/  HMMA.16816.F32 R4, R24.reuse, R32, R4 ;  /* 0x000000201804723c */ /* 0x044fe60000001804 */
[----:B------:R-:W-:Y:S02]  /*c970*/  FADD.FTZ R42, R43, R42 ;  /* 0x0000002a2b2a7221 */ /* 0x000fe40000010000 */
[----:B------:R-:W-:Y:S02]  /*c980*/  FADD.FTZ R45, R45, R41 ;  /* 0x000000292d2d7221 */ /* 0x000fe40000010000 */
[----:B------:R-:W-:Y:S01]  /*c990*/  FADD.FTZ R46, R46, R42 ;  /* 0x0000002a2e2e7221 */ /* 0x000fe20000010000 */
[C---:B------:R-:W-:Y:S01]  /*c9a0*/  HMMA.16816.F32 R8, R24.reuse, R34, R8 ;  /* 0x000000221808723c */ /* 0x040fe20000001808 */
[----:B------:R-:W1:Y:S03]  /*c9b0*/  LDSM.16.MT88.4 R32, [R226+0x11000] ;  /* 0x01100000e220783b */ /* 0x000e660000004200 */
[----:B------:R-:W-:Y:S02]  /*c9c0*/  FADD.FTZ R45, R48, R45 ;  /* 0x0000002d302d7221 */ /* 0x000fe40000010000 */
[----:B------:R-:W-:Y:S02]  /*c9d0*/  FADD.FTZ R46, R47, R46 ;  /* 0x0000002e2f2e7221 */ /* 0x000fe40000010000 */
[C---:B----4-:R-:W-:Y:S04]  /*c9e0*/  HMMA.16816.F32 R12, R24.reuse, R36, R12 ;  /* 0x00000024180c723c */ /* 0x050fe8000000180c */
[----:B-----5:R-:W-:Y:S01]  /*c9f0*/  F2FP.PACK_AB R146, R176, R50 ;  /* 0x00000032b092723e */ /* 0x020fe200000000ff */
[----:B------:R-:W-:Y:S02]  /*ca00*/  FADD.FTZ R45, R49, R45 ;  /* 0x0000002d312d7221 */ /* 0x000fe40000010000 */
[--C-:B------:R-:W-:Y:S01]  /*ca10*/  FFMA.FTZ R36, R130, c[0x0][0x23c], -R165.reuse ;  /* 0x00008f0082247a23 */ /* 0x100fe200000108a5 */
[C---:B------:R-:W-:Y:S04]  /*ca20*/  HMMA.16816.F32 R132, R24.reuse, R38, R132 ;  /* 0x000000261884723c */ /* 0x040fe80000001884 */
[----:B------:R-:W-:Y:S01]  /*ca30*/  FFMA.FTZ R165, R131, c[0x0][0x23c], -R165 ;  /* 0x00008f0083a57a23 */ /* 0x000fe200000108a5 */
[----:B------:R-:W2:Y:S01]  /*ca40*/  MUFU.EX2 R36, R36 ;  /* 0x0000002400247308 */ /* 0x000ea20000000800 */
[----:B------:R-:W-:Y:S02]  /*ca50*/  FADD.FTZ R46, R50, R46 ;  /* 0x0000002e322e7221 */ /* 0x000fe40000010000 */
[C---:B---3--:R-:W-:Y:S04]  /*ca60*/  HMMA.16816.F32 R16, R24.reuse, R28, R16 ;  /* 0x0000001c1810723c */ /* 0x048fe80000001810 */
[----:B------:R-:W-:Y:S03]  /*ca70*/  FADD.FTZ R252, R176, R46 ;  /* 0x0000002eb0fc7221 */ /* 0x000fe60000010000 */
[----:B------:R-:W3:Y:S01]  /*ca80*/  MUFU.EX2 R165, R165 ;  /* 0x000000a500a57308 */ /* 0x000ee20000000800 */
[C---:B------:R-:W-:Y:S01]  /*ca90*/  HMMA.16816.F32 R136, R24.reuse, R30, R136 ;  /* 0x0000001e1888723c */ /* 0x040fe20000001888 */
[----:B------:R-:W4:Y:S07]  /*caa0*/  LDSM.16.MT88.4 R28, [R228+0x11800] ;  /* 0x01180000e41c783b */ /* 0x000f2e0000004200 */
[C---:B-1----:R-:W-:Y:S04]  /*cab0*/  HMMA.16816.F32 R140, R24.reuse, R32, R140 ;  /* 0x00000020188c723c */ /* 0x042fe8000000188c */
[----:B--2---:R-:W-:Y:S04]  /*cac0*/  FADD.FTZ R45, R36, R45 ;  /* 0x0000002d242d7221 */ /* 0x004fe80000010000 */
[----:B------:R-:W-:Y:S01]  /*cad0*/  HMMA.16816.F32 R20, R24, R34, R20 ;  /* 0x000000221814723c */ /* 0x000fe20000001814 */
[----:B------:R-:W1:Y:S03]  /*cae0*/  LDSM.16.MT88.4 R24, [R227+0x11800] ;  /* 0x01180000e318783b */ /* 0x000e660000004200 */
[C---:B---3--:R-:W-:Y:S01]  /*caf0*/  F2FP.PACK_AB R147, R165.reuse, R36 ;  /* 0x00000024a593723e */ /* 0x048fe200000000ff */
[----:B------:R-:W-:Y:S06]  /*cb00*/  FADD.FTZ R251, R165, R45 ;  /* 0x0000002da5fb7221 */ /* 0x000fec0000010000 */
[C---:B------:R-:W-:Y:S01]  /*cb10*/  HMMA.16816.F32 R160, R144.reuse, R156, R4 ;  /* 0x0000009c90a0723c */ /* 0x040fe20000001804 */
[----:B------:R-:W2:Y:S07]  /*cb20*/  LDSM.16.MT88.4 R4, [R226+0x11800] ;  /* 0x01180000e204783b */ /* 0x000eae0000004200 */
[C---:B------:R-:W-:Y:S08]  /*cb30*/  HMMA.16816.F32 R156, R144.reuse, R158, R8 ;  /* 0x0000009e909c723c */ /* 0x040ff00000001808 */
[C---:B----4-:R-:W-:Y:S08]  /*cb40*/  HMMA.16816.F32 R152, R144.reuse, R28, R12 ;  /* 0x0000001c9098723c */ /* 0x050ff0000000180c */
[C---:B------:R-:W-:Y:S08]  /*cb50*/  HMMA.16816.F32 R132, R144.reuse, R30, R132 ;  /* 0x0000001e9084723c */ /* 0x040ff00000001884 */
[C---:B-1----:R-:W-:Y:S08]  /*cb60*/  HMMA.16816.F32 R148, R144.reuse, R24, R16 ;  /* 0x000000189094723c */ /* 0x042ff00000001810 */
[C---:B------:R-:W-:Y:S08]  /*cb70*/  HMMA.16816.F32 R136, R144.reuse, R26, R136 ;  /* 0x0000001a9088723c */ /* 0x040ff00000001888 */
[C---:B--2---:R-:W-:Y:S08]  /*cb80*/  HMMA.16816.F32 R140, R144.reuse, R4, R140 ;  /* 0x00000004908c723c */ /* 0x044ff0000000188c */
[----:B------:R-:W-:Y:S01]  /*cb90*/  HMMA.16816.F32 R144, R144, R6, R20 ;  /* 0x000000069090723c */ /* 0x000fe20000001814 */
[----:B------:R-:W-:-:S07]  /*cba0*/  @P0 BRA `(.L_x_2201) ;  /* 0xffffb11000000947 */ /* 0x000fce000383ffff */
.L_x_2197:
[----:B------:R-:W1:Y:S01]  /*cbb0*/  SHFL.BFLY PT, R3, R252, 0x2, 0x1f ;  /* 0x0c401f00fc037f89 */ /* 0x000e6200000e0000 */
[----:B------:R-:W-:Y:S01]  /*cbc0*/  MOV R11, 0x3f800000 ;  /* 0x3f800000000b7802 */ /* 0x000fe20000000f00 */
[----:B------:R-:W-:Y:S01]  /*cbd0*/  BSSY B0, `(.L_x_2202) ;  /* 0x000009b000007945 */ /* 0x000fe20003800000 */
[----:B------:R-:W-:Y:S01]  /*cbe0*/  MOV R9, 0x3f800000 ;  /* 0x3f80000000097802 */ /* 0x000fe20000000f00 */
[----:B------:R-:W2:Y:S01]  /*cbf0*/  SHFL.BFLY PT, R4, R251, 0x2, 0x1f ;  /* 0x0c401f00fb047f89 */ /* 0x000ea200000e0000 */
[----:B------:R-:W-:-:S03]  /*cc00*/  LEA R247, R247, R246, 0x4 ;  /* 0x000000f6f7f77211 */ /* 0x000fc600078e20ff */
[----:B------:R-:W-:Y:S06]  /*cc10*/  BAR.SYNC.DEFER_BLOCKING 0x0 ;  /* 0x0000000000007b1d */ /* 0x000fec0000010000 */
[----:B------:R-:W3:Y:S01]  /*cc20*/  S2R R44, SR_CTAID.Z ;  /* 0x00000000002c7919 */ /* 0x000ee20000002700 */
[----:B-1----:R-:W-:-:S03]  /*cc30*/  FADD.FTZ R252, R3, R252 ;  /* 0x000000fc03fc7221 */ /* 0x002fc60000010000 */
[----:B------:R-:W1:Y:S01]  /*cc40*/  S2R R3, SR_TID.X ;  /* 0x0000000000037919 */ /* 0x000e620000002100 */
[----:B--2---:R-:W-:-:S03]  /*cc50*/  FADD.FTZ R251, R4, R251 ;  /* 0x000000fb04fb7221 */ /* 0x004fc60000010000 */
[----:B------:R-:W2:Y:S04]  /*cc60*/  SHFL.BFLY PT, R6, R252, 0x1, 0x1f ;  /* 0x0c201f00fc067f89 */ /* 0x000ea800000e0000 */
[----:B------:R-:W4:Y:S01]  /*cc70*/  SHFL.BFLY PT, R5, R251, 0x1, 0x1f ;  /* 0x0c201f00fb057f89 */ /* 0x000f2200000e0000 */
[----:B-1----:R-:W-:Y:S01]  /*cc80*/  SHF.R.S32.HI R10, RZ, 0x1f, R3 ;  /* 0x0000001fff0a7819 */ /* 0x002fe20000011403 */
[----:B--2---:R-:W-:-:S03]  /*cc90*/  FADD.FTZ R6, R252, R6 ;  /* 0x00000006fc067221 */ /* 0x004fc60000010000 */
[CC--:B------:R-:W-:Y:S02]  /*cca0*/  LEA.HI R13, R10.reuse, R3.reuse, RZ, 0x2 ;  /* 0x000000030a0d7211 */ /* 0x0c0fe400078f10ff */
[----:B------:R-:W-:Y:S01]  /*ccb0*/  LEA.HI R4, R10, R3, RZ, 0x5 ;  /* 0x000000030a047211 */ /* 0x000fe200078f28ff */
[----:B----4-:R-:W-:Y:S01]  /*ccc0*/  FADD.FTZ R5, R251, R5 ;  /* 0x00000005fb057221 */ /* 0x010fe20000010000 */
[----:B------:R-:W-:Y:S02]  /*ccd0*/  FSETP.NE.FTZ.AND P4, PT, R6, RZ, PT ;  /* 0x000000ff0600720b */ /* 0x000fe40003f95000 */
[--C-:B------:R-:W-:Y:S02]  /*cce0*/  SHF.R.S32.HI R12, RZ, 0x2, R13.reuse ;  /* 0x00000002ff0c7819 */ /* 0x100fe4000001140d */
[----:B------:R-:W-:Y:S02]  /*ccf0*/  FSETP.NE.FTZ.AND P3, PT, R5, RZ, PT ;  /* 0x000000ff0500720b */ /* 0x000fe40003f75000 */
[----:B------:R-:W-:-:S02]  /*cd00*/  SHF.R.S32.HI R8, RZ, 0x1f, R13 ;  /* 0x0000001fff087819 */ /* 0x000fc4000001140d */
[----:B------:R-:W-:Y:S02]  /*cd10*/  LEA.HI R10, R10, R3, RZ, 0x4 ;  /* 0x000000030a0a7211 */ /* 0x000fe400078f20ff */
[----:B------:R-:W-:Y:S02]  /*cd20*/  LEA.HI R8, R8, R12, RZ, 0x3 ;  /* 0x0000000c08087211 */ /* 0x000fe400078f18ff */
[----:B------:R-:W-:Y:S01]  /*cd30*/  LOP3.LUT R13, R13, 0x1ffffffc, RZ, 0xc0, !PT ;  /* 0x1ffffffc0d0d7812 */ /* 0x000fe200078ec0ff */
[----:B------:R-:W1:Y:S01]  /*cd40*/  @P4 MUFU.RCP R11, R6 ;  /* 0x00000006000b4308 */ /* 0x000e620000001000 */
[----:B------:R-:W-:Y:S02]  /*cd50*/  LOP3.LUT R8, R8, 0xfffffff8, RZ, 0xc0, !PT ;  /* 0xfffffff808087812 */ /* 0x000fe400078ec0ff */
[----:B------:R-:W-:Y:S02]  /*cd60*/  SHF.R.S32.HI R7, RZ, 0x5, R4 ;  /* 0x00000005ff077819 */ /* 0x000fe40000011404 */
[----:B------:R-:W-:-:S02]  /*cd70*/  IADD3 R8, R12, -R8, RZ ;  /* 0x800000080c087210 */ /* 0x000fc40007ffe0ff */
[----:B------:R-:W-:Y:S01]  /*cd80*/  LOP3.LUT R12, R10, 0xfffffff0, RZ, 0xc0, !PT ;  /* 0xfffffff00a0c7812 */ /* 0x000fe200078ec0ff */
[----:B------:R-:W2:Y:S01]  /*cd90*/  @P3 MUFU.RCP R9, R5 ;  /* 0x0000000500093308 */ /* 0x000ea20000001000 */
[----:B------:R-:W-:Y:S02]  /*cda0*/  IADD3 R13, -R13, R3, RZ ;  /* 0x000000030d0d7210 */ /* 0x000fe40007ffe1ff */
[C---:B------:R-:W-:Y:S02]  /*cdb0*/  SHF.L.U32 R14, R8.reuse, 0x6, RZ ;  /* 0x00000006080e7819 */ /* 0x040fe400000006ff */
[----:B------:R-:W-:Y:S01]  /*cdc0*/  R2P PR, R8, 0x6 ;  /* 0x0000000608007804 */ /* 0x000fe20000000000 */
[----:B------:R-:W-:Y:S01]  /*cdd0*/  IMAD R7, R7, 0x200, R13 ;  /* 0x0000020007077824 */ /* 0x000fe200078e020d */
[----:B------:R-:W-:Y:S01]  /*cde0*/  LOP3.LUT R14, R14, 0x1c0, RZ, 0xc0, !PT ;  /* 0x000001c00e0e7812 */ /* 0x000fe200078ec0ff */
[C---:B-1----:R-:W-:Y:S01]  /*cdf0*/  FMUL.FTZ R160, R11.reuse, R160 ;  /* 0x000000a00ba07220 */ /* 0x042fe20000410000 */
[----:B------:R-:W-:Y:S01]  /*ce00*/  LOP3.LUT R8, R8, 0x1, RZ, 0xc0, !PT ;  /* 0x0000000108087812 */ /* 0x000fe200078ec0ff */
[C---:B------:R-:W-:Y:S01]  /*ce10*/  FMUL.FTZ R161, R11.reuse, R161 ;  /* 0x000000a10ba17220 */ /* 0x040fe20000410000 */
[----:B------:R-:W-:Y:S01]  /*ce20*/  LEA.HI R14, R14, R14, RZ, 0x1d ;  /* 0x0000000e0e0e7211 */ /* 0x000fe200078fe8ff */
[C---:B------:R-:W-:Y:S01]  /*ce30*/  FMUL.FTZ R156, R11.reuse, R156 ;  /* 0x0000009c0b9c7220 */ /* 0x040fe20000410000 */
[----:B------:R-:W-:Y:S01]  /*ce40*/  ISETP.NE.U32.AND P0, PT, R8, 0x1, PT ;  /* 0x000000010800780c */ /* 0x000fe20003f05070 */
[----:B------:R-:W-:Y:S01]  /*ce50*/  FMUL.FTZ R157, R11, R157 ;  /* 0x0000009d0b9d7220 */ /* 0x000fe20000410000 */
[----:B------:R-:W-:Y:S01]  /*ce60*/  LEA R14, R7, R14, 0x1 ;  /* 0x0000000e070e7211 */ /* 0x000fe200078e08ff */
[C---:B------:R-:W-:Y:S01]  /*ce70*/  FMUL.FTZ R152, R11.reuse, R152 ;  /* 0x000000980b987220 */ /* 0x040fe20000410000 */
[----:B------:R-:W-:Y:S01]  /*ce80*/  LOP3.LUT R4, R4, 0xffffffe0, RZ, 0xc0, !PT ;  /* 0xffffffe004047812 */ /* 0x000fe200078ec0ff */
[C---:B------:R-:W-:Y:S01]  /*ce90*/  FMUL.FTZ R153, R11.reuse, R153 ;  /* 0x000000990b997220 */ /* 0x040fe20000410000 */
[----:B------:R-:W1:Y:S01]  /*cea0*/  @P3 MUFU.LG2 R5, R5 ;  /* 0x0000000500053308 */ /* 0x000e620000000c00 */
[C---:B------:R-:W-:Y:S01]  /*ceb0*/  FMUL.FTZ R132, R11.reuse, R132 ;  /* 0x000000840b847220 */ /* 0x040fe20000410000 */
[----:B------:R-:W-:Y:S01]  /*cec0*/  STS.64 [R14.X4], R160 ;  /* 0x000000a00e007388 */ /* 0x000fe20000004a00 */
[C---:B------:R-:W-:Y:S01]  /*ced0*/  FMUL.FTZ R133, R11.reuse, R133 ;  /* 0x000000850b857220 */ /* 0x040fe20000410000 */
[----:B------:R-:W-:Y:S01]  /*cee0*/  IADD3 R4, -R4, R3, RZ ;  /* 0x0000000304047210 */ /* 0x000fe20007ffe1ff */
        /* <DEDUP_REMOVED lines=8> */
[----:B------:R-:W-:Y:S01]  /*cf70*/  SHF.R.S32.HI R11, RZ, 0x4, R10 ;  /* 0x00000004ff0b7819 */ /* 0x000fe2000001140a */
[C---:B--2---:R-:W-:Y:S01]  /*cf80*/  FMUL.FTZ R163, R9.reuse, R163 ;  /* 0x000000a309a37220 */ /* 0x044fe20000410000 */
[----:B------:R-:W-:Y:S01]  /*cf90*/  IADD3 R10, -R12, R3, RZ ;  /* 0x000000030c0a7210 */ /* 0x000fe20007ffe1ff */
[----:B------:R-:W-:Y:S01]  /*cfa0*/  FMUL.FTZ R162, R9, R162 ;  /* 0x000000a209a27220 */ /* 0x000fe20000410000 */
[----:B------:R-:W-:Y:S01]  /*cfb0*/  MOV R3, 0xff800000 ;  /* 0xff80000000037802 */ /* 0x000fe20000000f00 */
[----:B------:R-:W-:Y:S01]  /*cfc0*/  IMAD.SHL.U32 R12, R11, 0x40, RZ ;  /* 0x000000400b0c7824 */ /* 0x000fe200078e00ff */
[----:B------:R-:W-:Y:S01]  /*cfd0*/  LEA.HI R13, R10, R10, RZ, 0x1 ;  /* 0x0000000a0a0d7211 */ /* 0x000fe200078f08ff */
[C---:B------:R-:W-:Y:S01]  /*cfe0*/  FMUL.FTZ R159, R9.reuse, R159 ;  /* 0x0000009f099f7220 */ /* 0x040fe20000410000 */
[----:B------:R2:W-:Y:S01]  /*cff0*/  STS.64 [R14.X4+0x800], R162 ;  /* 0x000800a20e007388 */ /* 0x0005e20000004a00 */
[C---:B------:R-:W-:Y:S01]  /*d000*/  FMUL.FTZ R158, R9.reuse, R158 ;  /* 0x0000009e099e7220 */ /* 0x040fe20000410000 */
[----:B------:R-:W-:Y:S01]  /*d010*/  LOP3.LUT R12, R12, 0x1c0, RZ, 0xc0, !PT ;  /* 0x000001c00c0c7812 */ /* 0x000fe200078ec0ff */
        /* <DEDUP_REMOVED lines=11> */
[----:B------:R-:W-:Y:S01]  /*d0d0*/  FMUL.FTZ R146, R9, R146 ;  /* 0x0000009209927220 */ /* 0x000fe20000410000 */
[C---:B------:R-:W-:Y:S01]  /*d0e0*/  SHF.L.U32 R9, R13.reuse, 0x2, RZ ;  /* 0x000000020d097819 */ /* 0x040fe200000006ff */
[----:B------:R-:W-:Y:S01]  /*d0f0*/  IMAD.MOV.U32 R8, RZ, RZ, -0x20 ;  /* 0xffffffe0ff087424 */ /* 0x000fe200078e00ff */
[----:B------:R-:W-:Y:S01]  /*d100*/  LOP3.LUT R13, R13, 0xffffffe, RZ, 0xc0, !PT ;  /* 0x0ffffffe0d0d7812 */ /* 0x000fe200078ec0ff */
[----:B-1----:R-:W-:Y:S01]  /*d110*/  @P3 FMUL.FTZ R5, R5, 0.69314718246459960938 ;  /* 0x3f31721805053820 */ /* 0x002fe20000410000 */
[----:B------:R-:W-:-:S02]  /*d120*/  LOP3.LUT R9, R12, 0x38, R9, 0xf8, !PT ;  /* 0x000000380c097812 */ /* 0x000fc400078ef809 */
[----:B------:R-:W-:Y:S02]  /*d130*/  SHF.R.U32.HI R12, RZ, 0x3, R12 ;  /* 0x00000003ff0c7819 */ /* 0x000fe4000001160c */
[----:B------:R-:W-:Y:S02]  /*d140*/  IADD3 R7, R10, -R13, RZ ;  /* 0x8000000d0a077210 */ /* 0x000fe40007ffe0ff */
[----:B------:R-:W-:Y:S01]  /*d150*/  LOP3.LUT R9, R9, R12, RZ, 0x3c, !PT ;  /* 0x0000000c09097212 */ /* 0x000fe200078e3cff */
[----:B------:R-:W-:Y:S01]  /*d160*/  IMAD.MOV.U32 R12, RZ, RZ, 0x40 ;  /* 0x00000040ff0c7424 */ /* 0x000fe200078e00ff */
[----:B------:R-:W-:Y:S02]  /*d170*/  SHF.L.U32 R13, R14, 0x2, RZ ;  /* 0x000000020e0d7819 */ /* 0x000fe400000006ff */
[----:B------:R-:W-:Y:S02]  /*d180*/  SEL R8, R8, 0x20, !P0 ;  /* 0x0000002008087807 */ /* 0x000fe40004000000 */
[----:B------:R-:W-:-:S02]  /*d190*/  SEL R12, R12, 0xffffffc0, !P1 ;  /* 0xffffffc00c0c7807 */ /* 0x000fc40004800000 */
[----:B--2---:R-:W-:Y:S02]  /*d1a0*/  IADD3 R14, R13, 0x80, RZ ;  /* 0x000000800d0e7810 */ /* 0x004fe40007ffe0ff */
[----:B------:R-:W-:Y:S01]  /*d1b0*/  LEA R7, R7, R9, 0x2 ;  /* 0x0000000907077211 */ /* 0x000fe200078e10ff */
[C---:B------:R-:W-:Y:S01]  /*d1c0*/  IMAD.IADD R15, R13.reuse, 0x1, R12 ;  /* 0x000000010d0f7824 */ /* 0x040fe200078e020c */
[C---:B------:R-:W-:Y:S02]  /*d1d0*/  @P2 IADD3 R14, R13.reuse, -0x80, RZ ;  /* 0xffffff800d0e2810 */ /* 0x040fe40007ffe0ff */
[----:B------:R-:W-:Y:S02]  /*d1e0*/  IADD3 R9, R13, R8, RZ ;  /* 0x000000080d097210 */ /* 0x000fe40007ffe0ff */
[----:B------:R-:W-:Y:S02]  /*d1f0*/  IADD3 R8, R8, R14, RZ ;  /* 0x0000000e08087210 */ /* 0x000fe40007ffe0ff */
[----:B------:R-:W-:Y:S01]  /*d200*/  IADD3 R16, R9, R12, RZ ;  /* 0x0000000c09107210 */ /* 0x000fe20007ffe0ff */
[----:B------:R-:W-:Y:S01]  /*d210*/  STS.64 [R9], R156 ;  /* 0x0000009c09007388 */ /* 0x000fe20000000a00 */
[----:B------:R-:W-:Y:S01]  /*d220*/  LOP3.LUT P0, RZ, R4, 0x3, RZ, 0xc0, !PT ;  /* 0x0000000304ff7812 */ /* 0x000fe2000780c0ff */
[----:B------:R-:W-:-:S02]  /*d230*/  IMAD.MOV.U32 R4, RZ, RZ, -0x800000 ;  /* 0xff800000ff047424 */ /* 0x000fc400078e00ff */
[----:B------:R1:W-:Y:S01]  /*d240*/  STS.64 [R9+0x800], R158 ;  /* 0x0008009e09007388 */ /* 0x0003e20000000a00 */
[----:B------:R-:W-:-:S03]  /*d250*/  @P3 FFMA.FTZ R4, R0, c[0x0][0x238], R5 ;  /* 0x00008e0000043a23 */ /* 0x000fc60000010005 */
[----:B------:R-:W-:Y:S04]  /*d260*/  STS.64 [R15], R152 ;  /* 0x000000980f007388 */ /* 0x000fe80000000a00 */
[----:B------:R-:W-:Y:S04]  /*d270*/  STS.64 [R15+0x800], R154 ;  /* 0x0008009a0f007388 */ /* 0x000fe80000000a00 */
[----:B------:R-:W-:Y:S04]  /*d280*/  STS.64 [R16], R132 ;  /* 0x0000008410007388 */ /* 0x000fe80000000a00 */
[----:B------:R-:W-:Y:S04]  /*d290*/  STS.64 [R16+0x800], R134 ;  /* 0x0008008610007388 */ /* 0x000fe80000000a00 */
[----:B------:R-:W-:Y:S04]  /*d2a0*/  STS.64 [R14], R148 ;  /* 0x000000940e007388 */ /* 0x000fe80000000a00 */
[----:B------:R-:W-:Y:S01]  /*d2b0*/  STS.64 [R14+0x800], R150 ;  /* 0x000800960e007388 */ /* 0x000fe20000000a00 */
[C---:B-1----:R-:W-:Y:S01]  /*d2c0*/  IADD3 R9, R12.reuse, R14, RZ ;  /* 0x0000000e0c097210 */ /* 0x042fe20007ffe0ff */
[----:B------:R-:W-:-:S02]  /*d2d0*/  IMAD.IADD R12, R12, 0x1, R8 ;  /* 0x000000010c0c7824 */ /* 0x000fc400078e0208 */
[----:B------:R-:W-:Y:S04]  /*d2e0*/  STS.64 [R8], R136 ;  /* 0x0000008808007388 */ /* 0x000fe80000000a00 */
[----:B------:R1:W-:Y:S04]  /*d2f0*/  STS.64 [R8+0x800], R138 ;  /* 0x0008008a08007388 */ /* 0x0003e80000000a00 */
[----:B------:R-:W-:Y:S04]  /*d300*/  STS.64 [R9], R140 ;  /* 0x0000008c09007388 */ /* 0x000fe80000000a00 */
[----:B------:R2:W-:Y:S04]  /*d310*/  STS.64 [R9+0x800], R142 ;  /* 0x0008008e09007388 */ /* 0x0005e80000000a00 */
[----:B------:R-:W-:Y:S04]  /*d320*/  STS.64 [R12], R144 ;  /* 0x000000900c007388 */ /* 0x000fe80000000a00 */
[----:B------:R-:W-:Y:S04]  /*d330*/  STS.64 [R12+0x800], R146 ;  /* 0x000800920c007388 */ /* 0x000fe80000000a00 */
[----:B------:R-:W-:Y:S06]  /*d340*/  BAR.SYNC.DEFER_BLOCKING 0x0 ;  /* 0x0000000000007b1d */ /* 0x000fec0000010000 */
[----:B-1----:R-:W1:Y:S04]  /*d350*/  S2R R8, SR_CTAID.Y ;  /* 0x0000000000087919 */ /* 0x002e680000002600 */
[----:B--2---:R-:W2:Y:S04]  /*d360*/  S2R R9, SR_CTAID.X ;  /* 0x0000000000097919 */ /* 0x004ea80000002500 */
[----:B------:R-:W4:Y:S04]  /*d370*/  LDS.128 R36, [R7.X4] ;  /* 0x0000000007247984 */ /* 0x000f280000004c00 */
[----:B------:R-:W2:Y:S01]  /*d380*/  LDS.128 R32, [R7.X4+0x800] ;  /* 0x0008000007207984 */ /* 0x000ea20000004c00 */
[----:B-1----:R-:W-:-:S03]  /*d390*/  IMAD R8, R8, c[0x0][0x210], R243 ;  /* 0x0000840008087a24 */ /* 0x002fc600078e02f3 */
[----:B------:R-:W1:Y:S04]  /*d3a0*/  LDS.128 R28, [R7.X4+0x1000] ;  /* 0x00100000071c7984 */ /* 0x000e680000004c00 */
[----:B------:R-:W1:Y:S04]  /*d3b0*/  LDS.128 R24, [R7.X4+0x1800] ;  /* 0x0018000007187984 */ /* 0x000e680000004c00 */
[----:B------:R-:W1:Y:S04]  /*d3c0*/  LDS.128 R20, [R7.X4+0x2000] ;  /* 0x0020000007147984 */ /* 0x000e680000004c00 */
[----:B------:R-:W1:Y:S04]  /*d3d0*/  LDS.128 R16, [R7.X4+0x2800] ;  /* 0x0028000007107984 */ /* 0x000e680000004c00 */
[----:B------:R-:W1:Y:S04]  /*d3e0*/  LDS.128 R12, [R7.X4+0x3000] ;  /* 0x00300000070c7984 */ /* 0x000e680000004c00 */
[----:B------:R5:W1:Y:S02]  /*d3f0*/  LDS.128 R40, [R7.X4+0x3800] ;  /* 0x0038000007287984 */ /* 0x000a640000004c00 */
[----:B-----5:R5:W1:Y:S02]  /*d400*/  @P4 MUFU.LG2 R7, R6 ;  /* 0x0000000600074308 */ /* 0x020a640000000c00 */
[----:B-----5:R-:W-:Y:S01]  /*d410*/  IADD3 R6, -R243, RZ, RZ ;  /* 0x000000fff3067210 */ /* 0x020fe20007ffe1ff */
[----:B-1----:R-:W-:-:S04]  /*d420*/  @P4 FMUL.FTZ R7, R7, 0.69314718246459960938 ;  /* 0x3f31721807074820 */ /* 0x002fc80000410000 */
[----:B---3--:R-:W-:Y:S01]  /*d430*/  IMAD R6, R6, c[0x0][0x1c0], R44 ;  /* 0x0000700006067a24 */ /* 0x008fe200078e022c */
[----:B------:R-:W-:Y:S01]  /*d440*/  SHF.L.U32 R44, R10, 0x2, RZ ;  /* 0x000000020a2c7819 */ /* 0x000fe200000006ff */
[----:B------:R-:W-:Y:S02]  /*d450*/  @P4 FFMA.FTZ R3, R2, c[0x0][0x238], R7 ;  /* 0x00008e0002034a23 */ /* 0x000fe40000010007 */
[----:B------:R-:W-:Y:S01]  /*d460*/  IMAD R6, R8, c[0x0][0x1c0], R6 ;  /* 0x0000700008067a24 */ /* 0x000fe200078e0206 */
[----:B--2---:R-:W-:Y:S02]  /*d470*/  SHF.L.U32 R8, R9, 0x6, RZ ;  /* 0x0000000609087819 */ /* 0x004fe400000006ff */
[----:B------:R-:W-:-:S03]  /*d480*/  SHF.R.S32.HI R45, RZ, 0x1f, R44 ;  /* 0x0000001fff2d7819 */ /* 0x000fc6000001142c */
[----:B------:R-:W-:Y:S02]  /*d490*/  IMAD R6, R6, c[0x0][0x214], R8 ;  /* 0x0000850006067a24 */ /* 0x000fe400078e0208 */
[----:B------:R-:W-:Y:S01]  /*d4a0*/  IMAD.WIDE R44, R11, 0x40, R44 ;  /* 0x000000400b2c7825 */ /* 0x000fe200078e022c */
[----:B------:R-:W-:Y:S05]  /*d4b0*/  @P0 BRA `(.L_x_2203) ;  /* 0x000000c000000947 */ /* 0x000fea0003800000 */
[----:B----4-:R-:W-:Y:S01]  /*d4c0*/  IMAD.MOV.U32 R0, RZ, RZ, -0x40 ;  /* 0xffffffc0ff007424 */ /* 0x010fe200078e00ff */
[----:B------:R-:W-:Y:S02]  /*d4d0*/  IADD3 R5, R247, 0x8, RZ ;  /* 0x00000008f7057810 */ /* 0x000fe40007ffe0ff */
[----:B------:R-:W-:Y:S01]  /*d4e0*/  SHF.R.S32.HI R2, RZ, 0x1f, R247 ;  /* 0x0000001fff027819 */ /* 0x000fe200000114f7 */
[----:B------:R-:W-:Y:S01]  /*d4f0*/  IMAD R9, R9, R0, c[0x0][0x214] ;  /* 0x0000850009097624 */ /* 0x000fe200078e0200 */
[----:B------:R-:W-:-:S04]  /*d500*/  IADD3 R0, P0, R6, R247, RZ ;  /* 0x000000f706007210 */ /* 0x000fc80007f1e0ff */
[-C--:B------:R-:W-:Y:S02]  /*d510*/  ISETP.GE.AND P2, PT, R247, R9.reuse, PT ;  /* 0x00000009f700720c */ /* 0x080fe40003f46270 */
[----:B------:R-:W-:Y:S02]  /*d520*/  ISETP.GE.AND P1, PT, R5, R9, PT ;  /* 0x000000090500720c */ /* 0x000fe40003f26270 */
[----:B------:R-:W-:Y:S02]  /*d530*/  LEA.HI.X.SX32 R2, R6, R2, 0x1, P0 ;  /* 0x0000000206027211 */ /* 0x000fe400000f0eff */
[----:B------:R-:W-:-:S04]  /*d540*/  LEA R8, P0, R0, c[0x0][0x208], 0x2 ;  /* 0x0000820000087a11 */ /* 0x000fc800078010ff */
[----:B------:R-:W-:-:S05]  /*d550*/  LEA.HI.X R9, R0, c[0x0][0x20c], R2, 0x2, P0 ;  /* 0x0000830000097a11 */ /* 0x000fca00000f1402 */
[----:B------:R1:W-:Y:S04]  /*d560*/  @!P2 STG.E [R8.64], R3 ;  /* 0x000000030800a986 */ /* 0x0003e8000c10190a */
[----:B------:R1:W-:Y:S02]  /*d570*/  @!P1 STG.E [R8.64+0x20], R4 ;  /* 0x0000200408009986 */ /* 0x0003e4000c10190a */
.L_x_2203:
[----:B----4-:R-:W-:Y:S05]  /*d580*/  BSYNC B0 ;  /* 0x0000000000007941 */ /* 0x010fea0003800000 */
.L_x_2202:
[----:B------:R-:W-:-:S05]  /*d590*/  IMAD R6, R6, c[0x0][0x22c], RZ ;  /* 0x00008b0006067a24 */ /* 0x000fca00078e02ff */
[----:B------:R-:W-:-:S04]  /*d5a0*/  IADD3 R0, P0, R6, R44, RZ ;  /* 0x0000002c06007210 */ /* 0x000fc80007f1e0ff */
[----:B------:R-:W-:Y:S02]  /*d5b0*/  LEA.HI.X.SX32 R6, R6, R45, 0x1, P0 ;  /* 0x0000002d06067211 */ /* 0x000fe400000f0eff */
[----:B------:R-:W-:-:S04]  /*d5c0*/  LEA R2, P0, R0, c[0x0][0x1d8], 0x2 ;  /* 0x0000760000027a11 */ /* 0x000fc800078010ff */
[----:B-1----:R-:W-:-:S05]  /*d5d0*/  LEA.HI.X R3, R0, c[0x0][0x1dc], R6, 0x2, P0 ;  /* 0x0000770000037a11 */ /* 0x002fca00000f1406 */
[----:B------:R-:W-:Y:S04]  /*d5e0*/  STG.E.128 [R2.64], R36 ;  /* 0x0000002402007986 */ /* 0x000fe8000c101d0a */
[----:B------:R-:W-:Y:S04]  /*d5f0*/  STG.E.128 [R2.64+0x800], R32 ;  /* 0x0008002002007986 */ /* 0x000fe8000c101d0a */
[----:B------:R-:W-:Y:S04]  /*d600*/  STG.E.128 [R2.64+0x1000], R28 ;  /* 0x0010001c02007986 */ /* 0x000fe8000c101d0a */
[----:B------:R-:W-:Y:S04]  /*d610*/  STG.E.128 [R2.64+0x1800], R24 ;  /* 0x0018001802007986 */ /* 0x000fe8000c101d0a */
[----:B------:R-:W-:Y:S04]  /*d620*/  STG.E.128 [R2.64+0x2000], R20 ;  /* 0x0020001402007986 */ /* 0x000fe8000c101d0a */
[----:B------:R-:W-:Y:S04]  /*d630*/  STG.E.128 [R2.64+0x2800], R16 ;  /* 0x0028001002007986 */ /* 0x000fe8000c101d0a */
[----:B------:R-:W-:Y:S04]  /*d640*/  STG.E.128 [R2.64+0x3000], R12 ;  /* 0x0030000c02007986 */ /* 0x000fe8000c101d0a */
[----:B------:R-:W-:Y:S01]  /*d650*/  STG.E.128 [R2.64+0x3800], R40 ;  /* 0x0038002802007986 */ /* 0x000fe2000c101d0a */
[----:B------:R-:W-:Y:S05]  /*d660*/  EXIT ;  /* 0x000000000000794d */ /* 0x000fea0003800000 */
.L_x_2204:
        /* <DEDUP_REMOVED lines=9> */
.L_x_7764:


//--------------------- .text._ZN5flash24flash_fwd_splitkv_kernelI23Flash_fwd_kernel_traitsILi64ELi64ELi256ELi4ELb0ELb0EN7cutlass6half_tE19Flash_kernel_traitsILi64ELi64ELi256ELi4ES3_EELb1ELb0ELb0ELb1ELb1ELb1ELb1ELb0EEEvNS_16Flash_fwd_paramsE --------------------------
	.section	.text._ZN5flash24flash_fwd_splitkv_kernelI23Flash_fwd_kernel_traitsILi64ELi64ELi256ELi4ELb0ELb0EN7cutlass6half_tE19Flash_kernel_traitsILi64ELi64ELi256ELi4ES3_EELb1ELb0ELb0ELb1ELb1ELb1ELb1ELb0EEEvNS_16Flash_fwd_paramsE,"ax",@progbits
	.sectioninfo	@"SHI_REGISTERS=255"
	.align	128
        .global         _ZN5flash24flash_fwd_splitkv_kernelI23Flash_fwd_kernel_traitsILi64ELi64ELi256ELi4ELb0ELb0EN7cutlass6half_tE19Flash_kernel_traitsILi64ELi64ELi256ELi4ES3_EELb1ELb0ELb0ELb1ELb1ELb1ELb1ELb0EEEvNS_16Flash_fwd_paramsE
        .type           _ZN5flash24flash_fwd_splitkv_kernelI23Flash_fwd_kernel_traitsILi64ELi64ELi256ELi4ELb0ELb0EN7cutlass6half_tE19Flash_kernel_traitsILi64ELi64ELi256ELi4ES3_EELb1ELb0ELb0ELb1ELb1ELb1ELb1ELb0EEEvNS_16Flash_fwd_paramsE,@function
        .size           _ZN5flash24flash_fwd_splitkv_kernelI23Flash_fwd_kernel_traitsILi64ELi64ELi256ELi4ELb0ELb0EN7cutlass6half_tE19Flash_kernel_traitsILi64ELi64ELi256ELi4ES3_EELb1ELb0ELb0ELb1ELb1ELb1ELb1ELb0EEEvNS_16Flash_fwd_paramsE,(.L_x_7765 - _ZN5flash24flash_fwd_splitkv_kernelI23Flash_fwd_kernel_traitsILi64ELi64ELi256ELi4ELb0ELb0EN7cutlass6half_tE19Flash_kernel_traitsILi64ELi64ELi256ELi4ES3_EELb1ELb0ELb0ELb1ELb1ELb1ELb1ELb0EEEvNS_16Flash_fwd_paramsE)
        .other          _ZN5flash24flash_fwd_splitkv_kernelI23Flash_fwd_kernel_traitsILi64ELi64ELi256ELi4ELb0ELb0EN7cutlass6half_tE19Flash_kernel_traitsILi64ELi64ELi256ELi4ES3_EELb1ELb0ELb0ELb1ELb1ELb1ELb1ELb0EEEvNS_16Flash_fwd_paramsE,@"STO_CUDA_ENTRY STV_DEFAULT"
_ZN5flash24flash_fwd_splitkv_kernelI23Flash_fwd_kernel_traitsILi64ELi64ELi256ELi4ELb0ELb0EN7cutlass6half_tE19Flash_kernel_traitsILi64ELi64ELi256ELi4ES3_EELb1ELb0ELb0ELb1ELb1ELb1ELb1ELb0EEEvNS_16Flash_fwd_paramsE:
.text._ZN5flash24flash_fwd_splitkv_kernelI23Flash_fwd_kernel_traitsILi64ELi64ELi256ELi4ELb0ELb0EN7cutlass6half_tE19Flash_kernel_traitsILi64ELi64ELi256ELi4ES3_EELb1ELb0ELb0ELb1ELb1ELb1ELb1ELb0EEEvNS_16Flash_fwd_paramsE:
[----:B------:R-:W-:Y:S02]  /*0000*/  MOV R1, c[0x0][0x28] ;  /* 0x00000a0000017a02 */ /* 0x000fe40000000f00 */
[----:B------:R-:W1:Y:S01]  /*0010*/  I2F.U32.RP R2, c[0x0][0x1c0] ;  /* 0x0000700000027b06 */ /* 0x000e620000209000 */
[----:B------:R-:W2:Y:S01]  /*0020*/  S2R R20, SR_CTAID.Z ;  /* 0x0000000000147919 */ /* 0x000ea20000002700 */
[----:B------:R-:W-:Y:S01]  /*0030*/  ISETP.NE.U32.AND P0, PT, RZ, c[0x0][0x258], PT ;  /* 0x00009600ff007a0c */ /* 0x000fe20003f05070 */
[----:B------:R-:W-:Y:S01]  /*0040*/  IMAD.MOV.U32 R12, RZ, RZ, RZ ;  /* 0x000000ffff0c7224 */ /* 0x000fe200078e00ff */
[----:B------:R-:W-:Y:S01]  /*0050*/  ISETP.NE.U32.AND P1, PT, RZ, c[0x0][0x250], PT ;  /* 0x00009400ff007a0c */ /* 0x000fe20003f25070 */
[----:B------:R-:W-:Y:S01]  /*0060*/  ULDC.64 UR10, c[0x0][0x118] ;  /* 0x00004600000a7ab9 */ /* 0x000fe20000000a00 */
[----:B------:R-:W-:Y:S02]  /*0070*/  ISETP.NE.U32.AND P2, PT, RZ, c[0x0][0x1c0], PT ;  /* 0x00007000ff007a0c */ /* 0x000fe40003f45070 */
[----:B------:R-:W-:Y:S02]  /*0080*/  ISETP.NE.AND.EX P0, PT, RZ, c[0x0][0x25c], PT, P0 ;  /* 0x00009700ff007a0c */ /* 0x000fe40003f05300 */
[----:B------:R-:W-:-:S02]  /*0090*/  ISETP.NE.AND.EX P1, PT, RZ, c[0x0][0x254], PT, P1 ;  /* 0x00009500ff007a0c */ /* 0x000fc40003f25310 */
[----:B------:R-:W-:Y:S01]  /*00a0*/  IADD3 R1, R1, -0x38, RZ ;  /* 0xffffffc801017810 */ /* 0x000fe20007ffe0ff */
        /* <DEDUP_REMOVED lines=8> */
[----:B------:R-:W-:Y:S02]  /*0130*/  IMAD.MOV R0, RZ, RZ, -R16 ;  /* 0x000000ffff007224 */ /* 0x000fe400078e0a10 */
[----:B------:R-:W-:Y:S02]  /*0140*/  @P0 IMAD.MOV.U32 R2, RZ, RZ, 0x4 ;  /* 0x00000004ff020424 */ /* 0x000fe400078e00ff */
        /* <DEDUP_REMOVED lines=8> */
[C---:B------:R-:W-:Y:S01]  /*01d0*/  @P0 IMAD.WIDE R2, R16.reuse, R2, c[0x0][0x258] ;  /* 0x0000960010020625 */ /* 0x040fe200078e0202 */
[----:B------:R-:W1:Y:S03]  /*01e0*/  S2R R18, SR_CTAID.X ;  /* 0x0000000000127919 */ /* 0x000e660000002500 */
[----:B------:R-:W-:Y:S01]  /*01f0*/  @P1 IMAD.WIDE R4, R16, R0, c[0x0][0x250] ;  /* 0x0000940010041625 */ /* 0x000fe200078e0200 */
[----:B------:R2:W-:Y:S04]  /*0200*/  STL [R1+0x2c], R16 ;  /* 0x00002c1001007387 */ /* 0x0005e80000100800 */
[----:B------:R-:W3:Y:S04]  /*0210*/  @P1 LDG.E R12, [R4.64] ;  /* 0x0000000a040c1981 */ /* 0x000ee8000c1e1900 */
[----:B------:R-:W3:Y:S01]  /*0220*/  @P0 LDG.E R3, [R2.64] ;  /* 0x0000000a02030981 */ /* 0x000ee2000c1e1900 */
[----:B------:R-:W-:Y:S01]  /*0230*/  @!P0 ISETP.NE.U32.AND P2, PT, RZ, c[0x0][0x268], PT ;  /* 0x00009a00ff008a0c */ /* 0x000fe20003f45070 */
[----:B------:R-:W-:-:S03]  /*0240*/  IMAD.MOV R0, RZ, RZ, -R16 ;  /* 0x000000ffff007224 */ /* 0x000fc600078e0a10 */
[----:B------:R-:W-:Y:S01]  /*0250*/  @!P0 ISETP.NE.AND.EX P2, PT, RZ, c[0x0][0x26c], PT, P2 ;  /* 0x00009b00ff008a0c */ /* 0x000fe20003f45320 */
[----:B------:R-:W-:Y:S02]  /*0260*/  IMAD R20, R0, c[0x0][0x1c0], R20 ;  /* 0x0000700000147a24 */ /* 0x000fe400078e0214 */
[----:B-1----:R-:W-:-:S05]  /*0270*/  IMAD.SHL.U32 R169, R18, 0x40, RZ ;  /* 0x0000004012a97824 */ /* 0x002fca00078e00ff */
[----:B------:R-:W-:Y:S02]  /*0280*/  ISETP.GE.AND P1, PT, R169, c[0x0][0x214], PT ;  /* 0x00008500a9007a0c */ /* 0x000fe40003f26270 */
[----:B------:R-:W-:Y:S01]  /*0290*/  @!P0 SEL R2, RZ, c[0x0][0x21c], !P2 ;  /* 0x00008700ff028a07 */ /* 0x000fe20005000000 */
[----:B---3--:R-:W-:-:S03]  /*02a0*/  @P0 IMAD.IADD R128, R3, 0x1, -R12 ;  /* 0x0000000103800824 */ /* 0x008fc600078e0a0c */
[----:B------:R-:W-:-:S07]  /*02b0*/  @!P0 IADD3 R128, R2, c[0x0][0x218], -R12 ;  /* 0x0000860002808a10 */ /* 0x000fce0007ffe80c */
[----:B------:R-:W-:Y:S05]  /*02c0*/  @P1 EXIT ;  /* 0x000000000000194d */ /* 0x000fea0003800000 */
[----:B--2---:R-:W-:Y:S01]  /*02d0*/  IABS R6, c[0x0][0x10] ;  /* 0x0000040000067a13 */ /* 0x004fe20000000000 */
[----:B------:R-:W-:Y:S01]  /*02e0*/  IMAD.MOV.U32 R0, RZ, RZ, c[0x0][0x218] ;  /* 0x00008600ff007624 */ /* 0x000fe200078e00ff */
[----:B------:R-:W1:Y:S02]  /*02f0*/  S2R R168, SR_TID.X ;  /* 0x0000000000a87919 */ /* 0x000e640000002100 */
[----:B------:R-:W2:Y:S02]  /*0300*/  I2F.RP R2, R6 ;  /* 0x0000000600027306 */ /* 0x000ea40000209400 */
[----:B------:R-:W-:-:S06]  /*0310*/  IADD3 R0, R0, 0xff, RZ ;  /* 0x000000ff00007810 */ /* 0x000fcc0007ffe0ff */
[----:B--2---:R-:W2:Y:S02]  /*0320*/  MUFU.RCP R2, R2 ;  /* 0x0000000200027308 */ /* 0x004ea40000001000 */
[----:B--2---:R-:W-:-:S06]  /*0330*/  IADD3 R2, R2, 0xffffffe, RZ ;  /* 0x0ffffffe02027810 */ /* 0x004fcc0007ffe0ff */
[----:B------:R2:W3:Y:S02]  /*0340*/  F2I.FTZ.U32.TRUNC.NTZ R3, R2 ;  /* 0x0000000200037305 */ /* 0x0004e4000021f000 */
[----:B--2---:R-:W-:-:S04]  /*0350*/  SHF.R.S32.HI R2, RZ, 0x1f, R0 ;  /* 0x0000001fff027819 */ /* 0x004fc80000011400 */
[----:B------:R-:W-:Y:S01]  /*0360*/  LEA.HI R0, R2, R0, RZ, 0x8 ;  /* 0x0000000002007211 */ /* 0x000fe200078f40ff */
[----:B---3--:R-:W-:-:S03]  /*0370*/  IMAD.MOV R2, RZ, RZ, -R3 ;  /* 0x000000ffff027224 */ /* 0x008fc600078e0a03 */
[----:B------:R-:W-:-:S04]  /*0380*/  LEA.HI.SX32 R0, R0, c[0x0][0x10], 0x18 ;  /* 0x0000040000007a11 */ /* 0x000fc800078fc2ff */
[----:B------:R-:W-:Y:S01]  /*0390*/  IADD3 R4, R0, -0x1, RZ ;  /* 0xffffffff00047810 */ /* 0x000fe20007ffe0ff */
[----:B------:R-:W-:Y:S02]  /*03a0*/  IMAD R0, R2, R6, RZ ;  /* 0x0000000602007224 */ /* 0x000fe400078e02ff */
[----:B------:R-:W-:Y:S01]  /*03b0*/  IMAD.MOV.U32 R2, RZ, RZ, RZ ;  /* 0x000000ffff027224 */ /* 0x000fe200078e00ff */
[----:B------:R-:W-:-:S03]  /*03c0*/  IABS R5, R4 ;  /* 0x0000000400057213 */ /* 0x000fc60000000000 */
[----:B------:R-:W-:-:S04]  /*03d0*/  IMAD.HI.U32 R0, R3, R0, R2 ;  /* 0x0000000003007227 */ /* 0x000fc800078e0002 */
[----:B------:R-:W-:-:S04]  /*03e0*/  IMAD.MOV.U32 R2, RZ, RZ, R5 ;  /* 0x000000ffff027224 */ /* 0x000fc800078e0005 */
[----:B------:R-:W-:-:S04]  /*03f0*/  IMAD.HI.U32 R0, R0, R2, RZ ;  /* 0x0000000200007227 */ /* 0x000fc800078e00ff */
[----:B------:R-:W-:-:S04]  /*0400*/  IMAD.MOV R3, RZ, RZ, -R0 ;  /* 0x000000ffff037224 */ /* 0x000fc800078e0a00 */
[----:B------:R-:W-:Y:S01]  /*0410*/  IMAD R2, R6, R3, R2 ;  /* 0x0000000306027224 */ /* 0x000fe200078e0202 */
[----:B------:R-:W-:-:S04]  /*0420*/  IADD3 R3, R169, 0x13f, RZ ;  /* 0x0000013fa9037810 */ /* 0x000fc80007ffe0ff */
[----:B------:R-:W-:Y:S02]  /*0430*/  ISETP.GT.U32.AND P1, PT, R6, R2, PT ;  /* 0x000000020600720c */ /* 0x000fe40003f24070 */
[----:B------:R-:W-:-:S04]  /*0440*/  IADD3 R3, R128, -c[0x0][0x214], R3 ;  /* 0x8000850080037a10 */ /* 0x000fc80007ffe003 */
[----:B------:R-:W-:-:S04]  /*0450*/  IADD3 R5, R3, c[0x0][0x2e8], RZ ;  /* 0x0000ba0003057a10 */ /* 0x000fc80007ffe0ff */
[----:B------:R-:W-:-:S03]  /*0460*/  SHF.R.S32.HI R3, RZ, 0x1f, R5 ;  /* 0x0000001fff037819 */ /* 0x000fc60000011405 */
[----:B------:R-:W-:Y:S01]  /*0470*/  @!P1 IMAD.IADD R2, R2, 0x1, -R6 ;  /* 0x0000000102029824 */ /* 0x000fe200078e0a06 */
[----:B------:R-:W-:Y:S02]  /*0480*/  @!P1 IADD3 R0, R0, 0x1, RZ ;  /* 0x0000000100009810 */ /* 0x000fe40007ffe0ff */
[----:B------:R-:W-:Y:S02]  /*0490*/  ISETP.NE.AND P1, PT, RZ, c[0x0][0x10], PT ;  /* 0x00000400ff007a0c */ /* 0x000fe40003f25270 */
[----:B------:R-:W-:Y:S02]  /*04a0*/  ISETP.GE.U32.AND P2, PT, R2, R6, PT ;  /* 0x000000060200720c */ /* 0x000fe40003f46070 */
[----:B------:R-:W2:Y:S01]  /*04b0*/  S2R R6, SR_CTAID.Y ;  /* 0x0000000000067919 */ /* 0x000ea20000002600 */
[----:B------:R-:W-:Y:S02]  /*04c0*/  LOP3.LUT R2, R4, c[0x0][0x10], RZ, 0x3c, !PT ;  /* 0x0000040004027a12 */ /* 0x000fe400078e3cff */
[----:B------:R-:W-:-:S02]  /*04d0*/  LEA.HI R3, R3, R5, RZ, 0x8 ;  /* 0x0000000503037211 */ /* 0x000fc400078f40ff */
[----:B------:R-:W-:Y:S02]  /*04e0*/  ISETP.GE.AND P0, PT, R2, RZ, PT ;  /* 0x000000ff0200720c */ /* 0x000fe40003f06270 */
[----:B------:R-:W-:Y:S02]  /*04f0*/  IADD3 R2, R128, 0xff, RZ ;  /* 0x000000ff80027810 */ /* 0x000fe40007ffe0ff */
[----:B------:R-:W-:Y:S02]  /*0500*/  SHF.R.S32.HI R3, RZ, 0x8, R3 ;  /* 0x00000008ff037819 */ /* 0x000fe40000011403 */
[----:B------:R-:W-:Y:S02]  /*0510*/  @P2 IADD3 R0, R0, 0x1, RZ ;  /* 0x0000000100002810 */ /* 0x000fe40007ffe0ff */
[----:B------:R-:W-:-:S04]  /*0520*/  SHF.R.S32.HI R4, RZ, 0x1f, R2 ;  /* 0x0000001fff047819 */ /* 0x000fc80000011402 */
[----:B------:R-:W-:Y:S01]  /*0530*/  LEA.HI R2, R4, R2, RZ, 0x8 ;  /* 0x0000000204027211 */ /* 0x000fe200078f40ff */
[----:B------:R-:W-:Y:S01]  /*0540*/  @!P0 IMAD.MOV R0, RZ, RZ, -R0 ;  /* 0x000000ffff008224 */ /* 0x000fe200078e0a00 */
[----:B------:R-:W-:Y:S02]  /*0550*/  @!P1 LOP3.LUT R0, RZ, c[0x0][0x10], RZ, 0x33, !PT ;  /* 0x00000400ff009a12 */ /* 0x000fe400078e33ff */
[----:B------:R-:W-:-:S03]  /*0560*/  SHF.R.S32.HI R2, RZ, 0x8, R2 ;  /* 0x00000008ff027819 */ /* 0x000fc60000011402 */
[----:B--2---:R-:W-:-:S04]  /*0570*/  IMAD R252, R0, R6, RZ ;  /* 0x0000000600fc7224 */ /* 0x004fc800078e02ff */
[----:B------:R-:W-:Y:S01]  /*0580*/  IMAD.IADD R0, R0, 0x1, R252 ;  /* 0x0000000100007824 */ /* 0x000fe200078e02fc */
[----:B------:R2:W-:Y:S04]  /*0590*/  STL [R1+0x28], R252 ;  /* 0x000028fc01007387 */ /* 0x0005e80000100800 */
[----:B------:R-:W-:-:S04]  /*05a0*/  IMNMX R0, R2, R0, PT ;  /* 0x0000000002007217 */ /* 0x000fc80003800200 */
[----:B------:R-:W-:-:S04]  /*05b0*/  IMNMX R207, R0, R3, PT ;  /* 0x0000000300cf7217 */ /* 0x000fc80003800200 */
[----:B------:R-:W-:-:S13]  /*05c0*/  ISETP.GE.AND P0, PT, R252, R207, PT ;  /* 0x000000cffc00720c */ /* 0x000fda0003f06270 */
[----:B------:R-:W-:Y:S05]  /*05d0*/  @!P0 BRA `(.L_x_2205) ;  /* 0x0000040000008947 */ /* 0x000fea0003800000 */
[----:B-12---:R-:W-:Y:S01]  /*05e0*/  SHF.R.S32.HI R4, RZ, 0x1f, R168 ;  /* 0x0000001fff047819 */ /* 0x006fe200000114a8 */
[----:B------:R-:W-:Y:S01]  /*05f0*/  IMAD R0, R6, c[0x0][0x210], R16 ;  /* 0x0000840006007a24 */ /* 0x000fe200078e0210 */
[----:B------:R-:W-:Y:S02]  /*0600*/  LOP3.LUT P6, RZ, R168, 0xf, RZ, 0xc0, !PT ;  /* 0x0000000fa8ff7812 */ /* 0x000fe400078cc0ff */
[----:B------:R-:W-:Y:S01]  /*0610*/  LEA.HI R4, R4, R168, RZ, 0x4 ;  /* 0x000000a804047211 */ /* 0x000fe200078f20ff */
[----:B------:R-:W-:Y:S01]  /*0620*/  IMAD R0, R0, c[0x0][0x1c0], R20 ;  /* 0x0000700000007a24 */ /* 0x000fe200078e0214 */
[----:B------:R-:W-:Y:S02]  /*0630*/  IADD3 R10, -R169, c[0x0][0x214], RZ ;  /* 0x00008500a90a7a10 */ /* 0x000fe40007ffe1ff */
[----:B------:R-:W-:Y:S01]  /*0640*/  LOP3.LUT R2, R4, 0x3ffffff0, RZ, 0xc0, !PT ;  /* 0x3ffffff004027812 */ /* 0x000fe200078ec0ff */
[----:B------:R-:W-:Y:S01]  /*0650*/  IMAD R7, R0, c[0x0][0x214], R169 ;  /* 0x0000850000077a24 */ /* 0x000fe200078e02a9 */
[----:B------:R-:W-:-:S03]  /*0660*/  SHF.R.S32.HI R0, RZ, 0x4, R4 ;  /* 0x00000004ff007819 */ /* 0x000fc60000011404 */
[----:B------:R-:W-:Y:S01]  /*0670*/  IMAD.IADD R2, R168, 0x1, -R2 ;  /* 0x00000001a8027824 */ /* 0x000fe200078e0a02 */
[C---:B------:R-:W-:Y:S01]  /*0680*/  IADD3 R6, R0.reuse, 0x8, RZ ;  /* 0x0000000800067810 */ /* 0x040fe20007ffe0ff */
[----:B------:R-:W-:Y:S01]  /*0690*/  IMAD R5, R7, c[0x0][0x22c], RZ ;  /* 0x00008b0007057a24 */ /* 0x000fe200078e02ff */
[----:B------:R-:W-:Y:S01]  /*06a0*/  IADD3 R4, R0, 0x10, RZ ;  /* 0x0000001000047810 */ /* 0x000fe20007ffe0ff */
[----:B------:R-:W-:Y:S01]  /*06b0*/  IMAD.SHL.U32 R2, R2, 0x4, RZ ;  /* 0x0000000402027824 */ /* 0x000fe200078e00ff */
[-C--:B------:R-:W-:Y:S02]  /*06c0*/  ISETP.GE.OR P5, PT, R0, R10.reuse, P6 ;  /* 0x0000000a0000720c */ /* 0x080fe400037a6670 */
[-C--:B------:R-:W-:Y:S02]  /*06d0*/  ISETP.GE.OR P4, PT, R6, R10.reuse, P6 ;  /* 0x0000000a0600720c */ /* 0x080fe40003786670 */
[----:B------:R-:W-:Y:S02]  /*06e0*/  SHF.R.S32.HI R3, RZ, 0x1f, R2 ;  /* 0x0000001fff037819 */ /* 0x000fe40000011402 */
[----:B------:R-:W-:-:S02]  /*06f0*/  ISETP.GE.OR P3, PT, R4, R10, P6 ;  /* 0x0000000a0400720c */ /* 0x000fc40003766670 */
[----:B------:R-:W-:Y:S01]  /*0700*/  SHF.R.S32.HI R6, RZ, 0x1f, R7 ;  /* 0x0000001fff067819 */ /* 0x000fe20000011407 */
[C---:B------:R-:W-:Y:S01]  /*0710*/  IMAD.WIDE R2, R0.reuse, 0x40, R2 ;  /* 0x0000004000027825 */ /* 0x040fe200078e0202 */
[C---:B------:R-:W-:Y:S02]  /*0720*/  IADD3 R9, R0.reuse, 0x18, RZ ;  /* 0x0000001800097810 */ /* 0x040fe40007ffe0ff */
[----:B------:R-:W-:Y:S02]  /*0730*/  IADD3 R8, R0, 0x20, RZ ;  /* 0x0000002000087810 */ /* 0x000fe40007ffe0ff */
[----:B------:R-:W-:Y:S02]  /*0740*/  IADD3 R2, P0, R5, R2, RZ ;  /* 0x0000000205027210 */ /* 0x000fe40007f1e0ff */
[----:B------:R-:W-:Y:S02]  /*0750*/  ISETP.GE.OR P2, PT, R9, R10, P6 ;  /* 0x0000000a0900720c */ /* 0x000fe40003746670 */
[----:B------:R-:W-:-:S02]  /*0760*/  LEA.HI.X.SX32 R5, R5, R3, 0x1, P0 ;  /* 0x0000000305057211 */ /* 0x000fc400000f0eff */
[C---:B------:R-:W-:Y:S02]  /*0770*/  LEA R4, P1, R2.reuse, c[0x0][0x1d8], 0x2 ;  /* 0x0000760002047a11 */ /* 0x040fe400078210ff */
[----:B------:R-:W-:Y:S02]  /*0780*/  IADD3 R3, P0, R7, R0, RZ ;  /* 0x0000000007037210 */ /* 0x000fe40007f1e0ff */
[----:B------:R-:W-:Y:S02]  /*0790*/  LEA.HI.X R5, R2, c[0x0][0x1dc], R5, 0x2, P1 ;  /* 0x0000770002057a11 */ /* 0x000fe400008f1405 */
[C---:B------:R-:W-:Y:S02]  /*07a0*/  LEA.HI.X.SX32 R6, R0.reuse, R6, 0x1, P0 ;  /* 0x0000000600067211 */ /* 0x040fe400000f0eff */
[----:B------:R-:W-:Y:S01]  /*07b0*/  LEA R2, P0, R3, c[0x0][0x208], 0x2 ;  /* 0x0000820003027a11 */ /* 0x000fe200078010ff */
[----:B------:R-:W-:Y:S01]  /*07c0*/  STG.E.128 [R4.64], RZ ;  /* 0x000000ff04007986 */ /* 0x000fe2000c101d0a */
[----:B------:R-:W-:-:S02]  /*07d0*/  IADD3 R7, R0, 0x28, RZ ;  /* 0x0000002800077810 */ /* 0x000fc40007ffe0ff */
[----:B------:R-:W-:Y:S01]  /*07e0*/  LEA.HI.X R3, R3, c[0x0][0x20c], R6, 0x2, P0 ;  /* 0x0000830003037a11 */ /* 0x000fe200000f1406 */
[----:B------:R-:W-:Y:S01]  /*07f0*/  @!P5 IMAD.MOV.U32 R6, RZ, RZ, -0x800000 ;  /* 0xff800000ff06d424 */ /* 0x000fe200078e00ff */
[-C--:B------:R-:W-:Y:S01]  /*0800*/  ISETP.GE.OR P0, PT, R7, R10.reuse, P6 ;  /* 0x0000000a0700720c */ /* 0x080fe20003706670 */
[----:B------:R-:W-:Y:S01]  /*0810*/  STG.E.128 [R4.64+0x800], RZ ;  /* 0x000800ff04007986 */ /* 0x000fe2000c101d0a */
[----:B------:R-:W-:Y:S02]  /*0820*/  IADD3 R7, R0, 0x30, RZ ;  /* 0x0000003000077810 */ /* 0x000fe40007ffe0ff */
[-C--:B------:R-:W-:Y:S01]  /*0830*/  ISETP.GE.OR P1, PT, R8, R10.reuse, P6 ;  /* 0x0000000a0800720c */ /* 0x080fe20003726670 */
[----:B------:R-:W-:Y:S01]  /*0840*/  STG.E.128 [R4.64+0x1000], RZ ;  /* 0x001000ff04007986 */ /* 0x000fe2000c101d0a */
[----:B------:R-:W-:Y:S01]  /*0850*/  IADD3 R0, R0, 0x38, RZ ;  /* 0x0000003800007810 */ /* 0x000fe20007ffe0ff */
[----:B------:R-:W-:Y:S02]  /*0860*/  @!P3 IMAD.MOV.U32 R8, RZ, RZ, -0x800000 ;  /* 0xff800000ff08b424 */ /* 0x000fe400078e00ff */
[----:B------:R-:W-:Y:S04]  /*0870*/  STG.E.128 [R4.64+0x1800], RZ ;  /* 0x001800ff04007986 */ /* 0x000fe8000c101d0a */
[----:B------:R-:W-:Y:S04]  /*0880*/  STG.E.128 [R4.64+0x2000], RZ ;  /* 0x002000ff04007986 */ /* 0x000fe8000c101d0a */
[----:B------:R-:W-:Y:S04]  /*0890*/  STG.E.128 [R4.64+0x2800], RZ ;  /* 0x002800ff04007986 */ /* 0x000fe8000c101d0a */
[----:B------:R-:W-:Y:S04]  /*08a0*/  STG.E.128 [R4.64+0x3000], RZ ;  /* 0x003000ff04007986 */ /* 0x000fe8000c101d0a */
[----:B------:R1:W-:Y:S04]  /*08b0*/  STG.E.128 [R4.64+0x3800], RZ ;  /* 0x003800ff04007986 */ /* 0x0003e8000c101d0a */
[----:B------:R2:W-:Y:S01]  /*08c0*/  @!P5 STG.E [R2.64], R6 ;  /* 0x000000060200d986 */ /* 0x0005e2000c10190a */
[-C--:B------:R-:W-:Y:S01]  /*08d0*/  ISETP.GE.OR P5, PT, R7, R10.reuse, P6 ;  /* 0x0000000a0700720c */ /* 0x080fe200037a6670 */
[----:B------:R-:W-:Y:S01]  /*08e0*/  @!P2 IMAD.MOV.U32 R7, RZ, RZ, -0x800000 ;  /* 0xff800000ff07a424 */ /* 0x000fe200078e00ff */
[----:B------:R-:W-:Y:S01]  /*08f0*/  ISETP.GE.OR P6, PT, R0, R10, P6 ;  /* 0x0000000a0000720c */ /* 0x000fe200037c6670 */
[----:B------:R-:W-:Y:S04]  /*0900*/  @!P3 STG.E [R2.64+0x40], R8 ;  /* 0x000040080200b986 */ /* 0x000fe8000c10190a */
[----:B------:R-:W-:Y:S01]  /*0910*/  @!P2 STG.E [R2.64+0x60], R7 ;  /* 0x000060070200a986 */ /* 0x000fe2000c10190a */
[----:B-1----:R-:W-:-:S02]  /*0920*/  @!P4 IMAD.MOV.U32 R4, RZ, RZ, -0x800000 ;  /* 0xff800000ff04c424 */ /* 0x002fc400078e00ff */
[----:B------:R-:W-:-:S03]  /*0930*/  @!P0 IMAD.MOV.U32 R5, RZ, RZ, -0x800000 ;  /* 0xff800000ff058424 */ /* 0x000fc600078e00ff */
[----:B------:R1:W-:Y:S01]  /*0940*/  @!P4 STG.E [R2.64+0x20], R4 ;  /* 0x000020040200c986 */ /* 0x0003e2000c10190a */
[----:B--2---:R-:W-:-:S03]  /*0950*/  @!P1 IMAD.MOV.U32 R6, RZ, RZ, -0x800000 ;  /* 0xff800000ff069424 */ /* 0x004fc600078e00ff */
[----:B------:R2:W-:Y:S04]  /*0960*/  @!P0 STG.E [R2.64+0xa0], R5 ;  /* 0x0000a00502008986 */ /* 0x0005e8000c10190a */
[----:B------:R2:W-:Y:S01]  /*0970*/  @!P1 STG.E [R2.64+0x80], R6 ;  /* 0x0000800602009986 */ /* 0x0005e2000c10190a */
[----:B-1----:R-:W-:-:S05]  /*0980*/  @!P5 IMAD.MOV.U32 R4, RZ, RZ, -0x800000 ;  /* 0xff800000ff04d424 */ /* 0x002fca00078e00ff */
[----:B------:R2:W-:Y:S01]  /*0990*/  @!P5 STG.E [R2.64+0xc0], R4 ;  /* 0x0000c0040200d986 */ /* 0x0005e2000c10190a */
[----:B------:R-:W-:Y:S05]  /*09a0*/  @P6 EXIT ;  /* 0x000000000000694d */ /* 0x000fea0003800000 */
[----:B------:R-:W-:-:S05]  /*09b0*/  MOV R0, 0xff800000 ;  /* 0xff80000000007802 */ /* 0x000fca0000000f00 */
[----:B------:R-:W-:Y:S01]  /*09c0*/  STG.E [R2.64+0xe0], R0 ;  /* 0x0000e00002007986 */ /* 0x000fe2000c10190a */
[----:B------:R-:W-:Y:S05]  /*09d0*/  EXIT ;  /* 0x000000000000794d */ /* 0x000fea0003800000 */
.L_x_2205:
        /* <DEDUP_REMOVED lines=8> */
[----:B------:R-:W-:Y:S01]  /*0a60*/  PLOP3.LUT P6, PT, PT, PT, PT, 0x80, 0x0 ;  /* 0x000000000000781c */ /* 0x000fe20003fcf070 */
[----:B------:R-:W-:Y:S01]  /*0a70*/  IMAD.MOV.U32 R0, RZ, RZ, RZ ;  /* 0x000000ffff007224 */ /* 0x000fe200078e00ff */
        /* <DEDUP_REMOVED lines=9> */
[----:B------:R-:W-:-:S04]  /*0b10*/  LEA.HI.X R0, R2, c[0x0][0x2c4], R0, 0x2, P0 ;  /* 0x0000b10002007a11 */ /* 0x000fc800000f1400 */
.L_x_2206:
[----:B------:R-:W-:Y:S01]  /*0b20*/  MOV R6, R4 ;  /* 0x0000000400067202 */ /* 0x000fe20000000f00 */
[----:B------:R-:W-:Y:S01]  /*0b30*/  IMAD.MOV.U32 R7, RZ, RZ, R0 ;  /* 0x000000ffff077224 */ /* 0x000fe200078e0000 */
[----:B-1----:R-:W-:-:S04]  /*0b40*/  IABS R2, c[0x0][0x2d0] ;  /* 0x0000b40000027a13 */ /* 0x002fc80000000000 */
        /* <DEDUP_REMOVED lines=29> */
[----:B-1----:R1:W2:Y:S01]  /*0d20*/  LDG.E R6, [R2.64] ;  /* 0x0000000a02067981 */ /* 0x0022a2000c1e1900 */
        /* <DEDUP_REMOVED lines=29> */
[--C-:B------:R-:W-:Y:S01]  /*0f00*/  SHF.R.S32.HI R13, RZ, 0x1f, R0.reuse ;  /* 0x0000001fff0d7819 */ /* 0x100fe20000011400 */
[----:B------:R-:W-:Y:S01]  /*0f10*/  IMAD.MOV.U32 R10, RZ, RZ, R0 ;  /* 0x000000ffff0a7224 */ /* 0x000fe200078e0000 */
[----:B--2---:R-:W-:Y:S01]  /*0f20*/  SHF.R.S32.HI R5, RZ, 0x1f, R6 ;  /* 0x0000001fff057819 */ /* 0x004fe20000011406 */
[----:B------:R-:W-:-:S04]  /*0f30*/  IMAD.WIDE.U32 R8, R6, c[0x0][0x180], RZ ;  /* 0x0000600006087a25 */ /* 0x000fc800078e00ff */
[C---:B------:R-:W-:Y:S02]  /*0f40*/  IMAD R2, R5.reuse, c[0x0][0x180], RZ ;  /* 0x0000600005027a24 */ /* 0x040fe400078e02ff */
[----:B------:R-:W-:Y:S02]  /*0f50*/  IMAD R5, R5, c[0x0][0x188], RZ ;  /* 0x0000620005057a24 */ /* 0x000fe400078e02ff */
[C---:B------:R-:W-:Y:S02]  /*0f60*/  IMAD R2, R6.reuse, c[0x0][0x184], R2 ;  /* 0x0000610006027a24 */ /* 0x040fe400078e0202 */
[C---:B------:R-:W-:Y:S02]  /*0f70*/  IMAD R5, R6.reuse, c[0x0][0x18c], R5 ;  /* 0x0000630006057a24 */ /* 0x040fe400078e0205 */
[----:B------:R-:W-:Y:S01]  /*0f80*/  IMAD.WIDE.U32 R6, R6, c[0x0][0x188], RZ ;  /* 0x0000620006067a25 */ /* 0x000fe200078e00ff */
[----:B------:R-:W-:-:S03]  /*0f90*/  IADD3 R3, R9, R2, RZ ;  /* 0x0000000209037210 */ /* 0x000fc60007ffe0ff */
[----:B------:R-:W-:Y:S01]  /*0fa0*/  IMAD.MOV.U32 R2, RZ, RZ, R8 ;  /* 0x000000ffff027224 */ /* 0x000fe200078e0008 */
[----:B-----5:R-:W-:Y:S01]  /*0fb0*/  IADD3 R11, R7, R5, RZ ;  /* 0x00000005070b7210 */ /* 0x020fe20007ffe0ff */
[----:B------:R-:W-:Y:S02]  /*0fc0*/  IMAD.MOV.U32 R8, RZ, RZ, R6 ;  /* 0x000000ffff087224 */ /* 0x000fe400078e0006 */
[----:B------:R-:W-:-:S05]  /*0fd0*/  IMAD.WIDE.U32 R2, R15, c[0x0][0x198], R2 ;  /* 0x000066000f027a25 */ /* 0x000fca00078e0002 */
[----:B------:R-:W-:Y:S01]  /*0fe0*/  IADD3 R3, R3, R4, RZ ;  /* 0x0000000403037210 */ /* 0x000fe20007ffe0ff */
[----:B------:R-:W-:-:S04]  /*0ff0*/  IMAD R4, R13, c[0x0][0x1b0], RZ ;  /* 0x00006c000d047a24 */ /* 0x000fc800078e02ff */
[----:B------:R-:W-:-:S04]  /*1000*/  IMAD.WIDE.U32 R2, R0, c[0x0][0x1b0], R2 ;  /* 0x00006c0000027a25 */ /* 0x000fc800078e0002 */
[----:B------:R-:W-:Y:S01]  /*1010*/  IMAD R4, R0, c[0x0][0x1b4], R4 ;  /* 0x00006d0000047a24 */ /* 0x000fe200078e0204 */
[----:B------:R-:W-:-:S03]  /*1020*/  MOV R12, R2 ;  /* 0x00000002000c7202 */ /* 0x000fc60000000f00 */
[----:B------:R-:W-:Y:S01]  /*1030*/  IMAD.IADD R9, R3, 0x1, R4 ;  /* 0x0000000103097824 */ /* 0x000fe200078e0204 */
[----:B------:R-:W-:Y:S05]  /*1040*/  BRA `(.L_x_2208) ;  /* 0x0000039000007947 */ /* 0x000fea0003800000 */
.L_x_2207:
[----:B------:R-:W-:Y:S02]  /*1050*/  IABS R5, c[0x0][0x1c8] ;  /* 0x0000720000057a13 */ /* 0x000fe40000000000 */
[----:B------:R-:W-:Y:S02]  /*1060*/  IABS R4, R20 ;  /* 0x0000001400047213 */ /* 0x000fe40000000000 */
[----:B------:R-:W2:Y:S01]  /*1070*/  I2F.RP R2, R5 ;  /* 0x0000000500027306 */ /* 0x000ea20000209400 */
[----:B------:R-:W-:Y:S02]  /*1080*/  LEA R15, R207, 0xffffff00, 0x8 ;  /* 0xffffff00cf0f7811 */ /* 0x000fe400078e40ff */
[----:B-----5:R-:W-:Y:S02]  /*1090*/  SHF.R.S32.HI R10, RZ, 0x1f, R11 ;  /* 0x0000001fff0a7819 */ /* 0x020fe4000001140b */
        /* <DEDUP_REMOVED lines=30> */
[----:B------:R-:W-:Y:S01]  /*1280*/  IADD3 R3, R9, R2, RZ ;  /* 0x0000000209037210 */ /* 0x000fe20007ffe0ff */
[C---:B------:R-:W-:Y:S01]  /*1290*/  IMAD R12, R11.reuse, c[0x0][0x184], R6 ;  /* 0x000061000b0c7a24 */ /* 0x040fe200078e0206 */
[----:B------:R-:W-:Y:S01]  /*12a0*/  MOV R2, R8 ;  /* 0x0000000800027202 */ /* 0x000fe20000000f00 */
[----:B------:R-:W-:Y:S02]  /*12b0*/  IMAD R6, R10, c[0x0][0x188], RZ ;  /* 0x000062000a067a24 */ /* 0x000fe400078e02ff */
[----:B------:R-:W-:Y:S01]  /*12c0*/  @!P1 IMAD.MOV R0, RZ, RZ, -R0 ;  /* 0x000000ffff009224 */ /* 0x000fe200078e0a00 */
[----:B------:R-:W-:Y:S01]  /*12d0*/  @!P0 LOP3.LUT R0, RZ, c[0x0][0x1c8], RZ, 0x33, !PT ;  /* 0x00007200ff008a12 */ /* 0x000fe200078e33ff */
[----:B------:R-:W-:-:S03]  /*12e0*/  IMAD.WIDE.U32 R8, R11, c[0x0][0x180], R2 ;  /* 0x000060000b087a25 */ /* 0x000fc600078e0002 */
[----:B------:R-:W-:Y:S01]  /*12f0*/  SHF.R.S32.HI R13, RZ, 0x1f, R0 ;  /* 0x0000001fff0d7819 */ /* 0x000fe20000011400 */
[----:B------:R-:W-:Y:S01]  /*1300*/  IMAD.IADD R3, R5, 0x1, R7 ;  /* 0x0000000105037824 */ /* 0x000fe200078e0207 */
[----:B------:R-:W-:Y:S01]  /*1310*/  IADD3 R5, R9, R12, RZ ;  /* 0x0000000c09057210 */ /* 0x000fe20007ffe0ff */
[----:B------:R-:W-:Y:S01]  /*1320*/  IMAD.MOV.U32 R2, RZ, RZ, R4 ;  /* 0x000000ffff027224 */ /* 0x000fe200078e0004 */
[----:B------:R-:W-:Y:S01]  /*1330*/  MOV R4, R8 ;  /* 0x0000000800047202 */ /* 0x000fe20000000f00 */
[----:B------:R-:W-:Y:S02]  /*1340*/  IMAD R9, R13, c[0x0][0x1b0], RZ ;  /* 0x00006c000d097a24 */ /* 0x000fe400078e02ff */
[C---:B------:R-:W-:Y:S02]  /*1350*/  IMAD R10, R11.reuse, c[0x0][0x18c], R6 ;  /* 0x000063000b0a7a24 */ /* 0x040fe400078e0206 */
[----:B------:R-:W-:-:S04]  /*1360*/  IMAD.WIDE.U32 R6, R11, c[0x0][0x188], R2 ;  /* 0x000062000b067a25 */ /* 0x000fc800078e0002 */
[----:B------:R-:W-:Y:S01]  /*1370*/  IMAD.WIDE.U32 R2, R0, c[0x0][0x1b0], R4 ;  /* 0x00006c0000027a25 */ /* 0x000fe200078e0004 */
[----:B------:R-:W-:-:S03]  /*1380*/  MOV R8, R6 ;  /* 0x0000000600087202 */ /* 0x000fc60000000f00 */
[----:B------:R-:W-:Y:S02]  /*1390*/  IMAD R4, R0, c[0x0][0x1b4], R9 ;  /* 0x00006d0000047a24 */ /* 0x000fe400078e0209 */
[----:B------:R-:W-:Y:S01]  /*13a0*/  IMAD.IADD R11, R7, 0x1, R10 ;  /* 0x00000001070b7824 */ /* 0x000fe200078e020a */
[----:B------:R-:W-:Y:S01]  /*13b0*/  MOV R10, R0 ;  /* 0x00000000000a7202 */ /* 0x000fe20000000f00 */
[----:B------:R-:W-:Y:S01]  /*13c0*/  IMAD.MOV.U32 R12, RZ, RZ, R2 ;  /* 0x000000ffff0c7224 */ /* 0x000fe200078e0002 */
[----:B------:R-:W-:Y:S02]  /*13d0*/  IADD3 R9, R3, R4, RZ ;  /* 0x0000000403097210 */ /* 0x000fe40007ffe0ff */
.L_x_2208:
[----:B------:R-:W-:Y:S01]  /*13e0*/  SHF.R.S32.HI R24, RZ, 0x1f, R168 ;  /* 0x0000001fff187819 */ /* 0x000fe200000114a8 */
[----:B------:R-:W-:Y:S01]  /*13f0*/  IMAD R14, R13, c[0x0][0x1b8], RZ ;  /* 0x00006e000d0e7a24 */ /* 0x000fe200078e02ff */
[----:B------:R-:W-:Y:S02]  /*1400*/  ULDC.64 UR4, c[0x0][0x198] ;  /* 0x0000660000047ab9 */ /* 0x000fe40000000a00 */
[CC--:B------:R-:W-:Y:S01]  /*1410*/  LEA.HI R23, R24.reuse, R168.reuse, RZ, 0x3 ;  /* 0x000000a818177211 */ /* 0x0c0fe200078f18ff */
[----:B------:R-:W-:Y:S01]  /*1420*/  USHF.L.U32 UR9, UR4, 0x5, URZ ;  /* 0x0000000504097899 */ /* 0x000fe2000800063f */
[CC--:B------:R-:W-:Y:S01]  /*1430*/  LEA.HI R22, R24.reuse, R168.reuse, RZ, 0x4 ;  /* 0x000000a818167211 */ /* 0x0c0fe200078f20ff */
[----:B------:R-:W-:Y:S01]  /*1440*/  UMOV UR8, 0x5 ;  /* 0x0000000500087882 */ /* 0x000fe20000000000 */
[----:B------:R-:W-:Y:S01]  /*1450*/  SHF.R.S32.HI R2, RZ, 0x3, R23 ;  /* 0x00000003ff027819 */ /* 0x000fe20000011417 */
[----:B------:R-:W-:Y:S01]  /*1460*/  USHF.L.U64.HI UR5, UR4, UR8, UR5 ;  /* 0x0000000804057299 */ /* 0x000fe20008010205 */
[----:B------:R-:W-:Y:S01]  /*1470*/  LOP3.LUT R3, R23, 0xfffffff8, RZ, 0xc0, !PT ;  /* 0xfffffff817037812 */ /* 0x000fe200078ec0ff */
[----:B------:R-:W-:Y:S01]  /*1480*/  ULDC.64 UR6, c[0x0][0x190] ;  /* 0x0000640000067ab9 */ /* 0x000fe20000000a00 */
[-C--:B------:R-:W-:Y:S01]  /*1490*/  LEA.HI R7, R24, R168.reuse, RZ, 0x6 ;  /* 0x000000a818077211 */ /* 0x080fe200078f30ff */
[----:B------:R-:W-:Y:S01]  /*14a0*/  IMAD.SHL.U32 R0, R2, 0x40, RZ ;  /* 0x0000004002007824 */ /* 0x000fe200078e00ff */
[----:B------:R-:W-:Y:S01]  /*14b0*/  USHF.L.U32 UR12, UR6, 0x5, URZ ;  /* 0x00000005060c7899 */ /* 0x000fe2000800063f */
[----:B------:R-:W-:Y:S01]  /*14c0*/  IMAD.IADD R44, R168, 0x1, -R3 ;  /* 0x00000001a82c7824 */ /* 0x000fe200078e0a03 */
[--C-:B------:R-:W-:Y:S01]  /*14d0*/  SHF.R.S32.HI R3, RZ, 0x1f, R2.reuse ;  /* 0x0000001fff037819 */ /* 0x100fe20000011402 */
[----:B------:R-:W-:Y:S01]  /*14e0*/  IMAD.SHL.U32 R7, R7, 0x8, RZ ;  /* 0x0000000807077824 */ /* 0x000fe200078e00ff */
[----:B------:R-:W-:Y:S01]  /*14f0*/  LOP3.LUT R0, R0, 0x1c0, RZ, 0xc0, !PT ;  /* 0x000001c000007812 */ /* 0x000fe200078ec0ff */
[----:B------:R-:W-:Y:S01]  /*1500*/  IMAD.SHL.U32 R4, R44, 0x8, RZ ;  /* 0x000000082c047824 */ /* 0x000fe200078e00ff */
[----:B------:R-:W-:Y:S01]  /*1510*/  USHF.L.U64.HI UR7, UR6, UR8, UR7 ;  /* 0x0000000806077299 */ /* 0x000fe20008010207 */
[----:B------:R-:W-:Y:S01]  /*1520*/  IMAD.WIDE R18, R18, 0x40, R2 ;  /* 0x0000004012127825 */ /* 0x000fe200078e0202 */
[----:B------:R-:W-:-:S02]  /*1530*/  LEA.HI R130, R24, R168, RZ, 0x5 ;  /* 0x000000a818827211 */ /* 0x000fc400078f28ff */
[----:B------:R-:W-:Y:S02]  /*1540*/  LOP3.LUT R5, R0, 0x38, R4, 0xf8, !PT ;  /* 0x0000003800057812 */ /* 0x000fe400078ef804 */
[----:B------:R-:W-:Y:S02]  /*1550*/  SHF.R.U32.HI R0, RZ, 0x3, R0 ;  /* 0x00000003ff007819 */ /* 0x000fe40000011600 */
[----:B------:R-:W-:Y:S02]  /*1560*/  IADD3 R12, P1, R4, R12, RZ ;  /* 0x0000000c040c7210 */ /* 0x000fe40007f3e0ff */
[----:B------:R-:W-:Y:S02]  /*1570*/  LOP3.LUT R6, R5, R0, RZ, 0x3c, !PT ;  /* 0x0000000005067212 */ /* 0x000fe400078e3cff */
[----:B------:R-:W-:Y:S02]  /*1580*/  LOP3.LUT R0, R22, 0xfffffff0, RZ, 0xc0, !PT ;  /* 0xfffffff016007812 */ /* 0x000fe400078ec0ff */
[----:B------:R-:W-:-:S02]  /*1590*/  SHF.R.S32.HI R5, RZ, 0x1f, R16 ;  /* 0x0000001fff057819 */ /* 0x000fc40000011410 */
[----:B------:R-:W-:Y:S01]  /*15a0*/  LOP3.LUT R237, R6, 0x7ffffe00, R7, 0xf8, !PT ;  /* 0x7ffffe0006ed7812 */ /* 0x000fe200078ef807 */
[----:B------:R-:W-:Y:S01]  /*15b0*/  IMAD.IADD R0, R168, 0x1, -R0 ;  /* 0x00000001a8007824 */ /* 0x000fe200078e0a00 */
[----:B------:R-:W-:Y:S01]  /*15c0*/  IADD3 R6, P0, R4, R8, RZ ;  /* 0x0000000804067210 */ /* 0x000fe20007f1e0ff */
[----:B------:R-:W-:Y:S01]  /*15d0*/  IMAD R7, R5, c[0x0][0x178], RZ ;  /* 0x00005e0005077a24 */ /* 0x000fe200078e02ff */
[----:B------:R-:W-:Y:S01]  /*15e0*/  SHF.R.S32.HI R5, RZ, 0x1f, R4 ;  /* 0x0000001fff057819 */ /* 0x000fe20000011404 */
[----:B------:R-:W-:Y:S01]  /*15f0*/  IMAD.SHL.U32 R237, R237, 0x2, RZ ;  /* 0x00000002eded7824 */ /* 0x000fe200078e00ff */
[----:B------:R-:W-:Y:S01]  /*1600*/  SHF.R.S32.HI R13, RZ, 0x1f, R0 ;  /* 0x0000001fff0d7819 */ /* 0x000fe20000011400 */
[C---:B------:R-:W-:Y:S01]  /*1610*/  IMAD R8, R16.reuse, c[0x0][0x17c], R7 ;  /* 0x00005f0010087a24 */ /* 0x040fe200078e0207 */
[----:B------:R-:W-:Y:S01]  /*1620*/  SHF.R.S32.HI R129, RZ, 0x5, R130 ;  /* 0x00000005ff817819 */ /* 0x000fe20000011482 */
[----:B------:R-:W-:Y:S01]  /*1630*/  IMAD.X R7, R5, 0x1, R11, P0 ;  /* 0x0000000105077824 */ /* 0x000fe200000e060b */
[----:B------:R-:W-:Y:S01]  /*1640*/  LEA.HI R21, R13, R0, RZ, 0x3 ;  /* 0x000000000d157211 */ /* 0x000fe200078f18ff */
[----:B------:R-:W-:Y:S01]  /*1650*/  IMAD.X R13, R5, 0x1, R9, P1 ;  /* 0x00000001050d7824 */ /* 0x000fe200008e0609 */
[----:B------:R-:W-:Y:S01]  /*1660*/  SHF.R.S32.HI R9, RZ, 0x1f, R20 ;  /* 0x0000001fff097819 */ /* 0x000fe20000011414 */
[----:B------:R-:W-:Y:S01]  /*1670*/  IMAD.WIDE.U32 R4, R16, c[0x0][0x178], R4 ;  /* 0x00005e0010047a25 */ /* 0x000fe200078e0004 */
[----:B------:R-:W-:-:S02]  /*1680*/  LOP3.LUT R11, R21, 0xfffffff8, RZ, 0xc0, !PT ;  /* 0xfffffff8150b7812 */ /* 0x000fc400078ec0ff */
[----:B------:R-:W-:Y:S01]  /*1690*/  IADD3 R15, P0, R2, R15, RZ ;  /* 0x0000000f020f7210 */ /* 0x000fe20007f1e0ff */
[----:B------:R-:W-:Y:S02]  /*16a0*/  IMAD R16, R10, c[0x0][0x1bc], R14 ;  /* 0x00006f000a107a24 */ /* 0x000fe400078e020e */
[----:B------:R-:W-:Y:S02]  /*16b0*/  IMAD.IADD R45, R0, 0x1, -R11 ;  /* 0x00000001002d7824 */ /* 0x000fe400078e0a0b */
[----:B------:R-:W-:Y:S02]  /*16c0*/  IMAD R0, R9, c[0x0][0x1a8], RZ ;  /* 0x00006a0009007a24 */ /* 0x000fe400078e02ff */
[----:B------:R-:W-:Y:S02]  /*16d0*/  IMAD.IADD R5, R5, 0x1, R8 ;  /* 0x0000000105057824 */ /* 0x000fe400078e0208 */
[----:B------:R-:W-:-:S04]  /*16e0*/  IMAD.WIDE.U32 R10, R10, c[0x0][0x1b8], R6 ;  /* 0x00006e000a0a7a25 */ /* 0x000fc800078e0006 */
[C---:B------:R-:W-:Y:S02]  /*16f0*/  IMAD.X R6, R3.reuse, 0x1, R17, P0 ;  /* 0x0000000103067824 */ /* 0x040fe400000e0611 */
[C---:B------:R-:W-:Y:S02]  /*1700*/  IMAD R14, R20.reuse, c[0x0][0x1ac], R0 ;  /* 0x00006b00140e7a24 */ /* 0x040fe400078e0200 */
[----:B------:R-:W-:Y:S02]  /*1710*/  IMAD R0, R3, c[0x0][0x198], RZ ;  /* 0x0000660003007a24 */ /* 0x000fe400078e02ff */
[----:B------:R-:W-:-:S04]  /*1720*/  IMAD.WIDE.U32 R8, R20, c[0x0][0x1a8], R4 ;  /* 0x00006a0014087a25 */ /* 0x000fc800078e0004 */
[----:B------:R-:W-:Y:S02]  /*1730*/  IMAD R17, R6, c[0x0][0x1a0], RZ ;  /* 0x0000680006117a24 */ /* 0x000fe400078e02ff */
[----:B------:R-:W-:Y:S02]  /*1740*/  IMAD.IADD R5, R11, 0x1, R16 ;  /* 0x000000010b057824 */ /* 0x000fe400078e0210 */
[C---:B------:R-:W-:Y:S02]  /*1750*/  IMAD R11, R2.reuse, c[0x0][0x19c], R0 ;  /* 0x00006700020b7a24 */ /* 0x040fe400078e0200 */
[----:B------:R-:W-:-:S04]  /*1760*/  IMAD.WIDE.U32 R6, R2, c[0x0][0x198], R12 ;  /* 0x0000660002067a25 */ /* 0x000fc800078e000c */
[----:B------:R-:W-:Y:S01]  /*1770*/  IMAD.IADD R7, R7, 0x1, R11 ;  /* 0x0000000107077824 */ /* 0x000fe200078e020b */
[C---:B------:R-:W-:Y:S01]  /*1780*/  LEA R25, P0, R6.reuse, c[0x0][0x168], 0x1 ;  /* 0x00005a0006197a11 */ /* 0x040fe200078008ff */
[----:B------:R-:W-:Y:S02]  /*1790*/  IMAD.MOV.U32 R4, RZ, RZ, R10 ;  /* 0x000000ffff047224 */ /* 0x000fe400078e000a */
[----:B------:R-:W-:Y:S01]  /*17a0*/  IMAD.IADD R3, R9, 0x1, R14 ;  /* 0x0000000109037824 */ /* 0x000fe200078e020e */
[----:B------:R-:W-:Y:S01]  /*17b0*/  LEA.HI.X R6, R6, c[0x0][0x16c], R7, 0x1, P0 ;  /* 0x00005b0006067a11 */ /* 0x000fe200000f0c07 */
[----:B------:R-:W-:Y:S01]  /*17c0*/  IMAD.MOV.U32 R250, RZ, RZ, R25 ;  /* 0x000000fffffa7224 */ /* 0x000fe200078e0019 */
[----:B------:R-:W-:Y:S01]  /*17d0*/  STL [R1+0x1c], R25 ;  /* 0x00001c1901007387 */ /* 0x000fe20000100800 */
[----:B------:R-:W-:Y:S02]  /*17e0*/  IMAD.MOV.U32 R2, RZ, RZ, R8 ;  /* 0x000000ffff027224 */ /* 0x000fe400078e0008 */
[----:B------:R-:W-:Y:S01]  /*17f0*/  IMAD R0, R19, c[0x0][0x190], RZ ;  /* 0x0000640013007a24 */ /* 0x000fe200078e02ff */
[----:B------:R-:W-:Y:S01]  /*1800*/  IADD3 R14, P0, R250, UR9, RZ ;  /* 0x00000009fa0e7c10 */ /* 0x000fe2000ff1e0ff */
[C---:B------:R-:W-:Y:S01]  /*1810*/  IMAD R9, R15.reuse, c[0x0][0x1a4], R17 ;  /* 0x000069000f097a24 */ /* 0x040fe200078e0211 */
[----:B------:R1:W-:Y:S01]  /*1820*/  STL [R1+0x18], R6 ;  /* 0x0000180601007387 */ /* 0x0003e20000100800 */
[----:B------:R-:W-:-:S04]  /*1830*/  IMAD.WIDE.U32 R4, R15, c[0x0][0x1a0], R4 ;  /* 0x000068000f047a25 */ /* 0x000fc800078e0004 */
[----:B------:R-:W-:Y:S02]  /*1840*/  IMAD.MOV.U32 R251, RZ, RZ, R6 ;  /* 0x000000fffffb7224 */ /* 0x000fe400078e0006 */
[C---:B------:R-:W-:Y:S02]  /*1850*/  IMAD R0, R18.reuse, c[0x0][0x194], R0 ;  /* 0x0000650012007a24 */ /* 0x040fe400078e0200 */
[----:B------:R-:W-:Y:S01]  /*1860*/  IMAD.WIDE.U32 R2, R18, c[0x0][0x190], R2 ;  /* 0x0000640012027a25 */ /* 0x000fe200078e0002 */
[----:B------:R-:W-:Y:S02]  /*1870*/  LEA R18, P1, R4, c[0x0][0x170], 0x1 ;  /* 0x00005c0004127a11 */ /* 0x000fe400078208ff */
[----:B------:R-:W-:Y:S01]  /*1880*/  IADD3.X R15, R251, UR5, RZ, P0, !PT ;  /* 0x00000005fb0f7c10 */ /* 0x000fe200087fe4ff */
[----:B------:R-:W-:Y:S01]  /*1890*/  IMAD.IADD R5, R5, 0x1, R9 ;  /* 0x0000000105057824 */ /* 0x000fe200078e0209 */
[----:B------:R-:W-:Y:S01]  /*18a0*/  IADD3 R12, P0, R14, UR9, RZ ;  /* 0x000000090e0c7c10 */ /* 0x000fe2000ff1e0ff */
[----:B------:R-:W-:Y:S01]  /*18b0*/  IMAD.IADD R0, R3, 0x1, R0 ;  /* 0x0000000103007824 */ /* 0x000fe200078e0200 */
[----:B------:R-:W-:Y:S02]  /*18c0*/  STL [R1+0x24], R18 ;  /* 0x0000241201007387 */ /* 0x000fe40000100800 */
[----:B------:R-:W-:-:S02]  /*18d0*/  LEA.HI.X R19, R4, c[0x0][0x174], R5, 0x1, P1 ;  /* 0x00005d0004137a11 */ /* 0x000fc400008f0c05 */
[----:B------:R-:W-:Y:S02]  /*18e0*/  IADD3.X R13, R15, UR5, RZ, P0, !PT ;  /* 0x000000050f0d7c10 */ /* 0x000fe400087fe4ff */
[----:B------:R-:W-:Y:S01]  /*18f0*/  IADD3 R10, P0, R12, UR9, RZ ;  /* 0x000000090c0a7c10 */ /* 0x000fe2000ff1e0ff */
[----:B------:R-:W-:Y:S01]  /*1900*/  STL [R1+0x20], R19 ;  /* 0x0000201301007387 */ /* 0x000fe20000100800 */
[C---:B-1----:R-:W-:Y:S02]  /*1910*/  LEA R6, P2, R2.reuse, c[0x0][0x160], 0x1 ;  /* 0x0000580002067a11 */ /* 0x042fe400078408ff */
[----:B------:R-:W-:Y:S02]  /*1920*/  IADD3.X R11, R13, UR5, RZ, P0, !PT ;  /* 0x000000050d0b7c10 */ /* 0x000fe400087fe4ff */
[----:B------:R-:W-:Y:S02]  /*1930*/  LEA.HI.X R7, R2, c[0x0][0x164], R0, 0x1, P2 ;  /* 0x0000590002077a11 */ /* 0x000fe400010f0c00 */
[----:B------:R-:W-:-:S02]  /*1940*/  IADD3 R4, P1, R6, UR12, RZ ;  /* 0x0000000c06047c10 */ /* 0x000fc4000ff3e0ff */
[----:B------:R-:W-:Y:S01]  /*1950*/  IADD3 R8, P0, R10, UR9, RZ ;  /* 0x000000090a087c10 */ /* 0x000fe2000ff1e0ff */
[----:B------:R-:W-:Y:S01]  /*1960*/  @!PT LDS RZ, [RZ] ;  /* 0x00000000fffff984 */ /* 0x000fe20000000800 */
[----:B------:R-:W-:Y:S01]  /*1970*/  @!PT LDS RZ, [RZ] ;  /* 0x00000000fffff984 */ /* 0x000fe20000000800 */
[----:B------:R-:W-:Y:S01]  /*1980*/  @!PT LDS RZ, [RZ] ;  /* 0x00000000fffff984 */ /* 0x000fe20000000800 */
[----:B------:R1:W-:Y:S01]  /*1990*/  LDGSTS.E.BYPASS.LTC128B.128 [R237], [R6.64] ;  /* 0x0000000006ed7fae */ /* 0x0003e2000b901d4a */
[----:B------:R-:W-:Y:S02]  /*19a0*/  IADD3.X R5, R7, UR7, RZ, P1, !PT ;  /* 0x0000000707057c10 */ /* 0x000fe40008ffe4ff */
        /* <DEDUP_REMOVED lines=44> */
[----:B------:R-:W-:Y:S01]  /*1c70*/  IADD3.X R3, R5, UR5, RZ, P0, !PT ;  /* 0x0000000505037c10 */ /* 0x000fe200087fe4ff */
[----:B--2---:R-:W-:Y:S02]  /*1c80*/  IMAD.MOV.U32 R14, RZ, RZ, R18 ;  /* 0x000000ffff0e7224 */ /* 0x004fe400078e0012 */
[----:B------:R-:W-:Y:S02]  /*1c90*/  IMAD.MOV.U32 R15, RZ, RZ, R19 ;  /* 0x000000ffff0f7224 */ /* 0x000fe400078e0013 */
        /* <DEDUP_REMOVED lines=15> */
[----:B------:R-:W-:Y:S01]  /*1d90*/  BAR.SYNC.DEFER_BLOCKING 0x0 ;  /* 0x0000000000007b1d */ /* 0x000fe20000010000 */
[----:B------:R-:W-:Y:S01]  /*1da0*/  IMAD.IADD R3, R4, 0x1, -R2 ;  /* 0x0000000104037824 */ /* 0x000fe200078e0a02 */
        /* <DEDUP_REMOVED lines=26> */
[----:B------:R-:W-:-:S02]  /*1f50*/  LEA R216, R3, 0x2000, 0x1 ;  /* 0x0000200003d87811 */ /* 0x000fc400078e08ff */
[----:B------:R-:W-:Y:S01]  /*1f60*/  LOP3.LUT R195, R0, 0xfffffe00, RZ, 0xc0, !PT ;  /* 0xfffffe0000c37812 */ /* 0x000fe200078ec0ff */
[----:B------:R4:W-:Y:S01]  /*1f70*/  LDGSTS.E.BYPASS.LTC128B.128 [R237+0xb800], [R8.64] ;  /* 0x0b80000008ed7fae */ /* 0x0009e2000b901d4a */
[----:B------:R-:W-:-:S03]  /*1f80*/  IADD3 R217, R216, 0x40, RZ ;  /* 0x00000040d8d97810 */ /* 0x000fc60007ffe0ff */
[----:B------:R5:W-:Y:S01]  /*1f90*/  LDGSTS.E.BYPASS.LTC128B.128 [R237+0xc000], [R12.64] ;  /* 0x0c0000000ced7fae */ /* 0x000be2000b901d4a */
[----:B------:R-:W-:-:S03]  /*1fa0*/  IMAD R0, R129, 0x400, R195 ;  /* 0x0000040081007824 */ /* 0x000fc600078e02c3 */
[----:B------:R5:W-:Y:S01]  /*1fb0*/  LDGSTS.E.BYPASS.LTC128B.128 [R237+0xc800], [R10.64] ;  /* 0x0c8000000aed7fae */ /* 0x000be2000b901d4a */
[----:B------:R-:W-:-:S04]  /*1fc0*/  IMAD.IADD R0, R0, 0x1, R199 ;  /* 0x0000000100007824 */ /* 0x000fc800078e02c7 */
[----:B------:R-:W-:Y:S01]  /*1fd0*/  IMAD.SHL.U32 R218, R0, 0x2, RZ ;  /* 0x0000000200da7824 */ /* 0x000fe200078e00ff */
[----:B-1----:R-:W-:Y:S01]  /*1fe0*/  IADD3 R14, P0, R10, UR12, RZ ;  /* 0x0000000c0a0e7c10 */ /* 0x002fe2000ff1e0ff */
[----:B------:R-:W-:-:S03]  /*1ff0*/  IMAD.MOV.U32 R0, RZ, RZ, 0x20 ;  /* 0x00000020ff007424 */ /* 0x000fc600078e00ff */
        /* <DEDUP_REMOVED lines=23> */
[----:B--2---:R-:W-:-:S04]  /*2170*/  IADD3 R6, P0, R8, UR12, RZ ;  /* 0x0000000c08067c10 */ /* 0x004fc8000ff1e0ff */
[----:B------:R-:W-:Y:S02]  /*2180*/  IADD3.X R7, R9, UR7, RZ, P0, !PT ;  /* 0x0000000709077c10 */ /* 0x000fe400087fe4ff */
[----:B-----5:R-:W-:Y:S01]  /*2190*/  IADD3 R10, P0, R6, UR12, RZ ;  /* 0x0000000c060a7c10 */ /* 0x020fe2000ff1e0ff */
[----:B---3--:R-:W-:Y:S02]  /*21a0*/  IMAD.SHL.U32 R5, R3, 0x2, RZ ;  /* 0x0000000203057824 */ /* 0x008fe400078e00ff */
[----:B------:R2:W-:Y:S01]  /*21b0*/  LDGSTS.E.BYPASS.LTC128B.128 [R237+0x11000], [R6.64] ;  /* 0x1100000006ed7fae */ /* 0x0005e2000b901d4a */
[----:B------:R-:W-:Y:S01]  /*21c0*/  IADD3.X R11, R7, UR7, RZ, P0, !PT ;  /* 0x00000007070b7c10 */ /* 0x000fe200087fe4ff */
[----:B------:R-:W-:Y:S01]  /*21d0*/  IMAD.MOV.U32 R4, RZ, RZ, 0x40 ;  /* 0x00000040ff047424 */ /* 0x000fe200078e00ff */
[----:B------:R-:W-:-:S03]  /*21e0*/  LOP3.LUT P0, RZ, R44, 0x2, RZ, 0xc0, !PT ;  /* 0x000000022cff7812 */ /* 0x000fc6000780c0ff */
[----:B------:R4:W-:Y:S01]  /*21f0*/  LDGSTS.E.BYPASS.LTC128B.128 [R237+0x11800], [R10.64] ;  /* 0x118000000aed7fae */ /* 0x0009e2000b901d4a */
[C---:B------:R-:W-:Y:S02]  /*2200*/  SEL R2, R0.reuse, 0xffffffe0, !P0 ;  /* 0xffffffe000027807 */ /* 0x040fe40004000000 */
[----:B------:R-:W-:Y:S01]  /*2210*/  SEL R0, R0, 0xffffffe0, !P1 ;  /* 0xffffffe000007807 */ /* 0x000fe20004800000 */
[----:B------:R-:W-:Y:S01]  /*2220*/  LDSM.16.M88.4 R20, [R218] ;  /* 0x00000000da14783b */ /* 0x000fe20000000200 */
[----:B------:R-:W-:Y:S01]  /*2230*/  LOP3.LUT P0, RZ, R44, 0x4, RZ, 0xc0, !PT ;  /* 0x000000042cff7812 */ /* 0x000fe2000780c0ff */
[----:B------:R-:W-:Y:S01]  /*2240*/  IMAD.IADD R215, R216, 0x1, R2 ;  /* 0x00000001d8d77824 */ /* 0x000fe200078e0202 */
[----:B------:R-:W-:Y:S01]  /*2250*/  LOP3.LUT P1, RZ, R45, 0x4, RZ, 0xc0, !PT ;  /* 0x000000042dff7812 */ /* 0x000fe2000782c0ff */
[----:B-1----:R-:W-:Y:S01]  /*2260*/  LDSM.16.M88.4 R12, [R5+0x2800] ;  /* 0x00280000050c783b */ /* 0x002fe20000000200 */
[----:B------:R-:W-:Y:S02]  /*2270*/  IMAD.IADD R221, R218, 0x1, R0 ;  /* 0x00000001dadd7824 */ /* 0x000fe400078e0200 */
[----:B------:R-:W-:Y:S01]  /*2280*/  SEL R4, R4, 0xffffffc0, !P1 ;  /* 0xffffffc004047807 */ /* 0x000fe20004800000 */
[----:B------:R-:W-:Y:S04]  /*2290*/  LDSM.16.M88.4 R36, [R215+0x800] ;  /* 0x00080000d724783b */ /* 0x000fe80000000200 */
[----:B------:R-:W-:Y:S01]  /*22a0*/  LDSM.16.M88.4 R16, [R221] ;  /* 0x00000000dd10783b */ /* 0x000fe20000000200 */
[----:B------:R-:W-:Y:S01]  /*22b0*/  IMAD.IADD R219, R218, 0x1, R4 ;  /* 0x00000001dadb7824 */ /* 0x000fe200078e0204 */
[----:B------:R-:W-:-:S02]  /*22c0*/  @P0 IADD3 R217, R216, -0x40, RZ ;  /* 0xffffffc0d8d90810 */ /* 0x000fc40007ffe0ff */
[----:B------:R-:W-:Y:S01]  /*22d0*/  LDSM.16.M88.4 R32, [R215] ;  /* 0x00000000d720783b */ /* 0x000fe20000000200 */
[----:B------:R-:W-:Y:S02]  /*22e0*/  IMAD.IADD R220, R0, 0x1, R219 ;  /* 0x0000000100dc7824 */ /* 0x000fe400078e02db */
[----:B------:R-:W-:Y:S01]  /*22f0*/  IMAD.IADD R214, R2, 0x1, R217 ;  /* 0x0000000102d67824 */ /* 0x000fe200078e02d9 */
[----:B------:R-:W-:Y:S01]  /*2300*/  LDSM.16.M88.4 R40, [R5+0x3000] ;  /* 0x003000000528783b */ /* 0x000fe20000000200 */
[----:B--2---:R-:W-:-:S03]  /*2310*/  IMAD R6, R129, 0x10, R169 ;  /* 0x0000001081067824 */ /* 0x004fc600078e02a9 */
[----:B----4-:R-:W1:Y:S04]  /*2320*/  LDSM.16.M88.4 R8, [R5+0x2000] ;  /* 0x002000000508783b */ /* 0x010e680000000200 */
[----:B------:R-:W2:Y:S04]  /*2330*/  LDSM.16.M88.4 R48, [R5+0x3800] ;  /* 0x003800000530783b */ /* 0x000ea80000000200 */
[----:B------:R-:W3:Y:S04]  /*2340*/  LDSM.16.M88.4 R60, [R5+0x4000] ;  /* 0x00400000053c783b */ /* 0x000ee80000000200 */
[----:B------:R-:W-:Y:S04]  /*2350*/  LDSM.16.M88.4 R68, [R217] ;  /* 0x00000000d944783b */ /* 0x000fe80000000200 */
[----:B------:R-:W-:Y:S04]  /*2360*/  LDSM.16.M88.4 R120, [R5+0x4800] ;  /* 0x004800000578783b */ /* 0x000fe80000000200 */
[----:B------:R-:W-:Y:S04]  /*2370*/  LDSM.16.M88.4 R44, [R215+0x1000] ;  /* 0x00100000d72c783b */ /* 0x000fe80000000200 */
[----:B------:R-:W-:Y:S04]  /*2380*/  LDSM.16.M88.4 R52, [R215+0x2000] ;  /* 0x00200000d734783b */ /* 0x000fe80000000200 */
[----:B------:R-:W-:Y:S04]  /*2390*/  LDSM.16.M88.4 R112, [R214] ;  /* 0x00000000d670783b */ /* 0x000fe80000000200 */
[----:B------:R-:W-:Y:S04]  /*23a0*/  LDSM.16.M88.4 R72, [R217+0x800] ;  /* 0x00080000d948783b */ /* 0x000fe80000000200 */
[----:B------:R-:W-:Y:S01]  /*23b0*/  LDSM.16.M88.4 R124, [R215+0x2800] ;  /* 0x00280000d77c783b */ /* 0x000fe20000000200 */
[C---:B-1----:R-:W-:Y:S03]  /*23c0*/  HMMA.16816.F32 R28, R20.reuse, R8, RZ ;  /* 0x00000008141c723c */ /* 0x042fe600000018ff */
[----:B------:R-:W-:Y:S04]  /*23d0*/  LDSM.16.M88.4 R116, [R217+0x2000] ;  /* 0x00200000d974783b */ /* 0x000fe80000000200 */
[----:B------:R-:W-:Y:S01]  /*23e0*/  LDSM.16.M88.4 R100, [R217+0x1000] ;  /* 0x00100000d964783b */ /* 0x000fe20000000200 */
[C---:B------:R-:W-:Y:S03]  /*23f0*/  HMMA.16816.F32 R24, R20.reuse, R10, RZ ;  /* 0x0000000a1418723c */ /* 0x040fe600000018ff */
[----:B------:R-:W-:Y:S04]  /*2400*/  LDSM.16.M88.4 R108, [R217+0x1800] ;  /* 0x00180000d96c783b */ /* 0x000fe80000000200 */
[----:B------:R-:W0:Y:S01]  /*2410*/  LDGDEPBAR ;  /* 0x00000000000079af */ /* 0x000e220000000000 */
[C---:B------:R-:W-:Y:S08]  /*2420*/  HMMA.16816.F32 R8, R20.reuse, R12, RZ ;  /* 0x0000000c1408723c */ /* 0x040ff000000018ff */
[----:B------:R-:W-:Y:S08]  /*2430*/  HMMA.16816.F32 R12, R20, R14, RZ ;  /* 0x0000000e140c723c */ /* 0x000ff000000018ff */
[C---:B------:R-:W-:Y:S08]  /*2440*/  HMMA.16816.F32 R80, R16.reuse, R32, R28 ;  /* 0x000000201050723c */ /* 0x040ff0000000181c */
[C---:B------:R-:W-:Y:S08]  /*2450*/  HMMA.16816.F32 R104, R16.reuse, R34, R24 ;  /* 0x000000221068723c */ /* 0x040ff00000001818 */
[C---:B------:R-:W-:Y:S01]  /*2460*/  HMMA.16816.F32 R92, R16.reuse, R38, R12 ;  /* 0x00000026105c723c */ /* 0x040fe2000000180c */
[----:B------:R-:W1:Y:S07]  /*2470*/  LDSM.16.M88.4 R12, [R219] ;  /* 0x00000000db0c783b */ /* 0x000e6e0000000200 */
[----:B------:R-:W-:Y:S01]  /*2480*/  HMMA.16816.F32 R96, R16, R36, R8 ;  /* 0x000000241060723c */ /* 0x000fe20000001808 */
[----:B------:R-:W-:Y:S07]  /*2490*/  LDSM.16.M88.4 R8, [R220] ;  /* 0x00000000dc08783b */ /* 0x000fee0000000200 */
[C---:B------:R-:W-:Y:S08]  /*24a0*/  HMMA.16816.F32 R36, R20.reuse, R40, RZ ;  /* 0x000000281424723c */ /* 0x040ff000000018ff */
[C---:B------:R-:W-:Y:S01]  /*24b0*/  HMMA.16816.F32 R32, R20.reuse, R42, RZ ;  /* 0x0000002a1420723c */ /* 0x040fe200000018ff */
[----:B------:R-:W4:Y:S07]  /*24c0*/  LDSM.16.M88.4 R40, [R215+0x1800] ;  /* 0x00180000d728783b */ /* 0x000f2e0000000200 */
[C---:B--2---:R-:W-:Y:S08]  /*24d0*/  HMMA.16816.F32 R28, R20.reuse, R48, RZ ;  /* 0x00000030141c723c */ /* 0x044ff000000018ff */
[C---:B------:R-:W-:Y:S08]  /*24e0*/  HMMA.16816.F32 R24, R20.reuse, R50, RZ ;  /* 0x000000321418723c */ /* 0x040ff000000018ff */
[----:B---3--:R-:W-:Y:S08]  /*24f0*/  HMMA.16816.F32 R48, R20, R60, RZ ;  /* 0x0000003c1430723c */ /* 0x008ff000000018ff */
[----:B-1----:R-:W-:Y:S08]  /*2500*/  HMMA.16816.F32 R80, R12, R68, R80 ;  /* 0x000000440c50723c */ /* 0x002ff00000001850 */
[----:B------:R-:W-:Y:S08]  /*2510*/  HMMA.16816.F32 R56, R20, R120, RZ ;  /* 0x000000781438723c */ /* 0x000ff000000018ff */
[C---:B------:R-:W-:Y:S08]  /*2520*/  HMMA.16816.F32 R88, R16.reuse, R46, R32 ;  /* 0x0000002e1058723c */ /* 0x040ff00000001820 */
[C---:B----4-:R-:W-:Y:S08]  /*2530*/  HMMA.16816.F32 R64, R16.reuse, R40, R28 ;  /* 0x000000281040723c */ /* 0x050ff0000000181c */
[C---:B------:R-:W-:Y:S08]  /*2540*/  HMMA.16816.F32 R32, R16.reuse, R42, R24 ;  /* 0x0000002a1020723c */ /* 0x040ff00000001818 */
[----:B------:R-:W-:Y:S08]  /*2550*/  HMMA.16816.F32 R28, R16, R52, R48 ;  /* 0x00000034101c723c */ /* 0x000ff00000001830 */
[----:B------:R-:W-:Y:S08]  /*2560*/  HMMA.16816.F32 R24, R12, R70, R104 ;  /* 0x000000460c18723c */ /* 0x000ff00000001868 */
[----:B------:R-:W-:Y:S01]  /*2570*/  HMMA.16816.F32 R76, R16, R44, R36 ;  /* 0x0000002c104c723c */ /* 0x000fe20000001824 */
[----:B------:R-:W1:Y:S07]  /*2580*/  LDSM.16.M88.4 R44, [R214+0x800] ;  /* 0x00080000d62c783b */ /* 0x000e6e0000000200 */
[----:B------:R-:W-:Y:S01]  /*2590*/  HMMA.16816.F32 R40, R8, R112, R80 ;  /* 0x000000700828723c */ /* 0x000fe20000001850 */
[----:B------:R-:W-:Y:S07]  /*25a0*/  LDSM.16.M88.4 R80, [R214+0x2000] ;  /* 0x00200000d650783b */ /* 0x000fee0000000200 */
[----:B------:R-:W-:Y:S08]  /*25b0*/  HMMA.16816.F32 R36, R12, R72, R96 ;  /* 0x000000480c24723c */ /* 0x000ff00000001860 */
[----:B------:R-:W-:Y:S08]  /*25c0*/  HMMA.16816.F32 R144, R16, R124, R56 ;  /* 0x0000007c1090723c */ /* 0x000ff00000001838 */
[----:B------:R-:W-:Y:S01]  /*25d0*/  HMMA.16816.F32 R56, R12, R116, R28 ;  /* 0x000000740c38723c */ /* 0x000fe2000000181c */
[----:B------:R-:W-:-:S04]  /*25e0*/  FMUL.FTZ R2, R40, c[0x0][0x2ec] ;  /* 0x0000bb0028027a20 */ /* 0x000fc80000410000 */
[----:B------:R2:W-:Y:S03]  /*25f0*/  MUFU.TANH R248, R2 ;  /* 0x0000000200f87308 */ /* 0x0005e60000002400 */
[----:B------:R-:W-:Y:S08]  /*2600*/  HMMA.16816.F32 R28, R8, R114, R24 ;  /* 0x00000072081c723c */ /* 0x000ff00000001818 */
[----:B------:R-:W-:Y:S01]  /*2610*/  HMMA.16816.F32 R48, R12, R74, R92 ;  /* 0x0000004a0c30723c */ /* 0x000fe2000000185c */
[----:B------:R-:W3:Y:S01]  /*2620*/  LDSM.16.M88.4 R72, [R214+0x1000] ;  /* 0x00100000d648783b */ /* 0x000ee20000000200 */
[----:B--2---:R-:W-:-:S06]  /*2630*/  FMUL.FTZ R2, R41, c[0x0][0x2ec] ;  /* 0x0000bb0029027a20 */ /* 0x004fcc0000410000 */
[----:B-1----:R-:W-:Y:S01]  /*2640*/  HMMA.16816.F32 R24, R8, R44, R36 ;  /* 0x0000002c0818723c */ /* 0x002fe20000001824 */
[----:B------:R1:W-:Y:S01]  /*2650*/  MUFU.TANH R247, R2 ;  /* 0x0000000200f77308 */ /* 0x0003e20000002400 */
[----:B------:R-:W2:Y:S06]  /*2660*/  LDSM.16.M88.4 R36, [R5+0x5800] ;  /* 0x005800000524783b */ /* 0x000eac0000000200 */
[----:B------:R-:W-:Y:S08]  /*2670*/  HMMA.16816.F32 R60, R20, R62, RZ ;  /* 0x0000003e143c723c */ /* 0x000ff000000018ff */
[----:B------:R-:W-:Y:S01]  /*2680*/  HMMA.16816.F32 R68, R12, R100, R76 ;  /* 0x000000640c44723c */ /* 0x000fe2000000184c */
[----:B-1----:R-:W-:-:S04]  /*2690*/  FMUL.FTZ R2, R42, c[0x0][0x2ec] ;  /* 0x0000bb002a027a20 */ /* 0x002fc80000410000 */
[----:B------:R1:W-:Y:S03]  /*26a0*/  MUFU.TANH R245, R2 ;  /* 0x0000000200f57308 */ /* 0x0003e60000002400 */
[----:B------:R-:W-:Y:S01]  /*26b0*/  HMMA.16816.F32 R48, R8, R46, R48 ;  /* 0x0000002e0830723c */ /* 0x000fe20000001830 */
[----:B------:R-:W-:Y:S07]  /*26c0*/  LDSM.16.M88.4 R44, [R5+0x6800] ;  /* 0x00680000052c783b */ /* 0x000fee0000000200 */
[----:B------:R-:W-:Y:S01]  /*26d0*/  HMMA.16816.F32 R76, R12, R102, R88 ;  /* 0x000000660c4c723c */ /* 0x000fe20000001858 */
[----:B-1----:R-:W-:-:S02]  /*26e0*/  FMUL.FTZ R2, R43, c[0x0][0x2ec] ;  /* 0x0000bb002b027a20 */ /* 0x002fc40000410000 */
[----:B------:R-:W-:Y:S05]  /*26f0*/  LDSM.16.M88.4 R40, [R5+0x8000] ;  /* 0x008000000528783b */ /* 0x000fea0000000200 */
[----:B------:R-:W-:Y:S01]  /*2700*/  HMMA.16816.F32 R84, R16, R54, R60 ;  /* 0x000000361054723c */ /* 0x000fe2000000183c */
[----:B------:R1:W4:Y:S01]  /*2710*/  MUFU.TANH R246, R2 ;  /* 0x0000000200f67308 */ /* 0x0003220000002400 */
[----:B------:R-:W5:Y:S06]  /*2720*/  LDSM.16.M88.4 R52, [R214+0x1800] ;  /* 0x00180000d634783b */ /* 0x000f6c0000000200 */
[----:B---3--:R-:W-:Y:S08]  /*2730*/  HMMA.16816.F32 R68, R8, R72, R68 ;  /* 0x000000480844723c */ /* 0x008ff00000001844 */
[C---:B------:R-:W-:Y:S01]  /*2740*/  HMMA.16816.F32 R60, R12.reuse, R110, R32 ;  /* 0x0000006e0c3c723c */ /* 0x040fe20000001820 */
[----:B-1----:R-:W-:Y:S01]  /*2750*/  FMUL.FTZ R2, R28, c[0x0][0x2ec] ;  /* 0x0000bb001c027a20 */ /* 0x002fe20000410000 */
[----:B------:R-:W1:Y:S03]  /*2760*/  LDSM.16.M88.4 R32, [R5+0x5000] ;  /* 0x005000000520783b */ /* 0x000e660000000200 */
[----:B------:R3:W-:Y:S03]  /*2770*/  MUFU.TANH R244, R2 ;  /* 0x0000000200f47308 */ /* 0x0007e60000002400 */
[----:B------:R-:W-:Y:S08]  /*2780*/  HMMA.16816.F32 R64, R12, R108, R64 ;  /* 0x0000006c0c40723c */ /* 0x000ff00000001840 */
[----:B------:R-:W-:Y:S01]  /*2790*/  HMMA.16816.F32 R76, R8, R74, R76 ;  /* 0x0000004a084c723c */ /* 0x000fe2000000184c */
[----:B---3--:R-:W-:-:S07]  /*27a0*/  FMUL.FTZ R2, R29, c[0x0][0x2ec] ;  /* 0x0000bb001d027a20 */ /* 0x008fce0000410000 */
[C---:B--2---:R-:W-:Y:S01]  /*27b0*/  HMMA.16816.F32 R88, R20.reuse, R36, RZ ;  /* 0x000000241458723c */ /* 0x044fe200000018ff */
[----:B------:R2:W-:Y:S07]  /*27c0*/  MUFU.TANH R243, R2 ;  /* 0x0000000200f37308 */ /* 0x0005ee0000002400 */
[----:B------:R-:W-:Y:S01]  /*27d0*/  HMMA.16816.F32 R92, R20, R38, RZ ;  /* 0x00000026145c723c */ /* 0x000fe200000018ff */
[----:B------:R-:W-:Y:S07]  /*27e0*/  LDSM.16.M88.4 R36, [R5+0x8800] ;  /* 0x008800000524783b */ /* 0x000fee0000000200 */
[----:B-----5:R-:W-:Y:S01]  /*27f0*/  HMMA.16816.F32 R64, R8, R52, R64 ;  /* 0x000000340840723c */ /* 0x020fe20000001840 */
[----:B--2---:R-:W-:-:S04]  /*2800*/  FMUL.FTZ R2, R30, c[0x0][0x2ec] ;  /* 0x0000bb001e027a20 */ /* 0x004fc80000410000 */
[----:B------:R2:W-:Y:S03]  /*2810*/  MUFU.TANH R236, R2 ;  /* 0x0000000200ec7308 */ /* 0x0005e60000002400 */
[----:B------:R-:W-:Y:S08]  /*2820*/  HMMA.16816.F32 R116, R12, R118, R84 ;  /* 0x000000760c74723c */ /* 0x000ff00000001854 */
[----:B------:R-:W-:Y:S01]  /*2830*/  HMMA.16816.F32 R60, R8, R54, R60 ;  /* 0x00000036083c723c */ /* 0x000fe2000000183c */
[----:B--2---:R-:W-:-:S02]  /*2840*/  FMUL.FTZ R2, R31, c[0x0][0x2ec] ;  /* 0x0000bb001f027a20 */ /* 0x004fc40000410000 */
[----:B------:R-:W2:Y:S05]  /*2850*/  LDSM.16.M88.4 R28, [R5+0x6000] ;  /* 0x00600000051c783b */ /* 0x000eaa0000000200 */
[----:B------:R-:W-:Y:S01]  /*2860*/  HMMA.16816.F32 R84, R8, R80, R56 ;  /* 0x000000500854723c */ /* 0x000fe20000001838 */
[----:B------:R3:W5:Y:S07]  /*2870*/  MUFU.TANH R240, R2 ;  /* 0x0000000200f07308 */ /* 0x00076e0000002400 */
[C---:B------:R-:W-:Y:S08]  /*2880*/  HMMA.16816.F32 R52, R20.reuse, R122, RZ ;  /* 0x0000007a1434723c */ /* 0x040ff000000018ff */
[----:B-1----:R-:W-:Y:S01]  /*2890*/  HMMA.16816.F32 R56, R20, R32, RZ ;  /* 0x000000201438723c */ /* 0x002fe200000018ff */
[----:B---3--:R-:W-:-:S04]  /*28a0*/  FMUL.FTZ R2, R24, c[0x0][0x2ec] ;  /* 0x0000bb0018027a20 */ /* 0x008fc80000410000 */
[----:B------:R1:W-:Y:S03]  /*28b0*/  MUFU.TANH R235, R2 ;  /* 0x0000000200eb7308 */ /* 0x0003e60000002400 */
[C---:B------:R-:W-:Y:S01]  /*28c0*/  HMMA.16816.F32 R72, R20.reuse, R34, RZ ;  /* 0x000000221448723c */ /* 0x040fe200000018ff */
[----:B------:R-:W3:Y:S07]  /*28d0*/  LDSM.16.M88.4 R32, [R5+0x7800] ;  /* 0x007800000520783b */ /* 0x000eee0000000200 */
[----:B------:R-:W-:Y:S01]  /*28e0*/  HMMA.16816.F32 R140, R20, R40, RZ ;  /* 0x00000028148c723c */ /* 0x000fe200000018ff */
[----:B-1----:R-:W-:-:S07]  /*28f0*/  FMUL.FTZ R2, R25, c[0x0][0x2ec] ;  /* 0x0000bb0019027a20 */ /* 0x002fce0000410000 */
[C---:B--2---:R-:W-:Y:S01]  /*2900*/  HMMA.16816.F32 R96, R20.reuse, R28, RZ ;  /* 0x0000001c1460723c */ /* 0x044fe200000018ff */
[----:B------:R1:W-:Y:S07]  /*2910*/  MUFU.TANH R231, R2 ;  /* 0x0000000200e77308 */ /* 0x0003ee0000002400 */
[C---:B------:R-:W-:Y:S01]  /*2920*/  HMMA.16816.F32 R100, R20.reuse, R30, RZ ;  /* 0x0000001e1464723c */ /* 0x040fe200000018ff */
[----:B------:R-:W2:Y:S07]  /*2930*/  LDSM.16.M88.4 R28, [R5+0x9000] ;  /* 0x00900000051c783b */ /* 0x000eae0000000200 */
[C---:B------:R-:W-:Y:S01]  /*2940*/  HMMA.16816.F32 R148, R20.reuse, R42, RZ ;  /* 0x0000002a1494723c */ /* 0x040fe200000018ff */
[----:B-1----:R-:W-:Y:S01]  /*2950*/  FMUL.FTZ R2, R26, c[0x0][0x2ec] ;  /* 0x0000bb001a027a20 */ /* 0x002fe20000410000 */
[----:B------:R-:W-:Y:S03]  /*2960*/  LDSM.16.M88.4 R40, [R217+0x2800] ;  /* 0x00280000d928783b */ /* 0x000fe60000000200 */
[----:B------:R1:W-:Y:S03]  /*2970*/  MUFU.TANH R125, R2 ;  /* 0x00000002007d7308 */ /* 0x0003e60000002400 */
[C---:B------:R-:W-:Y:S08]  /*2980*/  HMMA.16816.F32 R152, R20.reuse, R36, RZ ;  /* 0x000000241498723c */ /* 0x040ff000000018ff */
[----:B------:R-:W-:Y:S01]  /*2990*/  HMMA.16816.F32 R156, R20, R38, RZ ;  /* 0x00000026149c723c */ /* 0x000fe200000018ff */
[----:B------:R-:W-:Y:S01]  /*29a0*/  LDSM.16.M88.4 R36, [R214+0x2800] ;  /* 0x00280000d624783b */ /* 0x000fe20000000200 */
[----:B-1----:R-:W-:-:S03]  /*29b0*/  FMUL.FTZ R2, R27, c[0x0][0x2ec] ;  /* 0x0000bb001b027a20 */ /* 0x002fc60000410000 */
[----:B------:R-:W1:Y:S03]  /*29c0*/  LDSM.16.M88.4 R24, [R5+0x7000] ;  /* 0x007000000518783b */ /* 0x000e660000000200 */
[C---:B------:R-:W-:Y:S01]  /*29d0*/  HMMA.16816.F32 R104, R20.reuse, R44, RZ ;  /* 0x0000002c1468723c */ /* 0x040fe200000018ff */
[----:B------:R2:W1:Y:S07]  /*29e0*/  MUFU.TANH R234, R2 ;  /* 0x0000000200ea7308 */ /* 0x00046e0000002400 */
[C---:B------:R-:W-:Y:S01]  /*29f0*/  HMMA.16816.F32 R108, R20.reuse, R46, RZ ;  /* 0x0000002e146c723c */ /* 0x040fe200000018ff */
[----:B------:R-:W-:Y:S07]  /*2a00*/  LDSM.16.M88.4 R44, [R215+0x3800] ;  /* 0x00380000d72c783b */ /* 0x000fee0000000200 */
[----:B---3--:R-:W-:Y:S01]  /*2a10*/  HMMA.16816.F32 R132, R20, R32, RZ ;  /* 0x000000201484723c */ /* 0x008fe200000018ff */
[----:B--2---:R-:W-:-:S04]  /*2a20*/  FMUL.FTZ R2, R48, c[0x0][0x2ec] ;  /* 0x0000bb0030027a20 */ /* 0x004fc80000410000 */
[----:B------:R2:W-:Y:S03]  /*2a30*/  MUFU.TANH R226, R2 ;  /* 0x0000000200e27308 */ /* 0x0005e60000002400 */
[C---:B------:R-:W-:Y:S08]  /*2a40*/  HMMA.16816.F32 R136, R20.reuse, R34, RZ ;  /* 0x000000221488723c */ /* 0x040ff000000018ff */
[----:B------:R-:W-:Y:S01]  /*2a50*/  HMMA.16816.F32 R160, R20, R28, RZ ;  /* 0x0000001c14a0723c */ /* 0x000fe200000018ff */
[----:B--2---:R-:W-:-:S07]  /*2a60*/  FMUL.FTZ R2, R49, c[0x0][0x2ec] ;  /* 0x0000bb0031027a20 */ /* 0x004fce0000410000 */
[C---:B-1----:R-:W-:Y:S01]  /*2a70*/  HMMA.16816.F32 R112, R20.reuse, R24, RZ ;  /* 0x000000181470723c */ /* 0x042fe200000018ff */
[----:B------:R1:W-:Y:S07]  /*2a80*/  MUFU.TANH R225, R2 ;  /* 0x0000000200e17308 */ /* 0x0003ee0000002400 */
[C---:B------:R-:W-:Y:S01]  /*2a90*/  HMMA.16816.F32 R120, R20.reuse, R26, RZ ;  /* 0x0000001a1478723c */ /* 0x040fe200000018ff */
[----:B------:R-:W2:Y:S07]  /*2aa0*/  LDSM.16.M88.4 R24, [R5+0x9800] ;  /* 0x009800000518783b */ /* 0x000eae0000000200 */
[----:B------:R-:W-:Y:S01]  /*2ab0*/  HMMA.16816.F32 R164, R20, R30, RZ ;  /* 0x0000001e14a4723c */ /* 0x000fe200000018ff */
[----:B-1----:R-:W-:-:S04]  /*2ac0*/  FMUL.FTZ R2, R50, c[0x0][0x2ec] ;  /* 0x0000bb0032027a20 */ /* 0x002fc80000410000 */
[----:B------:R1:W-:Y:S03]  /*2ad0*/  MUFU.TANH R124, R2 ;  /* 0x00000002007c7308 */ /* 0x0003e60000002400 */
[----:B------:R-:W-:Y:S01]  /*2ae0*/  HMMA.16816.F32 R28, R12, R40, R144 ;  /* 0x000000280c1c723c */ /* 0x000fe20000001890 */
[----:B-1----:R-:W-:Y:S02]  /*2af0*/  FMUL.FTZ R2, R51, c[0x0][0x2ec] ;  /* 0x0000bb0033027a20 */ /* 0x002fe40000410000 */
[----:B------:R-:W1:Y:S02]  /*2b00*/  LDSM.16.M88.4 R48, [R215+0x3000] ;  /* 0x00300000d730783b */ /* 0x000e640000000200 */
[----:B------:R3:W1:Y:S03]  /*2b10*/  MUFU.TANH R239, R2 ;  /* 0x0000000200ef7308 */ /* 0x0006660000002400 */
[----:B--2---:R-:W-:Y:S01]  /*2b20*/  HMMA.16816.F32 R172, R20, R24, RZ ;  /* 0x0000001814ac723c */ /* 0x004fe200000018ff */
[----:B---3--:R-:W-:-:S07]  /*2b30*/  FMUL.FTZ R2, R68, c[0x0][0x2ec] ;  /* 0x0000bb0044027a20 */ /* 0x008fce0000410000 */
[----:B------:R-:W-:Y:S01]  /*2b40*/  HMMA.16816.F32 R188, R20, R26, RZ ;  /* 0x0000001a14bc723c */ /* 0x000fe200000018ff */
[----:B------:R2:W-:Y:S07]  /*2b50*/  MUFU.TANH R230, R2 ;  /* 0x0000000200e67308 */ /* 0x0005ee0000002400 */
[----:B------:R-:W-:Y:S01]  /*2b60*/  HMMA.16816.F32 R20, R16, R126, R52 ;  /* 0x0000007e1014723c */ /* 0x000fe20000001834 */
[----:B------:R-:W3:Y:S07]  /*2b70*/  LDSM.16.M88.4 R52, [R217+0x3000] ;  /* 0x00300000d934783b */ /* 0x000eee0000000200 */
[----:B------:R-:W-:Y:S01]  /*2b80*/  HMMA.16816.F32 R24, R8, R82, R116 ;  /* 0x000000520818723c */ /* 0x000fe20000001874 */
[----:B--2---:R-:W-:-:S04]  /*2b90*/  FMUL.FTZ R2, R69, c[0x0][0x2ec] ;  /* 0x0000bb0045027a20 */ /* 0x004fc80000410000 */
[----:B------:R2:W-:Y:S03]  /*2ba0*/  MUFU.TANH R229, R2 ;  /* 0x0000000200e57308 */ /* 0x0005e60000002400 */
[----:B-1----:R-:W-:Y:S01]  /*2bb0*/  HMMA.16816.F32 R32, R16, R48, R56 ;  /* 0x000000301020723c */ /* 0x002fe20000001838 */
[----:B------:R-:W1:Y:S07]  /*2bc0*/  LDSM.16.M88.4 R56, [R214+0x3000] ;  /* 0x00300000d638783b */ /* 0x000e6e0000000200 */
[----:B------:R-:W-:Y:S01]  /*2bd0*/  HMMA.16816.F32 R20, R12, R42, R20 ;  /* 0x0000002a0c14723c */ /* 0x000fe20000001814 */
[----:B--2---:R-:W-:-:S07]  /*2be0*/  FMUL.FTZ R2, R70, c[0x0][0x2ec] ;  /* 0x0000bb0046027a20 */ /* 0x004fce0000410000 */
[----:B------:R-:W-:Y:S01]  /*2bf0*/  HMMA.16816.F32 R40, R8, R36, R28 ;  /* 0x000000240828723c */ /* 0x000fe2000000181c */
[----:B------:R2:W-:Y:S07]  /*2c00*/  MUFU.TANH R131, R2 ;  /* 0x0000000200837308 */ /* 0x0005ee0000002400 */
[----:B---3--:R-:W-:Y:S01]  /*2c10*/  HMMA.16816.F32 R28, R12, R52, R32 ;  /* 0x000000340c1c723c */ /* 0x008fe20000001820 */
[----:B------:R-:W3:Y:S07]  /*2c20*/  LDSM.16.M88.4 R32, [R217+0x3800] ;  /* 0x00380000d920783b */ /* 0x000eee0000000200 */
[----:B------:R-:W-:Y:S01]  /*2c30*/  HMMA.16816.F32 R20, R8, R38, R20 ;  /* 0x000000260814723c */ /* 0x000fe20000001814 */
[----:B--2---:R-:W-:-:S04]  /*2c40*/  FMUL.FTZ R2, R71, c[0x0][0x2ec] ;  /* 0x0000bb0047027a20 */ /* 0x004fc80000410000 */
[----:B------:R2:W2:Y:S03]  /*2c50*/  MUFU.TANH R242, R2 ;  /* 0x0000000200f27308 */ /* 0x0004a60000002400 */
[----:B------:R-:W-:Y:S08]  /*2c60*/  HMMA.16816.F32 R68, R16, R44, R88 ;  /* 0x0000002c1044723c */ /* 0x000ff00000001858 */
[----:B-1----:R-:W-:Y:S01]  /*2c70*/  HMMA.16816.F32 R36, R8, R56, R28 ;  /* 0x000000380824723c */ /* 0x002fe2000000181c */
[----:B--2---:R-:W-:-:S04]  /*2c80*/  FMUL.FTZ R2, R76, c[0x0][0x2ec] ;  /* 0x0000bb004c027a20 */ /* 0x004fc80000410000 */
[----:B------:R1:W-:Y:S11]  /*2c90*/  MUFU.TANH R238, R2 ;  /* 0x0000000200ee7308 */ /* 0x0003f60000002400 */
[----:B---3--:R-:W-:Y:S01]  /*2ca0*/  HMMA.16816.F32 R28, R12, R32, R68 ;  /* 0x000000200c1c723c */ /* 0x008fe20000001844 */
[----:B-1----:R-:W-:-:S04]  /*2cb0*/  FMUL.FTZ R2, R77, c[0x0][0x2ec] ;  /* 0x0000bb004d027a20 */ /* 0x002fc80000410000 */
[----:B------:R1:W-:Y:S02]  /*2cc0*/  MUFU.TANH R228, R2 ;  /* 0x0000000200e47308 */ /* 0x0003e40000002400 */
[----:B-1----:R-:W-:-:S06]  /*2cd0*/  FMUL.FTZ R2, R78, c[0x0][0x2ec] ;  /* 0x0000bb004e027a20 */ /* 0x002fcc0000410000 */
[----:B------:R1:W-:Y:S02]  /*2ce0*/  MUFU.TANH R222, R2 ;  /* 0x0000000200de7308 */ /* 0x0003e40000002400 */
[----:B-1----:R-:W-:Y:S02]  /*2cf0*/  FMUL.FTZ R2, R79, c[0x0][0x2ec] ;  /* 0x0000bb004f027a20 */ /* 0x002fe40000410000 */
[----:B------:R-:W-:Y:S01]  /*2d00*/  HMMA.16816.F32 R76, R16, R46, R92 ;  /* 0x0000002e104c723c */ /* 0x000fe2000000185c */
[----:B------:R-:W1:Y:S03]  /*2d10*/  LDSM.16.M88.4 R44, [R215+0x5000] ;  /* 0x00500000d72c783b */ /* 0x000e660000000200 */
[----:B------:R2:W3:Y:S02]  /*2d20*/  MUFU.TANH R233, R2 ;  /* 0x0000000200e97308 */ /* 0x0004e40000002400 */
[----:B--2---:R-:W-:-:S06]  /*2d30*/  FMUL.FTZ R2, R64, c[0x0][0x2ec] ;  /* 0x0000bb0040027a20 */ /* 0x004fcc0000410000 */
[----:B------:R2:W-:Y:S11]  /*2d40*/  MUFU.TANH R227, R2 ;  /* 0x0000000200e37308 */ /* 0x0005f60000002400 */
[----:B------:R-:W-:Y:S01]  /*2d50*/  @!UPT UIADD3 URZ, URZ, URZ, URZ ;  /* 0x0000003f3f3ff290 */ /* 0x000fe2000fffe03f */
[----:B------:R-:W-:Y:S01]  /*2d60*/  HMMA.16816.F32 R32, R12, R34, R76 ;  /* 0x000000220c20723c */ /* 0x000fe2000000184c */
[----:B--2---:R-:W-:-:S07]  /*2d70*/  FMUL.FTZ R2, R65, c[0x0][0x2ec] ;  /* 0x0000bb0041027a20 */ /* 0x004fce0000410000 */
[----:B-1----:R-:W-:Y:S01]  /*2d80*/  HMMA.16816.F32 R68, R16, R44, R112 ;  /* 0x0000002c1044723c */ /* 0x002fe20000001870 */
[----:B------:R1:W2:Y:S02]  /*2d90*/  MUFU.TANH R224, R2 ;  /* 0x0000000200e07308 */ /* 0x0002a40000002400 */
[----:B-1----:R-:W-:-:S06]  /*2da0*/  FMUL.FTZ R2, R66, c[0x0][0x2ec] ;  /* 0x0000bb0042027a20 */ /* 0x002fcc0000410000 */
[----:B------:R1:W-:Y:S02]  /*2db0*/  MUFU.TANH R213, R2 ;  /* 0x0000000200d57308 */ /* 0x0003e40000002400 */
[----:B-1----:R-:W-:Y:S02]  /*2dc0*/  FMUL.FTZ R2, R67, c[0x0][0x2ec] ;  /* 0x0000bb0043027a20 */ /* 0x002fe40000410000 */
[----:B------:R-:W-:Y:S01]  /*2dd0*/  HMMA.16816.F32 R64, R16, R50, R72 ;  /* 0x000000321040723c */ /* 0x000fe20000001848 */
[----:B------:R-:W-:Y:S03]  /*2de0*/  LDSM.16.M88.4 R48, [R215+0x4800] ;  /* 0x00480000d730783b */ /* 0x000fe60000000200 */
[----:B------:R1:W1:Y:S02]  /*2df0*/  MUFU.TANH R241, R2 ;  /* 0x0000000200f17308 */ /* 0x0002640000002400 */
[----:B-1----:R-:W-:-:S06]  /*2e00*/  FMUL.FTZ R2, R60, c[0x0][0x2ec] ;  /* 0x0000bb003c027a20 */ /* 0x002fcc0000410000 */
[----:B------:R1:W1:Y:S02]  /*2e10*/  MUFU.TANH R232, R2 ;  /* 0x0000000200e87308 */ /* 0x0002640000002400 */
[----:B-1----:R-:W-:-:S06]  /*2e20*/  FMUL.FTZ R2, R61, c[0x0][0x2ec] ;  /* 0x0000bb003d027a20 */ /* 0x002fcc0000410000 */
[----:B------:R1:W-:Y:S02]  /*2e30*/  MUFU.TANH R223, R2 ;  /* 0x0000000200df7308 */ /* 0x0003e40000002400 */
        /* <DEDUP_REMOVED lines=8> */
[C---:B-1----:R-:W-:Y:S05]  /*2ec0*/  HMMA.16816.F32 R72, R16.reuse, R60, R96 ;  /* 0x0000003c1048723c */ /* 0x042fea0000001860 */
[----:B------:R1:W-:Y:S03]  /*2ed0*/  MUFU.TANH R209, R2 ;  /* 0x0000000200d17308 */ /* 0x0003e60000002400 */
[C---:B------:R-:W-:Y:S08]  /*2ee0*/  HMMA.16816.F32 R80, R16.reuse, R62, R100 ;  /* 0x0000003e1050723c */ /* 0x040ff00000001864 */
[----:B------:R-:W-:Y:S01]  /*2ef0*/  HMMA.16816.F32 R60, R16, R48, R104 ;  /* 0x00000030103c723c */ /* 0x000fe20000001868 */
[----:B-1----:R-:W-:-:S04]  /*2f00*/  FMUL.FTZ R2, R86, c[0x0][0x2ec] ;  /* 0x0000bb0056027a20 */ /* 0x002fc80000410000 */
[----:B------:R1:W2:Y:S02]  /*2f10*/  MUFU.TANH R145, R2 ;  /* 0x0000000200917308 */ /* 0x0002a40000002400 */
[----:B-1----:R-:W-:Y:S02]  /*2f20*/  FMUL.FTZ R2, R87, c[0x0][0x2ec] ;  /* 0x0000bb0057027a20 */ /* 0x002fe40000410000 */
[----:B------:R-:W-:Y:S01]  /*2f30*/  HMMA.16816.F32 R84, R16, R46, R120 ;  /* 0x0000002e1054723c */ /* 0x000fe20000001878 */
[----:B------:R-:W-:Y:S03]  /*2f40*/  LDSM.16.M88.4 R44, [R214+0x4000] ;  /* 0x00400000d62c783b */ /* 0x000fe60000000200 */
[----:B------:R1:W-:Y:S02]  /*2f50*/  MUFU.TANH R208, R2 ;  /* 0x0000000200d07308 */ /* 0x0003e40000002400 */
[----:B-1----:R-:W-:-:S06]  /*2f60*/  FMUL.FTZ R2, R24, c[0x0][0x2ec] ;  /* 0x0000bb0018027a20 */ /* 0x002fcc0000410000 */
[----:B------:R1:W1:Y:S02]  /*2f70*/  MUFU.TANH R144, R2 ;  /* 0x0000000200907308 */ /* 0x0002640000002400 */
[----:B-1----:R-:W-:-:S06]  /*2f80*/  FMUL.FTZ R2, R25, c[0x0][0x2ec] ;  /* 0x0000bb0019027a20 */ /* 0x002fcc0000410000 */
[----:B------:R1:W-:Y:S02]  /*2f90*/  MUFU.TANH R206, R2 ;  /* 0x0000000200ce7308 */ /* 0x0003e40000002400 */
[----:B-1----:R-:W-:-:S06]  /*2fa0*/  FMUL.FTZ R2, R26, c[0x0][0x2ec] ;  /* 0x0000bb001a027a20 */ /* 0x002fcc0000410000 */
[----:B------:R1:W1:Y:S02]  /*2fb0*/  MUFU.TANH R146, R2 ;  /* 0x0000000200927308 */ /* 0x0002640000002400 */
[----:B-1----:R-:W-:Y:S02]  /*2fc0*/  FMUL.FTZ R2, R27, c[0x0][0x2ec] ;  /* 0x0000bb001b027a20 */ /* 0x002fe40000410000 */
[----:B------:R-:W-:Y:S01]  /*2fd0*/  HMMA.16816.F32 R24, R12, R54, R64 ;  /* 0x000000360c18723c */ /* 0x000fe20000001840 */
[----:B------:R-:W1:Y:S03]  /*2fe0*/  LDSM.16.M88.4 R52, [R214+0x3800] ;  /* 0x00380000d634783b */ /* 0x000e660000000200 */
[----:B------:R2:W-:Y:S04]  /*2ff0*/  MUFU.TANH R147, R2 ;  /* 0x0000000200937308 */ /* 0x0005e80000002400 */
[----:B------:R-:W-:Y:S01]  /*3000*/  HMMA.16816.F32 R64, R16, R50, R108 ;  /* 0x000000321040723c */ /* 0x000fe2000000186c */
[----:B------:R-:W3:Y:S01]  /*3010*/  LDSM.16.M88.4 R48, [R215+0x6000] ;  /* 0x00600000d730783b */ /* 0x000ee20000000200 */
[----:B--2---:R-:W-:-:S04]  /*3020*/  FMUL.FTZ R2, R40, c[0x0][0x2ec] ;  /* 0x0000bb0028027a20 */ /* 0x004fc80000410000 */
[----:B------:R2:W-:Y:S02]  /*3030*/  MUFU.TANH R204, R2 ;  /* 0x0000000200cc7308 */ /* 0x0005e40000002400 */
[----:B--2---:R-:W-:Y:S01]  /*3040*/  FMUL.FTZ R2, R41, c[0x0][0x2ec] ;  /* 0x0000bb0029027a20 */ /* 0x004fe20000410000 */
[C---:B-1----:R-:W-:Y:S05]  /*3050*/  HMMA.16816.F32 R28, R8.reuse, R52, R28 ;  /* 0x00000034081c723c */ /* 0x042fea000000181c */
[----:B------:R1:W-:Y:S03]  /*3060*/  MUFU.TANH R205, R2 ;  /* 0x0000000200cd7308 */ /* 0x0003e60000002400 */
[----:B------:R-:W-:Y:S01]  /*3070*/  HMMA.16816.F32 R32, R8, R54, R32 ;  /* 0x000000360820723c */ /* 0x000fe20000001820 */
[----:B------:R-:W-:Y:S07]  /*3080*/  LDSM.16.M88.4 R52, [R215+0x7000] ;  /* 0x00700000d734783b */ /* 0x000fee0000000200 */
[----:B---3--:R-:W-:Y:S01]  /*3090*/  HMMA.16816.F32 R92, R16, R50, R148 ;  /* 0x00000032105c723c */ /* 0x008fe20000001894 */
[----:B-1----:R-:W-:-:S04]  /*30a0*/  FMUL.FTZ R2, R42, c[0x0][0x2ec] ;  /* 0x0000bb002a027a20 */ /* 0x002fc80000410000 */
[----:B------:R1:W2:Y:S02]  /*30b0*/  MUFU.TANH R203, R2 ;  /* 0x0000000200cb7308 */ /* 0x0002a40000002400 */
[----:B-1----:R-:W-:Y:S02]  /*30c0*/  FMUL.FTZ R2, R43, c[0x0][0x2ec] ;  /* 0x0000bb002b027a20 */ /* 0x002fe40000410000 */
[----:B------:R-:W1:Y:S04]  /*30d0*/  LDSM.16.M88.4 R40, [R215+0x5800] ;  /* 0x00580000d728783b */ /* 0x000e680000000200 */
[----:B------:R3:W1:Y:S02]  /*30e0*/  MUFU.TANH R202, R2 ;  /* 0x0000000200ca7308 */ /* 0x0006640000002400 */
[----:B---3--:R-:W-:-:S06]  /*30f0*/  FMUL.FTZ R2, R20, c[0x0][0x2ec] ;  /* 0x0000bb0014027a20 */ /* 0x008fcc0000410000 */
[----:B------:R3:W1:Y:S02]  /*3100*/  MUFU.TANH R200, R2 ;  /* 0x0000000200c87308 */ /* 0x0006640000002400 */
[----:B---3--:R-:W-:Y:S01]  /*3110*/  FMUL.FTZ R2, R21, c[0x0][0x2ec] ;  /* 0x0000bb0015027a20 */ /* 0x008fe20000410000 */
[C---:B-1----:R-:W-:Y:S05]  /*3120*/  HMMA.16816.F32 R76, R16.reuse, R40, R132 ;  /* 0x00000028104c723c */ /* 0x042fea0000001884 */
[----:B------:R1:W-:Y:S03]  /*3130*/  MUFU.TANH R201, R2 ;  /* 0x0000000200c97308 */ /* 0x0003e60000002400 */
[----:B------:R-:W-:Y:S01]  /*3140*/  HMMA.16816.F32 R88, R16, R42, R136 ;  /* 0x0000002a1058723c */ /* 0x000fe20000001888 */
[----:B------:R-:W-:Y:S01]  /*3150*/  LDSM.16.M88.4 R40, [R217+0x4800] ;  /* 0x00480000d928783b */ /* 0x000fe20000000200 */
[----:B-1----:R-:W-:-:S04]  /*3160*/  FMUL.FTZ R2, R22, c[0x0][0x2ec] ;  /* 0x0000bb0016027a20 */ /* 0x002fc80000410000 */
[----:B------:R1:W3:Y:S02]  /*3170*/  MUFU.TANH R198, R2 ;  /* 0x0000000200c67308 */ /* 0x0002e40000002400 */
        /* <DEDUP_REMOVED lines=8> */
[----:B------:R1:W-:Y:S03]  /*3200*/  MUFU.TANH R196, R2 ;  /* 0x0000000200c47308 */ /* 0x0003e60000002400 */
[----:B------:R-:W-:Y:S01]  /*3210*/  HMMA.16816.F32 R72, R16, R48, R140 ;  /* 0x000000301048723c */ /* 0x000fe2000000188c */
[----:B------:R-:W-:Y:S01]  /*3220*/  LDSM.16.M88.4 R48, [R214+0x4800] ;  /* 0x00480000d630783b */ /* 0x000fe20000000200 */
[----:B-1----:R-:W-:-:S04]  /*3230*/  FMUL.FTZ R2, R38, c[0x0][0x2ec] ;  /* 0x0000bb0026027a20 */ /* 0x002fc80000410000 */
[----:B------:R1:W2:Y:S10]  /*3240*/  MUFU.TANH R193, R2 ;  /* 0x0000000200c17308 */ /* 0x0002b40000002400 */
[----:B------:R-:W-:Y:S01]  /*3250*/  HMMA.16816.F32 R24, R8, R44, R24 ;  /* 0x0000002c0818723c */ /* 0x000fe20000001818 */
[----:B-1----:R-:W-:-:S02]  /*3260*/  FMUL.FTZ R2, R39, c[0x0][0x2ec] ;  /* 0x0000bb0027027a20 */ /* 0x002fc40000410000 */
[----:B------:R-:W1:Y:S02]  /*3270*/  LDSM.16.M88.4 R36, [R215+0x6800] ;  /* 0x00680000d724783b */ /* 0x000e640000000200 */
[----:B------:R2:W1:Y:S11]  /*3280*/  MUFU.TANH R192, R2 ;  /* 0x0000000200c07308 */ /* 0x0004760000002400 */
[----:B------:R-:W-:Y:S08]  /*3290*/  @!UPT UIADD3 URZ, URZ, URZ, URZ ;  /* 0x0000003f3f3ff290 */ /* 0x000ff0000fffe03f */
[----:B------:R-:W-:-:S04]  /*32a0*/  FMUL.FTZ R3, R24, c[0x0][0x2ec] ;  /* 0x0000bb0018037a20 */ /* 0x000fc80000410000 */
[----:B------:R3:W-:Y:S01]  /*32b0*/  MUFU.TANH R171, R3 ;  /* 0x0000000300ab7308 */ /* 0x0007e20000002400 */
[----:B--2---:R-:W-:-:S07]  /*32c0*/  FMUL.FTZ R2, R20, c[0x0][0x2ec] ;  /* 0x0000bb0014027a20 */ /* 0x004fce0000410000 */
[----:B------:R2:W1:Y:S01]  /*32d0*/  MUFU.TANH R186, R2 ;  /* 0x0000000200ba7308 */ /* 0x0004620000002400 */
[----:B---3--:R-:W-:-:S07]  /*32e0*/  FMUL.FTZ R3, R25, c[0x0][0x2ec] ;  /* 0x0000bb0019037a20 */ /* 0x008fce0000410000 */
[----:B------:R-:W-:Y:S01]  /*32f0*/  MUFU.TANH R170, R3 ;  /* 0x0000000300aa7308 */ /* 0x000fe20000002400 */
[----:B--2---:R-:W-:Y:S01]  /*3300*/  FMUL.FTZ R2, R21, c[0x0][0x2ec] ;  /* 0x0000bb0015027a20 */ /* 0x004fe20000410000 */
[----:B-1----:R-:W-:Y:S06]  /*3310*/  HMMA.16816.F32 R96, R16, R36, R152 ;  /* 0x000000241060723c */ /* 0x002fec0000001898 */
[----:B------:R1:W-:Y:S02]  /*3320*/  MUFU.TANH R187, R2 ;  /* 0x0000000200bb7308 */ /* 0x0003e40000002400 */
[----:B-1----:R-:W-:-:S06]  /*3330*/  FMUL.FTZ R2, R22, c[0x0][0x2ec] ;  /* 0x0000bb0016027a20 */ /* 0x002fcc0000410000 */
[----:B------:R1:W2:Y:S02]  /*3340*/  MUFU.TANH R184, R2 ;  /* 0x0000000200b87308 */ /* 0x0002a40000002400 */
[----:B-1----:R-:W-:Y:S02]  /*3350*/  FMUL.FTZ R2, R23, c[0x0][0x2ec] ;  /* 0x0000bb0017027a20 */ /* 0x002fe40000410000 */
[----:B------:R-:W-:Y:S01]  /*3360*/  HMMA.16816.F32 R20, R12, R58, R80 ;  /* 0x0000003a0c14723c */ /* 0x000fe20000001850 */
[----:B------:R-:W1:Y:S03]  /*3370*/  LDSM.16.M88.4 R56, [R215+0x7800] ;  /* 0x00780000d738783b */ /* 0x000e660000000200 */
[----:B------:R3:W-:Y:S04]  /*3380*/  MUFU.TANH R185, R2 ;  /* 0x0000000200b97308 */ /* 0x0007e80000002400 */
[----:B------:R-:W-:Y:S01]  /*3390*/  HMMA.16816.F32 R80, R16, R38, R156 ;  /* 0x000000261050723c */ /* 0x000fe2000000189c */
[----:B------:R-:W-:Y:S01]  /*33a0*/  LDSM.16.M88.4 R36, [R214+0x5000] ;  /* 0x00500000d624783b */ /* 0x000fe20000000200 */
[----:B---3--:R-:W-:-:S04]  /*33b0*/  FMUL.FTZ R2, R28, c[0x0][0x2ec] ;  /* 0x0000bb001c027a20 */ /* 0x008fc80000410000 */
[----:B------:R3:W1:Y:S02]  /*33c0*/  MUFU.TANH R183, R2 ;  /* 0x0000000200b77308 */ /* 0x0006640000002400 */
[----:B---3--:R-:W-:-:S06]  /*33d0*/  FMUL.FTZ R2, R29, c[0x0][0x2ec] ;  /* 0x0000bb001d027a20 */ /* 0x008fcc0000410000 */
[----:B------:R3:W-:Y:S02]  /*33e0*/  MUFU.TANH R182, R2 ;  /* 0x0000000200b67308 */ /* 0x0007e40000002400 */
[----:B---3--:R-:W-:-:S06]  /*33f0*/  FMUL.FTZ R2, R30, c[0x0][0x2ec] ;  /* 0x0000bb001e027a20 */ /* 0x008fcc0000410000 */
[----:B------:R3:W1:Y:S02]  /*3400*/  MUFU.TANH R180, R2 ;  /* 0x0000000200b47308 */ /* 0x0006640000002400 */
[----:B---3--:R-:W-:Y:S02]  /*3410*/  FMUL.FTZ R2, R31, c[0x0][0x2ec] ;  /* 0x0000bb001f027a20 */ /* 0x008fe40000410000 */
[----:B------:R-:W-:Y:S04]  /*3420*/  HMMA.16816.F32 R28, R8, R46, R20 ;  /* 0x0000002e081c723c */ /* 0x000fe80000001814 */
[----:B------:R3:W1:Y:S04]  /*3430*/  MUFU.TANH R181, R2 ;  /* 0x0000000200b57308 */ /* 0x0006680000002400 */
[----:B------:R-:W-:Y:S01]  /*3440*/  HMMA.16816.F32 R44, R12, R42, R64 ;  /* 0x0000002a0c2c723c */ /* 0x000fe20000001840 */
[----:B---3--:R-:W-:-:S04]  /*3450*/  FMUL.FTZ R2, R32, c[0x0][0x2ec] ;  /* 0x0000bb0020027a20 */ /* 0x008fc80000410000 */
[----:B------:R3:W-:Y:S11]  /*3460*/  MUFU.TANH R179, R2 ;  /* 0x0000000200b37308 */ /* 0x0007f60000002400 */
[----:B------:R-:W-:-:S02]  /*3470*/  FMUL.FTZ R22, R28, c[0x0][0x2ec] ;  /* 0x0000bb001c167a20 */ /* 0x000fc40000410000 */
[----:B------:R-:W-:Y:S02]  /*3480*/  FMUL.FTZ R31, R31, c[0x0][0x2ec] ;  /* 0x0000bb001f1f7a20 */ /* 0x000fe40000410000 */
[----:B------:R-:W-:Y:S02]  /*3490*/  FMUL.FTZ R24, R29, c[0x0][0x2ec] ;  /* 0x0000bb001d187a20 */ /* 0x000fe40000410000 */
[----:B------:R-:W-:Y:S01]  /*34a0*/  MUFU.TANH R156, R31 ;  /* 0x0000001f009c7308 */ /* 0x000fe20000002400 */
[----:B---3--:R-:W-:-:S07]  /*34b0*/  FMUL.FTZ R2, R33, c[0x0][0x2ec] ;  /* 0x0000bb0021027a20 */ /* 0x008fce0000410000 */
[----:B------:R-:W-:Y:S08]  /*34c0*/  MUFU.TANH R66, R24 ;  /* 0x0000001800427308 */ /* 0x000ff00000002400 */
[----:B------:R3:W1:Y:S02]  /*34d0*/  MUFU.TANH R178, R2 ;  /* 0x0000000200b27308 */ /* 0x0006640000002400 */
[----:B---3--:R-:W-:-:S06]  /*34e0*/  FMUL.FTZ R2, R34, c[0x0][0x2ec] ;  /* 0x0000bb0022027a20 */ /* 0x008fcc0000410000 */
[----:B------:R3:W-:Y:S02]  /*34f0*/  MUFU.TANH R176, R2 ;  /* 0x0000000200b07308 */ /* 0x0007e40000002400 */
[----:B---3--:R-:W-:Y:S02]  /*3500*/  FMUL.FTZ R2, R35, c[0x0][0x2ec] ;  /* 0x0000bb0023027a20 */ /* 0x008fe40000410000 */
[----:B------:R-:W-:Y:S01]  /*3510*/  HMMA.16816.F32 R32, R12, R40, R60 ;  /* 0x000000280c20723c */ /* 0x000fe2000000183c */
[----:B------:R-:W3:Y:S03]  /*3520*/  LDSM.16.M88.4 R40, [R217+0x5000] ;  /* 0x00500000d928783b */ /* 0x000ee60000000200 */
[----:B------:R2:W-:Y:S04]  /*3530*/  MUFU.TANH R177, R2 ;  /* 0x0000000200b17308 */ /* 0x0005e80000002400 */
[----:B-1----:R-:W-:Y:S01]  /*3540*/  HMMA.16816.F32 R60, R16, R56, R172 ;  /* 0x00000038103c723c */ /* 0x002fe200000018ac */
[----:B--2---:R-:W-:-:S05]  /*3550*/  LOP3.LUT R2, R130, 0xffffffe0, RZ, 0xc0, !PT ;  /* 0xffffffe082027812 */ /* 0x004fca00078ec0ff */
[C---:B------:R-:W-:Y:S02]  /*3560*/  IMAD.IADD R2, R168.reuse, 0x1, -R2 ;  /* 0x00000001a8027824 */ /* 0x040fe400078e0a02 */
[----:B------:R-:W-:-:S03]  /*3570*/  IMAD.SHL.U32 R168, R168, 0x2, RZ ;  /* 0x00000002a8a87824 */ /* 0x000fc600078e00ff */
[----:B------:R-:W-:-:S04]  /*3580*/  SHF.R.S32.HI R5, RZ, 0x1f, R2 ;  /* 0x0000001fff057819 */ /* 0x000fc80000011402 */
[----:B------:R-:W-:Y:S01]  /*3590*/  LEA.HI R2, R5, R2, RZ, 0x2 ;  /* 0x0000000205027211 */ /* 0x000fe200078f10ff */
[----:B------:R-:W-:-:S03]  /*35a0*/  FMUL.FTZ R5, R26, c[0x0][0x2ec] ;  /* 0x0000bb001a057a20 */ /* 0x000fc60000410000 */
[----:B------:R-:W-:Y:S01]  /*35b0*/  SHF.R.S32.HI R7, RZ, 0x2, R2 ;  /* 0x00000002ff077819 */ /* 0x000fe20000011402 */
[----:B------:R1:W-:Y:S01]  /*35c0*/  MUFU.TANH R67, R5 ;  /* 0x0000000500437308 */ /* 0x0003e20000002400 */
[----:B------:R-:W-:Y:S02]  /*35d0*/  IADD3 R2, R207, -0x1, RZ ;  /* 0xffffffffcf027810 */ /* 0x000fe40007ffe0ff */
[----:B------:R-:W-:Y:S01]  /*35e0*/  IADD3 R3, R6, 0x1, R7 ;  /* 0x0000000106037810 */ /* 0x000fe20007ffe007 */
[----:B------:R2:W-:Y:S01]  /*35f0*/  STL [R1+0x30], R7 ;  /* 0x0000300701007387 */ /* 0x0005e20000100800 */
[C---:B------:R-:W-:Y:S01]  /*3600*/  ISETP.GT.AND P0, PT, R2.reuse, R252, PT ;  /* 0x000000fc0200720c */ /* 0x040fe20003f04270 */
[----:B------:R-:W-:Y:S01]  /*3610*/  IMAD.SHL.U32 R64, R2, 0x100, RZ ;  /* 0x0000010002407824 */ /* 0x000fe200078e00ff */
[----:B------:R-:W-:Y:S01]  /*3620*/  IADD3 R3, R128, -c[0x0][0x214], R3 ;  /* 0x8000850080037a10 */ /* 0x000fe20007ffe003 */
[----:B------:R-:W-:Y:S02]  /*3630*/  FMUL.FTZ R6, R27, c[0x0][0x2ec] ;  /* 0x0000bb001b067a20 */ /* 0x000fe40000410000 */
[----:B---3--:R-:W-:Y:S01]  /*3640*/  HMMA.16816.F32 R24, R12, R40, R68 ;  /* 0x000000280c18723c */ /* 0x008fe20000001844 */
[----:B------:R-:W-:Y:S01]  /*3650*/  IADD3 R20, R3, c[0x0][0x2e8], RZ ;  /* 0x0000ba0003147a10 */ /* 0x000fe20007ffe0ff */
[----:B------:R3:W2:Y:S01]  /*3660*/  MUFU.TANH R169, R6 ;  /* 0x0000000600a97308 */ /* 0x0006a20000002400 */
[----:B------:R-:W-:-:S02]  /*3670*/  LOP3.LUT R2, R64, 0x6, R168, 0xf8, !PT ;  /* 0x0000000640027812 */ /* 0x000fc400078ef8a8 */
[C---:B------:R-:W-:Y:S02]  /*3680*/  IADD3 R21, R20.reuse, 0x8, RZ ;  /* 0x0000000814157810 */ /* 0x040fe40007ffe0ff */
[----:B-1----:R-:W-:Y:S01]  /*3690*/  SHF.R.S32.HI R5, RZ, 0x1f, R130 ;  /* 0x0000001fff057819 */ /* 0x002fe20000011482 */
[----:B------:R-:W-:Y:S02]  /*36a0*/  HMMA.16816.F32 R68, R16, R52, R160 ;  /* 0x000000341044723c */ /* 0x000fe400000018a0 */
[----:B------:R1:W1:Y:S01]  /*36b0*/  MUFU.TANH R168, R22 ;  /* 0x0000001600a87308 */ /* 0x0002620000002400 */
[----:B------:R-:W-:Y:S02]  /*36c0*/  LEA.HI R3, R5, R129, RZ, 0x2 ;  /* 0x0000008105037211 */ /* 0x000fe400078f10ff */
[----:B------:R-:W-:-:S03]  /*36d0*/  IMNMX R5, R20, R128, PT ;  /* 0x0000008014057217 */ /* 0x000fc60003800200 */
[----:B------:R-:W-:Y:S01]  /*36e0*/  HMMA.16816.F32 R52, R16, R54, R164 ;  /* 0x000000361034723c */ /* 0x000fe200000018a4 */
[----:B---3--:R-:W-:Y:S02]  /*36f0*/  LOP3.LUT R6, R2, 0x1, RZ, 0xfc, !PT ;  /* 0x0000000102067812 */ /* 0x008fe400078efcff */
[----:B--2---:R-:W-:Y:S02]  /*3700*/  LOP3.LUT R7, R3, 0xfffffffc, RZ, 0xc0, !PT ;  /* 0xfffffffc03077812 */ /* 0x004fe400078ec0ff */
[----:B------:R-:W-:Y:S02]  /*3710*/  IMNMX R3, R21, R128, PT ;  /* 0x0000008015037217 */ /* 0x000fe40003800200 */
[C---:B------:R-:W-:Y:S01]  /*3720*/  ISETP.GE.AND P5, PT, R6.reuse, R5, PT ;  /* 0x000000050600720c */ /* 0x040fe20003fa6270 */
[----:B------:R-:W-:Y:S01]  /*3730*/  IMAD.IADD R7, R129, 0x1, -R7 ;  /* 0x0000000181077824 */ /* 0x000fe200078e0a07 */
[----:B-1----:R-:W-:Y:S01]  /*3740*/  HMMA.16816.F32 R20, R8, R48, R32 ;  /* 0x000000300814723c */ /* 0x002fe20000001820 */
[----:B------:R-:W-:-:S02]  /*3750*/  ISETP.GE.AND P2, PT, R6, R3, PT ;  /* 0x000000030600720c */ /* 0x000fc40003f46270 */
[----:B------:R-:W-:Y:S01]  /*3760*/  LOP3.LUT R6, R2, 0x9, RZ, 0xfc, !PT ;  /* 0x0000000902067812 */ /* 0x000fe200078efcff */
[----:B------:R1:W-:Y:S01]  /*3770*/  STL [R1+0x34], R7 ;  /* 0x0000340701007387 */ /* 0x0003e20000100800 */
[----:B----4-:R-:W-:Y:S02]  /*3780*/  FSEL R104, R246, -INF , !P2 ;  /* 0xff800000f6687808 */ /* 0x010fe40005000000 */
[----:B------:R-:W-:Y:S01]  /*3790*/  FSEL R106, R247, -INF , !P5 ;  /* 0xff800000f76a7808 */ /* 0x000fe20006800000 */
[----:B------:R-:W-:Y:S01]  /*37a0*/  HMMA.16816.F32 R32, R12, R42, R84 ;  /* 0x0000002a0c20723c */ /* 0x000fe20000001854 */
[-C--:B------:R-:W-:Y:S01]  /*37b0*/  ISETP.GE.AND P1, PT, R2, R3.reuse, PT ;  /* 0x000000030200720c */ /* 0x080fe20003f26270 */
[----:B------:R-:W-:Y:S01]  /*37c0*/  LDSM.16.M88.4 R40, [R217+0x6000] ;  /* 0x00600000d928783b */ /* 0x000fe20000000200 */
[----:B------:R-:W-:Y:S02]  /*37d0*/  ISETP.GE.AND P5, PT, R6, R3, PT ;  /* 0x000000030600720c */ /* 0x000fe40003fa6270 */
[----:B------:R-:W-:-:S02]  /*37e0*/  FSEL R108, R245, -INF , !P1 ;  /* 0xff800000f56c7808 */ /* 0x000fc40004800000 */
[----:B-----5:R-:W-:Y:S01]  /*37f0*/  FSEL R111, R240, -INF , !P5 ;  /* 0xff800000f06f7808 */ /* 0x020fe20006800000 */
[----:B------:R-:W-:Y:S01]  /*3800*/  HMMA.16816.F32 R16, R16, R58, R188 ;  /* 0x0000003a1010723c */ /* 0x000fe200000018bc */
[----:B------:R-:W-:Y:S02]  /*3810*/  ISETP.GE.AND P1, PT, R6, R5, PT ;  /* 0x000000050600720c */ /* 0x000fe40003f26270 */
[----:B------:R-:W-:Y:S02]  /*3820*/  LOP3.LUT R6, R2, 0x11, RZ, 0xfc, !PT ;  /* 0x0000001102067812 */ /* 0x000fe400078efcff */
[----:B------:R-:W-:Y:S02]  /*3830*/  FSEL R109, R243, -INF , !P1 ;  /* 0xff800000f36d7808 */ /* 0x000fe40004800000 */
[----:B------:R-:W-:Y:S01]  /*3840*/  ISETP.GE.AND P1, PT, R6, R3, PT ;  /* 0x000000030600720c */ /* 0x000fe20003f26270 */
[----:B------:R-:W-:Y:S02]  /*3850*/  FMUL.FTZ R21, R21, c[0x0][0x2ec] ;  /* 0x0000bb0015157a20 */ /* 0x000fe40000410000 */
[----:B------:R-:W-:Y:S01]  /*3860*/  FMUL.FTZ R23, R23, c[0x0][0x2ec] ;  /* 0x0000bb0017177a20 */ /* 0x000fe20000410000 */
[----:B------:R-:W-:Y:S01]  /*3870*/  FSEL R117, R234, -INF , !P1 ;  /* 0xff800000ea757808 */ /* 0x000fe20004800000 */
[----:B------:R-:W-:Y:S01]  /*3880*/  MUFU.TANH R135, R21 ;  /* 0x0000001500877308 */ /* 0x000fe20000002400 */
[----:B-1----:R-:W-:-:S02]  /*3890*/  LOP3.LUT R7, R2, 0x8, RZ, 0xfc, !PT ;  /* 0x0000000802077812 */ /* 0x002fc400078efcff */
[----:B------:R-:W-:Y:S02]  /*38a0*/  IADD3 R234, R217, 0x1800, RZ ;  /* 0x00001800d9ea7810 */ /* 0x000fe40007ffe0ff */
[C---:B------:R-:W-:Y:S02]  /*38b0*/  ISETP.GE.AND P4, PT, R7.reuse, R5, PT ;  /* 0x000000050700720c */ /* 0x040fe40003f86270 */
[----:B------:R-:W-:Y:S01]  /*38c0*/  ISETP.GE.AND P3, PT, R7, R3, PT ;  /* 0x000000030700720c */ /* 0x000fe20003f66270 */
[----:B------:R-:W-:Y:S01]  /*38d0*/  FMUL.FTZ R7, R30, c[0x0][0x2ec] ;  /* 0x0000bb001e077a20 */ /* 0x000fe20000410000 */
[----:B------:R-:W-:Y:S01]  /*38e0*/  FSEL R110, R244, -INF , !P4 ;  /* 0xff800000f46e7808 */ /* 0x000fe20006000000 */
[----:B------:R-:W-:Y:S01]  /*38f0*/  HMMA.16816.F32 R28, R8, R50, R44 ;  /* 0x00000032081c723c */ /* 0x000fe2000000182c */
[----:B------:R-:W1:Y:S01]  /*3900*/  LDSM.16.M88.4 R48, [R217+0x5800] ;  /* 0x00580000d930783b */ /* 0x000e620000000200 */
[----:B------:R2:W3:Y:S01]  /*3910*/  MUFU.TANH R65, R7 ;  /* 0x0000000700417308 */ /* 0x0004e20000002400 */
[----:B------:R-:W-:-:S02]  /*3920*/  FSEL R113, R236, -INF , !P3 ;  /* 0xff800000ec717808 */ /* 0x000fc40005800000 */
[----:B------:R-:W4:Y:S01]  /*3930*/  LDSM.16.M88.4 R44, [R214+0x5800] ;  /* 0x00580000d62c783b */ /* 0x000f220000000200 */
[----:B------:R-:W-:Y:S02]  /*3940*/  ISETP.GE.AND P3, PT, R6, R5, PT ;  /* 0x000000050600720c */ /* 0x000fe40003f66270 */
[----:B------:R-:W-:Y:S02]  /*3950*/  LOP3.LUT R6, R2, 0x19, RZ, 0xfc, !PT ;  /* 0x0000001902067812 */ /* 0x000fe400078efcff */
[----:B------:R-:W-:Y:S01]  /*3960*/  FSEL R114, R231, -INF , !P3 ;  /* 0xff800000e7727808 */ /* 0x000fe20005800000 */
[----:B------:R-:W-:Y:S01]  /*3970*/  MUFU.TANH R134, R23 ;  /* 0x0000001700867308 */ /* 0x000fe20000002400 */
[----:B------:R-:W-:Y:S02]  /*3980*/  ISETP.GE.AND P3, PT, R6, R3, PT ;  /* 0x000000030600720c */ /* 0x000fe40003f66270 */
[----:B------:R-:W-:Y:S02]  /*3990*/  IADD3 R236, R217, 0x800, RZ ;  /* 0x00000800d9ec7810 */ /* 0x000fe40007ffe0ff */
[----:B------:R-:W-:-:S02]  /*39a0*/  FSEL R119, R239, -INF , !P3 ;  /* 0xff800000ef777808 */ /* 0x000fc40005800000 */
[----:B--2---:R-:W-:Y:S02]  /*39b0*/  LOP3.LUT R7, R2, 0x10, RZ, 0xfc, !PT ;  /* 0x0000001002077812 */ /* 0x004fe400078efcff */
[----:B------:R-:W-:Y:S02]  /*39c0*/  IADD3 R231, R217, 0x3000, RZ ;  /* 0x00003000d9e77810 */ /* 0x000fe40007ffe0ff */
[C---:B------:R-:W-:Y:S02]  /*39d0*/  ISETP.GE.AND P2, PT, R7.reuse, R5, PT ;  /* 0x000000050700720c */ /* 0x040fe40003f46270 */
[----:B------:R-:W-:Y:S01]  /*39e0*/  ISETP.GE.AND P4, PT, R7, R3, PT ;  /* 0x000000030700720c */ /* 0x000fe20003f86270 */
[----:B------:R-:W-:Y:S01]  /*39f0*/  FMUL.FTZ R7, R20, c[0x0][0x2ec] ;  /* 0x0000bb0014077a20 */ /* 0x000fe20000410000 */
[----:B------:R-:W-:Y:S01]  /*3a00*/  FSEL R112, R235, -INF , !P2 ;  /* 0xff800000eb707808 */ /* 0x000fe20005000000 */
[----:B------:R-:W-:Y:S01]  /*3a10*/  FMUL.FTZ R28, R28, c[0x0][0x2ec] ;  /* 0x0000bb001c1c7a20 */ /* 0x000fe20000410000 */
[----:B------:R-:W-:Y:S01]  /*3a20*/  FSEL R118, R125, -INF , !P4 ;  /* 0xff8000007d767808 */ /* 0x000fe20006000000 */
[----:B------:R2:W5:Y:S01]  /*3a30*/  MUFU.TANH R154, R7 ;  /* 0x00000007009a7308 */ /* 0x0005620000002400 */
[----:B------:R-:W-:Y:S01]  /*3a40*/  FMUL.FTZ R31, R31, c[0x0][0x2ec] ;  /* 0x0000bb001f1f7a20 */ /* 0x000fe20000410000 */
[----:B------:R-:W-:-:S02]  /*3a50*/  ISETP.GE.AND P4, PT, R6, R5, PT ;  /* 0x000000050600720c */ /* 0x000fc40003f86270 */
[----:B------:R-:W-:Y:S02]  /*3a60*/  LOP3.LUT R6, R2, 0x21, RZ, 0xfc, !PT ;  /* 0x0000002102067812 */ /* 0x000fe400078efcff */
[----:B------:R-:W-:Y:S02]  /*3a70*/  FSEL R116, R225, -INF , !P4 ;  /* 0xff800000e1747808 */ /* 0x000fe40006000000 */
[----:B------:R-:W-:Y:S01]  /*3a80*/  MUFU.TANH R127, R28 ;  /* 0x0000001c007f7308 */ /* 0x000fe20000002400 */
[----:B------:R-:W-:Y:S02]  /*3a90*/  ISETP.GE.AND P4, PT, R6, R3, PT ;  /* 0x000000030600720c */ /* 0x000fe40003f86270 */
[C---:B------:R-:W-:Y:S02]  /*3aa0*/  IADD3 R235, R217.reuse, 0x1000, RZ ;  /* 0x00001000d9eb7810 */ /* 0x040fe40007ffe0ff */
[----:B------:R-:W-:Y:S02]  /*3ab0*/  FSEL R130, R242, -INF , !P4 ;  /* 0xff800000f2827808 */ /* 0x000fe40006000000 */
[----:B------:R-:W-:Y:S01]  /*3ac0*/  IADD3 R225, R217, 0x6000, RZ ;  /* 0x00006000d9e17810 */ /* 0x000fe20007ffe0ff */
[----:B------:R-:W-:Y:S01]  /*3ad0*/  MUFU.TANH R121, R31 ;  /* 0x0000001f00797308 */ /* 0x000fe20000002400 */
[----:B--2---:R-:W-:-:S04]  /*3ae0*/  LOP3.LUT R7, R2, 0x18, RZ, 0xfc, !PT ;  /* 0x0000001802077812 */ /* 0x004fc800078efcff */
[C---:B------:R-:W-:Y:S02]  /*3af0*/  ISETP.GE.AND P5, PT, R7.reuse, R5, PT ;  /* 0x000000050700720c */ /* 0x040fe40003fa6270 */
[----:B------:R-:W-:Y:S01]  /*3b00*/  ISETP.GE.AND P2, PT, R7, R3, PT ;  /* 0x000000030700720c */ /* 0x000fe20003f46270 */
[----:B------:R-:W-:Y:S01]  /*3b10*/  FMUL.FTZ R7, R22, c[0x0][0x2ec] ;  /* 0x0000bb0016077a20 */ /* 0x000fe20000410000 */
[----:B------:R-:W-:Y:S01]  /*3b20*/  FSEL R115, R226, -INF , !P5 ;  /* 0xff800000e2737808 */ /* 0x000fe20006800000 */
[----:B------:R-:W-:Y:S01]  /*3b30*/  HMMA.16816.F32 R20, R8, R36, R24 ;  /* 0x000000240814723c */ /* 0x000fe20000001818 */
[----:B------:R-:W-:Y:S01]  /*3b40*/  FSEL R120, R124, -INF , !P2 ;  /* 0xff8000007c787808 */ /* 0x000fe20005000000 */
[----:B------:R2:W1:Y:S01]  /*3b50*/  MUFU.TANH R132, R7 ;  /* 0x0000000700847308 */ /* 0x0004620000002400 */
[----:B------:R-:W-:Y:S02]  /*3b60*/  ISETP.GE.AND P2, PT, R6, R5, PT ;  /* 0x000000050600720c */ /* 0x000fe40003f46270 */
[----:B------:R-:W-:-:S02]  /*3b70*/  LOP3.LUT R6, R2, 0x29, RZ, 0xfc, !PT ;  /* 0x0000002902067812 */ /* 0x000fc400078efcff */
[----:B------:R-:W-:Y:S01]  /*3b80*/  FMUL.FTZ R24, R29, c[0x0][0x2ec] ;  /* 0x0000bb001d187a20 */ /* 0x000fe20000410000 */
[----:B------:R-:W-:Y:S02]  /*3b90*/  FSEL R125, R229, -INF , !P2 ;  /* 0xff800000e57d7808 */ /* 0x000fe40005000000 */
[----:B------:R-:W-:Y:S01]  /*3ba0*/  ISETP.GE.AND P2, PT, R6, R3, PT ;  /* 0x000000030600720c */ /* 0x000fe20003f46270 */
[----:B------:R1:W-:Y:S01]  /*3bb0*/  MUFU.TANH R123, R24 ;  /* 0x00000018007b7308 */ /* 0x0003e20000002400 */
[----:B------:R-:W-:Y:S02]  /*3bc0*/  IADD3 R229, R217, 0x4000, RZ ;  /* 0x00004000d9e57810 */ /* 0x000fe40007ffe0ff */
[----:B------:R-:W-:Y:S02]  /*3bd0*/  FSEL R128, R233, -INF , !P2 ;  /* 0xff800000e9807808 */ /* 0x000fe40005000000 */
[----:B------:R-:W-:Y:S02]  /*3be0*/  IADD3 R233, R217, 0x2000, RZ ;  /* 0x00002000d9e97810 */ /* 0x000fe40007ffe0ff */
[----:B--2---:R-:W-:-:S02]  /*3bf0*/  LOP3.LUT R7, R2, 0x20, RZ, 0xfc, !PT ;  /* 0x0000002002077812 */ /* 0x004fc400078efcff */
[----:B------:R-:W-:Y:S02]  /*3c00*/  IADD3 R226, R217, 0x5800, RZ ;  /* 0x00005800d9e27810 */ /* 0x000fe40007ffe0ff */
[C---:B------:R-:W-:Y:S02]  /*3c10*/  ISETP.GE.AND P1, PT, R7.reuse, R5, PT ;  /* 0x000000050700720c */ /* 0x040fe40003f26270 */
[----:B------:R-:W-:Y:S01]  /*3c20*/  ISETP.GE.AND P5, PT, R7, R3, PT ;  /* 0x000000030700720c */ /* 0x000fe20003fa6270 */
[----:B------:R-:W-:Y:S01]  /*3c30*/  FMUL.FTZ R20, R20, c[0x0][0x2ec] ;  /* 0x0000bb0014147a20 */ /* 0x000fe20000410000 */
[----:B------:R-:W-:Y:S01]  /*3c40*/  LOP3.LUT R7, R2, 0x28, RZ, 0xfc, !PT ;  /* 0x0000002802077812 */ /* 0x000fe200078efcff */
[----:B-1----:R-:W-:Y:S01]  /*3c50*/  HMMA.16816.F32 R24, R12, R48, R76 ;  /* 0x000000300c18723c */ /* 0x002fe2000000184c */
[----:B------:R-:W-:Y:S01]  /*3c60*/  FSEL R122, R230, -INF , !P1 ;  /* 0xff800000e67a7808 */ /* 0x000fe20004800000 */
[----:B------:R-:W-:Y:S01]  /*3c70*/  MUFU.TANH R103, R20 ;  /* 0x0000001400677308 */ /* 0x000fe20000002400 */
[----:B------:R-:W-:Y:S01]  /*3c80*/  ISETP.GE.AND P3, PT, R7, R5, PT ;  /* 0x000000050700720c */ /* 0x000fe20003f66270 */
[----:B------:R-:W-:Y:S01]  /*3c90*/  FMUL.FTZ R21, R21, c[0x0][0x2ec] ;  /* 0x0000bb0015157a20 */ /* 0x000fe20000410000 */
[----:B------:R-:W-:Y:S01]  /*3ca0*/  ISETP.GE.AND P1, PT, R7, R3, PT ;  /* 0x000000030700720c */ /* 0x000fe20003f26270 */
[----:B------:R-:W-:Y:S01]  /*3cb0*/  FMUL.FTZ R7, R30, c[0x0][0x2ec] ;  /* 0x0000bb001e077a20 */ /* 0x000fe20000410000 */
[----:B------:R-:W-:Y:S01]  /*3cc0*/  FSEL R131, R131, -INF , !P5 ;  /* 0xff80000083837808 */ /* 0x000fe20006800000 */
[----:B------:R-:W-:Y:S01]  /*3cd0*/  HMMA.16816.F32 R28, R8, R38, R32 ;  /* 0x00000026081c723c */ /* 0x000fe20000001820 */
[----:B------:R-:W-:Y:S01]  /*3ce0*/  FSEL R124, R238, -INF , !P3 ;  /* 0xff800000ee7c7808 */ /* 0x000fe20005800000 */
[----:B------:R1:W2:Y:S01]  /*3cf0*/  MUFU.TANH R107, R7 ;  /* 0x00000007006b7308 */ /* 0x0002a20000002400 */
[----:B------:R-:W-:Y:S01]  /*3d00*/  ISETP.GE.AND P5, PT, R6, R5, PT ;  /* 0x000000050600720c */ /* 0x000fe20003fa6270 */
[----:B------:R-:W-:Y:S01]  /*3d10*/  FMUL.FTZ R23, R23, c[0x0][0x2ec] ;  /* 0x0000bb0017177a20 */ /* 0x000fe20000410000 */
[----:B------:R-:W-:Y:S01]  /*3d20*/  LOP3.LUT R6, R2, 0x31, RZ, 0xfc, !PT ;  /* 0x0000003102067812 */ /* 0x000fe200078efcff */
[----:B------:R-:W2:Y:S01]  /*3d30*/  LDSM.16.M88.4 R36, [R214+0x6000] ;  /* 0x00600000d624783b */ /* 0x000ea20000000200 */
[----:B------:R-:W-:-:S02]  /*3d40*/  FSEL R129, R222, -INF , !P1 ;  /* 0xff800000de817808 */ /* 0x000fc40004800000 */
[----:B------:R-:W-:Y:S01]  /*3d50*/  FSEL R126, R228, -INF , !P5 ;  /* 0xff800000e47e7808 */ /* 0x000fe20006800000 */
[----:B------:R-:W2:Y:S01]  /*3d60*/  MUFU.TANH R102, R21 ;  /* 0x0000001500667308 */ /* 0x000ea20000002400 */
[C---:B------:R-:W-:Y:S02]  /*3d70*/  ISETP.GE.AND P1, PT, R6.reuse, R5, PT ;  /* 0x000000050600720c */ /* 0x040fe40003f26270 */
[----:B------:R-:W-:Y:S02]  /*3d80*/  ISETP.GE.AND P5, PT, R6, R3, PT ;  /* 0x000000030600720c */ /* 0x000fe40003fa6270 */
[----:B------:R-:W-:Y:S01]  /*3d90*/  LOP3.LUT R6, R2, 0x39, RZ, 0xfc, !PT ;  /* 0x0000003902067812 */ /* 0x000fe200078efcff */
[----:B----4-:R-:W-:Y:S01]  /*3da0*/  HMMA.16816.F32 R32, R8, R44, R24 ;  /* 0x0000002c0820723c */ /* 0x010fe20000001818 */
[----:B------:R-:W-:Y:S01]  /*3db0*/  FSEL R137, R224, -INF , !P1 ;  /* 0xff800000e0897808 */ /* 0x000fe20004800000 */
[----:B------:R-:W-:Y:S01]  /*3dc0*/  MUFU.TANH R105, R23 ;  /* 0x0000001700697308 */ /* 0x000fe20000002400 */
[----:B-1----:R-:W-:-:S02]  /*3dd0*/  LOP3.LUT R7, R2, 0x30, RZ, 0xfc, !PT ;  /* 0x0000003002077812 */ /* 0x002fc400078efcff */
[----:B------:R-:W-:Y:S02]  /*3de0*/  FSEL R141, R241, -INF , !P5 ;  /* 0xff800000f18d7808 */ /* 0x000fe40006800000 */
[C---:B------:R-:W-:Y:S01]  /*3df0*/  ISETP.GE.AND P4, PT, R7.reuse, R5, PT ;  /* 0x000000050700720c */ /* 0x040fe20003f86270 */
[----:B------:R-:W-:Y:S01]  /*3e00*/  FMUL.FTZ R20, R28, c[0x0][0x2ec] ;  /* 0x0000bb001c147a20 */ /* 0x000fe20000410000 */
[----:B------:R-:W-:Y:S01]  /*3e10*/  ISETP.GE.AND P3, PT, R7, R3, PT ;  /* 0x000000030700720c */ /* 0x000fe20003f66270 */
[----:B------:R-:W-:Y:S01]  /*3e20*/  FMUL.FTZ R24, R30, c[0x0][0x2ec] ;  /* 0x0000bb001e187a20 */ /* 0x000fe20000410000 */
[----:B------:R-:W-:Y:S01]  /*3e30*/  LOP3.LUT R7, R2, 0x38, RZ, 0xfc, !PT ;  /* 0x0000003802077812 */ /* 0x000fe200078efcff */
[----:B------:R1:W-:Y:S01]  /*3e40*/  MUFU.TANH R101, R20 ;  /* 0x0000001400657308 */ /* 0x0003e20000002400 */
[----:B------:R-:W-:Y:S02]  /*3e50*/  FSEL R133, R227, -INF , !P4 ;  /* 0xff800000e3857808 */ /* 0x000fe40006000000 */
[----:B------:R-:W-:-:S02]  /*3e60*/  ISETP.GE.AND P2, PT, R7, R5, PT ;  /* 0x000000050700720c */ /* 0x000fc40003f46270 */
[----:B------:R-:W-:Y:S02]  /*3e70*/  ISETP.GE.AND P4, PT, R7, R3, PT ;  /* 0x000000030700720c */ /* 0x000fe40003f86270 */
[----:B------:R-:W-:Y:S02]  /*3e80*/  LOP3.LUT R7, R2, 0x40, RZ, 0xfc, !PT ;  /* 0x0000004002077812 */ /* 0x000fe400078efcff */
[----:B------:R-:W-:Y:S02]  /*3e90*/  FSEL R142, R213, -INF , !P3 ;  /* 0xff800000d58e7808 */ /* 0x000fe40005800000 */
[----:B------:R-:W-:Y:S01]  /*3ea0*/  FSEL R136, R232, -INF , !P2 ;  /* 0xff800000e8887808 */ /* 0x000fe20005000000 */
[----:B------:R-:W-:Y:S01]  /*3eb0*/  FMUL.FTZ R32, R32, c[0x0][0x2ec] ;  /* 0x0000bb0020207a20 */ /* 0x000fe20000410000 */
[C---:B------:R-:W-:Y:S02]  /*3ec0*/  ISETP.GE.AND P3, PT, R6.reuse, R5, PT ;  /* 0x000000050600720c */ /* 0x040fe40003f66270 */
[----:B------:R-:W-:Y:S01]  /*3ed0*/  ISETP.GE.AND P1, PT, R6, R3, PT ;  /* 0x000000030600720c */ /* 0x000fe20003f26270 */
[----:B------:R-:W-:Y:S01]  /*3ee0*/  FMUL.FTZ R6, R22, c[0x0][0x2ec] ;  /* 0x0000bb0016067a20 */ /* 0x000fe20000410000 */
[C---:B------:R-:W-:Y:S01]  /*3ef0*/  ISETP.GE.AND P5, PT, R7.reuse, R5, PT ;  /* 0x000000050700720c */ /* 0x040fe20003fa6270 */
[----:B-1----:R-:W-:Y:S01]  /*3f00*/  HMMA.16816.F32 R20, R12, R50, R88 ;  /* 0x000000320c14723c */ /* 0x002fe20000001858 */
[----:B------:R-:W-:Y:S01]  /*3f10*/  ISETP.GE.AND P2, PT, R7, R3, PT ;  /* 0x000000030700720c */ /* 0x000fe20003f46270 */
[----:B------:R1:W4:Y:S01]  /*3f20*/  MUFU.TANH R100, R6 ;  /* 0x0000000600647308 */ /* 0x0003220000002400 */
[----:B------:R-:W-:Y:S01]  /*3f30*/  LOP3.LUT R7, R2, 0x48, RZ, 0xfc, !PT ;  /* 0x0000004802077812 */ /* 0x000fe200078efcff */
[----:B------:R-:W-:Y:S01]  /*3f40*/  LDSM.16.M88.4 R48, [R217+0x7000] ;  /* 0x00700000d930783b */ /* 0x000fe20000000200 */
[----:B------:R-:W-:-:S02]  /*3f50*/  FSEL R139, R212, -INF , !P1 ;  /* 0xff800000d48b7808 */ /* 0x000fc40004800000 */
[----:B------:R-:W-:Y:S02]  /*3f60*/  FSEL R143, R210, -INF , !P5 ;  /* 0xff800000d28f7808 */ /* 0x000fe40006800000 */
[C---:B------:R-:W-:Y:S01]  /*3f70*/  ISETP.GE.AND P1, PT, R7.reuse, R5, PT ;  /* 0x000000050700720c */ /* 0x040fe20003f26270 */
[----:B------:R2:W-:Y:S01]  /*3f80*/  MUFU.TANH R90, R24 ;  /* 0x00000018005a7308 */ /* 0x0005e20000002400 */
[----:B------:R-:W-:Y:S01]  /*3f90*/  ISETP.GE.AND P5, PT, R7, R3, PT ;  /* 0x000000030700720c */ /* 0x000fe20003fa6270 */
[----:B------:R-:W-:Y:S01]  /*3fa0*/  FMUL.FTZ R7, R29, c[0x0][0x2ec] ;  /* 0x0000bb001d077a20 */ /* 0x000fe20000410000 */
[----:B------:R-:W-:Y:S02]  /*3fb0*/  FSEL R140, R211, -INF , !P4 ;  /* 0xff800000d38c7808 */ /* 0x000fe40006000000 */
[----:B------:R-:W-:Y:S02]  /*3fc0*/  FSEL R138, R223, -INF , !P3 ;  /* 0xff800000df8a7808 */ /* 0x000fe40005800000 */
[----:B------:R-:W-:Y:S01]  /*3fd0*/  FSEL R150, R145, -INF , !P2 ;  /* 0xff80000091967808 */ /* 0x000fe20005000000 */
[----:B------:R3:W-:Y:S01]  /*3fe0*/  MUFU.TANH R91, R7 ;  /* 0x00000007005b7308 */ /* 0x0007e20000002400 */
[----:B-1----:R-:W-:-:S02]  /*3ff0*/  LOP3.LUT R6, R2, 0x41, RZ, 0xfc, !PT ;  /* 0x0000004102067812 */ /* 0x002fc400078efcff */
[----:B------:R-:W-:Y:S02]  /*4000*/  FSEL R144, R144, -INF , !P1 ;  /* 0xff80000090907808 */ /* 0x000fe40004800000 */
[C---:B------:R-:W-:Y:S02]  /*4010*/  ISETP.GE.AND P4, PT, R6.reuse, R5, PT ;  /* 0x000000050600720c */ /* 0x040fe40003f86270 */
[----:B------:R-:W-:Y:S01]  /*4020*/  ISETP.GE.AND P3, PT, R6, R3, PT ;  /* 0x000000030600720c */ /* 0x000fe20003f66270 */
[----:B--2---:R-:W-:Y:S01]  /*4030*/  HMMA.16816.F32 R24, R8, R46, R20 ;  /* 0x0000002e0818723c */ /* 0x004fe20000001814 */
[----:B------:R-:W-:Y:S01]  /*4040*/  LOP3.LUT R6, R2, 0x49, RZ, 0xfc, !PT ;  /* 0x0000004902067812 */ /* 0x000fe200078efcff */
[----:B------:R-:W-:Y:S01]  /*4050*/  MUFU.TANH R88, R32 ;  /* 0x0000002000587308 */ /* 0x000fe20000002400 */
[----:B------:R-:W-:Y:S01]  /*4060*/  FSEL R145, R209, -INF , !P4 ;  /* 0xff800000d1917808 */ /* 0x000fe20006000000 */
[----:B------:R-:W-:Y:S01]  /*4070*/  LDSM.16.M88.4 R44, [R214+0x7000] ;  /* 0x00700000d62c783b */ /* 0x000fe20000000200 */
[----:B------:R-:W-:-:S02]  /*4080*/  FSEL R149, R208, -INF , !P3 ;  /* 0xff800000d0957808 */ /* 0x000fc40005800000 */
[----:B------:R-:W-:Y:S01]  /*4090*/  ISETP.GE.AND P2, PT, R6, R5, PT ;  /* 0x000000050600720c */ /* 0x000fe20003f46270 */
[----:B------:R-:W-:Y:S01]  /*40a0*/  FMUL.FTZ R20, R33, c[0x0][0x2ec] ;  /* 0x0000bb0021147a20 */ /* 0x000fe20000410000 */
[----:B---3--:R-:W-:Y:S02]  /*40b0*/  LOP3.LUT R7, R2, 0x50, RZ, 0xfc, !PT ;  /* 0x0000005002077812 */ /* 0x008fe400078efcff */
[----:B------:R-:W-:Y:S01]  /*40c0*/  ISETP.GE.AND P4, PT, R6, R3, PT ;  /* 0x000000030600720c */ /* 0x000fe20003f86270 */
[----:B------:R1:W-:Y:S01]  /*40d0*/  MUFU.TANH R87, R20 ;  /* 0x0000001400577308 */ /* 0x0003e20000002400 */
[C---:B------:R-:W-:Y:S02]  /*40e0*/  ISETP.GE.AND P3, PT, R7.reuse, R5, PT ;  /* 0x000000050700720c */ /* 0x040fe40003f66270 */
[----:B------:R-:W-:Y:S01]  /*40f0*/  ISETP.GE.AND P1, PT, R7, R3, PT ;  /* 0x000000030700720c */ /* 0x000fe20003f26270 */
[----:B------:R-:W-:Y:S01]  /*4100*/  FMUL.FTZ R7, R31, c[0x0][0x2ec] ;  /* 0x0000bb001f077a20 */ /* 0x000fe20000410000 */
[----:B------:R-:W-:Y:S01]  /*4110*/  LOP3.LUT R6, R2, 0x51, RZ, 0xfc, !PT ;  /* 0x0000005102067812 */ /* 0x000fe200078efcff */
[----:B------:R-:W-:Y:S01]  /*4120*/  HMMA.16816.F32 R28, R12, R40, R72 ;  /* 0x000000280c1c723c */ /* 0x000fe20000001848 */
[----:B------:R-:W-:Y:S01]  /*4130*/  FSEL R148, R146, -INF , !P5 ;  /* 0xff80000092947808 */ /* 0x000fe20006800000 */
[----:B------:R2:W3:Y:S01]  /*4140*/  MUFU.TANH R89, R7 ;  /* 0x0000000700597308 */ /* 0x0004e20000002400 */
[----:B------:R-:W-:-:S02]  /*4150*/  ISETP.GE.AND P5, PT, R6, R5, PT ;  /* 0x000000050600720c */ /* 0x000fc40003fa6270 */
[----:B------:R-:W-:Y:S01]  /*4160*/  FSEL R157, R203, -INF , !P1 ;  /* 0xff800000cb9d7808 */ /* 0x000fe20004800000 */
[----:B------:R-:W-:Y:S01]  /*4170*/  FMUL.FTZ R25, R25, c[0x0][0x2ec] ;  /* 0x0000bb0019197a20 */ /* 0x000fe20000410000 */
[----:B------:R-:W-:Y:S01]  /*4180*/  FSEL R152, R205, -INF , !P5 ;  /* 0xff800000cd987808 */ /* 0x000fe20006800000 */
[----:B------:R-:W-:Y:S01]  /*4190*/  FMUL.FTZ R27, R27, c[0x0][0x2ec] ;  /* 0x0000bb001b1b7a20 */ /* 0x000fe20000410000 */
[----:B------:R-:W-:Y:S01]  /*41a0*/  FSEL R146, R206, -INF , !P2 ;  /* 0xff800000ce927808 */ /* 0x000fe20005000000 */
[----:B-1----:R-:W-:Y:S01]  /*41b0*/  HMMA.16816.F32 R20, R12, R42, R92 ;  /* 0x0000002a0c14723c */ /* 0x002fe2000000185c */
[----:B------:R-:W-:Y:S01]  /*41c0*/  LDSM.16.M88.4 R40, [R214+0x6800] ;  /* 0x00680000d628783b */ /* 0x000fe20000000200 */
[----:B------:R-:W-:Y:S01]  /*41d0*/  ISETP.GE.AND P2, PT, R6, R3, PT ;  /* 0x000000030600720c */ /* 0x000fe20003f46270 */
[----:B------:R-:W-:Y:S01]  /*41e0*/  MUFU.TANH R79, R25 ;  /* 0x00000019004f7308 */ /* 0x000fe20000002400 */
[----:B------:R-:W-:Y:S02]  /*41f0*/  LOP3.LUT R6, R2, 0x58, RZ, 0xfc, !PT ;  /* 0x0000005802067812 */ /* 0x000fe400078efcff */
[----:B------:R-:W-:-:S02]  /*4200*/  FSEL R147, R147, -INF , !P4 ;  /* 0xff80000093937808 */ /* 0x000fc40006000000 */
[----:B--2---:R-:W-:Y:S02]  /*4210*/  LOP3.LUT R7, R2, 0x59, RZ, 0xfc, !PT ;  /* 0x0000005902077812 */ /* 0x004fe400078efcff */
[----:B------:R-:W-:Y:S01]  /*4220*/  FSEL R151, R204, -INF , !P3 ;  /* 0xff800000cc977808 */ /* 0x000fe20005800000 */
[----:B------:R-:W-:Y:S01]  /*4230*/  MUFU.TANH R77, R27 ;  /* 0x0000001b004d7308 */ /* 0x000fe20000002400 */
[C---:B------:R-:W-:Y:S02]  /*4240*/  ISETP.GE.AND P1, PT, R7.reuse, R5, PT ;  /* 0x000000050700720c */ /* 0x040fe40003f26270 */
[----:B------:R-:W-:Y:S01]  /*4250*/  ISETP.GE.AND P5, PT, R7, R3, PT ;  /* 0x000000030700720c */ /* 0x000fe20003fa6270 */
[----:B------:R-:W-:Y:S01]  /*4260*/  FMUL.FTZ R7, R34, c[0x0][0x2ec] ;  /* 0x0000bb0022077a20 */ /* 0x000fe20000410000 */
[----:B------:R-:W-:Y:S01]  /*4270*/  HMMA.16816.F32 R28, R8, R36, R28 ;  /* 0x00000024081c723c */ /* 0x000fe2000000181c */
[C---:B------:R-:W-:Y:S02]  /*4280*/  ISETP.GE.AND P4, PT, R6.reuse, R5, PT ;  /* 0x000000050600720c */ /* 0x040fe40003f86270 */
[----:B------:R1:W2:Y:S01]  /*4290*/  MUFU.TANH R85, R7 ;  /* 0x0000000700557308 */ /* 0x0002a20000002400 */
[----:B------:R-:W-:-:S02]  /*42a0*/  ISETP.GE.AND P3, PT, R6, R3, PT ;  /* 0x000000030600720c */ /* 0x000fc40003f66270 */
[----:B------:R-:W-:Y:S02]  /*42b0*/  LOP3.LUT R6, R2, 0x60, RZ, 0xfc, !PT ;  /* 0x0000006002067812 */ /* 0x000fe400078efcff */
[----:B------:R-:W-:Y:S01]  /*42c0*/  HMMA.16816.F32 R36, R8, R38, R20 ;  /* 0x000000260824723c */ /* 0x000fe20000001814 */
[----:B------:R-:W-:Y:S02]  /*42d0*/  FSEL R159, R202, -INF , !P2 ;  /* 0xff800000ca9f7808 */ /* 0x000fe40005000000 */
[----:B------:R-:W-:Y:S02]  /*42e0*/  FSEL R153, R200, -INF , !P4 ;  /* 0xff800000c8997808 */ /* 0x000fe40006000000 */
[C---:B------:R-:W-:Y:S02]  /*42f0*/  ISETP.GE.AND P2, PT, R6.reuse, R5, PT ;  /* 0x000000050600720c */ /* 0x040fe40003f46270 */
[----:B------:R-:W-:Y:S02]  /*4300*/  ISETP.GE.AND P4, PT, R6, R3, PT ;  /* 0x000000030600720c */ /* 0x000fe40003f86270 */
[----:B------:R-:W-:Y:S01]  /*4310*/  LOP3.LUT R6, R2, 0x61, RZ, 0xfc, !PT ;  /* 0x0000006102067812 */ /* 0x000fe200078efcff */
[----:B-1----:R-:W-:Y:S01]  /*4320*/  FMUL.FTZ R7, R35, c[0x0][0x2ec] ;  /* 0x0000bb0023077a20 */ /* 0x002fe20000410000 */
[----:B------:R-:W-:Y:S01]  /*4330*/  FSEL R158, R198, -INF , !P3 ;  /* 0xff800000c69e7808 */ /* 0x000fe20005800000 */
[----:B------:R-:W1:Y:S01]  /*4340*/  LDSM.16.M88.4 R32, [R217+0x6800] ;  /* 0x00680000d920783b */ /* 0x000e620000000200 */
[----:B------:R-:W-:Y:S01]  /*4350*/  FSEL R155, R201, -INF , !P1 ;  /* 0xff800000c99b7808 */ /* 0x000fe20004800000 */
[----:B------:R2:W1:Y:S02]  /*4360*/  MUFU.TANH R86, R7 ;  /* 0x0000000700567308 */ /* 0x0004640000002400 */
[----:B------:R-:W-:Y:S01]  /*4370*/  FMUL.FTZ R20, R28, c[0x0][0x2ec] ;  /* 0x0000bb001c147a20 */ /* 0x000fe20000410000 */
[C---:B------:R-:W-:Y:S01]  /*4380*/  ISETP.GE.AND P3, PT, R6.reuse, R5, PT ;  /* 0x000000050600720c */ /* 0x040fe20003f66270 */
[----:B------:R-:W-:Y:S01]  /*4390*/  FMUL.FTZ R31, R31, c[0x0][0x2ec] ;  /* 0x0000bb001f1f7a20 */ /* 0x000fe20000410000 */
[----:B------:R-:W-:-:S02]  /*43a0*/  ISETP.GE.AND P1, PT, R6, R3, PT ;  /* 0x000000030600720c */ /* 0x000fc40003f26270 */
[----:B------:R-:W-:Y:S01]  /*43b0*/  LOP3.LUT R6, R2, 0x68, RZ, 0xfc, !PT ;  /* 0x0000006802067812 */ /* 0x000fe200078efcff */
[----:B------:R-:W-:Y:S01]  /*43c0*/  MUFU.TANH R76, R20 ;  /* 0x00000014004c7308 */ /* 0x000fe20000002400 */
[----:B------:R-:W-:Y:S01]  /*43d0*/  FSEL R92, R197, -INF , !P5 ;  /* 0xff800000c55c7808 */ /* 0x000fe20006800000 */
[----:B------:R-:W-:Y:S01]  /*43e0*/  FMUL.FTZ R28, R36, c[0x0][0x2ec] ;  /* 0x0000bb00241c7a20 */ /* 0x000fe20000410000 */
[----:B------:R-:W-:Y:S02]  /*43f0*/  FSEL R93, R194, -INF , !P2 ;  /* 0xff800000c25d7808 */ /* 0x000fe40005000000 */
[----:B------:R-:W-:Y:S02]  /*4400*/  FSEL R161, R193, -INF , !P4 ;  /* 0xff800000c1a17808 */ /* 0x000fe40006000000 */
[----:B------:R-:W-:Y:S01]  /*4410*/  FSEL R94, R196, -INF , !P3 ;  /* 0xff800000c45e7808 */ /* 0x000fe20005800000 */
[----:B--2---:R-:W-:Y:S01]  /*4420*/  FMUL.FTZ R7, R24, c[0x0][0x2ec] ;  /* 0x0000bb0018077a20 */ /* 0x004fe20000410000 */
[C---:B------:R-:W-:Y:S01]  /*4430*/  ISETP.GE.AND P5, PT, R6.reuse, R5, PT ;  /* 0x000000050600720c */ /* 0x040fe20003fa6270 */
[----:B------:R-:W-:Y:S01]  /*4440*/  FMUL.FTZ R24, R29, c[0x0][0x2ec] ;  /* 0x0000bb001d187a20 */ /* 0x000fe20000410000 */
[----:B------:R-:W-:Y:S01]  /*4450*/  ISETP.GE.AND P2, PT, R6, R3, PT ;  /* 0x000000030600720c */ /* 0x000fe20003f46270 */
[----:B------:R2:W1:Y:S01]  /*4460*/  MUFU.TANH R84, R7 ;  /* 0x0000000700547308 */ /* 0x0004620000002400 */
[----:B------:R-:W-:-:S02]  /*4470*/  LOP3.LUT R6, R2, 0x70, RZ, 0xfc, !PT ;  /* 0x0000007002067812 */ /* 0x000fc400078efcff */
[----:B------:R-:W-:Y:S02]  /*4480*/  FSEL R164, R192, -INF , !P1 ;  /* 0xff800000c0a47808 */ /* 0x000fe40004800000 */
[----:B------:R-:W-:Y:S02]  /*4490*/  FSEL R95, R186, -INF , !P5 ;  /* 0xff800000ba5f7808 */ /* 0x000fe40006800000 */
[C---:B------:R-:W-:Y:S01]  /*44a0*/  ISETP.GE.AND P1, PT, R6.reuse, R5, PT ;  /* 0x000000050600720c */ /* 0x040fe20003f26270 */
[----:B------:R3:W-:Y:S01]  /*44b0*/  MUFU.TANH R75, R24 ;  /* 0x00000018004b7308 */ /* 0x0007e20000002400 */
[----:B------:R-:W-:Y:S02]  /*44c0*/  ISETP.GE.AND P5, PT, R6, R3, PT ;  /* 0x000000030600720c */ /* 0x000fe40003fa6270 */
[----:B------:R-:W-:Y:S02]  /*44d0*/  LOP3.LUT R6, R2, 0x71, RZ, 0xfc, !PT ;  /* 0x0000007102067812 */ /* 0x000fe400078efcff */
[----:B------:R-:W-:-:S02]  /*44e0*/  FSEL R163, R184, -INF , !P2 ;  /* 0xff800000b8a37808 */ /* 0x000fc40005000000 */
[----:B------:R-:W-:Y:S01]  /*44f0*/  FSEL R165, R183, -INF , !P1 ;  /* 0xff800000b7a57808 */ /* 0x000fe20004800000 */
[----:B------:R4:W-:Y:S01]  /*4500*/  MUFU.TANH R73, R28 ;  /* 0x0000001c00497308 */ /* 0x0009e20000002400 */
[----:B--2---:R-:W-:Y:S01]  /*4510*/  LOP3.LUT R7, R2, 0x69, RZ, 0xfc, !PT ;  /* 0x0000006902077812 */ /* 0x004fe200078efcff */
[----:B-1----:R-:W-:Y:S01]  /*4520*/  HMMA.16816.F32 R20, R12, R32, R96 ;  /* 0x000000200c14723c */ /* 0x002fe20000001860 */
[-C--:B------:R-:W-:Y:S02]  /*4530*/  ISETP.GE.AND P2, PT, R6, R5.reuse, PT ;  /* 0x000000050600720c */ /* 0x080fe40003f46270 */
[C---:B------:R-:W-:Y:S02]  /*4540*/  ISETP.GE.AND P4, PT, R7.reuse, R5, PT ;  /* 0x000000050700720c */ /* 0x040fe40003f86270 */
[-C--:B------:R-:W-:Y:S01]  /*4550*/  ISETP.GE.AND P3, PT, R7, R3.reuse, PT ;  /* 0x000000030700720c */ /* 0x080fe20003f66270 */
[----:B---3--:R-:W-:Y:S01]  /*4560*/  FMUL.FTZ R24, R30, c[0x0][0x2ec] ;  /* 0x0000bb001e187a20 */ /* 0x008fe20000410000 */
[----:B------:R-:W-:Y:S01]  /*4570*/  FSEL R160, R187, -INF , !P4 ;  /* 0xff800000bba07808 */ /* 0x000fe20006000000 */
[----:B------:R-:W-:Y:S01]  /*4580*/  FMUL.FTZ R7, R26, c[0x0][0x2ec] ;  /* 0x0000bb001a077a20 */ /* 0x000fe20000410000 */
[----:B------:R-:W-:Y:S01]  /*4590*/  FSEL R162, R185, -INF , !P3 ;  /* 0xff800000b9a27808 */ /* 0x000fe20005800000 */
[----:B------:R1:W-:Y:S01]  /*45a0*/  MUFU.TANH R72, R24 ;  /* 0x0000001800487308 */ /* 0x0003e20000002400 */
[----:B------:R-:W-:-:S02]  /*45b0*/  ISETP.GE.AND P4, PT, R6, R3, PT ;  /* 0x000000030600720c */ /* 0x000fc40003f86270 */
[----:B------:R-:W-:Y:S01]  /*45c0*/  LOP3.LUT R6, R2, 0x79, RZ, 0xfc, !PT ;  /* 0x0000007902067812 */ /* 0x000fe200078efcff */
[----:B----4-:R-:W-:Y:S01]  /*45d0*/  FMUL.FTZ R28, R37, c[0x0][0x2ec] ;  /* 0x0000bb00251c7a20 */ /* 0x010fe20000410000 */
[----:B------:R-:W-:Y:S02]  /*45e0*/  FSEL R167, R180, -INF , !P5 ;  /* 0xff800000b4a77808 */ /* 0x000fe40006800000 */
[----:B------:R-:W-:Y:S01]  /*45f0*/  FSEL R166, R182, -INF , !P2 ;  /* 0xff800000b6a67808 */ /* 0x000fe20005000000 */
[----:B------:R2:W3:Y:S01]  /*4600*/  MUFU.TANH R78, R7 ;  /* 0x00000007004e7308 */ /* 0x0004e20000002400 */
[----:B------:R-:W-:Y:S02]  /*4610*/  FSEL R99, R181, -INF , !P4 ;  /* 0xff800000b5637808 */ /* 0x000fe40006000000 */
[C---:B------:R-:W-:Y:S02]  /*4620*/  ISETP.GE.AND P5, PT, R6.reuse, R5, PT ;  /* 0x000000050600720c */ /* 0x040fe40003fa6270 */
[----:B------:R-:W-:Y:S01]  /*4630*/  ISETP.GE.AND P2, PT, R6, R3, PT ;  /* 0x000000030600720c */ /* 0x000fe20003f46270 */
[----:B------:R-:W-:Y:S01]  /*4640*/  HMMA.16816.F32 R20, R8, R40, R20 ;  /* 0x000000280814723c */ /* 0x000fe20000001814 */
[----:B------:R-:W-:Y:S01]  /*4650*/  LOP3.LUT R6, R2, 0x81, RZ, 0xfc, !PT ;  /* 0x0000008102067812 */ /* 0x000fe200078efcff */
[----:B------:R-:W4:Y:S01]  /*4660*/  MUFU.TANH R74, R31 ;  /* 0x0000001f004a7308 */ /* 0x000f220000002400 */
[----:B------:R-:W-:-:S02]  /*4670*/  FSEL R97, R178, -INF , !P5 ;  /* 0xff800000b2617808 */ /* 0x000fc40006800000 */
[----:B------:R-:W-:Y:S02]  /*4680*/  ISETP.GE.AND P5, PT, R6, R3, PT ;  /* 0x000000030600720c */ /* 0x000fe40003fa6270 */
[----:B------:R-:W-:Y:S01]  /*4690*/  IADD3 R232, R217, 0x2800, RZ ;  /* 0x00002800d9e87810 */ /* 0x000fe20007ffe0ff */
[C---:B-1----:R-:W-:Y:S01]  /*46a0*/  HMMA.16816.F32 R24, R12.reuse, R34, R80 ;  /* 0x000000220c18723c */ /* 0x042fe20000001850 */
[----:B------:R-:W-:Y:S02]  /*46b0*/  FSEL R169, R169, -INF , !P5 ;  /* 0xff800000a9a97808 */ /* 0x000fe40006800000 */
[----:B--2---:R-:W-:Y:S02]  /*46c0*/  LOP3.LUT R7, R2, 0x78, RZ, 0xfc, !PT ;  /* 0x0000007802077812 */ /* 0x004fe400078efcff */
[----:B------:R-:W-:Y:S02]  /*46d0*/  IADD3 R230, R217, 0x3800, RZ ;  /* 0x00003800d9e67810 */ /* 0x000fe40007ffe0ff */
[C---:B------:R-:W-:Y:S01]  /*46e0*/  ISETP.GE.AND P3, PT, R7.reuse, R5, PT ;  /* 0x000000050700720c */ /* 0x040fe20003f66270 */
[----:B------:R-:W-:Y:S01]  /*46f0*/  HMMA.16816.F32 R32, R12, R48, R68 ;  /* 0x000000300c20723c */ /* 0x000fe20000001844 */
[----:B------:R-:W-:-:S02]  /*4700*/  ISETP.GE.AND P1, PT, R7, R3, PT ;  /* 0x000000030700720c */ /* 0x000fc40003f26270 */
[C---:B------:R-:W-:Y:S02]  /*4710*/  LOP3.LUT R7, R2.reuse, 0x80, RZ, 0xfc, !PT ;  /* 0x0000008002077812 */ /* 0x040fe400078efcff */
[----:B------:R-:W-:Y:S02]  /*4720*/  FSEL R96, R179, -INF , !P3 ;  /* 0xff800000b3607808 */ /* 0x000fe40005800000 */
[----:B------:R-:W-:Y:S01]  /*4730*/  ISETP.GE.AND P4, PT, R7, R5, PT ;  /* 0x000000050700720c */ /* 0x000fe20003f86270 */
[----:B------:R-:W-:Y:S01]  /*4740*/  FMUL.FTZ R21, R21, c[0x0][0x2ec] ;  /* 0x0000bb0015157a20 */ /* 0x000fe20000410000 */
[----:B------:R-:W-:Y:S01]  /*4750*/  ISETP.GE.AND P3, PT, R7, R3, PT ;  /* 0x000000030700720c */ /* 0x000fe20003f66270 */
[----:B------:R-:W-:Y:S01]  /*4760*/  FMUL.FTZ R23, R23, c[0x0][0x2ec] ;  /* 0x0000bb0017177a20 */ /* 0x000fe20000410000 */
[----:B------:R-:W-:Y:S01]  /*4770*/  LOP3.LUT R7, R2, 0x88, RZ, 0xfc, !PT ;  /* 0x0000008802077812 */ /* 0x000fe200078efcff */
[----:B------:R-:W-:Y:S01]  /*4780*/  MUFU.TANH R56, R21 ;  /* 0x0000001500387308 */ /* 0x000fe20000002400 */
[----:B------:R-:W-:-:S02]  /*4790*/  FSEL R98, R176, -INF , !P1 ;  /* 0xff800000b0627808 */ /* 0x000fc40004800000 */
[----:B------:R-:W-:Y:S02]  /*47a0*/  FSEL R80, R177, -INF , !P2 ;  /* 0xff800000b1507808 */ /* 0x000fe40005000000 */
[----:B------:R-:W-:Y:S02]  /*47b0*/  FSEL R81, R171, -INF , !P4 ;  /* 0xff800000ab517808 */ /* 0x000fe40006000000 */
[-C--:B------:R-:W-:Y:S01]  /*47c0*/  ISETP.GE.AND P1, PT, R6, R5.reuse, PT ;  /* 0x000000050600720c */ /* 0x080fe20003f26270 */
[----:B------:R-:W-:Y:S01]  /*47d0*/  MUFU.TANH R49, R23 ;  /* 0x0000001700317308 */ /* 0x000fe20000002400 */
[C---:B------:R-:W-:Y:S02]  /*47e0*/  ISETP.GE.AND P2, PT, R7.reuse, R5, PT ;  /* 0x000000050700720c */ /* 0x040fe40003f46270 */
[----:B------:R-:W-:Y:S01]  /*47f0*/  ISETP.GE.AND P4, PT, R7, R3, PT ;  /* 0x000000030700720c */ /* 0x000fe20003f86270 */
[----:B------:R-:W-:Y:S01]  /*4800*/  HMMA.16816.F32 R32, R8, R44, R32 ;  /* 0x0000002c0820723c */ /* 0x000fe20000001820 */
[----:B------:R-:W-:-:S02]  /*4810*/  FSEL R171, R67, -INF , !P3 ;  /* 0xff80000043ab7808 */ /* 0x000fc40005800000 */
[C---:B------:R-:W-:Y:S01]  /*4820*/  LOP3.LUT R6, R2.reuse, 0x89, RZ, 0xfc, !PT ;  /* 0x0000008902067812 */ /* 0x040fe200078efcff */
[----:B------:R1:W-:Y:S01]  /*4830*/  MUFU.TANH R67, R28 ;  /* 0x0000001c00437308 */ /* 0x0003e20000002400 */
[----:B------:R-:W-:Y:S02]  /*4840*/  LOP3.LUT R7, R2, 0x90, RZ, 0xfc, !PT ;  /* 0x0000009002077812 */ /* 0x000fe400078efcff */
[----:B------:R-:W-:Y:S02]  /*4850*/  FSEL R82, R168, -INF , !P2 ;  /* 0xff800000a8527808 */ /* 0x000fe40005000000 */
[-C--:B------:R-:W-:Y:S02]  /*4860*/  ISETP.GE.AND P3, PT, R6, R5.reuse, PT ;  /* 0x000000050600720c */ /* 0x080fe40003f66270 */
[C---:B------:R-:W-:Y:S02]  /*4870*/  ISETP.GE.AND P5, PT, R7.reuse, R5, PT ;  /* 0x000000050700720c */ /* 0x040fe40003fa6270 */
[----:B------:R-:W-:Y:S01]  /*4880*/  ISETP.GE.AND P2, PT, R7, R3, PT ;  /* 0x000000030700720c */ /* 0x000fe20003f46270 */
[----:B------:R-:W-:Y:S01]  /*4890*/  FMUL.FTZ R7, R38, c[0x0][0x2ec] ;  /* 0x0000bb0026077a20 */ /* 0x000fe20000410000 */
[----:B------:R-:W-:-:S02]  /*48a0*/  FSEL R168, R65, -INF , !P4 ;  /* 0xff80000041a87808 */ /* 0x000fc40006000000 */
[----:B------:R-:W-:Y:S02]  /*48b0*/  FSEL R170, R170, -INF , !P1 ;  /* 0xff800000aaaa7808 */ /* 0x000fe40004800000 */
[----:B------:R-:W-:Y:S01]  /*48c0*/  FSEL R83, R66, -INF , !P3 ;  /* 0xff80000042537808 */ /* 0x000fe20005800000 */
[----:B-1----:R-:W-:Y:S01]  /*48d0*/  FMUL.FTZ R28, R39, c[0x0][0x2ec] ;  /* 0x0000bb00271c7a20 */ /* 0x002fe20000410000 */
[----:B------:R-:W-:Y:S01]  /*48e0*/  ISETP.GE.AND P1, PT, R6, R3, PT ;  /* 0x000000030600720c */ /* 0x000fe20003f26270 */
[----:B------:R1:W2:Y:S01]  /*48f0*/  MUFU.TANH R66, R7 ;  /* 0x0000000700427308 */ /* 0x0002a20000002400 */
[----:B------:R-:W-:Y:S01]  /*4900*/  LOP3.LUT R6, R2, 0x91, RZ, 0xfc, !PT ;  /* 0x0000009102067812 */ /* 0x000fe200078efcff */
[----:B------:R-:W2:Y:S01]  /*4910*/  LDSM.16.M88.4 R36, [R217+0x7800] ;  /* 0x00780000d924783b */ /* 0x000ea20000000200 */
[----:B------:R-:W-:Y:S01]  /*4920*/  FSEL R156, R156, -INF , !P1 ;  /* 0xff8000009c9c7808 */ /* 0x000fe20004800000 */
[----:B------:R-:W-:Y:S01]  /*4930*/  FMUL.FTZ R34, R34, c[0x0][0x2ec] ;  /* 0x0000bb0022227a20 */ /* 0x000fe20000410000 */
[----:B-----5:R-:W-:Y:S01]  /*4940*/  FSEL R154, R154, -INF , !P5 ;  /* 0xff8000009a9a7808 */ /* 0x020fe20006800000 */
[----:B------:R-:W-:Y:S01]  /*4950*/  FMUL.FTZ R35, R35, c[0x0][0x2ec] ;  /* 0x0000bb0023237a20 */ /* 0x000fe20000410000 */
[C---:B------:R-:W-:Y:S01]  /*4960*/  ISETP.GE.AND P4, PT, R6.reuse, R5, PT ;  /* 0x000000050600720c */ /* 0x040fe20003f86270 */
[----:B------:R5:W2:Y:S01]  /*4970*/  MUFU.TANH R65, R28 ;  /* 0x0000001c00417308 */ /* 0x000aa20000002400 */
[----:B------:R-:W-:-:S02]  /*4980*/  ISETP.GE.AND P3, PT, R6, R3, PT ;  /* 0x000000030600720c */ /* 0x000fc40003f66270 */
[----:B------:R-:W-:Y:S02]  /*4990*/  LOP3.LUT R6, R2, 0x99, RZ, 0xfc, !PT ;  /* 0x0000009902067812 */ /* 0x000fe400078efcff */
[----:B------:R-:W-:Y:S02]  /*49a0*/  FSEL R174, R132, -INF , !P2 ;  /* 0xff80000084ae7808 */ /* 0x000fe40005000000 */
[----:B------:R-:W-:Y:S01]  /*49b0*/  FSEL R132, R135, -INF , !P4 ;  /* 0xff80000087847808 */ /* 0x000fe20006000000 */
[----:B------:R-:W-:Y:S01]  /*49c0*/  MUFU.TANH R34, R34 ;  /* 0x0000002200227308 */ /* 0x000fe20000002400 */
[----:B-1----:R-:W-:Y:S02]  /*49d0*/  LOP3.LUT R7, R2, 0x98, RZ, 0xfc, !PT ;  /* 0x0000009802077812 */ /* 0x002fe400078efcff */
[-C--:B------:R-:W-:Y:S02]  /*49e0*/  ISETP.GE.AND P2, PT, R6, R5.reuse, PT ;  /* 0x000000050600720c */ /* 0x080fe40003f46270 */
[----:B------:R-:W-:-:S02]  /*49f0*/  ISETP.GE.AND P1, PT, R7, R5, PT ;  /* 0x000000050700720c */ /* 0x000fc40003f26270 */
[-C--:B------:R-:W-:Y:S01]  /*4a00*/  ISETP.GE.AND P5, PT, R7, R3.reuse, PT ;  /* 0x000000030700720c */ /* 0x080fe20003fa6270 */
[----:B-----5:R-:W-:Y:S01]  /*4a10*/  HMMA.16816.F32 R28, R8, R42, R24 ;  /* 0x0000002a081c723c */ /* 0x020fe20000001818 */
[----:B------:R-:W-:Y:S01]  /*4a20*/  FMUL.FTZ R7, R20, c[0x0][0x2ec] ;  /* 0x0000bb0014077a20 */ /* 0x000fe20000410000 */
[----:B------:R-:W-:Y:S01]  /*4a30*/  ISETP.GE.AND P4, PT, R6, R3, PT ;  /* 0x000000030600720c */ /* 0x000fe20003f86270 */
[----:B------:R-:W-:Y:S01]  /*4a40*/  MUFU.TANH R35, R35 ;  /* 0x0000002300237308 */ /* 0x000fe20000002400 */
[----:B------:R-:W-:Y:S02]  /*4a50*/  LOP3.LUT R6, R2, 0xa1, RZ, 0xfc, !PT ;  /* 0x000000a102067812 */ /* 0x000fe400078efcff */
[----:B------:R-:W-:Y:S02]  /*4a60*/  FSEL R172, R107, -INF , !P5 ;  /* 0xff8000006bac7808 */ /* 0x000fe40006800000 */
[----:B------:R-:W-:Y:S01]  /*4a70*/  FSEL R173, R134, -INF , !P3 ;  /* 0xff80000086ad7808 */ /* 0x000fe20005800000 */
[----:B------:R-:W-:Y:S01]  /*4a80*/  HMMA.16816.F32 R24, R12, R50, R52 ;  /* 0x000000320c18723c */ /* 0x000fe20000001834 */
[----:B------:R-:W-:Y:S01]  /*4a90*/  FSEL R127, R127, -INF , !P1 ;  /* 0xff8000007f7f7808 */ /* 0x000fe20004800000 */
[----:B------:R1:W5:Y:S01]  /*4aa0*/  MUFU.TANH R57, R7 ;  /* 0x0000000700397308 */ /* 0x0003620000002400 */
[----:B------:R-:W-:-:S02]  /*4ab0*/  FSEL R107, R123, -INF , !P2 ;  /* 0xff8000007b6b7808 */ /* 0x000fc40005000000 */
[C---:B------:R-:W-:Y:S02]  /*4ac0*/  ISETP.GE.AND P5, PT, R6.reuse, R5, PT ;  /* 0x000000050600720c */ /* 0x040fe40003fa6270 */
[----:B------:R-:W-:Y:S01]  /*4ad0*/  ISETP.GE.AND P2, PT, R6, R3, PT ;  /* 0x000000030600720c */ /* 0x000fe20003f46270 */
[----:B------:R-:W-:Y:S01]  /*4ae0*/  FMUL.FTZ R6, R22, c[0x0][0x2ec] ;  /* 0x0000bb0016067a20 */ /* 0x000fe20000410000 */
[----:B------:R-:W-:Y:S02]  /*4af0*/  FSEL R121, R121, -INF , !P4 ;  /* 0xff80000079797808 */ /* 0x000fe40006000000 */
[----:B------:R-:W-:Y:S01]  /*4b00*/  FSEL R102, R102, -INF , !P5 ;  /* 0xff80000066667808 */ /* 0x000fe20006800000 */
[----:B------:R2:W2:Y:S01]  /*4b10*/  MUFU.TANH R48, R6 ;  /* 0x0000000600307308 */ /* 0x0004a20000002400 */
[C---:B------:R-:W-:Y:S02]  /*4b20*/  IADD3 R228, R217.reuse, 0x4800, RZ ;  /* 0x00004800d9e47810 */ /* 0x040fe40007ffe0ff */
[----:B------:R-:W-:Y:S01]  /*4b30*/  FMUL.FTZ R20, R28, c[0x0][0x2ec] ;  /* 0x0000bb001c147a20 */ /* 0x000fe20000410000 */
[----:B------:R-:W-:-:S02]  /*4b40*/  IADD3 R227, R217, 0x5000, RZ ;  /* 0x00005000d9e37810 */ /* 0x000fc40007ffe0ff */
[C---:B-1----:R-:W-:Y:S02]  /*4b50*/  LOP3.LUT R7, R2.reuse, 0xa0, RZ, 0xfc, !PT ;  /* 0x000000a002077812 */ /* 0x042fe400078efcff */
[----:B------:R1:W-:Y:S01]  /*4b60*/  MUFU.TANH R44, R20 ;  /* 0x00000014002c7308 */ /* 0x0003e20000002400 */
[----:B------:R-:W-:Y:S02]  /*4b70*/  IADD3 R224, R217, 0x6800, RZ ;  /* 0x00006800d9e07810 */ /* 0x000fe40007ffe0ff */
[C---:B------:R-:W-:Y:S01]  /*4b80*/  ISETP.GE.AND P3, PT, R7.reuse, R5, PT ;  /* 0x000000050700720c */ /* 0x040fe20003f66270 */
[----:B------:R-:W-:Y:S01]  /*4b90*/  HMMA.16816.F32 R24, R8, R46, R24 ;  /* 0x0000002e0818723c */ /* 0x000fe20000001818 */
[----:B------:R-:W-:Y:S02]  /*4ba0*/  ISETP.GE.AND P1, PT, R7, R3, PT ;  /* 0x000000030700720c */ /* 0x000fe40003f26270 */
[----:B------:R-:W-:Y:S02]  /*4bb0*/  LOP3.LUT R7, R2, 0xa8, RZ, 0xfc, !PT ;  /* 0x000000a802077812 */ /* 0x000fe400078efcff */
[----:B------:R-:W-:-:S02]  /*4bc0*/  FSEL R103, R103, -INF , !P3 ;  /* 0xff80000067677808 */ /* 0x000fc40005800000 */
[C---:B------:R-:W-:Y:S02]  /*4bd0*/  ISETP.GE.AND P4, PT, R7.reuse, R5, PT ;  /* 0x000000050700720c */ /* 0x040fe40003f86270 */
[----:B------:R-:W-:Y:S02]  /*4be0*/  ISETP.GE.AND P3, PT, R7, R3, PT ;  /* 0x000000030700720c */ /* 0x000fe40003f66270 */
[C---:B--2---:R-:W-:Y:S01]  /*4bf0*/  LOP3.LUT R6, R2.reuse, 0xa9, RZ, 0xfc, !PT ;  /* 0x000000a902067812 */ /* 0x044fe200078efcff */
[----:B-1----:R-:W-:Y:S01]  /*4c00*/  FMUL.FTZ R20, R29, c[0x0][0x2ec] ;  /* 0x0000bb001d147a20 */ /* 0x002fe20000410000 */
[----:B------:R-:W-:Y:S02]  /*4c10*/  LOP3.LUT R7, R2, 0xb0, RZ, 0xfc, !PT ;  /* 0x000000b002077812 */ /* 0x000fe400078efcff */
[----:B------:R-:W-:Y:S01]  /*4c20*/  FSEL R123, R100, -INF , !P1 ;  /* 0xff800000647b7808 */ /* 0x000fe20004800000 */
[----:B------:R1:W-:Y:S01]  /*4c30*/  MUFU.TANH R43, R20 ;  /* 0x00000014002b7308 */ /* 0x0003e20000002400 */
[----:B------:R-:W-:-:S02]  /*4c40*/  FSEL R100, R105, -INF , !P2 ;  /* 0xff80000069647808 */ /* 0x000fc40005000000 */
[----:B------:R-:W-:Y:S02]  /*4c50*/  FSEL R101, R101, -INF , !P4 ;  /* 0xff80000065657808 */ /* 0x000fe40006000000 */
[----:B------:R-:W-:Y:S02]  /*4c60*/  ISETP.GE.AND P5, PT, R6, R3, PT ;  /* 0x000000030600720c */ /* 0x000fe40003fa6270 */
[C---:B------:R-:W-:Y:S01]  /*4c70*/  ISETP.GE.AND P2, PT, R7.reuse, R5, PT ;  /* 0x000000050700720c */ /* 0x040fe20003f46270 */
[----:B------:R-:W-:Y:S01]  /*4c80*/  FMUL.FTZ R24, R24, c[0x0][0x2ec] ;  /* 0x0000bb0018187a20 */ /* 0x000fe20000410000 */
[----:B------:R-:W-:Y:S01]  /*4c90*/  ISETP.GE.AND P4, PT, R7, R3, PT ;  /* 0x000000030700720c */ /* 0x000fe20003f86270 */
[----:B------:R-:W-:Y:S01]  /*4ca0*/  FMUL.FTZ R25, R25, c[0x0][0x2ec] ;  /* 0x0000bb0019197a20 */ /* 0x000fe20000410000 */
[----:B------:R-:W-:Y:S01]  /*4cb0*/  LOP3.LUT R7, R2, 0xb8, RZ, 0xfc, !PT ;  /* 0x000000b802077812 */ /* 0x000fe200078efcff */
[----:B------:R-:W-:Y:S01]  /*4cc0*/  FMUL.FTZ R26, R26, c[0x0][0x2ec] ;  /* 0x0000bb001a1a7a20 */ /* 0x000fe20000410000 */
[----:B------:R-:W-:Y:S01]  /*4cd0*/  FSEL R89, R89, -INF , !P5 ;  /* 0xff80000059597808 */ /* 0x000fe20006800000 */
[----:B------:R-:W-:Y:S01]  /*4ce0*/  MUFU.TANH R24, R24 ;  /* 0x0000001800187308 */ /* 0x000fe20000002400 */
[----:B------:R-:W-:Y:S01]  /*4cf0*/  FSEL R88, R88, -INF , !P2 ;  /* 0xff80000058587808 */ /* 0x000fe20005000000 */
[----:B-1----:R-:W-:Y:S01]  /*4d00*/  FMUL.FTZ R20, R30, c[0x0][0x2ec] ;  /* 0x0000bb001e147a20 */ /* 0x002fe20000410000 */
[----:B------:R-:W-:Y:S01]  /*4d10*/  ISETP.GE.AND P5, PT, R7, R5, PT ;  /* 0x000000050700720c */ /* 0x000fe20003fa6270 */
[----:B------:R-:W-:Y:S01]  /*4d20*/  FMUL.FTZ R27, R27, c[0x0][0x2ec] ;  /* 0x0000bb001b1b7a20 */ /* 0x000fe20000410000 */
[----:B------:R-:W-:Y:S01]  /*4d30*/  ISETP.GE.AND P2, PT, R7, R3, PT ;  /* 0x000000030700720c */ /* 0x000fe20003f46270 */
[----:B------:R-:W-:Y:S01]  /*4d40*/  FMUL.FTZ R7, R31, c[0x0][0x2ec] ;  /* 0x0000bb001f077a20 */ /* 0x000fe20000410000 */
[----:B------:R-:W-:Y:S01]  /*4d50*/  ISETP.GE.AND P1, PT, R6, R5, PT ;  /* 0x000000050600720c */ /* 0x000fe20003f26270 */
[----:B------:R-:W1:Y:S01]  /*4d60*/  LDSM.16.M88.4 R28, [R214+0x7800] ;  /* 0x00780000d61c783b */ /* 0x000e620000000200 */
[----:B------:R2:W1:Y:S01]  /*4d70*/  MUFU.TANH R41, R20 ;  /* 0x0000001400297308 */ /* 0x0004620000002400 */
[----:B------:R-:W-:Y:S01]  /*4d80*/  LOP3.LUT R6, R2, 0xb1, RZ, 0xfc, !PT ;  /* 0x000000b102067812 */ /* 0x000fe200078efcff */
[----:B------:R-:W-:-:S04]  /*4d90*/  DEPBAR.LE SB0, 0x0 ;  /* 0x000080000000791a */ /* 0x000fc80000000000 */
[----:B------:R-:W-:Y:S02]  /*4da0*/  FSEL R90, R90, -INF , !P3 ;  /* 0xff8000005a5a7808 */ /* 0x000fe40005800000 */
[----:B------:R-:W-:Y:S01]  /*4db0*/  FSEL R91, R91, -INF , !P1 ;  /* 0xff8000005b5b7808 */ /* 0x000fe20004800000 */
[----:B------:R3:W1:Y:S01]  /*4dc0*/  MUFU.TANH R42, R7 ;  /* 0x00000007002a7308 */ /* 0x0006620000002400 */
[C---:B------:R-:W-:Y:S02]  /*4dd0*/  ISETP.GE.AND P3, PT, R6.reuse, R5, PT ;  /* 0x000000050600720c */ /* 0x040fe40003f66270 */
[----:B------:R-:W-:Y:S02]  /*4de0*/  ISETP.GE.AND P1, PT, R6, R3, PT ;  /* 0x000000030600720c */ /* 0x000fe40003f26270 */
[----:B------:R-:W-:Y:S01]  /*4df0*/  LOP3.LUT R6, R2, 0xb9, RZ, 0xfc, !PT ;  /* 0x000000b902067812 */ /* 0x000fe200078efcff */
[----:B--2---:R-:W-:Y:S01]  /*4e00*/  FMUL.FTZ R20, R32, c[0x0][0x2ec] ;  /* 0x0000bb0020147a20 */ /* 0x004fe20000410000 */
[----:B------:R-:W-:Y:S01]  /*4e10*/  FSEL R175, R85, -INF , !P4 ;  /* 0xff80000055af7808 */ /* 0x000fe20006000000 */
[----:B------:R-:W-:Y:S01]  /*4e20*/  MUFU.TANH R25, R25 ;  /* 0x0000001900197308 */ /* 0x000fe20000002400 */
[----:B------:R-:W-:-:S02]  /*4e30*/  FSEL R87, R87, -INF , !P3 ;  /* 0xff80000057577808 */ /* 0x000fc40005800000 */
[----:B------:R-:W-:Y:S02]  /*4e40*/  FSEL R105, R86, -INF , !P1 ;  /* 0xff80000056697808 */ /* 0x000fe40004800000 */
[----:B------:R-:W-:Y:S02]  /*4e50*/  FSEL R84, R84, -INF , !P5 ;  /* 0xff80000054547808 */ /* 0x000fe40006800000 */
[----:B---3--:R-:W-:Y:S01]  /*4e60*/  LOP3.LUT R7, R2, 0xc0, RZ, 0xfc, !PT ;  /* 0x000000c002077812 */ /* 0x008fe200078efcff */
[----:B------:R2:W3:Y:S01]  /*4e70*/  MUFU.TANH R40, R20 ;  /* 0x0000001400287308 */ /* 0x0004e20000002400 */
[C---:B------:R-:W-:Y:S02]  /*4e80*/  ISETP.GE.AND P4, PT, R6.reuse, R5, PT ;  /* 0x000000050600720c */ /* 0x040fe40003f86270 */
[----:B------:R-:W-:Y:S02]  /*4e90*/  ISETP.GE.AND P3, PT, R6, R3, PT ;  /* 0x000000030600720c */ /* 0x000fe40003f66270 */
[----:B------:R-:W-:-:S02]  /*4ea0*/  ISETP.GE.AND P1, PT, R7, R5, PT ;  /* 0x000000050700720c */ /* 0x000fc40003f26270 */
[----:B------:R-:W-:Y:S01]  /*4eb0*/  ISETP.GE.AND P5, PT, R7, R3, PT ;  /* 0x000000030700720c */ /* 0x000fe20003fa6270 */
[----:B------:R-:W-:Y:S01]  /*4ec0*/  FMUL.FTZ R7, R33, c[0x0][0x2ec] ;  /* 0x0000bb0021077a20 */ /* 0x000fe20000410000 */
[----:B------:R-:W-:Y:S01]  /*4ed0*/  LOP3.LUT R6, R2, 0xc1, RZ, 0xfc, !PT ;  /* 0x000000c102067812 */ /* 0x000fe200078efcff */
[----:B------:R-:W-:Y:S01]  /*4ee0*/  MUFU.TANH R26, R26 ;  /* 0x0000001a001a7308 */ /* 0x000fe20000002400 */
[----:B------:R-:W-:Y:S02]  /*4ef0*/  FSEL R86, R78, -INF , !P2 ;  /* 0xff8000004e567808 */ /* 0x000fe40005000000 */
[----:B------:R-:W-:Y:S02]  /*4f00*/  FSEL R85, R79, -INF , !P4 ;  /* 0xff8000004f557808 */ /* 0x000fe40006000000 */
[C---:B------:R-:W-:Y:S01]  /*4f10*/  ISETP.GE.AND P2, PT, R6.reuse, R5, PT ;  /* 0x000000050600720c */ /* 0x040fe20003f46270 */
[----:B--2---:R-:W-:Y:S01]  /*4f20*/  HMMA.16816.F32 R20, R12, R36, R60 ;  /* 0x000000240c14723c */ /* 0x004fe2000000183c */
[----:B------:R-:W-:Y:S01]  /*4f30*/  ISETP.GE.AND P4, PT, R6, R3, PT ;  /* 0x000000030600720c */ /* 0x000fe20003f86270 */
[----:B------:R2:W1:Y:S01]  /*4f40*/  MUFU.TANH R32, R7 ;  /* 0x0000000700207308 */ /* 0x0004620000002400 */
[----:B------:R-:W-:-:S02]  /*4f50*/  LOP3.LUT R6, R2, 0xc9, RZ, 0xfc, !PT ;  /* 0x000000c902067812 */ /* 0x000fc400078efcff */
[----:B------:R-:W-:Y:S02]  /*4f60*/  FSEL R176, R76, -INF , !P1 ;  /* 0xff8000004cb07808 */ /* 0x000fe40004800000 */
[----:B------:R-:W-:Y:S01]  /*4f70*/  FSEL R37, R77, -INF , !P3 ;  /* 0xff8000004d257808 */ /* 0x000fe20005800000 */
[----:B------:R-:W-:Y:S01]  /*4f80*/  HMMA.16816.F32 R12, R12, R38, R16 ;  /* 0x000000260c0c723c */ /* 0x000fe20000001810 */
[----:B------:R-:W-:Y:S01]  /*4f90*/  FSEL R181, R72, -INF , !P5 ;  /* 0xff80000048b57808 */ /* 0x000fe20006800000 */
[----:B------:R-:W-:Y:S01]  /*4fa0*/  MUFU.TANH R27, R27 ;  /* 0x0000001b001b7308 */ /* 0x000fe20000002400 */
[----:B------:R-:W-:Y:S01]  /*4fb0*/  FSEL R177, R75, -INF , !P2 ;  /* 0xff8000004bb17808 */ /* 0x000fe20005000000 */
[----:B------:R-:W-:Y:S01]  /*4fc0*/  BAR.SYNC.DEFER_BLOCKING 0x0 ;  /* 0x0000000000007b1d */ /* 0x000fe20000010000 */
[C---:B------:R-:W-:Y:S02]  /*4fd0*/  ISETP.GE.AND P5, PT, R6.reuse, R5, PT ;  /* 0x000000050600720c */ /* 0x040fe40003fa6270 */
[----:B------:R-:W-:-:S02]  /*4fe0*/  ISETP.GE.AND P2, PT, R6, R3, PT ;  /* 0x000000030600720c */ /* 0x000fc40003f46270 */
[C---:B------:R-:W-:Y:S02]  /*4ff0*/  LOP3.LUT R6, R2.reuse, 0xd1, RZ, 0xfc, !PT ;  /* 0x000000d102067812 */ /* 0x040fe400078efcff */
[----:B--2---:R-:W-:Y:S02]  /*5000*/  LOP3.LUT R7, R2, 0xc8, RZ, 0xfc, !PT ;  /* 0x000000c802077812 */ /* 0x004fe400078efcff */
[----:B----4-:R-:W-:Y:S02]  /*5010*/  FSEL R179, R74, -INF , !P4 ;  /* 0xff8000004ab37808 */ /* 0x010fe40006000000 */
[C---:B------:R-:W-:Y:S01]  /*5020*/  ISETP.GE.AND P3, PT, R7.reuse, R5, PT ;  /* 0x000000050700720c */ /* 0x040fe20003f66270 */
[----:B-1----:R-:W-:Y:S01]  /*5030*/  HMMA.16816.F32 R16, R8, R28, R20 ;  /* 0x0000001c0810723c */ /* 0x002fe20000001814 */
[----:B------:R-:W-:Y:S02]  /*5040*/  ISETP.GE.AND P1, PT, R7, R3, PT ;  /* 0x000000030700720c */ /* 0x000fe40003f26270 */
[----:B------:R-:W-:-:S02]  /*5050*/  LOP3.LUT R7, R2, 0xd0, RZ, 0xfc, !PT ;  /* 0x000000d002077812 */ /* 0x000fc400078efcff */
        /* <DEDUP_REMOVED lines=8> */
[C---:B------:R-:W-:Y:S02]  /*50e0*/  LOP3.LUT R7, R2.reuse, 0xd8, RZ, 0xfc, !PT ;  /* 0x000000d802077812 */ /* 0x040fe400078efcff */
[----:B------:R-:W-:Y:S02]  /*50f0*/  LOP3.LUT R6, R2, 0xd9, RZ, 0xfc, !PT ;  /* 0x000000d902067812 */ /* 0x000fe400078efcff */
[----:B------:R-:W-:Y:S01]  /*5100*/  FSEL R178, R65, -INF , !P2 ;  /* 0xff80000041b27808 */ /* 0x000fe20005000000 */
[----:B------:R-:W-:Y:S01]  /*5110*/  FMUL.FTZ R18, R18, c[0x0][0x2ec] ;  /* 0x0000bb0012127a20 */ /* 0x000fe20000410000 */
[----:B-----5:R-:W-:Y:S01]  /*5120*/  FSEL R182, R57, -INF , !P4 ;  /* 0xff80000039b67808 */ /* 0x020fe20006000000 */
[----:B------:R-:W-:Y:S01]  /*5130*/  FMUL.FTZ R17, R17, c[0x0][0x2ec] ;  /* 0x0000bb0011117a20 */ /* 0x000fe20000410000 */
[----:B------:R-:W-:Y:S01]  /*5140*/  FSEL R186, R48, -INF , !P3 ;  /* 0xff80000030ba7808 */ /* 0x000fe20005800000 */
[----:B------:R-:W-:Y:S01]  /*5150*/  FMUL.FTZ R19, R19, c[0x0][0x2ec] ;  /* 0x0000bb0013137a20 */ /* 0x000fe20000410000 */
[----:B------:R-:W-:Y:S01]  /*5160*/  FSEL R183, R56, -INF , !P1 ;  /* 0xff80000038b77808 */ /* 0x000fe20004800000 */
[----:B------:R-:W1:Y:S01]  /*5170*/  MUFU.TANH R18, R18 ;  /* 0x0000001200127308 */ /* 0x000e620000002400 */
[C---:B------:R-:W-:Y:S01]  /*5180*/  ISETP.GE.AND P2, PT, R7.reuse, R5, PT ;  /* 0x000000050700720c */ /* 0x040fe20003f46270 */
[----:B------:R-:W-:Y:S01]  /*5190*/  FMUL.FTZ R16, R16, c[0x0][0x2ec] ;  /* 0x0000bb0010107a20 */ /* 0x000fe20000410000 */
[----:B------:R-:W-:Y:S01]  /*51a0*/  ISETP.GE.AND P4, PT, R7, R3, PT ;  /* 0x000000030700720c */ /* 0x000fe20003f86270 */
[----:B------:R-:W-:Y:S01]  /*51b0*/  FMUL.FTZ R8, R8, c[0x0][0x2ec] ;  /* 0x0000bb0008087a20 */ /* 0x000fe20000410000 */
[C---:B------:R-:W-:Y:S01]  /*51c0*/  ISETP.GE.AND P3, PT, R6.reuse, R5, PT ;  /* 0x000000050600720c */ /* 0x040fe20003f66270 */
[----:B------:R-:W-:Y:S01]  /*51d0*/  FMUL.FTZ R9, R9, c[0x0][0x2ec] ;  /* 0x0000bb0009097a20 */ /* 0x000fe20000410000 */
[----:B------:R-:W-:Y:S01]  /*51e0*/  ISETP.GE.AND P1, PT, R6, R3, PT ;  /* 0x000000030600720c */ /* 0x000fe20003f26270 */
[----:B------:R-:W-:Y:S01]  /*51f0*/  FMUL.FTZ R10, R10, c[0x0][0x2ec] ;  /* 0x0000bb000a0a7a20 */ /* 0x000fe20000410000 */
[C---:B------:R-:W-:Y:S01]  /*5200*/  LOP3.LUT R7, R2.reuse, 0xe0, RZ, 0xfc, !PT ;  /* 0x000000e002077812 */ /* 0x040fe200078efcff */
[----:B------:R-:W-:Y:S01]  /*5210*/  FMUL.FTZ R11, R11, c[0x0][0x2ec] ;  /* 0x0000bb000b0b7a20 */ /* 0x000fe20000410000 */
[----:B------:R-:W-:Y:S01]  /*5220*/  LOP3.LUT R6, R2, 0xe1, RZ, 0xfc, !PT ;  /* 0x000000e102067812 */ /* 0x000fe200078efcff */
[----:B------:R-:W2:Y:S01]  /*5230*/  MUFU.TANH R12, R16 ;  /* 0x00000010000c7308 */ /* 0x000ea20000002400 */
[----:B------:R-:W-:-:S02]  /*5240*/  FSEL R187, R49, -INF , !P5 ;  /* 0xff80000031bb7808 */ /* 0x000fc40006800000 */
[----:B------:R-:W-:Y:S02]  /*5250*/  FSEL R189, R41, -INF , !P4 ;  /* 0xff80000029bd7808 */ /* 0x000fe40006000000 */
[----:B------:R-:W-:Y:S02]  /*5260*/  FSEL R185, R43, -INF , !P3 ;  /* 0xff8000002bb97808 */ /* 0x000fe40005800000 */
[-C--:B------:R-:W-:Y:S01]  /*5270*/  ISETP.GE.AND P5, PT, R7, R5.reuse, PT ;  /* 0x000000050700720c */ /* 0x080fe20003fa6270 */
[----:B------:R-:W4:Y:S01]  /*5280*/  MUFU.TANH R17, R17 ;  /* 0x0000001100117308 */ /* 0x000f220000002400 */
[C---:B------:R-:W-:Y:S02]  /*5290*/  ISETP.GE.AND P4, PT, R6.reuse, R5, PT ;  /* 0x000000050600720c */ /* 0x040fe40003f86270 */
[----:B------:R-:W-:Y:S02]  /*52a0*/  ISETP.GE.AND P3, PT, R6, R3, PT ;  /* 0x000000030600720c */ /* 0x000fe40003f66270 */
[----:B------:R-:W-:-:S02]  /*52b0*/  LOP3.LUT R6, R2, 0xe8, RZ, 0xfc, !PT ;  /* 0x000000e802067812 */ /* 0x000fc400078efcff */
[----:B------:R-:W-:Y:S01]  /*52c0*/  FSEL R184, R44, -INF , !P2 ;  /* 0xff8000002cb87808 */ /* 0x000fe20005000000 */
[----:B------:R-:W5:Y:S01]  /*52d0*/  MUFU.TANH R19, R19 ;  /* 0x0000001300137308 */ /* 0x000f620000002400 */
[----:B------:R-:W-:Y:S02]  /*52e0*/  FSEL R188, R42, -INF , !P1 ;  /* 0xff8000002abc7808 */ /* 0x000fe40004800000 */
[----:B---3--:R-:W-:Y:S02]  /*52f0*/  FSEL R190, R40, -INF , !P5 ;  /* 0xff80000028be7808 */ /* 0x008fe40006800000 */
[----:B------:R-:W-:Y:S02]  /*5300*/  ISETP.GE.AND P2, PT, R7, R3, PT ;  /* 0x000000030700720c */ /* 0x000fe40003f46270 */
[C---:B------:R-:W-:Y:S01]  /*5310*/  ISETP.GE.AND P1, PT, R6.reuse, R5, PT ;  /* 0x000000050600720c */ /* 0x040fe20003f26270 */
[----:B------:R-:W3:Y:S01]  /*5320*/  MUFU.TANH R8, R8 ;  /* 0x0000000800087308 */ /* 0x000ee20000002400 */
[----:B------:R-:W-:-:S02]  /*5330*/  ISETP.GE.AND P5, PT, R6, R3, PT ;  /* 0x000000030600720c */ /* 0x000fc40003fa6270 */
[C---:B------:R-:W-:Y:S02]  /*5340*/  LOP3.LUT R7, R2.reuse, 0xe9, RZ, 0xfc, !PT ;  /* 0x000000e902077812 */ /* 0x040fe400078efcff */
[----:B------:R-:W-:Y:S02]  /*5350*/  LOP3.LUT R6, R2, 0xf0, RZ, 0xfc, !PT ;  /* 0x000000f002067812 */ /* 0x000fe400078efcff */
[----:B------:R-:W-:Y:S01]  /*5360*/  FSEL R194, R34, -INF , !P2 ;  /* 0xff80000022c27808 */ /* 0x000fe20005000000 */
[----:B------:R-:W-:Y:S01]  /*5370*/  MUFU.TANH R9, R9 ;  /* 0x0000000900097308 */ /* 0x000fe20000002400 */
[----:B------:R-:W-:Y:S02]  /*5380*/  FSEL R191, R32, -INF , !P4 ;  /* 0xff80000020bf7808 */ /* 0x000fe40006000000 */
[----:B------:R-:W-:Y:S02]  /*5390*/  FSEL R192, R24, -INF , !P1 ;  /* 0xff80000018c07808 */ /* 0x000fe40004800000 */
[----:B------:R-:W-:-:S02]  /*53a0*/  ISETP.GE.AND P2, PT, R7, R5, PT ;  /* 0x000000050700720c */ /* 0x000fc40003f46270 */
[-C--:B------:R-:W-:Y:S01]  /*53b0*/  ISETP.GE.AND P4, PT, R7, R3.reuse, PT ;  /* 0x000000030700720c */ /* 0x080fe20003f86270 */
[----:B------:R-:W2:Y:S01]  /*53c0*/  MUFU.TANH R10, R10 ;  /* 0x0000000a000a7308 */ /* 0x000ea20000002400 */
[----:B------:R-:W-:Y:S02]  /*53d0*/  ISETP.GE.AND P1, PT, R6, R3, PT ;  /* 0x000000030600720c */ /* 0x000fe40003f26270 */
[----:B------:R-:W-:Y:S02]  /*53e0*/  LOP3.LUT R7, R2, 0xf1, RZ, 0xfc, !PT ;  /* 0x000000f102077812 */ /* 0x000fe400078efcff */
[----:B------:R-:W-:Y:S02]  /*53f0*/  FSEL R196, R35, -INF , !P3 ;  /* 0xff80000023c47808 */ /* 0x000fe40005800000 */
[----:B------:R-:W-:Y:S01]  /*5400*/  ISETP.GE.AND P3, PT, R6, R5, PT ;  /* 0x000000050600720c */ /* 0x000fe20003f66270 */
[----:B------:R-:W2:Y:S01]  /*5410*/  MUFU.TANH R11, R11 ;  /* 0x0000000b000b7308 */ /* 0x000ea20000002400 */
[----:B------:R-:W-:-:S02]  /*5420*/  FSEL R197, R26, -INF , !P5 ;  /* 0xff8000001ac57808 */ /* 0x000fc40006800000 */
[----:B------:R-:W-:Y:S02]  /*5430*/  FSEL R193, R25, -INF , !P2 ;  /* 0xff80000019c17808 */ /* 0x000fe40005000000 */
[----:B-1----:R-:W-:Y:S02]  /*5440*/  FSEL R202, R18, -INF , !P1 ;  /* 0xff80000012ca7808 */ /* 0x002fe40004800000 */
[C---:B------:R-:W-:Y:S02]  /*5450*/  LOP3.LUT R6, R2.reuse, 0xf8, RZ, 0xfc, !PT ;  /* 0x000000f802067812 */ /* 0x040fe400078efcff */
[-C--:B------:R-:W-:Y:S02]  /*5460*/  ISETP.GE.AND P5, PT, R2, R5.reuse, PT ;  /* 0x000000050200720c */ /* 0x080fe40003fa6270 */
[C---:B------:R-:W-:Y:S02]  /*5470*/  ISETP.GE.AND P2, PT, R7.reuse, R5, PT ;  /* 0x000000050700720c */ /* 0x040fe40003f46270 */
[----:B------:R-:W-:-:S02]  /*5480*/  ISETP.GE.AND P1, PT, R7, R3, PT ;  /* 0x000000030700720c */ /* 0x000fc40003f26270 */
[----:B------:R-:W-:Y:S02]  /*5490*/  LOP3.LUT R2, R2, 0xf9, RZ, 0xfc, !PT ;  /* 0x000000f902027812 */ /* 0x000fe400078efcff */
[----:B------:R-:W-:Y:S02]  /*54a0*/  FSEL R198, R27, -INF , !P4 ;  /* 0xff8000001bc67808 */ /* 0x000fe40006000000 */
[----:B--2---:R-:W-:Y:S02]  /*54b0*/  FSEL R200, R12, -INF , !P3 ;  /* 0xff8000000cc87808 */ /* 0x004fe40005800000 */
[----:B----4-:R-:W-:Y:S02]  /*54c0*/  FSEL R201, R17, -INF , !P2 ;  /* 0xff80000011c97808 */ /* 0x010fe40005000000 */
[----:B-----5:R-:W-:Y:S02]  /*54d0*/  FSEL R204, R19, -INF , !P1 ;  /* 0xff80000013cc7808 */ /* 0x020fe40004800000 */
[----:B------:R-:W-:-:S02]  /*54e0*/  ISETP.GE.AND P4, PT, R6, R5, PT ;  /* 0x000000050600720c */ /* 0x000fc40003f86270 */
[----:B------:R-:W-:Y:S02]  /*54f0*/  ISETP.GE.AND P3, PT, R2, R5, PT ;  /* 0x000000050200720c */ /* 0x000fe40003f66270 */
[-C--:B------:R-:W-:Y:S02]  /*5500*/  ISETP.GE.AND P2, PT, R6, R3.reuse, PT ;  /* 0x000000030600720c */ /* 0x080fe40003f46270 */
[----:B------:R-:W-:Y:S02]  /*5510*/  ISETP.GE.AND P1, PT, R2, R3, PT ;  /* 0x000000030200720c */ /* 0x000fe40003f26270 */
[----:B------:R-:W-:Y:S02]  /*5520*/  LOP3.LUT R2, R199, R195, RZ, 0xfc, !PT ;  /* 0x000000c3c7027212 */ /* 0x000fe400078efcff */
[C---:B------:R-:W-:Y:S02]  /*5530*/  IADD3 R223, R217.reuse, 0x7000, RZ ;  /* 0x00007000d9df7810 */ /* 0x040fe40007ffe0ff */
[----:B------:R-:W-:-:S02]  /*5540*/  IADD3 R222, R217, 0x7800, RZ ;  /* 0x00007800d9de7810 */ /* 0x000fc40007ffe0ff */
[----:B---3--:R-:W-:Y:S02]  /*5550*/  FSEL R195, R8, -INF , !P4 ;  /* 0xff80000008c37808 */ /* 0x008fe40006000000 */
[----:B------:R-:W-:Y:S02]  /*5560*/  FSEL R203, R10, -INF , !P2 ;  /* 0xff8000000acb7808 */ /* 0x000fe40005000000 */
[----:B------:R-:W-:Y:S02]  /*5570*/  FSEL R26, R248, -INF , !P5 ;  /* 0xff800000f81a7808 */ /* 0x000fe40006800000 */
[----:B------:R-:W-:Y:S02]  /*5580*/  FSEL R199, R9, -INF , !P3 ;  /* 0xff80000009c77808 */ /* 0x000fe40005800000 */
[----:B------:R-:W-:Y:S01]  /*5590*/  FSEL R205, R11, -INF , !P1 ;  /* 0xff8000000bcd7808 */ /* 0x000fe20004800000 */
[----:B------:R-:W-:Y:S05]  /*55a0*/  @!P0 BRA `(.L_x_2209) ;  /* 0x0000079000008947 */ /* 0x000fea0003800000 */
[----:B------:R-:W-:Y:S05]  /*55b0*/  @P6 BRA `(.L_x_2210) ;  /* 0x000003c000006947 */ /* 0x000fea0003800000 */
[----:B------:R-:W2:Y:S01]  /*55c0*/  LDL.64 R246, [R1+0x8] ;  /* 0x0000080001f67983 */ /* 0x000ea20000100a00 */
[----:B------:R-:W1:Y:S01]  /*55d0*/  I2F.RP R6, R249 ;  /* 0x000000f900067306 */ /* 0x000e620000209400 */
[----:B------:R-:W-:-:S02]  /*55e0*/  IADD3 R8, R64, -0x100, RZ ;  /* 0xffffff0040087810 */ /* 0x000fc40007ffe0ff */
[----:B------:R-:W-:Y:S02]  /*55f0*/  IABS R5, R64 ;  /* 0x0000004000057213 */ /* 0x000fe40000000000 */
[----:B------:R-:W-:Y:S02]  /*5600*/  IABS R9, R8 ;  /* 0x0000000800097213 */ /* 0x000fe40000000000 */
[----:B------:R-:W-:Y:S01]  /*5610*/  LOP3.LUT R8, R8, c[0x0][0x2d0], RZ, 0x3c, !PT ;  /* 0x0000b40008087a12 */ /* 0x000fe200078e3cff */
        /* <DEDUP_REMOVED lines=8> */
[----:B------:R-:W-:Y:S02]  /*56a0*/  IMAD.MOV.U32 R6, RZ, RZ, R9 ;  /* 0x000000ffff067224 */ /* 0x000fe400078e0009 */
[----:B------:R-:W-:-:S04]  /*56b0*/  IMAD.HI.U32 R5, R3, R7, RZ ;  /* 0x0000000703057227 */ /* 0x000fc800078e00ff */
[----:B------:R-:W-:-:S04]  /*56c0*/  IMAD.HI.U32 R3, R3, R6, RZ ;  /* 0x0000000603037227 */ /* 0x000fc800078e00ff */
[----:B------:R-:W-:Y:S01]  /*56d0*/  IMAD.MOV R9, RZ, RZ, -R5 ;  /* 0x000000ffff097224 */ /* 0x000fe200078e0a05 */
[----:B------:R-:W-:-:S03]  /*56e0*/  IADD3 R10, -R3, RZ, RZ ;  /* 0x000000ff030a7210 */ /* 0x000fc60007ffe1ff */
[C---:B------:R-:W-:Y:S02]  /*56f0*/  IMAD R7, R249.reuse, R9, R7 ;  /* 0x00000009f9077224 */ /* 0x040fe400078e0207 */
[----:B------:R-:W-:-:S03]  /*5700*/  IMAD R6, R249, R10, R6 ;  /* 0x0000000af9067224 */ /* 0x000fc600078e0206 */
[C---:B------:R-:W-:Y:S02]  /*5710*/  ISETP.GT.U32.AND P1, PT, R249.reuse, R7, PT ;  /* 0x00000007f900720c */ /* 0x040fe40003f24070 */
[----:B------:R-:W-:-:S11]  /*5720*/  ISETP.GT.U32.AND P2, PT, R249, R6, PT ;  /* 0x00000006f900720c */ /* 0x000fd60003f44070 */
[--C-:B------:R-:W-:Y:S01]  /*5730*/  @!P1 IMAD.IADD R7, R7, 0x1, -R249.reuse ;  /* 0x0000000107079824 */ /* 0x100fe200078e0af9 */
[----:B------:R-:W-:Y:S01]  /*5740*/  @!P1 IADD3 R5, R5, 0x1, RZ ;  /* 0x0000000105059810 */ /* 0x000fe20007ffe0ff */
[----:B------:R-:W-:Y:S01]  /*5750*/  @!P2 IMAD.IADD R6, R6, 0x1, -R249 ;  /* 0x000000010606a824 */ /* 0x000fe200078e0af9 */
[----:B------:R-:W-:Y:S02]  /*5760*/  ISETP.GE.AND P1, PT, R8, RZ, PT ;  /* 0x000000ff0800720c */ /* 0x000fe40003f26270 */
        /* <DEDUP_REMOVED lines=8> */
[----:B------:R-:W-:-:S05]  /*57f0*/  @P4 IADD3 R3, R3, 0x1, RZ ;  /* 0x0000000103034810 */ /* 0x000fca0007ffe0ff */
[----:B------:R-:W-:Y:S01]  /*5800*/  @!P1 IMAD.MOV R3, RZ, RZ, -R3 ;  /* 0x000000ffff039224 */ /* 0x000fe200078e0a03 */
[----:B------:R-:W-:-:S04]  /*5810*/  @!P3 IADD3 R5, -R5, RZ, RZ ;  /* 0x000000ff0505b210 */ /* 0x000fc80007ffe1ff */
[C---:B------:R-:W-:Y:S02]  /*5820*/  SEL R5, R6.reuse, R5, !P2 ;  /* 0x0000000506057207 */ /* 0x040fe40005000000 */
[----:B------:R-:W-:-:S03]  /*5830*/  SEL R3, R6, R3, !P2 ;  /* 0x0000000306037207 */ /* 0x000fc60005000000 */
[----:B--2---:R-:W-:-:S04]  /*5840*/  IMAD.WIDE R6, R5, 0x4, R246 ;  /* 0x0000000405067825 */ /* 0x004fc800078e02f6 */
[----:B------:R-:W-:Y:S02]  /*5850*/  IMAD.WIDE R8, R3, 0x4, R246 ;  /* 0x0000000403087825 */ /* 0x000fe400078e02f6 */
[----:B------:R-:W2:Y:S04]  /*5860*/  LDG.E R6, [R6.64] ;  /* 0x0000000a06067981 */ /* 0x000ea8000c1e1900 */
[----:B------:R-:W2:Y:S01]  /*5870*/  LDG.E R8, [R8.64] ;  /* 0x0000000a08087981 */ /* 0x000ea2000c1e1900 */
[----:B------:R-:W-:Y:S01]  /*5880*/  MOV R10, c[0x0][0x2d0] ;  /* 0x0000b400000a7a02 */ /* 0x000fe20000000f00 */
[----:B------:R-:W-:-:S04]  /*5890*/  IMAD.IADD R3, R5, 0x1, -R3 ;  /* 0x0000000105037824 */ /* 0x000fc800078e0a03 */
[----:B------:R-:W-:-:S05]  /*58a0*/  IMAD R3, R3, R10, -0x100 ;  /* 0xffffff0003037424 */ /* 0x000fca00078e020a */
[----:B------:R-:W-:-:S05]  /*58b0*/  SHF.R.S32.HI R5, RZ, 0x1f, R3 ;  /* 0x0000001fff057819 */ /* 0x000fca0000011403 */
[----:B------:R-:W-:Y:S02]  /*58c0*/  IMAD R5, R5, c[0x0][0x198], RZ ;  /* 0x0000660005057a24 */ /* 0x000fe400078e02ff */
[----:B--2---:R-:W-:Y:S02]  /*58d0*/  IMAD.IADD R8, R8, 0x1, -R6 ;  /* 0x0000000108087824 */ /* 0x004fe400078e0a06 */
[----:B------:R-:W-:-:S03]  /*58e0*/  IMAD.WIDE.U32 R6, R3, c[0x0][0x198], RZ ;  /* 0x0000660003067a25 */ /* 0x000fc600078e00ff */
[----:B------:R-:W-:Y:S01]  /*58f0*/  SHF.R.S32.HI R9, RZ, 0x1f, R8 ;  /* 0x0000001fff097819 */ /* 0x000fe20000011408 */
[----:B------:R-:W-:-:S04]  /*5900*/  IMAD R3, R3, c[0x0][0x19c], R5 ;  /* 0x0000670003037a24 */ /* 0x000fc800078e0205 */
[----:B------:R-:W-:Y:S01]  /*5910*/  IMAD R5, R9, c[0x0][0x180], RZ ;  /* 0x0000600009057a24 */ /* 0x000fe200078e02ff */
[----:B------:R-:W-:-:S03]  /*5920*/  IADD3 R7, R7, R3, RZ ;  /* 0x0000000307077210 */ /* 0x000fc60007ffe0ff */
[C---:B------:R-:W-:Y:S02]  /*5930*/  IMAD R5, R8.reuse, c[0x0][0x184], R5 ;  /* 0x0000610008057a24 */ /* 0x040fe400078e0205 */
[----:B------:R-:W-:-:S04]  /*5940*/  IMAD.WIDE.U32 R6, R8, c[0x0][0x180], R6 ;  /* 0x0000600008067a25 */ /* 0x000fc800078e0006 */
[----:B------:R-:W-:Y:S01]  /*5950*/  IMAD.IADD R5, R7, 0x1, R5 ;  /* 0x0000000107057824 */ /* 0x000fe200078e0205 */
[----:B------:R-:W-:Y:S01]  /*5960*/  MOV R3, R6 ;  /* 0x0000000600037202 */ /* 0x000fe20000000f00 */
[----:B------:R-:W-:Y:S05]  /*5970*/  BRA `(.L_x_2211) ;  /* 0x0000004000007947 */ /* 0x000fea0003800000 */
.L_x_2210:
[----:B------:R-:W-:-:S04]  /*5980*/  ULEA UR4, -UR4, URZ, 0x8 ;  /* 0x0000003f04047291 */ /* 0x000fc8000f8e413f */
[----:B------:R-:W-:Y:S02]  /*5990*/  USHF.R.S32.HI UR6, URZ, 0x1f, UR4 ;  /* 0x0000001f3f067899 */ /* 0x000fe40008011404 */
[----:B------:R-:W-:-:S04]  /*59a0*/  MOV R3, UR4 ;  /* 0x0000000400037c02 */ /* 0x000fc80008000f00 */
[----:B------:R-:W-:Y:S02]  /*59b0*/  MOV R5, UR6 ;  /* 0x0000000600057c02 */ /* 0x000fe40008000f00 */
.L_x_2211:
        /* <DEDUP_REMOVED lines=56> */
.L_x_2209:
[----:B------:R-:W-:Y:S02]  /*5d40*/  FMNMX.FTZ R3, R26, R106, !PT ;  /* 0x0000006a1a037209 */ /* 0x000fe40007810000 */
[----:B------:R-:W-:Y:S02]  /*5d50*/  SHF.L.U32 R134, R2, 0x1, RZ ;  /* 0x0000000102867819 */ /* 0x000fe400000006ff */
[----:B------:R-:W-:Y:S02]  /*5d60*/  FMNMX.FTZ R3, R110, R3, !PT ;  /* 0x000000036e037209 */ /* 0x000fe40007810000 */
[----:B------:R-:W-:-:S02]  /*5d70*/  IADD3 R135, R4, R134, RZ ;  /* 0x0000008604877210 */ /* 0x000fc40007ffe0ff */
[----:B------:R-:W-:Y:S02]  /*5d80*/  FMNMX.FTZ R3, R109, R3, !PT ;  /* 0x000000036d037209 */ /* 0x000fe40007810000 */
        /* <DEDUP_REMOVED lines=142> */
[----:B------:R-:W-:Y:S01]  /*6670*/  FFMA.FTZ R7, R110, c[0x0][0x23c], -R6 ;  /* 0x00008f006e077a23 */ /* 0x000fe20000010806 */
[----:B------:R-:W2:Y:S01]  /*6680*/  LDSM.16.MT88.4 R24, [R134+0xa000] ;  /* 0x00a000008618783b */ /* 0x000ea20000004200 */
[----:B------:R-:W-:-:S05]  /*6690*/  FSETP.NEU.FTZ.AND P1, PT, R3, -INF , PT ;  /* 0xff8000000300780b */ /* 0x000fca0003f3d000 */
[----:B------:R3:W4:Y:S01]  /*66a0*/  MUFU.EX2 R10, R7 ;  /* 0x00000007000a7308 */ /* 0x0007220000000800 */
[----:B-1----:R-:W-:-:S07]  /*66b0*/  FFMA.FTZ R5, R106, c[0x0][0x23c], -R6 ;  /* 0x00008f006a057a23 */ /* 0x002fce0000010806 */
[----:B------:R1:W-:Y:S01]  /*66c0*/  MUFU.EX2 R206, R0 ;  /* 0x0000000000ce7308 */ /* 0x0003e20000000800 */
[----:B---3--:R-:W-:-:S07]  /*66d0*/  FFMA.FTZ R7, R109, c[0x0][0x23c], -R6 ;  /* 0x00008f006d077a23 */ /* 0x008fce0000010806 */
[----:B------:R3:W-:Y:S08]  /*66e0*/  MUFU.EX2 R106, R5 ;  /* 0x00000005006a7308 */ /* 0x0007f00000000800 */
[----:B------:R5:W2:Y:S01]  /*66f0*/  MUFU.EX2 R208, R7 ;  /* 0x0000000700d07308 */ /* 0x000aa20000000800 */
[----:B-1----:R-:W-:Y:S02]  /*6700*/  FFMA.FTZ R0, R116, c[0x0][0x23c], -R6 ;  /* 0x00008f0074007a23 */ /* 0x002fe40000010806 */
[----:B---3--:R-:W-:-:S05]  /*6710*/  FMUL.FTZ R5, R3, c[0x0][0x23c] ;  /* 0x00008f0003057a20 */ /* 0x008fca0000410000 */
[----:B------:R-:W-:-:S05]  /*6720*/  FSEL R5, R5, RZ, P1 ;  /* 0x000000ff05057208 */ /* 0x000fca0000800000 */
[--C-:B------:R-:W-:Y:S02]  /*6730*/  FFMA.FTZ R2, R104, c[0x0][0x23c], -R5.reuse ;  /* 0x00008f0068027a23 */ /* 0x100fe40000010805 */
[--C-:B-----5:R-:W-:Y:S02]  /*6740*/  FFMA.FTZ R7, R108, c[0x0][0x23c], -R5.reuse ;  /* 0x00008f006c077a23 */ /* 0x120fe40000010805 */
[----:B------:R1:W-:Y:S08]  /*6750*/  MUFU.EX2 R110, R2 ;  /* 0x00000002006e7308 */ /* 0x0003f00000000800 */
[----:B------:R-:W3:Y:S01]  /*6760*/  MUFU.EX2 R9, R7 ;  /* 0x0000000700097308 */ /* 0x000ee20000000800 */
[----:B-1----:R-:W-:Y:S01]  /*6770*/  FFMA.FTZ R2, R113, c[0x0][0x23c], -R5 ;  /* 0x00008f0071027a23 */ /* 0x002fe20000010805 */
[----:B----4-:R-:W-:-:S06]  /*6780*/  MOV R113, R10 ;  /* 0x0000000a00717202 */ /* 0x010fcc0000000f00 */
[----:B------:R1:W4:Y:S01]  /*6790*/  MUFU.EX2 R7, R2 ;  /* 0x0000000200077308 */ /* 0x0003220000000800 */
[----:B--2---:R-:W-:Y:S02]  /*67a0*/  F2FP.PACK_AB R10, R208, R113 ;  /* 0x00000071d00a723e */ /* 0x004fe400000000ff */
[----:B---3--:R-:W-:-:S04]  /*67b0*/  MOV R4, R9 ;  /* 0x0000000900047202 */ /* 0x008fc80000000f00 */
[----:B------:R-:W-:Y:S01]  /*67c0*/  F2FP.PACK_AB R9, R110, R4 ;  /* 0x000000046e09723e */ /* 0x000fe200000000ff */
[----:B-1----:R-:W-:-:S04]  /*67d0*/  FFMA.FTZ R2, R111, c[0x0][0x23c], -R5 ;  /* 0x00008f006f027a23 */ /* 0x002fc80000010805 */
[----:B------:R1:W2:Y:S02]  /*67e0*/  MUFU.EX2 R209, R2 ;  /* 0x0000000200d17308 */ /* 0x0002a40000000800 */
[----:B-1----:R-:W-:-:S06]  /*67f0*/  FFMA.FTZ R2, R112, c[0x0][0x23c], -R6 ;  /* 0x00008f0070027a23 */ /* 0x002fcc0000010806 */
[----:B------:R1:W3:Y:S02]  /*6800*/  MUFU.EX2 R40, R2 ;  /* 0x0000000200287308 */ /* 0x0002e40000000800 */
[----:B-1----:R-:W-:Y:S01]  /*6810*/  FFMA.FTZ R2, R114, c[0x0][0x23c], -R6 ;  /* 0x00008f0072027a23 */ /* 0x002fe20000010806 */
[----:B----4-:R-:W-:-:S05]  /*6820*/  MOV R114, R7 ;  /* 0x0000000700727202 */ /* 0x010fca0000000f00 */
[----:B------:R1:W-:Y:S01]  /*6830*/  MUFU.EX2 R7, R0 ;  /* 0x0000000000077308 */ /* 0x0003e20000000800 */
[----:B--2---:R-:W-:-:S07]  /*6840*/  F2FP.PACK_AB R11, R209, R114 ;  /* 0x00000072d10b723e */ /* 0x004fce00000000ff */
[----:B------:R2:W-:Y:S01]  /*6850*/  MUFU.EX2 R210, R2 ;  /* 0x0000000200d27308 */ /* 0x0005e20000000800 */
[----:B-1----:R-:W-:-:S07]  /*6860*/  FFMA.FTZ R0, R118, c[0x0][0x23c], -R5 ;  /* 0x00008f0076007a23 */ /* 0x002fce0000010805 */
[----:B------:R1:W4:Y:S01]  /*6870*/  MUFU.EX2 R52, R0 ;  /* 0x0000000000347308 */ /* 0x0003220000000800 */
[----:B--2---:R-:W-:-:S04]  /*6880*/  MOV R2, R8 ;  /* 0x0000000800027202 */ /* 0x004fc80000000f00 */
[----:B------:R-:W-:-:S07]  /*6890*/  F2FP.PACK_AB R8, R106, R2 ;  /* 0x000000026a08723e */ /* 0x000fce00000000ff */
[----:B------:R-:W-:Y:S01]  /*68a0*/  HMMA.16816.F32 R32, R8, R24, RZ ;  /* 0x000000180820723c */ /* 0x000fe200000018ff */
[----:B-1----:R-:W-:Y:S01]  /*68b0*/  FFMA.FTZ R0, R117, c[0x0][0x23c], -R5 ;  /* 0x00008f0075007a23 */ /* 0x002fe20000010805 */
[----:B---3--:R-:W-:-:S03]  /*68c0*/  MOV R117, R40 ;  /* 0x0000002800757202 */ /* 0x008fc60000000f00 */
[----:B------:R1:W2:Y:S03]  /*68d0*/  MUFU.EX2 R115, R0 ;  /* 0x0000000000737308 */ /* 0x0002a60000000800 */
[C---:B------:R-:W-:Y:S01]  /*68e0*/  HMMA.16816.F32 R48, R8.reuse, R26, RZ ;  /* 0x0000001a0830723c */ /* 0x040fe200000018ff */
[----:B------:R-:W3:Y:S07]  /*68f0*/  LDSM.16.MT88.4 R24, [R134+0xa800] ;  /* 0x00a800008618783b */ /* 0x000eee0000004200 */
[----:B------:R-:W-:Y:S01]  /*6900*/  HMMA.16816.F32 R28, R8, R20, RZ ;  /* 0x00000014081c723c */ /* 0x000fe200000018ff */
[----:B-1----:R-:W-:-:S07]  /*6910*/  FFMA.FTZ R0, R120, c[0x0][0x23c], -R5 ;  /* 0x00008f0078007a23 */ /* 0x002fce0000010805 */
[C---:B------:R-:W-:Y:S01]  /*6920*/  HMMA.16816.F32 R44, R8.reuse, R22, RZ ;  /* 0x00000016082c723c */ /* 0x040fe200000018ff */
[----:B------:R1:W-:Y:S01]  /*6930*/  MUFU.EX2 R116, R0 ;  /* 0x0000000000747308 */ /* 0x0003e20000000800 */
[----:B------:R-:W5:Y:S06]  /*6940*/  LDSM.16.MT88.4 R20, [R213+0xa800] ;  /* 0x00a80000d514783b */ /* 0x000f6c0000004200 */
[C---:B------:R-:W-:Y:S08]  /*6950*/  HMMA.16816.F32 R40, R8.reuse, R16, RZ ;  /* 0x000000100828723c */ /* 0x040ff000000018ff */
[C---:B------:R-:W-:Y:S01]  /*6960*/  HMMA.16816.F32 R60, R8.reuse, R18, RZ ;  /* 0x00000012083c723c */ /* 0x040fe200000018ff */
[----:B-1----:R-:W-:Y:S01]  /*6970*/  FFMA.FTZ R0, R119, c[0x0][0x23c], -R5 ;  /* 0x00008f0077007a23 */ /* 0x002fe20000010805 */
[----:B------:R-:W1:Y:S03]  /*6980*/  LDSM.16.MT88.4 R16, [R135+0xa800] ;  /* 0x00a800008710783b */ /* 0x000e660000004200 */
[----:B------:R2:W2:Y:S03]  /*6990*/  MUFU.EX2 R108, R0 ;  /* 0x00000000006c7308 */ /* 0x0004a60000000800 */
[----:B------:R-:W-:Y:S01]  /*69a0*/  HMMA.16816.F32 R56, R8, R12, RZ ;  /* 0x0000000c0838723c */ /* 0x000fe200000018ff */
[----:B--2---:R-:W-:Y:S01]  /*69b0*/  FFMA.FTZ R0, R122, c[0x0][0x23c], -R6 ;  /* 0x00008f007a007a23 */ /* 0x004fe20000010806 */
[----:B----4-:R-:W-:-:S06]  /*69c0*/  MOV R122, R52 ;  /* 0x00000034007a7202 */ /* 0x010fcc0000000f00 */
[----:B------:R-:W-:Y:S01]  /*69d0*/  HMMA.16816.F32 R52, R8, R14, RZ ;  /* 0x0000000e0834723c */ /* 0x000fe200000018ff */
[----:B------:R2:W-:Y:S01]  /*69e0*/  MUFU.EX2 R109, R0 ;  /* 0x00000000006d7308 */ /* 0x0005e20000000800 */
[----:B------:R-:W4:Y:S05]  /*69f0*/  LDSM.16.MT88.4 R12, [R212+0xa800] ;  /* 0x00a80000d40c783b */ /* 0x000f2a0000004200 */
[----:B------:R-:W-:Y:S02]  /*6a00*/  F2FP.PACK_AB R8, R210, R117 ;  /* 0x00000075d208723e */ /* 0x000fe400000000ff */
[----:B------:R-:W-:Y:S02]  /*6a10*/  F2FP.PACK_AB R9, R115, R122 ;  /* 0x0000007a7309723e */ /* 0x000fe400000000ff */
[----:B------:R-:W-:-:S02]  /*6a20*/  F2FP.PACK_AB R10, R7, R206 ;  /* 0x000000ce070a723e */ /* 0x000fc400000000ff */
[----:B------:R-:W-:Y:S01]  /*6a30*/  F2FP.PACK_AB R11, R108, R116 ;  /* 0x000000746c0b723e */ /* 0x000fe200000000ff */
[----:B--2---:R-:W-:-:S06]  /*6a40*/  FFMA.FTZ R0, R125, c[0x0][0x23c], -R6 ;  /* 0x00008f007d007a23 */ /* 0x004fcc0000010806 */
[C---:B---3--:R-:W-:Y:S01]  /*6a50*/  HMMA.16816.F32 R72, R8.reuse, R26, R48 ;  /* 0x0000001a0848723c */ /* 0x048fe20000001830 */
[----:B------:R2:W3:Y:S07]  /*6a60*/  MUFU.EX2 R111, R0 ;  /* 0x00000000006f7308 */ /* 0x0004ee0000000800 */
[C---:B-----5:R-:W-:Y:S01]  /*6a70*/  HMMA.16816.F32 R48, R8.reuse, R20, R28 ;  /* 0x000000140830723c */ /* 0x060fe2000000181c */
[----:B------:R-:W5:Y:S07]  /*6a80*/  LDSM.16.MT88.4 R28, [R134+0xb000] ;  /* 0x00b00000861c783b */ /* 0x000f6e0000004200 */
[----:B-1----:R-:W-:Y:S01]  /*6a90*/  HMMA.16816.F32 R40, R8, R16, R40 ;  /* 0x000000100828723c */ /* 0x002fe20000001828 */
[----:B--2---:R-:W-:Y:S01]  /*6aa0*/  FFMA.FTZ R0, R124, c[0x0][0x23c], -R6 ;  /* 0x00008f007c007a23 */ /* 0x004fe20000010806 */
[----:B------:R-:W-:-:S03]  /*6ab0*/  MOV R124, R210 ;  /* 0x000000d2007c7202 */ /* 0x000fc60000000f00 */
[----:B------:R1:W-:Y:S03]  /*6ac0*/  MUFU.EX2 R118, R0 ;  /* 0x0000000000767308 */ /* 0x0003e60000000800 */
[C---:B------:R-:W-:Y:S01]  /*6ad0*/  HMMA.16816.F32 R76, R8.reuse, R18, R60 ;  /* 0x00000012084c723c */ /* 0x040fe2000000183c */
[----:B------:R-:W2:Y:S07]  /*6ae0*/  LDSM.16.MT88.4 R16, [R135+0xb000] ;  /* 0x00b000008710783b */ /* 0x000eae0000004200 */
[----:B------:R-:W-:Y:S01]  /*6af0*/  HMMA.16816.F32 R64, R8, R24, R32 ;  /* 0x000000180840723c */ /* 0x000fe20000001820 */
[----:B------:R-:W2:Y:S01]  /*6b00*/  LDSM.16.MT88.4 R24, [R213+0xb000] ;  /* 0x00b00000d518783b */ /* 0x000ea20000004200 */
[----:B-1----:R-:W-:Y:S01]  /*6b10*/  FFMA.FTZ R0, R126, c[0x0][0x23c], -R6 ;  /* 0x00008f007e007a23 */ /* 0x002fe20000010806 */
[----:B------:R-:W-:-:S05]  /*6b20*/  MOV R126, R115 ;  /* 0x00000073007e7202 */ /* 0x000fca0000000f00 */
[----:B------:R-:W-:Y:S01]  /*6b30*/  HMMA.16816.F32 R68, R8, R22, R44 ;  /* 0x000000160844723c */ /* 0x000fe2000000182c */
[----:B------:R1:W1:Y:S01]  /*6b40*/  MUFU.EX2 R119, R0 ;  /* 0x0000000000777308 */ /* 0x0002620000000800 */
[----:B------:R-:W-:-:S06]  /*6b50*/  MOV R115, R208 ;  /* 0x000000d000737202 */ /* 0x000fcc0000000f00 */
[C---:B----4-:R-:W-:Y:S08]  /*6b60*/  HMMA.16816.F32 R32, R8.reuse, R12, R56 ;  /* 0x0000000c0820723c */ /* 0x050ff00000001838 */
[----:B------:R-:W-:Y:S01]  /*6b70*/  HMMA.16816.F32 R20, R8, R14, R52 ;  /* 0x0000000e0814723c */ /* 0x000fe20000001834 */
[----:B-1----:R-:W-:Y:S01]  /*6b80*/  FFMA.FTZ R0, R131, c[0x0][0x23c], -R5 ;  /* 0x00008f0083007a23 */ /* 0x002fe20000010805 */
[----:B------:R-:W-:Y:S01]  /*6b90*/  MOV R131, R206 ;  /* 0x000000ce00837202 */ /* 0x000fe20000000f00 */
[----:B------:R-:W1:Y:S02]  /*6ba0*/  LDSM.16.MT88.4 R12, [R212+0xb000] ;  /* 0x00b00000d40c783b */ /* 0x000e640000004200 */
[----:B------:R4:W-:Y:S02]  /*6bb0*/  MUFU.EX2 R104, R0 ;  /* 0x0000000000687308 */ /* 0x0009e40000000800 */
[----:B---3--:R-:W-:-:S02]  /*6bc0*/  F2FP.PACK_AB R8, R111, R109 ;  /* 0x0000006d6f08723e */ /* 0x008fc400000000ff */
[----:B------:R-:W-:Y:S01]  /*6bd0*/  F2FP.PACK_AB R10, R119, R118 ;  /* 0x00000076770a723e */ /* 0x000fe200000000ff */
[----:B----4-:R-:W-:-:S04]  /*6be0*/  FFMA.FTZ R0, R130, c[0x0][0x23c], -R5 ;  /* 0x00008f0082007a23 */ /* 0x010fc80000010805 */
[----:B------:R3:W4:Y:S02]  /*6bf0*/  MUFU.EX2 R112, R0 ;  /* 0x0000000000707308 */ /* 0x0007240000000800 */
[----:B---3--:R-:W-:Y:S01]  /*6c00*/  FFMA.FTZ R0, R129, c[0x0][0x23c], -R5 ;  /* 0x00008f0081007a23 */ /* 0x008fe20000010805 */
[----:B----4-:R-:W-:-:S05]  /*6c10*/  F2FP.PACK_AB R9, R112, R104 ;  /* 0x000000687009723e */ /* 0x010fca00000000ff */
[----:B------:R3:W-:Y:S02]  /*6c20*/  MUFU.EX2 R120, R0 ;  /* 0x0000000000787308 */ /* 0x0007e40000000800 */
[----:B---3--:R-:W-:-:S06]  /*6c30*/  FFMA.FTZ R0, R128, c[0x0][0x23c], -R5 ;  /* 0x00008f0080007a23 */ /* 0x008fcc0000010805 */
[----:B------:R3:W4:Y:S02]  /*6c40*/  MUFU.EX2 R125, R0 ;  /* 0x00000000007d7308 */ /* 0x0007240000000800 */
[----:B---3--:R-:W-:Y:S01]  /*6c50*/  FFMA.FTZ R0, R133, c[0x0][0x23c], -R6 ;  /* 0x00008f0085007a23 */ /* 0x008fe20000010806 */
[----:B----4-:R-:W-:-:S05]  /*6c60*/  F2FP.PACK_AB R11, R125, R120 ;  /* 0x000000787d0b723e */ /* 0x010fca00000000ff */
[----:B------:R3:W-:Y:S02]  /*6c70*/  MUFU.EX2 R250, R0 ;  /* 0x0000000000fa7308 */ /* 0x0007e40000000800 */
[C---:B-----5:R-:W-:Y:S08]  /*6c80*/  HMMA.16816.F32 R60, R8.reuse, R30, R72 ;  /* 0x0000001e083c723c */ /* 0x060ff00000001848 */
[----:B--2---:R-:W-:Y:S01]  /*6c90*/  HMMA.16816.F32 R72, R8, R18, R76 ;  /* 0x000000120848723c */ /* 0x004fe2000000184c */
[----:B---3--:R-:W-:-:S06]  /*6ca0*/  FFMA.FTZ R0, R137, c[0x0][0x23c], -R6 ;  /* 0x00008f0089007a23 */ /* 0x008fcc0000010806 */
[----:B------:R-:W-:Y:S01]  /*6cb0*/  MOV R76, R116 ;  /* 0x00000074004c7202 */ /* 0x000fe20000000f00 */
[----:B------:R2:W-:Y:S01]  /*6cc0*/  MUFU.EX2 R251, R0 ;  /* 0x0000000000fb7308 */ /* 0x0005e20000000800 */
[----:B------:R-:W-:Y:S01]  /*6cd0*/  MOV R116, R209 ;  /* 0x000000d100747202 */ /* 0x000fe20000000f00 */
[----:B------:R-:W-:Y:S01]  /*6ce0*/  HMMA.16816.F32 R44, R8, R28, R64 ;  /* 0x0000001c082c723c */ /* 0x000fe20000001840 */
[----:B------:R-:W-:Y:S01]  /*6cf0*/  LDSM.16.MT88.4 R28, [R134+0xb800] ;  /* 0x00b80000861c783b */ /* 0x000fe20000004200 */
[----:B------:R-:W-:Y:S02]  /*6d00*/  MOV R79, R108 ;  /* 0x0000006c004f7202 */ /* 0x000fe40000000f00 */
[----:B------:R-:W-:-:S04]  /*6d10*/  MOV R77, R7 ;  /* 0x00000007004d7202 */ /* 0x000fc80000000f00 */
[----:B------:R-:W-:Y:S01]  /*6d20*/  HMMA.16816.F32 R48, R8, R24, R48 ;  /* 0x000000180830723c */ /* 0x000fe20000001830 */
[----:B--2---:R-:W-:-:S07]  /*6d30*/  FFMA.FTZ R0, R136, c[0x0][0x23c], -R6 ;  /* 0x00008f0088007a23 */ /* 0x004fce0000010806 */
[C---:B------:R-:W-:Y:S01]  /*6d40*/  HMMA.16816.F32 R64, R8.reuse, R26, R68 ;  /* 0x0000001a0840723c */ /* 0x040fe20000001844 */
[----:B------:R-:W2:Y:S01]  /*6d50*/  LDSM.16.MT88.4 R24, [R213+0xb800] ;  /* 0x00b80000d518783b */ /* 0x000ea20000004200 */
[----:B------:R3:W4:Y:S06]  /*6d60*/  MUFU.EX2 R211, R0 ;  /* 0x0000000000d37308 */ /* 0x00072c0000000800 */
[C---:B------:R-:W-:Y:S01]  /*6d70*/  HMMA.16816.F32 R40, R8.reuse, R16, R40 ;  /* 0x000000100828723c */ /* 0x040fe20000001828 */
[----:B------:R-:W5:Y:S07]  /*6d80*/  LDSM.16.MT88.4 R16, [R135+0xb800] ;  /* 0x00b800008710783b */ /* 0x000f6e0000004200 */
[----:B-1----:R-:W-:Y:S01]  /*6d90*/  HMMA.16816.F32 R32, R8, R12, R32 ;  /* 0x0000000c0820723c */ /* 0x002fe20000001820 */
[----:B---3--:R-:W-:Y:S01]  /*6da0*/  FFMA.FTZ R0, R138, c[0x0][0x23c], -R6 ;  /* 0x00008f008a007a23 */ /* 0x008fe20000010806 */
[----:B----4-:R-:W-:-:S03]  /*6db0*/  MOV R78, R211 ;  /* 0x000000d3004e7202 */ /* 0x010fc60000000f00 */
[----:B------:R1:W3:Y:S03]  /*6dc0*/  MUFU.EX2 R252, R0 ;  /* 0x0000000000fc7308 */ /* 0x0002e60000000800 */
[----:B------:R-:W-:Y:S01]  /*6dd0*/  HMMA.16816.F32 R20, R8, R14, R20 ;  /* 0x0000000e0814723c */ /* 0x000fe20000001814 */
[----:B------:R-:W4:Y:S06]  /*6de0*/  LDSM.16.MT88.4 R12, [R212+0xb800] ;  /* 0x00b80000d40c783b */ /* 0x000f2c0000004200 */
[----:B------:R-:W-:Y:S01]  /*6df0*/  F2FP.PACK_AB R8, R251, R250 ;  /* 0x000000fafb08723e */ /* 0x000fe200000000ff */
[----:B-1----:R-:W-:Y:S01]  /*6e00*/  FFMA.FTZ R0, R142, c[0x0][0x23c], -R5 ;  /* 0x00008f008e007a23 */ /* 0x002fe20000010805 */
[----:B---3--:R-:W-:-:S03]  /*6e10*/  F2FP.PACK_AB R10, R252, R78 ;  /* 0x0000004efc0a723e */ /* 0x008fc600000000ff */
        /* <DEDUP_REMOVED lines=16> */
[C---:B-----5:R-:W-:Y:S08]  /*6f20*/  HMMA.16816.F32 R52, R8.reuse, R16, R40 ;  /* 0x000000100834723c */ /* 0x060ff00000001828 */
[----:B------:R-:W-:Y:S01]  /*6f30*/  HMMA.16816.F32 R72, R8, R18, R72 ;  /* 0x000000120848723c */ /* 0x000fe20000001848 */
[----:B------:R-:W5:Y:S01]  /*6f40*/  LDSM.16.MT88.4 R16, [R135+0xc000] ;  /* 0x00c000008710783b */ /* 0x000f620000004200 */
[----:B-1----:R-:W-:-:S06]  /*6f50*/  FFMA.FTZ R0, R144, c[0x0][0x23c], -R6 ;  /* 0x00008f0090007a23 */ /* 0x002fcc0000010806 */
[C---:B----4-:R-:W-:Y:S01]  /*6f60*/  HMMA.16816.F32 R32, R8.reuse, R12, R32 ;  /* 0x0000000c0820723c */ /* 0x050fe20000001820 */
[----:B------:R1:W-:Y:S07]  /*6f70*/  MUFU.EX2 R242, R0 ;  /* 0x0000000000f27308 */ /* 0x0003ee0000000800 */
[C---:B------:R-:W-:Y:S01]  /*6f80*/  HMMA.16816.F32 R20, R8.reuse, R14, R20 ;  /* 0x0000000e0814723c */ /* 0x040fe20000001814 */
[----:B------:R-:W4:Y:S07]  /*6f90*/  LDSM.16.MT88.4 R12, [R212+0xc000] ;  /* 0x00c00000d40c783b */ /* 0x000f2e0000004200 */
        /* <DEDUP_REMOVED lines=29> */
[----:B------:R-:W-:Y:S01]  /*7170*/  LDSM.16.MT88.4 R32, [R134+0xe000] ;  /* 0x00e000008620783b */ /* 0x000fe20000004200 */
[----:B------:R1:W-:Y:S06]  /*7180*/  MUFU.EX2 R208, R0 ;  /* 0x0000000000d07308 */ /* 0x0003ec0000000800 */
        /* <DEDUP_REMOVED lines=35> */
[----:B-1----:R-:W-:Y:S01]  /*73c0*/  FFMA.FTZ R0, R160, c[0x0][0x23c], -R6 ;  /* 0x00008f00a0007a23 */ /* 0x002fe20000010806 */
[----:B------:R-:W-:-:S03]  /*73d0*/  MOV R160, R131 ;  /* 0x0000008300a07202 */ /* 0x000fc60000000f00 */
[----:B------:R1:W1:Y:S03]  /*73e0*/  MUFU.EX2 R153, R0 ;  /* 0x0000000000997308 */ /* 0x0002660000000800 */
[----:B------:R-:W-:Y:S01]  /*73f0*/  HMMA.16816.F32 R60, R8, R30, R60 ;  /* 0x0000001e083c723c */ /* 0x000fe2000000183c */
[----:B------:R-:W2:Y:S06]  /*7400*/  LDSM.16.MT88.4 R28, [R134+0xd000] ;  /* 0x00d00000861c783b */ /* 0x000eac0000004200 */
[----:B---3--:R-:W-:Y:S01]  /*7410*/  F2FP.PACK_AB R8, R152, R151 ;  /* 0x000000979808723e */ /* 0x008fe200000000ff */
[----:B-1----:R-:W-:Y:S01]  /*7420*/  FFMA.FTZ R0, R161, c[0x0][0x23c], -R5 ;  /* 0x00008f00a1007a23 */ /* 0x002fe20000010805 */
[----:B------:R-:W-:-:S02]  /*7430*/  MOV R161, R125 ;  /* 0x0000007d00a17202 */ /* 0x000fc40000000f00 */
[----:B------:R-:W-:Y:S01]  /*7440*/  F2FP.PACK_AB R10, R153, R155 ;  /* 0x0000009b990a723e */ /* 0x000fe200000000ff */
[----:B------:R1:W-:Y:S02]  /*7450*/  MUFU.EX2 R149, R0 ;  /* 0x0000000000957308 */ /* 0x0003e40000000800 */
[----:B-1----:R-:W-:Y:S01]  /*7460*/  FFMA.FTZ R0, R164, c[0x0][0x23c], -R5 ;  /* 0x00008f00a4007a23 */ /* 0x002fe20000010805 */
[----:B------:R-:W-:-:S05]  /*7470*/  MOV R164, R119 ;  /* 0x0000007700a47202 */ /* 0x000fca0000000f00 */
[----:B------:R1:W3:Y:S02]  /*7480*/  MUFU.EX2 R147, R0 ;  /* 0x0000000000937308 */ /* 0x0002e40000000800 */
[----:B-1----:R-:W-:Y:S01]  /*7490*/  FFMA.FTZ R0, R163, c[0x0][0x23c], -R5 ;  /* 0x00008f00a3007a23 */ /* 0x002fe20000010805 */
[----:B------:R-:W-:Y:S02]  /*74a0*/  MOV R163, R120 ;  /* 0x0000007800a37202 */ /* 0x000fe40000000f00 */
[----:B---3--:R-:W-:-:S03]  /*74b0*/  F2FP.PACK_AB R9, R147, R149 ;  /* 0x000000959309723e */ /* 0x008fc600000000ff */
        /* <DEDUP_REMOVED lines=32> */
[----:B-1----:R-:W-:-:S06]  /*76c0*/  FFMA.FTZ R0, R99, c[0x0][0x23c], -R5 ;  /* 0x00008f0063007a23 */ /* 0x002fcc0000010805 */
[----:B------:R1:W3:Y:S02]  /*76d0*/  MUFU.EX2 R141, R0 ;  /* 0x00000000008d7308 */ /* 0x0002e40000000800 */
[----:B-1----:R-:W-:Y:S01]  /*76e0*/  FFMA.FTZ R0, R98, c[0x0][0x23c], -R5 ;  /* 0x00008f0062007a23 */ /* 0x002fe20000010805 */
[----:B---3--:R-:W-:-:S05]  /*76f0*/  F2FP.PACK_AB R9, R141, R142 ;  /* 0x0000008e8d09723e */ /* 0x008fca00000000ff */
[----:B------:R1:W-:Y:S02]  /*7700*/  MUFU.EX2 R139, R0 ;  /* 0x00000000008b7308 */ /* 0x0003e40000000800 */
[----:B-1----:R-:W-:Y:S01]  /*7710*/  FFMA.FTZ R0, R80, c[0x0][0x23c], -R5 ;  /* 0x00008f0050007a23 */ /* 0x002fe20000010805 */
[----:B------:R-:W-:-:S05]  /*7720*/  MOV R80, R116 ;  /* 0x0000007400507202 */ /* 0x000fca0000000f00 */
[----:B------:R1:W3:Y:S02]  /*7730*/  MUFU.EX2 R140, R0 ;  /* 0x00000000008c7308 */ /* 0x0002e40000000800 */
[----:B-1----:R-:W-:Y:S01]  /*7740*/  FFMA.FTZ R0, R81, c[0x0][0x23c], -R6 ;  /* 0x00008f0051007a23 */ /* 0x002fe20000010806 */
[----:B------:R-:W-:Y:S02]  /*7750*/  MOV R81, R115 ;  /* 0x0000007300517202 */ /* 0x000fe40000000f00 */
[----:B---3--:R-:W-:-:S03]  /*7760*/  F2FP.PACK_AB R11, R140, R139 ;  /* 0x0000008b8c0b723e */ /* 0x008fc600000000ff */
[----:B------:R1:W-:Y:S04]  /*7770*/  MUFU.EX2 R137, R0 ;  /* 0x0000000000897308 */ /* 0x0003e80000000800 */
[C---:B--2---:R-:W-:Y:S08]  /*7780*/  HMMA.16816.F32 R48, R8.reuse, R24, R48 ;  /* 0x000000180830723c */ /* 0x044ff00000001830 */
[----:B------:R-:W-:Y:S01]  /*7790*/  HMMA.16816.F32 R64, R8, R26, R64 ;  /* 0x0000001a0840723c */ /* 0x000fe20000001840 */
[----:B-1----:R-:W-:Y:S01]  /*77a0*/  FFMA.FTZ R0, R170, c[0x0][0x23c], -R6 ;  /* 0x00008f00aa007a23 */ /* 0x002fe20000010806 */
[----:B------:R-:W-:-:S03]  /*77b0*/  MOV R170, R109 ;  /* 0x0000006d00aa7202 */ /* 0x000fc60000000f00 */
[----:B------:R1:W2:Y:S03]  /*77c0*/  MUFU.EX2 R138, R0 ;  /* 0x00000000008a7308 */ /* 0x0002a60000000800 */
[C---:B-----5:R-:W-:Y:S08]  /*77d0*/  HMMA.16816.F32 R52, R8.reuse, R16, R52 ;  /* 0x000000100834723c */ /* 0x060ff00000001834 */
[----:B------:R-:W-:Y:S01]  /*77e0*/  HMMA.16816.F32 R72, R8, R18, R72 ;  /* 0x000000120848723c */ /* 0x000fe20000001848 */
[----:B------:R-:W3:Y:S01]  /*77f0*/  LDSM.16.MT88.4 R16, [R135+0xe000] ;  /* 0x00e000008710783b */ /* 0x000ee20000004200 */
[----:B-1----:R-:W-:Y:S01]  /*7800*/  FFMA.FTZ R0, R82, c[0x0][0x23c], -R6 ;  /* 0x00008f0052007a23 */ /* 0x002fe20000010806 */
[----:B------:R-:W-:-:S05]  /*7810*/  MOV R82, R114 ;  /* 0x0000007200527202 */ /* 0x000fca0000000f00 */
[C---:B----4-:R-:W-:Y:S01]  /*7820*/  HMMA.16816.F32 R24, R8.reuse, R12, R40 ;  /* 0x0000000c0818723c */ /* 0x050fe20000001828 */
        /* <DEDUP_REMOVED lines=28> */
[----:B------:R1:W-:Y:S01]  /*79f0*/  MUFU.EX2 R125, R0 ;  /* 0x00000000007d7308 */ /* 0x0003e20000000800 */
[----:B------:R-:W-:-:S03]  /*7a00*/  FADD.FTZ R4, R4, R154 ;  /* 0x0000009a04047221 */ /* 0x000fc60000010000 */
[----:B---3--:R-:W-:Y:S01]  /*7a10*/  HMMA.16816.F32 R56, R8, R16, R52 ;  /* 0x000000100838723c */ /* 0x008fe20000001834 */
[----:B------:R-:W-:-:S04]  /*7a20*/  FADD.FTZ R4, R82, R4 ;  /* 0x0000000452047221 */ /* 0x000fc80000010000 */
[----:B------:R-:W-:-:S03]  /*7a30*/  FADD.FTZ R4, R80, R4 ;  /* 0x0000000450047221 */ /* 0x000fc60000010000 */
[C---:B------:R-:W-:Y:S01]  /*7a40*/  HMMA.16816.F32 R72, R8.reuse, R18, R72 ;  /* 0x000000120848723c */ /* 0x040fe20000001848 */
[----:B------:R-:W2:Y:S01]  /*7a50*/  LDSM.16.MT88.4 R16, [R135+0xe800] ;  /* 0x00e800008710783b */ /* 0x000ea20000004200 */
[----:B-1----:R-:W-:Y:S01]  /*7a60*/  FFMA.FTZ R0, R132, c[0x0][0x23c], -R6 ;  /* 0x00008f0084007a23 */ /* 0x002fe20000010806 */
[----:B------:R-:W-:Y:S01]  /*7a70*/  MOV R132, R106 ;  /* 0x0000006a00847202 */ /* 0x000fe20000000f00 */
[----:B------:R-:W-:Y:S02]  /*7a80*/  FADD.FTZ R4, R168, R4 ;  /* 0x00000004a8047221 */ /* 0x000fe40000010000 */
[----:B------:R1:W3:Y:S02]  /*7a90*/  MUFU.EX2 R126, R0 ;  /* 0x00000000007e7308 */ /* 0x0002e40000000800 */
[----:B----4-:R-:W-:Y:S01]  /*7aa0*/  HMMA.16816.F32 R24, R8, R12, R24 ;  /* 0x0000000c0818723c */ /* 0x010fe20000001818 */
[----:B------:R-:W-:-:S04]  /*7ab0*/  FADD.FTZ R2, R2, R132 ;  /* 0x0000008402027221 */ /* 0x000fc80000010000 */
[----:B------:R-:W-:-:S03]  /*7ac0*/  FADD.FTZ R2, R83, R2 ;  /* 0x0000000253027221 */ /* 0x000fc60000010000 */
[----:B------:R-:W-:Y:S01]  /*7ad0*/  HMMA.16816.F32 R20, R8, R14, R20 ;  /* 0x0000000e0814723c */ /* 0x000fe20000001814 */
[----:B------:R-:W4:Y:S01]  /*7ae0*/  LDSM.16.MT88.4 R12, [R212+0xe800] ;  /* 0x00e80000d40c783b */ /* 0x000f220000004200 */
[----:B------:R-:W-:Y:S02]  /*7af0*/  FADD.FTZ R2, R81, R2 ;  /* 0x0000000251027221 */ /* 0x000fe40000010000 */
[----:B-1----:R-:W-:-:S04]  /*7b00*/  FFMA.FTZ R0, R127, c[0x0][0x23c], -R6 ;  /* 0x00008f007f007a23 */ /* 0x002fc80000010806 */
[----:B------:R-:W-:Y:S01]  /*7b10*/  HMMA.16816.F32 R44, R8, R32, R44 ;  /* 0x00000020082c723c */ /* 0x000fe2000000182c */
[----:B------:R-:W-:Y:S01]  /*7b20*/  FADD.FTZ R2, R156, R2 ;  /* 0x000000029c027221 */ /* 0x000fe20000010000 */
[----:B------:R1:W-:Y:S03]  /*7b30*/  MUFU.EX2 R124, R0 ;  /* 0x00000000007c7308 */ /* 0x0003e60000000800 */
[----:B------:R-:W-:-:S03]  /*7b40*/  FADD.FTZ R2, R169, R2 ;  /* 0x00000002a9027221 */ /* 0x000fc60000010000 */
[----:B------:R-:W-:Y:S01]  /*7b50*/  HMMA.16816.F32 R60, R8, R34, R60 ;  /* 0x00000022083c723c */ /* 0x000fe2000000183c */
[----:B------:R-:W-:Y:S01]  /*7b60*/  FADD.FTZ R2, R160, R2 ;  /* 0x00000002a0027221 */ /* 0x000fe20000010000 */
[----:B------:R-:W-:-:S03]  /*7b70*/  MOV R160, R78 ;  /* 0x0000004e00a07202 */ /* 0x000fc60000000f00 */
[----:B------:R-:W-:-:S03]  /*7b80*/  FADD.FTZ R2, R77, R2 ;  /* 0x000000024d027221 */ /* 0x000fc60000010000 */
        /* <DEDUP_REMOVED lines=181> */
[----:B------:R-:W1:Y:S01]  /*86e0*/  LDSM.16.MT88.4 R16, [R213+0x11000] ;  /* 0x01100000d510783b */ /* 0x000e620000004200 */
[----:B------:R-:W-:-:S02]  /*86f0*/  FADD.FTZ R0, R157, R0 ;  /* 0x000000009d007221 */ /* 0x000fc40000010000 */
[----:B------:R-:W-:Y:S02]  /*8700*/  FADD.FTZ R2, R242, R2 ;  /* 0x00000002f2027221 */ /* 0x000fe40000010000 */
[----:B------:R-:W-:Y:S01]  /*8710*/  FADD.FTZ R0, R158, R0 ;  /* 0x000000009e007221 */ /* 0x000fe20000010000 */
[C---:B----4-:R-:W-:Y:S01]  /*8720*/  HMMA.16816.F32 R76, R8.reuse, R12, R76 ;  /* 0x0000000c084c723c */ /* 0x050fe2000000184c */
[----:B------:R-:W-:Y:S01]  /*8730*/  FADD.FTZ R2, R244, R2 ;  /* 0x00000002f4027221 */ /* 0x000fe20000010000 */
[----:B------:R-:W-:Y:S01]  /*8740*/  LDSM.16.MT88.4 R156, [R135+0x11800] ;  /* 0x01180000879c783b */ /* 0x000fe20000004200 */
[----:B------:R-:W-:Y:S02]  /*8750*/  FADD.FTZ R0, R149, R0 ;  /* 0x0000000095007221 */ /* 0x000fe40000010000 */
[----:B------:R-:W-:Y:S02]  /*8760*/  FADD.FTZ R2, R209, R2 ;  /* 0x00000002d1027221 */ /* 0x000fe40000010000 */
[----:B------:R-:W-:Y:S01]  /*8770*/  FADD.FTZ R0, R147, R0 ;  /* 0x0000000093007221 */ /* 0x000fe20000010000 */
[----:B------:R-:W-:Y:S01]  /*8780*/  HMMA.16816.F32 R32, R8, R14, R32 ;  /* 0x0000000e0820723c */ /* 0x000fe20000001820 */
[----:B------:R-:W-:Y:S01]  /*8790*/  FADD.FTZ R2, R211, R2 ;  /* 0x00000002d3027221 */ /* 0x000fe20000010000 */
[----:B------:R-:W2:Y:S01]  /*87a0*/  LDSM.16.MT88.4 R12, [R135+0x11000] ;  /* 0x01100000870c783b */ /* 0x000ea20000004200 */
        /* <DEDUP_REMOVED lines=26> */
[----:B------:R-:W-:Y:S02]  /*8950*/  FFMA.FTZ R4, R191, c[0x0][0x23c], -R6 ;  /* 0x00008f00bf047a23 */ /* 0x000fe40000010806 */
[----:B------:R-:W-:-:S02]  /*8960*/  FADD.FTZ R2, R136, R2 ;  /* 0x0000000288027221 */ /* 0x000fc40000010000 */
[----:B------:R-:W-:Y:S01]  /*8970*/  FADD.FTZ R0, R118, R0 ;  /* 0x0000000076007221 */ /* 0x000fe20000010000 */
        /* <DEDUP_REMOVED lines=48> */
[----:B------:R-:W-:Y:S02]  /*8c80*/  FADD.FTZ R2, R89, R2 ;  /* 0x0000000259027221 */ /* 0x000fe40000010000 */
[----:B----4-:R-:W-:Y:S02]  /*8c90*/  FADD.FTZ R0, R59, R0 ;  /* 0x000000003b007221 */ /* 0x010fe40000010000 */
        /* <DEDUP_REMOVED lines=11> */
[C---:B---3--:R-:W-:Y:S01]  /*8d50*/  F2FP.PACK_AB R11, R57.reuse, R58 ;  /* 0x0000003a390b723e */ /* 0x048fe200000000ff */
        /* <DEDUP_REMOVED lines=50> */
[----:B--2---:R-:W-:Y:S01]  /*9080*/  ULDC UR4, c[0x0][0x1a0] ;  /* 0x0000680000047ab9 */ /* 0x004fe20000000800 */
[----:B------:R-:W-:Y:S01]  /*9090*/  IADD3 R0, R207, -0x2, RZ ;  /* 0xfffffffecf007810 */ /* 0x000fe20007ffe0ff */
[----:B------:R-:W-:Y:S01]  /*90a0*/  ULEA UR4, -UR4, URZ, 0x8 ;  /* 0x0000003f04047291 */ /* 0x000fe2000f8e413f */
[----:B------:R-:W-:-:S02]  /*90b0*/  IMAD.MOV.U32 R133, RZ, RZ, R3 ;  /* 0x000000ffff857224 */ /* 0x000fc400078e0003 */
[----:B------:R-:W-:Y:S01]  /*90c0*/  IMAD.MOV.U32 R132, RZ, RZ, R36 ;  /* 0x000000ffff847224 */ /* 0x000fe200078e0024 */
[----:B------:R-:W-:Y:S01]  /*90d0*/  USHF.R.S32.HI UR6, URZ, 0x1f, UR4 ;  /* 0x0000001f3f067899 */ /* 0x000fe20008011404 */
[----:B------:R1:W-:Y:S01]  /*90e0*/  STL [R1], R0 ;  /* 0x0000000001007387 */ /* 0x0003e20000100800 */
[----:B------:R-:W-:-:S04]  /*90f0*/  MOV R2, UR4 ;  /* 0x0000000400027c02 */ /* 0x000fc80008000f00 */
[----:B-1----:R-:W-:-:S04]  /*9100*/  MOV R0, UR6 ;  /* 0x0000000600007c02 */ /* 0x002fc80008000f00 */
.L_x_2216:
        /* <DEDUP_REMOVED lines=12> */
[----:B------:R-:W2:Y:S01]  /*91d0*/  LDL.64 R10, [R1+0x8] ;  /* 0x00000800010a7983 */ /* 0x000ea20000100a00 */
[----:B------:R-:W-:Y:S03]  /*91e0*/  IABS R9, c[0x0][0x2d0] ;  /* 0x0000b40000097a13 */ /* 0x000fe60000000000 */
[C---:B------:R-:W-:Y:S01]  /*91f0*/  IADD3 R7, R5.reuse, 0x100, RZ ;  /* 0x0000010005077810 */ /* 0x040fe20007ffe0ff */
[----:B------:R-:W3:Y:S01]  /*9200*/  I2F.RP R2, R9 ;  /* 0x0000000900027306 */ /* 0x000ee20000209400 */
[----:B------:R-:W-:Y:S02]  /*9210*/  IABS R6, R5 ;  /* 0x0000000500067213 */ /* 0x000fe40000000000 */
[----:B------:R-:W-:Y:S02]  /*9220*/  IABS R4, R7 ;  /* 0x0000000700047213 */ /* 0x000fe40000000000 */
[----:B------:R-:W-:Y:S02]  /*9230*/  LOP3.LUT R5, R5, c[0x0][0x2d0], RZ, 0x3c, !PT ;  /* 0x0000b40005057a12 */ /* 0x000fe400078e3cff */
[----:B------:R-:W-:Y:S02]  /*9240*/  LOP3.LUT R7, R7, c[0x0][0x2d0], RZ, 0x3c, !PT ;  /* 0x0000b40007077a12 */ /* 0x000fe400078e3cff */
[----:B------:R-:W-:Y:S02]  /*9250*/  ISETP.GE.AND P0, PT, R5, RZ, PT ;  /* 0x000000ff0500720c */ /* 0x000fe40003f06270 */
[----:B------:R-:W-:Y:S01]  /*9260*/  ISETP.GE.AND P2, PT, R7, RZ, PT ;  /* 0x000000ff0700720c */ /* 0x000fe20003f46270 */
[----:B---3--:R-:W3:Y:S02]  /*9270*/  MUFU.RCP R2, R2 ;  /* 0x0000000200027308 */ /* 0x008ee40000001000 */
[----:B---3--:R-:W-:Y:S08]  /*9280*/  IADD3 R2, R2, 0xffffffe, RZ ;  /* 0x0ffffffe02027810 */ /* 0x008ff00007ffe0ff */
[----:B------:R-:W3:Y:S02]  /*9290*/  F2I.FTZ.U32.TRUNC.NTZ R3, R2 ;  /* 0x0000000200037305 */ /* 0x000ee4000021f000 */
[--C-:B---3--:R-:W-:Y:S02]  /*92a0*/  IMAD.MOV R0, RZ, RZ, -R3.reuse ;  /* 0x000000ffff007224 */ /* 0x108fe400078e0a03 */
        /* <DEDUP_REMOVED lines=30> */
[----:B------:R2:W3:Y:S04]  /*9490*/  LDG.E R7, [R4.64] ;  /* 0x0000000a04077981 */ /* 0x0004e8000c1e1900 */
[----:B--2---:R2:W3:Y:S02]  /*94a0*/  LDG.E R5, [R2.64] ;  /* 0x0000000a02057981 */ /* 0x0044e4000c1e1900 */
[----:B--2---:R-:W-:Y:S04]  /*94b0*/  IMAD.MOV.U32 R2, RZ, RZ, c[0x0][0x2d0] ;  /* 0x0000b400ff027624 */ /* 0x004fe800078e00ff */
[----:B------:R-:W-:Y:S05]  /*94c0*/  IMAD R0, R0, R2, -0x100 ;  /* 0xffffff0000007424 */ /* 0x000fea00078e0202 */
[----:B------:R-:W-:Y:S05]  /*94d0*/  SHF.R.S32.HI R2, RZ, 0x1f, R0 ;  /* 0x0000001fff027819 */ /* 0x000fea0000011400 */
[----:B------:R-:W-:Y:S02]  /*94e0*/  IMAD R4, R2, c[0x0][0x1a0], RZ ;  /* 0x0000680002047a24 */ /* 0x000fe400078e02ff */
[C---:B------:R-:W-:Y:S04]  /*94f0*/  IMAD.WIDE.U32 R2, R0.reuse, c[0x0][0x1a0], RZ ;  /* 0x0000680000027a25 */ /* 0x040fe800078e00ff */
[----:B------:R-:W-:Y:S04]  /*9500*/  IMAD R0, R0, c[0x0][0x1a4], R4 ;  /* 0x0000690000007a24 */ /* 0x000fe800078e0204 */
[----:B------:R-:W-:Y:S02]  /*9510*/  IMAD.IADD R3, R3, 0x1, R0 ;  /* 0x0000000103037824 */ /* 0x000fe400078e0200 */
[----:B---3--:R-:W-:Y:S04]  /*9520*/  IMAD.IADD R5, R7, 0x1, -R5 ;  /* 0x0000000107057824 */ /* 0x008fe800078e0a05 */
[C---:B------:R-:W-:Y:S01]  /*9530*/  IMAD.WIDE.U32 R2, R5.reuse, c[0x0][0x188], R2 ;  /* 0x0000620005027a25 */ /* 0x040fe200078e0002 */
[----:B------:R-:W-:Y:S05]  /*9540*/  SHF.R.S32.HI R4, RZ, 0x1f, R5 ;  /* 0x0000001fff047819 */ /* 0x000fea0000011405 */
[----:B------:R-:W-:Y:S04]  /*9550*/  IMAD R0, R4, c[0x0][0x188], RZ ;  /* 0x0000620004007a24 */ /* 0x000fe800078e02ff */
[----:B------:R-:W-:Y:S04]  /*9560*/  IMAD R0, R5, c[0x0][0x18c], R0 ;  /* 0x0000630005007a24 */ /* 0x000fe800078e0200 */
[----:B------:R-:W-:Y:S02]  /*9570*/  IMAD.IADD R0, R3, 0x1, R0 ;  /* 0x0000000103007824 */ /* 0x000fe400078e0200 */
.L_x_2213:
        /* <DEDUP_REMOVED lines=33> */
[----:B--2---:R-:W-:Y:S05]  /*9790*/  IADD3 R10, P0, R16, UR12, RZ ;  /* 0x0000000c100a7c10 */ /* 0x004fea000ff1e0ff */
[----:B------:R2:W-:Y:S04]  /*97a0*/  STL [R1+0x20], R11 ;  /* 0x0000200b01007387 */ /* 0x0005e80000100800 */
[----:B------:R1:W-:Y:S08]  /*97b0*/  LDGSTS.E.BYPASS.LTC128B.128 [R237+0xd800], [R18.64] ;  /* 0x0d80000012ed7fae */ /* 0x0003f0000b901d4a */
[----:B------:R1:W-:Y:S08]  /*97c0*/  LDGSTS.E.BYPASS.LTC128B.128 [R237+0xe000], [R20.64] ;  /* 0x0e00000014ed7fae */ /* 0x0003f0000b901d4a */
[----:B------:R1:W-:Y:S01]  /*97d0*/  LDGSTS.E.BYPASS.LTC128B.128 [R237+0xe800], [R16.64] ;  /* 0x0e80000010ed7fae */ /* 0x0003e2000b901d4a */
[----:B--2---:R-:W-:Y:S02]  /*97e0*/  IADD3.X R11, R17, UR7, RZ, P0, !PT ;  /* 0x00000007110b7c10 */ /* 0x004fe400087fe4ff */
[----:B---3--:R-:W-:Y:S05]  /*97f0*/  IADD3 R8, P0, R10, UR12, RZ ;  /* 0x0000000c0a087c10 */ /* 0x008fea000ff1e0ff */
[----:B------:R2:W-:Y:S01]  /*9800*/  LDGSTS.E.BYPASS.LTC128B.128 [R237+0xf000], [R10.64] ;  /* 0x0f0000000aed7fae */ /* 0x0005e2000b901d4a */
[----:B------:R-:W-:Y:S02]  /*9810*/  IADD3.X R9, R11, UR7, RZ, P0, !PT ;  /* 0x000000070b097c10 */ /* 0x000fe400087fe4ff */
[----:B----4-:R-:W-:Y:S04]  /*9820*/  IADD3 R6, P0, R8, UR12, RZ ;  /* 0x0000000c08067c10 */ /* 0x010fe8000ff1e0ff */
[----:B------:R-:W-:Y:S01]  /*9830*/  IADD3.X R7, R9, UR7, RZ, P0, !PT ;  /* 0x0000000709077c10 */ /* 0x000fe200087fe4ff */
[----:B------:R3:W-:Y:S01]  /*9840*/  LDGSTS.E.BYPASS.LTC128B.128 [R237+0xf800], [R8.64] ;  /* 0x0f80000008ed7fae */ /* 0x0007e2000b901d4a */
[----:B-1----:R-:W-:Y:S04]  /*9850*/  IADD3 R4, P0, R6, UR12, RZ ;  /* 0x0000000c06047c10 */ /* 0x002fe8000ff1e0ff */
[----:B------:R-:W-:Y:S02]  /*9860*/  IADD3.X R5, R7, UR7, RZ, P0, !PT ;  /* 0x0000000707057c10 */ /* 0x000fe400087fe4ff */
[----:B------:R-:W-:Y:S01]  /*9870*/  IADD3 R2, P0, R4, UR12, RZ ;  /* 0x0000000c04027c10 */ /* 0x000fe2000ff1e0ff */
[----:B------:R1:W-:Y:S03]  /*9880*/  LDGSTS.E.BYPASS.LTC128B.128 [R237+0x10000], [R6.64] ;  /* 0x1000000006ed7fae */ /* 0x0003e6000b901d4a */
[----:B------:R-:W-:Y:S05]  /*9890*/  IADD3.X R3, R5, UR7, RZ, P0, !PT ;  /* 0x0000000705037c10 */ /* 0x000fea00087fe4ff */
[----:B------:R1:W-:Y:S01]  /*98a0*/  LDGSTS.E.BYPASS.LTC128B.128 [R237+0x10800], [R4.64] ;  /* 0x1080000004ed7fae */ /* 0x0003e2000b901d4a */
[----:B--2---:R-:W-:Y:S04]  /*98b0*/  IADD3 R10, P0, R2, UR12, RZ ;  /* 0x0000000c020a7c10 */ /* 0x004fe8000ff1e0ff */
[----:B------:R-:W-:Y:S03]  /*98c0*/  IADD3.X R11, R3, UR7, RZ, P0, !PT ;  /* 0x00000007030b7c10 */ /* 0x000fe600087fe4ff */
[----:B------:R2:W-:Y:S08]  /*98d0*/  LDGSTS.E.BYPASS.LTC128B.128 [R237+0x11000], [R2.64] ;  /* 0x1100000002ed7fae */ /* 0x0005f0000b901d4a */
[----:B------:R3:W-:Y:S08]  /*98e0*/  LDGSTS.E.BYPASS.LTC128B.128 [R237+0x11800], [R10.64] ;  /* 0x118000000aed7fae */ /* 0x0007f0000b901d4a */
[----:B------:R-:W-:Y:S08]  /*98f0*/  LDSM.16.M88.4 R128, [R218] ;  /* 0x00000000da80783b */ /* 0x000ff00000000200 */
[----:B------:R-:W0:Y:S01]  /*9900*/  LDGDEPBAR ;  /* 0x00000000000079af */ /* 0x000e220000000000 */
[----:B--2--5:R-:W-:Y:S07]  /*9910*/  MOV R3, R22 ;  /* 0x0000001600037202 */ /* 0x024fee0000000f00 */
[----:B------:R-:W-:Y:S08]  /*9920*/  LDSM.16.M88.4 R16, [R216+0x800] ;  /* 0x00080000d810783b */ /* 0x000ff00000000200 */
[----:B---3--:R-:W1:Y:S08]  /*9930*/  LDSM.16.M88.4 R8, [R216] ;  /* 0x00000000d808783b */ /* 0x008e700000000200 */
[----:B------:R-:W2:Y:S08]  /*9940*/  LDSM.16.M88.4 R24, [R216+0x1000] ;  /* 0x00100000d818783b */ /* 0x000eb00000000200 */
[----:B------:R-:W3:Y:S08]  /*9950*/  LDSM.16.M88.4 R32, [R216+0x1800] ;  /* 0x00180000d820783b */ /* 0x000ef00000000200 */
[----:B------:R-:W4:Y:S08]  /*9960*/  LDSM.16.M88.4 R40, [R216+0x2000] ;  /* 0x00200000d828783b */ /* 0x000f300000000200 */
[----:B------:R-:W2:Y:S08]  /*9970*/  LDSM.16.M88.4 R48, [R216+0x2800] ;  /* 0x00280000d830783b */ /* 0x000eb00000000200 */
        /* <DEDUP_REMOVED lines=17> */
[C---:B----4-:R-:W-:Y:S07]  /*9a90*/  HMMA.16816.F32 R36, R128.reuse, R40, RZ ;  /* 0x000000288024723c */ /* 0x050fee00000018ff */
[----:B------:R-:W4:Y:S01]  /*9aa0*/  LDSM.16.M88.4 R168, [R216+0x7800] ;  /* 0x00780000d8a8783b */ /* 0x000f220000000200 */
[C---:B------:R-:W-:Y:S07]  /*9ab0*/  HMMA.16816.F32 R40, R128.reuse, R42, RZ ;  /* 0x0000002a8028723c */ /* 0x040fee00000018ff */
[----:B------:R-:W-:Y:S01]  /*9ac0*/  LDSM.16.M88.4 R172, [R221] ;  /* 0x00000000ddac783b */ /* 0x000fe20000000200 */
[C---:B------:R-:W-:Y:S07]  /*9ad0*/  HMMA.16816.F32 R44, R128.reuse, R48, RZ ;  /* 0x00000030802c723c */ /* 0x040fee00000018ff */
[----:B------:R-:W2:Y:S01]  /*9ae0*/  LDSM.16.M88.4 R176, [R215] ;  /* 0x00000000d7b0783b */ /* 0x000ea20000000200 */
[C---:B------:R-:W-:Y:S07]  /*9af0*/  HMMA.16816.F32 R48, R128.reuse, R50, RZ ;  /* 0x000000328030723c */ /* 0x040fee00000018ff */
[----:B------:R-:W2:Y:S01]  /*9b00*/  LDSM.16.M88.4 R180, [R215+0x800] ;  /* 0x00080000d7b4783b */ /* 0x000ea20000000200 */
[C---:B------:R-:W-:Y:S07]  /*9b10*/  HMMA.16816.F32 R52, R128.reuse, R56, RZ ;  /* 0x000000388034723c */ /* 0x040fee00000018ff */
[----:B------:R-:W2:Y:S01]  /*9b20*/  LDSM.16.M88.4 R184, [R215+0x1000] ;  /* 0x00100000d7b8783b */ /* 0x000ea20000000200 */
[C---:B------:R-:W-:Y:S07]  /*9b30*/  HMMA.16816.F32 R56, R128.reuse, R58, RZ ;  /* 0x0000003a8038723c */ /* 0x040fee00000018ff */
[----:B------:R-:W2:Y:S01]  /*9b40*/  LDSM.16.M88.4 R188, [R215+0x1800] ;  /* 0x00180000d7bc783b */ /* 0x000ea20000000200 */
[C---:B-1----:R-:W-:Y:S07]  /*9b50*/  HMMA.16816.F32 R60, R128.reuse, R64, RZ ;  /* 0x00000040803c723c */ /* 0x042fee00000018ff */
        /* <DEDUP_REMOVED lines=8> */
[----:B------:R-:W-:Y:S01]  /*9be0*/  LDSM.16.M88.4 R208, [R215+0x6000] ;  /* 0x00600000d7d0783b */ /* 0x000fe20000000200 */
        /* <DEDUP_REMOVED lines=11> */
[C---:B----4-:R-:W-:Y:S08]  /*9ca0*/  HMMA.16816.F32 R124, R128.reuse, R168, RZ ;  /* 0x000000a8807c723c */ /* 0x050ff000000018ff */
        /* <DEDUP_REMOVED lines=19> */
[----:B------:R-:W2:Y:S07]  /*9de0*/  LDSM.16.M88.4 R176, [R215+0x7800] ;  /* 0x00780000d7b0783b */ /* 0x000eae0000000200 */
[C---:B---3--:R-:W-:Y:S08]  /*9df0*/  HMMA.16816.F32 R52, R172.reuse, R180, R52 ;  /* 0x000000b4ac34723c */ /* 0x048ff00000001834 */
[C---:B------:R-:W-:Y:S01]  /*9e00*/  HMMA.16816.F32 R56, R172.reuse, R182, R56 ;  /* 0x000000b6ac38723c */ /* 0x040fe20000001838 */
[----:B------:R-:W-:Y:S07]  /*9e10*/  LDSM.16.M88.4 R180, [R219] ;  /* 0x00000000dbb4783b */ /* 0x000fee0000000200 */
[C---:B----4-:R-:W-:Y:S08]  /*9e20*/  HMMA.16816.F32 R60, R172.reuse, R184, R60 ;  /* 0x000000b8ac3c723c */ /* 0x050ff0000000183c */
[C---:B------:R-:W-:Y:S01]  /*9e30*/  HMMA.16816.F32 R64, R172.reuse, R186, R64 ;  /* 0x000000baac40723c */ /* 0x040fe20000001840 */
[----:B------:R-:W3:Y:S07]  /*9e40*/  LDSM.16.M88.4 R184, [R217] ;  /* 0x00000000d9b8783b */ /* 0x000eee0000000200 */
[C---:B------:R-:W-:Y:S08]  /*9e50*/  HMMA.16816.F32 R68, R172.reuse, R192, R68 ;  /* 0x000000c0ac44723c */ /* 0x040ff00000001844 */
        /* <DEDUP_REMOVED lines=17> */
[C---:B-1----:R-:W-:Y:S08]  /*9f70*/  HMMA.16816.F32 R116, R172.reuse, R168, R116 ;  /* 0x000000a8ac74723c */ /* 0x042ff00000001874 */
[C---:B------:R-:W-:Y:S01]  /*9f80*/  HMMA.16816.F32 R120, R172.reuse, R170, R120 ;  /* 0x000000aaac78723c */ /* 0x040fe20000001878 */
[----:B------:R-:W1:Y:S07]  /*9f90*/  LDSM.16.M88.4 R168, [R230] ;  /* 0x00000000e6a8783b */ /* 0x000e6e0000000200 */
[C---:B--2---:R-:W-:Y:S08]  /*9fa0*/  HMMA.16816.F32 R124, R172.reuse, R176, R124 ;  /* 0x000000b0ac7c723c */ /* 0x044ff0000000187c */
[----:B------:R-:W-:Y:S01]  /*9fb0*/  HMMA.16816.F32 R128, R172, R178, R128 ;  /* 0x000000b2ac80723c */ /* 0x000fe20000001880 */
[----:B------:R-:W2:Y:S07]  /*9fc0*/  LDSM.16.M88.4 R172, [R229] ;  /* 0x00000000e5ac783b */ /* 0x000eae0000000200 */
[C---:B---3--:R-:W-:Y:S01]  /*9fd0*/  HMMA.16816.F32 R4, R180.reuse, R184, R4 ;  /* 0x000000b8b404723c */ /* 0x048fe20000001804 */
[----:B------:R-:W3:Y:S07]  /*9fe0*/  LDSM.16.M88.4 R176, [R228] ;  /* 0x00000000e4b0783b */ /* 0x000eee0000000200 */
[C---:B------:R-:W-:Y:S01]  /*9ff0*/  HMMA.16816.F32 R8, R180.reuse, R186, R8 ;  /* 0x000000bab408723c */ /* 0x040fe20000001808 */
[----:B------:R-:W1:Y:S07]  /*a000*/  LDSM.16.M88.4 R184, [R227] ;  /* 0x00000000e3b8783b */ /* 0x000e6e0000000200 */
[C---:B----4-:R-:W-:Y:S08]  /*a010*/  HMMA.16816.F32 R12, R180.reuse, R188, R12 ;  /* 0x000000bcb40c723c */ /* 0x050ff0000000180c */
[C---:B------:R-:W-:Y:S01]  /*a020*/  HMMA.16816.F32 R16, R180.reuse, R190, R16 ;  /* 0x000000beb410723c */ /* 0x040fe20000001810 */
[----:B------:R-:W4:Y:S07]  /*a030*/  LDSM.16.M88.4 R188, [R226] ;  /* 0x00000000e2bc783b */ /* 0x000f2e0000000200 */
[C---:B------:R-:W-:Y:S08]  /*a040*/  HMMA.16816.F32 R20, R180.reuse, R192, R20 ;  /* 0x000000c0b414723c */ /* 0x040ff00000001814 */
[C---:B------:R-:W-:Y:S01]  /*a050*/  HMMA.16816.F32 R24, R180.reuse, R194, R24 ;  /* 0x000000c2b418723c */ /* 0x040fe20000001818 */
[----:B------:R-:W1:Y:S07]  /*a060*/  LDSM.16.M88.4 R192, [R225] ;  /* 0x00000000e1c0783b */ /* 0x000e6e0000000200 */
        /* <DEDUP_REMOVED lines=31> */
[----:B------:R-:W1:Y:S07]  /*a260*/  LDSM.16.M88.4 R168, [R214+0x800] ;  /* 0x00080000d6a8783b */ /* 0x000e6e0000000200 */
[C---:B------:R-:W-:Y:S08]  /*a270*/  HMMA.16816.F32 R4, R204.reuse, R208, R4 ;  /* 0x000000d0cc04723c */ /* 0x040ff00000001804 */
[C---:B------:R-:W-:Y:S11]  /*a280*/  HMMA.16816.F32 R8, R204.reuse, R210, R8 ;  /* 0x000000d2cc08723c */ /* 0x040ff60000001808 */
[----:B------:R-:W-:Y:S05]  /*a290*/  @!UPT UIADD3 URZ, URZ, URZ, URZ ;  /* 0x0000003f3f3ff290 */ /* 0x000fea000fffe03f */
[----:B------:R-:W-:Y:S02]  /*a2a0*/  FMUL.FTZ R4, R4, c[0x0][0x2ec] ;  /* 0x0000bb0004047a20 */ /* 0x000fe40000410000 */
[----:B------:R-:W-:Y:S02]  /*a2b0*/  FMUL.FTZ R5, R5, c[0x0][0x2ec] ;  /* 0x0000bb0005057a20 */ /* 0x000fe40000410000 */
[----:B------:R-:W2:Y:S01]  /*a2c0*/  MUFU.TANH R181, R4 ;  /* 0x0000000400b57308 */ /* 0x000ea20000002400 */
[----:B------:R-:W-:Y:S02]  /*a2d0*/  FMUL.FTZ R6, R6, c[0x0][0x2ec] ;  /* 0x0000bb0006067a20 */ /* 0x000fe40000410000 */
[----:B------:R-:W-:Y:S02]  /*a2e0*/  FMUL.FTZ R7, R7, c[0x0][0x2ec] ;  /* 0x0000bb0007077a20 */ /* 0x000fe40000410000 */
[----:B------:R-:W-:Y:S01]  /*a2f0*/  FMUL.FTZ R8, R8, c[0x0][0x2ec] ;  /* 0x0000bb0008087a20 */ /* 0x000fe20000410000 */
[C---:B-1----:R-:W-:Y:S03]  /*a300*/  HMMA.16816.F32 R12, R204.reuse, R168, R12 ;  /* 0x000000a8cc0c723c */ /* 0x042fe6000000180c */
[----:B------:R-:W-:Y:S01]  /*a310*/  FMUL.FTZ R9, R9, c[0x0][0x2ec] ;  /* 0x0000bb0009097a20 */ /* 0x000fe20000410000 */
[----:B------:R-:W1:Y:S01]  /*a320*/  MUFU.TANH R188, R5 ;  /* 0x0000000500bc7308 */ /* 0x000e620000002400 */
[----:B------:R-:W-:Y:S02]  /*a330*/  FMUL.FTZ R10, R10, c[0x0][0x2ec] ;  /* 0x0000bb000a0a7a20 */ /* 0x000fe40000410000 */
[----:B------:R-:W-:Y:S01]  /*a340*/  FMUL.FTZ R11, R11, c[0x0][0x2ec] ;  /* 0x0000bb000b0b7a20 */ /* 0x000fe20000410000 */
[C---:B------:R-:W-:Y:S06]  /*a350*/  HMMA.16816.F32 R16, R204.reuse, R170, R16 ;  /* 0x000000aacc10723c */ /* 0x040fec0000001810 */
[----:B------:R-:W3:Y:S10]  /*a360*/  MUFU.TANH R180, R6 ;  /* 0x0000000600b47308 */ /* 0x000ef40000002400 */
[----:B------:R4:W1:Y:S01]  /*a370*/  MUFU.TANH R187, R7 ;  /* 0x0000000700bb7308 */ /* 0x0008620000002400 */
[----:B------:R-:W-:Y:S02]  /*a380*/  FMUL.FTZ R12, R12, c[0x0][0x2ec] ;  /* 0x0000bb000c0c7a20 */ /* 0x000fe40000410000 */
[----:B------:R-:W-:Y:S02]  /*a390*/  FMUL.FTZ R13, R13, c[0x0][0x2ec] ;  /* 0x0000bb000d0d7a20 */ /* 0x000fe40000410000 */
[----:B------:R-:W-:Y:S02]  /*a3a0*/  FMUL.FTZ R14, R14, c[0x0][0x2ec] ;  /* 0x0000bb000e0e7a20 */ /* 0x000fe40000410000 */
[----:B------:R-:W-:Y:S02]  /*a3b0*/  FMUL.FTZ R15, R15, c[0x0][0x2ec] ;  /* 0x0000bb000f0f7a20 */ /* 0x000fe40000410000 */
[----:B------:R-:W-:Y:S01]  /*a3c0*/  FMUL.FTZ R16, R16, c[0x0][0x2ec] ;  /* 0x0000bb0010107a20 */ /* 0x000fe20000410000 */
[----:B------:R-:W1:Y:S01]  /*a3d0*/  MUFU.TANH R186, R8 ;  /* 0x0000000800ba7308 */ /* 0x000e620000002400 */
[----:B------:R-:W-:Y:S02]  /*a3e0*/  FMUL.FTZ R17, R17, c[0x0][0x2ec] ;  /* 0x0000bb0011117a20 */ /* 0x000fe40000410000 */
[----:B------:R-:W-:Y:S02]  /*a3f0*/  FMUL.FTZ R18, R18, c[0x0][0x2ec] ;  /* 0x0000bb0012127a20 */ /* 0x000fe40000410000 */
[----:B------:R-:W-:Y:S05]  /*a400*/  FMUL.FTZ R19, R19, c[0x0][0x2ec] ;  /* 0x0000bb0013137a20 */ /* 0x000fea0000410000 */
        /* <DEDUP_REMOVED lines=21> */
[----:B------:R-:W-:Y:S01]  /*a560*/  FMUL.FTZ R27, R27, c[0x0][0x2ec] ;  /* 0x0000bb001b1b7a20 */ /* 0x000fe20000410000 */
[C---:B-1----:R-:W-:Y:S06]  /*a570*/  HMMA.16816.F32 R28, R204.reuse, R8, R28 ;  /* 0x00000008cc1c723c */ /* 0x042fec000000181c */
[----:B------:R-:W1:Y:S02]  /*a580*/  MUFU.TANH R173, R18 ;  /* 0x0000001200ad7308 */ /* 0x000e640000002400 */
[C---:B------:R-:W-:Y:S01]  /*a590*/  HMMA.16816.F32 R32, R204.reuse, R10, R32 ;  /* 0x0000000acc20723c */ /* 0x040fe20000001820 */
[----:B------:R-:W1:Y:S07]  /*a5a0*/  LDSM.16.M88.4 R8, [R214+0x2800] ;  /* 0x00280000d608783b */ /* 0x000e6e0000000200 */
[----:B------:R-:W1:Y:S01]  /*a5b0*/  MUFU.TANH R172, R19 ;  /* 0x0000001300ac7308 */ /* 0x000e620000002400 */
[C---:B--2---:R-:W-:Y:S07]  /*a5c0*/  HMMA.16816.F32 R36, R204.reuse, R4, R36 ;  /* 0x00000004cc24723c */ /* 0x044fee0000001824 */
[----:B------:R-:W-:Y:S01]  /*a5d0*/  FMUL.FTZ R28, R28, c[0x0][0x2ec] ;  /* 0x0000bb001c1c7a20 */ /* 0x000fe20000410000 */
[C---:B------:R-:W-:Y:S01]  /*a5e0*/  HMMA.16816.F32 R40, R204.reuse, R6, R40 ;  /* 0x00000006cc28723c */ /* 0x040fe20000001828 */
[----:B------:R-:W2:Y:S01]  /*a5f0*/  MUFU.TANH R169, R20 ;  /* 0x0000001400a97308 */ /* 0x000ea20000002400 */
[----:B------:R-:W2:Y:S02]  /*a600*/  LDSM.16.M88.4 R4, [R214+0x3000] ;  /* 0x00300000d604783b */ /* 0x000ea40000000200 */
        /* <DEDUP_REMOVED lines=21> */
[C---:B--2---:R-:W-:Y:S01]  /*a760*/  HMMA.16816.F32 R52, R204.reuse, R4, R52 ;  /* 0x00000004cc34723c */ /* 0x044fe20000001834 */
[----:B---3--:R-:W2:Y:S02]  /*a770*/  LDL R32, [R1+0x28] ;  /* 0x0000280001207983 */ /* 0x008ea40000100800 */
[----:B------:R-:W-:Y:S02]  /*a780*/  FMUL.FTZ R43, R43, c[0x0][0x2ec] ;  /* 0x0000bb002b2b7a20 */ /* 0x000fe40000410000 */
[----:B------:R-:W-:Y:S03]  /*a790*/  FMUL.FTZ R44, R44, c[0x0][0x2ec] ;  /* 0x0000bb002c2c7a20 */ /* 0x000fe60000410000 */
[C---:B------:R-:W-:Y:S01]  /*a7a0*/  HMMA.16816.F32 R56, R204.reuse, R6, R56 ;  /* 0x00000006cc38723c */ /* 0x040fe20000001838 */
[----:B------:R3:W2:Y:S01]  /*a7b0*/  MUFU.TANH R174, R23 ;  /* 0x0000001700ae7308 */ /* 0x0006a20000002400 */
[----:B------:R-:W3:Y:S02]  /*a7c0*/  LDSM.16.M88.4 R4, [R214+0x4000] ;  /* 0x00400000d604783b */ /* 0x000ee40000000200 */
        /* <DEDUP_REMOVED lines=9> */
[----:B------:R-:W2:Y:S01]  /*a860*/  MUFU.TANH R25, R25 ;  /* 0x0000001900197308 */ /* 0x000ea20000002400 */
[----:B------:R-:W-:Y:S01]  /*a870*/  FMUL.FTZ R53, R53, c[0x0][0x2ec] ;  /* 0x0000bb0035357a20 */ /* 0x000fe20000410000 */
[C---:B-1----:R-:W-:Y:S03]  /*a880*/  HMMA.16816.F32 R60, R204.reuse, R8, R60 ;  /* 0x00000008cc3c723c */ /* 0x042fe6000000183c */
[----:B------:R-:W-:Y:S02]  /*a890*/  FMUL.FTZ R54, R54, c[0x0][0x2ec] ;  /* 0x0000bb0036367a20 */ /* 0x000fe40000410000 */
[----:B------:R-:W-:Y:S02]  /*a8a0*/  FMUL.FTZ R55, R55, c[0x0][0x2ec] ;  /* 0x0000bb0037377a20 */ /* 0x000fe40000410000 */
[----:B------:R-:W-:Y:S01]  /*a8b0*/  FMUL.FTZ R56, R56, c[0x0][0x2ec] ;  /* 0x0000bb0038387a20 */ /* 0x000fe20000410000 */
[----:B------:R-:W1:Y:S01]  /*a8c0*/  MUFU.TANH R26, R26 ;  /* 0x0000001a001a7308 */ /* 0x000e620000002400 */
[C---:B------:R-:W-:Y:S01]  /*a8d0*/  HMMA.16816.F32 R64, R204.reuse, R10, R64 ;  /* 0x0000000acc40723c */ /* 0x040fe20000001840 */
[----:B------:R-:W1:Y:S02]  /*a8e0*/  LDSM.16.M88.4 R8, [R214+0x4800] ;  /* 0x00480000d608783b */ /* 0x000e640000000200 */
[----:B------:R-:W-:Y:S02]  /*a8f0*/  FMUL.FTZ R57, R57, c[0x0][0x2ec] ;  /* 0x0000bb0039397a20 */ /* 0x000fe40000410000 */
[----:B------:R-:W-:Y:S02]  /*a900*/  FMUL.FTZ R58, R58, c[0x0][0x2ec] ;  /* 0x0000bb003a3a7a20 */ /* 0x000fe40000410000 */
[----:B------:R-:W-:Y:S02]  /*a910*/  FMUL.FTZ R59, R59, c[0x0][0x2ec] ;  /* 0x0000bb003b3b7a20 */ /* 0x000fe40000410000 */
[----:B------:R-:W1:Y:S01]  /*a920*/  MUFU.TANH R27, R27 ;  /* 0x0000001b001b7308 */ /* 0x000e620000002400 */
[C---:B---3--:R-:W-:Y:S05]  /*a930*/  HMMA.16816.F32 R68, R204.reuse, R4, R68 ;  /* 0x00000004cc44723c */ /* 0x048fea0000001844 */
[----:B------:R-:W-:Y:S02]  /*a940*/  FMUL.FTZ R63, R63, c[0x0][0x2ec] ;  /* 0x0000bb003f3f7a20 */ /* 0x000fe40000410000 */
[----:B------:R-:W-:Y:S01]  /*a950*/  FMUL.FTZ R60, R60, c[0x0][0x2ec] ;  /* 0x0000bb003c3c7a20 */ /* 0x000fe20000410000 */
[C---:B------:R-:W-:Y:S01]  /*a960*/  HMMA.16816.F32 R72, R204.reuse, R6, R72 ;  /* 0x00000006cc48723c */ /* 0x040fe20000001848 */
[----:B------:R3:W2:Y:S01]  /*a970*/  MUFU.TANH R185, R28 ;  /* 0x0000001c00b97308 */ /* 0x0006a20000002400 */
[----:B------:R-:W3:Y:S02]  /*a980*/  LDSM.16.M88.4 R4, [R214+0x5000] ;  /* 0x00500000d604783b */ /* 0x000ee40000000200 */
        /* <DEDUP_REMOVED lines=77> */
[C---:B---3--:R-:W-:Y:S05]  /*ae60*/  HMMA.16816.F32 R116, R204.reuse, R4, R116 ;  /* 0x00000004cc74723c */ /* 0x048fea0000001874 */
        /* <DEDUP_REMOVED lines=33> */
[----:B------:R-:W-:Y:S01]  /*b080*/  FMUL.FTZ R0, R131, c[0x0][0x2ec] ;  /* 0x0000bb0083007a20 */ /* 0x000fe20000410000 */
[----:B------:R-:W-:Y:S08]  /*b090*/  MOV R131, R3 ;  /* 0x0000000300837202 */ /* 0x000ff00000000f00 */
[----:B------:R3:W1:Y:S10]  /*b0a0*/  MUFU.TANH R242, R52 ;  /* 0x0000003400f27308 */ /* 0x0006740000002400 */
[----:B------:R3:W1:Y:S10]  /*b0b0*/  MUFU.TANH R243, R53 ;  /* 0x0000003500f37308 */ /* 0x0006740000002400 */
[----:B------:R3:W1:Y:S01]  /*b0c0*/  MUFU.TANH R244, R54 ;  /* 0x0000003600f47308 */ /* 0x0006620000002400 */
[----:B--2---:R-:W-:Y:S09]  /*b0d0*/  ISETP.GT.AND P0, PT, R131, R32, PT ;  /* 0x000000208300720c */ /* 0x004ff20003f04270 */
[----:B------:R3:W2:Y:S10]  /*b0e0*/  MUFU.TANH R245, R55 ;  /* 0x0000003700f57308 */ /* 0x0006b40000002400 */
        /* <DEDUP_REMOVED lines=75> */
[----:B------:R3:W1:Y:S01]  /*b5a0*/  MUFU.TANH R38, R0 ;  /* 0x0000000000267308 */ /* 0x0006620000002400 */
[----:B------:R-:W-:-:S05]  /*b5b0*/  @!P0 BRA `(.L_x_2214) ;  /* 0x000007a000008947 */ /* 0x000fca0003800000 */
[----:B--2-4-:R-:W-:Y:S02]  /*b5c0*/  ULDC UR6, c[0x0][0x198] ;  /* 0x0000660000067ab9 */ /* 0x014fe40000000800 */
[----:B------:R-:W-:Y:S04]  /*b5d0*/  ULEA UR6, -UR6, URZ, 0x8 ;  /* 0x0000003f06067291 */ /* 0x000fe8000f8e413f */
[----:B------:R-:W-:Y:S02]  /*b5e0*/  USHF.R.S32.HI UR4, URZ, 0x1f, UR6 ;  /* 0x0000001f3f047899 */ /* 0x000fe40008011406 */
[----:B------:R-:W-:Y:S04]  /*b5f0*/  MOV R2, UR6 ;  /* 0x0000000600027c02 */ /* 0x000fe80008000f00 */
[----:B---3--:R-:W-:Y:S01]  /*b600*/  MOV R0, UR4 ;  /* 0x0000000400007c02 */ /* 0x008fe20008000f00 */
[----:B------:R-:W-:-:S05]  /*b610*/  @P6 BRA `(.L_x_2215) ;  /* 0x000003c000006947 */ /* 0x000fca0003800000 */
[----:B------:R-:W-:Y:S01]  /*b620*/  IMAD.SHL.U32 R6, R131, 0x100, RZ ;  /* 0x0000010083067824 */ /* 0x000fe200078e00ff */
[----:B------:R-:W2:Y:S01]  /*b630*/  LDL.64 R12, [R1+0x8] ;  /* 0x00000800010c7983 */ /* 0x000ea20000100a00 */
[----:B------:R-:W-:Y:S03]  /*b640*/  IABS R9, c[0x0][0x2d0] ;  /* 0x0000b40000097a13 */ /* 0x000fe60000000000 */
[C---:B------:R-:W-:Y:S01]  /*b650*/  IADD3 R7, R6.reuse, -0x100, RZ ;  /* 0xffffff0006077810 */ /* 0x040fe20007ffe0ff */
        /* <DEDUP_REMOVED lines=56> */
.L_x_2215:
        /* <DEDUP_REMOVED lines=36> */
[----:B--2---:R-:W-:Y:S03]  /*bc20*/  IADD3 R10, P0, R16, UR9, RZ ;  /* 0x00000009100a7c10 */ /* 0x004fe6000ff1e0ff */
[----:B------:R2:W-:Y:S01]  /*bc30*/  LDGSTS.E.BYPASS.LTC128B.128 [R237+0x6800], [R16.64] ;  /* 0x0680000010ed7fae */ /* 0x0005e2000b901d4a */
[----:B---3--:R-:W-:Y:S02]  /*bc40*/  IADD3.X R11, R17, UR5, RZ, P0, !PT ;  /* 0x00000005110b7c10 */ /* 0x008fe400087fe4ff */
[----:B----4-:R-:W-:Y:S03]  /*bc50*/  IADD3 R8, P0, R10, UR9, RZ ;  /* 0x000000090a087c10 */ /* 0x010fe6000ff1e0ff */
[----:B------:R3:W-:Y:S01]  /*bc60*/  LDGSTS.E.BYPASS.LTC128B.128 [R237+0x7000], [R10.64] ;  /* 0x070000000aed7fae */ /* 0x0007e2000b901d4a */
[----:B------:R-:W-:Y:S02]  /*bc70*/  IADD3.X R9, R11, UR5, RZ, P0, !PT ;  /* 0x000000050b097c10 */ /* 0x000fe400087fe4ff */
[----:B-----5:R-:W-:Y:S03]  /*bc80*/  IADD3 R6, P0, R8, UR9, RZ ;  /* 0x0000000908067c10 */ /* 0x020fe6000ff1e0ff */
[----:B------:R2:W-:Y:S01]  /*bc90*/  LDGSTS.E.BYPASS.LTC128B.128 [R237+0x7800], [R8.64] ;  /* 0x0780000008ed7fae */ /* 0x0005e2000b901d4a */
[----:B------:R-:W-:Y:S02]  /*bca0*/  IADD3.X R7, R9, UR5, RZ, P0, !PT ;  /* 0x0000000509077c10 */ /* 0x000fe400087fe4ff */
[----:B-1----:R-:W-:Y:S03]  /*bcb0*/  IADD3 R4, P0, R6, UR9, RZ ;  /* 0x0000000906047c10 */ /* 0x002fe6000ff1e0ff */
[----:B------:R2:W-:Y:S01]  /*bcc0*/  LDGSTS.E.BYPASS.LTC128B.128 [R237+0x8000], [R6.64] ;  /* 0x0800000006ed7fae */ /* 0x0005e2000b901d4a */
[----:B------:R-:W-:Y:S02]  /*bcd0*/  IADD3.X R5, R7, UR5, RZ, P0, !PT ;  /* 0x0000000507057c10 */ /* 0x000fe400087fe4ff */
[----:B------:R-:W-:Y:S03]  /*bce0*/  IADD3 R2, P0, R4, UR9, RZ ;  /* 0x0000000904027c10 */ /* 0x000fe6000ff1e0ff */
[----:B------:R2:W-:Y:S01]  /*bcf0*/  LDGSTS.E.BYPASS.LTC128B.128 [R237+0x8800], [R4.64] ;  /* 0x0880000004ed7fae */ /* 0x0005e2000b901d4a */
[----:B------:R-:W-:Y:S05]  /*bd00*/  IADD3.X R3, R5, UR5, RZ, P0, !PT ;  /* 0x0000000505037c10 */ /* 0x000fea00087fe4ff */
[----:B------:R2:W-:Y:S01]  /*bd10*/  LDGSTS.E.BYPASS.LTC128B.128 [R237+0x9000], [R2.64] ;  /* 0x0900000002ed7fae */ /* 0x0005e2000b901d4a */
[----:B---3--:R-:W-:Y:S04]  /*bd20*/  IADD3 R10, P0, R2, UR9, RZ ;  /* 0x00000009020a7c10 */ /* 0x008fe8000ff1e0ff */
[----:B------:R-:W-:Y:S05]  /*bd30*/  IADD3.X R11, R3, UR5, RZ, P0, !PT ;  /* 0x00000005030b7c10 */ /* 0x000fea00087fe4ff */
[----:B------:R2:W-:Y:S04]  /*bd40*/  LDGSTS.E.BYPASS.LTC128B.128 [R237+0x9800], [R10.64] ;  /* 0x098000000aed7fae */ /* 0x0005e8000b901d4a */
[----:B------:R-:W0:Y:S02]  /*bd50*/  LDGDEPBAR ;  /* 0x00000000000079af */ /* 0x000e240000000000 */
.L_x_2214:
[----:B--234-:R-:W-:Y:S01]  /*bd60*/  FMNMX.FTZ R0, R181, R132, !PT ;  /* 0x00000084b5007209 */ /* 0x01cfe20007810000 */
[----:B------:R-:W-:Y:S01]  /*bd70*/  LDSM.16.MT88.4 R12, [R134+0xa000] ;  /* 0x00a00000860c783b */ /* 0x000fe20000004200 */
[----:B-1----:R-:W-:Y:S02]  /*bd80*/  MOV R130, R22 ;  /* 0x0000001600827202 */ /* 0x002fe40000000f00 */
        /* <DEDUP_REMOVED lines=144> */
[----:B------:R-:W-:Y:S01]  /*c690*/  FADD.FTZ R2, -R36, R132 ;  /* 0x0000008424027221 */ /* 0x000fe20000010100 */
[----:B------:R-:W-:Y:S02]  /*c6a0*/  MOV R132, R32 ;  /* 0x0000002000847202 */ /* 0x000fe40000000f00 */
[----:B------:R-:W-:Y:S01]  /*c6b0*/  FSEL R39, R39, RZ, P0 ;  /* 0x000000ff27277208 */ /* 0x000fe20000000000 */
[----:B------:R-:W-:Y:S01]  /*c6c0*/  FMUL.FTZ R0, R2, c[0x0][0x23c] ;  /* 0x00008f0002007a20 */ /* 0x000fe20000410000 */
[----:B------:R-:W-:Y:S03]  /*c6d0*/  FSETP.NEU.FTZ.AND P0, PT, R3, -INF , PT ;  /* 0xff8000000300780b */ /* 0x000fe60003f1d000 */
[----:B------:R1:W2:Y:S01]  /*c6e0*/  MUFU.EX2 R2, R0 ;  /* 0x0000000000027308 */ /* 0x0002a20000000800 */
[--C-:B------:R-:W-:Y:S01]  /*c6f0*/  FFMA.FTZ R4, R181, c[0x0][0x23c], -R39.reuse ;  /* 0x00008f00b5047a23 */ /* 0x100fe20000010827 */
[----:B------:R-:W-:Y:S01]  /*c700*/  FSEL R60, R60, RZ, P0 ;  /* 0x000000ff3c3c7208 */ /* 0x000fe20000000000 */
[--C-:B------:R-:W-:Y:S02]  /*c710*/  FFMA.FTZ R7, R186, c[0x0][0x23c], -R39.reuse ;  /* 0x00008f00ba077a23 */ /* 0x100fe40000010827 */
[--C-:B------:R-:W-:Y:S02]  /*c720*/  FFMA.FTZ R6, R179, c[0x0][0x23c], -R39.reuse ;  /* 0x00008f00b3067a23 */ /* 0x100fe40000010827 */
[--C-:B------:R-:W-:Y:S02]  /*c730*/  FFMA.FTZ R32, R190, c[0x0][0x23c], -R60.reuse ;  /* 0x00008f00be207a23 */ /* 0x100fe4000001083c */
[----:B------:R-:W-:Y:S01]  /*c740*/  FFMA.FTZ R61, R193, c[0x0][0x23c], -R39 ;  /* 0x00008f00c13d7a23 */ /* 0x000fe20000010827 */
[----:B------:R3:W-:Y:S01]  /*c750*/  MUFU.EX2 R181, R4 ;  /* 0x0000000400b57308 */ /* 0x0007e20000000800 */
[----:B------:R-:W-:Y:S01]  /*c760*/  MOV R193, R131 ;  /* 0x0000008300c17202 */ /* 0x000fe20000000f00 */
[--C-:B------:R-:W-:Y:S08]  /*c770*/  FFMA.FTZ R37, R37, c[0x0][0x23c], -R60.reuse ;  /* 0x00008f0025257a23 */ /* 0x100ff0000001083c */
[----:B------:R4:W-:Y:S01]  /*c780*/  MUFU.EX2 R16, R6 ;  /* 0x0000000600107308 */ /* 0x0009e20000000800 */
[----:B-1----:R-:W-:Y:S01]  /*c790*/  FADD.FTZ R0, -R3, R133 ;  /* 0x0000008503007221 */ /* 0x002fe20000010100 */
[----:B------:R-:W-:Y:S01]  /*c7a0*/  MOV R133, R33 ;  /* 0x0000002100857202 */ /* 0x000fe20000000f00 */
[----:B--2---:R-:W-:Y:S02]  /*c7b0*/  FMUL.FTZ R33, R2, R165 ;  /* 0x000000a502217220 */ /* 0x004fe40000410000 */
[----:B------:R-:W-:Y:S05]  /*c7c0*/  FMUL.FTZ R0, R0, c[0x0][0x23c] ;  /* 0x00008f0000007a20 */ /* 0x000fea0000410000 */
[----:B------:R1:W-:Y:S01]  /*c7d0*/  MUFU.EX2 R207, R32 ;  /* 0x0000002000cf7308 */ /* 0x0003e20000000800 */
[--C-:B---3--:R-:W-:Y:S09]  /*c7e0*/  FFMA.FTZ R4, R188, c[0x0][0x23c], -R39.reuse ;  /* 0x00008f00bc047a23 */ /* 0x108ff20000010827 */
[----:B------:R2:W3:Y:S01]  /*c7f0*/  MUFU.EX2 R188, R4 ;  /* 0x0000000400bc7308 */ /* 0x0004e20000000800 */
[--C-:B----4-:R-:W-:Y:S09]  /*c800*/  FFMA.FTZ R6, R173, c[0x0][0x23c], -R60.reuse ;  /* 0x00008f00ad067a23 */ /* 0x110ff2000001083c */
[----:B------:R-:W4:Y:S01]  /*c810*/  MUFU.EX2 R0, R0 ;  /* 0x0000000000007308 */ /* 0x000f220000000800 */
[----:B-1----:R-:W-:Y:S09]  /*c820*/  FMUL.FTZ R32, R2, R164 ;  /* 0x000000a402207220 */ /* 0x002ff20000410000 */
[----:B------:R1:W-:Y:S01]  /*c830*/  MUFU.EX2 R10, R6 ;  /* 0x00000006000a7308 */ /* 0x0003e20000000800 */
[--C-:B--2---:R-:W-:Y:S01]  /*c840*/  FFMA.FTZ R4, R180, c[0x0][0x23c], -R60.reuse ;  /* 0x00008f00b4047a23 */ /* 0x104fe2000001083c */
[----:B---3--:R-:W-:Y:S08]  /*c850*/  F2FP.PACK_AB R40, R188, R181 ;  /* 0x000000b5bc28723e */ /* 0x008ff000000000ff */
[----:B------:R2:W-:Y:S01]  /*c860*/  MUFU.EX2 R62, R4 ;  /* 0x00000004003e7308 */ /* 0x0005e20000000800 */
[C---:B----4-:R-:W-:Y:S02]  /*c870*/  FMUL.FTZ R18, R0.reuse, R150 ;  /* 0x0000009600127220 */ /* 0x050fe40000410000 */
[C---:B------:R-:W-:Y:S02]  /*c880*/  FMUL.FTZ R19, R0.reuse, R151 ;  /* 0x0000009700137220 */ /* 0x040fe40000410000 */
[C---:B------:R-:W-:Y:S05]  /*c890*/  FMUL.FTZ R35, R0.reuse, R167 ;  /* 0x000000a700237220 */ /* 0x040fea0000410000 */
[----:B------:R-:W-:Y:S01]  /*c8a0*/  MUFU.EX2 R180, R7 ;  /* 0x0000000700b47308 */ /* 0x000fe20000000800 */
[----:B-1----:R-:W-:Y:S02]  /*c8b0*/  FMUL.FTZ R6, R0, R138 ;  /* 0x0000008a00067220 */ /* 0x002fe40000410000 */
[--C-:B--2---:R-:W-:Y:S07]  /*c8c0*/  FFMA.FTZ R4, R187, c[0x0][0x23c], -R60.reuse ;  /* 0x00008f00bb047a23 */ /* 0x104fee000001083c */
[----:B------:R1:W2:Y:S02]  /*c8d0*/  MUFU.EX2 R187, R4 ;  /* 0x0000000400bb7308 */ /* 0x0002a40000000800 */
[--C-:B-1----:R-:W-:Y:S01]  /*c8e0*/  FFMA.FTZ R4, R184, c[0x0][0x23c], -R39.reuse ;  /* 0x00008f00b8047a23 */ /* 0x102fe20000010827 */
[----:B--2---:R-:W-:Y:S07]  /*c8f0*/  F2FP.PACK_AB R41, R187, R62 ;  /* 0x0000003ebb29723e */ /* 0x004fee00000000ff */
[----:B------:R1:W2:Y:S02]  /*c900*/  MUFU.EX2 R5, R4 ;  /* 0x0000000400057308 */ /* 0x0002a40000000800 */
[--C-:B-1----:R-:W-:Y:S01]  /*c910*/  FFMA.FTZ R4, R183, c[0x0][0x23c], -R60.reuse ;  /* 0x00008f00b7047a23 */ /* 0x102fe2000001083c */
[----:B--2---:R-:W-:Y:S01]  /*c920*/  MOV R179, R5 ;  /* 0x0000000500b37202 */ /* 0x004fe20000000f00 */
[--C-:B------:R-:W-:Y:S06]  /*c930*/  FFMA.FTZ R5, R178, c[0x0][0x23c], -R39.reuse ;  /* 0x00008f00b2057a23 */ /* 0x100fec0000010827 */
[----:B------:R1:W-:Y:S01]  /*c940*/  MUFU.EX2 R183, R4 ;  /* 0x0000000400b77308 */ /* 0x0003e20000000800 */
[----:B------:R-:W-:Y:S09]  /*c950*/  F2FP.PACK_AB R42, R179, R180 ;  /* 0x000000b4b32a723e */ /* 0x000ff200000000ff */
[----:B------:R2:W-:Y:S01]  /*c960*/  MUFU.EX2 R11, R5 ;  /* 0x00000005000b7308 */ /* 0x0005e20000000800 */
[--C-:B-1----:R-:W-:Y:S09]  /*c970*/  FFMA.FTZ R4, R182, c[0x0][0x23c], -R60.reuse ;  /* 0x00008f00b6047a23 */ /* 0x102ff2000001083c */
[----:B------:R1:W3:Y:S01]  /*c980*/  MUFU.EX2 R8, R4 ;  /* 0x0000000400087308 */ /* 0x0002e20000000800 */
[----:B--2---:R-:W-:Y:S02]  /*c990*/  FMUL.FTZ R5, R2, R137 ;  /* 0x0000008902057220 */ /* 0x004fe40000410000 */
[--C-:B-1----:R-:W-:Y:S01]  /*c9a0*/  FFMA.FTZ R4, R177, c[0x0][0x23c], -R60.reuse ;  /* 0x00008f00b1047a23 */ /* 0x102fe2000001083c */
[----:B---3--:R-:W-:Y:S01]  /*c9b0*/  MOV R178, R8 ;  /* 0x0000000800b27202 */ /* 0x008fe20000000f00 */
[--C-:B------:R-:W-:Y:S01]  /*c9c0*/  FFMA.FTZ R8, R169, c[0x0][0x23c], -R39.reuse ;  /* 0x00008f00a9087a23 */ /* 0x100fe20000010827 */
[----:B------:R-:W-:Y:S04]  /*c9d0*/  MOV R177, R34 ;  /* 0x0000002200b17202 */ /* 0x000fe80000000f00 */
[----:B------:R1:W-:Y:S01]  /*c9e0*/  MUFU.EX2 R17, R4 ;  /* 0x0000000400117308 */ /* 0x0003e20000000800 */
[----:B------:R-:W-:Y:S01]  /*c9f0*/  F2FP.PACK_AB R43, R178, R183 ;  /* 0x000000b7b22b723e */ /* 0x000fe200000000ff */
[--C-:B------:R-:W-:Y:S08]  /*ca00*/  FFMA.FTZ R34, R191, c[0x0][0x23c], -R60.reuse ;  /* 0x00008f00bf227a23 */ /* 0x100ff0000001083c */
[----:B------:R2:W-:Y:S10]  /*ca10*/  MUFU.EX2 R121, R8 ;  /* 0x0000000800797308 */ /* 0x0005f40000000800 */
[----:B------:R3:W-:Y:S01]  /*ca20*/  MUFU.EX2 R191, R34 ;  /* 0x0000002200bf7308 */ /* 0x0007e20000000800 */
[--C-:B-1----:R-:W-:Y:S09]  /*ca30*/  FFMA.FTZ R4, R176, c[0x0][0x23c], -R60.reuse ;  /* 0x00008f00b0047a23 */ /* 0x102ff2000001083c */
[----:B------:R1:W4:Y:S01]  /*ca40*/  MUFU.EX2 R9, R4 ;  /* 0x0000000400097308 */ /* 0x0003220000000800 */
[--C-:B--2---:R-:W-:Y:S09]  /*ca50*/  FFMA.FTZ R8, R170, c[0x0][0x23c], -R60.reuse ;  /* 0x00008f00aa087a23 */ /* 0x104ff2000001083c */
[----:B------:R2:W-:Y:S01]  /*ca60*/  MUFU.EX2 R118, R8 ;  /* 0x0000000800767308 */ /* 0x0005e20000000800 */
[----:B---3--:R-:W-:Y:S02]  /*ca70*/  FMUL.FTZ R34, R0, R166 ;  /* 0x000000a600227220 */ /* 0x008fe40000410000 */
[--C-:B-1----:R-:W-:Y:S07]  /*ca80*/  FFMA.FTZ R4, R175, c[0x0][0x23c], -R39.reuse ;  /* 0x00008f00af047a23 */ /* 0x102fee0000010827 */
[----:B------:R1:W3:Y:S01]  /*ca90*/  MUFU.EX2 R7, R4 ;  /* 0x0000000400077308 */ /* 0x0002e20000000800 */
[C---:B--2---:R-:W-:Y:S01]  /*caa0*/  FMUL.FTZ R8, R2.reuse, R140 ;  /* 0x0000008c02087220 */ /* 0x044fe20000410000 */
[----:B----4-:R-:W-:Y:S01]  /*cab0*/  MOV R140, R9 ;  /* 0x00000009008c7202 */ /* 0x010fe20000000f00 */
[----:B------:R-:W-:Y:S01]  /*cac0*/  FMUL.FTZ R9, R2, R141 ;  /* 0x0000008d02097220 */ /* 0x000fe20000410000 */
[----:B------:R-:W-:Y:S01]  /*cad0*/  MOV R141, R11 ;  /* 0x0000000b008d7202 */ /* 0x000fe20000000f00 */
[C---:B------:R-:W-:Y:S02]  /*cae0*/  FMUL.FTZ R11, R0.reuse, R143 ;  /* 0x0000008f000b7220 */ /* 0x040fe40000410000 */
[--C-:B-1----:R-:W-:Y:S01]  /*caf0*/  FFMA.FTZ R4, R171, c[0x0][0x23c], -R39.reuse ;  /* 0x00008f00ab047a23 */ /* 0x102fe20000010827 */
[----:B---3--:R-:W-:Y:S01]  /*cb00*/  MOV R137, R7 ;  /* 0x0000000700897202 */ /* 0x008fe20000000f00 */
[----:B------:R-:W-:Y:S02]  /*cb10*/  FMUL.FTZ R7, R0, R139 ;  /* 0x0000008b00077220 */ /* 0x000fe40000410000 */
[----:B------:R1:W2:Y:S02]  /*cb20*/  MUFU.EX2 R129, R4 ;  /* 0x0000000400817308 */ /* 0x0002a40000000800 */
[--C-:B-1----:R-:W-:Y:S08]  /*cb30*/  FFMA.FTZ R4, R172, c[0x0][0x23c], -R60.reuse ;  /* 0x00008f00ac047a23 */ /* 0x102ff0000001083c */
[----:B------:R1:W3:Y:S02]  /*cb40*/  MUFU.EX2 R122, R4 ;  /* 0x00000004007a7308 */ /* 0x0002e40000000800 */
[--C-:B-1----:R-:W-:Y:S08]  /*cb50*/  FFMA.FTZ R4, R168, c[0x0][0x23c], -R39.reuse ;  /* 0x00008f00a8047a23 */ /* 0x102ff00000010827 */
[----:B------:R1:W-:Y:S02]  /*cb60*/  MUFU.EX2 R127, R4 ;  /* 0x00000004007f7308 */ /* 0x0003e40000000800 */
[----:B-1----:R-:W-:Y:S01]  /*cb70*/  FMUL.FTZ R4, R2, R136 ;  /* 0x0000008802047220 */ /* 0x002fe20000410000 */
[----:B------:R-:W-:Y:S01]  /*cb80*/  MOV R136, R10 ;  /* 0x0000000a00887202 */ /* 0x000fe20000000f00 */
[--C-:B------:R-:W-:Y:S06]  /*cb90*/  FFMA.FTZ R10, R174, c[0x0][0x23c], -R60.reuse ;  /* 0x00008f00ae0a7a23 */ /* 0x100fec000001083c */
[----:B------:R1:W-:Y:S01]  /*cba0*/  MUFU.EX2 R128, R10 ;  /* 0x0000000a00807308 */ /* 0x0003e20000000800 */
[C---:B------:R-:W-:Y:S07]  /*cbb0*/  HMMA.16816.F32 R4, R40.reuse, R12, R4 ;  /* 0x0000000c2804723c */ /* 0x040fee0000001804 */
[--C-:B------:R-:W-:Y:S02]  /*cbc0*/  FFMA.FTZ R12, R24, c[0x0][0x23c], -R39.reuse ;  /* 0x00008f00180c7a23 */ /* 0x100fe40000010827 */
[C---:B------:R-:W-:Y:S02]  /*cbd0*/  FMUL.FTZ R13, R2.reuse, R145 ;  /* 0x00000091020d7220 */ /* 0x040fe40000410000 */
[----:B------:R4:W-:Y:S01]  /*cbe0*/  MUFU.EX2 R138, R12 ;  /* 0x0000000c008a7308 */ /* 0x0009e20000000800 */
[--C-:B------:R-:W-:Y:S01]  /*cbf0*/  FFMA.FTZ R24, R27, c[0x0][0x23c], -R60.reuse ;  /* 0x00008f001b187a23 */ /* 0x100fe2000001083c */
[----:B------:R-:W-:Y:S01]  /*cc00*/  MOV R145, R17 ;  /* 0x0000001100917202 */ /* 0x000fe20000000f00 */
[----:B------:R-:W-:Y:S02]  /*cc10*/  FMUL.FTZ R17, R2, R149 ;  /* 0x0000009502117220 */ /* 0x000fe40000410000 */
[C---:B------:R-:W-:Y:S05]  /*cc20*/  FMUL.FTZ R27, R0.reuse, R159 ;  /* 0x0000009f001b7220 */ /* 0x040fea0000410000 */
[----:B------:R5:W2:Y:S01]  /*cc30*/  MUFU.EX2 R143, R24 ;  /* 0x00000018008f7308 */ /* 0x000aa20000000800 */
[----:B-1----:R-:W-:Y:S07]  /*cc40*/  FMUL.FTZ R10, R0, R142 ;  /* 0x0000008e000a7220 */ /* 0x002fee0000410000 */
[C---:B------:R-:W-:Y:S03]  /*cc50*/  HMMA.16816.F32 R8, R40.reuse, R14, R8 ;  /* 0x0000000e2808723c */ /* 0x040fe60000001808 */
[----:B----4-:R-:W-:Y:S04]  /*cc60*/  FMUL.FTZ R12, R2, R144 ;  /* 0x00000090020c7220 */ /* 0x010fe80000410000 */
[C---:B------:R-:W-:Y:S01]  /*cc70*/  FMUL.FTZ R14, R0.reuse, R146 ;  /* 0x00000092000e7220 */ /* 0x040fe20000410000 */
[----:B------:R-:W-:Y:S01]  /*cc80*/  MOV R146, R16 ;  /* 0x0000001000927202 */ /* 0x000fe20000000f00 */
[----:B------:R-:W-:Y:S03]  /*cc90*/  FMUL.FTZ R15, R0, R147 ;  /* 0x00000093000f7220 */ /* 0x000fe60000410000 */
[--C-:B------:R-:W-:Y:S01]  /*cca0*/  FFMA.FTZ R16, R25, c[0x0][0x23c], -R39.reuse ;  /* 0x00008f0019107a23 */ /* 0x100fe20000010827 */
[----:B------:R-:W-:Y:S01]  /*ccb0*/  MOV R147, R178 ;  /* 0x000000b200937202 */ /* 0x000fe20000000f00 */
[----:B------:R-:W-:Y:S02]  /*ccc0*/  FMUL.FTZ R25, R2, R157 ;  /* 0x0000009d02197220 */ /* 0x000fe40000410000 */
[----:B------:R1:W-:Y:S01]  /*ccd0*/  MUFU.EX2 R142, R16 ;  /* 0x00000010008e7308 */ /* 0x0003e20000000800 */
[C---:B------:R-:W-:Y:S03]  /*cce0*/  HMMA.16816.F32 R12, R40.reuse, R20, R12 ;  /* 0x00000014280c723c */ /* 0x040fe6000000180c */
[--C-:B-----5:R-:W-:Y:S04]  /*ccf0*/  FFMA.FTZ R24, R185, c[0x0][0x23c], -R39.reuse ;  /* 0x00008f00b9187a23 */ /* 0x120fe80000010827 */
[--C-:B------:R-:W-:Y:S02]  /*cd00*/  FFMA.FTZ R20, R26, c[0x0][0x23c], -R60.reuse ;  /* 0x00008f001a147a23 */ /* 0x100fe4000001083c */
[----:B------:R4:W-:Y:S03]  /*cd10*/  MUFU.EX2 R144, R24 ;  /* 0x0000001800907308 */ /* 0x0009e60000000800 */
[----:B------:R-:W-:Y:S02]  /*cd20*/  FMUL.FTZ R21, R2, R153 ;  /* 0x0000009902157220 */ /* 0x000fe40000410000 */
[----:B------:R-:W-:Y:S05]  /*cd30*/  FMUL.FTZ R26, R0, R158 ;  /* 0x0000009e001a7220 */ /* 0x000fea0000410000 */
[----:B------:R5:W-:Y:S01]  /*cd40*/  MUFU.EX2 R139, R20 ;  /* 0x00000014008b7308 */ /* 0x000be20000000800 */
[C---:B-1----:R-:W-:Y:S01]  /*cd50*/  FMUL.FTZ R16, R2.reuse, R148 ;  /* 0x0000009402107220 */ /* 0x042fe20000410000 */
[----:B------:R-:W-:Y:S06]  /*cd60*/  MOV R148, R179 ;  /* 0x000000b300947202 */ /* 0x000fec0000000f00 */
[C---:B------:R-:W-:Y:S03]  /*cd70*/  HMMA.16816.F32 R16, R40.reuse, R22, R16 ;  /* 0x000000162810723c */ /* 0x040fe60000001810 */
[----:B----4-:R-:W-:Y:S04]  /*cd80*/  FMUL.FTZ R24, R2, R156 ;  /* 0x0000009c02187220 */ /* 0x010fe80000410000 */
[C---:B------:R-:W-:Y:S02]  /*cd90*/  FMUL.FTZ R22, R0.reuse, R154 ;  /* 0x0000009a00167220 */ /* 0x040fe40000410000 */
[----:B------:R-:W-:Y:S03]  /*cda0*/  FMUL.FTZ R23, R0, R155 ;  /* 0x0000009b00177220 */ /* 0x000fe60000410000 */
[C---:B-----5:R-:W-:Y:S07]  /*cdb0*/  FMUL.FTZ R20, R2.reuse, R152 ;  /* 0x0000009802147220 */ /* 0x060fee0000410000 */
        /* <DEDUP_REMOVED lines=8> */
[C---:B------:R-:W-:Y:S07]  /*ce40*/  HMMA.16816.F32 R28, R40.reuse, R44, R28 ;  /* 0x0000002c281c723c */ /* 0x040fee000000181c */
[--C-:B------:R-:W-:Y:S01]  /*ce50*/  FFMA.FTZ R44, R192, c[0x0][0x23c], -R39.reuse ;  /* 0x00008f00c02c7a23 */ /* 0x100fe20000010827 */
[----:B------:R-:W-:Y:S01]  /*ce60*/  HMMA.16816.F32 R32, R40, R46, R32 ;  /* 0x0000002e2820723c */ /* 0x000fe20000001820 */
[----:B------:R1:W-:Y:S06]  /*ce70*/  MUFU.EX2 R192, R61 ;  /* 0x0000003d00c07308 */ /* 0x0003ec0000000800 */
[----:B------:R-:W-:Y:S02]  /*ce80*/  F2FP.PACK_AB R40, R141, R146 ;  /* 0x000000928d28723e */ /* 0x000fe400000000ff */
[----:B------:R-:W-:Y:S02]  /*ce90*/  F2FP.PACK_AB R41, R140, R145 ;  /* 0x000000918c29723e */ /* 0x000fe400000000ff */
[----:B------:R5:W4:Y:S01]  /*cea0*/  MUFU.EX2 R190, R44 ;  /* 0x0000002c00be7308 */ /* 0x000b220000000800 */
[----:B--2---:R-:W-:Y:S02]  /*ceb0*/  F2FP.PACK_AB R42, R129, R137 ;  /* 0x00000089812a723e */ /* 0x004fe400000000ff */
[----:B---3--:R-:W-:Y:S07]  /*cec0*/  F2FP.PACK_AB R43, R122, R136 ;  /* 0x000000887a2b723e */ /* 0x008fee00000000ff */
[C---:B------:R-:W-:Y:S03]  /*ced0*/  HMMA.16816.F32 R4, R40.reuse, R48, R4 ;  /* 0x000000302804723c */ /* 0x040fe60000001804 */
[--C-:B-1----:R-:W-:Y:S01]  /*cee0*/  FFMA.FTZ R61, R202, c[0x0][0x23c], -R39.reuse ;  /* 0x00008f00ca3d7a23 */ /* 0x102fe20000010827 */
[----:B------:R-:W-:Y:S03]  /*cef0*/  MOV R202, R143 ;  /* 0x0000008f00ca7202 */ /* 0x000fe60000000f00 */
[--C-:B------:R-:W-:Y:S01]  /*cf00*/  FFMA.FTZ R48, R194, c[0x0][0x23c], -R60.reuse ;  /* 0x00008f00c2307a23 */ /* 0x100fe2000001083c */
[C---:B------:R-:W-:Y:S03]  /*cf10*/  HMMA.16816.F32 R8, R40.reuse, R50, R8 ;  /* 0x000000322808723c */ /* 0x040fe60000001808 */
[----:B------:R1:W-:Y:S01]  /*cf20*/  MUFU.EX2 R185, R48 ;  /* 0x0000003000b97308 */ /* 0x0003e20000000800 */
[----:B------:R-:W-:Y:S01]  /*cf30*/  MOV R194, R132 ;  /* 0x0000008400c27202 */ /* 0x000fe20000000f00 */
[----:B-----5:R-:W2:Y:S03]  /*cf40*/  LDSM.16.MT88.4 R44, [R212+0xa800] ;  /* 0x00a80000d42c783b */ /* 0x020ea60000004200 */
[C---:B------:R-:W-:Y:S03]  /*cf50*/  HMMA.16816.F32 R12, R40.reuse, R52, R12 ;  /* 0x00000034280c723c */ /* 0x040fe6000000180c */
[----:B------:R-:W-:Y:S04]  /*cf60*/  ISETP.GT.AND P0, PT, R193, R194, PT ;  /* 0x000000c2c100720c */ /* 0x000fe80003f04270 */
[--C-:B------:R-:W-:Y:S01]  /*cf70*/  FFMA.FTZ R52, R196, c[0x0][0x23c], -R39.reuse ;  /* 0x00008f00c4347a23 */ /* 0x100fe20000010827 */
[C---:B------:R-:W-:Y:S03]  /*cf80*/  HMMA.16816.F32 R16, R40.reuse, R54, R16 ;  /* 0x000000362810723c */ /* 0x040fe60000001810 */
[----:B------:R3:W-:Y:S05]  /*cf90*/  MUFU.EX2 R186, R52 ;  /* 0x0000003400ba7308 */ /* 0x0007ea0000000800 */
[C---:B------:R-:W-:Y:S04]  /*cfa0*/  HMMA.16816.F32 R20, R40.reuse, R56, R20 ;  /* 0x000000382814723c */ /* 0x040fe80000001814 */
[--C-:B-1----:R-:W-:Y:S01]  /*cfb0*/  FFMA.FTZ R48, R195, c[0x0][0x23c], -R60.reuse ;  /* 0x00008f00c3307a23 */ /* 0x102fe2000001083c */
[----:B------:R-:W-:Y:S02]  /*cfc0*/  MOV R195, R130 ;  /* 0x0000008200c37202 */ /* 0x000fe40000000f00 */
[--C-:B------:R-:W-:Y:S01]  /*cfd0*/  FFMA.FTZ R56, R198, c[0x0][0x23c], -R60.reuse ;  /* 0x00008f00c6387a23 */ /* 0x100fe2000001083c */
[----:B------:R1:W5:Y:S01]  /*cfe0*/  MUFU.EX2 R189, R48 ;  /* 0x0000003000bd7308 */ /* 0x0003620000000800 */
[C---:B------:R-:W-:Y:S03]  /*cff0*/  HMMA.16816.F32 R24, R40.reuse, R58, R24 ;  /* 0x0000003a2818723c */ /* 0x040fe60000001818 */
[----:B----4-:R-:W-:Y:S06]  /*d000*/  MOV R198, R168 ;  /* 0x000000a800c67202 */ /* 0x010fec0000000f00 */
[----:B------:R4:W-:Y:S03]  /*d010*/  MUFU.EX2 R182, R56 ;  /* 0x0000003800b67308 */ /* 0x0009e60000000800 */
[--C-:B---3--:R-:W-:Y:S01]  /*d020*/  FFMA.FTZ R52, R197, c[0x0][0x23c], -R39.reuse ;  /* 0x00008f00c5347a23 */ /* 0x108fe20000010827 */
[C---:B--2---:R-:W-:Y:S03]  /*d030*/  HMMA.16816.F32 R28, R40.reuse, R44, R28 ;  /* 0x0000002c281c723c */ /* 0x044fe6000000181c */
[----:B------:R-:W-:Y:S03]  /*d040*/  MOV R197, R133 ;  /* 0x0000008500c57202 */ /* 0x000fe60000000f00 */
[----:B------:R2:W3:Y:S01]  /*d050*/  MUFU.EX2 R184, R52 ;  /* 0x0000003400b87308 */ /* 0x0004e20000000800 */
[--C-:B------:R-:W-:Y:S01]  /*d060*/  FFMA.FTZ R44, R199, c[0x0][0x23c], -R60.reuse ;  /* 0x00008f00c72c7a23 */ /* 0x100fe2000001083c */
[----:B------:R-:W-:Y:S01]  /*d070*/  HMMA.16816.F32 R32, R40, R46, R32 ;  /* 0x0000002e2820723c */ /* 0x000fe20000001820 */
[----:B-1----:R-:W1:Y:S03]  /*d080*/  LDSM.16.MT88.4 R48, [R134+0xb000] ;  /* 0x00b000008630783b */ /* 0x002e660000004200 */
[----:B------:R-:W-:Y:S02]  /*d090*/  MOV R199, R144 ;  /* 0x0000009000c77202 */ /* 0x000fe40000000f00 */
[----:B------:R-:W-:Y:S02]  /*d0a0*/  MOV R144, R177 ;  /* 0x000000b100907202 */ /* 0x000fe40000000f00 */
[----:B------:R3:W1:Y:S01]  /*d0b0*/  MUFU.EX2 R178, R44 ;  /* 0x0000002c00b27308 */ /* 0x0006620000000800 */
[----:B------:R-:W-:Y:S03]  /*d0c0*/  F2FP.PACK_AB R40, R127, R121 ;  /* 0x000000797f28723e */ /* 0x000fe600000000ff */
[----:B------:R-:W-:Y:S01]  /*d0d0*/  F2FP.PACK_AB R41, R128, R118 ;  /* 0x000000768029723e */ /* 0x000fe200000000ff */
[----:B----4-:R-:W-:Y:S01]  /*d0e0*/  LDSM.16.MT88.4 R56, [R135+0xb000] ;  /* 0x00b000008738783b */ /* 0x010fe20000004200 */
[----:B------:R-:W-:Y:S02]  /*d0f0*/  F2FP.PACK_AB R42, R142, R138 ;  /* 0x0000008a8e2a723e */ /* 0x000fe400000000ff */
[----:B------:R-:W-:Y:S02]  /*d100*/  F2FP.PACK_AB R43, R143, R139 ;  /* 0x0000008b8f2b723e */ /* 0x000fe400000000ff */
[----:B------:R4:W-:Y:S01]  /*d110*/  MUFU.EX2 R177, R61 ;  /* 0x0000003d00b17308 */ /* 0x0009e20000000800 */
[----:B------:R-:W-:Y:S02]  /*d120*/  MOV R196, R144 ;  /* 0x0000009000c47202 */ /* 0x000fe40000000f00 */
[----:B--2---:R-:W2:Y:S08]  /*d130*/  LDSM.16.MT88.4 R52, [R213+0xb000] ;  /* 0x00b00000d534783b */ /* 0x004eb00000004200 */
[----:B---3--:R-:W3:Y:S01]  /*d140*/  LDSM.16.MT88.4 R44, [R212+0xb000] ;  /* 0x00b00000d42c783b */ /* 0x008ee20000004200 */
[C---:B-1----:R-:W-:Y:S03]  /*d150*/  HMMA.16816.F32 R4, R40.reuse, R48, R4 ;  /* 0x000000302804723c */ /* 0x042fe60000001804 */
[--C-:B----4-:R-:W-:Y:S01]  /*d160*/  FFMA.FTZ R61, R238, c[0x0][0x23c], -R60.reuse ;  /* 0x00008f00ee3d7a23 */ /* 0x110fe2000001083c */
[----:B------:R-:W-:Y:S03]  /*d170*/  MOV R238, R121 ;  /* 0x0000007900ee7202 */ /* 0x000fe60000000f00 */
[----:B------:R1:W-:Y:S01]  /*d180*/  MUFU.EX2 R172, R61 ;  /* 0x0000003d00ac7308 */ /* 0x0003e20000000800 */
[--C-:B------:R-:W-:Y:S01]  /*d190*/  FFMA.FTZ R48, R200, c[0x0][0x23c], -R39.reuse ;  /* 0x00008f00c8307a23 */ /* 0x100fe20000010827 */
[C---:B------:R-:W-:Y:S03]  /*d1a0*/  HMMA.16816.F32 R8, R40.reuse, R50, R8 ;  /* 0x000000322808723c */ /* 0x040fe60000001808 */
[----:B------:R-:W-:Y:S05]  /*d1b0*/  MOV R200, R142 ;  /* 0x0000008e00c87202 */ /* 0x000fea0000000f00 */
[----:B------:R4:W3:Y:S01]  /*d1c0*/  MUFU.EX2 R179, R48 ;  /* 0x0000003000b37308 */ /* 0x0008e20000000800 */
[C---:B--2---:R-:W-:Y:S07]  /*d1d0*/  HMMA.16816.F32 R12, R40.reuse, R52, R12 ;  /* 0x00000034280c723c */ /* 0x044fee000000180c */
[--C-:B------:R-:W-:Y:S01]  /*d1e0*/  FFMA.FTZ R52, R208, c[0x0][0x23c], -R60.reuse ;  /* 0x00008f00d0347a23 */ /* 0x100fe2000001083c */
[C---:B------:R-:W-:Y:S03]  /*d1f0*/  HMMA.16816.F32 R16, R40.reuse, R54, R16 ;  /* 0x000000362810723c */ /* 0x040fe60000001810 */
[----:B------:R2:W-:Y:S01]  /*d200*/  MUFU.EX2 R175, R52 ;  /* 0x0000003400af7308 */ /* 0x0005e20000000800 */
[--C-:B-1----:R-:W-:Y:S01]  /*d210*/  FFMA.FTZ R61, R244, c[0x0][0x23c], -R60.reuse ;  /* 0x00008f00f43d7a23 */ /* 0x102fe2000001083c */
[----:B------:R-:W-:Y:S02]  /*d220*/  MOV R244, R145 ;  /* 0x0000009100f47202 */ /* 0x000fe40000000f00 */
[----:B------:R-:W-:Y:S01]  /*d230*/  MOV R208, R138 ;  /* 0x0000008a00d07202 */ /* 0x000fe20000000f00 */
[C---:B------:R-:W-:Y:S05]  /*d240*/  HMMA.16816.F32 R20, R40.reuse, R56, R20 ;  /* 0x000000382814723c */ /* 0x040fea0000001814 */
[----:B------:R1:W-:Y:S01]  /*d250*/  MUFU.EX2 R164, R61 ;  /* 0x0000003d00a47308 */ /* 0x0003e20000000800 */
[--C-:B----4-:R-:W-:Y:S01]  /*d260*/  FFMA.FTZ R48, R201, c[0x0][0x23c], -R60.reuse ;  /* 0x00008f00c9307a23 */ /* 0x110fe2000001083c */
[----:B------:R-:W-:Y:S01]  /*d270*/  MOV R201, R139 ;  /* 0x0000008b00c97202 */ /* 0x000fe20000000f00 */
[C---:B------:R-:W-:Y:S04]  /*d280*/  HMMA.16816.F32 R24, R40.reuse, R58, R24 ;  /* 0x0000003a2818723c */ /* 0x040fe80000001818 */
[--C-:B------:R-:W-:Y:S01]  /*d290*/  FFMA.FTZ R56, R209, c[0x0][0x23c], -R39.reuse ;  /* 0x00008f00d1387a23 */ /* 0x100fe20000010827 */
[----:B------:R-:W-:Y:S02]  /*d2a0*/  MOV R209, R127 ;  /* 0x0000007f00d17202 */ /* 0x000fe40000000f00 */
[----:B------:R4:W4:Y:S01]  /*d2b0*/  MUFU.EX2 R176, R48 ;  /* 0x0000003000b07308 */ /* 0x0009220000000800 */
[C---:B---3--:R-:W-:Y:S04]  /*d2c0*/  HMMA.16816.F32 R28, R40.reuse, R44, R28 ;  /* 0x0000002c281c723c */ /* 0x048fe8000000181c */
[--C-:B--2---:R-:W-:Y:S01]  /*d2d0*/  FFMA.FTZ R52, R203, c[0x0][0x23c], -R39.reuse ;  /* 0x00008f00cb347a23 */ /* 0x104fe20000010827 */
[----:B------:R-:W-:Y:S02]  /*d2e0*/  MOV R203, R128 ;  /* 0x0000008000cb7202 */ /* 0x000fe40000000f00 */
[--C-:B------:R-:W-:Y:S01]  /*d2f0*/  FFMA.FTZ R44, R210, c[0x0][0x23c], -R60.reuse ;  /* 0x00008f00d22c7a23 */ /* 0x100fe2000001083c */
[----:B------:R-:W-:Y:S01]  /*d300*/  HMMA.16816.F32 R32, R40, R46, R32 ;  /* 0x0000002e2820723c */ /* 0x000fe20000001820 */
[----:B------:R2:W-:Y:S03]  /*d310*/  MUFU.EX2 R174, R52 ;  /* 0x0000003400ae7308 */ /* 0x0005e60000000800 */
[----:B------:R-:W-:Y:S01]  /*d320*/  MOV R210, R118 ;  /* 0x0000007600d27202 */ /* 0x000fe20000000f00 */
[--C-:B-1----:R-:W-:Y:S02]  /*d330*/  FFMA.FTZ R61, R251, c[0x0][0x23c], -R39.reuse ;  /* 0x00008f00fb3d7a23 */ /* 0x102fe40000010827 */
[----:B------:R-:W-:Y:S02]  /*d340*/  F2FP.PACK_AB R40, R198, R199 ;  /* 0x000000c7c628723e */ /* 0x000fe400000000ff */
[----:B------:R-:W-:Y:S02]  /*d350*/  F2FP.PACK_AB R41, R191, R207 ;  /* 0x000000cfbf29723e */ /* 0x000fe400000000ff */
[----:B------:R1:W3:Y:S01]  /*d360*/  MUFU.EX2 R173, R56 ;  /* 0x0000003800ad7308 */ /* 0x0002e20000000800 */
[----:B------:R-:W-:Y:S02]  /*d370*/  F2FP.PACK_AB R42, R192, R190 ;  /* 0x000000bec02a723e */ /* 0x000fe400000000ff */
[----:B-----5:R-:W-:Y:S01]  /*d380*/  F2FP.PACK_AB R43, R189, R185 ;  /* 0x000000b9bd2b723e */ /* 0x020fe200000000ff */
[----:B----4-:R-:W4:Y:S06]  /*d390*/  LDSM.16.MT88.4 R48, [R134+0xb800] ;  /* 0x00b800008630783b */ /* 0x010f2c0000004200 */
[----:B------:R5:W3:Y:S02]  /*d3a0*/  MUFU.EX2 R171, R44 ;  /* 0x0000002c00ab7308 */ /* 0x000ae40000000800 */
[----:B--2---:R-:W2:Y:S08]  /*d3b0*/  LDSM.16.MT88.4 R52, [R213+0xb800] ;  /* 0x00b80000d534783b */ /* 0x004eb00000004200 */
[----:B------:R3:W-:Y:S01]  /*d3c0*/  MUFU.EX2 R158, R61 ;  /* 0x0000003d009e7308 */ /* 0x0007e20000000800 */
[----:B-1----:R-:W1:Y:S08]  /*d3d0*/  LDSM.16.MT88.4 R56, [R135+0xb800] ;  /* 0x00b800008738783b */ /* 0x002e700000004200 */
[----:B-----5:R-:W5:Y:S01]  /*d3e0*/  LDSM.16.MT88.4 R44, [R212+0xb800] ;  /* 0x00b80000d42c783b */ /* 0x020f620000004200 */
[C---:B----4-:R-:W-:Y:S03]  /*d3f0*/  HMMA.16816.F32 R4, R40.reuse, R48, R4 ;  /* 0x000000302804723c */ /* 0x050fe60000001804 */
[--C-:B---3--:R-:W-:Y:S04]  /*d400*/  FFMA.FTZ R61, R68, c[0x0][0x23c], -R39.reuse ;  /* 0x00008f00443d7a23 */ /* 0x108fe80000010827 */
[--C-:B------:R-:W-:Y:S01]  /*d410*/  FFMA.FTZ R48, R239, c[0x0][0x23c], -R39.reuse ;  /* 0x00008f00ef307a23 */ /* 0x100fe20000010827 */
[C---:B------:R-:W-:Y:S01]  /*d420*/  HMMA.16816.F32 R8, R40.reuse, R50, R8 ;  /* 0x000000322808723c */ /* 0x040fe20000001808 */
[----:B------:R3:W-:Y:S03]  /*d430*/  MUFU.EX2 R150, R61 ;  /* 0x0000003d00967308 */ /* 0x0007e60000000800 */
[----:B------:R-:W-:Y:S04]  /*d440*/  MOV R239, R122 ;  /* 0x0000007a00ef7202 */ /* 0x000fe80000000f00 */
[C---:B--2---:R-:W-:Y:S03]  /*d450*/  HMMA.16816.F32 R12, R40.reuse, R52, R12 ;  /* 0x00000034280c723c */ /* 0x044fe6000000180c */
[----:B------:R2:W-:Y:S04]  /*d460*/  MUFU.EX2 R170, R48 ;  /* 0x0000003000aa7308 */ /* 0x0005e80000000800 */
[--C-:B------:R-:W-:Y:S01]  /*d470*/  FFMA.FTZ R52, R240, c[0x0][0x23c], -R60.reuse ;  /* 0x00008f00f0347a23 */ /* 0x100fe2000001083c */
[C---:B------:R-:W-:Y:S04]  /*d480*/  HMMA.16816.F32 R16, R40.reuse, R54, R16 ;  /* 0x000000362810723c */ /* 0x040fe80000001810 */
[----:B------:R-:W-:Y:S01]  /*d490*/  MOV R240, R136 ;  /* 0x0000008800f07202 */ /* 0x000fe20000000f00 */
[----:B------:R4:W-:Y:S03]  /*d4a0*/  MUFU.EX2 R168, R52 ;  /* 0x0000003400a87308 */ /* 0x0009e60000000800 */
[C---:B-1----:R-:W-:Y:S04]  /*d4b0*/  HMMA.16816.F32 R20, R40.reuse, R56, R20 ;  /* 0x000000382814723c */ /* 0x042fe80000001814 */
[--C-:B---3--:R-:W-:Y:S03]  /*d4c0*/  FFMA.FTZ R61, R75, c[0x0][0x23c], -R60.reuse ;  /* 0x00008f004b3d7a23 */ /* 0x108fe6000001083c */
[--C-:B------:R-:W-:Y:S01]  /*d4d0*/  FFMA.FTZ R56, R242, c[0x0][0x23c], -R39.reuse ;  /* 0x00008f00f2387a23 */ /* 0x100fe20000010827 */
[C---:B------:R-:W-:Y:S01]  /*d4e0*/  HMMA.16816.F32 R24, R40.reuse, R58, R24 ;  /* 0x0000003a2818723c */ /* 0x040fe20000001818 */
[----:B------:R1:W-:Y:S03]  /*d4f0*/  MUFU.EX2 R144, R61 ;  /* 0x0000003d00907308 */ /* 0x0003e60000000800 */
[--C-:B--2---:R-:W-:Y:S01]  /*d500*/  FFMA.FTZ R48, R211, c[0x0][0x23c], -R39.reuse ;  /* 0x00008f00d3307a23 */ /* 0x104fe20000010827 */
[----:B------:R-:W-:Y:S02]  /*d510*/  MOV R242, R140 ;  /* 0x0000008c00f27202 */ /* 0x000fe40000000f00 */
[----:B------:R-:W-:Y:S01]  /*d520*/  MOV R211, R129 ;  /* 0x0000008100d37202 */ /* 0x000fe20000000f00 */
[C---:B-----5:R-:W-:Y:S03]  /*d530*/  HMMA.16816.F32 R28, R40.reuse, R44, R28 ;  /* 0x0000002c281c723c */ /* 0x060fe6000000181c */
[----:B------:R2:W3:Y:S01]  /*d540*/  MUFU.EX2 R169, R48 ;  /* 0x0000003000a97308 */ /* 0x0004e20000000800 */
[--C-:B----4-:R-:W-:Y:S01]  /*d550*/  FFMA.FTZ R52, R241, c[0x0][0x23c], -R60.reuse ;  /* 0x00008f00f1347a23 */ /* 0x110fe2000001083c */
[----:B------:R-:W-:Y:S02]  /*d560*/  MOV R241, R137 ;  /* 0x0000008900f17202 */ /* 0x000fe40000000f00 */
[--C-:B------:R-:W-:Y:S01]  /*d570*/  FFMA.FTZ R44, R243, c[0x0][0x23c], -R39.reuse ;  /* 0x00008f00f32c7a23 */ /* 0x100fe20000010827 */
[----:B------:R-:W-:Y:S04]  /*d580*/  HMMA.16816.F32 R32, R40, R46, R32 ;  /* 0x0000002e2820723c */ /* 0x000fe80000001820 */
[----:B------:R-:W-:Y:S01]  /*d590*/  MOV R243, R141 ;  /* 0x0000008d00f37202 */ /* 0x000fe20000000f00 */
[----:B------:R4:W5:Y:S02]  /*d5a0*/  MUFU.EX2 R167, R52 ;  /* 0x0000003400a77308 */ /* 0x0009640000000800 */
[----:B------:R-:W-:Y:S02]  /*d5b0*/  F2FP.PACK_AB R40, R184, R186 ;  /* 0x000000bab828723e */ /* 0x000fe400000000ff */
[----:B------:R-:W-:Y:S03]  /*d5c0*/  F2FP.PACK_AB R41, R178, R182 ;  /* 0x000000b6b229723e */ /* 0x000fe600000000ff */
[----:B------:R-:W-:Y:S01]  /*d5d0*/  F2FP.PACK_AB R42, R179, R177 ;  /* 0x000000b1b32a723e */ /* 0x000fe200000000ff */
[--C-:B-1----:R-:W-:Y:S01]  /*d5e0*/  FFMA.FTZ R61, R82, c[0x0][0x23c], -R60.reuse ;  /* 0x00008f00523d7a23 */ /* 0x102fe2000001083c */
[----:B------:R-:W-:Y:S01]  /*d5f0*/  F2FP.PACK_AB R43, R175, R176 ;  /* 0x000000b0af2b723e */ /* 0x000fe200000000ff */
[----:B------:R1:W-:Y:S01]  /*d600*/  MUFU.EX2 R166, R56 ;  /* 0x0000003800a67308 */ /* 0x0003e20000000800 */
[----:B--2---:R-:W2:Y:S09]  /*d610*/  LDSM.16.MT88.4 R48, [R134+0xc000] ;  /* 0x00c000008630783b */ /* 0x004eb20000004200 */
[----:B------:R3:W-:Y:S01]  /*d620*/  MUFU.EX2 R165, R44 ;  /* 0x0000002c00a57308 */ /* 0x0007e20000000800 */
[----:B----4-:R-:W4:Y:S09]  /*d630*/  LDSM.16.MT88.4 R52, [R213+0xc000] ;  /* 0x00c00000d534783b */ /* 0x010f320000004200 */
[----:B------:R-:W-:Y:S01]  /*d640*/  MUFU.EX2 R136, R61 ;  /* 0x0000003d00887308 */ /* 0x000fe20000000800 */
[----:B-1----:R-:W1:Y:S08]  /*d650*/  LDSM.16.MT88.4 R56, [R135+0xc000] ;  /* 0x00c000008738783b */ /* 0x002e700000004200 */
[----:B---3--:R-:W3:Y:S01]  /*d660*/  LDSM.16.MT88.4 R44, [R212+0xc000] ;  /* 0x00c00000d42c783b */ /* 0x008ee20000004200 */
[C---:B--2---:R-:W-:Y:S07]  /*d670*/  HMMA.16816.F32 R4, R40.reuse, R48, R4 ;  /* 0x000000302804723c */ /* 0x044fee0000001804 */
[--C-:B------:R-:W-:Y:S01]  /*d680*/  FFMA.FTZ R48, R245, c[0x0][0x23c], -R60.reuse ;  /* 0x00008f00f5307a23 */ /* 0x100fe2000001083c */
[C---:B------:R-:W-:Y:S03]  /*d690*/  HMMA.16816.F32 R8, R40.reuse, R50, R8 ;  /* 0x000000322808723c */ /* 0x040fe60000001808 */
[----:B------:R2:W-:Y:S01]  /*d6a0*/  MUFU.EX2 R163, R48 ;  /* 0x0000003000a37308 */ /* 0x0005e20000000800 */
[----:B------:R-:W-:Y:S04]  /*d6b0*/  MOV R245, R146 ;  /* 0x0000009200f57202 */ /* 0x000fe80000000f00 */
[C---:B----4-:R-:W-:Y:S07]  /*d6c0*/  HMMA.16816.F32 R12, R40.reuse, R52, R12 ;  /* 0x00000034280c723c */ /* 0x050fee000000180c */
        /* <DEDUP_REMOVED lines=8> */
[C---:B------:R-:W-:Y:S01]  /*d750*/  HMMA.16816.F32 R24, R40.reuse, R58, R24 ;  /* 0x0000003a2818723c */ /* 0x040fe20000001818 */
[----:B------:R1:W-:Y:S07]  /*d760*/  MUFU.EX2 R162, R48 ;  /* 0x0000003000a27308 */ /* 0x0003ee0000000800 */
[C---:B---3--:R-:W-:Y:S03]  /*d770*/  HMMA.16816.F32 R28, R40.reuse, R44, R28 ;  /* 0x0000002c281c723c */ /* 0x048fe6000000181c */
[----:B------:R2:W-:Y:S01]  /*d780*/  MUFU.EX2 R159, R56 ;  /* 0x00000038009f7308 */ /* 0x0005e20000000800 */
[--C-:B----4-:R-:W-:Y:S02]  /*d790*/  FFMA.FTZ R52, R248, c[0x0][0x23c], -R60.reuse ;  /* 0x00008f00f8347a23 */ /* 0x110fe4000001083c */
[----:B------:R-:W3:Y:S01]  /*d7a0*/  LDL.LU R248, [R1+0x14] ;  /* 0x0000140001f87983 */ /* 0x000ee20000300800 */
[--C-:B------:R-:W-:Y:S01]  /*d7b0*/  FFMA.FTZ R44, R250, c[0x0][0x23c], -R39.reuse ;  /* 0x00008f00fa2c7a23 */ /* 0x100fe20000010827 */
[----:B------:R-:W-:Y:S02]  /*d7c0*/  HMMA.16816.F32 R32, R40, R46, R32 ;  /* 0x0000002e2820723c */ /* 0x000fe40000001820 */
[----:B------:R-:W4:Y:S03]  /*d7d0*/  LDL.LU R249, [R1+0x10] ;  /* 0x0000100001f97983 */ /* 0x000f260000300800 */
[----:B------:R2:W2:Y:S02]  /*d7e0*/  MUFU.EX2 R160, R52 ;  /* 0x0000003400a07308 */ /* 0x0004a40000000800 */
[----:B------:R-:W-:Y:S01]  /*d7f0*/  F2FP.PACK_AB R40, R173, R174 ;  /* 0x000000aead28723e */ /* 0x000fe200000000ff */
[----:B-1----:R-:W1:Y:S01]  /*d800*/  LDSM.16.MT88.4 R48, [R134+0xc800] ;  /* 0x00c800008630783b */ /* 0x002e620000004200 */
[----:B------:R-:W-:Y:S03]  /*d810*/  F2FP.PACK_AB R41, R172, R171 ;  /* 0x000000abac29723e */ /* 0x000fe600000000ff */
[----:B------:R-:W-:Y:S03]  /*d820*/  F2FP.PACK_AB R42, R169, R170 ;  /* 0x000000aaa92a723e */ /* 0x000fe600000000ff */
[----:B------:R1:W1:Y:S01]  /*d830*/  MUFU.EX2 R157, R44 ;  /* 0x0000002c009d7308 */ /* 0x0002620000000800 */
[----:B-----5:R-:W-:Y:S01]  /*d840*/  F2FP.PACK_AB R43, R167, R168 ;  /* 0x000000a8a72b723e */ /* 0x020fe200000000ff */
[----:B--2---:R-:W-:Y:S08]  /*d850*/  LDSM.16.MT88.4 R56, [R135+0xc800] ;  /* 0x00c800008738783b */ /* 0x004ff00000004200 */
[----:B------:R-:W2:Y:S08]  /*d860*/  LDSM.16.MT88.4 R52, [R213+0xc800] ;  /* 0x00c80000d534783b */ /* 0x000eb00000004200 */
[----:B-1----:R-:W1:Y:S01]  /*d870*/  LDSM.16.MT88.4 R44, [R212+0xc800] ;  /* 0x00c80000d42c783b */ /* 0x002e620000004200 */
[C---:B------:R-:W-:Y:S07]  /*d880*/  HMMA.16816.F32 R4, R40.reuse, R48, R4 ;  /* 0x000000302804723c */ /* 0x040fee0000001804 */
[--C-:B------:R-:W-:Y:S01]  /*d890*/  FFMA.FTZ R48, R252, c[0x0][0x23c], -R60.reuse ;  /* 0x00008f00fc307a23 */ /* 0x100fe2000001083c */
[C---:B------:R-:W-:Y:S03]  /*d8a0*/  HMMA.16816.F32 R8, R40.reuse, R50, R8 ;  /* 0x000000322808723c */ /* 0x040fe60000001808 */
[----:B------:R5:W-:Y:S05]  /*d8b0*/  MUFU.EX2 R155, R48 ;  /* 0x00000030009b7308 */ /* 0x000bea0000000800 */
[C---:B--2---:R-:W-:Y:S07]  /*d8c0*/  HMMA.16816.F32 R12, R40.reuse, R52, R12 ;  /* 0x00000034280c723c */ /* 0x044fee000000180c */
[--C-:B------:R-:W-:Y:S01]  /*d8d0*/  FFMA.FTZ R52, R64, c[0x0][0x23c], -R39.reuse ;  /* 0x00008f0040347a23 */ /* 0x100fe20000010827 */
[C---:B------:R-:W-:Y:S03]  /*d8e0*/  HMMA.16816.F32 R16, R40.reuse, R54, R16 ;  /* 0x000000362810723c */ /* 0x040fe60000001810 */
[----:B------:R2:W-:Y:S01]  /*d8f0*/  MUFU.EX2 R156, R52 ;  /* 0x00000034009c7308 */ /* 0x0005e20000000800 */
[--C-:B-----5:R-:W-:Y:S04]  /*d900*/  FFMA.FTZ R48, R63, c[0x0][0x23c], -R60.reuse ;  /* 0x00008f003f307a23 */ /* 0x120fe8000001083c */
[C---:B------:R-:W-:Y:S05]  /*d910*/  HMMA.16816.F32 R20, R40.reuse, R56, R20 ;  /* 0x000000382814723c */ /* 0x040fea0000001814 */
[----:B------:R5:W-:Y:S02]  /*d920*/  MUFU.EX2 R154, R48 ;  /* 0x00000030009a7308 */ /* 0x000be40000000800 */
[--C-:B------:R-:W-:Y:S01]  /*d930*/  FFMA.FTZ R56, R66, c[0x0][0x23c], -R60.reuse ;  /* 0x00008f0042387a23 */ /* 0x100fe2000001083c */
[C---:B------:R-:W-:Y:S07]  /*d940*/  HMMA.16816.F32 R24, R40.reuse, R58, R24 ;  /* 0x0000003a2818723c */ /* 0x040fee0000001818 */
[----:B------:R5:W-:Y:S01]  /*d950*/  MUFU.EX2 R152, R56 ;  /* 0x0000003800987308 */ /* 0x000be20000000800 */
[C---:B-1----:R-:W-:Y:S04]  /*d960*/  HMMA.16816.F32 R28, R40.reuse, R44, R28 ;  /* 0x0000002c281c723c */ /* 0x042fe8000000181c */
[--C-:B--2---:R-:W-:Y:S03]  /*d970*/  FFMA.FTZ R52, R65, c[0x0][0x23c], -R39.reuse ;  /* 0x00008f0041347a23 */ /* 0x104fe60000010827 */
[--C-:B------:R-:W-:Y:S01]  /*d980*/  FFMA.FTZ R44, R67, c[0x0][0x23c], -R60.reuse ;  /* 0x00008f00432c7a23 */ /* 0x100fe2000001083c */
[----:B------:R-:W-:Y:S01]  /*d990*/  HMMA.16816.F32 R32, R40, R46, R32 ;  /* 0x0000002e2820723c */ /* 0x000fe20000001820 */
[----:B------:R1:W2:Y:S01]  /*d9a0*/  MUFU.EX2 R153, R52 ;  /* 0x0000003400997308 */ /* 0x0002a20000000800 */
[----:B-----5:R-:W5:Y:S05]  /*d9b0*/  LDSM.16.MT88.4 R48, [R134+0xd000] ;  /* 0x00d000008630783b */ /* 0x020f6a0000004200 */
[----:B------:R-:W-:Y:S02]  /*d9c0*/  F2FP.PACK_AB R43, R159, R160 ;  /* 0x000000a09f2b723e */ /* 0x000fe400000000ff */
[----:B------:R-:W-:Y:S02]  /*d9d0*/  F2FP.PACK_AB R40, R165, R166 ;  /* 0x000000a6a528723e */ /* 0x000fe400000000ff */
[----:B------:R2:W2:Y:S01]  /*d9e0*/  MUFU.EX2 R151, R44 ;  /* 0x0000002c00977308 */ /* 0x0004a20000000800 */
[----:B------:R-:W-:Y:S02]  /*d9f0*/  F2FP.PACK_AB R41, R163, R164 ;  /* 0x000000a4a329723e */ /* 0x000fe400000000ff */
[----:B------:R-:W-:Y:S01]  /*da00*/  F2FP.PACK_AB R42, R161, R162 ;  /* 0x000000a2a12a723e */ /* 0x000fe200000000ff */
[----:B------:R-:W-:Y:S08]  /*da10*/  LDSM.16.MT88.4 R56, [R135+0xd000] ;  /* 0x00d000008738783b */ /* 0x000ff00000004200 */
[----:B-1----:R-:W1:Y:S08]  /*da20*/  LDSM.16.MT88.4 R52, [R213+0xd000] ;  /* 0x00d00000d534783b */ /* 0x002e700000004200 */
[----:B--2---:R-:W2:Y:S01]  /*da30*/  LDSM.16.MT88.4 R44, [R212+0xd000] ;  /* 0x00d00000d42c783b */ /* 0x004ea20000004200 */
[C---:B-----5:R-:W-:Y:S07]  /*da40*/  HMMA.16816.F32 R4, R40.reuse, R48, R4 ;  /* 0x000000302804723c */ /* 0x060fee0000001804 */
[--C-:B------:R-:W-:Y:S01]  /*da50*/  FFMA.FTZ R48, R69, c[0x0][0x23c], -R39.reuse ;  /* 0x00008f0045307a23 */ /* 0x100fe20000010827 */
[C---:B------:R-:W-:Y:S03]  /*da60*/  HMMA.16816.F32 R8, R40.reuse, R50, R8 ;  /* 0x000000322808723c */ /* 0x040fe60000001808 */
[----:B------:R5:W2:Y:S05]  /*da70*/  MUFU.EX2 R149, R48 ;  /* 0x0000003000957308 */ /* 0x000aaa0000000800 */
[C---:B-1----:R-:W-:Y:S07]  /*da80*/  HMMA.16816.F32 R12, R40.reuse, R52, R12 ;  /* 0x00000034280c723c */ /* 0x042fee000000180c */
[--C-:B------:R-:W-:Y:S01]  /*da90*/  FFMA.FTZ R52, R71, c[0x0][0x23c], -R60.reuse ;  /* 0x00008f0047347a23 */ /* 0x100fe2000001083c */
[C---:B------:R-:W-:Y:S03]  /*daa0*/  HMMA.16816.F32 R16, R40.reuse, R54, R16 ;  /* 0x000000362810723c */ /* 0x040fe60000001810 */
[----:B------:R1:W-:Y:S01]  /*dab0*/  MUFU.EX2 R148, R52 ;  /* 0x0000003400947308 */ /* 0x0003e20000000800 */
[--C-:B-----5:R-:W-:Y:S04]  /*dac0*/  FFMA.FTZ R48, R70, c[0x0][0x23c], -R60.reuse ;  /* 0x00008f0046307a23 */ /* 0x120fe8000001083c */
[C---:B------:R-:W-:Y:S05]  /*dad0*/  HMMA.16816.F32 R20, R40.reuse, R56, R20 ;  /* 0x000000382814723c */ /* 0x040fea0000001814 */
[----:B------:R5:W3:Y:S02]  /*dae0*/  MUFU.EX2 R147, R48 ;  /* 0x0000003000937308 */ /* 0x000ae40000000800 */
[--C-:B------:R-:W-:Y:S01]  /*daf0*/  FFMA.FTZ R56, R73, c[0x0][0x23c], -R39.reuse ;  /* 0x00008f0049387a23 */ /* 0x100fe20000010827 */
[C---:B------:R-:W-:Y:S07]  /*db00*/  HMMA.16816.F32 R24, R40.reuse, R58, R24 ;  /* 0x0000003a2818723c */ /* 0x040fee0000001818 */
[----:B------:R5:W-:Y:S01]  /*db10*/  MUFU.EX2 R145, R56 ;  /* 0x0000003800917308 */ /* 0x000be20000000800 */
[C---:B--2---:R-:W-:Y:S04]  /*db20*/  HMMA.16816.F32 R28, R40.reuse, R44, R28 ;  /* 0x0000002c281c723c */ /* 0x044fe8000000181c */
[--C-:B-1----:R-:W-:Y:S03]  /*db30*/  FFMA.FTZ R52, R72, c[0x0][0x23c], -R39.reuse ;  /* 0x00008f0048347a23 */ /* 0x102fe60000010827 */
[--C-:B------:R-:W-:Y:S01]  /*db40*/  FFMA.FTZ R44, R74, c[0x0][0x23c], -R60.reuse ;  /* 0x00008f004a2c7a23 */ /* 0x100fe2000001083c */
[----:B------:R-:W-:Y:S01]  /*db50*/  HMMA.16816.F32 R32, R40, R46, R32 ;  /* 0x0000002e2820723c */ /* 0x000fe20000001820 */
[----:B------:R1:W-:Y:S01]  /*db60*/  MUFU.EX2 R146, R52 ;  /* 0x0000003400927308 */ /* 0x0003e20000000800 */
[----:B-----5:R-:W2:Y:S05]  /*db70*/  LDSM.16.MT88.4 R48, [R134+0xd800] ;  /* 0x00d800008630783b */ /* 0x020eaa0000004200 */
[----:B------:R-:W-:Y:S02]  /*db80*/  F2FP.PACK_AB R40, R158, R157 ;  /* 0x0000009d9e28723e */ /* 0x000fe400000000ff */
[----:B------:R-:W-:Y:S02]  /*db90*/  F2FP.PACK_AB R42, R153, R156 ;  /* 0x0000009c992a723e */ /* 0x000fe400000000ff */
[----:B------:R5:W2:Y:S01]  /*dba0*/  MUFU.EX2 R143, R44 ;  /* 0x0000002c008f7308 */ /* 0x000aa20000000800 */
[----:B------:R-:W-:Y:S02]  /*dbb0*/  F2FP.PACK_AB R43, R151, R152 ;  /* 0x00000098972b723e */ /* 0x000fe400000000ff */
[----:B------:R-:W-:Y:S01]  /*dbc0*/  F2FP.PACK_AB R41, R154, R155 ;  /* 0x0000009b9a29723e */ /* 0x000fe200000000ff */
[----:B------:R-:W-:Y:S08]  /*dbd0*/  LDSM.16.MT88.4 R56, [R135+0xd800] ;  /* 0x00d800008738783b */ /* 0x000ff00000004200 */
[----:B-1----:R-:W1:Y:S08]  /*dbe0*/  LDSM.16.MT88.4 R52, [R213+0xd800] ;  /* 0x00d80000d534783b */ /* 0x002e700000004200 */
[----:B-----5:R-:W5:Y:S01]  /*dbf0*/  LDSM.16.MT88.4 R44, [R212+0xd800] ;  /* 0x00d80000d42c783b */ /* 0x020f620000004200 */
[C---:B--2---:R-:W-:Y:S07]  /*dc00*/  HMMA.16816.F32 R4, R40.reuse, R48, R4 ;  /* 0x000000302804723c */ /* 0x044fee0000001804 */
[--C-:B------:R-:W-:Y:S01]  /*dc10*/  FFMA.FTZ R48, R76, c[0x0][0x23c], -R39.reuse ;  /* 0x00008f004c307a23 */ /* 0x100fe20000010827 */
[C---:B------:R-:W-:Y:S03]  /*dc20*/  HMMA.16816.F32 R8, R40.reuse, R50, R8 ;  /* 0x000000322808723c */ /* 0x040fe60000001808 */
[----:B------:R2:W-:Y:S05]  /*dc30*/  MUFU.EX2 R142, R48 ;  /* 0x00000030008e7308 */ /* 0x0005ea0000000800 */
[C---:B-1----:R-:W-:Y:S07]  /*dc40*/  HMMA.16816.F32 R12, R40.reuse, R52, R12 ;  /* 0x00000034280c723c */ /* 0x042fee000000180c */
[----:B------:R-:W-:Y:S01]  /*dc50*/  FFMA.FTZ R52, R78, c[0x0][0x23c], -R60 ;  /* 0x00008f004e347a23 */ /* 0x000fe2000001083c */
[C---:B------:R-:W-:Y:S03]  /*dc60*/  HMMA.16816.F32 R16, R40.reuse, R54, R16 ;  /* 0x000000362810723c */ /* 0x040fe60000001810 */
[----:B------:R1:W-:Y:S01]  /*dc70*/  MUFU.EX2 R140, R52 ;  /* 0x00000034008c7308 */ /* 0x0003e20000000800 */
[--C-:B--2---:R-:W-:Y:S04]  /*dc80*/  FFMA.FTZ R48, R77, c[0x0][0x23c], -R39.reuse ;  /* 0x00008f004d307a23 */ /* 0x104fe80000010827 */
[C---:B------:R-:W-:Y:S04]  /*dc90*/  HMMA.16816.F32 R20, R40.reuse, R56, R20 ;  /* 0x000000382814723c */ /* 0x040fe80000001814 */
[----:B---3--:R-:W-:Y:S01]  /*dca0*/  FFMA.FTZ R62, R0, R248, R62 ;  /* 0x000000f8003e7223 */ /* 0x008fe2000001003e */
[----:B------:R2:W3:Y:S01]  /*dcb0*/  MUFU.EX2 R141, R48 ;  /* 0x00000030008d7308 */ /* 0x0004e20000000800 */
[--C-:B------:R-:W-:Y:S02]  /*dcc0*/  FFMA.FTZ R0, R96, c[0x0][0x23c], -R39.reuse ;  /* 0x00008f0060007a23 */ /* 0x100fe40000010827 */
[C---:B------:R-:W-:Y:S04]  /*dcd0*/  HMMA.16816.F32 R24, R40.reuse, R58, R24 ;  /* 0x0000003a2818723c */ /* 0x040fe80000001818 */
[----:B------:R-:W-:Y:S02]  /*dce0*/  FFMA.FTZ R56, R80, c[0x0][0x23c], -R39 ;  /* 0x00008f0050387a23 */ /* 0x000fe40000010827 */
[----:B----4-:R-:W-:Y:S02]  /*dcf0*/  FFMA.FTZ R61, R2, R249, R181 ;  /* 0x000000f9023d7223 */ /* 0x010fe400000100b5 */
[C---:B-----5:R-:W-:Y:S01]  /*dd00*/  HMMA.16816.F32 R28, R40.reuse, R44, R28 ;  /* 0x0000002c281c723c */ /* 0x060fe2000000181c */
[----:B------:R4:W-:Y:S03]  /*dd10*/  MUFU.EX2 R138, R56 ;  /* 0x00000038008a7308 */ /* 0x0009e60000000800 */
[--C-:B-1----:R-:W-:Y:S02]  /*dd20*/  FFMA.FTZ R52, R79, c[0x0][0x23c], -R60.reuse ;  /* 0x00008f004f347a23 */ /* 0x102fe4000001083c */
[--C-:B------:R-:W-:Y:S02]  /*dd30*/  FFMA.FTZ R2, R95, c[0x0][0x23c], -R60.reuse ;  /* 0x00008f005f027a23 */ /* 0x100fe4000001083c */
[----:B------:R-:W-:Y:S03]  /*dd40*/  HMMA.16816.F32 R32, R40, R46, R32 ;  /* 0x0000002e2820723c */ /* 0x000fe60000001820 */
[----:B------:R1:W5:Y:S01]  /*dd50*/  MUFU.EX2 R139, R52 ;  /* 0x00000034008b7308 */ /* 0x0003620000000800 */
[--C-:B------:R-:W-:Y:S01]  /*dd60*/  FFMA.FTZ R44, R81, c[0x0][0x23c], -R39.reuse ;  /* 0x00008f00512c7a23 */ /* 0x100fe20000010827 */
[----:B--2---:R-:W2:Y:S02]  /*dd70*/  LDSM.16.MT88.4 R48, [R134+0xe000] ;  /* 0x00e000008630783b */ /* 0x004ea40000004200 */
[----:B------:R-:W-:Y:S02]  /*dd80*/  F2FP.PACK_AB R40, R149, R150 ;  /* 0x000000969528723e */ /* 0x000fe400000000ff */
[----:B------:R-:W-:Y:S03]  /*dd90*/  F2FP.PACK_AB R41, R148, R147 ;  /* 0x000000939429723e */ /* 0x000fe600000000ff */
[----:B------:R-:W-:Y:S01]  /*dda0*/  F2FP.PACK_AB R43, R144, R143 ;  /* 0x0000008f902b723e */ /* 0x000fe200000000ff */
[----:B------:R3:W2:Y:S01]  /*ddb0*/  MUFU.EX2 R137, R44 ;  /* 0x0000002c00897308 */ /* 0x0006a20000000800 */
[----:B------:R-:W-:Y:S01]  /*ddc0*/  F2FP.PACK_AB R42, R145, R146 ;  /* 0x00000092912a723e */ /* 0x000fe200000000ff */
[----:B----4-:R-:W-:Y:S08]  /*ddd0*/  LDSM.16.MT88.4 R56, [R135+0xe000] ;  /* 0x00e000008738783b */ /* 0x010ff00000004200 */
[----:B-1----:R-:W1:Y:S08]  /*dde0*/  LDSM.16.MT88.4 R52, [R213+0xe000] ;  /* 0x00e00000d534783b */ /* 0x002e700000004200 */
[----:B---3--:R-:W3:Y:S01]  /*ddf0*/  LDSM.16.MT88.4 R44, [R212+0xe000] ;  /* 0x00e00000d42c783b */ /* 0x008ee20000004200 */
[C---:B--2---:R-:W-:Y:S07]  /*de00*/  HMMA.16816.F32 R4, R40.reuse, R48, R4 ;  /* 0x000000302804723c */ /* 0x044fee0000001804 */
[--C-:B------:R-:W-:Y:S01]  /*de10*/  FFMA.FTZ R48, R83, c[0x0][0x23c], -R60.reuse ;  /* 0x00008f0053307a23 */ /* 0x100fe2000001083c */
[C---:B------:R-:W-:Y:S03]  /*de20*/  HMMA.16816.F32 R8, R40.reuse, R50, R8 ;  /* 0x000000322808723c */ /* 0x040fe60000001808 */
[----:B------:R2:W4:Y:S05]  /*de30*/  MUFU.EX2 R133, R48 ;  /* 0x0000003000857308 */ /* 0x00052a0000000800 */
[C---:B-1----:R-:W-:Y:S07]  /*de40*/  HMMA.16816.F32 R12, R40.reuse, R52, R12 ;  /* 0x00000034280c723c */ /* 0x042fee000000180c */
[--C-:B------:R-:W-:Y:S01]  /*de50*/  FFMA.FTZ R52, R85, c[0x0][0x23c], -R39.reuse ;  /* 0x00008f0055347a23 */ /* 0x100fe20000010827 */
[C---:B------:R-:W-:Y:S03]  /*de60*/  HMMA.16816.F32 R16, R40.reuse, R54, R16 ;  /* 0x000000362810723c */ /* 0x040fe60000001810 */
[----:B------:R1:W-:Y:S01]  /*de70*/  MUFU.EX2 R131, R52 ;  /* 0x0000003400837308 */ /* 0x0003e20000000800 */
[--C-:B--2---:R-:W-:Y:S04]  /*de80*/  FFMA.FTZ R48, R84, c[0x0][0x23c], -R39.reuse ;  /* 0x00008f0054307a23 */ /* 0x104fe80000010827 */
[C---:B------:R-:W-:Y:S05]  /*de90*/  HMMA.16816.F32 R20, R40.reuse, R56, R20 ;  /* 0x000000382814723c */ /* 0x040fea0000001814 */
[----:B------:R2:W2:Y:S02]  /*dea0*/  MUFU.EX2 R132, R48 ;  /* 0x0000003000847308 */ /* 0x0004a40000000800 */
[--C-:B------:R-:W-:Y:S01]  /*deb0*/  FFMA.FTZ R56, R87, c[0x0][0x23c], -R60.reuse ;  /* 0x00008f0057387a23 */ /* 0x100fe2000001083c */
[C---:B------:R-:W-:Y:S07]  /*dec0*/  HMMA.16816.F32 R24, R40.reuse, R58, R24 ;  /* 0x0000003a2818723c */ /* 0x040fee0000001818 */
[----:B------:R4:W-:Y:S01]  /*ded0*/  MUFU.EX2 R129, R56 ;  /* 0x0000003800817308 */ /* 0x0009e20000000800 */
[C---:B---3--:R-:W-:Y:S04]  /*dee0*/  HMMA.16816.F32 R28, R40.reuse, R44, R28 ;  /* 0x0000002c281c723c */ /* 0x048fe8000000181c */
[--C-:B-1----:R-:W-:Y:S03]  /*def0*/  FFMA.FTZ R52, R86, c[0x0][0x23c], -R60.reuse ;  /* 0x00008f0056347a23 */ /* 0x102fe6000001083c */
[--C-:B------:R-:W-:Y:S01]  /*df00*/  FFMA.FTZ R44, R88, c[0x0][0x23c], -R39.reuse ;  /* 0x00008f00582c7a23 */ /* 0x100fe20000010827 */
[----:B------:R-:W-:Y:S01]  /*df10*/  HMMA.16816.F32 R32, R40, R46, R32 ;  /* 0x0000002e2820723c */ /* 0x000fe20000001820 */
[----:B------:R1:W3:Y:S01]  /*df20*/  MUFU.EX2 R130, R52 ;  /* 0x0000003400827308 */ /* 0x0002e20000000800 */
[----:B--2---:R-:W2:Y:S05]  /*df30*/  LDSM.16.MT88.4 R48, [R134+0xe800] ;  /* 0x00e800008630783b */ /* 0x004eaa0000004200 */
[----:B------:R-:W-:Y:S02]  /*df40*/  F2FP.PACK_AB R40, R141, R142 ;  /* 0x0000008e8d28723e */ /* 0x000fe400000000ff */
[----:B-----5:R-:W-:Y:S02]  /*df50*/  F2FP.PACK_AB R41, R139, R140 ;  /* 0x0000008c8b29723e */ /* 0x020fe400000000ff */
[----:B------:R5:W-:Y:S01]  /*df60*/  MUFU.EX2 R128, R44 ;  /* 0x0000002c00807308 */ /* 0x000be20000000800 */
[----:B------:R-:W-:Y:S02]  /*df70*/  F2FP.PACK_AB R42, R137, R138 ;  /* 0x0000008a892a723e */ /* 0x000fe400000000ff */
[----:B----4-:R-:W-:Y:S01]  /*df80*/  F2FP.PACK_AB R43, R133, R136 ;  /* 0x00000088852b723e */ /* 0x010fe200000000ff */
[----:B------:R-:W-:Y:S08]  /*df90*/  LDSM.16.MT88.4 R56, [R135+0xe800] ;  /* 0x00e800008738783b */ /* 0x000ff00000004200 */
[----:B-1----:R-:W1:Y:S01]  /*dfa0*/  LDSM.16.MT88.4 R52, [R213+0xe800] ;  /* 0x00e80000d534783b */ /* 0x002e620000004200 */
[--C-:B-----5:R-:W-:Y:S02]  /*dfb0*/  FFMA.FTZ R44, R89, c[0x0][0x23c], -R39.reuse ;  /* 0x00008f00592c7a23 */ /* 0x120fe40000010827 */
[----:B------:R4:W-:Y:S01]  /*dfc0*/  MUFU.EX2 R89, R0 ;  /* 0x0000000000597308 */ /* 0x0009e20000000800 */
[C---:B--2---:R-:W-:Y:S09]  /*dfd0*/  HMMA.16816.F32 R4, R40.reuse, R48, R4 ;  /* 0x000000302804723c */ /* 0x044ff20000001804 */
[----:B------:R2:W5:Y:S03]  /*dfe0*/  MUFU.EX2 R127, R44 ;  /* 0x0000002c007f7308 */ /* 0x0005660000000800 */
[--C-:B------:R-:W-:Y:S01]  /*dff0*/  FFMA.FTZ R48, R90, c[0x0][0x23c], -R60.reuse ;  /* 0x00008f005a307a23 */ /* 0x100fe2000001083c */
[C---:B------:R-:W-:Y:S06]  /*e000*/  HMMA.16816.F32 R8, R40.reuse, R50, R8 ;  /* 0x000000322808723c */ /* 0x040fec0000001808 */
[----:B------:R3:W-:Y:S01]  /*e010*/  MUFU.EX2 R122, R48 ;  /* 0x00000030007a7308 */ /* 0x0007e20000000800 */
[--C-:B----4-:R-:W-:Y:S01]  /*e020*/  FFMA.FTZ R0, R97, c[0x0][0x23c], -R39.reuse ;  /* 0x00008f0061007a23 */ /* 0x110fe20000010827 */
[C---:B-1----:R-:W-:Y:S08]  /*e030*/  HMMA.16816.F32 R12, R40.reuse, R52, R12 ;  /* 0x00000034280c723c */ /* 0x042ff0000000180c */
[----:B------:R1:W-:Y:S01]  /*e040*/  MUFU.EX2 R88, R0 ;  /* 0x0000000000587308 */ /* 0x0003e20000000800 */
[----:B--2---:R-:W2:Y:S03]  /*e050*/  LDSM.16.MT88.4 R44, [R212+0xe800] ;  /* 0x00e80000d42c783b */ /* 0x004ea60000004200 */
[--C-:B------:R-:W-:Y:S01]  /*e060*/  FFMA.FTZ R52, R92, c[0x0][0x23c], -R39.reuse ;  /* 0x00008f005c347a23 */ /* 0x100fe20000010827 */
[C---:B------:R-:W-:Y:S05]  /*e070*/  HMMA.16816.F32 R16, R40.reuse, R54, R16 ;  /* 0x000000362810723c */ /* 0x040fea0000001810 */
[----:B------:R4:W-:Y:S03]  /*e080*/  MUFU.EX2 R118, R52 ;  /* 0x0000003400767308 */ /* 0x0009e60000000800 */
[C---:B------:R-:W-:Y:S04]  /*e090*/  HMMA.16816.F32 R20, R40.reuse, R56, R20 ;  /* 0x000000382814723c */ /* 0x040fe80000001814 */
[--C-:B---3--:R-:W-:Y:S03]  /*e0a0*/  FFMA.FTZ R48, R91, c[0x0][0x23c], -R60.reuse ;  /* 0x00008f005b307a23 */ /* 0x108fe6000001083c */
[----:B------:R3:W-:Y:S01]  /*e0b0*/  MUFU.EX2 R90, R2 ;  /* 0x00000002005a7308 */ /* 0x0007e20000000800 */
[--C-:B------:R-:W-:Y:S01]  /*e0c0*/  FFMA.FTZ R56, R94, c[0x0][0x23c], -R60.reuse ;  /* 0x00008f005e387a23 */ /* 0x100fe2000001083c */
[C---:B------:R-:W-:Y:S03]  /*e0d0*/  HMMA.16816.F32 R24, R40.reuse, R58, R24 ;  /* 0x0000003a2818723c */ /* 0x040fe60000001818 */
[--C-:B-1----:R-:W-:Y:S05]  /*e0e0*/  FFMA.FTZ R0, R98, c[0x0][0x23c], -R60.reuse ;  /* 0x00008f0062007a23 */ /* 0x102fea000001083c */
[----:B------:R1:W-:Y:S01]  /*e0f0*/  MUFU.EX2 R87, R0 ;  /* 0x0000000000577308 */ /* 0x0003e20000000800 */
[--C-:B----4-:R-:W-:Y:S09]  /*e100*/  FFMA.FTZ R52, R93, c[0x0][0x23c], -R39.reuse ;  /* 0x00008f005d347a23 */ /* 0x110ff20000010827 */
[----:B------:R4:W4:Y:S01]  /*e110*/  MUFU.EX2 R121, R48 ;  /* 0x0000003000797308 */ /* 0x0009220000000800 */
[C---:B--2---:R-:W-:Y:S03]  /*e120*/  HMMA.16816.F32 R28, R40.reuse, R44, R28 ;  /* 0x0000002c281c723c */ /* 0x044fe6000000181c */
[--C-:B---3--:R-:W-:Y:S06]  /*e130*/  FFMA.FTZ R2, R103, c[0x0][0x23c], -R60.reuse ;  /* 0x00008f0067027a23 */ /* 0x108fec000001083c */
[----:B------:R2:W3:Y:S01]  /*e140*/  MUFU.EX2 R92, R52 ;  /* 0x00000034005c7308 */ /* 0x0004e20000000800 */
[----:B------:R-:W-:Y:S01]  /*e150*/  HMMA.16816.F32 R32, R40, R46, R32 ;  /* 0x0000002e2820723c */ /* 0x000fe20000001820 */
[----:B------:R-:W-:Y:S02]  /*e160*/  LDSM.16.MT88.4 R44, [R212+0xf000] ;  /* 0x00f00000d42c783b */ /* 0x000fe40000004200 */
[--C-:B-1----:R-:W-:Y:S04]  /*e170*/  FFMA.FTZ R0, R99, c[0x0][0x23c], -R60.reuse ;  /* 0x00008f0063007a23 */ /* 0x102fe8000001083c */
[----:B------:R-:W-:Y:S02]  /*e180*/  F2FP.PACK_AB R40, R131, R132 ;  /* 0x000000848328723e */ /* 0x000fe400000000ff */
[----:B------:R1:W-:Y:S03]  /*e190*/  MUFU.EX2 R86, R0 ;  /* 0x0000000000567308 */ /* 0x0003e60000000800 */
[----:B------:R-:W-:Y:S01]  /*e1a0*/  F2FP.PACK_AB R41, R129, R130 ;  /* 0x000000828129723e */ /* 0x000fe200000000ff */
[----:B----4-:R-:W4:Y:S01]  /*e1b0*/  LDSM.16.MT88.4 R48, [R134+0xf000] ;  /* 0x00f000008630783b */ /* 0x010f220000004200 */
[----:B-----5:R-:W-:Y:S02]  /*e1c0*/  F2FP.PACK_AB R42, R127, R128 ;  /* 0x000000807f2a723e */ /* 0x020fe400000000ff */
[----:B------:R-:W-:Y:S03]  /*e1d0*/  F2FP.PACK_AB R43, R121, R122 ;  /* 0x0000007a792b723e */ /* 0x000fe600000000ff */
[----:B------:R5:W3:Y:S02]  /*e1e0*/  MUFU.EX2 R91, R56 ;  /* 0x00000038005b7308 */ /* 0x000ae40000000800 */
[----:B--2---:R-:W2:Y:S08]  /*e1f0*/  LDSM.16.MT88.4 R52, [R213+0xf000] ;  /* 0x00f00000d534783b */ /* 0x004eb00000004200 */
[----:B------:R-:W-:Y:S01]  /*e200*/  MUFU.EX2 R82, R2 ;  /* 0x0000000200527308 */ /* 0x000fe20000000800 */
[--C-:B-1----:R-:W-:Y:S09]  /*e210*/  FFMA.FTZ R0, R100, c[0x0][0x23c], -R39.reuse ;  /* 0x00008f0064007a23 */ /* 0x102ff20000010827 */
[----:B------:R1:W-:Y:S01]  /*e220*/  MUFU.EX2 R84, R0 ;  /* 0x0000000000547308 */ /* 0x0003e20000000800 */
[----:B-----5:R-:W5:Y:S01]  /*e230*/  LDSM.16.MT88.4 R56, [R135+0xf000] ;  /* 0x00f000008738783b */ /* 0x020f620000004200 */
[C---:B----4-:R-:W-:Y:S08]  /*e240*/  HMMA.16816.F32 R4, R40.reuse, R48, R4 ;  /* 0x000000302804723c */ /* 0x050ff00000001804 */
[C---:B------:R-:W-:Y:S01]  /*e250*/  HMMA.16816.F32 R8, R40.reuse, R50, R8 ;  /* 0x000000322808723c */ /* 0x040fe20000001808 */
[----:B------:R-:W4:Y:S03]  /*e260*/  LDSM.16.MT88.4 R48, [R134+0xf800] ;  /* 0x00f800008630783b */ /* 0x000f260000004200 */
[----:B-1----:R-:W-:Y:S04]  /*e270*/  FFMA.FTZ R0, R101, c[0x0][0x23c], -R39 ;  /* 0x00008f0065007a23 */ /* 0x002fe80000010827 */
[C---:B--2---:R-:W-:Y:S01]  /*e280*/  HMMA.16816.F32 R12, R40.reuse, R52, R12 ;  /* 0x00000034280c723c */ /* 0x044fe2000000180c */
[----:B------:R1:W2:Y:S07]  /*e290*/  MUFU.EX2 R85, R0 ;  /* 0x0000000000557308 */ /* 0x0002ae0000000800 */
[C---:B------:R-:W-:Y:S01]  /*e2a0*/  HMMA.16816.F32 R16, R40.reuse, R54, R16 ;  /* 0x000000362810723c */ /* 0x040fe20000001810 */
[----:B------:R-:W2:Y:S07]  /*e2b0*/  LDSM.16.MT88.4 R52, [R213+0xf800] ;  /* 0x00f80000d534783b */ /* 0x000eae0000004200 */
[C---:B-----5:R-:W-:Y:S07]  /*e2c0*/  HMMA.16816.F32 R20, R40.reuse, R56, R20 ;  /* 0x000000382814723c */ /* 0x060fee0000001814 */
[----:B------:R-:W-:Y:S01]  /*e2d0*/  FADD.FTZ R56, R188, R61 ;  /* 0x0000003dbc387221 */ /* 0x000fe20000010000 */
[C---:B------:R-:W-:Y:S04]  /*e2e0*/  HMMA.16816.F32 R24, R40.reuse, R58, R24 ;  /* 0x0000003a2818723c */ /* 0x040fe80000001818 */
[----:B-1----:R-:W-:Y:S04]  /*e2f0*/  FFMA.FTZ R0, R102, c[0x0][0x23c], -R60 ;  /* 0x00008f0066007a23 */ /* 0x002fe8000001083c */
[C---:B------:R-:W-:Y:S01]  /*e300*/  HMMA.16816.F32 R28, R40.reuse, R44, R28 ;  /* 0x0000002c281c723c */ /* 0x040fe2000000181c */
[----:B------:R1:W5:Y:S07]  /*e310*/  MUFU.EX2 R83, R0 ;  /* 0x0000000000537308 */ /* 0x00036e0000000800 */
[----:B------:R-:W-:Y:S01]  /*e320*/  HMMA.16816.F32 R32, R40, R46, R32 ;  /* 0x0000002e2820723c */ /* 0x000fe20000001820 */
[----:B------:R-:W-:Y:S06]  /*e330*/  LDSM.16.MT88.4 R44, [R212+0xf800] ;  /* 0x00f80000d42c783b */ /* 0x000fec0000004200 */
[----:B---3--:R-:W-:Y:S02]  /*e340*/  F2FP.PACK_AB R40, R92, R118 ;  /* 0x000000765c28723e */ /* 0x008fe400000000ff */
[----:B------:R-:W-:Y:S03]  /*e350*/  F2FP.PACK_AB R41, R90, R91 ;  /* 0x0000005b5a29723e */ /* 0x000fe600000000ff */
[----:B------:R-:W-:Y:S02]  /*e360*/  F2FP.PACK_AB R42, R88, R89 ;  /* 0x00000059582a723e */ /* 0x000fe400000000ff */
[----:B------:R-:W-:Y:S01]  /*e370*/  F2FP.PACK_AB R43, R86, R87 ;  /* 0x00000057562b723e */ /* 0x000fe200000000ff */
[----:B-1----:R-:W-:Y:S02]  /*e380*/  FADD.FTZ R0, R187, R62 ;  /* 0x0000003ebb007221 */ /* 0x002fe40000010000 */
[----:B------:R-:W-:Y:S04]  /*e390*/  FADD.FTZ R62, R180, R56 ;  /* 0x00000038b43e7221 */ /* 0x000fe80000010000 */
[C---:B----4-:R-:W-:Y:S01]  /*e3a0*/  HMMA.16816.F32 R4, R40.reuse, R48, R4 ;  /* 0x000000302804723c */ /* 0x050fe20000001804 */
[----:B------:R-:W1:Y:S02]  /*e3b0*/  LDSM.16.MT88.4 R56, [R135+0xf800] ;  /* 0x00f800008738783b */ /* 0x000e640000004200 */
[----:B------:R-:W-:Y:S02]  /*e3c0*/  FADD.FTZ R61, R183, R0 ;  /* 0x00000000b73d7221 */ /* 0x000fe40000010000 */
[--C-:B------:R-:W-:Y:S02]  /*e3d0*/  FFMA.FTZ R0, R104, c[0x0][0x23c], -R39.reuse ;  /* 0x00008f0068007a23 */ /* 0x100fe40000010827 */
[----:B------:R-:W-:Y:S01]  /*e3e0*/  FADD.FTZ R2, R247, R62 ;  /* 0x0000003ef7027221 */ /* 0x000fe20000010000 */
[C---:B------:R-:W-:Y:S01]  /*e3f0*/  HMMA.16816.F32 R8, R40.reuse, R50, R8 ;  /* 0x000000322808723c */ /* 0x040fe20000001808 */
[----:B------:R3:W-:Y:S01]  /*e400*/  MUFU.EX2 R81, R0 ;  /* 0x0000000000517308 */ /* 0x0007e20000000800 */
[----:B------:R-:W4:Y:S06]  /*e410*/  LDSM.16.MT88.4 R48, [R134+0x10000] ;  /* 0x010000008630783b */ /* 0x000f2c0000004200 */
[C---:B--2---:R-:W-:Y:S08]  /*e420*/  HMMA.16816.F32 R12, R40.reuse, R52, R12 ;  /* 0x00000034280c723c */ /* 0x044ff0000000180c */
[C---:B------:R-:W-:Y:S01]  /*e430*/  HMMA.16816.F32 R16, R40.reuse, R54, R16 ;  /* 0x000000362810723c */ /* 0x040fe20000001810 */
[----:B------:R-:W2:Y:S03]  /*e440*/  LDSM.16.MT88.4 R52, [R213+0x10000] ;  /* 0x01000000d534783b */ /* 0x000ea60000004200 */
[--C-:B---3--:R-:W-:Y:S04]  /*e450*/  FFMA.FTZ R0, R105, c[0x0][0x23c], -R39.reuse ;  /* 0x00008f0069007a23 */ /* 0x108fe80000010827 */
[----:B------:R3:W2:Y:S01]  /*e460*/  MUFU.EX2 R80, R0 ;  /* 0x0000000000507308 */ /* 0x0006a20000000800 */
[C---:B-1----:R-:W-:Y:S07]  /*e470*/  HMMA.16816.F32 R20, R40.reuse, R56, R20 ;  /* 0x000000382814723c */ /* 0x042fee0000001814 */
[----:B------:R-:W-:Y:S01]  /*e480*/  FADD.FTZ R57, R245, R2 ;  /* 0x00000002f5397221 */ /* 0x000fe20000010000 */
[C---:B------:R-:W-:Y:S04]  /*e490*/  HMMA.16816.F32 R24, R40.reuse, R58, R24 ;  /* 0x0000003a2818723c */ /* 0x040fe80000001818 */
[--C-:B------:R-:W-:Y:S04]  /*e4a0*/  FFMA.FTZ R2, R111, c[0x0][0x23c], -R60.reuse ;  /* 0x00008f006f027a23 */ /* 0x100fe8000001083c */
[C---:B------:R-:W-:Y:S01]  /*e4b0*/  HMMA.16816.F32 R28, R40.reuse, R44, R28 ;  /* 0x0000002c281c723c */ /* 0x040fe2000000181c */
[----:B------:R1:W-:Y:S03]  /*e4c0*/  MUFU.EX2 R73, R2 ;  /* 0x0000000200497308 */ /* 0x0003e60000000800 */
[--C-:B---3--:R-:W-:Y:S04]  /*e4d0*/  FFMA.FTZ R0, R106, c[0x0][0x23c], -R60.reuse ;  /* 0x00008f006a007a23 */ /* 0x108fe8000001083c */
[----:B------:R-:W-:Y:S01]  /*e4e0*/  HMMA.16816.F32 R32, R40, R46, R32 ;  /* 0x0000002e2820723c */ /* 0x000fe20000001820 */
[----:B------:R-:W3:Y:S02]  /*e4f0*/  LDSM.16.MT88.4 R44, [R135+0x10000] ;  /* 0x01000000872c783b */ /* 0x000ee40000004200 */
[----:B------:R4:W-:Y:S04]  /*e500*/  MUFU.EX2 R79, R0 ;  /* 0x00000000004f7308 */ /* 0x0009e80000000800 */
[----:B------:R-:W-:Y:S02]  /*e510*/  F2FP.PACK_AB R40, R85, R84 ;  /* 0x000000545528723e */ /* 0x000fe400000000ff */
[----:B-----5:R-:W-:Y:S03]  /*e520*/  F2FP.PACK_AB R41, R82, R83 ;  /* 0x000000535229723e */ /* 0x020fe600000000ff */
[----:B--2---:R-:W-:Y:S01]  /*e530*/  F2FP.PACK_AB R42, R80, R81 ;  /* 0x00000051502a723e */ /* 0x004fe200000000ff */
[--C-:B-1----:R-:W-:Y:S04]  /*e540*/  FFMA.FTZ R2, R114, c[0x0][0x23c], -R60.reuse ;  /* 0x00008f0072027a23 */ /* 0x102fe8000001083c */
[----:B------:R-:W-:Y:S01]  /*e550*/  MUFU.EX2 R71, R2 ;  /* 0x0000000200477308 */ /* 0x000fe20000000800 */
[--C-:B----4-:R-:W-:Y:S09]  /*e560*/  FFMA.FTZ R0, R107, c[0x0][0x23c], -R60.reuse ;  /* 0x00008f006b007a23 */ /* 0x110ff2000001083c */
[----:B------:R1:W2:Y:S02]  /*e570*/  MUFU.EX2 R78, R0 ;  /* 0x00000000004e7308 */ /* 0x0002a40000000800 */
[--C-:B-1----:R-:W-:Y:S01]  /*e580*/  FFMA.FTZ R0, R108, c[0x0][0x23c], -R39.reuse ;  /* 0x00008f006c007a23 */ /* 0x102fe20000010827 */
[----:B--2---:R-:W-:Y:S07]  /*e590*/  F2FP.PACK_AB R43, R78, R79 ;  /* 0x0000004f4e2b723e */ /* 0x004fee00000000ff */
[----:B------:R1:W-:Y:S01]  /*e5a0*/  MUFU.EX2 R77, R0 ;  /* 0x00000000004d7308 */ /* 0x0003e20000000800 */
[C---:B------:R-:W-:Y:S08]  /*e5b0*/  HMMA.16816.F32 R4, R40.reuse, R48, R4 ;  /* 0x000000302804723c */ /* 0x040ff00000001804 */
[C---:B------:R-:W-:Y:S01]  /*e5c0*/  HMMA.16816.F32 R8, R40.reuse, R50, R8 ;  /* 0x000000322808723c */ /* 0x040fe20000001808 */
[----:B------:R-:W2:Y:S07]  /*e5d0*/  LDSM.16.MT88.4 R48, [R212+0x10000] ;  /* 0x01000000d430783b */ /* 0x000eae0000004200 */
[C---:B------:R-:W-:Y:S04]  /*e5e0*/  HMMA.16816.F32 R12, R40.reuse, R52, R12 ;  /* 0x00000034280c723c */ /* 0x040fe8000000180c */
[--C-:B-1----:R-:W-:Y:S03]  /*e5f0*/  FFMA.FTZ R0, R109, c[0x0][0x23c], -R39.reuse ;  /* 0x00008f006d007a23 */ /* 0x102fe60000010827 */
[--C-:B------:R-:W-:Y:S01]  /*e600*/  FFMA.FTZ R53, R115, c[0x0][0x23c], -R60.reuse ;  /* 0x00008f0073357a23 */ /* 0x100fe2000001083c */
[----:B------:R1:W4:Y:S01]  /*e610*/  MUFU.EX2 R76, R0 ;  /* 0x00000000004c7308 */ /* 0x0003220000000800 */
[C---:B------:R-:W-:Y:S08]  /*e620*/  HMMA.16816.F32 R16, R40.reuse, R54, R16 ;  /* 0x000000362810723c */ /* 0x040ff00000001810 */
[C---:B---3--:R-:W-:Y:S01]  /*e630*/  HMMA.16816.F32 R20, R40.reuse, R44, R20 ;  /* 0x0000002c2814723c */ /* 0x048fe20000001814 */
[----:B------:R-:W3:Y:S06]  /*e640*/  MUFU.EX2 R70, R53 ;  /* 0x0000003500467308 */ /* 0x000eec0000000800 */
[----:B------:R-:W-:Y:S01]  /*e650*/  FFMA.FTZ R44, R116, c[0x0][0x23c], -R39 ;  /* 0x00008f00742c7a23 */ /* 0x000fe20000010827 */
[C---:B------:R-:W-:Y:S03]  /*e660*/  HMMA.16816.F32 R24, R40.reuse, R46, R24 ;  /* 0x0000002e2818723c */ /* 0x040fe60000001818 */
[----:B------:R-:W-:Y:S01]  /*e670*/  MUFU.EX2 R69, R44 ;  /* 0x0000002c00457308 */ /* 0x000fe20000000800 */
[--C-:B-1----:R-:W-:Y:S04]  /*e680*/  FFMA.FTZ R0, R110, c[0x0][0x23c], -R60.reuse ;  /* 0x00008f006e007a23 */ /* 0x102fe8000001083c */
[C---:B--2---:R-:W-:Y:S05]  /*e690*/  HMMA.16816.F32 R28, R40.reuse, R48, R28 ;  /* 0x00000030281c723c */ /* 0x044fea000000181c */
[----:B------:R1:W2:Y:S02]  /*e6a0*/  MUFU.EX2 R75, R0 ;  /* 0x00000000004b7308 */ /* 0x0002a40000000800 */
[----:B------:R-:W-:Y:S01]  /*e6b0*/  FFMA.FTZ R48, R197, c[0x0][0x23c], -R60 ;  /* 0x00008f00c5307a23 */ /* 0x000fe2000001083c */
[----:B------:R-:W-:Y:S07]  /*e6c0*/  HMMA.16816.F32 R32, R40, R50, R32 ;  /* 0x000000322820723c */ /* 0x000fee0000001820 */
[----:B------:R5:W-:Y:S01]  /*e6d0*/  MUFU.EX2 R67, R48 ;  /* 0x0000003000437308 */ /* 0x000be20000000800 */
[----:B----4-:R-:W-:Y:S04]  /*e6e0*/  F2FP.PACK_AB R40, R76, R77 ;  /* 0x0000004d4c28723e */ /* 0x010fe800000000ff */
[----:B---3--:R-:W-:Y:S01]  /*e6f0*/  F2FP.PACK_AB R43, R70, R71 ;  /* 0x00000047462b723e */ /* 0x008fe200000000ff */
[----:B-1----:R-:W-:Y:S01]  /*e700*/  FADD.FTZ R0, R246, R61 ;  /* 0x0000003df6007221 */ /* 0x002fe20000010000 */
[----:B--2---:R-:W-:Y:S03]  /*e710*/  F2FP.PACK_AB R41, R73, R75 ;  /* 0x0000004b4929723e */ /* 0x004fe600000000ff */
[----:B------:R-:W-:Y:S02]  /*e720*/  FADD.FTZ R56, R244, R0 ;  /* 0x00000000f4387221 */ /* 0x000fe40000010000 */
[--C-:B------:R-:W-:Y:S02]  /*e730*/  FFMA.FTZ R0, R112, c[0x0][0x23c], -R39.reuse ;  /* 0x00008f0070007a23 */ /* 0x100fe40000010827 */
[----:B------:R-:W-:Y:S02]  /*e740*/  FADD.FTZ R56, R242, R56 ;  /* 0x00000038f2387221 */ /* 0x000fe40000010000 */
[----:B------:R1:W-:Y:S01]  /*e750*/  MUFU.EX2 R74, R0 ;  /* 0x00000000004a7308 */ /* 0x0003e20000000800 */
[----:B-----5:R-:W-:Y:S01]  /*e760*/  LDSM.16.MT88.4 R48, [R135+0x10800] ;  /* 0x010800008730783b */ /* 0x020fe20000004200 */
[----:B------:R-:W-:Y:S02]  /*e770*/  FADD.FTZ R2, R240, R56 ;  /* 0x00000038f0027221 */ /* 0x000fe40000010000 */
[----:B-1----:R-:W-:Y:S06]  /*e780*/  FFMA.FTZ R0, R113, c[0x0][0x23c], -R39 ;  /* 0x00008f0071007a23 */ /* 0x002fec0000010827 */
[----:B------:R1:W2:Y:S02]  /*e790*/  MUFU.EX2 R72, R0 ;  /* 0x0000000000487308 */ /* 0x0002a40000000800 */
[----:B-1----:R-:W-:Y:S01]  /*e7a0*/  FADD.FTZ R0, R243, R57 ;  /* 0x00000039f3007221 */ /* 0x002fe20000010000 */
[----:B--2---:R-:W-:Y:S03]  /*e7b0*/  F2FP.PACK_AB R42, R72, R74 ;  /* 0x0000004a482a723e */ /* 0x004fe600000000ff */
[----:B------:R-:W-:Y:S04]  /*e7c0*/  FADD.FTZ R0, R241, R0 ;  /* 0x00000000f1007221 */ /* 0x000fe80000010000 */
[----:B------:R-:W-:Y:S02]  /*e7d0*/  FADD.FTZ R52, R211, R0 ;  /* 0x00000000d3347221 */ /* 0x000fe40000010000 */
[----:B------:R-:W-:Y:S02]  /*e7e0*/  FADD.FTZ R0, R239, R2 ;  /* 0x00000002ef007221 */ /* 0x000fe40000010000 */
[----:B------:R-:W-:Y:S02]  /*e7f0*/  FADD.FTZ R2, R238, R52 ;  /* 0x00000034ee027221 */ /* 0x000fe40000010000 */
[----:B------:R-:W-:Y:S01]  /*e800*/  FADD.FTZ R0, R210, R0 ;  /* 0x00000000d2007221 */ /* 0x000fe20000010000 */
[----:B------:R-:W1:Y:S01]  /*e810*/  LDSM.16.MT88.4 R52, [R134+0x10800] ;  /* 0x010800008634783b */ /* 0x000e620000004200 */
[----:B------:R-:W-:Y:S02]  /*e820*/  FADD.FTZ R2, R209, R2 ;  /* 0x00000002d1027221 */ /* 0x000fe40000010000 */
[----:B------:R-:W-:Y:S02]  /*e830*/  FADD.FTZ R0, R203, R0 ;  /* 0x00000000cb007221 */ /* 0x000fe40000010000 */
[----:B------:R-:W-:Y:S02]  /*e840*/  FADD.FTZ R2, R208, R2 ;  /* 0x00000002d0027221 */ /* 0x000fe40000010000 */
[----:B------:R-:W-:Y:S02]  /*e850*/  FADD.FTZ R0, R201, R0 ;  /* 0x00000000c9007221 */ /* 0x000fe40000010000 */
[----:B------:R-:W-:Y:S02]  /*e860*/  FADD.FTZ R44, R200, R2 ;  /* 0x00000002c82c7221 */ /* 0x000fe40000010000 */
[----:B------:R-:W-:Y:S02]  /*e870*/  FFMA.FTZ R2, R117, c[0x0][0x23c], -R39 ;  /* 0x00008f0075027a23 */ /* 0x000fe40000010827 */
[----:B------:R-:W-:Y:S02]  /*e880*/  FADD.FTZ R56, R199, R44 ;  /* 0x0000002cc7387221 */ /* 0x000fe40000010000 */
[----:B------:R-:W-:Y:S01]  /*e890*/  FADD.FTZ R0, R202, R0 ;  /* 0x00000000ca007221 */ /* 0x000fe20000010000 */
[----:B------:R2:W3:Y:S01]  /*e8a0*/  MUFU.EX2 R68, R2 ;  /* 0x0000000200447308 */ /* 0x0004e20000000800 */
[----:B------:R-:W4:Y:S02]  /*e8b0*/  LDSM.16.MT88.4 R44, [R213+0x10800] ;  /* 0x01080000d52c783b */ /* 0x000f240000004200 */
[----:B------:R-:W-:Y:S04]  /*e8c0*/  FADD.FTZ R0, R207, R0 ;  /* 0x00000000cf007221 */ /* 0x000fe80000010000 */
[----:B------:R-:W-:Y:S02]  /*e8d0*/  FADD.FTZ R0, R191, R0 ;  /* 0x00000000bf007221 */ /* 0x000fe40000010000 */
[----:B--2---:R-:W-:Y:S01]  /*e8e0*/  FADD.FTZ R2, R198, R56 ;  /* 0x00000038c6027221 */ /* 0x004fe20000010000 */
[C---:B-1----:R-:W-:Y:S03]  /*e8f0*/  HMMA.16816.F32 R4, R40.reuse, R52, R4 ;  /* 0x000000342804723c */ /* 0x042fe60000001804 */
[----:B------:R-:W-:Y:S02]  /*e900*/  FADD.FTZ R57, R190, R2 ;  /* 0x00000002be397221 */ /* 0x000fe40000010000 */
[----:B------:R-:W-:Y:S02]  /*e910*/  FFMA.FTZ R2, R119, c[0x0][0x23c], -R60 ;  /* 0x00008f0077027a23 */ /* 0x000fe4000001083c */
[----:B------:R-:W-:Y:S01]  /*e920*/  FADD.FTZ R56, R185, R0 ;  /* 0x00000000b9387221 */ /* 0x000fe20000010000 */
[C---:B------:R-:W-:Y:S01]  /*e930*/  HMMA.16816.F32 R8, R40.reuse, R54, R8 ;  /* 0x000000362808723c */ /* 0x040fe20000001808 */
[----:B------:R1:W2:Y:S03]  /*e940*/  MUFU.EX2 R66, R2 ;  /* 0x0000000200427308 */ /* 0x0002a60000000800 */
[----:B------:R-:W-:Y:S02]  /*e950*/  FADD.FTZ R0, R192, R57 ;  /* 0x00000039c0007221 */ /* 0x000fe40000010000 */
[--C-:B------:R-:W-:Y:S02]  /*e960*/  FFMA.FTZ R52, R120, c[0x0][0x23c], -R39.reuse ;  /* 0x00008f0078347a23 */ /* 0x100fe40000010827 */
[C---:B----4-:R-:W-:Y:S03]  /*e970*/  HMMA.16816.F32 R12, R40.reuse, R44, R12 ;  /* 0x0000002c280c723c */ /* 0x050fe6000000180c */
[----:B------:R4:W-:Y:S04]  /*e980*/  MUFU.EX2 R65, R52 ;  /* 0x0000003400417308 */ /* 0x0009e80000000800 */
[----:B------:R-:W-:Y:S01]  /*e990*/  FFMA.FTZ R44, R195, c[0x0][0x23c], -R60 ;  /* 0x00008f00c32c7a23 */ /* 0x000fe2000001083c */
[C---:B------:R-:W-:Y:S05]  /*e9a0*/  HMMA.16816.F32 R16, R40.reuse, R46, R16 ;  /* 0x0000002e2810723c */ /* 0x040fea0000001810 */
[----:B------:R5:W-:Y:S03]  /*e9b0*/  MUFU.EX2 R63, R44 ;  /* 0x0000002c003f7308 */ /* 0x000be60000000800 */
[C---:B------:R-:W-:Y:S04]  /*e9c0*/  HMMA.16816.F32 R20, R40.reuse, R48, R20 ;  /* 0x000000302814723c */ /* 0x040fe80000001814 */
[----:B-1----:R-:W-:Y:S02]  /*e9d0*/  FADD.FTZ R2, R189, R56 ;  /* 0x00000038bd027221 */ /* 0x002fe40000010000 */
[----:B------:R-:W-:Y:S02]  /*e9e0*/  FADD.FTZ R56, R186, R0 ;  /* 0x00000000ba387221 */ /* 0x000fe40000010000 */
[----:B------:R-:W-:Y:S01]  /*e9f0*/  FADD.FTZ R0, R182, R2 ;  /* 0x00000002b6007221 */ /* 0x000fe20000010000 */
[C---:B------:R-:W-:Y:S01]  /*ea00*/  HMMA.16816.F32 R24, R40.reuse, R50, R24 ;  /* 0x000000322818723c */ /* 0x040fe20000001818 */
[----:B----4-:R-:W1:Y:S02]  /*ea10*/  LDSM.16.MT88.4 R52, [R212+0x10800] ;  /* 0x01080000d434783b */ /* 0x010e640000004200 */
[----:B------:R-:W-:Y:S02]  /*ea20*/  FADD.FTZ R0, R178, R0 ;  /* 0x00000000b2007221 */ /* 0x000fe40000010000 */
[----:B------:R-:W-:Y:S02]  /*ea30*/  FADD.FTZ R2, R184, R56 ;  /* 0x00000038b8027221 */ /* 0x000fe40000010000 */
[----:B------:R-:W-:Y:S02]  /*ea40*/  FADD.FTZ R0, R176, R0 ;  /* 0x00000000b0007221 */ /* 0x000fe40000010000 */
[--C-:B------:R-:W-:Y:S03]  /*ea50*/  FFMA.FTZ R56, R196, c[0x0][0x23c], -R39.reuse ;  /* 0x00008f00c4387a23 */ /* 0x100fe60000010827 */
[----:B------:R-:W-:Y:S01]  /*ea60*/  FADD.FTZ R0, R175, R0 ;  /* 0x00000000af007221 */ /* 0x000fe20000010000 */
[----:B------:R4:W1:Y:S01]  /*ea70*/  MUFU.EX2 R64, R56 ;  /* 0x0000003800407308 */ /* 0x0008620000000800 */
[----:B------:R-:W-:Y:S02]  /*ea80*/  FADD.FTZ R2, R177, R2 ;  /* 0x00000002b1027221 */ /* 0x000fe40000010000 */
[----:B------:R-:W-:Y:S02]  /*ea90*/  FADD.FTZ R0, R171, R0 ;  /* 0x00000000ab007221 */ /* 0x000fe40000010000 */
[----:B------:R-:W-:Y:S02]  /*eaa0*/  FADD.FTZ R2, R179, R2 ;  /* 0x00000002b3027221 */ /* 0x000fe40000010000 */
[----:B-----5:R-:W-:Y:S02]  /*eab0*/  FADD.FTZ R44, R172, R0 ;  /* 0x00000000ac2c7221 */ /* 0x020fe40000010000 */
[----:B------:R-:W-:Y:S02]  /*eac0*/  FFMA.FTZ R0, R123, c[0x0][0x23c], -R60 ;  /* 0x00008f007b007a23 */ /* 0x000fe4000001083c */
[--C-:B------:R-:W-:Y:S02]  /*ead0*/  FFMA.FTZ R48, R124, c[0x0][0x23c], -R39.reuse ;  /* 0x00008f007c307a23 */ /* 0x100fe40000010827 */
[----:B------:R-:W-:Y:S01]  /*eae0*/  FADD.FTZ R2, R174, R2 ;  /* 0x00000002ae027221 */ /* 0x000fe20000010000 */
[----:B------:R5:W2:Y:S03]  /*eaf0*/  MUFU.EX2 R62, R0 ;  /* 0x00000000003e7308 */ /* 0x000aa60000000800 */
[----:B------:R-:W-:Y:S04]  /*eb00*/  FADD.FTZ R2, R173, R2 ;  /* 0x00000002ad027221 */ /* 0x000fe80000010000 */
[----:B----4-:R-:W-:Y:S03]  /*eb10*/  FADD.FTZ R56, R170, R2 ;  /* 0x00000002aa387221 */ /* 0x010fe60000010000 */
[----:B------:R4:W-:Y:S01]  /*eb20*/  MUFU.EX2 R61, R48 ;  /* 0x00000030003d7308 */ /* 0x0009e20000000800 */
[----:B------:R-:W-:Y:S02]  /*eb30*/  FADD.FTZ R2, R168, R44 ;  /* 0x0000002ca8027221 */ /* 0x000fe40000010000 */
[----:B------:R-:W-:Y:S01]  /*eb40*/  FADD.FTZ R56, R169, R56 ;  /* 0x00000038a9387221 */ /* 0x000fe20000010000 */
[----:B------:R-:W4:Y:S01]  /*eb50*/  LDSM.16.MT88.4 R44, [R134+0x11000] ;  /* 0x01100000862c783b */ /* 0x000f220000004200 */
[C---:B-1----:R-:W-:Y:S07]  /*eb60*/  HMMA.16816.F32 R28, R40.reuse, R52, R28 ;  /* 0x00000034281c723c */ /* 0x042fee000000181c */
[----:B------:R-:W-:Y:S01]  /*eb70*/  FFMA.FTZ R52, R126, c[0x0][0x23c], -R60 ;  /* 0x00008f007e347a23 */ /* 0x000fe2000001083c */
[----:B------:R-:W-:Y:S03]  /*eb80*/  HMMA.16816.F32 R32, R40, R54, R32 ;  /* 0x000000362820723c */ /* 0x000fe60000001820 */
[----:B------:R1:W-:Y:S01]  /*eb90*/  MUFU.EX2 R58, R52 ;  /* 0x00000034003a7308 */ /* 0x0003e20000000800 */
[----:B-----5:R-:W-:Y:S02]  /*eba0*/  FADD.FTZ R0, R167, R2 ;  /* 0x00000002a7007221 */ /* 0x020fe40000010000 */
[----:B------:R-:W-:Y:S01]  /*ebb0*/  FADD.FTZ R2, R166, R56 ;  /* 0x00000038a6027221 */ /* 0x000fe20000010000 */
[----:B---3--:R-:W-:Y:S01]  /*ebc0*/  F2FP.PACK_AB R40, R68, R69 ;  /* 0x000000454428723e */ /* 0x008fe200000000ff */
[----:B------:R-:W-:Y:S01]  /*ebd0*/  FADD.FTZ R0, R164, R0 ;  /* 0x00000000a4007221 */ /* 0x000fe20000010000 */
[----:B--2---:R-:W-:Y:S03]  /*ebe0*/  F2FP.PACK_AB R41, R66, R67 ;  /* 0x000000434229723e */ /* 0x004fe600000000ff */
[----:B------:R-:W-:Y:S01]  /*ebf0*/  FADD.FTZ R2, R165, R2 ;  /* 0x00000002a5027221 */ /* 0x000fe20000010000 */
[----:B------:R-:W-:Y:S01]  /*ec00*/  F2FP.PACK_AB R42, R64, R65 ;  /* 0x00000041402a723e */ /* 0x000fe200000000ff */
[----:B------:R-:W-:Y:S01]  /*ec10*/  FADD.FTZ R0, R163, R0 ;  /* 0x00000000a3007221 */ /* 0x000fe20000010000 */
[----:B------:R-:W-:Y:S01]  /*ec20*/  F2FP.PACK_AB R43, R62, R63 ;  /* 0x0000003f3e2b723e */ /* 0x000fe200000000ff */
[----:B----4-:R-:W-:Y:S02]  /*ec30*/  FADD.FTZ R48, R162, R2 ;  /* 0x00000002a2307221 */ /* 0x010fe40000010000 */
[--C-:B------:R-:W-:Y:S02]  /*ec40*/  FFMA.FTZ R2, R125, c[0x0][0x23c], -R39.reuse ;  /* 0x00008f007d027a23 */ /* 0x100fe40000010827 */
[----:B------:R-:W-:Y:S02]  /*ec50*/  FADD.FTZ R0, R160, R0 ;  /* 0x00000000a0007221 */ /* 0x000fe40000010000 */
[----:B------:R-:W-:Y:S01]  /*ec60*/  FADD.FTZ R56, R161, R48 ;  /* 0x00000030a1387221 */ /* 0x000fe20000010000 */
[----:B------:R2:W3:Y:S01]  /*ec70*/  MUFU.EX2 R59, R2 ;  /* 0x00000002003b7308 */ /* 0x0004e20000000800 */
[----:B------:R-:W-:Y:S01]  /*ec80*/  FADD.FTZ R0, R159, R0 ;  /* 0x000000009f007221 */ /* 0x000fe20000010000 */
[----:B------:R-:W4:Y:S03]  /*ec90*/  LDSM.16.MT88.4 R48, [R213+0x11000] ;  /* 0x01100000d530783b */ /* 0x000f260000004200 */
[----:B------:R-:W-:Y:S01]  /*eca0*/  FADD.FTZ R0, R155, R0 ;  /* 0x000000009b007221 */ /* 0x000fe20000010000 */
[C---:B------:R-:W-:Y:S04]  /*ecb0*/  HMMA.16816.F32 R4, R40.reuse, R44, R4 ;  /* 0x0000002c2804723c */ /* 0x040fe80000001804 */
[----:B-1----:R-:W1:Y:S03]  /*ecc0*/  LDSM.16.MT88.4 R52, [R135+0x11000] ;  /* 0x011000008734783b */ /* 0x002e660000004200 */
[--C-:B------:R-:W-:Y:S01]  /*ecd0*/  FFMA.FTZ R44, R205, c[0x0][0x23c], -R39.reuse ;  /* 0x00008f00cd2c7a23 */ /* 0x100fe20000010827 */
[C---:B------:R-:W-:Y:S04]  /*ece0*/  HMMA.16816.F32 R8, R40.reuse, R46, R8 ;  /* 0x0000002e2808723c */ /* 0x040fe80000001808 */
[----:B------:R-:W-:Y:S02]  /*ecf0*/  FFMA.FTZ R39, R206, c[0x0][0x23c], -R39 ;  /* 0x00008f00ce277a23 */ /* 0x000fe40000010827 */
[----:B--2---:R-:W-:Y:S01]  /*ed00*/  FADD.FTZ R2, R157, R56 ;  /* 0x000000389d027221 */ /* 0x004fe20000010000 */
[----:B---3--:R-:W-:Y:S05]  /*ed10*/  F2FP.PACK_AB R164, R59, R61 ;  /* 0x0000003d3ba4723e */ /* 0x008fea00000000ff */
[----:B------:R-:W-:Y:S02]  /*ed20*/  FADD.FTZ R57, R158, R2 ;  /* 0x000000029e397221 */ /* 0x000fe40000010000 */
[----:B------:R-:W-:Y:S02]  /*ed30*/  FFMA.FTZ R2, R204, c[0x0][0x23c], -R60 ;  /* 0x00008f00cc027a23 */ /* 0x000fe4000001083c */
[----:B------:R-:W-:Y:S02]  /*ed40*/  FADD.FTZ R56, R154, R0 ;  /* 0x000000009a387221 */ /* 0x000fe40000010000 */
[----:B------:R-:W-:Y:S02]  /*ed50*/  FADD.FTZ R0, R156, R57 ;  /* 0x000000399c007221 */ /* 0x000fe40000010000 */
[----:B------:R-:W-:Y:S01]  /*ed60*/  FADD.FTZ R56, R152, R56 ;  /* 0x0000003898387221 */ /* 0x000fe20000010000 */
[----:B------:R2:W3:Y:S01]  /*ed70*/  MUFU.EX2 R57, R2 ;  /* 0x0000000200397308 */ /* 0x0004e20000000800 */
[----:B------:R-:W-:Y:S01]  /*ed80*/  FFMA.FTZ R60, R38, c[0x0][0x23c], -R60 ;  /* 0x00008f00263c7a23 */ /* 0x000fe2000001083c */
[----:B------:R-:W-:Y:S01]  /*ed90*/  LDSM.16.MT88.4 R156, [R135+0x11800] ;  /* 0x01180000879c783b */ /* 0x000fe20000004200 */
[C---:B----4-:R-:W-:Y:S07]  /*eda0*/  HMMA.16816.F32 R12, R40.reuse, R48, R12 ;  /* 0x00000030280c723c */ /* 0x050fee000000180c */
        /* <DEDUP_REMOVED lines=12> */
[----:B------:R-:W-:Y:S02]  /*ee70*/  FADD.FTZ R0, R148, R0 ;  /* 0x0000000094007221 */ /* 0x000fe40000010000 */
[----:B------:R-:W-:Y:S01]  /*ee80*/  FADD.FTZ R2, R146, R2 ;  /* 0x0000000292027221 */ /* 0x000fe20000010000 */
[----:B------:R-:W-:Y:S01]  /*ee90*/  LDSM.16.MT88.4 R148, [R213+0x11800] ;  /* 0x01180000d594783b */ /* 0x000fe20000004200 */
[----:B------:R-:W3:Y:S01]  /*eea0*/  MUFU.EX2 R39, R37 ;  /* 0x0000002500277308 */ /* 0x000ee20000000800 */
        /* <DEDUP_REMOVED lines=10> */
[----:B------:R-:W-:Y:S02]  /*ef50*/  FADD.FTZ R0, R136, R0 ;  /* 0x0000000088007221 */ /* 0x000fe40000010000 */
[----:B------:R-:W-:Y:S01]  /*ef60*/  FADD.FTZ R2, R137, R2 ;  /* 0x0000000289027221 */ /* 0x000fe20000010000 */
[----:B------:R-:W2:Y:S01]  /*ef70*/  LDSM.16.MT88.4 R140, [R134+0x11800] ;  /* 0x01180000868c783b */ /* 0x000ea20000004200 */
[----:B------:R-:W-:Y:S01]  /*ef80*/  FADD.FTZ R0, R133, R0 ;  /* 0x0000000085007221 */ /* 0x000fe20000010000 */
[----:B------:R-:W-:Y:S01]  /*ef90*/  MOV R133, R3 ;  /* 0x0000000300857202 */ /* 0x000fe20000000f00 */
[----:B------:R-:W-:Y:S01]  /*efa0*/  FADD.FTZ R2, R132, R2 ;  /* 0x0000000284027221 */ /* 0x000fe20000010000 */
[----:B---3--:R-:W-:Y:S01]  /*efb0*/  F2FP.PACK_AB R167, R60, R39 ;  /* 0x000000273ca7723e */ /* 0x008fe200000000ff */
[----:B------:R-:W-:Y:S01]  /*efc0*/  FADD.FTZ R0, R130, R0 ;  /* 0x0000000082007221 */ /* 0x000fe20000010000 */
[----:B------:R-:W-:Y:S01]  /*efd0*/  MOV R132, R36 ;  /* 0x0000002400847202 */ /* 0x000fe20000000f00 */
        /* <DEDUP_REMOVED lines=62> */
.L_x_2212:
[----:B--2---:R-:W2:Y:S04]  /*f3c0*/  LDL.LU R5, [R1+0x10] ;  /* 0x0000100001057983 */ /* 0x004ea80000300800 */
[----:B-1----:R-:W3:Y:S04]  /*f3d0*/  LDL.LU R4, [R1+0x14] ;  /* 0x0000140001047983 */ /* 0x002ee80000300800 */
[----:B------:R-:W4:Y:S04]  /*f3e0*/  LDL.LU R50, [R1+0x2c] ;  /* 0x00002c0001327983 */ /* 0x000f280000300800 */
[----:B------:R-:W5:Y:S04]  /*f3f0*/  LDL.LU R49, [R1+0x30] ;  /* 0x0000300001317983 */ /* 0x000f680000300800 */
[----:B------:R-:W5:Y:S04]  /*f400*/  LDL.LU R48, [R1+0x34] ;  /* 0x0000340001307983 */ /* 0x000f680000300800 */
[----:B------:R-:W1:Y:S02]  /*f410*/  S2R R46, SR_TID.X ;  /* 0x00000000002e7919 */ /* 0x000e640000002100 */
[----:B-1----:R-:W-:-:S04]  /*f420*/  SHF.R.S32.HI R6, RZ, 0x1f, R46 ;  /* 0x0000001fff067819 */ /* 0x002fc8000001142e */
[----:B------:R-:W-:-:S04]  /*f430*/  LEA.HI R45, R6, R46, RZ, 0x5 ;  /* 0x0000002e062d7211 */ /* 0x000fc800078f28ff */
[----:B------:R-:W-:Y:S01]  /*f440*/  SHF.R.S32.HI R8, RZ, 0x5, R45 ;  /* 0x00000005ff087819 */ /* 0x000fe2000001142d */
[----:B------:R-:W-:Y:S01]  /*f450*/  IMAD.MOV.U32 R9, RZ, RZ, -0x20 ;  /* 0xffffffe0ff097424 */ /* 0x000fe200078e00ff */
[----:B------:R-:W1:Y:S01]  /*f460*/  S2R R47, SR_CTAID.X ;  /* 0x00000000002f7919 */ /* 0x000e620000002500 */
[----:B------:R-:W-:Y:S03]  /*f470*/  BSSY B0, `(.L_x_2217) ;  /* 0x0000097000007945 */ /* 0x000fe60003800000 */
[----:B------:R-:W-:Y:S06]  /*f480*/  BAR.SYNC.DEFER_BLOCKING 0x0 ;  /* 0x0000000000007b1d */ /* 0x000fec0000010000 */
[----:B--2---:R-:W2:Y:S04]  /*f490*/  SHFL.BFLY PT, R0, R5, 0x2, 0x1f ;  /* 0x0c401f0005007f89 */ /* 0x004ea800000e0000 */
[----:B---3--:R-:W3:Y:S01]  /*f4a0*/  SHFL.BFLY PT, R2, R4, 0x2, 0x1f ;  /* 0x0c401f0004027f89 */ /* 0x008ee200000e0000 */
[----:B--2---:R-:W-:-:S02]  /*f4b0*/  FADD.FTZ R0, R0, R5 ;  /* 0x0000000500007221 */ /* 0x004fc40000010000 */
[----:B---3--:R-:W-:-:S03]  /*f4c0*/  FADD.FTZ R2, R2, R4 ;  /* 0x0000000402027221 */ /* 0x008fc60000010000 */
[----:B------:R-:W2:Y:S04]  /*f4d0*/  SHFL.BFLY PT, R5, R0, 0x1, 0x1f ;  /* 0x0c201f0000057f89 */ /* 0x000ea800000e0000 */
[----:B------:R-:W3:Y:S01]  /*f4e0*/  SHFL.BFLY PT, R4, R2, 0x1, 0x1f ;  /* 0x0c201f0002047f89 */ /* 0x000ee200000e0000 */
[----:B--2---:R-:W-:-:S05]  /*f4f0*/  FADD.FTZ R37, R0, R5 ;  /* 0x0000000500257221 */ /* 0x004fca0000010000 */
[----:B------:R-:W-:Y:S01]  /*f500*/  FSETP.NE.FTZ.AND P4, PT, R37, RZ, PT ;  /* 0x000000ff2500720b */ /* 0x000fe20003f95000 */
[----:B---3--:R-:W-:Y:S01]  /*f510*/  FADD.FTZ R39, R2, R4 ;  /* 0x0000000402277221 */ /* 0x008fe20000010000 */
[----:B------:R-:W-:Y:S02]  /*f520*/  LEA.HI R5, R6, R46, RZ, 0x2 ;  /* 0x0000002e06057211 */ /* 0x000fe400078f10ff */
[----:B------:R-:W-:Y:S02]  /*f530*/  MOV R0, 0x3f800000 ;  /* 0x3f80000000007802 */ /* 0x000fe40000000f00 */
[--C-:B------:R-:W-:Y:S02]  /*f540*/  SHF.R.S32.HI R7, RZ, 0x2, R5.reuse ;  /* 0x00000002ff077819 */ /* 0x100fe40000011405 */
[----:B------:R-:W-:Y:S02]  /*f550*/  SHF.R.S32.HI R2, RZ, 0x1f, R5 ;  /* 0x0000001fff027819 */ /* 0x000fe40000011405 */
[----:B------:R-:W-:-:S02]  /*f560*/  FSETP.NE.FTZ.AND P3, PT, R39, RZ, PT ;  /* 0x000000ff2700720b */ /* 0x000fc40003f75000 */
[----:B------:R-:W-:Y:S01]  /*f570*/  LOP3.LUT R4, R5, 0x1ffffffc, RZ, 0xc0, !PT ;  /* 0x1ffffffc05047812 */ /* 0x000fe200078ec0ff */
[----:B------:R-:W2:Y:S01]  /*f580*/  @P4 MUFU.RCP R0, R37 ;  /* 0x0000002500004308 */ /* 0x000ea20000001000 */
[----:B------:R-:W-:Y:S02]  /*f590*/  LEA.HI R2, R2, R7, RZ, 0x3 ;  /* 0x0000000702027211 */ /* 0x000fe400078f18ff */
[----:B------:R-:W-:Y:S02]  /*f5a0*/  IADD3 R5, -R4, R46, RZ ;  /* 0x0000002e04057210 */ /* 0x000fe40007ffe1ff */
[----:B------:R-:W-:Y:S02]  /*f5b0*/  LOP3.LUT R4, R2, 0xfffffff8, RZ, 0xc0, !PT ;  /* 0xfffffff802047812 */ /* 0x000fe400078ec0ff */
[----:B------:R-:W-:Y:S02]  /*f5c0*/  MOV R2, 0x3f800000 ;  /* 0x3f80000000027802 */ /* 0x000fe40000000f00 */
[----:B------:R-:W-:-:S02]  /*f5d0*/  IADD3 R7, R7, -R4, RZ ;  /* 0x8000000407077210 */ /* 0x000fc40007ffe0ff */
[----:B------:R-:W-:Y:S02]  /*f5e0*/  LEA.HI R4, R6, R46, RZ, 0x4 ;  /* 0x0000002e06047211 */ /* 0x000fe400078f20ff */
[----:B------:R-:W3:Y:S01]  /*f5f0*/  @P3 MUFU.RCP R2, R39 ;  /* 0x0000002700023308 */ /* 0x000ee20000001000 */
[C---:B--2---:R-:W-:Y:S02]  /*f600*/  FMUL.FTZ R136, R0.reuse, R136 ;  /* 0x0000008800887220 */ /* 0x044fe40000410000 */
        /* <DEDUP_REMOVED lines=15> */
[----:B------:R-:W-:Y:S02]  /*f700*/  LOP3.LUT R0, R4, 0xfffffff0, RZ, 0xc0, !PT ;  /* 0xfffffff004007812 */ /* 0x000fe400078ec0ff */
[----:B------:R-:W-:-:S02]  /*f710*/  SHF.R.S32.HI R44, RZ, 0x4, R4 ;  /* 0x00000004ff2c7819 */ /* 0x000fc40000011404 */
[----:B------:R-:W-:Y:S01]  /*f720*/  IADD3 R38, -R0, R46, RZ ;  /* 0x0000002e00267210 */ /* 0x000fe20007ffe1ff */
[----:B------:R-:W-:Y:S02]  /*f730*/  IMAD R8, R8, 0x200, R5 ;  /* 0x0000020008087824 */ /* 0x000fe400078e0205 */
[----:B------:R-:W-:Y:S01]  /*f740*/  IMAD.SHL.U32 R0, R44, 0x40, RZ ;  /* 0x000000402c007824 */ /* 0x000fe200078e00ff */
[----:B------:R-:W-:Y:S02]  /*f750*/  LEA.HI R5, R38, R38, RZ, 0x1 ;  /* 0x0000002626057211 */ /* 0x000fe400078f08ff */
[----:B------:R-:W-:Y:S01]  /*f760*/  SHF.L.U32 R4, R7, 0x6, RZ ;  /* 0x0000000607047819 */ /* 0x000fe200000006ff */
[----:B---3--:R-:W-:Y:S01]  /*f770*/  FMUL.FTZ R139, R2, R139 ;  /* 0x0000008b028b7220 */ /* 0x008fe20000410000 */
[----:B------:R-:W-:Y:S01]  /*f780*/  LOP3.LUT R0, R0, 0x1c0, RZ, 0xc0, !PT ;  /* 0x000001c000007812 */ /* 0x000fe200078ec0ff */
        /* <DEDUP_REMOVED lines=15> */
[----:B------:R-:W-:Y:S02]  /*f880*/  SHF.L.U32 R2, R5, 0x2, RZ ;  /* 0x0000000205027819 */ /* 0x000fe400000006ff */
[----:B------:R-:W-:Y:S02]  /*f890*/  LOP3.LUT R4, R4, 0x1c0, RZ, 0xc0, !PT ;  /* 0x000001c004047812 */ /* 0x000fe400078ec0ff */
[----:B------:R-:W-:Y:S02]  /*f8a0*/  LOP3.LUT R6, R0, 0x38, R2, 0xf8, !PT ;  /* 0x0000003800067812 */ /* 0x000fe400078ef802 */
[----:B------:R-:W-:Y:S02]  /*f8b0*/  R2P PR, R7, 0x6 ;  /* 0x0000000607007804 */ /* 0x000fe40000000000 */
[----:B------:R-:W-:Y:S02]  /*f8c0*/  SHF.R.U32.HI R0, RZ, 0x3, R0 ;  /* 0x00000003ff007819 */ /* 0x000fe40000011600 */
[----:B------:R-:W-:-:S02]  /*f8d0*/  LEA.HI R2, R4, R4, RZ, 0x1d ;  /* 0x0000000404027211 */ /* 0x000fc400078fe8ff */
[----:B------:R-:W-:Y:S02]  /*f8e0*/  LOP3.LUT R4, R5, 0xffffffe, RZ, 0xc0, !PT ;  /* 0x0ffffffe05047812 */ /* 0x000fe400078ec0ff */
[----:B------:R-:W-:Y:S02]  /*f8f0*/  LOP3.LUT R7, R7, 0x1, RZ, 0xc0, !PT ;  /* 0x0000000107077812 */ /* 0x000fe400078ec0ff */
[----:B------:R-:W-:Y:S02]  /*f900*/  LOP3.LUT R6, R6, R0, RZ, 0x3c, !PT ;  /* 0x0000000006067212 */ /* 0x000fe400078e3cff */
[----:B------:R-:W-:Y:S02]  /*f910*/  LEA R2, R8, R2, 0x1 ;  /* 0x0000000208027211 */ /* 0x000fe400078e08ff */
[----:B------:R-:W-:Y:S01]  /*f920*/  IADD3 R0, R38, -R4, RZ ;  /* 0x8000000426007210 */ /* 0x000fe20007ffe0ff */
[----:B------:R-:W-:Y:S01]  /*f930*/  IMAD.MOV.U32 R4, RZ, RZ, 0x40 ;  /* 0x00000040ff047424 */ /* 0x000fe200078e00ff */
[----:B------:R-:W-:-:S02]  /*f940*/  ISETP.NE.U32.AND P0, PT, R7, 0x1, PT ;  /* 0x000000010700780c */ /* 0x000fc40003f05070 */
[----:B------:R-:W-:Y:S01]  /*f950*/  SHF.L.U32 R5, R2, 0x2, RZ ;  /* 0x0000000202057819 */ /* 0x000fe200000006ff */
[----:B------:R-:W-:Y:S01]  /*f960*/  STS.64 [R2.X4], R136 ;  /* 0x0000008802007388 */ /* 0x000fe20000004a00 */
[----:B------:R-:W-:Y:S02]  /*f970*/  SEL R9, R9, 0x20, !P0 ;  /* 0x0000002009097807 */ /* 0x000fe40004000000 */
[----:B------:R-:W-:Y:S01]  /*f980*/  SEL R4, R4, 0xffffffc0, !P1 ;  /* 0xffffffc004047807 */ /* 0x000fe20004800000 */
[----:B------:R2:W-:Y:S01]  /*f990*/  STS.64 [R2.X4+0x800], R138 ;  /* 0x0008008a02007388 */ /* 0x0005e20000004a00 */
[----:B------:R-:W-:Y:S02]  /*f9a0*/  LEA R0, R0, R6, 0x2 ;  /* 0x0000000600007211 */ /* 0x000fe400078e10ff */
[C---:B------:R-:W-:Y:S01]  /*f9b0*/  IADD3 R6, R5.reuse, R9, RZ ;  /* 0x0000000905067210 */ /* 0x040fe20007ffe0ff */
[----:B------:R-:W-:-:S03]  /*f9c0*/  IMAD.IADD R8, R5, 0x1, R4 ;  /* 0x0000000105087824 */ /* 0x000fc600078e0204 */
[----:B------:R-:W-:Y:S01]  /*f9d0*/  IADD3 R7, R6, R4, RZ ;  /* 0x0000000406077210 */ /* 0x000fe20007ffe0ff */
[----:B------:R-:W-:Y:S04]  /*f9e0*/  STS.64 [R6], R140 ;  /* 0x0000008c06007388 */ /* 0x000fe80000000a00 */
[----:B------:R3:W-:Y:S04]  /*f9f0*/  STS.64 [R6+0x800], R142 ;  /* 0x0008008e06007388 */ /* 0x0007e80000000a00 */
[----:B------:R-:W-:Y:S01]  /*fa00*/  STS.64 [R8], R144 ;  /* 0x0000009008007388 */ /* 0x000fe20000000a00 */
[----:B--2---:R-:W-:-:S02]  /*fa10*/  IADD3 R2, R5, 0x80, RZ ;  /* 0x0000008005027810 */ /* 0x004fc40007ffe0ff */
[----:B------:R-:W-:-:S04]  /*fa20*/  @P2 IADD3 R2, R5, -0x80, RZ ;  /* 0xffffff8005022810 */ /* 0x000fc80007ffe0ff */
[-C--:B------:R-:W-:Y:S01]  /*fa30*/  IADD3 R5, R9, R2.reuse, RZ ;  /* 0x0000000209057210 */ /* 0x080fe20007ffe0ff */
[----:B------:R-:W-:Y:S01]  /*fa40*/  STS.64 [R8+0x800], R146 ;  /* 0x0008009208007388 */ /* 0x000fe20000000a00 */
[----:B---3--:R-:W-:-:S03]  /*fa50*/  IADD3 R6, R4, R2, RZ ;  /* 0x0000000204067210 */ /* 0x008fc60007ffe0ff */
[----:B------:R-:W-:Y:S01]  /*fa60*/  IMAD.IADD R4, R4, 0x1, R5 ;  /* 0x0000000104047824 */ /* 0x000fe200078e0205 */
[----:B------:R-:W-:Y:S04]  /*fa70*/  STS.64 [R7], R148 ;  /* 0x0000009407007388 */ /* 0x000fe80000000a00 */
[----:B------:R-:W-:Y:S04]  /*fa80*/  STS.64 [R7+0x800], R150 ;  /* 0x0008009607007388 */ /* 0x000fe80000000a00 */
[----:B------:R-:W-:Y:S04]  /*fa90*/  STS.64 [R2], R152 ;  /* 0x0000009802007388 */ /* 0x000fe80000000a00 */
[----:B------:R2:W-:Y:S04]  /*faa0*/  STS.64 [R2+0x800], R154 ;  /* 0x0008009a02007388 */ /* 0x0005e80000000a00 */
[----:B------:R-:W-:Y:S04]  /*fab0*/  STS.64 [R5], R156 ;  /* 0x0000009c05007388 */ /* 0x000fe80000000a00 */
[----:B------:R-:W-:Y:S04]  /*fac0*/  STS.64 [R5+0x800], R158 ;  /* 0x0008009e05007388 */ /* 0x000fe80000000a00 */
[----:B------:R-:W-:Y:S04]  /*fad0*/  STS.64 [R6], R160 ;  /* 0x000000a006007388 */ /* 0x000fe80000000a00 */
[----:B------:R3:W-:Y:S04]  /*fae0*/  STS.64 [R6+0x800], R162 ;  /* 0x000800a206007388 */ /* 0x0007e80000000a00 */
[----:B------:R-:W-:Y:S04]  /*faf0*/  STS.64 [R4], R164 ;  /* 0x000000a404007388 */ /* 0x000fe80000000a00 */
[----:B------:R1:W-:Y:S04]  /*fb00*/  STS.64 [R4+0x800], R166 ;  /* 0x000800a604007388 */ /* 0x0003e80000000a00 */
[----:B------:R-:W-:Y:S06]  /*fb10*/  BAR.SYNC.DEFER_BLOCKING 0x0 ;  /* 0x0000000000007b1d */ /* 0x000fec0000010000 */
[----:B--2---:R-:W2:Y:S04]  /*fb20*/  S2R R2, SR_CTAID.Z ;  /* 0x0000000000027919 */ /* 0x004ea80000002700 */
[----:B---3--:R-:W3:Y:S01]  /*fb30*/  S2R R6, SR_CTAID.Y ;  /* 0x0000000000067919 */ /* 0x008ee20000002600 */
[----:B------:R-:W2:Y:S01]  /*fb40*/  @P4 MUFU.LG2 R5, R37 ;  /* 0x0000002500054308 */ /* 0x000ea20000000c00 */
[----:B-1----:R-:W-:-:S07]  /*fb50*/  LOP3.LUT R4, R45, 0xffffffe0, RZ, 0xc0, !PT ;  /* 0xffffffe02d047812 */ /* 0x002fce00078ec0ff */
[----:B------:R-:W1:Y:S01]  /*fb60*/  @P3 MUFU.LG2 R39, R39 ;  /* 0x0000002700273308 */ /* 0x000e620000000c00 */
[----:B------:R-:W1:Y:S01]  /*fb70*/  LDS.128 R40, [R0.X4] ;  /* 0x0000000000287984 */ /* 0x000e620000004c00 */
[----:B------:R-:W-:-:S03]  /*fb80*/  IADD3 R4, -R4, R46, RZ ;  /* 0x0000002e04047210 */ /* 0x000fc60007ffe1ff */
[----:B------:R-:W1:Y:S01]  /*fb90*/  LDS.128 R32, [R0.X4+0x800] ;  /* 0x0008000000207984 */ /* 0x000e620000004c00 */
[----:B------:R-:W-:-:S03]  /*fba0*/  LOP3.LUT P0, RZ, R4, 0x3, RZ, 0xc0, !PT ;  /* 0x0000000304ff7812 */ /* 0x000fc6000780c0ff */
[----:B------:R-:W1:Y:S04]  /*fbb0*/  LDS.128 R28, [R0.X4+0x1000] ;  /* 0x00100000001c7984 */ /* 0x000e680000004c00 */
[----:B------:R-:W1:Y:S04]  /*fbc0*/  LDS.128 R24, [R0.X4+0x1800] ;  /* 0x0018000000187984 */ /* 0x000e680000004c00 */
[----:B------:R-:W1:Y:S04]  /*fbd0*/  LDS.128 R20, [R0.X4+0x2000] ;  /* 0x0020000000147984 */ /* 0x000e680000004c00 */
[----:B------:R-:W1:Y:S04]  /*fbe0*/  LDS.128 R16, [R0.X4+0x2800] ;  /* 0x0028000000107984 */ /* 0x000e680000004c00 */
[----:B------:R-:W1:Y:S04]  /*fbf0*/  LDS.128 R12, [R0.X4+0x3000] ;  /* 0x00300000000c7984 */ /* 0x000e680000004c00 */
[----:B------:R4:W5:Y:S01]  /*fc00*/  LDS.128 R8, [R0.X4+0x3800] ;  /* 0x0038000000087984 */ /* 0x0009620000004c00 */
[----:B------:R-:W-:Y:S01]  /*fc10*/  SHF.L.U32 R4, R38, 0x2, RZ ;  /* 0x0000000226047819 */ /* 0x000fe200000006ff */
[----:B--2---:R-:W-:Y:S01]  /*fc20*/  @P4 FMUL.FTZ R38, R5, 0.69314718246459960938 ;  /* 0x3f31721805264820 */ /* 0x004fe20000410000 */
[----:B------:R-:W-:-:S02]  /*fc30*/  SHF.L.U32 R45, R47, 0x6, RZ ;  /* 0x000000062f2d7819 */ /* 0x000fc400000006ff */
[----:B------:R-:W-:Y:S01]  /*fc40*/  SHF.R.S32.HI R5, RZ, 0x1f, R4 ;  /* 0x0000001fff057819 */ /* 0x000fe20000011404 */
[----:B------:R-:W-:Y:S01]  /*fc50*/  IMAD.MOV.U32 R37, RZ, RZ, -0x800000 ;  /* 0xff800000ff257424 */ /* 0x000fe200078e00ff */
[----:B------:R-:W-:Y:S01]  /*fc60*/  MOV R7, 0xff800000 ;  /* 0xff80000000077802 */ /* 0x000fe20000000f00 */
[----:B------:R-:W-:Y:S01]  /*fc70*/  @P4 FFMA.FTZ R7, R36, c[0x0][0x238], R38 ;  /* 0x00008e0024074a23 */ /* 0x000fe20000010026 */
[----:B----4-:R-:W-:-:S05]  /*fc80*/  IADD3 R0, -R50, RZ, RZ ;  /* 0x000000ff32007210 */ /* 0x010fca0007ffe1ff */
[----:B------:R-:W-:Y:S02]  /*fc90*/  IMAD R2, R0, c[0x0][0x1c0], R2 ;  /* 0x0000700000027a24 */ /* 0x000fe400078e0202 */
[----:B---3--:R-:W-:-:S04]  /*fca0*/  IMAD R0, R6, c[0x0][0x210], R50 ;  /* 0x0000840006007a24 */ /* 0x008fc800078e0232 */
[----:B------:R-:W-:Y:S02]  /*fcb0*/  IMAD R6, R0, c[0x0][0x1c0], R2 ;  /* 0x0000700000067a24 */ /* 0x000fe400078e0202 */
[----:B-1----:R-:W-:Y:S01]  /*fcc0*/  @P3 FMUL.FTZ R2, R39, 0.69314718246459960938 ;  /* 0x3f31721827023820 */ /* 0x002fe20000410000 */
[----:B-----5:R-:W-:Y:S01]  /*fcd0*/  LEA R0, R48, R49, 0x4 ;  /* 0x0000003130007211 */ /* 0x020fe200078e20ff */
[----:B------:R-:W-:Y:S02]  /*fce0*/  IMAD R6, R6, c[0x0][0x214], R45 ;  /* 0x0000850006067a24 */ /* 0x000fe400078e022d */
[----:B------:R-:W-:Y:S02]  /*fcf0*/  @P3 FFMA.FTZ R37, R3, c[0x0][0x238], R2 ;  /* 0x00008e0003253a23 */ /* 0x000fe40000010002 */
[----:B------:R-:W-:Y:S01]  /*fd00*/  IMAD.WIDE R4, R44, 0x40, R4 ;  /* 0x000000402c047825 */ /* 0x000fe200078e0204 */
[----:B------:R-:W-:Y:S05]  /*fd10*/  @P0 BRA `(.L_x_2218) ;  /* 0x000000c000000947 */ /* 0x000fea0003800000 */
[----:B------:R-:W-:Y:S01]  /*fd20*/  IMAD.MOV.U32 R38, RZ, RZ, -0x40 ;  /* 0xffffffc0ff267424 */ /* 0x000fe200078e00ff */
[----:B------:R-:W-:-:S02]  /*fd30*/  IADD3 R36, R0, 0x8, RZ ;  /* 0x0000000800247810 */ /* 0x000fc40007ffe0ff */
        /* <DEDUP_REMOVED lines=10> */
.L_x_2218:
[----:B------:R-:W-:Y:S05]  /*fde0*/  BSYNC B0 ;  /* 0x0000000000007941 */ /* 0x000fea0003800000 */
.L_x_2217:
[----:B------:R-:W-:-:S05]  /*fdf0*/  IMAD R0, R6, c[0x0][0x22c], RZ ;  /* 0x00008b0006007a24 */ /* 0x000fca00078e02ff */
[----:B-1----:R-:W-:-:S04]  /*fe00*/  IADD3 R3, P0, R0, R4, RZ ;  /* 0x0000000400037210 */ /* 0x002fc80007f1e0ff */
[----:B------:R-:W-:Y:S02]  /*fe10*/  LEA.HI.X.SX32 R0, R0, R5, 0x1, P0 ;  /* 0x0000000500007211 */ /* 0x000fe400000f0eff */
[----:B------:R-:W-:-:S04]  /*fe20*/  LEA R2, P0, R3, c[0x0][0x1d8], 0x2 ;  /* 0x0000760003027a11 */ /* 0x000fc800078010ff */
[----:B------:R-:W-:-:S05]  /*fe30*/  LEA.HI.X R3, R3, c[0x0][0x1dc], R0, 0x2, P0 ;  /* 0x0000770003037a11 */ /* 0x000fca00000f1400 */
        /* <DEDUP_REMOVED lines=9> */
.L_x_2219:
        /* <DEDUP_REMOVED lines=11> */
.L_x_7765:


//--------------------- .text._ZN5flash24flash_fwd_splitkv_kernelI23Flash_fwd_kernel_traitsILi64ELi64ELi256ELi4ELb0ELb0EN7cutlass6half_tE19Flash_kernel_traitsILi64ELi64ELi256ELi4ES3_EELb1ELb0ELb0ELb0ELb1ELb0ELb0ELb0EEEvNS_16Flash_fwd_paramsE --------------------------
	.section	.text._ZN5flash24flash_fwd_splitkv_kernelI23Flash_fwd_kernel_traitsILi64ELi64ELi256ELi4ELb0ELb0EN7cutlass6half_tE19Flash_kernel_traitsILi64ELi64ELi256ELi4ES3_EELb1ELb0ELb0ELb0ELb1ELb0ELb0ELb0EEEvNS_16Flash_fwd_paramsE,"ax",@progbits
	.sectioninfo	@"SHI_REGISTERS=255"
	.align	128
        .global         _ZN5flash24flash_fwd_splitkv_kernelI23Flash_fwd_kernel_traitsILi64ELi64ELi256ELi4ELb0ELb0EN7cutlass6half_tE19Flash_kernel_traitsILi64ELi64ELi256ELi4ES3_EELb1ELb0ELb0ELb0ELb1ELb0ELb0ELb0EEEvNS_16Flash_fwd_paramsE
        .type           _ZN5flash24flash_fwd_splitkv_kernelI23Flash_fwd_kernel_traitsILi64ELi64ELi256ELi4ELb0ELb0EN7cutlass6half_tE19Flash_kernel_traitsILi64ELi64ELi256ELi4ES3_EELb1ELb0ELb0ELb0ELb1ELb0ELb0ELb0EEEvNS_16Flash_fwd_paramsE,@function
        .size           _ZN5flash24flash_fwd_splitkv_kernelI23Flash_fwd_kernel_traitsILi64ELi64ELi256ELi4ELb0ELb0EN7cutlass6half_tE19Flash_kernel_traitsILi64ELi64ELi256ELi4ES3_EELb1ELb0ELb0ELb0ELb1ELb0ELb0ELb0EEEvNS_16Flash_fwd_paramsE,(.L_x_7766 - _ZN5flash24flash_fwd_splitkv_kernelI23Flash_fwd_kernel_traitsILi64ELi64ELi256ELi4ELb0ELb0EN7cutlass6half_tE19Flash_kernel_traitsILi64ELi64ELi256ELi4ES3_EELb1ELb0ELb0ELb0ELb1ELb0ELb0ELb0EEEvNS_16Flash_fwd_paramsE)
        .other          _ZN5flash24flash_fwd_splitkv_kernelI23Flash_fwd_kernel_traitsILi64ELi64ELi256ELi4ELb0ELb0EN7cutlass6half_tE19Flash_kernel_traitsILi64ELi64ELi256ELi4ES3_EELb1ELb0ELb0ELb0ELb1ELb0ELb0ELb0EEEvNS_16Flash_fwd_paramsE,@"STO_CUDA_ENTRY STV_DEFAULT"
_ZN5flash24flash_fwd_splitkv_kernelI23Flash_fwd_kernel_traitsILi64ELi64ELi256ELi4ELb0ELb0EN7cutlass6half_tE19Flash_kernel_traitsILi64ELi64ELi256ELi4ES3_EELb1ELb0ELb0ELb0ELb1ELb0ELb0ELb0EEEvNS_16Flash_fwd_paramsE:
.text._ZN5flash24flash_fwd_splitkv_kernelI23Flash_fwd_kernel_traitsILi64ELi64ELi256ELi4ELb0ELb0EN7cutlass6half_tE19Flash_kernel_traitsILi64ELi64ELi256ELi4ES3_EELb1ELb0ELb0ELb0ELb1ELb0ELb0ELb0EEEvNS_16Flash_fwd_paramsE:
[----:B------:R-:W-:Y:S02]  /*0000*/  MOV R1, c[0x0][0x28] ;  /* 0x00000a0000017a02 */ /* 0x000fe40000000f00 */
[----:B------:R-:W1:Y:S01]  /*0010*/  LDC.U8 R0, c[0x0][0x312] ;  /* 0x0000c480ff007b82 */ /* 0x000e620000000000 */
[----:B------:R-:W2:Y:S01]  /*0020*/  S2R R5, SR_CTAID.Y ;  /* 0x0000000000057919 */ /* 0x000ea20000002600 */
[----:B------:R-:W-:Y:S01]  /*0030*/  ISETP.NE.U32.AND P2, PT, RZ, c[0x0][0x240], PT ;  /* 0x00009000ff007a0c */ /* 0x000fe20003f45070 */
[----:B------:R-:W-:Y:S01]  /*0040*/  IMAD.MOV.U32 R2, RZ, RZ, 0x4 ;  /* 0x00000004ff027424 */ /* 0x000fe200078e00ff */
[----:B------:R-:W-:Y:S01]  /*0050*/  ISETP.EQ.U32.AND P1, PT, RZ, c[0x0][0x248], PT ;  /* 0x00009200ff007a0c */ /* 0x000fe20003f22070 */
[----:B------:R-:W-:Y:S01]  /*0060*/  IMAD.MOV.U32 R244, RZ, RZ, -0x1 ;  /* 0xfffffffffff47424 */ /* 0x000fe200078e00ff */
[----:B------:R-:W-:Y:S01]  /*0070*/  ISETP.NE.AND.EX P2, PT, RZ, c[0x0][0x244], PT, P2 ;  /* 0x00009100ff007a0c */ /* 0x000fe20003f45320 */
[----:B------:R-:W-:Y:S01]  /*0080*/  ULDC.64 UR12, c[0x0][0x118] ;  /* 0x00004600000c7ab9 */ /* 0x000fe20000000a00 */
[----:B------:R-:W-:Y:S01]  /*0090*/  IMAD.MOV.U32 R3, RZ, RZ, -0x1 ;  /* 0xffffffffff037424 */ /* 0x000fe200078e00ff */
[----:B------:R-:W-:Y:S02]  /*00a0*/  ISETP.NE.U32.AND P0, PT, RZ, c[0x0][0x250], PT ;  /* 0x00009400ff007a0c */ /* 0x000fe40003f05070 */
[----:B------:R-:W-:-:S02]  /*00b0*/  IADD3 R1, R1, -0x38, RZ ;  /* 0xffffffc801017810 */ /* 0x000fc40007ffe0ff */
[----:B------:R-:W-:Y:S02]  /*00c0*/  ISETP.NE.AND.EX P0, PT, RZ, c[0x0][0x254], PT, P0 ;  /* 0x00009500ff007a0c */ /* 0x000fe40003f05300 */
[----:B-1----:R-:W-:Y:S01]  /*00d0*/  ISETP.NE.AND P3, PT, R0, RZ, PT ;  /* 0x000000ff0000720c */ /* 0x002fe20003f65270 */
[----:B--2---:R-:W-:-:S03]  /*00e0*/  IMAD.WIDE R6, R5, R2, c[0x0][0x240] ;  /* 0x0000900005067625 */ /* 0x004fc600078e0202 */
[----:B------:R-:W-:Y:S01]  /*00f0*/  ISETP.EQ.OR.EX P1, PT, RZ, c[0x0][0x24c], !P3, P1 ;  /* 0x00009300ff007a0c */ /* 0x000fe20005f22710 */
[----:B------:R-:W-:Y:S01]  /*0100*/  IMAD.WIDE R8, R5, R2, c[0x0][0x248] ;  /* 0x0000920005087625 */ /* 0x000fe200078e0202 */
[----:B------:R1:W2:Y:S04]  /*0110*/  @P2 LDG.E R244, [R6.64] ;  /* 0x0000000c06f42981 */ /* 0x0002a8000c1e1900 */
[----:B------:R1:W2:Y:S01]  /*0120*/  @P2 LDG.E R197, [R6.64+0x4] ;  /* 0x0000040c06c52981 */ /* 0x0002a2000c1e1900 */
[----:B------:R-:W-:-:S06]  /*0130*/  IMAD.MOV.U32 R4, RZ, RZ, RZ ;  /* 0x000000ffff047224 */ /* 0x000fcc00078e00ff */
[----:B------:R3:W5:Y:S04]  /*0140*/  @!P1 LDG.E R3, [R8.64] ;  /* 0x0000000c08039981 */ /* 0x000768000c1e1900 */
[----:B------:R-:W4:Y:S01]  /*0150*/  S2R R34, SR_CTAID.X ;  /* 0x0000000000227919 */ /* 0x000f220000002500 */
[----:B-1----:R-:W-:-:S05]  /*0160*/  @P0 IMAD.WIDE R6, R5, R2, c[0x0][0x250] ;  /* 0x0000940005060625 */ /* 0x002fca00078e0202 */
[----:B------:R1:W5:Y:S01]  /*0170*/  @P0 LDG.E R4, [R6.64] ;  /* 0x0000000c06040981 */ /* 0x000362000c1e1900 */
[----:B------:R-:W-:-:S04]  /*0180*/  ISETP.NE.U32.AND P0, PT, RZ, c[0x0][0x248], PT ;  /* 0x00009200ff007a0c */ /* 0x000fc80003f05070 */
[----:B------:R-:W-:Y:S01]  /*0190*/  ISETP.NE.AND.EX P0, PT, RZ, c[0x0][0x24c], PT, P0 ;  /* 0x00009300ff007a0c */ /* 0x000fe20003f05300 */
[----:B-1----:R-:W1:Y:S01]  /*01a0*/  S2R R6, SR_CTAID.Z ;  /* 0x0000000000067919 */ /* 0x002e620000002700 */
[----:B--2---:R-:W-:Y:S02]  /*01b0*/  @P2 IMAD.IADD R197, R197, 0x1, -R244 ;  /* 0x00000001c5c52824 */ /* 0x004fe400078e0af4 */
[----:B------:R-:W-:-:S09]  /*01c0*/  @!P2 IMAD.MOV.U32 R197, RZ, RZ, c[0x0][0x214] ;  /* 0x00008500ffc5a624 */ /* 0x000fd200078e00ff */
[----:B------:R-:W-:Y:S05]  /*01d0*/  @!P0 BRA `(.L_x_2220) ;  /* 0x0000004000008947 */ /* 0x000fea0003800000 */
[----:B-1-34-:R-:W2:Y:S02]  /*01e0*/  @P3 LDG.E R7, [R8.64+0x4] ;  /* 0x0000040c08073981 */ /* 0x01aea4000c1e1900 */
[----:B--2--5:R-:W-:-:S06]  /*01f0*/  @P3 IADD3 R7, R7, -R3, RZ ;  /* 0x8000000307073210 */ /* 0x024fcc0007ffe0ff */
[----:B------:R1:W5:Y:S01]  /*0200*/  @!P3 LDG.E R7, [R8.64] ;  /* 0x0000000c0807b981 */ /* 0x000362000c1e1900 */
[----:B------:R-:W-:Y:S05]  /*0210*/  BRA `(.L_x_2221) ;  /* 0x0000001000007947 */ /* 0x000fea0003800000 */
.L_x_2220:
[----:B-1-34-:R-:W-:Y:S02]  /*0220*/  MOV R7, c[0x0][0x218] ;  /* 0x0000860000077a02 */ /* 0x01afe40000000f00 */
.L_x_2221:
[----:B------:R-:W-:-:S04]  /*0230*/  ISETP.NE.U32.AND P2, PT, RZ, c[0x0][0x258], PT ;  /* 0x00009600ff007a0c */ /* 0x000fc80003f45070 */
[----:B------:R-:W-:-:S13]  /*0240*/  ISETP.NE.AND.EX P2, PT, RZ, c[0x0][0x25c], PT, P2 ;  /* 0x00009700ff007a0c */ /* 0x000fda0003f45320 */
[----:B-1----:R-:W-:-:S05]  /*0250*/  @P2 IMAD.WIDE R8, R5, R2, c[0x0][0x258] ;  /* 0x0000960005082625 */ /* 0x002fca00078e0202 */
[----:B------:R-:W2:Y:S01]  /*0260*/  @P2 LDG.E R196, [R8.64] ;  /* 0x0000000c08c42981 */ /* 0x000ea2000c1e1900 */
[----:B------:R-:W-:Y:S01]  /*0270*/  IMAD.SHL.U32 R199, R34, 0x40, RZ ;  /* 0x0000004022c77824 */ /* 0x000fe200078e00ff */
[----:B------:R-:W-:-:S04]  /*0280*/  @!P2 ISETP.NE.U32.AND P1, PT, RZ, c[0x0][0x268], PT ;  /* 0x00009a00ff00aa0c */ /* 0x000fc80003f25070 */
[----:B------:R-:W-:Y:S02]  /*0290*/  ISETP.GT.AND P0, PT, R197, R199, PT ;  /* 0x000000c7c500720c */ /* 0x000fe40003f04270 */
[----:B------:R-:W-:-:S04]  /*02a0*/  @!P2 ISETP.NE.AND.EX P1, PT, RZ, c[0x0][0x26c], PT, P1 ;  /* 0x00009b00ff00aa0c */ /* 0x000fc80003f25310 */
[----:B------:R-:W-:Y:S01]  /*02b0*/  @!P2 SEL R0, RZ, c[0x0][0x21c], !P1 ;  /* 0x00008700ff00aa07 */ /* 0x000fe20004800000 */
[----:B--2--5:R-:W-:-:S03]  /*02c0*/  @P2 IMAD.IADD R196, R196, 0x1, -R4 ;  /* 0x00000001c4c42824 */ /* 0x024fc600078e0a04 */
[----:B------:R-:W-:-:S03]  /*02d0*/  @!P2 IADD3 R196, R0, R7, -R4 ;  /* 0x0000000700c4a210 */ /* 0x000fc60007ffe804 */
[----:B------:R-:W-:Y:S05]  /*02e0*/  @!P0 EXIT ;  /* 0x000000000000894d */ /* 0x000fea0003800000 */
[----:B------:R-:W-:Y:S01]  /*02f0*/  ULDC UR5, c[0x0][0x218] ;  /* 0x0000860000057ab9 */ /* 0x000fe20000000800 */
[----:B------:R-:W-:Y:S01]  /*0300*/  IADD3 R7, -R197, 0x13f, R199 ;  /* 0x0000013fc5077810 */ /* 0x000fe20007ffe1c7 */
[----:B------:R-:W-:Y:S01]  /*0310*/  UIADD3 UR5, UR5, 0xff, URZ ;  /* 0x000000ff05057890 */ /* 0x000fe2000fffe03f */
[----:B------:R-:W-:Y:S01]  /*0320*/  IADD3 R9, R196, 0xff, RZ ;  /* 0x000000ffc4097810 */ /* 0x000fe20007ffe0ff */
[----:B------:R-:W1:Y:S01]  /*0330*/  S2R R167, SR_TID.X ;  /* 0x0000000000a77919 */ /* 0x000e620000002100 */
[----:B------:R-:W-:Y:S01]  /*0340*/  IADD3 R7, R7, c[0x0][0x2e8], R196 ;  /* 0x0000ba0007077a10 */ /* 0x000fe20007ffe0c4 */
[----:B------:R-:W-:Y:S01]  /*0350*/  USHF.R.S32.HI UR4, URZ, 0x1f, UR5 ;  /* 0x0000001f3f047899 */ /* 0x000fe20008011405 */
[----:B------:R-:W-:Y:S02]  /*0360*/  SHF.R.S32.HI R8, RZ, 0x1f, R9 ;  /* 0x0000001fff087819 */ /* 0x000fe40000011409 */
[----:B------:R-:W-:Y:S01]  /*0370*/  SHF.R.S32.HI R0, RZ, 0x1f, R7 ;  /* 0x0000001fff007819 */ /* 0x000fe20000011407 */
[----:B------:R-:W-:Y:S01]  /*0380*/  ULEA.HI UR4, UR4, UR5, URZ, 0x8 ;  /* 0x0000000504047291 */ /* 0x000fe2000f8f403f */
[----:B------:R-:W-:-:S02]  /*0390*/  LEA.HI R8, R8, R9, RZ, 0x8 ;  /* 0x0000000908087211 */ /* 0x000fc400078f40ff */
[----:B------:R-:W-:Y:S01]  /*03a0*/  LEA.HI R0, R0, R7, RZ, 0x8 ;  /* 0x0000000700007211 */ /* 0x000fe200078f40ff */
[----:B------:R-:W-:Y:S01]  /*03b0*/  USHF.R.S32.HI UR4, URZ, 0x8, UR4 ;  /* 0x000000083f047899 */ /* 0x000fe20008011404 */
[----:B------:R-:W-:Y:S02]  /*03c0*/  SHF.R.S32.HI R8, RZ, 0x8, R8 ;  /* 0x00000008ff087819 */ /* 0x000fe40000011408 */
[----:B------:R-:W-:-:S03]  /*03d0*/  SHF.R.S32.HI R0, RZ, 0x8, R0 ;  /* 0x00000008ff007819 */ /* 0x000fc60000011400 */
[----:B------:R-:W-:-:S04]  /*03e0*/  IMNMX R8, R8, UR4, PT ;  /* 0x0000000408087c17 */ /* 0x000fc8000b800200 */
[----:B------:R-:W-:-:S04]  /*03f0*/  IMNMX R207, R8, R0, PT ;  /* 0x0000000008cf7217 */ /* 0x000fc80003800200 */
[----:B------:R-:W-:-:S13]  /*0400*/  ISETP.GT.AND P0, PT, R207, RZ, PT ;  /* 0x000000ffcf00720c */ /* 0x000fda0003f04270 */
[----:B------:R-:W-:Y:S05]  /*0410*/  @P0 BRA `(.L_x_2222) ;  /* 0x000006e000000947 */ /* 0x000fea0003800000 */
[----:B-1----:R-:W-:Y:S01]  /*0420*/  SHF.R.S32.HI R2, RZ, 0x1f, R167 ;  /* 0x0000001fff027819 */ /* 0x002fe200000114a7 */
[----:B------:R-:W-:Y:S01]  /*0430*/  BSSY B0, `(.L_x_2223) ;  /* 0x000002a000007945 */ /* 0x000fe20003800000 */
[----:B------:R-:W-:Y:S02]  /*0440*/  ISETP.NE.AND P0, PT, R244, -0x1, PT ;  /* 0xfffffffff400780c */ /* 0x000fe40003f05270 */
[----:B------:R-:W-:Y:S02]  /*0450*/  LEA.HI R2, R2, R167, RZ, 0x3 ;  /* 0x000000a702027211 */ /* 0x000fe400078f18ff */
[----:B------:R-:W-:Y:S02]  /*0460*/  SHF.R.S32.HI R0, RZ, 0x1f, R199 ;  /* 0x0000001fff007819 */ /* 0x000fe400000114c7 */
[----:B------:R-:W-:Y:S02]  /*0470*/  LOP3.LUT R8, R2, 0x1ffffff8, RZ, 0xc0, !PT ;  /* 0x1ffffff802087812 */ /* 0x000fe400078ec0ff */
[----:B------:R-:W-:Y:S01]  /*0480*/  IADD3 R197, -R199, R197, RZ ;  /* 0x000000c5c7c57210 */ /* 0x000fe20007ffe1ff */
[----:B------:R-:W-:Y:S01]  /*0490*/  IMAD R0, R0, c[0x0][0x1e8], RZ ;  /* 0x00007a0000007a24 */ /* 0x000fe200078e02ff */
[----:B------:R-:W-:-:S02]  /*04a0*/  IADD3 R8, -R8, R167, RZ ;  /* 0x000000a708087210 */ /* 0x000fc40007ffe1ff */
[----:B------:R-:W-:Y:S01]  /*04b0*/  SHF.R.S32.HI R2, RZ, 0x3, R2 ;  /* 0x00000003ff027819 */ /* 0x000fe20000011402 */
[----:B------:R-:W-:Y:S01]  /*04c0*/  @P0 IMAD.WIDE.U32 R10, R244, c[0x0][0x1e8], RZ ;  /* 0x00007a00f40a0a25 */ /* 0x000fe200078e00ff */
[----:B------:R-:W-:Y:S02]  /*04d0*/  @!P0 SHF.R.S32.HI R3, RZ, 0x1f, R5 ;  /* 0x0000001fff038819 */ /* 0x000fe40000011405 */
[----:B------:R-:W-:Y:S01]  /*04e0*/  SHF.L.U32 R8, R8, 0x3, RZ ;  /* 0x0000000308087819 */ /* 0x000fe200000006ff */
[----:B------:R-:W-:Y:S02]  /*04f0*/  @P0 IMAD R244, R244, c[0x0][0x1ec], R11 ;  /* 0x00007b00f4f40a24 */ /* 0x000fe400078e020b */
[----:B------:R-:W-:Y:S01]  /*0500*/  @P0 IMAD.MOV.U32 R4, RZ, RZ, R10 ;  /* 0x000000ffff040224 */ /* 0x000fe200078e000a */
[----:B------:R-:W-:Y:S01]  /*0510*/  SHF.R.S32.HI R9, RZ, 0x1f, R8 ;  /* 0x0000001fff097819 */ /* 0x000fe20000011408 */
[----:B------:R-:W-:Y:S02]  /*0520*/  @!P0 IMAD R3, R3, c[0x0][0x1e0], RZ ;  /* 0x0000780003038a24 */ /* 0x000fe400078e02ff */
[----:B------:R-:W-:-:S04]  /*0530*/  @!P0 IMAD.WIDE.U32 R10, R5, c[0x0][0x1e0], RZ ;  /* 0x00007800050a8a25 */ /* 0x000fc800078e00ff */
[----:B------:R-:W-:Y:S01]  /*0540*/  @!P0 IMAD R3, R5, c[0x0][0x1e4], R3 ;  /* 0x0000790005038a24 */ /* 0x000fe200078e0203 */
[----:B------:R-:W-:Y:S01]  /*0550*/  @!P0 MOV R4, R10 ;  /* 0x0000000a00048202 */ /* 0x000fe20000000f00 */
[----:B------:R-:W-:-:S04]  /*0560*/  IMAD.WIDE.U32 R8, R199, c[0x0][0x1e8], R8 ;  /* 0x00007a00c7087a25 */ /* 0x000fc800078e0008 */
[----:B------:R-:W-:Y:S01]  /*0570*/  @!P0 IMAD.IADD R244, R11, 0x1, R3 ;  /* 0x000000010bf48824 */ /* 0x000fe200078e0203 */
[----:B------:R-:W-:Y:S01]  /*0580*/  IADD3 R8, P0, R4, R8, RZ ;  /* 0x0000000804087210 */ /* 0x000fe20007f1e0ff */
[----:B------:R-:W-:Y:S01]  /*0590*/  IMAD R0, R199, c[0x0][0x1ec], R0 ;  /* 0x00007b00c7007a24 */ /* 0x000fe200078e0200 */
[--C-:B------:R-:W-:Y:S01]  /*05a0*/  SHF.R.S32.HI R3, RZ, 0x1f, R6.reuse ;  /* 0x0000001fff037819 */ /* 0x100fe20000011406 */
[----:B------:R-:W-:Y:S01]  /*05b0*/  IMAD R5, R5, c[0x0][0x1c0], R6 ;  /* 0x0000700005057a24 */ /* 0x000fe200078e0206 */
[----:B------:R-:W-:Y:S02]  /*05c0*/  SHF.R.S32.HI R4, RZ, 0x1f, R2 ;  /* 0x0000001fff047819 */ /* 0x000fe40000011402 */
[----:B------:R-:W-:Y:S01]  /*05d0*/  IADD3.X R9, R244, R9, R0, P0, !PT ;  /* 0x00000009f4097210 */ /* 0x000fe200007fe400 */
[----:B------:R-:W-:Y:S01]  /*05e0*/  IMAD R3, R3, c[0x0][0x1f0], RZ ;  /* 0x00007c0003037a24 */ /* 0x000fe200078e02ff */
[----:B------:R-:W-:Y:S01]  /*05f0*/  ISETP.GE.AND P0, PT, R2, R197, PT ;  /* 0x000000c50200720c */ /* 0x000fe20003f06270 */
[----:B------:R-:W-:-:S02]  /*0600*/  IMAD R199, R5, c[0x0][0x214], R199 ;  /* 0x0000850005c77a24 */ /* 0x000fc400078e02c7 */
[C---:B------:R-:W-:Y:S02]  /*0610*/  IMAD R3, R6.reuse, c[0x0][0x1f4], R3 ;  /* 0x00007d0006037a24 */ /* 0x040fe400078e0203 */
[----:B------:R-:W-:-:S04]  /*0620*/  IMAD.WIDE.U32 R6, R6, c[0x0][0x1f0], R8 ;  /* 0x00007c0006067a25 */ /* 0x000fc800078e0008 */
[----:B------:R-:W-:-:S04]  /*0630*/  IMAD.IADD R13, R7, 0x1, R3 ;  /* 0x00000001070d7824 */ /* 0x000fc800078e0203 */
        /* <DEDUP_REMOVED lines=9> */
.L_x_2224:
[----:B------:R-:W-:Y:S05]  /*06d0*/  BSYNC B0 ;  /* 0x0000000000007941 */ /* 0x000fea0003800000 */
.L_x_2223:
[----:B------:R-:W-:Y:S01]  /*06e0*/  IADD3 R8, R2, 0x10, RZ ;  /* 0x0000001002087810 */ /* 0x000fe20007ffe0ff */
[----:B------:R-:W-:Y:S03]  /*06f0*/  BSSY B0, `(.L_x_2225) ;  /* 0x000000e000007945 */ /* 0x000fe60003800000 */
[----:B------:R-:W-:-:S13]  /*0700*/  ISETP.GE.AND P0, PT, R8, R197, PT ;  /* 0x000000c50800720c */ /* 0x000fda0003f06270 */
[----:B------:R-:W-:Y:S05]  /*0710*/  @P0 BRA `(.L_x_2226) ;  /* 0x000000b000000947 */ /* 0x000fea0003800000 */
[----:B------:R-:W-:Y:S01]  /*0720*/  IADD3 R3, P0, R2, 0x10, RZ ;  /* 0x0000001002037810 */ /* 0x000fe20007f1e0ff */
[----:B-1----:R-:W-:Y:S01]  /*0730*/  IMAD.MOV.U32 R10, RZ, RZ, R6 ;  /* 0x000000ffff0a7224 */ /* 0x002fe200078e0006 */
        /* <DEDUP_REMOVED lines=8> */
[----:B------:R1:W-:Y:S02]  /*07c0*/  STG.E.128 [R14.64], RZ ;  /* 0x000000ff0e007986 */ /* 0x0003e4000c101d0c */
.L_x_2226:
[----:B------:R-:W-:Y:S05]  /*07d0*/  BSYNC B0 ;  /* 0x0000000000007941 */ /* 0x000fea0003800000 */
.L_x_2225:
        /* <DEDUP_REMOVED lines=15> */
.L_x_2228:
[----:B------:R-:W-:Y:S05]  /*08d0*/  BSYNC B0 ;  /* 0x0000000000007941 */ /* 0x000fea0003800000 */
.L_x_2227:
[----:B------:R-:W-:Y:S01]  /*08e0*/  IADD3 R9, R2, 0x30, RZ ;  /* 0x0000003002097810 */ /* 0x000fe20007ffe0ff */
[----:B------:R-:W-:Y:S03]  /*08f0*/  BSSY B0, `(.L_x_2229) ;  /* 0x000000d000007945 */ /* 0x000fe60003800000 */
[----:B------:R-:W-:-:S13]  /*0900*/  ISETP.GE.AND P0, PT, R9, R197, PT ;  /* 0x000000c50900720c */ /* 0x000fda0003f06270 */
[----:B------:R-:W-:Y:S05]  /*0910*/  @P0 BRA `(.L_x_2230) ;  /* 0x000000a000000947 */ /* 0x000fea0003800000 */
[----:B------:R-:W-:Y:S02]  /*0920*/  IADD3 R3, P0, R2, 0x30, RZ ;  /* 0x0000003002037810 */ /* 0x000fe40007f1e0ff */
[----:B------:R-:W-:Y:S02]  /*0930*/  MOV R7, R13 ;  /* 0x0000000d00077202 */ /* 0x000fe40000000f00 */
[----:B------:R-:W-:-:S03]  /*0940*/  IADD3.X R0, RZ, R4, RZ, P0, !PT ;  /* 0x00000004ff007210 */ /* 0x000fc600007fe4ff */
[----:B------:R-:W-:-:S04]  /*0950*/  IMAD.WIDE.U32 R6, R3, c[0x0][0x1e8], R6 ;  /* 0x00007a0003067a25 */ /* 0x000fc800078e0006 */
[----:B------:R-:W-:Y:S01]  /*0960*/  IMAD R0, R0, c[0x0][0x1e8], RZ ;  /* 0x00007a0000007a24 */ /* 0x000fe200078e02ff */
[----:B-1----:R-:W-:-:S03]  /*0970*/  LEA R10, P0, R6, c[0x0][0x1d0], 0x1 ;  /* 0x00007400060a7a11 */ /* 0x002fc600078008ff */
[----:B------:R-:W-:-:S05]  /*0980*/  IMAD R0, R3, c[0x0][0x1ec], R0 ;  /* 0x00007b0003007a24 */ /* 0x000fca00078e0200 */
[----:B------:R-:W-:-:S04]  /*0990*/  IADD3 R0, R7, R0, RZ ;  /* 0x0000000007007210 */ /* 0x000fc80007ffe0ff */
[----:B------:R-:W-:-:S05]  /*09a0*/  LEA.HI.X R11, R6, c[0x0][0x1d4], R0, 0x1, P0 ;  /* 0x00007500060b7a11 */ /* 0x000fca00000f0c00 */
[----:B------:R1:W-:Y:S02]  /*09b0*/  STG.E.128 [R10.64], RZ ;  /* 0x000000ff0a007986 */ /* 0x0003e4000c101d0c */
.L_x_2230:
[----:B------:R-:W-:Y:S05]  /*09c0*/  BSYNC B0 ;  /* 0x0000000000007941 */ /* 0x000fea0003800000 */
.L_x_2229:
[----:B------:R-:W-:-:S04]  /*09d0*/  LOP3.LUT P4, RZ, R167, 0x7, RZ, 0xc0, !PT ;  /* 0x00000007a7ff7812 */ /* 0x000fc8000788c0ff */
[-C--:B------:R-:W-:Y:S02]  /*09e0*/  ISETP.GE.OR P3, PT, R2, R197.reuse, P4 ;  /* 0x000000c50200720c */ /* 0x080fe40002766670 */
[-C--:B------:R-:W-:Y:S02]  /*09f0*/  ISETP.GE.OR P2, PT, R8, R197.reuse, P4 ;  /* 0x000000c50800720c */ /* 0x080fe40002746670 */
[-C--:B------:R-:W-:Y:S02]  /*0a00*/  ISETP.GE.OR P1, PT, R5, R197.reuse, P4 ;  /* 0x000000c50500720c */ /* 0x080fe40002726670 */
[----:B------:R-:W-:Y:S02]  /*0a10*/  IADD3 R2, P0, R199, R2, RZ ;  /* 0x00000002c7027210 */ /* 0x000fe40007f1e0ff */
[----:B------:R-:W-:Y:S02]  /*0a20*/  ISETP.GE.OR P4, PT, R9, R197, P4 ;  /* 0x000000c50900720c */ /* 0x000fe40002786670 */
[----:B------:R-:W-:-:S02]  /*0a30*/  LEA.HI.X.SX32 R199, R199, R4, 0x1, P0 ;  /* 0x00000004c7c77211 */ /* 0x000fc400000f0eff */
[----:B------:R-:W-:Y:S01]  /*0a40*/  LEA R4, P0, R2, c[0x0][0x200], 0x2 ;  /* 0x0000800002047a11 */ /* 0x000fe200078010ff */
[----:B------:R-:W-:-:S03]  /*0a50*/  @!P3 IMAD.MOV.U32 R3, RZ, RZ, 0x7f800000 ;  /* 0x7f800000ff03b424 */ /* 0x000fc600078e00ff */
[----:B------:R-:W-:Y:S01]  /*0a60*/  LEA.HI.X R5, R2, c[0x0][0x204], R199, 0x2, P0 ;  /* 0x0000810002057a11 */ /* 0x000fe200000f14c7 */
[----:B------:R-:W-:Y:S02]  /*0a70*/  @!P2 IMAD.MOV.U32 R2, RZ, RZ, 0x7f800000 ;  /* 0x7f800000ff02a424 */ /* 0x000fe400078e00ff */
[----:B------:R-:W-:Y:S02]  /*0a80*/  @!P1 IMAD.MOV.U32 R0, RZ, RZ, 0x7f800000 ;  /* 0x7f800000ff009424 */ /* 0x000fe400078e00ff */
[----:B------:R2:W-:Y:S04]  /*0a90*/  @!P3 STG.E [R4.64], R3 ;  /* 0x000000030400b986 */ /* 0x0005e8000c10190c */
[----:B------:R2:W-:Y:S04]  /*0aa0*/  @!P2 STG.E [R4.64+0x40], R2 ;  /* 0x000040020400a986 */ /* 0x0005e8000c10190c */
[----:B------:R2:W-:Y:S01]  /*0ab0*/  @!P1 STG.E [R4.64+0x80], R0 ;  /* 0x0000800004009986 */ /* 0x0005e2000c10190c */
[----:B------:R-:W-:Y:S05]  /*0ac0*/  @P4 EXIT ;  /* 0x000000000000494d */ /* 0x000fea0003800000 */
[----:B--2---:R-:W-:-:S05]  /*0ad0*/  MOV R0, 0x7f800000 ;  /* 0x7f80000000007802 */ /* 0x004fca0000000f00 */
[----:B------:R-:W-:Y:S01]  /*0ae0*/  STG.E [R4.64+0xc0], R0 ;  /* 0x0000c00004007986 */ /* 0x000fe2000c10190c */
[----:B------:R-:W-:Y:S05]  /*0af0*/  EXIT ;  /* 0x000000000000794d */ /* 0x000fea0003800000 */
.L_x_2222:
[----:B-1----:R-:W-:Y:S01]  /*0b00*/  ISETP.NE.U32.AND P0, PT, RZ, c[0x0][0x2b8], PT ;  /* 0x0000ae00ff007a0c */ /* 0x002fe20003f05070 */
[----:B------:R-:W-:Y:S01]  /*0b10*/  IMAD.MOV.U32 R0, RZ, RZ, R5 ;  /* 0x000000ffff007224 */ /* 0x000fe200078e0005 */
[----:B------:R-:W-:Y:S02]  /*0b20*/  ISETP.NE.U32.AND P2, PT, RZ, c[0x0][0x2c0], PT ;  /* 0x0000b000ff007a0c */ /* 0x000fe40003f45070 */
[----:B------:R-:W-:Y:S02]  /*0b30*/  ISETP.NE.AND.EX P0, PT, RZ, c[0x0][0x2bc], PT, P0 ;  /* 0x0000af00ff007a0c */ /* 0x000fe40003f05300 */
[----:B------:R-:W-:-:S11]  /*0b40*/  ISETP.NE.AND.EX P2, PT, RZ, c[0x0][0x2c4], PT, P2 ;  /* 0x0000b100ff007a0c */ /* 0x000fd60003f45320 */
[----:B------:R-:W-:Y:S02]  /*0b50*/  @P0 IMAD.WIDE R8, R5, R2, c[0x0][0x2b8] ;  /* 0x0000ae0005080625 */ /* 0x000fe400078e0202 */
[----:B------:R-:W-:-:S03]  /*0b60*/  @P2 SHF.R.S32.HI R2, RZ, 0x1f, R5 ;  /* 0x0000001fff022819 */ /* 0x000fc60000011405 */
[----:B------:R1:W5:Y:S01]  /*0b70*/  @P0 LDG.E R0, [R8.64] ;  /* 0x0000000c08000981 */ /* 0x000362000c1e1900 */
[----:B------:R-:W-:Y:S01]  /*0b80*/  CS2R R248, SRZ ;  /* 0x0000000000f87805 */ /* 0x000fe2000001ff00 */
[----:B------:R-:W-:Y:S01]  /*0b90*/  @P2 IMAD R2, R2, c[0x0][0x2c8], RZ ;  /* 0x0000b20002022a24 */ /* 0x000fe200078e02ff */
[----:B------:R-:W-:Y:S02]  /*0ba0*/  PLOP3.LUT P0, PT, PT, PT, PT, 0x8, 0x0 ;  /* 0x000000000000781c */ /* 0x000fe40003f0e170 */
[----:B------:R-:W-:Y:S01]  /*0bb0*/  IABS R192, c[0x0][0x2d0] ;  /* 0x0000b40000c07a13 */ /* 0x000fe20000000000 */
[C---:B------:R-:W-:Y:S02]  /*0bc0*/  @P2 IMAD R2, R5.reuse, c[0x0][0x2cc], R2 ;  /* 0x0000b30005022a24 */ /* 0x040fe400078e0202 */
[----:B-1----:R-:W-:-:S04]  /*0bd0*/  @P2 IMAD.WIDE.U32 R8, R5, c[0x0][0x2c8], RZ ;  /* 0x0000b20005082a25 */ /* 0x002fc800078e00ff */
[----:B------:R-:W-:Y:S01]  /*0be0*/  @P2 IMAD.IADD R2, R9, 0x1, R2 ;  /* 0x0000000109022824 */ /* 0x000fe200078e0202 */
[----:B------:R-:W-:-:S04]  /*0bf0*/  @P2 LEA R248, P1, R8, c[0x0][0x2c0], 0x2 ;  /* 0x0000b00008f82a11 */ /* 0x000fc800078210ff */
[----:B------:R-:W-:-:S04]  /*0c00*/  @P2 SHF.L.U64.HI R2, R8, 0x2, R2 ;  /* 0x0000000208022819 */ /* 0x000fc80000010202 */
[----:B------:R-:W-:Y:S02]  /*0c10*/  @P2 IADD3.X R249, R2, c[0x0][0x2c4], RZ, P1, !PT ;  /* 0x0000b10002f92a10 */ /* 0x000fe40000ffe4ff */
[----:B------:R-:W-:-:S04]  /*0c20*/  @P2 ISETP.NE.U32.AND P1, PT, R248, RZ, PT ;  /* 0x000000fff800220c */ /* 0x000fc80003f25070 */
[----:B------:R-:W-:-:S13]  /*0c30*/  @P2 ISETP.NE.AND.EX P0, PT, R249, RZ, PT, P1 ;  /* 0x000000fff900220c */ /* 0x000fda0003f05310 */
[----:B------:R-:W-:Y:S05]  /*0c40*/  @!P0 BRA `(.L_x_2231) ;  /* 0x000004a000008947 */ /* 0x000fea0003800000 */
[----:B------:R-:W1:Y:S01]  /*0c50*/  I2F.RP R8, R192 ;  /* 0x000000c000087306 */ /* 0x000e620000209400 */
[----:B------:R-:W-:-:S04]  /*0c60*/  LEA R23, R207, 0xffffff00, 0x8 ;  /* 0xffffff00cf177811 */ /* 0x000fc800078e40ff */
[----:B-----5:R-:W-:-:S03]  /*0c70*/  IABS R0, R23 ;  /* 0x0000001700007213 */ /* 0x020fc60000000000 */
        /* <DEDUP_REMOVED lines=22> */
[----:B------:R-:W-:-:S06]  /*0de0*/  IMAD.WIDE R8, R2, 0x4, R248 ;  /* 0x0000000402087825 */ /* 0x000fcc00078e02f8 */
[----:B------:R-:W2:Y:S01]  /*0df0*/  LDG.E R8, [R8.64] ;  /* 0x0000000c08087981 */ /* 0x000ea2000c1e1900 */
[----:B------:R-:W-:Y:S02]  /*0e00*/  IABS R0, c[0x0][0x1c8] ;  /* 0x0000720000007a13 */ /* 0x000fe40000000000 */
[----:B------:R-:W-:Y:S02]  /*0e10*/  IADD3 R2, -R2, RZ, RZ ;  /* 0x000000ff02027210 */ /* 0x000fe40007ffe1ff */
[----:B------:R-:W1:Y:S03]  /*0e20*/  I2F.RP R10, R0 ;  /* 0x00000000000a7306 */ /* 0x000e660000209400 */
[----:B------:R-:W-:-:S05]  /*0e30*/  IMAD R23, R2, c[0x0][0x2d0], R23 ;  /* 0x0000b40002177a24 */ /* 0x000fca00078e0217 */
[----:B------:R-:W-:Y:S01]  /*0e40*/  SHF.R.S32.HI R22, RZ, 0x1f, R23 ;  /* 0x0000001fff167819 */ /* 0x000fe20000011417 */
[----:B-1----:R-:W1:Y:S02]  /*0e50*/  MUFU.RCP R10, R10 ;  /* 0x0000000a000a7308 */ /* 0x002e640000001000 */
[----:B-1----:R-:W-:-:S06]  /*0e60*/  IADD3 R10, R10, 0xffffffe, RZ ;  /* 0x0ffffffe0a0a7810 */ /* 0x002fcc0007ffe0ff */
[----:B------:R-:W1:Y:S02]  /*0e70*/  F2I.FTZ.U32.TRUNC.NTZ R11, R10 ;  /* 0x0000000a000b7305 */ /* 0x000e64000021f000 */
[----:B-1----:R-:W-:Y:S01]  /*0e80*/  IMAD.MOV R3, RZ, RZ, -R11 ;  /* 0x000000ffff037224 */ /* 0x002fe200078e0a0b */
[----:B------:R-:W-:-:S03]  /*0e90*/  MOV R10, RZ ;  /* 0x000000ff000a7202 */ /* 0x000fc60000000f00 */
        /* <DEDUP_REMOVED lines=9> */
[----:B------:R-:W-:-:S04]  /*0f30*/  @!P1 IADD3 R21, R21, 0x1, RZ ;  /* 0x0000000115159810 */ /* 0x000fc80007ffe0ff */
[----:B------:R-:W-:Y:S02]  /*0f40*/  ISETP.GE.U32.AND P2, PT, R3, R0, PT ;  /* 0x000000000300720c */ /* 0x000fe40003f46070 */
[----:B------:R-:W-:-:S04]  /*0f50*/  LOP3.LUT R0, R6, c[0x0][0x1c8], RZ, 0x3c, !PT ;  /* 0x0000720006007a12 */ /* 0x000fc800078e3cff */
[----:B------:R-:W-:Y:S01]  /*0f60*/  ISETP.GE.AND P1, PT, R0, RZ, PT ;  /* 0x000000ff0000720c */ /* 0x000fe20003f26270 */
[----:B------:R-:W-:-:S04]  /*0f70*/  IMAD R0, R22, c[0x0][0x198], RZ ;  /* 0x0000660016007a24 */ /* 0x000fc800078e02ff */
[----:B------:R-:W-:Y:S02]  /*0f80*/  IMAD R0, R23, c[0x0][0x19c], R0 ;  /* 0x0000670017007a24 */ /* 0x000fe400078e0200 */
[----:B------:R-:W-:Y:S02]  /*0f90*/  @P2 IADD3 R21, R21, 0x1, RZ ;  /* 0x0000000115152810 */ /* 0x000fe40007ffe0ff */
[----:B------:R-:W-:-:S04]  /*0fa0*/  ISETP.NE.AND P2, PT, RZ, c[0x0][0x1c8], PT ;  /* 0x00007200ff007a0c */ /* 0x000fc80003f45270 */
[----:B------:R-:W-:-:S09]  /*0fb0*/  @!P1 IMAD.MOV R21, RZ, RZ, -R21 ;  /* 0x000000ffff159224 */ /* 0x000fd200078e0a15 */
[----:B------:R-:W-:-:S04]  /*0fc0*/  @!P2 LOP3.LUT R21, RZ, c[0x0][0x1c8], RZ, 0x33, !PT ;  /* 0x00007200ff15aa12 */ /* 0x000fc800078e33ff */
[----:B------:R-:W-:Y:S02]  /*0fd0*/  SHF.R.S32.HI R20, RZ, 0x1f, R21 ;  /* 0x0000001fff147819 */ /* 0x000fe40000011415 */
        /* <DEDUP_REMOVED lines=8> */
[----:B------:R-:W-:Y:S01]  /*1060*/  IMAD R2, R20, c[0x0][0x1b0], RZ ;  /* 0x00006c0014027a24 */ /* 0x000fe200078e02ff */
[----:B------:R-:W-:Y:S01]  /*1070*/  MOV R28, R8 ;  /* 0x00000008001c7202 */ /* 0x000fe20000000f00 */
[----:B------:R-:W-:-:S04]  /*1080*/  IMAD.WIDE.U32 R12, R23, c[0x0][0x198], R10 ;  /* 0x00006600170c7a25 */ /* 0x000fc800078e000a */
[----:B------:R-:W-:Y:S02]  /*1090*/  IMAD.IADD R13, R13, 0x1, R0 ;  /* 0x000000010d0d7824 */ /* 0x000fe400078e0200 */
[C---:B------:R-:W-:Y:S02]  /*10a0*/  IMAD R2, R21.reuse, c[0x0][0x1b4], R2 ;  /* 0x00006d0015027a24 */ /* 0x040fe400078e0202 */
[----:B------:R-:W-:-:S04]  /*10b0*/  IMAD.WIDE.U32 R12, R21, c[0x0][0x1b0], R12 ;  /* 0x00006c00150c7a25 */ /* 0x000fc800078e000c */
[----:B------:R-:W-:Y:S01]  /*10c0*/  IMAD.IADD R3, R9, 0x1, R3 ;  /* 0x0000000109037824 */ /* 0x000fe200078e0203 */
[----:B------:R-:W-:Y:S01]  /*10d0*/  IADD3 R2, R13, R2, RZ ;  /* 0x000000020d027210 */ /* 0x000fe20007ffe0ff */
[----:B------:R-:W-:Y:S05]  /*10e0*/  BRA `(.L_x_2232) ;  /* 0x0000043000007947 */ /* 0x000fea0003800000 */
.L_x_2231:
[----:B------:R-:W-:-:S13]  /*10f0*/  ISETP.NE.AND P4, PT, R3, -0x1, PT ;  /* 0xffffffff0300780c */ /* 0x000fda0003f85270 */
[----:B------:R-:W-:-:S05]  /*1100*/  @P4 IADD3 R7, R4, R3, RZ ;  /* 0x0000000304074210 */ /* 0x000fca0007ffe0ff */
[----:B------:R-:W-:-:S04]  /*1110*/  @P4 IMAD.WIDE.U32 R8, R7, c[0x0][0x198], RZ ;  /* 0x0000660007084a25 */ /* 0x000fc800078e00ff */
[----:B------:R-:W-:Y:S01]  /*1120*/  @P4 IMAD R7, R7, c[0x0][0x19c], R9 ;  /* 0x0000670007074a24 */ /* 0x000fe200078e0209 */
[----:B------:R-:W-:Y:S05]  /*1130*/  @P4 BRA `(.L_x_2233) ;  /* 0x000000a000004947 */ /* 0x000fea0003800000 */
[----:B------:R-:W-:Y:S01]  /*1140*/  SHF.R.S32.HI R7, RZ, 0x1f, R4 ;  /* 0x0000001fff077819 */ /* 0x000fe20000011404 */
[----:B------:R-:W-:Y:S01]  /*1150*/  IMAD.WIDE.U32 R8, R4, c[0x0][0x198], RZ ;  /* 0x0000660004087a25 */ /* 0x000fe200078e00ff */
[----:B-----5:R-:W-:-:S03]  /*1160*/  SHF.R.S32.HI R2, RZ, 0x1f, R0 ;  /* 0x0000001fff027819 */ /* 0x020fc60000011400 */
[----:B------:R-:W-:Y:S02]  /*1170*/  IMAD R7, R7, c[0x0][0x198], RZ ;  /* 0x0000660007077a24 */ /* 0x000fe400078e02ff */
[----:B------:R-:W-:Y:S02]  /*1180*/  IMAD R2, R2, c[0x0][0x180], RZ ;  /* 0x0000600002027a24 */ /* 0x000fe400078e02ff */
[----:B------:R-:W-:Y:S02]  /*1190*/  IMAD R7, R4, c[0x0][0x19c], R7 ;  /* 0x0000670004077a24 */ /* 0x000fe400078e0207 */
[----:B------:R-:W-:-:S03]  /*11a0*/  IMAD R2, R0, c[0x0][0x184], R2 ;  /* 0x0000610000027a24 */ /* 0x000fc600078e0202 */
[----:B------:R-:W-:-:S05]  /*11b0*/  IADD3 R9, R9, R7, RZ ;  /* 0x0000000709097210 */ /* 0x000fca0007ffe0ff */
[----:B------:R-:W-:-:S05]  /*11c0*/  IMAD.WIDE.U32 R8, R0, c[0x0][0x180], R8 ;  /* 0x0000600000087a25 */ /* 0x000fca00078e0008 */
[----:B------:R-:W-:Y:S02]  /*11d0*/  IADD3 R7, R9, R2, RZ ;  /* 0x0000000209077210 */ /* 0x000fe40007ffe0ff */
.L_x_2233:
[----:B------:R-:W-:Y:S02]  /*11e0*/  IABS R10, c[0x0][0x1c8] ;  /* 0x00007200000a7a13 */ /* 0x000fe40000000000 */
[----:B------:R-:W-:Y:S02]  /*11f0*/  LEA R23, R207, 0xffffff00, 0x8 ;  /* 0xffffff00cf177811 */ /* 0x000fe400078e40ff */
[----:B------:R-:W1:Y:S01]  /*1200*/  I2F.RP R12, R10 ;  /* 0x0000000a000c7306 */ /* 0x000e620000209400 */
[----:B------:R-:W-:Y:S02]  /*1210*/  @P4 IADD3 R3, R4, R3, RZ ;  /* 0x0000000304034210 */ /* 0x000fe40007ffe0ff */
[----:B------:R-:W-:-:S03]  /*1220*/  SHF.R.S32.HI R22, RZ, 0x1f, R23 ;  /* 0x0000001fff167819 */ /* 0x000fc60000011417 */
[----:B------:R-:W-:-:S04]  /*1230*/  @P4 IMAD.WIDE.U32 R28, R3, c[0x0][0x1a0], RZ ;  /* 0x00006800031c4a25 */ /* 0x000fc800078e00ff */
[----:B------:R-:W-:Y:S01]  /*1240*/  @P4 IMAD R3, R3, c[0x0][0x1a4], R29 ;  /* 0x0000690003034a24 */ /* 0x000fe200078e021d */
        /* <DEDUP_REMOVED lines=11> */
[----:B------:R-:W-:Y:S02]  /*1300*/  IMAD R2, R10, R2, R9 ;  /* 0x000000020a027224 */ /* 0x000fe400078e0209 */
[----:B------:R-:W-:-:S03]  /*1310*/  IMAD.MOV.U32 R9, RZ, RZ, R7 ;  /* 0x000000ffff097224 */ /* 0x000fc600078e0007 */
[----:B------:R-:W-:Y:S01]  /*1320*/  ISETP.GT.U32.AND P1, PT, R10, R2, PT ;  /* 0x000000020a00720c */ /* 0x000fe20003f24070 */
[----:B------:R-:W-:-:S12]  /*1330*/  IMAD.WIDE.U32 R8, R23, c[0x0][0x198], R8 ;  /* 0x0000660017087a25 */ /* 0x000fd800078e0008 */
[----:B------:R-:W-:Y:S01]  /*1340*/  @!P1 IMAD.IADD R2, R2, 0x1, -R10 ;  /* 0x0000000102029824 */ /* 0x000fe200078e0a0a */
[----:B------:R-:W-:Y:S02]  /*1350*/  @!P1 IADD3 R21, R21, 0x1, RZ ;  /* 0x0000000115159810 */ /* 0x000fe40007ffe0ff */
[----:B------:R-:W-:Y:S02]  /*1360*/  ISETP.NE.AND P1, PT, RZ, c[0x0][0x1c8], PT ;  /* 0x00007200ff007a0c */ /* 0x000fe40003f25270 */
[----:B------:R-:W-:Y:S02]  /*1370*/  ISETP.GE.U32.AND P3, PT, R2, R10, PT ;  /* 0x0000000a0200720c */ /* 0x000fe40003f66070 */
[----:B------:R-:W-:-:S04]  /*1380*/  LOP3.LUT R2, R6, c[0x0][0x1c8], RZ, 0x3c, !PT ;  /* 0x0000720006027a12 */ /* 0x000fc800078e3cff */
[----:B------:R-:W-:Y:S01]  /*1390*/  ISETP.GE.AND P2, PT, R2, RZ, PT ;  /* 0x000000ff0200720c */ /* 0x000fe20003f46270 */
[----:B------:R-:W-:-:S04]  /*13a0*/  IMAD R2, R22, c[0x0][0x198], RZ ;  /* 0x0000660016027a24 */ /* 0x000fc800078e02ff */
[----:B------:R-:W-:Y:S02]  /*13b0*/  IMAD R2, R23, c[0x0][0x19c], R2 ;  /* 0x0000670017027a24 */ /* 0x000fe400078e0202 */
[----:B------:R-:W-:Y:S02]  /*13c0*/  @P3 IADD3 R21, R21, 0x1, RZ ;  /* 0x0000000115153810 */ /* 0x000fe40007ffe0ff */
[----:B------:R-:W-:-:S04]  /*13d0*/  IMAD.IADD R9, R9, 0x1, R2 ;  /* 0x0000000109097824 */ /* 0x000fc800078e0202 */
[----:B------:R-:W-:Y:S02]  /*13e0*/  @!P2 IADD3 R21, -R21, RZ, RZ ;  /* 0x000000ff1515a210 */ /* 0x000fe40007ffe1ff */
[----:B------:R-:W-:-:S04]  /*13f0*/  @!P1 LOP3.LUT R21, RZ, c[0x0][0x1c8], RZ, 0x33, !PT ;  /* 0x00007200ff159a12 */ /* 0x000fc800078e33ff */
[----:B------:R-:W-:Y:S01]  /*1400*/  SHF.R.S32.HI R20, RZ, 0x1f, R21 ;  /* 0x0000001fff147819 */ /* 0x000fe20000011415 */
[----:B------:R-:W-:-:S04]  /*1410*/  IMAD.WIDE.U32 R8, R21, c[0x0][0x1b0], R8 ;  /* 0x00006c0015087a25 */ /* 0x000fc800078e0008 */
[----:B------:R-:W-:Y:S01]  /*1420*/  IMAD R2, R20, c[0x0][0x1b0], RZ ;  /* 0x00006c0014027a24 */ /* 0x000fe200078e02ff */
[----:B------:R-:W-:-:S03]  /*1430*/  MOV R12, R8 ;  /* 0x00000008000c7202 */ /* 0x000fc60000000f00 */
[----:B------:R-:W-:-:S04]  /*1440*/  IMAD R2, R21, c[0x0][0x1b4], R2 ;  /* 0x00006d0015027a24 */ /* 0x000fc800078e0202 */
[----:B------:R-:W-:Y:S01]  /*1450*/  IMAD.IADD R2, R9, 0x1, R2 ;  /* 0x0000000109027824 */ /* 0x000fe200078e0202 */
        /* <DEDUP_REMOVED lines=11> */
[----:B------:R-:W-:Y:S02]  /*1510*/  MOV R28, R8 ;  /* 0x00000008001c7202 */ /* 0x000fe40000000f00 */
.L_x_2232:
[----:B------:R-:W-:Y:S01]  /*1520*/  ISETP.NE.AND P1, PT, R244, -0x1, PT ;  /* 0xfffffffff400780c */ /* 0x000fe20003f25270 */
[----:B------:R-:W-:Y:S01]  /*1530*/  IMAD.IADD R241, R197, 0x1, -R199 ;  /* 0x00000001c5f17824 */ /* 0x000fe200078e0ac7 */
[----:B------:R-:W-:Y:S01]  /*1540*/  SHF.R.S32.HI R200, RZ, 0x1f, R167 ;  /* 0x0000001fffc87819 */ /* 0x000fe200000114a7 */
[----:B------:R-:W-:Y:S01]  /*1550*/  IMAD.MOV.U32 R193, RZ, RZ, c[0x0][0x198] ;  /* 0x00006600ffc17624 */ /* 0x000fe200078e00ff */
[----:B------:R-:W-:Y:S01]  /*1560*/  IADD3 R245, R207, -0x1, RZ ;  /* 0xffffffffcff57810 */ /* 0x000fe20007ffe0ff */
[----:B------:R-:W-:Y:S01]  /*1570*/  IMAD R20, R20, c[0x0][0x1b8], RZ ;  /* 0x00006e0014147a24 */ /* 0x000fe200078e02ff */
[----:B------:R-:W-:Y:S01]  /*1580*/  LEA.HI R176, R200, R167, RZ, 0x3 ;  /* 0x000000a7c8b07211 */ /* 0x000fe200078f18ff */
[----:B------:R-:W-:Y:S02]  /*1590*/  IMAD.MOV.U32 R166, RZ, RZ, 0x20 ;  /* 0x00000020ffa67424 */ /* 0x000fe400078e00ff */
[----:B------:R-:W-:Y:S01]  /*15a0*/  IMAD R20, R21, c[0x0][0x1bc], R20 ;  /* 0x00006f0015147a24 */ /* 0x000fe200078e0214 */
[----:B------:R-:W-:Y:S01]  /*15b0*/  SHF.R.S32.HI R14, RZ, 0x3, R176 ;  /* 0x00000003ff0e7819 */ /* 0x000fe200000114b0 */
[----:B------:R-:W-:Y:S01]  /*15c0*/  IMAD.SHL.U32 R206, R167, 0x2, RZ ;  /* 0x00000002a7ce7824 */ /* 0x000fe200078e00ff */
[----:B------:R-:W-:Y:S01]  /*15d0*/  LOP3.LUT R176, R176, 0xfffffff8, RZ, 0xc0, !PT ;  /* 0xfffffff8b0b07812 */ /* 0x000fe200078ec0ff */
[----:B------:R-:W-:Y:S01]  /*15e0*/  @P1 IMAD.WIDE.U32 R10, R244, c[0x0][0x190], RZ ;  /* 0x00006400f40a1a25 */ /* 0x000fe200078e00ff */
[----:B-----5:R-:W-:-:S02]  /*15f0*/  @!P1 SHF.R.S32.HI R0, RZ, 0x1f, R5 ;  /* 0x0000001fff009819 */ /* 0x020fc40000011405 */
[C---:B------:R-:W-:Y:S01]  /*1600*/  IADD3 R17, R14.reuse, 0x20, RZ ;  /* 0x000000200e117810 */ /* 0x040fe20007ffe0ff */
[----:B------:R-:W-:Y:S01]  /*1610*/  @!P1 IMAD.WIDE.U32 R8, R5, c[0x0][0x178], RZ ;  /* 0x00005e0005089a25 */ /* 0x000fe200078e00ff */
[----:B------:R-:W-:Y:S02]  /*1620*/  IADD3 R18, R14, 0x10, RZ ;  /* 0x000000100e127810 */ /* 0x000fe40007ffe0ff */
[-C--:B------:R-:W-:Y:S01]  /*1630*/  ISETP.GE.AND P3, PT, R17, R241.reuse, PT ;  /* 0x000000f11100720c */ /* 0x080fe20003f66270 */
[----:B------:R-:W-:Y:S01]  /*1640*/  @!P1 IMAD R0, R0, c[0x0][0x178], RZ ;  /* 0x00005e0000009a24 */ /* 0x000fe200078e02ff */
[----:B------:R-:W-:Y:S01]  /*1650*/  SHF.R.S32.HI R15, RZ, 0x1f, R14 ;  /* 0x0000001fff0f7819 */ /* 0x000fe2000001140e */
[----:B------:R-:W-:Y:S01]  /*1660*/  IMAD.IADD R176, R167, 0x1, -R176 ;  /* 0x00000001a7b07824 */ /* 0x000fe200078e0ab0 */
[C---:B------:R-:W-:Y:S01]  /*1670*/  IADD3 R16, R14.reuse, 0x30, RZ ;  /* 0x000000300e107810 */ /* 0x040fe20007ffe0ff */
[----:B------:R-:W-:Y:S01]  /*1680*/  @!P1 IMAD R0, R5, c[0x0][0x17c], R0 ;  /* 0x00005f0005009a24 */ /* 0x000fe200078e0200 */
[-C--:B------:R-:W-:Y:S01]  /*1690*/  ISETP.GE.AND P2, PT, R14, R241.reuse, PT ;  /* 0x000000f10e00720c */ /* 0x080fe20003f46270 */
[----:B------:R-:W-:Y:S01]  /*16a0*/  @P1 IMAD R4, R244, c[0x0][0x194], R11 ;  /* 0x00006500f4041a24 */ /* 0x000fe200078e020b */
[----:B------:R-:W-:Y:S01]  /*16b0*/  LOP3.LUT R206, R206, 0x6, RZ, 0xc0, !PT ;  /* 0x00000006cece7812 */ /* 0x000fe200078ec0ff */
[----:B------:R-:W-:Y:S01]  /*16c0*/  @!P1 IMAD.IADD R4, R9, 0x1, R0 ;  /* 0x0000000109049824 */ /* 0x000fe200078e0200 */
[----:B------:R-:W-:Y:S01]  /*16d0*/  SHF.R.S32.HI R0, RZ, 0x1f, R6 ;  /* 0x0000001fff007819 */ /* 0x000fe20000011406 */
[----:B------:R-:W-:Y:S01]  /*16e0*/  @!P1 IMAD.MOV.U32 R10, RZ, RZ, R8 ;  /* 0x000000ffff0a9224 */ /* 0x000fe200078e0008 */
[----:B------:R-:W-:Y:S01]  /*16f0*/  ISETP.GE.AND P1, PT, R18, R241, PT ;  /* 0x000000f11200720c */ /* 0x000fe20003f26270 */
[----:B------:R-:W-:Y:S01]  /*1700*/  IMAD.SHL.U32 R7, R14, 0x40, RZ ;  /* 0x000000400e077824 */ /* 0x000fe200078e00ff */
[----:B------:R-:W-:Y:S01]  /*1710*/  LEA.HI R8, R200, R167, RZ, 0x6 ;  /* 0x000000a7c8087211 */ /* 0x000fe200078f30ff */
[----:B------:R-:W-:-:S02]  /*1720*/  IMAD.SHL.U32 R9, R176, 0x8, RZ ;  /* 0x00000008b0097824 */ /* 0x000fc400078e00ff */
[----:B------:R-:W-:Y:S01]  /*1730*/  IMAD.WIDE R34, R34, 0x40, R14 ;  /* 0x0000004022227825 */ /* 0x000fe200078e020e */
[----:B------:R-:W-:Y:S02]  /*1740*/  LOP3.LUT R7, R7, 0x1c0, RZ, 0xc0, !PT ;  /* 0x000001c007077812 */ /* 0x000fe400078ec0ff */
[C---:B------:R-:W-:Y:S01]  /*1750*/  IADD3 R10, P5, R9.reuse, R10, RZ ;  /* 0x0000000a090a7210 */ /* 0x040fe20007fbe0ff */
[----:B------:R-:W-:Y:S01]  /*1760*/  IMAD R0, R0, c[0x0][0x1a8], RZ ;  /* 0x00006a0000007a24 */ /* 0x000fe200078e02ff */
[--C-:B------:R-:W-:Y:S01]  /*1770*/  SHF.R.S32.HI R5, RZ, 0x1f, R9.reuse ;  /* 0x0000001fff057819 */ /* 0x100fe20000011409 */
[----:B------:R-:W-:Y:S01]  /*1780*/  IMAD.SHL.U32 R8, R8, 0x8, RZ ;  /* 0x0000000808087824 */ /* 0x000fe200078e00ff */
[C---:B------:R-:W-:Y:S01]  /*1790*/  IADD3 R28, P4, R9.reuse, R28, RZ ;  /* 0x0000001c091c7210 */ /* 0x040fe20007f9e0ff */
[----:B------:R-:W-:Y:S01]  /*17a0*/  IMAD R0, R6, c[0x0][0x1ac], R0 ;  /* 0x00006b0006007a24 */ /* 0x000fe200078e0200 */
[----:B------:R-:W-:Y:S01]  /*17b0*/  IADD3 R12, P6, R9, R12, RZ ;  /* 0x0000000c090c7210 */ /* 0x000fe20007fde0ff */
[----:B------:R-:W-:Y:S01]  /*17c0*/  IMAD R164, R15, c[0x0][0x198], RZ ;  /* 0x000066000fa47a24 */ /* 0x000fe200078e02ff */
[----:B------:R-:W-:Y:S01]  /*17d0*/  LOP3.LUT R9, R7, 0x38, R9, 0xf8, !PT ;  /* 0x0000003807097812 */ /* 0x000fe200078ef809 */
[C---:B------:R-:W-:Y:S01]  /*17e0*/  IMAD.X R29, R5.reuse, 0x1, R3, P4 ;  /* 0x00000001051d7824 */ /* 0x040fe200020e0603 */
[C---:B------:R-:W-:Y:S01]  /*17f0*/  IADD3.X R11, R5.reuse, R4, RZ, P5, !PT ;  /* 0x00000004050b7210 */ /* 0x040fe20002ffe4ff */
[----:B------:R-:W-:Y:S01]  /*1800*/  IMAD.X R13, R5, 0x1, R2, P6 ;  /* 0x00000001050d7824 */ /* 0x000fe200030e0602 */
[----:B------:R-:W-:Y:S01]  /*1810*/  SHF.R.U32.HI R7, RZ, 0x3, R7 ;  /* 0x00000003ff077819 */ /* 0x000fe20000011607 */
[----:B------:R-:W-:Y:S01]  /*1820*/  @!P2 IMAD R2, R35, c[0x0][0x190], RZ ;  /* 0x000064002302aa24 */ /* 0x000fe200078e02ff */
[----:B------:R-:W-:Y:S01]  /*1830*/  ISETP.GE.AND P5, PT, R16, R241, PT ;  /* 0x000000f11000720c */ /* 0x000fe20003fa6270 */
[----:B------:R-:W-:Y:S01]  /*1840*/  IMAD.WIDE.U32 R10, R6, c[0x0][0x1a8], R10 ;  /* 0x00006a00060a7a25 */ /* 0x000fe200078e000a */
[----:B------:R-:W-:-:S02]  /*1850*/  LOP3.LUT R7, R9, R7, RZ, 0x3c, !PT ;  /* 0x0000000709077212 */ /* 0x000fc400078e3cff */
[C---:B------:R-:W-:Y:S01]  /*1860*/  @!P3 IADD3 R24, P6, R34.reuse, 0x20, RZ ;  /* 0x000000202218b810 */ /* 0x040fe20007fde0ff */
[C---:B------:R-:W-:Y:S01]  /*1870*/  @!P2 IMAD R2, R34.reuse, c[0x0][0x194], R2 ;  /* 0x000065002202aa24 */ /* 0x040fe200078e0202 */
[----:B------:R-:W-:Y:S01]  /*1880*/  @!P1 IADD3 R26, P4, R34, 0x10, RZ ;  /* 0x00000010221a9810 */ /* 0x000fe20007f9e0ff */
[----:B------:R-:W-:Y:S01]  /*1890*/  @!P1 IMAD.MOV.U32 R32, RZ, RZ, R10 ;  /* 0x000000ffff209224 */ /* 0x000fe200078e000a */
[----:B------:R-:W-:Y:S01]  /*18a0*/  LOP3.LUT R246, R7, 0xfffffe00, R8, 0xf8, !PT ;  /* 0xfffffe0007f67812 */ /* 0x000fe200078ef808 */
[----:B------:R-:W-:Y:S01]  /*18b0*/  IMAD.IADD R7, R11, 0x1, R0 ;  /* 0x000000010b077824 */ /* 0x000fe200078e0200 */
[----:B------:R-:W-:Y:S01]  /*18c0*/  @!P2 MOV R6, R10 ;  /* 0x0000000a0006a202 */ /* 0x000fe20000000f00 */
[--C-:B------:R-:W-:Y:S01]  /*18d0*/  @!P3 IMAD.X R5, RZ, RZ, R35.reuse, P6 ;  /* 0x000000ffff05b224 */ /* 0x100fe200030e0623 */
[----:B------:R-:W-:Y:S01]  /*18e0*/  IADD3 R23, P6, R14, R23, RZ ;  /* 0x000000170e177210 */ /* 0x000fe20007fde0ff */
[----:B------:R-:W-:Y:S01]  /*18f0*/  @!P1 IMAD.X R3, RZ, RZ, R35, P4 ;  /* 0x000000ffff039224 */ /* 0x000fe200020e0623 */
[----:B------:R-:W-:Y:S01]  /*1900*/  @!P5 IADD3 R8, P4, R34, 0x30, RZ ;  /* 0x000000302208d810 */ /* 0x000fe20007f9e0ff */
[--C-:B------:R-:W-:Y:S01]  /*1910*/  @!P1 IMAD.MOV.U32 R33, RZ, RZ, R7.reuse ;  /* 0x000000ffff219224 */ /* 0x100fe200078e0007 */
[----:B------:R-:W-:Y:S01]  /*1920*/  SHF.L.U32 R246, R246, 0x1, RZ ;  /* 0x00000001f6f67819 */ /* 0x000fe200000006ff */
[----:B------:R-:W-:-:S02]  /*1930*/  @!P3 IMAD.MOV.U32 R11, RZ, RZ, R7 ;  /* 0x000000ffff0bb224 */ /* 0x000fc400078e0007 */
[--C-:B------:R-:W-:Y:S02]  /*1940*/  @!P5 IMAD.MOV.U32 R31, RZ, RZ, R7.reuse ;  /* 0x000000ffff1fd224 */ /* 0x100fe400078e0007 */
[----:B------:R-:W-:Y:S02]  /*1950*/  @!P3 IMAD R5, R5, c[0x0][0x190], RZ ;  /* 0x000064000505ba24 */ /* 0x000fe400078e02ff */
[----:B------:R-:W-:Y:S02]  /*1960*/  @!P1 IMAD R3, R3, c[0x0][0x190], RZ ;  /* 0x0000640003039a24 */ /* 0x000fe400078e02ff */
[----:B------:R-:W-:-:S04]  /*1970*/  @!P2 IMAD.WIDE.U32 R6, R34, c[0x0][0x190], R6 ;  /* 0x000064002206aa25 */ /* 0x000fc800078e0006 */
[----:B------:R-:W-:Y:S01]  /*1980*/  @!P3 IMAD R5, R24, c[0x0][0x194], R5 ;  /* 0x000065001805ba24 */ /* 0x000fe200078e0205 */
[----:B------:R-:W-:Y:S01]  /*1990*/  @!P2 IADD3 R2, R7, R2, RZ ;  /* 0x000000020702a210 */ /* 0x000fe20007ffe0ff */
[--C-:B------:R-:W-:Y:S02]  /*19a0*/  @!P5 IMAD.MOV.U32 R30, RZ, RZ, R10.reuse ;  /* 0x000000ffff1ed224 */ /* 0x100fe400078e000a */
[----:B------:R-:W-:Y:S02]  /*19b0*/  @!P5 IMAD.X R0, RZ, RZ, R35, P4 ;  /* 0x000000ffff00d224 */ /* 0x000fe400020e0623 */
[----:B------:R-:W-:Y:S02]  /*19c0*/  @!P1 IMAD R3, R26, c[0x0][0x194], R3 ;  /* 0x000065001a039a24 */ /* 0x000fe400078e0203 */
[----:B------:R-:W-:Y:S01]  /*19d0*/  @!P3 IMAD.WIDE.U32 R24, R24, c[0x0][0x190], R10 ;  /* 0x000064001818ba25 */ /* 0x000fe200078e000a */
[----:B------:R-:W-:-:S03]  /*19e0*/  @!P2 LEA R10, P4, R6, c[0x0][0x160], 0x1 ;  /* 0x00005800060aaa11 */ /* 0x000fc600078808ff */
[----:B------:R-:W-:Y:S01]  /*19f0*/  @!P1 IMAD.WIDE.U32 R26, R26, c[0x0][0x190], R32 ;  /* 0x000064001a1a9a25 */ /* 0x000fe200078e0020 */
[----:B------:R-:W-:Y:S02]  /*1a00*/  @!P2 LEA.HI.X R11, R6, c[0x0][0x164], R2, 0x1, P4 ;  /* 0x00005900060baa11 */ /* 0x000fe400020f0c02 */
[----:B------:R-:W-:Y:S01]  /*1a10*/  @!P3 LEA R4, P4, R24, c[0x0][0x160], 0x1 ;  /* 0x000058001804ba11 */ /* 0x000fe200078808ff */
[----:B------:R-:W-:Y:S01]  /*1a20*/  IMAD.X R22, R15, 0x1, R22, P6 ;  /* 0x000000010f167824 */ /* 0x000fe200030e0616 */
[C---:B------:R-:W-:Y:S01]  /*1a30*/  @!P1 LEA R6, P6, R26.reuse, c[0x0][0x160], 0x1 ;  /* 0x000058001a069a11 */ /* 0x040fe200078c08ff */
[----:B------:R-:W-:Y:S01]  /*1a40*/  @!P1 IMAD.IADD R3, R27, 0x1, R3 ;  /* 0x000000011b039824 */ /* 0x000fe200078e0203 */
[----:B------:R-:W-:Y:S01]  /*1a50*/  @!PT LDS RZ, [RZ] ;  /* 0x00000000fffff984 */ /* 0x000fe20000000800 */
[----:B------:R-:W-:Y:S01]  /*1a60*/  @!PT LDS RZ, [RZ] ;  /* 0x00000000fffff984 */ /* 0x000fe20000000800 */
[----:B------:R-:W-:Y:S01]  /*1a70*/  @!PT LDS RZ, [RZ] ;  /* 0x00000000fffff984 */ /* 0x000fe20000000800 */
[----:B------:R1:W-:Y:S01]  /*1a80*/  @!P2 LDGSTS.E.BYPASS.LTC128B.128 [R246], [R10.64] ;  /* 0x000000000af6afae */ /* 0x0003e2000b901d4c */
[----:B------:R-:W-:Y:S02]  /*1a90*/  IMAD.SHL.U32 R2, R245, 0x100, RZ ;  /* 0x00000100f5027824 */ /* 0x000fe400078e00ff */
[----:B------:R-:W-:Y:S01]  /*1aa0*/  @!P3 IMAD.IADD R5, R25, 0x1, R5 ;  /* 0x000000011905b824 */ /* 0x000fe200078e0205 */
[----:B------:R-:W-:Y:S01]  /*1ab0*/  @!P1 LEA.HI.X R7, R26, c[0x0][0x164], R3, 0x1, P6 ;  /* 0x000059001a079a11 */ /* 0x000fe200030f0c03 */
[----:B------:R-:W-:-:S02]  /*1ac0*/  IMAD.IADD R3, R196, 0x1, -R2 ;  /* 0x00000001c4037824 */ /* 0x000fc400078e0a02 */
[----:B------:R-:W-:Y:S01]  /*1ad0*/  @!P5 IMAD R0, R0, c[0x0][0x190], RZ ;  /* 0x000064000000da24 */ /* 0x000fe200078e02ff */
[----:B------:R-:W-:Y:S01]  /*1ae0*/  @!P3 LEA.HI.X R5, R24, c[0x0][0x164], R5, 0x1, P4 ;  /* 0x000059001805ba11 */ /* 0x000fe200020f0c05 */
[----:B------:R-:W-:Y:S01]  /*1af0*/  IMAD.WIDE.U32 R24, R14, c[0x0][0x198], R12 ;  /* 0x000066000e187a25 */ /* 0x000fe200078e000c */
[-C--:B------:R-:W-:Y:S01]  /*1b00*/  ISETP.GE.AND P4, PT, R18, R3.reuse, PT ;  /* 0x000000031200720c */ /* 0x080fe20003f86270 */
[----:B------:R2:W-:Y:S01]  /*1b10*/  @!P1 LDGSTS.E.BYPASS.LTC128B.128 [R246+0x800], [R6.64] ;  /* 0x0080000006f69fae */ /* 0x0005e2000b901d4c */
[-C--:B------:R-:W-:Y:S01]  /*1b20*/  ISETP.GE.AND P2, PT, R17, R3.reuse, PT ;  /* 0x000000031100720c */ /* 0x080fe20003f46270 */
[C---:B------:R-:W-:Y:S02]  /*1b30*/  @!P5 IMAD R0, R8.reuse, c[0x0][0x194], R0 ;  /* 0x000065000800da24 */ /* 0x040fe400078e0200 */
[----:B------:R-:W-:Y:S01]  /*1b40*/  @!P5 IMAD.WIDE.U32 R8, R8, c[0x0][0x190], R30 ;  /* 0x000064000808da25 */ /* 0x000fe200078e001e */
[----:B------:R3:W-:Y:S01]  /*1b50*/  @!P3 LDGSTS.E.BYPASS.LTC128B.128 [R246+0x1000], [R4.64] ;  /* 0x0100000004f6bfae */ /* 0x0007e2000b901d4c */
[----:B------:R-:W-:-:S02]  /*1b60*/  ISETP.GE.AND P3, PT, R14, R3, PT ;  /* 0x000000030e00720c */ /* 0x000fc40003f66270 */
[----:B------:R-:W-:Y:S01]  /*1b70*/  @!P5 IMAD.IADD R0, R9, 0x1, R0 ;  /* 0x000000010900d824 */ /* 0x000fe200078e0200 */
[----:B------:R-:W-:Y:S01]  /*1b80*/  @!P5 LEA R12, P6, R8, c[0x0][0x160], 0x1 ;  /* 0x00005800080cda11 */ /* 0x000fe200078c08ff */
[----:B------:R-:W-:Y:S02]  /*1b90*/  IMAD R164, R14, c[0x0][0x19c], R164 ;  /* 0x000067000ea47a24 */ /* 0x000fe400078e02a4 */
[----:B------:R-:W-:Y:S01]  /*1ba0*/  IMAD.MOV.U32 R165, RZ, RZ, R24 ;  /* 0x000000ffffa57224 */ /* 0x000fe200078e0018 */
[----:B------:R-:W-:Y:S01]  /*1bb0*/  @!P5 LEA.HI.X R13, R8, c[0x0][0x164], R0, 0x1, P6 ;  /* 0x00005900080dda11 */ /* 0x000fe200030f0c00 */
[----:B------:R-:W-:Y:S02]  /*1bc0*/  IMAD.IADD R164, R25, 0x1, R164 ;  /* 0x0000000119a47824 */ /* 0x000fe400078e02a4 */
[----:B------:R-:W-:Y:S01]  /*1bd0*/  IMAD.MOV.U32 R15, RZ, RZ, c[0x0][0x19c] ;  /* 0x00006700ff0f7624 */ /* 0x000fe200078e00ff */
[----:B------:R-:W-:Y:S01]  /*1be0*/  @!P4 LEA R0, P1, R193, R165, 0x4 ;  /* 0x000000a5c100c211 */ /* 0x000fe200078220ff */
[----:B------:R4:W-:Y:S01]  /*1bf0*/  @!P5 LDGSTS.E.BYPASS.LTC128B.128 [R246+0x1800], [R12.64] ;  /* 0x018000000cf6dfae */ /* 0x0009e2000b901d4c */
[----:B------:R-:W-:Y:S01]  /*1c00*/  @!P3 LEA R24, P5, R165, c[0x0][0x168], 0x1 ;  /* 0x00005a00a518ba11 */ /* 0x000fe200078a08ff */
[----:B------:R-:W-:Y:S01]  /*1c10*/  IMAD.WIDE.U32 R28, R21, c[0x0][0x1b8], R28 ;  /* 0x00006e00151c7a25 */ /* 0x000fe200078e001c */
[----:B------:R-:W-:-:S02]  /*1c20*/  @!P4 LEA R8, P6, R0, c[0x0][0x168], 0x1 ;  /* 0x00005a000008ca11 */ /* 0x000fc400078c08ff */
[----:B------:R-:W-:Y:S01]  /*1c30*/  @!P3 LEA.HI.X R25, R165, c[0x0][0x16c], R164, 0x1, P5 ;  /* 0x00005b00a519ba11 */ /* 0x000fe200028f0ca4 */
[----:B------:R-:W-:Y:S02]  /*1c40*/  IMAD.IADD R29, R29, 0x1, R20 ;  /* 0x000000011d1d7824 */ /* 0x000fe400078e0214 */
[----:B------:R-:W-:Y:S02]  /*1c50*/  IMAD R22, R22, c[0x0][0x1a0], RZ ;  /* 0x0000680016167a24 */ /* 0x000fe400078e02ff */
[C---:B--2---:R-:W-:Y:S01]  /*1c60*/  IMAD.WIDE.U32 R6, R193.reuse, 0x20, RZ ;  /* 0x00000020c1067825 */ /* 0x044fe200078e00ff */
[----:B------:R2:W-:Y:S01]  /*1c70*/  @!P3 LDGSTS.E.BYPASS.LTC128B.128 [R246+0x2000], [R24.64] ;  /* 0x0200000018f6bfae */ /* 0x0005e2000b901d4c */
[----:B---3--:R-:W-:Y:S02]  /*1c80*/  @!P4 LEA.HI.X R5, R193, R164, R15, 0x4, P1 ;  /* 0x000000a4c105c211 */ /* 0x008fe400008f240f */
[----:B------:R-:W-:Y:S01]  /*1c90*/  IMAD.SHL.U32 R4, R15, 0x20, RZ ;  /* 0x000000200f047824 */ /* 0x000fe200078e00ff */
[----:B------:R-:W-:Y:S01]  /*1ca0*/  @!P2 IADD3 R6, P1, R165, R6, RZ ;  /* 0x00000006a506a210 */ /* 0x000fe20007f3e0ff */
[C---:B------:R-:W-:Y:S01]  /*1cb0*/  IMAD R22, R23.reuse, c[0x0][0x1a4], R22 ;  /* 0x0000690017167a24 */ /* 0x040fe200078e0216 */
[----:B------:R-:W-:Y:S01]  /*1cc0*/  @!P4 LEA.HI.X R9, R0, c[0x0][0x16c], R5, 0x1, P6 ;  /* 0x00005b000009ca11 */ /* 0x000fe200030f0c05 */
[----:B------:R-:W-:Y:S01]  /*1cd0*/  IMAD.WIDE.U32 R28, R23, c[0x0][0x1a0], R28 ;  /* 0x00006800171c7a25 */ /* 0x000fe200078e001c */
[----:B------:R-:W-:-:S02]  /*1ce0*/  ISETP.GE.AND P6, PT, R16, R3, PT ;  /* 0x000000031000720c */ /* 0x000fc40003fc6270 */
[----:B------:R-:W-:Y:S01]  /*1cf0*/  @!P2 IADD3.X R4, R164, R7, R4, P1, !PT ;  /* 0x00000007a404a210 */ /* 0x000fe20000ffe404 */
[----:B------:R3:W-:Y:S01]  /*1d00*/  @!P4 LDGSTS.E.BYPASS.LTC128B.128 [R246+0x2800], [R8.64] ;  /* 0x0280000008f6cfae */ /* 0x0007e2000b901d4c */
[----:B-1----:R-:W-:Y:S01]  /*1d10*/  @!P2 LEA R10, P1, R6, c[0x0][0x168], 0x1 ;  /* 0x00005a00060aaa11 */ /* 0x002fe200078208ff */
[----:B------:R-:W-:Y:S01]  /*1d20*/  IMAD.IADD R22, R29, 0x1, R22 ;  /* 0x000000011d167824 */ /* 0x000fe200078e0216 */
[C---:B----4-:R-:W-:Y:S02]  /*1d30*/  IADD3 R12, R14.reuse, 0x50, RZ ;  /* 0x000000500e0c7810 */ /* 0x050fe40007ffe0ff */
[----:B------:R-:W-:Y:S02]  /*1d40*/  IADD3 R13, R14, 0x40, RZ ;  /* 0x000000400e0d7810 */ /* 0x000fe40007ffe0ff */
[----:B------:R-:W-:-:S03]  /*1d50*/  @!P2 LEA.HI.X R11, R6, c[0x0][0x16c], R4, 0x1, P1 ;  /* 0x00005b00060baa11 */ /* 0x000fc600008f0c04 */
[----:B------:R-:W-:Y:S01]  /*1d60*/  @!P6 MOV R5, R164 ;  /* 0x000000a40005e202 */ /* 0x000fe20000000f00 */
[----:B------:R-:W-:Y:S01]  /*1d70*/  @!P6 IMAD.MOV.U32 R4, RZ, RZ, R165 ;  /* 0x000000ffff04e224 */ /* 0x000fe200078e00a5 */
[-C--:B------:R-:W-:Y:S01]  /*1d80*/  ISETP.GE.AND P3, PT, R12, R3.reuse, PT ;  /* 0x000000030c00720c */ /* 0x080fe20003f66270 */
[----:B------:R-:W-:Y:S01]  /*1d90*/  @!P6 IMAD R0, R15, 0x30, RZ ;  /* 0x000000300f00e824 */ /* 0x000fe200078e02ff */
[----:B------:R-:W-:Y:S01]  /*1da0*/  ISETP.GE.AND P5, PT, R13, R3, PT ;  /* 0x000000030d00720c */ /* 0x000fe20003fa6270 */
[----:B------:R-:W-:Y:S01]  /*1db0*/  @!P6 IMAD.WIDE.U32 R4, R193, 0x30, R4 ;  /* 0x00000030c104e825 */ /* 0x000fe200078e0004 */
[----:B------:R1:W-:Y:S03]  /*1dc0*/  @!P2 LDGSTS.E.BYPASS.LTC128B.128 [R246+0x3000], [R10.64] ;  /* 0x030000000af6afae */ /* 0x0003e6000b901d4c */
[----:B------:R-:W-:Y:S01]  /*1dd0*/  @!P6 IMAD.IADD R0, R5, 0x1, R0 ;  /* 0x000000010500e824 */ /* 0x000fe200078e0200 */
[----:B--2---:R-:W-:-:S04]  /*1de0*/  @!P6 LEA R24, P1, R4, c[0x0][0x168], 0x1 ;  /* 0x00005a000418ea11 */ /* 0x004fc800078208ff */
[----:B------:R-:W-:Y:S01]  /*1df0*/  @!P6 LEA.HI.X R25, R4, c[0x0][0x16c], R0, 0x1, P1 ;  /* 0x00005b000419ea11 */ /* 0x000fe200008f0c00 */
[----:B------:R-:W-:Y:S02]  /*1e00*/  @!P3 IMAD.MOV.U32 R6, RZ, RZ, R165 ;  /* 0x000000ffff06b224 */ /* 0x000fe400078e00a5 */
[----:B------:R-:W-:Y:S01]  /*1e10*/  @!P3 IMAD.MOV.U32 R7, RZ, RZ, R164 ;  /* 0x000000ffff07b224 */ /* 0x000fe200078e00a4 */
[----:B------:R-:W-:Y:S01]  /*1e20*/  @!P5 LEA R4, P1, R193, R165, 0x6 ;  /* 0x000000a5c104d211 */ /* 0x000fe200078230ff */
[----:B------:R-:W-:Y:S01]  /*1e30*/  @!P3 IMAD R5, R15, 0x50, RZ ;  /* 0x000000500f05b824 */ /* 0x000fe200078e02ff */
[----:B------:R2:W-:Y:S01]  /*1e40*/  @!P6 LDGSTS.E.BYPASS.LTC128B.128 [R246+0x3800], [R24.64] ;  /* 0x0380000018f6efae */ /* 0x0005e2000b901d4c */
[C---:B---3--:R-:W-:Y:S01]  /*1e50*/  @!P3 IMAD.WIDE.U32 R8, R193.reuse, 0x50, R6 ;  /* 0x00000050c108b825 */ /* 0x048fe200078e0006 */
[----:B------:R-:W-:Y:S02]  /*1e60*/  @!P5 LEA.HI.X R0, R193, R164, R15, 0x6, P1 ;  /* 0x000000a4c100d211 */ /* 0x000fe400008f340f */
[----:B------:R-:W-:Y:S01]  /*1e70*/  @!P5 LEA R6, P2, R4, c[0x0][0x168], 0x1 ;  /* 0x00005a000406da11 */ /* 0x000fe200078408ff */
[----:B------:R-:W-:Y:S01]  /*1e80*/  @!P3 IMAD.IADD R5, R9, 0x1, R5 ;  /* 0x000000010905b824 */ /* 0x000fe200078e0205 */
[----:B------:R-:W-:-:S02]  /*1e90*/  @!P3 LEA R26, P1, R8, c[0x0][0x168], 0x1 ;  /* 0x00005a00081aba11 */ /* 0x000fc400078208ff */
[----:B------:R-:W-:Y:S02]  /*1ea0*/  @!P5 LEA.HI.X R7, R4, c[0x0][0x16c], R0, 0x1, P2 ;  /* 0x00005b000407da11 */ /* 0x000fe400010f0c00 */
[----:B------:R-:W-:Y:S02]  /*1eb0*/  @!P3 LEA.HI.X R27, R8, c[0x0][0x16c], R5, 0x1, P1 ;  /* 0x00005b00081bba11 */ /* 0x000fe400008f0c05 */
[C---:B------:R-:W-:Y:S01]  /*1ec0*/  IADD3 R9, R14.reuse, 0x80, RZ ;  /* 0x000000800e097810 */ /* 0x040fe20007ffe0ff */
[----:B------:R3:W-:Y:S01]  /*1ed0*/  @!P5 LDGSTS.E.BYPASS.LTC128B.128 [R246+0x4000], [R6.64] ;  /* 0x0400000006f6dfae */ /* 0x0007e2000b901d4c */
[C---:B-1----:R-:W-:Y:S02]  /*1ee0*/  IADD3 R11, R14.reuse, 0x60, RZ ;  /* 0x000000600e0b7810 */ /* 0x042fe40007ffe0ff */
[----:B------:R-:W-:Y:S01]  /*1ef0*/  IADD3 R10, R14, 0x70, RZ ;  /* 0x000000700e0a7810 */ /* 0x000fe20007ffe0ff */
[----:B------:R1:W-:Y:S01]  /*1f00*/  @!P3 LDGSTS.E.BYPASS.LTC128B.128 [R246+0x4800], [R26.64] ;  /* 0x048000001af6bfae */ /* 0x0003e2000b901d4c */
[----:B------:R-:W-:-:S02]  /*1f10*/  ISETP.GE.AND P4, PT, R11, R3, PT ;  /* 0x000000030b00720c */ /* 0x000fc40003f86270 */
[-C--:B------:R-:W-:Y:S02]  /*1f20*/  ISETP.GE.AND P2, PT, R10, R3.reuse, PT ;  /* 0x000000030a00720c */ /* 0x080fe40003f46270 */
[----:B------:R-:W-:Y:S02]  /*1f30*/  IADD3 R8, R14, 0x90, RZ ;  /* 0x000000900e087810 */ /* 0x000fe40007ffe0ff */
[-C--:B------:R-:W-:Y:S02]  /*1f40*/  ISETP.GE.AND P6, PT, R9, R3.reuse, PT ;  /* 0x000000030900720c */ /* 0x080fe40003fc6270 */
[----:B------:R-:W-:-:S05]  /*1f50*/  ISETP.GE.AND P5, PT, R8, R3, PT ;  /* 0x000000030800720c */ /* 0x000fca0003fa6270 */
[C---:B------:R-:W-:Y:S02]  /*1f60*/  @!P4 IMAD R4, R15.reuse, 0x60, RZ ;  /* 0x000000600f04c824 */ /* 0x040fe400078e02ff */
[----:B------:R-:W-:Y:S01]  /*1f70*/  @!P2 IMAD R0, R15, 0x70, RZ ;  /* 0x000000700f00a824 */ /* 0x000fe200078e02ff */
[----:B---3--:R-:W-:Y:S01]  /*1f80*/  @!P4 MOV R7, R164 ;  /* 0x000000a40007c202 */ /* 0x008fe20000000f00 */
[----:B------:R-:W-:-:S04]  /*1f90*/  @!P4 IMAD.MOV.U32 R6, RZ, RZ, R165 ;  /* 0x000000ffff06c224 */ /* 0x000fc800078e00a5 */
[----:B--2---:R-:W-:-:S04]  /*1fa0*/  @!P4 IMAD.WIDE.U32 R24, R193, 0x60, R6 ;  /* 0x00000060c118c825 */ /* 0x004fc800078e0006 */
[----:B------:R-:W-:Y:S01]  /*1fb0*/  @!P2 IMAD.MOV.U32 R6, RZ, RZ, R165 ;  /* 0x000000ffff06a224 */ /* 0x000fe200078e00a5 */
[----:B------:R-:W-:Y:S01]  /*1fc0*/  @!P4 LEA R30, P1, R24, c[0x0][0x168], 0x1 ;  /* 0x00005a00181eca11 */ /* 0x000fe200078208ff */
[----:B------:R-:W-:Y:S02]  /*1fd0*/  @!P2 IMAD.MOV.U32 R7, RZ, RZ, R164 ;  /* 0x000000ffff07a224 */ /* 0x000fe400078e00a4 */
[----:B------:R-:W-:Y:S01]  /*1fe0*/  @!P4 IMAD.IADD R4, R25, 0x1, R4 ;  /* 0x000000011904c824 */ /* 0x000fe200078e0204 */
[----:B------:R-:W-:Y:S01]  /*1ff0*/  @!P5 MOV R25, R164 ;  /* 0x000000a40019d202 */ /* 0x000fe20000000f00 */
[----:B------:R-:W-:-:S03]  /*2000*/  @!P2 IMAD.WIDE.U32 R6, R193, 0x70, R6 ;  /* 0x00000070c106a825 */ /* 0x000fc600078e0006 */
[----:B------:R-:W-:Y:S01]  /*2010*/  @!P4 LEA.HI.X R31, R24, c[0x0][0x16c], R4, 0x1, P1 ;  /* 0x00005b00181fca11 */ /* 0x000fe200008f0c04 */
[----:B------:R-:W-:Y:S01]  /*2020*/  @!P2 IMAD.IADD R0, R7, 0x1, R0 ;  /* 0x000000010700a824 */ /* 0x000fe200078e0200 */
[----:B-1----:R-:W-:Y:S01]  /*2030*/  @!P2 LEA R26, P3, R6, c[0x0][0x168], 0x1 ;  /* 0x00005a00061aaa11 */ /* 0x002fe200078608ff */
[----:B------:R-:W-:Y:S01]  /*2040*/  @!P5 IMAD.MOV.U32 R24, RZ, RZ, R165 ;  /* 0x000000ffff18d224 */ /* 0x000fe200078e00a5 */
[----:B------:R-:W-:Y:S01]  /*2050*/  IADD3 R7, R14, 0xa0, RZ ;  /* 0x000000a00e077810 */ /* 0x000fe20007ffe0ff */
[----:B------:R1:W-:Y:S01]  /*2060*/  @!P4 LDGSTS.E.BYPASS.LTC128B.128 [R246+0x5000], [R30.64] ;  /* 0x050000001ef6cfae */ /* 0x0003e2000b901d4c */
[C---:B------:R-:W-:Y:S01]  /*2070*/  @!P6 LEA R5, P1, R193.reuse, R165, 0x7 ;  /* 0x000000a5c105e211 */ /* 0x040fe200078238ff */
[----:B------:R-:W-:Y:S01]  /*2080*/  @!P5 IMAD.WIDE.U32 R24, R193, 0x90, R24 ;  /* 0x00000090c118d825 */ /* 0x000fe200078e0018 */
[----:B------:R-:W-:Y:S02]  /*2090*/  @!P2 LEA.HI.X R27, R6, c[0x0][0x16c], R0, 0x1, P3 ;  /* 0x00005b00061baa11 */ /* 0x000fe400018f0c00 */
[----:B------:R-:W-:Y:S01]  /*20a0*/  IADD3 R6, R14, 0xb0, RZ ;  /* 0x000000b00e067810 */ /* 0x000fe20007ffe0ff */
[----:B------:R-:W-:Y:S01]  /*20b0*/  @!P5 IMAD R0, R15, 0x90, RZ ;  /* 0x000000900f00d824 */ /* 0x000fe200078e02ff */
[----:B------:R-:W-:Y:S01]  /*20c0*/  ISETP.GE.AND P3, PT, R7, R3, PT ;  /* 0x000000030700720c */ /* 0x000fe20003f66270 */
[----:B------:R2:W-:Y:S01]  /*20d0*/  @!P2 LDGSTS.E.BYPASS.LTC128B.128 [R246+0x5800], [R26.64] ;  /* 0x058000001af6afae */ /* 0x0005e2000b901d4c */
[----:B------:R-:W-:Y:S01]  /*20e0*/  @!P6 LEA.HI.X R4, R193, R164, R15, 0x7, P1 ;  /* 0x000000a4c104e211 */ /* 0x000fe200008f3c0f */
[----:B------:R-:W-:Y:S01]  /*20f0*/  @!P5 IMAD.IADD R0, R25, 0x1, R0 ;  /* 0x000000011900d824 */ /* 0x000fe200078e0200 */
[----:B------:R-:W-:-:S02]  /*2100*/  @!P6 LEA R34, P1, R5, c[0x0][0x168], 0x1 ;  /* 0x00005a000522ea11 */ /* 0x000fc400078208ff */
[----:B------:R-:W-:Y:S02]  /*2110*/  ISETP.GE.AND P4, PT, R6, R3, PT ;  /* 0x000000030600720c */ /* 0x000fe40003f86270 */
[----:B------:R-:W-:Y:S02]  /*2120*/  @!P6 LEA.HI.X R35, R5, c[0x0][0x16c], R4, 0x1, P1 ;  /* 0x00005b000523ea11 */ /* 0x000fe400008f0c04 */
[----:B------:R-:W-:-:S03]  /*2130*/  IADD3 R5, R14, 0xc0, RZ ;  /* 0x000000c00e057810 */ /* 0x000fc60007ffe0ff */
[----:B------:R-:W-:Y:S01]  /*2140*/  @!P3 IMAD.MOV.U32 R25, RZ, RZ, R164 ;  /* 0x000000ffff19b224 */ /* 0x000fe200078e00a4 */
[----:B------:R-:W-:Y:S01]  /*2150*/  ISETP.GE.AND P2, PT, R5, R3, PT ;  /* 0x000000030500720c */ /* 0x000fe20003f46270 */
[----:B------:R-:W-:Y:S01]  /*2160*/  @!P3 IMAD R4, R15, 0xa0, RZ ;  /* 0x000000a00f04b824 */ /* 0x000fe200078e02ff */
[----:B------:R3:W-:Y:S01]  /*2170*/  @!P6 LDGSTS.E.BYPASS.LTC128B.128 [R246+0x6000], [R34.64] ;  /* 0x0600000022f6efae */ /* 0x0007e2000b901d4c */
[----:B-1----:R-:W-:-:S04]  /*2180*/  @!P5 LEA R30, P1, R24, c[0x0][0x168], 0x1 ;  /* 0x00005a00181eda11 */ /* 0x002fc800078208ff */
[----:B------:R-:W-:Y:S01]  /*2190*/  @!P5 LEA.HI.X R31, R24, c[0x0][0x16c], R0, 0x1, P1 ;  /* 0x00005b00181fda11 */ /* 0x000fe200008f0c00 */
[----:B------:R-:W-:Y:S02]  /*21a0*/  @!P3 IMAD.MOV.U32 R24, RZ, RZ, R165 ;  /* 0x000000ffff18b224 */ /* 0x000fe400078e00a5 */
[----:B------:R-:W-:Y:S02]  /*21b0*/  @!P4 IMAD R0, R15, 0xb0, RZ ;  /* 0x000000b00f00c824 */ /* 0x000fe400078e02ff */
[----:B------:R-:W-:Y:S01]  /*21c0*/  @!P3 IMAD.WIDE.U32 R24, R193, 0xa0, R24 ;  /* 0x000000a0c118b825 */ /* 0x000fe200078e0018 */
[----:B------:R1:W-:Y:S03]  /*21d0*/  @!P5 LDGSTS.E.BYPASS.LTC128B.128 [R246+0x6800], [R30.64] ;  /* 0x068000001ef6dfae */ /* 0x0003e6000b901d4c */
[----:B--2---:R-:W-:Y:S01]  /*21e0*/  @!P4 IMAD.MOV.U32 R26, RZ, RZ, R165 ;  /* 0x000000ffff1ac224 */ /* 0x004fe200078e00a5 */
[----:B------:R-:W-:Y:S01]  /*21f0*/  @!P3 IADD3 R4, R25, R4, RZ ;  /* 0x000000041904b210 */ /* 0x000fe20007ffe0ff */
[----:B------:R-:W-:-:S02]  /*2200*/  @!P4 IMAD.MOV.U32 R27, RZ, RZ, R164 ;  /* 0x000000ffff1bc224 */ /* 0x000fc400078e00a4 */
[----:B------:R-:W-:Y:S02]  /*2210*/  @!P2 IMAD R19, R15, 0xc0, RZ ;  /* 0x000000c00f13a824 */ /* 0x000fe400078e02ff */
[----:B------:R-:W-:Y:S01]  /*2220*/  @!P4 IMAD.WIDE.U32 R32, R193, 0xb0, R26 ;  /* 0x000000b0c120c825 */ /* 0x000fe200078e001a */
[----:B------:R-:W-:-:S03]  /*2230*/  @!P3 LEA R26, P1, R24, c[0x0][0x168], 0x1 ;  /* 0x00005a00181aba11 */ /* 0x000fc600078208ff */
[----:B------:R-:W-:Y:S01]  /*2240*/  @!P4 IMAD.IADD R0, R33, 0x1, R0 ;  /* 0x000000012100c824 */ /* 0x000fe200078e0200 */
[----:B------:R-:W-:Y:S01]  /*2250*/  @!P3 LEA.HI.X R27, R24, c[0x0][0x16c], R4, 0x1, P1 ;  /* 0x00005b00181bba11 */ /* 0x000fe200008f0c04 */
[----:B------:R-:W-:Y:S01]  /*2260*/  @!P2 IMAD.MOV.U32 R33, RZ, RZ, R164 ;  /* 0x000000ffff21a224 */ /* 0x000fe200078e00a4 */
[----:B------:R-:W-:Y:S02]  /*2270*/  @!P4 LEA R24, P1, R32, c[0x0][0x168], 0x1 ;  /* 0x00005a002018ca11 */ /* 0x000fe400078208ff */
[----:B------:R-:W-:Y:S01]  /*2280*/  IADD3 R4, R14, 0xe0, RZ ;  /* 0x000000e00e047810 */ /* 0x000fe20007ffe0ff */
[----:B------:R2:W-:Y:S01]  /*2290*/  @!P3 LDGSTS.E.BYPASS.LTC128B.128 [R246+0x7000], [R26.64] ;  /* 0x070000001af6bfae */ /* 0x0005e2000b901d4c */
[----:B------:R-:W-:Y:S01]  /*22a0*/  @!P4 LEA.HI.X R25, R32, c[0x0][0x16c], R0, 0x1, P1 ;  /* 0x00005b002019ca11 */ /* 0x000fe200008f0c00 */
[----:B------:R-:W-:Y:S01]  /*22b0*/  @!P2 IMAD.MOV.U32 R32, RZ, RZ, R165 ;  /* 0x000000ffff20a224 */ /* 0x000fe200078e00a5 */
[----:B------:R-:W-:Y:S02]  /*22c0*/  IADD3 R0, R14, 0xd0, RZ ;  /* 0x000000d00e007810 */ /* 0x000fe40007ffe0ff */
[-C--:B------:R-:W-:Y:S01]  /*22d0*/  ISETP.GE.AND P3, PT, R18, R3.reuse, PT ;  /* 0x000000031200720c */ /* 0x080fe20003f66270 */
[----:B------:R-:W-:Y:S01]  /*22e0*/  @!P2 IMAD.WIDE.U32 R32, R193, 0xc0, R32 ;  /* 0x000000c0c120a825 */ /* 0x000fe200078e0020 */
[-C--:B------:R-:W-:Y:S01]  /*22f0*/  ISETP.GE.AND P6, PT, R0, R3.reuse, PT ;  /* 0x000000030000720c */ /* 0x080fe20003fc6270 */
[----:B------:R4:W-:Y:S01]  /*2300*/  @!P4 LDGSTS.E.BYPASS.LTC128B.128 [R246+0x7800], [R24.64] ;  /* 0x0780000018f6cfae */ /* 0x0009e2000b901d4c */
[----:B------:R-:W-:Y:S01]  /*2310*/  ISETP.GE.AND P5, PT, R4, R3, PT ;  /* 0x000000030400720c */ /* 0x000fe20003fa6270 */
[----:B------:R-:W-:Y:S01]  /*2320*/  @!P2 IMAD.IADD R19, R33, 0x1, R19 ;  /* 0x000000012113a824 */ /* 0x000fe200078e0213 */
[----:B------:R-:W-:-:S02]  /*2330*/  IADD3 R18, R14, 0xf0, RZ ;  /* 0x000000f00e127810 */ /* 0x000fc40007ffe0ff */
[----:B-1----:R-:W-:Y:S02]  /*2340*/  @!P2 LEA R30, P1, R32, c[0x0][0x168], 0x1 ;  /* 0x00005a00201eaa11 */ /* 0x002fe400078208ff */
[-C--:B------:R-:W-:Y:S02]  /*2350*/  ISETP.GE.AND P4, PT, R18, R3.reuse, PT ;  /* 0x000000031200720c */ /* 0x080fe40003f86270 */
[----:B------:R-:W-:Y:S02]  /*2360*/  @!P2 LEA.HI.X R31, R32, c[0x0][0x16c], R19, 0x1, P1 ;  /* 0x00005b00201faa11 */ /* 0x000fe400008f0c13 */
[----:B------:R-:W-:Y:S01]  /*2370*/  ISETP.GE.AND P1, PT, R17, R3, PT ;  /* 0x000000031100720c */ /* 0x000fe20003f26270 */
[C---:B------:R-:W-:Y:S02]  /*2380*/  @!P6 IMAD R17, R15.reuse, 0xd0, RZ ;  /* 0x000000d00f11e824 */ /* 0x040fe400078e02ff */
[----:B------:R1:W-:Y:S01]  /*2390*/  @!P2 LDGSTS.E.BYPASS.LTC128B.128 [R246+0x8000], [R30.64] ;  /* 0x080000001ef6afae */ /* 0x0003e2000b901d4c */
[----:B------:R-:W-:-:S02]  /*23a0*/  @!P5 IMAD R19, R15, 0xe0, RZ ;  /* 0x000000e00f13d824 */ /* 0x000fc400078e02ff */
[----:B--2---:R-:W-:-:S03]  /*23b0*/  @!P5 IMAD.MOV.U32 R26, RZ, RZ, R165 ;  /* 0x000000ffff1ad224 */ /* 0x004fc600078e00a5 */
[-C--:B------:R-:W-:Y:S01]  /*23c0*/  @!P4 MOV R33, R164.reuse ;  /* 0x000000a40021c202 */ /* 0x080fe20000000f00 */
[----:B------:R-:W-:Y:S02]  /*23d0*/  @!P5 IMAD.MOV.U32 R27, RZ, RZ, R164 ;  /* 0x000000ffff1bd224 */ /* 0x000fe400078e00a4 */
[----:B------:R-:W-:Y:S02]  /*23e0*/  @!P4 IMAD.MOV.U32 R32, RZ, RZ, R165 ;  /* 0x000000ffff20c224 */ /* 0x000fe400078e00a5 */
[----:B------:R-:W-:Y:S01]  /*23f0*/  @!P5 IMAD.WIDE.U32 R26, R193, 0xe0, R26 ;  /* 0x000000e0c11ad825 */ /* 0x000fe200078e001a */
[----:B----4-:R-:W-:-:S03]  /*2400*/  @!P6 MOV R25, R164 ;  /* 0x000000a40019e202 */ /* 0x010fc60000000f00 */
[----:B------:R-:W-:Y:S02]  /*2410*/  @!P6 IMAD.MOV.U32 R24, RZ, RZ, R165 ;  /* 0x000000ffff18e224 */ /* 0x000fe400078e00a5 */
[----:B------:R-:W-:Y:S02]  /*2420*/  @!P5 IMAD.IADD R19, R27, 0x1, R19 ;  /* 0x000000011b13d824 */ /* 0x000fe400078e0213 */
[----:B------:R-:W-:-:S04]  /*2430*/  @!P6 IMAD.WIDE.U32 R24, R193, 0xd0, R24 ;  /* 0x000000d0c118e825 */ /* 0x000fc800078e0018 */
[----:B------:R-:W-:Y:S02]  /*2440*/  @!P6 IMAD.IADD R17, R25, 0x1, R17 ;  /* 0x000000011911e824 */ /* 0x000fe400078e0211 */
[----:B------:R-:W-:Y:S01]  /*2450*/  @!P4 IMAD R15, R15, 0xf0, RZ ;  /* 0x000000f00f0fc824 */ /* 0x000fe200078e02ff */
[----:B-1----:R-:W-:Y:S01]  /*2460*/  @!P6 LEA R30, P2, R24, c[0x0][0x168], 0x1 ;  /* 0x00005a00181eea11 */ /* 0x002fe200078408ff */
[----:B------:R-:W-:-:S03]  /*2470*/  @!P4 IMAD.WIDE.U32 R32, R193, 0xf0, R32 ;  /* 0x000000f0c120c825 */ /* 0x000fc600078e0020 */
[----:B------:R-:W-:Y:S01]  /*2480*/  @!P6 LEA.HI.X R31, R24, c[0x0][0x16c], R17, 0x1, P2 ;  /* 0x00005b00181fea11 */ /* 0x000fe200010f0c11 */
[----:B------:R-:W-:Y:S01]  /*2490*/  @!P4 IMAD.IADD R15, R33, 0x1, R15 ;  /* 0x00000001210fc824 */ /* 0x000fe200078e020f */
[----:B------:R-:W-:-:S03]  /*24a0*/  @!P5 LEA R24, P2, R26, c[0x0][0x168], 0x1 ;  /* 0x00005a001a18da11 */ /* 0x000fc600078408ff */
[----:B------:R1:W-:Y:S01]  /*24b0*/  @!P6 LDGSTS.E.BYPASS.LTC128B.128 [R246+0x8800], [R30.64] ;  /* 0x088000001ef6efae */ /* 0x0003e2000b901d4c */
[----:B------:R-:W-:Y:S02]  /*24c0*/  @!P5 LEA.HI.X R25, R26, c[0x0][0x16c], R19, 0x1, P2 ;  /* 0x00005b001a19da11 */ /* 0x000fe400010f0c13 */
[----:B------:R-:W-:Y:S02]  /*24d0*/  @!P4 LEA R20, P2, R32, c[0x0][0x168], 0x1 ;  /* 0x00005a002014ca11 */ /* 0x000fe400078408ff */
[-C--:B------:R-:W-:Y:S01]  /*24e0*/  ISETP.GE.AND P6, PT, R16, R3.reuse, PT ;  /* 0x000000031000720c */ /* 0x080fe20003fc6270 */
[----:B------:R2:W-:Y:S01]  /*24f0*/  @!P5 LDGSTS.E.BYPASS.LTC128B.128 [R246+0x9000], [R24.64] ;  /* 0x0900000018f6dfae */ /* 0x0005e2000b901d4c */
[----:B------:R-:W-:Y:S01]  /*2500*/  @!P4 LEA.HI.X R21, R32, c[0x0][0x16c], R15, 0x1, P2 ;  /* 0x00005b002015ca11 */ /* 0x000fe200010f0c0f */
[----:B------:R-:W-:Y:S01]  /*2510*/  IMAD R16, R166, c[0x0][0x1a4], RZ ;  /* 0x00006900a6107a24 */ /* 0x000fe200078e02ff */
[----:B------:R-:W-:Y:S02]  /*2520*/  LEA R243, P2, R28, c[0x0][0x170], 0x1 ;  /* 0x00005c001cf37a11 */ /* 0x000fe400078408ff */
[-C--:B------:R-:W-:Y:S01]  /*2530*/  ISETP.GE.AND P5, PT, R13, R3.reuse, PT ;  /* 0x000000030d00720c */ /* 0x080fe20003fa6270 */
[----:B------:R4:W-:Y:S01]  /*2540*/  @!P4 LDGSTS.E.BYPASS.LTC128B.128 [R246+0x9800], [R20.64] ;  /* 0x0980000014f6cfae */ /* 0x0009e2000b901d4c */
[C---:B------:R-:W-:Y:S01]  /*2550*/  ISETP.GE.AND P4, PT, R14.reuse, R3, PT ;  /* 0x000000030e00720c */ /* 0x040fe20003f86270 */
[----:B------:R-:W-:Y:S01]  /*2560*/  IMAD.SHL.U32 R14, R14, 0x8, RZ ;  /* 0x000000080e0e7824 */ /* 0x000fe200078e00ff */
[----:B------:R-:W-:Y:S01]  /*2570*/  LEA.HI.X R242, R28, c[0x0][0x174], R22, 0x1, P2 ;  /* 0x00005d001cf27a11 */ /* 0x000fe200010f0c16 */
[----:B------:R-:W0:Y:S02]  /*2580*/  LDGDEPBAR ;  /* 0x00000000000079af */ /* 0x000e240000000000 */
[----:B------:R-:W-:Y:S01]  /*2590*/  @!P6 IMAD.MOV.U32 R15, RZ, RZ, c[0x0][0x1a0] ;  /* 0x00006800ff0fe624 */ /* 0x000fe200078e00ff */
[----:B------:R-:W-:Y:S01]  /*25a0*/  @!P6 MOV R13, c[0x0][0x1a4] ;  /* 0x00006900000dea02 */ /* 0x000fe20000000f00 */
[----:B------:R-:W-:-:S02]  /*25b0*/  @!P6 IMAD.MOV.U32 R22, RZ, RZ, R243 ;  /* 0x000000ffff16e224 */ /* 0x000fc400078e00f3 */
[----:B------:R-:W-:Y:S02]  /*25c0*/  @!P6 IMAD.MOV.U32 R23, RZ, RZ, R242 ;  /* 0x000000ffff17e224 */ /* 0x000fe400078e00f2 */
[----:B------:R-:W-:Y:S02]  /*25d0*/  @!P6 IMAD R13, R13, 0x60, RZ ;  /* 0x000000600d0de824 */ /* 0x000fe400078e02ff */
[----:B------:R-:W-:Y:S01]  /*25e0*/  @!P6 IMAD.WIDE.U32 R22, R15, 0x60, R22 ;  /* 0x000000600f16e825 */ /* 0x000fe200078e0016 */
[----:B------:R-:W-:-:S03]  /*25f0*/  @!P4 MOV R27, R242 ;  /* 0x000000f2001bc202 */ /* 0x000fc60000000f00 */
[----:B------:R-:W-:Y:S02]  /*2600*/  @!P4 IMAD.MOV.U32 R26, RZ, RZ, R243 ;  /* 0x000000ffff1ac224 */ /* 0x000fe400078e00f3 */
[----:B------:R-:W-:Y:S02]  /*2610*/  @!P1 IMAD.MOV.U32 R15, RZ, RZ, c[0x0][0x1a4] ;  /* 0x00006900ff0f9624 */ /* 0x000fe400078e00ff */
[----:B------:R-:W-:Y:S02]  /*2620*/  @!P6 IMAD.IADD R23, R23, 0x1, R13 ;  /* 0x000000011717e824 */ /* 0x000fe400078e020d */
[----:B----4-:R-:W-:Y:S01]  /*2630*/  IMAD.WIDE.U32 R20, R166, c[0x0][0x1a0], RZ ;  /* 0x00006800a6147a25 */ /* 0x010fe200078e00ff */
[----:B------:R-:W-:-:S04]  /*2640*/  DEPBAR.LE SB0, 0x0 ;  /* 0x000080000000791a */ /* 0x000fc80000000000 */
[----:B------:R-:W-:Y:S01]  /*2650*/  BAR.SYNC.DEFER_BLOCKING 0x0 ;  /* 0x0000000000007b1d */ /* 0x000fe20000010000 */
[----:B------:R-:W-:-:S04]  /*2660*/  @!P3 IADD3 R20, P2, R243, R20, RZ ;  /* 0x00000014f314b210 */ /* 0x000fc80007f5e0ff */
[----:B------:R-:W-:Y:S01]  /*2670*/  @!P3 IADD3.X R21, R242, R21, R16, P2, !PT ;  /* 0x00000015f215b210 */ /* 0x000fe200017fe410 */
[----:B------:R-:W-:-:S05]  /*2680*/  @!P1 IMAD.MOV.U32 R16, RZ, RZ, c[0x0][0x1a0] ;  /* 0x00006800ff109624 */ /* 0x000fca00078e00ff */
[----:B--2---:R-:W-:-:S04]  /*2690*/  @!P1 LEA R24, P2, R16, R243, 0x6 ;  /* 0x000000f310189211 */ /* 0x004fc800078430ff */
[----:B------:R-:W-:Y:S02]  /*26a0*/  @!P1 LEA.HI.X R25, R16, R242, R15, 0x6, P2 ;  /* 0x000000f210199211 */ /* 0x000fe400010f340f */
[-C--:B------:R-:W-:Y:S01]  /*26b0*/  ISETP.GE.AND P2, PT, R10, R3.reuse, PT ;  /* 0x000000030a00720c */ /* 0x080fe20003f46270 */
[----:B------:R-:W-:Y:S01]  /*26c0*/  @!P5 IMAD.MOV.U32 R10, RZ, RZ, c[0x0][0x1a0] ;  /* 0x00006800ff0ad624 */ /* 0x000fe200078e00ff */
[----:B------:R-:W-:Y:S04]  /*26d0*/  @P4 STS.128 [R246+0xa000], RZ ;  /* 0x00a000fff6004388 */ /* 0x000fe80000000c00 */
[----:B------:R-:W-:Y:S01]  /*26e0*/  @!PT LDS RZ, [RZ] ;  /* 0x00000000fffff984 */ /* 0x000fe20000000800 */
[----:B------:R-:W-:Y:S01]  /*26f0*/  @!PT LDS RZ, [RZ] ;  /* 0x00000000fffff984 */ /* 0x000fe20000000800 */
[----:B------:R-:W-:Y:S01]  /*2700*/  @!PT LDS RZ, [RZ] ;  /* 0x00000000fffff984 */ /* 0x000fe20000000800 */
[----:B------:R2:W-:Y:S01]  /*2710*/  @!P4 LDGSTS.E.BYPASS.LTC128B.128 [R246+0xa000], [R26.64] ;  /* 0x0a0000001af6cfae */ /* 0x0005e2000b901d4c */
[----:B------:R-:W-:-:S03]  /*2720*/  ISETP.GE.AND P4, PT, R12, R3, PT ;  /* 0x000000030c00720c */ /* 0x000fc60003f86270 */
[----:B------:R-:W-:Y:S04]  /*2730*/  @P3 STS.128 [R246+0xa800], RZ ;  /* 0x00a800fff6003388 */ /* 0x000fe80000000c00 */
[----:B------:R-:W-:Y:S01]  /*2740*/  @!PT LDS RZ, [RZ] ;  /* 0x00000000fffff984 */ /* 0x000fe20000000800 */
[----:B------:R-:W-:Y:S01]  /*2750*/  @!PT LDS RZ, [RZ] ;  /* 0x00000000fffff984 */ /* 0x000fe20000000800 */
[----:B------:R-:W-:Y:S01]  /*2760*/  @!PT LDS RZ, [RZ] ;  /* 0x00000000fffff984 */ /* 0x000fe20000000800 */
[----:B------:R4:W-:Y:S01]  /*2770*/  @!P3 LDGSTS.E.BYPASS.LTC128B.128 [R246+0xa800], [R20.64] ;  /* 0x0a80000014f6bfae */ /* 0x0009e2000b901d4c */
[----:B------:R-:W-:Y:S01]  /*2780*/  ISETP.GE.AND P3, PT, R11, R3, PT ;  /* 0x000000030b00720c */ /* 0x000fe20003f66270 */
[----:B------:R-:W-:Y:S02]  /*2790*/  @!P5 IMAD.MOV.U32 R11, RZ, RZ, c[0x0][0x1a4] ;  /* 0x00006900ff0bd624 */ /* 0x000fe400078e00ff */
[----:B------:R-:W-:Y:S04]  /*27a0*/  @P1 STS.128 [R246+0xb000], RZ ;  /* 0x00b000fff6001388 */ /* 0x000fe80000000c00 */
[----:B------:R-:W-:Y:S01]  /*27b0*/  @!PT LDS RZ, [RZ] ;  /* 0x00000000fffff984 */ /* 0x000fe20000000800 */
[----:B------:R-:W-:Y:S01]  /*27c0*/  @!PT LDS RZ, [RZ] ;  /* 0x00000000fffff984 */ /* 0x000fe20000000800 */
[----:B------:R-:W-:Y:S01]  /*27d0*/  @!PT LDS RZ, [RZ] ;  /* 0x00000000fffff984 */ /* 0x000fe20000000800 */
[----:B------:R1:W-:Y:S01]  /*27e0*/  @!P1 LDGSTS.E.BYPASS.LTC128B.128 [R246+0xb000], [R24.64] ;  /* 0x0b00000018f69fae */ /* 0x0003e2000b901d4c */
[----:B------:R-:W-:-:S03]  /*27f0*/  @!P5 LEA R12, P1, R10, R243, 0x7 ;  /* 0x000000f30a0cd211 */ /* 0x000fc600078238ff */
[----:B------:R-:W-:Y:S01]  /*2800*/  @P6 STS.128 [R246+0xb800], RZ ;  /* 0x00b800fff6006388 */ /* 0x000fe20000000c00 */
[----:B------:R-:W-:Y:S01]  /*2810*/  @!P5 LEA.HI.X R13, R10, R242, R11, 0x7, P1 ;  /* 0x000000f20a0dd211 */ /* 0x000fe200008f3c0b */
[----:B------:R-:W-:Y:S01]  /*2820*/  @!P3 IMAD.MOV.U32 R16, RZ, RZ, c[0x0][0x1a0] ;  /* 0x00006800ff10b624 */ /* 0x000fe200078e00ff */
[-C--:B------:R-:W-:Y:S01]  /*2830*/  ISETP.GE.AND P1, PT, R8, R3.reuse, PT ;  /* 0x000000030800720c */ /* 0x080fe20003f26270 */
[----:B------:R-:W-:Y:S01]  /*2840*/  @!PT LDS RZ, [RZ] ;  /* 0x00000000fffff984 */ /* 0x000fe20000000800 */
[----:B------:R-:W-:Y:S01]  /*2850*/  @!PT LDS RZ, [RZ] ;  /* 0x00000000fffff984 */ /* 0x000fe20000000800 */
[----:B------:R-:W-:Y:S01]  /*2860*/  @!PT LDS RZ, [RZ] ;  /* 0x00000000fffff984 */ /* 0x000fe20000000800 */
[----:B------:R1:W-:Y:S01]  /*2870*/  @!P6 LDGSTS.E.BYPASS.LTC128B.128 [R246+0xb800], [R22.64] ;  /* 0x0b80000016f6efae */ /* 0x0003e2000b901d4c */
[----:B------:R-:W-:Y:S01]  /*2880*/  ISETP.GE.AND P6, PT, R9, R3, PT ;  /* 0x000000030900720c */ /* 0x000fe20003fc6270 */
[----:B------:R-:W-:Y:S01]  /*2890*/  @!P4 IMAD.MOV.U32 R9, RZ, RZ, R242 ;  /* 0x000000ffff09c224 */ /* 0x000fe200078e00f2 */
[----:B------:R-:W-:Y:S01]  /*28a0*/  @!P4 MOV R8, R243 ;  /* 0x000000f30008c202 */ /* 0x000fe20000000f00 */
[----:B------:R-:W-:Y:S01]  /*28b0*/  @P5 STS.128 [R246+0xc000], RZ ;  /* 0x00c000fff6005388 */ /* 0x000fe20000000c00 */
[----:B------:R-:W-:Y:S01]  /*28c0*/  @!P3 MOV R10, c[0x0][0x1a4] ;  /* 0x00006900000aba02 */ /* 0x000fe20000000f00 */
[----:B------:R-:W-:-:S02]  /*28d0*/  @!P4 IMAD.MOV.U32 R11, RZ, RZ, c[0x0][0x1a4] ;  /* 0x00006900ff0bc624 */ /* 0x000fc400078e00ff */
[----:B------:R-:W-:Y:S01]  /*28e0*/  @!PT LDS RZ, [RZ] ;  /* 0x00000000fffff984 */ /* 0x000fe20000000800 */
[----:B------:R-:W-:Y:S01]  /*28f0*/  @!PT LDS RZ, [RZ] ;  /* 0x00000000fffff984 */ /* 0x000fe20000000800 */
[----:B------:R-:W-:Y:S01]  /*2900*/  @!PT LDS RZ, [RZ] ;  /* 0x00000000fffff984 */ /* 0x000fe20000000800 */
[----:B------:R1:W-:Y:S01]  /*2910*/  @!P5 LDGSTS.E.BYPASS.LTC128B.128 [R246+0xc000], [R12.64] ;  /* 0x0c0000000cf6dfae */ /* 0x0003e2000b901d4c */
[----:B------:R-:W-:Y:S01]  /*2920*/  ISETP.GE.AND P5, PT, R7, R3, PT ;  /* 0x000000030700720c */ /* 0x000fe20003fa6270 */
[----:B------:R-:W-:Y:S01]  /*2930*/  @!P3 IMAD R10, R10, 0xc0, RZ ;  /* 0x000000c00a0ab824 */ /* 0x000fe200078e02ff */
[CC--:B------:R-:W-:Y:S01]  /*2940*/  LEA.HI R7, R200.reuse, R167.reuse, RZ, 0x4 ;  /* 0x000000a7c8077211 */ /* 0x0c0fe200078f20ff */
[----:B----4-:R-:W-:Y:S01]  /*2950*/  @!P4 IMAD.MOV.U32 R20, RZ, RZ, c[0x0][0x1a0] ;  /* 0x00006800ff14c624 */ /* 0x010fe200078e00ff */
[----:B------:R-:W-:Y:S01]  /*2960*/  @P4 STS.128 [R246+0xc800], RZ ;  /* 0x00c800fff6004388 */ /* 0x000fe20000000c00 */
[----:B------:R-:W-:Y:S01]  /*2970*/  @!P4 IMAD R11, R11, 0xa0, RZ ;  /* 0x000000a00b0bc824 */ /* 0x000fe200078e02ff */
[----:B------:R-:W-:Y:S01]  /*2980*/  LEA.HI R200, R200, R167, RZ, 0x5 ;  /* 0x000000a7c8c87211 */ /* 0x000fe200078f28ff */
[----:B------:R-:W-:-:S03]  /*2990*/  @!P4 IMAD.WIDE.U32 R20, R20, 0xa0, R8 ;  /* 0x000000a01414c825 */ /* 0x000fc600078e0008 */
[----:B------:R-:W-:Y:S01]  /*29a0*/  SHF.R.S32.HI R198, RZ, 0x5, R200 ;  /* 0x00000005ffc67819 */ /* 0x000fe200000114c8 */
[----:B------:R-:W-:Y:S02]  /*29b0*/  @!P3 IMAD.MOV.U32 R8, RZ, RZ, R243 ;  /* 0x000000ffff08b224 */ /* 0x000fe400078e00f3 */
[----:B------:R-:W-:Y:S02]  /*29c0*/  @!P3 IMAD.MOV.U32 R9, RZ, RZ, R242 ;  /* 0x000000ffff09b224 */ /* 0x000fe400078e00f2 */
[----:B------:R-:W-:Y:S02]  /*29d0*/  @!P4 IMAD.IADD R21, R21, 0x1, R11 ;  /* 0x000000011515c824 */ /* 0x000fe400078e020b */
[----:B------:R-:W-:-:S03]  /*29e0*/  @!P3 IMAD.WIDE.U32 R16, R16, 0xc0, R8 ;  /* 0x000000c01010b825 */ /* 0x000fc600078e0008 */
[----:B------:R-:W-:Y:S01]  /*29f0*/  @!PT LDS RZ, [RZ] ;  /* 0x00000000fffff984 */ /* 0x000fe20000000800 */
[----:B------:R-:W-:Y:S01]  /*2a00*/  @!PT LDS RZ, [RZ] ;  /* 0x00000000fffff984 */ /* 0x000fe20000000800 */
[----:B------:R-:W-:Y:S01]  /*2a10*/  @!PT LDS RZ, [RZ] ;  /* 0x00000000fffff984 */ /* 0x000fe20000000800 */
[----:B------:R4:W-:Y:S01]  /*2a20*/  @!P4 LDGSTS.E.BYPASS.LTC128B.128 [R246+0xc800], [R20.64] ;  /* 0x0c80000014f6cfae */ /* 0x0009e2000b901d4c */
[----:B------:R-:W-:Y:S01]  /*2a30*/  @!P3 IMAD.IADD R17, R17, 0x1, R10 ;  /* 0x000000011111b824 */ /* 0x000fe200078e020a */
[----:B------:R-:W-:Y:S01]  /*2a40*/  LOP3.LUT R10, R7, 0xfffffff0, RZ, 0xc0, !PT ;  /* 0xfffffff0070a7812 */ /* 0x000fe200078ec0ff */
[----:B------:R-:W-:Y:S01]  /*2a50*/  @!P2 IMAD.MOV.U32 R9, RZ, RZ, c[0x0][0x1a0] ;  /* 0x00006800ff09a624 */ /* 0x000fe200078e00ff */
[-C--:B------:R-:W-:Y:S01]  /*2a60*/  ISETP.GE.AND P4, PT, R6, R3.reuse, PT ;  /* 0x000000030600720c */ /* 0x080fe20003f86270 */
[----:B------:R-:W-:Y:S01]  /*2a70*/  @!P2 IMAD.MOV.U32 R8, RZ, RZ, c[0x0][0x1a4] ;  /* 0x00006900ff08a624 */ /* 0x000fe200078e00ff */
[----:B------:R-:W-:Y:S01]  /*2a80*/  @P3 STS.128 [R246+0xd000], RZ ;  /* 0x00d000fff6003388 */ /* 0x000fe20000000c00 */
[----:B-1----:R-:W-:Y:S02]  /*2a90*/  @!P2 IMAD.MOV.U32 R22, RZ, RZ, R243 ;  /* 0x000000ffff16a224 */ /* 0x002fe400078e00f3 */
[----:B------:R-:W-:Y:S01]  /*2aa0*/  @!P2 IMAD.MOV.U32 R23, RZ, RZ, R242 ;  /* 0x000000ffff17a224 */ /* 0x000fe200078e00f2 */
[----:B------:R-:W-:Y:S01]  /*2ab0*/  @!PT LDS RZ, [RZ] ;  /* 0x00000000fffff984 */ /* 0x000fe20000000800 */
[----:B------:R-:W-:Y:S01]  /*2ac0*/  @!PT LDS RZ, [RZ] ;  /* 0x00000000fffff984 */ /* 0x000fe20000000800 */
[----:B------:R-:W-:Y:S01]  /*2ad0*/  @!PT LDS RZ, [RZ] ;  /* 0x00000000fffff984 */ /* 0x000fe20000000800 */
[----:B------:R1:W-:Y:S01]  /*2ae0*/  @!P3 LDGSTS.E.BYPASS.LTC128B.128 [R246+0xd000], [R16.64] ;  /* 0x0d00000010f6bfae */ /* 0x0003e2000b901d4c */
[----:B------:R-:W-:Y:S01]  /*2af0*/  @!P2 IMAD R8, R8, 0xe0, RZ ;  /* 0x000000e00808a824 */ /* 0x000fe200078e02ff */
[----:B------:R-:W-:Y:S01]  /*2b00*/  ISETP.GE.AND P3, PT, R5, R3, PT ;  /* 0x000000030500720c */ /* 0x000fe20003f66270 */
[----:B------:R-:W-:Y:S01]  /*2b10*/  @!P2 IMAD.WIDE.U32 R22, R9, 0xe0, R22 ;  /* 0x000000e00916a825 */ /* 0x000fe200078e0016 */
[----:B------:R-:W-:Y:S01]  /*2b20*/  SHF.R.S32.HI R9, RZ, 0x4, R7 ;  /* 0x00000004ff097819 */ /* 0x000fe20000011407 */
[----:B------:R-:W-:Y:S02]  /*2b30*/  @P2 STS.128 [R246+0xd800], RZ ;  /* 0x00d800fff6002388 */ /* 0x000fe40000000c00 */
[----:B------:R-:W-:Y:S01]  /*2b40*/  IMAD.IADD R10, R167, 0x1, -R10 ;  /* 0x00000001a70a7824 */ /* 0x000fe200078e0a0a */
[----:B------:R-:W-:Y:S01]  /*2b50*/  @!P2 IADD3 R23, R23, R8, RZ ;  /* 0x000000081717a210 */ /* 0x000fe20007ffe0ff */
[----:B------:R-:W-:Y:S01]  /*2b60*/  @!P6 IMAD.MOV.U32 R8, RZ, RZ, c[0x0][0x1a0] ;  /* 0x00006800ff08e624 */ /* 0x000fe200078e00ff */
[----:B------:R-:W-:Y:S01]  /*2b70*/  LEA.HI R11, R7, R9, RZ, 0x1 ;  /* 0x00000009070b7211 */ /* 0x000fe200078f08ff */
[----:B------:R-:W-:Y:S01]  /*2b80*/  @!P6 IMAD.MOV.U32 R7, RZ, RZ, c[0x0][0x1a4] ;  /* 0x00006900ff07e624 */ /* 0x000fe200078e00ff */
[----:B------:R-:W-:Y:S01]  /*2b90*/  SHF.R.S32.HI R6, RZ, 0x1f, R10 ;  /* 0x0000001fff067819 */ /* 0x000fe2000001140a */
[----:B------:R-:W-:Y:S01]  /*2ba0*/  @!PT LDS RZ, [RZ] ;  /* 0x00000000fffff984 */ /* 0x000fe20000000800 */
[----:B------:R-:W-:Y:S01]  /*2bb0*/  @!PT LDS RZ, [RZ] ;  /* 0x00000000fffff984 */ /* 0x000fe20000000800 */
[----:B------:R-:W-:Y:S01]  /*2bc0*/  @!PT LDS RZ, [RZ] ;  /* 0x00000000fffff984 */ /* 0x000fe20000000800 */
[----:B------:R2:W-:Y:S01]  /*2bd0*/  @!P2 LDGSTS.E.BYPASS.LTC128B.128 [R246+0xd800], [R22.64] ;  /* 0x0d80000016f6afae */ /* 0x0005e2000b901d4c */
[----:B------:R-:W-:-:S02]  /*2be0*/  @!P6 LEA R12, P2, R8, R243, 0x8 ;  /* 0x000000f3080ce211 */ /* 0x000fc400078440ff */
[----:B------:R-:W-:Y:S01]  /*2bf0*/  LEA.HI R6, R6, R10, RZ, 0x3 ;  /* 0x0000000a06067211 */ /* 0x000fe200078f18ff */
[----:B------:R-:W-:Y:S01]  /*2c00*/  @P6 STS.128 [R246+0xe000], RZ ;  /* 0x00e000fff6006388 */ /* 0x000fe20000000c00 */
[----:B------:R-:W-:Y:S01]  /*2c10*/  LOP3.LUT R11, R11, 0xfffffffe, RZ, 0xc0, !PT ;  /* 0xfffffffe0b0b7812 */ /* 0x000fe200078ec0ff */
[----:B----4-:R-:W-:Y:S01]  /*2c20*/  @!P3 IMAD.MOV.U32 R20, RZ, RZ, c[0x0][0x1a0] ;  /* 0x00006800ff14b624 */ /* 0x010fe200078e00ff */
[----:B------:R-:W-:Y:S02]  /*2c30*/  LOP3.LUT R5, R6, 0xfffffff8, RZ, 0xc0, !PT ;  /* 0xfffffff806057812 */ /* 0x000fe400078ec0ff */
[----:B------:R-:W-:Y:S01]  /*2c40*/  @!P6 LEA.HI.X R13, R8, R242, R7, 0x8, P2 ;  /* 0x000000f2080de211 */ /* 0x000fe200010f4407 */
[----:B------:R-:W-:Y:S01]  /*2c50*/  @!P1 IMAD.MOV.U32 R7, RZ, RZ, c[0x0][0x1a0] ;  /* 0x00006800ff079624 */ /* 0x000fe200078e00ff */
[----:B------:R-:W-:Y:S01]  /*2c60*/  ISETP.GE.AND P2, PT, R0, R3, PT ;  /* 0x000000030000720c */ /* 0x000fe20003f46270 */
[----:B------:R-:W-:Y:S01]  /*2c70*/  IMAD.SHL.U32 R8, R176, 0x40, RZ ;  /* 0x00000040b0087824 */ /* 0x000fe200078e00ff */
[----:B------:R-:W-:Y:S01]  /*2c80*/  IADD3 R0, R10, -R5, RZ ;  /* 0x800000050a007210 */ /* 0x000fe20007ffe0ff */
[----:B-1----:R-:W-:Y:S01]  /*2c90*/  @!P1 IMAD.MOV.U32 R16, RZ, RZ, R243 ;  /* 0x000000ffff109224 */ /* 0x002fe200078e00f3 */
[----:B------:R-:W-:Y:S01]  /*2ca0*/  @!PT LDS RZ, [RZ] ;  /* 0x00000000fffff984 */ /* 0x000fe20000000800 */
[----:B------:R-:W-:Y:S01]  /*2cb0*/  @!PT LDS RZ, [RZ] ;  /* 0x00000000fffff984 */ /* 0x000fe20000000800 */
[----:B------:R-:W-:Y:S01]  /*2cc0*/  @!PT LDS RZ, [RZ] ;  /* 0x00000000fffff984 */ /* 0x000fe20000000800 */
[----:B------:R1:W-:Y:S01]  /*2cd0*/  @!P6 LDGSTS.E.BYPASS.LTC128B.128 [R246+0xe000], [R12.64] ;  /* 0x0e0000000cf6efae */ /* 0x0003e2000b901d4c */
[----:B------:R-:W-:Y:S01]  /*2ce0*/  @!P1 IMAD.MOV.U32 R17, RZ, RZ, R242 ;  /* 0x000000ffff119224 */ /* 0x000fe200078e00f2 */
[----:B------:R-:W-:Y:S01]  /*2cf0*/  ISETP.GE.AND P6, PT, R4, R3, PT ;  /* 0x000000030400720c */ /* 0x000fe20003fc6270 */
[----:B------:R-:W-:Y:S01]  /*2d00*/  IMAD.IADD R11, R9, 0x1, -R11 ;  /* 0x00000001090b7824 */ /* 0x000fe200078e0a0b */
[----:B------:R-:W-:Y:S01]  /*2d10*/  LOP3.LUT R8, R8, 0x1c0, RZ, 0xc0, !PT ;  /* 0x000001c008087812 */ /* 0x000fe200078ec0ff */
[----:B------:R-:W-:Y:S01]  /*2d20*/  @!P1 IMAD.WIDE.U32 R16, R7, 0x120, R16 ;  /* 0x0000012007109825 */ /* 0x000fe200078e0010 */
[----:B------:R-:W-:Y:S01]  /*2d30*/  SHF.L.U32 R7, R0, 0x6, RZ ;  /* 0x0000000600077819 */ /* 0x000fe200000006ff */
[----:B------:R-:W-:Y:S01]  /*2d40*/  @P1 STS.128 [R246+0xe800], RZ ;  /* 0x00e800fff6001388 */ /* 0x000fe20000000c00 */
[----:B------:R-:W-:Y:S01]  /*2d50*/  LOP3.LUT R14, R8, 0x8, R14, 0xf8, !PT ;  /* 0x00000008080e7812 */ /* 0x000fe200078ef80e */
[----:B------:R-:W-:Y:S01]  /*2d60*/  IMAD.SHL.U32 R4, R11, 0x8, RZ ;  /* 0x000000080b047824 */ /* 0x000fe200078e00ff */
[----:B------:R-:W-:Y:S01]  /*2d70*/  LOP3.LUT R7, R7, 0x1c0, RZ, 0xc0, !PT ;  /* 0x000001c007077812 */ /* 0x000fe200078ec0ff */
[----:B------:R-:W-:Y:S01]  /*2d80*/  @!P1 IMAD.MOV.U32 R5, RZ, RZ, c[0x0][0x1a4] ;  /* 0x00006900ff059624 */ /* 0x000fe200078e00ff */
[----:B------:R-:W-:Y:S01]  /*2d90*/  SHF.R.U32.HI R8, RZ, 0x3, R8 ;  /* 0x00000003ff087819 */ /* 0x000fe20000011608 */
[----:B------:R-:W-:Y:S01]  /*2da0*/  @!P5 IMAD.MOV.U32 R9, RZ, RZ, c[0x0][0x1a0] ;  /* 0x00006800ff09d624 */ /* 0x000fe200078e00ff */
[----:B------:R-:W-:Y:S01]  /*2db0*/  LOP3.LUT R4, R7, 0x8, R4, 0xf8, !PT ;  /* 0x0000000807047812 */ /* 0x000fe200078ef804 */
[----:B------:R-:W-:Y:S01]  /*2dc0*/  @!P1 IMAD R5, R5, 0x120, RZ ;  /* 0x0000012005059824 */ /* 0x000fe200078e02ff */
[----:B------:R-:W-:Y:S01]  /*2dd0*/  SHF.R.U32.HI R194, RZ, 0x3, R7 ;  /* 0x00000003ffc27819 */ /* 0x000fe20000011607 */
[----:B--2---:R-:W-:Y:S01]  /*2de0*/  @!P4 IMAD.MOV.U32 R22, RZ, RZ, c[0x0][0x1a0] ;  /* 0x00006800ff16c624 */ /* 0x004fe200078e00ff */
[----:B------:R-:W-:Y:S01]  /*2df0*/  LOP3.LUT R8, R14, R8, RZ, 0x3c, !PT ;  /* 0x000000080e087212 */ /* 0x000fe200078e3cff */
[----:B------:R-:W-:Y:S01]  /*2e00*/  @!P1 IMAD.IADD R17, R17, 0x1, R5 ;  /* 0x0000000111119824 */ /* 0x000fe200078e0205 */
[----:B------:R-:W-:Y:S01]  /*2e10*/  LOP3.LUT R194, R4, R194, RZ, 0x3c, !PT ;  /* 0x000000c204c27212 */ /* 0x000fe200078e3cff */
[----:B------:R-:W-:Y:S01]  /*2e20*/  @!P5 IMAD.MOV.U32 R5, RZ, RZ, R242 ;  /* 0x000000ffff05d224 */ /* 0x000fe200078e00f2 */
[----:B------:R-:W-:Y:S01]  /*2e30*/  @!P5 MOV R4, R243 ;  /* 0x000000f30004d202 */ /* 0x000fe20000000f00 */
[----:B------:R-:W-:Y:S01]  /*2e40*/  IMAD R239, R11, 0x200, R8 ;  /* 0x000002000bef7824 */ /* 0x000fe200078e0208 */
[----:B------:R-:W-:Y:S01]  /*2e50*/  @!PT LDS RZ, [RZ] ;  /* 0x00000000fffff984 */ /* 0x000fe20000000800 */
[----:B------:R-:W-:Y:S01]  /*2e60*/  @!PT LDS RZ, [RZ] ;  /* 0x00000000fffff984 */ /* 0x000fe20000000800 */
[----:B------:R-:W-:Y:S01]  /*2e70*/  @!PT LDS RZ, [RZ] ;  /* 0x00000000fffff984 */ /* 0x000fe20000000800 */
[----:B------:R2:W-:Y:S01]  /*2e80*/  @!P1 LDGSTS.E.BYPASS.LTC128B.128 [R246+0xe800], [R16.64] ;  /* 0x0e80000010f69fae */ /* 0x0005e2000b901d4c */
[----:B------:R-:W-:Y:S01]  /*2e90*/  @!P5 IMAD.MOV.U32 R14, RZ, RZ, c[0x0][0x1a4] ;  /* 0x00006900ff0ed624 */ /* 0x000fe200078e00ff */
[----:B------:R-:W-:Y:S01]  /*2ea0*/  ISETP.GE.AND P1, PT, R18, R3, PT ;  /* 0x000000031200720c */ /* 0x000fe20003f26270 */
[----:B------:R-:W-:Y:S01]  /*2eb0*/  @!P5 IMAD.WIDE.U32 R8, R9, 0x140, R4 ;  /* 0x000001400908d825 */ /* 0x000fe200078e0004 */
[----:B------:R-:W-:Y:S01]  /*2ec0*/  @!P2 MOV R18, c[0x0][0x1a0] ;  /* 0x000068000012aa02 */ /* 0x000fe20000000f00 */
[----:B------:R-:W-:Y:S01]  /*2ed0*/  @P5 STS.128 [R246+0xf000], RZ ;  /* 0x00f000fff6005388 */ /* 0x000fe20000000c00 */
[----:B------:R-:W-:Y:S01]  /*2ee0*/  SHF.L.U32 R195, R6, 0x6, RZ ;  /* 0x0000000606c37819 */ /* 0x000fe200000006ff */
[----:B------:R-:W-:-:S02]  /*2ef0*/  @!P4 IMAD.MOV.U32 R4, RZ, RZ, R243 ;  /* 0x000000ffff04c224 */ /* 0x000fc400078e00f3 */
[----:B------:R-:W-:Y:S01]  /*2f00*/  @!P4 IMAD.MOV.U32 R5, RZ, RZ, R242 ;  /* 0x000000ffff05c224 */ /* 0x000fe200078e00f2 */
[----:B------:R-:W-:Y:S01]  /*2f10*/  LOP3.LUT R195, R195, 0xfffffe00, RZ, 0xc0, !PT ;  /* 0xfffffe00c3c37812 */ /* 0x000fe200078ec0ff */
[----:B------:R-:W-:Y:S02]  /*2f20*/  @!P5 IMAD R14, R14, 0x140, RZ ;  /* 0x000001400e0ed824 */ /* 0x000fe400078e02ff */
[----:B------:R-:W-:Y:S02]  /*2f30*/  @!P4 IMAD.WIDE.U32 R22, R22, 0x160, R4 ;  /* 0x000001601616c825 */ /* 0x000fe400078e0004 */
[----:B------:R-:W-:Y:S02]  /*2f40*/  @!P1 MOV R24, R243 ;  /* 0x000000f300189202 */ /* 0x000fe40000000f00 */
[----:B------:R-:W-:Y:S02]  /*2f50*/  @!P3 IMAD.MOV.U32 R4, RZ, RZ, R243 ;  /* 0x000000ffff04b224 */ /* 0x000fe400078e00f3 */
[----:B------:R-:W-:-:S02]  /*2f60*/  @!P3 IMAD.MOV.U32 R5, RZ, RZ, R242 ;  /* 0x000000ffff05b224 */ /* 0x000fc400078e00f2 */
[----:B-1----:R-:W-:Y:S02]  /*2f70*/  @!P4 IMAD.MOV.U32 R12, RZ, RZ, c[0x0][0x1a4] ;  /* 0x00006900ff0cc624 */ /* 0x002fe400078e00ff */
[----:B------:R-:W-:-:S04]  /*2f80*/  @!P3 IMAD.WIDE.U32 R20, R20, 0x180, R4 ;  /* 0x000001801414b825 */ /* 0x000fc800078e0004 */
[----:B------:R-:W-:Y:S02]  /*2f90*/  @!P2 IMAD.MOV.U32 R4, RZ, RZ, R243 ;  /* 0x000000ffff04a224 */ /* 0x000fe400078e00f3 */
[----:B------:R-:W-:Y:S02]  /*2fa0*/  @!P2 IMAD.MOV.U32 R5, RZ, RZ, R242 ;  /* 0x000000ffff05a224 */ /* 0x000fe400078e00f2 */
[----:B------:R-:W-:Y:S02]  /*2fb0*/  @!P3 IMAD.MOV.U32 R10, RZ, RZ, c[0x0][0x1a4] ;  /* 0x00006900ff0ab624 */ /* 0x000fe400078e00ff */
[----:B------:R-:W-:Y:S01]  /*2fc0*/  @!P2 IMAD.WIDE.U32 R18, R18, 0x1a0, R4 ;  /* 0x000001a01212a825 */ /* 0x000fe200078e0004 */
[----:B------:R-:W-:-:S03]  /*2fd0*/  @!P6 MOV R4, R243 ;  /* 0x000000f30004e202 */ /* 0x000fc60000000f00 */
[----:B------:R-:W-:Y:S02]  /*2fe0*/  @!P5 IMAD.IADD R15, R9, 0x1, R14 ;  /* 0x00000001090fd824 */ /* 0x000fe400078e020e */
[----:B------:R-:W-:Y:S02]  /*2ff0*/  @!P5 IMAD.MOV.U32 R14, RZ, RZ, R8 ;  /* 0x000000ffff0ed224 */ /* 0x000fe400078e0008 */
[----:B--2---:R-:W-:Y:S02]  /*3000*/  @!P6 IMAD.MOV.U32 R16, RZ, RZ, c[0x0][0x1a0] ;  /* 0x00006800ff10e624 */ /* 0x004fe400078e00ff */
[----:B------:R-:W-:Y:S01]  /*3010*/  @!P6 IMAD.MOV.U32 R5, RZ, RZ, R242 ;  /* 0x000000ffff05e224 */ /* 0x000fe200078e00f2 */
[----:B------:R-:W-:Y:S01]  /*3020*/  @!PT LDS RZ, [RZ] ;  /* 0x00000000fffff984 */ /* 0x000fe20000000800 */
[----:B------:R-:W-:Y:S01]  /*3030*/  @!PT LDS RZ, [RZ] ;  /* 0x00000000fffff984 */ /* 0x000fe20000000800 */
[----:B------:R-:W-:Y:S01]  /*3040*/  @!PT LDS RZ, [RZ] ;  /* 0x00000000fffff984 */ /* 0x000fe20000000800 */
[----:B------:R1:W-:Y:S01]  /*3050*/  @!P5 LDGSTS.E.BYPASS.LTC128B.128 [R246+0xf000], [R14.64] ;  /* 0x0f0000000ef6dfae */ /* 0x0003e2000b901d4c */
[----:B------:R-:W-:Y:S02]  /*3060*/  @!P4 IMAD R12, R12, 0x160, RZ ;  /* 0x000001600c0cc824 */ /* 0x000fe400078e02ff */
[----:B------:R-:W-:Y:S01]  /*3070*/  @!P2 IMAD.MOV.U32 R8, RZ, RZ, c[0x0][0x1a4] ;  /* 0x00006900ff08a624 */ /* 0x000fe200078e00ff */
[----:B------:R-:W-:Y:S01]  /*3080*/  @P4 STS.128 [R246+0xf800], RZ ;  /* 0x00f800fff6004388 */ /* 0x000fe20000000c00 */
[----:B------:R-:W-:-:S02]  /*3090*/  @!P3 IMAD R10, R10, 0x180, RZ ;  /* 0x000001800a0ab824 */ /* 0x000fc400078e02ff */
[----:B------:R-:W-:Y:S02]  /*30a0*/  @!P6 IMAD.MOV.U32 R7, RZ, RZ, c[0x0][0x1a4] ;  /* 0x00006900ff07e624 */ /* 0x000fe400078e00ff */
[----:B------:R-:W-:Y:S01]  /*30b0*/  @!P6 IMAD.WIDE.U32 R16, R16, 0x1c0, R4 ;  /* 0x000001c01010e825 */ /* 0x000fe200078e0004 */
[----:B------:R-:W-:-:S03]  /*30c0*/  @!P3 IADD3 R11, R21, R10, RZ ;  /* 0x0000000a150bb210 */ /* 0x000fc60007ffe0ff */
[----:B------:R-:W-:Y:S02]  /*30d0*/  @!P4 IMAD.IADD R13, R23, 0x1, R12 ;  /* 0x00000001170dc824 */ /* 0x000fe400078e020c */
[----:B------:R-:W-:Y:S02]  /*30e0*/  @!P2 IMAD R8, R8, 0x1a0, RZ ;  /* 0x000001a00808a824 */ /* 0x000fe400078e02ff */
[----:B------:R-:W-:Y:S02]  /*30f0*/  @!P1 IMAD.MOV.U32 R4, RZ, RZ, c[0x0][0x1a0] ;  /* 0x00006800ff049624 */ /* 0x000fe400078e00ff */
[----:B------:R-:W-:Y:S02]  /*3100*/  @!P1 IMAD.MOV.U32 R25, RZ, RZ, R242 ;  /* 0x000000ffff199224 */ /* 0x000fe400078e00f2 */
[----:B------:R-:W-:Y:S02]  /*3110*/  @!P1 IMAD.MOV.U32 R3, RZ, RZ, c[0x0][0x1a4] ;  /* 0x00006900ff039624 */ /* 0x000fe400078e00ff */
[----:B------:R-:W-:-:S02]  /*3120*/  @!P4 IMAD.MOV.U32 R12, RZ, RZ, R22 ;  /* 0x000000ffff0cc224 */ /* 0x000fc400078e0016 */
[----:B------:R-:W-:Y:S02]  /*3130*/  IMAD R240, R198, 0x400, R195 ;  /* 0x00000400c6f07824 */ /* 0x000fe400078e02c3 */
[----:B------:R-:W-:Y:S01]  /*3140*/  @!P6 IMAD R7, R7, 0x1c0, RZ ;  /* 0x000001c00707e824 */ /* 0x000fe200078e02ff */
[----:B------:R-:W-:Y:S01]  /*3150*/  @!PT LDS RZ, [RZ] ;  /* 0x00000000fffff984 */ /* 0x000fe20000000800 */
[----:B------:R-:W-:Y:S01]  /*3160*/  @!PT LDS RZ, [RZ] ;  /* 0x00000000fffff984 */ /* 0x000fe20000000800 */
[----:B------:R-:W-:Y:S01]  /*3170*/  @!PT LDS RZ, [RZ] ;  /* 0x00000000fffff984 */ /* 0x000fe20000000800 */
[----:B------:R1:W-:Y:S01]  /*3180*/  @!P4 LDGSTS.E.BYPASS.LTC128B.128 [R246+0xf800], [R12.64] ;  /* 0x0f8000000cf6cfae */ /* 0x0003e2000b901d4c */
[----:B------:R-:W-:Y:S02]  /*3190*/  @!P3 IMAD.MOV.U32 R10, RZ, RZ, R20 ;  /* 0x000000ffff0ab224 */ /* 0x000fe400078e0014 */
[----:B------:R-:W-:Y:S01]  /*31a0*/  @!P2 IMAD.IADD R9, R19, 0x1, R8 ;  /* 0x000000011309a824 */ /* 0x000fe200078e0208 */
[----:B------:R-:W-:Y:S01]  /*31b0*/  @P3 STS.128 [R246+0x10000], RZ ;  /* 0x010000fff6003388 */ /* 0x000fe20000000c00 */
[----:B------:R-:W-:-:S03]  /*31c0*/  @!P1 IMAD.WIDE.U32 R4, R4, 0x1e0, R24 ;  /* 0x000001e004049825 */ /* 0x000fc600078e0018 */
[----:B------:R-:W-:Y:S01]  /*31d0*/  @!PT LDS RZ, [RZ] ;  /* 0x00000000fffff984 */ /* 0x000fe20000000800 */
[----:B------:R-:W-:Y:S01]  /*31e0*/  @!PT LDS RZ, [RZ] ;  /* 0x00000000fffff984 */ /* 0x000fe20000000800 */
[----:B------:R-:W-:Y:S01]  /*31f0*/  @!PT LDS RZ, [RZ] ;  /* 0x00000000fffff984 */ /* 0x000fe20000000800 */
[----:B------:R2:W-:Y:S01]  /*3200*/  @!P3 LDGSTS.E.BYPASS.LTC128B.128 [R246+0x10000], [R10.64] ;  /* 0x100000000af6bfae */ /* 0x0005e2000b901d4c */
[----:B------:R-:W-:Y:S02]  /*3210*/  @!P1 IMAD R3, R3, 0x1e0, RZ ;  /* 0x000001e003039824 */ /* 0x000fe400078e02ff */
[----:B------:R-:W-:Y:S01]  /*3220*/  @!P2 IMAD.MOV.U32 R8, RZ, RZ, R18 ;  /* 0x000000ffff08a224 */ /* 0x000fe200078e0012 */
[----:B------:R-:W-:Y:S01]  /*3230*/  @P2 STS.128 [R246+0x10800], RZ ;  /* 0x010800fff6002388 */ /* 0x000fe20000000c00 */
[----:B------:R-:W-:Y:S02]  /*3240*/  IMAD.IADD R240, R194, 0x1, R240 ;  /* 0x00000001c2f07824 */ /* 0x000fe400078e02f0 */
[----:B------:R-:W-:Y:S01]  /*3250*/  @!P6 IMAD.IADD R17, R17, 0x1, R7 ;  /* 0x000000011111e824 */ /* 0x000fe200078e0207 */
[----:B------:R-:W-:Y:S01]  /*3260*/  @!PT LDS RZ, [RZ] ;  /* 0x00000000fffff984 */ /* 0x000fe20000000800 */
[----:B------:R-:W-:Y:S01]  /*3270*/  @!PT LDS RZ, [RZ] ;  /* 0x00000000fffff984 */ /* 0x000fe20000000800 */
[----:B------:R-:W-:Y:S01]  /*3280*/  @!PT LDS RZ, [RZ] ;  /* 0x00000000fffff984 */ /* 0x000fe20000000800 */
[----:B------:R2:W-:Y:S01]  /*3290*/  @!P2 LDGSTS.E.BYPASS.LTC128B.128 [R246+0x10800], [R8.64] ;  /* 0x1080000008f6afae */ /* 0x0005e2000b901d4c */
[----:B------:R-:W-:Y:S01]  /*32a0*/  @!P1 IMAD.IADD R5, R5, 0x1, R3 ;  /* 0x0000000105059824 */ /* 0x000fe200078e0203 */
[----:B------:R-:W-:Y:S01]  /*32b0*/  SHF.L.U32 R240, R240, 0x1, RZ ;  /* 0x00000001f0f07819 */ /* 0x000fe200000006ff */
[----:B------:R-:W-:Y:S01]  /*32c0*/  IMAD.SHL.U32 R239, R239, 0x2, RZ ;  /* 0x00000002efef7824 */ /* 0x000fe200078e00ff */
[----:B------:R-:W-:Y:S01]  /*32d0*/  @P6 STS.128 [R246+0x11000], RZ ;  /* 0x011000fff6006388 */ /* 0x000fe20000000c00 */
[----:B------:R-:W-:-:S03]  /*32e0*/  IMAD R198, R198, 0x10, R199 ;  /* 0x00000010c6c67824 */ /* 0x000fc600078e02c7 */
        /* <DEDUP_REMOVED lines=9> */
[----:B------:R2:W-:Y:S01]  /*3380*/  @!P1 LDGSTS.E.BYPASS.LTC128B.128 [R246+0x11800], [R4.64] ;  /* 0x1180000004f69fae */ /* 0x0005e2000b901d4c */
[----:B------:R-:W-:Y:S01]  /*3390*/  R2P PR, R0, 0x6 ;  /* 0x0000000600007804 */ /* 0x000fe20000000000 */
[----:B------:R-:W-:Y:S01]  /*33a0*/  IMAD.MOV.U32 R0, RZ, RZ, 0x10 ;  /* 0x00000010ff007424 */ /* 0x000fe200078e00ff */
[----:B------:R-:W-:Y:S01]  /*33b0*/  LOP3.LUT P3, RZ, R176, 0x2, RZ, 0xc0, !PT ;  /* 0x00000002b0ff7812 */ /* 0x000fe2000786c0ff */
[----:B------:R-:W-:Y:S03]  /*33c0*/  LDSM.16.M88.4 R76, [R240] ;  /* 0x00000000f04c783b */ /* 0x000fe60000000200 */
[C---:B------:R-:W-:Y:S01]  /*33d0*/  SEL R3, R0.reuse, 0xfffffff0, !P1 ;  /* 0xfffffff000037807 */ /* 0x040fe20004800000 */
[----:B------:R-:W3:Y:S01]  /*33e0*/  LDSM.16.M88.4 R60, [R239+0x2800] ;  /* 0x00280000ef3c783b */ /* 0x000ee20000000200 */
[----:B------:R-:W-:-:S02]  /*33f0*/  SEL R0, R0, 0xfffffff0, !P3 ;  /* 0xfffffff000007807 */ /* 0x000fc40005800000 */
[----:B------:R-:W-:Y:S01]  /*3400*/  LOP3.LUT P1, RZ, R176, 0x4, RZ, 0xc0, !PT ;  /* 0x00000004b0ff7812 */ /* 0x000fe2000782c0ff */
[----:B-1----:R-:W4:Y:S01]  /*3410*/  LDSM.16.M88.4 R12, [R239+0x5800] ;  /* 0x00580000ef0c783b */ /* 0x002f220000000200 */
[----:B------:R-:W-:Y:S02]  /*3420*/  IMAD R238, R3, 0x2, R240 ;  /* 0x0000000203ee7824 */ /* 0x000fe400078e02f0 */
[----:B------:R-:W-:Y:S01]  /*3430*/  IMAD R233, R0, 0x2, R239 ;  /* 0x0000000200e97824 */ /* 0x000fe200078e02ef */
[----:B------:R-:W-:Y:S04]  /*3440*/  LDSM.16.M88.4 R68, [R239+0x2000] ;  /* 0x00200000ef44783b */ /* 0x000fe80000000200 */
[----:B------:R-:W-:Y:S04]  /*3450*/  LDSM.16.M88.4 R140, [R238] ;  /* 0x00000000ee8c783b */ /* 0x000fe80000000200 */
[----:B------:R-:W-:Y:S04]  /*3460*/  LDSM.16.M88.4 R52, [R239+0x3000] ;  /* 0x00300000ef34783b */ /* 0x000fe80000000200 */
[----:B--2---:R-:W1:Y:S04]  /*3470*/  LDSM.16.M88.4 R4, [R233+0x2800] ;  /* 0x00280000e904783b */ /* 0x004e680000000200 */
[----:B------:R-:W2:Y:S04]  /*3480*/  LDSM.16.M88.4 R44, [R239+0x3800] ;  /* 0x00380000ef2c783b */ /* 0x000ea80000000200 */
[----:B------:R-:W1:Y:S04]  /*3490*/  LDSM.16.M88.4 R36, [R239+0x4000] ;  /* 0x00400000ef24783b */ /* 0x000e680000000200 */
[----:B------:R-:W1:Y:S04]  /*34a0*/  LDSM.16.M88.4 R28, [R239+0x4800] ;  /* 0x00480000ef1c783b */ /* 0x000e680000000200 */
[----:B------:R-:W2:Y:S04]  /*34b0*/  LDSM.16.M88.4 R20, [R239+0x5000] ;  /* 0x00500000ef14783b */ /* 0x000ea80000000200 */
[----:B------:R-:W2:Y:S01]  /*34c0*/  LDSM.16.M88.4 R96, [R239+0x6000] ;  /* 0x00600000ef60783b */ /* 0x000ea20000000200 */
[C---:B---3--:R-:W-:Y:S03]  /*34d0*/  HMMA.16816.F32 R64, R76.reuse, R60, RZ ;  /* 0x0000003c4c40723c */ /* 0x048fe600000018ff */
[----:B------:R-:W3:Y:S04]  /*34e0*/  LDSM.16.M88.4 R88, [R239+0x6800] ;  /* 0x00680000ef58783b */ /* 0x000ee80000000200 */
[----:B------:R-:W2:Y:S01]  /*34f0*/  LDSM.16.M88.4 R136, [R239+0x7000] ;  /* 0x00700000ef88783b */ /* 0x000ea20000000200 */
[C---:B------:R-:W-:Y:S03]  /*3500*/  HMMA.16816.F32 R60, R76.reuse, R62, RZ ;  /* 0x0000003e4c3c723c */ /* 0x040fe600000018ff */
[----:B------:R-:W2:Y:S04]  /*3510*/  LDSM.16.M88.4 R128, [R239+0x7800] ;  /* 0x00780000ef80783b */ /* 0x000ea80000000200 */
[----:B------:R-:W2:Y:S01]  /*3520*/  LDSM.16.M88.4 R120, [R239+0x8000] ;  /* 0x00800000ef78783b */ /* 0x000ea20000000200 */
[C---:B----4-:R-:W-:Y:S03]  /*3530*/  HMMA.16816.F32 R16, R76.reuse, R12, RZ ;  /* 0x0000000c4c10723c */ /* 0x050fe600000018ff */
[----:B------:R-:W4:Y:S04]  /*3540*/  LDSM.16.M88.4 R112, [R239+0x8800] ;  /* 0x00880000ef70783b */ /* 0x000f280000000200 */
[----:B------:R-:W2:Y:S01]  /*3550*/  LDSM.16.M88.4 R104, [R239+0x9000] ;  /* 0x00900000ef68783b */ /* 0x000ea20000000200 */
[----:B------:R-:W-:Y:S03]  /*3560*/  HMMA.16816.F32 R12, R76, R14, RZ ;  /* 0x0000000e4c0c723c */ /* 0x000fe600000018ff */
[----:B------:R-:W3:Y:S04]  /*3570*/  LDSM.16.M88.4 R80, [R239+0x9800] ;  /* 0x00980000ef50783b */ /* 0x000ee80000000200 */
[----:B------:R-:W3:Y:S01]  /*3580*/  LDSM.16.M88.4 R144, [R233+0x5800] ;  /* 0x00580000e990783b */ /* 0x000ee20000000200 */
[C---:B-1----:R-:W-:Y:S03]  /*3590*/  HMMA.16816.F32 R64, R140.reuse, R4, R64 ;  /* 0x000000048c40723c */ /* 0x042fe60000001840 */
[----:B------:R-:W-:Y:S04]  /*35a0*/  LDSM.16.M88.4 R160, [R233+0x3800] ;  /* 0x00380000e9a0783b */ /* 0x000fe80000000200 */
[----:B------:R-:W-:Y:S01]  /*35b0*/  LDSM.16.M88.4 R156, [R233+0x4000] ;  /* 0x00400000e99c783b */ /* 0x000fe20000000200 */
[----:B------:R-:W-:Y:S03]  /*35c0*/  HMMA.16816.F32 R60, R140, R6, R60 ;  /* 0x000000068c3c723c */ /* 0x000fe6000000183c */
[----:B------:R-:W1:Y:S04]  /*35d0*/  LDSM.16.M88.4 R4, [R233+0x6800] ;  /* 0x00680000e904783b */ /* 0x000e680000000200 */
[----:B------:R-:W1:Y:S01]  /*35e0*/  LDSM.16.M88.4 R152, [R233+0x4800] ;  /* 0x00480000e998783b */ /* 0x000e620000000200 */
[C---:B------:R-:W-:Y:S03]  /*35f0*/  HMMA.16816.F32 R72, R76.reuse, R68, RZ ;  /* 0x000000444c48723c */ /* 0x040fe600000018ff */
[----:B------:R-:W-:Y:S04]  /*3600*/  LDSM.16.M88.4 R172, [R233+0x2000] ;  /* 0x00200000e9ac783b */ /* 0x000fe80000000200 */
[----:B------:R-:W-:Y:S01]  /*3610*/  LDSM.16.M88.4 R168, [R233+0x3000] ;  /* 0x00300000e9a8783b */ /* 0x000fe20000000200 */
[C---:B------:R-:W-:Y:S03]  /*3620*/  HMMA.16816.F32 R56, R76.reuse, R52, RZ ;  /* 0x000000344c38723c */ /* 0x040fe600000018ff */
[----:B------:R-:W-:Y:S04]  /*3630*/  LDSM.16.M88.4 R148, [R233+0x5000] ;  /* 0x00500000e994783b */ /* 0x000fe80000000200 */
[----:B------:R-:W-:Y:S01]  /*3640*/  LDSM.16.M88.4 R188, [R233+0x7000] ;  /* 0x00700000e9bc783b */ /* 0x000fe20000000200 */
[C---:B--2---:R-:W-:Y:S03]  /*3650*/  HMMA.16816.F32 R48, R76.reuse, R44, RZ ;  /* 0x0000002c4c30723c */ /* 0x044fe600000018ff */
[----:B------:R-:W-:Y:S04]  /*3660*/  LDSM.16.M88.4 R184, [R233+0x7800] ;  /* 0x00780000e9b8783b */ /* 0x000fe80000000200 */
[----:B------:R-:W-:Y:S01]  /*3670*/  LDSM.16.M88.4 R180, [R233+0x9800] ;  /* 0x00980000e9b4783b */ /* 0x000fe20000000200 */
[C---:B------:R-:W-:Y:S03]  /*3680*/  HMMA.16816.F32 R40, R76.reuse, R36, RZ ;  /* 0x000000244c28723c */ /* 0x040fe600000018ff */
[----:B------:R-:W0:Y:S05]  /*3690*/  LDGDEPBAR ;  /* 0x00000000000079af */ /* 0x000e2a0000000000 */
        /* <DEDUP_REMOVED lines=24> */
[----:B------:R-:W2:Y:S07]  /*3820*/  LDSM.16.M88.4 R80, [R233+0x6000] ;  /* 0x00600000e950783b */ /* 0x000eae0000000200 */
[C---:B------:R-:W-:Y:S08]  /*3830*/  HMMA.16816.F32 R16, R140.reuse, R144, R16 ;  /* 0x000000908c10723c */ /* 0x040ff00000001810 */
[C---:B------:R-:W-:Y:S01]  /*3840*/  HMMA.16816.F32 R12, R140.reuse, R146, R12 ;  /* 0x000000928c0c723c */ /* 0x040fe2000000180c */
[----:B------:R-:W3:Y:S07]  /*3850*/  LDSM.16.M88.4 R144, [R233+0x9000] ;  /* 0x00900000e990783b */ /* 0x000eee0000000200 */
[C---:B-1----:R-:W-:Y:S07]  /*3860*/  HMMA.16816.F32 R92, R140.reuse, R4, R92 ;  /* 0x000000048c5c723c */ /* 0x042fee000000185c */
[----:B------:R-:W-:Y:S01]  /*3870*/  SEL R4, R166, 0xffffffe0, !P2 ;  /* 0xffffffe0a6047807 */ /* 0x000fe20005000000 */
[----:B------:R-:W-:Y:S01]  /*3880*/  HMMA.16816.F32 R48, R140, R160, R48 ;  /* 0x000000a08c30723c */ /* 0x000fe20000001830 */
[----:B------:R-:W-:-:S02]  /*3890*/  IADD3 R5, R239, 0x2000, RZ ;  /* 0x00002000ef057810 */ /* 0x000fc40007ffe0ff */
[----:B------:R-:W-:Y:S01]  /*38a0*/  ISETP.GT.AND P2, PT, R207, 0x1, PT ;  /* 0x00000001cf00780c */ /* 0x000fe20003f44270 */
[----:B------:R-:W-:Y:S01]  /*38b0*/  IMAD R237, R4, 0x2, R240 ;  /* 0x0000000204ed7824 */ /* 0x000fe200078e02f0 */
[----:B------:R-:W-:-:S03]  /*38c0*/  @P1 IADD3 R236, R5, -0x40, RZ ;  /* 0xffffffc005ec1810 */ /* 0x000fc60007ffe0ff */
[C---:B------:R-:W-:Y:S01]  /*38d0*/  HMMA.16816.F32 R44, R140.reuse, R162, R44 ;  /* 0x000000a28c2c723c */ /* 0x040fe2000000182c */
[----:B------:R-:W1:Y:S01]  /*38e0*/  LDSM.16.M88.4 R160, [R233+0x8000] ;  /* 0x00800000e9a0783b */ /* 0x000e620000000200 */
[----:B------:R-:W-:Y:S01]  /*38f0*/  IMAD R235, R3, 0x2, R237 ;  /* 0x0000000203eb7824 */ /* 0x000fe200078e02ed */
[----:B------:R-:W-:Y:S02]  /*3900*/  LEA R166, R0, R236, 0x1 ;  /* 0x000000ec00a67211 */ /* 0x000fe400078e08ff */
[----:B------:R-:W-:Y:S01]  /*3910*/  LDSM.16.M88.4 R176, [R236] ;  /* 0x00000000ecb0783b */ /* 0x000fe20000000200 */
[----:B------:R-:W-:Y:S02]  /*3920*/  LOP3.LUT R0, R200, 0xffffffe0, RZ, 0xc0, !PT ;  /* 0xffffffe0c8007812 */ /* 0x000fe400078ec0ff */
[----:B------:R-:W-:Y:S01]  /*3930*/  HMMA.16816.F32 R40, R140, R156, R40 ;  /* 0x0000009c8c28723c */ /* 0x000fe20000001828 */
[----:B------:R-:W-:Y:S02]  /*3940*/  @!P2 LEA R250, P1, R165, c[0x0][0x168], 0x1 ;  /* 0x00005a00a5faaa11 */ /* 0x000fe400078208ff */
[----:B------:R-:W-:Y:S01]  /*3950*/  IMAD.IADD R0, R167, 0x1, -R0 ;  /* 0x00000001a7007824 */ /* 0x000fe200078e0a00 */
[----:B------:R-:W-:-:S02]  /*3960*/  IADD3 R229, R236, 0x800, RZ ;  /* 0x00000800ece57810 */ /* 0x000fc40007ffe0ff */
[----:B------:R-:W-:Y:S02]  /*3970*/  @!P2 LEA.HI.X R247, R165, c[0x0][0x16c], R164, 0x1, P1 ;  /* 0x00005b00a5f7aa11 */ /* 0x000fe400008f0ca4 */
[C---:B------:R-:W-:Y:S01]  /*3980*/  HMMA.16816.F32 R36, R140.reuse, R158, R36 ;  /* 0x0000009e8c24723c */ /* 0x040fe20000001824 */
[----:B------:R-:W-:Y:S01]  /*3990*/  LDSM.16.M88.4 R156, [R237] ;  /* 0x00000000ed9c783b */ /* 0x000fe20000000200 */
[----:B------:R-:W-:Y:S02]  /*39a0*/  SHF.R.S32.HI R5, RZ, 0x1f, R0 ;  /* 0x0000001fff057819 */ /* 0x000fe40000011400 */
[C---:B------:R-:W-:Y:S02]  /*39b0*/  IADD3 R228, R236.reuse, 0x1000, RZ ;  /* 0x00001000ece47810 */ /* 0x040fe40007ffe0ff */
[----:B------:R-:W-:Y:S01]  /*39c0*/  LEA.HI R0, R5, R0, RZ, 0x2 ;  /* 0x0000000005007211 */ /* 0x000fe200078f10ff */
[----:B------:R-:W-:Y:S01]  /*39d0*/  IMAD.IADD R5, R195, 0x1, R194 ;  /* 0x00000001c3057824 */ /* 0x000fe200078e02c2 */
[----:B------:R-:W-:Y:S01]  /*39e0*/  HMMA.16816.F32 R32, R140, R152, R32 ;  /* 0x000000988c20723c */ /* 0x000fe20000001820 */
[----:B------:R-:W-:-:S02]  /*39f0*/  IADD3 R227, R236, 0x1800, RZ ;  /* 0x00001800ece37810 */ /* 0x000fc40007ffe0ff */
[----:B------:R-:W-:Y:S02]  /*3a00*/  SHF.R.S32.HI R0, RZ, 0x2, R0 ;  /* 0x00000002ff007819 */ /* 0x000fe40000011400 */
[----:B------:R-:W-:Y:S02]  /*3a10*/  IADD3 R226, R236, 0x2000, RZ ;  /* 0x00002000ece27810 */ /* 0x000fe40007ffe0ff */
[----:B------:R-:W-:Y:S01]  /*3a20*/  IADD3 R198, R198, 0x1, R0 ;  /* 0x00000001c6c67810 */ /* 0x000fe20007ffe000 */
[----:B------:R-:W-:Y:S01]  /*3a30*/  HMMA.16816.F32 R28, R140, R154, R28 ;  /* 0x0000009a8c1c723c */ /* 0x000fe2000000181c */
[----:B------:R-:W4:Y:S01]  /*3a40*/  LDSM.16.M88.4 R152, [R233+0x8800] ;  /* 0x00880000e998783b */ /* 0x000f220000000200 */
[----:B------:R-:W-:Y:S02]  /*3a50*/  IADD3 R225, R236, 0x2800, RZ ;  /* 0x00002800ece17810 */ /* 0x000fe40007ffe0ff */
[----:B------:R-:W-:Y:S02]  /*3a60*/  IADD3 R198, R196, R198, -R197 ;  /* 0x000000c6c4c67210 */ /* 0x000fe40007ffe8c5 */
[----:B------:R-:W-:-:S02]  /*3a70*/  IADD3 R224, R236, 0x3000, RZ ;  /* 0x00003000ece07810 */ /* 0x000fc40007ffe0ff */
[C---:B--2---:R-:W-:Y:S01]  /*3a80*/  HMMA.16816.F32 R8, R140.reuse, R80, R8 ;  /* 0x000000508c08723c */ /* 0x044fe20000001808 */
[----:B------:R-:W-:Y:S02]  /*3a90*/  IADD3 R205, R198, c[0x0][0x2e8], RZ ;  /* 0x0000ba00c6cd7a10 */ /* 0x000fe40007ffe0ff */
[----:B------:R-:W-:Y:S02]  /*3aa0*/  IADD3 R223, R236, 0x3800, RZ ;  /* 0x00003800ecdf7810 */ /* 0x000fe40007ffe0ff */
[C---:B------:R-:W-:Y:S02]  /*3ab0*/  IADD3 R204, R205.reuse, 0x8, RZ ;  /* 0x00000008cdcc7810 */ /* 0x040fe40007ffe0ff */
[-C--:B------:R-:W-:Y:S01]  /*3ac0*/  IMNMX R205, R205, R196.reuse, PT ;  /* 0x000000c4cdcd7217 */ /* 0x080fe20003800200 */
[----:B------:R-:W-:Y:S01]  /*3ad0*/  HMMA.16816.F32 R96, R140, R82, R96 ;  /* 0x000000528c60723c */ /* 0x000fe20000001860 */
[----:B------:R-:W2:Y:S01]  /*3ae0*/  LDSM.16.M88.4 R80, [R236+0x2000] ;  /* 0x00200000ec50783b */ /* 0x000ea20000000200 */
[----:B------:R-:W-:-:S02]  /*3af0*/  IMNMX R204, R204, R196, PT ;  /* 0x000000c4cccc7217 */ /* 0x000fc40003800200 */
[C---:B------:R-:W-:Y:S02]  /*3b00*/  IADD3 R222, R236.reuse, 0x4000, RZ ;  /* 0x00004000ecde7810 */ /* 0x040fe40007ffe0ff */
[C---:B------:R-:W-:Y:S02]  /*3b10*/  IADD3 R221, R236.reuse, 0x4800, RZ ;  /* 0x00004800ecdd7810 */ /* 0x040fe40007ffe0ff */
[C---:B---3--:R-:W-:Y:S01]  /*3b20*/  HMMA.16816.F32 R108, R140.reuse, R144, R108 ;  /* 0x000000908c6c723c */ /* 0x048fe2000000186c */
[C---:B------:R-:W-:Y:S02]  /*3b30*/  IADD3 R220, R236.reuse, 0x5000, RZ ;  /* 0x00005000ecdc7810 */ /* 0x040fe40007ffe0ff */
[C---:B------:R-:W-:Y:S02]  /*3b40*/  IADD3 R219, R236.reuse, 0x5800, RZ ;  /* 0x00005800ecdb7810 */ /* 0x040fe40007ffe0ff */
[C---:B------:R-:W-:Y:S02]  /*3b50*/  IADD3 R218, R236.reuse, 0x6000, RZ ;  /* 0x00006000ecda7810 */ /* 0x040fe40007ffe0ff */
[C---:B------:R-:W-:Y:S01]  /*3b60*/  IADD3 R217, R236.reuse, 0x6800, RZ ;  /* 0x00006800ecd97810 */ /* 0x040fe20007ffe0ff */
[----:B------:R-:W-:Y:S01]  /*3b70*/  HMMA.16816.F32 R104, R140, R146, R104 ;  /* 0x000000928c68723c */ /* 0x000fe20000001868 */
[----:B------:R-:W3:Y:S01]  /*3b80*/  LDSM.16.M88.4 R144, [R236+0x3800] ;  /* 0x00380000ec90783b */ /* 0x000ee20000000200 */
[----:B------:R-:W-:-:S02]  /*3b90*/  IADD3 R216, R236, 0x7000, RZ ;  /* 0x00007000ecd87810 */ /* 0x000fc40007ffe0ff */
[----:B------:R-:W-:-:S04]  /*3ba0*/  IADD3 R167, R236, 0x7800, RZ ;  /* 0x00007800eca77810 */ /* 0x000fc80007ffe0ff */
[C---:B------:R-:W-:Y:S08]  /*3bb0*/  HMMA.16816.F32 R72, R140.reuse, R172, R72 ;  /* 0x000000ac8c48723c */ /* 0x040ff00000001848 */
[C---:B------:R-:W-:Y:S01]  /*3bc0*/  HMMA.16816.F32 R68, R140.reuse, R174, R68 ;  /* 0x000000ae8c44723c */ /* 0x040fe20000001844 */
[----:B------:R-:W-:Y:S07]  /*3bd0*/  LDSM.16.M88.4 R172, [R236+0x800] ;  /* 0x00080000ecac783b */ /* 0x000fee0000000200 */
[C---:B------:R-:W-:Y:S08]  /*3be0*/  HMMA.16816.F32 R56, R140.reuse, R168, R56 ;  /* 0x000000a88c38723c */ /* 0x040ff00000001838 */
[C---:B------:R-:W-:Y:S01]  /*3bf0*/  HMMA.16816.F32 R52, R140.reuse, R170, R52 ;  /* 0x000000aa8c34723c */ /* 0x040fe20000001834 */
[----:B------:R-:W1:Y:S07]  /*3c00*/  LDSM.16.M88.4 R168, [R236+0x1000] ;  /* 0x00100000eca8783b */ /* 0x000e6e0000000200 */
[C---:B------:R-:W-:Y:S08]  /*3c10*/  HMMA.16816.F32 R24, R140.reuse, R148, R24 ;  /* 0x000000948c18723c */ /* 0x040ff00000001818 */
[C---:B------:R-:W-:Y:S01]  /*3c20*/  HMMA.16816.F32 R20, R140.reuse, R150, R20 ;  /* 0x000000968c14723c */ /* 0x040fe20000001814 */
[----:B------:R-:W1:Y:S07]  /*3c30*/  LDSM.16.M88.4 R148, [R236+0x1800] ;  /* 0x00180000ec94783b */ /* 0x000e6e0000000200 */
[C---:B------:R-:W-:Y:S08]  /*3c40*/  HMMA.16816.F32 R88, R140.reuse, R6, R88 ;  /* 0x000000068c58723c */ /* 0x040ff00000001858 */
[C---:B------:R-:W-:Y:S08]  /*3c50*/  HMMA.16816.F32 R84, R140.reuse, R188, R84 ;  /* 0x000000bc8c54723c */ /* 0x040ff00000001854 */
[C---:B------:R-:W-:Y:S08]  /*3c60*/  HMMA.16816.F32 R136, R140.reuse, R190, R136 ;  /* 0x000000be8c88723c */ /* 0x040ff00000001888 */
[C---:B------:R-:W-:Y:S08]  /*3c70*/  HMMA.16816.F32 R132, R140.reuse, R184, R132 ;  /* 0x000000b88c84723c */ /* 0x040ff00000001884 */
[C---:B------:R-:W-:Y:S08]  /*3c80*/  HMMA.16816.F32 R128, R140.reuse, R186, R128 ;  /* 0x000000ba8c80723c */ /* 0x040ff00000001880 */
[C---:B-1----:R-:W-:Y:S08]  /*3c90*/  HMMA.16816.F32 R124, R140.reuse, R160, R124 ;  /* 0x000000a08c7c723c */ /* 0x042ff0000000187c */
[C---:B------:R-:W-:Y:S01]  /*3ca0*/  HMMA.16816.F32 R120, R140.reuse, R162, R120 ;  /* 0x000000a28c78723c */ /* 0x040fe20000001878 */
[----:B------:R-:W-:Y:S07]  /*3cb0*/  LDSM.16.M88.4 R160, [R236+0x2800] ;  /* 0x00280000eca0783b */ /* 0x000fee0000000200 */
[C---:B----4-:R-:W-:Y:S08]  /*3cc0*/  HMMA.16816.F32 R116, R140.reuse, R152, R116 ;  /* 0x000000988c74723c */ /* 0x050ff00000001874 */
[C---:B------:R-:W-:Y:S01]  /*3cd0*/  HMMA.16816.F32 R112, R140.reuse, R154, R112 ;  /* 0x0000009a8c70723c */ /* 0x040fe20000001870 */
[----:B------:R-:W-:Y:S07]  /*3ce0*/  LDSM.16.M88.4 R152, [R236+0x3000] ;  /* 0x00300000ec98783b */ /* 0x000fee0000000200 */
[C---:B------:R-:W-:Y:S08]  /*3cf0*/  HMMA.16816.F32 R100, R140.reuse, R180, R100 ;  /* 0x000000b48c64723c */ /* 0x040ff00000001864 */
[----:B------:R-:W-:Y:S01]  /*3d00*/  HMMA.16816.F32 R76, R140, R182, R76 ;  /* 0x000000b68c4c723c */ /* 0x000fe2000000184c */
[----:B------:R-:W1:Y:S04]  /*3d10*/  LDSM.16.M88.4 R140, [R236+0x4000] ;  /* 0x00400000ec8c783b */ /* 0x000e680000000200 */
[----:B------:R-:W-:Y:S03]  /*3d20*/  LDSM.16.M88.4 R180, [R166+0x2000] ;  /* 0x00200000a6b4783b */ /* 0x000fe60000000200 */
        /* <DEDUP_REMOVED lines=17> */
[----:B------:R-:W-:Y:S07]  /*3e40*/  LDSM.16.M88.4 R80, [R235] ;  /* 0x00000000eb50783b */ /* 0x000fee0000000200 */
[C---:B---3--:R-:W-:Y:S08]  /*3e50*/  HMMA.16816.F32 R132, R156.reuse, R144, R132 ;  /* 0x000000909c84723c */ /* 0x048ff00000001884 */
[C---:B------:R-:W-:Y:S01]  /*3e60*/  HMMA.16816.F32 R128, R156.reuse, R146, R128 ;  /* 0x000000929c80723c */ /* 0x040fe20000001880 */
[----:B------:R-:W2:Y:S07]  /*3e70*/  LDSM.16.M88.4 R144, [R166+0x1000] ;  /* 0x00100000a690783b */ /* 0x000eae0000000200 */
[C---:B------:R-:W-:Y:S08]  /*3e80*/  HMMA.16816.F32 R64, R156.reuse, R172, R64 ;  /* 0x000000ac9c40723c */ /* 0x040ff00000001840 */
[C---:B------:R-:W-:Y:S01]  /*3e90*/  HMMA.16816.F32 R60, R156.reuse, R174, R60 ;  /* 0x000000ae9c3c723c */ /* 0x040fe2000000183c */
[----:B------:R-:W3:Y:S07]  /*3ea0*/  LDSM.16.M88.4 R172, [R236+0x6800] ;  /* 0x00680000ecac783b */ /* 0x000eee0000000200 */
[C---:B------:R-:W-:Y:S08]  /*3eb0*/  HMMA.16816.F32 R32, R156.reuse, R160, R32 ;  /* 0x000000a09c20723c */ /* 0x040ff00000001820 */
[C---:B------:R-:W-:Y:S01]  /*3ec0*/  HMMA.16816.F32 R28, R156.reuse, R162, R28 ;  /* 0x000000a29c1c723c */ /* 0x040fe2000000181c */
[----:B------:R-:W2:Y:S07]  /*3ed0*/  LDSM.16.M88.4 R160, [R236+0x7800] ;  /* 0x00780000eca0783b */ /* 0x000eae0000000200 */
[C---:B------:R-:W-:Y:S08]  /*3ee0*/  HMMA.16816.F32 R24, R156.reuse, R152, R24 ;  /* 0x000000989c18723c */ /* 0x040ff00000001818 */
[C---:B------:R-:W-:Y:S01]  /*3ef0*/  HMMA.16816.F32 R20, R156.reuse, R154, R20 ;  /* 0x0000009a9c14723c */ /* 0x040fe20000001814 */
[----:B------:R-:W2:Y:S07]  /*3f00*/  LDSM.16.M88.4 R152, [R166] ;  /* 0x00000000a698783b */ /* 0x000eae0000000200 */
[C---:B----4-:R-:W-:Y:S08]  /*3f10*/  HMMA.16816.F32 R92, R156.reuse, R148, R92 ;  /* 0x000000949c5c723c */ /* 0x050ff0000000185c */
[C---:B------:R-:W-:Y:S01]  /*3f20*/  HMMA.16816.F32 R88, R156.reuse, R150, R88 ;  /* 0x000000969c58723c */ /* 0x040fe20000001858 */
[----:B------:R-:W4:Y:S07]  /*3f30*/  LDSM.16.M88.4 R148, [R166+0x800] ;  /* 0x00080000a694783b */ /* 0x000f2e0000000200 */
[C---:B-1----:R-:W-:Y:S08]  /*3f40*/  HMMA.16816.F32 R124, R156.reuse, R140, R124 ;  /* 0x0000008c9c7c723c */ /* 0x042ff0000000187c */
[C---:B------:R-:W-:Y:S01]  /*3f50*/  HMMA.16816.F32 R120, R156.reuse, R142, R120 ;  /* 0x0000008e9c78723c */ /* 0x040fe20000001878 */
[----:B------:R-:W1:Y:S07]  /*3f60*/  LDSM.16.M88.4 R140, [R166+0x1800] ;  /* 0x00180000a68c783b */ /* 0x000e6e0000000200 */
[C---:B------:R-:W-:Y:S08]  /*3f70*/  HMMA.16816.F32 R108, R156.reuse, R168, R108 ;  /* 0x000000a89c6c723c */ /* 0x040ff0000000186c */
[----:B------:R-:W-:Y:S01]  /*3f80*/  HMMA.16816.F32 R104, R156, R170, R104 ;  /* 0x000000aa9c68723c */ /* 0x000fe20000001868 */
[----:B------:R-:W1:Y:S07]  /*3f90*/  LDSM.16.M88.4 R168, [R166+0x3800] ;  /* 0x00380000a6a8783b */ /* 0x000e6e0000000200 */
[C---:B--2---:R-:W-:Y:S08]  /*3fa0*/  HMMA.16816.F32 R56, R80.reuse, R144, R56 ;  /* 0x000000905038723c */ /* 0x044ff00000001838 */
[----:B------:R-:W-:Y:S01]  /*3fb0*/  HMMA.16816.F32 R52, R80, R146, R52 ;  /* 0x000000925034723c */ /* 0x000fe20000001834 */
[----:B------:R-:W2:Y:S07]  /*3fc0*/  LDSM.16.M88.4 R144, [R166+0x6000] ;  /* 0x00600000a690783b */ /* 0x000eae0000000200 */
[C---:B------:R-:W-:Y:S08]  /*3fd0*/  HMMA.16816.F32 R72, R156.reuse, R176, R72 ;  /* 0x000000b09c48723c */ /* 0x040ff00000001848 */
[C---:B------:R-:W-:Y:S01]  /*3fe0*/  HMMA.16816.F32 R68, R156.reuse, R178, R68 ;  /* 0x000000b29c44723c */ /* 0x040fe20000001844 */
[----:B------:R-:W1:Y:S07]  /*3ff0*/  LDSM.16.M88.4 R176, [R166+0x2800] ;  /* 0x00280000a6b0783b */ /* 0x000e6e0000000200 */
[C---:B---3--:R-:W-:Y:S08]  /*4000*/  HMMA.16816.F32 R116, R156.reuse, R172, R116 ;  /* 0x000000ac9c74723c */ /* 0x048ff00000001874 */
[C---:B------:R-:W-:Y:S01]  /*4010*/  HMMA.16816.F32 R112, R156.reuse, R174, R112 ;  /* 0x000000ae9c70723c */ /* 0x040fe20000001870 */
[----:B------:R-:W3:Y:S07]  /*4020*/  LDSM.16.M88.4 R172, [R166+0x3000] ;  /* 0x00300000a6ac783b */ /* 0x000eee0000000200 */
[C---:B------:R-:W-:Y:S08]  /*4030*/  HMMA.16816.F32 R100, R156.reuse, R160, R100 ;  /* 0x000000a09c64723c */ /* 0x040ff00000001864 */
[----:B------:R-:W-:Y:S01]  /*4040*/  HMMA.16816.F32 R76, R156, R162, R76 ;  /* 0x000000a29c4c723c */ /* 0x000fe2000000184c */
[----:B------:R-:W2:Y:S04]  /*4050*/  LDSM.16.M88.4 R160, [R166+0x4000] ;  /* 0x00400000a6a0783b */ /* 0x000ea80000000200 */
[----:B------:R-:W2:Y:S03]  /*4060*/  LDSM.16.M88.4 R156, [R166+0x4800] ;  /* 0x00480000a69c783b */ /* 0x000ea60000000200 */
[C---:B------:R-:W-:Y:S08]  /*4070*/  HMMA.16816.F32 R72, R80.reuse, R152, R72 ;  /* 0x000000985048723c */ /* 0x040ff00000001848 */
[C---:B------:R-:W-:Y:S01]  /*4080*/  HMMA.16816.F32 R68, R80.reuse, R154, R68 ;  /* 0x0000009a5044723c */ /* 0x040fe20000001844 */
[----:B------:R-:W2:Y:S07]  /*4090*/  LDSM.16.M88.4 R152, [R166+0x5000] ;  /* 0x00500000a698783b */ /* 0x000eae0000000200 */
[C---:B----4-:R-:W-:Y:S08]  /*40a0*/  HMMA.16816.F32 R64, R80.reuse, R148, R64 ;  /* 0x000000945040723c */ /* 0x050ff00000001840 */
[C---:B------:R-:W-:Y:S01]  /*40b0*/  HMMA.16816.F32 R60, R80.reuse, R150, R60 ;  /* 0x00000096503c723c */ /* 0x040fe2000000183c */
[----:B------:R-:W4:Y:S07]  /*40c0*/  LDSM.16.M88.4 R148, [R166+0x5800] ;  /* 0x00580000a694783b */ /* 0x000f2e0000000200 */
[C---:B-1----:R-:W-:Y:S08]  /*40d0*/  HMMA.16816.F32 R48, R80.reuse, R140, R48 ;  /* 0x0000008c5030723c */ /* 0x042ff00000001830 */
[C---:B------:R-:W-:Y:S01]  /*40e0*/  HMMA.16816.F32 R44, R80.reuse, R142, R44 ;  /* 0x0000008e502c723c */ /* 0x040fe2000000182c */
[----:B------:R-:W1:Y:S07]  /*40f0*/  LDSM.16.M88.4 R140, [R166+0x6800] ;  /* 0x00680000a68c783b */ /* 0x000e6e0000000200 */
[C---:B------:R-:W-:Y:S08]  /*4100*/  HMMA.16816.F32 R16, R80.reuse, R168, R16 ;  /* 0x000000a85010723c */ /* 0x040ff00000001810 */
[C---:B------:R-:W-:Y:S01]  /*4110*/  HMMA.16816.F32 R12, R80.reuse, R170, R12 ;  /* 0x000000aa500c723c */ /* 0x040fe2000000180c */
[----:B------:R-:W1:Y:S07]  /*4120*/  LDSM.16.M88.4 R168, [R166+0x7000] ;  /* 0x00700000a6a8783b */ /* 0x000e6e0000000200 */
[C---:B--2---:R-:W-:Y:S08]  /*4130*/  HMMA.16816.F32 R124, R80.reuse, R144, R124 ;  /* 0x00000090507c723c */ /* 0x044ff0000000187c */
[----:B------:R-:W-:Y:S01]  /*4140*/  HMMA.16816.F32 R120, R80, R146, R120 ;  /* 0x000000925078723c */ /* 0x000fe20000001878 */
[----:B------:R-:W2:Y:S01]  /*4150*/  LDSM.16.M88.4 R144, [R166+0x7800] ;  /* 0x00780000a690783b */ /* 0x000ea20000000200 */
[----:B------:R-:W-:-:S06]  /*4160*/  DEPBAR.LE SB0, 0x0 ;  /* 0x000080000000791a */ /* 0x000fcc0000000000 */
        /* <DEDUP_REMOVED lines=12> */
[C---:B----4-:R-:W-:Y:S08]  /*4230*/  HMMA.16816.F32 R132, R80.reuse, R148, R132 ;  /* 0x000000945084723c */ /* 0x050ff00000001884 */
[C---:B------:R-:W-:Y:S08]  /*4240*/  HMMA.16816.F32 R128, R80.reuse, R150, R128 ;  /* 0x000000965080723c */ /* 0x040ff00000001880 */
[C---:B-1----:R-:W-:Y:S08]  /*4250*/  HMMA.16816.F32 R116, R80.reuse, R140, R116 ;  /* 0x0000008c5074723c */ /* 0x042ff00000001874 */
[C---:B------:R-:W-:Y:S08]  /*4260*/  HMMA.16816.F32 R112, R80.reuse, R142, R112 ;  /* 0x0000008e5070723c */ /* 0x040ff00000001870 */
[C---:B------:R-:W-:Y:S08]  /*4270*/  HMMA.16816.F32 R108, R80.reuse, R168, R108 ;  /* 0x000000a8506c723c */ /* 0x040ff0000000186c */
[C---:B------:R-:W-:Y:S08]  /*4280*/  HMMA.16816.F32 R104, R80.reuse, R170, R104 ;  /* 0x000000aa5068723c */ /* 0x040ff00000001868 */
[C---:B--2---:R-:W-:Y:S08]  /*4290*/  HMMA.16816.F32 R100, R80.reuse, R144, R100 ;  /* 0x000000905064723c */ /* 0x044ff00000001864 */
[----:B------:R-:W-:Y:S01]  /*42a0*/  HMMA.16816.F32 R76, R80, R146, R76 ;  /* 0x00000092504c723c */ /* 0x000fe2000000184c */
[----:B------:R-:W-:Y:S06]  /*42b0*/  BAR.SYNC.DEFER_BLOCKING 0x0 ;  /* 0x0000000000007b1d */ /* 0x000fec0000010000 */
[----:B------:R-:W-:Y:S01]  /*42c0*/  @!UPT UIADD3 URZ, URZ, URZ, URZ ;  /* 0x0000003f3f3ff290 */ /* 0x000fe2000fffe03f */
[----:B------:R-:W-:Y:S11]  /*42d0*/  @!P2 BRA `(.L_x_2234) ;  /* 0x000007700000a947 */ /* 0x000ff60003800000 */
[----:B------:R-:W-:Y:S05]  /*42e0*/  @!P0 BRA `(.L_x_2235) ;  /* 0x0000039000008947 */ /* 0x000fea0003800000 */
[----:B------:R-:W1:Y:S01]  /*42f0*/  I2F.RP R140, R192 ;  /* 0x000000c0008c7306 */ /* 0x000e620000209400 */
[----:B------:R-:W-:-:S02]  /*4300*/  IABS R80, R2 ;  /* 0x0000000200507213 */ /* 0x000fc40000000000 */
[----:B------:R-:W-:-:S04]  /*4310*/  IADD3 R82, R2, -0x100, RZ ;  /* 0xffffff0002527810 */ /* 0x000fc80007ffe0ff */
        /* <DEDUP_REMOVED lines=37> */
[----:B------:R1:W2:Y:S05]  /*4570*/  LDG.E R6, [R82.64] ;  /* 0x0000000c52067981 */ /* 0x0002aa000c1e1900 */
[----:B------:R-:W2:Y:S01]  /*4580*/  LDG.E R80, [R80.64] ;  /* 0x0000000c50507981 */ /* 0x000ea2000c1e1900 */
[----:B------:R-:W-:Y:S02]  /*4590*/  IMAD.IADD R0, R0, 0x1, -R7 ;  /* 0x0000000100007824 */ /* 0x000fe400078e0a07 */
[----:B------:R-:W-:-:S04]  /*45a0*/  IMAD.MOV.U32 R7, RZ, RZ, c[0x0][0x2d0] ;  /* 0x0000b400ff077624 */ /* 0x000fc800078e00ff */
[----:B------:R-:W-:-:S05]  /*45b0*/  IMAD R7, R0, R7, -0x100 ;  /* 0xffffff0000077424 */ /* 0x000fca00078e0207 */
[----:B------:R-:W-:-:S05]  /*45c0*/  SHF.R.S32.HI R0, RZ, 0x1f, R7 ;  /* 0x0000001fff007819 */ /* 0x000fca0000011407 */
[----:B------:R-:W-:Y:S02]  /*45d0*/  IMAD R0, R0, c[0x0][0x198], RZ ;  /* 0x0000660000007a24 */ /* 0x000fe400078e02ff */
[----:B-1----:R-:W-:-:S04]  /*45e0*/  IMAD.WIDE.U32 R82, R7, c[0x0][0x198], RZ ;  /* 0x0000660007527a25 */ /* 0x002fc800078e00ff */
[----:B------:R-:W-:-:S04]  /*45f0*/  IMAD R0, R7, c[0x0][0x19c], R0 ;  /* 0x0000670007007a24 */ /* 0x000fc800078e0200 */
[----:B------:R-:W-:Y:S01]  /*4600*/  IMAD.IADD R83, R83, 0x1, R0 ;  /* 0x0000000153537824 */ /* 0x000fe200078e0200 */
[----:B--2---:R-:W-:-:S04]  /*4610*/  IADD3 R80, -R6, R80, RZ ;  /* 0x0000005006507210 */ /* 0x004fc80007ffe1ff */
[----:B------:R-:W-:-:S05]  /*4620*/  SHF.R.S32.HI R6, RZ, 0x1f, R80 ;  /* 0x0000001fff067819 */ /* 0x000fca0000011450 */
[----:B------:R-:W-:-:S04]  /*4630*/  IMAD R6, R6, c[0x0][0x180], RZ ;  /* 0x0000600006067a24 */ /* 0x000fc800078e02ff */
[C---:B------:R-:W-:Y:S02]  /*4640*/  IMAD R6, R80.reuse, c[0x0][0x184], R6 ;  /* 0x0000610050067a24 */ /* 0x040fe400078e0206 */
[----:B------:R-:W-:-:S05]  /*4650*/  IMAD.WIDE.U32 R80, R80, c[0x0][0x180], R82 ;  /* 0x0000600050507a25 */ /* 0x000fca00078e0052 */
[----:B------:R-:W-:Y:S01]  /*4660*/  IADD3 R7, R81, R6, RZ ;  /* 0x0000000651077210 */ /* 0x000fe20007ffe0ff */
[----:B------:R-:W-:Y:S05]  /*4670*/  BRA `(.L_x_2236) ;  /* 0x0000002000007947 */ /* 0x000fea0003800000 */
.L_x_2235:
[----:B------:R-:W-:-:S04]  /*4680*/  LEA R80, -R193, RZ, 0x8 ;  /* 0x000000ffc1507211 */ /* 0x000fc800078e41ff */
[----:B------:R-:W-:Y:S02]  /*4690*/  SHF.R.S32.HI R7, RZ, 0x1f, R80 ;  /* 0x0000001fff077819 */ /* 0x000fe40000011450 */
.L_x_2236:
[----:B------:R-:W-:Y:S01]  /*46a0*/  IADD3 R165, P1, R80, R165, RZ ;  /* 0x000000a550a57210 */ /* 0x000fe20007f3e0ff */
[----:B------:R-:W-:Y:S02]  /*46b0*/  IMAD.MOV.U32 R6, RZ, RZ, 0x5 ;  /* 0x00000005ff067424 */ /* 0x000fe400078e00ff */
[----:B------:R-:W-:Y:S01]  /*46c0*/  IMAD.SHL.U32 R0, R193, 0x20, RZ ;  /* 0x00000020c1007824 */ /* 0x000fe200078e00ff */
[----:B------:R-:W-:Y:S01]  /*46d0*/  LEA R250, P2, R165, c[0x0][0x168], 0x1 ;  /* 0x00005a00a5fa7a11 */ /* 0x000fe200078408ff */
[----:B------:R-:W-:Y:S01]  /*46e0*/  IMAD.X R164, R7, 0x1, R164, P1 ;  /* 0x0000000107a47824 */ /* 0x000fe200008e06a4 */
[----:B------:R-:W-:Y:S02]  /*46f0*/  SHF.L.U64.HI R193, R193, R6, c[0x0][0x19c] ;  /* 0x00006700c1c17619 */ /* 0x000fe40000010206 */
[----:B------:R-:W-:Y:S01]  /*4700*/  IADD3 R140, P1, R0, R250, RZ ;  /* 0x000000fa008c7210 */ /* 0x000fe20007f3e0ff */
[----:B------:R-:W-:Y:S01]  /*4710*/  IMAD.MOV.U32 R142, RZ, RZ, R250 ;  /* 0x000000ffff8e7224 */ /* 0x000fe200078e00fa */
[----:B------:R-:W-:-:S02]  /*4720*/  LEA.HI.X R247, R165, c[0x0][0x16c], R164, 0x1, P2 ;  /* 0x00005b00a5f77a11 */ /* 0x000fc400010f0ca4 */
[----:B------:R-:W-:-:S03]  /*4730*/  IADD3 R82, P2, R140, R0, RZ ;  /* 0x000000008c527210 */ /* 0x000fc60007f5e0ff */
[--C-:B------:R-:W-:Y:S01]  /*4740*/  IMAD.X R141, R193, 0x1, R247.reuse, P1 ;  /* 0x00000001c18d7824 */ /* 0x100fe200008e06f7 */
[-C--:B------:R-:W-:Y:S01]  /*4750*/  IADD3 R80, P1, R82, R0.reuse, RZ ;  /* 0x0000000052507210 */ /* 0x080fe20007f3e0ff */
[----:B------:R-:W-:Y:S02]  /*4760*/  IMAD.MOV.U32 R143, RZ, RZ, R247 ;  /* 0x000000ffff8f7224 */ /* 0x000fe400078e00f7 */
[--C-:B------:R-:W-:Y:S01]  /*4770*/  IMAD.X R83, R141, 0x1, R193.reuse, P2 ;  /* 0x000000018d537824 */ /* 0x100fe200010e06c1 */
[----:B------:R-:W-:Y:S02]  /*4780*/  IADD3 R6, P2, R80, R0, RZ ;  /* 0x0000000050067210 */ /* 0x000fe40007f5e0ff */
[----:B------:R-:W-:Y:S01]  /*4790*/  @!PT LDS RZ, [RZ] ;  /* 0x00000000fffff984 */ /* 0x000fe20000000800 */
[----:B------:R-:W-:Y:S01]  /*47a0*/  @!PT LDS RZ, [RZ] ;  /* 0x00000000fffff984 */ /* 0x000fe20000000800 */
[----:B------:R-:W-:Y:S01]  /*47b0*/  @!PT LDS RZ, [RZ] ;  /* 0x00000000fffff984 */ /* 0x000fe20000000800 */
[----:B------:R1:W-:Y:S01]  /*47c0*/  LDGSTS.E.BYPASS.LTC128B.128 [R246+0x2000], [R142.64] ;  /* 0x020000008ef67fae */ /* 0x0003e2000b901d4c */
[----:B------:R-:W-:-:S03]  /*47d0*/  IMAD.X R81, R83, 0x1, R193, P1 ;  /* 0x0000000153517824 */ /* 0x000fc600008e06c1 */
[----:B------:R2:W-:Y:S01]  /*47e0*/  LDGSTS.E.BYPASS.LTC128B.128 [R246+0x2800], [R140.64] ;  /* 0x028000008cf67fae */ /* 0x0005e2000b901d4c */
[----:B------:R-:W-:-:S03]  /*47f0*/  IMAD.X R7, R81, 0x1, R193, P2 ;  /* 0x0000000151077824 */ /* 0x000fc600010e06c1 */
[----:B------:R3:W-:Y:S04]  /*4800*/  LDGSTS.E.BYPASS.LTC128B.128 [R246+0x3000], [R82.64] ;  /* 0x0300000052f67fae */ /* 0x0007e8000b901d4c */
[----:B------:R4:W-:Y:S04]  /*4810*/  LDGSTS.E.BYPASS.LTC128B.128 [R246+0x3800], [R80.64] ;  /* 0x0380000050f67fae */ /* 0x0009e8000b901d4c */
[----:B------:R5:W-:Y:S01]  /*4820*/  LDGSTS.E.BYPASS.LTC128B.128 [R246+0x4000], [R6.64] ;  /* 0x0400000006f67fae */ /* 0x000be2000b901d4c */
[----:B-1----:R-:W-:-:S04]  /*4830*/  IADD3 R142, P1, R6, R0, RZ ;  /* 0x00000000068e7210 */ /* 0x002fc80007f3e0ff */
[----:B--2---:R-:W-:Y:S01]  /*4840*/  IADD3 R140, P2, R142, R0, RZ ;  /* 0x000000008e8c7210 */ /* 0x004fe20007f5e0ff */
[----:B------:R-:W-:-:S03]  /*4850*/  IMAD.X R143, R7, 0x1, R193, P1 ;  /* 0x00000001078f7824 */ /* 0x000fc600008e06c1 */
[-C--:B---3--:R-:W-:Y:S02]  /*4860*/  IADD3 R82, P1, R140, R0.reuse, RZ ;  /* 0x000000008c527210 */ /* 0x088fe40007f3e0ff */
[----:B------:R-:W-:Y:S01]  /*4870*/  IADD3.X R141, R143, R193, RZ, P2, !PT ;  /* 0x000000c18f8d7210 */ /* 0x000fe200017fe4ff */
[----:B------:R1:W-:Y:S01]  /*4880*/  LDGSTS.E.BYPASS.LTC128B.128 [R246+0x4800], [R142.64] ;  /* 0x048000008ef67fae */ /* 0x0003e2000b901d4c */
[----:B----4-:R-:W-:-:S03]  /*4890*/  IADD3 R80, P2, R82, R0, RZ ;  /* 0x0000000052507210 */ /* 0x010fc60007f5e0ff */
[--C-:B------:R-:W-:Y:S01]  /*48a0*/  IMAD.X R83, R141, 0x1, R193.reuse, P1 ;  /* 0x000000018d537824 */ /* 0x100fe200008e06c1 */
[-C--:B-----5:R-:W-:Y:S01]  /*48b0*/  IADD3 R6, P1, R80, R0.reuse, RZ ;  /* 0x0000000050067210 */ /* 0x0a0fe20007f3e0ff */
[----:B------:R2:W-:Y:S02]  /*48c0*/  LDGSTS.E.BYPASS.LTC128B.128 [R246+0x5000], [R140.64] ;  /* 0x050000008cf67fae */ /* 0x0005e4000b901d4c */
[--C-:B------:R-:W-:Y:S02]  /*48d0*/  IMAD.X R81, R83, 0x1, R193.reuse, P2 ;  /* 0x0000000153517824 */ /* 0x100fe400010e06c1 */
[----:B------:R3:W-:Y:S02]  /*48e0*/  LDGSTS.E.BYPASS.LTC128B.128 [R246+0x5800], [R82.64] ;  /* 0x0580000052f67fae */ /* 0x0007e4000b901d4c */
[----:B------:R-:W-:Y:S02]  /*48f0*/  IMAD.X R7, R81, 0x1, R193, P1 ;  /* 0x0000000151077824 */ /* 0x000fe400008e06c1 */
[----:B------:R4:W-:Y:S04]  /*4900*/  LDGSTS.E.BYPASS.LTC128B.128 [R246+0x6000], [R80.64] ;  /* 0x0600000050f67fae */ /* 0x0009e8000b901d4c */
[----:B------:R5:W-:Y:S01]  /*4910*/  LDGSTS.E.BYPASS.LTC128B.128 [R246+0x6800], [R6.64] ;  /* 0x0680000006f67fae */ /* 0x000be2000b901d4c */
[----:B-1----:R-:W-:-:S05]  /*4920*/  IADD3 R142, P2, R6, R0, RZ ;  /* 0x00000000068e7210 */ /* 0x002fca0007f5e0ff */
[----:B------:R-:W-:Y:S01]  /*4930*/  IMAD.X R143, R7, 0x1, R193, P2 ;  /* 0x00000001078f7824 */ /* 0x000fe200010e06c1 */
[----:B--2---:R-:W-:-:S04]  /*4940*/  IADD3 R140, P1, R142, R0, RZ ;  /* 0x000000008e8c7210 */ /* 0x004fc80007f3e0ff */
[-C--:B---3--:R-:W-:Y:S01]  /*4950*/  IADD3 R82, P2, R140, R0.reuse, RZ ;  /* 0x000000008c527210 */ /* 0x088fe20007f5e0ff */
[----:B------:R-:W-:Y:S01]  /*4960*/  IMAD.X R141, R143, 0x1, R193, P1 ;  /* 0x000000018f8d7824 */ /* 0x000fe200008e06c1 */
[----:B------:R1:W-:Y:S02]  /*4970*/  LDGSTS.E.BYPASS.LTC128B.128 [R246+0x7000], [R142.64] ;  /* 0x070000008ef67fae */ /* 0x0003e4000b901d4c */
[-C--:B----4-:R-:W-:Y:S02]  /*4980*/  IADD3 R80, P1, R82, R0.reuse, RZ ;  /* 0x0000000052507210 */ /* 0x090fe40007f3e0ff */
[----:B------:R-:W-:Y:S01]  /*4990*/  IADD3.X R83, R141, R193, RZ, P2, !PT ;  /* 0x000000c18d537210 */ /* 0x000fe200017fe4ff */
[----:B------:R2:W-:Y:S01]  /*49a0*/  LDGSTS.E.BYPASS.LTC128B.128 [R246+0x7800], [R140.64] ;  /* 0x078000008cf67fae */ /* 0x0005e2000b901d4c */
[----:B-----5:R-:W-:-:S03]  /*49b0*/  IADD3 R6, P2, R80, R0, RZ ;  /* 0x0000000050067210 */ /* 0x020fc60007f5e0ff */
[--C-:B------:R-:W-:Y:S01]  /*49c0*/  IMAD.X R81, R83, 0x1, R193.reuse, P1 ;  /* 0x0000000153517824 */ /* 0x100fe200008e06c1 */
[----:B------:R2:W-:Y:S03]  /*49d0*/  LDGSTS.E.BYPASS.LTC128B.128 [R246+0x8000], [R82.64] ;  /* 0x0800000052f67fae */ /* 0x0005e6000b901d4c */
[----:B------:R-:W-:Y:S01]  /*49e0*/  IMAD.X R7, R81, 0x1, R193, P2 ;  /* 0x0000000151077824 */ /* 0x000fe200010e06c1 */
[----:B------:R2:W-:Y:S04]  /*49f0*/  LDGSTS.E.BYPASS.LTC128B.128 [R246+0x8800], [R80.64] ;  /* 0x0880000050f67fae */ /* 0x0005e8000b901d4c */
[----:B------:R2:W-:Y:S01]  /*4a00*/  LDGSTS.E.BYPASS.LTC128B.128 [R246+0x9000], [R6.64] ;  /* 0x0900000006f67fae */ /* 0x0005e2000b901d4c */
[----:B-1----:R-:W-:-:S05]  /*4a10*/  IADD3 R142, P1, R6, R0, RZ ;  /* 0x00000000068e7210 */ /* 0x002fca0007f3e0ff */
[----:B------:R-:W-:-:S05]  /*4a20*/  IMAD.X R143, R7, 0x1, R193, P1 ;  /* 0x00000001078f7824 */ /* 0x000fca00008e06c1 */
[----:B------:R2:W-:Y:S04]  /*4a30*/  LDGSTS.E.BYPASS.LTC128B.128 [R246+0x9800], [R142.64] ;  /* 0x098000008ef67fae */ /* 0x0005e8000b901d4c */
[----:B------:R-:W0:Y:S02]  /*4a40*/  LDGDEPBAR ;  /* 0x00000000000079af */ /* 0x000e240000000000 */
.L_x_2234:
[----:B------:R-:W-:-:S05]  /*4a50*/  IMAD.IADD R0, R2, 0x1, R206 ;  /* 0x0000000102007824 */ /* 0x000fca00078e02ce */
[C---:B--2---:R-:W-:Y:S02]  /*4a60*/  IADD3 R6, R0.reuse, 0x1, RZ ;  /* 0x0000000100067810 */ /* 0x044fe40007ffe0ff */
[C---:B------:R-:W-:Y:S02]  /*4a70*/  IADD3 R2, R0.reuse, 0x8, RZ ;  /* 0x0000000800027810 */ /* 0x040fe40007ffe0ff */
[CC--:B------:R-:W-:Y:S02]  /*4a80*/  ISETP.GE.AND P1, PT, R0.reuse, R204.reuse, PT ;  /* 0x000000cc0000720c */ /* 0x0c0fe40003f26270 */
[----:B------:R-:W-:Y:S02]  /*4a90*/  IADD3 R7, R0, 0x9, RZ ;  /* 0x0000000900077810 */ /* 0x000fe40007ffe0ff */
[C---:B------:R-:W-:Y:S02]  /*4aa0*/  ISETP.GE.AND P4, PT, R6.reuse, R205, PT ;  /* 0x000000cd0600720c */ /* 0x040fe40003f86270 */
[----:B------:R-:W-:-:S02]  /*4ab0*/  ISETP.GE.AND P6, PT, R6, R204, PT ;  /* 0x000000cc0600720c */ /* 0x000fc40003fc6270 */
[CC--:B------:R-:W-:Y:S02]  /*4ac0*/  ISETP.GE.AND P3, PT, R2.reuse, R205.reuse, PT ;  /* 0x000000cd0200720c */ /* 0x0c0fe40003f66270 */
[-C--:B------:R-:W-:Y:S02]  /*4ad0*/  ISETP.GE.AND P2, PT, R2, R204.reuse, PT ;  /* 0x000000cc0200720c */ /* 0x080fe40003f46270 */
[----:B------:R-:W-:Y:S02]  /*4ae0*/  IADD3 R6, R0, 0x10, RZ ;  /* 0x0000001000067810 */ /* 0x000fe40007ffe0ff */
[----:B------:R-:W-:Y:S02]  /*4af0*/  FSEL R2, R74, -INF , !P1 ;  /* 0xff8000004a027808 */ /* 0x000fe40004800000 */
[C---:B------:R-:W-:Y:S02]  /*4b00*/  ISETP.GE.AND P1, PT, R7.reuse, R205, PT ;  /* 0x000000cd0700720c */ /* 0x040fe40003f26270 */
[----:B------:R-:W-:-:S02]  /*4b10*/  ISETP.GE.AND P5, PT, R7, R204, PT ;  /* 0x000000cc0700720c */ /* 0x000fc40003fa6270 */
[----:B------:R-:W-:Y:S02]  /*4b20*/  IADD3 R7, R0, 0x11, RZ ;  /* 0x0000001100077810 */ /* 0x000fe40007ffe0ff */
[----:B------:R-:W-:Y:S02]  /*4b30*/  FSEL R232, R75, -INF , !P6 ;  /* 0xff8000004be87808 */ /* 0x000fe40007000000 */
[----:B------:R-:W-:Y:S02]  /*4b40*/  FSEL R231, R68, -INF , !P3 ;  /* 0xff80000044e77808 */ /* 0x000fe40005800000 */
[C---:B------:R-:W-:Y:S02]  /*4b50*/  ISETP.GE.AND P6, PT, R6.reuse, R205, PT ;  /* 0x000000cd0600720c */ /* 0x040fe40003fc6270 */
[----:B------:R-:W-:Y:S02]  /*4b60*/  ISETP.GE.AND P3, PT, R6, R204, PT ;  /* 0x000000cc0600720c */ /* 0x000fe40003f66270 */
[----:B------:R-:W-:-:S02]  /*4b70*/  IADD3 R6, R0, 0x18, RZ ;  /* 0x0000001800067810 */ /* 0x000fc40007ffe0ff */
[----:B------:R-:W-:Y:S02]  /*4b80*/  FSEL R70, R70, -INF , !P2 ;  /* 0xff80000046467808 */ /* 0x000fe40005000000 */
[----:B------:R-:W-:Y:S02]  /*4b90*/  FSEL R230, R69, -INF , !P1 ;  /* 0xff80000045e67808 */ /* 0x000fe40004800000 */
[C---:B------:R-:W-:Y:S02]  /*4ba0*/  ISETP.GE.AND P2, PT, R7.reuse, R205, PT ;  /* 0x000000cd0700720c */ /* 0x040fe40003f46270 */
[----:B------:R-:W-:Y:S02]  /*4bb0*/  ISETP.GE.AND P1, PT, R7, R204, PT ;  /* 0x000000cc0700720c */ /* 0x000fe40003f26270 */
[----:B------:R-:W-:Y:S02]  /*4bc0*/  FSEL R234, R71, -INF , !P5 ;  /* 0xff80000047ea7808 */ /* 0x000fe40006800000 */
[----:B------:R-:W-:-:S02]  /*4bd0*/  IADD3 R7, R0, 0x19, RZ ;  /* 0x0000001900077810 */ /* 0x000fc40007ffe0ff */
[----:B------:R-:W-:Y:S02]  /*4be0*/  FSEL R252, R64, -INF , !P6 ;  /* 0xff80000040fc7808 */ /* 0x000fe40007000000 */
        /* <DEDUP_REMOVED lines=8> */
[----:B------:R-:W-:Y:S02]  /*4c70*/  IADD3 R65, R0, 0x21, RZ ;  /* 0x0000002100417810 */ /* 0x000fe40007ffe0ff */
[----:B------:R-:W-:Y:S02]  /*4c80*/  ISETP.GE.AND P1, PT, R6, R205, PT ;  /* 0x000000cd0600720c */ /* 0x000fe40003f26270 */
[----:B------:R-:W-:-:S02]  /*4c90*/  IADD3 R64, R0, 0x28, RZ ;  /* 0x0000002800407810 */ /* 0x000fc40007ffe0ff */
[----:B------:R-:W-:Y:S02]  /*4ca0*/  FSEL R215, R60, -INF , !P5 ;  /* 0xff8000003cd77808 */ /* 0x000fe40006800000 */
[----:B------:R-:W-:Y:S02]  /*4cb0*/  ISETP.GE.AND P5, PT, R6, R204, PT ;  /* 0x000000cc0600720c */ /* 0x000fe40003fa6270 */
[----:B------:R-:W-:Y:S02]  /*4cc0*/  FSEL R6, R62, -INF , !P6 ;  /* 0xff8000003e067808 */ /* 0x000fe40007000000 */
[----:B------:R-:W-:Y:S02]  /*4cd0*/  FSEL R214, R61, -INF , !P3 ;  /* 0xff8000003dd67808 */ /* 0x000fe40005800000 */
[----:B------:R-:W-:Y:S02]  /*4ce0*/  FSEL R63, R63, -INF , !P2 ;  /* 0xff8000003f3f7808 */ /* 0x000fe40005000000 */
        /* <DEDUP_REMOVED lines=13> */
[CC--:B------:R-:W-:Y:S02]  /*4dc0*/  ISETP.GE.AND P3, PT, R56.reuse, R205.reuse, PT ;  /* 0x000000cd3800720c */ /* 0x0c0fe40003f66270 */
[----:B------:R-:W-:Y:S02]  /*4dd0*/  ISETP.GE.AND P2, PT, R56, R204, PT ;  /* 0x000000cc3800720c */ /* 0x000fe40003f46270 */
[C---:B------:R-:W-:Y:S02]  /*4de0*/  IADD3 R57, R0.reuse, 0x31, RZ ;  /* 0x0000003100397810 */ /* 0x040fe40007ffe0ff */
[----:B------:R-:W-:Y:S02]  /*4df0*/  IADD3 R56, R0, 0x38, RZ ;  /* 0x0000003800387810 */ /* 0x000fe40007ffe0ff */
[----:B------:R-:W-:Y:S01]  /*4e00*/  FSEL R211, R54, -INF , !P1 ;  /* 0xff80000036d37808 */ /* 0x000fe20004800000 */
[----:B------:R-:W-:Y:S01]  /*4e10*/  IMAD.MOV.U32 R54, RZ, RZ, R63 ;  /* 0x000000ffff367224 */ /* 0x000fe200078e003f */
[----:B------:R-:W-:Y:S01]  /*4e20*/  FSEL R202, R53, -INF , !P5 ;  /* 0xff80000035ca7808 */ /* 0x000fe20006800000 */
[----:B------:R-:W-:Y:S01]  /*4e30*/  IMAD.MOV.U32 R53, RZ, RZ, R66 ;  /* 0x000000ffff357224 */ /* 0x000fe200078e0042 */
[----:B------:R-:W-:Y:S01]  /*4e40*/  FSEL R210, R55, -INF , !P6 ;  /* 0xff80000037d27808 */ /* 0x000fe20007000000 */
[----:B------:R-:W-:Y:S01]  /*4e50*/  IMAD.MOV.U32 R55, RZ, RZ, R70 ;  /* 0x000000ffff377224 */ /* 0x000fe200078e0046 */
        /* <DEDUP_REMOVED lines=20> */
[CC--:B------:R-:W-:Y:S02]  /*4fa0*/  ISETP.GE.AND P3, PT, R49.reuse, R205.reuse, PT ;  /* 0x000000cd3100720c */ /* 0x0c0fe40003f66270 */
[----:B------:R-:W-:Y:S02]  /*4fb0*/  ISETP.GE.AND P2, PT, R49, R204, PT ;  /* 0x000000cc3100720c */ /* 0x000fe40003f46270 */
        /* <DEDUP_REMOVED lines=8> */
[----:B------:R-:W-:-:S02]  /*5040*/  FSEL R147, R36, -INF , !P1 ;  /* 0xff80000024937808 */ /* 0x000fc40004800000 */
[CC--:B------:R-:W-:Y:S02]  /*5050*/  ISETP.GE.AND P6, PT, R44.reuse, R205.reuse, PT ;  /* 0x000000cd2c00720c */ /* 0x0c0fe40003fc6270 */
[-C--:B------:R-:W-:Y:S02]  /*5060*/  ISETP.GE.AND P3, PT, R44, R204.reuse, PT ;  /* 0x000000cc2c00720c */ /* 0x080fe40003f66270 */
[----:B------:R-:W-:Y:S02]  /*5070*/  IADD3 R41, R0, 0x51, RZ ;  /* 0x0000005100297810 */ /* 0x000fe40007ffe0ff */
        /* <DEDUP_REMOVED lines=14> */
[----:B------:R-:W-:-:S02]  /*5160*/  FSEL R151, R34, -INF , !P1 ;  /* 0xff80000022977808 */ /* 0x000fc40004800000 */
[----:B------:R-:W-:Y:S02]  /*5170*/  FSEL R150, R35, -INF , !P6 ;  /* 0xff80000023967808 */ /* 0x000fe40007000000 */
[----:B------:R-:W-:Y:S02]  /*5180*/  IADD3 R33, R0, 0x61, RZ ;  /* 0x0000006100217810 */ /* 0x000fe40007ffe0ff */
[----:B------:R-:W-:Y:S02]  /*5190*/  FSEL R162, R28, -INF , !P3 ;  /* 0xff8000001ca27808 */ /* 0x000fe40005800000 */
[CC--:B------:R-:W-:Y:S02]  /*51a0*/  ISETP.GE.AND P1, PT, R36.reuse, R205.reuse, PT ;  /* 0x000000cd2400720c */ /* 0x0c0fe40003f26270 */
[----:B------:R-:W-:Y:S02]  /*51b0*/  ISETP.GE.AND P5, PT, R36, R204, PT ;  /* 0x000000cc2400720c */ /* 0x000fe40003fa6270 */
[----:B------:R-:W-:-:S02]  /*51c0*/  ISETP.GE.AND P6, PT, R32, R205, PT ;  /* 0x000000cd2000720c */ /* 0x000fc40003fc6270 */
[----:B------:R-:W-:Y:S02]  /*51d0*/  ISETP.GE.AND P3, PT, R32, R204, PT ;  /* 0x000000cc2000720c */ /* 0x000fe40003f66270 */
[----:B------:R-:W-:Y:S02]  /*51e0*/  IADD3 R32, R0, 0x68, RZ ;  /* 0x0000006800207810 */ /* 0x000fe40007ffe0ff */
[----:B------:R-:W-:Y:S02]  /*51f0*/  FSEL R154, R30, -INF , !P2 ;  /* 0xff8000001e9a7808 */ /* 0x000fe40005000000 */
[----:B------:R-:W-:Y:S02]  /*5200*/  ISETP.GE.AND P2, PT, R33, R205, PT ;  /* 0x000000cd2100720c */ /* 0x000fe40003f46270 */
[----:B------:R-:W-:Y:S02]  /*5210*/  FSEL R168, R29, -INF , !P1 ;  /* 0xff8000001da87808 */ /* 0x000fe40004800000 */
[----:B------:R-:W-:-:S02]  /*5220*/  FSEL R156, R31, -INF , !P5 ;  /* 0xff8000001f9c7808 */ /* 0x000fc40006800000 */
[-C--:B------:R-:W-:Y:S02]  /*5230*/  ISETP.GE.AND P1, PT, R33, R204.reuse, PT ;  /* 0x000000cc2100720c */ /* 0x080fe40003f26270 */
[----:B------:R-:W-:Y:S02]  /*5240*/  ISETP.GE.AND P5, PT, R32, R205, PT ;  /* 0x000000cd2000720c */ /* 0x000fe40003fa6270 */
[----:B------:R-:W-:Y:S02]  /*5250*/  FSEL R177, R24, -INF , !P6 ;  /* 0xff80000018b17808 */ /* 0x000fe40007000000 */
[C---:B------:R-:W-:Y:S02]  /*5260*/  IADD3 R28, R0.reuse, 0x69, RZ ;  /* 0x00000069001c7810 */ /* 0x040fe40007ffe0ff */
[----:B------:R-:W-:Y:S02]  /*5270*/  IADD3 R24, R0, 0x70, RZ ;  /* 0x0000007000187810 */ /* 0x000fe40007ffe0ff */
[----:B------:R-:W-:-:S02]  /*5280*/  ISETP.GE.AND P6, PT, R32, R204, PT ;  /* 0x000000cc2000720c */ /* 0x000fc40003fc6270 */
[----:B------:R-:W-:Y:S02]  /*5290*/  FSEL R180, R25, -INF , !P2 ;  /* 0xff80000019b47808 */ /* 0x000fe40005000000 */
[----:B------:R-:W-:Y:S02]  /*52a0*/  IADD3 R25, R0, 0x71, RZ ;  /* 0x0000007100197810 */ /* 0x000fe40007ffe0ff */
[----:B------:R-:W-:Y:S02]  /*52b0*/  FSEL R173, R26, -INF , !P3 ;  /* 0xff8000001aad7808 */ /* 0x000fe40005800000 */
[----:B------:R-:W-:Y:S02]  /*52c0*/  FSEL R172, R27, -INF , !P1 ;  /* 0xff8000001bac7808 */ /* 0x000fe40004800000 */
[----:B------:R-:W-:Y:S02]  /*52d0*/  FSEL R182, R20, -INF , !P5 ;  /* 0xff80000014b67808 */ /* 0x000fe40006800000 */
[----:B------:R-:W-:-:S02]  /*52e0*/  ISETP.GE.AND P3, PT, R28, R205, PT ;  /* 0x000000cd1c00720c */ /* 0x000fc40003f66270 */
[-C--:B------:R-:W-:Y:S02]  /*52f0*/  ISETP.GE.AND P2, PT, R28, R204.reuse, PT ;  /* 0x000000cc1c00720c */ /* 0x080fe40003f46270 */
[CC--:B------:R-:W-:Y:S02]  /*5300*/  ISETP.GE.AND P1, PT, R24.reuse, R205.reuse, PT ;  /* 0x000000cd1800720c */ /* 0x0c0fe40003f26270 */
[----:B------:R-:W-:Y:S02]  /*5310*/  ISETP.GE.AND P5, PT, R24, R204, PT ;  /* 0x000000cc1800720c */ /* 0x000fe40003fa6270 */
[----:B------:R-:W-:Y:S02]  /*5320*/  IADD3 R24, R0, 0x78, RZ ;  /* 0x0000007800187810 */ /* 0x000fe40007ffe0ff */
[----:B------:R-:W-:Y:S02]  /*5330*/  FSEL R174, R22, -INF , !P6 ;  /* 0xff80000016ae7808 */ /* 0x000fe40007000000 */
[----:B------:R-:W-:-:S02]  /*5340*/  ISETP.GE.AND P6, PT, R25, R205, PT ;  /* 0x000000cd1900720c */ /* 0x000fc40003fc6270 */
[----:B------:R-:W-:Y:S02]  /*5350*/  FSEL R184, R21, -INF , !P3 ;  /* 0xff80000015b87808 */ /* 0x000fe40005800000 */
[----:B------:R-:W-:Y:S02]  /*5360*/  FSEL R175, R23, -INF , !P2 ;  /* 0xff80000017af7808 */ /* 0x000fe40005000000 */
[-C--:B------:R-:W-:Y:S02]  /*5370*/  ISETP.GE.AND P3, PT, R25, R204.reuse, PT ;  /* 0x000000cc1900720c */ /* 0x080fe40003f66270 */
[----:B------:R-:W-:Y:S02]  /*5380*/  ISETP.GE.AND P2, PT, R24, R205, PT ;  /* 0x000000cd1800720c */ /* 0x000fe40003f46270 */
[----:B------:R-:W-:Y:S02]  /*5390*/  FSEL R183, R16, -INF , !P1 ;  /* 0xff80000010b77808 */ /* 0x000fe40004800000 */
[----:B------:R-:W-:-:S02]  /*53a0*/  ISETP.GE.AND P1, PT, R24, R204, PT ;  /* 0x000000cc1800720c */ /* 0x000fc40003f26270 */
[C---:B------:R-:W-:Y:S02]  /*53b0*/  IADD3 R16, R0.reuse, 0x80, RZ ;  /* 0x0000008000107810 */ /* 0x040fe40007ffe0ff */
[----:B------:R-:W-:Y:S02]  /*53c0*/  FSEL R179, R17, -INF , !P6 ;  /* 0xff80000011b37808 */ /* 0x000fe40007000000 */
[C---:B------:R-:W-:Y:S02]  /*53d0*/  IADD3 R17, R0.reuse, 0x81, RZ ;  /* 0x0000008100117810 */ /* 0x040fe40007ffe0ff */
[----:B------:R-:W-:Y:S02]  /*53e0*/  IADD3 R20, R0, 0x79, RZ ;  /* 0x0000007900147810 */ /* 0x000fe40007ffe0ff */
[----:B------:R-:W-:Y:S02]  /*53f0*/  FSEL R185, R19, -INF , !P3 ;  /* 0xff80000013b97808 */ /* 0x000fe40005800000 */
[----:B------:R-:W-:-:S02]  /*5400*/  FSEL R181, R12, -INF , !P2 ;  /* 0xff8000000cb57808 */ /* 0x000fc40005000000 */
[CC--:B------:R-:W-:Y:S02]  /*5410*/  ISETP.GE.AND P3, PT, R16.reuse, R205.reuse, PT ;  /* 0x000000cd1000720c */ /* 0x0c0fe40003f66270 */
[----:B------:R-:W-:Y:S02]  /*5420*/  ISETP.GE.AND P2, PT, R16, R204, PT ;  /* 0x000000cc1000720c */ /* 0x000fe40003f46270 */
[----:B------:R-:W-:Y:S02]  /*5430*/  FSEL R188, R14, -INF , !P1 ;  /* 0xff8000000ebc7808 */ /* 0x000fe40004800000 */
[----:B------:R-:W-:Y:S02]  /*5440*/  FSEL R186, R18, -INF , !P5 ;  /* 0xff80000012ba7808 */ /* 0x000fe40006800000 */
[----:B------:R-:W-:Y:S02]  /*5450*/  IADD3 R16, R0, 0x88, RZ ;  /* 0x0000008800107810 */ /* 0x000fe40007ffe0ff */
[----:B------:R-:W-:-:S02]  /*5460*/  ISETP.GE.AND P1, PT, R17, R205, PT ;  /* 0x000000cd1100720c */ /* 0x000fc40003f26270 */
[----:B------:R-:W-:Y:S02]  /*5470*/  IADD3 R12, R0, 0x89, RZ ;  /* 0x00000089000c7810 */ /* 0x000fe40007ffe0ff */
[C---:B------:R-:W-:Y:S02]  /*5480*/  ISETP.GE.AND P5, PT, R20.reuse, R205, PT ;  /* 0x000000cd1400720c */ /* 0x040fe40003fa6270 */
[-C--:B------:R-:W-:Y:S02]  /*5490*/  ISETP.GE.AND P6, PT, R20, R204.reuse, PT ;  /* 0x000000cc1400720c */ /* 0x080fe40003fc6270 */
[----:B------:R-:W-:Y:S02]  /*54a0*/  FSEL R163, R8, -INF , !P3 ;  /* 0xff80000008a37808 */ /* 0x000fe40005800000 */
[----:B------:R-:W-:Y:S02]  /*54b0*/  FSEL R176, R10, -INF , !P2 ;  /* 0xff8000000ab07808 */ /* 0x000fe40005000000 */
[----:B------:R-:W-:-:S02]  /*54c0*/  ISETP.GE.AND P3, PT, R16, R204, PT ;  /* 0x000000cc1000720c */ /* 0x000fc40003f66270 */
[----:B------:R-:W-:Y:S02]  /*54d0*/  ISETP.GE.AND P2, PT, R12, R205, PT ;  /* 0x000000cd0c00720c */ /* 0x000fe40003f46270 */
[----:B------:R-:W-:Y:S02]  /*54e0*/  FSEL R160, R9, -INF , !P1 ;  /* 0xff80000009a07808 */ /* 0x000fe40004800000 */
[----:B------:R-:W-:Y:S02]  /*54f0*/  FSEL R178, R13, -INF , !P5 ;  /* 0xff8000000db27808 */ /* 0x000fe40006800000 */
[----:B------:R-:W-:Y:S02]  /*5500*/  IADD3 R9, R0, 0x91, RZ ;  /* 0x0000009100097810 */ /* 0x000fe40007ffe0ff */
[----:B------:R-:W-:Y:S02]  /*5510*/  ISETP.GE.AND P5, PT, R17, R204, PT ;  /* 0x000000cc1100720c */ /* 0x000fe40003fa6270 */
[----:B------:R-:W-:-:S02]  /*5520*/  FSEL R187, R15, -INF , !P6 ;  /* 0xff8000000fbb7808 */ /* 0x000fc40007000000 */
[----:B------:R-:W-:Y:S02]  /*5530*/  ISETP.GE.AND P6, PT, R16, R205, PT ;  /* 0x000000cd1000720c */ /* 0x000fe40003fc6270 */
[----:B------:R-:W-:Y:S02]  /*5540*/  IADD3 R8, R0, 0x90, RZ ;  /* 0x0000009000087810 */ /* 0x000fe40007ffe0ff */
[----:B------:R-:W-:Y:S02]  /*5550*/  FSEL R170, R98, -INF , !P3 ;  /* 0xff80000062aa7808 */ /* 0x000fe40005800000 */
[----:B------:R-:W-:Y:S02]  /*5560*/  FSEL R157, R97, -INF , !P2 ;  /* 0xff800000619d7808 */ /* 0x000fe40005000000 */
[----:B------:R-:W-:Y:S02]  /*5570*/  FMNMX.FTZ R10, R2, R232, !PT ;  /* 0x000000e8020a7209 */ /* 0x000fe40007810000 */
[----:B------:R-:W-:-:S02]  /*5580*/  ISETP.GE.AND P1, PT, R12, R204, PT ;  /* 0x000000cc0c00720c */ /* 0x000fc40003f26270 */
[CC--:B------:R-:W-:Y:S02]  /*5590*/  ISETP.GE.AND P3, PT, R9.reuse, R205.reuse, PT ;  /* 0x000000cd0900720c */ /* 0x0c0fe40003f66270 */
[----:B------:R-:W-:Y:S02]  /*55a0*/  ISETP.GE.AND P2, PT, R9, R204, PT ;  /* 0x000000cc0900720c */ /* 0x000fe40003f46270 */
[----:B------:R-:W-:Y:S02]  /*55b0*/  FSEL R171, R11, -INF , !P5 ;  /* 0xff8000000bab7808 */ /* 0x000fe40006800000 */
[----:B------:R-:W-:Y:S02]  /*55c0*/  IADD3 R9, R0, 0x98, RZ ;  /* 0x0000009800097810 */ /* 0x000fe40007ffe0ff */
[----:B------:R-:W-:Y:S02]  /*55d0*/  ISETP.GE.AND P5, PT, R8, R205, PT ;  /* 0x000000cd0800720c */ /* 0x000fe40003fa6270 */
[----:B------:R-:W-:-:S02]  /*55e0*/  FSEL R161, R96, -INF , !P6 ;  /* 0xff80000060a17808 */ /* 0x000fc40007000000 */
[----:B------:R-:W-:Y:S02]  /*55f0*/  ISETP.GE.AND P6, PT, R8, R204, PT ;  /* 0x000000cc0800720c */ /* 0x000fe40003fc6270 */
        /* <DEDUP_REMOVED lines=274> */
[----:B------:R-:W-:Y:S02]  /*6720*/  IMAD.SHL.U32 R234, R5, 0x2, RZ ;  /* 0x0000000205ea7824 */ /* 0x000fe400078e00ff */
[----:B------:R-:W-:Y:S01]  /*6730*/  FFMA.FTZ R104, R232, c[0x0][0x23c], -R106 ;  /* 0x00008f00e8687a23 */ /* 0x000fe2000001086a */
[----:B------:R-:W-:Y:S01]  /*6740*/  MUFU.EX2 R105, R105 ;  /* 0x0000006900697308 */ /* 0x000fe20000000800 */
[----:B------:R-:W-:Y:S01]  /*6750*/  IMAD R232, R3, 0x2, R234 ;  /* 0x0000000203e87824 */ /* 0x000fe200078e02ea */
[----:B------:R-:W-:Y:S01]  /*6760*/  LDSM.16.MT88.4 R32, [R234+0xa000] ;  /* 0x00a00000ea20783b */ /* 0x000fe20000004200 */
[----:B-1----:R-:W-:Y:S01]  /*6770*/  FMNMX.FTZ R2, R11, R10, !PT ;  /* 0x0000000a0b027209 */ /* 0x002fe20007810000 */
[----:B------:R-:W-:-:S02]  /*6780*/  FFMA.FTZ R103, R55, c[0x0][0x23c], -R106 ;  /* 0x00008f0037677a23 */ /* 0x000fc4000001086a */
[----:B------:R-:W1:Y:S01]  /*6790*/  LDSM.16.MT88.4 R24, [R232+0xa000] ;  /* 0x00a00000e818783b */ /* 0x000e620000004200 */
[C---:B------:R-:W-:Y:S01]  /*67a0*/  FSETP.NEU.FTZ.AND P1, PT, R2.reuse, -INF , PT ;  /* 0xff8000000200780b */ /* 0x040fe20003f3d000 */
[----:B------:R-:W-:Y:S01]  /*67b0*/  FMUL.FTZ R107, R2, c[0x0][0x23c] ;  /* 0x00008f00026b7a20 */ /* 0x000fe20000410000 */
[----:B------:R-:W2:Y:S01]  /*67c0*/  MUFU.EX2 R104, R104 ;  /* 0x0000006800687308 */ /* 0x000ea20000000800 */
[----:B------:R-:W-:Y:S01]  /*67d0*/  LDSM.16.MT88.4 R44, [R232+0xa800] ;  /* 0x00a80000e82c783b */ /* 0x000fe20000004200 */
[--C-:B------:R-:W-:Y:S02]  /*67e0*/  FFMA.FTZ R113, R53, c[0x0][0x23c], -R106.reuse ;  /* 0x00008f0035717a23 */ /* 0x100fe4000001086a */
[----:B------:R-:W-:Y:S01]  /*67f0*/  FSEL R107, R107, RZ, P1 ;  /* 0x000000ff6b6b7208 */ /* 0x000fe20000800000 */
[--C-:B------:R-:W-:Y:S01]  /*6800*/  FFMA.FTZ R117, R7, c[0x0][0x23c], -R106.reuse ;  /* 0x00008f0007757a23 */ /* 0x100fe2000001086a */
[----:B------:R-:W-:Y:S01]  /*6810*/  ISETP.GE.AND P1, PT, R207, 0x2, PT ;  /* 0x00000002cf00780c */ /* 0x000fe20003f26270 */
[----:B------:R-:W-:Y:S01]  /*6820*/  FFMA.FTZ R116, R6, c[0x0][0x23c], -R106 ;  /* 0x00008f0006747a23 */ /* 0x000fe2000001086a */
[----:B------:R-:W-:Y:S01]  /*6830*/  MUFU.EX2 R103, R103 ;  /* 0x0000006700677308 */ /* 0x000fe20000000800 */
[----:B------:R-:W-:-:S02]  /*6840*/  FFMA.FTZ R110, R231, c[0x0][0x23c], -R107 ;  /* 0x00008f00e76e7a23 */ /* 0x000fc4000001086b */
[----:B------:R-:W-:Y:S02]  /*6850*/  IMAD R231, R4, 0x2, R234 ;  /* 0x0000000204e77824 */ /* 0x000fe400078e02ea */
[--C-:B------:R-:W-:Y:S02]  /*6860*/  FFMA.FTZ R109, R230, c[0x0][0x23c], -R107.reuse ;  /* 0x00008f00e66d7a23 */ /* 0x100fe4000001086b */
[--C-:B------:R-:W-:Y:S01]  /*6870*/  FFMA.FTZ R112, R9, c[0x0][0x23c], -R107.reuse ;  /* 0x00008f0009707a23 */ /* 0x100fe2000001086b */
[----:B------:R-:W3:Y:S01]  /*6880*/  LDSM.16.MT88.4 R16, [R231+0xa000] ;  /* 0x00a00000e710783b */ /* 0x000ee20000004200 */
[----:B------:R-:W-:Y:S01]  /*6890*/  FFMA.FTZ R111, R8, c[0x0][0x23c], -R107 ;  /* 0x00008f00086f7a23 */ /* 0x000fe2000001086b */
[----:B------:R-:W4:Y:S01]  /*68a0*/  MUFU.EX2 R77, R77 ;  /* 0x0000004d004d7308 */ /* 0x000f220000000800 */
[----:B------:R-:W-:Y:S01]  /*68b0*/  IMAD R230, R3, 0x2, R231 ;  /* 0x0000000203e67824 */ /* 0x000fe200078e02e7 */
[----:B--2---:R-:W-:Y:S01]  /*68c0*/  F2FP.PACK_AB R9, R104, R105 ;  /* 0x000000696809723e */ /* 0x004fe200000000ff */
[----:B------:R-:W-:Y:S01]  /*68d0*/  FFMA.FTZ R115, R54, c[0x0][0x23c], -R106 ;  /* 0x00008f0036737a23 */ /* 0x000fe2000001086a */
[----:B------:R-:W-:Y:S01]  /*68e0*/  LDSM.16.MT88.4 R48, [R231+0xa800] ;  /* 0x00a80000e730783b */ /* 0x000fe20000004200 */
[----:B------:R-:W-:-:S02]  /*68f0*/  FFMA.FTZ R121, R252, c[0x0][0x23c], -R107 ;  /* 0x00008f00fc797a23 */ /* 0x000fc4000001086b */
[--C-:B------:R-:W-:Y:S01]  /*6900*/  FFMA.FTZ R120, R251, c[0x0][0x23c], -R107.reuse ;  /* 0x00008f00fb787a23 */ /* 0x100fe2000001086b */
[----:B------:R-:W2:Y:S01]  /*6910*/  LDSM.16.MT88.4 R36, [R230+0xa000] ;  /* 0x00a00000e624783b */ /* 0x000ea20000004200 */
[----:B------:R-:W-:Y:S01]  /*6920*/  MUFU.EX2 R112, R112 ;  /* 0x0000007000707308 */ /* 0x000fe20000000800 */
[--C-:B------:R-:W-:Y:S02]  /*6930*/  FFMA.FTZ R119, R215, c[0x0][0x23c], -R107.reuse ;  /* 0x00008f00d7777a23 */ /* 0x100fe4000001086b */
[----:B------:R-:W-:Y:S01]  /*6940*/  FFMA.FTZ R118, R214, c[0x0][0x23c], -R107 ;  /* 0x00008f00d6767a23 */ /* 0x000fe2000001086b */
[----:B------:R-:W5:Y:S01]  /*6950*/  LDSM.16.MT88.4 R52, [R234+0xa800] ;  /* 0x00a80000ea34783b */ /* 0x000f620000004200 */
[--C-:B------:R-:W-:Y:S01]  /*6960*/  FFMA.FTZ R114, R213, c[0x0][0x23c], -R106.reuse ;  /* 0x00008f00d5727a23 */ /* 0x100fe2000001086a */
[----:B----4-:R-:W-:Y:S02]  /*6970*/  F2FP.PACK_AB R11, R77, R103 ;  /* 0x000000674d0b723e */ /* 0x010fe400000000ff */
[----:B------:R-:W4:Y:S01]  /*6980*/  MUFU.EX2 R111, R111 ;  /* 0x0000006f006f7308 */ /* 0x000f220000000800 */
[----:B------:R-:W2:Y:S01]  /*6990*/  LDSM.16.MT88.4 R40, [R230+0xa800] ;  /* 0x00a80000e628783b */ /* 0x000ea20000004200 */
        /* <DEDUP_REMOVED lines=8> */
[----:B------:R-:W1:Y:S01]  /*6a20*/  MUFU.EX2 R109, R109 ;  /* 0x0000006d006d7308 */ /* 0x000e620000000800 */
[----:B----4-:R-:W-:Y:S01]  /*6a30*/  F2FP.PACK_AB R8, R111, R112 ;  /* 0x000000706f08723e */ /* 0x010fe200000000ff */
        /* <DEDUP_REMOVED lines=8> */
[----:B-1----:R-:W-:Y:S01]  /*6ac0*/  F2FP.PACK_AB R10, R109, R110 ;  /* 0x0000006e6d0a723e */ /* 0x002fe200000000ff */
        /* <DEDUP_REMOVED lines=40> */
[C---:B--2---:R-:W-:Y:S01]  /*6d50*/  HMMA.16816.F32 R12, R8.reuse, R36, RZ ;  /* 0x00000024080c723c */ /* 0x044fe200000018ff */
[--C-:B------:R-:W-:Y:S01]  /*6d60*/  FFMA.FTZ R188, R188, c[0x0][0x23c], -R106.reuse ;  /* 0x00008f00bcbc7a23 */ /* 0x100fe2000001086a */
[----:B------:R-:W-:Y:S01]  /*6d70*/  MUFU.EX2 R114, R114 ;  /* 0x0000007200727308 */ /* 0x000fe20000000800 */
[----:B------:R-:W-:Y:S02]  /*6d80*/  FFMA.FTZ R187, R187, c[0x0][0x23c], -R106 ;  /* 0x00008f00bbbb7a23 */ /* 0x000fe4000001086a */
[--C-:B------:R-:W-:Y:S02]  /*6d90*/  FFMA.FTZ R183, R183, c[0x0][0x23c], -R107.reuse ;  /* 0x00008f00b7b77a23 */ /* 0x100fe4000001086b */
[----:B-1----:R-:W-:Y:S01]  /*6da0*/  F2FP.PACK_AB R37, R117, R113 ;  /* 0x000000717525723e */ /* 0x002fe200000000ff */
[----:B------:R-:W-:Y:S01]  /*6db0*/  HMMA.16816.F32 R8, R8, R38, RZ ;  /* 0x000000260808723c */ /* 0x000fe200000018ff */
[----:B---3--:R-:W-:Y:S01]  /*6dc0*/  F2FP.PACK_AB R36, R120, R121 ;  /* 0x000000797824723e */ /* 0x008fe200000000ff */
[----:B------:R-:W1:Y:S01]  /*6dd0*/  MUFU.EX2 R3, R3 ;  /* 0x0000000300037308 */ /* 0x000e620000000800 */
[----:B------:R-:W-:-:S02]  /*6de0*/  FFMA.FTZ R179, R179, c[0x0][0x23c], -R107 ;  /* 0x00008f00b3b37a23 */ /* 0x000fc4000001086b */
[--C-:B------:R-:W-:Y:S02]  /*6df0*/  FFMA.FTZ R181, R181, c[0x0][0x23c], -R107.reuse ;  /* 0x00008f00b5b57a23 */ /* 0x100fe4000001086b */
[----:B------:R-:W-:Y:S01]  /*6e00*/  F2FP.PACK_AB R39, R115, R116 ;  /* 0x000000747327723e */ /* 0x000fe200000000ff */
[--C-:B------:R-:W-:Y:S01]  /*6e10*/  FFMA.FTZ R178, R178, c[0x0][0x23c], -R107.reuse ;  /* 0x00008f00b2b27a23 */ /* 0x100fe2000001086b */
[----:B----4-:R-:W-:Y:S01]  /*6e20*/  F2FP.PACK_AB R38, R118, R119 ;  /* 0x000000777626723e */ /* 0x010fe200000000ff */
        /* <DEDUP_REMOVED lines=16> */
[----:B-----5:R-:W-:Y:S01]  /*6f30*/  HMMA.16816.F32 R4, R36, R52, R4 ;  /* 0x000000342404723c */ /* 0x020fe20000001804 */
        /* <DEDUP_REMOVED lines=38> */
[----:B----4-:R-:W-:Y:S01]  /*71a0*/  F2FP.PACK_AB R36, R125, R124 ;  /* 0x0000007c7d24723e */ /* 0x010fe200000000ff */
[----:B------:R-:W-:Y:S01]  /*71b0*/  FFMA.FTZ R69, R69, c[0x0][0x23c], -R107 ;  /* 0x00008f0045457a23 */ /* 0x000fe2000001086b */
[----:B------:R-:W-:Y:S01]  /*71c0*/  F2FP.PACK_AB R38, R127, R126 ;  /* 0x0000007e7f26723e */ /* 0x000fe200000000ff */
[----:B------:R-:W-:-:S02]  /*71d0*/  FADD.FTZ R111, R112, R111 ;  /* 0x0000006f706f7221 */ /* 0x000fc40000010000 */
[----:B------:R-:W-:Y:S02]  /*71e0*/  FADD.FTZ R104, R105, R104 ;  /* 0x0000006869687221 */ /* 0x000fe40000010000 */
[----:B------:R-:W-:Y:S01]  /*71f0*/  MUFU.EX2 R132, R132 ;  /* 0x0000008400847308 */ /* 0x000fe20000000800 */
[----:B------:R-:W-:Y:S01]  /*7200*/  FADD.FTZ R111, R110, R111 ;  /* 0x0000006f6e6f7221 */ /* 0x000fe20000010000 */
[C---:B---3--:R-:W-:Y:S01]  /*7210*/  HMMA.16816.F32 R28, R36.reuse, R44, R28 ;  /* 0x0000002c241c723c */ /* 0x048fe2000000181c */
[----:B------:R-:W-:Y:S02]  /*7220*/  FADD.FTZ R104, R103, R104 ;  /* 0x0000006867687221 */ /* 0x000fe40000010000 */
[----:B------:R-:W-:Y:S02]  /*7230*/  FADD.FTZ R109, R109, R111 ;  /* 0x0000006f6d6d7221 */ /* 0x000fe40000010000 */
[----:B------:R-:W-:Y:S01]  /*7240*/  FADD.FTZ R77, R77, R104 ;  /* 0x000000684d4d7221 */ /* 0x000fe20000010000 */
[----:B------:R-:W2:Y:S01]  /*7250*/  MUFU.EX2 R133, R133 ;  /* 0x0000008500857308 */ /* 0x000ea20000000800 */
[----:B------:R-:W-:Y:S01]  /*7260*/  FADD.FTZ R109, R121, R109 ;  /* 0x0000006d796d7221 */ /* 0x000fe20000010000 */
[----:B------:R-:W-:Y:S01]  /*7270*/  HMMA.16816.F32 R24, R36, R46, R24 ;  /* 0x0000002e2418723c */ /* 0x000fe20000001818 */
[----:B------:R-:W3:Y:S01]  /*7280*/  LDSM.16.MT88.4 R44, [R232+0xb800] ;  /* 0x00b80000e82c783b */ /* 0x000ee20000004200 */
[----:B------:R-:W-:-:S02]  /*7290*/  FADD.FTZ R77, R113, R77 ;  /* 0x0000004d714d7221 */ /* 0x000fc40000010000 */
[--C-:B------:R-:W-:Y:S02]  /*72a0*/  FFMA.FTZ R70, R74, c[0x0][0x23c], -R106.reuse ;  /* 0x00008f004a467a23 */ /* 0x100fe4000001086a */
[----:B------:R-:W-:Y:S01]  /*72b0*/  MUFU.EX2 R134, R134 ;  /* 0x0000008600867308 */ /* 0x000fe20000000800 */
[--C-:B------:R-:W-:Y:S01]  /*72c0*/  FFMA.FTZ R74, R80, c[0x0][0x23c], -R106.reuse ;  /* 0x00008f00504a7a23 */ /* 0x100fe2000001086a */
[C---:B-----5:R-:W-:Y:S01]  /*72d0*/  HMMA.16816.F32 R4, R36.reuse, R52, R4 ;  /* 0x000000342404723c */ /* 0x060fe20000001804 */
[----:B------:R-:W-:Y:S02]  /*72e0*/  FADD.FTZ R120, R120, R109 ;  /* 0x0000006d78787221 */ /* 0x000fe40000010000 */
[--C-:B------:R-:W-:Y:S02]  /*72f0*/  FFMA.FTZ R72, R72, c[0x0][0x23c], -R106.reuse ;  /* 0x00008f0048487a23 */ /* 0x100fe4000001086a */
[----:B------:R-:W-:Y:S01]  /*7300*/  FFMA.FTZ R80, R82, c[0x0][0x23c], -R106 ;  /* 0x00008f0052507a23 */ /* 0x000fe2000001086a */
[----:B------:R-:W4:Y:S01]  /*7310*/  MUFU.EX2 R135, R135 ;  /* 0x0000008700877308 */ /* 0x000f220000000800 */
[--C-:B------:R-:W-:Y:S01]  /*7320*/  FFMA.FTZ R71, R71, c[0x0][0x23c], -R107.reuse ;  /* 0x00008f0047477a23 */ /* 0x100fe2000001086b */
[----:B------:R-:W-:Y:S01]  /*7330*/  HMMA.16816.F32 R32, R36, R54, R32 ;  /* 0x000000362420723c */ /* 0x000fe20000001820 */
[----:B------:R-:W5:Y:S01]  /*7340*/  LDSM.16.MT88.4 R52, [R234+0xb800] ;  /* 0x00b80000ea34783b */ /* 0x000f620000004200 */
[----:B------:R-:W-:-:S02]  /*7350*/  FFMA.FTZ R73, R73, c[0x0][0x23c], -R107 ;  /* 0x00008f0049497a23 */ /* 0x000fc4000001086b */
[--C-:B------:R-:W-:Y:S02]  /*7360*/  FFMA.FTZ R75, R75, c[0x0][0x23c], -R107.reuse ;  /* 0x00008f004b4b7a23 */ /* 0x100fe4000001086b */
[----:B------:R-:W-:Y:S01]  /*7370*/  MUFU.EX2 R137, R137 ;  /* 0x0000008900897308 */ /* 0x000fe20000000800 */
[----:B------:R-:W-:Y:S01]  /*7380*/  FFMA.FTZ R81, R81, c[0x0][0x23c], -R107 ;  /* 0x00008f0051517a23 */ /* 0x000fe2000001086b */
[C---:B------:R-:W-:Y:S01]  /*7390*/  HMMA.16816.F32 R20, R36.reuse, R48, R20 ;  /* 0x000000302414723c */ /* 0x040fe20000001814 */
[----:B------:R-:W-:Y:S02]  /*73a0*/  FADD.FTZ R117, R117, R77 ;  /* 0x0000004d75757221 */ /* 0x000fe40000010000 */
[----:B------:R-:W-:Y:S02]  /*73b0*/  FADD.FTZ R120, R119, R120 ;  /* 0x0000007877787221 */ /* 0x000fe40000010000 */
[----:B------:R-:W-:Y:S01]  /*73c0*/  FADD.FTZ R117, R116, R117 ;  /* 0x0000007574757221 */ /* 0x000fe20000010000 */
[----:B------:R-:W1:Y:S01]  /*73d0*/  MUFU.EX2 R136, R136 ;  /* 0x0000008800887308 */ /* 0x000e620000000800 */
        /* <DEDUP_REMOVED lines=21> */
[----:B------:R-:W-:Y:S01]  /*7530*/  FFMA.FTZ R82, R86, c[0x0][0x23c], -R106 ;  /* 0x00008f0056527a23 */ /* 0x000fe2000001086a */
        /* <DEDUP_REMOVED lines=12> */
[--C-:B------:R-:W-:Y:S01]  /*7600*/  FFMA.FTZ R86, R88, c[0x0][0x23c], -R106.reuse ;  /* 0x00008f0058567a23 */ /* 0x100fe2000001086a */
[----:B------:R-:W-:Y:S01]  /*7610*/  HMMA.16816.F32 R24, R36, R46, R24 ;  /* 0x0000002e2418723c */ /* 0x000fe20000001818 */
[----:B------:R-:W2:Y:S01]  /*7620*/  LDSM.16.MT88.4 R44, [R232+0xc000] ;  /* 0x00c00000e82c783b */ /* 0x000ea20000004200 */
[----:B------:R-:W3:Y:S01]  /*7630*/  MUFU.EX2 R148, R148 ;  /* 0x0000009400947308 */ /* 0x000ee20000000800 */
[----:B------:R-:W-:-:S02]  /*7640*/  FFMA.FTZ R84, R84, c[0x0][0x23c], -R106 ;  /* 0x00008f0054547a23 */ /* 0x000fc4000001086a */
[--C-:B------:R-:W-:Y:S02]  /*7650*/  FFMA.FTZ R88, R90, c[0x0][0x23c], -R106.reuse ;  /* 0x00008f005a587a23 */ /* 0x100fe4000001086a */
[--C-:B------:R-:W-:Y:S01]  /*7660*/  FFMA.FTZ R77, R94, c[0x0][0x23c], -R106.reuse ;  /* 0x00008f005e4d7a23 */ /* 0x100fe2000001086a */
[----:B-----5:R-:W-:Y:S01]  /*7670*/  HMMA.16816.F32 R4, R36, R52, R4 ;  /* 0x000000342404723c */ /* 0x020fe20000001804 */
[----:B------:R-:W-:Y:S01]  /*7680*/  FFMA.FTZ R90, R99, c[0x0][0x23c], -R107 ;  /* 0x00008f00635a7a23 */ /* 0x000fe2000001086b */
[----:B------:R-:W-:Y:S01]  /*7690*/  MUFU.EX2 R151, R151 ;  /* 0x0000009700977308 */ /* 0x000fe20000000800 */
[--C-:B------:R-:W-:Y:S02]  /*76a0*/  FFMA.FTZ R92, R92, c[0x0][0x23c], -R106.reuse ;  /* 0x00008f005c5c7a23 */ /* 0x100fe4000001086a */
[----:B------:R-:W-:-:S03]  /*76b0*/  FFMA.FTZ R78, R78, c[0x0][0x23c], -R106 ;  /* 0x00008f004e4e7a23 */ /* 0x000fc6000001086a */
[C---:B------:R-:W-:Y:S01]  /*76c0*/  HMMA.16816.F32 R32, R36.reuse, R54, R32 ;  /* 0x000000362420723c */ /* 0x040fe20000001820 */
[----:B------:R-:W4:Y:S01]  /*76d0*/  LDSM.16.MT88.4 R52, [R234+0xc000] ;  /* 0x00c00000ea34783b */ /* 0x000f220000004200 */
[----:B------:R-:W5:Y:S06]  /*76e0*/  MUFU.EX2 R150, R150 ;  /* 0x0000009600967308 */ /* 0x000f6c0000000800 */
[C---:B------:R-:W-:Y:S02]  /*76f0*/  HMMA.16816.F32 R20, R36.reuse, R48, R20 ;  /* 0x000000302414723c */ /* 0x040fe40000001814 */
        /* <DEDUP_REMOVED lines=9> */
[----:B------:R-:W-:Y:S01]  /*7790*/  F2FP.PACK_AB R37, R136, R137 ;  /* 0x000000898825723e */ /* 0x000fe200000000ff */
[----:B------:R-:W-:Y:S01]  /*77a0*/  FADD.FTZ R137, R137, R128 ;  /* 0x0000008089897221 */ /* 0x000fe20000010000 */
[----:B------:R-:W-:Y:S01]  /*77b0*/  F2FP.PACK_AB R39, R139, R138 ;  /* 0x0000008a8b27723e */ /* 0x000fe200000000ff */
[----:B------:R-:W-:Y:S01]  /*77c0*/  MUFU.EX2 R162, R162 ;  /* 0x000000a200a27308 */ /* 0x000fe20000000800 */
[----:B-1----:R-:W-:Y:S01]  /*77d0*/  F2FP.PACK_AB R36, R146, R145 ;  /* 0x000000919224723e */ /* 0x002fe200000000ff */
[----:B------:R-:W-:Y:S01]  /*77e0*/  FADD.FTZ R145, R145, R134 ;  /* 0x0000008691917221 */ /* 0x000fe20000010000 */
[----:B---3--:R-:W-:Y:S01]  /*77f0*/  F2FP.PACK_AB R38, R148, R147 ;  /* 0x000000939426723e */ /* 0x008fe200000000ff */
[----:B------:R-:W-:Y:S01]  /*7800*/  FADD.FTZ R137, R136, R137 ;  /* 0x0000008988897221 */ /* 0x000fe20000010000 */
[----:B------:R-:W-:Y:S01]  /*7810*/  LDSM.16.MT88.4 R132, [R232+0x11800] ;  /* 0x01180000e884783b */ /* 0x000fe20000004200 */
[----:B------:R-:W-:-:S02]  /*7820*/  FADD.FTZ R145, R146, R145 ;  /* 0x0000009192917221 */ /* 0x000fc40000010000 */
        /* <DEDUP_REMOVED lines=28> */
[----:B------:R-:W-:Y:S01]  /*79f0*/  LDSM.16.MT88.4 R136, [R231+0x11800] ;  /* 0x01180000e788783b */ /* 0x000fe20000004200 */
        /* <DEDUP_REMOVED lines=10> */
[----:B------:R-:W-:Y:S02]  /*7aa0*/  FADD.FTZ R154, R156, R154 ;  /* 0x0000009a9c9a7221 */ /* 0x000fe40000010000 */
        /* <DEDUP_REMOVED lines=34> */
[----:B------:R-:W2:Y:S02]  /*7cd0*/  MUFU.EX2 R169, R169 ;  /* 0x000000a900a97308 */ /* 0x000ea40000000800 */
        /* <DEDUP_REMOVED lines=12> */
[----:B------:R-:W1:Y:S02]  /*7da0*/  MUFU.EX2 R155, R155 ;  /* 0x0000009b009b7308 */ /* 0x000e640000000800 */
[C---:B---3--:R-:W-:Y:S06]  /*7db0*/  HMMA.16816.F32 R12, R36.reuse, R40, R12 ;  /* 0x00000028240c723c */ /* 0x048fec000000180c */
[----:B------:R-:W3:Y:S02]  /*7dc0*/  MUFU.EX2 R153, R153 ;  /* 0x0000009900997308 */ /* 0x000ee40000000800 */
[----:B------:R-:W-:Y:S01]  /*7dd0*/  HMMA.16816.F32 R8, R36, R42, R8 ;  /* 0x0000002a2408723c */ /* 0x000fe20000001808 */
[----:B------:R-:W3:Y:S05]  /*7de0*/  LDSM.16.MT88.4 R40, [R230+0xd800] ;  /* 0x00d80000e628783b */ /* 0x000eea0000004200 */
[----:B------:R-:W-:Y:S01]  /*7df0*/  MUFU.EX2 R152, R152 ;  /* 0x0000009800987308 */ /* 0x000fe20000000800 */
[----:B------:R-:W-:Y:S01]  /*7e00*/  F2FP.PACK_AB R37, R185, R186 ;  /* 0x000000bab925723e */ /* 0x000fe200000000ff */
[----:B------:R-:W-:Y:S01]  /*7e10*/  FADD.FTZ R186, R186, R174 ;  /* 0x000000aebaba7221 */ /* 0x000fe20000010000 */
[----:B----4-:R-:W-:-:S02]  /*7e20*/  F2FP.PACK_AB R39, R187, R188 ;  /* 0x000000bcbb27723e */ /* 0x010fc400000000ff */
[----:B------:R-:W-:Y:S01]  /*7e30*/  F2FP.PACK_AB R36, R179, R183 ;  /* 0x000000b7b324723e */ /* 0x000fe200000000ff */
[----:B------:R-:W-:Y:S01]  /*7e40*/  FADD.FTZ R183, R183, R182 ;  /* 0x000000b6b7b77221 */ /* 0x000fe20000010000 */
[----:B-----5:R-:W-:Y:S01]  /*7e50*/  F2FP.PACK_AB R38, R178, R181 ;  /* 0x000000b5b226723e */ /* 0x020fe200000000ff */
[----:B------:R-:W-:Y:S01]  /*7e60*/  MUFU.EX2 R149, R149 ;  /* 0x0000009500957308 */ /* 0x000fe20000000800 */
[----:B------:R-:W-:Y:S02]  /*7e70*/  FADD.FTZ R186, R185, R186 ;  /* 0x000000bab9ba7221 */ /* 0x000fe40000010000 */
[----:B------:R-:W-:Y:S02]  /*7e80*/  FADD.FTZ R183, R179, R183 ;  /* 0x000000b7b3b77221 */ /* 0x000fe40000010000 */
[----:B------:R-:W-:Y:S01]  /*7e90*/  FADD.FTZ R188, R188, R186 ;  /* 0x000000babcbc7221 */ /* 0x000fe20000010000 */
[----:B--2---:R-:W-:Y:S01]  /*7ea0*/  HMMA.16816.F32 R28, R36, R44, R28 ;  /* 0x0000002c241c723c */ /* 0x004fe2000000181c */
[----:B------:R-:W-:Y:S01]  /*7eb0*/  FADD.FTZ R181, R181, R183 ;  /* 0x000000b7b5b57221 */ /* 0x000fe20000010000 */
[----:B------:R-:W2:Y:S01]  /*7ec0*/  MUFU.EX2 R144, R144 ;  /* 0x0000009000907308 */ /* 0x000ea20000000800 */
[----:B------:R-:W-:-:S02]  /*7ed0*/  FADD.FTZ R187, R187, R188 ;  /* 0x000000bcbbbb7221 */ /* 0x000fc40000010000 */
[----:B------:R-:W-:Y:S02]  /*7ee0*/  FADD.FTZ R181, R178, R181 ;  /* 0x000000b5b2b57221 */ /* 0x000fe40000010000 */
[----:B------:R-:W-:Y:S01]  /*7ef0*/  FADD.FTZ R187, R176, R187 ;  /* 0x000000bbb0bb7221 */ /* 0x000fe20000010000 */
[C---:B------:R-:W-:Y:S01]  /*7f00*/  HMMA.16816.F32 R24, R36.reuse, R46, R24 ;  /* 0x0000002e2418723c */ /* 0x040fe20000001818 */
[----:B------:R-:W4:Y:S01]  /*7f10*/  LDSM.16.MT88.4 R44, [R232+0xe000] ;  /* 0x00e00000e82c783b */ /* 0x000f220000004200 */
        /* <DEDUP_REMOVED lines=10> */
[----:B------:R-:W-:Y:S06]  /*7fc0*/  MUFU.EX2 R66, R66 ;  /* 0x0000004200427308 */ /* 0x000fec0000000800 */
[C---:B---3--:R-:W-:Y:S02]  /*7fd0*/  HMMA.16816.F32 R12, R36.reuse, R40, R12 ;  /* 0x00000028240c723c */ /* 0x048fe4000000180c */
[----:B------:R-:W-:Y:S06]  /*7fe0*/  MUFU.EX2 R63, R63 ;  /* 0x0000003f003f7308 */ /* 0x000fec0000000800 */
[----:B------:R-:W-:Y:S01]  /*7ff0*/  HMMA.16816.F32 R8, R36, R42, R8 ;  /* 0x0000002a2408723c */ /* 0x000fe20000001808 */
[----:B------:R-:W3:Y:S01]  /*8000*/  LDSM.16.MT88.4 R40, [R230+0xe000] ;  /* 0x00e00000e628783b */ /* 0x000ee20000004200 */
[----:B------:R-:W-:Y:S05]  /*8010*/  MUFU.EX2 R60, R60 ;  /* 0x0000003c003c7308 */ /* 0x000fea0000000800 */
[C---:B------:R-:W-:Y:S01]  /*8020*/  F2FP.PACK_AB R37, R171.reuse, R176 ;  /* 0x000000b0ab25723e */ /* 0x040fe200000000ff */
        /* <DEDUP_REMOVED lines=8> */
[----:B------:R-:W1:Y:S01]  /*80b0*/  MUFU.EX2 R57, R57 ;  /* 0x0000003900397308 */ /* 0x000e620000000800 */
[----:B------:R-:W-:Y:S01]  /*80c0*/  FADD.FTZ R169, R169, R171 ;  /* 0x000000aba9a97221 */ /* 0x000fe20000010000 */
[C---:B----4-:R-:W-:Y:S01]  /*80d0*/  HMMA.16816.F32 R28, R36.reuse, R44, R28 ;  /* 0x0000002c241c723c */ /* 0x050fe2000000181c */
[----:B------:R-:W-:Y:S02]  /*80e0*/  FADD.FTZ R161, R161, R163 ;  /* 0x000000a3a1a17221 */ /* 0x000fe40000010000 */
[----:B------:R-:W-:Y:S02]  /*80f0*/  FADD.FTZ R169, R155, R169 ;  /* 0x000000a99ba97221 */ /* 0x000fe40000010000 */
[----:B------:R-:W-:Y:S01]  /*8100*/  FADD.FTZ R161, R157, R161 ;  /* 0x000000a19da17221 */ /* 0x000fe20000010000 */
[----:B------:R-:W-:Y:S01]  /*8110*/  MUFU.EX2 R58, R58 ;  /* 0x0000003a003a7308 */ /* 0x000fe20000000800 */
[----:B------:R-:W-:Y:S01]  /*8120*/  FADD.FTZ R169, R153, R169 ;  /* 0x000000a999a97221 */ /* 0x000fe20000010000 */
[----:B------:R-:W-:Y:S01]  /*8130*/  HMMA.16816.F32 R24, R36, R46, R24 ;  /* 0x0000002e2418723c */ /* 0x000fe20000001818 */
[----:B------:R-:W4:Y:S01]  /*8140*/  LDSM.16.MT88.4 R44, [R232+0xe800] ;  /* 0x00e80000e82c783b */ /* 0x000f220000004200 */
[----:B--2---:R-:W-:-:S03]  /*8150*/  FADD.FTZ R161, R144, R161 ;  /* 0x000000a190a17221 */ /* 0x004fc60000010000 */
[----:B------:R-:W-:Y:S01]  /*8160*/  LDSM.16.MT88.4 R156, [R234+0x11800] ;  /* 0x01180000ea9c783b */ /* 0x000fe20000004200 */
[----:B------:R-:W2:Y:S02]  /*8170*/  MUFU.EX2 R59, R59 ;  /* 0x0000003b003b7308 */ /* 0x000ea40000000800 */
[C---:B-1----:R-:W-:Y:S06]  /*8180*/  HMMA.16816.F32 R4, R36.reuse, R52, R4 ;  /* 0x000000342404723c */ /* 0x042fec0000001804 */
[----:B------:R-:W-:Y:S02]  /*8190*/  MUFU.EX2 R189, R189 ;  /* 0x000000bd00bd7308 */ /* 0x000fe40000000800 */
[C---:B------:R-:W-:Y:S01]  /*81a0*/  HMMA.16816.F32 R32, R36.reuse, R54, R32 ;  /* 0x000000362420723c */ /* 0x040fe20000001820 */
[----:B------:R-:W1:Y:S05]  /*81b0*/  LDSM.16.MT88.4 R52, [R234+0xe800] ;  /* 0x00e80000ea34783b */ /* 0x000e6a0000004200 */
[----:B------:R-:W1:Y:S02]  /*81c0*/  MUFU.EX2 R62, R62 ;  /* 0x0000003e003e7308 */ /* 0x000e640000000800 */
[C---:B------:R-:W-:Y:S06]  /*81d0*/  HMMA.16816.F32 R20, R36.reuse, R48, R20 ;  /* 0x000000302414723c */ /* 0x040fec0000001814 */
[----:B------:R-:W-:Y:S01]  /*81e0*/  MUFU.EX2 R65, R65 ;  /* 0x0000004100417308 */ /* 0x000fe20000000800 */
[----:B------:R-:W-:Y:S01]  /*81f0*/  F2FP.PACK_AB R49, R153, R155 ;  /* 0x0000009b9931723e */ /* 0x000fe200000000ff */
[----:B------:R-:W-:Y:S01]  /*8200*/  HMMA.16816.F32 R16, R36, R50, R16 ;  /* 0x000000322410723c */ /* 0x000fe20000001810 */
[C---:B-----5:R-:W-:Y:S01]  /*8210*/  F2FP.PACK_AB R48, R142.reuse, R144 ;  /* 0x000000908e30723e */ /* 0x060fe200000000ff */
[----:B------:R-:W-:-:S04]  /*8220*/  FADD.FTZ R142, R142, R161 ;  /* 0x000000a18e8e7221 */ /* 0x000fc80000010000 */
[----:B------:R-:W5:Y:S01]  /*8230*/  MUFU.EX2 R68, R68 ;  /* 0x0000004400447308 */ /* 0x000f620000000800 */
[----:B------:R-:W-:Y:S01]  /*8240*/  F2FP.PACK_AB R51, R149, R152 ;  /* 0x000000989533723e */ /* 0x000fe200000000ff */
[C---:B---3--:R-:W-:Y:S01]  /*8250*/  HMMA.16816.F32 R12, R36.reuse, R40, R12 ;  /* 0x00000028240c723c */ /* 0x048fe2000000180c */
[----:B------:R-:W-:Y:S01]  /*8260*/  F2FP.PACK_AB R50, R141, R143 ;  /* 0x0000008f8d32723e */ /* 0x000fe200000000ff */
[----:B------:R-:W-:Y:S02]  /*8270*/  FADD.FTZ R142, R143, R142 ;  /* 0x0000008e8f8e7221 */ /* 0x000fe40000010000 */
[----:B------:R-:W-:Y:S02]  /*8280*/  FADD.FTZ R152, R152, R169 ;  /* 0x000000a998987221 */ /* 0x000fe40000010000 */
[----:B------:R-:W-:Y:S01]  /*8290*/  MUFU.EX2 R61, R61 ;  /* 0x0000003d003d7308 */ /* 0x000fe20000000800 */
[----:B------:R-:W-:Y:S01]  /*82a0*/  FADD.FTZ R141, R141, R142 ;  /* 0x0000008e8d8d7221 */ /* 0x000fe20000010000 */
[----:B------:R-:W-:Y:S01]  /*82b0*/  HMMA.16816.F32 R8, R36, R42, R8 ;  /* 0x0000002a2408723c */ /* 0x000fe20000001808 */
[----:B------:R-:W3:Y:S01]  /*82c0*/  LDSM.16.MT88.4 R40, [R231+0xe800] ;  /* 0x00e80000e728783b */ /* 0x000ee20000004200 */
[----:B------:R-:W-:-:S02]  /*82d0*/  FADD.FTZ R152, R149, R152 ;  /* 0x0000009895987221 */ /* 0x000fc40000010000 */
[----:B------:R-:W-:Y:S01]  /*82e0*/  FADD.FTZ R141, R56, R141 ;  /* 0x0000008d388d7221 */ /* 0x000fe20000010000 */
[----:B------:R-:W2:Y:S01]  /*82f0*/  LDSM.16.MT88.4 R36, [R230+0xe800] ;  /* 0x00e80000e624783b */ /* 0x000ea20000004200 */
[----:B------:R-:W1:Y:S02]  /*8300*/  MUFU.EX2 R64, R64 ;  /* 0x0000004000407308 */ /* 0x000e640000000800 */
[C---:B----4-:R-:W-:Y:S06]  /*8310*/  HMMA.16816.F32 R28, R48.reuse, R44, R28 ;  /* 0x0000002c301c723c */ /* 0x050fec000000181c */
[----:B------:R-:W-:Y:S02]  /*8320*/  MUFU.EX2 R67, R67 ;  /* 0x0000004300437308 */ /* 0x000fe40000000800 */
[C---:B------:R-:W-:Y:S01]  /*8330*/  HMMA.16816.F32 R24, R48.reuse, R46, R24 ;  /* 0x0000002e3018723c */ /* 0x040fe20000001818 */
[----:B------:R-:W4:Y:S05]  /*8340*/  LDSM.16.MT88.4 R44, [R232+0xf000] ;  /* 0x00f00000e82c783b */ /* 0x000f2a0000004200 */
[----:B------:R-:W2:Y:S02]  /*8350*/  MUFU.EX2 R69, R69 ;  /* 0x0000004500457308 */ /* 0x000ea40000000800 */
[C---:B-1----:R-:W-:Y:S06]  /*8360*/  HMMA.16816.F32 R4, R48.reuse, R52, R4 ;  /* 0x000000343004723c */ /* 0x042fec0000001804 */
[----:B------:R-:W-:Y:S02]  /*8370*/  MUFU.EX2 R72, R72 ;  /* 0x0000004800487308 */ /* 0x000fe40000000800 */
[C---:B------:R-:W-:Y:S01]  /*8380*/  HMMA.16816.F32 R32, R48.reuse, R54, R32 ;  /* 0x000000363020723c */ /* 0x040fe20000001820 */
[----:B------:R-:W1:Y:S05]  /*8390*/  LDSM.16.MT88.4 R52, [R234+0xf000] ;  /* 0x00f00000ea34783b */ /* 0x000e6a0000004200 */
[----:B------:R-:W1:Y:S02]  /*83a0*/  MUFU.EX2 R70, R70 ;  /* 0x0000004600467308 */ /* 0x000e640000000800 */
[C---:B---3--:R-:W-:Y:S06]  /*83b0*/  HMMA.16816.F32 R20, R48.reuse, R40, R20 ;  /* 0x000000283014723c */ /* 0x048fec0000001814 */
[----:B------:R-:W-:Y:S01]  /*83c0*/  MUFU.EX2 R74, R74 ;  /* 0x0000004a004a7308 */ /* 0x000fe20000000800 */
[----:B------:R-:W-:Y:S01]  /*83d0*/  F2FP.PACK_AB R41, R66, R140 ;  /* 0x0000008c4229723e */ /* 0x000fe200000000ff */
[----:B------:R-:W-:Y:S01]  /*83e0*/  HMMA.16816.F32 R16, R48, R42, R16 ;  /* 0x0000002a3010723c */ /* 0x000fe20000001810 */
[----:B------:R-:W-:Y:S01]  /*83f0*/  F2FP.PACK_AB R40, R57, R56 ;  /* 0x000000383928723e */ /* 0x000fe200000000ff */
[----:B------:R-:W-:-:S02]  /*8400*/  FADD.FTZ R140, R140, R152 ;  /* 0x000000988c8c7221 */ /* 0x000fc40000010000 */
[----:B------:R-:W-:Y:S02]  /*8410*/  FADD.FTZ R57, R57, R141 ;  /* 0x0000008d39397221 */ /* 0x000fe40000010000 */
[----:B------:R-:W3:Y:S01]  /*8420*/  MUFU.EX2 R80, R80 ;  /* 0x0000005000507308 */ /* 0x000ee20000000800 */
[----:B------:R-:W-:Y:S01]  /*8430*/  FADD.FTZ R140, R66, R140 ;  /* 0x0000008c428c7221 */ /* 0x000fe20000010000 */
[----:B------:R-:W-:Y:S01]  /*8440*/  F2FP.PACK_AB R43, R60, R63 ;  /* 0x0000003f3c2b723e */ /* 0x000fe200000000ff */
[----:B--2---:R-:W-:Y:S01]  /*8450*/  HMMA.16816.F32 R12, R48, R36, R12 ;  /* 0x00000024300c723c */ /* 0x004fe2000000180c */
[----:B------:R-:W-:Y:S01]  /*8460*/  F2FP.PACK_AB R42, R59, R58 ;  /* 0x0000003a3b2a723e */ /* 0x000fe200000000ff */
[----:B------:R-:W-:Y:S02]  /*8470*/  FADD.FTZ R57, R58, R57 ;  /* 0x000000393a397221 */ /* 0x000fe40000010000 */
[----:B------:R-:W-:Y:S01]  /*8480*/  FADD.FTZ R63, R63, R140 ;  /* 0x0000008c3f3f7221 */ /* 0x000fe20000010000 */
[----:B------:R-:W-:Y:S01]  /*8490*/  MUFU.EX2 R71, R71 ;  /* 0x0000004700477308 */ /* 0x000fe20000000800 */
[----:B------:R-:W-:-:S02]  /*84a0*/  FADD.FTZ R57, R59, R57 ;  /* 0x000000393b397221 */ /* 0x000fc40000010000 */
[----:B------:R-:W-:Y:S01]  /*84b0*/  HMMA.16816.F32 R8, R48, R38, R8 ;  /* 0x000000263008723c */ /* 0x000fe20000001808 */
[----:B------:R-:W2:Y:S01]  /*84c0*/  LDSM.16.MT88.4 R36, [R231+0xf000] ;  /* 0x00f00000e724783b */ /* 0x000ea20000004200 */
[----:B------:R-:W-:-:S03]  /*84d0*/  FADD.FTZ R63, R60, R63 ;  /* 0x0000003f3c3f7221 */ /* 0x000fc60000010000 */
[----:B------:R-:W3:Y:S01]  /*84e0*/  LDSM.16.MT88.4 R48, [R230+0xf000] ;  /* 0x00f00000e630783b */ /* 0x000ee20000004200 */
        /* <DEDUP_REMOVED lines=11> */
[C---:B--2---:R-:W-:Y:S06]  /*85a0*/  HMMA.16816.F32 R20, R40.reuse, R36, R20 ;  /* 0x000000242814723c */ /* 0x044fec0000001814 */
[----:B------:R-:W-:Y:S02]  /*85b0*/  MUFU.EX2 R86, R86 ;  /* 0x0000005600567308 */ /* 0x000fe40000000800 */
[C---:B------:R-:W-:Y:S01]  /*85c0*/  HMMA.16816.F32 R16, R40.reuse, R38, R16 ;  /* 0x000000262810723c */ /* 0x040fe20000001810 */
[----:B------:R-:W2:Y:S05]  /*85d0*/  LDSM.16.MT88.4 R36, [R231+0xf800] ;  /* 0x00f80000e724783b */ /* 0x000eaa0000004200 */
[----:B------:R-:W-:Y:S02]  /*85e0*/  MUFU.EX2 R88, R88 ;  /* 0x0000005800587308 */ /* 0x000fe40000000800 */
[C---:B---3--:R-:W-:Y:S06]  /*85f0*/  HMMA.16816.F32 R12, R40.reuse, R48, R12 ;  /* 0x00000030280c723c */ /* 0x048fec000000180c */
[----:B------:R3:W-:Y:S02]  /*8600*/  MUFU.EX2 R3, R92 ;  /* 0x0000005c00037308 */ /* 0x0007e40000000800 */
[----:B------:R-:W-:Y:S01]  /*8610*/  HMMA.16816.F32 R8, R40, R50, R8 ;  /* 0x000000322808723c */ /* 0x000fe20000001808 */
[----:B------:R-:W2:Y:S05]  /*8620*/  LDSM.16.MT88.4 R48, [R230+0xf800] ;  /* 0x00f80000e630783b */ /* 0x000eaa0000004200 */
[----:B------:R-:W-:Y:S01]  /*8630*/  MUFU.EX2 R77, R77 ;  /* 0x0000004d004d7308 */ /* 0x000fe20000000800 */
[----:B------:R-:W-:Y:S01]  /*8640*/  F2FP.PACK_AB R41, R62, R189 ;  /* 0x000000bd3e29723e */ /* 0x000fe200000000ff */
[----:B------:R-:W-:Y:S01]  /*8650*/  FADD.FTZ R189, R189, R63 ;  /* 0x0000003fbdbd7221 */ /* 0x000fe20000010000 */
[----:B-----5:R-:W-:-:S02]  /*8660*/  F2FP.PACK_AB R43, R68, R65 ;  /* 0x00000041442b723e */ /* 0x020fc400000000ff */
[----:B------:R-:W-:Y:S01]  /*8670*/  F2FP.PACK_AB R40, R64, R61 ;  /* 0x0000003d4028723e */ /* 0x000fe200000000ff */
[----:B------:R-:W-:Y:S01]  /*8680*/  FADD.FTZ R61, R61, R57 ;  /* 0x000000393d3d7221 */ /* 0x000fe20000010000 */
[----:B------:R-:W-:Y:S01]  /*8690*/  F2FP.PACK_AB R42, R69, R67 ;  /* 0x00000043452a723e */ /* 0x000fe200000000ff */
[----:B------:R-:W-:Y:S01]  /*86a0*/  MUFU.EX2 R90, R90 ;  /* 0x0000005a005a7308 */ /* 0x000fe20000000800 */
[----:B------:R-:W-:Y:S02]  /*86b0*/  FADD.FTZ R189, R62, R189 ;  /* 0x000000bd3ebd7221 */ /* 0x000fe40000010000 */
[----:B------:R-:W-:Y:S02]  /*86c0*/  FADD.FTZ R61, R64, R61 ;  /* 0x0000003d403d7221 */ /* 0x000fe40000010000 */
[----:B---3--:R-:W-:Y:S01]  /*86d0*/  FFMA.FTZ R92, R97, c[0x0][0x23c], -R106 ;  /* 0x00008f00615c7a23 */ /* 0x008fe2000001086a */
[----:B----4-:R-:W-:Y:S01]  /*86e0*/  HMMA.16816.F32 R28, R40, R44, R28 ;  /* 0x0000002c281c723c */ /* 0x010fe2000000181c */
[----:B------:R-:W-:Y:S01]  /*86f0*/  FADD.FTZ R67, R67, R61 ;  /* 0x0000003d43437221 */ /* 0x000fe20000010000 */
[----:B------:R-:W-:Y:S01]  /*8700*/  MUFU.EX2 R78, R78 ;  /* 0x0000004e004e7308 */ /* 0x000fe20000000800 */
[----:B------:R-:W-:-:S02]  /*8710*/  FADD.FTZ R65, R65, R189 ;  /* 0x000000bd41417221 */ /* 0x000fc40000010000 */
[----:B------:R-:W-:Y:S02]  /*8720*/  FADD.FTZ R67, R69, R67 ;  /* 0x0000004345437221 */ /* 0x000fe40000010000 */
[----:B------:R-:W-:Y:S01]  /*8730*/  FADD.FTZ R65, R68, R65 ;  /* 0x0000004144417221 */ /* 0x000fe20000010000 */
[C---:B------:R-:W-:Y:S01]  /*8740*/  HMMA.16816.F32 R24, R40.reuse, R46, R24 ;  /* 0x0000002e2818723c */ /* 0x040fe20000001818 */
[----:B------:R-:W3:Y:S01]  /*8750*/  LDSM.16.MT88.4 R44, [R234+0x10000] ;  /* 0x01000000ea2c783b */ /* 0x000ee20000004200 */
[----:B------:R-:W-:Y:S06]  /*8760*/  MUFU.EX2 R92, R92 ;  /* 0x0000005c005c7308 */ /* 0x000fec0000000800 */
[C---:B-1----:R-:W-:Y:S08]  /*8770*/  HMMA.16816.F32 R4, R40.reuse, R52, R4 ;  /* 0x000000342804723c */ /* 0x042ff00000001804 */
[C---:B------:R-:W-:Y:S01]  /*8780*/  HMMA.16816.F32 R32, R40.reuse, R54, R32 ;  /* 0x000000362820723c */ /* 0x040fe20000001820 */
[----:B------:R-:W1:Y:S07]  /*8790*/  LDSM.16.MT88.4 R52, [R232+0x10000] ;  /* 0x01000000e834783b */ /* 0x000e6e0000004200 */
[C---:B--2---:R-:W-:Y:S08]  /*87a0*/  HMMA.16816.F32 R20, R40.reuse, R36, R20 ;  /* 0x000000242814723c */ /* 0x044ff00000001814 */
[C---:B------:R-:W-:Y:S01]  /*87b0*/  HMMA.16816.F32 R16, R40.reuse, R38, R16 ;  /* 0x000000262810723c */ /* 0x040fe20000001810 */
[----:B------:R-:W2:Y:S07]  /*87c0*/  LDSM.16.MT88.4 R36, [R231+0x10000] ;  /* 0x01000000e724783b */ /* 0x000eae0000004200 */
[C---:B------:R-:W-:Y:S08]  /*87d0*/  HMMA.16816.F32 R12, R40.reuse, R48, R12 ;  /* 0x00000030280c723c */ /* 0x040ff0000000180c */
[----:B------:R-:W-:Y:S01]  /*87e0*/  HMMA.16816.F32 R8, R40, R50, R8 ;  /* 0x000000322808723c */ /* 0x000fe20000001808 */
[----:B------:R-:W-:Y:S06]  /*87f0*/  LDSM.16.MT88.4 R48, [R234+0x10800] ;  /* 0x01080000ea30783b */ /* 0x000fec0000004200 */
[----:B------:R-:W-:Y:S01]  /*8800*/  F2FP.PACK_AB R41, R70, R72 ;  /* 0x000000484629723e */ /* 0x000fe200000000ff */
[----:B------:R-:W-:Y:S01]  /*8810*/  FADD.FTZ R72, R72, R65 ;  /* 0x0000004148487221 */ /* 0x000fe20000010000 */
[----:B------:R-:W-:-:S02]  /*8820*/  F2FP.PACK_AB R43, R80, R74 ;  /* 0x0000004a502b723e */ /* 0x000fc400000000ff */
[----:B------:R-:W-:Y:S01]  /*8830*/  F2FP.PACK_AB R40, R73, R71 ;  /* 0x000000474928723e */ /* 0x000fe200000000ff */
[----:B------:R-:W-:Y:S01]  /*8840*/  FADD.FTZ R71, R71, R67 ;  /* 0x0000004347477221 */ /* 0x000fe20000010000 */
[----:B------:R-:W-:Y:S01]  /*8850*/  F2FP.PACK_AB R42, R81, R75 ;  /* 0x0000004b512a723e */ /* 0x000fe200000000ff */
[----:B------:R-:W-:Y:S02]  /*8860*/  FADD.FTZ R72, R70, R72 ;  /* 0x0000004846487221 */ /* 0x000fe40000010000 */
[----:B------:R-:W-:Y:S02]  /*8870*/  FADD.FTZ R71, R73, R71 ;  /* 0x0000004749477221 */ /* 0x000fe40000010000 */
[----:B------:R-:W-:Y:S02]  /*8880*/  FADD.FTZ R74, R74, R72 ;  /* 0x000000484a4a7221 */ /* 0x000fe40000010000 */
[----:B---3--:R-:W-:Y:S01]  /*8890*/  HMMA.16816.F32 R4, R40, R44, R4 ;  /* 0x0000002c2804723c */ /* 0x008fe20000001804 */
[----:B------:R-:W-:-:S02]  /*88a0*/  FADD.FTZ R75, R75, R71 ;  /* 0x000000474b4b7221 */ /* 0x000fc40000010000 */
[----:B------:R-:W-:Y:S02]  /*88b0*/  FADD.FTZ R74, R80, R74 ;  /* 0x0000004a504a7221 */ /* 0x000fe40000010000 */
[----:B------:R-:W-:-:S03]  /*88c0*/  FADD.FTZ R75, R81, R75 ;  /* 0x0000004b514b7221 */ /* 0x000fc60000010000 */
[C---:B------:R-:W-:Y:S01]  /*88d0*/  HMMA.16816.F32 R32, R40.reuse, R46, R32 ;  /* 0x0000002e2820723c */ /* 0x040fe20000001820 */
[----:B------:R-:W3:Y:S07]  /*88e0*/  LDSM.16.MT88.4 R44, [R230+0x10000] ;  /* 0x01000000e62c783b */ /* 0x000eee0000004200 */
[C---:B-1----:R-:W-:Y:S07]  /*88f0*/  HMMA.16816.F32 R28, R40.reuse, R52, R28 ;  /* 0x00000034281c723c */ /* 0x042fee000000181c */
[--C-:B------:R-:W-:Y:S01]  /*8900*/  FFMA.FTZ R52, R83, c[0x0][0x23c], -R107.reuse ;  /* 0x00008f0053347a23 */ /* 0x100fe2000001086b */
[----:B------:R-:W-:Y:S01]  /*8910*/  HMMA.16816.F32 R24, R40, R54, R24 ;  /* 0x000000362818723c */ /* 0x000fe20000001818 */
[----:B------:R-:W-:-:S02]  /*8920*/  FFMA.FTZ R53, R85, c[0x0][0x23c], -R107 ;  /* 0x00008f0055357a23 */ /* 0x000fc4000001086b */
[--C-:B------:R-:W-:Y:S02]  /*8930*/  FFMA.FTZ R83, R95, c[0x0][0x23c], -R106.reuse ;  /* 0x00008f005f537a23 */ /* 0x100fe4000001086a */
[----:B------:R-:W-:Y:S01]  /*8940*/  MUFU.EX2 R52, R52 ;  /* 0x0000003400347308 */ /* 0x000fe20000000800 */
[----:B------:R-:W-:Y:S02]  /*8950*/  FFMA.FTZ R85, R96, c[0x0][0x23c], -R106 ;  /* 0x00008f0060557a23 */ /* 0x000fe4000001086a */
[--C-:B------:R-:W-:Y:S01]  /*8960*/  FFMA.FTZ R54, R87, c[0x0][0x23c], -R107.reuse ;  /* 0x00008f0057367a23 */ /* 0x100fe2000001086b */
[----:B--2---:R-:W-:Y:S01]  /*8970*/  HMMA.16816.F32 R20, R40, R36, R20 ;  /* 0x000000242814723c */ /* 0x004fe20000001814 */
[--C-:B------:R-:W-:Y:S02]  /*8980*/  FFMA.FTZ R55, R89, c[0x0][0x23c], -R107.reuse ;  /* 0x00008f0059377a23 */ /* 0x100fe4000001086b */
[--C-:B------:R-:W-:Y:S01]  /*8990*/  FFMA.FTZ R87, R91, c[0x0][0x23c], -R107.reuse ;  /* 0x00008f005b577a23 */ /* 0x100fe2000001086b */
[----:B------:R-:W1:Y:S01]  /*89a0*/  MUFU.EX2 R53, R53 ;  /* 0x0000003500357308 */ /* 0x000e620000000800 */
[----:B------:R-:W-:-:S02]  /*89b0*/  FFMA.FTZ R89, R93, c[0x0][0x23c], -R107 ;  /* 0x00008f005d597a23 */ /* 0x000fc4000001086b */
[----:B------:R-:W-:Y:S01]  /*89c0*/  FFMA.FTZ R91, R102, c[0x0][0x23c], -R107 ;  /* 0x00008f00665b7a23 */ /* 0x000fe2000001086b */
[C---:B------:R-:W-:Y:S01]  /*89d0*/  HMMA.16816.F32 R16, R40.reuse, R38, R16 ;  /* 0x000000262810723c */ /* 0x040fe20000001810 */
[----:B------:R-:W2:Y:S01]  /*89e0*/  LDSM.16.MT88.4 R36, [R232+0x10800] ;  /* 0x01080000e824783b */ /* 0x000ea20000004200 */
[----:B------:R-:W-:Y:S02]  /*89f0*/  FFMA.FTZ R93, R98, c[0x0][0x23c], -R106 ;  /* 0x00008f00625d7a23 */ /* 0x000fe4000001086a */
[----:B------:R-:W-:Y:S04]  /*8a00*/  MUFU.EX2 R54, R54 ;  /* 0x0000003600367308 */ /* 0x000fe80000000800 */
[C---:B---3--:R-:W-:Y:S04]  /*8a10*/  HMMA.16816.F32 R12, R40.reuse, R44, R12 ;  /* 0x0000002c280c723c */ /* 0x048fe8000000180c */
[----:B------:R-:W3:Y:S03]  /*8a20*/  MUFU.EX2 R55, R55 ;  /* 0x0000003700377308 */ /* 0x000ee60000000800 */
[----:B------:R-:W-:Y:S01]  /*8a30*/  F2FP.PACK_AB R45, R82, R84 ;  /* 0x00000054522d723e */ /* 0x000fe200000000ff */
[----:B------:R-:W-:Y:S01]  /*8a40*/  HMMA.16816.F32 R8, R40, R46, R8 ;  /* 0x0000002e2808723c */ /* 0x000fe20000001808 */
[----:B-1----:R-:W-:Y:S01]  /*8a50*/  F2FP.PACK_AB R44, R53, R52 ;  /* 0x00000034352c723e */ /* 0x002fe200000000ff */
[----:B------:R-:W1:Y:S01]  /*8a60*/  LDSM.16.MT88.4 R40, [R231+0x10800] ;  /* 0x01080000e728783b */ /* 0x000e620000004200 */
[----:B------:R-:W-:Y:S01]  /*8a70*/  FADD.FTZ R52, R52, R75 ;  /* 0x0000004b34347221 */ /* 0x000fe20000010000 */
[----:B------:R-:W-:Y:S01]  /*8a80*/  MUFU.EX2 R83, R83 ;  /* 0x0000005300537308 */ /* 0x000fe20000000800 */
[----:B------:R-:W-:-:S02]  /*8a90*/  FADD.FTZ R84, R84, R74 ;  /* 0x0000004a54547221 */ /* 0x000fc40000010000 */
[----:B------:R-:W-:Y:S01]  /*8aa0*/  F2FP.PACK_AB R47, R88, R86 ;  /* 0x00000056582f723e */ /* 0x000fe200000000ff */
[----:B------:R-:W-:Y:S02]  /*8ab0*/  FADD.FTZ R52, R53, R52 ;  /* 0x0000003435347221 */ /* 0x000fe40000010000 */
[----:B------:R-:W-:Y:S01]  /*8ac0*/  FADD.FTZ R84, R82, R84 ;  /* 0x0000005452547221 */ /* 0x000fe20000010000 */
[C---:B---3--:R-:W-:Y:S01]  /*8ad0*/  F2FP.PACK_AB R46, R55.reuse, R54 ;  /* 0x00000036372e723e */ /* 0x048fe200000000ff */
[----:B------:R-:W-:Y:S01]  /*8ae0*/  MUFU.EX2 R85, R85 ;  /* 0x0000005500557308 */ /* 0x000fe20000000800 */
[----:B------:R-:W-:Y:S02]  /*8af0*/  FADD.FTZ R54, R54, R52 ;  /* 0x0000003436367221 */ /* 0x000fe40000010000 */
[----:B------:R-:W-:Y:S02]  /*8b00*/  FADD.FTZ R86, R86, R84 ;  /* 0x0000005456567221 */ /* 0x000fe40000010000 */
[----:B------:R-:W-:Y:S01]  /*8b10*/  FADD.FTZ R54, R55, R54 ;  /* 0x0000003637367221 */ /* 0x000fe20000010000 */
[C---:B------:R-:W-:Y:S01]  /*8b20*/  HMMA.16816.F32 R4, R44.reuse, R48, R4 ;  /* 0x000000302c04723c */ /* 0x040fe20000001804 */
[----:B------:R-:W-:Y:S01]  /*8b30*/  FADD.FTZ R86, R88, R86 ;  /* 0x0000005658567221 */ /* 0x000fe20000010000 */
[----:B------:R-:W-:Y:S06]  /*8b40*/  MUFU.EX2 R87, R87 ;  /* 0x0000005700577308 */ /* 0x000fec0000000800 */
[C---:B------:R-:W-:Y:S01]  /*8b50*/  HMMA.16816.F32 R32, R44.reuse, R50, R32 ;  /* 0x000000322c20723c */ /* 0x040fe20000001820 */
[----:B------:R-:W3:Y:S01]  /*8b60*/  LDSM.16.MT88.4 R48, [R230+0x10800] ;  /* 0x01080000e630783b */ /* 0x000ee20000004200 */
[----:B------:R-:W-:Y:S06]  /*8b70*/  MUFU.EX2 R89, R89 ;  /* 0x0000005900597308 */ /* 0x000fec0000000800 */
[C---:B--2---:R-:W-:Y:S02]  /*8b80*/  HMMA.16816.F32 R28, R44.reuse, R36, R28 ;  /* 0x000000242c1c723c */ /* 0x044fe4000000181c */
[----:B------:R-:W-:Y:S06]  /*8b90*/  MUFU.EX2 R91, R91 ;  /* 0x0000005b005b7308 */ /* 0x000fec0000000800 */
[C---:B------:R-:W-:Y:S01]  /*8ba0*/  HMMA.16816.F32 R24, R44.reuse, R38, R24 ;  /* 0x000000262c18723c */ /* 0x040fe20000001818 */
[----:B------:R-:W2:Y:S01]  /*8bb0*/  LDSM.16.MT88.4 R36, [R234+0x11000] ;  /* 0x01100000ea24783b */ /* 0x000ea20000004200 */
[----:B------:R-:W4:Y:S06]  /*8bc0*/  MUFU.EX2 R93, R93 ;  /* 0x0000005d005d7308 */ /* 0x000f2c0000000800 */
[C---:B-1----:R-:W-:Y:S08]  /*8bd0*/  HMMA.16816.F32 R20, R44.reuse, R40, R20 ;  /* 0x000000282c14723c */ /* 0x042ff00000001814 */
[----:B------:R-:W-:Y:S01]  /*8be0*/  HMMA.16816.F32 R16, R44, R42, R16 ;  /* 0x0000002a2c10723c */ /* 0x000fe20000001810 */
[----:B------:R-:W1:Y:S01]  /*8bf0*/  LDSM.16.MT88.4 R40, [R232+0x11000] ;  /* 0x01100000e828783b */ /* 0x000e620000004200 */
[----:B----4-:R-:W-:-:S06]  /*8c00*/  F2FP.PACK_AB R145, R93, R92 ;  /* 0x0000005c5d91723e */ /* 0x010fcc00000000ff */
[C---:B---3--:R-:W-:Y:S07]  /*8c10*/  HMMA.16816.F32 R12, R44.reuse, R48, R12 ;  /* 0x000000302c0c723c */ /* 0x048fee000000180c */
[----:B------:R-:W-:Y:S01]  /*8c20*/  F2FP.PACK_AB R49, R77, R3 ;  /* 0x000000034d31723e */ /* 0x000fe200000000ff */
[----:B------:R-:W-:Y:S01]  /*8c30*/  HMMA.16816.F32 R8, R44, R50, R8 ;  /* 0x000000322c08723c */ /* 0x000fe20000001808 */
[----:B------:R-:W3:Y:S01]  /*8c40*/  LDSM.16.MT88.4 R44, [R231+0x11000] ;  /* 0x01100000e72c783b */ /* 0x000ee20000004200 */
[----:B------:R-:W-:Y:S01]  /*8c50*/  F2FP.PACK_AB R48, R89, R87 ;  /* 0x000000575930723e */ /* 0x000fe200000000ff */
        /* <DEDUP_REMOVED lines=9> */
[----:B------:R-:W-:-:S02]  /*8cf0*/  FADD.FTZ R90, R91, R90 ;  /* 0x0000005a5b5a7221 */ /* 0x000fc40000010000 */
[----:B------:R-:W-:-:S04]  /*8d00*/  FADD.FTZ R83, R85, R83 ;  /* 0x0000005355537221 */ /* 0x000fc80000010000 */
[----:B------:R-:W-:Y:S01]  /*8d10*/  FADD.FTZ R83, R92, R83 ;  /* 0x000000535c537221 */ /* 0x000fe20000010000 */
[----:B-1----:R-:W-:Y:S03]  /*8d20*/  HMMA.16816.F32 R28, R48, R40, R28 ;  /* 0x00000028301c723c */ /* 0x002fe6000000181c */
[----:B------:R-:W-:-:S04]  /*8d30*/  FADD.FTZ R83, R93, R83 ;  /* 0x000000535d537221 */ /* 0x000fc80000010000 */
[----:B------:R-:W-:Y:S01]  /*8d40*/  FFMA.FTZ R40, R79, c[0x0][0x23c], -R106 ;  /* 0x00008f004f287a23 */ /* 0x000fe2000001086a */
[C---:B------:R-:W-:Y:S01]  /*8d50*/  HMMA.16816.F32 R24, R48.reuse, R42, R24 ;  /* 0x0000002a3018723c */ /* 0x040fe20000001818 */
[----:B------:R-:W-:Y:S02]  /*8d60*/  FFMA.FTZ R41, R100, c[0x0][0x23c], -R107 ;  /* 0x00008f0064297a23 */ /* 0x000fe4000001086b */
[----:B------:R-:W-:Y:S02]  /*8d70*/  FADD.FTZ R83, R78, R83 ;  /* 0x000000534e537221 */ /* 0x000fe40000010000 */
[----:B------:R-:W1:Y:S02]  /*8d80*/  MUFU.EX2 R40, R40 ;  /* 0x0000002800287308 */ /* 0x000e640000000800 */
[--C-:B------:R-:W-:Y:S01]  /*8d90*/  FFMA.FTZ R42, R101, c[0x0][0x23c], -R107.reuse ;  /* 0x00008f00652a7a23 */ /* 0x100fe2000001086b */
[C---:B------:R-:W-:Y:S01]  /*8da0*/  HMMA.16816.F32 R32, R48.reuse, R38, R32 ;  /* 0x000000263020723c */ /* 0x040fe20000001820 */
[--C-:B------:R-:W-:Y:S01]  /*8db0*/  FFMA.FTZ R43, R76, c[0x0][0x23c], -R107.reuse ;  /* 0x00008f004c2b7a23 */ /* 0x100fe2000001086b */
[----:B------:R-:W2:Y:S03]  /*8dc0*/  LDSM.16.MT88.4 R36, [R230+0x11000] ;  /* 0x01100000e624783b */ /* 0x000ea60000004200 */
[----:B------:R-:W4:Y:S03]  /*8dd0*/  MUFU.EX2 R41, R41 ;  /* 0x0000002900297308 */ /* 0x000f260000000800 */
[C---:B---3--:R-:W-:Y:S05]  /*8de0*/  HMMA.16816.F32 R20, R48.reuse, R44, R20 ;  /* 0x0000002c3014723c */ /* 0x048fea0000001814 */
[----:B------:R-:W3:Y:S01]  /*8df0*/  MUFU.EX2 R42, R42 ;  /* 0x0000002a002a7308 */ /* 0x000ee20000000800 */
[----:B-1----:R-:W-:Y:S01]  /*8e00*/  F2FP.PACK_AB R147, R40, R78 ;  /* 0x0000004e2893723e */ /* 0x002fe200000000ff */
[----:B------:R-:W-:Y:S01]  /*8e10*/  FFMA.FTZ R44, R108, c[0x0][0x23c], -R107 ;  /* 0x00008f006c2c7a23 */ /* 0x000fe2000001086b */
[----:B------:R-:W-:Y:S05]  /*8e20*/  HMMA.16816.F32 R16, R48, R46, R16 ;  /* 0x0000002e3010723c */ /* 0x000fea0000001810 */
[----:B------:R-:W1:Y:S01]  /*8e30*/  MUFU.EX2 R43, R43 ;  /* 0x0000002b002b7308 */ /* 0x000e620000000800 */
[----:B----4-:R-:W-:-:S07]  /*8e40*/  FADD.FTZ R90, R41, R90 ;  /* 0x0000005a295a7221 */ /* 0x010fce0000010000 */
[----:B------:R-:W4:Y:S01]  /*8e50*/  MUFU.EX2 R44, R44 ;  /* 0x0000002c002c7308 */ /* 0x000f220000000800 */
[C---:B---3--:R-:W-:Y:S01]  /*8e60*/  F2FP.PACK_AB R144, R42.reuse, R41 ;  /* 0x000000292a90723e */ /* 0x048fe200000000ff */
[----:B------:R-:W-:-:S04]  /*8e70*/  FADD.FTZ R90, R42, R90 ;  /* 0x0000005a2a5a7221 */ /* 0x000fc80000010000 */
[----:B-1----:R-:W-:Y:S01]  /*8e80*/  FADD.FTZ R90, R43, R90 ;  /* 0x0000005a2b5a7221 */ /* 0x002fe20000010000 */
[----:B--2---:R-:W-:Y:S01]  /*8e90*/  HMMA.16816.F32 R12, R48, R36, R12 ;  /* 0x00000024300c723c */ /* 0x004fe2000000180c */
[C---:B----4-:R-:W-:Y:S02]  /*8ea0*/  F2FP.PACK_AB R146, R44.reuse, R43 ;  /* 0x0000002b2c92723e */ /* 0x050fe400000000ff */
[----:B------:R-:W-:-:S05]  /*8eb0*/  FADD.FTZ R3, R44, R90 ;  /* 0x0000005a2c037221 */ /* 0x000fca0000010000 */
[----:B------:R-:W-:Y:S01]  /*8ec0*/  HMMA.16816.F32 R8, R48, R38, R8 ;  /* 0x000000263008723c */ /* 0x000fe20000001808 */
[----:B------:R-:W-:Y:S07]  /*8ed0*/  STL [R1+0x4], R3 ;  /* 0x0000040301007387 */ /* 0x000fee0000100800 */
[C---:B------:R-:W-:Y:S01]  /*8ee0*/  HMMA.16816.F32 R160, R144.reuse, R156, R4 ;  /* 0x0000009c90a0723c */ /* 0x040fe20000001804 */
[----:B------:R-:W1:Y:S07]  /*8ef0*/  LDSM.16.MT88.4 R4, [R230+0x11800] ;  /* 0x01180000e604783b */ /* 0x000e6e0000004200 */
[C---:B------:R-:W-:Y:S08]  /*8f00*/  HMMA.16816.F32 R152, R144.reuse, R132, R28 ;  /* 0x000000849098723c */ /* 0x040ff0000000181c */
[C---:B------:R-:W-:Y:S08]  /*8f10*/  HMMA.16816.F32 R148, R144.reuse, R136, R20 ;  /* 0x000000889094723c */ /* 0x040ff00000001814 */
[C---:B------:R-:W-:Y:S08]  /*8f20*/  HMMA.16816.F32 R156, R144.reuse, R158, R32 ;  /* 0x0000009e909c723c */ /* 0x040ff00000001820 */
[C---:B------:R-:W-:Y:S08]  /*8f30*/  HMMA.16816.F32 R132, R144.reuse, R134, R24 ;  /* 0x000000869084723c */ /* 0x040ff00000001818 */
[C---:B------:R-:W-:Y:S08]  /*8f40*/  HMMA.16816.F32 R136, R144.reuse, R138, R16 ;  /* 0x0000008a9088723c */ /* 0x040ff00000001810 */
[C---:B-1----:R-:W-:Y:S07]  /*8f50*/  HMMA.16816.F32 R140, R144.reuse, R4, R12 ;  /* 0x00000004908c723c */ /* 0x042fee000000180c */
[----:B------:R-:W-:Y:S01]  /*8f60*/  FADD.FTZ R4, R40, R83 ;  /* 0x0000005328047221 */ /* 0x000fe20000010000 */
[----:B------:R-:W-:Y:S04]  /*8f70*/  HMMA.16816.F32 R144, R144, R6, R8 ;  /* 0x000000069090723c */ /* 0x000fe80000001808 */
[----:B------:R1:W-:Y:S01]  /*8f80*/  STL [R1], R4 ;  /* 0x0000000401007387 */ /* 0x0003e20000100800 */
[----:B------:R-:W-:Y:S05]  /*8f90*/  @!P1 BRA `(.L_x_2237) ;  /* 0x000065e000009947 */ /* 0x000fea0003800000 */
[----:B------:R-:W-:-:S04]  /*8fa0*/  DEPBAR.LE SB0, 0x0 ;  /* 0x000080000000791a */ /* 0x000fc80000000000 */
[----:B------:R-:W-:Y:S01]  /*8fb0*/  IADD3 R245, R207, -0x2, RZ ;  /* 0xfffffffecff57810 */ /* 0x000fe20007ffe0ff */
[----:B------:R-:W-:Y:S06]  /*8fc0*/  BAR.SYNC.DEFER_BLOCKING 0x0 ;  /* 0x0000000000007b1d */ /* 0x000fec0000010000 */
[----:B------:R-:W-:Y:S05]  /*8fd0*/  @!P0 BRA `(.L_x_2238) ;  /* 0x000003a000008947 */ /* 0x000fea0003800000 */
[----:B------:R-:W2:Y:S01]  /*8fe0*/  I2F.RP R12, R192 ;  /* 0x000000c0000c7306 */ /* 0x000ea20000209400 */
[----:B------:R-:W-:-:S05]  /*8ff0*/  IMAD.SHL.U32 R3, R245, 0x100, RZ ;  /* 0x00000100f5037824 */ /* 0x000fca00078e00ff */
[C---:B------:R-:W-:Y:S02]  /*9000*/  IADD3 R10, R3.reuse, 0x100, RZ ;  /* 0x00000100030a7810 */ /* 0x040fe40007ffe0ff */
[----:B------:R-:W-:Y:S02]  /*9010*/  IABS R5, R3 ;  /* 0x0000000300057213 */ /* 0x000fe40000000000 */
[----:B------:R-:W-:Y:S02]  /*9020*/  IABS R7, R10 ;  /* 0x0000000a00077213 */ /* 0x000fe40000000000 */
[----:B------:R-:W-:Y:S02]  /*9030*/  LOP3.LUT R10, R10, c[0x0][0x2d0], RZ, 0x3c, !PT ;  /* 0x0000b4000a0a7a12 */ /* 0x000fe400078e3cff */
[----:B------:R-:W-:Y:S01]  /*9040*/  LOP3.LUT R3, R3, c[0x0][0x2d0], RZ, 0x3c, !PT ;  /* 0x0000b40003037a12 */ /* 0x000fe200078e3cff */
[----:B--2---:R-:W2:Y:S01]  /*9050*/  MUFU.RCP R12, R12 ;  /* 0x0000000c000c7308 */ /* 0x004ea20000001000 */
[----:B------:R-:W-:-:S02]  /*9060*/  ISETP.GE.AND P3, PT, R10, RZ, PT ;  /* 0x000000ff0a00720c */ /* 0x000fc40003f66270 */
[----:B------:R-:W-:Y:S02]  /*9070*/  ISETP.GE.AND P1, PT, R3, RZ, PT ;  /* 0x000000ff0300720c */ /* 0x000fe40003f26270 */
[----:B--2---:R-:W-:-:S04]  /*9080*/  IADD3 R12, R12, 0xffffffe, RZ ;  /* 0x0ffffffe0c0c7810 */ /* 0x004fc80007ffe0ff */
[----:B------:R-:W2:Y:S02]  /*9090*/  F2I.FTZ.U32.TRUNC.NTZ R13, R12 ;  /* 0x0000000c000d7305 */ /* 0x000ea4000021f000 */
[----:B--2---:R-:W-:Y:S02]  /*90a0*/  IMAD.MOV R8, RZ, RZ, -R13 ;  /* 0x000000ffff087224 */ /* 0x004fe400078e0a0d */
[----:B------:R-:W-:Y:S02]  /*90b0*/  IMAD.MOV.U32 R12, RZ, RZ, RZ ;  /* 0x000000ffff0c7224 */ /* 0x000fe400078e00ff */
[----:B------:R-:W-:-:S04]  /*90c0*/  IMAD R8, R8, R192, RZ ;  /* 0x000000c008087224 */ /* 0x000fc800078e02ff */
[----:B------:R-:W-:-:S06]  /*90d0*/  IMAD.HI.U32 R8, R13, R8, R12 ;  /* 0x000000080d087227 */ /* 0x000fcc00078e000c */
[----:B------:R-:W-:-:S04]  /*90e0*/  IMAD.HI.U32 R9, R8, R7, RZ ;  /* 0x0000000708097227 */ /* 0x000fc800078e00ff */
[----:B------:R-:W-:Y:S01]  /*90f0*/  IMAD.HI.U32 R8, R8, R5, RZ ;  /* 0x0000000508087227 */ /* 0x000fe200078e00ff */
[----:B------:R-:W-:-:S03]  /*9100*/  IADD3 R6, -R9, RZ, RZ ;  /* 0x000000ff09067210 */ /* 0x000fc60007ffe1ff */
[----:B-1----:R-:W-:Y:S02]  /*9110*/  IMAD.MOV R4, RZ, RZ, -R8 ;  /* 0x000000ffff047224 */ /* 0x002fe400078e0a08 */
        /* <DEDUP_REMOVED lines=10> */
[----:B------:R-:W-:Y:S02]  /*91c0*/  @!P2 IADD3 R8, R8, 0x1, RZ ;  /* 0x000000010808a810 */ /* 0x000fe40007ffe0ff */
[----:B------:R-:W-:-:S07]  /*91d0*/  ISETP.NE.AND P2, PT, RZ, c[0x0][0x2d0], PT ;  /* 0x0000b400ff007a0c */ /* 0x000fce0003f45270 */
        /* <DEDUP_REMOVED lines=26> */
.L_x_2238:
[----:B------:R-:W-:-:S05]  /*9380*/  IMAD.MOV.U32 R6, RZ, RZ, c[0x0][0x1a0] ;  /* 0x00006800ff067624 */ /* 0x000fca00078e00ff */
[----:B------:R-:W-:-:S04]  /*9390*/  LEA R6, -R6, RZ, 0x8 ;  /* 0x000000ff06067211 */ /* 0x000fc800078e41ff */
[----:B-1----:R-:W-:Y:S02]  /*93a0*/  SHF.R.S32.HI R4, RZ, 0x1f, R6 ;  /* 0x0000001fff047819 */ /* 0x002fe40000011406 */
.L_x_2239:
[----:B------:R-:W-:Y:S01]  /*93b0*/  ULDC.64 UR4, c[0x0][0x1a0] ;  /* 0x0000680000047ab9 */ /* 0x000fe20000000a00 */
[C---:B------:R-:W-:Y:S01]  /*93c0*/  LEA R243, P1, R6.reuse, R243, 0x1 ;  /* 0x000000f306f37211 */ /* 0x040fe200078208ff */
[----:B------:R-:W-:Y:S01]  /*93d0*/  USHF.L.U32 UR7, UR4, 0x5, URZ ;  /* 0x0000000504077899 */ /* 0x000fe2000800063f */
[----:B------:R-:W-:Y:S01]  /*93e0*/  IMAD.SHL.U32 R208, R245, 0x100, RZ ;  /* 0x00000100f5d07824 */ /* 0x000fe200078e00ff */
[----:B------:R-:W-:Y:S01]  /*93f0*/  UMOV UR6, 0x5 ;  /* 0x0000000500067882 */ /* 0x000fe20000000000 */
[----:B------:R-:W-:Y:S01]  /*9400*/  LEA.HI.X R242, R6, R242, R4, 0x1, P1 ;  /* 0x000000f206f27211 */ /* 0x000fe200008f0c04 */
[----:B------:R-:W-:Y:S01]  /*9410*/  USHF.L.U64.HI UR5, UR4, UR6, UR5 ;  /* 0x0000000604057299 */ /* 0x000fe20008010205 */
[----:B------:R-:W-:Y:S01]  /*9420*/  IMAD.MOV.U32 R6, RZ, RZ, R243 ;  /* 0x000000ffff067224 */ /* 0x000fe200078e00f3 */
[----:B------:R-:W-:Y:S02]  /*9430*/  IADD3 R4, P1, R243, UR7, RZ ;  /* 0x00000007f3047c10 */ /* 0x000fe4000ff3e0ff */
[----:B------:R-:W-:Y:S01]  /*9440*/  IMAD.MOV.U32 R7, RZ, RZ, R242 ;  /* 0x000000ffff077224 */ /* 0x000fe200078e00f2 */
[----:B------:R-:W-:-:S02]  /*9450*/  LOP3.LUT R3, R208, 0x10, R206, 0xfe, !PT ;  /* 0x00000010d0037812 */ /* 0x000fc400078efece */
[----:B------:R-:W-:Y:S02]  /*9460*/  IADD3.X R5, R242, UR5, RZ, P1, !PT ;  /* 0x00000005f2057c10 */ /* 0x000fe40008ffe4ff */
[----:B------:R-:W-:Y:S01]  /*9470*/  IADD3 R18, P1, R4, UR7, RZ ;  /* 0x0000000704127c10 */ /* 0x000fe2000ff3e0ff */
[----:B------:R-:W-:Y:S01]  /*9480*/  @!PT LDS RZ, [RZ] ;  /* 0x00000000fffff984 */ /* 0x000fe20000000800 */
[----:B------:R-:W-:Y:S01]  /*9490*/  @!PT LDS RZ, [RZ] ;  /* 0x00000000fffff984 */ /* 0x000fe20000000800 */
[----:B------:R-:W-:Y:S01]  /*94a0*/  @!PT LDS RZ, [RZ] ;  /* 0x00000000fffff984 */ /* 0x000fe20000000800 */
[----:B------:R1:W-:Y:S01]  /*94b0*/  LDGSTS.E.BYPASS.LTC128B.128 [R246+0xa000], [R6.64] ;  /* 0x0a00000006f67fae */ /* 0x0003e2000b901d4c */
[----:B------:R-:W-:Y:S02]  /*94c0*/  ISETP.GE.AND P4, PT, R3, R205, PT ;  /* 0x000000cd0300720c */ /* 0x000fe40003f86270 */
[----:B------:R-:W-:Y:S01]  /*94d0*/  IADD3.X R19, R5, UR5, RZ, P1, !PT ;  /* 0x0000000505137c10 */ /* 0x000fe20008ffe4ff */
[----:B------:R2:W-:Y:S01]  /*94e0*/  LDGSTS.E.BYPASS.LTC128B.128 [R246+0xa800], [R4.64] ;  /* 0x0a80000004f67fae */ /* 0x0005e2000b901d4c */
[----:B------:R-:W-:Y:S02]  /*94f0*/  IADD3 R16, P1, R18, UR7, RZ ;  /* 0x0000000712107c10 */ /* 0x000fe4000ff3e0ff */
[----:B------:R-:W-:Y:S01]  /*9500*/  ISETP.GE.AND P5, PT, R3, R204, PT ;  /* 0x000000cc0300720c */ /* 0x000fe20003fa6270 */
[----:B------:R3:W-:Y:S01]  /*9510*/  LDGSTS.E.BYPASS.LTC128B.128 [R246+0xb000], [R18.64] ;  /* 0x0b00000012f67fae */ /* 0x0007e2000b901d4c */
[----:B------:R-:W-:-:S02]  /*9520*/  IADD3.X R17, R19, UR5, RZ, P1, !PT ;  /* 0x0000000513117c10 */ /* 0x000fc40008ffe4ff */
[----:B------:R-:W-:Y:S02]  /*9530*/  IADD3 R14, P1, R16, UR7, RZ ;  /* 0x00000007100e7c10 */ /* 0x000fe4000ff3e0ff */
[----:B------:R-:W-:Y:S01]  /*9540*/  LOP3.LUT R3, R208, 0x20, R206, 0xfe, !PT ;  /* 0x00000020d0037812 */ /* 0x000fe200078efece */
        /* <DEDUP_REMOVED lines=34> */
[----:B------:R-:W-:Y:S02]  /*9770*/  IADD3.X R7, R5, UR5, RZ, P1, !PT ;  /* 0x0000000505077c10 */ /* 0x000fe40008ffe4ff */
[----:B------:R-:W-:-:S03]  /*9780*/  ISETP.GE.AND P1, PT, R207, 0x3, PT ;  /* 0x00000003cf00780c */ /* 0x000fc60003f26270 */
[----:B------:R2:W-:Y:S04]  /*9790*/  LDGSTS.E.BYPASS.LTC128B.128 [R246+0x11800], [R6.64] ;  /* 0x1180000006f67fae */ /* 0x0005e8000b901d4c */
[----:B------:R-:W-:Y:S04]  /*97a0*/  LDSM.16.M88.4 R196, [R240] ;  /* 0x00000000f0c4783b */ /* 0x000fe80000000200 */
[----:B------:R-:W4:Y:S04]  /*97b0*/  LDSM.16.M88.4 R68, [R239+0x2800] ;  /* 0x00280000ef44783b */ /* 0x000f280000000200 */
[----:B------:R-:W1:Y:S04]  /*97c0*/  LDSM.16.M88.4 R52, [R239+0x3800] ;  /* 0x00380000ef34783b */ /* 0x000e680000000200 */
[----:B------:R-:W1:Y:S04]  /*97d0*/  LDSM.16.M88.4 R76, [R239+0x2000] ;  /* 0x00200000ef4c783b */ /* 0x000e680000000200 */
[----:B------:R-:W-:Y:S04]  /*97e0*/  LDSM.16.M88.4 R192, [R238] ;  /* 0x00000000eec0783b */ /* 0x000fe80000000200 */
[----:B------:R-:W1:Y:S04]  /*97f0*/  LDSM.16.M88.4 R24, [R233+0x2800] ;  /* 0x00280000e918783b */ /* 0x000e680000000200 */
[----:B-----5:R-:W5:Y:S04]  /*9800*/  LDSM.16.M88.4 R16, [R233+0x3800] ;  /* 0x00380000e910783b */ /* 0x020f680000000200 */
[----:B------:R-:W5:Y:S04]  /*9810*/  LDSM.16.M88.4 R28, [R239+0x5000] ;  /* 0x00500000ef1c783b */ /* 0x000f680000000200 */
[----:B------:R-:W5:Y:S04]  /*9820*/  LDSM.16.M88.4 R20, [R239+0x5800] ;  /* 0x00580000ef14783b */ /* 0x000f680000000200 */
[----:B---3--:R-:W3:Y:S04]  /*9830*/  LDSM.16.M88.4 R12, [R239+0x6000] ;  /* 0x00600000ef0c783b */ /* 0x008ee80000000200 */
[----:B--2---:R-:W2:Y:S01]  /*9840*/  LDSM.16.M88.4 R4, [R233+0x2000] ;  /* 0x00200000e904783b */ /* 0x004ea20000000200 */
[C---:B----4-:R-:W-:Y:S03]  /*9850*/  HMMA.16816.F32 R72, R196.reuse, R68, RZ ;  /* 0x00000044c448723c */ /* 0x050fe600000018ff */
[----:B------:R-:W4:Y:S04]  /*9860*/  LDSM.16.M88.4 R60, [R239+0x3000] ;  /* 0x00300000ef3c783b */ /* 0x000f280000000200 */
[----:B------:R-:W2:Y:S01]  /*9870*/  LDSM.16.M88.4 R96, [R233+0x5000] ;  /* 0x00500000e960783b */ /* 0x000ea20000000200 */
[C---:B-1----:R-:W-:Y:S03]  /*9880*/  HMMA.16816.F32 R56, R196.reuse, R52, RZ ;  /* 0x00000034c438723c */ /* 0x042fe600000018ff */
        /* <DEDUP_REMOVED lines=8> */
[C---:B------:R-:W-:Y:S03]  /*9910*/  HMMA.16816.F32 R80, R196.reuse, R76, RZ ;  /* 0x0000004cc450723c */ /* 0x040fe600000018ff */
[----:B------:R-:W-:Y:S04]  /*9920*/  LDSM.16.M88.4 R100, [R233+0x4800] ;  /* 0x00480000e964783b */ /* 0x000fe80000000200 */
[----:B------:R-:W-:Y:S01]  /*9930*/  LDSM.16.M88.4 R176, [R233+0x8800] ;  /* 0x00880000e9b0783b */ /* 0x000fe20000000200 */
[----:B------:R-:W-:Y:S03]  /*9940*/  HMMA.16816.F32 R76, R196, R78, RZ ;  /* 0x0000004ec44c723c */ /* 0x000fe600000018ff */
[----:B------:R-:W-:Y:S04]  /*9950*/  LDSM.16.M88.4 R128, [R239+0x7000] ;  /* 0x00700000ef80783b */ /* 0x000fe80000000200 */
[----:B------:R-:W-:Y:S01]  /*9960*/  LDSM.16.M88.4 R84, [R233+0x6800] ;  /* 0x00680000e954783b */ /* 0x000fe20000000200 */
[C---:B------:R-:W-:Y:S03]  /*9970*/  HMMA.16816.F32 R72, R192.reuse, R24, R72 ;  /* 0x00000018c048723c */ /* 0x040fe60000001848 */
[----:B------:R-:W-:Y:S04]  /*9980*/  LDSM.16.M88.4 R188, [R233+0x7000] ;  /* 0x00700000e9bc783b */ /* 0x000fe80000000200 */
[----:B------:R-:W-:Y:S01]  /*9990*/  LDSM.16.M88.4 R112, [R239+0x8000] ;  /* 0x00800000ef70783b */ /* 0x000fe20000000200 */
[C---:B------:R-:W-:Y:S03]  /*99a0*/  HMMA.16816.F32 R68, R192.reuse, R26, R68 ;  /* 0x0000001ac044723c */ /* 0x040fe60000001844 */
[----:B------:R-:W-:Y:S04]  /*99b0*/  LDSM.16.M88.4 R120, [R239+0x7800] ;  /* 0x00780000ef78783b */ /* 0x000fe80000000200 */
[----:B------:R-:W-:Y:S01]  /*99c0*/  LDSM.16.M88.4 R180, [R233+0x8000] ;  /* 0x00800000e9b4783b */ /* 0x000fe20000000200 */
[C---:B-----5:R-:W-:Y:S03]  /*99d0*/  HMMA.16816.F32 R56, R192.reuse, R16, R56 ;  /* 0x00000010c038723c */ /* 0x060fe60000001838 */
[----:B------:R-:W-:Y:S04]  /*99e0*/  LDSM.16.M88.4 R184, [R233+0x7800] ;  /* 0x00780000e9b8783b */ /* 0x000fe80000000200 */
[----:B------:R-:W-:Y:S01]  /*99f0*/  LDSM.16.M88.4 R200, [R239+0x9000] ;  /* 0x00900000efc8783b */ /* 0x000fe20000000200 */
[----:B------:R-:W-:Y:S03]  /*9a00*/  HMMA.16816.F32 R52, R192, R18, R52 ;  /* 0x00000012c034723c */ /* 0x000fe60000001834 */
[----:B------:R-:W-:Y:S04]  /*9a10*/  LDSM.16.M88.4 R172, [R233+0x9000] ;  /* 0x00900000e9ac783b */ /* 0x000fe80000000200 */
[----:B------:R-:W0:Y:S01]  /*9a20*/  LDGDEPBAR ;  /* 0x00000000000079af */ /* 0x000e220000000000 */
[C---:B------:R-:W-:Y:S08]  /*9a30*/  HMMA.16816.F32 R32, R196.reuse, R28, RZ ;  /* 0x0000001cc420723c */ /* 0x040ff000000018ff */
[C---:B------:R-:W-:Y:S08]  /*9a40*/  HMMA.16816.F32 R24, R196.reuse, R20, RZ ;  /* 0x00000014c418723c */ /* 0x040ff000000018ff */
[C---:B---3--:R-:W-:Y:S08]  /*9a50*/  HMMA.16816.F32 R16, R196.reuse, R12, RZ ;  /* 0x0000000cc410723c */ /* 0x048ff000000018ff */
[C---:B------:R-:W-:Y:S08]  /*9a60*/  HMMA.16816.F32 R28, R196.reuse, R30, RZ ;  /* 0x0000001ec41c723c */ /* 0x040ff000000018ff */
[C---:B------:R-:W-:Y:S08]  /*9a70*/  HMMA.16816.F32 R20, R196.reuse, R22, RZ ;  /* 0x00000016c414723c */ /* 0x040ff000000018ff */
[----:B------:R-:W-:Y:S08]  /*9a80*/  HMMA.16816.F32 R12, R196, R14, RZ ;  /* 0x0000000ec40c723c */ /* 0x000ff000000018ff */
[C---:B--2---:R-:W-:Y:S08]  /*9a90*/  HMMA.16816.F32 R80, R192.reuse, R4, R80 ;  /* 0x00000004c050723c */ /* 0x044ff00000001850 */
[----:B------:R-:W-:Y:S01]  /*9aa0*/  HMMA.16816.F32 R76, R192, R6, R76 ;  /* 0x00000006c04c723c */ /* 0x000fe2000000184c */
[----:B------:R-:W2:Y:S07]  /*9ab0*/  LDSM.16.M88.4 R4, [R233+0x3000] ;  /* 0x00300000e904783b */ /* 0x000eae0000000200 */
[C---:B----4-:R-:W-:Y:S08]  /*9ac0*/  HMMA.16816.F32 R64, R196.reuse, R60, RZ ;  /* 0x0000003cc440723c */ /* 0x050ff000000018ff */
[----:B------:R-:W-:Y:S08]  /*9ad0*/  HMMA.16816.F32 R60, R196, R62, RZ ;  /* 0x0000003ec43c723c */ /* 0x000ff000000018ff */
        /* <DEDUP_REMOVED lines=8> */
[----:B------:R-:W3:Y:S07]  /*9b60*/  LDSM.16.M88.4 R88, [R229] ;  /* 0x00000000e558783b */ /* 0x000eee0000000200 */
[C---:B--2---:R-:W-:Y:S08]  /*9b70*/  HMMA.16816.F32 R64, R192.reuse, R4, R64 ;  /* 0x00000004c040723c */ /* 0x044ff00000001840 */
[----:B------:R-:W-:Y:S01]  /*9b80*/  HMMA.16816.F32 R60, R192, R6, R60 ;  /* 0x00000006c03c723c */ /* 0x000fe2000000183c */
[----:B------:R-:W2:Y:S07]  /*9b90*/  LDSM.16.M88.4 R4, [R239+0x6800] ;  /* 0x00680000ef04783b */ /* 0x000eae0000000200 */
[C---:B------:R-:W-:Y:S08]  /*9ba0*/  HMMA.16816.F32 R48, R196.reuse, R44, RZ ;  /* 0x0000002cc430723c */ /* 0x040ff000000018ff */
[C---:B------:R-:W-:Y:S08]  /*9bb0*/  HMMA.16816.F32 R40, R196.reuse, R36, RZ ;  /* 0x00000024c428723c */ /* 0x040ff000000018ff */
[C---:B------:R-:W-:Y:S08]  /*9bc0*/  HMMA.16816.F32 R44, R196.reuse, R46, RZ ;  /* 0x0000002ec42c723c */ /* 0x040ff000000018ff */
[----:B------:R-:W-:Y:S08]  /*9bd0*/  HMMA.16816.F32 R36, R196, R38, RZ ;  /* 0x00000026c424723c */ /* 0x000ff000000018ff */
[C---:B-1----:R-:W-:Y:S08]  /*9be0*/  HMMA.16816.F32 R80, R96.reuse, R92, R80 ;  /* 0x0000005c6050723c */ /* 0x042ff00000001850 */
[C---:B------:R-:W-:Y:S01]  /*9bf0*/  HMMA.16816.F32 R76, R96.reuse, R94, R76 ;  /* 0x0000005e604c723c */ /* 0x040fe2000000184c */
[----:B------:R-:W1:Y:S07]  /*9c00*/  LDSM.16.M88.4 R92, [R226] ;  /* 0x00000000e25c783b */ /* 0x000e6e0000000200 */
[C---:B---3--:R-:W-:Y:S08]  /*9c10*/  HMMA.16816.F32 R72, R96.reuse, R88, R72 ;  /* 0x000000586048723c */ /* 0x048ff00000001848 */
[----:B------:R-:W-:Y:S01]  /*9c20*/  HMMA.16816.F32 R68, R96, R90, R68 ;  /* 0x0000005a6044723c */ /* 0x000fe20000001844 */
[----:B------:R-:W3:Y:S07]  /*9c30*/  LDSM.16.M88.4 R88, [R225] ;  /* 0x00000000e158783b */ /* 0x000eee0000000200 */
[C---:B------:R-:W-:Y:S08]  /*9c40*/  HMMA.16816.F32 R108, R196.reuse, R104, RZ ;  /* 0x00000068c46c723c */ /* 0x040ff000000018ff */
[----:B------:R-:W-:Y:S08]  /*9c50*/  HMMA.16816.F32 R104, R196, R106, RZ ;  /* 0x0000006ac468723c */ /* 0x000ff000000018ff */
[C---:B------:R-:W-:Y:S08]  /*9c60*/  HMMA.16816.F32 R48, R192.reuse, R8, R48 ;  /* 0x00000008c030723c */ /* 0x040ff00000001830 */
[C---:B------:R-:W-:Y:S08]  /*9c70*/  HMMA.16816.F32 R44, R192.reuse, R10, R44 ;  /* 0x0000000ac02c723c */ /* 0x040ff0000000182c */
[C---:B------:R-:W-:Y:S08]  /*9c80*/  HMMA.16816.F32 R40, R192.reuse, R100, R40 ;  /* 0x00000064c028723c */ /* 0x040ff00000001828 */
[----:B------:R-:W-:Y:S08]  /*9c90*/  HMMA.16816.F32 R36, R192, R102, R36 ;  /* 0x00000066c024723c */ /* 0x000ff00000001824 */
[C---:B--2---:R-:W-:Y:S08]  /*9ca0*/  HMMA.16816.F32 R8, R196.reuse, R4, RZ ;  /* 0x00000004c408723c */ /* 0x044ff000000018ff */
[----:B------:R-:W-:Y:S08]  /*9cb0*/  HMMA.16816.F32 R4, R196, R6, RZ ;  /* 0x00000006c404723c */ /* 0x000ff000000018ff */
[C---:B------:R-:W-:Y:S08]  /*9cc0*/  HMMA.16816.F32 R108, R192.reuse, R176, R108 ;  /* 0x000000b0c06c723c */ /* 0x040ff0000000186c */
[----:B------:R-:W-:Y:S01]  /*9cd0*/  HMMA.16816.F32 R104, R192, R178, R104 ;  /* 0x000000b2c068723c */ /* 0x000fe20000001868 */
[----:B------:R-:W2:Y:S07]  /*9ce0*/  LDSM.16.M88.4 R176, [R227] ;  /* 0x00000000e3b0783b */ /* 0x000eae0000000200 */
        /* <DEDUP_REMOVED lines=8> */
[C---:B------:R-:W-:Y:S08]  /*9d70*/  HMMA.16816.F32 R8, R192.reuse, R84, R8 ;  /* 0x00000054c008723c */ /* 0x040ff00000001808 */
[C---:B------:R-:W-:Y:S01]  /*9d80*/  HMMA.16816.F32 R4, R192.reuse, R86, R4 ;  /* 0x00000056c004723c */ /* 0x040fe20000001804 */
[----:B------:R-:W4:Y:S07]  /*9d90*/  LDSM.16.M88.4 R84, [R228] ;  /* 0x00000000e454783b */ /* 0x000f2e0000000200 */
[C---:B------:R-:W-:Y:S08]  /*9da0*/  HMMA.16816.F32 R168, R192.reuse, R188, R168 ;  /* 0x000000bcc0a8723c */ /* 0x040ff000000018a8 */
[----:B------:R-:W-:Y:S08]  /*9db0*/  HMMA.16816.F32 R128, R192, R190, R128 ;  /* 0x000000bec080723c */ /* 0x000ff00000001880 */
[C---:B------:R-:W-:Y:S08]  /*9dc0*/  HMMA.16816.F32 R116, R196.reuse, R112, RZ ;  /* 0x00000070c474723c */ /* 0x040ff000000018ff */
[----:B------:R-:W-:Y:S08]  /*9dd0*/  HMMA.16816.F32 R112, R196, R114, RZ ;  /* 0x00000072c470723c */ /* 0x000ff000000018ff */
[C---:B--2---:R-:W-:Y:S08]  /*9de0*/  HMMA.16816.F32 R56, R96.reuse, R176, R56 ;  /* 0x000000b06038723c */ /* 0x044ff00000001838 */
[----:B------:R-:W-:Y:S01]  /*9df0*/  HMMA.16816.F32 R52, R96, R178, R52 ;  /* 0x000000b26034723c */ /* 0x000fe20000001834 */
[----:B------:R-:W2:Y:S07]  /*9e00*/  LDSM.16.M88.4 R176, [R218] ;  /* 0x00000000dab0783b */ /* 0x000eae0000000200 */
[C---:B------:R-:W-:Y:S08]  /*9e10*/  HMMA.16816.F32 R124, R196.reuse, R120, RZ ;  /* 0x00000078c47c723c */ /* 0x040ff000000018ff */
[----:B------:R-:W-:Y:S08]  /*9e20*/  HMMA.16816.F32 R120, R196, R122, RZ ;  /* 0x0000007ac478723c */ /* 0x000ff000000018ff */
[C---:B-1----:R-:W-:Y:S08]  /*9e30*/  HMMA.16816.F32 R8, R96.reuse, R92, R8 ;  /* 0x0000005c6008723c */ /* 0x042ff00000001808 */
[C---:B------:R-:W-:Y:S01]  /*9e40*/  HMMA.16816.F32 R4, R96.reuse, R94, R4 ;  /* 0x0000005e6004723c */ /* 0x040fe20000001804 */
[----:B------:R-:W-:Y:S07]  /*9e50*/  LDSM.16.M88.4 R92, [R235] ;  /* 0x00000000eb5c783b */ /* 0x000fee0000000200 */
[C---:B---3--:R-:W-:Y:S08]  /*9e60*/  HMMA.16816.F32 R168, R96.reuse, R88, R168 ;  /* 0x0000005860a8723c */ /* 0x048ff000000018a8 */
[C---:B------:R-:W-:Y:S01]  /*9e70*/  HMMA.16816.F32 R128, R96.reuse, R90, R128 ;  /* 0x0000005a6080723c */ /* 0x040fe20000001880 */
[----:B------:R-:W1:Y:S07]  /*9e80*/  LDSM.16.M88.4 R88, [R166+0x800] ;  /* 0x00080000a658783b */ /* 0x000e6e0000000200 */
[C---:B----4-:R-:W-:Y:S08]  /*9e90*/  HMMA.16816.F32 R64, R96.reuse, R84, R64 ;  /* 0x000000546040723c */ /* 0x050ff00000001840 */
[----:B------:R-:W-:Y:S01]  /*9ea0*/  HMMA.16816.F32 R60, R96, R86, R60 ;  /* 0x00000056603c723c */ /* 0x000fe2000000183c */
[----:B------:R-:W3:Y:S07]  /*9eb0*/  LDSM.16.M88.4 R84, [R222] ;  /* 0x00000000de54783b */ /* 0x000eee0000000200 */
[C---:B------:R-:W-:Y:S08]  /*9ec0*/  HMMA.16816.F32 R116, R192.reuse, R180, R116 ;  /* 0x000000b4c074723c */ /* 0x040ff00000001874 */
[C---:B------:R-:W-:Y:S01]  /*9ed0*/  HMMA.16816.F32 R112, R192.reuse, R182, R112 ;  /* 0x000000b6c070723c */ /* 0x040fe20000001870 */
[----:B------:R-:W4:Y:S07]  /*9ee0*/  LDSM.16.M88.4 R180, [R224] ;  /* 0x00000000e0b4783b */ /* 0x000f2e0000000200 */
[C---:B------:R-:W-:Y:S08]  /*9ef0*/  HMMA.16816.F32 R124, R192.reuse, R184, R124 ;  /* 0x000000b8c07c723c */ /* 0x040ff0000000187c */
[----:B------:R-:W-:Y:S01]  /*9f00*/  HMMA.16816.F32 R120, R192, R186, R120 ;  /* 0x000000bac078723c */ /* 0x000fe20000001878 */
[----:B------:R-:W5:Y:S07]  /*9f10*/  LDSM.16.M88.4 R184, [R223] ;  /* 0x00000000dfb8783b */ /* 0x000f6e0000000200 */
[C---:B------:R-:W-:Y:S08]  /*9f20*/  HMMA.16816.F32 R100, R196.reuse, R200, RZ ;  /* 0x000000c8c464723c */ /* 0x040ff000000018ff */
[----:B------:R-:W-:Y:S08]  /*9f30*/  HMMA.16816.F32 R200, R196, R202, RZ ;  /* 0x000000cac4c8723c */ /* 0x000ff000000018ff */
[C---:B--2---:R-:W-:Y:S08]  /*9f40*/  HMMA.16816.F32 R116, R96.reuse, R176, R116 ;  /* 0x000000b06074723c */ /* 0x044ff00000001874 */
[----:B------:R-:W-:Y:S01]  /*9f50*/  HMMA.16816.F32 R112, R96, R178, R112 ;  /* 0x000000b26070723c */ /* 0x000fe20000001870 */
[----:B------:R-:W2:Y:S07]  /*9f60*/  LDSM.16.M88.4 R176, [R166+0x1800] ;  /* 0x00180000a6b0783b */ /* 0x000eae0000000200 */
[C---:B-1----:R-:W-:Y:S08]  /*9f70*/  HMMA.16816.F32 R72, R92.reuse, R88, R72 ;  /* 0x000000585c48723c */ /* 0x042ff00000001848 */
[----:B------:R-:W-:Y:S01]  /*9f80*/  HMMA.16816.F32 R68, R92, R90, R68 ;  /* 0x0000005a5c44723c */ /* 0x000fe20000001844 */
[----:B------:R-:W1:Y:S07]  /*9f90*/  LDSM.16.M88.4 R88, [R166+0x4000] ;  /* 0x00400000a658783b */ /* 0x000e6e0000000200 */
[C---:B---3--:R-:W-:Y:S08]  /*9fa0*/  HMMA.16816.F32 R16, R96.reuse, R84, R16 ;  /* 0x000000546010723c */ /* 0x048ff00000001810 */
[----:B------:R-:W-:Y:S01]  /*9fb0*/  HMMA.16816.F32 R12, R96, R86, R12 ;  /* 0x00000056600c723c */ /* 0x000fe2000000180c */
[----:B------:R-:W3:Y:S01]  /*9fc0*/  LDSM.16.M88.4 R84, [R216] ;  /* 0x00000000d854783b */ /* 0x000ee20000000200 */
[----:B------:R-:W-:-:S02]  /*9fd0*/  FSEL R72, R72, -INF , !P4 ;  /* 0xff80000048487808 */ /* 0x000fc40006000000 */
[----:B------:R-:W-:Y:S02]  /*9fe0*/  ISETP.GE.AND P4, PT, R3, R204, PT ;  /* 0x000000cc0300720c */ /* 0x000fe40003f86270 */
[----:B------:R-:W-:Y:S02]  /*9ff0*/  FSEL R74, R74, -INF , !P5 ;  /* 0xff8000004a4a7808 */ /* 0x000fe40006800000 */
[C---:B----4-:R-:W-:Y:S08]  /*a000*/  HMMA.16816.F32 R32, R96.reuse, R180, R32 ;  /* 0x000000b46020723c */ /* 0x050ff00000001820 */
[----:B------:R-:W-:Y:S01]  /*a010*/  HMMA.16816.F32 R28, R96, R182, R28 ;  /* 0x000000b6601c723c */ /* 0x000fe2000000181c */
[----:B------:R-:W4:Y:S07]  /*a020*/  LDSM.16.M88.4 R180, [R217] ;  /* 0x00000000d9b4783b */ /* 0x000f2e0000000200 */
[C---:B------:R-:W-:Y:S08]  /*a030*/  HMMA.16816.F32 R100, R192.reuse, R172, R100 ;  /* 0x000000acc064723c */ /* 0x040ff00000001864 */
[----:B------:R-:W-:Y:S01]  /*a040*/  HMMA.16816.F32 R200, R192, R174, R200 ;  /* 0x000000aec0c8723c */ /* 0x000fe200000018c8 */
[----:B------:R-:W3:Y:S07]  /*a050*/  LDSM.16.M88.4 R172, [R219] ;  /* 0x00000000dbac783b */ /* 0x000eee0000000200 */
[C---:B-----5:R-:W-:Y:S08]  /*a060*/  HMMA.16816.F32 R24, R96.reuse, R184, R24 ;  /* 0x000000b86018723c */ /* 0x060ff00000001818 */
[----:B------:R-:W-:Y:S01]  /*a070*/  HMMA.16816.F32 R20, R96, R186, R20 ;  /* 0x000000ba6014723c */ /* 0x000fe20000001814 */
[----:B------:R-:W5:Y:S07]  /*a080*/  LDSM.16.M88.4 R184, [R166+0x2800] ;  /* 0x00280000a6b8783b */ /* 0x000f6e0000000200 */
[C---:B--2---:R-:W-:Y:S08]  /*a090*/  HMMA.16816.F32 R56, R92.reuse, R176, R56 ;  /* 0x000000b05c38723c */ /* 0x044ff00000001838 */
[C---:B------:R-:W-:Y:S01]  /*a0a0*/  HMMA.16816.F32 R52, R92.reuse, R178, R52 ;  /* 0x000000b25c34723c */ /* 0x040fe20000001834 */
[----:B------:R-:W2:Y:S07]  /*a0b0*/  LDSM.16.M88.4 R176, [R166+0x5000] ;  /* 0x00500000a6b0783b */ /* 0x000eae0000000200 */
[C---:B-1----:R-:W-:Y:S08]  /*a0c0*/  HMMA.16816.F32 R16, R92.reuse, R88, R16 ;  /* 0x000000585c10723c */ /* 0x042ff00000001810 */
[----:B------:R-:W-:Y:S01]  /*a0d0*/  HMMA.16816.F32 R12, R92, R90, R12 ;  /* 0x0000005a5c0c723c */ /* 0x000fe2000000180c */
[----:B------:R-:W1:Y:S07]  /*a0e0*/  LDSM.16.M88.4 R88, [R166+0x6000] ;  /* 0x00600000a658783b */ /* 0x000e6e0000000200 */
[C---:B---3--:R-:W-:Y:S08]  /*a0f0*/  HMMA.16816.F32 R100, R96.reuse, R84, R100 ;  /* 0x000000546064723c */ /* 0x048ff00000001864 */
[C---:B------:R-:W-:Y:S01]  /*a100*/  HMMA.16816.F32 R200, R96.reuse, R86, R200 ;  /* 0x0000005660c8723c */ /* 0x040fe200000018c8 */
[----:B------:R-:W3:Y:S07]  /*a110*/  LDSM.16.M88.4 R84, [R166+0x3000] ;  /* 0x00300000a654783b */ /* 0x000eee0000000200 */
[C---:B----4-:R-:W-:Y:S08]  /*a120*/  HMMA.16816.F32 R108, R96.reuse, R180, R108 ;  /* 0x000000b4606c723c */ /* 0x050ff0000000186c */
[C---:B------:R-:W-:Y:S01]  /*a130*/  HMMA.16816.F32 R104, R96.reuse, R182, R104 ;  /* 0x000000b66068723c */ /* 0x040fe20000001868 */
[----:B------:R-:W4:Y:S07]  /*a140*/  LDSM.16.M88.4 R180, [R166+0x1000] ;  /* 0x00100000a6b4783b */ /* 0x000f2e0000000200 */
[C---:B------:R-:W-:Y:S08]  /*a150*/  HMMA.16816.F32 R124, R96.reuse, R172, R124 ;  /* 0x000000ac607c723c */ /* 0x040ff0000000187c */
[----:B------:R-:W-:Y:S01]  /*a160*/  HMMA.16816.F32 R120, R96, R174, R120 ;  /* 0x000000ae6078723c */ /* 0x000fe20000001878 */
[----:B------:R-:W3:Y:S07]  /*a170*/  LDSM.16.M88.4 R172, [R166+0x2000] ;  /* 0x00200000a6ac783b */ /* 0x000eee0000000200 */
[C---:B-----5:R-:W-:Y:S08]  /*a180*/  HMMA.16816.F32 R40, R92.reuse, R184, R40 ;  /* 0x000000b85c28723c */ /* 0x060ff00000001828 */
[C---:B------:R-:W-:Y:S01]  /*a190*/  HMMA.16816.F32 R36, R92.reuse, R186, R36 ;  /* 0x000000ba5c24723c */ /* 0x040fe20000001824 */
[----:B------:R-:W5:Y:S07]  /*a1a0*/  LDSM.16.M88.4 R184, [R239+0x9800] ;  /* 0x00980000efb8783b */ /* 0x000f6e0000000200 */
[C---:B--2---:R-:W-:Y:S08]  /*a1b0*/  HMMA.16816.F32 R168, R92.reuse, R176, R168 ;  /* 0x000000b05ca8723c */ /* 0x044ff000000018a8 */
[C---:B------:R-:W-:Y:S01]  /*a1c0*/  HMMA.16816.F32 R128, R92.reuse, R178, R128 ;  /* 0x000000b25c80723c */ /* 0x040fe20000001880 */
[----:B------:R-:W2:Y:S07]  /*a1d0*/  LDSM.16.M88.4 R176, [R166] ;  /* 0x00000000a6b0783b */ /* 0x000eae0000000200 */
[C---:B-1----:R-:W-:Y:S08]  /*a1e0*/  HMMA.16816.F32 R116, R92.reuse, R88, R116 ;  /* 0x000000585c74723c */ /* 0x042ff00000001874 */
        /* <DEDUP_REMOVED lines=10> */
[----:B------:R-:W4:Y:S07]  /*a290*/  LDSM.16.M88.4 R172, [R166+0x3800] ;  /* 0x00380000a6ac783b */ /* 0x000f2e0000000200 */
[----:B-----5:R-:W-:Y:S08]  /*a2a0*/  HMMA.16816.F32 R188, R196, R184, RZ ;  /* 0x000000b8c4bc723c */ /* 0x020ff000000018ff */
[C---:B--2---:R-:W-:Y:S08]  /*a2b0*/  HMMA.16816.F32 R76, R92.reuse, R178, R76 ;  /* 0x000000b25c4c723c */ /* 0x044ff0000000184c */
[C---:B-1----:R-:W-:Y:S08]  /*a2c0*/  HMMA.16816.F32 R108, R92.reuse, R88, R108 ;  /* 0x000000585c6c723c */ /* 0x042ff0000000186c */
[----:B------:R-:W-:Y:S01]  /*a2d0*/  HMMA.16816.F32 R104, R92, R90, R104 ;  /* 0x0000005a5c68723c */ /* 0x000fe20000001868 */
[----:B------:R-:W1:Y:S07]  /*a2e0*/  LDSM.16.M88.4 R88, [R166+0x7000] ;  /* 0x00700000a658783b */ /* 0x000e6e0000000200 */
[----:B---3--:R-:W-:Y:S07]  /*a2f0*/  HMMA.16816.F32 R188, R192, R84, R188 ;  /* 0x00000054c0bc723c */ /* 0x008fee00000018bc */
[----:B------:R-:W-:Y:S01]  /*a300*/  LOP3.LUT R84, R208, 0x8, R206, 0xfe, !PT ;  /* 0x00000008d0547812 */ /* 0x000fe200078efece */
[----:B----4-:R-:W-:Y:S03]  /*a310*/  HMMA.16816.F32 R8, R92, R180, R8 ;  /* 0x000000b45c08723c */ /* 0x010fe60000001808 */
[----:B------:R-:W-:-:S02]  /*a320*/  ISETP.GE.AND P6, PT, R84, R205, PT ;  /* 0x000000cd5400720c */ /* 0x000fc40003fc6270 */
[-C--:B------:R-:W-:Y:S02]  /*a330*/  ISETP.GE.AND P3, PT, R84, R204.reuse, PT ;  /* 0x000000cc5400720c */ /* 0x080fe40003f66270 */
[----:B------:R-:W-:Y:S01]  /*a340*/  LOP3.LUT R84, R208, 0x18, R206, 0xfe, !PT ;  /* 0x00000018d0547812 */ /* 0x000fe200078efece */
[C---:B------:R-:W-:Y:S01]  /*a350*/  HMMA.16816.F32 R4, R92.reuse, R182, R4 ;  /* 0x000000b65c04723c */ /* 0x040fe20000001804 */
[----:B------:R-:W2:Y:S01]  /*a360*/  LDSM.16.M88.4 R180, [R167] ;  /* 0x00000000a7b4783b */ /* 0x000ea20000000200 */
[----:B------:R-:W-:Y:S02]  /*a370*/  FSEL R85, R76, -INF , !P6 ;  /* 0xff8000004c557808 */ /* 0x000fe40007000000 */
[----:B------:R-:W-:Y:S02]  /*a380*/  FSEL R78, R78, -INF , !P3 ;  /* 0xff8000004e4e7808 */ /* 0x000fe40005800000 */
[C---:B------:R-:W-:Y:S01]  /*a390*/  ISETP.GE.AND P2, PT, R84.reuse, R205, PT ;  /* 0x000000cd5400720c */ /* 0x040fe20003f46270 */
[----:B------:R-:W-:Y:S01]  /*a3a0*/  STL [R1+0x30], R85 ;  /* 0x0000305501007387 */ /* 0x000fe20000100800 */
[----:B------:R-:W-:Y:S01]  /*a3b0*/  HMMA.16816.F32 R24, R92, R172, R24 ;  /* 0x000000ac5c18723c */ /* 0x000fe20000001818 */
[----:B------:R-:W-:-:S02]  /*a3c0*/  ISETP.GE.AND P6, PT, R84, R204, PT ;  /* 0x000000cc5400720c */ /* 0x000fc40003fc6270 */
[----:B------:R-:W-:Y:S01]  /*a3d0*/  STL [R1+0x2c], R78 ;  /* 0x00002c4e01007387 */ /* 0x000fe20000100800 */
[-C--:B------:R-:W-:Y:S02]  /*a3e0*/  ISETP.GE.AND P3, PT, R3, R205.reuse, PT ;  /* 0x000000cd0300720c */ /* 0x080fe40003f66270 */
[C-C-:B------:R-:W-:Y:S01]  /*a3f0*/  LOP3.LUT R76, R208.reuse, 0x28, R206.reuse, 0xfe, !PT ;  /* 0x00000028d04c7812 */ /* 0x140fe200078efece */
[----:B------:R3:W-:Y:S01]  /*a400*/  STL [R1+0x28], R72 ;  /* 0x0000284801007387 */ /* 0x0007e20000100800 */
[C---:B------:R-:W-:Y:S01]  /*a410*/  HMMA.16816.F32 R20, R92.reuse, R174, R20 ;  /* 0x000000ae5c14723c */ /* 0x040fe20000001814 */
[----:B------:R-:W-:Y:S02]  /*a420*/  LOP3.LUT R3, R208, 0x30, R206, 0xfe, !PT ;  /* 0x00000030d0037812 */ /* 0x000fe400078efece */
[----:B------:R-:W4:Y:S01]  /*a430*/  LDSM.16.M88.4 R172, [R166+0x5800] ;  /* 0x00580000a6ac783b */ /* 0x000f220000000200 */
[----:B------:R-:W-:Y:S02]  /*a440*/  FSEL R64, R64, -INF , !P3 ;  /* 0xff80000040407808 */ /* 0x000fe40005800000 */
[----:B------:R-:W-:Y:S01]  /*a450*/  ISETP.GE.AND P5, PT, R76, R205, PT ;  /* 0x000000cd4c00720c */ /* 0x000fe20003fa6270 */
[----:B------:R-:W-:Y:S01]  /*a460*/  STL [R1+0x20], R74 ;  /* 0x0000204a01007387 */ /* 0x000fe20000100800 */
[----:B------:R-:W-:Y:S01]  /*a470*/  ISETP.GE.AND P3, PT, R3, R204, PT ;  /* 0x000000cc0300720c */ /* 0x000fe20003f66270 */
[----:B-1----:R-:W-:Y:S03]  /*a480*/  HMMA.16816.F32 R100, R92, R88, R100 ;  /* 0x000000585c64723c */ /* 0x002fe60000001864 */
[----:B------:R-:W-:-:S05]  /*a490*/  FSEL R215, R58, -INF , !P3 ;  /* 0xff8000003ad77808 */ /* 0x000fca0005800000 */
[----:B------:R-:W-:Y:S01]  /*a4a0*/  HMMA.16816.F32 R200, R92, R90, R200 ;  /* 0x0000005a5cc8723c */ /* 0x000fe200000018c8 */
[----:B------:R-:W1:Y:S01]  /*a4b0*/  LDSM.16.M88.4 R88, [R166+0x7800] ;  /* 0x00780000a658783b */ /* 0x000e620000000200 */
[----:B------:R-:W-:-:S04]  /*a4c0*/  DEPBAR.LE SB0, 0x0 ;  /* 0x000080000000791a */ /* 0x000fc80000000000 */
[----:B---3--:R-:W-:Y:S02]  /*a4d0*/  FSEL R72, R68, -INF , !P2 ;  /* 0xff80000044487808 */ /* 0x008fe40005000000 */
[----:B--2---:R-:W-:Y:S01]  /*a4e0*/  HMMA.16816.F32 R188, R96, R180, R188 ;  /* 0x000000b460bc723c */ /* 0x004fe200000018bc */
[----:B------:R-:W-:Y:S02]  /*a4f0*/  FSEL R68, R70, -INF , !P6 ;  /* 0xff80000046447808 */ /* 0x000fe40007000000 */
[----:B------:R-:W-:Y:S01]  /*a500*/  ISETP.GE.AND P6, PT, R3, R205, PT ;  /* 0x000000cd0300720c */ /* 0x000fe20003fc6270 */
[----:B------:R-:W-:Y:S01]  /*a510*/  STL [R1+0x24], R72 ;  /* 0x0000244801007387 */ /* 0x000fe20000100800 */
[----:B------:R-:W-:Y:S02]  /*a520*/  ISETP.GE.AND P2, PT, R76, R204, PT ;  /* 0x000000cc4c00720c */ /* 0x000fe40003f46270 */
[----:B------:R-:W-:Y:S01]  /*a530*/  LOP3.LUT R3, R208, 0x38, R206, 0xfe, !PT ;  /* 0x00000038d0037812 */ /* 0x000fe200078efece */
[----:B------:R2:W-:Y:S01]  /*a540*/  STL [R1+0x1c], R68 ;  /* 0x00001c4401007387 */ /* 0x0005e20000100800 */
[----:B------:R-:W-:Y:S03]  /*a550*/  HMMA.16816.F32 R80, R92, R176, R80 ;  /* 0x000000b05c50723c */ /* 0x000fe60000001850 */
[----:B------:R3:W-:Y:S05]  /*a560*/  STL [R1+0x18], R64 ;  /* 0x0000184001007387 */ /* 0x0007ea0000100800 */
[----:B------:R-:W-:Y:S08]  /*a570*/  HMMA.16816.F32 R184, R196, R186, RZ ;  /* 0x000000bac4b8723c */ /* 0x000ff000000018ff */
[----:B----4-:R-:W-:Y:S01]  /*a580*/  HMMA.16816.F32 R124, R92, R172, R124 ;  /* 0x000000ac5c7c723c */ /* 0x010fe2000000187c */
[----:B--2---:R-:W-:-:S07]  /*a590*/  FSEL R68, R66, -INF , !P4 ;  /* 0xff80000042447808 */ /* 0x004fce0006000000 */
[C---:B------:R-:W-:Y:S01]  /*a5a0*/  HMMA.16816.F32 R120, R92.reuse, R174, R120 ;  /* 0x000000ae5c78723c */ /* 0x040fe20000001878 */
[----:B------:R-:W-:Y:S01]  /*a5b0*/  FSEL R66, R60, -INF , !P5 ;  /* 0xff8000003c427808 */ /* 0x000fe20006800000 */
[----:B------:R-:W-:Y:S01]  /*a5c0*/  BAR.SYNC.DEFER_BLOCKING 0x0 ;  /* 0x0000000000007b1d */ /* 0x000fe20000010000 */
[C---:B------:R-:W-:Y:S02]  /*a5d0*/  ISETP.GE.AND P4, PT, R3.reuse, R205, PT ;  /* 0x000000cd0300720c */ /* 0x040fe40003f86270 */
[----:B------:R-:W-:Y:S02]  /*a5e0*/  ISETP.GE.AND P5, PT, R3, R204, PT ;  /* 0x000000cc0300720c */ /* 0x000fe40003fa6270 */
[----:B------:R-:W-:Y:S01]  /*a5f0*/  FSEL R60, R62, -INF , !P2 ;  /* 0xff8000003e3c7808 */ /* 0x000fe20005000000 */
[----:B------:R-:W-:Y:S01]  /*a600*/  STL [R1+0x10], R68 ;  /* 0x0000104401007387 */ /* 0x000fe20000100800 */
[----:B------:R-:W-:Y:S01]  /*a610*/  FSEL R3, R56, -INF , !P6 ;  /* 0xff80000038037808 */ /* 0x000fe20007000000 */
[----:B-1----:R-:W-:Y:S01]  /*a620*/  HMMA.16816.F32 R188, R92, R88, R188 ;  /* 0x000000585cbc723c */ /* 0x002fe200000018bc */
[C-C-:B---3--:R-:W-:Y:S01]  /*a630*/  LOP3.LUT R64, R208.reuse, 0x40, R206.reuse, 0xfe, !PT ;  /* 0x00000040d0407812 */ /* 0x148fe200078efece */
[----:B------:R-:W-:Y:S01]  /*a640*/  STL [R1+0x14], R66 ;  /* 0x0000144201007387 */ /* 0x000fe20000100800 */
[----:B------:R-:W-:-:S02]  /*a650*/  LOP3.LUT R56, R208, 0x48, R206, 0xfe, !PT ;  /* 0x00000048d0387812 */ /* 0x000fc400078efece */
[-C--:B------:R-:W-:Y:S01]  /*a660*/  ISETP.GE.AND P2, PT, R64, R205.reuse, PT ;  /* 0x000000cd4000720c */ /* 0x080fe20003f46270 */
[----:B------:R-:W-:Y:S01]  /*a670*/  STL [R1+0xc], R60 ;  /* 0x00000c3c01007387 */ /* 0x000fe20000100800 */
[----:B------:R-:W-:Y:S01]  /*a680*/  FSEL R213, R54, -INF , !P5 ;  /* 0xff80000036d57808 */ /* 0x000fe20006800000 */
[----:B------:R-:W-:Y:S01]  /*a690*/  HMMA.16816.F32 R184, R192, R86, R184 ;  /* 0x00000056c0b8723c */ /* 0x000fe200000018b8 */
[----:B------:R-:W-:Y:S01]  /*a6a0*/  ISETP.GE.AND P3, PT, R56, R205, PT ;  /* 0x000000cd3800720c */ /* 0x000fe20003f66270 */
[----:B------:R1:W-:Y:S01]  /*a6b0*/  STL [R1+0x8], R3 ;  /* 0x0000080301007387 */ /* 0x0003e20000100800 */
[----:B------:R-:W-:Y:S02]  /*a6c0*/  FSEL R252, R52, -INF , !P4 ;  /* 0xff80000034fc7808 */ /* 0x000fe40006000000 */
[----:B------:R-:W-:Y:S02]  /*a6d0*/  FSEL R211, R48, -INF , !P2 ;  /* 0xff80000030d37808 */ /* 0x000fe40005000000 */
[----:B------:R-:W-:-:S02]  /*a6e0*/  ISETP.GE.AND P6, PT, R64, R204, PT ;  /* 0x000000cc4000720c */ /* 0x000fc40003fc6270 */
[----:B------:R-:W-:Y:S02]  /*a6f0*/  ISETP.GE.AND P4, PT, R56, R204, PT ;  /* 0x000000cc3800720c */ /* 0x000fe40003f86270 */
[--C-:B------:R-:W-:Y:S02]  /*a700*/  LOP3.LUT R52, R208, 0x58, R206.reuse, 0xfe, !PT ;  /* 0x00000058d0347812 */ /* 0x100fe400078efece */
[----:B------:R-:W-:Y:S02]  /*a710*/  FSEL R210, R44, -INF , !P3 ;  /* 0xff8000002cd27808 */ /* 0x000fe40005800000 */
[----:B------:R-:W-:Y:S02]  /*a720*/  LOP3.LUT R44, R208, 0x68, R206, 0xfe, !PT ;  /* 0x00000068d02c7812 */ /* 0x000fe400078efece */
[----:B------:R-:W-:Y:S02]  /*a730*/  FSEL R209, R50, -INF , !P6 ;  /* 0xff80000032d17808 */ /* 0x000fe40007000000 */
[----:B------:R-:W-:-:S02]  /*a740*/  ISETP.GE.AND P6, PT, R52, R205, PT ;  /* 0x000000cd3400720c */ /* 0x000fc40003fc6270 */
[-C--:B------:R-:W-:Y:S02]  /*a750*/  ISETP.GE.AND P3, PT, R52, R204.reuse, PT ;  /* 0x000000cc3400720c */ /* 0x080fe40003f66270 */
[----:B------:R-:W-:Y:S01]  /*a760*/  FSEL R181, R36, -INF , !P6 ;  /* 0xff80000024b57808 */ /* 0x000fe20007000000 */
[----:B------:R-:W-:Y:S01]  /*a770*/  HMMA.16816.F32 R184, R96, R182, R184 ;  /* 0x000000b660b8723c */ /* 0x000fe200000018b8 */
[----:B------:R-:W-:Y:S02]  /*a780*/  FSEL R178, R38, -INF , !P3 ;  /* 0xff80000026b27808 */ /* 0x000fe40005800000 */
[----:B-1----:R-:W-:Y:S02]  /*a790*/  LOP3.LUT R3, R208, 0x50, R206, 0xfe, !PT ;  /* 0x00000050d0037812 */ /* 0x002fe400078efece */
[----:B------:R-:W-:Y:S02]  /*a7a0*/  ISETP.GE.AND P6, PT, R44, R204, PT ;  /* 0x000000cc2c00720c */ /* 0x000fe40003fc6270 */
[----:B------:R-:W-:-:S02]  /*a7b0*/  ISETP.GE.AND P5, PT, R3, R205, PT ;  /* 0x000000cd0300720c */ /* 0x000fc40003fa6270 */
[-C--:B------:R-:W-:Y:S02]  /*a7c0*/  ISETP.GE.AND P2, PT, R3, R204.reuse, PT ;  /* 0x000000cc0300720c */ /* 0x080fe40003f46270 */
[----:B------:R-:W-:Y:S01]  /*a7d0*/  FSEL R207, R40, -INF , !P5 ;  /* 0xff80000028cf7808 */ /* 0x000fe20006800000 */
[----:B------:R-:W-:Y:S01]  /*a7e0*/  IMAD.SHL.U32 R40, R245, 0x100, RZ ;  /* 0x00000100f5287824 */ /* 0x000fe200078e00ff */
[----:B------:R-:W-:Y:S02]  /*a7f0*/  LOP3.LUT R3, R208, 0x60, R206, 0xfe, !PT ;  /* 0x00000060d0037812 */ /* 0x000fe400078efece */
[----:B------:R-:W-:Y:S02]  /*a800*/  FSEL R208, R46, -INF , !P4 ;  /* 0xff8000002ed07808 */ /* 0x000fe40006000000 */
[C---:B------:R-:W-:Y:S02]  /*a810*/  ISETP.GE.AND P4, PT, R3.reuse, R205, PT ;  /* 0x000000cd0300720c */ /* 0x040fe40003f86270 */
[----:B------:R-:W-:-:S02]  /*a820*/  ISETP.GE.AND P5, PT, R3, R204, PT ;  /* 0x000000cc0300720c */ /* 0x000fc40003fa6270 */
[--C-:B------:R-:W-:Y:S02]  /*a830*/  LOP3.LUT R3, R40, 0x70, R206.reuse, 0xfe, !PT ;  /* 0x0000007028037812 */ /* 0x100fe400078efece */
[----:B------:R-:W-:Y:S01]  /*a840*/  FSEL R174, R32, -INF , !P4 ;  /* 0xff80000020ae7808 */ /* 0x000fe20006000000 */
[----:B------:R-:W-:Y:S01]  /*a850*/  HMMA.16816.F32 R184, R92, R90, R184 ;  /* 0x0000005a5cb8723c */ /* 0x000fe200000018b8 */
[C---:B------:R-:W-:Y:S02]  /*a860*/  ISETP.GE.AND P3, PT, R3.reuse, R205, PT ;  /* 0x000000cd0300720c */ /* 0x040fe40003f66270 */
[----:B------:R-:W-:Y:S02]  /*a870*/  LOP3.LUT R32, R40, 0x80, R206, 0xfe, !PT ;  /* 0x0000008028207812 */ /* 0x000fe400078efece */
[----:B------:R-:W-:Y:S02]  /*a880*/  FSEL R179, R42, -INF , !P2 ;  /* 0xff8000002ab37808 */ /* 0x000fe40005000000 */
[----:B------:R-:W-:-:S02]  /*a890*/  ISETP.GE.AND P4, PT, R3, R204, PT ;  /* 0x000000cc0300720c */ /* 0x000fc40003f86270 */
[----:B------:R-:W-:Y:S02]  /*a8a0*/  FSEL R58, R30, -INF , !P6 ;  /* 0xff8000001e3a7808 */ /* 0x000fe40007000000 */
[----:B------:R-:W-:Y:S02]  /*a8b0*/  FSEL R60, R24, -INF , !P3 ;  /* 0xff800000183c7808 */ /* 0x000fe40005800000 */
[-C--:B------:R-:W-:Y:S02]  /*a8c0*/  ISETP.GE.AND P2, PT, R44, R205.reuse, PT ;  /* 0x000000cd2c00720c */ /* 0x080fe40003f46270 */
[--C-:B------:R-:W-:Y:S02]  /*a8d0*/  LOP3.LUT R36, R40, 0x78, R206.reuse, 0xfe, !PT ;  /* 0x0000007828247812 */ /* 0x100fe400078efece */
[----:B------:R-:W-:Y:S02]  /*a8e0*/  ISETP.GE.AND P6, PT, R32, R205, PT ;  /* 0x000000cd2000720c */ /* 0x000fe40003fc6270 */
[----:B------:R-:W-:-:S02]  /*a8f0*/  LOP3.LUT R24, R40, 0x88, R206, 0xfe, !PT ;  /* 0x0000008828187812 */ /* 0x000fc400078efece */
[----:B------:R-:W-:Y:S02]  /*a900*/  FSEL R3, R34, -INF , !P5 ;  /* 0xff80000022037808 */ /* 0x000fe40006800000 */
[----:B------:R-:W-:Y:S02]  /*a910*/  FSEL R62, R26, -INF , !P4 ;  /* 0xff8000001a3e7808 */ /* 0x000fe40006000000 */
[-C--:B------:R-:W-:Y:S02]  /*a920*/  ISETP.GE.AND P5, PT, R36, R205.reuse, PT ;  /* 0x000000cd2400720c */ /* 0x080fe40003fa6270 */
[----:B------:R-:W-:Y:S02]  /*a930*/  FSEL R56, R28, -INF , !P2 ;  /* 0xff8000001c387808 */ /* 0x000fe40005000000 */
[----:B------:R-:W-:Y:S02]  /*a940*/  ISETP.GE.AND P3, PT, R32, R204, PT ;  /* 0x000000cc2000720c */ /* 0x000fe40003f66270 */
[----:B------:R-:W-:-:S02]  /*a950*/  ISETP.GE.AND P4, PT, R24, R205, PT ;  /* 0x000000cd1800720c */ /* 0x000fc40003f86270 */
[----:B------:R-:W-:Y:S02]  /*a960*/  FSEL R68, R16, -INF , !P6 ;  /* 0xff80000010447808 */ /* 0x000fe40007000000 */
[----:B------:R-:W-:Y:S02]  /*a970*/  ISETP.GE.AND P2, PT, R36, R204, PT ;  /* 0x000000cc2400720c */ /* 0x000fe40003f46270 */
[C-C-:B------:R-:W-:Y:S02]  /*a980*/  LOP3.LUT R28, R40.reuse, 0x90, R206.reuse, 0xfe, !PT ;  /* 0x00000090281c7812 */ /* 0x140fe400078efece */
[----:B------:R-:W-:Y:S02]  /*a990*/  LOP3.LUT R16, R40, 0x98, R206, 0xfe, !PT ;  /* 0x0000009828107812 */ /* 0x000fe400078efece */
[----:B------:R-:W-:Y:S02]  /*a9a0*/  FSEL R64, R20, -INF , !P5 ;  /* 0xff80000014407808 */ /* 0x000fe40006800000 */
[----:B------:R-:W-:-:S02]  /*a9b0*/  FSEL R70, R18, -INF , !P3 ;  /* 0xff80000012467808 */ /* 0x000fc40005800000 */
[----:B------:R-:W-:Y:S02]  /*a9c0*/  FSEL R72, R12, -INF , !P4 ;  /* 0xff8000000c487808 */ /* 0x000fe40006000000 */
[-C--:B------:R-:W-:Y:S02]  /*a9d0*/  ISETP.GE.AND P5, PT, R24, R204.reuse, PT ;  /* 0x000000cc1800720c */ /* 0x080fe40003fa6270 */
[----:B------:R-:W-:Y:S02]  /*a9e0*/  FSEL R66, R22, -INF , !P2 ;  /* 0xff80000016427808 */ /* 0x000fe40005000000 */
[-C--:B------:R-:W-:Y:S02]  /*a9f0*/  ISETP.GE.AND P6, PT, R28, R204.reuse, PT ;  /* 0x000000cc1c00720c */ /* 0x080fe40003fc6270 */
[C---:B------:R-:W-:Y:S02]  /*aa00*/  ISETP.GE.AND P3, PT, R16.reuse, R205, PT ;  /* 0x000000cd1000720c */ /* 0x040fe40003f66270 */
[----:B------:R-:W-:-:S02]  /*aa10*/  ISETP.GE.AND P4, PT, R16, R204, PT ;  /* 0x000000cc1000720c */ /* 0x000fc40003f86270 */
[----:B------:R-:W-:Y:S02]  /*aa20*/  ISETP.GE.AND P2, PT, R28, R205, PT ;  /* 0x000000cd1c00720c */ /* 0x000fe40003f46270 */
[C-C-:B------:R-:W-:Y:S02]  /*aa30*/  LOP3.LUT R20, R40.reuse, 0xa0, R206.reuse, 0xfe, !PT ;  /* 0x000000a028147812 */ /* 0x140fe400078efece */
[C-C-:B------:R-:W-:Y:S02]  /*aa40*/  LOP3.LUT R16, R40.reuse, 0xa8, R206.reuse, 0xfe, !PT ;  /* 0x000000a828107812 */ /* 0x140fe400078efece */
[----:B------:R-:W-:Y:S02]  /*aa50*/  LOP3.LUT R12, R40, 0xb0, R206, 0xfe, !PT ;  /* 0x000000b0280c7812 */ /* 0x000fe400078efece */
[----:B------:R-:W-:Y:S02]  /*aa60*/  FSEL R74, R14, -INF , !P5 ;  /* 0xff8000000e4a7808 */ /* 0x000fe40006800000 */
[----:B------:R-:W-:-:S02]  /*aa70*/  FSEL R78, R10, -INF , !P6 ;  /* 0xff8000000a4e7808 */ /* 0x000fc40007000000 */
[----:B------:R-:W-:Y:S02]  /*aa80*/  FSEL R84, R4, -INF , !P3 ;  /* 0xff80000004547808 */ /* 0x000fe40005800000 */
[----:B------:R-:W-:Y:S02]  /*aa90*/  FSEL R85, R6, -INF , !P4 ;  /* 0xff80000006557808 */ /* 0x000fe40006000000 */
[-C--:B------:R-:W-:Y:S02]  /*aaa0*/  ISETP.GE.AND P5, PT, R20, R205.reuse, PT ;  /* 0x000000cd1400720c */ /* 0x080fe40003fa6270 */
[----:B------:R-:W-:Y:S02]  /*aab0*/  FSEL R76, R8, -INF , !P2 ;  /* 0xff800000084c7808 */ /* 0x000fe40005000000 */
[C---:B------:R-:W-:Y:S02]  /*aac0*/  ISETP.GE.AND P6, PT, R16.reuse, R205, PT ;  /* 0x000000cd1000720c */ /* 0x040fe40003fc6270 */
        /* <DEDUP_REMOVED lines=8> */
[-C--:B------:R-:W-:Y:S02]  /*ab50*/  ISETP.GE.AND P2, PT, R20, R204.reuse, PT ;  /* 0x000000cc1400720c */ /* 0x080fe40003f46270 */
[-C--:B------:R-:W-:Y:S02]  /*ab60*/  ISETP.GE.AND P5, PT, R12, R204.reuse, PT ;  /* 0x000000cc0c00720c */ /* 0x080fe40003fa6270 */
[-C--:B------:R-:W-:Y:S02]  /*ab70*/  ISETP.GE.AND P6, PT, R8, R204.reuse, PT ;  /* 0x000000cc0800720c */ /* 0x080fe40003fc6270 */
[C---:B------:R-:W-:Y:S02]  /*ab80*/  ISETP.GE.AND P3, PT, R4.reuse, R205, PT ;  /* 0x000000cd0400720c */ /* 0x040fe40003f66270 */
[----:B------:R-:W-:-:S02]  /*ab90*/  ISETP.GE.AND P4, PT, R4, R204, PT ;  /* 0x000000cc0400720c */ /* 0x000fc40003f86270 */
[C-C-:B------:R-:W-:Y:S02]  /*aba0*/  LOP3.LUT R6, R40.reuse, 0xc8, R206.reuse, 0xfe, !PT ;  /* 0x000000c828067812 */ /* 0x140fe400078efece */
[----:B------:R-:W-:Y:S02]  /*abb0*/  LOP3.LUT R4, R40, 0xd0, R206, 0xfe, !PT ;  /* 0x000000d028047812 */ /* 0x000fe400078efece */
[----:B------:R-:W-:Y:S02]  /*abc0*/  FSEL R170, R170, -INF , !P2 ;  /* 0xff800000aaaa7808 */ /* 0x000fe40005000000 */
[----:B------:R-:W-:Y:S02]  /*abd0*/  FSEL R126, R126, -INF , !P5 ;  /* 0xff8000007e7e7808 */ /* 0x000fe40006800000 */
[----:B------:R-:W-:Y:S02]  /*abe0*/  FSEL R122, R122, -INF , !P6 ;  /* 0xff8000007a7a7808 */ /* 0x000fe40007000000 */
[----:B------:R-:W-:-:S02]  /*abf0*/  FSEL R116, R116, -INF , !P3 ;  /* 0xff80000074747808 */ /* 0x000fc40005800000 */
[-C--:B------:R-:W-:Y:S02]  /*ac00*/  ISETP.GE.AND P2, PT, R8, R205.reuse, PT ;  /* 0x000000cd0800720c */ /* 0x080fe40003f46270 */
[-C--:B------:R-:W-:Y:S02]  /*ac10*/  ISETP.GE.AND P5, PT, R6, R205.reuse, PT ;  /* 0x000000cd0600720c */ /* 0x080fe40003fa6270 */
[C---:B------:R-:W-:Y:S02]  /*ac20*/  ISETP.GE.AND P6, PT, R4.reuse, R205, PT ;  /* 0x000000cd0400720c */ /* 0x040fe40003fc6270 */
[----:B------:R-:W-:Y:S02]  /*ac30*/  ISETP.GE.AND P3, PT, R4, R204, PT ;  /* 0x000000cc0400720c */ /* 0x000fe40003f66270 */
        /* <DEDUP_REMOVED lines=8> */
[----:B------:R-:W-:Y:S02]  /*acc0*/  LOP3.LUT R4, R40, 0xe8, R206, 0xfe, !PT ;  /* 0x000000e828047812 */ /* 0x000fe400078efece */
[----:B------:R-:W-:Y:S02]  /*acd0*/  FSEL R114, R114, -INF , !P2 ;  /* 0xff80000072727808 */ /* 0x000fe40005000000 */
[----:B------:R-:W-:Y:S02]  /*ace0*/  FSEL R110, R110, -INF , !P3 ;  /* 0xff8000006e6e7808 */ /* 0x000fe40005800000 */
[----:B------:R-:W-:Y:S02]  /*acf0*/  FSEL R104, R104, -INF , !P4 ;  /* 0xff80000068687808 */ /* 0x000fe40006000000 */
[-C--:B------:R-:W-:Y:S02]  /*ad00*/  ISETP.GE.AND P2, PT, R6, R205.reuse, PT ;  /* 0x000000cd0600720c */ /* 0x080fe40003f46270 */
[----:B------:R-:W-:-:S02]  /*ad10*/  ISETP.GE.AND P3, PT, R4, R205, PT ;  /* 0x000000cd0400720c */ /* 0x000fc40003f66270 */
[----:B------:R-:W-:Y:S02]  /*ad20*/  ISETP.GE.AND P4, PT, R4, R204, PT ;  /* 0x000000cc0400720c */ /* 0x000fe40003f86270 */
[C---:B------:R-:W-:Y:S02]  /*ad30*/  LOP3.LUT R4, R40.reuse, 0xf0, R206, 0xfe, !PT ;  /* 0x000000f028047812 */ /* 0x040fe400078efece */
[----:B------:R-:W-:Y:S02]  /*ad40*/  LOP3.LUT R12, R40, R206, RZ, 0xfc, !PT ;  /* 0x000000ce280c7212 */ /* 0x000fe400078efcff */
[----:B------:R-:W-:Y:S02]  /*ad50*/  FSEL R106, R106, -INF , !P5 ;  /* 0xff8000006a6a7808 */ /* 0x000fe40006800000 */
[----:B------:R-:W-:Y:S02]  /*ad60*/  FSEL R100, R100, -INF , !P2 ;  /* 0xff80000064647808 */ /* 0x000fe40005000000 */
[----:B------:R-:W-:-:S02]  /*ad70*/  ISETP.GE.AND P5, PT, R4, R205, PT ;  /* 0x000000cd0400720c */ /* 0x000fc40003fa6270 */
[-C--:B------:R-:W-:Y:S02]  /*ad80*/  ISETP.GE.AND P2, PT, R4, R204.reuse, PT ;  /* 0x000000cc0400720c */ /* 0x080fe40003f46270 */
[----:B------:R-:W-:Y:S02]  /*ad90*/  IADD3 R4, R12, 0x1, RZ ;  /* 0x000000010c047810 */ /* 0x000fe40007ffe0ff */
[----:B------:R-:W-:Y:S02]  /*ada0*/  FSEL R108, R108, -INF , !P6 ;  /* 0xff8000006c6c7808 */ /* 0x000fe40007000000 */
[----:B------:R-:W-:Y:S02]  /*adb0*/  ISETP.GE.AND P6, PT, R6, R204, PT ;  /* 0x000000cc0600720c */ /* 0x000fe40003fc6270 */
[----:B------:R-:W-:Y:S02]  /*adc0*/  IADD3 R6, R12, 0x9, RZ ;  /* 0x000000090c067810 */ /* 0x000fe40007ffe0ff */
[----:B------:R-:W-:-:S02]  /*add0*/  FSEL R118, R202, -INF , !P4 ;  /* 0xff800000ca767808 */ /* 0x000fc40006000000 */
[-C--:B------:R-:W-:Y:S02]  /*ade0*/  ISETP.GE.AND P4, PT, R4, R205.reuse, PT ;  /* 0x000000cd0400720c */ /* 0x080fe40003f86270 */
[----:B------:R-:W-:Y:S02]  /*adf0*/  FSEL R172, R188, -INF , !P5 ;  /* 0xff800000bcac7808 */ /* 0x000fe40006800000 */
[----:B------:R-:W-:Y:S02]  /*ae00*/  FSEL R173, R190, -INF , !P2 ;  /* 0xff800000bead7808 */ /* 0x000fe40005000000 */
[----:B------:R-:W-:Y:S02]  /*ae10*/  ISETP.GE.AND P5, PT, R4, R204, PT ;  /* 0x000000cc0400720c */ /* 0x000fe40003fa6270 */
[----:B------:R-:W-:Y:S02]  /*ae20*/  ISETP.GE.AND P2, PT, R6, R205, PT ;  /* 0x000000cd0600720c */ /* 0x000fe40003f46270 */
[----:B------:R-:W-:-:S02]  /*ae30*/  IADD3 R4, R12, 0x11, RZ ;  /* 0x000000110c047810 */ /* 0x000fc40007ffe0ff */
[----:B------:R-:W-:Y:S02]  /*ae40*/  FSEL R10, R81, -INF , !P4 ;  /* 0xff800000510a7808 */ /* 0x000fe40006000000 */
[----:B------:R-:W-:Y:S02]  /*ae50*/  ISETP.GE.AND P4, PT, R6, R204, PT ;  /* 0x000000cc0600720c */ /* 0x000fe40003f86270 */
[----:B------:R-:W-:Y:S02]  /*ae60*/  IADD3 R14, R12, 0x19, RZ ;  /* 0x000000190c0e7810 */ /* 0x000fe40007ffe0ff */
[----:B------:R-:W-:Y:S02]  /*ae70*/  FSEL R6, R83, -INF , !P5 ;  /* 0xff80000053067808 */ /* 0x000fe40006800000 */
[----:B------:R-:W-:Y:S02]  /*ae80*/  FSEL R8, R77, -INF , !P2 ;  /* 0xff8000004d087808 */ /* 0x000fe40005000000 */
[----:B------:R-:W-:-:S02]  /*ae90*/  ISETP.GE.AND P5, PT, R4, R205, PT ;  /* 0x000000cd0400720c */ /* 0x000fc40003fa6270 */
[----:B------:R-:W-:Y:S02]  /*aea0*/  ISETP.GE.AND P2, PT, R4, R204, PT ;  /* 0x000000cc0400720c */ /* 0x000fe40003f46270 */
[----:B------:R-:W-:Y:S02]  /*aeb0*/  FSEL R4, R79, -INF , !P4 ;  /* 0xff8000004f047808 */ /* 0x000fe40006000000 */
[----:B------:R-:W-:Y:S02]  /*aec0*/  ISETP.GE.AND P4, PT, R14, R205, PT ;  /* 0x000000cd0e00720c */ /* 0x000fe40003f86270 */
[----:B------:R-:W-:Y:S02]  /*aed0*/  IADD3 R16, R12, 0x21, RZ ;  /* 0x000000210c107810 */ /* 0x000fe40007ffe0ff */
[----:B------:R-:W-:Y:S02]  /*aee0*/  FSEL R20, R73, -INF , !P5 ;  /* 0xff80000049147808 */ /* 0x000fe40006800000 */
[----:B------:R-:W-:-:S02]  /*aef0*/  FSEL R36, R75, -INF , !P2 ;  /* 0xff8000004b247808 */ /* 0x000fc40005000000 */
[----:B------:R-:W-:Y:S02]  /*af00*/  FSEL R28, R69, -INF , !P4 ;  /* 0xff800000451c7808 */ /* 0x000fe40006000000 */
        /* <DEDUP_REMOVED lines=8> */
[CC--:B------:R-:W-:Y:S02]  /*af90*/  ISETP.GE.AND P5, PT, R14.reuse, R205.reuse, PT ;  /* 0x000000cd0e00720c */ /* 0x0c0fe40003fa6270 */
[----:B------:R-:W-:Y:S02]  /*afa0*/  ISETP.GE.AND P2, PT, R14, R204, PT ;  /* 0x000000cc0e00720c */ /* 0x000fe40003f46270 */
        /* <DEDUP_REMOVED lines=13> */
[CC--:B------:R-:W-:Y:S02]  /*b080*/  ISETP.GE.AND P5, PT, R16.reuse, R205.reuse, PT ;  /* 0x000000cd1000720c */ /* 0x0c0fe40003fa6270 */
[----:B------:R-:W-:Y:S02]  /*b090*/  ISETP.GE.AND P2, PT, R16, R204, PT ;  /* 0x000000cc1000720c */ /* 0x000fe40003f46270 */
[----:B------:R-:W-:Y:S02]  /*b0a0*/  ISETP.GE.AND P4, PT, R14, R205, PT ;  /* 0x000000cd0e00720c */ /* 0x000fe40003f86270 */
[----:B------:R-:W-:Y:S02]  /*b0b0*/  IADD3 R16, R12, 0x51, RZ ;  /* 0x000000510c107810 */ /* 0x000fe40007ffe0ff */
[----:B------:R-:W-:Y:S02]  /*b0c0*/  LOP3.LUT R206, R40, 0xf8, R206, 0xfe, !PT ;  /* 0x000000f828ce7812 */ /* 0x000fe400078efece */
[----:B------:R-:W-:-:S02]  /*b0d0*/  FSEL R50, R49, -INF , !P5 ;  /* 0xff80000031327808 */ /* 0x000fc40006800000 */
[----:B------:R-:W-:Y:S02]  /*b0e0*/  FSEL R51, R51, -INF , !P2 ;  /* 0xff80000033337808 */ /* 0x000fe40005000000 */
[----:B------:R-:W-:Y:S02]  /*b0f0*/  FSEL R45, R45, -INF , !P4 ;  /* 0xff8000002d2d7808 */ /* 0x000fe40006000000 */
[-C--:B------:R-:W-:Y:S02]  /*b100*/  ISETP.GE.AND P5, PT, R14, R204.reuse, PT ;  /* 0x000000cc0e00720c */ /* 0x080fe40003fa6270 */
[C---:B------:R-:W-:Y:S02]  /*b110*/  ISETP.GE.AND P2, PT, R16.reuse, R205, PT ;  /* 0x000000cd1000720c */ /* 0x040fe40003f46270 */
[----:B------:R-:W-:Y:S02]  /*b120*/  ISETP.GE.AND P4, PT, R16, R204, PT ;  /* 0x000000cc1000720c */ /* 0x000fe40003f86270 */
[----:B------:R-:W-:-:S02]  /*b130*/  IADD3 R14, R12, 0x59, RZ ;  /* 0x000000590c0e7810 */ /* 0x000fc40007ffe0ff */
[----:B------:R-:W-:Y:S02]  /*b140*/  IADD3 R16, R12, 0x61, RZ ;  /* 0x000000610c107810 */ /* 0x000fe40007ffe0ff */
[----:B------:R-:W-:Y:S02]  /*b150*/  FSEL R102, R102, -INF , !P6 ;  /* 0xff80000066667808 */ /* 0x000fe40007000000 */
[----:B------:R-:W-:Y:S02]  /*b160*/  FSEL R112, R200, -INF , !P3 ;  /* 0xff800000c8707808 */ /* 0x000fe40005800000 */
[C---:B------:R-:W-:Y:S02]  /*b170*/  ISETP.GE.AND P6, PT, R206.reuse, R205, PT ;  /* 0x000000cdce00720c */ /* 0x040fe40003fc6270 */
[----:B------:R-:W-:Y:S02]  /*b180*/  ISETP.GE.AND P3, PT, R206, R204, PT ;  /* 0x000000ccce00720c */ /* 0x000fe40003f66270 */
[----:B------:R-:W-:-:S02]  /*b190*/  FSEL R251, R47, -INF , !P5 ;  /* 0xff8000002ffb7808 */ /* 0x000fc40006800000 */
[----:B------:R-:W-:Y:S02]  /*b1a0*/  FSEL R214, R41, -INF , !P2 ;  /* 0xff80000029d67808 */ /* 0x000fe40005000000 */
[----:B------:R-:W-:Y:S02]  /*b1b0*/  FSEL R206, R43, -INF , !P4 ;  /* 0xff8000002bce7808 */ /* 0x000fe40006000000 */
[CC--:B------:R-:W-:Y:S02]  /*b1c0*/  ISETP.GE.AND P5, PT, R14.reuse, R205.reuse, PT ;  /* 0x000000cd0e00720c */ /* 0x0c0fe40003fa6270 */
[----:B------:R-:W-:Y:S02]  /*b1d0*/  ISETP.GE.AND P2, PT, R14, R204, PT ;  /* 0x000000cc0e00720c */ /* 0x000fe40003f46270 */
[----:B------:R-:W-:Y:S02]  /*b1e0*/  ISETP.GE.AND P4, PT, R16, R205, PT ;  /* 0x000000cd1000720c */ /* 0x000fe40003f86270 */
[----:B------:R-:W-:-:S02]  /*b1f0*/  IADD3 R14, R12, 0x69, RZ ;  /* 0x000000690c0e7810 */ /* 0x000fc40007ffe0ff */
[----:B------:R-:W-:Y:S02]  /*b200*/  FSEL R212, R37, -INF , !P5 ;  /* 0xff80000025d47808 */ /* 0x000fe40006800000 */
[----:B------:R-:W-:Y:S02]  /*b210*/  FSEL R202, R39, -INF , !P2 ;  /* 0xff80000027ca7808 */ /* 0x000fe40005000000 */
[----:B------:R-:W-:Y:S02]  /*b220*/  FSEL R200, R33, -INF , !P4 ;  /* 0xff80000021c87808 */ /* 0x000fe40006000000 */
[-C--:B------:R-:W-:Y:S02]  /*b230*/  ISETP.GE.AND P5, PT, R16, R204.reuse, PT ;  /* 0x000000cc1000720c */ /* 0x080fe40003fa6270 */
[C---:B------:R-:W-:Y:S02]  /*b240*/  ISETP.GE.AND P2, PT, R14.reuse, R205, PT ;  /* 0x000000cd0e00720c */ /* 0x040fe40003f46270 */
[----:B------:R-:W-:-:S02]  /*b250*/  ISETP.GE.AND P4, PT, R14, R204, PT ;  /* 0x000000cc0e00720c */ /* 0x000fc40003f86270 */
[C---:B------:R-:W-:Y:S02]  /*b260*/  IADD3 R14, R12.reuse, 0x71, RZ ;  /* 0x000000710c0e7810 */ /* 0x040fe40007ffe0ff */
[----:B------:R-:W-:Y:S02]  /*b270*/  FSEL R190, R35, -INF , !P5 ;  /* 0xff80000023be7808 */ /* 0x000fe40006800000 */
[----:B------:R-:W-:Y:S02]  /*b280*/  IADD3 R16, R12, 0x79, RZ ;  /* 0x000000790c107810 */ /* 0x000fe40007ffe0ff */
[----:B------:R-:W-:Y:S02]  /*b290*/  ISETP.GE.AND P5, PT, R14, R205, PT ;  /* 0x000000cd0e00720c */ /* 0x000fe40003fa6270 */
[----:B------:R-:W-:Y:S02]  /*b2a0*/  FSEL R196, R29, -INF , !P2 ;  /* 0xff8000001dc47808 */ /* 0x000fe40005000000 */
[----:B------:R-:W-:-:S02]  /*b2b0*/  FSEL R188, R31, -INF , !P4 ;  /* 0xff8000001fbc7808 */ /* 0x000fc40006000000 */
[-C--:B------:R-:W-:Y:S02]  /*b2c0*/  ISETP.GE.AND P2, PT, R14, R204.reuse, PT ;  /* 0x000000cc0e00720c */ /* 0x080fe40003f46270 */
[----:B------:R-:W-:Y:S02]  /*b2d0*/  ISETP.GE.AND P4, PT, R16, R205, PT ;  /* 0x000000cd1000720c */ /* 0x000fe40003f86270 */
[----:B------:R-:W-:Y:S02]  /*b2e0*/  FSEL R180, R25, -INF , !P5 ;  /* 0xff80000019b47808 */ /* 0x000fe40006800000 */
[----:B------:R-:W-:Y:S02]  /*b2f0*/  IADD3 R14, R12, 0x81, RZ ;  /* 0x000000810c0e7810 */ /* 0x000fe40007ffe0ff */
        /* <DEDUP_REMOVED lines=8> */
[CC--:B------:R-:W-:Y:S02]  /*b380*/  ISETP.GE.AND P5, PT, R16.reuse, R205.reuse, PT ;  /* 0x000000cd1000720c */ /* 0x0c0fe40003fa6270 */
[----:B------:R-:W-:Y:S02]  /*b390*/  FSEL R57, R17, -INF , !P2 ;  /* 0xff80000011397808 */ /* 0x000fe40005000000 */
[----:B------:R-:W-:Y:S02]  /*b3a0*/  FSEL R59, R19, -INF , !P4 ;  /* 0xff800000133b7808 */ /* 0x000fe40006000000 */
[----:B------:R-:W-:Y:S02]  /*b3b0*/  ISETP.GE.AND P2, PT, R16, R204, PT ;  /* 0x000000cc1000720c */ /* 0x000fe40003f46270 */
[----:B------:R-:W-:Y:S02]  /*b3c0*/  ISETP.GE.AND P4, PT, R14, R205, PT ;  /* 0x000000cd0e00720c */ /* 0x000fe40003f86270 */
[----:B------:R-:W-:-:S02]  /*b3d0*/  FSEL R61, R13, -INF , !P5 ;  /* 0xff8000000d3d7808 */ /* 0x000fc40006800000 */
[----:B------:R-:W-:Y:S02]  /*b3e0*/  IADD3 R13, R12, 0x99, RZ ;  /* 0x000000990c0d7810 */ /* 0x000fe40007ffe0ff */
[----:B------:R-:W-:Y:S02]  /*b3f0*/  FSEL R63, R15, -INF , !P2 ;  /* 0xff8000000f3f7808 */ /* 0x000fe40005000000 */
[----:B------:R-:W-:Y:S02]  /*b400*/  FSEL R65, R9, -INF , !P4 ;  /* 0xff80000009417808 */ /* 0x000fe40006000000 */
        /* <DEDUP_REMOVED lines=51> */
[----:B------:R-:W-:Y:S02]  /*b740*/  IADD3 R7, R12, 0xf1, RZ ;  /* 0x000000f10c077810 */ /* 0x000fe40007ffe0ff */
[CC--:B------:R-:W-:Y:S02]  /*b750*/  ISETP.GE.AND P5, PT, R5.reuse, R205.reuse, PT ;  /* 0x000000cd0500720c */ /* 0x0c0fe40003fa6270 */
[----:B------:R-:W-:Y:S02]  /*b760*/  ISETP.GE.AND P2, PT, R5, R204, PT ;  /* 0x000000cc0500720c */ /* 0x000fe40003f46270 */
[----:B------:R-:W-:Y:S02]  /*b770*/  FSEL R92, R103, -INF , !P4 ;  /* 0xff800000675c7808 */ /* 0x000fe40006000000 */
[----:B------:R-:W-:Y:S02]  /*b780*/  ISETP.GE.AND P4, PT, R7, R205, PT ;  /* 0x000000cd0700720c */ /* 0x000fe40003f86270 */
[----:B------:R-:W-:-:S02]  /*b790*/  FSEL R93, R201, -INF , !P5 ;  /* 0xff800000c95d7808 */ /* 0x000fc40006800000 */
[----:B------:R-:W-:Y:S02]  /*b7a0*/  FSEL R94, R203, -INF , !P2 ;  /* 0xff800000cb5e7808 */ /* 0x000fe40005000000 */
[-C--:B------:R-:W-:Y:S02]  /*b7b0*/  ISETP.GE.AND P5, PT, R7, R204.reuse, PT ;  /* 0x000000cc0700720c */ /* 0x080fe40003fa6270 */
[C---:B------:R-:W-:Y:S02]  /*b7c0*/  ISETP.GE.AND P2, PT, R12.reuse, R205, PT ;  /* 0x000000cd0c00720c */ /* 0x040fe40003f46270 */
[C---:B------:R-:W-:Y:S02]  /*b7d0*/  IADD3 R5, R12.reuse, 0xf9, RZ ;  /* 0x000000f90c057810 */ /* 0x040fe40007ffe0ff */
[----:B------:R-:W-:Y:S02]  /*b7e0*/  FSEL R95, R189, -INF , !P4 ;  /* 0xff800000bd5f7808 */ /* 0x000fe40006000000 */
        /* <DEDUP_REMOVED lines=9> */
[----:B------:R-:W-:Y:S01]  /*b880*/  FSEL R107, R187, -INF , !P2 ;  /* 0xff800000bb6b7808 */ /* 0x000fe20005000000 */
[----:B------:R-:W-:Y:S05]  /*b890*/  @!P1 BRA `(.L_x_2240) ;  /* 0x000007c000009947 */ /* 0x000fea0003800000 */
[----:B------:R-:W-:Y:S01]  /*b8a0*/  ULDC UR6, c[0x0][0x198] ;  /* 0x0000660000067ab9 */ /* 0x000fe20000000800 */
[----:B------:R-:W-:Y:S05]  /*b8b0*/  @!P0 BRA `(.L_x_2241) ;  /* 0x000003a000008947 */ /* 0x000fea0003800000 */
[----:B------:R-:W-:Y:S02]  /*b8c0*/  IABS R9, c[0x0][0x2d0] ;  /* 0x0000b40000097a13 */ /* 0x000fe40000000000 */
[----:B------:R-:W-:Y:S02]  /*b8d0*/  IADD3 R16, R40, -0x100, RZ ;  /* 0xffffff0028107810 */ /* 0x000fe40007ffe0ff */
[----:B------:R-:W1:Y:S01]  /*b8e0*/  I2F.RP R18, R9 ;  /* 0x0000000900127306 */ /* 0x000e620000209400 */
[----:B------:R-:W-:-:S02]  /*b8f0*/  IABS R14, R40 ;  /* 0x00000028000e7213 */ /* 0x000fc40000000000 */
        /* <DEDUP_REMOVED lines=11> */
[----:B------:R-:W-:-:S04]  /*b9b0*/  IMAD.HI.U32 R15, R15, R12, RZ ;  /* 0x0000000c0f0f7227 */ /* 0x000fc800078e00ff */
[----:B------:R-:W-:Y:S01]  /*b9c0*/  IMAD.MOV R13, RZ, RZ, -R17 ;  /* 0x000000ffff0d7224 */ /* 0x000fe200078e0a11 */
[----:B------:R-:W-:-:S03]  /*b9d0*/  IADD3 R11, -R15, RZ, RZ ;  /* 0x000000ff0f0b7210 */ /* 0x000fc60007ffe1ff */
[C---:B------:R-:W-:Y:S02]  /*b9e0*/  IMAD R13, R9.reuse, R13, R14 ;  /* 0x0000000d090d7224 */ /* 0x040fe400078e020e */
[C---:B------:R-:W-:Y:S01]  /*b9f0*/  IMAD R11, R9.reuse, R11, R12 ;  /* 0x0000000b090b7224 */ /* 0x040fe200078e020c */
[----:B------:R-:W-:Y:S02]  /*ba00*/  LOP3.LUT R12, RZ, c[0x0][0x2d0], RZ, 0x33, !PT ;  /* 0x0000b400ff0c7a12 */ /* 0x000fe400078e33ff */
        /* <DEDUP_REMOVED lines=8> */
[----:B------:R-:W-:Y:S02]  /*ba90*/  LOP3.LUT R9, R40, c[0x0][0x2d0], RZ, 0x3c, !PT ;  /* 0x0000b40028097a12 */ /* 0x000fe400078e3cff */
[----:B------:R-:W-:-:S02]  /*baa0*/  ISETP.NE.AND P2, PT, RZ, c[0x0][0x2d0], PT ;  /* 0x0000b400ff007a0c */ /* 0x000fc40003f45270 */
[----:B------:R-:W-:-:S05]  /*bab0*/  ISETP.GE.AND P3, PT, R9, RZ, PT ;  /* 0x000000ff0900720c */ /* 0x000fca0003f66270 */
[----:B------:R-:W-:Y:S02]  /*bac0*/  @P6 IADD3 R17, R17, 0x1, RZ ;  /* 0x0000000111116810 */ /* 0x000fe40007ffe0ff */
[----:B------:R-:W-:Y:S02]  /*bad0*/  @P5 IADD3 R15, R15, 0x1, RZ ;  /* 0x000000010f0f5810 */ /* 0x000fe40007ffe0ff */
[----:B------:R-:W-:-:S03]  /*bae0*/  MOV R9, R17 ;  /* 0x0000001100097202 */ /* 0x000fc60000000f00 */
[----:B------:R-:W-:Y:S02]  /*baf0*/  @!P1 IMAD.MOV R15, RZ, RZ, -R15 ;  /* 0x000000ffff0f9224 */ /* 0x000fe400078e0a0f */
[----:B------:R-:W-:-:S05]  /*bb00*/  @!P3 IMAD.MOV R9, RZ, RZ, -R9 ;  /* 0x000000ffff09b224 */ /* 0x000fca00078e0a09 */
[C---:B------:R-:W-:Y:S02]  /*bb10*/  SEL R9, R12.reuse, R9, !P2 ;  /* 0x000000090c097207 */ /* 0x040fe40005000000 */
[----:B------:R-:W-:-:S03]  /*bb20*/  SEL R12, R12, R15, !P2 ;  /* 0x0000000f0c0c7207 */ /* 0x000fc60005000000 */
[----:B------:R-:W-:-:S04]  /*bb30*/  IMAD.WIDE R16, R9, 0x4, R248 ;  /* 0x0000000409107825 */ /* 0x000fc800078e02f8 */
[----:B------:R-:W-:Y:S01]  /*bb40*/  IMAD.WIDE R14, R12, 0x4, R248 ;  /* 0x000000040c0e7825 */ /* 0x000fe200078e02f8 */
[----:B------:R-:W2:Y:S04]  /*bb50*/  LDG.E R11, [R16.64] ;  /* 0x0000000c100b7981 */ /* 0x000ea8000c1e1900 */
[----:B------:R1:W2:Y:S01]  /*bb60*/  LDG.E R13, [R14.64] ;  /* 0x0000000c0e0d7981 */ /* 0x0002a2000c1e1900 */
[----:B------:R-:W-:Y:S01]  /*bb70*/  IADD3 R9, R9, -R12, RZ ;  /* 0x8000000c09097210 */ /* 0x000fe20007ffe0ff */
[----:B------:R-:W-:-:S04]  /*bb80*/  IMAD.MOV.U32 R12, RZ, RZ, c[0x0][0x2d0] ;  /* 0x0000b400ff0c7624 */ /* 0x000fc800078e00ff */
[----:B------:R-:W-:-:S05]  /*bb90*/  IMAD R12, R9, R12, -0x100 ;  /* 0xffffff00090c7424 */ /* 0x000fca00078e020c */
[----:B------:R-:W-:-:S05]  /*bba0*/  SHF.R.S32.HI R9, RZ, 0x1f, R12 ;  /* 0x0000001fff097819 */ /* 0x000fca000001140c */
[----:B------:R-:W-:-:S04]  /*bbb0*/  IMAD R9, R9, c[0x0][0x198], RZ ;  /* 0x0000660009097a24 */ /* 0x000fc800078e02ff */
[C---:B------:R-:W-:Y:S02]  /*bbc0*/  IMAD R9, R12.reuse, c[0x0][0x19c], R9 ;  /* 0x000067000c097a24 */ /* 0x040fe400078e0209 */
[----:B-1----:R-:W-:-:S05]  /*bbd0*/  IMAD.WIDE.U32 R14, R12, c[0x0][0x198], RZ ;  /* 0x000066000c0e7a25 */ /* 0x002fca00078e00ff */
[----:B------:R-:W-:Y:S01]  /*bbe0*/  IADD3 R15, R15, R9, RZ ;  /* 0x000000090f0f7210 */ /* 0x000fe20007ffe0ff */
[----:B--2---:R-:W-:-:S04]  /*bbf0*/  IMAD.IADD R13, R13, 0x1, -R11 ;  /* 0x000000010d0d7824 */ /* 0x004fc800078e0a0b */
[----:B------:R-:W-:Y:S01]  /*bc00*/  IMAD.WIDE.U32 R14, R13, c[0x0][0x180], R14 ;  /* 0x000060000d0e7a25 */ /* 0x000fe200078e000e */
[----:B------:R-:W-:-:S05]  /*bc10*/  SHF.R.S32.HI R11, RZ, 0x1f, R13 ;  /* 0x0000001fff0b7819 */ /* 0x000fca000001140d */
[----:B------:R-:W-:-:S04]  /*bc20*/  IMAD R11, R11, c[0x0][0x180], RZ ;  /* 0x000060000b0b7a24 */ /* 0x000fc800078e02ff */
[----:B------:R-:W-:-:S04]  /*bc30*/  IMAD R11, R13, c[0x0][0x184], R11 ;  /* 0x000061000d0b7a24 */ /* 0x000fc800078e020b */
[----:B------:R-:W-:Y:S01]  /*bc40*/  IMAD.IADD R11, R15, 0x1, R11 ;  /* 0x000000010f0b7824 */ /* 0x000fe200078e020b */
[----:B------:R-:W-:Y:S05]  /*bc50*/  BRA `(.L_x_2242) ;  /* 0x0000004000007947 */ /* 0x000fea0003800000 */
.L_x_2241:
[----:B------:R-:W-:-:S04]  /*bc60*/  ULEA UR5, -UR6, URZ, 0x8 ;  /* 0x0000003f06057291 */ /* 0x000fc8000f8e413f */
[----:B------:R-:W-:Y:S02]  /*bc70*/  USHF.R.S32.HI UR4, URZ, 0x1f, UR5 ;  /* 0x0000001f3f047899 */ /* 0x000fe40008011405 */
[----:B------:R-:W-:-:S04]  /*bc80*/  MOV R14, UR5 ;  /* 0x00000005000e7c02 */ /* 0x000fc80008000f00 */
[----:B------:R-:W-:Y:S02]  /*bc90*/  MOV R11, UR4 ;  /* 0x00000004000b7c02 */ /* 0x000fe40008000f00 */
.L_x_2242:
[----:B------:R-:W-:Y:S01]  /*bca0*/  IADD3 R14, P1, R165, R14, RZ ;  /* 0x0000000ea50e7210 */ /* 0x000fe20007f3e0ff */
[----:B------:R-:W-:Y:S02]  /*bcb0*/  USHF.L.U32 UR7, UR6, 0x5, URZ ;  /* 0x0000000506077899 */ /* 0x000fe4000800063f */
[----:B------:R-:W-:Y:S02]  /*bcc0*/  ULDC UR4, c[0x0][0x19c] ;  /* 0x0000670000047ab9 */ /* 0x000fe40000000800 */
[----:B------:R-:W-:Y:S01]  /*bcd0*/  IMAD.X R11, R164, 0x1, R11, P1 ;  /* 0x00000001a40b7824 */ /* 0x000fe200008e060b */
[C---:B------:R-:W-:Y:S01]  /*bce0*/  LEA R250, P1, R14.reuse, c[0x0][0x168], 0x1 ;  /* 0x00005a000efa7a11 */ /* 0x040fe200078208ff */
[----:B------:R-:W-:Y:S02]  /*bcf0*/  UMOV UR5, 0x5 ;  /* 0x0000000500057882 */ /* 0x000fe40000000000 */
[----:B------:R-:W-:Y:S01]  /*bd00*/  USHF.L.U64.HI UR4, UR6, UR5, UR4 ;  /* 0x0000000506047299 */ /* 0x000fe20008010204 */
[----:B------:R-:W-:Y:S01]  /*bd10*/  LEA.HI.X R247, R14, c[0x0][0x16c], R11, 0x1, P1 ;  /* 0x00005b000ef77a11 */ /* 0x000fe200008f0c0b */
        /* <DEDUP_REMOVED lines=52> */
.L_x_2240:
[----:B------:R-:W2:Y:S04]  /*c060*/  LDL.LU R9, [R1+0x8] ;  /* 0x0000080001097983 */ /* 0x000ea80000300800 */
[----:B---3--:R-:W3:Y:S04]  /*c070*/  LDL.LU R16, [R1+0x30] ;  /* 0x0000300001107983 */ /* 0x008ee80000300800 */
[----:B------:R-:W4:Y:S04]  /*c080*/  LDL.LU R15, [R1+0x2c] ;  /* 0x00002c00010f7983 */ /* 0x000f280000300800 */
[----:B------:R-:W5:Y:S04]  /*c090*/  LDL.LU R14, [R1+0x28] ;  /* 0x00002800010e7983 */ /* 0x000f680000300800 */
[----:B------:R-:W5:Y:S04]  /*c0a0*/  LDL.LU R24, [R1+0x24] ;  /* 0x0000240001187983 */ /* 0x000f680000300800 */
[----:B------:R-:W5:Y:S04]  /*c0b0*/  LDL.LU R32, [R1+0x20] ;  /* 0x0000200001207983 */ /* 0x000f680000300800 */
[----:B------:R-:W5:Y:S04]  /*c0c0*/  LDL.LU R40, [R1+0x1c] ;  /* 0x00001c0001287983 */ /* 0x000f680000300800 */
[----:B------:R-:W5:Y:S04]  /*c0d0*/  LDL.LU R49, [R1+0x18] ;  /* 0x0000180001317983 */ /* 0x000f680000300800 */
[----:B------:R-:W5:Y:S01]  /*c0e0*/  LDL.LU R53, [R1+0x14] ;  /* 0x0000140001357983 */ /* 0x000f620000300800 */
[----:B------:R-:W-:-:S02]  /*c0f0*/  MOV R195, R34 ;  /* 0x0000002200c37202 */ /* 0x000fc40000000f00 */
[----:B------:R-:W-:Y:S01]  /*c100*/  MOV R187, R38 ;  /* 0x0000002600bb7202 */ /* 0x000fe20000000f00 */
[----:B------:R-:W5:Y:S04]  /*c110*/  LDL.LU R194, [R1+0x10] ;  /* 0x0000100001c27983 */ /* 0x000f680000300800 */
[----:B------:R-:W5:Y:S01]  /*c120*/  LDL.LU R192, [R1+0xc] ;  /* 0x00000c0001c07983 */ /* 0x000f620000300800 */
[----:B------:R-:W-:-:S04]  /*c130*/  FMNMX.FTZ R12, R0, R5, !PT ;  /* 0x00000005000c7209 */ /* 0x000fc80007810000 */
[----:B------:R-:W-:Y:S02]  /*c140*/  FMNMX.FTZ R12, R6, R12, !PT ;  /* 0x0000000c060c7209 */ /* 0x000fe40007810000 */
[----:B------:R-:W-:-:S04]  /*c150*/  FMNMX.FTZ R13, R2, R7, !PT ;  /* 0x00000007020d7209 */ /* 0x000fc80007810000 */
[----:B------:R-:W-:Y:S02]  /*c160*/  FMNMX.FTZ R13, R10, R13, !PT ;  /* 0x0000000d0a0d7209 */ /* 0x000fe40007810000 */
[----:B------:R-:W-:Y:S02]  /*c170*/  MOV R193, R44 ;  /* 0x0000002c00c17202 */ /* 0x000fe40000000f00 */
[----:B------:R-:W-:Y:S02]  /*c180*/  MOV R191, R46 ;  /* 0x0000002e00bf7202 */ /* 0x000fe40000000f00 */
[----:B------:R-:W-:Y:S02]  /*c190*/  MOV R185, R54 ;  /* 0x0000003600b97202 */ /* 0x000fe40000000f00 */
[----:B------:R-:W-:Y:S02]  /*c1a0*/  MOV R184, R55 ;  /* 0x0000003700b87202 */ /* 0x000fe40000000f00 */
[----:B------:R-:W-:-:S02]  /*c1b0*/  MOV R171, R51 ;  /* 0x0000003300ab7202 */ /* 0x000fc40000000f00 */
[----:B------:R-:W-:Y:S02]  /*c1c0*/  MOV R186, R42 ;  /* 0x0000002a00ba7202 */ /* 0x000fe40000000f00 */
[----:B------:R-:W-:Y:S02]  /*c1d0*/  MOV R183, R50 ;  /* 0x0000003200b77202 */ /* 0x000fe40000000f00 */
[----:B------:R-:W-:Y:S02]  /*c1e0*/  MOV R182, R45 ;  /* 0x0000002d00b67202 */ /* 0x000fe40000000f00 */
[----:B--2---:R-:W-:Y:S02]  /*c1f0*/  MOV R189, R9 ;  /* 0x0000000900bd7202 */ /* 0x004fe40000000f00 */
[----:B----4-:R-:W-:-:S04]  /*c200*/  FMNMX.FTZ R12, R15, R12, !PT ;  /* 0x0000000c0f0c7209 */ /* 0x010fc80007810000 */
[----:B------:R-:W-:Y:S02]  /*c210*/  FMNMX.FTZ R12, R4, R12, !PT ;  /* 0x0000000c040c7209 */ /* 0x000fe40007810000 */
[----:B---3--:R-:W-:Y:S02]  /*c220*/  FMNMX.FTZ R13, R16, R13, !PT ;  /* 0x0000000d100d7209 */ /* 0x008fe40007810000 */
[----:B-----5:R-:W-:Y:S02]  /*c230*/  FMNMX.FTZ R12, R32, R12, !PT ;  /* 0x0000000c200c7209 */ /* 0x020fe40007810000 */
        /* <DEDUP_REMOVED lines=129> */
[----:B--2---:R-:W-:-:S04]  /*ca50*/  FMNMX.FTZ R164, R11, R164, !PT ;  /* 0x000000a40ba47209 */ /* 0x004fc80007810000 */
[----:B------:R-:W-:Y:S02]  /*ca60*/  FSEL R119, R119, RZ, P1 ;  /* 0x000000ff77777208 */ /* 0x000fe40000800000 */
[C---:B------:R-:W-:Y:S01]  /*ca70*/  FSETP.NEU.FTZ.AND P2, PT, R164.reuse, -INF , PT ;  /* 0xff800000a400780b */ /* 0x040fe20003f5d000 */
[C---:B------:R-:W-:Y:S02]  /*ca80*/  FMUL.FTZ R129, R164.reuse, c[0x0][0x23c] ;  /* 0x00008f00a4817a20 */ /* 0x040fe40000410000 */
[----:B------:R-:W-:Y:S01]  /*ca90*/  FFMA.FTZ R117, R5, c[0x0][0x23c], -R119 ;  /* 0x00008f0005757a23 */ /* 0x000fe20000010877 */
[----:B------:R-:W-:Y:S02]  /*caa0*/  FSEL R5, R164, RZ, P2 ;  /* 0x000000ffa4057208 */ /* 0x000fe40001000000 */
[----:B------:R-:W-:-:S03]  /*cab0*/  FSEL R129, R129, RZ, P2 ;  /* 0x000000ff81817208 */ /* 0x000fc60001000000 */
[----:B------:R-:W-:Y:S02]  /*cac0*/  FADD.FTZ R5, R2, -R5 ;  /* 0x8000000502057221 */ /* 0x000fe40000010000 */
[----:B------:R-:W-:Y:S01]  /*cad0*/  FFMA.FTZ R2, R4, c[0x0][0x23c], -R119 ;  /* 0x00008f0004027a23 */ /* 0x000fe20000010877 */
[----:B------:R-:W-:Y:S01]  /*cae0*/  FSEL R4, R131, RZ, P1 ;  /* 0x000000ff83047208 */ /* 0x000fe20000800000 */
[----:B------:R-:W-:Y:S02]  /*caf0*/  FFMA.FTZ R123, R16, c[0x0][0x23c], -R129 ;  /* 0x00008f00107b7a23 */ /* 0x000fe40000010881 */
[----:B------:R-:W1:Y:S02]  /*cb00*/  LDSM.16.MT88.4 R16, [R234+0xa000] ;  /* 0x00a00000ea10783b */ /* 0x000e640000004200 */
[----:B------:R-:W-:Y:S02]  /*cb10*/  FADD.FTZ R4, R0, -R4 ;  /* 0x8000000400047221 */ /* 0x000fe40000010000 */
[----:B------:R-:W-:-:S02]  /*cb20*/  FMUL.FTZ R5, R5, c[0x0][0x23c] ;  /* 0x00008f0005057a20 */ /* 0x000fc40000410000 */
[----:B------:R-:W-:Y:S02]  /*cb30*/  FMUL.FTZ R4, R4, c[0x0][0x23c] ;  /* 0x00008f0004047a20 */ /* 0x000fe40000410000 */
[----:B------:R-:W-:Y:S01]  /*cb40*/  FFMA.FTZ R127, R7, c[0x0][0x23c], -R129 ;  /* 0x00008f00077f7a23 */ /* 0x000fe20000010881 */
[----:B------:R-:W-:Y:S01]  /*cb50*/  MUFU.EX2 R169, R5 ;  /* 0x0000000500a97308 */ /* 0x000fe20000000800 */
[----:B------:R-:W-:Y:S02]  /*cb60*/  FFMA.FTZ R115, R6, c[0x0][0x23c], -R119 ;  /* 0x00008f0006737a23 */ /* 0x000fe40000010877 */
[--C-:B------:R-:W-:Y:S02]  /*cb70*/  FFMA.FTZ R125, R10, c[0x0][0x23c], -R129.reuse ;  /* 0x00008f000a7d7a23 */ /* 0x100fe40000010881 */
[----:B------:R-:W-:Y:S02]  /*cb80*/  FFMA.FTZ R121, R8, c[0x0][0x23c], -R129 ;  /* 0x00008f0008797a23 */ /* 0x000fe40000010881 */
[----:B------:R-:W-:Y:S01]  /*cb90*/  FFMA.FTZ R113, R15, c[0x0][0x23c], -R119 ;  /* 0x00008f000f717a23 */ /* 0x000fe20000010877 */
[----:B------:R2:W-:Y:S08]  /*cba0*/  MUFU.EX2 R165, R4 ;  /* 0x0000000400a57308 */ /* 0x0005f00000000800 */
[----:B------:R-:W-:Y:S01]  /*cbb0*/  MUFU.EX2 R127, R127 ;  /* 0x0000007f007f7308 */ /* 0x000fe20000000800 */
[----:B--2---:R-:W2:Y:S07]  /*cbc0*/  LDSM.16.MT88.4 R4, [R232+0xa000] ;  /* 0x00a00000e804783b */ /* 0x004eae0000004200 */
[----:B------:R-:W3:Y:S08]  /*cbd0*/  MUFU.EX2 R125, R125 ;  /* 0x0000007d007d7308 */ /* 0x000ef00000000800 */
[----:B------:R-:W-:Y:S08]  /*cbe0*/  MUFU.EX2 R123, R123 ;  /* 0x0000007b007b7308 */ /* 0x000ff00000000800 */
[----:B------:R-:W-:Y:S08]  /*cbf0*/  MUFU.EX2 R121, R121 ;  /* 0x0000007900797308 */ /* 0x000ff00000000800 */
[----:B------:R-:W-:Y:S08]  /*cc00*/  MUFU.EX2 R117, R117 ;  /* 0x0000007500757308 */ /* 0x000ff00000000800 */
[----:B------:R-:W4:Y:S08]  /*cc10*/  MUFU.EX2 R115, R115 ;  /* 0x0000007300737308 */ /* 0x000f300000000800 */
[----:B------:R-:W-:Y:S08]  /*cc20*/  MUFU.EX2 R113, R113 ;  /* 0x0000007100717308 */ /* 0x000ff00000000800 */
[----:B------:R-:W5:Y:S01]  /*cc30*/  MUFU.EX2 R2, R2 ;  /* 0x0000000200027308 */ /* 0x000f620000000800 */
[----:B------:R-:W-:Y:S01]  /*cc40*/  FFMA.FTZ R0, R14, c[0x0][0x23c], -R129 ;  /* 0x00008f000e007a23 */ /* 0x000fe20000010881 */
[----:B---3--:R-:W-:Y:S01]  /*cc50*/  F2FP.PACK_AB R8, R125, R127 ;  /* 0x0000007f7d08723e */ /* 0x008fe200000000ff */
[----:B------:R-:W-:Y:S01]  /*cc60*/  FMUL.FTZ R12, R160, R169 ;  /* 0x000000a9a00c7220 */ /* 0x000fe20000410000 */
[----:B----4-:R-:W-:Y:S01]  /*cc70*/  F2FP.PACK_AB R9, R115, R117 ;  /* 0x000000757309723e */ /* 0x010fe200000000ff */
[----:B------:R-:W-:Y:S01]  /*cc80*/  FMUL.FTZ R13, R161, R169 ;  /* 0x000000a9a10d7220 */ /* 0x000fe20000410000 */
[----:B------:R-:W-:Y:S01]  /*cc90*/  F2FP.PACK_AB R10, R121, R123 ;  /* 0x0000007b790a723e */ /* 0x000fe200000000ff */
[----:B------:R-:W-:-:S02]  /*cca0*/  FMUL.FTZ R14, R162, R165 ;  /* 0x000000a5a20e7220 */ /* 0x000fc40000410000 */
[----:B------:R-:W-:Y:S02]  /*ccb0*/  FMUL.FTZ R15, R163, R165 ;  /* 0x000000a5a30f7220 */ /* 0x000fe40000410000 */
[-C--:B------:R-:W-:Y:S02]  /*ccc0*/  FMUL.FTZ R156, R156, R169.reuse ;  /* 0x000000a99c9c7220 */ /* 0x080fe40000410000 */
[----:B------:R-:W-:Y:S02]  /*ccd0*/  FMUL.FTZ R157, R157, R169 ;  /* 0x000000a99d9d7220 */ /* 0x000fe40000410000 */
[----:B------:R-:W-:Y:S01]  /*cce0*/  FMUL.FTZ R158, R158, R165 ;  /* 0x000000a59e9e7220 */ /* 0x000fe20000410000 */
[----:B-----5:R-:W-:Y:S01]  /*ccf0*/  F2FP.PACK_AB R11, R2, R113 ;  /* 0x00000071020b723e */ /* 0x020fe200000000ff */
[----:B------:R-:W-:Y:S02]  /*cd00*/  FMUL.FTZ R159, R159, R165 ;  /* 0x000000a59f9f7220 */ /* 0x000fe40000410000 */
[----:B------:R-:W-:-:S04]  /*cd10*/  FFMA.FTZ R24, R24, c[0x0][0x23c], -R129 ;  /* 0x00008f0018187a23 */ /* 0x000fc80000010881 */
[----:B-1----:R-:W-:Y:S01]  /*cd20*/  HMMA.16816.F32 R12, R8, R16, R12 ;  /* 0x00000010080c723c */ /* 0x002fe2000000180c */
[----:B------:R-:W-:Y:S02]  /*cd30*/  FFMA.FTZ R160, R20, c[0x0][0x23c], -R129 ;  /* 0x00008f0014a07a23 */ /* 0x000fe40000010881 */
[----:B------:R-:W1:Y:S01]  /*cd40*/  LDSM.16.MT88.4 R20, [R231+0xa000] ;  /* 0x00a00000e714783b */ /* 0x000e620000004200 */
[----:B------:R-:W-:-:S04]  /*cd50*/  FMUL.FTZ R25, R153, R169 ;  /* 0x000000a999197220 */ /* 0x000fc80000410000 */
[----:B------:R-:W-:Y:S01]  /*cd60*/  HMMA.16816.F32 R16, R8, R18, R156 ;  /* 0x000000120810723c */ /* 0x000fe2000000189c */
[----:B------:R3:W-:Y:S01]  /*cd70*/  MUFU.EX2 R156, R24 ;  /* 0x00000018009c7308 */ /* 0x0007e20000000800 */
[-C--:B------:R-:W-:Y:S02]  /*cd80*/  FMUL.FTZ R26, R154, R165.reuse ;  /* 0x000000a59a1a7220 */ /* 0x080fe40000410000 */
[----:B------:R-:W-:Y:S02]  /*cd90*/  FMUL.FTZ R27, R155, R165 ;  /* 0x000000a59b1b7220 */ /* 0x000fe40000410000 */
[-C--:B------:R-:W-:Y:S02]  /*cda0*/  FMUL.FTZ R132, R132, R169.reuse ;  /* 0x000000a984847220 */ /* 0x080fe40000410000 */
[----:B------:R-:W-:Y:S02]  /*cdb0*/  FMUL.FTZ R133, R133, R169 ;  /* 0x000000a985857220 */ /* 0x000fe40000410000 */
[----:B------:R-:W-:-:S02]  /*cdc0*/  FMUL.FTZ R134, R134, R165 ;  /* 0x000000a586867220 */ /* 0x000fc40000410000 */
[----:B------:R-:W-:Y:S02]  /*cdd0*/  FMUL.FTZ R135, R135, R165 ;  /* 0x000000a587877220 */ /* 0x000fe40000410000 */
[----:B---3--:R-:W-:Y:S02]  /*cde0*/  FMUL.FTZ R24, R152, R169 ;  /* 0x000000a998187220 */ /* 0x008fe40000410000 */
[----:B------:R-:W-:Y:S02]  /*cdf0*/  FFMA.FTZ R152, R28, c[0x0][0x23c], -R129 ;  /* 0x00008f001c987a23 */ /* 0x000fe40000010881 */
[----:B------:R-:W3:Y:S03]  /*ce00*/  LDSM.16.MT88.4 R28, [R230+0xa000] ;  /* 0x00a00000e61c783b */ /* 0x000ee60000004200 */
[C---:B--2---:R-:W-:Y:S08]  /*ce10*/  HMMA.16816.F32 R24, R8.reuse, R4, R24 ;  /* 0x000000040818723c */ /* 0x044ff00000001818 */
[----:B------:R-:W-:Y:S07]  /*ce20*/  HMMA.16816.F32 R4, R8, R6, R132 ;  /* 0x000000060804723c */ /* 0x000fee0000001884 */
[----:B------:R-:W-:-:S02]  /*ce30*/  FFMA.FTZ R133, R36, c[0x0][0x23c], -R119 ;  /* 0x00008f0024857a23 */ /* 0x000fc40000010877 */
[----:B------:R-:W2:Y:S01]  /*ce40*/  LDSM.16.MT88.4 R36, [R234+0xa800] ;  /* 0x00a80000ea24783b */ /* 0x000ea20000004200 */
[--C-:B------:R-:W-:Y:S02]  /*ce50*/  FFMA.FTZ R134, R40, c[0x0][0x23c], -R119.reuse ;  /* 0x00008f0028867a23 */ /* 0x100fe40000010877 */
[--C-:B------:R-:W-:Y:S02]  /*ce60*/  FFMA.FTZ R135, R48, c[0x0][0x23c], -R119.reuse ;  /* 0x00008f0030877a23 */ /* 0x100fe40000010877 */
[----:B------:R-:W-:Y:S01]  /*ce70*/  FFMA.FTZ R32, R32, c[0x0][0x23c], -R119 ;  /* 0x00008f0020207a23 */ /* 0x000fe20000010877 */
[----:B------:R-:W-:Y:S01]  /*ce80*/  MUFU.EX2 R0, R0 ;  /* 0x0000000000007308 */ /* 0x000fe20000000800 */
[----:B------:R-:W-:Y:S01]  /*ce90*/  FMUL.FTZ R33, R149, R169 ;  /* 0x000000a995217220 */ /* 0x000fe20000410000 */
[----:B------:R-:W4:Y:S06]  /*cea0*/  LDSM.16.MT88.4 R40, [R232+0xa800] ;  /* 0x00a80000e828783b */ /* 0x000f2c0000004200 */
[----:B------:R-:W5:Y:S01]  /*ceb0*/  MUFU.EX2 R160, R160 ;  /* 0x000000a000a07308 */ /* 0x000f620000000800 */
[----:B------:R-:W-:-:S07]  /*cec0*/  FMUL.FTZ R34, R150, R165 ;  /* 0x000000a596227220 */ /* 0x000fce0000410000 */
[----:B------:R-:W1:Y:S01]  /*ced0*/  MUFU.EX2 R152, R152 ;  /* 0x0000009800987308 */ /* 0x000e620000000800 */
[----:B------:R-:W-:-:S07]  /*cee0*/  FMUL.FTZ R35, R151, R165 ;  /* 0x000000a597237220 */ /* 0x000fce0000410000 */
[----:B------:R1:W-:Y:S01]  /*cef0*/  MUFU.EX2 R132, R32 ;  /* 0x0000002000847308 */ /* 0x0003e20000000800 */
[----:B------:R-:W-:-:S07]  /*cf00*/  FMUL.FTZ R136, R136, R169 ;  /* 0x000000a988887220 */ /* 0x000fce0000410000 */
[----:B------:R-:W-:Y:S01]  /*cf10*/  MUFU.EX2 R133, R133 ;  /* 0x0000008500857308 */ /* 0x000fe20000000800 */
[----:B------:R-:W-:-:S07]  /*cf20*/  FMUL.FTZ R137, R137, R169 ;  /* 0x000000a989897220 */ /* 0x000fce0000410000 */
[----:B------:R-:W-:Y:S01]  /*cf30*/  MUFU.EX2 R134, R134 ;  /* 0x0000008600867308 */ /* 0x000fe20000000800 */
[----:B-1----:R-:W-:-:S07]  /*cf40*/  FMUL.FTZ R32, R148, R169 ;  /* 0x000000a994207220 */ /* 0x002fce0000410000 */
[----:B------:R-:W1:Y:S01]  /*cf50*/  MUFU.EX2 R135, R135 ;  /* 0x0000008700877308 */ /* 0x000e620000000800 */
[-C--:B------:R-:W-:Y:S02]  /*cf60*/  FMUL.FTZ R138, R138, R165.reuse ;  /* 0x000000a58a8a7220 */ /* 0x080fe40000410000 */
[----:B------:R-:W-:Y:S02]  /*cf70*/  FMUL.FTZ R139, R139, R165 ;  /* 0x000000a58b8b7220 */ /* 0x000fe40000410000 */
[-C--:B------:R-:W-:Y:S02]  /*cf80*/  FMUL.FTZ R44, R140, R169.reuse ;  /* 0x000000a98c2c7220 */ /* 0x080fe40000410000 */
[----:B------:R-:W-:Y:S02]  /*cf90*/  FMUL.FTZ R45, R141, R169 ;  /* 0x000000a98d2d7220 */ /* 0x000fe40000410000 */
[-C--:B------:R-:W-:Y:S02]  /*cfa0*/  FMUL.FTZ R46, R142, R165.reuse ;  /* 0x000000a58e2e7220 */ /* 0x080fe40000410000 */
[----:B------:R-:W-:-:S02]  /*cfb0*/  FMUL.FTZ R47, R143, R165 ;  /* 0x000000a58f2f7220 */ /* 0x000fc40000410000 */
[-C--:B------:R-:W-:Y:S02]  /*cfc0*/  FMUL.FTZ R144, R144, R169.reuse ;  /* 0x000000a990907220 */ /* 0x080fe40000410000 */
[----:B------:R-:W-:Y:S02]  /*cfd0*/  FMUL.FTZ R145, R145, R169 ;  /* 0x000000a991917220 */ /* 0x000fe40000410000 */
[-C--:B------:R-:W-:Y:S02]  /*cfe0*/  FMUL.FTZ R146, R146, R165.reuse ;  /* 0x000000a592927220 */ /* 0x080fe40000410000 */
[----:B------:R-:W-:Y:S01]  /*cff0*/  FMUL.FTZ R147, R147, R165 ;  /* 0x000000a593937220 */ /* 0x000fe20000410000 */
[----:B------:R-:W-:Y:S01]  /*d000*/  HMMA.16816.F32 R32, R8, R20, R32 ;  /* 0x000000140820723c */ /* 0x000fe20000001820 */
[----:B-----5:R-:W-:Y:S02]  /*d010*/  F2FP.PACK_AB R48, R160, R0 ;  /* 0x00000000a030723e */ /* 0x020fe400000000ff */
[----:B------:R-:W-:-:S02]  /*d020*/  F2FP.PACK_AB R50, R152, R156 ;  /* 0x0000009c9832723e */ /* 0x000fc400000000ff */
[----:B-1----:R-:W-:-:S03]  /*d030*/  F2FP.PACK_AB R51, R135, R134 ;  /* 0x000000868733723e */ /* 0x002fc600000000ff */
[C---:B------:R-:W-:Y:S07]  /*d040*/  HMMA.16816.F32 R20, R8.reuse, R22, R136 ;  /* 0x000000160814723c */ /* 0x040fee0000001888 */
[--C-:B------:R-:W-:Y:S01]  /*d050*/  FFMA.FTZ R137, R49, c[0x0][0x23c], -R129.reuse ;  /* 0x00008f0031897a23 */ /* 0x100fe20000010881 */
[----:B---3--:R-:W-:Y:S01]  /*d060*/  HMMA.16816.F32 R44, R8, R28, R44 ;  /* 0x0000001c082c723c */ /* 0x008fe2000000182c */
[--C-:B------:R-:W-:Y:S01]  /*d070*/  FFMA.FTZ R136, R52, c[0x0][0x23c], -R129.reuse ;  /* 0x00008f0034887a23 */ /* 0x100fe20000010881 */
[----:B------:R-:W-:Y:S01]  /*d080*/  F2FP.PACK_AB R49, R133, R132 ;  /* 0x000000848531723e */ /* 0x000fe200000000ff */
[----:B------:R-:W-:-:S02]  /*d090*/  FFMA.FTZ R138, R53, c[0x0][0x23c], -R129 ;  /* 0x00008f00358a7a23 */ /* 0x000fc40000010881 */
[----:B------:R-:W1:Y:S03]  /*d0a0*/  LDSM.16.MT88.4 R52, [R230+0xa800] ;  /* 0x00a80000e634783b */ /* 0x000e660000004200 */
[----:B------:R-:W-:Y:S01]  /*d0b0*/  HMMA.16816.F32 R8, R8, R30, R144 ;  /* 0x0000001e0808723c */ /* 0x000fe20000001890 */
[----:B------:R-:W3:Y:S07]  /*d0c0*/  LDSM.16.MT88.4 R28, [R231+0xa800] ;  /* 0x00a80000e71c783b */ /* 0x000eee0000004200 */
[C---:B--2---:R-:W-:Y:S08]  /*d0d0*/  HMMA.16816.F32 R12, R48.reuse, R36, R12 ;  /* 0x00000024300c723c */ /* 0x044ff0000000180c */
[----:B------:R-:W-:Y:S01]  /*d0e0*/  HMMA.16816.F32 R16, R48, R38, R16 ;  /* 0x000000263010723c */ /* 0x000fe20000001810 */
[----:B------:R-:W2:Y:S01]  /*d0f0*/  LDSM.16.MT88.4 R36, [R234+0xb000] ;  /* 0x00b00000ea24783b */ /* 0x000ea20000004200 */
[----:B------:R-:W-:-:S02]  /*d100*/  FFMA.FTZ R139, R195, c[0x0][0x23c], -R129 ;  /* 0x00008f00c38b7a23 */ /* 0x000fc40000010881 */
[--C-:B------:R-:W-:Y:S02]  /*d110*/  FFMA.FTZ R140, R194, c[0x0][0x23c], -R119.reuse ;  /* 0x00008f00c28c7a23 */ /* 0x100fe40000010877 */
[--C-:B------:R-:W-:Y:S02]  /*d120*/  FFMA.FTZ R141, R193, c[0x0][0x23c], -R119.reuse ;  /* 0x00008f00c18d7a23 */ /* 0x100fe40000010877 */
[--C-:B------:R-:W-:Y:S02]  /*d130*/  FFMA.FTZ R142, R192, c[0x0][0x23c], -R119.reuse ;  /* 0x00008f00c08e7a23 */ /* 0x100fe40000010877 */
[----:B------:R-:W-:Y:S01]  /*d140*/  FFMA.FTZ R143, R191, c[0x0][0x23c], -R119 ;  /* 0x00008f00bf8f7a23 */ /* 0x000fe20000010877 */
[----:B------:R-:W-:Y:S08]  /*d150*/  MUFU.EX2 R137, R137 ;  /* 0x0000008900897308 */ /* 0x000ff00000000800 */
[----:B------:R-:W5:Y:S08]  /*d160*/  MUFU.EX2 R136, R136 ;  /* 0x0000008800887308 */ /* 0x000f700000000800 */
[----:B------:R-:W-:Y:S01]  /*d170*/  MUFU.EX2 R138, R138 ;  /* 0x0000008a008a7308 */ /* 0x000fe20000000800 */
[C---:B----4-:R-:W-:Y:S08]  /*d180*/  HMMA.16816.F32 R24, R48.reuse, R40, R24 ;  /* 0x000000283018723c */ /* 0x050ff00000001818 */
[C---:B------:R-:W-:Y:S01]  /*d190*/  HMMA.16816.F32 R4, R48.reuse, R42, R4 ;  /* 0x0000002a3004723c */ /* 0x040fe20000001804 */
[----:B------:R-:W-:Y:S01]  /*d1a0*/  MUFU.EX2 R139, R139 ;  /* 0x0000008b008b7308 */ /* 0x000fe20000000800 */
[----:B------:R-:W2:Y:S06]  /*d1b0*/  LDSM.16.MT88.4 R40, [R232+0xb000] ;  /* 0x00b00000e828783b */ /* 0x000eac0000004200 */
[----:B-1----:R-:W-:Y:S01]  /*d1c0*/  HMMA.16816.F32 R44, R48, R52, R44 ;  /* 0x00000034302c723c */ /* 0x002fe2000000182c */
[----:B------:R-:W-:Y:S01]  /*d1d0*/  MUFU.EX2 R140, R140 ;  /* 0x0000008c008c7308 */ /* 0x000fe20000000800 */
[--C-:B------:R-:W-:Y:S01]  /*d1e0*/  FFMA.FTZ R145, R189, c[0x0][0x23c], -R129.reuse ;  /* 0x00008f00bd917a23 */ /* 0x100fe20000010881 */
[----:B------:R-:W4:Y:S01]  /*d1f0*/  LDL.LU R191, [R1+0x4] ;  /* 0x0000040001bf7983 */ /* 0x000f220000300800 */
[----:B------:R-:W-:-:S02]  /*d200*/  FFMA.FTZ R144, R187, c[0x0][0x23c], -R129 ;  /* 0x00008f00bb907a23 */ /* 0x000fc40000010881 */
[----:B------:R-:W-:Y:S01]  /*d210*/  FFMA.FTZ R146, R252, c[0x0][0x23c], -R129 ;  /* 0x00008f00fc927a23 */ /* 0x000fe20000010881 */
[----:B------:R-:W4:Y:S02]  /*d220*/  LDL.LU R189, [R1] ;  /* 0x0000000001bd7983 */ /* 0x000f240000300800 */
[----:B------:R-:W1:Y:S08]  /*d230*/  MUFU.EX2 R141, R141 ;  /* 0x0000008d008d7308 */ /* 0x000e700000000800 */
[----:B------:R-:W-:Y:S08]  /*d240*/  MUFU.EX2 R142, R142 ;  /* 0x0000008e008e7308 */ /* 0x000ff00000000800 */
[----:B------:R-:W1:Y:S01]  /*d250*/  MUFU.EX2 R143, R143 ;  /* 0x0000008f008f7308 */ /* 0x000e620000000800 */
[C---:B---3--:R-:W-:Y:S08]  /*d260*/  HMMA.16816.F32 R32, R48.reuse, R28, R32 ;  /* 0x0000001c3020723c */ /* 0x048ff00000001820 */
[C---:B------:R-:W-:Y:S01]  /*d270*/  HMMA.16816.F32 R20, R48.reuse, R30, R20 ;  /* 0x0000001e3014723c */ /* 0x040fe20000001814 */
[----:B------:R-:W3:Y:S07]  /*d280*/  LDSM.16.MT88.4 R28, [R231+0xb000] ;  /* 0x00b00000e71c783b */ /* 0x000eee0000004200 */
[----:B------:R-:W-:Y:S01]  /*d290*/  HMMA.16816.F32 R8, R48, R54, R8 ;  /* 0x000000363008723c */ /* 0x000fe20000001808 */
[----:B------:R-:W3:Y:S06]  /*d2a0*/  LDSM.16.MT88.4 R52, [R230+0xb000] ;  /* 0x00b00000e634783b */ /* 0x000eec0000004200 */
[----:B-----5:R-:W-:-:S02]  /*d2b0*/  F2FP.PACK_AB R48, R136, R137 ;  /* 0x000000898830723e */ /* 0x020fc400000000ff */
[----:B-1----:R-:W-:Y:S02]  /*d2c0*/  F2FP.PACK_AB R49, R141, R140 ;  /* 0x0000008c8d31723e */ /* 0x002fe400000000ff */
[----:B------:R-:W-:Y:S02]  /*d2d0*/  F2FP.PACK_AB R50, R139, R138 ;  /* 0x0000008a8b32723e */ /* 0x000fe400000000ff */
[----:B------:R-:W-:-:S07]  /*d2e0*/  F2FP.PACK_AB R51, R143, R142 ;  /* 0x0000008e8f33723e */ /* 0x000fce00000000ff */
[C---:B--2---:R-:W-:Y:S08]  /*d2f0*/  HMMA.16816.F32 R12, R48.reuse, R36, R12 ;  /* 0x00000024300c723c */ /* 0x044ff0000000180c */
[----:B------:R-:W-:Y:S01]  /*d300*/  HMMA.16816.F32 R16, R48, R38, R16 ;  /* 0x000000263010723c */ /* 0x000fe20000001810 */
[----:B------:R-:W1:Y:S01]  /*d310*/  LDSM.16.MT88.4 R36, [R234+0xb800] ;  /* 0x00b80000ea24783b */ /* 0x000e620000004200 */
[----:B------:R-:W-:-:S02]  /*d320*/  FFMA.FTZ R147, R186, c[0x0][0x23c], -R129 ;  /* 0x00008f00ba937a23 */ /* 0x000fc40000010881 */
[--C-:B------:R-:W-:Y:S02]  /*d330*/  FFMA.FTZ R148, R215, c[0x0][0x23c], -R119.reuse ;  /* 0x00008f00d7947a23 */ /* 0x100fe40000010877 */
[--C-:B------:R-:W-:Y:S02]  /*d340*/  FFMA.FTZ R149, R185, c[0x0][0x23c], -R119.reuse ;  /* 0x00008f00b9957a23 */ /* 0x100fe40000010877 */
[--C-:B------:R-:W-:Y:S02]  /*d350*/  FFMA.FTZ R150, R213, c[0x0][0x23c], -R119.reuse ;  /* 0x00008f00d5967a23 */ /* 0x100fe40000010877 */
[----:B------:R-:W-:Y:S01]  /*d360*/  FFMA.FTZ R151, R184, c[0x0][0x23c], -R119 ;  /* 0x00008f00b8977a23 */ /* 0x000fe20000010877 */
[----:B------:R-:W-:Y:S08]  /*d370*/  MUFU.EX2 R145, R145 ;  /* 0x0000009100917308 */ /* 0x000ff00000000800 */
[----:B------:R-:W2:Y:S08]  /*d380*/  MUFU.EX2 R144, R144 ;  /* 0x0000009000907308 */ /* 0x000eb00000000800 */
[----:B------:R-:W-:Y:S08]  /*d390*/  MUFU.EX2 R146, R146 ;  /* 0x0000009200927308 */ /* 0x000ff00000000800 */
[----:B------:R-:W-:Y:S08]  /*d3a0*/  MUFU.EX2 R147, R147 ;  /* 0x0000009300937308 */ /* 0x000ff00000000800 */
[----:B------:R-:W-:Y:S08]  /*d3b0*/  MUFU.EX2 R148, R148 ;  /* 0x0000009400947308 */ /* 0x000ff00000000800 */
[----:B------:R-:W5:Y:S08]  /*d3c0*/  MUFU.EX2 R149, R149 ;  /* 0x0000009500957308 */ /* 0x000f700000000800 */
[----:B------:R-:W-:Y:S08]  /*d3d0*/  MUFU.EX2 R150, R150 ;  /* 0x0000009600967308 */ /* 0x000ff00000000800 */
[----:B------:R-:W1:Y:S01]  /*d3e0*/  MUFU.EX2 R151, R151 ;  /* 0x0000009700977308 */ /* 0x000e620000000800 */
[C---:B------:R-:W-:Y:S08]  /*d3f0*/  HMMA.16816.F32 R24, R48.reuse, R40, R24 ;  /* 0x000000283018723c */ /* 0x040ff00000001818 */
[C---:B------:R-:W-:Y:S01]  /*d400*/  HMMA.16816.F32 R4, R48.reuse, R42, R4 ;  /* 0x0000002a3004723c */ /* 0x040fe20000001804 */
[----:B------:R-:W1:Y:S07]  /*d410*/  LDSM.16.MT88.4 R40, [R232+0xb800] ;  /* 0x00b80000e828783b */ /* 0x000e6e0000004200 */
[C---:B---3--:R-:W-:Y:S08]  /*d420*/  HMMA.16816.F32 R32, R48.reuse, R28, R32 ;  /* 0x0000001c3020723c */ /* 0x048ff00000001820 */
[C---:B------:R-:W-:Y:S01]  /*d430*/  HMMA.16816.F32 R20, R48.reuse, R30, R20 ;  /* 0x0000001e3014723c */ /* 0x040fe20000001814 */
[----:B------:R-:W3:Y:S07]  /*d440*/  LDSM.16.MT88.4 R28, [R231+0xb800] ;  /* 0x00b80000e71c783b */ /* 0x000eee0000004200 */
[C---:B------:R-:W-:Y:S08]  /*d450*/  HMMA.16816.F32 R44, R48.reuse, R52, R44 ;  /* 0x00000034302c723c */ /* 0x040ff0000000182c */
[----:B------:R-:W-:Y:S01]  /*d460*/  HMMA.16816.F32 R8, R48, R54, R8 ;  /* 0x000000363008723c */ /* 0x000fe20000001808 */
[----:B------:R-:W3:Y:S06]  /*d470*/  LDSM.16.MT88.4 R52, [R230+0xb800] ;  /* 0x00b80000e634783b */ /* 0x000eec0000004200 */
[----:B--2---:R-:W-:-:S02]  /*d480*/  F2FP.PACK_AB R48, R144, R145 ;  /* 0x000000919030723e */ /* 0x004fc400000000ff */
[----:B-----5:R-:W-:Y:S02]  /*d490*/  F2FP.PACK_AB R49, R149, R148 ;  /* 0x000000949531723e */ /* 0x020fe400000000ff */
[----:B------:R-:W-:Y:S02]  /*d4a0*/  F2FP.PACK_AB R50, R147, R146 ;  /* 0x000000929332723e */ /* 0x000fe400000000ff */
[----:B-1----:R-:W-:-:S07]  /*d4b0*/  F2FP.PACK_AB R51, R151, R150 ;  /* 0x000000969733723e */ /* 0x002fce00000000ff */
[C---:B------:R-:W-:Y:S08]  /*d4c0*/  HMMA.16816.F32 R12, R48.reuse, R36, R12 ;  /* 0x00000024300c723c */ /* 0x040ff0000000180c */
[----:B------:R-:W-:Y:S01]  /*d4d0*/  HMMA.16816.F32 R16, R48, R38, R16 ;  /* 0x000000263010723c */ /* 0x000fe20000001810 */
[----:B------:R-:W1:Y:S01]  /*d4e0*/  LDSM.16.MT88.4 R36, [R234+0xc000] ;  /* 0x00c00000ea24783b */ /* 0x000e620000004200 */
[----:B------:R-:W-:-:S02]  /*d4f0*/  FFMA.FTZ R154, R211, c[0x0][0x23c], -R129 ;  /* 0x00008f00d39a7a23 */ /* 0x000fc40000010881 */
[--C-:B------:R-:W-:Y:S02]  /*d500*/  FFMA.FTZ R153, R183, c[0x0][0x23c], -R129.reuse ;  /* 0x00008f00b7997a23 */ /* 0x100fe40000010881 */
[--C-:B------:R-:W-:Y:S02]  /*d510*/  FFMA.FTZ R155, R210, c[0x0][0x23c], -R129.reuse ;  /* 0x00008f00d29b7a23 */ /* 0x100fe40000010881 */
[----:B------:R-:W-:Y:S02]  /*d520*/  FFMA.FTZ R157, R182, c[0x0][0x23c], -R129 ;  /* 0x00008f00b69d7a23 */ /* 0x000fe40000010881 */
[--C-:B------:R-:W-:Y:S02]  /*d530*/  FFMA.FTZ R158, R209, c[0x0][0x23c], -R119.reuse ;  /* 0x00008f00d19e7a23 */ /* 0x100fe40000010877 */
[--C-:B------:R-:W-:Y:S02]  /*d540*/  FFMA.FTZ R159, R171, c[0x0][0x23c], -R119.reuse ;  /* 0x00008f00ab9f7a23 */ /* 0x100fe40000010877 */
[----:B------:R-:W-:-:S02]  /*d550*/  FFMA.FTZ R161, R208, c[0x0][0x23c], -R119 ;  /* 0x00008f00d0a17a23 */ /* 0x000fc40000010877 */
        /* <DEDUP_REMOVED lines=225> */
[----:B------:R-:W-:Y:S01]  /*e370*/  MUFU.EX2 R124, R124 ;  /* 0x0000007c007c7308 */ /* 0x000fe20000000800 */
[----:B----4-:R-:W-:Y:S02]  /*e380*/  FFMA.FTZ R127, R191, R169, R127 ;  /* 0x000000a9bf7f7223 */ /* 0x010fe4000001007f */
[----:B------:R-:W-:Y:S02]  /*e390*/  FFMA.FTZ R117, R189, R165, R117 ;  /* 0x000000a5bd757223 */ /* 0x000fe40000010075 */
[----:B------:R-:W-:-:S03]  /*e3a0*/  FADD.FTZ R127, R125, R127 ;  /* 0x0000007f7d7f7221 */ /* 0x000fc60000010000 */
[----:B------:R-:W2:Y:S01]  /*e3b0*/  MUFU.EX2 R81, R81 ;  /* 0x0000005100517308 */ /* 0x000ea20000000800 */
[----:B------:R-:W-:-:S07]  /*e3c0*/  FADD.FTZ R117, R115, R117 ;  /* 0x0000007573757221 */ /* 0x000fce0000010000 */
[----:B------:R-:W-:Y:S01]  /*e3d0*/  MUFU.EX2 R120, R120 ;  /* 0x0000007800787308 */ /* 0x000fe20000000800 */
[----:B------:R-:W-:-:S07]  /*e3e0*/  FADD.FTZ R123, R123, R127 ;  /* 0x0000007f7b7b7221 */ /* 0x000fce0000010000 */
[----:B------:R-:W-:Y:S08]  /*e3f0*/  MUFU.EX2 R86, R86 ;  /* 0x0000005600567308 */ /* 0x000ff00000000800 */
[----:B------:R-:W-:Y:S08]  /*e400*/  MUFU.EX2 R126, R126 ;  /* 0x0000007e007e7308 */ /* 0x000ff00000000800 */
[----:B------:R-:W4:Y:S08]  /*e410*/  MUFU.EX2 R83, R83 ;  /* 0x0000005300537308 */ /* 0x000f300000000800 */
[----:B------:R-:W-:Y:S08]  /*e420*/  MUFU.EX2 R122, R122 ;  /* 0x0000007a007a7308 */ /* 0x000ff00000000800 */
[----:B------:R-:W5:Y:S01]  /*e430*/  MUFU.EX2 R87, R87 ;  /* 0x0000005700577308 */ /* 0x000f620000000800 */
[----:B------:R-:W-:-:S02]  /*e440*/  FADD.FTZ R113, R113, R117 ;  /* 0x0000007571717221 */ /* 0x000fc40000010000 */
[----:B------:R-:W-:Y:S02]  /*e450*/  FADD.FTZ R123, R121, R123 ;  /* 0x0000007b797b7221 */ /* 0x000fe40000010000 */
[----:B------:R-:W-:Y:S01]  /*e460*/  FADD.FTZ R113, R2, R113 ;  /* 0x0000007102717221 */ /* 0x000fe20000010000 */
[----:B------:R-:W-:Y:S01]  /*e470*/  HMMA.16816.F32 R24, R48, R40, R24 ;  /* 0x000000283018723c */ /* 0x000fe20000001818 */
[----:B------:R-:W-:Y:S02]  /*e480*/  FADD.FTZ R0, R0, R123 ;  /* 0x0000007b00007221 */ /* 0x000fe40000010000 */
[----:B------:R-:W-:-:S05]  /*e490*/  FADD.FTZ R132, R132, R113 ;  /* 0x0000007184847221 */ /* 0x000fca0000010000 */
[----:B------:R-:W-:Y:S01]  /*e4a0*/  HMMA.16816.F32 R4, R48, R42, R4 ;  /* 0x0000002a3004723c */ /* 0x000fe20000001804 */
[----:B------:R-:W1:Y:S01]  /*e4b0*/  LDSM.16.MT88.4 R40, [R232+0xf800] ;  /* 0x00f80000e828783b */ /* 0x000e620000004200 */
[----:B------:R-:W-:-:S06]  /*e4c0*/  FADD.FTZ R160, R160, R0 ;  /* 0x00000000a0a07221 */ /* 0x000fcc0000010000 */
[----:B---3--:R-:W-:Y:S01]  /*e4d0*/  HMMA.16816.F32 R32, R48, R28, R32 ;  /* 0x0000001c3020723c */ /* 0x008fe20000001820 */
[----:B------:R-:W-:-:S07]  /*e4e0*/  FADD.FTZ R132, R133, R132 ;  /* 0x0000008485847221 */ /* 0x000fce0000010000 */
[C---:B------:R-:W-:Y:S01]  /*e4f0*/  HMMA.16816.F32 R20, R48.reuse, R30, R20 ;  /* 0x0000001e3014723c */ /* 0x040fe20000001814 */
[----:B------:R-:W3:Y:S07]  /*e500*/  LDSM.16.MT88.4 R28, [R231+0xf800] ;  /* 0x00f80000e71c783b */ /* 0x000eee0000004200 */
[C---:B------:R-:W-:Y:S08]  /*e510*/  HMMA.16816.F32 R44, R48.reuse, R52, R44 ;  /* 0x00000034302c723c */ /* 0x040ff0000000182c */
[----:B------:R-:W-:Y:S01]  /*e520*/  HMMA.16816.F32 R8, R48, R54, R8 ;  /* 0x000000363008723c */ /* 0x000fe20000001808 */
[----:B------:R-:W3:Y:S06]  /*e530*/  LDSM.16.MT88.4 R52, [R230+0xf800] ;  /* 0x00f80000e634783b */ /* 0x000eec0000004200 */
[----:B--2---:R-:W-:-:S02]  /*e540*/  F2FP.PACK_AB R48, R81, R124 ;  /* 0x0000007c5130723e */ /* 0x004fc400000000ff */
[----:B----4-:R-:W-:Y:S02]  /*e550*/  F2FP.PACK_AB R49, R83, R126 ;  /* 0x0000007e5331723e */ /* 0x010fe400000000ff */
[----:B------:R-:W-:Y:S02]  /*e560*/  F2FP.PACK_AB R50, R86, R120 ;  /* 0x000000785632723e */ /* 0x000fe400000000ff */
[----:B-----5:R-:W-:Y:S01]  /*e570*/  F2FP.PACK_AB R51, R87, R122 ;  /* 0x0000007a5733723e */ /* 0x020fe200000000ff */
[----:B------:R-:W-:Y:S02]  /*e580*/  FADD.FTZ R156, R156, R160 ;  /* 0x000000a09c9c7221 */ /* 0x000fe40000010000 */
[----:B------:R-:W-:-:S04]  /*e590*/  FADD.FTZ R134, R134, R132 ;  /* 0x0000008486867221 */ /* 0x000fc80000010000 */
[----:B-1----:R-:W-:Y:S01]  /*e5a0*/  HMMA.16816.F32 R12, R48, R36, R12 ;  /* 0x00000024300c723c */ /* 0x002fe2000000180c */
[----:B------:R-:W-:Y:S02]  /*e5b0*/  FADD.FTZ R156, R152, R156 ;  /* 0x0000009c989c7221 */ /* 0x000fe40000010000 */
[----:B------:R-:W-:-:S05]  /*e5c0*/  FADD.FTZ R134, R135, R134 ;  /* 0x0000008687867221 */ /* 0x000fca0000010000 */
[----:B------:R-:W-:Y:S01]  /*e5d0*/  HMMA.16816.F32 R16, R48, R38, R16 ;  /* 0x000000263010723c */ /* 0x000fe20000001810 */
[----:B------:R-:W1:Y:S01]  /*e5e0*/  LDSM.16.MT88.4 R36, [R234+0x10000] ;  /* 0x01000000ea24783b */ /* 0x000e620000004200 */
[----:B------:R-:W-:Y:S02]  /*e5f0*/  FADD.FTZ R137, R137, R156 ;  /* 0x0000009c89897221 */ /* 0x000fe40000010000 */
[----:B------:R-:W-:Y:S02]  /*e600*/  FADD.FTZ R140, R140, R134 ;  /* 0x000000868c8c7221 */ /* 0x000fe40000010000 */
[--C-:B------:R-:W-:Y:S01]  /*e610*/  FFMA.FTZ R116, R116, c[0x0][0x23c], -R129.reuse ;  /* 0x00008f0074747a23 */ /* 0x100fe20000010881 */
[----:B------:R-:W-:Y:S01]  /*e620*/  LDSM.16.MT88.4 R132, [R232+0x11800] ;  /* 0x01180000e884783b */ /* 0x000fe20000004200 */
[--C-:B------:R-:W-:Y:S02]  /*e630*/  FFMA.FTZ R96, R96, c[0x0][0x23c], -R129.reuse ;  /* 0x00008f0060607a23 */ /* 0x100fe40000010881 */
[----:B------:R-:W-:-:S02]  /*e640*/  FFMA.FTZ R89, R89, c[0x0][0x23c], -R129 ;  /* 0x00008f0059597a23 */ /* 0x000fc40000010881 */
[----:B------:R-:W-:Y:S02]  /*e650*/  FFMA.FTZ R98, R98, c[0x0][0x23c], -R129 ;  /* 0x00008f0062627a23 */ /* 0x000fe40000010881 */
[--C-:B------:R-:W-:Y:S02]  /*e660*/  FFMA.FTZ R88, R88, c[0x0][0x23c], -R119.reuse ;  /* 0x00008f0058587a23 */ /* 0x100fe40000010877 */
[--C-:B------:R-:W-:Y:S02]  /*e670*/  FFMA.FTZ R97, R97, c[0x0][0x23c], -R119.reuse ;  /* 0x00008f0061617a23 */ /* 0x100fe40000010877 */
[--C-:B------:R-:W-:Y:S02]  /*e680*/  FFMA.FTZ R114, R114, c[0x0][0x23c], -R119.reuse ;  /* 0x00008f0072727a23 */ /* 0x100fe40000010877 */
[----:B------:R-:W-:Y:S02]  /*e690*/  FFMA.FTZ R99, R99, c[0x0][0x23c], -R119 ;  /* 0x00008f0063637a23 */ /* 0x000fe40000010877 */
[----:B------:R-:W-:-:S02]  /*e6a0*/  FADD.FTZ R137, R136, R137 ;  /* 0x0000008988897221 */ /* 0x000fc40000010000 */
[----:B------:R-:W-:Y:S02]  /*e6b0*/  FADD.FTZ R140, R141, R140 ;  /* 0x0000008c8d8c7221 */ /* 0x000fe40000010000 */
[----:B------:R-:W-:Y:S01]  /*e6c0*/  FADD.FTZ R138, R138, R137 ;  /* 0x000000898a8a7221 */ /* 0x000fe20000010000 */
[----:B------:R-:W-:Y:S01]  /*e6d0*/  MUFU.EX2 R116, R116 ;  /* 0x0000007400747308 */ /* 0x000fe20000000800 */
[----:B------:R-:W-:Y:S02]  /*e6e0*/  FADD.FTZ R142, R142, R140 ;  /* 0x0000008c8e8e7221 */ /* 0x000fe40000010000 */
[----:B------:R-:W-:Y:S02]  /*e6f0*/  FADD.FTZ R138, R139, R138 ;  /* 0x0000008a8b8a7221 */ /* 0x000fe40000010000 */
        /* <DEDUP_REMOVED lines=11> */
[----:B------:R-:W-:Y:S01]  /*e7b0*/  FADD.FTZ R149, R149, R142 ;  /* 0x0000008e95957221 */ /* 0x000fe20000010000 */
[----:B------:R-:W-:Y:S01]  /*e7c0*/  HMMA.16816.F32 R24, R48, R40, R24 ;  /* 0x000000283018723c */ /* 0x000fe20000001818 */
[----:B------:R-:W-:Y:S01]  /*e7d0*/  FADD.FTZ R144, R146, R144 ;  /* 0x0000009092907221 */ /* 0x000fe20000010000 */
[----:B------:R-:W-:Y:S01]  /*e7e0*/  LDSM.16.MT88.4 R136, [R231+0x11800] ;  /* 0x01180000e788783b */ /* 0x000fe20000004200 */
[----:B------:R-:W-:Y:S02]  /*e7f0*/  FADD.FTZ R149, R150, R149 ;  /* 0x0000009596957221 */ /* 0x000fe40000010000 */
[----:B------:R-:W-:-:S03]  /*e800*/  FADD.FTZ R147, R147, R144 ;  /* 0x0000009093937221 */ /* 0x000fc60000010000 */
        /* <DEDUP_REMOVED lines=17> */
[----:B------:R-:W-:-:S07]  /*e920*/  FADD.FTZ R159, R159, R151 ;  /* 0x000000979f9f7221 */ /* 0x000fce0000010000 */
[----:B------:R-:W-:Y:S01]  /*e930*/  HMMA.16816.F32 R16, R48, R38, R16 ;  /* 0x000000263010723c */ /* 0x000fe20000001810 */
[----:B------:R-:W1:Y:S01]  /*e940*/  LDSM.16.MT88.4 R36, [R234+0x10800] ;  /* 0x01080000ea24783b */ /* 0x000e620000004200 */
[----:B------:R-:W-:Y:S02]  /*e950*/  FADD.FTZ R153, R155, R153 ;  /* 0x000000999b997221 */ /* 0x000fe40000010000 */
[----:B------:R-:W-:Y:S02]  /*e960*/  FADD.FTZ R159, R161, R159 ;  /* 0x0000009fa19f7221 */ /* 0x000fe40000010000 */
[----:B------:R-:W-:Y:S02]  /*e970*/  FADD.FTZ R157, R157, R153 ;  /* 0x000000999d9d7221 */ /* 0x000fe40000010000 */
[--C-:B------:R-:W-:Y:S02]  /*e980*/  FFMA.FTZ R108, R108, c[0x0][0x23c], -R129.reuse ;  /* 0x00008f006c6c7a23 */ /* 0x100fe40000010881 */
[----:B------:R-:W-:-:S02]  /*e990*/  FFMA.FTZ R109, R109, c[0x0][0x23c], -R129 ;  /* 0x00008f006d6d7a23 */ /* 0x000fc40000010881 */
[--C-:B------:R-:W-:Y:S02]  /*e9a0*/  FFMA.FTZ R104, R104, c[0x0][0x23c], -R129.reuse ;  /* 0x00008f0068687a23 */ /* 0x100fe40000010881 */
[----:B------:R-:W-:Y:S02]  /*e9b0*/  FFMA.FTZ R105, R105, c[0x0][0x23c], -R129 ;  /* 0x00008f0069697a23 */ /* 0x000fe40000010881 */
[--C-:B------:R-:W-:Y:S02]  /*e9c0*/  FFMA.FTZ R110, R110, c[0x0][0x23c], -R119.reuse ;  /* 0x00008f006e6e7a23 */ /* 0x100fe40000010877 */
[----:B------:R-:W-:Y:S02]  /*e9d0*/  FFMA.FTZ R90, R90, c[0x0][0x23c], -R119 ;  /* 0x00008f005a5a7a23 */ /* 0x000fe40000010877 */
[----:B------:R-:W-:Y:S02]  /*e9e0*/  FADD.FTZ R162, R162, R159 ;  /* 0x0000009fa2a27221 */ /* 0x000fe40000010000 */
[----:B------:R-:W-:-:S02]  /*e9f0*/  FFMA.FTZ R111, R111, c[0x0][0x23c], -R119 ;  /* 0x00008f006f6f7a23 */ /* 0x000fc40000010877 */
[----:B------:R-:W-:Y:S02]  /*ea00*/  FFMA.FTZ R106, R106, c[0x0][0x23c], -R119 ;  /* 0x00008f006a6a7a23 */ /* 0x000fe40000010877 */
[----:B------:R-:W-:Y:S02]  /*ea10*/  FADD.FTZ R157, R171, R157 ;  /* 0x0000009dab9d7221 */ /* 0x000fe40000010000 */
[----:B------:R-:W-:Y:S01]  /*ea20*/  FADD.FTZ R162, R179, R162 ;  /* 0x000000a2b3a27221 */ /* 0x000fe20000010000 */
[----:B------:R-:W-:Y:S01]  /*ea30*/  MUFU.EX2 R108, R108 ;  /* 0x0000006c006c7308 */ /* 0x000fe20000000800 */
[----:B------:R-:W-:Y:S02]  /*ea40*/  FADD.FTZ R163, R163, R157 ;  /* 0x0000009da3a37221 */ /* 0x000fe40000010000 */
[----:B------:R-:W-:Y:S01]  /*ea50*/  FADD.FTZ R183, R183, R162 ;  /* 0x000000a2b7b77221 */ /* 0x000fe20000010000 */
[----:B------:R-:W-:Y:S04]  /*ea60*/  HMMA.16816.F32 R24, R48, R40, R24 ;  /* 0x000000283018723c */ /* 0x000fe80000001818 */
[----:B------:R-:W2:Y:S01]  /*ea70*/  MUFU.EX2 R109, R109 ;  /* 0x0000006d006d7308 */ /* 0x000ea20000000800 */
[----:B------:R-:W-:Y:S01]  /*ea80*/  FADD.FTZ R163, R181, R163 ;  /* 0x000000a3b5a37221 */ /* 0x000fe20000010000 */
[----:B------:R-:W-:Y:S06]  /*ea90*/  LDSM.16.MT88.4 R156, [R234+0x11800] ;  /* 0x01180000ea9c783b */ /* 0x000fec0000004200 */
        /* <DEDUP_REMOVED lines=11> */
[----:B------:R-:W-:Y:S01]  /*eb50*/  FADD.FTZ R184, R3, R184 ;  /* 0x000000b803b87221 */ /* 0x000fe20000010000 */
[----:B------:R-:W1:Y:S01]  /*eb60*/  LDSM.16.MT88.4 R40, [R231+0x10800] ;  /* 0x01080000e728783b */ /* 0x000e620000004200 */
[----:B------:R-:W-:Y:S02]  /*eb70*/  FADD.FTZ R185, R185, R182 ;  /* 0x000000b6b9b97221 */ /* 0x000fe40000010000 */
[----:B------:R-:W-:-:S03]  /*eb80*/  FADD.FTZ R187, R187, R184 ;  /* 0x000000b8bbbb7221 */ /* 0x000fc60000010000 */
[----:B---3--:R-:W-:Y:S01]  /*eb90*/  HMMA.16816.F32 R32, R48, R28, R32 ;  /* 0x0000001c3020723c */ /* 0x008fe20000001820 */
[----:B------:R-:W-:-:S07]  /*eba0*/  FADD.FTZ R185, R56, R185 ;  /* 0x000000b938b97221 */ /* 0x000fce0000010000 */
[C---:B------:R-:W-:Y:S01]  /*ebb0*/  HMMA.16816.F32 R20, R48.reuse, R30, R20 ;  /* 0x0000001e3014723c */ /* 0x040fe20000001814 */
[----:B------:R-:W-:Y:S01]  /*ebc0*/  FADD.FTZ R187, R58, R187 ;  /* 0x000000bb3abb7221 */ /* 0x000fe20000010000 */
[----:B------:R-:W-:Y:S06]  /*ebd0*/  LDSM.16.MT88.4 R28, [R232+0x10800] ;  /* 0x01080000e81c783b */ /* 0x000fec0000004200 */
[C---:B------:R-:W-:Y:S08]  /*ebe0*/  HMMA.16816.F32 R44, R48.reuse, R52, R44 ;  /* 0x00000034302c723c */ /* 0x040ff0000000182c */
[----:B------:R-:W-:Y:S07]  /*ebf0*/  HMMA.16816.F32 R8, R48, R54, R8 ;  /* 0x000000363008723c */ /* 0x000fee0000001808 */
        /* <DEDUP_REMOVED lines=32> */
[----:B------:R-:W-:-:S06]  /*ee00*/  FADD.FTZ R76, R84, R76 ;  /* 0x0000004c544c7221 */ /* 0x000fcc0000010000 */
[----:B-1----:R-:W-:Y:S01]  /*ee10*/  HMMA.16816.F32 R44, R48, R36, R44 ;  /* 0x00000024302c723c */ /* 0x002fe2000000182c */
[----:B------:R-:W-:-:S07]  /*ee20*/  FADD.FTZ R85, R85, R63 ;  /* 0x0000003f55557221 */ /* 0x000fce0000010000 */
[----:B------:R-:W-:Y:S01]  /*ee30*/  HMMA.16816.F32 R8, R48, R38, R8 ;  /* 0x000000263008723c */ /* 0x000fe20000001808 */
[----:B------:R-:W1:Y:S01]  /*ee40*/  LDSM.16.MT88.4 R36, [R231+0x11000] ;  /* 0x01100000e724783b */ /* 0x000e620000004200 */
[----:B------:R-:W-:Y:S02]  /*ee50*/  FADD.FTZ R69, R69, R76 ;  /* 0x0000004c45457221 */ /* 0x000fe40000010000 */
[----:B------:R-:W-:-:S04]  /*ee60*/  FADD.FTZ R85, R71, R85 ;  /* 0x0000005547557221 */ /* 0x000fc80000010000 */
[----:B------:R-:W-:Y:S01]  /*ee70*/  HMMA.16816.F32 R24, R48, R28, R24 ;  /* 0x0000001c3018723c */ /* 0x000fe20000001818 */
[--C-:B------:R-:W-:Y:S02]  /*ee80*/  FFMA.FTZ R53, R91, c[0x0][0x23c], -R129.reuse ;  /* 0x00008f005b357a23 */ /* 0x100fe40000010881 */
[----:B------:R-:W-:-:S05]  /*ee90*/  FFMA.FTZ R55, R93, c[0x0][0x23c], -R129 ;  /* 0x00008f005d377a23 */ /* 0x000fca0000010881 */
[----:B------:R-:W-:Y:S01]  /*eea0*/  HMMA.16816.F32 R4, R48, R30, R4 ;  /* 0x0000001e3004723c */ /* 0x000fe20000001804 */
[----:B------:R-:W3:Y:S01]  /*eeb0*/  LDSM.16.MT88.4 R28, [R234+0x11000] ;  /* 0x01100000ea1c783b */ /* 0x000ee20000004200 */
[--C-:B------:R-:W-:Y:S02]  /*eec0*/  FFMA.FTZ R52, R100, c[0x0][0x23c], -R129.reuse ;  /* 0x00008f0064347a23 */ /* 0x100fe40000010881 */
[----:B------:R-:W-:Y:S02]  /*eed0*/  FFMA.FTZ R54, R112, c[0x0][0x23c], -R129 ;  /* 0x00008f0070367a23 */ /* 0x000fe40000010881 */
[--C-:B------:R-:W-:Y:S02]  /*eee0*/  FFMA.FTZ R91, R102, c[0x0][0x23c], -R119.reuse ;  /* 0x00008f00665b7a23 */ /* 0x100fe40000010877 */
[--C-:B------:R-:W-:Y:S02]  /*eef0*/  FFMA.FTZ R92, R92, c[0x0][0x23c], -R119.reuse ;  /* 0x00008f005c5c7a23 */ /* 0x100fe40000010877 */
[----:B------:R-:W-:-:S02]  /*ef00*/  FFMA.FTZ R93, R118, c[0x0][0x23c], -R119 ;  /* 0x00008f00765d7a23 */ /* 0x000fc40000010877 */
[----:B------:R-:W-:Y:S02]  /*ef10*/  FFMA.FTZ R94, R94, c[0x0][0x23c], -R119 ;  /* 0x00008f005e5e7a23 */ /* 0x000fe40000010877 */
[----:B------:R-:W-:Y:S02]  /*ef20*/  FADD.FTZ R69, R168, R69 ;  /* 0x00000045a8457221 */ /* 0x000fe40000010000 */
[----:B------:R-:W-:Y:S01]  /*ef30*/  FADD.FTZ R170, R170, R85 ;  /* 0x00000055aaaa7221 */ /* 0x000fe20000010000 */
[----:B------:R-:W-:Y:S01]  /*ef40*/  MUFU.EX2 R52, R52 ;  /* 0x0000003400347308 */ /* 0x000fe20000000800 */
[----:B------:R-:W-:Y:S02]  /*ef50*/  FADD.FTZ R73, R73, R69 ;  /* 0x0000004549497221 */ /* 0x000fe40000010000 */
[----:B------:R-:W-:Y:S02]  /*ef60*/  FADD.FTZ R170, R75, R170 ;  /* 0x000000aa4baa7221 */ /* 0x000fe40000010000 */
[----:B------:R-:W-:-:S03]  /*ef70*/  FADD.FTZ R73, R128, R73 ;  /* 0x0000004980497221 */ /* 0x000fc60000010000 */
[----:B------:R-:W4:Y:S01]  /*ef80*/  MUFU.EX2 R53, R53 ;  /* 0x0000003500357308 */ /* 0x000f220000000800 */
[----:B------:R-:W-:-:S07]  /*ef90*/  FADD.FTZ R130, R130, R170 ;  /* 0x000000aa82827221 */ /* 0x000fce0000010000 */
[----:B------:R-:W-:Y:S01]  /*efa0*/  MUFU.EX2 R54, R54 ;  /* 0x0000003600367308 */ /* 0x000fe20000000800 */
[----:B------:R-:W-:-:S07]  /*efb0*/  FADD.FTZ R77, R77, R73 ;  /* 0x000000494d4d7221 */ /* 0x000fce0000010000 */
[----:B------:R-:W-:Y:S08]  /*efc0*/  MUFU.EX2 R55, R55 ;  /* 0x0000003700377308 */ /* 0x000ff00000000800 */
[----:B------:R-:W-:Y:S08]  /*efd0*/  MUFU.EX2 R91, R91 ;  /* 0x0000005b005b7308 */ /* 0x000ff00000000800 */
[----:B------:R-:W5:Y:S08]  /*efe0*/  MUFU.EX2 R92, R92 ;  /* 0x0000005c005c7308 */ /* 0x000f700000000800 */
[----:B------:R-:W-:Y:S08]  /*eff0*/  MUFU.EX2 R93, R93 ;  /* 0x0000005d005d7308 */ /* 0x000ff00000000800 */
[----:B------:R-:W1:Y:S01]  /*f000*/  MUFU.EX2 R94, R94 ;  /* 0x0000005e005e7308 */ /* 0x000e620000000800 */
[----:B------:R-:W-:-:S02]  /*f010*/  FADD.FTZ R130, R79, R130 ;  /* 0x000000824f827221 */ /* 0x000fc40000010000 */
[----:B------:R-:W-:Y:S02]  /*f020*/  FADD.FTZ R77, R124, R77 ;  /* 0x0000004d7c4d7221 */ /* 0x000fe40000010000 */
[----:B------:R-:W-:Y:S01]  /*f030*/  FADD.FTZ R130, R126, R130 ;  /* 0x000000827e827221 */ /* 0x000fe20000010000 */
[----:B----4-:R-:W-:Y:S01]  /*f040*/  F2FP.PACK_AB R48, R53, R52 ;  /* 0x000000343530723e */ /* 0x010fe200000000ff */
[----:B------:R-:W-:Y:S01]  /*f050*/  FADD.FTZ R81, R81, R77 ;  /* 0x0000004d51517221 */ /* 0x000fe20000010000 */
[----:B-----5:R-:W-:Y:S01]  /*f060*/  F2FP.PACK_AB R49, R92, R91 ;  /* 0x0000005b5c31723e */ /* 0x020fe200000000ff */
[----:B------:R-:W-:Y:S01]  /*f070*/  FADD.FTZ R83, R83, R130 ;  /* 0x0000008253537221 */ /* 0x000fe20000010000 */
[----:B------:R-:W-:Y:S01]  /*f080*/  F2FP.PACK_AB R50, R55, R54 ;  /* 0x000000363732723e */ /* 0x000fe200000000ff */
[----:B------:R-:W-:Y:S01]  /*f090*/  FADD.FTZ R81, R120, R81 ;  /* 0x0000005178517221 */ /* 0x000fe20000010000 */
[----:B-1----:R-:W-:Y:S01]  /*f0a0*/  F2FP.PACK_AB R51, R94, R93 ;  /* 0x0000005d5e33723e */ /* 0x002fe200000000ff */
[----:B------:R-:W-:-:S02]  /*f0b0*/  FADD.FTZ R83, R122, R83 ;  /* 0x000000537a537221 */ /* 0x000fc40000010000 */
[----:B------:R-:W-:Y:S02]  /*f0c0*/  FADD.FTZ R86, R86, R81 ;  /* 0x0000005156567221 */ /* 0x000fe40000010000 */
[--C-:B------:R-:W-:Y:S02]  /*f0d0*/  FFMA.FTZ R3, R172, c[0x0][0x23c], -R129.reuse ;  /* 0x00008f00ac037a23 */ /* 0x100fe40000010881 */
[C---:B--2---:R-:W-:Y:S01]  /*f0e0*/  HMMA.16816.F32 R24, R48.reuse, R40, R24 ;  /* 0x000000283018723c */ /* 0x044fe20000001818 */
[--C-:B------:R-:W-:Y:S02]  /*f0f0*/  FFMA.FTZ R56, R95, c[0x0][0x23c], -R129.reuse ;  /* 0x00008f005f387a23 */ /* 0x100fe40000010881 */
[----:B------:R-:W-:Y:S02]  /*f100*/  FFMA.FTZ R58, R80, c[0x0][0x23c], -R129 ;  /* 0x00008f00503a7a23 */ /* 0x000fe40000010881 */
[----:B------:R-:W-:Y:S02]  /*f110*/  FADD.FTZ R87, R87, R83 ;  /* 0x0000005357577221 */ /* 0x000fe40000010000 */
[----:B------:R-:W-:Y:S01]  /*f120*/  FFMA.FTZ R40, R103, c[0x0][0x23c], -R129 ;  /* 0x00008f0067287a23 */ /* 0x000fe20000010881 */
[----:B------:R-:W-:Y:S01]  /*f130*/  HMMA.16816.F32 R32, R48, R36, R32 ;  /* 0x000000243020723c */ /* 0x000fe20000001820 */
[----:B------:R-:W-:-:S02]  /*f140*/  FFMA.FTZ R41, R173, c[0x0][0x23c], -R119 ;  /* 0x00008f00ad297a23 */ /* 0x000fc40000010877 */
[----:B------:R-:W-:-:S04]  /*f150*/  FADD.FTZ R86, R116, R86 ;  /* 0x0000005674567221 */ /* 0x000fc80000010000 */
[--C-:B------:R-:W-:Y:S01]  /*f160*/  FFMA.FTZ R36, R101, c[0x0][0x23c], -R119.reuse ;  /* 0x00008f0065247a23 */ /* 0x100fe20000010877 */
[----:B------:R-:W-:Y:S01]  /*f170*/  HMMA.16816.F32 R20, R48, R38, R20 ;  /* 0x000000263014723c */ /* 0x000fe20000001814 */
[----:B------:R-:W-:Y:S02]  /*f180*/  FFMA.FTZ R37, R82, c[0x0][0x23c], -R119 ;  /* 0x00008f0052257a23 */ /* 0x000fe40000010877 */
[----:B------:R-:W-:-:S04]  /*f190*/  FADD.FTZ R87, R88, R87 ;  /* 0x0000005758577221 */ /* 0x000fc80000010000 */
[----:B------:R-:W-:Y:S01]  /*f1a0*/  FFMA.FTZ R38, R107, c[0x0][0x23c], -R119 ;  /* 0x00008f006b267a23 */ /* 0x000fe20000010877 */
[----:B---3--:R-:W-:Y:S01]  /*f1b0*/  HMMA.16816.F32 R12, R48, R28, R12 ;  /* 0x0000001c300c723c */ /* 0x008fe2000000180c */
[----:B------:R-:W-:Y:S01]  /*f1c0*/  MUFU.EX2 R3, R3 ;  /* 0x0000000300037308 */ /* 0x000fe20000000800 */
[----:B------:R-:W-:Y:S02]  /*f1d0*/  FADD.FTZ R96, R96, R86 ;  /* 0x0000005660607221 */ /* 0x000fe40000010000 */
[----:B------:R-:W-:-:S04]  /*f1e0*/  FADD.FTZ R97, R97, R87 ;  /* 0x0000005761617221 */ /* 0x000fc80000010000 */
[----:B------:R-:W-:Y:S01]  /*f1f0*/  HMMA.16816.F32 R16, R48, R30, R16 ;  /* 0x0000001e3010723c */ /* 0x000fe20000001810 */
[----:B------:R-:W1:Y:S01]  /*f200*/  MUFU.EX2 R56, R56 ;  /* 0x0000003800387308 */ /* 0x000e620000000800 */
[----:B------:R-:W2:Y:S01]  /*f210*/  LDSM.16.MT88.4 R28, [R230+0x11000] ;  /* 0x01100000e61c783b */ /* 0x000ea20000004200 */
[----:B------:R-:W-:-:S06]  /*f220*/  FADD.FTZ R96, R89, R96 ;  /* 0x0000006059607221 */ /* 0x000fcc0000010000 */
[----:B------:R-:W-:Y:S01]  /*f230*/  MUFU.EX2 R58, R58 ;  /* 0x0000003a003a7308 */ /* 0x000fe20000000800 */
[----:B------:R-:W-:-:S07]  /*f240*/  FADD.FTZ R97, R114, R97 ;  /* 0x0000006172617221 */ /* 0x000fce0000010000 */
[----:B------:R-:W-:Y:S08]  /*f250*/  MUFU.EX2 R40, R40 ;  /* 0x0000002800287308 */ /* 0x000ff00000000800 */
[----:B------:R-:W-:Y:S08]  /*f260*/  MUFU.EX2 R41, R41 ;  /* 0x0000002900297308 */ /* 0x000ff00000000800 */
[----:B------:R-:W3:Y:S08]  /*f270*/  MUFU.EX2 R36, R36 ;  /* 0x0000002400247308 */ /* 0x000ef00000000800 */
[----:B------:R-:W-:Y:S08]  /*f280*/  MUFU.EX2 R37, R37 ;  /* 0x0000002500257308 */ /* 0x000ff00000000800 */
[----:B------:R-:W4:Y:S01]  /*f290*/  MUFU.EX2 R38, R38 ;  /* 0x0000002600267308 */ /* 0x000f220000000800 */
[----:B------:R-:W-:-:S02]  /*f2a0*/  FADD.FTZ R98, R98, R96 ;  /* 0x0000006062627221 */ /* 0x000fc40000010000 */
[----:B------:R-:W-:Y:S02]  /*f2b0*/  FADD.FTZ R99, R99, R97 ;  /* 0x0000006163637221 */ /* 0x000fe40000010000 */
[----:B------:R-:W-:Y:S02]  /*f2c0*/  FADD.FTZ R98, R108, R98 ;  /* 0x000000626c627221 */ /* 0x000fe40000010000 */
[----:B------:R-:W-:Y:S01]  /*f2d0*/  FADD.FTZ R99, R110, R99 ;  /* 0x000000636e637221 */ /* 0x000fe20000010000 */
[----:B-1----:R-:W-:Y:S01]  /*f2e0*/  F2FP.PACK_AB R144, R56, R3 ;  /* 0x000000033890723e */ /* 0x002fe200000000ff */
[----:B------:R-:W-:Y:S01]  /*f2f0*/  FADD.FTZ R109, R109, R98 ;  /* 0x000000626d6d7221 */ /* 0x000fe20000010000 */
[----:B---3--:R-:W-:Y:S02]  /*f300*/  F2FP.PACK_AB R145, R36, R41 ;  /* 0x000000292491723e */ /* 0x008fe400000000ff */
[----:B------:R-:W-:Y:S01]  /*f310*/  F2FP.PACK_AB R146, R40, R58 ;  /* 0x0000003a2892723e */ /* 0x000fe200000000ff */
[----:B------:R-:W-:Y:S01]  /*f320*/  FADD.FTZ R2, R2, R99 ;  /* 0x0000006302027221 */ /* 0x000fe20000010000 */
[----:B----4-:R-:W-:Y:S01]  /*f330*/  F2FP.PACK_AB R147, R38, R37 ;  /* 0x000000252693723e */ /* 0x010fe200000000ff */
[----:B------:R-:W-:-:S02]  /*f340*/  FADD.FTZ R109, R104, R109 ;  /* 0x0000006d686d7221 */ /* 0x000fc40000010000 */
[----:B------:R-:W-:Y:S02]  /*f350*/  FADD.FTZ R2, R0, R2 ;  /* 0x0000000200027221 */ /* 0x000fe40000010000 */
[----:B------:R-:W-:Y:S02]  /*f360*/  FADD.FTZ R105, R105, R109 ;  /* 0x0000006d69697221 */ /* 0x000fe40000010000 */
[----:B------:R-:W-:Y:S01]  /*f370*/  HMMA.16816.F32 R160, R144, R156, R12 ;  /* 0x0000009c90a0723c */ /* 0x000fe2000000180c */
[----:B------:R-:W1:Y:S01]  /*f380*/  LDSM.16.MT88.4 R12, [R230+0x11800] ;  /* 0x01180000e60c783b */ /* 0x000e620000004200 */
        /* <DEDUP_REMOVED lines=10> */
[----:B--2---:R-:W-:Y:S01]  /*f430*/  HMMA.16816.F32 R44, R48, R28, R44 ;  /* 0x0000001c302c723c */ /* 0x004fe2000000182c */
[----:B------:R-:W-:Y:S02]  /*f440*/  FADD.FTZ R55, R3, R55 ;  /* 0x0000003703377221 */ /* 0x000fe40000010000 */
[----:B------:R-:W-:-:S05]  /*f450*/  FADD.FTZ R94, R41, R94 ;  /* 0x0000005e295e7221 */ /* 0x000fca0000010000 */
[----:B------:R-:W-:Y:S01]  /*f460*/  HMMA.16816.F32 R8, R48, R30, R8 ;  /* 0x0000001e3008723c */ /* 0x000fe20000001808 */
[----:B------:R-:W-:Y:S02]  /*f470*/  FADD.FTZ R55, R56, R55 ;  /* 0x0000003738377221 */ /* 0x000fe40000010000 */
[----:B------:R-:W-:Y:S02]  /*f480*/  FADD.FTZ R94, R36, R94 ;  /* 0x0000005e245e7221 */ /* 0x000fe40000010000 */
[----:B------:R-:W-:Y:S02]  /*f490*/  FADD.FTZ R55, R58, R55 ;  /* 0x000000373a377221 */ /* 0x000fe40000010000 */
[----:B------:R-:W-:Y:S02]  /*f4a0*/  FADD.FTZ R94, R37, R94 ;  /* 0x0000005e255e7221 */ /* 0x000fe40000010000 */
[----:B------:R-:W-:Y:S02]  /*f4b0*/  FADD.FTZ R2, R40, R55 ;  /* 0x0000003728027221 */ /* 0x000fe40000010000 */
[----:B------:R-:W-:Y:S01]  /*f4c0*/  FADD.FTZ R3, R38, R94 ;  /* 0x0000005e26037221 */ /* 0x000fe20000010000 */
[C---:B------:R-:W-:Y:S02]  /*f4d0*/  HMMA.16816.F32 R152, R144.reuse, R132, R24 ;  /* 0x000000849098723c */ /* 0x040fe40000001818 */
[----:B------:R2:W-:Y:S04]  /*f4e0*/  STL [R1+0x4], R2 ;  /* 0x0000040201007387 */ /* 0x0005e80000100800 */
[----:B------:R3:W-:Y:S02]  /*f4f0*/  STL [R1], R3 ;  /* 0x0000000301007387 */ /* 0x0007e40000100800 */
[C---:B------:R-:W-:Y:S08]  /*f500*/  HMMA.16816.F32 R148, R144.reuse, R136, R32 ;  /* 0x000000889094723c */ /* 0x040ff00000001820 */
[C---:B------:R-:W-:Y:S08]  /*f510*/  HMMA.16816.F32 R156, R144.reuse, R158, R16 ;  /* 0x0000009e909c723c */ /* 0x040ff00000001810 */
[C---:B------:R-:W-:Y:S08]  /*f520*/  HMMA.16816.F32 R132, R144.reuse, R134, R4 ;  /* 0x000000869084723c */ /* 0x040ff00000001804 */
[C---:B------:R-:W-:Y:S08]  /*f530*/  HMMA.16816.F32 R136, R144.reuse, R138, R20 ;  /* 0x0000008a9088723c */ /* 0x040ff00000001814 */
[C---:B-1----:R-:W-:Y:S08]  /*f540*/  HMMA.16816.F32 R140, R144.reuse, R12, R44 ;  /* 0x0000000c908c723c */ /* 0x042ff0000000182c */
[----:B------:R-:W-:Y:S01]  /*f550*/  HMMA.16816.F32 R144, R144, R14, R8 ;  /* 0x0000000e9090723c */ /* 0x000fe20000001808 */
[----:B------:R-:W-:-:S02]  /*f560*/  MOV R0, R131 ;  /* 0x0000008300007202 */ /* 0x000fc40000000f00 */
[----:B--2---:R-:W-:-:S05]  /*f570*/  MOV R2, R164 ;  /* 0x000000a400027202 */ /* 0x004fca0000000f00 */
.L_x_2237:
[----:B---3--:R-:W-:-:S13]  /*f580*/  ISETP.GE.AND P1, PT, R245, 0x1, PT ;  /* 0x00000001f500780c */ /* 0x008fda0003f26270 */
[----:B------:R-:W-:Y:S05]  /*f590*/  @!P1 BRA `(.L_x_2243) ;  /* 0x0000504000009947 */ /* 0x000fea0003800000 */
[----:B------:R-:W-:Y:S01]  /*f5a0*/  ULDC UR8, c[0x0][0x1a0] ;  /* 0x0000680000087ab9 */ /* 0x000fe20000000800 */
[----:B------:R-:W-:Y:S01]  /*f5b0*/  IMAD.MOV.U32 R3, RZ, RZ, R0 ;  /* 0x000000ffff037224 */ /* 0x000fe200078e0000 */
[----:B------:R-:W-:Y:S01]  /*f5c0*/  ULEA UR5, -UR8, URZ, 0x8 ;  /* 0x0000003f08057291 */ /* 0x000fe2000f8e413f */
[----:B------:R-:W-:Y:S01]  /*f5d0*/  IMAD.MOV.U32 R164, RZ, RZ, R2 ;  /* 0x000000ffffa47224 */ /* 0x000fe200078e0002 */
[----:B------:R-:W-:Y:S02]  /*f5e0*/  UMOV UR10, 0x5 ;  /* 0x00000005000a7882 */ /* 0x000fe40000000000 */
[----:B------:R-:W-:Y:S02]  /*f5f0*/  USHF.R.S32.HI UR4, URZ, 0x1f, UR5 ;  /* 0x0000001f3f047899 */ /* 0x000fe40008011405 */
[----:B------:R-:W-:Y:S01]  /*f600*/  ULDC UR9, c[0x0][0x1a4] ;  /* 0x0000690000097ab9 */ /* 0x000fe20000000800 */
[----:B------:R-:W-:Y:S01]  /*f610*/  MOV R0, UR5 ;  /* 0x0000000500007c02 */ /* 0x000fe20008000f00 */
[----:B------:R-:W-:-:S02]  /*f620*/  USHF.L.U64.HI UR9, UR8, UR10, UR9 ;  /* 0x0000000a08097299 */ /* 0x000fc40008010209 */
[----:B------:R-:W-:Y:S01]  /*f630*/  MOV R252, UR4 ;  /* 0x0000000400fc7c02 */ /* 0x000fe20008000f00 */
[----:B------:R-:W-:Y:S02]  /*f640*/  USHF.L.U32 UR8, UR8, 0x5, URZ ;  /* 0x0000000508087899 */ /* 0x000fe4000800063f */
[----:B------:R-:W-:Y:S02]  /*f650*/  ULDC UR4, c[0x0][0x19c] ;  /* 0x0000670000047ab9 */ /* 0x000fe40000000800 */
.L_x_2247:
[----:B------:R-:W-:Y:S04]  /*f660*/  DEPBAR.LE SB0, 0x0 ;  /* 0x000080000000791a */ /* 0x000fe80000000000 */
[----:B------:R-:W-:Y:S01]  /*f670*/  BAR.SYNC.DEFER_BLOCKING 0x0 ;  /* 0x0000000000007b1d */ /* 0x000fe20000010000 */
[----:B------:R-:W-:Y:S05]  /*f680*/  MOV R2, R252 ;  /* 0x000000fc00027202 */ /* 0x000fea0000000f00 */
[----:B------:R-:W-:Y:S02]  /*f690*/  ULDC UR6, c[0x0][0x1a0] ;  /* 0x0000680000067ab9 */ /* 0x000fe40000000800 */
[----:B------:R-:W-:Y:S06]  /*f6a0*/  ULEA UR5, -UR6, URZ, 0x8 ;  /* 0x0000003f06057291 */ /* 0x000fec000f8e413f */
[----:B------:R-:W-:Y:S04]  /*f6b0*/  MOV R0, UR5 ;  /* 0x0000000500007c02 */ /* 0x000fe80008000f00 */
[----:B------:R-:W-:Y:S01]  /*f6c0*/  MOV R6, R0 ;  /* 0x0000000000067202 */ /* 0x000fe20000000f00 */
[----:B-1----:R-:W-:-:S05]  /*f6d0*/  @!P0 BRA `(.L_x_2244) ;  /* 0x000003b000008947 */ /* 0x002fca0003800000 */
[----:B------:R-:W-:Y:S01]  /*f6e0*/  IMAD.SHL.U32 R10, R245, 0x100, RZ ;  /* 0x00000100f50a7824 */ /* 0x000fe200078e00ff */
[----:B------:R-:W-:Y:S04]  /*f6f0*/  IABS R0, c[0x0][0x2d0] ;  /* 0x0000b40000007a13 */ /* 0x000fe80000000000 */
[----:B------:R-:W2:Y:S01]  /*f700*/  I2F.RP R8, R0 ;  /* 0x0000000000087306 */ /* 0x000ea20000209400 */
[----:B------:R-:W-:Y:S02]  /*f710*/  IADD3 R2, R10, -0x100, RZ ;  /* 0xffffff000a027810 */ /* 0x000fe40007ffe0ff */
[----:B------:R-:W-:Y:S02]  /*f720*/  IABS R7, R10 ;  /* 0x0000000a00077213 */ /* 0x000fe40000000000 */
[----:B------:R-:W-:Y:S02]  /*f730*/  IABS R5, R2 ;  /* 0x0000000200057213 */ /* 0x000fe40000000000 */
[----:B------:R-:W-:Y:S02]  /*f740*/  LOP3.LUT R2, R2, c[0x0][0x2d0], RZ, 0x3c, !PT ;  /* 0x0000b40002027a12 */ /* 0x000fe400078e3cff */
[----:B------:R-:W-:Y:S02]  /*f750*/  LOP3.LUT R10, R10, c[0x0][0x2d0], RZ, 0x3c, !PT ;  /* 0x0000b4000a0a7a12 */ /* 0x000fe400078e3cff */
[----:B------:R-:W-:Y:S01]  /*f760*/  ISETP.GE.AND P1, PT, R2, RZ, PT ;  /* 0x000000ff0200720c */ /* 0x000fe20003f26270 */
[----:B------:R-:W-:Y:S01]  /*f770*/  IMAD.MOV.U32 R2, RZ, RZ, c[0x0][0x2d0] ;  /* 0x0000b400ff027624 */ /* 0x000fe200078e00ff */
[----:B------:R-:W-:Y:S01]  /*f780*/  ISETP.GE.AND P3, PT, R10, RZ, PT ;  /* 0x000000ff0a00720c */ /* 0x000fe20003f66270 */
[----:B--2---:R-:W2:Y:S02]  /*f790*/  MUFU.RCP R8, R8 ;  /* 0x0000000800087308 */ /* 0x004ea40000001000 */
[----:B--2---:R-:W-:Y:S08]  /*f7a0*/  IADD3 R8, R8, 0xffffffe, RZ ;  /* 0x0ffffffe08087810 */ /* 0x004ff00007ffe0ff */
[----:B------:R-:W2:Y:S02]  /*f7b0*/  F2I.FTZ.U32.TRUNC.NTZ R9, R8 ;  /* 0x0000000800097305 */ /* 0x000ea4000021f000 */
[--C-:B-12---:R-:W-:Y:S02]  /*f7c0*/  IMAD.MOV R4, RZ, RZ, -R9.reuse ;  /* 0x000000ffff047224 */ /* 0x106fe400078e0a09 */
        /* <DEDUP_REMOVED lines=44> */
.L_x_2244:
[C---:B------:R-:W-:Y:S04]  /*fa90*/  LEA R243, P1, R6.reuse, R243, 0x1 ;  /* 0x000000f306f37211 */ /* 0x040fe800078208ff */
[----:B------:R-:W-:Y:S01]  /*faa0*/  LEA.HI.X R242, R6, R242, R2, 0x1, P1 ;  /* 0x000000f206f27211 */ /* 0x000fe200008f0c02 */
[----:B------:R-:W-:Y:S01]  /*fab0*/  IMAD.MOV.U32 R6, RZ, RZ, R243 ;  /* 0x000000ffff067224 */ /* 0x000fe200078e00f3 */
[----:B-1----:R-:W-:Y:S03]  /*fac0*/  IADD3 R4, P1, R243, UR8, RZ ;  /* 0x00000008f3047c10 */ /* 0x002fe6000ff3e0ff */
        /* <DEDUP_REMOVED lines=48> */
[----:B------:R-:W-:Y:S03]  /*fdd0*/  ISETP.GE.AND P1, PT, R245, 0x2, PT ;  /* 0x00000002f500780c */ /* 0x000fe60003f26270 */
[----:B------:R2:W-:Y:S05]  /*fde0*/  LDGSTS.E.BYPASS.LTC128B.128 [R246+0x11800], [R6.64] ;  /* 0x1180000006f67fae */ /* 0x0005ea000b901d4c */
[----:B------:R-:W-:Y:S05]  /*fdf0*/  LDSM.16.M88.4 R128, [R240] ;  /* 0x00000000f080783b */ /* 0x000fea0000000200 */
[----:B-1----:R-:W2:Y:S05]  /*fe00*/  LDSM.16.M88.4 R8, [R239+0x2000] ;  /* 0x00200000ef08783b */ /* 0x002eaa0000000200 */
        /* <DEDUP_REMOVED lines=33> */
[----:B------:R-:W-:Y:S05]  /*10020*/  LDSM.16.M88.4 R196, [R233+0x5800] ;  /* 0x00580000e9c4783b */ /* 0x000fea0000000200 */
[----:B------:R-:W-:Y:S02]  /*10030*/  LDSM.16.M88.4 R200, [R237] ;  /* 0x00000000edc8783b */ /* 0x000fe40000000200 */
[C---:B------:R-:W-:Y:S03]  /*10040*/  HMMA.16816.F32 R48, R128.reuse, R50, RZ ;  /* 0x000000328030723c */ /* 0x040fe600000018ff */
[----:B------:R-:W-:Y:S05]  /*10050*/  LDSM.16.M88.4 R204, [R236] ;  /* 0x00000000eccc783b */ /* 0x000fea0000000200 */
[C---:B------:R-:W-:Y:S01]  /*10060*/  HMMA.16816.F32 R52, R128.reuse, R56, RZ ;  /* 0x000000388034723c */ /* 0x040fe200000018ff */
[----:B------:R-:W-:Y:S05]  /*10070*/  LDSM.16.M88.4 R208, [R166+0x7000] ;  /* 0x00700000a6d0783b */ /* 0x000fea0000000200 */
[----:B------:R-:W-:Y:S02]  /*10080*/  LDSM.16.M88.4 R212, [R166+0x7800] ;  /* 0x00780000a6d4783b */ /* 0x000fe40000000200 */
        /* <DEDUP_REMOVED lines=163> */
[----:B------:R-:W-:-:S05]  /*10ac0*/  @!P0 BRA `(.L_x_2246) ;  /* 0x000003c000008947 */ /* 0x000fca0003800000 */
[----:B------:R-:W-:Y:S01]  /*10ad0*/  IMAD.SHL.U32 R173, R245, 0x100, RZ ;  /* 0x00000100f5ad7824 */ /* 0x000fe200078e00ff */
[----:B------:R-:W-:Y:S04]  /*10ae0*/  IABS R0, c[0x0][0x2d0] ;  /* 0x0000b40000007a13 */ /* 0x000fe80000000000 */
[----:B------:R-:W1:Y:S01]  /*10af0*/  I2F.RP R174, R0 ;  /* 0x0000000000ae7306 */ /* 0x000e620000209400 */
[C---:B------:R-:W-:Y:S02]  /*10b00*/  IADD3 R171, R173.reuse, -0x200, RZ ;  /* 0xfffffe00adab7810 */ /* 0x040fe40007ffe0ff */
        /* <DEDUP_REMOVED lines=19> */
[C---:B------:R-:W-:Y:S02]  /*10c40*/  IMAD R169, R0.reuse, R168, R169 ;  /* 0x000000a800a97224 */ /* 0x040fe400078e02a9 */
[----:B------:R-:W-:Y:S01]  /*10c50*/  IMAD.MOV.U32 R2, RZ, RZ, c[0x0][0x2d0] ;  /* 0x0000b400ff027624 */ /* 0x000fe200078e00ff */
        /* <DEDUP_REMOVED lines=35> */
.L_x_2246:
[C---:B------:R-:W-:Y:S01]  /*10e90*/  LEA R250, P1, R170.reuse, R250, 0x1 ;  /* 0x000000faaafa7211 */ /* 0x040fe200078208ff */
[----:B------:R-:W-:Y:S02]  /*10ea0*/  USHF.L.U32 UR5, UR7, 0x5, URZ ;  /* 0x0000000507057899 */ /* 0x000fe4000800063f */
[----:B------:R-:W-:Y:S01]  /*10eb0*/  USHF.L.U64.HI UR7, UR7, UR10, UR4 ;  /* 0x0000000a07077299 */ /* 0x000fe20008010204 */
[----:B------:R-:W-:Y:S03]  /*10ec0*/  LEA.HI.X R247, R170, R247, R2, 0x1, P1 ;  /* 0x000000f7aaf77211 */ /* 0x000fe600008f0c02 */
[----:B------:R-:W-:Y:S02]  /*10ed0*/  IADD3 R168, P1, R250, UR5, RZ ;  /* 0x00000005faa87c10 */ /* 0x000fe4000ff3e0ff */
[----:B------:R-:W-:Y:S02]  /*10ee0*/  IMAD.MOV.U32 R251, RZ, RZ, R247 ;  /* 0x000000fffffb7224 */ /* 0x000fe400078e00f7 */
[----:B------:R-:W-:Y:S02]  /*10ef0*/  IADD3.X R169, R247, UR7, RZ, P1, !PT ;  /* 0x00000007f7a97c10 */ /* 0x000fe40008ffe4ff */
[----:B------:R-:W-:Y:S01]  /*10f00*/  IADD3 R182, P1, R168, UR5, RZ ;  /* 0x00000005a8b67c10 */ /* 0x000fe2000ff3e0ff */
[----:B------:R-:W-:Y:S01]  /*10f10*/  @!PT LDS RZ, [RZ] ;  /* 0x00000000fffff984 */ /* 0x000fe20000000800 */
[----:B------:R-:W-:Y:S01]  /*10f20*/  @!PT LDS RZ, [RZ] ;  /* 0x00000000fffff984 */ /* 0x000fe20000000800 */
[----:B------:R-:W-:Y:S01]  /*10f30*/  @!PT LDS RZ, [RZ] ;  /* 0x00000000fffff984 */ /* 0x000fe20000000800 */
[----:B------:R1:W-:Y:S03]  /*10f40*/  LDGSTS.E.BYPASS.LTC128B.128 [R246+0x2000], [R250.64] ;  /* 0x02000000faf67fae */ /* 0x0003e6000b901d4c */
        /* <DEDUP_REMOVED lines=34> */
[----:B------:R-:W-:Y:S05]  /*11170*/  IADD3.X R173, R175, UR7, RZ, P1, !PT ;  /* 0x00000007afad7c10 */ /* 0x000fea0008ffe4ff */
[----:B------:R4:W-:Y:S01]  /*11180*/  LDGSTS.E.BYPASS.LTC128B.128 [R246+0x8800], [R172.64] ;  /* 0x08800000acf67fae */ /* 0x0009e2000b901d4c */
[----:B---3--:R-:W-:Y:S04]  /*11190*/  IADD3 R168, P1, R172, UR5, RZ ;  /* 0x00000005aca87c10 */ /* 0x008fe8000ff3e0ff */
[----:B------:R-:W-:Y:S02]  /*111a0*/  IADD3.X R169, R173, UR7, RZ, P1, !PT ;  /* 0x00000007ada97c10 */ /* 0x000fe40008ffe4ff */
[----:B--2---:R-:W-:Y:S03]  /*111b0*/  IADD3 R170, P1, R168, UR5, RZ ;  /* 0x00000005a8aa7c10 */ /* 0x004fe6000ff3e0ff */
[----:B------:R4:W-:Y:S01]  /*111c0*/  LDGSTS.E.BYPASS.LTC128B.128 [R246+0x9000], [R168.64] ;  /* 0x09000000a8f67fae */ /* 0x0009e2000b901d4c */
[----:B------:R-:W-:Y:S05]  /*111d0*/  IADD3.X R171, R169, UR7, RZ, P1, !PT ;  /* 0x00000007a9ab7c10 */ /* 0x000fea0008ffe4ff */
[----:B------:R4:W-:Y:S04]  /*111e0*/  LDGSTS.E.BYPASS.LTC128B.128 [R246+0x9800], [R170.64] ;  /* 0x09800000aaf67fae */ /* 0x0009e8000b901d4c */
[----:B------:R-:W0:Y:S02]  /*111f0*/  LDGDEPBAR ;  /* 0x00000000000079af */ /* 0x000e240000000000 */
.L_x_2245:
[----:B----4-:R-:W-:Y:S01]  /*11200*/  FMNMX.FTZ R168, R4, R164, !PT ;  /* 0x000000a404a87209 */ /* 0x010fe20007810000 */
[----:B------:R-:W-:Y:S01]  /*11210*/  LDSM.16.MT88.4 R172, [R232+0xa000] ;  /* 0x00a00000e8ac783b */ /* 0x000fe20000004200 */
[----:B------:R-:W-:Y:S02]  /*11220*/  FMNMX.FTZ R0, R6, R3, !PT ;  /* 0x0000000306007209 */ /* 0x000fe40007810000 */
[----:B------:R-:W-:Y:S02]  /*11230*/  FMNMX.FTZ R168, R5, R168, !PT ;  /* 0x000000a805a87209 */ /* 0x000fe40007810000 */
[----:B------:R-:W-:Y:S02]  /*11240*/  FMNMX.FTZ R0, R7, R0, !PT ;  /* 0x0000000007007209 */ /* 0x000fe40007810000 */
[----:B------:R-:W-:Y:S01]  /*11250*/  FMNMX.FTZ R168, R8, R168, !PT ;  /* 0x000000a808a87209 */ /* 0x000fe20007810000 */
[----:B------:R-:W2:Y:S01]  /*11260*/  LDL.LU R195, [R1+0x4] ;  /* 0x0000040001c37983 */ /* 0x000ea20000300800 */
        /* <DEDUP_REMOVED lines=123> */
[----:B------:R-:W1:Y:S08]  /*11a20*/  SHFL.BFLY PT, R2, R168, 0x2, 0x1f ;  /* 0x0c401f00a8027f89 */ /* 0x000e7000000e0000 */
[----:B------:R-:W3:Y:S01]  /*11a30*/  SHFL.BFLY PT, R165, R0, 0x2, 0x1f ;  /* 0x0c401f0000a57f89 */ /* 0x000ee200000e0000 */
[----:B-1----:R-:W-:Y:S07]  /*11a40*/  FMNMX.FTZ R168, R168, R2, !PT ;  /* 0x00000002a8a87209 */ /* 0x002fee0007810000 */
[----:B------:R-:W1:Y:S01]  /*11a50*/  SHFL.BFLY PT, R2, R168, 0x1, 0x1f ;  /* 0x0c201f00a8027f89 */ /* 0x000e6200000e0000 */
[----:B---3--:R-:W-:Y:S07]  /*11a60*/  FMNMX.FTZ R165, R0, R165, !PT ;  /* 0x000000a500a57209 */ /* 0x008fee0007810000 */
[----:B------:R-:W3:Y:S01]  /*11a70*/  SHFL.BFLY PT, R0, R165, 0x1, 0x1f ;  /* 0x0c201f00a5007f89 */ /* 0x000ee200000e0000 */
[----:B-1----:R-:W-:Y:S07]  /*11a80*/  FMNMX.FTZ R2, R168, R2, !PT ;  /* 0x00000002a8027209 */ /* 0x002fee0007810000 */
[----:B------:R-:W1:Y:S01]  /*11a90*/  LDSM.16.MT88.4 R168, [R234+0xa000] ;  /* 0x00a00000eaa8783b */ /* 0x000e620000004200 */
[C---:B------:R-:W-:Y:S01]  /*11aa0*/  FSETP.NEU.FTZ.AND P1, PT, R2.reuse, -INF , PT ;  /* 0xff8000000200780b */ /* 0x040fe20003f3d000 */
[C---:B------:R-:W-:Y:S02]  /*11ab0*/  FMUL.FTZ R176, R2.reuse, c[0x0][0x23c] ;  /* 0x00008f0002b07a20 */ /* 0x040fe40000410000 */
[----:B------:R-:W-:Y:S01]  /*11ac0*/  FADD.FTZ R164, -R2, R164 ;  /* 0x000000a402a47221 */ /* 0x000fe20000010100 */
[----:B---3--:R-:W-:Y:S02]  /*11ad0*/  FMNMX.FTZ R0, R165, R0, !PT ;  /* 0x00000000a5007209 */ /* 0x008fe40007810000 */
[----:B------:R-:W-:Y:S01]  /*11ae0*/  FSEL R176, R176, RZ, P1 ;  /* 0x000000ffb0b07208 */ /* 0x000fe20000800000 */
[----:B------:R-:W-:Y:S01]  /*11af0*/  FMUL.FTZ R164, R164, c[0x0][0x23c] ;  /* 0x00008f00a4a47a20 */ /* 0x000fe20000410000 */
[C---:B------:R-:W-:Y:S01]  /*11b00*/  FSETP.NEU.FTZ.AND P1, PT, R0.reuse, -INF , PT ;  /* 0xff8000000000780b */ /* 0x040fe20003f3d000 */
[----:B------:R-:W-:Y:S02]  /*11b10*/  FMUL.FTZ R165, R0, c[0x0][0x23c] ;  /* 0x00008f0000a57a20 */ /* 0x000fe40000410000 */
[--C-:B------:R-:W-:Y:S02]  /*11b20*/  FFMA.FTZ R192, R28, c[0x0][0x23c], -R176.reuse ;  /* 0x00008f001cc07a23 */ /* 0x100fe400000108b0 */
[----:B------:R-:W3:Y:S01]  /*11b30*/  MUFU.EX2 R164, R164 ;  /* 0x000000a400a47308 */ /* 0x000ee20000000800 */
[--C-:B------:R-:W-:Y:S01]  /*11b40*/  FFMA.FTZ R193, R29, c[0x0][0x23c], -R176.reuse ;  /* 0x00008f001dc17a23 */ /* 0x100fe200000108b0 */
[----:B------:R-:W-:Y:S01]  /*11b50*/  FSEL R165, R165, RZ, P1 ;  /* 0x000000ffa5a57208 */ /* 0x000fe20000800000 */
[--C-:B------:R-:W-:Y:S01]  /*11b60*/  FFMA.FTZ R180, R8, c[0x0][0x23c], -R176.reuse ;  /* 0x00008f0008b47a23 */ /* 0x100fe200000108b0 */
[----:B------:R-:W-:Y:S01]  /*11b70*/  ISETP.GT.AND P1, PT, R245, 0x1, PT ;  /* 0x00000001f500780c */ /* 0x000fe20003f24270 */
[--C-:B------:R-:W-:Y:S02]  /*11b80*/  FFMA.FTZ R181, R9, c[0x0][0x23c], -R176.reuse ;  /* 0x00008f0009b57a23 */ /* 0x100fe400000108b0 */
[--C-:B------:R-:W-:Y:S02]  /*11b90*/  FFMA.FTZ R182, R10, c[0x0][0x23c], -R165.reuse ;  /* 0x00008f000ab67a23 */ /* 0x100fe400000108a5 */
[--C-:B------:R-:W-:Y:S01]  /*11ba0*/  FFMA.FTZ R183, R11, c[0x0][0x23c], -R165.reuse ;  /* 0x00008f000bb77a23 */ /* 0x100fe200000108a5 */
[----:B------:R-:W-:Y:S01]  /*11bb0*/  MUFU.EX2 R180, R180 ;  /* 0x000000b400b47308 */ /* 0x000fe20000000800 */
        /* <DEDUP_REMOVED lines=8> */
[C---:B---3--:R-:W-:Y:S02]  /*11c40*/  FMUL.FTZ R8, R164.reuse, R156 ;  /* 0x0000009ca4087220 */ /* 0x048fe40000410000 */
[C---:B------:R-:W-:Y:S02]  /*11c50*/  FMUL.FTZ R9, R164.reuse, R157 ;  /* 0x0000009da4097220 */ /* 0x040fe40000410000 */
[C---:B------:R-:W-:Y:S01]  /*11c60*/  FMUL.FTZ R12, R164.reuse, R152 ;  /* 0x00000098a40c7220 */ /* 0x040fe20000410000 */
[----:B------:R-:W-:Y:S01]  /*11c70*/  MUFU.EX2 R194, R194 ;  /* 0x000000c200c27308 */ /* 0x000fe20000000800 */
[C---:B------:R-:W-:Y:S02]  /*11c80*/  FMUL.FTZ R13, R164.reuse, R153 ;  /* 0x00000099a40d7220 */ /* 0x040fe40000410000 */
[C---:B------:R-:W-:Y:S02]  /*11c90*/  FMUL.FTZ R4, R164.reuse, R160 ;  /* 0x000000a0a4047220 */ /* 0x040fe40000410000 */
[C---:B------:R-:W-:Y:S02]  /*11ca0*/  FMUL.FTZ R5, R164.reuse, R161 ;  /* 0x000000a1a4057220 */ /* 0x040fe40000410000 */
[C---:B------:R-:W-:Y:S02]  /*11cb0*/  FMUL.FTZ R132, R164.reuse, R132 ;  /* 0x00000084a4847220 */ /* 0x040fe40000410000 */
[C---:B------:R-:W-:Y:S01]  /*11cc0*/  FMUL.FTZ R133, R164.reuse, R133 ;  /* 0x00000085a4857220 */ /* 0x040fe20000410000 */
[----:B------:R-:W3:Y:S01]  /*11cd0*/  MUFU.EX2 R184, R184 ;  /* 0x000000b800b87308 */ /* 0x000ee20000000800 */
[C---:B------:R-:W-:Y:S02]  /*11ce0*/  FMUL.FTZ R136, R164.reuse, R136 ;  /* 0x00000088a4887220 */ /* 0x040fe40000410000 */
[C---:B------:R-:W-:Y:S02]  /*11cf0*/  FMUL.FTZ R137, R164.reuse, R137 ;  /* 0x00000089a4897220 */ /* 0x040fe40000410000 */
[C---:B------:R-:W-:Y:S02]  /*11d00*/  FMUL.FTZ R140, R164.reuse, R140 ;  /* 0x0000008ca48c7220 */ /* 0x040fe40000410000 */
[----:B------:R-:W-:Y:S02]  /*11d10*/  FMUL.FTZ R141, R164, R141 ;  /* 0x0000008da48d7220 */ /* 0x000fe40000410000 */
[--C-:B------:R-:W-:Y:S01]  /*11d20*/  FFMA.FTZ R186, R7, c[0x0][0x23c], -R165.reuse ;  /* 0x00008f0007ba7a23 */ /* 0x100fe200000108a5 */
[----:B------:R-:W-:Y:S01]  /*11d30*/  MUFU.EX2 R185, R185 ;  /* 0x000000b900b97308 */ /* 0x000fe20000000800 */
[--C-:B------:R-:W-:Y:S02]  /*11d40*/  FFMA.FTZ R187, R23, c[0x0][0x23c], -R165.reuse ;  /* 0x00008f0017bb7a23 */ /* 0x100fe400000108a5 */
[--C-:B------:R-:W-:Y:S02]  /*11d50*/  FFMA.FTZ R189, R24, c[0x0][0x23c], -R176.reuse ;  /* 0x00008f0018bd7a23 */ /* 0x100fe400000108b0 */
[--C-:B------:R-:W-:Y:S02]  /*11d60*/  FFMA.FTZ R188, R25, c[0x0][0x23c], -R176.reuse ;  /* 0x00008f0019bc7a23 */ /* 0x100fe400000108b0 */
[--C-:B------:R-:W-:Y:S02]  /*11d70*/  FFMA.FTZ R190, R26, c[0x0][0x23c], -R165.reuse ;  /* 0x00008f001abe7a23 */ /* 0x100fe400000108a5 */
[--C-:B------:R-:W-:Y:S01]  /*11d80*/  FFMA.FTZ R191, R27, c[0x0][0x23c], -R165.reuse ;  /* 0x00008f001bbf7a23 */ /* 0x100fe200000108a5 */
[----:B------:R-:W4:Y:S01]  /*11d90*/  MUFU.EX2 R186, R186 ;  /* 0x000000ba00ba7308 */ /* 0x000f220000000800 */
[--C-:B------:R-:W-:Y:S02]  /*11da0*/  FFMA.FTZ R118, R118, c[0x0][0x23c], -R165.reuse ;  /* 0x00008f0076767a23 */ /* 0x100fe400000108a5 */
[----:B------:R-:W-:Y:S01]  /*11db0*/  FFMA.FTZ R122, R122, c[0x0][0x23c], -R165 ;  /* 0x00008f007a7a7a23 */ /* 0x000fe200000108a5 */
[----:B---3--:R-:W-:Y:S01]  /*11dc0*/  F2FP.PACK_AB R160, R184, R194 ;  /* 0x000000c2b8a0723e */ /* 0x008fe200000000ff */
[----:B------:R-:W-:Y:S02]  /*11dd0*/  FADD.FTZ R3, -R0, R3 ;  /* 0x0000000300037221 */ /* 0x000fe40000010100 */
[--C-:B------:R-:W-:Y:S02]  /*11de0*/  FFMA.FTZ R44, R44, c[0x0][0x23c], -R176.reuse ;  /* 0x00008f002c2c7a23 */ /* 0x100fe400000108b0 */
[----:B------:R-:W-:Y:S01]  /*11df0*/  FMUL.FTZ R3, R3, c[0x0][0x23c] ;  /* 0x00008f0003037a20 */ /* 0x000fe20000410000 */
[----:B------:R-:W-:Y:S01]  /*11e00*/  MUFU.EX2 R182, R182 ;  /* 0x000000b600b67308 */ /* 0x000fe20000000800 */
[--C-:B------:R-:W-:Y:S02]  /*11e10*/  FFMA.FTZ R45, R45, c[0x0][0x23c], -R176.reuse ;  /* 0x00008f002d2d7a23 */ /* 0x100fe400000108b0 */
[--C-:B------:R-:W-:Y:S02]  /*11e20*/  FFMA.FTZ R46, R46, c[0x0][0x23c], -R165.reuse ;  /* 0x00008f002e2e7a23 */ /* 0x100fe400000108a5 */
[--C-:B------:R-:W-:Y:S02]  /*11e30*/  FFMA.FTZ R47, R47, c[0x0][0x23c], -R165.reuse ;  /* 0x00008f002f2f7a23 */ /* 0x100fe400000108a5 */
[--C-:B------:R-:W-:Y:S02]  /*11e40*/  FFMA.FTZ R56, R56, c[0x0][0x23c], -R176.reuse ;  /* 0x00008f0038387a23 */ /* 0x100fe400000108b0 */
[--C-:B------:R-:W-:Y:S01]  /*11e50*/  FFMA.FTZ R63, R63, c[0x0][0x23c], -R165.reuse ;  /* 0x00008f003f3f7a23 */ /* 0x100fe200000108a5 */
[----:B------:R-:W3:Y:S01]  /*11e60*/  MUFU.EX2 R3, R3 ;  /* 0x0000000300037308 */ /* 0x000ee20000000800 */
[--C-:B------:R-:W-:Y:S02]  /*11e70*/  FFMA.FTZ R70, R70, c[0x0][0x23c], -R165.reuse ;  /* 0x00008f0046467a23 */ /* 0x100fe400000108a5 */
[--C-:B------:R-:W-:Y:S01]  /*11e80*/  FFMA.FTZ R80, R80, c[0x0][0x23c], -R176.reuse ;  /* 0x00008f0050507a23 */ /* 0x100fe200000108b0 */
[----:B----4-:R-:W-:Y:S01]  /*11e90*/  F2FP.PACK_AB R161, R186, R185 ;  /* 0x000000b9baa1723e */ /* 0x010fe200000000ff */
[--C-:B------:R-:W-:Y:S02]  /*11ea0*/  FFMA.FTZ R92, R92, c[0x0][0x23c], -R176.reuse ;  /* 0x00008f005c5c7a23 */ /* 0x100fe400000108b0 */
[--C-:B------:R-:W-:Y:S02]  /*11eb0*/  FFMA.FTZ R94, R94, c[0x0][0x23c], -R165.reuse ;  /* 0x00008f005e5e7a23 */ /* 0x100fe400000108a5 */
[--C-:B------:R-:W-:Y:S01]  /*11ec0*/  FFMA.FTZ R96, R96, c[0x0][0x23c], -R176.reuse ;  /* 0x00008f0060607a23 */ /* 0x100fe200000108b0 */
[----:B------:R-:W4:Y:S01]  /*11ed0*/  MUFU.EX2 R183, R183 ;  /* 0x000000b700b77308 */ /* 0x000f220000000800 */
[----:B------:R-:W-:Y:S02]  /*11ee0*/  FFMA.FTZ R100, R100, c[0x0][0x23c], -R176 ;  /* 0x00008f0064647a23 */ /* 0x000fe400000108b0 */
[----:B--2---:R-:W-:Y:S04]  /*11ef0*/  FFMA.FTZ R194, R164, R195, R194 ;  /* 0x000000c3a4c27223 */ /* 0x004fe800000100c2 */
[----:B------:R-:W-:Y:S03]  /*11f00*/  FADD.FTZ R194, R184, R194 ;  /* 0x000000c2b8c27221 */ /* 0x000fe60000010000 */
[----:B------:R-:W2:Y:S01]  /*11f10*/  MUFU.EX2 R178, R178 ;  /* 0x000000b200b27308 */ /* 0x000ea20000000800 */
[----:B------:R-:W-:Y:S02]  /*11f20*/  FADD.FTZ R194, R180, R194 ;  /* 0x000000c2b4c27221 */ /* 0x000fe40000010000 */
[C---:B---3--:R-:W-:Y:S02]  /*11f30*/  FMUL.FTZ R10, R3.reuse, R158 ;  /* 0x0000009e030a7220 */ /* 0x048fe40000410000 */
[C---:B------:R-:W-:Y:S02]  /*11f40*/  FMUL.FTZ R11, R3.reuse, R159 ;  /* 0x0000009f030b7220 */ /* 0x040fe40000410000 */
[----:B------:R-:W3:Y:S01]  /*11f50*/  LDSM.16.MT88.4 R156, [R231+0xa000] ;  /* 0x00a00000e79c783b */ /* 0x000ee20000004200 */
[C---:B------:R-:W-:Y:S02]  /*11f60*/  FMUL.FTZ R14, R3.reuse, R154 ;  /* 0x0000009a030e7220 */ /* 0x040fe40000410000 */
[----:B------:R-:W5:Y:S01]  /*11f70*/  MUFU.EX2 R177, R177 ;  /* 0x000000b100b17308 */ /* 0x000f620000000800 */
[----:B------:R-:W-:Y:S01]  /*11f80*/  FMUL.FTZ R6, R3, R162 ;  /* 0x000000a203067220 */ /* 0x000fe20000410000 */
[----:B------:R-:W-:Y:S01]  /*11f90*/  F2FP.PACK_AB R162, R181, R180 ;  /* 0x000000b4b5a2723e */ /* 0x000fe200000000ff */
[----:B------:R-:W-:Y:S01]  /*11fa0*/  FMUL.FTZ R7, R3, R163 ;  /* 0x000000a303077220 */ /* 0x000fe20000410000 */
[----:B----4-:R-:W-:Y:S01]  /*11fb0*/  F2FP.PACK_AB R163, R183, R182 ;  /* 0x000000b6b7a3723e */ /* 0x010fe200000000ff */
[C---:B------:R-:W-:Y:S02]  /*11fc0*/  FMUL.FTZ R134, R3.reuse, R134 ;  /* 0x0000008603867220 */ /* 0x040fe40000410000 */
[C---:B------:R-:W-:Y:S02]  /*11fd0*/  FMUL.FTZ R135, R3.reuse, R135 ;  /* 0x0000008703877220 */ /* 0x040fe40000410000 */
[C---:B------:R-:W-:Y:S01]  /*11fe0*/  FMUL.FTZ R138, R3.reuse, R138 ;  /* 0x0000008a038a7220 */ /* 0x040fe20000410000 */
[----:B------:R-:W-:Y:S01]  /*11ff0*/  MUFU.EX2 R179, R179 ;  /* 0x000000b300b37308 */ /* 0x000fe20000000800 */
[C---:B-1----:R-:W-:Y:S05]  /*12000*/  HMMA.16816.F32 R4, R160.reuse, R168, R4 ;  /* 0x000000a8a004723c */ /* 0x042fea0000001804 */
[C---:B------:R-:W-:Y:S02]  /*12010*/  FMUL.FTZ R139, R3.reuse, R139 ;  /* 0x0000008b038b7220 */ /* 0x040fe40000410000 */
[--C-:B------:R-:W-:Y:S01]  /*12020*/  FFMA.FTZ R169, R16, c[0x0][0x23c], -R176.reuse ;  /* 0x00008f0010a97a23 */ /* 0x100fe200000108b0 */
[C---:B------:R-:W-:Y:S01]  /*12030*/  HMMA.16816.F32 R8, R160.reuse, R170, R8 ;  /* 0x000000aaa008723c */ /* 0x040fe20000001808 */
[----:B------:R1:W4:Y:S03]  /*12040*/  MUFU.EX2 R168, R15 ;  /* 0x0000000f00a87308 */ /* 0x0003260000000800 */
[C---:B------:R-:W-:Y:S02]  /*12050*/  FMUL.FTZ R16, R164.reuse, R148 ;  /* 0x00000094a4107220 */ /* 0x040fe40000410000 */
[----:B------:R-:W-:Y:S02]  /*12060*/  FMUL.FTZ R142, R3, R142 ;  /* 0x0000008e038e7220 */ /* 0x000fe40000410000 */
[----:B------:R-:W-:Y:S03]  /*12070*/  FFMA.FTZ R170, R17, c[0x0][0x23c], -R176 ;  /* 0x00008f0011aa7a23 */ /* 0x000fe600000108b0 */
[----:B------:R-:W-:Y:S01]  /*12080*/  MUFU.EX2 R169, R169 ;  /* 0x000000a900a97308 */ /* 0x000fe20000000800 */
[----:B------:R-:W-:Y:S02]  /*12090*/  FMUL.FTZ R17, R164, R149 ;  /* 0x00000095a4117220 */ /* 0x000fe40000410000 */
[----:B------:R-:W-:Y:S02]  /*120a0*/  FFMA.FTZ R171, R18, c[0x0][0x23c], -R165 ;  /* 0x00008f0012ab7a23 */ /* 0x000fe400000108a5 */
[C---:B------:R-:W-:Y:S02]  /*120b0*/  FMUL.FTZ R18, R3.reuse, R150 ;  /* 0x0000009603127220 */ /* 0x040fe40000410000 */
[C---:B------:R-:W-:Y:S02]  /*120c0*/  FMUL.FTZ R143, R3.reuse, R143 ;  /* 0x0000008f038f7220 */ /* 0x040fe40000410000 */
[----:B------:R-:W-:Y:S01]  /*120d0*/  FMUL.FTZ R23, R3, R147 ;  /* 0x0000009303177220 */ /* 0x000fe20000410000 */
[----:B------:R-:W3:Y:S01]  /*120e0*/  MUFU.EX2 R170, R170 ;  /* 0x000000aa00aa7308 */ /* 0x000ee20000000800 */
[----:B------:R-:W-:Y:S02]  /*120f0*/  FADD.FTZ R181, R181, R194 ;  /* 0x000000c2b5b57221 */ /* 0x000fe40000010000 */
[----:B-1----:R-:W-:Y:S02]  /*12100*/  FMUL.FTZ R15, R3, R155 ;  /* 0x0000009b030f7220 */ /* 0x002fe40000410000 */
[----:B------:R-:W1:Y:S01]  /*12110*/  LDSM.16.MT88.4 R152, [R230+0xa000] ;  /* 0x00a00000e698783b */ /* 0x000e620000004200 */
[----:B--2---:R-:W-:Y:S04]  /*12120*/  FADD.FTZ R181, R178, R181 ;  /* 0x000000b5b2b57221 */ /* 0x004fe80000010000 */
[----:B------:R-:W-:Y:S01]  /*12130*/  MUFU.EX2 R171, R171 ;  /* 0x000000ab00ab7308 */ /* 0x000fe20000000800 */
[C---:B------:R-:W-:Y:S03]  /*12140*/  HMMA.16816.F32 R12, R160.reuse, R172, R12 ;  /* 0x000000aca00c723c */ /* 0x040fe6000000180c */
[----:B-----5:R-:W-:Y:S04]  /*12150*/  FADD.FTZ R181, R177, R181 ;  /* 0x000000b5b1b57221 */ /* 0x020fe80000010000 */
[--C-:B------:R-:W-:Y:S01]  /*12160*/  FFMA.FTZ R172, R19, c[0x0][0x23c], -R165.reuse ;  /* 0x00008f0013ac7a23 */ /* 0x100fe200000108a5 */
[C---:B------:R-:W-:Y:S01]  /*12170*/  HMMA.16816.F32 R132, R160.reuse, R174, R132 ;  /* 0x000000aea084723c */ /* 0x040fe20000001884 */
[----:B------:R-:W-:Y:S03]  /*12180*/  MUFU.EX2 R187, R187 ;  /* 0x000000bb00bb7308 */ /* 0x000fe60000000800 */
[----:B------:R-:W-:Y:S02]  /*12190*/  FMUL.FTZ R19, R3, R151 ;  /* 0x0000009703137220 */ /* 0x000fe40000410000 */
[----:B------:R-:W2:Y:S01]  /*121a0*/  LDSM.16.MT88.4 R148, [R234+0xa800] ;  /* 0x00a80000ea94783b */ /* 0x000ea20000004200 */
[--C-:B------:R-:W-:Y:S02]  /*121b0*/  FFMA.FTZ R173, R20, c[0x0][0x23c], -R176.reuse ;  /* 0x00008f0014ad7a23 */ /* 0x100fe400000108b0 */
[C---:B------:R-:W-:Y:S02]  /*121c0*/  FMUL.FTZ R20, R164.reuse, R144 ;  /* 0x00000090a4147220 */ /* 0x040fe40000410000 */
[----:B------:R-:W5:Y:S01]  /*121d0*/  MUFU.EX2 R172, R172 ;  /* 0x000000ac00ac7308 */ /* 0x000f620000000800 */
[C---:B---3--:R-:W-:Y:S03]  /*121e0*/  HMMA.16816.F32 R16, R160.reuse, R156, R16 ;  /* 0x0000009ca010723c */ /* 0x048fe60000001810 */
[----:B------:R-:W-:Y:S01]  /*121f0*/  F2FP.PACK_AB R144, R177, R178 ;  /* 0x000000b2b190723e */ /* 0x000fe200000000ff */
[--C-:B------:R-:W-:Y:S02]  /*12200*/  FFMA.FTZ R174, R21, c[0x0][0x23c], -R176.reuse ;  /* 0x00008f0015ae7a23 */ /* 0x100fe400000108b0 */
[----:B------:R-:W-:Y:S01]  /*12210*/  FMUL.FTZ R21, R164, R145 ;  /* 0x00000091a4157220 */ /* 0x000fe20000410000 */
[----:B----4-:R-:W-:Y:S01]  /*12220*/  F2FP.PACK_AB R145, R168, R179 ;  /* 0x000000b3a891723e */ /* 0x010fe200000000ff */
[C---:B------:R-:W-:Y:S01]  /*12230*/  HMMA.16816.F32 R136, R160.reuse, R158, R136 ;  /* 0x0000009ea088723c */ /* 0x040fe20000001888 */
[----:B------:R-:W-:Y:S01]  /*12240*/  MUFU.EX2 R173, R173 ;  /* 0x000000ad00ad7308 */ /* 0x000fe20000000800 */
[----:B------:R-:W3:Y:S02]  /*12250*/  LDSM.16.MT88.4 R156, [R232+0xa800] ;  /* 0x00a80000e89c783b */ /* 0x000ee40000004200 */
[----:B------:R-:W-:Y:S01]  /*12260*/  FFMA.FTZ R175, R22, c[0x0][0x23c], -R165 ;  /* 0x00008f0016af7a23 */ /* 0x000fe200000108a5 */
[----:B------:R-:W-:Y:S01]  /*12270*/  MOV R164, R2 ;  /* 0x0000000200a47202 */ /* 0x000fe20000000f00 */
[----:B------:R-:W-:Y:S01]  /*12280*/  FMUL.FTZ R22, R3, R146 ;  /* 0x0000009203167220 */ /* 0x000fe20000410000 */
[----:B------:R-:W-:Y:S01]  /*12290*/  F2FP.PACK_AB R146, R170, R169 ;  /* 0x000000a9aa92723e */ /* 0x000fe200000000ff */
[C---:B-1----:R-:W-:Y:S03]  /*122a0*/  HMMA.16816.F32 R140, R160.reuse, R152, R140 ;  /* 0x00000098a08c723c */ /* 0x042fe6000000188c */
[----:B------:R-:W1:Y:S01]  /*122b0*/  MUFU.EX2 R174, R174 ;  /* 0x000000ae00ae7308 */ /* 0x000e620000000800 */
[----:B------:R-:W-:Y:S01]  /*122c0*/  FADD.FTZ R169, R169, R181 ;  /* 0x000000b5a9a97221 */ /* 0x000fe20000010000 */
[----:B-----5:R-:W-:Y:S03]  /*122d0*/  F2FP.PACK_AB R147, R172, R171 ;  /* 0x000000abac93723e */ /* 0x020fe600000000ff */
[----:B------:R-:W-:Y:S01]  /*122e0*/  HMMA.16816.F32 R20, R160, R154, R20 ;  /* 0x0000009aa014723c */ /* 0x000fe20000001814 */
[----:B------:R-:W4:Y:S03]  /*122f0*/  LDSM.16.MT88.4 R152, [R231+0xa800] ;  /* 0x00a80000e798783b */ /* 0x000f260000004200 */
[----:B------:R-:W-:Y:S01]  /*12300*/  FADD.FTZ R169, R170, R169 ;  /* 0x000000a9aaa97221 */ /* 0x000fe20000010000 */
[----:B------:R-:W5:Y:S04]  /*12310*/  MUFU.EX2 R175, R175 ;  /* 0x000000af00af7308 */ /* 0x000f680000000800 */
[----:B------:R-:W4:Y:S01]  /*12320*/  LDSM.16.MT88.4 R160, [R230+0xa800] ;  /* 0x00a80000e6a0783b */ /* 0x000f220000004200 */
[C---:B--2---:R-:W-:Y:S05]  /*12330*/  HMMA.16816.F32 R4, R144.reuse, R148, R4 ;  /* 0x000000949004723c */ /* 0x044fea0000001804 */
[----:B------:R-:W-:Y:S03]  /*12340*/  MUFU.EX2 R189, R189 ;  /* 0x000000bd00bd7308 */ /* 0x000fe60000000800 */
[C---:B------:R-:W-:Y:S01]  /*12350*/  HMMA.16816.F32 R8, R144.reuse, R150, R8 ;  /* 0x000000969008723c */ /* 0x040fe20000001808 */
[----:B------:R-:W2:Y:S03]  /*12360*/  LDSM.16.MT88.4 R148, [R234+0xb000] ;  /* 0x00b00000ea94783b */ /* 0x000ea60000004200 */
[C---:B-1----:R-:W-:Y:S01]  /*12370*/  F2FP.PACK_AB R24, R174.reuse, R173 ;  /* 0x000000adae18723e */ /* 0x042fe200000000ff */
[----:B------:R-:W-:Y:S02]  /*12380*/  FADD.FTZ R173, R173, R169 ;  /* 0x000000a9adad7221 */ /* 0x000fe40000010000 */
[----:B------:R-:W1:Y:S01]  /*12390*/  MUFU.EX2 R188, R188 ;  /* 0x000000bc00bc7308 */ /* 0x000e620000000800 */
[C---:B---3--:R-:W-:Y:S04]  /*123a0*/  HMMA.16816.F32 R12, R144.reuse, R156, R12 ;  /* 0x0000009c900c723c */ /* 0x048fe8000000180c */
[----:B-----5:R-:W-:Y:S01]  /*123b0*/  F2FP.PACK_AB R25, R187, R175 ;  /* 0x000000afbb19723e */ /* 0x020fe200000000ff */
[----:B------:R-:W-:Y:S03]  /*123c0*/  FADD.FTZ R173, R174, R173 ;  /* 0x000000adaead7221 */ /* 0x000fe60000010000 */
[C---:B------:R-:W-:Y:S01]  /*123d0*/  HMMA.16816.F32 R132, R144.reuse, R158, R132 ;  /* 0x0000009e9084723c */ /* 0x040fe20000001884 */
[----:B------:R-:W-:Y:S01]  /*123e0*/  MUFU.EX2 R190, R190 ;  /* 0x000000be00be7308 */ /* 0x000fe20000000800 */
[----:B------:R-:W3:Y:S06]  /*123f0*/  LDSM.16.MT88.4 R156, [R232+0xb000] ;  /* 0x00b00000e89c783b */ /* 0x000eec0000004200 */
[C---:B----4-:R-:W-:Y:S03]  /*12400*/  HMMA.16816.F32 R16, R144.reuse, R152, R16 ;  /* 0x000000989010723c */ /* 0x050fe60000001810 */
[----:B------:R-:W4:Y:S04]  /*12410*/  MUFU.EX2 R191, R191 ;  /* 0x000000bf00bf7308 */ /* 0x000f280000000800 */
[--C-:B------:R-:W-:Y:S01]  /*12420*/  FFMA.FTZ R153, R30, c[0x0][0x23c], -R165.reuse ;  /* 0x00008f001e997a23 */ /* 0x100fe200000108a5 */
[C---:B------:R-:W-:Y:S04]  /*12430*/  HMMA.16816.F32 R136, R144.reuse, R154, R136 ;  /* 0x0000009a9088723c */ /* 0x040fe80000001888 */
[----:B------:R-:W-:Y:S01]  /*12440*/  FFMA.FTZ R152, R31, c[0x0][0x23c], -R165 ;  /* 0x00008f001f987a23 */ /* 0x000fe200000108a5 */
[----:B------:R-:W5:Y:S01]  /*12450*/  MUFU.EX2 R192, R192 ;  /* 0x000000c000c07308 */ /* 0x000f620000000800 */
[----:B------:R-:W3:Y:S01]  /*12460*/  LDSM.16.MT88.4 R28, [R231+0xb000] ;  /* 0x00b00000e71c783b */ /* 0x000ee20000004200 */
[--C-:B------:R-:W-:Y:S01]  /*12470*/  FFMA.FTZ R154, R32, c[0x0][0x23c], -R176.reuse ;  /* 0x00008f00209a7a23 */ /* 0x100fe200000108b0 */
[C---:B------:R-:W-:Y:S04]  /*12480*/  HMMA.16816.F32 R140, R144.reuse, R160, R140 ;  /* 0x000000a0908c723c */ /* 0x040fe8000000188c */
[--C-:B------:R-:W-:Y:S01]  /*12490*/  FFMA.FTZ R155, R33, c[0x0][0x23c], -R176.reuse ;  /* 0x00008f00219b7a23 */ /* 0x100fe200000108b0 */
[----:B-1----:R-:W-:Y:S01]  /*124a0*/  F2FP.PACK_AB R26, R188, R189 ;  /* 0x000000bdbc1a723e */ /* 0x002fe200000000ff */
[----:B------:R-:W-:Y:S01]  /*124b0*/  FADD.FTZ R189, R189, R173 ;  /* 0x000000adbdbd7221 */ /* 0x000fe20000010000 */
[----:B------:R-:W1:Y:S01]  /*124c0*/  MUFU.EX2 R193, R193 ;  /* 0x000000c100c17308 */ /* 0x000e620000000800 */
[----:B------:R-:W-:Y:S01]  /*124d0*/  HMMA.16816.F32 R20, R144, R162, R20 ;  /* 0x000000a29014723c */ /* 0x000fe20000001814 */
[----:B------:R-:W1:Y:S03]  /*124e0*/  LDSM.16.MT88.4 R144, [R230+0xb000] ;  /* 0x00b00000e690783b */ /* 0x000e660000004200 */
[--C-:B------:R-:W-:Y:S01]  /*124f0*/  FFMA.FTZ R161, R34, c[0x0][0x23c], -R165.reuse ;  /* 0x00008f0022a17a23 */ /* 0x100fe200000108a5 */
[----:B----4-:R-:W-:Y:S01]  /*12500*/  F2FP.PACK_AB R27, R191, R190 ;  /* 0x000000bebf1b723e */ /* 0x010fe200000000ff */
[----:B------:R-:W-:Y:S02]  /*12510*/  FFMA.FTZ R160, R35, c[0x0][0x23c], -R165 ;  /* 0x00008f0023a07a23 */ /* 0x000fe400000108a5 */
[----:B------:R-:W-:Y:S01]  /*12520*/  FADD.FTZ R189, R188, R189 ;  /* 0x000000bdbcbd7221 */ /* 0x000fe20000010000 */
[----:B------:R-:W-:Y:S01]  /*12530*/  MUFU.EX2 R153, R153 ;  /* 0x0000009900997308 */ /* 0x000fe20000000800 */
[----:B------:R-:W4:Y:S02]  /*12540*/  LDSM.16.MT88.4 R32, [R234+0xb800] ;  /* 0x00b80000ea20783b */ /* 0x000f240000004200 */
[C---:B--2---:R-:W-:Y:S05]  /*12550*/  HMMA.16816.F32 R4, R24.reuse, R148, R4 ;  /* 0x000000941804723c */ /* 0x044fea0000001804 */
[----:B-----5:R-:W-:Y:S02]  /*12560*/  FADD.FTZ R189, R192, R189 ;  /* 0x000000bdc0bd7221 */ /* 0x020fe40000010000 */
[----:B------:R-:W2:Y:S01]  /*12570*/  MUFU.EX2 R152, R152 ;  /* 0x0000009800987308 */ /* 0x000ea20000000800 */
[C---:B------:R-:W-:Y:S01]  /*12580*/  HMMA.16816.F32 R8, R24.reuse, R150, R8 ;  /* 0x000000961808723c */ /* 0x040fe20000001808 */
[----:B------:R-:W5:Y:S07]  /*12590*/  LDSM.16.MT88.4 R148, [R232+0xb800] ;  /* 0x00b80000e894783b */ /* 0x000f6e0000004200 */
[C---:B---3--:R-:W-:Y:S01]  /*125a0*/  HMMA.16816.F32 R12, R24.reuse, R156, R12 ;  /* 0x0000009c180c723c */ /* 0x048fe2000000180c */
[----:B------:R-:W-:Y:S06]  /*125b0*/  MUFU.EX2 R154, R154 ;  /* 0x0000009a009a7308 */ /* 0x000fec0000000800 */
[--C-:B------:R-:W-:Y:S01]  /*125c0*/  FFMA.FTZ R156, R36, c[0x0][0x23c], -R176.reuse ;  /* 0x00008f00249c7a23 */ /* 0x100fe200000108b0 */
[C---:B------:R-:W-:Y:S03]  /*125d0*/  HMMA.16816.F32 R132, R24.reuse, R158, R132 ;  /* 0x0000009e1884723c */ /* 0x040fe60000001884 */
[----:B------:R-:W3:Y:S01]  /*125e0*/  MUFU.EX2 R155, R155 ;  /* 0x0000009b009b7308 */ /* 0x000ee20000000800 */
[--C-:B------:R-:W-:Y:S03]  /*125f0*/  FFMA.FTZ R157, R37, c[0x0][0x23c], -R176.reuse ;  /* 0x00008f00259d7a23 */ /* 0x100fe600000108b0 */
[--C-:B------:R-:W-:Y:S01]  /*12600*/  FFMA.FTZ R158, R38, c[0x0][0x23c], -R165.reuse ;  /* 0x00008f00269e7a23 */ /* 0x100fe200000108a5 */
[C---:B------:R-:W-:Y:S04]  /*12610*/  HMMA.16816.F32 R16, R24.reuse, R28, R16 ;  /* 0x0000001c1810723c */ /* 0x040fe80000001810 */
[--C-:B------:R-:W-:Y:S01]  /*12620*/  FFMA.FTZ R159, R39, c[0x0][0x23c], -R165.reuse ;  /* 0x00008f00279f7a23 */ /* 0x100fe200000108a5 */
[----:B------:R-:W-:Y:S01]  /*12630*/  MUFU.EX2 R161, R161 ;  /* 0x000000a100a17308 */ /* 0x000fe20000000800 */
[----:B------:R-:W-:Y:S02]  /*12640*/  LDSM.16.MT88.4 R36, [R230+0xb800] ;  /* 0x00b80000e624783b */ /* 0x000fe40000004200 */
[C---:B------:R-:W-:Y:S06]  /*12650*/  HMMA.16816.F32 R136, R24.reuse, R30, R136 ;  /* 0x0000001e1888723c */ /* 0x040fec0000001888 */
[----:B------:R-:W5:Y:S01]  /*12660*/  LDSM.16.MT88.4 R28, [R231+0xb800] ;  /* 0x00b80000e71c783b */ /* 0x000f620000004200 */
[----:B------:R-:W3:Y:S01]  /*12670*/  MUFU.EX2 R160, R160 ;  /* 0x000000a000a07308 */ /* 0x000ee20000000800 */
[C---:B-1----:R-:W-:Y:S07]  /*12680*/  HMMA.16816.F32 R140, R24.reuse, R144, R140 ;  /* 0x00000090188c723c */ /* 0x042fee000000188c */
[--C-:B------:R-:W-:Y:S01]  /*12690*/  FFMA.FTZ R144, R40, c[0x0][0x23c], -R176.reuse ;  /* 0x00008f0028907a23 */ /* 0x100fe200000108b0 */
[----:B------:R-:W-:Y:S01]  /*126a0*/  HMMA.16816.F32 R20, R24, R146, R20 ;  /* 0x000000921814723c */ /* 0x000fe20000001814 */
[----:B------:R-:W1:Y:S03]  /*126b0*/  MUFU.EX2 R156, R156 ;  /* 0x0000009c009c7308 */ /* 0x000e660000000800 */
[--C-:B------:R-:W-:Y:S03]  /*126c0*/  FFMA.FTZ R145, R41, c[0x0][0x23c], -R176.reuse ;  /* 0x00008f0029917a23 */ /* 0x100fe600000108b0 */
[--C-:B------:R-:W-:Y:S01]  /*126d0*/  FFMA.FTZ R147, R42, c[0x0][0x23c], -R165.reuse ;  /* 0x00008f002a937a23 */ /* 0x100fe200000108a5 */
[----:B------:R-:W-:Y:S01]  /*126e0*/  F2FP.PACK_AB R24, R193, R192 ;  /* 0x000000c0c118723e */ /* 0x000fe200000000ff */
[----:B------:R-:W-:Y:S02]  /*126f0*/  FFMA.FTZ R146, R43, c[0x0][0x23c], -R165 ;  /* 0x00008f002b927a23 */ /* 0x000fe400000108a5 */
[----:B------:R-:W5:Y:S01]  /*12700*/  MUFU.EX2 R157, R157 ;  /* 0x0000009d009d7308 */ /* 0x000f620000000800 */
[----:B------:R-:W-:Y:S01]  /*12710*/  LDSM.16.MT88.4 R40, [R230+0xc000] ;  /* 0x00c00000e628783b */ /* 0x000fe20000004200 */
[----:B--2---:R-:W-:Y:S01]  /*12720*/  F2FP.PACK_AB R25, R152, R153 ;  /* 0x000000999819723e */ /* 0x004fe200000000ff */
[----:B------:R-:W-:Y:S01]  /*12730*/  FADD.FTZ R193, R193, R189 ;  /* 0x000000bdc1c17221 */ /* 0x000fe20000010000 */
[C---:B---3--:R-:W-:Y:S02]  /*12740*/  F2FP.PACK_AB R26, R155.reuse, R154 ;  /* 0x0000009a9b1a723e */ /* 0x048fe400000000ff */
[----:B------:R-:W-:Y:S01]  /*12750*/  F2FP.PACK_AB R27, R160, R161 ;  /* 0x000000a1a01b723e */ /* 0x000fe200000000ff */
[----:B------:R-:W-:Y:S03]  /*12760*/  FADD.FTZ R193, R154, R193 ;  /* 0x000000c19ac17221 */ /* 0x000fe60000010000 */
[----:B------:R-:W-:Y:S01]  /*12770*/  MUFU.EX2 R158, R158 ;  /* 0x0000009e009e7308 */ /* 0x000fe20000000800 */
[----:B------:R-:W-:Y:S02]  /*12780*/  FADD.FTZ R155, R155, R193 ;  /* 0x000000c19b9b7221 */ /* 0x000fe40000010000 */
[C---:B----4-:R-:W-:Y:S03]  /*12790*/  HMMA.16816.F32 R4, R24.reuse, R32, R4 ;  /* 0x000000201804723c */ /* 0x050fe60000001804 */
[----:B-1----:R-:W-:Y:S04]  /*127a0*/  FADD.FTZ R155, R156, R155 ;  /* 0x0000009b9c9b7221 */ /* 0x002fe80000010000 */
[----:B------:R-:W1:Y:S01]  /*127b0*/  MUFU.EX2 R159, R159 ;  /* 0x0000009f009f7308 */ /* 0x000e620000000800 */
[C---:B------:R-:W-:Y:S01]  /*127c0*/  HMMA.16816.F32 R8, R24.reuse, R34, R8 ;  /* 0x000000221808723c */ /* 0x040fe20000001808 */
[----:B------:R-:W2:Y:S03]  /*127d0*/  LDSM.16.MT88.4 R32, [R234+0xc000] ;  /* 0x00c00000ea20783b */ /* 0x000ea60000004200 */
[----:B-----5:R-:W-:Y:S04]  /*127e0*/  FADD.FTZ R155, R157, R155 ;  /* 0x0000009b9d9b7221 */ /* 0x020fe80000010000 */
[C---:B------:R-:W-:Y:S01]  /*127f0*/  HMMA.16816.F32 R12, R24.reuse, R148, R12 ;  /* 0x00000094180c723c */ /* 0x040fe2000000180c */
[----:B------:R-:W-:Y:S01]  /*12800*/  MUFU.EX2 R144, R144 ;  /* 0x0000009000907308 */ /* 0x000fe20000000800 */
[----:B------:R-:W3:Y:S05]  /*12810*/  LDL.LU R149, [R1] ;  /* 0x0000000001957983 */ /* 0x000eea0000300800 */
[--C-:B------:R-:W-:Y:S01]  /*12820*/  FFMA.FTZ R148, R48, c[0x0][0x23c], -R176.reuse ;  /* 0x00008f0030947a23 */ /* 0x100fe200000108b0 */
[C---:B------:R-:W-:Y:S03]  /*12830*/  HMMA.16816.F32 R132, R24.reuse, R150, R132 ;  /* 0x000000961884723c */ /* 0x040fe60000001884 */
[----:B------:R-:W4:Y:S01]  /*12840*/  MUFU.EX2 R145, R145 ;  /* 0x0000009100917308 */ /* 0x000f220000000800 */
[--C-:B------:R-:W-:Y:S02]  /*12850*/  FFMA.FTZ R48, R49, c[0x0][0x23c], -R176.reuse ;  /* 0x00008f0031307a23 */ /* 0x100fe400000108b0 */
[--C-:B------:R-:W-:Y:S02]  /*12860*/  FFMA.FTZ R49, R50, c[0x0][0x23c], -R165.reuse ;  /* 0x00008f0032317a23 */ /* 0x100fe400000108a5 */
[C---:B------:R-:W-:Y:S04]  /*12870*/  HMMA.16816.F32 R16, R24.reuse, R28, R16 ;  /* 0x0000001c1810723c */ /* 0x040fe80000001810 */
[--C-:B------:R-:W-:Y:S01]  /*12880*/  FFMA.FTZ R50, R51, c[0x0][0x23c], -R165.reuse ;  /* 0x00008f0033327a23 */ /* 0x100fe200000108a5 */
[----:B------:R-:W-:Y:S01]  /*12890*/  MUFU.EX2 R147, R147 ;  /* 0x0000009300937308 */ /* 0x000fe20000000800 */
[--C-:B------:R-:W-:Y:S02]  /*128a0*/  FFMA.FTZ R51, R52, c[0x0][0x23c], -R176.reuse ;  /* 0x00008f0034337a23 */ /* 0x100fe400000108b0 */
[C---:B------:R-:W-:Y:S01]  /*128b0*/  HMMA.16816.F32 R136, R24.reuse, R30, R136 ;  /* 0x0000001e1888723c */ /* 0x040fe20000001888 */
[----:B------:R-:W5:Y:S03]  /*128c0*/  LDSM.16.MT88.4 R28, [R232+0xc000] ;  /* 0x00c00000e81c783b */ /* 0x000f660000004200 */
[--C-:B------:R-:W-:Y:S02]  /*128d0*/  FFMA.FTZ R52, R53, c[0x0][0x23c], -R176.reuse ;  /* 0x00008f0035347a23 */ /* 0x100fe400000108b0 */
[--C-:B------:R-:W-:Y:S01]  /*128e0*/  FFMA.FTZ R53, R54, c[0x0][0x23c], -R165.reuse ;  /* 0x00008f0036357a23 */ /* 0x100fe200000108a5 */
[----:B------:R-:W2:Y:S01]  /*128f0*/  MUFU.EX2 R146, R146 ;  /* 0x0000009200927308 */ /* 0x000ea20000000800 */
[C---:B------:R-:W-:Y:S04]  /*12900*/  HMMA.16816.F32 R140, R24.reuse, R36, R140 ;  /* 0x00000024188c723c */ /* 0x040fe8000000188c */
[--C-:B------:R-:W-:Y:S02]  /*12910*/  FFMA.FTZ R54, R55, c[0x0][0x23c], -R165.reuse ;  /* 0x00008f0037367a23 */ /* 0x100fe400000108a5 */
[--C-:B------:R-:W-:Y:S02]  /*12920*/  FFMA.FTZ R55, R57, c[0x0][0x23c], -R176.reuse ;  /* 0x00008f0039377a23 */ /* 0x100fe400000108b0 */
[----:B------:R-:W-:Y:S01]  /*12930*/  HMMA.16816.F32 R20, R24, R38, R20 ;  /* 0x000000261814723c */ /* 0x000fe20000001814 */
[----:B------:R-:W-:Y:S01]  /*12940*/  MUFU.EX2 R44, R44 ;  /* 0x0000002c002c7308 */ /* 0x000fe20000000800 */
[----:B------:R-:W5:Y:S02]  /*12950*/  LDSM.16.MT88.4 R36, [R231+0xc000] ;  /* 0x00c00000e724783b */ /* 0x000f640000004200 */
[--C-:B------:R-:W-:Y:S02]  /*12960*/  FFMA.FTZ R57, R58, c[0x0][0x23c], -R165.reuse ;  /* 0x00008f003a397a23 */ /* 0x100fe400000108a5 */
[----:B------:R-:W-:Y:S01]  /*12970*/  FFMA.FTZ R58, R59, c[0x0][0x23c], -R165 ;  /* 0x00008f003b3a7a23 */ /* 0x000fe200000108a5 */
[----:B------:R-:W-:Y:S01]  /*12980*/  F2FP.PACK_AB R24, R157, R156 ;  /* 0x0000009c9d18723e */ /* 0x000fe200000000ff */
[--C-:B------:R-:W-:Y:S01]  /*12990*/  FFMA.FTZ R59, R60, c[0x0][0x23c], -R176.reuse ;  /* 0x00008f003c3b7a23 */ /* 0x100fe200000108b0 */
[----:B-1----:R-:W-:Y:S02]  /*129a0*/  F2FP.PACK_AB R25, R159, R158 ;  /* 0x0000009e9f19723e */ /* 0x002fe400000000ff */
[----:B------:R-:W1:Y:S01]  /*129b0*/  MUFU.EX2 R45, R45 ;  /* 0x0000002d002d7308 */ /* 0x000e620000000800 */
[----:B----4-:R-:W-:Y:S01]  /*129c0*/  F2FP.PACK_AB R26, R145, R144 ;  /* 0x00000090911a723e */ /* 0x010fe200000000ff */
[----:B------:R-:W-:Y:S01]  /*129d0*/  FADD.FTZ R144, R144, R155 ;  /* 0x0000009b90907221 */ /* 0x000fe20000010000 */
[----:B--2---:R-:W-:Y:S01]  /*129e0*/  F2FP.PACK_AB R27, R146, R147 ;  /* 0x00000093921b723e */ /* 0x004fe200000000ff */
[--C-:B------:R-:W-:Y:S02]  /*129f0*/  FFMA.FTZ R60, R61, c[0x0][0x23c], -R176.reuse ;  /* 0x00008f003d3c7a23 */ /* 0x100fe400000108b0 */
[--C-:B------:R-:W-:Y:S02]  /*12a00*/  FFMA.FTZ R61, R62, c[0x0][0x23c], -R165.reuse ;  /* 0x00008f003e3d7a23 */ /* 0x100fe400000108a5 */
[--C-:B------:R-:W-:Y:S02]  /*12a10*/  FFMA.FTZ R62, R64, c[0x0][0x23c], -R176.reuse ;  /* 0x00008f00403e7a23 */ /* 0x100fe400000108b0 */
[----:B------:R-:W-:Y:S01]  /*12a20*/  MUFU.EX2 R46, R46 ;  /* 0x0000002e002e7308 */ /* 0x000fe20000000800 */
[C---:B------:R-:W-:Y:S03]  /*12a30*/  HMMA.16816.F32 R4, R24.reuse, R32, R4 ;  /* 0x000000201804723c */ /* 0x040fe60000001804 */
[--C-:B------:R-:W-:Y:S02]  /*12a40*/  FFMA.FTZ R64, R65, c[0x0][0x23c], -R176.reuse ;  /* 0x00008f0041407a23 */ /* 0x100fe400000108b0 */
[--C-:B------:R-:W-:Y:S02]  /*12a50*/  FFMA.FTZ R65, R66, c[0x0][0x23c], -R165.reuse ;  /* 0x00008f0042417a23 */ /* 0x100fe400000108a5 */
[--C-:B------:R-:W-:Y:S01]  /*12a60*/  FFMA.FTZ R66, R67, c[0x0][0x23c], -R165.reuse ;  /* 0x00008f0043427a23 */ /* 0x100fe200000108a5 */
[C---:B------:R-:W-:Y:S01]  /*12a70*/  HMMA.16816.F32 R8, R24.reuse, R34, R8 ;  /* 0x000000221808723c */ /* 0x040fe20000001808 */
[----:B------:R-:W2:Y:S01]  /*12a80*/  MUFU.EX2 R47, R47 ;  /* 0x0000002f002f7308 */ /* 0x000ea20000000800 */
[----:B------:R-:W4:Y:S02]  /*12a90*/  LDSM.16.MT88.4 R32, [R234+0xc800] ;  /* 0x00c80000ea20783b */ /* 0x000f240000004200 */
[--C-:B------:R-:W-:Y:S02]  /*12aa0*/  FFMA.FTZ R67, R68, c[0x0][0x23c], -R176.reuse ;  /* 0x00008f0044437a23 */ /* 0x100fe400000108b0 */
[--C-:B------:R-:W-:Y:S02]  /*12ab0*/  FFMA.FTZ R68, R69, c[0x0][0x23c], -R176.reuse ;  /* 0x00008f0045447a23 */ /* 0x100fe400000108b0 */
[C---:B-----5:R-:W-:Y:S03]  /*12ac0*/  HMMA.16816.F32 R12, R24.reuse, R28, R12 ;  /* 0x0000001c180c723c */ /* 0x060fe6000000180c */
[----:B------:R-:W-:Y:S01]  /*12ad0*/  MUFU.EX2 R148, R148 ;  /* 0x0000009400947308 */ /* 0x000fe20000000800 */
[--C-:B------:R-:W-:Y:S02]  /*12ae0*/  FFMA.FTZ R69, R71, c[0x0][0x23c], -R165.reuse ;  /* 0x00008f0047457a23 */ /* 0x100fe400000108a5 */
[--C-:B------:R-:W-:Y:S02]  /*12af0*/  FFMA.FTZ R71, R72, c[0x0][0x23c], -R176.reuse ;  /* 0x00008f0048477a23 */ /* 0x100fe400000108b0 */
[C---:B------:R-:W-:Y:S01]  /*12b00*/  HMMA.16816.F32 R132, R24.reuse, R30, R132 ;  /* 0x0000001e1884723c */ /* 0x040fe20000001884 */
[----:B------:R-:W5:Y:S03]  /*12b10*/  LDSM.16.MT88.4 R28, [R232+0xc800] ;  /* 0x00c80000e81c783b */ /* 0x000f660000004200 */
[--C-:B------:R-:W-:Y:S01]  /*12b20*/  FFMA.FTZ R72, R73, c[0x0][0x23c], -R176.reuse ;  /* 0x00008f0049487a23 */ /* 0x100fe200000108b0 */
[----:B------:R-:W1:Y:S01]  /*12b30*/  MUFU.EX2 R48, R48 ;  /* 0x0000003000307308 */ /* 0x000e620000000800 */
[--C-:B------:R-:W-:Y:S02]  /*12b40*/  FFMA.FTZ R73, R74, c[0x0][0x23c], -R165.reuse ;  /* 0x00008f004a497a23 */ /* 0x100fe400000108a5 */
[C---:B------:R-:W-:Y:S04]  /*12b50*/  HMMA.16816.F32 R16, R24.reuse, R36, R16 ;  /* 0x000000241810723c */ /* 0x040fe80000001810 */
[--C-:B------:R-:W-:Y:S02]  /*12b60*/  FFMA.FTZ R74, R75, c[0x0][0x23c], -R165.reuse ;  /* 0x00008f004b4a7a23 */ /* 0x100fe400000108a5 */
[--C-:B------:R-:W-:Y:S01]  /*12b70*/  FFMA.FTZ R75, R76, c[0x0][0x23c], -R176.reuse ;  /* 0x00008f004c4b7a23 */ /* 0x100fe200000108b0 */
[----:B------:R-:W-:Y:S01]  /*12b80*/  MUFU.EX2 R49, R49 ;  /* 0x0000003100317308 */ /* 0x000fe20000000800 */
[C---:B------:R-:W-:Y:S01]  /*12b90*/  HMMA.16816.F32 R136, R24.reuse, R38, R136 ;  /* 0x000000261888723c */ /* 0x040fe20000001888 */
[----:B------:R-:W5:Y:S03]  /*12ba0*/  LDSM.16.MT88.4 R36, [R231+0xc800] ;  /* 0x00c80000e724783b */ /* 0x000f660000004200 */
[--C-:B------:R-:W-:Y:S02]  /*12bb0*/  FFMA.FTZ R76, R77, c[0x0][0x23c], -R176.reuse ;  /* 0x00008f004d4c7a23 */ /* 0x100fe400000108b0 */
[--C-:B------:R-:W-:Y:S02]  /*12bc0*/  FFMA.FTZ R77, R78, c[0x0][0x23c], -R165.reuse ;  /* 0x00008f004e4d7a23 */ /* 0x100fe400000108a5 */
[C---:B------:R-:W-:Y:S01]  /*12bd0*/  HMMA.16816.F32 R140, R24.reuse, R40, R140 ;  /* 0x00000028188c723c */ /* 0x040fe2000000188c */
[----:B------:R-:W4:Y:S03]  /*12be0*/  MUFU.EX2 R50, R50 ;  /* 0x0000003200327308 */ /* 0x000f260000000800 */
[--C-:B------:R-:W-:Y:S02]  /*12bf0*/  FFMA.FTZ R78, R79, c[0x0][0x23c], -R165.reuse ;  /* 0x00008f004f4e7a23 */ /* 0x100fe400000108a5 */
[--C-:B------:R-:W-:Y:S02]  /*12c00*/  FFMA.FTZ R79, R81, c[0x0][0x23c], -R176.reuse ;  /* 0x00008f00514f7a23 */ /* 0x100fe400000108b0 */
[----:B------:R-:W-:Y:S01]  /*12c10*/  HMMA.16816.F32 R20, R24, R42, R20 ;  /* 0x0000002a1814723c */ /* 0x000fe20000001814 */
[----:B------:R-:W5:Y:S02]  /*12c20*/  LDSM.16.MT88.4 R40, [R230+0xc800] ;  /* 0x00c80000e628783b */ /* 0x000f640000004200 */
[----:B------:R-:W-:Y:S01]  /*12c30*/  MUFU.EX2 R51, R51 ;  /* 0x0000003300337308 */ /* 0x000fe20000000800 */
[--C-:B------:R-:W-:Y:S02]  /*12c40*/  FFMA.FTZ R81, R82, c[0x0][0x23c], -R165.reuse ;  /* 0x00008f0052517a23 */ /* 0x100fe400000108a5 */
[--C-:B------:R-:W-:Y:S01]  /*12c50*/  FFMA.FTZ R82, R83, c[0x0][0x23c], -R165.reuse ;  /* 0x00008f0053527a23 */ /* 0x100fe200000108a5 */
[----:B-1----:R-:W-:Y:S01]  /*12c60*/  F2FP.PACK_AB R24, R45, R44 ;  /* 0x0000002c2d18723e */ /* 0x002fe200000000ff */
[--C-:B------:R-:W-:Y:S01]  /*12c70*/  FFMA.FTZ R83, R84, c[0x0][0x23c], -R176.reuse ;  /* 0x00008f0054537a23 */ /* 0x100fe200000108b0 */
[----:B--2---:R-:W-:Y:S03]  /*12c80*/  F2FP.PACK_AB R25, R47, R46 ;  /* 0x0000002e2f19723e */ /* 0x004fe600000000ff */
[----:B------:R-:W-:Y:S01]  /*12c90*/  F2FP.PACK_AB R26, R48, R148 ;  /* 0x00000094301a723e */ /* 0x000fe200000000ff */
[----:B------:R-:W1:Y:S01]  /*12ca0*/  MUFU.EX2 R52, R52 ;  /* 0x0000003400347308 */ /* 0x000e620000000800 */
[--C-:B------:R-:W-:Y:S02]  /*12cb0*/  FFMA.FTZ R84, R85, c[0x0][0x23c], -R176.reuse ;  /* 0x00008f0055547a23 */ /* 0x100fe400000108b0 */
[--C-:B------:R-:W-:Y:S01]  /*12cc0*/  FFMA.FTZ R85, R86, c[0x0][0x23c], -R165.reuse ;  /* 0x00008f0056557a23 */ /* 0x100fe200000108a5 */
[----:B----4-:R-:W-:Y:S01]  /*12cd0*/  F2FP.PACK_AB R27, R50, R49 ;  /* 0x00000031321b723e */ /* 0x010fe200000000ff */
[--C-:B------:R-:W-:Y:S02]  /*12ce0*/  FFMA.FTZ R86, R87, c[0x0][0x23c], -R165.reuse ;  /* 0x00008f0057567a23 */ /* 0x100fe400000108a5 */
[--C-:B------:R-:W-:Y:S02]  /*12cf0*/  FFMA.FTZ R87, R88, c[0x0][0x23c], -R176.reuse ;  /* 0x00008f0058577a23 */ /* 0x100fe400000108b0 */
[--C-:B------:R-:W-:Y:S01]  /*12d00*/  FFMA.FTZ R88, R89, c[0x0][0x23c], -R176.reuse ;  /* 0x00008f0059587a23 */ /* 0x100fe200000108b0 */
[----:B------:R-:W-:Y:S01]  /*12d10*/  MUFU.EX2 R53, R53 ;  /* 0x0000003500357308 */ /* 0x000fe20000000800 */
[C---:B------:R-:W-:Y:S03]  /*12d20*/  HMMA.16816.F32 R4, R24.reuse, R32, R4 ;  /* 0x000000201804723c */ /* 0x040fe60000001804 */
[--C-:B------:R-:W-:Y:S02]  /*12d30*/  FFMA.FTZ R89, R90, c[0x0][0x23c], -R165.reuse ;  /* 0x00008f005a597a23 */ /* 0x100fe400000108a5 */
[--C-:B------:R-:W-:Y:S02]  /*12d40*/  FFMA.FTZ R90, R91, c[0x0][0x23c], -R165.reuse ;  /* 0x00008f005b5a7a23 */ /* 0x100fe400000108a5 */
[--C-:B------:R-:W-:Y:S01]  /*12d50*/  FFMA.FTZ R91, R93, c[0x0][0x23c], -R176.reuse ;  /* 0x00008f005d5b7a23 */ /* 0x100fe200000108b0 */
[C---:B------:R-:W-:Y:S01]  /*12d60*/  HMMA.16816.F32 R8, R24.reuse, R34, R8 ;  /* 0x000000221808723c */ /* 0x040fe20000001808 */
[----:B------:R-:W2:Y:S01]  /*12d70*/  MUFU.EX2 R54, R54 ;  /* 0x0000003600367308 */ /* 0x000ea20000000800 */
[----:B------:R-:W-:Y:S02]  /*12d80*/  LDSM.16.MT88.4 R32, [R232+0xd000] ;  /* 0x00d00000e820783b */ /* 0x000fe40000004200 */
[--C-:B------:R-:W-:Y:S02]  /*12d90*/  FFMA.FTZ R93, R95, c[0x0][0x23c], -R165.reuse ;  /* 0x00008f005f5d7a23 */ /* 0x100fe400000108a5 */
[--C-:B------:R-:W-:Y:S02]  /*12da0*/  FFMA.FTZ R95, R97, c[0x0][0x23c], -R176.reuse ;  /* 0x00008f00615f7a23 */ /* 0x100fe400000108b0 */
[C---:B-----5:R-:W-:Y:S03]  /*12db0*/  HMMA.16816.F32 R12, R24.reuse, R28, R12 ;  /* 0x0000001c180c723c */ /* 0x060fe6000000180c */
[----:B------:R-:W-:Y:S01]  /*12dc0*/  MUFU.EX2 R56, R56 ;  /* 0x0000003800387308 */ /* 0x000fe20000000800 */
[--C-:B------:R-:W-:Y:S02]  /*12dd0*/  FFMA.FTZ R97, R98, c[0x0][0x23c], -R165.reuse ;  /* 0x00008f0062617a23 */ /* 0x100fe400000108a5 */
[--C-:B------:R-:W-:Y:S02]  /*12de0*/  FFMA.FTZ R98, R99, c[0x0][0x23c], -R165.reuse ;  /* 0x00008f0063627a23 */ /* 0x100fe400000108a5 */
[C---:B------:R-:W-:Y:S01]  /*12df0*/  HMMA.16816.F32 R132, R24.reuse, R30, R132 ;  /* 0x0000001e1884723c */ /* 0x040fe20000001884 */
[----:B------:R-:W4:Y:S03]  /*12e00*/  LDSM.16.MT88.4 R28, [R234+0xd000] ;  /* 0x00d00000ea1c783b */ /* 0x000f260000004200 */
[--C-:B------:R-:W-:Y:S01]  /*12e10*/  FFMA.FTZ R99, R101, c[0x0][0x23c], -R176.reuse ;  /* 0x00008f0065637a23 */ /* 0x100fe200000108b0 */
[----:B------:R-:W5:Y:S01]  /*12e20*/  MUFU.EX2 R55, R55 ;  /* 0x0000003700377308 */ /* 0x000f620000000800 */
[--C-:B------:R-:W-:Y:S02]  /*12e30*/  FFMA.FTZ R101, R102, c[0x0][0x23c], -R165.reuse ;  /* 0x00008f0066657a23 */ /* 0x100fe400000108a5 */
[C---:B------:R-:W-:Y:S04]  /*12e40*/  HMMA.16816.F32 R16, R24.reuse, R36, R16 ;  /* 0x000000241810723c */ /* 0x040fe80000001810 */
[--C-:B------:R-:W-:Y:S02]  /*12e50*/  FFMA.FTZ R102, R103, c[0x0][0x23c], -R165.reuse ;  /* 0x00008f0067667a23 */ /* 0x100fe400000108a5 */
[--C-:B------:R-:W-:Y:S01]  /*12e60*/  FFMA.FTZ R103, R104, c[0x0][0x23c], -R176.reuse ;  /* 0x00008f0068677a23 */ /* 0x100fe200000108b0 */
[----:B------:R-:W-:Y:S01]  /*12e70*/  MUFU.EX2 R57, R57 ;  /* 0x0000003900397308 */ /* 0x000fe20000000800 */
[C---:B------:R-:W-:Y:S01]  /*12e80*/  HMMA.16816.F32 R136, R24.reuse, R38, R136 ;  /* 0x000000261888723c */ /* 0x040fe20000001888 */
[----:B------:R-:W4:Y:S03]  /*12e90*/  LDSM.16.MT88.4 R36, [R231+0xd000] ;  /* 0x00d00000e724783b */ /* 0x000f260000004200 */
[--C-:B------:R-:W-:Y:S02]  /*12ea0*/  FFMA.FTZ R104, R106, c[0x0][0x23c], -R165.reuse ;  /* 0x00008f006a687a23 */ /* 0x100fe400000108a5 */
[--C-:B------:R-:W-:Y:S02]  /*12eb0*/  FFMA.FTZ R106, R108, c[0x0][0x23c], -R176.reuse ;  /* 0x00008f006c6a7a23 */ /* 0x100fe400000108b0 */
[C---:B------:R-:W-:Y:S01]  /*12ec0*/  HMMA.16816.F32 R140, R24.reuse, R40, R140 ;  /* 0x00000028188c723c */ /* 0x040fe2000000188c */
[----:B------:R-:W5:Y:S03]  /*12ed0*/  MUFU.EX2 R58, R58 ;  /* 0x0000003a003a7308 */ /* 0x000f660000000800 */
[--C-:B------:R-:W-:Y:S02]  /*12ee0*/  FFMA.FTZ R108, R110, c[0x0][0x23c], -R165.reuse ;  /* 0x00008f006e6c7a23 */ /* 0x100fe400000108a5 */
[--C-:B------:R-:W-:Y:S02]  /*12ef0*/  FFMA.FTZ R110, R112, c[0x0][0x23c], -R176.reuse ;  /* 0x00008f00706e7a23 */ /* 0x100fe400000108b0 */
[----:B------:R-:W-:Y:S01]  /*12f00*/  HMMA.16816.F32 R20, R24, R42, R20 ;  /* 0x0000002a1814723c */ /* 0x000fe20000001814 */
[----:B------:R-:W4:Y:S02]  /*12f10*/  LDSM.16.MT88.4 R40, [R230+0xd000] ;  /* 0x00d00000e628783b */ /* 0x000f240000004200 */
[----:B------:R-:W4:Y:S01]  /*12f20*/  MUFU.EX2 R59, R59 ;  /* 0x0000003b003b7308 */ /* 0x000f220000000800 */
[--C-:B------:R-:W-:Y:S02]  /*12f30*/  FFMA.FTZ R112, R114, c[0x0][0x23c], -R165.reuse ;  /* 0x00008f0072707a23 */ /* 0x100fe400000108a5 */
[----:B------:R-:W-:Y:S01]  /*12f40*/  FFMA.FTZ R114, R116, c[0x0][0x23c], -R176 ;  /* 0x00008f0074727a23 */ /* 0x000fe200000108b0 */
[----:B-1----:R-:W-:Y:S01]  /*12f50*/  F2FP.PACK_AB R24, R52, R51 ;  /* 0x000000333418723e */ /* 0x002fe200000000ff */
[----:B------:R-:W-:Y:S01]  /*12f60*/  FADD.FTZ R116, R145, R144 ;  /* 0x0000009091747221 */ /* 0x000fe20000010000 */
[----:B--2---:R-:W-:Y:S03]  /*12f70*/  F2FP.PACK_AB R25, R54, R53 ;  /* 0x000000353619723e */ /* 0x004fe600000000ff */
[----:B-----5:R-:W-:Y:S01]  /*12f80*/  F2FP.PACK_AB R26, R55, R56 ;  /* 0x00000038371a723e */ /* 0x020fe200000000ff */
[----:B------:R-:W1:Y:S01]  /*12f90*/  MUFU.EX2 R60, R60 ;  /* 0x0000003c003c7308 */ /* 0x000e620000000800 */
[----:B------:R-:W-:Y:S01]  /*12fa0*/  FADD.FTZ R116, R44, R116 ;  /* 0x000000742c747221 */ /* 0x000fe20000010000 */
[----:B------:R-:W-:Y:S03]  /*12fb0*/  F2FP.PACK_AB R27, R58, R57 ;  /* 0x000000393a1b723e */ /* 0x000fe600000000ff */
[----:B------:R-:W-:Y:S02]  /*12fc0*/  FADD.FTZ R116, R45, R116 ;  /* 0x000000742d747221 */ /* 0x000fe40000010000 */
[--C-:B------:R-:W-:Y:S02]  /*12fd0*/  FFMA.FTZ R45, R123, c[0x0][0x23c], -R165.reuse ;  /* 0x00008f007b2d7a23 */ /* 0x100fe400000108a5 */
[----:B------:R-:W-:Y:S01]  /*12fe0*/  FADD.FTZ R148, R148, R116 ;  /* 0x0000007494947221 */ /* 0x000fe20000010000 */
[----:B------:R-:W-:Y:S01]  /*12ff0*/  MUFU.EX2 R61, R61 ;  /* 0x0000003d003d7308 */ /* 0x000fe20000000800 */
[C---:B----4-:R-:W-:Y:S03]  /*13000*/  HMMA.16816.F32 R4, R24.reuse, R28, R4 ;  /* 0x0000001c1804723c */ /* 0x050fe60000001804 */
[----:B------:R-:W-:Y:S02]  /*13010*/  FADD.FTZ R148, R48, R148 ;  /* 0x0000009430947221 */ /* 0x000fe40000010000 */
[----:B------:R-:W-:Y:S02]  /*13020*/  FFMA.FTZ R48, R126, c[0x0][0x23c], -R165 ;  /* 0x00008f007e307a23 */ /* 0x000fe400000108a5 */
[----:B------:R-:W-:Y:S01]  /*13030*/  FADD.FTZ R51, R51, R148 ;  /* 0x0000009433337221 */ /* 0x000fe20000010000 */
[C---:B------:R-:W-:Y:S01]  /*13040*/  HMMA.16816.F32 R8, R24.reuse, R30, R8 ;  /* 0x0000001e1808723c */ /* 0x040fe20000001808 */
[----:B------:R-:W2:Y:S01]  /*13050*/  MUFU.EX2 R63, R63 ;  /* 0x0000003f003f7308 */ /* 0x000ea20000000800 */
[----:B------:R-:W4:Y:S02]  /*13060*/  LDSM.16.MT88.4 R28, [R234+0xd800] ;  /* 0x00d80000ea1c783b */ /* 0x000f240000004200 */
[----:B------:R-:W-:Y:S04]  /*13070*/  FADD.FTZ R51, R52, R51 ;  /* 0x0000003334337221 */ /* 0x000fe80000010000 */
[C---:B------:R-:W-:Y:S03]  /*13080*/  HMMA.16816.F32 R12, R24.reuse, R32, R12 ;  /* 0x00000020180c723c */ /* 0x040fe6000000180c */
[----:B------:R-:W-:Y:S01]  /*13090*/  MUFU.EX2 R62, R62 ;  /* 0x0000003e003e7308 */ /* 0x000fe20000000800 */
[----:B------:R-:W-:Y:S04]  /*130a0*/  FADD.FTZ R56, R56, R51 ;  /* 0x0000003338387221 */ /* 0x000fe80000010000 */
[C---:B------:R-:W-:Y:S01]  /*130b0*/  HMMA.16816.F32 R132, R24.reuse, R34, R132 ;  /* 0x000000221884723c */ /* 0x040fe20000001884 */
[----:B------:R-:W5:Y:S03]  /*130c0*/  LDSM.16.MT88.4 R32, [R232+0xd800] ;  /* 0x00d80000e820783b */ /* 0x000f660000004200 */
[----:B------:R-:W-:Y:S01]  /*130d0*/  FADD.FTZ R56, R55, R56 ;  /* 0x0000003837387221 */ /* 0x000fe20000010000 */
[----:B------:R-:W1:Y:S03]  /*130e0*/  MUFU.EX2 R64, R64 ;  /* 0x0000004000407308 */ /* 0x000e660000000800 */
[C---:B------:R-:W-:Y:S04]  /*130f0*/  HMMA.16816.F32 R16, R24.reuse, R36, R16 ;  /* 0x000000241810723c */ /* 0x040fe80000001810 */
[----:B------:R-:W-:Y:S03]  /*13100*/  FADD.FTZ R56, R59, R56 ;  /* 0x000000383b387221 */ /* 0x000fe60000010000 */
[----:B------:R-:W-:Y:S01]  /*13110*/  MUFU.EX2 R65, R65 ;  /* 0x0000004100417308 */ /* 0x000fe20000000800 */
[C---:B------:R-:W-:Y:S01]  /*13120*/  HMMA.16816.F32 R136, R24.reuse, R38, R136 ;  /* 0x000000261888723c */ /* 0x040fe20000001888 */
[----:B------:R-:W3:Y:S07]  /*13130*/  LDSM.16.MT88.4 R36, [R231+0xd800] ;  /* 0x00d80000e724783b */ /* 0x000eee0000004200 */
[C---:B------:R-:W-:Y:S01]  /*13140*/  HMMA.16816.F32 R140, R24.reuse, R40, R140 ;  /* 0x00000028188c723c */ /* 0x040fe2000000188c */
[----:B------:R-:W4:Y:S07]  /*13150*/  MUFU.EX2 R66, R66 ;  /* 0x0000004200427308 */ /* 0x000f2e0000000800 */
[----:B------:R-:W-:Y:S01]  /*13160*/  HMMA.16816.F32 R20, R24, R42, R20 ;  /* 0x0000002a1814723c */ /* 0x000fe20000001814 */
[----:B------:R-:W5:Y:S02]  /*13170*/  LDSM.16.MT88.4 R40, [R230+0xd800] ;  /* 0x00d80000e628783b */ /* 0x000f640000004200 */
[----:B------:R-:W3:Y:S04]  /*13180*/  MUFU.EX2 R67, R67 ;  /* 0x0000004300437308 */ /* 0x000ee80000000800 */
[C---:B-1----:R-:W-:Y:S01]  /*13190*/  F2FP.PACK_AB R24, R60.reuse, R59 ;  /* 0x0000003b3c18723e */ /* 0x042fe200000000ff */
[----:B------:R-:W-:Y:S01]  /*131a0*/  FADD.FTZ R60, R60, R56 ;  /* 0x000000383c3c7221 */ /* 0x000fe20000010000 */
[----:B--2---:R-:W-:Y:S03]  /*131b0*/  F2FP.PACK_AB R25, R63, R61 ;  /* 0x0000003d3f19723e */ /* 0x004fe600000000ff */
[----:B------:R-:W-:Y:S01]  /*131c0*/  F2FP.PACK_AB R26, R64, R62 ;  /* 0x0000003e401a723e */ /* 0x000fe200000000ff */
[----:B------:R-:W1:Y:S01]  /*131d0*/  MUFU.EX2 R68, R68 ;  /* 0x0000004400447308 */ /* 0x000e620000000800 */
[----:B------:R-:W-:Y:S01]  /*131e0*/  FADD.FTZ R60, R62, R60 ;  /* 0x0000003c3e3c7221 */ /* 0x000fe20000010000 */
[----:B----4-:R-:W-:Y:S03]  /*131f0*/  F2FP.PACK_AB R27, R66, R65 ;  /* 0x00000041421b723e */ /* 0x010fe600000000ff */
[----:B------:R-:W-:Y:S05]  /*13200*/  FADD.FTZ R64, R64, R60 ;  /* 0x0000003c40407221 */ /* 0x000fea0000010000 */
[----:B------:R-:W-:Y:S01]  /*13210*/  MUFU.EX2 R70, R70 ;  /* 0x0000004600467308 */ /* 0x000fe20000000800 */
[C---:B------:R-:W-:Y:S03]  /*13220*/  HMMA.16816.F32 R4, R24.reuse, R28, R4 ;  /* 0x0000001c1804723c */ /* 0x040fe60000001804 */
[----:B---3--:R-:W-:Y:S02]  /*13230*/  FFMA.FTZ R185, R3, R149, R185 ;  /* 0x0000009503b97223 */ /* 0x008fe400000100b9 */
[--C-:B------:R-:W-:Y:S02]  /*13240*/  FFMA.FTZ R3, R105, c[0x0][0x23c], -R176.reuse ;  /* 0x00008f0069037a23 */ /* 0x100fe400000108b0 */
[--C-:B------:R-:W-:Y:S01]  /*13250*/  FFMA.FTZ R105, R107, c[0x0][0x23c], -R165.reuse ;  /* 0x00008f006b697a23 */ /* 0x100fe200000108a5 */
[C---:B------:R-:W-:Y:S01]  /*13260*/  HMMA.16816.F32 R8, R24.reuse, R30, R8 ;  /* 0x0000001e1808723c */ /* 0x040fe20000001808 */
[----:B------:R-:W2:Y:S01]  /*13270*/  MUFU.EX2 R69, R69 ;  /* 0x0000004500457308 */ /* 0x000ea20000000800 */
[----:B------:R-:W3:Y:S02]  /*13280*/  LDSM.16.MT88.4 R28, [R234+0xe000] ;  /* 0x00e00000ea1c783b */ /* 0x000ee40000004200 */
[--C-:B------:R-:W-:Y:S02]  /*13290*/  FFMA.FTZ R107, R109, c[0x0][0x23c], -R176.reuse ;  /* 0x00008f006d6b7a23 */ /* 0x100fe400000108b0 */
[--C-:B------:R-:W-:Y:S02]  /*132a0*/  FFMA.FTZ R109, R111, c[0x0][0x23c], -R165.reuse ;  /* 0x00008f006f6d7a23 */ /* 0x100fe400000108a5 */
[C---:B-----5:R-:W-:Y:S03]  /*132b0*/  HMMA.16816.F32 R12, R24.reuse, R32, R12 ;  /* 0x00000020180c723c */ /* 0x060fe6000000180c */
[----:B------:R-:W-:Y:S01]  /*132c0*/  MUFU.EX2 R71, R71 ;  /* 0x0000004700477308 */ /* 0x000fe20000000800 */
[--C-:B------:R-:W-:Y:S02]  /*132d0*/  FFMA.FTZ R111, R113, c[0x0][0x23c], -R176.reuse ;  /* 0x00008f00716f7a23 */ /* 0x100fe400000108b0 */
[----:B------:R-:W-:Y:S02]  /*132e0*/  FFMA.FTZ R113, R115, c[0x0][0x23c], -R165 ;  /* 0x00008f0073717a23 */ /* 0x000fe400000108a5 */
[C---:B------:R-:W-:Y:S01]  /*132f0*/  HMMA.16816.F32 R132, R24.reuse, R34, R132 ;  /* 0x000000221884723c */ /* 0x040fe20000001884 */
[----:B------:R-:W4:Y:S03]  /*13300*/  LDSM.16.MT88.4 R32, [R232+0xe000] ;  /* 0x00e00000e820783b */ /* 0x000f260000004200 */
[----:B------:R-:W-:Y:S01]  /*13310*/  FFMA.FTZ R115, R117, c[0x0][0x23c], -R176 ;  /* 0x00008f0075737a23 */ /* 0x000fe200000108b0 */
[----:B------:R-:W5:Y:S01]  /*13320*/  MUFU.EX2 R72, R72 ;  /* 0x0000004800487308 */ /* 0x000f620000000800 */
[----:B------:R-:W-:Y:S02]  /*13330*/  FADD.FTZ R185, R186, R185 ;  /* 0x000000b9bab97221 */ /* 0x000fe40000010000 */
[C---:B------:R-:W-:Y:S04]  /*13340*/  HMMA.16816.F32 R16, R24.reuse, R36, R16 ;  /* 0x000000241810723c */ /* 0x040fe80000001810 */
[----:B------:R-:W-:Y:S02]  /*13350*/  FADD.FTZ R185, R182, R185 ;  /* 0x000000b9b6b97221 */ /* 0x000fe40000010000 */
[----:B------:R-:W-:Y:S01]  /*13360*/  FADD.FTZ R64, R67, R64 ;  /* 0x0000004043407221 */ /* 0x000fe20000010000 */
[----:B------:R-:W-:Y:S01]  /*13370*/  MUFU.EX2 R73, R73 ;  /* 0x0000004900497308 */ /* 0x000fe20000000800 */
[C---:B------:R-:W-:Y:S01]  /*13380*/  HMMA.16816.F32 R136, R24.reuse, R38, R136 ;  /* 0x000000261888723c */ /* 0x040fe20000001888 */
[----:B------:R-:W4:Y:S03]  /*13390*/  LDSM.16.MT88.4 R36, [R231+0xe000] ;  /* 0x00e00000e724783b */ /* 0x000f260000004200 */
[----:B------:R-:W-:Y:S04]  /*133a0*/  FADD.FTZ R183, R183, R185 ;  /* 0x000000b9b7b77221 */ /* 0x000fe80000010000 */
[C---:B------:R-:W-:Y:S01]  /*133b0*/  HMMA.16816.F32 R140, R24.reuse, R40, R140 ;  /* 0x00000028188c723c */ /* 0x040fe2000000188c */
[----:B------:R-:W3:Y:S03]  /*133c0*/  MUFU.EX2 R74, R74 ;  /* 0x0000004a004a7308 */ /* 0x000ee60000000800 */
[----:B------:R-:W-:Y:S04]  /*133d0*/  FADD.FTZ R183, R179, R183 ;  /* 0x000000b7b3b77221 */ /* 0x000fe80000010000 */
[----:B------:R-:W-:Y:S01]  /*133e0*/  HMMA.16816.F32 R20, R24, R42, R20 ;  /* 0x0000002a1814723c */ /* 0x000fe20000001814 */
[----:B------:R-:W4:Y:S02]  /*133f0*/  LDSM.16.MT88.4 R40, [R230+0xe000] ;  /* 0x00e00000e628783b */ /* 0x000f240000004200 */
[----:B------:R-:W4:Y:S01]  /*13400*/  MUFU.EX2 R75, R75 ;  /* 0x0000004b004b7308 */ /* 0x000f220000000800 */
[----:B------:R-:W-:Y:S03]  /*13410*/  FADD.FTZ R183, R168, R183 ;  /* 0x000000b7a8b77221 */ /* 0x000fe60000010000 */
[----:B-1----:R-:W-:Y:S01]  /*13420*/  F2FP.PACK_AB R24, R68, R67 ;  /* 0x000000434418723e */ /* 0x002fe200000000ff */
[----:B------:R-:W-:Y:S01]  /*13430*/  FADD.FTZ R171, R171, R183 ;  /* 0x000000b7abab7221 */ /* 0x000fe20000010000 */
[----:B--2---:R-:W-:Y:S03]  /*13440*/  F2FP.PACK_AB R25, R69, R70 ;  /* 0x000000464519723e */ /* 0x004fe600000000ff */
[----:B-----5:R-:W-:Y:S01]  /*13450*/  F2FP.PACK_AB R26, R72, R71 ;  /* 0x00000047481a723e */ /* 0x020fe200000000ff */
[----:B------:R-:W1:Y:S01]  /*13460*/  MUFU.EX2 R76, R76 ;  /* 0x0000004c004c7308 */ /* 0x000e620000000800 */
[----:B------:R-:W-:Y:S02]  /*13470*/  FADD.FTZ R171, R172, R171 ;  /* 0x000000abacab7221 */ /* 0x000fe40000010000 */
[----:B------:R-:W-:Y:S01]  /*13480*/  FADD.FTZ R68, R68, R64 ;  /* 0x0000004044447221 */ /* 0x000fe20000010000 */
[----:B---3--:R-:W-:Y:S01]  /*13490*/  F2FP.PACK_AB R27, R74, R73 ;  /* 0x000000494a1b723e */ /* 0x008fe200000000ff */
[----:B------:R-:W-:Y:S02]  /*134a0*/  FADD.FTZ R175, R175, R171 ;  /* 0x000000abafaf7221 */ /* 0x000fe40000010000 */
[----:B------:R-:W-:Y:S02]  /*134b0*/  FADD.FTZ R68, R71, R68 ;  /* 0x0000004447447221 */ /* 0x000fe40000010000 */
[----:B------:R-:W-:Y:S01]  /*134c0*/  FADD.FTZ R175, R187, R175 ;  /* 0x000000afbbaf7221 */ /* 0x000fe20000010000 */
[----:B------:R-:W-:Y:S01]  /*134d0*/  MUFU.EX2 R77, R77 ;  /* 0x0000004d004d7308 */ /* 0x000fe20000000800 */
[C---:B------:R-:W-:Y:S03]  /*134e0*/  HMMA.16816.F32 R4, R24.reuse, R28, R4 ;  /* 0x0000001c1804723c */ /* 0x040fe60000001804 */
[----:B------:R-:W-:Y:S02]  /*134f0*/  FADD.FTZ R175, R190, R175 ;  /* 0x000000afbeaf7221 */ /* 0x000fe40000010000 */
[----:B------:R-:W-:Y:S02]  /*13500*/  FADD.FTZ R72, R72, R68 ;  /* 0x0000004448487221 */ /* 0x000fe40000010000 */
[----:B------:R-:W-:Y:S01]  /*13510*/  FADD.FTZ R191, R191, R175 ;  /* 0x000000afbfbf7221 */ /* 0x000fe20000010000 */
[C---:B------:R-:W-:Y:S01]  /*13520*/  HMMA.16816.F32 R8, R24.reuse, R30, R8 ;  /* 0x0000001e1808723c */ /* 0x040fe20000001808 */
[----:B------:R-:W2:Y:S01]  /*13530*/  MUFU.EX2 R78, R78 ;  /* 0x0000004e004e7308 */ /* 0x000ea20000000800 */
[----:B------:R-:W3:Y:S02]  /*13540*/  LDSM.16.MT88.4 R28, [R234+0xe800] ;  /* 0x00e80000ea1c783b */ /* 0x000ee40000004200 */
[----:B------:R-:W-:Y:S02]  /*13550*/  FADD.FTZ R153, R153, R191 ;  /* 0x000000bf99997221 */ /* 0x000fe40000010000 */
[----:B----4-:R-:W-:Y:S02]  /*13560*/  FADD.FTZ R72, R75, R72 ;  /* 0x000000484b487221 */ /* 0x010fe40000010000 */
[C---:B------:R-:W-:Y:S03]  /*13570*/  HMMA.16816.F32 R12, R24.reuse, R32, R12 ;  /* 0x00000020180c723c */ /* 0x040fe6000000180c */
[----:B------:R-:W-:Y:S01]  /*13580*/  MUFU.EX2 R80, R80 ;  /* 0x0000005000507308 */ /* 0x000fe20000000800 */
[----:B------:R-:W-:Y:S04]  /*13590*/  FADD.FTZ R153, R152, R153 ;  /* 0x0000009998997221 */ /* 0x000fe80000010000 */
[C---:B------:R-:W-:Y:S01]  /*135a0*/  HMMA.16816.F32 R132, R24.reuse, R34, R132 ;  /* 0x000000221884723c */ /* 0x040fe20000001884 */
[----:B------:R-:W4:Y:S03]  /*135b0*/  LDSM.16.MT88.4 R32, [R232+0xe800] ;  /* 0x00e80000e820783b */ /* 0x000f260000004200 */
[----:B------:R-:W-:Y:S01]  /*135c0*/  FADD.FTZ R161, R161, R153 ;  /* 0x00000099a1a17221 */ /* 0x000fe20000010000 */
[----:B------:R-:W5:Y:S03]  /*135d0*/  MUFU.EX2 R79, R79 ;  /* 0x0000004f004f7308 */ /* 0x000f660000000800 */
[C---:B------:R-:W-:Y:S04]  /*135e0*/  HMMA.16816.F32 R16, R24.reuse, R36, R16 ;  /* 0x000000241810723c */ /* 0x040fe80000001810 */
[----:B------:R-:W-:Y:S03]  /*135f0*/  FADD.FTZ R161, R160, R161 ;  /* 0x000000a1a0a17221 */ /* 0x000fe60000010000 */
        /* <DEDUP_REMOVED lines=9> */
[----:B------:R-:W-:Y:S01]  /*13690*/  MUFU.EX2 R83, R83 ;  /* 0x0000005300537308 */ /* 0x000fe20000000800 */
[----:B------:R-:W-:Y:S03]  /*136a0*/  FADD.FTZ R147, R147, R158 ;  /* 0x0000009e93937221 */ /* 0x000fe60000010000 */
[----:B-1----:R-:W-:Y:S01]  /*136b0*/  F2FP.PACK_AB R24, R76, R75 ;  /* 0x0000004b4c18723e */ /* 0x002fe200000000ff */
[----:B------:R-:W-:Y:S01]  /*136c0*/  FADD.FTZ R147, R146, R147 ;  /* 0x0000009392937221 */ /* 0x000fe20000010000 */
[----:B--2---:R-:W-:Y:S01]  /*136d0*/  F2FP.PACK_AB R25, R78, R77 ;  /* 0x0000004d4e19723e */ /* 0x004fe200000000ff */
[----:B------:R-:W-:Y:S02]  /*136e0*/  LDSM.16.MT88.4 R156, [R234+0x11800] ;  /* 0x01180000ea9c783b */ /* 0x000fe40000004200 */
[----:B-----5:R-:W-:Y:S01]  /*136f0*/  F2FP.PACK_AB R26, R79, R80 ;  /* 0x000000504f1a723e */ /* 0x020fe200000000ff */
[----:B------:R-:W1:Y:S01]  /*13700*/  MUFU.EX2 R84, R84 ;  /* 0x0000005400547308 */ /* 0x000e620000000800 */
[----:B------:R-:W-:Y:S02]  /*13710*/  FADD.FTZ R46, R46, R147 ;  /* 0x000000932e2e7221 */ /* 0x000fe40000010000 */
[----:B------:R-:W-:Y:S01]  /*13720*/  FADD.FTZ R76, R76, R72 ;  /* 0x000000484c4c7221 */ /* 0x000fe20000010000 */
[----:B---3--:R-:W-:Y:S01]  /*13730*/  F2FP.PACK_AB R27, R82, R81 ;  /* 0x00000051521b723e */ /* 0x008fe200000000ff */
[----:B------:R-:W-:Y:S02]  /*13740*/  FADD.FTZ R46, R47, R46 ;  /* 0x0000002e2f2e7221 */ /* 0x000fe40000010000 */
[----:B------:R-:W-:Y:S02]  /*13750*/  FFMA.FTZ R47, R125, c[0x0][0x23c], -R176 ;  /* 0x00008f007d2f7a23 */ /* 0x000fe400000108b0 */
[----:B------:R-:W-:Y:S01]  /*13760*/  FADD.FTZ R46, R49, R46 ;  /* 0x0000002e312e7221 */ /* 0x000fe20000010000 */
[----:B------:R-:W-:Y:S01]  /*13770*/  MUFU.EX2 R85, R85 ;  /* 0x0000005500557308 */ /* 0x000fe20000000800 */
[C---:B------:R-:W-:Y:S03]  /*13780*/  HMMA.16816.F32 R4, R24.reuse, R28, R4 ;  /* 0x0000001c1804723c */ /* 0x040fe60000001804 */
[----:B------:R-:W-:Y:S02]  /*13790*/  FFMA.FTZ R49, R127, c[0x0][0x23c], -R165 ;  /* 0x00008f007f317a23 */ /* 0x000fe400000108a5 */
[----:B------:R-:W-:Y:S02]  /*137a0*/  FADD.FTZ R50, R50, R46 ;  /* 0x0000002e32327221 */ /* 0x000fe40000010000 */
[----:B------:R-:W-:Y:S01]  /*137b0*/  FFMA.FTZ R46, R124, c[0x0][0x23c], -R176 ;  /* 0x00008f007c2e7a23 */ /* 0x000fe200000108b0 */
[C---:B------:R-:W-:Y:S01]  /*137c0*/  HMMA.16816.F32 R8, R24.reuse, R30, R8 ;  /* 0x0000001e1808723c */ /* 0x040fe20000001808 */
[----:B------:R-:W2:Y:S01]  /*137d0*/  MUFU.EX2 R86, R86 ;  /* 0x0000005600567308 */ /* 0x000ea20000000800 */
[----:B------:R-:W3:Y:S02]  /*137e0*/  LDSM.16.MT88.4 R28, [R234+0xf000] ;  /* 0x00f00000ea1c783b */ /* 0x000ee40000004200 */
[----:B------:R-:W-:Y:S02]  /*137f0*/  FADD.FTZ R50, R53, R50 ;  /* 0x0000003235327221 */ /* 0x000fe40000010000 */
[----:B------:R-:W-:Y:S02]  /*13800*/  FADD.FTZ R76, R80, R76 ;  /* 0x0000004c504c7221 */ /* 0x000fe40000010000 */
[C---:B----4-:R-:W-:Y:S03]  /*13810*/  HMMA.16816.F32 R12, R24.reuse, R32, R12 ;  /* 0x00000020180c723c */ /* 0x050fe6000000180c */
[----:B------:R-:W-:Y:S01]  /*13820*/  MUFU.EX2 R87, R87 ;  /* 0x0000005700577308 */ /* 0x000fe20000000800 */
[----:B------:R-:W-:Y:S02]  /*13830*/  FADD.FTZ R54, R54, R50 ;  /* 0x0000003236367221 */ /* 0x000fe40000010000 */
[----:B------:R-:W-:Y:S02]  /*13840*/  FFMA.FTZ R50, R128, c[0x0][0x23c], -R176 ;  /* 0x00008f0080327a23 */ /* 0x000fe400000108b0 */
[C---:B------:R-:W-:Y:S01]  /*13850*/  HMMA.16816.F32 R132, R24.reuse, R34, R132 ;  /* 0x000000221884723c */ /* 0x040fe20000001884 */
[----:B------:R-:W4:Y:S03]  /*13860*/  LDSM.16.MT88.4 R32, [R232+0xf000] ;  /* 0x00f00000e820783b */ /* 0x000f260000004200 */
[----:B------:R-:W-:Y:S01]  /*13870*/  FADD.FTZ R76, R79, R76 ;  /* 0x0000004c4f4c7221 */ /* 0x000fe20000010000 */
[----:B------:R-:W5:Y:S01]  /*13880*/  MUFU.EX2 R88, R88 ;  /* 0x0000005800587308 */ /* 0x000f620000000800 */
[----:B------:R-:W-:Y:S02]  /*13890*/  FADD.FTZ R54, R57, R54 ;  /* 0x0000003639367221 */ /* 0x000fe40000010000 */
        /* <DEDUP_REMOVED lines=26> */
[----:B------:R-:W-:Y:S04]  /*13a40*/  FADD.FTZ R70, R69, R70 ;  /* 0x0000004645467221 */ /* 0x000fe80000010000 */
[----:B------:R-:W-:Y:S01]  /*13a50*/  FADD.FTZ R73, R73, R70 ;  /* 0x0000004649497221 */ /* 0x000fe20000010000 */
[C---:B------:R-:W-:Y:S01]  /*13a60*/  HMMA.16816.F32 R8, R24.reuse, R30, R8 ;  /* 0x0000001e1808723c */ /* 0x040fe20000001808 */
[----:B------:R-:W-:Y:S01]  /*13a70*/  MUFU.EX2 R94, R94 ;  /* 0x0000005e005e7308 */ /* 0x000fe20000000800 */
[----:B------:R-:W2:Y:S02]  /*13a80*/  LDSM.16.MT88.4 R28, [R234+0xf800] ;  /* 0x00f80000ea1c783b */ /* 0x000ea40000004200 */
[----:B------:R-:W-:Y:S04]  /*13a90*/  FADD.FTZ R73, R74, R73 ;  /* 0x000000494a497221 */ /* 0x000fe80000010000 */
[C---:B----4-:R-:W-:Y:S03]  /*13aa0*/  HMMA.16816.F32 R12, R24.reuse, R32, R12 ;  /* 0x00000020180c723c */ /* 0x050fe6000000180c */
[----:B------:R-:W3:Y:S01]  /*13ab0*/  MUFU.EX2 R93, R93 ;  /* 0x0000005d005d7308 */ /* 0x000ee20000000800 */
[----:B------:R-:W-:Y:S04]  /*13ac0*/  FADD.FTZ R77, R77, R73 ;  /* 0x000000494d4d7221 */ /* 0x000fe80000010000 */
[C---:B------:R-:W-:Y:S01]  /*13ad0*/  HMMA.16816.F32 R132, R24.reuse, R34, R132 ;  /* 0x000000221884723c */ /* 0x040fe20000001884 */
[----:B------:R-:W4:Y:S03]  /*13ae0*/  LDSM.16.MT88.4 R32, [R232+0xf800] ;  /* 0x00f80000e820783b */ /* 0x000f260000004200 */
[----:B------:R-:W-:Y:S01]  /*13af0*/  FADD.FTZ R77, R78, R77 ;  /* 0x0000004d4e4d7221 */ /* 0x000fe20000010000 */
[----:B------:R-:W-:Y:S03]  /*13b00*/  MUFU.EX2 R115, R115 ;  /* 0x0000007300737308 */ /* 0x000fe60000000800 */
[C---:B------:R-:W-:Y:S04]  /*13b10*/  HMMA.16816.F32 R16, R24.reuse, R36, R16 ;  /* 0x000000241810723c */ /* 0x040fe80000001810 */
[----:B------:R-:W-:Y:S03]  /*13b20*/  FADD.FTZ R81, R81, R77 ;  /* 0x0000004d51517221 */ /* 0x000fe60000010000 */
[----:B------:R-:W-:Y:S01]  /*13b30*/  MUFU.EX2 R96, R96 ;  /* 0x0000006000607308 */ /* 0x000fe20000000800 */
[C---:B------:R-:W-:Y:S01]  /*13b40*/  HMMA.16816.F32 R136, R24.reuse, R38, R136 ;  /* 0x000000261888723c */ /* 0x040fe20000001888 */
[----:B------:R-:W5:Y:S03]  /*13b50*/  LDSM.16.MT88.4 R36, [R231+0xf800] ;  /* 0x00f80000e724783b */ /* 0x000f660000004200 */
[----:B------:R-:W-:Y:S04]  /*13b60*/  FADD.FTZ R81, R82, R81 ;  /* 0x0000005152517221 */ /* 0x000fe80000010000 */
[C---:B------:R-:W-:Y:S01]  /*13b70*/  HMMA.16816.F32 R140, R24.reuse, R40, R140 ;  /* 0x00000028188c723c */ /* 0x040fe2000000188c */
[----:B------:R-:W2:Y:S03]  /*13b80*/  MUFU.EX2 R95, R95 ;  /* 0x0000005f005f7308 */ /* 0x000ea60000000800 */
[----:B------:R-:W-:Y:S04]  /*13b90*/  FADD.FTZ R85, R85, R81 ;  /* 0x0000005155557221 */ /* 0x000fe80000010000 */
[----:B------:R-:W-:Y:S01]  /*13ba0*/  HMMA.16816.F32 R20, R24, R42, R20 ;  /* 0x0000002a1814723c */ /* 0x000fe20000001814 */
[----:B------:R-:W4:Y:S02]  /*13bb0*/  LDSM.16.MT88.4 R40, [R230+0xf800] ;  /* 0x00f80000e628783b */ /* 0x000f240000004200 */
[----:B------:R-:W5:Y:S01]  /*13bc0*/  MUFU.EX2 R97, R97 ;  /* 0x0000006100617308 */ /* 0x000f620000000800 */
[----:B------:R-:W-:Y:S03]  /*13bd0*/  FADD.FTZ R85, R86, R85 ;  /* 0x0000005556557221 */ /* 0x000fe60000010000 */
[----:B-1----:R-:W-:Y:S01]  /*13be0*/  F2FP.PACK_AB R24, R91, R92 ;  /* 0x0000005c5b18723e */ /* 0x002fe200000000ff */
[----:B------:R-:W-:Y:S01]  /*13bf0*/  FADD.FTZ R92, R92, R87 ;  /* 0x000000575c5c7221 */ /* 0x000fe20000010000 */
[----:B---3--:R-:W-:Y:S03]  /*13c00*/  F2FP.PACK_AB R25, R93, R94 ;  /* 0x0000005e5d19723e */ /* 0x008fe600000000ff */
[----:B------:R-:W-:Y:S01]  /*13c10*/  FADD.FTZ R92, R91, R92 ;  /* 0x0000005c5b5c7221 */ /* 0x000fe20000010000 */
[----:B------:R-:W1:Y:S01]  /*13c20*/  MUFU.EX2 R98, R98 ;  /* 0x0000006200627308 */ /* 0x000e620000000800 */
[----:B------:R-:W-:Y:S01]  /*13c30*/  FADD.FTZ R89, R89, R85 ;  /* 0x0000005559597221 */ /* 0x000fe20000010000 */
[C---:B--2---:R-:W-:Y:S01]  /*13c40*/  F2FP.PACK_AB R26, R95.reuse, R96 ;  /* 0x000000605f1a723e */ /* 0x044fe200000000ff */
[----:B------:R-:W-:Y:S02]  /*13c50*/  FADD.FTZ R96, R96, R92 ;  /* 0x0000005c60607221 */ /* 0x000fe40000010000 */
[----:B------:R-:W-:Y:S02]  /*13c60*/  FADD.FTZ R89, R90, R89 ;  /* 0x000000595a597221 */ /* 0x000fe40000010000 */
[----:B------:R-:W-:Y:S03]  /*13c70*/  FADD.FTZ R96, R95, R96 ;  /* 0x000000605f607221 */ /* 0x000fe60000010000 */
[----:B------:R-:W-:Y:S01]  /*13c80*/  MUFU.EX2 R100, R100 ;  /* 0x0000006400647308 */ /* 0x000fe20000000800 */
[----:B------:R-:W-:Y:S04]  /*13c90*/  FADD.FTZ R94, R94, R89 ;  /* 0x000000595e5e7221 */ /* 0x000fe80000010000 */
[----:B------:R-:W-:Y:S04]  /*13ca0*/  FADD.FTZ R94, R93, R94 ;  /* 0x0000005e5d5e7221 */ /* 0x000fe80000010000 */
[----:B-----5:R-:W-:Y:S01]  /*13cb0*/  FADD.FTZ R94, R97, R94 ;  /* 0x0000005e615e7221 */ /* 0x020fe20000010000 */
[----:B------:R-:W-:Y:S01]  /*13cc0*/  MUFU.EX2 R99, R99 ;  /* 0x0000006300637308 */ /* 0x000fe20000000800 */
[C---:B-1----:R-:W-:Y:S02]  /*13cd0*/  F2FP.PACK_AB R27, R98.reuse, R97 ;  /* 0x00000061621b723e */ /* 0x042fe400000000ff */
[----:B------:R-:W-:Y:S07]  /*13ce0*/  FADD.FTZ R98, R98, R94 ;  /* 0x0000005e62627221 */ /* 0x000fee0000010000 */
[----:B------:R-:W-:Y:S01]  /*13cf0*/  MUFU.EX2 R44, R122 ;  /* 0x0000007a002c7308 */ /* 0x000fe20000000800 */
[C---:B------:R-:W-:Y:S08]  /*13d00*/  HMMA.16816.F32 R4, R24.reuse, R28, R4 ;  /* 0x0000001c1804723c */ /* 0x040ff00000001804 */
[C---:B------:R-:W-:Y:S01]  /*13d10*/  HMMA.16816.F32 R8, R24.reuse, R30, R8 ;  /* 0x0000001e1808723c */ /* 0x040fe20000001808 */
[----:B------:R-:W1:Y:S01]  /*13d20*/  LDSM.16.MT88.4 R28, [R234+0x10000] ;  /* 0x01000000ea1c783b */ /* 0x000e620000004200 */
[----:B------:R-:W-:Y:S06]  /*13d30*/  MUFU.EX2 R45, R45 ;  /* 0x0000002d002d7308 */ /* 0x000fec0000000800 */
[C---:B----4-:R-:W-:Y:S04]  /*13d40*/  HMMA.16816.F32 R12, R24.reuse, R32, R12 ;  /* 0x00000020180c723c */ /* 0x050fe8000000180c */
[----:B------:R-:W2:Y:S04]  /*13d50*/  MUFU.EX2 R101, R101 ;  /* 0x0000006500657308 */ /* 0x000ea80000000800 */
[C---:B------:R-:W-:Y:S01]  /*13d60*/  HMMA.16816.F32 R132, R24.reuse, R34, R132 ;  /* 0x000000221884723c */ /* 0x040fe20000001884 */
[----:B------:R-:W3:Y:S05]  /*13d70*/  LDSM.16.MT88.4 R32, [R232+0x10000] ;  /* 0x01000000e820783b */ /* 0x000eea0000004200 */
[----:B------:R-:W4:Y:S02]  /*13d80*/  MUFU.EX2 R102, R102 ;  /* 0x0000006600667308 */ /* 0x000f240000000800 */
[C---:B------:R-:W-:Y:S08]  /*13d90*/  HMMA.16816.F32 R16, R24.reuse, R36, R16 ;  /* 0x000000241810723c */ /* 0x040ff00000001810 */
[C---:B------:R-:W-:Y:S01]  /*13da0*/  HMMA.16816.F32 R136, R24.reuse, R38, R136 ;  /* 0x000000261888723c */ /* 0x040fe20000001888 */
[----:B------:R-:W-:Y:S01]  /*13db0*/  MUFU.EX2 R103, R103 ;  /* 0x0000006700677308 */ /* 0x000fe20000000800 */
[----:B------:R-:W5:Y:S02]  /*13dc0*/  LDSM.16.MT88.4 R36, [R231+0x10000] ;  /* 0x01000000e724783b */ /* 0x000f640000004200 */
[----:B--2---:R-:W-:Y:S04]  /*13dd0*/  FADD.FTZ R98, R101, R98 ;  /* 0x0000006265627221 */ /* 0x004fe80000010000 */
[C---:B------:R-:W-:Y:S03]  /*13de0*/  HMMA.16816.F32 R140, R24.reuse, R40, R140 ;  /* 0x00000028188c723c */ /* 0x040fe6000000188c */
[----:B------:R-:W2:Y:S05]  /*13df0*/  MUFU.EX2 R3, R3 ;  /* 0x0000000300037308 */ /* 0x000eaa0000000800 */
[----:B------:R-:W-:Y:S01]  /*13e00*/  HMMA.16816.F32 R20, R24, R42, R20 ;  /* 0x0000002a1814723c */ /* 0x000fe20000001814 */
[----:B------:R-:W1:Y:S04]  /*13e10*/  LDSM.16.MT88.4 R40, [R230+0x10000] ;  /* 0x01000000e628783b */ /* 0x000e680000004200 */
[----:B------:R-:W3:Y:S02]  /*13e20*/  MUFU.EX2 R104, R104 ;  /* 0x0000006800687308 */ /* 0x000ee40000000800 */
[C---:B------:R-:W-:Y:S01]  /*13e30*/  F2FP.PACK_AB R24, R99.reuse, R100 ;  /* 0x000000646318723e */ /* 0x040fe200000000ff */
[----:B------:R-:W-:Y:S01]  /*13e40*/  FADD.FTZ R100, R100, R96 ;  /* 0x0000006064647221 */ /* 0x000fe20000010000 */
[C---:B----4-:R-:W-:Y:S03]  /*13e50*/  F2FP.PACK_AB R25, R102.reuse, R101 ;  /* 0x000000656619723e */ /* 0x050fe600000000ff */
[----:B------:R-:W-:Y:S02]  /*13e60*/  FADD.FTZ R100, R99, R100 ;  /* 0x0000006463647221 */ /* 0x000fe40000010000 */
[----:B------:R-:W-:Y:S01]  /*13e70*/  FADD.FTZ R102, R102, R98 ;  /* 0x0000006266667221 */ /* 0x000fe20000010000 */
[----:B------:R-:W4:Y:S01]  /*13e80*/  MUFU.EX2 R105, R105 ;  /* 0x0000006900697308 */ /* 0x000f220000000800 */
[----:B--2---:R-:W-:Y:S01]  /*13e90*/  F2FP.PACK_AB R26, R3, R103 ;  /* 0x00000067031a723e */ /* 0x004fe200000000ff */
[----:B------:R-:W-:Y:S04]  /*13ea0*/  FADD.FTZ R103, R103, R100 ;  /* 0x0000006467677221 */ /* 0x000fe80000010000 */
[----:B------:R-:W-:Y:S04]  /*13eb0*/  FADD.FTZ R103, R3, R103 ;  /* 0x0000006703677221 */ /* 0x000fe80000010000 */
[----:B------:R-:W-:Y:S01]  /*13ec0*/  MUFU.EX2 R106, R106 ;  /* 0x0000006a006a7308 */ /* 0x000fe20000000800 */
[----:B------:R-:W-:Y:S01]  /*13ed0*/  IADD3 R3, R245, -0x1, RZ ;  /* 0xfffffffff5037810 */ /* 0x000fe20007ffe0ff */
[----:B---3--:R-:W-:Y:S03]  /*13ee0*/  FADD.FTZ R102, R104, R102 ;  /* 0x0000006668667221 */ /* 0x008fe60000010000 */
[----:B------:R-:W-:Y:S02]  /*13ef0*/  MOV R245, R3 ;  /* 0x0000000300f57202 */ /* 0x000fe40000000f00 */
[----:B------:R-:W-:Y:S03]  /*13f00*/  MOV R3, R0 ;  /* 0x0000000000037202 */ /* 0x000fe60000000f00 */
[----:B------:R-:W-:Y:S01]  /*13f10*/  MUFU.EX2 R107, R107 ;  /* 0x0000006b006b7308 */ /* 0x000fe20000000800 */
[C---:B----4-:R-:W-:Y:S01]  /*13f20*/  F2FP.PACK_AB R27, R105.reuse, R104 ;  /* 0x00000068691b723e */ /* 0x050fe200000000ff */
[----:B------:R-:W-:Y:S08]  /*13f30*/  FADD.FTZ R105, R105, R102 ;  /* 0x0000006669697221 */ /* 0x000ff00000010000 */
[----:B------:R-:W2:Y:S01]  /*13f40*/  MUFU.EX2 R108, R108 ;  /* 0x0000006c006c7308 */ /* 0x000ea20000000800 */
[C---:B-1----:R-:W-:Y:S08]  /*13f50*/  HMMA.16816.F32 R4, R24.reuse, R28, R4 ;  /* 0x0000001c1804723c */ /* 0x042ff00000001804 */
[C---:B------:R-:W-:Y:S01]  /*13f60*/  HMMA.16816.F32 R8, R24.reuse, R30, R8 ;  /* 0x0000001e1808723c */ /* 0x040fe20000001808 */
[----:B------:R-:W1:Y:S01]  /*13f70*/  LDSM.16.MT88.4 R28, [R234+0x10800] ;  /* 0x01080000ea1c783b */ /* 0x000e620000004200 */
[----:B------:R-:W3:Y:S06]  /*13f80*/  MUFU.EX2 R109, R109 ;  /* 0x0000006d006d7308 */ /* 0x000eec0000000800 */
[C---:B------:R-:W-:Y:S04]  /*13f90*/  HMMA.16816.F32 R12, R24.reuse, R32, R12 ;  /* 0x00000020180c723c */ /* 0x040fe8000000180c */
[----:B------:R-:W-:Y:S01]  /*13fa0*/  MUFU.EX2 R110, R110 ;  /* 0x0000006e006e7308 */ /* 0x000fe20000000800 */
[----:B--2---:R-:W-:Y:S03]  /*13fb0*/  FADD.FTZ R105, R108, R105 ;  /* 0x000000696c697221 */ /* 0x004fe60000010000 */
[C---:B------:R-:W-:Y:S01]  /*13fc0*/  HMMA.16816.F32 R132, R24.reuse, R34, R132 ;  /* 0x000000221884723c */ /* 0x040fe20000001884 */
[----:B------:R-:W2:Y:S05]  /*13fd0*/  LDSM.16.MT88.4 R32, [R232+0x10800] ;  /* 0x01080000e820783b */ /* 0x000eaa0000004200 */
[----:B------:R-:W4:Y:S02]  /*13fe0*/  MUFU.EX2 R111, R111 ;  /* 0x0000006f006f7308 */ /* 0x000f240000000800 */
[C---:B-----5:R-:W-:Y:S08]  /*13ff0*/  HMMA.16816.F32 R16, R24.reuse, R36, R16 ;  /* 0x000000241810723c */ /* 0x060ff00000001810 */
[C---:B------:R-:W-:Y:S01]  /*14000*/  HMMA.16816.F32 R136, R24.reuse, R38, R136 ;  /* 0x000000261888723c */ /* 0x040fe20000001888 */
[----:B------:R-:W-:Y:S01]  /*14010*/  MUFU.EX2 R112, R112 ;  /* 0x0000007000707308 */ /* 0x000fe20000000800 */
[----:B------:R-:W5:Y:S06]  /*14020*/  LDSM.16.MT88.4 R36, [R231+0x10800] ;  /* 0x01080000e724783b */ /* 0x000f6c0000004200 */
[C---:B------:R-:W-:Y:S03]  /*14030*/  HMMA.16816.F32 R140, R24.reuse, R40, R140 ;  /* 0x00000028188c723c */ /* 0x040fe6000000188c */
[----:B------:R-:W1:Y:S04]  /*14040*/  MUFU.EX2 R113, R113 ;  /* 0x0000007100717308 */ /* 0x000e680000000800 */
[----:B------:R-:W-:Y:S01]  /*14050*/  FFMA.FTZ R41, R119, c[0x0][0x23c], -R165 ;  /* 0x00008f0077297a23 */ /* 0x000fe200000108a5 */
[----:B------:R-:W-:Y:S05]  /*14060*/  HMMA.16816.F32 R20, R24, R42, R20 ;  /* 0x0000002a1814723c */ /* 0x000fea0000001814 */
[----:B------:R-:W2:Y:S02]  /*14070*/  MUFU.EX2 R40, R118 ;  /* 0x0000007600287308 */ /* 0x000ea40000000800 */
[----:B------:R-:W-:Y:S01]  /*14080*/  F2FP.PACK_AB R24, R107, R106 ;  /* 0x0000006a6b18723e */ /* 0x000fe200000000ff */
[--C-:B------:R-:W-:Y:S01]  /*14090*/  FFMA.FTZ R42, R120, c[0x0][0x23c], -R176.reuse ;  /* 0x00008f00782a7a23 */ /* 0x100fe200000108b0 */
[----:B---3--:R-:W-:Y:S03]  /*140a0*/  F2FP.PACK_AB R25, R109, R108 ;  /* 0x0000006c6d19723e */ /* 0x008fe600000000ff */
[----:B----4-:R-:W-:Y:S01]  /*140b0*/  F2FP.PACK_AB R26, R111, R110 ;  /* 0x0000006e6f1a723e */ /* 0x010fe200000000ff */
[--C-:B------:R-:W-:Y:S02]  /*140c0*/  FFMA.FTZ R43, R121, c[0x0][0x23c], -R176.reuse ;  /* 0x00008f00792b7a23 */ /* 0x100fe400000108b0 */
[----:B------:R-:W3:Y:S01]  /*140d0*/  MUFU.EX2 R41, R41 ;  /* 0x0000002900297308 */ /* 0x000ee20000000800 */
[----:B------:R-:W-:Y:S02]  /*140e0*/  FFMA.FTZ R176, R129, c[0x0][0x23c], -R176 ;  /* 0x00008f0081b07a23 */ /* 0x000fe400000108b0 */
[----:B------:R-:W-:Y:S01]  /*140f0*/  FADD.FTZ R109, R109, R105 ;  /* 0x000000696d6d7221 */ /* 0x000fe20000010000 */
[----:B-1----:R-:W-:Y:S01]  /*14100*/  F2FP.PACK_AB R27, R113, R112 ;  /* 0x00000070711b723e */ /* 0x002fe200000000ff */
[----:B------:R-:W-:Y:S02]  /*14110*/  FADD.FTZ R106, R106, R103 ;  /* 0x000000676a6a7221 */ /* 0x000fe40000010000 */
[----:B------:R-:W-:Y:S02]  /*14120*/  FADD.FTZ R109, R112, R109 ;  /* 0x0000006d706d7221 */ /* 0x000fe40000010000 */
[----:B------:R-:W-:Y:S01]  /*14130*/  FADD.FTZ R106, R107, R106 ;  /* 0x0000006a6b6a7221 */ /* 0x000fe20000010000 */
[----:B------:R-:W-:Y:S01]  /*14140*/  MUFU.EX2 R42, R42 ;  /* 0x0000002a002a7308 */ /* 0x000fe20000000800 */
[C---:B------:R-:W-:Y:S03]  /*14150*/  HMMA.16816.F32 R4, R24.reuse, R28, R4 ;  /* 0x0000001c1804723c */ /* 0x040fe60000001804 */
[----:B------:R-:W-:Y:S02]  /*14160*/  FADD.FTZ R113, R113, R109 ;  /* 0x0000006d71717221 */ /* 0x000fe40000010000 */
[----:B------:R-:W-:Y:S02]  /*14170*/  FADD.FTZ R110, R110, R106 ;  /* 0x0000006a6e6e7221 */ /* 0x000fe40000010000 */
[----:B--2---:R-:W-:Y:S01]  /*14180*/  FADD.FTZ R113, R40, R113 ;  /* 0x0000007128717221 */ /* 0x004fe20000010000 */
[C---:B------:R-:W-:Y:S01]  /*14190*/  HMMA.16816.F32 R8, R24.reuse, R30, R8 ;  /* 0x0000001e1808723c */ /* 0x040fe20000001808 */
[----:B------:R-:W1:Y:S01]  /*141a0*/  LDSM.16.MT88.4 R28, [R230+0x10800] ;  /* 0x01080000e61c783b */ /* 0x000e620000004200 */
[----:B------:R-:W2:Y:S02]  /*141b0*/  MUFU.EX2 R43, R43 ;  /* 0x0000002b002b7308 */ /* 0x000ea40000000800 */
[----:B------:R-:W-:Y:S04]  /*141c0*/  FADD.FTZ R110, R111, R110 ;  /* 0x0000006e6f6e7221 */ /* 0x000fe80000010000 */
[C---:B------:R-:W-:Y:S04]  /*141d0*/  HMMA.16816.F32 R12, R24.reuse, R32, R12 ;  /* 0x00000020180c723c */ /* 0x040fe8000000180c */
[----:B------:R-:W-:Y:S04]  /*141e0*/  MUFU.EX2 R176, R176 ;  /* 0x000000b000b07308 */ /* 0x000fe80000000800 */
[C---:B------:R-:W-:Y:S01]  /*141f0*/  HMMA.16816.F32 R132, R24.reuse, R34, R132 ;  /* 0x000000221884723c */ /* 0x040fe20000001884 */
[----:B------:R-:W4:Y:S05]  /*14200*/  LDSM.16.MT88.4 R32, [R234+0x11000] ;  /* 0x01100000ea20783b */ /* 0x000f2a0000004200 */
[----:B------:R-:W-:Y:S02]  /*14210*/  MUFU.EX2 R46, R46 ;  /* 0x0000002e002e7308 */ /* 0x000fe40000000800 */
[C---:B-----5:R-:W-:Y:S08]  /*14220*/  HMMA.16816.F32 R16, R24.reuse, R36, R16 ;  /* 0x000000241810723c */ /* 0x060ff00000001810 */
[C---:B------:R-:W-:Y:S01]  /*14230*/  HMMA.16816.F32 R136, R24.reuse, R38, R136 ;  /* 0x000000261888723c */ /* 0x040fe20000001888 */
[----:B------:R-:W5:Y:S01]  /*14240*/  LDSM.16.MT88.4 R36, [R232+0x11000] ;  /* 0x01100000e824783b */ /* 0x000f620000004200 */
[----:B------:R-:W2:Y:S06]  /*14250*/  MUFU.EX2 R47, R47 ;  /* 0x0000002f002f7308 */ /* 0x000eac0000000800 */
[C---:B-1----:R-:W-:Y:S04]  /*14260*/  HMMA.16816.F32 R140, R24.reuse, R28, R140 ;  /* 0x0000001c188c723c */ /* 0x042fe8000000188c */
[----:B------:R-:W-:Y:S04]  /*14270*/  MUFU.EX2 R48, R48 ;  /* 0x0000003000307308 */ /* 0x000fe80000000800 */
[----:B------:R-:W-:Y:S01]  /*14280*/  HMMA.16816.F32 R20, R24, R30, R20 ;  /* 0x0000001e1814723c */ /* 0x000fe20000001814 */
[----:B------:R-:W1:Y:S05]  /*14290*/  LDSM.16.MT88.4 R28, [R231+0x11000] ;  /* 0x01100000e71c783b */ /* 0x000e6a0000004200 */
[----:B------:R-:W5:Y:S01]  /*142a0*/  MUFU.EX2 R49, R49 ;  /* 0x0000003100317308 */ /* 0x000f620000000800 */
[----:B------:R-:W-:Y:S01]  /*142b0*/  F2FP.PACK_AB R24, R115, R114 ;  /* 0x000000727318723e */ /* 0x000fe200000000ff */
[----:B------:R-:W-:Y:S01]  /*142c0*/  FADD.FTZ R114, R114, R110 ;  /* 0x0000006e72727221 */ /* 0x000fe20000010000 */
[----:B---3--:R-:W-:Y:S03]  /*142d0*/  F2FP.PACK_AB R25, R41, R40 ;  /* 0x000000282919723e */ /* 0x008fe600000000ff */
[----:B--2---:R-:W-:Y:S01]  /*142e0*/  F2FP.PACK_AB R26, R43, R42 ;  /* 0x0000002a2b1a723e */ /* 0x004fe200000000ff */
[----:B------:R-:W-:Y:S01]  /*142f0*/  FADD.FTZ R114, R115, R114 ;  /* 0x0000007273727221 */ /* 0x000fe20000010000 */
[----:B------:R-:W-:Y:S02]  /*14300*/  F2FP.PACK_AB R27, R45, R44 ;  /* 0x0000002c2d1b723e */ /* 0x000fe400000000ff */
[----:B------:R-:W2:Y:S01]  /*14310*/  MUFU.EX2 R50, R50 ;  /* 0x0000003200327308 */ /* 0x000ea20000000800 */
[----:B------:R-:W-:Y:S01]  /*14320*/  F2FP.PACK_AB R144, R47, R46 ;  /* 0x0000002e2f90723e */ /* 0x000fe200000000ff */
[----:B------:R-:W-:Y:S02]  /*14330*/  FADD.FTZ R42, R42, R114 ;  /* 0x000000722a2a7221 */ /* 0x000fe40000010000 */
[----:B------:R-:W-:Y:S01]  /*14340*/  FADD.FTZ R41, R41, R113 ;  /* 0x0000007129297221 */ /* 0x000fe20000010000 */
[C---:B----4-:R-:W-:Y:S03]  /*14350*/  HMMA.16816.F32 R4, R24.reuse, R32, R4 ;  /* 0x000000201804723c */ /* 0x050fe60000001804 */
[----:B------:R-:W-:Y:S02]  /*14360*/  FADD.FTZ R42, R43, R42 ;  /* 0x0000002a2b2a7221 */ /* 0x000fe40000010000 */
[----:B------:R-:W-:Y:S02]  /*14370*/  FADD.FTZ R41, R44, R41 ;  /* 0x000000292c297221 */ /* 0x000fe40000010000 */
[----:B------:R-:W-:Y:S01]  /*14380*/  FADD.FTZ R46, R46, R42 ;  /* 0x0000002a2e2e7221 */ /* 0x000fe20000010000 */
[C---:B------:R-:W-:Y:S01]  /*14390*/  HMMA.16816.F32 R8, R24.reuse, R34, R8 ;  /* 0x000000221808723c */ /* 0x040fe20000001808 */
[----:B------:R-:W3:Y:S03]  /*143a0*/  LDSM.16.MT88.4 R32, [R230+0x11000] ;  /* 0x01100000e620783b */ /* 0x000ee60000004200 */
[----:B-----5:R-:W-:Y:S01]  /*143b0*/  F2FP.PACK_AB R145, R49, R48 ;  /* 0x000000303191723e */ /* 0x020fe200000000ff */
[----:B------:R-:W-:Y:S02]  /*143c0*/  FADD.FTZ R46, R47, R46 ;  /* 0x0000002e2f2e7221 */ /* 0x000fe40000010000 */
[----:B------:R-:W-:Y:S01]  /*143d0*/  FADD.FTZ R45, R45, R41 ;  /* 0x000000292d2d7221 */ /* 0x000fe20000010000 */
[C---:B------:R-:W-:Y:S04]  /*143e0*/  HMMA.16816.F32 R12, R24.reuse, R36, R12 ;  /* 0x00000024180c723c */ /* 0x040fe8000000180c */
[----:B--2---:R-:W-:Y:S01]  /*143f0*/  F2FP.PACK_AB R146, R176, R50 ;  /* 0x00000032b092723e */ /* 0x004fe200000000ff */
[----:B------:R-:W-:Y:S02]  /*14400*/  FADD.FTZ R46, R50, R46 ;  /* 0x0000002e322e7221 */ /* 0x000fe40000010000 */
[--C-:B------:R-:W-:Y:S01]  /*14410*/  FFMA.FTZ R36, R130, c[0x0][0x23c], -R165.reuse ;  /* 0x00008f0082247a23 */ /* 0x100fe200000108a5 */
[C---:B------:R-:W-:Y:S04]  /*14420*/  HMMA.16816.F32 R132, R24.reuse, R38, R132 ;  /* 0x000000261884723c */ /* 0x040fe80000001884 */
[----:B------:R-:W-:Y:S01]  /*14430*/  FFMA.FTZ R165, R131, c[0x0][0x23c], -R165 ;  /* 0x00008f0083a57a23 */ /* 0x000fe200000108a5 */
[----:B------:R-:W2:Y:S01]  /*14440*/  MUFU.EX2 R36, R36 ;  /* 0x0000002400247308 */ /* 0x000ea20000000800 */
[----:B------:R-:W-:Y:S02]  /*14450*/  FADD.FTZ R45, R48, R45 ;  /* 0x0000002d302d7221 */ /* 0x000fe40000010000 */
[C---:B-1----:R-:W-:Y:S04]  /*14460*/  HMMA.16816.F32 R16, R24.reuse, R28, R16 ;  /* 0x0000001c1810723c */ /* 0x042fe80000001810 */
[----:B------:R-:W-:Y:S03]  /*14470*/  FADD.FTZ R45, R49, R45 ;  /* 0x0000002d312d7221 */ /* 0x000fe60000010000 */
[----:B------:R-:W1:Y:S01]  /*14480*/  MUFU.EX2 R165, R165 ;  /* 0x000000a500a57308 */ /* 0x000e620000000800 */
[C---:B------:R-:W-:Y:S01]  /*14490*/  HMMA.16816.F32 R136, R24.reuse, R30, R136 ;  /* 0x0000001e1888723c */ /* 0x040fe20000001888 */
[----:B------:R-:W4:Y:S07]  /*144a0*/  LDSM.16.MT88.4 R28, [R232+0x11800] ;  /* 0x01180000e81c783b */ /* 0x000f2e0000004200 */
[C---:B---3--:R-:W-:Y:S04]  /*144b0*/  HMMA.16816.F32 R140, R24.reuse, R32, R140 ;  /* 0x00000020188c723c */ /* 0x048fe8000000188c */
[----:B--2---:R-:W-:Y:S04]  /*144c0*/  FADD.FTZ R45, R36, R45 ;  /* 0x0000002d242d7221 */ /* 0x004fe80000010000 */
[----:B------:R-:W-:Y:S01]  /*144d0*/  HMMA.16816.F32 R20, R24, R34, R20 ;  /* 0x000000221814723c */ /* 0x000fe20000001814 */
[----:B------:R-:W2:Y:S03]  /*144e0*/  LDSM.16.MT88.4 R24, [R231+0x11800] ;  /* 0x01180000e718783b */ /* 0x000ea60000004200 */
[C---:B-1----:R-:W-:Y:S07]  /*144f0*/  F2FP.PACK_AB R147, R165.reuse, R36 ;  /* 0x00000024a593723e */ /* 0x042fee00000000ff */
[C---:B------:R-:W-:Y:S01]  /*14500*/  HMMA.16816.F32 R160, R144.reuse, R156, R4 ;  /* 0x0000009c90a0723c */ /* 0x040fe20000001804 */
[----:B------:R-:W1:Y:S07]  /*14510*/  LDSM.16.MT88.4 R4, [R230+0x11800] ;  /* 0x01180000e604783b */ /* 0x000e6e0000004200 */
[C---:B------:R-:W-:Y:S08]  /*14520*/  HMMA.16816.F32 R156, R144.reuse, R158, R8 ;  /* 0x0000009e909c723c */ /* 0x040ff00000001808 */
[C---:B----4-:R-:W-:Y:S08]  /*14530*/  HMMA.16816.F32 R152, R144.reuse, R28, R12 ;  /* 0x0000001c9098723c */ /* 0x050ff0000000180c */
[C---:B------:R-:W-:Y:S08]  /*14540*/  HMMA.16816.F32 R132, R144.reuse, R30, R132 ;  /* 0x0000001e9084723c */ /* 0x040ff00000001884 */
[C---:B--2---:R-:W-:Y:S08]  /*14550*/  HMMA.16816.F32 R148, R144.reuse, R24, R16 ;  /* 0x000000189094723c */ /* 0x044ff00000001810 */
[C---:B------:R-:W-:Y:S08]  /*14560*/  HMMA.16816.F32 R136, R144.reuse, R26, R136 ;  /* 0x0000001a9088723c */ /* 0x040ff00000001888 */
[C---:B-1----:R-:W-:Y:S07]  /*14570*/  HMMA.16816.F32 R140, R144.reuse, R4, R140 ;  /* 0x00000004908c723c */ /* 0x042fee000000188c */
[----:B------:R-:W-:Y:S01]  /*14580*/  FADD.FTZ R5, R176, R46 ;  /* 0x0000002eb0057221 */ /* 0x000fe20000010000 */
[----:B------:R-:W-:Y:S04]  /*14590*/  HMMA.16816.F32 R144, R144, R6, R20 ;  /* 0x000000069090723c */ /* 0x000fe80000001814 */
[----:B------:R1:W-:Y:S01]  /*145a0*/  STL [R1+0x4], R5 ;  /* 0x0000040501007387 */ /* 0x0003e20000100800 */
[----:B------:R-:W-:Y:S05]  /*145b0*/  FADD.FTZ R4, R165, R45 ;  /* 0x0000002da5047221 */ /* 0x000fea0000010000 */
[----:B------:R1:W-:Y:S01]  /*145c0*/  STL [R1], R4 ;  /* 0x0000000401007387 */ /* 0x0003e20000100800 */
[----:B------:R-:W-:-:S05]  /*145d0*/  @P1 BRA `(.L_x_2247) ;  /* 0xffffb08000001947 */ /* 0x000fca000383ffff */
.L_x_2243:
[----:B------:R-:W2:Y:S04]  /*145e0*/  LDL.LU R6, [R1+0x4] ;  /* 0x0000040001067983 */ /* 0x000ea80000300800 */
[----:B-1----:R-:W3:Y:S01]  /*145f0*/  LDL.LU R5, [R1] ;  /* 0x0000000001057983 */ /* 0x002ee20000300800 */
[C---:B------:R-:W-:Y:S01]  /*14600*/  ISETP.NE.AND P0, PT, R244.reuse, -0x1, PT ;  /* 0xfffffffff400780c */ /* 0x040fe20003f05270 */
[----:B------:R-:W-:Y:S01]  /*14610*/  IMAD.MOV.U32 R9, RZ, RZ, 0x3f800000 ;  /* 0x3f800000ff097424 */ /* 0x000fe200078e00ff */
[----:B------:R-:W-:Y:S01]  /*14620*/  MOV R10, 0x3f800000 ;  /* 0x3f800000000a7802 */ /* 0x000fe20000000f00 */
[----:B------:R-:W-:Y:S01]  /*14630*/  IMAD.MOV.U32 R17, RZ, RZ, 0x20 ;  /* 0x00000020ff117424 */ /* 0x000fe200078e00ff */
[----:B------:R-:W-:Y:S09]  /*14640*/  BSSY B0, `(.L_x_2248) ;  /* 0x00000a9000007945 */ /* 0x000ff20003800000 */
[----:B------:R-:W-:-:S04]  /*14650*/  @P0 IMAD.WIDE.U32 R12, R244, c[0x0][0x1e8], RZ ;  /* 0x00007a00f40c0a25 */ /* 0x000fc800078e00ff */
[----:B------:R-:W-:Y:S02]  /*14660*/  @P0 IMAD R7, R244, c[0x0][0x1ec], R13 ;  /* 0x00007b00f4070a24 */ /* 0x000fe400078e020d */
[----:B------:R-:W-:Y:S01]  /*14670*/  @P0 IMAD.MOV.U32 R8, RZ, RZ, R12 ;  /* 0x000000ffff080224 */ /* 0x000fe200078e000c */
[----:B--2---:R-:W1:Y:S04]  /*14680*/  SHFL.BFLY PT, R4, R6, 0x2, 0x1f ;  /* 0x0c401f0006047f89 */ /* 0x004e6800000e0000 */
[----:B---3--:R-:W2:Y:S01]  /*14690*/  SHFL.BFLY PT, R3, R5, 0x2, 0x1f ;  /* 0x0c401f0005037f89 */ /* 0x008ea200000e0000 */
[----:B-1----:R-:W-:Y:S02]  /*146a0*/  FADD.FTZ R4, R4, R6 ;  /* 0x0000000604047221 */ /* 0x002fe40000010000 */
[----:B--2---:R-:W-:-:S03]  /*146b0*/  FADD.FTZ R3, R3, R5 ;  /* 0x0000000503037221 */ /* 0x004fc60000010000 */
[----:B------:R-:W1:Y:S04]  /*146c0*/  SHFL.BFLY PT, R6, R4, 0x1, 0x1f ;  /* 0x0c201f0004067f89 */ /* 0x000e6800000e0000 */
[----:B------:R-:W2:Y:S01]  /*146d0*/  SHFL.BFLY PT, R5, R3, 0x1, 0x1f ;  /* 0x0c201f0003057f89 */ /* 0x000ea200000e0000 */
[----:B-1----:R-:W-:-:S03]  /*146e0*/  FADD.FTZ R6, R4, R6 ;  /* 0x0000000604067221 */ /* 0x002fc60000010000 */
[----:B------:R-:W1:Y:S01]  /*146f0*/  S2R R4, SR_TID.X ;  /* 0x0000000000047919 */ /* 0x000e620000002100 */
[----:B--2---:R-:W-:Y:S01]  /*14700*/  FADD.FTZ R5, R3, R5 ;  /* 0x0000000503057221 */ /* 0x004fe20000010000 */
[----:B------:R-:W-:-:S04]  /*14710*/  FSETP.NE.FTZ.AND P5, PT, R6, RZ, PT ;  /* 0x000000ff0600720b */ /* 0x000fc80003fb5000 */
[----:B------:R-:W-:-:S09]  /*14720*/  FSETP.NE.FTZ.AND P4, PT, R5, RZ, PT ;  /* 0x000000ff0500720b */ /* 0x000fd20003f95000 */
[----:B------:R-:W2:Y:S01]  /*14730*/  @P5 MUFU.RCP R9, R6 ;  /* 0x0000000600095308 */ /* 0x000ea20000001000 */
[----:B-1----:R-:W-:-:S07]  /*14740*/  SHF.R.S32.HI R3, RZ, 0x1f, R4 ;  /* 0x0000001fff037819 */ /* 0x002fce0000011404 */
[----:B------:R-:W1:Y:S01]  /*14750*/  @P4 MUFU.RCP R10, R5 ;  /* 0x00000005000a4308 */ /* 0x000e620000001000 */
[CC--:B------:R-:W-:Y:S02]  /*14760*/  LEA.HI R11, R3.reuse, R4.reuse, RZ, 0x2 ;  /* 0x00000004030b7211 */ /* 0x0c0fe400078f10ff */
[----:B------:R-:W-:Y:S02]  /*14770*/  LEA.HI R3, R3, R4, RZ, 0x5 ;  /* 0x0000000403037211 */ /* 0x000fe400078f28ff */
[--C-:B------:R-:W-:Y:S01]  /*14780*/  SHF.R.S32.HI R13, RZ, 0x2, R11.reuse ;  /* 0x00000002ff0d7819 */ /* 0x100fe2000001140b */
[C---:B--2---:R-:W-:Y:S01]  /*14790*/  FMUL.FTZ R160, R9.reuse, R160 ;  /* 0x000000a009a07220 */ /* 0x044fe20000410000 */
[----:B------:R-:W-:Y:S01]  /*147a0*/  SHF.R.S32.HI R12, RZ, 0x1f, R11 ;  /* 0x0000001fff0c7819 */ /* 0x000fe2000001140b */
[----:B------:R-:W-:Y:S01]  /*147b0*/  FMUL.FTZ R161, R9, R161 ;  /* 0x000000a109a17220 */ /* 0x000fe20000410000 */
[----:B------:R-:W-:Y:S01]  /*147c0*/  LOP3.LUT R11, R11, 0x3ffffffc, RZ, 0xc0, !PT ;  /* 0x3ffffffc0b0b7812 */ /* 0x000fe200078ec0ff */
[C---:B------:R-:W-:Y:S01]  /*147d0*/  FMUL.FTZ R156, R9.reuse, R156 ;  /* 0x0000009c099c7220 */ /* 0x040fe20000410000 */
[----:B------:R-:W-:Y:S01]  /*147e0*/  LEA.HI R12, R12, R13, RZ, 0x3 ;  /* 0x0000000d0c0c7211 */ /* 0x000fe200078f18ff */
[C---:B------:R-:W-:Y:S01]  /*147f0*/  FMUL.FTZ R157, R9.reuse, R157 ;  /* 0x0000009d099d7220 */ /* 0x040fe20000410000 */
[----:B------:R-:W-:Y:S01]  /*14800*/  SHF.R.S32.HI R14, RZ, 0x5, R3 ;  /* 0x00000005ff0e7819 */ /* 0x000fe20000011403 */
[C---:B------:R-:W-:Y:S01]  /*14810*/  FMUL.FTZ R152, R9.reuse, R152 ;  /* 0x0000009809987220 */ /* 0x040fe20000410000 */
[----:B------:R-:W-:Y:S01]  /*14820*/  LOP3.LUT R12, R12, 0xfffffff8, RZ, 0xc0, !PT ;  /* 0xfffffff80c0c7812 */ /* 0x000fe200078ec0ff */
[----:B------:R-:W-:Y:S01]  /*14830*/  FMUL.FTZ R153, R9, R153 ;  /* 0x0000009909997220 */ /* 0x000fe20000410000 */
[----:B------:R-:W-:Y:S01]  /*14840*/  IADD3 R11, -R11, R4, RZ ;  /* 0x000000040b0b7210 */ /* 0x000fe20007ffe1ff */
[----:B------:R-:W-:Y:S01]  /*14850*/  FMUL.FTZ R132, R9, R132 ;  /* 0x0000008409847220 */ /* 0x000fe20000410000 */
[----:B------:R-:W-:Y:S01]  /*14860*/  IADD3 R12, R13, -R12, RZ ;  /* 0x8000000c0d0c7210 */ /* 0x000fe20007ffe0ff */
[----:B------:R-:W-:Y:S01]  /*14870*/  FMUL.FTZ R133, R9, R133 ;  /* 0x0000008509857220 */ /* 0x000fe20000410000 */
[----:B------:R-:W-:Y:S01]  /*14880*/  F2FP.PACK_AB R160, R161, R160 ;  /* 0x000000a0a1a0723e */ /* 0x000fe200000000ff */
[----:B------:R-:W-:Y:S01]  /*14890*/  IMAD R11, R14, 0x200, R11 ;  /* 0x000002000e0b7824 */ /* 0x000fe200078e020b */
[----:B------:R-:W-:Y:S01]  /*148a0*/  F2FP.PACK_AB R156, R157, R156 ;  /* 0x0000009c9d9c723e */ /* 0x000fe200000000ff */
[C---:B------:R-:W-:Y:S01]  /*148b0*/  IMAD.SHL.U32 R13, R12.reuse, 0x40, RZ ;  /* 0x000000400c0d7824 */ /* 0x040fe200078e00ff */
[----:B------:R-:W-:Y:S01]  /*148c0*/  F2FP.PACK_AB R152, R153, R152 ;  /* 0x000000989998723e */ /* 0x000fe200000000ff */
[----:B------:R-:W-:Y:S01]  /*148d0*/  FMUL.FTZ R148, R9, R148 ;  /* 0x0000009409947220 */ /* 0x000fe20000410000 */
[----:B------:R-:W-:Y:S01]  /*148e0*/  F2FP.PACK_AB R132, R133, R132 ;  /* 0x000000848584723e */ /* 0x000fe200000000ff */
[----:B------:R-:W-:Y:S01]  /*148f0*/  FMUL.FTZ R149, R9, R149 ;  /* 0x0000009509957220 */ /* 0x000fe20000410000 */
[----:B------:R-:W-:Y:S01]  /*14900*/  LOP3.LUT R13, R13, 0x1c0, RZ, 0xc0, !PT ;  /* 0x000001c00d0d7812 */ /* 0x000fe200078ec0ff */
[----:B------:R-:W-:Y:S01]  /*14910*/  FMUL.FTZ R136, R9, R136 ;  /* 0x0000008809887220 */ /* 0x000fe20000410000 */
[----:B------:R-:W-:Y:S01]  /*14920*/  LOP3.LUT R3, R3, 0xffffffe0, RZ, 0xc0, !PT ;  /* 0xffffffe003037812 */ /* 0x000fe200078ec0ff */
[----:B------:R-:W-:Y:S01]  /*14930*/  FMUL.FTZ R137, R9, R137 ;  /* 0x0000008909897220 */ /* 0x000fe20000410000 */
[----:B------:R-:W-:Y:S01]  /*14940*/  LEA.HI R13, R13, R13, RZ, 0x1d ;  /* 0x0000000d0d0d7211 */ /* 0x000fe200078fe8ff */
[----:B------:R-:W-:Y:S01]  /*14950*/  FMUL.FTZ R140, R9, R140 ;  /* 0x0000008c098c7220 */ /* 0x000fe20000410000 */
[----:B------:R-:W-:Y:S01]  /*14960*/  F2FP.PACK_AB R148, R149, R148 ;  /* 0x000000949594723e */ /* 0x000fe200000000ff */
[----:B------:R-:W-:Y:S01]  /*14970*/  FMUL.FTZ R141, R9, R141 ;  /* 0x0000008d098d7220 */ /* 0x000fe20000410000 */
[----:B------:R-:W-:Y:S01]  /*14980*/  LEA R11, R11, R13, 0x1 ;  /* 0x0000000d0b0b7211 */ /* 0x000fe200078e08ff */
[C---:B------:R-:W-:Y:S01]  /*14990*/  FMUL.FTZ R144, R9.reuse, R144 ;  /* 0x0000009009907220 */ /* 0x040fe20000410000 */
[----:B------:R-:W-:Y:S01]  /*149a0*/  LOP3.LUT R13, R12, 0x1, RZ, 0xc0, !PT ;  /* 0x000000010c0d7812 */ /* 0x000fe200078ec0ff */
[----:B------:R-:W-:Y:S01]  /*149b0*/  FMUL.FTZ R9, R9, R145 ;  /* 0x0000009109097220 */ /* 0x000fe20000410000 */
[----:B------:R-:W-:Y:S01]  /*149c0*/  F2FP.PACK_AB R136, R137, R136 ;  /* 0x000000888988723e */ /* 0x000fe200000000ff */
[----:B------:R-:W-:Y:S01]  /*149d0*/  IMAD.SHL.U32 R11, R11, 0x2, RZ ;  /* 0x000000020b0b7824 */ /* 0x000fe200078e00ff */
[----:B------:R-:W-:Y:S01]  /*149e0*/  ISETP.NE.U32.AND P3, PT, R13, 0x1, PT ;  /* 0x000000010d00780c */ /* 0x000fe20003f65070 */
[C---:B-1----:R-:W-:Y:S01]  /*149f0*/  FMUL.FTZ R163, R10.reuse, R163 ;  /* 0x000000a30aa37220 */ /* 0x042fe20000410000 */
[----:B------:R-:W-:Y:S01]  /*14a00*/  F2FP.PACK_AB R144, R9, R144 ;  /* 0x000000900990723e */ /* 0x000fe200000000ff */
[----:B------:R-:W-:Y:S01]  /*14a10*/  FMUL.FTZ R162, R10, R162 ;  /* 0x000000a20aa27220 */ /* 0x000fe20000410000 */
[----:B------:R-:W-:Y:S01]  /*14a20*/  R2P PR, R12, 0x6 ;  /* 0x000000060c007804 */ /* 0x000fe20000000000 */
[C---:B------:R-:W-:Y:S01]  /*14a30*/  FMUL.FTZ R159, R10.reuse, R159 ;  /* 0x0000009f0a9f7220 */ /* 0x040fe20000410000 */
[----:B------:R-:W-:Y:S01]  /*14a40*/  MOV R9, 0xfffffff0 ;  /* 0xfffffff000097802 */ /* 0x000fe20000000f00 */
[C---:B------:R-:W-:Y:S01]  /*14a50*/  FMUL.FTZ R158, R10.reuse, R158 ;  /* 0x0000009e0a9e7220 */ /* 0x040fe20000410000 */
[----:B------:R-:W-:Y:S01]  /*14a60*/  IADD3 R15, R11, 0x40, RZ ;  /* 0x000000400b0f7810 */ /* 0x000fe20007ffe0ff */
[C---:B------:R-:W-:Y:S01]  /*14a70*/  FMUL.FTZ R155, R10.reuse, R155 ;  /* 0x0000009b0a9b7220 */ /* 0x040fe20000410000 */
[----:B------:R-:W-:Y:S01]  /*14a80*/  SEL R12, R9, 0x10, !P3 ;  /* 0x00000010090c7807 */ /* 0x000fe20005800000 */
[C---:B------:R-:W-:Y:S01]  /*14a90*/  FMUL.FTZ R154, R10.reuse, R154 ;  /* 0x0000009a0a9a7220 */ /* 0x040fe20000410000 */
[----:B------:R-:W-:Y:S01]  /*14aa0*/  SEL R17, R17, 0xffffffe0, !P1 ;  /* 0xffffffe011117807 */ /* 0x000fe20004800000 */
[C---:B------:R-:W-:Y:S01]  /*14ab0*/  FMUL.FTZ R135, R10.reuse, R135 ;  /* 0x000000870a877220 */ /* 0x040fe20000410000 */
[----:B------:R-:W-:Y:S01]  /*14ac0*/  IADD3 R18, R11, R12, RZ ;  /* 0x0000000c0b127210 */ /* 0x000fe20007ffe0ff */
[C---:B------:R-:W-:Y:S01]  /*14ad0*/  FMUL.FTZ R134, R10.reuse, R134 ;  /* 0x000000860a867220 */ /* 0x040fe20000410000 */
[----:B------:R-:W-:Y:S01]  /*14ae0*/  F2FP.PACK_AB R162, R163, R162 ;  /* 0x000000a2a3a2723e */ /* 0x000fe200000000ff */
[C---:B------:R-:W-:Y:S01]  /*14af0*/  FMUL.FTZ R151, R10.reuse, R151 ;  /* 0x000000970a977220 */ /* 0x040fe20000410000 */
[----:B------:R-:W-:Y:S01]  /*14b00*/  @P2 IADD3 R15, R11, -0x40, RZ ;  /* 0xffffffc00b0f2810 */ /* 0x000fe20007ffe0ff */
[C---:B------:R-:W-:Y:S01]  /*14b10*/  FMUL.FTZ R150, R10.reuse, R150 ;  /* 0x000000960a967220 */ /* 0x040fe20000410000 */
[----:B------:R-:W-:Y:S01]  /*14b20*/  F2FP.PACK_AB R158, R159, R158 ;  /* 0x0000009e9f9e723e */ /* 0x000fe200000000ff */
[C---:B------:R-:W-:Y:S01]  /*14b30*/  FMUL.FTZ R139, R10.reuse, R139 ;  /* 0x0000008b0a8b7220 */ /* 0x040fe20000410000 */
[----:B------:R-:W-:Y:S01]  /*14b40*/  F2FP.PACK_AB R154, R155, R154 ;  /* 0x0000009a9b9a723e */ /* 0x000fe200000000ff */
[C---:B------:R-:W-:Y:S01]  /*14b50*/  FMUL.FTZ R138, R10.reuse, R138 ;  /* 0x0000008a0a8a7220 */ /* 0x040fe20000410000 */
[----:B------:R-:W-:Y:S01]  /*14b60*/  F2FP.PACK_AB R134, R135, R134 ;  /* 0x000000868786723e */ /* 0x000fe200000000ff */
[----:B------:R-:W-:Y:S01]  /*14b70*/  FMUL.FTZ R143, R10, R143 ;  /* 0x0000008f0a8f7220 */ /* 0x000fe20000410000 */
[----:B------:R-:W-:Y:S01]  /*14b80*/  IADD3 R19, R18, R17, RZ ;  /* 0x0000001112137210 */ /* 0x000fe20007ffe0ff */
[C---:B------:R-:W-:Y:S01]  /*14b90*/  FMUL.FTZ R142, R10.reuse, R142 ;  /* 0x0000008e0a8e7220 */ /* 0x040fe20000410000 */
[----:B------:R-:W-:Y:S01]  /*14ba0*/  F2FP.PACK_AB R150, R151, R150 ;  /* 0x000000969796723e */ /* 0x000fe200000000ff */
[C---:B------:R-:W-:Y:S01]  /*14bb0*/  FMUL.FTZ R147, R10.reuse, R147 ;  /* 0x000000930a937220 */ /* 0x040fe20000410000 */
[----:B------:R-:W-:Y:S01]  /*14bc0*/  F2FP.PACK_AB R138, R139, R138 ;  /* 0x0000008a8b8a723e */ /* 0x000fe200000000ff */
[----:B------:R-:W-:Y:S01]  /*14bd0*/  FMUL.FTZ R10, R10, R146 ;  /* 0x000000920a0a7220 */ /* 0x000fe20000410000 */
[----:B------:R-:W-:Y:S01]  /*14be0*/  STS [R11], R160 ;  /* 0x000000a00b007388 */ /* 0x000fe20000000800 */
[----:B------:R-:W-:Y:S01]  /*14bf0*/  IMAD.IADD R16, R11, 0x1, R17 ;  /* 0x000000010b107824 */ /* 0x000fe200078e0211 */
[----:B------:R-:W-:Y:S01]  /*14c00*/  F2FP.PACK_AB R140, R141, R140 ;  /* 0x0000008c8d8c723e */ /* 0x000fe200000000ff */
[----:B------:R-:W-:Y:S01]  /*14c10*/  IMAD.IADD R12, R12, 0x1, R15 ;  /* 0x000000010c0c7824 */ /* 0x000fe200078e020f */
[----:B------:R1:W-:Y:S01]  /*14c20*/  STS [R11+0x400], R162 ;  /* 0x000400a20b007388 */ /* 0x0003e20000000800 */
[----:B------:R-:W-:Y:S01]  /*14c30*/  F2FP.PACK_AB R142, R143, R142 ;  /* 0x0000008e8f8e723e */ /* 0x000fe200000000ff */
[----:B------:R-:W2:Y:S01]  /*14c40*/  LDC.U8 R13, c[0x0][0x328] ;  /* 0x0000ca00ff0d7b82 */ /* 0x000ea20000000000 */
[----:B------:R-:W-:Y:S01]  /*14c50*/  F2FP.PACK_AB R147, R147, R10 ;  /* 0x0000000a9393723e */ /* 0x000fe200000000ff */
[----:B------:R-:W-:Y:S01]  /*14c60*/  STS [R18], R156 ;  /* 0x0000009c12007388 */ /* 0x000fe20000000800 */
[----:B------:R-:W3:Y:S01]  /*14c70*/  @P4 MUFU.LG2 R5, R5 ;  /* 0x0000000500054308 */ /* 0x000ee20000000c00 */
[----:B------:R-:W-:-:S02]  /*14c80*/  IMAD.IADD R4, R4, 0x1, -R3 ;  /* 0x0000000104047824 */ /* 0x000fc400078e0a03 */
[----:B------:R-:W-:Y:S04]  /*14c90*/  STS [R18+0x400], R158 ;  /* 0x0004009e12007388 */ /* 0x000fe80000000800 */
[----:B------:R-:W-:Y:S04]  /*14ca0*/  STS [R16], R152 ;  /* 0x0000009810007388 */ /* 0x000fe80000000800 */
[----:B------:R-:W-:Y:S04]  /*14cb0*/  STS [R16+0x400], R154 ;  /* 0x0004009a10007388 */ /* 0x000fe80000000800 */
[----:B------:R-:W-:Y:S01]  /*14cc0*/  STS [R19], R132 ;  /* 0x0000008413007388 */ /* 0x000fe20000000800 */
[----:B---3--:R-:W-:-:S03]  /*14cd0*/  @P4 FMUL.FTZ R5, R5, 0.69314718246459960938 ;  /* 0x3f31721805054820 */ /* 0x008fc60000410000 */
[----:B------:R-:W-:Y:S01]  /*14ce0*/  STS [R19+0x400], R134 ;  /* 0x0004008613007388 */ /* 0x000fe20000000800 */
[C---:B-1----:R-:W-:Y:S01]  /*14cf0*/  IADD3 R11, R17.reuse, R15, RZ ;  /* 0x0000000f110b7210 */ /* 0x042fe20007ffe0ff */
[----:B------:R-:W-:Y:S01]  /*14d00*/  IMAD.IADD R17, R17, 0x1, R12 ;  /* 0x0000000111117824 */ /* 0x000fe200078e020c */
[----:B--2---:R-:W-:Y:S01]  /*14d10*/  ISETP.NE.AND P2, PT, R13, RZ, PT ;  /* 0x000000ff0d00720c */ /* 0x004fe20003f45270 */
[----:B------:R-:W-:Y:S03]  /*14d20*/  STS [R15], R148 ;  /* 0x000000940f007388 */ /* 0x000fe60000000800 */
[----:B------:R-:W-:Y:S01]  /*14d30*/  ISETP.NE.OR P1, PT, R244, -0x1, !P2 ;  /* 0xfffffffff400780c */ /* 0x000fe20005725670 */
[----:B------:R-:W-:Y:S04]  /*14d40*/  STS [R15+0x400], R150 ;  /* 0x000400960f007388 */ /* 0x000fe80000000800 */
[----:B------:R-:W-:Y:S04]  /*14d50*/  STS [R12], R136 ;  /* 0x000000880c007388 */ /* 0x000fe80000000800 */
[----:B------:R-:W-:Y:S04]  /*14d60*/  STS [R12+0x400], R138 ;  /* 0x0004008a0c007388 */ /* 0x000fe80000000800 */
[----:B------:R-:W-:Y:S04]  /*14d70*/  STS [R11], R140 ;  /* 0x0000008c0b007388 */ /* 0x000fe80000000800 */
[----:B------:R1:W-:Y:S04]  /*14d80*/  STS [R11+0x400], R142 ;  /* 0x0004008e0b007388 */ /* 0x0003e80000000800 */
[----:B------:R2:W-:Y:S04]  /*14d90*/  STS [R17], R144 ;  /* 0x0000009011007388 */ /* 0x0005e80000000800 */
[----:B------:R2:W-:Y:S04]  /*14da0*/  STS [R17+0x400], R147 ;  /* 0x0004009311007388 */ /* 0x0005e80000000800 */
[----:B------:R-:W-:Y:S06]  /*14db0*/  BAR.SYNC.DEFER_BLOCKING 0x0 ;  /* 0x0000000000007b1d */ /* 0x000fec0000010000 */
[----:B------:R-:W3:Y:S04]  /*14dc0*/  S2R R10, SR_CTAID.Y ;  /* 0x00000000000a7919 */ /* 0x000ee80000002600 */
[----:B------:R-:W4:Y:S04]  /*14dd0*/  S2R R9, SR_TID.X ;  /* 0x0000000000097919 */ /* 0x000f280000002100 */
[----:B-1----:R-:W1:Y:S04]  /*14de0*/  S2R R11, SR_CTAID.Z ;  /* 0x00000000000b7919 */ /* 0x002e680000002700 */
[----:B------:R2:W2:Y:S04]  /*14df0*/  LDS.128 R24, [R246] ;  /* 0x00000000f6187984 */ /* 0x0004a80000000c00 */
[----:B------:R2:W2:Y:S01]  /*14e00*/  LDS.128 R20, [R246+0x800] ;  /* 0x00080000f6147984 */ /* 0x0004a20000000c00 */
[----:B---3--:R-:W-:Y:S01]  /*14e10*/  @!P0 SHF.R.S32.HI R15, RZ, 0x1f, R10 ;  /* 0x0000001fff0f8819 */ /* 0x008fe2000001140a */
[----:B------:R-:W-:-:S02]  /*14e20*/  @!P0 IMAD.WIDE.U32 R32, R10, c[0x0][0x1e0], RZ ;  /* 0x000078000a208a25 */ /* 0x000fc400078e00ff */
[----:B------:R3:W2:Y:S01]  /*14e30*/  LDS.128 R16, [R246+0x1000] ;  /* 0x00100000f6107984 */ /* 0x0006a20000000c00 */
[----:B----4-:R-:W-:Y:S01]  /*14e40*/  SHF.R.S32.HI R12, RZ, 0x1f, R9 ;  /* 0x0000001fff0c7819 */ /* 0x010fe20000011409 */
[----:B------:R-:W-:Y:S02]  /*14e50*/  @!P0 IMAD R13, R15, c[0x0][0x1e0], RZ ;  /* 0x000078000f0d8a24 */ /* 0x000fe400078e02ff */
[----:B------:R3:W4:Y:S01]  /*14e60*/  LDS.128 R28, [R246+0x1800] ;  /* 0x00180000f61c7984 */ /* 0x0007220000000c00 */
[----:B------:R-:W5:Y:S01]  /*14e70*/  @P5 MUFU.LG2 R15, R6 ;  /* 0x00000006000f5308 */ /* 0x000f620000000c00 */
[----:B------:R-:W-:Y:S01]  /*14e80*/  @!P0 MOV R8, R32 ;  /* 0x0000002000088202 */ /* 0x000fe20000000f00 */
[C---:B------:R-:W-:Y:S02]  /*14e90*/  @!P0 IMAD R13, R10.reuse, c[0x0][0x1e4], R13 ;  /* 0x000079000a0d8a24 */ /* 0x040fe400078e020d */
[C---:B------:R-:W-:Y:S02]  /*14ea0*/  @!P1 IMAD R244, R10.reuse, c[0x0][0x214], RZ ;  /* 0x000085000af49a24 */ /* 0x040fe400078e02ff */
[----:B------:R-:W-:Y:S01]  /*14eb0*/  @!P0 IMAD.IADD R7, R33, 0x1, R13 ;  /* 0x0000000121078824 */ /* 0x000fe200078e020d */
[----:B------:R-:W-:Y:S01]  /*14ec0*/  SHF.R.S32.HI R13, RZ, 0x1f, R14 ;  /* 0x0000001fff0d7819 */ /* 0x000fe2000001140e */
[----:B-1----:R-:W-:Y:S01]  /*14ed0*/  @!P2 IMAD R10, R10, c[0x0][0x1c0], R11 ;  /* 0x000070000a0aaa24 */ /* 0x002fe200078e020b */
[----:B------:R-:W-:Y:S01]  /*14ee0*/  LOP3.LUT P0, RZ, R4, 0x3, RZ, 0xc0, !PT ;  /* 0x0000000304ff7812 */ /* 0x000fe2000780c0ff */
[----:B------:R-:W-:Y:S01]  /*14ef0*/  @P2 IMAD R244, R11, c[0x0][0x234], R244 ;  /* 0x00008d000bf42a24 */ /* 0x000fe200078e02f4 */
[----:B------:R-:W-:Y:S01]  /*14f00*/  LEA.HI R13, R13, R14, RZ, 0x2 ;  /* 0x0000000e0d0d7211 */ /* 0x000fe200078f10ff */
[----:B------:R-:W-:-:S02]  /*14f10*/  IMAD.MOV.U32 R4, RZ, RZ, 0x7f800000 ;  /* 0x7f800000ff047424 */ /* 0x000fc400078e00ff */
[----:B------:R-:W-:Y:S01]  /*14f20*/  @!P2 IMAD R244, R10, c[0x0][0x214], RZ ;  /* 0x000085000af4aa24 */ /* 0x000fe200078e02ff */
[----:B------:R-:W-:Y:S01]  /*14f30*/  LOP3.LUT R13, R13, 0xffffffc, RZ, 0xc0, !PT ;  /* 0x0ffffffc0d0d7812 */ /* 0x000fe200078ec0ff */
[----:B-----5:R-:W-:Y:S01]  /*14f40*/  @P5 FMUL.FTZ R15, R15, 0.69314718246459960938 ;  /* 0x3f3172180f0f5820 */ /* 0x020fe20000410000 */
[----:B------:R-:W-:Y:S02]  /*14f50*/  LEA.HI R6, R12, R9, RZ, 0x5 ;  /* 0x000000090c067211 */ /* 0x000fe400078f28ff */
[----:B------:R-:W-:Y:S01]  /*14f60*/  IADD3 R13, R14, -R13, RZ ;  /* 0x8000000d0e0d7210 */ /* 0x000fe20007ffe0ff */
[----:B------:R-:W-:Y:S01]  /*14f70*/  @P5 FFMA.FTZ R4, R2, c[0x0][0x238], R15 ;  /* 0x00008e0002045a23 */ /* 0x000fe2000001000f */
[----:B------:R-:W-:-:S04]  /*14f80*/  LOP3.LUT R6, R6, 0xffffffe0, RZ, 0xc0, !PT ;  /* 0xffffffe006067812 */ /* 0x000fc800078ec0ff */
[----:B------:R-:W-:-:S04]  /*14f90*/  IADD3 R6, -R6, R9, RZ ;  /* 0x0000000906067210 */ /* 0x000fc80007ffe1ff */
[----:B------:R-:W-:-:S04]  /*14fa0*/  SHF.R.S32.HI R3, RZ, 0x1f, R6 ;  /* 0x0000001fff037819 */ /* 0x000fc80000011406 */
[----:B------:R-:W-:Y:S02]  /*14fb0*/  LEA.HI R3, R3, R6, RZ, 0x2 ;  /* 0x0000000603037211 */ /* 0x000fe400078f10ff */
[----:B------:R-:W-:Y:S01]  /*14fc0*/  MOV R6, 0x7f800000 ;  /* 0x7f80000000067802 */ /* 0x000fe20000000f00 */
[----:B------:R-:W-:Y:S01]  /*14fd0*/  @P4 FFMA.FTZ R6, R0, c[0x0][0x238], R5 ;  /* 0x00008e0000064a23 */ /* 0x000fe20000010005 */
[----:B------:R-:W-:-:S05]  /*14fe0*/  SHF.R.S32.HI R3, RZ, 0x2, R3 ;  /* 0x00000002ff037819 */ /* 0x000fca0000011403 */
[----:B------:R-:W-:Y:S01]  /*14ff0*/  IMAD R3, R13, 0x10, R3 ;  /* 0x000000100d037824 */ /* 0x000fe200078e0203 */
[----:B------:R-:W-:Y:S05]  /*15000*/  @P0 BRA `(.L_x_2249) ;  /* 0x000000c000000947 */ /* 0x000fea0003800000 */
[----:B--234-:R-:W1:Y:S01]  /*15010*/  S2R R0, SR_CTAID.X ;  /* 0x0000000000007919 */ /* 0x01ce620000002500 */
[C---:B------:R-:W-:Y:S02]  /*15020*/  IADD3 R5, R3.reuse, 0x8, RZ ;  /* 0x0000000803057810 */ /* 0x040fe40007ffe0ff */
[-C--:B------:R-:W-:Y:S02]  /*15030*/  ISETP.GE.AND P2, PT, R3, R241.reuse, PT ;  /* 0x000000f10300720c */ /* 0x080fe40003f46270 */
[----:B------:R-:W-:Y:S01]  /*15040*/  ISETP.GE.AND P1, PT, R5, R241, PT ;  /* 0x000000f10500720c */ /* 0x000fe20003f26270 */
[----:B-1----:R-:W-:-:S05]  /*15050*/  IMAD R244, R0, 0x40, R244 ;  /* 0x0000004000f47824 */ /* 0x002fca00078e02f4 */
[----:B------:R-:W-:Y:S02]  /*15060*/  SHF.R.S32.HI R2, RZ, 0x1f, R244 ;  /* 0x0000001fff027819 */ /* 0x000fe400000114f4 */
[----:B------:R-:W-:-:S04]  /*15070*/  IADD3 R0, P0, R3, R244, RZ ;  /* 0x000000f403007210 */ /* 0x000fc80007f1e0ff */
[----:B------:R-:W-:Y:S02]  /*15080*/  LEA.HI.X.SX32 R2, R3, R2, 0x1, P0 ;  /* 0x0000000203027211 */ /* 0x000fe400000f0eff */
[----:B------:R-:W-:-:S04]  /*15090*/  LEA R14, P0, R0, c[0x0][0x200], 0x2 ;  /* 0x00008000000e7a11 */ /* 0x000fc800078010ff */
[----:B------:R-:W-:-:S05]  /*150a0*/  LEA.HI.X R15, R0, c[0x0][0x204], R2, 0x2, P0 ;  /* 0x00008100000f7a11 */ /* 0x000fca00000f1402 */
[----:B------:R1:W-:Y:S04]  /*150b0*/  @!P2 STG.E [R14.64], R4 ;  /* 0x000000040e00a986 */ /* 0x0003e8000c10190c */
[----:B------:R1:W-:Y:S02]  /*150c0*/  @!P1 STG.E [R14.64+0x20], R6 ;  /* 0x000020060e009986 */ /* 0x0003e4000c10190c */
.L_x_2249:
[----:B--234-:R-:W-:Y:S05]  /*150d0*/  BSYNC B0 ;  /* 0x0000000000007941 */ /* 0x01cfea0003800000 */
.L_x_2248:
[----:B------:R-:W2:Y:S01]  /*150e0*/  S2R R0, SR_CTAID.X ;  /* 0x0000000000007919 */ /* 0x000ea20000002500 */
[----:B------:R-:W-:Y:S01]  /*150f0*/  LEA.HI R12, R12, R9, RZ, 0x3 ;  /* 0x000000090c0c7211 */ /* 0x000fe200078f18ff */
[----:B------:R-:W-:Y:S01]  /*15100*/  BSSY B0, `(.L_x_2250) ;  /* 0x000001d000007945 */ /* 0x000fe20003800000 */
[----:B------:R-:W-:Y:S02]  /*15110*/  SHF.R.S32.HI R3, RZ, 0x1f, R11 ;  /* 0x0000001fff037819 */ /* 0x000fe4000001140b */
[----:B------:R-:W-:Y:S02]  /*15120*/  LOP3.LUT R2, R12, 0xfffffff8, RZ, 0xc0, !PT ;  /* 0xfffffff80c027812 */ /* 0x000fe400078ec0ff */
[----:B------:R-:W-:Y:S01]  /*15130*/  SHF.R.S32.HI R12, RZ, 0x3, R12 ;  /* 0x00000003ff0c7819 */ /* 0x000fe2000001140c */
[----:B------:R-:W-:-:S02]  /*15140*/  IMAD R3, R3, c[0x0][0x1f0], RZ ;  /* 0x00007c0003037a24 */ /* 0x000fc400078e02ff */
[----:B------:R-:W-:Y:S02]  /*15150*/  IMAD.IADD R2, R9, 0x1, -R2 ;  /* 0x0000000109027824 */ /* 0x000fe400078e0a02 */
[----:B------:R-:W-:Y:S02]  /*15160*/  IMAD R3, R11, c[0x0][0x1f4], R3 ;  /* 0x00007d000b037a24 */ /* 0x000fe400078e0203 */
[----:B-1----:R-:W-:-:S05]  /*15170*/  IMAD.SHL.U32 R4, R2, 0x8, RZ ;  /* 0x0000000802047824 */ /* 0x002fca00078e00ff */
[----:B------:R-:W-:Y:S01]  /*15180*/  SHF.R.S32.HI R5, RZ, 0x1f, R4 ;  /* 0x0000001fff057819 */ /* 0x000fe20000011404 */
[----:B--2---:R-:W-:-:S04]  /*15190*/  IMAD.SHL.U32 R0, R0, 0x40, RZ ;  /* 0x0000004000007824 */ /* 0x004fc800078e00ff */
[----:B------:R-:W-:Y:S01]  /*151a0*/  IMAD.WIDE.U32 R4, R0, c[0x0][0x1e8], R4 ;  /* 0x00007a0000047a25 */ /* 0x000fe200078e0004 */
[----:B------:R-:W-:-:S04]  /*151b0*/  SHF.R.S32.HI R2, RZ, 0x1f, R0 ;  /* 0x0000001fff027819 */ /* 0x000fc80000011400 */
[----:B------:R-:W-:Y:S01]  /*151c0*/  IADD3 R4, P0, R8, R4, RZ ;  /* 0x0000000408047210 */ /* 0x000fe20007f1e0ff */
[----:B------:R-:W-:-:S04]  /*151d0*/  IMAD R2, R2, c[0x0][0x1e8], RZ ;  /* 0x00007a0002027a24 */ /* 0x000fc800078e02ff */
[----:B------:R-:W-:Y:S01]  /*151e0*/  IMAD R2, R0, c[0x0][0x1ec], R2 ;  /* 0x00007b0000027a24 */ /* 0x000fe200078e0202 */
[----:B------:R-:W-:-:S04]  /*151f0*/  SHF.R.S32.HI R0, RZ, 0x1f, R12 ;  /* 0x0000001fff007819 */ /* 0x000fc8000001140c */
[----:B------:R-:W-:Y:S02]  /*15200*/  IADD3.X R5, R7, R2, R5, P0, !PT ;  /* 0x0000000207057210 */ /* 0x000fe400007fe405 */
[----:B------:R-:W-:-:S03]  /*15210*/  ISETP.GE.AND P0, PT, R12, R241, PT ;  /* 0x000000f10c00720c */ /* 0x000fc60003f06270 */
[----:B------:R-:W-:-:S04]  /*15220*/  IMAD.WIDE.U32 R4, R11, c[0x0][0x1f0], R4 ;  /* 0x00007c000b047a25 */ /* 0x000fc800078e0004 */
[----:B------:R-:W-:-:S06]  /*15230*/  IMAD.IADD R7, R3, 0x1, R5 ;  /* 0x0000000103077824 */ /* 0x000fcc00078e0205 */
        /* <DEDUP_REMOVED lines=8> */
[----:B------:R1:W-:Y:S02]  /*152c0*/  STG.E.128 [R10.64], R24 ;  /* 0x000000180a007986 */ /* 0x0003e4000c101d0c */
.L_x_2251:
[----:B------:R-:W-:Y:S05]  /*152d0*/  BSYNC B0 ;  /* 0x0000000000007941 */ /* 0x000fea0003800000 */
.L_x_2250:
[----:B------:R-:W-:Y:S01]  /*152e0*/  IADD3 R2, R12, 0x10, RZ ;  /* 0x000000100c027810 */ /* 0x000fe20007ffe0ff */
[----:B------:R-:W-:Y:S03]  /*152f0*/  BSSY B0, `(.L_x_2252) ;  /* 0x000000e000007945 */ /* 0x000fe60003800000 */
[----:B------:R-:W-:-:S13]  /*15300*/  ISETP.GE.AND P0, PT, R2, R241, PT ;  /* 0x000000f10200720c */ /* 0x000fda0003f06270 */
        /* <DEDUP_REMOVED lines=11> */
[----:B------:R1:W-:Y:S02]  /*153c0*/  STG.E.128 [R10.64], R20 ;  /* 0x000000140a007986 */ /* 0x0003e4000c101d0c */
.L_x_2253:
[----:B------:R-:W-:Y:S05]  /*153d0*/  BSYNC B0 ;  /* 0x0000000000007941 */ /* 0x000fea0003800000 */
.L_x_2252:
        /* <DEDUP_REMOVED lines=15> */
.L_x_2255:
[----:B------:R-:W-:Y:S05]  /*154d0*/  BSYNC B0 ;  /* 0x0000000000007941 */ /* 0x000fea0003800000 */
.L_x_2254:
[----:B------:R-:W-:-:S04]  /*154e0*/  IADD3 R2, R12, 0x30, RZ ;  /* 0x000000300c027810 */ /* 0x000fc80007ffe0ff */
[----:B------:R-:W-:-:S13]  /*154f0*/  ISETP.GE.AND P0, PT, R2, R241, PT ;  /* 0x000000f10200720c */ /* 0x000fda0003f06270 */
[----:B------:R-:W-:Y:S05]  /*15500*/  @P0 EXIT ;  /* 0x000000000000094d */ /* 0x000fea0003800000 */
[----:B------:R-:W-:Y:S01]  /*15510*/  IADD3 R12, P0, R12, 0x30, RZ ;  /* 0x000000300c0c7810 */ /* 0x000fe20007f1e0ff */
        /* <DEDUP_REMOVED lines=9> */
[----:B------:R-:W-:Y:S01]  /*155b0*/  STG.E.128 [R4.64], R28 ;  /* 0x0000001c04007986 */ /* 0x000fe2000c101d0c */
[----:B------:R-:W-:Y:S05]  /*155c0*/  EXIT ;  /* 0x000000000000794d */ /* 0x000fea0003800000 */
.L_x_2256:
        /* <DEDUP_REMOVED lines=11> */
.L_x_7766:


//--------------------- .text._ZN5flash24flash_fwd_splitkv_kernelI23Flash_fwd_kernel_traitsILi64ELi64ELi256ELi4ELb0ELb0EN7cutlass6half_tE19Flash_kernel_traitsILi64ELi64ELi256ELi4ES3_EELb1ELb0ELb0ELb0ELb1ELb1ELb0ELb0EEEvNS_16Flash_fwd_paramsE --------------------------
	.section	.text._ZN5flash24flash_fwd_splitkv_kernelI23Flash_fwd_kernel_traitsILi64ELi64ELi256ELi4ELb0ELb0EN7cutlass6half_tE19Flash_kernel_traitsILi64ELi64ELi256ELi4ES3_EELb1ELb0ELb0ELb0ELb1ELb1ELb0ELb0EEEvNS_16Flash_fwd_paramsE,"ax",@progbits
	.sectioninfo	@"SHI_REGISTERS=255"
	.align	128
        .global         _ZN5flash24flash_fwd_splitkv_kernelI23Flash_fwd_kernel_traitsILi64ELi64ELi256ELi4ELb0ELb0EN7cutlass6half_tE19Flash_kernel_traitsILi64ELi64ELi256ELi4ES3_EELb1ELb0ELb0ELb0ELb1ELb1ELb0ELb0EEEvNS_16Flash_fwd_paramsE
        .type           _ZN5flash24flash_fwd_splitkv_kernelI23Flash_fwd_kernel_traitsILi64ELi64ELi256ELi4ELb0ELb0EN7cutlass6half_tE19Flash_kernel_traitsILi64ELi64ELi256ELi4ES3_EELb1ELb0ELb0ELb0ELb1ELb1ELb0ELb0EEEvNS_16Flash_fwd_paramsE,@function
        .size           _ZN5flash24flash_fwd_splitkv_kernelI23Flash_fwd_kernel_traitsILi64ELi64ELi256ELi4ELb0ELb0EN7cutlass6half_tE19Flash_kernel_traitsILi64ELi64ELi256ELi4ES3_EELb1ELb0ELb0ELb0ELb1ELb1ELb0ELb0EEEvNS_16Flash_fwd_paramsE,(.L_x_7767 - _ZN5flash24flash_fwd_splitkv_kernelI23Flash_fwd_kernel_traitsILi64ELi64ELi256ELi4ELb0ELb0EN7cutlass6half_tE19Flash_kernel_traitsILi64ELi64ELi256ELi4ES3_EELb1ELb0ELb0ELb0ELb1ELb1ELb0ELb0EEEvNS_16Flash_fwd_paramsE)
        .other          _ZN5flash24flash_fwd_splitkv_kernelI23Flash_fwd_kernel_traitsILi64ELi64ELi256ELi4ELb0ELb0EN7cutlass6half_tE19Flash_kernel_traitsILi64ELi64ELi256ELi4ES3_EELb1ELb0ELb0ELb0ELb1ELb1ELb0ELb0EEEvNS_16Flash_fwd_paramsE,@"STO_CUDA_ENTRY STV_DEFAULT"
_ZN5flash24flash_fwd_splitkv_kernelI23Flash_fwd_kernel_traitsILi64ELi64ELi256ELi4ELb0ELb0EN7cutlass6half_tE19Flash_kernel_traitsILi64ELi64ELi256ELi4ES3_EELb1ELb0ELb0ELb0ELb1ELb1ELb0ELb0EEEvNS_16Flash_fwd_paramsE:
.text._ZN5flash24flash_fwd_splitkv_kernelI23Flash_fwd_kernel_traitsILi64ELi64ELi256ELi4ELb0ELb0EN7cutlass6half_tE19Flash_kernel_traitsILi64ELi64ELi256ELi4ES3_EELb1ELb0ELb0ELb0ELb1ELb1ELb0ELb0EEEvNS_16Flash_fwd_paramsE:
[----:B------:R-:W-:Y:S02]  /*0000*/  MOV R1, c[0x0][0x28] ;  /* 0x00000a0000017a02 */ /* 0x000fe40000000f00 */
[----:B------:R-:W1:Y:S01]  /*0010*/  S2R R11, SR_CTAID.Y ;  /* 0x00000000000b7919 */ /* 0x000e620000002600 */
[----:B------:R-:W2:Y:S01]  /*0020*/  LDC.U8 R0, c[0x0][0x312] ;  /* 0x0000c480ff007b82 */ /* 0x000ea20000000000 */
[----:B------:R-:W-:Y:S01]  /*0030*/  ISETP.NE.U32.AND P2, PT, RZ, c[0x0][0x240], PT ;  /* 0x00009000ff007a0c */ /* 0x000fe20003f45070 */
[----:B------:R-:W-:Y:S01]  /*0040*/  IMAD.MOV.U32 R6, RZ, RZ, 0x4 ;  /* 0x00000004ff067424 */ /* 0x000fe200078e00ff */
[----:B------:R-:W-:Y:S01]  /*0050*/  ULDC.64 UR12, c[0x0][0x118] ;  /* 0x00004600000c7ab9 */ /* 0x000fe20000000a00 */
[----:B------:R-:W-:Y:S01]  /*0060*/  IMAD.MOV.U32 R15, RZ, RZ, -0x1 ;  /* 0xffffffffff0f7424 */ /* 0x000fe200078e00ff */
[----:B------:R-:W-:Y:S02]  /*0070*/  ISETP.NE.AND.EX P2, PT, RZ, c[0x0][0x244], PT, P2 ;  /* 0x00009100ff007a0c */ /* 0x000fe40003f45320 */
[----:B------:R-:W-:Y:S02]  /*0080*/  ISETP.EQ.U32.AND P1, PT, RZ, c[0x0][0x248], PT ;  /* 0x00009200ff007a0c */ /* 0x000fe40003f22070 */
[----:B------:R-:W-:Y:S01]  /*0090*/  ISETP.NE.U32.AND P0, PT, RZ, c[0x0][0x250], PT ;  /* 0x00009400ff007a0c */ /* 0x000fe20003f05070 */
[----:B------:R-:W-:Y:S01]  /*00a0*/  IMAD.MOV.U32 R7, RZ, RZ, -0x1 ;  /* 0xffffffffff077424 */ /* 0x000fe200078e00ff */
[----:B------:R-:W-:-:S02]  /*00b0*/  IADD3 R1, R1, -0x30, RZ ;  /* 0xffffffd001017810 */ /* 0x000fc40007ffe0ff */
[----:B------:R-:W-:Y:S01]  /*00c0*/  ISETP.NE.AND.EX P0, PT, RZ, c[0x0][0x254], PT, P0 ;  /* 0x00009500ff007a0c */ /* 0x000fe20003f05300 */
[----:B-1----:R-:W-:Y:S01]  /*00d0*/  IMAD.WIDE R2, R11, R6, c[0x0][0x240] ;  /* 0x000090000b027625 */ /* 0x002fe200078e0206 */
[----:B--2---:R-:W-:-:S04]  /*00e0*/  ISETP.NE.AND P3, PT, R0, RZ, PT ;  /* 0x000000ff0000720c */ /* 0x004fc80003f65270 */
[----:B------:R1:W2:Y:S01]  /*00f0*/  @P2 LDG.E R15, [R2.64] ;  /* 0x0000000c020f2981 */ /* 0x0002a2000c1e1900 */
[----:B------:R-:W-:Y:S01]  /*0100*/  ISETP.EQ.OR.EX P1, PT, RZ, c[0x0][0x24c], !P3, P1 ;  /* 0x00009300ff007a0c */ /* 0x000fe20005f22710 */
[----:B------:R-:W-:Y:S02]  /*0110*/  IMAD.WIDE R4, R11, R6, c[0x0][0x248] ;  /* 0x000092000b047625 */ /* 0x000fe400078e0206 */
[----:B------:R1:W3:Y:S10]  /*0120*/  @P2 LDG.E R0, [R2.64+0x4] ;  /* 0x0000040c02002981 */ /* 0x0002f4000c1e1900 */
[----:B------:R4:W5:Y:S01]  /*0130*/  @!P1 LDG.E R7, [R4.64] ;  /* 0x0000000c04079981 */ /* 0x000962000c1e1900 */
[----:B------:R-:W-:-:S03]  /*0140*/  IMAD.MOV.U32 R8, RZ, RZ, RZ ;  /* 0x000000ffff087224 */ /* 0x000fc600078e00ff */
[----:B------:R-:W2:Y:S04]  /*0150*/  S2R R16, SR_CTAID.X ;  /* 0x0000000000107919 */ /* 0x000ea80000002500 */
[----:B------:R-:W2:Y:S01]  /*0160*/  S2R R14, SR_CTAID.Z ;  /* 0x00000000000e7919 */ /* 0x000ea20000002700 */
[----:B-1----:R-:W-:-:S05]  /*0170*/  @P0 IMAD.WIDE R2, R11, R6, c[0x0][0x250] ;  /* 0x000094000b020625 */ /* 0x002fca00078e0206 */
[----:B------:R4:W5:Y:S01]  /*0180*/  @P0 LDG.E R8, [R2.64] ;  /* 0x0000000c02080981 */ /* 0x000962000c1e1900 */
[----:B------:R-:W-:-:S04]  /*0190*/  ISETP.NE.U32.AND P0, PT, RZ, c[0x0][0x248], PT ;  /* 0x00009200ff007a0c */ /* 0x000fc80003f05070 */
[----:B------:R-:W-:Y:S01]  /*01a0*/  ISETP.NE.AND.EX P0, PT, RZ, c[0x0][0x24c], PT, P0 ;  /* 0x00009300ff007a0c */ /* 0x000fe20003f05300 */
[----:B--2---:R4:W-:Y:S01]  /*01b0*/  STL [R1+0x24], R15 ;  /* 0x0000240f01007387 */ /* 0x0049e20000100800 */
[----:B---3--:R-:W-:Y:S02]  /*01c0*/  @P2 IMAD.IADD R90, R0, 0x1, -R15 ;  /* 0x00000001005a2824 */ /* 0x008fe400078e0a0f */
[----:B------:R-:W-:-:S09]  /*01d0*/  @!P2 IMAD.MOV.U32 R90, RZ, RZ, c[0x0][0x214] ;  /* 0x00008500ff5aa624 */ /* 0x000fd200078e00ff */
[----:B------:R-:W-:Y:S05]  /*01e0*/  @!P0 BRA `(.L_x_2257) ;  /* 0x0000004000008947 */ /* 0x000fea0003800000 */
[----:B------:R-:W2:Y:S02]  /*01f0*/  @P3 LDG.E R0, [R4.64+0x4] ;  /* 0x0000040c04003981 */ /* 0x000ea4000c1e1900 */
[----:B--2--5:R-:W-:-:S06]  /*0200*/  @P3 IADD3 R0, R0, -R7, RZ ;  /* 0x8000000700003210 */ /* 0x024fcc0007ffe0ff */
[----:B------:R1:W5:Y:S01]  /*0210*/  @!P3 LDG.E R0, [R4.64] ;  /* 0x0000000c0400b981 */ /* 0x000362000c1e1900 */
[----:B------:R-:W-:Y:S05]  /*0220*/  BRA `(.L_x_2258) ;  /* 0x0000001000007947 */ /* 0x000fea0003800000 */
.L_x_2257:
[----:B------:R-:W-:Y:S02]  /*0230*/  MOV R0, c[0x0][0x218] ;  /* 0x0000860000007a02 */ /* 0x000fe40000000f00 */
.L_x_2258:
[----:B------:R-:W-:-:S04]  /*0240*/  ISETP.NE.U32.AND P2, PT, RZ, c[0x0][0x258], PT ;  /* 0x00009600ff007a0c */ /* 0x000fc80003f45070 */
[----:B------:R-:W-:-:S13]  /*0250*/  ISETP.NE.AND.EX P2, PT, RZ, c[0x0][0x25c], PT, P2 ;  /* 0x00009700ff007a0c */ /* 0x000fda0003f45320 */
[----:B----4-:R-:W-:-:S06]  /*0260*/  @P2 IMAD.WIDE R2, R11, R6, c[0x0][0x258] ;  /* 0x000096000b022625 */ /* 0x010fcc00078e0206 */
        /* <DEDUP_REMOVED lines=13> */
[----:B------:R-:W2:Y:S01]  /*0340*/  S2R R200, SR_TID.X ;  /* 0x0000000000c87919 */ /* 0x000ea20000002100 */
[----:B------:R-:W-:Y:S01]  /*0350*/  IADD3 R0, R0, c[0x0][0x2e8], R88 ;  /* 0x0000ba0000007a10 */ /* 0x000fe20007ffe058 */
[----:B------:R-:W-:Y:S01]  /*0360*/  USHF.R.S32.HI UR4, URZ, 0x1f, UR5 ;  /* 0x0000001f3f047899 */ /* 0x000fe20008011405 */
[----:B------:R-:W-:Y:S02]  /*0370*/  SHF.R.S32.HI R3, RZ, 0x1f, R2 ;  /* 0x0000001fff037819 */ /* 0x000fe40000011402 */
[----:B-1----:R-:W-:Y:S01]  /*0380*/  SHF.R.S32.HI R4, RZ, 0x1f, R0 ;  /* 0x0000001fff047819 */ /* 0x002fe20000011400 */
        /* <DEDUP_REMOVED lines=10> */
[----:B--2---:R-:W-:Y:S01]  /*0430*/  SHF.R.S32.HI R0, RZ, 0x1f, R200 ;  /* 0x0000001fff007819 */ /* 0x004fe200000114c8 */
[----:B------:R-:W-:Y:S01]  /*0440*/  BSSY B0, `(.L_x_2260) ;  /* 0x0000029000007945 */ /* 0x000fe20003800000 */
[----:B------:R-:W-:Y:S02]  /*0450*/  ISETP.NE.AND P0, PT, R15, -0x1, PT ;  /* 0xffffffff0f00780c */ /* 0x000fe40003f05270 */
[----:B------:R-:W-:Y:S02]  /*0460*/  LEA.HI R9, R0, R200, RZ, 0x3 ;  /* 0x000000c800097211 */ /* 0x000fe400078f18ff */
[----:B------:R-:W-:Y:S02]  /*0470*/  IADD3 R10, -R201, R90, RZ ;  /* 0x0000005ac90a7210 */ /* 0x000fe40007ffe1ff */
[----:B------:R-:W-:-:S05]  /*0480*/  LOP3.LUT R0, R9, 0x1ffffff8, RZ, 0xc0, !PT ;  /* 0x1ffffff809007812 */ /* 0x000fca00078ec0ff */
[----:B------:R-:W-:Y:S02]  /*0490*/  IMAD.IADD R0, R200, 0x1, -R0 ;  /* 0x00000001c8007824 */ /* 0x000fe400078e0a00 */
[----:B------:R-:W-:Y:S01]  /*04a0*/  @!P0 SHF.R.S32.HI R3, RZ, 0x1f, R11 ;  /* 0x0000001fff038819 */ /* 0x000fe2000001140b */
[----:B------:R-:W-:-:S04]  /*04b0*/  @!P0 IMAD.WIDE.U32 R6, R11, c[0x0][0x1e0], RZ ;  /* 0x000078000b068a25 */ /* 0x000fc800078e00ff */
[----:B------:R-:W-:Y:S01]  /*04c0*/  IMAD.SHL.U32 R2, R0, 0x8, RZ ;  /* 0x0000000800027824 */ /* 0x000fe200078e00ff */
[----:B------:R-:W-:Y:S01]  /*04d0*/  SHF.R.S32.HI R0, RZ, 0x1f, R201 ;  /* 0x0000001fff007819 */ /* 0x000fe200000114c9 */
[----:B------:R-:W-:Y:S02]  /*04e0*/  @!P0 IMAD R8, R3, c[0x0][0x1e0], RZ ;  /* 0x0000780003088a24 */ /* 0x000fe400078e02ff */
[----:B------:R-:W-:Y:S01]  /*04f0*/  @P0 IMAD.WIDE.U32 R4, R15, c[0x0][0x1e8], RZ ;  /* 0x00007a000f040a25 */ /* 0x000fe200078e00ff */
[----:B------:R-:W-:Y:S02]  /*0500*/  SHF.R.S32.HI R3, RZ, 0x1f, R2 ;  /* 0x0000001fff037819 */ /* 0x000fe40000011402 */
[----:B------:R-:W-:Y:S01]  /*0510*/  @!P0 MOV R4, R6 ;  /* 0x0000000600048202 */ /* 0x000fe20000000f00 */
[----:B------:R-:W-:Y:S01]  /*0520*/  @!P0 IMAD R8, R11, c[0x0][0x1e4], R8 ;  /* 0x000079000b088a24 */ /* 0x000fe200078e0208 */
[----:B------:R-:W-:Y:S01]  /*0530*/  SHF.R.S32.HI R6, RZ, 0x1f, R14 ;  /* 0x0000001fff067819 */ /* 0x000fe2000001140e */
[----:B------:R-:W-:-:S02]  /*0540*/  IMAD R0, R0, c[0x0][0x1e8], RZ ;  /* 0x00007a0000007a24 */ /* 0x000fc400078e02ff */
[----:B------:R-:W-:-:S04]  /*0550*/  IMAD.WIDE.U32 R2, R201, c[0x0][0x1e8], R2 ;  /* 0x00007a00c9027a25 */ /* 0x000fc800078e0002 */
[----:B------:R-:W-:Y:S02]  /*0560*/  @P0 IMAD R5, R15, c[0x0][0x1ec], R5 ;  /* 0x00007b000f050a24 */ /* 0x000fe400078e0205 */
[----:B------:R-:W-:Y:S01]  /*0570*/  @!P0 IMAD.IADD R5, R7, 0x1, R8 ;  /* 0x0000000107058824 */ /* 0x000fe200078e0208 */
[----:B------:R-:W-:Y:S01]  /*0580*/  IADD3 R2, P0, R4, R2, RZ ;  /* 0x0000000204027210 */ /* 0x000fe20007f1e0ff */
[----:B------:R-:W-:Y:S02]  /*0590*/  IMAD R0, R201, c[0x0][0x1ec], R0 ;  /* 0x00007b00c9007a24 */ /* 0x000fe400078e0200 */
[----:B------:R-:W-:Y:S02]  /*05a0*/  IMAD R6, R6, c[0x0][0x1f0], RZ ;  /* 0x00007c0006067a24 */ /* 0x000fe400078e02ff */
[----:B------:R-:W-:Y:S01]  /*05b0*/  IMAD R7, R11, c[0x0][0x1c0], R14 ;  /* 0x000070000b077a24 */ /* 0x000fe200078e020e */
[----:B------:R-:W-:Y:S01]  /*05c0*/  IADD3.X R3, R5, R3, R0, P0, !PT ;  /* 0x0000000305037210 */ /* 0x000fe200007fe400 */
[----:B------:R-:W-:Y:S01]  /*05d0*/  IMAD R6, R14, c[0x0][0x1f4], R6 ;  /* 0x00007d000e067a24 */ /* 0x000fe200078e0206 */
[----:B------:R-:W-:Y:S01]  /*05e0*/  SHF.R.S32.HI R0, RZ, 0x3, R9 ;  /* 0x00000003ff007819 */ /* 0x000fe20000011409 */
[----:B------:R-:W-:-:S02]  /*05f0*/  IMAD R11, R7, c[0x0][0x214], R201 ;  /* 0x00008500070b7a24 */ /* 0x000fc400078e02c9 */
[----:B------:R-:W-:Y:S01]  /*0600*/  IMAD.WIDE.U32 R4, R14, c[0x0][0x1f0], R2 ;  /* 0x00007c000e047a25 */ /* 0x000fe200078e0002 */
[----:B------:R-:W-:Y:S02]  /*0610*/  ISETP.GE.AND P0, PT, R0, R10, PT ;  /* 0x0000000a0000720c */ /* 0x000fe40003f06270 */
[----:B------:R-:W-:Y:S02]  /*0620*/  SHF.R.S32.HI R13, RZ, 0x1f, R0 ;  /* 0x0000001fff0d7819 */ /* 0x000fe40000011400 */
[----:B------:R-:W-:-:S09]  /*0630*/  IADD3 R3, R5, R6, RZ ;  /* 0x0000000605037210 */ /* 0x000fd20007ffe0ff */
        /* <DEDUP_REMOVED lines=9> */
.L_x_2261:
[----:B------:R-:W-:Y:S05]  /*06d0*/  BSYNC B0 ;  /* 0x0000000000007941 */ /* 0x000fea0003800000 */
.L_x_2260:
[----:B------:R-:W-:Y:S01]  /*06e0*/  IADD3 R14, R0, 0x10, RZ ;  /* 0x00000010000e7810 */ /* 0x000fe20007ffe0ff */
[----:B------:R-:W-:Y:S03]  /*06f0*/  BSSY B0, `(.L_x_2262) ;  /* 0x000000e000007945 */ /* 0x000fe60003800000 */
[----:B------:R-:W-:-:S13]  /*0700*/  ISETP.GE.AND P0, PT, R14, R10, PT ;  /* 0x0000000a0e00720c */ /* 0x000fda0003f06270 */
        /* <DEDUP_REMOVED lines=12> */
.L_x_2263:
[----:B------:R-:W-:Y:S05]  /*07d0*/  BSYNC B0 ;  /* 0x0000000000007941 */ /* 0x000fea0003800000 */
.L_x_2262:
        /* <DEDUP_REMOVED lines=15> */
.L_x_2265:
[----:B------:R-:W-:Y:S05]  /*08d0*/  BSYNC B0 ;  /* 0x0000000000007941 */ /* 0x000fea0003800000 */
.L_x_2264:
[----:B-1----:R-:W-:Y:S01]  /*08e0*/  IADD3 R9, R0, 0x30, RZ ;  /* 0x0000003000097810 */ /* 0x002fe20007ffe0ff */
[----:B------:R-:W-:Y:S03]  /*08f0*/  BSSY B0, `(.L_x_2266) ;  /* 0x000000d000007945 */ /* 0x000fe60003800000 */
[----:B------:R-:W-:-:S13]  /*0900*/  ISETP.GE.AND P0, PT, R9, R10, PT ;  /* 0x0000000a0900720c */ /* 0x000fda0003f06270 */
[----:B------:R-:W-:Y:S05]  /*0910*/  @P0 BRA `(.L_x_2267) ;  /* 0x000000a000000947 */ /* 0x000fea0003800000 */
[----:B------:R-:W-:-:S04]  /*0920*/  IADD3 R5, P0, R0, 0x30, RZ ;  /* 0x0000003000057810 */ /* 0x000fc80007f1e0ff */
[----:B------:R-:W-:-:S05]  /*0930*/  IADD3.X R2, RZ, R13, RZ, P0, !PT ;  /* 0x0000000dff027210 */ /* 0x000fca00007fe4ff */
[----:B------:R-:W-:Y:S01]  /*0940*/  IMAD R8, R2, c[0x0][0x1e8], RZ ;  /* 0x00007a0002087a24 */ /* 0x000fe200078e02ff */
[----:B------:R-:W-:-:S05]  /*0950*/  MOV R2, R4 ;  /* 0x0000000400027202 */ /* 0x000fca0000000f00 */
[----:B------:R-:W-:-:S04]  /*0960*/  IMAD.WIDE.U32 R6, R5, c[0x0][0x1e8], R2 ;  /* 0x00007a0005067a25 */ /* 0x000fc800078e0002 */
[----:B------:R-:W-:Y:S01]  /*0970*/  IMAD R3, R5, c[0x0][0x1ec], R8 ;  /* 0x00007b0005037a24 */ /* 0x000fe200078e0208 */
[----:B------:R-:W-:-:S04]  /*0980*/  LEA R2, P0, R6, c[0x0][0x1d0], 0x1 ;  /* 0x0000740006027a11 */ /* 0x000fc800078008ff */
[----:B------:R-:W-:-:S04]  /*0990*/  IADD3 R3, R7, R3, RZ ;  /* 0x0000000307037210 */ /* 0x000fc80007ffe0ff */
[----:B------:R-:W-:-:S05]  /*09a0*/  LEA.HI.X R3, R6, c[0x0][0x1d4], R3, 0x1, P0 ;  /* 0x0000750006037a11 */ /* 0x000fca00000f0c03 */
[----:B------:R1:W-:Y:S02]  /*09b0*/  STG.E.128 [R2.64], RZ ;  /* 0x000000ff02007986 */ /* 0x0003e4000c101d0c */
.L_x_2267:
[----:B------:R-:W-:Y:S05]  /*09c0*/  BSYNC B0 ;  /* 0x0000000000007941 */ /* 0x000fea0003800000 */
.L_x_2266:
[----:B------:R-:W-:-:S04]  /*09d0*/  LOP3.LUT P4, RZ, R200, 0x7, RZ, 0xc0, !PT ;  /* 0x00000007c8ff7812 */ /* 0x000fc8000788c0ff */
[-C--:B------:R-:W-:Y:S02]  /*09e0*/  ISETP.GE.OR P3, PT, R0, R10.reuse, P4 ;  /* 0x0000000a0000720c */ /* 0x080fe40002766670 */
[-C--:B------:R-:W-:Y:S02]  /*09f0*/  ISETP.GE.OR P2, PT, R14, R10.reuse, P4 ;  /* 0x0000000a0e00720c */ /* 0x080fe40002746670 */
[----:B------:R-:W-:Y:S02]  /*0a00*/  ISETP.GE.OR P1, PT, R12, R10, P4 ;  /* 0x0000000a0c00720c */ /* 0x000fe40002726670 */
[----:B------:R-:W-:Y:S02]  /*0a10*/  IADD3 R0, P0, R11, R0, RZ ;  /* 0x000000000b007210 */ /* 0x000fe40007f1e0ff */
[----:B------:R-:W-:Y:S02]  /*0a20*/  ISETP.GE.OR P4, PT, R9, R10, P4 ;  /* 0x0000000a0900720c */ /* 0x000fe40002786670 */
[----:B-1----:R-:W-:-:S02]  /*0a30*/  LEA.HI.X.SX32 R3, R11, R13, 0x1, P0 ;  /* 0x0000000d0b037211 */ /* 0x002fc400000f0eff */
[C---:B------:R-:W-:Y:S01]  /*0a40*/  LEA R2, P0, R0.reuse, c[0x0][0x200], 0x2 ;  /* 0x0000800000027a11 */ /* 0x040fe200078010ff */
[----:B------:R-:W-:Y:S02]  /*0a50*/  @!P3 IMAD.MOV.U32 R5, RZ, RZ, 0x7f800000 ;  /* 0x7f800000ff05b424 */ /* 0x000fe400078e00ff */
[----:B------:R-:W-:Y:S01]  /*0a60*/  @!P2 IMAD.MOV.U32 R4, RZ, RZ, 0x7f800000 ;  /* 0x7f800000ff04a424 */ /* 0x000fe200078e00ff */
[----:B------:R-:W-:Y:S01]  /*0a70*/  LEA.HI.X R3, R0, c[0x0][0x204], R3, 0x2, P0 ;  /* 0x0000810000037a11 */ /* 0x000fe200000f1403 */
[----:B------:R-:W-:-:S04]  /*0a80*/  @!P1 IMAD.MOV.U32 R0, RZ, RZ, 0x7f800000 ;  /* 0x7f800000ff009424 */ /* 0x000fc800078e00ff */
[----:B------:R1:W-:Y:S04]  /*0a90*/  @!P3 STG.E [R2.64], R5 ;  /* 0x000000050200b986 */ /* 0x0003e8000c10190c */
[----:B------:R1:W-:Y:S04]  /*0aa0*/  @!P2 STG.E [R2.64+0x40], R4 ;  /* 0x000040040200a986 */ /* 0x0003e8000c10190c */
[----:B------:R1:W-:Y:S01]  /*0ab0*/  @!P1 STG.E [R2.64+0x80], R0 ;  /* 0x0000800002009986 */ /* 0x0003e2000c10190c */
[----:B------:R-:W-:Y:S05]  /*0ac0*/  @P4 EXIT ;  /* 0x000000000000494d */ /* 0x000fea0003800000 */
[----:B-1----:R-:W-:-:S05]  /*0ad0*/  MOV R0, 0x7f800000 ;  /* 0x7f80000000007802 */ /* 0x002fca0000000f00 */
[----:B------:R-:W-:Y:S01]  /*0ae0*/  STG.E [R2.64+0xc0], R0 ;  /* 0x0000c00002007986 */ /* 0x000fe2000c10190c */
[----:B------:R-:W-:Y:S05]  /*0af0*/  EXIT ;  /* 0x000000000000794d */ /* 0x000fea0003800000 */
.L_x_2259:
[----:B--2---:R-:W-:Y:S01]  /*0b00*/  ISETP.NE.U32.AND P2, PT, RZ, c[0x0][0x2c0], PT ;  /* 0x0000b000ff007a0c */ /* 0x004fe20003f45070 */
[----:B------:R-:W-:Y:S01]  /*0b10*/  IMAD.MOV.U32 R9, RZ, RZ, R11 ;  /* 0x000000ffff097224 */ /* 0x000fe200078e000b */
[----:B------:R-:W-:Y:S02]  /*0b20*/  ISETP.NE.U32.AND P0, PT, RZ, c[0x0][0x2b8], PT ;  /* 0x0000ae00ff007a0c */ /* 0x000fe40003f05070 */
[----:B------:R-:W-:Y:S02]  /*0b30*/  ISETP.NE.AND.EX P2, PT, RZ, c[0x0][0x2c4], PT, P2 ;  /* 0x0000b100ff007a0c */ /* 0x000fe40003f45320 */
[----:B------:R-:W-:-:S11]  /*0b40*/  ISETP.NE.AND.EX P0, PT, RZ, c[0x0][0x2bc], PT, P0 ;  /* 0x0000af00ff007a0c */ /* 0x000fd60003f05300 */
[----:B------:R-:W-:Y:S02]  /*0b50*/  @P2 SHF.R.S32.HI R0, RZ, 0x1f, R11 ;  /* 0x0000001fff002819 */ /* 0x000fe4000001140b */
[----:B------:R-:W-:-:S04]  /*0b60*/  @P0 IMAD.WIDE R2, R11, R6, c[0x0][0x2b8] ;  /* 0x0000ae000b020625 */ /* 0x000fc800078e0206 */
[----:B------:R-:W-:Y:S01]  /*0b70*/  @P2 IMAD R0, R0, c[0x0][0x2c8], RZ ;  /* 0x0000b20000002a24 */ /* 0x000fe200078e02ff */
[----:B------:R1:W5:Y:S01]  /*0b80*/  @P0 LDG.E R9, [R2.64] ;  /* 0x0000000c02090981 */ /* 0x000362000c1e1900 */
[----:B------:R-:W-:Y:S01]  /*0b90*/  @P2 IMAD.WIDE.U32 R4, R11, c[0x0][0x2c8], RZ ;  /* 0x0000b2000b042a25 */ /* 0x000fe200078e00ff */
[----:B------:R-:W-:-:S03]  /*0ba0*/  PLOP3.LUT P0, PT, PT, PT, PT, 0x8, 0x0 ;  /* 0x000000000000781c */ /* 0x000fc60003f0e170 */
[----:B-1----:R-:W-:Y:S02]  /*0bb0*/  @P2 IMAD R2, R11, c[0x0][0x2cc], R0 ;  /* 0x0000b3000b022a24 */ /* 0x002fe400078e0200 */
[----:B------:R-:W-:Y:S01]  /*0bc0*/  IMAD.MOV.U32 R0, RZ, RZ, RZ ;  /* 0x000000ffff007224 */ /* 0x000fe200078e00ff */
[----:B------:R-:W-:Y:S01]  /*0bd0*/  @P2 LEA R0, P1, R4, c[0x0][0x2c0], 0x2 ;  /* 0x0000b00004002a11 */ /* 0x000fe200078210ff */
[----:B------:R-:W-:-:S04]  /*0be0*/  @P2 IMAD.IADD R2, R5, 0x1, R2 ;  /* 0x0000000105022824 */ /* 0x000fc800078e0202 */
[----:B------:R-:W-:Y:S01]  /*0bf0*/  IMAD.MOV.U32 R204, RZ, RZ, R0 ;  /* 0x000000ffffcc7224 */ /* 0x000fe200078e0000 */
[----:B------:R-:W-:Y:S01]  /*0c00*/  @P2 SHF.L.U64.HI R3, R4, 0x2, R2 ;  /* 0x0000000204032819 */ /* 0x000fe20000010202 */
[----:B------:R-:W-:-:S03]  /*0c10*/  IMAD.MOV.U32 R2, RZ, RZ, RZ ;  /* 0x000000ffff027224 */ /* 0x000fc600078e00ff */
[----:B------:R-:W-:Y:S02]  /*0c20*/  @P2 IADD3.X R2, R3, c[0x0][0x2c4], RZ, P1, !PT ;  /* 0x0000b10003022a10 */ /* 0x000fe40000ffe4ff */
[----:B------:R-:W-:Y:S02]  /*0c30*/  @P2 ISETP.NE.U32.AND P1, PT, R0, RZ, PT ;  /* 0x000000ff0000220c */ /* 0x000fe40003f25070 */
[----:B------:R-:W-:Y:S01]  /*0c40*/  IABS R3, c[0x0][0x2d0] ;  /* 0x0000b40000037a13 */ /* 0x000fe20000000000 */
[----:B------:R-:W-:Y:S01]  /*0c50*/  IMAD.MOV.U32 R205, RZ, RZ, R2 ;  /* 0x000000ffffcd7224 */ /* 0x000fe200078e0002 */
[----:B------:R-:W-:-:S03]  /*0c60*/  @P2 ISETP.NE.AND.EX P0, PT, R2, RZ, PT, P1 ;  /* 0x000000ff0200220c */ /* 0x000fc60003f05310 */
[----:B------:R-:W-:Y:S01]  /*0c70*/  IMAD.MOV.U32 R206, RZ, RZ, R3 ;  /* 0x000000ffffce7224 */ /* 0x000fe200078e0003 */
[----:B------:R1:W-:Y:S09]  /*0c80*/  STL.64 [R1], R204 ;  /* 0x000000cc01007387 */ /* 0x0003f20000100a00 */
[----:B------:R-:W-:Y:S05]  /*0c90*/  @!P0 BRA `(.L_x_2268) ;  /* 0x000004d000008947 */ /* 0x000fea0003800000 */
        /* <DEDUP_REMOVED lines=27> */
[----:B------:R-:W-:Y:S02]  /*0e50*/  IABS R7, c[0x0][0x1c8] ;  /* 0x0000720000077a13 */ /* 0x000fe40000000000 */
[----:B------:R-:W-:Y:S02]  /*0e60*/  IABS R8, R14 ;  /* 0x0000000e00087213 */ /* 0x000fe40000000000 */
[----:B--2---:R-:W2:Y:S08]  /*0e70*/  I2F.RP R2, R7 ;  /* 0x0000000700027306 */ /* 0x004eb00000209400 */
[----:B--2---:R-:W2:Y:S02]  /*0e80*/  MUFU.RCP R2, R2 ;  /* 0x0000000200027308 */ /* 0x004ea40000001000 */
[----:B--2---:R-:W-:-:S06]  /*0e90*/  IADD3 R2, R2, 0xffffffe, RZ ;  /* 0x0ffffffe02027810 */ /* 0x004fcc0007ffe0ff */
[----:B------:R-:W2:Y:S02]  /*0ea0*/  F2I.FTZ.U32.TRUNC.NTZ R3, R2 ;  /* 0x0000000200037305 */ /* 0x000ea4000021f000 */
[----:B--2---:R-:W-:Y:S01]  /*0eb0*/  IMAD.MOV R0, RZ, RZ, -R3 ;  /* 0x000000ffff007224 */ /* 0x004fe200078e0a03 */
        /* <DEDUP_REMOVED lines=36> */
[----:B------:R-:W-:Y:S01]  /*1100*/  IMAD.WIDE.U32 R2, R0, c[0x0][0x1b0], R2 ;  /* 0x00006c0000027a25 */ /* 0x000fe200078e0002 */
[----:B------:R-:W-:-:S03]  /*1110*/  IADD3 R7, R7, R8, RZ ;  /* 0x0000000807077210 */ /* 0x000fc60007ffe0ff */
[----:B------:R-:W-:Y:S01]  /*1120*/  IMAD R4, R0, c[0x0][0x1b4], R4 ;  /* 0x00006d0000047a24 */ /* 0x000fe200078e0204 */
[----:B------:R-:W-:Y:S01]  /*1130*/  MOV R12, R2 ;  /* 0x00000002000c7202 */ /* 0x000fe20000000f00 */
[----:B------:R-:W-:Y:S02]  /*1140*/  IMAD.MOV.U32 R5, RZ, RZ, R6 ;  /* 0x000000ffff057224 */ /* 0x000fe400078e0006 */
[----:B------:R-:W-:Y:S01]  /*1150*/  IMAD.IADD R13, R3, 0x1, R4 ;  /* 0x00000001030d7824 */ /* 0x000fe200078e0204 */
[----:B------:R-:W-:Y:S05]  /*1160*/  BRA `(.L_x_2269) ;  /* 0x0000048000007947 */ /* 0x000fea0003800000 */
.L_x_2268:
[----:B------:R-:W-:-:S13]  /*1170*/  ISETP.NE.AND P4, PT, R7, -0x1, PT ;  /* 0xffffffff0700780c */ /* 0x000fda0003f85270 */
[----:B------:R-:W-:-:S05]  /*1180*/  @P4 IADD3 R0, R8, R7, RZ ;  /* 0x0000000708004210 */ /* 0x000fca0007ffe0ff */
[----:B------:R-:W-:-:S04]  /*1190*/  @P4 IMAD.WIDE.U32 R2, R0, c[0x0][0x198], RZ ;  /* 0x0000660000024a25 */ /* 0x000fc800078e00ff */
[----:B------:R-:W-:Y:S01]  /*11a0*/  @P4 IMAD R6, R0, c[0x0][0x19c], R3 ;  /* 0x0000670000064a24 */ /* 0x000fe200078e0203 */
[----:B------:R-:W-:Y:S01]  /*11b0*/  @P4 MOV R5, R2 ;  /* 0x0000000200054202 */ /* 0x000fe20000000f00 */
        /* <DEDUP_REMOVED lines=12> */
.L_x_2270:
[----:B------:R-:W-:Y:S02]  /*1280*/  IABS R4, c[0x0][0x1c8] ;  /* 0x0000720000047a13 */ /* 0x000fe40000000000 */
[----:B------:R-:W-:Y:S02]  /*1290*/  IABS R10, R14 ;  /* 0x0000000e000a7213 */ /* 0x000fe40000000000 */
[----:B------:R-:W2:Y:S01]  /*12a0*/  I2F.RP R2, R4 ;  /* 0x0000000400027306 */ /* 0x000ea20000209400 */
[----:B------:R-:W-:Y:S02]  /*12b0*/  LEA R19, R202, 0xffffff00, 0x8 ;  /* 0xffffff00ca137811 */ /* 0x000fe400078e40ff */
[----:B------:R-:W-:Y:S02]  /*12c0*/  @P4 IADD3 R7, R8, R7, RZ ;  /* 0x0000000708074210 */ /* 0x000fe40007ffe0ff */
[----:B------:R-:W-:-:S03]  /*12d0*/  SHF.R.S32.HI R25, RZ, 0x1f, R19 ;  /* 0x0000001fff197819 */ /* 0x000fc60000011413 */
        /* <DEDUP_REMOVED lines=10> */
[----:B------:R-:W-:Y:S02]  /*1380*/  IMAD R2, R4, R2, R3 ;  /* 0x0000000204027224 */ /* 0x000fe400078e0203 */
[----:B------:R-:W-:-:S03]  /*1390*/  IMAD.MOV.U32 R3, RZ, RZ, R6 ;  /* 0x000000ffff037224 */ /* 0x000fc600078e0006 */
[----:B------:R-:W-:-:S13]  /*13a0*/  ISETP.GT.U32.AND P1, PT, R4, R2, PT ;  /* 0x000000020400720c */ /* 0x000fda0003f24070 */
[-C--:B------:R-:W-:Y:S02]  /*13b0*/  @!P1 IADD3 R2, R2, -R4.reuse, RZ ;  /* 0x8000000402029210 */ /* 0x080fe40007ffe0ff */
[----:B------:R-:W-:Y:S02]  /*13c0*/  @!P1 IADD3 R0, R0, 0x1, RZ ;  /* 0x0000000100009810 */ /* 0x000fe40007ffe0ff */
[----:B------:R-:W-:Y:S01]  /*13d0*/  ISETP.GE.U32.AND P3, PT, R2, R4, PT ;  /* 0x000000040200720c */ /* 0x000fe20003f66070 */
[----:B------:R-:W-:Y:S01]  /*13e0*/  IMAD R4, R25, c[0x0][0x198], RZ ;  /* 0x0000660019047a24 */ /* 0x000fe200078e02ff */
[----:B------:R-:W-:Y:S02]  /*13f0*/  LOP3.LUT R2, R14, c[0x0][0x1c8], RZ, 0x3c, !PT ;  /* 0x000072000e027a12 */ /* 0x000fe400078e3cff */
[----:B------:R-:W-:Y:S01]  /*1400*/  ISETP.NE.AND P1, PT, RZ, c[0x0][0x1c8], PT ;  /* 0x00007200ff007a0c */ /* 0x000fe20003f25270 */
[----:B------:R-:W-:Y:S01]  /*1410*/  IMAD R4, R19, c[0x0][0x19c], R4 ;  /* 0x0000670013047a24 */ /* 0x000fe200078e0204 */
[----:B------:R-:W-:-:S02]  /*1420*/  ISETP.GE.AND P2, PT, R2, RZ, PT ;  /* 0x000000ff0200720c */ /* 0x000fc40003f46270 */
[----:B------:R-:W-:-:S05]  /*1430*/  MOV R2, R5 ;  /* 0x0000000500027202 */ /* 0x000fca0000000f00 */
[----:B------:R-:W-:Y:S01]  /*1440*/  @P3 IADD3 R0, R0, 0x1, RZ ;  /* 0x0000000100003810 */ /* 0x000fe20007ffe0ff */
[----:B------:R-:W-:-:S04]  /*1450*/  IMAD.WIDE.U32 R2, R19, c[0x0][0x198], R2 ;  /* 0x0000660013027a25 */ /* 0x000fc800078e0002 */
[----:B------:R-:W-:Y:S02]  /*1460*/  IMAD.IADD R3, R3, 0x1, R4 ;  /* 0x0000000103037824 */ /* 0x000fe400078e0204 */
[----:B------:R-:W-:Y:S01]  /*1470*/  @!P2 IMAD.MOV R0, RZ, RZ, -R0 ;  /* 0x000000ffff00a224 */ /* 0x000fe200078e0a00 */
[----:B------:R-:W-:Y:S01]  /*1480*/  @!P1 LOP3.LUT R0, RZ, c[0x0][0x1c8], RZ, 0x33, !PT ;  /* 0x00007200ff009a12 */ /* 0x000fe200078e33ff */
[----:B------:R-:W-:-:S03]  /*1490*/  @P4 IMAD.WIDE.U32 R4, R7, c[0x0][0x1a0], RZ ;  /* 0x0000680007044a25 */ /* 0x000fc600078e00ff */
[----:B------:R-:W-:Y:S01]  /*14a0*/  SHF.R.S32.HI R28, RZ, 0x1f, R0 ;  /* 0x0000001fff1c7819 */ /* 0x000fe20000011400 */
[----:B------:R-:W-:-:S04]  /*14b0*/  IMAD.WIDE.U32 R2, R0, c[0x0][0x1b0], R2 ;  /* 0x00006c0000027a25 */ /* 0x000fc800078e0002 */
[----:B------:R-:W-:Y:S02]  /*14c0*/  IMAD R6, R28, c[0x0][0x1b0], RZ ;  /* 0x00006c001c067a24 */ /* 0x000fe400078e02ff */
[----:B------:R-:W-:Y:S01]  /*14d0*/  @P4 IMAD R7, R7, c[0x0][0x1a4], R5 ;  /* 0x0000690007074a24 */ /* 0x000fe200078e0205 */
[----:B------:R-:W-:Y:S01]  /*14e0*/  @P4 MOV R5, R4 ;  /* 0x0000000400054202 */ /* 0x000fe20000000f00 */
[----:B------:R-:W-:Y:S02]  /*14f0*/  IMAD R6, R0, c[0x0][0x1b4], R6 ;  /* 0x00006d0000067a24 */ /* 0x000fe400078e0206 */
[----:B------:R-:W-:Y:S02]  /*1500*/  IMAD.MOV.U32 R12, RZ, RZ, R2 ;  /* 0x000000ffff0c7224 */ /* 0x000fe400078e0002 */
[----:B------:R-:W-:Y:S01]  /*1510*/  IMAD.MOV.U32 R31, RZ, RZ, R0 ;  /* 0x000000ffff1f7224 */ /* 0x000fe200078e0000 */
[----:B------:R-:W-:Y:S01]  /*1520*/  IADD3 R13, R3, R6, RZ ;  /* 0x00000006030d7210 */ /* 0x000fe20007ffe0ff */
        /* <DEDUP_REMOVED lines=12> */
.L_x_2269:
[----:B------:R-:W-:Y:S01]  /*15f0*/  ISETP.NE.AND P1, PT, R15, -0x1, PT ;  /* 0xffffffff0f00780c */ /* 0x000fe20003f25270 */
[----:B------:R-:W-:Y:S01]  /*1600*/  IMAD.MOV.U32 R198, RZ, RZ, c[0x0][0x198] ;  /* 0x00006600ffc67624 */ /* 0x000fe200078e00ff */
[----:B------:R-:W-:Y:S02]  /*1610*/  SHF.R.S32.HI R39, RZ, 0x1f, R200 ;  /* 0x0000001fff277819 */ /* 0x000fe400000114c8 */
[----:B------:R-:W-:Y:S02]  /*1620*/  IADD3 R29, R202, -0x1, RZ ;  /* 0xffffffffca1d7810 */ /* 0x000fe40007ffe0ff */
[----:B------:R-:W-:Y:S02]  /*1630*/  LEA.HI R8, R39, R200, RZ, 0x3 ;  /* 0x000000c827087211 */ /* 0x000fe400078f18ff */
[----:B------:R-:W-:Y:S01]  /*1640*/  MOV R38, c[0x0][0x19c] ;  /* 0x0000670000267a02 */ /* 0x000fe20000000f00 */
[----:B------:R-:W-:Y:S01]  /*1650*/  IMAD.SHL.U32 R89, R29, 0x100, RZ ;  /* 0x000001001d597824 */ /* 0x000fe200078e00ff */
[----:B------:R-:W-:-:S02]  /*1660*/  SHF.R.S32.HI R10, RZ, 0x3, R8 ;  /* 0x00000003ff0a7819 */ /* 0x000fc40000011408 */
[----:B------:R-:W-:Y:S01]  /*1670*/  LEA.HI R199, R39, R200, RZ, 0x5 ;  /* 0x000000c827c77211 */ /* 0x000fe200078f28ff */
[C---:B------:R-:W-:Y:S01]  /*1680*/  @P1 IMAD.WIDE.U32 R2, R15.reuse, c[0x0][0x190], RZ ;  /* 0x000064000f021a25 */ /* 0x040fe200078e00ff */
[----:B------:R-:W-:Y:S02]  /*1690*/  @!P1 SHF.R.S32.HI R0, RZ, 0x1f, R11 ;  /* 0x0000001fff009819 */ /* 0x000fe4000001140b */
[----:B------:R-:W-:Y:S01]  /*16a0*/  IADD3 R33, R10, 0x10, RZ ;  /* 0x000000100a217810 */ /* 0x000fe20007ffe0ff */
[----:B------:R-:W-:Y:S01]  /*16b0*/  @P1 IMAD R6, R15, c[0x0][0x194], R3 ;  /* 0x000065000f061a24 */ /* 0x000fe200078e0203 */
[----:B------:R-:W-:Y:S01]  /*16c0*/  @P1 MOV R4, R2 ;  /* 0x0000000200041202 */ /* 0x000fe20000000f00 */
[----:B------:R-:W-:Y:S01]  /*16d0*/  @!P1 IMAD R0, R0, c[0x0][0x178], RZ ;  /* 0x00005e0000009a24 */ /* 0x000fe200078e02ff */
[C---:B------:R-:W-:Y:S01]  /*16e0*/  IADD3 R34, R10.reuse, 0x20, RZ ;  /* 0x000000200a227810 */ /* 0x040fe20007ffe0ff */
[----:B------:R-:W-:Y:S01]  /*16f0*/  @!P1 IMAD.WIDE.U32 R2, R11, c[0x0][0x178], RZ ;  /* 0x00005e000b029a25 */ /* 0x000fe200078e00ff */
[----:B------:R-:W-:-:S02]  /*1700*/  IADD3 R35, R10, 0x30, RZ ;  /* 0x000000300a237810 */ /* 0x000fc40007ffe0ff */
[----:B------:R-:W-:Y:S01]  /*1710*/  IADD3 R30, R10, 0x50, RZ ;  /* 0x000000500a1e7810 */ /* 0x000fe20007ffe0ff */
[----:B------:R-:W-:Y:S01]  /*1720*/  @!P1 IMAD R0, R11, c[0x0][0x17c], R0 ;  /* 0x00005f000b009a24 */ /* 0x000fe200078e0200 */
[----:B------:R-:W-:Y:S01]  /*1730*/  SHF.R.S32.HI R11, RZ, 0x1f, R10 ;  /* 0x0000001fff0b7819 */ /* 0x000fe2000001140a */
[----:B------:R-:W-:Y:S01]  /*1740*/  @!P1 IMAD.MOV.U32 R4, RZ, RZ, R2 ;  /* 0x000000ffff049224 */ /* 0x000fe200078e0002 */
[----:B------:R-:W-:Y:S01]  /*1750*/  SHF.R.S32.HI R2, RZ, 0x1f, R14 ;  /* 0x0000001fff027819 */ /* 0x000fe2000001140e */
[----:B------:R-:W-:Y:S01]  /*1760*/  IMAD.IADD R15, R90, 0x1, -R201 ;  /* 0x000000015a0f7824 */ /* 0x000fe200078e0ac9 */
[----:B------:R-:W-:Y:S01]  /*1770*/  @!P1 IADD3 R6, R3, R0, RZ ;  /* 0x0000000003069210 */ /* 0x000fe20007ffe0ff */
[----:B------:R-:W-:Y:S01]  /*1780*/  IMAD.WIDE R16, R16, 0x40, R10 ;  /* 0x0000004010107825 */ /* 0x000fe200078e020a */
[----:B------:R-:W-:Y:S02]  /*1790*/  LOP3.LUT R0, R8, 0xfffffff8, RZ, 0xc0, !PT ;  /* 0xfffffff808007812 */ /* 0x000fe400078ec0ff */
[-C--:B------:R-:W-:Y:S01]  /*17a0*/  ISETP.GE.AND P1, PT, R33, R15.reuse, PT ;  /* 0x0000000f2100720c */ /* 0x080fe20003f26270 */
[----:B-----5:R-:W-:Y:S01]  /*17b0*/  IMAD R9, R2, c[0x0][0x1a8], RZ ;  /* 0x00006a0002097a24 */ /* 0x020fe200078e02ff */
[----:B------:R-:W-:Y:S01]  /*17c0*/  IADD3 R36, -R0, R200, RZ ;  /* 0x000000c800247210 */ /* 0x000fe20007ffe1ff */
[----:B------:R-:W-:Y:S01]  /*17d0*/  IMAD.SHL.U32 R0, R10, 0x40, RZ ;  /* 0x000000400a007824 */ /* 0x000fe200078e00ff */
[----:B------:R-:W-:Y:S01]  /*17e0*/  ISETP.GE.AND P3, PT, R34, R15, PT ;  /* 0x0000000f2200720c */ /* 0x000fe20003f66270 */
[----:B------:R2:W-:Y:S01]  /*17f0*/  STL [R1+0x28], R15 ;  /* 0x0000280f01007387 */ /* 0x0005e20000100800 */
[----:B------:R-:W-:-:S02]  /*1800*/  SHF.L.U32 R3, R36, 0x3, RZ ;  /* 0x0000000324037819 */ /* 0x000fc400000006ff */
[----:B------:R-:W-:Y:S01]  /*1810*/  LOP3.LUT R0, R0, 0x1c0, RZ, 0xc0, !PT ;  /* 0x000001c000007812 */ /* 0x000fe200078ec0ff */
[----:B------:R3:W-:Y:S01]  /*1820*/  STL [R1+0x8], R29 ;  /* 0x0000081d01007387 */ /* 0x0007e20000100800 */
[C---:B------:R-:W-:Y:S02]  /*1830*/  IADD3 R2, P5, R3.reuse, R4, RZ ;  /* 0x0000000403027210 */ /* 0x040fe40007fbe0ff */
[--C-:B------:R-:W-:Y:S02]  /*1840*/  SHF.R.S32.HI R4, RZ, 0x1f, R3.reuse ;  /* 0x0000001fff047819 */ /* 0x100fe40000011403 */
[C---:B------:R-:W-:Y:S02]  /*1850*/  IADD3 R26, P4, R3.reuse, R5, RZ ;  /* 0x00000005031a7210 */ /* 0x040fe40007f9e0ff */
[----:B------:R-:W-:Y:S02]  /*1860*/  LOP3.LUT R5, R0, 0x38, R3, 0xf8, !PT ;  /* 0x0000003800057812 */ /* 0x000fe400078ef803 */
[----:B------:R-:W-:Y:S01]  /*1870*/  IADD3 R20, P6, R3, R12, RZ ;  /* 0x0000000c03147210 */ /* 0x000fe20007fde0ff */
[C---:B------:R-:W-:Y:S01]  /*1880*/  IMAD.X R3, R4.reuse, 0x1, R6, P5 ;  /* 0x0000000104037824 */ /* 0x040fe200028e0606 */
[----:B------:R-:W-:Y:S01]  /*1890*/  SHF.R.U32.HI R0, RZ, 0x3, R0 ;  /* 0x00000003ff007819 */ /* 0x000fe20000011600 */
[----:B------:R-:W-:Y:S01]  /*18a0*/  IMAD.X R27, R4, 0x1, R7, P4 ;  /* 0x00000001041b7824 */ /* 0x000fe200020e0607 */
[----:B------:R-:W-:Y:S01]  /*18b0*/  LEA.HI R8, R39, R200, RZ, 0x6 ;  /* 0x000000c827087211 */ /* 0x000fe200078f30ff */
[C---:B------:R-:W-:Y:S01]  /*18c0*/  IMAD R6, R14.reuse, c[0x0][0x1ac], R9 ;  /* 0x00006b000e067a24 */ /* 0x040fe200078e0209 */
[-C--:B------:R-:W-:Y:S01]  /*18d0*/  ISETP.GE.AND P5, PT, R35, R15.reuse, PT ;  /* 0x0000000f2300720c */ /* 0x080fe20003fa6270 */
[----:B------:R-:W-:Y:S01]  /*18e0*/  IMAD.WIDE.U32 R2, R14, c[0x0][0x1a8], R2 ;  /* 0x00006a000e027a25 */ /* 0x000fe200078e0002 */
[----:B------:R-:W-:-:S02]  /*18f0*/  ISETP.GE.AND P2, PT, R10, R15, PT ;  /* 0x0000000f0a00720c */ /* 0x000fc40003f46270 */
[----:B------:R-:W-:Y:S01]  /*1900*/  LOP3.LUT R0, R5, R0, RZ, 0x3c, !PT ;  /* 0x0000000005007212 */ /* 0x000fe200078e3cff */
[----:B------:R-:W-:Y:S01]  /*1910*/  IMAD.IADD R3, R3, 0x1, R6 ;  /* 0x0000000103037824 */ /* 0x000fe200078e0206 */
[----:B------:R-:W-:Y:S02]  /*1920*/  SHF.L.U32 R5, R8, 0x3, RZ ;  /* 0x0000000308057819 */ /* 0x000fe400000006ff */
[----:B------:R-:W-:Y:S01]  /*1930*/  IADD3.X R21, R4, R13, RZ, P6, !PT ;  /* 0x0000000d04157210 */ /* 0x000fe200037fe4ff */
[----:B------:R-:W-:Y:S01]  /*1940*/  @!P3 IMAD.MOV.U32 R9, RZ, RZ, R3 ;  /* 0x000000ffff09b224 */ /* 0x000fe200078e0003 */
[----:B------:R-:W-:Y:S01]  /*1950*/  LOP3.LUT R241, R0, 0xfffffe00, R5, 0xf8, !PT ;  /* 0xfffffe0000f17812 */ /* 0x000fe200078ef805 */
[--C-:B------:R-:W-:Y:S01]  /*1960*/  @!P1 IMAD.MOV.U32 R5, RZ, RZ, R3.reuse ;  /* 0x000000ffff059224 */ /* 0x100fe200078e0003 */
[C---:B------:R-:W-:Y:S01]  /*1970*/  @!P1 IADD3 R0, P4, R16.reuse, 0x10, RZ ;  /* 0x0000001010009810 */ /* 0x040fe20007f9e0ff */
[----:B------:R-:W-:Y:S01]  /*1980*/  @!P5 IMAD.MOV.U32 R13, RZ, RZ, R3 ;  /* 0x000000ffff0dd224 */ /* 0x000fe200078e0003 */
[----:B------:R-:W-:Y:S01]  /*1990*/  @!P3 IADD3 R14, P6, R16, 0x20, RZ ;  /* 0x00000020100eb810 */ /* 0x000fe20007fde0ff */
[----:B------:R-:W-:Y:S01]  /*19a0*/  @!P2 IMAD R7, R17, c[0x0][0x190], RZ ;  /* 0x000064001107aa24 */ /* 0x000fe200078e02ff */
[----:B--2---:R-:W-:-:S02]  /*19b0*/  @!P1 IADD3.X R15, RZ, R17, RZ, P4, !PT ;  /* 0x00000011ff0f9210 */ /* 0x004fc400027fe4ff */
[C---:B------:R-:W-:Y:S01]  /*19c0*/  @!P5 IADD3 R18, P4, R16.reuse, 0x30, RZ ;  /* 0x000000301012d810 */ /* 0x040fe20007f9e0ff */
[----:B------:R-:W-:Y:S01]  /*19d0*/  @!P3 IMAD.X R6, RZ, RZ, R17, P6 ;  /* 0x000000ffff06b224 */ /* 0x000fe200030e0611 */
[-C--:B------:R-:W-:Y:S01]  /*19e0*/  @!P3 MOV R8, R2.reuse ;  /* 0x000000020008b202 */ /* 0x080fe20000000f00 */
[----:B------:R-:W-:Y:S01]  /*19f0*/  @!P2 IMAD R24, R16, c[0x0][0x194], R7 ;  /* 0x000065001018aa24 */ /* 0x000fe200078e0207 */
[----:B------:R-:W-:Y:S01]  /*1a00*/  @!P5 IADD3.X R22, RZ, R17, RZ, P4, !PT ;  /* 0x00000011ff16d210 */ /* 0x000fe200027fe4ff */
[----:B------:R-:W-:Y:S01]  /*1a10*/  @!P3 IMAD R17, R6, c[0x0][0x190], RZ ;  /* 0x000064000611ba24 */ /* 0x000fe200078e02ff */
[-C--:B------:R-:W-:Y:S01]  /*1a20*/  @!P1 MOV R4, R2.reuse ;  /* 0x0000000200049202 */ /* 0x080fe20000000f00 */
[----:B------:R-:W-:Y:S01]  /*1a30*/  @!P2 IMAD.WIDE.U32 R6, R16, c[0x0][0x190], R2 ;  /* 0x000064001006aa25 */ /* 0x000fe200078e0002 */
[----:B------:R-:W-:Y:S02]  /*1a40*/  @!P5 MOV R12, R2 ;  /* 0x00000002000cd202 */ /* 0x000fe40000000f00 */
[----:B------:R-:W-:Y:S01]  /*1a50*/  IADD3 R32, P6, R10, R19, RZ ;  /* 0x000000130a207210 */ /* 0x000fe20007fde0ff */
[----:B------:R-:W-:Y:S01]  /*1a60*/  @!P1 IMAD R15, R15, c[0x0][0x190], RZ ;  /* 0x000064000f0f9a24 */ /* 0x000fe200078e02ff */
[----:B------:R-:W-:Y:S01]  /*1a70*/  SHF.L.U32 R241, R241, 0x1, RZ ;  /* 0x00000001f1f17819 */ /* 0x000fe200000006ff */
[C---:B------:R-:W-:Y:S01]  /*1a80*/  @!P3 IMAD R17, R14.reuse, c[0x0][0x194], R17 ;  /* 0x000065000e11ba24 */ /* 0x040fe200078e0211 */
[----:B------:R-:W-:Y:S01]  /*1a90*/  IADD3.X R37, R11, R25, RZ, P6, !PT ;  /* 0x000000190b257210 */ /* 0x000fe200037fe4ff */
[----:B------:R-:W-:Y:S01]  /*1aa0*/  @!P3 IMAD.WIDE.U32 R2, R14, c[0x0][0x190], R8 ;  /* 0x000064000e02ba25 */ /* 0x000fe200078e0008 */
[----:B------:R-:W-:-:S02]  /*1ab0*/  @!P2 LEA R14, P4, R6, c[0x0][0x160], 0x1 ;  /* 0x00005800060eaa11 */ /* 0x000fc400078808ff */
[----:B------:R-:W-:Y:S01]  /*1ac0*/  IADD3 R19, R10, 0x40, RZ ;  /* 0x000000400a137810 */ /* 0x000fe20007ffe0ff */
[----:B------:R-:W-:Y:S01]  /*1ad0*/  @!P2 IMAD.IADD R7, R7, 0x1, R24 ;  /* 0x000000010707a824 */ /* 0x000fe200078e0218 */
[----:B------:R-:W-:Y:S01]  /*1ae0*/  @!P3 IADD3 R3, R3, R17, RZ ;  /* 0x000000110303b210 */ /* 0x000fe20007ffe0ff */
[C---:B------:R-:W-:Y:S01]  /*1af0*/  @!P1 IMAD R23, R0.reuse, c[0x0][0x194], R15 ;  /* 0x0000650000179a24 */ /* 0x040fe200078e020f */
[----:B------:R-:W-:Y:S01]  /*1b00*/  IADD3 R17, -R89, R88, RZ ;  /* 0x0000005859117210 */ /* 0x000fe20007ffe1ff */
[----:B------:R-:W-:Y:S01]  /*1b10*/  @!P1 IMAD.WIDE.U32 R4, R0, c[0x0][0x190], R4 ;  /* 0x0000640000049a25 */ /* 0x000fe200078e0004 */
[----:B------:R-:W-:Y:S02]  /*1b20*/  @!P2 LEA.HI.X R15, R6, c[0x0][0x164], R7, 0x1, P4 ;  /* 0x00005900060faa11 */ /* 0x000fe400020f0c07 */
[----:B------:R-:W-:Y:S01]  /*1b30*/  @!P3 LEA R6, P4, R2, c[0x0][0x160], 0x1 ;  /* 0x000058000206ba11 */ /* 0x000fe200078808ff */
[----:B------:R-:W-:Y:S01]  /*1b40*/  @!P5 IMAD.WIDE.U32 R8, R18, c[0x0][0x190], R12 ;  /* 0x000064001208da25 */ /* 0x000fe200078e000c */
[----:B------:R-:W-:Y:S01]  /*1b50*/  @!P1 LEA R12, P6, R4, c[0x0][0x160], 0x1 ;  /* 0x00005800040c9a11 */ /* 0x000fe200078c08ff */
[----:B------:R-:W-:Y:S01]  /*1b60*/  @!PT LDS RZ, [RZ] ;  /* 0x00000000fffff984 */ /* 0x000fe20000000800 */
[----:B------:R-:W-:Y:S01]  /*1b70*/  @!PT LDS RZ, [RZ] ;  /* 0x00000000fffff984 */ /* 0x000fe20000000800 */
[----:B------:R-:W-:Y:S01]  /*1b80*/  @!PT LDS RZ, [RZ] ;  /* 0x00000000fffff984 */ /* 0x000fe20000000800 */
[----:B------:R2:W-:Y:S01]  /*1b90*/  @!P2 LDGSTS.E.BYPASS.LTC128B.128 [R241], [R14.64] ;  /* 0x000000000ef1afae */ /* 0x0005e2000b901d4c */
[----:B------:R-:W-:Y:S01]  /*1ba0*/  @!P3 LEA.HI.X R7, R2, c[0x0][0x164], R3, 0x1, P4 ;  /* 0x000059000207ba11 */ /* 0x000fe200020f0c03 */
[----:B------:R-:W-:Y:S01]  /*1bb0*/  @!P1 IMAD.IADD R5, R5, 0x1, R23 ;  /* 0x0000000105059824 */ /* 0x000fe200078e0217 */
[-C--:B------:R-:W-:Y:S01]  /*1bc0*/  ISETP.GE.AND P4, PT, R33, R17.reuse, PT ;  /* 0x000000112100720c */ /* 0x080fe20003f86270 */
[----:B------:R-:W-:Y:S01]  /*1bd0*/  @!P5 IMAD R0, R22, c[0x0][0x190], RZ ;  /* 0x000064001600da24 */ /* 0x000fe200078e02ff */
[----:B------:R-:W-:-:S02]  /*1be0*/  ISETP.GE.AND P2, PT, R34, R17, PT ;  /* 0x000000112200720c */ /* 0x000fc40003f46270 */
[----:B------:R-:W-:Y:S01]  /*1bf0*/  @!P1 LEA.HI.X R13, R4, c[0x0][0x164], R5, 0x1, P6 ;  /* 0x00005900040d9a11 */ /* 0x000fe200030f0c05 */
[----:B------:R-:W-:Y:S01]  /*1c00*/  @!P5 IMAD R16, R18, c[0x0][0x194], R0 ;  /* 0x000065001210da24 */ /* 0x000fe200078e0200 */
[----:B------:R-:W-:Y:S01]  /*1c10*/  @!P5 LEA R2, P6, R8, c[0x0][0x160], 0x1 ;  /* 0x000058000802da11 */ /* 0x000fe200078c08ff */
[----:B------:R-:W-:Y:S01]  /*1c20*/  IMAD R0, R11, c[0x0][0x198], RZ ;  /* 0x000066000b007a24 */ /* 0x000fe200078e02ff */
[C---:B------:R-:W-:Y:S01]  /*1c30*/  IADD3 R18, R10.reuse, 0x80, RZ ;  /* 0x000000800a127810 */ /* 0x040fe20007ffe0ff */
[C---:B------:R-:W-:Y:S01]  /*1c40*/  IMAD.WIDE.U32 R4, R10.reuse, c[0x0][0x198], R20 ;  /* 0x000066000a047a25 */ /* 0x040fe200078e0014 */
[----:B------:R4:W-:Y:S01]  /*1c50*/  @!P1 LDGSTS.E.BYPASS.LTC128B.128 [R241+0x800], [R12.64] ;  /* 0x008000000cf19fae */ /* 0x0009e2000b901d4c */
[C---:B------:R-:W-:Y:S02]  /*1c60*/  IADD3 R21, R10.reuse, 0x60, RZ ;  /* 0x000000600a157810 */ /* 0x040fe40007ffe0ff */
[----:B------:R-:W-:Y:S01]  /*1c70*/  IMAD R0, R10, c[0x0][0x19c], R0 ;  /* 0x000067000a007a24 */ /* 0x000fe200078e0200 */
[----:B------:R-:W-:Y:S01]  /*1c80*/  MOV R132, R4 ;  /* 0x0000000400847202 */ /* 0x000fe20000000f00 */
[----:B------:R-:W-:Y:S01]  /*1c90*/  @!P5 IMAD.IADD R3, R9, 0x1, R16 ;  /* 0x000000010903d824 */ /* 0x000fe200078e0210 */
[----:B------:R1:W-:Y:S01]  /*1ca0*/  @!P3 LDGSTS.E.BYPASS.LTC128B.128 [R241+0x1000], [R6.64] ;  /* 0x0100000006f1bfae */ /* 0x0003e2000b901d4c */
[----:B------:R-:W-:Y:S01]  /*1cb0*/  IMAD.IADD R133, R5, 0x1, R0 ;  /* 0x0000000105857824 */ /* 0x000fe200078e0200 */
[----:B------:R-:W-:Y:S01]  /*1cc0*/  @!P4 LEA R0, P1, R198, R132, 0x4 ;  /* 0x00000084c600c211 */ /* 0x000fe200078220ff */
[----:B------:R-:W-:Y:S01]  /*1cd0*/  IMAD.SHL.U32 R11, R38, 0x20, RZ ;  /* 0x00000020260b7824 */ /* 0x000fe200078e00ff */
[----:B------:R-:W-:-:S02]  /*1ce0*/  ISETP.GE.AND P3, PT, R10, R17, PT ;  /* 0x000000110a00720c */ /* 0x000fc40003f66270 */
[----:B------:R-:W-:Y:S02]  /*1cf0*/  @!P5 LEA.HI.X R3, R8, c[0x0][0x164], R3, 0x1, P6 ;  /* 0x000059000803da11 */ /* 0x000fe400030f0c03 */
[----:B------:R-:W-:Y:S02]  /*1d00*/  @!P4 LEA.HI.X R4, R198, R133, R38, 0x4, P1 ;  /* 0x00000085c604c211 */ /* 0x000fe400008f2426 */
[----:B------:R-:W-:Y:S01]  /*1d10*/  @!P4 LEA R8, P6, R0, c[0x0][0x168], 0x1 ;  /* 0x00005a000008ca11 */ /* 0x000fe200078c08ff */
[----:B------:R2:W-:Y:S01]  /*1d20*/  @!P5 LDGSTS.E.BYPASS.LTC128B.128 [R241+0x1800], [R2.64] ;  /* 0x0180000002f1dfae */ /* 0x0005e2000b901d4c */
[----:B------:R-:W-:Y:S02]  /*1d30*/  IADD3 R20, R10, 0x70, RZ ;  /* 0x000000700a147810 */ /* 0x000fe40007ffe0ff */
[----:B------:R-:W-:Y:S02]  /*1d40*/  @!P4 LEA.HI.X R9, R0, c[0x0][0x16c], R4, 0x1, P6 ;  /* 0x00005b000009ca11 */ /* 0x000fe400030f0c04 */
[----:B------:R-:W-:-:S02]  /*1d50*/  ISETP.GE.AND P6, PT, R35, R17, PT ;  /* 0x000000112300720c */ /* 0x000fc40003fc6270 */
[C---:B------:R-:W-:Y:S02]  /*1d60*/  IADD3 R16, R10.reuse, 0x90, RZ ;  /* 0x000000900a107810 */ /* 0x040fe40007ffe0ff */
[C---:B------:R-:W-:Y:S02]  /*1d70*/  IADD3 R24, R10.reuse, 0xa0, RZ ;  /* 0x000000a00a187810 */ /* 0x040fe40007ffe0ff */
[C---:B---3--:R-:W-:Y:S02]  /*1d80*/  IADD3 R29, R10.reuse, 0xb0, RZ ;  /* 0x000000b00a1d7810 */ /* 0x048fe40007ffe0ff */
[C---:B------:R-:W-:Y:S02]  /*1d90*/  IADD3 R23, R10.reuse, 0xc0, RZ ;  /* 0x000000c00a177810 */ /* 0x040fe40007ffe0ff */
[----:B------:R-:W-:Y:S01]  /*1da0*/  IADD3 R25, R10, 0xe0, RZ ;  /* 0x000000e00a197810 */ /* 0x000fe20007ffe0ff */
[----:B-1----:R-:W-:Y:S01]  /*1db0*/  IMAD.WIDE.U32 R6, R198, 0x20, RZ ;  /* 0x00000020c6067825 */ /* 0x002fe200078e00ff */
[----:B------:R-:W-:-:S02]  /*1dc0*/  IADD3 R22, R10, 0xf0, RZ ;  /* 0x000000f00a167810 */ /* 0x000fc40007ffe0ff */
[----:B------:R-:W-:Y:S02]  /*1dd0*/  SHF.R.S32.HI R187, RZ, 0x5, R199 ;  /* 0x00000005ffbb7819 */ /* 0x000fe400000114c7 */
[C---:B------:R-:W-:Y:S02]  /*1de0*/  @!P2 IADD3 R5, P1, R132.reuse, R6, RZ ;  /* 0x000000068405a210 */ /* 0x040fe40007f3e0ff */
[C---:B------:R-:W-:Y:S02]  /*1df0*/  @!P3 LEA R6, P5, R132.reuse, c[0x0][0x168], 0x1 ;  /* 0x00005a008406ba11 */ /* 0x040fe400078a08ff */
[----:B------:R-:W-:Y:S02]  /*1e00*/  @!P2 IADD3.X R0, R133, R7, R11, P1, !PT ;  /* 0x000000078500a210 */ /* 0x000fe40000ffe40b */
[--C-:B------:R-:W-:Y:S01]  /*1e10*/  @!P3 LEA.HI.X R7, R132, c[0x0][0x16c], R133.reuse, 0x1, P5 ;  /* 0x00005b008407ba11 */ /* 0x100fe200028f0c85 */
[----:B--2---:R-:W-:Y:S01]  /*1e20*/  @!P6 IMAD.MOV.U32 R3, RZ, RZ, R133 ;  /* 0x000000ffff03e224 */ /* 0x004fe200078e0085 */
[----:B------:R-:W-:-:S02]  /*1e30*/  @!P2 LEA R4, P1, R5, c[0x0][0x168], 0x1 ;  /* 0x00005a000504aa11 */ /* 0x000fc400078208ff */
[----:B------:R-:W-:Y:S01]  /*1e40*/  @!P6 MOV R2, R132 ;  /* 0x000000840002e202 */ /* 0x000fe20000000f00 */
[----:B------:R1:W-:Y:S01]  /*1e50*/  @!P3 LDGSTS.E.BYPASS.LTC128B.128 [R241+0x2000], [R6.64] ;  /* 0x0200000006f1bfae */ /* 0x0003e2000b901d4c */
[-C--:B------:R-:W-:Y:S02]  /*1e60*/  ISETP.GE.AND P3, PT, R30, R17.reuse, PT ;  /* 0x000000111e00720c */ /* 0x080fe40003f66270 */
[-C--:B------:R-:W-:Y:S01]  /*1e70*/  ISETP.GE.AND P5, PT, R19, R17.reuse, PT ;  /* 0x000000111300720c */ /* 0x080fe20003fa6270 */
[----:B------:R-:W-:Y:S01]  /*1e80*/  @!P6 IMAD.WIDE.U32 R2, R198, 0x30, R2 ;  /* 0x00000030c602e825 */ /* 0x000fe200078e0002 */
[----:B------:R-:W-:Y:S01]  /*1e90*/  @!P2 LEA.HI.X R5, R5, c[0x0][0x16c], R0, 0x1, P1 ;  /* 0x00005b000505aa11 */ /* 0x000fe200008f0c00 */
[----:B------:R2:W-:Y:S01]  /*1ea0*/  @!P4 LDGSTS.E.BYPASS.LTC128B.128 [R241+0x2800], [R8.64] ;  /* 0x0280000008f1cfae */ /* 0x0005e2000b901d4c */
[----:B------:R-:W-:Y:S01]  /*1eb0*/  ISETP.GE.AND P4, PT, R21, R17, PT ;  /* 0x000000111500720c */ /* 0x000fe20003f86270 */
[----:B------:R-:W-:Y:S02]  /*1ec0*/  @!P6 IMAD R0, R38, 0x30, RZ ;  /* 0x000000302600e824 */ /* 0x000fe400078e02ff */
[----:B------:R3:W-:Y:S03]  /*1ed0*/  @!P2 LDGSTS.E.BYPASS.LTC128B.128 [R241+0x3000], [R4.64] ;  /* 0x0300000004f1afae */ /* 0x0007e6000b901d4c */
[----:B------:R-:W-:-:S02]  /*1ee0*/  @!P6 IADD3 R0, R3, R0, RZ ;  /* 0x000000000300e210 */ /* 0x000fc40007ffe0ff */
[----:B------:R-:W-:Y:S02]  /*1ef0*/  @!P3 MOV R3, R133 ;  /* 0x000000850003b202 */ /* 0x000fe40000000f00 */
[----:B-1----:R-:W-:-:S04]  /*1f00*/  @!P6 LEA R6, P1, R2, c[0x0][0x168], 0x1 ;  /* 0x00005a000206ea11 */ /* 0x002fc800078208ff */
[----:B------:R-:W-:Y:S01]  /*1f10*/  @!P6 LEA.HI.X R7, R2, c[0x0][0x16c], R0, 0x1, P1 ;  /* 0x00005b000207ea11 */ /* 0x000fe200008f0c00 */
[----:B------:R-:W-:Y:S01]  /*1f20*/  @!P3 IMAD.MOV.U32 R2, RZ, RZ, R132 ;  /* 0x000000ffff02b224 */ /* 0x000fe200078e0084 */
[----:B------:R-:W-:-:S03]  /*1f30*/  @!P5 LEA R0, P1, R198, R132, 0x6 ;  /* 0x00000084c600d211 */ /* 0x000fc600078230ff */
[C---:B------:R-:W-:Y:S01]  /*1f40*/  @!P3 IMAD.WIDE.U32 R2, R198.reuse, 0x50, R2 ;  /* 0x00000050c602b825 */ /* 0x040fe200078e0002 */
[----:B--2---:R-:W-:Y:S01]  /*1f50*/  @!P5 LEA.HI.X R8, R198, R133, R38, 0x6, P1 ;  /* 0x00000085c608d211 */ /* 0x004fe200008f3426 */
[----:B------:R1:W-:Y:S01]  /*1f60*/  @!P6 LDGSTS.E.BYPASS.LTC128B.128 [R241+0x3800], [R6.64] ;  /* 0x0380000006f1efae */ /* 0x0003e2000b901d4c */
[----:B---3--:R-:W-:Y:S01]  /*1f70*/  @!P5 LEA R4, P2, R0, c[0x0][0x168], 0x1 ;  /* 0x00005a000004da11 */ /* 0x008fe200078408ff */
[----:B------:R-:W-:Y:S01]  /*1f80*/  @!P3 IMAD R5, R38, 0x50, RZ ;  /* 0x000000502605b824 */ /* 0x000fe200078e02ff */
[----:B----4-:R-:W-:Y:S02]  /*1f90*/  @!P3 LEA R12, P1, R2, c[0x0][0x168], 0x1 ;  /* 0x00005a00020cba11 */ /* 0x010fe400078208ff */
[-C--:B------:R-:W-:Y:S01]  /*1fa0*/  ISETP.GE.AND P6, PT, R18, R17.reuse, PT ;  /* 0x000000111200720c */ /* 0x080fe20003fc6270 */
[----:B------:R-:W-:Y:S01]  /*1fb0*/  @!P3 IMAD.IADD R3, R3, 0x1, R5 ;  /* 0x000000010303b824 */ /* 0x000fe200078e0205 */
[----:B------:R-:W-:Y:S02]  /*1fc0*/  @!P5 LEA.HI.X R5, R0, c[0x0][0x16c], R8, 0x1, P2 ;  /* 0x00005b000005da11 */ /* 0x000fe400010f0c08 */
[----:B------:R-:W-:-:S02]  /*1fd0*/  ISETP.GE.AND P2, PT, R20, R17, PT ;  /* 0x000000111400720c */ /* 0x000fc40003f46270 */
[----:B------:R-:W-:Y:S01]  /*1fe0*/  @!P3 LEA.HI.X R13, R2, c[0x0][0x16c], R3, 0x1, P1 ;  /* 0x00005b00020dba11 */ /* 0x000fe200008f0c03 */
[----:B------:R-:W-:Y:S01]  /*1ff0*/  @!P4 IMAD.MOV.U32 R3, RZ, RZ, R133 ;  /* 0x000000ffff03c224 */ /* 0x000fe200078e0085 */
[----:B------:R-:W-:Y:S01]  /*2000*/  @!P4 MOV R2, R132 ;  /* 0x000000840002c202 */ /* 0x000fe20000000f00 */
[----:B------:R2:W-:Y:S01]  /*2010*/  @!P5 LDGSTS.E.BYPASS.LTC128B.128 [R241+0x4000], [R4.64] ;  /* 0x0400000004f1dfae */ /* 0x0005e2000b901d4c */
[----:B------:R-:W-:-:S03]  /*2020*/  ISETP.GE.AND P5, PT, R16, R17, PT ;  /* 0x000000111000720c */ /* 0x000fc60003fa6270 */
[----:B------:R3:W-:Y:S04]  /*2030*/  @!P3 LDGSTS.E.BYPASS.LTC128B.128 [R241+0x4800], [R12.64] ;  /* 0x048000000cf1bfae */ /* 0x0007e8000b901d4c */
[C---:B------:R-:W-:Y:S02]  /*2040*/  @!P2 IMAD R0, R38.reuse, 0x70, RZ ;  /* 0x000000702600a824 */ /* 0x040fe400078e02ff */
[----:B-1----:R-:W-:Y:S02]  /*2050*/  @!P4 IMAD R6, R38, 0x60, RZ ;  /* 0x000000602606c824 */ /* 0x002fe400078e02ff */
[----:B--2---:R-:W-:Y:S01]  /*2060*/  @!P4 IMAD.WIDE.U32 R4, R198, 0x60, R2 ;  /* 0x00000060c604c825 */ /* 0x004fe200078e0002 */
[----:B------:R-:W-:-:S03]  /*2070*/  @!P2 MOV R2, R132 ;  /* 0x000000840002a202 */ /* 0x000fc60000000f00 */
[----:B------:R-:W-:Y:S01]  /*2080*/  @!P2 IMAD.MOV.U32 R3, RZ, RZ, R133 ;  /* 0x000000ffff03a224 */ /* 0x000fe200078e0085 */
[----:B------:R-:W-:Y:S02]  /*2090*/  @!P4 IADD3 R5, R5, R6, RZ ;  /* 0x000000060505c210 */ /* 0x000fe40007ffe0ff */
[----:B------:R-:W-:Y:S01]  /*20a0*/  @!P4 LEA R8, P1, R4, c[0x0][0x168], 0x1 ;  /* 0x00005a000408ca11 */ /* 0x000fe200078208ff */
[----:B------:R-:W-:-:S03]  /*20b0*/  @!P2 IMAD.WIDE.U32 R2, R198, 0x70, R2 ;  /* 0x00000070c602a825 */ /* 0x000fc600078e0002 */
[----:B------:R-:W-:Y:S01]  /*20c0*/  @!P4 LEA.HI.X R9, R4, c[0x0][0x16c], R5, 0x1, P1 ;  /* 0x00005b000409ca11 */ /* 0x000fe200008f0c05 */
[----:B------:R-:W-:Y:S01]  /*20d0*/  @!P2 IMAD.IADD R3, R3, 0x1, R0 ;  /* 0x000000010303a824 */ /* 0x000fe200078e0200 */
[----:B------:R-:W-:Y:S01]  /*20e0*/  @!P2 LEA R6, P3, R2, c[0x0][0x168], 0x1 ;  /* 0x00005a000206aa11 */ /* 0x000fe200078608ff */
[----:B------:R-:W-:Y:S01]  /*20f0*/  @!P5 IMAD R4, R38, 0x90, RZ ;  /* 0x000000902604d824 */ /* 0x000fe200078e02ff */
[-C--:B------:R-:W-:Y:S01]  /*2100*/  @!P6 LEA R0, P1, R198, R132.reuse, 0x7 ;  /* 0x00000084c600e211 */ /* 0x080fe200078238ff */
[----:B------:R1:W-:Y:S01]  /*2110*/  @!P4 LDGSTS.E.BYPASS.LTC128B.128 [R241+0x5000], [R8.64] ;  /* 0x0500000008f1cfae */ /* 0x0003e2000b901d4c */
[----:B------:R-:W-:Y:S01]  /*2120*/  @!P2 LEA.HI.X R7, R2, c[0x0][0x16c], R3, 0x1, P3 ;  /* 0x00005b000207aa11 */ /* 0x000fe200018f0c03 */
[----:B------:R-:W-:Y:S01]  /*2130*/  @!P5 IMAD.MOV.U32 R3, RZ, RZ, R133 ;  /* 0x000000ffff03d224 */ /* 0x000fe200078e0085 */
[----:B------:R-:W-:Y:S02]  /*2140*/  @!P5 MOV R2, R132 ;  /* 0x000000840002d202 */ /* 0x000fe40000000f00 */
[----:B------:R-:W-:Y:S01]  /*2150*/  ISETP.GE.AND P3, PT, R24, R17, PT ;  /* 0x000000111800720c */ /* 0x000fe20003f66270 */
[----:B------:R2:W-:Y:S01]  /*2160*/  @!P2 LDGSTS.E.BYPASS.LTC128B.128 [R241+0x5800], [R6.64] ;  /* 0x0580000006f1afae */ /* 0x0005e2000b901d4c */
[C---:B------:R-:W-:Y:S01]  /*2170*/  @!P6 LEA.HI.X R5, R198.reuse, R133, R38, 0x7, P1 ;  /* 0x00000085c605e211 */ /* 0x040fe200008f3c26 */
[----:B------:R-:W-:Y:S01]  /*2180*/  @!P5 IMAD.WIDE.U32 R2, R198, 0x90, R2 ;  /* 0x00000090c602d825 */ /* 0x000fe200078e0002 */
[----:B------:R-:W-:-:S02]  /*2190*/  @!P6 LEA R14, P1, R0, c[0x0][0x168], 0x1 ;  /* 0x00005a00000eea11 */ /* 0x000fc400078208ff */
[----:B------:R-:W-:Y:S02]  /*21a0*/  ISETP.GE.AND P4, PT, R29, R17, PT ;  /* 0x000000111d00720c */ /* 0x000fe40003f86270 */
[----:B------:R-:W-:Y:S02]  /*21b0*/  @!P6 LEA.HI.X R15, R0, c[0x0][0x16c], R5, 0x1, P1 ;  /* 0x00005b00000fea11 */ /* 0x000fe400008f0c05 */
[----:B------:R-:W-:Y:S02]  /*21c0*/  @!P5 IADD3 R0, R3, R4, RZ ;  /* 0x000000040300d210 */ /* 0x000fe40007ffe0ff */
[C---:B---3--:R-:W-:Y:S01]  /*21d0*/  @!P5 LEA R12, P1, R2.reuse, c[0x0][0x168], 0x1 ;  /* 0x00005a00020cda11 */ /* 0x048fe200078208ff */
[----:B------:R3:W-:Y:S01]  /*21e0*/  @!P6 LDGSTS.E.BYPASS.LTC128B.128 [R241+0x6000], [R14.64] ;  /* 0x060000000ef1efae */ /* 0x0007e2000b901d4c */
[----:B------:R-:W-:Y:S02]  /*21f0*/  @!P3 MOV R3, R133 ;  /* 0x000000850003b202 */ /* 0x000fe40000000f00 */
[----:B------:R-:W-:Y:S01]  /*2200*/  @!P5 LEA.HI.X R13, R2, c[0x0][0x16c], R0, 0x1, P1 ;  /* 0x00005b00020dda11 */ /* 0x000fe200008f0c00 */
[----:B------:R-:W-:Y:S01]  /*2210*/  @!P3 IMAD.MOV.U32 R2, RZ, RZ, R132 ;  /* 0x000000ffff02b224 */ /* 0x000fe200078e0084 */
[----:B------:R-:W-:Y:S01]  /*2220*/  ISETP.GE.AND P2, PT, R23, R17, PT ;  /* 0x000000111700720c */ /* 0x000fe20003f46270 */
[----:B------:R-:W-:-:S02]  /*2230*/  @!P3 IMAD R0, R38, 0xa0, RZ ;  /* 0x000000a02600b824 */ /* 0x000fc400078e02ff */
[----:B------:R-:W-:Y:S01]  /*2240*/  @!P3 IMAD.WIDE.U32 R4, R198, 0xa0, R2 ;  /* 0x000000a0c604b825 */ /* 0x000fe200078e0002 */
[----:B------:R-:W-:Y:S01]  /*2250*/  @!P4 MOV R3, R133 ;  /* 0x000000850003c202 */ /* 0x000fe20000000f00 */
[----:B------:R4:W-:Y:S01]  /*2260*/  @!P5 LDGSTS.E.BYPASS.LTC128B.128 [R241+0x6800], [R12.64] ;  /* 0x068000000cf1dfae */ /* 0x0009e2000b901d4c */
[----:B------:R-:W-:Y:S01]  /*2270*/  ISETP.GE.AND P5, PT, R25, R17, PT ;  /* 0x000000111900720c */ /* 0x000fe20003fa6270 */
[----:B------:R-:W-:Y:S01]  /*2280*/  @!P4 IMAD.MOV.U32 R2, RZ, RZ, R132 ;  /* 0x000000ffff02c224 */ /* 0x000fe200078e0084 */
[----:B-1----:R-:W-:Y:S01]  /*2290*/  @!P3 LEA R8, P1, R4, c[0x0][0x168], 0x1 ;  /* 0x00005a000408ba11 */ /* 0x002fe200078208ff */
[----:B------:R-:W-:Y:S02]  /*22a0*/  @!P3 IMAD.IADD R0, R5, 0x1, R0 ;  /* 0x000000010500b824 */ /* 0x000fe400078e0200 */
[----:B--2---:R-:W-:Y:S02]  /*22b0*/  @!P4 IMAD R6, R38, 0xb0, RZ ;  /* 0x000000b02606c824 */ /* 0x004fe400078e02ff */
[----:B------:R-:W-:Y:S01]  /*22c0*/  @!P4 IMAD.WIDE.U32 R2, R198, 0xb0, R2 ;  /* 0x000000b0c602c825 */ /* 0x000fe200078e0002 */
[----:B------:R-:W-:-:S04]  /*22d0*/  @!P3 LEA.HI.X R9, R4, c[0x0][0x16c], R0, 0x1, P1 ;  /* 0x00005b000409ba11 */ /* 0x000fc800008f0c00 */
[----:B------:R-:W-:Y:S01]  /*22e0*/  @!P4 IADD3 R0, R3, R6, RZ ;  /* 0x000000060300c210 */ /* 0x000fe20007ffe0ff */
[----:B------:R1:W-:Y:S01]  /*22f0*/  @!P3 LDGSTS.E.BYPASS.LTC128B.128 [R241+0x7000], [R8.64] ;  /* 0x0700000008f1bfae */ /* 0x0003e2000b901d4c */
[----:B------:R-:W-:Y:S01]  /*2300*/  @!P4 LEA R6, P1, R2, c[0x0][0x168], 0x1 ;  /* 0x00005a000206ca11 */ /* 0x000fe200078208ff */
[----:B------:R-:W-:Y:S01]  /*2310*/  @!P5 IMAD R11, R38, 0xe0, RZ ;  /* 0x000000e0260bd824 */ /* 0x000fe200078e02ff */
[----:B---3--:R-:W-:Y:S02]  /*2320*/  IADD3 R15, R10, 0xd0, RZ ;  /* 0x000000d00a0f7810 */ /* 0x008fe40007ffe0ff */
[----:B------:R-:W-:Y:S01]  /*2330*/  @!P4 LEA.HI.X R7, R2, c[0x0][0x16c], R0, 0x1, P1 ;  /* 0x00005b000207ca11 */ /* 0x000fe200008f0c00 */
[----:B------:R-:W-:Y:S01]  /*2340*/  @!P2 IMAD.MOV.U32 R2, RZ, RZ, R132 ;  /* 0x000000ffff02a224 */ /* 0x000fe200078e0084 */
[----:B------:R-:W-:Y:S01]  /*2350*/  @!P2 MOV R3, R133 ;  /* 0x000000850003a202 */ /* 0x000fe20000000f00 */
[----:B------:R-:W-:Y:S01]  /*2360*/  @!P2 IMAD R0, R38, 0xc0, RZ ;  /* 0x000000c02600a824 */ /* 0x000fe200078e02ff */
[-C--:B------:R-:W-:Y:S01]  /*2370*/  ISETP.GE.AND P6, PT, R15, R17.reuse, PT ;  /* 0x000000110f00720c */ /* 0x080fe20003fc6270 */
[----:B------:R2:W-:Y:S01]  /*2380*/  @!P4 LDGSTS.E.BYPASS.LTC128B.128 [R241+0x7800], [R6.64] ;  /* 0x0780000006f1cfae */ /* 0x0005e2000b901d4c */
[-C--:B------:R-:W-:Y:S01]  /*2390*/  ISETP.GE.AND P4, PT, R22, R17.reuse, PT ;  /* 0x000000111600720c */ /* 0x080fe20003f86270 */
[----:B------:R-:W-:Y:S01]  /*23a0*/  @!P2 IMAD.WIDE.U32 R2, R198, 0xc0, R2 ;  /* 0x000000c0c602a825 */ /* 0x000fe200078e0002 */
[----:B------:R-:W-:-:S03]  /*23b0*/  ISETP.GE.AND P3, PT, R33, R17, PT ;  /* 0x000000112100720c */ /* 0x000fc60003f66270 */
[----:B------:R-:W-:Y:S01]  /*23c0*/  @!P2 IMAD.IADD R0, R3, 0x1, R0 ;  /* 0x000000010300a824 */ /* 0x000fe200078e0200 */
[----:B------:R-:W-:-:S04]  /*23d0*/  @!P2 LEA R4, P1, R2, c[0x0][0x168], 0x1 ;  /* 0x00005a000204aa11 */ /* 0x000fc800078208ff */
[----:B------:R-:W-:Y:S01]  /*23e0*/  @!P2 LEA.HI.X R5, R2, c[0x0][0x16c], R0, 0x1, P1 ;  /* 0x00005b000205aa11 */ /* 0x000fe200008f0c00 */
[----:B------:R-:W-:Y:S01]  /*23f0*/  @!P6 IMAD.MOV.U32 R3, RZ, RZ, R133 ;  /* 0x000000ffff03e224 */ /* 0x000fe200078e0085 */
[----:B------:R-:W-:Y:S01]  /*2400*/  @!P6 MOV R2, R132 ;  /* 0x000000840002e202 */ /* 0x000fe20000000f00 */
[----:B------:R-:W-:Y:S01]  /*2410*/  @!P6 IMAD R0, R38, 0xd0, RZ ;  /* 0x000000d02600e824 */ /* 0x000fe200078e02ff */
[----:B------:R-:W-:Y:S01]  /*2420*/  ISETP.GE.AND P1, PT, R34, R17, PT ;  /* 0x000000112200720c */ /* 0x000fe20003f26270 */
[----:B------:R3:W-:Y:S01]  /*2430*/  @!P2 LDGSTS.E.BYPASS.LTC128B.128 [R241+0x8000], [R4.64] ;  /* 0x0800000004f1afae */ /* 0x0007e2000b901d4c */
[----:B-1----:R-:W-:-:S04]  /*2440*/  IMAD.WIDE.U32 R8, R31, c[0x0][0x1b8], R26 ;  /* 0x00006e001f087a25 */ /* 0x002fc800078e001a */
[----:B------:R-:W-:-:S04]  /*2450*/  @!P6 IMAD.WIDE.U32 R2, R198, 0xd0, R2 ;  /* 0x000000d0c602e825 */ /* 0x000fc800078e0002 */
[----:B------:R-:W-:Y:S01]  /*2460*/  IMAD.MOV.U32 R26, RZ, RZ, 0x20 ;  /* 0x00000020ff1a7424 */ /* 0x000fe200078e00ff */
[----:B------:R-:W-:Y:S01]  /*2470*/  @!P6 IADD3 R0, R3, R0, RZ ;  /* 0x000000000300e210 */ /* 0x000fe20007ffe0ff */
[----:B--2---:R-:W-:Y:S01]  /*2480*/  IMAD R7, R28, c[0x0][0x1b8], RZ ;  /* 0x00006e001c077a24 */ /* 0x004fe200078e02ff */
[C---:B------:R-:W-:Y:S01]  /*2490*/  @!P6 LEA R6, P2, R2.reuse, c[0x0][0x168], 0x1 ;  /* 0x00005a000206ea11 */ /* 0x040fe200078408ff */
[----:B------:R-:W-:Y:S02]  /*24a0*/  @!P4 IMAD.MOV.U32 R3, RZ, RZ, R133 ;  /* 0x000000ffff03c224 */ /* 0x000fe400078e0085 */
[----:B------:R-:W-:Y:S01]  /*24b0*/  IMAD R14, R31, c[0x0][0x1bc], R7 ;  /* 0x00006f001f0e7a24 */ /* 0x000fe200078e0207 */
[----:B------:R-:W-:Y:S02]  /*24c0*/  @!P6 LEA.HI.X R7, R2, c[0x0][0x16c], R0, 0x1, P2 ;  /* 0x00005b000207ea11 */ /* 0x000fe400010f0c00 */
[----:B------:R-:W-:-:S03]  /*24d0*/  @!P4 MOV R2, R132 ;  /* 0x000000840002c202 */ /* 0x000fc60000000f00 */
[----:B------:R1:W-:Y:S01]  /*24e0*/  @!P6 LDGSTS.E.BYPASS.LTC128B.128 [R241+0x8800], [R6.64] ;  /* 0x0880000006f1efae */ /* 0x0003e2000b901d4c */
[----:B------:R-:W-:Y:S01]  /*24f0*/  ISETP.GE.AND P6, PT, R35, R17, PT ;  /* 0x000000112300720c */ /* 0x000fe20003fc6270 */
[----:B------:R-:W-:Y:S01]  /*2500*/  @!P4 IMAD.WIDE.U32 R2, R198, 0xf0, R2 ;  /* 0x000000f0c602c825 */ /* 0x000fe200078e0002 */
[----:B---3--:R-:W-:-:S03]  /*2510*/  @!P5 MOV R4, R132 ;  /* 0x000000840004d202 */ /* 0x008fc60000000f00 */
[----:B------:R-:W-:-:S04]  /*2520*/  @!P5 IMAD.MOV.U32 R5, RZ, RZ, R133 ;  /* 0x000000ffff05d224 */ /* 0x000fc800078e0085 */
[----:B------:R-:W-:-:S04]  /*2530*/  @!P5 IMAD.WIDE.U32 R4, R198, 0xe0, R4 ;  /* 0x000000e0c604d825 */ /* 0x000fc800078e0004 */
[----:B------:R-:W-:Y:S01]  /*2540*/  @!P5 IMAD.IADD R0, R5, 0x1, R11 ;  /* 0x000000010500d824 */ /* 0x000fe200078e020b */
[----:B----4-:R-:W-:Y:S01]  /*2550*/  @!P5 LEA R12, P2, R4, c[0x0][0x168], 0x1 ;  /* 0x00005a00040cda11 */ /* 0x010fe200078408ff */
[----:B------:R-:W-:Y:S01]  /*2560*/  @!P4 IMAD R11, R38, 0xf0, RZ ;  /* 0x000000f0260bc824 */ /* 0x000fe200078e02ff */
[----:B------:R-:W-:Y:S02]  /*2570*/  IADD3 R5, R9, R14, RZ ;  /* 0x0000000e09057210 */ /* 0x000fe40007ffe0ff */
[----:B------:R-:W-:Y:S01]  /*2580*/  @!P5 LEA.HI.X R13, R4, c[0x0][0x16c], R0, 0x1, P2 ;  /* 0x00005b00040dda11 */ /* 0x000fe200010f0c00 */
[----:B------:R-:W-:Y:S01]  /*2590*/  @!P4 IMAD.IADD R0, R3, 0x1, R11 ;  /* 0x000000010300c824 */ /* 0x000fe200078e020b */
[----:B------:R-:W-:Y:S01]  /*25a0*/  MOV R4, R8 ;  /* 0x0000000800047202 */ /* 0x000fe20000000f00 */
[----:B------:R-:W-:Y:S01]  /*25b0*/  IMAD R3, R37, c[0x0][0x1a0], RZ ;  /* 0x0000680025037a24 */ /* 0x000fe200078e02ff */
[----:B------:R-:W-:Y:S01]  /*25c0*/  @!P1 MOV R11, c[0x0][0x1a4] ;  /* 0x00006900000b9a02 */ /* 0x000fe20000000f00 */
[----:B------:R2:W-:Y:S01]  /*25d0*/  @!P5 LDGSTS.E.BYPASS.LTC128B.128 [R241+0x9000], [R12.64] ;  /* 0x090000000cf1dfae */ /* 0x0005e2000b901d4c */
[----:B------:R-:W-:-:S02]  /*25e0*/  ISETP.GE.AND P5, PT, R19, R17, PT ;  /* 0x000000111300720c */ /* 0x000fc40003fa6270 */
[----:B-1----:R-:W-:-:S04]  /*25f0*/  @!P4 LEA R6, P2, R2, c[0x0][0x168], 0x1 ;  /* 0x00005a000206ca11 */ /* 0x002fc800078408ff */
[----:B------:R-:W-:Y:S01]  /*2600*/  @!P4 LEA.HI.X R7, R2, c[0x0][0x16c], R0, 0x1, P2 ;  /* 0x00005b000207ca11 */ /* 0x000fe200010f0c00 */
[C---:B------:R-:W-:Y:S02]  /*2610*/  IMAD R0, R32.reuse, c[0x0][0x1a4], R3 ;  /* 0x0000690020007a24 */ /* 0x040fe400078e0203 */
[----:B------:R-:W-:Y:S02]  /*2620*/  IMAD.WIDE.U32 R2, R32, c[0x0][0x1a0], R4 ;  /* 0x0000680020027a25 */ /* 0x000fe400078e0004 */
[----:B------:R1:W-:Y:S01]  /*2630*/  @!P4 LDGSTS.E.BYPASS.LTC128B.128 [R241+0x9800], [R6.64] ;  /* 0x0980000006f1cfae */ /* 0x0003e2000b901d4c */
[----:B------:R-:W-:Y:S01]  /*2640*/  ISETP.GE.AND P4, PT, R10, R17, PT ;  /* 0x000000110a00720c */ /* 0x000fe20003f86270 */
[----:B------:R-:W-:Y:S01]  /*2650*/  IMAD.WIDE.U32 R4, R26, c[0x0][0x1a0], RZ ;  /* 0x000068001a047a25 */ /* 0x000fe200078e00ff */
[----:B------:R-:W-:Y:S01]  /*2660*/  IADD3 R0, R3, R0, RZ ;  /* 0x0000000003007210 */ /* 0x000fe20007ffe0ff */
[----:B------:R-:W0:Y:S01]  /*2670*/  LDGDEPBAR ;  /* 0x00000000000079af */ /* 0x000e220000000000 */
[----:B------:R-:W-:Y:S01]  /*2680*/  LEA R40, P2, R2, c[0x0][0x170], 0x1 ;  /* 0x00005c0002287a11 */ /* 0x000fe200078408ff */
[----:B------:R-:W-:-:S03]  /*2690*/  IMAD.SHL.U32 R10, R10, 0x8, RZ ;  /* 0x000000080a0a7824 */ /* 0x000fc600078e00ff */
[----:B------:R-:W-:Y:S01]  /*26a0*/  LEA.HI.X R41, R2, c[0x0][0x174], R0, 0x1, P2 ;  /* 0x00005d0002297a11 */ /* 0x000fe200010f0c00 */
[----:B------:R-:W-:Y:S01]  /*26b0*/  IMAD R2, R26, c[0x0][0x1a4], RZ ;  /* 0x000069001a027a24 */ /* 0x000fe200078e02ff */
[----:B------:R-:W-:Y:S01]  /*26c0*/  STL [R1+0x10], R40 ;  /* 0x0000102801007387 */ /* 0x000fe20000100800 */
[----:B------:R-:W-:Y:S02]  /*26d0*/  @!P6 IMAD.MOV.U32 R0, RZ, RZ, c[0x0][0x1a0] ;  /* 0x00006800ff00e624 */ /* 0x000fe400078e00ff */
[----:B------:R-:W-:Y:S01]  /*26e0*/  @!P4 IMAD.MOV.U32 R8, RZ, RZ, R40 ;  /* 0x000000ffff08c224 */ /* 0x000fe200078e0028 */
[----:B------:R-:W-:Y:S01]  /*26f0*/  @!P4 MOV R9, R41 ;  /* 0x000000290009c202 */ /* 0x000fe20000000f00 */
[----:B------:R-:W-:Y:S01]  /*2700*/  @!P6 IMAD.MOV.U32 R3, RZ, RZ, R41 ;  /* 0x000000ffff03e224 */ /* 0x000fe200078e0029 */
[----:B------:R-:W-:Y:S01]  /*2710*/  STL [R1+0xc], R41 ;  /* 0x00000c2901007387 */ /* 0x000fe20000100800 */
[----:B-1----:R-:W-:Y:S01]  /*2720*/  @!P3 IADD3 R6, P2, R40, R4, RZ ;  /* 0x000000042806b210 */ /* 0x002fe20007f5e0ff */
[----:B------:R-:W-:-:S04]  /*2730*/  DEPBAR.LE SB0, 0x0 ;  /* 0x000080000000791a */ /* 0x000fc80000000000 */
[----:B------:R-:W-:Y:S01]  /*2740*/  BAR.SYNC.DEFER_BLOCKING 0x0 ;  /* 0x0000000000007b1d */ /* 0x000fe20000010000 */
[----:B------:R-:W-:Y:S01]  /*2750*/  @!P3 IADD3.X R7, R41, R5, R2, P2, !PT ;  /* 0x000000052907b210 */ /* 0x000fe200017fe402 */
[----:B------:R-:W-:Y:S01]  /*2760*/  @!P1 IMAD.MOV.U32 R5, RZ, RZ, c[0x0][0x1a0] ;  /* 0x00006800ff059624 */ /* 0x000fe200078e00ff */
[----:B------:R-:W-:Y:S02]  /*2770*/  @!P6 MOV R2, R40 ;  /* 0x000000280002e202 */ /* 0x000fe40000000f00 */
[----:B------:R-:W-:-:S03]  /*2780*/  @!P6 MOV R4, c[0x0][0x1a4] ;  /* 0x000069000004ea02 */ /* 0x000fc60000000f00 */
[----:B------:R-:W-:-:S04]  /*2790*/  @!P6 IMAD.WIDE.U32 R2, R0, 0x60, R2 ;  /* 0x000000600002e825 */ /* 0x000fc800078e0002 */
[----:B------:R-:W-:Y:S01]  /*27a0*/  @!P6 IMAD R0, R4, 0x60, RZ ;  /* 0x000000600400e824 */ /* 0x000fe200078e02ff */
[----:B------:R-:W-:-:S03]  /*27b0*/  @!P1 LEA R4, P2, R5, R40, 0x6 ;  /* 0x0000002805049211 */ /* 0x000fc600078430ff */
[----:B------:R-:W-:Y:S01]  /*27c0*/  @!P6 IMAD.IADD R3, R3, 0x1, R0 ;  /* 0x000000010303e824 */ /* 0x000fe200078e0200 */
[----:B------:R-:W-:Y:S02]  /*27d0*/  @!P1 LEA.HI.X R5, R5, R41, R11, 0x6, P2 ;  /* 0x0000002905059211 */ /* 0x000fe400010f340b */
[----:B------:R-:W-:Y:S02]  /*27e0*/  @!P5 MOV R0, c[0x0][0x1a0] ;  /* 0x000068000000da02 */ /* 0x000fe40000000f00 */
[-C--:B------:R-:W-:Y:S01]  /*27f0*/  ISETP.GE.AND P2, PT, R20, R17.reuse, PT ;  /* 0x000000111400720c */ /* 0x080fe20003f46270 */
[----:B------:R-:W-:Y:S04]  /*2800*/  @P4 STS.128 [R241+0xa000], RZ ;  /* 0x00a000fff1004388 */ /* 0x000fe80000000c00 */
[----:B------:R-:W-:Y:S01]  /*2810*/  @!PT LDS RZ, [RZ] ;  /* 0x00000000fffff984 */ /* 0x000fe20000000800 */
[----:B------:R-:W-:Y:S01]  /*2820*/  @!PT LDS RZ, [RZ] ;  /* 0x00000000fffff984 */ /* 0x000fe20000000800 */
[----:B------:R-:W-:Y:S01]  /*2830*/  @!PT LDS RZ, [RZ] ;  /* 0x00000000fffff984 */ /* 0x000fe20000000800 */
[----:B------:R1:W-:Y:S01]  /*2840*/  @!P4 LDGSTS.E.BYPASS.LTC128B.128 [R241+0xa000], [R8.64] ;  /* 0x0a00000008f1cfae */ /* 0x0003e2000b901d4c */
[----:B------:R-:W-:-:S03]  /*2850*/  ISETP.GE.AND P4, PT, R30, R17, PT ;  /* 0x000000111e00720c */ /* 0x000fc60003f86270 */
[----:B------:R-:W-:Y:S04]  /*2860*/  @P3 STS.128 [R241+0xa800], RZ ;  /* 0x00a800fff1003388 */ /* 0x000fe80000000c00 */
[----:B--2---:R-:W-:Y:S01]  /*2870*/  @!P2 IMAD.MOV.U32 R13, RZ, RZ, c[0x0][0x1a4] ;  /* 0x00006900ff0da624 */ /* 0x004fe200078e00ff */
[----:B------:R-:W-:Y:S01]  /*2880*/  @!PT LDS RZ, [RZ] ;  /* 0x00000000fffff984 */ /* 0x000fe20000000800 */
[----:B------:R-:W-:Y:S01]  /*2890*/  @!PT LDS RZ, [RZ] ;  /* 0x00000000fffff984 */ /* 0x000fe20000000800 */
[----:B------:R-:W-:Y:S01]  /*28a0*/  @!PT LDS RZ, [RZ] ;  /* 0x00000000fffff984 */ /* 0x000fe20000000800 */
[----:B------:R2:W-:Y:S01]  /*28b0*/  @!P3 LDGSTS.E.BYPASS.LTC128B.128 [R241+0xa800], [R6.64] ;  /* 0x0a80000006f1bfae */ /* 0x0005e2000b901d4c */
[----:B------:R-:W-:-:S03]  /*28c0*/  ISETP.GE.AND P3, PT, R21, R17, PT ;  /* 0x000000111500720c */ /* 0x000fc60003f66270 */
[----:B------:R-:W-:Y:S01]  /*28d0*/  @P1 STS.128 [R241+0xb000], RZ ;  /* 0x00b000fff1001388 */ /* 0x000fe20000000c00 */
[----:B------:R-:W-:-:S03]  /*28e0*/  @!P4 MOV R11, c[0x0][0x1a4] ;  /* 0x00006900000bca02 */ /* 0x000fc60000000f00 */
[----:B------:R-:W-:Y:S01]  /*28f0*/  @!PT LDS RZ, [RZ] ;  /* 0x00000000fffff984 */ /* 0x000fe20000000800 */
[----:B------:R-:W-:Y:S01]  /*2900*/  @!PT LDS RZ, [RZ] ;  /* 0x00000000fffff984 */ /* 0x000fe20000000800 */
[----:B------:R-:W-:Y:S01]  /*2910*/  @!PT LDS RZ, [RZ] ;  /* 0x00000000fffff984 */ /* 0x000fe20000000800 */
[----:B------:R3:W-:Y:S02]  /*2920*/  @!P1 LDGSTS.E.BYPASS.LTC128B.128 [R241+0xb000], [R4.64] ;  /* 0x0b00000004f19fae */ /* 0x0007e4000b901d4c */
[----:B------:R-:W-:Y:S02]  /*2930*/  @!P4 IMAD R14, R11, 0xa0, RZ ;  /* 0x000000a00b0ec824 */ /* 0x000fe400078e02ff */
[----:B------:R-:W-:Y:S01]  /*2940*/  @P6 STS.128 [R241+0xb800], RZ ;  /* 0x00b800fff1006388 */ /* 0x000fe20000000c00 */
[----:B------:R-:W-:Y:S01]  /*2950*/  @!P2 IMAD R11, R13, 0xe0, RZ ;  /* 0x000000e00d0ba824 */ /* 0x000fe200078e02ff */
[----:B------:R-:W-:Y:S02]  /*2960*/  @!P3 MOV R12, c[0x0][0x1a4] ;  /* 0x00006900000cba02 */ /* 0x000fe40000000f00 */
[----:B------:R-:W-:Y:S01]  /*2970*/  @!PT LDS RZ, [RZ] ;  /* 0x00000000fffff984 */ /* 0x000fe20000000800 */
[----:B------:R-:W-:Y:S01]  /*2980*/  @!PT LDS RZ, [RZ] ;  /* 0x00000000fffff984 */ /* 0x000fe20000000800 */
[----:B------:R-:W-:Y:S01]  /*2990*/  @!PT LDS RZ, [RZ] ;  /* 0x00000000fffff984 */ /* 0x000fe20000000800 */
[----:B------:R4:W-:Y:S01]  /*29a0*/  @!P6 LDGSTS.E.BYPASS.LTC128B.128 [R241+0xb800], [R2.64] ;  /* 0x0b80000002f1efae */ /* 0x0009e2000b901d4c */
[----:B------:R-:W-:Y:S02]  /*29b0*/  ISETP.GE.AND P6, PT, R18, R17, PT ;  /* 0x000000111200720c */ /* 0x000fe40003fc6270 */
[----:B-1----:R-:W-:Y:S01]  /*29c0*/  @!P5 LEA R8, P1, R0, R40, 0x7 ;  /* 0x000000280008d211 */ /* 0x002fe200078238ff */
[----:B------:R-:W-:Y:S01]  /*29d0*/  @P5 STS.128 [R241+0xc000], RZ ;  /* 0x00c000fff1005388 */ /* 0x000fe20000000c00 */
[----:B--2---:R-:W-:Y:S01]  /*29e0*/  @!P4 MOV R6, c[0x0][0x1a0] ;  /* 0x000068000006ca02 */ /* 0x004fe20000000f00 */
[----:B---3--:R-:W-:-:S05]  /*29f0*/  @!P5 IMAD.MOV.U32 R4, RZ, RZ, c[0x0][0x1a4] ;  /* 0x00006900ff04d624 */ /* 0x008fca00078e00ff */
[----:B------:R-:W-:Y:S01]  /*2a00*/  @!P5 LEA.HI.X R9, R0, R41, R4, 0x7, P1 ;  /* 0x000000290009d211 */ /* 0x000fe200008f3c04 */
[----:B------:R-:W-:Y:S01]  /*2a10*/  @!P3 IMAD.MOV.U32 R4, RZ, RZ, c[0x0][0x1a0] ;  /* 0x00006800ff04b624 */ /* 0x000fe200078e00ff */
[-C--:B------:R-:W-:Y:S01]  /*2a20*/  ISETP.GE.AND P1, PT, R16, R17.reuse, PT ;  /* 0x000000111000720c */ /* 0x080fe20003f26270 */
[----:B----4-:R-:W-:Y:S01]  /*2a30*/  @!P4 IMAD.MOV.U32 R3, RZ, RZ, R41 ;  /* 0x000000ffff03c224 */ /* 0x010fe200078e0029 */
[----:B------:R-:W-:Y:S01]  /*2a40*/  @!P4 MOV R2, R40 ;  /* 0x000000280002c202 */ /* 0x000fe20000000f00 */
[----:B------:R-:W-:Y:S01]  /*2a50*/  @!P2 IMAD.MOV.U32 R0, RZ, RZ, c[0x0][0x1a0] ;  /* 0x00006800ff00a624 */ /* 0x000fe200078e00ff */
[----:B------:R-:W-:Y:S01]  /*2a60*/  @!PT LDS RZ, [RZ] ;  /* 0x00000000fffff984 */ /* 0x000fe20000000800 */
[----:B------:R-:W-:Y:S01]  /*2a70*/  @!PT LDS RZ, [RZ] ;  /* 0x00000000fffff984 */ /* 0x000fe20000000800 */
[----:B------:R-:W-:Y:S01]  /*2a80*/  @!PT LDS RZ, [RZ] ;  /* 0x00000000fffff984 */ /* 0x000fe20000000800 */
[----:B------:R1:W-:Y:S01]  /*2a90*/  @!P5 LDGSTS.E.BYPASS.LTC128B.128 [R241+0xc000], [R8.64] ;  /* 0x0c00000008f1dfae */ /* 0x0003e2000b901d4c */
[----:B------:R-:W-:Y:S02]  /*2aa0*/  ISETP.GE.AND P5, PT, R24, R17, PT ;  /* 0x000000111800720c */ /* 0x000fe40003fa6270 */
[----:B------:R-:W-:Y:S01]  /*2ab0*/  @!P4 IMAD.WIDE.U32 R6, R6, 0xa0, R2 ;  /* 0x000000a00606c825 */ /* 0x000fe200078e0002 */
[----:B------:R-:W-:Y:S01]  /*2ac0*/  @!P3 MOV R3, R41 ;  /* 0x000000290003b202 */ /* 0x000fe20000000f00 */
[----:B------:R-:W-:Y:S02]  /*2ad0*/  @P4 STS.128 [R241+0xc800], RZ ;  /* 0x00c800fff1004388 */ /* 0x000fe40000000c00 */
[----:B------:R-:W-:Y:S01]  /*2ae0*/  @!P3 IMAD.MOV.U32 R2, RZ, RZ, R40 ;  /* 0x000000ffff02b224 */ /* 0x000fe200078e0028 */
[----:B------:R-:W-:-:S03]  /*2af0*/  @!P4 IADD3 R7, R7, R14, RZ ;  /* 0x0000000e0707c210 */ /* 0x000fc60007ffe0ff */
[----:B------:R-:W-:Y:S01]  /*2b00*/  @!P3 IMAD.WIDE.U32 R4, R4, 0xc0, R2 ;  /* 0x000000c00404b825 */ /* 0x000fe200078e0002 */
[----:B------:R-:W-:Y:S01]  /*2b10*/  @!P2 MOV R2, R40 ;  /* 0x000000280002a202 */ /* 0x000fe20000000f00 */
[----:B------:R-:W-:Y:S01]  /*2b20*/  @!PT LDS RZ, [RZ] ;  /* 0x00000000fffff984 */ /* 0x000fe20000000800 */
[----:B------:R-:W-:Y:S01]  /*2b30*/  @!PT LDS RZ, [RZ] ;  /* 0x00000000fffff984 */ /* 0x000fe20000000800 */
[----:B------:R-:W-:Y:S01]  /*2b40*/  @!PT LDS RZ, [RZ] ;  /* 0x00000000fffff984 */ /* 0x000fe20000000800 */
[----:B------:R2:W-:Y:S01]  /*2b50*/  @!P4 LDGSTS.E.BYPASS.LTC128B.128 [R241+0xc800], [R6.64] ;  /* 0x0c80000006f1cfae */ /* 0x0005e2000b901d4c */
[----:B------:R-:W-:Y:S01]  /*2b60*/  ISETP.GE.AND P4, PT, R29, R17, PT ;  /* 0x000000111d00720c */ /* 0x000fe20003f86270 */
[----:B------:R-:W-:Y:S01]  /*2b70*/  @!P2 IMAD.MOV.U32 R3, RZ, RZ, R41 ;  /* 0x000000ffff03a224 */ /* 0x000fe200078e0029 */
[----:B------:R-:W-:Y:S01]  /*2b80*/  @!P5 MOV R14, c[0x0][0x1a4] ;  /* 0x00006900000eda02 */ /* 0x000fe20000000f00 */
[----:B------:R-:W-:Y:S02]  /*2b90*/  @P3 STS.128 [R241+0xd000], RZ ;  /* 0x00d000fff1003388 */ /* 0x000fe40000000c00 */
[----:B------:R-:W-:-:S04]  /*2ba0*/  @!P2 IMAD.WIDE.U32 R2, R0, 0xe0, R2 ;  /* 0x000000e00002a825 */ /* 0x000fc800078e0002 */
[----:B------:R-:W-:Y:S01]  /*2bb0*/  @!P3 IMAD R0, R12, 0xc0, RZ ;  /* 0x000000c00c00b824 */ /* 0x000fe200078e02ff */
[----:B------:R-:W-:Y:S01]  /*2bc0*/  @!P2 IADD3 R3, R3, R11, RZ ;  /* 0x0000000b0303a210 */ /* 0x000fe20007ffe0ff */
[----:B------:R-:W-:Y:S02]  /*2bd0*/  @!P5 IMAD R14, R14, 0x140, RZ ;  /* 0x000001400e0ed824 */ /* 0x000fe400078e02ff */
[----:B------:R-:W-:Y:S01]  /*2be0*/  @!P3 IMAD.IADD R5, R5, 0x1, R0 ;  /* 0x000000010505b824 */ /* 0x000fe200078e0200 */
[----:B------:R-:W-:-:S04]  /*2bf0*/  @!P4 MOV R16, c[0x0][0x1a4] ;  /* 0x000069000010ca02 */ /* 0x000fc80000000f00 */
[----:B------:R-:W-:Y:S01]  /*2c00*/  @!PT LDS RZ, [RZ] ;  /* 0x00000000fffff984 */ /* 0x000fe20000000800 */
[----:B------:R-:W-:Y:S01]  /*2c10*/  @!PT LDS RZ, [RZ] ;  /* 0x00000000fffff984 */ /* 0x000fe20000000800 */
[----:B------:R-:W-:Y:S01]  /*2c20*/  @!PT LDS RZ, [RZ] ;  /* 0x00000000fffff984 */ /* 0x000fe20000000800 */
[----:B------:R3:W-:Y:S01]  /*2c30*/  @!P3 LDGSTS.E.BYPASS.LTC128B.128 [R241+0xd000], [R4.64] ;  /* 0x0d00000004f1bfae */ /* 0x0007e2000b901d4c */
[----:B------:R-:W-:-:S03]  /*2c40*/  ISETP.GE.AND P3, PT, R23, R17, PT ;  /* 0x000000111700720c */ /* 0x000fc60003f66270 */
[----:B------:R-:W-:Y:S01]  /*2c50*/  @P2 STS.128 [R241+0xd800], RZ ;  /* 0x00d800fff1002388 */ /* 0x000fe20000000c00 */
[----:B--2---:R-:W-:-:S03]  /*2c60*/  LEA.HI R6, R39, R200, RZ, 0x4 ;  /* 0x000000c827067211 */ /* 0x004fc600078f20ff */
[----:B------:R-:W-:Y:S01]  /*2c70*/  @!PT LDS RZ, [RZ] ;  /* 0x00000000fffff984 */ /* 0x000fe20000000800 */
[----:B------:R-:W-:Y:S01]  /*2c80*/  @!PT LDS RZ, [RZ] ;  /* 0x00000000fffff984 */ /* 0x000fe20000000800 */
[----:B------:R-:W-:Y:S01]  /*2c90*/  @!PT LDS RZ, [RZ] ;  /* 0x00000000fffff984 */ /* 0x000fe20000000800 */
[----:B------:R2:W-:Y:S01]  /*2ca0*/  @!P2 LDGSTS.E.BYPASS.LTC128B.128 [R241+0xd800], [R2.64] ;  /* 0x0d80000002f1afae */ /* 0x0005e2000b901d4c */
[----:B------:R-:W-:-:S03]  /*2cb0*/  LOP3.LUT R0, R6, 0xfffffff0, RZ, 0xc0, !PT ;  /* 0xfffffff006007812 */ /* 0x000fc600078ec0ff */
[----:B------:R-:W-:Y:S02]  /*2cc0*/  @P6 STS.128 [R241+0xe000], RZ ;  /* 0x00e000fff1006388 */ /* 0x000fe40000000c00 */
[----:B------:R-:W-:Y:S01]  /*2cd0*/  @!P3 MOV R12, c[0x0][0x1a0] ;  /* 0x00006800000cba02 */ /* 0x000fe20000000f00 */
[----:B---3--:R-:W-:Y:S01]  /*2ce0*/  IMAD.IADD R4, R200, 0x1, -R0 ;  /* 0x00000001c8047824 */ /* 0x008fe200078e0a00 */
[----:B------:R-:W-:Y:S02]  /*2cf0*/  SHF.R.S32.HI R5, RZ, 0x4, R6 ;  /* 0x00000004ff057819 */ /* 0x000fe40000011406 */
[----:B------:R-:W-:Y:S02]  /*2d00*/  @!P6 MOV R0, c[0x0][0x1a0] ;  /* 0x000068000000ea02 */ /* 0x000fe40000000f00 */
[----:B------:R-:W-:Y:S02]  /*2d10*/  SHF.R.S32.HI R7, RZ, 0x1f, R4 ;  /* 0x0000001fff077819 */ /* 0x000fe40000011404 */
[----:B--2---:R-:W-:Y:S01]  /*2d20*/  LEA.HI R3, R6, R5, RZ, 0x1 ;  /* 0x0000000506037211 */ /* 0x004fe200078f08ff */
[----:B------:R-:W-:Y:S01]  /*2d30*/  @!P6 IMAD.MOV.U32 R2, RZ, RZ, c[0x0][0x1a4] ;  /* 0x00006900ff02e624 */ /* 0x000fe200078e00ff */
[----:B------:R-:W-:-:S02]  /*2d40*/  @!P6 LEA R6, P2, R0, R40, 0x8 ;  /* 0x000000280006e211 */ /* 0x000fc400078440ff */
[----:B------:R-:W-:Y:S02]  /*2d50*/  LEA.HI R18, R7, R4, RZ, 0x3 ;  /* 0x0000000407127211 */ /* 0x000fe400078f18ff */
[----:B------:R-:W-:Y:S01]  /*2d60*/  @!P6 LEA.HI.X R7, R0, R41, R2, 0x8, P2 ;  /* 0x000000290007e211 */ /* 0x000fe200010f4402 */
[----:B------:R-:W-:Y:S01]  /*2d70*/  @!P1 IMAD.MOV.U32 R2, RZ, RZ, R40 ;  /* 0x000000ffff029224 */ /* 0x000fe200078e0028 */
[----:B------:R-:W-:Y:S02]  /*2d80*/  LOP3.LUT R0, R18, 0xfffffff8, RZ, 0xc0, !PT ;  /* 0xfffffff812007812 */ /* 0x000fe400078ec0ff */
[----:B------:R-:W-:Y:S01]  /*2d90*/  LOP3.LUT R3, R3, 0xfffffffe, RZ, 0xc0, !PT ;  /* 0xfffffffe03037812 */ /* 0x000fe200078ec0ff */
[----:B------:R-:W-:Y:S01]  /*2da0*/  @!PT LDS RZ, [RZ] ;  /* 0x00000000fffff984 */ /* 0x000fe20000000800 */
[----:B------:R-:W-:Y:S01]  /*2db0*/  @!PT LDS RZ, [RZ] ;  /* 0x00000000fffff984 */ /* 0x000fe20000000800 */
[----:B------:R-:W-:Y:S01]  /*2dc0*/  @!PT LDS RZ, [RZ] ;  /* 0x00000000fffff984 */ /* 0x000fe20000000800 */
[----:B------:R2:W-:Y:S01]  /*2dd0*/  @!P6 LDGSTS.E.BYPASS.LTC128B.128 [R241+0xe000], [R6.64] ;  /* 0x0e00000006f1efae */ /* 0x0005e2000b901d4c */
[----:B------:R-:W-:Y:S01]  /*2de0*/  IADD3 R19, R4, -R0, RZ ;  /* 0x8000000004137210 */ /* 0x000fe20007ffe0ff */
[----:B------:R-:W-:Y:S01]  /*2df0*/  IMAD.SHL.U32 R0, R36, 0x40, RZ ;  /* 0x0000004024007824 */ /* 0x000fe200078e00ff */
[----:B-1----:R-:W-:Y:S01]  /*2e00*/  IADD3 R8, R5, -R3, RZ ;  /* 0x8000000305087210 */ /* 0x002fe20007ffe0ff */
[----:B------:R-:W-:Y:S01]  /*2e10*/  @!P1 IMAD.MOV.U32 R5, RZ, RZ, c[0x0][0x1a0] ;  /* 0x00006800ff059624 */ /* 0x000fe200078e00ff */
[----:B------:R-:W-:Y:S01]  /*2e20*/  @!P1 MOV R4, c[0x0][0x1a4] ;  /* 0x0000690000049a02 */ /* 0x000fe20000000f00 */
[----:B------:R-:W-:Y:S01]  /*2e30*/  @P1 STS.128 [R241+0xe800], RZ ;  /* 0x00e800fff1001388 */ /* 0x000fe20000000c00 */
[----:B------:R-:W-:-:S02]  /*2e40*/  @!P1 MOV R3, R41 ;  /* 0x0000002900039202 */ /* 0x000fc40000000f00 */
[----:B------:R-:W-:Y:S01]  /*2e50*/  LOP3.LUT R0, R0, 0x1c0, RZ, 0xc0, !PT ;  /* 0x000001c000007812 */ /* 0x000fe200078ec0ff */
[----:B------:R-:W-:Y:S01]  /*2e60*/  @!P1 IMAD R4, R4, 0x120, RZ ;  /* 0x0000012004049824 */ /* 0x000fe200078e02ff */
[----:B------:R-:W-:Y:S01]  /*2e70*/  ISETP.GE.AND P2, PT, R15, R17, PT ;  /* 0x000000110f00720c */ /* 0x000fe20003f46270 */
[----:B------:R-:W-:Y:S01]  /*2e80*/  @!P1 IMAD.WIDE.U32 R2, R5, 0x120, R2 ;  /* 0x0000012005029825 */ /* 0x000fe200078e0002 */
[----:B------:R-:W-:Y:S02]  /*2e90*/  LOP3.LUT R10, R0, 0x8, R10, 0xf8, !PT ;  /* 0x00000008000a7812 */ /* 0x000fe400078ef80a */
[----:B------:R-:W-:Y:S01]  /*2ea0*/  SHF.R.U32.HI R0, RZ, 0x3, R0 ;  /* 0x00000003ff007819 */ /* 0x000fe20000011600 */
[----:B------:R-:W-:Y:S01]  /*2eb0*/  @!P1 IMAD.IADD R3, R3, 0x1, R4 ;  /* 0x0000000103039824 */ /* 0x000fe200078e0204 */
[----:B------:R-:W-:Y:S02]  /*2ec0*/  SHF.L.U32 R5, R19, 0x6, RZ ;  /* 0x0000000613057819 */ /* 0x000fe400000006ff */
[----:B------:R-:W-:-:S02]  /*2ed0*/  LOP3.LUT R10, R10, R0, RZ, 0x3c, !PT ;  /* 0x000000000a0a7212 */ /* 0x000fc400078e3cff */
[----:B------:R-:W-:Y:S01]  /*2ee0*/  SHF.L.U32 R4, R8, 0x3, RZ ;  /* 0x0000000308047819 */ /* 0x000fe200000006ff */
[----:B------:R-:W-:Y:S01]  /*2ef0*/  @!PT LDS RZ, [RZ] ;  /* 0x00000000fffff984 */ /* 0x000fe20000000800 */
[----:B------:R-:W-:Y:S01]  /*2f00*/  @!PT LDS RZ, [RZ] ;  /* 0x00000000fffff984 */ /* 0x000fe20000000800 */
[----:B------:R-:W-:Y:S01]  /*2f10*/  @!PT LDS RZ, [RZ] ;  /* 0x00000000fffff984 */ /* 0x000fe20000000800 */
[----:B------:R1:W-:Y:S01]  /*2f20*/  @!P1 LDGSTS.E.BYPASS.LTC128B.128 [R241+0xe800], [R2.64] ;  /* 0x0e80000002f19fae */ /* 0x0003e2000b901d4c */
[----:B------:R-:W-:Y:S01]  /*2f30*/  LOP3.LUT R0, R5, 0x1c0, RZ, 0xc0, !PT ;  /* 0x000001c005007812 */ /* 0x000fe200078ec0ff */
[----:B------:R-:W-:Y:S01]  /*2f40*/  @!P4 IMAD.MOV.U32 R5, RZ, RZ, c[0x0][0x1a0] ;  /* 0x00006800ff05c624 */ /* 0x000fe200078e00ff */
[-C--:B------:R-:W-:Y:S01]  /*2f50*/  ISETP.GE.AND P6, PT, R25, R17.reuse, PT ;  /* 0x000000111900720c */ /* 0x080fe20003fc6270 */
[----:B------:R-:W-:Y:S01]  /*2f60*/  @P5 STS.128 [R241+0xf000], RZ ;  /* 0x00f000fff1005388 */ /* 0x000fe20000000c00 */
[----:B------:R-:W-:Y:S01]  /*2f70*/  ISETP.GE.AND P1, PT, R22, R17, PT ;  /* 0x000000111600720c */ /* 0x000fe20003f26270 */
[----:B------:R-:W-:-:S12]  /*2f80*/  @!P3 IMAD.MOV.U32 R17, RZ, RZ, c[0x0][0x1a4] ;  /* 0x00006900ff11b624 */ /* 0x000fd800078e00ff */
[----:B------:R-:W-:Y:S02]  /*2f90*/  @!P1 MOV R15, c[0x0][0x1a0] ;  /* 0x00006800000f9a02 */ /* 0x000fe40000000f00 */
[----:B-1----:R-:W-:Y:S01]  /*2fa0*/  LOP3.LUT R3, R0, 0x8, R4, 0xf8, !PT ;  /* 0x0000000800037812 */ /* 0x002fe200078ef804 */
[----:B------:R-:W-:Y:S01]  /*2fb0*/  @!P5 IMAD.MOV.U32 R4, RZ, RZ, c[0x0][0x1a0] ;  /* 0x00006800ff04d624 */ /* 0x000fe200078e00ff */
[----:B------:R-:W-:Y:S02]  /*2fc0*/  SHF.R.U32.HI R2, RZ, 0x3, R0 ;  /* 0x00000003ff027819 */ /* 0x000fe40000011600 */
[----:B------:R-:W-:Y:S02]  /*2fd0*/  LEA R0, R8, R10, 0x9 ;  /* 0x0000000a08007211 */ /* 0x000fe400078e48ff */
[----:B------:R-:W-:Y:S01]  /*2fe0*/  LOP3.LUT R92, R3, R2, RZ, 0x3c, !PT ;  /* 0x00000002035c7212 */ /* 0x000fe200078e3cff */
[----:B------:R-:W-:Y:S01]  /*2ff0*/  @!P5 IMAD.MOV.U32 R3, RZ, RZ, R41 ;  /* 0x000000ffff03d224 */ /* 0x000fe200078e0029 */
[----:B------:R-:W-:Y:S01]  /*3000*/  @!P5 MOV R2, R40 ;  /* 0x000000280002d202 */ /* 0x000fe20000000f00 */
[----:B------:R-:W-:Y:S01]  /*3010*/  IMAD.SHL.U32 R134, R0, 0x2, RZ ;  /* 0x0000000200867824 */ /* 0x000fe200078e00ff */
[----:B------:R-:W-:-:S02]  /*3020*/  @!P2 MOV R8, c[0x0][0x1a0] ;  /* 0x000068000008aa02 */ /* 0x000fc40000000f00 */
[----:B------:R-:W-:Y:S01]  /*3030*/  @!P6 MOV R10, c[0x0][0x1a0] ;  /* 0x00006800000aea02 */ /* 0x000fe20000000f00 */
[----:B--2---:R-:W-:Y:S01]  /*3040*/  @!P5 IMAD.WIDE.U32 R6, R4, 0x140, R2 ;  /* 0x000001400406d825 */ /* 0x004fe200078e0002 */
[----:B------:R-:W-:Y:S02]  /*3050*/  @!P4 MOV R2, R40 ;  /* 0x000000280002c202 */ /* 0x000fe40000000f00 */
[----:B------:R-:W-:Y:S01]  /*3060*/  IADD3 R221, R134, 0x2040, RZ ;  /* 0x0000204086dd7810 */ /* 0x000fe20007ffe0ff */
[----:B------:R-:W-:Y:S01]  /*3070*/  @!P4 IMAD.MOV.U32 R3, RZ, RZ, R41 ;  /* 0x000000ffff03c224 */ /* 0x000fe200078e0029 */
[----:B------:R-:W-:-:S03]  /*3080*/  @!P5 IADD3 R7, R7, R14, RZ ;  /* 0x0000000e0707d210 */ /* 0x000fc60007ffe0ff */
[----:B------:R-:W-:Y:S01]  /*3090*/  @!P4 IMAD.WIDE.U32 R4, R5, 0x160, R2 ;  /* 0x000001600504c825 */ /* 0x000fe200078e0002 */
[-C--:B------:R-:W-:Y:S01]  /*30a0*/  @!P3 MOV R3, R41.reuse ;  /* 0x000000290003b202 */ /* 0x080fe20000000f00 */
[----:B------:R-:W-:Y:S01]  /*30b0*/  @!PT LDS RZ, [RZ] ;  /* 0x00000000fffff984 */ /* 0x000fe20000000800 */
[----:B------:R-:W-:Y:S01]  /*30c0*/  @!PT LDS RZ, [RZ] ;  /* 0x00000000fffff984 */ /* 0x000fe20000000800 */
[----:B------:R-:W-:Y:S01]  /*30d0*/  @!PT LDS RZ, [RZ] ;  /* 0x00000000fffff984 */ /* 0x000fe20000000800 */
[----:B------:R1:W-:Y:S02]  /*30e0*/  @!P5 LDGSTS.E.BYPASS.LTC128B.128 [R241+0xf000], [R6.64] ;  /* 0x0f00000006f1dfae */ /* 0x0003e4000b901d4c */
[----:B------:R-:W-:Y:S02]  /*30f0*/  @!P3 IMAD.MOV.U32 R2, RZ, RZ, R40 ;  /* 0x000000ffff02b224 */ /* 0x000fe400078e0028 */
[----:B------:R-:W-:Y:S02]  /*3100*/  @P4 STS.128 [R241+0xf800], RZ ;  /* 0x00f800fff1004388 */ /* 0x000fe40000000c00 */
[----:B------:R-:W-:Y:S01]  /*3110*/  @!P3 IMAD.WIDE.U32 R12, R12, 0x180, R2 ;  /* 0x000001800c0cb825 */ /* 0x000fe200078e0002 */
[----:B------:R-:W-:-:S03]  /*3120*/  @!P2 MOV R3, R41 ;  /* 0x000000290003a202 */ /* 0x000fc60000000f00 */
[----:B------:R-:W-:-:S04]  /*3130*/  @!P2 IMAD.MOV.U32 R2, RZ, RZ, R40 ;  /* 0x000000ffff02a224 */ /* 0x000fc800078e0028 */
[----:B------:R-:W-:Y:S01]  /*3140*/  @!P2 IMAD.WIDE.U32 R8, R8, 0x1a0, R2 ;  /* 0x000001a00808a825 */ /* 0x000fe200078e0002 */
[----:B------:R-:W-:-:S03]  /*3150*/  @!P6 MOV R2, R40 ;  /* 0x000000280002e202 */ /* 0x000fc60000000f00 */
[----:B------:R-:W-:-:S04]  /*3160*/  @!P6 IMAD.MOV.U32 R3, RZ, RZ, R41 ;  /* 0x000000ffff03e224 */ /* 0x000fc800078e0029 */
[----:B------:R-:W-:Y:S01]  /*3170*/  @!P6 IMAD.WIDE.U32 R10, R10, 0x1c0, R2 ;  /* 0x000001c00a0ae825 */ /* 0x000fe200078e0002 */
[----:B------:R-:W-:-:S03]  /*3180*/  @!P1 MOV R2, R40 ;  /* 0x0000002800029202 */ /* 0x000fc60000000f00 */
[----:B------:R-:W-:-:S04]  /*3190*/  @!P1 IMAD.MOV.U32 R3, RZ, RZ, R41 ;  /* 0x000000ffff039224 */ /* 0x000fc800078e0029 */
[----:B------:R-:W-:-:S04]  /*31a0*/  @!P1 IMAD.WIDE.U32 R14, R15, 0x1e0, R2 ;  /* 0x000001e00f0e9825 */ /* 0x000fc800078e0002 */
[----:B------:R-:W-:Y:S01]  /*31b0*/  @!P4 IMAD R2, R16, 0x160, RZ ;  /* 0x000001601002c824 */ /* 0x000fe200078e02ff */
[----:B------:R-:W-:Y:S01]  /*31c0*/  @!P2 MOV R16, c[0x0][0x1a4] ;  /* 0x000069000010aa02 */ /* 0x000fe20000000f00 */
[----:B------:R-:W-:Y:S01]  /*31d0*/  @!P3 IMAD R3, R17, 0x180, RZ ;  /* 0x000001801103b824 */ /* 0x000fe200078e02ff */
[----:B------:R-:W-:Y:S01]  /*31e0*/  @!P6 MOV R17, c[0x0][0x1a4] ;  /* 0x000069000011ea02 */ /* 0x000fe20000000f00 */
[----:B------:R-:W-:Y:S02]  /*31f0*/  @!P4 IMAD.IADD R5, R5, 0x1, R2 ;  /* 0x000000010505c824 */ /* 0x000fe400078e0202 */
[----:B------:R-:W-:Y:S01]  /*3200*/  @!P2 IMAD R16, R16, 0x1a0, RZ ;  /* 0x000001a01010a824 */ /* 0x000fe200078e02ff */
[----:B------:R-:W-:Y:S01]  /*3210*/  @!P3 IADD3 R3, R13, R3, RZ ;  /* 0x000000030d03b210 */ /* 0x000fe20007ffe0ff */
[----:B------:R-:W-:Y:S01]  /*3220*/  @!P6 IMAD R17, R17, 0x1c0, RZ ;  /* 0x000001c01111e824 */ /* 0x000fe200078e02ff */
[----:B------:R-:W-:Y:S01]  /*3230*/  @!P1 MOV R13, c[0x0][0x1a4] ;  /* 0x00006900000d9a02 */ /* 0x000fe20000000f00 */
[----:B------:R-:W-:Y:S01]  /*3240*/  @!P3 IMAD.MOV.U32 R2, RZ, RZ, R12 ;  /* 0x000000ffff02b224 */ /* 0x000fe200078e000c */
[----:B------:R-:W-:Y:S01]  /*3250*/  @!P2 IADD3 R9, R9, R16, RZ ;  /* 0x000000100909a210 */ /* 0x000fe20007ffe0ff */
[----:B------:R-:W-:Y:S01]  /*3260*/  IMAD.SHL.U32 R16, R18, 0x40, RZ ;  /* 0x0000004012107824 */ /* 0x000fe200078e00ff */
[----:B------:R-:W-:Y:S01]  /*3270*/  @!PT LDS RZ, [RZ] ;  /* 0x00000000fffff984 */ /* 0x000fe20000000800 */
[----:B------:R-:W-:Y:S01]  /*3280*/  @!PT LDS RZ, [RZ] ;  /* 0x00000000fffff984 */ /* 0x000fe20000000800 */
[----:B------:R-:W-:Y:S01]  /*3290*/  @!PT LDS RZ, [RZ] ;  /* 0x00000000fffff984 */ /* 0x000fe20000000800 */
[----:B------:R2:W-:Y:S01]  /*32a0*/  @!P4 LDGSTS.E.BYPASS.LTC128B.128 [R241+0xf800], [R4.64] ;  /* 0x0f80000004f1cfae */ /* 0x0005e2000b901d4c */
[----:B------:R-:W-:Y:S01]  /*32b0*/  @!P1 IMAD R12, R13, 0x1e0, RZ ;  /* 0x000001e00d0c9824 */ /* 0x000fe200078e02ff */
[----:B------:R-:W-:-:S02]  /*32c0*/  @!P6 IADD3 R13, R11, R17, RZ ;  /* 0x000000110b0de210 */ /* 0x000fc40007ffe0ff */
[----:B------:R-:W-:Y:S01]  /*32d0*/  LOP3.LUT R91, R16, 0xfffffe00, RZ, 0xc0, !PT ;  /* 0xfffffe00105b7812 */ /* 0x000fe200078ec0ff */
[----:B------:R-:W-:Y:S01]  /*32e0*/  @P3 STS.128 [R241+0x10000], RZ ;  /* 0x010000fff1003388 */ /* 0x000fe20000000c00 */
[----:B------:R-:W-:Y:S02]  /*32f0*/  @!P1 IADD3 R11, R15, R12, RZ ;  /* 0x0000000c0f0b9210 */ /* 0x000fe40007ffe0ff */
[----:B-1----:R-:W-:Y:S01]  /*3300*/  LEA R6, R187, R91, 0xa ;  /* 0x0000005bbb067211 */ /* 0x002fe200078e50ff */
[----:B------:R-:W-:Y:S01]  /*3310*/  @!PT LDS RZ, [RZ] ;  /* 0x00000000fffff984 */ /* 0x000fe20000000800 */
[----:B------:R-:W-:Y:S01]  /*3320*/  @!PT LDS RZ, [RZ] ;  /* 0x00000000fffff984 */ /* 0x000fe20000000800 */
[----:B------:R-:W-:Y:S01]  /*3330*/  @!PT LDS RZ, [RZ] ;  /* 0x00000000fffff984 */ /* 0x000fe20000000800 */
[----:B------:R1:W-:Y:S01]  /*3340*/  @!P3 LDGSTS.E.BYPASS.LTC128B.128 [R241+0x10000], [R2.64] ;  /* 0x1000000002f1bfae */ /* 0x0003e2000b901d4c */
[----:B------:R-:W-:Y:S01]  /*3350*/  @!P6 MOV R12, R10 ;  /* 0x0000000a000ce202 */ /* 0x000fe20000000f00 */
[----:B------:R-:W-:Y:S02]  /*3360*/  @!P1 IMAD.MOV.U32 R10, RZ, RZ, R14 ;  /* 0x000000ffff0a9224 */ /* 0x000fe400078e000e */
        /* <DEDUP_REMOVED lines=15> */
[----:B------:R-:W-:-:S02]  /*3460*/  R2P PR, R19, 0x6 ;  /* 0x0000000613007804 */ /* 0x000fc40000000000 */
[----:B-1----:R-:W-:Y:S01]  /*3470*/  IADD3 R2, R92, R6, RZ ;  /* 0x000000065c027210 */ /* 0x002fe20007ffe0ff */
[----:B------:R-:W-:Y:S01]  /*3480*/  LDSM.16.M88.4 R40, [R134+0x2800] ;  /* 0x002800008628783b */ /* 0x000fe20000000200 */
[----:B------:R-:W-:Y:S02]  /*3490*/  LOP3.LUT P3, RZ, R36, 0x2, RZ, 0xc0, !PT ;  /* 0x0000000224ff7812 */ /* 0x000fe4000786c0ff */
[----:B------:R-:W-:Y:S01]  /*34a0*/  SHF.L.U32 R222, R2, 0x1, RZ ;  /* 0x0000000102de7819 */ /* 0x000fe200000006ff */
[----:B------:R-:W-:Y:S01]  /*34b0*/  LDSM.16.M88.4 R72, [R134+0x3000] ;  /* 0x003000008648783b */ /* 0x000fe20000000200 */
[----:B------:R-:W-:Y:S02]  /*34c0*/  MOV R2, 0x10 ;  /* 0x0000001000027802 */ /* 0x000fe40000000f00 */
[----:B--2---:R-:W-:Y:S01]  /*34d0*/  SEL R4, R26, 0xffffffe0, !P2 ;  /* 0xffffffe01a047807 */ /* 0x004fe20005000000 */
[----:B------:R-:W1:Y:S01]  /*34e0*/  LDSM.16.M88.4 R20, [R222] ;  /* 0x00000000de14783b */ /* 0x000e620000000200 */
[----:B------:R-:W-:-:S02]  /*34f0*/  SEL R0, R2, 0xfffffff0, !P1 ;  /* 0xfffffff002007807 */ /* 0x000fc40004800000 */
[----:B------:R-:W-:Y:S01]  /*3500*/  SEL R2, R2, 0xfffffff0, !P3 ;  /* 0xfffffff002027807 */ /* 0x000fe20005800000 */
[----:B------:R-:W-:Y:S01]  /*3510*/  LDSM.16.M88.4 R68, [R134+0x3800] ;  /* 0x003800008644783b */ /* 0x000fe20000000200 */
[----:B------:R-:W-:Y:S01]  /*3520*/  LOP3.LUT P1, RZ, R36, 0x4, RZ, 0xc0, !PT ;  /* 0x0000000424ff7812 */ /* 0x000fe2000782c0ff */
[----:B------:R-:W-:Y:S01]  /*3530*/  IMAD R225, R0, 0x2, R222 ;  /* 0x0000000200e17824 */ /* 0x000fe200078e02de */
[----:B------:R-:W-:Y:S01]  /*3540*/  LEA R220, R2, R134, 0x1 ;  /* 0x0000008602dc7211 */ /* 0x000fe200078e08ff */
[----:B------:R-:W-:Y:S01]  /*3550*/  LDSM.16.M88.4 R84, [R134+0x4000] ;  /* 0x004000008654783b */ /* 0x000fe20000000200 */
[----:B------:R-:W-:Y:S02]  /*3560*/  IADD3 R3, R134, 0x2000, RZ ;  /* 0x0000200086037810 */ /* 0x000fe40007ffe0ff */
[----:B------:R-:W-:Y:S01]  /*3570*/  LEA R223, R4, R222, 0x1 ;  /* 0x000000de04df7211 */ /* 0x000fe200078e08ff */
[----:B------:R-:W-:Y:S01]  /*3580*/  LDSM.16.M88.4 R16, [R225] ;  /* 0x00000000e110783b */ /* 0x000fe20000000200 */
[----:B------:R-:W-:-:S03]  /*3590*/  ISETP.GT.AND P2, PT, R202, 0x1, PT ;  /* 0x00000001ca00780c */ /* 0x000fc60003f44270 */
[----:B---3--:R-:W2:Y:S01]  /*35a0*/  LDSM.16.M88.4 R8, [R134+0x2000] ;  /* 0x002000008608783b */ /* 0x008ea20000000200 */
[----:B------:R-:W-:Y:S01]  /*35b0*/  IMAD R224, R0, 0x2, R223 ;  /* 0x0000000200e07824 */ /* 0x000fe200078e02df */
[----:B------:R-:W-:Y:S02]  /*35c0*/  @P1 IADD3 R221, R3, -0x40, RZ ;  /* 0xffffffc003dd1810 */ /* 0x000fe40007ffe0ff */
[----:B------:R-:W-:Y:S02]  /*35d0*/  LDSM.16.M88.4 R32, [R220+0x2000] ;  /* 0x00200000dc20783b */ /* 0x000fe40000000200 */
[----:B------:R-:W-:Y:S02]  /*35e0*/  LEA R219, R2, R221, 0x1 ;  /* 0x000000dd02db7211 */ /* 0x000fe400078e08ff */
[----:B----4-:R-:W-:Y:S01]  /*35f0*/  LDSM.16.M88.4 R12, [R223] ;  /* 0x00000000df0c783b */ /* 0x010fe20000000200 */
[C---:B------:R-:W-:Y:S02]  /*3600*/  IADD3 R240, R221.reuse, 0x800, RZ ;  /* 0x00000800ddf07810 */ /* 0x040fe40007ffe0ff */
[C---:B------:R-:W-:Y:S01]  /*3610*/  IADD3 R239, R221.reuse, 0x1000, RZ ;  /* 0x00001000ddef7810 */ /* 0x040fe20007ffe0ff */
[----:B------:R-:W-:Y:S01]  /*3620*/  LDSM.16.M88.4 R48, [R221] ;  /* 0x00000000dd30783b */ /* 0x000fe20000000200 */
[----:B------:R-:W-:-:S02]  /*3630*/  IADD3 R238, R221, 0x1800, RZ ;  /* 0x00001800ddee7810 */ /* 0x000fc40007ffe0ff */
[C---:B------:R-:W-:Y:S01]  /*3640*/  IADD3 R237, R221.reuse, 0x2000, RZ ;  /* 0x00002000dded7810 */ /* 0x040fe20007ffe0ff */
[----:B------:R-:W3:Y:S01]  /*3650*/  LDSM.16.M88.4 R52, [R220+0x2800] ;  /* 0x00280000dc34783b */ /* 0x000ee20000000200 */
[C---:B------:R-:W-:Y:S02]  /*3660*/  IADD3 R236, R221.reuse, 0x2800, RZ ;  /* 0x00002800ddec7810 */ /* 0x040fe40007ffe0ff */
[C---:B------:R-:W-:Y:S01]  /*3670*/  IADD3 R235, R221.reuse, 0x3000, RZ ;  /* 0x00003000ddeb7810 */ /* 0x040fe20007ffe0ff */
[----:B------:R-:W-:Y:S01]  /*3680*/  LDSM.16.M88.4 R56, [R219] ;  /* 0x00000000db38783b */ /* 0x000fe20000000200 */
[C---:B------:R-:W-:Y:S02]  /*3690*/  IADD3 R234, R221.reuse, 0x3800, RZ ;  /* 0x00003800ddea7810 */ /* 0x040fe40007ffe0ff */
[C---:B------:R-:W-:Y:S01]  /*36a0*/  IADD3 R233, R221.reuse, 0x4000, RZ ;  /* 0x00004000dde97810 */ /* 0x040fe20007ffe0ff */
[----:B-1----:R-:W-:Y:S01]  /*36b0*/  HMMA.16816.F32 R36, R20, R40, RZ ;  /* 0x000000281424723c */ /* 0x002fe200000018ff */
[----:B------:R-:W-:Y:S01]  /*36c0*/  LDSM.16.M88.4 R64, [R221+0x800] ;  /* 0x00080000dd40783b */ /* 0x000fe20000000200 */
[----:B------:R-:W-:-:S02]  /*36d0*/  IADD3 R232, R221, 0x4800, RZ ;  /* 0x00004800dde87810 */ /* 0x000fc40007ffe0ff */
[C---:B------:R-:W-:Y:S01]  /*36e0*/  IADD3 R231, R221.reuse, 0x5000, RZ ;  /* 0x00005000dde77810 */ /* 0x040fe20007ffe0ff */
[----:B------:R-:W-:Y:S01]  /*36f0*/  LDSM.16.M88.4 R76, [R220+0x3000] ;  /* 0x00300000dc4c783b */ /* 0x000fe20000000200 */
[C---:B------:R-:W-:Y:S02]  /*3700*/  IADD3 R230, R221.reuse, 0x5800, RZ ;  /* 0x00005800dde67810 */ /* 0x040fe40007ffe0ff */
[C---:B------:R-:W-:Y:S01]  /*3710*/  IADD3 R229, R221.reuse, 0x6000, RZ ;  /* 0x00006000dde57810 */ /* 0x040fe20007ffe0ff */
[----:B------:R-:W-:Y:S01]  /*3720*/  LDSM.16.M88.4 R80, [R219+0x800] ;  /* 0x00080000db50783b */ /* 0x000fe20000000200 */
[C---:B------:R-:W-:Y:S02]  /*3730*/  IADD3 R228, R221.reuse, 0x6800, RZ ;  /* 0x00006800dde47810 */ /* 0x040fe40007ffe0ff */
[C---:B------:R-:W-:Y:S01]  /*3740*/  IADD3 R227, R221.reuse, 0x7000, RZ ;  /* 0x00007000dde37810 */ /* 0x040fe20007ffe0ff */
[----:B------:R-:W-:Y:S01]  /*3750*/  LDSM.16.M88.4 R60, [R221+0x1000] ;  /* 0x00100000dd3c783b */ /* 0x000fe20000000200 */
[----:B------:R-:W-:Y:S01]  /*3760*/  IADD3 R226, R221, 0x7800, RZ ;  /* 0x00007800dde27810 */ /* 0x000fe20007ffe0ff */
[C---:B--2---:R-:W-:Y:S02]  /*3770*/  HMMA.16816.F32 R24, R20.reuse, R8, RZ ;  /* 0x000000081418723c */ /* 0x044fe400000018ff */
[----:B------:R-:W0:Y:S06]  /*3780*/  LDGDEPBAR ;  /* 0x00000000000079af */ /* 0x000e2c0000000000 */
[----:B------:R-:W-:Y:S01]  /*3790*/  HMMA.16816.F32 R28, R20, R10, RZ ;  /* 0x0000000a141c723c */ /* 0x000fe200000018ff */
[----:B------:R-:W1:Y:S07]  /*37a0*/  LDSM.16.M88.4 R8, [R224] ;  /* 0x00000000e008783b */ /* 0x000e6e0000000200 */
[C---:B---3--:R-:W-:Y:S08]  /*37b0*/  HMMA.16816.F32 R44, R16.reuse, R52, R36 ;  /* 0x00000034102c723c */ /* 0x048ff00000001824 */
[C---:B------:R-:W-:Y:S08]  /*37c0*/  HMMA.16816.F32 R24, R16.reuse, R32, R24 ;  /* 0x000000201018723c */ /* 0x040ff00000001818 */
[----:B------:R-:W-:Y:S08]  /*37d0*/  HMMA.16816.F32 R32, R16, R34, R28 ;  /* 0x000000221020723c */ /* 0x000ff0000000181c */
[----:B------:R-:W-:Y:S08]  /*37e0*/  HMMA.16816.F32 R28, R20, R42, RZ ;  /* 0x0000002a141c723c */ /* 0x000ff000000018ff */
[C---:B------:R-:W-:Y:S08]  /*37f0*/  HMMA.16816.F32 R24, R12.reuse, R48, R24 ;  /* 0x000000300c18723c */ /* 0x040ff00000001818 */
[----:B------:R-:W-:Y:S08]  /*3800*/  HMMA.16816.F32 R40, R12, R50, R32 ;  /* 0x000000320c28723c */ /* 0x000ff00000001820 */
[----:B------:R-:W-:Y:S08]  /*3810*/  HMMA.16816.F32 R28, R16, R54, R28 ;  /* 0x00000036101c723c */ /* 0x000ff0000000181c */
[----:B------:R-:W-:Y:S08]  /*3820*/  HMMA.16816.F32 R32, R20, R72, RZ ;  /* 0x000000481420723c */ /* 0x000ff000000018ff */
[C---:B-1----:R-:W-:Y:S08]  /*3830*/  HMMA.16816.F32 R52, R8.reuse, R58, R40 ;  /* 0x0000003a0834723c */ /* 0x042ff00000001828 */
[----:B------:R-:W-:Y:S01]  /*3840*/  HMMA.16816.F32 R36, R8, R56, R24 ;  /* 0x000000380824723c */ /* 0x000fe20000001818 */
[----:B------:R-:W1:Y:S07]  /*3850*/  LDSM.16.M88.4 R56, [R220+0x3800] ;  /* 0x00380000dc38783b */ /* 0x000e6e0000000200 */
[----:B------:R-:W-:Y:S01]  /*3860*/  HMMA.16816.F32 R40, R20, R74, RZ ;  /* 0x0000004a1428723c */ /* 0x000fe200000018ff */
[----:B------:R-:W-:Y:S07]  /*3870*/  LDSM.16.M88.4 R72, [R220+0x4000] ;  /* 0x00400000dc48783b */ /* 0x000fee0000000200 */
[----:B------:R-:W-:Y:S01]  /*3880*/  HMMA.16816.F32 R24, R12, R64, R44 ;  /* 0x000000400c18723c */ /* 0x000fe2000000182c */
[----:B------:R-:W-:-:S02]  /*3890*/  FMUL.FTZ R2, R53, c[0x0][0x2ec] ;  /* 0x0000bb0035027a20 */ /* 0x000fc40000410000 */
[----:B------:R-:W-:Y:S02]  /*38a0*/  FMUL.FTZ R52, R52, c[0x0][0x2ec] ;  /* 0x0000bb0034347a20 */ /* 0x000fe40000410000 */
[----:B------:R2:W3:Y:S03]  /*38b0*/  MUFU.TANH R192, R2 ;  /* 0x0000000200c07308 */ /* 0x0004e60000002400 */
[----:B------:R-:W-:Y:S01]  /*38c0*/  HMMA.16816.F32 R44, R12, R66, R28 ;  /* 0x000000420c2c723c */ /* 0x000fe2000000181c */
[----:B------:R-:W-:Y:S01]  /*38d0*/  FMUL.FTZ R36, R36, c[0x0][0x2ec] ;  /* 0x0000bb0024247a20 */ /* 0x000fe20000410000 */
[----:B------:R-:W4:Y:S01]  /*38e0*/  LDSM.16.M88.4 R64, [R219+0x1000] ;  /* 0x00100000db40783b */ /* 0x000f220000000200 */
[----:B------:R-:W-:Y:S02]  /*38f0*/  FMUL.FTZ R37, R37, c[0x0][0x2ec] ;  /* 0x0000bb0025257a20 */ /* 0x000fe40000410000 */
[----:B------:R-:W-:Y:S01]  /*3900*/  FMUL.FTZ R38, R38, c[0x0][0x2ec] ;  /* 0x0000bb0026267a20 */ /* 0x000fe20000410000 */
[----:B------:R-:W1:Y:S01]  /*3910*/  MUFU.TANH R197, R36 ;  /* 0x0000002400c57308 */ /* 0x000e620000002400 */
[----:B------:R-:W-:Y:S01]  /*3920*/  FMUL.FTZ R39, R39, c[0x0][0x2ec] ;  /* 0x0000bb0027277a20 */ /* 0x000fe20000410000 */
[----:B------:R-:W-:Y:S01]  /*3930*/  HMMA.16816.F32 R48, R16, R76, R32 ;  /* 0x0000004c1030723c */ /* 0x000fe20000001820 */
[----:B--2---:R-:W-:-:S05]  /*3940*/  FMUL.FTZ R2, R54, c[0x0][0x2ec] ;  /* 0x0000bb0036027a20 */ /* 0x004fca0000410000 */
[----:B------:R-:W2:Y:S02]  /*3950*/  MUFU.TANH R196, R37 ;  /* 0x0000002500c47308 */ /* 0x000ea40000002400 */
[----:B------:R-:W-:Y:S01]  /*3960*/  HMMA.16816.F32 R32, R16, R78, R40 ;  /* 0x0000004e1020723c */ /* 0x000fe20000001828 */
[----:B------:R-:W1:Y:S05]  /*3970*/  LDSM.16.M88.4 R76, [R221+0x1800] ;  /* 0x00180000dd4c783b */ /* 0x000e6a0000000200 */
[----:B------:R-:W1:Y:S02]  /*3980*/  MUFU.TANH R195, R38 ;  /* 0x0000002600c37308 */ /* 0x000e640000002400 */
[----:B------:R-:W-:Y:S06]  /*3990*/  HMMA.16816.F32 R24, R8, R80, R24 ;  /* 0x000000500818723c */ /* 0x000fec0000001818 */
[----:B------:R2:W1:Y:S02]  /*39a0*/  MUFU.TANH R194, R39 ;  /* 0x0000002700c27308 */ /* 0x0004640000002400 */
[----:B------:R-:W-:Y:S06]  /*39b0*/  HMMA.16816.F32 R40, R20, R70, RZ ;  /* 0x000000461428723c */ /* 0x000fec00000018ff */
[----:B------:R3:W1:Y:S02]  /*39c0*/  MUFU.TANH R191, R2 ;  /* 0x0000000200bf7308 */ /* 0x0006640000002400 */
[----:B------:R-:W-:Y:S06]  /*39d0*/  HMMA.16816.F32 R28, R12, R60, R48 ;  /* 0x0000003c0c1c723c */ /* 0x000fec0000001830 */
[----:B------:R1:W1:Y:S02]  /*39e0*/  MUFU.TANH R193, R52 ;  /* 0x0000003400c17308 */ /* 0x0002640000002400 */
[----:B--2---:R-:W-:Y:S01]  /*39f0*/  HMMA.16816.F32 R36, R20, R68, RZ ;  /* 0x000000441424723c */ /* 0x004fe200000018ff */
[----:B------:R-:W-:Y:S01]  /*3a00*/  FMUL.FTZ R24, R24, c[0x0][0x2ec] ;  /* 0x0000bb0018187a20 */ /* 0x000fe20000410000 */
[----:B------:R-:W-:Y:S01]  /*3a10*/  LDSM.16.M88.4 R68, [R220+0x4800] ;  /* 0x00480000dc44783b */ /* 0x000fe20000000200 */
[----:B------:R-:W-:-:S02]  /*3a20*/  FMUL.FTZ R25, R25, c[0x0][0x2ec] ;  /* 0x0000bb0019197a20 */ /* 0x000fc40000410000 */
[----:B---3--:R-:W-:Y:S01]  /*3a30*/  FMUL.FTZ R2, R55, c[0x0][0x2ec] ;  /* 0x0000bb0037027a20 */ /* 0x008fe20000410000 */
[----:B------:R-:W2:Y:S02]  /*3a40*/  MUFU.TANH R189, R24 ;  /* 0x0000001800bd7308 */ /* 0x000ea40000002400 */
[----:B-1----:R-:W-:Y:S06]  /*3a50*/  HMMA.16816.F32 R52, R8, R82, R44 ;  /* 0x000000520834723c */ /* 0x002fec000000182c */
[----:B------:R1:W3:Y:S01]  /*3a60*/  MUFU.TANH R190, R2 ;  /* 0x0000000200be7308 */ /* 0x0002e20000002400 */
[----:B------:R-:W-:Y:S01]  /*3a70*/  LDSM.16.M88.4 R80, [R134+0x5000] ;  /* 0x005000008650783b */ /* 0x000fe20000000200 */
[----:B------:R-:W-:Y:S03]  /*3a80*/  HMMA.16816.F32 R44, R12, R62, R32 ;  /* 0x0000003e0c2c723c */ /* 0x000fe60000001820 */
[----:B------:R-:W2:Y:S03]  /*3a90*/  LDSM.16.M88.4 R60, [R134+0x4800] ;  /* 0x00480000863c783b */ /* 0x000ea60000000200 */
[----:B------:R-:W2:Y:S02]  /*3aa0*/  MUFU.TANH R188, R25 ;  /* 0x0000001900bc7308 */ /* 0x000ea40000002400 */
[----:B------:R-:W-:Y:S01]  /*3ab0*/  HMMA.16816.F32 R48, R16, R56, R36 ;  /* 0x000000381030723c */ /* 0x000fe20000001824 */
[----:B-1----:R-:W-:-:S05]  /*3ac0*/  FMUL.FTZ R2, R26, c[0x0][0x2ec] ;  /* 0x0000bb001a027a20 */ /* 0x002fca0000410000 */
[----:B------:R1:W1:Y:S02]  /*3ad0*/  MUFU.TANH R186, R2 ;  /* 0x0000000200ba7308 */ /* 0x0002640000002400 */
[----:B------:R-:W-:Y:S01]  /*3ae0*/  HMMA.16816.F32 R32, R16, R58, R40 ;  /* 0x0000003a1020723c */ /* 0x000fe20000001828 */
[----:B------:R-:W2:Y:S01]  /*3af0*/  LDSM.16.M88.4 R56, [R219+0x1800] ;  /* 0x00180000db38783b */ /* 0x000ea20000000200 */
[----:B------:R-:W-:Y:S02]  /*3b00*/  FMUL.FTZ R54, R54, c[0x0][0x2ec] ;  /* 0x0000bb0036367a20 */ /* 0x000fe40000410000 */
[----:B------:R-:W-:Y:S02]  /*3b10*/  FMUL.FTZ R55, R55, c[0x0][0x2ec] ;  /* 0x0000bb0037377a20 */ /* 0x000fe40000410000 */
[----:B------:R-:W2:Y:S02]  /*3b20*/  MUFU.TANH R182, R54 ;  /* 0x0000003600b67308 */ /* 0x000ea40000002400 */
[----:B------:R-:W-:Y:S01]  /*3b30*/  HMMA.16816.F32 R36, R20, R84, RZ ;  /* 0x000000541424723c */ /* 0x000fe200000018ff */
[----:B-1----:R-:W-:-:S05]  /*3b40*/  FMUL.FTZ R2, R27, c[0x0][0x2ec] ;  /* 0x0000bb001b027a20 */ /* 0x002fca0000410000 */
[----:B------:R-:W1:Y:S02]  /*3b50*/  MUFU.TANH R177, R55 ;  /* 0x0000003700b17308 */ /* 0x000e640000002400 */
[----:B------:R-:W-:Y:S01]  /*3b60*/  HMMA.16816.F32 R40, R20, R86, RZ ;  /* 0x000000561428723c */ /* 0x000fe200000018ff */
[----:B------:R-:W-:Y:S05]  /*3b70*/  LDSM.16.M88.4 R84, [R219+0x2000] ;  /* 0x00200000db54783b */ /* 0x000fea0000000200 */
[----:B------:R1:W1:Y:S02]  /*3b80*/  MUFU.TANH R185, R2 ;  /* 0x0000000200b97308 */ /* 0x0002640000002400 */
[----:B----4-:R-:W-:Y:S08]  /*3b90*/  HMMA.16816.F32 R24, R8, R64, R28 ;  /* 0x000000400818723c */ /* 0x010ff0000000181c */
[----:B------:R-:W-:Y:S01]  /*3ba0*/  HMMA.16816.F32 R28, R12, R76, R48 ;  /* 0x0000004c0c1c723c */ /* 0x000fe20000001830 */
[----:B-1----:R-:W-:-:S07]  /*3bb0*/  FMUL.FTZ R2, R52, c[0x0][0x2ec] ;  /* 0x0000bb0034027a20 */ /* 0x002fce0000410000 */
[----:B------:R-:W-:Y:S01]  /*3bc0*/  HMMA.16816.F32 R48, R16, R72, R36 ;  /* 0x000000481030723c */ /* 0x000fe20000001824 */
[----:B------:R1:W4:Y:S07]  /*3bd0*/  MUFU.TANH R184, R2 ;  /* 0x0000000200b87308 */ /* 0x00032e0000002400 */
[----:B--2---:R-:W-:Y:S01]  /*3be0*/  HMMA.16816.F32 R36, R20, R60, RZ ;  /* 0x0000003c1424723c */ /* 0x004fe200000018ff */
[----:B------:R-:W-:Y:S02]  /*3bf0*/  FMUL.FTZ R24, R24, c[0x0][0x2ec] ;  /* 0x0000bb0018187a20 */ /* 0x000fe40000410000 */
[----:B------:R-:W-:-:S02]  /*3c00*/  FMUL.FTZ R25, R25, c[0x0][0x2ec] ;  /* 0x0000bb0019197a20 */ /* 0x000fc40000410000 */
[----:B------:R-:W-:Y:S01]  /*3c10*/  FMUL.FTZ R26, R26, c[0x0][0x2ec] ;  /* 0x0000bb001a1a7a20 */ /* 0x000fe20000410000 */
[----:B------:R-:W2:Y:S01]  /*3c20*/  MUFU.TANH R176, R24 ;  /* 0x0000001800b07308 */ /* 0x000ea20000002400 */
[----:B------:R-:W-:Y:S02]  /*3c30*/  FMUL.FTZ R27, R27, c[0x0][0x2ec] ;  /* 0x0000bb001b1b7a20 */ /* 0x000fe40000410000 */
[----:B-1----:R-:W-:Y:S02]  /*3c40*/  FMUL.FTZ R2, R53, c[0x0][0x2ec] ;  /* 0x0000bb0035027a20 */ /* 0x002fe40000410000 */
[----:B------:R-:W-:Y:S01]  /*3c50*/  HMMA.16816.F32 R52, R8, R66, R44 ;  /* 0x000000420834723c */ /* 0x000fe2000000182c */
[----:B------:R-:W1:Y:S02]  /*3c60*/  LDSM.16.M88.4 R64, [R221+0x2000] ;  /* 0x00200000dd40783b */ /* 0x000e640000000200 */
[----:B------:R2:W1:Y:S05]  /*3c70*/  MUFU.TANH R183, R2 ;  /* 0x0000000200b77308 */ /* 0x00046a0000002400 */
[----:B------:R-:W-:Y:S01]  /*3c80*/  HMMA.16816.F32 R44, R12, R78, R32 ;  /* 0x0000004e0c2c723c */ /* 0x000fe20000001820 */
[----:B------:R-:W1:Y:S02]  /*3c90*/  LDSM.16.M88.4 R76, [R221+0x2800] ;  /* 0x00280000dd4c783b */ /* 0x000e640000000200 */
[----:B------:R-:W1:Y:S05]  /*3ca0*/  MUFU.TANH R175, R25 ;  /* 0x0000001900af7308 */ /* 0x000e6a0000002400 */
[----:B------:R-:W-:Y:S01]  /*3cb0*/  HMMA.16816.F32 R32, R16, R74, R40 ;  /* 0x0000004a1020723c */ /* 0x000fe20000001828 */
[----:B------:R-:W3:Y:S02]  /*3cc0*/  LDSM.16.M88.4 R72, [R220+0x5000] ;  /* 0x00500000dc48783b */ /* 0x000ee40000000200 */
[----:B------:R-:W1:Y:S05]  /*3cd0*/  MUFU.TANH R174, R26 ;  /* 0x0000001a00ae7308 */ /* 0x000e6a0000002400 */
[----:B--2---:R-:W-:Y:S01]  /*3ce0*/  FMUL.FTZ R2, R53, c[0x0][0x2ec] ;  /* 0x0000bb0035027a20 */ /* 0x004fe20000410000 */
[----:B------:R-:W-:Y:S02]  /*3cf0*/  HMMA.16816.F32 R40, R20, R62, RZ ;  /* 0x0000003e1428723c */ /* 0x000fe400000018ff */
[----:B------:R2:W1:Y:S01]  /*3d00*/  MUFU.TANH R173, R27 ;  /* 0x0000001b00ad7308 */ /* 0x0004620000002400 */
[----:B------:R-:W-:Y:S01]  /*3d10*/  FMUL.FTZ R52, R52, c[0x0][0x2ec] ;  /* 0x0000bb0034347a20 */ /* 0x000fe20000410000 */
[----:B------:R-:W3:Y:S06]  /*3d20*/  LDSM.16.M88.4 R60, [R134+0x5800] ;  /* 0x00580000863c783b */ /* 0x000eec0000000200 */
[----:B------:R1:W1:Y:S01]  /*3d30*/  MUFU.TANH R170, R2 ;  /* 0x0000000200aa7308 */ /* 0x0002620000002400 */
[----:B--2---:R-:W-:Y:S07]  /*3d40*/  HMMA.16816.F32 R24, R8, R56, R28 ;  /* 0x000000380818723c */ /* 0x004fee000000181c */
[----:B------:R-:W2:Y:S01]  /*3d50*/  MUFU.TANH R172, R52 ;  /* 0x0000003400ac7308 */ /* 0x000ea20000002400 */
[----:B-1----:R-:W-:Y:S01]  /*3d60*/  FMUL.FTZ R2, R54, c[0x0][0x2ec] ;  /* 0x0000bb0036027a20 */ /* 0x002fe20000410000 */
[----:B------:R-:W-:Y:S06]  /*3d70*/  HMMA.16816.F32 R28, R12, R64, R48 ;  /* 0x000000400c1c723c */ /* 0x000fec0000001830 */
[----:B------:R1:W1:Y:S02]  /*3d80*/  MUFU.TANH R169, R2 ;  /* 0x0000000200a97308 */ /* 0x0002640000002400 */
[----:B------:R-:W-:Y:S07]  /*3d90*/  HMMA.16816.F32 R48, R16, R68, R36 ;  /* 0x000000441030723c */ /* 0x000fee0000001824 */
[----:B------:R-:W-:Y:S01]  /*3da0*/  FMUL.FTZ R24, R24, c[0x0][0x2ec] ;  /* 0x0000bb0018187a20 */ /* 0x000fe20000410000 */
[----:B------:R-:W-:Y:S01]  /*3db0*/  HMMA.16816.F32 R36, R20, R80, RZ ;  /* 0x000000501424723c */ /* 0x000fe200000018ff */
[----:B------:R-:W-:-:S02]  /*3dc0*/  FMUL.FTZ R25, R25, c[0x0][0x2ec] ;  /* 0x0000bb0019197a20 */ /* 0x000fc40000410000 */
[----:B-1----:R-:W-:Y:S01]  /*3dd0*/  FMUL.FTZ R2, R55, c[0x0][0x2ec] ;  /* 0x0000bb0037027a20 */ /* 0x002fe20000410000 */
[----:B------:R-:W1:Y:S04]  /*3de0*/  MUFU.TANH R163, R24 ;  /* 0x0000001800a37308 */ /* 0x000e680000002400 */
[----:B------:R-:W-:Y:S01]  /*3df0*/  HMMA.16816.F32 R52, R8, R58, R44 ;  /* 0x0000003a0834723c */ /* 0x000fe2000000182c */
[----:B------:R-:W1:Y:S03]  /*3e00*/  LDSM.16.M88.4 R56, [R219+0x2800] ;  /* 0x00280000db38783b */ /* 0x000e660000000200 */
[----:B------:R2:W1:Y:S04]  /*3e10*/  MUFU.TANH R164, R2 ;  /* 0x0000000200a47308 */ /* 0x0004680000002400 */
[----:B------:R-:W-:Y:S01]  /*3e20*/  HMMA.16816.F32 R44, R12, R66, R32 ;  /* 0x000000420c2c723c */ /* 0x000fe20000001820 */
[----:B------:R-:W1:Y:S03]  /*3e30*/  LDSM.16.M88.4 R64, [R221+0x3000] ;  /* 0x00300000dd40783b */ /* 0x000e660000000200 */
[----:B------:R-:W1:Y:S04]  /*3e40*/  MUFU.TANH R162, R25 ;  /* 0x0000001900a27308 */ /* 0x000e680000002400 */
[----:B------:R-:W-:Y:S01]  /*3e50*/  HMMA.16816.F32 R32, R16, R70, R40 ;  /* 0x000000461020723c */ /* 0x000fe20000001828 */
[----:B------:R-:W1:Y:S01]  /*3e60*/  LDSM.16.M88.4 R68, [R220+0x5800] ;  /* 0x00580000dc44783b */ /* 0x000e620000000200 */
[----:B--2---:R-:W-:-:S04]  /*3e70*/  FMUL.FTZ R2, R26, c[0x0][0x2ec] ;  /* 0x0000bb001a027a20 */ /* 0x004fc80000410000 */
[----:B------:R2:W1:Y:S02]  /*3e80*/  MUFU.TANH R159, R2 ;  /* 0x00000002009f7308 */ /* 0x0004640000002400 */
[----:B------:R-:W-:Y:S01]  /*3e90*/  HMMA.16816.F32 R40, R20, R82, RZ ;  /* 0x000000521428723c */ /* 0x000fe200000018ff */
[----:B------:R-:W-:Y:S01]  /*3ea0*/  FMUL.FTZ R54, R54, c[0x0][0x2ec] ;  /* 0x0000bb0036367a20 */ /* 0x000fe20000410000 */
[----:B------:R-:W1:Y:S01]  /*3eb0*/  LDSM.16.M88.4 R80, [R134+0x6000] ;  /* 0x006000008650783b */ /* 0x000e620000000200 */
[----:B------:R-:W-:-:S03]  /*3ec0*/  FMUL.FTZ R55, R55, c[0x0][0x2ec] ;  /* 0x0000bb0037377a20 */ /* 0x000fc60000410000 */
[----:B------:R-:W1:Y:S01]  /*3ed0*/  MUFU.TANH R152, R54 ;  /* 0x0000003600987308 */ /* 0x000e620000002400 */
[----:B--2---:R-:W-:-:S07]  /*3ee0*/  FMUL.FTZ R2, R27, c[0x0][0x2ec] ;  /* 0x0000bb001b027a20 */ /* 0x004fce0000410000 */
[----:B------:R-:W2:Y:S01]  /*3ef0*/  MUFU.TANH R151, R55 ;  /* 0x0000003700977308 */ /* 0x000ea20000002400 */
[----:B------:R-:W-:Y:S07]  /*3f00*/  HMMA.16816.F32 R24, R8, R84, R28 ;  /* 0x000000540818723c */ /* 0x000fee000000181c */
[----:B------:R2:W1:Y:S01]  /*3f10*/  MUFU.TANH R158, R2 ;  /* 0x00000002009e7308 */ /* 0x0004620000002400 */
[----:B------:R-:W-:Y:S08]  /*3f20*/  HMMA.16816.F32 R28, R12, R76, R48 ;  /* 0x0000004c0c1c723c */ /* 0x000ff00000001830 */
[----:B---3--:R-:W-:Y:S01]  /*3f30*/  HMMA.16816.F32 R48, R16, R72, R36 ;  /* 0x000000481030723c */ /* 0x008fe20000001824 */
[----:B--2---:R-:W-:-:S07]  /*3f40*/  FMUL.FTZ R2, R52, c[0x0][0x2ec] ;  /* 0x0000bb0034027a20 */ /* 0x004fce0000410000 */
[----:B------:R-:W-:Y:S01]  /*3f50*/  HMMA.16816.F32 R36, R20, R60, RZ ;  /* 0x0000003c1424723c */ /* 0x000fe200000018ff */
[----:B------:R-:W-:Y:S01]  /*3f60*/  FMUL.FTZ R24, R24, c[0x0][0x2ec] ;  /* 0x0000bb0018187a20 */ /* 0x000fe20000410000 */
[----:B------:R2:W3:Y:S01]  /*3f70*/  MUFU.TANH R157, R2 ;  /* 0x00000002009d7308 */ /* 0x0004e20000002400 */
[----:B------:R-:W-:Y:S02]  /*3f80*/  FMUL.FTZ R25, R25, c[0x0][0x2ec] ;  /* 0x0000bb0019197a20 */ /* 0x000fe40000410000 */
[----:B------:R-:W-:Y:S02]  /*3f90*/  FMUL.FTZ R26, R26, c[0x0][0x2ec] ;  /* 0x0000bb001a1a7a20 */ /* 0x000fe40000410000 */
[----:B------:R-:W-:-:S03]  /*3fa0*/  FMUL.FTZ R27, R27, c[0x0][0x2ec] ;  /* 0x0000bb001b1b7a20 */ /* 0x000fc60000410000 */
[----:B------:R-:W1:Y:S01]  /*3fb0*/  MUFU.TANH R96, R24 ;  /* 0x0000001800607308 */ /* 0x000e620000002400 */
[----:B--2---:R-:W-:-:S07]  /*3fc0*/  FMUL.FTZ R2, R53, c[0x0][0x2ec] ;  /* 0x0000bb0035027a20 */ /* 0x004fce0000410000 */
[----:B------:R-:W2:Y:S01]  /*3fd0*/  MUFU.TANH R150, R25 ;  /* 0x0000001900967308 */ /* 0x000ea20000002400 */
[----:B------:R-:W-:Y:S01]  /*3fe0*/  HMMA.16816.F32 R52, R8, R86, R44 ;  /* 0x000000560834723c */ /* 0x000fe2000000182c */
[----:B------:R-:W2:Y:S06]  /*3ff0*/  LDSM.16.M88.4 R84, [R219+0x3000] ;  /* 0x00300000db54783b */ /* 0x000eac0000000200 */
[----:B------:R1:W1:Y:S01]  /*4000*/  MUFU.TANH R156, R2 ;  /* 0x00000002009c7308 */ /* 0x0002620000002400 */
[----:B------:R-:W-:Y:S01]  /*4010*/  HMMA.16816.F32 R44, R12, R78, R32 ;  /* 0x0000004e0c2c723c */ /* 0x000fe20000001820 */
[----:B------:R-:W2:Y:S06]  /*4020*/  LDSM.16.M88.4 R76, [R221+0x3800] ;  /* 0x00380000dd4c783b */ /* 0x000eac0000000200 */
[----:B------:R-:W2:Y:S01]  /*4030*/  MUFU.TANH R98, R26 ;  /* 0x0000001a00627308 */ /* 0x000ea20000002400 */
[----:B------:R-:W-:Y:S01]  /*4040*/  HMMA.16816.F32 R32, R16, R74, R40 ;  /* 0x0000004a1020723c */ /* 0x000fe20000001828 */
[----:B------:R-:W2:Y:S06]  /*4050*/  LDSM.16.M88.4 R72, [R220+0x6000] ;  /* 0x00600000dc48783b */ /* 0x000eac0000000200 */
[----:B------:R3:W2:Y:S01]  /*4060*/  MUFU.TANH R93, R27 ;  /* 0x0000001b005d7308 */ /* 0x0006a20000002400 */
[----:B-1----:R-:W-:Y:S01]  /*4070*/  FMUL.FTZ R2, R53, c[0x0][0x2ec] ;  /* 0x0000bb0035027a20 */ /* 0x002fe20000410000 */
[----:B------:R-:W-:Y:S01]  /*4080*/  HMMA.16816.F32 R40, R20, R62, RZ ;  /* 0x0000003e1428723c */ /* 0x000fe200000018ff */
[----:B------:R-:W-:Y:S01]  /*4090*/  FMUL.FTZ R52, R52, c[0x0][0x2ec] ;  /* 0x0000bb0034347a20 */ /* 0x000fe20000410000 */
[----:B------:R-:W1:Y:S04]  /*40a0*/  LDSM.16.M88.4 R60, [R134+0x6800] ;  /* 0x00680000863c783b */ /* 0x000e680000000200 */
[----:B------:R4:W1:Y:S02]  /*40b0*/  MUFU.TANH R99, R2 ;  /* 0x0000000200637308 */ /* 0x0008640000002400 */
[----:B---3--:R-:W-:Y:S06]  /*40c0*/  HMMA.16816.F32 R24, R8, R56, R28 ;  /* 0x000000380818723c */ /* 0x008fec000000181c */
[----:B------:R-:W3:Y:S01]  /*40d0*/  MUFU.TANH R97, R52 ;  /* 0x0000003400617308 */ /* 0x000ee20000002400 */
[----:B----4-:R-:W-:Y:S01]  /*40e0*/  FMUL.FTZ R2, R54, c[0x0][0x2ec] ;  /* 0x0000bb0036027a20 */ /* 0x010fe20000410000 */
[----:B------:R-:W-:Y:S06]  /*40f0*/  HMMA.16816.F32 R28, R12, R64, R48 ;  /* 0x000000400c1c723c */ /* 0x000fec0000001830 */
[----:B------:R4:W1:Y:S02]  /*4100*/  MUFU.TANH R94, R2 ;  /* 0x00000002005e7308 */ /* 0x0008640000002400 */
[----:B------:R-:W-:Y:S08]  /*4110*/  HMMA.16816.F32 R48, R16, R68, R36 ;  /* 0x000000441030723c */ /* 0x000ff00000001824 */
[----:B------:R-:W-:Y:S01]  /*4120*/  FMUL.FTZ R24, R24, c[0x0][0x2ec] ;  /* 0x0000bb0018187a20 */ /* 0x000fe20000410000 */
[----:B------:R-:W-:Y:S01]  /*4130*/  HMMA.16816.F32 R36, R20, R80, RZ ;  /* 0x000000501424723c */ /* 0x000fe200000018ff */
[----:B------:R-:W-:-:S02]  /*4140*/  FMUL.FTZ R25, R25, c[0x0][0x2ec] ;  /* 0x0000bb0019197a20 */ /* 0x000fc40000410000 */
[----:B----4-:R-:W-:Y:S01]  /*4150*/  FMUL.FTZ R2, R55, c[0x0][0x2ec] ;  /* 0x0000bb0037027a20 */ /* 0x010fe20000410000 */
[----:B------:R-:W4:Y:S04]  /*4160*/  MUFU.TANH R104, R24 ;  /* 0x0000001800687308 */ /* 0x000f280000002400 */
        /* <DEDUP_REMOVED lines=12> */
[----:B------:R-:W3:Y:S01]  /*4230*/  LDSM.16.M88.4 R80, [R134+0x7000] ;  /* 0x007000008650783b */ /* 0x000ee20000000200 */
[----:B------:R-:W-:-:S03]  /*4240*/  FMUL.FTZ R55, R55, c[0x0][0x2ec] ;  /* 0x0000bb0037377a20 */ /* 0x000fc60000410000 */
[----:B------:R-:W1:Y:S01]  /*4250*/  MUFU.TANH R102, R54 ;  /* 0x0000003600667308 */ /* 0x000e620000002400 */
[----:B--2---:R-:W-:-:S07]  /*4260*/  FMUL.FTZ R2, R27, c[0x0][0x2ec] ;  /* 0x0000bb001b027a20 */ /* 0x004fce0000410000 */
[----:B------:R-:W2:Y:S01]  /*4270*/  MUFU.TANH R103, R55 ;  /* 0x0000003700677308 */ /* 0x000ea20000002400 */
[----:B------:R-:W-:Y:S07]  /*4280*/  HMMA.16816.F32 R24, R8, R84, R28 ;  /* 0x000000540818723c */ /* 0x000fee000000181c */
[----:B------:R1:W1:Y:S01]  /*4290*/  MUFU.TANH R101, R2 ;  /* 0x0000000200657308 */ /* 0x0002620000002400 */
[----:B------:R-:W-:Y:S08]  /*42a0*/  HMMA.16816.F32 R28, R12, R76, R48 ;  /* 0x0000004c0c1c723c */ /* 0x000ff00000001830 */
[----:B------:R-:W-:Y:S01]  /*42b0*/  HMMA.16816.F32 R48, R16, R72, R36 ;  /* 0x000000481030723c */ /* 0x000fe20000001824 */
[----:B-1----:R-:W-:-:S07]  /*42c0*/  FMUL.FTZ R2, R52, c[0x0][0x2ec] ;  /* 0x0000bb0034027a20 */ /* 0x002fce0000410000 */
[----:B------:R-:W-:Y:S01]  /*42d0*/  HMMA.16816.F32 R36, R20, R60, RZ ;  /* 0x0000003c1424723c */ /* 0x000fe200000018ff */
[----:B------:R-:W-:Y:S01]  /*42e0*/  FMUL.FTZ R24, R24, c[0x0][0x2ec] ;  /* 0x0000bb0018187a20 */ /* 0x000fe20000410000 */
[----:B------:R1:W1:Y:S01]  /*42f0*/  MUFU.TANH R105, R2 ;  /* 0x0000000200697308 */ /* 0x0002620000002400 */
[----:B------:R-:W-:Y:S02]  /*4300*/  FMUL.FTZ R25, R25, c[0x0][0x2ec] ;  /* 0x0000bb0019197a20 */ /* 0x000fe40000410000 */
[----:B------:R-:W-:Y:S02]  /*4310*/  FMUL.FTZ R26, R26, c[0x0][0x2ec] ;  /* 0x0000bb001a1a7a20 */ /* 0x000fe40000410000 */
[----:B------:R-:W-:-:S03]  /*4320*/  FMUL.FTZ R27, R27, c[0x0][0x2ec] ;  /* 0x0000bb001b1b7a20 */ /* 0x000fc60000410000 */
[----:B------:R-:W2:Y:S01]  /*4330*/  MUFU.TANH R112, R24 ;  /* 0x0000001800707308 */ /* 0x000ea20000002400 */
[----:B-1----:R-:W-:-:S07]  /*4340*/  FMUL.FTZ R2, R53, c[0x0][0x2ec] ;  /* 0x0000bb0035027a20 */ /* 0x002fce0000410000 */
[----:B------:R-:W1:Y:S01]  /*4350*/  MUFU.TANH R114, R25 ;  /* 0x0000001900727308 */ /* 0x000e620000002400 */
[----:B------:R-:W-:Y:S01]  /*4360*/  HMMA.16816.F32 R52, R8, R86, R44 ;  /* 0x000000560834723c */ /* 0x000fe2000000182c */
[----:B------:R-:W1:Y:S06]  /*4370*/  LDSM.16.M88.4 R84, [R219+0x4000] ;  /* 0x00400000db54783b */ /* 0x000e6c0000000200 */
[----:B------:R2:W1:Y:S01]  /*4380*/  MUFU.TANH R107, R2 ;  /* 0x00000002006b7308 */ /* 0x0004620000002400 */
[----:B------:R-:W-:Y:S01]  /*4390*/  HMMA.16816.F32 R44, R12, R78, R32 ;  /* 0x0000004e0c2c723c */ /* 0x000fe20000001820 */
[----:B------:R-:W1:Y:S06]  /*43a0*/  LDSM.16.M88.4 R76, [R221+0x4800] ;  /* 0x00480000dd4c783b */ /* 0x000e6c0000000200 */
[----:B------:R-:W1:Y:S01]  /*43b0*/  MUFU.TANH R108, R26 ;  /* 0x0000001a006c7308 */ /* 0x000e620000002400 */
[----:B------:R-:W-:Y:S01]  /*43c0*/  HMMA.16816.F32 R32, R16, R74, R40 ;  /* 0x0000004a1020723c */ /* 0x000fe20000001828 */
[----:B------:R-:W1:Y:S06]  /*43d0*/  LDSM.16.M88.4 R72, [R220+0x7000] ;  /* 0x00700000dc48783b */ /* 0x000e6c0000000200 */
[----:B------:R3:W1:Y:S01]  /*43e0*/  MUFU.TANH R109, R27 ;  /* 0x0000001b006d7308 */ /* 0x0006620000002400 */
[----:B--2---:R-:W-:Y:S01]  /*43f0*/  FMUL.FTZ R2, R53, c[0x0][0x2ec] ;  /* 0x0000bb0035027a20 */ /* 0x004fe20000410000 */
[----:B------:R-:W-:Y:S01]  /*4400*/  HMMA.16816.F32 R40, R20, R62, RZ ;  /* 0x0000003e1428723c */ /* 0x000fe200000018ff */
[----:B------:R-:W-:Y:S01]  /*4410*/  FMUL.FTZ R52, R52, c[0x0][0x2ec] ;  /* 0x0000bb0034347a20 */ /* 0x000fe20000410000 */
[----:B------:R-:W2:Y:S04]  /*4420*/  LDSM.16.M88.4 R60, [R134+0x7800] ;  /* 0x00780000863c783b */ /* 0x000ea80000000200 */
        /* <DEDUP_REMOVED lines=16> */
[----:B------:R-:W3:Y:S03]  /*4530*/  LDSM.16.M88.4 R64, [R221+0x5000] ;  /* 0x00500000dd40783b */ /* 0x000ee60000000200 */
[----:B------:R-:W1:Y:S04]  /*4540*/  MUFU.TANH R121, R25 ;  /* 0x0000001900797308 */ /* 0x000e680000002400 */
[----:B------:R-:W-:Y:S01]  /*4550*/  HMMA.16816.F32 R32, R16, R70, R40 ;  /* 0x000000461020723c */ /* 0x000fe20000001828 */
[----:B------:R-:W3:Y:S01]  /*4560*/  LDSM.16.M88.4 R68, [R220+0x7800] ;  /* 0x00780000dc44783b */ /* 0x000ee20000000200 */
[----:B--2---:R-:W-:-:S04]  /*4570*/  FMUL.FTZ R2, R26, c[0x0][0x2ec] ;  /* 0x0000bb001a027a20 */ /* 0x004fc80000410000 */
[----:B------:R2:W1:Y:S02]  /*4580*/  MUFU.TANH R116, R2 ;  /* 0x0000000200747308 */ /* 0x0004640000002400 */
[----:B------:R-:W-:Y:S01]  /*4590*/  HMMA.16816.F32 R40, R20, R82, RZ ;  /* 0x000000521428723c */ /* 0x000fe200000018ff */
[----:B------:R-:W-:Y:S01]  /*45a0*/  FMUL.FTZ R54, R54, c[0x0][0x2ec] ;  /* 0x0000bb0036367a20 */ /* 0x000fe20000410000 */
[----:B------:R-:W3:Y:S01]  /*45b0*/  LDSM.16.M88.4 R80, [R134+0x8000] ;  /* 0x008000008650783b */ /* 0x000ee20000000200 */
[----:B------:R-:W-:-:S03]  /*45c0*/  FMUL.FTZ R55, R55, c[0x0][0x2ec] ;  /* 0x0000bb0037377a20 */ /* 0x000fc60000410000 */
[----:B------:R-:W3:Y:S01]  /*45d0*/  MUFU.TANH R118, R54 ;  /* 0x0000003600767308 */ /* 0x000ee20000002400 */
[----:B--2---:R-:W-:-:S07]  /*45e0*/  FMUL.FTZ R2, R27, c[0x0][0x2ec] ;  /* 0x0000bb001b027a20 */ /* 0x004fce0000410000 */
[----:B------:R-:W2:Y:S01]  /*45f0*/  MUFU.TANH R119, R55 ;  /* 0x0000003700777308 */ /* 0x000ea20000002400 */
[----:B-1----:R-:W-:Y:S07]  /*4600*/  HMMA.16816.F32 R24, R8, R84, R28 ;  /* 0x000000540818723c */ /* 0x002fee000000181c */
        /* <DEDUP_REMOVED lines=22> */
[----:B------:R-:W-:Y:S01]  /*4770*/  HMMA.16816.F32 R40, R20, R62, RZ ;  /* 0x0000003e1428723c */ /* 0x000fe200000018ff */
[----:B--2---:R-:W-:Y:S01]  /*4780*/  FMUL.FTZ R2, R53, c[0x0][0x2ec] ;  /* 0x0000bb0035027a20 */ /* 0x004fe20000410000 */
[----:B------:R-:W2:Y:S01]  /*4790*/  LDSM.16.M88.4 R60, [R134+0x8800] ;  /* 0x00880000863c783b */ /* 0x000ea20000000200 */
[----:B------:R-:W-:-:S04]  /*47a0*/  FMUL.FTZ R52, R52, c[0x0][0x2ec] ;  /* 0x0000bb0034347a20 */ /* 0x000fc80000410000 */
[----:B------:R4:W1:Y:S01]  /*47b0*/  MUFU.TANH R165, R2 ;  /* 0x0000000200a57308 */ /* 0x0008620000002400 */
[----:B---3--:R-:W-:Y:S07]  /*47c0*/  HMMA.16816.F32 R24, R8, R56, R28 ;  /* 0x000000380818723c */ /* 0x008fee000000181c */
[----:B------:R-:W3:Y:S01]  /*47d0*/  MUFU.TANH R161, R52 ;  /* 0x0000003400a17308 */ /* 0x000ee20000002400 */
[----:B----4-:R-:W-:Y:S01]  /*47e0*/  FMUL.FTZ R2, R54, c[0x0][0x2ec] ;  /* 0x0000bb0036027a20 */ /* 0x010fe20000410000 */
[----:B------:R-:W-:Y:S06]  /*47f0*/  HMMA.16816.F32 R28, R12, R64, R48 ;  /* 0x000000400c1c723c */ /* 0x000fec0000001830 */
[----:B------:R4:W1:Y:S02]  /*4800*/  MUFU.TANH R153, R2 ;  /* 0x0000000200997308 */ /* 0x0008640000002400 */
[----:B------:R-:W-:Y:S07]  /*4810*/  HMMA.16816.F32 R48, R16, R68, R36 ;  /* 0x000000441030723c */ /* 0x000fee0000001824 */
        /* <DEDUP_REMOVED lines=12> */
[----:B------:R-:W-:Y:S01]  /*48e0*/  LDSM.16.M88.4 R68, [R221+0x6800] ;  /* 0x00680000dd44783b */ /* 0x000fe20000000200 */
[----:B--2---:R-:W-:-:S06]  /*48f0*/  FMUL.FTZ R2, R26, c[0x0][0x2ec] ;  /* 0x0000bb001a027a20 */ /* 0x004fcc0000410000 */
[----:B------:R-:W-:Y:S01]  /*4900*/  HMMA.16816.F32 R40, R20, R82, RZ ;  /* 0x000000521428723c */ /* 0x000fe200000018ff */
[----:B------:R2:W1:Y:S01]  /*4910*/  MUFU.TANH R166, R2 ;  /* 0x0000000200a67308 */ /* 0x0004620000002400 */
[----:B------:R-:W-:Y:S01]  /*4920*/  FMUL.FTZ R54, R54, c[0x0][0x2ec] ;  /* 0x0000bb0036367a20 */ /* 0x000fe20000410000 */
[----:B------:R-:W-:Y:S01]  /*4930*/  LDSM.16.M88.4 R80, [R134+0x9000] ;  /* 0x009000008650783b */ /* 0x000fe20000000200 */
[----:B------:R-:W-:-:S05]  /*4940*/  FMUL.FTZ R55, R55, c[0x0][0x2ec] ;  /* 0x0000bb0037377a20 */ /* 0x000fca0000410000 */
        /* <DEDUP_REMOVED lines=17> */
[----:B------:R-:W-:Y:S07]  /*4a60*/  HMMA.16816.F32 R52, R8, R86, R44 ;  /* 0x000000560834723c */ /* 0x000fee000000182c */
[----:B------:R-:W1:Y:S01]  /*4a70*/  MUFU.TANH R147, R26 ;  /* 0x0000001a00937308 */ /* 0x000e620000002400 */
[----:B------:R-:W-:Y:S01]  /*4a80*/  HMMA.16816.F32 R44, R12, R78, R32 ;  /* 0x0000004e0c2c723c */ /* 0x000fe20000001820 */
[----:B------:R-:W1:Y:S06]  /*4a90*/  LDSM.16.M88.4 R76, [R220+0x8800] ;  /* 0x00880000dc4c783b */ /* 0x000e6c0000000200 */
[----:B------:R2:W1:Y:S01]  /*4aa0*/  MUFU.TANH R146, R27 ;  /* 0x0000001b00927308 */ /* 0x0004620000002400 */
[----:B------:R-:W-:Y:S01]  /*4ab0*/  HMMA.16816.F32 R32, R16, R74, R40 ;  /* 0x0000004a1020723c */ /* 0x000fe20000001828 */
[----:B------:R-:W4:Y:S06]  /*4ac0*/  LDSM.16.M88.4 R72, [R219+0x6000] ;  /* 0x00600000db48783b */ /* 0x000f2c0000000200 */
[----:B------:R-:W1:Y:S01]  /*4ad0*/  MUFU.TANH R180, R2 ;  /* 0x0000000200b47308 */ /* 0x000e620000002400 */
[----:B------:R-:W-:Y:S01]  /*4ae0*/  HMMA.16816.F32 R40, R20, R62, RZ ;  /* 0x0000003e1428723c */ /* 0x000fe200000018ff */
[----:B------:R-:W-:Y:S01]  /*4af0*/  FMUL.FTZ R52, R52, c[0x0][0x2ec] ;  /* 0x0000bb0034347a20 */ /* 0x000fe20000410000 */
[----:B------:R-:W-:Y:S01]  /*4b00*/  LDSM.16.M88.4 R60, [R219+0x6800] ;  /* 0x00680000db3c783b */ /* 0x000fe20000000200 */
[----:B------:R-:W-:-:S02]  /*4b10*/  FMUL.FTZ R53, R53, c[0x0][0x2ec] ;  /* 0x0000bb0035357a20 */ /* 0x000fc40000410000 */
[----:B------:R-:W-:Y:S02]  /*4b20*/  FMUL.FTZ R54, R54, c[0x0][0x2ec] ;  /* 0x0000bb0036367a20 */ /* 0x000fe40000410000 */
[----:B------:R-:W-:Y:S01]  /*4b30*/  FMUL.FTZ R55, R55, c[0x0][0x2ec] ;  /* 0x0000bb0037377a20 */ /* 0x000fe20000410000 */
[----:B--2---:R-:W-:Y:S01]  /*4b40*/  HMMA.16816.F32 R24, R8, R56, R28 ;  /* 0x000000380818723c */ /* 0x004fe2000000181c */
[----:B------:R-:W2:Y:S07]  /*4b50*/  MUFU.TANH R145, R52 ;  /* 0x0000003400917308 */ /* 0x000eae0000002400 */
[----:B---3--:R-:W-:Y:S01]  /*4b60*/  HMMA.16816.F32 R28, R12, R64, R48 ;  /* 0x000000400c1c723c */ /* 0x008fe20000001830 */
[----:B------:R-:W3:Y:S08]  /*4b70*/  MUFU.TANH R144, R53 ;  /* 0x0000003500907308 */ /* 0x000ef00000002400 */
[----:B------:R-:W2:Y:S01]  /*4b80*/  MUFU.TANH R143, R54 ;  /* 0x00000036008f7308 */ /* 0x000ea20000002400 */
[----:B-1----:R-:W-:Y:S06]  /*4b90*/  HMMA.16816.F32 R48, R16, R76, R36 ;  /* 0x0000004c1030723c */ /* 0x002fec0000001824 */
[----:B------:R-:W-:Y:S01]  /*4ba0*/  FMUL.FTZ R24, R24, c[0x0][0x2ec] ;  /* 0x0000bb0018187a20 */ /* 0x000fe20000410000 */
[----:B------:R1:W1:Y:S01]  /*4bb0*/  MUFU.TANH R142, R55 ;  /* 0x00000037008e7308 */ /* 0x0002620000002400 */
[----:B------:R-:W-:Y:S01]  /*4bc0*/  FMUL.FTZ R25, R25, c[0x0][0x2ec] ;  /* 0x0000bb0019197a20 */ /* 0x000fe20000410000 */
[----:B------:R-:W-:Y:S01]  /*4bd0*/  HMMA.16816.F32 R36, R20, R80, RZ ;  /* 0x000000501424723c */ /* 0x000fe200000018ff */
[----:B------:R-:W-:-:S02]  /*4be0*/  FMUL.FTZ R26, R26, c[0x0][0x2ec] ;  /* 0x0000bb001a1a7a20 */ /* 0x000fc40000410000 */
[----:B------:R-:W-:-:S03]  /*4bf0*/  FMUL.FTZ R27, R27, c[0x0][0x2ec] ;  /* 0x0000bb001b1b7a20 */ /* 0x000fc60000410000 */
[----:B------:R-:W2:Y:S02]  /*4c00*/  MUFU.TANH R140, R24 ;  /* 0x00000018008c7308 */ /* 0x000ea40000002400 */
[----:B-1----:R-:W-:Y:S01]  /*4c10*/  HMMA.16816.F32 R52, R8, R58, R44 ;  /* 0x0000003a0834723c */ /* 0x002fe2000000182c */
[----:B------:R-:W1:Y:S05]  /*4c20*/  LDSM.16.M88.4 R56, [R220+0x9000] ;  /* 0x00900000dc38783b */ /* 0x000e6a0000000200 */
[----:B------:R-:W1:Y:S02]  /*4c30*/  MUFU.TANH R141, R25 ;  /* 0x00000019008d7308 */ /* 0x000e640000002400 */
[----:B------:R-:W-:Y:S01]  /*4c40*/  HMMA.16816.F32 R44, R12, R66, R32 ;  /* 0x000000420c2c723c */ /* 0x000fe20000001820 */
[----:B------:R-:W-:Y:S05]  /*4c50*/  LDSM.16.M88.4 R64, [R221+0x7000] ;  /* 0x00700000dd40783b */ /* 0x000fea0000000200 */
[----:B------:R-:W1:Y:S02]  /*4c60*/  MUFU.TANH R139, R26 ;  /* 0x0000001a008b7308 */ /* 0x000e640000002400 */
[----:B------:R-:W-:Y:S01]  /*4c70*/  HMMA.16816.F32 R32, R16, R78, R40 ;  /* 0x0000004e1020723c */ /* 0x000fe20000001828 */
[----:B------:R-:W1:Y:S05]  /*4c80*/  LDSM.16.M88.4 R76, [R134+0x9800] ;  /* 0x00980000864c783b */ /* 0x000e6a0000000200 */
[----:B------:R4:W1:Y:S02]  /*4c90*/  MUFU.TANH R138, R27 ;  /* 0x0000001b008a7308 */ /* 0x0008640000002400 */
[----:B------:R-:W-:Y:S01]  /*4ca0*/  FMUL.FTZ R2, R55, c[0x0][0x2ec] ;  /* 0x0000bb0037027a20 */ /* 0x000fe20000410000 */
[----:B------:R-:W-:Y:S01]  /*4cb0*/  HMMA.16816.F32 R40, R20, R82, RZ ;  /* 0x000000521428723c */ /* 0x000fe200000018ff */
[----:B------:R-:W-:-:S04]  /*4cc0*/  FMUL.FTZ R52, R52, c[0x0][0x2ec] ;  /* 0x0000bb0034347a20 */ /* 0x000fc80000410000 */
[----:B------:R1:W1:Y:S01]  /*4cd0*/  MUFU.TANH R131, R2 ;  /* 0x0000000200837308 */ /* 0x0002620000002400 */
[----:B------:R-:W-:Y:S02]  /*4ce0*/  FMUL.FTZ R53, R53, c[0x0][0x2ec] ;  /* 0x0000bb0035357a20 */ /* 0x000fe40000410000 */
[----:B------:R-:W-:Y:S01]  /*4cf0*/  FMUL.FTZ R54, R54, c[0x0][0x2ec] ;  /* 0x0000bb0036367a20 */ /* 0x000fe20000410000 */
[----:B----4-:R-:W-:Y:S04]  /*4d00*/  HMMA.16816.F32 R24, R8, R72, R28 ;  /* 0x000000480818723c */ /* 0x010fe8000000181c */
[----:B------:R-:W4:Y:S04]  /*4d10*/  MUFU.TANH R137, R52 ;  /* 0x0000003400897308 */ /* 0x000f280000002400 */
[----:B------:R-:W-:Y:S04]  /*4d20*/  HMMA.16816.F32 R28, R12, R68, R48 ;  /* 0x000000440c1c723c */ /* 0x000fe80000001830 */
[----:B------:R-:W2:Y:S04]  /*4d30*/  MUFU.TANH R136, R53 ;  /* 0x0000003500887308 */ /* 0x000ea80000002400 */
[----:B------:R-:W-:Y:S04]  /*4d40*/  HMMA.16816.F32 R48, R8, R74, R44 ;  /* 0x0000004a0830723c */ /* 0x000fe8000000182c */
[----:B------:R2:W2:Y:S04]  /*4d50*/  MUFU.TANH R135, R54 ;  /* 0x0000003600877308 */ /* 0x0004a80000002400 */
[----:B-1----:R-:W-:Y:S01]  /*4d60*/  FMUL.FTZ R2, R24, c[0x0][0x2ec] ;  /* 0x0000bb0018027a20 */ /* 0x002fe20000410000 */
[----:B------:R-:W-:Y:S03]  /*4d70*/  HMMA.16816.F32 R36, R16, R56, R36 ;  /* 0x000000381024723c */ /* 0x000fe60000001824 */
[----:B------:R1:W1:Y:S05]  /*4d80*/  MUFU.TANH R128, R2 ;  /* 0x0000000200807308 */ /* 0x00026a0000002400 */
[----:B------:R-:W-:Y:S01]  /*4d90*/  HMMA.16816.F32 R44, R12, R70, R32 ;  /* 0x000000460c2c723c */ /* 0x000fe20000001820 */
[----:B------:R-:W3:Y:S04]  /*4da0*/  LDSM.16.M88.4 R68, [R220+0x9800] ;  /* 0x00980000dc44783b */ /* 0x000ee80000000200 */
[----:B--2---:R-:W2:Y:S03]  /*4db0*/  LDSM.16.M88.4 R52, [R219+0x7000] ;  /* 0x00700000db34783b */ /* 0x004ea60000000200 */
[----:B------:R-:W-:Y:S01]  /*4dc0*/  HMMA.16816.F32 R32, R20, R76, RZ ;  /* 0x0000004c1420723c */ /* 0x000fe200000018ff */
[----:B-1----:R-:W-:-:S04]  /*4dd0*/  FMUL.FTZ R2, R25, c[0x0][0x2ec] ;  /* 0x0000bb0019027a20 */ /* 0x002fc80000410000 */
[----:B------:R1:W1:Y:S03]  /*4de0*/  MUFU.TANH R130, R2 ;  /* 0x0000000200827308 */ /* 0x0002660000002400 */
[----:B------:R-:W-:Y:S08]  /*4df0*/  HMMA.16816.F32 R36, R12, R64, R36 ;  /* 0x000000400c24723c */ /* 0x000ff00000001824 */
[----:B------:R-:W-:Y:S01]  /*4e00*/  HMMA.16816.F32 R20, R20, R78, RZ ;  /* 0x0000004e1414723c */ /* 0x000fe200000018ff */
[----:B-1----:R-:W-:-:S07]  /*4e10*/  FMUL.FTZ R2, R26, c[0x0][0x2ec] ;  /* 0x0000bb001a027a20 */ /* 0x002fce0000410000 */
[----:B------:R-:W-:Y:S01]  /*4e20*/  HMMA.16816.F32 R44, R8, R62, R44 ;  /* 0x0000003e082c723c */ /* 0x000fe2000000182c */
[----:B------:R1:W1:Y:S07]  /*4e30*/  MUFU.TANH R127, R2 ;  /* 0x00000002007f7308 */ /* 0x00026e0000002400 */
[----:B---3--:R-:W-:Y:S08]  /*4e40*/  HMMA.16816.F32 R32, R16, R68, R32 ;  /* 0x000000441020723c */ /* 0x008ff00000001820 */
[----:B--2---:R-:W-:Y:S01]  /*4e50*/  HMMA.16816.F32 R36, R8, R52, R36 ;  /* 0x000000340824723c */ /* 0x004fe20000001824 */
[----:B-1----:R-:W-:-:S04]  /*4e60*/  FMUL.FTZ R2, R27, c[0x0][0x2ec] ;  /* 0x0000bb001b027a20 */ /* 0x002fc80000410000 */
[----:B------:R1:W2:Y:S03]  /*4e70*/  MUFU.TANH R125, R2 ;  /* 0x00000002007d7308 */ /* 0x0002a60000002400 */
[----:B------:R-:W-:Y:S01]  /*4e80*/  FMUL.FTZ R44, R44, c[0x0][0x2ec] ;  /* 0x0000bb002c2c7a20 */ /* 0x000fe20000410000 */
[----:B------:R-:W-:Y:S01]  /*4e90*/  HMMA.16816.F32 R24, R8, R60, R28 ;  /* 0x0000003c0818723c */ /* 0x000fe2000000181c */
[----:B------:R-:W-:Y:S02]  /*4ea0*/  FMUL.FTZ R45, R45, c[0x0][0x2ec] ;  /* 0x0000bb002d2d7a20 */ /* 0x000fe40000410000 */
[----:B------:R-:W-:Y:S02]  /*4eb0*/  FMUL.FTZ R46, R46, c[0x0][0x2ec] ;  /* 0x0000bb002e2e7a20 */ /* 0x000fe40000410000 */
[----:B------:R-:W-:Y:S01]  /*4ec0*/  FMUL.FTZ R47, R47, c[0x0][0x2ec] ;  /* 0x0000bb002f2f7a20 */ /* 0x000fe20000410000 */
[----:B------:R-:W3:Y:S02]  /*4ed0*/  MUFU.TANH R57, R44 ;  /* 0x0000002c00397308 */ /* 0x000ee40000002400 */
[----:B------:R-:W-:Y:S01]  /*4ee0*/  HMMA.16816.F32 R28, R16, R58, R40 ;  /* 0x0000003a101c723c */ /* 0x000fe20000001828 */
[----:B------:R-:W-:Y:S01]  /*4ef0*/  LDSM.16.M88.4 R40, [R219+0x7800] ;  /* 0x00780000db28783b */ /* 0x000fe20000000200 */
[----:B-1----:R-:W-:-:S04]  /*4f00*/  FMUL.FTZ R2, R48, c[0x0][0x2ec] ;  /* 0x0000bb0030027a20 */ /* 0x002fc80000410000 */
[----:B------:R-:W1:Y:S02]  /*4f10*/  MUFU.TANH R53, R45 ;  /* 0x0000002d00357308 */ /* 0x000e640000002400 */
[----:B------:R-:W-:Y:S01]  /*4f20*/  HMMA.16816.F32 R16, R16, R70, R20 ;  /* 0x000000461010723c */ /* 0x000fe20000001814 */
[----:B------:R-:W-:-:S05]  /*4f30*/  FMUL.FTZ R36, R36, c[0x0][0x2ec] ;  /* 0x0000bb0024247a20 */ /* 0x000fca0000410000 */
[----:B------:R1:W1:Y:S02]  /*4f40*/  MUFU.TANH R124, R2 ;  /* 0x00000002007c7308 */ /* 0x0002640000002400 */
[----:B------:R-:W-:Y:S02]  /*4f50*/  FMUL.FTZ R26, R26, c[0x0][0x2ec] ;  /* 0x0000bb001a1a7a20 */ /* 0x000fe40000410000 */
[----:B------:R-:W-:-:S04]  /*4f60*/  FMUL.FTZ R27, R27, c[0x0][0x2ec] ;  /* 0x0000bb001b1b7a20 */ /* 0x000fc80000410000 */
[----:B------:R-:W2:Y:S02]  /*4f70*/  MUFU.TANH R59, R26 ;  /* 0x0000001a003b7308 */ /* 0x000ea40000002400 */
[----:B------:R-:W-:Y:S01]  /*4f80*/  HMMA.16816.F32 R28, R12, R66, R28 ;  /* 0x000000420c1c723c */ /* 0x000fe2000000181c */
[----:B-1----:R-:W-:-:S05]  /*4f90*/  FMUL.FTZ R2, R49, c[0x0][0x2ec] ;  /* 0x0000bb0031027a20 */ /* 0x002fca0000410000 */
[----:B------:R-:W1:Y:S08]  /*4fa0*/  MUFU.TANH R58, R27 ;  /* 0x0000001b003a7308 */ /* 0x000e700000002400 */
[----:B------:R1:W1:Y:S10]  /*4fb0*/  MUFU.TANH R83, R2 ;  /* 0x0000000200537308 */ /* 0x0002740000002400 */
[----:B------:R-:W-:Y:S01]  /*4fc0*/  HMMA.16816.F32 R28, R8, R54, R28 ;  /* 0x00000036081c723c */ /* 0x000fe2000000181c */
[----:B------:R-:W2:Y:S01]  /*4fd0*/  MUFU.TANH R52, R46 ;  /* 0x0000002e00347308 */ /* 0x000ea20000002400 */
[----:B-1----:R-:W-:-:S07]  /*4fe0*/  FMUL.FTZ R2, R50, c[0x0][0x2ec] ;  /* 0x0000bb0032027a20 */ /* 0x002fce0000410000 */
[----:B------:R1:W1:Y:S11]  /*4ff0*/  MUFU.TANH R75, R2 ;  /* 0x00000002004b7308 */ /* 0x0002760000002400 */
[----:B------:R-:W-:Y:S04]  /*5000*/  @!UPT UIADD3 URZ, URZ, URZ, URZ ;  /* 0x0000003f3f3ff290 */ /* 0x000fe8000fffe03f */
[----:B------:R-:W-:Y:S02]  /*5010*/  FMUL.FTZ R28, R28, c[0x0][0x2ec] ;  /* 0x0000bb001c1c7a20 */ /* 0x000fe40000410000 */
[----:B-1----:R-:W-:Y:S02]  /*5020*/  FMUL.FTZ R2, R51, c[0x0][0x2ec] ;  /* 0x0000bb0033027a20 */ /* 0x002fe40000410000 */
[----:B------:R-:W1:Y:S01]  /*5030*/  MUFU.TANH R46, R28 ;  /* 0x0000001c002e7308 */ /* 0x000e620000002400 */
[----:B------:R-:W1:Y:S01]  /*5040*/  LDSM.16.M88.4 R48, [R221+0x7800] ;  /* 0x00780000dd30783b */ /* 0x000e620000000200 */
[----:B------:R-:W-:-:S06]  /*5050*/  DEPBAR.LE SB0, 0x0 ;  /* 0x000080000000791a */ /* 0x000fcc0000000000 */
[----:B------:R2:W1:Y:S02]  /*5060*/  MUFU.TANH R64, R2 ;  /* 0x0000000200407308 */ /* 0x0004640000002400 */
[----:B--2---:R-:W-:-:S06]  /*5070*/  FMUL.FTZ R2, R24, c[0x0][0x2ec] ;  /* 0x0000bb0018027a20 */ /* 0x004fcc0000410000 */
[----:B------:R2:W1:Y:S02]  /*5080*/  MUFU.TANH R60, R2 ;  /* 0x00000002003c7308 */ /* 0x0004640000002400 */
[----:B--2---:R-:W-:Y:S02]  /*5090*/  FMUL.FTZ R2, R25, c[0x0][0x2ec] ;  /* 0x0000bb0019027a20 */ /* 0x004fe40000410000 */
[C---:B-1----:R-:W-:Y:S04]  /*50a0*/  HMMA.16816.F32 R24, R12.reuse, R48, R32 ;  /* 0x000000300c18723c */ /* 0x042fe80000001820 */
[----:B------:R-:W1:Y:S04]  /*50b0*/  MUFU.TANH R48, R47 ;  /* 0x0000002f00307308 */ /* 0x000e680000002400 */
[----:B------:R-:W-:Y:S04]  /*50c0*/  HMMA.16816.F32 R12, R12, R50, R16 ;  /* 0x000000320c0c723c */ /* 0x000fe80000001810 */
[----:B------:R2:W1:Y:S08]  /*50d0*/  MUFU.TANH R61, R2 ;  /* 0x00000002003d7308 */ /* 0x0004700000002400 */
[----:B------:R-:W1:Y:S04]  /*50e0*/  MUFU.TANH R47, R36 ;  /* 0x00000024002f7308 */ /* 0x000e680000002400 */
[----:B------:R-:W-:Y:S01]  /*50f0*/  HMMA.16816.F32 R24, R8, R40, R24 ;  /* 0x000000280818723c */ /* 0x000fe20000001818 */
[----:B--2---:R-:W-:-:S04]  /*5100*/  FMUL.FTZ R2, R37, c[0x0][0x2ec] ;  /* 0x0000bb0025027a20 */ /* 0x004fc80000410000 */
[----:B------:R2:W1:Y:S03]  /*5110*/  MUFU.TANH R49, R2 ;  /* 0x0000000200317308 */ /* 0x0004660000002400 */
[----:B------:R-:W-:Y:S01]  /*5120*/  HMMA.16816.F32 R12, R8, R42, R12 ;  /* 0x0000002a080c723c */ /* 0x000fe2000000180c */
[----:B--2---:R-:W-:Y:S11]  /*5130*/  FMUL.FTZ R2, R38, c[0x0][0x2ec] ;  /* 0x0000bb0026027a20 */ /* 0x004ff60000410000 */
[----:B------:R-:W-:Y:S04]  /*5140*/  @!UPT UIADD3 URZ, URZ, URZ, URZ ;  /* 0x0000003f3f3ff290 */ /* 0x000fe8000fffe03f */
[----:B------:R-:W-:Y:S01]  /*5150*/  FMUL.FTZ R5, R25, c[0x0][0x2ec] ;  /* 0x0000bb0019057a20 */ /* 0x000fe20000410000 */
[----:B------:R2:W1:Y:S01]  /*5160*/  MUFU.TANH R44, R2 ;  /* 0x00000002002c7308 */ /* 0x0004620000002400 */
[----:B------:R-:W-:-:S06]  /*5170*/  FMUL.FTZ R24, R24, c[0x0][0x2ec] ;  /* 0x0000bb0018187a20 */ /* 0x000fcc0000410000 */
[----:B------:R-:W-:Y:S01]  /*5180*/  FMUL.FTZ R12, R12, c[0x0][0x2ec] ;  /* 0x0000bb000c0c7a20 */ /* 0x000fe20000410000 */
[----:B------:R1:W1:Y:S01]  /*5190*/  MUFU.TANH R28, R5 ;  /* 0x00000005001c7308 */ /* 0x0002620000002400 */
[----:B------:R-:W-:Y:S02]  /*51a0*/  FMUL.FTZ R13, R13, c[0x0][0x2ec] ;  /* 0x0000bb000d0d7a20 */ /* 0x000fe40000410000 */
[----:B------:R-:W-:Y:S02]  /*51b0*/  FMUL.FTZ R14, R14, c[0x0][0x2ec] ;  /* 0x0000bb000e0e7a20 */ /* 0x000fe40000410000 */
[----:B------:R-:W-:Y:S02]  /*51c0*/  FMUL.FTZ R15, R15, c[0x0][0x2ec] ;  /* 0x0000bb000f0f7a20 */ /* 0x000fe40000410000 */
[----:B--2---:R-:W-:Y:S01]  /*51d0*/  FMUL.FTZ R2, R39, c[0x0][0x2ec] ;  /* 0x0000bb0027027a20 */ /* 0x004fe20000410000 */
[----:B------:R-:W2:Y:S01]  /*51e0*/  MUFU.TANH R25, R13 ;  /* 0x0000000d00197308 */ /* 0x000ea20000002400 */
[----:B-1----:R-:W-:-:S07]  /*51f0*/  FMUL.FTZ R5, R26, c[0x0][0x2ec] ;  /* 0x0000bb001a057a20 */ /* 0x002fce0000410000 */
[----:B------:R1:W1:Y:S08]  /*5200*/  MUFU.TANH R45, R2 ;  /* 0x00000002002d7308 */ /* 0x0002700000002400 */
[----:B------:R-:W2:Y:S01]  /*5210*/  MUFU.TANH R26, R12 ;  /* 0x0000000c001a7308 */ /* 0x000ea20000002400 */
[----:B-1----:R-:W-:-:S07]  /*5220*/  FMUL.FTZ R2, R29, c[0x0][0x2ec] ;  /* 0x0000bb001d027a20 */ /* 0x002fce0000410000 */
[----:B------:R-:W1:Y:S08]  /*5230*/  MUFU.TANH R21, R14 ;  /* 0x0000000e00157308 */ /* 0x000e700000002400 */
[----:B------:R1:W1:Y:S08]  /*5240*/  MUFU.TANH R41, R2 ;  /* 0x0000000200297308 */ /* 0x0002700000002400 */
[----:B------:R-:W2:Y:S01]  /*5250*/  MUFU.TANH R22, R15 ;  /* 0x0000000f00167308 */ /* 0x000ea20000002400 */
[----:B-1----:R-:W-:-:S07]  /*5260*/  FMUL.FTZ R2, R30, c[0x0][0x2ec] ;  /* 0x0000bb001e027a20 */ /* 0x002fce0000410000 */
[----:B------:R-:W1:Y:S08]  /*5270*/  MUFU.TANH R29, R24 ;  /* 0x00000018001d7308 */ /* 0x000e700000002400 */
[----:B------:R1:W1:Y:S08]  /*5280*/  MUFU.TANH R40, R2 ;  /* 0x0000000200287308 */ /* 0x0002700000002400 */
[----:B------:R-:W2:Y:S01]  /*5290*/  MUFU.TANH R24, R5 ;  /* 0x0000000500187308 */ /* 0x000ea20000002400 */
[----:B-1----:R-:W-:-:S07]  /*52a0*/  FMUL.FTZ R2, R31, c[0x0][0x2ec] ;  /* 0x0000bb001f027a20 */ /* 0x002fce0000410000 */
[----:B------:R1:W1:Y:S02]  /*52b0*/  MUFU.TANH R30, R2 ;  /* 0x00000002001e7308 */ /* 0x0002640000002400 */
[----:B-1----:R-:W-:-:S04]  /*52c0*/  LOP3.LUT R2, R199, 0xffffffe0, RZ, 0xc0, !PT ;  /* 0xffffffe0c7027812 */ /* 0x002fc800078ec0ff */
[----:B------:R-:W-:Y:S02]  /*52d0*/  IADD3 R2, -R2, R200, RZ ;  /* 0x000000c802027210 */ /* 0x000fe40007ffe1ff */
[----:B------:R-:W-:Y:S02]  /*52e0*/  SHF.L.U32 R200, R200, 0x1, RZ ;  /* 0x00000001c8c87819 */ /* 0x000fe400000006ff */
[----:B------:R-:W-:Y:S02]  /*52f0*/  SHF.R.S32.HI R3, RZ, 0x1f, R2 ;  /* 0x0000001fff037819 */ /* 0x000fe40000011402 */
[----:B------:R-:W-:Y:S02]  /*5300*/  LOP3.LUT R203, R200, 0x6, RZ, 0xc0, !PT ;  /* 0x00000006c8cb7812 */ /* 0x000fe400078ec0ff */
[----:B------:R-:W-:Y:S01]  /*5310*/  LEA.HI R2, R3, R2, RZ, 0x2 ;  /* 0x0000000203027211 */ /* 0x000fe200078f10ff */
[----:B------:R-:W-:-:S03]  /*5320*/  IMAD R3, R187, 0x10, R201 ;  /* 0x00000010bb037824 */ /* 0x000fc600078e02c9 */
[----:B------:R-:W-:-:S04]  /*5330*/  SHF.R.S32.HI R2, RZ, 0x2, R2 ;  /* 0x00000002ff027819 */ /* 0x000fc80000011402 */
[----:B------:R-:W-:Y:S01]  /*5340*/  IADD3 R2, R3, 0x1, R2 ;  /* 0x0000000103027810 */ /* 0x000fe20007ffe002 */
[----:B------:R-:W-:-:S03]  /*5350*/  FMUL.FTZ R3, R27, c[0x0][0x2ec] ;  /* 0x0000bb001b037a20 */ /* 0x000fc60000410000 */
[----:B------:R-:W-:Y:S01]  /*5360*/  IADD3 R2, R88, R2, -R90 ;  /* 0x0000000258027210 */ /* 0x000fe20007ffe85a */
[----:B------:R1:W1:Y:S03]  /*5370*/  MUFU.TANH R23, R3 ;  /* 0x0000000300177308 */ /* 0x0002660000002400 */
[----:B------:R-:W-:-:S04]  /*5380*/  IADD3 R2, R2, c[0x0][0x2e8], RZ ;  /* 0x0000ba0002027a10 */ /* 0x000fc80007ffe0ff */
[C---:B------:R-:W-:Y:S02]  /*5390*/  IADD3 R5, R2.reuse, 0x8, RZ ;  /* 0x0000000802057810 */ /* 0x040fe40007ffe0ff */
[-C--:B------:R-:W-:Y:S02]  /*53a0*/  IMNMX R6, R2, R88.reuse, PT ;  /* 0x0000005802067217 */ /* 0x080fe40003800200 */
[----:B------:R-:W-:Y:S02]  /*53b0*/  IMNMX R5, R5, R88, PT ;  /* 0x0000005805057217 */ /* 0x000fe40003800200 */
[----:B------:R-:W-:Y:S01]  /*53c0*/  IADD3 R2, R91, R92, RZ ;  /* 0x0000005c5b027210 */ /* 0x000fe20007ffe0ff */
[----:B------:R-:W-:Y:S01]  /*53d0*/  BAR.SYNC.DEFER_BLOCKING 0x0 ;  /* 0x0000000000007b1d */ /* 0x000fe20000010000 */
[----:B-1----:R-:W-:-:S05]  /*53e0*/  @!P2 LEA R3, P1, R132, c[0x0][0x168], 0x1 ;  /* 0x00005a008403aa11 */ /* 0x002fca00078208ff */
[----:B------:R1:W-:Y:S02]  /*53f0*/  @!P2 STL [R1+0x18], R3 ;  /* 0x000018030100a387 */ /* 0x0003e40000100800 */
[----:B-1----:R-:W-:-:S05]  /*5400*/  @!P2 LEA.HI.X R3, R132, c[0x0][0x16c], R133, 0x1, P1 ;  /* 0x00005b008403aa11 */ /* 0x002fca00008f0c85 */
[----:B------:R1:W-:Y:S01]  /*5410*/  @!P2 STL [R1+0x14], R3 ;  /* 0x000014030100a387 */ /* 0x0003e20000100800 */
[----:B------:R-:W-:Y:S05]  /*5420*/  @!P2 BRA `(.L_x_2271) ;  /* 0x000007900000a947 */ /* 0x000fea0003800000 */
[----:B--234-:R-:W-:Y:S05]  /*5430*/  @!P0 BRA `(.L_x_2272) ;  /* 0x000003b000008947 */ /* 0x01cfea0003800000 */
[----:B------:R-:W2:Y:S01]  /*5440*/  I2F.RP R8, R206 ;  /* 0x000000ce00087306 */ /* 0x000ea20000209400 */
[----:B------:R-:W-:Y:S02]  /*5450*/  IADD3 R10, R89, -0x100, RZ ;  /* 0xffffff00590a7810 */ /* 0x000fe40007ffe0ff */
[----:B------:R-:W-:Y:S02]  /*5460*/  IABS R7, R89 ;  /* 0x0000005900077213 */ /* 0x000fe40000000000 */
[----:B------:R-:W-:Y:S02]  /*5470*/  IABS R11, R10 ;  /* 0x0000000a000b7213 */ /* 0x000fe40000000000 */
[----:B------:R-:W-:-:S04]  /*5480*/  LOP3.LUT R10, R10, c[0x0][0x2d0], RZ, 0x3c, !PT ;  /* 0x0000b4000a0a7a12 */ /* 0x000fc800078e3cff */
[----:B------:R-:W-:Y:S01]  /*5490*/  ISETP.GE.AND P1, PT, R10, RZ, PT ;  /* 0x000000ff0a00720c */ /* 0x000fe20003f26270 */
[----:B--2---:R-:W2:Y:S02]  /*54a0*/  MUFU.RCP R8, R8 ;  /* 0x0000000800087308 */ /* 0x004ea40000001000 */
[----:B--2---:R-:W-:-:S06]  /*54b0*/  IADD3 R8, R8, 0xffffffe, RZ ;  /* 0x0ffffffe08087810 */ /* 0x004fcc0007ffe0ff */
[----:B------:R-:W2:Y:S02]  /*54c0*/  F2I.FTZ.U32.TRUNC.NTZ R9, R8 ;  /* 0x0000000800097305 */ /* 0x000ea4000021f000 */
[----:B-12---:R-:W-:Y:S02]  /*54d0*/  IMAD.MOV R3, RZ, RZ, -R9 ;  /* 0x000000ffff037224 */ /* 0x006fe400078e0a09 */
        /* <DEDUP_REMOVED lines=21> */
[----:B------:R-:W-:Y:S02]  /*5630*/  ISETP.GE.AND P3, PT, R8, RZ, PT ;  /* 0x000000ff0800720c */ /* 0x000fe40003f66270 */
[----:B------:R-:W-:-:S03]  /*5640*/  LOP3.LUT R8, RZ, c[0x0][0x2d0], RZ, 0x33, !PT ;  /* 0x0000b400ff087a12 */ /* 0x000fc600078e33ff */
[----:B------:R-:W-:Y:S02]  /*5650*/  @P6 IADD3 R7, R7, 0x1, RZ ;  /* 0x0000000107076810 */ /* 0x000fe40007ffe0ff */
[----:B------:R-:W-:-:S05]  /*5660*/  @P5 IADD3 R3, R3, 0x1, RZ ;  /* 0x0000000103035810 */ /* 0x000fca0007ffe0ff */
[----:B------:R-:W-:Y:S01]  /*5670*/  @!P1 IMAD.MOV R3, RZ, RZ, -R3 ;  /* 0x000000ffff039224 */ /* 0x000fe200078e0a03 */
[----:B------:R-:W-:-:S04]  /*5680*/  @!P3 IADD3 R7, -R7, RZ, RZ ;  /* 0x000000ff0707b210 */ /* 0x000fc80007ffe1ff */
[C---:B------:R-:W-:Y:S02]  /*5690*/  SEL R7, R8.reuse, R7, !P2 ;  /* 0x0000000708077207 */ /* 0x040fe40005000000 */
[----:B------:R-:W-:-:S03]  /*56a0*/  SEL R3, R8, R3, !P2 ;  /* 0x0000000308037207 */ /* 0x000fc60005000000 */
[----:B------:R-:W-:-:S04]  /*56b0*/  IMAD.WIDE R8, R7, 0x4, R204 ;  /* 0x0000000407087825 */ /* 0x000fc800078e02cc */
[----:B------:R-:W-:Y:S02]  /*56c0*/  IMAD.WIDE R10, R3, 0x4, R204 ;  /* 0x00000004030a7825 */ /* 0x000fe400078e02cc */
[----:B------:R-:W2:Y:S04]  /*56d0*/  LDG.E R8, [R8.64] ;  /* 0x0000000c08087981 */ /* 0x000ea8000c1e1900 */
[----:B------:R-:W2:Y:S01]  /*56e0*/  LDG.E R10, [R10.64] ;  /* 0x0000000c0a0a7981 */ /* 0x000ea2000c1e1900 */
[----:B------:R-:W-:Y:S01]  /*56f0*/  IMAD.IADD R3, R7, 0x1, -R3 ;  /* 0x0000000107037824 */ /* 0x000fe200078e0a03 */
[----:B------:R-:W-:-:S05]  /*5700*/  MOV R7, c[0x0][0x2d0] ;  /* 0x0000b40000077a02 */ /* 0x000fca0000000f00 */
        /* <DEDUP_REMOVED lines=14> */
.L_x_2272:
[----:B-1----:R-:W-:-:S04]  /*57f0*/  LEA R3, -R198, RZ, 0x8 ;  /* 0x000000ffc6037211 */ /* 0x002fc800078e41ff */
[----:B------:R-:W-:Y:S02]  /*5800*/  SHF.R.S32.HI R7, RZ, 0x1f, R3 ;  /* 0x0000001fff077819 */ /* 0x000fe40000011403 */
.L_x_2273:
[----:B------:R-:W-:Y:S01]  /*5810*/  IADD3 R132, P1, R3, R132, RZ ;  /* 0x0000008403847210 */ /* 0x000fe20007f3e0ff */
[----:B------:R-:W-:Y:S02]  /*5820*/  IMAD.MOV.U32 R3, RZ, RZ, 0x5 ;  /* 0x00000005ff037424 */ /* 0x000fe400078e00ff */
[----:B------:R-:W-:Y:S01]  /*5830*/  IMAD.SHL.U32 R20, R198, 0x20, RZ ;  /* 0x00000020c6147824 */ /* 0x000fe200078e00ff */
[----:B------:R-:W-:Y:S01]  /*5840*/  LEA R12, P2, R132, c[0x0][0x168], 0x1 ;  /* 0x00005a00840c7a11 */ /* 0x000fe200078408ff */
[----:B------:R-:W-:Y:S01]  /*5850*/  IMAD.X R133, R7, 0x1, R133, P1 ;  /* 0x0000000107857824 */ /* 0x000fe200008e0685 */
[----:B------:R-:W-:Y:S02]  /*5860*/  SHF.L.U64.HI R3, R198, R3, c[0x0][0x19c] ;  /* 0x00006700c6037619 */ /* 0x000fe40000010203 */
[----:B------:R-:W-:Y:S01]  /*5870*/  IADD3 R10, P1, R20, R12, RZ ;  /* 0x0000000c140a7210 */ /* 0x000fe20007f3e0ff */
[----:B------:R1:W-:Y:S01]  /*5880*/  STL [R1+0x18], R12 ;  /* 0x0000180c01007387 */ /* 0x0003e20000100800 */
[----:B------:R-:W-:-:S02]  /*5890*/  LEA.HI.X R13, R132, c[0x0][0x16c], R133, 0x1, P2 ;  /* 0x00005b00840d7a11 */ /* 0x000fc400010f0c85 */
[----:B------:R-:W-:-:S03]  /*58a0*/  IADD3 R8, P2, R10, R20, RZ ;  /* 0x000000140a087210 */ /* 0x000fc60007f5e0ff */
[----:B------:R-:W-:Y:S01]  /*58b0*/  IMAD.X R11, R3, 0x1, R13, P1 ;  /* 0x00000001030b7824 */ /* 0x000fe200008e060d */
[-C--:B------:R-:W-:Y:S01]  /*58c0*/  IADD3 R14, P1, R8, R20.reuse, RZ ;  /* 0x00000014080e7210 */ /* 0x080fe20007f3e0ff */
[----:B------:R-:W-:Y:S01]  /*58d0*/  @!PT LDS RZ, [RZ] ;  /* 0x00000000fffff984 */ /* 0x000fe20000000800 */
[----:B------:R-:W-:Y:S01]  /*58e0*/  @!PT LDS RZ, [RZ] ;  /* 0x00000000fffff984 */ /* 0x000fe20000000800 */
[----:B------:R-:W-:Y:S01]  /*58f0*/  @!PT LDS RZ, [RZ] ;  /* 0x00000000fffff984 */ /* 0x000fe20000000800 */
[----:B------:R1:W-:Y:S02]  /*5900*/  LDGSTS.E.BYPASS.LTC128B.128 [R241+0x2000], [R12.64] ;  /* 0x020000000cf17fae */ /* 0x0003e4000b901d4c */
[--C-:B------:R-:W-:Y:S01]  /*5910*/  IMAD.X R9, R11, 0x1, R3.reuse, P2 ;  /* 0x000000010b097824 */ /* 0x100fe200010e0603 */
[-C--:B------:R-:W-:Y:S01]  /*5920*/  IADD3 R16, P2, R14, R20.reuse, RZ ;  /* 0x000000140e107210 */ /* 0x080fe20007f5e0ff */
[----:B------:R2:W-:Y:S02]  /*5930*/  LDGSTS.E.BYPASS.LTC128B.128 [R241+0x2800], [R10.64] ;  /* 0x028000000af17fae */ /* 0x0005e4000b901d4c */
[--C-:B------:R-:W-:Y:S01]  /*5940*/  IMAD.X R15, R9, 0x1, R3.reuse, P1 ;  /* 0x00000001090f7824 */ /* 0x100fe200008e0603 */
[----:B------:R-:W-:Y:S01]  /*5950*/  IADD3 R18, P1, R16, R20, RZ ;  /* 0x0000001410127210 */ /* 0x000fe20007f3e0ff */
[----:B------:R3:W-:Y:S02]  /*5960*/  STL [R1+0x14], R13 ;  /* 0x0000140d01007387 */ /* 0x0007e40000100800 */
[----:B------:R-:W-:-:S02]  /*5970*/  IMAD.X R17, R15, 0x1, R3, P2 ;  /* 0x000000010f117824 */ /* 0x000fc400010e0603 */
[----:B------:R4:W-:Y:S02]  /*5980*/  LDGSTS.E.BYPASS.LTC128B.128 [R241+0x3000], [R8.64] ;  /* 0x0300000008f17fae */ /* 0x0009e4000b901d4c */
[----:B------:R-:W-:Y:S02]  /*5990*/  IMAD.X R19, R17, 0x1, R3, P1 ;  /* 0x0000000111137824 */ /* 0x000fe400008e0603 */
[----:B------:R5:W-:Y:S04]  /*59a0*/  LDGSTS.E.BYPASS.LTC128B.128 [R241+0x3800], [R14.64] ;  /* 0x038000000ef17fae */ /* 0x000be8000b901d4c */
[----:B------:R5:W-:Y:S04]  /*59b0*/  LDGSTS.E.BYPASS.LTC128B.128 [R241+0x4000], [R16.64] ;  /* 0x0400000010f17fae */ /* 0x000be8000b901d4c */
[----:B------:R5:W-:Y:S01]  /*59c0*/  LDGSTS.E.BYPASS.LTC128B.128 [R241+0x4800], [R18.64] ;  /* 0x0480000012f17fae */ /* 0x000be2000b901d4c */
[----:B-1----:R-:W-:-:S04]  /*59d0*/  IADD3 R12, P2, R18, R20, RZ ;  /* 0x00000014120c7210 */ /* 0x002fc80007f5e0ff */
[----:B--2---:R-:W-:Y:S01]  /*59e0*/  IADD3 R10, P1, R12, R20, RZ ;  /* 0x000000140c0a7210 */ /* 0x004fe20007f3e0ff */
[----:B---3--:R-:W-:-:S04]  /*59f0*/  IMAD.X R13, R19, 0x1, R3, P2 ;  /* 0x00000001130d7824 */ /* 0x008fc800010e0603 */
[----:B------:R-:W-:Y:S01]  /*5a00*/  IMAD.X R11, R13, 0x1, R3, P1 ;  /* 0x000000010d0b7824 */ /* 0x000fe200008e0603 */
[----:B------:R1:W-:Y:S01]  /*5a10*/  LDGSTS.E.BYPASS.LTC128B.128 [R241+0x5000], [R12.64] ;  /* 0x050000000cf17fae */ /* 0x0003e2000b901d4c */
[----:B----4-:R-:W-:-:S03]  /*5a20*/  IADD3 R8, P2, R10, R20, RZ ;  /* 0x000000140a087210 */ /* 0x010fc60007f5e0ff */
[----:B------:R2:W-:Y:S02]  /*5a30*/  LDGSTS.E.BYPASS.LTC128B.128 [R241+0x5800], [R10.64] ;  /* 0x058000000af17fae */ /* 0x0005e4000b901d4c */
[----:B------:R-:W-:Y:S01]  /*5a40*/  IMAD.X R9, R11, 0x1, R3, P2 ;  /* 0x000000010b097824 */ /* 0x000fe200010e0603 */
[----:B-----5:R-:W-:-:S04]  /*5a50*/  IADD3 R16, P1, R8, R20, RZ ;  /* 0x0000001408107210 */ /* 0x020fc80007f3e0ff */
[----:B------:R3:W-:Y:S01]  /*5a60*/  LDGSTS.E.BYPASS.LTC128B.128 [R241+0x6000], [R8.64] ;  /* 0x0600000008f17fae */ /* 0x0007e2000b901d4c */
[----:B------:R-:W-:Y:S01]  /*5a70*/  IADD3 R18, P2, R16, R20, RZ ;  /* 0x0000001410127210 */ /* 0x000fe20007f5e0ff */
[----:B------:R-:W-:-:S03]  /*5a80*/  IMAD.X R17, R9, 0x1, R3, P1 ;  /* 0x0000000109117824 */ /* 0x000fc600008e0603 */
[-C--:B------:R-:W-:Y:S01]  /*5a90*/  IADD3 R14, P1, R18, R20.reuse, RZ ;  /* 0x00000014120e7210 */ /* 0x080fe20007f3e0ff */
[--C-:B------:R-:W-:Y:S01]  /*5aa0*/  IMAD.X R19, R17, 0x1, R3.reuse, P2 ;  /* 0x0000000111137824 */ /* 0x100fe200010e0603 */
[----:B------:R4:W-:Y:S03]  /*5ab0*/  LDGSTS.E.BYPASS.LTC128B.128 [R241+0x6800], [R16.64] ;  /* 0x0680000010f17fae */ /* 0x0009e6000b901d4c */
[----:B------:R-:W-:Y:S01]  /*5ac0*/  IMAD.X R15, R19, 0x1, R3, P1 ;  /* 0x00000001130f7824 */ /* 0x000fe200008e0603 */
[----:B------:R4:W-:Y:S01]  /*5ad0*/  LDGSTS.E.BYPASS.LTC128B.128 [R241+0x7000], [R18.64] ;  /* 0x0700000012f17fae */ /* 0x0009e2000b901d4c */
[----:B-1----:R-:W-:-:S03]  /*5ae0*/  IADD3 R12, P2, R14, R20, RZ ;  /* 0x000000140e0c7210 */ /* 0x002fc60007f5e0ff */
[----:B------:R1:W-:Y:S01]  /*5af0*/  LDGSTS.E.BYPASS.LTC128B.128 [R241+0x7800], [R14.64] ;  /* 0x078000000ef17fae */ /* 0x0003e2000b901d4c */
[----:B--2---:R-:W-:Y:S01]  /*5b00*/  IADD3 R10, P1, R12, R20, RZ ;  /* 0x000000140c0a7210 */ /* 0x004fe20007f3e0ff */
[----:B------:R-:W-:-:S04]  /*5b10*/  IMAD.X R13, R15, 0x1, R3, P2 ;  /* 0x000000010f0d7824 */ /* 0x000fc800010e0603 */
[----:B------:R-:W-:Y:S01]  /*5b20*/  IMAD.X R11, R13, 0x1, R3, P1 ;  /* 0x000000010d0b7824 */ /* 0x000fe200008e0603 */
[----:B------:R1:W-:Y:S01]  /*5b30*/  LDGSTS.E.BYPASS.LTC128B.128 [R241+0x8000], [R12.64] ;  /* 0x080000000cf17fae */ /* 0x0003e2000b901d4c */
[----:B---3--:R-:W-:-:S03]  /*5b40*/  IADD3 R8, P2, R10, R20, RZ ;  /* 0x000000140a087210 */ /* 0x008fc60007f5e0ff */
[----:B------:R1:W-:Y:S02]  /*5b50*/  LDGSTS.E.BYPASS.LTC128B.128 [R241+0x8800], [R10.64] ;  /* 0x088000000af17fae */ /* 0x0003e4000b901d4c */
[----:B------:R-:W-:Y:S01]  /*5b60*/  IMAD.X R9, R11, 0x1, R3, P2 ;  /* 0x000000010b097824 */ /* 0x000fe200010e0603 */
[----:B----4-:R-:W-:-:S04]  /*5b70*/  IADD3 R16, P1, R8, R20, RZ ;  /* 0x0000001408107210 */ /* 0x010fc80007f3e0ff */
[----:B------:R1:W-:Y:S01]  /*5b80*/  LDGSTS.E.BYPASS.LTC128B.128 [R241+0x9000], [R8.64] ;  /* 0x0900000008f17fae */ /* 0x0003e2000b901d4c */
[----:B------:R-:W-:-:S05]  /*5b90*/  IMAD.X R17, R9, 0x1, R3, P1 ;  /* 0x0000000109117824 */ /* 0x000fca00008e0603 */
[----:B------:R1:W-:Y:S04]  /*5ba0*/  LDGSTS.E.BYPASS.LTC128B.128 [R241+0x9800], [R16.64] ;  /* 0x0980000010f17fae */ /* 0x0003e8000b901d4c */
[----:B------:R-:W0:Y:S02]  /*5bb0*/  LDGDEPBAR ;  /* 0x00000000000079af */ /* 0x000e240000000000 */
.L_x_2271:
[----:B-1234-:R-:W-:-:S05]  /*5bc0*/  IMAD.IADD R3, R89, 0x1, R203 ;  /* 0x0000000159037824 */ /* 0x01efca00078e02cb */
[C---:B------:R-:W-:Y:S02]  /*5bd0*/  IADD3 R7, R3.reuse, 0x1, RZ ;  /* 0x0000000103077810 */ /* 0x040fe40007ffe0ff */
[-C--:B------:R-:W-:Y:S02]  /*5be0*/  ISETP.GE.AND P5, PT, R3, R5.reuse, PT ;  /* 0x000000050300720c */ /* 0x080fe40003fa6270 */
        /* <DEDUP_REMOVED lines=62> */
[----:B------:R-:W-:Y:S01]  /*5fd0*/  FSEL R73, R164, -INF , !P2 ;  /* 0xff800000a4497808 */ /* 0x000fe20005000000 */
[----:B------:R-:W-:Y:S01]  /*5fe0*/  IMAD.MOV.U32 R164, RZ, RZ, R202 ;  /* 0x000000ffffa47224 */ /* 0x000fe200078e00ca */
        /* <DEDUP_REMOVED lines=254> */
[----:B------:R-:W-:Y:S01]  /*6fd0*/  FSEL R197, R135, -INF , !P3 ;  /* 0xff80000087c57808 */ /* 0x000fe20005800000 */
[----:B------:R-:W-:Y:S01]  /*6fe0*/  IMAD.SHL.U32 R135, R2, 0x2, RZ ;  /* 0x0000000202877824 */ /* 0x000fe200078e00ff */
[C---:B------:R-:W-:Y:S02]  /*6ff0*/  ISETP.GE.AND P5, PT, R8.reuse, R6, PT ;  /* 0x000000060800720c */ /* 0x040fe40003fa6270 */
[----:B------:R-:W-:Y:S01]  /*7000*/  ISETP.GE.AND P3, PT, R8, R5, PT ;  /* 0x000000050800720c */ /* 0x000fe20003f66270 */
[--C-:B------:R-:W-:Y:S01]  /*7010*/  IMAD R216, R4, 0x2, R135.reuse ;  /* 0x0000000204d87824 */ /* 0x100fe200078e0287 */
[----:B------:R-:W-:Y:S01]  /*7020*/  FMNMX.FTZ R36, R179, R36, !PT ;  /* 0x00000024b3247209 */ /* 0x000fe20007810000 */
[----:B------:R-:W-:Y:S01]  /*7030*/  IMAD R218, R0, 0x2, R135 ;  /* 0x0000000200da7824 */ /* 0x000fe200078e0287 */
[----:B------:R-:W-:Y:S01]  /*7040*/  FMNMX.FTZ R7, R186, R7, !PT ;  /* 0x00000007ba077209 */ /* 0x000fe20007810000 */
[----:B------:R-:W-:Y:S01]  /*7050*/  IMAD R217, R0, 0x2, R216 ;  /* 0x0000000200d97824 */ /* 0x000fe200078e02d8 */
[----:B------:R-:W-:-:S02]  /*7060*/  IADD3 R8, R3, 0xc8, RZ ;  /* 0x000000c803087810 */ /* 0x000fc40007ffe0ff */
[----:B------:R-:W-:Y:S02]  /*7070*/  FSEL R249, R136, -INF , !P4 ;  /* 0xff80000088f97808 */ /* 0x000fe40006000000 */
[----:B------:R-:W-:Y:S02]  /*7080*/  FSEL R199, R131, -INF , !P2 ;  /* 0xff80000083c77808 */ /* 0x000fe40005000000 */
[----:B------:R-:W-:Y:S02]  /*7090*/  FMNMX.FTZ R36, R180, R36, !PT ;  /* 0x00000024b4247209 */ /* 0x000fe40007810000 */
[----:B------:R-:W-:Y:S02]  /*70a0*/  FMNMX.FTZ R7, R194, R7, !PT ;  /* 0x00000007c2077209 */ /* 0x000fe40007810000 */
        /* <DEDUP_REMOVED lines=19> */
[----:B------:R-:W-:Y:S01]  /*71e0*/  FSEL R158, R124, -INF , !P4 ;  /* 0xff8000007c9e7808 */ /* 0x000fe20006000000 */
[----:B------:R-:W-:Y:S01]  /*71f0*/  IMAD.MOV.U32 R124, RZ, RZ, R9 ;  /* 0x000000ffff7c7224 */ /* 0x000fe200078e0009 */
        /* <DEDUP_REMOVED lines=24> */
[C---:B------:R-:W-:Y:S01]  /*7380*/  ISETP.GE.AND P4, PT, R8.reuse, R6, PT ;  /* 0x000000060800720c */ /* 0x040fe20003f86270 */
[----:B------:R-:W-:Y:S01]  /*7390*/  IMAD.MOV.U32 R4, RZ, RZ, R139 ;  /* 0x000000ffff047224 */ /* 0x000fe200078e008b */
        /* <DEDUP_REMOVED lines=10> */
[----:B------:R-:W-:Y:S02]  /*7440*/  IADD3 R8, R3, 0xe8, RZ ;  /* 0x000000e803087810 */ /* 0x000fe40007ffe0ff */
[----:B------:R-:W-:Y:S02]  /*7450*/  FSEL R137, R53, -INF , !P5 ;  /* 0xff80000035897808 */ /* 0x000fe40006800000 */
[----:B------:R-:W-:-:S02]  /*7460*/  FSEL R146, R48, -INF , !P3 ;  /* 0xff80000030927808 */ /* 0x000fc40005800000 */
[----:B------:R-:W-:Y:S02]  /*7470*/  FMNMX.FTZ R36, R159, R36, !PT ;  /* 0x000000249f247209 */ /* 0x000fe40007810000 */
[----:B------:R-:W-:Y:S02]  /*7480*/  FMNMX.FTZ R7, R140, R7, !PT ;  /* 0x000000078c077209 */ /* 0x000fe40007810000 */
[C---:B------:R-:W-:Y:S02]  /*7490*/  ISETP.GE.AND P5, PT, R8.reuse, R6, PT ;  /* 0x000000060800720c */ /* 0x040fe40003fa6270 */
[----:B------:R-:W-:Y:S02]  /*74a0*/  ISETP.GE.AND P3, PT, R8, R5, PT ;  /* 0x000000050800720c */ /* 0x000fe40003f66270 */
[----:B------:R-:W-:Y:S02]  /*74b0*/  IADD3 R8, R3, 0xe9, RZ ;  /* 0x000000e903087810 */ /* 0x000fe40007ffe0ff */
[----:B------:R-:W-:-:S02]  /*74c0*/  FSEL R145, R44, -INF , !P2 ;  /* 0xff8000002c917808 */ /* 0x000fc40005000000 */
[----:B------:R-:W-:Y:S02]  /*74d0*/  FMNMX.FTZ R36, R158, R36, !PT ;  /* 0x000000249e247209 */ /* 0x000fe40007810000 */
[----:B------:R-:W-:Y:S02]  /*74e0*/  FMNMX.FTZ R7, R146, R7, !PT ;  /* 0x0000000792077209 */ /* 0x000fe40007810000 */
[----:B------:R-:W-:Y:S02]  /*74f0*/  FSEL R162, R47, -INF , !P4 ;  /* 0xff8000002fa27808 */ /* 0x000fe40006000000 */
[C---:B------:R-:W-:Y:S02]  /*7500*/  ISETP.GE.AND P4, PT, R8.reuse, R6, PT ;  /* 0x000000060800720c */ /* 0x040fe40003f86270 */
[----:B------:R-:W-:Y:S02]  /*7510*/  ISETP.GE.AND P2, PT, R8, R5, PT ;  /* 0x000000050800720c */ /* 0x000fe40003f46270 */
[----:B------:R-:W-:-:S02]  /*7520*/  IADD3 R10, R3, 0xf0, RZ ;  /* 0x000000f0030a7810 */ /* 0x000fc40007ffe0ff */
[C---:B------:R-:W-:Y:S02]  /*7530*/  IADD3 R9, R3.reuse, 0xf1, RZ ;  /* 0x000000f103097810 */ /* 0x040fe40007ffe0ff */
[C---:B------:R-:W-:Y:S02]  /*7540*/  IADD3 R11, R3.reuse, 0xf8, RZ ;  /* 0x000000f8030b7810 */ /* 0x040fe40007ffe0ff */
[----:B------:R-:W-:Y:S02]  /*7550*/  IADD3 R8, R3, 0xf9, RZ ;  /* 0x000000f903087810 */ /* 0x000fe40007ffe0ff */
[----:B------:R-:W-:Y:S02]  /*7560*/  FSEL R152, R45, -INF , !P1 ;  /* 0xff8000002d987808 */ /* 0x000fe40004800000 */
[----:B------:R-:W-:Y:S02]  /*7570*/  FMNMX.FTZ R36, R136, R36, !PT ;  /* 0x0000002488247209 */ /* 0x000fe40007810000 */
[----:B------:R-:W-:-:S02]  /*7580*/  FMNMX.FTZ R3, R145, R7, !PT ;  /* 0x0000000791037209 */ /* 0x000fc40007810000 */
[----:B------:R-:W-:Y:S02]  /*7590*/  FSEL R163, R40, -INF , !P3 ;  /* 0xff80000028a37808 */ /* 0x000fe40005800000 */
[----:B------:R-:W-:Y:S02]  /*75a0*/  FMNMX.FTZ R36, R125, R36, !PT ;  /* 0x000000247d247209 */ /* 0x000fe40007810000 */
[----:B------:R-:W-:Y:S02]  /*75b0*/  FMNMX.FTZ R3, R152, R3, !PT ;  /* 0x0000000398037209 */ /* 0x000fe40007810000 */
[----:B------:R-:W-:Y:S02]  /*75c0*/  ISETP.GE.AND P1, PT, R10, R5, PT ;  /* 0x000000050a00720c */ /* 0x000fe40003f26270 */
        /* <DEDUP_REMOVED lines=8> */
[----:B------:R-:W-:Y:S02]  /*7650*/  FSEL R150, R23, -INF , !P3 ;  /* 0xff80000017967808 */ /* 0x000fe40005800000 */
[----:B------:R-:W-:Y:S02]  /*7660*/  FMNMX.FTZ R36, R137, R36, !PT ;  /* 0x0000002489247209 */ /* 0x000fe40007810000 */
[----:B------:R-:W-:Y:S02]  /*7670*/  FMNMX.FTZ R3, R147, R3, !PT ;  /* 0x0000000393037209 */ /* 0x000fe40007810000 */
[----:B------:R-:W-:Y:S02]  /*7680*/  ISETP.GE.AND P1, PT, R8, R5, PT ;  /* 0x000000050800720c */ /* 0x000fe40003f26270 */
[----:B------:R-:W-:Y:S02]  /*7690*/  FSEL R141, R49, -INF , !P6 ;  /* 0xff800000318d7808 */ /* 0x000fe40007000000 */
[----:B------:R-:W-:-:S02]  /*76a0*/  FSEL R156, R21, -INF , !P2 ;  /* 0xff800000159c7808 */ /* 0x000fc40005000000 */
[----:B------:R-:W-:Y:S02]  /*76b0*/  FMNMX.FTZ R36, R162, R36, !PT ;  /* 0x00000024a2247209 */ /* 0x000fe40007810000 */
[----:B------:R-:W-:Y:S02]  /*76c0*/  FMNMX.FTZ R3, R150, R3, !PT ;  /* 0x0000000396037209 */ /* 0x000fe40007810000 */
[----:B------:R-:W-:Y:S02]  /*76d0*/  FSEL R142, R46, -INF , !P5 ;  /* 0xff8000002e8e7808 */ /* 0x000fe40006800000 */
        /* <DEDUP_REMOVED lines=8> */
[----:B------:R-:W-:Y:S01]  /*7760*/  FSEL R10, R29, -INF , !P1 ;  /* 0xff8000001d0a7808 */ /* 0x000fe20004800000 */
[----:B------:R-:W1:Y:S01]  /*7770*/  SHFL.BFLY PT, R7, R3, 0x2, 0x1f ;  /* 0x0c401f0003077f89 */ /* 0x000e6200000e0000 */
[----:B------:R-:W-:-:S02]  /*7780*/  FMNMX.FTZ R36, R138, R36, !PT ;  /* 0x000000248a247209 */ /* 0x000fc40007810000 */
[----:B------:R-:W-:Y:S01]  /*7790*/  ISETP.GE.AND P1, PT, R11, R6, PT ;  /* 0x000000060b00720c */ /* 0x000fe20003f26270 */
[----:B------:R-:W-:Y:S01]  /*77a0*/  IMAD.MOV.U32 R11, RZ, RZ, R148 ;  /* 0x000000ffff0b7224 */ /* 0x000fe200078e0094 */
[----:B------:R-:W-:Y:S02]  /*77b0*/  FSEL R149, R28, -INF , !P2 ;  /* 0xff8000001c957808 */ /* 0x000fe40005000000 */
[----:B------:R-:W-:Y:S01]  /*77c0*/  FMNMX.FTZ R36, R10, R36, !PT ;  /* 0x000000240a247209 */ /* 0x000fe20007810000 */
[----:B------:R-:W-:Y:S01]  /*77d0*/  LDSM.16.MT88.4 R28, [R135+0xa000] ;  /* 0x00a00000871c783b */ /* 0x000fe20000004200 */
[----:B------:R-:W-:Y:S02]  /*77e0*/  ISETP.GE.AND P2, PT, R8, R6, PT ;  /* 0x000000060800720c */ /* 0x000fe40003f46270 */
[----:B------:R-:W-:Y:S02]  /*77f0*/  FSEL R128, R26, -INF , !P1 ;  /* 0xff8000001a807808 */ /* 0x000fe40004800000 */
[----:B------:R-:W-:-:S02]  /*7800*/  FMNMX.FTZ R36, R149, R36, !PT ;  /* 0x0000002495247209 */ /* 0x000fc40007810000 */
[----:B------:R-:W-:Y:S02]  /*7810*/  FSEL R131, R25, -INF , !P2 ;  /* 0xff80000019837808 */ /* 0x000fe40005000000 */
[----:B------:R-:W-:Y:S01]  /*7820*/  FMNMX.FTZ R36, R128, R36, !PT ;  /* 0x0000002480247209 */ /* 0x000fe20007810000 */
[----:B------:R-:W-:Y:S03]  /*7830*/  LDSM.16.MT88.4 R24, [R218+0xa000] ;  /* 0x00a00000da18783b */ /* 0x000fe60000004200 */
        /* <DEDUP_REMOVED lines=20> */
[----:B------:R-:W-:Y:S01]  /*7980*/  MUFU.EX2 R246, R0 ;  /* 0x0000000000f67308 */ /* 0x000fe20000000800 */
[----:B--2---:R-:W-:Y:S01]  /*7990*/  FFMA.FTZ R8, R15, c[0x0][0x23c], -R7 ;  /* 0x00008f000f087a23 */ /* 0x004fe20000010807 */
[----:B---3--:R-:W-:-:S06]  /*79a0*/  F2FP.PACK_AB R13, R212, R242 ;  /* 0x000000f2d40d723e */ /* 0x008fcc00000000ff */
[----:B------:R1:W-:Y:S02]  /*79b0*/  MUFU.EX2 R243, R8 ;  /* 0x0000000800f37308 */ /* 0x0003e40000000800 */
[----:B-1----:R-:W-:Y:S01]  /*79c0*/  FSEL R8, R9, RZ, P1 ;  /* 0x000000ff09087208 */ /* 0x002fe20000800000 */
[----:B------:R-:W-:-:S04]  /*79d0*/  FFMA.FTZ R9, R16, c[0x0][0x23c], -R7 ;  /* 0x00008f0010097a23 */ /* 0x000fc80000010807 */
[--C-:B------:R-:W-:Y:S01]  /*79e0*/  FFMA.FTZ R0, R35, c[0x0][0x23c], -R8.reuse ;  /* 0x00008f0023007a23 */ /* 0x100fe20000010808 */
[----:B------:R1:W2:Y:S01]  /*79f0*/  MUFU.EX2 R245, R9 ;  /* 0x0000000900f57308 */ /* 0x0002a20000000800 */
[--C-:B------:R-:W-:Y:S02]  /*7a00*/  FFMA.FTZ R2, R17, c[0x0][0x23c], -R8.reuse ;  /* 0x00008f0011027a23 */ /* 0x100fe40000010808 */
[----:B------:R-:W-:-:S05]  /*7a10*/  FFMA.FTZ R4, R4, c[0x0][0x23c], -R8 ;  /* 0x00008f0004047a23 */ /* 0x000fca0000010808 */
[----:B------:R3:W-:Y:S08]  /*7a20*/  MUFU.EX2 R203, R0 ;  /* 0x0000000000cb7308 */ /* 0x0007f00000000800 */
[----:B------:R4:W-:Y:S01]  /*7a30*/  MUFU.EX2 R205, R2 ;  /* 0x0000000200cd7308 */ /* 0x0009e20000000800 */
[--C-:B-1----:R-:W-:Y:S01]  /*7a40*/  FFMA.FTZ R9, R12, c[0x0][0x23c], -R8.reuse ;  /* 0x00008f000c097a23 */ /* 0x102fe20000010808 */
[----:B--2---:R-:W-:Y:S01]  /*7a50*/  F2FP.PACK_AB R15, R245, R243 ;  /* 0x000000f3f50f723e */ /* 0x004fe200000000ff */
[----:B---3--:R-:W-:-:S05]  /*7a60*/  FFMA.FTZ R0, R37, c[0x0][0x23c], -R8 ;  /* 0x00008f0025007a23 */ /* 0x008fca0000010808 */
[----:B------:R-:W1:Y:S01]  /*7a70*/  MUFU.EX2 R208, R9 ;  /* 0x0000000900d07308 */ /* 0x000e620000000800 */
[----:B----4-:R-:W-:-:S07]  /*7a80*/  FFMA.FTZ R2, R18, c[0x0][0x23c], -R8 ;  /* 0x00008f0012027a23 */ /* 0x010fce0000010808 */
[----:B------:R2:W-:Y:S08]  /*7a90*/  MUFU.EX2 R201, R0 ;  /* 0x0000000000c97308 */ /* 0x0005f00000000800 */
[----:B------:R3:W-:Y:S01]  /*7aa0*/  MUFU.EX2 R210, R2 ;  /* 0x0000000200d27308 */ /* 0x0007e20000000800 */
[----:B-1----:R-:W-:Y:S01]  /*7ab0*/  F2FP.PACK_AB R12, R205, R208 ;  /* 0x000000d0cd0c723e */ /* 0x002fe200000000ff */
[----:B--2---:R-:W-:-:S06]  /*7ac0*/  FFMA.FTZ R0, R38, c[0x0][0x23c], -R8 ;  /* 0x00008f0026007a23 */ /* 0x004fcc0000010808 */
[----:B------:R1:W-:Y:S01]  /*7ad0*/  MUFU.EX2 R206, R0 ;  /* 0x0000000000ce7308 */ /* 0x0003e20000000800 */
[--C-:B---3--:R-:W-:Y:S02]  /*7ae0*/  FFMA.FTZ R2, R19, c[0x0][0x23c], -R8.reuse ;  /* 0x00008f0013027a23 */ /* 0x108fe40000010808 */
[----:B------:R-:W2:Y:S05]  /*7af0*/  LDSM.16.MT88.4 R16, [R217+0xa000] ;  /* 0x00a00000d910783b */ /* 0x000eaa0000004200 */
[----:B------:R3:W4:Y:S01]  /*7b00*/  MUFU.EX2 R213, R2 ;  /* 0x0000000200d57308 */ /* 0x0007220000000800 */
[----:B-1----:R-:W-:-:S07]  /*7b10*/  FFMA.FTZ R0, R39, c[0x0][0x23c], -R8 ;  /* 0x00008f0027007a23 */ /* 0x002fce0000010808 */
[----:B------:R1:W-:Y:S01]  /*7b20*/  MUFU.EX2 R209, R0 ;  /* 0x0000000000d17308 */ /* 0x0003e20000000800 */
[--C-:B---3--:R-:W-:Y:S01]  /*7b30*/  FFMA.FTZ R2, R20, c[0x0][0x23c], -R7.reuse ;  /* 0x00008f0014027a23 */ /* 0x108fe20000010807 */
[----:B----4-:R-:W-:Y:S01]  /*7b40*/  F2FP.PACK_AB R14, R213, R210 ;  /* 0x000000d2d50e723e */ /* 0x010fe200000000ff */
[----:B------:R-:W3:Y:S05]  /*7b50*/  LDSM.16.MT88.4 R20, [R216+0xa000] ;  /* 0x00a00000d814783b */ /* 0x000eea0000004200 */
[----:B------:R4:W-:Y:S01]  /*7b60*/  MUFU.EX2 R215, R2 ;  /* 0x0000000200d77308 */ /* 0x0009e20000000800 */
[----:B------:R-:W-:Y:S01]  /*7b70*/  HMMA.16816.F32 R40, R12, R28, RZ ;  /* 0x0000001c0c28723c */ /* 0x000fe200000018ff */
[----:B-1----:R-:W-:-:S06]  /*7b80*/  FFMA.FTZ R0, R56, c[0x0][0x23c], -R7 ;  /* 0x00008f0038007a23 */ /* 0x002fcc0000010807 */
[----:B------:R1:W-:Y:S01]  /*7b90*/  MUFU.EX2 R202, R0 ;  /* 0x0000000000ca7308 */ /* 0x0003e20000000800 */
[----:B------:R-:W-:Y:S01]  /*7ba0*/  HMMA.16816.F32 R52, R12, R30, RZ ;  /* 0x0000001e0c34723c */ /* 0x000fe200000018ff */
[----:B------:R-:W5:Y:S01]  /*7bb0*/  LDSM.16.MT88.4 R28, [R135+0xa800] ;  /* 0x00a80000871c783b */ /* 0x000f620000004200 */
[----:B----4-:R-:W-:-:S05]  /*7bc0*/  FFMA.FTZ R2, R32, c[0x0][0x23c], -R7 ;  /* 0x00008f0020027a23 */ /* 0x010fca0000010807 */
[----:B------:R4:W2:Y:S01]  /*7bd0*/  MUFU.EX2 R214, R2 ;  /* 0x0000000200d67308 */ /* 0x0008a20000000800 */
[----:B------:R-:W-:Y:S01]  /*7be0*/  HMMA.16816.F32 R32, R12, R24, RZ ;  /* 0x000000180c20723c */ /* 0x000fe200000018ff */
[----:B-1----:R-:W-:-:S07]  /*7bf0*/  FFMA.FTZ R0, R68, c[0x0][0x23c], -R7 ;  /* 0x00008f0044007a23 */ /* 0x002fce0000010807 */
[----:B------:R-:W-:Y:S01]  /*7c00*/  HMMA.16816.F32 R48, R12, R26, RZ ;  /* 0x0000001a0c30723c */ /* 0x000fe200000018ff */
[----:B------:R-:W1:Y:S01]  /*7c10*/  LDSM.16.MT88.4 R24, [R218+0xa800] ;  /* 0x00a80000da18783b */ /* 0x000e620000004200 */
[----:B------:R3:W1:Y:S01]  /*7c20*/  MUFU.EX2 R204, R0 ;  /* 0x0000000000cc7308 */ /* 0x0006620000000800 */
[----:B----4-:R-:W-:-:S05]  /*7c30*/  IMAD.MOV.U32 R2, RZ, RZ, R142 ;  /* 0x000000ffff027224 */ /* 0x010fca00078e008e */
[C---:B--2---:R-:W-:Y:S08]  /*7c40*/  HMMA.16816.F32 R60, R12.reuse, R16, RZ ;  /* 0x000000100c3c723c */ /* 0x044ff000000018ff */
[----:B---3--:R-:W-:Y:S01]  /*7c50*/  HMMA.16816.F32 R44, R12, R20, RZ ;  /* 0x000000140c2c723c */ /* 0x008fe200000018ff */
[----:B------:R-:W-:-:S04]  /*7c60*/  FFMA.FTZ R0, R72, c[0x0][0x23c], -R7 ;  /* 0x00008f0048007a23 */ /* 0x000fc80000010807 */
[----:B------:R2:W-:Y:S03]  /*7c70*/  MUFU.EX2 R211, R0 ;  /* 0x0000000000d37308 */ /* 0x0005e60000000800 */
[C---:B------:R-:W-:Y:S01]  /*7c80*/  HMMA.16816.F32 R64, R12.reuse, R22, RZ ;  /* 0x000000160c40723c */ /* 0x040fe200000018ff */
[----:B------:R-:W3:Y:S07]  /*7c90*/  LDSM.16.MT88.4 R20, [R216+0xa800] ;  /* 0x00a80000d814783b */ /* 0x000eee0000004200 */
[----:B------:R-:W-:Y:S01]  /*7ca0*/  HMMA.16816.F32 R56, R12, R18, RZ ;  /* 0x000000120c38723c */ /* 0x000fe200000018ff */
[----:B------:R-:W4:Y:S01]  /*7cb0*/  LDSM.16.MT88.4 R16, [R217+0xa800] ;  /* 0x00a80000d910783b */ /* 0x000f220000004200 */
[----:B--2---:R-:W-:-:S05]  /*7cc0*/  FFMA.FTZ R0, R73, c[0x0][0x23c], -R7 ;  /* 0x00008f0049007a23 */ /* 0x004fca0000010807 */
[----:B------:R-:W-:Y:S02]  /*7cd0*/  F2FP.PACK_AB R13, R214, R215 ;  /* 0x000000d7d60d723e */ /* 0x000fe400000000ff */
[----:B------:R-:W-:Y:S01]  /*7ce0*/  F2FP.PACK_AB R15, R246, R244 ;  /* 0x000000f4f60f723e */ /* 0x000fe200000000ff */
[----:B------:R2:W1:Y:S01]  /*7cf0*/  MUFU.EX2 R207, R0 ;  /* 0x0000000000cf7308 */ /* 0x0004620000000800 */
[----:B------:R-:W-:Y:S02]  /*7d00*/  F2FP.PACK_AB R12, R201, R203 ;  /* 0x000000cbc90c723e */ /* 0x000fe400000000ff */
[----:B------:R-:W-:-:S07]  /*7d10*/  F2FP.PACK_AB R14, R209, R206 ;  /* 0x000000ced10e723e */ /* 0x000fce00000000ff */
[----:B-----5:R-:W-:Y:S01]  /*7d20*/  HMMA.16816.F32 R76, R12, R30, R52 ;  /* 0x0000001e0c4c723c */ /* 0x020fe20000001834 */
[----:B--2---:R-:W-:-:S07]  /*7d30*/  FFMA.FTZ R0, R74, c[0x0][0x23c], -R8 ;  /* 0x00008f004a007a23 */ /* 0x004fce0000010808 */
[C---:B-1----:R-:W-:Y:S01]  /*7d40*/  HMMA.16816.F32 R52, R12.reuse, R24, R32 ;  /* 0x000000180c34723c */ /* 0x042fe20000001820 */
[----:B------:R-:W1:Y:S01]  /*7d50*/  LDSM.16.MT88.4 R32, [R135+0xb000] ;  /* 0x00b000008720783b */ /* 0x000e620000004200 */
[----:B------:R2:W-:Y:S06]  /*7d60*/  MUFU.EX2 R190, R0 ;  /* 0x0000000000be7308 */ /* 0x0005ec0000000800 */
[C---:B------:R-:W-:Y:S01]  /*7d70*/  HMMA.16816.F32 R68, R12.reuse, R28, R40 ;  /* 0x0000001c0c44723c */ /* 0x040fe20000001828 */
[----:B------:R-:W5:Y:S07]  /*7d80*/  LDSM.16.MT88.4 R28, [R218+0xb000] ;  /* 0x00b00000da1c783b */ /* 0x000f6e0000004200 */
[----:B---3--:R-:W-:Y:S01]  /*7d90*/  HMMA.16816.F32 R44, R12, R20, R44 ;  /* 0x000000140c2c723c */ /* 0x008fe2000000182c */
[----:B--2---:R-:W-:-:S04]  /*7da0*/  FFMA.FTZ R0, R81, c[0x0][0x23c], -R8 ;  /* 0x00008f0051007a23 */ /* 0x004fc80000010808 */
[----:B------:R2:W3:Y:S03]  /*7db0*/  MUFU.EX2 R9, R0 ;  /* 0x0000000000097308 */ /* 0x0004e60000000800 */
[C---:B------:R-:W-:Y:S08]  /*7dc0*/  HMMA.16816.F32 R72, R12.reuse, R26, R48 ;  /* 0x0000001a0c48723c */ /* 0x040ff00000001830 */
[----:B----4-:R-:W-:Y:S01]  /*7dd0*/  HMMA.16816.F32 R40, R12, R16, R60 ;  /* 0x000000100c28723c */ /* 0x010fe2000000183c */
[----:B--2---:R-:W-:-:S07]  /*7de0*/  FFMA.FTZ R0, R80, c[0x0][0x23c], -R8 ;  /* 0x00008f0050007a23 */ /* 0x004fce0000010808 */
[----:B------:R-:W-:Y:S01]  /*7df0*/  HMMA.16816.F32 R24, R12, R18, R56 ;  /* 0x000000120c18723c */ /* 0x000fe20000001838 */
[----:B------:R-:W-:Y:S01]  /*7e00*/  LDSM.16.MT88.4 R16, [R217+0xb000] ;  /* 0x00b00000d910783b */ /* 0x000fe20000004200 */
[----:B------:R2:W-:Y:S01]  /*7e10*/  MUFU.EX2 R192, R0 ;  /* 0x0000000000c07308 */ /* 0x0005e20000000800 */
[----:B------:R-:W-:Y:S02]  /*7e20*/  IMAD.MOV.U32 R63, RZ, RZ, R147 ;  /* 0x000000ffff3f7224 */ /* 0x000fe400078e0093 */
[----:B------:R-:W-:Y:S02]  /*7e30*/  IMAD.MOV.U32 R61, RZ, RZ, R145 ;  /* 0x000000ffff3d7224 */ /* 0x000fe400078e0091 */
[----:B------:R-:W-:Y:S02]  /*7e40*/  IMAD.MOV.U32 R62, RZ, RZ, R146 ;  /* 0x000000ffff3e7224 */ /* 0x000fe400078e0092 */
[----:B------:R-:W-:Y:S02]  /*7e50*/  IMAD.MOV.U32 R60, RZ, RZ, R144 ;  /* 0x000000ffff3c7224 */ /* 0x000fe400078e0090 */
[----:B--2---:R-:W-:-:S02]  /*7e60*/  FFMA.FTZ R0, R82, c[0x0][0x23c], -R8 ;  /* 0x00008f0052007a23 */ /* 0x004fc40000010808 */
[----:B------:R-:W-:Y:S01]  /*7e70*/  HMMA.16816.F32 R80, R12, R22, R64 ;  /* 0x000000160c50723c */ /* 0x000fe20000001840 */
[----:B------:R-:W2:Y:S01]  /*7e80*/  LDSM.16.MT88.4 R20, [R216+0xb000] ;  /* 0x00b00000d814783b */ /* 0x000ea20000004200 */
[----:B------:R4:W1:Y:S05]  /*7e90*/  MUFU.EX2 R191, R0 ;  /* 0x0000000000bf7308 */ /* 0x00086a0000000800 */
[----:B------:R-:W-:Y:S02]  /*7ea0*/  F2FP.PACK_AB R13, R204, R202 ;  /* 0x000000cacc0d723e */ /* 0x000fe400000000ff */
[----:B------:R-:W-:Y:S02]  /*7eb0*/  F2FP.PACK_AB R15, R207, R211 ;  /* 0x000000d3cf0f723e */ /* 0x000fe400000000ff */
[----:B---3--:R-:W-:Y:S01]  /*7ec0*/  F2FP.PACK_AB R12, R9, R190 ;  /* 0x000000be090c723e */ /* 0x008fe200000000ff */
[----:B----4-:R-:W-:Y:S01]  /*7ed0*/  FFMA.FTZ R0, R84, c[0x0][0x23c], -R7 ;  /* 0x00008f0054007a23 */ /* 0x010fe20000010807 */
[----:B-1----:R-:W-:Y:S01]  /*7ee0*/  F2FP.PACK_AB R14, R191, R192 ;  /* 0x000000c0bf0e723e */ /* 0x002fe200000000ff */
[----:B------:R-:W-:-:S02]  /*7ef0*/  IMAD.MOV.U32 R84, RZ, RZ, R143 ;  /* 0x000000ffff547224 */ /* 0x000fc400078e008f */
[----:B------:R1:W-:Y:S04]  /*7f00*/  MUFU.EX2 R183, R0 ;  /* 0x0000000000b77308 */ /* 0x0003e80000000800 */
[C---:B------:R-:W-:Y:S08]  /*7f10*/  HMMA.16816.F32 R48, R12.reuse, R32, R68 ;  /* 0x000000200c30723c */ /* 0x040ff00000001844 */
[----:B-----5:R-:W-:Y:S01]  /*7f20*/  HMMA.16816.F32 R68, R12, R30, R72 ;  /* 0x0000001e0c44723c */ /* 0x020fe20000001848 */
[----:B-1----:R-:W-:-:S02]  /*7f30*/  FFMA.FTZ R0, R85, c[0x0][0x23c], -R7 ;  /* 0x00008f0055007a23 */ /* 0x002fc40000010807 */
[----:B------:R-:W-:Y:S02]  /*7f40*/  IMAD.MOV.U32 R85, RZ, RZ, R138 ;  /* 0x000000ffff557224 */ /* 0x000fe400078e008a */
[----:B------:R1:W3:Y:S02]  /*7f50*/  MUFU.EX2 R185, R0 ;  /* 0x0000000000b97308 */ /* 0x0002e40000000800 */
[----:B------:R-:W-:Y:S01]  /*7f60*/  IMAD.MOV.U32 R75, RZ, RZ, R157 ;  /* 0x000000ffff4b7224 */ /* 0x000fe200078e009d */
[----:B------:R-:W-:Y:S01]  /*7f70*/  HMMA.16816.F32 R64, R12, R34, R76 ;  /* 0x000000220c40723c */ /* 0x000fe2000000184c */
[----:B------:R-:W-:Y:S01]  /*7f80*/  IMAD.MOV.U32 R74, RZ, RZ, R159 ;  /* 0x000000ffff4a7224 */ /* 0x000fe200078e009f */
[----:B------:R-:W-:Y:S01]  /*7f90*/  LDSM.16.MT88.4 R32, [R135+0xb800] ;  /* 0x00b800008720783b */ /* 0x000fe20000004200 */
[----:B------:R-:W-:Y:S02]  /*7fa0*/  IMAD.MOV.U32 R72, RZ, RZ, R158 ;  /* 0x000000ffff487224 */ /* 0x000fe400078e009e */
[----:B------:R-:W-:-:S03]  /*7fb0*/  IMAD.MOV.U32 R73, RZ, RZ, R136 ;  /* 0x000000ffff497224 */ /* 0x000fc600078e0088 */
[----:B--2---:R-:W-:Y:S01]  /*7fc0*/  HMMA.16816.F32 R76, R12, R22, R80 ;  /* 0x000000160c4c723c */ /* 0x004fe20000001850 */
[----:B-1----:R-:W-:-:S06]  /*7fd0*/  FFMA.FTZ R0, R86, c[0x0][0x23c], -R7 ;  /* 0x00008f0056007a23 */ /* 0x002fcc0000010807 */
[----:B------:R-:W-:Y:S01]  /*7fe0*/  IMAD.MOV.U32 R83, RZ, RZ, R156 ;  /* 0x000000ffff537224 */ /* 0x000fe200078e009c */
[C---:B------:R-:W-:Y:S01]  /*7ff0*/  HMMA.16816.F32 R52, R12.reuse, R28, R52 ;  /* 0x0000001c0c34723c */ /* 0x040fe20000001834 */
[----:B------:R1:W-:Y:S01]  /*8000*/  MUFU.EX2 R189, R0 ;  /* 0x0000000000bd7308 */ /* 0x0003e20000000800 */
[----:B------:R-:W-:Y:S01]  /*8010*/  IMAD.MOV.U32 R82, RZ, RZ, R152 ;  /* 0x000000ffff527224 */ /* 0x000fe200078e0098 */
[----:B------:R-:W2:Y:S01]  /*8020*/  LDSM.16.MT88.4 R28, [R218+0xb800] ;  /* 0x00b80000da1c783b */ /* 0x000ea20000004200 */
[----:B------:R-:W-:Y:S02]  /*8030*/  IMAD.MOV.U32 R81, RZ, RZ, R151 ;  /* 0x000000ffff517224 */ /* 0x000fe400078e0097 */
[----:B------:R-:W-:Y:S02]  /*8040*/  IMAD.MOV.U32 R80, RZ, RZ, R150 ;  /* 0x000000ffff507224 */ /* 0x000fe400078e0096 */
[----:B------:R-:W-:Y:S01]  /*8050*/  HMMA.16816.F32 R44, R12, R20, R44 ;  /* 0x000000140c2c723c */ /* 0x000fe2000000182c */
[----:B------:R-:W4:Y:S01]  /*8060*/  LDSM.16.MT88.4 R20, [R216+0xb800] ;  /* 0x00b80000d814783b */ /* 0x000f220000004200 */
[----:B------:R-:W-:-:S06]  /*8070*/  IMAD.MOV.U32 R86, RZ, RZ, R141 ;  /* 0x000000ffff567224 */ /* 0x000fcc00078e008d */
[C---:B------:R-:W-:Y:S01]  /*8080*/  HMMA.16816.F32 R40, R12.reuse, R16, R40 ;  /* 0x000000100c28723c */ /* 0x040fe20000001828 */
[----:B-1----:R-:W-:Y:S02]  /*8090*/  FFMA.FTZ R0, R87, c[0x0][0x23c], -R7 ;  /* 0x00008f0057007a23 */ /* 0x002fe40000010807 */
[----:B------:R-:W-:Y:S02]  /*80a0*/  IMAD.MOV.U32 R87, RZ, RZ, R162 ;  /* 0x000000ffff577224 */ /* 0x000fe400078e00a2 */
[----:B------:R1:W5:Y:S03]  /*80b0*/  MUFU.EX2 R188, R0 ;  /* 0x0000000000bc7308 */ /* 0x0003660000000800 */
[----:B------:R-:W-:Y:S01]  /*80c0*/  HMMA.16816.F32 R24, R12, R18, R24 ;  /* 0x000000120c18723c */ /* 0x000fe20000001818 */
[----:B------:R-:W2:Y:S06]  /*80d0*/  LDSM.16.MT88.4 R16, [R217+0xb800] ;  /* 0x00b80000d910783b */ /* 0x000eac0000004200 */
[----:B---3--:R-:W-:Y:S01]  /*80e0*/  F2FP.PACK_AB R13, R185, R183 ;  /* 0x000000b7b90d723e */ /* 0x008fe200000000ff */
[----:B-1----:R-:W-:Y:S01]  /*80f0*/  FFMA.FTZ R0, R88, c[0x0][0x23c], -R8 ;  /* 0x00008f0058007a23 */ /* 0x002fe20000010808 */
[----:B-----5:R-:W-:Y:S01]  /*8100*/  F2FP.PACK_AB R15, R188, R189 ;  /* 0x000000bdbc0f723e */ /* 0x020fe200000000ff */
        /* <DEDUP_REMOVED lines=16> */
[C---:B--2---:R-:W-:Y:S08]  /*8210*/  HMMA.16816.F32 R52, R12.reuse, R28, R52 ;  /* 0x0000001c0c34723c */ /* 0x044ff00000001834 */
[----:B------:R-:W-:Y:S01]  /*8220*/  HMMA.16816.F32 R68, R12, R30, R68 ;  /* 0x0000001e0c44723c */ /* 0x000fe20000001844 */
[----:B------:R-:W2:Y:S01]  /*8230*/  LDSM.16.MT88.4 R28, [R218+0xc000] ;  /* 0x00c00000da1c783b */ /* 0x000ea20000004200 */
[----:B-1----:R-:W-:-:S02]  /*8240*/  FFMA.FTZ R0, R93, c[0x0][0x23c], -R7 ;  /* 0x00008f005d007a23 */ /* 0x002fc40000010807 */
[----:B------:R-:W-:Y:S02]  /*8250*/  IMAD.MOV.U32 R93, RZ, RZ, R128 ;  /* 0x000000ffff5d7224 */ /* 0x000fe400078e0080 */
[----:B------:R1:W3:Y:S02]  /*8260*/  MUFU.EX2 R173, R0 ;  /* 0x0000000000ad7308 */ /* 0x0002e40000000800 */
[C---:B----4-:R-:W-:Y:S08]  /*8270*/  HMMA.16816.F32 R56, R12.reuse, R20, R44 ;  /* 0x000000140c38723c */ /* 0x050ff0000000182c */
[----:B------:R-:W-:Y:S01]  /*8280*/  HMMA.16816.F32 R76, R12, R22, R76 ;  /* 0x000000160c4c723c */ /* 0x000fe2000000184c */
[----:B------:R-:W4:Y:S01]  /*8290*/  LDSM.16.MT88.4 R20, [R216+0xc000] ;  /* 0x00c00000d814783b */ /* 0x000f220000004200 */
[----:B-1----:R-:W-:-:S06]  /*82a0*/  FFMA.FTZ R0, R94, c[0x0][0x23c], -R7 ;  /* 0x00008f005e007a23 */ /* 0x002fcc0000010807 */
[C---:B------:R-:W-:Y:S01]  /*82b0*/  HMMA.16816.F32 R40, R12.reuse, R16, R40 ;  /* 0x000000100c28723c */ /* 0x040fe20000001828 */
[----:B------:R1:W-:Y:S07]  /*82c0*/  MUFU.EX2 R169, R0 ;  /* 0x0000000000a97308 */ /* 0x0003ee0000000800 */
        /* <DEDUP_REMOVED lines=8> */
[----:B---3--:R-:W-:Y:S01]  /*8350*/  F2FP.PACK_AB R13, R173, R170 ;  /* 0x000000aaad0d723e */ /* 0x008fe200000000ff */
[----:B-1----:R-:W-:Y:S01]  /*8360*/  FFMA.FTZ R0, R96, c[0x0][0x23c], -R8 ;  /* 0x00008f0060007a23 */ /* 0x002fe20000010808 */
[----:B------:R-:W-:-:S03]  /*8370*/  F2FP.PACK_AB R15, R172, R169 ;  /* 0x000000a9ac0f723e */ /* 0x000fc600000000ff */
[----:B------:R1:W-:Y:S02]  /*8380*/  MUFU.EX2 R39, R0 ;  /* 0x0000000000277308 */ /* 0x0003e40000000800 */
[----:B-1----:R-:W-:Y:S02]  /*8390*/  FFMA.FTZ R0, R98, c[0x0][0x23c], -R8 ;  /* 0x00008f0062007a23 */ /* 0x002fe40000010808 */
[----:B------:R-:W-:-:S04]  /*83a0*/  IMAD.MOV.U32 R98, RZ, RZ, R10 ;  /* 0x000000ffff627224 */ /* 0x000fc800078e000a */
[----:B------:R1:W3:Y:S01]  /*83b0*/  MUFU.EX2 R164, R0 ;  /* 0x0000000000a47308 */ /* 0x0002e20000000800 */
[----:B------:R-:W-:Y:S02]  /*83c0*/  IMAD.MOV.U32 R10, RZ, RZ, R130 ;  /* 0x000000ffff0a7224 */ /* 0x000fe400078e0082 */
[----:B-1----:R-:W-:Y:S01]  /*83d0*/  FFMA.FTZ R0, R97, c[0x0][0x23c], -R8 ;  /* 0x00008f0061007a23 */ /* 0x002fe20000010808 */
[----:B---3--:R-:W-:-:S04]  /*83e0*/  F2FP.PACK_AB R12, R164, R39 ;  /* 0x00000027a40c723e */ /* 0x008fc800000000ff */
[----:B------:R1:W-:Y:S02]  /*83f0*/  MUFU.EX2 R162, R0 ;  /* 0x0000000000a27308 */ /* 0x0003e40000000800 */
[----:B-1----:R-:W-:-:S06]  /*8400*/  FFMA.FTZ R0, R99, c[0x0][0x23c], -R8 ;  /* 0x00008f0063007a23 */ /* 0x002fcc0000010808 */
        /* <DEDUP_REMOVED lines=110> */
[----:B-----5:R-:W-:Y:S01]  /*8af0*/  HMMA.16816.F32 R28, R12, R16, R44 ;  /* 0x000000100c1c723c */ /* 0x020fe2000000182c */
[----:B------:R-:W-:Y:S01]  /*8b00*/  IMAD.MOV.U32 R153, RZ, RZ, R93 ;  /* 0x000000ffff997224 */ /* 0x000fe200078e005d */
[----:B------:R1:W-:Y:S01]  /*8b10*/  MUFU.EX2 R129, R0 ;  /* 0x0000000000817308 */ /* 0x0003e20000000800 */
[----:B------:R-:W-:-:S05]  /*8b20*/  IMAD.MOV.U32 R93, RZ, RZ, R73 ;  /* 0x000000ffff5d7224 */ /* 0x000fca00078e0049 */
[C---:B------:R-:W-:Y:S01]  /*8b30*/  HMMA.16816.F32 R24, R12.reuse, R18, R24 ;  /* 0x000000120c18723c */ /* 0x040fe20000001818 */
[----:B------:R-:W4:Y:S07]  /*8b40*/  LDSM.16.MT88.4 R16, [R217+0xe000] ;  /* 0x00e00000d910783b */ /* 0x000f2e0000004200 */
[----:B------:R-:W-:Y:S01]  /*8b50*/  HMMA.16816.F32 R48, R12, R32, R48 ;  /* 0x000000200c30723c */ /* 0x000fe20000001830 */
[----:B-1----:R-:W-:Y:S02]  /*8b60*/  FFMA.FTZ R0, R154, c[0x0][0x23c], -R7 ;  /* 0x00008f009a007a23 */ /* 0x002fe40000010807 */
[----:B------:R-:W-:-:S02]  /*8b70*/  IMAD.MOV.U32 R154, RZ, RZ, R89 ;  /* 0x000000ffff9a7224 */ /* 0x000fc400078e0059 */
[----:B------:R-:W-:-:S03]  /*8b80*/  IMAD.MOV.U32 R89, RZ, RZ, R72 ;  /* 0x000000ffff597224 */ /* 0x000fc600078e0048 */
[----:B------:R-:W-:Y:S01]  /*8b90*/  HMMA.16816.F32 R64, R12, R34, R64 ;  /* 0x000000220c40723c */ /* 0x000fe20000001840 */
[----:B------:R-:W-:Y:S01]  /*8ba0*/  IMAD.MOV.U32 R72, RZ, RZ, R127 ;  /* 0x000000ffff487224 */ /* 0x000fe200078e007f */
[----:B------:R-:W1:Y:S01]  /*8bb0*/  LDSM.16.MT88.4 R32, [R218+0xe000] ;  /* 0x00e00000da20783b */ /* 0x000e620000004200 */
[----:B------:R5:W3:Y:S04]  /*8bc0*/  MUFU.EX2 R127, R0 ;  /* 0x00000000007f7308 */ /* 0x000ae80000000800 */
[----:B--2---:R-:W-:Y:S01]  /*8bd0*/  F2FP.PACK_AB R13, R130, R128 ;  /* 0x00000080820d723e */ /* 0x004fe200000000ff */
[----:B-----5:R-:W-:Y:S01]  /*8be0*/  FFMA.FTZ R0, R155, c[0x0][0x23c], -R8 ;  /* 0x00008f009b007a23 */ /* 0x020fe20000010808 */
[----:B---3--:R-:W-:Y:S01]  /*8bf0*/  F2FP.PACK_AB R15, R127, R129 ;  /* 0x000000817f0f723e */ /* 0x008fe200000000ff */
[----:B------:R-:W-:-:S02]  /*8c00*/  IMAD.MOV.U32 R155, RZ, RZ, R92 ;  /* 0x000000ffff9b7224 */ /* 0x000fc400078e005c */
[----:B------:R-:W-:Y:S01]  /*8c10*/  IMAD.MOV.U32 R92, RZ, RZ, R84 ;  /* 0x000000ffff5c7224 */ /* 0x000fe200078e0054 */
[----:B------:R2:W-:Y:S01]  /*8c20*/  MUFU.EX2 R126, R0 ;  /* 0x00000000007e7308 */ /* 0x0005e20000000800 */
        /* <DEDUP_REMOVED lines=8> */
[----:B--2---:R-:W-:Y:S02]  /*8cb0*/  FFMA.FTZ R0, R160, c[0x0][0x23c], -R8 ;  /* 0x00008f00a0007a23 */ /* 0x004fe40000010808 */
[----:B------:R-:W-:Y:S02]  /*8cc0*/  IMAD.MOV.U32 R160, RZ, RZ, R91 ;  /* 0x000000ffffa07224 */ /* 0x000fe400078e005b */
[----:B------:R2:W3:Y:S01]  /*8cd0*/  MUFU.EX2 R125, R0 ;  /* 0x00000000007d7308 */ /* 0x0004e20000000800 */
[----:B------:R-:W-:-:S02]  /*8ce0*/  IMAD.MOV.U32 R96, RZ, RZ, R62 ;  /* 0x000000ffff607224 */ /* 0x000fc400078e003e */
[----:B------:R-:W-:Y:S02]  /*8cf0*/  IMAD.MOV.U32 R91, RZ, RZ, R72 ;  /* 0x000000ffff5b7224 */ /* 0x000fe400078e0048 */
[----:B--2---:R-:W-:Y:S01]  /*8d00*/  FFMA.FTZ R0, R161, c[0x0][0x23c], -R8 ;  /* 0x00008f00a1007a23 */ /* 0x004fe20000010808 */
[----:B---3--:R-:W-:Y:S01]  /*8d10*/  F2FP.PACK_AB R12, R125, R126 ;  /* 0x0000007e7d0c723e */ /* 0x008fe200000000ff */
[----:B------:R-:W-:Y:S02]  /*8d20*/  IMAD.MOV.U32 R161, RZ, RZ, R10 ;  /* 0x000000ffffa17224 */ /* 0x000fe400078e000a */
[----:B------:R-:W-:Y:S02]  /*8d30*/  IMAD.MOV.U32 R10, RZ, RZ, R124 ;  /* 0x000000ffff0a7224 */ /* 0x000fe400078e007c */
[----:B------:R2:W-:Y:S02]  /*8d40*/  MUFU.EX2 R124, R0 ;  /* 0x00000000007c7308 */ /* 0x0005e40000000800 */
[----:B--2---:R-:W-:-:S02]  /*8d50*/  FFMA.FTZ R0, R165, c[0x0][0x23c], -R8 ;  /* 0x00008f00a5007a23 */ /* 0x004fc40000010808 */
[----:B------:R-:W-:-:S04]  /*8d60*/  IMAD.MOV.U32 R165, RZ, RZ, R89 ;  /* 0x000000ffffa57224 */ /* 0x000fc800078e0059 */
[----:B------:R2:W3:Y:S01]  /*8d70*/  MUFU.EX2 R123, R0 ;  /* 0x00000000007b7308 */ /* 0x0004e20000000800 */
[----:B------:R-:W-:Y:S02]  /*8d80*/  IMAD.MOV.U32 R89, RZ, RZ, R61 ;  /* 0x000000ffff597224 */ /* 0x000fe400078e003d */
[----:B--2---:R-:W-:Y:S01]  /*8d90*/  FFMA.FTZ R0, R166, c[0x0][0x23c], -R7 ;  /* 0x00008f00a6007a23 */ /* 0x004fe20000010807 */
[----:B---3--:R-:W-:Y:S01]  /*8da0*/  F2FP.PACK_AB R14, R123, R124 ;  /* 0x0000007c7b0e723e */ /* 0x008fe200000000ff */
[----:B------:R-:W-:-:S03]  /*8db0*/  IMAD.MOV.U32 R166, RZ, RZ, R75 ;  /* 0x000000ffffa67224 */ /* 0x000fc600078e004b */
[----:B------:R2:W-:Y:S03]  /*8dc0*/  MUFU.EX2 R119, R0 ;  /* 0x0000000000777308 */ /* 0x0005e60000000800 */
[C---:B------:R-:W-:Y:S01]  /*8dd0*/  HMMA.16816.F32 R44, R12.reuse, R40, R48 ;  /* 0x000000280c2c723c */ /* 0x040fe20000001830 */
[----:B------:R-:W-:Y:S07]  /*8de0*/  LDSM.16.MT88.4 R48, [R218+0xe800] ;  /* 0x00e80000da30783b */ /* 0x000fee0000004200 */
[----:B------:R-:W-:Y:S01]  /*8df0*/  HMMA.16816.F32 R64, R12, R42, R64 ;  /* 0x0000002a0c40723c */ /* 0x000fe20000001840 */
[----:B------:R-:W3:Y:S01]  /*8e00*/  LDSM.16.MT88.4 R40, [R135+0xe800] ;  /* 0x00e800008728783b */ /* 0x000ee20000004200 */
[----:B--2---:R-:W-:-:S02]  /*8e10*/  FFMA.FTZ R0, R167, c[0x0][0x23c], -R7 ;  /* 0x00008f00a7007a23 */ /* 0x004fc40000010807 */
[----:B------:R-:W-:Y:S02]  /*8e20*/  IMAD.MOV.U32 R167, RZ, RZ, R84 ;  /* 0x000000ffffa77224 */ /* 0x000fe400078e0054 */
[----:B------:R2:W5:Y:S01]  /*8e30*/  MUFU.EX2 R122, R0 ;  /* 0x00000000007a7308 */ /* 0x0005620000000800 */
[----:B------:R-:W-:Y:S01]  /*8e40*/  IMAD.MOV.U32 R84, RZ, RZ, R63 ;  /* 0x000000ffff547224 */ /* 0x000fe200078e003f */
[C---:B------:R-:W-:Y:S08]  /*8e50*/  HMMA.16816.F32 R76, R12.reuse, R22, R76 ;  /* 0x000000160c4c723c */ /* 0x040ff0000000184c */
[----:B------:R-:W-:Y:S01]  /*8e60*/  HMMA.16816.F32 R60, R12, R20, R56 ;  /* 0x000000140c3c723c */ /* 0x000fe20000001838 */
[----:B------:R-:W3:Y:S01]  /*8e70*/  LDSM.16.MT88.4 R20, [R216+0xe800] ;  /* 0x00e80000d814783b */ /* 0x000ee20000004200 */
[----:B--2---:R-:W-:-:S02]  /*8e80*/  FFMA.FTZ R0, R168, c[0x0][0x23c], -R7 ;  /* 0x00008f00a8007a23 */ /* 0x004fc40000010807 */
[----:B------:R-:W-:-:S04]  /*8e90*/  IMAD.MOV.U32 R168, RZ, RZ, R10 ;  /* 0x000000ffffa87224 */ /* 0x000fc800078e000a */
[C---:B----4-:R-:W-:Y:S01]  /*8ea0*/  HMMA.16816.F32 R28, R12.reuse, R16, R28 ;  /* 0x000000100c1c723c */ /* 0x050fe2000000181c */
[----:B------:R2:W-:Y:S07]  /*8eb0*/  MUFU.EX2 R121, R0 ;  /* 0x0000000000797308 */ /* 0x0005ee0000000800 */
[C---:B------:R-:W-:Y:S01]  /*8ec0*/  HMMA.16816.F32 R24, R12.reuse, R18, R24 ;  /* 0x000000120c18723c */ /* 0x040fe20000001818 */
[----:B------:R-:W4:Y:S07]  /*8ed0*/  LDSM.16.MT88.4 R16, [R217+0xe800] ;  /* 0x00e80000d910783b */ /* 0x000f2e0000004200 */
[----:B-1----:R-:W-:Y:S01]  /*8ee0*/  HMMA.16816.F32 R52, R12, R32, R52 ;  /* 0x000000200c34723c */ /* 0x002fe20000001834 */
[----:B--2---:R-:W-:-:S02]  /*8ef0*/  FFMA.FTZ R0, R171, c[0x0][0x23c], -R7 ;  /* 0x00008f00ab007a23 */ /* 0x004fc40000010807 */
[----:B------:R-:W-:Y:S02]  /*8f00*/  IMAD.MOV.U32 R171, RZ, RZ, R167 ;  /* 0x000000ffffab7224 */ /* 0x000fe400078e00a7 */
[----:B------:R1:W2:Y:S01]  /*8f10*/  MUFU.EX2 R120, R0 ;  /* 0x0000000000787308 */ /* 0x0002a20000000800 */
[----:B------:R-:W-:Y:S02]  /*8f20*/  IMAD.MOV.U32 R167, RZ, RZ, R165 ;  /* 0x000000ffffa77224 */ /* 0x000fe400078e00a5 */
[----:B------:R-:W-:Y:S01]  /*8f30*/  IMAD.MOV.U32 R165, RZ, RZ, R98 ;  /* 0x000000ffffa57224 */ /* 0x000fe200078e0062 */
[----:B------:R-:W-:Y:S07]  /*8f40*/  HMMA.16816.F32 R68, R12, R34, R68 ;  /* 0x000000220c44723c */ /* 0x000fee0000001844 */
[----:B-----5:R-:W-:Y:S01]  /*8f50*/  F2FP.PACK_AB R13, R122, R119 ;  /* 0x000000777a0d723e */ /* 0x020fe200000000ff */
[----:B-1----:R-:W-:Y:S01]  /*8f60*/  FFMA.FTZ R0, R178, c[0x0][0x23c], -R8 ;  /* 0x00008f00b2007a23 */ /* 0x002fe20000010808 */
[----:B--2---:R-:W-:Y:S01]  /*8f70*/  F2FP.PACK_AB R15, R120, R121 ;  /* 0x00000079780f723e */ /* 0x004fe200000000ff */
[----:B------:R-:W-:-:S02]  /*8f80*/  IMAD.MOV.U32 R178, RZ, RZ, R86 ;  /* 0x000000ffffb27224 */ /* 0x000fc400078e0056 */
[----:B------:R1:W-:Y:S01]  /*8f90*/  MUFU.EX2 R118, R0 ;  /* 0x0000000000767308 */ /* 0x0003e20000000800 */
[----:B------:R-:W-:Y:S02]  /*8fa0*/  IMAD.MOV.U32 R86, RZ, RZ, R2 ;  /* 0x000000ffff567224 */ /* 0x000fe400078e0002 */
[----:B------:R-:W-:-:S04]  /*8fb0*/  FADD.FTZ R2, R208, R205 ;  /* 0x000000cdd0027221 */ /* 0x000fc80000010000 */
[----:B------:R-:W-:-:S04]  /*8fc0*/  FADD.FTZ R2, R210, R2 ;  /* 0x00000002d2027221 */ /* 0x000fc80000010000 */
[----:B------:R-:W-:-:S04]  /*8fd0*/  FADD.FTZ R2, R213, R2 ;  /* 0x00000002d5027221 */ /* 0x000fc80000010000 */
[----:B------:R-:W-:Y:S02]  /*8fe0*/  FADD.FTZ R2, R203, R2 ;  /* 0x00000002cb027221 */ /* 0x000fe40000010000 */
[----:B-1----:R-:W-:Y:S02]  /*8ff0*/  FFMA.FTZ R0, R181, c[0x0][0x23c], -R8 ;  /* 0x00008f00b5007a23 */ /* 0x002fe40000010808 */
[----:B------:R-:W-:Y:S02]  /*9000*/  IMAD.MOV.U32 R181, RZ, RZ, R88 ;  /* 0x000000ffffb57224 */ /* 0x000fe400078e0058 */
[----:B------:R1:W2:Y:S01]  /*9010*/  MUFU.EX2 R117, R0 ;  /* 0x0000000000757308 */ /* 0x0002a20000000800 */
[----:B------:R-:W-:-:S04]  /*9020*/  FADD.FTZ R2, R201, R2 ;  /* 0x00000002c9027221 */ /* 0x000fc80000010000 */
[----:B------:R-:W-:-:S04]  /*9030*/  FADD.FTZ R2, R206, R2 ;  /* 0x00000002ce027221 */ /* 0x000fc80000010000 */
[----:B------:R-:W-:Y:S02]  /*9040*/  FADD.FTZ R2, R209, R2 ;  /* 0x00000002d1027221 */ /* 0x000fe40000010000 */
        /* <DEDUP_REMOVED lines=8> */
[C---:B---3--:R-:W-:Y:S01]  /*90d0*/  HMMA.16816.F32 R32, R12.reuse, R40, R44 ;  /* 0x000000280c20723c */ /* 0x048fe2000000182c */
[----:B------:R-:W-:Y:S07]  /*90e0*/  LDSM.16.MT88.4 R44, [R135+0xf000] ;  /* 0x00f00000872c783b */ /* 0x000fee0000004200 */
[----:B------:R-:W-:Y:S01]  /*90f0*/  HMMA.16816.F32 R56, R12, R42, R64 ;  /* 0x0000002a0c38723c */ /* 0x000fe20000001840 */
[----:B------:R-:W2:Y:S01]  /*9100*/  LDSM.16.MT88.4 R40, [R218+0xf000] ;  /* 0x00f00000da28783b */ /* 0x000ea20000004200 */
[----:B-1----:R-:W-:-:S04]  /*9110*/  FFMA.FTZ R0, R187, c[0x0][0x23c], -R7 ;  /* 0x00008f00bb007a23 */ /* 0x002fc80000010807 */
[----:B------:R1:W3:Y:S02]  /*9120*/  MUFU.EX2 R114, R0 ;  /* 0x0000000000727308 */ /* 0x0002e40000000800 */
[C---:B------:R-:W-:Y:S08]  /*9130*/  HMMA.16816.F32 R64, R12.reuse, R20, R60 ;  /* 0x000000140c40723c */ /* 0x040ff0000000183c */
[----:B----4-:R-:W-:Y:S01]  /*9140*/  HMMA.16816.F32 R60, R12, R16, R28 ;  /* 0x000000100c3c723c */ /* 0x010fe2000000181c */
[----:B------:R-:W-:Y:S01]  /*9150*/  LDSM.16.MT88.4 R28, [R135+0xf800] ;  /* 0x00f80000871c783b */ /* 0x000fe20000004200 */
[----:B-1----:R-:W-:-:S06]  /*9160*/  FFMA.FTZ R0, R184, c[0x0][0x23c], -R7 ;  /* 0x00008f00b8007a23 */ /* 0x002fcc0000010807 */
[C---:B------:R-:W-:Y:S01]  /*9170*/  HMMA.16816.F32 R24, R12.reuse, R18, R24 ;  /* 0x000000120c18723c */ /* 0x040fe20000001818 */
[----:B------:R-:W1:Y:S01]  /*9180*/  LDSM.16.MT88.4 R16, [R217+0xf000] ;  /* 0x00f00000d910783b */ /* 0x000e620000004200 */
[----:B------:R4:W-:Y:S06]  /*9190*/  MUFU.EX2 R113, R0 ;  /* 0x0000000000717308 */ /* 0x0009ec0000000800 */
[C---:B------:R-:W-:Y:S08]  /*91a0*/  HMMA.16816.F32 R52, R12.reuse, R48, R52 ;  /* 0x000000300c34723c */ /* 0x040ff00000001834 */
[----:B------:R-:W-:Y:S01]  /*91b0*/  HMMA.16816.F32 R68, R12, R50, R68 ;  /* 0x000000320c44723c */ /* 0x000fe20000001844 */
[----:B----4-:R-:W-:-:S04]  /*91c0*/  FFMA.FTZ R0, R186, c[0x0][0x23c], -R7 ;  /* 0x00008f00ba007a23 */ /* 0x010fc80000010807 */
[----:B------:R4:W5:Y:S03]  /*91d0*/  MUFU.EX2 R112, R0 ;  /* 0x0000000000707308 */ /* 0x0009660000000800 */
[----:B------:R-:W-:Y:S01]  /*91e0*/  HMMA.16816.F32 R76, R12, R22, R76 ;  /* 0x000000160c4c723c */ /* 0x000fe2000000184c */
[----:B------:R-:W1:Y:S06]  /*91f0*/  LDSM.16.MT88.4 R20, [R216+0xf000] ;  /* 0x00f00000d814783b */ /* 0x000e6c0000004200 */
[----:B---3--:R-:W-:Y:S01]  /*9200*/  F2FP.PACK_AB R13, R114, R111 ;  /* 0x0000006f720d723e */ /* 0x008fe200000000ff */
[----:B----4-:R-:W-:Y:S01]  /*9210*/  FFMA.FTZ R0, R196, c[0x0][0x23c], -R8 ;  /* 0x00008f00c4007a23 */ /* 0x010fe20000010808 */
[----:B-----5:R-:W-:-:S03]  /*9220*/  F2FP.PACK_AB R15, R112, R113 ;  /* 0x00000071700f723e */ /* 0x020fc600000000ff */
[----:B------:R3:W-:Y:S02]  /*9230*/  MUFU.EX2 R110, R0 ;  /* 0x00000000006e7308 */ /* 0x0007e40000000800 */
[----:B---3--:R-:W-:-:S06]  /*9240*/  FFMA.FTZ R0, R198, c[0x0][0x23c], -R8 ;  /* 0x00008f00c6007a23 */ /* 0x008fcc0000010808 */
        /* <DEDUP_REMOVED lines=9> */
[C---:B--2---:R-:W-:Y:S08]  /*92e0*/  HMMA.16816.F32 R48, R12.reuse, R40, R52 ;  /* 0x000000280c30723c */ /* 0x044ff00000001834 */
[----:B------:R-:W-:Y:S01]  /*92f0*/  HMMA.16816.F32 R52, R12, R42, R68 ;  /* 0x0000002a0c34723c */ /* 0x000fe20000001844 */
[----:B------:R-:W2:Y:S01]  /*9300*/  LDSM.16.MT88.4 R40, [R218+0xf800] ;  /* 0x00f80000da28783b */ /* 0x000ea20000004200 */
[----:B---3--:R-:W-:-:S04]  /*9310*/  FFMA.FTZ R0, R200, c[0x0][0x23c], -R7 ;  /* 0x00008f00c8007a23 */ /* 0x008fc80000010807 */
[----:B------:R3:W4:Y:S02]  /*9320*/  MUFU.EX2 R106, R0 ;  /* 0x00000000006a7308 */ /* 0x0007240000000800 */
[C---:B------:R-:W-:Y:S08]  /*9330*/  HMMA.16816.F32 R32, R12.reuse, R44, R32 ;  /* 0x0000002c0c20723c */ /* 0x040ff00000001820 */
[----:B------:R-:W-:Y:S01]  /*9340*/  HMMA.16816.F32 R44, R12, R46, R56 ;  /* 0x0000002e0c2c723c */ /* 0x000fe20000001838 */
[----:B---3--:R-:W-:-:S07]  /*9350*/  FFMA.FTZ R0, R197, c[0x0][0x23c], -R7 ;  /* 0x00008f00c5007a23 */ /* 0x008fce0000010807 */
[C---:B-1----:R-:W-:Y:S01]  /*9360*/  HMMA.16816.F32 R72, R12.reuse, R16, R60 ;  /* 0x000000100c48723c */ /* 0x042fe2000000183c */
[----:B------:R-:W1:Y:S01]  /*9370*/  LDSM.16.MT88.4 R60, [R216+0xf800] ;  /* 0x00f80000d83c783b */ /* 0x000e620000004200 */
[----:B------:R3:W-:Y:S06]  /*9380*/  MUFU.EX2 R103, R0 ;  /* 0x0000000000677308 */ /* 0x0007ec0000000800 */
[C---:B------:R-:W-:Y:S01]  /*9390*/  HMMA.16816.F32 R56, R12.reuse, R18, R24 ;  /* 0x000000120c38723c */ /* 0x040fe20000001818 */
[----:B------:R-:W5:Y:S07]  /*93a0*/  LDSM.16.MT88.4 R16, [R217+0xf800] ;  /* 0x00f80000d910783b */ /* 0x000f6e0000004200 */
[----:B------:R-:W-:Y:S01]  /*93b0*/  HMMA.16816.F32 R64, R12, R20, R64 ;  /* 0x000000140c40723c */ /* 0x000fe20000001840 */
[----:B---3--:R-:W-:-:S04]  /*93c0*/  FFMA.FTZ R0, R199, c[0x0][0x23c], -R7 ;  /* 0x00008f00c7007a23 */ /* 0x008fc80000010807 */
[----:B------:R3:W2:Y:S03]  /*93d0*/  MUFU.EX2 R105, R0 ;  /* 0x0000000000697308 */ /* 0x0006a60000000800 */
[----:B------:R-:W-:Y:S01]  /*93e0*/  HMMA.16816.F32 R76, R12, R22, R76 ;  /* 0x000000160c4c723c */ /* 0x000fe2000000184c */
[----:B------:R-:W-:Y:S06]  /*93f0*/  LDSM.16.MT88.4 R20, [R135+0x10000] ;  /* 0x010000008714783b */ /* 0x000fec0000004200 */
[----:B----4-:R-:W-:Y:S01]  /*9400*/  F2FP.PACK_AB R13, R106, R104 ;  /* 0x000000686a0d723e */ /* 0x010fe200000000ff */
[----:B---3--:R-:W-:Y:S01]  /*9410*/  FFMA.FTZ R0, R250, c[0x0][0x23c], -R8 ;  /* 0x00008f00fa007a23 */ /* 0x008fe20000010808 */
        /* <DEDUP_REMOVED lines=12> */
[C---:B------:R-:W-:Y:S01]  /*94e0*/  HMMA.16816.F32 R68, R12.reuse, R28, R32 ;  /* 0x0000001c0c44723c */ /* 0x040fe20000001820 */
[----:B------:R-:W3:Y:S07]  /*94f0*/  LDSM.16.MT88.4 R32, [R218+0x10000] ;  /* 0x01000000da20783b */ /* 0x000eee0000004200 */
[----:B------:R-:W-:Y:S01]  /*9500*/  HMMA.16816.F32 R24, R12, R30, R44 ;  /* 0x0000001e0c18723c */ /* 0x000fe2000000182c */
[----:B------:R-:W4:Y:S01]  /*9510*/  LDSM.16.MT88.4 R28, [R216+0x10000] ;  /* 0x01000000d81c783b */ /* 0x000f220000004200 */
[----:B--2---:R-:W-:-:S02]  /*9520*/  FFMA.FTZ R0, R168, c[0x0][0x23c], -R7 ;  /* 0x00008f00a8007a23 */ /* 0x004fc40000010807 */
[----:B------:R-:W-:Y:S02]  /*9530*/  IMAD.MOV.U32 R168, RZ, RZ, R166 ;  /* 0x000000ffffa87224 */ /* 0x000fe400078e00a6 */
[----:B------:R-:W-:Y:S02]  /*9540*/  IMAD.MOV.U32 R166, RZ, RZ, R161 ;  /* 0x000000ffffa67224 */ /* 0x000fe400078e00a1 */
[C---:B------:R-:W-:Y:S01]  /*9550*/  HMMA.16816.F32 R44, R12.reuse, R40, R48 ;  /* 0x000000280c2c723c */ /* 0x040fe20000001830 */
[----:B------:R-:W-:Y:S02]  /*9560*/  IMAD.MOV.U32 R161, RZ, RZ, R160 ;  /* 0x000000ffffa17224 */ /* 0x000fe400078e00a0 */
[----:B------:R-:W-:Y:S02]  /*9570*/  IMAD.MOV.U32 R160, RZ, RZ, R155 ;  /* 0x000000ffffa07224 */ /* 0x000fe400078e009b */
[----:B------:R-:W-:Y:S02]  /*9580*/  IMAD.MOV.U32 R155, RZ, RZ, R153 ;  /* 0x000000ffff9b7224 */ /* 0x000fe400078e0099 */
[----:B------:R-:W-:Y:S01]  /*9590*/  IMAD.MOV.U32 R153, RZ, RZ, R100 ;  /* 0x000000ffff997224 */ /* 0x000fe200078e0064 */
[C---:B------:R-:W-:Y:S01]  /*95a0*/  HMMA.16816.F32 R40, R12.reuse, R42, R52 ;  /* 0x0000002a0c28723c */ /* 0x040fe20000001834 */
[----:B------:R2:W2:Y:S07]  /*95b0*/  MUFU.EX2 R100, R0 ;  /* 0x0000000000647308 */ /* 0x0004ae0000000800 */
[C---:B-1----:R-:W-:Y:S08]  /*95c0*/  HMMA.16816.F32 R48, R12.reuse, R60, R64 ;  /* 0x0000003c0c30723c */ /* 0x042ff00000001840 */
[----:B------:R-:W-:Y:S01]  /*95d0*/  HMMA.16816.F32 R52, R12, R62, R76 ;  /* 0x0000003e0c34723c */ /* 0x000fe2000000184c */
[----:B--2---:R-:W-:-:S04]  /*95e0*/  FFMA.FTZ R0, R251, c[0x0][0x23c], -R7 ;  /* 0x00008f00fb007a23 */ /* 0x004fc80000010807 */
[----:B------:R1:W-:Y:S03]  /*95f0*/  MUFU.EX2 R98, R0 ;  /* 0x0000000000627308 */ /* 0x0003e60000000800 */
[C---:B-----5:R-:W-:Y:S08]  /*9600*/  HMMA.16816.F32 R60, R12.reuse, R16, R72 ;  /* 0x000000100c3c723c */ /* 0x060ff00000001848 */
[----:B------:R-:W-:Y:S01]  /*9610*/  HMMA.16816.F32 R56, R12, R18, R56 ;  /* 0x000000120c38723c */ /* 0x000fe20000001838 */
[----:B------:R-:W2:Y:S01]  /*9620*/  LDSM.16.MT88.4 R16, [R217+0x10000] ;  /* 0x01000000d910783b */ /* 0x000ea20000004200 */
[----:B-1----:R-:W-:-:S02]  /*9630*/  FFMA.FTZ R0, R171, c[0x0][0x23c], -R7 ;  /* 0x00008f00ab007a23 */ /* 0x002fc40000010807 */
[----:B------:R-:W-:-:S03]  /*9640*/  IMAD.MOV.U32 R171, RZ, RZ, R168 ;  /* 0x000000ffffab7224 */ /* 0x000fc600078e00a8 */
[----:B------:R-:W-:Y:S01]  /*9650*/  F2FP.PACK_AB R13, R100, R99 ;  /* 0x00000063640d723e */ /* 0x000fe200000000ff */
[----:B------:R-:W-:Y:S02]  /*9660*/  IMAD.MOV.U32 R168, RZ, RZ, R167 ;  /* 0x000000ffffa87224 */ /* 0x000fe400078e00a7 */
[----:B------:R-:W-:Y:S02]  /*9670*/  IMAD.MOV.U32 R167, RZ, RZ, R166 ;  /* 0x000000ffffa77224 */ /* 0x000fe400078e00a6 */
[----:B------:R-:W-:Y:S02]  /*9680*/  IMAD.MOV.U32 R166, RZ, RZ, R97 ;  /* 0x000000ffffa67224 */ /* 0x000fe400078e0061 */
[----:B------:R1:W5:Y:S02]  /*9690*/  MUFU.EX2 R97, R0 ;  /* 0x0000000000617308 */ /* 0x0003640000000800 */
[----:B------:R-:W-:Y:S02]  /*96a0*/  IMAD.MOV.U32 R180, RZ, RZ, R166 ;  /* 0x000000ffffb47224 */ /* 0x000fe400078e00a6 */
[----:B------:R-:W-:-:S02]  /*96b0*/  IMAD.MOV.U32 R166, RZ, RZ, R165 ;  /* 0x000000ffffa67224 */ /* 0x000fc400078e00a5 */
[----:B-1----:R-:W-:Y:S01]  /*96c0*/  FFMA.FTZ R0, R171, c[0x0][0x23c], -R8 ;  /* 0x00008f00ab007a23 */ /* 0x002fe20000010808 */
[----:B-----5:R-:W-:Y:S01]  /*96d0*/  F2FP.PACK_AB R15, R97, R98 ;  /* 0x00000062610f723e */ /* 0x020fe200000000ff */
[----:B------:R-:W-:Y:S02]  /*96e0*/  IMAD.MOV.U32 R171, RZ, RZ, R168 ;  /* 0x000000ffffab7224 */ /* 0x000fe400078e00a8 */
[----:B------:R-:W-:Y:S02]  /*96f0*/  IMAD.MOV.U32 R168, RZ, RZ, R167 ;  /* 0x000000ffffa87224 */ /* 0x000fe400078e00a7 */
[----:B------:R-:W-:Y:S02]  /*9700*/  IMAD.MOV.U32 R167, RZ, RZ, R96 ;  /* 0x000000ffffa77224 */ /* 0x000fe400078e0060 */
[----:B------:R1:W-:Y:S02]  /*9710*/  MUFU.EX2 R96, R0 ;  /* 0x0000000000607308 */ /* 0x0003e40000000800 */
[----:B-1----:R-:W-:-:S06]  /*9720*/  FFMA.FTZ R0, R95, c[0x0][0x23c], -R8 ;  /* 0x00008f005f007a23 */ /* 0x002fcc0000010808 */
[----:B------:R1:W5:Y:S02]  /*9730*/  MUFU.EX2 R95, R0 ;  /* 0x00000000005f7308 */ /* 0x0003640000000800 */
[----:B-1----:R-:W-:Y:S01]  /*9740*/  FFMA.FTZ R0, R171, c[0x0][0x23c], -R8 ;  /* 0x00008f00ab007a23 */ /* 0x002fe20000010808 */
[----:B-----5:R-:W-:Y:S01]  /*9750*/  F2FP.PACK_AB R12, R95, R96 ;  /* 0x000000605f0c723e */ /* 0x020fe200000000ff */
        /* <DEDUP_REMOVED lines=10> */
[----:B------:R-:W-:Y:S01]  /*9800*/  IMAD.MOV.U32 R182, RZ, RZ, R168 ;  /* 0x000000ffffb67224 */ /* 0x000fe200078e00a8 */
[----:B---3--:R-:W-:Y:S01]  /*9810*/  HMMA.16816.F32 R72, R12, R32, R44 ;  /* 0x000000200c48723c */ /* 0x008fe2000000182c */
[----:B------:R-:W-:-:S04]  /*9820*/  IMAD.MOV.U32 R168, RZ, RZ, R87 ;  /* 0x000000ffffa87224 */ /* 0x000fc800078e0057 */
[----:B------:R3:W-:Y:S03]  /*9830*/  MUFU.EX2 R87, R4 ;  /* 0x0000000400577308 */ /* 0x0007e60000000800 */
[----:B------:R-:W-:Y:S01]  /*9840*/  HMMA.16816.F32 R40, R12, R34, R40 ;  /* 0x000000220c28723c */ /* 0x000fe20000001828 */
[----:B------:R-:W5:Y:S01]  /*9850*/  LDSM.16.MT88.4 R32, [R135+0x10800] ;  /* 0x010800008720783b */ /* 0x000f620000004200 */
[----:B-1----:R-:W-:-:S06]  /*9860*/  FFMA.FTZ R0, R92, c[0x0][0x23c], -R7 ;  /* 0x00008f005c007a23 */ /* 0x002fcc0000010807 */
[----:B------:R-:W-:Y:S01]  /*9870*/  HMMA.16816.F32 R68, R12, R20, R68 ;  /* 0x000000140c44723c */ /* 0x000fe20000001844 */
[----:B------:R1:W1:Y:S01]  /*9880*/  MUFU.EX2 R92, R0 ;  /* 0x00000000005c7308 */ /* 0x0002620000000800 */
[----:B---3--:R-:W-:Y:S02]  /*9890*/  FFMA.FTZ R4, R182, c[0x0][0x23c], -R8 ;  /* 0x00008f00b6047a23 */ /* 0x008fe40000010808 */
[----:B------:R-:W-:-:S04]  /*98a0*/  IMAD.MOV.U32 R182, RZ, RZ, R180 ;  /* 0x000000ffffb67224 */ /* 0x000fc800078e00b4 */
[C---:B------:R-:W-:Y:S01]  /*98b0*/  HMMA.16816.F32 R64, R12.reuse, R22, R24 ;  /* 0x000000160c40723c */ /* 0x040fe20000001818 */
[----:B------:R-:W-:Y:S01]  /*98c0*/  IMAD.MOV.U32 R180, RZ, RZ, R181 ;  /* 0x000000ffffb47224 */ /* 0x000fe200078e00b5 */
[----:B------:R-:W3:Y:S01]  /*98d0*/  LDSM.16.MT88.4 R24, [R218+0x10800] ;  /* 0x01080000da18783b */ /* 0x000ee20000004200 */
[----:B------:R-:W-:Y:S02]  /*98e0*/  IMAD.MOV.U32 R181, RZ, RZ, R178 ;  /* 0x000000ffffb57224 */ /* 0x000fe400078e00b2 */
[----:B------:R-:W-:Y:S01]  /*98f0*/  IMAD.MOV.U32 R178, RZ, RZ, R86 ;  /* 0x000000ffffb27224 */ /* 0x000fe200078e0056 */
[----:B------:R-:W3:Y:S01]  /*9900*/  LDSM.16.MT88.4 R20, [R216+0x10800] ;  /* 0x01080000d814783b */ /* 0x000ee20000004200 */
[----:B------:R5:W-:Y:S01]  /*9910*/  MUFU.EX2 R86, R4 ;  /* 0x0000000400567308 */ /* 0x000be20000000800 */
[----:B----4-:R-:W-:Y:S01]  /*9920*/  HMMA.16816.F32 R76, R12, R30, R52 ;  /* 0x0000001e0c4c723c */ /* 0x010fe20000001834 */
[----:B-1----:R-:W-:Y:S02]  /*9930*/  FFMA.FTZ R0, R161, c[0x0][0x23c], -R7 ;  /* 0x00008f00a1007a23 */ /* 0x002fe40000010807 */
[----:B------:R-:W-:-:S02]  /*9940*/  IMAD.MOV.U32 R161, RZ, RZ, R160 ;  /* 0x000000ffffa17224 */ /* 0x000fc400078e00a0 */
[----:B------:R-:W-:Y:S02]  /*9950*/  IMAD.MOV.U32 R160, RZ, RZ, R153 ;  /* 0x000000ffffa07224 */ /* 0x000fe400078e0099 */
[----:B------:R-:W-:Y:S01]  /*9960*/  IMAD.MOV.U32 R153, RZ, RZ, R80 ;  /* 0x000000ffff997224 */ /* 0x000fe200078e0050 */
[----:B--2---:R-:W-:Y:S01]  /*9970*/  HMMA.16816.F32 R60, R12, R16, R60 ;  /* 0x000000100c3c723c */ /* 0x004fe2000000183c */
[----:B------:R-:W-:Y:S02]  /*9980*/  IMAD.MOV.U32 R80, RZ, RZ, R81 ;  /* 0x000000ffff507224 */ /* 0x000fe400078e0051 */
[----:B------:R-:W-:Y:S02]  /*9990*/  IMAD.MOV.U32 R81, RZ, RZ, R82 ;  /* 0x000000ffff517224 */ /* 0x000fe400078e0052 */
[----:B------:R-:W-:Y:S02]  /*99a0*/  IMAD.MOV.U32 R82, RZ, RZ, R83 ;  /* 0x000000ffff527224 */ /* 0x000fe400078e0053 */
[----:B------:R-:W-:-:S02]  /*99b0*/  IMAD.MOV.U32 R83, RZ, RZ, R90 ;  /* 0x000000ffff537224 */ /* 0x000fc400078e005a */
[----:B------:R1:W-:Y:S01]  /*99c0*/  MUFU.EX2 R90, R0 ;  /* 0x00000000005a7308 */ /* 0x0003e20000000800 */
[----:B------:R-:W-:Y:S02]  /*99d0*/  IMAD.MOV.U32 R187, RZ, RZ, R161 ;  /* 0x000000ffffbb7224 */ /* 0x000fe400078e00a1 */
[----:B------:R-:W-:Y:S02]  /*99e0*/  IMAD.MOV.U32 R179, RZ, RZ, R81 ;  /* 0x000000ffffb37224 */ /* 0x000fe400078e0051 */
[----:B-----5:R-:W-:Y:S02]  /*99f0*/  FFMA.FTZ R4, R187, c[0x0][0x23c], -R8 ;  /* 0x00008f00bb047a23 */ /* 0x020fe40000010808 */
[----:B------:R-:W-:Y:S02]  /*9a00*/  IMAD.MOV.U32 R187, RZ, RZ, R179 ;  /* 0x000000ffffbb7224 */ /* 0x000fe400078e00b3 */
[----:B------:R-:W-:Y:S02]  /*9a10*/  IMAD.MOV.U32 R179, RZ, RZ, R168 ;  /* 0x000000ffffb37224 */ /* 0x000fe400078e00a8 */
[----:B------:R-:W-:-:S02]  /*9a20*/  IMAD.MOV.U32 R168, RZ, RZ, R85 ;  /* 0x000000ffffa87224 */ /* 0x000fc400078e0055 */
[----:B------:R-:W-:Y:S01]  /*9a30*/  MUFU.EX2 R85, R4 ;  /* 0x0000000400557308 */ /* 0x000fe20000000800 */
[----:B------:R-:W-:Y:S02]  /*9a40*/  IMAD.MOV.U32 R161, RZ, RZ, R160 ;  /* 0x000000ffffa17224 */ /* 0x000fe400078e00a0 */
[----:B-1----:R-:W-:Y:S02]  /*9a50*/  FFMA.FTZ R0, R89, c[0x0][0x23c], -R7 ;  /* 0x00008f0059007a23 */ /* 0x002fe40000010807 */
[----:B------:R-:W-:Y:S02]  /*9a60*/  IMAD.MOV.U32 R165, RZ, RZ, R153 ;  /* 0x000000ffffa57224 */ /* 0x000fe400078e0099 */
[----:B------:R-:W-:Y:S01]  /*9a70*/  IMAD.MOV.U32 R160, RZ, RZ, R82 ;  /* 0x000000ffffa07224 */ /* 0x000fe200078e0052 */
[----:B------:R1:W2:Y:S01]  /*9a80*/  MUFU.EX2 R89, R0 ;  /* 0x0000000000597308 */ /* 0x0002a20000000800 */
[----:B------:R-:W-:Y:S02]  /*9a90*/  IMAD.MOV.U32 R153, RZ, RZ, R83 ;  /* 0x000000ffff997224 */ /* 0x000fe400078e0053 */
[----:B-1----:R-:W-:-:S02]  /*9aa0*/  FFMA.FTZ R0, R171, c[0x0][0x23c], -R8 ;  /* 0x00008f00ab007a23 */ /* 0x002fc40000010808 */
[----:B------:R-:W-:-:S03]  /*9ab0*/  IMAD.MOV.U32 R171, RZ, RZ, R167 ;  /* 0x000000ffffab7224 */ /* 0x000fc600078e00a7 */
[----:B------:R1:W4:Y:S01]  /*9ac0*/  MUFU.EX2 R88, R0 ;  /* 0x0000000000587308 */ /* 0x0003220000000800 */
[----:B------:R-:W-:Y:S02]  /*9ad0*/  IMAD.MOV.U32 R167, RZ, RZ, R80 ;  /* 0x000000ffffa77224 */ /* 0x000fe400078e0050 */
[C---:B------:R-:W-:Y:S08]  /*9ae0*/  HMMA.16816.F32 R80, R12.reuse, R28, R48 ;  /* 0x0000001c0c50723c */ /* 0x040ff00000001830 */
[----:B------:R-:W-:Y:S01]  /*9af0*/  HMMA.16816.F32 R28, R12, R18, R56 ;  /* 0x000000120c1c723c */ /* 0x000fe20000001838 */
[----:B------:R-:W5:Y:S01]  /*9b00*/  LDSM.16.MT88.4 R16, [R217+0x10800] ;  /* 0x01080000d910783b */ /* 0x000f620000004200 */
[----:B-1----:R-:W-:-:S05]  /*9b10*/  FADD.FTZ R0, R242, R212 ;  /* 0x000000d4f2007221 */ /* 0x002fca0000010000 */
[----:B------:R-:W-:Y:S01]  /*9b20*/  F2FP.PACK_AB R13, R92, R91 ;  /* 0x0000005b5c0d723e */ /* 0x000fe200000000ff */
[----:B------:R-:W-:Y:S01]  /*9b30*/  IMAD.MOV.U32 R242, RZ, RZ, R153 ;  /* 0x000000fffff27224 */ /* 0x000fe200078e0099 */
[----:B--2---:R-:W-:Y:S01]  /*9b40*/  F2FP.PACK_AB R15, R89, R90 ;  /* 0x0000005a590f723e */ /* 0x004fe200000000ff */
[----:B------:R-:W-:Y:S01]  /*9b50*/  FADD.FTZ R0, R243, R0 ;  /* 0x00000000f3007221 */ /* 0x000fe20000010000 */
[----:B----4-:R-:W-:Y:S02]  /*9b60*/  F2FP.PACK_AB R12, R87, R88 ;  /* 0x00000058570c723e */ /* 0x010fe400000000ff */
[----:B------:R-:W-:Y:S01]  /*9b70*/  F2FP.PACK_AB R14, R85, R86 ;  /* 0x00000056550e723e */ /* 0x000fe200000000ff */
[----:B------:R-:W-:Y:S01]  /*9b80*/  FADD.FTZ R0, R245, R0 ;  /* 0x00000000f5007221 */ /* 0x000fe20000010000 */
[----:B------:R-:W-:-:S03]  /*9b90*/  ISETP.GE.AND P1, PT, R242, 0x2, PT ;  /* 0x00000002f200780c */ /* 0x000fc60003f26270 */
[----:B------:R-:W-:Y:S02]  /*9ba0*/  FADD.FTZ R0, R215, R0 ;  /* 0x00000000d7007221 */ /* 0x000fe40000010000 */
[----:B------:R-:W-:Y:S02]  /*9bb0*/  HMMA.16816.F32 R44, R12, R32, R68 ;  /* 0x000000200c2c723c */ /* 0x000fe40000001844 */
[----:B------:R-:W-:-:S04]  /*9bc0*/  FADD.FTZ R0, R214, R0 ;  /* 0x00000000d6007221 */ /* 0x000fc80000010000 */
[----:B------:R-:W-:Y:S02]  /*9bd0*/  FADD.FTZ R0, R244, R0 ;  /* 0x00000000f4007221 */ /* 0x000fe40000010000 */
[----:B------:R-:W-:Y:S02]  /*9be0*/  HMMA.16816.F32 R32, R12, R34, R64 ;  /* 0x000000220c20723c */ /* 0x000fe40000001840 */
[----:B------:R-:W-:-:S04]  /*9bf0*/  FADD.FTZ R0, R246, R0 ;  /* 0x00000000f6007221 */ /* 0x000fc80000010000 */
[----:B------:R-:W-:Y:S02]  /*9c00*/  FADD.FTZ R4, R202, R0 ;  /* 0x00000000ca047221 */ /* 0x000fe40000010000 */
[----:B------:R-:W-:Y:S01]  /*9c10*/  FADD.FTZ R0, R190, R2 ;  /* 0x00000002be007221 */ /* 0x000fe20000010000 */
[C---:B---3--:R-:W-:Y:S01]  /*9c20*/  HMMA.16816.F32 R52, R12.reuse, R24, R72 ;  /* 0x000000180c34723c */ /* 0x048fe20000001848 */
[----:B------:R-:W-:Y:S02]  /*9c30*/  FFMA.FTZ R2, R182, c[0x0][0x23c], -R7 ;  /* 0x00008f00b6027a23 */ /* 0x000fe40000010807 */
[----:B------:R-:W-:Y:S02]  /*9c40*/  FADD.FTZ R4, R204, R4 ;  /* 0x00000004cc047221 */ /* 0x000fe40000010000 */
[----:B------:R-:W-:Y:S02]  /*9c50*/  FADD.FTZ R9, R9, R0 ;  /* 0x0000000009097221 */ /* 0x000fe40000010000 */
[----:B------:R-:W-:Y:S01]  /*9c60*/  IMAD.MOV.U32 R182, RZ, RZ, R180 ;  /* 0x000000ffffb67224 */ /* 0x000fe200078e00b4 */
[----:B------:R-:W-:Y:S01]  /*9c70*/  HMMA.16816.F32 R48, R12, R26, R40 ;  /* 0x0000001a0c30723c */ /* 0x000fe20000001828 */
[----:B------:R-:W-:Y:S01]  /*9c80*/  IMAD.MOV.U32 R180, RZ, RZ, R84 ;  /* 0x000000ffffb47224 */ /* 0x000fe200078e0054 */
[----:B------:R-:W1:Y:S01]  /*9c90*/  LDSM.16.MT88.4 R24, [R135+0x11000] ;  /* 0x011000008718783b */ /* 0x000e620000004200 */
[----:B------:R2:W3:Y:S01]  /*9ca0*/  MUFU.EX2 R84, R2 ;  /* 0x0000000200547308 */ /* 0x0004e20000000800 */
[----:B------:R-:W-:-:S02]  /*9cb0*/  FADD.FTZ R0, R211, R4 ;  /* 0x00000004d3007221 */ /* 0x000fc40000010000 */
[----:B------:R-:W-:Y:S02]  /*9cc0*/  FFMA.FTZ R4, R187, c[0x0][0x23c], -R7 ;  /* 0x00008f00bb047a23 */ /* 0x000fe40000010807 */
[----:B------:R-:W-:Y:S01]  /*9cd0*/  FADD.FTZ R0, R207, R0 ;  /* 0x00000000cf007221 */ /* 0x000fe20000010000 */
[----:B------:R-:W-:Y:S02]  /*9ce0*/  HMMA.16816.F32 R40, R12, R20, R80 ;  /* 0x000000140c28723c */ /* 0x000fe40000001850 */
[----:B------:R4:W-:Y:S01]  /*9cf0*/  MUFU.EX2 R68, R4 ;  /* 0x0000000400447308 */ /* 0x0009e20000000800 */
[----:B------:R-:W-:-:S04]  /*9d00*/  FADD.FTZ R0, R183, R0 ;  /* 0x00000000b7007221 */ /* 0x000fc80000010000 */
[----:B------:R-:W-:Y:S01]  /*9d10*/  FADD.FTZ R0, R185, R0 ;  /* 0x00000000b9007221 */ /* 0x000fe20000010000 */
[----:B------:R-:W-:Y:S01]  /*9d20*/  HMMA.16816.F32 R56, R12, R22, R76 ;  /* 0x000000160c38723c */ /* 0x000fe2000000184c */
[----:B------:R-:W1:Y:S01]  /*9d30*/  LDSM.16.MT88.4 R20, [R218+0x11000] ;  /* 0x01100000da14783b */ /* 0x000e620000004200 */
[----:B--2---:R-:W-:Y:S02]  /*9d40*/  FADD.FTZ R2, R192, R9 ;  /* 0x00000009c0027221 */ /* 0x004fe40000010000 */
        /* <DEDUP_REMOVED lines=45> */
[----:B------:R-:W-:Y:S01]  /*a020*/  LDSM.16.MT88.4 R140, [R135+0x11800] ;  /* 0x01180000878c783b */ /* 0x000fe20000004200 */
[----:B------:R-:W-:Y:S02]  /*a030*/  FADD.FTZ R2, R126, R2 ;  /* 0x000000027e027221 */ /* 0x000fe40000010000 */
[----:B------:R-:W-:Y:S02]  /*a040*/  FADD.FTZ R0, R119, R0 ;  /* 0x0000000077007221 */ /* 0x000fe40000010000 */
[----:B------:R-:W-:Y:S02]  /*a050*/  FADD.FTZ R2, R125, R2 ;  /* 0x000000027d027221 */ /* 0x000fe40000010000 */
[----:B------:R-:W-:-:S02]  /*a060*/  FADD.FTZ R0, R122, R0 ;  /* 0x000000007a007221 */ /* 0x000fc40000010000 */
[----:B------:R-:W-:Y:S02]  /*a070*/  FADD.FTZ R2, R124, R2 ;  /* 0x000000027c027221 */ /* 0x000fe40000010000 */
[----:B------:R-:W-:Y:S02]  /*a080*/  FADD.FTZ R0, R121, R0 ;  /* 0x0000000079007221 */ /* 0x000fe40000010000 */
[----:B------:R-:W-:Y:S02]  /*a090*/  FADD.FTZ R2, R123, R2 ;  /* 0x000000027b027221 */ /* 0x000fe40000010000 */
[----:B----4-:R-:W-:Y:S02]  /*a0a0*/  FFMA.FTZ R4, R182, c[0x0][0x23c], -R7 ;  /* 0x00008f00b6047a23 */ /* 0x010fe40000010807 */
[----:B------:R-:W-:Y:S02]  /*a0b0*/  FADD.FTZ R2, R118, R2 ;  /* 0x0000000276027221 */ /* 0x000fe40000010000 */
[----:B------:R-:W-:Y:S01]  /*a0c0*/  FADD.FTZ R0, R120, R0 ;  /* 0x0000000078007221 */ /* 0x000fe20000010000 */
        /* <DEDUP_REMOVED lines=9> */
[----:B--2---:R-:W-:Y:S02]  /*a160*/  FFMA.FTZ R4, R180, c[0x0][0x23c], -R7 ;  /* 0x00008f00b4047a23 */ /* 0x004fe40000010807 */
        /* <DEDUP_REMOVED lines=10> */
[----:B--2---:R-:W-:-:S02]  /*a210*/  FFMA.FTZ R4, R179, c[0x0][0x23c], -R8 ;  /* 0x00008f00b3047a23 */ /* 0x004fc40000010808 */
        /* <DEDUP_REMOVED lines=10> */
[----:B--2---:R-:W-:Y:S02]  /*a2c0*/  FFMA.FTZ R4, R181, c[0x0][0x23c], -R8 ;  /* 0x00008f00b5047a23 */ /* 0x004fe40000010808 */
[----:B------:R-:W-:Y:S02]  /*a2d0*/  FADD.FTZ R2, R93, R2 ;  /* 0x000000025d027221 */ /* 0x000fe40000010000 */
[----:B------:R2:W1:Y:S01]  /*a2e0*/  MUFU.EX2 R64, R4 ;  /* 0x0000000400407308 */ /* 0x0004620000000800 */
        /* <DEDUP_REMOVED lines=9> */
[----:B------:R-:W-:Y:S02]  /*a380*/  IMAD.MOV.U32 R178, RZ, RZ, R171 ;  /* 0x000000ffffb27224 */ /* 0x000fe400078e00ab */
[----:B------:R2:W2:Y:S01]  /*a390*/  MUFU.EX2 R38, R4 ;  /* 0x0000000400267308 */ /* 0x0004a20000000800 */
[----:B------:R-:W-:Y:S02]  /*a3a0*/  IMAD.MOV.U32 R171, RZ, RZ, R165 ;  /* 0x000000ffffab7224 */ /* 0x000fe400078e00a5 */
[----:B------:R-:W-:Y:S02]  /*a3b0*/  IMAD.MOV.U32 R165, RZ, RZ, R161 ;  /* 0x000000ffffa57224 */ /* 0x000fe400078e00a1 */
[----:B---3--:R-:W-:-:S02]  /*a3c0*/  FADD.FTZ R0, R84, R0 ;  /* 0x0000000054007221 */ /* 0x008fc40000010000 */
[----:B----4-:R-:W-:Y:S02]  /*a3d0*/  FADD.FTZ R2, R39, R2 ;  /* 0x0000000227027221 */ /* 0x010fe40000010000 */
[----:B------:R-:W-:Y:S02]  /*a3e0*/  FADD.FTZ R0, R68, R0 ;  /* 0x0000000044007221 */ /* 0x000fe40000010000 */
[----:B-1----:R-:W-:Y:S02]  /*a3f0*/  FADD.FTZ R2, R64, R2 ;  /* 0x0000000240027221 */ /* 0x002fe40000010000 */
[----:B------:R-:W-:Y:S02]  /*a400*/  FADD.FTZ R0, R66, R0 ;  /* 0x0000000042007221 */ /* 0x000fe40000010000 */
[----:B--2---:R-:W-:Y:S02]  /*a410*/  FFMA.FTZ R4, R168, c[0x0][0x23c], -R8 ;  /* 0x00008f00a8047a23 */ /* 0x004fe40000010808 */
[----:B------:R-:W-:-:S02]  /*a420*/  IMAD.MOV.U32 R168, RZ, RZ, R160 ;  /* 0x000000ffffa87224 */ /* 0x000fc400078e00a0 */
[----:B-----5:R-:W-:Y:S01]  /*a430*/  HMMA.16816.F32 R160, R12, R16, R60 ;  /* 0x000000100ca0723c */ /* 0x020fe2000000183c */
[----:B------:R1:W2:Y:S01]  /*a440*/  MUFU.EX2 R37, R4 ;  /* 0x0000000400257308 */ /* 0x0002a20000000800 */
[----:B------:R-:W-:Y:S02]  /*a450*/  FADD.FTZ R2, R38, R2 ;  /* 0x0000000226027221 */ /* 0x000fe40000010000 */
[----:B------:R-:W-:-:S04]  /*a460*/  FADD.FTZ R0, R65, R0 ;  /* 0x0000000041007221 */ /* 0x000fc80000010000 */
[----:B------:R-:W-:Y:S01]  /*a470*/  HMMA.16816.F32 R60, R12, R18, R28 ;  /* 0x000000120c3c723c */ /* 0x000fe2000000181c */
[----:B------:R-:W3:Y:S06]  /*a480*/  LDSM.16.MT88.4 R16, [R216+0x11000] ;  /* 0x01100000d810783b */ /* 0x000eec0000004200 */
[----:B------:R-:W-:Y:S01]  /*a490*/  F2FP.PACK_AB R13, R68, R84 ;  /* 0x00000054440d723e */ /* 0x000fe200000000ff */
[----:B-1----:R-:W-:Y:S01]  /*a4a0*/  FFMA.FTZ R4, R178, c[0x0][0x23c], -R7 ;  /* 0x00008f00b2047a23 */ /* 0x002fe20000010807 */
[----:B------:R-:W-:Y:S01]  /*a4b0*/  F2FP.PACK_AB R15, R65, R66 ;  /* 0x00000042410f723e */ /* 0x000fe200000000ff */
[C---:B--2---:R-:W-:Y:S01]  /*a4c0*/  FADD.FTZ R2, R37.reuse, R2 ;  /* 0x0000000225027221 */ /* 0x044fe20000010000 */
[----:B------:R-:W-:Y:S01]  /*a4d0*/  F2FP.PACK_AB R12, R64, R39 ;  /* 0x00000027400c723e */ /* 0x000fe200000000ff */
[----:B------:R1:W2:Y:S01]  /*a4e0*/  MUFU.EX2 R30, R4 ;  /* 0x00000004001e7308 */ /* 0x0002a20000000800 */
[----:B------:R-:W-:-:S07]  /*a4f0*/  F2FP.PACK_AB R14, R37, R38 ;  /* 0x00000026250e723e */ /* 0x000fce00000000ff */
[----:B------:R-:W-:Y:S01]  /*a500*/  HMMA.16816.F32 R136, R12, R24, R44 ;  /* 0x000000180c88723c */ /* 0x000fe2000000182c */
[----:B-1----:R-:W-:-:S07]  /*a510*/  FFMA.FTZ R4, R171, c[0x0][0x23c], -R7 ;  /* 0x00008f00ab047a23 */ /* 0x002fce0000010807 */
[C---:B------:R-:W-:Y:S01]  /*a520*/  HMMA.16816.F32 R44, R12.reuse, R26, R32 ;  /* 0x0000001a0c2c723c */ /* 0x040fe20000001820 */
[----:B------:R-:W1:Y:S01]  /*a530*/  LDSM.16.MT88.4 R24, [R217+0x11000] ;  /* 0x01100000d918783b */ /* 0x000e620000004200 */
[----:B--2---:R-:W-:Y:S01]  /*a540*/  FADD.FTZ R0, R30, R0 ;  /* 0x000000001e007221 */ /* 0x004fe20000010000 */
[----:B------:R2:W4:Y:S05]  /*a550*/  MUFU.EX2 R29, R4 ;  /* 0x00000004001d7308 */ /* 0x00052a0000000800 */
[C---:B------:R-:W-:Y:S08]  /*a560*/  HMMA.16816.F32 R52, R12.reuse, R20, R52 ;  /* 0x000000140c34723c */ /* 0x040ff00000001834 */
[----:B---3--:R-:W-:Y:S01]  /*a570*/  HMMA.16816.F32 R40, R12, R16, R40 ;  /* 0x000000100c28723c */ /* 0x008fe20000001828 */
[----:B--2---:R-:W-:-:S02]  /*a580*/  FFMA.FTZ R4, R168, c[0x0][0x23c], -R7 ;  /* 0x00008f00a8047a23 */ /* 0x004fc40000010807 */
[----:B------:R-:W-:Y:S02]  /*a590*/  FFMA.FTZ R7, R167, c[0x0][0x23c], -R7 ;  /* 0x00008f00a7077a23 */ /* 0x000fe40000010807 */
[----:B------:R2:W3:Y:S01]  /*a5a0*/  MUFU.EX2 R28, R4 ;  /* 0x00000004001c7308 */ /* 0x0004e20000000800 */
[----:B----4-:R-:W-:Y:S02]  /*a5b0*/  FADD.FTZ R0, R29, R0 ;  /* 0x000000001d007221 */ /* 0x010fe40000010000 */
[C---:B------:R-:W-:Y:S05]  /*a5c0*/  HMMA.16816.F32 R48, R12.reuse, R22, R48 ;  /* 0x000000160c30723c */ /* 0x040fea0000001830 */
[----:B------:R-:W4:Y:S03]  /*a5d0*/  MUFU.EX2 R21, R7 ;  /* 0x0000000700157308 */ /* 0x000f260000000800 */
[----:B------:R-:W-:Y:S01]  /*a5e0*/  HMMA.16816.F32 R32, R12, R18, R56 ;  /* 0x000000120c20723c */ /* 0x000fe20000001838 */
[----:B--2---:R-:W-:-:S02]  /*a5f0*/  FFMA.FTZ R4, R166, c[0x0][0x23c], -R8 ;  /* 0x00008f00a6047a23 */ /* 0x004fc40000010808 */
[----:B---3--:R-:W-:-:S05]  /*a600*/  FADD.FTZ R0, R28, R0 ;  /* 0x000000001c007221 */ /* 0x008fca0000010000 */
[----:B-1----:R-:W-:Y:S01]  /*a610*/  HMMA.16816.F32 R160, R12, R24, R160 ;  /* 0x000000180ca0723c */ /* 0x002fe200000018a0 */
[----:B------:R1:W2:Y:S01]  /*a620*/  MUFU.EX2 R20, R4 ;  /* 0x0000000400147308 */ /* 0x0002a20000000800 */
[----:B----4-:R-:W-:-:S06]  /*a630*/  F2FP.PACK_AB R167, R21, R28 ;  /* 0x0000001c15a7723e */ /* 0x010fcc00000000ff */
[----:B------:R-:W-:Y:S01]  /*a640*/  HMMA.16816.F32 R12, R12, R26, R60 ;  /* 0x0000001a0c0c723c */ /* 0x000fe2000000183c */
[----:B-1----:R-:W-:Y:S01]  /*a650*/  FFMA.FTZ R4, R165, c[0x0][0x23c], -R8 ;  /* 0x00008f00a5047a23 */ /* 0x002fe20000010808 */
[----:B------:R-:W-:Y:S01]  /*a660*/  F2FP.PACK_AB R165, R29, R30 ;  /* 0x0000001e1da5723e */ /* 0x000fe200000000ff */
[----:B--2---:R-:W-:Y:S02]  /*a670*/  FADD.FTZ R2, R20, R2 ;  /* 0x0000000214027221 */ /* 0x004fe40000010000 */
[----:B------:R1:W2:Y:S02]  /*a680*/  MUFU.EX2 R16, R4 ;  /* 0x0000000400107308 */ /* 0x0002a40000000800 */
[----:B-1----:R-:W-:Y:S01]  /*a690*/  FFMA.FTZ R4, R155, c[0x0][0x23c], -R8 ;  /* 0x00008f009b047a23 */ /* 0x002fe20000010808 */
[C---:B--2---:R-:W-:Y:S01]  /*a6a0*/  F2FP.PACK_AB R164, R16.reuse, R20 ;  /* 0x0000001410a4723e */ /* 0x044fe200000000ff */
[----:B------:R-:W-:-:S04]  /*a6b0*/  FADD.FTZ R2, R16, R2 ;  /* 0x0000000210027221 */ /* 0x000fc80000010000 */
[----:B------:R1:W2:Y:S02]  /*a6c0*/  MUFU.EX2 R7, R4 ;  /* 0x0000000400077308 */ /* 0x0002a40000000800 */
[----:B-1----:R-:W-:Y:S02]  /*a6d0*/  FFMA.FTZ R4, R154, c[0x0][0x23c], -R8 ;  /* 0x00008f009a047a23 */ /* 0x002fe40000010808 */
[----:B------:R-:W1:Y:S01]  /*a6e0*/  LDSM.16.MT88.4 R8, [R217+0x11800] ;  /* 0x01180000d908783b */ /* 0x000e620000004200 */
[----:B--2---:R-:W-:-:S03]  /*a6f0*/  FADD.FTZ R2, R7, R2 ;  /* 0x0000000207027221 */ /* 0x004fc60000010000 */
[----:B------:R-:W2:Y:S02]  /*a700*/  MUFU.EX2 R4, R4 ;  /* 0x0000000400047308 */ /* 0x000ea40000000800 */
[C---:B--2---:R-:W-:Y:S01]  /*a710*/  F2FP.PACK_AB R166, R4.reuse, R7 ;  /* 0x0000000704a6723e */ /* 0x044fe200000000ff */
[----:B------:R-:W-:Y:S02]  /*a720*/  FADD.FTZ R7, R21, R0 ;  /* 0x0000000015077221 */ /* 0x000fe40000010000 */
[----:B------:R-:W-:-:S04]  /*a730*/  FADD.FTZ R0, R4, R2 ;  /* 0x0000000204007221 */ /* 0x000fc80000010000 */
[C---:B------:R-:W-:Y:S01]  /*a740*/  HMMA.16816.F32 R136, R164.reuse, R140, R136 ;  /* 0x0000008ca488723c */ /* 0x040fe20000001888 */
[----:B------:R2:W-:Y:S04]  /*a750*/  STL [R1+0x1c], R0 ;  /* 0x00001c0001007387 */ /* 0x0005e80000100800 */
[----:B------:R2:W-:Y:S03]  /*a760*/  STL [R1+0x20], R7 ;  /* 0x0000200701007387 */ /* 0x0005e60000100800 */
        /* <DEDUP_REMOVED lines=9> */
[----:B------:R-:W-:-:S04]  /*a800*/  DEPBAR.LE SB0, 0x0 ;  /* 0x000080000000791a */ /* 0x000fc80000000000 */
[----:B------:R1:W-:Y:S04]  /*a810*/  STL [R1+0x8], R243 ;  /* 0x000008f301007387 */ /* 0x0003e80000100800 */
[----:B------:R-:W-:Y:S06]  /*a820*/  BAR.SYNC.DEFER_BLOCKING 0x0 ;  /* 0x0000000000007b1d */ /* 0x000fec0000010000 */
[----:B------:R-:W-:Y:S05]  /*a830*/  @!P0 BRA `(.L_x_2275) ;  /* 0x000003c000008947 */ /* 0x000fea0003800000 */
[----:B------:R-:W2:Y:S01]  /*a840*/  LDL.64 R178, [R1] ;  /* 0x0000000001b27983 */ /* 0x000ea20000100a00 */
[----:B------:R-:W-:Y:S01]  /*a850*/  IABS R168, c[0x0][0x2d0] ;  /* 0x0000b40000a87a13 */ /* 0x000fe20000000000 */
[----:B------:R-:W-:-:S03]  /*a860*/  IMAD.SHL.U32 R10, R243, 0x100, RZ ;  /* 0x00000100f30a7824 */ /* 0x000fc600078e00ff */
[----:B------:R-:W3:Y:S02]  /*a870*/  I2F.RP R8, R168 ;  /* 0x000000a800087306 */ /* 0x000ee40000209400 */
[C---:B------:R-:W-:Y:S02]  /*a880*/  IADD3 R11, R10.reuse, 0x100, RZ ;  /* 0x000001000a0b7810 */ /* 0x040fe40007ffe0ff */
[----:B------:R-:W-:Y:S02]  /*a890*/  IABS R4, R10 ;  /* 0x0000000a00047213 */ /* 0x000fe40000000000 */
[----:B------:R-:W-:Y:S02]  /*a8a0*/  IABS R7, R11 ;  /* 0x0000000b00077213 */ /* 0x000fe40000000000 */
[----:B------:R-:W-:Y:S02]  /*a8b0*/  LOP3.LUT R10, R10, c[0x0][0x2d0], RZ, 0x3c, !PT ;  /* 0x0000b4000a0a7a12 */ /* 0x000fe400078e3cff */
[----:B------:R-:W-:-:S02]  /*a8c0*/  LOP3.LUT R11, R11, c[0x0][0x2d0], RZ, 0x3c, !PT ;  /* 0x0000b4000b0b7a12 */ /* 0x000fc400078e3cff */
[----:B------:R-:W-:Y:S02]  /*a8d0*/  ISETP.GE.AND P1, PT, R10, RZ, PT ;  /* 0x000000ff0a00720c */ /* 0x000fe40003f26270 */
[----:B------:R-:W-:Y:S01]  /*a8e0*/  ISETP.GE.AND P3, PT, R11, RZ, PT ;  /* 0x000000ff0b00720c */ /* 0x000fe20003f66270 */
[----:B---3--:R-:W3:Y:S02]  /*a8f0*/  MUFU.RCP R8, R8 ;  /* 0x0000000800087308 */ /* 0x008ee40000001000 */
[----:B---3--:R-:W-:-:S06]  /*a900*/  IADD3 R8, R8, 0xffffffe, RZ ;  /* 0x0ffffffe08087810 */ /* 0x008fcc0007ffe0ff */
[----:B------:R-:W3:Y:S02]  /*a910*/  F2I.FTZ.U32.TRUNC.NTZ R9, R8 ;  /* 0x0000000800097305 */ /* 0x000ee4000021f000 */
[----:B---3--:R-:W-:Y:S02]  /*a920*/  IMAD.MOV R0, RZ, RZ, -R9 ;  /* 0x000000ffff007224 */ /* 0x008fe400078e0a09 */
        /* <DEDUP_REMOVED lines=17> */
[----:B------:R-:W-:-:S02]  /*aa40*/  ISETP.NE.AND P2, PT, RZ, c[0x0][0x2d0], PT ;  /* 0x0000b400ff007a0c */ /* 0x000fc40003f45270 */
[----:B------:R-:W-:-:S05]  /*aa50*/  LOP3.LUT R4, RZ, c[0x0][0x2d0], RZ, 0x33, !PT ;  /* 0x0000b400ff047a12 */ /* 0x000fca00078e33ff */
[----:B------:R-:W-:Y:S02]  /*aa60*/  @P6 IADD3 R2, R2, 0x1, RZ ;  /* 0x0000000102026810 */ /* 0x000fe40007ffe0ff */
[----:B------:R-:W-:-:S03]  /*aa70*/  @P5 IADD3 R0, R0, 0x1, RZ ;  /* 0x0000000100005810 */ /* 0x000fc60007ffe0ff */
[----:B------:R-:W-:Y:S02]  /*aa80*/  @!P3 IMAD.MOV R2, RZ, RZ, -R2 ;  /* 0x000000ffff02b224 */ /* 0x000fe400078e0a02 */
[----:B------:R-:W-:-:S03]  /*aa90*/  @!P1 IMAD.MOV R0, RZ, RZ, -R0 ;  /* 0x000000ffff009224 */ /* 0x000fc600078e0a00 */
[C---:B------:R-:W-:Y:S02]  /*aaa0*/  SEL R2, R4.reuse, R2, !P2 ;  /* 0x0000000204027207 */ /* 0x040fe40005000000 */
[----:B------:R-:W-:-:S03]  /*aab0*/  SEL R0, R4, R0, !P2 ;  /* 0x0000000004007207 */ /* 0x000fc60005000000 */
[----:B--2---:R-:W-:-:S04]  /*aac0*/  IMAD.WIDE R8, R2, 0x4, R178 ;  /* 0x0000000402087825 */ /* 0x004fc800078e02b2 */
[----:B------:R-:W-:Y:S02]  /*aad0*/  IMAD.WIDE R10, R0, 0x4, R178 ;  /* 0x00000004000a7825 */ /* 0x000fe400078e02b2 */
[----:B------:R-:W2:Y:S04]  /*aae0*/  LDG.E R8, [R8.64] ;  /* 0x0000000c08087981 */ /* 0x000ea8000c1e1900 */
[----:B------:R-:W2:Y:S01]  /*aaf0*/  LDG.E R10, [R10.64] ;  /* 0x0000000c0a0a7981 */ /* 0x000ea2000c1e1900 */
[----:B------:R-:W-:Y:S01]  /*ab00*/  IADD3 R0, R2, -R0, RZ ;  /* 0x8000000002007210 */ /* 0x000fe20007ffe0ff */
[----:B------:R-:W-:-:S04]  /*ab10*/  IMAD.MOV.U32 R2, RZ, RZ, c[0x0][0x2d0] ;  /* 0x0000b400ff027624 */ /* 0x000fc800078e00ff */
        /* <DEDUP_REMOVED lines=14> */
.L_x_2275:
[----:B------:R-:W-:-:S05]  /*ac00*/  IMAD.MOV.U32 R0, RZ, RZ, c[0x0][0x1a0] ;  /* 0x00006800ff007624 */ /* 0x000fca00078e00ff */
[----:B------:R-:W-:-:S04]  /*ac10*/  LEA R0, -R0, RZ, 0x8 ;  /* 0x000000ff00007211 */ /* 0x000fc800078e41ff */
[----:B------:R-:W-:Y:S02]  /*ac20*/  SHF.R.S32.HI R2, RZ, 0x1f, R0 ;  /* 0x0000001fff027819 */ /* 0x000fe40000011400 */
.L_x_2276:
[----:B------:R-:W2:Y:S01]  /*ac30*/  LDL.LU R7, [R1+0xc] ;  /* 0x00000c0001077983 */ /* 0x000ea20000300800 */
[----:B------:R-:W-:-:S03]  /*ac40*/  ULDC.64 UR4, c[0x0][0x1a0] ;  /* 0x0000680000047ab9 */ /* 0x000fc60000000a00 */
[----:B------:R-:W3:Y:S01]  /*ac50*/  LDL.LU R4, [R1+0x10] ;  /* 0x0000100001047983 */ /* 0x000ee20000300800 */
[----:B------:R-:W-:Y:S02]  /*ac60*/  USHF.L.U32 UR7, UR4, 0x5, URZ ;  /* 0x0000000504077899 */ /* 0x000fe4000800063f */
[----:B------:R-:W-:Y:S02]  /*ac70*/  UMOV UR6, 0x5 ;  /* 0x0000000500067882 */ /* 0x000fe40000000000 */
[----:B------:R-:W-:Y:S01]  /*ac80*/  USHF.L.U64.HI UR5, UR4, UR6, UR5 ;  /* 0x0000000604057299 */ /* 0x000fe20008010205 */
[----:B---3--:R-:W-:-:S04]  /*ac90*/  LEA R4, P1, R0, R4, 0x1 ;  /* 0x0000000400047211 */ /* 0x008fc800078208ff */
[----:B--2---:R-:W-:Y:S01]  /*aca0*/  LEA.HI.X R7, R0, R7, R2, 0x1, P1 ;  /* 0x0000000700077211 */ /* 0x004fe200008f0c02 */
[----:B------:R-:W-:Y:S01]  /*acb0*/  IMAD.MOV.U32 R16, RZ, RZ, R4 ;  /* 0x000000ffff107224 */ /* 0x000fe200078e0004 */
[----:B------:R-:W-:Y:S01]  /*acc0*/  IADD3 R14, P1, R4, UR7, RZ ;  /* 0x00000007040e7c10 */ /* 0x000fe2000ff3e0ff */
[----:B------:R-:W-:Y:S02]  /*acd0*/  STL [R1+0x10], R4 ;  /* 0x0000100401007387 */ /* 0x000fe40000100800 */
[----:B------:R-:W-:Y:S01]  /*ace0*/  IMAD.MOV.U32 R17, RZ, RZ, R7 ;  /* 0x000000ffff117224 */ /* 0x000fe200078e0007 */
[----:B------:R-:W-:Y:S01]  /*acf0*/  IADD3.X R15, R7, UR5, RZ, P1, !PT ;  /* 0x00000005070f7c10 */ /* 0x000fe20008ffe4ff */
[----:B------:R-:W-:Y:S01]  /*ad00*/  STL [R1+0xc], R7 ;  /* 0x00000c0701007387 */ /* 0x000fe20000100800 */
        /* <DEDUP_REMOVED lines=47> */
[----:B--2---:R-:W-:Y:S04]  /*b000*/  LDSM.16.M88.4 R20, [R134+0x2800] ;  /* 0x002800008614783b */ /* 0x004fe80000000200 */
[----:B------:R-:W-:Y:S04]  /*b010*/  LDSM.16.M88.4 R24, [R134+0x2000] ;  /* 0x002000008618783b */ /* 0x000fe80000000200 */
[----:B----4-:R-:W-:Y:S04]  /*b020*/  LDSM.16.M88.4 R12, [R134+0x3800] ;  /* 0x00380000860c783b */ /* 0x010fe80000000200 */
[----:B-1----:R-:W1:Y:S04]  /*b030*/  LDSM.16.M88.4 R8, [R222] ;  /* 0x00000000de08783b */ /* 0x002e680000000200 */
[----:B------:R-:W-:Y:S04]  /*b040*/  LDSM.16.M88.4 R60, [R134+0x4000] ;  /* 0x00400000863c783b */ /* 0x000fe80000000200 */
[----:B------:R-:W-:Y:S04]  /*b050*/  LDSM.16.M88.4 R56, [R134+0x4800] ;  /* 0x004800008638783b */ /* 0x000fe80000000200 */
[----:B---3--:R-:W2:Y:S04]  /*b060*/  LDSM.16.M88.4 R16, [R134+0x3000] ;  /* 0x003000008610783b */ /* 0x008ea80000000200 */
[----:B------:R-:W-:Y:S04]  /*b070*/  LDSM.16.M88.4 R52, [R134+0x5000] ;  /* 0x005000008634783b */ /* 0x000fe80000000200 */
[----:B------:R-:W-:Y:S04]  /*b080*/  LDSM.16.M88.4 R48, [R134+0x5800] ;  /* 0x005800008630783b */ /* 0x000fe80000000200 */
[----:B------:R-:W-:Y:S04]  /*b090*/  LDSM.16.M88.4 R44, [R134+0x6000] ;  /* 0x00600000862c783b */ /* 0x000fe80000000200 */
[----:B------:R-:W-:Y:S04]  /*b0a0*/  LDSM.16.M88.4 R68, [R134+0x6800] ;  /* 0x006800008644783b */ /* 0x000fe80000000200 */
[----:B------:R-:W-:Y:S04]  /*b0b0*/  LDSM.16.M88.4 R40, [R134+0x7000] ;  /* 0x007000008628783b */ /* 0x000fe80000000200 */
[----:B------:R-:W-:Y:S01]  /*b0c0*/  LDSM.16.M88.4 R32, [R134+0x7800] ;  /* 0x007800008620783b */ /* 0x000fe20000000200 */
[C---:B-1----:R-:W-:Y:S03]  /*b0d0*/  HMMA.16816.F32 R88, R8.reuse, R20, RZ ;  /* 0x000000140858723c */ /* 0x042fe600000018ff */
[----:B------:R-:W-:Y:S04]  /*b0e0*/  LDSM.16.M88.4 R28, [R134+0x8000] ;  /* 0x00800000861c783b */ /* 0x000fe80000000200 */
[----:B------:R-:W-:Y:S01]  /*b0f0*/  LDSM.16.M88.4 R64, [R220+0x2000] ;  /* 0x00200000dc40783b */ /* 0x000fe20000000200 */
[C---:B------:R-:W-:Y:S03]  /*b100*/  HMMA.16816.F32 R92, R8.reuse, R22, RZ ;  /* 0x00000016085c723c */ /* 0x040fe600000018ff */
[----:B------:R-:W1:Y:S04]  /*b110*/  LDSM.16.M88.4 R20, [R134+0x9000] ;  /* 0x009000008614783b */ /* 0x000e680000000200 */
[----:B------:R-:W0:Y:S01]  /*b120*/  LDGDEPBAR ;  /* 0x00000000000079af */ /* 0x000e220000000000 */
[C---:B------:R-:W-:Y:S08]  /*b130*/  HMMA.16816.F32 R72, R8.reuse, R24, RZ ;  /* 0x000000180848723c */ /* 0x040ff000000018ff */
[C---:B------:R-:W-:Y:S01]  /*b140*/  HMMA.16816.F32 R76, R8.reuse, R26, RZ ;  /* 0x0000001a084c723c */ /* 0x040fe200000018ff */
[----:B------:R-:W3:Y:S07]  /*b150*/  LDSM.16.M88.4 R24, [R134+0x8800] ;  /* 0x008800008618783b */ /* 0x000eee0000000200 */
[C---:B------:R-:W-:Y:S08]  /*b160*/  HMMA.16816.F32 R84, R8.reuse, R12, RZ ;  /* 0x0000000c0854723c */ /* 0x040ff000000018ff */
[C---:B------:R-:W-:Y:S01]  /*b170*/  HMMA.16816.F32 R120, R8.reuse, R14, RZ ;  /* 0x0000000e0878723c */ /* 0x040fe200000018ff */
[----:B------:R-:W4:Y:S07]  /*b180*/  LDSM.16.M88.4 R12, [R134+0x9800] ;  /* 0x00980000860c783b */ /* 0x000f2e0000000200 */
[C---:B--2---:R-:W-:Y:S08]  /*b190*/  HMMA.16816.F32 R96, R8.reuse, R16, RZ ;  /* 0x000000100860723c */ /* 0x044ff000000018ff */
[C---:B------:R-:W-:Y:S01]  /*b1a0*/  HMMA.16816.F32 R104, R8.reuse, R18, RZ ;  /* 0x000000120868723c */ /* 0x040fe200000018ff */
[----:B------:R-:W2:Y:S07]  /*b1b0*/  LDSM.16.M88.4 R16, [R225] ;  /* 0x00000000e110783b */ /* 0x000eae0000000200 */
[C---:B------:R-:W-:Y:S08]  /*b1c0*/  HMMA.16816.F32 R124, R8.reuse, R60, RZ ;  /* 0x0000003c087c723c */ /* 0x040ff000000018ff */
[C---:B------:R-:W-:Y:S08]  /*b1d0*/  HMMA.16816.F32 R116, R8.reuse, R62, RZ ;  /* 0x0000003e0874723c */ /* 0x040ff000000018ff */
[C---:B-1----:R-:W-:Y:S08]  /*b1e0*/  HMMA.16816.F32 R248, R8.reuse, R20, RZ ;  /* 0x0000001408f8723c */ /* 0x042ff000000018ff */
[C---:B------:R-:W-:Y:S08]  /*b1f0*/  HMMA.16816.F32 R60, R8.reuse, R22, RZ ;  /* 0x00000016083c723c */ /* 0x040ff000000018ff */
[C---:B------:R-:W-:Y:S08]  /*b200*/  HMMA.16816.F32 R108, R8.reuse, R56, RZ ;  /* 0x00000038086c723c */ /* 0x040ff000000018ff */
[C---:B------:R-:W-:Y:S01]  /*b210*/  HMMA.16816.F32 R100, R8.reuse, R58, RZ ;  /* 0x0000003a0864723c */ /* 0x040fe200000018ff */
[----:B------:R-:W-:Y:S07]  /*b220*/  LDSM.16.M88.4 R56, [R220+0x3800] ;  /* 0x00380000dc38783b */ /* 0x000fee0000000200 */
[----:B------:R-:W-:Y:S01]  /*b230*/  HMMA.16816.F32 R80, R8, R52, RZ ;  /* 0x000000340850723c */ /* 0x000fe200000018ff */
[----:B------:R-:W-:-:S02]  /*b240*/  IMAD.MOV.U32 R0, RZ, RZ, R61 ;  /* 0x000000ffff007224 */ /* 0x000fc400078e003d */
[----:B------:R-:W-:Y:S02]  /*b250*/  IMAD.MOV.U32 R252, RZ, RZ, R62 ;  /* 0x000000fffffc7224 */ /* 0x000fe400078e003e */
[----:B------:R-:W-:Y:S02]  /*b260*/  IMAD.MOV.U32 R37, RZ, RZ, R60 ;  /* 0x000000ffff257224 */ /* 0x000fe400078e003c */
[----:B------:R-:W-:Y:S01]  /*b270*/  IMAD.MOV.U32 R4, RZ, RZ, R63 ;  /* 0x000000ffff047224 */ /* 0x000fe200078e003f */
[C---:B------:R-:W-:Y:S08]  /*b280*/  HMMA.16816.F32 R112, R8.reuse, R54, RZ ;  /* 0x000000360870723c */ /* 0x040ff000000018ff */
[C---:B------:R-:W-:Y:S08]  /*b290*/  HMMA.16816.F32 R128, R8.reuse, R48, RZ ;  /* 0x000000300880723c */ /* 0x040ff000000018ff */
[C---:B------:R-:W-:Y:S01]  /*b2a0*/  HMMA.16816.F32 R168, R8.reuse, R50, RZ ;  /* 0x0000003208a8723c */ /* 0x040fe200000018ff */
[----:B------:R-:W-:Y:S07]  /*b2b0*/  LDSM.16.M88.4 R48, [R220+0x2800] ;  /* 0x00280000dc30783b */ /* 0x000fee0000000200 */
[C---:B------:R-:W-:Y:S08]  /*b2c0*/  HMMA.16816.F32 R172, R8.reuse, R44, RZ ;  /* 0x0000002c08ac723c */ /* 0x040ff000000018ff */
[C---:B------:R-:W-:Y:S01]  /*b2d0*/  HMMA.16816.F32 R176, R8.reuse, R46, RZ ;  /* 0x0000002e08b0723c */ /* 0x040fe200000018ff */
[----:B------:R-:W1:Y:S07]  /*b2e0*/  LDSM.16.M88.4 R44, [R220+0x3000] ;  /* 0x00300000dc2c783b */ /* 0x000e6e0000000200 */
[C---:B------:R-:W-:Y:S08]  /*b2f0*/  HMMA.16816.F32 R180, R8.reuse, R68, RZ ;  /* 0x0000004408b4723c */ /* 0x040ff000000018ff */
[C---:B------:R-:W-:Y:S08]  /*b300*/  HMMA.16816.F32 R184, R8.reuse, R70, RZ ;  /* 0x0000004608b8723c */ /* 0x040ff000000018ff */
[C---:B------:R-:W-:Y:S08]  /*b310*/  HMMA.16816.F32 R188, R8.reuse, R40, RZ ;  /* 0x0000002808bc723c */ /* 0x040ff000000018ff */
[C---:B------:R-:W-:Y:S01]  /*b320*/  HMMA.16816.F32 R192, R8.reuse, R42, RZ ;  /* 0x0000002a08c0723c */ /* 0x040fe200000018ff */
[----:B------:R-:W5:Y:S07]  /*b330*/  LDSM.16.M88.4 R40, [R220+0x5800] ;  /* 0x00580000dc28783b */ /* 0x000f6e0000000200 */
[C---:B------:R-:W-:Y:S08]  /*b340*/  HMMA.16816.F32 R196, R8.reuse, R32, RZ ;  /* 0x0000002008c4723c */ /* 0x040ff000000018ff */
[C---:B------:R-:W-:Y:S01]  /*b350*/  HMMA.16816.F32 R200, R8.reuse, R34, RZ ;  /* 0x0000002208c8723c */ /* 0x040fe200000018ff */
[----:B------:R-:W-:Y:S07]  /*b360*/  LDSM.16.M88.4 R32, [R221] ;  /* 0x00000000dd20783b */ /* 0x000fee0000000200 */
[C---:B------:R-:W-:Y:S08]  /*b370*/  HMMA.16816.F32 R204, R8.reuse, R28, RZ ;  /* 0x0000001c08cc723c */ /* 0x040ff000000018ff */
[C---:B------:R-:W-:Y:S08]  /*b380*/  HMMA.16816.F32 R208, R8.reuse, R30, RZ ;  /* 0x0000001e08d0723c */ /* 0x040ff000000018ff */
[C---:B---3--:R-:W-:Y:S08]  /*b390*/  HMMA.16816.F32 R212, R8.reuse, R24, RZ ;  /* 0x0000001808d4723c */ /* 0x048ff000000018ff */
[C---:B------:R-:W-:Y:S08]  /*b3a0*/  HMMA.16816.F32 R244, R8.reuse, R26, RZ ;  /* 0x0000001a08f4723c */ /* 0x040ff000000018ff */
[C---:B----4-:R-:W-:Y:S08]  /*b3b0*/  HMMA.16816.F32 R20, R8.reuse, R12, RZ ;  /* 0x0000000c0814723c */ /* 0x050ff000000018ff */
[----:B------:R-:W-:Y:S08]  /*b3c0*/  HMMA.16816.F32 R8, R8, R14, RZ ;  /* 0x0000000e0808723c */ /* 0x000ff000000018ff */
[C---:B--2---:R-:W-:Y:S08]  /*b3d0*/  HMMA.16816.F32 R52, R16.reuse, R66, R76 ;  /* 0x000000421034723c */ /* 0x044ff0000000184c */
[----:B------:R-:W-:Y:S01]  /*b3e0*/  IMAD.MOV.U32 R24, RZ, RZ, R21 ;  /* 0x000000ffff187224 */ /* 0x000fe200078e0015 */
[----:B------:R-:W-:Y:S01]  /*b3f0*/  HMMA.16816.F32 R28, R16, R64, R72 ;  /* 0x00000040101c723c */ /* 0x000fe20000001848 */
[----:B------:R-:W-:-:S02]  /*b400*/  IMAD.MOV.U32 R13, RZ, RZ, R22 ;  /* 0x000000ffff0d7224 */ /* 0x000fc400078e0016 */
[----:B------:R-:W-:Y:S02]  /*b410*/  IMAD.MOV.U32 R12, RZ, RZ, R20 ;  /* 0x000000ffff0c7224 */ /* 0x000fe400078e0014 */
[----:B------:R-:W-:Y:S02]  /*b420*/  IMAD.MOV.U32 R7, RZ, RZ, R23 ;  /* 0x000000ffff077224 */ /* 0x000fe400078e0017 */
[----:B------:R-:W-:Y:S01]  /*b430*/  IMAD.MOV.U32 R14, RZ, RZ, R8 ;  /* 0x000000ffff0e7224 */ /* 0x000fe200078e0008 */
[----:B------:R-:W2:Y:S01]  /*b440*/  LDSM.16.M88.4 R20, [R220+0x4000] ;  /* 0x00400000dc14783b */ /* 0x000ea20000000200 */
[----:B------:R-:W-:Y:S01]  /*b450*/  IMAD.MOV.U32 R2, RZ, RZ, R9 ;  /* 0x000000ffff027224 */ /* 0x000fe200078e0009 */
[----:B-1----:R-:W-:Y:S01]  /*b460*/  HMMA.16816.F32 R68, R16, R44, R96 ;  /* 0x0000002c1044723c */ /* 0x002fe20000001860 */
[----:B------:R-:W-:Y:S02]  /*b470*/  IMAD.MOV.U32 R39, RZ, RZ, R10 ;  /* 0x000000ffff277224 */ /* 0x000fe400078e000a */
[----:B------:R-:W-:-:S02]  /*b480*/  IMAD.MOV.U32 R38, RZ, RZ, R11 ;  /* 0x000000ffff267224 */ /* 0x000fc400078e000b */
[----:B------:R-:W1:Y:S01]  /*b490*/  LDSM.16.M88.4 R8, [R220+0x4800] ;  /* 0x00480000dc08783b */ /* 0x000e620000000200 */
[----:B------:R-:W-:Y:S02]  /*b4a0*/  IMAD.MOV.U32 R77, RZ, RZ, R24 ;  /* 0x000000ffff4d7224 */ /* 0x000fe400078e0018 */
[----:B------:R-:W-:Y:S01]  /*b4b0*/  IMAD.MOV.U32 R76, RZ, RZ, R14 ;  /* 0x000000ffff4c7224 */ /* 0x000fe200078e000e */
[----:B------:R-:W3:Y:S01]  /*b4c0*/  LDSM.16.M88.4 R24, [R220+0x5000] ;  /* 0x00500000dc18783b */ /* 0x000ee20000000200 */
[----:B------:R-:W-:Y:S01]  /*b4d0*/  IMAD.MOV.U32 R78, RZ, RZ, R13 ;  /* 0x000000ffff4e7224 */ /* 0x000fe200078e000d */
[C---:B------:R-:W-:Y:S01]  /*b4e0*/  HMMA.16816.F32 R104, R16.reuse, R46, R104 ;  /* 0x0000002e1068723c */ /* 0x040fe20000001868 */
[----:B------:R-:W-:Y:S01]  /*b4f0*/  IMAD.MOV.U32 R79, RZ, RZ, R12 ;  /* 0x000000ffff4f7224 */ /* 0x000fe200078e000c */
[----:B------:R-:W-:Y:S04]  /*b500*/  LDSM.16.M88.4 R44, [R219] ;  /* 0x00000000db2c783b */ /* 0x000fe80000000200 */
[----:B------:R-:W4:Y:S02]  /*b510*/  LDSM.16.M88.4 R12, [R223] ;  /* 0x00000000df0c783b */ /* 0x000f240000000200 */
[C---:B------:R-:W-:Y:S07]  /*b520*/  HMMA.16816.F32 R60, R16.reuse, R48, R88 ;  /* 0x00000030103c723c */ /* 0x040fee0000001858 */
[----:B------:R-:W-:Y:S01]  /*b530*/  IMAD.MOV.U32 R91, RZ, RZ, R0 ;  /* 0x000000ffff5b7224 */ /* 0x000fe200078e0000 */
[----:B-----5:R-:W-:Y:S01]  /*b540*/  HMMA.16816.F32 R128, R16, R40, R128 ;  /* 0x000000281080723c */ /* 0x020fe20000001880 */
[----:B------:R-:W-:-:S07]  /*b550*/  IMAD.MOV.U32 R90, RZ, RZ, R242 ;  /* 0x000000ffff5a7224 */ /* 0x000fce00078e00f2 */
[C---:B------:R-:W-:Y:S01]  /*b560*/  HMMA.16816.F32 R168, R16.reuse, R42, R168 ;  /* 0x0000002a10a8723c */ /* 0x040fe200000018a8 */
[----:B------:R-:W-:Y:S07]  /*b570*/  LDSM.16.M88.4 R40, [R219+0x800] ;  /* 0x00080000db28783b */ /* 0x000fee0000000200 */
[C---:B--2---:R-:W-:Y:S08]  /*b580*/  HMMA.16816.F32 R124, R16.reuse, R20, R124 ;  /* 0x00000014107c723c */ /* 0x044ff0000000187c */
[C---:B-1----:R-:W-:Y:S08]  /*b590*/  HMMA.16816.F32 R108, R16.reuse, R8, R108 ;  /* 0x00000008106c723c */ /* 0x042ff0000000186c */
[C---:B------:R-:W-:Y:S01]  /*b5a0*/  HMMA.16816.F32 R72, R16.reuse, R10, R100 ;  /* 0x0000000a1048723c */ /* 0x040fe20000001864 */
[----:B------:R-:W1:Y:S06]  /*b5b0*/  LDSM.16.M88.4 R8, [R224] ;  /* 0x00000000e008783b */ /* 0x000e6c0000000200 */
[----:B------:R-:W-:Y:S01]  /*b5c0*/  IMAD.MOV.U32 R100, RZ, RZ, R2 ;  /* 0x000000ffff647224 */ /* 0x000fe200078e0002 */
[C---:B------:R-:W-:Y:S08]  /*b5d0*/  HMMA.16816.F32 R116, R16.reuse, R22, R116 ;  /* 0x000000161074723c */ /* 0x040ff00000001874 */
[C---:B---3--:R-:W-:Y:S08]  /*b5e0*/  HMMA.16816.F32 R80, R16.reuse, R24, R80 ;  /* 0x000000181050723c */ /* 0x048ff00000001850 */
[----:B------:R-:W-:Y:S01]  /*b5f0*/  HMMA.16816.F32 R96, R16, R26, R112 ;  /* 0x0000001a1060723c */ /* 0x000fe20000001870 */
[----:B------:R-:W2:Y:S07]  /*b600*/  LDSM.16.M88.4 R24, [R220+0x6000] ;  /* 0x00600000dc18783b */ /* 0x000eae0000000200 */
[C---:B----4-:R-:W-:Y:S01]  /*b610*/  HMMA.16816.F32 R20, R12.reuse, R32, R28 ;  /* 0x000000200c14723c */ /* 0x050fe2000000181c */
[----:B------:R-:W3:Y:S07]  /*b620*/  LDSM.16.M88.4 R28, [R240] ;  /* 0x00000000f01c783b */ /* 0x000eee0000000200 */
[----:B------:R-:W-:Y:S01]  /*b630*/  HMMA.16816.F32 R32, R12, R34, R52 ;  /* 0x000000220c20723c */ /* 0x000fe20000001834 */
[----:B------:R-:W-:Y:S07]  /*b640*/  LDSM.16.M88.4 R52, [R219+0x1000] ;  /* 0x00100000db34783b */ /* 0x000fee0000000200 */
[----:B------:R-:W-:Y:S01]  /*b650*/  HMMA.16816.F32 R64, R16, R50, R92 ;  /* 0x000000321040723c */ /* 0x000fe2000000185c */
[----:B------:R-:W4:Y:S06]  /*b660*/  LDSM.16.M88.4 R48, [R220+0x6800] ;  /* 0x00680000dc30783b */ /* 0x000f2c0000000200 */
[----:B------:R-:W-:Y:S01]  /*b670*/  IMAD.MOV.U32 R95, RZ, RZ, R252 ;  /* 0x000000ffff5f7224 */ /* 0x000fe200078e00fc */
[----:B-1----:R-:W-:Y:S01]  /*b680*/  HMMA.16816.F32 R20, R8, R44, R20 ;  /* 0x0000002c0814723c */ /* 0x002fe20000001814 */
[----:B------:R-:W-:-:S02]  /*b690*/  IMAD.MOV.U32 R94, RZ, RZ, R91 ;  /* 0x000000ffff5e7224 */ /* 0x000fc400078e005b */
[----:B------:R-:W-:Y:S02]  /*b6a0*/  IMAD.MOV.U32 R91, RZ, RZ, R7 ;  /* 0x000000ffff5b7224 */ /* 0x000fe400078e0007 */
[----:B------:R-:W-:-:S03]  /*b6b0*/  IMAD.MOV.U32 R7, RZ, RZ, R243 ;  /* 0x000000ffff077224 */ /* 0x000fc600078e00f3 */
[----:B------:R-:W-:Y:S01]  /*b6c0*/  HMMA.16816.F32 R32, R8, R46, R32 ;  /* 0x0000002e0820723c */ /* 0x000fe20000001820 */
[----:B------:R-:W1:Y:S01]  /*b6d0*/  LDSM.16.M88.4 R44, [R239] ;  /* 0x00000000ef2c783b */ /* 0x000e620000000200 */
[----:B------:R-:W-:-:S06]  /*b6e0*/  IMAD.SHL.U32 R7, R7, 0x100, RZ ;  /* 0x0000010007077824 */ /* 0x000fcc00078e00ff */
[C---:B--2---:R-:W-:Y:S08]  /*b6f0*/  HMMA.16816.F32 R172, R16.reuse, R24, R172 ;  /* 0x0000001810ac723c */ /* 0x044ff000000018ac */
[----:B------:R-:W-:Y:S01]  /*b700*/  HMMA.16816.F32 R176, R16, R26, R176 ;  /* 0x0000001a10b0723c */ /* 0x000fe200000018b0 */
[----:B------:R-:W-:-:S04]  /*b710*/  FMUL.FTZ R0, R20, c[0x0][0x2ec] ;  /* 0x0000bb0014007a20 */ /* 0x000fc80000410000 */
[----:B------:R2:W-:Y:S03]  /*b720*/  MUFU.TANH R102, R0 ;  /* 0x0000000000667308 */ /* 0x0005e60000002400 */
[----:B---3--:R-:W-:Y:S01]  /*b730*/  HMMA.16816.F32 R24, R12, R28, R60 ;  /* 0x0000001c0c18723c */ /* 0x008fe2000000183c */
[----:B------:R-:W3:Y:S07]  /*b740*/  LDSM.16.M88.4 R60, [R220+0x7000] ;  /* 0x00700000dc3c783b */ /* 0x000eee0000000200 */
[----:B------:R-:W-:Y:S01]  /*b750*/  HMMA.16816.F32 R84, R16, R56, R84 ;  /* 0x000000381054723c */ /* 0x000fe20000001854 */
[----:B--2---:R-:W-:-:S07]  /*b760*/  FMUL.FTZ R0, R21, c[0x0][0x2ec] ;  /* 0x0000bb0015007a20 */ /* 0x004fce0000410000 */
[----:B------:R-:W-:Y:S01]  /*b770*/  HMMA.16816.F32 R28, R12, R30, R64 ;  /* 0x0000001e0c1c723c */ /* 0x000fe20000001840 */
[----:B------:R2:W5:Y:S07]  /*b780*/  MUFU.TANH R57, R0 ;  /* 0x0000000000397308 */ /* 0x00056e0000002400 */
[C---:B----4-:R-:W-:Y:S07]  /*b790*/  HMMA.16816.F32 R64, R16.reuse, R50, R184 ;  /* 0x000000321040723c */ /* 0x050fee00000018b8 */
[----:B------:R-:W-:Y:S01]  /*b7a0*/  IMAD.MOV.U32 R187, RZ, RZ, R90 ;  /* 0x000000ffffbb7224 */ /* 0x000fe200078e005a */
[----:B------:R-:W-:Y:S01]  /*b7b0*/  HMMA.16816.F32 R180, R16, R48, R180 ;  /* 0x0000003010b4723c */ /* 0x000fe200000018b4 */
[----:B--2---:R-:W-:Y:S01]  /*b7c0*/  FMUL.FTZ R0, R22, c[0x0][0x2ec] ;  /* 0x0000bb0016007a20 */ /* 0x004fe20000410000 */
[----:B------:R-:W-:Y:S01]  /*b7d0*/  LDSM.16.M88.4 R48, [R219+0x1800] ;  /* 0x00180000db30783b */ /* 0x000fe20000000200 */
[----:B-----5:R-:W-:-:S02]  /*b7e0*/  IMAD.MOV.U32 R185, RZ, RZ, R57 ;  /* 0x000000ffffb97224 */ /* 0x020fc400078e0039 */
[----:B------:R2:W-:Y:S03]  /*b7f0*/  MUFU.TANH R2, R0 ;  /* 0x0000000000027308 */ /* 0x0005e60000002400 */
[----:B------:R-:W-:Y:S08]  /*b800*/  HMMA.16816.F32 R28, R8, R42, R28 ;  /* 0x0000002a081c723c */ /* 0x000ff0000000181c */
[----:B------:R-:W-:Y:S01]  /*b810*/  HMMA.16816.F32 R120, R16, R58, R120 ;  /* 0x0000003a1078723c */ /* 0x000fe20000001878 */
[----:B--2---:R-:W-:-:S07]  /*b820*/  FMUL.FTZ R0, R23, c[0x0][0x2ec] ;  /* 0x0000bb0017007a20 */ /* 0x004fce0000410000 */
[----:B------:R-:W-:Y:S01]  /*b830*/  HMMA.16816.F32 R20, R8, R40, R24 ;  /* 0x000000280814723c */ /* 0x000fe20000001818 */
[----:B------:R2:W-:Y:S01]  /*b840*/  MUFU.TANH R242, R0 ;  /* 0x0000000000f27308 */ /* 0x0005e20000002400 */
[----:B------:R-:W-:Y:S06]  /*b850*/  LDSM.16.M88.4 R40, [R238] ;  /* 0x00000000ee28783b */ /* 0x000fec0000000200 */
[----:B-1----:R-:W-:Y:S08]  /*b860*/  HMMA.16816.F32 R24, R12, R44, R68 ;  /* 0x0000002c0c18723c */ /* 0x002ff00000001844 */
[----:B---3--:R-:W-:Y:S01]  /*b870*/  HMMA.16816.F32 R68, R16, R60, R188 ;  /* 0x0000003c1044723c */ /* 0x008fe200000018bc */
[----:B--2---:R-:W-:-:S04]  /*b880*/  FMUL.FTZ R0, R32, c[0x0][0x2ec] ;  /* 0x0000bb0020007a20 */ /* 0x004fc80000410000 */
[----:B------:R1:W2:Y:S03]  /*b890*/  MUFU.TANH R56, R0 ;  /* 0x0000000000387308 */ /* 0x0002a60000002400 */
[----:B------:R-:W-:Y:S01]  /*b8a0*/  HMMA.16816.F32 R192, R16, R62, R192 ;  /* 0x0000003e10c0723c */ /* 0x000fe200000018c0 */
[----:B------:R-:W-:Y:S01]  /*b8b0*/  LDSM.16.M88.4 R60, [R220+0x8000] ;  /* 0x00800000dc3c783b */ /* 0x000fe20000000200 */
[----:B-1----:R-:W-:Y:S02]  /*b8c0*/  FMUL.FTZ R0, R33, c[0x0][0x2ec] ;  /* 0x0000bb0021007a20 */ /* 0x002fe40000410000 */
[----:B--2---:R-:W-:Y:S02]  /*b8d0*/  IMAD.MOV.U32 R191, RZ, RZ, R56 ;  /* 0x000000ffffbf7224 */ /* 0x004fe400078e0038 */
[----:B------:R1:W-:Y:S01]  /*b8e0*/  MUFU.TANH R103, R0 ;  /* 0x0000000000677308 */ /* 0x0003e20000002400 */
[----:B------:R-:W2:Y:S01]  /*b8f0*/  LDSM.16.M88.4 R56, [R220+0x7800] ;  /* 0x00780000dc38783b */ /* 0x000ea20000000200 */
[----:B-1----:R-:W-:-:S06]  /*b900*/  FMUL.FTZ R0, R34, c[0x0][0x2ec] ;  /* 0x0000bb0022007a20 */ /* 0x002fcc0000410000 */
[----:B------:R1:W-:Y:S02]  /*b910*/  MUFU.TANH R101, R0 ;  /* 0x0000000000657308 */ /* 0x0003e40000002400 */
[----:B-1----:R-:W-:Y:S02]  /*b920*/  FMUL.FTZ R0, R35, c[0x0][0x2ec] ;  /* 0x0000bb0023007a20 */ /* 0x002fe40000410000 */
[----:B------:R-:W-:Y:S01]  /*b930*/  HMMA.16816.F32 R32, R12, R46, R104 ;  /* 0x0000002e0c20723c */ /* 0x000fe20000001868 */
[----:B------:R-:W1:Y:S03]  /*b940*/  LDSM.16.M88.4 R44, [R237] ;  /* 0x00000000ed2c783b */ /* 0x000e660000000200 */
[----:B------:R3:W4:Y:S04]  /*b950*/  MUFU.TANH R186, R0 ;  /* 0x0000000000ba7308 */ /* 0x0007280000002400 */
[C---:B--2---:R-:W-:Y:S08]  /*b960*/  HMMA.16816.F32 R104, R16.reuse, R58, R200 ;  /* 0x0000003a1068723c */ /* 0x044ff000000018c8 */
[----:B------:R-:W-:Y:S01]  /*b970*/  HMMA.16816.F32 R112, R16, R56, R196 ;  /* 0x000000381070723c */ /* 0x000fe200000018c4 */
[----:B------:R-:W-:Y:S01]  /*b980*/  LDSM.16.M88.4 R56, [R220+0x8800] ;  /* 0x00880000dc38783b */ /* 0x000fe20000000200 */
[----:B---3--:R-:W-:-:S02]  /*b990*/  FMUL.FTZ R0, R20, c[0x0][0x2ec] ;  /* 0x0000bb0014007a20 */ /* 0x008fc40000410000 */
[----:B----4-:R-:W-:Y:S02]  /*b9a0*/  IMAD.MOV.U32 R203, RZ, RZ, R186 ;  /* 0x000000ffffcb7224 */ /* 0x010fe400078e00ba */
[----:B------:R2:W-:Y:S01]  /*b9b0*/  MUFU.TANH R88, R0 ;  /* 0x0000000000587308 */ /* 0x0005e20000002400 */
[----:B------:R-:W-:Y:S02]  /*b9c0*/  IMAD.MOV.U32 R196, RZ, RZ, R76 ;  /* 0x000000ffffc47224 */ /* 0x000fe400078e004c */
[----:B------:R-:W-:Y:S02]  /*b9d0*/  IMAD.MOV.U32 R198, RZ, RZ, R103 ;  /* 0x000000ffffc67224 */ /* 0x000fe400078e0067 */
[----:B--2---:R-:W-:-:S04]  /*b9e0*/  FMUL.FTZ R0, R21, c[0x0][0x2ec] ;  /* 0x0000bb0015007a20 */ /* 0x004fc80000410000 */
[----:B------:R2:W3:Y:S02]  /*b9f0*/  MUFU.TANH R89, R0 ;  /* 0x0000000000597308 */ /* 0x0004e40000002400 */
[----:B--2---:R-:W-:Y:S02]  /*ba00*/  FMUL.FTZ R0, R22, c[0x0][0x2ec] ;  /* 0x0000bb0016007a20 */ /* 0x004fe40000410000 */
[----:B---3--:R-:W-:-:S04]  /*ba10*/  IMAD.MOV.U32 R202, RZ, RZ, R89 ;  /* 0x000000ffffca7224 */ /* 0x008fc800078e0059 */
[----:B------:R2:W-:Y:S02]  /*ba20*/  MUFU.TANH R90, R0 ;  /* 0x00000000005a7308 */ /* 0x0005e40000002400 */
[----:B--2---:R-:W-:Y:S02]  /*ba30*/  FMUL.FTZ R0, R23, c[0x0][0x2ec] ;  /* 0x0000bb0017007a20 */ /* 0x004fe40000410000 */
[----:B------:R-:W-:Y:S04]  /*ba40*/  HMMA.16816.F32 R20, R8, R52, R24 ;  /* 0x000000340814723c */ /* 0x000fe80000001818 */
[----:B------:R2:W-:Y:S04]  /*ba50*/  MUFU.TANH R92, R0 ;  /* 0x00000000005c7308 */ /* 0x0005e80000002400 */
[----:B------:R-:W-:Y:S07]  /*ba60*/  HMMA.16816.F32 R24, R12, R40, R84 ;  /* 0x000000280c18723c */ /* 0x000fee0000001854 */
[----:B------:R-:W-:-:S02]  /*ba70*/  IMAD.MOV.U32 R87, RZ, RZ, R242 ;  /* 0x000000ffff577224 */ /* 0x000fc400078e00f2 */
[----:B------:R-:W-:Y:S02]  /*ba80*/  IMAD.MOV.U32 R84, RZ, RZ, R77 ;  /* 0x000000ffff547224 */ /* 0x000fe400078e004d */
[----:B--2---:R-:W-:Y:S02]  /*ba90*/  FMUL.FTZ R0, R28, c[0x0][0x2ec] ;  /* 0x0000bb001c007a20 */ /* 0x004fe40000410000 */
[----:B------:R-:W-:Y:S02]  /*baa0*/  IMAD.MOV.U32 R85, RZ, RZ, R78 ;  /* 0x000000ffff557224 */ /* 0x000fe400078e004e */
[----:B------:R2:W-:Y:S01]  /*bab0*/  MUFU.TANH R252, R0 ;  /* 0x0000000000fc7308 */ /* 0x0005e20000002400 */
[----:B------:R-:W-:Y:S02]  /*bac0*/  IMAD.MOV.U32 R86, RZ, RZ, R79 ;  /* 0x000000ffff567224 */ /* 0x000fe400078e004f */
[----:B------:R-:W-:Y:S07]  /*bad0*/  HMMA.16816.F32 R76, R16, R60, R204 ;  /* 0x0000003c104c723c */ /* 0x000fee00000018cc */
[----:B------:R-:W-:-:S02]  /*bae0*/  IMAD.MOV.U32 R204, RZ, RZ, R39 ;  /* 0x000000ffffcc7224 */ /* 0x000fc400078e0027 */
[----:B------:R-:W-:Y:S02]  /*baf0*/  IMAD.MOV.U32 R205, RZ, RZ, R38 ;  /* 0x000000ffffcd7224 */ /* 0x000fe400078e0026 */
[----:B------:R-:W-:Y:S02]  /*bb00*/  IMAD.MOV.U32 R207, RZ, RZ, R101 ;  /* 0x000000ffffcf7224 */ /* 0x000fe400078e0065 */
[----:B--2---:R-:W-:Y:S02]  /*bb10*/  FMUL.FTZ R0, R29, c[0x0][0x2ec] ;  /* 0x0000bb001d007a20 */ /* 0x004fe40000410000 */
[----:B------:R-:W-:Y:S02]  /*bb20*/  IMAD.MOV.U32 R206, RZ, RZ, R102 ;  /* 0x000000ffffce7224 */ /* 0x000fe400078e0066 */
[----:B------:R2:W3:Y:S02]  /*bb30*/  MUFU.TANH R93, R0 ;  /* 0x00000000005d7308 */ /* 0x0004e40000002400 */
[----:B--2---:R-:W-:-:S06]  /*bb40*/  FMUL.FTZ R0, R30, c[0x0][0x2ec] ;  /* 0x0000bb001e007a20 */ /* 0x004fcc0000410000 */
[----:B------:R2:W-:Y:S02]  /*bb50*/  MUFU.TANH R243, R0 ;  /* 0x0000000000f37308 */ /* 0x0005e40000002400 */
[----:B--2---:R-:W-:Y:S02]  /*bb60*/  FMUL.FTZ R0, R31, c[0x0][0x2ec] ;  /* 0x0000bb001f007a20 */ /* 0x004fe40000410000 */
[----:B------:R-:W-:Y:S01]  /*bb70*/  HMMA.16816.F32 R28, R8, R54, R32 ;  /* 0x00000036081c723c */ /* 0x000fe20000001820 */
[----:B------:R-:W2:Y:S03]  /*bb80*/  LDSM.16.M88.4 R52, [R219+0x2000] ;  /* 0x00200000db34783b */ /* 0x000ea60000000200 */
[----:B------:R4:W-:Y:S04]  /*bb90*/  MUFU.TANH R184, R0 ;  /* 0x0000000000b87308 */ /* 0x0009e80000002400 */
[----:B------:R-:W-:Y:S01]  /*bba0*/  HMMA.16816.F32 R32, R12, R42, R120 ;  /* 0x0000002a0c20723c */ /* 0x000fe20000001878 */
[----:B------:R-:W5:Y:S06]  /*bbb0*/  LDSM.16.M88.4 R40, [R236] ;  /* 0x00000000ec28783b */ /* 0x000f6c0000000200 */
[----:B------:R-:W-:-:S02]  /*bbc0*/  IMAD.MOV.U32 R122, RZ, RZ, R100 ;  /* 0x000000ffff7a7224 */ /* 0x000fc400078e0064 */
[----:B------:R-:W-:Y:S01]  /*bbd0*/  HMMA.16816.F32 R100, R16, R62, R208 ;  /* 0x0000003e1064723c */ /* 0x000fe200000018d0 */
[----:B----4-:R-:W-:Y:S01]  /*bbe0*/  FMUL.FTZ R0, R20, c[0x0][0x2ec] ;  /* 0x0000bb0014007a20 */ /* 0x010fe20000410000 */
[----:B------:R-:W4:Y:S03]  /*bbf0*/  LDSM.16.M88.4 R60, [R220+0x9000] ;  /* 0x00900000dc3c783b */ /* 0x000f260000000200 */
[----:B------:R1:W-:Y:S02]  /*bc00*/  MUFU.TANH R242, R0 ;  /* 0x0000000000f27308 */ /* 0x0003e40000002400 */
[----:B------:R-:W-:Y:S02]  /*bc10*/  IMAD.MOV.U32 R209, RZ, RZ, R196 ;  /* 0x000000ffffd17224 */ /* 0x000fe400078e00c4 */
[----:B------:R-:W-:Y:S02]  /*bc20*/  IMAD.MOV.U32 R196, RZ, RZ, R84 ;  /* 0x000000ffffc47224 */ /* 0x000fe400078e0054 */
[----:B------:R-:W-:-:S02]  /*bc30*/  IMAD.MOV.U32 R84, RZ, RZ, R85 ;  /* 0x000000ffff547224 */ /* 0x000fc400078e0055 */
[----:B------:R-:W-:Y:S02]  /*bc40*/  IMAD.MOV.U32 R85, RZ, RZ, R86 ;  /* 0x000000ffff557224 */ /* 0x000fe400078e0056 */
[----:B------:R-:W-:Y:S02]  /*bc50*/  IMAD.MOV.U32 R210, RZ, RZ, R122 ;  /* 0x000000ffffd27224 */ /* 0x000fe400078e007a */
[----:B-1----:R-:W-:-:S04]  /*bc60*/  FMUL.FTZ R0, R21, c[0x0][0x2ec] ;  /* 0x0000bb0015007a20 */ /* 0x002fc80000410000 */
[----:B------:R1:W-:Y:S02]  /*bc70*/  MUFU.TANH R189, R0 ;  /* 0x0000000000bd7308 */ /* 0x0003e40000002400 */
[----:B-1----:R-:W-:-:S06]  /*bc80*/  FMUL.FTZ R0, R22, c[0x0][0x2ec] ;  /* 0x0000bb0016007a20 */ /* 0x002fcc0000410000 */
[----:B------:R1:W-:Y:S02]  /*bc90*/  MUFU.TANH R190, R0 ;  /* 0x0000000000be7308 */ /* 0x0003e40000002400 */
[----:B-1----:R-:W-:Y:S02]  /*bca0*/  FMUL.FTZ R0, R23, c[0x0][0x2ec] ;  /* 0x0000bb0017007a20 */ /* 0x002fe40000410000 */
[----:B------:R-:W-:Y:S04]  /*bcb0*/  HMMA.16816.F32 R20, R8, R48, R24 ;  /* 0x000000300814723c */ /* 0x000fe80000001818 */
[----:B------:R1:W-:Y:S04]  /*bcc0*/  MUFU.TANH R123, R0 ;  /* 0x00000000007b7308 */ /* 0x0003e80000002400 */
[----:B------:R-:W-:Y:S07]  /*bcd0*/  HMMA.16816.F32 R24, R12, R44, R124 ;  /* 0x0000002c0c18723c */ /* 0x000fee000000187c */
[----:B------:R-:W-:-:S02]  /*bce0*/  IMAD.MOV.U32 R126, RZ, RZ, R87 ;  /* 0x000000ffff7e7224 */ /* 0x000fc400078e0057 */
[----:B------:R-:W-:Y:S02]  /*bcf0*/  IMAD.MOV.U32 R87, RZ, RZ, R191 ;  /* 0x000000ffff577224 */ /* 0x000fe400078e00bf */
[----:B-1----:R-:W-:Y:S02]  /*bd00*/  FMUL.FTZ R0, R28, c[0x0][0x2ec] ;  /* 0x0000bb001c007a20 */ /* 0x002fe40000410000 */
[----:B------:R-:W-:Y:S02]  /*bd10*/  IMAD.MOV.U32 R191, RZ, RZ, R185 ;  /* 0x000000ffffbf7224 */ /* 0x000fe400078e00b9 */
[----:B------:R1:W-:Y:S01]  /*bd20*/  MUFU.TANH R188, R0 ;  /* 0x0000000000bc7308 */ /* 0x0003e20000002400 */
[----:B------:R-:W-:Y:S02]  /*bd30*/  IMAD.MOV.U32 R86, RZ, RZ, R87 ;  /* 0x000000ffff567224 */ /* 0x000fe400078e0057 */
[----:B---3--:R-:W-:Y:S02]  /*bd40*/  IMAD.MOV.U32 R87, RZ, RZ, R93 ;  /* 0x000000ffff577224 */ /* 0x008fe400078e005d */
[----:B------:R-:W-:-:S02]  /*bd50*/  IMAD.MOV.U32 R93, RZ, RZ, R37 ;  /* 0x000000ffff5d7224 */ /* 0x000fc400078e0025 */
[----:B------:R-:W-:Y:S02]  /*bd60*/  IMAD.MOV.U32 R200, RZ, RZ, R86 ;  /* 0x000000ffffc87224 */ /* 0x000fe400078e0056 */
[----:B------:R-:W-:Y:S02]  /*bd70*/  IMAD.MOV.U32 R121, RZ, RZ, R87 ;  /* 0x000000ffff797224 */ /* 0x000fe400078e0057 */
[----:B-1----:R-:W-:-:S04]  /*bd80*/  FMUL.FTZ R0, R29, c[0x0][0x2ec] ;  /* 0x0000bb001d007a20 */ /* 0x002fc80000410000 */
[----:B------:R1:W3:Y:S02]  /*bd90*/  MUFU.TANH R28, R0 ;  /* 0x00000000001c7308 */ /* 0x0002e40000002400 */
[----:B-1----:R-:W-:Y:S02]  /*bda0*/  FMUL.FTZ R0, R30, c[0x0][0x2ec] ;  /* 0x0000bb001e007a20 */ /* 0x002fe40000410000 */
[----:B---3--:R-:W-:-:S04]  /*bdb0*/  IMAD.MOV.U32 R127, RZ, RZ, R28 ;  /* 0x000000ffff7f7224 */ /* 0x008fc800078e001c */
[----:B------:R1:W-:Y:S02]  /*bdc0*/  MUFU.TANH R186, R0 ;  /* 0x0000000000ba7308 */ /* 0x0003e40000002400 */
[----:B-1----:R-:W-:Y:S02]  /*bdd0*/  FMUL.FTZ R0, R31, c[0x0][0x2ec] ;  /* 0x0000bb001f007a20 */ /* 0x002fe40000410000 */
[----:B------:R-:W-:Y:S01]  /*bde0*/  HMMA.16816.F32 R28, R8, R50, R32 ;  /* 0x00000032081c723c */ /* 0x000fe20000001820 */
[----:B------:R-:W1:Y:S03]  /*bdf0*/  LDSM.16.M88.4 R48, [R235] ;  /* 0x00000000eb30783b */ /* 0x000e660000000200 */
[----:B------:R3:W-:Y:S04]  /*be00*/  MUFU.TANH R199, R0 ;  /* 0x0000000000c77308 */ /* 0x0007e80000002400 */
[----:B------:R-:W-:Y:S01]  /*be10*/  HMMA.16816.F32 R32, R12, R46, R116 ;  /* 0x0000002e0c20723c */ /* 0x000fe20000001874 */
[----:B------:R-:W1:Y:S06]  /*be20*/  LDSM.16.M88.4 R44, [R219+0x2800] ;  /* 0x00280000db2c783b */ /* 0x000e6c0000000200 */
[----:B------:R-:W-:-:S02]  /*be30*/  IMAD.MOV.U32 R116, RZ, RZ, R88 ;  /* 0x000000ffff747224 */ /* 0x000fc400078e0058 */
[----:B---3--:R-:W-:-:S04]  /*be40*/  FMUL.FTZ R0, R20, c[0x0][0x2ec] ;  /* 0x0000bb0014007a20 */ /* 0x008fc80000410000 */
[----:B------:R3:W-:Y:S02]  /*be50*/  MUFU.TANH R185, R0 ;  /* 0x0000000000b97308 */ /* 0x0007e40000002400 */
[----:B---3--:R-:W-:-:S06]  /*be60*/  FMUL.FTZ R0, R21, c[0x0][0x2ec] ;  /* 0x0000bb0015007a20 */ /* 0x008fcc0000410000 */
[----:B------:R3:W-:Y:S02]  /*be70*/  MUFU.TANH R197, R0 ;  /* 0x0000000000c57308 */ /* 0x0007e40000002400 */
[----:B---3--:R-:W-:-:S06]  /*be80*/  FMUL.FTZ R0, R22, c[0x0][0x2ec] ;  /* 0x0000bb0016007a20 */ /* 0x008fcc0000410000 */
[----:B------:R3:W-:Y:S02]  /*be90*/  MUFU.TANH R39, R0 ;  /* 0x0000000000277308 */ /* 0x0007e40000002400 */
[----:B---3--:R-:W-:Y:S02]  /*bea0*/  FMUL.FTZ R0, R23, c[0x0][0x2ec] ;  /* 0x0000bb0017007a20 */ /* 0x008fe40000410000 */
[----:B--2---:R-:W-:Y:S04]  /*beb0*/  HMMA.16816.F32 R20, R8, R52, R24 ;  /* 0x000000340814723c */ /* 0x004fe80000001818 */
[----:B------:R2:W-:Y:S04]  /*bec0*/  MUFU.TANH R201, R0 ;  /* 0x0000000000c97308 */ /* 0x0005e80000002400 */
[----:B-----5:R-:W-:Y:S07]  /*bed0*/  HMMA.16816.F32 R24, R12, R40, R108 ;  /* 0x000000280c18723c */ /* 0x020fee000000186c */
[----:B------:R-:W-:-:S02]  /*bee0*/  IMAD.MOV.U32 R109, RZ, RZ, R189 ;  /* 0x000000ffff6d7224 */ /* 0x000fc400078e00bd */
[----:B------:R-:W-:Y:S02]  /*bef0*/  IMAD.MOV.U32 R110, RZ, RZ, R198 ;  /* 0x000000ffff6e7224 */ /* 0x000fe400078e00c6 */
[----:B--2---:R-:W-:Y:S02]  /*bf00*/  FMUL.FTZ R0, R28, c[0x0][0x2ec] ;  /* 0x0000bb001c007a20 */ /* 0x004fe40000410000 */
[----:B------:R-:W-:Y:S02]  /*bf10*/  IMAD.MOV.U32 R198, RZ, RZ, R90 ;  /* 0x000000ffffc67224 */ /* 0x000fe400078e005a */
[----:B------:R2:W-:Y:S01]  /*bf20*/  MUFU.TANH R38, R0 ;  /* 0x0000000000267308 */ /* 0x0005e20000002400 */
[----:B------:R-:W-:Y:S02]  /*bf30*/  IMAD.MOV.U32 R108, RZ, RZ, R91 ;  /* 0x000000ffff6c7224 */ /* 0x000fe400078e005b */
[----:B------:R-:W-:Y:S01]  /*bf40*/  HMMA.16816.F32 R88, R16, R56, R212 ;  /* 0x000000381058723c */ /* 0x000fe200000018d4 */
[----:B------:R-:W-:-:S06]  /*bf50*/  IMAD.MOV.U32 R111, RZ, RZ, R123 ;  /* 0x000000ffff6f7224 */ /* 0x000fcc00078e007b */
[----:B------:R-:W-:Y:S02]  /*bf60*/  IMAD.MOV.U32 R214, RZ, RZ, R196 ;  /* 0x000000ffffd67224 */ /* 0x000fe400078e00c4 */
[----:B------:R-:W-:Y:S02]  /*bf70*/  IMAD.MOV.U32 R196, RZ, RZ, R92 ;  /* 0x000000ffffc47224 */ /* 0x000fe400078e005c */
[----:B------:R-:W-:Y:S02]  /*bf80*/  IMAD.MOV.U32 R215, RZ, RZ, R84 ;  /* 0x000000ffffd77224 */ /* 0x000fe400078e0054 */
[----:B--2---:R-:W-:Y:S02]  /*bf90*/  FMUL.FTZ R0, R29, c[0x0][0x2ec] ;  /* 0x0000bb001d007a20 */ /* 0x004fe40000410000 */
[----:B------:R-:W-:Y:S02]  /*bfa0*/  IMAD.MOV.U32 R213, RZ, RZ, R85 ;  /* 0x000000ffffd57224 */ /* 0x000fe400078e0055 */
[----:B------:R2:W-:Y:S01]  /*bfb0*/  MUFU.TANH R124, R0 ;  /* 0x00000000007c7308 */ /* 0x0005e20000002400 */
[----:B----4-:R-:W-:Y:S01]  /*bfc0*/  HMMA.16816.F32 R84, R16, R60, R248 ;  /* 0x0000003c1054723c */ /* 0x010fe200000018f8 */
[----:B------:R-:W-:-:S06]  /*bfd0*/  IMAD.MOV.U32 R212, RZ, RZ, R207 ;  /* 0x000000ffffd47224 */ /* 0x000fcc00078e00cf */
[----:B------:R-:W-:Y:S02]  /*bfe0*/  IMAD.MOV.U32 R250, RZ, RZ, R116 ;  /* 0x000000fffffa7224 */ /* 0x000fe400078e0074 */
[----:B------:R-:W-:Y:S02]  /*bff0*/  IMAD.MOV.U32 R116, RZ, RZ, R121 ;  /* 0x000000ffff747224 */ /* 0x000fe400078e0079 */
[----:B------:R-:W-:Y:S02]  /*c000*/  IMAD.MOV.U32 R121, RZ, RZ, R196 ;  /* 0x000000ffff797224 */ /* 0x000fe400078e00c4 */
[----:B------:R-:W-:Y:S02]  /*c010*/  IMAD.MOV.U32 R248, RZ, RZ, R191 ;  /* 0x000000fffff87224 */ /* 0x000fe400078e00bf */
[----:B--2---:R-:W-:-:S04]  /*c020*/  FMUL.FTZ R0, R30, c[0x0][0x2ec] ;  /* 0x0000bb001e007a20 */ /* 0x004fc80000410000 */
[----:B------:R2:W-:Y:S02]  /*c030*/  MUFU.TANH R37, R0 ;  /* 0x0000000000257308 */ /* 0x0005e40000002400 */
[----:B--2---:R-:W-:Y:S02]  /*c040*/  FMUL.FTZ R0, R31, c[0x0][0x2ec] ;  /* 0x0000bb001f007a20 */ /* 0x004fe40000410000 */
[----:B------:R-:W-:Y:S01]  /*c050*/  HMMA.16816.F32 R28, R8, R54, R32 ;  /* 0x00000036081c723c */ /* 0x000fe20000001820 */
[----:B------:R-:W-:Y:S03]  /*c060*/  LDSM.16.M88.4 R52, [R220+0x9800] ;  /* 0x00980000dc34783b */ /* 0x000fe60000000200 */
[----:B------:R2:W3:Y:S04]  /*c070*/  MUFU.TANH R189, R0 ;  /* 0x0000000000bd7308 */ /* 0x0004e80000002400 */
[C---:B------:R-:W-:Y:S07]  /*c080*/  HMMA.16816.F32 R32, R12.reuse, R42, R72 ;  /* 0x0000002a0c20723c */ /* 0x040fee0000001848 */
[----:B------:R-:W-:Y:S01]  /*c090*/  IMAD.MOV.U32 R72, RZ, RZ, R93 ;  /* 0x000000ffff487224 */ /* 0x000fe200078e005d */
[----:B-1----:R-:W-:Y:S01]  /*c0a0*/  HMMA.16816.F32 R40, R12, R50, R96 ;  /* 0x000000320c28723c */ /* 0x002fe20000001860 */
[----:B------:R-:W-:-:S02]  /*c0b0*/  IMAD.MOV.U32 R73, RZ, RZ, R94 ;  /* 0x000000ffff497224 */ /* 0x000fc400078e005e */
[----:B--2---:R-:W-:Y:S02]  /*c0c0*/  FMUL.FTZ R0, R20, c[0x0][0x2ec] ;  /* 0x0000bb0014007a20 */ /* 0x004fe40000410000 */
[----:B------:R-:W-:Y:S02]  /*c0d0*/  IMAD.MOV.U32 R74, RZ, RZ, R95 ;  /* 0x000000ffff4a7224 */ /* 0x000fe400078e005f */
[----:B------:R1:W-:Y:S01]  /*c0e0*/  MUFU.TANH R117, R0 ;  /* 0x0000000000757308 */ /* 0x0003e20000002400 */
[----:B------:R-:W-:Y:S01]  /*c0f0*/  HMMA.16816.F32 R92, R16, R58, R244 ;  /* 0x0000003a105c723c */ /* 0x000fe200000018f4 */
[----:B------:R-:W2:Y:S01]  /*c100*/  LDSM.16.M88.4 R56, [R219+0x3000] ;  /* 0x00300000db38783b */ /* 0x000ea20000000200 */
[----:B------:R-:W-:Y:S02]  /*c110*/  IMAD.MOV.U32 R75, RZ, RZ, R4 ;  /* 0x000000ffff4b7224 */ /* 0x000fe400078e0004 */
[----:B---3--:R-:W-:-:S04]  /*c120*/  IMAD.MOV.U32 R249, RZ, RZ, R189 ;  /* 0x000000fffff97224 */ /* 0x008fc800078e00bd */
[----:B------:R-:W-:Y:S01]  /*c130*/  HMMA.16816.F32 R32, R8, R46, R32 ;  /* 0x0000002e0820723c */ /* 0x000fe20000001820 */
[----:B-1----:R-:W-:-:S07]  /*c140*/  FMUL.FTZ R0, R21, c[0x0][0x2ec] ;  /* 0x0000bb0015007a20 */ /* 0x002fce0000410000 */
[----:B------:R-:W-:Y:S01]  /*c150*/  HMMA.16816.F32 R96, R16, R62, R72 ;  /* 0x0000003e1060723c */ /* 0x000fe20000001848 */
[----:B------:R-:W-:Y:S01]  /*c160*/  LDSM.16.M88.4 R60, [R219+0x3800] ;  /* 0x00380000db3c783b */ /* 0x000fe20000000200 */
[----:B------:R1:W-:Y:S05]  /*c170*/  MUFU.TANH R208, R0 ;  /* 0x0000000000d07308 */ /* 0x0003ea0000002400 */
[----:B------:R-:W-:Y:S02]  /*c180*/  IMAD.MOV.U32 R75, RZ, RZ, R206 ;  /* 0x000000ffff4b7224 */ /* 0x000fe400078e00ce */
[----:B------:R-:W-:Y:S02]  /*c190*/  IMAD.MOV.U32 R206, RZ, RZ, R127 ;  /* 0x000000ffffce7224 */ /* 0x000fe400078e007f */
[----:B------:R-:W-:-:S02]  /*c1a0*/  IMAD.MOV.U32 R247, RZ, RZ, R75 ;  /* 0x000000fffff77224 */ /* 0x000fc400078e004b */
[----:B-1----:R-:W-:-:S04]  /*c1b0*/  FMUL.FTZ R0, R22, c[0x0][0x2ec] ;  /* 0x0000bb0016007a20 */ /* 0x002fc80000410000 */
[----:B------:R1:W-:Y:S02]  /*c1c0*/  MUFU.TANH R119, R0 ;  /* 0x0000000000777308 */ /* 0x0003e40000002400 */
[----:B-1----:R-:W-:Y:S02]  /*c1d0*/  FMUL.FTZ R0, R23, c[0x0][0x2ec] ;  /* 0x0000bb0017007a20 */ /* 0x002fe40000410000 */
[----:B------:R-:W-:Y:S01]  /*c1e0*/  HMMA.16816.F32 R20, R8, R44, R24 ;  /* 0x0000002c0814723c */ /* 0x000fe20000001818 */
[----:B------:R-:W1:Y:S03]  /*c1f0*/  LDSM.16.M88.4 R44, [R234] ;  /* 0x00000000ea2c783b */ /* 0x000e660000000200 */
[----:B------:R3:W4:Y:S04]  /*c200*/  MUFU.TANH R4, R0 ;  /* 0x0000000000047308 */ /* 0x0007280000002400 */
[----:B------:R-:W-:Y:S01]  /*c210*/  HMMA.16816.F32 R24, R12, R48, R80 ;  /* 0x000000300c18723c */ /* 0x000fe20000001850 */
[----:B------:R-:W5:Y:S06]  /*c220*/  LDSM.16.M88.4 R48, [R233] ;  /* 0x00000000e930783b */ /* 0x000f6c0000000200 */
[----:B------:R-:W-:-:S02]  /*c230*/  IMAD.MOV.U32 R83, RZ, RZ, R108 ;  /* 0x000000ffff537224 */ /* 0x000fc400078e006c */
[----:B------:R-:W-:Y:S02]  /*c240*/  IMAD.MOV.U32 R108, RZ, RZ, R209 ;  /* 0x000000ffff6c7224 */ /* 0x000fe400078e00d1 */
[----:B---3--:R-:W-:Y:S02]  /*c250*/  FMUL.FTZ R0, R28, c[0x0][0x2ec] ;  /* 0x0000bb001c007a20 */ /* 0x008fe40000410000 */
[----:B------:R-:W-:Y:S02]  /*c260*/  IMAD.MOV.U32 R82, RZ, RZ, R215 ;  /* 0x000000ffff527224 */ /* 0x000fe400078e00d7 */
[----:B------:R3:W-:Y:S01]  /*c270*/  MUFU.TANH R118, R0 ;  /* 0x0000000000767308 */ /* 0x0007e20000002400 */
[----:B------:R-:W-:Y:S02]  /*c280*/  IMAD.MOV.U32 R215, RZ, RZ, R109 ;  /* 0x000000ffffd77224 */ /* 0x000fe400078e006d */
[----:B------:R-:W-:Y:S02]  /*c290*/  IMAD.MOV.U32 R109, RZ, RZ, R210 ;  /* 0x000000ffff6d7224 */ /* 0x000fe400078e00d2 */
[----:B------:R-:W-:-:S02]  /*c2a0*/  IMAD.MOV.U32 R210, RZ, RZ, R126 ;  /* 0x000000ffffd27224 */ /* 0x000fc400078e007e */
[----:B------:R-:W-:Y:S02]  /*c2b0*/  IMAD.MOV.U32 R80, RZ, RZ, R213 ;  /* 0x000000ffff507224 */ /* 0x000fe400078e00d5 */
[----:B--2---:R-:W-:Y:S01]  /*c2c0*/  HMMA.16816.F32 R24, R8, R56, R24 ;  /* 0x000000380818723c */ /* 0x004fe20000001818 */
[----:B------:R-:W-:Y:S02]  /*c2d0*/  IMAD.MOV.U32 R81, RZ, RZ, R214 ;  /* 0x000000ffff517224 */ /* 0x000fe400078e00d6 */
[----:B------:R-:W-:Y:S02]  /*c2e0*/  IMAD.MOV.U32 R214, RZ, RZ, R110 ;  /* 0x000000ffffd67224 */ /* 0x000fe400078e006e */
[----:B------:R-:W-:Y:S02]  /*c2f0*/  IMAD.MOV.U32 R213, RZ, RZ, R111 ;  /* 0x000000ffffd57224 */ /* 0x000fe400078e006f */
[----:B---3--:R-:W-:Y:S01]  /*c300*/  FMUL.FTZ R0, R29, c[0x0][0x2ec] ;  /* 0x0000bb001d007a20 */ /* 0x008fe20000410000 */
[----:B------:R-:W-:Y:S01]  /*c310*/  HMMA.16816.F32 R80, R16, R52, R80 ;  /* 0x000000341050723c */ /* 0x000fe20000001850 */
[----:B------:R-:W-:-:S02]  /*c320*/  IMAD.MOV.U32 R110, RZ, RZ, R204 ;  /* 0x000000ffff6e7224 */ /* 0x000fc400078e00cc */
[----:B------:R2:W-:Y:S01]  /*c330*/  MUFU.TANH R246, R0 ;  /* 0x0000000000f67308 */ /* 0x0005e20000002400 */
[----:B------:R-:W-:Y:S02]  /*c340*/  IMAD.MOV.U32 R111, RZ, RZ, R205 ;  /* 0x000000ffff6f7224 */ /* 0x000fe400078e00cd */
[----:B------:R-:W-:Y:S02]  /*c350*/  IMAD.MOV.U32 R204, RZ, RZ, R203 ;  /* 0x000000ffffcc7224 */ /* 0x000fe400078e00cb */
[----:B------:R-:W-:Y:S02]  /*c360*/  IMAD.MOV.U32 R251, RZ, RZ, R215 ;  /* 0x000000fffffb7224 */ /* 0x000fe400078e00d7 */
[----:B------:R-:W-:Y:S01]  /*c370*/  IMAD.MOV.U32 R215, RZ, RZ, R200 ;  /* 0x000000ffffd77224 */ /* 0x000fe200078e00c8 */
[----:B------:R-:W-:Y:S01]  /*c380*/  HMMA.16816.F32 R108, R16, R54, R108 ;  /* 0x00000036106c723c */ /* 0x000fe2000000186c */
[----:B------:R-:W3:Y:S01]  /*c390*/  LDSM.16.M88.4 R52, [R219+0x4000] ;  /* 0x00400000db34783b */ /* 0x000ee20000000200 */
[----:B--2---:R-:W-:-:S04]  /*c3a0*/  FMUL.FTZ R0, R30, c[0x0][0x2ec] ;  /* 0x0000bb001e007a20 */ /* 0x004fc80000410000 */
[----:B------:R2:W-:Y:S02]  /*c3b0*/  MUFU.TANH R120, R0 ;  /* 0x0000000000787308 */ /* 0x0005e40000002400 */
[----:B--2---:R-:W-:Y:S02]  /*c3c0*/  FMUL.FTZ R0, R31, c[0x0][0x2ec] ;  /* 0x0000bb001f007a20 */ /* 0x004fe40000410000 */
[----:B-1----:R-:W-:Y:S04]  /*c3d0*/  HMMA.16816.F32 R28, R12, R44, R128 ;  /* 0x0000002c0c1c723c */ /* 0x002fe80000001880 */
[----:B------:R1:W-:Y:S02]  /*c3e0*/  MUFU.TANH R245, R0 ;  /* 0x0000000000f57308 */ /* 0x0003e40000002400 */
[----:B-1----:R-:W-:-:S06]  /*c3f0*/  FMUL.FTZ R0, R20, c[0x0][0x2ec] ;  /* 0x0000bb0014007a20 */ /* 0x002fcc0000410000 */
[----:B------:R1:W2:Y:S02]  /*c400*/  MUFU.TANH R122, R0 ;  /* 0x00000000007a7308 */ /* 0x0002a40000002400 */
[----:B-1----:R-:W-:-:S06]  /*c410*/  FMUL.FTZ R0, R21, c[0x0][0x2ec] ;  /* 0x0000bb0015007a20 */ /* 0x002fcc0000410000 */
[----:B------:R1:W-:Y:S02]  /*c420*/  MUFU.TANH R244, R0 ;  /* 0x0000000000f47308 */ /* 0x0003e40000002400 */
[----:B-1----:R-:W-:-:S06]  /*c430*/  FMUL.FTZ R0, R22, c[0x0][0x2ec] ;  /* 0x0000bb0016007a20 */ /* 0x002fcc0000410000 */
[----:B------:R1:W1:Y:S02]  /*c440*/  MUFU.TANH R125, R0 ;  /* 0x00000000007d7308 */ /* 0x0002640000002400 */
[----:B-1----:R-:W-:Y:S02]  /*c450*/  FMUL.FTZ R0, R23, c[0x0][0x2ec] ;  /* 0x0000bb0017007a20 */ /* 0x002fe40000410000 */
[C---:B------:R-:W-:Y:S01]  /*c460*/  HMMA.16816.F32 R20, R8.reuse, R58, R40 ;  /* 0x0000003a0814723c */ /* 0x040fe20000001828 */
[----:B------:R-:W1:Y:S03]  /*c470*/  LDSM.16.M88.4 R56, [R232] ;  /* 0x00000000e838783b */ /* 0x000e660000000200 */
[----:B------:R2:W-:Y:S04]  /*c480*/  MUFU.TANH R211, R0 ;  /* 0x0000000000d37308 */ /* 0x0005e80000002400 */
[----:B------:R-:W-:Y:S08]  /*c490*/  HMMA.16816.F32 R40, R8, R60, R28 ;  /* 0x0000003c0828723c */ /* 0x000ff0000000181c */
[----:B-----5:R-:W-:Y:S01]  /*c4a0*/  HMMA.16816.F32 R28, R12, R48, R172 ;  /* 0x000000300c1c723c */ /* 0x020fe200000018ac */
[----:B--2---:R-:W-:-:S04]  /*c4b0*/  FMUL.FTZ R0, R32, c[0x0][0x2ec] ;  /* 0x0000bb0020007a20 */ /* 0x004fc80000410000 */
[----:B------:R2:W5:Y:S02]  /*c4c0*/  MUFU.TANH R123, R0 ;  /* 0x00000000007b7308 */ /* 0x0005640000002400 */
[----:B------:R-:W-:Y:S02]  /*c4d0*/  IMAD.MOV.U32 R173, RZ, RZ, R198 ;  /* 0x000000ffffad7224 */ /* 0x000fe400078e00c6 */
[----:B------:R-:W-:Y:S02]  /*c4e0*/  IMAD.MOV.U32 R172, RZ, RZ, R214 ;  /* 0x000000ffffac7224 */ /* 0x000fe400078e00d6 */
[----:B------:R-:W-:Y:S02]  /*c4f0*/  IMAD.MOV.U32 R214, RZ, RZ, R124 ;  /* 0x000000ffffd67224 */ /* 0x000fe400078e007c */
[----:B------:R-:W-:Y:S02]  /*c500*/  IMAD.MOV.U32 R175, RZ, RZ, R213 ;  /* 0x000000ffffaf7224 */ /* 0x000fe400078e00d5 */
[----:B------:R-:W-:-:S02]  /*c510*/  IMAD.MOV.U32 R213, RZ, RZ, R201 ;  /* 0x000000ffffd57224 */ /* 0x000fc400078e00c9 */
[----:B------:R-:W4:Y:S01]  /*c520*/  S2R R201, SR_TID.X ;  /* 0x0000000000c97919 */ /* 0x000f220000002100 */
[----:B--2---:R-:W-:-:S06]  /*c530*/  FMUL.FTZ R0, R33, c[0x0][0x2ec] ;  /* 0x0000bb0021007a20 */ /* 0x004fcc0000410000 */
[----:B---3--:R-:W-:Y:S01]  /*c540*/  HMMA.16816.F32 R28, R8, R52, R28 ;  /* 0x00000034081c723c */ /* 0x008fe2000000181c */
[----:B------:R2:W-:Y:S07]  /*c550*/  MUFU.TANH R209, R0 ;  /* 0x0000000000d17308 */ /* 0x0005ee0000002400 */
[C---:B-1----:R-:W-:Y:S07]  /*c560*/  HMMA.16816.F32 R72, R12.reuse, R56, R180 ;  /* 0x000000380c48723c */ /* 0x042fee00000018b4 */
[----:B------:R-:W-:Y:S01]  /*c570*/  IMAD.MOV.U32 R182, RZ, RZ, R187 ;  /* 0x000000ffffb67224 */ /* 0x000fe200078e00bb */
[----:B------:R-:W-:Y:S01]  /*c580*/  HMMA.16816.F32 R64, R12, R58, R64 ;  /* 0x0000003a0c40723c */ /* 0x000fe20000001840 */
[----:B------:R-:W1:Y:S01]  /*c590*/  LDSM.16.M88.4 R56, [R219+0x4800] ;  /* 0x00480000db38783b */ /* 0x000e620000000200 */
[----:B--2---:R-:W-:-:S02]  /*c5a0*/  FMUL.FTZ R0, R34, c[0x0][0x2ec] ;  /* 0x0000bb0022007a20 */ /* 0x004fc40000410000 */
[----:B------:R-:W-:Y:S01]  /*c5b0*/  IMAD.MOV.U32 R183, RZ, RZ, R215 ;  /* 0x000000ffffb77224 */ /* 0x000fe200078e00d7 */
[----:B------:R-:W-:Y:S01]  /*c5c0*/  ISETP.GE.AND P1, PT, R182, 0x3, PT ;  /* 0x00000003b600780c */ /* 0x000fe20003f26270 */
[----:B------:R2:W-:Y:S01]  /*c5d0*/  MUFU.TANH R126, R0 ;  /* 0x00000000007e7308 */ /* 0x0005e20000002400 */
[----:B------:R-:W-:Y:S02]  /*c5e0*/  IMAD.MOV.U32 R215, RZ, RZ, R116 ;  /* 0x000000ffffd77224 */ /* 0x000fe400078e0074 */
[----:B------:R-:W-:Y:S02]  /*c5f0*/  IMAD.MOV.U32 R180, RZ, RZ, R183 ;  /* 0x000000ffffb47224 */ /* 0x000fe400078e00b7 */
[----:B------:R-:W-:Y:S02]  /*c600*/  IMAD.MOV.U32 R183, RZ, RZ, R250 ;  /* 0x000000ffffb77224 */ /* 0x000fe400078e00fa */
[----:B----4-:R-:W-:Y:S02]  /*c610*/  IMAD.SHL.U32 R201, R201, 0x2, RZ ;  /* 0x00000002c9c97824 */ /* 0x010fe400078e00ff */
[----:B------:R-:W-:-:S03]  /*c620*/  IMAD.MOV.U32 R250, RZ, RZ, R4 ;  /* 0x000000fffffa7224 */ /* 0x000fc600078e0004 */
[----:B------:R-:W-:Y:S01]  /*c630*/  LOP3.LUT R201, R201, 0x6, RZ, 0xc0, !PT ;  /* 0x00000006c9c97812 */ /* 0x000fe200078ec0ff */
[----:B--2---:R-:W-:Y:S02]  /*c640*/  FMUL.FTZ R0, R35, c[0x0][0x2ec] ;  /* 0x0000bb0023007a20 */ /* 0x004fe40000410000 */
[----:B------:R-:W-:Y:S01]  /*c650*/  HMMA.16816.F32 R32, R12, R46, R168 ;  /* 0x0000002e0c20723c */ /* 0x000fe200000018a8 */
[----:B------:R-:W-:Y:S01]  /*c660*/  LDSM.16.M88.4 R44, [R230] ;  /* 0x00000000e62c783b */ /* 0x000fe20000000200 */
[----:B------:R2:W-:Y:S06]  /*c670*/  MUFU.TANH R207, R0 ;  /* 0x0000000000cf7308 */ /* 0x0005ec0000002400 */
[----:B-1----:R-:W-:Y:S01]  /*c680*/  HMMA.16816.F32 R64, R8, R58, R64 ;  /* 0x0000003a0840723c */ /* 0x002fe20000001840 */
[----:B--2---:R-:W-:-:S04]  /*c690*/  FMUL.FTZ R0, R24, c[0x0][0x2ec] ;  /* 0x0000bb0018007a20 */ /* 0x004fc80000410000 */
[----:B------:R1:W-:Y:S11]  /*c6a0*/  MUFU.TANH R127, R0 ;  /* 0x00000000007f7308 */ /* 0x0003f60000002400 */
[----:B------:R-:W-:Y:S01]  /*c6b0*/  HMMA.16816.F32 R16, R8, R62, R32 ;  /* 0x0000003e0810723c */ /* 0x000fe20000001820 */
[----:B------:R-:W2:Y:S01]  /*c6c0*/  LDSM.16.M88.4 R32, [R228] ;  /* 0x00000000e420783b */ /* 0x000ea20000000200 */
[----:B-1----:R-:W-:-:S06]  /*c6d0*/  FMUL.FTZ R0, R25, c[0x0][0x2ec] ;  /* 0x0000bb0019007a20 */ /* 0x002fcc0000410000 */
[----:B------:R-:W-:Y:S01]  /*c6e0*/  FMUL.FTZ R4, R64, c[0x0][0x2ec] ;  /* 0x0000bb0040047a20 */ /* 0x000fe20000410000 */
[----:B------:R1:W-:Y:S02]  /*c6f0*/  MUFU.TANH R205, R0 ;  /* 0x0000000000cd7308 */ /* 0x0003e40000002400 */
[----:B-1----:R-:W-:-:S06]  /*c700*/  FMUL.FTZ R0, R26, c[0x0][0x2ec] ;  /* 0x0000bb001a007a20 */ /* 0x002fcc0000410000 */
[----:B------:R1:W3:Y:S01]  /*c710*/  MUFU.TANH R130, R0 ;  /* 0x0000000000827308 */ /* 0x0002e20000002400 */
[C---:B--2---:R-:W-:Y:S08]  /*c720*/  HMMA.16816.F32 R88, R12.reuse, R32, R88 ;  /* 0x000000200c58723c */ /* 0x044ff00000001858 */
[----:B------:R-:W-:Y:S01]  /*c730*/  HMMA.16816.F32 R92, R12, R34, R92 ;  /* 0x000000220c5c723c */ /* 0x000fe2000000185c */
[----:B------:R-:W-:Y:S01]  /*c740*/  LDSM.16.M88.4 R32, [R219+0x5800] ;  /* 0x00580000db20783b */ /* 0x000fe20000000200 */
[----:B-1----:R-:W-:-:S03]  /*c750*/  FMUL.FTZ R0, R27, c[0x0][0x2ec] ;  /* 0x0000bb001b007a20 */ /* 0x002fc60000410000 */
[----:B------:R-:W1:Y:S01]  /*c760*/  LDSM.16.M88.4 R24, [R231] ;  /* 0x00000000e718783b */ /* 0x000e620000000200 */
[----:B------:R2:W-:Y:S02]  /*c770*/  MUFU.TANH R203, R0 ;  /* 0x0000000000cb7308 */ /* 0x0005e40000002400 */
[----:B--2---:R-:W-:-:S06]  /*c780*/  FMUL.FTZ R0, R20, c[0x0][0x2ec] ;  /* 0x0000bb0014007a20 */ /* 0x004fcc0000410000 */
[----:B------:R2:W4:Y:S02]  /*c790*/  MUFU.TANH R129, R0 ;  /* 0x0000000000817308 */ /* 0x0005240000002400 */
[----:B--2---:R-:W-:Y:S01]  /*c7a0*/  FMUL.FTZ R0, R21, c[0x0][0x2ec] ;  /* 0x0000bb0015007a20 */ /* 0x004fe20000410000 */
[C---:B-1----:R-:W-:Y:S05]  /*c7b0*/  HMMA.16816.F32 R68, R12.reuse, R24, R68 ;  /* 0x000000180c44723c */ /* 0x042fea0000001844 */
[----:B------:R1:W-:Y:S03]  /*c7c0*/  MUFU.TANH R200, R0 ;  /* 0x0000000000c87308 */ /* 0x0003e60000002400 */
[----:B------:R-:W-:Y:S01]  /*c7d0*/  HMMA.16816.F32 R60, R12, R26, R192 ;  /* 0x0000001a0c3c723c */ /* 0x000fe200000018c0 */
[----:B------:R-:W2:Y:S01]  /*c7e0*/  LDSM.16.M88.4 R24, [R227] ;  /* 0x00000000e318783b */ /* 0x000ea20000000200 */
[----:B-1----:R-:W-:-:S04]  /*c7f0*/  FMUL.FTZ R0, R22, c[0x0][0x2ec] ;  /* 0x0000bb0016007a20 */ /* 0x002fc80000410000 */
[----:B------:R1:W-:Y:S02]  /*c800*/  MUFU.TANH R131, R0 ;  /* 0x0000000000837308 */ /* 0x0003e40000002400 */
[----:B-1----:R-:W-:Y:S02]  /*c810*/  FMUL.FTZ R0, R23, c[0x0][0x2ec] ;  /* 0x0000bb0017007a20 */ /* 0x002fe40000410000 */
[C---:B------:R-:W-:Y:S04]  /*c820*/  HMMA.16816.F32 R20, R12.reuse, R50, R176 ;  /* 0x000000320c14723c */ /* 0x040fe800000018b0 */
[----:B------:R1:W-:Y:S03]  /*c830*/  MUFU.TANH R198, R0 ;  /* 0x0000000000c67308 */ /* 0x0003e60000002400 */
        /* <DEDUP_REMOVED lines=8> */
[----:B-1----:R-:W-:Y:S02]  /*c8c0*/  FMUL.FTZ R0, R40, c[0x0][0x2ec] ;  /* 0x0000bb0028007a20 */ /* 0x002fe40000410000 */
[----:B------:R-:W-:-:S02]  /*c8d0*/  IMAD.MOV.U32 R251, RZ, RZ, R247 ;  /* 0x000000fffffb7224 */ /* 0x000fc400078e00f7 */
[----:B------:R1:W-:Y:S01]  /*c8e0*/  MUFU.TANH R169, R0 ;  /* 0x0000000000a97308 */ /* 0x0003e20000002400 */
[----:B------:R-:W-:Y:S01]  /*c8f0*/  HMMA.16816.F32 R20, R8, R54, R20 ;  /* 0x000000360814723c */ /* 0x000fe20000001814 */
[----:B------:R-:W-:Y:S01]  /*c900*/  IMAD.MOV.U32 R247, RZ, RZ, R2 ;  /* 0x000000fffff77224 */ /* 0x000fe200078e0002 */
[----:B------:R-:W-:Y:S01]  /*c910*/  LOP3.LUT R2, R7, 0x8, R201, 0xfe, !PT ;  /* 0x0000000807027812 */ /* 0x000fe200078efec9 */
[----:B------:R-:W-:-:S03]  /*c920*/  IMAD.MOV.U32 R193, RZ, RZ, R178 ;  /* 0x000000ffffc17224 */ /* 0x000fc600078e00b2 */
[C---:B------:R-:W-:Y:S02]  /*c930*/  ISETP.GE.AND P3, PT, R2.reuse, R6, PT ;  /* 0x000000060200720c */ /* 0x040fe40003f66270 */
[----:B------:R-:W-:Y:S01]  /*c940*/  HMMA.16816.F32 R48, R8, R32, R48 ;  /* 0x000000200830723c */ /* 0x000fe20000001830 */
[----:B------:R-:W-:Y:S02]  /*c950*/  ISETP.GE.AND P5, PT, R2, R5, PT ;  /* 0x000000050200720c */ /* 0x000fe40003fa6270 */
[----:B------:R-:W-:Y:S01]  /*c960*/  LOP3.LUT R2, R7, 0x18, R201, 0xfe, !PT ;  /* 0x0000001807027812 */ /* 0x000fe200078efec9 */
[----:B-1----:R-:W-:-:S04]  /*c970*/  FMUL.FTZ R0, R41, c[0x0][0x2ec] ;  /* 0x0000bb0029007a20 */ /* 0x002fc80000410000 */
[C---:B--2---:R-:W-:Y:S01]  /*c980*/  HMMA.16816.F32 R84, R12.reuse, R24, R84 ;  /* 0x000000180c54723c */ /* 0x044fe20000001854 */
[----:B------:R-:W-:Y:S01]  /*c990*/  ISETP.GE.AND P2, PT, R2, R6, PT ;  /* 0x000000060200720c */ /* 0x000fe20003f46270 */
[----:B------:R1:W-:Y:S06]  /*c9a0*/  MUFU.TANH R196, R0 ;  /* 0x0000000000c47308 */ /* 0x0003ec0000002400 */
[----:B------:R-:W-:Y:S02]  /*c9b0*/  HMMA.16816.F32 R24, R12, R26, R96 ;  /* 0x0000001a0c18723c */ /* 0x000fe40000001860 */
[----:B------:R2:W-:Y:S05]  /*c9c0*/  MUFU.TANH R98, R4 ;  /* 0x0000000400627308 */ /* 0x0005ea0000002400 */
[----:B------:R-:W-:Y:S01]  /*c9d0*/  FSEL R97, R252, -INF , !P2 ;  /* 0xff800000fc617808 */ /* 0x000fe20005000000 */
[----:B------:R-:W-:-:S02]  /*c9e0*/  IMAD.MOV.U32 R252, RZ, RZ, R172 ;  /* 0x000000fffffc7224 */ /* 0x000fc400078e00ac */
[----:B------:R-:W-:Y:S02]  /*c9f0*/  FMUL.FTZ R49, R49, c[0x0][0x2ec] ;  /* 0x0000bb0031317a20 */ /* 0x000fe40000410000 */
[----:B-1----:R-:W-:Y:S02]  /*ca00*/  FMUL.FTZ R0, R42, c[0x0][0x2ec] ;  /* 0x0000bb002a007a20 */ /* 0x002fe40000410000 */
[----:B------:R-:W-:Y:S02]  /*ca10*/  FMUL.FTZ R51, R51, c[0x0][0x2ec] ;  /* 0x0000bb0033337a20 */ /* 0x000fe40000410000 */
[----:B------:R1:W1:Y:S01]  /*ca20*/  MUFU.TANH R170, R0 ;  /* 0x0000000000aa7308 */ /* 0x0002620000002400 */
[----:B--2---:R-:W-:Y:S01]  /*ca30*/  FMUL.FTZ R4, R66, c[0x0][0x2ec] ;  /* 0x0000bb0042047a20 */ /* 0x004fe20000410000 */
[----:B------:R-:W-:Y:S02]  /*ca40*/  FSEL R66, R180, -INF , !P3 ;  /* 0xff800000b4427808 */ /* 0x000fe40005800000 */
[----:B------:R-:W-:-:S04]  /*ca50*/  ISETP.GE.AND P3, PT, R2, R5, PT ;  /* 0x000000050200720c */ /* 0x000fc80003f66270 */
[----:B------:R-:W-:Y:S01]  /*ca60*/  MUFU.TANH R96, R4 ;  /* 0x0000000400607308 */ /* 0x000fe20000002400 */
[----:B------:R-:W-:-:S04]  /*ca70*/  LOP3.LUT R2, R7, 0x28, R201, 0xfe, !PT ;  /* 0x0000002807027812 */ /* 0x000fc800078efec9 */
[----:B------:R-:W-:Y:S01]  /*ca80*/  ISETP.GE.AND P2, PT, R2, R5, PT ;  /* 0x000000050200720c */ /* 0x000fe20003f46270 */
[----:B-1----:R-:W-:-:S03]  /*ca90*/  FMUL.FTZ R0, R43, c[0x0][0x2ec] ;  /* 0x0000bb002b007a20 */ /* 0x002fc60000410000 */
[----:B------:R-:W-:Y:S01]  /*caa0*/  FSEL R106, R186, -INF , !P2 ;  /* 0xff800000ba6a7808 */ /* 0x000fe20005000000 */
[----:B------:R-:W1:Y:S01]  /*cab0*/  LDSM.16.M88.4 R40, [R229] ;  /* 0x00000000e528783b */ /* 0x000e620000000200 */
[----:B------:R-:W-:Y:S08]  /*cac0*/  MUFU.TANH R49, R49 ;  /* 0x0000003100317308 */ /* 0x000ff00000002400 */
[----:B------:R2:W-:Y:S08]  /*cad0*/  MUFU.TANH R191, R0 ;  /* 0x0000000000bf7308 */ /* 0x0005f00000002400 */
[----:B------:R-:W-:Y:S01]  /*cae0*/  MUFU.TANH R51, R51 ;  /* 0x0000003300337308 */ /* 0x000fe20000002400 */
[----:B--2---:R-:W-:-:S07]  /*caf0*/  FMUL.FTZ R0, R16, c[0x0][0x2ec] ;  /* 0x0000bb0010007a20 */ /* 0x004fce0000410000 */
[----:B------:R2:W2:Y:S01]  /*cb00*/  MUFU.TANH R168, R0 ;  /* 0x0000000000a87308 */ /* 0x0004a20000002400 */
[----:B-1----:R-:W-:Y:S01]  /*cb10*/  HMMA.16816.F32 R76, R12, R40, R76 ;  /* 0x000000280c4c723c */ /* 0x002fe2000000184c */
[----:B--2---:R-:W-:-:S07]  /*cb20*/  FMUL.FTZ R0, R17, c[0x0][0x2ec] ;  /* 0x0000bb0011007a20 */ /* 0x004fce0000410000 */
[----:B------:R-:W-:Y:S01]  /*cb30*/  HMMA.16816.F32 R52, R12, R42, R100 ;  /* 0x0000002a0c34723c */ /* 0x000fe20000001864 */
[----:B------:R1:W-:Y:S06]  /*cb40*/  MUFU.TANH R189, R0 ;  /* 0x0000000000bd7308 */ /* 0x0003ec0000002400 */
[----:B------:R-:W-:Y:S01]  /*cb50*/  FSEL R100, R243, -INF , !P3 ;  /* 0xff800000f3647808 */ /* 0x000fe20005800000 */
[----:B------:R-:W-:Y:S01]  /*cb60*/  HMMA.16816.F32 R40, R8, R34, R44 ;  /* 0x000000220828723c */ /* 0x000fe2000000182c */
[----:B------:R-:W-:Y:S02]  /*cb70*/  IMAD.MOV.U32 R243, RZ, RZ, R197 ;  /* 0x000000fffff37224 */ /* 0x000fe400078e00c5 */
[----:B-1----:R-:W-:-:S04]  /*cb80*/  FMUL.FTZ R0, R18, c[0x0][0x2ec] ;  /* 0x0000bb0012007a20 */ /* 0x002fc80000410000 */
[----:B------:R1:W2:Y:S11]  /*cb90*/  MUFU.TANH R128, R0 ;  /* 0x0000000000807308 */ /* 0x0002b60000002400 */
[----:B------:R-:W-:Y:S06]  /*cba0*/  @!UPT UIADD3 URZ, URZ, URZ, URZ ;  /* 0x0000003f3f3ff290 */ /* 0x000fec000fffe03f */
[----:B------:R-:W-:Y:S02]  /*cbb0*/  FMUL.FTZ R41, R41, c[0x0][0x2ec] ;  /* 0x0000bb0029297a20 */ /* 0x000fe40000410000 */
[----:B------:R-:W-:Y:S02]  /*cbc0*/  FMUL.FTZ R43, R43, c[0x0][0x2ec] ;  /* 0x0000bb002b2b7a20 */ /* 0x000fe40000410000 */
[----:B-1----:R-:W-:Y:S02]  /*cbd0*/  FMUL.FTZ R0, R19, c[0x0][0x2ec] ;  /* 0x0000bb0013007a20 */ /* 0x002fe40000410000 */
[----:B------:R-:W-:Y:S01]  /*cbe0*/  MUFU.TANH R41, R41 ;  /* 0x0000002900297308 */ /* 0x000fe20000002400 */
[----:B------:R-:W-:Y:S01]  /*cbf0*/  HMMA.16816.F32 R16, R8, R56, R72 ;  /* 0x000000380810723c */ /* 0x000fe20000001848 */
[----:B------:R-:W1:Y:S06]  /*cc00*/  LDSM.16.M88.4 R72, [R226] ;  /* 0x00000000e248783b */ /* 0x000e6c0000000200 */
[----:B------:R2:W-:Y:S08]  /*cc10*/  MUFU.TANH R187, R0 ;  /* 0x0000000000bb7308 */ /* 0x0005f00000002400 */
[----:B------:R-:W-:Y:S01]  /*cc20*/  MUFU.TANH R43, R43 ;  /* 0x0000002b002b7308 */ /* 0x000fe20000002400 */
[----:B--2---:R-:W-:-:S07]  /*cc30*/  FMUL.FTZ R0, R28, c[0x0][0x2ec] ;  /* 0x0000bb001c007a20 */ /* 0x004fce0000410000 */
[----:B------:R2:W2:Y:S01]  /*cc40*/  MUFU.TANH R124, R0 ;  /* 0x00000000007c7308 */ /* 0x0004a20000002400 */
[----:B-1----:R-:W-:Y:S01]  /*cc50*/  HMMA.16816.F32 R80, R12, R72, R80 ;  /* 0x000000480c50723c */ /* 0x002fe20000001850 */
[----:B--2---:R-:W-:-:S06]  /*cc60*/  FMUL.FTZ R0, R29, c[0x0][0x2ec] ;  /* 0x0000bb001d007a20 */ /* 0x004fcc0000410000 */
[----:B------:R1:W-:Y:S01]  /*cc70*/  MUFU.TANH R184, R0 ;  /* 0x0000000000b87308 */ /* 0x0003e20000002400 */
[----:B------:R-:W-:Y:S01]  /*cc80*/  HMMA.16816.F32 R12, R12, R74, R108 ;  /* 0x0000004a0c0c723c */ /* 0x000fe2000000186c */
[----:B-1----:R-:W-:-:S06]  /*cc90*/  FMUL.FTZ R0, R30, c[0x0][0x2ec] ;  /* 0x0000bb001e007a20 */ /* 0x002fcc0000410000 */
[----:B------:R1:W2:Y:S02]  /*cca0*/  MUFU.TANH R121, R0 ;  /* 0x0000000000797308 */ /* 0x0002a40000002400 */
[----:B-1----:R-:W-:Y:S02]  /*ccb0*/  FMUL.FTZ R0, R31, c[0x0][0x2ec] ;  /* 0x0000bb001f007a20 */ /* 0x002fe40000410000 */
[----:B------:R-:W1:Y:S04]  /*ccc0*/  LDSM.16.M88.4 R28, [R219+0x5000] ;  /* 0x00500000db1c783b */ /* 0x000e680000000200 */
[----:B------:R2:W-:Y:S02]  /*ccd0*/  MUFU.TANH R181, R0 ;  /* 0x0000000000b57308 */ /* 0x0005e40000002400 */
[----:B--2---:R-:W-:-:S06]  /*cce0*/  FMUL.FTZ R0, R20, c[0x0][0x2ec] ;  /* 0x0000bb0014007a20 */ /* 0x004fcc0000410000 */
[----:B------:R2:W1:Y:S02]  /*ccf0*/  MUFU.TANH R116, R0 ;  /* 0x0000000000747308 */ /* 0x0004640000002400 */
[----:B--2---:R-:W-:Y:S01]  /*cd00*/  FMUL.FTZ R0, R21, c[0x0][0x2ec] ;  /* 0x0000bb0015007a20 */ /* 0x004fe20000410000 */
[C---:B-1----:R-:W-:Y:S05]  /*cd10*/  HMMA.16816.F32 R68, R8.reuse, R28, R68 ;  /* 0x0000001c0844723c */ /* 0x042fea0000001844 */
[----:B------:R1:W-:Y:S03]  /*cd20*/  MUFU.TANH R179, R0 ;  /* 0x0000000000b37308 */ /* 0x0003e60000002400 */
[----:B------:R-:W-:Y:S01]  /*cd30*/  HMMA.16816.F32 R60, R8, R30, R60 ;  /* 0x0000001e083c723c */ /* 0x000fe2000000183c */
[----:B-1----:R-:W-:-:S04]  /*cd40*/  FMUL.FTZ R0, R22, c[0x0][0x2ec] ;  /* 0x0000bb0016007a20 */ /* 0x002fc80000410000 */
[----:B------:R1:W2:Y:S11]  /*cd50*/  MUFU.TANH R112, R0 ;  /* 0x0000000000707308 */ /* 0x0002b60000002400 */
[----:B------:R-:W-:Y:S01]  /*cd60*/  FMUL.FTZ R4, R68, c[0x0][0x2ec] ;  /* 0x0000bb0044047a20 */ /* 0x000fe20000410000 */
[----:B------:R-:W-:Y:S01]  /*cd70*/  FSEL R68, R182, -INF , !P5 ;  /* 0xff800000b6447808 */ /* 0x000fe20006800000 */
[----:B------:R-:W-:-:S02]  /*cd80*/  FMUL.FTZ R69, R69, c[0x0][0x2ec] ;  /* 0x0000bb0045457a20 */ /* 0x000fc40000410000 */
[----:B------:R-:W-:Y:S01]  /*cd90*/  FMUL.FTZ R71, R71, c[0x0][0x2ec] ;  /* 0x0000bb0047477a20 */ /* 0x000fe20000410000 */
[----:B------:R2:W-:Y:S03]  /*cda0*/  MUFU.TANH R72, R4 ;  /* 0x0000000400487308 */ /* 0x0005e60000002400 */
[----:B------:R-:W-:Y:S02]  /*cdb0*/  FMUL.FTZ R61, R61, c[0x0][0x2ec] ;  /* 0x0000bb003d3d7a20 */ /* 0x000fe40000410000 */
[----:B------:R-:W-:Y:S02]  /*cdc0*/  FMUL.FTZ R63, R63, c[0x0][0x2ec] ;  /* 0x0000bb003f3f7a20 */ /* 0x000fe40000410000 */
[----:B-1----:R-:W-:Y:S01]  /*cdd0*/  FMUL.FTZ R0, R23, c[0x0][0x2ec] ;  /* 0x0000bb0017007a20 */ /* 0x002fe20000410000 */
[----:B------:R-:W-:Y:S01]  /*cde0*/  MUFU.TANH R69, R69 ;  /* 0x0000004500457308 */ /* 0x000fe20000002400 */
[----:B------:R-:W1:Y:S01]  /*cdf0*/  LDSM.16.M88.4 R20, [R219+0x6000] ;  /* 0x00600000db14783b */ /* 0x000e620000000200 */
[----:B--2---:R-:W-:-:S06]  /*ce00*/  FMUL.FTZ R4, R70, c[0x0][0x2ec] ;  /* 0x0000bb0046047a20 */ /* 0x004fcc0000410000 */
[----:B------:R2:W-:Y:S08]  /*ce10*/  MUFU.TANH R177, R0 ;  /* 0x0000000000b17308 */ /* 0x0005f00000002400 */
[----:B------:R3:W-:Y:S01]  /*ce20*/  MUFU.TANH R70, R4 ;  /* 0x0000000400467308 */ /* 0x0007e20000002400 */
[----:B--2---:R-:W-:-:S07]  /*ce30*/  FMUL.FTZ R0, R16, c[0x0][0x2ec] ;  /* 0x0000bb0010007a20 */ /* 0x004fce0000410000 */
[----:B------:R-:W-:Y:S01]  /*ce40*/  MUFU.TANH R71, R71 ;  /* 0x0000004700477308 */ /* 0x000fe20000002400 */
[----:B---3--:R-:W-:-:S07]  /*ce50*/  FMUL.FTZ R4, R62, c[0x0][0x2ec] ;  /* 0x0000bb003e047a20 */ /* 0x008fce0000410000 */
[----:B------:R2:W3:Y:S01]  /*ce60*/  MUFU.TANH R104, R0 ;  /* 0x0000000000687308 */ /* 0x0004e20000002400 */
[C---:B-1----:R-:W-:Y:S07]  /*ce70*/  HMMA.16816.F32 R56, R8.reuse, R20, R76 ;  /* 0x000000140838723c */ /* 0x042fee000000184c */
[----:B------:R1:W-:Y:S01]  /*ce80*/  MUFU.TANH R62, R4 ;  /* 0x00000004003e7308 */ /* 0x0003e20000002400 */
[----:B------:R-:W-:Y:S01]  /*ce90*/  IMAD.MOV.U32 R77, RZ, RZ, R175 ;  /* 0x000000ffff4d7224 */ /* 0x000fe200078e00af */
[----:B------:R-:W-:Y:S01]  /*cea0*/  HMMA.16816.F32 R32, R8, R22, R52 ;  /* 0x000000160820723c */ /* 0x000fe20000001834 */
[----:B--2---:R-:W-:Y:S01]  /*ceb0*/  FMUL.FTZ R0, R17, c[0x0][0x2ec] ;  /* 0x0000bb0011007a20 */ /* 0x004fe20000410000 */
[----:B------:R-:W2:Y:S01]  /*cec0*/  LDSM.16.M88.4 R20, [R219+0x7000] ;  /* 0x00700000db14783b */ /* 0x000ea20000000200 */
[----:B------:R-:W-:-:S03]  /*ced0*/  IMAD.MOV.U32 R79, RZ, RZ, R199 ;  /* 0x000000ffff4f7224 */ /* 0x000fc600078e00c7 */
[----:B------:R-:W-:Y:S01]  /*cee0*/  MUFU.TANH R61, R61 ;  /* 0x0000003d003d7308 */ /* 0x000fe20000002400 */
[----:B------:R-:W-:Y:S02]  /*cef0*/  IMAD.MOV.U32 R76, RZ, RZ, R204 ;  /* 0x000000ffff4c7224 */ /* 0x000fe400078e00cc */
[----:B------:R-:W-:Y:S02]  /*cf00*/  IMAD.MOV.U32 R78, RZ, RZ, R206 ;  /* 0x000000ffff4e7224 */ /* 0x000fe400078e00ce */
[----:B-1----:R-:W-:-:S03]  /*cf10*/  FMUL.FTZ R4, R50, c[0x0][0x2ec] ;  /* 0x0000bb0032047a20 */ /* 0x002fc60000410000 */
[----:B------:R1:W-:Y:S01]  /*cf20*/  MUFU.TANH R174, R0 ;  /* 0x0000000000ae7308 */ /* 0x0003e20000002400 */
[----:B------:R-:W-:Y:S02]  /*cf30*/  FMUL.FTZ R57, R57, c[0x0][0x2ec] ;  /* 0x0000bb0039397a20 */ /* 0x000fe40000410000 */
[----:B------:R-:W-:-:S05]  /*cf40*/  FMUL.FTZ R59, R59, c[0x0][0x2ec] ;  /* 0x0000bb003b3b7a20 */ /* 0x000fca0000410000 */
[----:B------:R3:W-:Y:S02]  /*cf50*/  MUFU.TANH R50, R4 ;  /* 0x0000000400327308 */ /* 0x0007e40000002400 */
[----:B------:R-:W-:Y:S02]  /*cf60*/  FMUL.FTZ R35, R35, c[0x0][0x2ec] ;  /* 0x0000bb0023237a20 */ /* 0x000fe40000410000 */
[----:B------:R-:W-:Y:S02]  /*cf70*/  FMUL.FTZ R33, R33, c[0x0][0x2ec] ;  /* 0x0000bb0021217a20 */ /* 0x000fe40000410000 */
[----:B-1----:R-:W-:Y:S02]  /*cf80*/  FMUL.FTZ R0, R18, c[0x0][0x2ec] ;  /* 0x0000bb0012007a20 */ /* 0x002fe40000410000 */
[----:B------:R-:W-:Y:S01]  /*cf90*/  MUFU.TANH R63, R63 ;  /* 0x0000003f003f7308 */ /* 0x000fe20000002400 */
[----:B---3--:R-:W-:-:S07]  /*cfa0*/  FMUL.FTZ R4, R40, c[0x0][0x2ec] ;  /* 0x0000bb0028047a20 */ /* 0x008fce0000410000 */
[----:B------:R1:W3:Y:S01]  /*cfb0*/  MUFU.TANH R101, R0 ;  /* 0x0000000000657308 */ /* 0x0002e20000002400 */
[C---:B--2---:R-:W-:Y:S07]  /*cfc0*/  HMMA.16816.F32 R44, R8.reuse, R20, R84 ;  /* 0x00000014082c723c */ /* 0x044fee0000001854 */
[----:B------:R-:W-:Y:S01]  /*cfd0*/  MUFU.TANH R57, R57 ;  /* 0x0000003900397308 */ /* 0x000fe20000002400 */
[----:B------:R-:W-:Y:S01]  /*cfe0*/  HMMA.16816.F32 R24, R8, R22, R24 ;  /* 0x000000160818723c */ /* 0x000fe20000001818 */
[----:B-1----:R-:W-:-:S06]  /*cff0*/  FMUL.FTZ R0, R19, c[0x0][0x2ec] ;  /* 0x0000bb0013007a20 */ /* 0x002fcc0000410000 */
[----:B------:R-:W-:Y:S01]  /*d000*/  MUFU.TANH R35, R35 ;  /* 0x0000002300237308 */ /* 0x000fe20000002400 */
[----:B------:R-:W1:Y:S07]  /*d010*/  LDSM.16.M88.4 R16, [R219+0x6800] ;  /* 0x00680000db10783b */ /* 0x000e6e0000000200 */
[----:B------:R2:W-:Y:S01]  /*d020*/  MUFU.TANH R171, R0 ;  /* 0x0000000000ab7308 */ /* 0x0005e20000002400 */
[----:B------:R-:W-:Y:S02]  /*d030*/  FMUL.FTZ R44, R44, c[0x0][0x2ec] ;  /* 0x0000bb002c2c7a20 */ /* 0x000fe40000410000 */
[----:B------:R-:W-:-:S05]  /*d040*/  FMUL.FTZ R46, R46, c[0x0][0x2ec] ;  /* 0x0000bb002e2e7a20 */ /* 0x000fca0000410000 */
[----:B------:R-:W-:Y:S01]  /*d050*/  MUFU.TANH R59, R59 ;  /* 0x0000003b003b7308 */ /* 0x000fe20000002400 */
[----:B------:R-:W-:Y:S02]  /*d060*/  FMUL.FTZ R45, R45, c[0x0][0x2ec] ;  /* 0x0000bb002d2d7a20 */ /* 0x000fe40000410000 */
[----:B------:R-:W-:Y:S02]  /*d070*/  FMUL.FTZ R47, R47, c[0x0][0x2ec] ;  /* 0x0000bb002f2f7a20 */ /* 0x000fe40000410000 */
[----:B------:R-:W-:Y:S02]  /*d080*/  FMUL.FTZ R24, R24, c[0x0][0x2ec] ;  /* 0x0000bb0018187a20 */ /* 0x000fe40000410000 */
[----:B------:R-:W-:Y:S01]  /*d090*/  FMUL.FTZ R26, R26, c[0x0][0x2ec] ;  /* 0x0000bb001a1a7a20 */ /* 0x000fe20000410000 */
[----:B--2---:R-:W-:Y:S01]  /*d0a0*/  LOP3.LUT R0, R7, 0x10, R201, 0xfe, !PT ;  /* 0x0000001007007812 */ /* 0x004fe200078efec9 */
[----:B------:R-:W-:Y:S01]  /*d0b0*/  MUFU.TANH R44, R44 ;  /* 0x0000002c002c7308 */ /* 0x000fe20000002400 */
[----:B------:R-:W-:-:S02]  /*d0c0*/  FMUL.FTZ R25, R25, c[0x0][0x2ec] ;  /* 0x0000bb0019197a20 */ /* 0x000fc40000410000 */
[C---:B------:R-:W-:Y:S01]  /*d0d0*/  ISETP.GE.AND P4, PT, R0.reuse, R5, PT ;  /* 0x000000050000720c */ /* 0x040fe20003f86270 */
[----:B------:R-:W-:Y:S01]  /*d0e0*/  FMUL.FTZ R27, R27, c[0x0][0x2ec] ;  /* 0x0000bb001b1b7a20 */ /* 0x000fe20000410000 */
[-C--:B------:R-:W-:Y:S02]  /*d0f0*/  ISETP.GE.AND P6, PT, R0, R6.reuse, PT ;  /* 0x000000060000720c */ /* 0x080fe40003fc6270 */
[----:B------:R-:W-:Y:S01]  /*d100*/  FSEL R99, R176, -INF , !P4 ;  /* 0xff800000b0637808 */ /* 0x000fe20006000000 */
[----:B------:R-:W-:Y:S01]  /*d110*/  MUFU.TANH R46, R46 ;  /* 0x0000002e002e7308 */ /* 0x000fe20000002400 */
[----:B------:R-:W-:Y:S01]  /*d120*/  ISETP.GE.AND P4, PT, R2, R6, PT ;  /* 0x000000060200720c */ /* 0x000fe20003f86270 */
[----:B------:R-:W-:Y:S01]  /*d130*/  FMUL.FTZ R2, R60, c[0x0][0x2ec] ;  /* 0x0000bb003c027a20 */ /* 0x000fe20000410000 */
[----:B------:R-:W-:Y:S02]  /*d140*/  LOP3.LUT R0, R7, 0x20, R201, 0xfe, !PT ;  /* 0x0000002007007812 */ /* 0x000fe400078efec9 */
[----:B------:R-:W-:-:S02]  /*d150*/  FSEL R73, R183, -INF , !P6 ;  /* 0xff800000b7497808 */ /* 0x000fc40007000000 */
[-C--:B------:R-:W-:Y:S01]  /*d160*/  ISETP.GE.AND P6, PT, R0, R5.reuse, PT ;  /* 0x000000050000720c */ /* 0x080fe20003fc6270 */
[----:B------:R2:W2:Y:S01]  /*d170*/  MUFU.TANH R64, R2 ;  /* 0x0000000200407308 */ /* 0x0004a20000002400 */
[----:B------:R-:W-:Y:S01]  /*d180*/  FSEL R103, R188, -INF , !P4 ;  /* 0xff800000bc677808 */ /* 0x000fe20006000000 */
[C---:B-1----:R-:W-:Y:S01]  /*d190*/  HMMA.16816.F32 R28, R8.reuse, R16, R88 ;  /* 0x00000010081c723c */ /* 0x042fe20000001858 */
[----:B------:R-:W-:Y:S02]  /*d1a0*/  FSEL R105, R190, -INF , !P6 ;  /* 0xff800000be697808 */ /* 0x000fe40007000000 */
[-C--:B------:R-:W-:Y:S02]  /*d1b0*/  ISETP.GE.AND P5, PT, R0, R6.reuse, PT ;  /* 0x000000060000720c */ /* 0x080fe40003fa6270 */
[C---:B------:R-:W-:Y:S01]  /*d1c0*/  LOP3.LUT R0, R7.reuse, 0x30, R201, 0xfe, !PT ;  /* 0x0000003007007812 */ /* 0x040fe200078efec9 */
[----:B------:R-:W-:Y:S01]  /*d1d0*/  MUFU.TANH R24, R24 ;  /* 0x0000001800187308 */ /* 0x000fe20000002400 */
[----:B------:R-:W-:Y:S01]  /*d1e0*/  FSEL R102, R242, -INF , !P5 ;  /* 0xff800000f2667808 */ /* 0x000fe20006800000 */
[C---:B------:R-:W-:Y:S01]  /*d1f0*/  HMMA.16816.F32 R52, R8.reuse, R18, R92 ;  /* 0x000000120834723c */ /* 0x040fe2000000185c */
[----:B------:R-:W1:Y:S01]  /*d200*/  LDSM.16.M88.4 R16, [R219+0x7800] ;  /* 0x00780000db10783b */ /* 0x000e620000000200 */
[CC--:B------:R-:W-:Y:S01]  /*d210*/  ISETP.GE.AND P3, PT, R0.reuse, R6.reuse, PT ;  /* 0x000000060000720c */ /* 0x0c0fe20003f66270 */
[----:B------:R-:W-:Y:S01]  /*d220*/  IMAD.MOV.U32 R242, RZ, RZ, R173 ;  /* 0x000000fffff27224 */ /* 0x000fe200078e00ad */
[-C--:B------:R-:W-:Y:S01]  /*d230*/  ISETP.GE.AND P5, PT, R0, R5.reuse, PT ;  /* 0x000000050000720c */ /* 0x080fe20003fa6270 */
[----:B------:R-:W-:Y:S01]  /*d240*/  IMAD.MOV.U32 R88, RZ, RZ, R252 ;  /* 0x000000ffff587224 */ /* 0x000fe200078e00fc */
[C-C-:B--2---:R-:W-:Y:S01]  /*d250*/  LOP3.LUT R2, R7.reuse, 0x38, R201.reuse, 0xfe, !PT ;  /* 0x0000003807027812 */ /* 0x144fe200078efec9 */
[----:B------:R-:W-:Y:S01]  /*d260*/  MUFU.TANH R26, R26 ;  /* 0x0000001a001a7308 */ /* 0x000fe20000002400 */
[----:B------:R-:W-:Y:S01]  /*d270*/  LOP3.LUT R0, R7, 0x40, R201, 0xfe, !PT ;  /* 0x0000004007007812 */ /* 0x000fe200078efec9 */
[----:B------:R-:W-:Y:S01]  /*d280*/  IMAD.MOV.U32 R95, RZ, RZ, R248 ;  /* 0x000000ffff5f7224 */ /* 0x000fe200078e00f8 */
[CC--:B------:R-:W-:Y:S01]  /*d290*/  ISETP.GE.AND P6, PT, R2.reuse, R6.reuse, PT ;  /* 0x000000060200720c */ /* 0x0c0fe20003fc6270 */
[----:B------:R-:W-:Y:S01]  /*d2a0*/  IMAD.MOV.U32 R248, RZ, RZ, R249 ;  /* 0x000000fffff87224 */ /* 0x000fe200078e00f9 */
[-C--:B------:R-:W-:Y:S01]  /*d2b0*/  ISETP.GE.AND P4, PT, R2, R5.reuse, PT ;  /* 0x000000050200720c */ /* 0x080fe20003f86270 */
[----:B------:R-:W-:Y:S01]  /*d2c0*/  FMUL.FTZ R2, R48, c[0x0][0x2ec] ;  /* 0x0000bb0030027a20 */ /* 0x000fe20000410000 */
[----:B------:R-:W-:Y:S01]  /*d2d0*/  FSEL R107, R185, -INF , !P3 ;  /* 0xff800000b96b7808 */ /* 0x000fe20005800000 */
[----:B------:R2:W-:Y:S01]  /*d2e0*/  MUFU.TANH R48, R4 ;  /* 0x0000000400307308 */ /* 0x0005e20000002400 */
[----:B------:R-:W-:Y:S01]  /*d2f0*/  FSEL R114, R39, -INF , !P5 ;  /* 0xff80000027727808 */ /* 0x000fe20006800000 */
[----:B------:R-:W-:Y:S01]  /*d300*/  IMAD.MOV.U32 R249, RZ, RZ, R208 ;  /* 0x000000fffff97224 */ /* 0x000fe200078e00d0 */
[----:B------:R-:W-:Y:S01]  /*d310*/  FSEL R113, R38, -INF , !P6 ;  /* 0xff80000026717808 */ /* 0x000fe20007000000 */
[----:B------:R-:W-:Y:S01]  /*d320*/  IMAD.MOV.U32 R252, RZ, RZ, R213 ;  /* 0x000000fffffc7224 */ /* 0x000fe200078e00d5 */
[CC--:B------:R-:W-:Y:S01]  /*d330*/  ISETP.GE.AND P2, PT, R0.reuse, R6.reuse, PT ;  /* 0x000000060000720c */ /* 0x0c0fe20003f46270 */
[----:B------:R-:W-:Y:S01]  /*d340*/  IMAD.MOV.U32 R89, RZ, RZ, R76 ;  /* 0x000000ffff597224 */ /* 0x000fe200078e004c */
[-C--:B------:R-:W-:Y:S01]  /*d350*/  ISETP.GE.AND P3, PT, R0, R5.reuse, PT ;  /* 0x000000050000720c */ /* 0x080fe20003f66270 */
[----:B------:R3:W1:Y:S01]  /*d360*/  MUFU.TANH R60, R2 ;  /* 0x00000002003c7308 */ /* 0x0006620000002400 */
[----:B------:R-:W-:Y:S01]  /*d370*/  LOP3.LUT R0, R7, 0x50, R201, 0xfe, !PT ;  /* 0x0000005007007812 */ /* 0x000fe200078efec9 */
[----:B------:R-:W-:Y:S01]  /*d380*/  FMUL.FTZ R54, R54, c[0x0][0x2ec] ;  /* 0x0000bb0036367a20 */ /* 0x000fe20000410000 */
[----:B------:R-:W-:Y:S01]  /*d390*/  FSEL R115, R37, -INF , !P4 ;  /* 0xff80000025737808 */ /* 0x000fe20006000000 */
[----:B------:R-:W-:Y:S01]  /*d3a0*/  IMAD.MOV.U32 R76, RZ, RZ, R242 ;  /* 0x000000ffff4c7224 */ /* 0x000fe200078e00f2 */
[----:B------:R-:W-:Y:S01]  /*d3b0*/  FSEL R117, R117, -INF , !P2 ;  /* 0xff80000075757808 */ /* 0x000fe20005000000 */
[----:B------:R-:W-:Y:S01]  /*d3c0*/  IMAD.MOV.U32 R91, RZ, RZ, R215 ;  /* 0x000000ffff5b7224 */ /* 0x000fe200078e00d7 */
[----:B------:R-:W-:Y:S01]  /*d3d0*/  FSEL R119, R119, -INF , !P3 ;  /* 0xff80000077777808 */ /* 0x000fe20005800000 */
[----:B--2---:R-:W-:Y:S01]  /*d3e0*/  FMUL.FTZ R4, R42, c[0x0][0x2ec] ;  /* 0x0000bb002a047a20 */ /* 0x004fe20000410000 */
[CC--:B------:R-:W-:Y:S01]  /*d3f0*/  ISETP.GE.AND P4, PT, R0.reuse, R6.reuse, PT ;  /* 0x000000060000720c */ /* 0x0c0fe20003f86270 */
[----:B------:R-:W-:Y:S01]  /*d400*/  MUFU.TANH R54, R54 ;  /* 0x0000003600367308 */ /* 0x000fe20000002400 */
[-C--:B------:R-:W-:Y:S01]  /*d410*/  ISETP.GE.AND P2, PT, R0, R5.reuse, PT ;  /* 0x000000050000720c */ /* 0x080fe20003f46270 */
[----:B------:R-:W-:Y:S01]  /*d420*/  IMAD.MOV.U32 R42, RZ, RZ, R202 ;  /* 0x000000ffff2a7224 */ /* 0x000fe200078e00ca */
[--C-:B------:R-:W-:Y:S01]  /*d430*/  LOP3.LUT R0, R7, 0x60, R201.reuse, 0xfe, !PT ;  /* 0x0000006007007812 */ /* 0x100fe200078efec9 */
[----:B------:R-:W-:Y:S01]  /*d440*/  FMUL.FTZ R29, R29, c[0x0][0x2ec] ;  /* 0x0000bb001d1d7a20 */ /* 0x000fe20000410000 */
[----:B------:R-:W-:Y:S01]  /*d450*/  FSEL R122, R122, -INF , !P4 ;  /* 0xff8000007a7a7808 */ /* 0x000fe20006000000 */
[----:B------:R-:W-:Y:S01]  /*d460*/  IMAD.MOV.U32 R90, RZ, RZ, R42 ;  /* 0x000000ffff5a7224 */ /* 0x000fe200078e002a */
[--C-:B---3--:R-:W-:Y:S01]  /*d470*/  LOP3.LUT R2, R7, 0x48, R201.reuse, 0xfe, !PT ;  /* 0x0000004807027812 */ /* 0x108fe200078efec9 */
[----:B------:R2:W3:Y:S01]  /*d480*/  MUFU.TANH R40, R4 ;  /* 0x0000000400287308 */ /* 0x0004e20000002400 */
[----:B------:R-:W-:Y:S01]  /*d490*/  FSEL R125, R125, -INF , !P2 ;  /* 0xff8000007d7d7808 */ /* 0x000fe20005000000 */
[C---:B-1----:R-:W-:Y:S01]  /*d4a0*/  HMMA.16816.F32 R20, R8.reuse, R16, R80 ;  /* 0x000000100814723c */ /* 0x042fe20000001850 */
[CC--:B------:R-:W-:Y:S01]  /*d4b0*/  ISETP.GE.AND P5, PT, R2.reuse, R6.reuse, PT ;  /* 0x000000060200720c */ /* 0x0c0fe20003fa6270 */
[----:B------:R-:W-:Y:S01]  /*d4c0*/  IMAD.MOV.U32 R42, RZ, RZ, R212 ;  /* 0x000000ffff2a7224 */ /* 0x000fe200078e00d4 */
[-C--:B------:R-:W-:Y:S01]  /*d4d0*/  ISETP.GE.AND P6, PT, R2, R5.reuse, PT ;  /* 0x000000050200720c */ /* 0x080fe20003fc6270 */
[----:B------:R-:W-:Y:S01]  /*d4e0*/  FMUL.FTZ R31, R31, c[0x0][0x2ec] ;  /* 0x0000bb001f1f7a20 */ /* 0x000fe20000410000 */
[----:B------:R-:W-:Y:S01]  /*d4f0*/  LOP3.LUT R2, R7, 0x58, R201, 0xfe, !PT ;  /* 0x0000005807027812 */ /* 0x000fe200078efec9 */
[----:B------:R-:W-:Y:S01]  /*d500*/  MUFU.TANH R29, R29 ;  /* 0x0000001d001d7308 */ /* 0x000fe20000002400 */
[----:B------:R-:W-:Y:S01]  /*d510*/  FSEL R118, R118, -INF , !P5 ;  /* 0xff80000076767808 */ /* 0x000fe20006800000 */
[----:B------:R-:W-:Y:S01]  /*d520*/  HMMA.16816.F32 R12, R8, R18, R12 ;  /* 0x00000012080c723c */ /* 0x000fe2000000180c */
[CC--:B------:R-:W-:Y:S01]  /*d530*/  ISETP.GE.AND P3, PT, R2.reuse, R6.reuse, PT ;  /* 0x000000060200720c */ /* 0x0c0fe20003f66270 */
[----:B------:R-:W-:Y:S01]  /*d540*/  FMUL.FTZ R53, R53, c[0x0][0x2ec] ;  /* 0x0000bb0035357a20 */ /* 0x000fe20000410000 */
[-C--:B------:R-:W-:Y:S01]  /*d550*/  ISETP.GE.AND P5, PT, R2, R5.reuse, PT ;  /* 0x000000050200720c */ /* 0x080fe20003fa6270 */
[----:B------:R-:W-:Y:S01]  /*d560*/  FMUL.FTZ R55, R55, c[0x0][0x2ec] ;  /* 0x0000bb0037377a20 */ /* 0x000fe20000410000 */
[----:B-----5:R-:W-:Y:S01]  /*d570*/  FSEL R123, R123, -INF , !P3 ;  /* 0xff8000007b7b7808 */ /* 0x020fe20005800000 */
[----:B--2---:R-:W-:Y:S01]  /*d580*/  FMUL.FTZ R4, R56, c[0x0][0x2ec] ;  /* 0x0000bb0038047a20 */ /* 0x004fe20000410000 */
[----:B------:R-:W-:Y:S01]  /*d590*/  ISETP.GE.AND P4, PT, R0, R5, PT ;  /* 0x000000050000720c */ /* 0x000fe20003f86270 */
[----:B------:R-:W1:Y:S01]  /*d5a0*/  S2R R56, SR_TID.X ;  /* 0x0000000000387919 */ /* 0x000e620000002100 */
[----:B------:R-:W-:Y:S01]  /*d5b0*/  FSEL R120, R120, -INF , !P6 ;  /* 0xff80000078787808 */ /* 0x000fe20007000000 */
[----:B------:R2:W5:Y:S01]  /*d5c0*/  MUFU.TANH R39, R4 ;  /* 0x0000000400277308 */ /* 0x0005620000002400 */
[----:B------:R-:W-:Y:S01]  /*d5d0*/  FSEL R130, R130, -INF , !P4 ;  /* 0xff80000082827808 */ /* 0x000fe20006000000 */
[----:B------:R-:W-:Y:S01]  /*d5e0*/  FMUL.FTZ R9, R67, c[0x0][0x2ec] ;  /* 0x0000bb0043097a20 */ /* 0x000fe20000410000 */
[----:B------:R-:W-:Y:S01]  /*d5f0*/  ISETP.GE.AND P6, PT, R0, R6, PT ;  /* 0x000000060000720c */ /* 0x000fe20003fc6270 */
[----:B------:R-:W-:-:S04]  /*d600*/  DEPBAR.LE SB0, 0x0 ;  /* 0x000080000000791a */ /* 0x000fc80000000000 */
[----:B------:R-:W-:Y:S01]  /*d610*/  FSEL R127, R127, -INF , !P6 ;  /* 0xff8000007f7f7808 */ /* 0x000fe20007000000 */
[----:B------:R-:W-:Y:S01]  /*d620*/  FMUL.FTZ R20, R20, c[0x0][0x2ec] ;  /* 0x0000bb0014147a20 */ /* 0x000fe20000410000 */
[----:B------:R-:W-:Y:S01]  /*d630*/  FSEL R126, R126, -INF , !P5 ;  /* 0xff8000007e7e7808 */ /* 0x000fe20006800000 */
[----:B------:R-:W-:Y:S01]  /*d640*/  FMUL.FTZ R22, R22, c[0x0][0x2ec] ;  /* 0x0000bb0016167a20 */ /* 0x000fe20000410000 */
[----:B------:R-:W-:Y:S01]  /*d650*/  MUFU.TANH R9, R9 ;  /* 0x0000000900097308 */ /* 0x000fe20000002400 */
[----:B------:R-:W-:Y:S02]  /*d660*/  FMUL.FTZ R21, R21, c[0x0][0x2ec] ;  /* 0x0000bb0015157a20 */ /* 0x000fe40000410000 */
[----:B------:R-:W-:Y:S02]  /*d670*/  FMUL.FTZ R12, R12, c[0x0][0x2ec] ;  /* 0x0000bb000c0c7a20 */ /* 0x000fe40000410000 */
[----:B--2---:R-:W-:Y:S02]  /*d680*/  FMUL.FTZ R4, R58, c[0x0][0x2ec] ;  /* 0x0000bb003a047a20 */ /* 0x004fe40000410000 */
[----:B------:R-:W-:Y:S01]  /*d690*/  FMUL.FTZ R8, R14, c[0x0][0x2ec] ;  /* 0x0000bb000e087a20 */ /* 0x000fe20000410000 */
[----:B------:R-:W-:Y:S01]  /*d6a0*/  MUFU.TANH R20, R20 ;  /* 0x0000001400147308 */ /* 0x000fe20000002400 */
[----:B------:R-:W-:-:S02]  /*d6b0*/  IMAD.MOV.U32 R58, RZ, RZ, R210 ;  /* 0x000000ffff3a7224 */ /* 0x000fc400078e00d2 */
[----:B-1----:R-:W-:Y:S02]  /*d6c0*/  IMAD.SHL.U32 R56, R56, 0x2, RZ ;  /* 0x0000000238387824 */ /* 0x002fe400078e00ff */
[----:B------:R-:W-:-:S03]  /*d6d0*/  FMUL.FTZ R23, R23, c[0x0][0x2ec] ;  /* 0x0000bb0017177a20 */ /* 0x000fc60000410000 */
[----:B------:R-:W-:Y:S01]  /*d6e0*/  LOP3.LUT R56, R56, 0x6, RZ, 0xc0, !PT ;  /* 0x0000000638387812 */ /* 0x000fe200078ec0ff */
[----:B------:R1:W2:Y:S03]  /*d6f0*/  MUFU.TANH R38, R4 ;  /* 0x0000000400267308 */ /* 0x0002a60000002400 */
[C-C-:B------:R-:W-:Y:S02]  /*d700*/  LOP3.LUT R2, R7.reuse, 0x68, R56.reuse, 0xfe, !PT ;  /* 0x0000006807027812 */ /* 0x140fe400078efe38 */
[----:B------:R-:W-:Y:S02]  /*d710*/  LOP3.LUT R0, R7, 0x70, R56, 0xfe, !PT ;  /* 0x0000007007007812 */ /* 0x000fe400078efe38 */
[C---:B------:R-:W-:Y:S01]  /*d720*/  ISETP.GE.AND P2, PT, R2.reuse, R6, PT ;  /* 0x000000060200720c */ /* 0x040fe20003f46270 */
[----:B------:R-:W-:Y:S01]  /*d730*/  MUFU.TANH R22, R22 ;  /* 0x0000001600167308 */ /* 0x000fe20000002400 */
[----:B------:R-:W-:-:S02]  /*d740*/  ISETP.GE.AND P3, PT, R2, R5, PT ;  /* 0x000000050200720c */ /* 0x000fc40003f66270 */
[----:B------:R-:W-:Y:S02]  /*d750*/  LOP3.LUT R2, R7, 0x78, R56, 0xfe, !PT ;  /* 0x0000007807027812 */ /* 0x000fe400078efe38 */
[----:B----4-:R-:W-:Y:S02]  /*d760*/  FSEL R129, R129, -INF , !P2 ;  /* 0xff80000081817808 */ /* 0x010fe40005000000 */
[-C--:B------:R-:W-:Y:S01]  /*d770*/  ISETP.GE.AND P4, PT, R2, R6.reuse, PT ;  /* 0x000000060200720c */ /* 0x080fe20003f86270 */
[----:B-1----:R-:W-:Y:S01]  /*d780*/  FMUL.FTZ R4, R32, c[0x0][0x2ec] ;  /* 0x0000bb0020047a20 */ /* 0x002fe20000410000 */
[-C--:B------:R-:W-:Y:S01]  /*d790*/  ISETP.GE.AND P2, PT, R2, R5.reuse, PT ;  /* 0x000000050200720c */ /* 0x080fe20003f46270 */
[----:B------:R-:W-:Y:S01]  /*d7a0*/  FMUL.FTZ R2, R34, c[0x0][0x2ec] ;  /* 0x0000bb0022027a20 */ /* 0x000fe20000410000 */
[C---:B------:R-:W-:Y:S01]  /*d7b0*/  ISETP.GE.AND P6, PT, R0.reuse, R5, PT ;  /* 0x000000050000720c */ /* 0x040fe20003fc6270 */
[----:B------:R1:W4:Y:S01]  /*d7c0*/  MUFU.TANH R37, R4 ;  /* 0x0000000400257308 */ /* 0x0003220000002400 */
[----:B------:R-:W-:-:S02]  /*d7d0*/  ISETP.GE.AND P5, PT, R0, R6, PT ;  /* 0x000000060000720c */ /* 0x000fc40003fa6270 */
[----:B------:R-:W-:Y:S02]  /*d7e0*/  LOP3.LUT R0, R7, 0x80, R56, 0xfe, !PT ;  /* 0x0000008007007812 */ /* 0x000fe400078efe38 */
[----:B------:R-:W-:Y:S02]  /*d7f0*/  FSEL R170, R170, -INF , !P6 ;  /* 0xff800000aaaa7808 */ /* 0x000fe40007000000 */
[----:B------:R-:W-:Y:S01]  /*d800*/  FSEL R168, R168, -INF , !P4 ;  /* 0xff800000a8a87808 */ /* 0x000fe20006000000 */
[----:B------:R2:W2:Y:S01]  /*d810*/  MUFU.TANH R34, R2 ;  /* 0x0000000200227308 */ /* 0x0004a20000002400 */
[----:B------:R-:W-:Y:S02]  /*d820*/  FSEL R131, R131, -INF , !P3 ;  /* 0xff80000083837808 */ /* 0x000fe40005800000 */
[----:B------:R-:W-:Y:S02]  /*d830*/  FSEL R169, R169, -INF , !P5 ;  /* 0xff800000a9a97808 */ /* 0x000fe40006800000 */
[----:B------:R-:W-:-:S02]  /*d840*/  ISETP.GE.AND P3, PT, R0, R6, PT ;  /* 0x000000060000720c */ /* 0x000fc40003f66270 */
[-C--:B------:R-:W-:Y:S01]  /*d850*/  ISETP.GE.AND P5, PT, R0, R5.reuse, PT ;  /* 0x000000050000720c */ /* 0x080fe20003fa6270 */
[----:B-1----:R-:W-:Y:S01]  /*d860*/  FMUL.FTZ R4, R28, c[0x0][0x2ec] ;  /* 0x0000bb001c047a20 */ /* 0x002fe20000410000 */
[C-C-:B------:R-:W-:Y:S01]  /*d870*/  LOP3.LUT R0, R7.reuse, 0x90, R56.reuse, 0xfe, !PT ;  /* 0x0000009007007812 */ /* 0x140fe200078efe38 */
[----:B------:R-:W-:Y:S01]  /*d880*/  MUFU.TANH R12, R12 ;  /* 0x0000000c000c7308 */ /* 0x000fe20000002400 */
[----:B------:R-:W-:Y:S02]  /*d890*/  FSEL R128, R128, -INF , !P2 ;  /* 0xff80000080807808 */ /* 0x000fe40005000000 */
[----:B------:R-:W-:Y:S02]  /*d8a0*/  FSEL R124, R124, -INF , !P3 ;  /* 0xff8000007c7c7808 */ /* 0x000fe40005800000 */
[C---:B------:R-:W-:Y:S02]  /*d8b0*/  ISETP.GE.AND P2, PT, R0.reuse, R6, PT ;  /* 0x000000060000720c */ /* 0x040fe40003f46270 */
[----:B--2---:R-:W-:Y:S01]  /*d8c0*/  LOP3.LUT R2, R7, 0x88, R56, 0xfe, !PT ;  /* 0x0000008807027812 */ /* 0x004fe200078efe38 */
[----:B------:R1:W2:Y:S01]  /*d8d0*/  MUFU.TANH R32, R4 ;  /* 0x0000000400207308 */ /* 0x0002a20000002400 */
[----:B------:R-:W-:-:S02]  /*d8e0*/  ISETP.GE.AND P3, PT, R0, R5, PT ;  /* 0x000000050000720c */ /* 0x000fc40003f66270 */
[C---:B------:R-:W-:Y:S02]  /*d8f0*/  ISETP.GE.AND P6, PT, R2.reuse, R6, PT ;  /* 0x000000060200720c */ /* 0x040fe40003fc6270 */
[----:B------:R-:W-:Y:S01]  /*d900*/  ISETP.GE.AND P4, PT, R2, R5, PT ;  /* 0x000000050200720c */ /* 0x000fe20003f86270 */
[----:B------:R-:W-:Y:S01]  /*d910*/  FMUL.FTZ R2, R30, c[0x0][0x2ec] ;  /* 0x0000bb001e027a20 */ /* 0x000fe20000410000 */
[----:B------:R-:W-:Y:S01]  /*d920*/  LOP3.LUT R0, R7, 0xa0, R56, 0xfe, !PT ;  /* 0x000000a007007812 */ /* 0x000fe200078efe38 */
[----:B------:R-:W-:Y:S01]  /*d930*/  MUFU.TANH R8, R8 ;  /* 0x0000000800087308 */ /* 0x000fe20000002400 */
[----:B------:R-:W-:Y:S02]  /*d940*/  FSEL R121, R121, -INF , !P5 ;  /* 0xff80000079797808 */ /* 0x000fe40006800000 */
[----:B------:R-:W-:Y:S02]  /*d950*/  FSEL R116, R116, -INF , !P6 ;  /* 0xff80000074747808 */ /* 0x000fe40007000000 */
[----:B------:R-:W-:-:S02]  /*d960*/  FSEL R112, R112, -INF , !P4 ;  /* 0xff80000070707808 */ /* 0x000fc40006000000 */
[----:B------:R-:W-:Y:S01]  /*d970*/  FSEL R172, R104, -INF , !P2 ;  /* 0xff80000068ac7808 */ /* 0x000fe20005000000 */
[----:B------:R2:W2:Y:S01]  /*d980*/  MUFU.TANH R28, R2 ;  /* 0x00000002001c7308 */ /* 0x0004a20000002400 */
[----:B------:R-:W-:Y:S01]  /*d990*/  ISETP.GE.AND P4, PT, R0, R6, PT ;  /* 0x000000060000720c */ /* 0x000fe20003f86270 */
[----:B-1----:R-:W-:Y:S01]  /*d9a0*/  FMUL.FTZ R4, R52, c[0x0][0x2ec] ;  /* 0x0000bb0034047a20 */ /* 0x002fe20000410000 */
[----:B------:R-:W-:Y:S02]  /*d9b0*/  ISETP.GE.AND P2, PT, R0, R5, PT ;  /* 0x000000050000720c */ /* 0x000fe40003f46270 */
[----:B------:R-:W-:Y:S02]  /*d9c0*/  LOP3.LUT R0, R7, 0xb0, R56, 0xfe, !PT ;  /* 0x000000b007007812 */ /* 0x000fe400078efe38 */
[----:B------:R-:W-:Y:S01]  /*d9d0*/  FSEL R175, R101, -INF , !P3 ;  /* 0xff80000065af7808 */ /* 0x000fe20005800000 */
[----:B------:R-:W1:Y:S01]  /*d9e0*/  MUFU.TANH R4, R4 ;  /* 0x0000000400047308 */ /* 0x000e620000002400 */
[----:B------:R-:W-:-:S02]  /*d9f0*/  FSEL R178, R72, -INF , !P4 ;  /* 0xff80000048b27808 */ /* 0x000fc40006000000 */
[----:B------:R-:W-:Y:S02]  /*da00*/  ISETP.GE.AND P4, PT, R0, R5, PT ;  /* 0x000000050000720c */ /* 0x000fe40003f86270 */
[----:B------:R-:W-:Y:S02]  /*da10*/  FSEL R182, R70, -INF , !P2 ;  /* 0xff80000046b67808 */ /* 0x000fe40005000000 */
[----:B------:R-:W-:Y:S01]  /*da20*/  FSEL R188, R50, -INF , !P4 ;  /* 0xff80000032bc7808 */ /* 0x000fe20006000000 */
[----:B------:R-:W-:Y:S01]  /*da30*/  MUFU.TANH R33, R33 ;  /* 0x0000002100217308 */ /* 0x000fe20000002400 */
[----:B--2---:R-:W-:-:S04]  /*da40*/  LOP3.LUT R2, R7, 0x98, R56, 0xfe, !PT ;  /* 0x0000009807027812 */ /* 0x004fc800078efe38 */
[CC--:B------:R-:W-:Y:S02]  /*da50*/  ISETP.GE.AND P5, PT, R2.reuse, R6.reuse, PT ;  /* 0x000000060200720c */ /* 0x0c0fe40003fa6270 */
[-C--:B------:R-:W-:Y:S01]  /*da60*/  ISETP.GE.AND P6, PT, R2, R5.reuse, PT ;  /* 0x000000050200720c */ /* 0x080fe20003fc6270 */
[----:B------:R-:W-:Y:S01]  /*da70*/  MUFU.TANH R31, R31 ;  /* 0x0000001f001f7308 */ /* 0x000fe20000002400 */
[----:B------:R-:W-:Y:S02]  /*da80*/  LOP3.LUT R2, R7, 0xa8, R56, 0xfe, !PT ;  /* 0x000000a807027812 */ /* 0x000fe400078efe38 */
[----:B------:R-:W-:Y:S02]  /*da90*/  FSEL R173, R98, -INF , !P5 ;  /* 0xff80000062ad7808 */ /* 0x000fe40006800000 */
[C---:B------:R-:W-:Y:S02]  /*daa0*/  ISETP.GE.AND P3, PT, R2.reuse, R6, PT ;  /* 0x000000060200720c */ /* 0x040fe40003f66270 */
[----:B------:R-:W-:Y:S01]  /*dab0*/  ISETP.GE.AND P5, PT, R2, R5, PT ;  /* 0x000000050200720c */ /* 0x000fe20003fa6270 */
[----:B------:R-:W-:Y:S01]  /*dac0*/  MUFU.TANH R53, R53 ;  /* 0x0000003500357308 */ /* 0x000fe20000002400 */
[----:B------:R-:W-:-:S02]  /*dad0*/  FSEL R176, R96, -INF , !P6 ;  /* 0xff80000060b07808 */ /* 0x000fc40007000000 */
[-C--:B------:R-:W-:Y:S02]  /*dae0*/  ISETP.GE.AND P6, PT, R0, R6.reuse, PT ;  /* 0x000000060000720c */ /* 0x080fe40003fc6270 */
[C-C-:B------:R-:W-:Y:S02]  /*daf0*/  LOP3.LUT R2, R7.reuse, 0xb8, R56.reuse, 0xfe, !PT ;  /* 0x000000b807027812 */ /* 0x140fe400078efe38 */
[----:B------:R-:W-:Y:S01]  /*db00*/  LOP3.LUT R0, R7, 0xc0, R56, 0xfe, !PT ;  /* 0x000000c007007812 */ /* 0x000fe200078efe38 */
[----:B------:R-:W-:Y:S01]  /*db10*/  MUFU.TANH R55, R55 ;  /* 0x0000003700377308 */ /* 0x000fe20000002400 */
[----:B------:R-:W-:Y:S02]  /*db20*/  FSEL R180, R64, -INF , !P3 ;  /* 0xff80000040b47808 */ /* 0x000fe40005800000 */
[C---:B------:R-:W-:Y:S02]  /*db30*/  ISETP.GE.AND P2, PT, R2.reuse, R6, PT ;  /* 0x000000060200720c */ /* 0x040fe40003f46270 */
[----:B------:R-:W-:-:S02]  /*db40*/  ISETP.GE.AND P3, PT, R2, R5, PT ;  /* 0x000000050200720c */ /* 0x000fc40003f66270 */
[----:B------:R-:W-:Y:S01]  /*db50*/  FSEL R183, R62, -INF , !P5 ;  /* 0xff8000003eb77808 */ /* 0x000fe20006800000 */
[----:B------:R-:W-:Y:S01]  /*db60*/  MUFU.TANH R45, R45 ;  /* 0x0000002d002d7308 */ /* 0x000fe20000002400 */
[----:B------:R-:W-:Y:S02]  /*db70*/  FSEL R185, R60, -INF , !P6 ;  /* 0xff8000003cb97808 */ /* 0x000fe40007000000 */
[C---:B------:R-:W-:Y:S02]  /*db80*/  ISETP.GE.AND P5, PT, R0.reuse, R6, PT ;  /* 0x000000060000720c */ /* 0x040fe40003fa6270 */
[----:B------:R-:W-:Y:S02]  /*db90*/  ISETP.GE.AND P6, PT, R0, R5, PT ;  /* 0x000000050000720c */ /* 0x000fe40003fc6270 */
[C-C-:B------:R-:W-:Y:S01]  /*dba0*/  LOP3.LUT R2, R7.reuse, 0xc8, R56.reuse, 0xfe, !PT ;  /* 0x000000c807027812 */ /* 0x140fe200078efe38 */
[----:B------:R-:W-:Y:S01]  /*dbb0*/  MUFU.TANH R47, R47 ;  /* 0x0000002f002f7308 */ /* 0x000fe20000002400 */
[----:B------:R-:W-:-:S02]  /*dbc0*/  LOP3.LUT R0, R7, 0xd0, R56, 0xfe, !PT ;  /* 0x000000d007007812 */ /* 0x000fc400078efe38 */
[----:B------:R-:W-:Y:S02]  /*dbd0*/  FSEL R186, R48, -INF , !P2 ;  /* 0xff80000030ba7808 */ /* 0x000fe40005000000 */
[CC--:B------:R-:W-:Y:S02]  /*dbe0*/  ISETP.GE.AND P4, PT, R2.reuse, R6.reuse, PT ;  /* 0x000000060200720c */ /* 0x0c0fe40003f86270 */
[----:B------:R-:W-:Y:S01]  /*dbf0*/  ISETP.GE.AND P2, PT, R2, R5, PT ;  /* 0x000000050200720c */ /* 0x000fe20003f46270 */
[----:B------:R-:W-:Y:S01]  /*dc00*/  MUFU.TANH R25, R25 ;  /* 0x0000001900197308 */ /* 0x000fe20000002400 */
[----:B---3--:R-:W-:Y:S02]  /*dc10*/  FSEL R190, R40, -INF , !P3 ;  /* 0xff80000028be7808 */ /* 0x008fe40005800000 */
[----:B-----5:R-:W-:Y:S02]  /*dc20*/  FSEL R192, R39, -INF , !P5 ;  /* 0xff80000027c07808 */ /* 0x020fe40006800000 */
[----:B------:R-:W-:-:S02]  /*dc30*/  ISETP.GE.AND P3, PT, R0, R6, PT ;  /* 0x000000060000720c */ /* 0x000fc40003f66270 */
[----:B------:R-:W-:Y:S01]  /*dc40*/  ISETP.GE.AND P5, PT, R0, R5, PT ;  /* 0x000000050000720c */ /* 0x000fe20003fa6270 */
[----:B------:R-:W-:Y:S01]  /*dc50*/  MUFU.TANH R27, R27 ;  /* 0x0000001b001b7308 */ /* 0x000fe20000002400 */
[C-C-:B------:R-:W-:Y:S02]  /*dc60*/  LOP3.LUT R2, R7.reuse, 0xd8, R56.reuse, 0xfe, !PT ;  /* 0x000000d807027812 */ /* 0x140fe400078efe38 */
[----:B------:R-:W-:Y:S02]  /*dc70*/  LOP3.LUT R0, R7, 0xe0, R56, 0xfe, !PT ;  /* 0x000000e007007812 */ /* 0x000fe400078efe38 */
[----:B------:R-:W-:Y:S02]  /*dc80*/  FSEL R195, R38, -INF , !P6 ;  /* 0xff80000026c37808 */ /* 0x000fe40007000000 */
[----:B----4-:R-:W-:Y:S01]  /*dc90*/  FSEL R194, R37, -INF , !P4 ;  /* 0xff80000025c27808 */ /* 0x010fe20006000000 */
[----:B------:R-:W-:Y:S01]  /*dca0*/  MUFU.TANH R21, R21 ;  /* 0x0000001500157308 */ /* 0x000fe20000002400 */
[----:B------:R-:W-:Y:S01]  /*dcb0*/  BAR.SYNC.DEFER_BLOCKING 0x0 ;  /* 0x0000000000007b1d */ /* 0x000fe20000010000 */
[----:B------:R-:W-:-:S02]  /*dcc0*/  ISETP.GE.AND P6, PT, R2, R6, PT ;  /* 0x000000060200720c */ /* 0x000fc40003fc6270 */
[-C--:B------:R-:W-:Y:S02]  /*dcd0*/  ISETP.GE.AND P4, PT, R2, R5.reuse, PT ;  /* 0x000000050200720c */ /* 0x080fe40003f86270 */
[----:B------:R-:W-:Y:S02]  /*dce0*/  FSEL R197, R34, -INF , !P2 ;  /* 0xff80000022c57808 */ /* 0x000fe40005000000 */
[----:B------:R-:W-:Y:S01]  /*dcf0*/  FSEL R199, R32, -INF , !P3 ;  /* 0xff80000020c77808 */ /* 0x000fe20005800000 */
[----:B------:R-:W-:Y:S01]  /*dd00*/  MUFU.TANH R23, R23 ;  /* 0x0000001700177308 */ /* 0x000fe20000002400 */
[C---:B------:R-:W-:Y:S02]  /*dd10*/  ISETP.GE.AND P2, PT, R0.reuse, R6, PT ;  /* 0x000000060000720c */ /* 0x040fe40003f46270 */
[----:B------:R-:W-:Y:S02]  /*dd20*/  ISETP.GE.AND P3, PT, R0, R5, PT ;  /* 0x000000050000720c */ /* 0x000fe40003f66270 */
[----:B------:R-:W-:-:S02]  /*dd30*/  LOP3.LUT R2, R7, 0xe8, R56, 0xfe, !PT ;  /* 0x000000e807027812 */ /* 0x000fc400078efe38 */
[----:B------:R-:W-:Y:S02]  /*dd40*/  LOP3.LUT R0, R7, 0xf0, R56, 0xfe, !PT ;  /* 0x000000f007007812 */ /* 0x000fe400078efe38 */
[----:B------:R-:W-:Y:S02]  /*dd50*/  FSEL R202, R28, -INF , !P5 ;  /* 0xff8000001cca7808 */ /* 0x000fe40006800000 */
[----:B-1----:R-:W-:Y:S01]  /*dd60*/  FSEL R201, R4, -INF , !P6 ;  /* 0xff80000004c97808 */ /* 0x002fe20007000000 */
[----:B------:R-:W-:Y:S01]  /*dd70*/  FMUL.FTZ R4, R65, c[0x0][0x2ec] ;  /* 0x0000bb0041047a20 */ /* 0x000fe20000410000 */
[C---:B------:R-:W-:Y:S02]  /*dd80*/  ISETP.GE.AND P5, PT, R2.reuse, R6, PT ;  /* 0x000000060200720c */ /* 0x040fe40003fa6270 */
[----:B------:R-:W-:Y:S01]  /*dd90*/  ISETP.GE.AND P6, PT, R2, R5, PT ;  /* 0x000000050200720c */ /* 0x000fe20003fc6270 */
[----:B------:R1:W2:Y:S01]  /*dda0*/  MUFU.TANH R10, R4 ;  /* 0x00000004000a7308 */ /* 0x0002a20000002400 */
[----:B------:R-:W-:-:S02]  /*ddb0*/  FSEL R204, R54, -INF , !P4 ;  /* 0xff80000036cc7808 */ /* 0x000fc40006000000 */
[----:B------:R-:W-:Y:S02]  /*ddc0*/  FSEL R206, R44, -INF , !P2 ;  /* 0xff8000002cce7808 */ /* 0x000fe40005000000 */
[C---:B------:R-:W-:Y:S02]  /*ddd0*/  ISETP.GE.AND P4, PT, R0.reuse, R6, PT ;  /* 0x000000060000720c */ /* 0x040fe40003f86270 */
[----:B------:R-:W-:Y:S02]  /*dde0*/  ISETP.GE.AND P2, PT, R0, R5, PT ;  /* 0x000000050000720c */ /* 0x000fe40003f46270 */
[C---:B------:R-:W-:Y:S02]  /*ddf0*/  LOP3.LUT R2, R7.reuse, 0xf8, R56, 0xfe, !PT ;  /* 0x000000f807027812 */ /* 0x040fe400078efe38 */
[----:B------:R-:W-:Y:S01]  /*de00*/  LOP3.LUT R0, R7, R56, RZ, 0xfc, !PT ;  /* 0x0000003807007212 */ /* 0x000fe200078efcff */
[----:B------:R-:W-:Y:S01]  /*de10*/  IMAD.MOV.U32 R56, RZ, RZ, R193 ;  /* 0x000000ffff387224 */ /* 0x000fe200078e00c1 */
[----:B------:R-:W-:Y:S01]  /*de20*/  FSEL R210, R46, -INF , !P3 ;  /* 0xff8000002ed27808 */ /* 0x000fe20005800000 */
[----:B------:R-:W-:Y:S01]  /*de30*/  IMAD.MOV.U32 R193, RZ, RZ, R214 ;  /* 0x000000ffffc17224 */ /* 0x000fe200078e00d6 */
[----:B------:R-:W-:-:S02]  /*de40*/  FSEL R208, R24, -INF , !P5 ;  /* 0xff80000018d07808 */ /* 0x000fc40006800000 */
[CC--:B------:R-:W-:Y:S02]  /*de50*/  ISETP.GE.AND P3, PT, R2.reuse, R6.reuse, PT ;  /* 0x000000060200720c */ /* 0x0c0fe40003f66270 */
[----:B------:R-:W-:Y:S02]  /*de60*/  ISETP.GE.AND P5, PT, R2, R5, PT ;  /* 0x000000050200720c */ /* 0x000fe40003fa6270 */
[----:B------:R-:W-:Y:S02]  /*de70*/  IADD3 R2, R0, 0x1, RZ ;  /* 0x0000000100027810 */ /* 0x000fe40007ffe0ff */
[----:B------:R-:W-:Y:S02]  /*de80*/  FSEL R212, R26, -INF , !P6 ;  /* 0xff8000001ad47808 */ /* 0x000fe40007000000 */
[----:B------:R-:W-:Y:S02]  /*de90*/  FSEL R213, R20, -INF , !P4 ;  /* 0xff80000014d57808 */ /* 0x000fe40006000000 */
[----:B------:R-:W-:-:S02]  /*dea0*/  ISETP.GE.AND P6, PT, R2, R6, PT ;  /* 0x000000060200720c */ /* 0x000fc40003fc6270 */
[----:B------:R-:W-:Y:S02]  /*deb0*/  ISETP.GE.AND P4, PT, R2, R5, PT ;  /* 0x000000050200720c */ /* 0x000fe40003f86270 */
[C---:B-1----:R-:W-:Y:S02]  /*dec0*/  IADD3 R4, R0.reuse, 0x9, RZ ;  /* 0x0000000900047810 */ /* 0x042fe40007ffe0ff */
[----:B------:R-:W-:Y:S02]  /*ded0*/  IADD3 R2, R0, 0x11, RZ ;  /* 0x0000001100027810 */ /* 0x000fe40007ffe0ff */
[----:B------:R-:W-:Y:S02]  /*dee0*/  FSEL R215, R22, -INF , !P2 ;  /* 0xff80000016d77808 */ /* 0x000fe40005000000 */
[----:B------:R-:W-:Y:S02]  /*def0*/  FSEL R214, R12, -INF , !P3 ;  /* 0xff8000000cd67808 */ /* 0x000fe40005800000 */
[----:B------:R-:W-:Y:S01]  /*df00*/  FSEL R242, R8, -INF , !P5 ;  /* 0xff80000008f27808 */ /* 0x000fe20006800000 */
[----:B------:R-:W-:Y:S01]  /*df10*/  FMUL.FTZ R8, R13, c[0x0][0x2ec] ;  /* 0x0000bb000d087a20 */ /* 0x000fe20000410000 */
[----:B------:R-:W-:-:S02]  /*df20*/  FSEL R26, R95, -INF , !P6 ;  /* 0xff8000005f1a7808 */ /* 0x000fc40007000000 */
[CC--:B------:R-:W-:Y:S02]  /*df30*/  ISETP.GE.AND P2, PT, R4.reuse, R6.reuse, PT ;  /* 0x000000060400720c */ /* 0x0c0fe40003f46270 */
[-C--:B------:R-:W-:Y:S01]  /*df40*/  ISETP.GE.AND P3, PT, R4, R5.reuse, PT ;  /* 0x000000050400720c */ /* 0x080fe20003f66270 */
[----:B------:R-:W1:Y:S01]  /*df50*/  MUFU.TANH R8, R8 ;  /* 0x0000000800087308 */ /* 0x000e620000002400 */
[C---:B------:R-:W-:Y:S02]  /*df60*/  ISETP.GE.AND P5, PT, R2.reuse, R6, PT ;  /* 0x000000060200720c */ /* 0x040fe40003fa6270 */
[----:B------:R-:W-:Y:S02]  /*df70*/  ISETP.GE.AND P6, PT, R2, R5, PT ;  /* 0x000000050200720c */ /* 0x000fe40003fc6270 */
[C---:B------:R-:W-:Y:S02]  /*df80*/  IADD3 R4, R0.reuse, 0x19, RZ ;  /* 0x0000001900047810 */ /* 0x040fe40007ffe0ff */
[----:B------:R-:W-:-:S02]  /*df90*/  IADD3 R2, R0, 0x21, RZ ;  /* 0x0000002100027810 */ /* 0x000fc40007ffe0ff */
[----:B------:R-:W-:Y:S02]  /*dfa0*/  FSEL R30, R58, -INF , !P4 ;  /* 0xff8000003a1e7808 */ /* 0x000fe40006000000 */
[----:B------:R-:W-:Y:S02]  /*dfb0*/  FSEL R32, R89, -INF , !P3 ;  /* 0xff80000059207808 */ /* 0x000fe40005800000 */
[----:B------:R-:W-:Y:S02]  /*dfc0*/  FSEL R34, R90, -INF , !P5 ;  /* 0xff8000005a227808 */ /* 0x000fe40006800000 */
[-C--:B------:R-:W-:Y:S02]  /*dfd0*/  ISETP.GE.AND P4, PT, R4, R6.reuse, PT ;  /* 0x000000060400720c */ /* 0x080fe40003f86270 */
[C---:B------:R-:W-:Y:S02]  /*dfe0*/  ISETP.GE.AND P3, PT, R2.reuse, R6, PT ;  /* 0x000000060200720c */ /* 0x040fe40003f66270 */
        /* <DEDUP_REMOVED lines=23> */
[-C--:B------:R-:W-:Y:S02]  /*e160*/  ISETP.GE.AND P4, PT, R4, R6.reuse, PT ;  /* 0x000000060400720c */ /* 0x080fe40003f86270 */
[----:B------:R-:W-:-:S02]  /*e170*/  ISETP.GE.AND P3, PT, R2, R6, PT ;  /* 0x000000060200720c */ /* 0x000fc40003f66270 */
[-C--:B------:R-:W-:Y:S02]  /*e180*/  ISETP.GE.AND P5, PT, R2, R5.reuse, PT ;  /* 0x000000050200720c */ /* 0x080fe40003fa6270 */
[----:B------:R-:W-:Y:S02]  /*e190*/  IADD3 R2, R0, 0x51, RZ ;  /* 0x0000005100027810 */ /* 0x000fe40007ffe0ff */
[----:B------:R-:W-:Y:S02]  /*e1a0*/  FSEL R62, R243, -INF , !P2 ;  /* 0xff800000f33e7808 */ /* 0x000fe40005000000 */
[----:B------:R-:W-:Y:S02]  /*e1b0*/  FSEL R74, R248, -INF , !P6 ;  /* 0xff800000f84a7808 */ /* 0x000fe40007000000 */
[----:B------:R-:W-:Y:S02]  /*e1c0*/  FSEL R75, R249, -INF , !P4 ;  /* 0xff800000f94b7808 */ /* 0x000fe40006000000 */
        /* <DEDUP_REMOVED lines=19> */
[C---:B------:R-:W-:Y:S02]  /*e300*/  ISETP.GE.AND P3, PT, R2.reuse, R6, PT ;  /* 0x000000060200720c */ /* 0x040fe40003f66270 */
        /* <DEDUP_REMOVED lines=36> */
[----:B--2---:R-:W-:Y:S02]  /*e550*/  FSEL R101, R10, -INF , !P3 ;  /* 0xff8000000a657808 */ /* 0x004fe40005800000 */
        /* <DEDUP_REMOVED lines=22> */
[CC--:B------:R-:W-:Y:S02]  /*e6c0*/  ISETP.GE.AND P2, PT, R4.reuse, R6.reuse, PT ;  /* 0x000000060400720c */ /* 0x0c0fe40003f46270 */
[----:B------:R-:W-:Y:S02]  /*e6d0*/  ISETP.GE.AND P3, PT, R4, R5, PT ;  /* 0x000000050400720c */ /* 0x000fe40003f66270 */
[----:B------:R-:W-:Y:S02]  /*e6e0*/  IADD3 R4, R0, 0xe1, RZ ;  /* 0x000000e100047810 */ /* 0x000fe40007ffe0ff */
[----:B------:R-:W-:Y:S02]  /*e6f0*/  FSEL R171, R51, -INF , !P6 ;  /* 0xff80000033ab7808 */ /* 0x000fe40007000000 */
[----:B------:R-:W-:Y:S02]  /*e700*/  ISETP.GE.AND P6, PT, R2, R6, PT ;  /* 0x000000060200720c */ /* 0x000fe40003fc6270 */
[----:B------:R-:W-:-:S02]  /*e710*/  FSEL R184, R35, -INF , !P4 ;  /* 0xff80000023b87808 */ /* 0x000fc40006000000 */
[----:B------:R-:W-:Y:S02]  /*e720*/  FSEL R187, R29, -INF , !P2 ;  /* 0xff8000001dbb7808 */ /* 0x000fe40005000000 */
[----:B------:R-:W-:Y:S02]  /*e730*/  IADD3 R2, R0, 0xd9, RZ ;  /* 0x000000d900027810 */ /* 0x000fe40007ffe0ff */
[C---:B------:R-:W-:Y:S02]  /*e740*/  ISETP.GE.AND P4, PT, R4.reuse, R6, PT ;  /* 0x000000060400720c */ /* 0x040fe40003f86270 */
[----:B------:R-:W-:Y:S01]  /*e750*/  ISETP.GE.AND P2, PT, R4, R5, PT ;  /* 0x000000050400720c */ /* 0x000fe20003f46270 */
[----:B------:R-:W-:Y:S01]  /*e760*/  FMUL.FTZ R4, R15, c[0x0][0x2ec] ;  /* 0x0000bb000f047a20 */ /* 0x000fe20000410000 */
[----:B------:R-:W-:Y:S02]  /*e770*/  FSEL R181, R59, -INF , !P5 ;  /* 0xff8000003bb57808 */ /* 0x000fe40006800000 */
[----:B------:R-:W-:-:S02]  /*e780*/  FSEL R179, R33, -INF , !P6 ;  /* 0xff80000021b37808 */ /* 0x000fc40007000000 */
[CC--:B------:R-:W-:Y:S01]  /*e790*/  ISETP.GE.AND P5, PT, R2.reuse, R6.reuse, PT ;  /* 0x000000060200720c */ /* 0x0c0fe20003fa6270 */
[----:B------:R-:W2:Y:S01]  /*e7a0*/  MUFU.TANH R4, R4 ;  /* 0x0000000400047308 */ /* 0x000ea20000002400 */
[----:B------:R-:W-:Y:S02]  /*e7b0*/  ISETP.GE.AND P6, PT, R2, R5, PT ;  /* 0x000000050200720c */ /* 0x000fe40003fc6270 */
[----:B------:R-:W-:Y:S02]  /*e7c0*/  IADD3 R2, R0, 0xe9, RZ ;  /* 0x000000e900027810 */ /* 0x000fe40007ffe0ff */
[----:B------:R-:W-:Y:S02]  /*e7d0*/  FSEL R191, R31, -INF , !P3 ;  /* 0xff8000001fbf7808 */ /* 0x000fe40005800000 */
[----:B------:R-:W-:Y:S02]  /*e7e0*/  FSEL R189, R53, -INF , !P5 ;  /* 0xff80000035bd7808 */ /* 0x000fe40006800000 */
[----:B------:R-:W-:-:S02]  /*e7f0*/  ISETP.GE.AND P3, PT, R2, R6, PT ;  /* 0x000000060200720c */ /* 0x000fc40003f66270 */
[----:B------:R-:W-:Y:S02]  /*e800*/  ISETP.GE.AND P5, PT, R2, R5, PT ;  /* 0x000000050200720c */ /* 0x000fe40003fa6270 */
[C---:B------:R-:W-:Y:S02]  /*e810*/  IADD3 R2, R0.reuse, 0xf1, RZ ;  /* 0x000000f100027810 */ /* 0x040fe40007ffe0ff */
        /* <DEDUP_REMOVED lines=13> */
[----:B------:R-:W-:Y:S02]  /*e8f0*/  FSEL R209, R23, -INF , !P3 ;  /* 0xff80000017d17808 */ /* 0x000fe40005800000 */
[----:B------:R-:W-:Y:S02]  /*e900*/  FSEL R24, R251, -INF , !P6 ;  /* 0xff800000fb187808 */ /* 0x000fe40007000000 */
[----:B-1----:R-:W-:-:S02]  /*e910*/  FSEL R207, R8, -INF , !P5 ;  /* 0xff80000008cf7808 */ /* 0x002fc40006800000 */
[----:B------:R-:W-:Y:S02]  /*e920*/  FSEL R25, R247, -INF , !P4 ;  /* 0xff800000f7197808 */ /* 0x000fe40006000000 */
[----:B--2---:R-:W-:Y:S01]  /*e930*/  FSEL R211, R4, -INF , !P2 ;  /* 0xff80000004d37808 */ /* 0x004fe20005000000 */
[----:B------:R-:W-:Y:S05]  /*e940*/  @!P1 BRA `(.L_x_2277) ;  /* 0x000007e000009947 */ /* 0x000fea0003800000 */
[----:B------:R-:W-:Y:S01]  /*e950*/  ULDC UR6, c[0x0][0x198] ;  /* 0x0000660000067ab9 */ /* 0x000fe20000000800 */
[----:B------:R-:W-:Y:S05]  /*e960*/  @!P0 BRA `(.L_x_2278) ;  /* 0x000003a000008947 */ /* 0x000fea0003800000 */
[----:B------:R-:W2:Y:S01]  /*e970*/  LDL.64 R250, [R1] ;  /* 0x0000000001fa7983 */ /* 0x000ea20000100a00 */
        /* <DEDUP_REMOVED lines=33> */
[----:B------:R-:W-:Y:S02]  /*eb90*/  @P5 IADD3 R0, R0, 0x1, RZ ;  /* 0x0000000100005810 */ /* 0x000fe40007ffe0ff */
[----:B------:R-:W-:-:S04]  /*eba0*/  @!P3 IADD3 R2, -R2, RZ, RZ ;  /* 0x000000ff0202b210 */ /* 0x000fc80007ffe1ff */
[----:B------:R-:W-:Y:S01]  /*ebb0*/  @!P1 IMAD.MOV R0, RZ, RZ, -R0 ;  /* 0x000000ffff009224 */ /* 0x000fe200078e0a00 */
[----:B------:R-:W-:-:S04]  /*ebc0*/  SEL R2, R4, R2, !P2 ;  /* 0x0000000204027207 */ /* 0x000fc80005000000 */
[----:B------:R-:W-:Y:S01]  /*ebd0*/  SEL R0, R4, R0, !P2 ;  /* 0x0000000004007207 */ /* 0x000fe20005000000 */
        /* <DEDUP_REMOVED lines=13> */
[----:B------:R-:W-:Y:S02]  /*ecb0*/  IMAD R2, R7, c[0x0][0x180], RZ ;  /* 0x0000600007027a24 */ /* 0x000fe400078e02ff */
[----:B------:R-:W-:Y:S02]  /*ecc0*/  IMAD.IADD R5, R5, 0x1, R0 ;  /* 0x0000000105057824 */ /* 0x000fe400078e0200 */
[C---:B------:R-:W-:Y:S02]  /*ecd0*/  IMAD R0, R6.reuse, c[0x0][0x184], R2 ;  /* 0x0000610006007a24 */ /* 0x040fe400078e0202 */
[----:B------:R-:W-:-:S05]  /*ece0*/  IMAD.WIDE.U32 R4, R6, c[0x0][0x180], R4 ;  /* 0x0000600006047a25 */ /* 0x000fca00078e0004 */
[----:B------:R-:W-:Y:S01]  /*ecf0*/  IADD3 R0, R5, R0, RZ ;  /* 0x0000000005007210 */ /* 0x000fe20007ffe0ff */
[----:B------:R-:W-:Y:S05]  /*ed00*/  BRA `(.L_x_2279) ;  /* 0x0000004000007947 */ /* 0x000fea0003800000 */
.L_x_2278:
[----:B------:R-:W-:-:S04]  /*ed10*/  ULEA UR5, -UR6, URZ, 0x8 ;  /* 0x0000003f06057291 */ /* 0x000fc8000f8e413f */
[----:B------:R-:W-:Y:S02]  /*ed20*/  USHF.R.S32.HI UR4, URZ, 0x1f, UR5 ;  /* 0x0000001f3f047899 */ /* 0x000fe40008011405 */
[----:B------:R-:W-:-:S04]  /*ed30*/  MOV R4, UR5 ;  /* 0x0000000500047c02 */ /* 0x000fc80008000f00 */
[----:B------:R-:W-:Y:S02]  /*ed40*/  MOV R0, UR4 ;  /* 0x0000000400007c02 */ /* 0x000fe40008000f00 */
.L_x_2279:
        /* <DEDUP_REMOVED lines=8> */
[----:B------:R-:W-:Y:S01]  /*edd0*/  STL [R1+0x18], R2 ;  /* 0x0000180201007387 */ /* 0x000fe20000100800 */
[----:B------:R-:W-:-:S03]  /*ede0*/  IADD3 R10, P1, R2, UR7, RZ ;  /* 0x00000007020a7c10 */ /* 0x000fc6000ff3e0ff */
[----:B------:R1:W-:Y:S01]  /*edf0*/  STL [R1+0x14], R12 ;  /* 0x0000140c01007387 */ /* 0x0003e20000100800 */
[----:B------:R-:W-:Y:S01]  /*ee00*/  IADD3.X R11, R12, UR4, RZ, P1, !PT ;  /* 0x000000040c0b7c10 */ /* 0x000fe20008ffe4ff */
[----:B------:R-:W-:Y:S01]  /*ee10*/  IMAD.MOV.U32 R13, RZ, RZ, R12 ;  /* 0x000000ffff0d7224 */ /* 0x000fe200078e000c */
[----:B------:R-:W-:-:S04]  /*ee20*/  IADD3 R8, P1, R10, UR7, RZ ;  /* 0x000000070a087c10 */ /* 0x000fc8000ff3e0ff */
[----:B------:R-:W-:Y:S02]  /*ee30*/  IADD3.X R9, R11, UR4, RZ, P1, !PT ;  /* 0x000000040b097c10 */ /* 0x000fe40008ffe4ff */
[----:B------:R-:W-:-:S04]  /*ee40*/  IADD3 R6, P1, R8, UR7, RZ ;  /* 0x0000000708067c10 */ /* 0x000fc8000ff3e0ff */
[----:B------:R-:W-:Y:S02]  /*ee50*/  IADD3.X R7, R9, UR4, RZ, P1, !PT ;  /* 0x0000000409077c10 */ /* 0x000fe40008ffe4ff */
[----:B------:R-:W-:-:S04]  /*ee60*/  IADD3 R4, P1, R6, UR7, RZ ;  /* 0x0000000706047c10 */ /* 0x000fc8000ff3e0ff */
[----:B------:R-:W-:Y:S02]  /*ee70*/  IADD3.X R5, R7, UR4, RZ, P1, !PT ;  /* 0x0000000407057c10 */ /* 0x000fe40008ffe4ff */
[----:B------:R-:W-:-:S04]  /*ee80*/  IADD3 R16, P1, R4, UR7, RZ ;  /* 0x0000000704107c10 */ /* 0x000fc8000ff3e0ff */
[----:B------:R-:W-:Y:S01]  /*ee90*/  IADD3.X R17, R5, UR4, RZ, P1, !PT ;  /* 0x0000000405117c10 */ /* 0x000fe20008ffe4ff */
[----:B-1----:R-:W-:Y:S01]  /*eea0*/  IMAD.MOV.U32 R12, RZ, RZ, R2 ;  /* 0x000000ffff0c7224 */ /* 0x002fe200078e0002 */
[----:B------:R-:W-:-:S04]  /*eeb0*/  IADD3 R14, P1, R16, UR7, RZ ;  /* 0x00000007100e7c10 */ /* 0x000fc8000ff3e0ff */
[----:B------:R-:W-:Y:S01]  /*eec0*/  IADD3.X R15, R17, UR4, RZ, P1, !PT ;  /* 0x00000004110f7c10 */ /* 0x000fe20008ffe4ff */
[----:B------:R-:W-:Y:S01]  /*eed0*/  @!PT LDS RZ, [RZ] ;  /* 0x00000000fffff984 */ /* 0x000fe20000000800 */
[----:B------:R-:W-:Y:S01]  /*eee0*/  @!PT LDS RZ, [RZ] ;  /* 0x00000000fffff984 */ /* 0x000fe20000000800 */
[----:B------:R-:W-:Y:S01]  /*eef0*/  @!PT LDS RZ, [RZ] ;  /* 0x00000000fffff984 */ /* 0x000fe20000000800 */
[----:B------:R1:W-:Y:S01]  /*ef00*/  LDGSTS.E.BYPASS.LTC128B.128 [R241+0x2000], [R12.64] ;  /* 0x020000000cf17fae */ /* 0x0003e2000b901d4c */
[----:B------:R-:W-:-:S03]  /*ef10*/  IADD3 R20, P1, R14, UR7, RZ ;  /* 0x000000070e147c10 */ /* 0x000fc6000ff3e0ff */
        /* <DEDUP_REMOVED lines=8> */
[----:B------:R-:W-:-:S03]  /*efa0*/  IADD3.X R19, R23, UR4, RZ, P1, !PT ;  /* 0x0000000417137c10 */ /* 0x000fc60008ffe4ff */
[----:B------:R5:W-:Y:S04]  /*efb0*/  LDGSTS.E.BYPASS.LTC128B.128 [R241+0x4800], [R16.64] ;  /* 0x0480000010f17fae */ /* 0x000be8000b901d4c */
[----:B------:R5:W-:Y:S01]  /*efc0*/  LDGSTS.E.BYPASS.LTC128B.128 [R241+0x5000], [R14.64] ;  /* 0x050000000ef17fae */ /* 0x000be2000b901d4c */
[----:B-1----:R-:W-:-:S03]  /*efd0*/  IADD3 R12, P1, R18, UR7, RZ ;  /* 0x00000007120c7c10 */ /* 0x002fc6000ff3e0ff */
[----:B------:R1:W-:Y:S01]  /*efe0*/  LDGSTS.E.BYPASS.LTC128B.128 [R241+0x5800], [R20.64] ;  /* 0x0580000014f17fae */ /* 0x0003e2000b901d4c */
[----:B------:R-:W-:-:S03]  /*eff0*/  IADD3.X R13, R19, UR4, RZ, P1, !PT ;  /* 0x00000004130d7c10 */ /* 0x000fc60008ffe4ff */
[----:B------:R1:W-:Y:S01]  /*f000*/  LDGSTS.E.BYPASS.LTC128B.128 [R241+0x6000], [R22.64] ;  /* 0x0600000016f17fae */ /* 0x0003e2000b901d4c */
[----:B--2---:R-:W-:-:S03]  /*f010*/  IADD3 R10, P1, R12, UR7, RZ ;  /* 0x000000070c0a7c10 */ /* 0x004fc6000ff3e0ff */
[----:B------:R1:W-:Y:S01]  /*f020*/  LDGSTS.E.BYPASS.LTC128B.128 [R241+0x6800], [R18.64] ;  /* 0x0680000012f17fae */ /* 0x0003e2000b901d4c */
[----:B------:R-:W-:Y:S02]  /*f030*/  IADD3.X R11, R13, UR4, RZ, P1, !PT ;  /* 0x000000040d0b7c10 */ /* 0x000fe40008ffe4ff */
[----:B---3--:R-:W-:Y:S01]  /*f040*/  IADD3 R8, P1, R10, UR7, RZ ;  /* 0x000000070a087c10 */ /* 0x008fe2000ff3e0ff */
[----:B------:R2:W-:Y:S03]  /*f050*/  LDGSTS.E.BYPASS.LTC128B.128 [R241+0x7000], [R12.64] ;  /* 0x070000000cf17fae */ /* 0x0005e6000b901d4c */
[----:B------:R-:W-:Y:S01]  /*f060*/  IADD3.X R9, R11, UR4, RZ, P1, !PT ;  /* 0x000000040b097c10 */ /* 0x000fe20008ffe4ff */
[----:B------:R1:W-:Y:S01]  /*f070*/  LDGSTS.E.BYPASS.LTC128B.128 [R241+0x7800], [R10.64] ;  /* 0x078000000af17fae */ /* 0x0003e2000b901d4c */
        /* <DEDUP_REMOVED lines=11> */
.L_x_2277:
        /* <DEDUP_REMOVED lines=161> */
[----:B------:R-:W4:Y:S01]  /*fb40*/  MUFU.EX2 R59, R4 ;  /* 0x00000004003b7308 */ /* 0x000f220000000800 */
[-C--:B-1----:R-:W-:Y:S02]  /*fb50*/  FMUL.FTZ R136, R136, R69.reuse ;  /* 0x0000004588887220 */ /* 0x082fe40000410000 */
[----:B------:R-:W-:-:S02]  /*fb60*/  FMUL.FTZ R137, R137, R69 ;  /* 0x0000004589897220 */ /* 0x000fc40000410000 */
[-C--:B------:R-:W-:Y:S02]  /*fb70*/  FMUL.FTZ R140, R140, R69.reuse ;  /* 0x000000458c8c7220 */ /* 0x080fe40000410000 */
[-C--:B------:R-:W-:Y:S02]  /*fb80*/  FMUL.FTZ R141, R141, R69.reuse ;  /* 0x000000458d8d7220 */ /* 0x080fe40000410000 */
[----:B--2---:R-:W-:Y:S02]  /*fb90*/  FMUL.FTZ R0, R81, c[0x0][0x23c] ;  /* 0x00008f0051007a20 */ /* 0x004fe40000410000 */
[-C--:B------:R-:W-:Y:S02]  /*fba0*/  FMUL.FTZ R144, R144, R69.reuse ;  /* 0x0000004590907220 */ /* 0x080fe40000410000 */
[-C--:B------:R-:W-:Y:S01]  /*fbb0*/  FMUL.FTZ R145, R145, R69.reuse ;  /* 0x0000004591917220 */ /* 0x080fe20000410000 */
[----:B------:R-:W-:Y:S01]  /*fbc0*/  FSEL R0, R0, RZ, P1 ;  /* 0x000000ff00007208 */ /* 0x000fe20000800000 */
[----:B------:R-:W-:Y:S01]  /*fbd0*/  FMUL.FTZ R148, R148, R69 ;  /* 0x0000004594947220 */ /* 0x000fe20000410000 */
[----:B----4-:R-:W-:Y:S01]  /*fbe0*/  F2FP.PACK_AB R6, R59, R51 ;  /* 0x000000333b06723e */ /* 0x010fe200000000ff */
[----:B------:R-:W-:-:S02]  /*fbf0*/  FMUL.FTZ R149, R149, R69 ;  /* 0x0000004595957220 */ /* 0x000fc40000410000 */
[----:B------:R-:W-:Y:S02]  /*fc00*/  FFMA.FTZ R4, R25, c[0x0][0x23c], -R0 ;  /* 0x00008f0019047a23 */ /* 0x000fe40000010800 */
[-C--:B------:R-:W-:Y:S02]  /*fc10*/  FMUL.FTZ R152, R152, R69.reuse ;  /* 0x0000004598987220 */ /* 0x080fe40000410000 */
[----:B------:R1:W-:Y:S01]  /*fc20*/  MUFU.EX2 R249, R4 ;  /* 0x0000000400f97308 */ /* 0x0003e20000000800 */
[-C--:B------:R-:W-:Y:S02]  /*fc30*/  FMUL.FTZ R153, R153, R69.reuse ;  /* 0x0000004599997220 */ /* 0x080fe40000410000 */
[-C--:B------:R-:W-:Y:S02]  /*fc40*/  FMUL.FTZ R156, R156, R69.reuse ;  /* 0x000000459c9c7220 */ /* 0x080fe40000410000 */
[-C--:B------:R-:W-:Y:S02]  /*fc50*/  FMUL.FTZ R157, R157, R69.reuse ;  /* 0x000000459d9d7220 */ /* 0x080fe40000410000 */
[----:B------:R-:W-:-:S02]  /*fc60*/  FMUL.FTZ R160, R160, R69 ;  /* 0x00000045a0a07220 */ /* 0x000fc40000410000 */
[-C--:B------:R-:W-:Y:S02]  /*fc70*/  FMUL.FTZ R161, R161, R69.reuse ;  /* 0x00000045a1a17220 */ /* 0x080fe40000410000 */
[-C--:B------:R-:W-:Y:S02]  /*fc80*/  FMUL.FTZ R164, R164, R69.reuse ;  /* 0x00000045a4a47220 */ /* 0x080fe40000410000 */
[----:B------:R-:W-:Y:S02]  /*fc90*/  FMUL.FTZ R165, R165, R69 ;  /* 0x00000045a5a57220 */ /* 0x000fe40000410000 */
[----:B-1----:R-:W-:-:S04]  /*fca0*/  FFMA.FTZ R4, R30, c[0x0][0x23c], -R0 ;  /* 0x00008f001e047a23 */ /* 0x002fc80000010800 */
[----:B------:R1:W2:Y:S02]  /*fcb0*/  MUFU.EX2 R49, R4 ;  /* 0x0000000400317308 */ /* 0x0002a40000000800 */
[----:B-1----:R-:W-:Y:S01]  /*fcc0*/  FFMA.FTZ R4, R68, c[0x0][0x23c], -R0 ;  /* 0x00008f0044047a23 */ /* 0x002fe20000010800 */
[----:B--2---:R-:W-:-:S05]  /*fcd0*/  F2FP.PACK_AB R5, R49, R249 ;  /* 0x000000f93105723e */ /* 0x004fca00000000ff */
[----:B------:R1:W2:Y:S08]  /*fce0*/  MUFU.EX2 R68, R3 ;  /* 0x0000000300447308 */ /* 0x0002b00000000800 */
[----:B------:R4:W-:Y:S01]  /*fcf0*/  MUFU.EX2 R57, R4 ;  /* 0x0000000400397308 */ /* 0x0009e20000000800 */
[----:B-1----:R-:W-:Y:S02]  /*fd00*/  FFMA.FTZ R3, R73, c[0x0][0x23c], -R2 ;  /* 0x00008f0049037a23 */ /* 0x002fe40000010802 */
[----:B--2---:R-:W-:-:S02]  /*fd10*/  FMUL.FTZ R138, R138, R68 ;  /* 0x000000448a8a7220 */ /* 0x004fc40000410000 */
[----:B------:R-:W-:-:S03]  /*fd20*/  FMUL.FTZ R139, R139, R68 ;  /* 0x000000448b8b7220 */ /* 0x000fc60000410000 */
[----:B------:R1:W-:Y:S01]  /*fd30*/  MUFU.EX2 R29, R3 ;  /* 0x00000003001d7308 */ /* 0x0003e20000000800 */
[-C--:B------:R-:W-:Y:S02]  /*fd40*/  FMUL.FTZ R142, R142, R68.reuse ;  /* 0x000000448e8e7220 */ /* 0x080fe40000410000 */
[----:B----4-:R-:W-:Y:S02]  /*fd50*/  FFMA.FTZ R4, R32, c[0x0][0x23c], -R0 ;  /* 0x00008f0020047a23 */ /* 0x010fe40000010800 */
[-C--:B------:R-:W-:Y:S02]  /*fd60*/  FMUL.FTZ R143, R143, R68.reuse ;  /* 0x000000448f8f7220 */ /* 0x080fe40000410000 */
[-C--:B------:R-:W-:Y:S01]  /*fd70*/  FMUL.FTZ R146, R146, R68.reuse ;  /* 0x0000004492927220 */ /* 0x080fe20000410000 */
[----:B------:R2:W4:Y:S01]  /*fd80*/  MUFU.EX2 R64, R4 ;  /* 0x0000000400407308 */ /* 0x0005220000000800 */
[-C--:B------:R-:W-:Y:S02]  /*fd90*/  FMUL.FTZ R147, R147, R68.reuse ;  /* 0x0000004493937220 */ /* 0x080fe40000410000 */
[----:B------:R-:W-:-:S02]  /*fda0*/  FMUL.FTZ R150, R150, R68 ;  /* 0x0000004496967220 */ /* 0x000fc40000410000 */
[-C--:B------:R-:W-:Y:S02]  /*fdb0*/  FMUL.FTZ R151, R151, R68.reuse ;  /* 0x0000004497977220 */ /* 0x080fe40000410000 */
[-C--:B------:R-:W-:Y:S02]  /*fdc0*/  FMUL.FTZ R154, R154, R68.reuse ;  /* 0x000000449a9a7220 */ /* 0x080fe40000410000 */
[----:B-1----:R-:W-:Y:S02]  /*fdd0*/  FFMA.FTZ R3, R34, c[0x0][0x23c], -R2 ;  /* 0x00008f0022037a23 */ /* 0x002fe40000010802 */
[-C--:B------:R-:W-:Y:S02]  /*fde0*/  FMUL.FTZ R155, R155, R68.reuse ;  /* 0x000000449b9b7220 */ /* 0x080fe40000410000 */
[-C--:B------:R-:W-:Y:S02]  /*fdf0*/  FMUL.FTZ R158, R158, R68.reuse ;  /* 0x000000449e9e7220 */ /* 0x080fe40000410000 */
[----:B------:R-:W-:Y:S01]  /*fe00*/  FMUL.FTZ R159, R159, R68 ;  /* 0x000000449f9f7220 */ /* 0x000fe20000410000 */
[----:B--2---:R-:W-:Y:S01]  /*fe10*/  F2FP.PACK_AB R4, R41, R132 ;  /* 0x000000842904723e */ /* 0x004fe200000000ff */
[-C--:B------:R-:W-:Y:S01]  /*fe20*/  FMUL.FTZ R162, R162, R68.reuse ;  /* 0x00000044a2a27220 */ /* 0x080fe20000410000 */
[----:B----4-:R-:W-:Y:S01]  /*fe30*/  F2FP.PACK_AB R7, R64, R57 ;  /* 0x000000394007723e */ /* 0x010fe200000000ff */
[----:B------:R-:W-:-:S02]  /*fe40*/  FMUL.FTZ R163, R163, R68 ;  /* 0x00000044a3a37220 */ /* 0x000fc40000410000 */
[-C--:B------:R-:W-:Y:S02]  /*fe50*/  FMUL.FTZ R166, R166, R68.reuse ;  /* 0x00000044a6a67220 */ /* 0x080fe40000410000 */
[----:B------:R-:W-:Y:S02]  /*fe60*/  FMUL.FTZ R167, R167, R68 ;  /* 0x00000044a7a77220 */ /* 0x000fe40000410000 */
[C---:B------:R-:W-:Y:S01]  /*fe70*/  HMMA.16816.F32 R24, R4.reuse, R8, R136 ;  /* 0x000000080418723c */ /* 0x040fe20000001888 */
[----:B------:R1:W2:Y:S06]  /*fe80*/  MUFU.EX2 R137, R3 ;  /* 0x0000000300897308 */ /* 0x0002ac0000000800 */
[----:B---3--:R-:W-:Y:S01]  /*fe90*/  MOV R138, R13 ;  /* 0x0000000d008a7202 */ /* 0x008fe20000000f00 */
[----:B------:R-:W-:Y:S01]  /*fea0*/  HMMA.16816.F32 R36, R4, R10, R140 ;  /* 0x0000000a0424723c */ /* 0x000fe2000000188c */
[----:B------:R-:W3:Y:S01]  /*feb0*/  LDSM.16.MT88.4 R12, [R216+0xa000] ;  /* 0x00a00000d80c783b */ /* 0x000ee20000004200 */
[----:B------:R-:W-:-:S06]  /*fec0*/  MOV R139, R41 ;  /* 0x00000029008b7202 */ /* 0x000fcc0000000f00 */
[----:B------:R-:W-:Y:S01]  /*fed0*/  HMMA.16816.F32 R32, R4, R20, R144 ;  /* 0x000000140420723c */ /* 0x000fe20000001890 */
[----:B-1----:R-:W-:-:S04]  /*fee0*/  FFMA.FTZ R3, R97, c[0x0][0x23c], -R2 ;  /* 0x00008f0061037a23 */ /* 0x002fc80000010802 */
[----:B------:R1:W-:Y:S03]  /*fef0*/  MUFU.EX2 R97, R3 ;  /* 0x0000000300617308 */ /* 0x0003e60000000800 */
[C---:B------:R-:W-:Y:S01]  /*ff00*/  HMMA.16816.F32 R44, R4.reuse, R22, R148 ;  /* 0x00000016042c723c */ /* 0x040fe20000001894 */
[----:B------:R-:W4:Y:S07]  /*ff10*/  LDSM.16.MT88.4 R20, [R135+0xa800] ;  /* 0x00a800008714783b */ /* 0x000f2e0000004200 */
[----:B------:R-:W-:Y:S01]  /*ff20*/  HMMA.16816.F32 R160, R4, R16, R160 ;  /* 0x0000001004a0723c */ /* 0x000fe200000018a0 */
[----:B-1----:R-:W-:-:S07]  /*ff30*/  FFMA.FTZ R3, R40, c[0x0][0x23c], -R2 ;  /* 0x00008f0028037a23 */ /* 0x002fce0000010802 */
[C---:B------:R-:W-:Y:S01]  /*ff40*/  HMMA.16816.F32 R16, R4.reuse, R18, R164 ;  /* 0x000000120410723c */ /* 0x040fe200000018a4 */
[----:B------:R1:W-:Y:S07]  /*ff50*/  MUFU.EX2 R9, R3 ;  /* 0x0000000300097308 */ /* 0x0003ee0000000800 */
[----:B---3--:R-:W-:Y:S01]  /*ff60*/  HMMA.16816.F32 R52, R4, R12, R152 ;  /* 0x0000000c0434723c */ /* 0x008fe20000001898 */
[----:B-1----:R-:W-:-:S07]  /*ff70*/  FFMA.FTZ R3, R99, c[0x0][0x23c], -R0 ;  /* 0x00008f0063037a23 */ /* 0x002fce0000010800 */
[----:B------:R-:W-:Y:S01]  /*ff80*/  HMMA.16816.F32 R156, R4, R14, R156 ;  /* 0x0000000e049c723c */ /* 0x000fe2000000189c */
[----:B------:R-:W-:Y:S01]  /*ff90*/  LDSM.16.MT88.4 R12, [R216+0xa800] ;  /* 0x00a80000d80c783b */ /* 0x000fe20000004200 */
[----:B------:R1:W-:Y:S02]  /*ffa0*/  MUFU.EX2 R99, R3 ;  /* 0x0000000300637308 */ /* 0x0003e40000000800 */
[----:B-1----:R-:W-:-:S06]  /*ffb0*/  FFMA.FTZ R3, R42, c[0x0][0x23c], -R0 ;  /* 0x00008f002a037a23 */ /* 0x002fcc0000010800 */
[----:B------:R1:W3:Y:S02]  /*ffc0*/  MUFU.EX2 R136, R3 ;  /* 0x0000000300887308 */ /* 0x0002e40000000800 */
[--C-:B-1----:R-:W-:Y:S01]  /*ffd0*/  FFMA.FTZ R3, R100, c[0x0][0x23c], -R0.reuse ;  /* 0x00008f0064037a23 */ /* 0x102fe20000010800 */
[----:B------:R-:W-:Y:S02]  /*ffe0*/  MOV R100, R29 ;  /* 0x0000001d00647202 */ /* 0x000fe40000000f00 */
[----:B------:R-:W1:Y:S03]  /*fff0*/  LDSM.16.MT88.4 R28, [R218+0xa800] ;  /* 0x00a80000da1c783b */ /* 0x000e660000004200 */
[----:B------:R5:W-:Y:S01]  /*10000*/  MUFU.EX2 R141, R3 ;  /* 0x00000003008d7308 */ /* 0x000be20000000800 */
[----:B--2---:R-:W-:Y:S02]  /*10010*/  F2FP.PACK_AB R4, R137, R100 ;  /* 0x000000648904723e */ /* 0x004fe400000000ff */
[----:B---3--:R-:W-:Y:S01]  /*10020*/  F2FP.PACK_AB R5, R136, R99 ;  /* 0x000000638805723e */ /* 0x008fe200000000ff */
[----:B-----5:R-:W-:-:S04]  /*10030*/  FFMA.FTZ R3, R48, c[0x0][0x23c], -R0 ;  /* 0x00008f0030037a23 */ /* 0x020fc80000010800 */
[----:B------:R2:W3:Y:S02]  /*10040*/  MUFU.EX2 R8, R3 ;  /* 0x0000000300087308 */ /* 0x0004e40000000800 */
[----:B--2---:R-:W-:Y:S01]  /*10050*/  FFMA.FTZ R3, R102, c[0x0][0x23c], -R2 ;  /* 0x00008f0066037a23 */ /* 0x004fe20000010802 */
[----:B------:R-:W-:Y:S02]  /*10060*/  MOV R102, R9 ;  /* 0x0000000900667202 */ /* 0x000fe40000000f00 */
[----:B---3--:R-:W-:-:S03]  /*10070*/  F2FP.PACK_AB R7, R8, R141 ;  /* 0x0000008d0807723e */ /* 0x008fc600000000ff */
[----:B------:R2:W-:Y:S01]  /*10080*/  MUFU.EX2 R48, R3 ;  /* 0x0000000300307308 */ /* 0x0005e20000000800 */
[----:B------:R-:W-:-:S07]  /*10090*/  F2FP.PACK_AB R6, R102, R97 ;  /* 0x000000616606723e */ /* 0x000fce00000000ff */
[----:B----4-:R-:W-:Y:S01]  /*100a0*/  HMMA.16816.F32 R24, R4, R20, R24 ;  /* 0x000000140418723c */ /* 0x010fe20000001818 */
[----:B--2---:R-:W-:-:S07]  /*100b0*/  FFMA.FTZ R3, R50, c[0x0][0x23c], -R2 ;  /* 0x00008f0032037a23 */ /* 0x004fce0000010802 */
[C---:B------:R-:W-:Y:S01]  /*100c0*/  HMMA.16816.F32 R36, R4.reuse, R22, R36 ;  /* 0x000000160424723c */ /* 0x040fe20000001824 */
[----:B------:R2:W-:Y:S07]  /*100d0*/  MUFU.EX2 R42, R3 ;  /* 0x00000003002a7308 */ /* 0x0005ee0000000800 */
[C---:B-1----:R-:W-:Y:S08]  /*100e0*/  HMMA.16816.F32 R32, R4.reuse, R28, R32 ;  /* 0x0000001c0420723c */ /* 0x042ff00000001820 */
[----:B------:R-:W-:Y:S01]  /*100f0*/  HMMA.16816.F32 R44, R4, R30, R44 ;  /* 0x0000001e042c723c */ /* 0x000fe2000000182c */
[----:B------:R-:W-:Y:S01]  /*10100*/  LDSM.16.MT88.4 R28, [R218+0xb000] ;  /* 0x00b00000da1c783b */ /* 0x000fe20000004200 */
[----:B--2---:R-:W-:Y:S01]  /*10110*/  FFMA.FTZ R3, R103, c[0x0][0x23c], -R2 ;  /* 0x00008f0067037a23 */ /* 0x004fe20000010802 */
[----:B------:R-:W-:-:S02]  /*10120*/  MOV R103, R8 ;  /* 0x0000000800677202 */ /* 0x000fc40000000f00 */
[----:B------:R-:W1:Y:S01]  /*10130*/  LDSM.16.MT88.4 R8, [R217+0xa800] ;  /* 0x00a80000d908783b */ /* 0x000e620000004200 */
[----:B------:R2:W-:Y:S02]  /*10140*/  MUFU.EX2 R40, R3 ;  /* 0x0000000300287308 */ /* 0x0005e40000000800 */
[----:B------:R-:W-:Y:S01]  /*10150*/  HMMA.16816.F32 R52, R4, R12, R52 ;  /* 0x0000000c0434723c */ /* 0x000fe20000001834 */
[----:B--2---:R-:W-:-:S05]  /*10160*/  FFMA.FTZ R3, R56, c[0x0][0x23c], -R2 ;  /* 0x00008f0038037a23 */ /* 0x004fca0000010802 */
[----:B------:R2:W3:Y:S02]  /*10170*/  MUFU.EX2 R20, R3 ;  /* 0x0000000300147308 */ /* 0x0004e40000000800 */
[--C-:B--2---:R-:W-:Y:S01]  /*10180*/  FFMA.FTZ R3, R105, c[0x0][0x23c], -R0.reuse ;  /* 0x00008f0069037a23 */ /* 0x104fe20000010800 */
[----:B---3--:R-:W-:Y:S02]  /*10190*/  MOV R105, R20 ;  /* 0x0000001400697202 */ /* 0x008fe40000000f00 */
[----:B------:R-:W2:Y:S03]  /*101a0*/  LDSM.16.MT88.4 R20, [R135+0xb000] ;  /* 0x00b000008714783b */ /* 0x000ea60000004200 */
[----:B------:R3:W-:Y:S01]  /*101b0*/  MUFU.EX2 R251, R3 ;  /* 0x0000000300fb7308 */ /* 0x0007e20000000800 */
[C---:B-1----:R-:W-:Y:S08]  /*101c0*/  HMMA.16816.F32 R160, R4.reuse, R8, R160 ;  /* 0x0000000804a0723c */ /* 0x042ff000000018a0 */
[----:B------:R-:W-:Y:S01]  /*101d0*/  HMMA.16816.F32 R16, R4, R10, R16 ;  /* 0x0000000a0410723c */ /* 0x000fe20000001810 */
[----:B------:R-:W-:Y:S01]  /*101e0*/  LDSM.16.MT88.4 R8, [R217+0xb000] ;  /* 0x00b00000d908783b */ /* 0x000fe20000004200 */
[----:B---3--:R-:W-:-:S04]  /*101f0*/  FFMA.FTZ R3, R58, c[0x0][0x23c], -R0 ;  /* 0x00008f003a037a23 */ /* 0x008fc80000010800 */
[----:B------:R1:W3:Y:S02]  /*10200*/  MUFU.EX2 R250, R3 ;  /* 0x0000000300fa7308 */ /* 0x0002e40000000800 */
[----:B-1----:R-:W-:Y:S01]  /*10210*/  FFMA.FTZ R3, R106, c[0x0][0x23c], -R0 ;  /* 0x00008f006a037a23 */ /* 0x002fe20000010800 */
[----:B------:R-:W-:Y:S02]  /*10220*/  MOV R106, R64 ;  /* 0x00000040006a7202 */ /* 0x000fe40000000f00 */
[----:B------:R-:W-:Y:S01]  /*10230*/  HMMA.16816.F32 R64, R4, R14, R156 ;  /* 0x0000000e0440723c */ /* 0x000fe2000000189c */
[----:B------:R-:W1:Y:S02]  /*10240*/  LDSM.16.MT88.4 R12, [R216+0xb000] ;  /* 0x00b00000d80c783b */ /* 0x000e640000004200 */
[----:B------:R4:W-:Y:S04]  /*10250*/  MUFU.EX2 R248, R3 ;  /* 0x0000000300f87308 */ /* 0x0009e80000000800 */
[----:B---3--:R-:W-:-:S02]  /*10260*/  F2FP.PACK_AB R5, R250, R251 ;  /* 0x000000fbfa05723e */ /* 0x008fc400000000ff */
[----:B------:R-:W-:Y:S01]  /*10270*/  F2FP.PACK_AB R6, R105, R40 ;  /* 0x000000286906723e */ /* 0x000fe200000000ff */
[----:B----4-:R-:W-:Y:S01]  /*10280*/  FFMA.FTZ R3, R60, c[0x0][0x23c], -R0 ;  /* 0x00008f003c037a23 */ /* 0x010fe20000010800 */
[----:B------:R-:W-:-:S03]  /*10290*/  MOV R60, R59 ;  /* 0x0000003b003c7202 */ /* 0x000fc60000000f00 */
[----:B------:R3:W4:Y:S02]  /*102a0*/  MUFU.EX2 R252, R3 ;  /* 0x0000000300fc7308 */ /* 0x0007240000000800 */
[----:B---3--:R-:W-:Y:S01]  /*102b0*/  FFMA.FTZ R3, R107, c[0x0][0x23c], -R2 ;  /* 0x00008f006b037a23 */ /* 0x008fe20000010802 */
[----:B------:R-:W-:Y:S02]  /*102c0*/  MOV R107, R48 ;  /* 0x00000030006b7202 */ /* 0x000fe40000000f00 */
[----:B----4-:R-:W-:-:S03]  /*102d0*/  F2FP.PACK_AB R7, R252, R248 ;  /* 0x000000f8fc07723e */ /* 0x010fc600000000ff */
[----:B------:R3:W-:Y:S01]  /*102e0*/  MUFU.EX2 R246, R3 ;  /* 0x0000000300f67308 */ /* 0x0007e20000000800 */
[----:B------:R-:W-:-:S07]  /*102f0*/  F2FP.PACK_AB R4, R42, R107 ;  /* 0x0000006b2a04723e */ /* 0x000fce00000000ff */
[----:B--2---:R-:W-:Y:S01]  /*10300*/  HMMA.16816.F32 R24, R4, R20, R24 ;  /* 0x000000140418723c */ /* 0x004fe20000001818 */
[----:B---3--:R-:W-:-:S07]  /*10310*/  FFMA.FTZ R3, R62, c[0x0][0x23c], -R2 ;  /* 0x00008f003e037a23 */ /* 0x008fce0000010802 */
[C---:B------:R-:W-:Y:S01]  /*10320*/  HMMA.16816.F32 R36, R4.reuse, R22, R36 ;  /* 0x000000160424723c */ /* 0x040fe20000001824 */
[----:B------:R-:W2:Y:S01]  /*10330*/  LDSM.16.MT88.4 R20, [R135+0xb800] ;  /* 0x00b800008714783b */ /* 0x000ea20000004200 */
[----:B------:R-:W-:Y:S01]  /*10340*/  MOV R62, R42 ;  /* 0x0000002a003e7202 */ /* 0x000fe20000000f00 */
[----:B------:R3:W4:Y:S05]  /*10350*/  MUFU.EX2 R247, R3 ;  /* 0x0000000300f77308 */ /* 0x00072a0000000800 */
[C---:B------:R-:W-:Y:S08]  /*10360*/  HMMA.16816.F32 R32, R4.reuse, R28, R32 ;  /* 0x0000001c0420723c */ /* 0x040ff00000001820 */
[----:B------:R-:W-:Y:S01]  /*10370*/  HMMA.16816.F32 R44, R4, R30, R44 ;  /* 0x0000001e042c723c */ /* 0x000fe2000000182c */
[----:B------:R-:W5:Y:S01]  /*10380*/  LDSM.16.MT88.4 R28, [R218+0xb800] ;  /* 0x00b80000da1c783b */ /* 0x000f620000004200 */
[----:B---3--:R-:W-:Y:S01]  /*10390*/  FFMA.FTZ R3, R113, c[0x0][0x23c], -R2 ;  /* 0x00008f0071037a23 */ /* 0x008fe20000010802 */
[----:B------:R-:W-:-:S03]  /*103a0*/  MOV R113, R40 ;  /* 0x0000002800717202 */ /* 0x000fc60000000f00 */
[----:B------:R3:W-:Y:S02]  /*103b0*/  MUFU.EX2 R245, R3 ;  /* 0x0000000300f57308 */ /* 0x0007e40000000800 */
[C---:B-1----:R-:W-:Y:S08]  /*103c0*/  HMMA.16816.F32 R52, R4.reuse, R12, R52 ;  /* 0x0000000c0434723c */ /* 0x042ff00000001834 */
[----:B------:R-:W-:Y:S01]  /*103d0*/  HMMA.16816.F32 R64, R4, R14, R64 ;  /* 0x0000000e0440723c */ /* 0x000fe20000001840 */
[----:B------:R-:W1:Y:S01]  /*103e0*/  LDSM.16.MT88.4 R12, [R216+0xb800] ;  /* 0x00b80000d80c783b */ /* 0x000e620000004200 */
[----:B---3--:R-:W-:-:S06]  /*103f0*/  FFMA.FTZ R3, R70, c[0x0][0x23c], -R2 ;  /* 0x00008f0046037a23 */ /* 0x008fcc0000010802 */
[C---:B------:R-:W-:Y:S01]  /*10400*/  HMMA.16816.F32 R160, R4.reuse, R8, R160 ;  /* 0x0000000804a0723c */ /* 0x040fe200000018a0 */
[----:B------:R-:W-:Y:S01]  /*10410*/  MOV R70, R57 ;  /* 0x0000003900467202 */ /* 0x000fe20000000f00 */
[----:B------:R3:W2:Y:S06]  /*10420*/  MUFU.EX2 R244, R3 ;  /* 0x0000000300f47308 */ /* 0x0006ac0000000800 */
[----:B------:R-:W-:Y:S01]  /*10430*/  HMMA.16816.F32 R16, R4, R10, R16 ;  /* 0x0000000a0410723c */ /* 0x000fe20000001810 */
[----:B------:R-:W1:Y:S06]  /*10440*/  LDSM.16.MT88.4 R8, [R217+0xb800] ;  /* 0x00b80000d908783b */ /* 0x000e6c0000004200 */
[----:B----4-:R-:W-:Y:S01]  /*10450*/  F2FP.PACK_AB R4, R247, R246 ;  /* 0x000000f6f704723e */ /* 0x010fe200000000ff */
[----:B---3--:R-:W-:Y:S01]  /*10460*/  FFMA.FTZ R3, R114, c[0x0][0x23c], -R0 ;  /* 0x00008f0072037a23 */ /* 0x008fe20000010800 */
[----:B--2---:R-:W-:-:S02]  /*10470*/  F2FP.PACK_AB R6, R244, R245 ;  /* 0x000000f5f406723e */ /* 0x004fc400000000ff */
        /* <DEDUP_REMOVED lines=12> */
[----:B---3--:R-:W-:-:S05]  /*10540*/  F2FP.PACK_AB R7, R73, R166 ;  /* 0x000000a64907723e */ /* 0x008fca00000000ff */
[----:B------:R2:W-:Y:S02]  /*10550*/  MUFU.EX2 R164, R3 ;  /* 0x0000000300a47308 */ /* 0x0005e40000000800 */
[C---:B------:R-:W-:Y:S01]  /*10560*/  HMMA.16816.F32 R48, R4.reuse, R20, R24 ;  /* 0x000000140430723c */ /* 0x040fe20000001818 */
[----:B------:R-:W3:Y:S07]  /*10570*/  LDSM.16.MT88.4 R24, [R135+0xc000] ;  /* 0x00c000008718783b */ /* 0x000eee0000004200 */
[----:B-----5:R-:W-:Y:S01]  /*10580*/  HMMA.16816.F32 R40, R4, R28, R32 ;  /* 0x0000001c0428723c */ /* 0x020fe20000001820 */
[----:B--2---:R-:W-:Y:S01]  /*10590*/  FFMA.FTZ R3, R75, c[0x0][0x23c], -R2 ;  /* 0x00008f004b037a23 */ /* 0x004fe20000010802 */
[----:B------:R-:W-:-:S03]  /*105a0*/  MOV R75, R113 ;  /* 0x00000071004b7202 */ /* 0x000fc60000000f00 */
[----:B------:R2:W4:Y:S03]  /*105b0*/  MUFU.EX2 R165, R3 ;  /* 0x0000000300a57308 */ /* 0x0005260000000800 */
[C---:B------:R-:W-:Y:S01]  /*105c0*/  HMMA.16816.F32 R56, R4.reuse, R22, R36 ;  /* 0x000000160438723c */ /* 0x040fe20000001824 */
[----:B------:R-:W-:Y:S07]  /*105d0*/  LDSM.16.MT88.4 R20, [R218+0xc000] ;  /* 0x00c00000da14783b */ /* 0x000fee0000004200 */
[----:B-1----:R-:W-:Y:S01]  /*105e0*/  HMMA.16816.F32 R32, R4, R12, R52 ;  /* 0x0000000c0420723c */ /* 0x002fe20000001834 */
[----:B--2---:R-:W-:-:S07]  /*105f0*/  FFMA.FTZ R3, R118, c[0x0][0x23c], -R2 ;  /* 0x00008f0076037a23 */ /* 0x004fce0000010802 */
[C---:B------:R-:W-:Y:S01]  /*10600*/  HMMA.16816.F32 R64, R4.reuse, R14, R64 ;  /* 0x0000000e0440723c */ /* 0x040fe20000001840 */
[----:B------:R-:W1:Y:S01]  /*10610*/  LDSM.16.MT88.4 R12, [R216+0xc000] ;  /* 0x00c00000d80c783b */ /* 0x000e620000004200 */
[----:B------:R2:W-:Y:S06]  /*10620*/  MUFU.EX2 R159, R3 ;  /* 0x00000003009f7308 */ /* 0x0005ec0000000800 */
[C---:B------:R-:W-:Y:S08]  /*10630*/  HMMA.16816.F32 R36, R4.reuse, R30, R44 ;  /* 0x0000001e0424723c */ /* 0x040ff0000000182c */
[----:B------:R-:W-:Y:S01]  /*10640*/  HMMA.16816.F32 R28, R4, R8, R160 ;  /* 0x00000008041c723c */ /* 0x000fe200000018a0 */
[----:B--2---:R-:W-:Y:S01]  /*10650*/  FFMA.FTZ R3, R76, c[0x0][0x23c], -R2 ;  /* 0x00008f004c037a23 */ /* 0x004fe20000010802 */
[----:B------:R-:W-:-:S03]  /*10660*/  MOV R76, R62 ;  /* 0x0000003e004c7202 */ /* 0x000fc60000000f00 */
[----:B------:R2:W5:Y:S03]  /*10670*/  MUFU.EX2 R158, R3 ;  /* 0x00000003009e7308 */ /* 0x0005660000000800 */
[----:B------:R-:W-:Y:S01]  /*10680*/  HMMA.16816.F32 R16, R4, R10, R16 ;  /* 0x0000000a0410723c */ /* 0x000fe20000001810 */
[----:B------:R-:W1:Y:S01]  /*10690*/  LDSM.16.MT88.4 R8, [R217+0xc000] ;  /* 0x00c00000d908783b */ /* 0x000e620000004200 */
[----:B------:R-:W-:Y:S02]  /*106a0*/  MOV R161, R141 ;  /* 0x0000008d00a17202 */ /* 0x000fe40000000f00 */
[----:B------:R-:W-:Y:S02]  /*106b0*/  MOV R163, R107 ;  /* 0x0000006b00a37202 */ /* 0x000fe40000000f00 */
[----:B------:R-:W-:Y:S02]  /*106c0*/  MOV R162, R102 ;  /* 0x0000006600a27202 */ /* 0x000fe40000000f00 */
[----:B----4-:R-:W-:-:S02]  /*106d0*/  F2FP.PACK_AB R4, R165, R164 ;  /* 0x000000a4a504723e */ /* 0x010fc400000000ff */
[----:B------:R-:W-:Y:S01]  /*106e0*/  MOV R160, R97 ;  /* 0x0000006100a07202 */ /* 0x000fe20000000f00 */
[----:B--2---:R-:W-:Y:S01]  /*106f0*/  FFMA.FTZ R3, R119, c[0x0][0x23c], -R0 ;  /* 0x00008f0077037a23 */ /* 0x004fe20000010800 */
[----:B-----5:R-:W-:-:S03]  /*10700*/  F2FP.PACK_AB R6, R158, R159 ;  /* 0x0000009f9e06723e */ /* 0x020fc600000000ff */
[----:B------:R2:W-:Y:S02]  /*10710*/  MUFU.EX2 R157, R3 ;  /* 0x00000003009d7308 */ /* 0x0005e40000000800 */
[----:B--2---:R-:W-:Y:S01]  /*10720*/  FFMA.FTZ R3, R77, c[0x0][0x23c], -R0 ;  /* 0x00008f004d037a23 */ /* 0x004fe20000010800 */
[----:B------:R-:W-:-:S05]  /*10730*/  MOV R77, R103 ;  /* 0x00000067004d7202 */ /* 0x000fca0000000f00 */
[----:B------:R2:W4:Y:S02]  /*10740*/  MUFU.EX2 R72, R3 ;  /* 0x0000000300487308 */ /* 0x0005240000000800 */
[----:B--2---:R-:W-:Y:S01]  /*10750*/  FFMA.FTZ R3, R120, c[0x0][0x23c], -R0 ;  /* 0x00008f0078037a23 */ /* 0x004fe20000010800 */
[----:B----4-:R-:W-:-:S05]  /*10760*/  F2FP.PACK_AB R5, R72, R157 ;  /* 0x0000009d4805723e */ /* 0x010fca00000000ff */
[----:B------:R2:W-:Y:S02]  /*10770*/  MUFU.EX2 R156, R3 ;  /* 0x00000003009c7308 */ /* 0x0005e40000000800 */
[----:B--2---:R-:W-:Y:S01]  /*10780*/  FFMA.FTZ R3, R78, c[0x0][0x23c], -R0 ;  /* 0x00008f004e037a23 */ /* 0x004fe20000010800 */
[----:B------:R-:W-:-:S05]  /*10790*/  MOV R78, R136 ;  /* 0x00000088004e7202 */ /* 0x000fca0000000f00 */
[----:B------:R2:W4:Y:S02]  /*107a0*/  MUFU.EX2 R155, R3 ;  /* 0x00000003009b7308 */ /* 0x0005240000000800 */
[----:B--2---:R-:W-:Y:S01]  /*107b0*/  FFMA.FTZ R3, R122, c[0x0][0x23c], -R2 ;  /* 0x00008f007a037a23 */ /* 0x004fe20000010802 */
[----:B----4-:R-:W-:-:S05]  /*107c0*/  F2FP.PACK_AB R7, R155, R156 ;  /* 0x0000009c9b07723e */ /* 0x010fca00000000ff */
[----:B------:R2:W-:Y:S02]  /*107d0*/  MUFU.EX2 R153, R3 ;  /* 0x0000000300997308 */ /* 0x0005e40000000800 */
[C---:B---3--:R-:W-:Y:S08]  /*107e0*/  HMMA.16816.F32 R44, R4.reuse, R24, R48 ;  /* 0x00000018042c723c */ /* 0x048ff00000001830 */
        /* <DEDUP_REMOVED lines=9> */
[C---:B------:R-:W-:Y:S01]  /*10880*/  HMMA.16816.F32 R28, R4.reuse, R8, R28 ;  /* 0x00000008041c723c */ /* 0x040fe2000000181c */
        /* <DEDUP_REMOVED lines=28> */
[----:B-1----:R-:W-:Y:S01]  /*10a50*/  FFMA.FTZ R3, R85, c[0x0][0x23c], -R2 ;  /* 0x00008f0055037a23 */ /* 0x002fe20000010802 */
[----:B------:R-:W-:-:S02]  /*10a60*/  MOV R85, R70 ;  /* 0x0000004600557202 */ /* 0x000fc40000000f00 */
[----:B------:R-:W-:Y:S01]  /*10a70*/  MOV R70, R99 ;  /* 0x0000006300467202 */ /* 0x000fe20000000f00 */
[----:B------:R1:W3:Y:S02]  /*10a80*/  MUFU.EX2 R144, R3 ;  /* 0x0000000300907308 */ /* 0x0002e40000000800 */
[C---:B------:R-:W-:Y:S08]  /*10a90*/  HMMA.16816.F32 R44, R4.reuse, R12, R32 ;  /* 0x0000000c042c723c */ /* 0x040ff00000001820 */
        /* <DEDUP_REMOVED lines=15> */
[----:B------:R-:W-:-:S03]  /*10b90*/  F2FP.PACK_AB R6, R146, R143 ;  /* 0x0000008f9206723e */ /* 0x000fc600000000ff */
[----:B------:R1:W-:Y:S02]  /*10ba0*/  MUFU.EX2 R142, R3 ;  /* 0x00000003008e7308 */ /* 0x0003e40000000800 */
[----:B-1----:R-:W-:Y:S01]  /*10bb0*/  FFMA.FTZ R3, R87, c[0x0][0x23c], -R0 ;  /* 0x00008f0057037a23 */ /* 0x002fe20000010800 */
[----:B------:R-:W-:-:S05]  /*10bc0*/  MOV R87, R139 ;  /* 0x0000008b00577202 */ /* 0x000fca0000000f00 */
        /* <DEDUP_REMOVED lines=12> */
[----:B----4-:R-:W-:Y:S01]  /*10c90*/  HMMA.16816.F32 R36, R4, R12, R44 ;  /* 0x0000000c0424723c */ /* 0x010fe2000000182c */
[----:B-1----:R-:W-:Y:S01]  /*10ca0*/  FFMA.FTZ R3, R89, c[0x0][0x23c], -R2 ;  /* 0x00008f0059037a23 */ /* 0x002fe20000010802 */
[----:B------:R-:W-:-:S03]  /*10cb0*/  MOV R89, R133 ;  /* 0x0000008500597202 */ /* 0x000fc60000000f00 */
[----:B------:R1:W2:Y:S03]  /*10cc0*/  MUFU.EX2 R138, R3 ;  /* 0x00000003008a7308 */ /* 0x0002a60000000800 */
[C---:B------:R-:W-:Y:S01]  /*10cd0*/  HMMA.16816.F32 R64, R4.reuse, R14, R64 ;  /* 0x0000000e0440723c */ /* 0x040fe20000001840 */
[----:B------:R-:W3:Y:S07]  /*10ce0*/  LDSM.16.MT88.4 R12, [R216+0xd800] ;  /* 0x00d80000d80c783b */ /* 0x000eee0000004200 */
[----:B-----5:R-:W-:Y:S01]  /*10cf0*/  HMMA.16816.F32 R28, R4, R8, R28 ;  /* 0x00000008041c723c */ /* 0x020fe2000000181c */
[----:B-1----:R-:W-:Y:S01]  /*10d00*/  FFMA.FTZ R3, R168, c[0x0][0x23c], -R2 ;  /* 0x00008f00a8037a23 */ /* 0x002fe20000010802 */
[----:B------:R-:W-:-:S06]  /*10d10*/  MOV R168, R132 ;  /* 0x0000008400a87202 */ /* 0x000fcc0000000f00 */
[C---:B------:R-:W-:Y:S01]  /*10d20*/  HMMA.16816.F32 R16, R4.reuse, R10, R16 ;  /* 0x0000000a0410723c */ /* 0x040fe20000001810 */
[----:B------:R-:W1:Y:S01]  /*10d30*/  LDSM.16.MT88.4 R8, [R217+0xd800] ;  /* 0x00d80000d908783b */ /* 0x000e620000004200 */
[----:B------:R4:W-:Y:S06]  /*10d40*/  MUFU.EX2 R136, R3 ;  /* 0x0000000300887308 */ /* 0x0009ec0000000800 */
[C---:B------:R-:W-:Y:S01]  /*10d50*/  HMMA.16816.F32 R56, R4.reuse, R26, R56 ;  /* 0x0000001a0438723c */ /* 0x040fe20000001838 */
[----:B------:R-:W5:Y:S07]  /*10d60*/  LDSM.16.MT88.4 R24, [R135+0xd800] ;  /* 0x00d800008718783b */ /* 0x000f6e0000004200 */
[----:B------:R-:W-:Y:S01]  /*10d70*/  HMMA.16816.F32 R40, R4, R20, R40 ;  /* 0x000000140428723c */ /* 0x000fe20000001828 */
[----:B----4-:R-:W-:-:S04]  /*10d80*/  FFMA.FTZ R3, R90, c[0x0][0x23c], -R2 ;  /* 0x00008f005a037a23 */ /* 0x010fc80000010802 */
[----:B------:R4:W3:Y:S03]  /*10d90*/  MUFU.EX2 R133, R3 ;  /* 0x0000000300857308 */ /* 0x0008e60000000800 */
[----:B------:R-:W-:Y:S01]  /*10da0*/  HMMA.16816.F32 R52, R4, R22, R52 ;  /* 0x000000160434723c */ /* 0x000fe20000001834 */
[----:B------:R-:W1:Y:S06]  /*10db0*/  LDSM.16.MT88.4 R20, [R218+0xd800] ;  /* 0x00d80000da14783b */ /* 0x000e6c0000004200 */
[----:B--2---:R-:W-:Y:S01]  /*10dc0*/  F2FP.PACK_AB R4, R138, R137 ;  /* 0x000000898a04723e */ /* 0x004fe200000000ff */
[----:B----4-:R-:W-:Y:S01]  /*10dd0*/  FFMA.FTZ R3, R170, c[0x0][0x23c], -R0 ;  /* 0x00008f00aa037a23 */ /* 0x010fe20000010800 */
[----:B---3--:R-:W-:-:S02]  /*10de0*/  F2FP.PACK_AB R6, R133, R136 ;  /* 0x000000888506723e */ /* 0x008fc400000000ff */
[----:B------:R-:W-:Y:S01]  /*10df0*/  MOV R170, R84 ;  /* 0x0000005400aa7202 */ /* 0x000fe20000000f00 */
        /* <DEDUP_REMOVED lines=25> */
[----:B--2---:R-:W-:-:S04]  /*10f90*/  FFMA.FTZ R3, R94, c[0x0][0x23c], -R2 ;  /* 0x00008f005e037a23 */ /* 0x004fc80000010802 */
[----:B------:R2:W1:Y:S03]  /*10fa0*/  MUFU.EX2 R125, R3 ;  /* 0x00000003007d7308 */ /* 0x0004660000000800 */
        /* <DEDUP_REMOVED lines=21> */
[C---:B------:R-:W-:Y:S01]  /*11100*/  HMMA.16816.F32 R44, R4.reuse, R8, R28 ;  /* 0x00000008042c723c */ /* 0x040fe2000000181c */
[----:B------:R-:W-:Y:S07]  /*11110*/  LDSM.16.MT88.4 R28, [R135+0xf000] ;  /* 0x00f00000871c783b */ /* 0x000fee0000004200 */
        /* <DEDUP_REMOVED lines=26> */
[C---:B--2---:R-:W-:Y:S01]  /*112c0*/  HMMA.16816.F32 R48, R4.reuse, R12, R36 ;  /* 0x0000000c0430723c */ /* 0x044fe20000001824 */
[----:B------:R-:W2:Y:S07]  /*112d0*/  LDSM.16.MT88.4 R36, [R218+0xf000] ;  /* 0x00f00000da24783b */ /* 0x000eae0000004200 */
[----:B------:R-:W-:Y:S01]  /*112e0*/  HMMA.16816.F32 R64, R4, R14, R64 ;  /* 0x0000000e0440723c */ /* 0x000fe20000001840 */
[----:B------:R-:W3:Y:S01]  /*112f0*/  LDSM.16.MT88.4 R12, [R216+0xf000] ;  /* 0x00f00000d80c783b */ /* 0x000ee20000004200 */
[----:B-1----:R-:W-:-:S04]  /*11300*/  FFMA.FTZ R3, R109, c[0x0][0x23c], -R2 ;  /* 0x00008f006d037a23 */ /* 0x002fc80000010802 */
[----:B------:R1:W1:Y:S02]  /*11310*/  MUFU.EX2 R109, R3 ;  /* 0x00000003006d7308 */ /* 0x0002640000000800 */
[C---:B----4-:R-:W-:Y:S08]  /*11320*/  HMMA.16816.F32 R44, R4.reuse, R8, R44 ;  /* 0x00000008042c723c */ /* 0x050ff0000000182c */
[----:B------:R-:W-:Y:S01]  /*11330*/  HMMA.16816.F32 R16, R4, R10, R16 ;  /* 0x0000000a0410723c */ /* 0x000fe20000001810 */
[----:B------:R-:W4:Y:S01]  /*11340*/  LDSM.16.MT88.4 R8, [R217+0xf000] ;  /* 0x00f00000d908783b */ /* 0x000f220000004200 */
[----:B-1----:R-:W-:-:S06]  /*11350*/  FFMA.FTZ R3, R180, c[0x0][0x23c], -R2 ;  /* 0x00008f00b4037a23 */ /* 0x002fcc0000010802 */
[C---:B-----5:R-:W-:Y:S01]  /*11360*/  HMMA.16816.F32 R32, R4.reuse, R24, R32 ;  /* 0x000000180420723c */ /* 0x060fe20000001820 */
[----:B------:R1:W-:Y:S07]  /*11370*/  MUFU.EX2 R112, R3 ;  /* 0x0000000300707308 */ /* 0x0003ee0000000800 */
[C---:B------:R-:W-:Y:S08]  /*11380*/  HMMA.16816.F32 R56, R4.reuse, R26, R56 ;  /* 0x0000001a0438723c */ /* 0x040ff00000001838 */
[----:B------:R-:W-:Y:S01]  /*11390*/  HMMA.16816.F32 R40, R4, R20, R40 ;  /* 0x000000140428723c */ /* 0x000fe20000001828 */
[----:B-1----:R-:W-:-:S04]  /*113a0*/  FFMA.FTZ R3, R61, c[0x0][0x23c], -R2 ;  /* 0x00008f003d037a23 */ /* 0x002fc80000010802 */
[----:B------:R1:W5:Y:S03]  /*113b0*/  MUFU.EX2 R107, R3 ;  /* 0x00000003006b7308 */ /* 0x0003660000000800 */
[----:B------:R-:W-:Y:S01]  /*113c0*/  HMMA.16816.F32 R52, R4, R22, R52 ;  /* 0x000000160434723c */ /* 0x000fe20000001834 */
[----:B------:R-:W2:Y:S06]  /*113d0*/  LDSM.16.MT88.4 R20, [R135+0xf800] ;  /* 0x00f800008714783b */ /* 0x000eac0000004200 */
[----:B------:R-:W-:Y:S01]  /*113e0*/  F2FP.PACK_AB R4, R109, R108 ;  /* 0x0000006c6d04723e */ /* 0x000fe200000000ff */
[----:B-1----:R-:W-:Y:S01]  /*113f0*/  FFMA.FTZ R3, R182, c[0x0][0x23c], -R0 ;  /* 0x00008f00b6037a23 */ /* 0x002fe20000010800 */
[----:B-----5:R-:W-:-:S03]  /*11400*/  F2FP.PACK_AB R6, R107, R112 ;  /* 0x000000706b06723e */ /* 0x020fc600000000ff */
[----:B------:R1:W-:Y:S02]  /*11410*/  MUFU.EX2 R105, R3 ;  /* 0x0000000300697308 */ /* 0x0003e40000000800 */
[----:B-1----:R-:W-:-:S06]  /*11420*/  FFMA.FTZ R3, R71, c[0x0][0x23c], -R0 ;  /* 0x00008f0047037a23 */ /* 0x002fcc0000010800 */
[----:B------:R1:W5:Y:S02]  /*11430*/  MUFU.EX2 R106, R3 ;  /* 0x00000003006a7308 */ /* 0x0003640000000800 */
[----:B-1----:R-:W-:Y:S01]  /*11440*/  FFMA.FTZ R3, R183, c[0x0][0x23c], -R0 ;  /* 0x00008f00b7037a23 */ /* 0x002fe20000010800 */
[----:B-----5:R-:W-:-:S05]  /*11450*/  F2FP.PACK_AB R5, R106, R105 ;  /* 0x000000696a05723e */ /* 0x020fca00000000ff */
[----:B------:R1:W-:Y:S02]  /*11460*/  MUFU.EX2 R104, R3 ;  /* 0x0000000300687308 */ /* 0x0003e40000000800 */
[----:B-1----:R-:W-:-:S06]  /*11470*/  FFMA.FTZ R3, R63, c[0x0][0x23c], -R0 ;  /* 0x00008f003f037a23 */ /* 0x002fcc0000010800 */
[----:B------:R1:W5:Y:S02]  /*11480*/  MUFU.EX2 R103, R3 ;  /* 0x0000000300677308 */ /* 0x0003640000000800 */
[----:B-1----:R-:W-:Y:S01]  /*11490*/  FFMA.FTZ R3, R185, c[0x0][0x23c], -R2 ;  /* 0x00008f00b9037a23 */ /* 0x002fe20000010802 */
[----:B-----5:R-:W-:-:S05]  /*114a0*/  F2FP.PACK_AB R7, R103, R104 ;  /* 0x000000686707723e */ /* 0x020fca00000000ff */
[----:B------:R1:W-:Y:S02]  /*114b0*/  MUFU.EX2 R100, R3 ;  /* 0x0000000300647308 */ /* 0x0003e40000000800 */
[C---:B------:R-:W-:Y:S01]  /*114c0*/  HMMA.16816.F32 R24, R4.reuse, R28, R32 ;  /* 0x0000001c0418723c */ /* 0x040fe20000001820 */
[----:B------:R-:W5:Y:S07]  /*114d0*/  LDSM.16.MT88.4 R32, [R218+0xf800] ;  /* 0x00f80000da20783b */ /* 0x000f6e0000004200 */
[----:B------:R-:W-:Y:S01]  /*114e0*/  HMMA.16816.F32 R60, R4, R30, R56 ;  /* 0x0000001e043c723c */ /* 0x000fe20000001838 */
[----:B-1----:R-:W-:-:S06]  /*114f0*/  FFMA.FTZ R3, R110, c[0x0][0x23c], -R2 ;  /* 0x00008f006e037a23 */ /* 0x002fcc0000010802 */
[----:B------:R-:W-:Y:S01]  /*11500*/  FFMA.FTZ R56, R89, R69, R168 ;  /* 0x0000004559387223 */ /* 0x000fe200000100a8 */
[----:B------:R1:W1:Y:S01]  /*11510*/  MUFU.EX2 R102, R3 ;  /* 0x0000000300667308 */ /* 0x0002620000000800 */
[----:B--2---:R-:W-:Y:S01]  /*11520*/  HMMA.16816.F32 R28, R4, R36, R40 ;  /* 0x00000024041c723c */ /* 0x004fe20000001828 */
[----:B------:R-:W-:Y:S01]  /*11530*/  FFMA.FTZ R57, R169, R68, R249 ;  /* 0x00000044a9397223 */ /* 0x000fe200000100f9 */
[----:B------:R-:W-:Y:S02]  /*11540*/  MOV R169, R88 ;  /* 0x0000005800a97202 */ /* 0x000fe40000000f00 */
[----:B------:R-:W-:-:S04]  /*11550*/  MOV R168, R87 ;  /* 0x0000005700a87202 */ /* 0x000fc80000000f00 */
[----:B---3--:R-:W-:Y:S01]  /*11560*/  HMMA.16816.F32 R40, R4, R12, R48 ;  /* 0x0000000c0428723c */ /* 0x008fe20000001830 */
[----:B-1----:R-:W-:-:S07]  /*11570*/  FFMA.FTZ R3, R186, c[0x0][0x23c], -R2 ;  /* 0x00008f00ba037a23 */ /* 0x002fce0000010802 */
[C---:B------:R-:W-:Y:S01]  /*11580*/  HMMA.16816.F32 R64, R4.reuse, R14, R64 ;  /* 0x0000000e0440723c */ /* 0x040fe20000001840 */
[----:B------:R-:W1:Y:S01]  /*11590*/  LDSM.16.MT88.4 R12, [R216+0xf800] ;  /* 0x00f80000d80c783b */ /* 0x000e620000004200 */
[----:B------:R2:W-:Y:S06]  /*115a0*/  MUFU.EX2 R101, R3 ;  /* 0x0000000300657308 */ /* 0x0005ec0000000800 */
[C---:B----4-:R-:W-:Y:S08]  /*115b0*/  HMMA.16816.F32 R48, R4.reuse, R8, R44 ;  /* 0x000000080430723c */ /* 0x050ff0000000182c */
[----:B------:R-:W-:Y:S01]  /*115c0*/  HMMA.16816.F32 R44, R4, R10, R16 ;  /* 0x0000000a042c723c */ /* 0x000fe20000001810 */
[----:B------:R-:W3:Y:S01]  /*115d0*/  LDSM.16.MT88.4 R8, [R217+0xf800] ;  /* 0x00f80000d908783b */ /* 0x000ee20000004200 */
[----:B--2---:R-:W-:-:S03]  /*115e0*/  FFMA.FTZ R3, R111, c[0x0][0x23c], -R2 ;  /* 0x00008f006f037a23 */ /* 0x004fc60000010802 */
[----:B------:R-:W-:Y:S01]  /*115f0*/  LDSM.16.MT88.4 R16, [R218+0x10000] ;  /* 0x01000000da10783b */ /* 0x000fe20000004200 */
[----:B------:R2:W4:Y:S02]  /*11600*/  MUFU.EX2 R99, R3 ;  /* 0x0000000300637308 */ /* 0x0005240000000800 */
[----:B------:R-:W-:Y:S07]  /*11610*/  HMMA.16816.F32 R36, R4, R38, R52 ;  /* 0x000000260424723c */ /* 0x000fee0000001834 */
[----:B------:R-:W-:Y:S01]  /*11620*/  F2FP.PACK_AB R4, R102, R100 ;  /* 0x000000646604723e */ /* 0x000fe200000000ff */
[----:B--2---:R-:W-:Y:S01]  /*11630*/  FFMA.FTZ R3, R188, c[0x0][0x23c], -R0 ;  /* 0x00008f00bc037a23 */ /* 0x004fe20000010800 */
[----:B----4-:R-:W-:-:S03]  /*11640*/  F2FP.PACK_AB R6, R99, R101 ;  /* 0x000000656306723e */ /* 0x010fc600000000ff */
        /* <DEDUP_REMOVED lines=12> */
[----:B-----5:R-:W-:Y:S01]  /*11710*/  HMMA.16816.F32 R28, R4, R32, R28 ;  /* 0x00000020041c723c */ /* 0x020fe2000000181c */
[----:B--2---:R-:W-:-:S04]  /*11720*/  FFMA.FTZ R3, R177, c[0x0][0x23c], -R2 ;  /* 0x00008f00b1037a23 */ /* 0x004fc80000010802 */
[----:B------:R2:W4:Y:S03]  /*11730*/  MUFU.EX2 R94, R3 ;  /* 0x00000003005e7308 */ /* 0x0005260000000800 */
[C---:B------:R-:W-:Y:S01]  /*11740*/  HMMA.16816.F32 R24, R4.reuse, R34, R36 ;  /* 0x000000220418723c */ /* 0x040fe20000001824 */
[----:B------:R-:W-:Y:S07]  /*11750*/  LDSM.16.MT88.4 R36, [R217+0x10000] ;  /* 0x01000000d924783b */ /* 0x000fee0000004200 */
[----:B-1----:R-:W-:Y:S01]  /*11760*/  HMMA.16816.F32 R32, R4, R12, R40 ;  /* 0x0000000c0420723c */ /* 0x002fe20000001828 */
[----:B--2---:R-:W-:-:S07]  /*11770*/  FFMA.FTZ R3, R194, c[0x0][0x23c], -R2 ;  /* 0x00008f00c2037a23 */ /* 0x004fce0000010802 */
[C---:B------:R-:W-:Y:S01]  /*11780*/  HMMA.16816.F32 R40, R4.reuse, R14, R64 ;  /* 0x0000000e0428723c */ /* 0x040fe20000001840 */
[----:B------:R-:W-:Y:S01]  /*11790*/  LDSM.16.MT88.4 R12, [R216+0x10000] ;  /* 0x01000000d80c783b */ /* 0x000fe20000004200 */
[----:B------:R1:W-:Y:S06]  /*117a0*/  MUFU.EX2 R92, R3 ;  /* 0x00000003005c7308 */ /* 0x0003ec0000000800 */
[C---:B---3--:R-:W-:Y:S07]  /*117b0*/  HMMA.16816.F32 R48, R4.reuse, R8, R48 ;  /* 0x000000080430723c */ /* 0x048fee0000001830 */
[----:B------:R-:W-:Y:S01]  /*117c0*/  FADD.FTZ R8, R169, R57 ;  /* 0x00000039a9087221 */ /* 0x000fe20000010000 */
[----:B------:R-:W-:Y:S01]  /*117d0*/  HMMA.16816.F32 R60, R4, R22, R60 ;  /* 0x00000016043c723c */ /* 0x000fe2000000183c */
[----:B------:R-:W2:Y:S01]  /*117e0*/  LDSM.16.MT88.4 R20, [R135+0x10000] ;  /* 0x010000008714783b */ /* 0x000ea20000004200 */
[----:B------:R-:W-:Y:S01]  /*117f0*/  MOV R169, R80 ;  /* 0x0000005000a97202 */ /* 0x000fe20000000f00 */
[----:B-1----:R-:W-:-:S02]  /*11800*/  FFMA.FTZ R3, R179, c[0x0][0x23c], -R2 ;  /* 0x00008f00b3037a23 */ /* 0x002fc40000010802 */
[----:B------:R-:W-:Y:S02]  /*11810*/  FADD.FTZ R9, R85, R8 ;  /* 0x0000000855097221 */ /* 0x000fe40000010000 */
[----:B------:R1:W3:Y:S01]  /*11820*/  MUFU.EX2 R91, R3 ;  /* 0x00000003005b7308 */ /* 0x0002e20000000800 */
[----:B------:R-:W-:Y:S01]  /*11830*/  HMMA.16816.F32 R44, R4, R10, R44 ;  /* 0x0000000a042c723c */ /* 0x000fe2000000182c */
[----:B------:R-:W-:-:S04]  /*11840*/  FADD.FTZ R9, R79, R9 ;  /* 0x000000094f097221 */ /* 0x000fc80000010000 */
[----:B------:R-:W-:Y:S02]  /*11850*/  FADD.FTZ R9, R70, R9 ;  /* 0x0000000946097221 */ /* 0x000fe40000010000 */
[----:B----4-:R-:W-:Y:S02]  /*11860*/  F2FP.PACK_AB R4, R94, R93 ;  /* 0x0000005d5e04723e */ /* 0x010fe400000000ff */
[----:B------:R-:W-:Y:S02]  /*11870*/  FADD.FTZ R9, R78, R9 ;  /* 0x000000094e097221 */ /* 0x000fe40000010000 */
        /* <DEDUP_REMOVED lines=10> */
[----:B-1----:R-:W-:Y:S01]  /*11920*/  FADD.FTZ R3, R168, R56 ;  /* 0x00000038a8037221 */ /* 0x002fe20000010000 */
[----:B------:R-:W-:Y:S02]  /*11930*/  MOV R168, R83 ;  /* 0x0000005300a87202 */ /* 0x000fe40000000f00 */
[----:B---3--:R-:W-:Y:S01]  /*11940*/  F2FP.PACK_AB R7, R87, R88 ;  /* 0x000000585707723e */ /* 0x008fe200000000ff */
[----:B------:R-:W-:Y:S02]  /*11950*/  FADD.FTZ R64, R86, R3 ;  /* 0x0000000356407221 */ /* 0x000fe40000010000 */
[----:B------:R-:W-:Y:S02]  /*11960*/  FFMA.FTZ R3, R199, c[0x0][0x23c], -R2 ;  /* 0x00008f00c7037a23 */ /* 0x000fe40000010802 */
[----:B------:R-:W-:-:S02]  /*11970*/  FADD.FTZ R8, R170, R64 ;  /* 0x00000040aa087221 */ /* 0x000fc40000010000 */
[----:B------:R1:W-:Y:S01]  /*11980*/  MUFU.EX2 R85, R3 ;  /* 0x0000000300557308 */ /* 0x0003e20000000800 */
[C---:B--2---:R-:W-:Y:S08]  /*11990*/  HMMA.16816.F32 R52, R4.reuse, R20, R52 ;  /* 0x000000140434723c */ /* 0x044ff00000001834 */
[----:B------:R-:W-:Y:S01]  /*119a0*/  HMMA.16816.F32 R56, R4, R22, R60 ;  /* 0x000000160438723c */ /* 0x000fe2000000183c */
[----:B------:R-:W2:Y:S01]  /*119b0*/  LDSM.16.MT88.4 R20, [R135+0x10800] ;  /* 0x010800008714783b */ /* 0x000ea20000004200 */
[----:B-1----:R-:W-:-:S06]  /*119c0*/  FFMA.FTZ R3, R187, c[0x0][0x23c], -R2 ;  /* 0x00008f00bb037a23 */ /* 0x002fcc0000010802 */
[C---:B------:R-:W-:Y:S01]  /*119d0*/  HMMA.16816.F32 R28, R4.reuse, R16, R28 ;  /* 0x00000010041c723c */ /* 0x040fe2000000181c */
[----:B------:R1:W3:Y:S07]  /*119e0*/  MUFU.EX2 R86, R3 ;  /* 0x0000000300567308 */ /* 0x0002ee0000000800 */
[C---:B------:R-:W-:Y:S01]  /*119f0*/  HMMA.16816.F32 R24, R4.reuse, R18, R24 ;  /* 0x000000120418723c */ /* 0x040fe20000001818 */
[----:B------:R-:W4:Y:S07]  /*11a00*/  LDSM.16.MT88.4 R16, [R218+0x10800] ;  /* 0x01080000da10783b */ /* 0x000f2e0000004200 */
[----:B------:R-:W-:Y:S01]  /*11a10*/  HMMA.16816.F32 R64, R4, R36, R48 ;  /* 0x000000240440723c */ /* 0x000fe20000001830 */
[----:B-1----:R-:W-:-:S04]  /*11a20*/  FFMA.FTZ R3, R201, c[0x0][0x23c], -R2 ;  /* 0x00008f00c9037a23 */ /* 0x002fc80000010802 */
[----:B------:R1:W-:Y:S03]  /*11a30*/  MUFU.EX2 R84, R3 ;  /* 0x0000000300547308 */ /* 0x0003e60000000800 */
[C---:B------:R-:W-:Y:S08]  /*11a40*/  HMMA.16816.F32 R68, R4.reuse, R12, R32 ;  /* 0x0000000c0444723c */ /* 0x040ff00000001820 */
[----:B------:R-:W-:Y:S01]  /*11a50*/  HMMA.16816.F32 R60, R4, R14, R40 ;  /* 0x0000000e043c723c */ /* 0x000fe20000001828 */
[----:B------:R-:W5:Y:S01]  /*11a60*/  LDSM.16.MT88.4 R12, [R216+0x10800] ;  /* 0x01080000d80c783b */ /* 0x000f620000004200 */
[----:B-1----:R-:W-:-:S06]  /*11a70*/  FFMA.FTZ R3, R189, c[0x0][0x23c], -R2 ;  /* 0x00008f00bd037a23 */ /* 0x002fcc0000010802 */
[----:B------:R-:W-:Y:S01]  /*11a80*/  HMMA.16816.F32 R36, R4, R38, R44 ;  /* 0x000000260424723c */ /* 0x000fe2000000182c */
[----:B------:R1:W1:Y:S06]  /*11a90*/  MUFU.EX2 R83, R3 ;  /* 0x0000000300537308 */ /* 0x00026c0000000800 */
[----:B---3--:R-:W-:Y:S01]  /*11aa0*/  F2FP.PACK_AB R4, R86, R85 ;  /* 0x000000555604723e */ /* 0x008fe200000000ff */
[----:B-1----:R-:W-:Y:S01]  /*11ab0*/  FFMA.FTZ R3, R202, c[0x0][0x23c], -R0 ;  /* 0x00008f00ca037a23 */ /* 0x002fe20000010800 */
[----:B------:R-:W-:-:S03]  /*11ac0*/  F2FP.PACK_AB R6, R83, R84 ;  /* 0x000000545306723e */ /* 0x000fc600000000ff */
[----:B------:R1:W-:Y:S02]  /*11ad0*/  MUFU.EX2 R80, R3 ;  /* 0x0000000300507308 */ /* 0x0003e40000000800 */
[----:B-1----:R-:W-:-:S06]  /*11ae0*/  FFMA.FTZ R3, R191, c[0x0][0x23c], -R0 ;  /* 0x00008f00bf037a23 */ /* 0x002fcc0000010800 */
[----:B------:R1:W3:Y:S02]  /*11af0*/  MUFU.EX2 R79, R3 ;  /* 0x00000003004f7308 */ /* 0x0002e40000000800 */
[----:B-1----:R-:W-:Y:S01]  /*11b00*/  FADD.FTZ R3, R168, R8 ;  /* 0x00000008a8037221 */ /* 0x002fe20000010000 */
[----:B---3--:R-:W-:Y:S01]  /*11b10*/  F2FP.PACK_AB R5, R79, R80 ;  /* 0x000000504f05723e */ /* 0x008fe200000000ff */
        /* <DEDUP_REMOVED lines=22> */
[----:B-1----:R-:W-:Y:S02]  /*11c80*/  FADD.FTZ R3, R252, R10 ;  /* 0x0000000afc037221 */ /* 0x002fe40000010000 */
[----:B------:R-:W-:Y:S02]  /*11c90*/  FADD.FTZ R8, R164, R8 ;  /* 0x00000008a4087221 */ /* 0x000fe40000010000 */
[----:B------:R-:W-:Y:S02]  /*11ca0*/  FADD.FTZ R3, R243, R3 ;  /* 0x00000003f3037221 */ /* 0x000fe40000010000 */
[----:B------:R-:W-:Y:S01]  /*11cb0*/  FADD.FTZ R8, R165, R8 ;  /* 0x00000008a5087221 */ /* 0x000fe20000010000 */
[----:B---3--:R-:W-:Y:S01]  /*11cc0*/  F2FP.PACK_AB R7, R77, R78 ;  /* 0x0000004e4d07723e */ /* 0x008fe200000000ff */
[----:B------:R-:W-:-:S02]  /*11cd0*/  FADD.FTZ R3, R167, R3 ;  /* 0x00000003a7037221 */ /* 0x000fc40000010000 */
[----:B------:R-:W-:Y:S02]  /*11ce0*/  FFMA.FTZ R9, R196, c[0x0][0x23c], -R2 ;  /* 0x00008f00c4097a23 */ /* 0x000fe40000010802 */
[----:B------:R-:W-:Y:S02]  /*11cf0*/  FADD.FTZ R3, R166, R3 ;  /* 0x00000003a6037221 */ /* 0x000fe40000010000 */
[----:B------:R1:W3:Y:S01]  /*11d00*/  MUFU.EX2 R75, R9 ;  /* 0x00000009004b7308 */ /* 0x0002e20000000800 */
[----:B--2---:R-:W-:Y:S01]  /*11d10*/  HMMA.16816.F32 R52, R4, R20, R52 ;  /* 0x000000140434723c */ /* 0x004fe20000001834 */
[----:B------:R-:W-:Y:S02]  /*11d20*/  FADD.FTZ R3, R73, R3 ;  /* 0x0000000349037221 */ /* 0x000fe40000010000 */
[----:B------:R-:W-:Y:S02]  /*11d30*/  FADD.FTZ R8, R159, R8 ;  /* 0x000000089f087221 */ /* 0x000fe40000010000 */
[----:B------:R-:W-:-:S02]  /*11d40*/  FADD.FTZ R3, R157, R3 ;  /* 0x000000039d037221 */ /* 0x000fc40000010000 */
[----:B------:R-:W-:Y:S01]  /*11d50*/  FADD.FTZ R8, R158, R8 ;  /* 0x000000089e087221 */ /* 0x000fe20000010000 */
[C---:B------:R-:W-:Y:S01]  /*11d60*/  HMMA.16816.F32 R32, R4.reuse, R22, R56 ;  /* 0x000000160420723c */ /* 0x040fe20000001838 */
[----:B------:R-:W-:Y:S01]  /*11d70*/  FADD.FTZ R3, R72, R3 ;  /* 0x0000000348037221 */ /* 0x000fe20000010000 */
[----:B------:R-:W2:Y:S01]  /*11d80*/  LDSM.16.MT88.4 R20, [R217+0x10800] ;  /* 0x01080000d914783b */ /* 0x000ea20000004200 */
[----:B------:R-:W-:Y:S02]  /*11d90*/  FADD.FTZ R8, R153, R8 ;  /* 0x0000000899087221 */ /* 0x000fe40000010000 */
[----:B------:R-:W-:Y:S02]  /*11da0*/  FADD.FTZ R3, R156, R3 ;  /* 0x000000039c037221 */ /* 0x000fe40000010000 */
[----:B-1----:R-:W-:Y:S01]  /*11db0*/  FFMA.FTZ R9, R208, c[0x0][0x23c], -R2 ;  /* 0x00008f00d0097a23 */ /* 0x002fe20000010802 */
[----:B----4-:R-:W-:Y:S01]  /*11dc0*/  HMMA.16816.F32 R40, R4, R18, R24 ;  /* 0x000000120428723c */ /* 0x010fe20000001818 */
[----:B------:R-:W-:Y:S01]  /*11dd0*/  FADD.FTZ R3, R155, R3 ;  /* 0x000000039b037221 */ /* 0x000fe20000010000 */
[----:B------:R-:W1:Y:S01]  /*11de0*/  LDSM.16.MT88.4 R24, [R135+0x11000] ;  /* 0x011000008718783b */ /* 0x000e620000004200 */
[----:B------:R4:W-:Y:S01]  /*11df0*/  MUFU.EX2 R74, R9 ;  /* 0x00000009004a7308 */ /* 0x0009e20000000800 */
[----:B------:R-:W-:-:S02]  /*11e00*/  FADD.FTZ R8, R154, R8 ;  /* 0x000000089a087221 */ /* 0x000fc40000010000 */
[----:B------:R-:W-:Y:S01]  /*11e10*/  FADD.FTZ R3, R150, R3 ;  /* 0x0000000396037221 */ /* 0x000fe20000010000 */
[----:B------:R-:W-:Y:S01]  /*11e20*/  LDSM.16.MT88.4 R156, [R216+0x11800] ;  /* 0x01180000d89c783b */ /* 0x000fe20000004200 */
[----:B------:R-:W-:Y:S01]  /*11e30*/  FADD.FTZ R8, R152, R8 ;  /* 0x0000000898087221 */ /* 0x000fe20000010000 */
[C---:B------:R-:W-:Y:S01]  /*11e40*/  HMMA.16816.F32 R44, R4.reuse, R16, R28 ;  /* 0x00000010042c723c */ /* 0x040fe2000000181c */
[----:B------:R-:W-:Y:S01]  /*11e50*/  FADD.FTZ R3, R149, R3 ;  /* 0x0000000395037221 */ /* 0x000fe20000010000 */
[----:B------:R-:W-:Y:S01]  /*11e60*/  LDSM.16.MT88.4 R16, [R216+0x11000] ;  /* 0x01100000d810783b */ /* 0x000fe20000004200 */
[----:B------:R-:W-:Y:S02]  /*11e70*/  FADD.FTZ R8, R151, R8 ;  /* 0x0000000897087221 */ /* 0x000fe40000010000 */
[----:B------:R-:W-:Y:S02]  /*11e80*/  FADD.FTZ R3, R148, R3 ;  /* 0x0000000394037221 */ /* 0x000fe40000010000 */
[----:B------:R-:W-:Y:S01]  /*11e90*/  FADD.FTZ R8, R145, R8 ;  /* 0x0000000891087221 */ /* 0x000fe20000010000 */
[----:B-----5:R-:W-:Y:S01]  /*11ea0*/  HMMA.16816.F32 R28, R4, R12, R68 ;  /* 0x0000000c041c723c */ /* 0x020fe20000001844 */
[----:B------:R-:W-:Y:S01]  /*11eb0*/  FADD.FTZ R3, R147, R3 ;  /* 0x0000000393037221 */ /* 0x000fe20000010000 */
[----:B------:R-:W-:Y:S01]  /*11ec0*/  LDSM.16.MT88.4 R148, [R218+0x11800] ;  /* 0x01180000da94783b */ /* 0x000fe20000004200 */
[----:B----4-:R-:W-:-:S02]  /*11ed0*/  FFMA.FTZ R9, R198, c[0x0][0x23c], -R2 ;  /* 0x00008f00c6097a23 */ /* 0x010fc40000010802 */
[----:B------:R-:W-:Y:S02]  /*11ee0*/  FADD.FTZ R3, R142, R3 ;  /* 0x000000038e037221 */ /* 0x000fe40000010000 */
[----:B------:R4:W5:Y:S01]  /*11ef0*/  MUFU.EX2 R73, R9 ;  /* 0x0000000900497308 */ /* 0x0009620000000800 */
[----:B------:R-:W-:Y:S01]  /*11f00*/  FADD.FTZ R8, R144, R8 ;  /* 0x0000000890087221 */ /* 0x000fe20000010000 */
[C---:B------:R-:W-:Y:S01]  /*11f10*/  HMMA.16816.F32 R48, R4.reuse, R14, R60 ;  /* 0x0000000e0430723c */ /* 0x040fe2000000183c */
[----:B------:R-:W-:Y:S01]  /*11f20*/  FADD.FTZ R3, R140, R3 ;  /* 0x000000038c037221 */ /* 0x000fe20000010000 */
[----:B------:R-:W1:Y:S01]  /*11f30*/  LDSM.16.MT88.4 R12, [R218+0x11000] ;  /* 0x01100000da0c783b */ /* 0x000e620000004200 */
[----:B------:R-:W-:Y:S02]  /*11f40*/  FADD.FTZ R8, R143, R8 ;  /* 0x000000088f087221 */ /* 0x000fe40000010000 */
[----:B------:R-:W-:Y:S02]  /*11f50*/  FADD.FTZ R3, R139, R3 ;  /* 0x000000038b037221 */ /* 0x000fe40000010000 */
[----:B------:R-:W-:Y:S01]  /*11f60*/  FADD.FTZ R8, R146, R8 ;  /* 0x0000000892087221 */ /* 0x000fe20000010000 */
[----:B--2---:R-:W-:Y:S01]  /*11f70*/  HMMA.16816.F32 R64, R4, R20, R64 ;  /* 0x000000140440723c */ /* 0x004fe20000001840 */
[----:B------:R-:W-:-:S02]  /*11f80*/  FADD.FTZ R3, R141, R3 ;  /* 0x000000038d037221 */ /* 0x000fc40000010000 */
[----:B------:R-:W-:Y:S01]  /*11f90*/  FADD.FTZ R8, R137, R8 ;  /* 0x0000000889087221 */ /* 0x000fe20000010000 */
[----:B------:R-:W-:Y:S01]  /*11fa0*/  LDSM.16.MT88.4 R140, [R135+0x11800] ;  /* 0x01180000878c783b */ /* 0x000fe20000004200 */
[----:B------:R-:W-:Y:S02]  /*11fb0*/  FADD.FTZ R3, R132, R3 ;  /* 0x0000000384037221 */ /* 0x000fe40000010000 */
[----:B----4-:R-:W-:Y:S01]  /*11fc0*/  FFMA.FTZ R9, R210, c[0x0][0x23c], -R0 ;  /* 0x00008f00d2097a23 */ /* 0x010fe20000010800 */
[----:B------:R-:W-:Y:S01]  /*11fd0*/  HMMA.16816.F32 R36, R4, R22, R36 ;  /* 0x000000160424723c */ /* 0x000fe20000001824 */
[----:B------:R-:W-:Y:S01]  /*11fe0*/  FADD.FTZ R8, R138, R8 ;  /* 0x000000088a087221 */ /* 0x000fe20000010000 */
[----:B------:R-:W2:Y:S01]  /*11ff0*/  LDSM.16.MT88.4 R20, [R217+0x11000] ;  /* 0x01100000d914783b */ /* 0x000ea20000004200 */
[----:B------:R4:W-:Y:S01]  /*12000*/  MUFU.EX2 R72, R9 ;  /* 0x0000000900487308 */ /* 0x0009e20000000800 */
[----:B------:R-:W-:Y:S02]  /*12010*/  FADD.FTZ R3, R131, R3 ;  /* 0x0000000383037221 */ /* 0x000fe40000010000 */
[----:B------:R-:W-:Y:S01]  /*12020*/  FADD.FTZ R8, R136, R8 ;  /* 0x0000000888087221 */ /* 0x000fe20000010000 */
[----:B---3--:R-:W-:Y:S01]  /*12030*/  F2FP.PACK_AB R4, R75, R76 ;  /* 0x0000004c4b04723e */ /* 0x008fe200000000ff */
[----:B------:R-:W-:Y:S01]  /*12040*/  FADD.FTZ R3, R130, R3 ;  /* 0x0000000382037221 */ /* 0x000fe20000010000 */
[----:B-----5:R-:W-:Y:S01]  /*12050*/  F2FP.PACK_AB R6, R73, R74 ;  /* 0x0000004a4906723e */ /* 0x020fe200000000ff */
[----:B------:R-:W-:-:S02]  /*12060*/  FADD.FTZ R8, R133, R8 ;  /* 0x0000000885087221 */ /* 0x000fc40000010000 */
[----:B------:R-:W-:Y:S02]  /*12070*/  FADD.FTZ R3, R129, R3 ;  /* 0x0000000381037221 */ /* 0x000fe40000010000 */
[----:B------:R-:W-:Y:S02]  /*12080*/  FADD.FTZ R8, R127, R8 ;  /* 0x000000087f087221 */ /* 0x000fe40000010000 */
        /* <DEDUP_REMOVED lines=10> */
[C---:B-1----:R-:W-:Y:S08]  /*12130*/  HMMA.16816.F32 R52, R4.reuse, R24, R52 ;  /* 0x000000180434723c */ /* 0x042ff00000001834 */
[----:B------:R-:W-:Y:S01]  /*12140*/  HMMA.16816.F32 R44, R4, R12, R44 ;  /* 0x0000000c042c723c */ /* 0x000fe2000000182c */
[----:B---3--:R-:W-:-:S04]  /*12150*/  FFMA.FTZ R9, R205, c[0x0][0x23c], -R2 ;  /* 0x00008f00cd097a23 */ /* 0x008fc80000010802 */
[----:B------:R1:W3:Y:S03]  /*12160*/  MUFU.EX2 R25, R9 ;  /* 0x0000000900197308 */ /* 0x0002e60000000800 */
[C---:B------:R-:W-:Y:S08]  /*12170*/  HMMA.16816.F32 R28, R4.reuse, R16, R28 ;  /* 0x00000010041c723c */ /* 0x040ff0000000181c */
[----:B--2---:R-:W-:Y:S01]  /*12180*/  HMMA.16816.F32 R160, R4, R20, R64 ;  /* 0x0000001404a0723c */ /* 0x004fe20000001840 */
[----:B-1----:R-:W-:-:S07]  /*12190*/  FFMA.FTZ R9, R214, c[0x0][0x23c], -R2 ;  /* 0x00008f00d6097a23 */ /* 0x002fce0000010802 */
[C---:B------:R-:W-:Y:S01]  /*121a0*/  HMMA.16816.F32 R32, R4.reuse, R26, R32 ;  /* 0x0000001a0420723c */ /* 0x040fe20000001820 */
[----:B---3--:R-:W-:Y:S01]  /*121b0*/  F2FP.PACK_AB R164, R25, R56 ;  /* 0x0000003819a4723e */ /* 0x008fe200000000ff */
[----:B------:R1:W-:Y:S06]  /*121c0*/  MUFU.EX2 R24, R9 ;  /* 0x0000000900187308 */ /* 0x0003ec0000000800 */
[C---:B------:R-:W-:Y:S08]  /*121d0*/  HMMA.16816.F32 R40, R4.reuse, R14, R40 ;  /* 0x0000000e0428723c */ /* 0x040ff00000001828 */
[----:B------:R-:W-:Y:S01]  /*121e0*/  HMMA.16816.F32 R16, R4, R18, R48 ;  /* 0x000000120410723c */ /* 0x000fe20000001830 */
[----:B-1----:R-:W-:-:S02]  /*121f0*/  FFMA.FTZ R9, R207, c[0x0][0x23c], -R2 ;  /* 0x00008f00cf097a23 */ /* 0x002fc40000010802 */
[----:B------:R-:W-:Y:S02]  /*12200*/  FADD.FTZ R2, R124, R3 ;  /* 0x000000037c027221 */ /* 0x000fe40000010000 */
[----:B------:R-:W-:Y:S01]  /*12210*/  FADD.FTZ R3, R128, R8 ;  /* 0x0000000880037221 */ /* 0x000fe20000010000 */
[----:B------:R-:W1:Y:S01]  /*12220*/  MUFU.EX2 R12, R9 ;  /* 0x00000009000c7308 */ /* 0x000e620000000800 */
[----:B------:R-:W-:Y:S01]  /*12230*/  FADD.FTZ R2, R123, R2 ;  /* 0x000000027b027221 */ /* 0x000fe20000010000 */
[----:B------:R-:W-:Y:S01]  /*12240*/  HMMA.16816.F32 R20, R4, R22, R36 ;  /* 0x000000160414723c */ /* 0x000fe20000001824 */
[----:B------:R-:W-:Y:S01]  /*12250*/  FADD.FTZ R3, R126, R3 ;  /* 0x000000037e037221 */ /* 0x000fe20000010000 */
[----:B------:R-:W2:Y:S01]  /*12260*/  LDSM.16.MT88.4 R4, [R217+0x11800] ;  /* 0x01180000d904783b */ /* 0x000ea20000004200 */
[----:B------:R-:W-:Y:S02]  /*12270*/  FADD.FTZ R2, R122, R2 ;  /* 0x000000027a027221 */ /* 0x000fe40000010000 */
[----:B------:R-:W-:-:S02]  /*12280*/  FADD.FTZ R3, R125, R3 ;  /* 0x000000037d037221 */ /* 0x000fc40000010000 */
[----:B------:R-:W-:Y:S01]  /*12290*/  FADD.FTZ R2, R121, R2 ;  /* 0x0000000279027221 */ /* 0x000fe20000010000 */
[----:B------:R-:W-:Y:S01]  /*122a0*/  MOV R36, R82 ;  /* 0x0000005200247202 */ /* 0x000fe20000000f00 */
[----:B------:R-:W-:Y:S02]  /*122b0*/  FADD.FTZ R3, R118, R3 ;  /* 0x0000000376037221 */ /* 0x000fe40000010000 */
[----:B------:R-:W-:Y:S02]  /*122c0*/  FFMA.FTZ R8, R215, c[0x0][0x23c], -R0 ;  /* 0x00008f00d7087a23 */ /* 0x000fe40000010800 */
[----:B------:R-:W-:Y:S01]  /*122d0*/  FADD.FTZ R2, R116, R2 ;  /* 0x0000000274027221 */ /* 0x000fe20000010000 */
[----:B-1----:R-:W-:Y:S01]  /*122e0*/  F2FP.PACK_AB R166, R12, R24 ;  /* 0x000000180ca6723e */ /* 0x002fe200000000ff */
        /* <DEDUP_REMOVED lines=74> */
.L_x_2274:
[----:B-12---:R-:W2:Y:S02]  /*12790*/  LDL R0, [R1+0x8] ;  /* 0x0000080001007983 */ /* 0x006ea40000100800 */
[----:B--2---:R-:W-:-:S13]  /*127a0*/  ISETP.GE.AND P1, PT, R0, 0x1, PT ;  /* 0x000000010000780c */ /* 0x004fda0003f26270 */
        /* <DEDUP_REMOVED lines=13> */
.L_x_2284:
[----:B------:R-:W-:Y:S01]  /*12880*/  ULDC UR7, c[0x0][0x1a0] ;  /* 0x0000680000077ab9 */ /* 0x000fe20000000800 */
[----:B-1----:R1:W5:Y:S01]  /*12890*/  LDL R242, [R1+0x8] ;  /* 0x0000080001f27983 */ /* 0x0023620000100800 */
        /* <DEDUP_REMOVED lines=8> */
[----:B------:R-:W-:-:S05]  /*12920*/  @!P0 BRA `(.L_x_2281) ;  /* 0x000003c000008947 */ /* 0x000fca0003800000 */
[----:B-----5:R-:W-:Y:S01]  /*12930*/  IMAD.SHL.U32 R6, R242, 0x100, RZ ;  /* 0x00000100f2067824 */ /* 0x020fe200078e00ff */
[----:B------:R-:W2:Y:S01]  /*12940*/  LDL.64 R10, [R1] ;  /* 0x00000000010a7983 */ /* 0x000ea20000100a00 */
        /* <DEDUP_REMOVED lines=58> */
.L_x_2281:
        /* <DEDUP_REMOVED lines=56> */
[----:B------:R-:W0:Y:S08]  /*13070*/  LDGDEPBAR ;  /* 0x00000000000079af */ /* 0x000e300000000000 */
[----:B------:R-:W-:Y:S08]  /*13080*/  LDSM.16.M88.4 R16, [R134+0x2800] ;  /* 0x002800008610783b */ /* 0x000ff00000000200 */
[----:B---3--:R-:W1:Y:S08]  /*13090*/  LDSM.16.M88.4 R8, [R134+0x2000] ;  /* 0x002000008608783b */ /* 0x008e700000000200 */
[----:B------:R-:W3:Y:S08]  /*130a0*/  LDSM.16.M88.4 R24, [R134+0x3000] ;  /* 0x003000008618783b */ /* 0x000ef00000000200 */
[----:B------:R-:W4:Y:S08]  /*130b0*/  LDSM.16.M88.4 R32, [R134+0x3800] ;  /* 0x003800008620783b */ /* 0x000f300000000200 */
[----:B------:R-:W2:Y:S08]  /*130c0*/  LDSM.16.M88.4 R40, [R134+0x4000] ;  /* 0x004000008628783b */ /* 0x000eb00000000200 */
[----:B------:R-:W2:Y:S08]  /*130d0*/  LDSM.16.M88.4 R48, [R134+0x4800] ;  /* 0x004800008630783b */ /* 0x000eb00000000200 */
[----:B------:R-:W2:Y:S01]  /*130e0*/  LDSM.16.M88.4 R56, [R134+0x5000] ;  /* 0x005000008638783b */ /* 0x000ea20000000200 */
        /* <DEDUP_REMOVED lines=15> */
[----:B------:R-:W1:Y:S01]  /*131e0*/  LDSM.16.M88.4 R120, [R134+0x9000] ;  /* 0x009000008678783b */ /* 0x000e620000000200 */
[C---:B--2---:R-:W-:Y:S07]  /*131f0*/  HMMA.16816.F32 R36, R128.reuse, R40, RZ ;  /* 0x000000288024723c */ /* 0x044fee00000018ff */
[----:B------:R-:W2:Y:S01]  /*13200*/  LDSM.16.M88.4 R168, [R134+0x9800] ;  /* 0x0098000086a8783b */ /* 0x000ea20000000200 */
[C---:B------:R-:W-:Y:S07]  /*13210*/  HMMA.16816.F32 R40, R128.reuse, R42, RZ ;  /* 0x0000002a8028723c */ /* 0x040fee00000018ff */
[----:B------:R-:W-:Y:S01]  /*13220*/  LDSM.16.M88.4 R172, [R225] ;  /* 0x00000000e1ac783b */ /* 0x000fe20000000200 */
[C---:B------:R-:W-:Y:S07]  /*13230*/  HMMA.16816.F32 R44, R128.reuse, R48, RZ ;  /* 0x00000030802c723c */ /* 0x040fee00000018ff */
        /* <DEDUP_REMOVED lines=29> */
[C---:B--2---:R-:W-:Y:S08]  /*13410*/  HMMA.16816.F32 R124, R128.reuse, R168, RZ ;  /* 0x000000a8807c723c */ /* 0x044ff000000018ff */
        /* <DEDUP_REMOVED lines=29> */
[C---:B------:R-:W-:Y:S08]  /*135f0*/  HMMA.16816.F32 R76, R172.reuse, R200, R76 ;  /* 0x000000c8ac4c723c */ /* 0x040ff0000000184c */
[C---:B------:R-:W-:Y:S01]  /*13600*/  HMMA.16816.F32 R80, R172.reuse, R202, R80 ;  /* 0x000000caac50723c */ /* 0x040fe20000001850 */
[----:B------:R-:W-:Y:S07]  /*13610*/  LDSM.16.M88.4 R200, [R238] ;  /* 0x00000000eec8783b */ /* 0x000fee0000000200 */
[C---:B----4-:R-:W-:Y:S08]  /*13620*/  HMMA.16816.F32 R84, R172.reuse, R184, R84 ;  /* 0x000000b8ac54723c */ /* 0x050ff00000001854 */
[C---:B------:R-:W-:Y:S01]  /*13630*/  HMMA.16816.F32 R88, R172.reuse, R186, R88 ;  /* 0x000000baac58723c */ /* 0x040fe20000001858 */
[----:B------:R-:W4:Y:S07]  /*13640*/  LDSM.16.M88.4 R184, [R223] ;  /* 0x00000000dfb8783b */ /* 0x000f2e0000000200 */
        /* <DEDUP_REMOVED lines=10> */
[C---:B------:R-:W-:Y:S01]  /*136f0*/  HMMA.16816.F32 R120, R172.reuse, R178, R120 ;  /* 0x000000b2ac78723c */ /* 0x040fe20000001878 */
[----:B------:R-:W-:Y:S07]  /*13700*/  LDSM.16.M88.4 R176, [R232] ;  /* 0x00000000e8b0783b */ /* 0x000fee0000000200 */
[C---:B---3--:R-:W-:Y:S08]  /*13710*/  HMMA.16816.F32 R124, R172.reuse, R180, R124 ;  /* 0x000000b4ac7c723c */ /* 0x048ff0000000187c */
[----:B------:R-:W-:Y:S01]  /*13720*/  HMMA.16816.F32 R128, R172, R182, R128 ;  /* 0x000000b6ac80723c */ /* 0x000fe20000001880 */
[----:B------:R-:W2:Y:S07]  /*13730*/  LDSM.16.M88.4 R172, [R233] ;  /* 0x00000000e9ac783b */ /* 0x000eae0000000200 */
[C---:B----4-:R-:W-:Y:S01]  /*13740*/  HMMA.16816.F32 R4, R184.reuse, R192, R4 ;  /* 0x000000c0b804723c */ /* 0x050fe20000001804 */
        /* <DEDUP_REMOVED lines=88> */
[----:B------:R1:W1:Y:S02]  /*13cd0*/  MUFU.TANH R189, R25 ;  /* 0x0000001900bd7308 */ /* 0x0002640000002400 */
[C---:B------:R-:W-:Y:S01]  /*13ce0*/  HMMA.16816.F32 R32, R208.reuse, R10, R32 ;  /* 0x0000000ad020723c */ /* 0x040fe20000001820 */
[----:B------:R-:W3:Y:S07]  /*13cf0*/  LDSM.16.M88.4 R8, [R219+0x2800] ;  /* 0x00280000db08783b */ /* 0x000eee0000000200 */
[----:B------:R-:W3:Y:S01]  /*13d00*/  MUFU.TANH R182, R18 ;  /* 0x0000001200b67308 */ /* 0x000ee20000002400 */
[C---:B--2---:R-:W-:Y:S07]  /*13d10*/  HMMA.16816.F32 R36, R208.reuse, R4, R36 ;  /* 0x00000004d024723c */ /* 0x044fee0000001824 */
[----:B------:R-:W-:Y:S01]  /*13d20*/  FMUL.FTZ R28, R28, c[0x0][0x2ec] ;  /* 0x0000bb001c1c7a20 */ /* 0x000fe20000410000 */
[C---:B------:R-:W-:Y:S01]  /*13d30*/  HMMA.16816.F32 R40, R208.reuse, R6, R40 ;  /* 0x00000006d028723c */ /* 0x040fe20000001828 */
[----:B------:R-:W2:Y:S01]  /*13d40*/  MUFU.TANH R183, R19 ;  /* 0x0000001300b77308 */ /* 0x000ea20000002400 */
[----:B------:R-:W2:Y:S02]  /*13d50*/  LDSM.16.M88.4 R4, [R219+0x3000] ;  /* 0x00300000db04783b */ /* 0x000ea40000000200 */
[----:B------:R-:W-:Y:S01]  /*13d60*/  FMUL.FTZ R29, R29, c[0x0][0x2ec] ;  /* 0x0000bb001d1d7a20 */ /* 0x000fe20000410000 */
[----:B-1---5:R-:W-:Y:S01]  /*13d70*/  MOV R25, R242 ;  /* 0x000000f200197202 */ /* 0x022fe20000000f00 */
[----:B------:R-:W-:Y:S02]  /*13d80*/  FMUL.FTZ R30, R30, c[0x0][0x2ec] ;  /* 0x0000bb001e1e7a20 */ /* 0x000fe40000410000 */
[----:B------:R-:W-:Y:S01]  /*13d90*/  FMUL.FTZ R31, R31, c[0x0][0x2ec] ;  /* 0x0000bb001f1f7a20 */ /* 0x000fe20000410000 */
[----:B------:R-:W-:Y:S02]  /*13da0*/  ISETP.GE.AND P1, PT, R25, 0x2, PT ;  /* 0x000000021900780c */ /* 0x000fe40003f26270 */
[----:B------:R-:W1:Y:S01]  /*13db0*/  MUFU.TANH R184, R20 ;  /* 0x0000001400b87308 */ /* 0x000e620000002400 */
[----:B------:R-:W-:Y:S02]  /*13dc0*/  FMUL.FTZ R32, R32, c[0x0][0x2ec] ;  /* 0x0000bb0020207a20 */ /* 0x000fe40000410000 */
[----:B------:R-:W-:Y:S02]  /*13dd0*/  FMUL.FTZ R33, R33, c[0x0][0x2ec] ;  /* 0x0000bb0021217a20 */ /* 0x000fe40000410000 */
[----:B------:R-:W-:Y:S02]  /*13de0*/  FMUL.FTZ R37, R37, c[0x0][0x2ec] ;  /* 0x0000bb0025257a20 */ /* 0x000fe40000410000 */
[----:B------:R-:W-:Y:S02]  /*13df0*/  FMUL.FTZ R38, R38, c[0x0][0x2ec] ;  /* 0x0000bb0026267a20 */ /* 0x000fe40000410000 */
[----:B------:R-:W-:Y:S01]  /*13e00*/  FMUL.FTZ R34, R34, c[0x0][0x2ec] ;  /* 0x0000bb0022227a20 */ /* 0x000fe20000410000 */
[----:B------:R1:W1:Y:S01]  /*13e10*/  MUFU.TANH R201, R37 ;  /* 0x0000002500c97308 */ /* 0x0002620000002400 */
[----:B------:R-:W-:Y:S01]  /*13e20*/  FMUL.FTZ R35, R35, c[0x0][0x2ec] ;  /* 0x0000bb0023237a20 */ /* 0x000fe20000410000 */
[C---:B---3--:R-:W-:Y:S03]  /*13e30*/  HMMA.16816.F32 R44, R208.reuse, R8, R44 ;  /* 0x00000008d02c723c */ /* 0x048fe6000000182c */
        /* <DEDUP_REMOVED lines=9> */
[C---:B--2---:R-:W-:Y:S03]  /*13ed0*/  HMMA.16816.F32 R52, R208.reuse, R4, R52 ;  /* 0x00000004d034723c */ /* 0x044fe60000001834 */
        /* <DEDUP_REMOVED lines=222> */
[----:B------:R1:W1:Y:S10]  /*14cc0*/  MUFU.TANH R210, R129 ;  /* 0x0000008100d27308 */ /* 0x0002740000002400 */
        /* <DEDUP_REMOVED lines=8> */
[----:B------:R-:W-:-:S05]  /*14d50*/  @!P0 BRA `(.L_x_2283) ;  /* 0x000003d000008947 */ /* 0x000fca0003800000 */
[----:B------:R-:W-:Y:S01]  /*14d60*/  IMAD.SHL.U32 R0, R25, 0x100, RZ ;  /* 0x0000010019007824 */ /* 0x000fe200078e00ff */
[----:B------:R-:W2:Y:S01]  /*14d70*/  LDL.64 R12, [R1] ;  /* 0x00000000010c7983 */ /* 0x000ea20000100a00 */
[----:B------:R-:W-:Y:S03]  /*14d80*/  IABS R9, c[0x0][0x2d0] ;  /* 0x0000b40000097a13 */ /* 0x000fe60000000000 */
[C---:B------:R-:W-:Y:S01]  /*14d90*/  IADD3 R7, R0.reuse, -0x200, RZ ;  /* 0xfffffe0000077810 */ /* 0x040fe20007ffe0ff */
        /* <DEDUP_REMOVED lines=11> */
[--C-:B-1----:R-:W-:Y:S04]  /*14e50*/  IMAD.MOV R2, RZ, RZ, -R3.reuse ;  /* 0x000000ffff027224 */ /* 0x102fe800078e0a03 */
[----:B------:R-:W-:Y:S02]  /*14e60*/  IMAD R0, R2, R9, RZ ;  /* 0x0000000902007224 */ /* 0x000fe400078e02ff */
[----:B------:R-:W-:Y:S04]  /*14e70*/  IMAD.MOV.U32 R2, RZ, RZ, RZ ;  /* 0x000000ffff027224 */ /* 0x000fe800078e00ff */
        /* <DEDUP_REMOVED lines=43> */
.L_x_2283:
[----:B------:R-:W2:Y:S01]  /*15130*/  LDL.LU R11, [R1+0x14] ;  /* 0x00001400010b7983 */ /* 0x000ea20000300800 */
[----:B------:R-:W-:Y:S02]  /*15140*/  USHF.L.U32 UR5, UR7, 0x5, URZ ;  /* 0x0000000507057899 */ /* 0x000fe4000800063f */
[----:B------:R-:W-:Y:S01]  /*15150*/  USHF.L.U64.HI UR7, UR7, UR10, UR4 ;  /* 0x0000000a07077299 */ /* 0x000fe20008010204 */
        /* <DEDUP_REMOVED lines=55> */
.L_x_2282:
[----:B-1234-:R-:W-:Y:S01]  /*154d0*/  FMNMX.FTZ R0, R173, R132, !PT ;  /* 0x00000084ad007209 */ /* 0x01efe20007810000 */
[----:B------:R-:W-:Y:S03]  /*154e0*/  LDSM.16.MT88.4 R12, [R135+0xa000] ;  /* 0x00a00000870c783b */ /* 0x000fe60000004200 */
        /* <DEDUP_REMOVED lines=152> */
[----:B------:R-:W-:Y:S01]  /*15e70*/  LDSM.16.MT88.4 R28, [R216+0xa000] ;  /* 0x00a00000d81c783b */ /* 0x000fe20000004200 */
[----:B------:R-:W-:Y:S01]  /*15e80*/  FSEL R60, R60, RZ, P1 ;  /* 0x000000ff3c3c7208 */ /* 0x000fe20000800000 */
[----:B------:R-:W-:Y:S02]  /*15e90*/  FFMA.FTZ R32, R185, c[0x0][0x23c], -R39 ;  /* 0x00008f00b9207a23 */ /* 0x000fe40000010827 */
[----:B------:R3:W-:Y:S02]  /*15ea0*/  MUFU.EX2 R61, R4 ;  /* 0x00000004003d7308 */ /* 0x0007e40000000800 */
[--C-:B------:R-:W-:Y:S01]  /*15eb0*/  FFMA.FTZ R8, R176, c[0x0][0x23c], -R60.reuse ;  /* 0x00008f00b0087a23 */ /* 0x100fe2000001083c */
[----:B------:R-:W-:Y:S01]  /*15ec0*/  MOV R176, R23 ;  /* 0x0000001700b07202 */ /* 0x000fe20000000f00 */
[--C-:B------:R-:W-:Y:S02]  /*15ed0*/  FFMA.FTZ R10, R170, c[0x0][0x23c], -R60.reuse ;  /* 0x00008f00aa0a7a23 */ /* 0x100fe4000001083c */
[--C-:B------:R-:W-:Y:S02]  /*15ee0*/  FFMA.FTZ R34, R186, c[0x0][0x23c], -R60.reuse ;  /* 0x00008f00ba227a23 */ /* 0x100fe4000001083c */
[--C-:B------:R-:W-:Y:S02]  /*15ef0*/  FFMA.FTZ R37, R37, c[0x0][0x23c], -R60.reuse ;  /* 0x00008f0025257a23 */ /* 0x100fe4000001083c */
[----:B------:R-:W4:Y:S01]  /*15f00*/  MUFU.EX2 R5, R5 ;  /* 0x0000000500057308 */ /* 0x000f220000000800 */
[----:B-1----:R-:W-:Y:S02]  /*15f10*/  FADD.FTZ R0, -R3, R133 ;  /* 0x0000008503007221 */ /* 0x002fe40000010100 */
[----:B--2---:R-:W-:Y:S02]  /*15f20*/  FMUL.FTZ R33, R2, R165 ;  /* 0x000000a502217220 */ /* 0x004fe40000410000 */
[----:B------:R-:W-:Y:S05]  /*15f30*/  FMUL.FTZ R0, R0, c[0x0][0x23c] ;  /* 0x00008f0000007a20 */ /* 0x000fea0000410000 */
[----:B------:R1:W-:Y:S01]  /*15f40*/  MUFU.EX2 R124, R8 ;  /* 0x00000008007c7308 */ /* 0x0003e20000000800 */
[C---:B------:R-:W-:Y:S02]  /*15f50*/  FMUL.FTZ R9, R2.reuse, R141 ;  /* 0x0000008d02097220 */ /* 0x040fe40000410000 */
[----:B------:R-:W-:Y:S02]  /*15f60*/  FMUL.FTZ R17, R2, R149 ;  /* 0x0000009502117220 */ /* 0x000fe40000410000 */
[--C-:B---3--:R-:W-:Y:S01]  /*15f70*/  FFMA.FTZ R4, R172, c[0x0][0x23c], -R60.reuse ;  /* 0x00008f00ac047a23 */ /* 0x108fe2000001083c */
[----:B------:R-:W-:Y:S04]  /*15f80*/  MOV R172, R27 ;  /* 0x0000001b00ac7202 */ /* 0x000fe80000000f00 */
[----:B------:R2:W-:Y:S01]  /*15f90*/  MUFU.EX2 R211, R4 ;  /* 0x0000000400d37308 */ /* 0x0005e20000000800 */
[----:B------:R-:W-:Y:S09]  /*15fa0*/  MOV R149, R172 ;  /* 0x000000ac00957202 */ /* 0x000ff20000000f00 */
[----:B------:R-:W3:Y:S01]  /*15fb0*/  MUFU.EX2 R0, R0 ;  /* 0x0000000000007308 */ /* 0x000ee20000000800 */
[--C-:B-1----:R-:W-:Y:S01]  /*15fc0*/  FFMA.FTZ R8, R169, c[0x0][0x23c], -R39.reuse ;  /* 0x00008f00a9087a23 */ /* 0x102fe20000010827 */
[----:B------:R-:W-:Y:S01]  /*15fd0*/  MOV R169, R24 ;  /* 0x0000001800a97202 */ /* 0x000fe20000000f00 */
[--C-:B------:R-:W-:Y:S07]  /*15fe0*/  FFMA.FTZ R24, R182, c[0x0][0x23c], -R60.reuse ;  /* 0x00008f00b6187a23 */ /* 0x100fee000001083c */
        /* <DEDUP_REMOVED lines=10> */
[----:B------:R-:W-:Y:S02]  /*16090*/  FMUL.FTZ R35, R0, R167 ;  /* 0x000000a700237220 */ /* 0x000fe40000410000 */
[----:B-1----:R-:W-:Y:S02]  /*160a0*/  FMUL.FTZ R8, R2, R140 ;  /* 0x0000008c02087220 */ /* 0x002fe40000410000 */
[C---:B------:R-:W-:Y:S01]  /*160b0*/  FMUL.FTZ R18, R0.reuse, R150 ;  /* 0x0000009600127220 */ /* 0x040fe20000410000 */
[----:B------:R-:W-:Y:S01]  /*160c0*/  MOV R150, R179 ;  /* 0x000000b300967202 */ /* 0x000fe20000000f00 */
[----:B------:R-:W-:Y:S01]  /*160d0*/  FMUL.FTZ R19, R0, R151 ;  /* 0x0000009700137220 */ /* 0x000fe20000410000 */
[----:B------:R1:W-:Y:S01]  /*160e0*/  MUFU.EX2 R138, R24 ;  /* 0x00000018008a7308 */ /* 0x0003e20000000800 */
[----:B------:R-:W-:Y:S01]  /*160f0*/  MOV R151, R173 ;  /* 0x000000ad00977202 */ /* 0x000fe20000000f00 */
[--C-:B--2---:R-:W-:Y:S01]  /*16100*/  FFMA.FTZ R4, R177, c[0x0][0x23c], -R39.reuse ;  /* 0x00008f00b1047a23 */ /* 0x104fe20000010827 */
[----:B----4-:R-:W-:Y:S01]  /*16110*/  MOV R177, R5 ;  /* 0x0000000500b17202 */ /* 0x010fe20000000f00 */
[----:B------:R-:W-:Y:S03]  /*16120*/  FMUL.FTZ R5, R2, R137 ;  /* 0x0000008902057220 */ /* 0x000fe60000410000 */
[----:B------:R-:W-:Y:S03]  /*16130*/  F2FP.PACK_AB R41, R177, R211 ;  /* 0x000000d3b129723e */ /* 0x000fe600000000ff */
[----:B------:R2:W-:Y:S01]  /*16140*/  MUFU.EX2 R119, R4 ;  /* 0x0000000400777308 */ /* 0x0005e20000000800 */
[C---:B---3--:R-:W-:Y:S09]  /*16150*/  FMUL.FTZ R10, R0.reuse, R142 ;  /* 0x0000008e000a7220 */ /* 0x048ff20000410000 */
[----:B------:R3:W-:Y:S01]  /*16160*/  MUFU.EX2 R137, R16 ;  /* 0x0000001000897308 */ /* 0x0007e20000000800 */
[--C-:B-1----:R-:W-:Y:S09]  /*16170*/  FFMA.FTZ R24, R183, c[0x0][0x23c], -R60.reuse ;  /* 0x00008f00b7187a23 */ /* 0x102ff2000001083c */
[----:B------:R1:W-:Y:S01]  /*16180*/  MUFU.EX2 R143, R24 ;  /* 0x00000018008f7308 */ /* 0x0003e20000000800 */
[--C-:B--2---:R-:W-:Y:S01]  /*16190*/  FFMA.FTZ R4, R175, c[0x0][0x23c], -R39.reuse ;  /* 0x00008f00af047a23 */ /* 0x104fe20000010827 */
[----:B------:R-:W-:Y:S01]  /*161a0*/  MOV R175, R26 ;  /* 0x0000001a00af7202 */ /* 0x000fe20000000f00 */
[----:B------:R-:W-:Y:S07]  /*161b0*/  FMUL.FTZ R26, R0, R158 ;  /* 0x0000009e001a7220 */ /* 0x000fee0000410000 */
[----:B------:R2:W4:Y:S01]  /*161c0*/  MUFU.EX2 R123, R4 ;  /* 0x00000004007b7308 */ /* 0x0005220000000800 */
[C---:B---3--:R-:W-:Y:S01]  /*161d0*/  FMUL.FTZ R16, R2.reuse, R148 ;  /* 0x0000009402107220 */ /* 0x048fe20000410000 */
[----:B------:R-:W-:Y:S08]  /*161e0*/  MOV R148, R178 ;  /* 0x000000b200947202 */ /* 0x000ff00000000f00 */
[----:B------:R3:W-:Y:S01]  /*161f0*/  MUFU.EX2 R133, R32 ;  /* 0x0000002000857308 */ /* 0x0007e20000000800 */
[----:B-1----:R-:W-:Y:S02]  /*16200*/  FMUL.FTZ R24, R2, R156 ;  /* 0x0000009c02187220 */ /* 0x002fe40000410000 */
[--C-:B--2---:R-:W-:Y:S01]  /*16210*/  FFMA.FTZ R4, R174, c[0x0][0x23c], -R60.reuse ;  /* 0x00008f00ae047a23 */ /* 0x104fe2000001083c */
[----:B----4-:R-:W-:Y:S02]  /*16220*/  F2FP.PACK_AB R42, R123, R119 ;  /* 0x000000777b2a723e */ /* 0x010fe400000000ff */
[----:B------:R-:W-:Y:S04]  /*16230*/  MOV R174, R25 ;  /* 0x0000001900ae7202 */ /* 0x000fe80000000f00 */
[----:B------:R1:W2:Y:S01]  /*16240*/  MUFU.EX2 R118, R4 ;  /* 0x0000000400767308 */ /* 0x0002a20000000800 */
[C---:B------:R-:W-:Y:S02]  /*16250*/  FMUL.FTZ R25, R2.reuse, R157 ;  /* 0x0000009d02197220 */ /* 0x040fe40000410000 */
[----:B---3--:R-:W-:Y:S02]  /*16260*/  FMUL.FTZ R32, R2, R164 ;  /* 0x000000a402207220 */ /* 0x008fe40000410000 */
[--C-:B-1----:R-:W-:Y:S01]  /*16270*/  FFMA.FTZ R4, R168, c[0x0][0x23c], -R39.reuse ;  /* 0x00008f00a8047a23 */ /* 0x102fe20000010827 */
[----:B------:R-:W-:Y:S02]  /*16280*/  MOV R168, R22 ;  /* 0x0000001600a87202 */ /* 0x000fe40000000f00 */
[----:B------:R-:W1:Y:S02]  /*16290*/  LDSM.16.MT88.4 R20, [R218+0xa000] ;  /* 0x00a00000da14783b */ /* 0x000e640000004200 */
[----:B------:R3:W4:Y:S01]  /*162a0*/  MUFU.EX2 R126, R4 ;  /* 0x00000004007e7308 */ /* 0x0007220000000800 */
[----:B--2---:R-:W-:Y:S02]  /*162b0*/  F2FP.PACK_AB R43, R124, R118 ;  /* 0x000000767c2b723e */ /* 0x004fe400000000ff */
[----:B------:R-:W-:Y:S01]  /*162c0*/  MOV R142, R168 ;  /* 0x000000a8008e7202 */ /* 0x000fe20000000f00 */
[C---:B---3--:R-:W-:Y:S06]  /*162d0*/  FMUL.FTZ R4, R2.reuse, R136 ;  /* 0x0000008802047220 */ /* 0x048fec0000410000 */
[----:B------:R2:W-:Y:S01]  /*162e0*/  MUFU.EX2 R136, R34 ;  /* 0x0000002200887308 */ /* 0x0005e20000000800 */
[C---:B------:R-:W-:Y:S07]  /*162f0*/  HMMA.16816.F32 R4, R40.reuse, R12, R4 ;  /* 0x0000000c2804723c */ /* 0x040fee0000001804 */
[--C-:B------:R-:W-:Y:S01]  /*16300*/  FFMA.FTZ R12, R171, c[0x0][0x23c], -R60.reuse ;  /* 0x00008f00ab0c7a23 */ /* 0x100fe2000001083c */
[C---:B------:R-:W-:Y:S03]  /*16310*/  HMMA.16816.F32 R8, R40.reuse, R14, R8 ;  /* 0x0000000e2808723c */ /* 0x040fe60000001808 */
[----:B------:R3:W5:Y:S01]  /*16320*/  MUFU.EX2 R132, R12 ;  /* 0x0000000c00847308 */ /* 0x0007620000000800 */
[----:B------:R-:W-:Y:S01]  /*16330*/  FMUL.FTZ R13, R2, R145 ;  /* 0x00000091020d7220 */ /* 0x000fe20000410000 */
[----:B------:R-:W-:Y:S02]  /*16340*/  MOV R145, R174 ;  /* 0x000000ae00917202 */ /* 0x000fe40000000f00 */
[C---:B------:R-:W-:Y:S01]  /*16350*/  FMUL.FTZ R14, R0.reuse, R146 ;  /* 0x00000092000e7220 */ /* 0x040fe20000410000 */
[----:B------:R-:W-:Y:S01]  /*16360*/  MOV R146, R175 ;  /* 0x000000af00927202 */ /* 0x000fe20000000f00 */
[C---:B------:R-:W-:Y:S03]  /*16370*/  FMUL.FTZ R15, R0.reuse, R147 ;  /* 0x00000093000f7220 */ /* 0x040fe60000410000 */
[----:B--2---:R-:W-:Y:S01]  /*16380*/  FMUL.FTZ R34, R0, R166 ;  /* 0x000000a600227220 */ /* 0x004fe20000410000 */
[----:B------:R-:W-:Y:S01]  /*16390*/  MOV R147, R177 ;  /* 0x000000b100937202 */ /* 0x000fe20000000f00 */
[----:B---3--:R-:W-:Y:S01]  /*163a0*/  FMUL.FTZ R12, R2, R144 ;  /* 0x00000090020c7220 */ /* 0x008fe20000410000 */
[----:B------:R-:W-:Y:S06]  /*163b0*/  MOV R144, R176 ;  /* 0x000000b000907202 */ /* 0x000fec0000000f00 */
[C---:B-1----:R-:W-:Y:S07]  /*163c0*/  HMMA.16816.F32 R12, R40.reuse, R20, R12 ;  /* 0x00000014280c723c */ /* 0x042fee000000180c */
[--C-:B------:R-:W-:Y:S01]  /*163d0*/  FFMA.FTZ R20, R180, c[0x0][0x23c], -R39.reuse ;  /* 0x00008f00b4147a23 */ /* 0x100fe20000010827 */
[C---:B------:R-:W-:Y:S03]  /*163e0*/  HMMA.16816.F32 R16, R40.reuse, R22, R16 ;  /* 0x000000162810723c */ /* 0x040fe60000001810 */
[----:B------:R1:W2:Y:S01]  /*163f0*/  MUFU.EX2 R140, R20 ;  /* 0x00000014008c7308 */ /* 0x0002a20000000800 */
[----:B------:R-:W-:Y:S03]  /*16400*/  FMUL.FTZ R21, R2, R153 ;  /* 0x0000009902157220 */ /* 0x000fe60000410000 */
[C---:B------:R-:W-:Y:S02]  /*16410*/  FMUL.FTZ R22, R0.reuse, R154 ;  /* 0x0000009a00167220 */ /* 0x040fe40000410000 */
[----:B------:R-:W-:Y:S03]  /*16420*/  FMUL.FTZ R23, R0, R155 ;  /* 0x0000009b00177220 */ /* 0x000fe60000410000 */
[----:B-1----:R-:W-:Y:S07]  /*16430*/  FMUL.FTZ R20, R2, R152 ;  /* 0x0000009802147220 */ /* 0x002fee0000410000 */
[C---:B------:R-:W-:Y:S07]  /*16440*/  HMMA.16816.F32 R20, R40.reuse, R28, R20 ;  /* 0x0000001c2814723c */ /* 0x040fee0000001814 */
[--C-:B------:R-:W-:Y:S01]  /*16450*/  FFMA.FTZ R28, R184, c[0x0][0x23c], -R39.reuse ;  /* 0x00008f00b81c7a23 */ /* 0x100fe20000010827 */
[C---:B------:R-:W-:Y:S03]  /*16460*/  HMMA.16816.F32 R24, R40.reuse, R30, R24 ;  /* 0x0000001e2818723c */ /* 0x040fe60000001818 */
[----:B------:R1:W3:Y:S01]  /*16470*/  MUFU.EX2 R141, R28 ;  /* 0x0000001c008d7308 */ /* 0x0002e20000000800 */
[----:B------:R-:W-:Y:S03]  /*16480*/  FMUL.FTZ R29, R2, R161 ;  /* 0x000000a1021d7220 */ /* 0x000fe60000410000 */
[C---:B------:R-:W-:Y:S02]  /*16490*/  FMUL.FTZ R30, R0.reuse, R162 ;  /* 0x000000a2001e7220 */ /* 0x040fe40000410000 */
[----:B------:R-:W-:Y:S03]  /*164a0*/  FMUL.FTZ R31, R0, R163 ;  /* 0x000000a3001f7220 */ /* 0x000fe60000410000 */
[----:B-1----:R-:W-:Y:S07]  /*164b0*/  FMUL.FTZ R28, R2, R160 ;  /* 0x000000a0021c7220 */ /* 0x002fee0000410000 */
[C---:B------:R-:W-:Y:S07]  /*164c0*/  HMMA.16816.F32 R28, R40.reuse, R44, R28 ;  /* 0x0000002c281c723c */ /* 0x040fee000000181c */
[--C-:B------:R-:W-:Y:S01]  /*164d0*/  FFMA.FTZ R44, R187, c[0x0][0x23c], -R60.reuse ;  /* 0x00008f00bb2c7a23 */ /* 0x100fe2000001083c */
[----:B------:R-:W-:Y:S03]  /*164e0*/  HMMA.16816.F32 R32, R40, R46, R32 ;  /* 0x0000002e2820723c */ /* 0x000fe60000001820 */
[----:B------:R1:W1:Y:S04]  /*164f0*/  MUFU.EX2 R130, R44 ;  /* 0x0000002c00827308 */ /* 0x0002680000000800 */
[----:B----4-:R-:W-:Y:S02]  /*16500*/  F2FP.PACK_AB R40, R131, R126 ;  /* 0x0000007e8328723e */ /* 0x010fe400000000ff */
[----:B-----5:R-:W-:Y:S03]  /*16510*/  F2FP.PACK_AB R41, R132, R129 ;  /* 0x000000818429723e */ /* 0x020fe600000000ff */
        /* <DEDUP_REMOVED lines=8> */
[----:B------:R2:W-:Y:S04]  /*165a0*/  MUFU.EX2 R139, R48 ;  /* 0x00000030008b7308 */ /* 0x0005e80000000800 */
        /* <DEDUP_REMOVED lines=11> */
[----:B------:R2:W-:Y:S01]  /*16660*/  MUFU.EX2 R190, R48 ;  /* 0x0000003000be7308 */ /* 0x0005e20000000800 */
        /* <DEDUP_REMOVED lines=10> */
[----:B------:R-:W-:Y:S01]  /*16710*/  ISETP.GT.AND P1, PT, R191, 0x1, PT ;  /* 0x00000001bf00780c */ /* 0x000fe20003f24270 */
[----:B----4-:R-:W-:Y:S03]  /*16720*/  LDSM.16.MT88.4 R52, [R218+0xb000] ;  /* 0x00b00000da34783b */ /* 0x010fe60000004200 */
[----:B---3--:R-:W-:Y:S02]  /*16730*/  F2FP.PACK_AB R40, R133, R141 ;  /* 0x0000008d8528723e */ /* 0x008fe400000000ff */
[----:B------:R3:W4:Y:S03]  /*16740*/  MUFU.EX2 R185, R44 ;  /* 0x0000002c00b97308 */ /* 0x0007260000000800 */
[----:B------:R-:W-:Y:S01]  /*16750*/  F2FP.PACK_AB R41, R130, R136 ;  /* 0x000000888229723e */ /* 0x000fe200000000ff */
[----:B-1----:R-:W1:Y:S01]  /*16760*/  LDSM.16.MT88.4 R48, [R135+0xb000] ;  /* 0x00b000008730783b */ /* 0x002e620000004200 */
[----:B--2---:R-:W-:Y:S01]  /*16770*/  F2FP.PACK_AB R43, R189, R190 ;  /* 0x000000bebd2b723e */ /* 0x004fe200000000ff */
[--C-:B---3--:R-:W-:Y:S01]  /*16780*/  FFMA.FTZ R44, R196, c[0x0][0x23c], -R39.reuse ;  /* 0x00008f00c42c7a23 */ /* 0x108fe20000010827 */
[----:B------:R-:W-:Y:S02]  /*16790*/  MOV R196, R139 ;  /* 0x0000008b00c47202 */ /* 0x000fe40000000f00 */
[----:B------:R-:W-:Y:S01]  /*167a0*/  MOV R139, R169 ;  /* 0x000000a9008b7202 */ /* 0x000fe20000000f00 */
[----:B------:R2:W-:Y:S01]  /*167b0*/  MUFU.EX2 R183, R44 ;  /* 0x0000002c00b77308 */ /* 0x0005e20000000800 */
[----:B------:R-:W-:Y:S02]  /*167c0*/  F2FP.PACK_AB R42, R196, R125 ;  /* 0x0000007dc42a723e */ /* 0x000fe400000000ff */
[----:B------:R-:W-:Y:S01]  /*167d0*/  MOV R195, R139 ;  /* 0x0000008b00c37202 */ /* 0x000fe20000000f00 */
[----:B--2---:R-:W2:Y:S04]  /*167e0*/  LDSM.16.MT88.4 R44, [R217+0xb000] ;  /* 0x00b00000d92c783b */ /* 0x004ea80000004200 */
        /* <DEDUP_REMOVED lines=114> */
[----:B------:R2:W-:Y:S01]  /*16f10*/  MUFU.EX2 R161, R44 ;  /* 0x0000002c00a17308 */ /* 0x0005e20000000800 */
[C---:B-1----:R-:W-:Y:S07]  /*16f20*/  HMMA.16816.F32 R4, R40.reuse, R48, R4 ;  /* 0x000000302804723c */ /* 0x042fee0000001804 */
[--C-:B------:R-:W-:Y:S01]  /*16f30*/  FFMA.FTZ R48, R251, c[0x0][0x23c], -R39.reuse ;  /* 0x00008f00fb307a23 */ /* 0x100fe20000010827 */
[----:B--2---:R-:W1:Y:S01]  /*16f40*/  LDSM.16.MT88.4 R44, [R216+0xc800] ;  /* 0x00c80000d82c783b */ /* 0x004e620000004200 */
[C---:B------:R-:W-:Y:S02]  /*16f50*/  HMMA.16816.F32 R8, R40.reuse, R50, R8 ;  /* 0x000000322808723c */ /* 0x040fe40000001808 */
[----:B------:R2:W4:Y:S06]  /*16f60*/  MUFU.EX2 R159, R48 ;  /* 0x00000030009f7308 */ /* 0x00052c0000000800 */
[C---:B------:R-:W-:Y:S07]  /*16f70*/  HMMA.16816.F32 R12, R40.reuse, R52, R12 ;  /* 0x00000034280c723c */ /* 0x040fee000000180c */
[--C-:B------:R-:W-:Y:S01]  /*16f80*/  FFMA.FTZ R52, R150, c[0x0][0x23c], -R39.reuse ;  /* 0x00008f0096347a23 */ /* 0x100fe20000010827 */
[C---:B------:R-:W-:Y:S03]  /*16f90*/  HMMA.16816.F32 R16, R40.reuse, R54, R16 ;  /* 0x000000362810723c */ /* 0x040fe60000001810 */
[----:B------:R5:W-:Y:S01]  /*16fa0*/  MUFU.EX2 R156, R52 ;  /* 0x00000034009c7308 */ /* 0x000be20000000800 */
[--C-:B--2---:R-:W-:Y:S09]  /*16fb0*/  FFMA.FTZ R48, R252, c[0x0][0x23c], -R60.reuse ;  /* 0x00008f00fc307a23 */ /* 0x104ff2000001083c */
[----:B------:R2:W-:Y:S01]  /*16fc0*/  MUFU.EX2 R158, R48 ;  /* 0x00000030009e7308 */ /* 0x0005e20000000800 */
[C---:B-1----:R-:W-:Y:S03]  /*16fd0*/  HMMA.16816.F32 R20, R40.reuse, R44, R20 ;  /* 0x0000002c2814723c */ /* 0x042fe60000001814 */
[--C-:B-----5:R-:W-:Y:S02]  /*16fe0*/  FFMA.FTZ R52, R62, c[0x0][0x23c], -R60.reuse ;  /* 0x00008f003e347a23 */ /* 0x120fe4000001083c */
[----:B------:R-:W5:Y:S02]  /*16ff0*/  LDL.LU R62, [R1+0x20] ;  /* 0x00002000013e7983 */ /* 0x000f640000300800 */
        /* <DEDUP_REMOVED lines=10> */
[----:B----4-:R-:W-:Y:S02]  /*170a0*/  F2FP.PACK_AB R42, R159, R160 ;  /* 0x000000a09f2a723e */ /* 0x010fe400000000ff */
[----:B------:R-:W-:Y:S02]  /*170b0*/  F2FP.PACK_AB R40, R163, R164 ;  /* 0x000000a4a328723e */ /* 0x000fe400000000ff */
[----:B------:R1:W4:Y:S01]  /*170c0*/  MUFU.EX2 R151, R56 ;  /* 0x0000003800977308 */ /* 0x0003220000000800 */
[----:B------:R-:W-:Y:S01]  /*170d0*/  F2FP.PACK_AB R41, R161, R162 ;  /* 0x000000a2a129723e */ /* 0x000fe200000000ff */
        /* <DEDUP_REMOVED lines=22> */
[--C-:B------:R-:W-:Y:S01]  /*17240*/  FFMA.FTZ R56, R71, c[0x0][0x23c], -R60.reuse ;  /* 0x00008f0047387a23 */ /* 0x100fe2000001083c */
[----:B------:R-:W-:Y:S03]  /*17250*/  HMMA.16816.F32 R32, R40, R58, R32 ;  /* 0x0000003a2820723c */ /* 0x000fe60000001820 */
[----:B------:R4:W4:Y:S01]  /*17260*/  MUFU.EX2 R148, R44 ;  /* 0x0000002c00947308 */ /* 0x0009220000000800 */
        /* <DEDUP_REMOVED lines=10> */
[----:B----4-:R-:W4:Y:S01]  /*17310*/  LDSM.16.MT88.4 R44, [R218+0xd800] ;  /* 0x00d80000da2c783b */ /* 0x010f220000004200 */
[--C-:B---3--:R-:W-:Y:S08]  /*17320*/  FFMA.FTZ R56, R72, c[0x0][0x23c], -R39.reuse ;  /* 0x00008f0048387a23 */ /* 0x108ff00000010827 */
[----:B------:R3:W-:Y:S01]  /*17330*/  MUFU.EX2 R144, R56 ;  /* 0x0000003800907308 */ /* 0x0007e20000000800 */
[C---:B--2---:R-:W-:Y:S01]  /*17340*/  HMMA.16816.F32 R4, R40.reuse, R48, R4 ;  /* 0x000000302804723c */ /* 0x044fe20000001804 */
[----:B-1----:R-:W1:Y:S06]  /*17350*/  LDSM.16.MT88.4 R52, [R216+0xd800] ;  /* 0x00d80000d834783b */ /* 0x002e6c0000004200 */
[--C-:B------:R-:W-:Y:S01]  /*17360*/  FFMA.FTZ R48, R73, c[0x0][0x23c], -R39.reuse ;  /* 0x00008f0049307a23 */ /* 0x100fe20000010827 */
[C---:B------:R-:W-:Y:S03]  /*17370*/  HMMA.16816.F32 R8, R40.reuse, R50, R8 ;  /* 0x000000322808723c */ /* 0x040fe60000001808 */
[----:B------:R2:W1:Y:S01]  /*17380*/  MUFU.EX2 R143, R48 ;  /* 0x00000030008f7308 */ /* 0x0004620000000800 */
[----:B---3--:R-:W3:Y:S04]  /*17390*/  LDSM.16.MT88.4 R56, [R217+0xd800] ;  /* 0x00d80000d938783b */ /* 0x008ee80000004200 */
[C---:B----4-:R-:W-:Y:S07]  /*173a0*/  HMMA.16816.F32 R12, R40.reuse, R44, R12 ;  /* 0x0000002c280c723c */ /* 0x050fee000000180c */
        /* <DEDUP_REMOVED lines=9> */
[----:B----4-:R-:W4:Y:S04]  /*17440*/  LDSM.16.MT88.4 R44, [R135+0xe000] ;  /* 0x00e00000872c783b */ /* 0x010f280000004200 */
        /* <DEDUP_REMOVED lines=13> */
[C---:B----4-:R-:W-:Y:S08]  /*17520*/  HMMA.16816.F32 R4, R40.reuse, R44, R4 ;  /* 0x0000002c2804723c */ /* 0x050ff00000001804 */
[----:B------:R2:W4:Y:S01]  /*17530*/  MUFU.EX2 R139, R48 ;  /* 0x00000030008b7308 */ /* 0x0005220000000800 */
[----:B------:R-:W-:Y:S01]  /*17540*/  FFMA.FTZ R44, R81, c[0x0][0x23c], -R39 ;  /* 0x00008f00512c7a23 */ /* 0x000fe20000010827 */
[----:B---3--:R-:W-:Y:S01]  /*17550*/  LDSM.16.MT88.4 R56, [R217+0xe000] ;  /* 0x00e00000d938783b */ /* 0x008fe20000004200 */
[C---:B------:R-:W-:Y:S07]  /*17560*/  HMMA.16816.F32 R8, R40.reuse, R46, R8 ;  /* 0x0000002e2808723c */ /* 0x040fee0000001808 */
[----:B------:R3:W3:Y:S01]  /*17570*/  MUFU.EX2 R133, R44 ;  /* 0x0000002c00857308 */ /* 0x0006e20000000800 */
[----:B-----5:R-:W-:Y:S04]  /*17580*/  FFMA.FTZ R0, R0, R62, R211 ;  /* 0x0000003e00007223 */ /* 0x020fe800000100d3 */
        /* <DEDUP_REMOVED lines=24> */
[--C-:B-----5:R-:W-:Y:S03]  /*17710*/  FFMA.FTZ R48, R85, c[0x0][0x23c], -R39.reuse ;  /* 0x00008f0055307a23 */ /* 0x120fe60000010827 */
[--C-:B------:R-:W-:Y:S01]  /*17720*/  FFMA.FTZ R56, R87, c[0x0][0x23c], -R60.reuse ;  /* 0x00008f0057387a23 */ /* 0x100fe2000001083c */
[----:B------:R-:W-:Y:S03]  /*17730*/  HMMA.16816.F32 R32, R40, R58, R32 ;  /* 0x0000003a2820723c */ /* 0x000fe60000001820 */
[----:B------:R5:W5:Y:S01]  /*17740*/  MUFU.EX2 R129, R48 ;  /* 0x0000003000817308 */ /* 0x000b620000000800 */
[--C-:B-1----:R-:W-:Y:S03]  /*17750*/  FFMA.FTZ R0, R107, c[0x0][0x23c], -R60.reuse ;  /* 0x00008f006b007a23 */ /* 0x102fe6000001083c */
[----:B----4-:R-:W-:Y:S02]  /*17760*/  F2FP.PACK_AB R40, R139, R140 ;  /* 0x0000008c8b28723e */ /* 0x010fe400000000ff */
[----:B------:R-:W-:Y:S03]  /*17770*/  F2FP.PACK_AB R41, R137, R138 ;  /* 0x0000008a8929723e */ /* 0x000fe600000000ff */
[----:B------:R-:W-:Y:S01]  /*17780*/  F2FP.PACK_AB R42, R133, R136 ;  /* 0x00000088852a723e */ /* 0x000fe200000000ff */
[----:B------:R1:W4:Y:S01]  /*17790*/  MUFU.EX2 R123, R56 ;  /* 0x00000038007b7308 */ /* 0x0003220000000800 */
[----:B---3--:R-:W-:Y:S01]  /*177a0*/  F2FP.PACK_AB R43, R131, R132 ;  /* 0x00000084832b723e */ /* 0x008fe200000000ff */
[----:B------:R-:W-:Y:S08]  /*177b0*/  LDSM.16.MT88.4 R52, [R216+0xe800] ;  /* 0x00e80000d834783b */ /* 0x000ff00000004200 */
[----:B------:R3:W-:Y:S01]  /*177c0*/  MUFU.EX2 R78, R0 ;  /* 0x00000000004e7308 */ /* 0x0007e20000000800 */
[C---:B--2---:R-:W-:Y:S01]  /*177d0*/  HMMA.16816.F32 R4, R40.reuse, R44, R4 ;  /* 0x0000002c2804723c */ /* 0x044fe20000001804 */
[----:B-----5:R-:W2:Y:S06]  /*177e0*/  LDSM.16.MT88.4 R48, [R218+0xe800] ;  /* 0x00e80000da30783b */ /* 0x020eac0000004200 */
[--C-:B------:R-:W-:Y:S01]  /*177f0*/  FFMA.FTZ R44, R89, c[0x0][0x23c], -R39.reuse ;  /* 0x00008f00592c7a23 */ /* 0x100fe20000010827 */
[C---:B------:R-:W-:Y:S01]  /*17800*/  HMMA.16816.F32 R8, R40.reuse, R46, R8 ;  /* 0x0000002e2808723c */ /* 0x040fe20000001808 */
[----:B------:R5:W-:Y:S03]  /*17810*/  MUFU.EX2 R89, R2 ;  /* 0x0000000200597308 */ /* 0x000be60000000800 */
[--C-:B-1----:R-:W-:Y:S07]  /*17820*/  FFMA.FTZ R56, R88, c[0x0][0x23c], -R39.reuse ;  /* 0x00008f0058387a23 */ /* 0x102fee0000010827 */
[----:B------:R1:W-:Y:S01]  /*17830*/  MUFU.EX2 R124, R44 ;  /* 0x0000002c007c7308 */ /* 0x0003e20000000800 */
[--C-:B---3--:R-:W-:Y:S09]  /*17840*/  FFMA.FTZ R0, R108, c[0x0][0x23c], -R39.reuse ;  /* 0x00008f006c007a23 */ /* 0x108ff20000010827 */
[----:B------:R3:W3:Y:S01]  /*17850*/  MUFU.EX2 R125, R56 ;  /* 0x00000038007d7308 */ /* 0x0006e20000000800 */
[--C-:B-----5:R-:W-:Y:S09]  /*17860*/  FFMA.FTZ R2, R97, c[0x0][0x23c], -R39.reuse ;  /* 0x00008f0061027a23 */ /* 0x120ff20000010827 */
        /* <DEDUP_REMOVED lines=9> */
[--C-:B-----5:R-:W-:Y:S04]  /*17900*/  FFMA.FTZ R2, R98, c[0x0][0x23c], -R60.reuse ;  /* 0x00008f0062027a23 */ /* 0x120fe8000001083c */
        /* <DEDUP_REMOVED lines=8> */
[--C-:B-----5:R-:W-:Y:S04]  /*17990*/  FFMA.FTZ R2, R99, c[0x0][0x23c], -R60.reuse ;  /* 0x00008f0063027a23 */ /* 0x120fe8000001083c */
[--C-:B------:R-:W-:Y:S01]  /*179a0*/  FFMA.FTZ R56, R95, c[0x0][0x23c], -R60.reuse ;  /* 0x00008f005f387a23 */ /* 0x100fe2000001083c */
[----:B------:R-:W-:Y:S01]  /*179b0*/  HMMA.16816.F32 R32, R40, R58, R32 ;  /* 0x0000003a2820723c */ /* 0x000fe20000001820 */
[----:B------:R2:W-:Y:S03]  /*179c0*/  MUFU.EX2 R86, R2 ;  /* 0x0000000200567308 */ /* 0x0005e60000000800 */
[--C-:B----4-:R-:W-:Y:S03]  /*179d0*/  FFMA.FTZ R52, R94, c[0x0][0x23c], -R60.reuse ;  /* 0x00008f005e347a23 */ /* 0x110fe6000001083c */
        /* <DEDUP_REMOVED lines=176> */
[----:B------:R-:W-:Y:S01]  /*184e0*/  FADD.FTZ R56, R151, R0 ;  /* 0x0000000097387221 */ /* 0x000fe20000010000 */
[----:B------:R-:W-:Y:S01]  /*184f0*/  LDSM.16.MT88.4 R156, [R216+0x11800] ;  /* 0x01180000d89c783b */ /* 0x000fe20000004200 */
[----:B------:R-:W-:Y:S03]  /*18500*/  FADD.FTZ R57, R155, R2 ;  /* 0x000000029b397221 */ /* 0x000fe60000010000 */
[----:B------:R-:W-:Y:S02]  /*18510*/  FFMA.FTZ R2, R127, c[0x0][0x23c], -R60 ;  /* 0x00008f007f027a23 */ /* 0x000fe4000001083c */
        /* <DEDUP_REMOVED lines=13> */
[----:B------:R-:W1:Y:S01]  /*185f0*/  MUFU.EX2 R56, R52 ;  /* 0x0000003400387308 */ /* 0x000e620000000800 */
[----:B------:R-:W-:Y:S01]  /*18600*/  LDSM.16.MT88.4 R148, [R218+0x11800] ;  /* 0x01180000da94783b */ /* 0x000fe20000004200 */
[C---:B------:R-:W-:Y:S03]  /*18610*/  HMMA.16816.F32 R24, R40.reuse, R50, R24 ;  /* 0x000000322818723c */ /* 0x040fe60000001818 */
[----:B------:R-:W-:Y:S02]  /*18620*/  FADD.FTZ R0, R146, R0 ;  /* 0x0000000092007221 */ /* 0x000fe40000010000 */
[----:B------:R-:W-:Y:S02]  /*18630*/  FADD.FTZ R2, R147, R2 ;  /* 0x0000000293027221 */ /* 0x000fe40000010000 */
[----:B------:R-:W-:Y:S01]  /*18640*/  FADD.FTZ R0, R145, R0 ;  /* 0x0000000091007221 */ /* 0x000fe20000010000 */
[----:B------:R-:W2:Y:S01]  /*18650*/  MUFU.EX2 R39, R37 ;  /* 0x0000002500277308 */ /* 0x000ea20000000800 */
[----:B------:R-:W-:Y:S03]  /*18660*/  FADD.FTZ R2, R144, R2 ;  /* 0x0000000290027221 */ /* 0x000fe60000010000 */
[----:B------:R-:W-:Y:S02]  /*18670*/  FADD.FTZ R0, R142, R0 ;  /* 0x000000008e007221 */ /* 0x000fe40000010000 */
[----:B------:R-:W-:Y:S02]  /*18680*/  FADD.FTZ R2, R143, R2 ;  /* 0x000000028f027221 */ /* 0x000fe40000010000 */
[----:B------:R-:W-:Y:S02]  /*18690*/  FADD.FTZ R0, R141, R0 ;  /* 0x000000008d007221 */ /* 0x000fe40000010000 */
[----:B------:R-:W-:Y:S02]  /*186a0*/  FADD.FTZ R2, R140, R2 ;  /* 0x000000028c027221 */ /* 0x000fe40000010000 */
[----:B------:R-:W-:Y:S01]  /*186b0*/  FADD.FTZ R0, R138, R0 ;  /* 0x000000008a007221 */ /* 0x000fe20000010000 */
[----:B------:R-:W-:Y:S01]  /*186c0*/  LDSM.16.MT88.4 R140, [R135+0x11800] ;  /* 0x01180000878c783b */ /* 0x000fe20000004200 */
[----:B------:R-:W-:Y:S01]  /*186d0*/  FADD.FTZ R2, R139, R2 ;  /* 0x000000028b027221 */ /* 0x000fe20000010000 */
[----:B-1----:R-:W-:Y:S01]  /*186e0*/  F2FP.PACK_AB R166, R44, R56 ;  /* 0x000000382ca6723e */ /* 0x002fe200000000ff */
[----:B------:R-:W-:Y:S02]  /*186f0*/  FADD.FTZ R0, R137, R0 ;  /* 0x0000000089007221 */ /* 0x000fe40000010000 */
[----:B------:R-:W-:Y:S02]  /*18700*/  FADD.FTZ R2, R136, R2 ;  /* 0x0000000288027221 */ /* 0x000fe40000010000 */
[----:B------:R-:W-:Y:S01]  /*18710*/  FADD.FTZ R0, R132, R0 ;  /* 0x0000000084007221 */ /* 0x000fe20000010000 */
[----:B------:R-:W1:Y:S01]  /*18720*/  LDSM.16.MT88.4 R52, [R217+0x11000] ;  /* 0x01100000d934783b */ /* 0x000e620000004200 */
[----:B------:R-:W-:Y:S01]  /*18730*/  FADD.FTZ R2, R133, R2 ;  /* 0x0000000285027221 */ /* 0x000fe20000010000 */
[----:B------:R-:W-:Y:S01]  /*18740*/  MOV R133, R3 ;  /* 0x0000000300857202 */ /* 0x000fe20000000f00 */
[----:B------:R-:W-:Y:S01]  /*18750*/  FADD.FTZ R0, R131, R0 ;  /* 0x0000000083007221 */ /* 0x000fe20000010000 */
[----:B--2---:R-:W-:Y:S01]  /*18760*/  F2FP.PACK_AB R167, R60, R39 ;  /* 0x000000273ca7723e */ /* 0x004fe200000000ff */
        /* <DEDUP_REMOVED lines=59> */
[----:B------:R-:W-:Y:S01]  /*18b20*/  FADD.FTZ R2, R39, R0 ;  /* 0x0000000027027221 */ /* 0x000fe20000010000 */
[----:B------:R-:W-:Y:S03]  /*18b30*/  IADD3 R0, R191, -0x1, RZ ;  /* 0xffffffffbf007810 */ /* 0x000fe60007ffe0ff */
[----:B------:R-:W-:Y:S02]  /*18b40*/  FADD.FTZ R2, R60, R2 ;  /* 0x000000023c027221 */ /* 0x000fe40000010000 */
[----:B------:R1:W-:Y:S04]  /*18b50*/  STL [R1+0x8], R0 ;  /* 0x0000080001007387 */ /* 0x0003e80000100800 */
[----:B------:R1:W-:Y:S01]  /*18b60*/  STL [R1+0x20], R2 ;  /* 0x0000200201007387 */ /* 0x0003e20000100800 */
[----:B------:R-:W-:-:S05]  /*18b70*/  @P1 BRA `(.L_x_2284) ;  /* 0xffff9d0000001947 */ /* 0x000fca000383ffff */
.L_x_2280:
[----:B------:R-:W2:Y:S04]  /*18b80*/  LDL.LU R5, [R1+0x1c] ;  /* 0x00001c0001057983 */ /* 0x000ea80000300800 */
[----:B-1----:R-:W3:Y:S04]  /*18b90*/  LDL.LU R4, [R1+0x20] ;  /* 0x0000200001047983 */ /* 0x002ee80000300800 */
[----:B------:R-:W4:Y:S04]  /*18ba0*/  LDL.LU R40, [R1+0x24] ;  /* 0x0000240001287983 */ /* 0x000f280000300800 */
[----:B------:R-:W1:Y:S01]  /*18bb0*/  S2R R37, SR_TID.X ;  /* 0x0000000000257919 */ /* 0x000e620000002100 */
[----:B------:R-:W-:Y:S01]  /*18bc0*/  IMAD.MOV.U32 R8, RZ, RZ, 0x20 ;  /* 0x00000020ff087424 */ /* 0x000fe200078e00ff */
[----:B------:R-:W2:Y:S02]  /*18bd0*/  LDC.U8 R24, c[0x0][0x328] ;  /* 0x0000ca00ff187b82 */ /* 0x000ea40000000000 */
[----:B------:R-:W2:Y:S04]  /*18be0*/  S2R R38, SR_CTAID.Y ;  /* 0x0000000000267919 */ /* 0x000ea80000002600 */
[----:B------:R-:W2:Y:S04]  /*18bf0*/  S2R R35, SR_TID.X ;  /* 0x0000000000237919 */ /* 0x000ea80000002100 */
[----:B------:R2:W5:Y:S01]  /*18c00*/  LDL R39, [R1+0x28] ;  /* 0x0000280001277983 */ /* 0x0005620000100800 */
[----:B-1----:R-:W-:Y:S01]  /*18c10*/  SHF.R.S32.HI R32, RZ, 0x1f, R37 ;  /* 0x0000001fff207819 */ /* 0x002fe20000011425 */
[----:B------:R-:W-:Y:S02]  /*18c20*/  BSSY B0, `(.L_x_2285) ;  /* 0x00000a8000007945 */ /* 0x000fe40003800000 */
[----:B--2---:R-:W1:Y:S04]  /*18c30*/  SHFL.BFLY PT, R0, R5, 0x2, 0x1f ;  /* 0x0c401f0005007f89 */ /* 0x004e6800000e0000 */
[----:B---3--:R-:W2:Y:S01]  /*18c40*/  SHFL.BFLY PT, R2, R4, 0x2, 0x1f ;  /* 0x0c401f0004027f89 */ /* 0x008ea200000e0000 */
[----:B-1----:R-:W-:-:S02]  /*18c50*/  FADD.FTZ R0, R0, R5 ;  /* 0x0000000500007221 */ /* 0x002fc40000010000 */
[----:B--2---:R-:W-:-:S03]  /*18c60*/  FADD.FTZ R2, R2, R4 ;  /* 0x0000000402027221 */ /* 0x004fc60000010000 */
[----:B------:R-:W1:Y:S04]  /*18c70*/  SHFL.BFLY PT, R5, R0, 0x1, 0x1f ;  /* 0x0c201f0000057f89 */ /* 0x000e6800000e0000 */
[----:B------:R-:W2:Y:S01]  /*18c80*/  SHFL.BFLY PT, R4, R2, 0x1, 0x1f ;  /* 0x0c201f0002047f89 */ /* 0x000ea200000e0000 */
[----:B----4-:R-:W-:Y:S01]  /*18c90*/  ISETP.NE.AND P0, PT, R40, -0x1, PT ;  /* 0xffffffff2800780c */ /* 0x010fe20003f05270 */
[----:B-1----:R-:W-:-:S05]  /*18ca0*/  FADD.FTZ R22, R0, R5 ;  /* 0x0000000500167221 */ /* 0x002fca0000010000 */
[----:B------:R-:W-:Y:S01]  /*18cb0*/  FSETP.NE.FTZ.AND P5, PT, R22, RZ, PT ;  /* 0x000000ff1600720b */ /* 0x000fe20003fb5000 */
[----:B------:R-:W-:Y:S02]  /*18cc0*/  IMAD.MOV.U32 R0, RZ, RZ, 0x3f800000 ;  /* 0x3f800000ff007424 */ /* 0x000fe400078e00ff */
[----:B--2---:R-:W-:-:S10]  /*18cd0*/  FADD.FTZ R23, R2, R4 ;  /* 0x0000000402177221 */ /* 0x004fd40000010000 */
[----:B------:R-:W1:Y:S01]  /*18ce0*/  @P5 MUFU.RCP R0, R22 ;  /* 0x0000001600005308 */ /* 0x000e620000001000 */
[----:B------:R-:W-:Y:S01]  /*18cf0*/  FSETP.NE.FTZ.AND P4, PT, R23, RZ, PT ;  /* 0x000000ff1700720b */ /* 0x000fe20003f95000 */
[----:B------:R-:W-:Y:S01]  /*18d00*/  @P0 IMAD.WIDE.U32 R4, R40, c[0x0][0x1e8], RZ ;  /* 0x00007a0028040a25 */ /* 0x000fe200078e00ff */
[----:B------:R-:W-:-:S03]  /*18d10*/  MOV R2, 0x3f800000 ;  /* 0x3f80000000027802 */ /* 0x000fc60000000f00 */
[----:B------:R-:W-:Y:S02]  /*18d20*/  @P0 IMAD R34, R40, c[0x0][0x1ec], R5 ;  /* 0x00007b0028220a24 */ /* 0x000fe400078e0205 */
[----:B------:R-:W-:Y:S02]  /*18d30*/  @P0 IMAD.MOV.U32 R33, RZ, RZ, R4 ;  /* 0x000000ffff210224 */ /* 0x000fe400078e0004 */
[C---:B-1----:R-:W-:Y:S02]  /*18d40*/  FMUL.FTZ R136, R0.reuse, R136 ;  /* 0x0000008800887220 */ /* 0x042fe40000410000 */
        /* <DEDUP_REMOVED lines=15> */
[----:B------:R-:W-:Y:S01]  /*18e40*/  LEA.HI R0, R32, R37, RZ, 0x2 ;  /* 0x0000002520007211 */ /* 0x000fe200078f10ff */
[----:B------:R-:W1:Y:S03]  /*18e50*/  @P4 MUFU.RCP R2, R23 ;  /* 0x0000001700024308 */ /* 0x000e660000001000 */
[----:B------:R-:W-:-:S02]  /*18e60*/  SHF.R.S32.HI R7, RZ, 0x2, R0 ;  /* 0x00000002ff077819 */ /* 0x000fc40000011400 */
[----:B------:R-:W-:-:S04]  /*18e70*/  SHF.R.S32.HI R4, RZ, 0x1f, R0 ;  /* 0x0000001fff047819 */ /* 0x000fc80000011400 */
[----:B------:R-:W-:-:S04]  /*18e80*/  LEA.HI R4, R4, R7, RZ, 0x3 ;  /* 0x0000000704047211 */ /* 0x000fc800078f18ff */
[----:B------:R-:W-:-:S04]  /*18e90*/  LOP3.LUT R4, R4, 0xfffffff8, RZ, 0xc0, !PT ;  /* 0xfffffff804047812 */ /* 0x000fc800078ec0ff */
[----:B------:R-:W-:Y:S01]  /*18ea0*/  IADD3 R4, R7, -R4, RZ ;  /* 0x8000000407047210 */ /* 0x000fe20007ffe0ff */
[----:B-1----:R-:W-:Y:S01]  /*18eb0*/  FMUL.FTZ R139, R2, R139 ;  /* 0x0000008b028b7220 */ /* 0x002fe20000410000 */
        /* <DEDUP_REMOVED lines=16> */
[----:B------:R-:W-:Y:S02]  /*18fc0*/  FMUL.FTZ R9, R2, R166 ;  /* 0x000000a602097220 */ /* 0x000fe40000410000 */
[----:B------:R-:W-:Y:S01]  /*18fd0*/  IMAD.SHL.U32 R2, R4, 0x40, RZ ;  /* 0x0000004004027824 */ /* 0x000fe200078e00ff */
[----:B------:R-:W-:Y:S02]  /*18fe0*/  SHF.R.S32.HI R21, RZ, 0x5, R32 ;  /* 0x00000005ff157819 */ /* 0x000fe40000011420 */
[----:B------:R-:W-:-:S02]  /*18ff0*/  IADD3 R0, -R0, R37, RZ ;  /* 0x0000002500007210 */ /* 0x000fc40007ffe1ff */
[----:B------:R-:W-:-:S03]  /*19000*/  LOP3.LUT R2, R2, 0x1c0, RZ, 0xc0, !PT ;  /* 0x000001c002027812 */ /* 0x000fc600078ec0ff */
[----:B------:R-:W-:Y:S01]  /*19010*/  IMAD R0, R21, 0x200, R0 ;  /* 0x0000020015007824 */ /* 0x000fe200078e0200 */
[----:B------:R-:W-:-:S04]  /*19020*/  LEA.HI R2, R2, R2, RZ, 0x1d ;  /* 0x0000000202027211 */ /* 0x000fc800078fe8ff */
[----:B------:R-:W-:Y:S02]  /*19030*/  LEA R0, R0, R2, 0x1 ;  /* 0x0000000200007211 */ /* 0x000fe400078e08ff */
[----:B------:R-:W-:-:S04]  /*19040*/  LOP3.LUT R2, R4, 0x1, RZ, 0xc0, !PT ;  /* 0x0000000104027812 */ /* 0x000fc800078ec0ff */
[----:B------:R-:W-:-:S04]  /*19050*/  ISETP.NE.U32.AND P3, PT, R2, 0x1, PT ;  /* 0x000000010200780c */ /* 0x000fc80003f65070 */
[----:B------:R-:W-:Y:S02]  /*19060*/  R2P PR, R4, 0x6 ;  /* 0x0000000604007804 */ /* 0x000fe40000000000 */
[----:B------:R-:W-:Y:S01]  /*19070*/  MOV R7, 0xfffffff0 ;  /* 0xfffffff000077802 */ /* 0x000fe20000000f00 */
[----:B------:R-:W-:Y:S01]  /*19080*/  IMAD.SHL.U32 R0, R0, 0x2, RZ ;  /* 0x0000000200007824 */ /* 0x000fe200078e00ff */
[----:B------:R-:W-:Y:S02]  /*19090*/  F2FP.PACK_AB R6, R139, R6 ;  /* 0x000000068b06723e */ /* 0x000fe400000000ff */
[----:B------:R-:W-:Y:S02]  /*190a0*/  SEL R7, R7, 0x10, !P3 ;  /* 0x0000001007077807 */ /* 0x000fe40005800000 */
[----:B------:R-:W-:Y:S02]  /*190b0*/  F2FP.PACK_AB R5, R5, R136 ;  /* 0x000000880505723e */ /* 0x000fe400000000ff */
[----:B------:R-:W-:-:S02]  /*190c0*/  SEL R8, R8, 0xffffffe0, !P1 ;  /* 0xffffffe008087807 */ /* 0x000fc40004800000 */
[----:B------:R-:W-:Y:S01]  /*190d0*/  IADD3 R4, R0, R7, RZ ;  /* 0x0000000700047210 */ /* 0x000fe20007ffe0ff */
[----:B------:R1:W-:Y:S01]  /*190e0*/  STS [R0+0x400], R6 ;  /* 0x0004000600007388 */ /* 0x0003e20000000800 */
[----:B------:R-:W-:Y:S02]  /*190f0*/  F2FP.PACK_AB R20, R20, R140 ;  /* 0x0000008c1414723e */ /* 0x000fe400000000ff */
[----:B------:R-:W-:Y:S02]  /*19100*/  F2FP.PACK_AB R142, R143, R142 ;  /* 0x0000008e8f8e723e */ /* 0x000fe400000000ff */
[C---:B------:R-:W-:Y:S01]  /*19110*/  IADD3 R2, R0.reuse, 0x40, RZ ;  /* 0x0000004000027810 */ /* 0x040fe20007ffe0ff */
[----:B------:R2:W-:Y:S01]  /*19120*/  STS [R0], R5 ;  /* 0x0000000500007388 */ /* 0x0005e20000000800 */
[----:B------:R-:W-:Y:S02]  /*19130*/  @P2 IADD3 R2, R0, -0x40, RZ ;  /* 0xffffffc000022810 */ /* 0x000fe40007ffe0ff */
[----:B------:R-:W-:-:S02]  /*19140*/  F2FP.PACK_AB R19, R19, R144 ;  /* 0x000000901313723e */ /* 0x000fc400000000ff */
[----:B------:R-:W-:Y:S02]  /*19150*/  F2FP.PACK_AB R146, R147, R146 ;  /* 0x000000929392723e */ /* 0x000fe400000000ff */
[----:B------:R-:W-:Y:S02]  /*19160*/  F2FP.PACK_AB R18, R18, R148 ;  /* 0x000000941212723e */ /* 0x000fe400000000ff */
[----:B------:R-:W-:Y:S01]  /*19170*/  F2FP.PACK_AB R17, R151, R17 ;  /* 0x000000119711723e */ /* 0x000fe200000000ff */
[----:B------:R-:W-:Y:S01]  /*19180*/  STS [R4], R20 ;  /* 0x0000001404007388 */ /* 0x000fe20000000800 */
[----:B------:R-:W-:-:S03]  /*19190*/  F2FP.PACK_AB R15, R15, R152 ;  /* 0x000000980f0f723e */ /* 0x000fc600000000ff */
[----:B------:R3:W-:Y:S01]  /*191a0*/  STS [R4+0x400], R142 ;  /* 0x0004008e04007388 */ /* 0x0007e20000000800 */
[----:B-1----:R-:W-:Y:S01]  /*191b0*/  IMAD.IADD R6, R0, 0x1, R8 ;  /* 0x0000000100067824 */ /* 0x002fe200078e0208 */
[----:B------:R-:W-:Y:S02]  /*191c0*/  F2FP.PACK_AB R16, R155, R16 ;  /* 0x000000109b10723e */ /* 0x000fe400000000ff */
[----:B--2---:R-:W-:Y:S02]  /*191d0*/  IADD3 R5, R4, R8, RZ ;  /* 0x0000000804057210 */ /* 0x004fe40007ffe0ff */
[----:B------:R-:W-:Y:S01]  /*191e0*/  STS [R6], R19 ;  /* 0x0000001306007388 */ /* 0x000fe20000000800 */
[----:B------:R-:W-:Y:S02]  /*191f0*/  F2FP.PACK_AB R14, R14, R156 ;  /* 0x0000009c0e0e723e */ /* 0x000fe400000000ff */
[----:B------:R-:W-:Y:S01]  /*19200*/  F2FP.PACK_AB R13, R159, R13 ;  /* 0x0000000d9f0d723e */ /* 0x000fe200000000ff */
[----:B------:R-:W-:Y:S01]  /*19210*/  STS [R6+0x400], R146 ;  /* 0x0004009206007388 */ /* 0x000fe20000000800 */
[----:B------:R-:W-:-:S02]  /*19220*/  F2FP.PACK_AB R12, R12, R160 ;  /* 0x000000a00c0c723e */ /* 0x000fc400000000ff */
[----:B------:R-:W-:Y:S01]  /*19230*/  F2FP.PACK_AB R11, R163, R11 ;  /* 0x0000000ba30b723e */ /* 0x000fe200000000ff */
[----:B------:R-:W-:Y:S01]  /*19240*/  STS [R5], R18 ;  /* 0x0000001205007388 */ /* 0x000fe20000000800 */
[----:B------:R-:W-:Y:S01]  /*19250*/  F2FP.PACK_AB R10, R10, R164 ;  /* 0x000000a40a0a723e */ /* 0x000fe200000000ff */
[----:B---3--:R-:W-:Y:S02]  /*19260*/  IMAD.IADD R4, R7, 0x1, R2 ;  /* 0x0000000107047824 */ /* 0x008fe400078e0202 */
[----:B------:R1:W-:Y:S01]  /*19270*/  STS [R5+0x400], R17 ;  /* 0x0004001105007388 */ /* 0x0003e20000000800 */
[----:B------:R-:W-:Y:S01]  /*19280*/  F2FP.PACK_AB R9, R167, R9 ;  /* 0x00000009a709723e */ /* 0x000fe200000000ff */
[C---:B------:R-:W-:Y:S02]  /*19290*/  IMAD.IADD R0, R8.reuse, 0x1, R4 ;  /* 0x0000000108007824 */ /* 0x040fe400078e0204 */
[----:B------:R-:W-:Y:S04]  /*192a0*/  STS [R2], R15 ;  /* 0x0000000f02007388 */ /* 0x000fe80000000800 */
[----:B------:R2:W-:Y:S04]  /*192b0*/  STS [R2+0x400], R16 ;  /* 0x0004001002007388 */ /* 0x0005e80000000800 */
[----:B------:R-:W-:Y:S04]  /*192c0*/  STS [R4], R14 ;  /* 0x0000000e04007388 */ /* 0x000fe80000000800 */
[----:B------:R-:W-:Y:S01]  /*192d0*/  STS [R4+0x400], R13 ;  /* 0x0004000d04007388 */ /* 0x000fe20000000800 */
[----:B-1----:R-:W-:-:S05]  /*192e0*/  IADD3 R5, R8, R2, RZ ;  /* 0x0000000208057210 */ /* 0x002fca0007ffe0ff */
[----:B------:R-:W-:Y:S04]  /*192f0*/  STS [R5], R12 ;  /* 0x0000000c05007388 */ /* 0x000fe80000000800 */
[----:B------:R1:W-:Y:S04]  /*19300*/  STS [R5+0x400], R11 ;  /* 0x0004000b05007388 */ /* 0x0003e80000000800 */
[----:B------:R-:W-:Y:S04]  /*19310*/  STS [R0], R10 ;  /* 0x0000000a00007388 */ /* 0x000fe80000000800 */
[----:B------:R3:W-:Y:S04]  /*19320*/  STS [R0+0x400], R9 ;  /* 0x0004000900007388 */ /* 0x0007e80000000800 */
[----:B------:R-:W-:Y:S01]  /*19330*/  BAR.SYNC.DEFER_BLOCKING 0x0 ;  /* 0x0000000000007b1d */ /* 0x000fe20000010000 */
[----:B------:R-:W-:-:S02]  /*19340*/  ISETP.NE.AND P2, PT, R24, RZ, PT ;  /* 0x000000ff1800720c */ /* 0x000fc40003f45270 */
[----:B--2---:R-:W-:Y:S02]  /*19350*/  @!P0 SHF.R.S32.HI R2, RZ, 0x1f, R38 ;  /* 0x0000001fff028819 */ /* 0x004fe40000011426 */
[----:B------:R-:W-:Y:S01]  /*19360*/  ISETP.NE.OR P1, PT, R40, -0x1, !P2 ;  /* 0xffffffff2800780c */ /* 0x000fe20005725670 */
[----:B------:R-:W2:Y:S01]  /*19370*/  S2R R8, SR_CTAID.Z ;  /* 0x0000000000087919 */ /* 0x000ea20000002700 */
[----:B-1----:R-:W-:Y:S01]  /*19380*/  SHF.R.S32.HI R11, RZ, 0x1f, R35 ;  /* 0x0000001fff0b7819 */ /* 0x002fe20000011423 */
[----:B------:R-:W-:-:S04]  /*19390*/  @!P0 IMAD.WIDE.U32 R4, R38, c[0x0][0x1e0], RZ ;  /* 0x0000780026048a25 */ /* 0x000fc800078e00ff */
[----:B---3--:R-:W-:Y:S01]  /*193a0*/  @!P0 IMAD R0, R2, c[0x0][0x1e0], RZ ;  /* 0x0000780002008a24 */ /* 0x008fe200078e02ff */
[----:B------:R1:W3:Y:S04]  /*193b0*/  LDS.128 R12, [R241] ;  /* 0x00000000f10c7984 */ /* 0x0002e80000000c00 */
[----:B------:R1:W4:Y:S04]  /*193c0*/  LDS.128 R16, [R241+0x800] ;  /* 0x00080000f1107984 */ /* 0x0003280000000c00 */
[----:B------:R1:W1:Y:S04]  /*193d0*/  LDS.128 R24, [R241+0x1000] ;  /* 0x00100000f1187984 */ /* 0x0002680000000c00 */
[----:B------:R1:W1:Y:S01]  /*193e0*/  LDS.128 R28, [R241+0x1800] ;  /* 0x00180000f11c7984 */ /* 0x0002620000000c00 */
[C---:B------:R-:W-:Y:S01]  /*193f0*/  @!P0 IMAD R0, R38.reuse, c[0x0][0x1e4], R0 ;  /* 0x0000790026008a24 */ /* 0x040fe200078e0200 */
[----:B------:R-:W-:Y:S01]  /*19400*/  LEA.HI R2, R11, R35, RZ, 0x5 ;  /* 0x000000230b027211 */ /* 0x000fe200078f28ff */
[----:B------:R-:W-:-:S02]  /*19410*/  @!P1 IMAD R40, R38, c[0x0][0x214], RZ ;  /* 0x0000850026289a24 */ /* 0x000fc400078e02ff */
[----:B------:R-:W-:Y:S01]  /*19420*/  @!P0 IMAD.IADD R34, R5, 0x1, R0 ;  /* 0x0000000105228824 */ /* 0x000fe200078e0200 */
[----:B------:R-:W-:Y:S02]  /*19430*/  LOP3.LUT R0, R2, 0xffffffe0, RZ, 0xc0, !PT ;  /* 0xffffffe002007812 */ /* 0x000fe400078ec0ff */
[----:B------:R-:W-:Y:S01]  /*19440*/  LOP3.LUT R2, R32, 0xffffffe0, RZ, 0xc0, !PT ;  /* 0xffffffe020027812 */ /* 0x000fe200078ec0ff */
[----:B------:R-:W2:Y:S01]  /*19450*/  @P5 MUFU.LG2 R7, R22 ;  /* 0x0000001600075308 */ /* 0x000ea20000000c00 */
[----:B------:R1:W-:Y:S01]  /*19460*/  @!P1 STL [R1+0x24], R40 ;  /* 0x0000242801009387 */ /* 0x0003e20000100800 */
[----:B------:R-:W-:Y:S02]  /*19470*/  @!P0 MOV R33, R4 ;  /* 0x0000000400218202 */ /* 0x000fe40000000f00 */
[----:B------:R-:W-:Y:S01]  /*19480*/  IMAD.IADD R2, R37, 0x1, -R2 ;  /* 0x0000000125027824 */ /* 0x000fe200078e0a02 */
[----:B------:R-:W-:-:S03]  /*19490*/  SHF.R.S32.HI R4, RZ, 0x1f, R21 ;  /* 0x0000001fff047819 */ /* 0x000fc60000011415 */
[----:B------:R-:W3:Y:S01]  /*194a0*/  @P4 MUFU.LG2 R6, R23 ;  /* 0x0000001700064308 */ /* 0x000ee20000000c00 */
[----:B------:R-:W-:Y:S02]  /*194b0*/  IADD3 R0, -R0, R35, RZ ;  /* 0x0000002300007210 */ /* 0x000fe40007ffe1ff */
[----:B------:R-:W-:Y:S02]  /*194c0*/  LOP3.LUT P0, RZ, R2, 0x3, RZ, 0xc0, !PT ;  /* 0x0000000302ff7812 */ /* 0x000fe4000780c0ff */
[----:B------:R-:W-:Y:S02]  /*194d0*/  LEA.HI R4, R4, R21, RZ, 0x2 ;  /* 0x0000001504047211 */ /* 0x000fe400078f10ff */
[----:B------:R-:W-:Y:S02]  /*194e0*/  SHF.R.S32.HI R5, RZ, 0x1f, R0 ;  /* 0x0000001fff057819 */ /* 0x000fe40000011400 */
[----:B------:R-:W-:Y:S02]  /*194f0*/  LOP3.LUT R4, R4, 0xffffffc, RZ, 0xc0, !PT ;  /* 0x0ffffffc04047812 */ /* 0x000fe400078ec0ff */
[----:B------:R-:W-:Y:S01]  /*19500*/  LEA.HI R0, R5, R0, RZ, 0x2 ;  /* 0x0000000005007211 */ /* 0x000fe200078f10ff */
[----:B--2---:R-:W-:Y:S01]  /*19510*/  @P5 FMUL.FTZ R7, R7, 0.69314718246459960938 ;  /* 0x3f31721807075820 */ /* 0x004fe20000410000 */
[----:B------:R-:W-:Y:S01]  /*19520*/  IADD3 R5, R21, -R4, RZ ;  /* 0x8000000415057210 */ /* 0x000fe20007ffe0ff */
[----:B------:R-:W-:Y:S01]  /*19530*/  @!P2 IMAD R4, R38, c[0x0][0x1c0], R8 ;  /* 0x000070002604aa24 */ /* 0x000fe200078e0208 */
[----:B------:R-:W-:Y:S01]  /*19540*/  SHF.R.S32.HI R0, RZ, 0x2, R0 ;  /* 0x00000002ff007819 */ /* 0x000fe20000011400 */
[----:B---3--:R-:W-:Y:S01]  /*19550*/  @P4 FMUL.FTZ R6, R6, 0.69314718246459960938 ;  /* 0x3f31721806064820 */ /* 0x008fe20000410000 */
[----:B------:R-:W-:Y:S01]  /*19560*/  MOV R10, 0x7f800000 ;  /* 0x7f800000000a7802 */ /* 0x000fe20000000f00 */
[----:B------:R-:W-:-:S02]  /*19570*/  @P2 IMAD R2, R8, c[0x0][0x234], R40 ;  /* 0x00008d0008022a24 */ /* 0x000fc400078e0228 */
[----:B------:R-:W-:Y:S02]  /*19580*/  IMAD.MOV.U32 R9, RZ, RZ, 0x7f800000 ;  /* 0x7f800000ff097424 */ /* 0x000fe400078e00ff */
[----:B------:R-:W-:Y:S02]  /*19590*/  @P5 FFMA.FTZ R9, R36, c[0x0][0x238], R7 ;  /* 0x00008e0024095a23 */ /* 0x000fe40000010007 */
[----:B------:R-:W-:Y:S02]  /*195a0*/  @P4 FFMA.FTZ R10, R3, c[0x0][0x238], R6 ;  /* 0x00008e00030a4a23 */ /* 0x000fe40000010006 */
[----:B------:R-:W-:Y:S02]  /*195b0*/  IMAD R0, R5, 0x10, R0 ;  /* 0x0000001005007824 */ /* 0x000fe400078e0200 */
[----:B------:R-:W-:Y:S01]  /*195c0*/  @!P2 IMAD R2, R4, c[0x0][0x214], RZ ;  /* 0x000085000402aa24 */ /* 0x000fe200078e02ff */
[----:B------:R-:W-:Y:S05]  /*195d0*/  @P0 BRA `(.L_x_2286) ;  /* 0x000000c000000947 */ /* 0x000fea0003800000 */
[----:B-1--4-:R-:W1:Y:S01]  /*195e0*/  S2R R3, SR_CTAID.X ;  /* 0x0000000000037919 */ /* 0x012e620000002500 */
[----:B------:R-:W-:-:S02]  /*195f0*/  IADD3 R4, R0, 0x8, RZ ;  /* 0x0000000800047810 */ /* 0x000fc40007ffe0ff */
[-C--:B-----5:R-:W-:Y:S02]  /*19600*/  ISETP.GE.AND P2, PT, R0, R39.reuse, PT ;  /* 0x000000270000720c */ /* 0x0a0fe40003f46270 */
        /* <DEDUP_REMOVED lines=9> */
.L_x_2286:
[----:B-1--4-:R-:W-:Y:S05]  /*196a0*/  BSYNC B0 ;  /* 0x0000000000007941 */ /* 0x012fea0003800000 */
.L_x_2285:
[----:B------:R-:W1:Y:S01]  /*196b0*/  S2R R4, SR_CTAID.X ;  /* 0x0000000000047919 */ /* 0x000e620000002500 */
[----:B------:R-:W-:Y:S01]  /*196c0*/  LEA.HI R5, R11, R35, RZ, 0x3 ;  /* 0x000000230b057211 */ /* 0x000fe200078f18ff */
[----:B------:R-:W-:Y:S01]  /*196d0*/  BSSY B0, `(.L_x_2287) ;  /* 0x000001d000007945 */ /* 0x000fe20003800000 */
[----:B------:R-:W-:Y:S02]  /*196e0*/  SHF.R.S32.HI R6, RZ, 0x1f, R8 ;  /* 0x0000001fff067819 */ /* 0x000fe40000011408 */
[----:B------:R-:W-:-:S03]  /*196f0*/  LOP3.LUT R2, R5, 0xfffffff8, RZ, 0xc0, !PT ;  /* 0xfffffff805027812 */ /* 0x000fc600078ec0ff */
[----:B------:R-:W-:Y:S02]  /*19700*/  IMAD R6, R6, c[0x0][0x1f0], RZ ;  /* 0x00007c0006067a24 */ /* 0x000fe400078e02ff */
[----:B------:R-:W-:Y:S02]  /*19710*/  IMAD.IADD R2, R35, 0x1, -R2 ;  /* 0x0000000123027824 */ /* 0x000fe400078e0a02 */
[----:B------:R-:W-:Y:S02]  /*19720*/  IMAD R6, R8, c[0x0][0x1f4], R6 ;  /* 0x00007d0008067a24 */ /* 0x000fe400078e0206 */
[----:B------:R-:W-:-:S05]  /*19730*/  IMAD.SHL.U32 R2, R2, 0x8, RZ ;  /* 0x0000000802027824 */ /* 0x000fca00078e00ff */
[----:B------:R-:W-:Y:S01]  /*19740*/  SHF.R.S32.HI R3, RZ, 0x1f, R2 ;  /* 0x0000001fff037819 */ /* 0x000fe20000011402 */
[----:B-1----:R-:W-:-:S04]  /*19750*/  IMAD.SHL.U32 R4, R4, 0x40, RZ ;  /* 0x0000004004047824 */ /* 0x002fc800078e00ff */
[----:B------:R-:W-:Y:S01]  /*19760*/  IMAD.WIDE.U32 R2, R4, c[0x0][0x1e8], R2 ;  /* 0x00007a0004027a25 */ /* 0x000fe200078e0002 */
[----:B------:R-:W-:-:S04]  /*19770*/  SHF.R.S32.HI R0, RZ, 0x1f, R4 ;  /* 0x0000001fff007819 */ /* 0x000fc80000011404 */
[----:B------:R-:W-:Y:S01]  /*19780*/  IADD3 R2, P0, R33, R2, RZ ;  /* 0x0000000221027210 */ /* 0x000fe20007f1e0ff */
[----:B------:R-:W-:-:S04]  /*19790*/  IMAD R0, R0, c[0x0][0x1e8], RZ ;  /* 0x00007a0000007a24 */ /* 0x000fc800078e02ff */
[----:B------:R-:W-:Y:S01]  /*197a0*/  IMAD R4, R4, c[0x0][0x1ec], R0 ;  /* 0x00007b0004047a24 */ /* 0x000fe200078e0200 */
[----:B------:R-:W-:-:S04]  /*197b0*/  SHF.R.S32.HI R0, RZ, 0x3, R5 ;  /* 0x00000003ff007819 */ /* 0x000fc80000011405 */
[----:B------:R-:W-:Y:S02]  /*197c0*/  IADD3.X R3, R34, R4, R3, P0, !PT ;  /* 0x0000000422037210 */ /* 0x000fe400007fe403 */
[----:B-----5:R-:W-:Y:S02]  /*197d0*/  ISETP.GE.AND P0, PT, R0, R39, PT ;  /* 0x000000270000720c */ /* 0x020fe40003f06270 */
[----:B------:R-:W-:Y:S01]  /*197e0*/  SHF.R.S32.HI R10, RZ, 0x1f, R0 ;  /* 0x0000001fff0a7819 */ /* 0x000fe20000011400 */
[----:B------:R-:W-:-:S04]  /*197f0*/  IMAD.WIDE.U32 R8, R8, c[0x0][0x1f0], R2 ;  /* 0x00007c0008087a25 */ /* 0x000fc800078e0002 */
[----:B------:R-:W-:-:S06]  /*19800*/  IMAD.IADD R7, R6, 0x1, R9 ;  /* 0x0000000106077824 */ /* 0x000fcc00078e0209 */
        /* <DEDUP_REMOVED lines=8> */
[----:B------:R1:W-:Y:S04]  /*19890*/  STG.E.128 [R4.64], R12 ;  /* 0x0000000c04007986 */ /* 0x0003e8000c101d0c */
.L_x_2288:
[----:B------:R-:W-:Y:S05]  /*198a0*/  BSYNC B0 ;  /* 0x0000000000007941 */ /* 0x000fea0003800000 */
.L_x_2287:
        /* <DEDUP_REMOVED lines=14> */
[----:B------:R1:W-:Y:S02]  /*19990*/  STG.E.128 [R4.64], R16 ;  /* 0x0000001004007986 */ /* 0x0003e4000c101d0c */
.L_x_2290:
[----:B------:R-:W-:Y:S05]  /*199a0*/  BSYNC B0 ;  /* 0x0000000000007941 */ /* 0x000fea0003800000 */
.L_x_2289:
        /* <DEDUP_REMOVED lines=15> */
.L_x_2292:
[----:B------:R-:W-:Y:S05]  /*19aa0*/  BSYNC B0 ;  /* 0x0000000000007941 */ /* 0x000fea0003800000 */
.L_x_2291:
[----:B------:R-:W-:-:S04]  /*19ab0*/  IADD3 R2, R0, 0x30, RZ ;  /* 0x0000003000027810 */ /* 0x000fc80007ffe0ff */
[----:B------:R-:W-:-:S13]  /*19ac0*/  ISETP.GE.AND P0, PT, R2, R39, PT ;  /* 0x000000270200720c */ /* 0x000fda0003f06270 */
[----:B------:R-:W-:Y:S05]  /*19ad0*/  @P0 EXIT ;  /* 0x000000000000094d */ /* 0x000fea0003800000 */
[----:B------:R-:W-:Y:S01]  /*19ae0*/  IADD3 R6, P0, R0, 0x30, RZ ;  /* 0x0000003000067810 */ /* 0x000fe20007f1e0ff */
[----:B------:R-:W-:Y:S01]  /*19af0*/  IMAD.MOV.U32 R2, RZ, RZ, R8 ;  /* 0x000000ffff027224 */ /* 0x000fe200078e0008 */
[----:B------:R-:W-:-:S03]  /*19b00*/  MOV R3, R7 ;  /* 0x0000000700037202 */ /* 0x000fc60000000f00 */
[----:B------:R-:W-:Y:S02]  /*19b10*/  IMAD.X R0, RZ, RZ, R10, P0 ;  /* 0x000000ffff007224 */ /* 0x000fe400000e060a */
[----:B-1----:R-:W-:-:S04]  /*19b20*/  IMAD.WIDE.U32 R4, R6, c[0x0][0x1e8], R2 ;  /* 0x00007a0006047a25 */ /* 0x002fc800078e0002 */
[----:B------:R-:W-:Y:S01]  /*19b30*/  IMAD R0, R0, c[0x0][0x1e8], RZ ;  /* 0x00007a0000007a24 */ /* 0x000fe200078e02ff */
[----:B------:R-:W-:-:S03]  /*19b40*/  LEA R2, P0, R4, c[0x0][0x1d0], 0x1 ;  /* 0x0000740004027a11 */ /* 0x000fc600078008ff */
[----:B------:R-:W-:-:S05]  /*19b50*/  IMAD R0, R6, c[0x0][0x1ec], R0 ;  /* 0x00007b0006007a24 */ /* 0x000fca00078e0200 */
[----:B------:R-:W-:-:S04]  /*19b60*/  IADD3 R0, R0, R5, RZ ;  /* 0x0000000500007210 */ /* 0x000fc80007ffe0ff */
[----:B------:R-:W-:-:S05]  /*19b70*/  LEA.HI.X R3, R4, c[0x0][0x1d4], R0, 0x1, P0 ;  /* 0x0000750004037a11 */ /* 0x000fca00000f0c00 */
[----:B------:R-:W-:Y:S01]  /*19b80*/  STG.E.128 [R2.64], R28 ;  /* 0x0000001c02007986 */ /* 0x000fe2000c101d0c */
[----:B------:R-:W-:Y:S05]  /*19b90*/  EXIT ;  /* 0x000000000000794d */ /* 0x000fea0003800000 */
.L_x_2293:
        /* <DEDUP_REMOVED lines=14> */
.L_x_7767:


//--------------------- .text._ZN5flash24flash_fwd_splitkv_kernelI23Flash_fwd_kernel_traitsILi64ELi64ELi256ELi4ELb0ELb0EN7cutlass6half_tE19Flash_kernel_traitsILi64ELi64ELi256ELi4ES3_EELb1ELb0ELb1ELb0ELb0ELb0ELb0ELb0EEEvNS_16Flash_fwd_paramsE --------------------------
	.section	.text._ZN5flash24flash_fwd_splitkv_kernelI23Flash_fwd_kernel_traitsILi64ELi64ELi256ELi4ELb0ELb0EN7cutlass6half_tE19Flash_kernel_traitsILi64ELi64ELi256ELi4ES3_EELb1ELb0ELb1ELb0ELb0ELb0ELb0ELb0EEEvNS_16Flash_fwd_paramsE,"ax",@progbits
	.sectioninfo	@"SHI_REGISTERS=255"
	.align	128
        .global         _ZN5flash24flash_fwd_splitkv_kernelI23Flash_fwd_kernel_traitsILi64ELi64ELi256ELi4ELb0ELb0EN7cutlass6half_tE19Flash_kernel_traitsILi64ELi64ELi256ELi4ES3_EELb1ELb0ELb1ELb0ELb0ELb0ELb0ELb0EEEvNS_16Flash_fwd_paramsE
        .type           _ZN5flash24flash_fwd_splitkv_kernelI23Flash_fwd_kernel_traitsILi64ELi64ELi256ELi4ELb0ELb0EN7cutlass6half_tE19Flash_kernel_traitsILi64ELi64ELi256ELi4ES3_EELb1ELb0ELb1ELb0ELb0ELb0ELb0ELb0EEEvNS_16Flash_fwd_paramsE,@function
        .size           _ZN5flash24flash_fwd_splitkv_kernelI23Flash_fwd_kernel_traitsILi64ELi64ELi256ELi4ELb0ELb0EN7cutlass6half_tE19Flash_kernel_traitsILi64ELi64ELi256ELi4ES3_EELb1ELb0ELb1ELb0ELb0ELb0ELb0ELb0EEEvNS_16Flash_fwd_paramsE,(.L_x_7768 - _ZN5flash24flash_fwd_splitkv_kernelI23Flash_fwd_kernel_traitsILi64ELi64ELi256ELi4ELb0ELb0EN7cutlass6half_tE19Flash_kernel_traitsILi64ELi64ELi256ELi4ES3_EELb1ELb0ELb1ELb0ELb0ELb0ELb0ELb0EEEvNS_16Flash_fwd_paramsE)
        .other          _ZN5flash24flash_fwd_splitkv_kernelI23Flash_fwd_kernel_traitsILi64ELi64ELi256ELi4ELb0ELb0EN7cutlass6half_tE19Flash_kernel_traitsILi64ELi64ELi256ELi4ES3_EELb1ELb0ELb1ELb0ELb0ELb0ELb0ELb0EEEvNS_16Flash_fwd_paramsE,@"STO_CUDA_ENTRY STV_DEFAULT"
_ZN5flash24flash_fwd_splitkv_kernelI23Flash_fwd_kernel_traitsILi64ELi64ELi256ELi4ELb0ELb0EN7cutlass6half_tE19Flash_kernel_traitsILi64ELi64ELi256ELi4ES3_EELb1ELb0ELb1ELb0ELb0ELb0ELb0ELb0EEEvNS_16Flash_fwd_paramsE:
.text._ZN5flash24flash_fwd_splitkv_kernelI23Flash_fwd_kernel_traitsILi64ELi64ELi256ELi4ELb0ELb0EN7cutlass6half_tE19Flash_kernel_traitsILi64ELi64ELi256ELi4ES3_EELb1ELb0ELb1ELb0ELb0ELb0ELb0ELb0EEEvNS_16Flash_fwd_paramsE:
        /* <DEDUP_REMOVED lines=27> */
[----:B------:R-:W-:Y:S01]  /*01b0*/  PLOP3.LUT P1, PT, PT, PT, UP1, 0x80, 0x0 ;  /* 0x000000000000781c */ /* 0x000fe20003f2f018 */
[----:B------:R-:W-:Y:S01]  /*01c0*/  UIMAD.WIDE UR6, UR9, UR23, UR6 ;  /* 0x00000017090672a5 */ /* 0x000fe2000f8e0206 */
[----:B-1----:R-:W-:Y:S02]  /*01d0*/  IMAD.U32 R2, RZ, RZ, UR4 ;  /* 0x00000004ff027e24 */ /* 0x002fe4000f8e00ff */
[----:B------:R-:W-:-:S05]  /*01e0*/  IMAD.U32 R3, RZ, RZ, UR5 ;  /* 0x00000005ff037e24 */ /* 0x000fca000f8e00ff */
[----:B------:R1:W4:Y:S01]  /*01f0*/  @P0 LDG.E R2, [R2.64] ;  /* 0x0000001402020981 */ /* 0x000322000c1e1900 */
[----:B------:R-:W-:Y:S02]  /*0200*/  IMAD.U32 R6, RZ, RZ, UR6 ;  /* 0x00000006ff067e24 */ /* 0x000fe4000f8e00ff */
[----:B------:R-:W-:-:S05]  /*0210*/  IMAD.U32 R7, RZ, RZ, UR7 ;  /* 0x00000007ff077e24 */ /* 0x000fca000f8e00ff */
[----:B-1----:R-:W5:Y:S01]  /*0220*/  @!P1 LDG.E R3, [R6.64] ;  /* 0x0000001406039981 */ /* 0x002f62000c1e1900 */
        /* <DEDUP_REMOVED lines=21> */
.L_x_2294:
[----:B------:R-:W-:Y:S02]  /*0380*/  ULDC UR6, c[0x0][0x218] ;  /* 0x0000860000067ab9 */ /* 0x000fe40000000800 */
.L_x_2295:
        /* <DEDUP_REMOVED lines=49> */
[----:B------:R-:W-:Y:S01]  /*06a0*/  BSSY B0, `(.L_x_2297) ;  /* 0x000002e000007945 */ /* 0x000fe20003800000 */
[----:B------:R-:W-:Y:S01]  /*06b0*/  ULDC.64 UR4, c[0x0][0x1e8] ;  /* 0x00007a0000047ab9 */ /* 0x000fe20000000a00 */
[----:B------:R-:W-:Y:S01]  /*06c0*/  LOP3.LUT R0, R4, 0xfffffff8, RZ, 0xc0, !PT ;  /* 0xfffffff804007812 */ /* 0x000fe200078ec0ff */
[----:B------:R-:W-:Y:S01]  /*06d0*/  UIMAD UR4, UR12, UR4, URZ ;  /* 0x000000040c0472a4 */ /* 0x000fe2000f8e023f */
[----:B------:R-:W-:Y:S01]  /*06e0*/  SHF.R.S32.HI R4, RZ, 0x3, R4 ;  /* 0x00000003ff047819 */ /* 0x000fe20000011404 */
[----:B------:R-:W-:-:S02]  /*06f0*/  UIADD3 UR13, -UR8, UR13, URZ ;  /* 0x0000000d080d7290 */ /* 0x000fc4000fffe13f */
[----:B------:R-:W-:Y:S01]  /*0700*/  @UP0 UIMAD.WIDE.U32 UR10, UR14, UR6, URZ ;  /* 0x000000060e0a02a5 */ /* 0x000fe2000f8e003f */
[----:B------:R-:W-:Y:S01]  /*0710*/  IMAD.IADD R6, R6, 0x1, -R0 ;  /* 0x0000000106067824 */ /* 0x000fe200078e0a00 */
[----:B------:R-:W-:Y:S01]  /*0720*/  UIMAD UR6, UR8, UR5, UR4 ;  /* 0x00000005080672a4 */ /* 0x000fe2000f8e0204 */
[----:B------:R-:W-:Y:S01]  /*0730*/  IMAD.U32 R0, RZ, RZ, UR8 ;  /* 0x00000008ff007e24 */ /* 0x000fe2000f8e00ff */
[----:B------:R-:W-:Y:S01]  /*0740*/  @UP0 UIMAD UR7, UR14, UR7, UR11 ;  /* 0x000000070e0702a4 */ /* 0x000fe2000f8e020b */
[----:B------:R-:W-:Y:S01]  /*0750*/  IMAD.SHL.U32 R10, R6, 0x8, RZ ;  /* 0x00000008060a7824 */ /* 0x000fe200078e00ff */
[----:B------:R-:W-:Y:S02]  /*0760*/  @!UP0 USHF.R.S32.HI UR11, URZ, 0x1f, UR9 ;  /* 0x0000001f3f0b8899 */ /* 0x000fe40008011409 */
[----:B------:R-:W-:Y:S02]  /*0770*/  ULDC.64 UR4, c[0x0][0x1e0] ;  /* 0x0000780000047ab9 */ /* 0x000fe40000000a00 */
[----:B------:R-:W-:Y:S01]  /*0780*/  @!UP0 UIMAD UR11, UR11, UR4, URZ ;  /* 0x000000040b0b82a4 */ /* 0x000fe2000f8e023f */
[----:B------:R-:W-:Y:S01]  /*0790*/  SHF.R.S32.HI R11, RZ, 0x1f, R10 ;  /* 0x0000001fff0b7819 */ /* 0x000fe2000001140a */
[----:B------:R-:W-:Y:S01]  /*07a0*/  @!UP0 UIMAD.WIDE.U32 UR14, UR9, UR4, URZ ;  /* 0x00000004090e82a5 */ /* 0x000fe2000f8e003f */
[----:B------:R-:W-:Y:S01]  /*07b0*/  ISETP.GE.AND P1, PT, R10, c[0x0][0x220], PT ;  /* 0x000088000a007a0c */ /* 0x000fe20003f26270 */
[----:B------:R-:W-:-:S02]  /*07c0*/  @!UP0 UIMAD UR11, UR9, UR5, UR11 ;  /* 0x00000005090b82a4 */ /* 0x000fc4000f8e020b */
[----:B------:R-:W-:Y:S01]  /*07d0*/  IMAD.WIDE.U32 R2, R0, c[0x0][0x1e8], R10 ;  /* 0x00007a0000027a25 */ /* 0x000fe200078e000a */
[----:B------:R-:W-:Y:S02]  /*07e0*/  USHF.R.S32.HI UR12, URZ, 0x1f, UR26 ;  /* 0x0000001f3f0c7899 */ /* 0x000fe4000801141a */
[----:B------:R-:W-:Y:S01]  /*07f0*/  @!UP0 UMOV UR10, UR14 ;  /* 0x0000000e000a8c82 */ /* 0x000fe20008000000 */
[----:B------:R-:W-:Y:S01]  /*0800*/  IMAD.U32 R0, RZ, RZ, UR6 ;  /* 0x00000006ff007e24 */ /* 0x000fe2000f8e00ff */
        /* <DEDUP_REMOVED lines=23> */
.L_x_2298:
[----:B------:R-:W-:Y:S05]  /*0980*/  BSYNC B0 ;  /* 0x0000000000007941 */ /* 0x000fea0003800000 */
.L_x_2297:
        /* <DEDUP_REMOVED lines=16> */
.L_x_2300:
[----:B------:R-:W-:Y:S05]  /*0a90*/  BSYNC B0 ;  /* 0x0000000000007941 */ /* 0x000fea0003800000 */
.L_x_2299:
        /* <DEDUP_REMOVED lines=16> */
.L_x_2302:
[----:B------:R-:W-:Y:S05]  /*0ba0*/  BSYNC B0 ;  /* 0x0000000000007941 */ /* 0x000fea0003800000 */
.L_x_2301:
        /* <DEDUP_REMOVED lines=15> */
.L_x_2304:
[----:B------:R-:W-:Y:S05]  /*0ca0*/  BSYNC B0 ;  /* 0x0000000000007941 */ /* 0x000fea0003800000 */
.L_x_2303:
[C---:B------:R-:W-:Y:S01]  /*0cb0*/  ISETP.NE.AND P4, PT, R6.reuse, RZ, PT ;  /* 0x000000ff0600720c */ /* 0x040fe20003f85270 */
[----:B------:R-:W-:Y:S01]  /*0cc0*/  IMAD.U32 R2, RZ, RZ, UR4 ;  /* 0x00000004ff027e24 */ /* 0x000fe2000f8e00ff */
        /* <DEDUP_REMOVED lines=18> */
.L_x_2296:
        /* <DEDUP_REMOVED lines=14> */
[----:B------:R-:W-:-:S02]  /*0ed0*/  UMOV UR16, URZ ;  /* 0x0000003f00107c82 */ /* 0x000fc40008000000 */
[----:B------:R-:W-:Y:S01]  /*0ee0*/  UMOV UR17, URZ ;  /* 0x0000003f00117c82 */ /* 0x000fe20008000000 */
[----:B------:R1:W3:Y:S01]  /*0ef0*/  R2UR UR22, R0 ;  /* 0x00000000001673c2 */ /* 0x0002e200000e0000 */
[----:B------:R-:W-:-:S05]  /*0f00*/  UPLOP3.LUT UP5, UPT, UPT, UPT, UPT, 0x40, 0x0 ;  /* 0x000000000000789c */ /* 0x000fca0003fae870 */
[----:B------:R-:W-:Y:S02]  /*0f10*/  @UP1 USHF.R.S32.HI UR10, URZ, 0x1f, UR9 ;  /* 0x0000001f3f0a1899 */ /* 0x000fe40008011409 */
[----:B------:R-:W-:Y:S02]  /*0f20*/  @UP1 UIMAD.WIDE.U32 UR28, UR9, UR4, URZ ;  /* 0x00000004091c12a5 */ /* 0x000fe4000f8e003f */
[----:B------:R-:W-:Y:S02]  /*0f30*/  @UP1 UIMAD UR10, UR10, UR4, URZ ;  /* 0x000000040a0a12a4 */ /* 0x000fe4000f8e023f */
[----:B------:R-:W-:Y:S02]  /*0f40*/  @UP1 ULEA UR16, UP0, UR28, UR6, 0x2 ;  /* 0x000000061c101291 */ /* 0x000fe4000f80103f */
[----:B------:R-:W-:-:S03]  /*0f50*/  @UP1 UIMAD UR4, UR9, UR5, UR10 ;  /* 0x00000005090412a4 */ /* 0x000fc6000f8e020a */
[----:B------:R-:W-:Y:S02]  /*0f60*/  UMOV UR10, UR9 ;  /* 0x00000009000a7c82 */ /* 0x000fe40008000000 */
[----:B------:R-:W-:-:S04]  /*0f70*/  @UP1 UIADD3 UR4, UR29, UR4, URZ ;  /* 0x000000041d041290 */ /* 0x000fc8000fffe03f */
[----:B------:R-:W-:-:S04]  /*0f80*/  @UP1 USHF.L.U64.HI UR4, UR28, 0x2, UR4 ;  /* 0x000000021c041899 */ /* 0x000fc80008010204 */
        /* <DEDUP_REMOVED lines=21> */
[----:B------:R-:W-:-:S04]  /*10e0*/  ULDC UR7, c[0x0][0x2d0] ;  /* 0x0000b40000077ab9 */ /* 0x000fc80000000800 */
        /* <DEDUP_REMOVED lines=21> */
[----:B------:R-:W4:Y:S01]  /*1240*/  I2F.RP R8, R4 ;  /* 0x0000000400087306 */ /* 0x000f220000209400 */
[----:B------:R-:W-:-:S02]  /*1250*/  ULOP3.LUT UR18, UR26, UR18, URZ, 0x3c, !UPT ;  /* 0x000000121a127292 */ /* 0x000fc4000f8e3c3f */
[----:B------:R-:W-:Y:S02]  /*1260*/  ULDC.64 UR4, c[0x0][0x180] ;  /* 0x0000600000047ab9 */ /* 0x000fe40000000a00 */
[----:B------:R-:W-:Y:S02]  /*1270*/  UIMAD UR7, UR15, UR7, UR6 ;  /* 0x000000070f0772a4 */ /* 0x000fe4000f8e0206 */
[----:B------:R-:W-:Y:S02]  /*1280*/  ISETP.LE.AND P0, PT, RZ, UR18, PT ;  /* 0x00000012ff007c0c */ /* 0x000fe4000bf03270 */
[----:B------:R-:W-:Y:S01]  /*1290*/  USHF.R.S32.HI UR6, URZ, 0x1f, UR7 ;  /* 0x0000001f3f067899 */ /* 0x000fe20008011407 */
[----:B----4-:R-:W4:Y:S01]  /*12a0*/  MUFU.RCP R8, R8 ;  /* 0x0000000800087308 */ /* 0x010f220000001000 */
[----:B-1----:R-:W-:Y:S02]  /*12b0*/  IABS R0, R0 ;  /* 0x0000000000007213 */ /* 0x002fe40000000000 */
[----:B----4-:R-:W-:-:S05]  /*12c0*/  IADD3 R8, R8, 0xffffffe, RZ ;  /* 0x0ffffffe08087810 */ /* 0x010fca0007ffe0ff */
        /* <DEDUP_REMOVED lines=41> */
[----:B------:R-:W-:Y:S02]  /*1560*/  UIADD3 UR12, UR29, UR5, URZ ;  /* 0x000000051d0c7290 */ /* 0x000fe4000fffe03f */
[----:B------:R-:W-:Y:S01]  /*1570*/  UMOV UR18, UR28 ;  /* 0x0000001c00127c82 */ /* 0x000fe20008000000 */
[----:B------:R-:W-:Y:S05]  /*1580*/  BRA `(.L_x_2306) ;  /* 0x0000055000007947 */ /* 0x000fea0003800000 */
.L_x_2305:
        /* <DEDUP_REMOVED lines=14> */
[----:B------:R-:W-:Y:S02]  /*1670*/  UIADD3 UR29, UR29, UR6, URZ ;  /* 0x000000061d1d7290 */ /* 0x000fe4000fffe03f */
[----:B------:R-:W-:Y:S02]  /*1680*/  ULDC.64 UR4, c[0x0][0x180] ;  /* 0x0000600000047ab9 */ /* 0x000fe40000000a00 */
[----:B------:R-:W-:Y:S02]  /*1690*/  UIMAD UR7, UR7, UR4, URZ ;  /* 0x00000004070772a4 */ /* 0x000fe4000f8e023f */
[----:B------:R-:W-:Y:S02]  /*16a0*/  UIMAD.WIDE.U32 UR28, UR10, UR4, UR28 ;  /* 0x000000040a1c72a5 */ /* 0x000fe4000f8e001c */
[----:B------:R-:W-:-:S04]  /*16b0*/  UIMAD UR5, UR10, UR5, UR7 ;  /* 0x000000050a0572a4 */ /* 0x000fc8000f8e0207 */
[----:B------:R-:W-:Y:S02]  /*16c0*/  UIADD3 UR25, UR29, UR5, URZ ;  /* 0x000000051d197290 */ /* 0x000fe4000fffe03f */
[----:B------:R-:W-:Y:S02]  /*16d0*/  UMOV UR18, UR28 ;  /* 0x0000001c00127c82 */ /* 0x000fe40008000000 */
.L_x_2307:
[----:B------:R-:W-:Y:S01]  /*16e0*/  IABS R3, c[0x0][0x1c8] ;  /* 0x0000720000037a13 */ /* 0x000fe20000000000 */
[----:B------:R-:W1:Y:S01]  /*16f0*/  S2R R0, SR_CTAID.Z ;  /* 0x0000000000007919 */ /* 0x000e620000002700 */
[----:B------:R-:W-:Y:S02]  /*1700*/  ULDC UR4, c[0x0][0x1c8] ;  /* 0x0000720000047ab9 */ /* 0x000fe40000000800 */
[----:B------:R-:W2:Y:S01]  /*1710*/  I2F.RP R4, R3 ;  /* 0x0000000300047306 */ /* 0x000ea20000209400 */
[----:B------:R-:W-:Y:S02]  /*1720*/  ULOP3.LUT UR4, UR26, UR4, URZ, 0x3c, !UPT ;  /* 0x000000041a047292 */ /* 0x000fe4000f8e3c3f */
[----:B------:R-:W-:Y:S02]  /*1730*/  ULEA UR7, UR19, 0xffffff00, 0x8 ;  /* 0xffffff0013077891 */ /* 0x000fe4000f8e403f */
[----:B------:R-:W-:-:S02]  /*1740*/  UMOV UR28, UR18 ;  /* 0x00000012001c7c82 */ /* 0x000fc40008000000 */
[----:B------:R-:W-:Y:S01]  /*1750*/  ISETP.LE.AND P2, PT, RZ, UR4, PT ;  /* 0x00000004ff007c0c */ /* 0x000fe2000bf43270 */
[----:B------:R-:W-:Y:S02]  /*1760*/  USHF.R.S32.HI UR6, URZ, 0x1f, UR7 ;  /* 0x0000001f3f067899 */ /* 0x000fe40008011407 */
[----:B------:R-:W-:Y:S02]  /*1770*/  ULDC.64 UR4, c[0x0][0x198] ;  /* 0x0000660000047ab9 */ /* 0x000fe40000000a00 */
[----:B------:R-:W-:Y:S02]  /*1780*/  UIMAD UR15, UR6, UR4, URZ ;  /* 0x00000004060f72a4 */ /* 0x000fe4000f8e023f */
[----:B------:R-:W-:Y:S01]  /*1790*/  UMOV UR29, UR25 ;  /* 0x00000019001d7c82 */ /* 0x000fe20008000000 */
[----:B--2---:R-:W2:Y:S01]  /*17a0*/  MUFU.RCP R4, R4 ;  /* 0x0000000400047308 */ /* 0x004ea20000001000 */
[----:B------:R-:W-:Y:S02]  /*17b0*/  UIMAD.WIDE.U32 UR28, UR7, UR4, UR28 ;  /* 0x00000004071c72a5 */ /* 0x000fe4000f8e001c */
[----:B------:R-:W-:Y:S01]  /*17c0*/  UIMAD UR4, UR7, UR5, UR15 ;  /* 0x00000005070472a4 */ /* 0x000fe2000f8e020f */
[----:B-1----:R-:W-:Y:S01]  /*17d0*/  IABS R0, R0 ;  /* 0x0000000000007213 */ /* 0x002fe20000000000 */
[----:B------:R-:W-:-:S02]  /*17e0*/  @UP0 UIADD3 UR12, UR11, UR12, URZ ;  /* 0x0000000c0b0c0290 */ /* 0x000fc4000fffe03f */
[----:B------:R-:W-:Y:S01]  /*17f0*/  UIADD3 UR4, UR29, UR4, URZ ;  /* 0x000000041d047290 */ /* 0x000fe2000fffe03f */
[----:B--2---:R-:W-:-:S04]  /*1800*/  IADD3 R4, R4, 0xffffffe, RZ ;  /* 0x0ffffffe04047810 */ /* 0x004fc80007ffe0ff */
[----:B------:R-:W1:Y:S02]  /*1810*/  F2I.FTZ.U32.TRUNC.NTZ R5, R4 ;  /* 0x0000000400057305 */ /* 0x000e64000021f000 */
[----:B-1----:R-:W-:Y:S02]  /*1820*/  IMAD.MOV R2, RZ, RZ, -R5 ;  /* 0x000000ffff027224 */ /* 0x002fe400078e0a05 */
[----:B------:R-:W-:Y:S02]  /*1830*/  IMAD.MOV.U32 R4, RZ, RZ, RZ ;  /* 0x000000ffff047224 */ /* 0x000fe400078e00ff */
[----:B------:R-:W-:-:S04]  /*1840*/  IMAD R2, R2, R3, RZ ;  /* 0x0000000302027224 */ /* 0x000fc800078e02ff */
[----:B------:R-:W-:Y:S01]  /*1850*/  IMAD.HI.U32 R4, R5, R2, R4 ;  /* 0x0000000205047227 */ /* 0x000fe200078e0004 */
[----:B------:R-:W-:-:S03]  /*1860*/  MOV R2, R0 ;  /* 0x0000000000027202 */ /* 0x000fc60000000f00 */
[----:B------:R-:W-:Y:S01]  /*1870*/  IMAD.U32 R5, RZ, RZ, UR4 ;  /* 0x00000004ff057e24 */ /* 0x000fe2000f8e00ff */
[----:B------:R-:W-:Y:S01]  /*1880*/  ULDC.64 UR4, c[0x0][0x1a0] ;  /* 0x0000680000047ab9 */ /* 0x000fe20000000a00 */
[----:B------:R-:W-:-:S04]  /*1890*/  IMAD.HI.U32 R8, R4, R2, RZ ;  /* 0x0000000204087227 */ /* 0x000fc800078e00ff */
[----:B------:R-:W-:-:S04]  /*18a0*/  IMAD.MOV R0, RZ, RZ, -R8 ;  /* 0x000000ffff007224 */ /* 0x000fc800078e0a08 */
[----:B------:R-:W-:Y:S02]  /*18b0*/  IMAD R0, R3, R0, R2 ;  /* 0x0000000003007224 */ /* 0x000fe400078e0202 */
[----:B------:R-:W-:-:S03]  /*18c0*/  IMAD.U32 R2, RZ, RZ, UR28 ;  /* 0x0000001cff027e24 */ /* 0x000fc6000f8e00ff */
[----:B------:R-:W-:Y:S02]  /*18d0*/  ISETP.GT.U32.AND P1, PT, R3, R0, PT ;  /* 0x000000000300720c */ /* 0x000fe40003f24070 */
[----:B------:R-:W-:-:S11]  /*18e0*/  MOV R4, R2 ;  /* 0x0000000200047202 */ /* 0x000fd60000000f00 */
[----:B------:R-:W-:Y:S01]  /*18f0*/  @!P1 IMAD.IADD R0, R0, 0x1, -R3 ;  /* 0x0000000100009824 */ /* 0x000fe200078e0a03 */
[----:B------:R-:W-:Y:S02]  /*1900*/  @!P1 IADD3 R8, R8, 0x1, RZ ;  /* 0x0000000108089810 */ /* 0x000fe40007ffe0ff */
[----:B------:R-:W-:Y:S02]  /*1910*/  ISETP.NE.AND P1, PT, RZ, c[0x0][0x1c8], PT ;  /* 0x00007200ff007a0c */ /* 0x000fe40003f25270 */
[----:B------:R-:W-:Y:S02]  /*1920*/  ISETP.GE.U32.AND P3, PT, R0, R3, PT ;  /* 0x000000030000720c */ /* 0x000fe40003f66070 */
[----:B------:R-:W-:Y:S01]  /*1930*/  MOV R3, UR29 ;  /* 0x0000001d00037c02 */ /* 0x000fe20008000f00 */
[----:B------:R-:W-:-:S04]  /*1940*/  @UP0 UIMAD.WIDE.U32 UR28, UR12, UR4, URZ ;  /* 0x000000040c1c02a5 */ /* 0x000fc8000f8e003f */
[----:B------:R-:W-:-:S03]  /*1950*/  @UP0 UIMAD UR12, UR12, UR5, UR29 ;  /* 0x000000050c0c02a4 */ /* 0x000fc6000f8e021d */
[----:B------:R-:W-:-:S03]  /*1960*/  @UP0 UMOV UR18, UR28 ;  /* 0x0000001c00120c82 */ /* 0x000fc60008000000 */
[----:B------:R-:W-:-:S04]  /*1970*/  @P3 IADD3 R8, R8, 0x1, RZ ;  /* 0x0000000108083810 */ /* 0x000fc80007ffe0ff */
[----:B------:R-:W-:Y:S02]  /*1980*/  @!P2 IADD3 R8, -R8, RZ, RZ ;  /* 0x000000ff0808a210 */ /* 0x000fe40007ffe1ff */
        /* <DEDUP_REMOVED lines=21> */
.L_x_2306:
[----:B------:R-:W-:Y:S01]  /*1ae0*/  SHF.R.S32.HI R27, RZ, 0x1f, R6 ;  /* 0x0000001fff1b7819 */ /* 0x000fe20000011406 */
[----:B------:R-:W-:Y:S01]  /*1af0*/  UISETP.NE.AND UP0, UPT, UR14, -0x1, UPT ;  /* 0xffffffff0e00788c */ /* 0x000fe2000bf05270 */
[----:B------:R-:W1:Y:S01]  /*1b00*/  S2R R10, SR_CTAID.Z ;  /* 0x00000000000a7919 */ /* 0x000e620000002700 */
[----:B------:R-:W-:Y:S01]  /*1b10*/  ULDC.64 UR4, c[0x0][0x190] ;  /* 0x0000640000047ab9 */ /* 0x000fe20000000a00 */
[----:B------:R-:W-:Y:S01]  /*1b20*/  LEA.HI R165, R27, R6, RZ, 0x3 ;  /* 0x000000061ba57211 */ /* 0x000fe200078f18ff */
[----:B------:R-:W-:Y:S01]  /*1b30*/  IMAD R0, R0, c[0x0][0x1b8], RZ ;  /* 0x00006e0000007a24 */ /* 0x000fe200078e02ff */
[----:B------:R-:W2:Y:S01]  /*1b40*/  S2R R14, SR_CTAID.X ;  /* 0x00000000000e7919 */ /* 0x000ea20000002500 */
[----:B------:R-:W-:Y:S01]  /*1b50*/  USHF.R.S32.HI UR25, URZ, 0x1f, UR26 ;  /* 0x0000001f3f197899 */ /* 0x000fe2000801141a */
[----:B------:R-:W-:Y:S01]  /*1b60*/  SHF.R.S32.HI R30, RZ, 0x3, R165 ;  /* 0x00000003ff1e7819 */ /* 0x000fe200000114a5 */
[----:B------:R-:W-:Y:S01]  /*1b70*/  IMAD R0, R8, c[0x0][0x1bc], R0 ;  /* 0x00006f0008007a24 */ /* 0x000fe200078e0200 */
[----:B------:R-:W-:Y:S01]  /*1b80*/  LOP3.LUT R165, R165, 0xfffffff8, RZ, 0xc0, !PT ;  /* 0xfffffff8a5a57812 */ /* 0x000fe200078ec0ff */
[----:B------:R-:W-:Y:S01]  /*1b90*/  BSSY B0, `(.L_x_2308) ;  /* 0x0000043000007945 */ /* 0x000fe20003800000 */
[----:B------:R-:W-:Y:S01]  /*1ba0*/  @UP0 UIMAD.WIDE.U32 UR28, UR14, UR4, URZ ;  /* 0x000000040e1c02a5 */ /* 0x000fe2000f8e003f */
[----:B------:R-:W-:Y:S01]  /*1bb0*/  IMAD.SHL.U32 R241, R30, 0x40, RZ ;  /* 0x000000401ef17824 */ /* 0x000fe200078e00ff */
[----:B------:R-:W-:Y:S01]  /*1bc0*/  @!UP0 USHF.R.S32.HI UR10, URZ, 0x1f, UR9 ;  /* 0x0000001f3f0a8899 */ /* 0x000fe20008011409 */
[----:B------:R-:W-:Y:S01]  /*1bd0*/  IMAD.IADD R165, R6, 0x1, -R165 ;  /* 0x0000000106a57824 */ /* 0x000fe200078e0aa5 */
[----:B------:R-:W-:Y:S01]  /*1be0*/  @UP0 UIMAD UR11, UR14, UR5, UR29 ;  /* 0x000000050e0b02a4 */ /* 0x000fe2000f8e021d */
[----:B------:R-:W-:-:S02]  /*1bf0*/  SHF.R.S32.HI R31, RZ, 0x1f, R30 ;  /* 0x0000001fff1f7819 */ /* 0x000fc4000001141e */
[----:B------:R-:W-:Y:S01]  /*1c00*/  IMAD.SHL.U32 R242, R165, 0x8, RZ ;  /* 0x00000008a5f27824 */ /* 0x000fe200078e00ff */
[----:B------:R-:W-:Y:S01]  /*1c10*/  ULDC.64 UR4, c[0x0][0x178] ;  /* 0x00005e0000047ab9 */ /* 0x000fe20000000a00 */
[----:B------:R-:W-:Y:S01]  /*1c20*/  LOP3.LUT R241, R241, 0x1c0, RZ, 0xc0, !PT ;  /* 0x000001c0f1f17812 */ /* 0x000fe200078ec0ff */
[----:B------:R-:W-:Y:S01]  /*1c30*/  @!UP0 UIMAD UR10, UR10, UR4, URZ ;  /* 0x000000040a0a82a4 */ /* 0x000fe2000f8e023f */
[----:B------:R-:W-:Y:S01]  /*1c40*/  IADD3 R208, P1, R30, UR7, RZ ;  /* 0x000000071ed07c10 */ /* 0x000fe2000ff3e0ff */
[----:B------:R-:W-:Y:S01]  /*1c50*/  @!UP0 UIMAD.WIDE.U32 UR30, UR9, UR4, URZ ;  /* 0x00000004091e82a5 */ /* 0x000fe2000f8e003f */
[--C-:B------:R-:W-:Y:S01]  /*1c60*/  SHF.R.S32.HI R4, RZ, 0x1f, R242.reuse ;  /* 0x0000001fff047819 */ /* 0x100fe200000114f2 */
[----:B------:R-:W-:Y:S01]  /*1c70*/  @!UP0 UIMAD UR5, UR9, UR5, UR10 ;  /* 0x00000005090582a4 */ /* 0x000fe2000f8e020a */
[----:B------:R-:W-:Y:S01]  /*1c80*/  IADD3 R12, P0, R242, UR18, RZ ;  /* 0x00000012f20c7c10 */ /* 0x000fe2000ff1e0ff */
[----:B------:R-:W-:Y:S01]  /*1c90*/  IMAD R164, R31, c[0x0][0x198], RZ ;  /* 0x000066001fa47a24 */ /* 0x000fe200078e02ff */
[----:B------:R-:W-:Y:S01]  /*1ca0*/  LOP3.LUT R5, R241, 0x38, R242, 0xf8, !PT ;  /* 0x00000038f1057812 */ /* 0x000fe200078ef8f2 */
[----:B------:R-:W-:Y:S01]  /*1cb0*/  @!UP0 UIADD3 UR11, UR31, UR5, URZ ;  /* 0x000000051f0b8290 */ /* 0x000fe2000fffe03f */
[----:B------:R-:W-:Y:S01]  /*1cc0*/  IADD3.X R13, R4, UR12, RZ, P0, !PT ;  /* 0x0000000c040d7c10 */ /* 0x000fe200087fe4ff */
[----:B------:R-:W-:Y:S01]  /*1cd0*/  @!UP0 UMOV UR28, UR30 ;  /* 0x0000001e001c8c82 */ /* 0x000fe20008000000 */
[----:B------:R-:W-:Y:S01]  /*1ce0*/  SHF.R.U32.HI R241, RZ, 0x3, R241 ;  /* 0x00000003fff17819 */ /* 0x000fe200000116f1 */
[----:B------:R-:W-:Y:S01]  /*1cf0*/  UIADD3 UR5, -UR8, UR13, URZ ;  /* 0x0000000d08057290 */ /* 0x000fe2000fffe13f */
[----:B------:R-:W-:Y:S01]  /*1d00*/  IADD3.X R210, R31, UR6, RZ, P1, !PT ;  /* 0x000000061fd27c10 */ /* 0x000fe20008ffe4ff */
[----:B------:R-:W-:Y:S01]  /*1d10*/  IMAD.WIDE.U32 R8, R8, c[0x0][0x1b8], R12 ;  /* 0x00006e0008087a25 */ /* 0x000fe200078e000c */
[----:B------:R-:W-:Y:S01]  /*1d20*/  IADD3 R12, P0, R242, UR28, RZ ;  /* 0x0000001cf20c7c10 */ /* 0x000fe2000ff1e0ff */
[----:B------:R-:W-:Y:S01]  /*1d30*/  ULDC.64 UR6, c[0x0][0x1a8] ;  /* 0x00006a0000067ab9 */ /* 0x000fe20000000a00 */
[----:B------:R-:W-:Y:S01]  /*1d40*/  LOP3.LUT R241, R5, R241, RZ, 0x3c, !PT ;  /* 0x000000f105f17212 */ /* 0x000fe200078e3cff */
[----:B------:R-:W-:Y:S01]  /*1d50*/  UIMAD UR6, UR25, UR6, URZ ;  /* 0x00000006190672a4 */ /* 0x000fe2000f8e023f */
[----:B------:R-:W-:Y:S01]  /*1d60*/  IADD3.X R13, R4, UR11, RZ, P0, !PT ;  /* 0x0000000b040d7c10 */ /* 0x000fe200087fe4ff */
[----:B------:R-:W-:Y:S01]  /*1d70*/  IMAD R210, R210, c[0x0][0x1a0], RZ ;  /* 0x00006800d2d27a24 */ /* 0x000fe200078e02ff */
[----:B------:R-:W-:Y:S01]  /*1d80*/  LEA.HI R5, R27, R6, RZ, 0x6 ;  /* 0x000000061b057211 */ /* 0x000fe200078f30ff */
[----:B------:R-:W-:Y:S01]  /*1d90*/  UIMAD UR6, UR26, UR7, UR6 ;  /* 0x000000071a0672a4 */ /* 0x000fe2000f8e0206 */
[----:B------:R-:W-:Y:S01]  /*1da0*/  ISETP.GE.AND P0, PT, R30, UR5, PT ;  /* 0x000000051e007c0c */ /* 0x000fe2000bf06270 */
[----:B------:R-:W-:Y:S01]  /*1db0*/  IMAD.IADD R9, R9, 0x1, R0 ;  /* 0x0000000109097824 */ /* 0x000fe200078e0200 */
[----:B------:R-:W-:Y:S01]  /*1dc0*/  IADD3 R2, P2, R242, R2, RZ ;  /* 0x00000002f2027210 */ /* 0x000fe20007f5e0ff */
[----:B------:R-:W-:Y:S01]  /*1dd0*/  IMAD.SHL.U32 R5, R5, 0x8, RZ ;  /* 0x0000000805057824 */ /* 0x000fe200078e00ff */
[----:B------:R-:W-:Y:S01]  /*1de0*/  LEA.HI R0, R27, R6, RZ, 0x5 ;  /* 0x000000061b007211 */ /* 0x000fe200078f28ff */
[----:B-1----:R-:W-:-:S03]  /*1df0*/  IMAD.WIDE.U32 R10, R10, c[0x0][0x1a8], R12 ;  /* 0x00006a000a0a7a25 */ /* 0x002fc600078e000c */
[----:B------:R-:W-:Y:S01]  /*1e00*/  LOP3.LUT R241, R241, 0xfffffe00, R5, 0xf8, !PT ;  /* 0xfffffe00f1f17812 */ /* 0x000fe200078ef805 */
[----:B------:R-:W-:Y:S01]  /*1e10*/  IMAD.X R3, R4, 0x1, R3, P2 ;  /* 0x0000000104037824 */ /* 0x000fe200010e0603 */
[----:B------:R-:W-:Y:S01]  /*1e20*/  IADD3 R13, R11, UR6, RZ ;  /* 0x000000060b0d7c10 */ /* 0x000fe2000fffe0ff */
[----:B------:R-:W-:Y:S01]  /*1e30*/  IMAD R210, R208, c[0x0][0x1a4], R210 ;  /* 0x00006900d0d27a24 */ /* 0x000fe200078e02d2 */
[----:B------:R-:W-:Y:S01]  /*1e40*/  SHF.R.S32.HI R7, RZ, 0x5, R0 ;  /* 0x00000005ff077819 */ /* 0x000fe20000011400 */
        /* <DEDUP_REMOVED lines=23> */
.L_x_2309:
[----:B------:R-:W-:Y:S05]  /*1fc0*/  BSYNC B0 ;  /* 0x0000000000007941 */ /* 0x000fea0003800000 */
.L_x_2308:
[----:B--2---:R-:W-:Y:S01]  /*1fd0*/  IADD3 R9, R30, 0x10, RZ ;  /* 0x000000101e097810 */ /* 0x004fe20007ffe0ff */
        /* <DEDUP_REMOVED lines=20> */
.L_x_2311:
[----:B------:R-:W-:Y:S05]  /*2120*/  BSYNC B0 ;  /* 0x0000000000007941 */ /* 0x000fea0003800000 */
.L_x_2310:
        /* <DEDUP_REMOVED lines=13> */
[----:B---3--:R-:W-:-:S03]  /*2200*/  LEA R16, P0, R4, c[0x0][0x160], 0x1 ;  /* 0x0000580004107a11 */ /* 0x008fc600078008ff */
[----:B------:R-:W-:-:S05]  /*2210*/  IMAD R2, R3, c[0x0][0x194], R2 ;  /* 0x0000650003027a24 */ /* 0x000fca00078e0202 */
[----:B------:R-:W-:-:S04]  /*2220*/  IADD3 R2, R5, R2, RZ ;  /* 0x0000000205027210 */ /* 0x000fc80007ffe0ff */
[----:B------:R-:W-:-:S05]  /*2230*/  LEA.HI.X R17, R4, c[0x0][0x164], R2, 0x1, P0 ;  /* 0x0000590004117a11 */ /* 0x000fca00000f0c02 */
[----:B------:R-:W-:Y:S01]  /*2240*/  @!PT LDS RZ, [RZ] ;  /* 0x00000000fffff984 */ /* 0x000fe20000000800 */
[----:B------:R-:W-:Y:S01]  /*2250*/  @!PT LDS RZ, [RZ] ;  /* 0x00000000fffff984 */ /* 0x000fe20000000800 */
[----:B------:R-:W-:Y:S01]  /*2260*/  @!PT LDS RZ, [RZ] ;  /* 0x00000000fffff984 */ /* 0x000fe20000000800 */
[----:B------:R3:W-:Y:S02]  /*2270*/  LDGSTS.E.BYPASS.LTC128B.128 [R241+0x1000], [R16.64] ;  /* 0x0100000010f17fae */ /* 0x0007e4000b901d54 */
.L_x_2313:
[----:B------:R-:W-:Y:S05]  /*2280*/  BSYNC B0 ;  /* 0x0000000000007941 */ /* 0x000fea0003800000 */
.L_x_2312:
        /* <DEDUP_REMOVED lines=20> */
.L_x_2315:
[----:B------:R-:W-:Y:S05]  /*23d0*/  BSYNC B0 ;  /* 0x0000000000007941 */ /* 0x000fea0003800000 */
.L_x_2314:
[----:B------:R-:W-:Y:S01]  /*23e0*/  LEA.HI R27, R27, R6, RZ, 0x4 ;  /* 0x000000061b1b7211 */ /* 0x000fe200078f20ff */
[----:B------:R-:W-:Y:S01]  /*23f0*/  UIADD3 UR12, UR19, -0x1, URZ ;  /* 0xffffffff130c7890 */ /* 0x000fe2000fffe03f */
[----:B------:R-:W-:Y:S01]  /*2400*/  LOP3.LUT R22, R0, 0xffffffe0, RZ, 0xc0, !PT ;  /* 0xffffffe000167812 */ /* 0x000fe200078ec0ff */
[----:B------:R-:W-:Y:S01]  /*2410*/  IMAD.MOV.U32 R3, RZ, RZ, 0x20 ;  /* 0x00000020ff037424 */ /* 0x000fe200078e00ff */
[----:B------:R-:W-:Y:S01]  /*2420*/  LOP3.LUT R2, R27, 0xfffffff0, RZ, 0xc0, !PT ;  /* 0xfffffff01b027812 */ /* 0x000fe200078ec0ff */
[----:B------:R-:W-:Y:S01]  /*2430*/  USHF.L.U32 UR28, UR12, 0x8, URZ ;  /* 0x000000080c1c7899 */ /* 0x000fe2000800063f */
[----:B------:R-:W-:Y:S01]  /*2440*/  IMAD.MOV.U32 R0, RZ, RZ, 0x10 ;  /* 0x00000010ff007424 */ /* 0x000fe200078e00ff */
[----:B------:R-:W-:Y:S01]  /*2450*/  BSSY B0, `(.L_x_2316) ;  /* 0x0000018000007945 */ /* 0x000fe20003800000 */
[C---:B------:R-:W-:Y:S01]  /*2460*/  IMAD.IADD R22, R6.reuse, 0x1, -R22 ;  /* 0x0000000106167824 */ /* 0x040fe200078e0a16 */
[----:B------:R-:W-:Y:S01]  /*2470*/  UIADD3 UR27, -UR28, UR24, URZ ;  /* 0x000000181c1b7290 */ /* 0x000fe2000fffe13f */
[----:B------:R-:W-:-:S05]  /*2480*/  IMAD.IADD R2, R6, 0x1, -R2 ;  /* 0x0000000106027824 */ /* 0x000fca00078e0a02 */
[----:B------:R-:W-:Y:S02]  /*2490*/  SHF.R.S32.HI R4, RZ, 0x1f, R2 ;  /* 0x0000001fff047819 */ /* 0x000fe40000011402 */
[----:B------:R-:W-:Y:S02]  /*24a0*/  ISETP.GE.AND P0, PT, R30, UR27, PT ;  /* 0x0000001b1e007c0c */ /* 0x000fe4000bf06270 */
[----:B------:R-:W-:-:S04]  /*24b0*/  LEA.HI R4, R4, R2, RZ, 0x3 ;  /* 0x0000000204047211 */ /* 0x000fc800078f18ff */
        /* <DEDUP_REMOVED lines=17> */
.L_x_2317:
[----:B------:R-:W-:Y:S05]  /*25d0*/  BSYNC B0 ;  /* 0x0000000000007941 */ /* 0x000fea0003800000 */
.L_x_2316:
        /* <DEDUP_REMOVED lines=17> */
.L_x_2319:
[----:B------:R-:W-:Y:S05]  /*26f0*/  BSYNC B0 ;  /* 0x0000000000007941 */ /* 0x000fea0003800000 */
.L_x_2318:
[----:B------:R-:W-:Y:S01]  /*2700*/  ISETP.GE.AND P0, PT, R8, UR27, PT ;  /* 0x0000001b08007c0c */ /* 0x000fe2000bf06270 */
[----:B------:R-:W-:-:S12]  /*2710*/  BSSY B0, `(.L_x_2320) ;  /* 0x0000010000007945 */ /* 0x000fd80003800000 */
[----:B------:R-:W-:Y:S05]  /*2720*/  @P0 BRA `(.L_x_2321) ;  /* 0x000000e000000947 */ /* 0x000fea0003800000 */
[----:B------:R-:W-:-:S13]  /*2730*/  ISETP.GE.AND P0, PT, R242, c[0x0][0x220], PT ;  /* 0x00008800f2007a0c */ /* 0x000fda0003f06270 */
[----:B------:R1:W-:Y:S01]  /*2740*/  @P0 STS.128 [R241+0x3000], RZ ;  /* 0x003000fff1000388 */ /* 0x0003e20000000c00 */
[----:B------:R-:W-:Y:S05]  /*2750*/  @P0 BRA `(.L_x_2321) ;  /* 0x000000b000000947 */ /* 0x000fea0003800000 */
[----:B-1----:R-:W-:Y:S02]  /*2760*/  IMAD.U32 R10, RZ, RZ, UR10 ;  /* 0x0000000aff0a7e24 */ /* 0x002fe4000f8e00ff */
[----:B------:R-:W-:Y:S02]  /*2770*/  IMAD.MOV.U32 R11, RZ, RZ, c[0x0][0x19c] ;  /* 0x00006700ff0b7624 */ /* 0x000fe400078e00ff */
        /* <DEDUP_REMOVED lines=9> */
.L_x_2321:
[----:B------:R-:W-:Y:S05]  /*2810*/  BSYNC B0 ;  /* 0x0000000000007941 */ /* 0x000fea0003800000 */
.L_x_2320:
        /* <DEDUP_REMOVED lines=19> */
.L_x_2323:
[----:B------:R-:W-:Y:S05]  /*2950*/  BSYNC B0 ;  /* 0x0000000000007941 */ /* 0x000fea0003800000 */
.L_x_2322:
[----:B------:R-:W-:Y:S01]  /*2960*/  IADD3 R21, R30, 0x40, RZ ;  /* 0x000000401e157810 */ /* 0x000fe20007ffe0ff */
[----:B------:R-:W-:Y:S03]  /*2970*/  BSSY B0, `(.L_x_2324) ;  /* 0x0000011000007945 */ /* 0x000fe60003800000 */
[----:B------:R-:W-:-:S13]  /*2980*/  ISETP.GE.AND P0, PT, R21, UR27, PT ;  /* 0x0000001b15007c0c */ /* 0x000fda000bf06270 */
        /* <DEDUP_REMOVED lines=15> */
.L_x_2325:
[----:B------:R-:W-:Y:S05]  /*2a80*/  BSYNC B0 ;  /* 0x0000000000007941 */ /* 0x000fea0003800000 */
.L_x_2324:
        /* <DEDUP_REMOVED lines=20> */
.L_x_2327:
[----:B------:R-:W-:Y:S05]  /*2bd0*/  BSYNC B0 ;  /* 0x0000000000007941 */ /* 0x000fea0003800000 */
.L_x_2326:
        /* <DEDUP_REMOVED lines=20> */
.L_x_2329:
[----:B------:R-:W-:Y:S05]  /*2d20*/  BSYNC B0 ;  /* 0x0000000000007941 */ /* 0x000fea0003800000 */
.L_x_2328:
        /* <DEDUP_REMOVED lines=20> */
.L_x_2331:
[----:B------:R-:W-:Y:S05]  /*2e70*/  BSYNC B0 ;  /* 0x0000000000007941 */ /* 0x000fea0003800000 */
.L_x_2330:
[----:B---3--:R-:W-:Y:S01]  /*2e80*/  IADD3 R17, R30, 0x80, RZ ;  /* 0x000000801e117810 */ /* 0x008fe20007ffe0ff */
        /* <DEDUP_REMOVED lines=17> */
.L_x_2333:
[----:B------:R-:W-:Y:S05]  /*2fa0*/  BSYNC B0 ;  /* 0x0000000000007941 */ /* 0x000fea0003800000 */
.L_x_2332:
        /* <DEDUP_REMOVED lines=20> */
.L_x_2335:
[----:B------:R-:W-:Y:S05]  /*30f0*/  BSYNC B0 ;  /* 0x0000000000007941 */ /* 0x000fea0003800000 */
.L_x_2334:
        /* <DEDUP_REMOVED lines=20> */
.L_x_2337:
[----:B------:R-:W-:Y:S05]  /*3240*/  BSYNC B0 ;  /* 0x0000000000007941 */ /* 0x000fea0003800000 */
.L_x_2336:
        /* <DEDUP_REMOVED lines=20> */
.L_x_2339:
[----:B------:R-:W-:Y:S05]  /*3390*/  BSYNC B0 ;  /* 0x0000000000007941 */ /* 0x000fea0003800000 */
.L_x_2338:
        /* <DEDUP_REMOVED lines=20> */
.L_x_2341:
[----:B------:R-:W-:Y:S05]  /*34e0*/  BSYNC B0 ;  /* 0x0000000000007941 */ /* 0x000fea0003800000 */
.L_x_2340:
        /* <DEDUP_REMOVED lines=20> */
.L_x_2343:
[----:B------:R-:W-:Y:S05]  /*3630*/  BSYNC B0 ;  /* 0x0000000000007941 */ /* 0x000fea0003800000 */
.L_x_2342:
        /* <DEDUP_REMOVED lines=20> */
.L_x_2345:
[----:B------:R-:W-:Y:S05]  /*3780*/  BSYNC B0 ;  /* 0x0000000000007941 */ /* 0x000fea0003800000 */
.L_x_2344:
        /* <DEDUP_REMOVED lines=20> */
.L_x_2347:
[----:B------:R-:W-:Y:S05]  /*38d0*/  BSYNC B0 ;  /* 0x0000000000007941 */ /* 0x000fea0003800000 */
.L_x_2346:
[----:B------:R-:W-:Y:S01]  /*38e0*/  USHF.R.S32.HI UR4, URZ, 0x1f, UR9 ;  /* 0x0000001f3f047899 */ /* 0x000fe20008011409 */
[----:B------:R-:W0:Y:S01]  /*38f0*/  LDGDEPBAR ;  /* 0x00000000000079af */ /* 0x000e220000000000 */
[----:B------:R-:W-:Y:S02]  /*3900*/  ULDC.64 UR6, c[0x0][0x320] ;  /* 0x0000c80000067ab9 */ /* 0x000fe40000000a00 */
[----:B------:R-:W-:Y:S02]  /*3910*/  UIMAD UR4, UR4, UR6, URZ ;  /* 0x00000006040472a4 */ /* 0x000fe4000f8e023f */
[----:B------:R-:W-:Y:S02]  /*3920*/  UMOV UR30, UR26 ;  /* 0x0000001a001e7c82 */ /* 0x000fe40008000000 */
[----:B------:R-:W-:Y:S02]  /*3930*/  UMOV UR31, UR25 ;  /* 0x00000019001f7c82 */ /* 0x000fe40008000000 */
[----:B------:R-:W-:-:S02]  /*3940*/  UIMAD.WIDE.U32 UR30, UR9, UR6, UR30 ;  /* 0x00000006091e72a5 */ /* 0x000fc4000f8e001e */
[----:B------:R-:W-:-:S03]  /*3950*/  UIMAD UR4, UR9, UR7, UR4 ;  /* 0x00000007090472a4 */ /* 0x000fc6000f8e0204 */
[----:B------:R-:W-:Y:S02]  /*3960*/  ULDC.64 UR6, c[0x0][0x318] ;  /* 0x0000c60000067ab9 */ /* 0x000fe40000000a00 */
[----:B------:R-:W-:Y:S02]  /*3970*/  ULEA UR6, UP0, UR30, UR6, 0x2 ;  /* 0x000000061e067291 */ /* 0x000fe4000f80103f */
[----:B------:R-:W-:-:S04]  /*3980*/  UIADD3 UR4, UR31, UR4, URZ ;  /* 0x000000041f047290 */ /* 0x000fc8000fffe03f */
[----:B------:R-:W-:Y:S01]  /*3990*/  ULEA.HI.X UR4, UR30, UR7, UR4, 0x2, UP0 ;  /* 0x000000071e047291 */ /* 0x000fe200080f1404 */
[----:B-1----:R-:W-:Y:S01]  /*39a0*/  IMAD.U32 R24, RZ, RZ, UR6 ;  /* 0x00000006ff187e24 */ /* 0x002fe2000f8e00ff */
[----:B------:R-:W-:-:S04]  /*39b0*/  DEPBAR.LE SB0, 0x0 ;  /* 0x000080000000791a */ /* 0x000fc80000000000 */
[----:B------:R-:W-:-:S06]  /*39c0*/  IMAD.U32 R25, RZ, RZ, UR4 ;  /* 0x00000004ff197e24 */ /* 0x000fcc000f8e00ff */
[----:B------:R1:W5:Y:S01]  /*39d0*/  LDG.E R25, [R24.64] ;  /* 0x0000001418197981 */ /* 0x000362000c1e1900 */
[----:B------:R-:W5:Y:S01]  /*39e0*/  MUFU.RCP R2, c[0x0][0x238] ;  /* 0x00008e0000027b08 */ /* 0x000f620000001000 */
[----:B------:R-:W-:Y:S01]  /*39f0*/  SHF.R.S32.HI R28, RZ, 0x4, R27 ;  /* 0x00000004ff1c7819 */ /* 0x000fe2000001141b */
[----:B------:R-:W-:Y:S01]  /*3a00*/  IMAD.SHL.U32 R29, R29, 0x40, RZ ;  /* 0x000000401d1d7824 */ /* 0x000fe200078e00ff */
[----:B------:R-:W-:Y:S01]  /*3a10*/  ISETP.GE.AND P1, PT, R30, UR27, PT ;  /* 0x0000001b1e007c0c */ /* 0x000fe2000bf26270 */
[----:B------:R-:W-:Y:S01]  /*3a20*/  BAR.SYNC.DEFER_BLOCKING 0x0 ;  /* 0x0000000000007b1d */ /* 0x000fe20000010000 */
[----:B------:R-:W-:Y:S01]  /*3a30*/  LEA.HI R27, R27, R28, RZ, 0x1 ;  /* 0x0000001c1b1b7211 */ /* 0x000fe200078f08ff */
[----:B------:R-:W-:Y:S01]  /*3a40*/  IMAD.SHL.U32 R26, R165, 0x40, RZ ;  /* 0x00000040a51a7824 */ /* 0x000fe200078e00ff */
[----:B------:R-:W-:Y:S01]  /*3a50*/  SHF.R.S32.HI R23, RZ, 0x1f, R22 ;  /* 0x0000001fff177819 */ /* 0x000fe20000011416 */
[----:B------:R-:W-:Y:S01]  /*3a60*/  IMAD R239, R7, 0x400, R4 ;  /* 0x0000040007ef7824 */ /* 0x000fe200078e0204 */
[----:B------:R-:W-:Y:S01]  /*3a70*/  LOP3.LUT R27, R27, 0xfffffffe, RZ, 0xc0, !PT ;  /* 0xfffffffe1b1b7812 */ /* 0x000fe200078ec0ff */
[----:B------:R-:W-:Y:S01]  /*3a80*/  IMAD.SHL.U32 R244, R6, 0x2, RZ ;  /* 0x0000000206f47824 */ /* 0x000fe200078e00ff */
[----:B------:R-:W-:Y:S01]  /*3a90*/  LEA.HI R23, R23, R22, RZ, 0x2 ;  /* 0x0000001617177211 */ /* 0x000fe200078f10ff */
[----:B------:R-:W-:Y:S01]  /*3aa0*/  IMAD.SHL.U32 R22, R30, 0x8, RZ ;  /* 0x000000081e167824 */ /* 0x000fe200078e00ff */
[----:B------:R-:W-:Y:S01]  /*3ab0*/  LOP3.LUT R29, R29, 0x1c0, RZ, 0xc0, !PT ;  /* 0x000001c01d1d7812 */ /* 0x000fe200078ec0ff */
[----:B------:R-:W-:Y:S01]  /*3ac0*/  IMAD.IADD R27, R28, 0x1, -R27 ;  /* 0x000000011c1b7824 */ /* 0x000fe200078e0a1b */
[----:B------:R-:W-:Y:S01]  /*3ad0*/  LOP3.LUT R26, R26, 0x1c0, RZ, 0xc0, !PT ;  /* 0x000001c01a1a7812 */ /* 0x000fe200078ec0ff */
[----:B------:R-:W-:Y:S01]  /*3ae0*/  BSSY B0, `(.L_x_2348) ;  /* 0x0000026000007945 */ /* 0x000fe20003800000 */
[----:B------:R-:W-:-:S02]  /*3af0*/  LOP3.LUT P2, RZ, R165, 0x2, RZ, 0xc0, !PT ;  /* 0x00000002a5ff7812 */ /* 0x000fc4000784c0ff */
[----:B------:R-:W-:Y:S02]  /*3b00*/  LOP3.LUT R22, R26, 0x8, R22, 0xf8, !PT ;  /* 0x000000081a167812 */ /* 0x000fe400078ef816 */
[----:B------:R-:W-:Y:S02]  /*3b10*/  SHF.R.U32.HI R26, RZ, 0x3, R26 ;  /* 0x00000003ff1a7819 */ /* 0x000fe4000001161a */
[----:B------:R-:W-:Y:S02]  /*3b20*/  SEL R0, R0, 0xfffffff0, !P2 ;  /* 0xfffffff000007807 */ /* 0x000fe40005000000 */
[----:B-1----:R-:W-:Y:S02]  /*3b30*/  LEA R24, R7, UR8, 0x4 ;  /* 0x0000000807187c11 */ /* 0x002fe4000f8e20ff */
[----:B------:R-:W-:Y:S01]  /*3b40*/  LEA R7, P0, R208, c[0x0][0x170], 0x1 ;  /* 0x00005c00d0077a11 */ /* 0x000fe200078008ff */
[----:B------:R1:W-:Y:S01]  /*3b50*/  @P1 STS.128 [R241+0xa000], RZ ;  /* 0x00a000fff1001388 */ /* 0x0003e20000000c00 */
[----:B------:R-:W-:Y:S01]  /*3b60*/  LEA.HI.SX32 R23, R23, R24, 0x1e ;  /* 0x0000001817177211 */ /* 0x000fe200078ff2ff */
[----:B------:R-:W-:Y:S01]  /*3b70*/  IMAD.U32 R24, RZ, RZ, UR13 ;  /* 0x0000000dff187e24 */ /* 0x000fe2000f8e00ff */
[----:B------:R-:W-:Y:S01]  /*3b80*/  LOP3.LUT R22, R22, R26, RZ, 0x3c, !PT ;  /* 0x0000001a16167212 */ /* 0x000fe200078e3cff */
[----:B------:R-:W-:Y:S01]  /*3b90*/  IMAD.MOV.U32 R177, RZ, RZ, R7 ;  /* 0x000000ffffb17224 */ /* 0x000fe200078e0007 */
[----:B------:R-:W-:-:S02]  /*3ba0*/  LEA.HI.X R6, R208, c[0x0][0x174], R211, 0x1, P0 ;  /* 0x00005d00d0067a11 */ /* 0x000fc400000f0cd3 */
[----:B------:R-:W-:Y:S01]  /*3bb0*/  IADD3 R23, -R24, 0x1, R23 ;  /* 0x0000000118177810 */ /* 0x000fe20007ffe117 */
[----:B------:R-:W-:Y:S01]  /*3bc0*/  IMAD R238, R27, 0x200, R22 ;  /* 0x000002001bee7824 */ /* 0x000fe200078e0216 */
[----:B------:R-:W-:Y:S01]  /*3bd0*/  SHF.R.U32.HI R24, RZ, 0x3, R29 ;  /* 0x00000003ff187819 */ /* 0x000fe2000001161d */
[----:B------:R-:W-:Y:S01]  /*3be0*/  IMAD.MOV.U32 R176, RZ, RZ, R6 ;  /* 0x000000ffffb07224 */ /* 0x000fe200078e0006 */
[----:B------:R-:W-:Y:S01]  /*3bf0*/  LOP3.LUT R244, R244, 0x6, RZ, 0xc0, !PT ;  /* 0x00000006f4f47812 */ /* 0x000fe200078ec0ff */
[----:B-----5:R-:W-:Y:S02]  /*3c00*/  FMUL.FTZ R2, R25, R2 ;  /* 0x0000000219027220 */ /* 0x020fe40000410000 */
[----:B------:R-:W-:Y:S02]  /*3c10*/  IMAD.SHL.U32 R25, R27, 0x8, RZ ;  /* 0x000000081b197824 */ /* 0x000fe400078e00ff */
[----:B------:R5:W2:Y:S03]  /*3c20*/  R2UR UR4, R2 ;  /* 0x00000000020473c2 */ /* 0x000aa600000e0000 */
[----:B------:R-:W-:-:S04]  /*3c30*/  LOP3.LUT R25, R29, 0x8, R25, 0xf8, !PT ;  /* 0x000000081d197812 */ /* 0x000fc800078ef819 */
[----:B------:R-:W-:-:S05]  /*3c40*/  LOP3.LUT R24, R25, R24, RZ, 0x3c, !PT ;  /* 0x0000001819187212 */ /* 0x000fca00078e3cff */
[----:B------:R-:W-:Y:S02]  /*3c50*/  IMAD.IADD R239, R24, 0x1, R239 ;  /* 0x0000000118ef7824 */ /* 0x000fe400078e02ef */
[----:B------:R-:W-:Y:S02]  /*3c60*/  IMAD.IADD R4, R4, 0x1, R24 ;  /* 0x0000000104047824 */ /* 0x000fe400078e0218 */
[----:B------:R-:W-:Y:S02]  /*3c70*/  IMAD.SHL.U32 R239, R239, 0x2, RZ ;  /* 0x00000002efef7824 */ /* 0x000fe400078e00ff */
[----:B-----5:R-:W-:-:S05]  /*3c80*/  IMAD.U32 R2, RZ, RZ, UR24 ;  /* 0x00000018ff027e24 */ /* 0x020fca000f8e00ff */
[----:B------:R-:W-:Y:S01]  /*3c90*/  IADD3 R2, R23, c[0x0][0x2e8], R2 ;  /* 0x0000ba0017027a10 */ /* 0x000fe20007ffe002 */
[----:B------:R-:W-:Y:S05]  /*3ca0*/  @P1 BRA `(.L_x_2349) ;  /* 0x0000009000001947 */ /* 0x000fea0003800000 */
[----:B-12---:R-:W-:-:S13]  /*3cb0*/  ISETP.GE.AND P0, PT, R242, c[0x0][0x220], PT ;  /* 0x00008800f2007a0c */ /* 0x006fda0003f06270 */
        /* <DEDUP_REMOVED lines=8> */
.L_x_2349:
[----:B-12---:R-:W-:Y:S05]  /*3d40*/  BSYNC B0 ;  /* 0x0000000000007941 */ /* 0x006fea0003800000 */
.L_x_2348:
        /* <DEDUP_REMOVED lines=10> */
[----:B------:R-:W-:Y:S01]  /*3df0*/  IMAD.U32 R23, RZ, RZ, UR25 ;  /* 0x00000019ff177e24 */ /* 0x000fe2000f8e00ff */
        /* <DEDUP_REMOVED lines=8> */
.L_x_2351:
[----:B------:R-:W-:Y:S05]  /*3e80*/  BSYNC B0 ;  /* 0x0000000000007941 */ /* 0x000fea0003800000 */
.L_x_2350:
        /* <DEDUP_REMOVED lines=16> */
.L_x_2353:
[----:B------:R-:W-:Y:S05]  /*3f90*/  BSYNC B0 ;  /* 0x0000000000007941 */ /* 0x000fea0003800000 */
.L_x_2352:
        /* <DEDUP_REMOVED lines=18> */
.L_x_2355:
[----:B------:R-:W-:Y:S05]  /*40c0*/  BSYNC B0 ;  /* 0x0000000000007941 */ /* 0x000fea0003800000 */
.L_x_2354:
        /* <DEDUP_REMOVED lines=16> */
.L_x_2357:
[----:B------:R-:W-:Y:S05]  /*41d0*/  BSYNC B0 ;  /* 0x0000000000007941 */ /* 0x000fea0003800000 */
.L_x_2356:
        /* <DEDUP_REMOVED lines=18> */
.L_x_2359:
[----:B------:R-:W-:Y:S05]  /*4300*/  BSYNC B0 ;  /* 0x0000000000007941 */ /* 0x000fea0003800000 */
.L_x_2358:
        /* <DEDUP_REMOVED lines=18> */
.L_x_2361:
[----:B------:R-:W-:Y:S05]  /*4430*/  BSYNC B0 ;  /* 0x0000000000007941 */ /* 0x000fea0003800000 */
.L_x_2360:
        /* <DEDUP_REMOVED lines=18> */
.L_x_2363:
[----:B------:R-:W-:Y:S05]  /*4560*/  BSYNC B0 ;  /* 0x0000000000007941 */ /* 0x000fea0003800000 */
.L_x_2362:
        /* <DEDUP_REMOVED lines=16> */
.L_x_2365:
[----:B------:R-:W-:Y:S05]  /*4670*/  BSYNC B0 ;  /* 0x0000000000007941 */ /* 0x000fea0003800000 */
.L_x_2364:
        /* <DEDUP_REMOVED lines=18> */
.L_x_2367:
[----:B------:R-:W-:Y:S05]  /*47a0*/  BSYNC B0 ;  /* 0x0000000000007941 */ /* 0x000fea0003800000 */
.L_x_2366:
        /* <DEDUP_REMOVED lines=18> */
.L_x_2369:
[----:B------:R-:W-:Y:S05]  /*48d0*/  BSYNC B0 ;  /* 0x0000000000007941 */ /* 0x000fea0003800000 */
.L_x_2368:
        /* <DEDUP_REMOVED lines=18> */
.L_x_2371:
[----:B------:R-:W-:Y:S05]  /*4a00*/  BSYNC B0 ;  /* 0x0000000000007941 */ /* 0x000fea0003800000 */
.L_x_2370:
        /* <DEDUP_REMOVED lines=18> */
.L_x_2373:
[----:B------:R-:W-:Y:S05]  /*4b30*/  BSYNC B0 ;  /* 0x0000000000007941 */ /* 0x000fea0003800000 */
.L_x_2372:
        /* <DEDUP_REMOVED lines=18> */
.L_x_2375:
[----:B------:R-:W-:Y:S05]  /*4c60*/  BSYNC B0 ;  /* 0x0000000000007941 */ /* 0x000fea0003800000 */
.L_x_2374:
        /* <DEDUP_REMOVED lines=18> */
.L_x_2377:
[----:B------:R-:W-:Y:S05]  /*4d90*/  BSYNC B0 ;  /* 0x0000000000007941 */ /* 0x000fea0003800000 */
.L_x_2376:
        /* <DEDUP_REMOVED lines=18> */
.L_x_2379:
[----:B------:R-:W-:Y:S05]  /*4ec0*/  BSYNC B0 ;  /* 0x0000000000007941 */ /* 0x000fea0003800000 */
.L_x_2378:
        /* <DEDUP_REMOVED lines=8> */
[----:B------:R-:W-:Y:S01]  /*4f50*/  IADD3 R166, R244, UR28, RZ ;  /* 0x0000001cf4a67c10 */ /* 0x000fe2000fffe0ff */
[----:B------:R-:W1:Y:S01]  /*4f60*/  LDSM.16.M88.4 R168, [R238+0x4800] ;  /* 0x00480000eea8783b */ /* 0x000e620000000200 */
[----:B------:R-:W-:Y:S01]  /*4f70*/  IADD3 R179, R2, 0x8, RZ ;  /* 0x0000000802b37810 */ /* 0x000fe20007ffe0ff */
[----:B------:R-:W-:Y:S01]  /*4f80*/  IMAD R235, R240, 0x2, R237 ;  /* 0x00000002f0eb7824 */ /* 0x000fe200078e02ed */
[----:B------:R-:W-:Y:S01]  /*4f90*/  IMNMX R212, R2, UR24, PT ;  /* 0x0000001802d47c17 */ /* 0x000fe2000b800200 */
[----:B------:R-:W2:Y:S01]  /*4fa0*/  LDSM.16.M88.4 R44, [R238+0x2000] ;  /* 0x00200000ee2c783b */ /* 0x000ea20000000200 */
[----:B------:R-:W-:Y:S01]  /*4fb0*/  IADD3 R2, R166, 0x8, RZ ;  /* 0x00000008a6027810 */ /* 0x000fe20007ffe0ff */
[----:B------:R-:W-:Y:S01]  /*4fc0*/  UISETP.GE.AND UP0, UPT, UR19, 0x2, UPT ;  /* 0x000000021300788c */ /* 0x000fe2000bf06270 */
[----:B------:R-:W-:Y:S01]  /*4fd0*/  IMNMX R179, R179, UR24, PT ;  /* 0x00000018b3b37c17 */ /* 0x000fe2000b800200 */
[----:B------:R-:W3:Y:S01]  /*4fe0*/  LDSM.16.M88.4 R36, [R238+0x2800] ;  /* 0x00280000ee24783b */ /* 0x000ee20000000200 */
[----:B------:R-:W-:-:S02]  /*4ff0*/  ISETP.GE.AND P3, PT, R2, R212, PT ;  /* 0x000000d40200720c */ /* 0x000fc40003f66270 */
[-C--:B------:R-:W-:Y:S01]  /*5000*/  ISETP.GE.AND P6, PT, R2, R179.reuse, PT ;  /* 0x000000b30200720c */ /* 0x080fe20003fc6270 */
[----:B------:R-:W4:Y:S01]  /*5010*/  LDSM.16.M88.4 R28, [R238+0x3000] ;  /* 0x00300000ee1c783b */ /* 0x000f220000000200 */
[----:B------:R-:W-:-:S03]  /*5020*/  ISETP.GE.AND P4, PT, R166, R179, PT ;  /* 0x000000b3a600720c */ /* 0x000fc60003f86270 */
[----:B------:R-:W2:Y:S04]  /*5030*/  LDSM.16.M88.4 R12, [R238+0x4000] ;  /* 0x00400000ee0c783b */ /* 0x000ea80000000200 */
[----:B------:R-:W2:Y:S04]  /*5040*/  LDSM.16.M88.4 R124, [R238+0x5000] ;  /* 0x00500000ee7c783b */ /* 0x000ea80000000200 */
[----:B------:R-:W2:Y:S04]  /*5050*/  LDSM.16.M88.4 R116, [R238+0x5800] ;  /* 0x00580000ee74783b */ /* 0x000ea80000000200 */
[----:B------:R-:W2:Y:S04]  /*5060*/  LDSM.16.M88.4 R108, [R238+0x6000] ;  /* 0x00600000ee6c783b */ /* 0x000ea80000000200 */
[----:B------:R-:W3:Y:S04]  /*5070*/  LDSM.16.M88.4 R100, [R238+0x6800] ;  /* 0x00680000ee64783b */ /* 0x000ee80000000200 */
[----:B------:R-:W3:Y:S01]  /*5080*/  LDSM.16.M88.4 R92, [R238+0x7000] ;  /* 0x00700000ee5c783b */ /* 0x000ee20000000200 */
[C---:B-1---5:R-:W-:Y:S03]  /*5090*/  HMMA.16816.F32 R24, R52.reuse, R20, RZ ;  /* 0x000000143418723c */ /* 0x062fe600000018ff */
[----:B------:R-:W1:Y:S04]  /*50a0*/  LDSM.16.M88.4 R84, [R238+0x7800] ;  /* 0x00780000ee54783b */ /* 0x000e680000000200 */
[----:B------:R-:W5:Y:S01]  /*50b0*/  LDSM.16.M88.4 R76, [R238+0x8000] ;  /* 0x00800000ee4c783b */ /* 0x000f620000000200 */
        /* <DEDUP_REMOVED lines=9> */
[C---:B--2---:R-:W-:Y:S03]  /*5150*/  HMMA.16816.F32 R48, R52.reuse, R44, RZ ;  /* 0x0000002c3430723c */ /* 0x044fe600000018ff */
[----:B------:R-:W2:Y:S04]  /*5160*/  LDSM.16.M88.4 R140, [R233+0x6000] ;  /* 0x00600000e98c783b */ /* 0x000ea80000000200 */
[----:B------:R-:W-:Y:S01]  /*5170*/  LDSM.16.M88.4 R156, [R233+0x3000] ;  /* 0x00300000e99c783b */ /* 0x000fe20000000200 */
[C---:B---3--:R-:W-:Y:S03]  /*5180*/  HMMA.16816.F32 R40, R52.reuse, R36, RZ ;  /* 0x000000243428723c */ /* 0x048fe600000018ff */
[----:B------:R-:W-:Y:S04]  /*5190*/  LDSM.16.M88.4 R144, [R233+0x5000] ;  /* 0x00500000e990783b */ /* 0x000fe80000000200 */
[----:B------:R-:W-:Y:S01]  /*51a0*/  LDSM.16.M88.4 R172, [R233+0x2800] ;  /* 0x00280000e9ac783b */ /* 0x000fe20000000200 */
[C---:B----4-:R-:W-:Y:S03]  /*51b0*/  HMMA.16816.F32 R32, R52.reuse, R28, RZ ;  /* 0x0000001c3420723c */ /* 0x050fe600000018ff */
[----:B------:R-:W-:Y:S04]  /*51c0*/  LDSM.16.M88.4 R180, [R233+0x2000] ;  /* 0x00200000e9b4783b */ /* 0x000fe80000000200 */
[----:B------:R-:W-:Y:S01]  /*51d0*/  LDSM.16.M88.4 R152, [R233+0x4000] ;  /* 0x00400000e998783b */ /* 0x000fe20000000200 */
[C---:B------:R-:W-:Y:S03]  /*51e0*/  HMMA.16816.F32 R16, R52.reuse, R12, RZ ;  /* 0x0000000c3410723c */ /* 0x040fe600000018ff */
[----:B------:R-:W-:Y:S04]  /*51f0*/  LDSM.16.M88.4 R184, [R233+0x8000] ;  /* 0x00800000e9b8783b */ /* 0x000fe80000000200 */
[----:B------:R-:W-:Y:S01]  /*5200*/  LDSM.16.M88.4 R192, [R235] ;  /* 0x00000000ebc0783b */ /* 0x000fe20000000200 */
[C---:B------:R-:W-:Y:S03]  /*5210*/  HMMA.16816.F32 R160, R52.reuse, R124, RZ ;  /* 0x0000007c34a0723c */ /* 0x040fe600000018ff */
[----:B------:R-:W0:Y:S05]  /*5220*/  LDGDEPBAR ;  /* 0x00000000000079af */ /* 0x000e2a0000000000 */
[C---:B------:R-:W-:Y:S08]  /*5230*/  HMMA.16816.F32 R120, R52.reuse, R116, RZ ;  /* 0x000000743478723c */ /* 0x040ff000000018ff */
[C---:B------:R-:W-:Y:S08]  /*5240*/  HMMA.16816.F32 R112, R52.reuse, R108, RZ ;  /* 0x0000006c3470723c */ /* 0x040ff000000018ff */
[C---:B------:R-:W-:Y:S08]  /*5250*/  HMMA.16816.F32 R104, R52.reuse, R100, RZ ;  /* 0x000000643468723c */ /* 0x040ff000000018ff */
[C---:B------:R-:W-:Y:S08]  /*5260*/  HMMA.16816.F32 R96, R52.reuse, R92, RZ ;  /* 0x0000005c3460723c */ /* 0x040ff000000018ff */
[C---:B-1----:R-:W-:Y:S08]  /*5270*/  HMMA.16816.F32 R88, R52.reuse, R84, RZ ;  /* 0x000000543458723c */ /* 0x042ff000000018ff */
        /* <DEDUP_REMOVED lines=21> */
[----:B------:R-:W3:Y:S07]  /*53d0*/  LDSM.16.M88.4 R136, [R233+0x6800] ;  /* 0x00680000e988783b */ /* 0x000eee0000000200 */
[C---:B------:R-:W-:Y:S08]  /*53e0*/  HMMA.16816.F32 R8, R148.reuse, R132, R8 ;  /* 0x000000849408723c */ /* 0x040ff00000001808 */
[C---:B------:R-:W-:Y:S01]  /*53f0*/  HMMA.16816.F32 R168, R148.reuse, R134, R168 ;  /* 0x0000008694a8723c */ /* 0x040fe200000018a8 */
[----:B------:R-:W4:Y:S07]  /*5400*/  LDSM.16.M88.4 R132, [R233+0x7000] ;  /* 0x00700000e984783b */ /* 0x000f2e0000000200 */
[C---:B--2---:R-:W-:Y:S07]  /*5410*/  HMMA.16816.F32 R112, R148.reuse, R140, R112 ;  /* 0x0000008c9470723c */ /* 0x044fee0000001870 */
[----:B------:R-:W-:Y:S01]  /*5420*/  IADD3 R140, R238, 0x2000, RZ ;  /* 0x00002000ee8c7810 */ /* 0x000fe20007ffe0ff */
[----:B-1----:R-:W-:Y:S03]  /*5430*/  HMMA.16816.F32 R120, R148, R128, R120 ;  /* 0x000000809478723c */ /* 0x002fe60000001878 */
[----:B------:R-:W-:-:S04]  /*5440*/  @P0 IADD3 R236, R140, -0x40, RZ ;  /* 0xffffffc08cec0810 */ /* 0x000fc80007ffe0ff */
[----:B------:R-:W-:Y:S01]  /*5450*/  IADD3 R229, R236, 0x4000, RZ ;  /* 0x00004000ece57810 */ /* 0x000fe20007ffe0ff */
[C---:B------:R-:W-:Y:S01]  /*5460*/  HMMA.16816.F32 R116, R148.reuse, R130, R116 ;  /* 0x000000829474723c */ /* 0x040fe20000001874 */
[----:B------:R-:W1:Y:S01]  /*5470*/  LDSM.16.M88.4 R128, [R233+0x7800] ;  /* 0x00780000e980783b */ /* 0x000e620000000200 */
[----:B------:R-:W-:Y:S01]  /*5480*/  IMAD R165, R0, 0x2, R236 ;  /* 0x0000000200a57824 */ /* 0x000fe200078e02ec */
[C---:B------:R-:W-:Y:S01]  /*5490*/  IADD3 R228, R236.reuse, 0x4800, RZ ;  /* 0x00004800ece47810 */ /* 0x040fe20007ffe0ff */
[----:B------:R-:W2:Y:S01]  /*54a0*/  I2F R0, R166 ;  /* 0x000000a600007306 */ /* 0x000ea20000201400 */
[----:B------:R-:W-:Y:S01]  /*54b0*/  LDSM.16.M88.4 R204, [R236+0x3000] ;  /* 0x00300000eccc783b */ /* 0x000fe20000000200 */
[C---:B------:R-:W-:Y:S02]  /*54c0*/  IADD3 R227, R236.reuse, 0x5000, RZ ;  /* 0x00005000ece37810 */ /* 0x040fe40007ffe0ff */
[----:B------:R-:W-:Y:S01]  /*54d0*/  HMMA.16816.F32 R32, R148, R156, R32 ;  /* 0x0000009c9420723c */ /* 0x000fe20000001820 */
[----:B------:R-:W-:Y:S01]  /*54e0*/  LDSM.16.M88.4 R188, [R165] ;  /* 0x00000000a5bc783b */ /* 0x000fe20000000200 */
[----:B------:R-:W-:-:S02]  /*54f0*/  IADD3 R226, R236, 0x5800, RZ ;  /* 0x00005800ece27810 */ /* 0x000fc40007ffe0ff */
[C---:B------:R-:W-:Y:S01]  /*5500*/  IADD3 R225, R236.reuse, 0x6000, RZ ;  /* 0x00006000ece17810 */ /* 0x040fe20007ffe0ff */
[----:B------:R-:W-:Y:S01]  /*5510*/  LDSM.16.M88.4 R200, [R236+0x7000] ;  /* 0x00700000ecc8783b */ /* 0x000fe20000000200 */
[C---:B------:R-:W-:Y:S02]  /*5520*/  IADD3 R224, R236.reuse, 0x6800, RZ ;  /* 0x00006800ece07810 */ /* 0x040fe40007ffe0ff */
[----:B------:R-:W-:Y:S01]  /*5530*/  HMMA.16816.F32 R28, R148, R158, R28 ;  /* 0x0000009e941c723c */ /* 0x000fe2000000181c */
[----:B------:R-:W-:Y:S01]  /*5540*/  LDSM.16.M88.4 R156, [R237] ;  /* 0x00000000ed9c783b */ /* 0x000fe20000000200 */
[----:B------:R-:W-:-:S03]  /*5550*/  IADD3 R167, R236, 0x7000, RZ ;  /* 0x00007000eca77810 */ /* 0x000fc60007ffe0ff */
[----:B------:R-:W-:Y:S03]  /*5560*/  LDSM.16.M88.4 R196, [R236+0x7800] ;  /* 0x00780000ecc4783b */ /* 0x000fe60000000200 */
[C---:B---3--:R-:W-:Y:S08]  /*5570*/  HMMA.16816.F32 R104, R148.reuse, R136, R104 ;  /* 0x000000889468723c */ /* 0x048ff00000001868 */
[C---:B------:R-:W-:Y:S01]  /*5580*/  HMMA.16816.F32 R100, R148.reuse, R138, R100 ;  /* 0x0000008a9464723c */ /* 0x040fe20000001864 */
[----:B------:R-:W3:Y:S07]  /*5590*/  LDSM.16.M88.4 R136, [R236+0x1000] ;  /* 0x00100000ec88783b */ /* 0x000eee0000000200 */
[C---:B----4-:R-:W-:Y:S08]  /*55a0*/  HMMA.16816.F32 R96, R148.reuse, R132, R96 ;  /* 0x000000849460723c */ /* 0x050ff00000001860 */
[C---:B------:R-:W-:Y:S01]  /*55b0*/  HMMA.16816.F32 R92, R148.reuse, R134, R92 ;  /* 0x00000086945c723c */ /* 0x040fe2000000185c */
[----:B------:R-:W4:Y:S07]  /*55c0*/  LDSM.16.M88.4 R132, [R236+0x1800] ;  /* 0x00180000ec84783b */ /* 0x000f2e0000000200 */
[C---:B------:R-:W-:Y:S08]  /*55d0*/  HMMA.16816.F32 R160, R148.reuse, R144, R160 ;  /* 0x0000009094a0723c */ /* 0x040ff000000018a0 */
[C---:B------:R-:W-:Y:S01]  /*55e0*/  HMMA.16816.F32 R124, R148.reuse, R146, R124 ;  /* 0x00000092947c723c */ /* 0x040fe2000000187c */
[----:B------:R-:W5:Y:S07]  /*55f0*/  LDSM.16.M88.4 R144, [R236] ;  /* 0x00000000ec90783b */ /* 0x000f6e0000000200 */
[C---:B------:R-:W-:Y:S08]  /*5600*/  HMMA.16816.F32 R40, R148.reuse, R172, R40 ;  /* 0x000000ac9428723c */ /* 0x040ff00000001828 */
        /* <DEDUP_REMOVED lines=8> */
[----:B------:R-:W-:Y:S01]  /*5690*/  HMMA.16816.F32 R108, R148, R142, R108 ;  /* 0x0000008e946c723c */ /* 0x000fe2000000186c */
[----:B------:R-:W1:Y:S07]  /*56a0*/  LDSM.16.M88.4 R140, [R236+0x800] ;  /* 0x00080000ec8c783b */ /* 0x000e6e0000000200 */
[C---:B---3--:R-:W-:Y:S08]  /*56b0*/  HMMA.16816.F32 R32, R156.reuse, R136, R32 ;  /* 0x000000889c20723c */ /* 0x048ff00000001820 */
[----:B------:R-:W-:Y:S01]  /*56c0*/  HMMA.16816.F32 R28, R156, R138, R28 ;  /* 0x0000008a9c1c723c */ /* 0x000fe2000000181c */
[----:B------:R-:W3:Y:S07]  /*56d0*/  LDSM.16.M88.4 R136, [R236+0x5800] ;  /* 0x00580000ec88783b */ /* 0x000eee0000000200 */
[C---:B------:R-:W-:Y:S08]  /*56e0*/  HMMA.16816.F32 R16, R148.reuse, R152, R16 ;  /* 0x000000989410723c */ /* 0x040ff00000001810 */
[----:B------:R-:W-:Y:S01]  /*56f0*/  HMMA.16816.F32 R12, R148, R154, R12 ;  /* 0x0000009a940c723c */ /* 0x000fe2000000180c */
[----:B------:R-:W-:Y:S07]  /*5700*/  LDSM.16.M88.4 R152, [R233+0x9800] ;  /* 0x00980000e998783b */ /* 0x000fee0000000200 */
[C---:B----4-:R-:W-:Y:S08]  /*5710*/  HMMA.16816.F32 R24, R156.reuse, R132, R24 ;  /* 0x000000849c18723c */ /* 0x050ff00000001818 */
[C---:B------:R-:W-:Y:S01]  /*5720*/  HMMA.16816.F32 R20, R156.reuse, R134, R20 ;  /* 0x000000869c14723c */ /* 0x040fe20000001814 */
[----:B------:R-:W4:Y:S07]  /*5730*/  LDSM.16.M88.4 R132, [R236+0x6000] ;  /* 0x00600000ec84783b */ /* 0x000f2e0000000200 */
[C---:B-----5:R-:W-:Y:S08]  /*5740*/  HMMA.16816.F32 R48, R156.reuse, R144, R48 ;  /* 0x000000909c30723c */ /* 0x060ff00000001830 */
[----:B------:R-:W-:Y:S01]  /*5750*/  HMMA.16816.F32 R44, R156, R146, R44 ;  /* 0x000000929c2c723c */ /* 0x000fe2000000182c */
[----:B------:R-:W-:Y:S07]  /*5760*/  LDSM.16.M88.4 R144, [R236+0x4800] ;  /* 0x00480000ec90783b */ /* 0x000fee0000000200 */
[C---:B------:R-:W-:Y:S08]  /*5770*/  HMMA.16816.F32 R80, R148.reuse, R184, R80 ;  /* 0x000000b89450723c */ /* 0x040ff00000001850 */
[C---:B------:R-:W-:Y:S01]  /*5780*/  HMMA.16816.F32 R76, R148.reuse, R186, R76 ;  /* 0x000000ba944c723c */ /* 0x040fe2000000184c */
[----:B------:R-:W5:Y:S07]  /*5790*/  LDSM.16.M88.4 R184, [R165+0x800] ;  /* 0x00080000a5b8783b */ /* 0x000f6e0000000200 */
[C---:B--2---:R-:W-:Y:S08]  /*57a0*/  HMMA.16816.F32 R64, R148.reuse, R172, R64 ;  /* 0x000000ac9440723c */ /* 0x044ff00000001840 */
[----:B------:R-:W-:Y:S01]  /*57b0*/  HMMA.16816.F32 R60, R148, R174, R60 ;  /* 0x000000ae943c723c */ /* 0x000fe2000000183c */
[----:B------:R-:W2:Y:S07]  /*57c0*/  LDSM.16.M88.4 R172, [R236+0x2800] ;  /* 0x00280000ecac783b */ /* 0x000eae0000000200 */
[C---:B-1----:R-:W-:Y:S08]  /*57d0*/  HMMA.16816.F32 R16, R156.reuse, R128, R16 ;  /* 0x000000809c10723c */ /* 0x042ff00000001810 */
[C---:B------:R-:W-:Y:S01]  /*57e0*/  HMMA.16816.F32 R12, R156.reuse, R130, R12 ;  /* 0x000000829c0c723c */ /* 0x040fe2000000180c */
[----:B------:R-:W1:Y:S07]  /*57f0*/  LDSM.16.M88.4 R128, [R236+0x6800] ;  /* 0x00680000ec80783b */ /* 0x000e6e0000000200 */
[----:B------:R-:W-:Y:S08]  /*5800*/  HMMA.16816.F32 R40, R156, R140, R40 ;  /* 0x0000008c9c28723c */ /* 0x000ff00000001828 */
[----:B------:R-:W-:Y:S08]  /*5810*/  HMMA.16816.F32 R48, R192, R188, R48 ;  /* 0x000000bcc030723c */ /* 0x000ff00000001830 */
[C---:B------:R-:W-:Y:S08]  /*5820*/  HMMA.16816.F32 R72, R148.reuse, R180, R72 ;  /* 0x000000b49448723c */ /* 0x040ff00000001848 */
[----:B------:R-:W-:Y:S01]  /*5830*/  HMMA.16816.F32 R68, R148, R182, R68 ;  /* 0x000000b69444723c */ /* 0x000fe20000001844 */
[----:B------:R-:W1:Y:S07]  /*5840*/  LDSM.16.M88.4 R180, [R165+0x1000] ;  /* 0x00100000a5b4783b */ /* 0x000e6e0000000200 */
[----:B------:R-:W-:Y:S01]  /*5850*/  HMMA.16816.F32 R44, R192, R190, R44 ;  /* 0x000000bec02c723c */ /* 0x000fe2000000182c */
[----:B------:R-:W-:Y:S01]  /*5860*/  FFMA.FTZ R216, R0, UR4, R50 ;  /* 0x0000000400d87c23 */ /* 0x000fe20008010032 */
[----:B------:R-:W-:Y:S01]  /*5870*/  IADD3 R50, R166, 0x11, RZ ;  /* 0x00000011a6327810 */ /* 0x000fe20007ffe0ff */
[----:B------:R-:W-:-:S03]  /*5880*/  FFMA.FTZ R0, R0, UR4, R48 ;  /* 0x0000000400007c23 */ /* 0x000fc60008010030 */
[----:B------:R-:W-:Y:S02]  /*5890*/  FSEL R216, R216, -INF , !P4 ;  /* 0xff800000d8d87808 */ /* 0x000fe40006000000 */
[C---:B---3--:R-:W-:Y:S01]  /*58a0*/  HMMA.16816.F32 R88, R156.reuse, R136, R88 ;  /* 0x000000889c58723c */ /* 0x048fe20000001858 */
[----:B------:R3:W2:Y:S06]  /*58b0*/  I2F R137, R2 ;  /* 0x0000000200897306 */ /* 0x0006ac0000201400 */
[----:B------:R-:W-:Y:S01]  /*58c0*/  IADD3 R136, R166, 0x1, RZ ;  /* 0x00000001a6887810 */ /* 0x000fe20007ffe0ff */
[----:B------:R-:W-:Y:S01]  /*58d0*/  HMMA.16816.F32 R36, R156, R142, R36 ;  /* 0x0000008e9c24723c */ /* 0x000fe20000001824 */
[----:B------:R-:W-:Y:S02]  /*58e0*/  LDSM.16.M88.4 R140, [R236+0x5000] ;  /* 0x00500000ec8c783b */ /* 0x000fe40000000200 */
[----:B------:R-:W-:-:S02]  /*58f0*/  ISETP.GE.AND P1, PT, R136, R212, PT ;  /* 0x000000d48800720c */ /* 0x000fc40003f26270 */
[----:B------:R-:W-:-:S03]  /*5900*/  ISETP.GE.AND P0, PT, R136, R179, PT ;  /* 0x000000b38800720c */ /* 0x000fc60003f06270 */
[C---:B------:R-:W-:Y:S01]  /*5910*/  HMMA.16816.F32 R84, R156.reuse, R138, R84 ;  /* 0x0000008a9c54723c */ /* 0x040fe20000001854 */
[----:B------:R1:W1:Y:S01]  /*5920*/  I2F R138, R136 ;  /* 0x00000088008a7306 */ /* 0x0002620000201400 */
[----:B---3--:R-:W-:Y:S01]  /*5930*/  IADD3 R2, R166, 0x10, RZ ;  /* 0x00000010a6027810 */ /* 0x008fe20007ffe0ff */
[C---:B--2---:R-:W-:Y:S02]  /*5940*/  FFMA.FTZ R44, R137.reuse, UR4, R44 ;  /* 0x00000004892c7c23 */ /* 0x044fe4000801002c */
[----:B------:R-:W-:Y:S01]  /*5950*/  FFMA.FTZ R46, R137, UR4, R46 ;  /* 0x00000004892e7c23 */ /* 0x000fe2000801002e */
[----:B------:R-:W-:Y:S02]  /*5960*/  ISETP.GE.AND P4, PT, R2, R212, PT ;  /* 0x000000d40200720c */ /* 0x000fe40003f86270 */
[----:B----4-:R-:W-:Y:S01]  /*5970*/  HMMA.16816.F32 R80, R156, R132, R80 ;  /* 0x000000849c50723c */ /* 0x010fe20000001850 */
[----:B------:R-:W-:Y:S02]  /*5980*/  FSEL R218, R44, -INF , !P3 ;  /* 0xff8000002cda7808 */ /* 0x000fe40005800000 */
[----:B------:R-:W-:-:S02]  /*5990*/  ISETP.GE.AND P3, PT, R50, R179, PT ;  /* 0x000000b33200720c */ /* 0x000fc40003f66270 */
[----:B------:R-:W-:Y:S02]  /*59a0*/  FSEL R217, R46, -INF , !P6 ;  /* 0xff8000002ed97808 */ /* 0x000fe40007000000 */
[C---:B------:R-:W-:Y:S01]  /*59b0*/  IADD3 R46, R166.reuse, 0x19, RZ ;  /* 0x00000019a62e7810 */ /* 0x040fe20007ffe0ff */
[----:B------:R-:W-:Y:S01]  /*59c0*/  HMMA.16816.F32 R76, R156, R134, R76 ;  /* 0x000000869c4c723c */ /* 0x000fe2000000184c */
[----:B------:R-:W2:Y:S01]  /*59d0*/  LDSM.16.M88.4 R132, [R165+0x2000] ;  /* 0x00200000a584783b */ /* 0x000ea20000000200 */
[----:B-1----:R-:W-:Y:S01]  /*59e0*/  IADD3 R136, R166, 0x9, RZ ;  /* 0x00000009a6887810 */ /* 0x002fe20007ffe0ff */
[C---:B------:R-:W-:Y:S02]  /*59f0*/  FFMA.FTZ R219, R138.reuse, UR4, R49 ;  /* 0x000000048adb7c23 */ /* 0x040fe40008010031 */
[----:B------:R-:W-:Y:S01]  /*5a00*/  FFMA.FTZ R51, R138, UR4, R51 ;  /* 0x000000048a337c23 */ /* 0x000fe20008010033 */
[C---:B------:R-:W-:Y:S01]  /*5a10*/  ISETP.GE.AND P5, PT, R136.reuse, R212, PT ;  /* 0x000000d48800720c */ /* 0x040fe20003fa6270 */
[----:B------:R-:W-:Y:S01]  /*5a20*/  I2F R49, R2 ;  /* 0x0000000200317306 */ /* 0x000fe20000201400 */
[----:B-----5:R-:W-:Y:S01]  /*5a30*/  HMMA.16816.F32 R40, R192, R184, R40 ;  /* 0x000000b8c028723c */ /* 0x020fe20000001828 */
[----:B------:R-:W-:-:S02]  /*5a40*/  ISETP.GE.AND P2, PT, R136, R179, PT ;  /* 0x000000b38800720c */ /* 0x000fc40003f46270 */
[----:B------:R-:W-:Y:S02]  /*5a50*/  FSEL R219, R219, -INF , !P1 ;  /* 0xff800000dbdb7808 */ /* 0x000fe40004800000 */
[----:B------:R-:W-:Y:S02]  /*5a60*/  ISETP.GE.AND P1, PT, R2, R179, PT ;  /* 0x000000b30200720c */ /* 0x000fe40003f26270 */
[----:B------:R-:W1:Y:S01]  /*5a70*/  I2F R136, R136 ;  /* 0x0000008800887306 */ /* 0x000e620000201400 */
[----:B------:R-:W-:Y:S01]  /*5a80*/  HMMA.16816.F32 R8, R156, R172, R8 ;  /* 0x000000ac9c08723c */ /* 0x000fe20000001808 */
[----:B------:R-:W-:Y:S02]  /*5a90*/  FSEL R214, R51, -INF , !P0 ;  /* 0xff80000033d67808 */ /* 0x000fe40004000000 */
[----:B------:R-:W-:Y:S02]  /*5aa0*/  ISETP.GE.AND P0, PT, R50, R212, PT ;  /* 0x000000d43200720c */ /* 0x000fe40003f06270 */
[----:B------:R-:W-:-:S02]  /*5ab0*/  IADD3 R138, R166, 0x38, RZ ;  /* 0x00000038a68a7810 */ /* 0x000fc40007ffe0ff */
[----:B------:R3:W4:Y:S01]  /*5ac0*/  I2F R2, R50 ;  /* 0x0000003200027306 */ /* 0x0007220000201400 */
[----:B------:R-:W-:Y:S01]  /*5ad0*/  HMMA.16816.F32 R168, R156, R174, R168 ;  /* 0x000000ae9ca8723c */ /* 0x000fe200000018a8 */
[----:B------:R-:W5:Y:S01]  /*5ae0*/  LDSM.16.M88.4 R172, [R165+0x1800] ;  /* 0x00180000a5ac783b */ /* 0x000f620000000200 */
[----:B-1----:R-:W-:-:S06]  /*5af0*/  FFMA.FTZ R45, R136, UR4, R45 ;  /* 0x00000004882d7c23 */ /* 0x002fcc000801002d */
[----:B------:R-:W-:Y:S01]  /*5b00*/  HMMA.16816.F32 R36, R192, R186, R36 ;  /* 0x000000bac024723c */ /* 0x000fe20000001824 */
[----:B------:R-:W-:Y:S01]  /*5b10*/  FFMA.FTZ R136, R136, UR4, R47 ;  /* 0x0000000488887c23 */ /* 0x000fe2000801002f */
[C---:B------:R-:W-:Y:S01]  /*5b20*/  IADD3 R47, R166.reuse, 0x20, RZ ;  /* 0x00000020a62f7810 */ /* 0x040fe20007ffe0ff */
[----:B------:R-:W-:Y:S01]  /*5b30*/  FFMA.FTZ R40, R49, UR4, R40 ;  /* 0x0000000431287c23 */ /* 0x000fe20008010028 */
[----:B------:R-:W-:Y:S02]  /*5b40*/  FSEL R220, R45, -INF , !P5 ;  /* 0xff8000002ddc7808 */ /* 0x000fe40006800000 */
[----:B------:R-:W1:Y:S01]  /*5b50*/  I2F R45, R46 ;  /* 0x0000002e002d7306 */ /* 0x000e620000201400 */
[----:B---3--:R-:W-:Y:S01]  /*5b60*/  IADD3 R50, R166, 0x18, RZ ;  /* 0x00000018a6327810 */ /* 0x008fe20007ffe0ff */
[----:B------:R-:W-:Y:S01]  /*5b70*/  HMMA.16816.F32 R72, R156, R128, R72 ;  /* 0x000000809c48723c */ /* 0x000fe20000001848 */
[----:B----4-:R-:W-:Y:S02]  /*5b80*/  FFMA.FTZ R43, R2, UR4, R43 ;  /* 0x00000004022b7c23 */ /* 0x010fe4000801002b */
[----:B------:R-:W-:-:S02]  /*5b90*/  ISETP.GE.AND P6, PT, R50, R212, PT ;  /* 0x000000d43200720c */ /* 0x000fc40003fc6270 */
[----:B------:R-:W-:Y:S01]  /*5ba0*/  ISETP.GE.AND P5, PT, R50, R179, PT ;  /* 0x000000b33200720c */ /* 0x000fe20003fa6270 */
[----:B------:R3:W4:Y:S02]  /*5bb0*/  I2F R44, R50 ;  /* 0x00000032002c7306 */ /* 0x0007240000201400 */
[----:B------:R-:W-:Y:S01]  /*5bc0*/  HMMA.16816.F32 R68, R156, R130, R68 ;  /* 0x000000829c44723c */ /* 0x000fe20000001844 */
[----:B------:R-:W5:Y:S07]  /*5bd0*/  LDSM.16.M88.4 R128, [R165+0x2800] ;  /* 0x00280000a580783b */ /* 0x000f6e0000000200 */
[----:B------:R-:W-:Y:S01]  /*5be0*/  HMMA.16816.F32 R32, R192, R180, R32 ;  /* 0x000000b4c020723c */ /* 0x000fe20000001820 */
[----:B-1----:R-:W-:-:S02]  /*5bf0*/  FFMA.FTZ R37, R45, UR4, R37 ;  /* 0x000000042d257c23 */ /* 0x002fc40008010025 */
[----:B------:R-:W-:Y:S02]  /*5c00*/  FFMA.FTZ R39, R45, UR4, R39 ;  /* 0x000000042d277c23 */ /* 0x000fe40008010027 */
[----:B---3--:R-:W-:Y:S01]  /*5c10*/  FFMA.FTZ R50, R49, UR4, R42 ;  /* 0x0000000431327c23 */ /* 0x008fe2000801002a */
[----:B------:R-:W-:Y:S01]  /*5c20*/  FSEL R42, R136, -INF , !P2 ;  /* 0xff800000882a7808 */ /* 0x000fe20005000000 */
[----:B------:R-:W-:Y:S01]  /*5c30*/  FFMA.FTZ R49, R2, UR4, R41 ;  /* 0x0000000402317c23 */ /* 0x000fe20008010029 */
[----:B------:R-:W-:Y:S01]  /*5c40*/  FSEL R41, R40, -INF , !P4 ;  /* 0xff80000028297808 */ /* 0x000fe20006000000 */
[----:B--2---:R-:W-:Y:S01]  /*5c50*/  HMMA.16816.F32 R16, R192, R132, R16 ;  /* 0x00000084c010723c */ /* 0x004fe20000001810 */
[----:B------:R-:W-:Y:S01]  /*5c60*/  ISETP.GE.AND P2, PT, R46, R212, PT ;  /* 0x000000d42e00720c */ /* 0x000fe20003f46270 */
[----:B----4-:R-:W-:Y:S01]  /*5c70*/  FFMA.FTZ R215, R44, UR4, R36 ;  /* 0x000000042cd77c23 */ /* 0x010fe20008010024 */
[----:B------:R-:W-:Y:S02]  /*5c80*/  ISETP.GE.AND P4, PT, R46, R179, PT ;  /* 0x000000b32e00720c */ /* 0x000fe40003f86270 */
[----:B------:R1:W2:Y:S01]  /*5c90*/  I2F R46, R47 ;  /* 0x0000002f002e7306 */ /* 0x0002a20000201400 */
[----:B------:R-:W-:-:S02]  /*5ca0*/  FSEL R50, R50, -INF , !P1 ;  /* 0xff80000032327808 */ /* 0x000fc40004800000 */
[C---:B------:R-:W-:Y:S01]  /*5cb0*/  HMMA.16816.F32 R12, R192.reuse, R134, R12 ;  /* 0x00000086c00c723c */ /* 0x040fe2000000180c */
[----:B------:R-:W3:Y:S01]  /*5cc0*/  LDSM.16.M88.4 R132, [R165+0x3000] ;  /* 0x00300000a584783b */ /* 0x000ee20000000200 */
[----:B------:R-:W-:Y:S02]  /*5cd0*/  FSEL R40, R49, -INF , !P0 ;  /* 0xff80000031287808 */ /* 0x000fe40004000000 */
[CC--:B------:R-:W-:Y:S02]  /*5ce0*/  ISETP.GE.AND P1, PT, R47.reuse, R212.reuse, PT ;  /* 0x000000d42f00720c */ /* 0x0c0fe40003f26270 */
[-C--:B------:R-:W-:Y:S02]  /*5cf0*/  ISETP.GE.AND P0, PT, R47, R179.reuse, PT ;  /* 0x000000b32f00720c */ /* 0x080fe40003f06270 */
[----:B------:R-:W-:Y:S01]  /*5d00*/  HMMA.16816.F32 R28, R192, R182, R28 ;  /* 0x000000b6c01c723c */ /* 0x000fe2000000181c */
[----:B------:R-:W-:Y:S02]  /*5d10*/  IADD3 R2, R166, 0x21, RZ ;  /* 0x00000021a6027810 */ /* 0x000fe40007ffe0ff */
[----:B------:R-:W-:Y:S01]  /*5d20*/  FSEL R49, R43, -INF , !P3 ;  /* 0xff8000002b317808 */ /* 0x000fe20005800000 */
[----:B-1----:R-:W-:Y:S01]  /*5d30*/  FFMA.FTZ R47, R44, UR4, R38 ;  /* 0x000000042c2f7c23 */ /* 0x002fe20008010026 */
[----:B------:R-:W-:Y:S01]  /*5d40*/  IADD3 R38, R166, 0x28, RZ ;  /* 0x00000028a6267810 */ /* 0x000fe20007ffe0ff */
[----:B------:R-:W1:Y:S01]  /*5d50*/  I2F R36, R2 ;  /* 0x0000000200247306 */ /* 0x000e620000201400 */
[----:B------:R-:W-:Y:S01]  /*5d60*/  FSEL R215, R215, -INF , !P6 ;  /* 0xff800000d7d77808 */ /* 0x000fe20007000000 */
[----:B--2---:R-:W-:Y:S01]  /*5d70*/  FFMA.FTZ R32, R46, UR4, R32 ;  /* 0x000000042e207c23 */ /* 0x004fe20008010020 */
[C---:B------:R-:W-:Y:S01]  /*5d80*/  ISETP.GE.AND P3, PT, R2.reuse, R212, PT ;  /* 0x000000d40200720c */ /* 0x040fe20003f66270 */
[----:B------:R-:W-:Y:S01]  /*5d90*/  HMMA.16816.F32 R160, R156, R204, R160 ;  /* 0x000000cc9ca0723c */ /* 0x000fe200000018a0 */
[----:B------:R-:W-:Y:S01]  /*5da0*/  ISETP.GE.AND P6, PT, R2, R179, PT ;  /* 0x000000b30200720c */ /* 0x000fe20003fc6270 */
[----:B------:R-:W-:Y:S01]  /*5db0*/  FFMA.FTZ R34, R46, UR4, R34 ;  /* 0x000000042e227c23 */ /* 0x000fe20008010022 */
[----:B------:R-:W-:Y:S01]  /*5dc0*/  FSEL R51, R37, -INF , !P2 ;  /* 0xff80000025337808 */ /* 0x000fe20005000000 */
[----:B------:R-:W2:Y:S01]  /*5dd0*/  I2F R2, R38 ;  /* 0x0000002600027306 */ /* 0x000ea20000201400 */
[----:B------:R-:W-:-:S02]  /*5de0*/  IADD3 R37, R166, 0x29, RZ ;  /* 0x00000029a6257810 */ /* 0x000fc40007ffe0ff */
[----:B------:R-:W-:Y:S01]  /*5df0*/  FSEL R46, R32, -INF , !P1 ;  /* 0xff800000202e7808 */ /* 0x000fe20004800000 */
[C---:B-----5:R-:W-:Y:S01]  /*5e00*/  HMMA.16816.F32 R24, R192.reuse, R172, R24 ;  /* 0x000000acc018723c */ /* 0x060fe20000001818 */
[----:B------:R-:W-:Y:S02]  /*5e10*/  IADD3 R32, R166, 0x30, RZ ;  /* 0x00000030a6207810 */ /* 0x000fe40007ffe0ff */
[----:B------:R-:W-:Y:S01]  /*5e20*/  FSEL R47, R47, -INF , !P5 ;  /* 0xff8000002f2f7808 */ /* 0x000fe20006800000 */
[----:B-1----:R-:W-:Y:S01]  /*5e30*/  FFMA.FTZ R33, R36, UR4, R33 ;  /* 0x0000000424217c23 */ /* 0x002fe20008010021 */
[C---:B------:R-:W-:Y:S02]  /*5e40*/  ISETP.GE.AND P5, PT, R38.reuse, R212, PT ;  /* 0x000000d42600720c */ /* 0x040fe40003fa6270 */
[----:B------:R-:W-:Y:S01]  /*5e50*/  FSEL R213, R39, -INF , !P4 ;  /* 0xff80000027d57808 */ /* 0x000fe20006000000 */
[----:B------:R-:W-:Y:S01]  /*5e60*/  HMMA.16816.F32 R8, R192, R128, R8 ;  /* 0x00000080c008723c */ /* 0x000fe20000001808 */
[----:B------:R-:W-:-:S02]  /*5e70*/  ISETP.GE.AND P2, PT, R38, R179, PT ;  /* 0x000000b32600720c */ /* 0x000fc40003f46270 */
[C---:B------:R-:W-:Y:S01]  /*5e80*/  ISETP.GE.AND P4, PT, R37.reuse, R212, PT ;  /* 0x000000d42500720c */ /* 0x040fe20003f86270 */
[----:B--2---:R-:W-:Y:S01]  /*5e90*/  FFMA.FTZ R28, R2, UR4, R28 ;  /* 0x00000004021c7c23 */ /* 0x004fe2000801001c */
[----:B------:R-:W-:Y:S02]  /*5ea0*/  ISETP.GE.AND P1, PT, R37, R179, PT ;  /* 0x000000b32500720c */ /* 0x000fe40003f26270 */
[----:B------:R-:W-:Y:S01]  /*5eb0*/  FFMA.FTZ R128, R36, UR4, R35 ;  /* 0x0000000424807c23 */ /* 0x000fe20008010023 */
[----:B------:R-:W-:Y:S01]  /*5ec0*/  HMMA.16816.F32 R124, R156, R206, R124 ;  /* 0x000000ce9c7c723c */ /* 0x000fe2000000187c */
[----:B------:R-:W1:Y:S01]  /*5ed0*/  I2F R36, R37 ;  /* 0x0000002500247306 */ /* 0x000e620000201400 */
[----:B------:R-:W-:Y:S01]  /*5ee0*/  FFMA.FTZ R129, R2, UR4, R30 ;  /* 0x0000000402817c23 */ /* 0x000fe2000801001e */
[----:B------:R-:W-:Y:S02]  /*5ef0*/  IADD3 R2, R166, 0x31, RZ ;  /* 0x00000031a6027810 */ /* 0x000fe40007ffe0ff */
[----:B------:R-:W-:-:S02]  /*5f00*/  FSEL R44, R28, -INF , !P5 ;  /* 0xff8000001c2c7808 */ /* 0x000fc40006800000 */
[----:B------:R-:W-:Y:S01]  /*5f10*/  FSEL R128, R128, -INF , !P6 ;  /* 0xff80000080807808 */ /* 0x000fe20007000000 */
[C---:B------:R-:W-:Y:S01]  /*5f20*/  HMMA.16816.F32 R20, R192.reuse, R174, R20 ;  /* 0x000000aec014723c */ /* 0x040fe20000001814 */
[----:B------:R-:W2:Y:S01]  /*5f30*/  I2F R30, R32 ;  /* 0x00000020001e7306 */ /* 0x000ea20000201400 */
[----:B------:R-:W-:Y:S02]  /*5f40*/  FSEL R206, R34, -INF , !P0 ;  /* 0xff80000022ce7808 */ /* 0x000fe40004000000 */
[CC--:B------:R-:W-:Y:S02]  /*5f50*/  ISETP.GE.AND P6, PT, R2.reuse, R212.reuse, PT ;  /* 0x000000d40200720c */ /* 0x0c0fe40003fc6270 */
[----:B------:R-:W-:Y:S02]  /*5f60*/  ISETP.GE.AND P5, PT, R2, R179, PT ;  /* 0x000000b30200720c */ /* 0x000fe40003fa6270 */
[----:B---3--:R-:W-:Y:S01]  /*5f70*/  HMMA.16816.F32 R160, R192, R132, R160 ;  /* 0x00000084c0a0723c */ /* 0x008fe200000018a0 */
[----:B------:R3:W4:Y:S01]  /*5f80*/  I2F R28, R2 ;  /* 0x00000002001c7306 */ /* 0x0007220000201400 */
[----:B-1----:R-:W-:Y:S01]  /*5f90*/  FFMA.FTZ R29, R36, UR4, R29 ;  /* 0x00000004241d7c23 */ /* 0x002fe2000801001d */
[----:B------:R-:W-:Y:S01]  /*5fa0*/  ISETP.GE.AND P0, PT, R32, R212, PT ;  /* 0x000000d42000720c */ /* 0x000fe20003f06270 */
[----:B------:R-:W-:Y:S01]  /*5fb0*/  FFMA.FTZ R31, R36, UR4, R31 ;  /* 0x00000004241f7c23 */ /* 0x000fe2000801001f */
[----:B------:R-:W-:-:S02]  /*5fc0*/  FSEL R129, R129, -INF , !P2 ;  /* 0xff80000081817808 */ /* 0x000fc40005000000 */
[----:B------:R-:W-:Y:S01]  /*5fd0*/  FSEL R207, R29, -INF , !P4 ;  /* 0xff8000001dcf7808 */ /* 0x000fe20006000000 */
[C---:B------:R-:W-:Y:S01]  /*5fe0*/  HMMA.16816.F32 R56, R148.reuse, R152, R56 ;  /* 0x000000989438723c */ /* 0x040fe20000001838 */
[----:B--2---:R-:W-:Y:S01]  /*5ff0*/  FFMA.FTZ R133, R30, UR4, R24 ;  /* 0x000000041e857c23 */ /* 0x004fe20008010018 */
[----:B------:R-:W-:Y:S01]  /*6000*/  ISETP.GE.AND P2, PT, R138, R212, PT ;  /* 0x000000d48a00720c */ /* 0x000fe20003f46270 */
[----:B------:R-:W-:Y:S01]  /*6010*/  FFMA.FTZ R26, R30, UR4, R26 ;  /* 0x000000041e1a7c23 */ /* 0x000fe2000801001a */
[-C--:B------:R-:W-:Y:S02]  /*6020*/  ISETP.GE.AND P4, PT, R138, R179.reuse, PT ;  /* 0x000000b38a00720c */ /* 0x080fe40003f86270 */
[----:B------:R-:W-:Y:S01]  /*6030*/  FSEL R133, R133, -INF , !P0 ;  /* 0xff80000085857808 */ /* 0x000fe20004000000 */
[----:B------:R-:W1:Y:S01]  /*6040*/  I2F R138, R138 ;  /* 0x0000008a008a7306 */ /* 0x000e620000201400 */
[----:B------:R-:W-:Y:S01]  /*6050*/  HMMA.16816.F32 R52, R148, R154, R52 ;  /* 0x0000009a9434723c */ /* 0x000fe20000001834 */
[----:B------:R-:W2:Y:S01]  /*6060*/  LDSM.16.M88.4 R148, [R236+0x4000] ;  /* 0x00400000ec94783b */ /* 0x000ea20000000200 */
[----:B---3--:R-:W-:Y:S01]  /*6070*/  IADD3 R2, R166, 0x39, RZ ;  /* 0x00000039a6027810 */ /* 0x008fe20007ffe0ff */
[----:B----4-:R-:W-:Y:S01]  /*6080*/  FFMA.FTZ R25, R28, UR4, R25 ;  /* 0x000000041c197c23 */ /* 0x010fe20008010019 */
[----:B------:R-:W-:Y:S01]  /*6090*/  IADD3 R24, R166, 0x40, RZ ;  /* 0x00000040a6187810 */ /* 0x000fe20007ffe0ff */
[----:B------:R-:W3:Y:S01]  /*60a0*/  LDSM.16.M88.4 R152, [R236+0x3800] ;  /* 0x00380000ec98783b */ /* 0x000ee20000000200 */
[----:B------:R-:W-:Y:S01]  /*60b0*/  ISETP.GE.AND P0, PT, R2, R179, PT ;  /* 0x000000b30200720c */ /* 0x000fe20003f06270 */
[----:B------:R-:W-:Y:S01]  /*60c0*/  FFMA.FTZ R137, R28, UR4, R27 ;  /* 0x000000041c897c23 */ /* 0x000fe2000801001b */
[----:B------:R-:W-:Y:S01]  /*60d0*/  HMMA.16816.F32 R168, R192, R130, R168 ;  /* 0x00000082c0a8723c */ /* 0x000fe200000018a8 */
[----:B------:R-:W4:Y:S01]  /*60e0*/  I2F R28, R24 ;  /* 0x00000018001c7306 */ /* 0x000f220000201400 */
[----:B------:R-:W-:-:S02]  /*60f0*/  IADD3 R29, R166, 0x41, RZ ;  /* 0x00000041a61d7810 */ /* 0x000fc40007ffe0ff */
[----:B------:R-:W-:Y:S02]  /*6100*/  FSEL R45, R33, -INF , !P3 ;  /* 0xff800000212d7808 */ /* 0x000fe40005800000 */
[----:B------:R-:W-:Y:S02]  /*6110*/  ISETP.GE.AND P3, PT, R32, R179, PT ;  /* 0x000000b32000720c */ /* 0x000fe40003f66270 */
[----:B------:R-:W-:Y:S01]  /*6120*/  FSEL R131, R31, -INF , !P1 ;  /* 0xff8000001f837808 */ /* 0x000fe20004800000 */
[----:B------:R-:W-:Y:S01]  /*6130*/  HMMA.16816.F32 R124, R192, R134, R124 ;  /* 0x00000086c07c723c */ /* 0x000fe2000000187c */
[-C--:B------:R-:W-:Y:S01]  /*6140*/  ISETP.GE.AND P1, PT, R2, R212.reuse, PT ;  /* 0x000000d40200720c */ /* 0x080fe20003f26270 */
[----:B------:R-:W5:Y:S01]  /*6150*/  LDSM.16.M88.4 R32, [R165+0x3800] ;  /* 0x00380000a520783b */ /* 0x000f620000000200 */
[----:B------:R-:W2:Y:S01]  /*6160*/  I2F R2, R2 ;  /* 0x0000000200027306 */ /* 0x000ea20000201400 */
[----:B------:R-:W-:Y:S02]  /*6170*/  FSEL R136, R26, -INF , !P3 ;  /* 0xff8000001a887808 */ /* 0x000fe40005800000 */
[----:B------:R-:W-:Y:S01]  /*6180*/  ISETP.GE.AND P3, PT, R24, R212, PT ;  /* 0x000000d41800720c */ /* 0x000fe20003f66270 */
[----:B-1----:R-:W-:Y:S01]  /*6190*/  FFMA.FTZ R134, R138, UR4, R20 ;  /* 0x000000048a867c23 */ /* 0x002fe20008010014 */
[----:B------:R-:W-:Y:S01]  /*61a0*/  IADD3 R20, R166, 0x48, RZ ;  /* 0x00000048a6147810 */ /* 0x000fe20007ffe0ff */
[----:B------:R-:W-:Y:S01]  /*61b0*/  FFMA.FTZ R138, R138, UR4, R22 ;  /* 0x000000048a8a7c23 */ /* 0x000fe20008010016 */
[----:B------:R-:W-:Y:S01]  /*61c0*/  HMMA.16816.F32 R92, R156, R142, R92 ;  /* 0x0000008e9c5c723c */ /* 0x000fe2000000185c */
[----:B------:R-:W1:Y:S01]  /*61d0*/  I2F R22, R29 ;  /* 0x0000001d00167306 */ /* 0x000e620000201400 */
[----:B------:R-:W-:Y:S01]  /*61e0*/  FSEL R137, R137, -INF , !P5 ;  /* 0xff80000089897808 */ /* 0x000fe20006800000 */
[----:B----4-:R-:W-:Y:S01]  /*61f0*/  FFMA.FTZ R18, R28, UR4, R18 ;  /* 0x000000041c127c23 */ /* 0x010fe20008010012 */
[----:B------:R-:W-:-:S02]  /*6200*/  FSEL R138, R138, -INF , !P4 ;  /* 0xff8000008a8a7808 */ /* 0x000fc40006000000 */
[-C--:B------:R-:W-:Y:S01]  /*6210*/  ISETP.GE.AND P4, PT, R20, R212.reuse, PT ;  /* 0x000000d41400720c */ /* 0x080fe20003f86270 */
[----:B------:R-:W-:Y:S01]  /*6220*/  FFMA.FTZ R142, R28, UR4, R16 ;  /* 0x000000041c8e7c23 */ /* 0x000fe20008010010 */
[----:B------:R-:W-:Y:S01]  /*6230*/  IADD3 R16, R166, 0x50, RZ ;  /* 0x00000050a6107810 */ /* 0x000fe20007ffe0ff */
[C---:B--2---:R-:W-:Y:S01]  /*6240*/  FFMA.FTZ R21, R2.reuse, UR4, R21 ;  /* 0x0000000402157c23 */ /* 0x044fe20008010015 */
[C---:B------:R-:W-:Y:S01]  /*6250*/  HMMA.16816.F32 R104, R156.reuse, R144, R104 ;  /* 0x000000909c68723c */ /* 0x040fe20000001868 */
[----:B------:R-:W-:Y:S01]  /*6260*/  FFMA.FTZ R23, R2, UR4, R23 ;  /* 0x0000000402177c23 */ /* 0x000fe20008010017 */
[----:B------:R-:W-:Y:S02]  /*6270*/  IADD3 R2, R166, 0x49, RZ ;  /* 0x00000049a6027810 */ /* 0x000fe40007ffe0ff */
[----:B------:R-:W-:Y:S02]  /*6280*/  FSEL R135, R21, -INF , !P1 ;  /* 0xff80000015877808 */ /* 0x000fe40004800000 */
[----:B------:R-:W-:Y:S01]  /*6290*/  ISETP.GE.AND P1, PT, R20, R179, PT ;  /* 0x000000b31400720c */ /* 0x000fe20003f26270 */
[----:B------:R-:W2:Y:S01]  /*62a0*/  I2F R21, R2 ;  /* 0x0000000200157306 */ /* 0x000ea20000201400 */
[----:B------:R-:W-:Y:S01]  /*62b0*/  FSEL R139, R23, -INF , !P0 ;  /* 0xff800000178b7808 */ /* 0x000fe20004000000 */
[----:B------:R-:W-:Y:S01]  /*62c0*/  HMMA.16816.F32 R112, R156, R148, R112 ;  /* 0x000000949c70723c */ /* 0x000fe20000001870 */
[----:B------:R-:W-:Y:S01]  /*62d0*/  FSEL R142, R142, -INF , !P3 ;  /* 0xff8000008e8e7808 */ /* 0x000fe20005800000 */
[----:B-1----:R-:W-:Y:S01]  /*62e0*/  FFMA.FTZ R17, R22, UR4, R17 ;  /* 0x0000000416117c23 */ /* 0x002fe20008010011 */
[----:B------:R-:W-:-:S02]  /*62f0*/  ISETP.GE.AND P0, PT, R2, R212, PT ;  /* 0x000000d40200720c */ /* 0x000fc40003f06270 */
[-C--:B------:R-:W-:Y:S01]  /*6300*/  ISETP.GE.AND P3, PT, R2, R179.reuse, PT ;  /* 0x000000b30200720c */ /* 0x080fe20003f66270 */
[----:B------:R-:W1:Y:S01]  /*6310*/  I2F R20, R20 ;  /* 0x0000001400147306 */ /* 0x000e620000201400 */
[----:B------:R-:W-:Y:S01]  /*6320*/  FFMA.FTZ R148, R22, UR4, R19 ;  /* 0x0000000416947c23 */ /* 0x000fe20008010013 */
[----:B------:R-:W-:Y:S01]  /*6330*/  IADD3 R22, R166, 0x51, RZ ;  /* 0x00000051a6167810 */ /* 0x000fe20007ffe0ff */
[C---:B---3--:R-:W-:Y:S01]  /*6340*/  HMMA.16816.F32 R120, R156.reuse, R152, R120 ;  /* 0x000000989c78723c */ /* 0x048fe20000001878 */
[----:B------:R-:W-:Y:S02]  /*6350*/  FSEL R134, R134, -INF , !P2 ;  /* 0xff80000086867808 */ /* 0x000fe40005000000 */
[----:B------:R-:W-:Y:S02]  /*6360*/  ISETP.GE.AND P5, PT, R29, R212, PT ;  /* 0x000000d41d00720c */ /* 0x000fe40003fa6270 */
[----:B------:R-:W3:Y:S01]  /*6370*/  I2F R2, R16 ;  /* 0x0000001000027306 */ /* 0x000ee20000201400 */
[----:B--2---:R-:W-:Y:S01]  /*6380*/  FFMA.FTZ R144, R21, UR4, R13 ;  /* 0x0000000415907c23 */ /* 0x004fe2000801000d */
[----:B------:R-:W-:Y:S01]  /*6390*/  ISETP.GE.AND P2, PT, R29, R179, PT ;  /* 0x000000b31d00720c */ /* 0x000fe20003f46270 */
[----:B------:R-:W-:Y:S01]  /*63a0*/  HMMA.16816.F32 R60, R156, R202, R60 ;  /* 0x000000ca9c3c723c */ /* 0x000fe2000000183c */
[----:B------:R-:W-:Y:S01]  /*63b0*/  FFMA.FTZ R15, R21, UR4, R15 ;  /* 0x00000004150f7c23 */ /* 0x000fe2000801000f */
[----:B------:R-:W-:-:S02]  /*63c0*/  FSEL R132, R25, -INF , !P6 ;  /* 0xff80000019847808 */ /* 0x000fc40007000000 */
[----:B------:R-:W-:Y:S01]  /*63d0*/  FSEL R148, R148, -INF , !P2 ;  /* 0xff80000094947808 */ /* 0x000fe20005000000 */
[----:B-1----:R-:W-:Y:S01]  /*63e0*/  FFMA.FTZ R143, R20, UR4, R12 ;  /* 0x00000004148f7c23 */ /* 0x002fe2000801000c */
[----:B------:R-:W-:Y:S01]  /*63f0*/  FSEL R144, R144, -INF , !P0 ;  /* 0xff80000090907808 */ /* 0x000fe20004000000 */
[----:B------:R-:W1:Y:S01]  /*6400*/  I2F R12, R22 ;  /* 0x00000016000c7306 */ /* 0x000e620000201400 */
[----:B------:R-:W-:Y:S01]  /*6410*/  FFMA.FTZ R149, R20, UR4, R14 ;  /* 0x0000000414957c23 */ /* 0x000fe2000801000e */
[C---:B------:R-:W-:Y:S01]  /*6420*/  IADD3 R20, R166.reuse, 0x58, RZ ;  /* 0x00000058a6147810 */ /* 0x040fe20007ffe0ff */
[C---:B------:R-:W-:Y:S01]  /*6430*/  HMMA.16816.F32 R108, R156.reuse, R150, R108 ;  /* 0x000000969c6c723c */ /* 0x040fe2000000186c */
[----:B------:R-:W-:Y:S01]  /*6440*/  IADD3 R14, R166, 0x59, RZ ;  /* 0x00000059a60e7810 */ /* 0x000fe20007ffe0ff */
[----:B---3--:R-:W-:Y:S01]  /*6450*/  FFMA.FTZ R153, R2, UR4, R8 ;  /* 0x0000000402997c23 */ /* 0x008fe20008010008 */
[----:B------:R-:W-:Y:S02]  /*6460*/  ISETP.GE.AND P6, PT, R24, R179, PT ;  /* 0x000000b31800720c */ /* 0x000fe40003fc6270 */
[----:B------:R-:W2:Y:S01]  /*6470*/  I2F R13, R20 ;  /* 0x00000014000d7306 */ /* 0x000ea20000201400 */
[----:B------:R-:W-:Y:S01]  /*6480*/  FFMA.FTZ R203, R2, UR4, R10 ;  /* 0x0000000402cb7c23 */ /* 0x000fe2000801000a */
[----:B------:R-:W-:Y:S01]  /*6490*/  IADD3 R2, R166, 0x60, RZ ;  /* 0x00000060a6027810 */ /* 0x000fe20007ffe0ff */
[----:B------:R-:W-:Y:S01]  /*64a0*/  HMMA.16816.F32 R96, R156, R140, R96 ;  /* 0x0000008c9c60723c */ /* 0x000fe20000001860 */
[----:B------:R-:W-:Y:S01]  /*64b0*/  FSEL R150, R15, -INF , !P3 ;  /* 0xff8000000f967808 */ /* 0x000fe20005800000 */
[----:B------:R-:W3:Y:S01]  /*64c0*/  LDSM.16.M88.4 R24, [R165+0x4000] ;  /* 0x00400000a518783b */ /* 0x000ee20000000200 */
[----:B------:R-:W-:-:S02]  /*64d0*/  ISETP.GE.AND P2, PT, R22, R212, PT ;  /* 0x000000d41600720c */ /* 0x000fc40003f46270 */
[----:B------:R-:W4:Y:S01]  /*64e0*/  I2F R8, R14 ;  /* 0x0000000e00087306 */ /* 0x000f220000201400 */
[----:B-1----:R-:W-:Y:S01]  /*64f0*/  FFMA.FTZ R152, R12, UR4, R9 ;  /* 0x000000040c987c23 */ /* 0x002fe20008010009 */
[----:B------:R-:W-:Y:S01]  /*6500*/  FSEL R141, R17, -INF , !P5 ;  /* 0xff800000118d7808 */ /* 0x000fe20006800000 */
[----:B------:R-:W-:Y:S01]  /*6510*/  HMMA.16816.F32 R116, R156, R154, R116 ;  /* 0x0000009a9c74723c */ /* 0x000fe20000001874 */
[-C--:B------:R-:W-:Y:S01]  /*6520*/  ISETP.GE.AND P5, PT, R16, R179.reuse, PT ;  /* 0x000000b31000720c */ /* 0x080fe20003fa6270 */
[----:B------:R-:W-:Y:S01]  /*6530*/  FFMA.FTZ R11, R12, UR4, R11 ;  /* 0x000000040c0b7c23 */ /* 0x000fe2000801000b */
[----:B------:R-:W-:Y:S02]  /*6540*/  ISETP.GE.AND P0, PT, R20, R179, PT ;  /* 0x000000b31400720c */ /* 0x000fe40003f06270 */
[----:B------:R-:W1:Y:S01]  /*6550*/  I2F R9, R2 ;  /* 0x0000000200097306 */ /* 0x000e620000201400 */
[C---:B--2---:R-:W-:Y:S01]  /*6560*/  FFMA.FTZ R204, R13.reuse, UR4, R170 ;  /* 0x000000040dcc7c23 */ /* 0x044fe200080100aa */
[----:B------:R-:W-:Y:S01]  /*6570*/  ISETP.GE.AND P3, PT, R14, R212, PT ;  /* 0x000000d40e00720c */ /* 0x000fe20003f66270 */
[----:B------:R-:W-:Y:S01]  /*6580*/  FFMA.FTZ R155, R13, UR4, R168 ;  /* 0x000000040d9b7c23 */ /* 0x000fe200080100a8 */
[C---:B------:R-:W-:Y:S01]  /*6590*/  IADD3 R15, R166.reuse, 0x68, RZ ;  /* 0x00000068a60f7810 */ /* 0x040fe20007ffe0ff */
[----:B-----5:R-:W-:Y:S01]  /*65a0*/  HMMA.16816.F32 R120, R192, R32, R120 ;  /* 0x00000020c078723c */ /* 0x020fe20000001878 */
[----:B------:R-:W-:Y:S01]  /*65b0*/  IADD3 R10, R166, 0x61, RZ ;  /* 0x00000061a60a7810 */ /* 0x000fe20007ffe0ff */
[----:B----4-:R-:W-:Y:S01]  /*65c0*/  FFMA.FTZ R169, R8, UR4, R169 ;  /* 0x0000000408a97c23 */ /* 0x010fe200080100a9 */
[----:B------:R-:W-:Y:S01]  /*65d0*/  FSEL R145, R18, -INF , !P6 ;  /* 0xff80000012917808 */ /* 0x000fe20007000000 */
[----:B------:R-:W-:Y:S01]  /*65e0*/  FFMA.FTZ R170, R8, UR4, R171 ;  /* 0x0000000408aa7c23 */ /* 0x000fe200080100ab */
[----:B------:R-:W-:-:S02]  /*65f0*/  FSEL R203, R203, -INF , !P5 ;  /* 0xff800000cbcb7808 */ /* 0x000fc40006800000 */
[----:B------:R-:W-:Y:S01]  /*6600*/  FSEL R152, R152, -INF , !P2 ;  /* 0xff80000098987808 */ /* 0x000fe20005000000 */
[----:B------:R-:W-:Y:S01]  /*6610*/  HMMA.16816.F32 R100, R156, R146, R100 ;  /* 0x000000929c64723c */ /* 0x000fe20000001864 */
[----:B------:R-:W-:Y:S01]  /*6620*/  FSEL R204, R204, -INF , !P0 ;  /* 0xff800000cccc7808 */ /* 0x000fe20004000000 */
[----:B-1----:R-:W-:Y:S01]  /*6630*/  FFMA.FTZ R160, R9, UR4, R160 ;  /* 0x0000000409a07c23 */ /* 0x002fe200080100a0 */
[----:B------:R-:W-:Y:S01]  /*6640*/  FSEL R205, R169, -INF , !P3 ;  /* 0xff800000a9cd7808 */ /* 0x000fe20005800000 */
[----:B------:R-:W-:Y:S01]  /*6650*/  FFMA.FTZ R162, R9, UR4, R162 ;  /* 0x0000000409a27c23 */ /* 0x000fe200080100a2 */
[-C--:B------:R-:W-:Y:S02]  /*6660*/  ISETP.GE.AND P6, PT, R16, R212.reuse, PT ;  /* 0x000000d41000720c */ /* 0x080fe40003fc6270 */
[CC--:B------:R-:W-:Y:S01]  /*6670*/  ISETP.GE.AND P5, PT, R2.reuse, R212.reuse, PT ;  /* 0x000000d40200720c */ /* 0x0c0fe20003fa6270 */
[----:B------:R-:W1:Y:S01]  /*6680*/  LDSM.16.M88.4 R16, [R165+0x4800] ;  /* 0x00480000a510783b */ /* 0x000e620000000200 */
[-C--:B------:R-:W-:Y:S01]  /*6690*/  ISETP.GE.AND P2, PT, R2, R179.reuse, PT ;  /* 0x000000b30200720c */ /* 0x080fe20003f46270 */
[----:B------:R-:W-:Y:S01]  /*66a0*/  HMMA.16816.F32 R116, R192, R34, R116 ;  /* 0x00000022c074723c */ /* 0x000fe20000001874 */
[C---:B------:R-:W-:Y:S01]  /*66b0*/  ISETP.GE.AND P0, PT, R15.reuse, R212, PT ;  /* 0x000000d40f00720c */ /* 0x040fe20003f06270 */
[----:B------:R-:W2:Y:S01]  /*66c0*/  I2F R2, R10 ;  /* 0x0000000a00027306 */ /* 0x000ea20000201400 */
[----:B------:R-:W-:-:S02]  /*66d0*/  ISETP.GE.AND P3, PT, R15, R179, PT ;  /* 0x000000b30f00720c */ /* 0x000fc40003f66270 */
[----:B------:R-:W-:Y:S02]  /*66e0*/  FSEL R153, R153, -INF , !P6 ;  /* 0xff80000099997808 */ /* 0x000fe40007000000 */
[-C--:B------:R-:W-:Y:S01]  /*66f0*/  ISETP.GE.AND P6, PT, R14, R179.reuse, PT ;  /* 0x000000b30e00720c */ /* 0x080fe20003fc6270 */
[----:B---3--:R-:W-:Y:S01]  /*6700*/  HMMA.16816.F32 R112, R192, R24, R112 ;  /* 0x00000018c070723c */ /* 0x008fe20000001870 */
[----:B------:R-:W-:Y:S01]  /*6710*/  IADD3 R14, R166, 0x69, RZ ;  /* 0x00000069a60e7810 */ /* 0x000fe20007ffe0ff */
[----:B------:R-:W3:Y:S01]  /*6720*/  I2F R15, R15 ;  /* 0x0000000f000f7306 */ /* 0x000ee20000201400 */
[----:B------:R-:W-:Y:S02]  /*6730*/  FSEL R170, R170, -INF , !P6 ;  /* 0xff800000aaaa7808 */ /* 0x000fe40007000000 */
[----:B------:R-:W-:Y:S02]  /*6740*/  FSEL R173, R160, -INF , !P5 ;  /* 0xff800000a0ad7808 */ /* 0x000fe40006800000 */
[CC--:B------:R-:W-:Y:S01]  /*6750*/  ISETP.GE.AND P6, PT, R14.reuse, R212.reuse, PT ;  /* 0x000000d40e00720c */ /* 0x0c0fe20003fc6270 */
[C---:B------:R-:W-:Y:S01]  /*6760*/  HMMA.16816.F32 R64, R156.reuse, R200, R64 ;  /* 0x000000c89c40723c */ /* 0x040fe20000001840 */
[-C--:B------:R-:W-:Y:S01]  /*6770*/  ISETP.GE.AND P5, PT, R14, R179.reuse, PT ;  /* 0x000000b30e00720c */ /* 0x080fe20003fa6270 */
[C---:B--2---:R-:W-:Y:S01]  /*6780*/  FFMA.FTZ R161, R2.reuse, UR4, R161 ;  /* 0x0000000402a17c23 */ /* 0x044fe200080100a1 */
[----:B------:R-:W-:Y:S01]  /*6790*/  FSEL R143, R143, -INF , !P4 ;  /* 0xff8000008f8f7808 */ /* 0x000fe20006000000 */
[----:B------:R-:W2:Y:S01]  /*67a0*/  I2F R14, R14 ;  /* 0x0000000e000e7306 */ /* 0x000ea20000201400 */
[----:B------:R-:W-:Y:S01]  /*67b0*/  FSEL R149, R149, -INF , !P1 ;  /* 0xff80000095957808 */ /* 0x000fe20004800000 */
[----:B------:R-:W-:Y:S01]  /*67c0*/  FFMA.FTZ R163, R2, UR4, R163 ;  /* 0x0000000402a37c23 */ /* 0x000fe200080100a3 */
[----:B------:R-:W-:Y:S01]  /*67d0*/  ISETP.GE.AND P4, PT, R22, R179, PT ;  /* 0x000000b31600720c */ /* 0x000fe20003f86270 */
[----:B------:R-:W-:Y:S01]  /*67e0*/  HMMA.16816.F32 R56, R156, R196, R56 ;  /* 0x000000c49c38723c */ /* 0x000fe20000001838 */
[----:B------:R-:W-:Y:S01]  /*67f0*/  ISETP.GE.AND P1, PT, R20, R212, PT ;  /* 0x000000d41400720c */ /* 0x000fe20003f26270 */
[----:B---3--:R-:W-:Y:S01]  /*6800*/  FFMA.FTZ R124, R15, UR4, R124 ;  /* 0x000000040f7c7c23 */ /* 0x008fe2000801007c */
[----:B------:R-:W-:Y:S01]  /*6810*/  FSEL R202, R11, -INF , !P4 ;  /* 0xff8000000bca7808 */ /* 0x000fe20006000000 */
[----:B------:R-:W-:Y:S01]  /*6820*/  FFMA.FTZ R126, R15, UR4, R126 ;  /* 0x000000040f7e7c23 */ /* 0x000fe2000801007e */
[----:B------:R-:W-:-:S02]  /*6830*/  FSEL R155, R155, -INF , !P1 ;  /* 0xff8000009b9b7808 */ /* 0x000fc40004800000 */
[C---:B------:R-:W-:Y:S01]  /*6840*/  ISETP.GE.AND P4, PT, R10.reuse, R212, PT ;  /* 0x000000d40a00720c */ /* 0x040fe20003f86270 */
[C---:B------:R-:W-:Y:S01]  /*6850*/  HMMA.16816.F32 R108, R192.reuse, R26, R108 ;  /* 0x0000001ac06c723c */ /* 0x040fe2000000186c */
[----:B------:R-:W-:Y:S02]  /*6860*/  ISETP.GE.AND P1, PT, R10, R179, PT ;  /* 0x000000b30a00720c */ /* 0x000fe40003f26270 */
[----:B------:R-:W-:Y:S01]  /*6870*/  IADD3 R13, R166, 0x70, RZ ;  /* 0x00000070a60d7810 */ /* 0x000fe20007ffe0ff */
[----:B--2---:R-:W-:Y:S01]  /*6880*/  FFMA.FTZ R125, R14, UR4, R125 ;  /* 0x000000040e7d7c23 */ /* 0x004fe2000801007d */
[----:B------:R-:W-:Y:S01]  /*6890*/  IADD3 R12, R166, 0x71, RZ ;  /* 0x00000071a60c7810 */ /* 0x000fe20007ffe0ff */
[----:B------:R-:W2:Y:S01]  /*68a0*/  LDSM.16.M88.4 R8, [R165+0x5000] ;  /* 0x00500000a508783b */ /* 0x000ea20000000200 */
[----:B------:R-:W-:Y:S01]  /*68b0*/  FSEL R183, R162, -INF , !P2 ;  /* 0xff800000a2b77808 */ /* 0x000fe20005000000 */
[----:B------:R-:W-:Y:S01]  /*68c0*/  FFMA.FTZ R127, R14, UR4, R127 ;  /* 0x000000040e7f7c23 */ /* 0x000fe2000801007f */
[----:B------:R-:W-:Y:S01]  /*68d0*/  FSEL R172, R161, -INF , !P4 ;  /* 0xff800000a1ac7808 */ /* 0x000fe20006000000 */
[----:B-1----:R-:W-:Y:S01]  /*68e0*/  HMMA.16816.F32 R104, R192, R16, R104 ;  /* 0x00000010c068723c */ /* 0x002fe20000001868 */
[----:B------:R-:W-:-:S02]  /*68f0*/  FSEL R185, R163, -INF , !P1 ;  /* 0xff800000a3b97808 */ /* 0x000fc40004800000 */
[----:B------:R-:W-:Y:S02]  /*6900*/  FSEL R175, R124, -INF , !P0 ;  /* 0xff8000007caf7808 */ /* 0x000fe40004000000 */
[CC--:B------:R-:W-:Y:S02]  /*6910*/  ISETP.GE.AND P2, PT, R13.reuse, R212.reuse, PT ;  /* 0x000000d40d00720c */ /* 0x0c0fe40003f46270 */
[-C--:B------:R-:W-:Y:S01]  /*6920*/  ISETP.GE.AND P4, PT, R13, R179.reuse, PT ;  /* 0x000000b30d00720c */ /* 0x080fe20003f86270 */
[----:B------:R-:W-:Y:S01]  /*6930*/  HMMA.16816.F32 R100, R192, R18, R100 ;  /* 0x00000012c064723c */ /* 0x000fe20000001864 */
[C---:B------:R-:W-:Y:S01]  /*6940*/  ISETP.GE.AND P1, PT, R12.reuse, R212, PT ;  /* 0x000000d40c00720c */ /* 0x040fe20003f26270 */
[----:B------:R-:W1:Y:S01]  /*6950*/  I2F R13, R13 ;  /* 0x0000000d000d7306 */ /* 0x000e620000201400 */
[----:B------:R-:W-:Y:S02]  /*6960*/  ISETP.GE.AND P0, PT, R12, R179, PT ;  /* 0x000000b30c00720c */ /* 0x000fe40003f06270 */
[----:B------:R-:W-:-:S02]  /*6970*/  IADD3 R2, R166, 0x78, RZ ;  /* 0x00000078a6027810 */ /* 0x000fc40007ffe0ff */
[----:B------:R-:W-:Y:S01]  /*6980*/  FSEL R186, R126, -INF , !P3 ;  /* 0xff8000007eba7808 */ /* 0x000fe20005800000 */
[----:B------:R-:W-:Y:S01]  /*6990*/  HMMA.16816.F32 R52, R156, R198, R52 ;  /* 0x000000c69c34723c */ /* 0x000fe20000001834 */
[----:B------:R-:W-:Y:S01]  /*69a0*/  FSEL R180, R125, -INF , !P6 ;  /* 0xff8000007db47808 */ /* 0x000fe20007000000 */
[----:B------:R-:W3:Y:S01]  /*69b0*/  I2F R12, R12 ;  /* 0x0000000c000c7306 */ /* 0x000ee20000201400 */
[CC--:B------:R-:W-:Y:S02]  /*69c0*/  ISETP.GE.AND P3, PT, R2.reuse, R212.reuse, PT ;  /* 0x000000d40200720c */ /* 0x0c0fe40003f66270 */
[----:B------:R-:W-:Y:S02]  /*69d0*/  ISETP.GE.AND P6, PT, R2, R179, PT ;  /* 0x000000b30200720c */ /* 0x000fe40003fc6270 */
[C---:B------:R-:W-:Y:S02]  /*69e0*/  IADD3 R17, R166.reuse, 0x79, RZ ;  /* 0x00000079a6117810 */ /* 0x040fe40007ffe0ff */
[----:B------:R-:W-:Y:S01]  /*69f0*/  IADD3 R18, R166, 0x80, RZ ;  /* 0x00000080a6127810 */ /* 0x000fe20007ffe0ff */
[----:B------:R-:W4:Y:S01]  /*6a00*/  I2F R2, R2 ;  /* 0x0000000200027306 */ /* 0x000f220000201400 */
[----:B-1----:R-:W-:Y:S01]  /*6a10*/  FFMA.FTZ R120, R13, UR4, R120 ;  /* 0x000000040d787c23 */ /* 0x002fe20008010078 */
[----:B------:R-:W-:Y:S01]  /*6a20*/  FSEL R188, R127, -INF , !P5 ;  /* 0xff8000007fbc7808 */ /* 0x000fe20006800000 */
[----:B------:R-:W-:Y:S01]  /*6a30*/  FFMA.FTZ R122, R13, UR4, R122 ;  /* 0x000000040d7a7c23 */ /* 0x000fe2000801007a */
[----:B------:R-:W-:-:S02]  /*6a40*/  ISETP.GE.AND P5, PT, R17, R212, PT ;  /* 0x000000d41100720c */ /* 0x000fc40003fa6270 */
[----:B------:R-:W-:Y:S01]  /*6a50*/  FSEL R201, R120, -INF , !P2 ;  /* 0xff80000078c97808 */ /* 0x000fe20005000000 */
[C---:B---3--:R-:W-:Y:S01]  /*6a60*/  FFMA.FTZ R121, R12.reuse, UR4, R121 ;  /* 0x000000040c797c23 */ /* 0x048fe20008010079 */
[----:B------:R-:W-:Y:S01]  /*6a70*/  ISETP.GE.AND P2, PT, R17, R179, PT ;  /* 0x000000b31100720c */ /* 0x000fe20003f46270 */
[----:B------:R-:W-:Y:S01]  /*6a80*/  FFMA.FTZ R123, R12, UR4, R123 ;  /* 0x000000040c7b7c23 */ /* 0x000fe2000801007b */
[----:B------:R-:W1:Y:S01]  /*6a90*/  I2F R17, R17 ;  /* 0x0000001100117306 */ /* 0x000e620000201400 */
[----:B------:R-:W3:Y:S01]  /*6aa0*/  LDSM.16.M88.4 R12, [R165+0x5800] ;  /* 0x00580000a50c783b */ /* 0x000ee20000000200 */
[----:B------:R-:W-:Y:S01]  /*6ab0*/  IADD3 R20, R166, 0x81, RZ ;  /* 0x00000081a6147810 */ /* 0x000fe20007ffe0ff */
[----:B--2---:R-:W-:Y:S01]  /*6ac0*/  HMMA.16816.F32 R96, R192, R8, R96 ;  /* 0x00000008c060723c */ /* 0x004fe20000001860 */
[----:B------:R-:W-:Y:S01]  /*6ad0*/  FSEL R190, R123, -INF , !P0 ;  /* 0xff8000007bbe7808 */ /* 0x000fe20004000000 */
[----:B----4-:R-:W-:Y:S01]  /*6ae0*/  FFMA.FTZ R116, R2, UR4, R116 ;  /* 0x0000000402747c23 */ /* 0x010fe20008010074 */
[----:B------:R-:W-:Y:S01]  /*6af0*/  ISETP.GE.AND P0, PT, R20, R212, PT ;  /* 0x000000d41400720c */ /* 0x000fe20003f06270 */
[----:B------:R-:W-:Y:S01]  /*6b00*/  FFMA.FTZ R118, R2, UR4, R118 ;  /* 0x0000000402767c23 */ /* 0x000fe20008010076 */
[----:B------:R-:W2:Y:S01]  /*6b10*/  I2F R16, R18 ;  /* 0x0000001200107306 */ /* 0x000ea20000201400 */
[----:B------:R-:W-:-:S02]  /*6b20*/  FSEL R191, R122, -INF , !P4 ;  /* 0xff8000007abf7808 */ /* 0x000fc40006000000 */
[----:B------:R-:W-:Y:S01]  /*6b30*/  FSEL R197, R116, -INF , !P3 ;  /* 0xff80000074c57808 */ /* 0x000fe20005800000 */
[----:B------:R-:W-:Y:S01]  /*6b40*/  HMMA.16816.F32 R92, R192, R10, R92 ;  /* 0x0000000ac05c723c */ /* 0x000fe2000000185c */
[-C--:B------:R-:W-:Y:S02]  /*6b50*/  ISETP.GE.AND P3, PT, R20, R179.reuse, PT ;  /* 0x000000b31400720c */ /* 0x080fe40003f66270 */
[----:B------:R-:W-:Y:S01]  /*6b60*/  FSEL R200, R121, -INF , !P1 ;  /* 0xff80000079c87808 */ /* 0x000fe20004800000 */
[----:B------:R-:W4:Y:S01]  /*6b70*/  I2F R20, R20 ;  /* 0x0000001400147306 */ /* 0x000f220000201400 */
[C---:B------:R-:W-:Y:S01]  /*6b80*/  ISETP.GE.AND P4, PT, R18.reuse, R212, PT ;  /* 0x000000d41200720c */ /* 0x040fe20003f86270 */
[C---:B-1----:R-:W-:Y:S01]  /*6b90*/  FFMA.FTZ R117, R17.reuse, UR4, R117 ;  /* 0x0000000411757c23 */ /* 0x042fe20008010075 */
[----:B------:R-:W-:Y:S01]  /*6ba0*/  ISETP.GE.AND P1, PT, R18, R179, PT ;  /* 0x000000b31200720c */ /* 0x000fe20003f26270 */
[----:B------:R-:W-:Y:S01]  /*6bb0*/  FFMA.FTZ R119, R17, UR4, R119 ;  /* 0x0000000411777c23 */ /* 0x000fe20008010077 */
[----:B------:R-:W-:-:S02]  /*6bc0*/  IADD3 R2, R166, 0x88, RZ ;  /* 0x00000088a6027810 */ /* 0x000fc40007ffe0ff */
[----:B------:R-:W-:Y:S01]  /*6bd0*/  IADD3 R8, R166, 0x89, RZ ;  /* 0x00000089a6087810 */ /* 0x000fe20007ffe0ff */
[----:B--2---:R-:W-:Y:S01]  /*6be0*/  FFMA.FTZ R112, R16, UR4, R112 ;  /* 0x0000000410707c23 */ /* 0x004fe20008010070 */
[----:B------:R-:W-:Y:S01]  /*6bf0*/  FSEL R189, R118, -INF , !P6 ;  /* 0xff80000076bd7808 */ /* 0x000fe20007000000 */
[----:B------:R-:W-:Y:S01]  /*6c00*/  FFMA.FTZ R114, R16, UR4, R114 ;  /* 0x0000000410727c23 */ /* 0x000fe20008010072 */
[----:B------:R-:W-:Y:S01]  /*6c10*/  FSEL R196, R117, -INF , !P5 ;  /* 0xff80000075c47808 */ /* 0x000fe20006800000 */
[----:B------:R-:W1:Y:S01]  /*6c20*/  LDSM.16.M88.4 R16, [R165+0x6000] ;  /* 0x00600000a510783b */ /* 0x000e620000000200 */
[C---:B------:R-:W-:Y:S01]  /*6c30*/  ISETP.GE.AND P6, PT, R2.reuse, R212, PT ;  /* 0x000000d40200720c */ /* 0x040fe20003fc6270 */
[----:B------:R-:W2:Y:S01]  /*6c40*/  I2F R21, R2 ;  /* 0x0000000200157306 */ /* 0x000ea20000201400 */
[----:B------:R-:W-:Y:S01]  /*6c50*/  ISETP.GE.AND P5, PT, R2, R179, PT ;  /* 0x000000b30200720c */ /* 0x000fe20003fa6270 */
[C---:B----4-:R-:W-:Y:S01]  /*6c60*/  FFMA.FTZ R113, R20.reuse, UR4, R113 ;  /* 0x0000000414717c23 */ /* 0x050fe20008010071 */
[----:B------:R-:W-:Y:S01]  /*6c70*/  FSEL R187, R119, -INF , !P2 ;  /* 0xff80000077bb7808 */ /* 0x000fe20005000000 */
[----:B------:R-:W-:Y:S01]  /*6c80*/  FFMA.FTZ R115, R20, UR4, R115 ;  /* 0x0000000414737c23 */ /* 0x000fe20008010073 */
[----:B------:R-:W-:-:S02]  /*6c90*/  FSEL R184, R112, -INF , !P4 ;  /* 0xff80000070b87808 */ /* 0x000fc40006000000 */
[C---:B------:R-:W-:Y:S01]  /*6ca0*/  ISETP.GE.AND P2, PT, R8.reuse, R212, PT ;  /* 0x000000d40800720c */ /* 0x040fe20003f46270 */
[----:B------:R4:W5:Y:S01]  /*6cb0*/  I2F R2, R8 ;  /* 0x0000000800027306 */ /* 0x0009620000201400 */
[----:B------:R-:W-:Y:S02]  /*6cc0*/  ISETP.GE.AND P4, PT, R8, R179, PT ;  /* 0x000000b30800720c */ /* 0x000fe40003f86270 */
[----:B------:R-:W-:Y:S02]  /*6cd0*/  FSEL R171, R114, -INF , !P1 ;  /* 0xff80000072ab7808 */ /* 0x000fe40004800000 */
[----:B------:R-:W-:Y:S02]  /*6ce0*/  FSEL R182, R113, -INF , !P0 ;  /* 0xff80000071b67808 */ /* 0x000fe40004000000 */
[----:B------:R-:W-:Y:S01]  /*6cf0*/  FSEL R169, R115, -INF , !P3 ;  /* 0xff80000073a97808 */ /* 0x000fe20005800000 */
[C---:B--2---:R-:W-:Y:S01]  /*6d00*/  FFMA.FTZ R108, R21.reuse, UR4, R108 ;  /* 0x00000004156c7c23 */ /* 0x044fe2000801006c */
[C---:B------:R-:W-:Y:S01]  /*6d10*/  IADD3 R20, R166.reuse, 0xa0, RZ ;  /* 0x000000a0a6147810 */ /* 0x040fe20007ffe0ff */
[----:B------:R-:W-:Y:S01]  /*6d20*/  FFMA.FTZ R110, R21, UR4, R110 ;  /* 0x00000004156e7c23 */ /* 0x000fe2000801006e */
[----:B------:R-:W-:-:S02]  /*6d30*/  IADD3 R21, R166, 0x99, RZ ;  /* 0x00000099a6157810 */ /* 0x000fc40007ffe0ff */
[----:B------:R-:W2:Y:S01]  /*6d40*/  I2F R26, R20 ;  /* 0x00000014001a7306 */ /* 0x000ea20000201400 */
[----:B------:R-:W-:Y:S02]  /*6d50*/  FSEL R181, R108, -INF , !P6 ;  /* 0xff8000006cb57808 */ /* 0x000fe40007000000 */
[----:B----4-:R-:W-:Y:S01]  /*6d60*/  IADD3 R8, R166, 0x90, RZ ;  /* 0x00000090a6087810 */ /* 0x010fe20007ffe0ff */
[----:B-----5:R-:W-:Y:S01]  /*6d70*/  FFMA.FTZ R109, R2, UR4, R109 ;  /* 0x00000004026d7c23 */ /* 0x020fe2000801006d */
[----:B------:R-:W-:Y:S01]  /*6d80*/  FSEL R168, R110, -INF , !P5 ;  /* 0xff8000006ea87808 */ /* 0x000fe20006800000 */
[----:B------:R-:W-:Y:S01]  /*6d90*/  FFMA.FTZ R111, R2, UR4, R111 ;  /* 0x00000004026f7c23 */ /* 0x000fe2000801006f */
[C---:B------:R-:W-:Y:S01]  /*6da0*/  ISETP.GE.AND P1, PT, R8.reuse, R212, PT ;  /* 0x000000d40800720c */ /* 0x040fe20003f26270 */
[----:B------:R3:W4:Y:S01]  /*6db0*/  I2F R22, R8 ;  /* 0x0000000800167306 */ /* 0x0007220000201400 */
[----:B------:R-:W-:Y:S02]  /*6dc0*/  ISETP.GE.AND P0, PT, R8, R179, PT ;  /* 0x000000b30800720c */ /* 0x000fe40003f06270 */
[----:B------:R-:W-:-:S02]  /*6dd0*/  FSEL R163, R111, -INF , !P4 ;  /* 0xff8000006fa37808 */ /* 0x000fc40006000000 */
[----:B------:R-:W-:Y:S02]  /*6de0*/  ISETP.GE.AND P4, PT, R21, R212, PT ;  /* 0x000000d41500720c */ /* 0x000fe40003f86270 */
[----:B------:R-:W-:Y:S01]  /*6df0*/  FSEL R174, R109, -INF , !P2 ;  /* 0xff8000006dae7808 */ /* 0x000fe20005000000 */
[----:B------:R-:W5:Y:S01]  /*6e00*/  I2F R2, R21 ;  /* 0x0000001500027306 */ /* 0x000f620000201400 */
[----:B--2---:R-:W-:Y:S01]  /*6e10*/  FFMA.FTZ R96, R26, UR4, R96 ;  /* 0x000000041a607c23 */ /* 0x004fe20008010060 */
[C---:B------:R-:W-:Y:S02]  /*6e20*/  IADD3 R28, R166.reuse, 0xb0, RZ ;  /* 0x000000b0a61c7810 */ /* 0x040fe40007ffe0ff */
[C---:B------:R-:W-:Y:S02]  /*6e30*/  IADD3 R30, R166.reuse, 0xb8, RZ ;  /* 0x000000b8a61e7810 */ /* 0x040fe40007ffe0ff */
[----:B------:R-:W-:Y:S01]  /*6e40*/  IADD3 R29, R166, 0xb9, RZ ;  /* 0x000000b9a61d7810 */ /* 0x000fe20007ffe0ff */
[----:B---3--:R-:W-:Y:S01]  /*6e50*/  HMMA.16816.F32 R8, R192, R12, R88 ;  /* 0x0000000cc008723c */ /* 0x008fe20000001858 */
[----:B----4-:R-:W-:-:S02]  /*6e60*/  FFMA.FTZ R104, R22, UR4, R104 ;  /* 0x0000000416687c23 */ /* 0x010fc40008010068 */
[----:B------:R-:W-:-:S03]  /*6e70*/  FFMA.FTZ R106, R22, UR4, R106 ;  /* 0x00000004166a7c23 */ /* 0x000fc6000801006a */
[----:B------:R-:W-:Y:S02]  /*6e80*/  FSEL R162, R104, -INF , !P1 ;  /* 0xff80000068a27808 */ /* 0x000fe40004800000 */
[----:B------:R-:W-:Y:S01]  /*6e90*/  IADD3 R13, R166, 0x91, RZ ;  /* 0x00000091a60d7810 */ /* 0x000fe20007ffe0ff */
[----:B-----5:R-:W-:Y:S01]  /*6ea0*/  FFMA.FTZ R101, R2, UR4, R101 ;  /* 0x0000000402657c23 */ /* 0x020fe20008010065 */
[----:B------:R-:W-:Y:S01]  /*6eb0*/  IADD3 R12, R166, 0x98, RZ ;  /* 0x00000098a60c7810 */ /* 0x000fe20007ffe0ff */
[----:B------:R-:W-:Y:S01]  /*6ec0*/  FFMA.FTZ R103, R2, UR4, R103 ;  /* 0x0000000402677c23 */ /* 0x000fe20008010067 */
[----:B------:R-:W2:Y:S01]  /*6ed0*/  I2F R24, R13 ;  /* 0x0000000d00187306 */ /* 0x000ea20000201400 */
[----:B------:R-:W-:Y:S02]  /*6ee0*/  ISETP.GE.AND P3, PT, R13, R212, PT ;  /* 0x000000d40d00720c */ /* 0x000fe40003f66270 */
[----:B------:R-:W-:Y:S02]  /*6ef0*/  FSEL R151, R106, -INF , !P0 ;  /* 0xff8000006a977808 */ /* 0x000fe40004000000 */
[----:B------:R-:W-:-:S02]  /*6f00*/  ISETP.GE.AND P1, PT, R21, R179, PT ;  /* 0x000000b31500720c */ /* 0x000fc40003f26270 */
[-C--:B------:R-:W-:Y:S01]  /*6f10*/  ISETP.GE.AND P0, PT, R20, R212.reuse, PT ;  /* 0x000000d41400720c */ /* 0x080fe20003f06270 */
[----:B------:R-:W3:Y:S01]  /*6f20*/  I2F R25, R12 ;  /* 0x0000000c00197306 */ /* 0x000ee20000201400 */
[-C--:B------:R-:W-:Y:S02]  /*6f30*/  ISETP.GE.AND P6, PT, R13, R179.reuse, PT ;  /* 0x000000b30d00720c */ /* 0x080fe40003fc6270 */
[C---:B------:R-:W-:Y:S02]  /*6f40*/  ISETP.GE.AND P5, PT, R12.reuse, R212, PT ;  /* 0x000000d40c00720c */ /* 0x040fe40003fa6270 */
[----:B------:R-:W-:Y:S02]  /*6f50*/  ISETP.GE.AND P2, PT, R12, R179, PT ;  /* 0x000000b30c00720c */ /* 0x000fe40003f46270 */
[----:B------:R-:W-:Y:S01]  /*6f60*/  FSEL R154, R101, -INF , !P4 ;  /* 0xff800000659a7808 */ /* 0x000fe20006000000 */
[C---:B--2---:R-:W-:Y:S01]  /*6f70*/  FFMA.FTZ R105, R24.reuse, UR4, R105 ;  /* 0x0000000418697c23 */ /* 0x044fe20008010069 */
[----:B------:R-:W-:Y:S01]  /*6f80*/  FSEL R140, R103, -INF , !P1 ;  /* 0xff800000678c7808 */ /* 0x000fe20004800000 */
[----:B------:R-:W-:Y:S01]  /*6f90*/  FFMA.FTZ R107, R24, UR4, R107 ;  /* 0x00000004186b7c23 */ /* 0x000fe2000801006b */
[----:B------:R-:W-:-:S02]  /*6fa0*/  FSEL R130, R96, -INF , !P0 ;  /* 0xff80000060827808 */ /* 0x000fc40004000000 */
[----:B------:R-:W-:Y:S02]  /*6fb0*/  FSEL R161, R105, -INF , !P3 ;  /* 0xff80000069a17808 */ /* 0x000fe40005800000 */
[----:B------:R-:W-:Y:S01]  /*6fc0*/  ISETP.GE.AND P3, PT, R20, R179, PT ;  /* 0x000000b31400720c */ /* 0x000fe20003f66270 */
[C---:B---3--:R-:W-:Y:S01]  /*6fd0*/  FFMA.FTZ R100, R25.reuse, UR4, R100 ;  /* 0x0000000419647c23 */ /* 0x048fe20008010064 */
[C---:B-1----:R-:W-:Y:S01]  /*6fe0*/  HMMA.16816.F32 R20, R192.reuse, R16, R80 ;  /* 0x00000010c014723c */ /* 0x042fe20000001850 */
[----:B------:R-:W-:Y:S01]  /*6ff0*/  FFMA.FTZ R102, R25, UR4, R102 ;  /* 0x0000000419667c23 */ /* 0x000fe20008010066 */
[----:B------:R-:W-:Y:S02]  /*7000*/  FSEL R147, R107, -INF , !P6 ;  /* 0xff8000006b937808 */ /* 0x000fe40007000000 */
[----:B------:R-:W-:Y:S02]  /*7010*/  FSEL R160, R100, -INF , !P5 ;  /* 0xff80000064a07808 */ /* 0x000fe40006800000 */
[----:B------:R-:W-:Y:S01]  /*7020*/  FSEL R146, R102, -INF , !P2 ;  /* 0xff80000066927808 */ /* 0x000fe20005000000 */
[----:B------:R-:W-:Y:S01]  /*7030*/  FFMA.FTZ R81, R26, UR4, R98 ;  /* 0x000000041a517c23 */ /* 0x000fe20008010062 */
[C---:B------:R-:W-:Y:S01]  /*7040*/  IADD3 R17, R166.reuse, 0xa1, RZ ;  /* 0x000000a1a6117810 */ /* 0x040fe20007ffe0ff */
[----:B------:R-:W-:Y:S01]  /*7050*/  HMMA.16816.F32 R12, R192, R14, R84 ;  /* 0x0000000ec00c723c */ /* 0x000fe20000001854 */
[----:B------:R-:W-:-:S02]  /*7060*/  IADD3 R16, R166, 0xa8, RZ ;  /* 0x000000a8a6107810 */ /* 0x000fc40007ffe0ff */
[----:B------:R-:W1:Y:S01]  /*7070*/  I2F R25, R17 ;  /* 0x0000001100197306 */ /* 0x000e620000201400 */
[CC--:B------:R-:W-:Y:S02]  /*7080*/  ISETP.GE.AND P6, PT, R17.reuse, R212.reuse, PT ;  /* 0x000000d41100720c */ /* 0x0c0fe40003fc6270 */
[-C--:B------:R-:W-:Y:S02]  /*7090*/  ISETP.GE.AND P5, PT, R17, R179.reuse, PT ;  /* 0x000000b31100720c */ /* 0x080fe40003fa6270 */
[CC--:B------:R-:W-:Y:S02]  /*70a0*/  ISETP.GE.AND P2, PT, R16.reuse, R212.reuse, PT ;  /* 0x000000d41000720c */ /* 0x0c0fe40003f46270 */
[----:B------:R-:W-:Y:S01]  /*70b0*/  ISETP.GE.AND P4, PT, R16, R179, PT ;  /* 0x000000b31000720c */ /* 0x000fe20003f86270 */
[----:B------:R2:W3:Y:S01]  /*70c0*/  I2F R24, R16 ;  /* 0x0000001000187306 */ /* 0x0004e20000201400 */
[----:B------:R-:W-:Y:S02]  /*70d0*/  FSEL R81, R81, -INF , !P3 ;  /* 0xff80000051517808 */ /* 0x000fe40005800000 */
[----:B------:R-:W-:-:S02]  /*70e0*/  ISETP.GE.AND P3, PT, R28, R212, PT ;  /* 0x000000d41c00720c */ /* 0x000fc40003f66270 */
[----:B------:R-:W-:Y:S01]  /*70f0*/  IADD3 R2, R166, 0xb1, RZ ;  /* 0x000000b1a6027810 */ /* 0x000fe20007ffe0ff */
[C---:B-1----:R-:W-:Y:S02]  /*7100*/  FFMA.FTZ R89, R25.reuse, UR4, R97 ;  /* 0x0000000419597c23 */ /* 0x042fe40008010061 */
[----:B------:R-:W-:-:S03]  /*7110*/  FFMA.FTZ R80, R25, UR4, R99 ;  /* 0x0000000419507c23 */ /* 0x000fc60008010063 */
[----:B------:R-:W-:Y:S02]  /*7120*/  FSEL R89, R89, -INF , !P6 ;  /* 0xff80000059597808 */ /* 0x000fe40007000000 */
[----:B------:R-:W-:Y:S01]  /*7130*/  ISETP.GE.AND P6, PT, R28, R179, PT ;  /* 0x000000b31c00720c */ /* 0x000fe20003fc6270 */
[----:B--2---:R-:W-:Y:S01]  /*7140*/  HMMA.16816.F32 R16, R192, R18, R76 ;  /* 0x00000012c010723c */ /* 0x004fe2000000184c */
[----:B------:R-:W1:Y:S01]  /*7150*/  I2F R28, R28 ;  /* 0x0000001c001c7306 */ /* 0x000e620000201400 */
[----:B---3--:R-:W-:Y:S01]  /*7160*/  FFMA.FTZ R86, R24, UR4, R92 ;  /* 0x0000000418567c23 */ /* 0x008fe2000801005c */
[----:B------:R-:W-:Y:S02]  /*7170*/  FSEL R80, R80, -INF , !P5 ;  /* 0xff80000050507808 */ /* 0x000fe40006800000 */
[-C--:B------:R-:W-:Y:S02]  /*7180*/  ISETP.GE.AND P5, PT, R2, R212.reuse, PT ;  /* 0x000000d40200720c */ /* 0x080fe40003fa6270 */
[----:B------:R-:W-:Y:S01]  /*7190*/  IADD3 R78, R166, 0xa9, RZ ;  /* 0x000000a9a64e7810 */ /* 0x000fe20007ffe0ff */
[----:B------:R-:W-:Y:S01]  /*71a0*/  FFMA.FTZ R79, R24, UR4, R94 ;  /* 0x00000004184f7c23 */ /* 0x000fe2000801005e */
[----:B------:R-:W-:Y:S01]  /*71b0*/  FSEL R86, R86, -INF , !P2 ;  /* 0xff80000056567808 */ /* 0x000fe20005000000 */
[----:B------:R-:W2:Y:S01]  /*71c0*/  LDSM.16.M88.4 R24, [R165+0x6800] ;  /* 0x00680000a518783b */ /* 0x000ea20000000200 */
[----:B------:R-:W-:-:S02]  /*71d0*/  ISETP.GE.AND P1, PT, R78, R212, PT ;  /* 0x000000d44e00720c */ /* 0x000fc40003f26270 */
[-C--:B------:R-:W-:Y:S02]  /*71e0*/  ISETP.GE.AND P0, PT, R78, R179.reuse, PT ;  /* 0x000000b34e00720c */ /* 0x080fe40003f06270 */
[----:B------:R-:W3:Y:S01]  /*71f0*/  I2F R78, R78 ;  /* 0x0000004e004e7306 */ /* 0x000ee20000201400 */
[-C--:B------:R-:W-:Y:S01]  /*7200*/  ISETP.GE.AND P2, PT, R2, R179.reuse, PT ;  /* 0x000000b30200720c */ /* 0x080fe20003f46270 */
[C---:B-1----:R-:W-:Y:S01]  /*7210*/  FFMA.FTZ R8, R28.reuse, UR4, R8 ;  /* 0x000000041c087c23 */ /* 0x042fe20008010008 */
[----:B------:R-:W-:Y:S01]  /*7220*/  FSEL R79, R79, -INF , !P4 ;  /* 0xff8000004f4f7808 */ /* 0x000fe20006000000 */
[----:B------:R-:W-:Y:S01]  /*7230*/  FFMA.FTZ R10, R28, UR4, R10 ;  /* 0x000000041c0a7c23 */ /* 0x000fe2000801000a */
[----:B------:R-:W-:Y:S02]  /*7240*/  ISETP.GE.AND P4, PT, R30, R212, PT ;  /* 0x000000d41e00720c */ /* 0x000fe40003f86270 */
[----:B------:R-:W-:Y:S01]  /*7250*/  FSEL R84, R8, -INF , !P3 ;  /* 0xff80000008547808 */ /* 0x000fe20005800000 */
[----:B------:R-:W1:Y:S01]  /*7260*/  I2F R2, R2 ;  /* 0x0000000200027306 */ /* 0x000e620000201400 */
[----:B------:R-:W-:-:S02]  /*7270*/  ISETP.GE.AND P3, PT, R29, R179, PT ;  /* 0x000000b31d00720c */ /* 0x000fc40003f66270 */
[----:B------:R-:W-:Y:S02]  /*7280*/  IADD3 R28, R166, 0xc0, RZ ;  /* 0x000000c0a61c7810 */ /* 0x000fe40007ffe0ff */
[----:B------:R-:W-:Y:S02]  /*7290*/  FSEL R77, R10, -INF , !P6 ;  /* 0xff8000000a4d7808 */ /* 0x000fe40007000000 */
[----:B------:R-:W-:Y:S01]  /*72a0*/  ISETP.GE.AND P6, PT, R28, R212, PT ;  /* 0x000000d41c00720c */ /* 0x000fe20003fc6270 */
[C---:B---3--:R-:W-:Y:S02]  /*72b0*/  FFMA.FTZ R85, R78.reuse, UR4, R93 ;  /* 0x000000044e557c23 */ /* 0x048fe4000801005d */
[----:B------:R-:W-:-:S03]  /*72c0*/  FFMA.FTZ R78, R78, UR4, R95 ;  /* 0x000000044e4e7c23 */ /* 0x000fc6000801005f */
[----:B------:R-:W-:Y:S02]  /*72d0*/  FSEL R85, R85, -INF , !P1 ;  /* 0xff80000055557808 */ /* 0x000fe40004800000 */
[-C--:B------:R-:W-:Y:S01]  /*72e0*/  ISETP.GE.AND P1, PT, R30, R179.reuse, PT ;  /* 0x000000b31e00720c */ /* 0x080fe20003f26270 */
[----:B-1----:R-:W-:Y:S01]  /*72f0*/  FFMA.FTZ R9, R2, UR4, R9 ;  /* 0x0000000402097c23 */ /* 0x002fe20008010009 */
[----:B------:R-:W1:Y:S01]  /*7300*/  I2F R30, R30 ;  /* 0x0000001e001e7306 */ /* 0x000e620000201400 */
[----:B------:R-:W-:Y:S01]  /*7310*/  FSEL R78, R78, -INF , !P0 ;  /* 0xff8000004e4e7808 */ /* 0x000fe20004000000 */
[----:B------:R-:W-:Y:S01]  /*7320*/  FFMA.FTZ R11, R2, UR4, R11 ;  /* 0x00000004020b7c23 */ /* 0x000fe2000801000b */
[----:B------:R-:W-:Y:S02]  /*7330*/  ISETP.GE.AND P0, PT, R29, R212, PT ;  /* 0x000000d41d00720c */ /* 0x000fe40003f06270 */
[----:B------:R-:W-:Y:S02]  /*7340*/  FSEL R83, R9, -INF , !P5 ;  /* 0xff80000009537808 */ /* 0x000fe40006800000 */
[----:B------:R-:W-:Y:S01]  /*7350*/  ISETP.GE.AND P5, PT, R28, R179, PT ;  /* 0x000000b31c00720c */ /* 0x000fe20003fa6270 */
[----:B------:R-:W3:Y:S01]  /*7360*/  I2F R29, R29 ;  /* 0x0000001d001d7306 */ /* 0x000ee20000201400 */
[----:B------:R-:W-:-:S02]  /*7370*/  IADD3 R2, R166, 0xc1, RZ ;  /* 0x000000c1a6027810 */ /* 0x000fc40007ffe0ff */
[----:B------:R-:W-:Y:S02]  /*7380*/  FSEL R76, R11, -INF , !P2 ;  /* 0xff8000000b4c7808 */ /* 0x000fe40005000000 */
[----:B------:R-:W-:Y:S01]  /*7390*/  ISETP.GE.AND P2, PT, R2, R212, PT ;  /* 0x000000d40200720c */ /* 0x000fe20003f46270 */
[----:B--2---:R-:W-:Y:S02]  /*73a0*/  HMMA.16816.F32 R8, R192, R24, R72 ;  /* 0x00000018c008723c */ /* 0x004fe40000001848 */
[----:B------:R-:W2:Y:S01]  /*73b0*/  I2F R28, R28 ;  /* 0x0000001c001c7306 */ /* 0x000ea20000201400 */
[----:B-1----:R-:W-:Y:S01]  /*73c0*/  FFMA.FTZ R82, R30, UR4, R12 ;  /* 0x000000041e527c23 */ /* 0x002fe2000801000c */
[----:B------:R-:W-:Y:S01]  /*73d0*/  IADD3 R12, R166, 0xc8, RZ ;  /* 0x000000c8a60c7810 */ /* 0x000fe20007ffe0ff */
[----:B------:R-:W-:Y:S02]  /*73e0*/  FFMA.FTZ R14, R30, UR4, R14 ;  /* 0x000000041e0e7c23 */ /* 0x000fe4000801000e */
[----:B------:R-:W-:-:S02]  /*73f0*/  IADD3 R24, R166, 0xc9, RZ ;  /* 0x000000c9a6187810 */ /* 0x000fc40007ffe0ff */
[----:B------:R-:W-:Y:S01]  /*7400*/  FSEL R82, R82, -INF , !P4 ;  /* 0xff80000052527808 */ /* 0x000fe20006000000 */
[C---:B---3--:R-:W-:Y:S01]  /*7410*/  FFMA.FTZ R13, R29.reuse, UR4, R13 ;  /* 0x000000041d0d7c23 */ /* 0x048fe2000801000d */
[-C--:B------:R-:W-:Y:S01]  /*7420*/  ISETP.GE.AND P4, PT, R2, R179.reuse, PT ;  /* 0x000000b30200720c */ /* 0x080fe20003f86270 */
[----:B------:R-:W-:Y:S01]  /*7430*/  FFMA.FTZ R72, R29, UR4, R15 ;  /* 0x000000041d487c23 */ /* 0x000fe2000801000f */
[----:B------:R-:W1:Y:S01]  /*7440*/  I2F R2, R2 ;  /* 0x0000000200027306 */ /* 0x000e620000201400 */
[----:B------:R-:W-:Y:S02]  /*7450*/  FSEL R73, R14, -INF , !P1 ;  /* 0xff8000000e497808 */ /* 0x000fe40004800000 */
[----:B------:R-:W-:Y:S02]  /*7460*/  FSEL R75, R13, -INF , !P0 ;  /* 0xff8000000d4b7808 */ /* 0x000fe40004000000 */
[----:B------:R-:W-:Y:S01]  /*7470*/  ISETP.GE.AND P1, PT, R12, R212, PT ;  /* 0x000000d40c00720c */ /* 0x000fe20003f26270 */
[----:B--2---:R-:W-:Y:S01]  /*7480*/  FFMA.FTZ R74, R28, UR4, R20 ;  /* 0x000000041c4a7c23 */ /* 0x004fe20008010014 */
[----:B------:R-:W-:Y:S01]  /*7490*/  ISETP.GE.AND P0, PT, R12, R179, PT ;  /* 0x000000b30c00720c */ /* 0x000fe20003f06270 */
[----:B------:R2:W3:Y:S01]  /*74a0*/  I2F R29, R12 ;  /* 0x0000000c001d7306 */ /* 0x0004e20000201400 */
[----:B------:R-:W-:Y:S01]  /*74b0*/  FFMA.FTZ R22, R28, UR4, R22 ;  /* 0x000000041c167c23 */ /* 0x000fe20008010016 */
[----:B------:R-:W-:-:S02]  /*74c0*/  IADD3 R28, R166, 0xd0, RZ ;  /* 0x000000d0a61c7810 */ /* 0x000fc40007ffe0ff */
[----:B------:R-:W-:Y:S02]  /*74d0*/  FSEL R72, R72, -INF , !P3 ;  /* 0xff80000048487808 */ /* 0x000fe40005800000 */
[----:B------:R-:W-:Y:S02]  /*74e0*/  FSEL R74, R74, -INF , !P6 ;  /* 0xff8000004a4a7808 */ /* 0x000fe40007000000 */
[----:B------:R4:W5:Y:S01]  /*74f0*/  I2F R20, R24 ;  /* 0x0000001800147306 */ /* 0x0009620000201400 */
[----:B-1----:R-:W-:Y:S01]  /*7500*/  FFMA.FTZ R21, R2, UR4, R21 ;  /* 0x0000000402157c23 */ /* 0x002fe20008010015 */
[----:B------:R-:W-:Y:S01]  /*7510*/  ISETP.GE.AND P3, PT, R24, R212, PT ;  /* 0x000000d41800720c */ /* 0x000fe20003f66270 */
[----:B------:R-:W-:Y:S01]  /*7520*/  FFMA.FTZ R23, R2, UR4, R23 ;  /* 0x0000000402177c23 */ /* 0x000fe20008010017 */
[-C--:B------:R-:W-:Y:S02]  /*7530*/  ISETP.GE.AND P6, PT, R24, R179.reuse, PT ;  /* 0x000000b31800720c */ /* 0x080fe40003fc6270 */
[----:B------:R-:W-:Y:S01]  /*7540*/  FSEL R88, R21, -INF , !P2 ;  /* 0xff80000015587808 */ /* 0x000fe20005000000 */
[----:B--2---:R-:W1:Y:S01]  /*7550*/  LDSM.16.M88.4 R12, [R165+0x7000] ;  /* 0x00700000a50c783b */ /* 0x004e620000000200 */
[----:B------:R-:W-:Y:S01]  /*7560*/  ISETP.GE.AND P2, PT, R28, R179, PT ;  /* 0x000000b31c00720c */ /* 0x000fe20003f46270 */
[C---:B---3--:R-:W-:Y:S01]  /*7570*/  FFMA.FTZ R87, R29.reuse, UR4, R16 ;  /* 0x000000041d577c23 */ /* 0x048fe20008010010 */
[C---:B------:R-:W-:Y:S01]  /*7580*/  IADD3 R2, R166.reuse, 0xd1, RZ ;  /* 0x000000d1a6027810 */ /* 0x040fe20007ffe0ff */
[----:B------:R-:W-:Y:S01]  /*7590*/  FFMA.FTZ R18, R29, UR4, R18 ;  /* 0x000000041d127c23 */ /* 0x000fe20008010012 */
[----:B------:R-:W-:-:S02]  /*75a0*/  IADD3 R16, R166, 0xd8, RZ ;  /* 0x000000d8a6107810 */ /* 0x000fc40007ffe0ff */
[----:B------:R-:W-:Y:S01]  /*75b0*/  FSEL R87, R87, -INF , !P1 ;  /* 0xff80000057577808 */ /* 0x000fe20004800000 */
[----:B----4-:R-:W-:Y:S01]  /*75c0*/  HMMA.16816.F32 R24, R192, R26, R68 ;  /* 0x0000001ac018723c */ /* 0x010fe20000001844 */
[----:B-----5:R-:W-:Y:S01]  /*75d0*/  FFMA.FTZ R17, R20, UR4, R17 ;  /* 0x0000000414117c23 */ /* 0x020fe20008010011 */
[----:B------:R-:W-:Y:S01]  /*75e0*/  I2F R29, R2 ;  /* 0x00000002001d7306 */ /* 0x000fe20000201400 */
[----:B------:R-:W-:Y:S01]  /*75f0*/  ISETP.GE.AND P1, PT, R2, R179, PT ;  /* 0x000000b30200720c */ /* 0x000fe20003f26270 */
[----:B------:R-:W-:Y:S01]  /*7600*/  FFMA.FTZ R90, R20, UR4, R19 ;  /* 0x00000004145a7c23 */ /* 0x000fe20008010013 */
[----:B------:R-:W-:Y:S02]  /*7610*/  IADD3 R20, R166, 0xd9, RZ ;  /* 0x000000d9a6147810 */ /* 0x000fe40007ffe0ff */
[----:B------:R-:W-:Y:S02]  /*7620*/  FSEL R70, R22, -INF , !P5 ;  /* 0xff80000016467808 */ /* 0x000fe40006800000 */
[----:B------:R-:W-:-:S02]  /*7630*/  ISETP.GE.AND P5, PT, R28, R212, PT ;  /* 0x000000d41c00720c */ /* 0x000fc40003fa6270 */
[----:B------:R-:W2:Y:S01]  /*7640*/  I2F R28, R28 ;  /* 0x0000001c001c7306 */ /* 0x000ea20000201400 */
[----:B------:R-:W-:Y:S02]  /*7650*/  FSEL R69, R23, -INF , !P4 ;  /* 0xff80000017457808 */ /* 0x000fe40006000000 */
[-C--:B------:R-:W-:Y:S02]  /*7660*/  ISETP.GE.AND P4, PT, R2, R212.reuse, PT ;  /* 0x000000d40200720c */ /* 0x080fe40003f86270 */
[----:B------:R-:W-:Y:S02]  /*7670*/  FSEL R68, R18, -INF , !P0 ;  /* 0xff80000012447808 */ /* 0x000fe40004000000 */
[----:B------:R-:W-:Y:S01]  /*7680*/  FSEL R71, R17, -INF , !P3 ;  /* 0xff80000011477808 */ /* 0x000fe20005800000 */
[----:B------:R3:W4:Y:S01]  /*7690*/  I2F R2, R16 ;  /* 0x0000001000027306 */ /* 0x0007220000201400 */
[C---:B------:R-:W-:Y:S02]  /*76a0*/  ISETP.GE.AND P0, PT, R16.reuse, R212, PT ;  /* 0x000000d41000720c */ /* 0x040fe40003f06270 */
[----:B------:R-:W-:-:S02]  /*76b0*/  ISETP.GE.AND P3, PT, R16, R179, PT ;  /* 0x000000b31000720c */ /* 0x000fc40003f66270 */
[----:B------:R-:W-:Y:S02]  /*76c0*/  FSEL R90, R90, -INF , !P6 ;  /* 0xff8000005a5a7808 */ /* 0x000fe40007000000 */
[----:B------:R-:W-:Y:S01]  /*76d0*/  ISETP.GE.AND P6, PT, R20, R212, PT ;  /* 0x000000d41400720c */ /* 0x000fe20003fc6270 */
[----:B--2---:R-:W-:Y:S02]  /*76e0*/  FFMA.FTZ R91, R28, UR4, R8 ;  /* 0x000000041c5b7c23 */ /* 0x004fe40008010008 */
[----:B------:R1:W2:Y:S03]  /*76f0*/  I2F R8, R20 ;  /* 0x0000001400087306 */ /* 0x0002a60000201400 */
[----:B------:R-:W-:Y:S02]  /*7700*/  FSEL R91, R91, -INF , !P5 ;  /* 0xff8000005b5b7808 */ /* 0x000fe40006800000 */
[----:B------:R-:W-:Y:S01]  /*7710*/  ISETP.GE.AND P5, PT, R20, R179, PT ;  /* 0x000000b31400720c */ /* 0x000fe20003fa6270 */
[----:B---3--:R-:W3:Y:S01]  /*7720*/  LDSM.16.M88.4 R16, [R165+0x7800] ;  /* 0x00780000a510783b */ /* 0x008ee20000000200 */
[----:B----4-:R-:W-:Y:S01]  /*7730*/  FFMA.FTZ R24, R2, UR4, R24 ;  /* 0x0000000402187c23 */ /* 0x010fe20008010018 */
[----:B------:R-:W-:-:S04]  /*7740*/  DEPBAR.LE SB0, 0x0 ;  /* 0x000080000000791a */ /* 0x000fc80000000000 */
[----:B------:R-:W-:Y:S01]  /*7750*/  FFMA.FTZ R26, R2, UR4, R26 ;  /* 0x00000004021a7c23 */ /* 0x000fe2000801001a */
[----:B-1----:R-:W-:Y:S01]  /*7760*/  HMMA.16816.F32 R20, R192, R12, R64 ;  /* 0x0000000cc014723c */ /* 0x002fe20000001840 */
[C---:B--2---:R-:W-:Y:S02]  /*7770*/  FFMA.FTZ R27, R8.reuse, UR4, R27 ;  /* 0x00000004081b7c23 */ /* 0x044fe4000801001b */
[----:B------:R-:W-:-:S04]  /*7780*/  FFMA.FTZ R25, R8, UR4, R25 ;  /* 0x0000000408197c23 */ /* 0x000fc80008010019 */
[----:B------:R-:W-:Y:S01]  /*7790*/  FFMA.FTZ R65, R28, UR4, R10 ;  /* 0x000000041c417c23 */ /* 0x000fe2000801000a */
[C---:B------:R-:W-:Y:S01]  /*77a0*/  IADD3 R10, R166.reuse, 0xe0, RZ ;  /* 0x000000e0a60a7810 */ /* 0x040fe20007ffe0ff */
[C---:B------:R-:W-:Y:S01]  /*77b0*/  FFMA.FTZ R67, R29.reuse, UR4, R9 ;  /* 0x000000041d437c23 */ /* 0x040fe20008010009 */
[----:B------:R-:W-:Y:S01]  /*77c0*/  HMMA.16816.F32 R12, R192, R14, R60 ;  /* 0x0000000ec00c723c */ /* 0x000fe2000000183c */
[----:B------:R-:W-:Y:S01]  /*77d0*/  FFMA.FTZ R64, R29, UR4, R11 ;  /* 0x000000041d407c23 */ /* 0x000fe2000801000b */
[----:B------:R-:W-:Y:S01]  /*77e0*/  IADD3 R11, R166, 0xe1, RZ ;  /* 0x000000e1a60b7810 */ /* 0x000fe20007ffe0ff */
[----:B------:R-:W1:Y:S01]  /*77f0*/  I2F R9, R10 ;  /* 0x0000000a00097306 */ /* 0x000e620000201400 */
[----:B------:R-:W-:Y:S02]  /*7800*/  FSEL R65, R65, -INF , !P2 ;  /* 0xff80000041417808 */ /* 0x000fe40005000000 */
[----:B------:R-:W-:Y:S02]  /*7810*/  FSEL R67, R67, -INF , !P4 ;  /* 0xff80000043437808 */ /* 0x000fe40006000000 */
[----:B------:R-:W-:-:S02]  /*7820*/  ISETP.GE.AND P2, PT, R10, R212, PT ;  /* 0x000000d40a00720c */ /* 0x000fc40003f46270 */
[-C--:B------:R-:W-:Y:S02]  /*7830*/  ISETP.GE.AND P4, PT, R10, R179.reuse, PT ;  /* 0x000000b30a00720c */ /* 0x080fe40003f86270 */
[----:B------:R-:W2:Y:S01]  /*7840*/  I2F R10, R11 ;  /* 0x0000000b000a7306 */ /* 0x000ea20000201400 */
[----:B------:R-:W-:Y:S02]  /*7850*/  FSEL R66, R24, -INF , !P0 ;  /* 0xff80000018427808 */ /* 0x000fe40004000000 */
[----:B------:R-:W-:Y:S02]  /*7860*/  IADD3 R24, R166, 0xe8, RZ ;  /* 0x000000e8a6187810 */ /* 0x000fe40007ffe0ff */
[----:B------:R-:W-:Y:S01]  /*7870*/  FSEL R64, R64, -INF , !P1 ;  /* 0xff80000040407808 */ /* 0x000fe20004800000 */
[----:B-1----:R-:W-:Y:S02]  /*7880*/  FFMA.FTZ R20, R9, UR4, R20 ;  /* 0x0000000409147c23 */ /* 0x002fe40008010014 */
[----:B------:R-:W1:Y:S01]  /*7890*/  I2F R2, R24 ;  /* 0x0000001800027306 */ /* 0x000e620000201400 */
[C---:B------:R-:W-:Y:S01]  /*78a0*/  ISETP.GE.AND P1, PT, R11.reuse, R212, PT ;  /* 0x000000d40b00720c */ /* 0x040fe20003f26270 */
[----:B---3--:R-:W-:Y:S01]  /*78b0*/  HMMA.16816.F32 R56, R192, R16, R56 ;  /* 0x00000010c038723c */ /* 0x008fe20000001838 */
[----:B------:R-:W-:Y:S01]  /*78c0*/  ISETP.GE.AND P0, PT, R11, R179, PT ;  /* 0x000000b30b00720c */ /* 0x000fe20003f06270 */
[----:B------:R-:W-:Y:S01]  /*78d0*/  FFMA.FTZ R22, R9, UR4, R22 ;  /* 0x0000000409167c23 */ /* 0x000fe20008010016 */
[----:B------:R-:W-:-:S02]  /*78e0*/  FSEL R60, R27, -INF , !P5 ;  /* 0xff8000001b3c7808 */ /* 0x000fc40006800000 */
[----:B------:R-:W-:Y:S01]  /*78f0*/  FSEL R62, R20, -INF , !P2 ;  /* 0xff800000143e7808 */ /* 0x000fe20005000000 */
[----:B--2---:R-:W-:Y:S01]  /*7900*/  FFMA.FTZ R21, R10, UR4, R21 ;  /* 0x000000040a157c23 */ /* 0x004fe20008010015 */
[----:B------:R-:W-:Y:S01]  /*7910*/  IADD3 R11, R166, 0xe9, RZ ;  /* 0x000000e9a60b7810 */ /* 0x000fe20007ffe0ff */
[----:B------:R-:W-:Y:S01]  /*7920*/  FFMA.FTZ R23, R10, UR4, R23 ;  /* 0x000000040a177c23 */ /* 0x000fe20008010017 */
[----:B------:R-:W-:Y:S01]  /*7930*/  IADD3 R9, R166, 0xf0, RZ ;  /* 0x000000f0a6097810 */ /* 0x000fe20007ffe0ff */
[----:B------:R-:W-:Y:S01]  /*7940*/  HMMA.16816.F32 R52, R192, R18, R52 ;  /* 0x00000012c034723c */ /* 0x000fe20000001834 */
[C---:B------:R-:W-:Y:S01]  /*7950*/  ISETP.GE.AND P5, PT, R11.reuse, R212, PT ;  /* 0x000000d40b00720c */ /* 0x040fe20003fa6270 */
[----:B------:R-:W2:Y:S01]  /*7960*/  I2F R8, R11 ;  /* 0x0000000b00087306 */ /* 0x000ea20000201400 */
[----:B------:R-:W-:Y:S01]  /*7970*/  ISETP.GE.AND P2, PT, R11, R179, PT ;  /* 0x000000b30b00720c */ /* 0x000fe20003f46270 */
[----:B-1----:R-:W-:Y:S01]  /*7980*/  FFMA.FTZ R12, R2, UR4, R12 ;  /* 0x00000004020c7c23 */ /* 0x002fe2000801000c */
[----:B------:R-:W-:Y:S01]  /*7990*/  FSEL R93, R22, -INF , !P4 ;  /* 0xff800000165d7808 */ /* 0x000fe20006000000 */
[----:B------:R-:W-:Y:S01]  /*79a0*/  FFMA.FTZ R14, R2, UR4, R14 ;  /* 0x00000004020e7c23 */ /* 0x000fe2000801000e */
[----:B------:R-:W-:-:S02]  /*79b0*/  FSEL R95, R21, -INF , !P1 ;  /* 0xff800000155f7808 */ /* 0x000fc40004800000 */
[CC--:B------:R-:W-:Y:S01]  /*79c0*/  ISETP.GE.AND P4, PT, R9.reuse, R212.reuse, PT ;  /* 0x000000d40900720c */ /* 0x0c0fe20003f86270 */
[----:B------:R-:W1:Y:S01]  /*79d0*/  I2F R10, R9 ;  /* 0x00000009000a7306 */ /* 0x000e620000201400 */
[-C--:B------:R-:W-:Y:S02]  /*79e0*/  ISETP.GE.AND P1, PT, R9, R179.reuse, PT ;  /* 0x000000b30900720c */ /* 0x080fe40003f26270 */
[----:B------:R-:W-:Y:S02]  /*79f0*/  FSEL R61, R26, -INF , !P3 ;  /* 0xff8000001a3d7808 */ /* 0x000fe40005800000 */
[----:B------:R-:W-:Y:S02]  /*7a00*/  ISETP.GE.AND P3, PT, R24, R212, PT ;  /* 0x000000d41800720c */ /* 0x000fe40003f66270 */
[----:B------:R-:W-:Y:S01]  /*7a10*/  FSEL R63, R25, -INF , !P6 ;  /* 0xff800000193f7808 */ /* 0x000fe20007000000 */
[----:B--2---:R-:W-:Y:S01]  /*7a20*/  FFMA.FTZ R13, R8, UR4, R13 ;  /* 0x00000004080d7c23 */ /* 0x004fe2000801000d */
[----:B------:R-:W-:Y:S01]  /*7a30*/  IADD3 R11, R166, 0xf1, RZ ;  /* 0x000000f1a60b7810 */ /* 0x000fe20007ffe0ff */
[----:B------:R-:W-:Y:S01]  /*7a40*/  FFMA.FTZ R15, R8, UR4, R15 ;  /* 0x00000004080f7c23 */ /* 0x000fe2000801000f */
[----:B------:R-:W-:-:S02]  /*7a50*/  ISETP.GE.AND P6, PT, R24, R179, PT ;  /* 0x000000b31800720c */ /* 0x000fc40003fc6270 */
[----:B------:R-:W2:Y:S01]  /*7a60*/  I2F R9, R11 ;  /* 0x0000000b00097306 */ /* 0x000ea20000201400 */
[----:B------:R-:W-:Y:S02]  /*7a70*/  FSEL R92, R23, -INF , !P0 ;  /* 0xff800000175c7808 */ /* 0x000fe40004000000 */
[----:B------:R-:W-:Y:S01]  /*7a80*/  FSEL R94, R12, -INF , !P3 ;  /* 0xff8000000c5e7808 */ /* 0x000fe20005800000 */
[C---:B-1----:R-:W-:Y:S01]  /*7a90*/  FFMA.FTZ R56, R10.reuse, UR4, R56 ;  /* 0x000000040a387c23 */ /* 0x042fe20008010038 */
[CC--:B------:R-:W-:Y:S01]  /*7aa0*/  ISETP.GE.AND P0, PT, R11.reuse, R212.reuse, PT ;  /* 0x000000d40b00720c */ /* 0x0c0fe20003f06270 */
[----:B------:R-:W-:Y:S01]  /*7ab0*/  FFMA.FTZ R58, R10, UR4, R58 ;  /* 0x000000040a3a7c23 */ /* 0x000fe2000801003a */
[----:B------:R-:W-:Y:S02]  /*7ac0*/  ISETP.GE.AND P3, PT, R11, R179, PT ;  /* 0x000000b30b00720c */ /* 0x000fe40003f66270 */
[----:B------:R-:W-:Y:S02]  /*7ad0*/  FSEL R98, R14, -INF , !P6 ;  /* 0xff8000000e627808 */ /* 0x000fe40007000000 */
[----:B------:R-:W-:-:S02]  /*7ae0*/  ISETP.GE.AND P6, PT, R166, R212, PT ;  /* 0x000000d4a600720c */ /* 0x000fc40003fc6270 */
[----:B------:R-:W-:Y:S02]  /*7af0*/  FSEL R100, R13, -INF , !P5 ;  /* 0xff8000000d647808 */ /* 0x000fe40006800000 */
[----:B------:R-:W-:Y:S01]  /*7b00*/  FSEL R97, R15, -INF , !P2 ;  /* 0xff8000000f617808 */ /* 0x000fe20005000000 */
[C---:B--2---:R-:W-:Y:S01]  /*7b10*/  FFMA.FTZ R57, R9.reuse, UR4, R57 ;  /* 0x0000000409397c23 */ /* 0x044fe20008010039 */
[C---:B------:R-:W-:Y:S01]  /*7b20*/  IADD3 R11, R166.reuse, 0xf8, RZ ;  /* 0x000000f8a60b7810 */ /* 0x040fe20007ffe0ff */
[----:B------:R-:W-:Y:S01]  /*7b30*/  FFMA.FTZ R59, R9, UR4, R59 ;  /* 0x00000004093b7c23 */ /* 0x000fe2000801003b */
[----:B------:R-:W-:Y:S02]  /*7b40*/  IADD3 R166, R166, 0xf9, RZ ;  /* 0x000000f9a6a67810 */ /* 0x000fe40007ffe0ff */
[----:B------:R-:W1:Y:S01]  /*7b50*/  I2F R2, R11 ;  /* 0x0000000b00027306 */ /* 0x000e620000201400 */
[----:B------:R-:W-:Y:S02]  /*7b60*/  FSEL R106, R57, -INF , !P0 ;  /* 0xff800000396a7808 */ /* 0x000fe40004000000 */
[----:B------:R-:W-:-:S02]  /*7b70*/  PLOP3.LUT P0, PT, PT, PT, UP0, 0x80, 0x0 ;  /* 0x000000000000781c */ /* 0x000fc40003f0f008 */
[----:B------:R-:W-:Y:S02]  /*7b80*/  FSEL R99, R56, -INF , !P4 ;  /* 0xff80000038637808 */ /* 0x000fe40006000000 */
[----:B------:R-:W-:Y:S01]  /*7b90*/  FSEL R96, R58, -INF , !P1 ;  /* 0xff8000003a607808 */ /* 0x000fe20004800000 */
[----:B------:R-:W2:Y:S01]  /*7ba0*/  I2F R8, R166 ;  /* 0x000000a600087306 */ /* 0x000ea20000201400 */
[CC--:B------:R-:W-:Y:S02]  /*7bb0*/  ISETP.GE.AND P5, PT, R11.reuse, R212.reuse, PT ;  /* 0x000000d40b00720c */ /* 0x0c0fe40003fa6270 */
[-C--:B------:R-:W-:Y:S02]  /*7bc0*/  ISETP.GE.AND P2, PT, R11, R179.reuse, PT ;  /* 0x000000b30b00720c */ /* 0x080fe40003f46270 */
[C---:B------:R-:W-:Y:S01]  /*7bd0*/  ISETP.GE.AND P4, PT, R166.reuse, R212, PT ;  /* 0x000000d4a600720c */ /* 0x040fe20003f86270 */
[----:B------:R-:W-:Y:S01]  /*7be0*/  BAR.SYNC.DEFER_BLOCKING 0x0 ;  /* 0x0000000000007b1d */ /* 0x000fe20000010000 */
[----:B------:R-:W-:Y:S01]  /*7bf0*/  ISETP.GE.AND P1, PT, R166, R179, PT ;  /* 0x000000b3a600720c */ /* 0x000fe20003f26270 */
[C---:B-1----:R-:W-:Y:S01]  /*7c00*/  FFMA.FTZ R52, R2.reuse, UR4, R52 ;  /* 0x0000000402347c23 */ /* 0x042fe20008010034 */
[----:B------:R-:W-:Y:S01]  /*7c10*/  FSEL R103, R59, -INF , !P3 ;  /* 0xff8000003b677808 */ /* 0x000fe20005800000 */
[----:B------:R-:W-:Y:S01]  /*7c20*/  FFMA.FTZ R54, R2, UR4, R54 ;  /* 0x0000000402367c23 */ /* 0x000fe20008010036 */
[----:B------:R-:W-:-:S02]  /*7c30*/  FSEL R0, R0, -INF , !P6 ;  /* 0xff80000000007808 */ /* 0x000fc40007000000 */
[----:B------:R-:W-:Y:S02]  /*7c40*/  FSEL R105, R52, -INF , !P5 ;  /* 0xff80000034697808 */ /* 0x000fe40006800000 */
[----:B------:R-:W-:Y:S01]  /*7c50*/  FSEL R102, R54, -INF , !P2 ;  /* 0xff80000036667808 */ /* 0x000fe20005000000 */
[----:B--2---:R-:W-:Y:S01]  /*7c60*/  FFMA.FTZ R53, R8, UR4, R53 ;  /* 0x0000000408357c23 */ /* 0x004fe20008010035 */
[----:B------:R-:W-:Y:S01]  /*7c70*/  IADD3 R166, R236, 0x7800, RZ ;  /* 0x00007800eca67810 */ /* 0x000fe20007ffe0ff */
[----:B------:R-:W-:-:S03]  /*7c80*/  FFMA.FTZ R55, R8, UR4, R55 ;  /* 0x0000000408377c23 */ /* 0x000fc60008010037 */
[----:B------:R-:W-:Y:S02]  /*7c90*/  FSEL R104, R53, -INF , !P4 ;  /* 0xff80000035687808 */ /* 0x000fe40006000000 */
[----:B------:R-:W-:Y:S01]  /*7ca0*/  FSEL R101, R55, -INF , !P1 ;  /* 0xff80000037657808 */ /* 0x000fe20004800000 */
        /* <DEDUP_REMOVED lines=23> */
[----:B-1----:R-:W-:-:S04]  /*7e20*/  UIMAD.WIDE.U32 UR26, UR27, UR7, URZ ;  /* 0x000000071b1a72a5 */ /* 0x002fc8000f8e003f */
[----:B------:R-:W-:-:S04]  /*7e30*/  UIADD3 UR6, -UR27, URZ, URZ ;  /* 0x0000003f1b067290 */ /* 0x000fc8000fffe13f */
[----:B------:R-:W-:Y:S02]  /*7e40*/  UIMAD UR7, UR22, UR6, UR7 ;  /* 0x00000006160772a4 */ /* 0x000fe4000f8e0207 */
[----:B------:R-:W-:Y:S02]  /*7e50*/  @!UP2 UIADD3 UR9, UR9, -UR22, URZ ;  /* 0x800000160909a290 */ /* 0x000fe4000fffe03f */
[----:B------:R-:W-:Y:S02]  /*7e60*/  UISETP.GT.U32.AND UP0, UPT, UR22, UR7, UPT ;  /* 0x000000071600728c */ /* 0x000fe4000bf04070 */
[----:B------:R-:W-:Y:S02]  /*7e70*/  ULDC UR6, c[0x0][0x2d0] ;  /* 0x0000b40000067ab9 */ /* 0x000fe40000000800 */
[----:B------:R-:W-:Y:S02]  /*7e80*/  UISETP.GE.U32.AND UP4, UPT, UR9, UR22, UPT ;  /* 0x000000160900728c */ /* 0x000fe4000bf86070 */
[----:B------:R-:W-:-:S02]  /*7e90*/  ULOP3.LUT UR28, UR28, UR6, URZ, 0x3c, !UPT ;  /* 0x000000061c1c7292 */ /* 0x000fc4000f8e3c3f */
[----:B------:R-:W-:Y:S02]  /*7ea0*/  ULOP3.LUT UR24, UR24, UR6, URZ, 0x3c, !UPT ;  /* 0x0000000618187292 */ /* 0x000fe4000f8e3c3f */
[----:B------:R-:W-:Y:S02]  /*7eb0*/  UISETP.GE.AND UP1, UPT, UR28, URZ, UPT ;  /* 0x0000003f1c00728c */ /* 0x000fe4000bf26270 */
[----:B------:R-:W-:Y:S02]  /*7ec0*/  @!UP0 UIADD3 UR7, UR7, -UR22, URZ ;  /* 0x8000001607078290 */ /* 0x000fe4000fffe03f */
[----:B------:R-:W-:Y:S02]  /*7ed0*/  @!UP0 UIADD3 UR27, UR27, 0x1, URZ ;  /* 0x000000011b1b8890 */ /* 0x000fe4000fffe03f */
[----:B------:R-:W-:Y:S02]  /*7ee0*/  UISETP.GE.U32.AND UP3, UPT, UR7, UR22, UPT ;  /* 0x000000160700728c */ /* 0x000fe4000bf66070 */
[----:B------:R-:W-:-:S02]  /*7ef0*/  UISETP.GE.AND UP0, UPT, UR24, URZ, UPT ;  /* 0x0000003f1800728c */ /* 0x000fc4000bf06270 */
[----:B------:R-:W-:Y:S02]  /*7f00*/  @!UP2 UIADD3 UR29, UR29, 0x1, URZ ;  /* 0x000000011d1da890 */ /* 0x000fe4000fffe03f */
[----:B------:R-:W-:Y:S02]  /*7f10*/  UISETP.NE.AND UP2, UPT, URZ, UR6, UPT ;  /* 0x000000063f00728c */ /* 0x000fe4000bf45270 */
[----:B------:R-:W-:Y:S02]  /*7f20*/  @UP4 UIADD3 UR29, UR29, 0x1, URZ ;  /* 0x000000011d1d4890 */ /* 0x000fe4000fffe03f */
[----:B------:R-:W-:Y:S02]  /*7f30*/  ULOP3.LUT UR7, URZ, UR6, URZ, 0x33, !UPT ;  /* 0x000000063f077292 */ /* 0x000fe4000f8e333f */
[----:B------:R-:W-:Y:S02]  /*7f40*/  @UP3 UIADD3 UR27, UR27, 0x1, URZ ;  /* 0x000000011b1b3890 */ /* 0x000fe4000fffe03f */
[----:B------:R-:W-:-:S02]  /*7f50*/  @!UP1 UIADD3 UR29, -UR29, URZ, URZ ;  /* 0x0000003f1d1d9290 */ /* 0x000fc4000fffe13f */
        /* <DEDUP_REMOVED lines=18> */
[----:B-1----:R-:W-:-:S03]  /*8080*/  MOV R9, UR27 ;  /* 0x0000001b00097c02 */ /* 0x002fc60008000f00 */
[----:B------:R-:W-:-:S06]  /*8090*/  UIADD3 UR7, UR27, UR7, URZ ;  /* 0x000000071b077290 */ /* 0x000fcc000fffe03f */
        /* <DEDUP_REMOVED lines=10> */
.L_x_2381:
[----:B------:R-:W-:-:S04]  /*8140*/  ULEA UR6, -UR10, URZ, 0x8 ;  /* 0x0000003f0a067291 */ /* 0x000fc8000f8e413f */
[----:B------:R-:W-:Y:S02]  /*8150*/  USHF.R.S32.HI UR7, URZ, 0x1f, UR6 ;  /* 0x0000001f3f077899 */ /* 0x000fe40008011406 */
[----:B------:R-:W-:-:S04]  /*8160*/  MOV R17, UR6 ;  /* 0x0000000600117c02 */ /* 0x000fc80008000f00 */
[----:B------:R-:W-:Y:S02]  /*8170*/  MOV R16, UR7 ;  /* 0x0000000700107c02 */ /* 0x000fe40008000f00 */
.L_x_2382:
        /* <DEDUP_REMOVED lines=9> */
[----:B------:R-:W-:Y:S01]  /*8210*/  @!P1 LEA R15, P2, R15, R178, 0x5 ;  /* 0x000000b20f0f9211 */ /* 0x000fe200078428ff */
[----:B------:R-:W-:Y:S01]  /*8220*/  @!P1 IMAD.MOV.U32 R8, RZ, RZ, R178 ;  /* 0x000000ffff089224 */ /* 0x000fe200078e00b2 */
[----:B------:R1:W-:Y:S01]  /*8230*/  @P1 STS.128 [R241+0x2000], RZ ;  /* 0x002000fff1001388 */ /* 0x0003e20000000c00 */
[----:B------:R-:W-:Y:S01]  /*8240*/  @!P1 IMAD.MOV.U32 R9, RZ, RZ, R164 ;  /* 0x000000ffff099224 */ /* 0x000fe200078e00a4 */
[----:B------:R-:W-:Y:S01]  /*8250*/  @!P1 LEA.HI.X R14, R14, R164, R2, 0x5, P2 ;  /* 0x000000a40e0e9211 */ /* 0x000fe200010f2c02 */
        /* <DEDUP_REMOVED lines=11> */
[----:B------:R-:W-:Y:S01]  /*8310*/  @!P1 IMAD.MOV.U32 R18, RZ, RZ, R178 ;  /* 0x000000ffff129224 */ /* 0x000fe200078e00b2 */
        /* <DEDUP_REMOVED lines=186> */
.L_x_2384:
[----:B------:R-:W-:Y:S05]  /*8ec0*/  BSYNC B0 ;  /* 0x0000000000007941 */ /* 0x000fea0003800000 */
.L_x_2383:
[----:B------:R-:W0:Y:S01]  /*8ed0*/  LDGDEPBAR ;  /* 0x00000000000079af */ /* 0x000e220000000000 */
[----:B------:R-:W-:-:S04]  /*8ee0*/  IADD3 R178, P1, R17, R178, RZ ;  /* 0x000000b211b27210 */ /* 0x000fc80007f3e0ff */
[----:B------:R-:W-:Y:S02]  /*8ef0*/  IADD3.X R164, R16, R164, RZ, P1, !PT ;  /* 0x000000a410a47210 */ /* 0x000fe40000ffe4ff */
.L_x_2380:
        /* <DEDUP_REMOVED lines=126> */
[----:B------:R-:W-:Y:S01]  /*96e0*/  SHF.L.U32 R234, R4, 0x1, RZ ;  /* 0x0000000104ea7819 */ /* 0x000fe200000006ff */
[----:B-1----:R-:W1:Y:S03]  /*96f0*/  SHFL.BFLY PT, R10, R2, 0x2, 0x1f ;  /* 0x0c401f00020a7f89 */ /* 0x002e6600000e0000 */
[-C--:B------:R-:W-:Y:S01]  /*9700*/  LEA R232, R240, R234.reuse, 0x1 ;  /* 0x000000eaf0e87211 */ /* 0x080fe200078e08ff */
[----:B------:R-:W2:Y:S01]  /*9710*/  SHFL.BFLY PT, R9, R8, 0x2, 0x1f ;  /* 0x0c401f0008097f89 */ /* 0x000ea200000e0000 */
[----:B------:R-:W-:-:S03]  /*9720*/  LEA R231, R3, R234, 0x1 ;  /* 0x000000ea03e77211 */ /* 0x000fc600078e08ff */
[----:B------:R-:W-:Y:S01]  /*9730*/  LDSM.16.MT88.4 R28, [R232+0xa000] ;  /* 0x00a00000e81c783b */ /* 0x000fe20000004200 */
[----:B------:R-:W-:-:S03]  /*9740*/  LEA R230, R240, R231, 0x1 ;  /* 0x000000e7f0e67211 */ /* 0x000fc600078e08ff */
[----:B------:R-:W-:Y:S04]  /*9750*/  LDSM.16.MT88.4 R36, [R234+0xa000] ;  /* 0x00a00000ea24783b */ /* 0x000fe80000004200 */
[----:B------:R-:W-:Y:S04]  /*9760*/  LDSM.16.MT88.4 R20, [R231+0xa000] ;  /* 0x00a00000e714783b */ /* 0x000fe80000004200 */
[----:B------:R-:W-:Y:S01]  /*9770*/  LDSM.16.MT88.4 R56, [R234+0xa800] ;  /* 0x00a80000ea38783b */ /* 0x000fe20000004200 */
[----:B-1----:R-:W-:-:S03]  /*9780*/  FMNMX.FTZ R10, R2, R10, !PT ;  /* 0x0000000a020a7209 */ /* 0x002fc60007810000 */
[----:B------:R-:W-:Y:S01]  /*9790*/  LDSM.16.MT88.4 R52, [R231+0xa800] ;  /* 0x00a80000e734783b */ /* 0x000fe20000004200 */
[----:B--2---:R-:W-:-:S03]  /*97a0*/  FMNMX.FTZ R9, R8, R9, !PT ;  /* 0x0000000908097209 */ /* 0x004fc60007810000 */
[----:B------:R-:W1:Y:S04]  /*97b0*/  SHFL.BFLY PT, R2, R10, 0x1, 0x1f ;  /* 0x0c201f000a027f89 */ /* 0x000e6800000e0000 */
[----:B------:R-:W2:Y:S01]  /*97c0*/  SHFL.BFLY PT, R8, R9, 0x1, 0x1f ;  /* 0x0c201f0009087f89 */ /* 0x000ea200000e0000 */
[----:B-1----:R-:W-:-:S04]  /*97d0*/  FMNMX.FTZ R2, R10, R2, !PT ;  /* 0x000000020a027209 */ /* 0x002fc80007810000 */
[C---:B------:R-:W-:Y:S01]  /*97e0*/  FSETP.NEU.FTZ.AND P1, PT, R2.reuse, -INF , PT ;  /* 0xff8000000200780b */ /* 0x040fe20003f3d000 */
[----:B------:R-:W-:-:S05]  /*97f0*/  FMUL.FTZ R112, R2, c[0x0][0x23c] ;  /* 0x00008f0002707a20 */ /* 0x000fca0000410000 */
[----:B------:R-:W-:-:S05]  /*9800*/  FSEL R112, R112, RZ, P1 ;  /* 0x000000ff70707208 */ /* 0x000fca0000800000 */
[--C-:B------:R-:W-:Y:S01]  /*9810*/  FFMA.FTZ R111, R0, c[0x0][0x23c], -R112.reuse ;  /* 0x00008f00006f7a23 */ /* 0x100fe20000010870 */
[----:B--2---:R-:W-:Y:S01]  /*9820*/  FMNMX.FTZ R0, R9, R8, !PT ;  /* 0x0000000809007209 */ /* 0x004fe20007810000 */
[--C-:B------:R-:W-:Y:S02]  /*9830*/  FFMA.FTZ R110, R219, c[0x0][0x23c], -R112.reuse ;  /* 0x00008f00db6e7a23 */ /* 0x100fe40000010870 */
[--C-:B------:R-:W-:Y:S01]  /*9840*/  FFMA.FTZ R109, R218, c[0x0][0x23c], -R112.reuse ;  /* 0x00008f00da6d7a23 */ /* 0x100fe20000010870 */
[C---:B------:R-:W-:Y:S01]  /*9850*/  FSETP.NEU.FTZ.AND P1, PT, R0.reuse, -INF , PT ;  /* 0xff8000000000780b */ /* 0x040fe20003f3d000 */
[----:B------:R-:W-:Y:S01]  /*9860*/  FMUL.FTZ R107, R0, c[0x0][0x23c] ;  /* 0x00008f00006b7a20 */ /* 0x000fe20000410000 */
[----:B------:R-:W-:Y:S01]  /*9870*/  MUFU.EX2 R111, R111 ;  /* 0x0000006f006f7308 */ /* 0x000fe20000000800 */
[--C-:B------:R-:W-:Y:S02]  /*9880*/  FFMA.FTZ R108, R220, c[0x0][0x23c], -R112.reuse ;  /* 0x00008f00dc6c7a23 */ /* 0x100fe40000010870 */
[--C-:B------:R-:W-:Y:S01]  /*9890*/  FFMA.FTZ R124, R41, c[0x0][0x23c], -R112.reuse ;  /* 0x00008f00297c7a23 */ /* 0x100fe20000010870 */
[----:B------:R-:W-:Y:S01]  /*98a0*/  FSEL R107, R107, RZ, P1 ;  /* 0x000000ff6b6b7208 */ /* 0x000fe20000800000 */
[----:B------:R-:W-:-:S02]  /*98b0*/  FFMA.FTZ R123, R40, c[0x0][0x23c], -R112 ;  /* 0x00008f00287b7a23 */ /* 0x000fc40000010870 */
[----:B------:R-:W-:Y:S01]  /*98c0*/  FFMA.FTZ R121, R51, c[0x0][0x23c], -R112 ;  /* 0x00008f0033797a23 */ /* 0x000fe20000010870 */
[----:B------:R-:W1:Y:S01]  /*98d0*/  MUFU.EX2 R110, R110 ;  /* 0x0000006e006e7308 */ /* 0x000e620000000800 */
[--C-:B------:R-:W-:Y:S02]  /*98e0*/  FFMA.FTZ R115, R216, c[0x0][0x23c], -R107.reuse ;  /* 0x00008f00d8737a23 */ /* 0x100fe4000001086b */
[--C-:B------:R-:W-:Y:S02]  /*98f0*/  FFMA.FTZ R114, R214, c[0x0][0x23c], -R107.reuse ;  /* 0x00008f00d6727a23 */ /* 0x100fe4000001086b */
[--C-:B------:R-:W-:Y:S02]  /*9900*/  FFMA.FTZ R113, R217, c[0x0][0x23c], -R107.reuse ;  /* 0x00008f00d9717a23 */ /* 0x100fe4000001086b */
[--C-:B------:R-:W-:Y:S01]  /*9910*/  FFMA.FTZ R4, R42, c[0x0][0x23c], -R107.reuse ;  /* 0x00008f002a047a23 */ /* 0x100fe2000001086b */
[----:B------:R-:W-:Y:S01]  /*9920*/  MUFU.EX2 R109, R109 ;  /* 0x0000006d006d7308 */ /* 0x000fe20000000800 */
[----:B------:R-:W2:Y:S01]  /*9930*/  LDSM.16.MT88.4 R40, [R230+0xa000] ;  /* 0x00a00000e628783b */ /* 0x000ea20000004200 */
[----:B------:R-:W-:-:S02]  /*9940*/  FFMA.FTZ R118, R50, c[0x0][0x23c], -R107 ;  /* 0x00008f0032767a23 */ /* 0x000fc4000001086b */
[--C-:B------:R-:W-:Y:S02]  /*9950*/  FFMA.FTZ R117, R49, c[0x0][0x23c], -R107.reuse ;  /* 0x00008f0031757a23 */ /* 0x100fe4000001086b */
[----:B------:R-:W3:Y:S01]  /*9960*/  LDSM.16.MT88.4 R48, [R232+0xa800] ;  /* 0x00a80000e830783b */ /* 0x000ee20000004200 */
[--C-:B------:R-:W-:Y:S01]  /*9970*/  FFMA.FTZ R122, R215, c[0x0][0x23c], -R112.reuse ;  /* 0x00008f00d77a7a23 */ /* 0x100fe20000010870 */
[----:B------:R-:W4:Y:S01]  /*9980*/  MUFU.EX2 R108, R108 ;  /* 0x0000006c006c7308 */ /* 0x000f220000000800 */
[----:B-1----:R-:W-:Y:S01]  /*9990*/  F2FP.PACK_AB R12, R110, R111 ;  /* 0x0000006f6e0c723e */ /* 0x002fe200000000ff */
[--C-:B------:R-:W-:Y:S02]  /*99a0*/  FFMA.FTZ R116, R47, c[0x0][0x23c], -R107.reuse ;  /* 0x00008f002f747a23 */ /* 0x100fe4000001086b */
[----:B------:R-:W-:Y:S01]  /*99b0*/  FFMA.FTZ R3, R213, c[0x0][0x23c], -R107 ;  /* 0x00008f00d5037a23 */ /* 0x000fe2000001086b */
[----:B------:R-:W-:Y:S01]  /*99c0*/  LEA R213, P1, R178, c[0x0][0x168], 0x1 ;  /* 0x00005a00b2d57a11 */ /* 0x000fe200078208ff */
[----:B------:R-:W-:-:S02]  /*99d0*/  FFMA.FTZ R120, R46, c[0x0][0x23c], -R112 ;  /* 0x00008f002e787a23 */ /* 0x000fc40000010870 */
[----:B------:R-:W-:Y:S01]  /*99e0*/  MUFU.EX2 R115, R115 ;  /* 0x0000007300737308 */ /* 0x000fe20000000800 */
[--C-:B------:R-:W-:Y:S01]  /*99f0*/  FFMA.FTZ R119, R45, c[0x0][0x23c], -R112.reuse ;  /* 0x00008f002d777a23 */ /* 0x100fe20000010870 */
[----:B------:R-:W-:Y:S01]  /*9a00*/  MOV R250, R213 ;  /* 0x000000d500fa7202 */ /* 0x000fe20000000f00 */
[--C-:B------:R-:W-:Y:S02]  /*9a10*/  FFMA.FTZ R125, R44, c[0x0][0x23c], -R112.reuse ;  /* 0x00008f002c7d7a23 */ /* 0x100fe40000010870 */
[----:B------:R-:W1:Y:S01]  /*9a20*/  LDSM.16.MT88.4 R44, [R230+0xa800] ;  /* 0x00a80000e62c783b */ /* 0x000e620000004200 */
[----:B------:R-:W-:Y:S02]  /*9a30*/  FFMA.FTZ R126, R207, c[0x0][0x23c], -R112 ;  /* 0x00008f00cf7e7a23 */ /* 0x000fe40000010870 */
[----:B------:R-:W5:Y:S01]  /*9a40*/  MUFU.EX2 R114, R114 ;  /* 0x0000007200727308 */ /* 0x000f620000000800 */
        /* <DEDUP_REMOVED lines=9> */
[----:B------:R-:W4:Y:S01]  /*9ae0*/  MUFU.EX2 R4, R4 ;  /* 0x0000000400047308 */ /* 0x000f220000000800 */
[----:B-----5:R-:W-:Y:S01]  /*9af0*/  F2FP.PACK_AB R13, R114, R115 ;  /* 0x00000073720d723e */ /* 0x020fe200000000ff */
[----:B------:R-:W-:-:S02]  /*9b00*/  FFMA.FTZ R135, R135, c[0x0][0x23c], -R112 ;  /* 0x00008f0087877a23 */ /* 0x000fc40000010870 */
[--C-:B------:R-:W-:Y:S02]  /*9b10*/  FFMA.FTZ R136, R136, c[0x0][0x23c], -R107.reuse ;  /* 0x00008f0088887a23 */ /* 0x100fe4000001086b */
[--C-:B------:R-:W-:Y:S02]  /*9b20*/  FFMA.FTZ R137, R137, c[0x0][0x23c], -R107.reuse ;  /* 0x00008f0089897a23 */ /* 0x100fe4000001086b */
[----:B------:R-:W-:Y:S01]  /*9b30*/  MUFU.EX2 R124, R124 ;  /* 0x0000007c007c7308 */ /* 0x000fe20000000800 */
[--C-:B------:R-:W-:Y:S02]  /*9b40*/  FFMA.FTZ R138, R138, c[0x0][0x23c], -R107.reuse ;  /* 0x00008f008a8a7a23 */ /* 0x100fe4000001086b */
[----:B------:R-:W-:Y:S02]  /*9b50*/  FFMA.FTZ R139, R139, c[0x0][0x23c], -R107 ;  /* 0x00008f008b8b7a23 */ /* 0x000fe4000001086b */
[--C-:B------:R-:W-:Y:S02]  /*9b60*/  FFMA.FTZ R142, R142, c[0x0][0x23c], -R112.reuse ;  /* 0x00008f008e8e7a23 */ /* 0x100fe40000010870 */
[--C-:B------:R-:W-:Y:S01]  /*9b70*/  FFMA.FTZ R141, R141, c[0x0][0x23c], -R112.reuse ;  /* 0x00008f008d8d7a23 */ /* 0x100fe20000010870 */
[----:B----4-:R-:W-:Y:S01]  /*9b80*/  F2FP.PACK_AB R15, R4, R113 ;  /* 0x00000071040f723e */ /* 0x010fe200000000ff */
[----:B------:R-:W4:Y:S01]  /*9b90*/  MUFU.EX2 R123, R123 ;  /* 0x0000007b007b7308 */ /* 0x000f220000000800 */
[----:B------:R-:W-:-:S02]  /*9ba0*/  FFMA.FTZ R143, R143, c[0x0][0x23c], -R112 ;  /* 0x00008f008f8f7a23 */ /* 0x000fc40000010870 */
[--C-:B------:R-:W-:Y:S02]  /*9bb0*/  FFMA.FTZ R144, R144, c[0x0][0x23c], -R112.reuse ;  /* 0x00008f0090907a23 */ /* 0x100fe40000010870 */
[--C-:B------:R-:W-:Y:S01]  /*9bc0*/  FFMA.FTZ R145, R145, c[0x0][0x23c], -R107.reuse ;  /* 0x00008f0091917a23 */ /* 0x100fe2000001086b */
[C---:B------:R-:W-:Y:S01]  /*9bd0*/  HMMA.16816.F32 R32, R12.reuse, R28, RZ ;  /* 0x0000001c0c20723c */ /* 0x040fe200000018ff */
[--C-:B------:R-:W-:Y:S01]  /*9be0*/  FFMA.FTZ R148, R148, c[0x0][0x23c], -R107.reuse ;  /* 0x00008f0094947a23 */ /* 0x100fe2000001086b */
[----:B------:R-:W-:Y:S01]  /*9bf0*/  MUFU.EX2 R122, R122 ;  /* 0x0000007a007a7308 */ /* 0x000fe20000000800 */
[--C-:B------:R-:W-:Y:S02]  /*9c00*/  FFMA.FTZ R149, R149, c[0x0][0x23c], -R107.reuse ;  /* 0x00008f0095957a23 */ /* 0x100fe4000001086b */
[----:B------:R-:W-:Y:S02]  /*9c10*/  FFMA.FTZ R150, R150, c[0x0][0x23c], -R107 ;  /* 0x00008f0096967a23 */ /* 0x000fe4000001086b */
        /* <DEDUP_REMOVED lines=15> */
[----:B------:R-:W5:Y:S01]  /*9d10*/  MUFU.EX2 R117, R117 ;  /* 0x0000007500757308 */ /* 0x000f620000000800 */
        /* <DEDUP_REMOVED lines=11> */
[----:B------:R-:W1:Y:S01]  /*9dd0*/  MUFU.EX2 R3, R3 ;  /* 0x0000000300037308 */ /* 0x000e620000000800 */
[----:B------:R-:W-:-:S02]  /*9de0*/  FFMA.FTZ R194, R197, c[0x0][0x23c], -R112 ;  /* 0x00008f00c5c27a23 */ /* 0x000fc40000010870 */
[--C-:B------:R-:W-:Y:S02]  /*9df0*/  FFMA.FTZ R195, R196, c[0x0][0x23c], -R112.reuse ;  /* 0x00008f00c4c37a23 */ /* 0x100fe40000010870 */
[--C-:B------:R-:W-:Y:S01]  /*9e00*/  FFMA.FTZ R191, R191, c[0x0][0x23c], -R107.reuse ;  /* 0x00008f00bfbf7a23 */ /* 0x100fe2000001086b */
[C---:B--2---:R-:W-:Y:S01]  /*9e10*/  HMMA.16816.F32 R16, R12.reuse, R40, RZ ;  /* 0x000000280c10723c */ /* 0x044fe200000018ff */
[--C-:B------:R-:W-:Y:S01]  /*9e20*/  FFMA.FTZ R190, R190, c[0x0][0x23c], -R107.reuse ;  /* 0x00008f00bebe7a23 */ /* 0x100fe2000001086b */
[----:B------:R-:W-:Y:S01]  /*9e30*/  MUFU.EX2 R120, R120 ;  /* 0x0000007800787308 */ /* 0x000fe20000000800 */
[--C-:B------:R-:W-:Y:S02]  /*9e40*/  FFMA.FTZ R189, R189, c[0x0][0x23c], -R107.reuse ;  /* 0x00008f00bdbd7a23 */ /* 0x100fe4000001086b */
[----:B------:R-:W-:Y:S02]  /*9e50*/  FFMA.FTZ R187, R187, c[0x0][0x23c], -R107 ;  /* 0x00008f00bbbb7a23 */ /* 0x000fe4000001086b */
[----:B----4-:R-:W-:Y:S01]  /*9e60*/  F2FP.PACK_AB R40, R123, R124 ;  /* 0x0000007c7b28723e */ /* 0x010fe200000000ff */
[----:B------:R-:W-:Y:S01]  /*9e70*/  HMMA.16816.F32 R12, R12, R42, RZ ;  /* 0x0000002a0c0c723c */ /* 0x000fe200000018ff */
[----:B-----5:R-:W-:Y:S01]  /*9e80*/  F2FP.PACK_AB R41, R117, R118 ;  /* 0x000000767529723e */ /* 0x020fe200000000ff */
[----:B------:R-:W2:Y:S01]  /*9e90*/  MUFU.EX2 R119, R119 ;  /* 0x0000007700777308 */ /* 0x000ea20000000800 */
[----:B------:R-:W-:-:S02]  /*9ea0*/  FFMA.FTZ R184, R184, c[0x0][0x23c], -R112 ;  /* 0x00008f00b8b87a23 */ /* 0x000fc40000010870 */
[--C-:B------:R-:W-:Y:S02]  /*9eb0*/  FFMA.FTZ R182, R182, c[0x0][0x23c], -R112.reuse ;  /* 0x00008f00b6b67a23 */ /* 0x100fe40000010870 */
[----:B------:R-:W-:Y:S01]  /*9ec0*/  F2FP.PACK_AB R42, R121, R122 ;  /* 0x0000007a792a723e */ /* 0x000fe200000000ff */
[--C-:B------:R-:W-:Y:S01]  /*9ed0*/  FFMA.FTZ R181, R181, c[0x0][0x23c], -R112.reuse ;  /* 0x00008f00b5b57a23 */ /* 0x100fe20000010870 */
[----:B-1----:R-:W-:Y:S01]  /*9ee0*/  F2FP.PACK_AB R43, R3, R116 ;  /* 0x00000074032b723e */ /* 0x002fe200000000ff */
[----:B------:R-:W-:Y:S01]  /*9ef0*/  MUFU.EX2 R125, R125 ;  /* 0x0000007d007d7308 */ /* 0x000fe20000000800 */
[----:B------:R-:W-:Y:S02]  /*9f00*/  FFMA.FTZ R174, R174, c[0x0][0x23c], -R112 ;  /* 0x00008f00aeae7a23 */ /* 0x000fe40000010870 */
[--C-:B------:R-:W-:Y:S02]  /*9f10*/  FFMA.FTZ R171, R171, c[0x0][0x23c], -R107.reuse ;  /* 0x00008f00abab7a23 */ /* 0x100fe4000001086b */
[--C-:B------:R-:W-:Y:S01]  /*9f20*/  FFMA.FTZ R169, R169, c[0x0][0x23c], -R107.reuse ;  /* 0x00008f00a9a97a23 */ /* 0x100fe2000001086b */
[----:B---3--:R-:W-:Y:S01]  /*9f30*/  HMMA.16816.F32 R32, R40, R48, R32 ;  /* 0x000000302820723c */ /* 0x008fe20000001820 */
[--C-:B------:R-:W-:Y:S01]  /*9f40*/  FFMA.FTZ R168, R168, c[0x0][0x23c], -R107.reuse ;  /* 0x00008f00a8a87a23 */ /* 0x100fe2000001086b */
[----:B------:R-:W-:Y:S01]  /*9f50*/  MUFU.EX2 R126, R126 ;  /* 0x0000007e007e7308 */ /* 0x000fe20000000800 */
[----:B------:R-:W-:-:S02]  /*9f60*/  FFMA.FTZ R163, R163, c[0x0][0x23c], -R107 ;  /* 0x00008f00a3a37a23 */ /* 0x000fc4000001086b */
[--C-:B------:R-:W-:Y:S02]  /*9f70*/  FFMA.FTZ R162, R162, c[0x0][0x23c], -R112.reuse ;  /* 0x00008f00a2a27a23 */ /* 0x100fe40000010870 */
[--C-:B------:R-:W-:Y:S01]  /*9f80*/  FFMA.FTZ R161, R161, c[0x0][0x23c], -R112.reuse ;  /* 0x00008f00a1a17a23 */ /* 0x100fe20000010870 */
[C---:B------:R-:W-:Y:S01]  /*9f90*/  HMMA.16816.F32 R28, R40.reuse, R50, R28 ;  /* 0x00000032281c723c */ /* 0x040fe2000000181c */
[----:B------:R-:W1:Y:S01]  /*9fa0*/  LDSM.16.MT88.4 R48, [R232+0xb000] ;  /* 0x00b00000e830783b */ /* 0x000e620000004200 */
[----:B------:R-:W-:Y:S01]  /*9fb0*/  MUFU.EX2 R127, R127 ;  /* 0x0000007f007f7308 */ /* 0x000fe20000000800 */
[--C-:B------:R-:W-:Y:S02]  /*9fc0*/  FFMA.FTZ R160, R160, c[0x0][0x23c], -R112.reuse ;  /* 0x00008f00a0a07a23 */ /* 0x100fe40000010870 */
[----:B------:R-:W-:Y:S02]  /*9fd0*/  FFMA.FTZ R154, R154, c[0x0][0x23c], -R112 ;  /* 0x00008f009a9a7a23 */ /* 0x000fe40000010870 */
[--C-:B------:R-:W-:Y:S01]  /*9fe0*/  FFMA.FTZ R151, R151, c[0x0][0x23c], -R107.reuse ;  /* 0x00008f0097977a23 */ /* 0x100fe2000001086b */
[----:B------:R-:W-:Y:S01]  /*9ff0*/  HMMA.16816.F32 R8, R40, R56, R8 ;  /* 0x000000382808723c */ /* 0x000fe20000001808 */
[--C-:B------:R-:W-:Y:S01]  /*a000*/  FFMA.FTZ R147, R147, c[0x0][0x23c], -R107.reuse ;  /* 0x00008f0093937a23 */ /* 0x100fe2000001086b */
[----:B------:R-:W3:Y:S01]  /*a010*/  MUFU.EX2 R128, R128 ;  /* 0x0000008000807308 */ /* 0x000ee20000000800 */
        /* <DEDUP_REMOVED lines=20> */
[--C-:B------:R-:W-:Y:S01]  /*a160*/  FFMA.FTZ R82, R82, c[0x0][0x23c], -R112.reuse ;  /* 0x00008f0052527a23 */ /* 0x100fe20000010870 */
[----:B------:R-:W-:Y:S01]  /*a170*/  HMMA.16816.F32 R16, R40, R44, R16 ;  /* 0x0000002c2810723c */ /* 0x000fe20000001810 */
[----:B------:R-:W-:Y:S01]  /*a180*/  FFMA.FTZ R75, R75, c[0x0][0x23c], -R112 ;  /* 0x00008f004b4b7a23 */ /* 0x000fe20000010870 */
[----:B------:R-:W-:Y:S01]  /*a190*/  MUFU.EX2 R132, R132 ;  /* 0x0000008400847308 */ /* 0x000fe20000000800 */
[----:B------:R-:W-:-:S02]  /*a1a0*/  FFMA.FTZ R77, R77, c[0x0][0x23c], -R107 ;  /* 0x00008f004d4d7a23 */ /* 0x000fc4000001086b */
[--C-:B------:R-:W-:Y:S02]  /*a1b0*/  FFMA.FTZ R76, R76, c[0x0][0x23c], -R107.reuse ;  /* 0x00008f004c4c7a23 */ /* 0x100fe4000001086b */
[--C-:B------:R-:W-:Y:S01]  /*a1c0*/  FFMA.FTZ R73, R73, c[0x0][0x23c], -R107.reuse ;  /* 0x00008f0049497a23 */ /* 0x100fe2000001086b */
[----:B------:R-:W-:Y:S01]  /*a1d0*/  HMMA.16816.F32 R12, R40, R46, R12 ;  /* 0x0000002e280c723c */ /* 0x000fe2000000180c */
[----:B------:R-:W4:Y:S01]  /*a1e0*/  LDSM.16.MT88.4 R44, [R230+0xb000] ;  /* 0x00b00000e62c783b */ /* 0x000f220000004200 */
[----:B------:R-:W-:Y:S01]  /*a1f0*/  MUFU.EX2 R134, R134 ;  /* 0x0000008600867308 */ /* 0x000fe20000000800 */
[----:B------:R-:W-:Y:S02]  /*a200*/  FFMA.FTZ R72, R72, c[0x0][0x23c], -R107 ;  /* 0x00008f0048487a23 */ /* 0x000fe4000001086b */
[----:B------:R-:W-:Y:S02]  /*a210*/  FADD.FTZ R110, R111, R110 ;  /* 0x0000006e6f6e7221 */ /* 0x000fe40000010000 */
[----:B--2---:R-:W-:Y:S01]  /*a220*/  F2FP.PACK_AB R40, R119, R120 ;  /* 0x000000787728723e */ /* 0x004fe200000000ff */
[----:B------:R-:W-:Y:S01]  /*a230*/  FADD.FTZ R114, R115, R114 ;  /* 0x0000007273727221 */ /* 0x000fe20000010000 */
[----:B---3--:R-:W-:Y:S01]  /*a240*/  F2FP.PACK_AB R41, R128, R127 ;  /* 0x0000007f8029723e */ /* 0x008fe200000000ff */
[----:B------:R-:W-:Y:S01]  /*a250*/  MUFU.EX2 R135, R135 ;  /* 0x0000008700877308 */ /* 0x000fe20000000800 */
[----:B------:R-:W-:Y:S01]  /*a260*/  F2FP.PACK_AB R42, R126, R125 ;  /* 0x0000007d7e2a723e */ /* 0x000fe200000000ff */
[----:B------:R-:W-:Y:S01]  /*a270*/  FADD.FTZ R109, R109, R110 ;  /* 0x0000006e6d6d7221 */ /* 0x000fe20000010000 */
[----:B-----5:R-:W-:Y:S01]  /*a280*/  F2FP.PACK_AB R43, R131, R129 ;  /* 0x00000081832b723e */ /* 0x020fe200000000ff */
[----:B------:R-:W-:-:S02]  /*a290*/  FADD.FTZ R113, R113, R114 ;  /* 0x0000007271717221 */ /* 0x000fc40000010000 */
[----:B------:R-:W-:Y:S02]  /*a2a0*/  FADD.FTZ R109, R108, R109 ;  /* 0x0000006d6c6d7221 */ /* 0x000fe40000010000 */
[----:B------:R-:W2:Y:S01]  /*a2b0*/  MUFU.EX2 R136, R136 ;  /* 0x0000008800887308 */ /* 0x000ea20000000800 */
[----:B------:R-:W-:Y:S01]  /*a2c0*/  FADD.FTZ R113, R4, R113 ;  /* 0x0000007104717221 */ /* 0x000fe20000010000 */
[C---:B-1----:R-:W-:Y:S01]  /*a2d0*/  HMMA.16816.F32 R32, R40.reuse, R48, R32 ;  /* 0x000000302820723c */ /* 0x042fe20000001820 */
        /* <DEDUP_REMOVED lines=10> */
[--C-:B------:R-:W-:Y:S01]  /*a380*/  FFMA.FTZ R74, R74, c[0x0][0x23c], -R112.reuse ;  /* 0x00008f004a4a7a23 */ /* 0x100fe20000010870 */
[C---:B----4-:R-:W-:Y:S01]  /*a390*/  HMMA.16816.F32 R8, R40.reuse, R56, R8 ;  /* 0x000000382808723c */ /* 0x050fe20000001808 */
[--C-:B------:R-:W-:Y:S02]  /*a3a0*/  FFMA.FTZ R88, R88, c[0x0][0x23c], -R112.reuse ;  /* 0x00008f0058587a23 */ /* 0x100fe40000010870 */
        /* <DEDUP_REMOVED lines=29> */
[----:B------:R-:W5:Y:S01]  /*a580*/  LDSM.16.MT88.4 R44, [R230+0xb800] ;  /* 0x00b80000e62c783b */ /* 0x000f620000004200 */
[----:B--2---:R-:W-:-:S02]  /*a590*/  FADD.FTZ R129, R136, R129 ;  /* 0x0000008188817221 */ /* 0x004fc40000010000 */
[----:B------:R-:W-:Y:S02]  /*a5a0*/  FFMA.FTZ R67, R67, c[0x0][0x23c], -R112 ;  /* 0x00008f0043437a23 */ /* 0x000fe40000010870 */
[----:B------:R-:W2:Y:S01]  /*a5b0*/  MUFU.EX2 R145, R145 ;  /* 0x0000009100917308 */ /* 0x000ea20000000800 */
[C---:B------:R-:W-:Y:S01]  /*a5c0*/  F2FP.PACK_AB R40, R132.reuse, R133 ;  /* 0x000000858428723e */ /* 0x040fe200000000ff */
[----:B------:R-:W-:Y:S01]  /*a5d0*/  FADD.FTZ R133, R133, R125 ;  /* 0x0000007d85857221 */ /* 0x000fe20000010000 */
[C---:B-1----:R-:W-:Y:S01]  /*a5e0*/  F2FP.PACK_AB R41, R137.reuse, R136 ;  /* 0x000000888929723e */ /* 0x042fe200000000ff */
[----:B------:R-:W-:Y:S01]  /*a5f0*/  FADD.FTZ R137, R137, R129 ;  /* 0x0000008189897221 */ /* 0x000fe20000010000 */
[----:B------:R-:W-:Y:S01]  /*a600*/  F2FP.PACK_AB R42, R135, R134 ;  /* 0x00000086872a723e */ /* 0x000fe200000000ff */
        /* <DEDUP_REMOVED lines=9> */
[----:B--2---:R-:W-:Y:S02]  /*a6a0*/  FADD.FTZ R139, R145, R139 ;  /* 0x0000008b918b7221 */ /* 0x004fe40000010000 */
        /* <DEDUP_REMOVED lines=10> */
[----:B------:R-:W4:Y:S01]  /*a750*/  MUFU.EX2 R153, R153 ;  /* 0x0000009900997308 */ /* 0x000f220000000800 */
[----:B------:R-:W-:-:S05]  /*a760*/  FFMA.FTZ R251, R101, c[0x0][0x23c], -R107 ;  /* 0x00008f0065fb7a23 */ /* 0x000fca000001086b */
[C---:B------:R-:W-:Y:S01]  /*a770*/  HMMA.16816.F32 R36, R40.reuse, R58, R36 ;  /* 0x0000003a2824723c */ /* 0x040fe20000001824 */
[----:B------:R-:W5:Y:S01]  /*a780*/  LDSM.16.MT88.4 R56, [R234+0xc000] ;  /* 0x00c00000ea38783b */ /* 0x000f620000004200 */
[----:B------:R-:W-:Y:S06]  /*a790*/  MUFU.EX2 R152, R152 ;  /* 0x0000009800987308 */ /* 0x000fec0000000800 */
[C---:B------:R-:W-:Y:S02]  /*a7a0*/  HMMA.16816.F32 R24, R40.reuse, R52, R24 ;  /* 0x000000342818723c */ /* 0x040fe40000001818 */
[----:B------:R-:W-:Y:S06]  /*a7b0*/  MUFU.EX2 R155, R155 ;  /* 0x0000009b009b7308 */ /* 0x000fec0000000800 */
[C---:B------:R-:W-:Y:S01]  /*a7c0*/  HMMA.16816.F32 R20, R40.reuse, R54, R20 ;  /* 0x000000362814723c */ /* 0x040fe20000001814 */
[----:B------:R-:W5:Y:S01]  /*a7d0*/  LDSM.16.MT88.4 R52, [R231+0xc000] ;  /* 0x00c00000e734783b */ /* 0x000f620000004200 */
[----:B------:R-:W-:Y:S06]  /*a7e0*/  MUFU.EX2 R156, R156 ;  /* 0x0000009c009c7308 */ /* 0x000fec0000000800 */
[C---:B------:R-:W-:Y:S02]  /*a7f0*/  HMMA.16816.F32 R16, R40.reuse, R44, R16 ;  /* 0x0000002c2810723c */ /* 0x040fe40000001810 */
[----:B------:R-:W2:Y:S06]  /*a800*/  MUFU.EX2 R157, R157 ;  /* 0x0000009d009d7308 */ /* 0x000eac0000000800 */
[----:B------:R-:W-:Y:S01]  /*a810*/  HMMA.16816.F32 R12, R40, R46, R12 ;  /* 0x0000002e280c723c */ /* 0x000fe2000000180c */
[----:B------:R-:W5:Y:S01]  /*a820*/  LDSM.16.MT88.4 R44, [R230+0xc000] ;  /* 0x00c00000e62c783b */ /* 0x000f620000004200 */
[----:B------:R-:W2:Y:S05]  /*a830*/  MUFU.EX2 R158, R158 ;  /* 0x0000009e009e7308 */ /* 0x000eaa0000000800 */
[C---:B------:R-:W-:Y:S01]  /*a840*/  F2FP.PACK_AB R40, R141.reuse, R142 ;  /* 0x0000008e8d28723e */ /* 0x040fe200000000ff */
        /* <DEDUP_REMOVED lines=12> */
[----:B----4-:R-:W-:Y:S02]  /*a910*/  FADD.FTZ R144, R153, R144 ;  /* 0x0000009099907221 */ /* 0x010fe40000010000 */
[----:B------:R-:W-:Y:S01]  /*a920*/  FADD.FTZ R150, R157, R150 ;  /* 0x000000969d967221 */ /* 0x000fe20000010000 */
[----:B------:R-:W2:Y:S02]  /*a930*/  MUFU.EX2 R173, R173 ;  /* 0x000000ad00ad7308 */ /* 0x000ea40000000800 */
[C---:B------:R-:W-:Y:S01]  /*a940*/  HMMA.16816.F32 R28, R40.reuse, R50, R28 ;  /* 0x00000032281c723c */ /* 0x040fe2000000181c */
[----:B------:R-:W3:Y:S05]  /*a950*/  LDSM.16.MT88.4 R48, [R232+0xc800] ;  /* 0x00c80000e830783b */ /* 0x000eea0000004200 */
[----:B------:R-:W-:Y:S02]  /*a960*/  MUFU.EX2 R172, R172 ;  /* 0x000000ac00ac7308 */ /* 0x000fe40000000800 */
[C---:B-----5:R-:W-:Y:S06]  /*a970*/  HMMA.16816.F32 R8, R40.reuse, R56, R8 ;  /* 0x000000382808723c */ /* 0x060fec0000001808 */
        /* <DEDUP_REMOVED lines=13> */
[----:B------:R-:W4:Y:S01]  /*aa50*/  MUFU.EX2 R188, R188 ;  /* 0x000000bc00bc7308 */ /* 0x000f220000000800 */
[C---:B------:R-:W-:Y:S01]  /*aa60*/  F2FP.PACK_AB R40, R152.reuse, R153 ;  /* 0x000000999828723e */ /* 0x040fe200000000ff */
[----:B------:R-:W-:Y:S01]  /*aa70*/  FADD.FTZ R152, R152, R144 ;  /* 0x0000009098987221 */ /* 0x000fe20000010000 */
[C---:B------:R-:W-:Y:S01]  /*aa80*/  F2FP.PACK_AB R41, R158.reuse, R157 ;  /* 0x0000009d9e29723e */ /* 0x040fe200000000ff */
[----:B------:R-:W-:Y:S01]  /*aa90*/  FADD.FTZ R158, R158, R150 ;  /* 0x000000969e9e7221 */ /* 0x000fe20000010000 */
[----:B------:R-:W-:Y:S01]  /*aaa0*/  F2FP.PACK_AB R42, R156, R155 ;  /* 0x0000009b9c2a723e */ /* 0x000fe200000000ff */
[----:B------:R-:W-:Y:S01]  /*aab0*/  FADD.FTZ R152, R155, R152 ;  /* 0x000000989b987221 */ /* 0x000fe20000010000 */
[----:B-1----:R-:W-:Y:S01]  /*aac0*/  F2FP.PACK_AB R43, R170, R159 ;  /* 0x0000009faa2b723e */ /* 0x002fe200000000ff */
[----:B------:R-:W1:Y:S01]  /*aad0*/  MUFU.EX2 R193, R193 ;  /* 0x000000c100c17308 */ /* 0x000e620000000800 */
[----:B------:R-:W-:-:S02]  /*aae0*/  FADD.FTZ R158, R159, R158 ;  /* 0x0000009e9f9e7221 */ /* 0x000fc40000010000 */
[----:B------:R-:W-:Y:S02]  /*aaf0*/  FADD.FTZ R156, R156, R152 ;  /* 0x000000989c9c7221 */ /* 0x000fe40000010000 */
[----:B------:R-:W-:Y:S01]  /*ab00*/  FADD.FTZ R170, R170, R158 ;  /* 0x0000009eaaaa7221 */ /* 0x000fe20000010000 */
[----:B---3--:R-:W-:Y:S01]  /*ab10*/  HMMA.16816.F32 R32, R40, R48, R32 ;  /* 0x000000302820723c */ /* 0x008fe20000001820 */
[----:B--2---:R-:W-:Y:S01]  /*ab20*/  FADD.FTZ R156, R173, R156 ;  /* 0x0000009cad9c7221 */ /* 0x004fe20000010000 */
[----:B------:R-:W-:Y:S01]  /*ab30*/  MUFU.EX2 R192, R192 ;  /* 0x000000c000c07308 */ /* 0x000fe20000000800 */
[----:B-----5:R-:W-:-:S05]  /*ab40*/  FADD.FTZ R170, R183, R170 ;  /* 0x000000aab7aa7221 */ /* 0x020fca0000010000 */
[C---:B------:R-:W-:Y:S01]  /*ab50*/  HMMA.16816.F32 R28, R40.reuse, R50, R28 ;  /* 0x00000032281c723c */ /* 0x040fe2000000181c */
[----:B------:R-:W2:Y:S01]  /*ab60*/  LDSM.16.MT88.4 R48, [R232+0xd000] ;  /* 0x00d00000e830783b */ /* 0x000ea20000004200 */
        /* <DEDUP_REMOVED lines=18> */
[C---:B------:R-:W-:Y:S01]  /*ac90*/  F2FP.PACK_AB R41, R185.reuse, R183 ;  /* 0x000000b7b929723e */ /* 0x040fe200000000ff */
[----:B------:R-:W-:Y:S01]  /*aca0*/  MUFU.EX2 R182, R182 ;  /* 0x000000b600b67308 */ /* 0x000fe20000000800 */
        /* <DEDUP_REMOVED lines=10> */
[----:B-1----:R-:W-:Y:S02]  /*ad50*/  FADD.FTZ R180, R193, R180 ;  /* 0x000000b4c1b47221 */ /* 0x002fe40000010000 */
        /* <DEDUP_REMOVED lines=13> */
[----:B------:R-:W3:Y:S05]  /*ae30*/  LDSM.16.MT88.4 R52, [R231+0xd800] ;  /* 0x00d80000e734783b */ /* 0x000eea0000004200 */
        /* <DEDUP_REMOVED lines=8> */
[C---:B------:R-:W-:Y:S01]  /*aec0*/  F2FP.PACK_AB R41, R190.reuse, R191 ;  /* 0x000000bfbe29723e */ /* 0x040fe200000000ff */
[----:B------:R-:W-:Y:S01]  /*aed0*/  FADD.FTZ R190, R190, R188 ;  /* 0x000000bcbebe7221 */ /* 0x000fe20000010000 */
[----:B------:R-:W-:Y:S01]  /*aee0*/  F2FP.PACK_AB R42, R195, R194 ;  /* 0x000000c2c32a723e */ /* 0x000fe200000000ff */
[----:B------:R-:W-:Y:S01]  /*aef0*/  FADD.FTZ R192, R194, R192 ;  /* 0x000000c0c2c07221 */ /* 0x000fe20000010000 */
[----:B------:R-:W-:Y:S01]  /*af00*/  F2FP.PACK_AB R43, R187, R189 ;  /* 0x000000bdbb2b723e */ /* 0x000fe200000000ff */
[----:B------:R-:W-:Y:S01]  /*af10*/  MUFU.EX2 R154, R154 ;  /* 0x0000009a009a7308 */ /* 0x000fe20000000800 */
[----:B------:R-:W-:-:S02]  /*af20*/  FADD.FTZ R190, R189, R190 ;  /* 0x000000bebdbe7221 */ /* 0x000fc40000010000 */
[----:B------:R-:W-:Y:S02]  /*af30*/  FADD.FTZ R195, R195, R192 ;  /* 0x000000c0c3c37221 */ /* 0x000fe40000010000 */
[----:B------:R-:W-:Y:S01]  /*af40*/  FADD.FTZ R187, R187, R190 ;  /* 0x000000bebbbb7221 */ /* 0x000fe20000010000 */
[----:B-1----:R-:W-:Y:S02]  /*af50*/  HMMA.16816.F32 R32, R40, R48, R32 ;  /* 0x000000302820723c */ /* 0x002fe40000001820 */
[----:B------:R-:W1:Y:S01]  /*af60*/  MUFU.EX2 R151, R151 ;  /* 0x0000009700977308 */ /* 0x000e620000000800 */
[----:B--2---:R-:W-:-:S05]  /*af70*/  FADD.FTZ R187, R171, R187 ;  /* 0x000000bbabbb7221 */ /* 0x004fca0000010000 */
        /* <DEDUP_REMOVED lines=8> */
[C---:B---3--:R-:W-:Y:S02]  /*b000*/  HMMA.16816.F32 R24, R40.reuse, R52, R24 ;  /* 0x000000342818723c */ /* 0x048fe40000001818 */
[----:B------:R-:W3:Y:S06]  /*b010*/  MUFU.EX2 R130, R130 ;  /* 0x0000008200827308 */ /* 0x000eec0000000800 */
[C---:B------:R-:W-:Y:S01]  /*b020*/  HMMA.16816.F32 R20, R40.reuse, R54, R20 ;  /* 0x000000362814723c */ /* 0x040fe20000001814 */
[----:B------:R-:W1:Y:S01]  /*b030*/  LDSM.16.MT88.4 R52, [R231+0xe000] ;  /* 0x00e00000e734783b */ /* 0x000e620000004200 */
[----:B------:R-:W1:Y:S06]  /*b040*/  MUFU.EX2 R89, R89 ;  /* 0x0000005900597308 */ /* 0x000e6c0000000800 */
[C---:B-----5:R-:W-:Y:S02]  /*b050*/  HMMA.16816.F32 R16, R40.reuse, R44, R16 ;  /* 0x0000002c2810723c */ /* 0x060fe40000001810 */
[----:B------:R-:W-:Y:S06]  /*b060*/  MUFU.EX2 R86, R86 ;  /* 0x0000005600567308 */ /* 0x000fec0000000800 */
[----:B------:R-:W-:Y:S01]  /*b070*/  HMMA.16816.F32 R12, R40, R46, R12 ;  /* 0x0000002e280c723c */ /* 0x000fe2000000180c */
[----:B------:R-:W5:Y:S01]  /*b080*/  LDSM.16.MT88.4 R44, [R230+0xe000] ;  /* 0x00e00000e62c783b */ /* 0x000f620000004200 */
[----:B------:R-:W-:Y:S05]  /*b090*/  MUFU.EX2 R85, R85 ;  /* 0x0000005500557308 */ /* 0x000fea0000000800 */
[----:B------:R-:W-:Y:S01]  /*b0a0*/  F2FP.PACK_AB R40, R182, R184 ;  /* 0x000000b8b628723e */ /* 0x000fe200000000ff */
[----:B------:R-:W-:Y:S01]  /*b0b0*/  FADD.FTZ R184, R184, R195 ;  /* 0x000000c3b8b87221 */ /* 0x000fe20000010000 */
[----:B------:R-:W-:Y:S01]  /*b0c0*/  F2FP.PACK_AB R41, R169, R171 ;  /* 0x000000aba929723e */ /* 0x000fe200000000ff */
        /* <DEDUP_REMOVED lines=11> */
[----:B------:R-:W-:Y:S01]  /*b180*/  MUFU.EX2 R79, R79 ;  /* 0x0000004f004f7308 */ /* 0x000fe20000000800 */
[----:B-1----:R-:W-:Y:S01]  /*b190*/  FADD.FTZ R163, R151, R163 ;  /* 0x000000a397a37221 */ /* 0x002fe20000010000 */
[----:B------:R-:W-:Y:S01]  /*b1a0*/  HMMA.16816.F32 R28, R40, R50, R28 ;  /* 0x00000032281c723c */ /* 0x000fe2000000181c */
[----:B------:R-:W1:Y:S02]  /*b1b0*/  LDSM.16.MT88.4 R48, [R232+0xe800] ;  /* 0x00e80000e830783b */ /* 0x000e640000004200 */
[----:B------:R-:W-:-:S03]  /*b1c0*/  FADD.FTZ R163, R147, R163 ;  /* 0x000000a393a37221 */ /* 0x000fc60000010000 */
[----:B------:R-:W2:Y:S02]  /*b1d0*/  MUFU.EX2 R78, R78 ;  /* 0x0000004e004e7308 */ /* 0x000ea40000000800 */
[C---:B----4-:R-:W-:Y:S06]  /*b1e0*/  HMMA.16816.F32 R8, R40.reuse, R56, R8 ;  /* 0x000000382808723c */ /* 0x050fec0000001808 */
[----:B------:R-:W4:Y:S02]  /*b1f0*/  MUFU.EX2 R84, R84 ;  /* 0x0000005400547308 */ /* 0x000f240000000800 */
[C---:B------:R-:W-:Y:S01]  /*b200*/  HMMA.16816.F32 R36, R40.reuse, R58, R36 ;  /* 0x0000003a2824723c */ /* 0x040fe20000001824 */
[----:B------:R-:W2:Y:S05]  /*b210*/  LDSM.16.MT88.4 R56, [R234+0xe800] ;  /* 0x00e80000ea38783b */ /* 0x000eaa0000004200 */
[----:B------:R-:W-:Y:S02]  /*b220*/  MUFU.EX2 R83, R83 ;  /* 0x0000005300537308 */ /* 0x000fe40000000800 */
[C---:B------:R-:W-:Y:S06]  /*b230*/  HMMA.16816.F32 R24, R40.reuse, R52, R24 ;  /* 0x000000342818723c */ /* 0x040fec0000001818 */
[----:B------:R-:W-:Y:S01]  /*b240*/  MUFU.EX2 R82, R82 ;  /* 0x0000005200527308 */ /* 0x000fe20000000800 */
[----:B------:R-:W-:Y:S01]  /*b250*/  F2FP.PACK_AB R52, R161, R162 ;  /* 0x000000a2a134723e */ /* 0x000fe200000000ff */
[C---:B------:R-:W-:Y:S01]  /*b260*/  HMMA.16816.F32 R20, R40.reuse, R54, R20 ;  /* 0x000000362814723c */ /* 0x040fe20000001814 */
[----:B------:R-:W-:Y:S01]  /*b270*/  F2FP.PACK_AB R53, R147, R151 ;  /* 0x000000979335723e */ /* 0x000fe200000000ff */
[----:B------:R-:W-:Y:S01]  /*b280*/  FADD.FTZ R162, R162, R181 ;  /* 0x000000b5a2a27221 */ /* 0x000fe20000010000 */
[----:B------:R-:W-:Y:S03]  /*b290*/  LDSM.16.MT88.4 R148, [R231+0x11800] ;  /* 0x01180000e794783b */ /* 0x000fe60000004200 */
[----:B------:R-:W-:Y:S01]  /*b2a0*/  MUFU.EX2 R75, R75 ;  /* 0x0000004b004b7308 */ /* 0x000fe20000000800 */
[----:B------:R-:W-:Y:S01]  /*b2b0*/  F2FP.PACK_AB R54, R154, R160 ;  /* 0x000000a09a36723e */ /* 0x000fe200000000ff */
[----:B-----5:R-:W-:Y:S01]  /*b2c0*/  HMMA.16816.F32 R16, R40, R44, R16 ;  /* 0x0000002c2810723c */ /* 0x020fe20000001810 */
[----:B------:R-:W-:Y:S01]  /*b2d0*/  F2FP.PACK_AB R55, R140, R146 ;  /* 0x000000928c37723e */ /* 0x000fe200000000ff */
[----:B------:R-:W-:-:S02]  /*b2e0*/  FADD.FTZ R162, R161, R162 ;  /* 0x000000a2a1a27221 */ /* 0x000fc40000010000 */
[----:B------:R-:W-:Y:S02]  /*b2f0*/  FADD.FTZ R146, R146, R163 ;  /* 0x000000a392927221 */ /* 0x000fe40000010000 */
[----:B------:R-:W5:Y:S01]  /*b300*/  MUFU.EX2 R77, R77 ;  /* 0x0000004d004d7308 */ /* 0x000f620000000800 */
[----:B------:R-:W-:Y:S01]  /*b310*/  FADD.FTZ R162, R160, R162 ;  /* 0x000000a2a0a27221 */ /* 0x000fe20000010000 */
[----:B------:R-:W-:Y:S01]  /*b320*/  HMMA.16816.F32 R12, R40, R46, R12 ;  /* 0x0000002e280c723c */ /* 0x000fe2000000180c */
[----:B------:R-:W4:Y:S01]  /*b330*/  LDSM.16.MT88.4 R44, [R231+0xe800] ;  /* 0x00e80000e72c783b */ /* 0x000f220000004200 */
[----:B------:R-:W-:Y:S02]  /*b340*/  FADD.FTZ R146, R140, R146 ;  /* 0x000000928c927221 */ /* 0x000fe40000010000 */
[----:B------:R-:W-:Y:S01]  /*b350*/  FADD.FTZ R154, R154, R162 ;  /* 0x000000a29a9a7221 */ /* 0x000fe20000010000 */
[----:B------:R-:W5:Y:S01]  /*b360*/  LDSM.16.MT88.4 R40, [R230+0xe800] ;  /* 0x00e80000e628783b */ /* 0x000f620000004200 */
[----:B------:R-:W2:Y:S02]  /*b370*/  MUFU.EX2 R76, R76 ;  /* 0x0000004c004c7308 */ /* 0x000ea40000000800 */
[----:B-1----:R-:W-:Y:S01]  /*b380*/  HMMA.16816.F32 R32, R52, R48, R32 ;  /* 0x000000303420723c */ /* 0x002fe20000001820 */
[----:B---3--:R-:W-:-:S05]  /*b390*/  FADD.FTZ R154, R130, R154 ;  /* 0x0000009a829a7221 */ /* 0x008fca0000010000 */
[----:B------:R-:W-:Y:S02]  /*b3a0*/  MUFU.EX2 R73, R73 ;  /* 0x0000004900497308 */ /* 0x000fe40000000800 */
[C---:B------:R-:W-:Y:S01]  /*b3b0*/  HMMA.16816.F32 R28, R52.reuse, R50, R28 ;  /* 0x00000032341c723c */ /* 0x040fe2000000181c */
[----:B------:R-:W1:Y:S05]  /*b3c0*/  LDSM.16.MT88.4 R48, [R232+0xf000] ;  /* 0x00f00000e830783b */ /* 0x000e6a0000004200 */
[----:B------:R-:W3:Y:S02]  /*b3d0*/  MUFU.EX2 R72, R72 ;  /* 0x0000004800487308 */ /* 0x000ee40000000800 */
[C---:B--2---:R-:W-:Y:S06]  /*b3e0*/  HMMA.16816.F32 R8, R52.reuse, R56, R8 ;  /* 0x000000383408723c */ /* 0x044fec0000001808 */
[----:B------:R-:W2:Y:S02]  /*b3f0*/  MUFU.EX2 R74, R74 ;  /* 0x0000004a004a7308 */ /* 0x000ea40000000800 */
[C---:B------:R-:W-:Y:S01]  /*b400*/  HMMA.16816.F32 R36, R52.reuse, R58, R36 ;  /* 0x0000003a3424723c */ /* 0x040fe20000001824 */
[----:B------:R-:W1:Y:S05]  /*b410*/  LDSM.16.MT88.4 R56, [R234+0xf000] ;  /* 0x00f00000ea38783b */ /* 0x000e6a0000004200 */
[----:B------:R-:W-:Y:S02]  /*b420*/  MUFU.EX2 R88, R88 ;  /* 0x0000005800587308 */ /* 0x000fe40000000800 */
[C---:B----4-:R-:W-:Y:S06]  /*b430*/  HMMA.16816.F32 R24, R52.reuse, R44, R24 ;  /* 0x0000002c3418723c */ /* 0x050fec0000001818 */
[----:B------:R-:W-:Y:S01]  /*b440*/  MUFU.EX2 R87, R87 ;  /* 0x0000005700577308 */ /* 0x000fe20000000800 */
[----:B------:R-:W-:Y:S01]  /*b450*/  F2FP.PACK_AB R44, R89, R130 ;  /* 0x00000082592c723e */ /* 0x000fe200000000ff */
[----:B------:R-:W-:Y:S01]  /*b460*/  HMMA.16816.F32 R20, R52, R46, R20 ;  /* 0x0000002e3414723c */ /* 0x000fe20000001814 */
[----:B------:R-:W-:Y:S01]  /*b470*/  F2FP.PACK_AB R45, R80, R81 ;  /* 0x00000051502d723e */ /* 0x000fe200000000ff */
[----:B------:R-:W-:-:S02]  /*b480*/  FADD.FTZ R81, R81, R146 ;  /* 0x0000009251517221 */ /* 0x000fc40000010000 */
[----:B------:R-:W-:Y:S02]  /*b490*/  FADD.FTZ R89, R89, R154 ;  /* 0x0000009a59597221 */ /* 0x000fe40000010000 */
[----:B------:R-:W-:Y:S01]  /*b4a0*/  MUFU.EX2 R71, R71 ;  /* 0x0000004700477308 */ /* 0x000fe20000000800 */
[----:B------:R-:W-:Y:S01]  /*b4b0*/  FADD.FTZ R81, R80, R81 ;  /* 0x0000005150517221 */ /* 0x000fe20000010000 */
[----:B------:R-:W-:Y:S01]  /*b4c0*/  F2FP.PACK_AB R46, R85, R86 ;  /* 0x00000056552e723e */ /* 0x000fe200000000ff */
[----:B-----5:R-:W-:Y:S01]  /*b4d0*/  HMMA.16816.F32 R16, R52, R40, R16 ;  /* 0x000000283410723c */ /* 0x020fe20000001810 */
[----:B------:R-:W-:Y:S01]  /*b4e0*/  F2FP.PACK_AB R47, R78, R79 ;  /* 0x0000004f4e2f723e */ /* 0x000fe200000000ff */
[----:B------:R-:W-:Y:S01]  /*b4f0*/  FADD.FTZ R89, R86, R89 ;  /* 0x0000005956597221 */ /* 0x000fe20000010000 */
[----:B------:R-:W-:Y:S01]  /*b500*/  LDSM.16.MT88.4 R152, [R232+0x11800] ;  /* 0x01180000e898783b */ /* 0x000fe20000004200 */
[----:B------:R-:W-:Y:S01]  /*b510*/  FADD.FTZ R79, R79, R81 ;  /* 0x000000514f4f7221 */ /* 0x000fe20000010000 */
[----:B------:R-:W4:Y:S01]  /*b520*/  MUFU.EX2 R70, R70 ;  /* 0x0000004600467308 */ /* 0x000f220000000800 */
[----:B------:R-:W-:-:S02]  /*b530*/  FADD.FTZ R85, R85, R89 ;  /* 0x0000005955557221 */ /* 0x000fc40000010000 */
[----:B------:R-:W-:Y:S01]  /*b540*/  HMMA.16816.F32 R12, R52, R42, R12 ;  /* 0x0000002a340c723c */ /* 0x000fe2000000180c */
[----:B------:R-:W5:Y:S01]  /*b550*/  LDSM.16.MT88.4 R40, [R231+0xf000] ;  /* 0x00f00000e728783b */ /* 0x000f620000004200 */
[----:B------:R-:W-:Y:S02]  /*b560*/  FADD.FTZ R79, R78, R79 ;  /* 0x0000004f4e4f7221 */ /* 0x000fe40000010000 */
[----:B------:R-:W-:Y:S01]  /*b570*/  FADD.FTZ R85, R84, R85 ;  /* 0x0000005554557221 */ /* 0x000fe20000010000 */
[----:B------:R-:W2:Y:S01]  /*b580*/  LDSM.16.MT88.4 R52, [R230+0xf000] ;  /* 0x00f00000e634783b */ /* 0x000ea20000004200 */
[----:B------:R-:W2:Y:S01]  /*b590*/  MUFU.EX2 R69, R69 ;  /* 0x0000004500457308 */ /* 0x000ea20000000800 */
[----:B------:R-:W-:Y:S01]  /*b5a0*/  FADD.FTZ R79, R77, R79 ;  /* 0x0000004f4d4f7221 */ /* 0x000fe20000010000 */
[C---:B-1----:R-:W-:Y:S06]  /*b5b0*/  HMMA.16816.F32 R32, R44.reuse, R48, R32 ;  /* 0x000000302c20723c */ /* 0x042fec0000001820 */
[----:B------:R-:W-:Y:S02]  /*b5c0*/  MUFU.EX2 R68, R68 ;  /* 0x0000004400447308 */ /* 0x000fe40000000800 */
[C---:B------:R-:W-:Y:S01]  /*b5d0*/  HMMA.16816.F32 R28, R44.reuse, R50, R28 ;  /* 0x000000322c1c723c */ /* 0x040fe2000000181c */
[----:B------:R-:W1:Y:S05]  /*b5e0*/  LDSM.16.MT88.4 R48, [R232+0xf800] ;  /* 0x00f80000e830783b */ /* 0x000e6a0000004200 */
[----:B------:R-:W1:Y:S02]  /*b5f0*/  MUFU.EX2 R90, R90 ;  /* 0x0000005a005a7308 */ /* 0x000e640000000800 */
[C---:B------:R-:W-:Y:S06]  /*b600*/  HMMA.16816.F32 R8, R44.reuse, R56, R8 ;  /* 0x000000382c08723c */ /* 0x040fec0000001808 */
[----:B------:R-:W1:Y:S02]  /*b610*/  MUFU.EX2 R91, R91 ;  /* 0x0000005b005b7308 */ /* 0x000e640000000800 */
[C---:B------:R-:W-:Y:S01]  /*b620*/  HMMA.16816.F32 R36, R44.reuse, R58, R36 ;  /* 0x0000003a2c24723c */ /* 0x040fe20000001824 */
[----:B------:R-:W1:Y:S05]  /*b630*/  LDSM.16.MT88.4 R56, [R234+0xf800] ;  /* 0x00f80000ea38783b */ /* 0x000e6a0000004200 */
[----:B------:R-:W-:Y:S02]  /*b640*/  MUFU.EX2 R67, R67 ;  /* 0x0000004300437308 */ /* 0x000fe40000000800 */
[C---:B-----5:R-:W-:Y:S06]  /*b650*/  HMMA.16816.F32 R24, R44.reuse, R40, R24 ;  /* 0x000000282c18723c */ /* 0x060fec0000001818 */
[----:B------:R-:W-:Y:S02]  /*b660*/  MUFU.EX2 R66, R66 ;  /* 0x0000004200427308 */ /* 0x000fe40000000800 */
[C---:B------:R-:W-:Y:S01]  /*b670*/  HMMA.16816.F32 R20, R44.reuse, R42, R20 ;  /* 0x0000002a2c14723c */ /* 0x040fe20000001814 */
[----:B------:R-:W5:Y:S05]  /*b680*/  LDSM.16.MT88.4 R40, [R231+0xf800] ;  /* 0x00f80000e728783b */ /* 0x000f6a0000004200 */
[----:B------:R-:W-:Y:S02]  /*b690*/  MUFU.EX2 R63, R63 ;  /* 0x0000003f003f7308 */ /* 0x000fe40000000800 */
[C---:B--2---:R-:W-:Y:S06]  /*b6a0*/  HMMA.16816.F32 R16, R44.reuse, R52, R16 ;  /* 0x000000342c10723c */ /* 0x044fec0000001810 */
[----:B------:R2:W-:Y:S02]  /*b6b0*/  MUFU.EX2 R4, R64 ;  /* 0x0000004000047308 */ /* 0x0005e40000000800 */
[----:B------:R-:W-:Y:S01]  /*b6c0*/  HMMA.16816.F32 R12, R44, R54, R12 ;  /* 0x000000362c0c723c */ /* 0x000fe2000000180c */
[----:B------:R-:W5:Y:S05]  /*b6d0*/  LDSM.16.MT88.4 R52, [R230+0xf800] ;  /* 0x00f80000e634783b */ /* 0x000f6a0000004200 */
[----:B------:R4:W-:Y:S01]  /*b6e0*/  MUFU.EX2 R3, R60 ;  /* 0x0000003c00037308 */ /* 0x0009e20000000800 */
[C---:B------:R-:W-:Y:S01]  /*b6f0*/  F2FP.PACK_AB R44, R83.reuse, R84 ;  /* 0x00000054532c723e */ /* 0x040fe200000000ff */
[----:B------:R-:W-:Y:S01]  /*b700*/  FADD.FTZ R83, R83, R85 ;  /* 0x0000005553537221 */ /* 0x000fe20000010000 */
[C---:B------:R-:W-:Y:S01]  /*b710*/  F2FP.PACK_AB R45, R76.reuse, R77 ;  /* 0x0000004d4c2d723e */ /* 0x040fe200000000ff */
[----:B------:R-:W-:Y:S01]  /*b720*/  FADD.FTZ R76, R76, R79 ;  /* 0x0000004f4c4c7221 */ /* 0x000fe20000010000 */
[----:B------:R-:W-:Y:S01]  /*b730*/  F2FP.PACK_AB R46, R75, R82 ;  /* 0x000000524b2e723e */ /* 0x000fe200000000ff */
[----:B------:R-:W-:Y:S01]  /*b740*/  FADD.FTZ R83, R82, R83 ;  /* 0x0000005352537221 */ /* 0x000fe20000010000 */
[----:B---3--:R-:W-:Y:S01]  /*b750*/  F2FP.PACK_AB R47, R72, R73 ;  /* 0x00000049482f723e */ /* 0x008fe200000000ff */
[--C-:B--2---:R-:W-:Y:S01]  /*b760*/  FFMA.FTZ R64, R92, c[0x0][0x23c], -R107.reuse ;  /* 0x00008f005c407a23 */ /* 0x104fe2000001086b */
[----:B------:R-:W-:Y:S01]  /*b770*/  MUFU.EX2 R252, R252 ;  /* 0x000000fc00fc7308 */ /* 0x000fe20000000800 */
[----:B------:R-:W-:-:S02]  /*b780*/  FFMA.FTZ R92, R97, c[0x0][0x23c], -R107 ;  /* 0x00008f00615c7a23 */ /* 0x000fc4000001086b */
[----:B------:R-:W-:Y:S02]  /*b790*/  FADD.FTZ R76, R73, R76 ;  /* 0x0000004c494c7221 */ /* 0x000fe40000010000 */
[C---:B-1----:R-:W-:Y:S01]  /*b7a0*/  HMMA.16816.F32 R32, R44.reuse, R48, R32 ;  /* 0x000000302c20723c */ /* 0x042fe20000001820 */
[--C-:B----4-:R-:W-:Y:S02]  /*b7b0*/  FFMA.FTZ R60, R94, c[0x0][0x23c], -R112.reuse ;  /* 0x00008f005e3c7a23 */ /* 0x110fe40000010870 */
[----:B------:R-:W-:Y:S01]  /*b7c0*/  MUFU.EX2 R64, R64 ;  /* 0x0000004000407308 */ /* 0x000fe20000000800 */
[----:B------:R-:W-:Y:S02]  /*b7d0*/  FFMA.FTZ R94, R106, c[0x0][0x23c], -R112 ;  /* 0x00008f006a5e7a23 */ /* 0x000fe40000010870 */
[----:B------:R-:W-:Y:S02]  /*b7e0*/  FADD.FTZ R75, R75, R83 ;  /* 0x000000534b4b7221 */ /* 0x000fe40000010000 */
[----:B------:R-:W-:Y:S01]  /*b7f0*/  HMMA.16816.F32 R28, R44, R50, R28 ;  /* 0x000000322c1c723c */ /* 0x000fe2000000181c */
[----:B------:R-:W1:Y:S01]  /*b800*/  LDSM.16.MT88.4 R48, [R234+0x10000] ;  /* 0x01000000ea30783b */ /* 0x000e620000004200 */
[----:B------:R-:W-:Y:S01]  /*b810*/  FADD.FTZ R72, R72, R76 ;  /* 0x0000004c48487221 */ /* 0x000fe20000010000 */
[----:B------:R-:W-:Y:S01]  /*b820*/  MUFU.EX2 R60, R60 ;  /* 0x0000003c003c7308 */ /* 0x000fe20000000800 */
[----:B------:R-:W-:-:S02]  /*b830*/  FADD.FTZ R75, R74, R75 ;  /* 0x0000004b4a4b7221 */ /* 0x000fc40000010000 */
[----:B------:R-:W-:Y:S02]  /*b840*/  FADD.FTZ R72, R70, R72 ;  /* 0x0000004846487221 */ /* 0x000fe40000010000 */
[C---:B------:R-:W-:Y:S03]  /*b850*/  HMMA.16816.F32 R8, R44.reuse, R56, R8 ;  /* 0x000000382c08723c */ /* 0x040fe60000001808 */
[----:B------:R-:W-:Y:S05]  /*b860*/  MUFU.EX2 R92, R92 ;  /* 0x0000005c005c7308 */ /* 0x000fea0000000800 */
[C---:B------:R-:W-:Y:S01]  /*b870*/  HMMA.16816.F32 R36, R44.reuse, R58, R36 ;  /* 0x0000003a2c24723c */ /* 0x040fe20000001824 */
[----:B------:R-:W2:Y:S02]  /*b880*/  LDSM.16.MT88.4 R56, [R232+0x10000] ;  /* 0x01000000e838783b */ /* 0x000ea40000004200 */
[----:B------:R-:W-:Y:S05]  /*b890*/  MUFU.EX2 R94, R94 ;  /* 0x0000005e005e7308 */ /* 0x000fea0000000800 */
[C---:B-----5:R-:W-:Y:S03]  /*b8a0*/  HMMA.16816.F32 R24, R44.reuse, R40, R24 ;  /* 0x000000282c18723c */ /* 0x060fe60000001818 */
[----:B------:R-:W-:Y:S05]  /*b8b0*/  MUFU.EX2 R251, R251 ;  /* 0x000000fb00fb7308 */ /* 0x000fea0000000800 */
[C---:B------:R-:W-:Y:S01]  /*b8c0*/  HMMA.16816.F32 R20, R44.reuse, R42, R20 ;  /* 0x0000002a2c14723c */ /* 0x040fe20000001814 */
[----:B------:R-:W3:Y:S07]  /*b8d0*/  LDSM.16.MT88.4 R40, [R231+0x10000] ;  /* 0x01000000e728783b */ /* 0x000eee0000004200 */
[C---:B------:R-:W-:Y:S08]  /*b8e0*/  HMMA.16816.F32 R16, R44.reuse, R52, R16 ;  /* 0x000000342c10723c */ /* 0x040ff00000001810 */
[----:B------:R-:W-:Y:S01]  /*b8f0*/  HMMA.16816.F32 R12, R44, R54, R12 ;  /* 0x000000362c0c723c */ /* 0x000fe2000000180c */
[----:B------:R-:W-:Y:S06]  /*b900*/  LDSM.16.MT88.4 R52, [R234+0x10800] ;  /* 0x01080000ea34783b */ /* 0x000fec0000004200 */
[C---:B------:R-:W-:Y:S01]  /*b910*/  F2FP.PACK_AB R44, R88.reuse, R74 ;  /* 0x0000004a582c723e */ /* 0x040fe200000000ff */
        /* <DEDUP_REMOVED lines=9> */
[----:B-1----:R-:W-:Y:S01]  /*b9b0*/  HMMA.16816.F32 R8, R44, R48, R8 ;  /* 0x000000302c08723c */ /* 0x002fe20000001808 */
[----:B------:R-:W-:-:S07]  /*b9c0*/  FADD.FTZ R71, R91, R71 ;  /* 0x000000475b477221 */ /* 0x000fce0000010000 */
[C---:B------:R-:W-:Y:S01]  /*b9d0*/  HMMA.16816.F32 R36, R44.reuse, R50, R36 ;  /* 0x000000322c24723c */ /* 0x040fe20000001824 */
[----:B------:R-:W1:Y:S07]  /*b9e0*/  LDSM.16.MT88.4 R48, [R230+0x10000] ;  /* 0x01000000e630783b */ /* 0x000e6e0000004200 */
[C---:B--2---:R-:W-:Y:S07]  /*b9f0*/  HMMA.16816.F32 R32, R44.reuse, R56, R32 ;  /* 0x000000382c20723c */ /* 0x044fee0000001820 */
[--C-:B------:R-:W-:Y:S01]  /*ba00*/  FFMA.FTZ R56, R65, c[0x0][0x23c], -R107.reuse ;  /* 0x00008f0041387a23 */ /* 0x100fe2000001086b */
[----:B------:R-:W-:Y:S01]  /*ba10*/  HMMA.16816.F32 R28, R44, R58, R28 ;  /* 0x0000003a2c1c723c */ /* 0x000fe2000000181c */
[----:B------:R-:W-:-:S02]  /*ba20*/  FFMA.FTZ R57, R61, c[0x0][0x23c], -R107 ;  /* 0x00008f003d397a23 */ /* 0x000fc4000001086b */
[--C-:B------:R-:W-:Y:S02]  /*ba30*/  FFMA.FTZ R61, R100, c[0x0][0x23c], -R112.reuse ;  /* 0x00008f00643d7a23 */ /* 0x100fe40000010870 */
[----:B------:R-:W2:Y:S01]  /*ba40*/  MUFU.EX2 R56, R56 ;  /* 0x0000003800387308 */ /* 0x000ea20000000800 */
[--C-:B------:R-:W-:Y:S02]  /*ba50*/  FFMA.FTZ R65, R98, c[0x0][0x23c], -R107.reuse ;  /* 0x00008f0062417a23 */ /* 0x100fe4000001086b */
[----:B---3--:R-:W-:Y:S01]  /*ba60*/  HMMA.16816.F32 R24, R44, R40, R24 ;  /* 0x000000282c18723c */ /* 0x008fe20000001818 */
[--C-:B------:R-:W-:Y:S02]  /*ba70*/  FFMA.FTZ R58, R62, c[0x0][0x23c], -R112.reuse ;  /* 0x00008f003e3a7a23 */ /* 0x100fe40000010870 */
[----:B------:R-:W-:Y:S02]  /*ba80*/  FFMA.FTZ R59, R95, c[0x0][0x23c], -R112 ;  /* 0x00008f005f3b7a23 */ /* 0x000fe40000010870 */
[----:B------:R-:W3:Y:S01]  /*ba90*/  MUFU.EX2 R57, R57 ;  /* 0x0000003900397308 */ /* 0x000ee20000000800 */
[----:B------:R-:W-:-:S02]  /*baa0*/  FFMA.FTZ R62, R93, c[0x0][0x23c], -R107 ;  /* 0x00008f005d3e7a23 */ /* 0x000fc4000001086b */
[C---:B------:R-:W-:Y:S01]  /*bab0*/  HMMA.16816.F32 R20, R44.reuse, R42, R20 ;  /* 0x0000002a2c14723c */ /* 0x040fe20000001814 */
[----:B------:R-:W4:Y:S01]  /*bac0*/  LDSM.16.MT88.4 R40, [R232+0x10800] ;  /* 0x01080000e828783b */ /* 0x000f220000004200 */
[--C-:B------:R-:W-:Y:S02]  /*bad0*/  FFMA.FTZ R93, R99, c[0x0][0x23c], -R112.reuse ;  /* 0x00008f00635d7a23 */ /* 0x100fe40000010870 */
[----:B------:R-:W-:Y:S01]  /*bae0*/  FFMA.FTZ R95, R105, c[0x0][0x23c], -R112 ;  /* 0x00008f00695f7a23 */ /* 0x000fe20000010870 */
[----:B------:R-:W5:Y:S01]  /*baf0*/  MUFU.EX2 R58, R58 ;  /* 0x0000003a003a7308 */ /* 0x000f620000000800 */
[----:B--2---:R-:W-:Y:S02]  /*bb00*/  FADD.FTZ R90, R56, R90 ;  /* 0x0000005a385a7221 */ /* 0x004fe40000010000 */
[C---:B-1----:R-:W-:Y:S05]  /*bb10*/  HMMA.16816.F32 R16, R44.reuse, R48, R16 ;  /* 0x000000302c10723c */ /* 0x042fea0000001810 */
[----:B------:R-:W-:Y:S02]  /*bb20*/  MUFU.EX2 R59, R59 ;  /* 0x0000003b003b7308 */ /* 0x000fe40000000800 */
[C---:B------:R-:W-:Y:S01]  /*bb30*/  F2FP.PACK_AB R48, R67.reuse, R91 ;  /* 0x0000005b4330723e */ /* 0x040fe200000000ff */
[----:B------:R-:W-:Y:S01]  /*bb40*/  HMMA.16816.F32 R12, R44, R50, R12 ;  /* 0x000000322c0c723c */ /* 0x000fe2000000180c */
[----:B------:R-:W1:Y:S01]  /*bb50*/  LDSM.16.MT88.4 R44, [R231+0x10800] ;  /* 0x01080000e72c783b */ /* 0x000e620000004200 */
[----:B------:R-:W-:Y:S01]  /*bb60*/  F2FP.PACK_AB R49, R4, R56 ;  /* 0x000000380431723e */ /* 0x000fe200000000ff */
[----:B------:R-:W-:-:S02]  /*bb70*/  FADD.FTZ R67, R67, R71 ;  /* 0x0000004743437221 */ /* 0x000fc40000010000 */
[----:B------:R-:W-:Y:S01]  /*bb80*/  MUFU.EX2 R61, R61 ;  /* 0x0000003d003d7308 */ /* 0x000fe20000000800 */
[----:B------:R-:W-:Y:S01]  /*bb90*/  FADD.FTZ R4, R4, R90 ;  /* 0x0000005a04047221 */ /* 0x000fe20000010000 */
[----:B------:R-:W-:Y:S01]  /*bba0*/  F2FP.PACK_AB R50, R63, R66 ;  /* 0x000000423f32723e */ /* 0x000fe200000000ff */
[----:B------:R-:W-:Y:S01]  /*bbb0*/  FADD.FTZ R67, R66, R67 ;  /* 0x0000004342437221 */ /* 0x000fe20000010000 */
[----:B---3--:R-:W-:Y:S01]  /*bbc0*/  F2FP.PACK_AB R51, R3, R57 ;  /* 0x000000390333723e */ /* 0x008fe200000000ff */
[----:B------:R-:W-:-:S03]  /*bbd0*/  FADD.FTZ R4, R57, R4 ;  /* 0x0000000439047221 */ /* 0x000fc60000010000 */
[----:B------:R-:W2:Y:S01]  /*bbe0*/  MUFU.EX2 R62, R62 ;  /* 0x0000003e003e7308 */ /* 0x000ea20000000800 */
[----:B------:R-:W-:Y:S02]  /*bbf0*/  FADD.FTZ R63, R63, R67 ;  /* 0x000000433f3f7221 */ /* 0x000fe40000010000 */
[----:B------:R-:W-:Y:S01]  /*bc00*/  FADD.FTZ R3, R3, R4 ;  /* 0x0000000403037221 */ /* 0x000fe20000010000 */
[----:B------:R-:W-:Y:S01]  /*bc10*/  HMMA.16816.F32 R8, R48, R52, R8 ;  /* 0x000000343008723c */ /* 0x000fe20000001808 */
[----:B-----5:R-:W-:-:S03]  /*bc20*/  FADD.FTZ R63, R58, R63 ;  /* 0x0000003f3a3f7221 */ /* 0x020fc60000010000 */
[----:B------:R-:W-:Y:S04]  /*bc30*/  MUFU.EX2 R65, R65 ;  /* 0x0000004100417308 */ /* 0x000fe80000000800 */
[----:B------:R-:W-:Y:S01]  /*bc40*/  HMMA.16816.F32 R36, R48, R54, R36 ;  /* 0x000000363024723c */ /* 0x000fe20000001824 */
[----:B------:R-:W3:Y:S03]  /*bc50*/  LDSM.16.MT88.4 R52, [R230+0x10800] ;  /* 0x01080000e634783b */ /* 0x000ee60000004200 */
[----:B------:R-:W5:Y:S01]  /*bc60*/  MUFU.EX2 R93, R93 ;  /* 0x0000005d005d7308 */ /* 0x000f620000000800 */
[----:B--2---:R-:W-:-:S03]  /*bc70*/  FADD.FTZ R3, R62, R3 ;  /* 0x000000033e037221 */ /* 0x004fc60000010000 */
[C---:B----4-:R-:W-:Y:S04]  /*bc80*/  HMMA.16816.F32 R32, R48.reuse, R40, R32 ;  /* 0x000000283020723c */ /* 0x050fe80000001820 */
[----:B------:R-:W2:Y:S04]  /*bc90*/  MUFU.EX2 R95, R95 ;  /* 0x0000005f005f7308 */ /* 0x000ea80000000800 */
[----:B------:R-:W-:Y:S01]  /*bca0*/  HMMA.16816.F32 R28, R48, R42, R28 ;  /* 0x0000002a301c723c */ /* 0x000fe2000000181c */
[----:B------:R-:W4:Y:S01]  /*bcb0*/  LDSM.16.MT88.4 R40, [R234+0x11000] ;  /* 0x01100000ea28783b */ /* 0x000f220000004200 */
[----:B-----5:R-:W-:-:S06]  /*bcc0*/  F2FP.PACK_AB R144, R94, R93 ;  /* 0x0000005d5e90723e */ /* 0x020fcc00000000ff */
[----:B-1----:R-:W-:Y:S01]  /*bcd0*/  HMMA.16816.F32 R24, R48, R44, R24 ;  /* 0x0000002c3018723c */ /* 0x002fe20000001818 */
[----:B--2---:R-:W-:-:S07]  /*bce0*/  F2FP.PACK_AB R146, R252, R95 ;  /* 0x0000005ffc92723e */ /* 0x004fce00000000ff */
[C---:B------:R-:W-:Y:S01]  /*bcf0*/  HMMA.16816.F32 R20, R48.reuse, R46, R20 ;  /* 0x0000002e3014723c */ /* 0x040fe20000001814 */
[----:B------:R-:W1:Y:S07]  /*bd00*/  LDSM.16.MT88.4 R44, [R232+0x11000] ;  /* 0x01100000e82c783b */ /* 0x000e6e0000004200 */
[C---:B---3--:R-:W-:Y:S07]  /*bd10*/  HMMA.16816.F32 R16, R48.reuse, R52, R16 ;  /* 0x000000343010723c */ /* 0x048fee0000001810 */
[C---:B------:R-:W-:Y:S01]  /*bd20*/  F2FP.PACK_AB R52, R59.reuse, R58 ;  /* 0x0000003a3b34723e */ /* 0x040fe200000000ff */
[----:B------:R-:W-:Y:S01]  /*bd30*/  HMMA.16816.F32 R12, R48, R54, R12 ;  /* 0x00000036300c723c */ /* 0x000fe2000000180c */
[----:B------:R-:W-:Y:S01]  /*bd40*/  F2FP.PACK_AB R53, R64, R62 ;  /* 0x0000003e4035723e */ /* 0x000fe200000000ff */
[----:B------:R-:W2:Y:S01]  /*bd50*/  LDSM.16.MT88.4 R48, [R231+0x11000] ;  /* 0x01100000e730783b */ /* 0x000ea20000004200 */
[----:B------:R-:W-:-:S02]  /*bd60*/  FADD.FTZ R59, R59, R63 ;  /* 0x0000003f3b3b7221 */ /* 0x000fc40000010000 */
[----:B------:R-:W-:Y:S01]  /*bd70*/  FADD.FTZ R64, R64, R3 ;  /* 0x0000000340407221 */ /* 0x000fe20000010000 */
[----:B------:R-:W-:Y:S01]  /*bd80*/  LEA.HI.X R3, R178, c[0x0][0x16c], R164, 0x1, P1 ;  /* 0x00005b00b2037a11 */ /* 0x000fe200008f0ca4 */
[----:B------:R-:W-:Y:S01]  /*bd90*/  FADD.FTZ R59, R60, R59 ;  /* 0x0000003b3c3b7221 */ /* 0x000fe20000010000 */
[----:B------:R-:W-:Y:S01]  /*bda0*/  F2FP.PACK_AB R54, R61, R60 ;  /* 0x0000003c3d36723e */ /* 0x000fe200000000ff */
[----:B------:R-:W-:Y:S01]  /*bdb0*/  FADD.FTZ R64, R65, R64 ;  /* 0x0000004041407221 */ /* 0x000fe20000010000 */
[C---:B------:R-:W-:Y:S01]  /*bdc0*/  F2FP.PACK_AB R55, R92.reuse, R65 ;  /* 0x000000415c37723e */ /* 0x040fe200000000ff */
[----:B------:R-:W-:Y:S01]  /*bdd0*/  FADD.FTZ R61, R61, R59 ;  /* 0x0000003b3d3d7221 */ /* 0x000fe20000010000 */
[----:B------:R-:W-:Y:S01]  /*bde0*/  MOV R249, R3 ;  /* 0x0000000300f97202 */ /* 0x000fe20000000f00 */
[----:B------:R-:W-:Y:S02]  /*bdf0*/  FADD.FTZ R92, R92, R64 ;  /* 0x000000405c5c7221 */ /* 0x000fe40000010000 */
[----:B------:R-:W-:-:S02]  /*be00*/  FADD.FTZ R61, R93, R61 ;  /* 0x0000003d5d3d7221 */ /* 0x000fc40000010000 */
[----:B----4-:R-:W-:Y:S02]  /*be10*/  HMMA.16816.F32 R8, R52, R40, R8 ;  /* 0x000000283408723c */ /* 0x010fe40000001808 */
[----:B------:R-:W-:-:S04]  /*be20*/  FADD.FTZ R61, R94, R61 ;  /* 0x0000003d5e3d7221 */ /* 0x000fc80000010000 */
[----:B------:R-:W-:Y:S02]  /*be30*/  FADD.FTZ R61, R95, R61 ;  /* 0x0000003d5f3d7221 */ /* 0x000fe40000010000 */
[----:B-1----:R-:W-:Y:S02]  /*be40*/  HMMA.16816.F32 R32, R52, R44, R32 ;  /* 0x0000002c3420723c */ /* 0x002fe40000001820 */
[----:B------:R-:W-:-:S05]  /*be50*/  FADD.FTZ R252, R252, R61 ;  /* 0x0000003dfcfc7221 */ /* 0x000fca0000010000 */
[--C-:B------:R-:W-:Y:S01]  /*be60*/  FFMA.FTZ R44, R96, c[0x0][0x23c], -R107.reuse ;  /* 0x00008f00602c7a23 */ /* 0x100fe2000001086b */
[----:B------:R-:W-:Y:S01]  /*be70*/  HMMA.16816.F32 R28, R52, R46, R28 ;  /* 0x0000002e341c723c */ /* 0x000fe2000000181c */
[----:B------:R-:W-:-:S04]  /*be80*/  FFMA.FTZ R45, R103, c[0x0][0x23c], -R107 ;  /* 0x00008f00672d7a23 */ /* 0x000fc8000001086b */
[----:B------:R-:W1:Y:S02]  /*be90*/  MUFU.EX2 R44, R44 ;  /* 0x0000002c002c7308 */ /* 0x000e640000000800 */
[----:B------:R-:W-:Y:S01]  /*bea0*/  FFMA.FTZ R46, R102, c[0x0][0x23c], -R107 ;  /* 0x00008f00662e7a23 */ /* 0x000fe2000001086b */
[C---:B------:R-:W-:Y:S01]  /*beb0*/  HMMA.16816.F32 R36, R52.reuse, R42, R36 ;  /* 0x0000002a3424723c */ /* 0x040fe20000001824 */
[----:B------:R-:W3:Y:S04]  /*bec0*/  LDSM.16.MT88.4 R40, [R230+0x11000] ;  /* 0x01100000e628783b */ /* 0x000ee80000004200 */
[----:B------:R-:W4:Y:S03]  /*bed0*/  MUFU.EX2 R45, R45 ;  /* 0x0000002d002d7308 */ /* 0x000f260000000800 */
[----:B--2---:R-:W-:Y:S05]  /*bee0*/  HMMA.16816.F32 R24, R52, R48, R24 ;  /* 0x000000303418723c */ /* 0x004fea0000001818 */
[----:B------:R-:W2:Y:S01]  /*bef0*/  MUFU.EX2 R46, R46 ;  /* 0x0000002e002e7308 */ /* 0x000ea20000000800 */
[----:B-1----:R-:W-:-:S02]  /*bf00*/  FADD.FTZ R92, R44, R92 ;  /* 0x0000005c2c5c7221 */ /* 0x002fc40000010000 */
[----:B------:R-:W-:Y:S01]  /*bf10*/  HMMA.16816.F32 R20, R52, R50, R20 ;  /* 0x000000323414723c */ /* 0x000fe20000001814 */
[C---:B----4-:R-:W-:Y:S01]  /*bf20*/  F2FP.PACK_AB R145, R45.reuse, R44 ;  /* 0x0000002c2d91723e */ /* 0x050fe200000000ff */
[----:B------:R-:W-:Y:S01]  /*bf30*/  FADD.FTZ R92, R45, R92 ;  /* 0x0000005c2d5c7221 */ /* 0x000fe20000010000 */
[----:B--2---:R-:W-:-:S03]  /*bf40*/  F2FP.PACK_AB R147, R251, R46 ;  /* 0x0000002efb93723e */ /* 0x004fc600000000ff */
        /* <DEDUP_REMOVED lines=40> */
[----:B-1----:R-:W-:-:S04]  /*c1d0*/  UIMAD.WIDE.U32 UR26, UR27, UR9, URZ ;  /* 0x000000091b1a72a5 */ /* 0x002fc8000f8e003f */
[----:B------:R-:W-:-:S05]  /*c1e0*/  UIADD3 UR7, -UR27, URZ, URZ ;  /* 0x0000003f1b077290 */ /* 0x000fca000fffe13f */
[----:B------:R-:W-:Y:S02]  /*c1f0*/  @!UP2 UIADD3 UR10, UR10, -UR22, URZ ;  /* 0x800000160a0aa290 */ /* 0x000fe4000fffe03f */
[----:B------:R-:W-:Y:S02]  /*c200*/  UIMAD UR9, UR22, UR7, UR9 ;  /* 0x00000007160972a4 */ /* 0x000fe4000f8e0209 */
[----:B------:R-:W-:Y:S02]  /*c210*/  UISETP.GE.U32.AND UP4, UPT, UR10, UR22, UPT ;  /* 0x000000160a00728c */ /* 0x000fe4000bf86070 */
[----:B------:R-:W-:Y:S02]  /*c220*/  UISETP.GT.U32.AND UP1, UPT, UR22, UR9, UPT ;  /* 0x000000091600728c */ /* 0x000fe4000bf24070 */
[----:B------:R-:W-:Y:S02]  /*c230*/  ULDC UR7, c[0x0][0x2d0] ;  /* 0x0000b40000077ab9 */ /* 0x000fe40000000800 */
[----:B------:R-:W-:-:S02]  /*c240*/  ULOP3.LUT UR24, UR24, UR7, URZ, 0x3c, !UPT ;  /* 0x0000000718187292 */ /* 0x000fc4000f8e3c3f */
[----:B------:R-:W-:Y:S02]  /*c250*/  ULOP3.LUT UR6, UR6, UR7, URZ, 0x3c, !UPT ;  /* 0x0000000706067292 */ /* 0x000fe4000f8e3c3f */
[----:B------:R-:W-:Y:S02]  /*c260*/  @!UP2 UIADD3 UR29, UR29, 0x1, URZ ;  /* 0x000000011d1da890 */ /* 0x000fe4000fffe03f */
[----:B------:R-:W-:Y:S02]  /*c270*/  UISETP.GE.AND UP0, UPT, UR6, URZ, UPT ;  /* 0x0000003f0600728c */ /* 0x000fe4000bf06270 */
[----:B------:R-:W-:Y:S02]  /*c280*/  @!UP1 UIADD3 UR9, UR9, -UR22, URZ ;  /* 0x8000001609099290 */ /* 0x000fe4000fffe03f */
[----:B------:R-:W-:Y:S02]  /*c290*/  @!UP1 UIADD3 UR27, UR27, 0x1, URZ ;  /* 0x000000011b1b9890 */ /* 0x000fe4000fffe03f */
[----:B------:R-:W-:-:S02]  /*c2a0*/  UISETP.GE.U32.AND UP3, UPT, UR9, UR22, UPT ;  /* 0x000000160900728c */ /* 0x000fc4000bf66070 */
        /* <DEDUP_REMOVED lines=35> */
.L_x_2386:
[----:B------:R-:W-:-:S04]  /*c4e0*/  ULEA UR6, -UR8, URZ, 0x8 ;  /* 0x0000003f08067291 */ /* 0x000fc8000f8e413f */
[----:B------:R-:W-:Y:S02]  /*c4f0*/  USHF.R.S32.HI UR7, URZ, 0x1f, UR6 ;  /* 0x0000001f3f077899 */ /* 0x000fe40008011406 */
[----:B------:R-:W-:-:S04]  /*c500*/  MOV R8, UR6 ;  /* 0x0000000600087c02 */ /* 0x000fc80008000f00 */
[----:B------:R-:W-:Y:S02]  /*c510*/  MOV R4, UR7 ;  /* 0x0000000700047c02 */ /* 0x000fe40008000f00 */
.L_x_2387:
        /* <DEDUP_REMOVED lines=8> */
[----:B------:R-:W-:Y:S01]  /*c5a0*/  UISETP.GE.AND UP0, UPT, UR19, 0x3, UPT ;  /* 0x000000031300788c */ /* 0x000fe2000bf06270 */
[----:B------:R-:W-:Y:S02]  /*c5b0*/  IMAD.U32 R46, RZ, RZ, UR8 ;  /* 0x00000008ff2e7e24 */ /* 0x000fe4000f8e00ff */
[----:B------:R-:W-:-:S02]  /*c5c0*/  IMAD.U32 R44, RZ, RZ, UR8 ;  /* 0x00000008ff2c7e24 */ /* 0x000fc4000f8e00ff */
[----:B------:R-:W-:Y:S01]  /*c5d0*/  @!P1 IMAD.MOV.U32 R11, RZ, RZ, c[0x0][0x1a4] ;  /* 0x00006900ff0b9624 */ /* 0x000fe200078e00ff */
[-C--:B------:R-:W-:Y:S01]  /*c5e0*/  @!P1 LEA R10, P0, R10, R208.reuse, 0x5 ;  /* 0x000000d00a0a9211 */ /* 0x080fe200078028ff */
[----:B------:R-:W-:Y:S01]  /*c5f0*/  @!P1 IMAD.MOV.U32 R14, RZ, RZ, R208 ;  /* 0x000000ffff0e9224 */ /* 0x000fe200078e00d0 */
[----:B------:R-:W-:Y:S01]  /*c600*/  @P1 STS.128 [R241+0xa000], RZ ;  /* 0x00a000fff1001388 */ /* 0x000fe20000000c00 */
[----:B------:R-:W-:Y:S01]  /*c610*/  @!P1 IMAD.MOV.U32 R15, RZ, RZ, R211 ;  /* 0x000000ffff0f9224 */ /* 0x000fe200078e00d3 */
[----:B------:R-:W-:Y:S01]  /*c620*/  @!P1 LEA.HI.X R9, R9, R211, R11, 0x5, P0 ;  /* 0x000000d309099211 */ /* 0x000fe200000f2c0b */
[----:B------:R-:W-:Y:S01]  /*c630*/  IMAD.U32 R11, RZ, RZ, UR8 ;  /* 0x00000008ff0b7e24 */ /* 0x000fe2000f8e00ff */
[----:B------:R-:W-:Y:S01]  /*c640*/  @!P1 LEA R12, P0, R12, R208, 0x6 ;  /* 0x000000d00c0c9211 */ /* 0x000fe200078030ff */
[----:B------:R-:W-:Y:S02]  /*c650*/  @!P1 IMAD.MOV.U32 R13, RZ, RZ, c[0x0][0x1a4] ;  /* 0x00006900ff0d9624 */ /* 0x000fe400078e00ff */
[----:B------:R-:W-:-:S03]  /*c660*/  @!P1 IMAD.WIDE.U32 R26, R26, 0x50, R14 ;  /* 0x000000501a1a9825 */ /* 0x000fc600078e000e */
[-C--:B------:R-:W-:Y:S01]  /*c670*/  @!P1 LEA.HI.X R11, R11, R211.reuse, R13, 0x6, P0 ;  /* 0x000000d30b0b9211 */ /* 0x080fe200000f340d */
[----:B------:R-:W-:Y:S02]  /*c680*/  IMAD.U32 R14, RZ, RZ, UR8 ;  /* 0x00000008ff0e7e24 */ /* 0x000fe4000f8e00ff */
[----:B------:R-:W-:Y:S02]  /*c690*/  IMAD.U32 R13, RZ, RZ, UR8 ;  /* 0x00000008ff0d7e24 */ /* 0x000fe4000f8e00ff */
[----:B------:R-:W-:Y:S01]  /*c6a0*/  @!P1 IMAD.MOV.U32 R15, RZ, RZ, c[0x0][0x1a4] ;  /* 0x00006900ff0f9624 */ /* 0x000fe200078e00ff */
[----:B------:R-:W-:Y:S01]  /*c6b0*/  @!P1 LEA R14, P0, R14, R208, 0x7 ;  /* 0x000000d00e0e9211 */ /* 0x000fe200078038ff */
[--C-:B------:R-:W-:Y:S02]  /*c6c0*/  @!P1 IMAD.MOV.U32 R16, RZ, RZ, R208.reuse ;  /* 0x000000ffff109224 */ /* 0x100fe400078e00d0 */
[----:B------:R-:W-:Y:S01]  /*c6d0*/  @!P1 IMAD.MOV.U32 R17, RZ, RZ, R211 ;  /* 0x000000ffff119224 */ /* 0x000fe200078e00d3 */
[----:B------:R-:W-:Y:S01]  /*c6e0*/  @!P1 LEA.HI.X R13, R13, R211, R15, 0x7, P0 ;  /* 0x000000d30d0d9211 */ /* 0x000fe200000f3c0f */
[----:B------:R-:W-:Y:S01]  /*c6f0*/  IMAD.U32 R34, RZ, RZ, UR8 ;  /* 0x00000008ff227e24 */ /* 0x000fe2000f8e00ff */
[----:B------:R-:W-:Y:S01]  /*c700*/  @!P1 IADD3 R7, P2, P0, R8, UR25, R208 ;  /* 0x0000001908079c10 */ /* 0x000fe2000f85e0d0 */
[----:B------:R-:W-:-:S02]  /*c710*/  IMAD.U32 R42, RZ, RZ, UR8 ;  /* 0x00000008ff2a7e24 */ /* 0x000fc4000f8e00ff */
[----:B------:R-:W-:Y:S02]  /*c720*/  IMAD.U32 R40, RZ, RZ, UR8 ;  /* 0x00000008ff287e24 */ /* 0x000fe4000f8e00ff */
[----:B------:R-:W-:Y:S02]  /*c730*/  IMAD.U32 R20, RZ, RZ, UR8 ;  /* 0x00000008ff147e24 */ /* 0x000fe4000f8e00ff */
[----:B------:R-:W-:Y:S02]  /*c740*/  IMAD.U32 R28, RZ, RZ, UR8 ;  /* 0x00000008ff1c7e24 */ /* 0x000fe4000f8e00ff */
[----:B------:R-:W-:Y:S02]  /*c750*/  @!P1 IMAD.MOV.U32 R210, RZ, RZ, R208 ;  /* 0x000000ffffd29224 */ /* 0x000fe400078e00d0 */
[----:B------:R-:W-:-:S04]  /*c760*/  @!P1 IMAD.WIDE.U32 R46, R46, 0x60, R16 ;  /* 0x000000602e2e9825 */ /* 0x000fc800078e0010 */
[----:B------:R-:W-:-:S04]  /*c770*/  @!P1 IMAD.WIDE.U32 R44, R44, 0x70, R16 ;  /* 0x000000702c2c9825 */ /* 0x000fc800078e0010 */
[----:B------:R-:W-:-:S04]  /*c780*/  @!P1 IMAD.WIDE.U32 R34, R34, 0x90, R16 ;  /* 0x0000009022229825 */ /* 0x000fc800078e0010 */
[----:B------:R-:W-:-:S04]  /*c790*/  @!P1 IMAD.WIDE.U32 R42, R42, 0xa0, R16 ;  /* 0x000000a02a2a9825 */ /* 0x000fc800078e0010 */
[----:B------:R-:W-:-:S04]  /*c7a0*/  @!P1 IMAD.WIDE.U32 R40, R40, 0xb0, R16 ;  /* 0x000000b028289825 */ /* 0x000fc800078e0010 */
[----:B------:R-:W-:-:S04]  /*c7b0*/  @!P1 IMAD.WIDE.U32 R20, R20, 0xc0, R16 ;  /* 0x000000c014149825 */ /* 0x000fc800078e0010 */
[----:B------:R-:W-:Y:S01]  /*c7c0*/  @!P1 IMAD.WIDE.U32 R28, R28, 0x30, R210 ;  /* 0x000000301c1c9825 */ /* 0x000fe200078e00d2 */
[--C-:B------:R-:W-:Y:S02]  /*c7d0*/  @!P1 IADD3.X R210, R4, UR23, R211.reuse, P2, P0 ;  /* 0x0000001704d29c10 */ /* 0x100fe400097e04d3 */
[C---:B------:R-:W-:Y:S01]  /*c7e0*/  @!P1 LEA R38, P2, R7.reuse, c[0x0][0x170], 0x1 ;  /* 0x00005c0007269a11 */ /* 0x040fe200078408ff */
[----:B------:R-:W-:Y:S02]  /*c7f0*/  IMAD.U32 R18, RZ, RZ, UR8 ;  /* 0x00000008ff127e24 */ /* 0x000fe4000f8e00ff */
[----:B------:R-:W-:Y:S01]  /*c800*/  IMAD.U32 R16, RZ, RZ, UR8 ;  /* 0x00000008ff107e24 */ /* 0x000fe2000f8e00ff */
[----:B------:R-:W-:Y:S01]  /*c810*/  @!P1 LEA.HI.X R39, R7, c[0x0][0x174], R210, 0x1, P2 ;  /* 0x00005d0007279a11 */ /* 0x000fe200010f0cd2 */
[----:B------:R-:W-:Y:S02]  /*c820*/  @!P1 IMAD.MOV.U32 R22, RZ, RZ, R208 ;  /* 0x000000ffff169224 */ /* 0x000fe400078e00d0 */
[----:B------:R-:W-:-:S02]  /*c830*/  @!P1 IMAD.MOV.U32 R23, RZ, RZ, R211 ;  /* 0x000000ffff179224 */ /* 0x000fc400078e00d3 */
[----:B------:R-:W-:Y:S02]  /*c840*/  @!P1 IMAD R15, R15, 0x30, RZ ;  /* 0x000000300f0f9824 */ /* 0x000fe400078e02ff */
[----:B------:R-:W-:-:S04]  /*c850*/  @!P1 IMAD.WIDE.U32 R18, R18, 0xd0, R22 ;  /* 0x000000d012129825 */ /* 0x000fc800078e0016 */
[----:B------:R-:W-:Y:S01]  /*c860*/  @!P1 IMAD.WIDE.U32 R16, R16, 0xe0, R22 ;  /* 0x000000e010109825 */ /* 0x000fe200078e0016 */
[----:B------:R-:W-:-:S03]  /*c870*/  @!P1 IADD3 R23, P0, R8, R28, RZ ;  /* 0x0000001c08179210 */ /* 0x000fc60007f1e0ff */
[----:B------:R-:W-:Y:S01]  /*c880*/  @!P1 IMAD.MOV.U32 R24, RZ, RZ, c[0x0][0x1a4] ;  /* 0x00006900ff189624 */ /* 0x000fe200078e00ff */
[----:B------:R-:W-:Y:S01]  /*c890*/  @!P1 IADD3.X R22, R4, R29, R15, P0, !PT ;  /* 0x0000001d04169210 */ /* 0x000fe200007fe40f */
[----:B------:R-:W-:Y:S01]  /*c8a0*/  @!P1 IMAD.MOV.U32 R30, RZ, RZ, R177 ;  /* 0x000000ffff1e9224 */ /* 0x000fe200078e00b1 */
[C---:B------:R-:W-:Y:S01]  /*c8b0*/  @!P1 IADD3 R25, P0, R8.reuse, R26, RZ ;  /* 0x0000001a08199210 */ /* 0x040fe20007f1e0ff */
[----:B------:R-:W-:Y:S01]  /*c8c0*/  @!P1 IMAD.MOV.U32 R31, RZ, RZ, R176 ;  /* 0x000000ffff1f9224 */ /* 0x000fe200078e00b0 */
[----:B------:R-:W-:Y:S01]  /*c8d0*/  @!P1 IADD3 R29, P2, R8, R44, RZ ;  /* 0x0000002c081d9210 */ /* 0x000fe20007f5e0ff */
[----:B------:R-:W-:Y:S02]  /*c8e0*/  @!P1 IMAD.MOV.U32 R28, RZ, RZ, c[0x0][0x1a4] ;  /* 0x00006900ff1c9624 */ /* 0x000fe400078e00ff */
[----:B------:R-:W-:Y:S01]  /*c8f0*/  @!P1 IMAD R24, R24, 0x50, RZ ;  /* 0x0000005018189824 */ /* 0x000fe200078e02ff */
[----:B------:R-:W-:Y:S01]  /*c900*/  @!PT LDS RZ, [RZ] ;  /* 0x00000000fffff984 */ /* 0x000fe20000000800 */
[----:B------:R-:W-:Y:S01]  /*c910*/  @!PT LDS RZ, [RZ] ;  /* 0x00000000fffff984 */ /* 0x000fe20000000800 */
[----:B------:R-:W-:Y:S01]  /*c920*/  @!PT LDS RZ, [RZ] ;  /* 0x00000000fffff984 */ /* 0x000fe20000000800 */
[----:B------:R1:W-:Y:S01]  /*c930*/  @!P1 LDGSTS.E.BYPASS.LTC128B.128 [R241+0xa000], [R30.64] ;  /* 0x0a0000001ef19fae */ /* 0x0003e2000b901d54 */
[----:B------:R-:W-:-:S02]  /*c940*/  @!P1 IMAD R28, R28, 0x70, RZ ;  /* 0x000000701c1c9824 */ /* 0x000fc400078e02ff */
        /* <DEDUP_REMOVED lines=17> */
[----:B------:R-:W-:Y:S01]  /*ca60*/  @P1 STS.128 [R241+0xa800], RZ ;  /* 0x00a800fff1001388 */ /* 0x000fe20000000c00 */
[----:B------:R-:W-:Y:S01]  /*ca70*/  @!P1 IMAD R6, R6, 0xe0, RZ ;  /* 0x000000e006069824 */ /* 0x000fe200078e02ff */
[C---:B------:R-:W-:Y:S01]  /*ca80*/  @!P1 IADD3.X R7, R4.reuse, R7, R21, P3, !PT ;  /* 0x0000000704079210 */ /* 0x040fe20001ffe415 */
[----:B------:R-:W-:Y:S01]  /*ca90*/  IMAD.U32 R36, RZ, RZ, UR8 ;  /* 0x00000008ff247e24 */ /* 0x000fe2000f8e00ff */
[----:B------:R-:W-:Y:S01]  /*caa0*/  @!P1 IADD3.X R19, R4, R19, R15, P2, !PT ;  /* 0x0000001304139210 */ /* 0x000fe200017fe40f */
[----:B------:R-:W-:Y:S01]  /*cab0*/  @!P1 IMAD.MOV.U32 R209, RZ, RZ, R211 ;  /* 0x000000ffffd19224 */ /* 0x000fe200078e00d3 */
[C---:B------:R-:W-:Y:S01]  /*cac0*/  @!P1 IADD3 R10, P3, R8.reuse, R10, RZ ;  /* 0x0000000a080a9210 */ /* 0x040fe20007f7e0ff */
[----:B-1----:R-:W-:Y:S01]  /*cad0*/  @!P1 IMAD.MOV.U32 R30, RZ, RZ, c[0x0][0x1a4] ;  /* 0x00006900ff1e9624 */ /* 0x002fe200078e00ff */
[C---:B------:R-:W-:Y:S01]  /*cae0*/  @!P1 IADD3 R31, P0, R8.reuse, R34, RZ ;  /* 0x00000022081f9210 */ /* 0x040fe20007f1e0ff */
[----:B------:R-:W-:Y:S01]  /*caf0*/  @!P1 IMAD.MOV.U32 R34, RZ, RZ, c[0x0][0x1a4] ;  /* 0x00006900ff229624 */ /* 0x000fe200078e00ff */
[----:B------:R-:W-:Y:S01]  /*cb00*/  @!P1 IADD3 R12, P2, R8, R12, RZ ;  /* 0x0000000c080c9210 */ /* 0x000fe20007f5e0ff */
[----:B------:R-:W-:Y:S01]  /*cb10*/  @!P1 IMAD R30, R30, 0x90, RZ ;  /* 0x000000901e1e9824 */ /* 0x000fe200078e02ff */
[----:B------:R-:W-:Y:S01]  /*cb20*/  @!P1 LEA R42, P4, R10, c[0x0][0x170], 0x1 ;  /* 0x00005c000a2a9a11 */ /* 0x000fe200078808ff */
[----:B------:R-:W-:Y:S01]  /*cb30*/  @!P1 IMAD R34, R34, 0xb0, RZ ;  /* 0x000000b022229824 */ /* 0x000fe200078e02ff */
[----:B------:R-:W-:Y:S01]  /*cb40*/  @!PT LDS RZ, [RZ] ;  /* 0x00000000fffff984 */ /* 0x000fe20000000800 */
[----:B------:R-:W-:Y:S01]  /*cb50*/  @!PT LDS RZ, [RZ] ;  /* 0x00000000fffff984 */ /* 0x000fe20000000800 */
[----:B------:R-:W-:Y:S01]  /*cb60*/  @!PT LDS RZ, [RZ] ;  /* 0x00000000fffff984 */ /* 0x000fe20000000800 */
[----:B------:R1:W-:Y:S01]  /*cb70*/  @!P1 LDGSTS.E.BYPASS.LTC128B.128 [R241+0xa800], [R38.64] ;  /* 0x0a80000026f19fae */ /* 0x0003e2000b901d54 */
[----:B------:R-:W-:Y:S01]  /*cb80*/  @!P1 IMAD.WIDE.U32 R36, R36, 0xf0, R208 ;  /* 0x000000f024249825 */ /* 0x000fe200078e00d0 */
[----:B------:R-:W-:-:S02]  /*cb90*/  @!P1 IADD3.X R30, R4, R35, R30, P0, !PT ;  /* 0x00000023041e9210 */ /* 0x000fc400007fe41e */
[----:B------:R-:W-:Y:S01]  /*cba0*/  @!P1 IADD3 R35, P0, R8, R40, RZ ;  /* 0x0000002808239210 */ /* 0x000fe20007f1e0ff */
[----:B------:R-:W-:Y:S01]  /*cbb0*/  @!P1 IMAD.MOV.U32 R15, RZ, RZ, c[0x0][0x1a4] ;  /* 0x00006900ff0f9624 */ /* 0x000fe200078e00ff */
[----:B------:R-:W-:Y:S01]  /*cbc0*/  @P1 STS.128 [R241+0xb000], RZ ;  /* 0x00b000fff1001388 */ /* 0x000fe20000000c00 */
[C---:B------:R-:W-:Y:S01]  /*cbd0*/  @!P1 IMAD.X R9, R4.reuse, 0x1, R9, P3 ;  /* 0x0000000104099824 */ /* 0x040fe200018e0609 */
[C---:B------:R-:W-:Y:S01]  /*cbe0*/  @!P1 IADD3.X R34, R4.reuse, R41, R34, P0, !PT ;  /* 0x0000002904229210 */ /* 0x040fe200007fe422 */
[----:B------:R-:W-:Y:S01]  /*cbf0*/  @!P1 IMAD.X R11, R4, 0x1, R11, P2 ;  /* 0x00000001040b9824 */ /* 0x000fe200010e060b */
[----:B------:R-:W-:Y:S01]  /*cc00*/  @!P1 IADD3 R16, P0, R8, R16, RZ ;  /* 0x0000001008109210 */ /* 0x000fe20007f1e0ff */
[----:B------:R-:W-:Y:S01]  /*cc10*/  @!P1 IMAD R15, R15, 0xf0, RZ ;  /* 0x000000f00f0f9824 */ /* 0x000fe200078e02ff */
[----:B------:R-:W-:Y:S01]  /*cc20*/  @!P1 LEA R40, P3, R12, c[0x0][0x170], 0x1 ;  /* 0x00005c000c289a11 */ /* 0x000fe200078608ff */
[----:B------:R-:W-:Y:S01]  /*cc30*/  IMAD.MOV.U32 R249, RZ, RZ, R3 ;  /* 0x000000fffff97224 */ /* 0x000fe200078e0003 */
[----:B------:R-:W-:Y:S01]  /*cc40*/  @!P1 IADD3.X R6, R4, R6, R17, P0, !PT ;  /* 0x0000000604069210 */ /* 0x000fe200007fe411 */
[----:B------:R-:W-:Y:S01]  /*cc50*/  IMAD.MOV.U32 R250, RZ, RZ, R213 ;  /* 0x000000fffffa7224 */ /* 0x000fe200078e00d5 */
[----:B------:R-:W-:-:S02]  /*cc60*/  @!P1 IADD3 R14, P0, R8, R14, RZ ;  /* 0x0000000e080e9210 */ /* 0x000fc40007f1e0ff */
[----:B------:R-:W-:Y:S02]  /*cc70*/  @!P1 LEA.HI.X R41, R12, c[0x0][0x174], R11, 0x1, P3 ;  /* 0x00005d000c299a11 */ /* 0x000fe400018f0c0b */
[----:B------:R-:W-:Y:S01]  /*cc80*/  @!P1 LEA R44, P3, R23, c[0x0][0x170], 0x1 ;  /* 0x00005c00172c9a11 */ /* 0x000fe200078608ff */
[----:B------:R-:W-:Y:S01]  /*cc90*/  @!P1 IMAD.X R13, R4, 0x1, R13, P0 ;  /* 0x00000001040d9824 */ /* 0x000fe200000e060d */
[----:B------:R-:W-:Y:S02]  /*cca0*/  @!P1 IADD3 R8, P0, R8, R36, RZ ;  /* 0x0000002408089210 */ /* 0x000fe40007f1e0ff */
[----:B------:R-:W-:Y:S02]  /*ccb0*/  @!P1 LEA R36, P2, R14, c[0x0][0x170], 0x1 ;  /* 0x00005c000e249a11 */ /* 0x000fe400078408ff */
[----:B------:R-:W-:Y:S02]  /*ccc0*/  @!P1 IADD3.X R15, R4, R37, R15, P0, !PT ;  /* 0x00000025040f9210 */ /* 0x000fe400007fe40f */
[----:B------:R-:W-:-:S02]  /*ccd0*/  @!P1 LEA.HI.X R43, R10, c[0x0][0x174], R9, 0x1, P4 ;  /* 0x00005d000a2b9a11 */ /* 0x000fc400020f0c09 */
        /* <DEDUP_REMOVED lines=10> */
[----:B-1----:R-:W-:Y:S01]  /*cd80*/  @!P1 LEA R38, P4, R29, c[0x0][0x170], 0x1 ;  /* 0x00005c001d269a11 */ /* 0x002fe200078808ff */
[----:B------:R-:W-:Y:S01]  /*cd90*/  @!PT LDS RZ, [RZ] ;  /* 0x00000000fffff984 */ /* 0x000fe20000000800 */
[----:B------:R-:W-:Y:S01]  /*cda0*/  @!PT LDS RZ, [RZ] ;  /* 0x00000000fffff984 */ /* 0x000fe20000000800 */
[----:B------:R-:W-:Y:S01]  /*cdb0*/  @!PT LDS RZ, [RZ] ;  /* 0x00000000fffff984 */ /* 0x000fe20000000800 */
[----:B------:R1:W-:Y:S01]  /*cdc0*/  @!P1 LDGSTS.E.BYPASS.LTC128B.128 [R241+0xb800], [R44.64] ;  /* 0x0b8000002cf19fae */ /* 0x0003e2000b901d54 */
[----:B------:R-:W-:-:S02]  /*cdd0*/  @!P1 LEA.HI.X R11, R27, c[0x0][0x174], R26, 0x1, P0 ;  /* 0x00005d001b0b9a11 */ /* 0x000fc400000f0c1a */
        /* <DEDUP_REMOVED lines=76> */
[----:B------:R-:W1:Y:S04]  /*d2a0*/  LDSM.16.M88.4 R64, [R238+0x5800] ;  /* 0x00580000ee40783b */ /* 0x000e680000000200 */
[----:B------:R-:W2:Y:S04]  /*d2b0*/  LDSM.16.M88.4 R120, [R238+0x2000] ;  /* 0x00200000ee78783b */ /* 0x000ea80000000200 */
[----:B------:R-:W-:Y:S04]  /*d2c0*/  LDSM.16.M88.4 R200, [R5] ;  /* 0x0000000005c8783b */ /* 0x000fe80000000200 */
[----:B------:R-:W2:Y:S04]  /*d2d0*/  LDSM.16.M88.4 R128, [R233+0x5800] ;  /* 0x00580000e980783b */ /* 0x000ea80000000200 */
[----:B------:R-:W2:Y:S04]  /*d2e0*/  LDSM.16.M88.4 R196, [R233+0x2000] ;  /* 0x00200000e9c4783b */ /* 0x000ea80000000200 */
[----:B------:R-:W3:Y:S04]  /*d2f0*/  LDSM.16.M88.4 R72, [R238+0x5000] ;  /* 0x00500000ee48783b */ /* 0x000ee80000000200 */
[----:B------:R-:W3:Y:S04]  /*d300*/  LDSM.16.M88.4 R80, [R238+0x4800] ;  /* 0x00480000ee50783b */ /* 0x000ee80000000200 */
[----:B------:R-:W3:Y:S04]  /*d310*/  LDSM.16.M88.4 R16, [R238+0x8800] ;  /* 0x00880000ee10783b */ /* 0x000ee80000000200 */
[----:B------:R-:W3:Y:S04]  /*d320*/  LDSM.16.M88.4 R56, [R238+0x6000] ;  /* 0x00600000ee38783b */ /* 0x000ee80000000200 */
[----:B------:R-:W3:Y:S01]  /*d330*/  LDSM.16.M88.4 R168, [R233+0x5000] ;  /* 0x00500000e9a8783b */ /* 0x000ee20000000200 */
[C---:B-1----:R-:W-:Y:S03]  /*d340*/  HMMA.16816.F32 R68, R204.reuse, R64, RZ ;  /* 0x00000040cc44723c */ /* 0x042fe600000018ff */
[----:B------:R-:W1:Y:S04]  /*d350*/  LDSM.16.M88.4 R88, [R238+0x4000] ;  /* 0x00400000ee58783b */ /* 0x000e680000000200 */
[----:B------:R-:W1:Y:S01]  /*d360*/  LDSM.16.M88.4 R172, [R233+0x4800] ;  /* 0x00480000e9ac783b */ /* 0x000e620000000200 */
[C---:B------:R-:W-:Y:S03]  /*d370*/  HMMA.16816.F32 R64, R204.reuse, R66, RZ ;  /* 0x00000042cc40723c */ /* 0x040fe600000018ff */
[----:B------:R-:W1:Y:S04]  /*d380*/  LDSM.16.M88.4 R112, [R238+0x2800] ;  /* 0x00280000ee70783b */ /* 0x000e680000000200 */
[----:B------:R-:W-:Y:S01]  /*d390*/  LDSM.16.M88.4 R32, [R238+0x7800] ;  /* 0x00780000ee20783b */ /* 0x000fe20000000200 */
[C---:B--2---:R-:W-:Y:S03]  /*d3a0*/  HMMA.16816.F32 R124, R204.reuse, R120, RZ ;  /* 0x00000078cc7c723c */ /* 0x044fe600000018ff */
        /* <DEDUP_REMOVED lines=9> */
[----:B------:R-:W2:Y:S04]  /*d440*/  LDSM.16.M88.4 R128, [R233+0x8800] ;  /* 0x00880000e980783b */ /* 0x000ea80000000200 */
[----:B------:R-:W-:Y:S01]  /*d450*/  LDSM.16.M88.4 R188, [R233+0x3000] ;  /* 0x00300000e9bc783b */ /* 0x000fe20000000200 */
[C---:B------:R-:W-:Y:S03]  /*d460*/  HMMA.16816.F32 R124, R200.reuse, R196, R124 ;  /* 0x000000c4c87c723c */ /* 0x040fe6000000187c */
[----:B------:R-:W-:Y:S04]  /*d470*/  LDSM.16.M88.4 R184, [R233+0x3800] ;  /* 0x00380000e9b8783b */ /* 0x000fe80000000200 */
[----:B------:R-:W-:Y:S01]  /*d480*/  LDSM.16.M88.4 R48, [R238+0x6800] ;  /* 0x00680000ee30783b */ /* 0x000fe20000000200 */
[----:B------:R-:W-:Y:S03]  /*d490*/  HMMA.16816.F32 R120, R200, R198, R120 ;  /* 0x000000c6c878723c */ /* 0x000fe60000001878 */
[----:B------:R-:W1:Y:S04]  /*d4a0*/  LDSM.16.M88.4 R196, [R233+0x6000] ;  /* 0x00600000e9c4783b */ /* 0x000e680000000200 */
[----:B----4-:R-:W-:Y:S01]  /*d4b0*/  LDSM.16.M88.4 R8, [R238+0x9000] ;  /* 0x00900000ee08783b */ /* 0x010fe20000000200 */
[C---:B---3--:R-:W-:Y:S03]  /*d4c0*/  HMMA.16816.F32 R76, R204.reuse, R72, RZ ;  /* 0x00000048cc4c723c */ /* 0x048fe600000018ff */
[----:B------:R-:W-:Y:S04]  /*d4d0*/  LDSM.16.M88.4 R208, [R238+0x9800] ;  /* 0x00980000eed0783b */ /* 0x000fe80000000200 */
        /* <DEDUP_REMOVED lines=10> */
[----:B------:R-:W3:Y:S07]  /*d580*/  LDSM.16.M88.4 R168, [R233+0x7800] ;  /* 0x00780000e9a8783b */ /* 0x000eee0000000200 */
[C---:B-1----:R-:W-:Y:S08]  /*d590*/  HMMA.16816.F32 R92, R204.reuse, R88, RZ ;  /* 0x00000058cc5c723c */ /* 0x042ff000000018ff */
[----:B------:R-:W-:Y:S08]  /*d5a0*/  HMMA.16816.F32 R88, R204, R90, RZ ;  /* 0x0000005acc58723c */ /* 0x000ff000000018ff */
[C---:B------:R-:W-:Y:S08]  /*d5b0*/  HMMA.16816.F32 R84, R200.reuse, R172, R84 ;  /* 0x000000acc854723c */ /* 0x040ff00000001854 */
[----:B------:R-:W-:Y:S01]  /*d5c0*/  HMMA.16816.F32 R80, R200, R174, R80 ;  /* 0x000000aec850723c */ /* 0x000fe20000001850 */
[----:B------:R-:W1:Y:S07]  /*d5d0*/  LDSM.16.M88.4 R172, [R233+0x7000] ;  /* 0x00700000e9ac783b */ /* 0x000e6e0000000200 */
[C---:B------:R-:W-:Y:S08]  /*d5e0*/  HMMA.16816.F32 R116, R204.reuse, R112, RZ ;  /* 0x00000070cc74723c */ /* 0x040ff000000018ff */
[----:B------:R-:W-:Y:S08]  /*d5f0*/  HMMA.16816.F32 R112, R204, R114, RZ ;  /* 0x00000072cc70723c */ /* 0x000ff000000018ff */
[C---:B--2---:R-:W-:Y:S07]  /*d600*/  HMMA.16816.F32 R20, R200.reuse, R128, R20 ;  /* 0x00000080c814723c */ /* 0x044fee0000001814 */
[C---:B------:R-:W-:Y:S01]  /*d610*/  IADD3 R128, R236.reuse, 0x800, RZ ;  /* 0x00000800ec807810 */ /* 0x040fe20007ffe0ff */
[C---:B------:R-:W-:Y:S08]  /*d620*/  HMMA.16816.F32 R60, R200.reuse, R196, R60 ;  /* 0x000000c4c83c723c */ /* 0x040ff0000000183c */
[C---:B------:R-:W-:Y:S01]  /*d630*/  HMMA.16816.F32 R56, R200.reuse, R198, R56 ;  /* 0x000000c6c838723c */ /* 0x040fe20000001838 */
[----:B------:R-:W-:Y:S07]  /*d640*/  LDSM.16.M88.4 R196, [R237] ;  /* 0x00000000edc4783b */ /* 0x000fee0000000200 */
[----:B------:R-:W-:Y:S01]  /*d650*/  HMMA.16816.F32 R16, R200, R130, R16 ;  /* 0x00000082c810723c */ /* 0x000fe20000001810 */
[----:B------:R-:W2:Y:S07]  /*d660*/  LDSM.16.M88.4 R128, [R128] ;  /* 0x000000008080783b */ /* 0x000eae0000000200 */
[C---:B-----5:R-:W-:Y:S08]  /*d670*/  HMMA.16816.F32 R36, R204.reuse, R32, RZ ;  /* 0x00000020cc24723c */ /* 0x060ff000000018ff */
        /* <DEDUP_REMOVED lines=9> */
[----:B------:R-:W-:Y:S08]  /*d710*/  HMMA.16816.F32 R40, R204, R42, RZ ;  /* 0x0000002acc28723c */ /* 0x000ff000000018ff */
[C---:B------:R-:W-:Y:S08]  /*d720*/  HMMA.16816.F32 R116, R200.reuse, R192, R116 ;  /* 0x000000c0c874723c */ /* 0x040ff00000001874 */
[C---:B------:R-:W-:Y:S01]  /*d730*/  HMMA.16816.F32 R112, R200.reuse, R194, R112 ;  /* 0x000000c2c870723c */ /* 0x040fe20000001870 */
[----:B------:R-:W5:Y:S07]  /*d740*/  LDSM.16.M88.4 R192, [R233+0x6800] ;  /* 0x00680000e9c0783b */ /* 0x000f6e0000000200 */
[----:B---3--:R-:W-:Y:S07]  /*d750*/  HMMA.16816.F32 R36, R200, R168, R36 ;  /* 0x000000a8c824723c */ /* 0x008fee0000001824 */
[C---:B------:R-:W-:Y:S01]  /*d760*/  IADD3 R168, R236.reuse, 0x1000, RZ ;  /* 0x00001000eca87810 */ /* 0x040fe20007ffe0ff */
[----:B------:R-:W-:Y:S08]  /*d770*/  HMMA.16816.F32 R28, R204, R24, RZ ;  /* 0x00000018cc1c723c */ /* 0x000ff000000018ff */
[C---:B------:R-:W-:Y:S08]  /*d780*/  HMMA.16816.F32 R108, R200.reuse, R188, R108 ;  /* 0x000000bcc86c723c */ /* 0x040ff0000000186c */
[C---:B------:R-:W-:Y:S01]  /*d790*/  HMMA.16816.F32 R104, R200.reuse, R190, R104 ;  /* 0x000000bec868723c */ /* 0x040fe20000001868 */
[----:B------:R-:W3:Y:S07]  /*d7a0*/  LDSM.16.M88.4 R188, [R233+0x9800] ;  /* 0x00980000e9bc783b */ /* 0x000eee0000000200 */
[C---:B------:R-:W-:Y:S08]  /*d7b0*/  HMMA.16816.F32 R100, R200.reuse, R184, R100 ;  /* 0x000000b8c864723c */ /* 0x040ff00000001864 */
[C---:B------:R-:W-:Y:S01]  /*d7c0*/  HMMA.16816.F32 R96, R200.reuse, R186, R96 ;  /* 0x000000bac860723c */ /* 0x040fe20000001860 */
[----:B------:R-:W2:Y:S07]  /*d7d0*/  LDSM.16.M88.4 R184, [R233+0x9000] ;  /* 0x00900000e9b8783b */ /* 0x000eae0000000200 */
[C---:B-1----:R-:W-:Y:S07]  /*d7e0*/  HMMA.16816.F32 R44, R200.reuse, R172, R44 ;  /* 0x000000acc82c723c */ /* 0x042fee000000182c */
[----:B------:R-:W-:Y:S01]  /*d7f0*/  IADD3 R172, R236, 0x1800, RZ ;  /* 0x00001800ecac7810 */ /* 0x000fe20007ffe0ff */
[----:B------:R-:W-:Y:S01]  /*d800*/  HMMA.16816.F32 R32, R200, R170, R32 ;  /* 0x000000aac820723c */ /* 0x000fe20000001820 */
[----:B------:R-:W1:Y:S07]  /*d810*/  LDSM.16.M88.4 R168, [R168] ;  /* 0x00000000a8a8783b */ /* 0x000e6e0000000200 */
[C---:B------:R-:W-:Y:S08]  /*d820*/  HMMA.16816.F32 R52, R204.reuse, R48, RZ ;  /* 0x00000030cc34723c */ /* 0x040ff000000018ff */
[C---:B------:R-:W-:Y:S08]  /*d830*/  HMMA.16816.F32 R48, R204.reuse, R50, RZ ;  /* 0x00000032cc30723c */ /* 0x040ff000000018ff */
[----:B------:R-:W-:Y:S08]  /*d840*/  HMMA.16816.F32 R24, R204, R26, RZ ;  /* 0x0000001acc18723c */ /* 0x000ff000000018ff */
[----:B------:R-:W-:Y:S01]  /*d850*/  HMMA.16816.F32 R40, R200, R174, R40 ;  /* 0x000000aec828723c */ /* 0x000fe20000001828 */
[----:B------:R-:W1:Y:S07]  /*d860*/  LDSM.16.M88.4 R172, [R172] ;  /* 0x00000000acac783b */ /* 0x000e6e0000000200 */
[C---:B--2---:R-:W-:Y:S08]  /*d870*/  HMMA.16816.F32 R116, R196.reuse, R128, R116 ;  /* 0x00000080c474723c */ /* 0x044ff00000001874 */
[----:B------:R-:W-:Y:S01]  /*d880*/  HMMA.16816.F32 R112, R196, R130, R112 ;  /* 0x00000082c470723c */ /* 0x000fe20000001870 */
[----:B------:R-:W2:Y:S07]  /*d890*/  LDSM.16.M88.4 R128, [R228] ;  /* 0x00000000e480783b */ /* 0x000eae0000000200 */
[C---:B------:R-:W-:Y:S08]  /*d8a0*/  HMMA.16816.F32 R12, R204.reuse, R8, RZ ;  /* 0x00000008cc0c723c */ /* 0x040ff000000018ff */
[C---:B------:R-:W-:Y:S08]  /*d8b0*/  HMMA.16816.F32 R8, R204.reuse, R10, RZ ;  /* 0x0000000acc08723c */ /* 0x040ff000000018ff */
[C---:B------:R-:W-:Y:S07]  /*d8c0*/  HMMA.16816.F32 R4, R204.reuse, R208, RZ ;  /* 0x000000d0cc04723c */ /* 0x040fee00000018ff */
[----:B------:R-:W-:Y:S01]  /*d8d0*/  LOP3.LUT R208, R244, UR6, RZ, 0xfc, !PT ;  /* 0x00000006f4d07c12 */ /* 0x000fe2000f8efcff */
[----:B------:R-:W-:Y:S03]  /*d8e0*/  HMMA.16816.F32 R204, R204, R210, RZ ;  /* 0x000000d2cccc723c */ /* 0x000fe600000018ff */
[----:B------:R-:W-:Y:S05]  /*d8f0*/  I2F R210, R208 ;  /* 0x000000d000d27306 */ /* 0x000fea0000201400 */
[C---:B----4-:R-:W-:Y:S07]  /*d900*/  HMMA.16816.F32 R28, R200.reuse, R180, R28 ;  /* 0x000000b4c81c723c */ /* 0x050fee000000181c */
[C---:B------:R-:W-:Y:S01]  /*d910*/  IADD3 R180, R236.reuse, 0x3800, RZ ;  /* 0x00003800ecb47810 */ /* 0x040fe20007ffe0ff */
[C---:B-----5:R-:W-:Y:S08]  /*d920*/  HMMA.16816.F32 R52, R200.reuse, R192, R52 ;  /* 0x000000c0c834723c */ /* 0x060ff00000001834 */
[C---:B------:R-:W-:Y:S01]  /*d930*/  HMMA.16816.F32 R48, R200.reuse, R194, R48 ;  /* 0x000000c2c830723c */ /* 0x040fe20000001830 */
[----:B------:R-:W-:Y:S07]  /*d940*/  LDSM.16.M88.4 R192, [R236] ;  /* 0x00000000ecc0783b */ /* 0x000fee0000000200 */
[C---:B------:R-:W-:Y:S01]  /*d950*/  HMMA.16816.F32 R24, R200.reuse, R182, R24 ;  /* 0x000000b6c818723c */ /* 0x040fe20000001818 */
[----:B------:R-:W4:Y:S07]  /*d960*/  LDSM.16.M88.4 R180, [R180] ;  /* 0x00000000b4b4783b */ /* 0x000f2e0000000200 */
[C---:B---3--:R-:W-:Y:S07]  /*d970*/  HMMA.16816.F32 R4, R200.reuse, R188, R4 ;  /* 0x000000bcc804723c */ /* 0x048fee0000001804 */
[C---:B------:R-:W-:Y:S01]  /*d980*/  IADD3 R188, R236.reuse, 0x2800, RZ ;  /* 0x00002800ecbc7810 */ /* 0x040fe20007ffe0ff */
[C---:B------:R-:W-:Y:S07]  /*d990*/  HMMA.16816.F32 R12, R200.reuse, R184, R12 ;  /* 0x000000b8c80c723c */ /* 0x040fee000000180c */
[----:B------:R-:W-:Y:S01]  /*d9a0*/  IADD3 R184, R236, 0x3000, RZ ;  /* 0x00003000ecb87810 */ /* 0x000fe20007ffe0ff */
[C---:B------:R-:W-:Y:S05]  /*d9b0*/  HMMA.16816.F32 R8, R200.reuse, R186, R8 ;  /* 0x000000bac808723c */ /* 0x040fea0000001808 */
[----:B------:R-:W-:Y:S03]  /*d9c0*/  LDSM.16.M88.4 R184, [R184] ;  /* 0x00000000b8b8783b */ /* 0x000fe60000000200 */
[----:B------:R-:W-:Y:S01]  /*d9d0*/  HMMA.16816.F32 R204, R200, R190, R204 ;  /* 0x000000bec8cc723c */ /* 0x000fe200000018cc */
[----:B------:R-:W3:Y:S04]  /*d9e0*/  LDSM.16.M88.4 R200, [R229] ;  /* 0x00000000e5c8783b */ /* 0x000ee80000000200 */
[----:B------:R-:W-:Y:S03]  /*d9f0*/  LDSM.16.M88.4 R188, [R188] ;  /* 0x00000000bcbc783b */ /* 0x000fe60000000200 */
[C---:B-1----:R-:W-:Y:S08]  /*da00*/  HMMA.16816.F32 R108, R196.reuse, R168, R108 ;  /* 0x000000a8c46c723c */ /* 0x042ff0000000186c */
[C---:B------:R-:W-:Y:S01]  /*da10*/  HMMA.16816.F32 R104, R196.reuse, R170, R104 ;  /* 0x000000aac468723c */ /* 0x040fe20000001868 */
[----:B------:R-:W1:Y:S07]  /*da20*/  LDSM.16.M88.4 R168, [R227] ;  /* 0x00000000e3a8783b */ /* 0x000e6e0000000200 */
[C---:B------:R-:W-:Y:S08]  /*da30*/  HMMA.16816.F32 R100, R196.reuse, R172, R100 ;  /* 0x000000acc464723c */ /* 0x040ff00000001864 */
[C---:B------:R-:W-:Y:S01]  /*da40*/  HMMA.16816.F32 R96, R196.reuse, R174, R96 ;  /* 0x000000aec460723c */ /* 0x040fe20000001860 */
[----:B------:R-:W5:Y:S07]  /*da50*/  LDSM.16.M88.4 R172, [R225] ;  /* 0x00000000e1ac783b */ /* 0x000f6e0000000200 */
[C---:B--2---:R-:W-:Y:S08]  /*da60*/  HMMA.16816.F32 R52, R196.reuse, R128, R52 ;  /* 0x00000080c434723c */ /* 0x044ff00000001834 */
[C---:B------:R-:W-:Y:S01]  /*da70*/  HMMA.16816.F32 R48, R196.reuse, R130, R48 ;  /* 0x00000082c430723c */ /* 0x040fe20000001830 */
[----:B------:R-:W2:Y:S07]  /*da80*/  LDSM.16.M88.4 R128, [R166] ;  /* 0x00000000a680783b */ /* 0x000eae0000000200 */
[C---:B----4-:R-:W-:Y:S08]  /*da90*/  HMMA.16816.F32 R68, R196.reuse, R180, R68 ;  /* 0x000000b4c444723c */ /* 0x050ff00000001844 */
[C---:B------:R-:W-:Y:S01]  /*daa0*/  HMMA.16816.F32 R64, R196.reuse, R182, R64 ;  /* 0x000000b6c440723c */ /* 0x040fe20000001840 */
[----:B------:R-:W4:Y:S07]  /*dab0*/  LDSM.16.M88.4 R180, [R226] ;  /* 0x00000000e2b4783b */ /* 0x000f2e0000000200 */
[C---:B---3--:R-:W-:Y:S08]  /*dac0*/  HMMA.16816.F32 R60, R196.reuse, R200, R60 ;  /* 0x000000c8c43c723c */ /* 0x048ff0000000183c */
[C---:B------:R-:W-:Y:S01]  /*dad0*/  HMMA.16816.F32 R56, R196.reuse, R202, R56 ;  /* 0x000000cac438723c */ /* 0x040fe20000001838 */
[----:B------:R-:W-:Y:S07]  /*dae0*/  LDSM.16.M88.4 R200, [R235] ;  /* 0x00000000ebc8783b */ /* 0x000fee0000000200 */
[C---:B-1----:R-:W-:Y:S08]  /*daf0*/  HMMA.16816.F32 R44, R196.reuse, R168, R44 ;  /* 0x000000a8c42c723c */ /* 0x042ff0000000182c */
[C---:B------:R-:W-:Y:S01]  /*db00*/  HMMA.16816.F32 R40, R196.reuse, R170, R40 ;  /* 0x000000aac428723c */ /* 0x040fe20000001828 */
[----:B------:R-:W1:Y:S07]  /*db10*/  LDSM.16.M88.4 R168, [R165+0x800] ;  /* 0x00080000a5a8783b */ /* 0x000e6e0000000200 */
[C---:B------:R-:W-:Y:S08]  /*db20*/  HMMA.16816.F32 R84, R196.reuse, R188, R84 ;  /* 0x000000bcc454723c */ /* 0x040ff00000001854 */
[C---:B------:R-:W-:Y:S01]  /*db30*/  HMMA.16816.F32 R80, R196.reuse, R190, R80 ;  /* 0x000000bec450723c */ /* 0x040fe20000001850 */
[----:B------:R-:W3:Y:S07]  /*db40*/  LDSM.16.M88.4 R188, [R167] ;  /* 0x00000000a7bc783b */ /* 0x000eee0000000200 */
[C---:B-----5:R-:W-:Y:S08]  /*db50*/  HMMA.16816.F32 R28, R196.reuse, R172, R28 ;  /* 0x000000acc41c723c */ /* 0x060ff0000000181c */
[C---:B------:R-:W-:Y:S01]  /*db60*/  HMMA.16816.F32 R24, R196.reuse, R174, R24 ;  /* 0x000000aec418723c */ /* 0x040fe20000001818 */
[----:B------:R-:W5:Y:S07]  /*db70*/  LDSM.16.M88.4 R172, [R165+0x3800] ;  /* 0x00380000a5ac783b */ /* 0x000f6e0000000200 */
[C---:B------:R-:W-:Y:S08]  /*db80*/  HMMA.16816.F32 R76, R196.reuse, R184, R76 ;  /* 0x000000b8c44c723c */ /* 0x040ff0000000184c */
[C---:B------:R-:W-:Y:S01]  /*db90*/  HMMA.16816.F32 R72, R196.reuse, R186, R72 ;  /* 0x000000bac448723c */ /* 0x040fe20000001848 */
[----:B------:R-:W3:Y:S07]  /*dba0*/  LDSM.16.M88.4 R184, [R224] ;  /* 0x00000000e0b8783b */ /* 0x000eee0000000200 */
[C---:B--2---:R-:W-:Y:S08]  /*dbb0*/  HMMA.16816.F32 R4, R196.reuse, R128, R4 ;  /* 0x00000080c404723c */ /* 0x044ff00000001804 */
[C---:B------:R-:W-:Y:S01]  /*dbc0*/  HMMA.16816.F32 R204, R196.reuse, R130, R204 ;  /* 0x00000082c4cc723c */ /* 0x040fe200000018cc */
[----:B------:R-:W2:Y:S07]  /*dbd0*/  LDSM.16.M88.4 R128, [R165+0x4000] ;  /* 0x00400000a580783b */ /* 0x000eae0000000200 */
[C---:B----4-:R-:W-:Y:S08]  /*dbe0*/  HMMA.16816.F32 R36, R196.reuse, R180, R36 ;  /* 0x000000b4c424723c */ /* 0x050ff00000001824 */
[----:B------:R-:W-:Y:S01]  /*dbf0*/  HMMA.16816.F32 R32, R196, R182, R32 ;  /* 0x000000b6c420723c */ /* 0x000fe20000001820 */
[----:B------:R-:W4:Y:S07]  /*dc00*/  LDSM.16.M88.4 R180, [R165+0x4800] ;  /* 0x00480000a5b4783b */ /* 0x000f2e0000000200 */
[C---:B-1----:R-:W-:Y:S08]  /*dc10*/  HMMA.16816.F32 R116, R200.reuse, R168, R116 ;  /* 0x000000a8c874723c */ /* 0x042ff00000001874 */
[----:B------:R-:W-:Y:S01]  /*dc20*/  HMMA.16816.F32 R112, R200, R170, R112 ;  /* 0x000000aac870723c */ /* 0x000fe20000001870 */
[----:B------:R-:W1:Y:S07]  /*dc30*/  LDSM.16.M88.4 R168, [R165+0x5000] ;  /* 0x00500000a5a8783b */ /* 0x000e6e0000000200 */
[----:B---3--:R-:W-:Y:S07]  /*dc40*/  HMMA.16816.F32 R12, R196, R188, R12 ;  /* 0x000000bcc40c723c */ /* 0x008fee000000180c */
[----:B------:R-:W-:Y:S01]  /*dc50*/  LOP3.LUT R188, R244, UR6, RZ, 0xfc, !PT ;  /* 0x00000006f4bc7c12 */ /* 0x000fe2000f8efcff */
[----:B-----5:R-:W-:Y:S03]  /*dc60*/  HMMA.16816.F32 R68, R200, R172, R68 ;  /* 0x000000acc844723c */ /* 0x020fe60000001844 */
[----:B------:R-:W-:-:S04]  /*dc70*/  IADD3 R189, R188, 0x79, RZ ;  /* 0x00000079bcbd7810 */ /* 0x000fc80007ffe0ff */
[----:B------:R3:W5:Y:S01]  /*dc80*/  I2F R172, R189 ;  /* 0x000000bd00ac7306 */ /* 0x0007620000201400 */
[----:B------:R-:W-:Y:S01]  /*dc90*/  HMMA.16816.F32 R64, R200, R174, R64 ;  /* 0x000000aec840723c */ /* 0x000fe20000001840 */
[C---:B------:R-:W-:Y:S02]  /*dca0*/  IADD3 R173, R188.reuse, 0x91, RZ ;  /* 0x00000091bcad7810 */ /* 0x040fe40007ffe0ff */
[C---:B------:R-:W-:Y:S02]  /*dcb0*/  ISETP.GE.AND P5, PT, R189.reuse, R212, PT ;  /* 0x000000d4bd00720c */ /* 0x040fe40003fa6270 */
[----:B------:R-:W-:Y:S02]  /*dcc0*/  ISETP.GE.AND P4, PT, R189, R179, PT ;  /* 0x000000b3bd00720c */ /* 0x000fe40003f86270 */
[C---:B------:R-:W-:Y:S01]  /*dcd0*/  IADD3 R175, R188.reuse, 0x81, RZ ;  /* 0x00000081bcaf7810 */ /* 0x040fe20007ffe0ff */
[----:B------:R-:W-:Y:S01]  /*dce0*/  HMMA.16816.F32 R16, R196, R186, R16 ;  /* 0x000000bac410723c */ /* 0x000fe20000001810 */
[----:B------:R-:W-:-:S02]  /*dcf0*/  IADD3 R174, R188, 0x89, RZ ;  /* 0x00000089bcae7810 */ /* 0x000fc40007ffe0ff */
[CC--:B------:R-:W-:Y:S02]  /*dd00*/  ISETP.GE.AND P3, PT, R175.reuse, R212.reuse, PT ;  /* 0x000000d4af00720c */ /* 0x0c0fe40003f66270 */
[-C--:B------:R-:W-:Y:S02]  /*dd10*/  ISETP.GE.AND P6, PT, R175, R179.reuse, PT ;  /* 0x000000b3af00720c */ /* 0x080fe40003fc6270 */
[C---:B------:R-:W-:Y:S01]  /*dd20*/  IADD3 R187, R188.reuse, 0x71, RZ ;  /* 0x00000071bcbb7810 */ /* 0x040fe20007ffe0ff */
[----:B--2---:R-:W-:Y:S01]  /*dd30*/  HMMA.16816.F32 R60, R200, R128, R60 ;  /* 0x00000080c83c723c */ /* 0x004fe2000000183c */
[----:B---3--:R-:W-:Y:S02]  /*dd40*/  IADD3 R189, R188, 0xa1, RZ ;  /* 0x000000a1bcbd7810 */ /* 0x008fe40007ffe0ff */
[----:B------:R-:W2:Y:S01]  /*dd50*/  I2F R186, R187 ;  /* 0x000000bb00ba7306 */ /* 0x000ea20000201400 */
[C---:B------:R-:W-:Y:S02]  /*dd60*/  ISETP.GE.AND P0, PT, R187.reuse, R212, PT ;  /* 0x000000d4bb00720c */ /* 0x040fe40003f06270 */
[----:B------:R-:W-:-:S02]  /*dd70*/  ISETP.GE.AND P2, PT, R187, R179, PT ;  /* 0x000000b3bb00720c */ /* 0x000fc40003f46270 */
[----:B------:R-:W-:Y:S01]  /*dd80*/  HMMA.16816.F32 R56, R200, R130, R56 ;  /* 0x00000082c838723c */ /* 0x000fe20000001838 */
[----:B------:R-:W3:Y:S01]  /*dd90*/  LDSM.16.M88.4 R128, [R165+0x5800] ;  /* 0x00580000a580783b */ /* 0x000ee20000000200 */
[----:B-----5:R-:W-:Y:S01]  /*dda0*/  FFMA.FTZ R67, R172, UR4, R67 ;  /* 0x00000004ac437c23 */ /* 0x020fe20008010043 */
[----:B------:R-:W-:Y:S04]  /*ddb0*/  I2F R187, R173 ;  /* 0x000000ad00bb7306 */ /* 0x000fe80000201400 */
[----:B------:R-:W-:Y:S01]  /*ddc0*/  FSEL R67, R67, -INF , !P4 ;  /* 0xff80000043437808 */ /* 0x000fe20006000000 */
[----:B------:R-:W-:Y:S01]  /*ddd0*/  HMMA.16816.F32 R124, R196, R192, R124 ;  /* 0x000000c0c47c723c */ /* 0x000fe2000000187c */
[----:B------:R-:W-:Y:S01]  /*dde0*/  ISETP.GE.AND P4, PT, R173, R179, PT ;  /* 0x000000b3ad00720c */ /* 0x000fe20003f86270 */
[----:B--2---:R-:W-:-:S05]  /*ddf0*/  FFMA.FTZ R69, R186, UR4, R69 ;  /* 0x00000004ba457c23 */ /* 0x004fca0008010045 */
[----:B------:R-:W-:Y:S01]  /*de00*/  IADD3 R192, R236, 0x2000, RZ ;  /* 0x00002000ecc07810 */ /* 0x000fe20007ffe0ff */
[C---:B------:R-:W-:Y:S01]  /*de10*/  HMMA.16816.F32 R120, R196.reuse, R194, R120 ;  /* 0x000000c2c478723c */ /* 0x040fe20000001878 */
[----:B------:R-:W-:Y:S02]  /*de20*/  FSEL R69, R69, -INF , !P0 ;  /* 0xff80000045457808 */ /* 0x000fe40004000000 */
[----:B------:R-:W-:Y:S02]  /*de30*/  ISETP.GE.AND P0, PT, R174, R212, PT ;  /* 0x000000d4ae00720c */ /* 0x000fe40003f06270 */
[----:B------:R-:W2:Y:S03]  /*de40*/  LDSM.16.M88.4 R192, [R192] ;  /* 0x00000000c0c0783b */ /* 0x000ea60000000200 */
[----:B------:R-:W-:Y:S01]  /*de50*/  HMMA.16816.F32 R20, R196, R184, R20 ;  /* 0x000000b8c414723c */ /* 0x000fe20000001814 */
[----:B------:R5:W1:Y:S07]  /*de60*/  I2F R184, R175 ;  /* 0x000000af00b87306 */ /* 0x000a6e0000201400 */
[----:B----4-:R-:W-:Y:S01]  /*de70*/  HMMA.16816.F32 R48, R200, R182, R48 ;  /* 0x000000b6c830723c */ /* 0x010fe20000001830 */
[----:B------:R-:W4:Y:S06]  /*de80*/  I2F R185, R174 ;  /* 0x000000ae00b97306 */ /* 0x000f2c0000201400 */
[----:B------:R-:W-:Y:S01]  /*de90*/  IADD3 R182, R188, 0xb1, RZ ;  /* 0x000000b1bcb67810 */ /* 0x000fe20007ffe0ff */
[----:B------:R-:W-:Y:S01]  /*dea0*/  HMMA.16816.F32 R8, R196, R190, R8 ;  /* 0x000000bec408723c */ /* 0x000fe20000001808 */
[----:B-----5:R-:W-:-:S02]  /*deb0*/  FFMA.FTZ R175, R186, UR4, R71 ;  /* 0x00000004baaf7c23 */ /* 0x020fc40008010047 */
[----:B------:R-:W-:Y:S02]  /*dec0*/  FFMA.FTZ R71, R172, UR4, R65 ;  /* 0x00000004ac477c23 */ /* 0x000fe40008010041 */
[----:B-1----:R-:W-:Y:S01]  /*ded0*/  FFMA.FTZ R61, R184, UR4, R61 ;  /* 0x00000004b83d7c23 */ /* 0x002fe2000801003d */
[----:B------:R-:W-:Y:S02]  /*dee0*/  FSEL R65, R175, -INF , !P2 ;  /* 0xff800000af417808 */ /* 0x000fe40005000000 */
[----:B------:R-:W-:Y:S01]  /*def0*/  IADD3 R190, R188, 0x99, RZ ;  /* 0x00000099bcbe7810 */ /* 0x000fe20007ffe0ff */
[----:B------:R-:W-:Y:S01]  /*df00*/  HMMA.16816.F32 R44, R200, R168, R44 ;  /* 0x000000a8c82c723c */ /* 0x000fe2000000182c */
[----:B------:R-:W-:Y:S01]  /*df10*/  FSEL R71, R71, -INF , !P5 ;  /* 0xff80000047477808 */ /* 0x000fe20006800000 */
[----:B----4-:R-:W-:Y:S01]  /*df20*/  FFMA.FTZ R59, R185, UR4, R59 ;  /* 0x00000004b93b7c23 */ /* 0x010fe2000801003b */
[----:B------:R-:W1:Y:S01]  /*df30*/  I2F R186, R190 ;  /* 0x000000be00ba7306 */ /* 0x000e620000201400 */
[----:B------:R-:W-:-:S02]  /*df40*/  ISETP.GE.AND P2, PT, R174, R179, PT ;  /* 0x000000b3ae00720c */ /* 0x000fc40003f46270 */
[-C--:B------:R-:W-:Y:S01]  /*df50*/  ISETP.GE.AND P5, PT, R173, R212.reuse, PT ;  /* 0x000000d4ad00720c */ /* 0x080fe20003fa6270 */
[----:B------:R-:W-:Y:S01]  /*df60*/  FFMA.FTZ R168, R184, UR4, R63 ;  /* 0x00000004b8a87c23 */ /* 0x000fe2000801003f */
[----:B------:R-:W4:Y:S01]  /*df70*/  LDSM.16.M88.4 R172, [R165+0x6000] ;  /* 0x00600000a5ac783b */ /* 0x000f220000000200 */
[----:B------:R-:W-:Y:S01]  /*df80*/  FFMA.FTZ R63, R185, UR4, R57 ;  /* 0x00000004b93f7c23 */ /* 0x000fe20008010039 */
[----:B------:R-:W-:Y:S01]  /*df90*/  HMMA.16816.F32 R40, R200, R170, R40 ;  /* 0x000000aac828723c */ /* 0x000fe20000001828 */
[----:B------:R-:W-:Y:S01]  /*dfa0*/  FSEL R61, R61, -INF , !P3 ;  /* 0xff8000003d3d7808 */ /* 0x000fe20005800000 */
[----:B------:R-:W-:Y:S01]  /*dfb0*/  I2F R185, R182 ;  /* 0x000000b600b97306 */ /* 0x000fe20000201400 */
[----:B------:R-:W-:Y:S02]  /*dfc0*/  FSEL R57, R168, -INF , !P6 ;  /* 0xff800000a8397808 */ /* 0x000fe40007000000 */
[----:B------:R-:W5:Y:S01]  /*dfd0*/  LDSM.16.M88.4 R168, [R165+0x6800] ;  /* 0x00680000a5a8783b */ /* 0x000f620000000200 */
[----:B------:R-:W-:-:S02]  /*dfe0*/  ISETP.GE.AND P3, PT, R190, R212, PT ;  /* 0x000000d4be00720c */ /* 0x000fc40003f66270 */
[C---:B---3--:R-:W-:Y:S01]  /*dff0*/  HMMA.16816.F32 R36, R200.reuse, R128, R36 ;  /* 0x00000080c824723c */ /* 0x048fe20000001824 */
[----:B-1----:R-:W-:Y:S01]  /*e000*/  FFMA.FTZ R49, R186, UR4, R49 ;  /* 0x00000004ba317c23 */ /* 0x002fe20008010031 */
[----:B------:R-:W-:Y:S02]  /*e010*/  ISETP.GE.AND P6, PT, R190, R179, PT ;  /* 0x000000b3be00720c */ /* 0x000fe40003fc6270 */
[----:B------:R-:W-:Y:S02]  /*e020*/  FSEL R63, R63, -INF , !P0 ;  /* 0xff8000003f3f7808 */ /* 0x000fe40004000000 */
[----:B------:R-:W-:Y:S01]  /*e030*/  FSEL R59, R59, -INF , !P2 ;  /* 0xff8000003b3b7808 */ /* 0x000fe20005000000 */
[----:B------:R-:W-:Y:S01]  /*e040*/  FFMA.FTZ R128, R186, UR4, R51 ;  /* 0x00000004ba807c23 */ /* 0x000fe20008010033 */
[----:B------:R-:W-:Y:S01]  /*e050*/  HMMA.16816.F32 R52, R200, R180, R52 ;  /* 0x000000b4c834723c */ /* 0x000fe20000001834 */
[----:B------:R-:W-:Y:S01]  /*e060*/  FSEL R51, R49, -INF , !P3 ;  /* 0xff80000031337808 */ /* 0x000fe20005800000 */
[----:B------:R-:W1:Y:S01]  /*e070*/  I2F R181, R189 ;  /* 0x000000bd00b57306 */ /* 0x000e620000201400 */
[----:B------:R-:W-:-:S02]  /*e080*/  ISETP.GE.AND P0, PT, R189, R212, PT ;  /* 0x000000d4bd00720c */ /* 0x000fc40003f06270 */
[----:B------:R-:W-:Y:S02]  /*e090*/  FSEL R49, R128, -INF , !P6 ;  /* 0xff80000080317808 */ /* 0x000fe40007000000 */
[C---:B------:R-:W-:Y:S01]  /*e0a0*/  IADD3 R180, R188.reuse, 0xa9, RZ ;  /* 0x000000a9bcb47810 */ /* 0x040fe20007ffe0ff */
[----:B------:R-:W-:Y:S01]  /*e0b0*/  HMMA.16816.F32 R32, R200, R130, R32 ;  /* 0x00000082c820723c */ /* 0x000fe20000001820 */
[----:B------:R-:W3:Y:S01]  /*e0c0*/  LDSM.16.M88.4 R128, [R165+0x7000] ;  /* 0x00700000a580783b */ /* 0x000ee20000000200 */
[-C--:B------:R-:W-:Y:S01]  /*e0d0*/  ISETP.GE.AND P2, PT, R189, R179.reuse, PT ;  /* 0x000000b3bd00720c */ /* 0x080fe20003f46270 */
[----:B------:R-:W4:Y:S01]  /*e0e0*/  I2F R184, R180 ;  /* 0x000000b400b87306 */ /* 0x000f220000201400 */
[C---:B------:R-:W-:Y:S02]  /*e0f0*/  IADD3 R190, R188.reuse, 0xb9, RZ ;  /* 0x000000b9bcbe7810 */ /* 0x040fe40007ffe0ff */
[----:B------:R-:W-:Y:S02]  /*e100*/  IADD3 R186, R188, 0xc9, RZ ;  /* 0x000000c9bcba7810 */ /* 0x000fe40007ffe0ff */
[----:B--2---:R-:W-:Y:S01]  /*e110*/  HMMA.16816.F32 R92, R196, R192, R92 ;  /* 0x000000c0c45c723c */ /* 0x004fe2000000185c */
[C---:B------:R-:W-:Y:S01]  /*e120*/  ISETP.GE.AND P3, PT, R182.reuse, R212, PT ;  /* 0x000000d4b600720c */ /* 0x040fe20003f66270 */
[C---:B-1----:R-:W-:Y:S01]  /*e130*/  FFMA.FTZ R45, R181.reuse, UR4, R45 ;  /* 0x00000004b52d7c23 */ /* 0x042fe2000801002d */
[----:B------:R-:W1:Y:S01]  /*e140*/  I2F R183, R190 ;  /* 0x000000be00b77306 */ /* 0x000e620000201400 */
[----:B------:R-:W-:Y:S01]  /*e150*/  ISETP.GE.AND P6, PT, R182, R179, PT ;  /* 0x000000b3b600720c */ /* 0x000fe20003fc6270 */
[----:B------:R-:W-:-:S02]  /*e160*/  FFMA.FTZ R181, R181, UR4, R47 ;  /* 0x00000004b5b57c23 */ /* 0x000fc4000801002f */
[----:B------:R-:W-:Y:S01]  /*e170*/  FFMA.FTZ R37, R185, UR4, R37 ;  /* 0x00000004b9257c23 */ /* 0x000fe20008010025 */
[----:B------:R-:W-:Y:S01]  /*e180*/  HMMA.16816.F32 R88, R196, R194, R88 ;  /* 0x000000c2c458723c */ /* 0x000fe20000001858 */
[----:B------:R-:W2:Y:S01]  /*e190*/  LDSM.16.M88.4 R192, [R165] ;  /* 0x00000000a5c0783b */ /* 0x000ea20000000200 */
[C---:B------:R-:W-:Y:S01]  /*e1a0*/  FFMA.FTZ R53, R187.reuse, UR4, R53 ;  /* 0x00000004bb357c23 */ /* 0x040fe20008010035 */
[----:B------:R-:W-:Y:S01]  /*e1b0*/  I2F R182, R186 ;  /* 0x000000ba00b67306 */ /* 0x000fe20000201400 */
[----:B------:R-:W-:Y:S01]  /*e1c0*/  FFMA.FTZ R189, R187, UR4, R55 ;  /* 0x00000004bbbd7c23 */ /* 0x000fe20008010037 */
[----:B------:R-:W-:Y:S01]  /*e1d0*/  IADD3 R187, R188, 0xc1, RZ ;  /* 0x000000c1bcbb7810 */ /* 0x000fe20007ffe0ff */
[C---:B----4-:R-:W-:Y:S01]  /*e1e0*/  FFMA.FTZ R47, R184.reuse, UR4, R41 ;  /* 0x00000004b82f7c23 */ /* 0x050fe20008010029 */
[----:B------:R-:W-:Y:S01]  /*e1f0*/  FSEL R55, R53, -INF , !P5 ;  /* 0xff80000035377808 */ /* 0x000fe20006800000 */
[C---:B------:R-:W-:Y:S01]  /*e200*/  HMMA.16816.F32 R28, R200.reuse, R172, R28 ;  /* 0x000000acc81c723c */ /* 0x040fe2000000181c */
[----:B------:R-:W-:Y:S01]  /*e210*/  FSEL R53, R189, -INF , !P4 ;  /* 0xff800000bd357808 */ /* 0x000fe20006000000 */
[----:B------:R-:W-:Y:S01]  /*e220*/  FFMA.FTZ R184, R184, UR4, R43 ;  /* 0x00000004b8b87c23 */ /* 0x000fe2000801002b */
[C---:B------:R-:W-:Y:S01]  /*e230*/  ISETP.GE.AND P5, PT, R180.reuse, R212, PT ;  /* 0x000000d4b400720c */ /* 0x040fe20003fa6270 */
[----:B------:R-:W-:Y:S01]  /*e240*/  FFMA.FTZ R39, R185, UR4, R39 ;  /* 0x00000004b9277c23 */ /* 0x000fe20008010027 */
[----:B------:R-:W-:Y:S01]  /*e250*/  ISETP.GE.AND P4, PT, R180, R179, PT ;  /* 0x000000b3b400720c */ /* 0x000fe20003f86270 */
[----:B-1----:R-:W-:Y:S01]  /*e260*/  FFMA.FTZ R35, R183, UR4, R35 ;  /* 0x00000004b7237c23 */ /* 0x002fe20008010023 */
[----:B------:R-:W1:Y:S01]  /*e270*/  I2F R180, R187 ;  /* 0x000000bb00b47306 */ /* 0x000e620000201400 */
[----:B------:R-:W-:Y:S01]  /*e280*/  HMMA.16816.F32 R24, R200, R174, R24 ;  /* 0x000000aec818723c */ /* 0x000fe20000001818 */
[----:B------:R-:W4:Y:S01]  /*e290*/  LDSM.16.M88.4 R172, [R165+0x7800] ;  /* 0x00780000a5ac783b */ /* 0x000f220000000200 */
[----:B------:R-:W-:-:S02]  /*e2a0*/  IADD3 R189, R188, 0xd1, RZ ;  /* 0x000000d1bcbd7810 */ /* 0x000fc40007ffe0ff */
[----:B------:R-:W-:Y:S02]  /*e2b0*/  FSEL R43, R47, -INF , !P5 ;  /* 0xff8000002f2b7808 */ /* 0x000fe40006800000 */
[----:B------:R-:W-:Y:S01]  /*e2c0*/  FSEL R45, R45, -INF , !P0 ;  /* 0xff8000002d2d7808 */ /* 0x000fe20004000000 */
[----:B------:R-:W2:Y:S01]  /*e2d0*/  I2F R191, R189 ;  /* 0x000000bd00bf7306 */ /* 0x000ea20000201400 */
[C---:B-----5:R-:W-:Y:S01]  /*e2e0*/  HMMA.16816.F32 R20, R200.reuse, R168, R20 ;  /* 0x000000a8c814723c */ /* 0x060fe20000001814 */
[----:B------:R-:W-:Y:S02]  /*e2f0*/  FSEL R41, R181, -INF , !P2 ;  /* 0xff800000b5297808 */ /* 0x000fe40005000000 */
[----:B------:R-:W-:Y:S02]  /*e300*/  FSEL R47, R184, -INF , !P4 ;  /* 0xff800000b82f7808 */ /* 0x000fe40006000000 */
[CC--:B------:R-:W-:Y:S02]  /*e310*/  ISETP.GE.AND P0, PT, R190.reuse, R212.reuse, PT ;  /* 0x000000d4be00720c */ /* 0x0c0fe40003f06270 */
[-C--:B------:R-:W-:Y:S01]  /*e320*/  ISETP.GE.AND P2, PT, R190, R179.reuse, PT ;  /* 0x000000b3be00720c */ /* 0x080fe20003f46270 */
[C---:B------:R-:W-:Y:S01]  /*e330*/  HMMA.16816.F32 R16, R200.reuse, R170, R16 ;  /* 0x000000aac810723c */ /* 0x040fe20000001810 */
[----:B------:R-:W5:Y:S01]  /*e340*/  LDSM.16.M88.4 R168, [R165+0x1000] ;  /* 0x00100000a5a8783b */ /* 0x000f620000000200 */
[CC--:B------:R-:W-:Y:S01]  /*e350*/  ISETP.GE.AND P5, PT, R187.reuse, R212.reuse, PT ;  /* 0x000000d4bb00720c */ /* 0x0c0fe20003fa6270 */
[C---:B-1----:R-:W-:Y:S01]  /*e360*/  FFMA.FTZ R190, R180.reuse, UR4, R29 ;  /* 0x00000004b4be7c23 */ /* 0x042fe2000801001d */
[-C--:B------:R-:W-:Y:S01]  /*e370*/  ISETP.GE.AND P4, PT, R187, R179.reuse, PT ;  /* 0x000000b3bb00720c */ /* 0x080fe20003f86270 */
[----:B------:R-:W-:Y:S01]  /*e380*/  FFMA.FTZ R187, R183, UR4, R33 ;  /* 0x00000004b7bb7c23 */ /* 0x000fe20008010021 */
[----:B------:R-:W-:Y:S01]  /*e390*/  FSEL R185, R37, -INF , !P3 ;  /* 0xff80000025b97808 */ /* 0x000fe20005800000 */
[----:B------:R-:W-:Y:S01]  /*e3a0*/  FFMA.FTZ R180, R180, UR4, R31 ;  /* 0x00000004b4b47c23 */ /* 0x000fe2000801001f */
[----:B---3--:R-:W-:Y:S01]  /*e3b0*/  HMMA.16816.F32 R12, R200, R128, R12 ;  /* 0x00000080c80c723c */ /* 0x008fe2000000180c */
[----:B------:R-:W-:Y:S01]  /*e3c0*/  FFMA.FTZ R25, R182, UR4, R25 ;  /* 0x00000004b6197c23 */ /* 0x000fe20008010019 */
[----:B------:R-:W-:Y:S01]  /*e3d0*/  ISETP.GE.AND P3, PT, R186, R212, PT ;  /* 0x000000d4ba00720c */ /* 0x000fe20003f66270 */
[----:B------:R1:W-:Y:S01]  /*e3e0*/  I2F R199, R188 ;  /* 0x000000bc00c77306 */ /* 0x0003e20000201400 */
[----:B------:R-:W-:Y:S01]  /*e3f0*/  FSEL R184, R39, -INF , !P6 ;  /* 0xff80000027b87808 */ /* 0x000fe20007000000 */
[----:B------:R-:W-:Y:S01]  /*e400*/  FFMA.FTZ R182, R182, UR4, R27 ;  /* 0x00000004b6b67c23 */ /* 0x000fe2000801001b */
[----:B------:R-:W-:-:S02]  /*e410*/  ISETP.GE.AND P6, PT, R186, R179, PT ;  /* 0x000000b3ba00720c */ /* 0x000fc40003fc6270 */
[C---:B------:R-:W-:Y:S01]  /*e420*/  HMMA.16816.F32 R8, R200.reuse, R130, R8 ;  /* 0x00000082c808723c */ /* 0x040fe20000001808 */
[----:B------:R-:W3:Y:S01]  /*e430*/  LDSM.16.M88.4 R128, [R165+0x1800] ;  /* 0x00180000a580783b */ /* 0x000ee20000000200 */
[----:B------:R-:W-:Y:S01]  /*e440*/  FSEL R187, R187, -INF , !P0 ;  /* 0xff800000bbbb7808 */ /* 0x000fe20004000000 */
[----:B--2---:R-:W-:Y:S01]  /*e450*/  FFMA.FTZ R23, R191, UR4, R23 ;  /* 0x00000004bf177c23 */ /* 0x004fe20008010017 */
[----:B------:R-:W-:Y:S02]  /*e460*/  FSEL R186, R35, -INF , !P2 ;  /* 0xff80000023ba7808 */ /* 0x000fe40005000000 */
[----:B------:R-:W-:Y:S02]  /*e470*/  FSEL R190, R190, -INF , !P5 ;  /* 0xff800000bebe7808 */ /* 0x000fe40006800000 */
[----:B------:R-:W-:Y:S01]  /*e480*/  HMMA.16816.F32 R124, R200, R192, R124 ;  /* 0x000000c0c87c723c */ /* 0x000fe2000000187c */
[----:B------:R-:W-:Y:S02]  /*e490*/  IADD3 R39, R188, 0xe9, RZ ;  /* 0x000000e9bc277810 */ /* 0x000fe40007ffe0ff */
[----:B------:R-:W-:-:S02]  /*e4a0*/  ISETP.GE.AND P0, PT, R189, R212, PT ;  /* 0x000000d4bd00720c */ /* 0x000fc40003f06270 */
[-C--:B------:R-:W-:Y:S01]  /*e4b0*/  ISETP.GE.AND P2, PT, R189, R179.reuse, PT ;  /* 0x000000b3bd00720c */ /* 0x080fe20003f46270 */
[----:B------:R-:W2:Y:S01]  /*e4c0*/  I2F R33, R39 ;  /* 0x0000002700217306 */ /* 0x000ea20000201400 */
[C---:B------:R-:W-:Y:S01]  /*e4d0*/  IADD3 R192, R188.reuse, 0xd9, RZ ;  /* 0x000000d9bcc07810 */ /* 0x040fe20007ffe0ff */
[C---:B----4-:R-:W-:Y:S01]  /*e4e0*/  HMMA.16816.F32 R4, R200.reuse, R172, R4 ;  /* 0x000000acc804723c */ /* 0x050fe20000001804 */
[C---:B------:R-:W-:Y:S02]  /*e4f0*/  IADD3 R193, R188.reuse, 0xe1, RZ ;  /* 0x000000e1bcc17810 */ /* 0x040fe40007ffe0ff */
[C---:B------:R-:W-:Y:S02]  /*e500*/  IADD3 R35, R188.reuse, 0xf1, RZ ;  /* 0x000000f1bc237810 */ /* 0x040fe40007ffe0ff */
[C---:B------:R-:W-:Y:S01]  /*e510*/  ISETP.GE.AND P5, PT, R188.reuse, R179, PT ;  /* 0x000000b3bc00720c */ /* 0x040fe20003fa6270 */
[----:B------:R4:W4:Y:S01]  /*e520*/  I2F R181, R192 ;  /* 0x000000c000b57306 */ /* 0x0009220000201400 */
[----:B------:R-:W-:Y:S01]  /*e530*/  IADD3 R31, R188, 0xf9, RZ ;  /* 0x000000f9bc1f7810 */ /* 0x000fe20007ffe0ff */
[----:B------:R-:W-:Y:S01]  /*e540*/  HMMA.16816.F32 R204, R200, R174, R204 ;  /* 0x000000aec8cc723c */ /* 0x000fe200000018cc */
[----:B-1----:R-:W-:-:S02]  /*e550*/  FSEL R188, R180, -INF , !P4 ;  /* 0xff800000b4bc7808 */ /* 0x002fc40006000000 */
[----:B------:R-:W-:Y:S02]  /*e560*/  FSEL R189, R25, -INF , !P3 ;  /* 0xff80000019bd7808 */ /* 0x000fe40005800000 */
[CC--:B------:R-:W-:Y:S01]  /*e570*/  ISETP.GE.AND P4, PT, R192.reuse, R212.reuse, PT ;  /* 0x000000d4c000720c */ /* 0x0c0fe20003f86270 */
[----:B------:R1:W1:Y:S01]  /*e580*/  I2F R37, R193 ;  /* 0x000000c100257306 */ /* 0x0002620000201400 */
[-C--:B------:R-:W-:Y:S01]  /*e590*/  ISETP.GE.AND P3, PT, R192, R179.reuse, PT ;  /* 0x000000b3c000720c */ /* 0x080fe20003f66270 */
[C---:B-----5:R-:W-:Y:S01]  /*e5a0*/  HMMA.16816.F32 R108, R200.reuse, R168, R108 ;  /* 0x000000a8c86c723c */ /* 0x060fe2000000186c */
[----:B------:R-:W-:Y:S01]  /*e5b0*/  IADD3 R27, R208, 0x1, RZ ;  /* 0x00000001d01b7810 */ /* 0x000fe20007ffe0ff */
[----:B--2---:R-:W-:Y:S01]  /*e5c0*/  FFMA.FTZ R9, R33, UR4, R9 ;  /* 0x0000000421097c23 */ /* 0x004fe20008010009 */
[----:B------:R-:W-:Y:S01]  /*e5d0*/  FSEL R172, R23, -INF , !P2 ;  /* 0xff80000017ac7808 */ /* 0x000fe20005000000 */
[----:B------:R-:W-:Y:S01]  /*e5e0*/  FFMA.FTZ R11, R33, UR4, R11 ;  /* 0x00000004210b7c23 */ /* 0x000fe2000801000b */
[-C--:B------:R-:W-:Y:S01]  /*e5f0*/  ISETP.GE.AND P2, PT, R39, R212.reuse, PT ;  /* 0x000000d42700720c */ /* 0x080fe20003f46270 */
[----:B----4-:R-:W-:Y:S01]  /*e600*/  FFMA.FTZ R192, R191, UR4, R21 ;  /* 0x00000004bfc07c23 */ /* 0x010fe20008010015 */
[----:B------:R-:W-:Y:S01]  /*e610*/  FSEL R191, R182, -INF , !P6 ;  /* 0xff800000b6bf7808 */ /* 0x000fe20007000000 */
[----:B------:R-:W-:Y:S01]  /*e620*/  FFMA.FTZ R17, R181, UR4, R17 ;  /* 0x00000004b5117c23 */ /* 0x000fe20008010011 */
[C---:B------:R-:W-:Y:S01]  /*e630*/  ISETP.GE.AND P6, PT, R193.reuse, R212, PT ;  /* 0x000000d4c100720c */ /* 0x040fe20003fc6270 */
[----:B------:R-:W2:Y:S01]  /*e640*/  I2F R29, R35 ;  /* 0x00000023001d7306 */ /* 0x000ea20000201400 */
[----:B------:R-:W-:Y:S01]  /*e650*/  FSEL R192, R192, -INF , !P0 ;  /* 0xff800000c0c07808 */ /* 0x000fe20004000000 */
[C---:B------:R-:W-:Y:S01]  /*e660*/  HMMA.16816.F32 R104, R200.reuse, R170, R104 ;  /* 0x000000aac868723c */ /* 0x040fe20000001868 */
[----:B------:R-:W-:Y:S01]  /*e670*/  ISETP.GE.AND P0, PT, R193, R179, PT ;  /* 0x000000b3c100720c */ /* 0x000fe20003f06270 */
[----:B-1----:R-:W-:Y:S01]  /*e680*/  FFMA.FTZ R193, R181, UR4, R19 ;  /* 0x00000004b5c17c23 */ /* 0x002fe20008010013 */
[----:B------:R-:W1:Y:S01]  /*e690*/  LDSM.16.M88.4 R168, [R165+0x2800] ;  /* 0x00280000a5a8783b */ /* 0x000e620000000200 */
[C---:B------:R-:W-:Y:S01]  /*e6a0*/  FFMA.FTZ R13, R37.reuse, UR4, R13 ;  /* 0x00000004250d7c23 */ /* 0x040fe2000801000d */
[----:B------:R-:W-:Y:S01]  /*e6b0*/  IADD3 R19, R208, 0x11, RZ ;  /* 0x00000011d0137810 */ /* 0x000fe20007ffe0ff */
[----:B------:R-:W4:Y:S01]  /*e6c0*/  I2F R25, R31 ;  /* 0x0000001f00197306 */ /* 0x000f220000201400 */
[----:B------:R-:W5:Y:S01]  /*e6d0*/  LDSM.16.M88.4 R180, [R165+0x2000] ;  /* 0x00200000a5b4783b */ /* 0x000f620000000200 */
[----:B------:R-:W-:Y:S01]  /*e6e0*/  FFMA.FTZ R15, R37, UR4, R15 ;  /* 0x00000004250f7c23 */ /* 0x000fe2000801000f */
[----:B---3--:R-:W-:Y:S01]  /*e6f0*/  HMMA.16816.F32 R100, R200, R128, R100 ;  /* 0x00000080c864723c */ /* 0x008fe20000001864 */
[----:B------:R-:W-:-:S02]  /*e700*/  FSEL R173, R17, -INF , !P4 ;  /* 0xff80000011ad7808 */ /* 0x000fc40006000000 */
[----:B------:R-:W-:Y:S02]  /*e710*/  FSEL R196, R13, -INF , !P6 ;  /* 0xff8000000dc47808 */ /* 0x000fe40007000000 */
[----:B------:R-:W-:Y:S01]  /*e720*/  FSEL R174, R15, -INF , !P0 ;  /* 0xff8000000fae7808 */ /* 0x000fe20004000000 */
[----:B------:R-:W-:Y:S01]  /*e730*/  I2F R21, R27 ;  /* 0x0000001b00157306 */ /* 0x000fe20000201400 */
[----:B------:R-:W-:Y:S01]  /*e740*/  FSEL R193, R193, -INF , !P3 ;  /* 0xff800000c1c17808 */ /* 0x000fe20005800000 */
[C---:B------:R-:W-:Y:S01]  /*e750*/  HMMA.16816.F32 R96, R200.reuse, R130, R96 ;  /* 0x00000082c860723c */ /* 0x040fe20000001860 */
[----:B------:R-:W3:Y:S01]  /*e760*/  LDSM.16.M88.4 R128, [R165+0x3000] ;  /* 0x00300000a580783b */ /* 0x000ee20000000200 */
[----:B--2---:R-:W-:Y:S01]  /*e770*/  FFMA.FTZ R5, R29, UR4, R5 ;  /* 0x000000041d057c23 */ /* 0x004fe20008010005 */
[-C--:B------:R-:W-:Y:S01]  /*e780*/  ISETP.GE.AND P4, PT, R39, R179.reuse, PT ;  /* 0x000000b32700720c */ /* 0x080fe20003f86270 */
[----:B------:R-:W-:Y:S01]  /*e790*/  FFMA.FTZ R7, R29, UR4, R7 ;  /* 0x000000041d077c23 */ /* 0x000fe20008010007 */
[-C--:B------:R-:W-:Y:S01]  /*e7a0*/  ISETP.GE.AND P3, PT, R35, R212.reuse, PT ;  /* 0x000000d42300720c */ /* 0x080fe20003f66270 */
[----:B------:R-:W2:Y:S01]  /*e7b0*/  I2F R17, R27 ;  /* 0x0000001b00117306 */ /* 0x000ea20000201400 */
[----:B------:R-:W-:Y:S01]  /*e7c0*/  FSEL R175, R9, -INF , !P2 ;  /* 0xff80000009af7808 */ /* 0x000fe20005000000 */
[----:B----4-:R-:W-:Y:S01]  /*e7d0*/  FFMA.FTZ R205, R25, UR4, R205 ;  /* 0x0000000419cd7c23 */ /* 0x010fe200080100cd */
[C---:B------:R-:W-:Y:S01]  /*e7e0*/  IADD3 R9, R208.reuse, 0x19, RZ ;  /* 0x00000019d0097810 */ /* 0x040fe20007ffe0ff */
[----:B------:R-:W-:Y:S01]  /*e7f0*/  HMMA.16816.F32 R120, R200, R194, R120 ;  /* 0x000000c2c878723c */ /* 0x000fe20000001878 */
[C---:B------:R-:W-:Y:S01]  /*e800*/  ISETP.GE.AND P0, PT, R31.reuse, R212, PT ;  /* 0x000000d41f00720c */ /* 0x040fe20003f06270 */
[----:B------:R-:W-:Y:S01]  /*e810*/  IMAD.U32 R39, RZ, RZ, UR6 ;  /* 0x00000006ff277e24 */ /* 0x000fe2000f8e00ff */
[----:B------:R-:W-:Y:S01]  /*e820*/  ISETP.GE.AND P2, PT, R31, R179, PT ;  /* 0x000000b31f00720c */ /* 0x000fe20003f46270 */
[----:B------:R-:W4:Y:S01]  /*e830*/  I2F R13, R19 ;  /* 0x00000013000d7306 */ /* 0x000f220000201400 */
[----:B------:R-:W-:Y:S01]  /*e840*/  IADD3 R31, R208, 0x21, RZ ;  /* 0x00000021d01f7810 */ /* 0x000fe20007ffe0ff */
[----:B------:R-:W-:-:S04]  /*e850*/  DEPBAR.LE SB0, 0x0 ;  /* 0x000080000000791a */ /* 0x000fc80000000000 */
[----:B------:R-:W-:Y:S02]  /*e860*/  FSEL R197, R11, -INF , !P4 ;  /* 0xff8000000bc57808 */ /* 0x000fe40006000000 */
[----:B------:R-:W3:Y:S01]  /*e870*/  I2F R15, R19 ;  /* 0x00000013000f7306 */ /* 0x000ee20000201400 */
[----:B------:R-:W-:Y:S01]  /*e880*/  FSEL R198, R5, -INF , !P3 ;  /* 0xff80000005c67808 */ /* 0x000fe20005800000 */
[----:B------:R-:W-:Y:S01]  /*e890*/  FFMA.FTZ R5, R199, UR4, R126 ;  /* 0x00000004c7057c23 */ /* 0x000fe2000801007e */
[-C--:B------:R-:W-:Y:S01]  /*e8a0*/  ISETP.GE.AND P6, PT, R35, R179.reuse, PT ;  /* 0x000000b32300720c */ /* 0x080fe20003fc6270 */
[----:B------:R-:W-:Y:S01]  /*e8b0*/  FFMA.FTZ R199, R25, UR4, R207 ;  /* 0x0000000419c77c23 */ /* 0x000fe200080100cf */
[----:B------:R-:W-:Y:S01]  /*e8c0*/  FSEL R205, R205, -INF , !P0 ;  /* 0xff800000cdcd7808 */ /* 0x000fe20004000000 */
[C---:B-1----:R-:W-:Y:S01]  /*e8d0*/  HMMA.16816.F32 R84, R200.reuse, R168, R84 ;  /* 0x000000a8c854723c */ /* 0x042fe20000001854 */
[----:B------:R-:W-:Y:S01]  /*e8e0*/  FSEL R126, R7, -INF , !P6 ;  /* 0xff800000077e7808 */ /* 0x000fe20007000000 */
[----:B------:R1:W1:Y:S01]  /*e8f0*/  I2F R11, R9 ;  /* 0x00000009000b7306 */ /* 0x0002620000201400 */
[----:B------:R-:W-:Y:S01]  /*e900*/  FSEL R199, R199, -INF , !P2 ;  /* 0xff800000c7c77808 */ /* 0x000fe20005000000 */
[----:B--2---:R-:W-:Y:S01]  /*e910*/  FFMA.FTZ R7, R17, UR4, R127 ;  /* 0x0000000411077c23 */ /* 0x004fe2000801007f */
[-C--:B------:R-:W-:Y:S01]  /*e920*/  ISETP.GE.AND P0, PT, R9, R212.reuse, PT ;  /* 0x000000d40900720c */ /* 0x080fe20003f06270 */
[----:B----4-:R-:W-:Y:S01]  /*e930*/  FFMA.FTZ R13, R13, UR4, R117 ;  /* 0x000000040d0d7c23 */ /* 0x010fe20008010075 */
[----:B------:R-:W-:Y:S01]  /*e940*/  ISETP.GE.AND P2, PT, R9, R179, PT ;  /* 0x000000b30900720c */ /* 0x000fe20003f46270 */
[----:B-----5:R-:W-:Y:S01]  /*e950*/  HMMA.16816.F32 R92, R200, R180, R92 ;  /* 0x000000b4c85c723c */ /* 0x020fe2000000185c */
[----:B------:R-:W-:Y:S01]  /*e960*/  FSEL R5, R5, -INF , !P5 ;  /* 0xff80000005057808 */ /* 0x000fe20006800000 */
[----:B------:R-:W2:Y:S01]  /*e970*/  I2F R23, R31 ;  /* 0x0000001f00177306 */ /* 0x000ea20000201400 */
[----:B------:R-:W-:Y:S01]  /*e980*/  IADD3 R33, R208, 0x31, RZ ;  /* 0x00000031d0217810 */ /* 0x000fe20007ffe0ff */
[----:B---3--:R-:W-:Y:S01]  /*e990*/  FFMA.FTZ R15, R15, UR4, R119 ;  /* 0x000000040f0f7c23 */ /* 0x008fe20008010077 */
[----:B------:R-:W-:-:S02]  /*e9a0*/  ISETP.GE.AND P4, PT, R27, R212, PT ;  /* 0x000000d41b00720c */ /* 0x000fc40003f86270 */
[-C--:B------:R-:W-:Y:S01]  /*e9b0*/  ISETP.GE.AND P3, PT, R27, R179.reuse, PT ;  /* 0x000000b31b00720c */ /* 0x080fe20003f66270 */
[C---:B------:R-:W-:Y:S01]  /*e9c0*/  HMMA.16816.F32 R88, R200.reuse, R182, R88 ;  /* 0x000000b6c858723c */ /* 0x040fe20000001858 */
[-C--:B------:R-:W-:Y:S01]  /*e9d0*/  ISETP.GE.AND P6, PT, R19, R212.reuse, PT ;  /* 0x000000d41300720c */ /* 0x080fe20003fc6270 */
[----:B-1----:R-:W-:Y:S01]  /*e9e0*/  FFMA.FTZ R9, R21, UR4, R125 ;  /* 0x0000000415097c23 */ /* 0x002fe2000801007d */
[-C--:B------:R-:W-:Y:S01]  /*e9f0*/  ISETP.GE.AND P5, PT, R19, R179.reuse, PT ;  /* 0x000000b31300720c */ /* 0x080fe20003fa6270 */
[----:B------:R-:W1:Y:S01]  /*ea00*/  I2F R25, R33 ;  /* 0x0000002100197306 */ /* 0x000e620000201400 */
[----:B------:R-:W-:Y:S01]  /*ea10*/  IADD3 R27, R208, 0x29, RZ ;  /* 0x00000029d01b7810 */ /* 0x000fe20007ffe0ff */
[----:B------:R-:W-:Y:S01]  /*ea20*/  FFMA.FTZ R29, R11, UR4, R113 ;  /* 0x000000040b1d7c23 */ /* 0x000fe20008010071 */
[----:B------:R-:W-:Y:S01]  /*ea30*/  FSEL R9, R9, -INF , !P4 ;  /* 0xff80000009097808 */ /* 0x000fe20006000000 */
[----:B------:R-:W-:Y:S01]  /*ea40*/  FFMA.FTZ R115, R11, UR4, R115 ;  /* 0x000000040b737c23 */ /* 0x000fe20008010073 */
[----:B------:R-:W-:Y:S01]  /*ea50*/  FSEL R7, R7, -INF , !P3 ;  /* 0xff80000007077808 */ /* 0x000fe20005800000 */
[----:B--2---:R-:W-:Y:S01]  /*ea60*/  FFMA.FTZ R109, R23, UR4, R109 ;  /* 0x00000004176d7c23 */ /* 0x004fe2000801006d */
[----:B------:R-:W-:Y:S01]  /*ea70*/  FSEL R21, R13, -INF , !P6 ;  /* 0xff8000000d157808 */ /* 0x000fe20007000000 */
[----:B------:R2:W3:Y:S01]  /*ea80*/  I2F R19, R27 ;  /* 0x0000001b00137306 */ /* 0x0004e20000201400 */
[----:B------:R-:W-:Y:S01]  /*ea90*/  FSEL R37, R15, -INF , !P5 ;  /* 0xff8000000f257808 */ /* 0x000fe20006800000 */
[----:B------:R-:W-:Y:S01]  /*eaa0*/  FFMA.FTZ R111, R23, UR4, R111 ;  /* 0x00000004176f7c23 */ /* 0x000fe2000801006f */
[C---:B------:R-:W-:Y:S01]  /*eab0*/  ISETP.GE.AND P4, PT, R31.reuse, R212, PT ;  /* 0x000000d41f00720c */ /* 0x040fe20003f86270 */
[----:B------:R-:W-:Y:S01]  /*eac0*/  HMMA.16816.F32 R80, R200, R170, R80 ;  /* 0x000000aac850723c */ /* 0x000fe20000001850 */
[----:B------:R-:W-:-:S02]  /*ead0*/  ISETP.GE.AND P3, PT, R31, R179, PT ;  /* 0x000000b31f00720c */ /* 0x000fc40003f66270 */
[-C--:B------:R-:W-:Y:S01]  /*eae0*/  ISETP.GE.AND P6, PT, R27, R212.reuse, PT ;  /* 0x000000d41b00720c */ /* 0x080fe20003fc6270 */
[----:B-1----:R-:W-:Y:S01]  /*eaf0*/  FFMA.FTZ R101, R25, UR4, R101 ;  /* 0x0000000419657c23 */ /* 0x002fe20008010065 */
[-C--:B------:R-:W-:Y:S01]  /*eb00*/  ISETP.GE.AND P5, PT, R27, R179.reuse, PT ;  /* 0x000000b31b00720c */ /* 0x080fe20003fa6270 */
[----:B------:R-:W-:Y:S01]  /*eb10*/  FFMA.FTZ R103, R25, UR4, R103 ;  /* 0x0000000419677c23 */ /* 0x000fe20008010067 */
[C---:B------:R-:W-:Y:S01]  /*eb20*/  IADD3 R31, R208.reuse, 0x41, RZ ;  /* 0x00000041d01f7810 */ /* 0x040fe20007ffe0ff */
[C---:B------:R-:W-:Y:S01]  /*eb30*/  HMMA.16816.F32 R76, R200.reuse, R128, R76 ;  /* 0x00000080c84c723c */ /* 0x040fe2000000184c */
[C---:B------:R-:W-:Y:S02]  /*eb40*/  IADD3 R35, R208.reuse, 0x39, RZ ;  /* 0x00000039d0237810 */ /* 0x040fe40007ffe0ff */
[----:B------:R-:W1:Y:S01]  /*eb50*/  I2F R13, R31 ;  /* 0x0000001f000d7306 */ /* 0x000e620000201400 */
[----:B--2---:R-:W-:Y:S01]  /*eb60*/  IADD3 R27, R208, 0x49, RZ ;  /* 0x00000049d01b7810 */ /* 0x004fe20007ffe0ff */
[----:B---3--:R-:W-:Y:S01]  /*eb70*/  FFMA.FTZ R107, R19, UR4, R107 ;  /* 0x00000004136b7c23 */ /* 0x008fe2000801006b */
[----:B------:R-:W-:Y:S01]  /*eb80*/  FSEL R29, R29, -INF , !P0 ;  /* 0xff8000001d1d7808 */ /* 0x000fe20004000000 */
[----:B------:R-:W-:Y:S01]  /*eb90*/  FFMA.FTZ R105, R19, UR4, R105 ;  /* 0x0000000413697c23 */ /* 0x000fe20008010069 */
[----:B------:R-:W-:Y:S01]  /*eba0*/  FSEL R15, R115, -INF , !P2 ;  /* 0xff800000730f7808 */ /* 0x000fe20005000000 */
[----:B------:R-:W-:Y:S01]  /*ebb0*/  HMMA.16816.F32 R72, R200, R130, R72 ;  /* 0x00000082c848723c */ /* 0x000fe20000001848 */
[C---:B------:R-:W-:Y:S01]  /*ebc0*/  ISETP.GE.AND P0, PT, R33.reuse, R212, PT ;  /* 0x000000d42100720c */ /* 0x040fe20003f06270 */
[----:B------:R-:W2:Y:S01]  /*ebd0*/  I2F R11, R27 ;  /* 0x0000001b000b7306 */ /* 0x000ea20000201400 */
[----:B------:R-:W-:Y:S01]  /*ebe0*/  ISETP.GE.AND P2, PT, R33, R179, PT ;  /* 0x000000b32100720c */ /* 0x000fe20003f46270 */
[----:B------:R3:W-:Y:S01]  /*ebf0*/  STL [R1+0x4], R15 ;  /* 0x0000040f01007387 */ /* 0x0007e20000100800 */
[----:B------:R-:W-:-:S02]  /*ec00*/  FSEL R125, R109, -INF , !P4 ;  /* 0xff8000006d7d7808 */ /* 0x000fc40006000000 */
[----:B------:R-:W-:Y:S02]  /*ec10*/  FSEL R33, R111, -INF , !P3 ;  /* 0xff8000006f217808 */ /* 0x000fe40005800000 */
[CC--:B------:R-:W-:Y:S01]  /*ec20*/  ISETP.GE.AND P4, PT, R35.reuse, R212.reuse, PT ;  /* 0x000000d42300720c */ /* 0x0c0fe20003f86270 */
[----:B------:R-:W4:Y:S01]  /*ec30*/  I2F R17, R35 ;  /* 0x0000002300117306 */ /* 0x000f220000201400 */
[-C--:B------:R-:W-:Y:S01]  /*ec40*/  ISETP.GE.AND P3, PT, R35, R179.reuse, PT ;  /* 0x000000b32300720c */ /* 0x080fe20003f66270 */
[----:B------:R5:W-:Y:S01]  /*ec50*/  STL [R1], R33 ;  /* 0x0000002101007387 */ /* 0x000be20000100800 */
[----:B------:R-:W-:Y:S01]  /*ec60*/  IADD3 R23, R208, 0x51, RZ ;  /* 0x00000051d0177810 */ /* 0x000fe20007ffe0ff */
[----:B-1----:R-:W-:Y:S01]  /*ec70*/  FFMA.FTZ R95, R13, UR4, R95 ;  /* 0x000000040d5f7c23 */ /* 0x002fe2000801005f */
[----:B------:R-:W-:Y:S01]  /*ec80*/  FSEL R115, R107, -INF , !P5 ;  /* 0xff8000006b737808 */ /* 0x000fe20006800000 */
[----:B------:R-:W-:Y:S01]  /*ec90*/  FFMA.FTZ R93, R13, UR4, R93 ;  /* 0x000000040d5d7c23 */ /* 0x000fe2000801005d */
[----:B------:R-:W-:Y:S01]  /*eca0*/  FSEL R246, R101, -INF , !P0 ;  /* 0xff80000065f67808 */ /* 0x000fe20004000000 */
[----:B--2---:R-:W-:Y:S01]  /*ecb0*/  FFMA.FTZ R89, R11, UR4, R89 ;  /* 0x000000040b597c23 */ /* 0x004fe20008010059 */
[----:B------:R-:W-:Y:S01]  /*ecc0*/  ISETP.GE.AND P5, PT, R31, R179, PT ;  /* 0x000000b31f00720c */ /* 0x000fe20003fa6270 */
[----:B------:R-:W-:Y:S01]  /*ecd0*/  FFMA.FTZ R91, R11, UR4, R91 ;  /* 0x000000040b5b7c23 */ /* 0x000fe2000801005b */
[----:B------:R-:W-:-:S02]  /*ece0*/  ISETP.GE.AND P0, PT, R27, R212, PT ;  /* 0x000000d41b00720c */ /* 0x000fc40003f06270 */
[----:B------:R-:W-:Y:S02]  /*ecf0*/  FSEL R221, R103, -INF , !P2 ;  /* 0xff80000067dd7808 */ /* 0x000fe40005000000 */
[----:B------:R-:W-:Y:S01]  /*ed00*/  ISETP.GE.AND P2, PT, R27, R179, PT ;  /* 0x000000b31b00720c */ /* 0x000fe20003f46270 */
[C---:B----4-:R-:W-:Y:S01]  /*ed10*/  FFMA.FTZ R97, R17.reuse, UR4, R97 ;  /* 0x0000000411617c23 */ /* 0x050fe20008010061 */
[C---:B------:R-:W-:Y:S01]  /*ed20*/  IADD3 R35, R208.reuse, 0x59, RZ ;  /* 0x00000059d0237810 */ /* 0x040fe20007ffe0ff */
[----:B------:R-:W-:Y:S01]  /*ed30*/  FFMA.FTZ R99, R17, UR4, R99 ;  /* 0x0000000411637c23 */ /* 0x000fe20008010063 */
[----:B---3--:R-:W1:Y:S01]  /*ed40*/  I2F R15, R23 ;  /* 0x00000017000f7306 */ /* 0x008e620000201400 */
[----:B------:R-:W-:Y:S02]  /*ed50*/  IADD3 R27, R208, 0x69, RZ ;  /* 0x00000069d01b7810 */ /* 0x000fe40007ffe0ff */
[----:B------:R-:W-:Y:S02]  /*ed60*/  FSEL R127, R105, -INF , !P6 ;  /* 0xff800000697f7808 */ /* 0x000fe40007000000 */
[----:B------:R-:W-:-:S02]  /*ed70*/  FSEL R214, R95, -INF , !P5 ;  /* 0xff8000005fd67808 */ /* 0x000fc40006800000 */
[----:B------:R-:W-:Y:S01]  /*ed80*/  FSEL R216, R89, -INF , !P0 ;  /* 0xff80000059d87808 */ /* 0x000fe20004000000 */
[----:B------:R2:W3:Y:S01]  /*ed90*/  I2F R25, R35 ;  /* 0x0000002300197306 */ /* 0x0004e20000201400 */
[C---:B-----5:R-:W-:Y:S02]  /*eda0*/  IADD3 R33, R208.reuse, 0x61, RZ ;  /* 0x00000061d0217810 */ /* 0x060fe40007ffe0ff */
[-C--:B------:R-:W-:Y:S02]  /*edb0*/  ISETP.GE.AND P6, PT, R31, R212.reuse, PT ;  /* 0x000000d41f00720c */ /* 0x080fe40003fc6270 */
[CC--:B------:R-:W-:Y:S02]  /*edc0*/  ISETP.GE.AND P5, PT, R35.reuse, R212.reuse, PT ;  /* 0x000000d42300720c */ /* 0x0c0fe40003fa6270 */
[-C--:B------:R-:W-:Y:S01]  /*edd0*/  ISETP.GE.AND P0, PT, R35, R179.reuse, PT ;  /* 0x000000b32300720c */ /* 0x080fe20003f06270 */
[----:B------:R-:W4:Y:S01]  /*ede0*/  I2F R19, R33 ;  /* 0x0000002100137306 */ /* 0x000f220000201400 */
[C---:B------:R-:W-:Y:S01]  /*edf0*/  IADD3 R31, R208.reuse, 0x9, RZ ;  /* 0x00000009d01f7810 */ /* 0x040fe20007ffe0ff */
[----:B-1----:R-:W-:Y:S01]  /*ee00*/  FFMA.FTZ R87, R15, UR4, R87 ;  /* 0x000000040f577c23 */ /* 0x002fe20008010057 */
[----:B------:R-:W-:Y:S01]  /*ee10*/  FSEL R218, R93, -INF , !P6 ;  /* 0xff8000005dda7808 */ /* 0x000fe20007000000 */
[----:B------:R-:W-:Y:S01]  /*ee20*/  FFMA.FTZ R85, R15, UR4, R85 ;  /* 0x000000040f557c23 */ /* 0x000fe20008010055 */
[----:B------:R-:W-:Y:S01]  /*ee30*/  ISETP.GE.AND P6, PT, R23, R179, PT ;  /* 0x000000b31700720c */ /* 0x000fe20003fc6270 */
[----:B------:R-:W-:Y:S01]  /*ee40*/  IMAD.U32 R15, RZ, RZ, UR6 ;  /* 0x00000006ff0f7e24 */ /* 0x000fe2000f8e00ff */
[----:B------:R-:W-:Y:S01]  /*ee50*/  FSEL R245, R97, -INF , !P4 ;  /* 0xff80000061f57808 */ /* 0x000fe20006000000 */
[----:B------:R-:W1:Y:S01]  /*ee60*/  I2F R17, R27 ;  /* 0x0000001b00117306 */ /* 0x000e620000201400 */
[----:B--2---:R-:W-:Y:S01]  /*ee70*/  IMAD.U32 R35, RZ, RZ, UR6 ;  /* 0x00000006ff237e24 */ /* 0x004fe2000f8e00ff */
[----:B------:R-:W-:Y:S01]  /*ee80*/  ISETP.GE.AND P4, PT, R208, R212, PT ;  /* 0x000000d4d000720c */ /* 0x000fe20003f86270 */
[----:B---3--:R-:W-:Y:S01]  /*ee90*/  FFMA.FTZ R81, R25, UR4, R81 ;  /* 0x0000000419517c23 */ /* 0x008fe20008010051 */
[----:B------:R-:W-:Y:S01]  /*eea0*/  FSEL R220, R99, -INF , !P3 ;  /* 0xff80000063dc7808 */ /* 0x000fe20005800000 */
[----:B------:R-:W-:Y:S01]  /*eeb0*/  FFMA.FTZ R83, R25, UR4, R83 ;  /* 0x0000000419537c23 */ /* 0x000fe20008010053 */
[----:B------:R-:W-:-:S02]  /*eec0*/  LOP3.LUT R35, R35, 0x18, R244, 0xfe, !PT ;  /* 0x0000001823237812 */ /* 0x000fc400078efef4 */
[----:B------:R-:W2:Y:S01]  /*eed0*/  I2F R13, R31 ;  /* 0x0000001f000d7306 */ /* 0x000ea20000201400 */
[-C--:B------:R-:W-:Y:S01]  /*eee0*/  ISETP.GE.AND P3, PT, R23, R212.reuse, PT ;  /* 0x000000d41700720c */ /* 0x080fe20003f66270 */
[----:B----4-:R-:W-:Y:S01]  /*eef0*/  FFMA.FTZ R77, R19, UR4, R77 ;  /* 0x00000004134d7c23 */ /* 0x010fe2000801004d */
[----:B------:R-:W-:Y:S01]  /*ef00*/  FSEL R207, R87, -INF , !P6 ;  /* 0xff80000057cf7808 */ /* 0x000fe20007000000 */
[----:B------:R-:W-:Y:S01]  /*ef10*/  FFMA.FTZ R79, R19, UR4, R79 ;  /* 0x00000004134f7c23 */ /* 0x000fe2000801004f */
[----:B------:R-:W-:Y:S02]  /*ef20*/  FSEL R208, R81, -INF , !P5 ;  /* 0xff80000051d07808 */ /* 0x000fe40006800000 */
[CC--:B------:R-:W-:Y:S01]  /*ef30*/  ISETP.GE.AND P6, PT, R27.reuse, R212.reuse, PT ;  /* 0x000000d41b00720c */ /* 0x0c0fe20003fc6270 */
[----:B------:R-:W3:Y:S01]  /*ef40*/  I2F R11, R31 ;  /* 0x0000001f000b7306 */ /* 0x000ee20000201400 */
[-C--:B------:R-:W-:Y:S01]  /*ef50*/  ISETP.GE.AND P5, PT, R27, R179.reuse, PT ;  /* 0x000000b31b00720c */ /* 0x080fe20003fa6270 */
[----:B-1----:R-:W-:Y:S01]  /*ef60*/  FFMA.FTZ R75, R17, UR4, R75 ;  /* 0x00000004114b7c23 */ /* 0x002fe2000801004b */
[----:B------:R-:W-:Y:S01]  /*ef70*/  LOP3.LUT R27, R15, 0x20, R244, 0xfe, !PT ;  /* 0x000000200f1b7812 */ /* 0x000fe200078efef4 */
[----:B------:R-:W-:Y:S01]  /*ef80*/  FFMA.FTZ R73, R17, UR4, R73 ;  /* 0x0000000411497c23 */ /* 0x000fe20008010049 */
[----:B------:R-:W-:Y:S01]  /*ef90*/  FSEL R211, R91, -INF , !P2 ;  /* 0xff8000005bd37808 */ /* 0x000fe20005000000 */
[----:B------:R-:W-:Y:S01]  /*efa0*/  FFMA.FTZ R15, R210, UR4, R124 ;  /* 0x00000004d20f7c23 */ /* 0x000fe2000801007c */
[----:B------:R-:W-:Y:S01]  /*efb0*/  ISETP.GE.AND P2, PT, R33, R212, PT ;  /* 0x000000d42100720c */ /* 0x000fe20003f46270 */
[----:B------:R-:W1:Y:S01]  /*efc0*/  I2F R23, R35 ;  /* 0x0000002300177306 */ /* 0x000e620000201400 */
[----:B------:R-:W-:Y:S01]  /*efd0*/  FSEL R209, R85, -INF , !P3 ;  /* 0xff80000055d17808 */ /* 0x000fe20005800000 */
[----:B--2---:R-:W-:Y:S01]  /*efe0*/  FFMA.FTZ R13, R13, UR4, R121 ;  /* 0x000000040d0d7c23 */ /* 0x004fe20008010079 */
[----:B------:R-:W-:Y:S01]  /*eff0*/  ISETP.GE.AND P3, PT, R33, R179, PT ;  /* 0x000000b32100720c */ /* 0x000fe20003f66270 */
[----:B------:R-:W-:Y:S01]  /*f000*/  IMAD.U32 R33, RZ, RZ, UR6 ;  /* 0x00000006ff217e24 */ /* 0x000fe2000f8e00ff */
[----:B------:R-:W-:-:S02]  /*f010*/  LOP3.LUT R39, R39, 0x28, R244, 0xfe, !PT ;  /* 0x0000002827277812 */ /* 0x000fc400078efef4 */
[----:B------:R-:W-:Y:S01]  /*f020*/  FSEL R200, R83, -INF , !P0 ;  /* 0xff80000053c87808 */ /* 0x000fe20004000000 */
[----:B------:R-:W2:Y:S01]  /*f030*/  I2F R25, R35 ;  /* 0x0000002300197306 */ /* 0x000ea20000201400 */
[----:B------:R-:W-:Y:S01]  /*f040*/  FSEL R183, R77, -INF , !P2 ;  /* 0xff8000004db77808 */ /* 0x000fe20005000000 */
[----:B---3--:R-:W-:Y:S01]  /*f050*/  FFMA.FTZ R11, R11, UR4, R123 ;  /* 0x000000040b0b7c23 */ /* 0x008fe2000801007b */
[C---:B------:R-:W-:Y:S02]  /*f060*/  ISETP.GE.AND P0, PT, R31.reuse, R212, PT ;  /* 0x000000d41f00720c */ /* 0x040fe40003f06270 */
[----:B------:R-:W-:Y:S02]  /*f070*/  ISETP.GE.AND P2, PT, R31, R179, PT ;  /* 0x000000b31f00720c */ /* 0x000fe40003f46270 */
[----:B------:R-:W-:Y:S01]  /*f080*/  LOP3.LUT R33, R33, 0x30, R244, 0xfe, !PT ;  /* 0x0000003021217812 */ /* 0x000fe200078efef4 */
[----:B------:R-:W3:Y:S01]  /*f090*/  I2F R19, R27 ;  /* 0x0000001b00137306 */ /* 0x000ee20000201400 */
[----:B------:R-:W-:Y:S01]  /*f0a0*/  FSEL R170, R75, -INF , !P5 ;  /* 0xff8000004baa7808 */ /* 0x000fe20006800000 */
[----:B------:R-:W-:Y:S01]  /*f0b0*/  IMAD.U32 R75, RZ, RZ, UR6 ;  /* 0x00000006ff4b7e24 */ /* 0x000fe2000f8e00ff */
[----:B------:R-:W-:Y:S01]  /*f0c0*/  FSEL R182, R73, -INF , !P6 ;  /* 0xff80000049b67808 */ /* 0x000fe20007000000 */
[----:B-1----:R-:W-:Y:S01]  /*f0d0*/  FFMA.FTZ R23, R23, UR4, R112 ;  /* 0x0000000417177c23 */ /* 0x002fe20008010070 */
[----:B------:R-:W-:-:S02]  /*f0e0*/  FSEL R180, R79, -INF , !P3 ;  /* 0xff8000004fb47808 */ /* 0x000fc40005800000 */
[----:B------:R-:W-:Y:S01]  /*f0f0*/  FSEL R15, R15, -INF , !P4 ;  /* 0xff8000000f0f7808 */ /* 0x000fe20006000000 */
[----:B------:R1:W4:Y:S01]  /*f100*/  I2F R31, R39 ;  /* 0x00000027001f7306 */ /* 0x0003220000201400 */
[----:B------:R-:W-:Y:S01]  /*f110*/  FSEL R13, R13, -INF , !P0 ;  /* 0xff8000000d0d7808 */ /* 0x000fe20004000000 */
[----:B--2---:R-:W-:Y:S01]  /*f120*/  FFMA.FTZ R73, R25, UR4, R114 ;  /* 0x0000000419497c23 */ /* 0x004fe20008010072 */
[----:B------:R-:W-:Y:S02]  /*f130*/  FSEL R11, R11, -INF , !P2 ;  /* 0xff8000000b0b7808 */ /* 0x000fe40005000000 */
[CC--:B------:R-:W-:Y:S02]  /*f140*/  ISETP.GE.AND P3, PT, R35.reuse, R212.reuse, PT ;  /* 0x000000d42300720c */ /* 0x0c0fe40003f66270 */
[-C--:B------:R-:W-:Y:S01]  /*f150*/  ISETP.GE.AND P4, PT, R35, R179.reuse, PT ;  /* 0x000000b32300720c */ /* 0x080fe20003f86270 */
[----:B------:R-:W2:Y:S01]  /*f160*/  I2F R17, R33 ;  /* 0x0000002100117306 */ /* 0x000ea20000201400 */
[CC--:B------:R-:W-:Y:S01]  /*f170*/  ISETP.GE.AND P0, PT, R39.reuse, R212.reuse, PT ;  /* 0x000000d42700720c */ /* 0x0c0fe20003f06270 */
[----:B------:R-:W-:Y:S01]  /*f180*/  IMAD.U32 R35, RZ, RZ, UR6 ;  /* 0x00000006ff237e24 */ /* 0x000fe2000f8e00ff */
[-C--:B------:R-:W-:Y:S01]  /*f190*/  ISETP.GE.AND P2, PT, R39, R179.reuse, PT ;  /* 0x000000b32700720c */ /* 0x080fe20003f46270 */
[----:B---3--:R-:W-:Y:S01]  /*f1a0*/  FFMA.FTZ R81, R19, UR4, R108 ;  /* 0x0000000413517c23 */ /* 0x008fe2000801006c */
[----:B------:R-:W-:Y:S01]  /*f1b0*/  LOP3.LUT R75, R75, 0x38, R244, 0xfe, !PT ;  /* 0x000000384b4b7812 */ /* 0x000fe200078efef4 */
[----:B------:R-:W-:Y:S01]  /*f1c0*/  FFMA.FTZ R110, R19, UR4, R110 ;  /* 0x00000004136e7c23 */ /* 0x000fe2000801006e */
[CC--:B------:R-:W-:Y:S01]  /*f1d0*/  ISETP.GE.AND P6, PT, R27.reuse, R212.reuse, PT ;  /* 0x000000d41b00720c */ /* 0x0c0fe20003fc6270 */
[----:B-1----:R-:W-:Y:S01]  /*f1e0*/  IMAD.U32 R39, RZ, RZ, UR6 ;  /* 0x00000006ff277e24 */ /* 0x002fe2000f8e00ff */
[-C--:B------:R-:W-:Y:S01]  /*f1f0*/  ISETP.GE.AND P5, PT, R27, R179.reuse, PT ;  /* 0x000000b31b00720c */ /* 0x080fe20003fa6270 */
[----:B----4-:R-:W-:Y:S01]  /*f200*/  FFMA.FTZ R85, R31, UR4, R104 ;  /* 0x000000041f557c23 */ /* 0x010fe20008010068 */
[----:B------:R-:W-:Y:S01]  /*f210*/  FSEL R25, R23, -INF , !P3 ;  /* 0xff80000017197808 */ /* 0x000fe20005800000 */
[----:B------:R-:W1:Y:S01]  /*f220*/  I2F R27, R75 ;  /* 0x0000004b001b7306 */ /* 0x000e620000201400 */
[----:B------:R-:W-:Y:S01]  /*f230*/  FSEL R73, R73, -INF , !P4 ;  /* 0xff80000049497808 */ /* 0x000fe20006000000 */
[----:B------:R-:W-:Y:S01]  /*f240*/  FFMA.FTZ R106, R31, UR4, R106 ;  /* 0x000000041f6a7c23 */ /* 0x000fe2000801006a */
[----:B------:R-:W-:Y:S01]  /*f250*/  ISETP.GE.AND P3, PT, R33, R212, PT ;  /* 0x000000d42100720c */ /* 0x000fe20003f66270 */
[----:B--2---:R-:W-:Y:S01]  /*f260*/  FFMA.FTZ R100, R17, UR4, R100 ;  /* 0x0000000411647c23 */ /* 0x004fe20008010064 */
[----:B------:R-:W-:Y:S01]  /*f270*/  ISETP.GE.AND P4, PT, R33, R179, PT ;  /* 0x000000b32100720c */ /* 0x000fe20003f86270 */
[----:B------:R-:W-:Y:S01]  /*f280*/  FFMA.FTZ R102, R17, UR4, R102 ;  /* 0x0000000411667c23 */ /* 0x000fe20008010066 */
[----:B------:R-:W-:-:S02]  /*f290*/  LOP3.LUT R33, R39, 0x48, R244, 0xfe, !PT ;  /* 0x0000004827217812 */ /* 0x000fc400078efef4 */
[----:B------:R-:W-:Y:S02]  /*f2a0*/  LOP3.LUT R35, R35, 0x40, R244, 0xfe, !PT ;  /* 0x0000004023237812 */ /* 0x000fe400078efef4 */
[----:B------:R-:W-:Y:S01]  /*f2b0*/  FSEL R81, R81, -INF , !P6 ;  /* 0xff80000051517808 */ /* 0x000fe20007000000 */
[----:B------:R-:W2:Y:S01]  /*f2c0*/  I2F R19, R33 ;  /* 0x0000002100137306 */ /* 0x000ea20000201400 */
[----:B------:R-:W-:Y:S02]  /*f2d0*/  FSEL R128, R110, -INF , !P5 ;  /* 0xff8000006e807808 */ /* 0x000fe40006800000 */
[----:B------:R-:W-:Y:S01]  /*f2e0*/  ISETP.GE.AND P6, PT, R75, R212, PT ;  /* 0x000000d44b00720c */ /* 0x000fe20003fc6270 */
[----:B-1----:R-:W-:Y:S01]  /*f2f0*/  FFMA.FTZ R96, R27, UR4, R96 ;  /* 0x000000041b607c23 */ /* 0x002fe20008010060 */
[----:B------:R-:W-:Y:S01]  /*f300*/  ISETP.GE.AND P5, PT, R75, R179, PT ;  /* 0x000000b34b00720c */ /* 0x000fe20003fa6270 */
[----:B------:R-:W-:Y:S01]  /*f310*/  IMAD.U32 R75, RZ, RZ, UR6 ;  /* 0x00000006ff4b7e24 */ /* 0x000fe2000f8e00ff */
[----:B------:R-:W-:Y:S01]  /*f320*/  LOP3.LUT R39, R39, 0x50, R244, 0xfe, !PT ;  /* 0x0000005027277812 */ /* 0x000fe200078efef4 */
[----:B------:R-:W1:Y:S01]  /*f330*/  I2F R23, R35 ;  /* 0x0000002300177306 */ /* 0x000e620000201400 */
[----:B------:R-:W-:Y:S01]  /*f340*/  FSEL R85, R85, -INF , !P0 ;  /* 0xff80000055557808 */ /* 0x000fe20004000000 */
[----:B------:R-:W-:Y:S01]  /*f350*/  FFMA.FTZ R98, R27, UR4, R98 ;  /* 0x000000041b627c23 */ /* 0x000fe20008010062 */
[----:B------:R-:W-:-:S02]  /*f360*/  FSEL R130, R106, -INF , !P2 ;  /* 0xff8000006a827808 */ /* 0x000fc40005000000 */
[CC--:B------:R-:W-:Y:S02]  /*f370*/  ISETP.GE.AND P0, PT, R35.reuse, R212.reuse, PT ;  /* 0x000000d42300720c */ /* 0x0c0fe40003f06270 */
[-C--:B------:R-:W-:Y:S01]  /*f380*/  ISETP.GE.AND P2, PT, R35, R179.reuse, PT ;  /* 0x000000b32300720c */ /* 0x080fe20003f46270 */
[----:B------:R-:W3:Y:S01]  /*f390*/  I2F R31, R39 ;  /* 0x00000027001f7306 */ /* 0x000ee20000201400 */
[----:B------:R-:W-:Y:S01]  /*f3a0*/  FSEL R113, R100, -INF , !P3 ;  /* 0xff80000064717808 */ /* 0x000fe20005800000 */
[C---:B--2---:R-:W-:Y:S01]  /*f3b0*/  FFMA.FTZ R88, R19.reuse, UR4, R88 ;  /* 0x0000000413587c23 */ /* 0x044fe20008010058 */
[----:B------:R-:W-:Y:S01]  /*f3c0*/  FSEL R117, R102, -INF , !P4 ;  /* 0xff80000066757808 */ /* 0x000fe20006000000 */
[----:B------:R-:W-:Y:S01]  /*f3d0*/  FFMA.FTZ R90, R19, UR4, R90 ;  /* 0x00000004135a7c23 */ /* 0x000fe2000801005a */
[C---:B------:R-:W-:Y:S02]  /*f3e0*/  ISETP.GE.AND P3, PT, R33.reuse, R212, PT ;  /* 0x000000d42100720c */ /* 0x040fe40003f66270 */
[----:B------:R-:W-:Y:S01]  /*f3f0*/  ISETP.GE.AND P4, PT, R33, R179, PT ;  /* 0x000000b32100720c */ /* 0x000fe20003f86270 */
[----:B-1----:R-:W-:Y:S01]  /*f400*/  FFMA.FTZ R92, R23, UR4, R92 ;  /* 0x00000004175c7c23 */ /* 0x002fe2000801005c */
[----:B------:R-:W-:Y:S01]  /*f410*/  LOP3.LUT R35, R75, 0x58, R244, 0xfe, !PT ;  /* 0x000000584b237812 */ /* 0x000fe200078efef4 */
[----:B------:R-:W-:Y:S01]  /*f420*/  FFMA.FTZ R94, R23, UR4, R94 ;  /* 0x00000004175e7c23 */ /* 0x000fe2000801005e */
[----:B------:R-:W-:-:S02]  /*f430*/  LOP3.LUT R33, R75, 0x60, R244, 0xfe, !PT ;  /* 0x000000604b217812 */ /* 0x000fc400078efef4 */
[----:B------:R-:W1:Y:S01]  /*f440*/  I2F R17, R35 ;  /* 0x0000002300117306 */ /* 0x000e620000201400 */
[----:B------:R-:W-:Y:S02]  /*f450*/  FSEL R119, R96, -INF , !P6 ;  /* 0xff80000060777808 */ /* 0x000fe40007000000 */
[----:B------:R-:W-:Y:S01]  /*f460*/  FSEL R248, R98, -INF , !P5 ;  /* 0xff80000062f87808 */ /* 0x000fe20006800000 */
[----:B---3--:R-:W-:Y:S01]  /*f470*/  FFMA.FTZ R84, R31, UR4, R84 ;  /* 0x000000041f547c23 */ /* 0x008fe20008010054 */
[----:B------:R-:W-:Y:S01]  /*f480*/  ISETP.GE.AND P6, PT, R39, R212, PT ;  /* 0x000000d42700720c */ /* 0x000fe20003fc6270 */
[----:B------:R-:W-:Y:S01]  /*f490*/  FFMA.FTZ R86, R31, UR4, R86 ;  /* 0x000000041f567c23 */ /* 0x000fe20008010056 */
[----:B------:R-:W-:Y:S01]  /*f4a0*/  ISETP.GE.AND P5, PT, R39, R179, PT ;  /* 0x000000b32700720c */ /* 0x000fe20003fa6270 */
[----:B------:R-:W2:Y:S01]  /*f4b0*/  I2F R27, R33 ;  /* 0x00000021001b7306 */ /* 0x000ea20000201400 */
[----:B------:R-:W-:Y:S02]  /*f4c0*/  LOP3.LUT R39, R75, 0x68, R244, 0xfe, !PT ;  /* 0x000000684b277812 */ /* 0x000fe400078efef4 */
[----:B------:R-:W-:-:S02]  /*f4d0*/  FSEL R223, R88, -INF , !P3 ;  /* 0xff80000058df7808 */ /* 0x000fc40005800000 */
[----:B------:R-:W-:Y:S02]  /*f4e0*/  FSEL R219, R90, -INF , !P4 ;  /* 0xff8000005adb7808 */ /* 0x000fe40006000000 */
[----:B------:R-:W-:Y:S01]  /*f4f0*/  FSEL R247, R92, -INF , !P0 ;  /* 0xff8000005cf77808 */ /* 0x000fe20004000000 */
[----:B------:R-:W3:Y:S01]  /*f500*/  I2F R23, R39 ;  /* 0x0000002700177306 */ /* 0x000ee20000201400 */
[----:B------:R-:W-:Y:S01]  /*f510*/  FSEL R222, R94, -INF , !P2 ;  /* 0xff8000005ede7808 */ /* 0x000fe20005000000 */
[----:B-1----:R-:W-:Y:S01]  /*f520*/  FFMA.FTZ R80, R17, UR4, R80 ;  /* 0x0000000411507c23 */ /* 0x002fe20008010050 */
[-C--:B------:R-:W-:Y:S01]  /*f530*/  ISETP.GE.AND P3, PT, R33, R212.reuse, PT ;  /* 0x000000d42100720c */ /* 0x080fe20003f66270 */
[----:B------:R-:W-:Y:S01]  /*f540*/  FFMA.FTZ R82, R17, UR4, R82 ;  /* 0x0000000411527c23 */ /* 0x000fe20008010052 */
[-C--:B------:R-:W-:Y:S02]  /*f550*/  ISETP.GE.AND P4, PT, R33, R179.reuse, PT ;  /* 0x000000b32100720c */ /* 0x080fe40003f86270 */
[----:B------:R-:W-:Y:S01]  /*f560*/  ISETP.GE.AND P0, PT, R35, R212, PT ;  /* 0x000000d42300720c */ /* 0x000fe20003f06270 */
[----:B--2---:R-:W-:Y:S01]  /*f570*/  FFMA.FTZ R76, R27, UR4, R76 ;  /* 0x000000041b4c7c23 */ /* 0x004fe2000801004c */
[----:B------:R-:W-:Y:S01]  /*f580*/  ISETP.GE.AND P2, PT, R35, R179, PT ;  /* 0x000000b32300720c */ /* 0x000fe20003f46270 */
[----:B------:R-:W-:Y:S01]  /*f590*/  FFMA.FTZ R78, R27, UR4, R78 ;  /* 0x000000041b4e7c23 */ /* 0x000fe2000801004e */
[----:B------:R-:W-:-:S02]  /*f5a0*/  LOP3.LUT R33, R75, 0x78, R244, 0xfe, !PT ;  /* 0x000000784b217812 */ /* 0x000fc400078efef4 */
[----:B------:R-:W-:Y:S02]  /*f5b0*/  LOP3.LUT R35, R75, 0x70, R244, 0xfe, !PT ;  /* 0x000000704b237812 */ /* 0x000fe400078efef4 */
[----:B------:R-:W-:Y:S01]  /*f5c0*/  FSEL R217, R84, -INF , !P6 ;  /* 0xff80000054d97808 */ /* 0x000fe20007000000 */
[----:B------:R-:W1:Y:S01]  /*f5d0*/  I2F R31, R33 ;  /* 0x00000021001f7306 */ /* 0x000e620000201400 */
[----:B------:R-:W-:Y:S01]  /*f5e0*/  FSEL R210, R86, -INF , !P5 ;  /* 0xff80000056d27808 */ /* 0x000fe20006800000 */
[----:B---3--:R-:W-:Y:S01]  /*f5f0*/  FFMA.FTZ R72, R23, UR4, R72 ;  /* 0x0000000417487c23 */ /* 0x008fe20008010048 */
[----:B------:R-:W-:Y:S01]  /*f600*/  ISETP.GE.AND P6, PT, R39, R212, PT ;  /* 0x000000d42700720c */ /* 0x000fe20003fc6270 */
[----:B------:R-:W-:Y:S01]  /*f610*/  FFMA.FTZ R194, R23, UR4, R74 ;  /* 0x0000000417c27c23 */ /* 0x000fe2000801004a */
[----:B------:R-:W-:Y:S01]  /*f620*/  ISETP.GE.AND P5, PT, R39, R179, PT ;  /* 0x000000b32700720c */ /* 0x000fe20003fa6270 */
[----:B------:R-:W-:Y:S01]  /*f630*/  IMAD.U32 R74, RZ, RZ, UR6 ;  /* 0x00000006ff4a7e24 */ /* 0x000fe2000f8e00ff */
[----:B------:R-:W-:Y:S01]  /*f640*/  LOP3.LUT R39, R75, 0x80, R244, 0xfe, !PT ;  /* 0x000000804b277812 */ /* 0x000fe200078efef4 */
[----:B------:R-:W2:Y:S01]  /*f650*/  I2F R19, R35 ;  /* 0x0000002300137306 */ /* 0x000ea20000201400 */
[----:B------:R-:W-:-:S02]  /*f660*/  FSEL R215, R80, -INF , !P0 ;  /* 0xff80000050d77808 */ /* 0x000fc40004000000 */
[----:B------:R-:W-:Y:S02]  /*f670*/  FSEL R203, R82, -INF , !P2 ;  /* 0xff80000052cb7808 */ /* 0x000fe40005000000 */
[CC--:B------:R-:W-:Y:S02]  /*f680*/  ISETP.GE.AND P0, PT, R35.reuse, R212.reuse, PT ;  /* 0x000000d42300720c */ /* 0x0c0fe40003f06270 */
[-C--:B------:R-:W-:Y:S01]  /*f690*/  ISETP.GE.AND P2, PT, R35, R179.reuse, PT ;  /* 0x000000b32300720c */ /* 0x080fe20003f46270 */
[----:B------:R-:W3:Y:S01]  /*f6a0*/  I2F R17, R39 ;  /* 0x0000002700117306 */ /* 0x000ee20000201400 */
[----:B------:R-:W-:Y:S01]  /*f6b0*/  FSEL R202, R76, -INF , !P3 ;  /* 0xff8000004cca7808 */ /* 0x000fe20005800000 */
[C---:B-1----:R-:W-:Y:S01]  /*f6c0*/  FFMA.FTZ R64, R31.reuse, UR4, R64 ;  /* 0x000000041f407c23 */ /* 0x042fe20008010040 */
[----:B------:R-:W-:Y:S01]  /*f6d0*/  FSEL R195, R78, -INF , !P4 ;  /* 0xff8000004ec37808 */ /* 0x000fe20006000000 */
[----:B------:R-:W-:Y:S01]  /*f6e0*/  FFMA.FTZ R168, R31, UR4, R66 ;  /* 0x000000041fa87c23 */ /* 0x000fe20008010042 */
[C---:B------:R-:W-:Y:S01]  /*f6f0*/  ISETP.GE.AND P3, PT, R33.reuse, R212, PT ;  /* 0x000000d42100720c */ /* 0x040fe20003f66270 */
[----:B------:R-:W-:Y:S01]  /*f700*/  IMAD.U32 R66, RZ, RZ, UR6 ;  /* 0x00000006ff427e24 */ /* 0x000fe2000f8e00ff */
[----:B------:R-:W-:Y:S01]  /*f710*/  ISETP.GE.AND P4, PT, R33, R179, PT ;  /* 0x000000b32100720c */ /* 0x000fe20003f86270 */
[----:B--2---:R-:W-:Y:S01]  /*f720*/  FFMA.FTZ R68, R19, UR4, R68 ;  /* 0x0000000413447c23 */ /* 0x004fe20008010044 */
[----:B------:R-:W-:Y:S01]  /*f730*/  LOP3.LUT R35, R75, 0x88, R244, 0xfe, !PT ;  /* 0x000000884b237812 */ /* 0x000fe200078efef4 */
[----:B------:R-:W-:Y:S01]  /*f740*/  FFMA.FTZ R169, R19, UR4, R70 ;  /* 0x0000000413a97c23 */ /* 0x000fe20008010046 */
[----:B------:R-:W-:Y:S01]  /*f750*/  LOP3.LUT R33, R75, 0x90, R244, 0xfe, !PT ;  /* 0x000000904b217812 */ /* 0x000fe200078efef4 */
[----:B------:R-:W-:Y:S01]  /*f760*/  IMAD.U32 R70, RZ, RZ, UR6 ;  /* 0x00000006ff467e24 */ /* 0x000fe2000f8e00ff */
[----:B------:R1:W2:Y:S01]  /*f770*/  I2F R27, R35 ;  /* 0x00000023001b7306 */ /* 0x0002a20000201400 */
[----:B------:R-:W-:-:S02]  /*f780*/  FSEL R201, R72, -INF , !P6 ;  /* 0xff80000048c97808 */ /* 0x000fc40007000000 */
[----:B------:R-:W-:Y:S01]  /*f790*/  FSEL R194, R194, -INF , !P5 ;  /* 0xff800000c2c27808 */ /* 0x000fe20006800000 */
[----:B---3--:R-:W-:Y:S01]  /*f7a0*/  FFMA.FTZ R60, R17, UR4, R60 ;  /* 0x00000004113c7c23 */ /* 0x008fe2000801003c */
[----:B------:R-:W-:Y:S01]  /*f7b0*/  BAR.SYNC.DEFER_BLOCKING 0x0 ;  /* 0x0000000000007b1d */ /* 0x000fe20000010000 */
[C---:B------:R-:W-:Y:S02]  /*f7c0*/  ISETP.GE.AND P6, PT, R39.reuse, R212, PT ;  /* 0x000000d42700720c */ /* 0x040fe40003fc6270 */
[----:B------:R-:W-:Y:S02]  /*f7d0*/  ISETP.GE.AND P5, PT, R39, R179, PT ;  /* 0x000000b32700720c */ /* 0x000fe40003fa6270 */
[----:B------:R-:W-:Y:S01]  /*f7e0*/  LOP3.LUT R39, R74, 0x98, R244, 0xfe, !PT ;  /* 0x000000984a277812 */ /* 0x000fe200078efef4 */
[----:B------:R3:W4:Y:S01]  /*f7f0*/  I2F R23, R33 ;  /* 0x0000002100177306 */ /* 0x0007220000201400 */
[----:B------:R-:W-:Y:S01]  /*f800*/  FSEL R171, R64, -INF , !P3 ;  /* 0xff80000040ab7808 */ /* 0x000fe20005800000 */
[----:B------:R-:W-:Y:S01]  /*f810*/  FFMA.FTZ R64, R17, UR4, R62 ;  /* 0x0000000411407c23 */ /* 0x000fe2000801003e */
[----:B------:R-:W-:Y:S01]  /*f820*/  FSEL R181, R68, -INF , !P0 ;  /* 0xff80000044b57808 */ /* 0x000fe20004000000 */
[----:B------:R-:W-:Y:S01]  /*f830*/  IMAD.U32 R62, RZ, RZ, UR6 ;  /* 0x00000006ff3e7e24 */ /* 0x000fe2000f8e00ff */
[----:B------:R-:W-:-:S02]  /*f840*/  FSEL R169, R169, -INF , !P2 ;  /* 0xff800000a9a97808 */ /* 0x000fc40005000000 */
[CC--:B------:R-:W-:Y:S01]  /*f850*/  ISETP.GE.AND P0, PT, R35.reuse, R212.reuse, PT ;  /* 0x000000d42300720c */ /* 0x0c0fe20003f06270 */
[----:B------:R-:W5:Y:S01]  /*f860*/  I2F R19, R39 ;  /* 0x0000002700137306 */ /* 0x000f620000201400 */
[----:B------:R-:W-:Y:S02]  /*f870*/  ISETP.GE.AND P2, PT, R35, R179, PT ;  /* 0x000000b32300720c */ /* 0x000fe40003f46270 */
[----:B-1----:R-:W-:Y:S02]  /*f880*/  LOP3.LUT R35, R70, 0xa0, R244, 0xfe, !PT ;  /* 0x000000a046237812 */ /* 0x002fe400078efef4 */
[----:B------:R-:W-:Y:S01]  /*f890*/  FSEL R121, R60, -INF , !P6 ;  /* 0xff8000003c797808 */ /* 0x000fe20007000000 */
[C---:B--2---:R-:W-:Y:S01]  /*f8a0*/  FFMA.FTZ R60, R27.reuse, UR4, R56 ;  /* 0x000000041b3c7c23 */ /* 0x044fe20008010038 */
[----:B------:R-:W-:Y:S01]  /*f8b0*/  FSEL R56, R64, -INF , !P5 ;  /* 0xff80000040387808 */ /* 0x000fe20006800000 */
[----:B------:R1:W2:Y:S01]  /*f8c0*/  I2F R31, R35 ;  /* 0x00000023001f7306 */ /* 0x0002a20000201400 */
[----:B------:R-:W-:Y:S01]  /*f8d0*/  FSEL R168, R168, -INF , !P4 ;  /* 0xff800000a8a87808 */ /* 0x000fe20006000000 */
[----:B------:R-:W-:Y:S01]  /*f8e0*/  FFMA.FTZ R64, R27, UR4, R58 ;  /* 0x000000041b407c23 */ /* 0x000fe2000801003a */
[----:B------:R-:W-:-:S02]  /*f8f0*/  ISETP.GE.AND P3, PT, R33, R212, PT ;  /* 0x000000d42100720c */ /* 0x000fc40003f66270 */
[-C--:B------:R-:W-:Y:S02]  /*f900*/  ISETP.GE.AND P4, PT, R33, R179.reuse, PT ;  /* 0x000000b32100720c */ /* 0x080fe40003f86270 */
[----:B---3--:R-:W-:Y:S02]  /*f910*/  LOP3.LUT R33, R66, 0xa8, R244, 0xfe, !PT ;  /* 0x000000a842217812 */ /* 0x008fe400078efef4 */
[----:B------:R-:W-:Y:S01]  /*f920*/  FSEL R58, R60, -INF , !P0 ;  /* 0xff8000003c3a7808 */ /* 0x000fe20004000000 */
[C---:B----4-:R-:W-:Y:S01]  /*f930*/  FFMA.FTZ R60, R23.reuse, UR4, R52 ;  /* 0x00000004173c7c23 */ /* 0x050fe20008010034 */
[----:B------:R-:W-:Y:S01]  /*f940*/  FSEL R52, R64, -INF , !P2 ;  /* 0xff80000040347808 */ /* 0x000fe20005000000 */
[----:B------:R-:W3:Y:S01]  /*f950*/  I2F R17, R33 ;  /* 0x0000002100117306 */ /* 0x000ee20000201400 */
[----:B------:R-:W-:Y:S01]  /*f960*/  FFMA.FTZ R64, R23, UR4, R54 ;  /* 0x0000000417407c23 */ /* 0x000fe20008010036 */
[C---:B------:R-:W-:Y:S02]  /*f970*/  ISETP.GE.AND P6, PT, R39.reuse, R212, PT ;  /* 0x000000d42700720c */ /* 0x040fe40003fc6270 */
[----:B------:R-:W-:-:S02]  /*f980*/  ISETP.GE.AND P5, PT, R39, R179, PT ;  /* 0x000000b32700720c */ /* 0x000fc40003fa6270 */
[----:B------:R-:W-:Y:S01]  /*f990*/  FSEL R54, R60, -INF , !P3 ;  /* 0xff8000003c367808 */ /* 0x000fe20005800000 */
[C---:B-----5:R-:W-:Y:S01]  /*f9a0*/  FFMA.FTZ R60, R19.reuse, UR4, R48 ;  /* 0x00000004133c7c23 */ /* 0x060fe20008010030 */
[----:B------:R-:W-:Y:S02]  /*f9b0*/  LOP3.LUT R39, R62, 0xb0, R244, 0xfe, !PT ;  /* 0x000000b03e277812 */ /* 0x000fe400078efef4 */
[----:B------:R-:W-:Y:S01]  /*f9c0*/  FSEL R48, R64, -INF , !P4 ;  /* 0xff80000040307808 */ /* 0x000fe20006000000 */
[----:B------:R-:W-:Y:S01]  /*f9d0*/  FFMA.FTZ R64, R19, UR4, R50 ;  /* 0x0000000413407c23 */ /* 0x000fe20008010032 */
[C---:B------:R-:W-:Y:S01]  /*f9e0*/  ISETP.GE.AND P0, PT, R35.reuse, R212, PT ;  /* 0x000000d42300720c */ /* 0x040fe20003f06270 */
[----:B------:R-:W4:Y:S01]  /*f9f0*/  I2F R27, R39 ;  /* 0x00000027001b7306 */ /* 0x000f220000201400 */
[----:B------:R-:W-:Y:S02]  /*fa00*/  ISETP.GE.AND P2, PT, R35, R179, PT ;  /* 0x000000b32300720c */ /* 0x000fe40003f46270 */
[----:B-1----:R-:W-:-:S02]  /*fa10*/  LOP3.LUT R35, R62, 0xb8, R244, 0xfe, !PT ;  /* 0x000000b83e237812 */ /* 0x002fc400078efef4 */
[----:B------:R-:W-:Y:S01]  /*fa20*/  FSEL R50, R60, -INF , !P6 ;  /* 0xff8000003c327808 */ /* 0x000fe20007000000 */
[C---:B--2---:R-:W-:Y:S01]  /*fa30*/  FFMA.FTZ R60, R31.reuse, UR4, R44 ;  /* 0x000000041f3c7c23 */ /* 0x044fe2000801002c */
[----:B------:R-:W-:Y:S01]  /*fa40*/  FSEL R44, R64, -INF , !P5 ;  /* 0xff800000402c7808 */ /* 0x000fe20006800000 */
[----:B------:R-:W-:Y:S01]  /*fa50*/  FFMA.FTZ R64, R31, UR4, R46 ;  /* 0x000000041f407c23 */ /* 0x000fe2000801002e */
[----:B------:R-:W1:Y:S01]  /*fa60*/  I2F R23, R35 ;  /* 0x0000002300177306 */ /* 0x000e620000201400 */
[----:B------:R-:W-:Y:S02]  /*fa70*/  ISETP.GE.AND P3, PT, R33, R212, PT ;  /* 0x000000d42100720c */ /* 0x000fe40003f66270 */
[----:B------:R-:W-:Y:S01]  /*fa80*/  FSEL R46, R60, -INF , !P0 ;  /* 0xff8000003c2e7808 */ /* 0x000fe20004000000 */
[C---:B---3--:R-:W-:Y:S01]  /*fa90*/  FFMA.FTZ R60, R17.reuse, UR4, R40 ;  /* 0x00000004113c7c23 */ /* 0x048fe20008010028 */
[----:B------:R-:W-:Y:S01]  /*faa0*/  FSEL R40, R64, -INF , !P2 ;  /* 0xff80000040287808 */ /* 0x000fe20005000000 */
[----:B------:R-:W-:Y:S01]  /*fab0*/  FFMA.FTZ R64, R17, UR4, R42 ;  /* 0x0000000411407c23 */ /* 0x000fe2000801002a */
[----:B------:R-:W-:Y:S01]  /*fac0*/  ISETP.GE.AND P4, PT, R33, R179, PT ;  /* 0x000000b32100720c */ /* 0x000fe20003f86270 */
[----:B----4-:R-:W-:Y:S01]  /*fad0*/  FFMA.FTZ R36, R27, UR4, R36 ;  /* 0x000000041b247c23 */ /* 0x010fe20008010024 */
[----:B------:R-:W-:-:S02]  /*fae0*/  LOP3.LUT R33, R62, 0xc0, R244, 0xfe, !PT ;  /* 0x000000c03e217812 */ /* 0x000fc400078efef4 */
[CC--:B------:R-:W-:Y:S02]  /*faf0*/  ISETP.GE.AND P6, PT, R39.reuse, R212.reuse, PT ;  /* 0x000000d42700720c */ /* 0x0c0fe40003fc6270 */
[-C--:B------:R-:W-:Y:S01]  /*fb00*/  ISETP.GE.AND P5, PT, R39, R179.reuse, PT ;  /* 0x000000b32700720c */ /* 0x080fe20003fa6270 */
[----:B------:R2:W3:Y:S01]  /*fb10*/  I2F R19, R33 ;  /* 0x0000002100137306 */ /* 0x0004e20000201400 */
[----:B------:R-:W-:Y:S01]  /*fb20*/  LOP3.LUT R39, R62, 0xc8, R244, 0xfe, !PT ;  /* 0x000000c83e277812 */ /* 0x000fe200078efef4 */
[C---:B-1----:R-:W-:Y:S01]  /*fb30*/  FFMA.FTZ R66, R23.reuse, UR4, R32 ;  /* 0x0000000417427c23 */ /* 0x042fe20008010020 */
[----:B------:R-:W-:Y:S01]  /*fb40*/  FSEL R42, R60, -INF , !P3 ;  /* 0xff8000003c2a7808 */ /* 0x000fe20005800000 */
[----:B------:R-:W-:Y:S01]  /*fb50*/  FFMA.FTZ R68, R23, UR4, R34 ;  /* 0x0000000417447c23 */ /* 0x000fe20008010022 */
[----:B------:R-:W-:Y:S01]  /*fb60*/  FSEL R60, R64, -INF , !P4 ;  /* 0xff800000403c7808 */ /* 0x000fe20006000000 */
[----:B------:R-:W-:Y:S01]  /*fb70*/  FFMA.FTZ R64, R27, UR4, R38 ;  /* 0x000000041b407c23 */ /* 0x000fe20008010026 */
[CC--:B------:R-:W-:Y:S01]  /*fb80*/  ISETP.GE.AND P0, PT, R35.reuse, R212.reuse, PT ;  /* 0x000000d42300720c */ /* 0x0c0fe20003f06270 */
[----:B------:R-:W1:Y:S01]  /*fb90*/  I2F R31, R39 ;  /* 0x00000027001f7306 */ /* 0x000e620000201400 */
[----:B------:R-:W-:Y:S01]  /*fba0*/  ISETP.GE.AND P2, PT, R35, R179, PT ;  /* 0x000000b32300720c */ /* 0x000fe20003f46270 */
[----:B------:R-:W-:Y:S01]  /*fbb0*/  IMAD.U32 R38, RZ, RZ, UR6 ;  /* 0x00000006ff267e24 */ /* 0x000fe2000f8e00ff */
[----:B------:R-:W-:Y:S01]  /*fbc0*/  LOP3.LUT R35, R62, 0xd0, R244, 0xfe, !PT ;  /* 0x000000d03e237812 */ /* 0x000fe200078efef4 */
[----:B------:R-:W-:Y:S01]  /*fbd0*/  IMAD.U32 R34, RZ, RZ, UR6 ;  /* 0x00000006ff227e24 */ /* 0x000fe2000f8e00ff */
[----:B------:R-:W-:-:S02]  /*fbe0*/  ISETP.GE.AND P3, PT, R33, R212, PT ;  /* 0x000000d42100720c */ /* 0x000fc40003f66270 */
[-C--:B------:R-:W-:Y:S01]  /*fbf0*/  ISETP.GE.AND P4, PT, R33, R179.reuse, PT ;  /* 0x000000b32100720c */ /* 0x080fe20003f86270 */
[----:B------:R-:W4:Y:S01]  /*fc00*/  I2F R17, R35 ;  /* 0x0000002300117306 */ /* 0x000f220000201400 */
[----:B--2---:R-:W-:Y:S01]  /*fc10*/  LOP3.LUT R33, R62, 0xd8, R244, 0xfe, !PT ;  /* 0x000000d83e217812 */ /* 0x004fe200078efef4 */
[C---:B---3--:R-:W-:Y:S01]  /*fc20*/  FFMA.FTZ R28, R19.reuse, UR4, R28 ;  /* 0x00000004131c7c23 */ /* 0x048fe2000801001c */
[----:B------:R-:W-:Y:S01]  /*fc30*/  LOP3.LUT R32, R38, 0xe0, R244, 0xfe, !PT ;  /* 0x000000e026207812 */ /* 0x000fe200078efef4 */
[----:B------:R-:W-:Y:S01]  /*fc40*/  FFMA.FTZ R88, R19, UR4, R30 ;  /* 0x0000000413587c23 */ /* 0x000fe2000801001e */
[----:B------:R-:W-:Y:S01]  /*fc50*/  LOP3.LUT R30, R34, 0xe8, R244, 0xfe, !PT ;  /* 0x000000e8221e7812 */ /* 0x000fe200078efef4 */
[----:B------:R-:W-:Y:S01]  /*fc60*/  IMAD.U32 R19, RZ, RZ, UR6 ;  /* 0x00000006ff137e24 */ /* 0x000fe2000f8e00ff */
[----:B------:R-:W-:Y:S01]  /*fc70*/  FSEL R70, R28, -INF , !P3 ;  /* 0xff8000001c467808 */ /* 0x000fe20005800000 */
[----:B------:R-:W2:Y:S01]  /*fc80*/  I2F R27, R33 ;  /* 0x00000021001b7306 */ /* 0x000ea20000201400 */
[----:B-1----:R-:W-:Y:S01]  /*fc90*/  FFMA.FTZ R90, R31, UR4, R26 ;  /* 0x000000041f5a7c23 */ /* 0x002fe2000801001a */
[----:B------:R-:W-:Y:S01]  /*fca0*/  FSEL R64, R64, -INF , !P5 ;  /* 0xff80000040407808 */ /* 0x000fe20006800000 */
[----:B------:R-:W-:Y:S01]  /*fcb0*/  IMAD.U32 R26, RZ, RZ, UR6 ;  /* 0x00000006ff1a7e24 */ /* 0x000fe2000f8e00ff */
[----:B------:R-:W-:Y:S01]  /*fcc0*/  ISETP.GE.AND P5, PT, R39, R179, PT ;  /* 0x000000b32700720c */ /* 0x000fe20003fa6270 */
[----:B------:R-:W-:Y:S01]  /*fcd0*/  FFMA.FTZ R89, R31, UR4, R24 ;  /* 0x000000041f597c23 */ /* 0x000fe20008010018 */
[----:B------:R-:W-:-:S02]  /*fce0*/  FSEL R66, R66, -INF , !P0 ;  /* 0xff80000042427808 */ /* 0x000fc40004000000 */
[----:B------:R-:W1:Y:S01]  /*fcf0*/  I2F R23, R32 ;  /* 0x0000002000177306 */ /* 0x000e620000201400 */
[C---:B----4-:R-:W-:Y:S01]  /*fd00*/  FFMA.FTZ R91, R17.reuse, UR4, R20 ;  /* 0x00000004115b7c23 */ /* 0x050fe20008010014 */
[----:B------:R-:W-:Y:S01]  /*fd10*/  LOP3.LUT R20, R26, 0xf8, R244, 0xfe, !PT ;  /* 0x000000f81a147812 */ /* 0x000fe200078efef4 */
[----:B------:R-:W-:Y:S01]  /*fd20*/  FFMA.FTZ R92, R17, UR4, R22 ;  /* 0x00000004115c7c23 */ /* 0x000fe20008010016 */
[----:B------:R-:W-:Y:S01]  /*fd30*/  FSEL R90, R90, -INF , !P5 ;  /* 0xff8000005a5a7808 */ /* 0x000fe20006800000 */
[----:B------:R-:W-:Y:S01]  /*fd40*/  IMAD.U32 R22, RZ, RZ, UR6 ;  /* 0x00000006ff167e24 */ /* 0x000fe2000f8e00ff */
[----:B------:R-:W-:Y:S02]  /*fd50*/  ISETP.GE.AND P5, PT, R32, R179, PT ;  /* 0x000000b32000720c */ /* 0x000fe40003fa6270 */
[----:B------:R-:W3:Y:S01]  /*fd60*/  I2F R28, R30 ;  /* 0x0000001e001c7306 */ /* 0x000ee20000201400 */
[----:B--2---:R-:W-:Y:S01]  /*fd70*/  FFMA.FTZ R93, R27, UR4, R18 ;  /* 0x000000041b5d7c23 */ /* 0x004fe20008010012 */
[----:B------:R-:W-:Y:S01]  /*fd80*/  LOP3.LUT R24, R19, 0xf0, R244, 0xfe, !PT ;  /* 0x000000f013187812 */ /* 0x000fe200078efef4 */
[----:B------:R-:W-:Y:S01]  /*fd90*/  IMAD.U32 R18, RZ, RZ, UR6 ;  /* 0x00000006ff127e24 */ /* 0x000fe2000f8e00ff */
[-C--:B------:R-:W-:Y:S01]  /*fda0*/  ISETP.GE.AND P0, PT, R35, R212.reuse, PT ;  /* 0x000000d42300720c */ /* 0x080fe20003f06270 */
[----:B------:R-:W-:Y:S01]  /*fdb0*/  FFMA.FTZ R16, R27, UR4, R16 ;  /* 0x000000041b107c23 */ /* 0x000fe20008010010 */
[----:B------:R-:W-:-:S02]  /*fdc0*/  ISETP.GE.AND P3, PT, R33, R212, PT ;  /* 0x000000d42100720c */ /* 0x000fc40003f66270 */
[----:B------:R-:W2:Y:S01]  /*fdd0*/  I2F R17, R20 ;  /* 0x0000001400117306 */ /* 0x000ea20000201400 */
[C---:B-1----:R-:W-:Y:S01]  /*fde0*/  FFMA.FTZ R95, R23.reuse, UR4, R14 ;  /* 0x00000004175f7c23 */ /* 0x042fe2000801000e */
[----:B------:R-:W-:Y:S01]  /*fdf0*/  LOP3.LUT R18, R18, 0x10, R244, 0xfe, !PT ;  /* 0x0000001012127812 */ /* 0x000fe200078efef4 */
[----:B------:R-:W-:Y:S01]  /*fe00*/  FFMA.FTZ R96, R23, UR4, R12 ;  /* 0x0000000417607c23 */ /* 0x000fe2000801000c */
[----:B------:R-:W-:Y:S01]  /*fe10*/  FSEL R91, R91, -INF , !P0 ;  /* 0xff8000005b5b7808 */ /* 0x000fe20004000000 */
[----:B------:R-:W-:Y:S01]  /*fe20*/  IMAD.U32 R14, RZ, RZ, UR6 ;  /* 0x00000006ff0e7e24 */ /* 0x000fe2000f8e00ff */
[----:B------:R-:W-:Y:S02]  /*fe30*/  FSEL R95, R95, -INF , !P5 ;  /* 0xff8000005f5f7808 */ /* 0x000fe40006800000 */
[----:B------:R1:W-:Y:S01]  /*fe40*/  I2F R12, R18 ;  /* 0x00000012000c7306 */ /* 0x0003e20000201400 */
[-C--:B------:R-:W-:Y:S01]  /*fe50*/  ISETP.GE.AND P5, PT, R18, R212.reuse, PT ;  /* 0x000000d41200720c */ /* 0x080fe20003fa6270 */
[----:B---3--:R-:W-:Y:S01]  /*fe60*/  FFMA.FTZ R97, R28, UR4, R8 ;  /* 0x000000041c617c23 */ /* 0x008fe20008010008 */
[----:B------:R-:W-:Y:S01]  /*fe70*/  ISETP.GE.AND P0, PT, R30, R212, PT ;  /* 0x000000d41e00720c */ /* 0x000fe20003f06270 */
[----:B------:R-:W-:Y:S01]  /*fe80*/  FFMA.FTZ R98, R28, UR4, R10 ;  /* 0x000000041c627c23 */ /* 0x000fe2000801000a */
[----:B------:R-:W-:-:S02]  /*fe90*/  LOP3.LUT R22, R22, 0x8, R244, 0xfe, !PT ;  /* 0x0000000816167812 */ /* 0x000fc400078efef4 */
[----:B------:R-:W-:Y:S01]  /*fea0*/  LOP3.LUT R14, R14, 0x10, R244, 0xfe, !PT ;  /* 0x000000100e0e7812 */ /* 0x000fe200078efef4 */
[----:B------:R-:W3:Y:S01]  /*feb0*/  I2F R19, R24 ;  /* 0x0000001800137306 */ /* 0x000ee20000201400 */
[----:B------:R-:W-:Y:S01]  /*fec0*/  FSEL R94, R16, -INF , !P3 ;  /* 0xff800000105e7808 */ /* 0x000fe20005800000 */
[----:B--2---:R-:W-:Y:S01]  /*fed0*/  FFMA.FTZ R101, R17, UR4, R204 ;  /* 0x0000000411657c23 */ /* 0x004fe200080100cc */
[----:B------:R-:W-:Y:S01]  /*fee0*/  FSEL R97, R97, -INF , !P0 ;  /* 0xff80000061617808 */ /* 0x000fe20004000000 */
[----:B------:R-:W-:Y:S01]  /*fef0*/  FFMA.FTZ R206, R17, UR4, R206 ;  /* 0x0000000411ce7c23 */ /* 0x000fe200080100ce */
[----:B------:R-:W-:Y:S02]  /*ff00*/  ISETP.GE.AND P0, PT, R20, R212, PT ;  /* 0x000000d41400720c */ /* 0x000fe40003f06270 */
[----:B------:R-:W-:Y:S01]  /*ff10*/  FSEL R88, R88, -INF , !P4 ;  /* 0xff80000058587808 */ /* 0x000fe20006000000 */
[----:B-1----:R-:W-:Y:S01]  /*ff20*/  IMAD.U32 R18, RZ, RZ, UR6 ;  /* 0x00000006ff127e24 */ /* 0x002fe2000f8e00ff */
[----:B------:R-:W1:Y:S01]  /*ff30*/  I2F R16, R22 ;  /* 0x0000001600107306 */ /* 0x000e620000201400 */
[----:B------:R-:W-:-:S02]  /*ff40*/  FSEL R101, R101, -INF , !P0 ;  /* 0xff80000065657808 */ /* 0x000fc40004000000 */
[----:B------:R-:W-:Y:S02]  /*ff50*/  FSEL R62, R36, -INF , !P6 ;  /* 0xff800000243e7808 */ /* 0x000fe40007000000 */
[----:B------:R-:W-:Y:S02]  /*ff60*/  LOP3.LUT R10, R18, 0x8, R244, 0xfe, !PT ;  /* 0x00000008120a7812 */ /* 0x000fe400078efef4 */
[----:B------:R-:W-:Y:S01]  /*ff70*/  FSEL R68, R68, -INF , !P2 ;  /* 0xff80000044447808 */ /* 0x000fe20005000000 */
[----:B------:R-:W2:Y:S01]  /*ff80*/  I2F R8, R14 ;  /* 0x0000000e00087306 */ /* 0x000ea20000201400 */
[----:B------:R-:W-:Y:S01]  /*ff90*/  ISETP.GE.AND P4, PT, R33, R179, PT ;  /* 0x000000b32100720c */ /* 0x000fe20003f86270 */
[C---:B---3--:R-:W-:Y:S01]  /*ffa0*/  FFMA.FTZ R4, R19.reuse, UR4, R4 ;  /* 0x0000000413047c23 */ /* 0x048fe20008010004 */
[----:B------:R-:W-:Y:S01]  /*ffb0*/  PLOP3.LUT P0, PT, PT, PT, UP0, 0x80, 0x0 ;  /* 0x000000000000781c */ /* 0x000fe20003f0f008 */
[----:B------:R-:W-:Y:S01]  /*ffc0*/  FFMA.FTZ R6, R19, UR4, R6 ;  /* 0x0000000413067c23 */ /* 0x000fe20008010006 */
[----:B------:R-:W-:-:S02]  /*ffd0*/  ISETP.GE.AND P6, PT, R39, R212, PT ;  /* 0x000000d42700720c */ /* 0x000fc40003fc6270 */
[-C--:B------:R-:W-:Y:S01]  /*ffe0*/  ISETP.GE.AND P2, PT, R35, R179.reuse, PT ;  /* 0x000000b32300720c */ /* 0x080fe20003f46270 */
[----:B------:R-:W3:Y:S01]  /*fff0*/  I2F R18, R10 ;  /* 0x0000000a00127306 */ /* 0x000ee20000201400 */
[----:B------:R-:W-:Y:S01]  /*10000*/  FSEL R93, R93, -INF , !P4 ;  /* 0xff8000005d5d7808 */ /* 0x000fe20006000000 */
[----:B-1----:R-:W-:Y:S01]  /*10010*/  FFMA.FTZ R16, R16, UR4, R120 ;  /* 0x0000000410107c23 */ /* 0x002fe20008010078 */
[----:B------:R-:W-:Y:S02]  /*10020*/  FSEL R89, R89, -INF , !P6 ;  /* 0xff80000059597808 */ /* 0x000fe40007000000 */
[----:B------:R-:W-:Y:S02]  /*10030*/  FSEL R92, R92, -INF , !P2 ;  /* 0xff8000005c5c7808 */ /* 0x000fe40005000000 */
[C---:B------:R-:W-:Y:S02]  /*10040*/  ISETP.GE.AND P3, PT, R24.reuse, R212, PT ;  /* 0x000000d41800720c */ /* 0x040fe40003f66270 */
[----:B------:R-:W-:-:S02]  /*10050*/  ISETP.GE.AND P4, PT, R24, R179, PT ;  /* 0x000000b31800720c */ /* 0x000fc40003f86270 */
[----:B------:R-:W-:Y:S01]  /*10060*/  ISETP.GE.AND P6, PT, R32, R212, PT ;  /* 0x000000d42000720c */ /* 0x000fe20003fc6270 */
[----:B--2---:R-:W-:Y:S01]  /*10070*/  FFMA.FTZ R32, R8, UR4, R118 ;  /* 0x0000000408207c23 */ /* 0x004fe20008010076 */
[----:B------:R-:W-:Y:S02]  /*10080*/  ISETP.GE.AND P2, PT, R30, R179, PT ;  /* 0x000000b31e00720c */ /* 0x000fe40003f46270 */
[----:B------:R-:W-:Y:S01]  /*10090*/  FSEL R99, R4, -INF , !P3 ;  /* 0xff80000004637808 */ /* 0x000fe20005800000 */
[----:B------:R-:W-:Y:S01]  /*100a0*/  FFMA.FTZ R4, R12, UR4, R116 ;  /* 0x000000040c047c23 */ /* 0x000fe20008010074 */
[----:B------:R-:W-:Y:S01]  /*100b0*/  FSEL R100, R6, -INF , !P4 ;  /* 0xff80000006647808 */ /* 0x000fe20006000000 */
[----:B---3--:R-:W-:Y:S01]  /*100c0*/  FFMA.FTZ R6, R18, UR4, R122 ;  /* 0x0000000412067c23 */ /* 0x008fe2000801007a */
[----:B------:R-:W-:Y:S02]  /*100d0*/  FSEL R96, R96, -INF , !P6 ;  /* 0xff80000060607808 */ /* 0x000fe40007000000 */
[----:B------:R-:W-:-:S02]  /*100e0*/  FSEL R98, R98, -INF , !P2 ;  /* 0xff80000062627808 */ /* 0x000fc40005000000 */
[----:B------:R-:W-:Y:S02]  /*100f0*/  ISETP.GE.AND P6, PT, R22, R212, PT ;  /* 0x000000d41600720c */ /* 0x000fe40003fc6270 */
[-C--:B------:R-:W-:Y:S02]  /*10100*/  ISETP.GE.AND P2, PT, R20, R179.reuse, PT ;  /* 0x000000b31400720c */ /* 0x080fe40003f46270 */
[-C--:B------:R-:W-:Y:S02]  /*10110*/  ISETP.GE.AND P3, PT, R14, R179.reuse, PT ;  /* 0x000000b30e00720c */ /* 0x080fe40003f66270 */
[----:B------:R-:W-:Y:S02]  /*10120*/  ISETP.GE.AND P4, PT, R10, R179, PT ;  /* 0x000000b30a00720c */ /* 0x000fe40003f86270 */
[----:B------:R-:W-:Y:S02]  /*10130*/  FSEL R3, R206, -INF , !P2 ;  /* 0xff800000ce037808 */ /* 0x000fe40005000000 */
[----:B------:R-:W-:-:S02]  /*10140*/  FSEL R8, R16, -INF , !P6 ;  /* 0xff80000010087808 */ /* 0x000fc40007000000 */
        /* <DEDUP_REMOVED lines=79> */
.L_x_2389:
[----:B------:R-:W-:-:S04]  /*10640*/  LEA R12, -R14, RZ, 0x8 ;  /* 0x000000ff0e0c7211 */ /* 0x000fc800078e41ff */
[----:B------:R-:W-:Y:S02]  /*10650*/  SHF.R.S32.HI R10, RZ, 0x1f, R12 ;  /* 0x0000001fff0a7819 */ /* 0x000fe4000001140c */
.L_x_2390:
[--C-:B------:R-:W-:Y:S01]  /*10660*/  @!P1 IADD3 R17, P2, P0, R12, UR18, R178.reuse ;  /* 0x000000120c119c10 */ /* 0x100fe2000f85e0b2 */
[----:B------:R-:W-:Y:S01]  /*10670*/  @!P1 IMAD.MOV.U32 R30, RZ, RZ, R178 ;  /* 0x000000ffff1e9224 */ /* 0x000fe200078e00b2 */
[----:B------:R1:W-:Y:S01]  /*10680*/  @P1 STS.128 [R241+0x2000], RZ ;  /* 0x002000fff1001388 */ /* 0x0003e20000000c00 */
[--C-:B------:R-:W-:Y:S01]  /*10690*/  @!P1 IMAD.MOV.U32 R31, RZ, RZ, R164.reuse ;  /* 0x000000ffff1f9224 */ /* 0x100fe200078e00a4 */
[----:B------:R-:W-:Y:S01]  /*106a0*/  @!P1 IADD3.X R16, R10, UR15, R164, P2, P0 ;  /* 0x0000000f0a109c10 */ /* 0x000fe200097e04a4 */
[----:B------:R-:W-:Y:S01]  /*106b0*/  @!P1 IMAD.MOV.U32 R26, RZ, RZ, R178 ;  /* 0x000000ffff1a9224 */ /* 0x000fe200078e00b2 */
[C---:B------:R-:W-:Y:S01]  /*106c0*/  @!P1 LEA R102, P3, R17.reuse, c[0x0][0x168], 0x1 ;  /* 0x00005a0011669a11 */ /* 0x040fe200078608ff */
[----:B------:R-:W-:Y:S01]  /*106d0*/  @!P1 IMAD.MOV.U32 R27, RZ, RZ, R164 ;  /* 0x000000ffff1b9224 */ /* 0x000fe200078e00a4 */
[----:B------:R-:W-:Y:S01]  /*106e0*/  BSSY B0, `(.L_x_2391) ;  /* 0x00000c9000007945 */ /* 0x000fe20003800000 */
[----:B------:R-:W-:Y:S01]  /*106f0*/  @!P1 IMAD.MOV.U32 R18, RZ, RZ, c[0x0][0x19c] ;  /* 0x00006700ff129624 */ /* 0x000fe200078e00ff */
[----:B------:R-:W-:Y:S01]  /*10700*/  @!P1 LEA.HI.X R103, R17, c[0x0][0x16c], R16, 0x1, P3 ;  /* 0x00005b0011679a11 */ /* 0x000fe200018f0c10 */
[----:B------:R-:W-:-:S04]  /*10710*/  @!P1 IMAD.WIDE.U32 R30, R14, 0x30, R30 ;  /* 0x000000300e1e9825 */ /* 0x000fc800078e001e */
[----:B------:R-:W-:Y:S01]  /*10720*/  @!P1 IMAD.MOV.U32 R23, RZ, RZ, c[0x0][0x19c] ;  /* 0x00006700ff179624 */ /* 0x000fe200078e00ff */
[----:B------:R-:W-:Y:S01]  /*10730*/  @!P1 IADD3 R19, P2, R12, R30, RZ ;  /* 0x0000001e0c139210 */ /* 0x000fe20007f5e0ff */
[----:B------:R-:W-:-:S04]  /*10740*/  @!P1 IMAD.WIDE.U32 R26, R14, 0x50, R26 ;  /* 0x000000500e1a9825 */ /* 0x000fc800078e001a */
[----:B------:R-:W-:Y:S01]  /*10750*/  @!P1 IMAD.MOV.U32 R38, RZ, RZ, R178 ;  /* 0x000000ffff269224 */ /* 0x000fe200078e00b2 */
[----:B------:R-:W-:Y:S01]  /*10760*/  @!P1 IADD3 R24, P0, R12, R26, RZ ;  /* 0x0000001a0c189210 */ /* 0x000fe20007f1e0ff */
[----:B------:R-:W-:Y:S02]  /*10770*/  @!P1 IMAD.MOV.U32 R39, RZ, RZ, R164 ;  /* 0x000000ffff279224 */ /* 0x000fe400078e00a4 */
        /* <DEDUP_REMOVED lines=9> */
[----:B------:R-:W-:-:S04]  /*10810*/  @!P1 IMAD.WIDE.U32 R16, R14, 0xa0, R16 ;  /* 0x000000a00e109825 */ /* 0x000fc800078e0010 */
[----:B------:R-:W-:Y:S01]  /*10820*/  @!P1 IMAD.MOV.U32 R34, RZ, RZ, c[0x0][0x19c] ;  /* 0x00006700ff229624 */ /* 0x000fe200078e00ff */
[----:B------:R-:W-:Y:S01]  /*10830*/  @!P1 IADD3 R38, P0, R12, R16, RZ ;  /* 0x000000100c269210 */ /* 0x000fe20007f1e0ff */
[----:B------:R-:W-:Y:S02]  /*10840*/  @!P1 IMAD R36, R36, 0xa0, RZ ;  /* 0x000000a024249824 */ /* 0x000fe400078e02ff */
[----:B------:R-:W-:Y:S02]  /*10850*/  @!P1 IMAD.MOV.U32 R74, RZ, RZ, R178 ;  /* 0x000000ffff4a9224 */ /* 0x000fe400078e00b2 */
[----:B------:R-:W-:Y:S01]  /*10860*/  @!P1 IMAD.MOV.U32 R75, RZ, RZ, R164 ;  /* 0x000000ffff4b9224 */ /* 0x000fe200078e00a4 */
[----:B------:R-:W-:Y:S01]  /*10870*/  @!P1 IADD3.X R36, R10, R36, R17, P0, !PT ;  /* 0x000000240a249210 */ /* 0x000fe200007fe411 */
[----:B------:R-:W-:Y:S02]  /*10880*/  @!P1 IMAD.MOV.U32 R30, RZ, RZ, R178 ;  /* 0x000000ffff1e9224 */ /* 0x000fe400078e00b2 */
[----:B------:R-:W-:-:S02]  /*10890*/  @!P1 IMAD.MOV.U32 R31, RZ, RZ, R164 ;  /* 0x000000ffff1f9224 */ /* 0x000fc400078e00a4 */
[----:B------:R-:W-:Y:S02]  /*108a0*/  @!P1 IMAD.MOV.U32 R82, RZ, RZ, R178 ;  /* 0x000000ffff529224 */ /* 0x000fe400078e00b2 */
[----:B------:R-:W-:Y:S02]  /*108b0*/  @!P1 IMAD.MOV.U32 R83, RZ, RZ, R164 ;  /* 0x000000ffff539224 */ /* 0x000fe400078e00a4 */
[----:B------:R-:W-:Y:S02]  /*108c0*/  @!P1 IMAD R34, R34, 0x90, RZ ;  /* 0x0000009022229824 */ /* 0x000fe400078e02ff */
[----:B------:R-:W-:Y:S02]  /*108d0*/  @!P1 IMAD.MOV.U32 R26, RZ, RZ, c[0x0][0x19c] ;  /* 0x00006700ff1a9624 */ /* 0x000fe400078e00ff */
[----:B------:R-:W-:Y:S01]  /*108e0*/  @!P1 IMAD.WIDE.U32 R74, R14, 0x60, R74 ;  /* 0x000000600e4a9825 */ /* 0x000fe200078e004a */
[----:B------:R-:W-:-:S03]  /*108f0*/  @!P1 IADD3.X R34, R10, R34, R39, P2, !PT ;  /* 0x000000220a229210 */ /* 0x000fc600017fe427 */
        /* <DEDUP_REMOVED lines=8> */
[----:B------:R-:W-:Y:S02]  /*10980*/  @!P1 IMAD.MOV.U32 R76, RZ, RZ, c[0x0][0x19c] ;  /* 0x00006700ff4c9624 */ /* 0x000fe400078e00ff */
[----:B------:R-:W-:-:S04]  /*10990*/  @!P1 IMAD.WIDE.U32 R82, R14, 0xd0, R82 ;  /* 0x000000d00e529825 */ /* 0x000fc800078e0052 */
[----:B------:R-:W-:Y:S01]  /*109a0*/  @!P1 IMAD R26, R26, 0x60, RZ ;  /* 0x000000601a1a9824 */ /* 0x000fe200078e02ff */
[----:B------:R-:W-:Y:S01]  /*109b0*/  @!P1 IADD3 R77, P2, R12, R82, RZ ;  /* 0x000000520c4d9210 */ /* 0x000fe20007f5e0ff */
[----:B------:R-:W-:Y:S02]  /*109c0*/  @!P1 IMAD R28, R28, 0x70, RZ ;  /* 0x000000701c1c9824 */ /* 0x000fe400078e02ff */
[----:B------:R-:W-:Y:S01]  /*109d0*/  @!P1 IMAD.MOV.U32 R39, RZ, RZ, c[0x0][0x19c] ;  /* 0x00006700ff279624 */ /* 0x000fe200078e00ff */
[C---:B------:R-:W-:Y:S01]  /*109e0*/  @!P1 IADD3.X R26, R10.reuse, R26, R75, P4, !PT ;  /* 0x0000001a0a1a9210 */ /* 0x040fe200027fe44b */
[----:B------:R-:W-:Y:S01]  /*109f0*/  @!P1 IMAD.MOV.U32 R78, RZ, RZ, c[0x0][0x19c] ;  /* 0x00006700ff4e9624 */ /* 0x000fe200078e00ff */
[----:B------:R-:W-:Y:S01]  /*10a00*/  @!P1 IADD3.X R28, R10, R28, R31, P3, !PT ;  /* 0x0000001c0a1c9210 */ /* 0x000fe20001ffe41f */
[----:B------:R-:W-:Y:S02]  /*10a10*/  @!P1 IMAD.MOV.U32 R86, RZ, RZ, R178 ;  /* 0x000000ffff569224 */ /* 0x000fe400078e00b2 */
[----:B------:R-:W-:-:S02]  /*10a20*/  @!P1 IMAD.MOV.U32 R87, RZ, RZ, R164 ;  /* 0x000000ffff579224 */ /* 0x000fc400078e00a4 */
[----:B------:R-:W-:-:S04]  /*10a30*/  @!P1 IMAD.WIDE.U32 R104, R14, 0xb0, R104 ;  /* 0x000000b00e689825 */ /* 0x000fc800078e0068 */
[----:B------:R-:W-:Y:S01]  /*10a40*/  @!P1 IMAD.WIDE.U32 R16, R14, 0xe0, R16 ;  /* 0x000000e00e109825 */ /* 0x000fe200078e0010 */
[----:B------:R-:W-:-:S03]  /*10a50*/  @!P1 IADD3 R72, P4, R12, R104, RZ ;  /* 0x000000680c489210 */ /* 0x000fc60007f9e0ff */
[----:B------:R-:W-:Y:S01]  /*10a60*/  @!P1 IMAD R76, R76, 0xd0, RZ ;  /* 0x000000d04c4c9824 */ /* 0x000fe200078e02ff */
[----:B------:R-:W-:Y:S01]  /*10a70*/  @!P1 IADD3 R79, P0, R12, R16, RZ ;  /* 0x000000100c4f9210 */ /* 0x000fe20007f1e0ff */
[----:B------:R-:W-:Y:S02]  /*10a80*/  @!P1 IMAD.MOV.U32 R74, RZ, RZ, c[0x0][0x19c] ;  /* 0x00006700ff4a9624 */ /* 0x000fe400078e00ff */
[----:B------:R-:W-:Y:S01]  /*10a90*/  @!P1 IMAD R39, R39, 0xb0, RZ ;  /* 0x000000b027279824 */ /* 0x000fe200078e02ff */
[----:B------:R-:W-:Y:S01]  /*10aa0*/  @!P1 IADD3.X R76, R10, R76, R83, P2, !PT ;  /* 0x0000004c0a4c9210 */ /* 0x000fe200017fe453 */
[C---:B------:R-:W-:Y:S01]  /*10ab0*/  @!P1 IMAD.WIDE.U32 R86, R14.reuse, 0xc0, R86 ;  /* 0x000000c00e569825 */ /* 0x040fe200078e0056 */
[----:B------:R-:W-:Y:S02]  /*10ac0*/  @!P1 LEA R33, P2, R14, R178, 0x7 ;  /* 0x000000b20e219211 */ /* 0x000fe400078438ff */
[----:B------:R-:W-:Y:S01]  /*10ad0*/  @!P1 IADD3.X R39, R10, R39, R105, P4, !PT ;  /* 0x000000270a279210 */ /* 0x000fe200027fe469 */
[----:B------:R-:W-:Y:S01]  /*10ae0*/  @!P1 IMAD R78, R78, 0xe0, RZ ;  /* 0x000000e04e4e9824 */ /* 0x000fe200078e02ff */
[----:B------:R-:W-:Y:S01]  /*10af0*/  @!P1 IADD3 R75, P3, R12, R86, RZ ;  /* 0x000000560c4b9210 */ /* 0x000fe20007f7e0ff */
[----:B------:R-:W-:-:S02]  /*10b00*/  @!P1 IMAD.MOV.U32 R31, RZ, RZ, c[0x0][0x19c] ;  /* 0x00006700ff1f9624 */ /* 0x000fc400078e00ff */
[----:B------:R-:W-:Y:S01]  /*10b10*/  @!P1 IMAD R74, R74, 0xc0, RZ ;  /* 0x000000c04a4a9824 */ /* 0x000fe200078e02ff */
[----:B------:R-:W-:Y:S01]  /*10b20*/  @!P1 IADD3.X R78, R10, R78, R17, P0, !PT ;  /* 0x0000004e0a4e9210 */ /* 0x000fe200007fe411 */
[----:B------:R-:W-:Y:S01]  /*10b30*/  @!P1 IMAD.MOV.U32 R16, RZ, RZ, c[0x0][0x19c] ;  /* 0x00006700ff109624 */ /* 0x000fe200078e00ff */
[C---:B------:R-:W-:Y:S01]  /*10b40*/  @!P1 LEA R17, P4, R14.reuse, R178, 0x5 ;  /* 0x000000b20e119211 */ /* 0x040fe200078828ff */
[----:B------:R-:W-:Y:S01]  /*10b50*/  @!P1 IMAD.MOV.U32 R20, RZ, RZ, c[0x0][0x19c] ;  /* 0x00006700ff149624 */ /* 0x000fe200078e00ff */
[----:B------:R-:W-:Y:S02]  /*10b60*/  @!P1 LEA.HI.X R31, R14, R164, R31, 0x7, P2 ;  /* 0x000000a40e1f9211 */ /* 0x000fe400010f3c1f */
[----:B------:R-:W-:Y:S02]  /*10b70*/  LEA R250, P0, R178, c[0x0][0x168], 0x1 ;  /* 0x00005a00b2fa7a11 */ /* 0x000fe400078008ff */
[----:B------:R-:W-:Y:S02]  /*10b80*/  @!P1 IADD3 R33, P2, R12, R33, RZ ;  /* 0x000000210c219210 */ /* 0x000fe40007f5e0ff */
[----:B------:R-:W-:-:S02]  /*10b90*/  @!P1 IADD3.X R74, R10, R74, R87, P3, !PT ;  /* 0x0000004a0a4a9210 */ /* 0x000fc40001ffe457 */
[----:B------:R-:W-:Y:S01]  /*10ba0*/  @!P1 LEA R22, P3, R14, R178, 0x6 ;  /* 0x000000b20e169211 */ /* 0x000fe200078630ff */
[----:B------:R-:W-:Y:S01]  /*10bb0*/  @!P1 IMAD.X R31, R10, 0x1, R31, P2 ;  /* 0x000000010a1f9824 */ /* 0x000fe200010e061f */
[----:B------:R-:W-:Y:S02]  /*10bc0*/  @!P1 LEA.HI.X R16, R14, R164, R16, 0x5, P4 ;  /* 0x000000a40e109211 */ /* 0x000fe400020f2c10 */
[----:B------:R-:W-:Y:S02]  /*10bd0*/  @!P1 IADD3 R17, P4, R12, R17, RZ ;  /* 0x000000110c119210 */ /* 0x000fe40007f9e0ff */
[----:B------:R-:W-:Y:S02]  /*10be0*/  LEA.HI.X R249, R178, c[0x0][0x16c], R164, 0x1, P0 ;  /* 0x00005b00b2f97a11 */ /* 0x000fe400000f0ca4 */
[----:B------:R-:W-:Y:S01]  /*10bf0*/  @!P1 LEA R104, P0, R12, R250, 0x1 ;  /* 0x000000fa0c689211 */ /* 0x000fe200078008ff */
[----:B------:R-:W-:Y:S01]  /*10c00*/  @!P1 IMAD.X R16, R10, 0x1, R16, P4 ;  /* 0x000000010a109824 */ /* 0x000fe200020e0610 */
[----:B------:R-:W-:-:S02]  /*10c10*/  @!P1 LEA.HI.X R20, R14, R164, R20, 0x6, P3 ;  /* 0x000000a40e149211 */ /* 0x000fc400018f3414 */
[----:B------:R-:W-:Y:S02]  /*10c20*/  @!P1 LEA R106, P2, R33, c[0x0][0x168], 0x1 ;  /* 0x00005a00216a9a11 */ /* 0x000fe400078408ff */
[C---:B------:R-:W-:Y:S02]  /*10c30*/  @!P1 IADD3 R22, P3, R12.reuse, R22, RZ ;  /* 0x000000160c169210 */ /* 0x040fe40007f7e0ff */
[----:B------:R-:W-:Y:S02]  /*10c40*/  @!P1 LEA R86, P4, R17, c[0x0][0x168], 0x1 ;  /* 0x00005a0011569a11 */ /* 0x000fe400078808ff */
        /* <DEDUP_REMOVED lines=26> */
[C---:B------:R-:W-:Y:S02]  /*10df0*/  @!P1 LEA R18, P0, R38.reuse, c[0x0][0x168], 0x1 ;  /* 0x00005a0026129a11 */ /* 0x040fe400078008ff */
[C---:B------:R-:W-:Y:S01]  /*10e00*/  @!P1 LEA R22, P2, R35.reuse, c[0x0][0x168], 0x1 ;  /* 0x00005a0023169a11 */ /* 0x040fe200078408ff */
[----:B------:R1:W-:Y:S01]  /*10e10*/  @P1 STS.128 [R241+0x3800], RZ ;  /* 0x003800fff1001388 */ /* 0x0003e20000000c00 */
[----:B------:R-:W-:Y:S02]  /*10e20*/  @!P1 LEA.HI.X R19, R38, c[0x0][0x16c], R36, 0x1, P0 ;  /* 0x00005b0026139a11 */ /* 0x000fe400000f0c24 */
[----:B------:R-:W-:Y:S01]  /*10e30*/  @!P1 LEA.HI.X R23, R35, c[0x0][0x16c], R34, 0x1, P2 ;  /* 0x00005b0023179a11 */ /* 0x000fe200010f0c22 */
[----:B------:R-:W-:Y:S01]  /*10e40*/  @!PT LDS RZ, [RZ] ;  /* 0x00000000fffff984 */ /* 0x000fe20000000800 */
[----:B------:R-:W-:Y:S01]  /*10e50*/  @!PT LDS RZ, [RZ] ;  /* 0x00000000fffff984 */ /* 0x000fe20000000800 */
[----:B------:R-:W-:Y:S01]  /*10e60*/  @!PT LDS RZ, [RZ] ;  /* 0x00000000fffff984 */ /* 0x000fe20000000800 */
[----:B------:R1:W-:Y:S01]  /*10e70*/  @!P1 LDGSTS.E.BYPASS.LTC128B.128 [R241+0x3800], [R108.64] ;  /* 0x038000006cf19fae */ /* 0x0003e2000b901d54 */
[----:B------:R-:W-:-:S02]  /*10e80*/  @!P1 LEA R38, P4, R72, c[0x0][0x168], 0x1 ;  /* 0x00005a0048269a11 */ /* 0x000fc400078808ff */
        /* <DEDUP_REMOVED lines=66> */
[----:B------:R-:W-:Y:S01]  /*112b0*/  IMAD.MOV.U32 R179, RZ, RZ, R164 ;  /* 0x000000ffffb37224 */ /* 0x000fe200078e00a4 */
[----:B------:R-:W-:-:S02]  /*112c0*/  ULDC UR6, c[0x0][0x19c] ;  /* 0x0000670000067ab9 */ /* 0x000fc40000000800 */
[----:B------:R-:W-:Y:S01]  /*112d0*/  UIMAD UR6, UR6, 0xf0, URZ ;  /* 0x000000f0060678a4 */ /* 0x000fe2000f8e023f */
        /* <DEDUP_REMOVED lines=9> */
.L_x_2392:
[----:B------:R-:W-:Y:S05]  /*11370*/  BSYNC B0 ;  /* 0x0000000000007941 */ /* 0x000fea0003800000 */
.L_x_2391:
[----:B------:R-:W0:Y:S01]  /*11380*/  LDGDEPBAR ;  /* 0x00000000000079af */ /* 0x000e220000000000 */
[----:B------:R-:W-:-:S04]  /*11390*/  LEA R250, P0, R12, R250, 0x1 ;  /* 0x000000fa0cfa7211 */ /* 0x000fc800078008ff */
[----:B------:R-:W-:Y:S02]  /*113a0*/  LEA.HI.X R249, R12, R249, R10, 0x1, P0 ;  /* 0x000000f90cf97211 */ /* 0x000fe400000f0c0a */
.L_x_2388:
[----:B------:R-:W2:Y:S04]  /*113b0*/  LDL.LU R80, [R1+0x4] ;  /* 0x0000040001507983 */ /* 0x000ea80000300800 */
[----:B------:R-:W3:Y:S01]  /*113c0*/  LDL.LU R129, [R1] ;  /* 0x0000000001817983 */ /* 0x000ee20000300800 */
[----:B------:R-:W-:Y:S02]  /*113d0*/  FMNMX.FTZ R14, R0, R5, !PT ;  /* 0x00000005000e7209 */ /* 0x000fe40007810000 */
[----:B-1----:R-:W-:Y:S02]  /*113e0*/  FMNMX.FTZ R16, R2, R15, !PT ;  /* 0x0000000f02107209 */ /* 0x002fe40007810000 */
        /* <DEDUP_REMOVED lines=12> */
[----:B------:R-:W-:Y:S02]  /*114b0*/  MOV R131, R115 ;  /* 0x0000007300837202 */ /* 0x000fe40000000f00 */
[----:B------:R-:W-:-:S02]  /*114c0*/  FMNMX.FTZ R16, R29, R16, !PT ;  /* 0x000000101d107209 */ /* 0x000fc40007810000 */
[----:B------:R-:W-:Y:S02]  /*114d0*/  MOV R164, R117 ;  /* 0x0000007500a47202 */ /* 0x000fe40000000f00 */
[----:B------:R-:W-:Y:S02]  /*114e0*/  FMNMX.FTZ R16, R81, R16, !PT ;  /* 0x0000001051107209 */ /* 0x000fe40007810000 */
[----:B------:R-:W-:Y:S02]  /*114f0*/  MOV R179, R113 ;  /* 0x0000007100b37202 */ /* 0x000fe40000000f00 */
[----:B------:R-:W-:Y:S02]  /*11500*/  FMNMX.FTZ R16, R125, R16, !PT ;  /* 0x000000107d107209 */ /* 0x000fe40007810000 */
[----:B------:R-:W-:Y:S02]  /*11510*/  MOV R178, R119 ;  /* 0x0000007700b27202 */ /* 0x000fe40000000f00 */
[----:B------:R-:W-:-:S04]  /*11520*/  FMNMX.FTZ R16, R85, R16, !PT ;  /* 0x0000001055107209 */ /* 0x000fc80007810000 */
        /* <DEDUP_REMOVED lines=52> */
[----:B------:R-:W-:-:S05]  /*11870*/  FMNMX.FTZ R16, R205, R16, !PT ;  /* 0x00000010cd107209 */ /* 0x000fca0007810000 */
[----:B------:R-:W1:Y:S02]  /*11880*/  SHFL.BFLY PT, R12, R16, 0x2, 0x1f ;  /* 0x0c401f00100c7f89 */ /* 0x000e6400000e0000 */
[----:B-1----:R-:W-:Y:S02]  /*11890*/  FMNMX.FTZ R12, R16, R12, !PT ;  /* 0x0000000c100c7209 */ /* 0x002fe40007810000 */
[----:B------:R-:W-:Y:S04]  /*118a0*/  LDSM.16.MT88.4 R16, [R234+0xa000] ;  /* 0x00a00000ea10783b */ /* 0x000fe80000004200 */
[----:B------:R-:W1:Y:S01]  /*118b0*/  SHFL.BFLY PT, R112, R12, 0x1, 0x1f ;  /* 0x0c201f000c707f89 */ /* 0x000e6200000e0000 */
[----:B--2---:R-:W-:-:S04]  /*118c0*/  FMNMX.FTZ R14, R80, R14, !PT ;  /* 0x0000000e500e7209 */ /* 0x004fc80007810000 */
[----:B------:R-:W-:-:S04]  /*118d0*/  FMNMX.FTZ R14, R128, R14, !PT ;  /* 0x0000000e800e7209 */ /* 0x000fc80007810000 */
[----:B---3--:R-:W-:-:S04]  /*118e0*/  FMNMX.FTZ R14, R129, R14, !PT ;  /* 0x0000000e810e7209 */ /* 0x008fc80007810000 */
[----:B------:R-:W-:-:S04]  /*118f0*/  FMNMX.FTZ R14, R130, R14, !PT ;  /* 0x0000000e820e7209 */ /* 0x000fc80007810000 */
[----:B------:R-:W-:Y:S02]  /*11900*/  FMNMX.FTZ R14, R131, R14, !PT ;  /* 0x0000000e830e7209 */ /* 0x000fe40007810000 */
[----:B-1----:R-:W-:Y:S02]  /*11910*/  FMNMX.FTZ R112, R12, R112, !PT ;  /* 0x000000700c707209 */ /* 0x002fe40007810000 */
[----:B------:R-:W-:Y:S02]  /*11920*/  FMNMX.FTZ R14, R164, R14, !PT ;  /* 0x0000000ea40e7209 */ /* 0x000fe40007810000 */
[C---:B------:R-:W-:Y:S01]  /*11930*/  FSETP.NEU.FTZ.AND P1, PT, R112.reuse, -INF , PT ;  /* 0xff8000007000780b */ /* 0x040fe20003f3d000 */
[----:B------:R-:W-:Y:S01]  /*11940*/  FMUL.FTZ R110, R112, c[0x0][0x23c] ;  /* 0x00008f00706e7a20 */ /* 0x000fe20000410000 */
[----:B------:R-:W-:-:S04]  /*11950*/  FMNMX.FTZ R14, R221, R14, !PT ;  /* 0x0000000edd0e7209 */ /* 0x000fc80007810000 */
[----:B------:R-:W-:Y:S02]  /*11960*/  FMNMX.FTZ R14, R248, R14, !PT ;  /* 0x0000000ef80e7209 */ /* 0x000fe40007810000 */
[----:B------:R-:W-:Y:S02]  /*11970*/  FSEL R110, R110, RZ, P1 ;  /* 0x000000ff6e6e7208 */ /* 0x000fe40000800000 */
[----:B------:R-:W-:-:S03]  /*11980*/  FMNMX.FTZ R14, R220, R14, !PT ;  /* 0x0000000edc0e7209 */ /* 0x000fc60007810000 */
[--C-:B------:R-:W-:Y:S01]  /*11990*/  FFMA.FTZ R115, R21, c[0x0][0x23c], -R110.reuse ;  /* 0x00008f0015737a23 */ /* 0x100fe2000001086e */
[----:B------:R-:W-:Y:S01]  /*119a0*/  FMNMX.FTZ R14, R222, R14, !PT ;  /* 0x0000000ede0e7209 */ /* 0x000fe20007810000 */
[----:B------:R-:W-:Y:S01]  /*119b0*/  LDSM.16.MT88.4 R20, [R231+0xa000] ;  /* 0x00a00000e714783b */ /* 0x000fe20000004200 */
[--C-:B------:R-:W-:Y:S02]  /*119c0*/  FFMA.FTZ R117, R29, c[0x0][0x23c], -R110.reuse ;  /* 0x00008f001d757a23 */ /* 0x100fe4000001086e */
[----:B------:R-:W-:Y:S01]  /*119d0*/  FMNMX.FTZ R14, R214, R14, !PT ;  /* 0x0000000ed60e7209 */ /* 0x000fe20007810000 */
[----:B------:R-:W-:Y:S01]  /*119e0*/  LDSM.16.MT88.4 R28, [R230+0xa000] ;  /* 0x00a00000e61c783b */ /* 0x000fe20000004200 */
[--C-:B------:R-:W-:Y:S01]  /*119f0*/  FFMA.FTZ R109, R15, c[0x0][0x23c], -R110.reuse ;  /* 0x00008f000f6d7a23 */ /* 0x100fe2000001086e */
[----:B------:R-:W-:Y:S01]  /*11a00*/  MUFU.EX2 R115, R115 ;  /* 0x0000007300737308 */ /* 0x000fe20000000800 */
[----:B------:R-:W-:Y:S01]  /*11a10*/  FMNMX.FTZ R14, R219, R14, !PT ;  /* 0x0000000edb0e7209 */ /* 0x000fe20007810000 */
[----:B------:R-:W-:-:S02]  /*11a20*/  FFMA.FTZ R108, R9, c[0x0][0x23c], -R110 ;  /* 0x00008f00096c7a23 */ /* 0x000fc4000001086e */
[--C-:B------:R-:W-:Y:S01]  /*11a30*/  FFMA.FTZ R107, R8, c[0x0][0x23c], -R110.reuse ;  /* 0x00008f00086b7a23 */ /* 0x100fe2000001086e */
[----:B------:R-:W-:Y:S01]  /*11a40*/  FMNMX.FTZ R14, R211, R14, !PT ;  /* 0x0000000ed30e7209 */ /* 0x000fe20007810000 */
[--C-:B------:R-:W-:Y:S02]  /*11a50*/  FFMA.FTZ R106, R13, c[0x0][0x23c], -R110.reuse ;  /* 0x00008f000d6a7a23 */ /* 0x100fe4000001086e */
[----:B------:R-:W-:Y:S01]  /*11a60*/  MUFU.EX2 R109, R109 ;  /* 0x0000006d006d7308 */ /* 0x000fe20000000800 */
[----:B------:R-:W-:Y:S01]  /*11a70*/  FMNMX.FTZ R14, R210, R14, !PT ;  /* 0x0000000ed20e7209 */ /* 0x000fe20007810000 */
[--C-:B------:R-:W-:Y:S02]  /*11a80*/  FFMA.FTZ R116, R25, c[0x0][0x23c], -R110.reuse ;  /* 0x00008f0019747a23 */ /* 0x100fe4000001086e */
[--C-:B------:R-:W-:Y:S01]  /*11a90*/  FFMA.FTZ R123, R125, c[0x0][0x23c], -R110.reuse ;  /* 0x00008f007d7b7a23 */ /* 0x100fe2000001086e */
[----:B------:R-:W-:Y:S01]  /*11aa0*/  FMNMX.FTZ R14, R207, R14, !PT ;  /* 0x0000000ecf0e7209 */ /* 0x000fe20007810000 */
[----:B------:R-:W-:-:S02]  /*11ab0*/  FFMA.FTZ R124, R81, c[0x0][0x23c], -R110 ;  /* 0x00008f00517c7a23 */ /* 0x000fc4000001086e */
[----:B------:R-:W1:Y:S01]  /*11ac0*/  MUFU.EX2 R108, R108 ;  /* 0x0000006c006c7308 */ /* 0x000e620000000800 */
[----:B------:R-:W-:Y:S01]  /*11ad0*/  FMNMX.FTZ R14, R203, R14, !PT ;  /* 0x0000000ecb0e7209 */ /* 0x000fe20007810000 */
[--C-:B------:R-:W-:Y:S02]  /*11ae0*/  FFMA.FTZ R125, R85, c[0x0][0x23c], -R110.reuse ;  /* 0x00008f00557d7a23 */ /* 0x100fe4000001086e */
[----:B------:R-:W-:Y:S01]  /*11af0*/  LDSM.16.MT88.4 R84, [R230+0xa800] ;  /* 0x00a80000e654783b */ /* 0x000fe20000004200 */
[----:B------:R-:W-:Y:S01]  /*11b00*/  FMNMX.FTZ R14, R200, R14, !PT ;  /* 0x0000000ec80e7209 */ /* 0x000fe20007810000 */
[--C-:B------:R-:W-:Y:S02]  /*11b10*/  FFMA.FTZ R127, R127, c[0x0][0x23c], -R110.reuse ;  /* 0x00008f007f7f7a23 */ /* 0x100fe4000001086e */
        /* <DEDUP_REMOVED lines=8> */
[--C-:B------:R-:W-:Y:S01]  /*11ba0*/  FFMA.FTZ R61, R61, c[0x0][0x23c], -R110.reuse ;  /* 0x00008f003d3d7a23 */ /* 0x100fe2000001086e */
[----:B-1----:R-:W-:Y:S01]  /*11bb0*/  F2FP.PACK_AB R8, R108, R109 ;  /* 0x0000006d6c08723e */ /* 0x002fe200000000ff */
[--C-:B------:R-:W-:Y:S01]  /*11bc0*/  FFMA.FTZ R63, R63, c[0x0][0x23c], -R110.reuse ;  /* 0x00008f003f3f7a23 */ /* 0x100fe2000001086e */
[----:B------:R-:W-:Y:S01]  /*11bd0*/  FMNMX.FTZ R14, R170, R14, !PT ;  /* 0x0000000eaa0e7209 */ /* 0x000fe20007810000 */
[----:B------:R-:W-:-:S02]  /*11be0*/  FFMA.FTZ R89, R89, c[0x0][0x23c], -R110 ;  /* 0x00008f0059597a23 */ /* 0x000fc4000001086e */
[----:B------:R-:W-:Y:S01]  /*11bf0*/  MUFU.EX2 R116, R116 ;  /* 0x0000007400747308 */ /* 0x000fe20000000800 */
[----:B------:R-:W-:Y:S01]  /*11c00*/  FMNMX.FTZ R14, R169, R14, !PT ;  /* 0x0000000ea90e7209 */ /* 0x000fe20007810000 */
[--C-:B------:R-:W-:Y:S02]  /*11c10*/  FFMA.FTZ R99, R99, c[0x0][0x23c], -R110.reuse ;  /* 0x00008f0063637a23 */ /* 0x100fe4000001086e */
[--C-:B------:R-:W-:Y:S01]  /*11c20*/  FFMA.FTZ R198, R198, c[0x0][0x23c], -R110.reuse ;  /* 0x00008f00c6c67a23 */ /* 0x100fe2000001086e */
[----:B------:R-:W-:Y:S01]  /*11c30*/  FMNMX.FTZ R14, R65, R14, !PT ;  /* 0x0000000e410e7209 */ /* 0x000fe20007810000 */
[----:B------:R-:W-:Y:S02]  /*11c40*/  FFMA.FTZ R101, R101, c[0x0][0x23c], -R110 ;  /* 0x00008f0065657a23 */ /* 0x000fe4000001086e */
[----:B------:R-:W1:Y:S01]  /*11c50*/  MUFU.EX2 R117, R117 ;  /* 0x0000007500757308 */ /* 0x000e620000000800 */
[----:B------:R-:W-:-:S04]  /*11c60*/  FMNMX.FTZ R14, R168, R14, !PT ;  /* 0x0000000ea80e7209 */ /* 0x000fc80007810000 */
[----:B------:R-:W-:-:S03]  /*11c70*/  FMNMX.FTZ R14, R67, R14, !PT ;  /* 0x0000000e430e7209 */ /* 0x000fc60007810000 */
[----:B------:R-:W-:Y:S01]  /*11c80*/  MUFU.EX2 R124, R124 ;  /* 0x0000007c007c7308 */ /* 0x000fe20000000800 */
[----:B------:R-:W-:-:S04]  /*11c90*/  FMNMX.FTZ R14, R56, R14, !PT ;  /* 0x0000000e380e7209 */ /* 0x000fc80007810000 */
[----:B------:R-:W-:Y:S02]  /*11ca0*/  FMNMX.FTZ R14, R57, R14, !PT ;  /* 0x0000000e390e7209 */ /* 0x000fe40007810000 */
[----:B-1----:R-:W-:Y:S01]  /*11cb0*/  F2FP.PACK_AB R82, R117, R116 ;  /* 0x000000747552723e */ /* 0x002fe200000000ff */
[----:B------:R-:W-:Y:S01]  /*11cc0*/  MUFU.EX2 R123, R123 ;  /* 0x0000007b007b7308 */ /* 0x000fe20000000800 */
[----:B------:R-:W-:-:S04]  /*11cd0*/  FMNMX.FTZ R14, R52, R14, !PT ;  /* 0x0000000e340e7209 */ /* 0x000fc80007810000 */
[----:B------:R-:W-:-:S03]  /*11ce0*/  FMNMX.FTZ R14, R59, R14, !PT ;  /* 0x0000000e3b0e7209 */ /* 0x000fc60007810000 */
        /* <DEDUP_REMOVED lines=38> */
[----:B-1----:R-:W-:-:S05]  /*11f50*/  FMNMX.FTZ R10, R14, R10, !PT ;  /* 0x0000000a0e0a7209 */ /* 0x002fca0007810000 */
[----:B------:R-:W1:Y:S02]  /*11f60*/  SHFL.BFLY PT, R111, R10, 0x1, 0x1f ;  /* 0x0c201f000a6f7f89 */ /* 0x000e6400000e0000 */
[----:B-1----:R-:W-:Y:S02]  /*11f70*/  FMNMX.FTZ R111, R10, R111, !PT ;  /* 0x0000006f0a6f7209 */ /* 0x002fe40007810000 */
[----:B------:R-:W-:Y:S02]  /*11f80*/  F2FP.PACK_AB R10, R106, R107 ;  /* 0x0000006b6a0a723e */ /* 0x000fe400000000ff */
[C---:B------:R-:W-:Y:S01]  /*11f90*/  FSETP.NEU.FTZ.AND P0, PT, R111.reuse, -INF , PT ;  /* 0xff8000006f00780b */ /* 0x040fe20003f1d000 */
[----:B------:R-:W-:-:S05]  /*11fa0*/  FMUL.FTZ R105, R111, c[0x0][0x23c] ;  /* 0x00008f006f697a20 */ /* 0x000fca0000410000 */
[----:B------:R-:W-:-:S05]  /*11fb0*/  FSEL R105, R105, RZ, P0 ;  /* 0x000000ff69697208 */ /* 0x000fca0000000000 */
[--C-:B------:R-:W-:Y:S01]  /*11fc0*/  FFMA.FTZ R104, R5, c[0x0][0x23c], -R105.reuse ;  /* 0x00008f0005687a23 */ /* 0x100fe20000010869 */
[----:B------:R-:W-:Y:S01]  /*11fd0*/  FSEL R5, R112, RZ, P1 ;  /* 0x000000ff70057208 */ /* 0x000fe20000800000 */
[--C-:B------:R-:W-:Y:S01]  /*11fe0*/  FFMA.FTZ R102, R6, c[0x0][0x23c], -R105.reuse ;  /* 0x00008f0006667a23 */ /* 0x100fe20000010869 */
[----:B------:R-:W-:Y:S01]  /*11ff0*/  FSEL R6, R111, RZ, P0 ;  /* 0x000000ff6f067208 */ /* 0x000fe20000000000 */
[----:B------:R-:W-:Y:S02]  /*12000*/  FFMA.FTZ R103, R7, c[0x0][0x23c], -R105 ;  /* 0x00008f0007677a23 */ /* 0x000fe40000010869 */
[----:B------:R-:W-:Y:S01]  /*12010*/  FADD.FTZ R5, R2, -R5 ;  /* 0x8000000502057221 */ /* 0x000fe20000010000 */
[----:B------:R-:W-:Y:S01]  /*12020*/  MUFU.EX2 R104, R104 ;  /* 0x0000006800687308 */ /* 0x000fe20000000800 */
[----:B------:R-:W-:Y:S02]  /*12030*/  FADD.FTZ R6, R0, -R6 ;  /* 0x8000000600067221 */ /* 0x000fe40000010000 */
[----:B------:R-:W-:-:S02]  /*12040*/  FMUL.FTZ R5, R5, c[0x0][0x23c] ;  /* 0x00008f0005057a20 */ /* 0x000fc40000410000 */
[----:B------:R-:W-:Y:S02]  /*12050*/  FMUL.FTZ R6, R6, c[0x0][0x23c] ;  /* 0x00008f0006067a20 */ /* 0x000fe40000410000 */
[----:B------:R-:W-:Y:S01]  /*12060*/  FFMA.FTZ R0, R4, c[0x0][0x23c], -R110 ;  /* 0x00008f0004007a23 */ /* 0x000fe2000001086e */
[----:B------:R-:W1:Y:S01]  /*12070*/  MUFU.EX2 R114, R5 ;  /* 0x0000000500727308 */ /* 0x000e620000000800 */
[--C-:B------:R-:W-:Y:S02]  /*12080*/  FFMA.FTZ R2, R11, c[0x0][0x23c], -R105.reuse ;  /* 0x00008f000b027a23 */ /* 0x100fe40000010869 */
[--C-:B------:R-:W-:Y:S02]  /*12090*/  FFMA.FTZ R119, R37, c[0x0][0x23c], -R105.reuse ;  /* 0x00008f0025777a23 */ /* 0x100fe40000010869 */
[----:B------:R-:W-:Y:S01]  /*120a0*/  LDSM.16.MT88.4 R36, [R234+0xa800] ;  /* 0x00a80000ea24783b */ /* 0x000fe20000004200 */
[--C-:B------:R-:W-:Y:S02]  /*120b0*/  FFMA.FTZ R118, R32, c[0x0][0x23c], -R105.reuse ;  /* 0x00008f0020767a23 */ /* 0x100fe40000010869 */
[----:B------:R2:W3:Y:S01]  /*120c0*/  MUFU.EX2 R113, R6 ;  /* 0x0000000600717308 */ /* 0x0004e20000000800 */
[----:B------:R-:W-:-:S02]  /*120d0*/  FFMA.FTZ R120, R73, c[0x0][0x23c], -R105 ;  /* 0x00008f0049787a23 */ /* 0x000fc40000010869 */
[----:B------:R-:W-:Y:S01]  /*120e0*/  LDSM.16.MT88.4 R72, [R232+0xa800] ;  /* 0x00a80000e848783b */ /* 0x000fe20000004200 */
[--C-:B------:R-:W-:Y:S02]  /*120f0*/  FFMA.FTZ R122, R80, c[0x0][0x23c], -R105.reuse ;  /* 0x00008f00507a7a23 */ /* 0x100fe40000010869 */
[----:B------:R-:W-:Y:S02]  /*12100*/  FFMA.FTZ R128, R128, c[0x0][0x23c], -R105 ;  /* 0x00008f0080807a23 */ /* 0x000fe40000010869 */
[----:B------:R-:W4:Y:S01]  /*12110*/  MUFU.EX2 R103, R103 ;  /* 0x0000006700677308 */ /* 0x000f220000000800 */
[-C--:B-1----:R-:W-:Y:S02]  /*12120*/  FMUL.FTZ R12, R160, R114.reuse ;  /* 0x00000072a00c7220 */ /* 0x082fe40000410000 */
[-C--:B------:R-:W-:Y:S02]  /*12130*/  FMUL.FTZ R13, R161, R114.reuse ;  /* 0x00000072a10d7220 */ /* 0x080fe40000410000 */
[----:B------:R-:W-:-:S02]  /*12140*/  FMUL.FTZ R24, R132, R114 ;  /* 0x0000007284187220 */ /* 0x000fc40000410000 */
[----:B------:R-:W-:Y:S01]  /*12150*/  FMUL.FTZ R25, R133, R114 ;  /* 0x0000007285197220 */ /* 0x000fe20000410000 */
[----:B--2---:R-:W1:Y:S01]  /*12160*/  LDSM.16.MT88.4 R4, [R232+0xa000] ;  /* 0x00a00000e804783b */ /* 0x004e620000004200 */
[----:B------:R-:W-:Y:S01]  /*12170*/  MUFU.EX2 R102, R102 ;  /* 0x0000006600667308 */ /* 0x000fe20000000800 */
[-C--:B---3--:R-:W-:Y:S02]  /*12180*/  FMUL.FTZ R14, R162, R113.reuse ;  /* 0x00000071a20e7220 */ /* 0x088fe40000410000 */
[-C--:B------:R-:W-:Y:S02]  /*12190*/  FMUL.FTZ R15, R163, R113.reuse ;  /* 0x00000071a30f7220 */ /* 0x080fe40000410000 */
[-C--:B------:R-:W-:Y:S01]  /*121a0*/  FMUL.FTZ R26, R134, R113.reuse ;  /* 0x00000071861a7220 */ /* 0x080fe20000410000 */
[----:B----4-:R-:W-:Y:S02]  /*121b0*/  F2FP.PACK_AB R9, R103, R104 ;  /* 0x000000686709723e */ /* 0x010fe400000000ff */
[----:B------:R-:W2:Y:S01]  /*121c0*/  MUFU.EX2 R2, R2 ;  /* 0x0000000200027308 */ /* 0x000ea20000000800 */
[----:B------:R-:W-:-:S02]  /*121d0*/  FMUL.FTZ R27, R135, R113 ;  /* 0x00000071871b7220 */ /* 0x000fc40000410000 */
[-C--:B------:R-:W-:Y:S02]  /*121e0*/  FMUL.FTZ R32, R136, R114.reuse ;  /* 0x0000007288207220 */ /* 0x080fe40000410000 */
[-C--:B------:R-:W-:Y:S02]  /*121f0*/  FMUL.FTZ R33, R137, R114.reuse ;  /* 0x0000007289217220 */ /* 0x080fe40000410000 */
[-C--:B------:R-:W-:Y:S01]  /*12200*/  FMUL.FTZ R34, R138, R113.reuse ;  /* 0x000000718a227220 */ /* 0x080fe20000410000 */
[----:B------:R-:W3:Y:S01]  /*12210*/  MUFU.EX2 R0, R0 ;  /* 0x0000000000007308 */ /* 0x000ee20000000800 */
[----:B------:R-:W-:Y:S02]  /*12220*/  FMUL.FTZ R35, R139, R113 ;  /* 0x000000718b237220 */ /* 0x000fe40000410000 */
[-C--:B------:R-:W-:Y:S02]  /*12230*/  FMUL.FTZ R156, R156, R114.reuse ;  /* 0x000000729c9c7220 */ /* 0x080fe40000410000 */
[----:B------:R-:W-:-:S02]  /*12240*/  FMUL.FTZ R157, R157, R114 ;  /* 0x000000729d9d7220 */ /* 0x000fc40000410000 */
[-C--:B------:R-:W-:Y:S01]  /*12250*/  FMUL.FTZ R158, R158, R113.reuse ;  /* 0x000000719e9e7220 */ /* 0x080fe20000410000 */
[----:B--2---:R-:W-:Y:S01]  /*12260*/  F2FP.PACK_AB R11, R2, R102 ;  /* 0x00000066020b723e */ /* 0x004fe200000000ff */
[-C--:B------:R-:W-:Y:S01]  /*12270*/  FMUL.FTZ R159, R159, R113.reuse ;  /* 0x000000719f9f7220 */ /* 0x080fe20000410000 */
[----:B------:R-:W-:Y:S01]  /*12280*/  MUFU.EX2 R118, R118 ;  /* 0x0000007600767308 */ /* 0x000fe20000000800 */
[-C--:B------:R-:W-:Y:S02]  /*12290*/  FMUL.FTZ R152, R152, R114.reuse ;  /* 0x0000007298987220 */ /* 0x080fe40000410000 */
[-C--:B------:R-:W-:Y:S02]  /*122a0*/  FMUL.FTZ R153, R153, R114.reuse ;  /* 0x0000007299997220 */ /* 0x080fe40000410000 */
[-C--:B------:R-:W-:Y:S01]  /*122b0*/  FMUL.FTZ R154, R154, R113.reuse ;  /* 0x000000719a9a7220 */ /* 0x080fe20000410000 */
[----:B------:R-:W-:Y:S01]  /*122c0*/  HMMA.16816.F32 R12, R8, R16, R12 ;  /* 0x00000010080c723c */ /* 0x000fe2000000180c */
[----:B------:R-:W-:Y:S01]  /*122d0*/  FMUL.FTZ R155, R155, R113 ;  /* 0x000000719b9b7220 */ /* 0x000fe20000410000 */
[----:B------:R-:W2:Y:S01]  /*122e0*/  MUFU.EX2 R119, R119 ;  /* 0x0000007700777308 */ /* 0x000ea20000000800 */
[----:B------:R-:W-:Y:S01]  /*122f0*/  FMUL.FTZ R148, R148, R114 ;  /* 0x0000007294947220 */ /* 0x000fe20000410000 */
[----:B---3--:R-:W-:Y:S01]  /*12300*/  F2FP.PACK_AB R80, R115, R0 ;  /* 0x000000007350723e */ /* 0x008fe200000000ff */
[----:B------:R-:W-:-:S02]  /*12310*/  FMUL.FTZ R149, R149, R114 ;  /* 0x0000007295957220 */ /* 0x000fc40000410000 */
[-C--:B------:R-:W-:Y:S01]  /*12320*/  FMUL.FTZ R150, R150, R113.reuse ;  /* 0x0000007196967220 */ /* 0x080fe20000410000 */
[C---:B-1----:R-:W-:Y:S01]  /*12330*/  HMMA.16816.F32 R24, R8.reuse, R4, R24 ;  /* 0x000000040818723c */ /* 0x042fe20000001818 */
[-C--:B------:R-:W-:Y:S01]  /*12340*/  FMUL.FTZ R151, R151, R113.reuse ;  /* 0x0000007197977220 */ /* 0x080fe20000410000 */
[----:B------:R-:W-:Y:S01]  /*12350*/  MUFU.EX2 R120, R120 ;  /* 0x0000007800787308 */ /* 0x000fe20000000800 */
[-C--:B------:R-:W-:Y:S02]  /*12360*/  FMUL.FTZ R76, R140, R114.reuse ;  /* 0x000000728c4c7220 */ /* 0x080fe40000410000 */
[-C--:B------:R-:W-:Y:S02]  /*12370*/  FMUL.FTZ R77, R141, R114.reuse ;  /* 0x000000728d4d7220 */ /* 0x080fe40000410000 */
[-C--:B------:R-:W-:Y:S01]  /*12380*/  FMUL.FTZ R78, R142, R113.reuse ;  /* 0x000000718e4e7220 */ /* 0x080fe20000410000 */
[----:B------:R-:W-:Y:S01]  /*12390*/  HMMA.16816.F32 R32, R8, R20, R32 ;  /* 0x000000140820723c */ /* 0x000fe20000001820 */
[----:B------:R-:W-:Y:S01]  /*123a0*/  FMUL.FTZ R79, R143, R113 ;  /* 0x000000718f4f7220 */ /* 0x000fe20000410000 */
[----:B------:R-:W1:Y:S01]  /*123b0*/  MUFU.EX2 R122, R122 ;  /* 0x0000007a007a7308 */ /* 0x000e620000000800 */
[----:B------:R-:W-:Y:S01]  /*123c0*/  FMUL.FTZ R144, R144, R114 ;  /* 0x0000007290907220 */ /* 0x000fe20000410000 */
[----:B--2---:R-:W-:Y:S01]  /*123d0*/  F2FP.PACK_AB R81, R119, R118 ;  /* 0x000000767751723e */ /* 0x004fe200000000ff */
[----:B------:R-:W-:-:S02]  /*123e0*/  FMUL.FTZ R145, R145, R114 ;  /* 0x0000007291917220 */ /* 0x000fc40000410000 */
[-C--:B------:R-:W-:Y:S01]  /*123f0*/  FMUL.FTZ R146, R146, R113.reuse ;  /* 0x0000007192927220 */ /* 0x080fe20000410000 */
[C---:B------:R-:W-:Y:S01]  /*12400*/  HMMA.16816.F32 R16, R8.reuse, R18, R156 ;  /* 0x000000120810723c */ /* 0x040fe2000000189c */
[----:B------:R-:W-:Y:S01]  /*12410*/  FMUL.FTZ R147, R147, R113 ;  /* 0x0000007193937220 */ /* 0x000fe20000410000 */
[----:B------:R-:W-:Y:S01]  /*12420*/  MUFU.EX2 R128, R128 ;  /* 0x0000008000807308 */ /* 0x000fe20000000800 */
[--C-:B------:R-:W-:Y:S02]  /*12430*/  FFMA.FTZ R129, R129, c[0x0][0x23c], -R105.reuse ;  /* 0x00008f0081817a23 */ /* 0x100fe40000010869 */
[--C-:B------:R-:W-:Y:S02]  /*12440*/  FFMA.FTZ R130, R130, c[0x0][0x23c], -R105.reuse ;  /* 0x00008f0082827a23 */ /* 0x100fe40000010869 */
[----:B------:R-:W-:Y:S01]  /*12450*/  FFMA.FTZ R131, R131, c[0x0][0x23c], -R105 ;  /* 0x00008f0083837a23 */ /* 0x000fe20000010869 */
[----:B------:R-:W-:Y:S01]  /*12460*/  HMMA.16816.F32 R4, R8, R6, R152 ;  /* 0x000000060804723c */ /* 0x000fe20000001898 */
[--C-:B------:R-:W-:Y:S01]  /*12470*/  FFMA.FTZ R133, R179, c[0x0][0x23c], -R110.reuse ;  /* 0x00008f00b3857a23 */ /* 0x100fe2000001086e */
[----:B-1----:R-:W-:Y:S01]  /*12480*/  F2FP.PACK_AB R83, R122, R120 ;  /* 0x000000787a53723e */ /* 0x002fe200000000ff */
[----:B------:R-:W1:Y:S01]  /*12490*/  MUFU.EX2 R129, R129 ;  /* 0x0000008100817308 */ /* 0x000e620000000800 */
[----:B------:R-:W-:-:S02]  /*124a0*/  FFMA.FTZ R132, R246, c[0x0][0x23c], -R110 ;  /* 0x00008f00f6847a23 */ /* 0x000fc4000001086e */
[--C-:B------:R-:W-:Y:S02]  /*124b0*/  FFMA.FTZ R134, R178, c[0x0][0x23c], -R110.reuse ;  /* 0x00008f00b2867a23 */ /* 0x100fe4000001086e */
[C---:B------:R-:W-:Y:S01]  /*124c0*/  HMMA.16816.F32 R20, R8.reuse, R22, R148 ;  /* 0x000000160814723c */ /* 0x040fe20000001894 */
[----:B------:R-:W-:Y:S02]  /*124d0*/  FFMA.FTZ R135, R245, c[0x0][0x23c], -R110 ;  /* 0x00008f00f5877a23 */ /* 0x000fe4000001086e */
[----:B------:R-:W-:Y:S01]  /*124e0*/  MUFU.EX2 R130, R130 ;  /* 0x0000008200827308 */ /* 0x000fe20000000800 */
[--C-:B------:R-:W-:Y:S02]  /*124f0*/  FFMA.FTZ R136, R164, c[0x0][0x23c], -R105.reuse ;  /* 0x00008f00a4887a23 */ /* 0x100fe40000010869 */
[--C-:B------:R-:W-:Y:S02]  /*12500*/  FFMA.FTZ R137, R221, c[0x0][0x23c], -R105.reuse ;  /* 0x00008f00dd897a23 */ /* 0x100fe40000010869 */
[----:B------:R-:W-:Y:S01]  /*12510*/  HMMA.16816.F32 R76, R8, R28, R76 ;  /* 0x0000001c084c723c */ /* 0x000fe2000000184c */
[----:B------:R-:W-:-:S02]  /*12520*/  FFMA.FTZ R138, R248, c[0x0][0x23c], -R105 ;  /* 0x00008f00f88a7a23 */ /* 0x000fc40000010869 */
[----:B------:R-:W2:Y:S01]  /*12530*/  MUFU.EX2 R131, R131 ;  /* 0x0000008300837308 */ /* 0x000ea20000000800 */
[----:B------:R-:W-:Y:S02]  /*12540*/  FFMA.FTZ R139, R220, c[0x0][0x23c], -R105 ;  /* 0x00008f00dc8b7a23 */ /* 0x000fe40000010869 */
[--C-:B------:R-:W-:Y:S02]  /*12550*/  FFMA.FTZ R141, R247, c[0x0][0x23c], -R110.reuse ;  /* 0x00008f00f78d7a23 */ /* 0x100fe4000001086e */
[----:B------:R-:W-:Y:S01]  /*12560*/  HMMA.16816.F32 R8, R8, R30, R144 ;  /* 0x0000001e0808723c */ /* 0x000fe20000001890 */
[----:B------:R-:W3:Y:S01]  /*12570*/  LDSM.16.MT88.4 R28, [R231+0xa800] ;  /* 0x00a80000e71c783b */ /* 0x000ee20000004200 */
[--C-:B------:R-:W-:Y:S01]  /*12580*/  FFMA.FTZ R140, R218, c[0x0][0x23c], -R110.reuse ;  /* 0x00008f00da8c7a23 */ /* 0x100fe2000001086e */
[----:B------:R-:W-:Y:S01]  /*12590*/  MUFU.EX2 R133, R133 ;  /* 0x0000008500857308 */ /* 0x000fe20000000800 */
[--C-:B------:R-:W-:Y:S02]  /*125a0*/  FFMA.FTZ R142, R223, c[0x0][0x23c], -R110.reuse ;  /* 0x00008f00df8e7a23 */ /* 0x100fe4000001086e */
[----:B------:R-:W-:-:S02]  /*125b0*/  FFMA.FTZ R143, R216, c[0x0][0x23c], -R110 ;  /* 0x00008f00d88f7a23 */ /* 0x000fc4000001086e */
[C---:B------:R-:W-:Y:S01]  /*125c0*/  HMMA.16816.F32 R12, R80.reuse, R36, R12 ;  /* 0x00000024500c723c */ /* 0x040fe2000000180c */
[--C-:B------:R-:W-:Y:S02]  /*125d0*/  FFMA.FTZ R144, R222, c[0x0][0x23c], -R105.reuse ;  /* 0x00008f00de907a23 */ /* 0x100fe40000010869 */
[----:B------:R-:W4:Y:S01]  /*125e0*/  MUFU.EX2 R132, R132 ;  /* 0x0000008400847308 */ /* 0x000f220000000800 */
[--C-:B------:R-:W-:Y:S02]  /*125f0*/  FFMA.FTZ R145, R214, c[0x0][0x23c], -R105.reuse ;  /* 0x00008f00d6917a23 */ /* 0x100fe40000010869 */
[--C-:B------:R-:W-:Y:S02]  /*12600*/  FFMA.FTZ R146, R219, c[0x0][0x23c], -R105.reuse ;  /* 0x00008f00db927a23 */ /* 0x100fe40000010869 */
[----:B------:R-:W-:Y:S01]  /*12610*/  HMMA.16816.F32 R16, R80, R38, R16 ;  /* 0x000000265010723c */ /* 0x000fe20000001810 */
[----:B------:R-:W5:Y:S01]  /*12620*/  LDSM.16.MT88.4 R36, [R234+0xb000] ;  /* 0x00b00000ea24783b */ /* 0x000f620000004200 */
[----:B------:R-:W-:Y:S01]  /*12630*/  FFMA.FTZ R147, R211, c[0x0][0x23c], -R105 ;  /* 0x00008f00d3937a23 */ /* 0x000fe20000010869 */
[----:B------:R-:W-:Y:S01]  /*12640*/  MUFU.EX2 R134, R134 ;  /* 0x0000008600867308 */ /* 0x000fe20000000800 */
[----:B------:R-:W-:-:S02]  /*12650*/  FFMA.FTZ R149, R217, c[0x0][0x23c], -R110 ;  /* 0x00008f00d9957a23 */ /* 0x000fc4000001086e */
[--C-:B------:R-:W-:Y:S02]  /*12660*/  FFMA.FTZ R148, R209, c[0x0][0x23c], -R110.reuse ;  /* 0x00008f00d1947a23 */ /* 0x100fe4000001086e */
[C---:B------:R-:W-:Y:S01]  /*12670*/  HMMA.16816.F32 R24, R80.reuse, R72, R24 ;  /* 0x000000485018723c */ /* 0x040fe20000001818 */
[--C-:B------:R-:W-:Y:S02]  /*12680*/  FFMA.FTZ R150, R215, c[0x0][0x23c], -R110.reuse ;  /* 0x00008f00d7967a23 */ /* 0x100fe4000001086e */
[----:B------:R-:W-:Y:S01]  /*12690*/  MUFU.EX2 R135, R135 ;  /* 0x0000008700877308 */ /* 0x000fe20000000800 */
[----:B------:R-:W-:Y:S02]  /*126a0*/  FFMA.FTZ R151, R208, c[0x0][0x23c], -R110 ;  /* 0x00008f00d0977a23 */ /* 0x000fe4000001086e */
[--C-:B------:R-:W-:Y:S02]  /*126b0*/  FFMA.FTZ R152, R210, c[0x0][0x23c], -R105.reuse ;  /* 0x00008f00d2987a23 */ /* 0x100fe40000010869 */
[----:B------:R-:W-:Y:S01]  /*126c0*/  HMMA.16816.F32 R4, R80, R74, R4 ;  /* 0x0000004a5004723c */ /* 0x000fe20000001804 */
[----:B------:R-:W1:Y:S01]  /*126d0*/  LDSM.16.MT88.4 R72, [R232+0xb000] ;  /* 0x00b00000e848783b */ /* 0x000e620000004200 */
[--C-:B------:R-:W-:Y:S01]  /*126e0*/  FFMA.FTZ R153, R207, c[0x0][0x23c], -R105.reuse ;  /* 0x00008f00cf997a23 */ /* 0x100fe20000010869 */
[----:B------:R-:W-:Y:S01]  /*126f0*/  MUFU.EX2 R136, R136 ;  /* 0x0000008800887308 */ /* 0x000fe20000000800 */
[----:B------:R-:W-:-:S02]  /*12700*/  FFMA.FTZ R154, R203, c[0x0][0x23c], -R105 ;  /* 0x00008f00cb9a7a23 */ /* 0x000fc40000010869 */
[----:B------:R-:W-:Y:S02]  /*12710*/  FFMA.FTZ R155, R200, c[0x0][0x23c], -R105 ;  /* 0x00008f00c89b7a23 */ /* 0x000fe40000010869 */
[C---:B------:R-:W-:Y:S01]  /*12720*/  HMMA.16816.F32 R76, R80.reuse, R84, R76 ;  /* 0x00000054504c723c */ /* 0x040fe2000000184c */
[--C-:B------:R-:W-:Y:S02]  /*12730*/  FFMA.FTZ R157, R202, c[0x0][0x23c], -R110.reuse ;  /* 0x00008f00ca9d7a23 */ /* 0x100fe4000001086e */
[----:B------:R-:W1:Y:S01]  /*12740*/  MUFU.EX2 R137, R137 ;  /* 0x0000008900897308 */ /* 0x000e620000000800 */
[--C-:B------:R-:W-:Y:S02]  /*12750*/  FFMA.FTZ R156, R183, c[0x0][0x23c], -R110.reuse ;  /* 0x00008f00b79c7a23 */ /* 0x100fe4000001086e */
[--C-:B------:R-:W-:Y:S02]  /*12760*/  FFMA.FTZ R158, R201, c[0x0][0x23c], -R110.reuse ;  /* 0x00008f00c99e7a23 */ /* 0x100fe4000001086e */
[----:B---3--:R-:W-:Y:S01]  /*12770*/  HMMA.16816.F32 R32, R80, R28, R32 ;  /* 0x0000001c5020723c */ /* 0x008fe20000001820 */
[----:B------:R-:W-:-:S02]  /*12780*/  FFMA.FTZ R159, R182, c[0x0][0x23c], -R110 ;  /* 0x00008f00b69f7a23 */ /* 0x000fc4000001086e */
[----:B------:R-:W-:Y:S01]  /*12790*/  MUFU.EX2 R138, R138 ;  /* 0x0000008a008a7308 */ /* 0x000fe20000000800 */
[--C-:B------:R-:W-:Y:S02]  /*127a0*/  FFMA.FTZ R160, R195, c[0x0][0x23c], -R105.reuse ;  /* 0x00008f00c3a07a23 */ /* 0x100fe40000010869 */
[--C-:B------:R-:W-:Y:S02]  /*127b0*/  FFMA.FTZ R161, R180, c[0x0][0x23c], -R105.reuse ;  /* 0x00008f00b4a17a23 */ /* 0x100fe40000010869 */
[----:B------:R-:W-:Y:S01]  /*127c0*/  HMMA.16816.F32 R20, R80, R30, R20 ;  /* 0x0000001e5014723c */ /* 0x000fe20000001814 */
[----:B------:R-:W3:Y:S01]  /*127d0*/  LDSM.16.MT88.4 R28, [R231+0xb000] ;  /* 0x00b00000e71c783b */ /* 0x000ee20000004200 */
[--C-:B------:R-:W-:Y:S01]  /*127e0*/  FFMA.FTZ R162, R194, c[0x0][0x23c], -R105.reuse ;  /* 0x00008f00c2a27a23 */ /* 0x100fe20000010869 */
[----:B------:R-:W2:Y:S01]  /*127f0*/  MUFU.EX2 R139, R139 ;  /* 0x0000008b008b7308 */ /* 0x000ea20000000800 */
[----:B------:R-:W-:Y:S02]  /*12800*/  FFMA.FTZ R163, R170, c[0x0][0x23c], -R105 ;  /* 0x00008f00aaa37a23 */ /* 0x000fe40000010869 */
[----:B------:R-:W-:-:S02]  /*12810*/  FFMA.FTZ R164, R181, c[0x0][0x23c], -R110 ;  /* 0x00008f00b5a47a23 */ /* 0x000fc4000001086e */
[----:B------:R-:W-:Y:S01]  /*12820*/  HMMA.16816.F32 R8, R80, R86, R8 ;  /* 0x000000565008723c */ /* 0x000fe20000001808 */
[----:B------:R-:W3:Y:S01]  /*12830*/  LDSM.16.MT88.4 R84, [R230+0xb000] ;  /* 0x00b00000e654783b */ /* 0x000ee20000004200 */
[--C-:B------:R-:W-:Y:S01]  /*12840*/  FFMA.FTZ R170, R171, c[0x0][0x23c], -R110.reuse ;  /* 0x00008f00abaa7a23 */ /* 0x100fe2000001086e */
[----:B------:R-:W3:Y:S01]  /*12850*/  MUFU.EX2 R141, R141 ;  /* 0x0000008d008d7308 */ /* 0x000ee20000000800 */
[--C-:B------:R-:W-:Y:S02]  /*12860*/  FFMA.FTZ R169, R169, c[0x0][0x23c], -R105.reuse ;  /* 0x00008f00a9a97a23 */ /* 0x100fe40000010869 */
[--C-:B------:R-:W-:Y:S01]  /*12870*/  FFMA.FTZ R65, R65, c[0x0][0x23c], -R105.reuse ;  /* 0x00008f0041417a23 */ /* 0x100fe20000010869 */
[----:B------:R-:W-:Y:S01]  /*12880*/  F2FP.PACK_AB R80, R123, R124 ;  /* 0x0000007c7b50723e */ /* 0x000fe200000000ff */
[--C-:B------:R-:W-:Y:S01]  /*12890*/  FFMA.FTZ R168, R168, c[0x0][0x23c], -R105.reuse ;  /* 0x00008f00a8a87a23 */ /* 0x100fe20000010869 */
[----:B-1----:R-:W-:Y:S01]  /*128a0*/  F2FP.PACK_AB R81, R129, R128 ;  /* 0x000000808151723e */ /* 0x002fe200000000ff */
[----:B------:R-:W-:Y:S01]  /*128b0*/  FFMA.FTZ R67, R67, c[0x0][0x23c], -R105 ;  /* 0x00008f0043437a23 */ /* 0x000fe20000010869 */
[----:B------:R-:W-:Y:S01]  /*128c0*/  F2FP.PACK_AB R82, R127, R125 ;  /* 0x0000007d7f52723e */ /* 0x000fe200000000ff */
[----:B------:R-:W-:Y:S01]  /*128d0*/  MUFU.EX2 R140, R140 ;  /* 0x0000008c008c7308 */ /* 0x000fe20000000800 */
[----:B--2---:R-:W-:Y:S01]  /*128e0*/  F2FP.PACK_AB R83, R131, R130 ;  /* 0x000000828353723e */ /* 0x004fe200000000ff */
[----:B------:R-:W-:-:S02]  /*128f0*/  FFMA.FTZ R171, R58, c[0x0][0x23c], -R110 ;  /* 0x00008f003aab7a23 */ /* 0x000fc4000001086e */
[--C-:B------:R-:W-:Y:S01]  /*12900*/  FFMA.FTZ R178, R56, c[0x0][0x23c], -R105.reuse ;  /* 0x00008f0038b27a23 */ /* 0x100fe20000010869 */
[----:B------:R-:W-:Y:S01]  /*12910*/  F2FP.PACK_AB R56, R61, R121 ;  /* 0x000000793d38723e */ /* 0x000fe200000000ff */
[--C-:B------:R-:W-:Y:S02]  /*12920*/  FFMA.FTZ R179, R57, c[0x0][0x23c], -R105.reuse ;  /* 0x00008f0039b37a23 */ /* 0x100fe40000010869 */
[----:B-----5:R-:W-:Y:S01]  /*12930*/  HMMA.16816.F32 R12, R80, R36, R12 ;  /* 0x00000024500c723c */ /* 0x020fe2000000180c */
[----:B------:R-:W-:Y:S01]  /*12940*/  MUFU.EX2 R142, R142 ;  /* 0x0000008e008e7308 */ /* 0x000fe20000000800 */
[--C-:B------:R-:W-:Y:S02]  /*12950*/  FFMA.FTZ R180, R52, c[0x0][0x23c], -R105.reuse ;  /* 0x00008f0034b47a23 */ /* 0x100fe40000010869 */
[----:B------:R-:W-:Y:S02]  /*12960*/  FFMA.FTZ R181, R59, c[0x0][0x23c], -R105 ;  /* 0x00008f003bb57a23 */ /* 0x000fe40000010869 */
[----:B------:R-:W-:-:S02]  /*12970*/  FFMA.FTZ R182, R189, c[0x0][0x23c], -R110 ;  /* 0x00008f00bdb67a23 */ /* 0x000fc4000001086e */
[C---:B------:R-:W-:Y:S01]  /*12980*/  HMMA.16816.F32 R16, R80.reuse, R38, R16 ;  /* 0x000000265010723c */ /* 0x040fe20000001810 */
[----:B------:R-:W1:Y:S01]  /*12990*/  LDSM.16.MT88.4 R36, [R234+0xb800] ;  /* 0x00b80000ea24783b */ /* 0x000e620000004200 */
[----:B------:R-:W-:Y:S01]  /*129a0*/  MUFU.EX2 R143, R143 ;  /* 0x0000008f008f7308 */ /* 0x000fe20000000800 */
[--C-:B------:R-:W-:Y:S02]  /*129b0*/  FFMA.FTZ R88, R88, c[0x0][0x23c], -R105.reuse ;  /* 0x00008f0058587a23 */ /* 0x100fe40000010869 */
[--C-:B------:R-:W-:Y:S02]  /*129c0*/  FFMA.FTZ R183, R188, c[0x0][0x23c], -R105.reuse ;  /* 0x00008f00bcb77a23 */ /* 0x100fe40000010869 */
[----:B------:R-:W-:Y:S01]  /*129d0*/  FFMA.FTZ R90, R90, c[0x0][0x23c], -R105 ;  /* 0x00008f005a5a7a23 */ /* 0x000fe20000010869 */
[----:B------:R-:W-:Y:S01]  /*129e0*/  HMMA.16816.F32 R24, R80, R72, R24 ;  /* 0x000000485018723c */ /* 0x000fe20000001818 */
[----:B------:R-:W-:Y:S01]  /*129f0*/  FFMA.FTZ R109, R252, R114, R109 ;  /* 0x00000072fc6d7223 */ /* 0x000fe2000001006d */
[----:B------:R-:W2:Y:S01]  /*12a00*/  MUFU.EX2 R144, R144 ;  /* 0x0000009000907308 */ /* 0x000ea20000000800 */
[----:B------:R-:W-:-:S02]  /*12a10*/  FFMA.FTZ R104, R251, R113, R104 ;  /* 0x00000071fb687223 */ /* 0x000fc40000010068 */
[----:B------:R-:W-:Y:S02]  /*12a20*/  FADD.FTZ R109, R108, R109 ;  /* 0x0000006d6c6d7221 */ /* 0x000fe40000010000 */
[----:B------:R-:W-:Y:S01]  /*12a30*/  FADD.FTZ R104, R103, R104 ;  /* 0x0000006867687221 */ /* 0x000fe20000010000 */
[C---:B------:R-:W-:Y:S01]  /*12a40*/  HMMA.16816.F32 R4, R80.reuse, R74, R4 ;  /* 0x0000004a5004723c */ /* 0x040fe20000001804 */
[----:B------:R-:W5:Y:S01]  /*12a50*/  LDSM.16.MT88.4 R72, [R232+0xb800] ;  /* 0x00b80000e848783b */ /* 0x000f620000004200 */
[----:B------:R-:W1:Y:S01]  /*12a60*/  MUFU.EX2 R145, R145 ;  /* 0x0000009100917308 */ /* 0x000e620000000800 */
[----:B------:R-:W-:Y:S02]  /*12a70*/  FADD.FTZ R107, R107, R109 ;  /* 0x0000006d6b6b7221 */ /* 0x000fe40000010000 */
[----:B------:R-:W-:Y:S02]  /*12a80*/  FADD.FTZ R102, R102, R104 ;  /* 0x0000006866667221 */ /* 0x000fe40000010000 */
[----:B------:R-:W-:Y:S01]  /*12a90*/  FADD.FTZ R107, R106, R107 ;  /* 0x0000006b6a6b7221 */ /* 0x000fe20000010000 */
[----:B---3--:R-:W-:Y:S01]  /*12aa0*/  HMMA.16816.F32 R32, R80, R28, R32 ;  /* 0x0000001c5020723c */ /* 0x008fe20000001820 */
[----:B------:R-:W-:Y:S01]  /*12ab0*/  FADD.FTZ R102, R2, R102 ;  /* 0x0000006602667221 */ /* 0x000fe20000010000 */
[----:B------:R-:W-:Y:S01]  /*12ac0*/  MUFU.EX2 R146, R146 ;  /* 0x0000009200927308 */ /* 0x000fe20000000800 */
[----:B------:R-:W-:-:S02]  /*12ad0*/  FADD.FTZ R0, R0, R107 ;  /* 0x0000006b00007221 */ /* 0x000fc40000010000 */
[----:B------:R-:W-:Y:S02]  /*12ae0*/  FADD.FTZ R118, R118, R102 ;  /* 0x0000006676767221 */ /* 0x000fe40000010000 */
[----:B------:R-:W-:Y:S01]  /*12af0*/  FADD.FTZ R115, R115, R0 ;  /* 0x0000000073737221 */ /* 0x000fe20000010000 */
[C---:B------:R-:W-:Y:S01]  /*12b00*/  HMMA.16816.F32 R20, R80.reuse, R30, R20 ;  /* 0x0000001e5014723c */ /* 0x040fe20000001814 */
[----:B------:R-:W3:Y:S01]  /*12b10*/  LDSM.16.MT88.4 R28, [R231+0xb800] ;  /* 0x00b80000e71c783b */ /* 0x000ee20000004200 */
[----:B------:R-:W1:Y:S01]  /*12b20*/  MUFU.EX2 R147, R147 ;  /* 0x0000009300937308 */ /* 0x000e620000000800 */
[----:B------:R-:W-:Y:S02]  /*12b30*/  FADD.FTZ R118, R119, R118 ;  /* 0x0000007677767221 */ /* 0x000fe40000010000 */
[----:B------:R-:W-:Y:S02]  /*12b40*/  FADD.FTZ R116, R116, R115 ;  /* 0x0000007374747221 */ /* 0x000fe40000010000 */
[----:B------:R-:W-:Y:S01]  /*12b50*/  FADD.FTZ R120, R120, R118 ;  /* 0x0000007678787221 */ /* 0x000fe20000010000 */
[----:B------:R-:W-:Y:S01]  /*12b60*/  HMMA.16816.F32 R76, R80, R84, R76 ;  /* 0x00000054504c723c */ /* 0x000fe2000000184c */
[----:B------:R-:W-:Y:S01]  /*12b70*/  FADD.FTZ R116, R117, R116 ;  /* 0x0000007475747221 */ /* 0x000fe20000010000 */
[----:B------:R-:W1:Y:S01]  /*12b80*/  MUFU.EX2 R149, R149 ;  /* 0x0000009500957308 */ /* 0x000e620000000800 */
[----:B------:R-:W-:-:S02]  /*12b90*/  FADD.FTZ R120, R122, R120 ;  /* 0x000000787a787221 */ /* 0x000fc40000010000 */
[----:B------:R-:W-:Y:S02]  /*12ba0*/  FADD.FTZ R124, R124, R116 ;  /* 0x000000747c7c7221 */ /* 0x000fe40000010000 */
[----:B------:R-:W-:Y:S01]  /*12bb0*/  FADD.FTZ R128, R128, R120 ;  /* 0x0000007880807221 */ /* 0x000fe20000010000 */
[----:B------:R-:W-:Y:S01]  /*12bc0*/  HMMA.16816.F32 R8, R80, R86, R8 ;  /* 0x000000565008723c */ /* 0x000fe20000001808 */
[----:B------:R-:W2:Y:S01]  /*12bd0*/  LDSM.16.MT88.4 R84, [R230+0xb800] ;  /* 0x00b80000e654783b */ /* 0x000ea20000004200 */
[----:B------:R-:W-:Y:S01]  /*12be0*/  MUFU.EX2 R148, R148 ;  /* 0x0000009400947308 */ /* 0x000fe20000000800 */
[--C-:B------:R-:W-:Y:S02]  /*12bf0*/  FFMA.FTZ R172, R172, c[0x0][0x23c], -R105.reuse ;  /* 0x00008f00acac7a23 */ /* 0x100fe40000010869 */
[----:B------:R-:W-:Y:S02]  /*12c00*/  FFMA.FTZ R93, R93, c[0x0][0x23c], -R105 ;  /* 0x00008f005d5d7a23 */ /* 0x000fe40000010869 */
[----:B----4-:R-:W-:Y:S01]  /*12c10*/  F2FP.PACK_AB R80, R132, R133 ;  /* 0x000000858450723e */ /* 0x010fe200000000ff */
        /* <DEDUP_REMOVED lines=17> */
[----:B------:R-:W4:Y:S01]  /*12d30*/  LDSM.16.MT88.4 R36, [R234+0xc000] ;  /* 0x00c00000ea24783b */ /* 0x000f220000004200 */
[----:B------:R-:W-:-:S02]  /*12d40*/  FADD.FTZ R137, R137, R130 ;  /* 0x0000008289897221 */ /* 0x000fc40000010000 */
[----:B------:R-:W-:Y:S02]  /*12d50*/  FADD.FTZ R132, R134, R132 ;  /* 0x0000008486847221 */ /* 0x000fe40000010000 */
[----:B------:R-:W1:Y:S01]  /*12d60*/  MUFU.EX2 R153, R153 ;  /* 0x0000009900997308 */ /* 0x000e620000000800 */
[----:B------:R-:W-:Y:S01]  /*12d70*/  FADD.FTZ R137, R138, R137 ;  /* 0x000000898a897221 */ /* 0x000fe20000010000 */
[C---:B-----5:R-:W-:Y:S01]  /*12d80*/  HMMA.16816.F32 R24, R80.reuse, R72, R24 ;  /* 0x000000485018723c */ /* 0x060fe20000001818 */
[----:B------:R-:W-:Y:S02]  /*12d90*/  FADD.FTZ R135, R135, R132 ;  /* 0x0000008487877221 */ /* 0x000fe40000010000 */
[----:B------:R-:W-:Y:S02]  /*12da0*/  FADD.FTZ R139, R139, R137 ;  /* 0x000000898b8b7221 */ /* 0x000fe40000010000 */
[----:B------:R-:W-:Y:S01]  /*12db0*/  FADD.FTZ R135, R141, R135 ;  /* 0x000000878d877221 */ /* 0x000fe20000010000 */
[----:B------:R-:W-:Y:S01]  /*12dc0*/  MUFU.EX2 R154, R154 ;  /* 0x0000009a009a7308 */ /* 0x000fe20000000800 */
[----:B--2---:R-:W-:Y:S01]  /*12dd0*/  FADD.FTZ R139, R144, R139 ;  /* 0x0000008b908b7221 */ /* 0x004fe20000010000 */
[----:B------:R-:W-:Y:S01]  /*12de0*/  HMMA.16816.F32 R4, R80, R74, R4 ;  /* 0x0000004a5004723c */ /* 0x000fe20000001804 */
[----:B------:R-:W2:Y:S01]  /*12df0*/  LDSM.16.MT88.4 R72, [R232+0xc000] ;  /* 0x00c00000e848783b */ /* 0x000ea20000004200 */
[----:B------:R-:W-:-:S02]  /*12e00*/  FFMA.FTZ R95, R95, c[0x0][0x23c], -R105 ;  /* 0x00008f005f5f7a23 */ /* 0x000fc40000010869 */
[--C-:B------:R-:W-:Y:S02]  /*12e10*/  FFMA.FTZ R102, R174, c[0x0][0x23c], -R105.reuse ;  /* 0x00008f00ae667a23 */ /* 0x100fe40000010869 */
[----:B------:R-:W5:Y:S01]  /*12e20*/  MUFU.EX2 R155, R155 ;  /* 0x0000009b009b7308 */ /* 0x000f620000000800 */
[--C-:B------:R-:W-:Y:S01]  /*12e30*/  FFMA.FTZ R98, R98, c[0x0][0x23c], -R105.reuse ;  /* 0x00008f0062627a23 */ /* 0x100fe20000010869 */
[C---:B---3--:R-:W-:Y:S01]  /*12e40*/  HMMA.16816.F32 R32, R80.reuse, R28, R32 ;  /* 0x0000001c5020723c */ /* 0x048fe20000001820 */
[--C-:B------:R-:W-:Y:S02]  /*12e50*/  FFMA.FTZ R103, R197, c[0x0][0x23c], -R105.reuse ;  /* 0x00008f00c5677a23 */ /* 0x100fe40000010869 */
[----:B------:R-:W-:Y:S02]  /*12e60*/  FFMA.FTZ R252, R205, c[0x0][0x23c], -R110 ;  /* 0x00008f00cdfc7a23 */ /* 0x000fe4000001086e */
[--C-:B------:R-:W-:Y:S01]  /*12e70*/  FFMA.FTZ R3, R3, c[0x0][0x23c], -R105.reuse ;  /* 0x00008f0003037a23 */ /* 0x100fe20000010869 */
[----:B------:R-:W3:Y:S01]  /*12e80*/  MUFU.EX2 R157, R157 ;  /* 0x0000009d009d7308 */ /* 0x000ee20000000800 */
[----:B------:R-:W-:Y:S01]  /*12e90*/  FFMA.FTZ R251, R199, c[0x0][0x23c], -R105 ;  /* 0x00008f00c7fb7a23 */ /* 0x000fe20000010869 */
[C---:B------:R-:W-:Y:S01]  /*12ea0*/  HMMA.16816.F32 R20, R80.reuse, R30, R20 ;  /* 0x0000001e5014723c */ /* 0x040fe20000001814 */
[----:B------:R-:W2:Y:S05]  /*12eb0*/  LDSM.16.MT88.4 R28, [R231+0xc000] ;  /* 0x00c00000e71c783b */ /* 0x000eaa0000004200 */
[----:B------:R-:W-:Y:S02]  /*12ec0*/  MUFU.EX2 R156, R156 ;  /* 0x0000009c009c7308 */ /* 0x000fe40000000800 */
[C---:B------:R-:W-:Y:S06]  /*12ed0*/  HMMA.16816.F32 R76, R80.reuse, R84, R76 ;  /* 0x00000054504c723c */ /* 0x040fec000000184c */
[----:B------:R-:W-:Y:S02]  /*12ee0*/  MUFU.EX2 R158, R158 ;  /* 0x0000009e009e7308 */ /* 0x000fe40000000800 */
[----:B------:R-:W-:Y:S01]  /*12ef0*/  HMMA.16816.F32 R8, R80, R86, R8 ;  /* 0x000000565008723c */ /* 0x000fe20000001808 */
[----:B------:R-:W3:Y:S05]  /*12f00*/  LDSM.16.MT88.4 R84, [R230+0xc000] ;  /* 0x00c00000e654783b */ /* 0x000eea0000004200 */
        /* <DEDUP_REMOVED lines=8> */
[----:B------:R-:W2:Y:S01]  /*12f90*/  MUFU.EX2 R160, R160 ;  /* 0x000000a000a07308 */ /* 0x000ea20000000800 */
[----:B------:R-:W-:-:S02]  /*12fa0*/  FADD.FTZ R145, R146, R145 ;  /* 0x0000009192917221 */ /* 0x000fc40000010000 */
[----:B------:R-:W-:Y:S02]  /*12fb0*/  FADD.FTZ R143, R143, R140 ;  /* 0x0000008c8f8f7221 */ /* 0x000fe40000010000 */
[----:B------:R-:W-:Y:S01]  /*12fc0*/  FADD.FTZ R147, R147, R145 ;  /* 0x0000009193937221 */ /* 0x000fe20000010000 */
[----:B----4-:R-:W-:Y:S01]  /*12fd0*/  HMMA.16816.F32 R12, R80, R36, R12 ;  /* 0x00000024500c723c */ /* 0x010fe2000000180c */
[----:B------:R-:W-:Y:S01]  /*12fe0*/  FADD.FTZ R143, R149, R143 ;  /* 0x0000008f958f7221 */ /* 0x000fe20000010000 */
[----:B------:R-:W-:Y:S01]  /*12ff0*/  MUFU.EX2 R161, R161 ;  /* 0x000000a100a17308 */ /* 0x000fe20000000800 */
[----:B-1----:R-:W-:-:S05]  /*13000*/  FADD.FTZ R147, R152, R147 ;  /* 0x0000009398937221 */ /* 0x002fca0000010000 */
[C---:B------:R-:W-:Y:S01]  /*13010*/  HMMA.16816.F32 R16, R80.reuse, R38, R16 ;  /* 0x000000265010723c */ /* 0x040fe20000001810 */
[----:B------:R-:W1:Y:S01]  /*13020*/  LDSM.16.MT88.4 R36, [R234+0xc800] ;  /* 0x00c80000ea24783b */ /* 0x000e620000004200 */
[----:B------:R-:W-:Y:S06]  /*13030*/  MUFU.EX2 R162, R162 ;  /* 0x000000a200a27308 */ /* 0x000fec0000000800 */
[C---:B--2---:R-:W-:Y:S02]  /*13040*/  HMMA.16816.F32 R24, R80.reuse, R72, R24 ;  /* 0x000000485018723c */ /* 0x044fe40000001818 */
[----:B------:R-:W-:Y:S06]  /*13050*/  MUFU.EX2 R163, R163 ;  /* 0x000000a300a37308 */ /* 0x000fec0000000800 */
[C---:B------:R-:W-:Y:S01]  /*13060*/  HMMA.16816.F32 R4, R80.reuse, R74, R4 ;  /* 0x0000004a5004723c */ /* 0x040fe20000001804 */
[----:B------:R-:W2:Y:S01]  /*13070*/  LDSM.16.MT88.4 R72, [R232+0xc800] ;  /* 0x00c80000e848783b */ /* 0x000ea20000004200 */
[----:B------:R-:W-:Y:S06]  /*13080*/  MUFU.EX2 R164, R164 ;  /* 0x000000a400a47308 */ /* 0x000fec0000000800 */
[C---:B------:R-:W-:Y:S02]  /*13090*/  HMMA.16816.F32 R32, R80.reuse, R28, R32 ;  /* 0x0000001c5020723c */ /* 0x040fe40000001820 */
[----:B------:R-:W-:Y:S06]  /*130a0*/  MUFU.EX2 R170, R170 ;  /* 0x000000aa00aa7308 */ /* 0x000fec0000000800 */
[C---:B------:R-:W-:Y:S01]  /*130b0*/  HMMA.16816.F32 R20, R80.reuse, R30, R20 ;  /* 0x0000001e5014723c */ /* 0x040fe20000001814 */
[----:B------:R-:W4:Y:S01]  /*130c0*/  LDSM.16.MT88.4 R28, [R231+0xc800] ;  /* 0x00c80000e71c783b */ /* 0x000f220000004200 */
        /* <DEDUP_REMOVED lines=9> */
[----:B------:R-:W-:Y:S01]  /*13160*/  MUFU.EX2 R67, R67 ;  /* 0x0000004300437308 */ /* 0x000fe20000000800 */
[----:B------:R-:W-:Y:S01]  /*13170*/  F2FP.PACK_AB R82, R151, R150 ;  /* 0x000000969752723e */ /* 0x000fe200000000ff */
[----:B------:R-:W-:Y:S01]  /*13180*/  FADD.FTZ R153, R153, R147 ;  /* 0x0000009399997221 */ /* 0x000fe20000010000 */
[----:B-----5:R-:W-:Y:S01]  /*13190*/  F2FP.PACK_AB R83, R155, R154 ;  /* 0x0000009a9b53723e */ /* 0x020fe200000000ff */
[----:B------:R-:W-:-:S02]  /*131a0*/  FADD.FTZ R148, R150, R148 ;  /* 0x0000009496947221 */ /* 0x000fc40000010000 */
[----:B------:R-:W-:Y:S02]  /*131b0*/  FADD.FTZ R153, R154, R153 ;  /* 0x000000999a997221 */ /* 0x000fe40000010000 */
[----:B------:R-:W5:Y:S01]  /*131c0*/  MUFU.EX2 R171, R171 ;  /* 0x000000ab00ab7308 */ /* 0x000f620000000800 */
[----:B------:R-:W-:Y:S01]  /*131d0*/  FADD.FTZ R151, R151, R148 ;  /* 0x0000009497977221 */ /* 0x000fe20000010000 */
[C---:B-1----:R-:W-:Y:S01]  /*131e0*/  HMMA.16816.F32 R12, R80.reuse, R36, R12 ;  /* 0x00000024500c723c */ /* 0x042fe2000000180c */
[----:B------:R-:W-:Y:S02]  /*131f0*/  FADD.FTZ R155, R155, R153 ;  /* 0x000000999b9b7221 */ /* 0x000fe40000010000 */
[----:B------:R-:W-:Y:S02]  /*13200*/  FADD.FTZ R151, R157, R151 ;  /* 0x000000979d977221 */ /* 0x000fe40000010000 */
[----:B------:R-:W-:Y:S01]  /*13210*/  FADD.FTZ R155, R160, R155 ;  /* 0x0000009ba09b7221 */ /* 0x000fe20000010000 */
[----:B------:R-:W-:Y:S02]  /*13220*/  MUFU.EX2 R178, R178 ;  /* 0x000000b200b27308 */ /* 0x000fe40000000800 */
[C---:B------:R-:W-:Y:S01]  /*13230*/  HMMA.16816.F32 R16, R80.reuse, R38, R16 ;  /* 0x000000265010723c */ /* 0x040fe20000001810 */
[----:B------:R-:W1:Y:S05]  /*13240*/  LDSM.16.MT88.4 R36, [R234+0xd000] ;  /* 0x00d00000ea24783b */ /* 0x000e6a0000004200 */
[----:B------:R-:W3:Y:S01]  /*13250*/  MUFU.EX2 R179, R179 ;  /* 0x000000b300b37308 */ /* 0x000ee20000000800 */
[----:B-----5:R-:W-:Y:S01]  /*13260*/  F2FP.PACK_AB R58, R63, R171 ;  /* 0x000000ab3f3a723e */ /* 0x020fe200000000ff */
[C---:B--2---:R-:W-:Y:S06]  /*13270*/  HMMA.16816.F32 R24, R80.reuse, R72, R24 ;  /* 0x000000485018723c */ /* 0x044fec0000001818 */
[----:B------:R-:W-:Y:S02]  /*13280*/  MUFU.EX2 R180, R180 ;  /* 0x000000b400b47308 */ /* 0x000fe40000000800 */
[C---:B------:R-:W-:Y:S01]  /*13290*/  HMMA.16816.F32 R4, R80.reuse, R74, R4 ;  /* 0x0000004a5004723c */ /* 0x040fe20000001804 */
[----:B------:R-:W2:Y:S05]  /*132a0*/  LDSM.16.MT88.4 R72, [R232+0xd000] ;  /* 0x00d00000e848783b */ /* 0x000eaa0000004200 */
[----:B------:R-:W5:Y:S01]  /*132b0*/  MUFU.EX2 R181, R181 ;  /* 0x000000b500b57308 */ /* 0x000f620000000800 */
[----:B---3--:R-:W-:Y:S01]  /*132c0*/  F2FP.PACK_AB R57, R179, R178 ;  /* 0x000000b2b339723e */ /* 0x008fe200000000ff */
[C---:B----4-:R-:W-:Y:S06]  /*132d0*/  HMMA.16816.F32 R32, R80.reuse, R28, R32 ;  /* 0x0000001c5020723c */ /* 0x050fec0000001820 */
[----:B------:R-:W-:Y:S02]  /*132e0*/  MUFU.EX2 R182, R182 ;  /* 0x000000b600b67308 */ /* 0x000fe40000000800 */
[----:B------:R-:W-:Y:S01]  /*132f0*/  HMMA.16816.F32 R20, R80, R30, R20 ;  /* 0x0000001e5014723c */ /* 0x000fe20000001814 */
[----:B------:R-:W3:Y:S01]  /*13300*/  LDSM.16.MT88.4 R28, [R231+0xd000] ;  /* 0x00d00000e71c783b */ /* 0x000ee20000004200 */
[----:B-----5:R-:W-:-:S04]  /*13310*/  F2FP.PACK_AB R59, R181, R180 ;  /* 0x000000b4b53b723e */ /* 0x020fc800000000ff */
[----:B------:R-:W-:Y:S02]  /*13320*/  MUFU.EX2 R88, R88 ;  /* 0x0000005800587308 */ /* 0x000fe40000000800 */
[C---:B------:R-:W-:Y:S06]  /*13330*/  HMMA.16816.F32 R76, R80.reuse, R84, R76 ;  /* 0x00000054504c723c */ /* 0x040fec000000184c */
[----:B------:R-:W-:Y:S02]  /*13340*/  MUFU.EX2 R183, R183 ;  /* 0x000000b700b77308 */ /* 0x000fe40000000800 */
[----:B------:R-:W-:Y:S01]  /*13350*/  HMMA.16816.F32 R8, R80, R86, R8 ;  /* 0x000000565008723c */ /* 0x000fe20000001808 */
[----:B------:R-:W4:Y:S06]  /*13360*/  LDSM.16.MT88.4 R84, [R230+0xd000] ;  /* 0x00d00000e654783b */ /* 0x000f2c0000004200 */
[C---:B------:R-:W-:Y:S01]  /*13370*/  F2FP.PACK_AB R80, R156.reuse, R157 ;  /* 0x0000009d9c50723e */ /* 0x040fe200000000ff */
[----:B------:R-:W-:Y:S01]  /*13380*/  MUFU.EX2 R90, R90 ;  /* 0x0000005a005a7308 */ /* 0x000fe20000000800 */
[----:B------:R-:W-:Y:S01]  /*13390*/  F2FP.PACK_AB R81, R161, R160 ;  /* 0x000000a0a151723e */ /* 0x000fe200000000ff */
[----:B------:R-:W-:Y:S01]  /*133a0*/  FADD.FTZ R156, R156, R151 ;  /* 0x000000979c9c7221 */ /* 0x000fe20000010000 */
[----:B------:R-:W-:Y:S01]  /*133b0*/  F2FP.PACK_AB R82, R159, R158 ;  /* 0x0000009e9f52723e */ /* 0x000fe200000000ff */
[----:B------:R-:W-:Y:S01]  /*133c0*/  FADD.FTZ R161, R161, R155 ;  /* 0x0000009ba1a17221 */ /* 0x000fe20000010000 */
[----:B------:R-:W-:Y:S01]  /*133d0*/  F2FP.PACK_AB R83, R163, R162 ;  /* 0x000000a2a353723e */ /* 0x000fe200000000ff */
[----:B------:R-:W-:Y:S01]  /*133e0*/  FADD.FTZ R156, R158, R156 ;  /* 0x0000009c9e9c7221 */ /* 0x000fe20000010000 */
[----:B------:R-:W-:Y:S01]  /*133f0*/  LDSM.16.MT88.4 R152, [R232+0x11800] ;  /* 0x01180000e898783b */ /* 0x000fe20000004200 */
[----:B------:R-:W-:Y:S01]  /*13400*/  MUFU.EX2 R2, R172 ;  /* 0x000000ac00027308 */ /* 0x000fe20000000800 */
[----:B------:R-:W-:-:S02]  /*13410*/  FADD.FTZ R161, R162, R161 ;  /* 0x000000a1a2a17221 */ /* 0x000fc40000010000 */
[----:B------:R-:W-:Y:S01]  /*13420*/  FADD.FTZ R159, R159, R156 ;  /* 0x0000009c9f9f7221 */ /* 0x000fe20000010000 */
[C---:B-1----:R-:W-:Y:S01]  /*13430*/  HMMA.16816.F32 R12, R80.reuse, R36, R12 ;  /* 0x00000024500c723c */ /* 0x042fe2000000180c */
[----:B------:R-:W-:Y:S01]  /*13440*/  FADD.FTZ R163, R163, R161 ;  /* 0x000000a1a3a37221 */ /* 0x000fe20000010000 */
[----:B------:R-:W-:Y:S01]  /*13450*/  LDSM.16.MT88.4 R148, [R231+0x11800] ;  /* 0x01180000e794783b */ /* 0x000fe20000004200 */
[----:B------:R-:W-:Y:S01]  /*13460*/  FADD.FTZ R159, R164, R159 ;  /* 0x0000009fa49f7221 */ /* 0x000fe20000010000 */
[----:B------:R1:W-:Y:S04]  /*13470*/  MUFU.EX2 R0, R93 ;  /* 0x0000005d00007308 */ /* 0x0003e80000000800 */
[C---:B------:R-:W-:Y:S01]  /*13480*/  HMMA.16816.F32 R16, R80.reuse, R38, R16 ;  /* 0x000000265010723c */ /* 0x040fe20000001810 */
[----:B------:R-:W5:Y:S03]  /*13490*/  LDSM.16.MT88.4 R36, [R234+0xd800] ;  /* 0x00d80000ea24783b */ /* 0x000f660000004200 */
[----:B------:R-:W-:Y:S04]  /*134a0*/  MUFU.EX2 R95, R95 ;  /* 0x0000005f005f7308 */ /* 0x000fe80000000800 */
[----:B--2---:R-:W-:Y:S01]  /*134b0*/  HMMA.16816.F32 R24, R80, R72, R24 ;  /* 0x000000485018723c */ /* 0x004fe20000001818 */
[----:B-1----:R-:W-:-:S03]  /*134c0*/  FFMA.FTZ R93, R96, c[0x0][0x23c], -R110 ;  /* 0x00008f00605d7a23 */ /* 0x002fc6000001086e */
[----:B------:R-:W-:Y:S01]  /*134d0*/  MUFU.EX2 R102, R102 ;  /* 0x0000006600667308 */ /* 0x000fe20000000800 */
[----:B------:R-:W-:-:S03]  /*134e0*/  FFMA.FTZ R96, R97, c[0x0][0x23c], -R110 ;  /* 0x00008f0061607a23 */ /* 0x000fc6000001086e */
[C---:B------:R-:W-:Y:S01]  /*134f0*/  HMMA.16816.F32 R4, R80.reuse, R74, R4 ;  /* 0x0000004a5004723c */ /* 0x040fe20000001804 */
[----:B------:R-:W1:Y:S01]  /*13500*/  LDSM.16.MT88.4 R72, [R232+0xd800] ;  /* 0x00d80000e848783b */ /* 0x000e620000004200 */
[----:B------:R-:W-:Y:S02]  /*13510*/  FFMA.FTZ R97, R175, c[0x0][0x23c], -R110 ;  /* 0x00008f00af617a23 */ /* 0x000fe4000001086e */
[----:B------:R-:W-:Y:S04]  /*13520*/  MUFU.EX2 R93, R93 ;  /* 0x0000005d005d7308 */ /* 0x000fe80000000800 */
[C---:B---3--:R-:W-:Y:S04]  /*13530*/  HMMA.16816.F32 R32, R80.reuse, R28, R32 ;  /* 0x0000001c5020723c */ /* 0x048fe80000001820 */
[----:B------:R-:W-:Y:S04]  /*13540*/  MUFU.EX2 R96, R96 ;  /* 0x0000006000607308 */ /* 0x000fe80000000800 */
[C---:B------:R-:W-:Y:S01]  /*13550*/  HMMA.16816.F32 R20, R80.reuse, R30, R20 ;  /* 0x0000001e5014723c */ /* 0x040fe20000001814 */
[----:B------:R-:W2:Y:S03]  /*13560*/  LDSM.16.MT88.4 R28, [R231+0xd800] ;  /* 0x00d80000e71c783b */ /* 0x000ea60000004200 */
[----:B------:R-:W-:Y:S04]  /*13570*/  MUFU.EX2 R97, R97 ;  /* 0x0000006100617308 */ /* 0x000fe80000000800 */
[C---:B----4-:R-:W-:Y:S04]  /*13580*/  HMMA.16816.F32 R76, R80.reuse, R84, R76 ;  /* 0x00000054504c723c */ /* 0x050fe8000000184c */
[----:B------:R-:W-:Y:S04]  /*13590*/  MUFU.EX2 R98, R98 ;  /* 0x0000006200627308 */ /* 0x000fe80000000800 */
[----:B------:R-:W-:Y:S01]  /*135a0*/  HMMA.16816.F32 R8, R80, R86, R8 ;  /* 0x000000565008723c */ /* 0x000fe20000001808 */
[----:B------:R-:W3:Y:S03]  /*135b0*/  LDSM.16.MT88.4 R84, [R230+0xd800] ;  /* 0x00d80000e654783b */ /* 0x000ee60000004200 */
[----:B------:R-:W-:Y:S03]  /*135c0*/  MUFU.EX2 R103, R103 ;  /* 0x0000006700677308 */ /* 0x000fe60000000800 */
[C---:B------:R-:W-:Y:S01]  /*135d0*/  F2FP.PACK_AB R80, R69.reuse, R164 ;  /* 0x000000a44550723e */ /* 0x040fe200000000ff */
[----:B------:R-:W-:Y:S01]  /*135e0*/  FADD.FTZ R69, R69, R159 ;  /* 0x0000009f45457221 */ /* 0x000fe20000010000 */
[----:B------:R-:W-:Y:S01]  /*135f0*/  F2FP.PACK_AB R81, R65, R169 ;  /* 0x000000a94151723e */ /* 0x000fe200000000ff */
[----:B------:R-:W-:Y:S01]  /*13600*/  LDSM.16.MT88.4 R156, [R234+0x11800] ;  /* 0x01180000ea9c783b */ /* 0x000fe20000004200 */
[----:B------:R-:W-:Y:S01]  /*13610*/  F2FP.PACK_AB R82, R71, R170 ;  /* 0x000000aa4752723e */ /* 0x000fe200000000ff */
[----:B------:R-:W-:Y:S01]  /*13620*/  FADD.FTZ R69, R170, R69 ;  /* 0x00000045aa457221 */ /* 0x000fe20000010000 */
[----:B------:R-:W-:Y:S01]  /*13630*/  F2FP.PACK_AB R83, R67, R168 ;  /* 0x000000a84353723e */ /* 0x000fe200000000ff */
[----:B------:R-:W-:Y:S02]  /*13640*/  MUFU.EX2 R252, R252 ;  /* 0x000000fc00fc7308 */ /* 0x000fe40000000800 */
[----:B------:R-:W-:-:S04]  /*13650*/  FADD.FTZ R71, R71, R69 ;  /* 0x0000004547477221 */ /* 0x000fc80000010000 */
[----:B-----5:R-:W-:Y:S01]  /*13660*/  HMMA.16816.F32 R12, R80, R36, R12 ;  /* 0x00000024500c723c */ /* 0x020fe2000000180c */
[----:B------:R-:W-:Y:S01]  /*13670*/  FADD.FTZ R121, R121, R71 ;  /* 0x0000004779797221 */ /* 0x000fe20000010000 */
[----:B------:R-:W-:Y:S03]  /*13680*/  MUFU.EX2 R3, R3 ;  /* 0x0000000300037308 */ /* 0x000fe60000000800 */
[----:B------:R-:W-:-:S03]  /*13690*/  FADD.FTZ R121, R61, R121 ;  /* 0x000000793d797221 */ /* 0x000fc60000010000 */
[C---:B------:R-:W-:Y:S01]  /*136a0*/  HMMA.16816.F32 R16, R80.reuse, R38, R16 ;  /* 0x000000265010723c */ /* 0x040fe20000001810 */
[----:B------:R-:W4:Y:S01]  /*136b0*/  LDSM.16.MT88.4 R36, [R234+0xe000] ;  /* 0x00e00000ea24783b */ /* 0x000f220000004200 */
[----:B------:R-:W-:Y:S01]  /*136c0*/  FADD.FTZ R171, R171, R121 ;  /* 0x00000079abab7221 */ /* 0x000fe20000010000 */
[----:B------:R-:W5:Y:S03]  /*136d0*/  MUFU.EX2 R251, R251 ;  /* 0x000000fb00fb7308 */ /* 0x000f660000000800 */
[----:B------:R-:W-:Y:S02]  /*136e0*/  FADD.FTZ R171, R63, R171 ;  /* 0x000000ab3fab7221 */ /* 0x000fe40000010000 */
[C---:B-1----:R-:W-:Y:S08]  /*136f0*/  HMMA.16816.F32 R24, R80.reuse, R72, R24 ;  /* 0x000000485018723c */ /* 0x042ff00000001818 */
[----:B------:R-:W-:Y:S01]  /*13700*/  HMMA.16816.F32 R4, R80, R74, R4 ;  /* 0x0000004a5004723c */ /* 0x000fe20000001804 */
[----:B------:R-:W1:Y:S01]  /*13710*/  LDSM.16.MT88.4 R72, [R232+0xe000] ;  /* 0x00e00000e848783b */ /* 0x000e620000004200 */
[----:B-----5:R-:W-:-:S06]  /*13720*/  F2FP.PACK_AB R147, R251, R3 ;  /* 0x00000003fb93723e */ /* 0x020fcc00000000ff */
[C---:B--2---:R-:W-:Y:S08]  /*13730*/  HMMA.16816.F32 R32, R80.reuse, R28, R32 ;  /* 0x0000001c5020723c */ /* 0x044ff00000001820 */
[C---:B------:R-:W-:Y:S01]  /*13740*/  HMMA.16816.F32 R20, R80.reuse, R30, R20 ;  /* 0x0000001e5014723c */ /* 0x040fe20000001814 */
[----:B------:R-:W2:Y:S07]  /*13750*/  LDSM.16.MT88.4 R28, [R231+0xe000] ;  /* 0x00e00000e71c783b */ /* 0x000eae0000004200 */
[C---:B---3--:R-:W-:Y:S07]  /*13760*/  HMMA.16816.F32 R76, R80.reuse, R84, R76 ;  /* 0x00000054504c723c */ /* 0x048fee000000184c */
[--C-:B------:R-:W-:Y:S01]  /*13770*/  FFMA.FTZ R84, R54, c[0x0][0x23c], -R110.reuse ;  /* 0x00008f0036547a23 */ /* 0x100fe2000001086e */
[----:B------:R-:W-:Y:S01]  /*13780*/  HMMA.16816.F32 R8, R80, R86, R8 ;  /* 0x000000565008723c */ /* 0x000fe20000001808 */
[----:B------:R-:W3:Y:S01]  /*13790*/  LDSM.16.MT88.4 R80, [R230+0xe000] ;  /* 0x00e00000e650783b */ /* 0x000ee20000004200 */
[----:B------:R-:W-:-:S03]  /*137a0*/  FFMA.FTZ R85, R55, c[0x0][0x23c], -R110 ;  /* 0x00008f0037557a23 */ /* 0x000fc6000001086e */
[----:B------:R-:W-:Y:S02]  /*137b0*/  MUFU.EX2 R84, R84 ;  /* 0x0000005400547308 */ /* 0x000fe40000000800 */
[--C-:B------:R-:W-:Y:S01]  /*137c0*/  FFMA.FTZ R86, R50, c[0x0][0x23c], -R110.reuse ;  /* 0x00008f0032567a23 */ /* 0x100fe2000001086e */
[----:B----4-:R-:W-:Y:S01]  /*137d0*/  HMMA.16816.F32 R12, R56, R36, R12 ;  /* 0x00000024380c723c */ /* 0x010fe2000000180c */
[----:B------:R-:W-:-:S04]  /*137e0*/  FFMA.FTZ R87, R51, c[0x0][0x23c], -R110 ;  /* 0x00008f0033577a23 */ /* 0x000fc8000001086e */
[----:B------:R-:W4:Y:S03]  /*137f0*/  MUFU.EX2 R85, R85 ;  /* 0x0000005500557308 */ /* 0x000f260000000800 */
[C---:B------:R-:W-:Y:S01]  /*13800*/  HMMA.16816.F32 R16, R56.reuse, R38, R16 ;  /* 0x000000263810723c */ /* 0x040fe20000001810 */
[----:B------:R-:W5:Y:S04]  /*13810*/  LDSM.16.MT88.4 R36, [R234+0xe800] ;  /* 0x00e80000ea24783b */ /* 0x000f680000004200 */
[----:B------:R-:W-:Y:S03]  /*13820*/  MUFU.EX2 R86, R86 ;  /* 0x0000005600567308 */ /* 0x000fe60000000800 */
[C---:B-1----:R-:W-:Y:S05]  /*13830*/  HMMA.16816.F32 R24, R56.reuse, R72, R24 ;  /* 0x000000483818723c */ /* 0x042fea0000001818 */
[----:B------:R-:W1:Y:S02]  /*13840*/  MUFU.EX2 R87, R87 ;  /* 0x0000005700577308 */ /* 0x000e640000000800 */
[--C-:B------:R-:W-:Y:S01]  /*13850*/  FFMA.FTZ R73, R53, c[0x0][0x23c], -R105.reuse ;  /* 0x00008f0035497a23 */ /* 0x100fe20000010869 */
[C---:B------:R-:W-:Y:S01]  /*13860*/  HMMA.16816.F32 R4, R56.reuse, R74, R4 ;  /* 0x0000004a3804723c */ /* 0x040fe20000001804 */
[----:B------:R-:W5:Y:S01]  /*13870*/  LDSM.16.MT88.4 R52, [R232+0xe800] ;  /* 0x00e80000e834783b */ /* 0x000f620000004200 */
[----:B------:R-:W-:Y:S01]  /*13880*/  FFMA.FTZ R72, R48, c[0x0][0x23c], -R105 ;  /* 0x00008f0030487a23 */ /* 0x000fe20000010869 */
[----:B----4-:R-:W-:Y:S01]  /*13890*/  F2FP.PACK_AB R48, R85, R84 ;  /* 0x000000545530723e */ /* 0x010fe200000000ff */
[----:B------:R-:W-:Y:S01]  /*138a0*/  FADD.FTZ R84, R84, R171 ;  /* 0x000000ab54547221 */ /* 0x000fe20000010000 */
[----:B------:R-:W-:Y:S02]  /*138b0*/  MUFU.EX2 R73, R73 ;  /* 0x0000004900497308 */ /* 0x000fe40000000800 */
[--C-:B------:R-:W-:Y:S01]  /*138c0*/  FFMA.FTZ R74, R44, c[0x0][0x23c], -R105.reuse ;  /* 0x00008f002c4a7a23 */ /* 0x100fe20000010869 */
[----:B--2---:R-:W-:Y:S01]  /*138d0*/  HMMA.16816.F32 R32, R56, R28, R32 ;  /* 0x0000001c3820723c */ /* 0x004fe20000001820 */
[----:B------:R-:W-:-:S02]  /*138e0*/  FFMA.FTZ R75, R49, c[0x0][0x23c], -R105 ;  /* 0x00008f00314b7a23 */ /* 0x000fc40000010869 */
[----:B------:R-:W-:Y:S02]  /*138f0*/  FADD.FTZ R84, R85, R84 ;  /* 0x0000005455547221 */ /* 0x000fe40000010000 */
[----:B------:R-:W2:Y:S01]  /*13900*/  MUFU.EX2 R72, R72 ;  /* 0x0000004800487308 */ /* 0x000ea20000000800 */
[C---:B-1----:R-:W-:Y:S01]  /*13910*/  F2FP.PACK_AB R50, R87.reuse, R86 ;  /* 0x000000565732723e */ /* 0x042fe200000000ff */
[----:B------:R-:W-:Y:S01]  /*13920*/  FADD.FTZ R84, R86, R84 ;  /* 0x0000005456547221 */ /* 0x000fe20000010000 */
[C---:B------:R-:W-:Y:S01]  /*13930*/  HMMA.16816.F32 R20, R56.reuse, R30, R20 ;  /* 0x0000001e3814723c */ /* 0x040fe20000001814 */
[----:B------:R-:W1:Y:S02]  /*13940*/  LDSM.16.MT88.4 R28, [R231+0xe800] ;  /* 0x00e80000e71c783b */ /* 0x000e640000004200 */
[----:B------:R-:W-:Y:S02]  /*13950*/  FADD.FTZ R87, R87, R84 ;  /* 0x0000005457577221 */ /* 0x000fe40000010000 */
[----:B------:R-:W-:Y:S03]  /*13960*/  MUFU.EX2 R74, R74 ;  /* 0x0000004a004a7308 */ /* 0x000fe60000000800 */
[C---:B---3--:R-:W-:Y:S05]  /*13970*/  HMMA.16816.F32 R76, R56.reuse, R80, R76 ;  /* 0x00000050384c723c */ /* 0x048fea000000184c */
[----:B------:R-:W3:Y:S01]  /*13980*/  MUFU.EX2 R75, R75 ;  /* 0x0000004b004b7308 */ /* 0x000ee20000000800 */
[----:B--2---:R-:W-:Y:S01]  /*13990*/  F2FP.PACK_AB R49, R73, R72 ;  /* 0x000000484931723e */ /* 0x004fe200000000ff */
[--C-:B------:R-:W-:Y:S01]  /*139a0*/  FFMA.FTZ R80, R46, c[0x0][0x23c], -R110.reuse ;  /* 0x00008f002e507a23 */ /* 0x100fe2000001086e */
[----:B------:R-:W-:Y:S01]  /*139b0*/  HMMA.16816.F32 R8, R56, R82, R8 ;  /* 0x000000523808723c */ /* 0x000fe20000001808 */
[----:B------:R-:W2:Y:S01]  /*139c0*/  LDSM.16.MT88.4 R56, [R230+0xe800] ;  /* 0x00e80000e638783b */ /* 0x000ea20000004200 */
[----:B------:R-:W-:-:S03]  /*139d0*/  FFMA.FTZ R81, R45, c[0x0][0x23c], -R110 ;  /* 0x00008f002d517a23 */ /* 0x000fc6000001086e */
[----:B------:R-:W4:Y:S02]  /*139e0*/  MUFU.EX2 R80, R80 ;  /* 0x0000005000507308 */ /* 0x000f240000000800 */
[--C-:B------:R-:W-:Y:S02]  /*139f0*/  FFMA.FTZ R82, R42, c[0x0][0x23c], -R110.reuse ;  /* 0x00008f002a527a23 */ /* 0x100fe4000001086e */
[----:B------:R-:W-:Y:S01]  /*13a00*/  FFMA.FTZ R83, R43, c[0x0][0x23c], -R110 ;  /* 0x00008f002b537a23 */ /* 0x000fe2000001086e */
[----:B---3--:R-:W-:-:S03]  /*13a10*/  F2FP.PACK_AB R51, R75, R74 ;  /* 0x0000004a4b33723e */ /* 0x008fc600000000ff */
[----:B------:R-:W3:Y:S04]  /*13a20*/  MUFU.EX2 R81, R81 ;  /* 0x0000005100517308 */ /* 0x000ee80000000800 */
[----:B-----5:R-:W-:Y:S01]  /*13a30*/  HMMA.16816.F32 R12, R48, R36, R12 ;  /* 0x00000024300c723c */ /* 0x020fe2000000180c */
[----:B----4-:R-:W-:-:S03]  /*13a40*/  FADD.FTZ R87, R80, R87 ;  /* 0x0000005750577221 */ /* 0x010fc60000010000 */
[----:B------:R-:W4:Y:S04]  /*13a50*/  MUFU.EX2 R82, R82 ;  /* 0x0000005200527308 */ /* 0x000f280000000800 */
[----:B------:R-:W-:Y:S01]  /*13a60*/  HMMA.16816.F32 R16, R48, R38, R16 ;  /* 0x000000263010723c */ /* 0x000fe20000001810 */
[----:B------:R-:W5:Y:S03]  /*13a70*/  LDSM.16.MT88.4 R36, [R234+0xf000] ;  /* 0x00f00000ea24783b */ /* 0x000f660000004200 */
[----:B------:R-:W1:Y:S01]  /*13a80*/  MUFU.EX2 R83, R83 ;  /* 0x0000005300537308 */ /* 0x000e620000000800 */
[C---:B---3--:R-:W-:Y:S01]  /*13a90*/  F2FP.PACK_AB R44, R81.reuse, R80 ;  /* 0x00000050512c723e */ /* 0x048fe200000000ff */
[----:B------:R-:W-:-:S02]  /*13aa0*/  FADD.FTZ R81, R81, R87 ;  /* 0x0000005751517221 */ /* 0x000fc40000010000 */
[----:B------:R-:W-:Y:S02]  /*13ab0*/  HMMA.16816.F32 R24, R48, R52, R24 ;  /* 0x000000343018723c */ /* 0x000fe40000001818 */
[----:B----4-:R-:W-:-:S05]  /*13ac0*/  FADD.FTZ R81, R82, R81 ;  /* 0x0000005152517221 */ /* 0x010fca0000010000 */
[--C-:B------:R-:W-:Y:S01]  /*13ad0*/  FFMA.FTZ R52, R40, c[0x0][0x23c], -R105.reuse ;  /* 0x00008f0028347a23 */ /* 0x100fe20000010869 */
[C---:B------:R-:W-:Y:S01]  /*13ae0*/  HMMA.16816.F32 R4, R48.reuse, R54, R4 ;  /* 0x000000363004723c */ /* 0x040fe20000001804 */
[----:B------:R-:W-:Y:S01]  /*13af0*/  FFMA.FTZ R53, R41, c[0x0][0x23c], -R105 ;  /* 0x00008f0029357a23 */ /* 0x000fe20000010869 */
[C---:B-1----:R-:W-:Y:S01]  /*13b00*/  F2FP.PACK_AB R46, R83.reuse, R82 ;  /* 0x00000052532e723e */ /* 0x042fe200000000ff */
[----:B------:R-:W1:Y:S01]  /*13b10*/  LDSM.16.MT88.4 R40, [R232+0xf000] ;  /* 0x00f00000e828783b */ /* 0x000e620000004200 */
[----:B------:R-:W-:Y:S01]  /*13b20*/  FADD.FTZ R83, R83, R81 ;  /* 0x0000005153537221 */ /* 0x000fe20000010000 */
[----:B------:R-:W-:Y:S02]  /*13b30*/  MUFU.EX2 R52, R52 ;  /* 0x0000003400347308 */ /* 0x000fe40000000800 */
[--C-:B------:R-:W-:Y:S01]  /*13b40*/  FFMA.FTZ R54, R60, c[0x0][0x23c], -R105.reuse ;  /* 0x00008f003c367a23 */ /* 0x100fe20000010869 */
[----:B------:R-:W-:Y:S01]  /*13b50*/  HMMA.16816.F32 R32, R48, R28, R32 ;  /* 0x0000001c3020723c */ /* 0x000fe20000001820 */
[----:B------:R-:W-:-:S02]  /*13b60*/  FFMA.FTZ R55, R47, c[0x0][0x23c], -R105 ;  /* 0x00008f002f377a23 */ /* 0x000fc40000010869 */
[--C-:B------:R-:W-:Y:S02]  /*13b70*/  FFMA.FTZ R60, R64, c[0x0][0x23c], -R105.reuse ;  /* 0x00008f00403c7a23 */ /* 0x100fe40000010869 */
[----:B------:R-:W3:Y:S01]  /*13b80*/  MUFU.EX2 R53, R53 ;  /* 0x0000003500357308 */ /* 0x000ee20000000800 */
[----:B------:R-:W-:Y:S02]  /*13b90*/  FFMA.FTZ R64, R68, c[0x0][0x23c], -R105 ;  /* 0x00008f0044407a23 */ /* 0x000fe40000010869 */
[C---:B------:R-:W-:Y:S01]  /*13ba0*/  HMMA.16816.F32 R20, R48.reuse, R30, R20 ;  /* 0x0000001e3014723c */ /* 0x040fe20000001814 */
[----:B------:R-:W4:Y:S01]  /*13bb0*/  LDSM.16.MT88.4 R28, [R231+0xf000] ;  /* 0x00f00000e71c783b */ /* 0x000f220000004200 */
[--C-:B------:R-:W-:Y:S02]  /*13bc0*/  FFMA.FTZ R68, R70, c[0x0][0x23c], -R110.reuse ;  /* 0x00008f0046447a23 */ /* 0x100fe4000001086e */
[--C-:B------:R-:W-:Y:S01]  /*13bd0*/  FFMA.FTZ R70, R190, c[0x0][0x23c], -R110.reuse ;  /* 0x00008f00be467a23 */ /* 0x100fe2000001086e */
[----:B------:R-:W-:Y:S03]  /*13be0*/  MUFU.EX2 R54, R54 ;  /* 0x0000003600367308 */ /* 0x000fe60000000800 */
[C---:B--2---:R-:W-:Y:S05]  /*13bf0*/  HMMA.16816.F32 R76, R48.reuse, R56, R76 ;  /* 0x00000038304c723c */ /* 0x044fea000000184c */
[----:B------:R-:W2:Y:S01]  /*13c00*/  MUFU.EX2 R55, R55 ;  /* 0x0000003700377308 */ /* 0x000ea20000000800 */
[----:B---3--:R-:W-:Y:S01]  /*13c10*/  F2FP.PACK_AB R45, R53, R52 ;  /* 0x00000034352d723e */ /* 0x008fe200000000ff */
[--C-:B------:R-:W-:Y:S01]  /*13c20*/  FFMA.FTZ R56, R62, c[0x0][0x23c], -R110.reuse ;  /* 0x00008f003e387a23 */ /* 0x100fe2000001086e */
[----:B------:R-:W-:Y:S01]  /*13c30*/  HMMA.16816.F32 R8, R48, R58, R8 ;  /* 0x0000003a3008723c */ /* 0x000fe20000001808 */
[----:B------:R-:W3:Y:S01]  /*13c40*/  LDSM.16.MT88.4 R48, [R230+0xf000] ;  /* 0x00f00000e630783b */ /* 0x000ee20000004200 */
[----:B------:R-:W-:-:S02]  /*13c50*/  FFMA.FTZ R57, R185, c[0x0][0x23c], -R110 ;  /* 0x00008f00b9397a23 */ /* 0x000fc4000001086e */
[--C-:B------:R-:W-:Y:S01]  /*13c60*/  FFMA.FTZ R62, R184, c[0x0][0x23c], -R105.reuse ;  /* 0x00008f00b83e7a23 */ /* 0x100fe20000010869 */
[----:B------:R-:W1:Y:S01]  /*13c70*/  MUFU.EX2 R56, R56 ;  /* 0x0000003800387308 */ /* 0x000e620000000800 */
[--C-:B------:R-:W-:Y:S02]  /*13c80*/  FFMA.FTZ R184, R191, c[0x0][0x23c], -R105.reuse ;  /* 0x00008f00bfb87a23 */ /* 0x100fe40000010869 */
[--C-:B------:R-:W-:Y:S02]  /*13c90*/  FFMA.FTZ R58, R66, c[0x0][0x23c], -R110.reuse ;  /* 0x00008f00423a7a23 */ /* 0x100fe4000001086e */
[----:B------:R-:W-:Y:S02]  /*13ca0*/  FFMA.FTZ R59, R187, c[0x0][0x23c], -R110 ;  /* 0x00008f00bb3b7a23 */ /* 0x000fe4000001086e */
[----:B------:R-:W-:Y:S01]  /*13cb0*/  FFMA.FTZ R66, R186, c[0x0][0x23c], -R105 ;  /* 0x00008f00ba427a23 */ /* 0x000fe20000010869 */
[----:B--2---:R-:W-:Y:S01]  /*13cc0*/  F2FP.PACK_AB R47, R55, R54 ;  /* 0x00000036372f723e */ /* 0x004fe200000000ff */
[----:B------:R-:W2:Y:S06]  /*13cd0*/  MUFU.EX2 R57, R57 ;  /* 0x0000003900397308 */ /* 0x000eac0000000800 */
[C---:B-----5:R-:W-:Y:S01]  /*13ce0*/  HMMA.16816.F32 R12, R44.reuse, R36, R12 ;  /* 0x000000242c0c723c */ /* 0x060fe2000000180c */
[----:B-1----:R-:W-:Y:S01]  /*13cf0*/  FADD.FTZ R83, R56, R83 ;  /* 0x0000005338537221 */ /* 0x002fe20000010000 */
[----:B------:R-:W-:Y:S06]  /*13d00*/  MUFU.EX2 R58, R58 ;  /* 0x0000003a003a7308 */ /* 0x000fec0000000800 */
[C---:B------:R-:W-:Y:S01]  /*13d10*/  HMMA.16816.F32 R16, R44.reuse, R38, R16 ;  /* 0x000000262c10723c */ /* 0x040fe20000001810 */
[----:B------:R-:W1:Y:S01]  /*13d20*/  LDSM.16.MT88.4 R36, [R234+0xf800] ;  /* 0x00f80000ea24783b */ /* 0x000e620000004200 */
[----:B------:R-:W-:Y:S06]  /*13d30*/  MUFU.EX2 R59, R59 ;  /* 0x0000003b003b7308 */ /* 0x000fec0000000800 */
[C---:B------:R-:W-:Y:S02]  /*13d40*/  HMMA.16816.F32 R24, R44.reuse, R40, R24 ;  /* 0x000000282c18723c */ /* 0x040fe40000001818 */
[----:B------:R-:W-:Y:S06]  /*13d50*/  MUFU.EX2 R60, R60 ;  /* 0x0000003c003c7308 */ /* 0x000fec0000000800 */
[C---:B------:R-:W-:Y:S01]  /*13d60*/  HMMA.16816.F32 R4, R44.reuse, R42, R4 ;  /* 0x0000002a2c04723c */ /* 0x040fe20000001804 */
[----:B------:R-:W5:Y:S01]  /*13d70*/  LDSM.16.MT88.4 R40, [R232+0xf800] ;  /* 0x00f80000e828783b */ /* 0x000f620000004200 */
        /* <DEDUP_REMOVED lines=8> */
[----:B------:R-:W-:Y:S01]  /*13e00*/  HMMA.16816.F32 R8, R44, R50, R8 ;  /* 0x000000322c08723c */ /* 0x000fe20000001808 */
[----:B------:R-:W4:Y:S01]  /*13e10*/  LDSM.16.MT88.4 R48, [R230+0xf800] ;  /* 0x00f80000e630783b */ /* 0x000f220000004200 */
[----:B------:R-:W3:Y:S05]  /*13e20*/  MUFU.EX2 R70, R70 ;  /* 0x0000004600467308 */ /* 0x000eea0000000800 */
[C---:B--2---:R-:W-:Y:S01]  /*13e30*/  F2FP.PACK_AB R44, R57.reuse, R56 ;  /* 0x00000038392c723e */ /* 0x044fe200000000ff */
[----:B------:R-:W-:Y:S01]  /*13e40*/  FADD.FTZ R57, R57, R83 ;  /* 0x0000005339397221 */ /* 0x000fe20000010000 */
[----:B-1----:R-:W-:Y:S01]  /*13e50*/  F2FP.PACK_AB R45, R62, R60 ;  /* 0x0000003c3e2d723e */ /* 0x002fe200000000ff */
[----:B------:R-:W1:Y:S01]  /*13e60*/  MUFU.EX2 R184, R184 ;  /* 0x000000b800b87308 */ /* 0x000e620000000800 */
[----:B------:R-:W-:Y:S01]  /*13e70*/  F2FP.PACK_AB R46, R59, R58 ;  /* 0x0000003a3b2e723e */ /* 0x000fe200000000ff */
[----:B------:R-:W-:Y:S01]  /*13e80*/  FADD.FTZ R57, R58, R57 ;  /* 0x000000393a397221 */ /* 0x000fe20000010000 */
[----:B------:R-:W-:-:S03]  /*13e90*/  F2FP.PACK_AB R47, R66, R64 ;  /* 0x00000040422f723e */ /* 0x000fc600000000ff */
[----:B------:R-:W-:-:S04]  /*13ea0*/  FADD.FTZ R59, R59, R57 ;  /* 0x000000393b3b7221 */ /* 0x000fc80000010000 */
[----:B------:R-:W-:Y:S01]  /*13eb0*/  HMMA.16816.F32 R12, R44, R36, R12 ;  /* 0x000000242c0c723c */ /* 0x000fe2000000180c */
[----:B---3--:R-:W-:-:S07]  /*13ec0*/  FADD.FTZ R59, R68, R59 ;  /* 0x0000003b443b7221 */ /* 0x008fce0000010000 */
[C---:B------:R-:W-:Y:S01]  /*13ed0*/  HMMA.16816.F32 R16, R44.reuse, R38, R16 ;  /* 0x000000262c10723c */ /* 0x040fe20000001810 */
[----:B------:R-:W2:Y:S07]  /*13ee0*/  LDSM.16.MT88.4 R36, [R234+0x10000] ;  /* 0x01000000ea24783b */ /* 0x000eae0000004200 */
[C---:B-----5:R-:W-:Y:S08]  /*13ef0*/  HMMA.16816.F32 R24, R44.reuse, R40, R24 ;  /* 0x000000282c18723c */ /* 0x060ff00000001818 */
[C---:B------:R-:W-:Y:S01]  /*13f00*/  HMMA.16816.F32 R4, R44.reuse, R42, R4 ;  /* 0x0000002a2c04723c */ /* 0x040fe20000001804 */
[----:B------:R-:W3:Y:S07]  /*13f10*/  LDSM.16.MT88.4 R40, [R232+0x10000] ;  /* 0x01000000e828783b */ /* 0x000eee0000004200 */
[C---:B----4-:R-:W-:Y:S08]  /*13f20*/  HMMA.16816.F32 R32, R44.reuse, R28, R32 ;  /* 0x0000001c2c20723c */ /* 0x050ff00000001820 */
[C---:B------:R-:W-:Y:S01]  /*13f30*/  HMMA.16816.F32 R20, R44.reuse, R30, R20 ;  /* 0x0000001e2c14723c */ /* 0x040fe20000001814 */
[----:B------:R-:W4:Y:S07]  /*13f40*/  LDSM.16.MT88.4 R28, [R231+0x10000] ;  /* 0x01000000e71c783b */ /* 0x000f2e0000004200 */
[C---:B------:R-:W-:Y:S07]  /*13f50*/  HMMA.16816.F32 R76, R44.reuse, R48, R76 ;  /* 0x000000302c4c723c */ /* 0x040fee000000184c */
[----:B------:R-:W-:Y:S01]  /*13f60*/  FFMA.FTZ R48, R91, c[0x0][0x23c], -R110 ;  /* 0x00008f005b307a23 */ /* 0x000fe2000001086e */
[----:B------:R-:W-:Y:S01]  /*13f70*/  HMMA.16816.F32 R8, R44, R50, R8 ;  /* 0x000000322c08723c */ /* 0x000fe20000001808 */
[----:B------:R-:W-:-:S02]  /*13f80*/  FFMA.FTZ R91, R92, c[0x0][0x23c], -R105 ;  /* 0x00008f005c5b7a23 */ /* 0x000fc40000010869 */
[--C-:B------:R-:W-:Y:S02]  /*13f90*/  FFMA.FTZ R49, R192, c[0x0][0x23c], -R110.reuse ;  /* 0x00008f00c0317a23 */ /* 0x100fe4000001086e */
[----:B------:R-:W-:Y:S01]  /*13fa0*/  FFMA.FTZ R92, R193, c[0x0][0x23c], -R105 ;  /* 0x00008f00c15c7a23 */ /* 0x000fe20000010869 */
[----:B------:R-:W5:Y:S01]  /*13fb0*/  MUFU.EX2 R48, R48 ;  /* 0x0000003000307308 */ /* 0x000f620000000800 */
[----:B------:R-:W-:Y:S01]  /*13fc0*/  F2FP.PACK_AB R44, R70, R68 ;  /* 0x00000044462c723e */ /* 0x000fe200000000ff */
[--C-:B------:R-:W-:Y:S01]  /*13fd0*/  FFMA.FTZ R50, R94, c[0x0][0x23c], -R110.reuse ;  /* 0x00008f005e327a23 */ /* 0x100fe2000001086e */
[----:B------:R-:W-:Y:S01]  /*13fe0*/  F2FP.PACK_AB R45, R183, R88 ;  /* 0x00000058b72d723e */ /* 0x000fe200000000ff */
[--C-:B------:R-:W-:Y:S01]  /*13ff0*/  FFMA.FTZ R51, R173, c[0x0][0x23c], -R110.reuse ;  /* 0x00008f00ad337a23 */ /* 0x100fe2000001086e */
[----:B------:R-:W-:Y:S01]  /*14000*/  F2FP.PACK_AB R46, R182, R89 ;  /* 0x00000059b62e723e */ /* 0x000fe200000000ff */
[----:B------:R-:W-:Y:S01]  /*14010*/  FFMA.FTZ R94, R196, c[0x0][0x23c], -R110 ;  /* 0x00008f00c45e7a23 */ /* 0x000fe2000001086e */
[----:B-1----:R-:W-:Y:S01]  /*14020*/  F2FP.PACK_AB R47, R184, R90 ;  /* 0x0000005ab82f723e */ /* 0x002fe200000000ff */
[----:B------:R-:W1:Y:S01]  /*14030*/  MUFU.EX2 R49, R49 ;  /* 0x0000003100317308 */ /* 0x000e620000000800 */
[----:B------:R-:W-:-:S04]  /*14040*/  FADD.FTZ R70, R70, R59 ;  /* 0x0000003b46467221 */ /* 0x000fc80000010000 */
[----:B------:R-:W-:Y:S01]  /*14050*/  FADD.FTZ R70, R89, R70 ;  /* 0x0000004659467221 */ /* 0x000fe20000010000 */
[----:B--2---:R-:W-:Y:S02]  /*14060*/  HMMA.16816.F32 R12, R44, R36, R12 ;  /* 0x000000242c0c723c */ /* 0x004fe4000000180c */
[----:B------:R-:W-:Y:S01]  /*14070*/  MUFU.EX2 R50, R50 ;  /* 0x0000003200327308 */ /* 0x000fe20000000800 */
[----:B------:R-:W-:-:S04]  /*14080*/  FADD.FTZ R182, R182, R70 ;  /* 0x00000046b6b67221 */ /* 0x000fc80000010000 */
[----:B-----5:R-:W-:Y:S01]  /*14090*/  FADD.FTZ R182, R48, R182 ;  /* 0x000000b630b67221 */ /* 0x020fe20000010000 */
[C---:B------:R-:W-:Y:S01]  /*140a0*/  HMMA.16816.F32 R16, R44.reuse, R38, R16 ;  /* 0x000000262c10723c */ /* 0x040fe20000001810 */
[----:B------:R-:W2:Y:S01]  /*140b0*/  LDSM.16.MT88.4 R36, [R230+0x10000] ;  /* 0x01000000e624783b */ /* 0x000ea20000004200 */
[----:B------:R-:W-:Y:S06]  /*140c0*/  MUFU.EX2 R51, R51 ;  /* 0x0000003300337308 */ /* 0x000fec0000000800 */
[C---:B---3--:R-:W-:Y:S02]  /*140d0*/  HMMA.16816.F32 R24, R44.reuse, R40, R24 ;  /* 0x000000282c18723c */ /* 0x048fe40000001818 */
[----:B------:R-:W3:Y:S06]  /*140e0*/  MUFU.EX2 R91, R91 ;  /* 0x0000005b005b7308 */ /* 0x000eec0000000800 */
[C---:B------:R-:W-:Y:S01]  /*140f0*/  HMMA.16816.F32 R4, R44.reuse, R42, R4 ;  /* 0x0000002a2c04723c */ /* 0x040fe20000001804 */
[----:B------:R-:W5:Y:S01]  /*14100*/  LDSM.16.MT88.4 R40, [R234+0x10800] ;  /* 0x01080000ea28783b */ /* 0x000f620000004200 */
[----:B------:R-:W1:Y:S06]  /*14110*/  MUFU.EX2 R92, R92 ;  /* 0x0000005c005c7308 */ /* 0x000e6c0000000800 */
[C---:B----4-:R-:W-:Y:S02]  /*14120*/  HMMA.16816.F32 R32, R44.reuse, R28, R32 ;  /* 0x0000001c2c20723c */ /* 0x050fe40000001820 */
[----:B------:R-:W4:Y:S06]  /*14130*/  MUFU.EX2 R94, R94 ;  /* 0x0000005e005e7308 */ /* 0x000f2c0000000800 */
[C---:B------:R-:W-:Y:S01]  /*14140*/  HMMA.16816.F32 R20, R44.reuse, R30, R20 ;  /* 0x0000001e2c14723c */ /* 0x040fe20000001814 */
[----:B------:R-:W4:Y:S07]  /*14150*/  LDSM.16.MT88.4 R28, [R232+0x10800] ;  /* 0x01080000e81c783b */ /* 0x000f2e0000004200 */
[C---:B--2---:R-:W-:Y:S08]  /*14160*/  HMMA.16816.F32 R76, R44.reuse, R36, R76 ;  /* 0x000000242c4c723c */ /* 0x044ff0000000184c */
[----:B------:R-:W-:Y:S01]  /*14170*/  HMMA.16816.F32 R8, R44, R38, R8 ;  /* 0x000000262c08723c */ /* 0x000fe20000001808 */
[----:B------:R-:W2:Y:S06]  /*14180*/  LDSM.16.MT88.4 R36, [R231+0x10800] ;  /* 0x01080000e724783b */ /* 0x000eac0000004200 */
[C---:B-1----:R-:W-:Y:S01]  /*14190*/  F2FP.PACK_AB R44, R49.reuse, R48 ;  /* 0x00000030312c723e */ /* 0x042fe200000000ff */
[----:B------:R-:W-:Y:S01]  /*141a0*/  FADD.FTZ R49, R49, R182 ;  /* 0x000000b631317221 */ /* 0x000fe20000010000 */
[----:B---3--:R-:W-:-:S02]  /*141b0*/  F2FP.PACK_AB R45, R2, R91 ;  /* 0x0000005b022d723e */ /* 0x008fc400000000ff */
[----:B------:R-:W-:Y:S01]  /*141c0*/  F2FP.PACK_AB R46, R51, R50 ;  /* 0x00000032332e723e */ /* 0x000fe200000000ff */
[----:B------:R-:W-:Y:S01]  /*141d0*/  FADD.FTZ R49, R50, R49 ;  /* 0x0000003132317221 */ /* 0x000fe20000010000 */
[----:B------:R-:W-:-:S03]  /*141e0*/  F2FP.PACK_AB R47, R92, R0 ;  /* 0x000000005c2f723e */ /* 0x000fc600000000ff */
[----:B------:R-:W-:-:S04]  /*141f0*/  FADD.FTZ R51, R51, R49 ;  /* 0x0000003133337221 */ /* 0x000fc80000010000 */
[----:B-----5:R-:W-:Y:S01]  /*14200*/  HMMA.16816.F32 R12, R44, R40, R12 ;  /* 0x000000282c0c723c */ /* 0x020fe2000000180c */
[----:B------:R-:W-:-:S07]  /*14210*/  FADD.FTZ R51, R93, R51 ;  /* 0x000000335d337221 */ /* 0x000fce0000010000 */
[C---:B------:R-:W-:Y:S01]  /*14220*/  HMMA.16816.F32 R16, R44.reuse, R42, R16 ;  /* 0x0000002a2c10723c */ /* 0x040fe20000001810 */
[----:B------:R-:W1:Y:S07]  /*14230*/  LDSM.16.MT88.4 R40, [R230+0x10800] ;  /* 0x01080000e628783b */ /* 0x000e6e0000004200 */
[C---:B----4-:R-:W-:Y:S08]  /*14240*/  HMMA.16816.F32 R24, R44.reuse, R28, R24 ;  /* 0x0000001c2c18723c */ /* 0x050ff00000001818 */
[C---:B------:R-:W-:Y:S01]  /*14250*/  HMMA.16816.F32 R4, R44.reuse, R30, R4 ;  /* 0x0000001e2c04723c */ /* 0x040fe20000001804 */
[----:B------:R-:W3:Y:S07]  /*14260*/  LDSM.16.MT88.4 R28, [R234+0x11000] ;  /* 0x01100000ea1c783b */ /* 0x000eee0000004200 */
[C---:B--2---:R-:W-:Y:S08]  /*14270*/  HMMA.16816.F32 R32, R44.reuse, R36, R32 ;  /* 0x000000242c20723c */ /* 0x044ff00000001820 */
        /* <DEDUP_REMOVED lines=8> */
[----:B------:R-:W-:Y:S01]  /*14300*/  F2FP.PACK_AB R46, R97, R96 ;  /* 0x00000060612e723e */ /* 0x000fe200000000ff */
[----:B------:R-:W-:Y:S01]  /*14310*/  FADD.FTZ R94, R96, R94 ;  /* 0x0000005e605e7221 */ /* 0x000fe20000010000 */
[----:B------:R-:W-:-:S03]  /*14320*/  F2FP.PACK_AB R47, R103, R98 ;  /* 0x00000062672f723e */ /* 0x000fc600000000ff */
[----:B------:R-:W-:-:S04]  /*14330*/  FADD.FTZ R97, R97, R94 ;  /* 0x0000005e61617221 */ /* 0x000fc80000010000 */
[----:B---3--:R-:W-:Y:S01]  /*14340*/  HMMA.16816.F32 R12, R44, R28, R12 ;  /* 0x0000001c2c0c723c */ /* 0x008fe2000000180c */
[----:B------:R-:W-:-:S06]  /*14350*/  FADD.FTZ R97, R99, R97 ;  /* 0x0000006163617221 */ /* 0x000fcc0000010000 */
[----:B------:R-:W-:Y:S01]  /*14360*/  FADD.FTZ R28, R169, R163 ;  /* 0x000000a3a91c7221 */ /* 0x000fe20000010000 */
[C---:B--2---:R-:W-:Y:S03]  /*14370*/  HMMA.16816.F32 R24, R44.reuse, R36, R24 ;  /* 0x000000242c18723c */ /* 0x044fe60000001818 */
[----:B------:R-:W-:Y:S02]  /*14380*/  FADD.FTZ R28, R65, R28 ;  /* 0x0000001c411c7221 */ /* 0x000fe40000010000 */
[----:B------:R-:W2:Y:S02]  /*14390*/  MUFU.EX2 R65, R198 ;  /* 0x000000c600417308 */ /* 0x000ea40000000800 */
[----:B------:R-:W-:Y:S01]  /*143a0*/  FADD.FTZ R28, R168, R28 ;  /* 0x0000001ca81c7221 */ /* 0x000fe20000010000 */
[----:B------:R-:W-:Y:S01]  /*143b0*/  HMMA.16816.F32 R16, R44, R30, R16 ;  /* 0x0000001e2c10723c */ /* 0x000fe20000001810 */
[----:B------:R-:W-:-:S02]  /*143c0*/  FFMA.FTZ R36, R100, c[0x0][0x23c], -R105 ;  /* 0x00008f0064247a23 */ /* 0x000fc40000010869 */
[----:B------:R-:W-:Y:S02]  /*143d0*/  FADD.FTZ R69, R67, R28 ;  /* 0x0000001c43457221 */ /* 0x000fe40000010000 */
[----:B------:R-:W-:Y:S01]  /*143e0*/  FFMA.FTZ R37, R126, c[0x0][0x23c], -R105 ;  /* 0x00008f007e257a23 */ /* 0x000fe20000010869 */
[----:B------:R-:W3:Y:S01]  /*143f0*/  MUFU.EX2 R67, R101 ;  /* 0x0000006500437308 */ /* 0x000ee20000000800 */
[----:B------:R-:W-:Y:S01]  /*14400*/  FADD.FTZ R69, R178, R69 ;  /* 0x00000045b2457221 */ /* 0x000fe20000010000 */
[----:B------:R-:W4:Y:S01]  /*14410*/  LDSM.16.MT88.4 R28, [R230+0x11000] ;  /* 0x01100000e61c783b */ /* 0x000f220000004200 */
[----:B-1----:R-:W-:Y:S02]  /*14420*/  HMMA.16816.F32 R32, R44, R40, R32 ;  /* 0x000000282c20723c */ /* 0x002fe40000001820 */
[----:B------:R-:W-:Y:S01]  /*14430*/  FADD.FTZ R179, R179, R69 ;  /* 0x00000045b3b37221 */ /* 0x000fe20000010000 */
[----:B--2---:R-:W-:Y:S02]  /*14440*/  F2FP.PACK_AB R144, R65, R99 ;  /* 0x000000634190723e */ /* 0x004fe400000000ff */
[----:B------:R-:W-:Y:S01]  /*14450*/  MUFU.EX2 R36, R36 ;  /* 0x0000002400247308 */ /* 0x000fe20000000800 */
[----:B------:R-:W-:-:S02]  /*14460*/  FADD.FTZ R179, R180, R179 ;  /* 0x000000b3b4b37221 */ /* 0x000fc40000010000 */
[C---:B------:R-:W-:Y:S01]  /*14470*/  HMMA.16816.F32 R4, R44.reuse, R38, R4 ;  /* 0x000000262c04723c */ /* 0x040fe20000001804 */
[----:B------:R-:W-:Y:S02]  /*14480*/  FADD.FTZ R97, R65, R97 ;  /* 0x0000006141617221 */ /* 0x000fe40000010000 */
[----:B------:R-:W-:Y:S02]  /*14490*/  FADD.FTZ R181, R181, R179 ;  /* 0x000000b3b5b57221 */ /* 0x000fe40000010000 */
[----:B------:R-:W1:Y:S01]  /*144a0*/  MUFU.EX2 R37, R37 ;  /* 0x0000002500257308 */ /* 0x000e620000000800 */
[----:B---3--:R-:W-:Y:S01]  /*144b0*/  F2FP.PACK_AB R146, R252, R67 ;  /* 0x00000043fc92723e */ /* 0x008fe200000000ff */
[----:B------:R-:W-:Y:S01]  /*144c0*/  FADD.FTZ R181, R72, R181 ;  /* 0x000000b548b57221 */ /* 0x000fe20000010000 */
[----:B------:R-:W-:Y:S01]  /*144d0*/  HMMA.16816.F32 R20, R44, R42, R20 ;  /* 0x0000002a2c14723c */ /* 0x000fe20000001814 */
[----:B------:R-:W-:Y:S02]  /*144e0*/  FADD.FTZ R97, R67, R97 ;  /* 0x0000006143617221 */ /* 0x000fe40000010000 */
[----:B------:R-:W-:-:S02]  /*144f0*/  FADD.FTZ R181, R73, R181 ;  /* 0x000000b549b57221 */ /* 0x000fc40000010000 */
[----:B------:R-:W-:Y:S02]  /*14500*/  FADD.FTZ R252, R252, R97 ;  /* 0x00000061fcfc7221 */ /* 0x000fe40000010000 */
[----:B------:R-:W-:-:S04]  /*14510*/  FADD.FTZ R74, R74, R181 ;  /* 0x000000b54a4a7221 */ /* 0x000fc80000010000 */
[----:B------:R-:W-:Y:S01]  /*14520*/  FADD.FTZ R74, R75, R74 ;  /* 0x0000004a4b4a7221 */ /* 0x000fe20000010000 */
[----:B-1----:R-:W-:-:S03]  /*14530*/  F2FP.PACK_AB R145, R37, R36 ;  /* 0x000000242591723e */ /* 0x002fc600000000ff */
[----:B------:R-:W-:-:S04]  /*14540*/  FADD.FTZ R52, R52, R74 ;  /* 0x0000004a34347221 */ /* 0x000fc80000010000 */
[----:B------:R-:W-:Y:S01]  /*14550*/  FADD.FTZ R52, R53, R52 ;  /* 0x0000003435347221 */ /* 0x000fe20000010000 */
[----:B------:R-:W-:Y:S01]  /*14560*/  HMMA.16816.F32 R160, R144, R156, R12 ;  /* 0x0000009c90a0723c */ /* 0x000fe2000000180c */
[----:B------:R-:W1:Y:S02]  /*14570*/  LDSM.16.MT88.4 R12, [R230+0x11800] ;  /* 0x01180000e60c783b */ /* 0x000e640000004200 */
[----:B------:R-:W-:-:S04]  /*14580*/  FADD.FTZ R54, R54, R52 ;  /* 0x0000003436367221 */ /* 0x000fc80000010000 */
[----:B------:R-:W-:Y:S01]  /*14590*/  FADD.FTZ R54, R55, R54 ;  /* 0x0000003637367221 */ /* 0x000fe20000010000 */
[----:B----4-:R-:W-:Y:S03]  /*145a0*/  HMMA.16816.F32 R76, R44, R28, R76 ;  /* 0x0000001c2c4c723c */ /* 0x010fe6000000184c */
        /* <DEDUP_REMOVED lines=15> */
[----:B------:R-:W-:Y:S01]  /*146a0*/  FADD.FTZ R2, R0, R2 ;  /* 0x0000000200027221 */ /* 0x000fe20000010000 */
[----:B------:R-:W-:-:S03]  /*146b0*/  MOV R0, R111 ;  /* 0x0000006f00007202 */ /* 0x000fc60000000f00 */
[----:B------:R-:W-:Y:S01]  /*146c0*/  FADD.FTZ R92, R92, R2 ;  /* 0x000000025c5c7221 */ /* 0x000fe20000010000 */
[----:B------:R-:W-:Y:S01]  /*146d0*/  HMMA.16816.F32 R148, R144, R150, R20 ;  /* 0x000000969094723c */ /* 0x000fe20000001814 */
[----:B------:R-:W-:Y:S02]  /*146e0*/  MOV R2, R112 ;  /* 0x0000007000027202 */ /* 0x000fe40000000f00 */
[----:B------:R-:W-:-:S04]  /*146f0*/  FADD.FTZ R92, R95, R92 ;  /* 0x0000005c5f5c7221 */ /* 0x000fc80000010000 */
[----:B------:R-:W-:Y:S01]  /*14700*/  FADD.FTZ R102, R102, R92 ;  /* 0x0000005c66667221 */ /* 0x000fe20000010000 */
[----:B-1----:R-:W-:Y:S03]  /*14710*/  HMMA.16816.F32 R140, R144, R12, R76 ;  /* 0x0000000c908c723c */ /* 0x002fe6000000184c */
[----:B------:R-:W-:-:S04]  /*14720*/  FADD.FTZ R102, R98, R102 ;  /* 0x0000006662667221 */ /* 0x000fc80000010000 */
[----:B------:R-:W-:Y:S01]  /*14730*/  FADD.FTZ R103, R103, R102 ;  /* 0x0000006667677221 */ /* 0x000fe20000010000 */
[----:B------:R-:W-:Y:S03]  /*14740*/  HMMA.16816.F32 R144, R144, R14, R8 ;  /* 0x0000000e9090723c */ /* 0x000fe60000001808 */
[----:B------:R-:W-:-:S04]  /*14750*/  FADD.FTZ R103, R36, R103 ;  /* 0x0000006724677221 */ /* 0x000fc80000010000 */
[----:B------:R-:W-:-:S04]  /*14760*/  FADD.FTZ R103, R37, R103 ;  /* 0x0000006725677221 */ /* 0x000fc80000010000 */
[----:B------:R-:W-:-:S04]  /*14770*/  FADD.FTZ R103, R3, R103 ;  /* 0x0000006703677221 */ /* 0x000fc80000010000 */
[----:B------:R-:W-:Y:S02]  /*14780*/  FADD.FTZ R251, R251, R103 ;  /* 0x00000067fbfb7221 */ /* 0x000fe40000010000 */
.L_x_2385:
[----:B------:R-:W-:-:S06]  /*14790*/  UISETP.GE.AND UP0, UPT, UR12, 0x1, UPT ;  /* 0x000000010c00788c */ /* 0x000fcc000bf06270 */
[----:B------:R-:W-:-:S13]  /*147a0*/  PLOP3.LUT P0, PT, PT, PT, UP0, 0x80, 0x0 ;  /* 0x000000000000781c */ /* 0x000fda0003f0f008 */
[----:B------:R-:W-:Y:S05]  /*147b0*/  @!P0 BRA `(.L_x_2393) ;  /* 0x000073d000008947 */ /* 0x000fea0003800000 */
[----:B------:R-:W-:Y:S01]  /*147c0*/  IMAD.MOV.U32 R248, RZ, RZ, c[0x0][0x1a0] ;  /* 0x00006800fff87624 */ /* 0x000fe200078e00ff */
[----:B------:R-:W-:Y:S01]  /*147d0*/  MOV R3, R0 ;  /* 0x0000000000037202 */ /* 0x000fe20000000f00 */
[----:B------:R-:W-:Y:S01]  /*147e0*/  IMAD.MOV.U32 R164, RZ, RZ, R2 ;  /* 0x000000ffffa47224 */ /* 0x000fe200078e0002 */
[----:B------:R-:W-:Y:S01]  /*147f0*/  ULDC.64 UR8, c[0x0][0x198] ;  /* 0x0000660000087ab9 */ /* 0x000fe20000000a00 */
[----:B------:R-:W-:Y:S01]  /*14800*/  IMAD.MOV.U32 R245, RZ, RZ, c[0x0][0x1a4] ;  /* 0x00006900fff57624 */ /* 0x000fe200078e00ff */
[----:B------:R-:W-:Y:S01]  /*14810*/  LEA R247, -R248, RZ, 0x8 ;  /* 0x000000fff8f77211 */ /* 0x000fe200078e41ff */
[----:B------:R-:W-:Y:S02]  /*14820*/  ULDC.64 UR10, c[0x0][0x1a0] ;  /* 0x00006800000a7ab9 */ /* 0x000fe40000000a00 */
[----:B------:R-:W-:Y:S01]  /*14830*/  ULDC.64 UR6, c[0x0][0x1a0] ;  /* 0x0000680000067ab9 */ /* 0x000fe20000000a00 */
[----:B------:R-:W-:Y:S02]  /*14840*/  SHF.R.S32.HI R246, RZ, 0x1f, R247 ;  /* 0x0000001ffff67819 */ /* 0x000fe400000114f7 */
.L_x_2397:
        /* <DEDUP_REMOVED lines=30> */
[----:B------:R-:W-:Y:S04]  /*14a30*/  UIMAD UR28, UR19, UR27, UR28 ;  /* 0x0000001b131c72a4 */ /* 0x000fe8000f8e021c */
[----:B------:R-:W-:Y:S02]  /*14a40*/  UISETP.GT.U32.AND UP2, UPT, UR19, UR28, UPT ;  /* 0x0000001c1300728c */ /* 0x000fe4000bf44070 */
[----:B-1----:R-:W-:Y:S07]  /*14a50*/  UIMAD.WIDE.U32 UR32, UR33, UR26, URZ ;  /* 0x0000001a212072a5 */ /* 0x002fee000f8e003f */
[----:B------:R-:W-:Y:S02]  /*14a60*/  UMOV UR29, UR33 ;  /* 0x00000021001d7c82 */ /* 0x000fe40008000000 */
[----:B------:R-:W-:Y:S02]  /*14a70*/  UIADD3 UR24, -UR29, URZ, URZ ;  /* 0x0000003f1d187290 */ /* 0x000fe4000fffe13f */
[----:B------:R-:W-:Y:S02]  /*14a80*/  @!UP2 UIADD3 UR28, UR28, -UR19, URZ ;  /* 0x800000131c1ca290 */ /* 0x000fe4000fffe03f */
[----:B------:R-:W-:Y:S02]  /*14a90*/  UIMAD UR26, UR19, UR24, UR26 ;  /* 0x00000018131a72a4 */ /* 0x000fe4000f8e021a */
[----:B------:R-:W-:Y:S02]  /*14aa0*/  UISETP.GE.U32.AND UP4, UPT, UR28, UR19, UPT ;  /* 0x000000131c00728c */ /* 0x000fe4000bf86070 */
[----:B------:R-:W-:Y:S02]  /*14ab0*/  UISETP.GT.U32.AND UP0, UPT, UR19, UR26, UPT ;  /* 0x0000001a1300728c */ /* 0x000fe4000bf04070 */
[----:B------:R-:W-:Y:S02]  /*14ac0*/  ULDC UR24, c[0x0][0x2d0] ;  /* 0x0000b40000187ab9 */ /* 0x000fe40000000800 */
[----:B------:R-:W-:Y:S02]  /*14ad0*/  ULOP3.LUT UR30, UR30, UR24, URZ, 0x3c, !UPT ;  /* 0x000000181e1e7292 */ /* 0x000fe4000f8e3c3f */
[----:B------:R-:W-:Y:S02]  /*14ae0*/  ULOP3.LUT UR22, UR22, UR24, URZ, 0x3c, !UPT ;  /* 0x0000001816167292 */ /* 0x000fe4000f8e3c3f */
[----:B------:R-:W-:Y:S02]  /*14af0*/  UISETP.GE.AND UP1, UPT, UR30, URZ, UPT ;  /* 0x0000003f1e00728c */ /* 0x000fe4000bf26270 */
[----:B------:R-:W-:Y:S02]  /*14b00*/  @!UP2 UIADD3 UR31, UR31, 0x1, URZ ;  /* 0x000000011f1fa890 */ /* 0x000fe4000fffe03f */
[----:B------:R-:W-:Y:S02]  /*14b10*/  @!UP0 UIADD3 UR26, UR26, -UR19, URZ ;  /* 0x800000131a1a8290 */ /* 0x000fe4000fffe03f */
[----:B------:R-:W-:Y:S02]  /*14b20*/  @!UP0 UIADD3 UR29, UR29, 0x1, URZ ;  /* 0x000000011d1d8890 */ /* 0x000fe4000fffe03f */
[----:B------:R-:W-:Y:S02]  /*14b30*/  UISETP.GE.U32.AND UP3, UPT, UR26, UR19, UPT ;  /* 0x000000131a00728c */ /* 0x000fe4000bf66070 */
[----:B------:R-:W-:Y:S02]  /*14b40*/  UISETP.GE.AND UP0, UPT, UR22, URZ, UPT ;  /* 0x0000003f1600728c */ /* 0x000fe4000bf06270 */
[----:B------:R-:W-:Y:S02]  /*14b50*/  @UP4 UIADD3 UR31, UR31, 0x1, URZ ;  /* 0x000000011f1f4890 */ /* 0x000fe4000fffe03f */
[----:B------:R-:W-:Y:S02]  /*14b60*/  UISETP.NE.AND UP2, UPT, URZ, UR24, UPT ;  /* 0x000000183f00728c */ /* 0x000fe4000bf45270 */
[----:B------:R-:W-:Y:S02]  /*14b70*/  ULOP3.LUT UR19, URZ, UR24, URZ, 0x33, !UPT ;  /* 0x000000183f137292 */ /* 0x000fe4000f8e333f */
[----:B------:R-:W-:Y:S02]  /*14b80*/  @!UP1 UIADD3 UR31, -UR31, URZ, URZ ;  /* 0x0000003f1f1f9290 */ /* 0x000fe4000fffe13f */
[----:B------:R-:W-:Y:S02]  /*14b90*/  @UP3 UIADD3 UR29, UR29, 0x1, URZ ;  /* 0x000000011d1d3890 */ /* 0x000fe4000fffe03f */
[----:B------:R-:W-:Y:S02]  /*14ba0*/  USEL UR31, UR19, UR31, !UP2 ;  /* 0x0000001f131f7287 */ /* 0x000fe4000d000000 */
[----:B------:R-:W-:Y:S04]  /*14bb0*/  @!UP0 UIADD3 UR29, -UR29, URZ, URZ ;  /* 0x0000003f1d1d8290 */ /* 0x000fe8000fffe13f */
[----:B------:R-:W-:Y:S01]  /*14bc0*/  USEL UR19, UR19, UR29, !UP2 ;  /* 0x0000001d13137287 */ /* 0x000fe2000d000000 */
[----:B------:R-:W-:Y:S01]  /*14bd0*/  MOV R2, UR31 ;  /* 0x0000001f00027c02 */ /* 0x000fe20008000f00 */
[----:B------:R-:W-:Y:S03]  /*14be0*/  IMAD.U32 R0, RZ, RZ, UR31 ;  /* 0x0000001fff007e24 */ /* 0x000fe6000f8e00ff */
[----:B------:R-:W-:Y:S01]  /*14bf0*/  LEA R6, P0, R2, UR16, 0x2 ;  /* 0x0000001002067c11 */ /* 0x000fe2000f8010ff */
[----:B------:R-:W-:Y:S01]  /*14c00*/  IMAD.U32 R5, RZ, RZ, UR19 ;  /* 0x00000013ff057e24 */ /* 0x000fe2000f8e00ff */
[----:B------:R-:W-:Y:S01]  /*14c10*/  MOV R4, UR19 ;  /* 0x0000001300047c02 */ /* 0x000fe20008000f00 */
[----:B------:R-:W-:Y:S01]  /*14c20*/  UIADD3 UR19, UR31, -UR19, URZ ;  /* 0x800000131f137290 */ /* 0x000fe2000fffe03f */
[----:B------:R-:W1:Y:S01]  /*14c30*/  R2UR UR26, R6 ;  /* 0x00000000061a73c2 */ /* 0x000e6200000e0000 */
[----:B------:R-:W-:Y:S02]  /*14c40*/  LEA.HI.X.SX32 R7, R0, UR17, 0x2, P0 ;  /* 0x0000001100077c11 */ /* 0x000fe400080f16ff */
[----:B------:R-:W-:Y:S01]  /*14c50*/  LEA R8, P1, R5, UR16, 0x2 ;  /* 0x0000001005087c11 */ /* 0x000fe2000f8210ff */
[----:B------:R-:W-:Y:S03]  /*14c60*/  UIMAD UR24, UR19, UR24, -0x100 ;  /* 0xffffff00131874a4 */ /* 0x000fe6000f8e0218 */
[----:B------:R-:W-:Y:S01]  /*14c70*/  LEA.HI.X.SX32 R9, R4, UR17, 0x2, P1 ;  /* 0x0000001104097c11 */ /* 0x000fe200088f16ff */
[----:B------:R-:W2:Y:S01]  /*14c80*/  R2UR UR27, R7 ;  /* 0x00000000071b73c2 */ /* 0x000ea200000e0000 */
[----:B------:R-:W-:Y:S02]  /*14c90*/  USHF.R.S32.HI UR22, URZ, 0x1f, UR24 ;  /* 0x0000001f3f167899 */ /* 0x000fe40008011418 */
[----:B------:R-:W-:Y:S04]  /*14ca0*/  UIMAD UR19, UR11, UR24, URZ ;  /* 0x000000180b1372a4 */ /* 0x000fe8000f8e023f */
[----:B------:R-:W-:Y:S01]  /*14cb0*/  UIMAD UR19, UR22, UR10, UR19 ;  /* 0x0000000a161372a4 */ /* 0x000fe2000f8e0213 */
[----:B------:R-:W3:Y:S02]  /*14cc0*/  R2UR UR28, R8 ;  /* 0x00000000081c73c2 */ /* 0x000ee400000e0000 */
[----:B------:R-:W-:Y:S01]  /*14cd0*/  UMOV UR22, UR10 ;  /* 0x0000000a00167c82 */ /* 0x000fe20008000000 */
[----:B-1----:R-:W-:Y:S05]  /*14ce0*/  IMAD.U32 R6, RZ, RZ, UR26 ;  /* 0x0000001aff067e24 */ /* 0x002fea000f8e00ff */
[----:B------:R-:W1:Y:S01]  /*14cf0*/  R2UR UR29, R9 ;  /* 0x00000000091d73c2 */ /* 0x000e6200000e0000 */
[----:B--2---:R-:W-:Y:S01]  /*14d00*/  IMAD.U32 R7, RZ, RZ, UR27 ;  /* 0x0000001bff077e24 */ /* 0x004fe2000f8e00ff */
[----:B------:R-:W-:Y:S04]  /*14d10*/  UIMAD.WIDE.U32 UR26, UR10, UR24, URZ ;  /* 0x000000180a1a72a5 */ /* 0x000fe8000f8e003f */
[----:B------:R-:W2:Y:S01]  /*14d20*/  LDG.E R0, [R6.64] ;  /* 0x0000001406007981 */ /* 0x000ea2000c1e1900 */
[----:B------:R-:W-:Y:S01]  /*14d30*/  UIADD3 UR19, UR27, UR19, URZ ;  /* 0x000000131b137290 */ /* 0x000fe2000fffe03f */
[----:B---3--:R-:W-:Y:S01]  /*14d40*/  MOV R4, UR28 ;  /* 0x0000001c00047c02 */ /* 0x008fe20008000f00 */
[----:B-1----:R-:W-:Y:S05]  /*14d50*/  IMAD.U32 R5, RZ, RZ, UR29 ;  /* 0x0000001dff057e24 */ /* 0x002fea000f8e00ff */
[----:B------:R1:W2:Y:S02]  /*14d60*/  LDG.E R2, [R4.64] ;  /* 0x0000001404027981 */ /* 0x0002a4000c1e1900 */
[----:B-1----:R-:W-:Y:S01]  /*14d70*/  IMAD.U32 R5, RZ, RZ, UR27 ;  /* 0x0000001bff057e24 */ /* 0x002fe2000f8e00ff */
[----:B------:R-:W-:Y:S02]  /*14d80*/  MOV R4, UR26 ;  /* 0x0000001a00047c02 */ /* 0x000fe40008000f00 */
[----:B------:R-:W-:Y:S01]  /*14d90*/  MOV R5, UR19 ;  /* 0x0000001300057c02 */ /* 0x000fe20008000f00 */
[----:B------:R-:W-:Y:S01]  /*14da0*/  UMOV UR19, UR11 ;  /* 0x0000000b00137c82 */ /* 0x000fe20008000000 */
[----:B--2---:R-:W-:Y:S04]  /*14db0*/  IMAD.IADD R2, R2, 0x1, -R0 ;  /* 0x0000000102027824 */ /* 0x004fe800078e0a00 */
[----:B------:R-:W-:Y:S01]  /*14dc0*/  IMAD.WIDE.U32 R4, R2, c[0x0][0x188], R4 ;  /* 0x0000620002047a25 */ /* 0x000fe200078e0004 */
[----:B------:R-:W-:Y:S05]  /*14dd0*/  SHF.R.S32.HI R0, RZ, 0x1f, R2 ;  /* 0x0000001fff007819 */ /* 0x000fea0000011402 */
[----:B------:R-:W-:Y:S04]  /*14de0*/  IMAD R0, R0, c[0x0][0x188], RZ ;  /* 0x0000620000007a24 */ /* 0x000fe800078e02ff */
[----:B------:R-:W-:Y:S02]  /*14df0*/  IMAD R0, R2, c[0x0][0x18c], R0 ;  /* 0x0000630002007a24 */ /* 0x000fe400078e0200 */
[----:B------:R-:W-:Y:S03]  /*14e00*/  IMAD.MOV.U32 R2, RZ, RZ, R4 ;  /* 0x000000ffff027224 */ /* 0x000fe600078e0004 */
[----:B------:R-:W-:Y:S02]  /*14e10*/  IADD3 R0, R5, R0, RZ ;  /* 0x0000000005007210 */ /* 0x000fe40007ffe0ff */
.L_x_2394:
[----:B------:R-:W-:Y:S01]  /*14e20*/  ISETP.GE.AND P0, PT, R242, c[0x0][0x220], PT ;  /* 0x00008800f2007a0c */ /* 0x000fe20003f06270 */
[----:B------:R-:W-:Y:S01]  /*14e30*/  UISETP.GE.AND UP0, UPT, UR12, 0x2, UPT ;  /* 0x000000020c00788c */ /* 0x000fe2000bf06270 */
[----:B------:R-:W-:Y:S02]  /*14e40*/  LEA R220, P2, R2, R177, 0x1 ;  /* 0x000000b102dc7211 */ /* 0x000fe400078408ff */
        /* <DEDUP_REMOVED lines=401> */
[----:B------:R-:W-:Y:S04]  /*16760*/  UIADD3 UR28, UR28, -0x200, URZ ;  /* 0xfffffe001c1c7890 */ /* 0x000fe8000fffe03f */
        /* <DEDUP_REMOVED lines=25> */
[----:B------:R-:W-:Y:S02]  /*16900*/  ULDC UR11, c[0x0][0x2d0] ;  /* 0x0000b400000b7ab9 */ /* 0x000fe40000000800 */
[----:B------:R-:W-:Y:S02]  /*16910*/  UISETP.GT.U32.AND UP0, UPT, UR10, UR24, UPT ;  /* 0x000000180a00728c */ /* 0x000fe4000bf04070 */
[----:B------:R-:W-:Y:S02]  /*16920*/  ULOP3.LUT UR30, UR30, UR11, URZ, 0x3c, !UPT ;  /* 0x0000000b1e1e7292 */ /* 0x000fe4000f8e3c3f */
[----:B------:R-:W-:Y:S02]  /*16930*/  @!UP2 UIADD3 UR31, UR31, 0x1, URZ ;  /* 0x000000011f1fa890 */ /* 0x000fe4000fffe03f */
[----:B------:R-:W-:Y:S02]  /*16940*/  UISETP.GE.AND UP1, UPT, UR30, URZ, UPT ;  /* 0x0000003f1e00728c */ /* 0x000fe4000bf26270 */
[----:B------:R-:W-:Y:S02]  /*16950*/  @UP4 UIADD3 UR31, UR31, 0x1, URZ ;  /* 0x000000011f1f4890 */ /* 0x000fe4000fffe03f */
[----:B------:R-:W-:Y:S02]  /*16960*/  UISETP.NE.AND UP2, UPT, URZ, UR11, UPT ;  /* 0x0000000b3f00728c */ /* 0x000fe4000bf45270 */
[----:B------:R-:W-:Y:S02]  /*16970*/  @!UP0 UIADD3 UR24, UR24, -UR10, URZ ;  /* 0x8000000a18188290 */ /* 0x000fe4000fffe03f */
[----:B------:R-:W-:Y:S02]  /*16980*/  ULOP3.LUT UR28, UR28, UR11, URZ, 0x3c, !UPT ;  /* 0x0000000b1c1c7292 */ /* 0x000fe4000f8e3c3f */
[----:B------:R-:W-:Y:S02]  /*16990*/  UISETP.GE.U32.AND UP3, UPT, UR24, UR10, UPT ;  /* 0x0000000a1800728c */ /* 0x000fe4000bf66070 */
[----:B------:R-:W-:Y:S02]  /*169a0*/  ULOP3.LUT UR10, URZ, UR11, URZ, 0x33, !UPT ;  /* 0x0000000b3f0a7292 */ /* 0x000fe4000f8e333f */
[----:B------:R-:W-:Y:S02]  /*169b0*/  @!UP1 UIADD3 UR31, -UR31, URZ, URZ ;  /* 0x0000003f1f1f9290 */ /* 0x000fe4000fffe13f */
[----:B------:R-:W-:Y:S02]  /*169c0*/  @!UP0 UIADD3 UR29, UR29, 0x1, URZ ;  /* 0x000000011d1d8890 */ /* 0x000fe4000fffe03f */
[----:B------:R-:W-:Y:S02]  /*169d0*/  USEL UR31, UR10, UR31, !UP2 ;  /* 0x0000001f0a1f7287 */ /* 0x000fe4000d000000 */
[----:B------:R-:W-:Y:S02]  /*169e0*/  UISETP.GE.AND UP0, UPT, UR28, URZ, UPT ;  /* 0x0000003f1c00728c */ /* 0x000fe4000bf06270 */
[----:B------:R-:W-:Y:S02]  /*169f0*/  @UP3 UIADD3 UR29, UR29, 0x1, URZ ;  /* 0x000000011d1d3890 */ /* 0x000fe4000fffe03f */
[----:B------:R-:W-:Y:S01]  /*16a00*/  MOV R169, UR31 ;  /* 0x0000001f00a97c02 */ /* 0x000fe20008000f00 */
[----:B------:R-:W-:Y:S03]  /*16a10*/  IMAD.U32 R168, RZ, RZ, UR31 ;  /* 0x0000001fffa87e24 */ /* 0x000fe6000f8e00ff */
[----:B------:R-:W-:Y:S03]  /*16a20*/  LEA R172, P1, R169, UR16, 0x2 ;  /* 0x00000010a9ac7c11 */ /* 0x000fe6000f8210ff */
[----:B------:R-:W-:Y:S01]  /*16a30*/  @!UP0 UIADD3 UR29, -UR29, URZ, URZ ;  /* 0x0000003f1d1d8290 */ /* 0x000fe2000fffe13f */
[----:B------:R-:W1:Y:S01]  /*16a40*/  R2UR UR26, R172 ;  /* 0x00000000ac1a73c2 */ /* 0x000e6200000e0000 */
[----:B------:R-:W-:Y:S02]  /*16a50*/  LEA.HI.X.SX32 R173, R168, UR17, 0x2, P1 ;  /* 0x00000011a8ad7c11 */ /* 0x000fe400088f16ff */
[----:B------:R-:W-:Y:S05]  /*16a60*/  USEL UR10, UR10, UR29, !UP2 ;  /* 0x0000001d0a0a7287 */ /* 0x000fea000d000000 */
[----:B------:R-:W2:Y:S01]  /*16a70*/  R2UR UR27, R173 ;  /* 0x00000000ad1b73c2 */ /* 0x000ea200000e0000 */
[----:B------:R-:W-:Y:S01]  /*16a80*/  IMAD.U32 R171, RZ, RZ, UR10 ;  /* 0x0000000affab7e24 */ /* 0x000fe2000f8e00ff */
[----:B------:R-:W-:Y:S04]  /*16a90*/  MOV R170, UR10 ;  /* 0x0000000a00aa7c02 */ /* 0x000fe80008000f00 */
[----:B------:R-:W-:Y:S04]  /*16aa0*/  LEA R174, P2, R171, UR16, 0x2 ;  /* 0x00000010abae7c11 */ /* 0x000fe8000f8410ff */
[----:B------:R-:W-:Y:S01]  /*16ab0*/  LEA.HI.X.SX32 R175, R170, UR17, 0x2, P2 ;  /* 0x00000011aaaf7c11 */ /* 0x000fe200090f16ff */
[----:B------:R-:W3:Y:S01]  /*16ac0*/  R2UR UR28, R174 ;  /* 0x00000000ae1c73c2 */ /* 0x000ee200000e0000 */
[----:B-1----:R-:W-:Y:S01]  /*16ad0*/  IMAD.U32 R168, RZ, RZ, UR26 ;  /* 0x0000001affa87e24 */ /* 0x002fe2000f8e00ff */
[----:B------:R-:W-:Y:S06]  /*16ae0*/  UIADD3 UR26, UR31, -UR10, URZ ;  /* 0x8000000a1f1a7290 */ /* 0x000fec000fffe03f */
[----:B------:R-:W1:Y:S01]  /*16af0*/  R2UR UR29, R175 ;  /* 0x00000000af1d73c2 */ /* 0x000e6200000e0000 */
[----:B------:R-:W-:Y:S01]  /*16b00*/  UIMAD UR26, UR26, UR11, -0x100 ;  /* 0xffffff001a1a74a4 */ /* 0x000fe2000f8e020b */
[----:B--2---:R-:W-:Y:S03]  /*16b10*/  IMAD.U32 R169, RZ, RZ, UR27 ;  /* 0x0000001bffa97e24 */ /* 0x004fe6000f8e00ff */
[----:B------:R-:W-:Y:S02]  /*16b20*/  USHF.R.S32.HI UR11, URZ, 0x1f, UR26 ;  /* 0x0000001f3f0b7899 */ /* 0x000fe4000801141a */
[----:B------:R-:W-:Y:S01]  /*16b30*/  UIMAD UR10, UR9, UR26, URZ ;  /* 0x0000001a090a72a4 */ /* 0x000fe2000f8e023f */
[----:B------:R2:W4:Y:S01]  /*16b40*/  LDG.E R168, [R168.64] ;  /* 0x00000014a8a87981 */ /* 0x000522000c1e1900 */
[----:B------:R-:W-:Y:S02]  /*16b50*/  UIMAD.WIDE.U32 UR26, UR8, UR26, URZ ;  /* 0x0000001a081a72a5 */ /* 0x000fe4000f8e003f */
[----:B------:R-:W-:Y:S01]  /*16b60*/  UIMAD UR10, UR11, UR8, UR10 ;  /* 0x000000080b0a72a4 */ /* 0x000fe2000f8e020a */
[----:B---3--:R-:W-:Y:S03]  /*16b70*/  MOV R170, UR28 ;  /* 0x0000001c00aa7c02 */ /* 0x008fe60008000f00 */
[----:B------:R-:W-:Y:S02]  /*16b80*/  UIADD3 UR10, UR27, UR10, URZ ;  /* 0x0000000a1b0a7290 */ /* 0x000fe4000fffe03f */
[----:B------:R-:W-:Y:S01]  /*16b90*/  UMOV UR11, UR9 ;  /* 0x00000009000b7c82 */ /* 0x000fe20008000000 */
[----:B-1----:R-:W-:Y:S05]  /*16ba0*/  IMAD.U32 R171, RZ, RZ, UR29 ;  /* 0x0000001dffab7e24 */ /* 0x002fea000f8e00ff */
[----:B--2---:R1:W4:Y:S02]  /*16bb0*/  LDG.E R169, [R170.64] ;  /* 0x00000014aaa97981 */ /* 0x004324000c1e1900 */
[----:B-1----:R-:W-:Y:S01]  /*16bc0*/  IMAD.U32 R171, RZ, RZ, UR27 ;  /* 0x0000001bffab7e24 */ /* 0x002fe2000f8e00ff */
[----:B------:R-:W-:Y:S02]  /*16bd0*/  MOV R170, UR26 ;  /* 0x0000001a00aa7c02 */ /* 0x000fe40008000f00 */
[----:B------:R-:W-:Y:S01]  /*16be0*/  MOV R171, UR10 ;  /* 0x0000000a00ab7c02 */ /* 0x000fe20008000f00 */
[----:B------:R-:W-:Y:S01]  /*16bf0*/  UMOV UR10, UR8 ;  /* 0x00000008000a7c82 */ /* 0x000fe20008000000 */
[----:B----4-:R-:W-:Y:S04]  /*16c00*/  IMAD.IADD R169, R169, 0x1, -R168 ;  /* 0x00000001a9a97824 */ /* 0x010fe800078e0aa8 */
[C---:B------:R-:W-:Y:S01]  /*16c10*/  IMAD.WIDE.U32 R170, R169.reuse, c[0x0][0x180], R170 ;  /* 0x00006000a9aa7a25 */ /* 0x040fe200078e00aa */
[----:B------:R-:W-:Y:S05]  /*16c20*/  SHF.R.S32.HI R168, RZ, 0x1f, R169 ;  /* 0x0000001fffa87819 */ /* 0x000fea00000114a9 */
[----:B------:R-:W-:Y:S04]  /*16c30*/  IMAD R168, R168, c[0x0][0x180], RZ ;  /* 0x00006000a8a87a24 */ /* 0x000fe800078e02ff */
[----:B------:R-:W-:Y:S02]  /*16c40*/  IMAD R168, R169, c[0x0][0x184], R168 ;  /* 0x00006100a9a87a24 */ /* 0x000fe400078e02a8 */
[----:B------:R-:W-:Y:S03]  /*16c50*/  IMAD.MOV.U32 R169, RZ, RZ, R170 ;  /* 0x000000ffffa97224 */ /* 0x000fe600078e00aa */
[----:B------:R-:W-:Y:S02]  /*16c60*/  IADD3 R168, R171, R168, RZ ;  /* 0x000000a8aba87210 */ /* 0x000fe40007ffe0ff */
.L_x_2396:
[----:B------:R1:W-:Y:S01]  /*16c70*/  @P0 STS.128 [R241+0x2000], RZ ;  /* 0x002000fff1000388 */ /* 0x0003e20000000c00 */
[C---:B------:R-:W-:Y:S01]  /*16c80*/  LEA R198, P5, R169.reuse, R250, 0x1 ;  /* 0x000000faa9c67211 */ /* 0x040fe200078a08ff */
[--C-:B------:R-:W-:Y:S01]  /*16c90*/  @!P0 IMAD.MOV.U32 R206, RZ, RZ, R169.reuse ;  /* 0x000000ffffce8224 */ /* 0x100fe200078e00a9 */
[C---:B------:R-:W-:Y:S01]  /*16ca0*/  @!P0 LEA R172, P3, R2.reuse, R169, 0x5 ;  /* 0x000000a902ac8211 */ /* 0x040fe200078628ff */
[--C-:B------:R-:W-:Y:S01]  /*16cb0*/  @!P0 IMAD.MOV.U32 R196, RZ, RZ, R169.reuse ;  /* 0x000000ffffc48224 */ /* 0x100fe200078e00a9 */
[C---:B------:R-:W-:Y:S01]  /*16cc0*/  LEA.HI.X R199, R169.reuse, R249, R168, 0x1, P5 ;  /* 0x000000f9a9c77211 */ /* 0x040fe200028f0ca8 */
[--C-:B------:R-:W-:Y:S01]  /*16cd0*/  @!P0 IMAD.MOV.U32 R194, RZ, RZ, R169.reuse ;  /* 0x000000ffffc28224 */ /* 0x100fe200078e00a9 */
[----:B------:R-:W-:Y:S01]  /*16ce0*/  @!P0 IADD3 R170, P4, R169, UR18, RZ ;  /* 0x00000012a9aa8c10 */ /* 0x000fe2000ff9e0ff */
[--C-:B------:R-:W-:Y:S01]  /*16cf0*/  @!P0 IMAD.MOV.U32 R192, RZ, RZ, R169.reuse ;  /* 0x000000ffffc08224 */ /* 0x100fe200078e00a9 */
[CC--:B------:R-:W-:Y:S01]  /*16d00*/  @!P0 LEA R174, P2, R2.reuse, R169.reuse, 0x6 ;  /* 0x000000a902ae8211 */ /* 0x0c0fe200078430ff */
[----:B------:R-:W-:Y:S01]  /*16d10*/  @!PT LDS RZ, [RZ] ;  /* 0x00000000fffff984 */ /* 0x000fe20000000800 */
[----:B------:R-:W-:Y:S01]  /*16d20*/  @!PT LDS RZ, [RZ] ;  /* 0x00000000fffff984 */ /* 0x000fe20000000800 */
[----:B------:R-:W-:Y:S01]  /*16d30*/  @!PT LDS RZ, [RZ] ;  /* 0x00000000fffff984 */ /* 0x000fe20000000800 */
[----:B------:R1:W-:Y:S01]  /*16d40*/  @!P0 LDGSTS.E.BYPASS.LTC128B.128 [R241+0x2000], [R198.64] ;  /* 0x02000000c6f18fae */ /* 0x0003e2000b901d54 */
[CC--:B------:R-:W-:Y:S01]  /*16d50*/  @!P0 LEA R175, P1, R2.reuse, R169.reuse, 0x7 ;  /* 0x000000a902af8211 */ /* 0x0c0fe200078238ff */
[--C-:B------:R-:W-:Y:S01]  /*16d60*/  @!P0 IMAD.MOV.U32 R190, RZ, RZ, R169.reuse ;  /* 0x000000ffffbe8224 */ /* 0x100fe200078e00a9 */
[----:B------:R-:W-:Y:S01]  /*16d70*/  @!P0 LEA.HI.X R171, R2, R168, R0, 0x5, P3 ;  /* 0x000000a802ab8211 */ /* 0x000fe200018f2c00 */
[----:B------:R1:W-:Y:S01]  /*16d80*/  @P0 STS.128 [R241+0x2800], RZ ;  /* 0x002800fff1000388 */ /* 0x0003e20000000c00 */
[----:B------:R-:W-:Y:S01]  /*16d90*/  @!P0 LEA R204, P3, R170, R250, 0x1 ;  /* 0x000000faaacc8211 */ /* 0x000fe200078608ff */
[--C-:B------:R-:W-:Y:S01]  /*16da0*/  @!P0 IMAD.MOV.U32 R188, RZ, RZ, R169.reuse ;  /* 0x000000ffffbc8224 */ /* 0x100fe200078e00a9 */
[----:B------:R-:W-:Y:S01]  /*16db0*/  @!P0 MOV R180, R169 ;  /* 0x000000a900b48202 */ /* 0x000fe20000000f00 */
[--C-:B------:R-:W-:Y:S01]  /*16dc0*/  @!P0 IMAD.MOV.U32 R186, RZ, RZ, R169.reuse ;  /* 0x000000ffffba8224 */ /* 0x100fe200078e00a9 */
[-C--:B------:R-:W-:Y:S01]  /*16dd0*/  @!P0 MOV R197, R168.reuse ;  /* 0x000000a800c58202 */ /* 0x080fe20000000f00 */
[--C-:B------:R-:W-:Y:S01]  /*16de0*/  @!P0 IMAD.MOV.U32 R184, RZ, RZ, R169.reuse ;  /* 0x000000ffffb88224 */ /* 0x100fe200078e00a9 */
[-C--:B------:R-:W-:Y:S01]  /*16df0*/  @!P0 MOV R193, R168.reuse ;  /* 0x000000a800c18202 */ /* 0x080fe20000000f00 */
[--C-:B------:R-:W-:Y:S01]  /*16e00*/  @!P0 IMAD.MOV.U32 R182, RZ, RZ, R169.reuse ;  /* 0x000000ffffb68224 */ /* 0x100fe200078e00a9 */
[-C--:B------:R-:W-:Y:S01]  /*16e10*/  @!P0 MOV R189, R168.reuse ;  /* 0x000000a800bd8202 */ /* 0x080fe20000000f00 */
[----:B------:R-:W-:Y:S01]  /*16e20*/  @!P0 IMAD.MOV.U32 R178, RZ, RZ, R169 ;  /* 0x000000ffffb28224 */ /* 0x000fe200078e00a9 */
[----:B------:R-:W-:Y:S01]  /*16e30*/  @!P0 IADD3.X R169, R168, UR15, RZ, P4, !PT ;  /* 0x0000000fa8a98c10 */ /* 0x000fe2000a7fe4ff */
[--C-:B------:R-:W-:Y:S01]  /*16e40*/  @!P0 IMAD.MOV.U32 R207, RZ, RZ, R168.reuse ;  /* 0x000000ffffcf8224 */ /* 0x100fe200078e00a8 */
[-C--:B------:R-:W-:Y:S01]  /*16e50*/  @!P0 MOV R185, R168.reuse ;  /* 0x000000a800b98202 */ /* 0x080fe20000000f00 */
[--C-:B------:R-:W-:Y:S01]  /*16e60*/  @!P0 IMAD.MOV.U32 R195, RZ, RZ, R168.reuse ;  /* 0x000000ffffc38224 */ /* 0x100fe200078e00a8 */
[-C--:B------:R-:W-:Y:S01]  /*16e70*/  @!P0 LEA.HI.X R205, R170, R249.reuse, R169, 0x1, P3 ;  /* 0x000000f9aacd8211 */ /* 0x080fe200018f0ca9 */
[--C-:B------:R-:W-:Y:S01]  /*16e80*/  @!P0 IMAD.MOV.U32 R191, RZ, RZ, R168.reuse ;  /* 0x000000ffffbf8224 */ /* 0x100fe200078e00a8 */
[-C--:B------:R-:W-:Y:S01]  /*16e90*/  @!P0 MOV R179, R168.reuse ;  /* 0x000000a800b38202 */ /* 0x080fe20000000f00 */
[----:B------:R-:W-:Y:S01]  /*16ea0*/  @!P0 IMAD.MOV.U32 R187, RZ, RZ, R168 ;  /* 0x000000ffffbb8224 */ /* 0x000fe200078e00a8 */
[----:B------:R-:W-:Y:S01]  /*16eb0*/  @!P0 LEA.HI.X R173, R2, R168, R0, 0x6, P2 ;  /* 0x000000a802ad8211 */ /* 0x000fe200010f3400 */
[----:B------:R-:W-:Y:S01]  /*16ec0*/  @!PT LDS RZ, [RZ] ;  /* 0x00000000fffff984 */ /* 0x000fe20000000800 */
[----:B------:R-:W-:Y:S01]  /*16ed0*/  @!PT LDS RZ, [RZ] ;  /* 0x00000000fffff984 */ /* 0x000fe20000000800 */
[----:B------:R-:W-:Y:S01]  /*16ee0*/  @!PT LDS RZ, [RZ] ;  /* 0x00000000fffff984 */ /* 0x000fe20000000800 */
[----:B------:R1:W-:Y:S01]  /*16ef0*/  @!P0 LDGSTS.E.BYPASS.LTC128B.128 [R241+0x2800], [R204.64] ;  /* 0x02800000ccf18fae */ /* 0x0003e2000b901d54 */
[--C-:B------:R-:W-:Y:S01]  /*16f00*/  @!P0 IMAD.MOV.U32 R183, RZ, RZ, R168.reuse ;  /* 0x000000ffffb78224 */ /* 0x100fe200078e00a8 */
[-C--:B------:R-:W-:Y:S01]  /*16f10*/  @!P0 LEA R202, P2, R172, R250.reuse, 0x1 ;  /* 0x000000faacca8211 */ /* 0x080fe200078408ff */
[----:B------:R-:W-:Y:S01]  /*16f20*/  @!P0 IMAD.MOV.U32 R181, RZ, RZ, R168 ;  /* 0x000000ffffb58224 */ /* 0x000fe200078e00a8 */
[----:B------:R1:W-:Y:S01]  /*16f30*/  @P0 STS.128 [R241+0x3000], RZ ;  /* 0x003000fff1000388 */ /* 0x0003e20000000c00 */
[----:B------:R-:W-:Y:S01]  /*16f40*/  @!P0 IMAD.WIDE.U32 R206, R2, 0x30, R206 ;  /* 0x0000003002ce8825 */ /* 0x000fe200078e00ce */
[-C--:B------:R-:W-:Y:S01]  /*16f50*/  @!P0 LEA.HI.X R203, R172, R249.reuse, R171, 0x1, P2 ;  /* 0x000000f9accb8211 */ /* 0x080fe200010f0cab */
[----:B------:R-:W-:Y:S02]  /*16f60*/  UMOV UR8, UR10 ;  /* 0x0000000a00087c82 */ /* 0x000fe40008000000 */
[C---:B------:R-:W-:Y:S01]  /*16f70*/  @!P0 IMAD.WIDE.U32 R196, R2.reuse, 0x50, R196 ;  /* 0x0000005002c48825 */ /* 0x040fe200078e00c4 */
[----:B------:R-:W-:Y:S01]  /*16f80*/  UMOV UR9, UR11 ;  /* 0x0000000b00097c82 */ /* 0x000fe20008000000 */
[----:B------:R-:W-:Y:S01]  /*16f90*/  @!PT LDS RZ, [RZ] ;  /* 0x00000000fffff984 */ /* 0x000fe20000000800 */
[----:B------:R-:W-:Y:S01]  /*16fa0*/  @!PT LDS RZ, [RZ] ;  /* 0x00000000fffff984 */ /* 0x000fe20000000800 */
[----:B------:R-:W-:Y:S01]  /*16fb0*/  @!PT LDS RZ, [RZ] ;  /* 0x00000000fffff984 */ /* 0x000fe20000000800 */
[----:B------:R1:W-:Y:S02]  /*16fc0*/  @!P0 LDGSTS.E.BYPASS.LTC128B.128 [R241+0x3000], [R202.64] ;  /* 0x03000000caf18fae */ /* 0x0003e4000b901d54 */
[C---:B------:R-:W-:Y:S02]  /*16fd0*/  @!P0 IMAD.WIDE.U32 R194, R2.reuse, 0x60, R194 ;  /* 0x0000006002c28825 */ /* 0x040fe400078e00c2 */
[----:B------:R1:W-:Y:S02]  /*16fe0*/  @P0 STS.128 [R241+0x3800], RZ ;  /* 0x003800fff1000388 */ /* 0x0003e40000000c00 */
[C---:B------:R-:W-:Y:S04]  /*16ff0*/  @!P0 IMAD.WIDE.U32 R192, R2.reuse, 0x70, R192 ;  /* 0x0000007002c08825 */ /* 0x040fe800078e00c0 */
[----:B------:R-:W-:Y:S01]  /*17000*/  @!P0 IMAD.WIDE.U32 R190, R2, 0x90, R190 ;  /* 0x0000009002be8825 */ /* 0x000fe200078e00be */
[----:B------:R-:W-:Y:S03]  /*17010*/  @!P0 LEA R210, P3, R192, R250, 0x1 ;  /* 0x000000fac0d28211 */ /* 0x000fe600078608ff */
[C---:B------:R-:W-:Y:S04]  /*17020*/  @!P0 IMAD.WIDE.U32 R188, R2.reuse, 0xa0, R188 ;  /* 0x000000a002bc8825 */ /* 0x040fe800078e00bc */
[C---:B------:R-:W-:Y:S04]  /*17030*/  @!P0 IMAD.WIDE.U32 R186, R2.reuse, 0xb0, R186 ;  /* 0x000000b002ba8825 */ /* 0x040fe800078e00ba */
[C---:B------:R-:W-:Y:S04]  /*17040*/  @!P0 IMAD.WIDE.U32 R184, R2.reuse, 0xc0, R184 ;  /* 0x000000c002b88825 */ /* 0x040fe800078e00b8 */
[C---:B------:R-:W-:Y:S04]  /*17050*/  @!P0 IMAD.WIDE.U32 R182, R2.reuse, 0xd0, R182 ;  /* 0x000000d002b68825 */ /* 0x040fe800078e00b6 */
[C---:B------:R-:W-:Y:S04]  /*17060*/  @!P0 IMAD.WIDE.U32 R180, R2.reuse, 0xe0, R180 ;  /* 0x000000e002b48825 */ /* 0x040fe800078e00b4 */
[C---:B------:R-:W-:Y:S01]  /*17070*/  @!P0 IMAD.WIDE.U32 R178, R2.reuse, 0xf0, R178 ;  /* 0x000000f002b28825 */ /* 0x040fe200078e00b2 */
[----:B------:R-:W-:Y:S02]  /*17080*/  @!P0 LEA.HI.X R2, R2, R168, R0, 0x7, P1 ;  /* 0x000000a802028211 */ /* 0x000fe400008f3c00 */
[-C--:B------:R-:W-:Y:S01]  /*17090*/  @!P0 LEA R200, P1, R174, R250.reuse, 0x1 ;  /* 0x000000faaec88211 */ /* 0x080fe200078208ff */
[C---:B------:R-:W-:Y:S02]  /*170a0*/  @!P0 IMAD R168, R0.reuse, 0x30, RZ ;  /* 0x0000003000a88824 */ /* 0x040fe400078e02ff */
[----:B------:R-:W-:Y:S01]  /*170b0*/  @!P0 IMAD R169, R0, 0x50, RZ ;  /* 0x0000005000a98824 */ /* 0x000fe200078e02ff */
[-C--:B------:R-:W-:Y:S01]  /*170c0*/  @!P0 LEA.HI.X R201, R174, R249.reuse, R173, 0x1, P1 ;  /* 0x000000f9aec98211 */ /* 0x080fe200008f0cad */
[----:B------:R-:W-:Y:S01]  /*170d0*/  @!P0 IMAD.IADD R170, R168, 0x1, R207 ;  /* 0x00000001a8aa8824 */ /* 0x000fe200078e02cf */
[-C--:B------:R-:W-:Y:S01]  /*170e0*/  @!P0 LEA R172, P1, R175, R250.reuse, 0x1 ;  /* 0x000000faafac8211 */ /* 0x080fe200078208ff */
[----:B------:R-:W-:Y:S01]  /*170f0*/  @!P0 IMAD.IADD R169, R169, 0x1, R197 ;  /* 0x00000001a9a98824 */ /* 0x000fe200078e02c5 */
[-C--:B------:R-:W-:Y:S01]  /*17100*/  @!P0 LEA R174, P2, R206, R250.reuse, 0x1 ;  /* 0x000000faceae8211 */ /* 0x080fe200078408ff */
[C---:B------:R-:W-:Y:S01]  /*17110*/  @!P0 IMAD R168, R0.reuse, 0x60, RZ ;  /* 0x0000006000a88824 */ /* 0x040fe200078e02ff */
[-C--:B------:R-:W-:Y:S01]  /*17120*/  @!P0 LEA.HI.X R173, R175, R249.reuse, R2, 0x1, P1 ;  /* 0x000000f9afad8211 */ /* 0x080fe200008f0c02 */
[----:B------:R-:W-:Y:S01]  /*17130*/  @!P0 IMAD R2, R0, 0x70, RZ ;  /* 0x0000007000028824 */ /* 0x000fe200078e02ff */
[-C--:B------:R-:W-:Y:S01]  /*17140*/  @!P0 LEA.HI.X R175, R206, R249.reuse, R170, 0x1, P2 ;  /* 0x000000f9ceaf8211 */ /* 0x080fe200010f0caa */
[----:B------:R-:W-:Y:S01]  /*17150*/  @!P0 IMAD R170, R0, 0x90, RZ ;  /* 0x0000009000aa8824 */ /* 0x000fe200078e02ff */
[-C--:B------:R-:W-:Y:S01]  /*17160*/  @!P0 LEA R208, P2, R196, R250.reuse, 0x1 ;  /* 0x000000fac4d08211 */ /* 0x080fe200078408ff */
[----:B------:R-:W-:Y:S01]  /*17170*/  @!P0 IMAD.IADD R2, R2, 0x1, R193 ;  /* 0x0000000102028824 */ /* 0x000fe200078e02c1 */
[-C--:B------:R-:W-:Y:S01]  /*17180*/  @!P0 LEA R206, P1, R194, R250.reuse, 0x1 ;  /* 0x000000fac2ce8211 */ /* 0x080fe200078208ff */
[----:B------:R-:W-:Y:S01]  /*17190*/  @!PT LDS RZ, [RZ] ;  /* 0x00000000fffff984 */ /* 0x000fe20000000800 */
[----:B------:R-:W-:Y:S01]  /*171a0*/  @!PT LDS RZ, [RZ] ;  /* 0x00000000fffff984 */ /* 0x000fe20000000800 */
[----:B------:R-:W-:Y:S01]  /*171b0*/  @!PT LDS RZ, [RZ] ;  /* 0x00000000fffff984 */ /* 0x000fe20000000800 */
[----:B------:R1:W-:Y:S01]  /*171c0*/  @!P0 LDGSTS.E.BYPASS.LTC128B.128 [R241+0x3800], [R174.64] ;  /* 0x03800000aef18fae */ /* 0x0003e2000b901d54 */
[-C--:B------:R-:W-:Y:S01]  /*171d0*/  @!P0 LEA.HI.X R209, R196, R249.reuse, R169, 0x1, P2 ;  /* 0x000000f9c4d18211 */ /* 0x080fe200010f0ca9 */
[----:B------:R-:W-:Y:S01]  /*171e0*/  @!P0 IMAD.IADD R170, R170, 0x1, R191 ;  /* 0x00000001aaaa8824 */ /* 0x000fe200078e02bf */
        /* <DEDUP_REMOVED lines=15> */
[CC--:B------:R-:W-:Y:S01]  /*172e0*/  @!P0 LEA R190, P4, R184.reuse, R250.reuse, 0x1 ;  /* 0x000000fab8be8211 */ /* 0x0c0fe200078808ff */
[----:B------:R-:W-:Y:S01]  /*172f0*/  @!PT LDS RZ, [RZ] ;  /* 0x00000000fffff984 */ /* 0x000fe20000000800 */
[----:B------:R-:W-:Y:S01]  /*17300*/  @!PT LDS RZ, [RZ] ;  /* 0x00000000fffff984 */ /* 0x000fe20000000800 */
[----:B------:R-:W-:Y:S01]  /*17310*/  @!PT LDS RZ, [RZ] ;  /* 0x00000000fffff984 */ /* 0x000fe20000000800 */
[----:B------:R1:W-:Y:S03]  /*17320*/  @!P0 LDGSTS.E.BYPASS.LTC128B.128 [R241+0x4800], [R208.64] ;  /* 0x04800000d0f18fae */ /* 0x0003e6000b901d54 */
[----:B------:R-:W-:Y:S01]  /*17330*/  @!P0 LEA.HI.X R191, R184, R249, R2, 0x1, P4 ;  /* 0x000000f9b8bf8211 */ /* 0x000fe200020f0c02 */
[----:B------:R1:W-:Y:S01]  /*17340*/  @P0 STS.128 [R241+0x5000], RZ ;  /* 0x005000fff1000388 */ /* 0x0003e20000000c00 */
[----:B------:R-:W-:Y:S01]  /*17350*/  @!P0 IADD3 R169, R168, R189, RZ ;  /* 0x000000bda8a98210 */ /* 0x000fe20007ffe0ff */
[----:B------:R-:W-:Y:S02]  /*17360*/  @!P0 IMAD R168, R0, 0xb0, RZ ;  /* 0x000000b000a88824 */ /* 0x000fe400078e02ff */
        /* <DEDUP_REMOVED lines=15> */
[----:B------:R-:W-:Y:S01]  /*17460*/  @!P0 IMAD R168, R0, 0xe0, RZ ;  /* 0x000000e000a88824 */ /* 0x000fe200078e02ff */
[-C--:B------:R-:W-:Y:S01]  /*17470*/  @!P0 LEA R170, P2, R180, R250.reuse, 0x1 ;  /* 0x000000fab4aa8211 */ /* 0x080fe200078408ff */
[----:B------:R1:W-:Y:S01]  /*17480*/  @P0 STS.128 [R241+0x6000], RZ ;  /* 0x006000fff1000388 */ /* 0x0003e20000000c00 */
[----:B------:R-:W-:Y:S01]  /*17490*/  @!P0 LEA R192, P1, R178, R250, 0x1 ;  /* 0x000000fab2c08211 */ /* 0x000fe200078208ff */
[----:B------:R-:W-:Y:S01]  /*174a0*/  @!P0 IMAD.IADD R168, R168, 0x1, R181 ;  /* 0x00000001a8a88824 */ /* 0x000fe200078e02b5 */
[----:B------:R-:W-:Y:S01]  /*174b0*/  @!P0 IADD3 R169, R169, R183, RZ ;  /* 0x000000b7a9a98210 */ /* 0x000fe20007ffe0ff */
[----:B------:R-:W-:Y:S01]  /*174c0*/  @!PT LDS RZ, [RZ] ;  /* 0x00000000fffff984 */ /* 0x000fe20000000800 */
[----:B------:R-:W-:Y:S01]  /*174d0*/  @!PT LDS RZ, [RZ] ;  /* 0x00000000fffff984 */ /* 0x000fe20000000800 */
[----:B------:R-:W-:Y:S01]  /*174e0*/  @!PT LDS RZ, [RZ] ;  /* 0x00000000fffff984 */ /* 0x000fe20000000800 */
[----:B------:R1:W-:Y:S01]  /*174f0*/  @!P0 LDGSTS.E.BYPASS.LTC128B.128 [R241+0x6000], [R172.64] ;  /* 0x06000000acf18fae */ /* 0x0003e2000b901d54 */
[----:B------:R-:W-:Y:S01]  /*17500*/  @!P0 IMAD R0, R0, 0xf0, RZ ;  /* 0x000000f000008824 */ /* 0x000fe200078e02ff */
[----:B------:R-:W-:Y:S02]  /*17510*/  MOV R250, R198 ;  /* 0x000000c600fa7202 */ /* 0x000fe40000000f00 */
        /* <DEDUP_REMOVED lines=41> */
.L_x_2395:
[----:B------:R-:W-:Y:S02]  /*177b0*/  UIADD3 UR24, UR12, -0x1, URZ ;  /* 0xffffffff0c187890 */ /* 0x000fe4000fffe03f */
[----:B------:R-:W-:Y:S02]  /*177c0*/  UISETP.GT.AND UP0, UPT, UR12, 0x1, UPT ;  /* 0x000000010c00788c */ /* 0x000fe4000bf04270 */
[----:B------:R-:W-:Y:S02]  /*177d0*/  UMOV UR10, UR22 ;  /* 0x00000016000a7c82 */ /* 0x000fe40008000000 */
[----:B------:R-:W-:Y:S01]  /*177e0*/  MOV R0, UR24 ;  /* 0x0000001800007c02 */ /* 0x000fe20008000f00 */
[----:B------:R-:W-:Y:S02]  /*177f0*/  UMOV UR11, UR19 ;  /* 0x00000013000b7c82 */ /* 0x000fe40008000000 */
[----:B------:R-:W-:Y:S01]  /*17800*/  UMOV UR12, UR24 ;  /* 0x00000018000c7c82 */ /* 0x000fe20008000000 */
[----:B------:R-:W-:Y:S04]  /*17810*/  LEA R0, R0, R244, 0x8 ;  /* 0x000000f400007211 */ /* 0x000fe800078e40ff */
[----:B-1----:R-:W-:Y:S01]  /*17820*/  I2F R209, R0 ;  /* 0x0000000000d17306 */ /* 0x002fe20000201400 */
[C---:B------:R-:W-:Y:S02]  /*17830*/  IADD3 R194, R0.reuse, 0x49, RZ ;  /* 0x0000004900c27810 */ /* 0x040fe40007ffe0ff */
[C---:B------:R-:W-:Y:S02]  /*17840*/  IADD3 R189, R0.reuse, 0x50, RZ ;  /* 0x0000005000bd7810 */ /* 0x040fe40007ffe0ff */
[C---:B------:R-:W-:Y:S02]  /*17850*/  IADD3 R208, R0.reuse, 0x1, RZ ;  /* 0x0000000100d07810 */ /* 0x040fe40007ffe0ff */
[C---:B------:R-:W-:Y:S02]  /*17860*/  IADD3 R195, R0.reuse, 0x48, RZ ;  /* 0x0000004800c37810 */ /* 0x040fe40007ffe0ff */
[C---:B------:R-:W-:Y:S01]  /*17870*/  IADD3 R207, R0.reuse, 0x8, RZ ;  /* 0x0000000800cf7810 */ /* 0x040fe20007ffe0ff */
[----:B------:R-:W-:Y:S01]  /*17880*/  I2F R194, R194 ;  /* 0x000000c200c27306 */ /* 0x000fe20000201400 */
        /* <DEDUP_REMOVED lines=40> */
[----:B------:R-:W-:Y:S01]  /*17b10*/  IADD3 R168, R0, 0xa0, RZ ;  /* 0x000000a000a87810 */ /* 0x000fe20007ffe0ff */
[----:B------:R-:W-:Y:S10]  /*17b20*/  I2F R191, R191 ;  /* 0x000000bf00bf7306 */ /* 0x000ff40000201400 */
        /* <DEDUP_REMOVED lines=31> */
[----:B------:R-:W1:Y:S02]  /*17d20*/  I2F R168, R168 ;  /* 0x000000a800a87306 */ /* 0x000e640000201400 */
[----:B-1----:R-:W-:Y:S02]  /*17d30*/  FFMA.FTZ R84, R168, UR4, R84 ;  /* 0x00000004a8547c23 */ /* 0x002fe40008010054 */
[----:B------:R-:W-:Y:S02]  /*17d40*/  FFMA.FTZ R6, R209, UR4, R6 ;  /* 0x00000004d1067c23 */ /* 0x000fe40008010006 */
[C---:B------:R-:W-:Y:S02]  /*17d50*/  FFMA.FTZ R43, R194.reuse, UR4, R43 ;  /* 0x00000004c22b7c23 */ /* 0x040fe4000801002b */
[----:B------:R-:W-:Y:S01]  /*17d60*/  FFMA.FTZ R41, R194, UR4, R41 ;  /* 0x00000004c2297c23 */ /* 0x000fe20008010029 */
[----:B------:R-:W-:Y:S01]  /*17d70*/  IADD3 R194, R0, 0xb1, RZ ;  /* 0x000000b100c27810 */ /* 0x000fe20007ffe0ff */
[C---:B------:R-:W-:Y:S02]  /*17d80*/  FFMA.FTZ R44, R189.reuse, UR4, R44 ;  /* 0x00000004bd2c7c23 */ /* 0x040fe4000801002c */
[----:B------:R-:W-:Y:S02]  /*17d90*/  FFMA.FTZ R46, R189, UR4, R46 ;  /* 0x00000004bd2e7c23 */ /* 0x000fe4000801002e */
[----:B------:R1:W-:Y:S01]  /*17da0*/  I2F R189, R194 ;  /* 0x000000c200bd7306 */ /* 0x0003e20000201400 */
[----:B------:R-:W-:Y:S02]  /*17db0*/  FFMA.FTZ R7, R208, UR4, R7 ;  /* 0x00000004d0077c23 */ /* 0x000fe40008010007 */
[C---:B------:R-:W-:Y:S02]  /*17dc0*/  FFMA.FTZ R42, R195.reuse, UR4, R42 ;  /* 0x00000004c32a7c23 */ /* 0x040fe4000801002a */
[----:B------:R-:W-:Y:S01]  /*17dd0*/  FFMA.FTZ R40, R195, UR4, R40 ;  /* 0x00000004c3287c23 */ /* 0x000fe20008010028 */
[----:B------:R-:W-:Y:S01]  /*17de0*/  FMNMX.FTZ R195, R6, R3, !PT ;  /* 0x0000000306c37209 */ /* 0x000fe20007810000 */
[----:B------:R-:W-:Y:S02]  /*17df0*/  FFMA.FTZ R10, R207, UR4, R10 ;  /* 0x00000004cf0a7c23 */ /* 0x000fe4000801000a */
[----:B------:R-:W-:Y:S01]  /*17e00*/  FFMA.FTZ R11, R206, UR4, R11 ;  /* 0x00000004ce0b7c23 */ /* 0x000fe2000801000b */
[----:B------:R-:W-:Y:S01]  /*17e10*/  FMNMX.FTZ R195, R7, R195, !PT ;  /* 0x000000c307c37209 */ /* 0x000fe20007810000 */
[C---:B------:R-:W-:Y:S02]  /*17e20*/  FFMA.FTZ R47, R193.reuse, UR4, R47 ;  /* 0x00000004c12f7c23 */ /* 0x040fe4000801002f */
[----:B------:R-:W-:Y:S01]  /*17e30*/  FFMA.FTZ R45, R193, UR4, R45 ;  /* 0x00000004c12d7c23 */ /* 0x000fe2000801002d */
[----:B------:R-:W-:Y:S01]  /*17e40*/  FMNMX.FTZ R195, R10, R195, !PT ;  /* 0x000000c30ac37209 */ /* 0x000fe20007810000 */
[C---:B------:R-:W-:Y:S02]  /*17e50*/  FFMA.FTZ R50, R191.reuse, UR4, R50 ;  /* 0x00000004bf327c23 */ /* 0x040fe40008010032 */
[----:B------:R-:W-:Y:S01]  /*17e60*/  FFMA.FTZ R48, R191, UR4, R48 ;  /* 0x00000004bf307c23 */ /* 0x000fe20008010030 */
[----:B------:R-:W-:Y:S01]  /*17e70*/  FMNMX.FTZ R193, R11, R195, !PT ;  /* 0x000000c30bc17209 */ /* 0x000fe20007810000 */
[----:B------:R-:W-:Y:S01]  /*17e80*/  FFMA.FTZ R4, R209, UR4, R4 ;  /* 0x00000004d1047c23 */ /* 0x000fe20008010004 */
[----:B------:R-:W-:Y:S01]  /*17e90*/  IADD3 R195, R0, 0xb8, RZ ;  /* 0x000000b800c37810 */ /* 0x000fe20007ffe0ff */
[C---:B------:R-:W-:Y:S02]  /*17ea0*/  FFMA.FTZ R24, R201.reuse, UR4, R24 ;  /* 0x00000004c9187c23 */ /* 0x040fe40008010018 */
[----:B------:R-:W-:Y:S01]  /*17eb0*/  FFMA.FTZ R26, R201, UR4, R26 ;  /* 0x00000004c91a7c23 */ /* 0x000fe2000801001a */
[----:B------:R2:W-:Y:S01]  /*17ec0*/  I2F R191, R195 ;  /* 0x000000c300bf7306 */ /* 0x0005e20000201400 */
[----:B------:R-:W-:Y:S01]  /*17ed0*/  FFMA.FTZ R5, R208, UR4, R5 ;  /* 0x00000004d0057c23 */ /* 0x000fe20008010005 */
[----:B-1----:R-:W-:Y:S01]  /*17ee0*/  FMNMX.FTZ R194, R4, R164, !PT ;  /* 0x000000a404c27209 */ /* 0x002fe20007810000 */
[----:B------:R-:W-:Y:S02]  /*17ef0*/  FFMA.FTZ R8, R207, UR4, R8 ;  /* 0x00000004cf087c23 */ /* 0x000fe40008010008 */
[----:B------:R-:W-:Y:S01]  /*17f00*/  FFMA.FTZ R9, R206, UR4, R9 ;  /* 0x00000004ce097c23 */ /* 0x000fe20008010009 */
[----:B------:R-:W-:Y:S01]  /*17f10*/  FMNMX.FTZ R194, R5, R194, !PT ;  /* 0x000000c205c27209 */ /* 0x000fe20007810000 */
[C---:B------:R-:W-:Y:S01]  /*17f20*/  FFMA.FTZ R12, R205.reuse, UR4, R12 ;  /* 0x00000004cd0c7c23 */ /* 0x040fe2000801000c */
[----:B------:R-:W-:Y:S01]  /*17f30*/  IADD3 R206, R0, 0xa1, RZ ;  /* 0x000000a100ce7810 */ /* 0x000fe20007ffe0ff */
        /* <DEDUP_REMOVED lines=8> */
[----:B------:R-:W-:Y:S01]  /*17fc0*/  I2F R172, R206 ;  /* 0x000000ce00ac7306 */ /* 0x000fe20000201400 */
[C---:B------:R-:W-:Y:S02]  /*17fd0*/  FFMA.FTZ R18, R204.reuse, UR4, R18 ;  /* 0x00000004cc127c23 */ /* 0x040fe40008010012 */
[----:B------:R-:W-:Y:S01]  /*17fe0*/  FMNMX.FTZ R193, R15, R193, !PT ;  /* 0x000000c10fc17209 */ /* 0x000fe20007810000 */
[----:B------:R-:W-:Y:S01]  /*17ff0*/  FFMA.FTZ R16, R204, UR4, R16 ;  /* 0x00000004cc107c23 */ /* 0x000fe20008010010 */
[----:B--2---:R-:W-:Y:S01]  /*18000*/  FMNMX.FTZ R195, R12, R194, !PT ;  /* 0x000000c20cc37209 */ /* 0x004fe20007810000 */
[----:B------:R-:W-:Y:S01]  /*18010*/  FFMA.FTZ R51, R192, UR4, R51 ;  /* 0x00000004c0337c23 */ /* 0x000fe20008010033 */
[----:B------:R-:W-:Y:S01]  /*18020*/  IADD3 R194, R0, 0xb9, RZ ;  /* 0x000000b900c27810 */ /* 0x000fe20007ffe0ff */
[C---:B------:R-:W-:Y:S02]  /*18030*/  FFMA.FTZ R27, R200.reuse, UR4, R27 ;  /* 0x00000004c81b7c23 */ /* 0x040fe4000801001b */
[----:B------:R-:W-:Y:S01]  /*18040*/  FFMA.FTZ R25, R200, UR4, R25 ;  /* 0x00000004c8197c23 */ /* 0x000fe20008010019 */
[----:B------:R1:W-:Y:S01]  /*18050*/  I2F R190, R194 ;  /* 0x000000c200be7306 */ /* 0x0003e20000201400 */
[----:B------:R-:W-:Y:S01]  /*18060*/  FFMA.FTZ R49, R192, UR4, R49 ;  /* 0x00000004c0317c23 */ /* 0x000fe20008010031 */
[----:B------:R-:W-:Y:S01]  /*18070*/  FMNMX.FTZ R192, R18, R193, !PT ;  /* 0x000000c112c07209 */ /* 0x000fe20007810000 */
[----:B------:R-:W-:Y:S01]  /*18080*/  FFMA.FTZ R17, R203, UR4, R17 ;  /* 0x00000004cb117c23 */ /* 0x000fe20008010011 */
[----:B------:R-:W-:Y:S01]  /*18090*/  FMNMX.FTZ R193, R13, R195, !PT ;  /* 0x000000c30dc17209 */ /* 0x000fe20007810000 */
[C---:B------:R-:W-:Y:S01]  /*180a0*/  FFMA.FTZ R58, R187.reuse, UR4, R58 ;  /* 0x00000004bb3a7c23 */ /* 0x040fe2000801003a */
[----:B------:R-:W-:Y:S01]  /*180b0*/  IADD3 R200, R0, 0xa9, RZ ;  /* 0x000000a900c87810 */ /* 0x000fe20007ffe0ff */
[----:B------:R-:W-:Y:S01]  /*180c0*/  FFMA.FTZ R56, R187, UR4, R56 ;  /* 0x00000004bb387c23 */ /* 0x000fe20008010038 */
[----:B------:R-:W-:Y:S01]  /*180d0*/  FMNMX.FTZ R193, R16, R193, !PT ;  /* 0x000000c110c17209 */ /* 0x000fe20007810000 */
[----:B------:R-:W-:Y:S01]  /*180e0*/  FFMA.FTZ R19, R203, UR4, R19 ;  /* 0x00000004cb137c23 */ /* 0x000fe20008010013 */
[----:B------:R-:W-:Y:S01]  /*180f0*/  IADD3 R203, R0, 0xa8, RZ ;  /* 0x000000a800cb7810 */ /* 0x000fe20007ffe0ff */
[C---:B------:R-:W-:Y:S02]  /*18100*/  FFMA.FTZ R22, R202.reuse, UR4, R22 ;  /* 0x00000004ca167c23 */ /* 0x040fe40008010016 */
[----:B------:R-:W-:Y:S01]  /*18110*/  FFMA.FTZ R20, R202, UR4, R20 ;  /* 0x00000004ca147c23 */ /* 0x000fe20008010014 */
[----:B------:R-:W-:Y:S01]  /*18120*/  FMNMX.FTZ R192, R19, R192, !PT ;  /* 0x000000c013c07209 */ /* 0x000fe20007810000 */
[C---:B------:R-:W-:Y:S02]  /*18130*/  FFMA.FTZ R23, R178.reuse, UR4, R23 ;  /* 0x00000004b2177c23 */ /* 0x040fe40008010017 */
[----:B------:R-:W-:Y:S01]  /*18140*/  FFMA.FTZ R21, R178, UR4, R21 ;  /* 0x00000004b2157c23 */ /* 0x000fe20008010015 */
[----:B------:R-:W-:Y:S01]  /*18150*/  FMNMX.FTZ R192, R22, R192, !PT ;  /* 0x000000c016c07209 */ /* 0x000fe20007810000 */
[----:B------:R-:W-:Y:S01]  /*18160*/  I2F R178, R203 ;  /* 0x000000cb00b27306 */ /* 0x000fe20000201400 */
[C---:B------:R-:W-:Y:S02]  /*18170*/  FFMA.FTZ R55, R188.reuse, UR4, R55 ;  /* 0x00000004bc377c23 */ /* 0x040fe40008010037 */
[----:B------:R-:W-:Y:S01]  /*18180*/  FFMA.FTZ R53, R188, UR4, R53 ;  /* 0x00000004bc357c23 */ /* 0x000fe20008010035 */
[----:B------:R-:W-:Y:S01]  /*18190*/  FMNMX.FTZ R188, R23, R192, !PT ;  /* 0x000000c017bc7209 */ /* 0x000fe20007810000 */
[C---:B------:R-:W-:Y:S01]  /*181a0*/  FFMA.FTZ R62, R184.reuse, UR4, R62 ;  /* 0x00000004b83e7c23 */ /* 0x040fe2000801003e */
[----:B-1----:R-:W-:Y:S01]  /*181b0*/  FMNMX.FTZ R194, R17, R193, !PT ;  /* 0x000000c111c27209 */ /* 0x002fe20007810000 */
[----:B------:R-:W-:Y:S01]  /*181c0*/  FFMA.FTZ R60, R184, UR4, R60 ;  /* 0x00000004b83c7c23 */ /* 0x000fe2000801003c */
[----:B------:R-:W-:Y:S01]  /*181d0*/  IADD3 R193, R0, 0xc0, RZ ;  /* 0x000000c000c17810 */ /* 0x000fe20007ffe0ff */
[C---:B------:R-:W-:Y:S01]  /*181e0*/  FFMA.FTZ R30, R199.reuse, UR4, R30 ;  /* 0x00000004c71e7c23 */ /* 0x040fe2000801001e */
[----:B------:R-:W-:Y:S01]  /*181f0*/  FMNMX.FTZ R188, R26, R188, !PT ;  /* 0x000000bc1abc7209 */ /* 0x000fe20007810000 */
[----:B------:R-:W-:Y:S01]  /*18200*/  FFMA.FTZ R28, R199, UR4, R28 ;  /* 0x00000004c71c7c23 */ /* 0x000fe2000801001c */
[----:B------:R1:W-:Y:S01]  /*18210*/  I2F R187, R193 ;  /* 0x000000c100bb7306 */ /* 0x0003e20000201400 */
[----:B------:R-:W-:Y:S01]  /*18220*/  FMNMX.FTZ R192, R20, R194, !PT ;  /* 0x000000c214c07209 */ /* 0x000fe20007810000 */
[----:B------:R-:W-:Y:S01]  /*18230*/  FFMA.FTZ R59, R185, UR4, R59 ;  /* 0x00000004b93b7c23 */ /* 0x000fe2000801003b */
[----:B------:R-:W-:Y:S01]  /*18240*/  FMNMX.FTZ R188, R27, R188, !PT ;  /* 0x000000bc1bbc7209 */ /* 0x000fe20007810000 */
[----:B------:R-:W-:Y:S01]  /*18250*/  FFMA.FTZ R57, R185, UR4, R57 ;  /* 0x00000004b9397c23 */ /* 0x000fe20008010039 */
[----:B------:R-:W-:Y:S01]  /*18260*/  FMNMX.FTZ R192, R21, R192, !PT ;  /* 0x000000c015c07209 */ /* 0x000fe20007810000 */
[----:B------:R-:W-:Y:S01]  /*18270*/  FFMA.FTZ R29, R182, UR4, R29 ;  /* 0x00000004b61d7c23 */ /* 0x000fe2000801001d */
[----:B------:R-:W-:Y:S01]  /*18280*/  FMNMX.FTZ R185, R30, R188, !PT ;  /* 0x000000bc1eb97209 */ /* 0x000fe20007810000 */
[C---:B------:R-:W-:Y:S02]  /*18290*/  FFMA.FTZ R66, R181.reuse, UR4, R66 ;  /* 0x00000004b5427c23 */ /* 0x040fe40008010042 */
[----:B------:R-:W-:Y:S02]  /*182a0*/  FFMA.FTZ R64, R181, UR4, R64 ;  /* 0x00000004b5407c23 */ /* 0x000fe40008010040 */
[----:B------:R-:W-:Y:S02]  /*182b0*/  FFMA.FTZ R31, R182, UR4, R31 ;  /* 0x00000004b61f7c23 */ /* 0x000fe4000801001f */
[----:B------:R-:W2:Y:S01]  /*182c0*/  I2F R182, R200 ;  /* 0x000000c800b67306 */ /* 0x000ea20000201400 */
[C---:B------:R-:W-:Y:S02]  /*182d0*/  FFMA.FTZ R34, R198.reuse, UR4, R34 ;  /* 0x00000004c6227c23 */ /* 0x040fe40008010022 */
[----:B------:R-:W-:Y:S01]  /*182e0*/  FMNMX.FTZ R185, R31, R185, !PT ;  /* 0x000000b91fb97209 */ /* 0x000fe20007810000 */
[C---:B------:R-:W-:Y:S02]  /*182f0*/  FFMA.FTZ R35, R197.reuse, UR4, R35 ;  /* 0x00000004c5237c23 */ /* 0x040fe40008010023 */
[----:B------:R-:W-:Y:S01]  /*18300*/  FFMA.FTZ R32, R198, UR4, R32 ;  /* 0x00000004c6207c23 */ /* 0x000fe20008010020 */
[----:B------:R-:W-:Y:S01]  /*18310*/  FMNMX.FTZ R185, R34, R185, !PT ;  /* 0x000000b922b97209 */ /* 0x000fe20007810000 */
[----:B------:R-:W-:Y:S01]  /*18320*/  FFMA.FTZ R33, R197, UR4, R33 ;  /* 0x00000004c5217c23 */ /* 0x000fe20008010021 */
[----:B------:R-:W-:Y:S01]  /*18330*/  IADD3 R197, R0, 0xb0, RZ ;  /* 0x000000b000c57810 */ /* 0x000fe20007ffe0ff */
        /* <DEDUP_REMOVED lines=9> */
[C---:B------:R-:W-:Y:S01]  /*183d0*/  FFMA.FTZ R70, R179.reuse, UR4, R70 ;  /* 0x00000004b3467c23 */ /* 0x040fe20008010046 */
[----:B------:R-:W-:Y:S01]  /*183e0*/  FMNMX.FTZ R188, R28, R188, !PT ;  /* 0x000000bc1cbc7209 */ /* 0x000fe20007810000 */
[----:B------:R-:W-:Y:S01]  /*183f0*/  FFMA.FTZ R68, R179, UR4, R68 ;  /* 0x00000004b3447c23 */ /* 0x000fe20008010044 */
[----:B------:R-:W-:Y:S01]  /*18400*/  FMNMX.FTZ R183, R38, R183, !PT ;  /* 0x000000b726b77209 */ /* 0x000fe20007810000 */
[C---:B------:R-:W-:Y:S02]  /*18410*/  FFMA.FTZ R39, R186.reuse, UR4, R39 ;  /* 0x00000004ba277c23 */ /* 0x040fe40008010027 */
[----:B------:R-:W-:Y:S02]  /*18420*/  FFMA.FTZ R37, R186, UR4, R37 ;  /* 0x00000004ba257c23 */ /* 0x000fe40008010025 */
[----:B------:R-:W3:Y:S01]  /*18430*/  I2F R186, R197 ;  /* 0x000000c500ba7306 */ /* 0x000ee20000201400 */
[----:B------:R-:W-:Y:S01]  /*18440*/  FMNMX.FTZ R183, R39, R183, !PT ;  /* 0x000000b727b77209 */ /* 0x000fe20007810000 */
[C---:B------:R-:W-:Y:S02]  /*18450*/  FFMA.FTZ R67, R180.reuse, UR4, R67 ;  /* 0x00000004b4437c23 */ /* 0x040fe40008010043 */
        /* <DEDUP_REMOVED lines=8> */
[C---:B------:R-:W-:Y:S01]  /*184e0*/  FFMA.FTZ R81, R2.reuse, UR4, R81 ;  /* 0x0000000402517c23 */ /* 0x040fe20008010051 */
[----:B-1----:R-:W-:Y:S01]  /*184f0*/  FMNMX.FTZ R192, R29, R188, !PT ;  /* 0x000000bc1dc07209 */ /* 0x002fe20007810000 */
[----:B------:R-:W-:Y:S01]  /*18500*/  FFMA.FTZ R83, R2, UR4, R83 ;  /* 0x0000000402537c23 */ /* 0x000fe20008010053 */
[----:B------:R-:W-:Y:S01]  /*18510*/  IADD3 R188, R0, 0xc8, RZ ;  /* 0x000000c800bc7810 */ /* 0x000fe20007ffe0ff */
[----:B------:R-:W-:Y:S01]  /*18520*/  FFMA.FTZ R86, R168, UR4, R86 ;  /* 0x00000004a8567c23 */ /* 0x000fe20008010056 */
[----:B------:R-:W-:Y:S01]  /*18530*/  FMNMX.FTZ R185, R32, R192, !PT ;  /* 0x000000c020b97209 */ /* 0x000fe20007810000 */
[----:B--2---:R-:W-:Y:S01]  /*18540*/  FFMA.FTZ R89, R182, UR4, R89 ;  /* 0x00000004b6597c23 */ /* 0x004fe20008010059 */
[----:B------:R-:W1:Y:S01]  /*18550*/  I2F R181, R188 ;  /* 0x000000bc00b57306 */ /* 0x000e620000201400 */
[----:B------:R-:W-:Y:S01]  /*18560*/  FMNMX.FTZ R175, R47, R180, !PT ;  /* 0x000000b42faf7209 */ /* 0x000fe20007810000 */
[----:B------:R-:W-:Y:S01]  /*18570*/  FFMA.FTZ R78, R171, UR4, R78 ;  /* 0x00000004ab4e7c23 */ /* 0x000fe2000801004e */
[----:B------:R-:W-:Y:S01]  /*18580*/  FMNMX.FTZ R185, R33, R185, !PT ;  /* 0x000000b921b97209 */ /* 0x000fe20007810000 */
[----:B------:R-:W-:Y:S01]  /*18590*/  FFMA.FTZ R76, R171, UR4, R76 ;  /* 0x00000004ab4c7c23 */ /* 0x000fe2000801004c */
[----:B------:R-:W-:Y:S01]  /*185a0*/  IADD3 R2, R0, 0xd9, RZ ;  /* 0x000000d900027810 */ /* 0x000fe20007ffe0ff */
[----:B---3--:R-:W-:Y:S01]  /*185b0*/  FFMA.FTZ R92, R186, UR4, R92 ;  /* 0x00000004ba5c7c23 */ /* 0x008fe2000801005c */
[----:B------:R-:W-:Y:S01]  /*185c0*/  IADD3 R168, R0, 0xe0, RZ ;  /* 0x000000e000a87810 */ /* 0x000fe20007ffe0ff */
[----:B------:R-:W-:Y:S01]  /*185d0*/  FFMA.FTZ R91, R182, UR4, R91 ;  /* 0x00000004b65b7c23 */ /* 0x000fe2000801005b */
[----:B------:R-:W-:Y:S01]  /*185e0*/  FMNMX.FTZ R175, R50, R175, !PT ;  /* 0x000000af32af7209 */ /* 0x000fe20007810000 */
[----:B------:R-:W-:Y:S01]  /*185f0*/  FFMA.FTZ R94, R186, UR4, R94 ;  /* 0x00000004ba5e7c23 */ /* 0x000fe2000801005e */
[----:B------:R-:W2:Y:S01]  /*18600*/  I2F R2, R2 ;  /* 0x0000000200027306 */ /* 0x000ea20000201400 */
[----:B------:R-:W-:Y:S01]  /*18610*/  FFMA.FTZ R95, R189, UR4, R95 ;  /* 0x00000004bd5f7c23 */ /* 0x000fe2000801005f */
[----:B------:R-:W-:Y:S01]  /*18620*/  FMNMX.FTZ R175, R51, R175, !PT ;  /* 0x000000af33af7209 */ /* 0x000fe20007810000 */
[----:B------:R-:W-:Y:S02]  /*18630*/  FFMA.FTZ R75, R173, UR4, R75 ;  /* 0x00000004ad4b7c23 */ /* 0x000fe4000801004b */
[----:B------:R-:W-:Y:S02]  /*18640*/  FFMA.FTZ R82, R169, UR4, R82 ;  /* 0x00000004a9527c23 */ /* 0x000fe40008010052 */
[----:B------:R-:W-:Y:S02]  /*18650*/  FFMA.FTZ R87, R172, UR4, R87 ;  /* 0x00000004ac577c23 */ /* 0x000fe40008010057 */
[----:B------:R-:W-:Y:S01]  /*18660*/  FFMA.FTZ R90, R178, UR4, R90 ;  /* 0x00000004b25a7c23 */ /* 0x000fe2000801005a */
[----:B------:R-:W-:Y:S01]  /*18670*/  I2F R168, R168 ;  /* 0x000000a800a87306 */ /* 0x000fe20000201400 */
[----:B------:R-:W-:Y:S01]  /*18680*/  FFMA.FTZ R73, R173, UR4, R73 ;  /* 0x00000004ad497c23 */ /* 0x000fe20008010049 */
[----:B------:R-:W-:Y:S01]  /*18690*/  FMNMX.FTZ R173, R54, R175, !PT ;  /* 0x000000af36ad7209 */ /* 0x000fe20007810000 */
[C---:B-1----:R-:W-:Y:S01]  /*186a0*/  FFMA.FTZ R106, R181.reuse, UR4, R106 ;  /* 0x00000004b56a7c23 */ /* 0x042fe2000801006a */
[----:B------:R-:W-:Y:S01]  /*186b0*/  FMNMX.FTZ R188, R36, R185, !PT ;  /* 0x000000b924bc7209 */ /* 0x000fe20007810000 */
[----:B------:R-:W-:Y:S01]  /*186c0*/  FFMA.FTZ R104, R181, UR4, R104 ;  /* 0x00000004b5687c23 */ /* 0x000fe20008010068 */
[----:B------:R-:W-:Y:S01]  /*186d0*/  IADD3 R185, R0, 0xc9, RZ ;  /* 0x000000c900b97810 */ /* 0x000fe20007ffe0ff */
[----:B------:R-:W-:Y:S01]  /*186e0*/  FFMA.FTZ R93, R189, UR4, R93 ;  /* 0x00000004bd5d7c23 */ /* 0x000fe2000801005d */
[----:B------:R-:W-:Y:S01]  /*186f0*/  FMNMX.FTZ R183, R37, R188, !PT ;  /* 0x000000bc25b77209 */ /* 0x000fe20007810000 */
[----:B------:R-:W-:Y:S01]  /*18700*/  FFMA.FTZ R96, R191, UR4, R96 ;  /* 0x00000004bf607c23 */ /* 0x000fe20008010060 */
[----:B------:R-:W1:Y:S01]  /*18710*/  I2F R179, R185 ;  /* 0x000000b900b37306 */ /* 0x000e620000201400 */
[----:B------:R-:W-:Y:S01]  /*18720*/  FMNMX.FTZ R173, R55, R173, !PT ;  /* 0x000000ad37ad7209 */ /* 0x000fe20007810000 */
[----:B------:R-:W-:Y:S01]  /*18730*/  FFMA.FTZ R79, R170, UR4, R79 ;  /* 0x00000004aa4f7c23 */ /* 0x000fe2000801004f */
[----:B------:R-:W-:Y:S01]  /*18740*/  FMNMX.FTZ R183, R40, R183, !PT ;  /* 0x000000b728b77209 */ /* 0x000fe20007810000 */
[----:B------:R-:W-:Y:S01]  /*18750*/  FFMA.FTZ R77, R170, UR4, R77 ;  /* 0x00000004aa4d7c23 */ /* 0x000fe2000801004d */
[----:B------:R-:W-:Y:S01]  /*18760*/  FMNMX.FTZ R173, R58, R173, !PT ;  /* 0x000000ad3aad7209 */ /* 0x000fe20007810000 */
[C---:B--2---:R-:W-:Y:S02]  /*18770*/  FFMA.FTZ R113, R2.reuse, UR4, R113 ;  /* 0x0000000402717c23 */ /* 0x044fe40008010071 */
[----:B------:R-:W-:Y:S01]  /*18780*/  FFMA.FTZ R115, R2, UR4, R115 ;  /* 0x0000000402737c23 */ /* 0x000fe20008010073 */
[----:B------:R-:W-:Y:S01]  /*18790*/  FMNMX.FTZ R170, R59, R173, !PT ;  /* 0x000000ad3baa7209 */ /* 0x000fe20007810000 */
[----:B------:R-:W-:Y:S01]  /*187a0*/  FFMA.FTZ R98, R191, UR4, R98 ;  /* 0x00000004bf627c23 */ /* 0x000fe20008010062 */
[----:B------:R-:W-:Y:S01]  /*187b0*/  IADD3 R2, R0, 0xf9, RZ ;  /* 0x000000f900027810 */ /* 0x000fe20007ffe0ff */
[----:B------:R-:W-:Y:S01]  /*187c0*/  FFMA.FTZ R99, R190, UR4, R99 ;  /* 0x00000004be637c23 */ /* 0x000fe20008010063 */
[----:B------:R-:W-:Y:S01]  /*187d0*/  FMNMX.FTZ R170, R62, R170, !PT ;  /* 0x000000aa3eaa7209 */ /* 0x000fe20007810000 */
[----:B------:R-:W-:Y:S02]  /*187e0*/  FFMA.FTZ R97, R190, UR4, R97 ;  /* 0x00000004be617c23 */ /* 0x000fe40008010061 */
[C---:B------:R-:W-:Y:S01]  /*187f0*/  FFMA.FTZ R102, R187.reuse, UR4, R102 ;  /* 0x00000004bb667c23 */ /* 0x040fe20008010066 */
[----:B------:R-:W2:Y:S01]  /*18800*/  I2F R2, R2 ;  /* 0x0000000200027306 */ /* 0x000ea20000201400 */
[----:B------:R-:W-:Y:S01]  /*18810*/  FFMA.FTZ R100, R187, UR4, R100 ;  /* 0x00000004bb647c23 */ /* 0x000fe20008010064 */
[----:B------:R-:W-:Y:S01]  /*18820*/  FMNMX.FTZ R170, R63, R170, !PT ;  /* 0x000000aa3faa7209 */ /* 0x000fe20007810000 */
[C---:B------:R-:W-:Y:S02]  /*18830*/  FFMA.FTZ R103, R184.reuse, UR4, R103 ;  /* 0x00000004b8677c23 */ /* 0x040fe40008010067 */
[----:B------:R-:W-:Y:S01]  /*18840*/  FFMA.FTZ R101, R184, UR4, R101 ;  /* 0x00000004b8657c23 */ /* 0x000fe20008010065 */
[----:B------:R-:W-:Y:S01]  /*18850*/  FMNMX.FTZ R170, R66, R170, !PT ;  /* 0x000000aa42aa7209 */ /* 0x000fe20007810000 */
[----:B-1----:R-:W-:Y:S01]  /*18860*/  FFMA.FTZ R107, R179, UR4, R107 ;  /* 0x00000004b36b7c23 */ /* 0x002fe2000801006b */
[----:B------:R-:W-:Y:S01]  /*18870*/  FMNMX.FTZ R185, R41, R183, !PT ;  /* 0x000000b729b97209 */ /* 0x000fe20007810000 */
[----:B------:R-:W-:Y:S01]  /*18880*/  FFMA.FTZ R105, R179, UR4, R105 ;  /* 0x00000004b3697c23 */ /* 0x000fe20008010069 */
[----:B------:R-:W-:Y:S01]  /*18890*/  IADD3 R183, R0, 0xd0, RZ ;  /* 0x000000d000b77810 */ /* 0x000fe20007ffe0ff */
[----:B------:R-:W-:Y:S01]  /*188a0*/  FFMA.FTZ R118, R168, UR4, R118 ;  /* 0x00000004a8767c23 */ /* 0x000fe20008010076 */
[----:B------:R-:W-:Y:S01]  /*188b0*/  FMNMX.FTZ R180, R44, R185, !PT ;  /* 0x000000b92cb47209 */ /* 0x000fe20007810000 */
[----:B------:R-:W-:Y:S01]  /*188c0*/  FFMA.FTZ R116, R168, UR4, R116 ;  /* 0x00000004a8747c23 */ /* 0x000fe20008010074 */
[----:B------:R1:W3:Y:S01]  /*188d0*/  I2F R174, R183 ;  /* 0x000000b700ae7306 */ /* 0x0002e20000201400 */
[----:B------:R-:W-:Y:S01]  /*188e0*/  FFMA.FTZ R80, R169, UR4, R80 ;  /* 0x00000004a9507c23 */ /* 0x000fe20008010050 */
[----:B------:R-:W-:Y:S01]  /*188f0*/  FMNMX.FTZ R180, R45, R180, !PT ;  /* 0x000000b42db47209 */ /* 0x000fe20007810000 */
[----:B------:R-:W-:Y:S01]  /*18900*/  FFMA.FTZ R85, R172, UR4, R85 ;  /* 0x00000004ac557c23 */ /* 0x000fe20008010055 */
[----:B------:R-:W-:Y:S01]  /*18910*/  FMNMX.FTZ R170, R67, R170, !PT ;  /* 0x000000aa43aa7209 */ /* 0x000fe20007810000 */
[----:B------:R-:W-:Y:S03]  /*18920*/  FFMA.FTZ R88, R178, UR4, R88 ;  /* 0x00000004b2587c23 */ /* 0x000fe60008010058 */
[----:B------:R-:W-:Y:S01]  /*18930*/  FMNMX.FTZ R170, R70, R170, !PT ;  /* 0x000000aa46aa7209 */ /* 0x000fe20007810000 */
[C---:B--2---:R-:W-:Y:S02]  /*18940*/  FFMA.FTZ R129, R2.reuse, UR4, R129 ;  /* 0x0000000402817c23 */ /* 0x044fe40008010081 */
[----:B------:R-:W-:Y:S01]  /*18950*/  FFMA.FTZ R131, R2, UR4, R131 ;  /* 0x0000000402837c23 */ /* 0x000fe20008010083 */
[----:B------:R-:W-:Y:S04]  /*18960*/  FMNMX.FTZ R170, R71, R170, !PT ;  /* 0x000000aa47aa7209 */ /* 0x000fe80007810000 */
[----:B------:R-:W-:Y:S04]  /*18970*/  FMNMX.FTZ R170, R74, R170, !PT ;  /* 0x000000aa4aaa7209 */ /* 0x000fe80007810000 */
[----:B------:R-:W-:Y:S02]  /*18980*/  FMNMX.FTZ R170, R75, R170, !PT ;  /* 0x000000aa4baa7209 */ /* 0x000fe40007810000 */
[----:B-1----:R-:W-:Y:S01]  /*18990*/  FMNMX.FTZ R183, R48, R180, !PT ;  /* 0x000000b430b77209 */ /* 0x002fe20007810000 */
[----:B---3--:R-:W-:Y:S01]  /*189a0*/  FFMA.FTZ R110, R174, UR4, R110 ;  /* 0x00000004ae6e7c23 */ /* 0x008fe2000801006e */
[----:B------:R-:W-:Y:S01]  /*189b0*/  IADD3 R180, R0, 0xd1, RZ ;  /* 0x000000d100b47810 */ /* 0x000fe20007ffe0ff */
[----:B------:R-:W-:Y:S01]  /*189c0*/  FFMA.FTZ R108, R174, UR4, R108 ;  /* 0x00000004ae6c7c23 */ /* 0x000fe2000801006c */
[----:B------:R-:W-:Y:S02]  /*189d0*/  FMNMX.FTZ R175, R49, R183, !PT ;  /* 0x000000b731af7209 */ /* 0x000fe40007810000 */
[----:B------:R1:W2:Y:S02]  /*189e0*/  I2F R171, R180 ;  /* 0x000000b400ab7306 */ /* 0x0002a40000201400 */
[----:B------:R-:W-:Y:S04]  /*189f0*/  FMNMX.FTZ R175, R52, R175, !PT ;  /* 0x000000af34af7209 */ /* 0x000fe80007810000 */
[----:B-1----:R-:W-:Y:S01]  /*18a00*/  FMNMX.FTZ R180, R53, R175, !PT ;  /* 0x000000af35b47209 */ /* 0x002fe20007810000 */
[C---:B--2---:R-:W-:Y:S01]  /*18a10*/  FFMA.FTZ R111, R171.reuse, UR4, R111 ;  /* 0x00000004ab6f7c23 */ /* 0x044fe2000801006f */
[----:B------:R-:W-:Y:S01]  /*18a20*/  IADD3 R175, R0, 0xd8, RZ ;  /* 0x000000d800af7810 */ /* 0x000fe20007ffe0ff */
[----:B------:R-:W-:Y:S01]  /*18a30*/  FFMA.FTZ R109, R171, UR4, R109 ;  /* 0x00000004ab6d7c23 */ /* 0x000fe2000801006d */
[----:B------:R-:W-:Y:S02]  /*18a40*/  FMNMX.FTZ R173, R56, R180, !PT ;  /* 0x000000b438ad7209 */ /* 0x000fe40007810000 */
[----:B------:R-:W1:Y:S02]  /*18a50*/  I2F R169, R175 ;  /* 0x000000af00a97306 */ /* 0x000e640000201400 */
[----:B------:R-:W-:Y:S04]  /*18a60*/  FMNMX.FTZ R173, R57, R173, !PT ;  /* 0x000000ad39ad7209 */ /* 0x000fe80007810000 */
[----:B------:R-:W-:Y:S04]  /*18a70*/  FMNMX.FTZ R173, R60, R173, !PT ;  /* 0x000000ad3cad7209 */ /* 0x000fe80007810000 */
[----:B------:R-:W-:Y:S04]  /*18a80*/  FMNMX.FTZ R173, R61, R173, !PT ;  /* 0x000000ad3dad7209 */ /* 0x000fe80007810000 */
[----:B------:R-:W-:Y:S04]  /*18a90*/  FMNMX.FTZ R173, R64, R173, !PT ;  /* 0x000000ad40ad7209 */ /* 0x000fe80007810000 */
[----:B------:R-:W-:Y:S04]  /*18aa0*/  FMNMX.FTZ R172, R65, R173, !PT ;  /* 0x000000ad41ac7209 */ /* 0x000fe80007810000 */
[----:B------:R-:W-:Y:S01]  /*18ab0*/  FMNMX.FTZ R172, R68, R172, !PT ;  /* 0x000000ac44ac7209 */ /* 0x000fe20007810000 */
[----:B-1----:R-:W-:Y:S03]  /*18ac0*/  FFMA.FTZ R114, R169, UR4, R114 ;  /* 0x00000004a9727c23 */ /* 0x002fe60008010072 */
[----:B------:R-:W-:Y:S01]  /*18ad0*/  FMNMX.FTZ R172, R69, R172, !PT ;  /* 0x000000ac45ac7209 */ /* 0x000fe20007810000 */
[----:B------:R-:W-:Y:S03]  /*18ae0*/  FFMA.FTZ R112, R169, UR4, R112 ;  /* 0x00000004a9707c23 */ /* 0x000fe60008010070 */
[----:B------:R-:W-:Y:S02]  /*18af0*/  FMNMX.FTZ R173, R72, R172, !PT ;  /* 0x000000ac48ad7209 */ /* 0x000fe40007810000 */
[----:B------:R-:W-:Y:S02]  /*18b00*/  FMNMX.FTZ R172, R78, R170, !PT ;  /* 0x000000aa4eac7209 */ /* 0x000fe40007810000 */
[----:B------:R-:W-:Y:S02]  /*18b10*/  FMNMX.FTZ R173, R73, R173, !PT ;  /* 0x000000ad49ad7209 */ /* 0x000fe40007810000 */
[----:B------:R-:W-:Y:S02]  /*18b20*/  IADD3 R170, R0, 0xe1, RZ ;  /* 0x000000e100aa7810 */ /* 0x000fe40007ffe0ff */
[----:B------:R-:W-:Y:S02]  /*18b30*/  FMNMX.FTZ R173, R76, R173, !PT ;  /* 0x000000ad4cad7209 */ /* 0x000fe40007810000 */
[----:B------:R-:W-:Y:S02]  /*18b40*/  FMNMX.FTZ R172, R79, R172, !PT ;  /* 0x000000ac4fac7209 */ /* 0x000fe40007810000 */
[----:B------:R-:W1:Y:S01]  /*18b50*/  I2F R170, R170 ;  /* 0x000000aa00aa7306 */ /* 0x000e620000201400 */
[----:B------:R-:W-:Y:S02]  /*18b60*/  FMNMX.FTZ R175, R77, R173, !PT ;  /* 0x000000ad4daf7209 */ /* 0x000fe40007810000 */
[----:B------:R-:W-:Y:S02]  /*18b70*/  FMNMX.FTZ R172, R82, R172, !PT ;  /* 0x000000ac52ac7209 */ /* 0x000fe40007810000 */
[----:B------:R-:W-:Y:S02]  /*18b80*/  FMNMX.FTZ R175, R80, R175, !PT ;  /* 0x000000af50af7209 */ /* 0x000fe40007810000 */
[----:B------:R-:W-:Y:S02]  /*18b90*/  FMNMX.FTZ R173, R83, R172, !PT ;  /* 0x000000ac53ad7209 */ /* 0x000fe40007810000 */
[----:B------:R-:W-:Y:S02]  /*18ba0*/  FMNMX.FTZ R175, R81, R175, !PT ;  /* 0x000000af51af7209 */ /* 0x000fe40007810000 */
[----:B------:R-:W-:Y:S02]  /*18bb0*/  IADD3 R172, R0, 0xe8, RZ ;  /* 0x000000e800ac7810 */ /* 0x000fe40007ffe0ff */
[----:B------:R-:W-:Y:S02]  /*18bc0*/  FMNMX.FTZ R178, R84, R175, !PT ;  /* 0x000000af54b27209 */ /* 0x000fe40007810000 */
[----:B------:R-:W-:Y:S02]  /*18bd0*/  FMNMX.FTZ R173, R86, R173, !PT ;  /* 0x000000ad56ad7209 */ /* 0x000fe40007810000 */
[----:B------:R-:W2:Y:S01]  /*18be0*/  I2F R172, R172 ;  /* 0x000000ac00ac7306 */ /* 0x000ea20000201400 */
[----:B------:R-:W-:Y:S02]  /*18bf0*/  FMNMX.FTZ R178, R85, R178, !PT ;  /* 0x000000b255b27209 */ /* 0x000fe40007810000 */
[----:B------:R-:W-:Y:S02]  /*18c00*/  FMNMX.FTZ R173, R87, R173, !PT ;  /* 0x000000ad57ad7209 */ /* 0x000fe40007810000 */
[----:B------:R-:W-:Y:S01]  /*18c10*/  FMNMX.FTZ R178, R88, R178, !PT ;  /* 0x000000b258b27209 */ /* 0x000fe20007810000 */
[----:B-1----:R-:W-:Y:S01]  /*18c20*/  FFMA.FTZ R119, R170, UR4, R119 ;  /* 0x00000004aa777c23 */ /* 0x002fe20008010077 */
[----:B------:R-:W-:Y:S01]  /*18c30*/  FMNMX.FTZ R175, R90, R173, !PT ;  /* 0x000000ad5aaf7209 */ /* 0x000fe20007810000 */
[----:B------:R-:W-:Y:S01]  /*18c40*/  FFMA.FTZ R117, R170, UR4, R117 ;  /* 0x00000004aa757c23 */ /* 0x000fe20008010075 */
[----:B------:R-:W-:Y:S02]  /*18c50*/  IADD3 R173, R0, 0xe9, RZ ;  /* 0x000000e900ad7810 */ /* 0x000fe40007ffe0ff */
[----:B------:R-:W-:Y:S02]  /*18c60*/  FMNMX.FTZ R180, R89, R178, !PT ;  /* 0x000000b259b47209 */ /* 0x000fe40007810000 */
[----:B------:R-:W-:Y:S02]  /*18c70*/  FMNMX.FTZ R175, R91, R175, !PT ;  /* 0x000000af5baf7209 */ /* 0x000fe40007810000 */
[----:B------:R-:W1:Y:S01]  /*18c80*/  I2F R173, R173 ;  /* 0x000000ad00ad7306 */ /* 0x000e620000201400 */
[----:B------:R-:W-:Y:S02]  /*18c90*/  FMNMX.FTZ R180, R92, R180, !PT ;  /* 0x000000b45cb47209 */ /* 0x000fe40007810000 */
[----:B------:R-:W-:Y:S02]  /*18ca0*/  FMNMX.FTZ R175, R94, R175, !PT ;  /* 0x000000af5eaf7209 */ /* 0x000fe40007810000 */
[----:B------:R-:W-:Y:S02]  /*18cb0*/  FMNMX.FTZ R180, R93, R180, !PT ;  /* 0x000000b45db47209 */ /* 0x000fe40007810000 */
[----:B------:R-:W-:Y:S01]  /*18cc0*/  FMNMX.FTZ R178, R95, R175, !PT ;  /* 0x000000af5fb27209 */ /* 0x000fe20007810000 */
[----:B--2---:R-:W-:Y:S01]  /*18cd0*/  FFMA.FTZ R122, R172, UR4, R122 ;  /* 0x00000004ac7a7c23 */ /* 0x004fe2000801007a */
[----:B------:R-:W-:Y:S01]  /*18ce0*/  IADD3 R175, R0, 0xf0, RZ ;  /* 0x000000f000af7810 */ /* 0x000fe20007ffe0ff */
[----:B------:R-:W-:Y:S01]  /*18cf0*/  FFMA.FTZ R120, R172, UR4, R120 ;  /* 0x00000004ac787c23 */ /* 0x000fe20008010078 */
[----:B------:R-:W-:Y:S02]  /*18d00*/  FMNMX.FTZ R179, R96, R180, !PT ;  /* 0x000000b460b37209 */ /* 0x000fe40007810000 */
[----:B------:R-:W-:Y:S02]  /*18d10*/  IADD3 R180, R0, 0xf1, RZ ;  /* 0x000000f100b47810 */ /* 0x000fe40007ffe0ff */
[----:B------:R-:W2:Y:S01]  /*18d20*/  I2F R175, R175 ;  /* 0x000000af00af7306 */ /* 0x000ea20000201400 */
[----:B------:R-:W-:Y:S02]  /*18d30*/  FMNMX.FTZ R179, R97, R179, !PT ;  /* 0x000000b361b37209 */ /* 0x000fe40007810000 */
[----:B------:R-:W-:Y:S02]  /*18d40*/  FMNMX.FTZ R178, R98, R178, !PT ;  /* 0x000000b262b27209 */ /* 0x000fe40007810000 */
[----:B------:R-:W-:Y:S02]  /*18d50*/  FMNMX.FTZ R179, R100, R179, !PT ;  /* 0x000000b364b37209 */ /* 0x000fe40007810000 */
[----:B------:R-:W-:Y:S01]  /*18d60*/  FMNMX.FTZ R178, R99, R178, !PT ;  /* 0x000000b263b27209 */ /* 0x000fe20007810000 */
[C---:B-1----:R-:W-:Y:S02]  /*18d70*/  FFMA.FTZ R123, R173.reuse, UR4, R123 ;  /* 0x00000004ad7b7c23 */ /* 0x042fe4000801007b */
[----:B------:R-:W1:Y:S01]  /*18d80*/  I2F R174, R180 ;  /* 0x000000b400ae7306 */ /* 0x000e620000201400 */
[----:B------:R-:W-:Y:S01]  /*18d90*/  FFMA.FTZ R121, R173, UR4, R121 ;  /* 0x00000004ad797c23 */ /* 0x000fe20008010079 */
[----:B------:R-:W-:Y:S04]  /*18da0*/  FMNMX.FTZ R178, R102, R178, !PT ;  /* 0x000000b266b27209 */ /* 0x000fe80007810000 */
[----:B------:R-:W-:Y:S04]  /*18db0*/  FMNMX.FTZ R178, R103, R178, !PT ;  /* 0x000000b267b27209 */ /* 0x000fe80007810000 */
[----:B------:R-:W-:Y:S01]  /*18dc0*/  FMNMX.FTZ R178, R106, R178, !PT ;  /* 0x000000b26ab27209 */ /* 0x000fe20007810000 */
[----:B--2---:R-:W-:Y:S03]  /*18dd0*/  FFMA.FTZ R126, R175, UR4, R126 ;  /* 0x00000004af7e7c23 */ /* 0x004fe6000801007e */
[----:B------:R-:W-:Y:S01]  /*18de0*/  FMNMX.FTZ R171, R107, R178, !PT ;  /* 0x000000b26bab7209 */ /* 0x000fe20007810000 */
[----:B------:R-:W-:Y:S03]  /*18df0*/  FFMA.FTZ R124, R175, UR4, R124 ;  /* 0x00000004af7c7c23 */ /* 0x000fe6000801007c */
[----:B------:R-:W-:Y:S04]  /*18e00*/  FMNMX.FTZ R171, R110, R171, !PT ;  /* 0x000000ab6eab7209 */ /* 0x000fe80007810000 */
[----:B------:R-:W-:Y:S01]  /*18e10*/  FMNMX.FTZ R171, R111, R171, !PT ;  /* 0x000000ab6fab7209 */ /* 0x000fe20007810000 */
[C---:B-1----:R-:W-:Y:S01]  /*18e20*/  FFMA.FTZ R127, R174.reuse, UR4, R127 ;  /* 0x00000004ae7f7c23 */ /* 0x042fe2000801007f */
[----:B------:R-:W-:Y:S01]  /*18e30*/  FMNMX.FTZ R180, R101, R179, !PT ;  /* 0x000000b365b47209 */ /* 0x000fe20007810000 */
[----:B------:R-:W-:Y:S01]  /*18e40*/  FFMA.FTZ R125, R174, UR4, R125 ;  /* 0x00000004ae7d7c23 */ /* 0x000fe2000801007d */
[----:B------:R-:W-:Y:S01]  /*18e50*/  IADD3 R179, R0, 0xf8, RZ ;  /* 0x000000f800b37810 */ /* 0x000fe20007ffe0ff */
[----:B------:R-:W-:Y:S01]  /*18e60*/  LDSM.16.MT88.4 R172, [R232+0xa000] ;  /* 0x00a00000e8ac783b */ /* 0x000fe20000004200 */
[----:B------:R-:W-:Y:S02]  /*18e70*/  FMNMX.FTZ R178, R104, R180, !PT ;  /* 0x000000b468b27209 */ /* 0x000fe40007810000 */
[----:B------:R-:W1:Y:S01]  /*18e80*/  I2F R169, R179 ;  /* 0x000000b300a97306 */ /* 0x000e620000201400 */
        /* <DEDUP_REMOVED lines=11> */
[----:B------:R-:W-:Y:S01]  /*18f40*/  FMNMX.FTZ R178, R116, R178, !PT ;  /* 0x000000b274b27209 */ /* 0x000fe20007810000 */
[C---:B-1----:R-:W-:Y:S01]  /*18f50*/  FFMA.FTZ R130, R169.reuse, UR4, R130 ;  /* 0x00000004a9827c23 */ /* 0x042fe20008010082 */
[----:B------:R-:W-:Y:S01]  /*18f60*/  FMNMX.FTZ R0, R126, R171, !PT ;  /* 0x000000ab7e007209 */ /* 0x000fe20007810000 */
[----:B------:R-:W-:Y:S01]  /*18f70*/  FFMA.FTZ R128, R169, UR4, R128 ;  /* 0x00000004a9807c23 */ /* 0x000fe20008010080 */
[----:B------:R-:W-:Y:S02]  /*18f80*/  FMNMX.FTZ R178, R117, R178, !PT ;  /* 0x000000b275b27209 */ /* 0x000fe40007810000 */
[----:B------:R-:W-:Y:S02]  /*18f90*/  FMNMX.FTZ R0, R127, R0, !PT ;  /* 0x000000007f007209 */ /* 0x000fe40007810000 */
[----:B------:R-:W-:Y:S02]  /*18fa0*/  FMNMX.FTZ R178, R120, R178, !PT ;  /* 0x000000b278b27209 */ /* 0x000fe40007810000 */
[----:B------:R-:W-:Y:S02]  /*18fb0*/  FMNMX.FTZ R0, R130, R0, !PT ;  /* 0x0000000082007209 */ /* 0x000fe40007810000 */
[----:B------:R-:W-:Y:S02]  /*18fc0*/  FMNMX.FTZ R178, R121, R178, !PT ;  /* 0x000000b279b27209 */ /* 0x000fe40007810000 */
[----:B------:R-:W-:Y:S02]  /*18fd0*/  FMNMX.FTZ R0, R131, R0, !PT ;  /* 0x0000000083007209 */ /* 0x000fe40007810000 */
[----:B------:R-:W-:Y:S03]  /*18fe0*/  FMNMX.FTZ R178, R124, R178, !PT ;  /* 0x000000b27cb27209 */ /* 0x000fe60007810000 */
[----:B------:R-:W1:Y:S01]  /*18ff0*/  SHFL.BFLY PT, R2, R0, 0x2, 0x1f ;  /* 0x0c401f0000027f89 */ /* 0x000e6200000e0000 */
[----:B------:R-:W-:Y:S04]  /*19000*/  FMNMX.FTZ R178, R125, R178, !PT ;  /* 0x000000b27db27209 */ /* 0x000fe80007810000 */
[----:B------:R-:W-:Y:S04]  /*19010*/  FMNMX.FTZ R168, R128, R178, !PT ;  /* 0x000000b280a87209 */ /* 0x000fe80007810000 */
[----:B------:R-:W-:Y:S05]  /*19020*/  FMNMX.FTZ R168, R129, R168, !PT ;  /* 0x000000a881a87209 */ /* 0x000fea0007810000 */
[----:B------:R-:W2:Y:S01]  /*19030*/  SHFL.BFLY PT, R169, R168, 0x2, 0x1f ;  /* 0x0c401f00a8a97f89 */ /* 0x000ea200000e0000 */
[----:B-1----:R-:W-:Y:S07]  /*19040*/  FMNMX.FTZ R2, R0, R2, !PT ;  /* 0x0000000200027209 */ /* 0x002fee0007810000 */
[----:B------:R-:W1:Y:S01]  /*19050*/  SHFL.BFLY PT, R0, R2, 0x1, 0x1f ;  /* 0x0c201f0002007f89 */ /* 0x000e6200000e0000 */
[----:B--2---:R-:W-:Y:S07]  /*19060*/  FMNMX.FTZ R169, R168, R169, !PT ;  /* 0x000000a9a8a97209 */ /* 0x004fee0007810000 */
[----:B------:R-:W2:Y:S01]  /*19070*/  SHFL.BFLY PT, R168, R169, 0x1, 0x1f ;  /* 0x0c201f00a9a87f89 */ /* 0x000ea200000e0000 */
[----:B-1----:R-:W-:Y:S04]  /*19080*/  FMNMX.FTZ R0, R2, R0, !PT ;  /* 0x0000000002007209 */ /* 0x002fe80007810000 */
[C---:B------:R-:W-:Y:S01]  /*19090*/  FSETP.NEU.FTZ.AND P0, PT, R0.reuse, -INF , PT ;  /* 0xff8000000000780b */ /* 0x040fe20003f1d000 */
[C---:B------:R-:W-:Y:S02]  /*190a0*/  FMUL.FTZ R179, R0.reuse, c[0x0][0x23c] ;  /* 0x00008f0000b37a20 */ /* 0x040fe40000410000 */
[----:B------:R-:W-:Y:S03]  /*190b0*/  FADD.FTZ R3, -R0, R3 ;  /* 0x0000000300037221 */ /* 0x000fe60000010100 */
[----:B------:R-:W-:Y:S01]  /*190c0*/  FSEL R179, R179, RZ, P0 ;  /* 0x000000ffb3b37208 */ /* 0x000fe20000000000 */
[----:B------:R-:W-:Y:S01]  /*190d0*/  FMUL.FTZ R3, R3, c[0x0][0x23c] ;  /* 0x00008f0003037a20 */ /* 0x000fe20000410000 */
[----:B--2---:R-:W-:Y:S03]  /*190e0*/  FMNMX.FTZ R2, R169, R168, !PT ;  /* 0x000000a8a9027209 */ /* 0x004fe60007810000 */
[--C-:B------:R-:W-:Y:S01]  /*190f0*/  FFMA.FTZ R194, R26, c[0x0][0x23c], -R179.reuse ;  /* 0x00008f001ac27a23 */ /* 0x100fe200000108b3 */
[----:B------:R-:W1:Y:S01]  /*19100*/  LDSM.16.MT88.4 R168, [R234+0xa000] ;  /* 0x00a00000eaa8783b */ /* 0x000e620000004200 */
[----:B------:R-:W2:Y:S01]  /*19110*/  MUFU.EX2 R3, R3 ;  /* 0x0000000300037308 */ /* 0x000ea20000000800 */
[--C-:B------:R-:W-:Y:S01]  /*19120*/  FFMA.FTZ R195, R27, c[0x0][0x23c], -R179.reuse ;  /* 0x00008f001bc37a23 */ /* 0x100fe200000108b3 */
[----:B------:R-:W-:Y:S01]  /*19130*/  FSETP.NEU.FTZ.AND P0, PT, R2, -INF , PT ;  /* 0xff8000000200780b */ /* 0x000fe20003f1d000 */
[--C-:B------:R-:W-:Y:S02]  /*19140*/  FFMA.FTZ R197, R30, c[0x0][0x23c], -R179.reuse ;  /* 0x00008f001ec57a23 */ /* 0x100fe400000108b3 */
[--C-:B------:R-:W-:Y:S02]  /*19150*/  FFMA.FTZ R198, R31, c[0x0][0x23c], -R179.reuse ;  /* 0x00008f001fc67a23 */ /* 0x100fe400000108b3 */
[--C-:B------:R-:W-:Y:S02]  /*19160*/  FFMA.FTZ R185, R10, c[0x0][0x23c], -R179.reuse ;  /* 0x00008f000ab97a23 */ /* 0x100fe400000108b3 */
[--C-:B------:R-:W-:Y:S01]  /*19170*/  FFMA.FTZ R182, R11, c[0x0][0x23c], -R179.reuse ;  /* 0x00008f000bb67a23 */ /* 0x100fe200000108b3 */
[----:B------:R-:W-:Y:S01]  /*19180*/  MUFU.EX2 R194, R194 ;  /* 0x000000c200c27308 */ /* 0x000fe20000000800 */
[--C-:B------:R-:W-:Y:S02]  /*19190*/  FFMA.FTZ R181, R14, c[0x0][0x23c], -R179.reuse ;  /* 0x00008f000eb57a23 */ /* 0x100fe400000108b3 */
[--C-:B------:R-:W-:Y:S02]  /*191a0*/  FFMA.FTZ R180, R15, c[0x0][0x23c], -R179.reuse ;  /* 0x00008f000fb47a23 */ /* 0x100fe400000108b3 */
[----:B------:R-:W-:Y:S02]  /*191b0*/  FMUL.FTZ R178, R2, c[0x0][0x23c] ;  /* 0x00008f0002b27a20 */ /* 0x000fe40000410000 */
[--C-:B------:R-:W-:Y:S02]  /*191c0*/  FFMA.FTZ R190, R6, c[0x0][0x23c], -R179.reuse ;  /* 0x00008f0006be7a23 */ /* 0x100fe400000108b3 */
[--C-:B------:R-:W-:Y:S01]  /*191d0*/  FFMA.FTZ R189, R7, c[0x0][0x23c], -R179.reuse ;  /* 0x00008f0007bd7a23 */ /* 0x100fe200000108b3 */
[----:B------:R-:W-:Y:S01]  /*191e0*/  MUFU.EX2 R185, R185 ;  /* 0x000000b900b97308 */ /* 0x000fe20000000800 */
[----:B------:R-:W-:Y:S01]  /*191f0*/  FSEL R178, R178, RZ, P0 ;  /* 0x000000ffb2b27208 */ /* 0x000fe20000000000 */
[--C-:B------:R-:W-:Y:S01]  /*19200*/  FFMA.FTZ R184, R18, c[0x0][0x23c], -R179.reuse ;  /* 0x00008f0012b87a23 */ /* 0x100fe200000108b3 */
[----:B------:R-:W-:Y:S01]  /*19210*/  PLOP3.LUT P0, PT, PT, PT, UP0, 0x80, 0x0 ;  /* 0x000000000000781c */ /* 0x000fe20003f0f008 */
[C---:B--2---:R-:W-:Y:S02]  /*19220*/  FMUL.FTZ R10, R3.reuse, R158 ;  /* 0x0000009e030a7220 */ /* 0x044fe40000410000 */
[C---:B------:R-:W-:Y:S02]  /*19230*/  FMUL.FTZ R11, R3.reuse, R159 ;  /* 0x0000009f030b7220 */ /* 0x040fe40000410000 */
[C---:B------:R-:W-:Y:S02]  /*19240*/  FMUL.FTZ R14, R3.reuse, R154 ;  /* 0x0000009a030e7220 */ /* 0x040fe40000410000 */
[----:B------:R-:W-:Y:S01]  /*19250*/  MUFU.EX2 R190, R190 ;  /* 0x000000be00be7308 */ /* 0x000fe20000000800 */
[----:B------:R-:W-:Y:S02]  /*19260*/  FMUL.FTZ R15, R3, R155 ;  /* 0x0000009b030f7220 */ /* 0x000fe40000410000 */
[--C-:B------:R-:W-:Y:S02]  /*19270*/  FFMA.FTZ R32, R32, c[0x0][0x23c], -R178.reuse ;  /* 0x00008f0020207a23 */ /* 0x100fe400000108b2 */
[--C-:B------:R-:W-:Y:S02]  /*19280*/  FFMA.FTZ R186, R8, c[0x0][0x23c], -R178.reuse ;  /* 0x00008f0008ba7a23 */ /* 0x100fe400000108b2 */
[--C-:B------:R-:W-:Y:S02]  /*19290*/  FFMA.FTZ R183, R9, c[0x0][0x23c], -R178.reuse ;  /* 0x00008f0009b77a23 */ /* 0x100fe400000108b2 */
[C---:B------:R-:W-:Y:S01]  /*192a0*/  FMUL.FTZ R6, R3.reuse, R162 ;  /* 0x000000a203067220 */ /* 0x040fe20000410000 */
[----:B------:R-:W-:Y:S01]  /*192b0*/  MUFU.EX2 R189, R189 ;  /* 0x000000bd00bd7308 */ /* 0x000fe20000000800 */
[C---:B------:R-:W-:Y:S02]  /*192c0*/  FMUL.FTZ R7, R3.reuse, R163 ;  /* 0x000000a303077220 */ /* 0x040fe40000410000 */
[C---:B------:R-:W-:Y:S02]  /*192d0*/  FMUL.FTZ R134, R3.reuse, R134 ;  /* 0x0000008603867220 */ /* 0x040fe40000410000 */
[C---:B------:R-:W-:Y:S02]  /*192e0*/  FMUL.FTZ R135, R3.reuse, R135 ;  /* 0x0000008703877220 */ /* 0x040fe40000410000 */
[--C-:B------:R-:W-:Y:S02]  /*192f0*/  FFMA.FTZ R192, R12, c[0x0][0x23c], -R178.reuse ;  /* 0x00008f000cc07a23 */ /* 0x100fe400000108b2 */
        /* <DEDUP_REMOVED lines=8> */
[----:B------:R-:W-:Y:S02]  /*19380*/  FMUL.FTZ R147, R3, R147 ;  /* 0x0000009303937220 */ /* 0x000fe40000410000 */
[--C-:B------:R-:W-:Y:S02]  /*19390*/  FFMA.FTZ R191, R4, c[0x0][0x23c], -R178.reuse ;  /* 0x00008f0004bf7a23 */ /* 0x100fe400000108b2 */
[--C-:B------:R-:W-:Y:S02]  /*193a0*/  FFMA.FTZ R187, R5, c[0x0][0x23c], -R178.reuse ;  /* 0x00008f0005bb7a23 */ /* 0x100fe400000108b2 */
[--C-:B------:R-:W-:Y:S02]  /*193b0*/  FFMA.FTZ R188, R19, c[0x0][0x23c], -R179.reuse ;  /* 0x00008f0013bc7a23 */ /* 0x100fe400000108b3 */
[----:B------:R-:W-:Y:S01]  /*193c0*/  FMUL.FTZ R19, R3, R151 ;  /* 0x0000009703137220 */ /* 0x000fe20000410000 */
[----:B------:R-:W-:Y:S01]  /*193d0*/  MUFU.EX2 R191, R191 ;  /* 0x000000bf00bf7308 */ /* 0x000fe20000000800 */
[--C-:B------:R-:W-:Y:S02]  /*193e0*/  FFMA.FTZ R193, R23, c[0x0][0x23c], -R179.reuse ;  /* 0x00008f0017c17a23 */ /* 0x100fe400000108b3 */
[--C-:B------:R-:W-:Y:S01]  /*193f0*/  FFMA.FTZ R196, R20, c[0x0][0x23c], -R178.reuse ;  /* 0x00008f0014c47a23 */ /* 0x100fe200000108b2 */
[----:B--2---:R-:W-:Y:S01]  /*19400*/  F2FP.PACK_AB R163, R182, R185 ;  /* 0x000000b9b6a3723e */ /* 0x004fe200000000ff */
[----:B------:R-:W-:Y:S02]  /*19410*/  FFMA.FTZ R44, R44, c[0x0][0x23c], -R178 ;  /* 0x00008f002c2c7a23 */ /* 0x000fe400000108b2 */
[----:B------:R-:W-:Y:S02]  /*19420*/  FADD.FTZ R164, -R2, R164 ;  /* 0x000000a402a47221 */ /* 0x000fe40000010100 */
[--C-:B------:R-:W-:Y:S01]  /*19430*/  FFMA.FTZ R45, R45, c[0x0][0x23c], -R178.reuse ;  /* 0x00008f002d2d7a23 */ /* 0x100fe200000108b2 */
[----:B------:R-:W-:Y:S01]  /*19440*/  MUFU.EX2 R187, R187 ;  /* 0x000000bb00bb7308 */ /* 0x000fe20000000800 */
[----:B------:R-:W-:Y:S02]  /*19450*/  FMUL.FTZ R164, R164, c[0x0][0x23c] ;  /* 0x00008f00a4a47a20 */ /* 0x000fe40000410000 */
[--C-:B------:R-:W-:Y:S02]  /*19460*/  FFMA.FTZ R48, R48, c[0x0][0x23c], -R178.reuse ;  /* 0x00008f0030307a23 */ /* 0x100fe400000108b2 */
[--C-:B------:R-:W-:Y:S02]  /*19470*/  FFMA.FTZ R49, R49, c[0x0][0x23c], -R178.reuse ;  /* 0x00008f0031317a23 */ /* 0x100fe400000108b2 */
        /* <DEDUP_REMOVED lines=19> */
[----:B------:R-:W2:Y:S01]  /*195b0*/  LDSM.16.MT88.4 R156, [R231+0xa000] ;  /* 0x00a00000e79c783b */ /* 0x000ea20000004200 */
[----:B------:R-:W-:Y:S01]  /*195c0*/  MUFU.EX2 R180, R180 ;  /* 0x000000b400b47308 */ /* 0x000fe20000000800 */
[C---:B------:R-:W-:Y:S02]  /*195d0*/  FMUL.FTZ R12, R164.reuse, R152 ;  /* 0x00000098a40c7220 */ /* 0x040fe40000410000 */
[C---:B------:R-:W-:Y:S01]  /*195e0*/  FMUL.FTZ R4, R164.reuse, R160 ;  /* 0x000000a0a4047220 */ /* 0x040fe20000410000 */
[----:B------:R-:W-:Y:S01]  /*195f0*/  F2FP.PACK_AB R160, R187, R191 ;  /* 0x000000bfbba0723e */ /* 0x000fe200000000ff */
[C---:B------:R-:W-:Y:S01]  /*19600*/  FMUL.FTZ R5, R164.reuse, R161 ;  /* 0x000000a1a4057220 */ /* 0x040fe20000410000 */
[----:B------:R-:W-:Y:S01]  /*19610*/  F2FP.PACK_AB R161, R189, R190 ;  /* 0x000000bebda1723e */ /* 0x000fe200000000ff */
[C---:B------:R-:W-:Y:S01]  /*19620*/  FMUL.FTZ R132, R164.reuse, R132 ;  /* 0x00000084a4847220 */ /* 0x040fe20000410000 */
[----:B---3--:R-:W-:Y:S01]  /*19630*/  F2FP.PACK_AB R162, R183, R186 ;  /* 0x000000bab7a2723e */ /* 0x008fe200000000ff */
[C---:B------:R-:W-:Y:S01]  /*19640*/  FMUL.FTZ R133, R164.reuse, R133 ;  /* 0x00000085a4857220 */ /* 0x040fe20000410000 */
[----:B------:R-:W-:Y:S01]  /*19650*/  MUFU.EX2 R184, R184 ;  /* 0x000000b800b87308 */ /* 0x000fe20000000800 */
[C---:B------:R-:W-:Y:S02]  /*19660*/  FMUL.FTZ R136, R164.reuse, R136 ;  /* 0x00000088a4887220 */ /* 0x040fe40000410000 */
[C---:B------:R-:W-:Y:S02]  /*19670*/  FMUL.FTZ R137, R164.reuse, R137 ;  /* 0x00000089a4897220 */ /* 0x040fe40000410000 */
[C---:B-1----:R-:W-:Y:S05]  /*19680*/  HMMA.16816.F32 R4, R160.reuse, R168, R4 ;  /* 0x000000a8a004723c */ /* 0x042fea0000001804 */
[----:B------:R-:W1:Y:S01]  /*19690*/  MUFU.EX2 R188, R188 ;  /* 0x000000bc00bc7308 */ /* 0x000e620000000800 */
[C---:B------:R-:W-:Y:S02]  /*196a0*/  FMUL.FTZ R140, R164.reuse, R140 ;  /* 0x0000008ca48c7220 */ /* 0x040fe40000410000 */
[C---:B------:R-:W-:Y:S01]  /*196b0*/  HMMA.16816.F32 R8, R160.reuse, R170, R8 ;  /* 0x000000aaa008723c */ /* 0x040fe20000001808 */
[----:B------:R-:W-:Y:S03]  /*196c0*/  LDSM.16.MT88.4 R168, [R234+0xa800] ;  /* 0x00a80000eaa8783b */ /* 0x000fe60000004200 */
[C---:B------:R-:W-:Y:S02]  /*196d0*/  FMUL.FTZ R141, R164.reuse, R141 ;  /* 0x0000008da48d7220 */ /* 0x040fe40000410000 */
[C---:B------:R-:W-:Y:S01]  /*196e0*/  FMUL.FTZ R144, R164.reuse, R144 ;  /* 0x00000090a4907220 */ /* 0x040fe20000410000 */
[----:B------:R-:W-:Y:S01]  /*196f0*/  MUFU.EX2 R192, R192 ;  /* 0x000000c000c07308 */ /* 0x000fe20000000800 */
[C---:B------:R-:W-:Y:S04]  /*19700*/  HMMA.16816.F32 R132, R160.reuse, R172, R132 ;  /* 0x000000aca084723c */ /* 0x040fe80000001884 */
[----:B------:R-:W-:Y:S02]  /*19710*/  FMUL.FTZ R145, R164, R145 ;  /* 0x00000091a4917220 */ /* 0x000fe40000410000 */
[--C-:B------:R-:W-:Y:S02]  /*19720*/  FFMA.FTZ R84, R84, c[0x0][0x23c], -R178.reuse ;  /* 0x00008f0054547a23 */ /* 0x100fe400000108b2 */
[--C-:B------:R-:W-:Y:S01]  /*19730*/  FFMA.FTZ R172, R13, c[0x0][0x23c], -R178.reuse ;  /* 0x00008f000dac7a23 */ /* 0x100fe200000108b2 */
[----:B------:R-:W-:Y:S03]  /*19740*/  MUFU.EX2 R193, R193 ;  /* 0x000000c100c17308 */ /* 0x000fe60000000800 */
[----:B------:R-:W-:Y:S01]  /*19750*/  FMUL.FTZ R13, R164, R153 ;  /* 0x00000099a40d7220 */ /* 0x000fe20000410000 */
[----:B-1----:R-:W-:Y:S01]  /*19760*/  F2FP.PACK_AB R151, R188, R184 ;  /* 0x000000b8bc97723e */ /* 0x002fe200000000ff */
[----:B------:R-:W1:Y:S01]  /*19770*/  LDSM.16.MT88.4 R152, [R230+0xa000] ;  /* 0x00a00000e698783b */ /* 0x000e620000004200 */
[--C-:B------:R-:W-:Y:S02]  /*19780*/  FFMA.FTZ R173, R16, c[0x0][0x23c], -R178.reuse ;  /* 0x00008f0010ad7a23 */ /* 0x100fe400000108b2 */
[----:B------:R-:W-:Y:S02]  /*19790*/  FMUL.FTZ R16, R164, R148 ;  /* 0x00000094a4107220 */ /* 0x000fe40000410000 */
[----:B------:R-:W3:Y:S01]  /*197a0*/  MUFU.EX2 R172, R172 ;  /* 0x000000ac00ac7308 */ /* 0x000ee20000000800 */
[C---:B------:R-:W-:Y:S03]  /*197b0*/  HMMA.16816.F32 R12, R160.reuse, R174, R12 ;  /* 0x000000aea00c723c */ /* 0x040fe6000000180c */
[--C-:B------:R-:W-:Y:S02]  /*197c0*/  FFMA.FTZ R85, R85, c[0x0][0x23c], -R178.reuse ;  /* 0x00008f0055557a23 */ /* 0x100fe400000108b2 */
[--C-:B------:R-:W-:Y:S02]  /*197d0*/  FFMA.FTZ R88, R88, c[0x0][0x23c], -R178.reuse ;  /* 0x00008f0058587a23 */ /* 0x100fe400000108b2 */
[--C-:B------:R-:W-:Y:S01]  /*197e0*/  FFMA.FTZ R174, R17, c[0x0][0x23c], -R178.reuse ;  /* 0x00008f0011ae7a23 */ /* 0x100fe200000108b2 */
[C---:B--2---:R-:W-:Y:S01]  /*197f0*/  HMMA.16816.F32 R136, R160.reuse, R156, R136 ;  /* 0x0000009ca088723c */ /* 0x044fe20000001888 */
[----:B------:R-:W-:Y:S03]  /*19800*/  MUFU.EX2 R173, R173 ;  /* 0x000000ad00ad7308 */ /* 0x000fe60000000800 */
[----:B------:R-:W-:Y:S01]  /*19810*/  FMUL.FTZ R17, R164, R149 ;  /* 0x00000095a4117220 */ /* 0x000fe20000410000 */
[----:B------:R-:W-:Y:S01]  /*19820*/  F2FP.PACK_AB R149, R180, R181 ;  /* 0x000000b5b495723e */ /* 0x000fe200000000ff */
[--C-:B------:R-:W-:Y:S02]  /*19830*/  FFMA.FTZ R175, R22, c[0x0][0x23c], -R179.reuse ;  /* 0x00008f0016af7a23 */ /* 0x100fe400000108b3 */
[--C-:B------:R-:W-:Y:S03]  /*19840*/  FFMA.FTZ R89, R89, c[0x0][0x23c], -R178.reuse ;  /* 0x00008f0059597a23 */ /* 0x100fe600000108b2 */
[----:B------:R-:W2:Y:S01]  /*19850*/  MUFU.EX2 R174, R174 ;  /* 0x000000ae00ae7308 */ /* 0x000ea20000000800 */
[C---:B------:R-:W-:Y:S01]  /*19860*/  HMMA.16816.F32 R16, R160.reuse, R158, R16 ;  /* 0x0000009ea010723c */ /* 0x040fe20000001810 */
[----:B------:R-:W4:Y:S02]  /*19870*/  LDSM.16.MT88.4 R156, [R232+0xa800] ;  /* 0x00a80000e89c783b */ /* 0x000f240000004200 */
[----:B---3--:R-:W-:Y:S01]  /*19880*/  F2FP.PACK_AB R148, R172, R192 ;  /* 0x000000c0ac94723e */ /* 0x008fe200000000ff */
[--C-:B------:R-:W-:Y:S02]  /*19890*/  FFMA.FTZ R116, R116, c[0x0][0x23c], -R178.reuse ;  /* 0x00008f0074747a23 */ /* 0x100fe400000108b2 */
[--C-:B------:R-:W-:Y:S02]  /*198a0*/  FFMA.FTZ R117, R117, c[0x0][0x23c], -R178.reuse ;  /* 0x00008f0075757a23 */ /* 0x100fe400000108b2 */
[----:B------:R-:W-:Y:S01]  /*198b0*/  FFMA.FTZ R125, R125, c[0x0][0x23c], -R178 ;  /* 0x00008f007d7d7a23 */ /* 0x000fe200000108b2 */
[----:B------:R-:W-:Y:S03]  /*198c0*/  MUFU.EX2 R175, R175 ;  /* 0x000000af00af7308 */ /* 0x000fe60000000800 */
[----:B------:R-:W-:Y:S01]  /*198d0*/  FFMA.FTZ R190, R3, R251, R190 ;  /* 0x000000fb03be7223 */ /* 0x000fe200000100be */
[C---:B-1----:R-:W-:Y:S03]  /*198e0*/  HMMA.16816.F32 R140, R160.reuse, R152, R140 ;  /* 0x00000098a08c723c */ /* 0x042fe6000000188c */
[----:B------:R-:W-:Y:S03]  /*198f0*/  FFMA.FTZ R3, R115, c[0x0][0x23c], -R179 ;  /* 0x00008f0073037a23 */ /* 0x000fe600000108b3 */
[----:B------:R-:W1:Y:S01]  /*19900*/  MUFU.EX2 R195, R195 ;  /* 0x000000c300c37308 */ /* 0x000e620000000800 */
[----:B------:R-:W-:Y:S01]  /*19910*/  FFMA.FTZ R191, R164, R252, R191 ;  /* 0x000000fca4bf7223 */ /* 0x000fe200000100bf */
[----:B------:R-:W-:Y:S01]  /*19920*/  MOV R164, R2 ;  /* 0x0000000200a47202 */ /* 0x000fe20000000f00 */
[----:B------:R-:W-:Y:S01]  /*19930*/  HMMA.16816.F32 R144, R160, R154, R144 ;  /* 0x0000009aa090723c */ /* 0x000fe20000001890 */
[----:B------:R-:W3:Y:S02]  /*19940*/  LDSM.16.MT88.4 R152, [R231+0xa800] ;  /* 0x00a80000e798783b */ /* 0x000ee40000004200 */
[----:B--2---:R-:W-:Y:S01]  /*19950*/  F2FP.PACK_AB R150, R174, R173 ;  /* 0x000000adae96723e */ /* 0x004fe200000000ff */
[----:B------:R-:W-:Y:S03]  /*19960*/  FADD.FTZ R191, R187, R191 ;  /* 0x000000bfbbbf7221 */ /* 0x000fe60000010000 */
[----:B------:R-:W-:Y:S01]  /*19970*/  MUFU.EX2 R196, R196 ;  /* 0x000000c400c47308 */ /* 0x000fe20000000800 */
[----:B------:R-:W-:Y:S01]  /*19980*/  FADD.FTZ R190, R189, R190 ;  /* 0x000000bebdbe7221 */ /* 0x000fe20000010000 */
[----:B------:R-:W2:Y:S01]  /*19990*/  LDSM.16.MT88.4 R160, [R230+0xa800] ;  /* 0x00a80000e6a0783b */ /* 0x000ea20000004200 */
[C---:B------:R-:W-:Y:S05]  /*199a0*/  HMMA.16816.F32 R4, R148.reuse, R168, R4 ;  /* 0x000000a89404723c */ /* 0x040fea0000001804 */
[----:B------:R-:W-:Y:S02]  /*199b0*/  FADD.FTZ R186, R186, R191 ;  /* 0x000000bfbaba7221 */ /* 0x000fe40000010000 */
[----:B------:R-:W-:Y:S01]  /*199c0*/  MUFU.EX2 R197, R197 ;  /* 0x000000c500c57308 */ /* 0x000fe20000000800 */
[--C-:B------:R-:W-:Y:S01]  /*199d0*/  FFMA.FTZ R168, R24, c[0x0][0x23c], -R178.reuse ;  /* 0x00008f0018a87a23 */ /* 0x100fe200000108b2 */
[C---:B------:R-:W-:Y:S03]  /*199e0*/  HMMA.16816.F32 R8, R148.reuse, R170, R8 ;  /* 0x000000aa9408723c */ /* 0x040fe60000001808 */
[----:B-1----:R-:W-:Y:S01]  /*199f0*/  F2FP.PACK_AB R23, R195, R194 ;  /* 0x000000c2c317723e */ /* 0x002fe200000000ff */
[--C-:B------:R-:W-:Y:S01]  /*19a00*/  FFMA.FTZ R169, R21, c[0x0][0x23c], -R178.reuse ;  /* 0x00008f0015a97a23 */ /* 0x100fe200000108b2 */
[----:B------:R-:W-:Y:S02]  /*19a10*/  F2FP.PACK_AB R21, R193, R175 ;  /* 0x000000afc115723e */ /* 0x000fe400000000ff */
[----:B------:R-:W-:Y:S01]  /*19a20*/  FFMA.FTZ R170, R25, c[0x0][0x23c], -R178 ;  /* 0x00008f0019aa7a23 */ /* 0x000fe200000108b2 */
[----:B------:R-:W-:Y:S01]  /*19a30*/  MUFU.EX2 R168, R168 ;  /* 0x000000a800a87308 */ /* 0x000fe20000000800 */
[----:B------:R-:W1:Y:S01]  /*19a40*/  LDSM.16.MT88.4 R24, [R234+0xb000] ;  /* 0x00b00000ea18783b */ /* 0x000e620000004200 */
[C---:B----4-:R-:W-:Y:S03]  /*19a50*/  HMMA.16816.F32 R132, R148.reuse, R156, R132 ;  /* 0x0000009c9484723c */ /* 0x050fe60000001884 */
[----:B------:R-:W-:Y:S02]  /*19a60*/  FFMA.FTZ R171, R34, c[0x0][0x23c], -R179 ;  /* 0x00008f0022ab7a23 */ /* 0x000fe400000108b3 */
[----:B------:R-:W-:Y:S02]  /*19a70*/  FADD.FTZ R186, R183, R186 ;  /* 0x000000bab7ba7221 */ /* 0x000fe40000010000 */
[----:B------:R-:W-:Y:S01]  /*19a80*/  FADD.FTZ R190, R185, R190 ;  /* 0x000000beb9be7221 */ /* 0x000fe20000010000 */
[----:B------:R-:W4:Y:S01]  /*19a90*/  MUFU.EX2 R169, R169 ;  /* 0x000000a900a97308 */ /* 0x000f220000000800 */
[C---:B------:R-:W-:Y:S01]  /*19aa0*/  HMMA.16816.F32 R12, R148.reuse, R158, R12 ;  /* 0x0000009e940c723c */ /* 0x040fe2000000180c */
[----:B------:R-:W5:Y:S02]  /*19ab0*/  LDSM.16.MT88.4 R156, [R232+0xb000] ;  /* 0x00b00000e89c783b */ /* 0x000f640000004200 */
[----:B------:R-:W-:Y:S02]  /*19ac0*/  FADD.FTZ R192, R192, R186 ;  /* 0x000000bac0c07221 */ /* 0x000fe40000010000 */
[----:B------:R-:W-:Y:S02]  /*19ad0*/  FADD.FTZ R190, R182, R190 ;  /* 0x000000beb6be7221 */ /* 0x000fe40000010000 */
[----:B------:R-:W-:Y:S01]  /*19ae0*/  FADD.FTZ R192, R172, R192 ;  /* 0x000000c0acc07221 */ /* 0x000fe20000010000 */
[C---:B---3--:R-:W-:Y:S01]  /*19af0*/  HMMA.16816.F32 R136, R148.reuse, R152, R136 ;  /* 0x000000989488723c */ /* 0x048fe20000001888 */
[----:B------:R-:W3:Y:S03]  /*19b00*/  MUFU.EX2 R170, R170 ;  /* 0x000000aa00aa7308 */ /* 0x000ee60000000800 */
[----:B------:R-:W-:Y:S02]  /*19b10*/  FADD.FTZ R173, R173, R192 ;  /* 0x000000c0adad7221 */ /* 0x000fe40000010000 */
[----:B------:R-:W-:Y:S02]  /*19b20*/  FADD.FTZ R181, R181, R190 ;  /* 0x000000beb5b57221 */ /* 0x000fe40000010000 */
[C---:B------:R-:W-:Y:S01]  /*19b30*/  HMMA.16816.F32 R16, R148.reuse, R154, R16 ;  /* 0x0000009a9410723c */ /* 0x040fe20000001810 */
[----:B------:R-:W5:Y:S02]  /*19b40*/  LDSM.16.MT88.4 R152, [R231+0xb000] ;  /* 0x00b00000e798783b */ /* 0x000f640000004200 */
[----:B------:R-:W-:Y:S01]  /*19b50*/  MUFU.EX2 R198, R198 ;  /* 0x000000c600c67308 */ /* 0x000fe20000000800 */
[----:B------:R-:W-:Y:S02]  /*19b60*/  FADD.FTZ R173, R174, R173 ;  /* 0x000000adaead7221 */ /* 0x000fe40000010000 */
[----:B------:R-:W-:Y:S01]  /*19b70*/  FADD.FTZ R181, R180, R181 ;  /* 0x000000b5b4b57221 */ /* 0x000fe20000010000 */
[----:B----4-:R-:W-:Y:S01]  /*19b80*/  F2FP.PACK_AB R20, R169, R196 ;  /* 0x000000c4a914723e */ /* 0x010fe200000000ff */
[C---:B--2---:R-:W-:Y:S04]  /*19b90*/  HMMA.16816.F32 R140, R148.reuse, R160, R140 ;  /* 0x000000a0948c723c */ /* 0x044fe8000000188c */
[----:B------:R-:W-:Y:S01]  /*19ba0*/  FADD.FTZ R196, R196, R173 ;  /* 0x000000adc4c47221 */ /* 0x000fe20000010000 */
[----:B------:R-:W-:Y:S01]  /*19bb0*/  MUFU.EX2 R171, R171 ;  /* 0x000000ab00ab7308 */ /* 0x000fe20000000800 */
[----:B------:R-:W-:Y:S02]  /*19bc0*/  FADD.FTZ R184, R184, R181 ;  /* 0x000000b5b8b87221 */ /* 0x000fe40000010000 */
[----:B------:R-:W-:Y:S01]  /*19bd0*/  HMMA.16816.F32 R144, R148, R162, R144 ;  /* 0x000000a29490723c */ /* 0x000fe20000001890 */
[----:B------:R-:W2:Y:S03]  /*19be0*/  LDSM.16.MT88.4 R148, [R230+0xb000] ;  /* 0x00b00000e694783b */ /* 0x000ea60000004200 */
[----:B------:R-:W-:Y:S01]  /*19bf0*/  FFMA.FTZ R160, R35, c[0x0][0x23c], -R179 ;  /* 0x00008f0023a07a23 */ /* 0x000fe200000108b3 */
[----:B---3--:R-:W-:Y:S01]  /*19c00*/  F2FP.PACK_AB R22, R170, R168 ;  /* 0x000000a8aa16723e */ /* 0x008fe200000000ff */
[--C-:B------:R-:W-:Y:S01]  /*19c10*/  FFMA.FTZ R161, R28, c[0x0][0x23c], -R178.reuse ;  /* 0x00008f001ca17a23 */ /* 0x100fe200000108b2 */
[----:B------:R-:W-:Y:S01]  /*19c20*/  MUFU.EX2 R44, R44 ;  /* 0x0000002c002c7308 */ /* 0x000fe20000000800 */
[----:B------:R-:W-:Y:S02]  /*19c30*/  FFMA.FTZ R162, R29, c[0x0][0x23c], -R178 ;  /* 0x00008f001da27a23 */ /* 0x000fe400000108b2 */
[----:B------:R-:W-:Y:S02]  /*19c40*/  LDSM.16.MT88.4 R28, [R232+0xb800] ;  /* 0x00b80000e81c783b */ /* 0x000fe40000004200 */
[C---:B-1----:R-:W-:Y:S05]  /*19c50*/  HMMA.16816.F32 R4, R20.reuse, R24, R4 ;  /* 0x000000181404723c */ /* 0x042fea0000001804 */
[----:B------:R-:W-:Y:S01]  /*19c60*/  MUFU.EX2 R160, R160 ;  /* 0x000000a000a07308 */ /* 0x000fe20000000800 */
[----:B------:R-:W-:Y:S02]  /*19c70*/  FADD.FTZ R196, R169, R196 ;  /* 0x000000c4a9c47221 */ /* 0x000fe40000010000 */
[C---:B------:R-:W-:Y:S01]  /*19c80*/  HMMA.16816.F32 R8, R20.reuse, R26, R8 ;  /* 0x0000001a1408723c */ /* 0x040fe20000001808 */
[----:B------:R-:W1:Y:S03]  /*19c90*/  LDSM.16.MT88.4 R24, [R234+0xb800] ;  /* 0x00b80000ea18783b */ /* 0x000e660000004200 */
[----:B------:R-:W-:Y:S02]  /*19ca0*/  FADD.FTZ R196, R168, R196 ;  /* 0x000000c4a8c47221 */ /* 0x000fe40000010000 */
[----:B------:R-:W-:Y:S01]  /*19cb0*/  FADD.FTZ R184, R188, R184 ;  /* 0x000000b8bcb87221 */ /* 0x000fe20000010000 */
[----:B------:R-:W3:Y:S01]  /*19cc0*/  MUFU.EX2 R161, R161 ;  /* 0x000000a100a17308 */ /* 0x000ee20000000800 */
[C---:B-----5:R-:W-:Y:S04]  /*19cd0*/  HMMA.16816.F32 R132, R20.reuse, R156, R132 ;  /* 0x0000009c1484723c */ /* 0x060fe80000001884 */
[----:B------:R-:W-:Y:S02]  /*19ce0*/  FADD.FTZ R170, R170, R196 ;  /* 0x000000c4aaaa7221 */ /* 0x000fe40000010000 */
[----:B------:R-:W-:Y:S02]  /*19cf0*/  FADD.FTZ R175, R175, R184 ;  /* 0x000000b8afaf7221 */ /* 0x000fe40000010000 */
[C---:B------:R-:W-:Y:S01]  /*19d00*/  HMMA.16816.F32 R12, R20.reuse, R158, R12 ;  /* 0x0000009e140c723c */ /* 0x040fe2000000180c */
[----:B------:R4:W-:Y:S03]  /*19d10*/  MUFU.EX2 R156, R32 ;  /* 0x00000020009c7308 */ /* 0x0009e60000000800 */
[--C-:B------:R-:W-:Y:S02]  /*19d20*/  FFMA.FTZ R157, R33, c[0x0][0x23c], -R178.reuse ;  /* 0x00008f00219d7a23 */ /* 0x100fe400000108b2 */
[----:B------:R-:W-:Y:S02]  /*19d30*/  FADD.FTZ R175, R193, R175 ;  /* 0x000000afc1af7221 */ /* 0x000fe40000010000 */
[C---:B------:R-:W-:Y:S03]  /*19d40*/  HMMA.16816.F32 R136, R20.reuse, R152, R136 ;  /* 0x000000981488723c */ /* 0x040fe60000001888 */
[----:B------:R-:W-:Y:S01]  /*19d50*/  MUFU.EX2 R162, R162 ;  /* 0x000000a200a27308 */ /* 0x000fe20000000800 */
[--C-:B------:R-:W-:Y:S02]  /*19d60*/  FFMA.FTZ R158, R40, c[0x0][0x23c], -R178.reuse ;  /* 0x00008f00289e7a23 */ /* 0x100fe400000108b2 */
[----:B------:R-:W-:Y:S02]  /*19d70*/  FFMA.FTZ R40, R41, c[0x0][0x23c], -R178 ;  /* 0x00008f0029287a23 */ /* 0x000fe400000108b2 */
[--C-:B------:R-:W-:Y:S01]  /*19d80*/  FFMA.FTZ R152, R38, c[0x0][0x23c], -R179.reuse ;  /* 0x00008f0026987a23 */ /* 0x100fe200000108b3 */
[C---:B------:R-:W-:Y:S03]  /*19d90*/  HMMA.16816.F32 R16, R20.reuse, R154, R16 ;  /* 0x0000009a1410723c */ /* 0x040fe60000001810 */
[--C-:B------:R-:W-:Y:S01]  /*19da0*/  FFMA.FTZ R153, R39, c[0x0][0x23c], -R179.reuse ;  /* 0x00008f0027997a23 */ /* 0x100fe200000108b3 */
[----:B------:R-:W5:Y:S01]  /*19db0*/  MUFU.EX2 R157, R157 ;  /* 0x0000009d009d7308 */ /* 0x000f620000000800 */
[----:B---3--:R-:W-:Y:S02]  /*19dc0*/  FADD.FTZ R170, R161, R170 ;  /* 0x000000aaa1aa7221 */ /* 0x008fe40000010000 */
[--C-:B------:R-:W-:Y:S01]  /*19dd0*/  FFMA.FTZ R155, R37, c[0x0][0x23c], -R178.reuse ;  /* 0x00008f00259b7a23 */ /* 0x100fe200000108b2 */
[----:B----4-:R-:W3:Y:S01]  /*19de0*/  LDSM.16.MT88.4 R32, [R231+0xb800] ;  /* 0x00b80000e720783b */ /* 0x010ee20000004200 */
[C---:B--2---:R-:W-:Y:S03]  /*19df0*/  HMMA.16816.F32 R140, R20.reuse, R148, R140 ;  /* 0x00000094148c723c */ /* 0x044fe6000000188c */
[--C-:B------:R-:W-:Y:S02]  /*19e00*/  FFMA.FTZ R154, R42, c[0x0][0x23c], -R179.reuse ;  /* 0x00008f002a9a7a23 */ /* 0x100fe400000108b3 */
[----:B------:R-:W-:Y:S01]  /*19e10*/  MUFU.EX2 R152, R152 ;  /* 0x0000009800987308 */ /* 0x000fe20000000800 */
[--C-:B------:R-:W-:Y:S02]  /*19e20*/  FFMA.FTZ R42, R43, c[0x0][0x23c], -R179.reuse ;  /* 0x00008f002b2a7a23 */ /* 0x100fe400000108b3 */
[----:B------:R-:W-:Y:S01]  /*19e30*/  HMMA.16816.F32 R144, R20, R150, R144 ;  /* 0x000000961490723c */ /* 0x000fe20000001890 */
[----:B------:R-:W2:Y:S03]  /*19e40*/  LDSM.16.MT88.4 R148, [R230+0xb800] ;  /* 0x00b80000e694783b */ /* 0x000ea60000004200 */
[----:B------:R-:W-:Y:S02]  /*19e50*/  FFMA.FTZ R43, R36, c[0x0][0x23c], -R178 ;  /* 0x00008f00242b7a23 */ /* 0x000fe400000108b2 */
[--C-:B------:R-:W-:Y:S01]  /*19e60*/  FFMA.FTZ R41, R46, c[0x0][0x23c], -R179.reuse ;  /* 0x00008f002e297a23 */ /* 0x100fe200000108b3 */
[----:B------:R-:W-:Y:S01]  /*19e70*/  MUFU.EX2 R153, R153 ;  /* 0x0000009900997308 */ /* 0x000fe20000000800 */
[----:B------:R-:W-:Y:S01]  /*19e80*/  F2FP.PACK_AB R21, R198, R197 ;  /* 0x000000c5c615723e */ /* 0x000fe200000000ff */
[----:B------:R-:W-:Y:S03]  /*19e90*/  LDSM.16.MT88.4 R36, [R230+0xc000] ;  /* 0x00c00000e624783b */ /* 0x000fe60000004200 */
[----:B-----5:R-:W-:Y:S01]  /*19ea0*/  F2FP.PACK_AB R22, R157, R156 ;  /* 0x0000009c9d16723e */ /* 0x020fe200000000ff */
[--C-:B------:R-:W-:Y:S01]  /*19eb0*/  FFMA.FTZ R46, R47, c[0x0][0x23c], -R179.reuse ;  /* 0x00008f002f2e7a23 */ /* 0x100fe200000108b3 */
[----:B------:R-:W-:Y:S01]  /*19ec0*/  F2FP.PACK_AB R23, R160, R171 ;  /* 0x000000aba017723e */ /* 0x000fe200000000ff */
[--C-:B------:R-:W-:Y:S01]  /*19ed0*/  FFMA.FTZ R47, R50, c[0x0][0x23c], -R179.reuse ;  /* 0x00008f00322f7a23 */ /* 0x100fe200000108b3 */
[C---:B------:R-:W-:Y:S01]  /*19ee0*/  F2FP.PACK_AB R20, R162.reuse, R161 ;  /* 0x000000a1a214723e */ /* 0x040fe200000000ff */
[----:B------:R-:W-:Y:S01]  /*19ef0*/  MUFU.EX2 R154, R154 ;  /* 0x0000009a009a7308 */ /* 0x000fe20000000800 */
[----:B------:R-:W-:Y:S02]  /*19f00*/  FADD.FTZ R162, R162, R170 ;  /* 0x000000aaa2a27221 */ /* 0x000fe40000010000 */
[--C-:B------:R-:W-:Y:S02]  /*19f10*/  FFMA.FTZ R50, R51, c[0x0][0x23c], -R179.reuse ;  /* 0x00008f0033327a23 */ /* 0x100fe400000108b3 */
[----:B------:R-:W-:Y:S01]  /*19f20*/  FADD.FTZ R162, R156, R162 ;  /* 0x000000a29ca27221 */ /* 0x000fe20000010000 */
[C---:B-1----:R-:W-:Y:S03]  /*19f30*/  HMMA.16816.F32 R4, R20.reuse, R24, R4 ;  /* 0x000000181404723c */ /* 0x042fe60000001804 */
[----:B------:R-:W-:Y:S01]  /*19f40*/  FADD.FTZ R157, R157, R162 ;  /* 0x000000a29d9d7221 */ /* 0x000fe20000010000 */
[----:B------:R-:W-:Y:S01]  /*19f50*/  MUFU.EX2 R42, R42 ;  /* 0x0000002a002a7308 */ /* 0x000fe20000000800 */
[--C-:B------:R-:W-:Y:S02]  /*19f60*/  FFMA.FTZ R51, R54, c[0x0][0x23c], -R179.reuse ;  /* 0x00008f0036337a23 */ /* 0x100fe400000108b3 */
[--C-:B------:R-:W-:Y:S01]  /*19f70*/  FFMA.FTZ R54, R55, c[0x0][0x23c], -R179.reuse ;  /* 0x00008f0037367a23 */ /* 0x100fe200000108b3 */
[C---:B------:R-:W-:Y:S01]  /*19f80*/  HMMA.16816.F32 R8, R20.reuse, R26, R8 ;  /* 0x0000001a1408723c */ /* 0x040fe20000001808 */
[----:B------:R-:W1:Y:S03]  /*19f90*/  LDSM.16.MT88.4 R24, [R234+0xc000] ;  /* 0x00c00000ea18783b */ /* 0x000e660000004200 */
[--C-:B------:R-:W-:Y:S02]  /*19fa0*/  FFMA.FTZ R55, R59, c[0x0][0x23c], -R179.reuse ;  /* 0x00008f003b377a23 */ /* 0x100fe400000108b3 */
[----:B------:R-:W4:Y:S01]  /*19fb0*/  MUFU.EX2 R43, R43 ;  /* 0x0000002b002b7308 */ /* 0x000f220000000800 */
[--C-:B------:R-:W-:Y:S01]  /*19fc0*/  FFMA.FTZ R59, R62, c[0x0][0x23c], -R179.reuse ;  /* 0x00008f003e3b7a23 */ /* 0x100fe200000108b3 */
[C---:B------:R-:W-:Y:S04]  /*19fd0*/  HMMA.16816.F32 R132, R20.reuse, R28, R132 ;  /* 0x0000001c1484723c */ /* 0x040fe80000001884 */
[--C-:B------:R-:W-:Y:S02]  /*19fe0*/  FFMA.FTZ R62, R63, c[0x0][0x23c], -R179.reuse ;  /* 0x00008f003f3e7a23 */ /* 0x100fe400000108b3 */
[--C-:B------:R-:W-:Y:S02]  /*19ff0*/  FFMA.FTZ R63, R67, c[0x0][0x23c], -R179.reuse ;  /* 0x00008f00433f7a23 */ /* 0x100fe400000108b3 */
[----:B------:R-:W5:Y:S01]  /*1a000*/  MUFU.EX2 R155, R155 ;  /* 0x0000009b009b7308 */ /* 0x000f620000000800 */
[C---:B------:R-:W-:Y:S01]  /*1a010*/  HMMA.16816.F32 R12, R20.reuse, R30, R12 ;  /* 0x0000001e140c723c */ /* 0x040fe2000000180c */
[----:B------:R-:W1:Y:S02]  /*1a020*/  LDSM.16.MT88.4 R28, [R232+0xc000] ;  /* 0x00c00000e81c783b */ /* 0x000e640000004200 */
[--C-:B------:R-:W-:Y:S02]  /*1a030*/  FFMA.FTZ R67, R61, c[0x0][0x23c], -R178.reuse ;  /* 0x00008f003d437a23 */ /* 0x100fe400000108b2 */
[--C-:B------:R-:W-:Y:S02]  /*1a040*/  FFMA.FTZ R61, R64, c[0x0][0x23c], -R178.reuse ;  /* 0x00008f00403d7a23 */ /* 0x100fe400000108b2 */
[--C-:B------:R-:W-:Y:S01]  /*1a050*/  FFMA.FTZ R64, R65, c[0x0][0x23c], -R178.reuse ;  /* 0x00008f0041407a23 */ /* 0x100fe200000108b2 */
[C---:B---3--:R-:W-:Y:S01]  /*1a060*/  HMMA.16816.F32 R136, R20.reuse, R32, R136 ;  /* 0x000000201488723c */ /* 0x048fe20000001888 */
[----:B------:R-:W-:Y:S03]  /*1a070*/  MUFU.EX2 R158, R158 ;  /* 0x0000009e009e7308 */ /* 0x000fe60000000800 */
[----:B------:R-:W-:Y:S02]  /*1a080*/  FFMA.FTZ R65, R70, c[0x0][0x23c], -R179 ;  /* 0x00008f0046417a23 */ /* 0x000fe400000108b3 */
[----:B----4-:R-:W-:Y:S02]  /*1a090*/  FADD.FTZ R157, R43, R157 ;  /* 0x0000009d2b9d7221 */ /* 0x010fe40000010000 */
[C---:B------:R-:W-:Y:S01]  /*1a0a0*/  HMMA.16816.F32 R16, R20.reuse, R34, R16 ;  /* 0x000000221410723c */ /* 0x040fe20000001810 */
[----:B------:R-:W3:Y:S02]  /*1a0b0*/  LDSM.16.MT88.4 R32, [R231+0xc000] ;  /* 0x00c00000e720783b */ /* 0x000ee40000004200 */
[----:B------:R-:W4:Y:S01]  /*1a0c0*/  MUFU.EX2 R40, R40 ;  /* 0x0000002800287308 */ /* 0x000f220000000800 */
[--C-:B------:R-:W-:Y:S02]  /*1a0d0*/  FFMA.FTZ R70, R74, c[0x0][0x23c], -R179.reuse ;  /* 0x00008f004a467a23 */ /* 0x100fe400000108b3 */
[----:B------:R-:W-:Y:S02]  /*1a0e0*/  FFMA.FTZ R74, R75, c[0x0][0x23c], -R179 ;  /* 0x00008f004b4a7a23 */ /* 0x000fe400000108b3 */
[C---:B--2---:R-:W-:Y:S04]  /*1a0f0*/  HMMA.16816.F32 R140, R20.reuse, R148, R140 ;  /* 0x00000094148c723c */ /* 0x044fe8000000188c */
[----:B-----5:R-:W-:Y:S01]  /*1a100*/  FADD.FTZ R157, R155, R157 ;  /* 0x0000009d9b9d7221 */ /* 0x020fe20000010000 */
[----:B------:R-:W-:Y:S01]  /*1a110*/  MUFU.EX2 R41, R41 ;  /* 0x0000002900297308 */ /* 0x000fe20000000800 */
[--C-:B------:R-:W-:Y:S02]  /*1a120*/  FFMA.FTZ R75, R78, c[0x0][0x23c], -R179.reuse ;  /* 0x00008f004e4b7a23 */ /* 0x100fe400000108b3 */
[----:B------:R-:W-:Y:S04]  /*1a130*/  HMMA.16816.F32 R144, R20, R150, R144 ;  /* 0x000000961490723c */ /* 0x000fe80000001890 */
[--C-:B------:R-:W-:Y:S02]  /*1a140*/  FFMA.FTZ R148, R95, c[0x0][0x23c], -R179.reuse ;  /* 0x00008f005f947a23 */ /* 0x100fe400000108b3 */
[--C-:B------:R-:W-:Y:S01]  /*1a150*/  FFMA.FTZ R78, R79, c[0x0][0x23c], -R179.reuse ;  /* 0x00008f004f4e7a23 */ /* 0x100fe200000108b3 */
[----:B------:R-:W2:Y:S01]  /*1a160*/  MUFU.EX2 R46, R46 ;  /* 0x0000002e002e7308 */ /* 0x000ea20000000800 */
[----:B------:R-:W-:Y:S01]  /*1a170*/  F2FP.PACK_AB R21, R153, R152 ;  /* 0x000000989915723e */ /* 0x000fe200000000ff */
[----:B------:R-:W-:Y:S03]  /*1a180*/  FFMA.FTZ R79, R83, c[0x0][0x23c], -R179 ;  /* 0x00008f00534f7a23 */ /* 0x000fe600000108b3 */
[----:B------:R-:W-:Y:S01]  /*1a190*/  F2FP.PACK_AB R23, R42, R154 ;  /* 0x0000009a2a17723e */ /* 0x000fe200000000ff */
[--C-:B------:R-:W-:Y:S01]  /*1a1a0*/  FFMA.FTZ R83, R77, c[0x0][0x23c], -R178.reuse ;  /* 0x00008f004d537a23 */ /* 0x100fe200000108b2 */
[----:B------:R-:W-:Y:S01]  /*1a1b0*/  F2FP.PACK_AB R20, R155, R43 ;  /* 0x0000002b9b14723e */ /* 0x000fe200000000ff */
[--C-:B------:R-:W-:Y:S01]  /*1a1c0*/  FFMA.FTZ R77, R80, c[0x0][0x23c], -R178.reuse ;  /* 0x00008f00504d7a23 */ /* 0x100fe200000108b2 */
[----:B----4-:R-:W-:Y:S01]  /*1a1d0*/  F2FP.PACK_AB R22, R40, R158 ;  /* 0x0000009e2816723e */ /* 0x010fe200000000ff */
[----:B------:R-:W-:Y:S01]  /*1a1e0*/  MUFU.EX2 R47, R47 ;  /* 0x0000002f002f7308 */ /* 0x000fe20000000800 */
[----:B------:R-:W-:Y:S02]  /*1a1f0*/  FADD.FTZ R158, R158, R157 ;  /* 0x0000009d9e9e7221 */ /* 0x000fe40000010000 */
[----:B------:R-:W-:Y:S02]  /*1a200*/  FFMA.FTZ R80, R81, c[0x0][0x23c], -R178 ;  /* 0x00008f0051507a23 */ /* 0x000fe400000108b2 */
[----:B------:R-:W-:Y:S01]  /*1a210*/  FADD.FTZ R158, R40, R158 ;  /* 0x0000009e289e7221 */ /* 0x000fe20000010000 */
[C---:B-1----:R-:W-:Y:S03]  /*1a220*/  HMMA.16816.F32 R4, R20.reuse, R24, R4 ;  /* 0x000000181404723c */ /* 0x042fe60000001804 */
[--C-:B------:R-:W-:Y:S01]  /*1a230*/  FFMA.FTZ R81, R86, c[0x0][0x23c], -R179.reuse ;  /* 0x00008f0056517a23 */ /* 0x100fe200000108b3 */
[----:B------:R-:W1:Y:S01]  /*1a240*/  MUFU.EX2 R50, R50 ;  /* 0x0000003200327308 */ /* 0x000e620000000800 */
[--C-:B------:R-:W-:Y:S02]  /*1a250*/  FFMA.FTZ R86, R87, c[0x0][0x23c], -R179.reuse ;  /* 0x00008f0057567a23 */ /* 0x100fe400000108b3 */
[--C-:B------:R-:W-:Y:S01]  /*1a260*/  FFMA.FTZ R87, R90, c[0x0][0x23c], -R179.reuse ;  /* 0x00008f005a577a23 */ /* 0x100fe200000108b3 */
[C---:B------:R-:W-:Y:S01]  /*1a270*/  HMMA.16816.F32 R8, R20.reuse, R26, R8 ;  /* 0x0000001a1408723c */ /* 0x040fe20000001808 */
[----:B------:R-:W4:Y:S03]  /*1a280*/  LDSM.16.MT88.4 R24, [R234+0xc800] ;  /* 0x00c80000ea18783b */ /* 0x000f260000004200 */
[--C-:B------:R-:W-:Y:S02]  /*1a290*/  FFMA.FTZ R90, R91, c[0x0][0x23c], -R179.reuse ;  /* 0x00008f005b5a7a23 */ /* 0x100fe400000108b3 */
[----:B------:R-:W5:Y:S01]  /*1a2a0*/  MUFU.EX2 R45, R45 ;  /* 0x0000002d002d7308 */ /* 0x000f620000000800 */
[--C-:B------:R-:W-:Y:S01]  /*1a2b0*/  FFMA.FTZ R91, R94, c[0x0][0x23c], -R179.reuse ;  /* 0x00008f005e5b7a23 */ /* 0x100fe200000108b3 */
[C---:B------:R-:W-:Y:S04]  /*1a2c0*/  HMMA.16816.F32 R132, R20.reuse, R28, R132 ;  /* 0x0000001c1484723c */ /* 0x040fe80000001884 */
[--C-:B------:R-:W-:Y:S02]  /*1a2d0*/  FFMA.FTZ R95, R98, c[0x0][0x23c], -R179.reuse ;  /* 0x00008f00625f7a23 */ /* 0x100fe400000108b3 */
[--C-:B------:R-:W-:Y:S02]  /*1a2e0*/  FFMA.FTZ R94, R99, c[0x0][0x23c], -R179.reuse ;  /* 0x00008f00635e7a23 */ /* 0x100fe400000108b3 */
[----:B------:R-:W-:Y:S01]  /*1a2f0*/  MUFU.EX2 R48, R48 ;  /* 0x0000003000307308 */ /* 0x000fe20000000800 */
[C---:B------:R-:W-:Y:S01]  /*1a300*/  HMMA.16816.F32 R12, R20.reuse, R30, R12 ;  /* 0x0000001e140c723c */ /* 0x040fe2000000180c */
[----:B------:R-:W1:Y:S02]  /*1a310*/  LDSM.16.MT88.4 R28, [R232+0xc800] ;  /* 0x00c80000e81c783b */ /* 0x000e640000004200 */
[--C-:B------:R-:W-:Y:S02]  /*1a320*/  FFMA.FTZ R98, R92, c[0x0][0x23c], -R178.reuse ;  /* 0x00008f005c627a23 */ /* 0x100fe400000108b2 */
[--C-:B------:R-:W-:Y:S02]  /*1a330*/  FFMA.FTZ R92, R93, c[0x0][0x23c], -R178.reuse ;  /* 0x00008f005d5c7a23 */ /* 0x100fe400000108b2 */
[--C-:B------:R-:W-:Y:S01]  /*1a340*/  FFMA.FTZ R93, R96, c[0x0][0x23c], -R178.reuse ;  /* 0x00008f00605d7a23 */ /* 0x100fe200000108b2 */
[C---:B---3--:R-:W-:Y:S01]  /*1a350*/  HMMA.16816.F32 R136, R20.reuse, R32, R136 ;  /* 0x000000201488723c */ /* 0x048fe20000001888 */
[----:B------:R-:W3:Y:S03]  /*1a360*/  MUFU.EX2 R49, R49 ;  /* 0x0000003100317308 */ /* 0x000ee60000000800 */
[--C-:B------:R-:W-:Y:S02]  /*1a370*/  FFMA.FTZ R96, R97, c[0x0][0x23c], -R178.reuse ;  /* 0x00008f0061607a23 */ /* 0x100fe400000108b2 */
[--C-:B------:R-:W-:Y:S02]  /*1a380*/  FFMA.FTZ R99, R102, c[0x0][0x23c], -R179.reuse ;  /* 0x00008f0066637a23 */ /* 0x100fe400000108b3 */
[C---:B------:R-:W-:Y:S01]  /*1a390*/  HMMA.16816.F32 R16, R20.reuse, R34, R16 ;  /* 0x000000221410723c */ /* 0x040fe20000001810 */
[----:B------:R-:W4:Y:S02]  /*1a3a0*/  LDSM.16.MT88.4 R32, [R231+0xc800] ;  /* 0x00c80000e720783b */ /* 0x000f240000004200 */
[----:B------:R-:W-:Y:S01]  /*1a3b0*/  MUFU.EX2 R51, R51 ;  /* 0x0000003300337308 */ /* 0x000fe20000000800 */
[--C-:B------:R-:W-:Y:S02]  /*1a3c0*/  FFMA.FTZ R97, R103, c[0x0][0x23c], -R179.reuse ;  /* 0x00008f0067617a23 */ /* 0x100fe400000108b3 */
[--C-:B------:R-:W-:Y:S02]  /*1a3d0*/  FFMA.FTZ R102, R106, c[0x0][0x23c], -R179.reuse ;  /* 0x00008f006a667a23 */ /* 0x100fe400000108b3 */
[C---:B------:R-:W-:Y:S04]  /*1a3e0*/  HMMA.16816.F32 R140, R20.reuse, R36, R140 ;  /* 0x00000024148c723c */ /* 0x040fe8000000188c */
[--C-:B------:R-:W-:Y:S01]  /*1a3f0*/  FFMA.FTZ R103, R107, c[0x0][0x23c], -R179.reuse ;  /* 0x00008f006b677a23 */ /* 0x100fe200000108b3 */
[----:B------:R-:W4:Y:S01]  /*1a400*/  MUFU.EX2 R54, R54 ;  /* 0x0000003600367308 */ /* 0x000f220000000800 */
[--C-:B------:R-:W-:Y:S02]  /*1a410*/  FFMA.FTZ R106, R100, c[0x0][0x23c], -R178.reuse ;  /* 0x00008f00646a7a23 */ /* 0x100fe400000108b2 */
[----:B------:R-:W-:Y:S01]  /*1a420*/  HMMA.16816.F32 R144, R20, R38, R144 ;  /* 0x000000261490723c */ /* 0x000fe20000001890 */
[----:B------:R-:W4:Y:S03]  /*1a430*/  LDSM.16.MT88.4 R36, [R230+0xc800] ;  /* 0x00c80000e624783b */ /* 0x000f260000004200 */
[--C-:B------:R-:W-:Y:S02]  /*1a440*/  FFMA.FTZ R100, R101, c[0x0][0x23c], -R178.reuse ;  /* 0x00008f0065647a23 */ /* 0x100fe400000108b2 */
[--C-:B------:R-:W-:Y:S01]  /*1a450*/  FFMA.FTZ R101, R104, c[0x0][0x23c], -R178.reuse ;  /* 0x00008f0068657a23 */ /* 0x100fe200000108b2 */
[----:B------:R-:W-:Y:S01]  /*1a460*/  MUFU.EX2 R58, R58 ;  /* 0x0000003a003a7308 */ /* 0x000fe20000000800 */
[----:B--2---:R-:W-:Y:S01]  /*1a470*/  F2FP.PACK_AB R21, R46, R41 ;  /* 0x000000292e15723e */ /* 0x004fe200000000ff */
[----:B------:R-:W-:Y:S03]  /*1a480*/  FFMA.FTZ R104, R105, c[0x0][0x23c], -R178 ;  /* 0x00008f0069687a23 */ /* 0x000fe600000108b2 */
[----:B-1----:R-:W-:Y:S01]  /*1a490*/  F2FP.PACK_AB R23, R50, R47 ;  /* 0x0000002f3217723e */ /* 0x002fe200000000ff */
[--C-:B------:R-:W-:Y:S01]  /*1a4a0*/  FFMA.FTZ R105, R110, c[0x0][0x23c], -R179.reuse ;  /* 0x00008f006e697a23 */ /* 0x100fe200000108b3 */
[----:B-----5:R-:W-:Y:S01]  /*1a4b0*/  F2FP.PACK_AB R20, R45, R44 ;  /* 0x0000002c2d14723e */ /* 0x020fe200000000ff */
[----:B------:R-:W-:Y:S01]  /*1a4c0*/  FADD.FTZ R44, R44, R158 ;  /* 0x0000009e2c2c7221 */ /* 0x000fe20000010000 */
[----:B---3--:R-:W-:Y:S01]  /*1a4d0*/  F2FP.PACK_AB R22, R49, R48 ;  /* 0x000000303116723e */ /* 0x008fe200000000ff */
[----:B------:R-:W1:Y:S01]  /*1a4e0*/  MUFU.EX2 R55, R55 ;  /* 0x0000003700377308 */ /* 0x000e620000000800 */
[----:B------:R-:W-:Y:S01]  /*1a4f0*/  LDSM.16.MT88.4 R156, [R234+0x11800] ;  /* 0x01180000ea9c783b */ /* 0x000fe20000004200 */
[--C-:B------:R-:W-:Y:S02]  /*1a500*/  FFMA.FTZ R107, R111, c[0x0][0x23c], -R179.reuse ;  /* 0x00008f006f6b7a23 */ /* 0x100fe400000108b3 */
[--C-:B------:R-:W-:Y:S02]  /*1a510*/  FFMA.FTZ R110, R114, c[0x0][0x23c], -R179.reuse ;  /* 0x00008f00726e7a23 */ /* 0x100fe400000108b3 */
[C---:B----4-:R-:W-:Y:S03]  /*1a520*/  HMMA.16816.F32 R4, R20.reuse, R24, R4 ;  /* 0x000000181404723c */ /* 0x050fe60000001804 */
[--C-:B------:R-:W-:Y:S01]  /*1a530*/  FFMA.FTZ R111, R122, c[0x0][0x23c], -R179.reuse ;  /* 0x00008f007a6f7a23 */ /* 0x100fe200000108b3 */
[----:B------:R-:W-:Y:S01]  /*1a540*/  MUFU.EX2 R52, R52 ;  /* 0x0000003400347308 */ /* 0x000fe20000000800 */
[----:B------:R-:W-:Y:S02]  /*1a550*/  FFMA.FTZ R40, R120, c[0x0][0x23c], -R178 ;  /* 0x00008f0078287a23 */ /* 0x000fe400000108b2 */
[----:B------:R-:W-:Y:S01]  /*1a560*/  FADD.FTZ R44, R45, R44 ;  /* 0x0000002c2d2c7221 */ /* 0x000fe20000010000 */
[C---:B------:R-:W-:Y:S01]  /*1a570*/  HMMA.16816.F32 R8, R20.reuse, R26, R8 ;  /* 0x0000001a1408723c */ /* 0x040fe20000001808 */
[----:B------:R-:W2:Y:S03]  /*1a580*/  LDSM.16.MT88.4 R24, [R234+0xd000] ;  /* 0x00d00000ea18783b */ /* 0x000ea60000004200 */
[--C-:B------:R-:W-:Y:S02]  /*1a590*/  FFMA.FTZ R45, R127, c[0x0][0x23c], -R179.reuse ;  /* 0x00008f007f2d7a23 */ /* 0x100fe400000108b3 */
[----:B------:R-:W3:Y:S01]  /*1a5a0*/  MUFU.EX2 R53, R53 ;  /* 0x0000003500357308 */ /* 0x000ee20000000800 */
[----:B------:R-:W-:Y:S01]  /*1a5b0*/  FADD.FTZ R48, R48, R44 ;  /* 0x0000002c30307221 */ /* 0x000fe20000010000 */
[C---:B------:R-:W-:Y:S04]  /*1a5c0*/  HMMA.16816.F32 R132, R20.reuse, R28, R132 ;  /* 0x0000001c1484723c */ /* 0x040fe80000001884 */
[----:B------:R-:W-:Y:S02]  /*1a5d0*/  FFMA.FTZ R44, R126, c[0x0][0x23c], -R179 ;  /* 0x00008f007e2c7a23 */ /* 0x000fe400000108b3 */
[----:B------:R-:W-:Y:S02]  /*1a5e0*/  FADD.FTZ R194, R194, R175 ;  /* 0x000000afc2c27221 */ /* 0x000fe40000010000 */
[----:B------:R-:W-:Y:S01]  /*1a5f0*/  MUFU.EX2 R56, R56 ;  /* 0x0000003800387308 */ /* 0x000fe20000000800 */
[C---:B------:R-:W-:Y:S01]  /*1a600*/  HMMA.16816.F32 R12, R20.reuse, R30, R12 ;  /* 0x0000001e140c723c */ /* 0x040fe2000000180c */
[----:B------:R-:W4:Y:S02]  /*1a610*/  LDSM.16.MT88.4 R28, [R232+0xd000] ;  /* 0x00d00000e81c783b */ /* 0x000f240000004200 */
[----:B------:R-:W-:Y:S02]  /*1a620*/  FADD.FTZ R194, R195, R194 ;  /* 0x000000c2c3c27221 */ /* 0x000fe40000010000 */
[----:B------:R-:W-:Y:S02]  /*1a630*/  FADD.FTZ R48, R49, R48 ;  /* 0x0000003031307221 */ /* 0x000fe40000010000 */
[----:B------:R-:W-:Y:S01]  /*1a640*/  FADD.FTZ R197, R197, R194 ;  /* 0x000000c2c5c57221 */ /* 0x000fe20000010000 */
[C---:B------:R-:W-:Y:S01]  /*1a650*/  HMMA.16816.F32 R136, R20.reuse, R32, R136 ;  /* 0x000000201488723c */ /* 0x040fe20000001888 */
[----:B------:R-:W5:Y:S03]  /*1a660*/  MUFU.EX2 R57, R57 ;  /* 0x0000003900397308 */ /* 0x000f660000000800 */
[----:B------:R-:W-:Y:S04]  /*1a670*/  FADD.FTZ R198, R198, R197 ;  /* 0x000000c5c6c67221 */ /* 0x000fe80000010000 */
[C---:B------:R-:W-:Y:S01]  /*1a680*/  HMMA.16816.F32 R16, R20.reuse, R34, R16 ;  /* 0x000000221410723c */ /* 0x040fe20000001810 */
[----:B------:R-:W4:Y:S02]  /*1a690*/  LDSM.16.MT88.4 R32, [R231+0xd000] ;  /* 0x00d00000e720783b */ /* 0x000f240000004200 */
[----:B------:R-:W-:Y:S01]  /*1a6a0*/  MUFU.EX2 R59, R59 ;  /* 0x0000003b003b7308 */ /* 0x000fe20000000800 */
[----:B------:R-:W-:Y:S04]  /*1a6b0*/  FADD.FTZ R198, R171, R198 ;  /* 0x000000c6abc67221 */ /* 0x000fe80000010000 */
[C---:B------:R-:W-:Y:S04]  /*1a6c0*/  HMMA.16816.F32 R140, R20.reuse, R36, R140 ;  /* 0x00000024148c723c */ /* 0x040fe8000000188c */
[----:B------:R-:W-:Y:S01]  /*1a6d0*/  FADD.FTZ R160, R160, R198 ;  /* 0x000000c6a0a07221 */ /* 0x000fe20000010000 */
[----:B------:R-:W-:Y:S03]  /*1a6e0*/  MUFU.EX2 R62, R62 ;  /* 0x0000003e003e7308 */ /* 0x000fe60000000800 */
[----:B------:R-:W-:Y:S01]  /*1a6f0*/  HMMA.16816.F32 R144, R20, R38, R144 ;  /* 0x000000261490723c */ /* 0x000fe20000001890 */
[----:B------:R-:W4:Y:S03]  /*1a700*/  LDSM.16.MT88.4 R36, [R230+0xd000] ;  /* 0x00d00000e624783b */ /* 0x000f260000004200 */
[----:B------:R-:W-:Y:S03]  /*1a710*/  FADD.FTZ R160, R152, R160 ;  /* 0x000000a098a07221 */ /* 0x000fe60000010000 */
[----:B------:R-:W-:Y:S01]  /*1a720*/  MUFU.EX2 R66, R66 ;  /* 0x0000004200427308 */ /* 0x000fe20000000800 */
[----:B------:R-:W-:Y:S01]  /*1a730*/  F2FP.PACK_AB R21, R54, R51 ;  /* 0x000000333615723e */ /* 0x000fe200000000ff */
[----:B------:R-:W-:Y:S03]  /*1a740*/  FADD.FTZ R153, R153, R160 ;  /* 0x000000a099997221 */ /* 0x000fe60000010000 */
[----:B-1----:R-:W-:Y:S02]  /*1a750*/  F2FP.PACK_AB R23, R55, R58 ;  /* 0x0000003a3717723e */ /* 0x002fe400000000ff */
[----:B---3--:R-:W-:Y:S01]  /*1a760*/  F2FP.PACK_AB R20, R53, R52 ;  /* 0x000000343514723e */ /* 0x008fe200000000ff */
[----:B------:R-:W-:Y:S01]  /*1a770*/  FADD.FTZ R52, R52, R48 ;  /* 0x0000003034347221 */ /* 0x000fe20000010000 */
[----:B-----5:R-:W-:Y:S01]  /*1a780*/  F2FP.PACK_AB R22, R57, R56 ;  /* 0x000000383916723e */ /* 0x020fe200000000ff */
[----:B------:R-:W-:Y:S02]  /*1a790*/  MUFU.EX2 R63, R63 ;  /* 0x0000003f003f7308 */ /* 0x000fe40000000800 */
[----:B------:R-:W-:Y:S04]  /*1a7a0*/  FADD.FTZ R52, R53, R52 ;  /* 0x0000003435347221 */ /* 0x000fe80000010000 */
[C---:B--2---:R-:W-:Y:S03]  /*1a7b0*/  HMMA.16816.F32 R4, R20.reuse, R24, R4 ;  /* 0x000000181404723c */ /* 0x044fe60000001804 */
[----:B------:R-:W-:Y:S01]  /*1a7c0*/  FADD.FTZ R56, R56, R52 ;  /* 0x0000003438387221 */ /* 0x000fe20000010000 */
[----:B------:R-:W1:Y:S03]  /*1a7d0*/  MUFU.EX2 R60, R60 ;  /* 0x0000003c003c7308 */ /* 0x000e660000000800 */
[----:B------:R-:W-:Y:S01]  /*1a7e0*/  FADD.FTZ R56, R57, R56 ;  /* 0x0000003839387221 */ /* 0x000fe20000010000 */
[C---:B------:R-:W-:Y:S01]  /*1a7f0*/  HMMA.16816.F32 R8, R20.reuse, R26, R8 ;  /* 0x0000001a1408723c */ /* 0x040fe20000001808 */
[----:B------:R-:W2:Y:S05]  /*1a800*/  LDSM.16.MT88.4 R24, [R234+0xd800] ;  /* 0x00d80000ea18783b */ /* 0x000eaa0000004200 */
[----:B------:R-:W3:Y:S02]  /*1a810*/  MUFU.EX2 R67, R67 ;  /* 0x0000004300437308 */ /* 0x000ee40000000800 */
[C---:B----4-:R-:W-:Y:S08]  /*1a820*/  HMMA.16816.F32 R132, R20.reuse, R28, R132 ;  /* 0x0000001c1484723c */ /* 0x050ff00000001884 */
[----:B------:R-:W-:Y:S01]  /*1a830*/  MUFU.EX2 R61, R61 ;  /* 0x0000003d003d7308 */ /* 0x000fe20000000800 */
[C---:B------:R-:W-:Y:S01]  /*1a840*/  HMMA.16816.F32 R12, R20.reuse, R30, R12 ;  /* 0x0000001e140c723c */ /* 0x040fe2000000180c */
[----:B------:R-:W4:Y:S02]  /*1a850*/  LDSM.16.MT88.4 R28, [R232+0xd800] ;  /* 0x00d80000e81c783b */ /* 0x000f240000004200 */
[----:B-1----:R-:W-:Y:S05]  /*1a860*/  FADD.FTZ R56, R60, R56 ;  /* 0x000000383c387221 */ /* 0x002fea0000010000 */
[C---:B------:R-:W-:Y:S01]  /*1a870*/  HMMA.16816.F32 R136, R20.reuse, R32, R136 ;  /* 0x000000201488723c */ /* 0x040fe20000001888 */
[----:B------:R-:W1:Y:S07]  /*1a880*/  MUFU.EX2 R64, R64 ;  /* 0x0000004000407308 */ /* 0x000e6e0000000800 */
[C---:B------:R-:W-:Y:S01]  /*1a890*/  HMMA.16816.F32 R16, R20.reuse, R34, R16 ;  /* 0x000000221410723c */ /* 0x040fe20000001810 */
[----:B------:R-:W5:Y:S02]  /*1a8a0*/  LDSM.16.MT88.4 R32, [R231+0xd800] ;  /* 0x00d80000e720783b */ /* 0x000f640000004200 */
[----:B------:R-:W-:Y:S05]  /*1a8b0*/  MUFU.EX2 R65, R65 ;  /* 0x0000004100417308 */ /* 0x000fea0000000800 */
[C---:B------:R-:W-:Y:S05]  /*1a8c0*/  HMMA.16816.F32 R140, R20.reuse, R36, R140 ;  /* 0x00000024148c723c */ /* 0x040fea000000188c */
[----:B------:R-:W-:Y:S03]  /*1a8d0*/  MUFU.EX2 R71, R71 ;  /* 0x0000004700477308 */ /* 0x000fe60000000800 */
[----:B------:R-:W-:Y:S01]  /*1a8e0*/  HMMA.16816.F32 R144, R20, R38, R144 ;  /* 0x000000261490723c */ /* 0x000fe20000001890 */
[----:B------:R-:W5:Y:S06]  /*1a8f0*/  LDSM.16.MT88.4 R36, [R230+0xd800] ;  /* 0x00d80000e624783b */ /* 0x000f6c0000004200 */
[----:B------:R-:W-:Y:S01]  /*1a900*/  MUFU.EX2 R70, R70 ;  /* 0x0000004600467308 */ /* 0x000fe20000000800 */
[----:B------:R-:W-:Y:S04]  /*1a910*/  F2FP.PACK_AB R21, R62, R59 ;  /* 0x0000003b3e15723e */ /* 0x000fe800000000ff */
[----:B------:R-:W-:Y:S02]  /*1a920*/  F2FP.PACK_AB R23, R63, R66 ;  /* 0x000000423f17723e */ /* 0x000fe400000000ff */
[C---:B---3--:R-:W-:Y:S01]  /*1a930*/  F2FP.PACK_AB R20, R67.reuse, R60 ;  /* 0x0000003c4314723e */ /* 0x048fe200000000ff */
[----:B------:R-:W-:Y:S01]  /*1a940*/  FADD.FTZ R67, R67, R56 ;  /* 0x0000003843437221 */ /* 0x000fe20000010000 */
[C---:B-1----:R-:W-:Y:S01]  /*1a950*/  F2FP.PACK_AB R22, R64.reuse, R61 ;  /* 0x0000003d4016723e */ /* 0x042fe200000000ff */
[----:B------:R-:W-:Y:S02]  /*1a960*/  MUFU.EX2 R74, R74 ;  /* 0x0000004a004a7308 */ /* 0x000fe40000000800 */
[----:B------:R-:W-:Y:S04]  /*1a970*/  FADD.FTZ R67, R61, R67 ;  /* 0x000000433d437221 */ /* 0x000fe80000010000 */
[C---:B--2---:R-:W-:Y:S03]  /*1a980*/  HMMA.16816.F32 R4, R20.reuse, R24, R4 ;  /* 0x000000181404723c */ /* 0x044fe60000001804 */
[----:B------:R-:W-:Y:S01]  /*1a990*/  FADD.FTZ R64, R64, R67 ;  /* 0x0000004340407221 */ /* 0x000fe20000010000 */
[----:B------:R-:W1:Y:S04]  /*1a9a0*/  MUFU.EX2 R68, R68 ;  /* 0x0000004400447308 */ /* 0x000e680000000800 */
        /* <DEDUP_REMOVED lines=8> */
[C---:B-----5:R-:W-:Y:S01]  /*1aa30*/  HMMA.16816.F32 R136, R20.reuse, R32, R136 ;  /* 0x000000201488723c */ /* 0x060fe20000001888 */
        /* <DEDUP_REMOVED lines=33> */
[----:B------:R-:W2:Y:S03]  /*1ac50*/  MUFU.EX2 R86, R86 ;  /* 0x0000005600567308 */ /* 0x000ea60000000800 */
        /* <DEDUP_REMOVED lines=8> */
[----:B------:R-:W1:Y:S02]  /*1ace0*/  MUFU.EX2 R90, R90 ;  /* 0x0000005a005a7308 */ /* 0x000e640000000800 */
[----:B------:R-:W-:Y:S04]  /*1acf0*/  FADD.FTZ R83, R77, R83 ;  /* 0x000000534d537221 */ /* 0x000fe80000010000 */
        /* <DEDUP_REMOVED lines=10> */
[C---:B-----5:R-:W-:Y:S03]  /*1ada0*/  HMMA.16816.F32 R136, R20.reuse, R32, R136 ;  /* 0x000000201488723c */ /* 0x060fe60000001888 */
[----:B------:R-:W-:Y:S05]  /*1adb0*/  MUFU.EX2 R88, R88 ;  /* 0x0000005800587308 */ /* 0x000fea0000000800 */
[C---:B------:R-:W-:Y:S01]  /*1adc0*/  HMMA.16816.F32 R16, R20.reuse, R34, R16 ;  /* 0x000000221410723c */ /* 0x040fe20000001810 */
[----:B------:R-:W5:Y:S04]  /*1add0*/  LDSM.16.MT88.4 R32, [R231+0xf000] ;  /* 0x00f00000e720783b */ /* 0x000f680000004200 */
[----:B------:R-:W2:Y:S03]  /*1ade0*/  MUFU.EX2 R89, R89 ;  /* 0x0000005900597308 */ /* 0x000ea60000000800 */
[C---:B------:R-:W-:Y:S07]  /*1adf0*/  HMMA.16816.F32 R140, R20.reuse, R36, R140 ;  /* 0x00000024148c723c */ /* 0x040fee000000188c */
[----:B------:R-:W4:Y:S01]  /*1ae00*/  MUFU.EX2 R91, R91 ;  /* 0x0000005b005b7308 */ /* 0x000f220000000800 */
        /* <DEDUP_REMOVED lines=11> */
[----:B------:R-:W-:Y:S04]  /*1aec0*/  FADD.FTZ R88, R88, R84 ;  /* 0x0000005458587221 */ /* 0x000fe80000010000 */
[----:B------:R-:W-:Y:S01]  /*1aed0*/  FADD.FTZ R88, R89, R88 ;  /* 0x0000005859587221 */ /* 0x000fe20000010000 */
[C---:B------:R-:W-:Y:S01]  /*1aee0*/  HMMA.16816.F32 R8, R20.reuse, R26, R8 ;  /* 0x0000001a1408723c */ /* 0x040fe20000001808 */
[----:B------:R-:W2:Y:S01]  /*1aef0*/  LDSM.16.MT88.4 R24, [R234+0xf800] ;  /* 0x00f80000ea18783b */ /* 0x000ea20000004200 */
[----:B------:R-:W-:Y:S06]  /*1af00*/  MUFU.EX2 R98, R98 ;  /* 0x0000006200627308 */ /* 0x000fec0000000800 */
[C---:B----4-:R-:W-:Y:S04]  /*1af10*/  HMMA.16816.F32 R132, R20.reuse, R28, R132 ;  /* 0x0000001c1484723c */ /* 0x050fe80000001884 */
[----:B------:R-:W3:Y:S04]  /*1af20*/  MUFU.EX2 R92, R92 ;  /* 0x0000005c005c7308 */ /* 0x000ee80000000800 */
[C---:B------:R-:W-:Y:S01]  /*1af30*/  HMMA.16816.F32 R12, R20.reuse, R30, R12 ;  /* 0x0000001e140c723c */ /* 0x040fe2000000180c */
[----:B------:R-:W4:Y:S05]  /*1af40*/  LDSM.16.MT88.4 R28, [R232+0xf800] ;  /* 0x00f80000e81c783b */ /* 0x000f2a0000004200 */
[----:B------:R-:W-:Y:S02]  /*1af50*/  MUFU.EX2 R93, R93 ;  /* 0x0000005d005d7308 */ /* 0x000fe40000000800 */
[C---:B-----5:R-:W-:Y:S08]  /*1af60*/  HMMA.16816.F32 R136, R20.reuse, R32, R136 ;  /* 0x000000201488723c */ /* 0x060ff00000001888 */
[C---:B------:R-:W-:Y:S01]  /*1af70*/  HMMA.16816.F32 R16, R20.reuse, R34, R16 ;  /* 0x000000221410723c */ /* 0x040fe20000001810 */
[----:B------:R-:W5:Y:S01]  /*1af80*/  MUFU.EX2 R96, R96 ;  /* 0x0000006000607308 */ /* 0x000f620000000800 */
[----:B------:R-:W4:Y:S06]  /*1af90*/  LDSM.16.MT88.4 R32, [R231+0xf800] ;  /* 0x00f80000e720783b */ /* 0x000f2c0000004200 */
[C---:B------:R-:W-:Y:S03]  /*1afa0*/  HMMA.16816.F32 R140, R20.reuse, R36, R140 ;  /* 0x00000024148c723c */ /* 0x040fe6000000188c */
[----:B------:R-:W-:Y:S05]  /*1afb0*/  MUFU.EX2 R99, R99 ;  /* 0x0000006300637308 */ /* 0x000fea0000000800 */
[----:B------:R-:W-:Y:S01]  /*1afc0*/  HMMA.16816.F32 R144, R20, R38, R144 ;  /* 0x000000261490723c */ /* 0x000fe20000001890 */
[----:B------:R-:W4:Y:S04]  /*1afd0*/  LDSM.16.MT88.4 R36, [R230+0xf800] ;  /* 0x00f80000e624783b */ /* 0x000f280000004200 */
[----:B------:R-:W4:Y:S02]  /*1afe0*/  MUFU.EX2 R97, R97 ;  /* 0x0000006100617308 */ /* 0x000f240000000800 */
[----:B------:R-:W-:Y:S02]  /*1aff0*/  F2FP.PACK_AB R21, R148, R91 ;  /* 0x0000005b9415723e */ /* 0x000fe400000000ff */
[----:B-1----:R-:W-:Y:S03]  /*1b000*/  F2FP.PACK_AB R23, R94, R95 ;  /* 0x0000005f5e17723e */ /* 0x002fe600000000ff */
        /* <DEDUP_REMOVED lines=11> */
[----:B------:R-:W-:Y:S02]  /*1b0c0*/  MUFU.EX2 R106, R106 ;  /* 0x0000006a006a7308 */ /* 0x000fe40000000800 */
[C---:B----4-:R-:W-:Y:S08]  /*1b0d0*/  HMMA.16816.F32 R132, R20.reuse, R28, R132 ;  /* 0x0000001c1484723c */ /* 0x050ff00000001884 */
[C---:B------:R-:W-:Y:S01]  /*1b0e0*/  HMMA.16816.F32 R12, R20.reuse, R30, R12 ;  /* 0x0000001e140c723c */ /* 0x040fe2000000180c */
[----:B------:R-:W3:Y:S01]  /*1b0f0*/  LDSM.16.MT88.4 R28, [R232+0x10000] ;  /* 0x01000000e81c783b */ /* 0x000ee20000004200 */
[----:B------:R-:W4:Y:S06]  /*1b100*/  MUFU.EX2 R100, R100 ;  /* 0x0000006400647308 */ /* 0x000f2c0000000800 */
[C---:B------:R-:W-:Y:S04]  /*1b110*/  HMMA.16816.F32 R136, R20.reuse, R32, R136 ;  /* 0x000000201488723c */ /* 0x040fe80000001888 */
[----:B------:R-:W-:Y:S04]  /*1b120*/  MUFU.EX2 R101, R101 ;  /* 0x0000006500657308 */ /* 0x000fe80000000800 */
[C---:B------:R-:W-:Y:S01]  /*1b130*/  HMMA.16816.F32 R16, R20.reuse, R34, R16 ;  /* 0x000000221410723c */ /* 0x040fe20000001810 */
[----:B------:R-:W5:Y:S05]  /*1b140*/  LDSM.16.MT88.4 R32, [R231+0x10000] ;  /* 0x01000000e720783b */ /* 0x000f6a0000004200 */
[----:B------:R-:W2:Y:S02]  /*1b150*/  MUFU.EX2 R104, R104 ;  /* 0x0000006800687308 */ /* 0x000ea40000000800 */
[C---:B------:R-:W-:Y:S07]  /*1b160*/  HMMA.16816.F32 R140, R20.reuse, R36, R140 ;  /* 0x00000024148c723c */ /* 0x040fee000000188c */
[--C-:B------:R-:W-:Y:S01]  /*1b170*/  FFMA.FTZ R36, R108, c[0x0][0x23c], -R178.reuse ;  /* 0x00008f006c247a23 */ /* 0x100fe200000108b2 */
[----:B------:R-:W-:Y:S01]  /*1b180*/  HMMA.16816.F32 R144, R20, R38, R144 ;  /* 0x000000261490723c */ /* 0x000fe20000001890 */
[----:B------:R-:W-:Y:S03]  /*1b190*/  MUFU.EX2 R105, R105 ;  /* 0x0000006900697308 */ /* 0x000fe60000000800 */
        /* <DEDUP_REMOVED lines=9> */
[----:B------:R-:W-:Y:S01]  /*1b230*/  LDSM.16.MT88.4 R152, [R232+0x11800] ;  /* 0x01180000e898783b */ /* 0x000fe20000004200 */
[--C-:B------:R-:W-:Y:S02]  /*1b240*/  FFMA.FTZ R38, R112, c[0x0][0x23c], -R178.reuse ;  /* 0x00008f0070267a23 */ /* 0x100fe400000108b2 */
[----:B------:R-:W-:Y:S02]  /*1b250*/  FADD.FTZ R113, R42, R113 ;  /* 0x000000712a717221 */ /* 0x000fe40000010000 */
[--C-:B------:R-:W-:Y:S01]  /*1b260*/  FFMA.FTZ R109, R119, c[0x0][0x23c], -R179.reuse ;  /* 0x00008f00776d7a23 */ /* 0x100fe200000108b3 */
[C---:B------:R-:W-:Y:S01]  /*1b270*/  HMMA.16816.F32 R4, R20.reuse, R24, R4 ;  /* 0x000000181404723c */ /* 0x040fe20000001804 */
[----:B------:R-:W-:Y:S02]  /*1b280*/  MUFU.EX2 R110, R110 ;  /* 0x0000006e006e7308 */ /* 0x000fe40000000800 */
[----:B------:R-:W-:Y:S02]  /*1b290*/  FFMA.FTZ R112, R123, c[0x0][0x23c], -R179 ;  /* 0x00008f007b707a23 */ /* 0x000fe400000108b3 */
[----:B------:R-:W-:Y:S02]  /*1b2a0*/  FADD.FTZ R113, R41, R113 ;  /* 0x0000007129717221 */ /* 0x000fe40000010000 */
[----:B------:R-:W-:Y:S01]  /*1b2b0*/  FFMA.FTZ R41, R121, c[0x0][0x23c], -R178 ;  /* 0x00008f0079297a23 */ /* 0x000fe200000108b2 */
[C---:B------:R-:W-:Y:S01]  /*1b2c0*/  HMMA.16816.F32 R8, R20.reuse, R26, R8 ;  /* 0x0000001a1408723c */ /* 0x040fe20000001808 */
[----:B------:R-:W2:Y:S02]  /*1b2d0*/  LDSM.16.MT88.4 R24, [R230+0x10000] ;  /* 0x01000000e618783b */ /* 0x000ea40000004200 */
[----:B------:R-:W4:Y:S01]  /*1b2e0*/  MUFU.EX2 R3, R3 ;  /* 0x0000000300037308 */ /* 0x000f220000000800 */
[----:B------:R-:W-:Y:S02]  /*1b2f0*/  FADD.FTZ R46, R46, R113 ;  /* 0x000000712e2e7221 */ /* 0x000fe40000010000 */
[----:B------:R-:W-:Y:S02]  /*1b300*/  FADD.FTZ R106, R106, R93 ;  /* 0x0000005d6a6a7221 */ /* 0x000fe40000010000 */
[C---:B---3--:R-:W-:Y:S04]  /*1b310*/  HMMA.16816.F32 R132, R20.reuse, R28, R132 ;  /* 0x0000001c1484723c */ /* 0x048fe80000001884 */
[----:B------:R-:W-:Y:S01]  /*1b320*/  FADD.FTZ R46, R47, R46 ;  /* 0x0000002e2f2e7221 */ /* 0x000fe20000010000 */
[----:B------:R-:W-:Y:S01]  /*1b330*/  MUFU.EX2 R36, R36 ;  /* 0x0000002400247308 */ /* 0x000fe20000000800 */
[----:B------:R-:W-:Y:S02]  /*1b340*/  FFMA.FTZ R47, R124, c[0x0][0x23c], -R178 ;  /* 0x00008f007c2f7a23 */ /* 0x000fe400000108b2 */
[C---:B------:R-:W-:Y:S01]  /*1b350*/  HMMA.16816.F32 R12, R20.reuse, R30, R12 ;  /* 0x0000001e140c723c */ /* 0x040fe2000000180c */
[----:B------:R-:W3:Y:S03]  /*1b360*/  LDSM.16.MT88.4 R28, [R234+0x10800] ;  /* 0x01080000ea1c783b */ /* 0x000ee60000004200 */
[----:B------:R-:W-:Y:S02]  /*1b370*/  FADD.FTZ R46, R50, R46 ;  /* 0x0000002e322e7221 */ /* 0x000fe40000010000 */
[----:B------:R-:W-:Y:S01]  /*1b380*/  FADD.FTZ R106, R100, R106 ;  /* 0x0000006a646a7221 */ /* 0x000fe20000010000 */
[----:B------:R-:W1:Y:S01]  /*1b390*/  MUFU.EX2 R37, R37 ;  /* 0x0000002500257308 */ /* 0x000e620000000800 */
[C---:B-----5:R-:W-:Y:S04]  /*1b3a0*/  HMMA.16816.F32 R136, R20.reuse, R32, R136 ;  /* 0x000000201488723c */ /* 0x060fe80000001888 */
[----:B------:R-:W-:Y:S02]  /*1b3b0*/  FADD.FTZ R51, R51, R46 ;  /* 0x0000002e33337221 */ /* 0x000fe40000010000 */
[--C-:B------:R-:W-:Y:S02]  /*1b3c0*/  FFMA.FTZ R46, R130, c[0x0][0x23c], -R179.reuse ;  /* 0x00008f00822e7a23 */ /* 0x100fe400000108b3 */
[C---:B------:R-:W-:Y:S01]  /*1b3d0*/  HMMA.16816.F32 R16, R20.reuse, R34, R16 ;  /* 0x000000221410723c */ /* 0x040fe20000001810 */
[----:B------:R-:W-:Y:S01]  /*1b3e0*/  MUFU.EX2 R38, R38 ;  /* 0x0000002600267308 */ /* 0x000fe20000000800 */
[----:B------:R-:W5:Y:S02]  /*1b3f0*/  LDSM.16.MT88.4 R32, [R232+0x10800] ;  /* 0x01080000e820783b */ /* 0x000f640000004200 */
[----:B------:R-:W-:Y:S02]  /*1b400*/  FFMA.FTZ R179, R131, c[0x0][0x23c], -R179 ;  /* 0x00008f0083b37a23 */ /* 0x000fe400000108b3 */
[----:B------:R-:W-:Y:S02]  /*1b410*/  FADD.FTZ R51, R54, R51 ;  /* 0x0000003336337221 */ /* 0x000fe40000010000 */
[----:B------:R-:W-:Y:S01]  /*1b420*/  FADD.FTZ R101, R101, R106 ;  /* 0x0000006a65657221 */ /* 0x000fe20000010000 */
[C---:B--2---:R-:W-:Y:S02]  /*1b430*/  HMMA.16816.F32 R140, R20.reuse, R24, R140 ;  /* 0x00000018148c723c */ /* 0x044fe4000000188c */
[----:B------:R-:W2:Y:S01]  /*1b440*/  MUFU.EX2 R39, R39 ;  /* 0x0000002700277308 */ /* 0x000ea20000000800 */
[----:B------:R-:W-:Y:S02]  /*1b450*/  FADD.FTZ R58, R58, R51 ;  /* 0x000000333a3a7221 */ /* 0x000fe40000010000 */
[----:B------:R-:W-:Y:S02]  /*1b460*/  FADD.FTZ R101, R104, R101 ;  /* 0x0000006568657221 */ /* 0x000fe40000010000 */
[----:B------:R-:W-:Y:S01]  /*1b470*/  FADD.FTZ R58, R55, R58 ;  /* 0x0000003a373a7221 */ /* 0x000fe20000010000 */
[----:B------:R-:W-:Y:S01]  /*1b480*/  HMMA.16816.F32 R144, R20, R26, R144 ;  /* 0x0000001a1490723c */ /* 0x000fe20000001890 */
[----:B------:R-:W5:Y:S03]  /*1b490*/  LDSM.16.MT88.4 R24, [R231+0x10800] ;  /* 0x01080000e718783b */ /* 0x000f660000004200 */
[----:B------:R-:W-:Y:S01]  /*1b4a0*/  MUFU.EX2 R108, R108 ;  /* 0x0000006c006c7308 */ /* 0x000fe20000000800 */
[----:B------:R-:W-:Y:S02]  /*1b4b0*/  FADD.FTZ R59, R59, R58 ;  /* 0x0000003a3b3b7221 */ /* 0x000fe40000010000 */
[----:B-1----:R-:W-:Y:S02]  /*1b4c0*/  F2FP.PACK_AB R21, R107, R105 ;  /* 0x000000696b15723e */ /* 0x002fe400000000ff */
[----:B----4-:R-:W-:Y:S03]  /*1b4d0*/  F2FP.PACK_AB R23, R3, R110 ;  /* 0x0000006e0317723e */ /* 0x010fe600000000ff */
[----:B------:R-:W-:Y:S01]  /*1b4e0*/  F2FP.PACK_AB R20, R37, R36 ;  /* 0x000000242514723e */ /* 0x000fe200000000ff */
[----:B------:R-:W-:Y:S01]  /*1b4f0*/  FADD.FTZ R59, R62, R59 ;  /* 0x0000003b3e3b7221 */ /* 0x000fe20000010000 */
[----:B------:R-:W1:Y:S01]  /*1b500*/  MUFU.EX2 R109, R109 ;  /* 0x0000006d006d7308 */ /* 0x000e620000000800 */
[----:B------:R-:W-:Y:S02]  /*1b510*/  FADD.FTZ R36, R36, R101 ;  /* 0x0000006524247221 */ /* 0x000fe40000010000 */
[----:B------:R-:W-:Y:S01]  /*1b520*/  FADD.FTZ R66, R66, R59 ;  /* 0x0000003b42427221 */ /* 0x000fe20000010000 */
[----:B--2---:R-:W-:Y:S01]  /*1b530*/  F2FP.PACK_AB R22, R39, R38 ;  /* 0x000000262716723e */ /* 0x004fe200000000ff */
[----:B------:R-:W-:Y:S02]  /*1b540*/  FADD.FTZ R36, R37, R36 ;  /* 0x0000002425247221 */ /* 0x000fe40000010000 */
[----:B------:R-:W-:Y:S02]  /*1b550*/  FADD.FTZ R66, R63, R66 ;  /* 0x000000423f427221 */ /* 0x000fe40000010000 */
[----:B------:R-:W-:Y:S01]  /*1b560*/  FADD.FTZ R38, R38, R36 ;  /* 0x0000002426267221 */ /* 0x000fe20000010000 */
[----:B------:R-:W-:Y:S01]  /*1b570*/  MUFU.EX2 R111, R111 ;  /* 0x0000006f006f7308 */ /* 0x000fe20000000800 */
[C---:B---3--:R-:W-:Y:S03]  /*1b580*/  HMMA.16816.F32 R4, R20.reuse, R28, R4 ;  /* 0x0000001c1404723c */ /* 0x048fe60000001804 */
[----:B------:R-:W-:Y:S02]  /*1b590*/  FADD.FTZ R66, R65, R66 ;  /* 0x0000004241427221 */ /* 0x000fe40000010000 */
[----:B------:R-:W-:Y:S02]  /*1b5a0*/  FADD.FTZ R38, R39, R38 ;  /* 0x0000002627267221 */ /* 0x000fe40000010000 */
[----:B------:R-:W-:Y:S01]  /*1b5b0*/  FADD.FTZ R71, R71, R66 ;  /* 0x0000004247477221 */ /* 0x000fe20000010000 */
[C---:B------:R-:W-:Y:S01]  /*1b5c0*/  HMMA.16816.F32 R8, R20.reuse, R30, R8 ;  /* 0x0000001e1408723c */ /* 0x040fe20000001808 */
[----:B------:R-:W2:Y:S01]  /*1b5d0*/  LDSM.16.MT88.4 R28, [R230+0x10800] ;  /* 0x01080000e61c783b */ /* 0x000ea20000004200 */
[----:B------:R-:W3:Y:S02]  /*1b5e0*/  MUFU.EX2 R112, R112 ;  /* 0x0000007000707308 */ /* 0x000ee40000000800 */
[----:B------:R-:W-:Y:S04]  /*1b5f0*/  FADD.FTZ R71, R70, R71 ;  /* 0x0000004746477221 */ /* 0x000fe80000010000 */
[C---:B-----5:R-:W-:Y:S04]  /*1b600*/  HMMA.16816.F32 R132, R20.reuse, R32, R132 ;  /* 0x000000201484723c */ /* 0x060fe80000001884 */
[----:B------:R-:W-:Y:S01]  /*1b610*/  MUFU.EX2 R43, R116 ;  /* 0x00000074002b7308 */ /* 0x000fe20000000800 */
[----:B------:R-:W-:Y:S03]  /*1b620*/  FADD.FTZ R74, R74, R71 ;  /* 0x000000474a4a7221 */ /* 0x000fe60000010000 */
[C---:B------:R-:W-:Y:S01]  /*1b630*/  HMMA.16816.F32 R12, R20.reuse, R34, R12 ;  /* 0x00000022140c723c */ /* 0x040fe2000000180c */
[----:B------:R-:W4:Y:S03]  /*1b640*/  LDSM.16.MT88.4 R32, [R234+0x11000] ;  /* 0x01100000ea20783b */ /* 0x000f260000004200 */
[----:B------:R-:W-:Y:S02]  /*1b650*/  FADD.FTZ R74, R75, R74 ;  /* 0x0000004a4b4a7221 */ /* 0x000fe40000010000 */
[----:B------:R-:W5:Y:S02]  /*1b660*/  MUFU.EX2 R42, R117 ;  /* 0x00000075002a7308 */ /* 0x000f640000000800 */
[C---:B------:R-:W-:Y:S04]  /*1b670*/  HMMA.16816.F32 R136, R20.reuse, R24, R136 ;  /* 0x000000181488723c */ /* 0x040fe80000001888 */
[----:B------:R-:W-:Y:S04]  /*1b680*/  FADD.FTZ R78, R78, R74 ;  /* 0x0000004a4e4e7221 */ /* 0x000fe80000010000 */
[C---:B------:R-:W-:Y:S01]  /*1b690*/  HMMA.16816.F32 R16, R20.reuse, R26, R16 ;  /* 0x0000001a1410723c */ /* 0x040fe20000001810 */
[----:B------:R-:W-:Y:S01]  /*1b6a0*/  MUFU.EX2 R40, R40 ;  /* 0x0000002800287308 */ /* 0x000fe20000000800 */
[----:B------:R-:W4:Y:S02]  /*1b6b0*/  LDSM.16.MT88.4 R24, [R232+0x11000] ;  /* 0x01100000e818783b */ /* 0x000f240000004200 */
[----:B------:R-:W-:Y:S04]  /*1b6c0*/  FADD.FTZ R78, R82, R78 ;  /* 0x0000004e524e7221 */ /* 0x000fe80000010000 */
[----:B------:R-:W-:Y:S01]  /*1b6d0*/  FADD.FTZ R79, R79, R78 ;  /* 0x0000004e4f4f7221 */ /* 0x000fe20000010000 */
[C---:B--2---:R-:W-:Y:S02]  /*1b6e0*/  HMMA.16816.F32 R140, R20.reuse, R28, R140 ;  /* 0x0000001c148c723c */ /* 0x044fe4000000188c */
[----:B------:R-:W2:Y:S01]  /*1b6f0*/  MUFU.EX2 R41, R41 ;  /* 0x0000002900297308 */ /* 0x000ea20000000800 */
[----:B------:R-:W-:Y:S04]  /*1b700*/  FADD.FTZ R79, R81, R79 ;  /* 0x0000004f514f7221 */ /* 0x000fe80000010000 */
[----:B------:R-:W-:Y:S01]  /*1b710*/  FADD.FTZ R86, R86, R79 ;  /* 0x0000004f56567221 */ /* 0x000fe20000010000 */
[----:B------:R-:W-:Y:S01]  /*1b720*/  HMMA.16816.F32 R144, R20, R30, R144 ;  /* 0x0000001e1490723c */ /* 0x000fe20000001890 */
[----:B------:R-:W4:Y:S03]  /*1b730*/  LDSM.16.MT88.4 R28, [R231+0x11000] ;  /* 0x01100000e71c783b */ /* 0x000f260000004200 */
[----:B------:R-:W-:Y:S01]  /*1b740*/  MUFU.EX2 R44, R44 ;  /* 0x0000002c002c7308 */ /* 0x000fe20000000800 */
[----:B------:R-:W-:Y:S02]  /*1b750*/  FADD.FTZ R86, R87, R86 ;  /* 0x0000005657567221 */ /* 0x000fe40000010000 */
[----:B-1----:R-:W-:Y:S02]  /*1b760*/  F2FP.PACK_AB R21, R109, R108 ;  /* 0x0000006c6d15723e */ /* 0x002fe400000000ff */
[----:B---3--:R-:W-:Y:S03]  /*1b770*/  F2FP.PACK_AB R23, R112, R111 ;  /* 0x0000006f7017723e */ /* 0x008fe600000000ff */
[----:B-----5:R-:W-:Y:S01]  /*1b780*/  F2FP.PACK_AB R20, R42, R43 ;  /* 0x0000002b2a14723e */ /* 0x020fe200000000ff */
[----:B------:R-:W-:Y:S01]  /*1b790*/  FADD.FTZ R90, R90, R86 ;  /* 0x000000565a5a7221 */ /* 0x000fe20000010000 */
[----:B------:R-:W1:Y:S01]  /*1b7a0*/  MUFU.EX2 R45, R45 ;  /* 0x0000002d002d7308 */ /* 0x000e620000000800 */
[----:B------:R-:W-:Y:S01]  /*1b7b0*/  FADD.FTZ R43, R43, R38 ;  /* 0x000000262b2b7221 */ /* 0x000fe20000010000 */
[C---:B--2---:R-:W-:Y:S03]  /*1b7c0*/  F2FP.PACK_AB R22, R41.reuse, R40 ;  /* 0x000000282916723e */ /* 0x044fe600000000ff */
[----:B------:R-:W-:Y:S04]  /*1b7d0*/  FADD.FTZ R43, R42, R43 ;  /* 0x0000002b2a2b7221 */ /* 0x000fe80000010000 */
[----:B------:R-:W-:Y:S01]  /*1b7e0*/  FADD.FTZ R40, R40, R43 ;  /* 0x0000002b28287221 */ /* 0x000fe20000010000 */
[----:B------:R-:W-:Y:S01]  /*1b7f0*/  MUFU.EX2 R46, R46 ;  /* 0x0000002e002e7308 */ /* 0x000fe20000000800 */
[C---:B----4-:R-:W-:Y:S03]  /*1b800*/  HMMA.16816.F32 R4, R20.reuse, R32, R4 ;  /* 0x000000201404723c */ /* 0x050fe60000001804 */
[----:B------:R-:W-:Y:S05]  /*1b810*/  FADD.FTZ R40, R41, R40 ;  /* 0x0000002829287221 */ /* 0x000fea0000010000 */
[C---:B------:R-:W-:Y:S01]  /*1b820*/  HMMA.16816.F32 R8, R20.reuse, R34, R8 ;  /* 0x000000221408723c */ /* 0x040fe20000001808 */
[----:B------:R-:W2:Y:S01]  /*1b830*/  LDSM.16.MT88.4 R32, [R230+0x11000] ;  /* 0x01100000e620783b */ /* 0x000ea20000004200 */
[----:B------:R-:W3:Y:S06]  /*1b840*/  MUFU.EX2 R179, R179 ;  /* 0x000000b300b37308 */ /* 0x000eec0000000800 */
[C---:B------:R-:W-:Y:S04]  /*1b850*/  HMMA.16816.F32 R132, R20.reuse, R24, R132 ;  /* 0x000000181484723c */ /* 0x040fe80000001884 */
[----:B------:R-:W-:Y:S03]  /*1b860*/  MUFU.EX2 R47, R47 ;  /* 0x0000002f002f7308 */ /* 0x000fe60000000800 */
[--C-:B------:R-:W-:Y:S01]  /*1b870*/  FFMA.FTZ R25, R128, c[0x0][0x23c], -R178.reuse ;  /* 0x00008f0080197a23 */ /* 0x100fe200000108b2 */
[C---:B------:R-:W-:Y:S04]  /*1b880*/  HMMA.16816.F32 R12, R20.reuse, R26, R12 ;  /* 0x0000001a140c723c */ /* 0x040fe8000000180c */
[----:B------:R-:W-:Y:S02]  /*1b890*/  FFMA.FTZ R178, R129, c[0x0][0x23c], -R178 ;  /* 0x00008f0081b27a23 */ /* 0x000fe400000108b2 */
[----:B------:R-:W4:Y:S01]  /*1b8a0*/  MUFU.EX2 R24, R125 ;  /* 0x0000007d00187308 */ /* 0x000f220000000800 */
[----:B------:R-:W-:Y:S01]  /*1b8b0*/  FADD.FTZ R26, R91, R90 ;  /* 0x0000005a5b1a7221 */ /* 0x000fe20000010000 */
[C---:B------:R-:W-:Y:S04]  /*1b8c0*/  HMMA.16816.F32 R136, R20.reuse, R28, R136 ;  /* 0x0000001c1488723c */ /* 0x040fe80000001888 */
[----:B------:R-:W-:Y:S02]  /*1b8d0*/  FADD.FTZ R26, R148, R26 ;  /* 0x0000001a941a7221 */ /* 0x000fe40000010000 */
[----:B------:R-:W5:Y:S02]  /*1b8e0*/  LDSM.16.MT88.4 R148, [R231+0x11800] ;  /* 0x01180000e794783b */ /* 0x000f640000004200 */
[C---:B------:R-:W-:Y:S01]  /*1b8f0*/  HMMA.16816.F32 R16, R20.reuse, R30, R16 ;  /* 0x0000001e1410723c */ /* 0x040fe20000001810 */
[----:B------:R-:W-:Y:S03]  /*1b900*/  MUFU.EX2 R25, R25 ;  /* 0x0000001900197308 */ /* 0x000fe60000000800 */
[----:B------:R-:W-:Y:S04]  /*1b910*/  FADD.FTZ R26, R95, R26 ;  /* 0x0000001a5f1a7221 */ /* 0x000fe80000010000 */
[----:B------:R-:W-:Y:S01]  /*1b920*/  FADD.FTZ R26, R94, R26 ;  /* 0x0000001a5e1a7221 */ /* 0x000fe20000010000 */
[C---:B--2---:R-:W-:Y:S02]  /*1b930*/  HMMA.16816.F32 R140, R20.reuse, R32, R140 ;  /* 0x00000020148c723c */ /* 0x044fe4000000188c */
[----:B------:R-:W2:Y:S01]  /*1b940*/  MUFU.EX2 R178, R178 ;  /* 0x000000b200b27308 */ /* 0x000ea20000000800 */
[----:B------:R-:W-:Y:S04]  /*1b950*/  FADD.FTZ R99, R99, R26 ;  /* 0x0000001a63637221 */ /* 0x000fe80000010000 */
[----:B------:R-:W-:Y:S01]  /*1b960*/  FADD.FTZ R99, R97, R99 ;  /* 0x0000006361637221 */ /* 0x000fe20000010000 */
[----:B------:R-:W-:Y:S04]  /*1b970*/  HMMA.16816.F32 R144, R20, R34, R144 ;  /* 0x000000221490723c */ /* 0x000fe80000001890 */
[----:B------:R-:W-:Y:S03]  /*1b980*/  FADD.FTZ R102, R102, R99 ;  /* 0x0000006366667221 */ /* 0x000fe60000010000 */
[----:B-1----:R-:W-:Y:S01]  /*1b990*/  F2FP.PACK_AB R21, R45, R44 ;  /* 0x0000002c2d15723e */ /* 0x002fe200000000ff */
[----:B------:R-:W-:Y:S01]  /*1b9a0*/  FADD.FTZ R102, R103, R102 ;  /* 0x0000006667667221 */ /* 0x000fe20000010000 */
[----:B---3--:R-:W-:Y:S03]  /*1b9b0*/  F2FP.PACK_AB R23, R179, R46 ;  /* 0x0000002eb317723e */ /* 0x008fe600000000ff */
[----:B----4-:R-:W-:Y:S01]  /*1b9c0*/  F2FP.PACK_AB R20, R24, R47 ;  /* 0x0000002f1814723e */ /* 0x010fe200000000ff */
[----:B------:R-:W-:Y:S02]  /*1b9d0*/  FADD.FTZ R105, R105, R102 ;  /* 0x0000006669697221 */ /* 0x000fe40000010000 */
[----:B------:R-:W-:Y:S02]  /*1b9e0*/  FADD.FTZ R47, R47, R40 ;  /* 0x000000282f2f7221 */ /* 0x000fe40000010000 */
[----:B------:R-:W-:Y:S01]  /*1b9f0*/  FADD.FTZ R105, R107, R105 ;  /* 0x000000696b697221 */ /* 0x000fe20000010000 */
[----:B--2---:R-:W-:Y:S01]  /*1ba00*/  F2FP.PACK_AB R22, R178, R25 ;  /* 0x00000019b216723e */ /* 0x004fe200000000ff */
[----:B------:R-:W-:Y:S02]  /*1ba10*/  FADD.FTZ R47, R24, R47 ;  /* 0x0000002f182f7221 */ /* 0x000fe40000010000 */
[----:B------:R-:W-:Y:S02]  /*1ba20*/  FADD.FTZ R110, R110, R105 ;  /* 0x000000696e6e7221 */ /* 0x000fe40000010000 */
[----:B------:R-:W-:Y:S02]  /*1ba30*/  FADD.FTZ R47, R25, R47 ;  /* 0x0000002f192f7221 */ /* 0x000fe40000010000 */
[C---:B------:R-:W-:Y:S01]  /*1ba40*/  HMMA.16816.F32 R160, R20.reuse, R156, R4 ;  /* 0x0000009c14a0723c */ /* 0x040fe20000001804 */
[----:B------:R-:W1:Y:S02]  /*1ba50*/  LDSM.16.MT88.4 R4, [R230+0x11800] ;  /* 0x01180000e604783b */ /* 0x000e640000004200 */
[----:B------:R-:W-:Y:S01]  /*1ba60*/  FADD.FTZ R110, R3, R110 ;  /* 0x0000006e036e7221 */ /* 0x000fe20000010000 */
[----:B------:R-:W-:Y:S01]  /*1ba70*/  MOV R3, R0 ;  /* 0x0000000000037202 */ /* 0x000fe20000000f00 */
[----:B------:R-:W-:Y:S02]  /*1ba80*/  FADD.FTZ R252, R178, R47 ;  /* 0x0000002fb2fc7221 */ /* 0x000fe40000010000 */
[----:B------:R-:W-:Y:S01]  /*1ba90*/  FADD.FTZ R108, R108, R110 ;  /* 0x0000006e6c6c7221 */ /* 0x000fe20000010000 */
[C---:B------:R-:W-:Y:S04]  /*1baa0*/  HMMA.16816.F32 R156, R20.reuse, R158, R8 ;  /* 0x0000009e149c723c */ /* 0x040fe80000001808 */
[----:B------:R-:W-:Y:S04]  /*1bab0*/  FADD.FTZ R108, R109, R108 ;  /* 0x0000006c6d6c7221 */ /* 0x000fe80000010000 */
[C---:B------:R-:W-:Y:S04]  /*1bac0*/  HMMA.16816.F32 R132, R20.reuse, R152, R132 ;  /* 0x000000981484723c */ /* 0x040fe80000001884 */
[----:B------:R-:W-:Y:S04]  /*1bad0*/  FADD.FTZ R111, R111, R108 ;  /* 0x0000006c6f6f7221 */ /* 0x000fe80000010000 */
[C---:B------:R-:W-:Y:S04]  /*1bae0*/  HMMA.16816.F32 R152, R20.reuse, R154, R12 ;  /* 0x0000009a1498723c */ /* 0x040fe8000000180c */
[----:B------:R-:W-:Y:S04]  /*1baf0*/  FADD.FTZ R111, R112, R111 ;  /* 0x0000006f706f7221 */ /* 0x000fe80000010000 */
[C---:B-----5:R-:W-:Y:S04]  /*1bb00*/  HMMA.16816.F32 R136, R20.reuse, R148, R136 ;  /* 0x000000941488723c */ /* 0x060fe80000001888 */
[----:B------:R-:W-:Y:S04]  /*1bb10*/  FADD.FTZ R44, R44, R111 ;  /* 0x0000006f2c2c7221 */ /* 0x000fe80000010000 */
[C---:B------:R-:W-:Y:S04]  /*1bb20*/  HMMA.16816.F32 R148, R20.reuse, R150, R16 ;  /* 0x000000961494723c */ /* 0x040fe80000001810 */
[----:B------:R-:W-:Y:S04]  /*1bb30*/  FADD.FTZ R44, R45, R44 ;  /* 0x0000002c2d2c7221 */ /* 0x000fe80000010000 */
[C---:B-1----:R-:W-:Y:S04]  /*1bb40*/  HMMA.16816.F32 R140, R20.reuse, R4, R140 ;  /* 0x00000004148c723c */ /* 0x042fe8000000188c */
[----:B------:R-:W-:Y:S04]  /*1bb50*/  FADD.FTZ R44, R46, R44 ;  /* 0x0000002c2e2c7221 */ /* 0x000fe80000010000 */
[----:B------:R-:W-:Y:S04]  /*1bb60*/  HMMA.16816.F32 R144, R20, R6, R144 ;  /* 0x000000061490723c */ /* 0x000fe80000001890 */
[----:B------:R-:W-:Y:S04]  /*1bb70*/  FADD.FTZ R251, R179, R44 ;  /* 0x0000002cb3fb7221 */ /* 0x000fe80000010000 */
[----:B------:R-:W-:-:S05]  /*1bb80*/  @P0 BRA `(.L_x_2397) ;  /* 0xffff8cc000000947 */ /* 0x000fca000383ffff */
.L_x_2393:
[----:B------:R-:W1:Y:S01]  /*1bb90*/  SHFL.BFLY PT, R4, R252, 0x2, 0x1f ;  /* 0x0c401f00fc047f89 */ /* 0x000e6200000e0000 */
[----:B------:R-:W-:Y:S01]  /*1bba0*/  MOV R7, 0x3f800000 ;  /* 0x3f80000000077802 */ /* 0x000fe20000000f00 */
[----:B------:R-:W-:Y:S01]  /*1bbb0*/  IMAD.MOV.U32 R8, RZ, RZ, 0x3f800000 ;  /* 0x3f800000ff087424 */ /* 0x000fe200078e00ff */
[----:B------:R-:W-:Y:S01]  /*1bbc0*/  ULDC.U8 UR4, c[0x0][0x328] ;  /* 0x0000ca0000047ab9 */ /* 0x000fe20000000000 */
[----:B------:R-:W2:Y:S01]  /*1bbd0*/  SHFL.BFLY PT, R3, R251, 0x2, 0x1f ;  /* 0x0c401f00fb037f89 */ /* 0x000ea200000e0000 */
[----:B-1----:R-:W-:-:S03]  /*1bbe0*/  FADD.FTZ R252, R4, R252 ;  /* 0x000000fc04fc7221 */ /* 0x002fc60000010000 */
[----:B------:R-:W1:Y:S01]  /*1bbf0*/  S2R R4, SR_TID.X ;  /* 0x0000000000047919 */ /* 0x000e620000002100 */
[----:B--2---:R-:W-:-:S03]  /*1bc00*/  FADD.FTZ R251, R3, R251 ;  /* 0x000000fb03fb7221 */ /* 0x004fc60000010000 */
[----:B------:R-:W2:Y:S04]  /*1bc10*/  SHFL.BFLY PT, R6, R252, 0x1, 0x1f ;  /* 0x0c201f00fc067f89 */ /* 0x000ea800000e0000 */
[----:B------:R-:W3:Y:S01]  /*1bc20*/  SHFL.BFLY PT, R5, R251, 0x1, 0x1f ;  /* 0x0c201f00fb057f89 */ /* 0x000ee200000e0000 */
[----:B-1----:R-:W-:-:S04]  /*1bc30*/  SHF.R.S32.HI R3, RZ, 0x1f, R4 ;  /* 0x0000001fff037819 */ /* 0x002fc80000011404 */
[----:B------:R-:W-:Y:S01]  /*1bc40*/  LEA.HI R9, R3, R4, RZ, 0x2 ;  /* 0x0000000403097211 */ /* 0x000fe200078f10ff */
[----:B--2---:R-:W-:-:S03]  /*1bc50*/  FADD.FTZ R6, R252, R6 ;  /* 0x00000006fc067221 */ /* 0x004fc60000010000 */
[----:B------:R-:W-:Y:S01]  /*1bc60*/  SHF.R.S32.HI R11, RZ, 0x2, R9 ;  /* 0x00000002ff0b7819 */ /* 0x000fe20000011409 */
[----:B---3--:R-:W-:Y:S01]  /*1bc70*/  FADD.FTZ R5, R251, R5 ;  /* 0x00000005fb057221 */ /* 0x008fe20000010000 */
[----:B------:R-:W-:Y:S02]  /*1bc80*/  SHF.R.S32.HI R10, RZ, 0x1f, R9 ;  /* 0x0000001fff0a7819 */ /* 0x000fe40000011409 */
[----:B------:R-:W-:Y:S02]  /*1bc90*/  FSETP.NE.FTZ.AND P4, PT, R6, RZ, PT ;  /* 0x000000ff0600720b */ /* 0x000fe40003f95000 */
[----:B------:R-:W-:Y:S02]  /*1bca0*/  LEA.HI R10, R10, R11, RZ, 0x3 ;  /* 0x0000000b0a0a7211 */ /* 0x000fe400078f18ff */
[----:B------:R-:W-:Y:S02]  /*1bcb0*/  FSETP.NE.FTZ.AND P3, PT, R5, RZ, PT ;  /* 0x000000ff0500720b */ /* 0x000fe40003f75000 */
[----:B------:R-:W-:-:S02]  /*1bcc0*/  LOP3.LUT R10, R10, 0xfffffff8, RZ, 0xc0, !PT ;  /* 0xfffffff80a0a7812 */ /* 0x000fc400078ec0ff */
[----:B------:R-:W-:Y:S02]  /*1bcd0*/  LOP3.LUT R9, R9, 0x3ffffffc, RZ, 0xc0, !PT ;  /* 0x3ffffffc09097812 */ /* 0x000fe400078ec0ff */
[----:B------:R-:W-:Y:S02]  /*1bce0*/  IADD3 R10, R11, -R10, RZ ;  /* 0x8000000a0b0a7210 */ /* 0x000fe40007ffe0ff */
[-C--:B------:R-:W-:Y:S01]  /*1bcf0*/  LEA.HI R11, R3, R4.reuse, RZ, 0x5 ;  /* 0x00000004030b7211 */ /* 0x080fe200078f28ff */
[----:B------:R-:W1:Y:S01]  /*1bd00*/  @P4 MUFU.RCP R7, R6 ;  /* 0x0000000600074308 */ /* 0x000e620000001000 */
[C---:B------:R-:W-:Y:S01]  /*1bd10*/  LOP3.LUT R14, R10.reuse, 0x1, RZ, 0xc0, !PT ;  /* 0x000000010a0e7812 */ /* 0x040fe200078ec0ff */
[----:B------:R-:W-:Y:S01]  /*1bd20*/  IMAD.SHL.U32 R12, R10, 0x40, RZ ;  /* 0x000000400a0c7824 */ /* 0x000fe200078e00ff */
[----:B------:R-:W-:Y:S02]  /*1bd30*/  SHF.R.S32.HI R13, RZ, 0x5, R11 ;  /* 0x00000005ff0d7819 */ /* 0x000fe4000001140b */
[----:B------:R-:W-:-:S02]  /*1bd40*/  IADD3 R9, -R9, R4, RZ ;  /* 0x0000000409097210 */ /* 0x000fc40007ffe1ff */
[----:B------:R-:W-:Y:S01]  /*1bd50*/  LOP3.LUT R12, R12, 0x1c0, RZ, 0xc0, !PT ;  /* 0x000001c00c0c7812 */ /* 0x000fe200078ec0ff */
[----:B------:R-:W2:Y:S01]  /*1bd60*/  @P3 MUFU.RCP R8, R5 ;  /* 0x0000000500083308 */ /* 0x000ea20000001000 */
[----:B------:R-:W-:Y:S01]  /*1bd70*/  ISETP.NE.U32.AND P0, PT, R14, 0x1, PT ;  /* 0x000000010e00780c */ /* 0x000fe20003f05070 */
[----:B------:R-:W-:Y:S01]  /*1bd80*/  IMAD R9, R13, 0x200, R9 ;  /* 0x000002000d097824 */ /* 0x000fe200078e0209 */
[----:B------:R-:W-:Y:S02]  /*1bd90*/  LEA.HI R12, R12, R12, RZ, 0x1d ;  /* 0x0000000c0c0c7211 */ /* 0x000fe400078fe8ff */
[----:B------:R-:W-:Y:S02]  /*1bda0*/  R2P PR, R10, 0x6 ;  /* 0x000000060a007804 */ /* 0x000fe40000000000 */
[----:B------:R-:W-:Y:S01]  /*1bdb0*/  MOV R14, 0xfffffff0 ;  /* 0xfffffff0000e7802 */ /* 0x000fe20000000f00 */
[----:B------:R-:W-:Y:S01]  /*1bdc0*/  IMAD.U32 R9, R9, 0x2, R12 ;  /* 0x0000000209097824 */ /* 0x000fe200078e000c */
[----:B------:R-:W-:Y:S01]  /*1bdd0*/  MOV R10, 0x20 ;  /* 0x00000020000a7802 */ /* 0x000fe20000000f00 */
[----:B-1----:R-:W-:Y:S01]  /*1bde0*/  FMUL.FTZ R160, R7, R160 ;  /* 0x000000a007a07220 */ /* 0x002fe20000410000 */
[----:B------:R-:W-:Y:S01]  /*1bdf0*/  SEL R14, R14, 0x10, !P0 ;  /* 0x000000100e0e7807 */ /* 0x000fe20004000000 */
[----:B------:R-:W-:Y:S01]  /*1be00*/  IMAD.SHL.U32 R9, R9, 0x2, RZ ;  /* 0x0000000209097824 */ /* 0x000fe200078e00ff */
[----:B------:R-:W-:Y:S01]  /*1be10*/  SEL R10, R10, 0xffffffe0, !P1 ;  /* 0xffffffe00a0a7807 */ /* 0x000fe20004800000 */
[----:B------:R-:W-:Y:S01]  /*1be20*/  FMUL.FTZ R161, R7, R161 ;  /* 0x000000a107a17220 */ /* 0x000fe20000410000 */
[----:B------:R-:W-:Y:S01]  /*1be30*/  ISETP.NE.AND P0, PT, RZ, UR4, PT ;  /* 0x00000004ff007c0c */ /* 0x000fe2000bf05270 */
[C---:B--2---:R-:W-:Y:S01]  /*1be40*/  FMUL.FTZ R163, R8.reuse, R163 ;  /* 0x000000a308a37220 */ /* 0x044fe20000410000 */
[C---:B------:R-:W-:Y:S01]  /*1be50*/  IADD3 R15, R9.reuse, 0x40, RZ ;  /* 0x00000040090f7810 */ /* 0x040fe20007ffe0ff */
[C---:B------:R-:W-:Y:S01]  /*1be60*/  FMUL.FTZ R162, R8.reuse, R162 ;  /* 0x000000a208a27220 */ /* 0x040fe20000410000 */
[----:B------:R-:W-:Y:S01]  /*1be70*/  IADD3 R12, R9, R14, RZ ;  /* 0x0000000e090c7210 */ /* 0x000fe20007ffe0ff */
[----:B------:R-:W-:Y:S01]  /*1be80*/  FMUL.FTZ R156, R7, R156 ;  /* 0x0000009c079c7220 */ /* 0x000fe20000410000 */
[----:B------:R-:W-:Y:S01]  /*1be90*/  @P2 IADD3 R15, R9, -0x40, RZ ;  /* 0xffffffc0090f2810 */ /* 0x000fe20007ffe0ff */
[----:B------:R-:W-:Y:S01]  /*1bea0*/  FMUL.FTZ R157, R7, R157 ;  /* 0x0000009d079d7220 */ /* 0x000fe20000410000 */
[----:B------:R-:W-:Y:S01]  /*1beb0*/  F2FP.PACK_AB R160, R161, R160 ;  /* 0x000000a0a1a0723e */ /* 0x000fe200000000ff */
[C---:B------:R-:W-:Y:S01]  /*1bec0*/  FMUL.FTZ R159, R8.reuse, R159 ;  /* 0x0000009f089f7220 */ /* 0x040fe20000410000 */
[----:B------:R-:W-:Y:S01]  /*1bed0*/  F2FP.PACK_AB R162, R163, R162 ;  /* 0x000000a2a3a2723e */ /* 0x000fe200000000ff */
[C---:B------:R-:W-:Y:S01]  /*1bee0*/  FMUL.FTZ R158, R8.reuse, R158 ;  /* 0x0000009e089e7220 */ /* 0x040fe20000410000 */
[----:B------:R-:W-:Y:S01]  /*1bef0*/  F2FP.PACK_AB R156, R157, R156 ;  /* 0x0000009c9d9c723e */ /* 0x000fe200000000ff */
[----:B------:R-:W-:Y:S01]  /*1bf00*/  FMUL.FTZ R132, R7, R132 ;  /* 0x0000008407847220 */ /* 0x000fe20000410000 */
[----:B------:R-:W-:Y:S01]  /*1bf10*/  IADD3 R16, R9, R10, RZ ;  /* 0x0000000a09107210 */ /* 0x000fe20007ffe0ff */
[----:B------:R-:W-:Y:S01]  /*1bf20*/  FMUL.FTZ R133, R7, R133 ;  /* 0x0000008507857220 */ /* 0x000fe20000410000 */
[----:B------:R-:W-:Y:S01]  /*1bf30*/  F2FP.PACK_AB R158, R159, R158 ;  /* 0x0000009e9f9e723e */ /* 0x000fe200000000ff */
[----:B------:R-:W-:Y:S01]  /*1bf40*/  FMUL.FTZ R135, R8, R135 ;  /* 0x0000008708877220 */ /* 0x000fe20000410000 */
[----:B------:R-:W-:Y:S01]  /*1bf50*/  IADD3 R14, R14, R15, RZ ;  /* 0x0000000f0e0e7210 */ /* 0x000fe20007ffe0ff */
[C---:B------:R-:W-:Y:S01]  /*1bf60*/  FMUL.FTZ R134, R8.reuse, R134 ;  /* 0x0000008608867220 */ /* 0x040fe20000410000 */
[----:B------:R-:W-:Y:S01]  /*1bf70*/  F2FP.PACK_AB R132, R133, R132 ;  /* 0x000000848584723e */ /* 0x000fe200000000ff */
[C---:B------:R-:W-:Y:S01]  /*1bf80*/  FMUL.FTZ R152, R7.reuse, R152 ;  /* 0x0000009807987220 */ /* 0x040fe20000410000 */
[----:B------:R-:W-:Y:S01]  /*1bf90*/  STS [R9], R160 ;  /* 0x000000a009007388 */ /* 0x000fe20000000800 */
[----:B------:R-:W-:Y:S01]  /*1bfa0*/  FMUL.FTZ R153, R7, R153 ;  /* 0x0000009907997220 */ /* 0x000fe20000410000 */
[----:B------:R-:W-:Y:S01]  /*1bfb0*/  F2FP.PACK_AB R134, R135, R134 ;  /* 0x000000868786723e */ /* 0x000fe200000000ff */
[C---:B------:R-:W-:Y:S01]  /*1bfc0*/  FMUL.FTZ R155, R8.reuse, R155 ;  /* 0x0000009b089b7220 */ /* 0x040fe20000410000 */
[----:B------:R1:W-:Y:S01]  /*1bfd0*/  STS [R9+0x400], R162 ;  /* 0x000400a209007388 */ /* 0x0003e20000000800 */
        /* <DEDUP_REMOVED lines=15> */
[----:B------:R-:W-:Y:S01]  /*1c0d0*/  STS [R16+0x400], R134 ;  /* 0x0004008610007388 */ /* 0x000fe20000000800 */
[----:B------:R-:W-:Y:S01]  /*1c0e0*/  FMUL.FTZ R150, R8, R150 ;  /* 0x0000009608967220 */ /* 0x000fe20000410000 */
[----:B------:R-:W-:Y:S01]  /*1c0f0*/  F2FP.PACK_AB R148, R149, R148 ;  /* 0x000000949594723e */ /* 0x000fe200000000ff */
[----:B------:R-:W-:-:S02]  /*1c100*/  FMUL.FTZ R140, R7, R140 ;  /* 0x0000008c078c7220 */ /* 0x000fc40000410000 */
[----:B------:R-:W-:Y:S01]  /*1c110*/  FMUL.FTZ R141, R7, R141 ;  /* 0x0000008d078d7220 */ /* 0x000fe20000410000 */
[----:B------:R-:W-:Y:S01]  /*1c120*/  F2FP.PACK_AB R150, R151, R150 ;  /* 0x000000969796723e */ /* 0x000fe200000000ff */
[----:B------:R-:W-:Y:S02]  /*1c130*/  FMUL.FTZ R144, R7, R144 ;  /* 0x0000009007907220 */ /* 0x000fe40000410000 */
[C---:B------:R-:W-:Y:S01]  /*1c140*/  FMUL.FTZ R143, R8.reuse, R143 ;  /* 0x0000008f088f7220 */ /* 0x040fe20000410000 */
[----:B-1----:R1:W3:Y:S01]  /*1c150*/  @P4 MUFU.LG2 R9, R6 ;  /* 0x0000000600094308 */ /* 0x0022e20000000c00 */
[C---:B------:R-:W-:Y:S01]  /*1c160*/  FMUL.FTZ R142, R8.reuse, R142 ;  /* 0x0000008e088e7220 */ /* 0x040fe20000410000 */
[----:B------:R-:W-:Y:S01]  /*1c170*/  F2FP.PACK_AB R140, R141, R140 ;  /* 0x0000008c8d8c723e */ /* 0x000fe200000000ff */
[C---:B------:R-:W-:Y:S02]  /*1c180*/  FMUL.FTZ R147, R8.reuse, R147 ;  /* 0x0000009308937220 */ /* 0x040fe40000410000 */
[----:B------:R-:W-:Y:S01]  /*1c190*/  FMUL.FTZ R7, R7, R145 ;  /* 0x0000009107077220 */ /* 0x000fe20000410000 */
[----:B------:R-:W-:Y:S01]  /*1c1a0*/  F2FP.PACK_AB R142, R143, R142 ;  /* 0x0000008e8f8e723e */ /* 0x000fe200000000ff */
[----:B------:R-:W-:-:S02]  /*1c1b0*/  FMUL.FTZ R8, R8, R146 ;  /* 0x0000009208087220 */ /* 0x000fc40000410000 */
[----:B------:R-:W-:Y:S01]  /*1c1c0*/  IMAD.IADD R17, R12, 0x1, R10 ;  /* 0x000000010c117824 */ /* 0x000fe200078e020a */
[----:B------:R-:W-:Y:S01]  /*1c1d0*/  F2FP.PACK_AB R7, R7, R144 ;  /* 0x000000900707723e */ /* 0x000fe200000000ff */
[----:B--2---:R-:W2:Y:S01]  /*1c1e0*/  @P3 MUFU.LG2 R12, R5 ;  /* 0x00000005000c3308 */ /* 0x004ea20000000c00 */
[----:B------:R-:W-:Y:S02]  /*1c1f0*/  F2FP.PACK_AB R8, R147, R8 ;  /* 0x000000089308723e */ /* 0x000fe400000000ff */
[----:B------:R-:W-:Y:S01]  /*1c200*/  STS [R17], R152 ;  /* 0x0000009811007388 */ /* 0x000fe20000000800 */
[C---:B-1----:R-:W-:Y:S01]  /*1c210*/  IADD3 R6, R10.reuse, R15, RZ ;  /* 0x0000000f0a067210 */ /* 0x042fe20007ffe0ff */
[----:B------:R-:W-:Y:S02]  /*1c220*/  IMAD.IADD R10, R10, 0x1, R14 ;  /* 0x000000010a0a7824 */ /* 0x000fe400078e020e */
[----:B------:R-:W-:Y:S01]  /*1c230*/  STS [R17+0x400], R154 ;  /* 0x0004009a11007388 */ /* 0x000fe20000000800 */
[----:B---3--:R-:W-:-:S03]  /*1c240*/  @P4 FMUL.FTZ R9, R9, 0.69314718246459960938 ;  /* 0x3f31721809094820 */ /* 0x008fc60000410000 */
[----:B------:R-:W-:Y:S04]  /*1c250*/  STS [R15], R136 ;  /* 0x000000880f007388 */ /* 0x000fe80000000800 */
[----:B------:R-:W-:Y:S01]  /*1c260*/  STS [R15+0x400], R138 ;  /* 0x0004008a0f007388 */ /* 0x000fe20000000800 */
[----:B--2---:R-:W-:Y:S01]  /*1c270*/  @P3 FMUL.FTZ R12, R12, 0.69314718246459960938 ;  /* 0x3f3172180c0c3820 */ /* 0x004fe20000410000 */
[----:B------:R-:W-:Y:S01]  /*1c280*/  MOV R5, 0x7f800000 ;  /* 0x7f80000000057802 */ /* 0x000fe20000000f00 */
[----:B------:R-:W-:Y:S01]  /*1c290*/  @P4 FFMA.FTZ R5, R2, c[0x0][0x238], R9 ;  /* 0x00008e0002054a23 */ /* 0x000fe20000010009 */
[----:B------:R-:W-:Y:S04]  /*1c2a0*/  STS [R14], R148 ;  /* 0x000000940e007388 */ /* 0x000fe80000000800 */
[----:B------:R-:W-:Y:S04]  /*1c2b0*/  STS [R14+0x400], R150 ;  /* 0x000400960e007388 */ /* 0x000fe80000000800 */
[----:B------:R-:W-:Y:S04]  /*1c2c0*/  STS [R6], R140 ;  /* 0x0000008c06007388 */ /* 0x000fe80000000800 */
[----:B------:R1:W-:Y:S04]  /*1c2d0*/  STS [R6+0x400], R142 ;  /* 0x0004008e06007388 */ /* 0x0003e80000000800 */
[----:B------:R2:W-:Y:S04]  /*1c2e0*/  STS [R10], R7 ;  /* 0x000000070a007388 */ /* 0x0005e80000000800 */
[----:B------:R2:W-:Y:S01]  /*1c2f0*/  STS [R10+0x400], R8 ;  /* 0x000400080a007388 */ /* 0x0005e20000000800 */
[----:B-1----:R-:W-:Y:S01]  /*1c300*/  MOV R6, 0x7f800000 ;  /* 0x7f80000000067802 */ /* 0x002fe20000000f00 */
[----:B------:R-:W-:Y:S01]  /*1c310*/  @P3 FFMA.FTZ R6, R0, c[0x0][0x238], R12 ;  /* 0x00008e0000063a23 */ /* 0x000fe2000001000c */
[----:B------:R-:W-:Y:S05]  /*1c320*/  @!P0 BRA `(.L_x_2398) ;  /* 0x0000009000008947 */ /* 0x000fea0003800000 */
[----:B------:R-:W1:Y:S01]  /*1c330*/  S2UR UR4, SR_CTAID.Y ;  /* 0x00000000000479c3 */ /* 0x000e620000002600 */
[----:B------:R-:W-:-:S02]  /*1c340*/  ULDC UR6, c[0x0][0x214] ;  /* 0x0000850000067ab9 */ /* 0x000fc40000000800 */
[----:B------:R-:W-:Y:S02]  /*1c350*/  UISETP.NE.AND UP0, UPT, UR14, -0x1, UPT ;  /* 0xffffffff0e00788c */ /* 0x000fe4000bf05270 */
[----:B------:R-:W-:-:S03]  /*1c360*/  ULDC UR9, c[0x0][0x234] ;  /* 0x00008d0000097ab9 */ /* 0x000fc60000000800 */
[----:B------:R-:W3:Y:S01]  /*1c370*/  S2UR UR8, SR_CTAID.Z ;  /* 0x00000000000879c3 */ /* 0x000ee20000002700 */
[----:B-1----:R-:W-:-:S04]  /*1c380*/  UIMAD UR6, UR4, UR6, URZ ;  /* 0x00000006040672a4 */ /* 0x002fc8000f8e023f */
[----:B------:R-:W-:-:S04]  /*1c390*/  USEL UR6, UR6, UR14, !UP0 ;  /* 0x0000000e06067287 */ /* 0x000fc8000c000000 */
[----:B---3--:R-:W-:Y:S01]  /*1c3a0*/  UIMAD UR9, UR8, UR9, UR6 ;  /* 0x00000009080972a4 */ /* 0x008fe2000f8e0206 */
[----:B------:R-:W-:Y:S05]  /*1c3b0*/  BRA `(.L_x_2399) ;  /* 0x0000006000007947 */ /* 0x000fea0003800000 */
.L_x_2398:
[----:B------:R-:W1:Y:S01]  /*1c3c0*/  S2UR UR8, SR_CTAID.Z ;  /* 0x00000000000879c3 */ /* 0x000e620000002700 */
[----:B------:R-:W-:Y:S02]  /*1c3d0*/  ULDC UR6, c[0x0][0x1c0] ;  /* 0x0000700000067ab9 */ /* 0x000fe40000000800 */
[----:B------:R-:W-:-:S05]  /*1c3e0*/  ULDC UR9, c[0x0][0x214] ;  /* 0x0000850000097ab9 */ /* 0x000fca0000000800 */
[----:B------:R-:W1:Y:S02]  /*1c3f0*/  S2UR UR4, SR_CTAID.Y ;  /* 0x00000000000479c3 */ /* 0x000e640000002600 */
[----:B-1----:R-:W-:-:S04]  /*1c400*/  UIMAD UR6, UR4, UR6, UR8 ;  /* 0x00000006040672a4 */ /* 0x002fc8000f8e0208 */
[----:B------:R-:W-:Y:S02]  /*1c410*/  UIMAD UR9, UR6, UR9, URZ ;  /* 0x00000009060972a4 */ /* 0x000fe4000f8e023f */
.L_x_2399:
[----:B------:R-:W-:Y:S01]  /*1c420*/  BAR.SYNC.DEFER_BLOCKING 0x0 ;  /* 0x0000000000007b1d */ /* 0x000fe20000010000 */
[----:B------:R-:W-:Y:S01]  /*1c430*/  LOP3.LUT R2, R11, 0xffffffe0, RZ, 0xc0, !PT ;  /* 0xffffffe00b027812 */ /* 0x000fe200078ec0ff */
[----:B------:R-:W-:Y:S01]  /*1c440*/  USHF.R.S32.HI UR11, URZ, 0x1f, UR4 ;  /* 0x0000001f3f0b7899 */ /* 0x000fe20008011404 */
[----:B--2---:R-:W-:Y:S01]  /*1c450*/  SHF.R.S32.HI R7, RZ, 0x1f, R13 ;  /* 0x0000001fff077819 */ /* 0x004fe2000001140d */
[----:B------:R-:W-:Y:S02]  /*1c460*/  UISETP.NE.AND UP0, UPT, UR14, -0x1, UPT ;  /* 0xffffffff0e00788c */ /* 0x000fe4000bf05270 */
[----:B------:R-:W-:Y:S01]  /*1c470*/  ULDC.64 UR6, c[0x0][0x1e8] ;  /* 0x00007a0000067ab9 */ /* 0x000fe20000000a00 */
[----:B------:R-:W-:Y:S01]  /*1c480*/  IMAD.IADD R2, R4, 0x1, -R2 ;  /* 0x0000000104027824 */ /* 0x000fe200078e0a02 */
[----:B------:R-:W-:Y:S01]  /*1c490*/  UIMAD.WIDE.U32 UR16, UR14, UR6, URZ ;  /* 0x000000060e1072a5 */ /* 0x000fe2000f8e003f */
[----:B------:R-:W-:Y:S01]  /*1c4a0*/  LEA.HI R7, R7, R13, RZ, 0x2 ;  /* 0x0000000d07077211 */ /* 0x000fe200078f10ff */
[----:B------:R-:W-:Y:S02]  /*1c4b0*/  BSSY B0, `(.L_x_2400) ;  /* 0x0000020000007945 */ /* 0x000fe40003800000 */
[----:B------:R-:W-:Y:S01]  /*1c4c0*/  LOP3.LUT P0, RZ, R2, 0x3, RZ, 0xc0, !PT ;  /* 0x0000000302ff7812 */ /* 0x000fe2000780c0ff */
[----:B------:R-:W-:Y:S01]  /*1c4d0*/  UIMAD UR10, UR14, UR7, UR17 ;  /* 0x000000070e0a72a4 */ /* 0x000fe2000f8e0211 */
[----:B------:R-:W-:-:S02]  /*1c4e0*/  SHF.R.S32.HI R0, RZ, 0x1f, R2 ;  /* 0x0000001fff007819 */ /* 0x000fc40000011402 */
[----:B------:R-:W-:Y:S01]  /*1c4f0*/  ULDC.64 UR6, c[0x0][0x1e0] ;  /* 0x0000780000067ab9 */ /* 0x000fe20000000a00 */
[----:B------:R-:W-:Y:S01]  /*1c500*/  LOP3.LUT R7, R7, 0xffffffc, RZ, 0xc0, !PT ;  /* 0x0ffffffc07077812 */ /* 0x000fe200078ec0ff */
[----:B------:R-:W-:Y:S01]  /*1c510*/  UIMAD UR11, UR11, UR6, URZ ;  /* 0x000000060b0b72a4 */ /* 0x000fe2000f8e023f */
[----:B------:R-:W-:Y:S01]  /*1c520*/  LEA.HI R0, R0, R2, RZ, 0x2 ;  /* 0x0000000200007211 */ /* 0x000fe200078f10ff */
[----:B------:R-:W-:Y:S02]  /*1c530*/  UIMAD.WIDE.U32 UR14, UR4, UR6, URZ ;  /* 0x00000006040e72a5 */ /* 0x000fe4000f8e003f */
[----:B------:R-:W-:Y:S01]  /*1c540*/  UIMAD UR7, UR4, UR7, UR11 ;  /* 0x00000007040772a4 */ /* 0x000fe2000f8e020b */
[----:B------:R-:W-:Y:S01]  /*1c550*/  SHF.R.S32.HI R0, RZ, 0x2, R0 ;  /* 0x00000002ff007819 */ /* 0x000fe20000011400 */
[----:B------:R1:W2:Y:S01]  /*1c560*/  LDS.128 R24, [R241] ;  /* 0x00000000f1187984 */ /* 0x0002a20000000c00 */
[----:B------:R-:W-:Y:S01]  /*1c570*/  IMAD.IADD R7, R13, 0x1, -R7 ;  /* 0x000000010d077824 */ /* 0x000fe200078e0a07 */
[----:B------:R-:W-:-:S02]  /*1c580*/  USEL UR16, UR14, UR16, !UP0 ;  /* 0x000000100e107287 */ /* 0x000fc4000c000000 */
[----:B------:R1:W3:Y:S01]  /*1c590*/  LDS.128 R20, [R241+0x800] ;  /* 0x00080000f1147984 */ /* 0x0002e20000000c00 */
[----:B------:R-:W-:Y:S01]  /*1c5a0*/  @!UP0 UIADD3 UR10, UR15, UR7, URZ ;  /* 0x000000070f0a8290 */ /* 0x000fe2000fffe03f */
[----:B------:R-:W-:Y:S02]  /*1c5b0*/  IMAD R7, R7, 0x10, R0 ;  /* 0x0000001007077824 */ /* 0x000fe400078e0200 */
[----:B------:R1:W4:Y:S04]  /*1c5c0*/  LDS.128 R16, [R241+0x1000] ;  /* 0x00100000f1107984 */ /* 0x0003280000000c00 */
[----:B------:R1:W1:Y:S01]  /*1c5d0*/  LDS.128 R28, [R241+0x1800] ;  /* 0x00180000f11c7984 */ /* 0x0002620000000c00 */
[----:B------:R-:W-:Y:S05]  /*1c5e0*/  @P0 BRA `(.L_x_2401) ;  /* 0x000000c000000947 */ /* 0x000fea0003800000 */
[----:B------:R-:W5:Y:S01]  /*1c5f0*/  S2UR UR6, SR_CTAID.X ;  /* 0x00000000000679c3 */ /* 0x000f620000002500 */
[----:B------:R-:W-:-:S02]  /*1c600*/  IADD3 R2, R7, 0x8, RZ ;  /* 0x0000000807027810 */ /* 0x000fc40007ffe0ff */
        /* <DEDUP_REMOVED lines=10> */
.L_x_2401:
[----:B------:R-:W-:Y:S05]  /*1c6b0*/  BSYNC B0 ;  /* 0x0000000000007941 */ /* 0x000fea0003800000 */
.L_x_2400:
[----:B----4-:R-:W4:Y:S01]  /*1c6c0*/  S2R R5, SR_CTAID.X ;  /* 0x0000000000057919 */ /* 0x010f220000002500 */
[----:B------:R-:W-:Y:S01]  /*1c6d0*/  SHF.R.S32.HI R243, RZ, 0x1f, R242 ;  /* 0x0000001ffff37819 */ /* 0x000fe200000114f2 */
[----:B------:R-:W-:Y:S01]  /*1c6e0*/  USHF.R.S32.HI UR4, URZ, 0x1f, UR8 ;  /* 0x0000001f3f047899 */ /* 0x000fe20008011408 */
[----:B------:R-:W-:Y:S01]  /*1c6f0*/  LEA.HI R3, R3, R4, RZ, 0x3 ;  /* 0x0000000403037211 */ /* 0x000fe200078f18ff */
[----:B------:R-:W5:Y:S01]  /*1c700*/  S2R R0, SR_TID.X ;  /* 0x0000000000007919 */ /* 0x000f620000002100 */
[----:B------:R-:W-:Y:S01]  /*1c710*/  ISETP.GE.AND P1, PT, R242, c[0x0][0x220], PT ;  /* 0x00008800f2007a0c */ /* 0x000fe20003f26270 */
[----:B------:R-:W-:Y:S01]  /*1c720*/  ULDC.64 UR6, c[0x0][0x1f0] ;  /* 0x00007c0000067ab9 */ /* 0x000fe20000000a00 */
[----:B------:R-:W-:Y:S01]  /*1c730*/  SHF.R.S32.HI R3, RZ, 0x3, R3 ;  /* 0x00000003ff037819 */ /* 0x000fe20000011403 */
[----:B------:R-:W-:Y:S01]  /*1c740*/  UIMAD UR4, UR4, UR6, URZ ;  /* 0x00000006040472a4 */ /* 0x000fe2000f8e023f */
[----:B------:R-:W-:Y:S03]  /*1c750*/  BSSY B0, `(.L_x_2402) ;  /* 0x000001b000007945 */ /* 0x000fe60003800000 */
[----:B------:R-:W-:Y:S01]  /*1c760*/  UIMAD UR4, UR8, UR7, UR4 ;  /* 0x00000007080472a4 */ /* 0x000fe2000f8e0204 */
[----:B----4-:R-:W-:-:S04]  /*1c770*/  IMAD.SHL.U32 R5, R5, 0x40, RZ ;  /* 0x0000004005057824 */ /* 0x010fc800078e00ff */
[----:B------:R-:W-:Y:S01]  /*1c780*/  IMAD.WIDE.U32 R6, R5, c[0x0][0x1e8], R242 ;  /* 0x00007a0005067a25 */ /* 0x000fe200078e00f2 */
[----:B------:R-:W-:Y:S02]  /*1c790*/  SHF.R.S32.HI R2, RZ, 0x1f, R5 ;  /* 0x0000001fff027819 */ /* 0x000fe40000011405 */
[----:B-----5:R-:W-:Y:S02]  /*1c7a0*/  SHF.R.S32.HI R4, RZ, 0x1f, R0 ;  /* 0x0000001fff047819 */ /* 0x020fe40000011400 */
[----:B------:R-:W-:Y:S01]  /*1c7b0*/  IADD3 R6, P0, R6, UR16, RZ ;  /* 0x0000001006067c10 */ /* 0x000fe2000ff1e0ff */
[----:B------:R-:W-:Y:S01]  /*1c7c0*/  IMAD R2, R2, c[0x0][0x1e8], RZ ;  /* 0x00007a0002027a24 */ /* 0x000fe200078e02ff */
[----:B------:R-:W-:-:S03]  /*1c7d0*/  LEA.HI R4, R4, R0, RZ, 0x3 ;  /* 0x0000000004047211 */ /* 0x000fc600078f18ff */
[C---:B------:R-:W-:Y:S01]  /*1c7e0*/  IMAD R2, R5.reuse, c[0x0][0x1ec], R2 ;  /* 0x00007b0005027a24 */ /* 0x040fe200078e0202 */
[----:B------:R-:W-:Y:S02]  /*1c7f0*/  IADD3 R5, -R5, UR13, RZ ;  /* 0x0000000d05057c10 */ /* 0x000fe4000fffe1ff */
[----:B------:R-:W-:Y:S02]  /*1c800*/  SHF.R.S32.HI R0, RZ, 0x3, R4 ;  /* 0x00000003ff007819 */ /* 0x000fe40000011404 */
[----:B------:R-:W-:Y:S01]  /*1c810*/  IADD3.X R7, R7, UR10, R2, P0, !PT ;  /* 0x0000000a07077c10 */ /* 0x000fe200087fe402 */
[----:B------:R-:W-:Y:S01]  /*1c820*/  IMAD.U32 R2, RZ, RZ, UR8 ;  /* 0x00000008ff027e24 */ /* 0x000fe2000f8e00ff */
[----:B------:R-:W-:Y:S02]  /*1c830*/  ISETP.GE.OR P0, PT, R3, R5, P1 ;  /* 0x000000050300720c */ /* 0x000fe40000f06670 */
[----:B------:R-:W-:Y:S01]  /*1c840*/  SHF.R.S32.HI R0, RZ, 0x1f, R0 ;  /* 0x0000001fff007819 */ /* 0x000fe20000011400 */
[----:B------:R-:W-:-:S05]  /*1c850*/  IMAD.WIDE.U32 R6, R2, c[0x0][0x1f0], R6 ;  /* 0x00007c0002067a25 */ /* 0x000fca00078e0006 */
[----:B------:R-:W-:-:S05]  /*1c860*/  IADD3 R9, R7, UR4, RZ ;  /* 0x0000000407097c10 */ /* 0x000fca000fffe0ff */
        /* <DEDUP_REMOVED lines=9> */
.L_x_2403:
[----:B------:R-:W-:Y:S05]  /*1c900*/  BSYNC B0 ;  /* 0x0000000000007941 */ /* 0x000fea0003800000 */
.L_x_2402:
        /* <DEDUP_REMOVED lines=14> */
[----:B---3--:R2:W-:Y:S02]  /*1c9f0*/  STG.E.128 [R4.64], R20 ;  /* 0x0000001404007986 */ /* 0x0085e4000c101d14 */
.L_x_2405:
[----:B------:R-:W-:Y:S05]  /*1ca00*/  BSYNC B0 ;  /* 0x0000000000007941 */ /* 0x000fea0003800000 */
.L_x_2404:
        /* <DEDUP_REMOVED lines=15> */
.L_x_2407:
[----:B------:R-:W-:Y:S05]  /*1cb00*/  BSYNC B0 ;  /* 0x0000000000007941 */ /* 0x000fea0003800000 */
.L_x_2406:
        /* <DEDUP_REMOVED lines=15> */
.L_x_2408:
        /* <DEDUP_REMOVED lines=16> */
.L_x_7768:


//--------------------- .text._ZN5flash24flash_fwd_splitkv_kernelI23Flash_fwd_kernel_traitsILi64ELi64ELi256ELi4ELb0ELb0EN7cutlass6half_tE19Flash_kernel_traitsILi64ELi64ELi256ELi4ES3_EELb1ELb0ELb1ELb0ELb0ELb1ELb0ELb0EEEvNS_16Flash_fwd_paramsE --------------------------
	.section	.text._ZN5flash24flash_fwd_splitkv_kernelI23Flash_fwd_kernel_traitsILi64ELi64ELi256ELi4ELb0ELb0EN7cutlass6half_tE19Flash_kernel_traitsILi64ELi64ELi256ELi4ES3_EELb1ELb0ELb1ELb0ELb0ELb1ELb0ELb0EEEvNS_16Flash_fwd_paramsE,"ax",@progbits
	.sectioninfo	@"SHI_REGISTERS=255"
	.align	128
        .global         _ZN5flash24flash_fwd_splitkv_kernelI23Flash_fwd_kernel_traitsILi64ELi64ELi256ELi4ELb0ELb0EN7cutlass6half_tE19Flash_kernel_traitsILi64ELi64ELi256ELi4ES3_EELb1ELb0ELb1ELb0ELb0ELb1ELb0ELb0EEEvNS_16Flash_fwd_paramsE
        .type           _ZN5flash24flash_fwd_splitkv_kernelI23Flash_fwd_kernel_traitsILi64ELi64ELi256ELi4ELb0ELb0EN7cutlass6half_tE19Flash_kernel_traitsILi64ELi64ELi256ELi4ES3_EELb1ELb0ELb1ELb0ELb0ELb1ELb0ELb0EEEvNS_16Flash_fwd_paramsE,@function
        .size           _ZN5flash24flash_fwd_splitkv_kernelI23Flash_fwd_kernel_traitsILi64ELi64ELi256ELi4ELb0ELb0EN7cutlass6half_tE19Flash_kernel_traitsILi64ELi64ELi256ELi4ES3_EELb1ELb0ELb1ELb0ELb0ELb1ELb0ELb0EEEvNS_16Flash_fwd_paramsE,(.L_x_7769 - _ZN5flash24flash_fwd_splitkv_kernelI23Flash_fwd_kernel_traitsILi64ELi64ELi256ELi4ELb0ELb0EN7cutlass6half_tE19Flash_kernel_traitsILi64ELi64ELi256ELi4ES3_EELb1ELb0ELb1ELb0ELb0ELb1ELb0ELb0EEEvNS_16Flash_fwd_paramsE)
        .other          _ZN5flash24flash_fwd_splitkv_kernelI23Flash_fwd_kernel_traitsILi64ELi64ELi256ELi4ELb0ELb0EN7cutlass6half_tE19Flash_kernel_traitsILi64ELi64ELi256ELi4ES3_EELb1ELb0ELb1ELb0ELb0ELb1ELb0ELb0EEEvNS_16Flash_fwd_paramsE,@"STO_CUDA_ENTRY STV_DEFAULT"
_ZN5flash24flash_fwd_splitkv_kernelI23Flash_fwd_kernel_traitsILi64ELi64ELi256ELi4ELb0ELb0EN7cutlass6half_tE19Flash_kernel_traitsILi64ELi64ELi256ELi4ES3_EELb1ELb0ELb1ELb0ELb0ELb1ELb0ELb0EEEvNS_16Flash_fwd_paramsE:
.text._ZN5flash24flash_fwd_splitkv_kernelI23Flash_fwd_kernel_traitsILi64ELi64ELi256ELi4ELb0ELb0EN7cutlass6half_tE19Flash_kernel_traitsILi64ELi64ELi256ELi4ES3_EELb1ELb0ELb1ELb0ELb0ELb1ELb0ELb0EEEvNS_16Flash_fwd_paramsE:
        /* <DEDUP_REMOVED lines=56> */
.L_x_2409:
[----:B------:R-:W-:Y:S02]  /*0380*/  ULDC UR6, c[0x0][0x218] ;  /* 0x0000860000067ab9 */ /* 0x000fe40000000800 */
.L_x_2410:
        /* <DEDUP_REMOVED lines=95> */
.L_x_2413:
[----:B------:R-:W-:Y:S05]  /*0980*/  BSYNC B0 ;  /* 0x0000000000007941 */ /* 0x000fea0003800000 */
.L_x_2412:
        /* <DEDUP_REMOVED lines=16> */
.L_x_2415:
[----:B------:R-:W-:Y:S05]  /*0a90*/  BSYNC B0 ;  /* 0x0000000000007941 */ /* 0x000fea0003800000 */
.L_x_2414:
        /* <DEDUP_REMOVED lines=16> */
.L_x_2417:
[----:B------:R-:W-:Y:S05]  /*0ba0*/  BSYNC B0 ;  /* 0x0000000000007941 */ /* 0x000fea0003800000 */
.L_x_2416:
        /* <DEDUP_REMOVED lines=15> */
.L_x_2419:
[----:B------:R-:W-:Y:S05]  /*0ca0*/  BSYNC B0 ;  /* 0x0000000000007941 */ /* 0x000fea0003800000 */
.L_x_2418:
        /* <DEDUP_REMOVED lines=20> */
.L_x_2411:
        /* <DEDUP_REMOVED lines=34> */
[----:B------:R-:W-:-:S04]  /*1010*/  UMOV UR10, URZ ;  /* 0x0000003f000a7c82 */ /* 0x000fc80008000000 */
        /* <DEDUP_REMOVED lines=11> */
[----:B--2---:R-:W-:-:S03]  /*10d0*/  UIMAD.WIDE.U32 UR10, UR7, UR5, URZ ;  /* 0x00000005070a72a5 */ /* 0x004fc6000f8e003f */
        /* <DEDUP_REMOVED lines=15> */
[----:B------:R-:W-:Y:S02]  /*11d0*/  IMAD.U32 R8, RZ, RZ, UR4 ;  /* 0x00000004ff087e24 */ /* 0x000fe4000f8e00ff */
[----:B------:R-:W-:Y:S01]  /*11e0*/  IMAD.U32 R9, RZ, RZ, UR5 ;  /* 0x00000005ff097e24 */ /* 0x000fe2000f8e00ff */
        /* <DEDUP_REMOVED lines=15> */
[----:B-1----:R-:W-:Y:S01]  /*12e0*/  IADD3 R3, RZ, -R7, RZ ;  /* 0x80000007ff037210 */ /* 0x002fe20007ffe0ff */
[----:B------:R-:W-:-:S04]  /*12f0*/  IMAD.MOV.U32 R6, RZ, RZ, RZ ;  /* 0x000000ffff067224 */ /* 0x000fc800078e00ff */
[----:B------:R-:W-:-:S04]  /*1300*/  IMAD R3, R3, R4, RZ ;  /* 0x0000000403037224 */ /* 0x000fc800078e02ff */
[----:B------:R-:W-:-:S06]  /*1310*/  IMAD.HI.U32 R3, R7, R3, R6 ;  /* 0x0000000307037227 */ /* 0x000fcc00078e0006 */
        /* <DEDUP_REMOVED lines=33> */
[----:B------:R-:W-:Y:S02]  /*1530*/  UIADD3 UR12, UR29, UR5, URZ ;  /* 0x000000051d0c7290 */ /* 0x000fe4000fffe03f */
[----:B------:R-:W-:Y:S01]  /*1540*/  IADD3 R4, R9, R4, RZ ;  /* 0x0000000409047210 */ /* 0x000fe20007ffe0ff */
[----:B------:R-:W-:Y:S01]  /*1550*/  UMOV UR18, UR28 ;  /* 0x0000001c00127c82 */ /* 0x000fe20008000000 */
[----:B------:R-:W-:Y:S05]  /*1560*/  BRA `(.L_x_2421) ;  /* 0x0000054000007947 */ /* 0x000fea0003800000 */
.L_x_2420:
        /* <DEDUP_REMOVED lines=21> */
.L_x_2422:
        /* <DEDUP_REMOVED lines=17> */
[----:B------:R-:W-:-:S06]  /*17d0*/  UIADD3 UR4, UR29, UR4, URZ ;  /* 0x000000041d047290 */ /* 0x000fcc000fffe03f */
[----:B------:R-:W-:Y:S01]  /*17e0*/  MOV R9, UR4 ;  /* 0x0000000400097c02 */ /* 0x000fe20008000f00 */
[----:B------:R-:W-:Y:S01]  /*17f0*/  ULDC.64 UR4, c[0x0][0x1a0] ;  /* 0x0000680000047ab9 */ /* 0x000fe20000000a00 */
[----:B--2---:R-:W-:-:S04]  /*1800*/  IADD3 R4, R4, 0xffffffe, RZ ;  /* 0x0ffffffe04047810 */ /* 0x004fc80007ffe0ff */
        /* <DEDUP_REMOVED lines=8> */
[----:B------:R-:W-:Y:S01]  /*1890*/  IMAD R0, R3, R0, R2 ;  /* 0x0000000003007224 */ /* 0x000fe200078e0202 */
[----:B------:R-:W-:-:S04]  /*18a0*/  MOV R2, UR28 ;  /* 0x0000001c00027c02 */ /* 0x000fc80008000f00 */
[----:B------:R-:W-:Y:S01]  /*18b0*/  ISETP.GT.U32.AND P1, PT, R3, R0, PT ;  /* 0x000000000300720c */ /* 0x000fe20003f24070 */
[----:B------:R-:W-:-:S12]  /*18c0*/  IMAD.MOV.U32 R8, RZ, RZ, R2 ;  /* 0x000000ffff087224 */ /* 0x000fd800078e0002 */
[-C--:B------:R-:W-:Y:S02]  /*18d0*/  @!P1 IADD3 R0, R0, -R3.reuse, RZ ;  /* 0x8000000300009210 */ /* 0x080fe40007ffe0ff */
[----:B------:R-:W-:Y:S02]  /*18e0*/  @!P1 IADD3 R10, R10, 0x1, RZ ;  /* 0x000000010a0a9810 */ /* 0x000fe40007ffe0ff */
[----:B------:R-:W-:Y:S01]  /*18f0*/  ISETP.GE.U32.AND P3, PT, R0, R3, PT ;  /* 0x000000030000720c */ /* 0x000fe20003f66070 */
[----:B------:R-:W-:Y:S01]  /*1900*/  IMAD.U32 R3, RZ, RZ, UR29 ;  /* 0x0000001dff037e24 */ /* 0x000fe2000f8e00ff */
[----:B------:R-:W-:Y:S01]  /*1910*/  ISETP.NE.AND P1, PT, RZ, c[0x0][0x1c8], PT ;  /* 0x00007200ff007a0c */ /* 0x000fe20003f25270 */
[----:B------:R-:W-:-:S04]  /*1920*/  @UP0 UIMAD.WIDE.U32 UR28, UR12, UR4, URZ ;  /* 0x000000040c1c02a5 */ /* 0x000fc8000f8e003f */
[----:B------:R-:W-:-:S03]  /*1930*/  @UP0 UIMAD UR12, UR12, UR5, UR29 ;  /* 0x000000050c0c02a4 */ /* 0x000fc6000f8e021d */
[----:B------:R-:W-:-:S03]  /*1940*/  @UP0 UMOV UR18, UR28 ;  /* 0x0000001c00120c82 */ /* 0x000fc60008000000 */
[----:B------:R-:W-:-:S05]  /*1950*/  @P3 IADD3 R10, R10, 0x1, RZ ;  /* 0x000000010a0a3810 */ /* 0x000fca0007ffe0ff */
[----:B------:R-:W-:Y:S01]  /*1960*/  @!P2 IMAD.MOV R10, RZ, RZ, -R10 ;  /* 0x000000ffff0aa224 */ /* 0x000fe200078e0a0a */
[----:B------:R-:W-:-:S04]  /*1970*/  @!P1 LOP3.LUT R10, RZ, c[0x0][0x1c8], RZ, 0x33, !PT ;  /* 0x00007200ff0a9a12 */ /* 0x000fc800078e33ff */
[----:B------:R-:W-:Y:S01]  /*1980*/  SHF.R.S32.HI R7, RZ, 0x1f, R10 ;  /* 0x0000001fff077819 */ /* 0x000fe2000001140a */
[----:B------:R-:W-:-:S04]  /*1990*/  IMAD.WIDE.U32 R8, R10, c[0x0][0x1b0], R8 ;  /* 0x00006c000a087a25 */ /* 0x000fc800078e0008 */
[----:B------:R-:W-:-:S04]  /*19a0*/  IMAD R3, R7, c[0x0][0x1b0], RZ ;  /* 0x00006c0007037a24 */ /* 0x000fc800078e02ff */
        /* <DEDUP_REMOVED lines=16> */
.L_x_2421:
        /* <DEDUP_REMOVED lines=9> */
[----:B------:R-:W-:Y:S01]  /*1b40*/  BSSY B0, `(.L_x_2423) ;  /* 0x0000045000007945 */ /* 0x000fe20003800000 */
[----:B------:R-:W-:-:S02]  /*1b50*/  LOP3.LUT R0, R0, 0xfffffff8, RZ, 0xc0, !PT ;  /* 0xfffffff800007812 */ /* 0x000fc400078ec0ff */
[----:B------:R-:W-:Y:S01]  /*1b60*/  @UP0 UIMAD.WIDE.U32 UR28, UR14, UR4, URZ ;  /* 0x000000040e1c02a5 */ /* 0x000fe2000f8e003f */
[----:B------:R-:W-:Y:S01]  /*1b70*/  IMAD.SHL.U32 R11, R34, 0x40, RZ ;  /* 0x00000040220b7824 */ /* 0x000fe200078e00ff */
[----:B------:R-:W-:Y:S01]  /*1b80*/  @!UP0 USHF.R.S32.HI UR10, URZ, 0x1f, UR9 ;  /* 0x0000001f3f0a8899 */ /* 0x000fe20008011409 */
[----:B------:R-:W-:Y:S01]  /*1b90*/  IMAD.IADD R5, R23, 0x1, -R0 ;  /* 0x0000000117057824 */ /* 0x000fe200078e0a00 */
[----:B------:R-:W-:Y:S01]  /*1ba0*/  @UP0 UIMAD UR11, UR14, UR5, UR29 ;  /* 0x000000050e0b02a4 */ /* 0x000fe2000f8e021d */
[----:B------:R-:W-:Y:S01]  /*1bb0*/  IMAD R0, R10, c[0x0][0x1bc], R7 ;  /* 0x00006f000a007a24 */ /* 0x000fe200078e0207 */
[----:B------:R-:W-:Y:S01]  /*1bc0*/  LOP3.LUT R11, R11, 0x1c0, RZ, 0xc0, !PT ;  /* 0x000001c00b0b7812 */ /* 0x000fe200078ec0ff */
[----:B------:R-:W-:Y:S01]  /*1bd0*/  IMAD.SHL.U32 R244, R5, 0x8, RZ ;  /* 0x0000000805f47824 */ /* 0x000fe200078e00ff */
[----:B------:R-:W-:Y:S01]  /*1be0*/  ULDC.64 UR4, c[0x0][0x178] ;  /* 0x00005e0000047ab9 */ /* 0x000fe20000000a00 */
[----:B------:R-:W-:Y:S01]  /*1bf0*/  SHF.R.S32.HI R35, RZ, 0x1f, R34 ;  /* 0x0000001fff237819 */ /* 0x000fe20000011422 */
[----:B------:R-:W-:Y:S01]  /*1c00*/  @!UP0 UIMAD UR10, UR10, UR4, URZ ;  /* 0x000000040a0a82a4 */ /* 0x000fe2000f8e023f */
[----:B------:R-:W-:Y:S01]  /*1c10*/  SHF.R.U32.HI R242, RZ, 0x3, R11 ;  /* 0x00000003fff27819 */ /* 0x000fe2000001160b */
        /* <DEDUP_REMOVED lines=9> */
[----:B------:R-:W-:Y:S01]  /*1cb0*/  IADD3 R6, P1, R34, UR7, RZ ;  /* 0x0000000722067c10 */ /* 0x000fe2000ff3e0ff */
[----:B------:R-:W-:Y:S01]  /*1cc0*/  UIADD3 UR5, -UR8, UR13, URZ ;  /* 0x0000000d08057290 */ /* 0x000fe2000fffe13f */
[----:B------:R-:W-:Y:S01]  /*1cd0*/  LEA.HI R7, R2, R23, RZ, 0x6 ;  /* 0x0000001702077211 */ /* 0x000fe200078f30ff */
[----:B------:R-:W-:Y:S01]  /*1ce0*/  IMAD.WIDE.U32 R10, R10, c[0x0][0x1b8], R14 ;  /* 0x00006e000a0a7a25 */ /* 0x000fe200078e000e */
[----:B------:R-:W-:-:S02]  /*1cf0*/  IADD3 R14, P0, R244, UR28, RZ ;  /* 0x0000001cf40e7c10 */ /* 0x000fc4000ff1e0ff */
[----:B------:R-:W-:Y:S01]  /*1d00*/  IADD3.X R169, R35, UR6, RZ, P1, !PT ;  /* 0x0000000623a97c10 */ /* 0x000fe20008ffe4ff */
[----:B------:R-:W-:Y:S01]  /*1d10*/  ULDC.64 UR6, c[0x0][0x1a8] ;  /* 0x00006a0000067ab9 */ /* 0x000fe20000000a00 */
[----:B------:R-:W-:Y:S01]  /*1d20*/  IADD3.X R15, R3, UR11, RZ, P0, !PT ;  /* 0x0000000b030f7c10 */ /* 0x000fe200087fe4ff */
[----:B------:R-:W-:Y:S01]  /*1d30*/  UIMAD UR6, UR25, UR6, URZ ;  /* 0x00000006190672a4 */ /* 0x000fe2000f8e023f */
[----:B------:R-:W-:Y:S01]  /*1d40*/  ISETP.GE.AND P0, PT, R34, UR5, PT ;  /* 0x0000000522007c0c */ /* 0x000fe2000bf06270 */
[----:B------:R-:W-:Y:S01]  /*1d50*/  IMAD.SHL.U32 R7, R7, 0x8, RZ ;  /* 0x0000000807077824 */ /* 0x000fe200078e00ff */
[----:B------:R-:W-:Y:S01]  /*1d60*/  IADD3 R8, P2, R244, R8, RZ ;  /* 0x00000008f4087210 */ /* 0x000fe20007f5e0ff */
[----:B------:R-:W-:Y:S01]  /*1d70*/  IMAD R169, R169, c[0x0][0x1a0], RZ ;  /* 0x00006800a9a97a24 */ /* 0x000fe200078e02ff */
[----:B------:R-:W-:Y:S01]  /*1d80*/  LOP3.LUT R242, R9, R242, RZ, 0x3c, !PT ;  /* 0x000000f209f27212 */ /* 0x000fe200078e3cff */
[----:B------:R-:W-:Y:S01]  /*1d90*/  UIMAD UR6, UR26, UR7, UR6 ;  /* 0x000000071a0672a4 */ /* 0x000fe2000f8e0206 */
[----:B------:R-:W-:Y:S01]  /*1da0*/  IMAD.IADD R11, R11, 0x1, R0 ;  /* 0x000000010b0b7824 */ /* 0x000fe200078e0200 */
[----:B------:R-:W-:Y:S01]  /*1db0*/  LEA.HI R0, R2, R23, RZ, 0x5 ;  /* 0x0000001702007211 */ /* 0x000fe200078f28ff */
[----:B------:R-:W-:Y:S01]  /*1dc0*/  IMAD.X R9, R3, 0x1, R4, P2 ;  /* 0x0000000103097824 */ /* 0x000fe200010e0604 */
[----:B------:R-:W-:Y:S01]  /*1dd0*/  LOP3.LUT R242, R242, 0xfffffe00, R7, 0xf8, !PT ;  /* 0xfffffe00f2f27812 */ /* 0x000fe200078ef807 */
        /* <DEDUP_REMOVED lines=27> */
.L_x_2424:
[----:B------:R-:W-:Y:S05]  /*1f90*/  BSYNC B0 ;  /* 0x0000000000007941 */ /* 0x000fea0003800000 */
.L_x_2423:
        /* <DEDUP_REMOVED lines=21> */
.L_x_2426:
[----:B------:R-:W-:Y:S05]  /*20f0*/  BSYNC B0 ;  /* 0x0000000000007941 */ /* 0x000fea0003800000 */
.L_x_2425:
        /* <DEDUP_REMOVED lines=8> */
[----:B---3--:R-:W-:Y:S01]  /*2180*/  IMAD.MOV.U32 R18, RZ, RZ, R12 ;  /* 0x000000ffff127224 */ /* 0x008fe200078e000c */
        /* <DEDUP_REMOVED lines=12> */
.L_x_2428:
[----:B------:R-:W-:Y:S05]  /*2250*/  BSYNC B0 ;  /* 0x0000000000007941 */ /* 0x000fea0003800000 */
.L_x_2427:
        /* <DEDUP_REMOVED lines=20> */
.L_x_2430:
[----:B------:R-:W-:Y:S05]  /*23a0*/  BSYNC B0 ;  /* 0x0000000000007941 */ /* 0x000fea0003800000 */
.L_x_2429:
[----:B------:R-:W-:Y:S01]  /*23b0*/  LEA.HI R27, R2, R23, RZ, 0x4 ;  /* 0x00000017021b7211 */ /* 0x000fe200078f20ff */
[----:B------:R-:W-:Y:S01]  /*23c0*/  UIADD3 UR12, UR19, -0x1, URZ ;  /* 0xffffffff130c7890 */ /* 0x000fe2000fffe03f */
[----:B------:R-:W-:Y:S02]  /*23d0*/  BSSY B0, `(.L_x_2431) ;  /* 0x000001d000007945 */ /* 0x000fe40003800000 */
[----:B------:R-:W-:Y:S01]  /*23e0*/  LOP3.LUT R2, R27, 0xfffffff0, RZ, 0xc0, !PT ;  /* 0xfffffff01b027812 */ /* 0x000fe200078ec0ff */
[----:B------:R-:W-:-:S04]  /*23f0*/  USHF.L.U32 UR28, UR12, 0x8, URZ ;  /* 0x000000080c1c7899 */ /* 0x000fc8000800063f */
[C---:B------:R-:W-:Y:S01]  /*2400*/  IMAD.IADD R3, R23.reuse, 0x1, -R2 ;  /* 0x0000000117037824 */ /* 0x040fe200078e0a02 */
[----:B------:R-:W-:Y:S01]  /*2410*/  UIADD3 UR27, -UR28, UR24, URZ ;  /* 0x000000181c1b7290 */ /* 0x000fe2000fffe13f */
[----:B------:R-:W-:Y:S01]  /*2420*/  LOP3.LUT R2, R0, 0xffffffe0, RZ, 0xc0, !PT ;  /* 0xffffffe000027812 */ /* 0x000fe200078ec0ff */
[----:B------:R-:W-:Y:S02]  /*2430*/  IMAD.MOV.U32 R0, RZ, RZ, 0x10 ;  /* 0x00000010ff007424 */ /* 0x000fe400078e00ff */
[----:B------:R-:W-:Y:S02]  /*2440*/  SHF.R.S32.HI R4, RZ, 0x1f, R3 ;  /* 0x0000001fff047819 */ /* 0x000fe40000011403 */
[----:B------:R-:W-:Y:S01]  /*2450*/  ISETP.GE.AND P0, PT, R34, UR27, PT ;  /* 0x0000001b22007c0c */ /* 0x000fe2000bf06270 */
[----:B------:R-:W-:Y:S01]  /*2460*/  IMAD.IADD R31, R23, 0x1, -R2 ;  /* 0x00000001171f7824 */ /* 0x000fe200078e0a02 */
[----:B------:R-:W-:-:S04]  /*2470*/  LEA.HI R4, R4, R3, RZ, 0x3 ;  /* 0x0000000304047211 */ /* 0x000fc800078f18ff */
[C---:B------:R-:W-:Y:S01]  /*2480*/  LOP3.LUT R32, R4.reuse, 0xfffffff8, RZ, 0xc0, !PT ;  /* 0xfffffff804207812 */ /* 0x040fe200078ec0ff */
[----:B------:R-:W-:-:S04]  /*2490*/  IMAD.SHL.U32 R4, R4, 0x40, RZ ;  /* 0x0000004004047824 */ /* 0x000fc800078e00ff */
[----:B------:R-:W-:Y:S01]  /*24a0*/  IMAD.IADD R32, R3, 0x1, -R32 ;  /* 0x0000000103207824 */ /* 0x000fe200078e0a20 */
[----:B------:R-:W-:Y:S01]  /*24b0*/  LOP3.LUT R4, R4, 0xfffffe00, RZ, 0xc0, !PT ;  /* 0xfffffe0004047812 */ /* 0x000fe200078ec0ff */
[----:B------:R-:W-:-:S03]  /*24c0*/  IMAD.MOV.U32 R3, RZ, RZ, 0x20 ;  /* 0x00000020ff037424 */ /* 0x000fc600078e00ff */
        /* <DEDUP_REMOVED lines=13> */
.L_x_2432:
[----:B------:R-:W-:Y:S05]  /*25a0*/  BSYNC B0 ;  /* 0x0000000000007941 */ /* 0x000fea0003800000 */
.L_x_2431:
        /* <DEDUP_REMOVED lines=17> */
.L_x_2434:
[----:B------:R-:W-:Y:S05]  /*26c0*/  BSYNC B0 ;  /* 0x0000000000007941 */ /* 0x000fea0003800000 */
.L_x_2433:
        /* <DEDUP_REMOVED lines=17> */
.L_x_2436:
[----:B------:R-:W-:Y:S05]  /*27e0*/  BSYNC B0 ;  /* 0x0000000000007941 */ /* 0x000fea0003800000 */
.L_x_2435:
        /* <DEDUP_REMOVED lines=17> */
.L_x_2438:
[----:B------:R-:W-:Y:S05]  /*2900*/  BSYNC B0 ;  /* 0x0000000000007941 */ /* 0x000fea0003800000 */
.L_x_2437:
        /* <DEDUP_REMOVED lines=18> */
.L_x_2440:
[----:B------:R-:W-:Y:S05]  /*2a30*/  BSYNC B0 ;  /* 0x0000000000007941 */ /* 0x000fea0003800000 */
.L_x_2439:
[----:B---3--:R-:W-:Y:S01]  /*2a40*/  IADD3 R21, R34, 0x50, RZ ;  /* 0x0000005022157810 */ /* 0x008fe20007ffe0ff */
        /* <DEDUP_REMOVED lines=17> */
.L_x_2442:
[----:B------:R-:W-:Y:S05]  /*2b60*/  BSYNC B0 ;  /* 0x0000000000007941 */ /* 0x000fea0003800000 */
.L_x_2441:
        /* <DEDUP_REMOVED lines=18> */
.L_x_2444:
[----:B------:R-:W-:Y:S05]  /*2c90*/  BSYNC B0 ;  /* 0x0000000000007941 */ /* 0x000fea0003800000 */
.L_x_2443:
        /* <DEDUP_REMOVED lines=18> */
.L_x_2446:
[----:B------:R-:W-:Y:S05]  /*2dc0*/  BSYNC B0 ;  /* 0x0000000000007941 */ /* 0x000fea0003800000 */
.L_x_2445:
        /* <DEDUP_REMOVED lines=18> */
.L_x_2448:
[----:B------:R-:W-:Y:S05]  /*2ef0*/  BSYNC B0 ;  /* 0x0000000000007941 */ /* 0x000fea0003800000 */
.L_x_2447:
        /* <DEDUP_REMOVED lines=18> */
.L_x_2450:
[----:B------:R-:W-:Y:S05]  /*3020*/  BSYNC B0 ;  /* 0x0000000000007941 */ /* 0x000fea0003800000 */
.L_x_2449:
        /* <DEDUP_REMOVED lines=18> */
.L_x_2452:
[----:B------:R-:W-:Y:S05]  /*3150*/  BSYNC B0 ;  /* 0x0000000000007941 */ /* 0x000fea0003800000 */
.L_x_2451:
        /* <DEDUP_REMOVED lines=18> */
.L_x_2454:
[----:B------:R-:W-:Y:S05]  /*3280*/  BSYNC B0 ;  /* 0x0000000000007941 */ /* 0x000fea0003800000 */
.L_x_2453:
        /* <DEDUP_REMOVED lines=18> */
.L_x_2456:
[----:B------:R-:W-:Y:S05]  /*33b0*/  BSYNC B0 ;  /* 0x0000000000007941 */ /* 0x000fea0003800000 */
.L_x_2455:
        /* <DEDUP_REMOVED lines=18> */
.L_x_2458:
[----:B------:R-:W-:Y:S05]  /*34e0*/  BSYNC B0 ;  /* 0x0000000000007941 */ /* 0x000fea0003800000 */
.L_x_2457:
        /* <DEDUP_REMOVED lines=18> */
.L_x_2460:
[----:B------:R-:W-:Y:S05]  /*3610*/  BSYNC B0 ;  /* 0x0000000000007941 */ /* 0x000fea0003800000 */
.L_x_2459:
        /* <DEDUP_REMOVED lines=18> */
.L_x_2462:
[----:B------:R-:W-:Y:S05]  /*3740*/  BSYNC B0 ;  /* 0x0000000000007941 */ /* 0x000fea0003800000 */
.L_x_2461:
        /* <DEDUP_REMOVED lines=12> */
[----:B------:R-:W-:Y:S01]  /*3810*/  IMAD.U32 R36, RZ, RZ, UR6 ;  /* 0x00000006ff247e24 */ /* 0x000fe2000f8e00ff */
[----:B------:R-:W-:-:S04]  /*3820*/  DEPBAR.LE SB0, 0x0 ;  /* 0x000080000000791a */ /* 0x000fc80000000000 */
[----:B------:R-:W-:-:S05]  /*3830*/  IMAD.U32 R37, RZ, RZ, UR4 ;  /* 0x00000004ff257e24 */ /* 0x000fca000f8e00ff */
[----:B-1----:R-:W5:Y:S01]  /*3840*/  LDG.E R29, [R36.64] ;  /* 0x00000014241d7981 */ /* 0x002f62000c1e1900 */
[----:B------:R-:W5:Y:S01]  /*3850*/  MUFU.RCP R2, c[0x0][0x238] ;  /* 0x00008e0000027b08 */ /* 0x000f620000001000 */
[----:B------:R-:W-:Y:S01]  /*3860*/  SHF.R.S32.HI R30, RZ, 0x4, R27 ;  /* 0x00000004ff1e7819 */ /* 0x000fe2000001141b */
[----:B------:R-:W-:Y:S01]  /*3870*/  IMAD.SHL.U32 R32, R32, 0x40, RZ ;  /* 0x0000004020207824 */ /* 0x000fe200078e00ff */
[----:B------:R-:W-:Y:S01]  /*3880*/  SHF.R.S32.HI R26, RZ, 0x1f, R31 ;  /* 0x0000001fff1a7819 */ /* 0x000fe2000001141f */
[C---:B------:R-:W-:Y:S01]  /*3890*/  IMAD.SHL.U32 R24, R34.reuse, 0x8, RZ ;  /* 0x0000000822187824 */ /* 0x040fe200078e00ff */
[----:B------:R-:W-:Y:S01]  /*38a0*/  ISETP.GE.AND P1, PT, R34, UR27, PT ;  /* 0x0000001b22007c0c */ /* 0x000fe2000bf26270 */
[----:B------:R-:W-:Y:S01]  /*38b0*/  BAR.SYNC.DEFER_BLOCKING 0x0 ;  /* 0x0000000000007b1d */ /* 0x000fe20000010000 */
[----:B------:R-:W-:Y:S01]  /*38c0*/  LEA.HI R28, R27, R30, RZ, 0x1 ;  /* 0x0000001e1b1c7211 */ /* 0x000fe200078f08ff */
[----:B------:R-:W-:Y:S01]  /*38d0*/  IMAD R240, R25, 0x400, R4 ;  /* 0x0000040019f07824 */ /* 0x000fe200078e0204 */
[----:B------:R-:W-:Y:S01]  /*38e0*/  LEA.HI R26, R26, R31, RZ, 0x2 ;  /* 0x0000001f1a1a7211 */ /* 0x000fe200078f10ff */
[----:B------:R-:W-:Y:S01]  /*38f0*/  IMAD.SHL.U32 R31, R5, 0x40, RZ ;  /* 0x00000040051f7824 */ /* 0x000fe200078e00ff */
[----:B------:R-:W-:Y:S01]  /*3900*/  LEA R27, R25, UR8, 0x4 ;  /* 0x00000008191b7c11 */ /* 0x000fe2000f8e20ff */
[----:B------:R-:W-:Y:S01]  /*3910*/  IMAD.SHL.U32 R243, R23, 0x2, RZ ;  /* 0x0000000217f37824 */ /* 0x000fe200078e00ff */
[----:B------:R-:W-:Y:S01]  /*3920*/  LOP3.LUT R33, R28, 0xfffffffe, RZ, 0xc0, !PT ;  /* 0xfffffffe1c217812 */ /* 0x000fe200078ec0ff */
[----:B------:R-:W-:Y:S01]  /*3930*/  BSSY B0, `(.L_x_2463) ;  /* 0x0000026000007945 */ /* 0x000fe20003800000 */
[----:B------:R-:W-:Y:S01]  /*3940*/  LEA.HI.SX32 R26, R26, R27, 0x1e ;  /* 0x0000001b1a1a7211 */ /* 0x000fe200078ff2ff */
[----:B------:R-:W-:Y:S01]  /*3950*/  IMAD.U32 R27, RZ, RZ, UR13 ;  /* 0x0000000dff1b7e24 */ /* 0x000fe2000f8e00ff */
[----:B------:R-:W-:Y:S01]  /*3960*/  LOP3.LUT R32, R32, 0x1c0, RZ, 0xc0, !PT ;  /* 0x000001c020207812 */ /* 0x000fe200078ec0ff */
[----:B------:R-:W-:Y:S01]  /*3970*/  IMAD.IADD R33, R30, 0x1, -R33 ;  /* 0x000000011e217824 */ /* 0x000fe200078e0a21 */
[----:B------:R-:W-:-:S02]  /*3980*/  LOP3.LUT R31, R31, 0x1c0, RZ, 0xc0, !PT ;  /* 0x000001c01f1f7812 */ /* 0x000fc400078ec0ff */
[----:B------:R-:W-:Y:S02]  /*3990*/  LOP3.LUT P2, RZ, R5, 0x2, RZ, 0xc0, !PT ;  /* 0x0000000205ff7812 */ /* 0x000fe4000784c0ff */
[----:B------:R-:W-:Y:S02]  /*39a0*/  LOP3.LUT R24, R31, 0x8, R24, 0xf8, !PT ;  /* 0x000000081f187812 */ /* 0x000fe400078ef818 */
[----:B------:R-:W-:Y:S02]  /*39b0*/  SHF.R.U32.HI R31, RZ, 0x3, R31 ;  /* 0x00000003ff1f7819 */ /* 0x000fe4000001161f */
[----:B------:R-:W-:Y:S02]  /*39c0*/  LEA R60, P0, R6, c[0x0][0x170], 0x1 ;  /* 0x00005c00063c7a11 */ /* 0x000fe400078008ff */
[----:B------:R-:W-:Y:S01]  /*39d0*/  LOP3.LUT R24, R24, R31, RZ, 0x3c, !PT ;  /* 0x0000001f18187212 */ /* 0x000fe200078e3cff */
[----:B------:R1:W-:Y:S01]  /*39e0*/  @P1 STS.128 [R242+0xa000], RZ ;  /* 0x00a000fff2001388 */ /* 0x0003e20000000c00 */
[----:B------:R-:W-:Y:S01]  /*39f0*/  IMAD.U32 R31, RZ, RZ, UR24 ;  /* 0x00000018ff1f7e24 */ /* 0x000fe2000f8e00ff */
[----:B------:R-:W-:-:S02]  /*3a00*/  LEA.HI.X R61, R6, c[0x0][0x174], R169, 0x1, P0 ;  /* 0x00005d00063d7a11 */ /* 0x000fc400000f0ca9 */
[----:B------:R-:W-:Y:S01]  /*3a10*/  IMAD R239, R33, 0x200, R24 ;  /* 0x0000020021ef7824 */ /* 0x000fe200078e0218 */
[----:B------:R-:W-:Y:S02]  /*3a20*/  SEL R0, R0, 0xfffffff0, !P2 ;  /* 0xfffffff000007807 */ /* 0x000fe40005000000 */
[----:B------:R-:W-:Y:S01]  /*3a30*/  LOP3.LUT R243, R243, 0x6, RZ, 0xc0, !PT ;  /* 0x00000006f3f37812 */ /* 0x000fe200078ec0ff */
[----:B-----5:R-:W-:Y:S01]  /*3a40*/  FMUL.FTZ R29, R29, R2 ;  /* 0x000000021d1d7220 */ /* 0x020fe20000410000 */
[----:B------:R-:W-:Y:S01]  /*3a50*/  IADD3 R2, -R27, 0x1, R26 ;  /* 0x000000011b027810 */ /* 0x000fe20007ffe11a */
[----:B------:R-:W-:Y:S01]  /*3a60*/  IMAD.SHL.U32 R27, R33, 0x8, RZ ;  /* 0x00000008211b7824 */ /* 0x000fe200078e00ff */
[----:B------:R-:W-:Y:S01]  /*3a70*/  SHF.R.U32.HI R26, RZ, 0x3, R32 ;  /* 0x00000003ff1a7819 */ /* 0x000fe20000011620 */
[----:B------:R1:W2:Y:S01]  /*3a80*/  R2UR UR4, R29 ;  /* 0x000000001d0473c2 */ /* 0x0002a200000e0000 */
[----:B------:R-:W-:Y:S02]  /*3a90*/  IADD3 R2, R2, c[0x0][0x2e8], R31 ;  /* 0x0000ba0002027a10 */ /* 0x000fe40007ffe01f */
[----:B------:R-:W-:-:S04]  /*3aa0*/  LOP3.LUT R27, R32, 0x8, R27, 0xf8, !PT ;  /* 0x00000008201b7812 */ /* 0x000fc800078ef81b */
[----:B------:R-:W-:-:S05]  /*3ab0*/  LOP3.LUT R27, R27, R26, RZ, 0x3c, !PT ;  /* 0x0000001a1b1b7212 */ /* 0x000fca00078e3cff */
[----:B------:R-:W-:Y:S02]  /*3ac0*/  IMAD.IADD R240, R27, 0x1, R240 ;  /* 0x000000011bf07824 */ /* 0x000fe400078e02f0 */
[----:B------:R-:W-:Y:S02]  /*3ad0*/  IMAD.IADD R4, R4, 0x1, R27 ;  /* 0x0000000104047824 */ /* 0x000fe400078e021b */
        /* <DEDUP_REMOVED lines=11> */
.L_x_2464:
[----:B------:R-:W-:Y:S05]  /*3b90*/  BSYNC B0 ;  /* 0x0000000000007941 */ /* 0x000fea0003800000 */
.L_x_2463:
        /* <DEDUP_REMOVED lines=19> */
.L_x_2466:
[----:B------:R-:W-:Y:S05]  /*3cd0*/  BSYNC B0 ;  /* 0x0000000000007941 */ /* 0x000fea0003800000 */
.L_x_2465:
        /* <DEDUP_REMOVED lines=16> */
.L_x_2468:
[----:B------:R-:W-:Y:S05]  /*3de0*/  BSYNC B0 ;  /* 0x0000000000007941 */ /* 0x000fea0003800000 */
.L_x_2467:
        /* <DEDUP_REMOVED lines=18> */
.L_x_2470:
[----:B------:R-:W-:Y:S05]  /*3f10*/  BSYNC B0 ;  /* 0x0000000000007941 */ /* 0x000fea0003800000 */
.L_x_2469:
        /* <DEDUP_REMOVED lines=16> */
.L_x_2472:
[----:B------:R-:W-:Y:S05]  /*4020*/  BSYNC B0 ;  /* 0x0000000000007941 */ /* 0x000fea0003800000 */
.L_x_2471:
        /* <DEDUP_REMOVED lines=18> */
.L_x_2474:
[----:B------:R-:W-:Y:S05]  /*4150*/  BSYNC B0 ;  /* 0x0000000000007941 */ /* 0x000fea0003800000 */
.L_x_2473:
        /* <DEDUP_REMOVED lines=18> */
.L_x_2476:
[----:B------:R-:W-:Y:S05]  /*4280*/  BSYNC B0 ;  /* 0x0000000000007941 */ /* 0x000fea0003800000 */
.L_x_2475:
        /* <DEDUP_REMOVED lines=18> */
.L_x_2478:
[----:B------:R-:W-:Y:S05]  /*43b0*/  BSYNC B0 ;  /* 0x0000000000007941 */ /* 0x000fea0003800000 */
.L_x_2477:
        /* <DEDUP_REMOVED lines=16> */
.L_x_2480:
[----:B------:R-:W-:Y:S05]  /*44c0*/  BSYNC B0 ;  /* 0x0000000000007941 */ /* 0x000fea0003800000 */
.L_x_2479:
        /* <DEDUP_REMOVED lines=18> */
.L_x_2482:
[----:B------:R-:W-:Y:S05]  /*45f0*/  BSYNC B0 ;  /* 0x0000000000007941 */ /* 0x000fea0003800000 */
.L_x_2481:
        /* <DEDUP_REMOVED lines=18> */
.L_x_2484:
[----:B------:R-:W-:Y:S05]  /*4720*/  BSYNC B0 ;  /* 0x0000000000007941 */ /* 0x000fea0003800000 */
.L_x_2483:
        /* <DEDUP_REMOVED lines=18> */
.L_x_2486:
[----:B------:R-:W-:Y:S05]  /*4850*/  BSYNC B0 ;  /* 0x0000000000007941 */ /* 0x000fea0003800000 */
.L_x_2485:
        /* <DEDUP_REMOVED lines=18> */
.L_x_2488:
[----:B------:R-:W-:Y:S05]  /*4980*/  BSYNC B0 ;  /* 0x0000000000007941 */ /* 0x000fea0003800000 */
.L_x_2487:
        /* <DEDUP_REMOVED lines=18> */
.L_x_2490:
[----:B------:R-:W-:Y:S05]  /*4ab0*/  BSYNC B0 ;  /* 0x0000000000007941 */ /* 0x000fea0003800000 */
.L_x_2489:
        /* <DEDUP_REMOVED lines=18> */
.L_x_2492:
[----:B------:R-:W-:Y:S05]  /*4be0*/  BSYNC B0 ;  /* 0x0000000000007941 */ /* 0x000fea0003800000 */
.L_x_2491:
        /* <DEDUP_REMOVED lines=18> */
.L_x_2494:
[----:B------:R-:W-:Y:S05]  /*4d10*/  BSYNC B0 ;  /* 0x0000000000007941 */ /* 0x000fea0003800000 */
.L_x_2493:
[----:B------:R-:W-:Y:S01]  /*4d20*/  IMAD.SHL.U32 R239, R239, 0x2, RZ ;  /* 0x00000002efef7824 */ /* 0x000fe200078e00ff */
[----:B-1----:R-:W-:Y:S01]  /*4d30*/  LDSM.16.M88.4 R20, [R240] ;  /* 0x00000000f014783b */ /* 0x002fe20000000200 */
[--C-:B------:R-:W-:Y:S01]  /*4d40*/  IMAD R180, R241, 0x2, R240.reuse ;  /* 0x00000002f1b47824 */ /* 0x100fe200078e02f0 */
[----:B------:R-:W-:Y:S01]  /*4d50*/  LOP3.LUT P0, RZ, R5, 0x4, RZ, 0xc0, !PT ;  /* 0x0000000405ff7812 */ /* 0x000fe2000780c0ff */
[----:B------:R-:W-:Y:S01]  /*4d60*/  IMAD R234, R0, 0x2, R239 ;  /* 0x0000000200ea7824 */ /* 0x000fe200078e02ef */
[----:B------:R-:W1:Y:S01]  /*4d70*/  LDSM.16.M88.4 R84, [R239+0x2000] ;  /* 0x00200000ef54783b */ /* 0x000e620000000200 */
[----:B------:R-:W-:Y:S01]  /*4d80*/  IADD3 R5, R239, 0x2000, RZ ;  /* 0x00002000ef057810 */ /* 0x000fe20007ffe0ff */
[----:B------:R-:W-:Y:S01]  /*4d90*/  IMAD R238, R3, 0x2, R240 ;  /* 0x0000000203ee7824 */ /* 0x000fe200078e02f0 */
[----:B------:R-:W-:Y:S01]  /*4da0*/  IADD3 R237, R239, 0x2040, RZ ;  /* 0x00002040efed7810 */ /* 0x000fe20007ffe0ff */
[----:B------:R-:W-:Y:S01]  /*4db0*/  LDSM.16.M88.4 R12, [R180] ;  /* 0x00000000b40c783b */ /* 0x000fe20000000200 */
[----:B------:R-:W-:Y:S01]  /*4dc0*/  IADD3 R172, R243, UR28, RZ ;  /* 0x0000001cf3ac7c10 */ /* 0x000fe2000fffe0ff */
[----:B------:R-:W-:Y:S01]  /*4dd0*/  IMAD R236, R241, 0x2, R238 ;  /* 0x00000002f1ec7824 */ /* 0x000fe200078e02ee */
[----:B------:R-:W-:Y:S01]  /*4de0*/  IMNMX R167, R2, UR24, PT ;  /* 0x0000001802a77c17 */ /* 0x000fe2000b800200 */
[----:B------:R-:W-:Y:S01]  /*4df0*/  LDSM.16.M88.4 R8, [R234+0x2000] ;  /* 0x00200000ea08783b */ /* 0x000fe20000000200 */
[C---:B------:R-:W-:Y:S01]  /*4e00*/  IADD3 R160, R172.reuse, 0x9, RZ ;  /* 0x00000009aca07810 */ /* 0x040fe20007ffe0ff */
[----:B------:R-:W-:Y:S01]  /*4e10*/  I2F R170, R172 ;  /* 0x000000ac00aa7306 */ /* 0x000fe20000201400 */
[----:B------:R-:W-:Y:S01]  /*4e20*/  @P0 IADD3 R237, R5, -0x40, RZ ;  /* 0xffffffc005ed0810 */ /* 0x000fe20007ffe0ff */
[----:B------:R-:W5:Y:S01]  /*4e30*/  LDSM.16.M88.4 R36, [R239+0x3000] ;  /* 0x00300000ef24783b */ /* 0x000f620000000200 */
[C---:B------:R-:W-:Y:S01]  /*4e40*/  IADD3 R162, R172.reuse, 0x8, RZ ;  /* 0x00000008aca27810 */ /* 0x040fe20007ffe0ff */
[----:B------:R-:W-:Y:S01]  /*4e50*/  UISETP.GE.AND UP0, UPT, UR19, 0x2, UPT ;  /* 0x000000021300788c */ /* 0x000fe2000bf06270 */
[----:B------:R-:W-:Y:S01]  /*4e60*/  IADD3 R166, R172, 0x1, RZ ;  /* 0x00000001aca67810 */ /* 0x000fe20007ffe0ff */
[----:B------:R-:W3:Y:S01]  /*4e70*/  LDSM.16.M88.4 R68, [R239+0x2800] ;  /* 0x00280000ef44783b */ /* 0x000ee20000000200 */
[----:B------:R-:W-:Y:S01]  /*4e80*/  IMAD R164, R0, 0x2, R237 ;  /* 0x0000000200a47824 */ /* 0x000fe200078e02ed */
[----:B------:R-:W-:Y:S01]  /*4e90*/  I2F R159, R160 ;  /* 0x000000a0009f7306 */ /* 0x000fe20000201400 */
[C---:B------:R-:W-:Y:S01]  /*4ea0*/  IADD3 R156, R172.reuse, 0x11, RZ ;  /* 0x00000011ac9c7810 */ /* 0x040fe20007ffe0ff */
[----:B------:R-:W4:Y:S01]  /*4eb0*/  LDSM.16.M88.4 R32, [R239+0x3800] ;  /* 0x00380000ef20783b */ /* 0x000f220000000200 */
[----:B------:R-:W-:-:S02]  /*4ec0*/  IADD3 R154, R172, 0x18, RZ ;  /* 0x00000018ac9a7810 */ /* 0x000fc40007ffe0ff */
[----:B------:R-:W-:Y:S01]  /*4ed0*/  IADD3 R148, R172, 0x21, RZ ;  /* 0x00000021ac947810 */ /* 0x000fe20007ffe0ff */
[----:B------:R-:W-:Y:S01]  /*4ee0*/  LDSM.16.M88.4 R24, [R234+0x2800] ;  /* 0x00280000ea18783b */ /* 0x000fe20000000200 */
[-C--:B------:R-:W-:Y:S01]  /*4ef0*/  ISETP.GE.AND P3, PT, R160, R167.reuse, PT ;  /* 0x000000a7a000720c */ /* 0x080fe20003f66270 */
[----:B------:R-:W-:Y:S01]  /*4f00*/  I2F R161, R162 ;  /* 0x000000a200a17306 */ /* 0x000fe20000201400 */
[----:B------:R-:W-:Y:S01]  /*4f10*/  IADD3 R165, R2, 0x8, RZ ;  /* 0x0000000802a57810 */ /* 0x000fe20007ffe0ff */
[----:B------:R-:W-:Y:S01]  /*4f20*/  LDSM.16.M88.4 R16, [R234+0x3800] ;  /* 0x00380000ea10783b */ /* 0x000fe20000000200 */
[C---:B------:R-:W-:Y:S02]  /*4f30*/  IADD3 R142, R172.reuse, 0x30, RZ ;  /* 0x00000030ac8e7810 */ /* 0x040fe40007ffe0ff */
[C---:B------:R-:W-:Y:S01]  /*4f40*/  IADD3 R140, R172.reuse, 0x31, RZ ;  /* 0x00000031ac8c7810 */ /* 0x040fe20007ffe0ff */
[----:B------:R-:W-:Y:S01]  /*4f50*/  LDSM.16.M88.4 R44, [R239+0x4800] ;  /* 0x00480000ef2c783b */ /* 0x000fe20000000200 */
[----:B------:R-:W-:Y:S01]  /*4f60*/  IMNMX R165, R165, UR24, PT ;  /* 0x00000018a5a57c17 */ /* 0x000fe2000b800200 */
[----:B------:R-:W-:Y:S01]  /*4f70*/  I2F R163, R166 ;  /* 0x000000a600a37306 */ /* 0x000fe20000201400 */
[----:B------:R-:W-:Y:S01]  /*4f80*/  IADD3 R146, R172, 0x28, RZ ;  /* 0x00000028ac927810 */ /* 0x000fe20007ffe0ff */
[----:B------:R-:W-:Y:S01]  /*4f90*/  LDSM.16.M88.4 R124, [R239+0x4000] ;  /* 0x00400000ef7c783b */ /* 0x000fe20000000200 */
[----:B------:R-:W-:-:S02]  /*4fa0*/  ISETP.GE.AND P1, PT, R162, R167, PT ;  /* 0x000000a7a200720c */ /* 0x000fc40003f26270 */
[C---:B------:R-:W-:Y:S01]  /*4fb0*/  IADD3 R152, R172.reuse, 0x19, RZ ;  /* 0x00000019ac987810 */ /* 0x040fe20007ffe0ff */
[C---:B-1----:R-:W-:Y:S01]  /*4fc0*/  HMMA.16816.F32 R76, R20.reuse, R84, RZ ;  /* 0x00000054144c723c */ /* 0x042fe200000018ff */
[----:B------:R-:W-:Y:S01]  /*4fd0*/  LDSM.16.M88.4 R52, [R237] ;  /* 0x00000000ed34783b */ /* 0x000fe20000000200 */
[----:B------:R-:W-:Y:S01]  /*4fe0*/  I2F R155, R156 ;  /* 0x0000009c009b7306 */ /* 0x000fe20000201400 */
[----:B------:R-:W-:Y:S02]  /*4ff0*/  IADD3 R150, R172, 0x20, RZ ;  /* 0x00000020ac967810 */ /* 0x000fe40007ffe0ff */
[----:B------:R-:W-:Y:S01]  /*5000*/  LDSM.16.M88.4 R64, [R234+0x4800] ;  /* 0x00480000ea40783b */ /* 0x000fe20000000200 */
[----:B------:R-:W-:Y:S02]  /*5010*/  ISETP.GE.AND P0, PT, R162, R165, PT ;  /* 0x000000a5a200720c */ /* 0x000fe40003f06270 */
[----:B------:R-:W-:Y:S01]  /*5020*/  HMMA.16816.F32 R84, R20, R86, RZ ;  /* 0x000000561454723c */ /* 0x000fe200000018ff */
[----:B------:R-:W-:Y:S01]  /*5030*/  LDSM.16.M88.4 R56, [R234+0x4000] ;  /* 0x00400000ea38783b */ /* 0x000fe20000000200 */
[----:B------:R-:W-:Y:S01]  /*5040*/  I2F R153, R154 ;  /* 0x0000009a00997306 */ /* 0x000fe20000201400 */
[----:B------:R-:W-:-:S02]  /*5050*/  IADD3 R158, R172, 0x10, RZ ;  /* 0x00000010ac9e7810 */ /* 0x000fc40007ffe0ff */
[----:B------:R-:W-:Y:S01]  /*5060*/  LDSM.16.M88.4 R92, [R164] ;  /* 0x00000000a45c783b */ /* 0x000fe20000000200 */
[C---:B------:R-:W-:Y:S02]  /*5070*/  IADD3 R184, R172.reuse, 0x40, RZ ;  /* 0x00000040acb87810 */ /* 0x040fe40007ffe0ff */
[----:B-----5:R-:W-:Y:S01]  /*5080*/  HMMA.16816.F32 R48, R20, R36, RZ ;  /* 0x000000241430723c */ /* 0x020fe200000018ff */
[----:B------:R-:W-:Y:S01]  /*5090*/  LDSM.16.M88.4 R116, [R239+0x5000] ;  /* 0x00500000ef74783b */ /* 0x000fe20000000200 */
[----:B------:R-:W-:Y:S01]  /*50a0*/  I2F R147, R148 ;  /* 0x0000009400937306 */ /* 0x000fe20000201400 */
[----:B------:R-:W-:Y:S02]  /*50b0*/  IADD3 R182, R172, 0x41, RZ ;  /* 0x00000041acb67810 */ /* 0x000fe40007ffe0ff */
[----:B------:R-:W-:Y:S01]  /*50c0*/  LDSM.16.M88.4 R72, [R237+0x1000] ;  /* 0x00100000ed48783b */ /* 0x000fe20000000200 */
[----:B------:R-:W-:Y:S02]  /*50d0*/  ISETP.GE.AND P4, PT, R166, R165, PT ;  /* 0x000000a5a600720c */ /* 0x000fe40003f86270 */
[----:B------:R-:W-:Y:S01]  /*50e0*/  HMMA.16816.F32 R76, R12, R8, R76 ;  /* 0x000000080c4c723c */ /* 0x000fe2000000184c */
[----:B------:R-:W-:Y:S01]  /*50f0*/  LDSM.16.M88.4 R136, [R234+0x5000] ;  /* 0x00500000ea88783b */ /* 0x000fe20000000200 */
[----:B------:R-:W-:Y:S01]  /*5100*/  I2F R141, R142 ;  /* 0x0000008e008d7306 */ /* 0x000fe20000201400 */
[----:B------:R-:W-:-:S02]  /*5110*/  IADD3 R174, R172, 0x50, RZ ;  /* 0x00000050acae7810 */ /* 0x000fc40007ffe0ff */
[----:B------:R-:W-:Y:S01]  /*5120*/  LDSM.16.M88.4 R88, [R164+0x800] ;  /* 0x00080000a458783b */ /* 0x000fe20000000200 */
[----:B------:R-:W-:Y:S02]  /*5130*/  IADD3 R144, R172, 0x29, RZ ;  /* 0x00000029ac907810 */ /* 0x000fe40007ffe0ff */
[----:B------:R-:W-:Y:S01]  /*5140*/  HMMA.16816.F32 R84, R12, R10, R84 ;  /* 0x0000000a0c54723c */ /* 0x000fe20000001854 */
[----:B------:R-:W1:Y:S01]  /*5150*/  LDSM.16.M88.4 R8, [R234+0x3000] ;  /* 0x00300000ea08783b */ /* 0x000e620000000200 */
[----:B------:R-:W-:Y:S01]  /*5160*/  I2F R5, R140 ;  /* 0x0000008c00057306 */ /* 0x000fe20000201400 */
[----:B------:R-:W-:Y:S02]  /*5170*/  ISETP.GE.AND P6, PT, R166, R167, PT ;  /* 0x000000a7a600720c */ /* 0x000fe40003fc6270 */
[----:B------:R-:W-:Y:S01]  /*5180*/  LDSM.16.M88.4 R132, [R164+0x2800] ;  /* 0x00280000a484783b */ /* 0x000fe20000000200 */
[----:B------:R-:W-:Y:S02]  /*5190*/  IADD3 R192, R172, 0x58, RZ ;  /* 0x00000058acc07810 */ /* 0x000fe40007ffe0ff */
[----:B------:R-:W-:Y:S01]  /*51a0*/  HMMA.16816.F32 R36, R20, R38, RZ ;  /* 0x000000261424723c */ /* 0x000fe200000018ff */
[----:B------:R-:W-:Y:S01]  /*51b0*/  LDSM.16.M88.4 R108, [R239+0x5800] ;  /* 0x00580000ef6c783b */ /* 0x000fe20000000200 */
[----:B------:R-:W-:Y:S01]  /*51c0*/  I2F R145, R146 ;  /* 0x0000009200917306 */ /* 0x000fe20000201400 */
[----:B------:R-:W-:-:S02]  /*51d0*/  ISETP.GE.AND P5, PT, R160, R165, PT ;  /* 0x000000a5a000720c */ /* 0x000fc40003fa6270 */
[----:B------:R-:W-:Y:S01]  /*51e0*/  LDSM.16.M88.4 R100, [R239+0x6000] ;  /* 0x00600000ef64783b */ /* 0x000fe20000000200 */
[C---:B------:R-:W-:Y:S02]  /*51f0*/  IADD3 R194, R172.reuse, 0x59, RZ ;  /* 0x00000059acc27810 */ /* 0x040fe40007ffe0ff */
[C---:B---3--:R-:W-:Y:S01]  /*5200*/  HMMA.16816.F32 R80, R20.reuse, R68, RZ ;  /* 0x000000441450723c */ /* 0x048fe200000018ff */
[----:B------:R-:W-:Y:S01]  /*5210*/  LDSM.16.M88.4 R128, [R239+0x9800] ;  /* 0x00980000ef80783b */ /* 0x000fe20000000200 */
[----:B------:R-:W-:Y:S01]  /*5220*/  I2F R151, R152 ;  /* 0x0000009800977306 */ /* 0x000fe20000201400 */
[C---:B------:R-:W-:Y:S02]  /*5230*/  IADD3 R196, R172.reuse, 0x60, RZ ;  /* 0x00000060acc47810 */ /* 0x040fe40007ffe0ff */
[----:B------:R-:W-:Y:S01]  /*5240*/  LDSM.16.M88.4 R120, [R234+0x5800] ;  /* 0x00580000ea78783b */ /* 0x000fe20000000200 */
[C---:B------:R-:W-:Y:S02]  /*5250*/  IADD3 R188, R172.reuse, 0x38, RZ ;  /* 0x00000038acbc7810 */ /* 0x040fe40007ffe0ff */
[----:B----4-:R-:W-:Y:S01]  /*5260*/  HMMA.16816.F32 R28, R20, R32, RZ ;  /* 0x00000020141c723c */ /* 0x010fe200000018ff */
[C---:B------:R-:W-:Y:S01]  /*5270*/  IADD3 R186, R172.reuse, 0x39, RZ ;  /* 0x00000039acba7810 */ /* 0x040fe20007ffe0ff */
[----:B------:R-:W-:Y:S01]  /*5280*/  I2F R149, R150 ;  /* 0x0000009600957306 */ /* 0x000fe20000201400 */
[C---:B------:R-:W-:Y:S01]  /*5290*/  ISETP.GE.AND P2, PT, R172.reuse, R165, PT ;  /* 0x000000a5ac00720c */ /* 0x040fe20003f46270 */
[----:B------:R-:W0:Y:S01]  /*52a0*/  LDGDEPBAR ;  /* 0x00000000000079af */ /* 0x000e220000000000 */
[----:B------:R-:W-:-:S02]  /*52b0*/  IADD3 R178, R172, 0x48, RZ ;  /* 0x00000048acb27810 */ /* 0x000fc40007ffe0ff */
[C---:B------:R-:W-:Y:S01]  /*52c0*/  IADD3 R176, R172.reuse, 0x49, RZ ;  /* 0x00000049acb07810 */ /* 0x040fe20007ffe0ff */
[C---:B------:R-:W-:Y:S01]  /*52d0*/  HMMA.16816.F32 R68, R20.reuse, R70, RZ ;  /* 0x000000461444723c */ /* 0x040fe200000018ff */
[C---:B------:R-:W-:Y:S01]  /*52e0*/  IADD3 R225, R172.reuse, 0x61, RZ ;  /* 0x00000061ace17810 */ /* 0x040fe20007ffe0ff */
[----:B------:R-:W-:Y:S01]  /*52f0*/  I2F R157, R158 ;  /* 0x0000009e009d7306 */ /* 0x000fe20000201400 */
[C---:B------:R-:W-:Y:S02]  /*5300*/  IADD3 R247, R172.reuse, 0x68, RZ ;  /* 0x00000068acf77810 */ /* 0x040fe40007ffe0ff */
[C---:B------:R-:W-:Y:S02]  /*5310*/  IADD3 R190, R172.reuse, 0x51, RZ ;  /* 0x00000051acbe7810 */ /* 0x040fe40007ffe0ff */
[C---:B------:R-:W-:Y:S01]  /*5320*/  IADD3 R251, R172.reuse, 0x69, RZ ;  /* 0x00000069acfb7810 */ /* 0x040fe20007ffe0ff */
[----:B------:R-:W-:Y:S01]  /*5330*/  HMMA.16816.F32 R32, R20, R34, RZ ;  /* 0x000000221420723c */ /* 0x000fe200000018ff */
[----:B------:R-:W-:Y:S01]  /*5340*/  IADD3 R2, R172, 0x80, RZ ;  /* 0x00000080ac027810 */ /* 0x000fe20007ffe0ff */
[----:B------:R-:W-:Y:S06]  /*5350*/  I2F R177, R184 ;  /* 0x000000b800b17306 */ /* 0x000fec0000201400 */
[C---:B-1----:R-:W-:Y:S02]  /*5360*/  HMMA.16816.F32 R48, R12.reuse, R8, R48 ;  /* 0x000000080c30723c */ /* 0x042fe40000001830 */
[----:B------:R-:W-:Y:S06]  /*5370*/  I2F R175, R182 ;  /* 0x000000b600af7306 */ /* 0x000fec0000201400 */
[C---:B------:R-:W-:Y:S01]  /*5380*/  HMMA.16816.F32 R36, R12.reuse, R10, R36 ;  /* 0x0000000a0c24723c */ /* 0x040fe20000001824 */
[----:B------:R-:W1:Y:S01]  /*5390*/  LDSM.16.M88.4 R8, [R238] ;  /* 0x00000000ee08783b */ /* 0x000e620000000200 */
[----:B------:R-:W-:Y:S06]  /*53a0*/  I2F R0, R174 ;  /* 0x000000ae00007306 */ /* 0x000fec0000201400 */
[C---:B------:R-:W-:Y:S02]  /*53b0*/  HMMA.16816.F32 R80, R12.reuse, R24, R80 ;  /* 0x000000180c50723c */ /* 0x040fe40000001850 */
[----:B------:R-:W-:Y:S06]  /*53c0*/  I2F R143, R144 ;  /* 0x00000090008f7306 */ /* 0x000fec0000201400 */
[C---:B------:R-:W-:Y:S02]  /*53d0*/  HMMA.16816.F32 R68, R12.reuse, R26, R68 ;  /* 0x0000001a0c44723c */ /* 0x040fe40000001844 */
[----:B------:R-:W-:Y:S06]  /*53e0*/  I2F R185, R192 ;  /* 0x000000c000b97306 */ /* 0x000fec0000201400 */
[C---:B------:R-:W-:Y:S02]  /*53f0*/  HMMA.16816.F32 R28, R12.reuse, R16, R28 ;  /* 0x000000100c1c723c */ /* 0x040fe4000000181c */
[----:B------:R-:W-:Y:S06]  /*5400*/  I2F R187, R194 ;  /* 0x000000c200bb7306 */ /* 0x000fec0000201400 */
[----:B------:R-:W-:Y:S01]  /*5410*/  HMMA.16816.F32 R32, R12, R18, R32 ;  /* 0x000000120c20723c */ /* 0x000fe20000001820 */
[----:B------:R-:W3:Y:S01]  /*5420*/  LDSM.16.M88.4 R16, [R236] ;  /* 0x00000000ec10783b */ /* 0x000ee20000000200 */
[----:B------:R-:W-:Y:S06]  /*5430*/  I2F R189, R196 ;  /* 0x000000c400bd7306 */ /* 0x000fec0000201400 */
[C---:B------:R-:W-:Y:S02]  /*5440*/  HMMA.16816.F32 R40, R20.reuse, R44, RZ ;  /* 0x0000002c1428723c */ /* 0x040fe400000018ff */
[----:B------:R-:W-:Y:S06]  /*5450*/  I2F R181, R188 ;  /* 0x000000bc00b57306 */ /* 0x000fec0000201400 */
[C---:B------:R-:W-:Y:S02]  /*5460*/  HMMA.16816.F32 R24, R20.reuse, R124, RZ ;  /* 0x0000007c1418723c */ /* 0x040fe400000018ff */
[----:B------:R-:W-:Y:S06]  /*5470*/  I2F R179, R186 ;  /* 0x000000ba00b37306 */ /* 0x000fec0000201400 */
[C---:B------:R-:W-:Y:S02]  /*5480*/  HMMA.16816.F32 R44, R20.reuse, R46, RZ ;  /* 0x0000002e142c723c */ /* 0x040fe400000018ff */
[----:B------:R-:W-:Y:S06]  /*5490*/  I2F R173, R178 ;  /* 0x000000b200ad7306 */ /* 0x000fec0000201400 */
[----:B------:R-:W-:Y:S02]  /*54a0*/  HMMA.16816.F32 R124, R20, R126, RZ ;  /* 0x0000007e147c723c */ /* 0x000fe400000018ff */
[----:B------:R-:W-:Y:S06]  /*54b0*/  I2F R171, R176 ;  /* 0x000000b000ab7306 */ /* 0x000fec0000201400 */
[----:B-1----:R-:W-:Y:S02]  /*54c0*/  HMMA.16816.F32 R76, R8, R52, R76 ;  /* 0x00000034084c723c */ /* 0x002fe4000000184c */
[----:B------:R-:W-:Y:S06]  /*54d0*/  I2F R221, R225 ;  /* 0x000000e100dd7306 */ /* 0x000fec0000201400 */
[C---:B------:R-:W-:Y:S02]  /*54e0*/  HMMA.16816.F32 R40, R12.reuse, R64, R40 ;  /* 0x000000400c28723c */ /* 0x040fe40000001828 */
[----:B------:R-:W-:Y:S06]  /*54f0*/  I2F R249, R247 ;  /* 0x000000f700f97306 */ /* 0x000fec0000201400 */
[C---:B------:R-:W-:Y:S01]  /*5500*/  HMMA.16816.F32 R44, R12.reuse, R66, R44 ;  /* 0x000000420c2c723c */ /* 0x040fe2000000182c */
[----:B------:R-:W1:Y:S01]  /*5510*/  LDSM.16.M88.4 R64, [R237+0x1800] ;  /* 0x00180000ed40783b */ /* 0x000e620000000200 */
[----:B------:R-:W-:Y:S06]  /*5520*/  I2F R183, R190 ;  /* 0x000000be00b77306 */ /* 0x000fec0000201400 */
[C---:B------:R-:W-:Y:S08]  /*5530*/  HMMA.16816.F32 R24, R12.reuse, R56, R24 ;  /* 0x000000380c18723c */ /* 0x040ff00000001818 */
[----:B------:R-:W-:Y:S01]  /*5540*/  HMMA.16816.F32 R124, R12, R58, R124 ;  /* 0x0000003a0c7c723c */ /* 0x000fe2000000187c */
[----:B------:R-:W4:Y:S07]  /*5550*/  LDSM.16.M88.4 R56, [R237+0x800] ;  /* 0x00080000ed38783b */ /* 0x000f2e0000000200 */
[----:B---3--:R-:W-:Y:S08]  /*5560*/  HMMA.16816.F32 R76, R16, R92, R76 ;  /* 0x0000005c104c723c */ /* 0x008ff0000000184c */
[----:B------:R-:W-:Y:S08]  /*5570*/  HMMA.16816.F32 R84, R8, R54, R84 ;  /* 0x000000360854723c */ /* 0x000ff00000001854 */
[----:B------:R-:W-:Y:S08]  /*5580*/  HMMA.16816.F32 R52, R20, R116, RZ ;  /* 0x000000741434723c */ /* 0x000ff000000018ff */
[----:B------:R-:W-:Y:S01]  /*5590*/  FMUL.FTZ R76, R76, c[0x0][0x2ec] ;  /* 0x0000bb004c4c7a20 */ /* 0x000fe20000410000 */
[----:B------:R-:W-:Y:S01]  /*55a0*/  HMMA.16816.F32 R48, R8, R72, R48 ;  /* 0x000000480830723c */ /* 0x000fe20000001830 */
[----:B------:R-:W-:-:S02]  /*55b0*/  FMUL.FTZ R198, R79, c[0x0][0x2ec] ;  /* 0x0000bb004fc67a20 */ /* 0x000fc40000410000 */
[----:B------:R3:W-:Y:S05]  /*55c0*/  MUFU.TANH R191, R76 ;  /* 0x0000004c00bf7308 */ /* 0x0007ea0000002400 */
[C---:B------:R-:W-:Y:S01]  /*55d0*/  HMMA.16816.F32 R36, R8.reuse, R74, R36 ;  /* 0x0000004a0824723c */ /* 0x040fe20000001824 */
[----:B------:R-:W5:Y:S02]  /*55e0*/  LDSM.16.M88.4 R72, [R164+0x1000] ;  /* 0x00100000a448783b */ /* 0x000f640000000200 */
[----:B------:R-:W-:Y:S05]  /*55f0*/  MUFU.TANH R198, R198 ;  /* 0x000000c600c67308 */ /* 0x000fea0000002400 */
[C---:B-1----:R-:W-:Y:S08]  /*5600*/  HMMA.16816.F32 R28, R8.reuse, R64, R28 ;  /* 0x00000040081c723c */ /* 0x042ff0000000181c */
[C---:B------:R-:W-:Y:S01]  /*5610*/  HMMA.16816.F32 R32, R8.reuse, R66, R32 ;  /* 0x000000420820723c */ /* 0x040fe20000001820 */
[----:B------:R-:W1:Y:S07]  /*5620*/  LDSM.16.M88.4 R64, [R164+0x1800] ;  /* 0x00180000a440783b */ /* 0x000e6e0000000200 */
[C---:B----4-:R-:W-:Y:S08]  /*5630*/  HMMA.16816.F32 R80, R8.reuse, R56, R80 ;  /* 0x000000380850723c */ /* 0x050ff00000001850 */
[----:B------:R-:W-:Y:S01]  /*5640*/  HMMA.16816.F32 R68, R8, R58, R68 ;  /* 0x0000003a0844723c */ /* 0x000fe20000001844 */
[----:B------:R-:W4:Y:S07]  /*5650*/  LDSM.16.M88.4 R56, [R237+0x2000] ;  /* 0x00200000ed38783b */ /* 0x000f2e0000000200 */
[----:B------:R-:W-:Y:S07]  /*5660*/  HMMA.16816.F32 R52, R12, R136, R52 ;  /* 0x000000880c34723c */ /* 0x000fee0000001834 */
[----:B------:R-:W-:Y:S01]  /*5670*/  FMUL.FTZ R136, R77, c[0x0][0x2ec] ;  /* 0x0000bb004d887a20 */ /* 0x000fe20000410000 */
[C---:B------:R-:W-:Y:S01]  /*5680*/  HMMA.16816.F32 R84, R16.reuse, R94, R84 ;  /* 0x0000005e1054723c */ /* 0x040fe20000001854 */
[----:B------:R-:W-:Y:S01]  /*5690*/  FMUL.FTZ R137, R78, c[0x0][0x2ec] ;  /* 0x0000bb004e897a20 */ /* 0x000fe20000410000 */
[----:B------:R-:W-:Y:S03]  /*56a0*/  LDSM.16.M88.4 R92, [R239+0x6800] ;  /* 0x00680000ef5c783b */ /* 0x000fe60000000200 */
[----:B------:R-:W-:Y:S01]  /*56b0*/  MUFU.TANH R136, R136 ;  /* 0x0000008800887308 */ /* 0x000fe20000002400 */
[----:B---3--:R-:W3:Y:S02]  /*56c0*/  LDSM.16.M88.4 R76, [R237+0x2800] ;  /* 0x00280000ed4c783b */ /* 0x008ee40000000200 */
[C---:B------:R-:W-:Y:S05]  /*56d0*/  HMMA.16816.F32 R68, R16.reuse, R90, R68 ;  /* 0x0000005a1044723c */ /* 0x040fea0000001844 */
[----:B------:R-:W-:Y:S03]  /*56e0*/  MUFU.TANH R137, R137 ;  /* 0x0000008900897308 */ /* 0x000fe60000002400 */
[C---:B-----5:R-:W-:Y:S08]  /*56f0*/  HMMA.16816.F32 R36, R16.reuse, R74, R36 ;  /* 0x0000004a1024723c */ /* 0x060ff00000001824 */
[----:B-1----:R-:W-:Y:S01]  /*5700*/  HMMA.16816.F32 R28, R16, R64, R28 ;  /* 0x00000040101c723c */ /* 0x002fe2000000181c */
[----:B------:R-:W-:-:S02]  /*5710*/  FMUL.FTZ R84, R84, c[0x0][0x2ec] ;  /* 0x0000bb0054547a20 */ /* 0x000fc40000410000 */
[----:B------:R-:W-:Y:S02]  /*5720*/  FMUL.FTZ R85, R85, c[0x0][0x2ec] ;  /* 0x0000bb0055557a20 */ /* 0x000fe40000410000 */
[----:B------:R-:W-:Y:S01]  /*5730*/  FMUL.FTZ R86, R86, c[0x0][0x2ec] ;  /* 0x0000bb0056567a20 */ /* 0x000fe20000410000 */
[----:B------:R-:W1:Y:S01]  /*5740*/  MUFU.TANH R200, R84 ;  /* 0x0000005400c87308 */ /* 0x000e620000002400 */
[----:B------:R-:W-:Y:S01]  /*5750*/  FMUL.FTZ R87, R87, c[0x0][0x2ec] ;  /* 0x0000bb0057577a20 */ /* 0x000fe20000410000 */
[C---:B----4-:R-:W-:Y:S01]  /*5760*/  HMMA.16816.F32 R24, R8.reuse, R56, R24 ;  /* 0x000000380818723c */ /* 0x050fe20000001818 */
[----:B------:R-:W-:Y:S02]  /*5770*/  FMUL.FTZ R68, R68, c[0x0][0x2ec] ;  /* 0x0000bb0044447a20 */ /* 0x000fe40000410000 */
[----:B------:R-:W-:Y:S02]  /*5780*/  FMUL.FTZ R69, R69, c[0x0][0x2ec] ;  /* 0x0000bb0045457a20 */ /* 0x000fe40000410000 */
[----:B------:R-:W-:Y:S01]  /*5790*/  FMUL.FTZ R70, R70, c[0x0][0x2ec] ;  /* 0x0000bb0046467a20 */ /* 0x000fe20000410000 */
[----:B------:R-:W-:Y:S01]  /*57a0*/  MUFU.TANH R202, R85 ;  /* 0x0000005500ca7308 */ /* 0x000fe20000002400 */
[----:B------:R-:W-:Y:S01]  /*57b0*/  FMUL.FTZ R71, R71, c[0x0][0x2ec] ;  /* 0x0000bb0047477a20 */ /* 0x000fe20000410000 */
[----:B------:R-:W-:Y:S01]  /*57c0*/  HMMA.16816.F32 R124, R8, R58, R124 ;  /* 0x0000003a087c723c */ /* 0x000fe2000000187c */
[----:B------:R-:W4:Y:S01]  /*57d0*/  LDSM.16.M88.4 R56, [R164+0x2000] ;  /* 0x00200000a438783b */ /* 0x000f220000000200 */
[----:B------:R-:W-:-:S02]  /*57e0*/  FMUL.FTZ R36, R36, c[0x0][0x2ec] ;  /* 0x0000bb0024247a20 */ /* 0x000fc40000410000 */
[----:B------:R-:W-:Y:S02]  /*57f0*/  FMUL.FTZ R37, R37, c[0x0][0x2ec] ;  /* 0x0000bb0025257a20 */ /* 0x000fe40000410000 */
[----:B------:R-:W-:Y:S01]  /*5800*/  FMUL.FTZ R38, R38, c[0x0][0x2ec] ;  /* 0x0000bb0026267a20 */ /* 0x000fe20000410000 */
[----:B------:R-:W5:Y:S01]  /*5810*/  MUFU.TANH R204, R86 ;  /* 0x0000005600cc7308 */ /* 0x000f620000002400 */
[C---:B---3--:R-:W-:Y:S01]  /*5820*/  HMMA.16816.F32 R40, R8.reuse, R76, R40 ;  /* 0x0000004c0828723c */ /* 0x048fe20000001828 */
[----:B------:R-:W-:Y:S02]  /*5830*/  FMUL.FTZ R28, R28, c[0x0][0x2ec] ;  /* 0x0000bb001c1c7a20 */ /* 0x000fe40000410000 */
[----:B------:R-:W-:Y:S02]  /*5840*/  FMUL.FTZ R248, R39, c[0x0][0x2ec] ;  /* 0x0000bb0027f87a20 */ /* 0x000fe40000410000 */
[----:B------:R-:W-:Y:S02]  /*5850*/  FMUL.FTZ R252, R29, c[0x0][0x2ec] ;  /* 0x0000bb001dfc7a20 */ /* 0x000fe40000410000 */
[----:B------:R3:W-:Y:S01]  /*5860*/  MUFU.TANH R206, R87 ;  /* 0x0000005700ce7308 */ /* 0x0007e20000002400 */
[----:B------:R-:W-:Y:S01]  /*5870*/  HMMA.16816.F32 R44, R8, R78, R44 ;  /* 0x0000004e082c723c */ /* 0x000fe2000000182c */
[----:B------:R-:W-:Y:S01]  /*5880*/  FMUL.FTZ R193, R31, c[0x0][0x2ec] ;  /* 0x0000bb001fc17a20 */ /* 0x000fe20000410000 */
[----:B------:R-:W-:Y:S01]  /*5890*/  LDSM.16.M88.4 R76, [R239+0x7800] ;  /* 0x00780000ef4c783b */ /* 0x000fe20000000200 */
[----:B-12---:R-:W-:-:S04]  /*58a0*/  FFMA.FTZ R200, R161, UR4, R200 ;  /* 0x00000004a1c87c23 */ /* 0x006fc800080100c8 */
[----:B------:R-:W-:Y:S01]  /*58b0*/  MUFU.TANH R216, R68 ;  /* 0x0000004400d87308 */ /* 0x000fe20000002400 */
[----:B------:R-:W-:Y:S01]  /*58c0*/  HMMA.16816.F32 R116, R20, R118, RZ ;  /* 0x000000761474723c */ /* 0x000fe200000018ff */
[----:B-----5:R-:W-:Y:S01]  /*58d0*/  FFMA.FTZ R204, R161, UR4, R204 ;  /* 0x00000004a1cc7c23 */ /* 0x020fe200080100cc */
[----:B------:R-:W-:Y:S02]  /*58e0*/  FSEL R235, R200, -INF , !P1 ;  /* 0xff800000c8eb7808 */ /* 0x000fe40004800000 */
[----:B------:R-:W-:-:S03]  /*58f0*/  ISETP.GE.AND P1, PT, R156, R165, PT ;  /* 0x000000a59c00720c */ /* 0x000fc60003f26270 */
[----:B------:R-:W-:Y:S01]  /*5900*/  MUFU.TANH R218, R69 ;  /* 0x0000004500da7308 */ /* 0x000fe20000002400 */
[C---:B------:R-:W-:Y:S01]  /*5910*/  HMMA.16816.F32 R40, R16.reuse, R132, R40 ;  /* 0x000000841028723c */ /* 0x040fe20000001828 */
[----:B---3--:R-:W1:Y:S06]  /*5920*/  LDSM.16.M88.4 R84, [R239+0x7000] ;  /* 0x00700000ef54783b */ /* 0x008e6c0000000200 */
[----:B------:R-:W-:Y:S01]  /*5930*/  MUFU.TANH R220, R70 ;  /* 0x0000004600dc7308 */ /* 0x000fe20000002400 */
[----:B------:R-:W-:Y:S01]  /*5940*/  FMUL.FTZ R133, R30, c[0x0][0x2ec] ;  /* 0x0000bb001e857a20 */ /* 0x000fe20000410000 */
[C---:B------:R-:W-:Y:S06]  /*5950*/  HMMA.16816.F32 R48, R16.reuse, R72, R48 ;  /* 0x000000481030723c */ /* 0x040fec0000001830 */
[----:B------:R2:W-:Y:S02]  /*5960*/  MUFU.TANH R222, R71 ;  /* 0x0000004700de7308 */ /* 0x0005e40000002400 */
[C---:B------:R-:W-:Y:S06]  /*5970*/  HMMA.16816.F32 R80, R16.reuse, R88, R80 ;  /* 0x000000581050723c */ /* 0x040fec0000001850 */
[----:B------:R-:W-:Y:S01]  /*5980*/  MUFU.TANH R230, R36 ;  /* 0x0000002400e67308 */ /* 0x000fe20000002400 */
[----:B------:R-:W-:Y:S01]  /*5990*/  FMUL.FTZ R40, R40, c[0x0][0x2ec] ;  /* 0x0000bb0028287a20 */ /* 0x000fe20000410000 */
[C---:B------:R-:W-:Y:S06]  /*59a0*/  HMMA.16816.F32 R32, R16.reuse, R66, R32 ;  /* 0x000000421020723c */ /* 0x040fec0000001820 */
[----:B------:R-:W-:Y:S01]  /*59b0*/  MUFU.TANH R232, R37 ;  /* 0x0000002500e87308 */ /* 0x000fe20000002400 */
[----:B--2---:R-:W2:Y:S01]  /*59c0*/  LDSM.16.M88.4 R68, [R239+0x8000] ;  /* 0x00800000ef44783b */ /* 0x004ea20000000200 */
[----:B----4-:R-:W-:Y:S01]  /*59d0*/  HMMA.16816.F32 R24, R16, R56, R24 ;  /* 0x000000381018723c */ /* 0x010fe20000001818 */
[----:B------:R-:W-:-:S02]  /*59e0*/  FMUL.FTZ R48, R48, c[0x0][0x2ec] ;  /* 0x0000bb0030307a20 */ /* 0x000fc40000410000 */
[----:B------:R-:W-:Y:S02]  /*59f0*/  FMUL.FTZ R49, R49, c[0x0][0x2ec] ;  /* 0x0000bb0031317a20 */ /* 0x000fe40000410000 */
[----:B------:R-:W-:Y:S01]  /*5a00*/  FMUL.FTZ R50, R50, c[0x0][0x2ec] ;  /* 0x0000bb0032327a20 */ /* 0x000fe20000410000 */
[----:B------:R3:W-:Y:S01]  /*5a10*/  MUFU.TANH R246, R38 ;  /* 0x0000002600f67308 */ /* 0x0007e20000002400 */
[----:B------:R-:W-:Y:S01]  /*5a20*/  FMUL.FTZ R51, R51, c[0x0][0x2ec] ;  /* 0x0000bb0033337a20 */ /* 0x000fe20000410000 */
[----:B------:R-:W-:Y:S01]  /*5a30*/  HMMA.16816.F32 R124, R16, R58, R124 ;  /* 0x0000003a107c723c */ /* 0x000fe2000000187c */
[----:B------:R-:W-:Y:S01]  /*5a40*/  LDSM.16.M88.4 R56, [R237+0x3000] ;  /* 0x00300000ed38783b */ /* 0x000fe20000000200 */
[----:B------:R-:W-:Y:S02]  /*5a50*/  FMUL.FTZ R80, R80, c[0x0][0x2ec] ;  /* 0x0000bb0050507a20 */ /* 0x000fe40000410000 */
[----:B------:R-:W-:Y:S02]  /*5a60*/  FMUL.FTZ R81, R81, c[0x0][0x2ec] ;  /* 0x0000bb0051517a20 */ /* 0x000fe40000410000 */
[----:B------:R4:W5:Y:S01]  /*5a70*/  MUFU.TANH R250, R28 ;  /* 0x0000001c00fa7308 */ /* 0x0009620000002400 */
[----:B------:R-:W-:Y:S01]  /*5a80*/  FMUL.FTZ R82, R82, c[0x0][0x2ec] ;  /* 0x0000bb0052527a20 */ /* 0x000fe20000410000 */
[----:B------:R-:W-:Y:S01]  /*5a90*/  HMMA.16816.F32 R116, R12, R138, R116 ;  /* 0x0000008a0c74723c */ /* 0x000fe20000001874 */
[----:B------:R-:W-:-:S02]  /*5aa0*/  FMUL.FTZ R83, R83, c[0x0][0x2ec] ;  /* 0x0000bb0053537a20 */ /* 0x000fc40000410000 */
[----:B------:R-:W-:Y:S02]  /*5ab0*/  FMUL.FTZ R32, R32, c[0x0][0x2ec] ;  /* 0x0000bb0020207a20 */ /* 0x000fe40000410000 */
[----:B------:R-:W-:Y:S01]  /*5ac0*/  FMUL.FTZ R33, R33, c[0x0][0x2ec] ;  /* 0x0000bb0021217a20 */ /* 0x000fe20000410000 */
[----:B---3--:R-:W3:Y:S01]  /*5ad0*/  LDSM.16.M88.4 R36, [R239+0x8800] ;  /* 0x00880000ef24783b */ /* 0x008ee20000000200 */
[----:B------:R-:W-:Y:S01]  /*5ae0*/  FMUL.FTZ R34, R34, c[0x0][0x2ec] ;  /* 0x0000bb0022227a20 */ /* 0x000fe20000410000 */
[C---:B------:R-:W-:Y:S01]  /*5af0*/  HMMA.16816.F32 R112, R20.reuse, R108, RZ ;  /* 0x0000006c1470723c */ /* 0x040fe200000018ff */
[----:B------:R-:W-:Y:S01]  /*5b00*/  FMUL.FTZ R35, R35, c[0x0][0x2ec] ;  /* 0x0000bb0023237a20 */ /* 0x000fe20000410000 */
[----:B------:R-:W-:Y:S01]  /*5b10*/  MUFU.TANH R224, R48 ;  /* 0x0000003000e07308 */ /* 0x000fe20000002400 */
[----:B------:R-:W-:Y:S02]  /*5b20*/  FMUL.FTZ R24, R24, c[0x0][0x2ec] ;  /* 0x0000bb0018187a20 */ /* 0x000fe40000410000 */
[----:B------:R-:W-:Y:S01]  /*5b30*/  FMUL.FTZ R25, R25, c[0x0][0x2ec] ;  /* 0x0000bb0019197a20 */ /* 0x000fe20000410000 */
[----:B----4-:R-:W4:Y:S01]  /*5b40*/  LDSM.16.M88.4 R28, [R239+0x9000] ;  /* 0x00900000ef1c783b */ /* 0x010f220000000200 */
[----:B------:R-:W-:Y:S01]  /*5b50*/  FMUL.FTZ R207, R26, c[0x0][0x2ec] ;  /* 0x0000bb001acf7a20 */ /* 0x000fe20000410000 */
[----:B------:R-:W-:Y:S01]  /*5b60*/  HMMA.16816.F32 R108, R20, R110, RZ ;  /* 0x0000006e146c723c */ /* 0x000fe200000018ff */
[----:B------:R-:W-:Y:S01]  /*5b70*/  FMUL.FTZ R209, R27, c[0x0][0x2ec] ;  /* 0x0000bb001bd17a20 */ /* 0x000fe20000410000 */
[----:B------:R-:W-:Y:S01]  /*5b80*/  MUFU.TANH R226, R49 ;  /* 0x0000003100e27308 */ /* 0x000fe20000002400 */
[----:B------:R-:W-:-:S02]  /*5b90*/  FMUL.FTZ R211, R124, c[0x0][0x2ec] ;  /* 0x0000bb007cd37a20 */ /* 0x000fc40000410000 */
[----:B------:R-:W-:Y:S02]  /*5ba0*/  FMUL.FTZ R213, R125, c[0x0][0x2ec] ;  /* 0x0000bb007dd57a20 */ /* 0x000fe40000410000 */
[----:B------:R-:W-:Y:S01]  /*5bb0*/  FMUL.FTZ R215, R126, c[0x0][0x2ec] ;  /* 0x0000bb007ed77a20 */ /* 0x000fe20000410000 */
[C---:B------:R-:W-:Y:S01]  /*5bc0*/  HMMA.16816.F32 R104, R20.reuse, R100, RZ ;  /* 0x000000641468723c */ /* 0x040fe200000018ff */
[----:B------:R-:W-:Y:S01]  /*5bd0*/  FMUL.FTZ R217, R127, c[0x0][0x2ec] ;  /* 0x0000bb007fd97a20 */ /* 0x000fe20000410000 */
[----:B------:R-:W-:Y:S01]  /*5be0*/  MUFU.TANH R228, R50 ;  /* 0x0000003200e47308 */ /* 0x000fe20000002400 */
[----:B------:R-:W-:Y:S01]  /*5bf0*/  LDSM.16.M88.4 R124, [R234+0x6000] ;  /* 0x00600000ea7c783b */ /* 0x000fe20000000200 */
[----:B-----5:R-:W-:Y:S02]  /*5c00*/  FFMA.FTZ R162, R141, UR4, R250 ;  /* 0x000000048da27c23 */ /* 0x020fe400080100fa */
[----:B------:R-:W-:Y:S01]  /*5c10*/  FFMA.FTZ R200, R151, UR4, R222 ;  /* 0x0000000497c87c23 */ /* 0x000fe200080100de */
[----:B------:R-:W-:Y:S01]  /*5c20*/  IADD3 R222, R172, 0xb9, RZ ;  /* 0x000000b9acde7810 */ /* 0x000fe20007ffe0ff */
[C---:B------:R-:W-:Y:S02]  /*5c30*/  HMMA.16816.F32 R96, R20.reuse, R92, RZ ;  /* 0x0000005c1460723c */ /* 0x040fe400000018ff */
[----:B------:R5:W-:Y:S06]  /*5c40*/  MUFU.TANH R132, R51 ;  /* 0x0000003300847308 */ /* 0x000bec0000002400 */
[C---:B-1----:R-:W-:Y:S02]  /*5c50*/  HMMA.16816.F32 R88, R20.reuse, R84, RZ ;  /* 0x000000541458723c */ /* 0x042fe400000018ff */
[----:B------:R-:W1:Y:S06]  /*5c60*/  MUFU.TANH R208, R80 ;  /* 0x0000005000d07308 */ /* 0x000e6c0000002400 */
[C---:B--2---:R-:W-:Y:S01]  /*5c70*/  HMMA.16816.F32 R72, R20.reuse, R68, RZ ;  /* 0x000000441448723c */ /* 0x044fe200000018ff */
[----:B-----5:R-:W2:Y:S01]  /*5c80*/  LDSM.16.M88.4 R48, [R164+0x3000] ;  /* 0x00300000a430783b */ /* 0x020ea20000000200 */
[----:B------:R-:W-:Y:S06]  /*5c90*/  MUFU.TANH R210, R81 ;  /* 0x0000005100d27308 */ /* 0x000fec0000002400 */
[C---:B---3--:R-:W-:Y:S01]  /*5ca0*/  HMMA.16816.F32 R64, R20.reuse, R36, RZ ;  /* 0x000000241440723c */ /* 0x048fe200000018ff */
[----:B-1----:R-:W-:Y:S01]  /*5cb0*/  FFMA.FTZ R208, R157, UR4, R208 ;  /* 0x000000049dd07c23 */ /* 0x002fe200080100d0 */
[----:B------:R-:W-:Y:S06]  /*5cc0*/  MUFU.TANH R212, R82 ;  /* 0x0000005200d47308 */ /* 0x000fec0000002400 */
[C---:B------:R-:W-:Y:S02]  /*5cd0*/  HMMA.16816.F32 R100, R20.reuse, R102, RZ ;  /* 0x000000661464723c */ /* 0x040fe400000018ff */
[----:B------:R1:W-:Y:S06]  /*5ce0*/  MUFU.TANH R214, R83 ;  /* 0x0000005300d67308 */ /* 0x0003ec0000002400 */
[C---:B------:R-:W-:Y:S02]  /*5cf0*/  HMMA.16816.F32 R92, R20.reuse, R94, RZ ;  /* 0x0000005e145c723c */ /* 0x040fe400000018ff */
[----:B------:R-:W-:Y:S06]  /*5d00*/  MUFU.TANH R195, R32 ;  /* 0x0000002000c37308 */ /* 0x000fec0000002400 */
[C---:B------:R-:W-:Y:S02]  /*5d10*/  HMMA.16816.F32 R84, R20.reuse, R86, RZ ;  /* 0x000000561454723c */ /* 0x040fe400000018ff */
[----:B------:R-:W-:Y:S06]  /*5d20*/  MUFU.TANH R197, R33 ;  /* 0x0000002100c57308 */ /* 0x000fec0000002400 */
[C---:B-1----:R-:W-:Y:S02]  /*5d30*/  HMMA.16816.F32 R80, R20.reuse, R76, RZ ;  /* 0x0000004c1450723c */ /* 0x042fe400000018ff */
[----:B------:R-:W-:Y:S06]  /*5d40*/  MUFU.TANH R199, R34 ;  /* 0x0000002200c77308 */ /* 0x000fec0000002400 */
[C---:B------:R-:W-:Y:S02]  /*5d50*/  HMMA.16816.F32 R76, R20.reuse, R78, RZ ;  /* 0x0000004e144c723c */ /* 0x040fe400000018ff */
[----:B------:R4:W-:Y:S06]  /*5d60*/  MUFU.TANH R201, R35 ;  /* 0x0000002300c97308 */ /* 0x0009ec0000002400 */
[C---:B------:R-:W-:Y:S02]  /*5d70*/  HMMA.16816.F32 R68, R20.reuse, R70, RZ ;  /* 0x000000461444723c */ /* 0x040fe400000018ff */
[----:B------:R-:W-:Y:S06]  /*5d80*/  MUFU.TANH R203, R24 ;  /* 0x0000001800cb7308 */ /* 0x000fec0000002400 */
[C---:B------:R-:W-:Y:S02]  /*5d90*/  HMMA.16816.F32 R36, R20.reuse, R38, RZ ;  /* 0x000000261424723c */ /* 0x040fe400000018ff */
[----:B------:R1:W-:Y:S06]  /*5da0*/  MUFU.TANH R205, R25 ;  /* 0x0000001900cd7308 */ /* 0x0003ec0000002400 */
[C---:B----4-:R-:W-:Y:S02]  /*5db0*/  HMMA.16816.F32 R32, R20.reuse, R28, RZ ;  /* 0x0000001c1420723c */ /* 0x050fe400000018ff */
[----:B------:R-:W3:Y:S06]  /*5dc0*/  MUFU.TANH R133, R133 ;  /* 0x0000008500857308 */ /* 0x000eec0000002400 */
[C---:B------:R-:W-:Y:S02]  /*5dd0*/  HMMA.16816.F32 R28, R20.reuse, R30, RZ ;  /* 0x0000001e141c723c */ /* 0x040fe400000018ff */
[----:B------:R-:W4:Y:S06]  /*5de0*/  MUFU.TANH R252, R252 ;  /* 0x000000fc00fc7308 */ /* 0x000f2c0000002400 */
[----:B-1----:R-:W-:Y:S02]  /*5df0*/  HMMA.16816.F32 R24, R20, R128, RZ ;  /* 0x000000801418723c */ /* 0x002fe400000018ff */
[----:B------:R-:W-:Y:S01]  /*5e00*/  MUFU.TANH R193, R193 ;  /* 0x000000c100c17308 */ /* 0x000fe20000002400 */
[----:B---3--:R-:W-:-:S02]  /*5e10*/  FFMA.FTZ R133, R141, UR4, R133 ;  /* 0x000000048d857c23 */ /* 0x008fc40008010085 */
[----:B------:R-:W-:-:S03]  /*5e20*/  FFMA.FTZ R141, R179, UR4, R201 ;  /* 0x00000004b38d7c23 */ /* 0x000fc600080100c9 */
[----:B------:R-:W-:Y:S01]  /*5e30*/  HMMA.16816.F32 R20, R20, R130, RZ ;  /* 0x000000821414723c */ /* 0x000fe200000018ff */
[----:B------:R-:W1:Y:S01]  /*5e40*/  LDSM.16.M88.4 R128, [R237+0x3800] ;  /* 0x00380000ed80783b */ /* 0x000e620000000200 */
[----:B------:R-:W-:Y:S01]  /*5e50*/  MUFU.TANH R207, R207 ;  /* 0x000000cf00cf7308 */ /* 0x000fe20000002400 */
[----:B----4-:R-:W-:-:S05]  /*5e60*/  FFMA.FTZ R252, R5, UR4, R252 ;  /* 0x0000000405fc7c23 */ /* 0x010fca00080100fc */
[C---:B------:R-:W-:Y:S02]  /*5e70*/  HMMA.16816.F32 R52, R8.reuse, R56, R52 ;  /* 0x000000380834723c */ /* 0x040fe40000001834 */
[----:B------:R-:W-:Y:S06]  /*5e80*/  MUFU.TANH R248, R248 ;  /* 0x000000f800f87308 */ /* 0x000fec0000002400 */
[----:B------:R-:W-:Y:S01]  /*5e90*/  HMMA.16816.F32 R116, R8, R58, R116 ;  /* 0x0000003a0874723c */ /* 0x000fe20000001874 */
[----:B------:R-:W-:Y:S01]  /*5ea0*/  LDSM.16.M88.4 R56, [R164+0x3800] ;  /* 0x00380000a438783b */ /* 0x000fe20000000200 */
[----:B------:R-:W-:Y:S06]  /*5eb0*/  MUFU.TANH R209, R209 ;  /* 0x000000d100d17308 */ /* 0x000fec0000002400 */
[----:B------:R-:W-:Y:S02]  /*5ec0*/  HMMA.16816.F32 R44, R16, R134, R44 ;  /* 0x00000086102c723c */ /* 0x000fe4000000182c */
[----:B------:R3:W4:Y:S05]  /*5ed0*/  MUFU.TANH R135, R40 ;  /* 0x0000002800877308 */ /* 0x00072a0000002400 */
[----:B------:R-:W-:Y:S01]  /*5ee0*/  FMUL.FTZ R134, R41, c[0x0][0x2ec] ;  /* 0x0000bb0029867a20 */ /* 0x000fe20000410000 */
[C---:B------:R-:W-:Y:S02]  /*5ef0*/  HMMA.16816.F32 R112, R12.reuse, R120, R112 ;  /* 0x000000780c70723c */ /* 0x040fe40000001870 */
[----:B------:R-:W-:Y:S05]  /*5f00*/  MUFU.TANH R211, R211 ;  /* 0x000000d300d37308 */ /* 0x000fea0000002400 */
[----:B------:R-:W-:Y:S01]  /*5f10*/  FMUL.FTZ R121, R42, c[0x0][0x2ec] ;  /* 0x0000bb002a797a20 */ /* 0x000fe20000410000 */
[----:B------:R-:W-:Y:S01]  /*5f20*/  HMMA.16816.F32 R108, R12, R122, R108 ;  /* 0x0000007a0c6c723c */ /* 0x000fe2000000186c */
[----:B------:R-:W-:-:S02]  /*5f30*/  FMUL.FTZ R120, R43, c[0x0][0x2ec] ;  /* 0x0000bb002b787a20 */ /* 0x000fc40000410000 */
[----:B---3--:R-:W3:Y:S01]  /*5f40*/  LDSM.16.M88.4 R40, [R234+0x6800] ;  /* 0x00680000ea28783b */ /* 0x008ee20000000200 */
[----:B------:R-:W-:Y:S01]  /*5f50*/  MUFU.TANH R213, R213 ;  /* 0x000000d500d57308 */ /* 0x000fe20000002400 */
[----:B----4-:R-:W-:-:S03]  /*5f60*/  FFMA.FTZ R135, R0, UR4, R135 ;  /* 0x0000000400877c23 */ /* 0x010fc60008010087 */
[C---:B--2---:R-:W-:Y:S01]  /*5f70*/  HMMA.16816.F32 R52, R16.reuse, R48, R52 ;  /* 0x000000301034723c */ /* 0x044fe20000001834 */
[----:B------:R-:W-:Y:S02]  /*5f80*/  FMUL.FTZ R44, R44, c[0x0][0x2ec] ;  /* 0x0000bb002c2c7a20 */ /* 0x000fe40000410000 */
[----:B------:R-:W-:Y:S01]  /*5f90*/  FMUL.FTZ R123, R45, c[0x0][0x2ec] ;  /* 0x0000bb002d7b7a20 */ /* 0x000fe20000410000 */
[----:B------:R-:W2:Y:S04]  /*5fa0*/  MUFU.TANH R121, R121 ;  /* 0x0000007900797308 */ /* 0x000ea80000002400 */
[----:B------:R-:W-:Y:S01]  /*5fb0*/  HMMA.16816.F32 R116, R16, R50, R116 ;  /* 0x000000321074723c */ /* 0x000fe20000001874 */
[----:B------:R-:W4:Y:S03]  /*5fc0*/  LDSM.16.M88.4 R48, [R237+0x4000] ;  /* 0x00400000ed30783b */ /* 0x000f260000000200 */
[----:B------:R-:W5:Y:S04]  /*5fd0*/  MUFU.TANH R122, R44 ;  /* 0x0000002c007a7308 */ /* 0x000f680000002400 */
[----:B-1----:R-:W-:Y:S04]  /*5fe0*/  HMMA.16816.F32 R112, R8, R128, R112 ;  /* 0x000000800870723c */ /* 0x002fe80000001870 */
[----:B------:R-:W-:Y:S01]  /*5ff0*/  MUFU.TANH R215, R215 ;  /* 0x000000d700d77308 */ /* 0x000fe20000002400 */
[----:B--2---:R-:W-:-:S02]  /*6000*/  FFMA.FTZ R121, R0, UR4, R121 ;  /* 0x0000000400797c23 */ /* 0x004fc40008010079 */
[----:B------:R-:W-:Y:S01]  /*6010*/  IADD3 R128, R172, 0xa1, RZ ;  /* 0x000000a1ac807810 */ /* 0x000fe20007ffe0ff */
[----:B------:R-:W-:Y:S01]  /*6020*/  HMMA.16816.F32 R108, R8, R130, R108 ;  /* 0x00000082086c723c */ /* 0x000fe2000000186c */
[----:B------:R-:W-:Y:S02]  /*6030*/  FMUL.FTZ R52, R52, c[0x0][0x2ec] ;  /* 0x0000bb0034347a20 */ /* 0x000fe40000410000 */
[----:B------:R-:W-:Y:S01]  /*6040*/  FMUL.FTZ R53, R53, c[0x0][0x2ec] ;  /* 0x0000bb0035357a20 */ /* 0x000fe20000410000 */
[----:B------:R-:W1:Y:S01]  /*6050*/  MUFU.TANH R217, R217 ;  /* 0x000000d900d97308 */ /* 0x000e620000002400 */
[----:B------:R-:W-:Y:S02]  /*6060*/  FMUL.FTZ R54, R54, c[0x0][0x2ec] ;  /* 0x0000bb0036367a20 */ /* 0x000fe40000410000 */
[----:B------:R-:W-:Y:S01]  /*6070*/  FMUL.FTZ R131, R55, c[0x0][0x2ec] ;  /* 0x0000bb0037837a20 */ /* 0x000fe20000410000 */
[----:B------:R-:W-:Y:S01]  /*6080*/  HMMA.16816.F32 R104, R12, R124, R104 ;  /* 0x0000007c0c68723c */ /* 0x000fe20000001868 */
[----:B------:R-:W-:-:S02]  /*6090*/  FMUL.FTZ R119, R119, c[0x0][0x2ec] ;  /* 0x0000bb0077777a20 */ /* 0x000fc40000410000 */
[----:B------:R-:W-:Y:S01]  /*60a0*/  FMUL.FTZ R117, R117, c[0x0][0x2ec] ;  /* 0x0000bb0075757a20 */ /* 0x000fe20000410000 */
[----:B------:R-:W-:Y:S01]  /*60b0*/  MUFU.TANH R219, R52 ;  /* 0x0000003400db7308 */ /* 0x000fe20000002400 */
[----:B------:R-:W-:Y:S02]  /*60c0*/  FMUL.FTZ R116, R116, c[0x0][0x2ec] ;  /* 0x0000bb0074747a20 */ /* 0x000fe40000410000 */
[----:B------:R-:W-:Y:S01]  /*60d0*/  FMUL.FTZ R124, R46, c[0x0][0x2ec] ;  /* 0x0000bb002e7c7a20 */ /* 0x000fe20000410000 */
[----:B------:R-:W-:Y:S01]  /*60e0*/  HMMA.16816.F32 R100, R12, R126, R100 ;  /* 0x0000007e0c64723c */ /* 0x000fe20000001864 */
[----:B------:R-:W-:Y:S02]  /*60f0*/  FMUL.FTZ R118, R118, c[0x0][0x2ec] ;  /* 0x0000bb0076767a20 */ /* 0x000fe40000410000 */
[----:B------:R-:W-:Y:S01]  /*6100*/  FFMA.FTZ R130, R149, UR4, R224 ;  /* 0x0000000495827c23 */ /* 0x000fe200080100e0 */
[----:B------:R-:W-:Y:S01]  /*6110*/  MUFU.TANH R223, R53 ;  /* 0x0000003500df7308 */ /* 0x000fe20000002400 */
[----:B-----5:R-:W-:-:S02]  /*6120*/  FFMA.FTZ R122, R185, UR4, R122 ;  /* 0x00000004b97a7c23 */ /* 0x020fc4000801007a */
[----:B------:R-:W-:Y:S01]  /*6130*/  FMUL.FTZ R126, R47, c[0x0][0x2ec] ;  /* 0x0000bb002f7e7a20 */ /* 0x000fe20000410000 */
[----:B---3--:R-:W-:Y:S01]  /*6140*/  HMMA.16816.F32 R96, R12, R40, R96 ;  /* 0x000000280c60723c */ /* 0x008fe20000001860 */
[----:B------:R-:W2:Y:S01]  /*6150*/  LDSM.16.M88.4 R44, [R234+0x7000] ;  /* 0x00700000ea2c783b */ /* 0x000ea20000000200 */
[----:B------:R-:W-:Y:S01]  /*6160*/  FFMA.FTZ R127, R149, UR4, R228 ;  /* 0x00000004957f7c23 */ /* 0x000fe200080100e4 */
[----:B------:R-:W-:Y:S01]  /*6170*/  IADD3 R228, R172, 0xb1, RZ ;  /* 0x000000b1ace47810 */ /* 0x000fe20007ffe0ff */
[----:B------:R3:W5:Y:S01]  /*6180*/  MUFU.TANH R227, R54 ;  /* 0x0000003600e37308 */ /* 0x0007620000002400 */
[----:B-1----:R-:W-:-:S03]  /*6190*/  FFMA.FTZ R149, R171, UR4, R217 ;  /* 0x00000004ab957c23 */ /* 0x002fc600080100d9 */
[----:B------:R-:W-:Y:S01]  /*61a0*/  HMMA.16816.F32 R92, R12, R42, R92 ;  /* 0x0000002a0c5c723c */ /* 0x000fe2000000185c */
[----:B------:R-:W1:Y:S03]  /*61b0*/  LDSM.16.M88.4 R40, [R164+0x4000] ;  /* 0x00400000a428783b */ /* 0x000e660000000200 */
[----:B------:R4:W-:Y:S04]  /*61c0*/  MUFU.TANH R233, R119 ;  /* 0x0000007700e97308 */ /* 0x0009e80000002400 */
[----:B------:R-:W-:Y:S01]  /*61d0*/  HMMA.16816.F32 R112, R16, R56, R112 ;  /* 0x000000381070723c */ /* 0x000fe20000001870 */
[----:B---3--:R-:W3:Y:S03]  /*61e0*/  LDSM.16.M88.4 R52, [R234+0x7800] ;  /* 0x00780000ea34783b */ /* 0x008ee60000000200 */
[----:B------:R-:W2:Y:S01]  /*61f0*/  MUFU.TANH R124, R124 ;  /* 0x0000007c007c7308 */ /* 0x000ea20000002400 */
[----:B-----5:R-:W-:-:S03]  /*6200*/  FFMA.FTZ R227, R189, UR4, R227 ;  /* 0x00000004bde37c23 */ /* 0x020fc600080100e3 */
[----:B------:R-:W-:Y:S01]  /*6210*/  HMMA.16816.F32 R108, R16, R58, R108 ;  /* 0x0000003a106c723c */ /* 0x000fe2000000186c */
[----:B------:R-:W5:Y:S01]  /*6220*/  LDSM.16.M88.4 R56, [R237+0x4800] ;  /* 0x00480000ed38783b */ /* 0x000f620000000200 */
[----:B----4-:R-:W-:Y:S02]  /*6230*/  FFMA.FTZ R119, R147, UR4, R226 ;  /* 0x0000000493777c23 */ /* 0x010fe400080100e2 */
[----:B------:R-:W4:Y:S01]  /*6240*/  MUFU.TANH R126, R126 ;  /* 0x0000007e007e7308 */ /* 0x000f220000002400 */
[----:B------:R-:W-:-:S03]  /*6250*/  IADD3 R226, R172, 0xb0, RZ ;  /* 0x000000b0ace27810 */ /* 0x000fc60007ffe0ff */
[----:B------:R-:W-:Y:S04]  /*6260*/  HMMA.16816.F32 R104, R8, R48, R104 ;  /* 0x000000300868723c */ /* 0x000fe80000001868 */
[----:B------:R1:W-:Y:S01]  /*6270*/  MUFU.TANH R229, R117 ;  /* 0x0000007500e57308 */ /* 0x0003e20000002400 */
[----:B--2---:R-:W-:-:S03]  /*6280*/  FFMA.FTZ R124, R185, UR4, R124 ;  /* 0x00000004b97c7c23 */ /* 0x004fc6000801007c */
[----:B------:R-:W-:Y:S01]  /*6290*/  HMMA.16816.F32 R100, R8, R50, R100 ;  /* 0x000000320864723c */ /* 0x000fe20000001864 */
[----:B------:R-:W-:Y:S01]  /*62a0*/  LDSM.16.M88.4 R48, [R164+0x4800] ;  /* 0x00480000a430783b */ /* 0x000fe20000000200 */
[----:B------:R-:W-:Y:S02]  /*62b0*/  FMUL.FTZ R113, R113, c[0x0][0x2ec] ;  /* 0x0000bb0071717a20 */ /* 0x000fe40000410000 */
[----:B------:R-:W-:Y:S01]  /*62c0*/  FMUL.FTZ R115, R115, c[0x0][0x2ec] ;  /* 0x0000bb0073737a20 */ /* 0x000fe20000410000 */
[----:B------:R-:W-:Y:S01]  /*62d0*/  MUFU.TANH R116, R116 ;  /* 0x0000007400747308 */ /* 0x000fe20000002400 */
[----:B----4-:R-:W-:Y:S02]  /*62e0*/  FFMA.FTZ R126, R187, UR4, R126 ;  /* 0x00000004bb7e7c23 */ /* 0x010fe4000801007e */
[----:B------:R-:W-:Y:S01]  /*62f0*/  HMMA.16816.F32 R88, R12, R44, R88 ;  /* 0x0000002c0c58723c */ /* 0x000fe20000001858 */
[----:B------:R-:W-:Y:S02]  /*6300*/  FMUL.FTZ R110, R110, c[0x0][0x2ec] ;  /* 0x0000bb006e6e7a20 */ /* 0x000fe40000410000 */
[----:B------:R-:W-:-:S02]  /*6310*/  FMUL.FTZ R111, R111, c[0x0][0x2ec] ;  /* 0x0000bb006f6f7a20 */ /* 0x000fc40000410000 */
[----:B------:R2:W-:Y:S01]  /*6320*/  MUFU.TANH R129, R113 ;  /* 0x0000007100817308 */ /* 0x0005e20000002400 */
[----:B-1----:R-:W-:Y:S02]  /*6330*/  FFMA.FTZ R117, R157, UR4, R212 ;  /* 0x000000049d757c23 */ /* 0x002fe400080100d4 */
[----:B------:R-:W-:Y:S01]  /*6340*/  HMMA.16816.F32 R84, R12, R46, R84 ;  /* 0x0000002e0c54723c */ /* 0x000fe20000001854 */
[----:B------:R-:W1:Y:S01]  /*6350*/  LDSM.16.M88.4 R44, [R234+0x8000] ;  /* 0x00800000ea2c783b */ /* 0x000e620000000200 */
[----:B------:R-:W-:Y:S02]  /*6360*/  FFMA.FTZ R185, R189, UR4, R219 ;  /* 0x00000004bdb97c23 */ /* 0x000fe400080100db */
[----:B------:R-:W-:Y:S01]  /*6370*/  FMUL.FTZ R112, R112, c[0x0][0x2ec] ;  /* 0x0000bb0070707a20 */ /* 0x000fe20000410000 */
[----:B------:R-:W4:Y:S01]  /*6380*/  MUFU.TANH R125, R115 ;  /* 0x00000073007d7308 */ /* 0x000f220000002400 */
[----:B------:R-:W-:Y:S02]  /*6390*/  FMUL.FTZ R114, R114, c[0x0][0x2ec] ;  /* 0x0000bb0072727a20 */ /* 0x000fe40000410000 */
[----:B------:R-:W-:Y:S01]  /*63a0*/  HMMA.16816.F32 R104, R16, R40, R104 ;  /* 0x000000281068723c */ /* 0x000fe20000001868 */
[----:B--2---:R-:W-:-:S04]  /*63b0*/  FFMA.FTZ R113, R163, UR4, R198 ;  /* 0x00000004a3717c23 */ /* 0x004fc800080100c6 */
[----:B------:R-:W-:Y:S02]  /*63c0*/  MUFU.TANH R118, R118 ;  /* 0x0000007600767308 */ /* 0x000fe40000002400 */
[----:B------:R-:W-:Y:S01]  /*63d0*/  FMUL.FTZ R40, R108, c[0x0][0x2ec] ;  /* 0x0000bb006c287a20 */ /* 0x000fe20000410000 */
[C---:B---3--:R-:W-:Y:S01]  /*63e0*/  HMMA.16816.F32 R80, R12.reuse, R52, R80 ;  /* 0x000000340c50723c */ /* 0x048fe20000001850 */
[----:B------:R-:W-:Y:S01]  /*63f0*/  FMUL.FTZ R108, R109, c[0x0][0x2ec] ;  /* 0x0000bb006d6c7a20 */ /* 0x000fe20000410000 */
[----:B------:R-:W-:Y:S01]  /*6400*/  FSEL R113, R113, -INF , !P4 ;  /* 0xff80000071717808 */ /* 0x000fe20006000000 */
[----:B------:R-:W-:Y:S01]  /*6410*/  FFMA.FTZ R109, R163, UR4, R136 ;  /* 0x00000004a36d7c23 */ /* 0x000fe20008010088 */
[----:B------:R-:W-:Y:S01]  /*6420*/  ISETP.GE.AND P4, PT, R156, R167, PT ;  /* 0x000000a79c00720c */ /* 0x000fe20003f86270 */
[----:B----4-:R-:W-:Y:S01]  /*6430*/  IMAD.MOV.U32 R166, RZ, RZ, R125 ;  /* 0x000000ffffa67224 */ /* 0x010fe200078e007d */
[----:B------:R-:W2:Y:S01]  /*6440*/  MUFU.TANH R139, R40 ;  /* 0x00000028008b7308 */ /* 0x000ea20000002400 */
[----:B------:R-:W-:Y:S01]  /*6450*/  FFMA.FTZ R125, R145, UR4, R230 ;  /* 0x00000004917d7c23 */ /* 0x000fe200080100e6 */
[----:B------:R-:W-:Y:S01]  /*6460*/  HMMA.16816.F32 R76, R12, R54, R76 ;  /* 0x000000360c4c723c */ /* 0x000fe2000000184c */
[----:B------:R-:W3:Y:S01]  /*6470*/  LDSM.16.M88.4 R52, [R237+0x5000] ;  /* 0x00500000ed34783b */ /* 0x000ee20000000200 */
[----:B------:R-:W-:Y:S01]  /*6480*/  FFMA.FTZ R115, R170, UR4, R137 ;  /* 0x00000004aa737c23 */ /* 0x000fe20008010089 */
[----:B------:R-:W-:Y:S01]  /*6490*/  FSEL R109, R109, -INF , !P6 ;  /* 0xff8000006d6d7808 */ /* 0x000fe20007000000 */
[----:B------:R-:W-:Y:S01]  /*64a0*/  FFMA.FTZ R198, R145, UR4, R246 ;  /* 0x0000000491c67c23 */ /* 0x000fe200080100f6 */
[C---:B------:R-:W-:Y:S01]  /*64b0*/  ISETP.GE.AND P6, PT, R158.reuse, R165, PT ;  /* 0x000000a59e00720c */ /* 0x040fe20003fc6270 */
[----:B------:R-:W-:Y:S01]  /*64c0*/  MUFU.TANH R108, R108 ;  /* 0x0000006c006c7308 */ /* 0x000fe20000002400 */
[----:B------:R-:W-:Y:S01]  /*64d0*/  FSEL R115, R115, -INF , !P2 ;  /* 0xff80000073737808 */ /* 0x000fe20005000000 */
[----:B-----5:R-:W-:Y:S01]  /*64e0*/  HMMA.16816.F32 R96, R8, R56, R96 ;  /* 0x000000380860723c */ /* 0x020fe20000001860 */
[----:B------:R-:W-:Y:S01]  /*64f0*/  ISETP.GE.AND P2, PT, R158, R167, PT ;  /* 0x000000a79e00720c */ /* 0x000fe20003f46270 */
[----:B------:R-:W-:Y:S01]  /*6500*/  FFMA.FTZ R136, R179, UR4, R197 ;  /* 0x00000004b3887c23 */ /* 0x000fe200080100c5 */
[----:B------:R-:W-:Y:S01]  /*6510*/  FSEL R117, R117, -INF , !P6 ;  /* 0xff80000075757808 */ /* 0x000fe20007000000 */
[----:B------:R-:W-:Y:S01]  /*6520*/  FFMA.FTZ R145, R171, UR4, R213 ;  /* 0x00000004ab917c23 */ /* 0x000fe200080100d5 */
[----:B------:R-:W-:Y:S01]  /*6530*/  FSEL R231, R208, -INF , !P2 ;  /* 0xff800000d0e77808 */ /* 0x000fe20005000000 */
[----:B--2---:R-:W-:Y:S01]  /*6540*/  IMAD.MOV.U32 R160, RZ, RZ, R139 ;  /* 0x000000ffffa07224 */ /* 0x004fe200078e008b */
[----:B------:R-:W-:Y:S01]  /*6550*/  IADD3 R57, R172, 0x89, RZ ;  /* 0x00000089ac397810 */ /* 0x000fe20007ffe0ff */
[----:B------:R-:W-:Y:S01]  /*6560*/  HMMA.16816.F32 R100, R16, R42, R100 ;  /* 0x0000002a1064723c */ /* 0x000fe20000001864 */
[----:B------:R-:W2:Y:S01]  /*6570*/  LDSM.16.M88.4 R40, [R237+0x5800] ;  /* 0x00580000ed28783b */ /* 0x000ea20000000200 */
[----:B------:R-:W-:Y:S01]  /*6580*/  FMUL.FTZ R56, R104, c[0x0][0x2ec] ;  /* 0x0000bb0068387a20 */ /* 0x000fe20000410000 */
[----:B------:R4:W-:Y:S01]  /*6590*/  I2F R163, R57 ;  /* 0x0000003900a37306 */ /* 0x0009e20000201400 */
[----:B------:R-:W-:Y:S01]  /*65a0*/  FMUL.FTZ R104, R105, c[0x0][0x2ec] ;  /* 0x0000bb0069687a20 */ /* 0x000fe20000410000 */
[----:B------:R-:W-:Y:S01]  /*65b0*/  ISETP.GE.AND P2, PT, R152, R165, PT ;  /* 0x000000a59800720c */ /* 0x000fe20003f46270 */
[----:B------:R-:W-:Y:S01]  /*65c0*/  FMUL.FTZ R105, R106, c[0x0][0x2ec] ;  /* 0x0000bb006a697a20 */ /* 0x000fe20000410000 */
[-C--:B------:R-:W-:Y:S01]  /*65d0*/  ISETP.GE.AND P6, PT, R150, R167.reuse, PT ;  /* 0x000000a79600720c */ /* 0x080fe20003fc6270 */
[----:B------:R-:W-:Y:S01]  /*65e0*/  HMMA.16816.F32 R92, R8, R58, R92 ;  /* 0x0000003a085c723c */ /* 0x000fe2000000185c */
[----:B------:R-:W-:Y:S01]  /*65f0*/  FMUL.FTZ R106, R107, c[0x0][0x2ec] ;  /* 0x0000bb006b6a7a20 */ /* 0x000fe20000410000 */
[----:B------:R-:W-:Y:S01]  /*6600*/  FSEL R200, R200, -INF , !P2 ;  /* 0xff800000c8c87808 */ /* 0x000fe20005000000 */
[----:B------:R5:W2:Y:S01]  /*6610*/  MUFU.TANH R138, R56 ;  /* 0x00000038008a7308 */ /* 0x000aa20000002400 */
[----:B------:R-:W-:Y:S01]  /*6620*/  FFMA.FTZ R139, R5, UR4, R193 ;  /* 0x00000004058b7c23 */ /* 0x000fe200080100c1 */
[----:B------:R-:W-:Y:S01]  /*6630*/  FSEL R130, R130, -INF , !P6 ;  /* 0xff80000082827808 */ /* 0x000fe20007000000 */
[----:B------:R-:W-:Y:S01]  /*6640*/  IMAD.MOV.U32 R5, RZ, RZ, R160 ;  /* 0x000000ffff057224 */ /* 0x000fe200078e00a0 */
[----:B------:R-:W-:Y:S01]  /*6650*/  IADD3 R58, R172, 0x91, RZ ;  /* 0x00000091ac3a7810 */ /* 0x000fe20007ffe0ff */
[----:B-1----:R-:W-:Y:S01]  /*6660*/  HMMA.16816.F32 R72, R12, R44, R72 ;  /* 0x0000002c0c48723c */ /* 0x002fe20000001848 */
[----:B------:R-:W-:Y:S01]  /*6670*/  FFMA.FTZ R59, R153, UR4, R220 ;  /* 0x00000004993b7c23 */ /* 0x000fe200080100dc */
[C---:B------:R-:W-:Y:S01]  /*6680*/  ISETP.GE.AND P2, PT, R144.reuse, R167, PT ;  /* 0x000000a79000720c */ /* 0x040fe20003f46270 */
[----:B----4-:R-:W-:Y:S01]  /*6690*/  FFMA.FTZ R57, R155, UR4, R214 ;  /* 0x000000049b397c23 */ /* 0x010fe200080100d6 */
[----:B------:R-:W-:Y:S01]  /*66a0*/  MUFU.TANH R110, R110 ;  /* 0x0000006e006e7308 */ /* 0x000fe20000002400 */
[----:B------:R-:W-:Y:S01]  /*66b0*/  ISETP.GE.AND P6, PT, R144, R165, PT ;  /* 0x000000a59000720c */ /* 0x000fe20003fc6270 */
[----:B------:R-:W-:Y:S01]  /*66c0*/  FFMA.FTZ R160, R181, UR4, R195 ;  /* 0x00000004b5a07c23 */ /* 0x000fe200080100c3 */
[----:B------:R-:W-:Y:S01]  /*66d0*/  IADD3 R230, R172, 0xa8, RZ ;  /* 0x000000a8ace67810 */ /* 0x000fe20007ffe0ff */
[----:B------:R-:W-:Y:S01]  /*66e0*/  HMMA.16816.F32 R96, R16, R48, R96 ;  /* 0x000000301060723c */ /* 0x000fe20000001860 */
[----:B------:R-:W-:Y:S01]  /*66f0*/  FMUL.FTZ R107, R100, c[0x0][0x2ec] ;  /* 0x0000bb00646b7a20 */ /* 0x000fe20000410000 */
[----:B------:R-:W-:Y:S01]  /*6700*/  FSEL R57, R57, -INF , !P1 ;  /* 0xff80000039397808 */ /* 0x000fe20004800000 */
[----:B-----5:R-:W-:Y:S01]  /*6710*/  FFMA.FTZ R56, R159, UR4, R202 ;  /* 0x000000049f387c23 */ /* 0x020fe200080100ca */
[-C--:B------:R-:W-:Y:S01]  /*6720*/  ISETP.GE.AND P1, PT, R148, R167.reuse, PT ;  /* 0x000000a79400720c */ /* 0x080fe20003f26270 */
[----:B------:R-:W-:Y:S01]  /*6730*/  FMUL.FTZ R100, R101, c[0x0][0x2ec] ;  /* 0x0000bb0065647a20 */ /* 0x000fe20000410000 */
[----:B------:R-:W1:Y:S01]  /*6740*/  MUFU.TANH R134, R134 ;  /* 0x0000008600867308 */ /* 0x000e620000002400 */
[----:B------:R-:W-:Y:S01]  /*6750*/  FMUL.FTZ R101, R103, c[0x0][0x2ec] ;  /* 0x0000bb0067657a20 */ /* 0x000fe20000410000 */
[----:B------:R-:W-:Y:S01]  /*6760*/  HMMA.16816.F32 R68, R12, R46, R68 ;  /* 0x0000002e0c44723c */ /* 0x000fe20000001844 */
[----:B------:R-:W4:Y:S01]  /*6770*/  LDSM.16.M88.4 R44, [R237+0x6000] ;  /* 0x00600000ed2c783b */ /* 0x000f220000000200 */
[----:B------:R-:W-:Y:S01]  /*6780*/  FSEL R56, R56, -INF , !P3 ;  /* 0xff80000038387808 */ /* 0x000fe20005800000 */
[----:B------:R-:W-:Y:S01]  /*6790*/  FFMA.FTZ R202, R159, UR4, R206 ;  /* 0x000000049fca7c23 */ /* 0x000fe200080100ce */
[----:B------:R-:W-:Y:S01]  /*67a0*/  FSEL R206, R204, -INF , !P0 ;  /* 0xff800000ccce7808 */ /* 0x000fe20004000000 */
[----:B------:R-:W-:Y:S01]  /*67b0*/  FFMA.FTZ R204, R155, UR4, R210 ;  /* 0x000000049bcc7c23 */ /* 0x000fe200080100d2 */
[C---:B------:R-:W-:Y:S01]  /*67c0*/  ISETP.GE.AND P0, PT, R154.reuse, R167, PT ;  /* 0x000000a79a00720c */ /* 0x040fe20003f06270 */
[----:B------:R5:W-:Y:S01]  /*67d0*/  STL [R1], R56 ;  /* 0x0000003801007387 */ /* 0x000be20000100800 */
[----:B------:R-:W-:Y:S01]  /*67e0*/  HMMA.16816.F32 R92, R16, R50, R92 ;  /* 0x00000032105c723c */ /* 0x000fe2000000185c */
[-C--:B------:R-:W-:Y:S01]  /*67f0*/  ISETP.GE.AND P3, PT, R154, R165.reuse, PT ;  /* 0x000000a59a00720c */ /* 0x080fe20003f66270 */
[----:B------:R1:W-:Y:S01]  /*6800*/  I2F R159, R58 ;  /* 0x0000003a009f7306 */ /* 0x0003e20000201400 */
[----:B------:R-:W4:Y:S01]  /*6810*/  LDSM.16.M88.4 R48, [R164+0x5000] ;  /* 0x00500000a430783b */ /* 0x000f220000000200 */
[----:B------:R-:W-:Y:S01]  /*6820*/  FSEL R119, R119, -INF , !P1 ;  /* 0xff80000077777808 */ /* 0x000fe20004800000 */
[----:B--2---:R-:W-:Y:S01]  /*6830*/  IMAD.MOV.U32 R250, RZ, RZ, R138 ;  /* 0x000000fffffa7224 */ /* 0x004fe200078e008a */
[----:B------:R-:W-:Y:S01]  /*6840*/  ISETP.GE.AND P1, PT, R142, R165, PT ;  /* 0x000000a58e00720c */ /* 0x000fe20003f26270 */
[----:B------:R-:W-:Y:S01]  /*6850*/  FFMA.FTZ R144, R173, UR4, R211 ;  /* 0x00000004ad907c23 */ /* 0x000fe200080100d3 */
[C---:B---3--:R-:W-:Y:S01]  /*6860*/  HMMA.16816.F32 R88, R8.reuse, R52, R88 ;  /* 0x000000340858723c */ /* 0x048fe20000001858 */
[----:B------:R-:W-:Y:S01]  /*6870*/  FMUL.FTZ R103, R98, c[0x0][0x2ec] ;  /* 0x0000bb0062677a20 */ /* 0x000fe20000410000 */
[----:B------:R-:W-:Y:S01]  /*6880*/  FSEL R59, R59, -INF , !P3 ;  /* 0xff8000003b3b7808 */ /* 0x000fe20005800000 */
[----:B------:R-:W2:Y:S01]  /*6890*/  MUFU.TANH R120, R120 ;  /* 0x0000007800787308 */ /* 0x000ea20000002400 */
[-C--:B------:R-:W-:Y:S01]  /*68a0*/  ISETP.GE.AND P3, PT, R146, R167.reuse, PT ;  /* 0x000000a79200720c */ /* 0x080fe20003f66270 */
[----:B------:R-:W-:Y:S01]  /*68b0*/  FFMA.FTZ R158, R221, UR4, R223 ;  /* 0x00000004dd9e7c23 */ /* 0x000fe200080100df */
[----:B------:R-:W-:Y:S01]  /*68c0*/  FSEL R138, R133, -INF , !P1 ;  /* 0xff800000858a7808 */ /* 0x000fe20004800000 */
[----:B------:R-:W-:Y:S01]  /*68d0*/  FFMA.FTZ R223, R249, UR4, R118 ;  /* 0x00000004f9df7c23 */ /* 0x000fe20008010076 */
[C---:B------:R-:W-:Y:S01]  /*68e0*/  HMMA.16816.F32 R84, R8.reuse, R54, R84 ;  /* 0x000000360854723c */ /* 0x040fe20000001854 */
[----:B------:R-:W-:Y:S01]  /*68f0*/  LDSM.16.M88.4 R52, [R164+0x5800] ;  /* 0x00580000a434783b */ /* 0x000fe20000000200 */
[----:B-1----:R-:W-:Y:S01]  /*6900*/  IADD3 R58, R172, 0x98, RZ ;  /* 0x00000098ac3a7810 */ /* 0x002fe20007ffe0ff */
[----:B------:R-:W1:Y:S01]  /*6910*/  MUFU.TANH R123, R123 ;  /* 0x0000007b007b7308 */ /* 0x000e620000002400 */
[----:B------:R-:W-:Y:S01]  /*6920*/  FSEL R202, R202, -INF , !P5 ;  /* 0xff800000caca7808 */ /* 0x000fe20006800000 */
[----:B------:R-:W-:Y:S01]  /*6930*/  FFMA.FTZ R134, R183, UR4, R134 ;  /* 0x00000004b7867c23 */ /* 0x000fe20008010086 */
[----:B------:R-:W-:Y:S01]  /*6940*/  FSEL R204, R204, -INF , !P4 ;  /* 0xff800000cccc7808 */ /* 0x000fe20006000000 */
[----:B------:R-:W-:Y:S01]  /*6950*/  FMUL.FTZ R102, R102, c[0x0][0x2ec] ;  /* 0x0000bb0066667a20 */ /* 0x000fe20000410000 */
[C---:B------:R-:W-:Y:S01]  /*6960*/  HMMA.16816.F32 R80, R8.reuse, R40, R80 ;  /* 0x000000280850723c */ /* 0x040fe20000001850 */
[----:B-----5:R-:W-:Y:S01]  /*6970*/  IADD3 R56, R172, 0x90, RZ ;  /* 0x00000090ac387810 */ /* 0x020fe20007ffe0ff */
[----:B------:R-:W-:Y:S01]  /*6980*/  FMUL.FTZ R98, R92, c[0x0][0x2ec] ;  /* 0x0000bb005c627a20 */ /* 0x000fe20000410000 */
[----:B------:R3:W-:Y:S01]  /*6990*/  I2F R155, R58 ;  /* 0x0000003a009b7306 */ /* 0x0007e20000201400 */
[----:B------:R-:W-:Y:S01]  /*69a0*/  FMUL.FTZ R92, R93, c[0x0][0x2ec] ;  /* 0x0000bb005d5c7a20 */ /* 0x000fe20000410000 */
[----:B------:R-:W-:Y:S01]  /*69b0*/  ISETP.GE.AND P5, PT, R152, R167, PT ;  /* 0x000000a79800720c */ /* 0x000fe20003fa6270 */
[----:B------:R-:W-:Y:S01]  /*69c0*/  FMUL.FTZ R93, R95, c[0x0][0x2ec] ;  /* 0x0000bb005f5d7a20 */ /* 0x000fe20000410000 */
[-C--:B------:R-:W-:Y:S01]  /*69d0*/  ISETP.GE.AND P4, PT, R150, R165.reuse, PT ;  /* 0x000000a59600720c */ /* 0x080fe20003f86270 */
[C---:B------:R-:W-:Y:S01]  /*69e0*/  HMMA.16816.F32 R76, R8.reuse, R42, R76 ;  /* 0x0000002a084c723c */ /* 0x040fe2000000184c */
[----:B------:R-:W5:Y:S01]  /*69f0*/  LDSM.16.M88.4 R40, [R234+0x8800] ;  /* 0x00880000ea28783b */ /* 0x000f620000000200 */
[----:B------:R-:W-:Y:S01]  /*6a00*/  IMAD.MOV.U32 R95, RZ, RZ, R129 ;  /* 0x000000ffff5f7224 */ /* 0x000fe200078e0081 */
[----:B------:R1:W-:Y:S01]  /*6a10*/  I2F R161, R56 ;  /* 0x0000003800a17306 */ /* 0x0003e20000201400 */
[----:B------:R-:W-:Y:S01]  /*6a20*/  FFMA.FTZ R129, R147, UR4, R132 ;  /* 0x0000000493817c23 */ /* 0x000fe20008010084 */
[----:B------:R-:W-:Y:S01]  /*6a30*/  FSEL R125, R125, -INF , !P3 ;  /* 0xff8000007d7d7808 */ /* 0x000fe20005800000 */
[----:B------:R-:W-:Y:S01]  /*6a40*/  FFMA.FTZ R132, R143, UR4, R248 ;  /* 0x000000048f847c23 */ /* 0x000fe200080100f8 */
[----:B------:R-:W-:Y:S01]  /*6a50*/  ISETP.GE.AND P3, PT, R140, R165, PT ;  /* 0x000000a58c00720c */ /* 0x000fe20003f66270 */
[C---:B----4-:R-:W-:Y:S01]  /*6a60*/  HMMA.16816.F32 R72, R8.reuse, R44, R72 ;  /* 0x0000002c0848723c */ /* 0x050fe20000001848 */
[----:B------:R-:W-:Y:S01]  /*6a70*/  FSEL R127, R127, -INF , !P4 ;  /* 0xff8000007f7f7808 */ /* 0x000fe20006000000 */
[----:B------:R-:W-:Y:S01]  /*6a80*/  FFMA.FTZ R147, R175, UR4, R209 ;  /* 0x00000004af937c23 */ /* 0x000fe200080100d1 */
[-C--:B------:R-:W-:Y:S01]  /*6a90*/  ISETP.GE.AND P4, PT, R142, R167.reuse, PT ;  /* 0x000000a78e00720c */ /* 0x080fe20003f86270 */
[----:B---3--:R-:W-:Y:S01]  /*6aa0*/  FFMA.FTZ R58, R151, UR4, R218 ;  /* 0x00000004973a7c23 */ /* 0x008fe200080100da */
[----:B------:R-:W-:Y:S01]  /*6ab0*/  FSEL R139, R139, -INF , !P3 ;  /* 0xff8000008b8b7808 */ /* 0x000fe20005800000 */
[----:B------:R-:W-:Y:S01]  /*6ac0*/  FFMA.FTZ R142, R175, UR4, R205 ;  /* 0x00000004af8e7c23 */ /* 0x000fe200080100cd */
[----:B------:R-:W-:Y:S01]  /*6ad0*/  ISETP.GE.AND P3, PT, R182, R167, PT ;  /* 0x000000a7b600720c */ /* 0x000fe20003f66270 */
[----:B------:R-:W-:Y:S01]  /*6ae0*/  HMMA.16816.F32 R68, R8, R46, R68 ;  /* 0x0000002e0844723c */ /* 0x000fe20000001844 */
[----:B------:R-:W3:Y:S01]  /*6af0*/  LDSM.16.M88.4 R44, [R237+0x6800] ;  /* 0x00680000ed2c783b */ /* 0x000ee20000000200 */
[----:B------:R-:W-:Y:S01]  /*6b00*/  FSEL R58, R58, -INF , !P5 ;  /* 0xff8000003a3a7808 */ /* 0x000fe20006800000 */
[----:B-1----:R-:W-:Y:S01]  /*6b10*/  FFMA.FTZ R56, R153, UR4, R216 ;  /* 0x0000000499387c23 */ /* 0x002fe200080100d8 */
[-C--:B------:R-:W-:Y:S01]  /*6b20*/  ISETP.GE.AND P5, PT, R146, R165.reuse, PT ;  /* 0x000000a59200720c */ /* 0x080fe20003fa6270 */
[----:B------:R-:W-:Y:S01]  /*6b30*/  FFMA.FTZ R146, R177, UR4, R207 ;  /* 0x00000004b1927c23 */ /* 0x000fe200080100cf */
[----:B------:R-:W-:Y:S01]  /*6b40*/  FSEL R142, R142, -INF , !P3 ;  /* 0xff8000008e8e7808 */ /* 0x000fe20005800000 */
[----:B------:R1:W-:Y:S01]  /*6b50*/  I2F R216, R128 ;  /* 0x0000008000d87306 */ /* 0x0003e20000201400 */
[C---:B------:R-:W-:Y:S01]  /*6b60*/  HMMA.16816.F32 R88, R16.reuse, R48, R88 ;  /* 0x000000301058723c */ /* 0x040fe20000001858 */
[----:B------:R-:W-:Y:S01]  /*6b70*/  FSEL R56, R56, -INF , !P0 ;  /* 0xff80000038387808 */ /* 0x000fe20004000000 */
[----:B--2---:R-:W-:Y:S01]  /*6b80*/  FFMA.FTZ R120, R183, UR4, R120 ;  /* 0x00000004b7787c23 */ /* 0x004fe20008010078 */
[-C--:B------:R-:W-:Y:S01]  /*6b90*/  ISETP.GE.AND P0, PT, R148, R165.reuse, PT ;  /* 0x000000a59400720c */ /* 0x080fe20003f06270 */
[----:B------:R-:W-:Y:S01]  /*6ba0*/  FFMA.FTZ R148, R173, UR4, R215 ;  /* 0x00000004ad947c23 */ /* 0x000fe200080100d7 */
[----:B------:R-:W-:Y:S01]  /*6bb0*/  ISETP.GE.AND P3, PT, R174, R165, PT ;  /* 0x000000a5ae00720c */ /* 0x000fe20003f66270 */
[----:B------:R-:W-:Y:S01]  /*6bc0*/  FFMA.FTZ R123, R187, UR4, R123 ;  /* 0x00000004bb7b7c23 */ /* 0x000fe2000801007b */
[----:B------:R-:W-:Y:S01]  /*6bd0*/  FSEL R129, R129, -INF , !P0 ;  /* 0xff80000081817808 */ /* 0x000fe20004000000 */
[----:B------:R-:W-:Y:S01]  /*6be0*/  HMMA.16816.F32 R84, R16, R50, R84 ;  /* 0x000000321054723c */ /* 0x000fe20000001854 */
[----:B------:R-:W2:Y:S01]  /*6bf0*/  LDSM.16.M88.4 R48, [R164+0x6000] ;  /* 0x00600000a430783b */ /* 0x000ea20000000200 */
[----:B------:R-:W-:Y:S01]  /*6c00*/  ISETP.GE.AND P0, PT, R140, R167, PT ;  /* 0x000000a78c00720c */ /* 0x000fe20003f06270 */
[----:B------:R-:W-:Y:S01]  /*6c10*/  MUFU.TANH R111, R111 ;  /* 0x0000006f006f7308 */ /* 0x000fe20000002400 */
[----:B------:R-:W-:Y:S01]  /*6c20*/  FSEL R154, R121, -INF , !P3 ;  /* 0xff800000799a7808 */ /* 0x000fe20005800000 */
[----:B------:R-:W-:Y:S01]  /*6c30*/  FFMA.FTZ R140, R181, UR4, R199 ;  /* 0x00000004b58c7c23 */ /* 0x000fe200080100c7 */
[----:B------:R-:W-:Y:S01]  /*6c40*/  FSEL R133, R252, -INF , !P0 ;  /* 0xff800000fc857808 */ /* 0x000fe20004000000 */
[----:B-1----:R-:W-:Y:S01]  /*6c50*/  FFMA.FTZ R128, R143, UR4, R232 ;  /* 0x000000048f807c23 */ /* 0x002fe200080100e8 */
[----:B------:R-:W-:Y:S01]  /*6c60*/  IADD3 R252, R172, 0x69, RZ ;  /* 0x00000069acfc7810 */ /* 0x000fe20007ffe0ff */
[----:B-----5:R-:W-:Y:S01]  /*6c70*/  HMMA.16816.F32 R64, R12, R40, R64 ;  /* 0x000000280c40723c */ /* 0x020fe20000001840 */
[----:B------:R-:W-:Y:S01]  /*6c80*/  ISETP.GE.AND P0, PT, R184, R165, PT ;  /* 0x000000a5b800720c */ /* 0x000fe20003f06270 */
[----:B------:R-:W1:Y:S01]  /*6c90*/  MUFU.TANH R131, R131 ;  /* 0x0000008300837308 */ /* 0x000e620000002400 */
[-C--:B------:R-:W-:Y:S01]  /*6ca0*/  ISETP.GE.AND P3, PT, R196, R167.reuse, PT ;  /* 0x000000a7c400720c */ /* 0x080fe20003f66270 */
[----:B------:R-:W-:Y:S01]  /*6cb0*/  FFMA.FTZ R143, R177, UR4, R203 ;  /* 0x00000004b18f7c23 */ /* 0x000fe200080100cb */
[----:B------:R-:W-:Y:S01]  /*6cc0*/  FSEL R146, R146, -INF , !P0 ;  /* 0xff80000092927808 */ /* 0x000fe20004000000 */
[----:B------:R-:W-:Y:S01]  /*6cd0*/  IMAD.MOV.U32 R193, RZ, RZ, R166 ;  /* 0x000000ffffc17224 */ /* 0x000fe200078e00a6 */
[----:B------:R-:W-:Y:S01]  /*6ce0*/  IADD3 R40, R172, 0x79, RZ ;  /* 0x00000079ac287810 */ /* 0x000fe20007ffe0ff */
[C---:B------:R-:W-:Y:S01]  /*6cf0*/  HMMA.16816.F32 R76, R16.reuse, R54, R76 ;  /* 0x00000036104c723c */ /* 0x040fe2000000184c */
[----:B------:R-:W-:Y:S01]  /*6d00*/  ISETP.GE.AND P0, PT, R174, R167, PT ;  /* 0x000000a7ae00720c */ /* 0x000fe20003f06270 */
[----:B------:R-:W4:Y:S01]  /*6d10*/  I2F R252, R252 ;  /* 0x000000fc00fc7306 */ /* 0x000f220000201400 */
[----:B------:R-:W-:Y:S01]  /*6d20*/  FSEL R198, R198, -INF , !P5 ;  /* 0xff800000c6c67808 */ /* 0x000fe20006800000 */
[----:B------:R-:W-:Y:S01]  /*6d30*/  IMAD.MOV.U32 R220, RZ, RZ, R95 ;  /* 0x000000ffffdc7224 */ /* 0x000fe200078e005f */
[----:B------:R-:W-:Y:S01]  /*6d40*/  FSEL R153, R135, -INF , !P0 ;  /* 0xff80000087997808 */ /* 0x000fe20004000000 */
[----:B------:R-:W-:Y:S01]  /*6d50*/  FMUL.FTZ R96, R96, c[0x0][0x2ec] ;  /* 0x0000bb0060607a20 */ /* 0x000fe20000410000 */
[----:B------:R-:W-:Y:S01]  /*6d60*/  IADD3 R55, R172, 0x78, RZ ;  /* 0x00000078ac377810 */ /* 0x000fe20007ffe0ff */
[----:B------:R-:W-:Y:S01]  /*6d70*/  HMMA.16816.F32 R80, R16, R52, R80 ;  /* 0x000000341050723c */ /* 0x000fe20000001850 */
[----:B------:R-:W-:Y:S01]  /*6d80*/  ISETP.GE.AND P0, PT, R194, R165, PT ;  /* 0x000000a5c200720c */ /* 0x000fe20003f06270 */
[----:B-1----:R-:W-:Y:S01]  /*6d90*/  FFMA.FTZ R131, R221, UR4, R131 ;  /* 0x00000004dd837c23 */ /* 0x002fe20008010083 */
[----:B------:R-:W-:Y:S01]  /*6da0*/  FSEL R128, R128, -INF , !P2 ;  /* 0xff80000080807808 */ /* 0x000fe20005000000 */
[----:B------:R-:W-:Y:S01]  /*6db0*/  MUFU.TANH R107, R107 ;  /* 0x0000006b006b7308 */ /* 0x000fe20000002400 */
[----:B------:R-:W-:Y:S01]  /*6dc0*/  FSEL R132, R132, -INF , !P6 ;  /* 0xff80000084847808 */ /* 0x000fe20007000000 */
[----:B------:R-:W-:Y:S01]  /*6dd0*/  FMUL.FTZ R97, R97, c[0x0][0x2ec] ;  /* 0x0000bb0061617a20 */ /* 0x000fe20000410000 */
[----:B------:R-:W-:Y:S01]  /*6de0*/  FSEL R162, R162, -INF , !P4 ;  /* 0xff800000a2a27808 */ /* 0x000fe20006000000 */
[----:B---3--:R-:W-:Y:S01]  /*6df0*/  HMMA.16816.F32 R64, R8, R44, R64 ;  /* 0x0000002c0840723c */ /* 0x008fe20000001840 */
[----:B------:R-:W-:Y:S01]  /*6e00*/  IADD3 R54, R172, 0x71, RZ ;  /* 0x00000071ac367810 */ /* 0x000fe20007ffe0ff */
[----:B----4-:R-:W-:Y:S01]  /*6e10*/  FFMA.FTZ R229, R252, UR4, R229 ;  /* 0x00000004fce57c23 */ /* 0x010fe200080100e5 */
[C---:B------:R-:W-:Y:S01]  /*6e20*/  ISETP.GE.AND P5, PT, R188.reuse, R167, PT ;  /* 0x000000a7bc00720c */ /* 0x040fe20003fa6270 */
[----:B------:R-:W1:Y:S01]  /*6e30*/  I2F R45, R55 ;  /* 0x00000037002d7306 */ /* 0x000e620000201400 */
[----:B------:R-:W-:Y:S01]  /*6e40*/  ISETP.GE.AND P2, PT, R188, R165, PT ;  /* 0x000000a5bc00720c */ /* 0x000fe20003f46270 */
[----:B------:R-:W-:Y:S01]  /*6e50*/  FFMA.FTZ R203, R252, UR4, R233 ;  /* 0x00000004fccb7c23 */ /* 0x000fe200080100e9 */
[C---:B------:R-:W-:Y:S01]  /*6e60*/  ISETP.GE.AND P6, PT, R186.reuse, R167, PT ;  /* 0x000000a7ba00720c */ /* 0x040fe20003fc6270 */
[C---:B--2---:R-:W-:Y:S01]  /*6e70*/  HMMA.16816.F32 R72, R16.reuse, R48, R72 ;  /* 0x000000301048723c */ /* 0x044fe20000001848 */
[----:B------:R-:W-:Y:S01]  /*6e80*/  ISETP.GE.AND P4, PT, R186, R165, PT ;  /* 0x000000a5ba00720c */ /* 0x000fe20003f86270 */
[----:B------:R-:W-:Y:S01]  /*6e90*/  FMUL.FTZ R99, R99, c[0x0][0x2ec] ;  /* 0x0000bb0063637a20 */ /* 0x000fe20000410000 */
[-C--:B------:R-:W-:Y:S01]  /*6ea0*/  ISETP.GE.AND P1, PT, R184, R167.reuse, PT ;  /* 0x000000a7b800720c */ /* 0x080fe20003f26270 */
[----:B------:R-:W2:Y:S01]  /*6eb0*/  I2F R48, R40 ;  /* 0x0000002800307306 */ /* 0x000ea20000201400 */
[----:B------:R-:W-:Y:S01]  /*6ec0*/  FSEL R179, R126, -INF , !P0 ;  /* 0xff8000007eb37808 */ /* 0x000fe20004000000 */
[----:B------:R-:W-:Y:S01]  /*6ed0*/  FMUL.FTZ R89, R89, c[0x0][0x2ec] ;  /* 0x0000bb0059597a20 */ /* 0x000fe20000410000 */
[----:B------:R-:W-:Y:S01]  /*6ee0*/  FSEL R185, R185, -INF , !P3 ;  /* 0xff800000b9b97808 */ /* 0x000fe20005800000 */
[----:B------:R-:W-:Y:S01]  /*6ef0*/  HMMA.16816.F32 R68, R16, R50, R68 ;  /* 0x000000321044723c */ /* 0x000fe20000001844 */
[C---:B------:R-:W-:Y:S01]  /*6f00*/  ISETP.GE.AND P0, PT, R251.reuse, R167, PT ;  /* 0x000000a7fb00720c */ /* 0x040fe20003f06270 */
[----:B------:R-:W-:Y:S01]  /*6f10*/  FMUL.FTZ R88, R88, c[0x0][0x2ec] ;  /* 0x0000bb0058587a20 */ /* 0x000fe20000410000 */
[-C--:B------:R-:W-:Y:S01]  /*6f20*/  ISETP.GE.AND P3, PT, R251, R165.reuse, PT ;  /* 0x000000a5fb00720c */ /* 0x080fe20003f66270 */
[----:B------:R-:W3:Y:S01]  /*6f30*/  I2F R52, R54 ;  /* 0x0000003600347306 */ /* 0x000ee20000201400 */
[----:B------:R-:W-:Y:S01]  /*6f40*/  FSEL R160, R160, -INF , !P5 ;  /* 0xff800000a0a07808 */ /* 0x000fe20006800000 */
[----:B------:R-:W-:Y:S01]  /*6f50*/  FFMA.FTZ R251, R249, UR4, R116 ;  /* 0x00000004f9fb7c23 */ /* 0x000fe20008010074 */
[----:B------:R-:W-:Y:S01]  /*6f60*/  FSEL R140, R140, -INF , !P2 ;  /* 0xff8000008c8c7808 */ /* 0x000fe20005000000 */
[C---:B-1----:R-:W-:Y:S01]  /*6f70*/  FFMA.FTZ R110, R45.reuse, UR4, R110 ;  /* 0x000000042d6e7c23 */ /* 0x042fe2000801006e */
[----:B------:R-:W-:Y:S01]  /*6f80*/  FSEL R136, R136, -INF , !P6 ;  /* 0xff80000088887808 */ /* 0x000fe20007000000 */
[----:B------:R-:W-:Y:S01]  /*6f90*/  FFMA.FTZ R219, R45, UR4, R5 ;  /* 0x000000042ddb7c23 */ /* 0x000fe20008010005 */
[----:B------:R-:W-:Y:S01]  /*6fa0*/  FSEL R141, R141, -INF , !P4 ;  /* 0xff8000008d8d7808 */ /* 0x000fe20006000000 */
[C---:B--2---:R-:W-:Y:S01]  /*6fb0*/  FFMA.FTZ R108, R48.reuse, UR4, R108 ;  /* 0x00000004306c7c23 */ /* 0x044fe2000801006c */
[----:B------:R-:W-:Y:S01]  /*6fc0*/  FSEL R143, R143, -INF , !P1 ;  /* 0xff8000008f8f7808 */ /* 0x000fe20004800000 */
[----:B------:R-:W-:Y:S01]  /*6fd0*/  FFMA.FTZ R111, R48, UR4, R111 ;  /* 0x00000004306f7c23 */ /* 0x000fe2000801006f */
[----:B------:R-:W-:Y:S01]  /*6fe0*/  IADD3 R252, R172, 0x79, RZ ;  /* 0x00000079acfc7810 */ /* 0x000fe20007ffe0ff */
[----:B------:R-:W-:Y:S01]  /*6ff0*/  MUFU.TANH R102, R102 ;  /* 0x0000006600667308 */ /* 0x000fe20000002400 */
[----:B------:R-:W-:Y:S01]  /*7000*/  ISETP.GE.AND P5, PT, R182, R165, PT ;  /* 0x000000a5b600720c */ /* 0x000fe20003fa6270 */
[----:B------:R-:W-:Y:S01]  /*7010*/  FMUL.FTZ R76, R76, c[0x0][0x2ec] ;  /* 0x0000bb004c4c7a20 */ /* 0x000fe20000410000 */
[----:B------:R-:W-:Y:S01]  /*7020*/  ISETP.GE.AND P2, PT, R178, R167, PT ;  /* 0x000000a7b200720c */ /* 0x000fe20003f46270 */
[----:B---3--:R-:W-:Y:S01]  /*7030*/  FFMA.FTZ R221, R52, UR4, R220 ;  /* 0x0000000434dd7c23 */ /* 0x008fe200080100dc */
[----:B------:R-:W-:Y:S01]  /*7040*/  ISETP.GE.AND P6, PT, R178, R165, PT ;  /* 0x000000a5b200720c */ /* 0x000fe20003fc6270 */
[----:B------:R-:W-:Y:S01]  /*7050*/  FFMA.FTZ R207, R52, UR4, R193 ;  /* 0x0000000434cf7c23 */ /* 0x000fe200080100c1 */
[C---:B------:R-:W-:Y:S01]  /*7060*/  ISETP.GE.AND P4, PT, R176.reuse, R167, PT ;  /* 0x000000a7b000720c */ /* 0x040fe20003f86270 */
[----:B------:R-:W-:Y:S01]  /*7070*/  MUFU.TANH R112, R112 ;  /* 0x0000007000707308 */ /* 0x000fe20000002400 */
[-C--:B------:R-:W-:Y:S01]  /*7080*/  ISETP.GE.AND P1, PT, R176, R165.reuse, PT ;  /* 0x000000a5b000720c */ /* 0x080fe20003f26270 */
[----:B------:R-:W-:Y:S01]  /*7090*/  FMUL.FTZ R94, R94, c[0x0][0x2ec] ;  /* 0x0000bb005e5e7a20 */ /* 0x000fe20000410000 */
[----:B------:R-:W-:Y:S01]  /*70a0*/  FSEL R249, R229, -INF , !P0 ;  /* 0xff800000e5f97808 */ /* 0x000fe20004000000 */
[----:B------:R-:W-:Y:S01]  /*70b0*/  FMUL.FTZ R85, R85, c[0x0][0x2ec] ;  /* 0x0000bb0055557a20 */ /* 0x000fe20000410000 */
[----:B------:R-:W-:Y:S01]  /*70c0*/  FSEL R203, R203, -INF , !P3 ;  /* 0xff800000cbcb7808 */ /* 0x000fe20005800000 */
[----:B------:R-:W-:Y:S01]  /*70d0*/  FMUL.FTZ R80, R80, c[0x0][0x2ec] ;  /* 0x0000bb0050507a20 */ /* 0x000fe20000410000 */
[----:B------:R-:W-:Y:S01]  /*70e0*/  ISETP.GE.AND P0, PT, R55, R165, PT ;  /* 0x000000a53700720c */ /* 0x000fe20003f06270 */
[----:B------:R-:W-:Y:S01]  /*70f0*/  MUFU.TANH R114, R114 ;  /* 0x0000007200727308 */ /* 0x000fe20000002400 */
[-C--:B------:R-:W-:Y:S01]  /*7100*/  ISETP.GE.AND P3, PT, R252, R167.reuse, PT ;  /* 0x000000a7fc00720c */ /* 0x080fe20003f66270 */
[----:B------:R-:W-:Y:S01]  /*7110*/  FMUL.FTZ R84, R84, c[0x0][0x2ec] ;  /* 0x0000bb0054547a20 */ /* 0x000fe20000410000 */
[----:B------:R-:W-:Y:S01]  /*7120*/  IADD3 R49, R172, 0x88, RZ ;  /* 0x00000088ac317810 */ /* 0x000fe20007ffe0ff */
[----:B------:R-:W-:Y:S01]  /*7130*/  FMUL.FTZ R224, R81, c[0x0][0x2ec] ;  /* 0x0000bb0051e07a20 */ /* 0x000fe20000410000 */
[----:B------:R-:W-:Y:S01]  /*7140*/  FSEL R147, R147, -INF , !P5 ;  /* 0xff80000093937808 */ /* 0x000fe20006800000 */
[----:B------:R-:W-:Y:S01]  /*7150*/  FMUL.FTZ R73, R73, c[0x0][0x2ec] ;  /* 0x0000bb0049497a20 */ /* 0x000fe20000410000 */
[----:B------:R-:W-:Y:S01]  /*7160*/  FSEL R144, R144, -INF , !P2 ;  /* 0xff80000090907808 */ /* 0x000fe20005000000 */
[----:B------:R-:W1:Y:S01]  /*7170*/  I2F R44, R49 ;  /* 0x00000031002c7306 */ /* 0x000e620000201400 */
[----:B------:R-:W-:Y:S01]  /*7180*/  FSEL R148, R148, -INF , !P6 ;  /* 0xff80000094947808 */ /* 0x000fe20007000000 */
[----:B------:R-:W-:Y:S01]  /*7190*/  FMUL.FTZ R68, R68, c[0x0][0x2ec] ;  /* 0x0000bb0044447a20 */ /* 0x000fe20000410000 */
[----:B------:R-:W-:Y:S01]  /*71a0*/  FSEL R145, R145, -INF , !P4 ;  /* 0xff80000091917808 */ /* 0x000fe20006000000 */
[----:B------:R-:W-:Y:S01]  /*71b0*/  FMUL.FTZ R86, R86, c[0x0][0x2ec] ;  /* 0x0000bb0056567a20 */ /* 0x000fe20000410000 */
[----:B------:R-:W-:Y:S01]  /*71c0*/  FSEL R149, R149, -INF , !P1 ;  /* 0xff80000095957808 */ /* 0x000fe20004800000 */
[----:B------:R-:W-:Y:S01]  /*71d0*/  FMUL.FTZ R69, R69, c[0x0][0x2ec] ;  /* 0x0000bb0045457a20 */ /* 0x000fe20000410000 */
[C---:B------:R-:W-:Y:S01]  /*71e0*/  ISETP.GE.AND P5, PT, R190.reuse, R167, PT ;  /* 0x000000a7be00720c */ /* 0x040fe20003fa6270 */
[----:B------:R-:W-:Y:S01]  /*71f0*/  MUFU.TANH R105, R105 ;  /* 0x0000006900697308 */ /* 0x000fe20000002400 */
[----:B------:R-:W-:Y:S01]  /*7200*/  ISETP.GE.AND P2, PT, R190, R165, PT ;  /* 0x000000a5be00720c */ /* 0x000fe20003f46270 */
[----:B------:R-:W-:Y:S01]  /*7210*/  FMUL.FTZ R87, R87, c[0x0][0x2ec] ;  /* 0x0000bb0057577a20 */ /* 0x000fe20000410000 */
[----:B------:R-:W-:Y:S01]  /*7220*/  ISETP.GE.AND P6, PT, R192, R167, PT ;  /* 0x000000a7c000720c */ /* 0x000fe20003fc6270 */
[----:B------:R-:W-:Y:S01]  /*7230*/  FMUL.FTZ R248, R82, c[0x0][0x2ec] ;  /* 0x0000bb0052f87a20 */ /* 0x000fe20000410000 */
[----:B------:R-:W-:Y:S01]  /*7240*/  ISETP.GE.AND P4, PT, R192, R165, PT ;  /* 0x000000a5c000720c */ /* 0x000fe20003f86270 */
[----:B------:R-:W-:Y:S01]  /*7250*/  FMUL.FTZ R246, R83, c[0x0][0x2ec] ;  /* 0x0000bb0053f67a20 */ /* 0x000fe20000410000 */
[-C--:B------:R-:W-:Y:S01]  /*7260*/  ISETP.GE.AND P1, PT, R194, R167.reuse, PT ;  /* 0x000000a7c200720c */ /* 0x080fe20003f26270 */
[----:B------:R-:W2:Y:S01]  /*7270*/  I2F R40, R2 ;  /* 0x0000000200287306 */ /* 0x000ea20000201400 */
[----:B------:R-:W-:Y:S01]  /*7280*/  FSEL R217, R110, -INF , !P0 ;  /* 0xff8000006ed97808 */ /* 0x000fe20004000000 */
[----:B-1----:R-:W-:Y:S01]  /*7290*/  FFMA.FTZ R199, R44, UR4, R107 ;  /* 0x000000042cc77c23 */ /* 0x002fe2000801006b */
[----:B------:R-:W-:Y:S01]  /*72a0*/  FSEL R213, R108, -INF , !P3 ;  /* 0xff8000006cd57808 */ /* 0x000fe20005800000 */
[----:B------:R-:W-:Y:S01]  /*72b0*/  FFMA.FTZ R102, R44, UR4, R102 ;  /* 0x000000042c667c23 */ /* 0x000fe20008010066 */
[C---:B------:R-:W-:Y:S01]  /*72c0*/  ISETP.GE.AND P0, PT, R49.reuse, R167, PT ;  /* 0x000000a73100720c */ /* 0x040fe20003f06270 */
[----:B------:R-:W-:Y:S01]  /*72d0*/  FMUL.FTZ R72, R72, c[0x0][0x2ec] ;  /* 0x0000bb0048487a20 */ /* 0x000fe20000410000 */
[-C--:B------:R-:W-:Y:S01]  /*72e0*/  ISETP.GE.AND P3, PT, R49, R165.reuse, PT ;  /* 0x000000a53100720c */ /* 0x080fe20003f66270 */
[----:B------:R-:W-:Y:S01]  /*72f0*/  MUFU.TANH R104, R104 ;  /* 0x0000006800687308 */ /* 0x000fe20000002400 */
[----:B------:R-:W-:Y:S01]  /*7300*/  FSEL R150, R134, -INF , !P5 ;  /* 0xff80000086967808 */ /* 0x000fe20006800000 */
[----:B------:R-:W-:Y:S01]  /*7310*/  HMMA.16816.F32 R48, R12, R42, R36 ;  /* 0x0000002a0c30723c */ /* 0x000fe20000001824 */
[----:B------:R-:W-:Y:S01]  /*7320*/  FSEL R173, R120, -INF , !P2 ;  /* 0xff80000078ad7808 */ /* 0x000fe20005000000 */
[----:B------:R-:W1:Y:S01]  /*7330*/  LDSM.16.M88.4 R36, [R234+0x9000] ;  /* 0x00900000ea24783b */ /* 0x000e620000000200 */
[----:B------:R-:W-:Y:S01]  /*7340*/  FSEL R152, R122, -INF , !P6 ;  /* 0xff8000007a987808 */ /* 0x000fe20007000000 */
[----:B------:R-:W-:Y:S01]  /*7350*/  FMUL.FTZ R71, R71, c[0x0][0x2ec] ;  /* 0x0000bb0047477a20 */ /* 0x000fe20000410000 */
[----:B------:R-:W-:Y:S01]  /*7360*/  FSEL R156, R124, -INF , !P4 ;  /* 0xff8000007c9c7808 */ /* 0x000fe20006000000 */
[----:B--2---:R-:W-:Y:S01]  /*7370*/  FFMA.FTZ R205, R40, UR4, R250 ;  /* 0x0000000428cd7c23 */ /* 0x004fe200080100fa */
[----:B------:R-:W-:Y:S01]  /*7380*/  FSEL R157, R123, -INF , !P1 ;  /* 0xff8000007b9d7808 */ /* 0x000fe20004800000 */
[----:B------:R-:W-:Y:S01]  /*7390*/  MUFU.TANH R106, R106 ;  /* 0x0000006a006a7308 */ /* 0x000fe20000002400 */
[----:B------:R-:W-:Y:S01]  /*73a0*/  IADD3 R53, R172, 0x70, RZ ;  /* 0x00000070ac357810 */ /* 0x000fe20007ffe0ff */
[----:B------:R-:W-:Y:S01]  /*73b0*/  FMUL.FTZ R2, R90, c[0x0][0x2ec] ;  /* 0x0000bb005a027a20 */ /* 0x000fe20000410000 */
[----:B------:R-:W-:Y:S01]  /*73c0*/  ISETP.GE.AND P5, PT, R196, R165, PT ;  /* 0x000000a5c400720c */ /* 0x000fe20003fa6270 */
[----:B------:R-:W-:Y:S01]  /*73d0*/  FMUL.FTZ R90, R91, c[0x0][0x2ec] ;  /* 0x0000bb005b5a7a20 */ /* 0x000fe20000410000 */
[----:B------:R-:W-:Y:S01]  /*73e0*/  ISETP.GE.AND P2, PT, R225, R167, PT ;  /* 0x000000a7e100720c */ /* 0x000fe20003f46270 */
[----:B------:R-:W-:Y:S01]  /*73f0*/  FMUL.FTZ R75, R75, c[0x0][0x2ec] ;  /* 0x0000bb004b4b7a20 */ /* 0x000fe20000410000 */
[----:B------:R-:W-:Y:S01]  /*7400*/  ISETP.GE.AND P6, PT, R225, R165, PT ;  /* 0x000000a5e100720c */ /* 0x000fe20003fc6270 */
[----:B------:R-:W2:Y:S01]  /*7410*/  I2F R41, R53 ;  /* 0x0000003500297306 */ /* 0x000ea20000201400 */
[C---:B------:R-:W-:Y:S01]  /*7420*/  ISETP.GE.AND P4, PT, R247.reuse, R167, PT ;  /* 0x000000a7f700720c */ /* 0x040fe20003f86270 */
[----:B------:R-:W-:Y:S01]  /*7430*/  FMUL.FTZ R70, R70, c[0x0][0x2ec] ;  /* 0x0000bb0046467a20 */ /* 0x000fe20000410000 */
[----:B------:R-:W-:Y:S01]  /*7440*/  ISETP.GE.AND P1, PT, R247, R165, PT ;  /* 0x000000a5f700720c */ /* 0x000fe20003f26270 */
[----:B------:R-:W-:Y:S01]  /*7450*/  FMUL.FTZ R74, R74, c[0x0][0x2ec] ;  /* 0x0000bb004a4a7a20 */ /* 0x000fe20000410000 */
[----:B------:R-:W-:-:S02]  /*7460*/  FSEL R247, R227, -INF , !P5 ;  /* 0xff800000e3f77808 */ /* 0x000fc40006800000 */
[----:B------:R-:W-:Y:S01]  /*7470*/  FSEL R158, R158, -INF , !P2 ;  /* 0xff8000009e9e7808 */ /* 0x000fe20005000000 */
[----:B------:R-:W-:Y:S01]  /*7480*/  HMMA.16816.F32 R44, R8, R46, R48 ;  /* 0x0000002e082c723c */ /* 0x000fe20000001830 */
[----:B------:R-:W-:Y:S01]  /*7490*/  FSEL R195, R131, -INF , !P6 ;  /* 0xff80000083c37808 */ /* 0x000fe20007000000 */
[----:B------:R-:W-:Y:S01]  /*74a0*/  LDSM.16.M88.4 R48, [R164+0x7000] ;  /* 0x00700000a430783b */ /* 0x000fe20000000200 */
[----:B------:R-:W-:Y:S01]  /*74b0*/  FSEL R251, R251, -INF , !P4 ;  /* 0xff800000fbfb7808 */ /* 0x000fe20006000000 */
[----:B------:R-:W3:Y:S01]  /*74c0*/  MUFU.TANH R100, R100 ;  /* 0x0000006400647308 */ /* 0x000ee20000002400 */
[----:B------:R-:W-:Y:S02]  /*74d0*/  FSEL R223, R223, -INF , !P1 ;  /* 0xff800000dfdf7808 */ /* 0x000fe40004800000 */
[----:B------:R-:W-:Y:S01]  /*74e0*/  ISETP.GE.AND P5, PT, R53, R167, PT ;  /* 0x000000a73500720c */ /* 0x000fe20003fa6270 */
[----:B--2---:R-:W-:Y:S01]  /*74f0*/  FFMA.FTZ R211, R41, UR4, R112 ;  /* 0x0000000429d37c23 */ /* 0x004fe20008010070 */
[----:B------:R-:W-:Y:S01]  /*7500*/  ISETP.GE.AND P2, PT, R53, R165, PT ;  /* 0x000000a53500720c */ /* 0x000fe20003f46270 */
[----:B------:R-:W-:Y:S01]  /*7510*/  FFMA.FTZ R114, R41, UR4, R114 ;  /* 0x0000000429727c23 */ /* 0x000fe20008010072 */
[C---:B------:R-:W-:Y:S01]  /*7520*/  ISETP.GE.AND P6, PT, R54.reuse, R167, PT ;  /* 0x000000a73600720c */ /* 0x040fe20003fc6270 */
[----:B------:R-:W2:Y:S01]  /*7530*/  MUFU.TANH R101, R101 ;  /* 0x0000006500657308 */ /* 0x000ea20000002400 */
[----:B------:R-:W-:-:S02]  /*7540*/  ISETP.GE.AND P4, PT, R54, R165, PT ;  /* 0x000000a53600720c */ /* 0x000fc40003f86270 */
[-C--:B------:R-:W-:Y:S02]  /*7550*/  ISETP.GE.AND P1, PT, R55, R167.reuse, PT ;  /* 0x000000a73700720c */ /* 0x080fe40003f26270 */
[----:B------:R-:W4:Y:S01]  /*7560*/  LDSM.16.M88.4 R52, [R164+0x6800] ;  /* 0x00680000a434783b */ /* 0x000f220000000200 */
[----:B------:R-:W-:Y:S01]  /*7570*/  IADD3 R193, R172, 0x81, RZ ;  /* 0x00000081acc17810 */ /* 0x000fe20007ffe0ff */
[C---:B-1----:R-:W-:Y:S01]  /*7580*/  HMMA.16816.F32 R32, R12.reuse, R36, R32 ;  /* 0x000000240c20723c */ /* 0x042fe20000001820 */
[----:B------:R-:W-:Y:S01]  /*7590*/  FSEL R207, R207, -INF , !P4 ;  /* 0xff800000cfcf7808 */ /* 0x000fe20006000000 */
[----:B------:R-:W1:Y:S01]  /*75a0*/  MUFU.TANH R96, R96 ;  /* 0x0000006000607308 */ /* 0x000e620000002400 */
[----:B------:R-:W-:Y:S01]  /*75b0*/  FSEL R219, R219, -INF , !P1 ;  /* 0xff800000dbdb7808 */ /* 0x000fe20004800000 */
[----:B---3--:R-:W-:Y:S01]  /*75c0*/  FFMA.FTZ R100, R163, UR4, R100 ;  /* 0x00000004a3647c23 */ /* 0x008fe20008010064 */
[C---:B------:R-:W-:Y:S02]  /*75d0*/  ISETP.GE.AND P4, PT, R193.reuse, R167, PT ;  /* 0x000000a7c100720c */ /* 0x040fe40003f86270 */
[----:B------:R-:W-:Y:S01]  /*75e0*/  ISETP.GE.AND P1, PT, R193, R165, PT ;  /* 0x000000a5c100720c */ /* 0x000fe20003f26270 */
[----:B------:R-:W-:Y:S01]  /*75f0*/  FFMA.FTZ R193, R40, UR4, R105 ;  /* 0x0000000428c17c23 */ /* 0x000fe20008010069 */
[----:B------:R-:W-:Y:S01]  /*7600*/  HMMA.16816.F32 R28, R12, R38, R28 ;  /* 0x000000260c1c723c */ /* 0x000fe2000000181c */
[----:B------:R-:W3:Y:S01]  /*7610*/  LDSM.16.M88.4 R40, [R237+0x7000] ;  /* 0x00700000ed28783b */ /* 0x000ee20000000200 */
[----:B------:R-:W-:Y:S01]  /*7620*/  IADD3 R220, R172, 0x80, RZ ;  /* 0x00000080acdc7810 */ /* 0x000fe20007ffe0ff */
[----:B------:R-:W5:Y:S01]  /*7630*/  MUFU.TANH R103, R103 ;  /* 0x0000006700677308 */ /* 0x000f620000002400 */
[----:B------:R-:W-:Y:S01]  /*7640*/  FSEL R211, R211, -INF , !P5 ;  /* 0xff800000d3d37808 */ /* 0x000fe20006800000 */
[----:B--2---:R-:W-:Y:S01]  /*7650*/  FFMA.FTZ R183, R163, UR4, R101 ;  /* 0x00000004a3b77c23 */ /* 0x004fe20008010065 */
[----:B------:R-:W-:-:S02]  /*7660*/  FSEL R215, R114, -INF , !P2 ;  /* 0xff80000072d77808 */ /* 0x000fc40005000000 */
[----:B------:R-:W-:Y:S01]  /*7670*/  ISETP.GE.AND P5, PT, R252, R165, PT ;  /* 0x000000a5fc00720c */ /* 0x000fe20003fa6270 */
[----:B-1----:R-:W-:Y:S01]  /*7680*/  FFMA.FTZ R96, R161, UR4, R96 ;  /* 0x00000004a1607c23 */ /* 0x002fe20008010060 */
[-C--:B------:R-:W-:Y:S01]  /*7690*/  ISETP.GE.AND P2, PT, R220, R167.reuse, PT ;  /* 0x000000a7dc00720c */ /* 0x080fe20003f46270 */
[----:B------:R-:W1:Y:S01]  /*76a0*/  MUFU.TANH R97, R97 ;  /* 0x0000006100617308 */ /* 0x000e620000002400 */
[----:B------:R-:W-:Y:S02]  /*76b0*/  IADD3 R250, R172, 0x89, RZ ;  /* 0x00000089acfa7810 */ /* 0x000fe40007ffe0ff */
[----:B------:R-:W-:Y:S02]  /*76c0*/  FSEL R209, R111, -INF , !P5 ;  /* 0xff8000006fd17808 */ /* 0x000fe40006800000 */
[----:B------:R-:W-:Y:S02]  /*76d0*/  FSEL R205, R205, -INF , !P2 ;  /* 0xff800000cdcd7808 */ /* 0x000fe40005000000 */
[C---:B------:R-:W-:Y:S01]  /*76e0*/  ISETP.GE.AND P5, PT, R250.reuse, R167, PT ;  /* 0x000000a7fa00720c */ /* 0x040fe20003fa6270 */
[----:B------:R-:W2:Y:S01]  /*76f0*/  MUFU.TANH R99, R99 ;  /* 0x0000006300637308 */ /* 0x000ea20000002400 */
[----:B------:R-:W-:Y:S01]  /*7700*/  ISETP.GE.AND P2, PT, R250, R165, PT ;  /* 0x000000a5fa00720c */ /* 0x000fe20003f46270 */
[----:B-----5:R-:W-:Y:S01]  /*7710*/  FFMA.FTZ R103, R161, UR4, R103 ;  /* 0x00000004a1677c23 */ /* 0x020fe20008010067 */
[----:B------:R-:W-:-:S02]  /*7720*/  IADD3 R250, R172, 0x81, RZ ;  /* 0x00000081acfa7810 */ /* 0x000fc40007ffe0ff */
[----:B------:R-:W-:Y:S02]  /*7730*/  FSEL R199, R199, -INF , !P0 ;  /* 0xff800000c7c77808 */ /* 0x000fe40004000000 */
[----:B------:R-:W-:Y:S01]  /*7740*/  FSEL R189, R102, -INF , !P3 ;  /* 0xff80000066bd7808 */ /* 0x000fe20005800000 */
[----:B------:R-:W5:Y:S01]  /*7750*/  MUFU.TANH R98, R98 ;  /* 0x0000006200627308 */ /* 0x000f620000002400 */
[----:B------:R-:W-:Y:S01]  /*7760*/  IADD3 R91, R172, 0x99, RZ ;  /* 0x00000099ac5b7810 */ /* 0x000fe20007ffe0ff */
[C---:B----4-:R-:W-:Y:S01]  /*7770*/  HMMA.16816.F32 R64, R16.reuse, R52, R64 ;  /* 0x000000341040723c */ /* 0x050fe20000001840 */
[----:B------:R-:W-:Y:S01]  /*7780*/  FSEL R197, R100, -INF , !P5 ;  /* 0xff80000064c57808 */ /* 0x000fe20006800000 */
[----:B-1----:R-:W-:Y:S01]  /*7790*/  FFMA.FTZ R97, R159, UR4, R97 ;  /* 0x000000049f617c23 */ /* 0x002fe20008010061 */
[----:B------:R-:W-:Y:S02]  /*77a0*/  FSEL R183, R183, -INF , !P2 ;  /* 0xff800000b7b77808 */ /* 0x000fe40005000000 */
[C---:B------:R-:W-:Y:S01]  /*77b0*/  IADD3 R232, R172.reuse, 0xa9, RZ ;  /* 0x000000a9ace87810 */ /* 0x040fe20007ffe0ff */
[----:B------:R-:W1:Y:S01]  /*77c0*/  I2F R250, R250 ;  /* 0x000000fa00fa7306 */ /* 0x000e620000201400 */
[----:B--2---:R-:W-:Y:S01]  /*77d0*/  FFMA.FTZ R99, R159, UR4, R99 ;  /* 0x000000049f637c23 */ /* 0x004fe20008010063 */
[----:B------:R-:W-:Y:S01]  /*77e0*/  HMMA.16816.F32 R52, R16, R54, R44 ;  /* 0x000000361034723c */ /* 0x000fe2000000182c */
[----:B------:R-:W2:Y:S01]  /*77f0*/  LDSM.16.M88.4 R44, [R234+0x9800] ;  /* 0x00980000ea2c783b */ /* 0x000ea20000000200 */
[----:B------:R-:W-:-:S02]  /*7800*/  IADD3 R218, R172, 0xb8, RZ ;  /* 0x000000b8acda7810 */ /* 0x000fc40007ffe0ff */
[C---:B------:R-:W-:Y:S02]  /*7810*/  IADD3 R174, R172.reuse, 0xc8, RZ ;  /* 0x000000c8acae7810 */ /* 0x040fe40007ffe0ff */
[----:B------:R4:W-:Y:S01]  /*7820*/  I2F R137, R91 ;  /* 0x0000005b00897306 */ /* 0x0009e20000201400 */
[----:B-----5:R-:W-:Y:S01]  /*7830*/  FFMA.FTZ R98, R155, UR4, R98 ;  /* 0x000000049b627c23 */ /* 0x020fe20008010062 */
[C---:B---3--:R-:W-:Y:S01]  /*7840*/  HMMA.16816.F32 R36, R8.reuse, R40, R32 ;  /* 0x000000280824723c */ /* 0x048fe20000001820 */
[C---:B------:R-:W-:Y:S02]  /*7850*/  IADD3 R184, R172.reuse, 0xc1, RZ ;  /* 0x000000c1acb87810 */ /* 0x040fe40007ffe0ff */
[C---:B------:R-:W-:Y:S02]  /*7860*/  IADD3 R178, R172.reuse, 0xd1, RZ ;  /* 0x000000d1acb27810 */ /* 0x040fe40007ffe0ff */
[----:B------:R-:W-:Y:S01]  /*7870*/  IADD3 R214, R172, 0xc9, RZ ;  /* 0x000000c9acd67810 */ /* 0x000fe20007ffe0ff */
[C---:B-1----:R-:W-:Y:S01]  /*7880*/  FFMA.FTZ R201, R250.reuse, UR4, R104 ;  /* 0x00000004fac97c23 */ /* 0x042fe20008010068 */
[----:B------:R-:W-:Y:S01]  /*7890*/  MUFU.TANH R2, R2 ;  /* 0x0000000200027308 */ /* 0x000fe20000002400 */
[----:B------:R-:W-:Y:S01]  /*78a0*/  HMMA.16816.F32 R32, R8, R42, R28 ;  /* 0x0000002a0820723c */ /* 0x000fe2000000181c */
[----:B------:R-:W1:Y:S01]  /*78b0*/  LDSM.16.M88.4 R28, [R237+0x7800] ;  /* 0x00780000ed1c783b */ /* 0x000e620000000200 */
[----:B------:R-:W-:Y:S01]  /*78c0*/  FFMA.FTZ R187, R250, UR4, R106 ;  /* 0x00000004fabb7c23 */ /* 0x000fe2000801006a */
[----:B------:R-:W-:Y:S01]  /*78d0*/  IADD3 R250, R172, 0x90, RZ ;  /* 0x00000090acfa7810 */ /* 0x000fe20007ffe0ff */
[----:B------:R-:W-:Y:S01]  /*78e0*/  FMUL.FTZ R65, R65, c[0x0][0x2ec] ;  /* 0x0000bb0041417a20 */ /* 0x000fe20000410000 */
[----:B------:R-:W-:Y:S01]  /*78f0*/  FSEL R201, R201, -INF , !P4 ;  /* 0xff800000c9c97808 */ /* 0x000fe20006000000 */
[----:B------:R-:W-:Y:S01]  /*7900*/  FMUL.FTZ R64, R64, c[0x0][0x2ec] ;  /* 0x0000bb0040407a20 */ /* 0x000fe20000410000 */
[----:B------:R-:W-:Y:S01]  /*7910*/  FSEL R187, R187, -INF , !P1 ;  /* 0xff800000bbbb7808 */ /* 0x000fe20004800000 */
[----:B------:R-:W3:Y:S01]  /*7920*/  MUFU.TANH R89, R89 ;  /* 0x0000005900597308 */ /* 0x000ee20000002400 */
[C---:B------:R-:W-:Y:S01]  /*7930*/  ISETP.GE.AND P4, PT, R250.reuse, R167, PT ;  /* 0x000000a7fa00720c */ /* 0x040fe20003f86270 */
[----:B------:R-:W-:Y:S01]  /*7940*/  FMUL.FTZ R67, R67, c[0x0][0x2ec] ;  /* 0x0000bb0043437a20 */ /* 0x000fe20000410000 */
[----:B------:R-:W-:Y:S01]  /*7950*/  ISETP.GE.AND P1, PT, R250, R165, PT ;  /* 0x000000a5fa00720c */ /* 0x000fe20003f26270 */
[----:B------:R-:W-:Y:S01]  /*7960*/  FMUL.FTZ R66, R66, c[0x0][0x2ec] ;  /* 0x0000bb0042427a20 */ /* 0x000fe20000410000 */
[----:B------:R-:W-:Y:S01]  /*7970*/  IADD3 R250, R243, UR28, RZ ;  /* 0x0000001cf3fa7c10 */ /* 0x000fe2000fffe0ff */
[----:B------:R-:W-:Y:S01]  /*7980*/  FMUL.FTZ R52, R52, c[0x0][0x2ec] ;  /* 0x0000bb0034347a20 */ /* 0x000fe20000410000 */
[----:B----4-:R-:W-:Y:S01]  /*7990*/  IADD3 R91, R172, 0xa0, RZ ;  /* 0x000000a0ac5b7810 */ /* 0x010fe20007ffe0ff */
[----:B------:R-:W-:Y:S01]  /*79a0*/  HMMA.16816.F32 R36, R16, R48, R36 ;  /* 0x000000301024723c */ /* 0x000fe20000001824 */
[----:B------:R-:W-:Y:S01]  /*79b0*/  IADD3 R250, R250, 0x91, RZ ;  /* 0x00000091fafa7810 */ /* 0x000fe20007ffe0ff */
[----:B------:R-:W4:Y:S01]  /*79c0*/  MUFU.TANH R93, R93 ;  /* 0x0000005d005d7308 */ /* 0x000f220000002400 */
[----:B------:R-:W-:-:S02]  /*79d0*/  FSEL R181, R96, -INF , !P4 ;  /* 0xff80000060b57808 */ /* 0x000fc40006000000 */
[C---:B------:R-:W-:Y:S02]  /*79e0*/  ISETP.GE.AND P0, PT, R250.reuse, R167, PT ;  /* 0x000000a7fa00720c */ /* 0x040fe40003f06270 */
[----:B------:R-:W-:Y:S01]  /*79f0*/  ISETP.GE.AND P3, PT, R250, R165, PT ;  /* 0x000000a5fa00720c */ /* 0x000fe20003f66270 */
[----:B------:R-:W-:Y:S01]  /*7a00*/  HMMA.16816.F32 R32, R16, R50, R32 ;  /* 0x000000321020723c */ /* 0x000fe20000001820 */
[----:B------:R-:W-:Y:S01]  /*7a10*/  IADD3 R250, R243, UR28, RZ ;  /* 0x0000001cf3fa7c10 */ /* 0x000fe2000fffe0ff */
[----:B------:R-:W5:Y:S01]  /*7a20*/  I2F R151, R91 ;  /* 0x0000005b00977306 */ /* 0x000f620000201400 */
[----:B------:R-:W-:Y:S01]  /*7a30*/  FSEL R163, R103, -INF , !P1 ;  /* 0xff80000067a37808 */ /* 0x000fe20004800000 */
[----:B---3--:R-:W-:Y:S01]  /*7a40*/  FFMA.FTZ R89, R216, UR4, R89 ;  /* 0x00000004d8597c23 */ /* 0x008fe20008010059 */
[----:B------:R-:W-:Y:S01]  /*7a50*/  IADD3 R250, R250, 0x98, RZ ;  /* 0x00000098fafa7810 */ /* 0x000fe20007ffe0ff */
[----:B------:R-:W-:Y:S01]  /*7a60*/  FMUL.FTZ R49, R53, c[0x0][0x2ec] ;  /* 0x0000bb0035317a20 */ /* 0x000fe20000410000 */
[----:B------:R-:W-:Y:S01]  /*7a70*/  FSEL R177, R97, -INF , !P0 ;  /* 0xff80000061b17808 */ /* 0x000fe20004000000 */
[C---:B--2---:R-:W-:Y:S01]  /*7a80*/  HMMA.16816.F32 R40, R12.reuse, R44, R24 ;  /* 0x0000002c0c28723c */ /* 0x044fe20000001818 */
[----:B------:R-:W2:Y:S01]  /*7a90*/  LDSM.16.M88.4 R24, [R164+0x7800] ;  /* 0x00780000a418783b */ /* 0x000ea20000000200 */
[C---:B------:R-:W-:Y:S01]  /*7aa0*/  ISETP.GE.AND P5, PT, R250.reuse, R167, PT ;  /* 0x000000a7fa00720c */ /* 0x040fe20003fa6270 */
[----:B------:R-:W3:Y:S01]  /*7ab0*/  MUFU.TANH R88, R88 ;  /* 0x0000005800587308 */ /* 0x000ee20000002400 */
[----:B------:R-:W-:Y:S01]  /*7ac0*/  ISETP.GE.AND P2, PT, R250, R165, PT ;  /* 0x000000a5fa00720c */ /* 0x000fe20003f46270 */
[----:B----4-:R-:W-:Y:S01]  /*7ad0*/  FFMA.FTZ R93, R137, UR4, R93 ;  /* 0x00000004895d7c23 */ /* 0x010fe2000801005d */
[----:B------:R-:W-:Y:S01]  /*7ae0*/  IADD3 R250, R243, UR28, RZ ;  /* 0x0000001cf3fa7c10 */ /* 0x000fe2000fffe0ff */
[----:B------:R-:W-:Y:S01]  /*7af0*/  FMUL.FTZ R45, R54, c[0x0][0x2ec] ;  /* 0x0000bb00362d7a20 */ /* 0x000fe20000410000 */
[----:B------:R-:W-:Y:S01]  /*7b00*/  HMMA.16816.F32 R20, R12, R46, R20 ;  /* 0x0000002e0c14723c */ /* 0x000fe20000001814 */
[----:B------:R-:W-:Y:S01]  /*7b10*/  FSEL R161, R99, -INF , !P3 ;  /* 0xff80000063a17808 */ /* 0x000fe20005800000 */
[----:B-----5:R-:W-:Y:S01]  /*7b20*/  FFMA.FTZ R2, R151, UR4, R2 ;  /* 0x0000000497027c23 */ /* 0x020fe20008010002 */
[----:B------:R-:W-:Y:S01]  /*7b30*/  IADD3 R250, R250, 0x99, RZ ;  /* 0x00000099fafa7810 */ /* 0x000fe20007ffe0ff */
[----:B------:R4:W-:Y:S01]  /*7b40*/  MUFU.TANH R135, R76 ;  /* 0x0000004c00877308 */ /* 0x0009e20000002400 */
[----:B------:R-:W-:Y:S01]  /*7b50*/  FSEL R175, R98, -INF , !P5 ;  /* 0xff80000062af7808 */ /* 0x000fe20006800000 */
[----:B------:R-:W-:Y:S01]  /*7b60*/  FMUL.FTZ R53, R55, c[0x0][0x2ec] ;  /* 0x0000bb0037357a20 */ /* 0x000fe20000410000 */
[----:B------:R-:W-:Y:S01]  /*7b70*/  ISETP.GE.AND P4, PT, R250, R167, PT ;  /* 0x000000a7fa00720c */ /* 0x000fe20003f86270 */
[----:B------:R-:W-:Y:S01]  /*7b80*/  FMUL.FTZ R15, R32, c[0x0][0x2ec] ;  /* 0x0000bb00200f7a20 */ /* 0x000fe20000410000 */
[----:B------:R-:W-:Y:S01]  /*7b90*/  ISETP.GE.AND P1, PT, R250, R165, PT ;  /* 0x000000a5fa00720c */ /* 0x000fe20003f26270 */
[----:B------:R-:W-:Y:S01]  /*7ba0*/  FMUL.FTZ R33, R33, c[0x0][0x2ec] ;  /* 0x0000bb0021217a20 */ /* 0x000fe20000410000 */
[----:B------:R-:W-:Y:S01]  /*7bb0*/  IADD3 R250, R243, UR28, RZ ;  /* 0x0000001cf3fa7c10 */ /* 0x000fe2000fffe0ff */
[----:B------:R-:W5:Y:S01]  /*7bc0*/  MUFU.TANH R92, R92 ;  /* 0x0000005c005c7308 */ /* 0x000f620000002400 */
[----:B------:R-:W-:Y:S01]  /*7bd0*/  IADD3 R176, R172, 0xd0, RZ ;  /* 0x000000d0acb07810 */ /* 0x000fe20007ffe0ff */
[----:B---3--:R-:W-:Y:S01]  /*7be0*/  FFMA.FTZ R88, R151, UR4, R88 ;  /* 0x0000000497587c23 */ /* 0x008fe20008010058 */
[----:B------:R-:W-:Y:S01]  /*7bf0*/  IADD3 R250, R250, 0xa0, RZ ;  /* 0x000000a0fafa7810 */ /* 0x000fe20007ffe0ff */
[C---:B-1----:R-:W-:Y:S01]  /*7c00*/  HMMA.16816.F32 R40, R8.reuse, R28, R40 ;  /* 0x0000001c0828723c */ /* 0x042fe20000001828 */
[----:B------:R-:W-:Y:S01]  /*7c10*/  IADD3 R124, R172, 0xe0, RZ ;  /* 0x000000e0ac7c7810 */ /* 0x000fe20007ffe0ff */
[----:B------:R-:W-:Y:S01]  /*7c20*/  FMUL.FTZ R13, R39, c[0x0][0x2ec] ;  /* 0x0000bb00270d7a20 */ /* 0x000fe20000410000 */
[----:B------:R-:W-:Y:S01]  /*7c30*/  ISETP.GE.AND P0, PT, R250, R167, PT ;  /* 0x000000a7fa00720c */ /* 0x000fe20003f06270 */
[----:B----4-:R-:W-:Y:S01]  /*7c40*/  FMUL.FTZ R76, R77, c[0x0][0x2ec] ;  /* 0x0000bb004d4c7a20 */ /* 0x010fe20000410000 */
[----:B------:R-:W-:Y:S01]  /*7c50*/  I2F R186, R226 ;  /* 0x000000e200ba7306 */ /* 0x000fe20000201400 */
[----:B------:R-:W-:Y:S01]  /*7c60*/  FMUL.FTZ R77, R78, c[0x0][0x2ec] ;  /* 0x0000bb004e4d7a20 */ /* 0x000fe20000410000 */
[----:B------:R-:W-:Y:S01]  /*7c70*/  ISETP.GE.AND P3, PT, R250, R165, PT ;  /* 0x000000a5fa00720c */ /* 0x000fe20003f66270 */
[----:B------:R-:W-:Y:S01]  /*7c80*/  HMMA.16816.F32 R20, R8, R30, R20 ;  /* 0x0000001e0814723c */ /* 0x000fe20000001814 */
[----:B------:R-:W-:Y:S01]  /*7c90*/  FMUL.FTZ R78, R79, c[0x0][0x2ec] ;  /* 0x0000bb004f4e7a20 */ /* 0x000fe20000410000 */
[----:B------:R-:W-:Y:S01]  /*7ca0*/  IADD3 R250, R243, UR28, RZ ;  /* 0x0000001cf3fa7c10 */ /* 0x000fe2000fffe0ff */
[----:B------:R-:W-:Y:S01]  /*7cb0*/  FMUL.FTZ R37, R37, c[0x0][0x2ec] ;  /* 0x0000bb0025257a20 */ /* 0x000fe20000410000 */
[----:B------:R-:W-:Y:S01]  /*7cc0*/  IADD3 R182, R172, 0xc0, RZ ;  /* 0x000000c0acb67810 */ /* 0x000fe20007ffe0ff */
[----:B------:R-:W-:Y:S01]  /*7cd0*/  MUFU.TANH R212, R80 ;  /* 0x0000005000d47308 */ /* 0x000fe20000002400 */
[----:B------:R-:W-:Y:S01]  /*7ce0*/  IADD3 R250, R250, 0xa1, RZ ;  /* 0x000000a1fafa7810 */ /* 0x000fe20007ffe0ff */
[----:B-----5:R-:W-:Y:S01]  /*7cf0*/  FFMA.FTZ R92, R137, UR4, R92 ;  /* 0x00000004895c7c23 */ /* 0x020fe2000801005c */
[----:B------:R-:W-:Y:S01]  /*7d00*/  IADD3 R196, R172, 0xd9, RZ ;  /* 0x000000d9acc47810 */ /* 0x000fe20007ffe0ff */
[----:B------:R-:W-:Y:S01]  /*7d10*/  FMUL.FTZ R11, R34, c[0x0][0x2ec] ;  /* 0x0000bb00220b7a20 */ /* 0x000fe20000410000 */
[----:B------:R-:W-:Y:S01]  /*7d20*/  ISETP.GE.AND P5, PT, R250, R167, PT ;  /* 0x000000a7fa00720c */ /* 0x000fe20003fa6270 */
[----:B------:R-:W-:Y:S01]  /*7d30*/  FMUL.FTZ R38, R38, c[0x0][0x2ec] ;  /* 0x0000bb0026267a20 */ /* 0x000fe20000410000 */
[----:B------:R-:W-:Y:S01]  /*7d40*/  FSEL R151, R88, -INF , !P0 ;  /* 0xff80000058977808 */ /* 0x000fe20004000000 */
[----:B------:R-:W1:Y:S01]  /*7d50*/  MUFU.TANH R94, R94 ;  /* 0x0000005e005e7308 */ /* 0x000e620000002400 */
[----:B------:R-:W-:Y:S01]  /*7d60*/  FSEL R137, R89, -INF , !P5 ;  /* 0xff80000059897808 */ /* 0x000fe20006800000 */
[----:B------:R-:W-:-:S04]  /*7d70*/  DEPBAR.LE SB0, 0x0 ;  /* 0x000080000000791a */ /* 0x000fc80000000000 */
[C---:B--2---:R-:W-:Y:S01]  /*7d80*/  HMMA.16816.F32 R40, R16.reuse, R24, R40 ;  /* 0x000000181028723c */ /* 0x044fe20000001828 */
[-C--:B------:R-:W-:Y:S01]  /*7d90*/  ISETP.GE.AND P5, PT, R226, R167.reuse, PT ;  /* 0x000000a7e200720c */ /* 0x080fe20003fa6270 */
[----:B------:R-:W-:Y:S01]  /*7da0*/  MUFU.TANH R85, R85 ;  /* 0x0000005500557308 */ /* 0x000fe20000002400 */
[----:B------:R-:W-:Y:S02]  /*7db0*/  ISETP.GE.AND P0, PT, R232, R167, PT ;  /* 0x000000a7e800720c */ /* 0x000fe40003f06270 */
[C---:B------:R-:W-:Y:S02]  /*7dc0*/  IADD3 R126, R172.reuse, 0xe8, RZ ;  /* 0x000000e8ac7e7810 */ /* 0x040fe40007ffe0ff */
[----:B------:R-:W-:Y:S01]  /*7dd0*/  IADD3 R194, R172, 0xe9, RZ ;  /* 0x000000e9acc27810 */ /* 0x000fe20007ffe0ff */
[----:B------:R-:W-:Y:S01]  /*7de0*/  HMMA.16816.F32 R16, R16, R26, R20 ;  /* 0x0000001a1010723c */ /* 0x000fe20000001814 */
[----:B------:R-:W-:Y:S01]  /*7df0*/  FSEL R221, R221, -INF , !P6 ;  /* 0xff800000dddd7808 */ /* 0x000fe20007000000 */
[----:B------:R-:W2:Y:S01]  /*7e00*/  I2F R188, R232 ;  /* 0x000000e800bc7306 */ /* 0x000ea20000201400 */
[----:B-1----:R-:W-:Y:S01]  /*7e10*/  FFMA.FTZ R94, R155, UR4, R94 ;  /* 0x000000049b5e7c23 */ /* 0x002fe2000801005e */
[----:B------:R-:W-:Y:S01]  /*7e20*/  FSEL R155, R93, -INF , !P1 ;  /* 0xff8000005d9b7808 */ /* 0x000fe20004800000 */
[----:B------:R-:W-:Y:S01]  /*7e30*/  FMUL.FTZ R25, R35, c[0x0][0x2ec] ;  /* 0x0000bb0023197a20 */ /* 0x000fe20000410000 */
[----:B------:R-:W-:-:S02]  /*7e40*/  FSEL R171, R92, -INF , !P4 ;  /* 0xff8000005cab7808 */ /* 0x000fc40006000000 */
[----:B------:R-:W-:Y:S02]  /*7e50*/  ISETP.GE.AND P6, PT, R220, R165, PT ;  /* 0x000000a5dc00720c */ /* 0x000fe40003fc6270 */
[----:B------:R-:W-:Y:S01]  /*7e60*/  I2F R81, R222 ;  /* 0x000000de00517306 */ /* 0x000fe20000201400 */
[----:B------:R-:W-:Y:S02]  /*7e70*/  ISETP.GE.AND P4, PT, R230, R167, PT ;  /* 0x000000a7e600720c */ /* 0x000fe40003f86270 */
[C---:B------:R-:W-:Y:S02]  /*7e80*/  IADD3 R134, R172.reuse, 0xd8, RZ ;  /* 0x000000d8ac867810 */ /* 0x040fe40007ffe0ff */
[----:B------:R-:W-:Y:S01]  /*7e90*/  IADD3 R220, R172, 0xf1, RZ ;  /* 0x000000f1acdc7810 */ /* 0x000fe20007ffe0ff */
[----:B------:R-:W-:Y:S01]  /*7ea0*/  FMUL.FTZ R21, R41, c[0x0][0x2ec] ;  /* 0x0000bb0029157a20 */ /* 0x000fe20000410000 */
[----:B------:R-:W-:Y:S01]  /*7eb0*/  FSEL R159, R94, -INF , !P2 ;  /* 0xff8000005e9f7808 */ /* 0x000fe20005000000 */
[----:B------:R-:W1:Y:S01]  /*7ec0*/  MUFU.TANH R76, R76 ;  /* 0x0000004c004c7308 */ /* 0x000e620000002400 */
[----:B--2---:R-:W-:Y:S01]  /*7ed0*/  FFMA.FTZ R79, R188, UR4, R85 ;  /* 0x00000004bc4f7c23 */ /* 0x004fe20008010055 */
[-C--:B------:R-:W-:Y:S01]  /*7ee0*/  ISETP.GE.AND P1, PT, R230, R165.reuse, PT ;  /* 0x000000a5e600720c */ /* 0x080fe20003f26270 */
[----:B------:R-:W-:Y:S01]  /*7ef0*/  FMUL.FTZ R40, R40, c[0x0][0x2ec] ;  /* 0x0000bb0028287a20 */ /* 0x000fe20000410000 */
[----:B------:R-:W-:Y:S01]  /*7f00*/  ISETP.GE.AND P2, PT, R250, R165, PT ;  /* 0x000000a5fa00720c */ /* 0x000fe20003f46270 */
[----:B------:R-:W-:Y:S01]  /*7f10*/  FMUL.FTZ R23, R43, c[0x0][0x2ec] ;  /* 0x0000bb002b177a20 */ /* 0x000fe20000410000 */
[----:B------:R-:W-:Y:S01]  /*7f20*/  FSEL R79, R79, -INF , !P0 ;  /* 0xff8000004f4f7808 */ /* 0x000fe20004000000 */
[----:B------:R-:W-:Y:S01]  /*7f30*/  FMUL.FTZ R8, R18, c[0x0][0x2ec] ;  /* 0x0000bb0012087a20 */ /* 0x000fe20000410000 */
[----:B------:R-:W-:Y:S01]  /*7f40*/  I2F R166, R218 ;  /* 0x000000da00a67306 */ /* 0x000fe20000201400 */
[----:B------:R-:W-:Y:S01]  /*7f50*/  ISETP.GE.AND P0, PT, R218, R167, PT ;  /* 0x000000a7da00720c */ /* 0x000fe20003f06270 */
[----:B------:R-:W-:Y:S01]  /*7f60*/  FMUL.FTZ R19, R19, c[0x0][0x2ec] ;  /* 0x0000bb0013137a20 */ /* 0x000fe20000410000 */
[----:B------:R-:W-:-:S02]  /*7f70*/  IADD3 R192, R172, 0xe1, RZ ;  /* 0x000000e1acc07810 */ /* 0x000fc40007ffe0ff */
[C---:B------:R-:W-:Y:S02]  /*7f80*/  IADD3 R190, R172.reuse, 0xf0, RZ ;  /* 0x000000f0acbe7810 */ /* 0x040fe40007ffe0ff */
[C---:B------:R-:W-:Y:S01]  /*7f90*/  IADD3 R108, R172.reuse, 0xf8, RZ ;  /* 0x000000f8ac6c7810 */ /* 0x040fe20007ffe0ff */
[----:B------:R-:W-:Y:S01]  /*7fa0*/  MUFU.TANH R78, R78 ;  /* 0x0000004e004e7308 */ /* 0x000fe20000002400 */
[----:B-1----:R-:W-:Y:S01]  /*7fb0*/  FFMA.FTZ R76, R81, UR4, R76 ;  /* 0x00000004514c7c23 */ /* 0x002fe2000801004c */
[C---:B------:R-:W-:Y:S02]  /*7fc0*/  IADD3 R104, R172.reuse, 0xf9, RZ ;  /* 0x000000f9ac687810 */ /* 0x040fe40007ffe0ff */
[----:B------:R-:W-:Y:S02]  /*7fd0*/  FSEL R193, R193, -INF , !P6 ;  /* 0xff800000c1c17808 */ /* 0x000fe40007000000 */
[----:B------:R-:W-:Y:S02]  /*7fe0*/  ISETP.GE.AND P6, PT, R172, R167, PT ;  /* 0x000000a7ac00720c */ /* 0x000fe40003fc6270 */
[----:B------:R-:W-:Y:S01]  /*7ff0*/  MUFU.TANH R84, R84 ;  /* 0x0000005400547308 */ /* 0x000fe20000002400 */
[----:B------:R-:W-:-:S07]  /*8000*/  IADD3 R229, R237, 0x4800, RZ ;  /* 0x00004800ede57810 */ /* 0x000fce0007ffe0ff */
[----:B------:R-:W1:Y:S08]  /*8010*/  I2F R210, R230 ;  /* 0x000000e600d27306 */ /* 0x000e700000201400 */
[----:B------:R-:W-:Y:S08]  /*8020*/  I2F R80, R174 ;  /* 0x000000ae00507306 */ /* 0x000ff00000201400 */
[----:B------:R-:W2:Y:S01]  /*8030*/  MUFU.TANH R107, R68 ;  /* 0x00000044006b7308 */ /* 0x000ea20000002400 */
[----:B-1----:R-:W-:Y:S01]  /*8040*/  FFMA.FTZ R84, R210, UR4, R84 ;  /* 0x00000004d2547c23 */ /* 0x002fe20008010054 */
[----:B------:R-:W-:-:S04]  /*8050*/  IADD3 R230, R237, 0x4000, RZ ;  /* 0x00004000ede67810 */ /* 0x000fc80007ffe0ff */
[----:B------:R-:W-:Y:S02]  /*8060*/  FSEL R131, R84, -INF , !P4 ;  /* 0xff80000054837808 */ /* 0x000fe40006000000 */
[----:B------:R-:W1:Y:S01]  /*8070*/  MUFU.TANH R91, R86 ;  /* 0x00000056005b7308 */ /* 0x000e620000002400 */
[----:B------:R-:W-:-:S07]  /*8080*/  ISETP.GE.AND P4, PT, R228, R167, PT ;  /* 0x000000a7e400720c */ /* 0x000fce0003f86270 */
[----:B------:R-:W-:Y:S01]  /*8090*/  I2F R82, R184 ;  /* 0x000000b800527306 */ /* 0x000fe20000201400 */
[----:B--2---:R-:W-:-:S07]  /*80a0*/  FFMA.FTZ R85, R80, UR4, R107 ;  /* 0x0000000450557c23 */ /* 0x004fce000801006b */
[----:B------:R-:W2:Y:S01]  /*80b0*/  MUFU.TANH R73, R73 ;  /* 0x0000004900497308 */ /* 0x000ea20000002400 */
[----:B-1----:R-:W-:-:S05]  /*80c0*/  FFMA.FTZ R5, R210, UR4, R91 ;  /* 0x00000004d2057c23 */ /* 0x002fca000801005b */
[----:B------:R-:W-:Y:S02]  /*80d0*/  FSEL R5, R5, -INF , !P1 ;  /* 0xff80000005057808 */ /* 0x000fe40004800000 */
[----:B------:R1:W-:Y:S01]  /*80e0*/  MUFU.TANH R102, R69 ;  /* 0x0000004500667308 */ /* 0x0003e20000002400 */
[----:B------:R-:W-:-:S07]  /*80f0*/  ISETP.GE.AND P1, PT, R228, R165, PT ;  /* 0x000000a5e400720c */ /* 0x000fce0003f26270 */
[----:B------:R-:W-:Y:S01]  /*8100*/  MUFU.TANH R90, R90 ;  /* 0x0000005a005a7308 */ /* 0x000fe20000002400 */
[----:B--2---:R-:W-:Y:S01]  /*8110*/  FFMA.FTZ R73, R82, UR4, R73 ;  /* 0x0000000452497c23 */ /* 0x004fe20008010049 */
[----:B-1----:R-:W-:Y:S01]  /*8120*/  FSEL R69, R2, -INF , !P3 ;  /* 0xff80000002457808 */ /* 0x002fe20005800000 */
[----:B------:R-:W-:-:S05]  /*8130*/  FMUL.FTZ R2, R36, c[0x0][0x2ec] ;  /* 0x0000bb0024027a20 */ /* 0x000fca0000410000 */
[----:B------:R-:W-:Y:S01]  /*8140*/  I2F R0, R178 ;  /* 0x000000b200007306 */ /* 0x000fe20000201400 */
[----:B------:R-:W-:-:S07]  /*8150*/  ISETP.GE.AND P3, PT, R232, R165, PT ;  /* 0x000000a5e800720c */ /* 0x000fce0003f66270 */
[----:B------:R1:W-:Y:S08]  /*8160*/  MUFU.TANH R225, R72 ;  /* 0x0000004800e17308 */ /* 0x0003f00000002400 */
[----:B------:R-:W2:Y:S08]  /*8170*/  MUFU.TANH R97, R65 ;  /* 0x0000004100617308 */ /* 0x000eb00000002400 */
[----:B------:R-:W3:Y:S01]  /*8180*/  MUFU.TANH R208, R87 ;  /* 0x0000005700d07308 */ /* 0x000ee20000002400 */
[----:B-1----:R-:W-:-:S05]  /*8190*/  FFMA.FTZ R72, R186, UR4, R212 ;  /* 0x00000004ba487c23 */ /* 0x002fca00080100d4 */
[----:B------:R-:W-:Y:S02]  /*81a0*/  FSEL R72, R72, -INF , !P5 ;  /* 0xff80000048487808 */ /* 0x000fe40006800000 */
[----:B------:R-:W1:Y:S01]  /*81b0*/  I2F R83, R214 ;  /* 0x000000d600537306 */ /* 0x000e620000201400 */
[----:B------:R-:W-:Y:S01]  /*81c0*/  ISETP.GE.AND P5, PT, R222, R167, PT ;  /* 0x000000a7de00720c */ /* 0x000fe20003fa6270 */
[----:B--2---:R-:W-:-:S06]  /*81d0*/  FFMA.FTZ R97, R0, UR4, R97 ;  /* 0x0000000400617c23 */ /* 0x004fcc0008010061 */
[----:B------:R-:W-:Y:S01]  /*81e0*/  MUFU.TANH R96, R71 ;  /* 0x0000004700607308 */ /* 0x000fe20000002400 */
[----:B---3--:R-:W-:-:S05]  /*81f0*/  FFMA.FTZ R68, R188, UR4, R208 ;  /* 0x00000004bc447c23 */ /* 0x008fca00080100d0 */
[----:B------:R-:W-:Y:S02]  /*8200*/  FSEL R68, R68, -INF , !P3 ;  /* 0xff80000044447808 */ /* 0x000fe40005800000 */
[----:B------:R2:W-:Y:S01]  /*8210*/  I2F R95, R228 ;  /* 0x000000e4005f7306 */ /* 0x0005e20000201400 */
[----:B-1----:R-:W-:Y:S01]  /*8220*/  FFMA.FTZ R84, R83, UR4, R102 ;  /* 0x0000000453547c23 */ /* 0x002fe20008010066 */
[----:B------:R-:W-:-:S06]  /*8230*/  ISETP.GE.AND P3, PT, R218, R165, PT ;  /* 0x000000a5da00720c */ /* 0x000fcc0003f66270 */
[----:B------:R-:W-:Y:S08]  /*8240*/  MUFU.TANH R246, R246 ;  /* 0x000000f600f67308 */ /* 0x000ff00000002400 */
[----:B------:R-:W-:Y:S01]  /*8250*/  I2F R87, R176 ;  /* 0x000000b000577306 */ /* 0x000fe20000201400 */
[----:B--2---:R-:W-:-:S07]  /*8260*/  IADD3 R228, R237, 0x5000, RZ ;  /* 0x00005000ede47810 */ /* 0x004fce0007ffe0ff */
[----:B------:R1:W-:Y:S08]  /*8270*/  MUFU.TANH R100, R64 ;  /* 0x0000004000647308 */ /* 0x0003f00000002400 */
[----:B------:R-:W2:Y:S08]  /*8280*/  MUFU.TANH R224, R224 ;  /* 0x000000e000e07308 */ /* 0x000eb00000002400 */
[----:B------:R-:W-:Y:S01]  /*8290*/  MUFU.TANH R248, R248 ;  /* 0x000000f800f87308 */ /* 0x000fe20000002400 */
[----:B-1----:R-:W-:-:S05]  /*82a0*/  FFMA.FTZ R64, R216, UR4, R90 ;  /* 0x00000004d8407c23 */ /* 0x002fca000801005a */
[----:B------:R-:W-:Y:S02]  /*82b0*/  FSEL R64, R64, -INF , !P2 ;  /* 0xff80000040407808 */ /* 0x000fe40005000000 */
[----:B------:R1:W3:Y:S01]  /*82c0*/  MUFU.TANH R111, R75 ;  /* 0x0000004b006f7308 */ /* 0x0002e20000002400 */
[----:B--2---:R-:W-:Y:S01]  /*82d0*/  FFMA.FTZ R71, R95, UR4, R224 ;  /* 0x000000045f477c23 */ /* 0x004fe200080100e0 */
[----:B------:R-:W-:Y:S02]  /*82e0*/  ISETP.GE.AND P2, PT, R226, R165, PT ;  /* 0x000000a5e200720c */ /* 0x000fe40003f46270 */
[----:B------:R-:W-:Y:S02]  /*82f0*/  IADD3 R226, R237, 0x6000, RZ ;  /* 0x00006000ede27810 */ /* 0x000fe40007ffe0ff */
[----:B------:R-:W-:Y:S02]  /*8300*/  FSEL R71, R71, -INF , !P4 ;  /* 0xff80000047477808 */ /* 0x000fe40006000000 */
[----:B------:R2:W4:Y:S01]  /*8310*/  MUFU.TANH R101, R70 ;  /* 0x0000004600657308 */ /* 0x0005220000002400 */
[----:B------:R-:W-:-:S02]  /*8320*/  ISETP.GE.AND P4, PT, R182, R167, PT ;  /* 0x000000a7b600720c */ /* 0x000fc40003f86270 */
[----:B------:R-:W-:-:S05]  /*8330*/  IADD3 R224, R237, 0x7000, RZ ;  /* 0x00007000ede07810 */ /* 0x000fca0007ffe0ff */
[----:B------:R5:W5:Y:S01]  /*8340*/  MUFU.TANH R93, R67 ;  /* 0x00000043005d7308 */ /* 0x000b620000002400 */
[----:B-1----:R-:W-:Y:S01]  /*8350*/  FFMA.FTZ R75, R81, UR4, R78 ;  /* 0x00000004514b7c23 */ /* 0x002fe2000801004e */
[----:B------:R-:W-:Y:S01]  /*8360*/  FSEL R78, R76, -INF , !P5 ;  /* 0xff8000004c4e7808 */ /* 0x000fe20006800000 */
[----:B------:R-:W-:Y:S01]  /*8370*/  FFMA.FTZ R81, R83, UR4, R96 ;  /* 0x0000000453517c23 */ /* 0x000fe20008010060 */
[-C--:B------:R-:W-:Y:S01]  /*8380*/  ISETP.GE.AND P5, PT, R174, R167.reuse, PT ;  /* 0x000000a7ae00720c */ /* 0x080fe20003fa6270 */
[----:B------:R-:W-:Y:S02]  /*8390*/  FFMA.FTZ R83, R87, UR4, R100 ;  /* 0x0000000457537c23 */ /* 0x000fe40008010064 */
[----:B---3--:R-:W-:Y:S01]  /*83a0*/  FFMA.FTZ R111, R82, UR4, R111 ;  /* 0x00000004526f7c23 */ /* 0x008fe2000801006f */
[----:B------:R-:W-:Y:S01]  /*83b0*/  I2F R121, R124 ;  /* 0x0000007c00797306 */ /* 0x000fe20000201400 */
[----:B--2---:R-:W-:Y:S01]  /*83c0*/  FFMA.FTZ R70, R166, UR4, R135 ;  /* 0x00000004a6467c23 */ /* 0x004fe20008010087 */
[----:B------:R-:W-:Y:S01]  /*83d0*/  FSEL R85, R85, -INF , !P5 ;  /* 0xff80000055557808 */ /* 0x000fe20006800000 */
[----:B----4-:R-:W-:Y:S01]  /*83e0*/  FFMA.FTZ R82, R80, UR4, R101 ;  /* 0x0000000450527c23 */ /* 0x010fe20008010065 */
[----:B------:R-:W-:-:S02]  /*83f0*/  ISETP.GE.AND P5, PT, R178, R167, PT ;  /* 0x000000a7b200720c */ /* 0x000fc40003fa6270 */
[----:B------:R-:W-:Y:S02]  /*8400*/  FSEL R70, R70, -INF , !P0 ;  /* 0xff80000046467808 */ /* 0x000fe40004000000 */
[----:B------:R-:W1:Y:S01]  /*8410*/  MUFU.TANH R2, R2 ;  /* 0x0000000200027308 */ /* 0x000e620000002400 */
[-C--:B------:R-:W-:Y:S01]  /*8420*/  ISETP.GE.AND P0, PT, R184, R167.reuse, PT ;  /* 0x000000a7b800720c */ /* 0x080fe20003f06270 */
[----:B-----5:R-:W-:Y:S01]  /*8430*/  FFMA.FTZ R67, R186, UR4, R248 ;  /* 0x00000004ba437c23 */ /* 0x020fe200080100f8 */
[----:B------:R-:W-:Y:S01]  /*8440*/  FSEL R101, R97, -INF , !P5 ;  /* 0xff80000061657808 */ /* 0x000fe20006800000 */
[----:B------:R-:W-:Y:S01]  /*8450*/  FFMA.FTZ R93, R0, UR4, R93 ;  /* 0x00000004005d7c23 */ /* 0x000fe2000801005d */
[----:B------:R-:W-:Y:S01]  /*8460*/  FSEL R76, R73, -INF , !P0 ;  /* 0xff800000494c7808 */ /* 0x000fe20004000000 */
[----:B------:R-:W-:Y:S01]  /*8470*/  FMUL.FTZ R0, R42, c[0x0][0x2ec] ;  /* 0x0000bb002a007a20 */ /* 0x000fe20000410000 */
[-C--:B------:R-:W-:Y:S01]  /*8480*/  ISETP.GE.AND P0, PT, R176, R167.reuse, PT ;  /* 0x000000a7b000720c */ /* 0x080fe20003f06270 */
[----:B------:R-:W-:Y:S01]  /*8490*/  I2F R86, R182 ;  /* 0x000000b600567306 */ /* 0x000fe20000201400 */
[----:B------:R-:W-:-:S02]  /*84a0*/  ISETP.GE.AND P5, PT, R124, R167, PT ;  /* 0x000000a77c00720c */ /* 0x000fc40003fa6270 */
[----:B------:R-:W-:Y:S02]  /*84b0*/  FSEL R83, R83, -INF , !P0 ;  /* 0xff80000053537808 */ /* 0x000fe40004000000 */
[----:B------:R-:W-:Y:S02]  /*84c0*/  FSEL R67, R67, -INF , !P2 ;  /* 0xff80000043437808 */ /* 0x000fe40005000000 */
[----:B------:R-:W-:Y:S01]  /*84d0*/  ISETP.GE.AND P0, PT, R196, R167, PT ;  /* 0x000000a7c400720c */ /* 0x000fe20003f06270 */
[----:B------:R-:W-:Y:S01]  /*84e0*/  I2F R122, R196 ;  /* 0x000000c4007a7306 */ /* 0x000fe20000201400 */
[----:B-1----:R-:W-:Y:S01]  /*84f0*/  FFMA.FTZ R2, R121, UR4, R2 ;  /* 0x0000000479027c23 */ /* 0x002fe20008010002 */
[----:B------:R-:W-:-:S04]  /*8500*/  ISETP.GE.AND P2, PT, R222, R165, PT ;  /* 0x000000a5de00720c */ /* 0x000fc80003f46270 */
[----:B------:R-:W-:Y:S01]  /*8510*/  FSEL R98, R2, -INF , !P5 ;  /* 0xff80000002627808 */ /* 0x000fe20006800000 */
[----:B------:R-:W-:Y:S01]  /*8520*/  FMUL.FTZ R2, R16, c[0x0][0x2ec] ;  /* 0x0000bb0010027a20 */ /* 0x000fe20000410000 */
[----:B------:R-:W1:Y:S01]  /*8530*/  MUFU.TANH R77, R77 ;  /* 0x0000004d004d7308 */ /* 0x000e620000002400 */
[----:B------:R-:W-:Y:S02]  /*8540*/  ISETP.GE.AND P5, PT, R194, R167, PT ;  /* 0x000000a7c200720c */ /* 0x000fe40003fa6270 */
[----:B------:R-:W-:Y:S02]  /*8550*/  FSEL R75, R75, -INF , !P2 ;  /* 0xff8000004b4b7808 */ /* 0x000fe40005000000 */
[----:B------:R-:W-:-:S03]  /*8560*/  ISETP.GE.AND P2, PT, R174, R165, PT ;  /* 0x000000a5ae00720c */ /* 0x000fc60003f46270 */
[----:B------:R-:W2:Y:S01]  /*8570*/  MUFU.TANH R227, R74 ;  /* 0x0000004a00e37308 */ /* 0x000ea20000002400 */
[----:B------:R-:W-:Y:S02]  /*8580*/  FSEL R82, R82, -INF , !P2 ;  /* 0xff80000052527808 */ /* 0x000fe40005000000 */
[----:B------:R-:W-:-:S04]  /*8590*/  ISETP.GE.AND P2, PT, R178, R165, PT ;  /* 0x000000a5b200720c */ /* 0x000fc80003f46270 */
[----:B------:R-:W-:Y:S01]  /*85a0*/  FSEL R93, R93, -INF , !P2 ;  /* 0xff8000005d5d7808 */ /* 0x000fe20005000000 */
[----:B------:R-:W3:Y:S01]  /*85b0*/  MUFU.TANH R49, R49 ;  /* 0x0000003100317308 */ /* 0x000ee20000002400 */
[----:B-1----:R-:W-:Y:S01]  /*85c0*/  FFMA.FTZ R65, R166, UR4, R77 ;  /* 0x00000004a6417c23 */ /* 0x002fe2000801004d */
[----:B------:R-:W-:Y:S01]  /*85d0*/  ISETP.GE.AND P2, PT, R124, R165, PT ;  /* 0x000000a57c00720c */ /* 0x000fe20003f46270 */
[C---:B------:R-:W-:Y:S01]  /*85e0*/  FFMA.FTZ R77, R86.reuse, UR4, R225 ;  /* 0x00000004564d7c23 */ /* 0x040fe200080100e1 */
[----:B------:R-:W-:Y:S02]  /*85f0*/  IADD3 R225, R237, 0x6800, RZ ;  /* 0x00006800ede17810 */ /* 0x000fe40007ffe0ff */
[----:B------:R-:W-:Y:S02]  /*8600*/  FSEL R65, R65, -INF , !P3 ;  /* 0xff80000041417808 */ /* 0x000fe40005800000 */
[----:B------:R-:W-:Y:S01]  /*8610*/  I2F R118, R126 ;  /* 0x0000007e00767306 */ /* 0x000fe20000201400 */
[----:B--2---:R-:W-:Y:S01]  /*8620*/  FFMA.FTZ R74, R86, UR4, R227 ;  /* 0x00000004564a7c23 */ /* 0x004fe200080100e3 */
[----:B------:R-:W-:-:S02]  /*8630*/  FSEL R77, R77, -INF , !P4 ;  /* 0xff8000004d4d7808 */ /* 0x000fc40006000000 */
[----:B------:R-:W-:Y:S02]  /*8640*/  ISETP.GE.AND P3, PT, R184, R165, PT ;  /* 0x000000a5b800720c */ /* 0x000fe40003f66270 */
[----:B------:R-:W-:Y:S02]  /*8650*/  ISETP.GE.AND P4, PT, R214, R167, PT ;  /* 0x000000a7d600720c */ /* 0x000fe40003f86270 */
[----:B------:R-:W1:Y:S01]  /*8660*/  MUFU.TANH R11, R11 ;  /* 0x0000000b000b7308 */ /* 0x000e620000002400 */
[----:B---3--:R-:W-:Y:S01]  /*8670*/  FFMA.FTZ R49, R122, UR4, R49 ;  /* 0x000000047a317c23 */ /* 0x008fe20008010031 */
[----:B------:R-:W-:Y:S02]  /*8680*/  FSEL R73, R111, -INF , !P3 ;  /* 0xff8000006f497808 */ /* 0x000fe40005800000 */
[----:B------:R-:W-:Y:S02]  /*8690*/  FSEL R84, R84, -INF , !P4 ;  /* 0xff80000054547808 */ /* 0x000fe40006000000 */
[----:B------:R-:W-:-:S02]  /*86a0*/  FSEL R99, R49, -INF , !P0 ;  /* 0xff80000031637808 */ /* 0x000fc40004000000 */
[----:B------:R-:W-:Y:S01]  /*86b0*/  I2F R112, R194 ;  /* 0x000000c200707306 */ /* 0x000fe20000201400 */
[----:B------:R-:W-:Y:S02]  /*86c0*/  ISETP.GE.AND P0, PT, R126, R167, PT ;  /* 0x000000a77e00720c */ /* 0x000fe40003f06270 */
[----:B------:R-:W-:Y:S02]  /*86d0*/  ISETP.GE.AND P3, PT, R176, R165, PT ;  /* 0x000000a5b000720c */ /* 0x000fe40003f66270 */
[----:B------:R-:W-:Y:S02]  /*86e0*/  ISETP.GE.AND P4, PT, R134, R167, PT ;  /* 0x000000a78600720c */ /* 0x000fe40003f86270 */
[C---:B------:R-:W-:Y:S01]  /*86f0*/  IADD3 R227, R237.reuse, 0x5800, RZ ;  /* 0x00005800ede37810 */ /* 0x040fe20007ffe0ff */
[----:B------:R-:W2:Y:S01]  /*8700*/  MUFU.TANH R9, R33 ;  /* 0x0000002100097308 */ /* 0x000ea20000002400 */
[----:B-1----:R-:W-:Y:S01]  /*8710*/  FFMA.FTZ R88, R118, UR4, R11 ;  /* 0x0000000476587c23 */ /* 0x002fe2000801000b */
[----:B------:R-:W-:Y:S01]  /*8720*/  IADD3 R166, R237, 0x7800, RZ ;  /* 0x00007800eda67810 */ /* 0x000fe20007ffe0ff */
[----:B------:R-:W-:-:S05]  /*8730*/  FMUL.FTZ R11, R17, c[0x0][0x2ec] ;  /* 0x0000bb00110b7a20 */ /* 0x000fca0000410000 */
[----:B------:R-:W1:Y:S08]  /*8740*/  MUFU.TANH R15, R15 ;  /* 0x0000000f000f7308 */ /* 0x000e700000002400 */
[----:B------:R-:W-:Y:S01]  /*8750*/  I2F R120, R134 ;  /* 0x0000008600787306 */ /* 0x000fe20000201400 */
[----:B--2---:R-:W-:-:S07]  /*8760*/  FFMA.FTZ R9, R112, UR4, R9 ;  /* 0x0000000470097c23 */ /* 0x004fce0008010009 */
[----:B------:R-:W-:Y:S01]  /*8770*/  I2F R114, R220 ;  /* 0x000000dc00727306 */ /* 0x000fe20000201400 */
[----:B-1----:R-:W-:-:S05]  /*8780*/  FFMA.FTZ R15, R118, UR4, R15 ;  /* 0x00000004760f7c23 */ /* 0x002fca000801000f */
[----:B------:R-:W-:Y:S02]  /*8790*/  FSEL R96, R15, -INF , !P0 ;  /* 0xff8000000f607808 */ /* 0x000fe40004000000 */
[----:B------:R1:W2:Y:S01]  /*87a0*/  MUFU.TANH R92, R66 ;  /* 0x00000042005c7308 */ /* 0x0002a20000002400 */
[----:B------:R-:W-:-:S07]  /*87b0*/  ISETP.GE.AND P0, PT, R220, R167, PT ;  /* 0x000000a7dc00720c */ /* 0x000fce0003f06270 */
[----:B------:R-:W3:Y:S08]  /*87c0*/  MUFU.TANH R45, R45 ;  /* 0x0000002d002d7308 */ /* 0x000ef00000002400 */
[----:B------:R-:W4:Y:S01]  /*87d0*/  MUFU.TANH R21, R21 ;  /* 0x0000001500157308 */ /* 0x000f220000002400 */
[----:B-1----:R-:W-:Y:S01]  /*87e0*/  FFMA.FTZ R66, R95, UR4, R246 ;  /* 0x000000045f427c23 */ /* 0x002fe200080100f6 */
[----:B------:R-:W-:Y:S01]  /*87f0*/  FSEL R95, R9, -INF , !P5 ;  /* 0xff800000095f7808 */ /* 0x000fe20006800000 */
[----:B--2---:R-:W-:Y:S01]  /*8800*/  FFMA.FTZ R80, R87, UR4, R92 ;  /* 0x0000000457507c23 */ /* 0x004fe2000801005c */
[----:B------:R-:W-:-:S02]  /*8810*/  ISETP.GE.AND P5, PT, R108, R167, PT ;  /* 0x000000a76c00720c */ /* 0x000fc40003fa6270 */
[----:B------:R-:W-:Y:S02]  /*8820*/  FSEL R66, R66, -INF , !P1 ;  /* 0xff80000042427808 */ /* 0x000fe40004800000 */
[----:B------:R-:W1:Y:S01]  /*8830*/  MUFU.TANH R89, R52 ;  /* 0x0000003400597308 */ /* 0x000e620000002400 */
[-C--:B------:R-:W-:Y:S01]  /*8840*/  ISETP.GE.AND P1, PT, R182, R165.reuse, PT ;  /* 0x000000a5b600720c */ /* 0x080fe20003f26270 */
[----:B---3--:R-:W-:Y:S01]  /*8850*/  FFMA.FTZ R45, R120, UR4, R45 ;  /* 0x00000004782d7c23 */ /* 0x008fe2000801002d */
[----:B------:R-:W-:Y:S02]  /*8860*/  FSEL R80, R80, -INF , !P3 ;  /* 0xff80000050507808 */ /* 0x000fe40005800000 */
[----:B------:R-:W-:Y:S02]  /*8870*/  FSEL R74, R74, -INF , !P1 ;  /* 0xff8000004a4a7808 */ /* 0x000fe40004800000 */
[-C--:B------:R-:W-:Y:S01]  /*8880*/  ISETP.GE.AND P1, PT, R214, R165.reuse, PT ;  /* 0x000000a5d600720c */ /* 0x080fe20003f26270 */
[----:B------:R-:W-:Y:S01]  /*8890*/  I2F R116, R192 ;  /* 0x000000c000747306 */ /* 0x000fe20000201400 */
[----:B----4-:R-:W-:Y:S01]  /*88a0*/  FFMA.FTZ R21, R114, UR4, R21 ;  /* 0x0000000472157c23 */ /* 0x010fe20008010015 */
[----:B------:R-:W-:-:S02]  /*88b0*/  ISETP.GE.AND P3, PT, R196, R165, PT ;  /* 0x000000a5c400720c */ /* 0x000fc40003f66270 */
[----:B------:R-:W-:Y:S02]  /*88c0*/  FSEL R81, R81, -INF , !P1 ;  /* 0xff80000051517808 */ /* 0x000fe40004800000 */
[----:B------:R-:W-:Y:S02]  /*88d0*/  ISETP.GE.AND P1, PT, R134, R165, PT ;  /* 0x000000a58600720c */ /* 0x000fe40003f26270 */
[----:B------:R-:W2:Y:S01]  /*88e0*/  MUFU.TANH R13, R13 ;  /* 0x0000000d000d7308 */ /* 0x000ea20000002400 */
[----:B-1----:R-:W-:Y:S01]  /*88f0*/  FFMA.FTZ R89, R120, UR4, R89 ;  /* 0x0000000478597c23 */ /* 0x002fe20008010059 */
[----:B------:R-:W-:Y:S02]  /*8900*/  FSEL R92, R45, -INF , !P1 ;  /* 0xff8000002d5c7808 */ /* 0x000fe40004800000 */
[----:B------:R-:W-:Y:S02]  /*8910*/  FSEL R107, R21, -INF , !P0 ;  /* 0xff800000156b7808 */ /* 0x000fe40004000000 */
[----:B------:R-:W-:-:S02]  /*8920*/  FSEL R100, R89, -INF , !P4 ;  /* 0xff80000059647808 */ /* 0x000fc40006000000 */
[----:B------:R-:W1:Y:S01]  /*8930*/  MUFU.TANH R53, R53 ;  /* 0x0000003500357308 */ /* 0x000e620000002400 */
[C---:B------:R-:W-:Y:S02]  /*8940*/  ISETP.GE.AND P1, PT, R192.reuse, R165, PT ;  /* 0x000000a5c000720c */ /* 0x040fe40003f26270 */
[----:B------:R-:W-:Y:S02]  /*8950*/  PLOP3.LUT P0, PT, PT, PT, UP0, 0x80, 0x0 ;  /* 0x000000000000781c */ /* 0x000fe40003f0f008 */
[----:B------:R-:W-:-:S03]  /*8960*/  ISETP.GE.AND P4, PT, R192, R167, PT ;  /* 0x000000a7c000720c */ /* 0x000fc60003f86270 */
[----:B------:R-:W3:Y:S01]  /*8970*/  MUFU.TANH R29, R37 ;  /* 0x00000025001d7308 */ /* 0x000ee20000002400 */
[----:B--2---:R-:W-:-:S05]  /*8980*/  FFMA.FTZ R13, R116, UR4, R13 ;  /* 0x00000004740d7c23 */ /* 0x004fca000801000d */
[----:B------:R-:W-:Y:S02]  /*8990*/  FSEL R89, R13, -INF , !P1 ;  /* 0xff8000000d597808 */ /* 0x000fe40004800000 */
[----:B------:R-:W2:Y:S01]  /*89a0*/  MUFU.TANH R12, R38 ;  /* 0x00000026000c7308 */ /* 0x000ea20000002400 */
[----:B-1----:R-:W-:Y:S01]  /*89b0*/  FFMA.FTZ R53, R122, UR4, R53 ;  /* 0x000000047a357c23 */ /* 0x002fe20008010035 */
[----:B------:R-:W-:-:S04]  /*89c0*/  ISETP.GE.AND P1, PT, R190, R165, PT ;  /* 0x000000a5be00720c */ /* 0x000fc80003f26270 */
[----:B------:R-:W-:Y:S02]  /*89d0*/  FSEL R91, R53, -INF , !P3 ;  /* 0xff800000355b7808 */ /* 0x000fe40005800000 */
[----:B------:R-:W-:Y:S01]  /*89e0*/  I2F R123, R190 ;  /* 0x000000be007b7306 */ /* 0x000fe20000201400 */
[----:B---3--:R-:W-:Y:S01]  /*89f0*/  FFMA.FTZ R29, R116, UR4, R29 ;  /* 0x00000004741d7c23 */ /* 0x008fe2000801001d */
[----:B------:R-:W-:-:S04]  /*8a00*/  ISETP.GE.AND P3, PT, R126, R165, PT ;  /* 0x000000a57e00720c */ /* 0x000fc80003f66270 */
[----:B------:R-:W-:Y:S02]  /*8a10*/  FSEL R97, R29, -INF , !P4 ;  /* 0xff8000001d617808 */ /* 0x000fe40006000000 */
[----:B------:R-:W1:Y:S01]  /*8a20*/  MUFU.TANH R0, R0 ;  /* 0x0000000000007308 */ /* 0x000e620000002400 */
[----:B--2---:R-:W-:Y:S01]  /*8a30*/  FFMA.FTZ R12, R121, UR4, R12 ;  /* 0x00000004790c7c23 */ /* 0x004fe2000801000c */
[----:B------:R-:W-:Y:S02]  /*8a40*/  ISETP.GE.AND P4, PT, R190, R167, PT ;  /* 0x000000a7be00720c */ /* 0x000fe40003f86270 */
[----:B------:R-:W-:Y:S02]  /*8a50*/  FSEL R88, R88, -INF , !P3 ;  /* 0xff80000058587808 */ /* 0x000fe40005800000 */
[----:B------:R-:W-:Y:S02]  /*8a60*/  FSEL R90, R12, -INF , !P2 ;  /* 0xff8000000c5a7808 */ /* 0x000fe40005000000 */
[----:B------:R-:W2:Y:S01]  /*8a70*/  MUFU.TANH R25, R25 ;  /* 0x0000001900197308 */ /* 0x000ea20000002400 */
[----:B------:R-:W-:-:S02]  /*8a80*/  ISETP.GE.AND P2, PT, R194, R165, PT ;  /* 0x000000a5c200720c */ /* 0x000fc40003f46270 */
[----:B------:R-:W-:-:S05]  /*8a90*/  ISETP.GE.AND P3, PT, R220, R165, PT ;  /* 0x000000a5dc00720c */ /* 0x000fca0003f66270 */
[----:B------:R-:W3:Y:S01]  /*8aa0*/  MUFU.TANH R40, R40 ;  /* 0x0000002800287308 */ /* 0x000ee20000002400 */
[----:B-1----:R-:W-:-:S05]  /*8ab0*/  FFMA.FTZ R0, R123, UR4, R0 ;  /* 0x000000047b007c23 */ /* 0x002fca0008010000 */
[----:B------:R-:W-:Y:S01]  /*8ac0*/  FSEL R86, R0, -INF , !P1 ;  /* 0xff80000000567808 */ /* 0x000fe20004800000 */
[----:B------:R-:W-:Y:S01]  /*8ad0*/  FFMA.FTZ R0, R170, UR4, R191 ;  /* 0x00000004aa007c23 */ /* 0x000fe200080100bf */
[----:B------:R-:W-:Y:S01]  /*8ae0*/  I2F R105, R108 ;  /* 0x0000006c00697306 */ /* 0x000fe20000201400 */
[----:B--2---:R-:W-:Y:S01]  /*8af0*/  FFMA.FTZ R25, R112, UR4, R25 ;  /* 0x0000000470197c23 */ /* 0x004fe20008010019 */
[-C--:B------:R-:W-:Y:S02]  /*8b00*/  ISETP.GE.AND P1, PT, R104, R165.reuse, PT ;  /* 0x000000a56800720c */ /* 0x080fe40003f26270 */
[----:B------:R-:W-:Y:S02]  /*8b10*/  FSEL R0, R0, -INF , !P6 ;  /* 0xff80000000007808 */ /* 0x000fe40007000000 */
[----:B------:R-:W-:Y:S02]  /*8b20*/  FSEL R87, R25, -INF , !P2 ;  /* 0xff80000019577808 */ /* 0x000fe40005000000 */
[----:B------:R-:W-:Y:S01]  /*8b30*/  I2F R106, R104 ;  /* 0x00000068006a7306 */ /* 0x000fe20000201400 */
[----:B---3--:R-:W-:Y:S01]  /*8b40*/  FFMA.FTZ R40, R123, UR4, R40 ;  /* 0x000000047b287c23 */ /* 0x008fe20008010028 */
[----:B------:R-:W-:Y:S01]  /*8b50*/  BAR.SYNC.DEFER_BLOCKING 0x0 ;  /* 0x0000000000007b1d */ /* 0x000fe20000010000 */
[----:B------:R-:W-:-:S03]  /*8b60*/  ISETP.GE.AND P2, PT, R108, R165, PT ;  /* 0x000000a56c00720c */ /* 0x000fc60003f46270 */
[----:B------:R-:W-:Y:S02]  /*8b70*/  FSEL R94, R40, -INF , !P4 ;  /* 0xff800000285e7808 */ /* 0x000fe40006000000 */
[----:B------:R-:W1:Y:S01]  /*8b80*/  MUFU.TANH R23, R23 ;  /* 0x0000001700177308 */ /* 0x000e620000002400 */
[----:B------:R-:W-:-:S07]  /*8b90*/  ISETP.GE.AND P4, PT, R104, R167, PT ;  /* 0x000000a76800720c */ /* 0x000fce0003f86270 */
[----:B------:R-:W2:Y:S08]  /*8ba0*/  MUFU.TANH R2, R2 ;  /* 0x0000000200027308 */ /* 0x000eb00000002400 */
[----:B------:R-:W3:Y:S01]  /*8bb0*/  MUFU.TANH R11, R11 ;  /* 0x0000000b000b7308 */ /* 0x000ee20000002400 */
[----:B-1----:R-:W-:-:S05]  /*8bc0*/  FFMA.FTZ R23, R114, UR4, R23 ;  /* 0x0000000472177c23 */ /* 0x002fca0008010017 */
[----:B------:R-:W-:Y:S02]  /*8bd0*/  FSEL R104, R23, -INF , !P3 ;  /* 0xff80000017687808 */ /* 0x000fe40005800000 */
[----:B------:R-:W1:Y:S01]  /*8be0*/  MUFU.TANH R8, R8 ;  /* 0x0000000800087308 */ /* 0x000e620000002400 */
[----:B--2---:R-:W-:-:S07]  /*8bf0*/  FFMA.FTZ R2, R105, UR4, R2 ;  /* 0x0000000469027c23 */ /* 0x004fce0008010002 */
[----:B------:R-:W2:Y:S01]  /*8c00*/  MUFU.TANH R9, R19 ;  /* 0x0000001300097308 */ /* 0x000ea20000002400 */
[----:B---3--:R-:W-:Y:S02]  /*8c10*/  FFMA.FTZ R11, R106, UR4, R11 ;  /* 0x000000046a0b7c23 */ /* 0x008fe4000801000b */
[----:B-1----:R-:W-:-:S03]  /*8c20*/  FFMA.FTZ R8, R105, UR4, R8 ;  /* 0x0000000469087c23 */ /* 0x002fc60008010008 */
[----:B------:R-:W-:Y:S02]  /*8c30*/  FSEL R105, R11, -INF , !P4 ;  /* 0xff8000000b697808 */ /* 0x000fe40006000000 */
[----:B------:R-:W-:Y:S01]  /*8c40*/  FSEL R103, R8, -INF , !P2 ;  /* 0xff80000008677808 */ /* 0x000fe20005000000 */
[----:B--2---:R-:W-:Y:S01]  /*8c50*/  FFMA.FTZ R102, R106, UR4, R9 ;  /* 0x000000046a667c23 */ /* 0x004fe20008010009 */
[----:B------:R-:W-:-:S04]  /*8c60*/  FSEL R106, R2, -INF , !P5 ;  /* 0xff800000026a7808 */ /* 0x000fc80006800000 */
        /* <DEDUP_REMOVED lines=20> */
[----:B---3--:R-:W-:-:S04]  /*8db0*/  UIMAD.WIDE.U32 UR26, UR27, UR7, URZ ;  /* 0x000000071b1a72a5 */ /* 0x008fc8000f8e003f */
[----:B------:R-:W-:Y:S02]  /*8dc0*/  UIADD3 UR6, -UR27, URZ, URZ ;  /* 0x0000003f1b067290 */ /* 0x000fe4000fffe13f */
[----:B------:R-:W-:Y:S02]  /*8dd0*/  UMOV UR29, UR31 ;  /* 0x0000001f001d7c82 */ /* 0x000fe40008000000 */
[----:B------:R-:W-:Y:S02]  /*8de0*/  UIADD3 UR9, -UR29, URZ, URZ ;  /* 0x0000003f1d097290 */ /* 0x000fe4000fffe13f */
[----:B------:R-:W-:Y:S02]  /*8df0*/  UIMAD UR7, UR22, UR6, UR7 ;  /* 0x00000006160772a4 */ /* 0x000fe4000f8e0207 */
[----:B------:R-:W-:Y:S02]  /*8e00*/  UIMAD UR9, UR22, UR9, UR11 ;  /* 0x00000009160972a4 */ /* 0x000fe4000f8e020b */
[----:B------:R-:W-:-:S02]  /*8e10*/  UISETP.GT.U32.AND UP0, UPT, UR22, UR7, UPT ;  /* 0x000000071600728c */ /* 0x000fc4000bf04070 */
[----:B------:R-:W-:Y:S02]  /*8e20*/  UISETP.GT.U32.AND UP2, UPT, UR22, UR9, UPT ;  /* 0x000000091600728c */ /* 0x000fe4000bf44070 */
[----:B------:R-:W-:Y:S02]  /*8e30*/  ULDC UR6, c[0x0][0x2d0] ;  /* 0x0000b40000067ab9 */ /* 0x000fe40000000800 */
[----:B------:R-:W-:Y:S02]  /*8e40*/  ULOP3.LUT UR28, UR28, UR6, URZ, 0x3c, !UPT ;  /* 0x000000061c1c7292 */ /* 0x000fe4000f8e3c3f */
[----:B------:R-:W-:Y:S02]  /*8e50*/  ULOP3.LUT UR24, UR24, UR6, URZ, 0x3c, !UPT ;  /* 0x0000000618187292 */ /* 0x000fe4000f8e3c3f */
[----:B------:R-:W-:Y:S02]  /*8e60*/  UISETP.GE.AND UP1, UPT, UR28, URZ, UPT ;  /* 0x0000003f1c00728c */ /* 0x000fe4000bf26270 */
[----:B------:R-:W-:-:S02]  /*8e70*/  @!UP0 UIADD3 UR7, UR7, -UR22, URZ ;  /* 0x8000001607078290 */ /* 0x000fc4000fffe03f */
[----:B------:R-:W-:Y:S02]  /*8e80*/  @!UP2 UIADD3 UR9, UR9, -UR22, URZ ;  /* 0x800000160909a290 */ /* 0x000fe4000fffe03f */
[----:B------:R-:W-:Y:S02]  /*8e90*/  UISETP.GE.U32.AND UP3, UPT, UR7, UR22, UPT ;  /* 0x000000160700728c */ /* 0x000fe4000bf66070 */
[----:B------:R-:W-:Y:S02]  /*8ea0*/  UISETP.GE.U32.AND UP4, UPT, UR9, UR22, UPT ;  /* 0x000000160900728c */ /* 0x000fe4000bf86070 */
[----:B------:R-:W-:Y:S02]  /*8eb0*/  @!UP0 UIADD3 UR27, UR27, 0x1, URZ ;  /* 0x000000011b1b8890 */ /* 0x000fe4000fffe03f */
[----:B------:R-:W-:Y:S02]  /*8ec0*/  UISETP.GE.AND UP0, UPT, UR24, URZ, UPT ;  /* 0x0000003f1800728c */ /* 0x000fe4000bf06270 */
[----:B------:R-:W-:-:S02]  /*8ed0*/  @!UP2 UIADD3 UR29, UR29, 0x1, URZ ;  /* 0x000000011d1da890 */ /* 0x000fc4000fffe03f */
[----:B------:R-:W-:Y:S02]  /*8ee0*/  UISETP.NE.AND UP2, UPT, URZ, UR6, UPT ;  /* 0x000000063f00728c */ /* 0x000fe4000bf45270 */
[----:B------:R-:W-:Y:S02]  /*8ef0*/  @UP3 UIADD3 UR27, UR27, 0x1, URZ ;  /* 0x000000011b1b3890 */ /* 0x000fe4000fffe03f */
[----:B------:R-:W-:Y:S02]  /*8f00*/  @UP4 UIADD3 UR29, UR29, 0x1, URZ ;  /* 0x000000011d1d4890 */ /* 0x000fe4000fffe03f */
[----:B------:R-:W-:Y:S02]  /*8f10*/  ULOP3.LUT UR7, URZ, UR6, URZ, 0x33, !UPT ;  /* 0x000000063f077292 */ /* 0x000fe4000f8e333f */
        /* <DEDUP_REMOVED lines=21> */
[----:B--2---:R-:W-:Y:S02]  /*9070*/  IADD3 R2, -R9, R2, RZ ;  /* 0x0000000209027210 */ /* 0x004fe40007ffe1ff */
[----:B------:R-:W-:-:S03]  /*9080*/  MOV R9, UR27 ;  /* 0x0000001b00097c02 */ /* 0x000fc60008000f00 */
[----:B------:R-:W-:Y:S01]  /*9090*/  IMAD.U32 R9, RZ, RZ, UR7 ;  /* 0x00000007ff097e24 */ /* 0x000fe2000f8e00ff */
[----:B------:R-:W-:-:S03]  /*90a0*/  SHF.R.S32.HI R17, RZ, 0x1f, R2 ;  /* 0x0000001fff117819 */ /* 0x000fc60000011402 */
[----:B------:R-:W-:-:S04]  /*90b0*/  IMAD.WIDE.U32 R8, R2, c[0x0][0x180], R8 ;  /* 0x0000600002087a25 */ /* 0x000fc800078e0008 */
[----:B------:R-:W-:Y:S02]  /*90c0*/  IMAD R17, R17, c[0x0][0x180], RZ ;  /* 0x0000600011117a24 */ /* 0x000fe400078e02ff */
[----:B------:R-:W-:Y:S02]  /*90d0*/  IMAD.MOV.U32 R16, RZ, RZ, R8 ;  /* 0x000000ffff107224 */ /* 0x000fe400078e0008 */
[----:B------:R-:W-:-:S05]  /*90e0*/  IMAD R17, R2, c[0x0][0x184], R17 ;  /* 0x0000610002117a24 */ /* 0x000fca00078e0211 */
[----:B------:R-:W-:Y:S01]  /*90f0*/  IADD3 R17, R9, R17, RZ ;  /* 0x0000001109117210 */ /* 0x000fe20007ffe0ff */
[----:B------:R-:W-:Y:S05]  /*9100*/  BRA `(.L_x_2497) ;  /* 0x0000004000007947 */ /* 0x000fea0003800000 */
.L_x_2496:
[----:B------:R-:W-:-:S04]  /*9110*/  ULEA UR6, -UR10, URZ, 0x8 ;  /* 0x0000003f0a067291 */ /* 0x000fc8000f8e413f */
[----:B------:R-:W-:Y:S02]  /*9120*/  USHF.R.S32.HI UR7, URZ, 0x1f, UR6 ;  /* 0x0000001f3f077899 */ /* 0x000fe40008011406 */
[----:B------:R-:W-:-:S04]  /*9130*/  MOV R16, UR6 ;  /* 0x0000000600107c02 */ /* 0x000fc80008000f00 */
[----:B------:R-:W-:Y:S02]  /*9140*/  MOV R17, UR7 ;  /* 0x0000000700117c02 */ /* 0x000fe40008000f00 */
.L_x_2497:
        /* <DEDUP_REMOVED lines=11> */
[-C--:B------:R-:W-:Y:S01]  /*9200*/  @!P1 IADD3 R19, P4, R16, R62.reuse, RZ ;  /* 0x0000003e10139210 */ /* 0x080fe20007f9e0ff */
[----:B------:R-:W-:Y:S01]  /*9210*/  @!P1 IMAD.MOV.U32 R18, RZ, RZ, c[0x0][0x19c] ;  /* 0x00006700ff129624 */ /* 0x000fe200078e00ff */
[-C--:B------:R-:W-:Y:S01]  /*9220*/  @!P1 LEA.HI.X R14, R14, R63.reuse, R2, 0x5, P2 ;  /* 0x0000003f0e0e9211 */ /* 0x080fe200010f2c02 */
[----:B------:R-:W-:Y:S01]  /*9230*/  @!P1 IMAD.WIDE.U32 R22, R22, 0x30, R62 ;  /* 0x0000003016169825 */ /* 0x000fe200078e003e */
[-C--:B------:R-:W-:Y:S01]  /*9240*/  @!P1 LEA R13, P2, R13, R62.reuse, 0x6 ;  /* 0x0000003e0d0d9211 */ /* 0x080fe200078430ff */
[----:B------:R1:W-:Y:S02]  /*9250*/  @P1 STS.128 [R242+0x2000], RZ ;  /* 0x002000fff2001388 */ /* 0x0003e40000000c00 */
[----:B------:R-:W-:Y:S01]  /*9260*/  IMAD.U32 R28, RZ, RZ, UR10 ;  /* 0x0000000aff1c7e24 */ /* 0x000fe2000f8e00ff */
[----:B------:R-:W-:Y:S01]  /*9270*/  @!P1 LEA.HI.X R12, R12, R63, R2, 0x6, P2 ;  /* 0x0000003f0c0c9211 */ /* 0x000fe200010f3402 */
[----:B------:R-:W-:Y:S01]  /*9280*/  IMAD.U32 R8, RZ, RZ, UR10 ;  /* 0x0000000aff087e24 */ /* 0x000fe2000f8e00ff */
[----:B------:R-:W-:Y:S01]  /*9290*/  @!P1 LEA R11, P2, R11, R62, 0x7 ;  /* 0x0000003e0b0b9211 */ /* 0x000fe200078438ff */
[----:B------:R-:W-:-:S02]  /*92a0*/  @!P1 IMAD R18, R18, 0x30, RZ ;  /* 0x0000003012129824 */ /* 0x000fc400078e02ff */
[----:B------:R-:W-:Y:S01]  /*92b0*/  @!P1 IMAD.WIDE.U32 R28, R28, 0x60, R62 ;  /* 0x000000601c1c9825 */ /* 0x000fe200078e003e */
[----:B------:R-:W-:Y:S02]  /*92c0*/  @!P1 LEA.HI.X R10, R10, R63, R2, 0x7, P2 ;  /* 0x0000003f0a0a9211 */ /* 0x000fe400010f3c02 */
[--C-:B------:R-:W-:Y:S01]  /*92d0*/  @!P1 IADD3 R21, P3, P2, R16, UR18, R62.reuse ;  /* 0x0000001210159c10 */ /* 0x100fe2000fa7e03e */
[--C-:B------:R-:W-:Y:S01]  /*92e0*/  @!P1 IMAD.X R2, R17, 0x1, R63.reuse, P4 ;  /* 0x0000000111029824 */ /* 0x100fe200020e063f */
[----:B------:R-:W-:Y:S01]  /*92f0*/  @!P1 LEA R40, P4, R19, c[0x0][0x168], 0x1 ;  /* 0x00005a0013289a11 */ /* 0x000fe200078808ff */
[----:B------:R-:W-:Y:S01]  /*9300*/  @!P1 IMAD.WIDE.U32 R8, R8, 0x70, R62 ;  /* 0x0000007008089825 */ /* 0x000fe200078e003e */
[--C-:B------:R-:W-:Y:S02]  /*9310*/  @!P1 IADD3.X R20, R17, UR15, R63.reuse, P3, P2 ;  /* 0x0000000f11149c10 */ /* 0x100fe40009fe443f */
[----:B------:R-:W-:Y:S01]  /*9320*/  @!P1 LEA R38, P2, R21, c[0x0][0x168], 0x1 ;  /* 0x00005a0015269a11 */ /* 0x000fe200078408ff */
[----:B------:R-:W-:Y:S01]  /*9330*/  @!P1 IMAD.MOV.U32 R24, RZ, RZ, c[0x0][0x19c] ;  /* 0x00006700ff189624 */ /* 0x000fe200078e00ff */
[----:B------:R-:W-:Y:S01]  /*9340*/  @!P1 LEA.HI.X R41, R19, c[0x0][0x16c], R2, 0x1, P4 ;  /* 0x00005b0013299a11 */ /* 0x000fe200020f0c02 */
[----:B------:R-:W-:Y:S01]  /*9350*/  IMAD.U32 R46, RZ, RZ, UR10 ;  /* 0x0000000aff2e7e24 */ /* 0x000fe2000f8e00ff */
[----:B------:R-:W-:Y:S01]  /*9360*/  @!P1 LEA.HI.X R39, R21, c[0x0][0x16c], R20, 0x1, P2 ;  /* 0x00005b0015279a11 */ /* 0x000fe200010f0c14 */
[----:B------:R-:W-:Y:S01]  /*9370*/  IMAD.U32 R44, RZ, RZ, UR10 ;  /* 0x0000000aff2c7e24 */ /* 0x000fe2000f8e00ff */
[----:B------:R-:W-:Y:S01]  /*9380*/  @!P1 IADD3 R19, P2, R16, R22, RZ ;  /* 0x0000001610139210 */ /* 0x000fe20007f5e0ff */
[----:B------:R-:W-:Y:S01]  /*9390*/  @!P1 IMAD.MOV.U32 R22, RZ, RZ, c[0x0][0x19c] ;  /* 0x00006700ff169624 */ /* 0x000fe200078e00ff */
[----:B------:R-:W-:Y:S01]  /*93a0*/  @!PT LDS RZ, [RZ] ;  /* 0x00000000fffff984 */ /* 0x000fe20000000800 */
[----:B------:R-:W-:Y:S01]  /*93b0*/  @!PT LDS RZ, [RZ] ;  /* 0x00000000fffff984 */ /* 0x000fe20000000800 */
[----:B------:R-:W-:Y:S01]  /*93c0*/  @!PT LDS RZ, [RZ] ;  /* 0x00000000fffff984 */ /* 0x000fe20000000800 */
[----:B------:R1:W-:Y:S01]  /*93d0*/  @!P1 LDGSTS.E.BYPASS.LTC128B.128 [R242+0x2000], [R40.64] ;  /* 0x0200000028f29fae */ /* 0x0003e2000b901d54 */
[----:B------:R-:W-:Y:S01]  /*93e0*/  IMAD.U32 R30, RZ, RZ, UR10 ;  /* 0x0000000aff1e7e24 */ /* 0x000fe2000f8e00ff */
[C---:B------:R-:W-:Y:S01]  /*93f0*/  @!P1 IADD3.X R18, R17.reuse, R23, R18, P2, !PT ;  /* 0x0000001711129210 */ /* 0x040fe200017fe412 */
[----:B------:R-:W-:Y:S01]  /*9400*/  @!P1 IMAD R22, R22, 0x60, RZ ;  /* 0x0000006016169824 */ /* 0x000fe200078e02ff */
[----:B------:R-:W-:Y:S01]  /*9410*/  @!P1 IADD3 R23, P3, R16, R28, RZ ;  /* 0x0000001c10179210 */ /* 0x000fe20007f7e0ff */
[----:B------:R-:W-:Y:S01]  /*9420*/  @!P1 IMAD R24, R24, 0x70, RZ ;  /* 0x0000007018189824 */ /* 0x000fe200078e02ff */
[----:B------:R-:W-:Y:S01]  /*9430*/  @!P1 IADD3 R25, P2, R16, R8, RZ ;  /* 0x0000000810199210 */ /* 0x000fe20007f5e0ff */
[----:B------:R-:W-:Y:S01]  /*9440*/  @!P1 IMAD.WIDE.U32 R46, R46, 0x50, R62 ;  /* 0x000000502e2e9825 */ /* 0x000fe200078e003e */
[C---:B------:R-:W-:Y:S01]  /*9450*/  @!P1 IADD3.X R22, R17.reuse, R29, R22, P3, !PT ;  /* 0x0000001d11169210 */ /* 0x040fe20001ffe416 */
[----:B------:R1:W-:Y:S01]  /*9460*/  @P1 STS.128 [R242+0x2800], RZ ;  /* 0x002800fff2001388 */ /* 0x0003e20000000c00 */
[----:B------:R-:W-:Y:S01]  /*9470*/  @!P1 IADD3.X R24, R17, R9, R24, P2, !PT ;  /* 0x0000000911189210 */ /* 0x000fe200017fe418 */
[--C-:B------:R-:W-:Y:S01]  /*9480*/  @!P1 IMAD.WIDE.U32 R44, R44, 0x90, R62.reuse ;  /* 0x000000902c2c9825 */ /* 0x100fe200078e003e */
[----:B------:R-:W-:Y:S01]  /*9490*/  @!P1 IADD3 R21, P4, R16, R46, RZ ;  /* 0x0000002e10159210 */ /* 0x000fe20007f9e0ff */
[----:B------:R-:W-:Y:S01]  /*94a0*/  @!PT LDS RZ, [RZ] ;  /* 0x00000000fffff984 */ /* 0x000fe20000000800 */
[----:B------:R-:W-:Y:S01]  /*94b0*/  @!PT LDS RZ, [RZ] ;  /* 0x00000000fffff984 */ /* 0x000fe20000000800 */
[----:B------:R-:W-:Y:S01]  /*94c0*/  @!PT LDS RZ, [RZ] ;  /* 0x00000000fffff984 */ /* 0x000fe20000000800 */
[----:B------:R1:W-:Y:S02]  /*94d0*/  @!P1 LDGSTS.E.BYPASS.LTC128B.128 [R242+0x2800], [R38.64] ;  /* 0x0280000026f29fae */ /* 0x0003e4000b901d54 */
[----:B------:R-:W-:Y:S01]  /*94e0*/  @!P1 IMAD.WIDE.U32 R30, R30, 0xa0, R62 ;  /* 0x000000a01e1e9825 */ /* 0x000fe200078e003e */
[C---:B------:R-:W-:Y:S01]  /*94f0*/  @!P1 IADD3 R27, P3, R16.reuse, R44, RZ ;  /* 0x0000002c101b9210 */ /* 0x040fe20007f7e0ff */
[----:B------:R1:W-:Y:S02]  /*9500*/  @P1 STS.128 [R242+0x3000], RZ ;  /* 0x003000fff2001388 */ /* 0x0003e40000000c00 */
[----:B------:R-:W-:Y:S01]  /*9510*/  @!P1 IMAD.MOV.U32 R20, RZ, RZ, c[0x0][0x19c] ;  /* 0x00006700ff149624 */ /* 0x000fe200078e00ff */
[----:B------:R-:W-:Y:S01]  /*9520*/  @!P1 IADD3 R29, P2, R16, R30, RZ ;  /* 0x0000001e101d9210 */ /* 0x000fe20007f5e0ff */
[----:B------:R-:W-:-:S02]  /*9530*/  @!P1 IMAD.MOV.U32 R26, RZ, RZ, c[0x0][0x19c] ;  /* 0x00006700ff1a9624 */ /* 0x000fc400078e00ff */
[----:B------:R-:W-:Y:S02]  /*9540*/  @!P1 IMAD.MOV.U32 R28, RZ, RZ, c[0x0][0x19c] ;  /* 0x00006700ff1c9624 */ /* 0x000fe400078e00ff */
[----:B------:R-:W-:Y:S02]  /*9550*/  IMAD.U32 R42, RZ, RZ, UR10 ;  /* 0x0000000aff2a7e24 */ /* 0x000fe4000f8e00ff */
[----:B------:R-:W-:Y:S02]  /*9560*/  IMAD.U32 R36, RZ, RZ, UR10 ;  /* 0x0000000aff247e24 */ /* 0x000fe4000f8e00ff */
[----:B------:R-:W-:Y:S02]  /*9570*/  IMAD.U32 R32, RZ, RZ, UR10 ;  /* 0x0000000aff207e24 */ /* 0x000fe4000f8e00ff */
[----:B------:R-:W-:Y:S02]  /*9580*/  @!P1 IMAD R20, R20, 0x50, RZ ;  /* 0x0000005014149824 */ /* 0x000fe400078e02ff */
[----:B------:R-:W-:-:S02]  /*9590*/  @!P1 IMAD R26, R26, 0x90, RZ ;  /* 0x000000901a1a9824 */ /* 0x000fc400078e02ff */
[----:B------:R-:W-:Y:S01]  /*95a0*/  @!P1 IMAD R28, R28, 0xa0, RZ ;  /* 0x000000a01c1c9824 */ /* 0x000fe200078e02ff */
[C---:B------:R-:W-:Y:S01]  /*95b0*/  @!P1 IADD3.X R20, R17.reuse, R47, R20, P4, !PT ;  /* 0x0000002f11149210 */ /* 0x040fe200027fe414 */
[----:B------:R-:W-:Y:S01]  /*95c0*/  @!P1 IMAD.WIDE.U32 R42, R42, 0xb0, R62 ;  /* 0x000000b02a2a9825 */ /* 0x000fe200078e003e */
[C---:B------:R-:W-:Y:S02]  /*95d0*/  @!P1 IADD3.X R26, R17.reuse, R45, R26, P3, !PT ;  /* 0x0000002d111a9210 */ /* 0x040fe40001ffe41a */
        /* <DEDUP_REMOVED lines=27> */
[----:B------:R-:W-:Y:S02]  /*9790*/  @!P1 IADD3 R2, P2, R16, R34, RZ ;  /* 0x0000002210029210 */ /* 0x000fe40007f5e0ff */
[----:B------:R-:W-:-:S02]  /*97a0*/  @!P1 LEA R46, P5, R15, c[0x0][0x168], 0x1 ;  /* 0x00005a000f2e9a11 */ /* 0x000fc400078a08ff */
[----:B------:R-:W-:Y:S02]  /*97b0*/  @!P1 LEA.HI.X R45, R13, c[0x0][0x16c], R12, 0x1, P4 ;  /* 0x00005b000d2d9a11 */ /* 0x000fe400020f0c0c */
[----:B------:R-:W-:Y:S02]  /*97c0*/  @!P1 LEA.HI.X R43, R11, c[0x0][0x16c], R10, 0x1, P3 ;  /* 0x00005b000b2b9a11 */ /* 0x000fe400018f0c0a */
[----:B------:R-:W-:Y:S02]  /*97d0*/  @!P1 LEA R12, P3, R19, c[0x0][0x168], 0x1 ;  /* 0x00005a00130c9a11 */ /* 0x000fe400078608ff */
[----:B------:R-:W-:Y:S02]  /*97e0*/  @!P1 IADD3.X R35, R17, R35, R8, P2, !PT ;  /* 0x0000002311239210 */ /* 0x000fe400017fe408 */
[----:B------:R-:W-:Y:S02]  /*97f0*/  @!P1 LEA.HI.X R47, R15, c[0x0][0x16c], R14, 0x1, P5 ;  /* 0x00005b000f2f9a11 */ /* 0x000fe400028f0c0e */
        /* <DEDUP_REMOVED lines=88> */
[----:B-1----:R-:W-:-:S05]  /*9d80*/  IMAD.WIDE.U32 R10, R2, 0xf0, R62 ;  /* 0x000000f0020a7825 */ /* 0x002fca00078e003e */
        /* <DEDUP_REMOVED lines=8> */
.L_x_2499:
[----:B------:R-:W-:Y:S05]  /*9e10*/  BSYNC B0 ;  /* 0x0000000000007941 */ /* 0x000fea0003800000 */
.L_x_2498:
[----:B------:R-:W0:Y:S01]  /*9e20*/  LDGDEPBAR ;  /* 0x00000000000079af */ /* 0x000e220000000000 */
[----:B------:R-:W-:-:S04]  /*9e30*/  IADD3 R62, P1, R16, R62, RZ ;  /* 0x0000003e103e7210 */ /* 0x000fc80007f3e0ff */
[----:B------:R-:W-:Y:S02]  /*9e40*/  IADD3.X R63, R17, R63, RZ, P1, !PT ;  /* 0x0000003f113f7210 */ /* 0x000fe40000ffe4ff */
.L_x_2495:
[----:B-1----:R-:W2:Y:S01]  /*9e50*/  LDL.LU R13, [R1] ;  /* 0x00000000010d7983 */ /* 0x002ea20000300800 */
[----:B------:R-:W-:Y:S02]  /*9e60*/  FMNMX.FTZ R2, R0, R109, !PT ;  /* 0x0000006d00027209 */ /* 0x000fe40007810000 */
[----:B------:R-:W-:Y:S02]  /*9e70*/  FMNMX.FTZ R11, R115, R113, !PT ;  /* 0x00000071730b7209 */ /* 0x000fe40007810000 */
[----:B------:R-:W-:Y:S02]  /*9e80*/  FMNMX.FTZ R2, R235, R2, !PT ;  /* 0x00000002eb027209 */ /* 0x000fe40007810000 */
[----:B------:R-:W-:Y:S02]  /*9e90*/  FMNMX.FTZ R11, R206, R11, !PT ;  /* 0x0000000bce0b7209 */ /* 0x000fe40007810000 */
[----:B--2---:R-:W-:-:S04]  /*9ea0*/  FMNMX.FTZ R2, R13, R2, !PT ;  /* 0x000000020d027209 */ /* 0x004fc80007810000 */
        /* <DEDUP_REMOVED lines=135> */
[----:B------:R-:W-:Y:S01]  /*a720*/  SHF.L.U32 R235, R4, 0x1, RZ ;  /* 0x0000000104eb7819 */ /* 0x000fe200000006ff */
[--C-:B------:R-:W-:Y:S01]  /*a730*/  FFMA.FTZ R109, R13, c[0x0][0x23c], -R114.reuse ;  /* 0x00008f000d6d7a23 */ /* 0x100fe20000010872 */
[C---:B------:R-:W-:Y:S01]  /*a740*/  FSETP.NEU.FTZ.AND P1, PT, R0.reuse, -INF , PT ;  /* 0xff8000000000780b */ /* 0x040fe20003f3d000 */
[----:B------:R-:W-:Y:S01]  /*a750*/  FMUL.FTZ R108, R0, c[0x0][0x23c] ;  /* 0x00008f00006c7a20 */ /* 0x000fe20000410000 */
[-C--:B------:R-:W-:Y:S01]  /*a760*/  LEA R232, R3, R235.reuse, 0x1 ;  /* 0x000000eb03e87211 */ /* 0x080fe200078e08ff */
[----:B------:R-:W1:Y:S01]  /*a770*/  LDSM.16.MT88.4 R12, [R235+0xa000] ;  /* 0x00a00000eb0c783b */ /* 0x000e620000004200 */
[----:B------:R-:W-:Y:S01]  /*a780*/  LEA R233, R241, R235, 0x1 ;  /* 0x000000ebf1e97211 */ /* 0x000fe200078e08ff */
[--C-:B------:R-:W-:Y:S01]  /*a790*/  FFMA.FTZ R126, R231, c[0x0][0x23c], -R114.reuse ;  /* 0x00008f00e77e7a23 */ /* 0x100fe20000010872 */
[----:B------:R-:W-:Y:S01]  /*a7a0*/  FSEL R108, R108, RZ, P1 ;  /* 0x000000ff6c6c7208 */ /* 0x000fe20000800000 */
[----:B------:R-:W-:Y:S01]  /*a7b0*/  LDSM.16.MT88.4 R32, [R232+0xa000] ;  /* 0x00a00000e820783b */ /* 0x000fe20000004200 */
[----:B------:R-:W-:Y:S01]  /*a7c0*/  LEA R231, R241, R232, 0x1 ;  /* 0x000000e8f1e77211 */ /* 0x000fe200078e08ff */
[----:B------:R-:W-:Y:S01]  /*a7d0*/  MUFU.EX2 R112, R112 ;  /* 0x0000007000707308 */ /* 0x000fe20000000800 */
[----:B------:R-:W-:Y:S01]  /*a7e0*/  FFMA.FTZ R123, R204, c[0x0][0x23c], -R114 ;  /* 0x00008f00cc7b7a23 */ /* 0x000fe20000010872 */
[----:B------:R-:W2:Y:S01]  /*a7f0*/  LDSM.16.MT88.4 R40, [R233+0xa000] ;  /* 0x00a00000e928783b */ /* 0x000ea20000004200 */
[--C-:B------:R-:W-:Y:S01]  /*a800*/  FFMA.FTZ R116, R115, c[0x0][0x23c], -R108.reuse ;  /* 0x00008f0073747a23 */ /* 0x100fe2000001086c */
[----:B------:R-:W-:Y:S01]  /*a810*/  LEA R248, P1, R62, c[0x0][0x168], 0x1 ;  /* 0x00005a003ef87a11 */ /* 0x000fe200078208ff */
[--C-:B------:R-:W-:Y:S01]  /*a820*/  FFMA.FTZ R115, R113, c[0x0][0x23c], -R108.reuse ;  /* 0x00008f0071737a23 */ /* 0x100fe2000001086c */
[----:B------:R-:W3:Y:S01]  /*a830*/  LDSM.16.MT88.4 R44, [R231+0xa000] ;  /* 0x00a00000e72c783b */ /* 0x000ee20000004200 */
[--C-:B------:R-:W-:Y:S01]  /*a840*/  FFMA.FTZ R113, R206, c[0x0][0x23c], -R108.reuse ;  /* 0x00008f00ce717a23 */ /* 0x100fe2000001086c */
[----:B------:R-:W4:Y:S01]  /*a850*/  MUFU.EX2 R111, R111 ;  /* 0x0000006f006f7308 */ /* 0x000f220000000800 */
[--C-:B------:R-:W-:Y:S01]  /*a860*/  FFMA.FTZ R4, R202, c[0x0][0x23c], -R108.reuse ;  /* 0x00008f00ca047a23 */ /* 0x100fe2000001086c */
[----:B------:R-:W5:Y:S01]  /*a870*/  LDSM.16.MT88.4 R20, [R235+0xa800] ;  /* 0x00a80000eb14783b */ /* 0x000f620000004200 */
[----:B------:R-:W-:-:S02]  /*a880*/  FFMA.FTZ R120, R117, c[0x0][0x23c], -R108 ;  /* 0x00008f0075787a23 */ /* 0x000fc4000001086c */
[--C-:B------:R-:W-:Y:S01]  /*a890*/  FFMA.FTZ R124, R56, c[0x0][0x23c], -R114.reuse ;  /* 0x00008f00387c7a23 */ /* 0x100fe20000010872 */
[----:B------:R-:W-:Y:S01]  /*a8a0*/  LDSM.16.MT88.4 R52, [R232+0xa800] ;  /* 0x00a80000e834783b */ /* 0x000fe20000004200 */
[----:B------:R-:W-:Y:S01]  /*a8b0*/  FFMA.FTZ R121, R58, c[0x0][0x23c], -R114 ;  /* 0x00008f003a797a23 */ /* 0x000fe20000010872 */
[----:B------:R-:W-:Y:S01]  /*a8c0*/  MUFU.EX2 R110, R110 ;  /* 0x0000006e006e7308 */ /* 0x000fe20000000800 */
[--C-:B------:R-:W-:Y:S01]  /*a8d0*/  FFMA.FTZ R117, R57, c[0x0][0x23c], -R108.reuse ;  /* 0x00008f0039757a23 */ /* 0x100fe2000001086c */
[----:B------:R-:W-:Y:S01]  /*a8e0*/  LDSM.16.MT88.4 R48, [R231+0xa800] ;  /* 0x00a80000e730783b */ /* 0x000fe20000004200 */
[--C-:B------:R-:W-:Y:S02]  /*a8f0*/  FFMA.FTZ R118, R59, c[0x0][0x23c], -R108.reuse ;  /* 0x00008f003b767a23 */ /* 0x100fe4000001086c */
[----:B------:R-:W-:Y:S01]  /*a900*/  FFMA.FTZ R3, R200, c[0x0][0x23c], -R108 ;  /* 0x00008f00c8037a23 */ /* 0x000fe2000001086c */
[----:B------:R-:W1:Y:S01]  /*a910*/  LDSM.16.MT88.4 R56, [R233+0xa800] ;  /* 0x00a80000e938783b */ /* 0x000e620000004200 */
[----:B------:R-:W-:Y:S01]  /*a920*/  FFMA.FTZ R122, R130, c[0x0][0x23c], -R114 ;  /* 0x00008f00827a7a23 */ /* 0x000fe20000010872 */
[----:B------:R-:W2:Y:S01]  /*a930*/  MUFU.EX2 R109, R109 ;  /* 0x0000006d006d7308 */ /* 0x000ea20000000800 */
        /* <DEDUP_REMOVED lines=19> */
[----:B------:R-:W2:Y:S01]  /*aa70*/  MUFU.EX2 R4, R4 ;  /* 0x0000000400047308 */ /* 0x000ea20000000800 */
[----:B----4-:R-:W-:Y:S01]  /*aa80*/  F2FP.PACK_AB R25, R115, R116 ;  /* 0x000000747319723e */ /* 0x010fe200000000ff */
        /* <DEDUP_REMOVED lines=8> */
[----:B--2---:R-:W-:Y:S01]  /*ab10*/  F2FP.PACK_AB R27, R4, R113 ;  /* 0x00000071041b723e */ /* 0x004fe200000000ff */
[----:B------:R-:W2:Y:S01]  /*ab20*/  MUFU.EX2 R123, R123 ;  /* 0x0000007b007b7308 */ /* 0x000ea20000000800 */
[----:B------:R-:W-:-:S02]  /*ab30*/  FFMA.FTZ R148, R148, c[0x0][0x23c], -R108 ;  /* 0x00008f0094947a23 */ /* 0x000fc4000001086c */
[----:B------:R-:W-:Y:S02]  /*ab40*/  FFMA.FTZ R149, R149, c[0x0][0x23c], -R108 ;  /* 0x00008f0095957a23 */ /* 0x000fe4000001086c */
[--C-:B------:R-:W-:Y:S01]  /*ab50*/  FFMA.FTZ R153, R153, c[0x0][0x23c], -R114.reuse ;  /* 0x00008f0099997a23 */ /* 0x100fe20000010872 */
[C---:B-1----:R-:W-:Y:S01]  /*ab60*/  HMMA.16816.F32 R16, R24.reuse, R12, RZ ;  /* 0x0000000c1810723c */ /* 0x042fe200000018ff */
        /* <DEDUP_REMOVED lines=9> */
[----:B------:R-:W-:Y:S02]  /*ac00*/  FFMA.FTZ R179, R179, c[0x0][0x23c], -R108 ;  /* 0x00008f00b3b37a23 */ /* 0x000fe4000001086c */
[--C-:B------:R-:W-:Y:S01]  /*ac10*/  FFMA.FTZ R185, R185, c[0x0][0x23c], -R114.reuse ;  /* 0x00008f00b9b97a23 */ /* 0x100fe20000010872 */
[C---:B------:R-:W-:Y:S01]  /*ac20*/  HMMA.16816.F32 R8, R24.reuse, R40, RZ ;  /* 0x000000281808723c */ /* 0x040fe200000018ff */
[--C-:B------:R-:W-:Y:S01]  /*ac30*/  FFMA.FTZ R158, R158, c[0x0][0x23c], -R114.reuse ;  /* 0x00008f009e9e7a23 */ /* 0x100fe20000010872 */
[----:B------:R-:W-:Y:S01]  /*ac40*/  MUFU.EX2 R120, R120 ;  /* 0x0000007800787308 */ /* 0x000fe20000000800 */
[--C-:B------:R-:W-:Y:S02]  /*ac50*/  FFMA.FTZ R160, R251, c[0x0][0x23c], -R114.reuse ;  /* 0x00008f00fba07a23 */ /* 0x100fe40000010872 */
[----:B------:R-:W-:Y:S01]  /*ac60*/  FFMA.FTZ R191, R249, c[0x0][0x23c], -R114 ;  /* 0x00008f00f9bf7a23 */ /* 0x000fe20000010872 */
[----:B------:R-:W-:Y:S01]  /*ac70*/  LEA.HI.X R249, R62, c[0x0][0x16c], R63, 0x1, P1 ;  /* 0x00005b003ef97a11 */ /* 0x000fe200008f0c3f */
[--C-:B------:R-:W-:Y:S01]  /*ac80*/  FFMA.FTZ R162, R247, c[0x0][0x23c], -R108.reuse ;  /* 0x00008f00f7a27a23 */ /* 0x100fe2000001086c */
[----:B------:R-:W-:Y:S01]  /*ac90*/  HMMA.16816.F32 R36, R24, R32, RZ ;  /* 0x000000201824723c */ /* 0x000fe200000018ff */
[--C-:B------:R-:W-:Y:S01]  /*aca0*/  FFMA.FTZ R195, R195, c[0x0][0x23c], -R108.reuse ;  /* 0x00008f00c3c37a23 */ /* 0x100fe2000001086c */
[----:B------:R-:W1:Y:S01]  /*acb0*/  MUFU.EX2 R117, R117 ;  /* 0x0000007500757308 */ /* 0x000e620000000800 */
[----:B------:R-:W-:-:S02]  /*acc0*/  FFMA.FTZ R170, R223, c[0x0][0x23c], -R108 ;  /* 0x00008f00dfaa7a23 */ /* 0x000fc4000001086c */
[----:B------:R-:W-:Y:S02]  /*acd0*/  FFMA.FTZ R203, R203, c[0x0][0x23c], -R108 ;  /* 0x00008f00cbcb7a23 */ /* 0x000fe4000001086c */
        /* <DEDUP_REMOVED lines=9> */
[----:B------:R-:W4:Y:S01]  /*ad70*/  MUFU.EX2 R3, R3 ;  /* 0x0000000300037308 */ /* 0x000f220000000800 */
[----:B------:R-:W-:-:S02]  /*ad80*/  FFMA.FTZ R178, R217, c[0x0][0x23c], -R108 ;  /* 0x00008f00d9b27a23 */ /* 0x000fc4000001086c */
[----:B------:R-:W-:Y:S02]  /*ad90*/  FFMA.FTZ R209, R209, c[0x0][0x23c], -R108 ;  /* 0x00008f00d1d17a23 */ /* 0x000fe4000001086c */
[--C-:B------:R-:W-:Y:S01]  /*ada0*/  FFMA.FTZ R182, R205, c[0x0][0x23c], -R114.reuse ;  /* 0x00008f00cdb67a23 */ /* 0x100fe20000010872 */
[C---:B---3--:R-:W-:Y:S01]  /*adb0*/  HMMA.16816.F32 R28, R24.reuse, R44, RZ ;  /* 0x0000002c181c723c */ /* 0x048fe200000018ff */
[--C-:B------:R-:W-:Y:S01]  /*adc0*/  FFMA.FTZ R201, R201, c[0x0][0x23c], -R114.reuse ;  /* 0x00008f00c9c97a23 */ /* 0x100fe20000010872 */
[----:B------:R-:W-:Y:S01]  /*add0*/  MUFU.EX2 R122, R122 ;  /* 0x0000007a007a7308 */ /* 0x000fe20000000800 */
[--C-:B------:R-:W-:Y:S02]  /*ade0*/  FFMA.FTZ R184, R199, c[0x0][0x23c], -R114.reuse ;  /* 0x00008f00c7b87a23 */ /* 0x100fe40000010872 */
[----:B------:R-:W-:Y:S02]  /*adf0*/  FFMA.FTZ R197, R197, c[0x0][0x23c], -R114 ;  /* 0x00008f00c5c57a23 */ /* 0x000fe40000010872 */
        /* <DEDUP_REMOVED lines=13> */
[----:B-----5:R-:W-:Y:S01]  /*aed0*/  HMMA.16816.F32 R16, R44, R20, R16 ;  /* 0x000000142c10723c */ /* 0x020fe20000001810 */
        /* <DEDUP_REMOVED lines=15> */
[----:B------:R-:W-:Y:S02]  /*afd0*/  FFMA.FTZ R200, R79, c[0x0][0x23c], -R114 ;  /* 0x00008f004fc87a23 */ /* 0x000fe40000010872 */
        /* <DEDUP_REMOVED lines=12> */
[----:B------:R-:W-:Y:S01]  /*b0a0*/  FFMA.FTZ R70, R70, c[0x0][0x23c], -R114 ;  /* 0x00008f0046467a23 */ /* 0x000fe20000010872 */
        /* <DEDUP_REMOVED lines=12> */
[----:B------:R-:W-:Y:S01]  /*b170*/  HMMA.16816.F32 R24, R44, R50, R24 ;  /* 0x000000322c18723c */ /* 0x000fe20000001818 */
[----:B------:R-:W4:Y:S01]  /*b180*/  LDSM.16.MT88.4 R48, [R231+0xb000] ;  /* 0x00b00000e730783b */ /* 0x000f220000004200 */
[----:B------:R-:W-:Y:S01]  /*b190*/  MUFU.EX2 R135, R135 ;  /* 0x0000008700877308 */ /* 0x000fe20000000800 */
[----:B------:R-:W-:Y:S02]  /*b1a0*/  FFMA.FTZ R84, R84, c[0x0][0x23c], -R114 ;  /* 0x00008f0054547a23 */ /* 0x000fe40000010872 */
[--C-:B------:R-:W-:Y:S02]  /*b1b0*/  FFMA.FTZ R74, R74, c[0x0][0x23c], -R108.reuse ;  /* 0x00008f004a4a7a23 */ /* 0x100fe4000001086c */
[----:B-1----:R-:W-:Y:S01]  /*b1c0*/  F2FP.PACK_AB R44, R119, R122 ;  /* 0x0000007a772c723e */ /* 0x002fe200000000ff */
[--C-:B------:R-:W-:Y:S01]  /*b1d0*/  FFMA.FTZ R73, R73, c[0x0][0x23c], -R108.reuse ;  /* 0x00008f0049497a23 */ /* 0x100fe2000001086c */
[----:B---3--:R-:W-:Y:S01]  /*b1e0*/  F2FP.PACK_AB R45, R130, R127 ;  /* 0x0000007f822d723e */ /* 0x008fe200000000ff */
[----:B------:R-:W-:Y:S01]  /*b1f0*/  MUFU.EX2 R136, R136 ;  /* 0x0000008800887308 */ /* 0x000fe20000000800 */
[----:B------:R-:W-:Y:S01]  /*b200*/  F2FP.PACK_AB R46, R128, R125 ;  /* 0x0000007d802e723e */ /* 0x000fe200000000ff */
[--C-:B------:R-:W-:Y:S01]  /*b210*/  FFMA.FTZ R82, R82, c[0x0][0x23c], -R108.reuse ;  /* 0x00008f0052527a23 */ /* 0x100fe2000001086c */
[----:B-----5:R-:W-:Y:S01]  /*b220*/  F2FP.PACK_AB R47, R132, R129 ;  /* 0x00000081842f723e */ /* 0x020fe200000000ff */
[----:B------:R-:W-:-:S02]  /*b230*/  FFMA.FTZ R81, R81, c[0x0][0x23c], -R108 ;  /* 0x00008f0051517a23 */ /* 0x000fc4000001086c */
[----:B------:R-:W-:Y:S02]  /*b240*/  FADD.FTZ R111, R112, R111 ;  /* 0x0000006f706f7221 */ /* 0x000fe40000010000 */
[----:B------:R-:W-:Y:S01]  /*b250*/  MUFU.EX2 R138, R138 ;  /* 0x0000008a008a7308 */ /* 0x000fe20000000800 */
[----:B------:R-:W-:Y:S01]  /*b260*/  FADD.FTZ R116, R116, R115 ;  /* 0x0000007374747221 */ /* 0x000fe20000010000 */
[C---:B--2---:R-:W-:Y:S01]  /*b270*/  HMMA.16816.F32 R16, R44.reuse, R20, R16 ;  /* 0x000000142c10723c */ /* 0x044fe20000001810 */
[----:B------:R-:W-:Y:S02]  /*b280*/  FADD.FTZ R110, R110, R111 ;  /* 0x0000006f6e6e7221 */ /* 0x000fe40000010000 */
[----:B------:R-:W-:Y:S02]  /*b290*/  FADD.FTZ R113, R113, R116 ;  /* 0x0000007471717221 */ /* 0x000fe40000010000 */
[----:B------:R-:W-:Y:S01]  /*b2a0*/  FADD.FTZ R109, R109, R110 ;  /* 0x0000006e6d6d7221 */ /* 0x000fe20000010000 */
[----:B------:R-:W1:Y:S01]  /*b2b0*/  MUFU.EX2 R139, R139 ;  /* 0x0000008b008b7308 */ /* 0x000e620000000800 */
[----:B------:R-:W-:Y:S01]  /*b2c0*/  FADD.FTZ R113, R4, R113 ;  /* 0x0000007104717221 */ /* 0x000fe20000010000 */
[----:B------:R-:W-:Y:S01]  /*b2d0*/  HMMA.16816.F32 R12, R44, R22, R12 ;  /* 0x000000162c0c723c */ /* 0x000fe2000000180c */
[----:B------:R-:W2:Y:S01]  /*b2e0*/  LDSM.16.MT88.4 R20, [R235+0xb800] ;  /* 0x00b80000eb14783b */ /* 0x000ea20000004200 */
[----:B------:R-:W-:-:S02]  /*b2f0*/  FADD.FTZ R126, R126, R109 ;  /* 0x0000006d7e7e7221 */ /* 0x000fc40000010000 */
[----:B------:R-:W-:Y:S02]  /*b300*/  FADD.FTZ R120, R120, R113 ;  /* 0x0000007178787221 */ /* 0x000fe40000010000 */
[----:B------:R-:W-:Y:S01]  /*b310*/  MUFU.EX2 R140, R140 ;  /* 0x0000008c008c7308 */ /* 0x000fe20000000800 */
[----:B------:R-:W-:Y:S01]  /*b320*/  FADD.FTZ R123, R123, R126 ;  /* 0x0000007e7b7b7221 */ /* 0x000fe20000010000 */
[C---:B----4-:R-:W-:Y:S01]  /*b330*/  HMMA.16816.F32 R8, R44.reuse, R56, R8 ;  /* 0x000000382c08723c */ /* 0x050fe20000001808 */
[----:B------:R-:W-:Y:S02]  /*b340*/  FADD.FTZ R117, R117, R120 ;  /* 0x0000007875757221 */ /* 0x000fe40000010000 */
[----:B------:R-:W-:Y:S02]  /*b350*/  FADD.FTZ R124, R124, R123 ;  /* 0x0000007b7c7c7221 */ /* 0x000fe40000010000 */
[----:B------:R-:W-:Y:S01]  /*b360*/  FADD.FTZ R118, R118, R117 ;  /* 0x0000007576767221 */ /* 0x000fe20000010000 */
[----:B------:R-:W3:Y:S01]  /*b370*/  MUFU.EX2 R141, R141 ;  /* 0x0000008d008d7308 */ /* 0x000ee20000000800 */
[--C-:B------:R-:W-:Y:S01]  /*b380*/  FFMA.FTZ R85, R100, c[0x0][0x23c], -R114.reuse ;  /* 0x00008f0064557a23 */ /* 0x100fe20000010872 */
[----:B------:R-:W-:Y:S01]  /*b390*/  HMMA.16816.F32 R40, R44, R58, R40 ;  /* 0x0000003a2c28723c */ /* 0x000fe20000001828 */
[----:B------:R-:W4:Y:S01]  /*b3a0*/  LDSM.16.MT88.4 R56, [R233+0xb800] ;  /* 0x00b80000e938783b */ /* 0x000f220000004200 */
[----:B------:R-:W-:-:S02]  /*b3b0*/  FFMA.FTZ R83, R83, c[0x0][0x23c], -R114 ;  /* 0x00008f0053537a23 */ /* 0x000fc40000010872 */
[--C-:B------:R-:W-:Y:S02]  /*b3c0*/  FFMA.FTZ R202, R101, c[0x0][0x23c], -R114.reuse ;  /* 0x00008f0065ca7a23 */ /* 0x100fe40000010872 */
[----:B------:R-:W-:Y:S01]  /*b3d0*/  MUFU.EX2 R143, R143 ;  /* 0x0000008f008f7308 */ /* 0x000fe20000000800 */
[----:B------:R-:W-:Y:S01]  /*b3e0*/  FFMA.FTZ R100, R99, c[0x0][0x23c], -R114 ;  /* 0x00008f0063647a23 */ /* 0x000fe20000010872 */
[C---:B------:R-:W-:Y:S01]  /*b3f0*/  HMMA.16816.F32 R36, R44.reuse, R52, R36 ;  /* 0x000000342c24723c */ /* 0x040fe20000001824 */
[----:B------:R-:W-:Y:S02]  /*b400*/  FFMA.FTZ R4, R92, c[0x0][0x23c], -R108 ;  /* 0x00008f005c047a23 */ /* 0x000fe4000001086c */
[----:B------:R-:W-:Y:S02]  /*b410*/  FADD.FTZ R121, R121, R124 ;  /* 0x0000007c79797221 */ /* 0x000fe40000010000 */
[----:B------:R-:W-:Y:S01]  /*b420*/  FADD.FTZ R118, R3, R118 ;  /* 0x0000007603767221 */ /* 0x000fe20000010000 */
[----:B------:R-:W5:Y:S01]  /*b430*/  MUFU.EX2 R142, R142 ;  /* 0x0000008e008e7308 */ /* 0x000f620000000800 */
[----:B------:R-:W-:Y:S01]  /*b440*/  FFMA.FTZ R91, R91, c[0x0][0x23c], -R108 ;  /* 0x00008f005b5b7a23 */ /* 0x000fe2000001086c */
        /* <DEDUP_REMOVED lines=15> */
[----:B------:R-:W-:Y:S02]  /*b540*/  FFMA.FTZ R90, R90, c[0x0][0x23c], -R108 ;  /* 0x00008f005a5a7a23 */ /* 0x000fe4000001086c */
[----:B------:R-:W-:Y:S01]  /*b550*/  MUFU.EX2 R146, R146 ;  /* 0x0000009200927308 */ /* 0x000fe20000000800 */
[----:B------:R-:W-:Y:S01]  /*b560*/  F2FP.PACK_AB R44, R133, R134 ;  /* 0x00000086852c723e */ /* 0x000fe200000000ff */
        /* <DEDUP_REMOVED lines=11> */
[----:B------:R-:W-:Y:S01]  /*b620*/  FADD.FTZ R136, R136, R135 ;  /* 0x0000008788887221 */ /* 0x000fe20000010000 */
[----:B------:R-:W-:Y:S01]  /*b630*/  MUFU.EX2 R148, R148 ;  /* 0x0000009400947308 */ /* 0x000fe20000000800 */
[----:B------:R-:W-:Y:S02]  /*b640*/  FADD.FTZ R141, R141, R140 ;  /* 0x0000008c8d8d7221 */ /* 0x000fe40000010000 */
[--C-:B------:R-:W-:Y:S02]  /*b650*/  FFMA.FTZ R89, R89, c[0x0][0x23c], -R108.reuse ;  /* 0x00008f0059597a23 */ /* 0x100fe4000001086c */
[--C-:B------:R-:W-:Y:S01]  /*b660*/  FFMA.FTZ R88, R88, c[0x0][0x23c], -R108.reuse ;  /* 0x00008f0058587a23 */ /* 0x100fe2000001086c */
[----:B------:R-:W-:Y:S01]  /*b670*/  HMMA.16816.F32 R12, R44, R22, R12 ;  /* 0x000000162c0c723c */ /* 0x000fe2000000180c */
[----:B------:R-:W2:Y:S01]  /*b680*/  LDSM.16.MT88.4 R20, [R235+0xc000] ;  /* 0x00c00000eb14783b */ /* 0x000ea20000004200 */
[----:B------:R-:W3:Y:S01]  /*b690*/  MUFU.EX2 R149, R149 ;  /* 0x0000009500957308 */ /* 0x000ee20000000800 */
[----:B------:R-:W-:-:S02]  /*b6a0*/  FFMA.FTZ R87, R87, c[0x0][0x23c], -R108 ;  /* 0x00008f0057577a23 */ /* 0x000fc4000001086c */
[----:B------:R-:W-:Y:S02]  /*b6b0*/  FFMA.FTZ R251, R105, c[0x0][0x23c], -R114 ;  /* 0x00008f0069fb7a23 */ /* 0x000fe40000010872 */
[----:B------:R-:W-:Y:S01]  /*b6c0*/  FFMA.FTZ R86, R86, c[0x0][0x23c], -R108 ;  /* 0x00008f0056567a23 */ /* 0x000fe2000001086c */
        /* <DEDUP_REMOVED lines=15> */
[----:B------:R-:W-:-:S02]  /*b7c0*/  F2FP.PACK_AB R44, R142, R143 ;  /* 0x0000008f8e2c723e */ /* 0x000fc400000000ff */
[----:B-1----:R-:W-:Y:S01]  /*b7d0*/  F2FP.PACK_AB R45, R147, R146 ;  /* 0x00000092932d723e */ /* 0x002fe200000000ff */
[----:B------:R-:W-:Y:S01]  /*b7e0*/  MUFU.EX2 R156, R156 ;  /* 0x0000009c009c7308 */ /* 0x000fe20000000800 */
[----:B------:R-:W-:Y:S01]  /*b7f0*/  F2FP.PACK_AB R46, R145, R144 ;  /* 0x00000090912e723e */ /* 0x000fe200000000ff */
        /* <DEDUP_REMOVED lines=27> */
[----:B------:R-:W-:Y:S01]  /*b9b0*/  F2FP.PACK_AB R45, R173, R154 ;  /* 0x0000009aad2d723e */ /* 0x000fe200000000ff */
[----:B------:R-:W-:Y:S01]  /*b9c0*/  FADD.FTZ R154, R154, R149 ;  /* 0x000000959a9a7221 */ /* 0x000fe20000010000 */
[----:B------:R-:W-:Y:S02]  /*b9d0*/  F2FP.PACK_AB R46, R157, R152 ;  /* 0x000000989d2e723e */ /* 0x000fe400000000ff */
[----:B-1----:R-:W-:Y:S01]  /*b9e0*/  F2FP.PACK_AB R47, R179, R156 ;  /* 0x0000009cb32f723e */ /* 0x002fe200000000ff */
[----:B------:R-:W-:Y:S01]  /*b9f0*/  MUFU.EX2 R211, R211 ;  /* 0x000000d300d37308 */ /* 0x000fe20000000800 */
[----:B------:R-:W-:-:S04]  /*ba00*/  FADD.FTZ R173, R173, R154 ;  /* 0x0000009aadad7221 */ /* 0x000fc80000010000 */
[----:B------:R-:W-:Y:S01]  /*ba10*/  FADD.FTZ R156, R156, R173 ;  /* 0x000000ad9c9c7221 */ /* 0x000fe20000010000 */
[----:B--2---:R-:W-:Y:S02]  /*ba20*/  HMMA.16816.F32 R16, R44, R20, R16 ;  /* 0x000000142c10723c */ /* 0x004fe40000001810 */
        /* <DEDUP_REMOVED lines=47> */
[----:B------:R-:W-:Y:S01]  /*bd20*/  HMMA.16816.F32 R24, R44, R50, R24 ;  /* 0x000000322c18723c */ /* 0x000fe20000001818 */
[----:B------:R-:W1:Y:S05]  /*bd30*/  LDSM.16.MT88.4 R48, [R231+0xd800] ;  /* 0x00d80000e730783b */ /* 0x000e6a0000004200 */
[----:B------:R-:W-:Y:S01]  /*bd40*/  MUFU.EX2 R175, R175 ;  /* 0x000000af00af7308 */ /* 0x000fe20000000800 */
[----:B------:R-:W-:-:S02]  /*bd50*/  F2FP.PACK_AB R44, R172, R211 ;  /* 0x000000d3ac2c723e */ /* 0x000fc400000000ff */
[----:B---3--:R-:W-:Y:S01]  /*bd60*/  F2FP.PACK_AB R45, R207, R176 ;  /* 0x000000b0cf2d723e */ /* 0x008fe200000000ff */
[----:B------:R-:W-:Y:S01]  /*bd70*/  FADD.FTZ R176, R176, R203 ;  /* 0x000000cbb0b07221 */ /* 0x000fe20000010000 */
[----:B------:R-:W-:Y:S02]  /*bd80*/  F2FP.PACK_AB R46, R213, R174 ;  /* 0x000000aed52e723e */ /* 0x000fe400000000ff */
[----:B-----5:R-:W-:Y:S01]  /*bd90*/  F2FP.PACK_AB R47, R209, R178 ;  /* 0x000000b2d12f723e */ /* 0x020fe200000000ff */
[----:B------:R-:W-:Y:S01]  /*bda0*/  MUFU.EX2 R192, R192 ;  /* 0x000000c000c07308 */ /* 0x000fe20000000800 */
[----:B------:R-:W-:-:S04]  /*bdb0*/  FADD.FTZ R207, R207, R176 ;  /* 0x000000b0cfcf7221 */ /* 0x000fc80000010000 */
[----:B------:R-:W-:Y:S01]  /*bdc0*/  FADD.FTZ R178, R178, R207 ;  /* 0x000000cfb2b27221 */ /* 0x000fe20000010000 */
[----:B--2---:R-:W-:Y:S02]  /*bdd0*/  HMMA.16816.F32 R16, R44, R20, R16 ;  /* 0x000000142c10723c */ /* 0x004fe40000001810 */
[----:B------:R-:W-:Y:S01]  /*bde0*/  MUFU.EX2 R163, R163 ;  /* 0x000000a300a37308 */ /* 0x000fe20000000800 */
[----:B------:R-:W-:-:S05]  /*bdf0*/  FADD.FTZ R209, R209, R178 ;  /* 0x000000b2d1d17221 */ /* 0x000fca0000010000 */
[C---:B------:R-:W-:Y:S01]  /*be00*/  HMMA.16816.F32 R12, R44.reuse, R22, R12 ;  /* 0x000000162c0c723c */ /* 0x040fe2000000180c */
[----:B------:R-:W2:Y:S01]  /*be10*/  LDSM.16.MT88.4 R20, [R235+0xe000] ;  /* 0x00e00000eb14783b */ /* 0x000ea20000004200 */
[----:B------:R-:W3:Y:S06]  /*be20*/  MUFU.EX2 R194, R194 ;  /* 0x000000c200c27308 */ /* 0x000eec0000000800 */
[C---:B------:R-:W-:Y:S02]  /*be30*/  HMMA.16816.F32 R8, R44.reuse, R56, R8 ;  /* 0x000000382c08723c */ /* 0x040fe40000001808 */
[----:B------:R-:W-:Y:S06]  /*be40*/  MUFU.EX2 R159, R159 ;  /* 0x0000009f009f7308 */ /* 0x000fec0000000800 */
[C---:B------:R-:W-:Y:S01]  /*be50*/  HMMA.16816.F32 R40, R44.reuse, R58, R40 ;  /* 0x0000003a2c28723c */ /* 0x040fe20000001828 */
[----:B------:R-:W5:Y:S01]  /*be60*/  LDSM.16.MT88.4 R56, [R233+0xe000] ;  /* 0x00e00000e938783b */ /* 0x000f620000004200 */
[----:B------:R-:W2:Y:S06]  /*be70*/  MUFU.EX2 R196, R196 ;  /* 0x000000c400c47308 */ /* 0x000eac0000000800 */
[C---:B-1----:R-:W-:Y:S02]  /*be80*/  HMMA.16816.F32 R36, R44.reuse, R52, R36 ;  /* 0x000000342c24723c */ /* 0x042fe40000001824 */
[----:B------:R-:W-:Y:S06]  /*be90*/  MUFU.EX2 R151, R151 ;  /* 0x0000009700977308 */ /* 0x000fec0000000800 */
[C---:B------:R-:W-:Y:S01]  /*bea0*/  HMMA.16816.F32 R32, R44.reuse, R54, R32 ;  /* 0x000000362c20723c */ /* 0x040fe20000001820 */
[----:B------:R-:W1:Y:S01]  /*beb0*/  LDSM.16.MT88.4 R52, [R232+0xe000] ;  /* 0x00e00000e834783b */ /* 0x000e620000004200 */
[----:B------:R-:W1:Y:S06]  /*bec0*/  MUFU.EX2 R198, R198 ;  /* 0x000000c600c67308 */ /* 0x000e6c0000000800 */
[C---:B------:R-:W-:Y:S02]  /*bed0*/  HMMA.16816.F32 R28, R44.reuse, R48, R28 ;  /* 0x000000302c1c723c */ /* 0x040fe4000000181c */
[----:B------:R-:W-:Y:S06]  /*bee0*/  MUFU.EX2 R131, R131 ;  /* 0x0000008300837308 */ /* 0x000fec0000000800 */
[----:B------:R-:W-:Y:S01]  /*bef0*/  HMMA.16816.F32 R24, R44, R50, R24 ;  /* 0x000000322c18723c */ /* 0x000fe20000001818 */
[----:B------:R-:W1:Y:S01]  /*bf00*/  LDSM.16.MT88.4 R48, [R231+0xe000] ;  /* 0x00e00000e730783b */ /* 0x000e620000004200 */
[----:B------:R-:W-:Y:S05]  /*bf10*/  MUFU.EX2 R200, R200 ;  /* 0x000000c800c87308 */ /* 0x000fea0000000800 */
[----:B------:R-:W-:-:S02]  /*bf20*/  F2FP.PACK_AB R44, R201, R182 ;  /* 0x000000b6c92c723e */ /* 0x000fc400000000ff */
[----:B----4-:R-:W-:Y:S01]  /*bf30*/  F2FP.PACK_AB R45, R187, R186 ;  /* 0x000000babb2d723e */ /* 0x010fe200000000ff */
[----:B------:R-:W-:Y:S01]  /*bf40*/  MUFU.EX2 R69, R69 ;  /* 0x0000004500457308 */ /* 0x000fe20000000800 */
[----:B------:R-:W-:Y:S01]  /*bf50*/  F2FP.PACK_AB R46, R197, R184 ;  /* 0x000000b8c52e723e */ /* 0x000fe200000000ff */
[----:B------:R-:W-:Y:S01]  /*bf60*/  FADD.FTZ R186, R186, R209 ;  /* 0x000000d1baba7221 */ /* 0x000fe20000010000 */
[----:B------:R-:W-:-:S03]  /*bf70*/  F2FP.PACK_AB R47, R183, R188 ;  /* 0x000000bcb72f723e */ /* 0x000fc600000000ff */
[----:B------:R-:W-:Y:S02]  /*bf80*/  FADD.FTZ R187, R187, R186 ;  /* 0x000000babbbb7221 */ /* 0x000fe40000010000 */
[----:B------:R-:W4:Y:S02]  /*bf90*/  MUFU.EX2 R64, R64 ;  /* 0x0000004000407308 */ /* 0x000f240000000800 */
[C---:B--2---:R-:W-:Y:S06]  /*bfa0*/  HMMA.16816.F32 R16, R44.reuse, R20, R16 ;  /* 0x000000142c10723c */ /* 0x044fec0000001810 */
[----:B------:R-:W-:Y:S02]  /*bfb0*/  MUFU.EX2 R5, R5 ;  /* 0x0000000500057308 */ /* 0x000fe40000000800 */
[C---:B------:R-:W-:Y:S01]  /*bfc0*/  HMMA.16816.F32 R12, R44.reuse, R22, R12 ;  /* 0x000000162c0c723c */ /* 0x040fe2000000180c */
[----:B------:R-:W2:Y:S05]  /*bfd0*/  LDSM.16.MT88.4 R20, [R235+0xe800] ;  /* 0x00e80000eb14783b */ /* 0x000eaa0000004200 */
[----:B------:R-:W1:Y:S02]  /*bfe0*/  MUFU.EX2 R68, R68 ;  /* 0x0000004400447308 */ /* 0x000e640000000800 */
[C---:B-----5:R-:W-:Y:S06]  /*bff0*/  HMMA.16816.F32 R8, R44.reuse, R56, R8 ;  /* 0x000000382c08723c */ /* 0x060fec0000001808 */
[----:B------:R-:W-:Y:S02]  /*c000*/  MUFU.EX2 R72, R72 ;  /* 0x0000004800487308 */ /* 0x000fe40000000800 */
[C---:B------:R-:W-:Y:S01]  /*c010*/  HMMA.16816.F32 R40, R44.reuse, R58, R40 ;  /* 0x0000003a2c28723c */ /* 0x040fe20000001828 */
[----:B------:R-:W5:Y:S05]  /*c020*/  LDSM.16.MT88.4 R56, [R233+0xe800] ;  /* 0x00e80000e938783b */ /* 0x000f6a0000004200 */
[----:B------:R-:W2:Y:S02]  /*c030*/  MUFU.EX2 R71, R71 ;  /* 0x0000004700477308 */ /* 0x000ea40000000800 */
[C---:B-1----:R-:W-:Y:S06]  /*c040*/  HMMA.16816.F32 R36, R44.reuse, R52, R36 ;  /* 0x000000342c24723c */ /* 0x042fec0000001824 */
[----:B------:R-:W-:Y:S01]  /*c050*/  MUFU.EX2 R70, R70 ;  /* 0x0000004600467308 */ /* 0x000fe20000000800 */
[----:B------:R-:W-:Y:S01]  /*c060*/  F2FP.PACK_AB R52, R190, R181 ;  /* 0x000000b5be34723e */ /* 0x000fe200000000ff */
[----:B------:R-:W-:Y:S01]  /*c070*/  HMMA.16816.F32 R32, R44, R54, R32 ;  /* 0x000000362c20723c */ /* 0x000fe20000001820 */
[----:B---3--:R-:W-:-:S05]  /*c080*/  F2FP.PACK_AB R53, R194, R163 ;  /* 0x000000a3c235723e */ /* 0x008fca00000000ff */
[----:B------:R-:W-:Y:S01]  /*c090*/  MUFU.EX2 R79, R79 ;  /* 0x0000004f004f7308 */ /* 0x000fe20000000800 */
[----:B------:R-:W-:Y:S01]  /*c0a0*/  F2FP.PACK_AB R54, R192, R175 ;  /* 0x000000afc036723e */ /* 0x000fe200000000ff */
[----:B------:R-:W-:Y:S01]  /*c0b0*/  HMMA.16816.F32 R28, R44, R48, R28 ;  /* 0x000000302c1c723c */ /* 0x000fe2000000181c */
[----:B------:R-:W-:-:S05]  /*c0c0*/  F2FP.PACK_AB R55, R196, R159 ;  /* 0x0000009fc437723e */ /* 0x000fca00000000ff */
[----:B------:R-:W-:Y:S02]  /*c0d0*/  MUFU.EX2 R67, R67 ;  /* 0x0000004300437308 */ /* 0x000fe40000000800 */
[----:B------:R-:W-:Y:S01]  /*c0e0*/  HMMA.16816.F32 R24, R44, R50, R24 ;  /* 0x000000322c18723c */ /* 0x000fe20000001818 */
[----:B------:R-:W1:Y:S04]  /*c0f0*/  LDSM.16.MT88.4 R44, [R231+0xe800] ;  /* 0x00e80000e72c783b */ /* 0x000e680000004200 */
[----:B------:R-:W3:Y:S01]  /*c100*/  LDSM.16.MT88.4 R48, [R232+0xe800] ;  /* 0x00e80000e830783b */ /* 0x000ee20000004200 */
[----:B------:R-:W1:Y:S02]  /*c110*/  MUFU.EX2 R66, R66 ;  /* 0x0000004200427308 */ /* 0x000e640000000800 */
        /* <DEDUP_REMOVED lines=8> */
[----:B------:R-:W-:Y:S05]  /*c1a0*/  LDSM.16.MT88.4 R56, [R233+0xf000] ;  /* 0x00f00000e938783b */ /* 0x000fea0000004200 */
[----:B------:R-:W5:Y:S02]  /*c1b0*/  MUFU.EX2 R76, R76 ;  /* 0x0000004c004c7308 */ /* 0x000f640000000800 */
[C---:B-1----:R-:W-:Y:S06]  /*c1c0*/  HMMA.16816.F32 R28, R52.reuse, R44, R28 ;  /* 0x0000002c341c723c */ /* 0x042fec000000181c */
[----:B------:R-:W-:Y:S02]  /*c1d0*/  MUFU.EX2 R77, R77 ;  /* 0x0000004d004d7308 */ /* 0x000fe40000000800 */
[C---:B------:R-:W-:Y:S01]  /*c1e0*/  HMMA.16816.F32 R24, R52.reuse, R46, R24 ;  /* 0x0000002e3418723c */ /* 0x040fe20000001818 */
[----:B------:R-:W1:Y:S05]  /*c1f0*/  LDSM.16.MT88.4 R44, [R232+0xf000] ;  /* 0x00f00000e82c783b */ /* 0x000e6a0000004200 */
[----:B------:R-:W-:Y:S02]  /*c200*/  MUFU.EX2 R84, R84 ;  /* 0x0000005400547308 */ /* 0x000fe40000000800 */
[C---:B---3--:R-:W-:Y:S06]  /*c210*/  HMMA.16816.F32 R36, R52.reuse, R48, R36 ;  /* 0x000000303424723c */ /* 0x048fec0000001824 */
[----:B------:R-:W-:Y:S01]  /*c220*/  MUFU.EX2 R74, R74 ;  /* 0x0000004a004a7308 */ /* 0x000fe20000000800 */
[----:B------:R-:W-:Y:S01]  /*c230*/  F2FP.PACK_AB R48, R198, R151 ;  /* 0x00000097c630723e */ /* 0x000fe200000000ff */
[----:B------:R-:W-:Y:S01]  /*c240*/  HMMA.16816.F32 R32, R52, R50, R32 ;  /* 0x000000323420723c */ /* 0x000fe20000001820 */
[----:B----4-:R-:W-:Y:S01]  /*c250*/  F2FP.PACK_AB R49, R64, R69 ;  /* 0x000000454031723e */ /* 0x010fe200000000ff */
[----:B------:R-:W3:Y:S04]  /*c260*/  LDSM.16.MT88.4 R52, [R231+0xf000] ;  /* 0x00f00000e734783b */ /* 0x000ee80000004200 */
[----:B------:R-:W4:Y:S01]  /*c270*/  MUFU.EX2 R73, R73 ;  /* 0x0000004900497308 */ /* 0x000f220000000800 */
[----:B------:R-:W-:-:S02]  /*c280*/  F2FP.PACK_AB R50, R200, R131 ;  /* 0x00000083c832723e */ /* 0x000fc400000000ff */
[----:B------:R-:W-:-:S05]  /*c290*/  F2FP.PACK_AB R51, R68, R5 ;  /* 0x000000054433723e */ /* 0x000fca00000000ff */
[----:B------:R-:W-:Y:S02]  /*c2a0*/  MUFU.EX2 R82, R82 ;  /* 0x0000005200527308 */ /* 0x000fe40000000800 */
[C---:B--2---:R-:W-:Y:S06]  /*c2b0*/  HMMA.16816.F32 R16, R48.reuse, R20, R16 ;  /* 0x000000143010723c */ /* 0x044fec0000001810 */
        /* <DEDUP_REMOVED lines=15> */
[----:B------:R3:W1:Y:S02]  /*c3b0*/  MUFU.EX2 R3, R91 ;  /* 0x0000005b00037308 */ /* 0x0006640000000800 */
[----:B------:R-:W-:Y:S01]  /*c3c0*/  HMMA.16816.F32 R24, R48, R54, R24 ;  /* 0x000000363018723c */ /* 0x000fe20000001818 */
[----:B------:R-:W4:Y:S05]  /*c3d0*/  LDSM.16.MT88.4 R52, [R231+0xf800] ;  /* 0x00f80000e734783b */ /* 0x000f2a0000004200 */
[----:B------:R-:W-:Y:S01]  /*c3e0*/  MUFU.EX2 R90, R90 ;  /* 0x0000005a005a7308 */ /* 0x000fe20000000800 */
[----:B------:R-:W-:-:S02]  /*c3f0*/  F2FP.PACK_AB R48, R71, R72 ;  /* 0x000000484730723e */ /* 0x000fc400000000ff */
[----:B------:R-:W-:Y:S02]  /*c400*/  F2FP.PACK_AB R49, R66, R67 ;  /* 0x000000434231723e */ /* 0x000fe400000000ff */
[----:B------:R-:W-:Y:S02]  /*c410*/  F2FP.PACK_AB R50, R79, R70 ;  /* 0x000000464f32723e */ /* 0x000fe400000000ff */
[----:B------:R-:W-:Y:S01]  /*c420*/  F2FP.PACK_AB R51, R78, R65 ;  /* 0x000000414e33723e */ /* 0x000fe200000000ff */
[----:B---3--:R-:W-:Y:S01]  /*c430*/  FFMA.FTZ R91, R95, c[0x0][0x23c], -R114 ;  /* 0x00008f005f5b7a23 */ /* 0x008fe20000010872 */
[----:B------:R-:W-:Y:S05]  /*c440*/  MUFU.EX2 R89, R89 ;  /* 0x0000005900597308 */ /* 0x000fea0000000800 */
[C---:B--2---:R-:W-:Y:S03]  /*c450*/  HMMA.16816.F32 R16, R48.reuse, R20, R16 ;  /* 0x000000143010723c */ /* 0x044fe60000001810 */
[----:B------:R-:W-:Y:S05]  /*c460*/  MUFU.EX2 R91, R91 ;  /* 0x0000005b005b7308 */ /* 0x000fea0000000800 */
[C---:B------:R-:W-:Y:S01]  /*c470*/  HMMA.16816.F32 R12, R48.reuse, R22, R12 ;  /* 0x00000016300c723c */ /* 0x040fe2000000180c */
[----:B------:R-:W2:Y:S02]  /*c480*/  LDSM.16.MT88.4 R20, [R235+0x10000] ;  /* 0x01000000eb14783b */ /* 0x000ea40000004200 */
[----:B------:R-:W-:Y:S05]  /*c490*/  MUFU.EX2 R88, R88 ;  /* 0x0000005800587308 */ /* 0x000fea0000000800 */
[C---:B-1----:R-:W-:Y:S03]  /*c4a0*/  HMMA.16816.F32 R36, R48.reuse, R44, R36 ;  /* 0x0000002c3024723c */ /* 0x042fe60000001824 */
[----:B------:R-:W-:Y:S05]  /*c4b0*/  MUFU.EX2 R87, R87 ;  /* 0x0000005700577308 */ /* 0x000fea0000000800 */
[C---:B------:R-:W-:Y:S01]  /*c4c0*/  HMMA.16816.F32 R32, R48.reuse, R46, R32 ;  /* 0x0000002e3020723c */ /* 0x040fe20000001820 */
[----:B------:R-:W1:Y:S02]  /*c4d0*/  LDSM.16.MT88.4 R44, [R232+0x10000] ;  /* 0x01000000e82c783b */ /* 0x000e640000004200 */
[----:B------:R-:W-:Y:S05]  /*c4e0*/  MUFU.EX2 R251, R251 ;  /* 0x000000fb00fb7308 */ /* 0x000fea0000000800 */
[C---:B------:R-:W-:Y:S03]  /*c4f0*/  HMMA.16816.F32 R8, R48.reuse, R56, R8 ;  /* 0x000000383008723c */ /* 0x040fe60000001808 */
[----:B------:R-:W-:Y:S05]  /*c500*/  MUFU.EX2 R86, R86 ;  /* 0x0000005600567308 */ /* 0x000fea0000000800 */
[C---:B------:R-:W-:Y:S01]  /*c510*/  HMMA.16816.F32 R40, R48.reuse, R58, R40 ;  /* 0x0000003a3028723c */ /* 0x040fe20000001828 */
[----:B------:R-:W3:Y:S07]  /*c520*/  LDSM.16.MT88.4 R56, [R233+0x10000] ;  /* 0x01000000e938783b */ /* 0x000eee0000004200 */
[C---:B----4-:R-:W-:Y:S08]  /*c530*/  HMMA.16816.F32 R28, R48.reuse, R52, R28 ;  /* 0x00000034301c723c */ /* 0x050ff0000000181c */
[----:B------:R-:W-:Y:S01]  /*c540*/  HMMA.16816.F32 R24, R48, R54, R24 ;  /* 0x000000363018723c */ /* 0x000fe20000001818 */
[----:B------:R-:W-:Y:S06]  /*c550*/  LDSM.16.MT88.4 R52, [R235+0x10800] ;  /* 0x01080000eb34783b */ /* 0x000fec0000004200 */
[----:B-----5:R-:W-:-:S02]  /*c560*/  F2FP.PACK_AB R48, R76, R75 ;  /* 0x0000004b4c30723e */ /* 0x020fc400000000ff */
[----:B------:R-:W-:Y:S02]  /*c570*/  F2FP.PACK_AB R49, R73, R74 ;  /* 0x0000004a4931723e */ /* 0x000fe400000000ff */
[----:B------:R-:W-:Y:S02]  /*c580*/  F2FP.PACK_AB R50, R84, R77 ;  /* 0x0000004d5432723e */ /* 0x000fe400000000ff */
[----:B------:R-:W-:-:S07]  /*c590*/  F2FP.PACK_AB R51, R81, R82 ;  /* 0x000000525133723e */ /* 0x000fce00000000ff */
[C---:B--2---:R-:W-:Y:S08]  /*c5a0*/  HMMA.16816.F32 R16, R48.reuse, R20, R16 ;  /* 0x000000143010723c */ /* 0x044ff00000001810 */
[C---:B------:R-:W-:Y:S01]  /*c5b0*/  HMMA.16816.F32 R12, R48.reuse, R22, R12 ;  /* 0x00000016300c723c */ /* 0x040fe2000000180c */
[----:B------:R-:W2:Y:S07]  /*c5c0*/  LDSM.16.MT88.4 R20, [R231+0x10000] ;  /* 0x01000000e714783b */ /* 0x000eae0000004200 */
[C---:B-1----:R-:W-:Y:S08]  /*c5d0*/  HMMA.16816.F32 R36, R48.reuse, R44, R36 ;  /* 0x0000002c3024723c */ /* 0x042ff00000001824 */
[C---:B------:R-:W-:Y:S01]  /*c5e0*/  HMMA.16816.F32 R32, R48.reuse, R46, R32 ;  /* 0x0000002e3020723c */ /* 0x040fe20000001820 */
[----:B------:R-:W1:Y:S07]  /*c5f0*/  LDSM.16.MT88.4 R44, [R233+0x10800] ;  /* 0x01080000e92c783b */ /* 0x000e6e0000004200 */
[C---:B---3--:R-:W-:Y:S07]  /*c600*/  HMMA.16816.F32 R8, R48.reuse, R56, R8 ;  /* 0x000000383008723c */ /* 0x048fee0000001808 */
[--C-:B------:R-:W-:Y:S01]  /*c610*/  FFMA.FTZ R56, R80, c[0x0][0x23c], -R108.reuse ;  /* 0x00008f0050387a23 */ /* 0x100fe2000001086c */
[----:B------:R-:W-:Y:S01]  /*c620*/  HMMA.16816.F32 R40, R48, R58, R40 ;  /* 0x0000003a3028723c */ /* 0x000fe20000001828 */
[----:B------:R-:W-:-:S02]  /*c630*/  FFMA.FTZ R57, R93, c[0x0][0x23c], -R108 ;  /* 0x00008f005d397a23 */ /* 0x000fc4000001086c */
[--C-:B------:R-:W-:Y:S02]  /*c640*/  FFMA.FTZ R80, R96, c[0x0][0x23c], -R114.reuse ;  /* 0x00008f0060507a23 */ /* 0x100fe40000010872 */
[----:B------:R-:W-:Y:S01]  /*c650*/  MUFU.EX2 R56, R56 ;  /* 0x0000003800387308 */ /* 0x000fe20000000800 */
[--C-:B------:R-:W-:Y:S02]  /*c660*/  FFMA.FTZ R93, R107, c[0x0][0x23c], -R114.reuse ;  /* 0x00008f006b5d7a23 */ /* 0x100fe40000010872 */
[--C-:B------:R-:W-:Y:S01]  /*c670*/  FFMA.FTZ R58, R98, c[0x0][0x23c], -R114.reuse ;  /* 0x00008f00623a7a23 */ /* 0x100fe20000010872 */
[----:B--2---:R-:W-:Y:S01]  /*c680*/  HMMA.16816.F32 R28, R48, R20, R28 ;  /* 0x00000014301c723c */ /* 0x004fe2000000181c */
[----:B------:R-:W-:-:S03]  /*c690*/  FFMA.FTZ R59, R97, c[0x0][0x23c], -R114 ;  /* 0x00008f00613b7a23 */ /* 0x000fc60000010872 */
[----:B------:R-:W2:Y:S04]  /*c6a0*/  MUFU.EX2 R57, R57 ;  /* 0x0000003900397308 */ /* 0x000ea80000000800 */
[----:B------:R-:W-:Y:S01]  /*c6b0*/  HMMA.16816.F32 R24, R48, R22, R24 ;  /* 0x000000163018723c */ /* 0x000fe20000001818 */
[----:B------:R-:W3:Y:S03]  /*c6c0*/  LDSM.16.MT88.4 R20, [R232+0x10800] ;  /* 0x01080000e814783b */ /* 0x000ee60000004200 */
[----:B------:R-:W-:Y:S03]  /*c6d0*/  MUFU.EX2 R58, R58 ;  /* 0x0000003a003a7308 */ /* 0x000fe60000000800 */
[----:B------:R-:W-:-:S02]  /*c6e0*/  F2FP.PACK_AB R48, R202, R83 ;  /* 0x00000053ca30723e */ /* 0x000fc400000000ff */
[----:B------:R-:W-:Y:S02]  /*c6f0*/  F2FP.PACK_AB R50, R100, R85 ;  /* 0x000000556432723e */ /* 0x000fe400000000ff */
[----:B------:R-:W-:Y:S01]  /*c700*/  F2FP.PACK_AB R51, R3, R4 ;  /* 0x000000040333723e */ /* 0x000fe200000000ff */
[----:B------:R-:W4:Y:S01]  /*c710*/  MUFU.EX2 R59, R59 ;  /* 0x0000003b003b7308 */ /* 0x000f220000000800 */
[----:B--2---:R-:W-:-:S07]  /*c720*/  F2FP.PACK_AB R49, R57, R56 ;  /* 0x000000383931723e */ /* 0x004fce00000000ff */
[C---:B------:R-:W-:Y:S01]  /*c730*/  HMMA.16816.F32 R16, R48.reuse, R52, R16 ;  /* 0x000000343010723c */ /* 0x040fe20000001810 */
[----:B------:R-:W2:Y:S07]  /*c740*/  MUFU.EX2 R80, R80 ;  /* 0x0000005000507308 */ /* 0x000eae0000000800 */
[C---:B------:R-:W-:Y:S01]  /*c750*/  HMMA.16816.F32 R12, R48.reuse, R54, R12 ;  /* 0x00000036300c723c */ /* 0x040fe2000000180c */
[----:B------:R-:W5:Y:S01]  /*c760*/  LDSM.16.MT88.4 R52, [R231+0x10800] ;  /* 0x01080000e734783b */ /* 0x000f620000004200 */
[----:B------:R-:W-:Y:S06]  /*c770*/  MUFU.EX2 R93, R93 ;  /* 0x0000005d005d7308 */ /* 0x000fec0000000800 */
[C---:B-1----:R-:W-:Y:S07]  /*c780*/  HMMA.16816.F32 R8, R48.reuse, R44, R8 ;  /* 0x0000002c3008723c */ /* 0x042fee0000001808 */
[----:B------:R-:W-:Y:S01]  /*c790*/  FADD.FTZ R45, R143, R136 ;  /* 0x000000888f2d7221 */ /* 0x000fe20000010000 */
[----:B------:R-:W-:Y:S03]  /*c7a0*/  HMMA.16816.F32 R40, R48, R46, R40 ;  /* 0x0000002e3028723c */ /* 0x000fe60000001828 */
[----:B------:R-:W-:-:S02]  /*c7b0*/  FADD.FTZ R45, R142, R45 ;  /* 0x0000002d8e2d7221 */ /* 0x000fc40000010000 */
[----:B------:R-:W-:Y:S02]  /*c7c0*/  LDSM.16.MT88.4 R140, [R232+0x11800] ;  /* 0x01180000e88c783b */ /* 0x000fe40000004200 */
[----:B------:R-:W-:Y:S01]  /*c7d0*/  FADD.FTZ R92, R144, R45 ;  /* 0x0000002d905c7221 */ /* 0x000fe20000010000 */
[----:B---3--:R-:W-:Y:S01]  /*c7e0*/  HMMA.16816.F32 R36, R48, R20, R36 ;  /* 0x000000143024723c */ /* 0x008fe20000001824 */
[----:B------:R-:W1:Y:S02]  /*c7f0*/  LDSM.16.MT88.4 R44, [R235+0x11000] ;  /* 0x01100000eb2c783b */ /* 0x000e640000004200 */
[----:B------:R-:W-:-:S04]  /*c800*/  FADD.FTZ R92, R145, R92 ;  /* 0x0000005c915c7221 */ /* 0x000fc80000010000 */
[----:B------:R-:W-:Y:S01]  /*c810*/  FADD.FTZ R21, R153, R92 ;  /* 0x0000005c99157221 */ /* 0x000fe20000010000 */
[----:B------:R-:W-:Y:S03]  /*c820*/  HMMA.16816.F32 R32, R48, R22, R32 ;  /* 0x000000163020723c */ /* 0x000fe60000001820 */
[----:B------:R-:W-:-:S04]  /*c830*/  FADD.FTZ R21, R150, R21 ;  /* 0x0000001596157221 */ /* 0x000fc80000010000 */
[----:B------:R-:W-:Y:S02]  /*c840*/  FADD.FTZ R92, R152, R21 ;  /* 0x00000015985c7221 */ /* 0x000fe40000010000 */
[----:B------:R-:W3:Y:S01]  /*c850*/  LDSM.16.MT88.4 R20, [R233+0x11000] ;  /* 0x01100000e914783b */ /* 0x000ee20000004200 */
[----:B-----5:R-:W-:Y:S01]  /*c860*/  HMMA.16816.F32 R28, R48, R52, R28 ;  /* 0x00000034301c723c */ /* 0x020fe2000000181c */
[----:B------:R-:W-:-:S06]  /*c870*/  FADD.FTZ R92, R157, R92 ;  /* 0x0000005c9d5c7221 */ /* 0x000fcc0000010000 */
[----:B------:R-:W-:Y:S01]  /*c880*/  FADD.FTZ R53, R185, R92 ;  /* 0x0000005cb9357221 */ /* 0x000fe20000010000 */
[----:B------:R-:W-:Y:S01]  /*c890*/  HMMA.16816.F32 R24, R48, R54, R24 ;  /* 0x000000363018723c */ /* 0x000fe20000001818 */
[----:B----4-:R-:W-:Y:S01]  /*c8a0*/  F2FP.PACK_AB R52, R59, R58 ;  /* 0x0000003a3b34723e */ /* 0x010fe200000000ff */
[----:B------:R-:W-:Y:S01]  /*c8b0*/  FFMA.FTZ R92, R94, c[0x0][0x23c], -R114 ;  /* 0x00008f005e5c7a23 */ /* 0x000fe20000010872 */
[----:B------:R-:W4:Y:S01]  /*c8c0*/  LDSM.16.MT88.4 R48, [R232+0x11000] ;  /* 0x01100000e830783b */ /* 0x000f220000004200 */
[----:B------:R-:W-:-:S03]  /*c8d0*/  FADD.FTZ R53, R158, R53 ;  /* 0x000000359e357221 */ /* 0x000fc60000010000 */
[----:B--2---:R-:W-:Y:S01]  /*c8e0*/  F2FP.PACK_AB R54, R91, R80 ;  /* 0x000000505b36723e */ /* 0x004fe200000000ff */
[----:B------:R-:W-:Y:S01]  /*c8f0*/  FADD.FTZ R160, R160, R53 ;  /* 0x00000035a0a07221 */ /* 0x000fe20000010000 */
[----:B------:R-:W-:Y:S01]  /*c900*/  F2FP.PACK_AB R53, R89, R90 ;  /* 0x0000005a5935723e */ /* 0x000fe200000000ff */
[----:B------:R-:W2:Y:S01]  /*c910*/  MUFU.EX2 R92, R92 ;  /* 0x0000005c005c7308 */ /* 0x000ea20000000800 */
[----:B------:R-:W-:Y:S01]  /*c920*/  F2FP.PACK_AB R55, R87, R88 ;  /* 0x000000585737723e */ /* 0x000fe200000000ff */
[----:B------:R-:W-:-:S06]  /*c930*/  FADD.FTZ R94, R191, R160 ;  /* 0x000000a0bf5e7221 */ /* 0x000fcc0000010000 */
[C---:B-1----:R-:W-:Y:S07]  /*c940*/  HMMA.16816.F32 R16, R52.reuse, R44, R16 ;  /* 0x0000002c3410723c */ /* 0x042fee0000001810 */
[----:B------:R-:W-:Y:S01]  /*c950*/  FADD.FTZ R45, R211, R94 ;  /* 0x0000005ed32d7221 */ /* 0x000fe20000010000 */
[----:B------:R-:W-:Y:S01]  /*c960*/  HMMA.16816.F32 R12, R52, R46, R12 ;  /* 0x0000002e340c723c */ /* 0x000fe2000000180c */
[----:B------:R-:W-:Y:S01]  /*c970*/  FFMA.FTZ R94, R106, c[0x0][0x23c], -R114 ;  /* 0x00008f006a5e7a23 */ /* 0x000fe20000010872 */
[----:B--2---:R-:W-:Y:S01]  /*c980*/  F2FP.PACK_AB R132, R93, R92 ;  /* 0x0000005c5d84723e */ /* 0x004fe200000000ff */
[----:B------:R-:W-:-:S04]  /*c990*/  FADD.FTZ R45, R172, R45 ;  /* 0x0000002dac2d7221 */ /* 0x000fc80000010000 */
[----:B------:R-:W-:Y:S01]  /*c9a0*/  FADD.FTZ R174, R174, R45 ;  /* 0x0000002daeae7221 */ /* 0x000fe20000010000 */
[----:B---3--:R-:W-:Y:S01]  /*c9b0*/  HMMA.16816.F32 R8, R52, R20, R8 ;  /* 0x000000143408723c */ /* 0x008fe20000001808 */
[----:B------:R-:W1:Y:S01]  /*c9c0*/  LDSM.16.MT88.4 R44, [R231+0x11000] ;  /* 0x01100000e72c783b */ /* 0x000e620000004200 */
[----:B------:R-:W2:Y:S01]  /*c9d0*/  MUFU.EX2 R94, R94 ;  /* 0x0000005e005e7308 */ /* 0x000ea20000000800 */
[----:B------:R-:W-:-:S04]  /*c9e0*/  FADD.FTZ R213, R213, R174 ;  /* 0x000000aed5d57221 */ /* 0x000fc80000010000 */
[----:B------:R-:W-:Y:S01]  /*c9f0*/  FADD.FTZ R182, R182, R213 ;  /* 0x000000d5b6b67221 */ /* 0x000fe20000010000 */
[C---:B------:R-:W-:Y:S01]  /*ca00*/  HMMA.16816.F32 R40, R52.reuse, R22, R40 ;  /* 0x000000163428723c */ /* 0x040fe20000001828 */
[----:B------:R-:W-:Y:S02]  /*ca10*/  FADD.FTZ R20, R188, R187 ;  /* 0x000000bbbc147221 */ /* 0x000fe40000010000 */
[----:B------:R-:W-:Y:S02]  /*ca20*/  FADD.FTZ R201, R201, R182 ;  /* 0x000000b6c9c97221 */ /* 0x000fe40000010000 */
[----:B------:R-:W-:Y:S02]  /*ca30*/  FADD.FTZ R20, R183, R20 ;  /* 0x00000014b7147221 */ /* 0x000fe40000010000 */
[----:B------:R-:W-:Y:S01]  /*ca40*/  FADD.FTZ R184, R184, R201 ;  /* 0x000000c9b8b87221 */ /* 0x000fe20000010000 */
[----:B----4-:R-:W-:Y:S01]  /*ca50*/  HMMA.16816.F32 R36, R52, R48, R36 ;  /* 0x000000303424723c */ /* 0x010fe20000001824 */
[----:B------:R-:W-:Y:S01]  /*ca60*/  FADD.FTZ R163, R163, R20 ;  /* 0x00000014a3a37221 */ /* 0x000fe20000010000 */
[----:B--2---:R-:W-:Y:S01]  /*ca70*/  F2FP.PACK_AB R134, R251, R94 ;  /* 0x0000005efb86723e */ /* 0x004fe200000000ff */
[----:B------:R-:W-:Y:S01]  /*ca80*/  FADD.FTZ R184, R197, R184 ;  /* 0x000000b8c5b87221 */ /* 0x000fe20000010000 */
[----:B------:R-:W2:Y:S01]  /*ca90*/  LDSM.16.MT88.4 R20, [R235+0x11800] ;  /* 0x01180000eb14783b */ /* 0x000ea20000004200 */
[----:B------:R-:W-:-:S02]  /*caa0*/  FADD.FTZ R194, R194, R163 ;  /* 0x000000a3c2c27221 */ /* 0x000fc40000010000 */
[----:B------:R-:W-:Y:S01]  /*cab0*/  FADD.FTZ R181, R181, R184 ;  /* 0x000000b8b5b57221 */ /* 0x000fe20000010000 */
[----:B------:R-:W-:Y:S01]  /*cac0*/  HMMA.16816.F32 R32, R52, R50, R32 ;  /* 0x000000323420723c */ /* 0x000fe20000001820 */
[----:B------:R-:W-:Y:S02]  /*cad0*/  FADD.FTZ R159, R159, R194 ;  /* 0x000000c29f9f7221 */ /* 0x000fe40000010000 */
[----:B------:R-:W-:Y:S02]  /*cae0*/  FADD.FTZ R190, R190, R181 ;  /* 0x000000b5bebe7221 */ /* 0x000fe40000010000 */
[----:B------:R-:W-:Y:S02]  /*caf0*/  FFMA.FTZ R49, R104, c[0x0][0x23c], -R108 ;  /* 0x00008f0068317a23 */ /* 0x000fe4000001086c */
[----:B------:R-:W-:Y:S02]  /*cb00*/  FADD.FTZ R175, R175, R190 ;  /* 0x000000beafaf7221 */ /* 0x000fe40000010000 */
[----:B------:R-:W-:-:S02]  /*cb10*/  FFMA.FTZ R48, R103, c[0x0][0x23c], -R108 ;  /* 0x00008f0067307a23 */ /* 0x000fc4000001086c */
[----:B------:R-:W-:Y:S01]  /*cb20*/  FFMA.FTZ R51, R102, c[0x0][0x23c], -R108 ;  /* 0x00008f0066337a23 */ /* 0x000fe2000001086c */
[----:B------:R-:W3:Y:S01]  /*cb30*/  MUFU.EX2 R49, R49 ;  /* 0x0000003100317308 */ /* 0x000ee20000000800 */
[----:B------:R-:W-:Y:S02]  /*cb40*/  FADD.FTZ R192, R192, R175 ;  /* 0x000000afc0c07221 */ /* 0x000fe40000010000 */
[----:B------:R-:W-:Y:S02]  /*cb50*/  FADD.FTZ R196, R196, R159 ;  /* 0x0000009fc4c47221 */ /* 0x000fe40000010000 */
[----:B------:R-:W-:Y:S01]  /*cb60*/  FADD.FTZ R151, R151, R192 ;  /* 0x000000c097977221 */ /* 0x000fe20000010000 */
[----:B-1----:R-:W-:Y:S01]  /*cb70*/  HMMA.16816.F32 R28, R52, R44, R28 ;  /* 0x0000002c341c723c */ /* 0x002fe2000000181c */
[----:B------:R-:W-:Y:S01]  /*cb80*/  FADD.FTZ R69, R69, R196 ;  /* 0x000000c445457221 */ /* 0x000fe20000010000 */
[----:B------:R-:W-:Y:S01]  /*cb90*/  MUFU.EX2 R48, R48 ;  /* 0x0000003000307308 */ /* 0x000fe20000000800 */
[----:B------:R-:W-:-:S02]  /*cba0*/  FADD.FTZ R198, R198, R151 ;  /* 0x00000097c6c67221 */ /* 0x000fc40000010000 */
[----:B------:R-:W-:Y:S01]  /*cbb0*/  FADD.FTZ R64, R64, R69 ;  /* 0x0000004540407221 */ /* 0x000fe20000010000 */
[----:B------:R-:W1:Y:S01]  /*cbc0*/  LDSM.16.MT88.4 R148, [R233+0x11800] ;  /* 0x01180000e994783b */ /* 0x000e620000004200 */
[----:B------:R-:W-:Y:S01]  /*cbd0*/  FADD.FTZ R45, R131, R198 ;  /* 0x000000c6832d7221 */ /* 0x000fe20000010000 */
[----:B------:R-:W-:Y:S01]  /*cbe0*/  HMMA.16816.F32 R24, R52, R46, R24 ;  /* 0x0000002e3418723c */ /* 0x000fe20000001818 */
[----:B------:R-:W-:Y:S01]  /*cbf0*/  FADD.FTZ R5, R5, R64 ;  /* 0x0000004005057221 */ /* 0x000fe20000010000 */
[----:B------:R-:W4:Y:S01]  /*cc00*/  MUFU.EX2 R51, R51 ;  /* 0x0000003300337308 */ /* 0x000f220000000800 */
[----:B------:R-:W-:Y:S01]  /*cc10*/  FADD.FTZ R45, R200, R45 ;  /* 0x0000002dc82d7221 */ /* 0x000fe20000010000 */
[----:B---3--:R-:W-:Y:S01]  /*cc20*/  F2FP.PACK_AB R133, R49, R86 ;  /* 0x000000563185723e */ /* 0x008fe200000000ff */
[----:B------:R-:W-:Y:S02]  /*cc30*/  FADD.FTZ R68, R68, R5 ;  /* 0x0000000544447221 */ /* 0x000fe40000010000 */
[----:B------:R-:W-:-:S02]  /*cc40*/  FADD.FTZ R72, R72, R45 ;  /* 0x0000002d48487221 */ /* 0x000fc40000010000 */
[----:B------:R-:W-:Y:S02]  /*cc50*/  FADD.FTZ R67, R67, R68 ;  /* 0x0000004443437221 */ /* 0x000fe40000010000 */
[----:B------:R-:W-:Y:S02]  /*cc60*/  FADD.FTZ R71, R71, R72 ;  /* 0x0000004847477221 */ /* 0x000fe40000010000 */
[----:B------:R-:W-:-:S04]  /*cc70*/  FADD.FTZ R66, R66, R67 ;  /* 0x0000004342427221 */ /* 0x000fc80000010000 */
[----:B------:R-:W-:Y:S01]  /*cc80*/  FADD.FTZ R5, R65, R66 ;  /* 0x0000004241057221 */ /* 0x000fe20000010000 */
[----:B----4-:R-:W-:-:S03]  /*cc90*/  F2FP.PACK_AB R135, R51, R48 ;  /* 0x000000303387723e */ /* 0x010fc600000000ff */
[----:B------:R-:W-:-:S04]  /*cca0*/  FADD.FTZ R5, R78, R5 ;  /* 0x000000054e057221 */ /* 0x000fc80000010000 */
[----:B--2---:R-:W-:Y:S01]  /*ccb0*/  HMMA.16816.F32 R160, R132, R20, R16 ;  /* 0x0000001484a0723c */ /* 0x004fe20000001810 */
[----:B------:R-:W-:-:S04]  /*ccc0*/  FADD.FTZ R74, R74, R5 ;  /* 0x000000054a4a7221 */ /* 0x000fc80000010000 */
[----:B------:R-:W-:Y:S02]  /*ccd0*/  FADD.FTZ R73, R73, R74 ;  /* 0x0000004a49497221 */ /* 0x000fe40000010000 */
[----:B------:R-:W-:Y:S01]  /*cce0*/  FADD.FTZ R16, R70, R71 ;  /* 0x0000004746107221 */ /* 0x000fe20000010000 */
[C---:B------:R-:W-:Y:S01]  /*ccf0*/  HMMA.16816.F32 R156, R132.reuse, R22, R12 ;  /* 0x00000016849c723c */ /* 0x040fe2000000180c */
[----:B------:R-:W-:Y:S01]  /*cd00*/  FADD.FTZ R82, R82, R73 ;  /* 0x0000004952527221 */ /* 0x000fe20000010000 */
[----:B------:R-:W2:Y:S01]  /*cd10*/  LDSM.16.MT88.4 R12, [R231+0x11800] ;  /* 0x01180000e70c783b */ /* 0x000ea20000004200 */
        /* <DEDUP_REMOVED lines=22> */
[----:B------:R-:W-:Y:S02]  /*ce80*/  FADD.FTZ R58, R58, R5 ;  /* 0x000000053a3a7221 */ /* 0x000fe40000010000 */
[----:B------:R-:W-:Y:S01]  /*ce90*/  FADD.FTZ R86, R86, R87 ;  /* 0x0000005756567221 */ /* 0x000fe20000010000 */
[----:B--2---:R-:W-:Y:S01]  /*cea0*/  HMMA.16816.F32 R136, R132, R12, R28 ;  /* 0x0000000c8488723c */ /* 0x004fe2000000181c */
[----:B------:R-:W-:Y:S02]  /*ceb0*/  FADD.FTZ R59, R59, R58 ;  /* 0x0000003a3b3b7221 */ /* 0x000fe40000010000 */
[----:B------:R-:W-:-:S02]  /*cec0*/  FADD.FTZ R49, R49, R86 ;  /* 0x0000005631317221 */ /* 0x000fc40000010000 */
[----:B------:R-:W-:Y:S02]  /*ced0*/  FADD.FTZ R80, R80, R59 ;  /* 0x0000003b50507221 */ /* 0x000fe40000010000 */
[----:B------:R-:W-:Y:S01]  /*cee0*/  FADD.FTZ R48, R48, R49 ;  /* 0x0000003130307221 */ /* 0x000fe20000010000 */
[----:B------:R-:W-:Y:S01]  /*cef0*/  HMMA.16816.F32 R132, R132, R14, R24 ;  /* 0x0000000e8484723c */ /* 0x000fe20000001818 */
[----:B------:R-:W-:Y:S02]  /*cf00*/  FADD.FTZ R91, R91, R80 ;  /* 0x000000505b5b7221 */ /* 0x000fe40000010000 */
[----:B------:R-:W-:Y:S02]  /*cf10*/  FADD.FTZ R250, R51, R48 ;  /* 0x0000003033fa7221 */ /* 0x000fe40000010000 */
[----:B------:R-:W-:-:S04]  /*cf20*/  FADD.FTZ R92, R92, R91 ;  /* 0x0000005b5c5c7221 */ /* 0x000fc80000010000 */
[----:B------:R-:W-:-:S04]  /*cf30*/  FADD.FTZ R93, R93, R92 ;  /* 0x0000005c5d5d7221 */ /* 0x000fc80000010000 */
[----:B------:R-:W-:-:S04]  /*cf40*/  FADD.FTZ R94, R94, R93 ;  /* 0x0000005d5e5e7221 */ /* 0x000fc80000010000 */
[----:B------:R-:W-:Y:S01]  /*cf50*/  FADD.FTZ R251, R251, R94 ;  /* 0x0000005efbfb7221 */ /* 0x000fe20000010000 */
[----:B------:R-:W-:Y:S05]  /*cf60*/  @!P0 BRA `(.L_x_2500) ;  /* 0x0000985000008947 */ /* 0x000fea0003800000 */
        /* <DEDUP_REMOVED lines=9> */
[----:B------:R-:W-:-:S04]  /*d000*/  MOV R3, UR6 ;  /* 0x0000000600037c02 */ /* 0x000fc80008000f00 */
        /* <DEDUP_REMOVED lines=65> */
.L_x_2501:
[----:B------:R-:W-:-:S04]  /*d420*/  ULEA UR6, -UR8, URZ, 0x8 ;  /* 0x0000003f08067291 */ /* 0x000fc8000f8e413f */
[----:B------:R-:W-:Y:S02]  /*d430*/  USHF.R.S32.HI UR7, URZ, 0x1f, UR6 ;  /* 0x0000001f3f077899 */ /* 0x000fe40008011406 */
[----:B------:R-:W-:-:S04]  /*d440*/  MOV R4, UR6 ;  /* 0x0000000600047c02 */ /* 0x000fc80008000f00 */
[----:B------:R-:W-:Y:S02]  /*d450*/  MOV R3, UR7 ;  /* 0x0000000700037c02 */ /* 0x000fe40008000f00 */
.L_x_2502:
        /* <DEDUP_REMOVED lines=114> */
[----:B------:R-:W-:Y:S02]  /*db80*/  @!P1 LEA R6, P2, R9, c[0x0][0x170], 0x1 ;  /* 0x00005c0009069a11 */ /* 0x000fe400078408ff */
        /* <DEDUP_REMOVED lines=96> */
[----:B------:R-:W5:Y:S04]  /*e190*/  LDSM.16.M88.4 R72, [R239+0x2800] ;  /* 0x00280000ef48783b */ /* 0x000f680000000200 */
[----:B------:R-:W5:Y:S04]  /*e1a0*/  LDSM.16.M88.4 R64, [R239+0x3000] ;  /* 0x00300000ef40783b */ /* 0x000f680000000200 */
[----:B------:R-:W5:Y:S04]  /*e1b0*/  LDSM.16.M88.4 R52, [R239+0x3800] ;  /* 0x00380000ef34783b */ /* 0x000f680000000200 */
[----:B-1----:R-:W1:Y:S04]  /*e1c0*/  LDSM.16.M88.4 R44, [R239+0x4000] ;  /* 0x00400000ef2c783b */ /* 0x002e680000000200 */
[----:B--2---:R-:W2:Y:S04]  /*e1d0*/  LDSM.16.M88.4 R36, [R239+0x4800] ;  /* 0x00480000ef24783b */ /* 0x004ea80000000200 */
[----:B------:R-:W1:Y:S04]  /*e1e0*/  LDSM.16.M88.4 R28, [R239+0x5000] ;  /* 0x00500000ef1c783b */ /* 0x000e680000000200 */
[----:B------:R-:W1:Y:S04]  /*e1f0*/  LDSM.16.M88.4 R20, [R239+0x5800] ;  /* 0x00580000ef14783b */ /* 0x000e680000000200 */
[----:B----4-:R-:W4:Y:S04]  /*e200*/  LDSM.16.M88.4 R12, [R239+0x6000] ;  /* 0x00600000ef0c783b */ /* 0x010f280000000200 */
[----:B------:R-:W2:Y:S04]  /*e210*/  LDSM.16.M88.4 R4, [R239+0x6800] ;  /* 0x00680000ef04783b */ /* 0x000ea80000000200 */
[----:B------:R-:W2:Y:S01]  /*e220*/  LDSM.16.M88.4 R172, [R239+0x7000] ;  /* 0x00700000efac783b */ /* 0x000ea20000000200 */
[C---:B---3--:R-:W-:Y:S03]  /*e230*/  HMMA.16816.F32 R84, R96.reuse, R80, RZ ;  /* 0x000000506054723c */ /* 0x048fe600000018ff */
[----:B------:R-:W3:Y:S04]  /*e240*/  LDSM.16.M88.4 R128, [R239+0x7800] ;  /* 0x00780000ef80783b */ /* 0x000ee80000000200 */
[----:B------:R-:W3:Y:S01]  /*e250*/  LDSM.16.M88.4 R120, [R239+0x8000] ;  /* 0x00800000ef78783b */ /* 0x000ee20000000200 */
[C---:B-----5:R-:W-:Y:S03]  /*e260*/  HMMA.16816.F32 R76, R96.reuse, R72, RZ ;  /* 0x00000048604c723c */ /* 0x060fe600000018ff */
[----:B------:R-:W5:Y:S04]  /*e270*/  LDSM.16.M88.4 R112, [R239+0x8800] ;  /* 0x00880000ef70783b */ /* 0x000f680000000200 */
[----:B------:R-:W3:Y:S01]  /*e280*/  LDSM.16.M88.4 R104, [R239+0x9000] ;  /* 0x00900000ef68783b */ /* 0x000ee20000000200 */
[C---:B------:R-:W-:Y:S03]  /*e290*/  HMMA.16816.F32 R68, R96.reuse, R64, RZ ;  /* 0x000000406044723c */ /* 0x040fe600000018ff */
[----:B------:R-:W3:Y:S04]  /*e2a0*/  LDSM.16.M88.4 R184, [R239+0x9800] ;  /* 0x00980000efb8783b */ /* 0x000ee80000000200 */
[----:B------:R-:W-:Y:S01]  /*e2b0*/  LDSM.16.M88.4 R180, [R180] ;  /* 0x00000000b4b4783b */ /* 0x000fe20000000200 */
[C---:B------:R-:W-:Y:S03]  /*e2c0*/  HMMA.16816.F32 R56, R96.reuse, R52, RZ ;  /* 0x000000346038723c */ /* 0x040fe600000018ff */
[----:B------:R-:W3:Y:S04]  /*e2d0*/  LDSM.16.M88.4 R92, [R234+0x2000] ;  /* 0x00200000ea5c783b */ /* 0x000ee80000000200 */
[----:B------:R-:W3:Y:S01]  /*e2e0*/  LDSM.16.M88.4 R188, [R234+0x2800] ;  /* 0x00280000eabc783b */ /* 0x000ee20000000200 */
[C---:B-1----:R-:W-:Y:S03]  /*e2f0*/  HMMA.16816.F32 R48, R96.reuse, R44, RZ ;  /* 0x0000002c6030723c */ /* 0x042fe600000018ff */
[----:B------:R-:W1:Y:S04]  /*e300*/  LDSM.16.M88.4 R88, [R234+0x3000] ;  /* 0x00300000ea58783b */ /* 0x000e680000000200 */
[----:B------:R-:W-:Y:S01]  /*e310*/  LDSM.16.M88.4 R192, [R234+0x3800] ;  /* 0x00380000eac0783b */ /* 0x000fe20000000200 */
[C---:B--2---:R-:W-:Y:S03]  /*e320*/  HMMA.16816.F32 R40, R96.reuse, R36, RZ ;  /* 0x000000246028723c */ /* 0x044fe600000018ff */
[----:B------:R-:W-:Y:S04]  /*e330*/  LDSM.16.M88.4 R200, [R234+0x6000] ;  /* 0x00600000eac8783b */ /* 0x000fe80000000200 */
[----:B------:R-:W-:Y:S01]  /*e340*/  LDSM.16.M88.4 R196, [R234+0x6800] ;  /* 0x00680000eac4783b */ /* 0x000fe20000000200 */
[C---:B------:R-:W-:Y:S03]  /*e350*/  HMMA.16816.F32 R32, R96.reuse, R28, RZ ;  /* 0x0000001c6020723c */ /* 0x040fe600000018ff */
[----:B------:R-:W-:Y:S04]  /*e360*/  LDSM.16.M88.4 R204, [R238] ;  /* 0x00000000eecc783b */ /* 0x000fe80000000200 */
[----:B------:R-:W-:Y:S01]  /*e370*/  LDSM.16.M88.4 R208, [R229] ;  /* 0x00000000e5d0783b */ /* 0x000fe20000000200 */
[C---:B------:R-:W-:Y:S03]  /*e380*/  HMMA.16816.F32 R24, R96.reuse, R20, RZ ;  /* 0x000000146018723c */ /* 0x040fe600000018ff */
[----:B------:R-:W0:Y:S05]  /*e390*/  LDGDEPBAR ;  /* 0x00000000000079af */ /* 0x000e2a0000000000 */
[C---:B----4-:R-:W-:Y:S08]  /*e3a0*/  HMMA.16816.F32 R16, R96.reuse, R12, RZ ;  /* 0x0000000c6010723c */ /* 0x050ff000000018ff */
[C---:B------:R-:W-:Y:S08]  /*e3b0*/  HMMA.16816.F32 R8, R96.reuse, R4, RZ ;  /* 0x000000046008723c */ /* 0x040ff000000018ff */
        /* <DEDUP_REMOVED lines=52> */
[----:B------:R-:W3:Y:S07]  /*e700*/  LDSM.16.M88.4 R92, [R237] ;  /* 0x00000000ed5c783b */ /* 0x000eee0000000200 */
[C---:B----4-:R-:W-:Y:S07]  /*e710*/  HMMA.16816.F32 R108, R180.reuse, R188, R108 ;  /* 0x000000bcb46c723c */ /* 0x050fee000000186c */
[C---:B------:R-:W-:Y:S01]  /*e720*/  IADD3 R188, R237.reuse, 0x2000, RZ ;  /* 0x00002000edbc7810 */ /* 0x040fe20007ffe0ff */
[C---:B------:R-:W-:Y:S08]  /*e730*/  HMMA.16816.F32 R16, R180.reuse, R200, R16 ;  /* 0x000000c8b410723c */ /* 0x040ff00000001810 */
[C---:B------:R-:W-:Y:S01]  /*e740*/  HMMA.16816.F32 R12, R180.reuse, R202, R12 ;  /* 0x000000cab40c723c */ /* 0x040fe2000000180c */
[----:B------:R-:W-:Y:S07]  /*e750*/  LDSM.16.M88.4 R200, [R228] ;  /* 0x00000000e4c8783b */ /* 0x000fee0000000200 */
[C---:B------:R-:W-:Y:S07]  /*e760*/  HMMA.16816.F32 R8, R180.reuse, R196, R8 ;  /* 0x000000c4b408723c */ /* 0x040fee0000001808 */
[C---:B------:R-:W-:Y:S01]  /*e770*/  IADD3 R196, R237.reuse, 0x1000, RZ ;  /* 0x00001000edc47810 */ /* 0x040fe20007ffe0ff */
[C---:B------:R-:W-:Y:S05]  /*e780*/  HMMA.16816.F32 R4, R180.reuse, R198, R4 ;  /* 0x000000c6b404723c */ /* 0x040fea0000001804 */
[----:B------:R-:W-:Y:S03]  /*e790*/  LDSM.16.M88.4 R196, [R196] ;  /* 0x00000000c4c4783b */ /* 0x000fe60000000200 */
[C---:B-----5:R-:W-:Y:S07]  /*e7a0*/  HMMA.16816.F32 R124, R180.reuse, R192, R124 ;  /* 0x000000c0b47c723c */ /* 0x060fee000000187c */
[C---:B------:R-:W-:Y:S01]  /*e7b0*/  IADD3 R192, R237.reuse, 0x1800, RZ ;  /* 0x00001800edc07810 */ /* 0x040fe20007ffe0ff */
[C---:B------:R-:W-:Y:S05]  /*e7c0*/  HMMA.16816.F32 R120, R180.reuse, R194, R120 ;  /* 0x000000c2b478723c */ /* 0x040fea0000001878 */
[----:B------:R-:W-:Y:S03]  /*e7d0*/  LDSM.16.M88.4 R192, [R192] ;  /* 0x00000000c0c0783b */ /* 0x000fe60000000200 */
[C---:B-1----:R-:W-:Y:S07]  /*e7e0*/  HMMA.16816.F32 R116, R180.reuse, R88, R116 ;  /* 0x00000058b474723c */ /* 0x042fee0000001874 */
[C---:B------:R-:W-:Y:S01]  /*e7f0*/  IADD3 R88, R237.reuse, 0x800, RZ ;  /* 0x00000800ed587810 */ /* 0x040fe20007ffe0ff */
[C---:B------:R-:W-:Y:S05]  /*e800*/  HMMA.16816.F32 R112, R180.reuse, R90, R112 ;  /* 0x0000005ab470723c */ /* 0x040fea0000001870 */
[----:B------:R-:W1:Y:S03]  /*e810*/  LDSM.16.M88.4 R88, [R88] ;  /* 0x000000005858783b */ /* 0x000e660000000200 */
[C---:B------:R-:W-:Y:S01]  /*e820*/  HMMA.16816.F32 R104, R180.reuse, R190, R104 ;  /* 0x000000beb468723c */ /* 0x040fe20000001868 */
[----:B------:R-:W4:Y:S07]  /*e830*/  LDSM.16.M88.4 R188, [R188] ;  /* 0x00000000bcbc783b */ /* 0x000f2e0000000200 */
[C---:B--2---:R-:W-:Y:S07]  /*e840*/  HMMA.16816.F32 R100, R180.reuse, R184, R100 ;  /* 0x000000b8b464723c */ /* 0x044fee0000001864 */
[C---:B------:R-:W-:Y:S01]  /*e850*/  IADD3 R184, R237.reuse, 0x2800, RZ ;  /* 0x00002800edb87810 */ /* 0x040fe20007ffe0ff */
[----:B------:R-:W-:Y:S05]  /*e860*/  HMMA.16816.F32 R96, R180, R186, R96 ;  /* 0x000000bab460723c */ /* 0x000fea0000001860 */
[----:B------:R-:W2:Y:S02]  /*e870*/  LDSM.16.M88.4 R184, [R184] ;  /* 0x00000000b8b8783b */ /* 0x000ea40000000200 */
[C---:B------:R-:W-:Y:S01]  /*e880*/  IADD3 R180, R237.reuse, 0x3000, RZ ;  /* 0x00003000edb47810 */ /* 0x040fe20007ffe0ff */
[C---:B---3--:R-:W-:Y:S05]  /*e890*/  HMMA.16816.F32 R84, R204.reuse, R92, R84 ;  /* 0x0000005ccc54723c */ /* 0x048fea0000001854 */
[----:B------:R-:W3:Y:S02]  /*e8a0*/  LDSM.16.M88.4 R180, [R180] ;  /* 0x00000000b4b4783b */ /* 0x000ee40000000200 */
[----:B------:R-:W-:Y:S01]  /*e8b0*/  IADD3 R92, R237, 0x3800, RZ ;  /* 0x00003800ed5c7810 */ /* 0x000fe20007ffe0ff */
[C---:B------:R-:W-:Y:S05]  /*e8c0*/  HMMA.16816.F32 R80, R204.reuse, R94, R80 ;  /* 0x0000005ecc50723c */ /* 0x040fea0000001850 */
[----:B------:R-:W5:Y:S03]  /*e8d0*/  LDSM.16.M88.4 R92, [R92] ;  /* 0x000000005c5c783b */ /* 0x000f660000000200 */
[C---:B-1----:R-:W-:Y:S08]  /*e8e0*/  HMMA.16816.F32 R76, R204.reuse, R88, R76 ;  /* 0x00000058cc4c723c */ /* 0x042ff0000000184c */
[C---:B----4-:R-:W-:Y:S08]  /*e8f0*/  HMMA.16816.F32 R48, R204.reuse, R188, R48 ;  /* 0x000000bccc30723c */ /* 0x050ff00000001830 */
[C---:B------:R-:W-:Y:S01]  /*e900*/  HMMA.16816.F32 R44, R204.reuse, R190, R44 ;  /* 0x000000becc2c723c */ /* 0x040fe2000000182c */
[----:B------:R-:W1:Y:S07]  /*e910*/  LDSM.16.M88.4 R188, [R225] ;  /* 0x00000000e1bc783b */ /* 0x000e6e0000000200 */
[C---:B------:R-:W-:Y:S01]  /*e920*/  HMMA.16816.F32 R72, R204.reuse, R90, R72 ;  /* 0x0000005acc48723c */ /* 0x040fe20000001848 */
[----:B------:R-:W4:Y:S07]  /*e930*/  LDSM.16.M88.4 R88, [R230] ;  /* 0x00000000e658783b */ /* 0x000f2e0000000200 */
[C---:B--2---:R-:W-:Y:S08]  /*e940*/  HMMA.16816.F32 R40, R204.reuse, R184, R40 ;  /* 0x000000b8cc28723c */ /* 0x044ff00000001828 */
[C---:B------:R-:W-:Y:S01]  /*e950*/  HMMA.16816.F32 R36, R204.reuse, R186, R36 ;  /* 0x000000bacc24723c */ /* 0x040fe20000001824 */
[----:B------:R-:W2:Y:S07]  /*e960*/  LDSM.16.M88.4 R184, [R224] ;  /* 0x00000000e0b8783b */ /* 0x000eae0000000200 */
[C---:B---3--:R-:W-:Y:S08]  /*e970*/  HMMA.16816.F32 R32, R204.reuse, R180, R32 ;  /* 0x000000b4cc20723c */ /* 0x048ff00000001820 */
[C---:B------:R-:W-:Y:S01]  /*e980*/  HMMA.16816.F32 R28, R204.reuse, R182, R28 ;  /* 0x000000b6cc1c723c */ /* 0x040fe2000000181c */
[----:B------:R-:W3:Y:S07]  /*e990*/  LDSM.16.M88.4 R180, [R166] ;  /* 0x00000000a6b4783b */ /* 0x000eee0000000200 */
[C---:B------:R-:W-:Y:S08]  /*e9a0*/  HMMA.16816.F32 R56, R204.reuse, R192, R56 ;  /* 0x000000c0cc38723c */ /* 0x040ff00000001838 */
[C---:B------:R-:W-:Y:S01]  /*e9b0*/  HMMA.16816.F32 R52, R204.reuse, R194, R52 ;  /* 0x000000c2cc34723c */ /* 0x040fe20000001834 */
[----:B------:R-:W2:Y:S07]  /*e9c0*/  LDSM.16.M88.4 R192, [R226] ;  /* 0x00000000e2c0783b */ /* 0x000eae0000000200 */
[C---:B-----5:R-:W-:Y:S08]  /*e9d0*/  HMMA.16816.F32 R24, R204.reuse, R92, R24 ;  /* 0x0000005ccc18723c */ /* 0x060ff00000001818 */
[C---:B------:R-:W-:Y:S01]  /*e9e0*/  HMMA.16816.F32 R20, R204.reuse, R94, R20 ;  /* 0x0000005ecc14723c */ /* 0x040fe20000001814 */
[----:B------:R-:W-:Y:S07]  /*e9f0*/  LDSM.16.M88.4 R92, [R236] ;  /* 0x00000000ec5c783b */ /* 0x000fee0000000200 */
[C---:B-1----:R-:W-:Y:S08]  /*ea00*/  HMMA.16816.F32 R116, R204.reuse, R188, R116 ;  /* 0x000000bccc74723c */ /* 0x042ff00000001874 */
[C---:B------:R-:W-:Y:S01]  /*ea10*/  HMMA.16816.F32 R112, R204.reuse, R190, R112 ;  /* 0x000000becc70723c */ /* 0x040fe20000001870 */
[----:B------:R-:W1:Y:S07]  /*ea20*/  LDSM.16.M88.4 R188, [R164+0x1000] ;  /* 0x00100000a4bc783b */ /* 0x000e6e0000000200 */
[C---:B----4-:R-:W-:Y:S08]  /*ea30*/  HMMA.16816.F32 R16, R204.reuse, R88, R16 ;  /* 0x00000058cc10723c */ /* 0x050ff00000001810 */
[C---:B------:R-:W-:Y:S01]  /*ea40*/  HMMA.16816.F32 R12, R204.reuse, R90, R12 ;  /* 0x0000005acc0c723c */ /* 0x040fe2000000180c */
[----:B------:R-:W4:Y:S07]  /*ea50*/  LDSM.16.M88.4 R88, [R164] ;  /* 0x00000000a458783b */ /* 0x000f2e0000000200 */
        /* <DEDUP_REMOVED lines=9> */
[C---:B------:R-:W-:Y:S08]  /*eaf0*/  HMMA.16816.F32 R124, R204.reuse, R192, R124 ;  /* 0x000000c0cc7c723c */ /* 0x040ff0000000187c */
[----:B------:R-:W-:Y:S01]  /*eb00*/  HMMA.16816.F32 R120, R204, R194, R120 ;  /* 0x000000c2cc78723c */ /* 0x000fe20000001878 */
[----:B------:R-:W3:Y:S07]  /*eb10*/  LDSM.16.M88.4 R192, [R164+0x800] ;  /* 0x00080000a4c0783b */ /* 0x000eee0000000200 */
[C---:B-1----:R-:W-:Y:S08]  /*eb20*/  HMMA.16816.F32 R68, R92.reuse, R188, R68 ;  /* 0x000000bc5c44723c */ /* 0x042ff00000001844 */
[C---:B------:R-:W-:Y:S01]  /*eb30*/  HMMA.16816.F32 R64, R92.reuse, R190, R64 ;  /* 0x000000be5c40723c */ /* 0x040fe20000001840 */
[----:B------:R-:W1:Y:S07]  /*eb40*/  LDSM.16.M88.4 R188, [R164+0x4800] ;  /* 0x00480000a4bc783b */ /* 0x000e6e0000000200 */
[C---:B----4-:R-:W-:Y:S08]  /*eb50*/  HMMA.16816.F32 R84, R92.reuse, R88, R84 ;  /* 0x000000585c54723c */ /* 0x050ff00000001854 */
[----:B------:R-:W-:Y:S01]  /*eb60*/  HMMA.16816.F32 R80, R92, R90, R80 ;  /* 0x0000005a5c50723c */ /* 0x000fe20000001850 */
[----:B------:R-:W4:Y:S01]  /*eb70*/  LDSM.16.M88.4 R88, [R164+0x4000] ;  /* 0x00400000a458783b */ /* 0x000f220000000200 */
[----:B------:R-:W-:-:S02]  /*eb80*/  FMUL.FTZ R68, R68, c[0x0][0x2ec] ;  /* 0x0000bb0044447a20 */ /* 0x000fc40000410000 */
[----:B------:R-:W-:Y:S02]  /*eb90*/  FMUL.FTZ R71, R71, c[0x0][0x2ec] ;  /* 0x0000bb0047477a20 */ /* 0x000fe40000410000 */
[----:B------:R-:W-:Y:S02]  /*eba0*/  FMUL.FTZ R69, R69, c[0x0][0x2ec] ;  /* 0x0000bb0045457a20 */ /* 0x000fe40000410000 */
[C---:B--2---:R-:W-:Y:S01]  /*ebb0*/  HMMA.16816.F32 R56, R92.reuse, R184, R56 ;  /* 0x000000b85c38723c */ /* 0x044fe20000001838 */
[----:B------:R-:W-:Y:S02]  /*ebc0*/  FMUL.FTZ R67, R67, c[0x0][0x2ec] ;  /* 0x0000bb0043437a20 */ /* 0x000fe40000410000 */
[----:B------:R-:W-:Y:S02]  /*ebd0*/  FMUL.FTZ R66, R66, c[0x0][0x2ec] ;  /* 0x0000bb0042427a20 */ /* 0x000fe40000410000 */
[----:B------:R-:W-:Y:S02]  /*ebe0*/  FMUL.FTZ R65, R65, c[0x0][0x2ec] ;  /* 0x0000bb0041417a20 */ /* 0x000fe40000410000 */
[----:B------:R-:W-:Y:S01]  /*ebf0*/  FMUL.FTZ R64, R64, c[0x0][0x2ec] ;  /* 0x0000bb0040407a20 */ /* 0x000fe20000410000 */
[----:B------:R-:W-:Y:S01]  /*ec00*/  HMMA.16816.F32 R52, R92, R186, R52 ;  /* 0x000000ba5c34723c */ /* 0x000fe20000001834 */
[----:B------:R-:W2:Y:S01]  /*ec10*/  LDSM.16.M88.4 R184, [R164+0x5000] ;  /* 0x00500000a4b8783b */ /* 0x000ea20000000200 */
[----:B------:R-:W-:-:S02]  /*ec20*/  FMUL.FTZ R84, R84, c[0x0][0x2ec] ;  /* 0x0000bb0054547a20 */ /* 0x000fc40000410000 */
[----:B------:R-:W-:Y:S02]  /*ec30*/  FMUL.FTZ R87, R87, c[0x0][0x2ec] ;  /* 0x0000bb0057577a20 */ /* 0x000fe40000410000 */
[----:B------:R-:W-:Y:S02]  /*ec40*/  FMUL.FTZ R70, R70, c[0x0][0x2ec] ;  /* 0x0000bb0046467a20 */ /* 0x000fe40000410000 */
[----:B---3--:R-:W-:Y:S01]  /*ec50*/  HMMA.16816.F32 R24, R92, R180, R24 ;  /* 0x000000b45c18723c */ /* 0x008fe20000001818 */
[----:B------:R-:W-:Y:S02]  /*ec60*/  FMUL.FTZ R81, R81, c[0x0][0x2ec] ;  /* 0x0000bb0051517a20 */ /* 0x000fe40000410000 */
[----:B------:R-:W-:Y:S02]  /*ec70*/  FMUL.FTZ R80, R80, c[0x0][0x2ec] ;  /* 0x0000bb0050507a20 */ /* 0x000fe40000410000 */
[----:B------:R-:W-:Y:S01]  /*ec80*/  MUFU.TANH R219, R81 ;  /* 0x0000005100db7308 */ /* 0x000fe20000002400 */
[----:B------:R-:W-:-:S02]  /*ec90*/  FMUL.FTZ R83, R83, c[0x0][0x2ec] ;  /* 0x0000bb0053537a20 */ /* 0x000fc40000410000 */
[----:B------:R-:W-:Y:S01]  /*eca0*/  HMMA.16816.F32 R20, R92, R182, R20 ;  /* 0x000000b65c14723c */ /* 0x000fe20000001814 */
[----:B------:R-:W3:Y:S01]  /*ecb0*/  LDSM.16.M88.4 R180, [R164+0x5800] ;  /* 0x00580000a4b4783b */ /* 0x000ee20000000200 */
[----:B------:R-:W-:Y:S02]  /*ecc0*/  FMUL.FTZ R58, R58, c[0x0][0x2ec] ;  /* 0x0000bb003a3a7a20 */ /* 0x000fe40000410000 */
[----:B------:R-:W-:Y:S01]  /*ecd0*/  FMUL.FTZ R56, R56, c[0x0][0x2ec] ;  /* 0x0000bb0038387a20 */ /* 0x000fe20000410000 */
[----:B------:R-:W-:Y:S01]  /*ece0*/  MUFU.TANH R215, R80 ;  /* 0x0000005000d77308 */ /* 0x000fe20000002400 */
[----:B------:R-:W-:Y:S02]  /*ecf0*/  FMUL.FTZ R82, R82, c[0x0][0x2ec] ;  /* 0x0000bb0052527a20 */ /* 0x000fe40000410000 */
[----:B------:R-:W-:Y:S01]  /*ed00*/  HMMA.16816.F32 R8, R204, R208, R8 ;  /* 0x000000d0cc08723c */ /* 0x000fe20000001808 */
[----:B------:R-:W-:Y:S02]  /*ed10*/  FMUL.FTZ R53, R53, c[0x0][0x2ec] ;  /* 0x0000bb0035357a20 */ /* 0x000fe40000410000 */
[----:B------:R-:W-:-:S02]  /*ed20*/  FMUL.FTZ R85, R85, c[0x0][0x2ec] ;  /* 0x0000bb0055557a20 */ /* 0x000fc40000410000 */
[----:B------:R-:W-:Y:S01]  /*ed30*/  MUFU.TANH R209, R87 ;  /* 0x0000005700d17308 */ /* 0x000fe20000002400 */
[----:B------:R-:W-:Y:S02]  /*ed40*/  FMUL.FTZ R57, R57, c[0x0][0x2ec] ;  /* 0x0000bb0039397a20 */ /* 0x000fe40000410000 */
[C---:B------:R-:W-:Y:S01]  /*ed50*/  HMMA.16816.F32 R4, R204.reuse, R210, R4 ;  /* 0x000000d2cc04723c */ /* 0x040fe20000001804 */
[----:B------:R-:W-:Y:S02]  /*ed60*/  FMUL.FTZ R86, R86, c[0x0][0x2ec] ;  /* 0x0000bb0056567a20 */ /* 0x000fe40000410000 */
[----:B------:R-:W-:Y:S02]  /*ed70*/  FMUL.FTZ R59, R59, c[0x0][0x2ec] ;  /* 0x0000bb003b3b7a20 */ /* 0x000fe40000410000 */
[----:B------:R-:W-:Y:S01]  /*ed80*/  MUFU.TANH R247, R83 ;  /* 0x0000005300f77308 */ /* 0x000fe20000002400 */
[----:B------:R-:W-:Y:S02]  /*ed90*/  FMUL.FTZ R55, R55, c[0x0][0x2ec] ;  /* 0x0000bb0037377a20 */ /* 0x000fe40000410000 */
[----:B-----5:R-:W-:Y:S01]  /*eda0*/  HMMA.16816.F32 R168, R204, R196, R168 ;  /* 0x000000c4cca8723c */ /* 0x020fe200000018a8 */
[----:B------:R-:W-:-:S02]  /*edb0*/  FMUL.FTZ R23, R23, c[0x0][0x2ec] ;  /* 0x0000bb0017177a20 */ /* 0x000fc40000410000 */
[----:B------:R-:W-:Y:S02]  /*edc0*/  FMUL.FTZ R52, R52, c[0x0][0x2ec] ;  /* 0x0000bb0034347a20 */ /* 0x000fe40000410000 */
[----:B------:R5:W-:Y:S01]  /*edd0*/  MUFU.TANH R83, R65 ;  /* 0x0000004100537308 */ /* 0x000be20000002400 */
[----:B------:R-:W-:Y:S02]  /*ede0*/  FMUL.FTZ R24, R24, c[0x0][0x2ec] ;  /* 0x0000bb0018187a20 */ /* 0x000fe40000410000 */
[----:B------:R-:W-:Y:S01]  /*edf0*/  HMMA.16816.F32 R128, R204, R198, R128 ;  /* 0x000000c6cc80723c */ /* 0x000fe20000001880 */
[----:B------:R-:W2:Y:S01]  /*ee00*/  LDSM.16.M88.4 R196, [R164+0x2000] ;  /* 0x00200000a4c4783b */ /* 0x000ea20000000200 */
[----:B------:R-:W-:-:S03]  /*ee10*/  FMUL.FTZ R20, R20, c[0x0][0x2ec] ;  /* 0x0000bb0014147a20 */ /* 0x000fc60000410000 */
[----:B------:R-:W-:Y:S03]  /*ee20*/  MUFU.TANH R217, R82 ;  /* 0x0000005200d97308 */ /* 0x000fe60000002400 */
[C---:B------:R-:W-:Y:S05]  /*ee30*/  HMMA.16816.F32 R176, R204.reuse, R200, R176 ;  /* 0x000000c8ccb0723c */ /* 0x040fea00000018b0 */
[----:B------:R-:W-:Y:S03]  /*ee40*/  MUFU.TANH R221, R86 ;  /* 0x0000005600dd7308 */ /* 0x000fe60000002400 */
[----:B------:R-:W-:Y:S01]  /*ee50*/  HMMA.16816.F32 R172, R204, R202, R172 ;  /* 0x000000caccac723c */ /* 0x000fe200000018ac */
[----:B------:R-:W2:Y:S04]  /*ee60*/  LDSM.16.M88.4 R200, [R164+0x2800] ;  /* 0x00280000a4c8783b */ /* 0x000ea80000000200 */
[----:B------:R-:W-:Y:S02]  /*ee70*/  MUFU.TANH R205, R85 ;  /* 0x0000005500cd7308 */ /* 0x000fe40000002400 */
[----:B------:R-:W-:Y:S01]  /*ee80*/  LOP3.LUT R206, R243, UR6, RZ, 0xfc, !PT ;  /* 0x00000006f3ce7c12 */ /* 0x000fe2000f8efcff */
[C---:B------:R-:W-:Y:S05]  /*ee90*/  HMMA.16816.F32 R76, R92.reuse, R192, R76 ;  /* 0x000000c05c4c723c */ /* 0x040fea000000184c */
[----:B------:R-:W-:Y:S03]  /*eea0*/  MUFU.TANH R85, R57 ;  /* 0x0000003900557308 */ /* 0x000fe60000002400 */
[C---:B------:R-:W-:Y:S01]  /*eeb0*/  HMMA.16816.F32 R72, R92.reuse, R194, R72 ;  /* 0x000000c25c48723c */ /* 0x040fe20000001848 */
[----:B------:R-:W3:Y:S04]  /*eec0*/  LDSM.16.M88.4 R192, [R164+0x3000] ;  /* 0x00300000a4c0783b */ /* 0x000ee80000000200 */
[----:B------:R-:W-:Y:S03]  /*eed0*/  MUFU.TANH R86, R59 ;  /* 0x0000003b00567308 */ /* 0x000fe60000002400 */
[C---:B-1----:R-:W-:Y:S05]  /*eee0*/  HMMA.16816.F32 R8, R92.reuse, R188, R8 ;  /* 0x000000bc5c08723c */ /* 0x042fea0000001808 */
[----:B------:R-:W-:Y:S03]  /*eef0*/  MUFU.TANH R55, R55 ;  /* 0x0000003700377308 */ /* 0x000fe60000002400 */
[----:B------:R-:W-:Y:S01]  /*ef00*/  HMMA.16816.F32 R4, R92, R190, R4 ;  /* 0x000000be5c04723c */ /* 0x000fe20000001804 */
[----:B------:R-:W1:Y:S01]  /*ef10*/  LDSM.16.M88.4 R188, [R164+0x6800] ;  /* 0x00680000a4bc783b */ /* 0x000e620000000200 */
[----:B------:R-:W-:-:S02]  /*ef20*/  FMUL.FTZ R77, R77, c[0x0][0x2ec] ;  /* 0x0000bb004d4d7a20 */ /* 0x000fc40000410000 */
[----:B------:R-:W-:Y:S01]  /*ef30*/  FMUL.FTZ R79, R79, c[0x0][0x2ec] ;  /* 0x0000bb004f4f7a20 */ /* 0x000fe20000410000 */
[----:B------:R-:W-:Y:S01]  /*ef40*/  MUFU.TANH R52, R52 ;  /* 0x0000003400347308 */ /* 0x000fe20000002400 */
[----:B------:R-:W-:Y:S02]  /*ef50*/  FMUL.FTZ R76, R76, c[0x0][0x2ec] ;  /* 0x0000bb004c4c7a20 */ /* 0x000fe40000410000 */
[----:B----4-:R-:W-:Y:S01]  /*ef60*/  HMMA.16816.F32 R16, R92, R88, R16 ;  /* 0x000000585c10723c */ /* 0x010fe20000001810 */
[----:B------:R-:W-:Y:S02]  /*ef70*/  FMUL.FTZ R75, R75, c[0x0][0x2ec] ;  /* 0x0000bb004b4b7a20 */ /* 0x000fe40000410000 */
[----:B------:R-:W-:Y:S02]  /*ef80*/  FMUL.FTZ R73, R73, c[0x0][0x2ec] ;  /* 0x0000bb0049497a20 */ /* 0x000fe40000410000 */
[----:B------:R-:W-:Y:S01]  /*ef90*/  MUFU.TANH R87, R75 ;  /* 0x0000004b00577308 */ /* 0x000fe20000002400 */
[----:B------:R-:W-:-:S02]  /*efa0*/  FMUL.FTZ R74, R74, c[0x0][0x2ec] ;  /* 0x0000bb004a4a7a20 */ /* 0x000fc40000410000 */
[C---:B------:R-:W-:Y:S01]  /*efb0*/  HMMA.16816.F32 R12, R92.reuse, R90, R12 ;  /* 0x0000005a5c0c723c */ /* 0x040fe2000000180c */
[----:B------:R-:W4:Y:S01]  /*efc0*/  LDSM.16.M88.4 R88, [R164+0x6000] ;  /* 0x00600000a458783b */ /* 0x000f220000000200 */
[----:B------:R-:W-:Y:S02]  /*efd0*/  FMUL.FTZ R11, R11, c[0x0][0x2ec] ;  /* 0x0000bb000b0b7a20 */ /* 0x000fe40000410000 */
[----:B------:R-:W-:Y:S01]  /*efe0*/  FMUL.FTZ R72, R72, c[0x0][0x2ec] ;  /* 0x0000bb0048487a20 */ /* 0x000fe20000410000 */
[----:B------:R-:W1:Y:S01]  /*eff0*/  MUFU.TANH R82, R73 ;  /* 0x0000004900527308 */ /* 0x000e620000002400 */
[----:B------:R-:W-:Y:S02]  /*f000*/  FMUL.FTZ R8, R8, c[0x0][0x2ec] ;  /* 0x0000bb0008087a20 */ /* 0x000fe40000410000 */
[----:B--2---:R-:W-:Y:S01]  /*f010*/  HMMA.16816.F32 R176, R92, R184, R176 ;  /* 0x000000b85cb0723c */ /* 0x004fe200000018b0 */
[----:B------:R-:W-:-:S04]  /*f020*/  FMUL.FTZ R4, R4, c[0x0][0x2ec] ;  /* 0x0000bb0004047a20 */ /* 0x000fc80000410000 */
[----:B------:R2:W-:Y:S03]  /*f030*/  MUFU.TANH R218, R76 ;  /* 0x0000004c00da7308 */ /* 0x0005e60000002400 */
[----:B------:R-:W-:Y:S01]  /*f040*/  HMMA.16816.F32 R172, R92, R186, R172 ;  /* 0x000000ba5cac723c */ /* 0x000fe200000018ac */
[----:B------:R-:W4:Y:S01]  /*f050*/  LDSM.16.M88.4 R184, [R164+0x7000] ;  /* 0x00700000a4b8783b */ /* 0x000f220000000200 */
[----:B------:R-:W-:-:S03]  /*f060*/  FMUL.FTZ R16, R16, c[0x0][0x2ec] ;  /* 0x0000bb0010107a20 */ /* 0x000fc60000410000 */
[----:B------:R-:W-:Y:S03]  /*f070*/  MUFU.TANH R24, R24 ;  /* 0x0000001800187308 */ /* 0x000fe60000002400 */
[C---:B---3--:R-:W-:Y:S01]  /*f080*/  HMMA.16816.F32 R168, R92.reuse, R180, R168 ;  /* 0x000000b45ca8723c */ /* 0x048fe200000018a8 */
[----:B------:R-:W-:Y:S02]  /*f090*/  FMUL.FTZ R15, R15, c[0x0][0x2ec] ;  /* 0x0000bb000f0f7a20 */ /* 0x000fe40000410000 */
[----:B------:R-:W-:Y:S02]  /*f0a0*/  FMUL.FTZ R12, R12, c[0x0][0x2ec] ;  /* 0x0000bb000c0c7a20 */ /* 0x000fe40000410000 */
[----:B------:R-:W-:Y:S03]  /*f0b0*/  MUFU.TANH R20, R20 ;  /* 0x0000001400147308 */ /* 0x000fe60000002400 */
[----:B------:R-:W-:Y:S01]  /*f0c0*/  HMMA.16816.F32 R128, R92, R182, R128 ;  /* 0x000000b65c80723c */ /* 0x000fe20000001880 */
[----:B------:R-:W3:Y:S01]  /*f0d0*/  LDSM.16.M88.4 R180, [R164+0x7800] ;  /* 0x00780000a4b4783b */ /* 0x000ee20000000200 */
[----:B-----5:R-:W-:Y:S01]  /*f0e0*/  FMUL.FTZ R65, R177, c[0x0][0x2ec] ;  /* 0x0000bb00b1417a20 */ /* 0x020fe20000410000 */
[----:B------:R-:W-:-:S04]  /*f0f0*/  DEPBAR.LE SB0, 0x0 ;  /* 0x000080000000791a */ /* 0x000fc80000000000 */
[----:B------:R-:W-:Y:S01]  /*f100*/  MUFU.TANH R16, R16 ;  /* 0x0000001000107308 */ /* 0x000fe20000002400 */
[C---:B------:R-:W-:Y:S07]  /*f110*/  HMMA.16816.F32 R48, R92.reuse, R196, R48 ;  /* 0x000000c45c30723c */ /* 0x040fee0000001830 */
[----:B------:R-:W-:Y:S01]  /*f120*/  MUFU.TANH R65, R65 ;  /* 0x0000004100417308 */ /* 0x000fe20000002400 */
[----:B------:R-:W-:Y:S01]  /*f130*/  HMMA.16816.F32 R44, R92, R198, R44 ;  /* 0x000000c65c2c723c */ /* 0x000fe2000000182c */
[----:B--2---:R-:W-:-:S02]  /*f140*/  FMUL.FTZ R76, R171, c[0x0][0x2ec] ;  /* 0x0000bb00ab4c7a20 */ /* 0x004fc40000410000 */
[----:B-1----:R-:W-:Y:S02]  /*f150*/  IMAD.MOV.U32 R171, RZ, RZ, R82 ;  /* 0x000000ffffab7224 */ /* 0x002fe400078e0052 */
[----:B------:R-:W-:Y:S02]  /*f160*/  FMUL.FTZ R170, R170, c[0x0][0x2ec] ;  /* 0x0000bb00aaaa7a20 */ /* 0x000fe40000410000 */
[----:B------:R-:W-:Y:S01]  /*f170*/  LOP3.LUT R198, R243, UR6, RZ, 0xfc, !PT ;  /* 0x00000006f3c67c12 */ /* 0x000fe2000f8efcff */
[C---:B------:R-:W-:Y:S01]  /*f180*/  HMMA.16816.F32 R40, R92.reuse, R200, R40 ;  /* 0x000000c85c28723c */ /* 0x040fe20000001828 */
[----:B------:R-:W-:Y:S01]  /*f190*/  FMUL.FTZ R73, R129, c[0x0][0x2ec] ;  /* 0x0000bb0081497a20 */ /* 0x000fe20000410000 */
[----:B------:R-:W-:Y:S01]  /*f1a0*/  MUFU.TANH R76, R76 ;  /* 0x0000004c004c7308 */ /* 0x000fe20000002400 */
[----:B------:R-:W-:Y:S01]  /*f1b0*/  IADD3 R204, R198, 0x81, RZ ;  /* 0x00000081c6cc7810 */ /* 0x000fe20007ffe0ff */
[----:B------:R-:W-:Y:S01]  /*f1c0*/  FMUL.FTZ R128, R128, c[0x0][0x2ec] ;  /* 0x0000bb0080807a20 */ /* 0x000fe20000410000 */
[----:B------:R-:W-:Y:S01]  /*f1d0*/  IADD3 R208, R198, 0x89, RZ ;  /* 0x00000089c6d07810 */ /* 0x000fe20007ffe0ff */
[----:B------:R-:W-:Y:S01]  /*f1e0*/  FMUL.FTZ R130, R130, c[0x0][0x2ec] ;  /* 0x0000bb0082827a20 */ /* 0x000fe20000410000 */
[C---:B------:R-:W-:Y:S01]  /*f1f0*/  IADD3 R210, R198.reuse, 0x91, RZ ;  /* 0x00000091c6d27810 */ /* 0x040fe20007ffe0ff */
[C---:B------:R-:W-:Y:S01]  /*f200*/  HMMA.16816.F32 R36, R92.reuse, R202, R36 ;  /* 0x000000ca5c24723c */ /* 0x040fe20000001824 */
[C---:B------:R-:W-:Y:S01]  /*f210*/  IADD3 R212, R198.reuse, 0x99, RZ ;  /* 0x00000099c6d47810 */ /* 0x040fe20007ffe0ff */
[----:B------:R-:W-:Y:S01]  /*f220*/  I2F R197, R204 ;  /* 0x000000cc00c57306 */ /* 0x000fe20000201400 */
[C---:B------:R-:W-:Y:S01]  /*f230*/  IADD3 R214, R198.reuse, 0xa1, RZ ;  /* 0x000000a1c6d67810 */ /* 0x040fe20007ffe0ff */
[----:B------:R-:W-:Y:S01]  /*f240*/  FMUL.FTZ R49, R49, c[0x0][0x2ec] ;  /* 0x0000bb0031317a20 */ /* 0x000fe20000410000 */
[----:B------:R-:W-:Y:S01]  /*f250*/  IADD3 R216, R198, 0xb1, RZ ;  /* 0x000000b1c6d87810 */ /* 0x000fe20007ffe0ff */
[----:B------:R-:W-:Y:S01]  /*f260*/  FMUL.FTZ R50, R50, c[0x0][0x2ec] ;  /* 0x0000bb0032327a20 */ /* 0x000fe20000410000 */
[C---:B------:R-:W-:Y:S01]  /*f270*/  IADD3 R202, R198.reuse, 0x79, RZ ;  /* 0x00000079c6ca7810 */ /* 0x040fe20007ffe0ff */
[C---:B------:R-:W-:Y:S01]  /*f280*/  HMMA.16816.F32 R32, R92.reuse, R192, R32 ;  /* 0x000000c05c20723c */ /* 0x040fe20000001820 */
[C---:B------:R-:W-:Y:S01]  /*f290*/  IADD3 R220, R198.reuse, 0xc1, RZ ;  /* 0x000000c1c6dc7810 */ /* 0x040fe20007ffe0ff */
[----:B------:R-:W1:Y:S01]  /*f2a0*/  MUFU.TANH R193, R77 ;  /* 0x0000004d00c17308 */ /* 0x000e620000002400 */
[----:B------:R-:W-:Y:S01]  /*f2b0*/  IADD3 R222, R198, 0xd1, RZ ;  /* 0x000000d1c6de7810 */ /* 0x000fe20007ffe0ff */
[----:B------:R-:W-:Y:S01]  /*f2c0*/  FMUL.FTZ R47, R47, c[0x0][0x2ec] ;  /* 0x0000bb002f2f7a20 */ /* 0x000fe20000410000 */
[----:B------:R-:W-:Y:S01]  /*f2d0*/  ISETP.GE.AND P6, PT, R202, R167, PT ;  /* 0x000000a7ca00720c */ /* 0x000fe20003fc6270 */
[----:B------:R-:W-:Y:S01]  /*f2e0*/  FMUL.FTZ R46, R46, c[0x0][0x2ec] ;  /* 0x0000bb002e2e7a20 */ /* 0x000fe20000410000 */
[----:B------:R-:W-:Y:S01]  /*f2f0*/  ISETP.GE.AND P5, PT, R202, R165, PT ;  /* 0x000000a5ca00720c */ /* 0x000fe20003fa6270 */
[C---:B------:R-:W-:Y:S01]  /*f300*/  HMMA.16816.F32 R116, R92.reuse, R188, R116 ;  /* 0x000000bc5c74723c */ /* 0x040fe20000001874 */
[-C--:B------:R-:W-:Y:S01]  /*f310*/  ISETP.GE.AND P0, PT, R204, R167.reuse, PT ;  /* 0x000000a7cc00720c */ /* 0x080fe20003f06270 */
[----:B------:R1:W-:Y:S01]  /*f320*/  MUFU.TANH R189, R79 ;  /* 0x0000004f00bd7308 */ /* 0x0003e20000002400 */
[----:B------:R-:W-:Y:S01]  /*f330*/  ISETP.GE.AND P3, PT, R208, R167, PT ;  /* 0x000000a7d000720c */ /* 0x000fe20003f66270 */
[----:B------:R-:W-:Y:S01]  /*f340*/  FMUL.FTZ R42, R42, c[0x0][0x2ec] ;  /* 0x0000bb002a2a7a20 */ /* 0x000fe20000410000 */
[-C--:B------:R-:W-:Y:S01]  /*f350*/  ISETP.GE.AND P2, PT, R204, R165.reuse, PT ;  /* 0x000000a5cc00720c */ /* 0x080fe20003f46270 */
[----:B------:R-:W-:Y:S01]  /*f360*/  FMUL.FTZ R44, R44, c[0x0][0x2ec] ;  /* 0x0000bb002c2c7a20 */ /* 0x000fe20000410000 */
[----:B------:R-:W-:Y:S01]  /*f370*/  ISETP.GE.AND P4, PT, R208, R165, PT ;  /* 0x000000a5d000720c */ /* 0x000fe20003f86270 */
[----:B----4-:R-:W-:Y:S01]  /*f380*/  HMMA.16816.F32 R124, R92, R88, R124 ;  /* 0x000000585c7c723c */ /* 0x010fe2000000187c */
[----:B------:R-:W-:Y:S01]  /*f390*/  FMUL.FTZ R37, R37, c[0x0][0x2ec] ;  /* 0x0000bb0025257a20 */ /* 0x000fe20000410000 */
[----:B------:R2:W-:Y:S01]  /*f3a0*/  MUFU.TANH R192, R58 ;  /* 0x0000003a00c07308 */ /* 0x0005e20000002400 */
[----:B------:R-:W-:Y:S01]  /*f3b0*/  IADD3 R246, R198, 0xd9, RZ ;  /* 0x000000d9c6f67810 */ /* 0x000fe20007ffe0ff */
[----:B------:R-:W-:Y:S01]  /*f3c0*/  FMUL.FTZ R38, R38, c[0x0][0x2ec] ;  /* 0x0000bb0026267a20 */ /* 0x000fe20000410000 */
[----:B------:R-:W-:-:S02]  /*f3d0*/  IADD3 R252, R198, 0xe1, RZ ;  /* 0x000000e1c6fc7810 */ /* 0x000fc40007ffe0ff */
[C---:B------:R-:W-:Y:S01]  /*f3e0*/  IADD3 R223, R198.reuse, 0xf1, RZ ;  /* 0x000000f1c6df7810 */ /* 0x040fe20007ffe0ff */
[C---:B------:R-:W-:Y:S01]  /*f3f0*/  HMMA.16816.F32 R120, R92.reuse, R90, R120 ;  /* 0x0000005a5c78723c */ /* 0x040fe20000001878 */
[----:B------:R-:W-:Y:S01]  /*f400*/  IADD3 R211, R198, 0xf9, RZ ;  /* 0x000000f9c6d37810 */ /* 0x000fe20007ffe0ff */
[----:B-1----:R-:W-:Y:S01]  /*f410*/  IMAD.MOV.U32 R79, RZ, RZ, R193 ;  /* 0x000000ffff4f7224 */ /* 0x002fe200078e00c1 */
[----:B------:R-:W-:Y:S01]  /*f420*/  MUFU.TANH R77, R67 ;  /* 0x00000043004d7308 */ /* 0x000fe20000002400 */
[----:B------:R-:W-:Y:S01]  /*f430*/  FMUL.FTZ R193, R54, c[0x0][0x2ec] ;  /* 0x0000bb0036c17a20 */ /* 0x000fe20000410000 */
[----:B------:R-:W-:Y:S01]  /*f440*/  IADD3 R204, R206, 0x29, RZ ;  /* 0x00000029cecc7810 */ /* 0x000fe20007ffe0ff */
[----:B------:R-:W-:Y:S01]  /*f450*/  FMUL.FTZ R54, R48, c[0x0][0x2ec] ;  /* 0x0000bb0030367a20 */ /* 0x000fe20000410000 */
[----:B------:R-:W-:Y:S01]  /*f460*/  IADD3 R90, R198, 0xa9, RZ ;  /* 0x000000a9c65a7810 */ /* 0x000fe20007ffe0ff */
[----:B------:R-:W-:Y:S01]  /*f470*/  FMUL.FTZ R48, R51, c[0x0][0x2ec] ;  /* 0x0000bb0033307a20 */ /* 0x000fe20000410000 */
[----:B------:R-:W-:Y:S01]  /*f480*/  HMMA.16816.F32 R112, R92, R190, R112 ;  /* 0x000000be5c70723c */ /* 0x000fe20000001870 */
[----:B------:R-:W-:Y:S01]  /*f490*/  FMUL.FTZ R51, R45, c[0x0][0x2ec] ;  /* 0x0000bb002d337a20 */ /* 0x000fe20000410000 */
[----:B------:R1:W-:Y:S01]  /*f4a0*/  I2F R3, R202 ;  /* 0x000000ca00037306 */ /* 0x0003e20000201400 */
[----:B------:R-:W-:-:S02]  /*f4b0*/  FMUL.FTZ R45, R40, c[0x0][0x2ec] ;  /* 0x0000bb00282d7a20 */ /* 0x000fc40000410000 */
[----:B------:R-:W-:Y:S02]  /*f4c0*/  FMUL.FTZ R40, R41, c[0x0][0x2ec] ;  /* 0x0000bb0029287a20 */ /* 0x000fe40000410000 */
[----:B------:R-:W-:Y:S01]  /*f4d0*/  FMUL.FTZ R41, R36, c[0x0][0x2ec] ;  /* 0x0000bb0024297a20 */ /* 0x000fe20000410000 */
[C---:B------:R-:W-:Y:S01]  /*f4e0*/  HMMA.16816.F32 R108, R92.reuse, R184, R108 ;  /* 0x000000b85c6c723c */ /* 0x040fe2000000186c */
[----:B------:R-:W-:Y:S01]  /*f4f0*/  FMUL.FTZ R36, R39, c[0x0][0x2ec] ;  /* 0x0000bb0027247a20 */ /* 0x000fe20000410000 */
[----:B------:R4:W-:Y:S01]  /*f500*/  MUFU.TANH R80, R48 ;  /* 0x0000003000507308 */ /* 0x0009e20000002400 */
[----:B------:R-:W-:Y:S01]  /*f510*/  FMUL.FTZ R39, R25, c[0x0][0x2ec] ;  /* 0x0000bb0019277a20 */ /* 0x000fe20000410000 */
[----:B------:R-:W-:Y:S01]  /*f520*/  IADD3 R190, R198, 0xb9, RZ ;  /* 0x000000b9c6be7810 */ /* 0x000fe20007ffe0ff */
[----:B------:R-:W-:Y:S02]  /*f530*/  FMUL.FTZ R25, R26, c[0x0][0x2ec] ;  /* 0x0000bb001a197a20 */ /* 0x000fe40000410000 */
[----:B--2---:R-:W-:Y:S01]  /*f540*/  FMUL.FTZ R58, R13, c[0x0][0x2ec] ;  /* 0x0000bb000d3a7a20 */ /* 0x004fe20000410000 */
[----:B------:R-:W-:Y:S01]  /*f550*/  HMMA.16816.F32 R104, R92, R186, R104 ;  /* 0x000000ba5c68723c */ /* 0x000fe20000001868 */
[----:B------:R-:W-:Y:S01]  /*f560*/  FMUL.FTZ R26, R27, c[0x0][0x2ec] ;  /* 0x0000bb001b1a7a20 */ /* 0x000fe20000410000 */
[----:B------:R2:W5:Y:S01]  /*f570*/  MUFU.TANH R81, R36 ;  /* 0x0000002400517308 */ /* 0x0005620000002400 */
[----:B------:R-:W-:Y:S01]  /*f580*/  FMUL.FTZ R27, R9, c[0x0][0x2ec] ;  /* 0x0000bb00091b7a20 */ /* 0x000fe20000410000 */
[----:B-1----:R-:W-:Y:S01]  /*f590*/  IADD3 R202, R206, 0x31, RZ ;  /* 0x00000031ceca7810 */ /* 0x002fe20007ffe0ff */
[----:B------:R-:W-:-:S02]  /*f5a0*/  FMUL.FTZ R67, R179, c[0x0][0x2ec] ;  /* 0x0000bb00b3437a20 */ /* 0x000fc40000410000 */
[----:B------:R-:W-:Y:S01]  /*f5b0*/  IMAD.MOV.U32 R129, RZ, RZ, R79 ;  /* 0x000000ffff817224 */ /* 0x000fe200078e004f */
[C---:B---3--:R-:W-:Y:S01]  /*f5c0*/  HMMA.16816.F32 R100, R92.reuse, R180, R100 ;  /* 0x000000b45c64723c */ /* 0x048fe20000001864 */
[----:B------:R-:W-:Y:S01]  /*f5d0*/  FMUL.FTZ R79, R131, c[0x0][0x2ec] ;  /* 0x0000bb00834f7a20 */ /* 0x000fe20000410000 */
[----:B------:R1:W-:Y:S01]  /*f5e0*/  I2F R199, R208 ;  /* 0x000000d000c77306 */ /* 0x0003e20000201400 */
[----:B----4-:R-:W-:Y:S01]  /*f5f0*/  FMUL.FTZ R48, R43, c[0x0][0x2ec] ;  /* 0x0000bb002b307a20 */ /* 0x010fe20000410000 */
[----:B------:R-:W-:Y:S01]  /*f600*/  IADD3 R186, R198, 0xc9, RZ ;  /* 0x000000c9c6ba7810 */ /* 0x000fe20007ffe0ff */
[----:B------:R-:W-:Y:S02]  /*f610*/  FMUL.FTZ R82, R113, c[0x0][0x2ec] ;  /* 0x0000bb0071527a20 */ /* 0x000fe40000410000 */
[----:B------:R-:W-:Y:S01]  /*f620*/  FMUL.FTZ R9, R10, c[0x0][0x2ec] ;  /* 0x0000bb000a097a20 */ /* 0x000fe20000410000 */
[----:B------:R-:W-:Y:S01]  /*f630*/  HMMA.16816.F32 R28, R92, R194, R28 ;  /* 0x000000c25c1c723c */ /* 0x000fe2000000181c */
[----:B------:R-:W-:Y:S01]  /*f640*/  FMUL.FTZ R111, R111, c[0x0][0x2ec] ;  /* 0x0000bb006f6f7a20 */ /* 0x000fe20000410000 */
[----:B------:R-:W3:Y:S01]  /*f650*/  MUFU.TANH R75, R48 ;  /* 0x00000030004b7308 */ /* 0x000ee20000002400 */
[----:B--2---:R-:W-:-:S02]  /*f660*/  FMUL.FTZ R36, R21, c[0x0][0x2ec] ;  /* 0x0000bb0015247a20 */ /* 0x004fc40000410000 */
[----:B------:R-:W-:Y:S02]  /*f670*/  FMUL.FTZ R21, R22, c[0x0][0x2ec] ;  /* 0x0000bb0016157a20 */ /* 0x000fe40000410000 */
[----:B------:R-:W-:Y:S01]  /*f680*/  FMUL.FTZ R22, R17, c[0x0][0x2ec] ;  /* 0x0000bb0011167a20 */ /* 0x000fe20000410000 */
[----:B------:R-:W-:Y:S01]  /*f690*/  HMMA.16816.F32 R96, R92, R182, R96 ;  /* 0x000000b65c60723c */ /* 0x000fe20000001860 */
[----:B------:R-:W-:Y:S01]  /*f6a0*/  FMUL.FTZ R17, R18, c[0x0][0x2ec] ;  /* 0x0000bb0012117a20 */ /* 0x000fe20000410000 */
[----:B------:R-:W-:Y:S01]  /*f6b0*/  MUFU.TANH R95, R68 ;  /* 0x00000044005f7308 */ /* 0x000fe20000002400 */
[----:B------:R-:W-:Y:S01]  /*f6c0*/  FMUL.FTZ R18, R19, c[0x0][0x2ec] ;  /* 0x0000bb0013127a20 */ /* 0x000fe20000410000 */
[----:B------:R-:W-:Y:S01]  /*f6d0*/  IADD3 R194, R198, 0xe9, RZ ;  /* 0x000000e9c6c27810 */ /* 0x000fe20007ffe0ff */
[----:B-----5:R-:W-:Y:S01]  /*f6e0*/  IMAD.MOV.U32 R177, RZ, RZ, R81 ;  /* 0x000000ffffb17224 */ /* 0x020fe200078e0051 */
[----:B-1----:R-:W-:Y:S01]  /*f6f0*/  IADD3 R208, R206, 0x21, RZ ;  /* 0x00000021ced07810 */ /* 0x002fe20007ffe0ff */
[----:B------:R-:W-:-:S02]  /*f700*/  FMUL.FTZ R81, R127, c[0x0][0x2ec] ;  /* 0x0000bb007f517a20 */ /* 0x000fc40000410000 */
[----:B------:R-:W-:Y:S01]  /*f710*/  FMUL.FTZ R19, R117, c[0x0][0x2ec] ;  /* 0x0000bb0075137a20 */ /* 0x000fe20000410000 */
[----:B------:R-:W-:Y:S01]  /*f720*/  MUFU.TANH R68, R71 ;  /* 0x0000004700447308 */ /* 0x000fe20000002400 */
[----:B---3--:R-:W-:Y:S02]  /*f730*/  IMAD.MOV.U32 R179, RZ, RZ, R75 ;  /* 0x000000ffffb37224 */ /* 0x008fe400078e004b */
[----:B------:R-:W-:Y:S02]  /*f740*/  FMUL.FTZ R75, R125, c[0x0][0x2ec] ;  /* 0x0000bb007d4b7a20 */ /* 0x000fe40000410000 */
[----:B------:R-:W-:Y:S02]  /*f750*/  FMUL.FTZ R105, R105, c[0x0][0x2ec] ;  /* 0x0000bb0069697a20 */ /* 0x000fe40000410000 */
[----:B------:R-:W-:Y:S01]  /*f760*/  FMUL.FTZ R103, R103, c[0x0][0x2ec] ;  /* 0x0000bb0067677a20 */ /* 0x000fe20000410000 */
[----:B------:R-:W-:Y:S01]  /*f770*/  MUFU.TANH R93, R84 ;  /* 0x00000054005d7308 */ /* 0x000fe20000002400 */
[----:B------:R-:W-:Y:S01]  /*f780*/  IMAD.MOV.U32 R117, RZ, RZ, R86 ;  /* 0x000000ffff757224 */ /* 0x000fe200078e0056 */
[----:B------:R-:W-:Y:S01]  /*f790*/  IADD3 R86, R206, 0x9, RZ ;  /* 0x00000009ce567810 */ /* 0x000fe20007ffe0ff */
[----:B------:R-:W-:-:S02]  /*f7a0*/  FMUL.FTZ R13, R14, c[0x0][0x2ec] ;  /* 0x0000bb000e0d7a20 */ /* 0x000fc40000410000 */
[----:B------:R-:W-:Y:S02]  /*f7b0*/  FMUL.FTZ R29, R29, c[0x0][0x2ec] ;  /* 0x0000bb001d1d7a20 */ /* 0x000fe40000410000 */
[----:B------:R-:W-:Y:S01]  /*f7c0*/  FMUL.FTZ R99, R99, c[0x0][0x2ec] ;  /* 0x0000bb0063637a20 */ /* 0x000fe20000410000 */
[----:B------:R1:W2:Y:S01]  /*f7d0*/  MUFU.TANH R84, R69 ;  /* 0x0000004500547308 */ /* 0x0002a20000002400 */
[----:B------:R-:W-:Y:S02]  /*f7e0*/  FMUL.FTZ R31, R31, c[0x0][0x2ec] ;  /* 0x0000bb001f1f7a20 */ /* 0x000fe40000410000 */
[----:B------:R-:W-:Y:S02]  /*f7f0*/  FMUL.FTZ R34, R34, c[0x0][0x2ec] ;  /* 0x0000bb0022227a20 */ /* 0x000fe40000410000 */
[----:B------:R-:W-:Y:S02]  /*f800*/  FMUL.FTZ R116, R116, c[0x0][0x2ec] ;  /* 0x0000bb0074747a20 */ /* 0x000fe40000410000 */
[----:B------:R-:W-:Y:S01]  /*f810*/  FMUL.FTZ R120, R120, c[0x0][0x2ec] ;  /* 0x0000bb0078787a20 */ /* 0x000fe20000410000 */
[----:B------:R3:W-:Y:S01]  /*f820*/  MUFU.TANH R183, R56 ;  /* 0x0000003800b77308 */ /* 0x0007e20000002400 */
[----:B-1----:R-:W-:-:S07]  /*f830*/  IMAD.MOV.U32 R69, RZ, RZ, R189 ;  /* 0x000000ffff457224 */ /* 0x002fce00078e00bd */
[----:B------:R-:W-:Y:S01]  /*f840*/  MUFU.TANH R36, R36 ;  /* 0x0000002400247308 */ /* 0x000fe20000002400 */
[----:B--2---:R-:W-:Y:S02]  /*f850*/  IMAD.MOV.U32 R113, RZ, RZ, R84 ;  /* 0x000000ffff717224 */ /* 0x004fe400078e0054 */
[----:B------:R-:W-:Y:S02]  /*f860*/  IMAD.MOV.U32 R127, RZ, RZ, R69 ;  /* 0x000000ffff7f7224 */ /* 0x000fe400078e0045 */
[----:B------:R-:W-:Y:S02]  /*f870*/  FMUL.FTZ R84, R109, c[0x0][0x2ec] ;  /* 0x0000bb006d547a20 */ /* 0x000fe40000410000 */
[----:B---3--:R-:W-:Y:S01]  /*f880*/  IMAD.MOV.U32 R56, RZ, RZ, R68 ;  /* 0x000000ffff387224 */ /* 0x008fe200078e0044 */
[----:B------:R1:W-:Y:S01]  /*f890*/  MUFU.TANH R189, R66 ;  /* 0x0000004200bd7308 */ /* 0x0003e20000002400 */
[----:B------:R-:W-:Y:S02]  /*f8a0*/  FMUL.FTZ R68, R7, c[0x0][0x2ec] ;  /* 0x0000bb0007447a20 */ /* 0x000fe40000410000 */
[----:B------:R-:W-:-:S02]  /*f8b0*/  IMAD.MOV.U32 R131, RZ, RZ, R56 ;  /* 0x000000ffff837224 */ /* 0x000fc400078e0038 */
[----:B------:R-:W-:-:S03]  /*f8c0*/  FMUL.FTZ R7, R178, c[0x0][0x2ec] ;  /* 0x0000bb00b2077a20 */ /* 0x000fc60000410000 */
[----:B------:R-:W2:Y:S01]  /*f8d0*/  MUFU.TANH R48, R23 ;  /* 0x0000001700307308 */ /* 0x000ea20000002400 */
[----:B-1----:R-:W-:-:S07]  /*f8e0*/  FMUL.FTZ R66, R5, c[0x0][0x2ec] ;  /* 0x0000bb0005427a20 */ /* 0x002fce0000410000 */
[----:B------:R-:W1:Y:S01]  /*f8f0*/  MUFU.TANH R22, R22 ;  /* 0x0000001600167308 */ /* 0x000e620000002400 */
[----:B------:R-:W-:Y:S02]  /*f900*/  FMUL.FTZ R5, R6, c[0x0][0x2ec] ;  /* 0x0000bb0006057a20 */ /* 0x000fe40000410000 */
[----:B------:R-:W-:Y:S02]  /*f910*/  FMUL.FTZ R6, R176, c[0x0][0x2ec] ;  /* 0x0000bb00b0067a20 */ /* 0x000fe40000410000 */
[----:B--2---:R-:W-:-:S03]  /*f920*/  FFMA.FTZ R48, R3, UR4, R48 ;  /* 0x0000000403307c23 */ /* 0x004fc60008010030 */
[----:B------:R-:W2:Y:S02]  /*f930*/  MUFU.TANH R58, R58 ;  /* 0x0000003a003a7308 */ /* 0x000ea40000002400 */
[----:B------:R-:W-:Y:S02]  /*f940*/  FSEL R176, R48, -INF , !P5 ;  /* 0xff80000030b07808 */ /* 0x000fe40006800000 */
[----:B------:R-:W-:-:S04]  /*f950*/  ISETP.GE.AND P5, PT, R210, R165, PT ;  /* 0x000000a5d200720c */ /* 0x000fc80003fa6270 */
[----:B------:R-:W-:Y:S01]  /*f960*/  MUFU.TANH R181, R64 ;  /* 0x0000004000b57308 */ /* 0x000fe20000002400 */
[----:B-1----:R-:W-:-:S05]  /*f970*/  FFMA.FTZ R56, R197, UR4, R22 ;  /* 0x00000004c5387c23 */ /* 0x002fca0008010016 */
[----:B------:R-:W-:Y:S02]  /*f980*/  FSEL R56, R56, -INF , !P0 ;  /* 0xff80000038387808 */ /* 0x000fe40004000000 */
[----:B------:R-:W1:Y:S01]  /*f990*/  MUFU.TANH R18, R18 ;  /* 0x0000001200127308 */ /* 0x000e620000002400 */
[----:B--2---:R-:W-:Y:S01]  /*f9a0*/  FFMA.FTZ R57, R199, UR4, R58 ;  /* 0x00000004c7397c23 */ /* 0x004fe2000801003a */
[----:B------:R-:W-:-:S06]  /*f9b0*/  ISETP.GE.AND P0, PT, R212, R167, PT ;  /* 0x000000a7d400720c */ /* 0x000fcc0003f06270 */
[----:B------:R-:W-:Y:S08]  /*f9c0*/  I2F R201, R210 ;  /* 0x000000d200c97306 */ /* 0x000ff00000201400 */
[----:B------:R2:W-:Y:S08]  /*f9d0*/  MUFU.TANH R182, R70 ;  /* 0x0000004600b67308 */ /* 0x0005f00000002400 */
[----:B------:R-:W-:Y:S08]  /*f9e0*/  MUFU.TANH R43, R37 ;  /* 0x00000025002b7308 */ /* 0x000ff00000002400 */
[----:B------:R-:W3:Y:S01]  /*f9f0*/  MUFU.TANH R64, R15 ;  /* 0x0000000f00407308 */ /* 0x000ee20000002400 */
[----:B--2---:R-:W-:-:S02]  /*fa00*/  FMUL.FTZ R70, R173, c[0x0][0x2ec] ;  /* 0x0000bb00ad467a20 */ /* 0x004fc40000410000 */
[----:B------:R-:W-:Y:S02]  /*fa10*/  FFMA.FTZ R173, R3, UR4, R36 ;  /* 0x0000000403ad7c23 */ /* 0x000fe40008010024 */
[----:B-1----:R-:W-:Y:S01]  /*fa20*/  FFMA.FTZ R3, R197, UR4, R18 ;  /* 0x00000004c5037c23 */ /* 0x002fe20008010012 */
[----:B------:R-:W-:Y:S02]  /*fa30*/  IADD3 R18, R206, 0x11, RZ ;  /* 0x00000011ce127810 */ /* 0x000fe40007ffe0ff */
[----:B------:R-:W1:Y:S01]  /*fa40*/  MUFU.TANH R27, R27 ;  /* 0x0000001b001b7308 */ /* 0x000e620000002400 */
[----:B------:R-:W-:Y:S02]  /*fa50*/  FSEL R173, R173, -INF , !P6 ;  /* 0xff800000adad7808 */ /* 0x000fe40007000000 */
[----:B------:R-:W-:Y:S02]  /*fa60*/  ISETP.GE.AND P6, PT, R210, R167, PT ;  /* 0x000000a7d200720c */ /* 0x000fe40003fc6270 */
[----:B------:R-:W-:-:S02]  /*fa70*/  FSEL R3, R3, -INF , !P2 ;  /* 0xff80000003037808 */ /* 0x000fc40005000000 */
[----:B------:R-:W-:Y:S01]  /*fa80*/  ISETP.GE.AND P2, PT, R212, R165, PT ;  /* 0x000000a5d400720c */ /* 0x000fe20003f46270 */
[----:B------:R-:W-:Y:S01]  /*fa90*/  I2F R203, R212 ;  /* 0x000000d400cb7306 */ /* 0x000fe20000201400 */
[----:B---3--:R-:W-:Y:S01]  /*faa0*/  FFMA.FTZ R58, R199, UR4, R64 ;  /* 0x00000004c73a7c23 */ /* 0x008fe20008010040 */
[----:B------:R-:W-:Y:S01]  /*fab0*/  FSEL R64, R57, -INF , !P3 ;  /* 0xff80000039407808 */ /* 0x000fe20005800000 */
[----:B------:R-:W-:Y:S01]  /*fac0*/  FMUL.FTZ R15, R115, c[0x0][0x2ec] ;  /* 0x0000bb00730f7a20 */ /* 0x000fe20000410000 */
[----:B------:R-:W-:Y:S01]  /*fad0*/  ISETP.GE.AND P3, PT, R214, R167, PT ;  /* 0x000000a7d600720c */ /* 0x000fe20003f66270 */
[----:B------:R-:W-:Y:S01]  /*fae0*/  IMAD.MOV.U32 R199, RZ, RZ, R117 ;  /* 0x000000ffffc77224 */ /* 0x000fe200078e0075 */
[----:B------:R-:W-:Y:S02]  /*faf0*/  FSEL R58, R58, -INF , !P4 ;  /* 0xff8000003a3a7808 */ /* 0x000fe40006000000 */
[----:B------:R2:W-:Y:S01]  /*fb00*/  MUFU.TANH R94, R74 ;  /* 0x0000004a005e7308 */ /* 0x0005e20000002400 */
[----:B-1----:R-:W-:Y:S01]  /*fb10*/  FFMA.FTZ R27, R201, UR4, R27 ;  /* 0x00000004c91b7c23 */ /* 0x002fe2000801001b */
[----:B------:R-:W-:-:S02]  /*fb20*/  ISETP.GE.AND P4, PT, R214, R165, PT ;  /* 0x000000a5d600720c */ /* 0x000fc40003f86270 */
[----:B------:R-:W-:Y:S02]  /*fb30*/  IADD3 R210, R206, 0x19, RZ ;  /* 0x00000019ced27810 */ /* 0x000fe40007ffe0ff */
[----:B------:R-:W-:Y:S02]  /*fb40*/  FSEL R59, R27, -INF , !P6 ;  /* 0xff8000001b3b7808 */ /* 0x000fe40007000000 */
[----:B------:R1:W3:Y:S01]  /*fb50*/  MUFU.TANH R37, R11 ;  /* 0x0000000b00257308 */ /* 0x0002e20000002400 */
[----:B------:R-:W-:Y:S02]  /*fb60*/  ISETP.GE.AND P6, PT, R90, R167, PT ;  /* 0x000000a75a00720c */ /* 0x000fe40003fc6270 */
[----:B------:R-:W-:-:S05]  /*fb70*/  IADD3 R117, R206, 0x71, RZ ;  /* 0x00000071ce757810 */ /* 0x000fca0007ffe0ff */
[----:B------:R-:W4:Y:S01]  /*fb80*/  MUFU.TANH R66, R66 ;  /* 0x0000004200427308 */ /* 0x000f220000002400 */
[----:B--2---:R-:W-:Y:S02]  /*fb90*/  FMUL.FTZ R74, R175, c[0x0][0x2ec] ;  /* 0x0000bb00af4a7a20 */ /* 0x004fe40000410000 */
[----:B------:R-:W-:Y:S02]  /*fba0*/  IMAD.MOV.U32 R175, RZ, RZ, R80 ;  /* 0x000000ffffaf7224 */ /* 0x000fe400078e0050 */
[----:B------:R-:W-:Y:S02]  /*fbb0*/  FMUL.FTZ R80, R121, c[0x0][0x2ec] ;  /* 0x0000bb0079507a20 */ /* 0x000fe40000410000 */
[----:B------:R-:W-:Y:S01]  /*fbc0*/  IMAD.MOV.U32 R121, RZ, RZ, R77 ;  /* 0x000000ffff797224 */ /* 0x000fe200078e004d */
[----:B------:R2:W-:Y:S01]  /*fbd0*/  MUFU.TANH R92, R72 ;  /* 0x00000048005c7308 */ /* 0x0005e20000002400 */
[----:B------:R-:W-:Y:S01]  /*fbe0*/  FMUL.FTZ R77, R119, c[0x0][0x2ec] ;  /* 0x0000bb00774d7a20 */ /* 0x000fe20000410000 */
[----:B-1----:R-:W-:Y:S01]  /*fbf0*/  IADD3 R11, R206, 0x1, RZ ;  /* 0x00000001ce0b7810 */ /* 0x002fe20007ffe0ff */
[----:B---3--:R-:W-:-:S02]  /*fc00*/  FFMA.FTZ R201, R201, UR4, R37 ;  /* 0x00000004c9c97c23 */ /* 0x008fc40008010025 */
[----:B------:R-:W-:-:S03]  /*fc10*/  IMAD.MOV.U32 R119, RZ, RZ, R85 ;  /* 0x000000ffff777224 */ /* 0x000fc600078e0055 */
[----:B------:R1:W3:Y:S01]  /*fc20*/  MUFU.TANH R71, R53 ;  /* 0x0000003500477308 */ /* 0x0002e20000002400 */
[----:B----4-:R-:W-:Y:S01]  /*fc30*/  FFMA.FTZ R69, R203, UR4, R66 ;  /* 0x00000004cb457c23 */ /* 0x010fe20008010042 */
[----:B------:R-:W-:Y:S01]  /*fc40*/  FSEL R57, R201, -INF , !P5 ;  /* 0xff800000c9397808 */ /* 0x000fe20006800000 */
[----:B------:R-:W-:Y:S01]  /*fc50*/  IMAD.MOV.U32 R201, RZ, RZ, R131 ;  /* 0x000000ffffc97224 */ /* 0x000fe200078e0083 */
[----:B------:R-:W-:-:S04]  /*fc60*/  ISETP.GE.AND P5, PT, R90, R165, PT ;  /* 0x000000a55a00720c */ /* 0x000fc80003fa6270 */
[----:B------:R-:W4:Y:S01]  /*fc70*/  I2F R88, R214 ;  /* 0x000000d600587306 */ /* 0x000f220000201400 */
[----:B--2---:R-:W-:Y:S02]  /*fc80*/  FMUL.FTZ R72, R169, c[0x0][0x2ec] ;  /* 0x0000bb00a9487a20 */ /* 0x004fe40000410000 */
[----:B------:R-:W-:-:S05]  /*fc90*/  IMAD.MOV.U32 R169, RZ, RZ, R83 ;  /* 0x000000ffffa97224 */ /* 0x000fca00078e0053 */
[----:B------:R-:W2:Y:S01]  /*fca0*/  MUFU.TANH R68, R68 ;  /* 0x0000004400447308 */ /* 0x000ea20000002400 */
[----:B-1----:R-:W-:Y:S02]  /*fcb0*/  FMUL.FTZ R53, R123, c[0x0][0x2ec] ;  /* 0x0000bb007b357a20 */ /* 0x002fe40000410000 */
[----:B---3--:R-:W-:Y:S02]  /*fcc0*/  IMAD.MOV.U32 R125, RZ, RZ, R71 ;  /* 0x000000ffff7d7224 */ /* 0x008fe400078e0047 */
[----:B------:R-:W-:Y:S02]  /*fcd0*/  IMAD.MOV.U32 R123, RZ, RZ, R87 ;  /* 0x000000ffff7b7224 */ /* 0x000fe400078e0057 */
[----:B------:R-:W-:Y:S01]  /*fce0*/  FMUL.FTZ R87, R101, c[0x0][0x2ec] ;  /* 0x0000bb0065577a20 */ /* 0x000fe20000410000 */
[----:B------:R-:W1:Y:S01]  /*fcf0*/  MUFU.TANH R67, R67 ;  /* 0x0000004300437308 */ /* 0x000e620000002400 */
[----:B----4-:R-:W-:Y:S01]  /*fd00*/  FFMA.FTZ R71, R88, UR4, R65 ;  /* 0x0000000458477c23 */ /* 0x010fe20008010041 */
[----:B------:R-:W-:Y:S01]  /*fd10*/  IADD3 R214, R206, 0x39, RZ ;  /* 0x00000039ced67810 */ /* 0x000fe20007ffe0ff */
[----:B------:R-:W-:-:S05]  /*fd20*/  IMAD.MOV.U32 R197, RZ, RZ, R125 ;  /* 0x000000ffffc57224 */ /* 0x000fca00078e007d */
[----:B------:R3:W-:Y:S01]  /*fd30*/  I2F R89, R90 ;  /* 0x0000005a00597306 */ /* 0x0007e20000201400 */
[----:B--2---:R-:W-:Y:S01]  /*fd40*/  FFMA.FTZ R66, R203, UR4, R68 ;  /* 0x00000004cb427c23 */ /* 0x004fe20008010044 */
[----:B------:R-:W-:Y:S01]  /*fd50*/  FSEL R68, R69, -INF , !P0 ;  /* 0xff80000045447808 */ /* 0x000fe20004000000 */
[----:B------:R-:W-:Y:S01]  /*fd60*/  IMAD.MOV.U32 R203, RZ, RZ, R119 ;  /* 0x000000ffffcb7224 */ /* 0x000fe200078e0077 */
[----:B------:R-:W-:Y:S02]  /*fd70*/  ISETP.GE.AND P0, PT, R216, R167, PT ;  /* 0x000000a7d800720c */ /* 0x000fe40003f06270 */
[----:B------:R-:W-:Y:S02]  /*fd80*/  FSEL R66, R66, -INF , !P2 ;  /* 0xff80000042427808 */ /* 0x000fe40005000000 */
[----:B------:R-:W2:Y:S01]  /*fd90*/  MUFU.TANH R70, R70 ;  /* 0x0000004600467308 */ /* 0x000ea20000002400 */
[----:B-1----:R-:W-:Y:S01]  /*fda0*/  FFMA.FTZ R65, R88, UR4, R67 ;  /* 0x0000000458417c23 */ /* 0x002fe20008010043 */
[----:B------:R-:W-:-:S02]  /*fdb0*/  FSEL R67, R71, -INF , !P3 ;  /* 0xff80000047437808 */ /* 0x000fc40005800000 */
[----:B------:R-:W-:Y:S02]  /*fdc0*/  ISETP.GE.AND P2, PT, R216, R165, PT ;  /* 0x000000a5d800720c */ /* 0x000fe40003f46270 */
[----:B------:R-:W-:Y:S02]  /*fdd0*/  FSEL R65, R65, -INF , !P4 ;  /* 0xff80000041417808 */ /* 0x000fe40006000000 */
[----:B------:R-:W1:Y:S01]  /*fde0*/  MUFU.TANH R74, R74 ;  /* 0x0000004a004a7308 */ /* 0x000e620000002400 */
[----:B---3--:R-:W-:Y:S01]  /*fdf0*/  FMUL.FTZ R90, R107, c[0x0][0x2ec] ;  /* 0x0000bb006b5a7a20 */ /* 0x008fe20000410000 */
[C---:B------:R-:W-:Y:S02]  /*fe00*/  ISETP.GE.AND P3, PT, R190.reuse, R167, PT ;  /* 0x000000a7be00720c */ /* 0x040fe40003f66270 */
[----:B------:R-:W-:-:S04]  /*fe10*/  ISETP.GE.AND P4, PT, R190, R165, PT ;  /* 0x000000a5be00720c */ /* 0x000fc80003f86270 */
[----:B------:R-:W3:Y:S01]  /*fe20*/  I2F R91, R216 ;  /* 0x000000d8005b7306 */ /* 0x000ee20000201400 */
[----:B--2---:R-:W-:-:S07]  /*fe30*/  FFMA.FTZ R69, R89, UR4, R70 ;  /* 0x0000000459457c23 */ /* 0x004fce0008010046 */
[----:B------:R-:W2:Y:S01]  /*fe40*/  MUFU.TANH R72, R72 ;  /* 0x0000004800487308 */ /* 0x000ea20000002400 */
[----:B-1----:R-:W-:-:S05]  /*fe50*/  FFMA.FTZ R70, R89, UR4, R74 ;  /* 0x0000000459467c23 */ /* 0x002fca000801004a */
[----:B------:R-:W-:Y:S02]  /*fe60*/  FSEL R70, R70, -INF , !P5 ;  /* 0xff80000046467808 */ /* 0x000fe40006800000 */
[----:B------:R-:W-:Y:S01]  /*fe70*/  I2F R188, R190 ;  /* 0x000000be00bc7306 */ /* 0x000fe20000201400 */
[----:B---3--:R-:W-:Y:S01]  /*fe80*/  FFMA.FTZ R76, R91, UR4, R76 ;  /* 0x000000045b4c7c23 */ /* 0x008fe2000801004c */
[----:B------:R-:W-:Y:S02]  /*fe90*/  ISETP.GE.AND P5, PT, R220, R165, PT ;  /* 0x000000a5dc00720c */ /* 0x000fe40003fa6270 */
[----:B------:R-:W-:-:S04]  /*fea0*/  IADD3 R216, R206, 0x49, RZ ;  /* 0x00000049ced87810 */ /* 0x000fc80007ffe0ff */
[----:B------:R-:W1:Y:S01]  /*feb0*/  MUFU.TANH R73, R73 ;  /* 0x0000004900497308 */ /* 0x000e620000002400 */
[----:B--2---:R-:W-:Y:S01]  /*fec0*/  FFMA.FTZ R71, R91, UR4, R72 ;  /* 0x000000045b477c23 */ /* 0x004fe20008010048 */
[----:B------:R-:W-:Y:S02]  /*fed0*/  FSEL R72, R69, -INF , !P6 ;  /* 0xff80000045487808 */ /* 0x000fe40007000000 */
[----:B------:R-:W-:Y:S02]  /*fee0*/  FSEL R69, R76, -INF , !P2 ;  /* 0xff8000004c457808 */ /* 0x000fe40005000000 */
[----:B------:R-:W-:Y:S02]  /*fef0*/  FSEL R71, R71, -INF , !P0 ;  /* 0xff80000047477808 */ /* 0x000fe40004000000 */
[----:B------:R-:W2:Y:S01]  /*ff00*/  MUFU.TANH R79, R79 ;  /* 0x0000004f004f7308 */ /* 0x000ea20000002400 */
[-C--:B------:R-:W-:Y:S02]  /*ff10*/  ISETP.GE.AND P0, PT, R186, R167.reuse, PT ;  /* 0x000000a7ba00720c */ /* 0x080fe40003f06270 */
[----:B------:R-:W-:-:S02]  /*ff20*/  ISETP.GE.AND P6, PT, R220, R167, PT ;  /* 0x000000a7dc00720c */ /* 0x000fc40003fc6270 */
[----:B------:R-:W-:-:S03]  /*ff30*/  ISETP.GE.AND P2, PT, R186, R165, PT ;  /* 0x000000a5ba00720c */ /* 0x000fc60003f46270 */
[----:B------:R3:W-:Y:S01]  /*ff40*/  I2F R184, R220 ;  /* 0x000000dc00b87306 */ /* 0x0007e20000201400 */
[----:B-1----:R-:W-:-:S05]  /*ff50*/  FFMA.FTZ R73, R188, UR4, R73 ;  /* 0x00000004bc497c23 */ /* 0x002fca0008010049 */
[----:B------:R-:W-:Y:S02]  /*ff60*/  FSEL R76, R73, -INF , !P3 ;  /* 0xff800000494c7808 */ /* 0x000fe40005800000 */
[----:B------:R-:W1:Y:S01]  /*ff70*/  MUFU.TANH R81, R81 ;  /* 0x0000005100517308 */ /* 0x000e620000002400 */
[----:B--2---:R-:W-:Y:S01]  /*ff80*/  FFMA.FTZ R74, R188, UR4, R79 ;  /* 0x00000004bc4a7c23 */ /* 0x004fe2000801004f */
[----:B------:R-:W-:Y:S02]  /*ff90*/  ISETP.GE.AND P3, PT, R222, R167, PT ;  /* 0x000000a7de00720c */ /* 0x000fe40003f66270 */
[----:B------:R-:W-:Y:S02]  /*ffa0*/  IADD3 R188, R206, 0x51, RZ ;  /* 0x00000051cebc7810 */ /* 0x000fe40007ffe0ff */
[----:B------:R-:W-:Y:S02]  /*ffb0*/  FSEL R74, R74, -INF , !P4 ;  /* 0xff8000004a4a7808 */ /* 0x000fe40006000000 */
[----:B------:R2:W-:Y:S01]  /*ffc0*/  I2F R185, R186 ;  /* 0x000000ba00b97306 */ /* 0x0005e20000201400 */
[----:B------:R-:W-:-:S02]  /*ffd0*/  ISETP.GE.AND P4, PT, R222, R165, PT ;  /* 0x000000a5de00720c */ /* 0x000fc40003f86270 */
[----:B---3--:R-:W-:-:S05]  /*ffe0*/  IADD3 R220, R206, 0x61, RZ ;  /* 0x00000061cedc7810 */ /* 0x008fca0007ffe0ff */
[----:B------:R-:W3:Y:S01]  /*fff0*/  MUFU.TANH R80, R80 ;  /* 0x0000005000507308 */ /* 0x000ee20000002400 */
[----:B-1----:R-:W-:-:S05]  /*10000*/  FFMA.FTZ R81, R184, UR4, R81 ;  /* 0x00000004b8517c23 */ /* 0x002fca0008010051 */
[----:B------:R-:W-:Y:S02]  /*10010*/  FSEL R73, R81, -INF , !P5 ;  /* 0xff80000051497808 */ /* 0x000fe40006800000 */
[----:B------:R1:W-:Y:S01]  /*10020*/  I2F R180, R222 ;  /* 0x000000de00b47306 */ /* 0x0003e20000201400 */
[----:B------:R-:W-:Y:S02]  /*10030*/  ISETP.GE.AND P5, PT, R246, R165, PT ;  /* 0x000000a5f600720c */ /* 0x000fe40003fa6270 */
[----:B--2---:R-:W-:-:S05]  /*10040*/  IADD3 R186, R206, 0x41, RZ ;  /* 0x00000041ceba7810 */ /* 0x004fca0007ffe0ff */
[----:B------:R-:W2:Y:S01]  /*10050*/  MUFU.TANH R19, R19 ;  /* 0x0000001300137308 */ /* 0x000ea20000002400 */
[----:B---3--:R-:W-:-:S05]  /*10060*/  FFMA.FTZ R80, R185, UR4, R80 ;  /* 0x00000004b9507c23 */ /* 0x008fca0008010050 */
[----:B------:R-:W-:Y:S02]  /*10070*/  FSEL R81, R80, -INF , !P0 ;  /* 0xff80000050517808 */ /* 0x000fe40004000000 */
[----:B------:R-:W3:Y:S01]  /*10080*/  MUFU.TANH R77, R77 ;  /* 0x0000004d004d7308 */ /* 0x000ee20000002400 */
[----:B------:R-:W-:Y:S02]  /*10090*/  ISETP.GE.AND P0, PT, R252, R167, PT ;  /* 0x000000a7fc00720c */ /* 0x000fe40003f06270 */
[----:B-1----:R-:W-:-:S05]  /*100a0*/  IADD3 R222, R206, 0x59, RZ ;  /* 0x00000059cede7810 */ /* 0x002fca0007ffe0ff */
[----:B------:R-:W1:Y:S01]  /*100b0*/  MUFU.TANH R75, R75 ;  /* 0x0000004b004b7308 */ /* 0x000e620000002400 */
[----:B--2---:R-:W-:-:S05]  /*100c0*/  FFMA.FTZ R83, R180, UR4, R19 ;  /* 0x00000004b4537c23 */ /* 0x004fca0008010013 */
[----:B------:R-:W-:Y:S02]  /*100d0*/  FSEL R80, R83, -INF , !P3 ;  /* 0xff80000053507808 */ /* 0x000fe40005800000 */
[----:B------:R-:W2:Y:S01]  /*100e0*/  MUFU.TANH R53, R53 ;  /* 0x0000003500357308 */ /* 0x000ea20000002400 */
[----:B---3--:R-:W-:Y:S01]  /*100f0*/  FFMA.FTZ R77, R180, UR4, R77 ;  /* 0x00000004b44d7c23 */ /* 0x008fe2000801004d */
[----:B------:R-:W-:-:S04]  /*10100*/  ISETP.GE.AND P3, PT, R194, R167, PT ;  /* 0x000000a7c200720c */ /* 0x000fc80003f66270 */
[----:B------:R-:W-:Y:S02]  /*10110*/  FSEL R77, R77, -INF , !P4 ;  /* 0xff8000004d4d7808 */ /* 0x000fe40006000000 */
[----:B------:R3:W-:Y:S01]  /*10120*/  I2F R187, R246 ;  /* 0x000000f600bb7306 */ /* 0x0007e20000201400 */
[----:B-1----:R-:W-:Y:S01]  /*10130*/  FFMA.FTZ R75, R184, UR4, R75 ;  /* 0x00000004b84b7c23 */ /* 0x002fe2000801004b */
[----:B------:R-:W-:-:S04]  /*10140*/  ISETP.GE.AND P4, PT, R194, R165, PT ;  /* 0x000000a5c200720c */ /* 0x000fc80003f86270 */
[----:B------:R-:W-:Y:S02]  /*10150*/  FSEL R75, R75, -INF , !P6 ;  /* 0xff8000004b4b7808 */ /* 0x000fe40007000000 */
[----:B------:R-:W1:Y:S01]  /*10160*/  MUFU.TANH R82, R82 ;  /* 0x0000005200527308 */ /* 0x000e620000002400 */
[----:B--2---:R-:W-:Y:S01]  /*10170*/  FFMA.FTZ R53, R185, UR4, R53 ;  /* 0x00000004b9357c23 */ /* 0x004fe20008010035 */
[----:B------:R-:W-:Y:S01]  /*10180*/  ISETP.GE.AND P6, PT, R246, R167, PT ;  /* 0x000000a7f600720c */ /* 0x000fe20003fc6270 */
[----:B------:R-:W-:-:S03]  /*10190*/  IMAD.MOV.U32 R185, RZ, RZ, R121 ;  /* 0x000000ffffb97224 */ /* 0x000fc600078e0079 */
[----:B------:R-:W-:Y:S01]  /*101a0*/  FSEL R79, R53, -INF , !P2 ;  /* 0xff800000354f7808 */ /* 0x000fe20005000000 */
[----:B------:R-:W-:Y:S01]  /*101b0*/  IMAD.MOV.U32 R53, RZ, RZ, R127 ;  /* 0x000000ffff357224 */ /* 0x000fe200078e007f */
[----:B------:R2:W-:Y:S01]  /*101c0*/  I2F R191, R252 ;  /* 0x000000fc00bf7306 */ /* 0x0005e20000201400 */
[----:B------:R-:W-:Y:S02]  /*101d0*/  ISETP.GE.AND P2, PT, R252, R165, PT ;  /* 0x000000a5fc00720c */ /* 0x000fe40003f46270 */
[----:B---3--:R-:W-:-:S05]  /*101e0*/  IADD3 R246, R206, 0x69, RZ ;  /* 0x00000069cef67810 */ /* 0x008fca0007ffe0ff */
[----:B------:R-:W3:Y:S01]  /*101f0*/  MUFU.TANH R212, R111 ;  /* 0x0000006f00d47308 */ /* 0x000ee20000002400 */
[----:B-1----:R-:W-:-:S05]  /*10200*/  FFMA.FTZ R82, R187, UR4, R82 ;  /* 0x00000004bb527c23 */ /* 0x002fca0008010052 */
[----:B------:R-:W-:Y:S02]  /*10210*/  FSEL R85, R82, -INF , !P6 ;  /* 0xff80000052557808 */ /* 0x000fe40007000000 */
[----:B------:R1:W-:Y:S01]  /*10220*/  I2F R213, R194 ;  /* 0x000000c200d57306 */ /* 0x0003e20000201400 */
[----:B------:R-:W-:Y:S01]  /*10230*/  ISETP.GE.AND P6, PT, R223, R167, PT ;  /* 0x000000a7df00720c */ /* 0x000fe20003fc6270 */
[----:B--2---:R-:W-:-:S05]  /*10240*/  IMAD.U32 R252, RZ, RZ, UR6 ;  /* 0x00000006fffc7e24 */ /* 0x004fca000f8e00ff */
[----:B------:R-:W-:Y:S01]  /*10250*/  LOP3.LUT R252, R252, 0x18, R243, 0xfe, !PT ;  /* 0x00000018fcfc7812 */ /* 0x000fe200078efef3 */
[----:B------:R-:W2:Y:S01]  /*10260*/  MUFU.TANH R88, R105 ;  /* 0x0000006900587308 */ /* 0x000ea20000002400 */
[----:B---3--:R-:W-:-:S05]  /*10270*/  FFMA.FTZ R212, R191, UR4, R212 ;  /* 0x00000004bfd47c23 */ /* 0x008fca00080100d4 */
[----:B------:R-:W-:Y:S02]  /*10280*/  FSEL R82, R212, -INF , !P2 ;  /* 0xff800000d4527808 */ /* 0x000fe40005000000 */
[----:B------:R-:W3:Y:S01]  /*10290*/  MUFU.TANH R90, R90 ;  /* 0x0000005a005a7308 */ /* 0x000ee20000002400 */
[----:B-1----:R-:W-:Y:S01]  /*102a0*/  FMUL.FTZ R194, R97, c[0x0][0x2ec] ;  /* 0x0000bb0061c27a20 */ /* 0x002fe20000410000 */
[----:B------:R-:W-:-:S06]  /*102b0*/  ISETP.GE.AND P2, PT, R211, R165, PT ;  /* 0x000000a5d300720c */ /* 0x000fcc0003f46270 */
[----:B------:R-:W-:Y:S01]  /*102c0*/  I2F R207, R223 ;  /* 0x000000df00cf7306 */ /* 0x000fe20000201400 */
[----:B--2---:R-:W-:-:S05]  /*102d0*/  FFMA.FTZ R91, R213, UR4, R88 ;  /* 0x00000004d55b7c23 */ /* 0x004fca0008010058 */
[----:B------:R-:W-:Y:S02]  /*102e0*/  FSEL R91, R91, -INF , !P3 ;  /* 0xff8000005b5b7808 */ /* 0x000fe40005800000 */
[----:B------:R-:W1:Y:S01]  /*102f0*/  MUFU.TANH R15, R15 ;  /* 0x0000000f000f7308 */ /* 0x000e620000002400 */
[----:B---3--:R-:W-:Y:S01]  /*10300*/  FFMA.FTZ R88, R213, UR4, R90 ;  /* 0x00000004d5587c23 */ /* 0x008fe2000801005a */
[----:B------:R-:W-:-:S04]  /*10310*/  ISETP.GE.AND P3, PT, R11, R167, PT ;  /* 0x000000a70b00720c */ /* 0x000fc80003f66270 */
[----:B------:R-:W-:Y:S02]  /*10320*/  FSEL R88, R88, -INF , !P4 ;  /* 0xff80000058587808 */ /* 0x000fe40006000000 */
[----:B------:R-:W2:Y:S01]  /*10330*/  MUFU.TANH R87, R87 ;  /* 0x0000005700577308 */ /* 0x000ea20000002400 */
[----:B------:R-:W-:-:S07]  /*10340*/  ISETP.GE.AND P4, PT, R11, R165, PT ;  /* 0x000000a50b00720c */ /* 0x000fce0003f86270 */
[----:B------:R-:W-:Y:S01]  /*10350*/  I2F R196, R198 ;  /* 0x000000c600c47306 */ /* 0x000fe20000201400 */
[----:B-1----:R-:W-:Y:S02]  /*10360*/  FFMA.FTZ R15, R187, UR4, R15 ;  /* 0x00000004bb0f7c23 */ /* 0x002fe4000801000f */
[----:B------:R-:W-:-:S03]  /*10370*/  IMAD.MOV.U32 R187, RZ, RZ, R129 ;  /* 0x000000ffffbb7224 */ /* 0x000fc600078e0081 */
[----:B------:R-:W-:Y:S02]  /*10380*/  FSEL R83, R15, -INF , !P5 ;  /* 0xff8000000f537808 */ /* 0x000fe40006800000 */
[----:B------:R-:W1:Y:S01]  /*10390*/  MUFU.TANH R19, R103 ;  /* 0x0000006700137308 */ /* 0x000e620000002400 */
[----:B--2---:R-:W-:Y:S01]  /*103a0*/  FFMA.FTZ R87, R207, UR4, R87 ;  /* 0x00000004cf577c23 */ /* 0x004fe20008010057 */
[----:B------:R-:W-:Y:S01]  /*103b0*/  ISETP.GE.AND P5, PT, R223, R165, PT ;  /* 0x000000a5df00720c */ /* 0x000fe20003fa6270 */
[----:B------:R-:W-:-:S03]  /*103c0*/  IMAD.MOV.U32 R223, RZ, RZ, R113 ;  /* 0x000000ffffdf7224 */ /* 0x000fc600078e0071 */
[----:B------:R-:W-:Y:S02]  /*103d0*/  FSEL R90, R87, -INF , !P6 ;  /* 0xff800000575a7808 */ /* 0x000fe40007000000 */
[----:B------:R-:W2:Y:S01]  /*103e0*/  MUFU.TANH R84, R84 ;  /* 0x0000005400547308 */ /* 0x000ea20000002400 */
[----:B------:R-:W-:-:S07]  /*103f0*/  ISETP.GE.AND P6, PT, R198, R165, PT ;  /* 0x000000a5c600720c */ /* 0x000fce0003fc6270 */
[----:B------:R-:W3:Y:S01]  /*10400*/  I2F R10, R11 ;  /* 0x0000000b000a7306 */ /* 0x000ee20000201400 */
[----:B-1----:R-:W-:-:S05]  /*10410*/  FFMA.FTZ R19, R207, UR4, R19 ;  /* 0x00000004cf137c23 */ /* 0x002fca0008010013 */
[----:B------:R-:W-:Y:S02]  /*10420*/  FSEL R87, R19, -INF , !P5 ;  /* 0xff80000013577808 */ /* 0x000fe40006800000 */
[----:B------:R1:W-:Y:S01]  /*10430*/  I2F R195, R211 ;  /* 0x000000d300c37306 */ /* 0x0003e20000201400 */
[----:B--2---:R-:W-:Y:S01]  /*10440*/  FFMA.FTZ R84, R191, UR4, R84 ;  /* 0x00000004bf547c23 */ /* 0x004fe20008010054 */
[----:B------:R-:W-:Y:S01]  /*10450*/  ISETP.GE.AND P5, PT, R86, R167, PT ;  /* 0x000000a75600720c */ /* 0x000fe20003fa6270 */
[----:B------:R-:W-:-:S03]  /*10460*/  IMAD.MOV.U32 R191, RZ, RZ, R169 ;  /* 0x000000ffffbf7224 */ /* 0x000fc600078e00a9 */
[----:B------:R-:W-:Y:S02]  /*10470*/  FSEL R84, R84, -INF , !P0 ;  /* 0xff80000054547808 */ /* 0x000fe40004000000 */
[----:B------:R-:W2:Y:S01]  /*10480*/  MUFU.TANH R194, R194 ;  /* 0x000000c200c27308 */ /* 0x000ea20000002400 */
[----:B---3--:R-:W-:Y:S01]  /*10490*/  FFMA.FTZ R10, R10, UR4, R205 ;  /* 0x000000040a0a7c23 */ /* 0x008fe200080100cd */
[----:B------:R-:W-:-:S04]  /*104a0*/  ISETP.GE.AND P0, PT, R211, R167, PT ;  /* 0x000000a7d300720c */ /* 0x000fc80003f06270 */
[----:B------:R-:W-:Y:S01]  /*104b0*/  FSEL R19, R10, -INF , !P3 ;  /* 0xff8000000a137808 */ /* 0x000fe20005800000 */
[----:B------:R-:W-:Y:S01]  /*104c0*/  IMAD.U32 R10, RZ, RZ, UR6 ;  /* 0x00000006ff0a7e24 */ /* 0x000fe2000f8e00ff */
[----:B------:R-:W3:Y:S01]  /*104d0*/  MUFU.TANH R212, R99 ;  /* 0x0000006300d47308 */ /* 0x000ee20000002400 */
[----:B-1----:R-:W-:Y:S01]  /*104e0*/  IMAD.MOV.U32 R211, RZ, RZ, R123 ;  /* 0x000000ffffd37224 */ /* 0x002fe200078e007b */
[----:B------:R-:W-:Y:S02]  /*104f0*/  ISETP.GE.AND P3, PT, R210, R167, PT ;  /* 0x000000a7d200720c */ /* 0x000fe40003f66270 */
[C-C-:B------:R-:W-:Y:S02]  /*10500*/  LOP3.LUT R131, R10.reuse, 0x38, R243.reuse, 0xfe, !PT ;  /* 0x000000380a837812 */ /* 0x140fe400078efef3 */
[----:B------:R-:W-:Y:S02]  /*10510*/  LOP3.LUT R129, R10, 0x40, R243, 0xfe, !PT ;  /* 0x000000400a817812 */ /* 0x000fe400078efef3 */
[----:B------:R-:W1:Y:S01]  /*10520*/  I2F R36, R86 ;  /* 0x0000005600247306 */ /* 0x000e620000201400 */
[----:B--2---:R-:W-:-:S05]  /*10530*/  FFMA.FTZ R89, R195, UR4, R194 ;  /* 0x00000004c3597c23 */ /* 0x004fca00080100c2 */
[----:B------:R-:W-:Y:S02]  /*10540*/  FSEL R89, R89, -INF , !P0 ;  /* 0xff80000059597808 */ /* 0x000fe40004000000 */
[----:B------:R-:W2:Y:S01]  /*10550*/  I2F R48, R86 ;  /* 0x0000005600307306 */ /* 0x000ea20000201400 */
[----:B---3--:R-:W-:Y:S01]  /*10560*/  FFMA.FTZ R212, R195, UR4, R212 ;  /* 0x00000004c3d47c23 */ /* 0x008fe200080100d4 */
[----:B------:R-:W-:-:S06]  /*10570*/  ISETP.GE.AND P0, PT, R18, R167, PT ;  /* 0x000000a71200720c */ /* 0x000fcc0003f06270 */
[----:B------:R-:W3:Y:S01]  /*10580*/  I2F R22, R18 ;  /* 0x0000001200167306 */ /* 0x000ee20000201400 */
[----:B-1----:R-:W-:-:S05]  /*10590*/  FFMA.FTZ R15, R36, UR4, R219 ;  /* 0x00000004240f7c23 */ /* 0x002fca00080100db */
[----:B------:R-:W-:Y:S02]  /*105a0*/  FSEL R15, R15, -INF , !P5 ;  /* 0xff8000000f0f7808 */ /* 0x000fe40006800000 */
[----:B------:R1:W4:Y:S01]  /*105b0*/  I2F R14, R11 ;  /* 0x0000000b000e7306 */ /* 0x0003220000201400 */
[----:B--2---:R-:W-:Y:S01]  /*105c0*/  FFMA.FTZ R48, R48, UR4, R247 ;  /* 0x0000000430307c23 */ /* 0x004fe200080100f7 */
[----:B------:R-:W-:-:S06]  /*105d0*/  ISETP.GE.AND P5, PT, R208, R167, PT ;  /* 0x000000a7d000720c */ /* 0x000fcc0003fa6270 */
[----:B------:R-:W2:Y:S01]  /*105e0*/  I2F R23, R18 ;  /* 0x0000001200177306 */ /* 0x000ea20000201400 */
[----:B---3--:R-:W-:Y:S02]  /*105f0*/  FFMA.FTZ R36, R22, UR4, R187 ;  /* 0x0000000416247c23 */ /* 0x008fe400080100bb */
[----:B------:R-:W-:Y:S02]  /*10600*/  FMUL.FTZ R22, R174, c[0x0][0x2ec] ;  /* 0x0000bb00ae167a20 */ /* 0x000fe40000410000 */
[----:B------:R-:W-:Y:S02]  /*10610*/  FMUL.FTZ R174, R33, c[0x0][0x2ec] ;  /* 0x0000bb0021ae7a20 */ /* 0x000fe40000410000 */
[----:B-1----:R-:W-:Y:S01]  /*10620*/  FFMA.FTZ R11, R196, UR4, R221 ;  /* 0x00000004c40b7c23 */ /* 0x002fe200080100dd */
[----:B------:R-:W1:Y:S01]  /*10630*/  I2F R37, R210 ;  /* 0x000000d200257306 */ /* 0x000e620000201400 */
[----:B----4-:R-:W-:Y:S02]  /*10640*/  FFMA.FTZ R14, R14, UR4, R209 ;  /* 0x000000040e0e7c23 */ /* 0x010fe400080100d1 */
[----:B------:R-:W-:Y:S01]  /*10650*/  IMAD.U32 R196, RZ, RZ, UR6 ;  /* 0x00000006ffc47e24 */ /* 0x000fe2000f8e00ff */
[----:B------:R-:W-:-:S02]  /*10660*/  FSEL R11, R11, -INF , !P6 ;  /* 0xff8000000b0b7808 */ /* 0x000fc40007000000 */
[-C--:B------:R-:W-:Y:S01]  /*10670*/  ISETP.GE.AND P6, PT, R86, R165.reuse, PT ;  /* 0x000000a55600720c */ /* 0x080fe20003fc6270 */
[----:B------:R-:W-:Y:S01]  /*10680*/  IMAD.U32 R86, RZ, RZ, UR6 ;  /* 0x00000006ff567e24 */ /* 0x000fe2000f8e00ff */
[----:B------:R-:W3:Y:S01]  /*10690*/  I2F R109, R204 ;  /* 0x000000cc006d7306 */ /* 0x000ee20000201400 */
[----:B--2---:R-:W-:Y:S01]  /*106a0*/  FFMA.FTZ R53, R23, UR4, R53 ;  /* 0x0000000417357c23 */ /* 0x004fe20008010035 */
[----:B------:R-:W-:Y:S01]  /*106b0*/  FSEL R10, R48, -INF , !P6 ;  /* 0xff800000300a7808 */ /* 0x000fe20007000000 */
[----:B------:R-:W-:Y:S01]  /*106c0*/  IMAD.U32 R48, RZ, RZ, UR6 ;  /* 0x00000006ff307e24 */ /* 0x000fe2000f8e00ff */
[----:B------:R-:W-:Y:S02]  /*106d0*/  LOP3.LUT R115, R86, 0x28, R243, 0xfe, !PT ;  /* 0x0000002856737812 */ /* 0x000fe400078efef3 */
[----:B------:R-:W-:Y:S02]  /*106e0*/  FSEL R86, R212, -INF , !P2 ;  /* 0xff800000d4567808 */ /* 0x000fe40005000000 */
[----:B------:R-:W2:Y:S01]  /*106f0*/  I2F R190, R214 ;  /* 0x000000d600be7306 */ /* 0x000ea20000201400 */
[-C--:B------:R-:W-:Y:S01]  /*10700*/  ISETP.GE.AND P2, PT, R18, R165.reuse, PT ;  /* 0x000000a51200720c */ /* 0x080fe20003f46270 */
[----:B-1----:R-:W-:Y:S01]  /*10710*/  FFMA.FTZ R171, R37, UR4, R171 ;  /* 0x0000000425ab7c23 */ /* 0x002fe200080100ab */
[----:B------:R-:W-:Y:S01]  /*10720*/  FSEL R23, R36, -INF , !P0 ;  /* 0xff80000024177808 */ /* 0x000fe20004000000 */
[----:B------:R-:W-:Y:S01]  /*10730*/  FMUL.FTZ R18, R172, c[0x0][0x2ec] ;  /* 0x0000bb00ac127a20 */ /* 0x000fe20000410000 */
[----:B------:R-:W-:Y:S01]  /*10740*/  FSEL R14, R14, -INF , !P4 ;  /* 0xff8000000e0e7808 */ /* 0x000fe20006000000 */
[----:B------:R-:W-:Y:S01]  /*10750*/  IMAD.U32 R172, RZ, RZ, UR6 ;  /* 0x00000006ffac7e24 */ /* 0x000fe2000f8e00ff */
[----:B------:R-:W-:Y:S01]  /*10760*/  FSEL R36, R53, -INF , !P2 ;  /* 0xff80000035247808 */ /* 0x000fe20005000000 */
[----:B------:R-:W-:Y:S01]  /*10770*/  MUFU.TANH R40, R40 ;  /* 0x0000002800287308 */ /* 0x000fe20000002400 */
[----:B------:R-:W-:Y:S01]  /*10780*/  ISETP.GE.AND P4, PT, R210, R165, PT ;  /* 0x000000a5d200720c */ /* 0x000fe20003f86270 */
[----:B------:R-:W-:Y:S01]  /*10790*/  FFMA.FTZ R53, R37, UR4, R211 ;  /* 0x0000000425357c23 */ /* 0x000fe200080100d3 */
[C---:B------:R-:W-:Y:S01]  /*107a0*/  ISETP.GE.AND P0, PT, R204.reuse, R167, PT ;  /* 0x000000a7cc00720c */ /* 0x040fe20003f06270 */
[C---:B---3--:R-:W-:Y:S01]  /*107b0*/  FFMA.FTZ R213, R109.reuse, UR4, R191 ;  /* 0x000000046dd57c23 */ /* 0x048fe200080100bf */
[----:B------:R-:W-:Y:S01]  /*107c0*/  ISETP.GE.AND P2, PT, R204, R165, PT ;  /* 0x000000a5cc00720c */ /* 0x000fe20003f46270 */
[----:B------:R-:W-:Y:S01]  /*107d0*/  FFMA.FTZ R210, R109, UR4, R185 ;  /* 0x000000046dd27c23 */ /* 0x000fe200080100b9 */
[C-C-:B------:R-:W-:Y:S01]  /*107e0*/  LOP3.LUT R187, R48.reuse, 0x48, R243.reuse, 0xfe, !PT ;  /* 0x0000004830bb7812 */ /* 0x140fe200078efef3 */
[----:B------:R-:W1:Y:S01]  /*107f0*/  I2F R101, R188 ;  /* 0x000000bc00657306 */ /* 0x000e620000201400 */
[----:B------:R-:W-:Y:S01]  /*10800*/  LOP3.LUT R195, R48, 0x50, R243, 0xfe, !PT ;  /* 0x0000005030c37812 */ /* 0x000fe200078efef3 */
[C---:B--2---:R-:W-:Y:S01]  /*10810*/  FFMA.FTZ R205, R190.reuse, UR4, R197 ;  /* 0x00000004becd7c23 */ /* 0x044fe200080100c5 */
[----:B------:R-:W-:Y:S01]  /*10820*/  FSEL R48, R53, -INF , !P4 ;  /* 0xff80000035307808 */ /* 0x000fe20006000000 */
[----:B------:R-:W-:Y:S01]  /*10830*/  FFMA.FTZ R55, R190, UR4, R55 ;  /* 0x00000004be377c23 */ /* 0x000fe20008010037 */
[----:B------:R-:W-:-:S02]  /*10840*/  FSEL R213, R213, -INF , !P0 ;  /* 0xff800000d5d57808 */ /* 0x000fc40004000000 */
[----:B------:R-:W-:Y:S01]  /*10850*/  FSEL R210, R210, -INF , !P2 ;  /* 0xff800000d2d27808 */ /* 0x000fe20005000000 */
[----:B------:R-:W2:Y:S01]  /*10860*/  I2F R27, R208 ;  /* 0x000000d0001b7306 */ /* 0x000ea20000201400 */
[C---:B------:R-:W-:Y:S02]  /*10870*/  ISETP.GE.AND P0, PT, R186.reuse, R167, PT ;  /* 0x000000a7ba00720c */ /* 0x040fe40003f06270 */
[-C--:B------:R-:W-:Y:S02]  /*10880*/  ISETP.GE.AND P2, PT, R186, R165.reuse, PT ;  /* 0x000000a5ba00720c */ /* 0x080fe40003f46270 */
[----:B------:R-:W-:Y:S02]  /*10890*/  ISETP.GE.AND P6, PT, R208, R165, PT ;  /* 0x000000a5d000720c */ /* 0x000fe40003fc6270 */
[----:B------:R-:W-:Y:S01]  /*108a0*/  FSEL R37, R171, -INF , !P3 ;  /* 0xff800000ab257808 */ /* 0x000fe20005800000 */
[----:B------:R-:W3:Y:S01]  /*108b0*/  I2F R105, R202 ;  /* 0x000000ca00697306 */ /* 0x000ee20000201400 */
[C---:B-1----:R-:W-:Y:S01]  /*108c0*/  FFMA.FTZ R191, R101.reuse, UR4, R40 ;  /* 0x0000000465bf7c23 */ /* 0x042fe20008010028 */
[C---:B------:R-:W-:Y:S01]  /*108d0*/  ISETP.GE.AND P3, PT, R202.reuse, R167, PT ;  /* 0x000000a7ca00720c */ /* 0x040fe20003f66270 */
[----:B------:R-:W-:Y:S01]  /*108e0*/  FFMA.FTZ R101, R101, UR4, R179 ;  /* 0x0000000465657c23 */ /* 0x000fe200080100b3 */
[----:B------:R-:W-:-:S02]  /*108f0*/  ISETP.GE.AND P4, PT, R202, R165, PT ;  /* 0x000000a5ca00720c */ /* 0x000fc40003f86270 */
[----:B------:R-:W-:Y:S02]  /*10900*/  LOP3.LUT R121, R196, 0x20, R243, 0xfe, !PT ;  /* 0x00000020c4797812 */ /* 0x000fe400078efef3 */
[----:B------:R-:W-:Y:S01]  /*10910*/  MUFU.TANH R51, R51 ;  /* 0x0000003300337308 */ /* 0x000fe20000002400 */
[C---:B--2---:R-:W-:Y:S01]  /*10920*/  FFMA.FTZ R53, R27.reuse, UR4, R223 ;  /* 0x000000041b357c23 */ /* 0x044fe200080100df */
[C---:B------:R-:W-:Y:S01]  /*10930*/  LOP3.LUT R127, R172.reuse, 0x30, R243, 0xfe, !PT ;  /* 0x00000030ac7f7812 */ /* 0x040fe200078efef3 */
[----:B------:R-:W-:Y:S01]  /*10940*/  FFMA.FTZ R212, R27, UR4, R201 ;  /* 0x000000041bd47c23 */ /* 0x000fe200080100c9 */
[----:B------:R-:W-:Y:S02]  /*10950*/  LOP3.LUT R27, R172, 0x80, R243, 0xfe, !PT ;  /* 0x00000080ac1b7812 */ /* 0x000fe400078efef3 */
[----:B------:R-:W-:Y:S02]  /*10960*/  FSEL R53, R53, -INF , !P5 ;  /* 0xff80000035357808 */ /* 0x000fe40006800000 */
[----:B------:R-:W-:Y:S01]  /*10970*/  MUFU.TANH R47, R47 ;  /* 0x0000002f002f7308 */ /* 0x000fe20000002400 */
[----:B------:R-:W-:Y:S01]  /*10980*/  ISETP.GE.AND P5, PT, R214, R167, PT ;  /* 0x000000a7d600720c */ /* 0x000fe20003fa6270 */
[C---:B---3--:R-:W-:Y:S01]  /*10990*/  FFMA.FTZ R207, R105.reuse, UR4, R203 ;  /* 0x0000000469cf7c23 */ /* 0x048fe200080100cb */
[----:B------:R-:W-:Y:S01]  /*109a0*/  FSEL R212, R212, -INF , !P6 ;  /* 0xff800000d4d47808 */ /* 0x000fe20007000000 */
[----:B------:R-:W-:Y:S01]  /*109b0*/  FFMA.FTZ R204, R105, UR4, R199 ;  /* 0x0000000469cc7c23 */ /* 0x000fe200080100c7 */
[----:B------:R-:W-:-:S02]  /*109c0*/  ISETP.GE.AND P6, PT, R214, R165, PT ;  /* 0x000000a5d600720c */ /* 0x000fc40003fc6270 */
[----:B------:R-:W-:Y:S01]  /*109d0*/  FSEL R205, R205, -INF , !P5 ;  /* 0xff800000cdcd7808 */ /* 0x000fe20006800000 */
[----:B------:R-:W1:Y:S01]  /*109e0*/  I2F R184, R216 ;  /* 0x000000d800b87306 */ /* 0x000e620000201400 */
[C---:B------:R-:W-:Y:S02]  /*109f0*/  ISETP.GE.AND P5, PT, R188.reuse, R167, PT ;  /* 0x000000a7bc00720c */ /* 0x040fe40003fa6270 */
[----:B------:R-:W-:Y:S02]  /*10a00*/  FSEL R202, R55, -INF , !P6 ;  /* 0xff80000037ca7808 */ /* 0x000fe40007000000 */
[----:B------:R-:W-:Y:S02]  /*10a10*/  ISETP.GE.AND P6, PT, R188, R165, PT ;  /* 0x000000a5bc00720c */ /* 0x000fe40003fc6270 */
[----:B------:R-:W-:Y:S01]  /*10a20*/  FSEL R207, R207, -INF , !P3 ;  /* 0xff800000cfcf7808 */ /* 0x000fe20005800000 */
[----:B------:R-:W-:Y:S01]  /*10a30*/  I2F R97, R246 ;  /* 0x000000f600617306 */ /* 0x000fe20000201400 */
[----:B------:R-:W-:-:S02]  /*10a40*/  ISETP.GE.AND P3, PT, R216, R167, PT ;  /* 0x000000a7d800720c */ /* 0x000fc40003f66270 */
[C-C-:B------:R-:W-:Y:S02]  /*10a50*/  LOP3.LUT R201, R172.reuse, 0x58, R243.reuse, 0xfe, !PT ;  /* 0x00000058acc97812 */ /* 0x140fe400078efef3 */
[C-C-:B------:R-:W-:Y:S02]  /*10a60*/  LOP3.LUT R219, R172.reuse, 0x60, R243.reuse, 0xfe, !PT ;  /* 0x00000060acdb7812 */ /* 0x140fe400078efef3 */
[----:B------:R-:W-:Y:S01]  /*10a70*/  LOP3.LUT R221, R172, 0x68, R243, 0xfe, !PT ;  /* 0x00000068acdd7812 */ /* 0x000fe200078efef3 */
[----:B------:R-:W2:Y:S01]  /*10a80*/  MUFU.TANH R190, R29 ;  /* 0x0000001d00be7308 */ /* 0x000ea20000002400 */
[----:B-1----:R-:W-:Y:S01]  /*10a90*/  FFMA.FTZ R51, R184, UR4, R51 ;  /* 0x00000004b8337c23 */ /* 0x002fe20008010033 */
[----:B------:R-:W-:Y:S01]  /*10aa0*/  LOP3.LUT R223, R172, 0x70, R243, 0xfe, !PT ;  /* 0x00000070acdf7812 */ /* 0x000fe200078efef3 */
[----:B------:R-:W-:Y:S01]  /*10ab0*/  FFMA.FTZ R196, R184, UR4, R47 ;  /* 0x00000004b8c47c23 */ /* 0x000fe2000801002f */
[----:B------:R-:W-:Y:S02]  /*10ac0*/  LOP3.LUT R247, R172, 0x78, R243, 0xfe, !PT ;  /* 0x00000078acf77812 */ /* 0x000fe400078efef3 */
[----:B------:R-:W-:-:S02]  /*10ad0*/  FSEL R191, R191, -INF , !P5 ;  /* 0xff800000bfbf7808 */ /* 0x000fc40006800000 */
[----:B------:R-:W-:Y:S01]  /*10ae0*/  MUFU.TANH R49, R49 ;  /* 0x0000003100317308 */ /* 0x000fe20000002400 */
[----:B------:R-:W-:Y:S02]  /*10af0*/  ISETP.GE.AND P5, PT, R246, R167, PT ;  /* 0x000000a7f600720c */ /* 0x000fe40003fa6270 */
[----:B------:R-:W-:Y:S02]  /*10b00*/  FSEL R197, R51, -INF , !P3 ;  /* 0xff80000033c57808 */ /* 0x000fe40005800000 */
[----:B------:R-:W-:Y:S02]  /*10b10*/  FSEL R204, R204, -INF , !P4 ;  /* 0xff800000cccc7808 */ /* 0x000fe40006000000 */
[----:B------:R-:W-:Y:S01]  /*10b20*/  ISETP.GE.AND P4, PT, R216, R165, PT ;  /* 0x000000a5d800720c */ /* 0x000fe20003f86270 */
[----:B------:R1:W3:Y:S01]  /*10b30*/  I2F R178, R186 ;  /* 0x000000ba00b27306 */ /* 0x0002e20000201400 */
[----:B--2---:R-:W-:Y:S01]  /*10b40*/  FFMA.FTZ R185, R97, UR4, R190 ;  /* 0x0000000461b97c23 */ /* 0x004fe200080100be */
[----:B------:R-:W-:-:S02]  /*10b50*/  ISETP.GE.AND P3, PT, R220, R167, PT ;  /* 0x000000a7dc00720c */ /* 0x000fc40003f66270 */
[----:B------:R-:W-:Y:S02]  /*10b60*/  FSEL R196, R196, -INF , !P4 ;  /* 0xff800000c4c47808 */ /* 0x000fe40006000000 */
[----:B------:R-:W-:Y:S02]  /*10b70*/  FSEL R185, R185, -INF , !P5 ;  /* 0xff800000b9b97808 */ /* 0x000fe40006800000 */
[----:B------:R-:W2:Y:S01]  /*10b80*/  MUFU.TANH R40, R31 ;  /* 0x0000001f00287308 */ /* 0x000ea20000002400 */
[----:B------:R-:W-:Y:S02]  /*10b90*/  ISETP.GE.AND P5, PT, R206, R167, PT ;  /* 0x000000a7ce00720c */ /* 0x000fe40003fa6270 */
[----:B------:R-:W-:Y:S01]  /*10ba0*/  ISETP.GE.AND P4, PT, R220, R165, PT ;  /* 0x000000a5dc00720c */ /* 0x000fe20003f86270 */
[----:B-1----:R-:W-:-:S04]  /*10bb0*/  FMUL.FTZ R186, R35, c[0x0][0x2ec] ;  /* 0x0000bb0023ba7a20 */ /* 0x002fc80000410000 */
[----:B------:R-:W1:Y:S01]  /*10bc0*/  I2F R200, R206 ;  /* 0x000000ce00c87306 */ /* 0x000e620000201400 */
[C---:B---3--:R-:W-:Y:S02]  /*10bd0*/  FFMA.FTZ R49, R178.reuse, UR4, R49 ;  /* 0x00000004b2317c23 */ /* 0x048fe40008010031 */
[----:B------:R-:W-:-:S03]  /*10be0*/  FFMA.FTZ R198, R178, UR4, R175 ;  /* 0x00000004b2c67c23 */ /* 0x000fc600080100af */
[----:B------:R-:W-:Y:S01]  /*10bf0*/  FSEL R199, R49, -INF , !P0 ;  /* 0xff80000031c77808 */ /* 0x000fe20004000000 */
[----:B--2---:R-:W-:Y:S01]  /*10c00*/  FFMA.FTZ R40, R97, UR4, R40 ;  /* 0x0000000461287c23 */ /* 0x004fe20008010028 */
[----:B------:R-:W-:Y:S01]  /*10c10*/  I2F R103, R220 ;  /* 0x000000dc00677306 */ /* 0x000fe20000201400 */
[----:B------:R-:W-:Y:S01]  /*10c20*/  FSEL R198, R198, -INF , !P2 ;  /* 0xff800000c6c67808 */ /* 0x000fe20005000000 */
[----:B------:R-:W-:Y:S01]  /*10c30*/  FMUL.FTZ R31, R168, c[0x0][0x2ec] ;  /* 0x0000bb00a81f7a20 */ /* 0x000fe20000410000 */
[C---:B------:R-:W-:Y:S01]  /*10c40*/  ISETP.GE.AND P0, PT, R222.reuse, R167, PT ;  /* 0x000000a7de00720c */ /* 0x040fe20003f06270 */
[----:B------:R-:W-:Y:S01]  /*10c50*/  IMAD.U32 R168, RZ, RZ, UR6 ;  /* 0x00000006ffa87e24 */ /* 0x000fe2000f8e00ff */
[----:B------:R-:W-:-:S03]  /*10c60*/  ISETP.GE.AND P2, PT, R222, R165, PT ;  /* 0x000000a5de00720c */ /* 0x000fc60003f46270 */
[----:B------:R-:W-:Y:S01]  /*10c70*/  I2F R99, R252 ;  /* 0x000000fc00637306 */ /* 0x000fe20000201400 */
[----:B-1----:R-:W-:-:S05]  /*10c80*/  FFMA.FTZ R29, R200, UR4, R93 ;  /* 0x00000004c81d7c23 */ /* 0x002fca000801005d */
[----:B------:R-:W-:Y:S02]  /*10c90*/  FSEL R29, R29, -INF , !P5 ;  /* 0xff8000001d1d7808 */ /* 0x000fe40006800000 */
[----:B------:R-:W1:Y:S01]  /*10ca0*/  MUFU.TANH R174, R174 ;  /* 0x000000ae00ae7308 */ /* 0x000e620000002400 */
[----:B------:R-:W-:-:S07]  /*10cb0*/  ISETP.GE.AND P5, PT, R121, R165, PT ;  /* 0x000000a57900720c */ /* 0x000fce0003fa6270 */
[----:B------:R-:W2:Y:S08]  /*10cc0*/  I2F R180, R222 ;  /* 0x000000de00b47306 */ /* 0x000eb00000201400 */
[----:B------:R-:W3:Y:S01]  /*10cd0*/  MUFU.TANH R186, R186 ;  /* 0x000000ba00ba7308 */ /* 0x000ee20000002400 */
[----:B-1----:R-:W-:-:S07]  /*10ce0*/  FFMA.FTZ R174, R103, UR4, R174 ;  /* 0x0000000467ae7c23 */ /* 0x002fce00080100ae */
[----:B------:R-:W-:Y:S01]  /*10cf0*/  MUFU.TANH R39, R39 ;  /* 0x0000002700277308 */ /* 0x000fe20000002400 */
[C---:B--2---:R-:W-:Y:S02]  /*10d00*/  FFMA.FTZ R43, R180.reuse, UR4, R43 ;  /* 0x00000004b42b7c23 */ /* 0x044fe4000801002b */
[----:B------:R-:W-:Y:S01]  /*10d10*/  FFMA.FTZ R178, R180, UR4, R177 ;  /* 0x00000004b4b27c23 */ /* 0x000fe200080100b1 */
[----:B------:R-:W-:Y:S01]  /*10d20*/  FSEL R177, R174, -INF , !P3 ;  /* 0xff800000aeb17808 */ /* 0x000fe20005800000 */
[----:B------:R-:W-:Y:S01]  /*10d30*/  IMAD.U32 R180, RZ, RZ, UR6 ;  /* 0x00000006ffb47e24 */ /* 0x000fe2000f8e00ff */
[----:B------:R-:W-:Y:S02]  /*10d40*/  FSEL R175, R43, -INF , !P0 ;  /* 0xff8000002baf7808 */ /* 0x000fe40004000000 */
[----:B------:R-:W-:Y:S01]  /*10d50*/  MUFU.TANH R26, R26 ;  /* 0x0000001a001a7308 */ /* 0x000fe20000002400 */
[----:B---3--:R-:W-:Y:S01]  /*10d60*/  FFMA.FTZ R186, R103, UR4, R186 ;  /* 0x0000000467ba7c23 */ /* 0x008fe200080100ba */
[----:B------:R-:W-:-:S02]  /*10d70*/  FSEL R178, R178, -INF , !P2 ;  /* 0xff800000b2b27808 */ /* 0x000fc40005000000 */
[C---:B------:R-:W-:Y:S02]  /*10d80*/  ISETP.GE.AND P0, PT, R117.reuse, R167, PT ;  /* 0x000000a77500720c */ /* 0x040fe40003f06270 */
[----:B------:R-:W-:Y:S02]  /*10d90*/  ISETP.GE.AND P2, PT, R117, R165, PT ;  /* 0x000000a57500720c */ /* 0x000fe40003f46270 */
[----:B------:R-:W1:Y:S01]  /*10da0*/  I2F R107, R117 ;  /* 0x00000075006b7306 */ /* 0x000e620000201400 */
[----:B------:R-:W-:Y:S02]  /*10db0*/  FSEL R188, R186, -INF , !P4 ;  /* 0xff800000babc7808 */ /* 0x000fe40006000000 */
[C---:B------:R-:W-:Y:S02]  /*10dc0*/  ISETP.GE.AND P3, PT, R252.reuse, R167, PT ;  /* 0x000000a7fc00720c */ /* 0x040fe40003f66270 */
[----:B------:R-:W-:Y:S02]  /*10dd0*/  ISETP.GE.AND P4, PT, R252, R165, PT ;  /* 0x000000a5fc00720c */ /* 0x000fe40003f86270 */
[--C-:B------:R-:W-:Y:S01]  /*10de0*/  LOP3.LUT R103, R168, 0xa8, R243.reuse, 0xfe, !PT ;  /* 0x000000a8a8677812 */ /* 0x100fe200078efef3 */
[----:B------:R2:W-:Y:S01]  /*10df0*/  I2F R113, R252 ;  /* 0x000000fc00717306 */ /* 0x0005e20000201400 */
[----:B------:R-:W-:-:S07]  /*10e00*/  LOP3.LUT R180, R180, 0x80, R243, 0xfe, !PT ;  /* 0x00000080b4b47812 */ /* 0x000fce00078efef3 */
[----:B------:R3:W-:Y:S01]  /*10e10*/  I2F R47, R27 ;  /* 0x0000001b002f7306 */ /* 0x0007e20000201400 */
[C---:B-1----:R-:W-:Y:S01]  /*10e20*/  FFMA.FTZ R179, R107.reuse, UR4, R39 ;  /* 0x000000046bb37c23 */ /* 0x042fe20008010027 */
[----:B------:R-:W-:Y:S01]  /*10e30*/  LOP3.LUT R117, R168, 0x98, R243, 0xfe, !PT ;  /* 0x00000098a8757812 */ /* 0x000fe200078efef3 */
[----:B------:R-:W-:Y:S02]  /*10e40*/  FFMA.FTZ R174, R107, UR4, R26 ;  /* 0x000000046bae7c23 */ /* 0x000fe4000801001a */
[----:B------:R-:W-:Y:S01]  /*10e50*/  IMAD.U32 R26, RZ, RZ, UR6 ;  /* 0x00000006ff1a7e24 */ /* 0x000fe2000f8e00ff */
[----:B------:R-:W-:Y:S02]  /*10e60*/  FSEL R179, R179, -INF , !P0 ;  /* 0xff800000b3b37808 */ /* 0x000fe40004000000 */
[----:B------:R-:W1:Y:S01]  /*10e70*/  I2F R194, R115 ;  /* 0x0000007300c27306 */ /* 0x000e620000201400 */
[----:B------:R-:W-:Y:S01]  /*10e80*/  FSEL R174, R174, -INF , !P2 ;  /* 0xff800000aeae7808 */ /* 0x000fe20005000000 */
[----:B--2---:R-:W-:Y:S01]  /*10e90*/  IMAD.U32 R252, RZ, RZ, UR6 ;  /* 0x00000006fffc7e24 */ /* 0x004fe2000f8e00ff */
[----:B------:R-:W-:-:S02]  /*10ea0*/  ISETP.GE.AND P0, PT, R115, R167, PT ;  /* 0x000000a77300720c */ /* 0x000fc40003f06270 */
[-C--:B------:R-:W-:Y:S02]  /*10eb0*/  ISETP.GE.AND P2, PT, R115, R165.reuse, PT ;  /* 0x000000a57300720c */ /* 0x080fe40003f46270 */
[--C-:B------:R-:W-:Y:S01]  /*10ec0*/  LOP3.LUT R252, R252, 0xa0, R243.reuse, 0xfe, !PT ;  /* 0x000000a0fcfc7812 */ /* 0x100fe200078efef3 */
[----:B------:R2:W4:Y:S01]  /*10ed0*/  I2F R111, R121 ;  /* 0x00000079006f7306 */ /* 0x0005220000201400 */
[--C-:B---3--:R-:W-:Y:S02]  /*10ee0*/  LOP3.LUT R27, R172, 0x88, R243.reuse, 0xfe, !PT ;  /* 0x00000088ac1b7812 */ /* 0x108fe400078efef3 */
[----:B------:R-:W-:Y:S02]  /*10ef0*/  FSEL R172, R101, -INF , !P6 ;  /* 0xff80000065ac7808 */ /* 0x000fe40007000000 */
[----:B------:R-:W-:Y:S01]  /*10f00*/  ISETP.GE.AND P6, PT, R246, R165, PT ;  /* 0x000000a5f600720c */ /* 0x000fe20003fc6270 */
[----:B------:R-:W-:Y:S01]  /*10f10*/  IMAD.U32 R246, RZ, RZ, UR6 ;  /* 0x00000006fff67e24 */ /* 0x000fe2000f8e00ff */
[----:B------:R-:W-:Y:S01]  /*10f20*/  LOP3.LUT R107, R26, 0xb8, R243, 0xfe, !PT ;  /* 0x000000b81a6b7812 */ /* 0x000fe200078efef3 */
[----:B------:R3:W-:Y:S01]  /*10f30*/  I2F R51, R27 ;  /* 0x0000001b00337306 */ /* 0x0007e20000201400 */
[----:B------:R-:W-:Y:S01]  /*10f40*/  FSEL R190, R40, -INF , !P6 ;  /* 0xff80000028be7808 */ /* 0x000fe20007000000 */
[----:B------:R-:W-:Y:S01]  /*10f50*/  IMAD.U32 R40, RZ, RZ, UR6 ;  /* 0x00000006ff287e24 */ /* 0x000fe2000f8e00ff */
[----:B------:R-:W-:Y:S01]  /*10f60*/  ISETP.GE.AND P6, PT, R121, R167, PT ;  /* 0x000000a77900720c */ /* 0x000fe20003fc6270 */
[----:B-1----:R-:W-:Y:S01]  /*10f70*/  FFMA.FTZ R189, R194, UR4, R189 ;  /* 0x00000004c2bd7c23 */ /* 0x002fe200080100bd */
[----:B------:R-:W-:-:S03]  /*10f80*/  LOP3.LUT R246, R246, 0x90, R243, 0xfe, !PT ;  /* 0x00000090f6f67812 */ /* 0x000fc600078efef3 */
[----:B------:R-:W-:Y:S01]  /*10f90*/  MUFU.TANH R46, R46 ;  /* 0x0000002e002e7308 */ /* 0x000fe20000002400 */
[----:B--2---:R-:W-:Y:S01]  /*10fa0*/  LOP3.LUT R121, R40, 0xb0, R243, 0xfe, !PT ;  /* 0x000000b028797812 */ /* 0x004fe200078efef3 */
[----:B------:R-:W-:Y:S01]  /*10fb0*/  FFMA.FTZ R40, R113, UR4, R94 ;  /* 0x0000000471287c23 */ /* 0x000fe2000801005e */
[----:B------:R-:W-:Y:S01]  /*10fc0*/  FSEL R214, R189, -INF , !P2 ;  /* 0xff800000bdd67808 */ /* 0x000fe20005000000 */
[----:B----4-:R-:W-:Y:S01]  /*10fd0*/  FFMA.FTZ R49, R111, UR4, R95 ;  /* 0x000000046f317c23 */ /* 0x010fe2000801005f */
[-C--:B------:R-:W-:Y:S01]  /*10fe0*/  ISETP.GE.AND P2, PT, R129, R165.reuse, PT ;  /* 0x000000a58100720c */ /* 0x080fe20003f46270 */
[----:B------:R-:W-:Y:S01]  /*10ff0*/  FFMA.FTZ R182, R111, UR4, R182 ;  /* 0x000000046fb67c23 */ /* 0x000fe200080100b6 */
[----:B------:R-:W-:Y:S01]  /*11000*/  FSEL R40, R40, -INF , !P4 ;  /* 0xff80000028287808 */ /* 0x000fe20006000000 */
[----:B---3--:R-:W-:Y:S01]  /*11010*/  FFMA.FTZ R27, R99, UR4, R92 ;  /* 0x00000004631b7c23 */ /* 0x008fe2000801005c */
[----:B------:R-:W-:Y:S01]  /*11020*/  I2F R169, R187 ;  /* 0x000000bb00a97306 */ /* 0x000fe20000201400 */
[----:B------:R-:W-:Y:S01]  /*11030*/  IMAD.U32 R92, RZ, RZ, UR6 ;  /* 0x00000006ff5c7e24 */ /* 0x000fe2000f8e00ff */
[----:B------:R-:W-:-:S02]  /*11040*/  ISETP.GE.AND P4, PT, R127, R165, PT ;  /* 0x000000a57f00720c */ /* 0x000fc40003f86270 */
[----:B------:R-:W-:Y:S02]  /*11050*/  FSEL R27, R27, -INF , !P3 ;  /* 0xff8000001b1b7808 */ /* 0x000fe40005800000 */
[C-C-:B------:R-:W-:Y:S02]  /*11060*/  LOP3.LUT R55, R92.reuse, 0xc0, R243.reuse, 0xfe, !PT ;  /* 0x000000c05c377812 */ /* 0x140fe400078efef3 */
[----:B------:R-:W-:Y:S01]  /*11070*/  MUFU.TANH R113, R128 ;  /* 0x0000008000717308 */ /* 0x000fe20000002400 */
[----:B------:R-:W-:Y:S02]  /*11080*/  LOP3.LUT R93, R92, 0xd0, R243, 0xfe, !PT ;  /* 0x000000d05c5d7812 */ /* 0x000fe400078efef3 */
[-C--:B------:R-:W-:Y:S02]  /*11090*/  ISETP.GE.AND P3, PT, R127, R167.reuse, PT ;  /* 0x000000a77f00720c */ /* 0x080fe40003f66270 */
[----:B------:R-:W-:Y:S02]  /*110a0*/  FSEL R49, R49, -INF , !P6 ;  /* 0xff80000031317808 */ /* 0x000fe40007000000 */
[----:B------:R-:W-:Y:S01]  /*110b0*/  FSEL R216, R182, -INF , !P5 ;  /* 0xff800000b6d87808 */ /* 0x000fe20006800000 */
[----:B------:R1:W-:Y:S01]  /*110c0*/  I2F R128, R55 ;  /* 0x0000003700807306 */ /* 0x0003e20000201400 */
[----:B------:R-:W-:-:S02]  /*110d0*/  ISETP.GE.AND P6, PT, R131, R167, PT ;  /* 0x000000a78300720c */ /* 0x000fc40003fc6270 */
[----:B------:R-:W-:-:S05]  /*110e0*/  ISETP.GE.AND P5, PT, R131, R165, PT ;  /* 0x000000a58300720c */ /* 0x000fca0003fa6270 */
[----:B------:R-:W-:Y:S01]  /*110f0*/  MUFU.TANH R193, R193 ;  /* 0x000000c100c17308 */ /* 0x000fe20000002400 */
[----:B-1----:R-:W-:-:S07]  /*11100*/  FFMA.FTZ R55, R194, UR4, R181 ;  /* 0x00000004c2377c23 */ /* 0x002fce00080100b5 */
[----:B------:R1:W2:Y:S01]  /*11110*/  I2F R125, R131 ;  /* 0x00000083007d7306 */ /* 0x0002a20000201400 */
[----:B------:R-:W-:Y:S02]  /*11120*/  FSEL R55, R55, -INF , !P0 ;  /* 0xff80000037377808 */ /* 0x000fe40004000000 */
[----:B------:R-:W-:-:S05]  /*11130*/  ISETP.GE.AND P0, PT, R129, R167, PT ;  /* 0x000000a78100720c */ /* 0x000fca0003f06270 */
[----:B------:R-:W3:Y:S08]  /*11140*/  I2F R119, R127 ;  /* 0x0000007f00777306 */ /* 0x000ef00000201400 */
[----:B------:R4:W-:Y:S01]  /*11150*/  MUFU.TANH R127, R130 ;  /* 0x00000082007f7308 */ /* 0x0009e20000002400 */
[----:B-1----:R-:W-:Y:S01]  /*11160*/  LOP3.LUT R131, R92, 0xc8, R243, 0xfe, !PT ;  /* 0x000000c85c837812 */ /* 0x002fe200078efef3 */
[----:B------:R-:W-:-:S02]  /*11170*/  FMUL.FTZ R92, R32, c[0x0][0x2ec] ;  /* 0x0000bb00205c7a20 */ /* 0x000fc40000410000 */
[C---:B--2---:R-:W-:Y:S02]  /*11180*/  FFMA.FTZ R209, R125.reuse, UR4, R52 ;  /* 0x000000047dd17c23 */ /* 0x044fe40008010034 */
[----:B------:R-:W-:Y:S02]  /*11190*/  FFMA.FTZ R193, R125, UR4, R193 ;  /* 0x000000047dc17c23 */ /* 0x000fe400080100c1 */
[----:B------:R-:W-:Y:S01]  /*111a0*/  I2F R123, R129 ;  /* 0x00000081007b7306 */ /* 0x000fe20000201400 */
[----:B------:R-:W-:Y:S01]  /*111b0*/  FSEL R209, R209, -INF , !P6 ;  /* 0xff800000d1d17808 */ /* 0x000fe20007000000 */
[----:B---3--:R-:W-:Y:S01]  /*111c0*/  FFMA.FTZ R183, R119, UR4, R183 ;  /* 0x0000000477b77c23 */ /* 0x008fe200080100b7 */
[----:B------:R-:W-:Y:S01]  /*111d0*/  FSEL R206, R193, -INF , !P5 ;  /* 0xff800000c1ce7808 */ /* 0x000fe20006800000 */
[----:B------:R-:W-:Y:S01]  /*111e0*/  FFMA.FTZ R192, R119, UR4, R192 ;  /* 0x0000000477c07c23 */ /* 0x000fe200080100c0 */
[C---:B------:R-:W-:Y:S01]  /*111f0*/  ISETP.GE.AND P6, PT, R195.reuse, R167, PT ;  /* 0x000000a7c300720c */ /* 0x040fe20003fc6270 */
[----:B------:R-:W-:Y:S01]  /*11200*/  IMAD.U32 R32, RZ, RZ, UR6 ;  /* 0x00000006ff207e24 */ /* 0x000fe2000f8e00ff */
[----:B------:R-:W-:Y:S01]  /*11210*/  ISETP.GE.AND P5, PT, R195, R165, PT ;  /* 0x000000a5c300720c */ /* 0x000fe20003fa6270 */
[----:B----4-:R-:W-:Y:S01]  /*11220*/  FMUL.FTZ R130, R30, c[0x0][0x2ec] ;  /* 0x0000bb001e827a20 */ /* 0x010fe20000410000 */
[----:B------:R-:W-:Y:S01]  /*11230*/  MUFU.TANH R45, R45 ;  /* 0x0000002d002d7308 */ /* 0x000fe20000002400 */
[----:B------:R-:W-:Y:S01]  /*11240*/  FSEL R211, R183, -INF , !P3 ;  /* 0xff800000b7d37808 */ /* 0x000fe20005800000 */
[----:B------:R-:W-:Y:S01]  /*11250*/  IMAD.U32 R125, RZ, RZ, UR6 ;  /* 0x00000006ff7d7e24 */ /* 0x000fe2000f8e00ff */
[----:B------:R-:W-:Y:S01]  /*11260*/  FSEL R208, R192, -INF , !P4 ;  /* 0xff800000c0d07808 */ /* 0x000fe20006000000 */
[----:B------:R-:W-:Y:S01]  /*11270*/  IMAD.U32 R30, RZ, RZ, UR6 ;  /* 0x00000006ff1e7e24 */ /* 0x000fe2000f8e00ff */
[C---:B------:R-:W-:Y:S01]  /*11280*/  ISETP.GE.AND P3, PT, R187.reuse, R167, PT ;  /* 0x000000a7bb00720c */ /* 0x040fe20003f66270 */
[----:B------:R-:W-:Y:S01]  /*11290*/  IMAD.U32 R52, RZ, RZ, UR6 ;  /* 0x00000006ff347e24 */ /* 0x000fe2000f8e00ff */
[----:B------:R-:W-:Y:S01]  /*112a0*/  ISETP.GE.AND P4, PT, R187, R165, PT ;  /* 0x000000a5bb00720c */ /* 0x000fe20003f86270 */
[----:B------:R-:W-:Y:S01]  /*112b0*/  MUFU.TANH R42, R42 ;  /* 0x0000002a002a7308 */ /* 0x000fe20000002400 */
[----:B------:R-:W-:-:S02]  /*112c0*/  LOP3.LUT R119, R32, 0xd8, R243, 0xfe, !PT ;  /* 0x000000d820777812 */ /* 0x000fc400078efef3 */
[--C-:B------:R-:W-:Y:S02]  /*112d0*/  LOP3.LUT R125, R125, 0xc0, R243.reuse, 0xfe, !PT ;  /* 0x000000c07d7d7812 */ /* 0x100fe400078efef3 */
[--C-:B------:R-:W-:Y:S02]  /*112e0*/  LOP3.LUT R30, R30, 0xf8, R243.reuse, 0xfe, !PT ;  /* 0x000000f81e1e7812 */ /* 0x100fe400078efef3 */
[----:B------:R-:W-:Y:S01]  /*112f0*/  LOP3.LUT R52, R52, 0xe0, R243, 0xfe, !PT ;  /* 0x000000e034347812 */ /* 0x000fe200078efef3 */
[----:B------:R-:W1:Y:S08]  /*11300*/  I2F R171, R195 ;  /* 0x000000c300ab7306 */ /* 0x000e700000201400 */
[----:B------:R2:W-:Y:S08]  /*11310*/  I2F R129, R93 ;  /* 0x0000005d00817306 */ /* 0x0005f00000201400 */
[----:B------:R3:W-:Y:S01]  /*11320*/  MUFU.TANH R39, R170 ;  /* 0x000000aa00277308 */ /* 0x0007e20000002400 */
[----:B-1----:R-:W-:-:S02]  /*11330*/  FFMA.FTZ R45, R171, UR4, R45 ;  /* 0x00000004ab2d7c23 */ /* 0x002fc4000801002d */
[----:B------:R-:W-:Y:S02]  /*11340*/  FFMA.FTZ R186, R171, UR4, R42 ;  /* 0x00000004abba7c23 */ /* 0x000fe4000801002a */
[----:B------:R-:W-:Y:S01]  /*11350*/  FFMA.FTZ R171, R47, UR4, R16 ;  /* 0x000000042fab7c23 */ /* 0x000fe20008010010 */
[----:B------:R-:W-:Y:S01]  /*11360*/  FSEL R195, R45, -INF , !P6 ;  /* 0xff8000002dc37808 */ /* 0x000fe20007000000 */
[----:B------:R-:W-:Y:S01]  /*11370*/  FMUL.FTZ R45, R126, c[0x0][0x2ec] ;  /* 0x0000bb007e2d7a20 */ /* 0x000fe20000410000 */
[----:B------:R-:W1:Y:S01]  /*11380*/  MUFU.TANH R54, R54 ;  /* 0x0000003600367308 */ /* 0x000e620000002400 */
[----:B--2---:R-:W-:Y:S01]  /*11390*/  FMUL.FTZ R93, R28, c[0x0][0x2ec] ;  /* 0x0000bb001c5d7a20 */ /* 0x004fe20000410000 */
[----:B------:R-:W-:Y:S01]  /*113a0*/  FSEL R186, R186, -INF , !P5 ;  /* 0xff800000baba7808 */ /* 0x000fe20006800000 */
[----:B------:R-:W-:Y:S01]  /*113b0*/  IMAD.U32 R28, RZ, RZ, UR6 ;  /* 0x00000006ff1c7e24 */ /* 0x000fe2000f8e00ff */
[C---:B------:R-:W-:Y:S02]  /*113c0*/  ISETP.GE.AND P6, PT, R221.reuse, R167, PT ;  /* 0x000000a7dd00720c */ /* 0x040fe40003fc6270 */
[----:B------:R-:W-:Y:S01]  /*113d0*/  ISETP.GE.AND P5, PT, R221, R165, PT ;  /* 0x000000a5dd00720c */ /* 0x000fe20003fa6270 */
[----:B---3--:R-:W-:Y:S01]  /*113e0*/  FFMA.FTZ R170, R169, UR4, R46 ;  /* 0x00000004a9aa7c23 */ /* 0x008fe2000801002e */
[----:B------:R-:W2:Y:S01]  /*113f0*/  MUFU.TANH R50, R50 ;  /* 0x0000003200327308 */ /* 0x000ea20000002400 */
[----:B------:R-:W-:-:S03]  /*11400*/  LOP3.LUT R42, R28, 0xf0, R243, 0xfe, !PT ;  /* 0x000000f01c2a7812 */ /* 0x000fc600078efef3 */
[----:B------:R-:W-:Y:S02]  /*11410*/  FSEL R170, R170, -INF , !P4 ;  /* 0xff800000aaaa7808 */ /* 0x000fe40006000000 */
[----:B------:R-:W-:Y:S01]  /*11420*/  ISETP.GE.AND P4, PT, R219, R165, PT ;  /* 0x000000a5db00720c */ /* 0x000fe20003f86270 */
[----:B-1----:R-:W-:Y:S01]  /*11430*/  FFMA.FTZ R203, R123, UR4, R54 ;  /* 0x000000047bcb7c23 */ /* 0x002fe20008010036 */
[----:B------:R-:W-:Y:S04]  /*11440*/  I2F R35, R221 ;  /* 0x000000dd00237306 */ /* 0x000fe80000201400 */
[----:B------:R-:W-:Y:S02]  /*11450*/  FSEL R203, R203, -INF , !P0 ;  /* 0xff800000cbcb7808 */ /* 0x000fe40004000000 */
[----:B------:R-:W-:-:S02]  /*11460*/  ISETP.GE.AND P0, PT, R201, R167, PT ;  /* 0x000000a7c900720c */ /* 0x000fc40003f06270 */
[----:B------:R-:W1:Y:S01]  /*11470*/  MUFU.TANH R46, R93 ;  /* 0x0000005d002e7308 */ /* 0x000e620000002400 */
[----:B--2---:R-:W-:-:S05]  /*11480*/  FFMA.FTZ R200, R123, UR4, R50 ;  /* 0x000000047bc87c23 */ /* 0x004fca0008010032 */
[----:B------:R-:W-:Y:S02]  /*11490*/  FSEL R200, R200, -INF , !P2 ;  /* 0xff800000c8c87808 */ /* 0x000fe40005000000 */
[----:B------:R-:W2:Y:S01]  /*114a0*/  MUFU.TANH R130, R130 ;  /* 0x0000008200827308 */ /* 0x000ea20000002400 */
[----:B------:R-:W-:-:S07]  /*114b0*/  ISETP.GE.AND P2, PT, R201, R165, PT ;  /* 0x000000a5c900720c */ /* 0x000fce0003f46270 */
[----:B------:R-:W3:Y:S01]  /*114c0*/  MUFU.TANH R44, R44 ;  /* 0x0000002c002c7308 */ /* 0x000ee20000002400 */
[----:B-1----:R-:W-:Y:S02]  /*114d0*/  FFMA.FTZ R181, R35, UR4, R46 ;  /* 0x0000000423b57c23 */ /* 0x002fe4000801002e */
[----:B------:R-:W-:-:S03]  /*114e0*/  IMAD.U32 R46, RZ, RZ, UR6 ;  /* 0x00000006ff2e7e24 */ /* 0x000fc6000f8e00ff */
[----:B------:R-:W-:Y:S02]  /*114f0*/  FSEL R181, R181, -INF , !P6 ;  /* 0xff800000b5b57808 */ /* 0x000fe40007000000 */
[----:B------:R-:W-:Y:S01]  /*11500*/  MUFU.TANH R41, R41 ;  /* 0x0000002900297308 */ /* 0x000fe20000002400 */
[----:B--2---:R-:W-:Y:S01]  /*11510*/  FFMA.FTZ R130, R35, UR4, R130 ;  /* 0x0000000423827c23 */ /* 0x004fe20008010082 */
[----:B------:R-:W-:Y:S02]  /*11520*/  ISETP.GE.AND P6, PT, R180, R167, PT ;  /* 0x000000a7b400720c */ /* 0x000fe40003fc6270 */
[----:B------:R-:W-:Y:S02]  /*11530*/  LOP3.LUT R46, R46, 0x10, R243, 0xfe, !PT ;  /* 0x000000102e2e7812 */ /* 0x000fe400078efef3 */
[----:B------:R-:W-:Y:S02]  /*11540*/  FSEL R192, R130, -INF , !P5 ;  /* 0xff80000082c07808 */ /* 0x000fe40006800000 */
[----:B------:R-:W1:Y:S01]  /*11550*/  I2F R33, R201 ;  /* 0x000000c900217306 */ /* 0x000e620000201400 */
[----:B---3--:R-:W-:Y:S01]  /*11560*/  FFMA.FTZ R44, R169, UR4, R44 ;  /* 0x00000004a92c7c23 */ /* 0x008fe2000801002c */
[----:B------:R-:W-:Y:S01]  /*11570*/  ISETP.GE.AND P5, PT, R180, R165, PT ;  /* 0x000000a5b400720c */ /* 0x000fe20003fa6270 */
[----:B------:R-:W-:Y:S01]  /*11580*/  IMAD.U32 R180, RZ, RZ, UR6 ;  /* 0x00000006ffb47e24 */ /* 0x000fe2000f8e00ff */
[----:B------:R-:W-:-:S02]  /*11590*/  FSEL R171, R171, -INF , !P6 ;  /* 0xff800000abab7808 */ /* 0x000fc40007000000 */
[----:B------:R-:W-:Y:S02]  /*115a0*/  ISETP.GE.AND P6, PT, R117, R167, PT ;  /* 0x000000a77500720c */ /* 0x000fe40003fc6270 */
[----:B------:R-:W2:Y:S01]  /*115b0*/  MUFU.TANH R38, R38 ;  /* 0x0000002600267308 */ /* 0x000ea20000002400 */
[----:B------:R-:W-:-:S07]  /*115c0*/  LOP3.LUT R180, R180, 0x88, R243, 0xfe, !PT ;  /* 0x00000088b4b47812 */ /* 0x000fce00078efef3 */
[----:B------:R-:W-:Y:S01]  /*115d0*/  I2F R109, R219 ;  /* 0x000000db006d7306 */ /* 0x000fe20000201400 */
[----:B-1----:R-:W-:Y:S01]  /*115e0*/  FFMA.FTZ R41, R33, UR4, R41 ;  /* 0x0000000421297c23 */ /* 0x002fe20008010029 */
[----:B------:R-:W-:Y:S01]  /*115f0*/  FSEL R201, R44, -INF , !P3 ;  /* 0xff8000002cc97808 */ /* 0x000fe20005800000 */
[----:B------:R-:W-:Y:S01]  /*11600*/  IMAD.U32 R44, RZ, RZ, UR6 ;  /* 0x00000006ff2c7e24 */ /* 0x000fe2000f8e00ff */
[-C--:B------:R-:W-:Y:S02]  /*11610*/  ISETP.GE.AND P3, PT, R219, R167.reuse, PT ;  /* 0x000000a7db00720c */ /* 0x080fe40003f66270 */
[----:B------:R-:W-:Y:S01]  /*11620*/  FSEL R193, R41, -INF , !P0 ;  /* 0xff80000029c17808 */ /* 0x000fe20004000000 */
[----:B------:R-:W-:Y:S01]  /*11630*/  FMUL.FTZ R41, R124, c[0x0][0x2ec] ;  /* 0x0000bb007c297a20 */ /* 0x000fe20000410000 */
[----:B------:R-:W1:Y:S01]  /*11640*/  MUFU.TANH R92, R92 ;  /* 0x0000005c005c7308 */ /* 0x000e620000002400 */
[----:B--2---:R-:W-:Y:S01]  /*11650*/  FFMA.FTZ R38, R33, UR4, R38 ;  /* 0x0000000421267c23 */ /* 0x004fe20008010026 */
[----:B------:R-:W-:Y:S01]  /*11660*/  ISETP.GE.AND P0, PT, R223, R167, PT ;  /* 0x000000a7df00720c */ /* 0x000fe20003f06270 */
[----:B------:R-:W-:Y:S01]  /*11670*/  IMAD.U32 R124, RZ, RZ, UR6 ;  /* 0x00000006ff7c7e24 */ /* 0x000fe2000f8e00ff */
[----:B------:R-:W-:-:S02]  /*11680*/  LOP3.LUT R44, R44, 0x8, R243, 0xfe, !PT ;  /* 0x000000082c2c7812 */ /* 0x000fc400078efef3 */
[----:B------:R-:W-:Y:S02]  /*11690*/  FSEL R184, R38, -INF , !P2 ;  /* 0xff80000026b87808 */ /* 0x000fe40005000000 */
[----:B------:R-:W2:Y:S01]  /*116a0*/  MUFU.TANH R94, R34 ;  /* 0x00000022005e7308 */ /* 0x000ea20000002400 */
[----:B------:R-:W-:Y:S02]  /*116b0*/  ISETP.GE.AND P2, PT, R223, R165, PT ;  /* 0x000000a5df00720c */ /* 0x000fe40003f46270 */
[----:B------:R-:W-:-:S05]  /*116c0*/  LOP3.LUT R124, R124, 0x10, R243, 0xfe, !PT ;  /* 0x000000107c7c7812 */ /* 0x000fca00078efef3 */
[----:B------:R-:W-:Y:S01]  /*116d0*/  MUFU.TANH R25, R25 ;  /* 0x0000001900197308 */ /* 0x000fe20000002400 */
[----:B-1----:R-:W-:-:S05]  /*116e0*/  FFMA.FTZ R92, R109, UR4, R92 ;  /* 0x000000046d5c7c23 */ /* 0x002fca000801005c */
[----:B------:R-:W-:Y:S02]  /*116f0*/  FSEL R187, R92, -INF , !P3 ;  /* 0xff8000005cbb7808 */ /* 0x000fe40005800000 */
[----:B------:R-:W1:Y:S01]  /*11700*/  I2F R105, R223 ;  /* 0x000000df00697306 */ /* 0x000e620000201400 */
[----:B--2---:R-:W-:Y:S01]  /*11710*/  FFMA.FTZ R94, R109, UR4, R94 ;  /* 0x000000046d5e7c23 */ /* 0x004fe2000801005e */
[----:B------:R-:W-:Y:S01]  /*11720*/  ISETP.GE.AND P3, PT, R247, R167, PT ;  /* 0x000000a7f700720c */ /* 0x000fe20003f66270 */
[----:B------:R-:W-:-:S03]  /*11730*/  IMAD.U32 R34, RZ, RZ, UR6 ;  /* 0x00000006ff227e24 */ /* 0x000fc6000f8e00ff */
[----:B------:R-:W-:Y:S02]  /*11740*/  FSEL R194, R94, -INF , !P4 ;  /* 0xff8000005ec27808 */ /* 0x000fe40006000000 */
[----:B------:R-:W-:Y:S01]  /*11750*/  MUFU.TANH R21, R21 ;  /* 0x0000001500157308 */ /* 0x000fe20000002400 */
[----:B------:R-:W-:Y:S02]  /*11760*/  ISETP.GE.AND P4, PT, R247, R165, PT ;  /* 0x000000a5f700720c */ /* 0x000fe40003f86270 */
[----:B------:R-:W-:-:S05]  /*11770*/  LOP3.LUT R50, R34, 0xe8, R243, 0xfe, !PT ;  /* 0x000000e822327812 */ /* 0x000fca00078efef3 */
[----:B------:R-:W2:Y:S01]  /*11780*/  I2F R222, R247 ;  /* 0x000000f700de7306 */ /* 0x000ea20000201400 */
[C---:B-1----:R-:W-:Y:S02]  /*11790*/  FFMA.FTZ R189, R105.reuse, UR4, R24 ;  /* 0x0000000469bd7c23 */ /* 0x042fe40008010018 */
[----:B------:R-:W-:Y:S02]  /*117a0*/  FFMA.FTZ R182, R105, UR4, R25 ;  /* 0x0000000469b67c23 */ /* 0x000fe40008010019 */
[----:B------:R-:W-:Y:S01]  /*117b0*/  IMAD.U32 R24, RZ, RZ, UR6 ;  /* 0x00000006ff187e24 */ /* 0x000fe2000f8e00ff */
[----:B------:R-:W-:Y:S02]  /*117c0*/  FSEL R189, R189, -INF , !P0 ;  /* 0xff800000bdbd7808 */ /* 0x000fe40004000000 */
[----:B------:R-:W1:Y:S01]  /*117d0*/  MUFU.TANH R17, R17 ;  /* 0x0000001100117308 */ /* 0x000e620000002400 */
[----:B------:R-:W-:Y:S02]  /*117e0*/  FSEL R182, R182, -INF , !P2 ;  /* 0xff800000b6b67808 */ /* 0x000fe40005000000 */
[----:B------:R-:W-:-:S02]  /*117f0*/  ISETP.GE.AND P0, PT, R180, R167, PT ;  /* 0x000000a7b400720c */ /* 0x000fc40003f06270 */
[----:B------:R-:W-:Y:S02]  /*11800*/  ISETP.GE.AND P2, PT, R180, R165, PT ;  /* 0x000000a5b400720c */ /* 0x000fe40003f46270 */
[----:B------:R-:W-:Y:S01]  /*11810*/  LOP3.LUT R24, R24, 0x8, R243, 0xfe, !PT ;  /* 0x0000000818187812 */ /* 0x000fe200078efef3 */
[----:B------:R-:W-:Y:S01]  /*11820*/  MUFU.TANH R5, R5 ;  /* 0x0000000500057308 */ /* 0x000fe20000002400 */
[C---:B--2---:R-:W-:Y:S02]  /*11830*/  FFMA.FTZ R20, R222.reuse, UR4, R20 ;  /* 0x00000004de147c23 */ /* 0x044fe40008010014 */
[----:B------:R-:W-:-:S03]  /*11840*/  FFMA.FTZ R21, R222, UR4, R21 ;  /* 0x00000004de157c23 */ /* 0x000fc60008010015 */
[----:B------:R-:W-:Y:S01]  /*11850*/  FSEL R183, R20, -INF , !P3 ;  /* 0xff80000014b77808 */ /* 0x000fe20005800000 */
[----:B------:R-:W-:Y:S01]  /*11860*/  FMUL.FTZ R20, R122, c[0x0][0x2ec] ;  /* 0x0000bb007a147a20 */ /* 0x000fe20000410000 */
[----:B------:R-:W2:Y:S01]  /*11870*/  I2F R101, R117 ;  /* 0x0000007500657306 */ /* 0x000ea20000201400 */
[----:B-1----:R-:W-:Y:S01]  /*11880*/  FFMA.FTZ R17, R47, UR4, R17 ;  /* 0x000000042f117c23 */ /* 0x002fe20008010011 */
[----:B------:R-:W-:Y:S01]  /*11890*/  FSEL R180, R21, -INF , !P4 ;  /* 0xff80000015b47808 */ /* 0x000fe20006000000 */
[----:B------:R-:W-:Y:S01]  /*118a0*/  FMUL.FTZ R21, R106, c[0x0][0x2ec] ;  /* 0x0000bb006a157a20 */ /* 0x000fe20000410000 */
[C---:B------:R-:W-:Y:S02]  /*118b0*/  ISETP.GE.AND P3, PT, R246.reuse, R167, PT ;  /* 0x000000a7f600720c */ /* 0x040fe40003f66270 */
[-C--:B------:R-:W-:Y:S02]  /*118c0*/  ISETP.GE.AND P4, PT, R246, R165.reuse, PT ;  /* 0x000000a5f600720c */ /* 0x080fe40003f86270 */
[----:B------:R-:W-:Y:S01]  /*118d0*/  MUFU.TANH R8, R8 ;  /* 0x0000000800087308 */ /* 0x000fe20000002400 */
[----:B------:R-:W-:Y:S01]  /*118e0*/  FSEL R168, R17, -INF , !P5 ;  /* 0xff80000011a87808 */ /* 0x000fe20006800000 */
[----:B------:R-:W-:Y:S01]  /*118f0*/  FMUL.FTZ R17, R104, c[0x0][0x2ec] ;  /* 0x0000bb0068117a20 */ /* 0x000fe20000410000 */
[----:B------:R-:W-:-:S05]  /*11900*/  ISETP.GE.AND P5, PT, R117, R165, PT ;  /* 0x000000a57500720c */ /* 0x000fca0003fa6270 */
[----:B------:R-:W-:Y:S01]  /*11910*/  MUFU.TANH R9, R9 ;  /* 0x0000000900097308 */ /* 0x000fe20000002400 */
[----:B--2---:R-:W-:Y:S02]  /*11920*/  FFMA.FTZ R94, R101, UR4, R5 ;  /* 0x00000004655e7c23 */ /* 0x004fe40008010005 */
[----:B------:R-:W-:-:S03]  /*11930*/  FMUL.FTZ R5, R112, c[0x0][0x2ec] ;  /* 0x0000bb0070057a20 */ /* 0x000fc60000410000 */
[----:B------:R-:W-:Y:S02]  /*11940*/  FSEL R94, R94, -INF , !P5 ;  /* 0xff8000005e5e7808 */ /* 0x000fe40006800000 */
[----:B------:R-:W1:Y:S01]  /*11950*/  I2F R220, R246 ;  /* 0x000000f600dc7306 */ /* 0x000e620000201400 */
[----:B------:R-:W-:-:S07]  /*11960*/  ISETP.GE.AND P5, PT, R121, R165, PT ;  /* 0x000000a57900720c */ /* 0x000fce0003fa6270 */
[----:B------:R-:W2:Y:S08]  /*11970*/  MUFU.TANH R4, R4 ;  /* 0x0000000400047308 */ /* 0x000eb00000002400 */
[----:B------:R-:W3:Y:S01]  /*11980*/  MUFU.TANH R12, R12 ;  /* 0x0000000c000c7308 */ /* 0x000ee20000002400 */
[C---:B-1----:R-:W-:Y:S02]  /*11990*/  FFMA.FTZ R93, R220.reuse, UR4, R8 ;  /* 0x00000004dc5d7c23 */ /* 0x042fe40008010008 */
[----:B------:R-:W-:-:S03]  /*119a0*/  FFMA.FTZ R9, R220, UR4, R9 ;  /* 0x00000004dc097c23 */ /* 0x000fc60008010009 */
[----:B------:R-:W-:Y:S02]  /*119b0*/  FSEL R93, R93, -INF , !P3 ;  /* 0xff8000005d5d7808 */ /* 0x000fe40005800000 */
[----:B------:R-:W-:Y:S01]  /*119c0*/  MUFU.TANH R18, R18 ;  /* 0x0000001200127308 */ /* 0x000fe20000002400 */
[----:B--2---:R-:W-:Y:S01]  /*119d0*/  FFMA.FTZ R4, R101, UR4, R4 ;  /* 0x0000000465047c23 */ /* 0x004fe20008010004 */
[----:B------:R-:W-:Y:S01]  /*119e0*/  FSEL R92, R9, -INF , !P4 ;  /* 0xff800000095c7808 */ /* 0x000fe20006000000 */
[----:B------:R-:W-:Y:S01]  /*119f0*/  FMUL.FTZ R9, R108, c[0x0][0x2ec] ;  /* 0x0000bb006c097a20 */ /* 0x000fe20000410000 */
[C---:B------:R-:W-:Y:S02]  /*11a00*/  ISETP.GE.AND P3, PT, R103.reuse, R167, PT ;  /* 0x000000a76700720c */ /* 0x040fe40003f66270 */
[----:B------:R-:W-:Y:S02]  /*11a10*/  ISETP.GE.AND P4, PT, R103, R165, PT ;  /* 0x000000a56700720c */ /* 0x000fe40003f86270 */
[----:B------:R-:W-:Y:S01]  /*11a20*/  MUFU.TANH R22, R22 ;  /* 0x0000001600167308 */ /* 0x000fe20000002400 */
[----:B---3--:R-:W-:Y:S01]  /*11a30*/  FFMA.FTZ R12, R51, UR4, R12 ;  /* 0x00000004330c7c23 */ /* 0x008fe2000801000c */
[----:B------:R-:W-:Y:S01]  /*11a40*/  FSEL R95, R4, -INF , !P6 ;  /* 0xff800000045f7808 */ /* 0x000fe20007000000 */
[----:B------:R-:W-:Y:S01]  /*11a50*/  FMUL.FTZ R4, R96, c[0x0][0x2ec] ;  /* 0x0000bb0060047a20 */ /* 0x000fe20000410000 */
[----:B------:R-:W-:-:S02]  /*11a60*/  ISETP.GE.AND P6, PT, R121, R167, PT ;  /* 0x000000a77900720c */ /* 0x000fc40003fc6270 */
[----:B------:R-:W-:Y:S01]  /*11a70*/  FSEL R169, R12, -INF , !P0 ;  /* 0xff8000000ca97808 */ /* 0x000fe20004000000 */
[----:B------:R-:W-:Y:S01]  /*11a80*/  FMUL.FTZ R12, R118, c[0x0][0x2ec] ;  /* 0x0000bb00760c7a20 */ /* 0x000fe20000410000 */
[----:B------:R-:W1:Y:S01]  /*11a90*/  I2F R43, R103 ;  /* 0x00000067002b7306 */ /* 0x000e620000201400 */
[----:B------:R-:W-:-:S07]  /*11aa0*/  ISETP.GE.AND P0, PT, R252, R167, PT ;  /* 0x000000a7fc00720c */ /* 0x000fce0003f06270 */
[----:B------:R-:W2:Y:S08]  /*11ab0*/  MUFU.TANH R13, R13 ;  /* 0x0000000d000d7308 */ /* 0x000eb00000002400 */
[----:B------:R-:W-:Y:S01]  /*11ac0*/  MUFU.TANH R6, R6 ;  /* 0x0000000600067308 */ /* 0x000fe20000002400 */
[C---:B-1----:R-:W-:Y:S02]  /*11ad0*/  FFMA.FTZ R18, R43.reuse, UR4, R18 ;  /* 0x000000042b127c23 */ /* 0x042fe40008010012 */
[----:B------:R-:W-:-:S03]  /*11ae0*/  FFMA.FTZ R22, R43, UR4, R22 ;  /* 0x000000042b167c23 */ /* 0x000fc60008010016 */
[----:B------:R-:W-:Y:S02]  /*11af0*/  FSEL R103, R18, -INF , !P3 ;  /* 0xff80000012677808 */ /* 0x000fe40005800000 */
[----:B------:R-:W1:Y:S01]  /*11b00*/  I2F R97, R252 ;  /* 0x000000fc00617306 */ /* 0x000e620000201400 */
[----:B--2---:R-:W-:Y:S01]  /*11b10*/  FFMA.FTZ R13, R51, UR4, R13 ;  /* 0x00000004330d7c23 */ /* 0x004fe2000801000d */
[----:B------:R-:W-:Y:S02]  /*11b20*/  FSEL R101, R22, -INF , !P4 ;  /* 0xff80000016657808 */ /* 0x000fe40006000000 */
[----:B------:R-:W-:Y:S02]  /*11b30*/  ISETP.GE.AND P3, PT, R125, R167, PT ;  /* 0x000000a77d00720c */ /* 0x000fe40003f66270 */
[----:B------:R-:W-:Y:S01]  /*11b40*/  FSEL R130, R13, -INF , !P2 ;  /* 0xff8000000d827808 */ /* 0x000fe20005000000 */
[----:B------:R-:W-:Y:S01]  /*11b50*/  FMUL.FTZ R13, R110, c[0x0][0x2ec] ;  /* 0x0000bb006e0d7a20 */ /* 0x000fe20000410000 */
[----:B------:R-:W2:Y:S01]  /*11b60*/  MUFU.TANH R7, R7 ;  /* 0x0000000700077308 */ /* 0x000ea20000002400 */
[-C--:B------:R-:W-:Y:S01]  /*11b70*/  ISETP.GE.AND P4, PT, R125, R165.reuse, PT ;  /* 0x000000a57d00720c */ /* 0x080fe20003f86270 */
[----:B------:R-:W-:Y:S01]  /*11b80*/  IMAD.U32 R125, RZ, RZ, UR6 ;  /* 0x00000006ff7d7e24 */ /* 0x000fe2000f8e00ff */
[----:B------:R-:W-:-:S04]  /*11b90*/  ISETP.GE.AND P2, PT, R252, R165, PT ;  /* 0x000000a5fc00720c */ /* 0x000fc80003f46270 */
[----:B------:R-:W-:Y:S01]  /*11ba0*/  LOP3.LUT R125, R125, 0xd0, R243, 0xfe, !PT ;  /* 0x000000d07d7d7812 */ /* 0x000fe200078efef3 */
[----:B------:R-:W-:Y:S01]  /*11bb0*/  MUFU.TANH R31, R31 ;  /* 0x0000001f001f7308 */ /* 0x000fe20000002400 */
[----:B-1----:R-:W-:-:S05]  /*11bc0*/  FFMA.FTZ R6, R97, UR4, R6 ;  /* 0x0000000461067c23 */ /* 0x002fca0008010006 */
[----:B------:R-:W-:Y:S01]  /*11bd0*/  FSEL R99, R6, -INF , !P0 ;  /* 0xff80000006637808 */ /* 0x000fe20004000000 */
[----:B------:R-:W-:Y:S01]  /*11be0*/  FMUL.FTZ R6, R98, c[0x0][0x2ec] ;  /* 0x0000bb0062067a20 */ /* 0x000fe20000410000 */
[----:B------:R-:W1:Y:S01]  /*11bf0*/  I2F R115, R121 ;  /* 0x0000007900737306 */ /* 0x000e620000201400 */
[----:B--2---:R-:W-:Y:S01]  /*11c00*/  FFMA.FTZ R97, R97, UR4, R7 ;  /* 0x0000000461617c23 */ /* 0x004fe20008010007 */
[----:B------:R-:W-:Y:S01]  /*11c10*/  ISETP.GE.AND P0, PT, R107, R167, PT ;  /* 0x000000a76b00720c */ /* 0x000fe20003f06270 */
[----:B------:R-:W-:-:S03]  /*11c20*/  FMUL.FTZ R7, R114, c[0x0][0x2ec] ;  /* 0x0000bb0072077a20 */ /* 0x000fc60000410000 */
[----:B------:R-:W-:Y:S02]  /*11c30*/  FSEL R97, R97, -INF , !P2 ;  /* 0xff80000061617808 */ /* 0x000fe40005000000 */
[----:B------:R-:W2:Y:S01]  /*11c40*/  I2F R26, R107 ;  /* 0x0000006b001a7306 */ /* 0x000ea20000201400 */
[----:B------:R-:W-:-:S07]  /*11c50*/  ISETP.GE.AND P2, PT, R107, R165, PT ;  /* 0x000000a56b00720c */ /* 0x000fce0003f46270 */
[----:B------:R-:W3:Y:S01]  /*11c60*/  MUFU.TANH R41, R41 ;  /* 0x0000002900297308 */ /* 0x000ee20000002400 */
[C---:B-1----:R-:W-:Y:S02]  /*11c70*/  FFMA.FTZ R31, R115.reuse, UR4, R31 ;  /* 0x00000004731f7c23 */ /* 0x042fe4000801001f */
[----:B------:R-:W-:-:S05]  /*11c80*/  FFMA.FTZ R39, R115, UR4, R39 ;  /* 0x0000000473277c23 */ /* 0x000fca0008010027 */
[----:B------:R-:W-:Y:S01]  /*11c90*/  I2F R32, R119 ;  /* 0x0000007700207306 */ /* 0x000fe20000201400 */
[----:B--2---:R-:W-:Y:S01]  /*11ca0*/  FFMA.FTZ R108, R26, UR4, R113 ;  /* 0x000000041a6c7c23 */ /* 0x004fe20008010071 */
[----:B------:R-:W-:Y:S01]  /*11cb0*/  FSEL R107, R31, -INF , !P6 ;  /* 0xff8000001f6b7808 */ /* 0x000fe20007000000 */
[----:B------:R-:W-:Y:S01]  /*11cc0*/  FMUL.FTZ R31, R102, c[0x0][0x2ec] ;  /* 0x0000bb00661f7a20 */ /* 0x000fe20000410000 */
[----:B------:R-:W-:Y:S01]  /*11cd0*/  FSEL R105, R39, -INF , !P5 ;  /* 0xff80000027697808 */ /* 0x000fe20006800000 */
[----:B------:R-:W-:Y:S01]  /*11ce0*/  FMUL.FTZ R39, R100, c[0x0][0x2ec] ;  /* 0x0000bb0064277a20 */ /* 0x000fe20000410000 */
[----:B------:R-:W-:Y:S01]  /*11cf0*/  FSEL R108, R108, -INF , !P0 ;  /* 0xff8000006c6c7808 */ /* 0x000fe20004000000 */
[----:B------:R-:W-:Y:S01]  /*11d00*/  FFMA.FTZ R127, R26, UR4, R127 ;  /* 0x000000041a7f7c23 */ /* 0x000fe2000801007f */
[----:B------:R-:W1:Y:S01]  /*11d10*/  MUFU.TANH R8, R116 ;  /* 0x0000007400087308 */ /* 0x000e620000002400 */
[----:B---3--:R-:W-:Y:S01]  /*11d20*/  FFMA.FTZ R41, R128, UR4, R41 ;  /* 0x0000000480297c23 */ /* 0x008fe20008010029 */
[----:B------:R-:W-:-:S02]  /*11d30*/  ISETP.GE.AND P0, PT, R125, R167, PT ;  /* 0x000000a77d00720c */ /* 0x000fc40003f06270 */
[----:B------:R-:W-:Y:S02]  /*11d40*/  FSEL R104, R127, -INF , !P2 ;  /* 0xff8000007f687808 */ /* 0x000fe40005000000 */
[----:B------:R-:W-:Y:S02]  /*11d50*/  FSEL R109, R41, -INF , !P3 ;  /* 0xff800000296d7808 */ /* 0x000fe40005800000 */
[----:B------:R-:W2:Y:S01]  /*11d60*/  MUFU.TANH R5, R5 ;  /* 0x0000000500057308 */ /* 0x000ea20000002400 */
[-C--:B------:R-:W-:Y:S02]  /*11d70*/  ISETP.GE.AND P3, PT, R119, R167.reuse, PT ;  /* 0x000000a77700720c */ /* 0x080fe40003f66270 */
[C---:B------:R-:W-:Y:S02]  /*11d80*/  ISETP.GE.AND P6, PT, R131.reuse, R167, PT ;  /* 0x000000a78300720c */ /* 0x040fe40003fc6270 */
[-C--:B------:R-:W-:Y:S02]  /*11d90*/  ISETP.GE.AND P5, PT, R131, R165.reuse, PT ;  /* 0x000000a58300720c */ /* 0x080fe40003fa6270 */
[----:B------:R-:W-:Y:S01]  /*11da0*/  ISETP.GE.AND P2, PT, R125, R165, PT ;  /* 0x000000a57d00720c */ /* 0x000fe20003f46270 */
[----:B------:R-:W-:Y:S01]  /*11db0*/  I2F R111, R131 ;  /* 0x00000083006f7306 */ /* 0x000fe20000201400 */
[----:B-1----:R-:W-:-:S07]  /*11dc0*/  FFMA.FTZ R8, R129, UR4, R8 ;  /* 0x0000000481087c23 */ /* 0x002fce0008010008 */
[----:B------:R-:W1:Y:S01]  /*11dd0*/  MUFU.TANH R16, R120 ;  /* 0x0000007800107308 */ /* 0x000e620000002400 */
[----:B--2---:R-:W-:-:S05]  /*11de0*/  FFMA.FTZ R5, R32, UR4, R5 ;  /* 0x0000000420057c23 */ /* 0x004fca0008010005 */
[----:B------:R-:W-:Y:S01]  /*11df0*/  FSEL R113, R5, -INF , !P3 ;  /* 0xff80000005717808 */ /* 0x000fe20005800000 */
[----:B------:R-:W-:Y:S01]  /*11e00*/  FMUL.FTZ R5, R78, c[0x0][0x2ec] ;  /* 0x0000bb004e057a20 */ /* 0x000fe20000410000 */
[----:B------:R-:W2:Y:S01]  /*11e10*/  MUFU.TANH R20, R20 ;  /* 0x0000001400147308 */ /* 0x000ea20000002400 */
[----:B------:R-:W-:-:S07]  /*11e20*/  ISETP.GE.AND P3, PT, R42, R167, PT ;  /* 0x000000a72a00720c */ /* 0x000fce0003f66270 */
[----:B------:R-:W-:Y:S01]  /*11e30*/  I2F R34, R50 ;  /* 0x0000003200227306 */ /* 0x000fe20000201400 */
[----:B-1----:R-:W-:-:S05]  /*11e40*/  FFMA.FTZ R16, R111, UR4, R16 ;  /* 0x000000046f107c23 */ /* 0x002fca0008010010 */
[----:B------:R-:W-:Y:S02]  /*11e50*/  FSEL R110, R16, -INF , !P6 ;  /* 0xff800000106e7808 */ /* 0x000fe40007000000 */
[----:B------:R-:W1:Y:S01]  /*11e60*/  MUFU.TANH R17, R17 ;  /* 0x0000001100117308 */ /* 0x000e620000002400 */
[----:B--2---:R-:W-:Y:S01]  /*11e70*/  FFMA.FTZ R20, R111, UR4, R20 ;  /* 0x000000046f147c23 */ /* 0x004fe20008010014 */
[----:B------:R-:W-:Y:S02]  /*11e80*/  FSEL R111, R8, -INF , !P0 ;  /* 0xff800000086f7808 */ /* 0x000fe40004000000 */
[-C--:B------:R-:W-:Y:S02]  /*11e90*/  ISETP.GE.AND P0, PT, R50, R167.reuse, PT ;  /* 0x000000a73200720c */ /* 0x080fe40003f06270 */
[----:B------:R-:W-:Y:S02]  /*11ea0*/  FSEL R100, R20, -INF , !P5 ;  /* 0xff80000014647808 */ /* 0x000fe40006800000 */
[----:B------:R-:W-:Y:S01]  /*11eb0*/  I2F R33, R30 ;  /* 0x0000001e00217306 */ /* 0x000fe20000201400 */
[----:B------:R-:W-:-:S02]  /*11ec0*/  ISETP.GE.AND P6, PT, R52, R167, PT ;  /* 0x000000a73400720c */ /* 0x000fc40003fc6270 */
[----:B------:R-:W-:-:S05]  /*11ed0*/  ISETP.GE.AND P5, PT, R52, R165, PT ;  /* 0x000000a53400720c */ /* 0x000fca0003fa6270 */
[----:B------:R-:W2:Y:S01]  /*11ee0*/  MUFU.TANH R4, R4 ;  /* 0x0000000400047308 */ /* 0x000ea20000002400 */
[----:B-1----:R-:W-:-:S05]  /*11ef0*/  FFMA.FTZ R17, R34, UR4, R17 ;  /* 0x0000000422117c23 */ /* 0x002fca0008010011 */
[----:B------:R-:W-:Y:S02]  /*11f00*/  FSEL R78, R17, -INF , !P0 ;  /* 0xff800000114e7808 */ /* 0x000fe40004000000 */
[----:B------:R-:W1:Y:S01]  /*11f10*/  MUFU.TANH R45, R45 ;  /* 0x0000002d002d7308 */ /* 0x000e620000002400 */
[----:B------:R-:W-:-:S07]  /*11f20*/  ISETP.GE.AND P0, PT, R30, R167, PT ;  /* 0x000000a71e00720c */ /* 0x000fce0003f06270 */
[----:B------:R-:W3:Y:S01]  /*11f30*/  MUFU.TANH R12, R12 ;  /* 0x0000000c000c7308 */ /* 0x000ee20000002400 */
[----:B--2---:R-:W-:-:S05]  /*11f40*/  FFMA.FTZ R4, R33, UR4, R4 ;  /* 0x0000000421047c23 */ /* 0x004fca0008010004 */
[----:B------:R-:W-:Y:S02]  /*11f50*/  FSEL R117, R4, -INF , !P0 ;  /* 0xff80000004757808 */ /* 0x000fe40004000000 */
[----:B------:R-:W2:Y:S01]  /*11f60*/  MUFU.TANH R7, R7 ;  /* 0x0000000700077308 */ /* 0x000ea20000002400 */
[----:B-1----:R-:W-:Y:S01]  /*11f70*/  FFMA.FTZ R45, R128, UR4, R45 ;  /* 0x00000004802d7c23 */ /* 0x002fe2000801002d */
[----:B------:R-:W-:-:S04]  /*11f80*/  PLOP3.LUT P0, PT, PT, PT, UP0, 0x80, 0x0 ;  /* 0x000000000000781c */ /* 0x000fc80003f0f008 */
[----:B------:R-:W-:Y:S02]  /*11f90*/  FSEL R106, R45, -INF , !P4 ;  /* 0xff8000002d6a7808 */ /* 0x000fe40006000000 */
[----:B------:R-:W-:Y:S01]  /*11fa0*/  I2F R54, R52 ;  /* 0x0000003400367306 */ /* 0x000fe20000201400 */
[----:B---3--:R-:W-:Y:S01]  /*11fb0*/  FFMA.FTZ R12, R129, UR4, R12 ;  /* 0x00000004810c7c23 */ /* 0x008fe2000801000c */
[----:B------:R-:W-:-:S04]  /*11fc0*/  ISETP.GE.AND P4, PT, R119, R165, PT ;  /* 0x000000a57700720c */ /* 0x000fc80003f86270 */
[----:B------:R-:W-:Y:S02]  /*11fd0*/  FSEL R102, R12, -INF , !P2 ;  /* 0xff8000000c667808 */ /* 0x000fe40005000000 */
[----:B------:R-:W-:Y:S01]  /*11fe0*/  I2F R28, R42 ;  /* 0x0000002a001c7306 */ /* 0x000fe20000201400 */
[----:B--2---:R-:W-:Y:S01]  /*11ff0*/  FFMA.FTZ R7, R32, UR4, R7 ;  /* 0x0000000420077c23 */ /* 0x004fe20008010007 */
[----:B------:R-:W-:-:S04]  /*12000*/  ISETP.GE.AND P2, PT, R50, R165, PT ;  /* 0x000000a53200720c */ /* 0x000fc80003f46270 */
        /* <DEDUP_REMOVED lines=8> */
[----:B--2---:R-:W-:Y:S01]  /*12090*/  FFMA.FTZ R13, R54, UR4, R13 ;  /* 0x00000004360d7c23 */ /* 0x004fe2000801000d */
[----:B------:R-:W-:-:S04]  /*120a0*/  ISETP.GE.AND P6, PT, R44, R167, PT ;  /* 0x000000a72c00720c */ /* 0x000fc80003fc6270 */
[----:B------:R-:W-:Y:S02]  /*120b0*/  FSEL R98, R13, -INF , !P5 ;  /* 0xff8000000d627808 */ /* 0x000fe40006800000 */
[----:B------:R-:W2:Y:S01]  /*120c0*/  MUFU.TANH R31, R31 ;  /* 0x0000001f001f7308 */ /* 0x000ea20000002400 */
[----:B---3--:R-:W-:Y:S01]  /*120d0*/  FFMA.FTZ R21, R34, UR4, R21 ;  /* 0x0000000422157c23 */ /* 0x008fe20008010015 */
[----:B------:R-:W-:-:S04]  /*120e0*/  ISETP.GE.AND P5, PT, R124, R167, PT ;  /* 0x000000a77c00720c */ /* 0x000fc80003fa6270 */
[----:B------:R-:W-:Y:S02]  /*120f0*/  FSEL R115, R21, -INF , !P2 ;  /* 0xff80000015737808 */ /* 0x000fe40005000000 */
[----:B------:R-:W3:Y:S01]  /*12100*/  I2F R38, R44 ;  /* 0x0000002c00267306 */ /* 0x000ee20000201400 */
[----:B-1----:R-:W-:Y:S01]  /*12110*/  FFMA.FTZ R39, R28, UR4, R39 ;  /* 0x000000041c277c23 */ /* 0x002fe20008010027 */
[----:B------:R-:W-:-:S04]  /*12120*/  ISETP.GE.AND P2, PT, R30, R165, PT ;  /* 0x000000a51e00720c */ /* 0x000fc80003f46270 */
[----:B------:R-:W-:Y:S02]  /*12130*/  FSEL R116, R39, -INF , !P3 ;  /* 0xff80000027747808 */ /* 0x000fe40005800000 */
[----:B------:R-:W-:Y:S01]  /*12140*/  I2F R35, R124 ;  /* 0x0000007c00237306 */ /* 0x000fe20000201400 */
[----:B--2---:R-:W-:Y:S01]  /*12150*/  FFMA.FTZ R31, R28, UR4, R31 ;  /* 0x000000041c1f7c23 */ /* 0x004fe2000801001f */
[----:B------:R-:W-:Y:S01]  /*12160*/  BAR.SYNC.DEFER_BLOCKING 0x0 ;  /* 0x0000000000007b1d */ /* 0x000fe20000010000 */
[----:B------:R-:W-:-:S03]  /*12170*/  ISETP.GE.AND P3, PT, R46, R165, PT ;  /* 0x000000a52e00720c */ /* 0x000fc60003f66270 */
[----:B------:R-:W-:Y:S02]  /*12180*/  FSEL R114, R31, -INF , !P4 ;  /* 0xff8000001f727808 */ /* 0x000fe40006000000 */
[----:B------:R-:W-:Y:S01]  /*12190*/  I2F R25, R46 ;  /* 0x0000002e00197306 */ /* 0x000fe20000201400 */
[----:B---3--:R-:W-:Y:S01]  /*121a0*/  FFMA.FTZ R7, R38, UR4, R215 ;  /* 0x0000000426077c23 */ /* 0x008fe200080100d7 */
[----:B------:R-:W-:-:S04]  /*121b0*/  ISETP.GE.AND P4, PT, R24, R165, PT ;  /* 0x000000a51800720c */ /* 0x000fc80003f86270 */
[----:B------:R-:W-:Y:S02]  /*121c0*/  FSEL R7, R7, -INF , !P6 ;  /* 0xff80000007077808 */ /* 0x000fe40007000000 */
[----:B------:R-:W1:Y:S08]  /*121d0*/  I2F R126, R24 ;  /* 0x00000018007e7306 */ /* 0x000e700000201400 */
[----:B------:R-:W2:Y:S08]  /*121e0*/  MUFU.TANH R6, R6 ;  /* 0x0000000600067308 */ /* 0x000eb00000002400 */
[----:B------:R3:W4:Y:S01]  /*121f0*/  MUFU.TANH R8, R5 ;  /* 0x0000000500087308 */ /* 0x0007220000002400 */
[----:B-1----:R-:W-:-:S05]  /*12200*/  FFMA.FTZ R126, R126, UR4, R217 ;  /* 0x000000047e7e7c23 */ /* 0x002fca00080100d9 */
[----:B------:R-:W-:Y:S01]  /*12210*/  FSEL R4, R126, -INF , !P4 ;  /* 0xff8000007e047808 */ /* 0x000fe20006000000 */
[----:B--2---:R-:W-:-:S05]  /*12220*/  FFMA.FTZ R6, R33, UR4, R6 ;  /* 0x0000000421067c23 */ /* 0x004fca0008010006 */
[----:B------:R-:W-:Y:S01]  /*12230*/  FSEL R118, R6, -INF , !P2 ;  /* 0xff80000006767808 */ /* 0x000fe20005000000 */
[----:B---3--:R-:W-:Y:S02]  /*12240*/  FFMA.FTZ R5, R35, UR4, R218 ;  /* 0x0000000423057c23 */ /* 0x008fe400080100da */
[----:B----4-:R-:W-:-:S03]  /*12250*/  FFMA.FTZ R8, R25, UR4, R8 ;  /* 0x0000000419087c23 */ /* 0x010fc60008010008 */
        /* <DEDUP_REMOVED lines=12> */
[----:B------:R-:W-:-:S04]  /*12320*/  MOV R6, UR22 ;  /* 0x0000001600067c02 */ /* 0x000fc80008000f00 */
[----:B------:R-:W-:-:S03]  /*12330*/  IABS R6, R6 ;  /* 0x0000000600067213 */ /* 0x000fc60000000000 */
        /* <DEDUP_REMOVED lines=64> */
.L_x_2504:
[----:B------:R-:W-:-:S04]  /*12740*/  LEA R8, -R12, RZ, 0x8 ;  /* 0x000000ff0c087211 */ /* 0x000fc800078e41ff */
[----:B------:R-:W-:Y:S02]  /*12750*/  SHF.R.S32.HI R6, RZ, 0x1f, R8 ;  /* 0x0000001fff067819 */ /* 0x000fe40000011408 */
.L_x_2505:
[--C-:B------:R-:W-:Y:S01]  /*12760*/  @!P1 IMAD.MOV.U32 R20, RZ, RZ, R62.reuse ;  /* 0x000000ffff149224 */ /* 0x100fe200078e003e */
[----:B------:R-:W-:Y:S01]  /*12770*/  @!P1 IADD3 R16, P2, P0, R8, UR18, R62 ;  /* 0x0000001208109c10 */ /* 0x000fe2000f85e03e */
[--C-:B------:R-:W-:Y:S01]  /*12780*/  @!P1 IMAD.MOV.U32 R21, RZ, RZ, R63.reuse ;  /* 0x000000ffff159224 */ /* 0x100fe200078e003f */
[----:B------:R1:W-:Y:S01]  /*12790*/  @P1 STS.128 [R242+0x2000], RZ ;  /* 0x002000fff2001388 */ /* 0x0003e20000000c00 */
[----:B------:R-:W-:Y:S01]  /*127a0*/  @!P1 IMAD.MOV.U32 R17, RZ, RZ, c[0x0][0x19c] ;  /* 0x00006700ff119624 */ /* 0x000fe200078e00ff */
[----:B------:R-:W-:Y:S01]  /*127b0*/  @!P1 IADD3.X R13, R6, UR15, R63, P2, P0 ;  /* 0x0000000f060d9c10 */ /* 0x000fe200097e043f */
[----:B------:R-:W-:Y:S01]  /*127c0*/  @!P1 IMAD.WIDE.U32 R30, R12, 0x30, R20 ;  /* 0x000000300c1e9825 */ /* 0x000fe200078e0014 */
[----:B------:R-:W-:Y:S01]  /*127d0*/  @!P1 LEA R124, P3, R16, c[0x0][0x168], 0x1 ;  /* 0x00005a00107c9a11 */ /* 0x000fe200078608ff */
[----:B------:R-:W-:Y:S02]  /*127e0*/  BSSY B0, `(.L_x_2506) ;  /* 0x00000c2000007945 */ /* 0x000fe40003800000 */
[----:B------:R-:W-:Y:S01]  /*127f0*/  @!P1 IMAD.MOV.U32 R9, RZ, RZ, c[0x0][0x19c] ;  /* 0x00006700ff099624 */ /* 0x000fe200078e00ff */
[----:B------:R-:W-:Y:S01]  /*12800*/  @!P1 IADD3 R18, P2, R8, R30, RZ ;  /* 0x0000001e08129210 */ /* 0x000fe20007f5e0ff */
[----:B------:R-:W-:Y:S01]  /*12810*/  @!P1 IMAD.WIDE.U32 R20, R12, 0x50, R62 ;  /* 0x000000500c149825 */ /* 0x000fe200078e003e */
[----:B------:R-:W-:-:S03]  /*12820*/  @!P1 LEA.HI.X R125, R16, c[0x0][0x16c], R13, 0x1, P3 ;  /* 0x00005b00107d9a11 */ /* 0x000fc600018f0c0d */
[----:B------:R-:W-:Y:S01]  /*12830*/  @!P1 IMAD R17, R17, 0x30, RZ ;  /* 0x0000003011119824 */ /* 0x000fe200078e02ff */
[----:B------:R-:W-:Y:S01]  /*12840*/  @!P1 IADD3 R25, P0, R8, R20, RZ ;  /* 0x0000001408199210 */ /* 0x000fe20007f1e0ff */
[----:B------:R-:W-:Y:S02]  /*12850*/  @!P1 IMAD R9, R9, 0x50, RZ ;  /* 0x0000005009099824 */ /* 0x000fe400078e02ff */
[--C-:B------:R-:W-:Y:S01]  /*12860*/  @!P1 IMAD.MOV.U32 R42, RZ, RZ, R62.reuse ;  /* 0x000000ffff2a9224 */ /* 0x100fe200078e003e */
[C---:B------:R-:W-:Y:S01]  /*12870*/  @!P1 IADD3.X R17, R6.reuse, R17, R31, P2, !PT ;  /* 0x0000001106119210 */ /* 0x040fe200017fe41f */
[----:B------:R-:W-:Y:S01]  /*12880*/  @!P1 IMAD.MOV.U32 R43, RZ, RZ, R63 ;  /* 0x000000ffff2b9224 */ /* 0x000fe200078e003f */
[----:B------:R-:W-:Y:S01]  /*12890*/  @!P1 IADD3.X R22, R6, R9, R21, P0, !PT ;  /* 0x0000000906169210 */ /* 0x000fe200007fe415 */
[----:B------:R-:W-:Y:S02]  /*128a0*/  @!P1 IMAD.MOV.U32 R38, RZ, RZ, R62 ;  /* 0x000000ffff269224 */ /* 0x000fe400078e003e */
[----:B------:R-:W-:-:S02]  /*128b0*/  @!P1 IMAD.MOV.U32 R39, RZ, RZ, R63 ;  /* 0x000000ffff279224 */ /* 0x000fc400078e003f */
[----:B------:R-:W-:Y:S02]  /*128c0*/  @!P1 IMAD.MOV.U32 R30, RZ, RZ, R62 ;  /* 0x000000ffff1e9224 */ /* 0x000fe400078e003e */
[----:B------:R-:W-:Y:S02]  /*128d0*/  @!P1 IMAD.MOV.U32 R31, RZ, RZ, R63 ;  /* 0x000000ffff1f9224 */ /* 0x000fe400078e003f */
[----:B------:R-:W-:Y:S02]  /*128e0*/  @!P1 IMAD.MOV.U32 R21, RZ, RZ, c[0x0][0x19c] ;  /* 0x00006700ff159624 */ /* 0x000fe400078e00ff */
[----:B------:R-:W-:-:S04]  /*128f0*/  @!P1 IMAD.WIDE.U32 R50, R12, 0x60, R42 ;  /* 0x000000600c329825 */ /* 0x000fc800078e002a */
[----:B------:R-:W-:-:S04]  /*12900*/  @!P1 IMAD.WIDE.U32 R46, R12, 0x70, R38 ;  /* 0x000000700c2e9825 */ /* 0x000fc800078e0026 */
[----:B------:R-:W-:Y:S01]  /*12910*/  @!P1 IMAD.MOV.U32 R13, RZ, RZ, c[0x0][0x19c] ;  /* 0x00006700ff0d9624 */ /* 0x000fe200078e00ff */
[----:B------:R-:W-:Y:S01]  /*12920*/  @!P1 IADD3 R33, P3, R8, R46, RZ ;  /* 0x0000002e08219210 */ /* 0x000fe20007f7e0ff */
[----:B------:R-:W-:Y:S02]  /*12930*/  @!P1 IMAD.MOV.U32 R9, RZ, RZ, c[0x0][0x19c] ;  /* 0x00006700ff099624 */ /* 0x000fe400078e00ff */
[----:B------:R-:W-:Y:S01]  /*12940*/  @!P1 IMAD.WIDE.U32 R44, R12, 0x90, R30 ;  /* 0x000000900c2c9825 */ /* 0x000fe200078e001e */
[----:B------:R-:W-:-:S03]  /*12950*/  @!P1 IADD3 R31, P4, R8, R50, RZ ;  /* 0x00000032081f9210 */ /* 0x000fc60007f9e0ff */
[----:B------:R-:W-:Y:S01]  /*12960*/  @!P1 IMAD.WIDE.U32 R42, R12, 0xa0, R62 ;  /* 0x000000a00c2a9825 */ /* 0x000fe200078e003e */
[----:B------:R-:W-:-:S03]  /*12970*/  @!P1 IADD3 R39, P2, R8, R44, RZ ;  /* 0x0000002c08279210 */ /* 0x000fc60007f5e0ff */
[----:B------:R-:W-:Y:S01]  /*12980*/  @!P1 IMAD.MOV.U32 R35, RZ, RZ, c[0x0][0x19c] ;  /* 0x00006700ff239624 */ /* 0x000fe200078e00ff */
[----:B------:R-:W-:Y:S01]  /*12990*/  @!P1 IADD3 R41, P0, R8, R42, RZ ;  /* 0x0000002a08299210 */ /* 0x000fe20007f1e0ff */
[----:B------:R-:W-:Y:S02]  /*129a0*/  @!P1 IMAD R21, R21, 0x70, RZ ;  /* 0x0000007015159824 */ /* 0x000fe400078e02ff */
        /* <DEDUP_REMOVED lines=15> */
[----:B------:R-:W-:Y:S02]  /*12aa0*/  @!P1 IMAD.MOV.U32 R21, RZ, RZ, c[0x0][0x19c] ;  /* 0x00006700ff159624 */ /* 0x000fe400078e00ff */
[----:B------:R-:W-:Y:S02]  /*12ab0*/  @!P1 IMAD.MOV.U32 R13, RZ, RZ, c[0x0][0x19c] ;  /* 0x00006700ff0d9624 */ /* 0x000fe400078e00ff */
[----:B------:R-:W-:Y:S02]  /*12ac0*/  @!P1 IMAD.MOV.U32 R9, RZ, RZ, c[0x0][0x19c] ;  /* 0x00006700ff099624 */ /* 0x000fe400078e00ff */
[----:B------:R-:W-:-:S04]  /*12ad0*/  @!P1 IMAD.WIDE.U32 R126, R12, 0xc0, R44 ;  /* 0x000000c00c7e9825 */ /* 0x000fc800078e002c */
[----:B------:R-:W-:Y:S01]  /*12ae0*/  @!P1 IMAD.WIDE.U32 R122, R12, 0xd0, R42 ;  /* 0x000000d00c7a9825 */ /* 0x000fe200078e002a */
[C---:B------:R-:W-:Y:S02]  /*12af0*/  @!P1 IADD3 R43, P4, R8.reuse, R128, RZ ;  /* 0x00000080082b9210 */ /* 0x040fe40007f9e0ff */
[----:B------:R-:W-:Y:S01]  /*12b00*/  @!P1 IADD3 R45, P3, R8, R126, RZ ;  /* 0x0000007e082d9210 */ /* 0x000fe20007f7e0ff */
        /* <DEDUP_REMOVED lines=17> */
[CC--:B------:R-:W-:Y:S02]  /*12c20*/  @!P1 LEA.HI.X R119, R12.reuse, R63.reuse, R119, 0x6, P3 ;  /* 0x0000003f0c779211 */ /* 0x0c0fe400018f3477 */
[----:B------:R-:W-:Y:S02]  /*12c30*/  @!P1 LEA.HI.X R35, R12, R63, R35, 0x7, P2 ;  /* 0x0000003f0c239211 */ /* 0x000fe400010f3c23 */
[----:B------:R-:W-:Y:S02]  /*12c40*/  LEA R9, P0, R62, c[0x0][0x168], 0x1 ;  /* 0x00005a003e097a11 */ /* 0x000fe400078008ff */
[----:B------:R-:W-:-:S02]  /*12c50*/  @!P1 IADD3 R21, P3, R8, R21, RZ ;  /* 0x0000001508159210 */ /* 0x000fc40007f7e0ff */
[----:B------:R-:W-:Y:S02]  /*12c60*/  @!P1 IADD3 R28, P2, R8, R121, RZ ;  /* 0x00000079081c9210 */ /* 0x000fe40007f5e0ff */
[----:B------:R-:W-:Y:S01]  /*12c70*/  @!P1 LEA.HI.X R13, R12, R63, R13, 0x5, P4 ;  /* 0x0000003f0c0d9211 */ /* 0x000fe200020f2c0d */
[----:B------:R-:W-:Y:S01]  /*12c80*/  @!P1 IMAD.X R20, R6, 0x1, R119, P3 ;  /* 0x0000000106149824 */ /* 0x000fe200018e0677 */
[----:B------:R-:W-:Y:S01]  /*12c90*/  @!P1 IADD3 R16, P4, R8, R123, RZ ;  /* 0x0000007b08109210 */ /* 0x000fe20007f9e0ff */
        /* <DEDUP_REMOVED lines=42> */
[----:B--2---:R-:W-:Y:S01]  /*12f40*/  @!P1 LEA R126, P4, R43, c[0x0][0x168], 0x1 ;  /* 0x00005a002b7e9a11 */ /* 0x004fe200078808ff */
        /* <DEDUP_REMOVED lines=75> */
.L_x_2507:
[----:B------:R-:W-:Y:S05]  /*13400*/  BSYNC B0 ;  /* 0x0000000000007941 */ /* 0x000fea0003800000 */
.L_x_2506:
[----:B------:R-:W0:Y:S01]  /*13410*/  LDGDEPBAR ;  /* 0x00000000000079af */ /* 0x000e220000000000 */
[----:B------:R-:W-:-:S04]  /*13420*/  LEA R248, P0, R8, R9, 0x1 ;  /* 0x0000000908f87211 */ /* 0x000fc800078008ff */
[----:B------:R-:W-:Y:S02]  /*13430*/  LEA.HI.X R249, R8, R249, R6, 0x1, P0 ;  /* 0x000000f908f97211 */ /* 0x000fe400000f0c06 */
.L_x_2503:
        /* <DEDUP_REMOVED lines=124> */
[----:B------:R-:W2:Y:S01]  /*13c00*/  SHFL.BFLY PT, R8, R13, 0x2, 0x1f ;  /* 0x0c401f000d087f89 */ /* 0x000ea200000e0000 */
[----:B------:R-:W-:-:S04]  /*13c10*/  FMNMX.FTZ R6, R114, R9, !PT ;  /* 0x0000000972067209 */ /* 0x000fc80007810000 */
[----:B------:R-:W-:-:S04]  /*13c20*/  FMNMX.FTZ R9, R87, R6, !PT ;  /* 0x0000000657097209 */ /* 0x000fc80007810000 */
[----:B------:R-:W-:-:S04]  /*13c30*/  FMNMX.FTZ R9, R118, R9, !PT ;  /* 0x0000000976097209 */ /* 0x000fc80007810000 */
[----:B------:R-:W-:-:S05]  /*13c40*/  FMNMX.FTZ R9, R86, R9, !PT ;  /* 0x0000000956097209 */ /* 0x000fca0007810000 */
[----:B------:R-:W3:Y:S01]  /*13c50*/  SHFL.BFLY PT, R6, R9, 0x2, 0x1f ;  /* 0x0c401f0009067f89 */ /* 0x000ee200000e0000 */
[----:B--2---:R-:W-:-:S05]  /*13c60*/  FMNMX.FTZ R8, R13, R8, !PT ;  /* 0x000000080d087209 */ /* 0x004fca0007810000 */
[----:B-1----:R-:W1:Y:S01]  /*13c70*/  SHFL.BFLY PT, R127, R8, 0x1, 0x1f ;  /* 0x0c201f00087f7f89 */ /* 0x002e6200000e0000 */
[----:B---3--:R-:W-:-:S05]  /*13c80*/  FMNMX.FTZ R6, R9, R6, !PT ;  /* 0x0000000609067209 */ /* 0x008fca0007810000 */
[----:B------:R-:W2:Y:S01]  /*13c90*/  SHFL.BFLY PT, R125, R6, 0x1, 0x1f ;  /* 0x0c201f00067d7f89 */ /* 0x000ea200000e0000 */
[----:B-1----:R-:W-:-:S04]  /*13ca0*/  FMNMX.FTZ R127, R8, R127, !PT ;  /* 0x0000007f087f7209 */ /* 0x002fc80007810000 */
[C---:B------:R-:W-:Y:S01]  /*13cb0*/  FSETP.NEU.FTZ.AND P1, PT, R127.reuse, -INF , PT ;  /* 0xff8000007f00780b */ /* 0x040fe20003f3d000 */
[----:B------:R-:W-:-:S05]  /*13cc0*/  FMUL.FTZ R126, R127, c[0x0][0x23c] ;  /* 0x00008f007f7e7a20 */ /* 0x000fca0000410000 */
[----:B------:R-:W-:-:S05]  /*13cd0*/  FSEL R126, R126, RZ, P1 ;  /* 0x000000ff7e7e7208 */ /* 0x000fca0000800000 */
[--C-:B------:R-:W-:Y:S01]  /*13ce0*/  FFMA.FTZ R123, R7, c[0x0][0x23c], -R126.reuse ;  /* 0x00008f00077b7a23 */ /* 0x100fe2000001087e */
[----:B------:R-:W-:Y:S01]  /*13cf0*/  FSEL R7, R127, RZ, P1 ;  /* 0x000000ff7f077208 */ /* 0x000fe20000800000 */
[--C-:B------:R-:W-:Y:S01]  /*13d00*/  FFMA.FTZ R122, R19, c[0x0][0x23c], -R126.reuse ;  /* 0x00008f00137a7a23 */ /* 0x100fe2000001087e */
[----:B--2---:R-:W-:Y:S01]  /*13d10*/  FMNMX.FTZ R125, R6, R125, !PT ;  /* 0x0000007d067d7209 */ /* 0x004fe20007810000 */
[----:B------:R-:W1:Y:S01]  /*13d20*/  LDSM.16.MT88.4 R16, [R235+0xa000] ;  /* 0x00a00000eb10783b */ /* 0x000e620000004200 */
[--C-:B------:R-:W-:Y:S01]  /*13d30*/  FFMA.FTZ R124, R29, c[0x0][0x23c], -R126.reuse ;  /* 0x00008f001d7c7a23 */ /* 0x100fe2000001087e */
[----:B------:R-:W-:Y:S01]  /*13d40*/  MUFU.EX2 R123, R123 ;  /* 0x0000007b007b7308 */ /* 0x000fe20000000800 */
[C---:B------:R-:W-:Y:S01]  /*13d50*/  FSETP.NEU.FTZ.AND P0, PT, R125.reuse, -INF , PT ;  /* 0xff8000007d00780b */ /* 0x040fe20003f1d000 */
[C---:B------:R-:W-:Y:S02]  /*13d60*/  FMUL.FTZ R121, R125.reuse, c[0x0][0x23c] ;  /* 0x00008f007d797a20 */ /* 0x040fe40000410000 */
[----:B------:R-:W-:Y:S01]  /*13d70*/  FADD.FTZ R2, R2, -R7 ;  /* 0x8000000702027221 */ /* 0x000fe20000010000 */
[----:B------:R-:W-:Y:S01]  /*13d80*/  FSEL R7, R125, RZ, P0 ;  /* 0x000000ff7d077208 */ /* 0x000fe20000000000 */
[----:B------:R-:W-:Y:S01]  /*13d90*/  FFMA.FTZ R120, R15, c[0x0][0x23c], -R126 ;  /* 0x00008f000f787a23 */ /* 0x000fe2000001087e */
[----:B------:R-:W-:Y:S01]  /*13da0*/  FSEL R121, R121, RZ, P0 ;  /* 0x000000ff79797208 */ /* 0x000fe20000000000 */
[----:B------:R-:W-:Y:S01]  /*13db0*/  FMUL.FTZ R128, R2, c[0x0][0x23c] ;  /* 0x00008f0002807a20 */ /* 0x000fe20000410000 */
[----:B------:R-:W-:Y:S01]  /*13dc0*/  MUFU.EX2 R124, R124 ;  /* 0x0000007c007c7308 */ /* 0x000fe20000000800 */
[----:B------:R-:W-:-:S02]  /*13dd0*/  FADD.FTZ R7, R0, -R7 ;  /* 0x8000000700077221 */ /* 0x000fc40000010000 */
[--C-:B------:R-:W-:Y:S02]  /*13de0*/  FFMA.FTZ R119, R11, c[0x0][0x23c], -R121.reuse ;  /* 0x00008f000b777a23 */ /* 0x100fe40000010879 */
[--C-:B------:R-:W-:Y:S02]  /*13df0*/  FFMA.FTZ R63, R14, c[0x0][0x23c], -R121.reuse ;  /* 0x00008f000e3f7a23 */ /* 0x100fe40000010879 */
[--C-:B------:R-:W-:Y:S01]  /*13e00*/  FFMA.FTZ R62, R4, c[0x0][0x23c], -R121.reuse ;  /* 0x00008f00043e7a23 */ /* 0x100fe20000010879 */
[----:B------:R-:W2:Y:S01]  /*13e10*/  MUFU.EX2 R122, R122 ;  /* 0x0000007a007a7308 */ /* 0x000ea20000000800 */
[----:B------:R-:W-:Y:S02]  /*13e20*/  FFMA.FTZ R129, R10, c[0x0][0x23c], -R121 ;  /* 0x00008f000a817a23 */ /* 0x000fe40000010879 */
[----:B------:R-:W-:Y:S02]  /*13e30*/  FMUL.FTZ R2, R7, c[0x0][0x23c] ;  /* 0x00008f0007027a20 */ /* 0x000fe40000410000 */
[----:B------:R-:W-:-:S02]  /*13e40*/  FFMA.FTZ R0, R5, c[0x0][0x23c], -R126 ;  /* 0x00008f0005007a23 */ /* 0x000fc4000001087e */
[----:B------:R-:W3:Y:S01]  /*13e50*/  LDSM.16.MT88.4 R4, [R233+0xa000] ;  /* 0x00a00000e904783b */ /* 0x000ee20000004200 */
[----:B------:R-:W4:Y:S01]  /*13e60*/  MUFU.EX2 R120, R120 ;  /* 0x0000007800787308 */ /* 0x000f220000000800 */
[--C-:B------:R-:W-:Y:S02]  /*13e70*/  FFMA.FTZ R131, R23, c[0x0][0x23c], -R126.reuse ;  /* 0x00008f0017837a23 */ /* 0x100fe4000001087e */
[----:B------:R-:W5:Y:S01]  /*13e80*/  LDSM.16.MT88.4 R20, [R232+0xa000] ;  /* 0x00a00000e814783b */ /* 0x000f620000004200 */
[--C-:B------:R-:W-:Y:S02]  /*13e90*/  FFMA.FTZ R28, R27, c[0x0][0x23c], -R126.reuse ;  /* 0x00008f001b1c7a23 */ /* 0x100fe4000001087e */
[----:B------:R-:W-:Y:S02]  /*13ea0*/  FFMA.FTZ R50, R40, c[0x0][0x23c], -R121 ;  /* 0x00008f0028327a23 */ /* 0x000fe40000010879 */
[----:B------:R-:W-:Y:S01]  /*13eb0*/  MUFU.EX2 R119, R119 ;  /* 0x0000007700777308 */ /* 0x000fe20000000800 */
[----:B--2---:R-:W-:Y:S01]  /*13ec0*/  F2FP.PACK_AB R8, R122, R124 ;  /* 0x0000007c7a08723e */ /* 0x004fe200000000ff */
[----:B------:R-:W-:Y:S01]  /*13ed0*/  LDSM.16.MT88.4 R40, [R233+0xa800] ;  /* 0x00a80000e928783b */ /* 0x000fe20000004200 */
[----:B------:R-:W-:-:S02]  /*13ee0*/  FFMA.FTZ R165, R193, c[0x0][0x23c], -R126 ;  /* 0x00008f00c1a57a23 */ /* 0x000fc4000001087e */
[--C-:B------:R-:W-:Y:S02]  /*13ef0*/  FFMA.FTZ R167, R186, c[0x0][0x23c], -R121.reuse ;  /* 0x00008f00baa77a23 */ /* 0x100fe40000010879 */
[--C-:B------:R-:W-:Y:S01]  /*13f00*/  FFMA.FTZ R172, R172, c[0x0][0x23c], -R121.reuse ;  /* 0x00008f00acac7a23 */ /* 0x100fe20000010879 */
[----:B------:R-:W2:Y:S01]  /*13f10*/  MUFU.EX2 R63, R63 ;  /* 0x0000003f003f7308 */ /* 0x000ea20000000800 */
[----:B----4-:R-:W-:Y:S01]  /*13f20*/  F2FP.PACK_AB R10, R120, R123 ;  /* 0x0000007b780a723e */ /* 0x010fe200000000ff */
[----:B------:R-:W-:Y:S02]  /*13f30*/  FFMA.FTZ R178, R178, c[0x0][0x23c], -R121 ;  /* 0x00008f00b2b27a23 */ /* 0x000fe40000010879 */
[--C-:B------:R-:W-:Y:S02]  /*13f40*/  FFMA.FTZ R186, R185, c[0x0][0x23c], -R126.reuse ;  /* 0x00008f00b9ba7a23 */ /* 0x100fe4000001087e */
[--C-:B------:R-:W-:Y:S02]  /*13f50*/  FFMA.FTZ R177, R177, c[0x0][0x23c], -R126.reuse ;  /* 0x00008f00b1b17a23 */ /* 0x100fe4000001087e */
[----:B------:R-:W-:Y:S01]  /*13f60*/  MUFU.EX2 R62, R62 ;  /* 0x0000003e003e7308 */ /* 0x000fe20000000800 */
[----:B------:R-:W-:-:S02]  /*13f70*/  FFMA.FTZ R181, R181, c[0x0][0x23c], -R126 ;  /* 0x00008f00b5b57a23 */ /* 0x000fc4000001087e */
[--C-:B------:R-:W-:Y:S02]  /*13f80*/  FFMA.FTZ R185, R194, c[0x0][0x23c], -R121.reuse ;  /* 0x00008f00c2b97a23 */ /* 0x100fe40000010879 */
[--C-:B------:R-:W-:Y:S02]  /*13f90*/  FFMA.FTZ R188, R188, c[0x0][0x23c], -R121.reuse ;  /* 0x00008f00bcbc7a23 */ /* 0x100fe40000010879 */
[--C-:B------:R-:W-:Y:S01]  /*13fa0*/  FFMA.FTZ R190, R190, c[0x0][0x23c], -R121.reuse ;  /* 0x00008f00bebe7a23 */ /* 0x100fe20000010879 */
[----:B------:R-:W4:Y:S01]  /*13fb0*/  MUFU.EX2 R129, R129 ;  /* 0x0000008100817308 */ /* 0x000f220000000800 */
[----:B--2---:R-:W-:Y:S01]  /*13fc0*/  F2FP.PACK_AB R9, R63, R119 ;  /* 0x000000773f09723e */ /* 0x004fe200000000ff */
[--C-:B------:R-:W-:Y:S02]  /*13fd0*/  FFMA.FTZ R194, R173, c[0x0][0x23c], -R126.reuse ;  /* 0x00008f00adc27a23 */ /* 0x100fe4000001087e */
[----:B------:R-:W-:Y:S02]  /*13fe0*/  FFMA.FTZ R189, R189, c[0x0][0x23c], -R126 ;  /* 0x00008f00bdbd7a23 */ /* 0x000fe4000001087e */
[----:B------:R-:W-:-:S02]  /*13ff0*/  FFMA.FTZ R173, R182, c[0x0][0x23c], -R121 ;  /* 0x00008f00b6ad7a23 */ /* 0x000fc40000010879 */
[----:B------:R-:W2:Y:S01]  /*14000*/  MUFU.EX2 R128, R128 ;  /* 0x0000008000807308 */ /* 0x000ea20000000800 */
[--C-:B------:R-:W-:Y:S02]  /*14010*/  FFMA.FTZ R174, R174, c[0x0][0x23c], -R121.reuse ;  /* 0x00008f00aeae7a23 */ /* 0x100fe40000010879 */
[----:B------:R-:W-:Y:S02]  /*14020*/  FFMA.FTZ R180, R180, c[0x0][0x23c], -R121 ;  /* 0x00008f00b4b47a23 */ /* 0x000fe40000010879 */
[--C-:B------:R-:W-:Y:S02]  /*14030*/  FFMA.FTZ R171, R171, c[0x0][0x23c], -R126.reuse ;  /* 0x00008f00abab7a23 */ /* 0x100fe4000001087e */
[--C-:B------:R-:W-:Y:S01]  /*14040*/  FFMA.FTZ R56, R56, c[0x0][0x23c], -R126.reuse ;  /* 0x00008f0038387a23 */ /* 0x100fe2000001087e */
[----:B------:R-:W1:Y:S01]  /*14050*/  MUFU.EX2 R2, R2 ;  /* 0x0000000200027308 */ /* 0x000e620000000800 */
[----:B----4-:R-:W-:Y:S01]  /*14060*/  F2FP.PACK_AB R11, R129, R62 ;  /* 0x0000003e810b723e */ /* 0x010fe200000000ff */
[----:B------:R-:W-:-:S02]  /*14070*/  FFMA.FTZ R169, R169, c[0x0][0x23c], -R126 ;  /* 0x00008f00a9a97a23 */ /* 0x000fc4000001087e */
[----:B------:R-:W-:Y:S02]  /*14080*/  FFMA.FTZ R64, R64, c[0x0][0x23c], -R126 ;  /* 0x00008f0040407a23 */ /* 0x000fe4000001087e */
[----:B------:R-:W-:Y:S02]  /*14090*/  FFMA.FTZ R168, R168, c[0x0][0x23c], -R121 ;  /* 0x00008f00a8a87a23 */ /* 0x000fe40000010879 */
[-C--:B--2---:R-:W-:Y:S01]  /*140a0*/  FMUL.FTZ R12, R160, R128.reuse ;  /* 0x00000080a00c7220 */ /* 0x084fe20000410000 */
[----:B------:R-:W-:Y:S01]  /*140b0*/  MUFU.EX2 R0, R0 ;  /* 0x0000000000007308 */ /* 0x000fe20000000800 */
[-C--:B------:R-:W-:Y:S02]  /*140c0*/  FMUL.FTZ R13, R161, R128.reuse ;  /* 0x00000080a10d7220 */ /* 0x080fe40000410000 */
[-C--:B------:R-:W-:Y:S02]  /*140d0*/  FMUL.FTZ R156, R156, R128.reuse ;  /* 0x000000809c9c7220 */ /* 0x080fe40000410000 */
[----:B------:R-:W-:-:S02]  /*140e0*/  FMUL.FTZ R157, R157, R128 ;  /* 0x000000809d9d7220 */ /* 0x000fc40000410000 */
[-C--:B-1----:R-:W-:Y:S01]  /*140f0*/  FMUL.FTZ R14, R162, R2.reuse ;  /* 0x00000002a20e7220 */ /* 0x082fe20000410000 */
[----:B------:R-:W1:Y:S01]  /*14100*/  MUFU.EX2 R131, R131 ;  /* 0x0000008300837308 */ /* 0x000e620000000800 */
        /* <DEDUP_REMOVED lines=15> */
[----:B------:R-:W-:Y:S01]  /*14200*/  FFMA.FTZ R153, R37, c[0x0][0x23c], -R126 ;  /* 0x00008f0025997a23 */ /* 0x000fe2000001087e */
[----:B---3--:R-:W-:Y:S01]  /*14210*/  HMMA.16816.F32 R24, R8, R4, R24 ;  /* 0x000000040818723c */ /* 0x008fe20000001818 */
[----:B------:R-:W-:Y:S01]  /*14220*/  FFMA.FTZ R37, R32, c[0x0][0x23c], -R121 ;  /* 0x00008f0020257a23 */ /* 0x000fe20000010879 */
[----:B------:R-:W-:Y:S01]  /*14230*/  MUFU.EX2 R167, R167 ;  /* 0x000000a700a77308 */ /* 0x000fe20000000800 */
[----:B------:R-:W-:-:S02]  /*14240*/  FMUL.FTZ R33, R145, R128 ;  /* 0x0000008091217220 */ /* 0x000fc40000410000 */
[----:B------:R-:W-:Y:S02]  /*14250*/  FFMA.FTZ R145, R36, c[0x0][0x23c], -R121 ;  /* 0x00008f0024917a23 */ /* 0x000fe40000010879 */
[----:B------:R-:W-:Y:S01]  /*14260*/  FMUL.FTZ R32, R144, R128 ;  /* 0x0000008090207220 */ /* 0x000fe20000410000 */
[----:B------:R-:W-:Y:S01]  /*14270*/  HMMA.16816.F32 R4, R8, R6, R148 ;  /* 0x000000060804723c */ /* 0x000fe20000001894 */
[-C--:B------:R-:W-:Y:S01]  /*14280*/  FMUL.FTZ R34, R146, R2.reuse ;  /* 0x0000000292227220 */ /* 0x080fe20000410000 */
[----:B--2---:R-:W2:Y:S01]  /*14290*/  LDSM.16.MT88.4 R28, [R231+0xa000] ;  /* 0x00a00000e71c783b */ /* 0x004ea20000004200 */
[----:B------:R3:W-:Y:S01]  /*142a0*/  MUFU.EX2 R148, R37 ;  /* 0x0000002500947308 */ /* 0x0007e20000000800 */
[----:B------:R-:W-:Y:S02]  /*142b0*/  FMUL.FTZ R35, R147, R2 ;  /* 0x0000000293237220 */ /* 0x000fe40000410000 */
[-C--:B------:R-:W-:Y:S02]  /*142c0*/  FMUL.FTZ R140, R140, R128.reuse ;  /* 0x000000808c8c7220 */ /* 0x080fe40000410000 */
[----:B------:R-:W-:-:S02]  /*142d0*/  FMUL.FTZ R141, R141, R128 ;  /* 0x000000808d8d7220 */ /* 0x000fc40000410000 */
[-C--:B------:R-:W-:Y:S01]  /*142e0*/  FMUL.FTZ R142, R142, R2.reuse ;  /* 0x000000028e8e7220 */ /* 0x080fe20000410000 */
[C---:B-----5:R-:W-:Y:S01]  /*142f0*/  HMMA.16816.F32 R32, R8.reuse, R20, R32 ;  /* 0x000000140820723c */ /* 0x060fe20000001820 */
[----:B------:R-:W-:Y:S01]  /*14300*/  FMUL.FTZ R143, R143, R2 ;  /* 0x000000028f8f7220 */ /* 0x000fe20000410000 */
[----:B------:R-:W-:Y:S01]  /*14310*/  MUFU.EX2 R153, R153 ;  /* 0x0000009900997308 */ /* 0x000fe20000000800 */
[----:B------:R-:W-:Y:S02]  /*14320*/  FMUL.FTZ R45, R137, R128 ;  /* 0x00000080892d7220 */ /* 0x000fe40000410000 */
[----:B------:R-:W-:Y:S01]  /*14330*/  FFMA.FTZ R137, R48, c[0x0][0x23c], -R121 ;  /* 0x00008f0030897a23 */ /* 0x000fe20000010879 */
[----:B-1----:R-:W-:Y:S01]  /*14340*/  F2FP.PACK_AB R48, R131, R0 ;  /* 0x000000008330723e */ /* 0x002fe200000000ff */
[----:B------:R-:W-:Y:S01]  /*14350*/  FMUL.FTZ R44, R136, R128 ;  /* 0x00000080882c7220 */ /* 0x000fe20000410000 */
[----:B---3--:R-:W1:Y:S01]  /*14360*/  LDSM.16.MT88.4 R36, [R235+0xa800] ;  /* 0x00a80000eb24783b */ /* 0x008e620000004200 */
[-C--:B------:R-:W-:Y:S01]  /*14370*/  FMUL.FTZ R46, R138, R2.reuse ;  /* 0x000000028a2e7220 */ /* 0x080fe20000410000 */
[----:B------:R-:W-:Y:S01]  /*14380*/  HMMA.16816.F32 R20, R8, R22, R140 ;  /* 0x000000160814723c */ /* 0x000fe2000000188c */
[----:B------:R-:W-:Y:S01]  /*14390*/  FMUL.FTZ R47, R139, R2 ;  /* 0x000000028b2f7220 */ /* 0x000fe20000410000 */
[----:B------:R-:W3:Y:S01]  /*143a0*/  MUFU.EX2 R145, R145 ;  /* 0x0000009100917308 */ /* 0x000ee20000000800 */
[----:B------:R-:W-:-:S02]  /*143b0*/  FMUL.FTZ R132, R132, R128 ;  /* 0x0000008084847220 */ /* 0x000fc40000410000 */
[----:B------:R-:W-:Y:S02]  /*143c0*/  FMUL.FTZ R133, R133, R128 ;  /* 0x0000008085857220 */ /* 0x000fe40000410000 */
[-C--:B------:R-:W-:Y:S02]  /*143d0*/  FMUL.FTZ R134, R134, R2.reuse ;  /* 0x0000000286867220 */ /* 0x080fe40000410000 */
[----:B------:R-:W-:Y:S01]  /*143e0*/  FMUL.FTZ R135, R135, R2 ;  /* 0x0000000287877220 */ /* 0x000fe20000410000 */
[----:B------:R4:W-:Y:S01]  /*143f0*/  MUFU.EX2 R140, R50 ;  /* 0x00000032008c7308 */ /* 0x0009e20000000800 */
[----:B------:R-:W-:Y:S02]  /*14400*/  FFMA.FTZ R136, R49, c[0x0][0x23c], -R126 ;  /* 0x00008f0031887a23 */ /* 0x000fe4000001087e */
[--C-:B------:R-:W-:Y:S02]  /*14410*/  FFMA.FTZ R139, R212, c[0x0][0x23c], -R121.reuse ;  /* 0x00008f00d48b7a23 */ /* 0x100fe40000010879 */
[----:B------:R-:W-:-:S02]  /*14420*/  FFMA.FTZ R138, R214, c[0x0][0x23c], -R121 ;  /* 0x00008f00d68a7a23 */ /* 0x000fc40000010879 */
[----:B------:R-:W-:Y:S01]  /*14430*/  FFMA.FTZ R141, R210, c[0x0][0x23c], -R121 ;  /* 0x00008f00d28d7a23 */ /* 0x000fe20000010879 */
[----:B------:R-:W5:Y:S01]  /*14440*/  MUFU.EX2 R137, R137 ;  /* 0x0000008900897308 */ /* 0x000f620000000800 */
[----:B---3--:R-:W-:Y:S01]  /*14450*/  F2FP.PACK_AB R49, R145, R148 ;  /* 0x000000949131723e */ /* 0x008fe200000000ff */
[--C-:B------:R-:W-:Y:S01]  /*14460*/  FFMA.FTZ R143, R211, c[0x0][0x23c], -R126.reuse ;  /* 0x00008f00d38f7a23 */ /* 0x100fe2000001087e */
[----:B--2---:R-:W-:Y:S01]  /*14470*/  HMMA.16816.F32 R44, R8, R28, R44 ;  /* 0x0000001c082c723c */ /* 0x004fe2000000182c */
[--C-:B------:R-:W-:Y:S02]  /*14480*/  FFMA.FTZ R142, R207, c[0x0][0x23c], -R126.reuse ;  /* 0x00008f00cf8e7a23 */ /* 0x100fe4000001087e */
[--C-:B------:R-:W-:Y:S01]  /*14490*/  FFMA.FTZ R144, R209, c[0x0][0x23c], -R126.reuse ;  /* 0x00008f00d1907a23 */ /* 0x100fe2000001087e */
[----:B----4-:R-:W-:Y:S01]  /*144a0*/  F2FP.PACK_AB R50, R153, R156 ;  /* 0x0000009c9932723e */ /* 0x010fe200000000ff */
[----:B------:R-:W-:Y:S01]  /*144b0*/  MUFU.EX2 R139, R139 ;  /* 0x0000008b008b7308 */ /* 0x000fe20000000800 */
[----:B------:R-:W-:-:S02]  /*144c0*/  FFMA.FTZ R147, R205, c[0x0][0x23c], -R126 ;  /* 0x00008f00cd937a23 */ /* 0x000fc4000001087e */
[----:B------:R-:W-:Y:S01]  /*144d0*/  HMMA.16816.F32 R8, R8, R30, R132 ;  /* 0x0000001e0808723c */ /* 0x000fe20000001884 */
[----:B------:R-:W2:Y:S01]  /*144e0*/  LDSM.16.MT88.4 R28, [R232+0xa800] ;  /* 0x00a80000e81c783b */ /* 0x000ea20000004200 */
[--C-:B------:R-:W-:Y:S02]  /*144f0*/  FFMA.FTZ R146, R208, c[0x0][0x23c], -R121.reuse ;  /* 0x00008f00d0927a23 */ /* 0x100fe40000010879 */
[--C-:B------:R-:W-:Y:S01]  /*14500*/  FFMA.FTZ R149, R204, c[0x0][0x23c], -R121.reuse ;  /* 0x00008f00cc957a23 */ /* 0x100fe20000010879 */
[----:B-----5:R-:W-:Y:S01]  /*14510*/  F2FP.PACK_AB R51, R137, R140 ;  /* 0x0000008c8933723e */ /* 0x020fe200000000ff */
[----:B------:R3:W-:Y:S01]  /*14520*/  MUFU.EX2 R133, R136 ;  /* 0x0000008800857308 */ /* 0x0007e20000000800 */
[--C-:B------:R-:W-:Y:S02]  /*14530*/  FFMA.FTZ R132, R53, c[0x0][0x23c], -R126.reuse ;  /* 0x00008f0035847a23 */ /* 0x100fe4000001087e */
[--C-:B------:R-:W-:Y:S02]  /*14540*/  FFMA.FTZ R134, R55, c[0x0][0x23c], -R126.reuse ;  /* 0x00008f0037867a23 */ /* 0x100fe4000001087e */
[----:B------:R-:W4:Y:S01]  /*14550*/  LDSM.16.MT88.4 R52, [R231+0xa800] ;  /* 0x00a80000e734783b */ /* 0x000f220000004200 */
[----:B-1----:R-:W-:Y:S01]  /*14560*/  HMMA.16816.F32 R12, R48, R36, R12 ;  /* 0x00000024300c723c */ /* 0x002fe2000000180c */
[----:B------:R-:W-:Y:S01]  /*14570*/  FFMA.FTZ R135, R213, c[0x0][0x23c], -R126 ;  /* 0x00008f00d5877a23 */ /* 0x000fe2000001087e */
[----:B------:R-:W1:Y:S01]  /*14580*/  MUFU.EX2 R132, R132 ;  /* 0x0000008400847308 */ /* 0x000e620000000800 */
[----:B------:R-:W-:-:S02]  /*14590*/  FFMA.FTZ R150, R206, c[0x0][0x23c], -R121 ;  /* 0x00008f00ce967a23 */ /* 0x000fc40000010879 */
[--C-:B------:R-:W-:Y:S02]  /*145a0*/  FFMA.FTZ R151, R202, c[0x0][0x23c], -R121.reuse ;  /* 0x00008f00ca977a23 */ /* 0x100fe40000010879 */
[--C-:B------:R-:W-:Y:S01]  /*145b0*/  FFMA.FTZ R155, R203, c[0x0][0x23c], -R126.reuse ;  /* 0x00008f00cb9b7a23 */ /* 0x100fe2000001087e */
[C---:B------:R-:W-:Y:S01]  /*145c0*/  HMMA.16816.F32 R16, R48.reuse, R38, R16 ;  /* 0x000000263010723c */ /* 0x040fe20000001810 */
[----:B------:R-:W5:Y:S01]  /*145d0*/  LDSM.16.MT88.4 R36, [R235+0xb000] ;  /* 0x00b00000eb24783b */ /* 0x000f620000004200 */
[----:B---3--:R-:W-:Y:S01]  /*145e0*/  FFMA.FTZ R136, R216, c[0x0][0x23c], -R121 ;  /* 0x00008f00d8887a23 */ /* 0x008fe20000010879 */
[----:B------:R-:W-:Y:S01]  /*145f0*/  MUFU.EX2 R134, R134 ;  /* 0x0000008600867308 */ /* 0x000fe20000000800 */
[--C-:B------:R-:W-:Y:S02]  /*14600*/  FFMA.FTZ R152, R199, c[0x0][0x23c], -R126.reuse ;  /* 0x00008f00c7987a23 */ /* 0x100fe4000001087e */
[--C-:B------:R-:W-:Y:S02]  /*14610*/  FFMA.FTZ R154, R201, c[0x0][0x23c], -R126.reuse ;  /* 0x00008f00c99a7a23 */ /* 0x100fe4000001087e */
[----:B------:R-:W-:Y:S01]  /*14620*/  HMMA.16816.F32 R24, R48, R40, R24 ;  /* 0x000000283018723c */ /* 0x000fe20000001818 */
[----:B------:R-:W-:-:S02]  /*14630*/  FFMA.FTZ R157, R197, c[0x0][0x23c], -R126 ;  /* 0x00008f00c59d7a23 */ /* 0x000fc4000001087e */
[----:B------:R-:W-:Y:S01]  /*14640*/  MUFU.EX2 R135, R135 ;  /* 0x0000008700877308 */ /* 0x000fe20000000800 */
[--C-:B------:R-:W-:Y:S02]  /*14650*/  FFMA.FTZ R158, R200, c[0x0][0x23c], -R121.reuse ;  /* 0x00008f00c89e7a23 */ /* 0x100fe40000010879 */
[--C-:B------:R-:W-:Y:S02]  /*14660*/  FFMA.FTZ R159, R198, c[0x0][0x23c], -R121.reuse ;  /* 0x00008f00c69f7a23 */ /* 0x100fe40000010879 */
[----:B------:R-:W-:Y:S01]  /*14670*/  HMMA.16816.F32 R4, R48, R42, R4 ;  /* 0x0000002a3004723c */ /* 0x000fe20000001804 */
[----:B------:R-:W3:Y:S01]  /*14680*/  LDSM.16.MT88.4 R40, [R233+0xb000] ;  /* 0x00b00000e928783b */ /* 0x000ee20000004200 */
[--C-:B------:R-:W-:Y:S01]  /*14690*/  FFMA.FTZ R160, R170, c[0x0][0x23c], -R121.reuse ;  /* 0x00008f00aaa07a23 */ /* 0x100fe20000010879 */
[----:B------:R-:W1:Y:S01]  /*146a0*/  MUFU.EX2 R136, R136 ;  /* 0x0000008800887308 */ /* 0x000e620000000800 */
[----:B------:R-:W-:Y:S02]  /*146b0*/  FFMA.FTZ R161, R196, c[0x0][0x23c], -R121 ;  /* 0x00008f00c4a17a23 */ /* 0x000fe40000010879 */
[----:B------:R-:W-:-:S02]  /*146c0*/  FFMA.FTZ R170, R175, c[0x0][0x23c], -R126 ;  /* 0x00008f00afaa7a23 */ /* 0x000fc4000001087e */
[C---:B--2---:R-:W-:Y:S01]  /*146d0*/  HMMA.16816.F32 R32, R48.reuse, R28, R32 ;  /* 0x0000001c3020723c */ /* 0x044fe20000001820 */
[--C-:B------:R-:W-:Y:S02]  /*146e0*/  FFMA.FTZ R163, R195, c[0x0][0x23c], -R126.reuse ;  /* 0x00008f00c3a37a23 */ /* 0x100fe4000001087e */
[----:B------:R-:W-:Y:S01]  /*146f0*/  MUFU.EX2 R138, R138 ;  /* 0x0000008a008a7308 */ /* 0x000fe20000000800 */
[--C-:B------:R-:W-:Y:S02]  /*14700*/  FFMA.FTZ R162, R191, c[0x0][0x23c], -R126.reuse ;  /* 0x00008f00bfa27a23 */ /* 0x100fe4000001087e */
[--C-:B------:R-:W-:Y:S02]  /*14710*/  FFMA.FTZ R175, R184, c[0x0][0x23c], -R121.reuse ;  /* 0x00008f00b8af7a23 */ /* 0x100fe40000010879 */
[----:B------:R-:W-:Y:S01]  /*14720*/  HMMA.16816.F32 R20, R48, R30, R20 ;  /* 0x0000001e3014723c */ /* 0x000fe20000001814 */
[----:B------:R-:W2:Y:S01]  /*14730*/  LDSM.16.MT88.4 R28, [R232+0xb000] ;  /* 0x00b00000e81c783b */ /* 0x000ea20000004200 */
[----:B------:R-:W-:Y:S01]  /*14740*/  FFMA.FTZ R184, R187, c[0x0][0x23c], -R126 ;  /* 0x00008f00bbb87a23 */ /* 0x000fe2000001087e */
[----:B------:R-:W1:Y:S01]  /*14750*/  MUFU.EX2 R141, R141 ;  /* 0x0000008d008d7308 */ /* 0x000e620000000800 */
[----:B------:R-:W-:-:S02]  /*14760*/  FFMA.FTZ R187, R192, c[0x0][0x23c], -R121 ;  /* 0x00008f00c0bb7a23 */ /* 0x000fc40000010879 */
[--C-:B------:R-:W-:Y:S02]  /*14770*/  FFMA.FTZ R192, R179, c[0x0][0x23c], -R126.reuse ;  /* 0x00008f00b3c07a23 */ /* 0x100fe4000001087e */
[C---:B----4-:R-:W-:Y:S01]  /*14780*/  HMMA.16816.F32 R44, R48.reuse, R52, R44 ;  /* 0x00000034302c723c */ /* 0x050fe2000000182c */
[----:B------:R-:W-:Y:S02]  /*14790*/  FFMA.FTZ R179, R183, c[0x0][0x23c], -R126 ;  /* 0x00008f00b7b37a23 */ /* 0x000fe4000001087e */
[----:B------:R-:W-:Y:S01]  /*147a0*/  MUFU.EX2 R143, R143 ;  /* 0x0000008f008f7308 */ /* 0x000fe20000000800 */
[--C-:B------:R-:W-:Y:S02]  /*147b0*/  FFMA.FTZ R183, R176, c[0x0][0x23c], -R121.reuse ;  /* 0x00008f00b0b77a23 */ /* 0x100fe40000010879 */
[--C-:B------:R-:W-:Y:S02]  /*147c0*/  FFMA.FTZ R3, R3, c[0x0][0x23c], -R121.reuse ;  /* 0x00008f0003037a23 */ /* 0x100fe40000010879 */
[----:B------:R-:W-:Y:S01]  /*147d0*/  HMMA.16816.F32 R8, R48, R54, R8 ;  /* 0x000000363008723c */ /* 0x000fe20000001808 */
[----:B------:R-:W4:Y:S01]  /*147e0*/  LDSM.16.MT88.4 R52, [R231+0xb000] ;  /* 0x00b00000e734783b */ /* 0x000f220000004200 */
[--C-:B------:R-:W-:Y:S01]  /*147f0*/  FFMA.FTZ R130, R130, c[0x0][0x23c], -R121.reuse ;  /* 0x00008f0082827a23 */ /* 0x100fe20000010879 */
[----:B------:R-:W2:Y:S01]  /*14800*/  MUFU.EX2 R142, R142 ;  /* 0x0000008e008e7308 */ /* 0x000ea20000000800 */
[----:B------:R-:W-:-:S02]  /*14810*/  FFMA.FTZ R191, R58, c[0x0][0x23c], -R121 ;  /* 0x00008f003abf7a23 */ /* 0x000fc40000010879 */
[--C-:B------:R-:W-:Y:S01]  /*14820*/  FFMA.FTZ R58, R93, c[0x0][0x23c], -R126.reuse ;  /* 0x00008f005d3a7a23 */ /* 0x100fe2000001087e */
[----:B-1----:R-:W-:Y:S01]  /*14830*/  F2FP.PACK_AB R48, R132, R133 ;  /* 0x000000858430723e */ /* 0x002fe200000000ff */
[--C-:B------:R-:W-:Y:S01]  /*14840*/  FFMA.FTZ R93, R95, c[0x0][0x23c], -R126.reuse ;  /* 0x00008f005f5d7a23 */ /* 0x100fe2000001087e */
[----:B------:R-:W-:Y:S01]  /*14850*/  F2FP.PACK_AB R49, R139, R136 ;  /* 0x000000888b31723e */ /* 0x000fe200000000ff */
[--C-:B------:R-:W-:Y:S01]  /*14860*/  FFMA.FTZ R59, R59, c[0x0][0x23c], -R126.reuse ;  /* 0x00008f003b3b7a23 */ /* 0x100fe2000001087e */
[----:B------:R-:W-:Y:S01]  /*14870*/  F2FP.PACK_AB R50, R135, R134 ;  /* 0x000000868732723e */ /* 0x000fe200000000ff */
[----:B------:R-:W-:Y:S01]  /*14880*/  MUFU.EX2 R144, R144 ;  /* 0x0000009000907308 */ /* 0x000fe20000000800 */
[----:B------:R-:W-:Y:S01]  /*14890*/  F2FP.PACK_AB R51, R141, R138 ;  /* 0x0000008a8d33723e */ /* 0x000fe200000000ff */
[----:B------:R-:W-:Y:S02]  /*148a0*/  FFMA.FTZ R68, R68, c[0x0][0x23c], -R126 ;  /* 0x00008f0044447a23 */ /* 0x000fe4000001087e */
[----:B------:R-:W-:-:S02]  /*148b0*/  FFMA.FTZ R92, R92, c[0x0][0x23c], -R121 ;  /* 0x00008f005c5c7a23 */ /* 0x000fc40000010879 */
[--C-:B------:R-:W-:Y:S02]  /*148c0*/  FFMA.FTZ R57, R57, c[0x0][0x23c], -R121.reuse ;  /* 0x00008f0039397a23 */ /* 0x100fe40000010879 */
[C---:B-----5:R-:W-:Y:S01]  /*148d0*/  HMMA.16816.F32 R12, R48.reuse, R36, R12 ;  /* 0x00000024300c723c */ /* 0x060fe2000000180c */
[----:B------:R-:W-:Y:S01]  /*148e0*/  MUFU.EX2 R147, R147 ;  /* 0x0000009300937308 */ /* 0x000fe20000000800 */
[--C-:B------:R-:W-:Y:S02]  /*148f0*/  FFMA.FTZ R94, R94, c[0x0][0x23c], -R121.reuse ;  /* 0x00008f005e5e7a23 */ /* 0x100fe40000010879 */
[--C-:B------:R-:W-:Y:S02]  /*14900*/  FFMA.FTZ R95, R66, c[0x0][0x23c], -R121.reuse ;  /* 0x00008f00425f7a23 */ /* 0x100fe40000010879 */
[----:B------:R-:W-:Y:S02]  /*14910*/  FFMA.FTZ R66, R99, c[0x0][0x23c], -R126 ;  /* 0x00008f0063427a23 */ /* 0x000fe4000001087e */
[----:B------:R-:W-:Y:S01]  /*14920*/  HMMA.16816.F32 R16, R48, R38, R16 ;  /* 0x000000263010723c */ /* 0x000fe20000001810 */
[----:B------:R-:W1:Y:S01]  /*14930*/  LDSM.16.MT88.4 R36, [R235+0xb800] ;  /* 0x00b80000eb24783b */ /* 0x000e620000004200 */
[----:B------:R-:W-:Y:S01]  /*14940*/  MUFU.EX2 R146, R146 ;  /* 0x0000009200927308 */ /* 0x000fe20000000800 */
[----:B------:R-:W-:-:S02]  /*14950*/  FFMA.FTZ R176, R65, c[0x0][0x23c], -R121 ;  /* 0x00008f0041b07a23 */ /* 0x000fc40000010879 */
[--C-:B------:R-:W-:Y:S02]  /*14960*/  FFMA.FTZ R67, R67, c[0x0][0x23c], -R126.reuse ;  /* 0x00008f0043437a23 */ /* 0x100fe4000001087e */
[--C-:B------:R-:W-:Y:S01]  /*14970*/  FFMA.FTZ R99, R103, c[0x0][0x23c], -R126.reuse ;  /* 0x00008f0067637a23 */ /* 0x100fe2000001087e */
[C---:B---3--:R-:W-:Y:S01]  /*14980*/  HMMA.16816.F32 R24, R48.reuse, R40, R24 ;  /* 0x000000283018723c */ /* 0x048fe20000001818 */
[--C-:B------:R-:W-:Y:S01]  /*14990*/  FFMA.FTZ R72, R72, c[0x0][0x23c], -R126.reuse ;  /* 0x00008f0048487a23 */ /* 0x100fe2000001087e */
[----:B------:R-:W3:Y:S01]  /*149a0*/  MUFU.EX2 R149, R149 ;  /* 0x0000009500957308 */ /* 0x000ee20000000800 */
[--C-:B------:R-:W-:Y:S02]  /*149b0*/  FFMA.FTZ R97, R97, c[0x0][0x23c], -R121.reuse ;  /* 0x00008f0061617a23 */ /* 0x100fe40000010879 */
[--C-:B------:R-:W-:Y:S02]  /*149c0*/  FFMA.FTZ R65, R101, c[0x0][0x23c], -R121.reuse ;  /* 0x00008f0065417a23 */ /* 0x100fe40000010879 */
[----:B------:R-:W-:Y:S01]  /*149d0*/  FFMA.FTZ R70, R70, c[0x0][0x23c], -R121 ;  /* 0x00008f0046467a23 */ /* 0x000fe20000010879 */
[----:B------:R-:W-:Y:S01]  /*149e0*/  HMMA.16816.F32 R4, R48, R42, R4 ;  /* 0x0000002a3004723c */ /* 0x000fe20000001804 */
[----:B------:R-:W5:Y:S01]  /*149f0*/  LDSM.16.MT88.4 R40, [R233+0xb800] ;  /* 0x00b80000e928783b */ /* 0x000f620000004200 */
[----:B------:R-:W-:Y:S01]  /*14a00*/  MUFU.EX2 R150, R150 ;  /* 0x0000009600967308 */ /* 0x000fe20000000800 */
[----:B------:R-:W-:-:S02]  /*14a10*/  FFMA.FTZ R182, R71, c[0x0][0x23c], -R126 ;  /* 0x00008f0047b67a23 */ /* 0x000fc4000001087e */
[--C-:B------:R-:W-:Y:S02]  /*14a20*/  FFMA.FTZ R71, R108, c[0x0][0x23c], -R126.reuse ;  /* 0x00008f006c477a23 */ /* 0x100fe4000001087e */
[--C-:B------:R-:W-:Y:S01]  /*14a30*/  FFMA.FTZ R108, R69, c[0x0][0x23c], -R121.reuse ;  /* 0x00008f00456c7a23 */ /* 0x100fe20000010879 */
[C---:B--2---:R-:W-:Y:S01]  /*14a40*/  HMMA.16816.F32 R32, R48.reuse, R28, R32 ;  /* 0x0000001c3020723c */ /* 0x044fe20000001820 */
[--C-:B------:R-:W-:Y:S01]  /*14a50*/  FFMA.FTZ R101, R107, c[0x0][0x23c], -R126.reuse ;  /* 0x00008f006b657a23 */ /* 0x100fe2000001087e */
[----:B------:R-:W2:Y:S01]  /*14a60*/  MUFU.EX2 R151, R151 ;  /* 0x0000009700977308 */ /* 0x000ea20000000800 */
[----:B------:R-:W-:Y:S02]  /*14a70*/  FFMA.FTZ R76, R76, c[0x0][0x23c], -R126 ;  /* 0x00008f004c4c7a23 */ /* 0x000fe4000001087e */
[--C-:B------:R-:W-:Y:S02]  /*14a80*/  FFMA.FTZ R103, R105, c[0x0][0x23c], -R121.reuse ;  /* 0x00008f0069677a23 */ /* 0x100fe40000010879 */
[--C-:B------:R-:W-:Y:S01]  /*14a90*/  FFMA.FTZ R69, R104, c[0x0][0x23c], -R121.reuse ;  /* 0x00008f0068457a23 */ /* 0x100fe20000010879 */
[----:B------:R-:W-:Y:S01]  /*14aa0*/  HMMA.16816.F32 R20, R48, R30, R20 ;  /* 0x0000001e3014723c */ /* 0x000fe20000001814 */
[----:B------:R-:W5:Y:S01]  /*14ab0*/  LDSM.16.MT88.4 R28, [R232+0xb800] ;  /* 0x00b80000e81c783b */ /* 0x000f620000004200 */
[----:B------:R-:W-:Y:S01]  /*14ac0*/  MUFU.EX2 R155, R155 ;  /* 0x0000009b009b7308 */ /* 0x000fe20000000800 */
[----:B------:R-:W-:-:S02]  /*14ad0*/  FFMA.FTZ R74, R74, c[0x0][0x23c], -R121 ;  /* 0x00008f004a4a7a23 */ /* 0x000fc40000010879 */
[--C-:B------:R-:W-:Y:S02]  /*14ae0*/  FFMA.FTZ R105, R110, c[0x0][0x23c], -R126.reuse ;  /* 0x00008f006e697a23 */ /* 0x100fe4000001087e */
[--C-:B------:R-:W-:Y:S01]  /*14af0*/  FFMA.FTZ R110, R81, c[0x0][0x23c], -R126.reuse ;  /* 0x00008f00516e7a23 */ /* 0x100fe2000001087e */
[C---:B----4-:R-:W-:Y:S01]  /*14b00*/  HMMA.16816.F32 R44, R48.reuse, R52, R44 ;  /* 0x00000034302c723c */ /* 0x050fe2000000182c */
[--C-:B------:R-:W-:Y:S01]  /*14b10*/  FFMA.FTZ R81, R106, c[0x0][0x23c], -R121.reuse ;  /* 0x00008f006a517a23 */ /* 0x100fe20000010879 */
[----:B------:R-:W4:Y:S01]  /*14b20*/  MUFU.EX2 R152, R152 ;  /* 0x0000009800987308 */ /* 0x000f220000000800 */
[--C-:B------:R-:W-:Y:S02]  /*14b30*/  FFMA.FTZ R106, R73, c[0x0][0x23c], -R121.reuse ;  /* 0x00008f00496a7a23 */ /* 0x100fe40000010879 */
[----:B------:R-:W-:Y:S02]  /*14b40*/  FFMA.FTZ R73, R100, c[0x0][0x23c], -R121 ;  /* 0x00008f0064497a23 */ /* 0x000fe40000010879 */
[--C-:B------:R-:W-:Y:S01]  /*14b50*/  FFMA.FTZ R104, R109, c[0x0][0x23c], -R126.reuse ;  /* 0x00008f006d687a23 */ /* 0x100fe2000001087e */
[----:B------:R-:W-:Y:S01]  /*14b60*/  HMMA.16816.F32 R8, R48, R54, R8 ;  /* 0x000000363008723c */ /* 0x000fe20000001808 */
[----:B------:R-:W4:Y:S01]  /*14b70*/  LDSM.16.MT88.4 R52, [R231+0xb800] ;  /* 0x00b80000e734783b */ /* 0x000f220000004200 */
[----:B------:R-:W-:Y:S01]  /*14b80*/  MUFU.EX2 R154, R154 ;  /* 0x0000009a009a7308 */ /* 0x000fe20000000800 */
[----:B------:R-:W-:-:S02]  /*14b90*/  FFMA.FTZ R75, R75, c[0x0][0x23c], -R126 ;  /* 0x00008f004b4b7a23 */ /* 0x000fc4000001087e */
[----:B------:R-:W-:Y:S02]  /*14ba0*/  FFMA.FTZ R100, R79, c[0x0][0x23c], -R121 ;  /* 0x00008f004f647a23 */ /* 0x000fe40000010879 */
[----:B------:R-:W-:Y:S01]  /*14bb0*/  F2FP.PACK_AB R48, R142, R143 ;  /* 0x0000008f8e30723e */ /* 0x000fe200000000ff */
[----:B------:R-:W-:Y:S01]  /*14bc0*/  FFMA.FTZ R251, R251, R128, R124 ;  /* 0x00000080fbfb7223 */ /* 0x000fe2000001007c */
[----:B---3--:R-:W-:Y:S01]  /*14bd0*/  F2FP.PACK_AB R49, R149, R146 ;  /* 0x000000929531723e */ /* 0x008fe200000000ff */
[----:B------:R-:W-:Y:S01]  /*14be0*/  MUFU.EX2 R157, R157 ;  /* 0x0000009d009d7308 */ /* 0x000fe20000000800 */
[----:B------:R-:W-:Y:S01]  /*14bf0*/  F2FP.PACK_AB R50, R147, R144 ;  /* 0x000000909332723e */ /* 0x000fe200000000ff */
[----:B------:R-:W-:Y:S01]  /*14c00*/  FFMA.FTZ R2, R250, R2, R119 ;  /* 0x00000002fa027223 */ /* 0x000fe20000010077 */
[----:B--2---:R-:W-:Y:S01]  /*14c10*/  F2FP.PACK_AB R51, R151, R150 ;  /* 0x000000969733723e */ /* 0x004fe200000000ff */
[----:B------:R-:W-:Y:S02]  /*14c20*/  FADD.FTZ R122, R122, R251 ;  /* 0x000000fb7a7a7221 */ /* 0x000fe40000010000 */
[----:B------:R-:W-:-:S02]  /*14c30*/  FADD.FTZ R63, R63, R2 ;  /* 0x000000023f3f7221 */ /* 0x000fc40000010000 */
        /* <DEDUP_REMOVED lines=9> */
[----:B------:R-:W2:Y:S01]  /*14cd0*/  LDSM.16.MT88.4 R36, [R235+0xc000] ;  /* 0x00c00000eb24783b */ /* 0x000ea20000004200 */
[----:B------:R-:W-:-:S02]  /*14ce0*/  FFMA.FTZ R63, R77, c[0x0][0x23c], -R121 ;  /* 0x00008f004d3f7a23 */ /* 0x000fc40000010879 */
[----:B------:R-:W-:Y:S02]  /*14cf0*/  FFMA.FTZ R77, R83, c[0x0][0x23c], -R121 ;  /* 0x00008f00534d7a23 */ /* 0x000fe40000010879 */
[----:B------:R-:W-:Y:S01]  /*14d00*/  MUFU.EX2 R160, R160 ;  /* 0x000000a000a07308 */ /* 0x000fe20000000800 */
[----:B------:R-:W-:Y:S01]  /*14d10*/  FADD.FTZ R148, R148, R129 ;  /* 0x0000008194947221 */ /* 0x000fe20000010000 */
[C---:B-----5:R-:W-:Y:S01]  /*14d20*/  HMMA.16816.F32 R24, R48.reuse, R40, R24 ;  /* 0x000000283018723c */ /* 0x060fe20000001818 */
[--C-:B------:R-:W-:Y:S02]  /*14d30*/  FFMA.FTZ R102, R102, c[0x0][0x23c], -R121.reuse ;  /* 0x00008f0066667a23 */ /* 0x100fe40000010879 */
[----:B------:R-:W-:Y:S02]  /*14d40*/  FFMA.FTZ R96, R96, c[0x0][0x23c], -R121 ;  /* 0x00008f0060607a23 */ /* 0x000fe40000010879 */
        /* <DEDUP_REMOVED lines=21> */
[C---:B----4-:R-:W-:Y:S01]  /*14ea0*/  HMMA.16816.F32 R44, R48.reuse, R52, R44 ;  /* 0x00000034302c723c */ /* 0x050fe2000000182c */
[----:B------:R-:W-:Y:S02]  /*14eb0*/  FADD.FTZ R134, R135, R134 ;  /* 0x0000008687867221 */ /* 0x000fe40000010000 */
[----:B------:R-:W-:Y:S02]  /*14ec0*/  FADD.FTZ R141, R141, R138 ;  /* 0x0000008a8d8d7221 */ /* 0x000fe40000010000 */
[--C-:B------:R-:W-:Y:S01]  /*14ed0*/  FFMA.FTZ R79, R84, c[0x0][0x23c], -R126.reuse ;  /* 0x00008f00544f7a23 */ /* 0x100fe2000001087e */
[----:B------:R-:W4:Y:S01]  /*14ee0*/  MUFU.EX2 R172, R172 ;  /* 0x000000ac00ac7308 */ /* 0x000f220000000800 */
[----:B------:R-:W-:Y:S01]  /*14ef0*/  FADD.FTZ R146, R146, R141 ;  /* 0x0000008d92927221 */ /* 0x000fe20000010000 */
[----:B------:R-:W-:Y:S01]  /*14f00*/  HMMA.16816.F32 R8, R48, R54, R8 ;  /* 0x000000363008723c */ /* 0x000fe20000001808 */
[----:B------:R-:W4:Y:S01]  /*14f10*/  LDSM.16.MT88.4 R52, [R231+0xc000] ;  /* 0x00c00000e734783b */ /* 0x000f220000004200 */
[----:B------:R-:W-:-:S02]  /*14f20*/  FFMA.FTZ R83, R91, c[0x0][0x23c], -R126 ;  /* 0x00008f005b537a23 */ /* 0x000fc4000001087e */
[----:B------:R-:W-:Y:S02]  /*14f30*/  FADD.FTZ R149, R149, R146 ;  /* 0x0000009295957221 */ /* 0x000fe40000010000 */
[----:B------:R-:W-:Y:S01]  /*14f40*/  MUFU.EX2 R175, R175 ;  /* 0x000000af00af7308 */ /* 0x000fe20000000800 */
[----:B------:R-:W-:Y:S01]  /*14f50*/  F2FP.PACK_AB R48, R152, R155 ;  /* 0x0000009b9830723e */ /* 0x000fe200000000ff */
[----:B------:R-:W-:Y:S01]  /*14f60*/  FADD.FTZ R150, R150, R149 ;  /* 0x0000009596967221 */ /* 0x000fe20000010000 */
[----:B-1----:R-:W-:Y:S01]  /*14f70*/  F2FP.PACK_AB R49, R159, R158 ;  /* 0x0000009e9f31723e */ /* 0x002fe200000000ff */
[----:B------:R-:W-:Y:S01]  /*14f80*/  FFMA.FTZ R62, R112, c[0x0][0x23c], -R126 ;  /* 0x00008f00703e7a23 */ /* 0x000fe2000001087e */
[----:B------:R-:W-:Y:S01]  /*14f90*/  F2FP.PACK_AB R50, R157, R154 ;  /* 0x0000009a9d32723e */ /* 0x000fe200000000ff */
[----:B------:R-:W-:Y:S01]  /*14fa0*/  FADD.FTZ R151, R151, R150 ;  /* 0x0000009697977221 */ /* 0x000fe20000010000 */
[----:B---3--:R-:W-:Y:S01]  /*14fb0*/  F2FP.PACK_AB R51, R161, R160 ;  /* 0x000000a0a133723e */ /* 0x008fe200000000ff */
[----:B------:R-:W1:Y:S01]  /*14fc0*/  MUFU.EX2 R178, R178 ;  /* 0x000000b200b27308 */ /* 0x000e620000000800 */
[----:B------:R-:W-:-:S02]  /*14fd0*/  FFMA.FTZ R78, R78, c[0x0][0x23c], -R126 ;  /* 0x00008f004e4e7a23 */ /* 0x000fc4000001087e */
[----:B------:R-:W-:Y:S02]  /*14fe0*/  FADD.FTZ R158, R158, R151 ;  /* 0x000000979e9e7221 */ /* 0x000fe40000010000 */
[----:B------:R-:W-:Y:S01]  /*14ff0*/  FFMA.FTZ R91, R88, c[0x0][0x23c], -R121 ;  /* 0x00008f00585b7a23 */ /* 0x000fe20000010879 */
[C---:B--2---:R-:W-:Y:S01]  /*15000*/  HMMA.16816.F32 R12, R48.reuse, R36, R12 ;  /* 0x00000024300c723c */ /* 0x044fe2000000180c */
[----:B------:R-:W-:Y:S01]  /*15010*/  FADD.FTZ R159, R159, R158 ;  /* 0x0000009e9f9f7221 */ /* 0x000fe20000010000 */
[----:B------:R-:W-:Y:S01]  /*15020*/  MUFU.EX2 R184, R184 ;  /* 0x000000b800b87308 */ /* 0x000fe20000000800 */
[--C-:B------:R-:W-:Y:S01]  /*15030*/  FFMA.FTZ R88, R117, c[0x0][0x23c], -R126.reuse ;  /* 0x00008f0075587a23 */ /* 0x100fe2000001087e */
[----:B------:R-:W-:Y:S01]  /*15040*/  LDSM.16.MT88.4 R148, [R233+0x11800] ;  /* 0x01180000e994783b */ /* 0x000fe20000004200 */
[----:B------:R-:W-:Y:S02]  /*15050*/  FADD.FTZ R84, R160, R159 ;  /* 0x0000009fa0547221 */ /* 0x000fe40000010000 */
[----:B------:R-:W-:Y:S01]  /*15060*/  FFMA.FTZ R251, R89, c[0x0][0x23c], -R126 ;  /* 0x00008f0059fb7a23 */ /* 0x000fe2000001087e */
[----:B------:R-:W-:Y:S01]  /*15070*/  HMMA.16816.F32 R16, R48, R38, R16 ;  /* 0x000000263010723c */ /* 0x000fe20000001810 */
[----:B------:R-:W2:Y:S01]  /*15080*/  LDSM.16.MT88.4 R36, [R235+0xc800] ;  /* 0x00c80000eb24783b */ /* 0x000ea20000004200 */
[----:B------:R-:W3:Y:S01]  /*15090*/  MUFU.EX2 R177, R177 ;  /* 0x000000b100b17308 */ /* 0x000ee20000000800 */
[----:B------:R-:W-:-:S02]  /*150a0*/  FADD.FTZ R84, R161, R84 ;  /* 0x00000054a1547221 */ /* 0x000fc40000010000 */
[--C-:B------:R-:W-:Y:S02]  /*150b0*/  FFMA.FTZ R250, R86, c[0x0][0x23c], -R121.reuse ;  /* 0x00008f0056fa7a23 */ /* 0x100fe40000010879 */
[----:B------:R-:W-:Y:S01]  /*150c0*/  FFMA.FTZ R114, R114, c[0x0][0x23c], -R121 ;  /* 0x00008f0072727a23 */ /* 0x000fe20000010879 */
[C---:B-----5:R-:W-:Y:S02]  /*150d0*/  HMMA.16816.F32 R24, R48.reuse, R40, R24 ;  /* 0x000000283018723c */ /* 0x060fe40000001818 */
[----:B------:R-:W-:Y:S06]  /*150e0*/  MUFU.EX2 R181, R181 ;  /* 0x000000b500b57308 */ /* 0x000fec0000000800 */
[C---:B------:R-:W-:Y:S01]  /*150f0*/  HMMA.16816.F32 R4, R48.reuse, R42, R4 ;  /* 0x0000002a3004723c */ /* 0x040fe20000001804 */
[----:B------:R-:W5:Y:S01]  /*15100*/  LDSM.16.MT88.4 R40, [R233+0xc800] ;  /* 0x00c80000e928783b */ /* 0x000f620000004200 */
[----:B------:R-:W-:Y:S06]  /*15110*/  MUFU.EX2 R186, R186 ;  /* 0x000000ba00ba7308 */ /* 0x000fec0000000800 */
[C---:B------:R-:W-:Y:S02]  /*15120*/  HMMA.16816.F32 R32, R48.reuse, R28, R32 ;  /* 0x0000001c3020723c */ /* 0x040fe40000001820 */
[----:B------:R-:W-:Y:S06]  /*15130*/  MUFU.EX2 R185, R185 ;  /* 0x000000b900b97308 */ /* 0x000fec0000000800 */
[C---:B------:R-:W-:Y:S01]  /*15140*/  HMMA.16816.F32 R20, R48.reuse, R30, R20 ;  /* 0x0000001e3014723c */ /* 0x040fe20000001814 */
[----:B------:R-:W3:Y:S01]  /*15150*/  LDSM.16.MT88.4 R28, [R232+0xc800] ;  /* 0x00c80000e81c783b */ /* 0x000ee20000004200 */
[----:B------:R-:W1:Y:S06]  /*15160*/  MUFU.EX2 R188, R188 ;  /* 0x000000bc00bc7308 */ /* 0x000e6c0000000800 */
[C---:B----4-:R-:W-:Y:S02]  /*15170*/  HMMA.16816.F32 R44, R48.reuse, R52, R44 ;  /* 0x00000034302c723c */ /* 0x050fe4000000182c */
[----:B------:R-:W-:Y:S06]  /*15180*/  MUFU.EX2 R187, R187 ;  /* 0x000000bb00bb7308 */ /* 0x000fec0000000800 */
[----:B------:R-:W-:Y:S01]  /*15190*/  HMMA.16816.F32 R8, R48, R54, R8 ;  /* 0x000000363008723c */ /* 0x000fe20000001808 */
[----:B------:R-:W4:Y:S01]  /*151a0*/  LDSM.16.MT88.4 R52, [R231+0xc800] ;  /* 0x00c80000e734783b */ /* 0x000f220000004200 */
[----:B------:R-:W2:Y:S05]  /*151b0*/  MUFU.EX2 R190, R190 ;  /* 0x000000be00be7308 */ /* 0x000eaa0000000800 */
[----:B------:R-:W-:-:S02]  /*151c0*/  F2FP.PACK_AB R48, R162, R163 ;  /* 0x000000a3a230723e */ /* 0x000fc400000000ff */
[----:B------:R-:W-:Y:S01]  /*151d0*/  F2FP.PACK_AB R49, R172, R167 ;  /* 0x000000a7ac31723e */ /* 0x000fe200000000ff */
[----:B------:R-:W-:Y:S01]  /*151e0*/  MUFU.EX2 R189, R189 ;  /* 0x000000bd00bd7308 */ /* 0x000fe20000000800 */
[----:B------:R-:W-:Y:S01]  /*151f0*/  F2FP.PACK_AB R50, R170, R165 ;  /* 0x000000a5aa32723e */ /* 0x000fe200000000ff */
[----:B------:R-:W-:Y:S01]  /*15200*/  FADD.FTZ R167, R167, R84 ;  /* 0x00000054a7a77221 */ /* 0x000fe20000010000 */
[----:B-1----:R-:W-:Y:S01]  /*15210*/  F2FP.PACK_AB R51, R178, R175 ;  /* 0x000000afb233723e */ /* 0x002fe200000000ff */
[----:B------:R-:W-:Y:S02]  /*15220*/  FFMA.FTZ R84, R116, c[0x0][0x23c], -R126 ;  /* 0x00008f0074547a23 */ /* 0x000fe4000001087e */
        /* <DEDUP_REMOVED lines=8> */
[----:B------:R-:W-:Y:S02]  /*152b0*/  MUFU.EX2 R194, R194 ;  /* 0x000000c200c27308 */ /* 0x000fe40000000800 */
[C---:B-----5:R-:W-:Y:S06]  /*152c0*/  HMMA.16816.F32 R24, R48.reuse, R40, R24 ;  /* 0x000000283018723c */ /* 0x060fec0000001818 */
[----:B------:R-:W-:Y:S02]  /*152d0*/  MUFU.EX2 R173, R173 ;  /* 0x000000ad00ad7308 */ /* 0x000fe40000000800 */
[C---:B------:R-:W-:Y:S01]  /*152e0*/  HMMA.16816.F32 R4, R48.reuse, R42, R4 ;  /* 0x0000002a3004723c */ /* 0x040fe20000001804 */
[----:B------:R-:W5:Y:S05]  /*152f0*/  LDSM.16.MT88.4 R40, [R233+0xd000] ;  /* 0x00d00000e928783b */ /* 0x000f6a0000004200 */
[----:B------:R-:W1:Y:S02]  /*15300*/  MUFU.EX2 R174, R174 ;  /* 0x000000ae00ae7308 */ /* 0x000e640000000800 */
[C---:B---3--:R-:W-:Y:S06]  /*15310*/  HMMA.16816.F32 R32, R48.reuse, R28, R32 ;  /* 0x0000001c3020723c */ /* 0x048fec0000001820 */
[----:B------:R-:W-:Y:S02]  /*15320*/  MUFU.EX2 R180, R180 ;  /* 0x000000b400b47308 */ /* 0x000fe40000000800 */
[C---:B------:R-:W-:Y:S01]  /*15330*/  HMMA.16816.F32 R20, R48.reuse, R30, R20 ;  /* 0x0000001e3014723c */ /* 0x040fe20000001814 */
[----:B------:R-:W3:Y:S05]  /*15340*/  LDSM.16.MT88.4 R28, [R232+0xd000] ;  /* 0x00d00000e81c783b */ /* 0x000eea0000004200 */
[----:B------:R-:W1:Y:S02]  /*15350*/  MUFU.EX2 R183, R183 ;  /* 0x000000b700b77308 */ /* 0x000e640000000800 */
[C---:B----4-:R-:W-:Y:S06]  /*15360*/  HMMA.16816.F32 R44, R48.reuse, R52, R44 ;  /* 0x00000034302c723c */ /* 0x050fec000000182c */
[----:B------:R-:W-:Y:S02]  /*15370*/  MUFU.EX2 R171, R171 ;  /* 0x000000ab00ab7308 */ /* 0x000fe40000000800 */
[----:B------:R-:W-:Y:S01]  /*15380*/  HMMA.16816.F32 R8, R48, R54, R8 ;  /* 0x000000363008723c */ /* 0x000fe20000001808 */
[----:B------:R-:W4:Y:S05]  /*15390*/  LDSM.16.MT88.4 R52, [R231+0xd000] ;  /* 0x00d00000e734783b */ /* 0x000f2a0000004200 */
[----:B------:R-:W1:Y:S01]  /*153a0*/  MUFU.EX2 R56, R56 ;  /* 0x0000003800387308 */ /* 0x000e620000000800 */
[----:B------:R-:W-:-:S02]  /*153b0*/  F2FP.PACK_AB R48, R177, R184 ;  /* 0x000000b8b130723e */ /* 0x000fc400000000ff */
[----:B------:R-:W-:Y:S01]  /*153c0*/  F2FP.PACK_AB R49, R188, R185 ;  /* 0x000000b9bc31723e */ /* 0x000fe200000000ff */
[----:B------:R-:W-:Y:S01]  /*153d0*/  FADD.FTZ R185, R185, R178 ;  /* 0x000000b2b9b97221 */ /* 0x000fe20000010000 */
[----:B------:R-:W-:Y:S02]  /*153e0*/  F2FP.PACK_AB R50, R186, R181 ;  /* 0x000000b5ba32723e */ /* 0x000fe400000000ff */
[----:B------:R-:W-:Y:S01]  /*153f0*/  F2FP.PACK_AB R51, R190, R187 ;  /* 0x000000bbbe33723e */ /* 0x000fe200000000ff */
        /* <DEDUP_REMOVED lines=8> */
[----:B------:R-:W-:Y:S06]  /*15480*/  MUFU.EX2 R168, R168 ;  /* 0x000000a800a87308 */ /* 0x000fec0000000800 */
[C---:B-----5:R-:W-:Y:S02]  /*15490*/  HMMA.16816.F32 R24, R48.reuse, R40, R24 ;  /* 0x000000283018723c */ /* 0x060fe40000001818 */
[----:B------:R-:W5:Y:S06]  /*154a0*/  MUFU.EX2 R3, R3 ;  /* 0x0000000300037308 */ /* 0x000f6c0000000800 */
[C---:B------:R-:W-:Y:S01]  /*154b0*/  HMMA.16816.F32 R4, R48.reuse, R42, R4 ;  /* 0x0000002a3004723c */ /* 0x040fe20000001804 */
[----:B------:R-:W2:Y:S01]  /*154c0*/  LDSM.16.MT88.4 R40, [R233+0xd800] ;  /* 0x00d80000e928783b */ /* 0x000ea20000004200 */
[----:B------:R-:W-:Y:S06]  /*154d0*/  MUFU.EX2 R130, R130 ;  /* 0x0000008200827308 */ /* 0x000fec0000000800 */
[C---:B---3--:R-:W-:Y:S02]  /*154e0*/  HMMA.16816.F32 R32, R48.reuse, R28, R32 ;  /* 0x0000001c3020723c */ /* 0x048fe40000001820 */
[----:B------:R-:W3:Y:S06]  /*154f0*/  MUFU.EX2 R191, R191 ;  /* 0x000000bf00bf7308 */ /* 0x000eec0000000800 */
[C---:B------:R-:W-:Y:S01]  /*15500*/  HMMA.16816.F32 R20, R48.reuse, R30, R20 ;  /* 0x0000001e3014723c */ /* 0x040fe20000001814 */
[----:B------:R-:W3:Y:S01]  /*15510*/  LDSM.16.MT88.4 R28, [R232+0xd800] ;  /* 0x00d80000e81c783b */ /* 0x000ee20000004200 */
[----:B------:R-:W-:Y:S06]  /*15520*/  MUFU.EX2 R58, R58 ;  /* 0x0000003a003a7308 */ /* 0x000fec0000000800 */
[C---:B----4-:R-:W-:Y:S02]  /*15530*/  HMMA.16816.F32 R44, R48.reuse, R52, R44 ;  /* 0x00000034302c723c */ /* 0x050fe4000000182c */
[----:B------:R-:W4:Y:S06]  /*15540*/  MUFU.EX2 R59, R59 ;  /* 0x0000003b003b7308 */ /* 0x000f2c0000000800 */
[----:B------:R-:W-:Y:S01]  /*15550*/  HMMA.16816.F32 R8, R48, R54, R8 ;  /* 0x000000363008723c */ /* 0x000fe20000001808 */
[----:B------:R-:W3:Y:S01]  /*15560*/  LDSM.16.MT88.4 R52, [R231+0xd800] ;  /* 0x00d80000e734783b */ /* 0x000ee20000004200 */
[----:B------:R-:W-:Y:S05]  /*15570*/  MUFU.EX2 R93, R93 ;  /* 0x0000005d005d7308 */ /* 0x000fea0000000800 */
[----:B-1----:R-:W-:-:S02]  /*15580*/  F2FP.PACK_AB R48, R192, R189 ;  /* 0x000000bdc030723e */ /* 0x002fc400000000ff */
[----:B------:R-:W-:Y:S01]  /*15590*/  F2FP.PACK_AB R49, R174, R173 ;  /* 0x000000adae31723e */ /* 0x000fe200000000ff */
[----:B------:R-:W-:Y:S01]  /*155a0*/  MUFU.EX2 R68, R68 ;  /* 0x0000004400447308 */ /* 0x000fe20000000800 */
[----:B------:R-:W-:Y:S02]  /*155b0*/  F2FP.PACK_AB R50, R194, R179 ;  /* 0x000000b3c232723e */ /* 0x000fe400000000ff */
[----:B------:R-:W-:-:S05]  /*155c0*/  F2FP.PACK_AB R51, R183, R180 ;  /* 0x000000b4b733723e */ /* 0x000fca00000000ff */
[----:B------:R-:W-:Y:S02]  /*155d0*/  MUFU.EX2 R92, R92 ;  /* 0x0000005c005c7308 */ /* 0x000fe40000000800 */
[C---:B--2---:R-:W-:Y:S06]  /*155e0*/  HMMA.16816.F32 R12, R48.reuse, R36, R12 ;  /* 0x00000024300c723c */ /* 0x044fec000000180c */
[----:B------:R-:W1:Y:S02]  /*155f0*/  MUFU.EX2 R57, R57 ;  /* 0x0000003900397308 */ /* 0x000e640000000800 */
[C---:B------:R-:W-:Y:S01]  /*15600*/  HMMA.16816.F32 R16, R48.reuse, R38, R16 ;  /* 0x000000263010723c */ /* 0x040fe20000001810 */
[----:B------:R-:W2:Y:S05]  /*15610*/  LDSM.16.MT88.4 R36, [R235+0xe000] ;  /* 0x00e00000eb24783b */ /* 0x000eaa0000004200 */
        /* <DEDUP_REMOVED lines=8> */
[C---:B------:R-:W-:Y:S01]  /*156a0*/  HMMA.16816.F32 R20, R48.reuse, R30, R20 ;  /* 0x0000001e3014723c */ /* 0x040fe20000001814 */
[----:B------:R-:W1:Y:S05]  /*156b0*/  LDSM.16.MT88.4 R28, [R232+0xe000] ;  /* 0x00e00000e81c783b */ /* 0x000e6a0000004200 */
[----:B------:R-:W-:Y:S02]  /*156c0*/  MUFU.EX2 R99, R99 ;  /* 0x0000006300637308 */ /* 0x000fe40000000800 */
[C---:B------:R-:W-:Y:S06]  /*156d0*/  HMMA.16816.F32 R44, R48.reuse, R52, R44 ;  /* 0x00000034302c723c */ /* 0x040fec000000182c */
[----:B------:R-:W-:Y:S02]  /*156e0*/  MUFU.EX2 R72, R72 ;  /* 0x0000004800487308 */ /* 0x000fe40000000800 */
[----:B------:R-:W-:Y:S01]  /*156f0*/  HMMA.16816.F32 R8, R48, R54, R8 ;  /* 0x000000363008723c */ /* 0x000fe20000001808 */
[----:B------:R-:W3:Y:S05]  /*15700*/  LDSM.16.MT88.4 R52, [R231+0xe000] ;  /* 0x00e00000e734783b */ /* 0x000eea0000004200 */
[----:B------:R-:W-:Y:S01]  /*15710*/  MUFU.EX2 R97, R97 ;  /* 0x0000006100617308 */ /* 0x000fe20000000800 */
[----:B------:R-:W-:-:S02]  /*15720*/  F2FP.PACK_AB R48, R56, R171 ;  /* 0x000000ab3830723e */ /* 0x000fc400000000ff */
[----:B-----5:R-:W-:Y:S02]  /*15730*/  F2FP.PACK_AB R49, R3, R168 ;  /* 0x000000a80331723e */ /* 0x020fe400000000ff */
[----:B------:R-:W-:Y:S02]  /*15740*/  F2FP.PACK_AB R50, R64, R169 ;  /* 0x000000a94032723e */ /* 0x000fe400000000ff */
[----:B------:R-:W-:Y:S01]  /*15750*/  F2FP.PACK_AB R51, R191, R130 ;  /* 0x00000082bf33723e */ /* 0x000fe200000000ff */
[----:B------:R-:W5:Y:S06]  /*15760*/  MUFU.EX2 R176, R176 ;  /* 0x000000b000b07308 */ /* 0x000f6c0000000800 */
[C---:B--2---:R-:W-:Y:S02]  /*15770*/  HMMA.16816.F32 R12, R48.reuse, R36, R12 ;  /* 0x00000024300c723c */ /* 0x044fe4000000180c */
        /* <DEDUP_REMOVED lines=18> */
[----:B------:R-:W1:Y:S05]  /*158a0*/  MUFU.EX2 R108, R108 ;  /* 0x0000006c006c7308 */ /* 0x000e6a0000000800 */
[----:B----4-:R-:W-:-:S02]  /*158b0*/  F2FP.PACK_AB R48, R59, R58 ;  /* 0x0000003a3b30723e */ /* 0x010fc400000000ff */
[----:B------:R-:W-:Y:S01]  /*158c0*/  F2FP.PACK_AB R49, R57, R92 ;  /* 0x0000005c3931723e */ /* 0x000fe200000000ff */
[----:B------:R-:W-:Y:S01]  /*158d0*/  MUFU.EX2 R69, R69 ;  /* 0x0000004500457308 */ /* 0x000fe20000000800 */
[----:B------:R-:W-:Y:S02]  /*158e0*/  F2FP.PACK_AB R50, R68, R93 ;  /* 0x0000005d4432723e */ /* 0x000fe400000000ff */
[----:B------:R-:W-:-:S05]  /*158f0*/  F2FP.PACK_AB R51, R95, R94 ;  /* 0x0000005e5f33723e */ /* 0x000fca00000000ff */
[----:B------:R-:W4:Y:S02]  /*15900*/  MUFU.EX2 R74, R74 ;  /* 0x0000004a004a7308 */ /* 0x000f240000000800 */
[C---:B--2---:R-:W-:Y:S06]  /*15910*/  HMMA.16816.F32 R12, R48.reuse, R36, R12 ;  /* 0x00000024300c723c */ /* 0x044fec000000180c */
[----:B------:R-:W-:Y:S02]  /*15920*/  MUFU.EX2 R104, R104 ;  /* 0x0000006800687308 */ /* 0x000fe40000000800 */
[C---:B------:R-:W-:Y:S01]  /*15930*/  HMMA.16816.F32 R16, R48.reuse, R38, R16 ;  /* 0x000000263010723c */ /* 0x040fe20000001810 */
[----:B------:R-:W2:Y:S05]  /*15940*/  LDSM.16.MT88.4 R36, [R235+0xf000] ;  /* 0x00f00000eb24783b */ /* 0x000eaa0000004200 */
[----:B------:R-:W2:Y:S02]  /*15950*/  MUFU.EX2 R75, R75 ;  /* 0x0000004b004b7308 */ /* 0x000ea40000000800 */
        /* <DEDUP_REMOVED lines=9> */
[----:B------:R-:W1:Y:S02]  /*159f0*/  MUFU.EX2 R106, R106 ;  /* 0x0000006a006a7308 */ /* 0x000e640000000800 */
[C---:B---3--:R-:W-:Y:S06]  /*15a00*/  HMMA.16816.F32 R44, R48.reuse, R52, R44 ;  /* 0x00000034302c723c */ /* 0x048fec000000182c */
[----:B------:R-:W-:Y:S02]  /*15a10*/  MUFU.EX2 R73, R73 ;  /* 0x0000004900497308 */ /* 0x000fe40000000800 */
[----:B------:R-:W-:Y:S01]  /*15a20*/  HMMA.16816.F32 R8, R48, R54, R8 ;  /* 0x000000363008723c */ /* 0x000fe20000001808 */
[----:B------:R-:W3:Y:S05]  /*15a30*/  LDSM.16.MT88.4 R52, [R231+0xf000] ;  /* 0x00f00000e734783b */ /* 0x000eea0000004200 */
[----:B------:R-:W1:Y:S01]  /*15a40*/  MUFU.EX2 R100, R100 ;  /* 0x0000006400647308 */ /* 0x000e620000000800 */
[----:B------:R-:W-:-:S02]  /*15a50*/  F2FP.PACK_AB R48, R67, R66 ;  /* 0x000000424330723e */ /* 0x000fc400000000ff */
[----:B-----5:R-:W-:Y:S02]  /*15a60*/  F2FP.PACK_AB R49, R176, R97 ;  /* 0x00000061b031723e */ /* 0x020fe400000000ff */
[----:B------:R-:W-:Y:S02]  /*15a70*/  F2FP.PACK_AB R50, R72, R99 ;  /* 0x000000634832723e */ /* 0x000fe400000000ff */
[----:B------:R-:W-:Y:S01]  /*15a80*/  F2FP.PACK_AB R51, R70, R65 ;  /* 0x000000414633723e */ /* 0x000fe200000000ff */
        /* <DEDUP_REMOVED lines=15> */
[----:B------:R-:W-:Y:S06]  /*15b80*/  MUFU.EX2 R78, R78 ;  /* 0x0000004e004e7308 */ /* 0x000fec0000000800 */
[C---:B---3--:R-:W-:Y:S02]  /*15b90*/  HMMA.16816.F32 R44, R48.reuse, R52, R44 ;  /* 0x00000034302c723c */ /* 0x048fe4000000182c */
[----:B------:R-:W-:Y:S06]  /*15ba0*/  MUFU.EX2 R83, R83 ;  /* 0x0000005300537308 */ /* 0x000fec0000000800 */
[----:B------:R-:W-:Y:S01]  /*15bb0*/  HMMA.16816.F32 R8, R48, R54, R8 ;  /* 0x000000363008723c */ /* 0x000fe20000001808 */
[----:B------:R-:W3:Y:S01]  /*15bc0*/  LDSM.16.MT88.4 R52, [R231+0xf800] ;  /* 0x00f80000e734783b */ /* 0x000ee20000004200 */
[----:B------:R-:W-:Y:S05]  /*15bd0*/  MUFU.EX2 R91, R91 ;  /* 0x0000005b005b7308 */ /* 0x000fea0000000800 */
[----:B------:R-:W-:-:S02]  /*15be0*/  F2FP.PACK_AB R48, R182, R101 ;  /* 0x00000065b630723e */ /* 0x000fc400000000ff */
[----:B------:R-:W-:Y:S01]  /*15bf0*/  F2FP.PACK_AB R49, R108, R103 ;  /* 0x000000676c31723e */ /* 0x000fe200000000ff */
[----:B------:R-:W-:Y:S01]  /*15c00*/  MUFU.EX2 R84, R84 ;  /* 0x0000005400547308 */ /* 0x000fe20000000800 */
[----:B------:R-:W-:Y:S02]  /*15c10*/  F2FP.PACK_AB R50, R76, R71 ;  /* 0x000000474c32723e */ /* 0x000fe400000000ff */
[----:B----4-:R-:W-:-:S05]  /*15c20*/  F2FP.PACK_AB R51, R74, R69 ;  /* 0x000000454a33723e */ /* 0x010fca00000000ff */
[----:B------:R-:W-:Y:S02]  /*15c30*/  MUFU.EX2 R88, R88 ;  /* 0x0000005800587308 */ /* 0x000fe40000000800 */
[C---:B--2---:R-:W-:Y:S06]  /*15c40*/  HMMA.16816.F32 R12, R48.reuse, R36, R12 ;  /* 0x00000024300c723c */ /* 0x044fec000000180c */
[----:B------:R-:W-:Y:S02]  /*15c50*/  MUFU.EX2 R251, R251 ;  /* 0x000000fb00fb7308 */ /* 0x000fe40000000800 */
[C---:B------:R-:W-:Y:S01]  /*15c60*/  HMMA.16816.F32 R16, R48.reuse, R38, R16 ;  /* 0x000000263010723c */ /* 0x040fe20000001810 */
[----:B------:R-:W2:Y:S05]  /*15c70*/  LDSM.16.MT88.4 R36, [R235+0x10000] ;  /* 0x01000000eb24783b */ /* 0x000eaa0000004200 */
[----:B------:R-:W-:Y:S02]  /*15c80*/  MUFU.EX2 R250, R250 ;  /* 0x000000fa00fa7308 */ /* 0x000fe40000000800 */
[C---:B-1----:R-:W-:Y:S08]  /*15c90*/  HMMA.16816.F32 R24, R48.reuse, R40, R24 ;  /* 0x000000283018723c */ /* 0x042ff00000001818 */
[C---:B------:R-:W-:Y:S01]  /*15ca0*/  HMMA.16816.F32 R4, R48.reuse, R42, R4 ;  /* 0x0000002a3004723c */ /* 0x040fe20000001804 */
[----:B------:R-:W1:Y:S07]  /*15cb0*/  LDSM.16.MT88.4 R40, [R233+0x10000] ;  /* 0x01000000e928783b */ /* 0x000e6e0000004200 */
[C---:B-----5:R-:W-:Y:S08]  /*15cc0*/  HMMA.16816.F32 R32, R48.reuse, R28, R32 ;  /* 0x0000001c3020723c */ /* 0x060ff00000001820 */
        /* <DEDUP_REMOVED lines=12> */
[----:B------:R-:W-:Y:S01]  /*15d90*/  FFMA.FTZ R85, R82, c[0x0][0x23c], -R121 ;  /* 0x00008f0052557a23 */ /* 0x000fe20000010879 */
[----:B------:R-:W-:Y:S01]  /*15da0*/  F2FP.PACK_AB R51, R100, R73 ;  /* 0x000000496433723e */ /* 0x000fe200000000ff */
[----:B------:R-:W3:Y:S06]  /*15db0*/  MUFU.EX2 R53, R53 ;  /* 0x0000003500357308 */ /* 0x000eec0000000800 */
        /* <DEDUP_REMOVED lines=8> */
[----:B------:R-:W1:Y:S07]  /*15e40*/  LDSM.16.MT88.4 R40, [R235+0x10800] ;  /* 0x01080000eb28783b */ /* 0x000e6e0000004200 */
[C---:B----4-:R-:W-:Y:S08]  /*15e50*/  HMMA.16816.F32 R32, R48.reuse, R28, R32 ;  /* 0x0000001c3020723c */ /* 0x050ff00000001820 */
[C---:B------:R-:W-:Y:S01]  /*15e60*/  HMMA.16816.F32 R20, R48.reuse, R30, R20 ;  /* 0x0000001e3014723c */ /* 0x040fe20000001814 */
[----:B------:R-:W4:Y:S07]  /*15e70*/  LDSM.16.MT88.4 R28, [R233+0x10800] ;  /* 0x01080000e91c783b */ /* 0x000f2e0000004200 */
[C---:B--2---:R-:W-:Y:S08]  /*15e80*/  HMMA.16816.F32 R44, R48.reuse, R36, R44 ;  /* 0x00000024302c723c */ /* 0x044ff0000000182c */
[----:B------:R-:W-:Y:S01]  /*15e90*/  HMMA.16816.F32 R8, R48, R38, R8 ;  /* 0x000000263008723c */ /* 0x000fe20000001808 */
[----:B------:R-:W2:Y:S06]  /*15ea0*/  LDSM.16.MT88.4 R36, [R232+0x10800] ;  /* 0x01080000e824783b */ /* 0x000eac0000004200 */
[----:B---3--:R-:W-:-:S02]  /*15eb0*/  F2FP.PACK_AB R48, R53, R52 ;  /* 0x000000343530723e */ /* 0x008fc400000000ff */
[----:B------:R-:W-:Y:S02]  /*15ec0*/  F2FP.PACK_AB R49, R63, R2 ;  /* 0x000000023f31723e */ /* 0x000fe400000000ff */
[----:B-----5:R-:W-:Y:S02]  /*15ed0*/  F2FP.PACK_AB R50, R55, R54 ;  /* 0x000000363732723e */ /* 0x020fe400000000ff */
[----:B------:R-:W-:-:S07]  /*15ee0*/  F2FP.PACK_AB R51, R77, R0 ;  /* 0x000000004d33723e */ /* 0x000fce00000000ff */
[C---:B-1----:R-:W-:Y:S07]  /*15ef0*/  HMMA.16816.F32 R12, R48.reuse, R40, R12 ;  /* 0x00000028300c723c */ /* 0x042fee000000180c */
[----:B------:R-:W-:Y:S01]  /*15f00*/  FADD.FTZ R41, R143, R134 ;  /* 0x000000868f297221 */ /* 0x000fe20000010000 */
[----:B------:R-:W-:Y:S01]  /*15f10*/  HMMA.16816.F32 R16, R48, R42, R16 ;  /* 0x0000002a3010723c */ /* 0x000fe20000001810 */
[----:B------:R-:W-:Y:S02]  /*15f20*/  F2FP.PACK_AB R134, R251, R88 ;  /* 0x00000058fb86723e */ /* 0x000fe400000000ff */
[----:B------:R-:W-:-:S02]  /*15f30*/  FADD.FTZ R41, R142, R41 ;  /* 0x000000298e297221 */ /* 0x000fc40000010000 */
[----:B------:R-:W-:Y:S02]  /*15f40*/  LDSM.16.MT88.4 R140, [R232+0x11800] ;  /* 0x01180000e88c783b */ /* 0x000fe40000004200 */
[----:B------:R-:W-:Y:S01]  /*15f50*/  FADD.FTZ R80, R144, R41 ;  /* 0x0000002990507221 */ /* 0x000fe20000010000 */
[----:B----4-:R-:W-:Y:S01]  /*15f60*/  HMMA.16816.F32 R24, R48, R28, R24 ;  /* 0x0000001c3018723c */ /* 0x010fe20000001818 */
[----:B------:R-:W1:Y:S02]  /*15f70*/  LDSM.16.MT88.4 R40, [R231+0x10800] ;  /* 0x01080000e728783b */ /* 0x000e640000004200 */
[----:B------:R-:W-:-:S04]  /*15f80*/  FADD.FTZ R80, R147, R80 ;  /* 0x0000005093507221 */ /* 0x000fc80000010000 */
[----:B------:R-:W-:Y:S01]  /*15f90*/  FADD.FTZ R29, R155, R80 ;  /* 0x000000509b1d7221 */ /* 0x000fe20000010000 */
[----:B------:R-:W-:Y:S01]  /*15fa0*/  HMMA.16816.F32 R4, R48, R30, R4 ;  /* 0x0000001e3004723c */ /* 0x000fe20000001804 */
[----:B------:R-:W-:Y:S02]  /*15fb0*/  FFMA.FTZ R80, R98, c[0x0][0x23c], -R121 ;  /* 0x00008f0062507a23 */ /* 0x000fe40000010879 */
[----:B------:R-:W-:-:S04]  /*15fc0*/  FADD.FTZ R29, R152, R29 ;  /* 0x0000001d981d7221 */ /* 0x000fc80000010000 */
[----:B------:R-:W-:Y:S01]  /*15fd0*/  FADD.FTZ R154, R154, R29 ;  /* 0x0000001d9a9a7221 */ /* 0x000fe20000010000 */
[----:B------:R-:W3:Y:S01]  /*15fe0*/  MUFU.EX2 R80, R80 ;  /* 0x0000005000507308 */ /* 0x000ee20000000800 */
[----:B------:R-:W4:Y:S01]  /*15ff0*/  LDSM.16.MT88.4 R28, [R235+0x11000] ;  /* 0x01100000eb1c783b */ /* 0x000f220000004200 */
[C---:B--2---:R-:W-:Y:S01]  /*16000*/  HMMA.16816.F32 R32, R48.reuse, R36, R32 ;  /* 0x000000243020723c */ /* 0x044fe20000001820 */
[----:B------:R-:W-:Y:S02]  /*16010*/  FADD.FTZ R82, R157, R154 ;  /* 0x0000009a9d527221 */ /* 0x000fe40000010000 */
[----:B------:R-:W-:Y:S02]  /*16020*/  LDSM.16.MT88.4 R156, [R235+0x11800] ;  /* 0x01180000eb9c783b */ /* 0x000fe40000004200 */
[----:B------:R-:W-:Y:S02]  /*16030*/  FADD.FTZ R163, R163, R82 ;  /* 0x00000052a3a37221 */ /* 0x000fe40000010000 */
[----:B------:R-:W-:Y:S01]  /*16040*/  FFMA.FTZ R82, R115, c[0x0][0x23c], -R121 ;  /* 0x00008f0073527a23 */ /* 0x000fe20000010879 */
[----:B------:R-:W-:Y:S01]  /*16050*/  HMMA.16816.F32 R20, R48, R38, R20 ;  /* 0x000000263014723c */ /* 0x000fe20000001814 */
[----:B------:R-:W-:Y:S01]  /*16060*/  FADD.FTZ R162, R162, R163 ;  /* 0x000000a3a2a27221 */ /* 0x000fe20000010000 */
[----:B------:R-:W2:Y:S03]  /*16070*/  LDSM.16.MT88.4 R36, [R233+0x11000] ;  /* 0x01100000e924783b */ /* 0x000ea60000004200 */
[----:B------:R-:W5:Y:S01]  /*16080*/  MUFU.EX2 R82, R82 ;  /* 0x0000005200527308 */ /* 0x000f620000000800 */
[----:B------:R-:W-:-:S04]  /*16090*/  FADD.FTZ R107, R165, R162 ;  /* 0x000000a2a56b7221 */ /* 0x000fc80000010000 */
[----:B------:R-:W-:Y:S01]  /*160a0*/  FADD.FTZ R107, R170, R107 ;  /* 0x0000006baa6b7221 */ /* 0x000fe20000010000 */
[C---:B-1----:R-:W-:Y:S07]  /*160b0*/  HMMA.16816.F32 R44, R48.reuse, R40, R44 ;  /* 0x00000028302c723c */ /* 0x042fee000000182c */
[----:B------:R-:W-:Y:S01]  /*160c0*/  FADD.FTZ R40, R184, R107 ;  /* 0x0000006bb8287221 */ /* 0x000fe20000010000 */
[----:B------:R-:W-:Y:S01]  /*160d0*/  HMMA.16816.F32 R8, R48, R42, R8 ;  /* 0x0000002a3008723c */ /* 0x000fe20000001808 */
[----:B------:R-:W-:-:S02]  /*160e0*/  FFMA.FTZ R107, R90, c[0x0][0x23c], -R126 ;  /* 0x00008f005a6b7a23 */ /* 0x000fc4000001087e */
[----:B------:R-:W-:-:S04]  /*160f0*/  FADD.FTZ R40, R177, R40 ;  /* 0x00000028b1287221 */ /* 0x000fc80000010000 */
[----:B------:R-:W-:Y:S01]  /*16100*/  FADD.FTZ R181, R181, R40 ;  /* 0x00000028b5b57221 */ /* 0x000fe20000010000 */
[----:B------:R-:W-:Y:S01]  /*16110*/  F2FP.PACK_AB R48, R79, R62 ;  /* 0x0000003e4f30723e */ /* 0x000fe200000000ff */
[----:B------:R-:W1:Y:S01]  /*16120*/  MUFU.EX2 R107, R107 ;  /* 0x0000006b006b7308 */ /* 0x000e620000000800 */
[----:B---3--:R-:W-:Y:S01]  /*16130*/  F2FP.PACK_AB R49, R85, R80 ;  /* 0x000000505531723e */ /* 0x008fe200000000ff */
[----:B------:R-:W-:Y:S01]  /*16140*/  FADD.FTZ R186, R186, R181 ;  /* 0x000000b5baba7221 */ /* 0x000fe20000010000 */
[----:B------:R-:W-:Y:S01]  /*16150*/  F2FP.PACK_AB R50, R83, R78 ;  /* 0x0000004e5332723e */ /* 0x000fe200000000ff */
[----:B------:R-:W3:Y:S01]  /*16160*/  LDSM.16.MT88.4 R40, [R232+0x11000] ;  /* 0x01100000e828783b */ /* 0x000ee20000004200 */
[----:B-----5:R-:W-:Y:S01]  /*16170*/  F2FP.PACK_AB R51, R91, R82 ;  /* 0x000000525b33723e */ /* 0x020fe200000000ff */
[----:B------:R-:W-:-:S04]  /*16180*/  FADD.FTZ R189, R189, R186 ;  /* 0x000000babdbd7221 */ /* 0x000fc80000010000 */
[----:B------:R-:W-:Y:S02]  /*16190*/  FADD.FTZ R192, R192, R189 ;  /* 0x000000bdc0c07221 */ /* 0x000fe40000010000 */
[----:B----4-:R-:W-:Y:S02]  /*161a0*/  HMMA.16816.F32 R12, R48, R28, R12 ;  /* 0x0000001c300c723c */ /* 0x010fe4000000180c */
[----:B------:R-:W-:Y:S01]  /*161b0*/  FADD.FTZ R179, R179, R192 ;  /* 0x000000c0b3b37221 */ /* 0x000fe20000010000 */
[----:B-1----:R-:W-:-:S03]  /*161c0*/  F2FP.PACK_AB R132, R107, R84 ;  /* 0x000000546b84723e */ /* 0x002fc600000000ff */
        /* <DEDUP_REMOVED lines=8> */
[----:B------:R-:W-:Y:S01]  /*16250*/  FADD.FTZ R169, R169, R56 ;  /* 0x00000038a9a97221 */ /* 0x000fe20000010000 */
[----:B------:R-:W1:Y:S01]  /*16260*/  LDSM.16.MT88.4 R28, [R231+0x11000] ;  /* 0x01100000e71c783b */ /* 0x000e620000004200 */
        /* <DEDUP_REMOVED lines=14> */
[----:B------:R-:W-:Y:S01]  /*16350*/  HMMA.16816.F32 R20, R48, R42, R20 ;  /* 0x0000002a3014723c */ /* 0x000fe20000001814 */
[----:B------:R-:W-:Y:S02]  /*16360*/  FADD.FTZ R38, R66, R39 ;  /* 0x0000002742267221 */ /* 0x000fe40000010000 */
[----:B------:R-:W-:Y:S02]  /*16370*/  FADD.FTZ R57, R57, R92 ;  /* 0x0000005c39397221 */ /* 0x000fe40000010000 */
[----:B------:R-:W-:Y:S02]  /*16380*/  FFMA.FTZ R36, R87, c[0x0][0x23c], -R121 ;  /* 0x00008f0057247a23 */ /* 0x000fe40000010879 */
[----:B------:R-:W-:-:S02]  /*16390*/  FADD.FTZ R94, R94, R57 ;  /* 0x000000395e5e7221 */ /* 0x000fc40000010000 */
[----:B------:R-:W-:Y:S02]  /*163a0*/  FFMA.FTZ R37, R118, c[0x0][0x23c], -R121 ;  /* 0x00008f0076257a23 */ /* 0x000fe40000010879 */
[----:B------:R-:W-:Y:S01]  /*163b0*/  FADD.FTZ R94, R95, R94 ;  /* 0x0000005e5f5e7221 */ /* 0x000fe20000010000 */
[----:B------:R-:W2:Y:S01]  /*163c0*/  MUFU.EX2 R36, R36 ;  /* 0x0000002400247308 */ /* 0x000ea20000000800 */
[----:B------:R-:W-:Y:S02]  /*163d0*/  FADD.FTZ R38, R67, R38 ;  /* 0x0000002643267221 */ /* 0x000fe40000010000 */
[----:B------:R-:W-:Y:S02]  /*163e0*/  FADD.FTZ R97, R97, R94 ;  /* 0x0000005e61617221 */ /* 0x000fe40000010000 */
[----:B------:R-:W-:Y:S01]  /*163f0*/  FADD.FTZ R99, R99, R38 ;  /* 0x0000002663637221 */ /* 0x000fe20000010000 */
[----:B-1----:R-:W-:Y:S01]  /*16400*/  HMMA.16816.F32 R44, R48, R28, R44 ;  /* 0x0000001c302c723c */ /* 0x002fe2000000182c */
[----:B------:R-:W-:Y:S01]  /*16410*/  FADD.FTZ R176, R176, R97 ;  /* 0x00000061b0b07221 */ /* 0x000fe20000010000 */
[----:B------:R-:W1:Y:S01]  /*16420*/  MUFU.EX2 R37, R37 ;  /* 0x0000002500257308 */ /* 0x000e620000000800 */
[----:B------:R-:W-:-:S02]  /*16430*/  FADD.FTZ R72, R72, R99 ;  /* 0x0000006348487221 */ /* 0x000fc40000010000 */
[----:B------:R-:W-:Y:S02]  /*16440*/  FADD.FTZ R65, R65, R176 ;  /* 0x000000b041417221 */ /* 0x000fe40000010000 */
[----:B------:R-:W-:Y:S01]  /*16450*/  FADD.FTZ R101, R101, R72 ;  /* 0x0000004865657221 */ /* 0x000fe20000010000 */
[----:B------:R-:W-:Y:S01]  /*16460*/  HMMA.16816.F32 R8, R48, R30, R8 ;  /* 0x0000001e3008723c */ /* 0x000fe20000001808 */
[----:B------:R-:W-:Y:S01]  /*16470*/  FADD.FTZ R70, R70, R65 ;  /* 0x0000004146467221 */ /* 0x000fe20000010000 */
[----:B--2---:R-:W-:Y:S01]  /*16480*/  F2FP.PACK_AB R133, R36, R3 ;  /* 0x000000032485723e */ /* 0x004fe200000000ff */
[----:B------:R-:W-:Y:S02]  /*16490*/  FADD.FTZ R182, R182, R101 ;  /* 0x00000065b6b67221 */ /* 0x000fe40000010000 */
[----:B------:R-:W-:Y:S02]  /*164a0*/  FADD.FTZ R103, R103, R70 ;  /* 0x0000004667677221 */ /* 0x000fe40000010000 */
[----:B------:R-:W-:-:S02]  /*164b0*/  FADD.FTZ R29, R71, R182 ;  /* 0x000000b6471d7221 */ /* 0x000fc40000010000 */
[----:B------:R-:W-:Y:S01]  /*164c0*/  FADD.FTZ R108, R108, R103 ;  /* 0x000000676c6c7221 */ /* 0x000fe20000010000 */
[----:B-1----:R-:W-:Y:S01]  /*164d0*/  F2FP.PACK_AB R135, R250, R37 ;  /* 0x00000025fa87723e */ /* 0x002fe200000000ff */
[----:B------:R-:W-:Y:S02]  /*164e0*/  FADD.FTZ R29, R76, R29 ;  /* 0x0000001d4c1d7221 */ /* 0x000fe40000010000 */
[----:B------:R-:W-:-:S04]  /*164f0*/  FADD.FTZ R69, R69, R108 ;  /* 0x0000006c45457221 */ /* 0x000fc80000010000 */
[----:B------:R-:W-:Y:S01]  /*16500*/  FADD.FTZ R74, R74, R69 ;  /* 0x000000454a4a7221 */ /* 0x000fe20000010000 */
[----:B------:R-:W-:Y:S01]  /*16510*/  HMMA.16816.F32 R160, R132, R156, R12 ;  /* 0x0000009c84a0723c */ /* 0x000fe2000000180c */
[----:B------:R-:W1:Y:S02]  /*16520*/  LDSM.16.MT88.4 R12, [R231+0x11800] ;  /* 0x01180000e70c783b */ /* 0x000e640000004200 */
[----:B------:R-:W-:-:S04]  /*16530*/  FADD.FTZ R81, R81, R74 ;  /* 0x0000004a51517221 */ /* 0x000fc80000010000 */
[----:B------:R-:W-:Y:S01]  /*16540*/  FADD.FTZ R106, R106, R81 ;  /* 0x000000516a6a7221 */ /* 0x000fe20000010000 */
[C---:B------:R-:W-:Y:S07]  /*16550*/  HMMA.16816.F32 R156, R132.reuse, R158, R16 ;  /* 0x0000009e849c723c */ /* 0x040fee0000001810 */
[----:B------:R-:W-:Y:S01]  /*16560*/  FADD.FTZ R16, R104, R29 ;  /* 0x0000001d68107221 */ /* 0x000fe20000010000 */
[----:B------:R-:W-:Y:S01]  /*16570*/  HMMA.16816.F32 R152, R132, R148, R24 ;  /* 0x000000948498723c */ /* 0x000fe20000001818 */
[----:B------:R-:W-:-:S02]  /*16580*/  FADD.FTZ R19, R73, R106 ;  /* 0x0000006a49137221 */ /* 0x000fc40000010000 */
[----:B------:R-:W-:Y:S02]  /*16590*/  FADD.FTZ R16, R75, R16 ;  /* 0x000000104b107221 */ /* 0x000fe40000010000 */
[----:B------:R-:W-:Y:S02]  /*165a0*/  FADD.FTZ R19, R100, R19 ;  /* 0x0000001364137221 */ /* 0x000fe40000010000 */
[----:B------:R-:W-:Y:S01]  /*165b0*/  FADD.FTZ R17, R105, R16 ;  /* 0x0000001069117221 */ /* 0x000fe20000010000 */
[C---:B------:R-:W-:Y:S01]  /*165c0*/  HMMA.16816.F32 R144, R132.reuse, R140, R32 ;  /* 0x0000008c8490723c */ /* 0x040fe20000001820 */
[----:B------:R-:W-:Y:S02]  /*165d0*/  FADD.FTZ R2, R2, R19 ;  /* 0x0000001302027221 */ /* 0x000fe40000010000 */
[----:B------:R-:W-:Y:S02]  /*165e0*/  FADD.FTZ R17, R110, R17 ;  /* 0x000000116e117221 */ /* 0x000fe40000010000 */
[----:B------:R-:W-:Y:S01]  /*165f0*/  FADD.FTZ R63, R63, R2 ;  /* 0x000000023f3f7221 */ /* 0x000fe20000010000 */
[----:B------:R-:W-:Y:S01]  /*16600*/  MOV R2, R127 ;  /* 0x0000007f00027202 */ /* 0x000fe20000000f00 */
        /* <DEDUP_REMOVED lines=11> */
[C---:B-1----:R-:W-:Y:S01]  /*166c0*/  HMMA.16816.F32 R136, R132.reuse, R12, R44 ;  /* 0x0000000c8488723c */ /* 0x042fe2000000182c */
        /* <DEDUP_REMOVED lines=9> */
[----:B------:R-:W-:Y:S02]  /*16760*/  FADD.FTZ R84, R84, R83 ;  /* 0x0000005354547221 */ /* 0x000fe40000010000 */
[----:B------:R-:W-:Y:S02]  /*16770*/  FADD.FTZ R37, R37, R36 ;  /* 0x0000002425257221 */ /* 0x000fe40000010000 */
[----:B------:R-:W-:Y:S02]  /*16780*/  FADD.FTZ R107, R107, R84 ;  /* 0x000000546b6b7221 */ /* 0x000fe40000010000 */
[----:B------:R-:W-:Y:S02]  /*16790*/  FADD.FTZ R250, R250, R37 ;  /* 0x00000025fafa7221 */ /* 0x000fe40000010000 */
[----:B------:R-:W-:-:S04]  /*167a0*/  FADD.FTZ R88, R88, R107 ;  /* 0x0000006b58587221 */ /* 0x000fc80000010000 */
[----:B------:R-:W-:Y:S02]  /*167b0*/  FADD.FTZ R251, R251, R88 ;  /* 0x00000058fbfb7221 */ /* 0x000fe40000010000 */
.L_x_2500:
[----:B------:R-:W-:-:S06]  /*167c0*/  UISETP.GE.AND UP0, UPT, UR12, 0x1, UPT ;  /* 0x000000010c00788c */ /* 0x000fcc000bf06270 */
[----:B------:R-:W-:-:S13]  /*167d0*/  PLOP3.LUT P0, PT, PT, PT, UP0, 0x80, 0x0 ;  /* 0x000000000000781c */ /* 0x000fda0003f0f008 */
[----:B------:R-:W-:Y:S05]  /*167e0*/  @!P0 BRA `(.L_x_2508) ;  /* 0x000083b000008947 */ /* 0x000fea0003800000 */
[----:B------:R-:W-:Y:S01]  /*167f0*/  IMAD.MOV.U32 R167, RZ, RZ, R0 ;  /* 0x000000ffffa77224 */ /* 0x000fe200078e0000 */
[----:B------:R-:W-:Y:S01]  /*16800*/  MOV R247, c[0x0][0x1a0] ;  /* 0x0000680000f77a02 */ /* 0x000fe20000000f00 */
[----:B------:R-:W-:Y:S01]  /*16810*/  IMAD.MOV.U32 R165, RZ, RZ, R2 ;  /* 0x000000ffffa57224 */ /* 0x000fe200078e0002 */
[----:B------:R-:W-:Y:S01]  /*16820*/  MOV R246, c[0x0][0x1a4] ;  /* 0x0000690000f67a02 */ /* 0x000fe20000000f00 */
[----:B------:R-:W-:Y:S02]  /*16830*/  ULDC.64 UR8, c[0x0][0x198] ;  /* 0x0000660000087ab9 */ /* 0x000fe40000000a00 */
[----:B------:R-:W-:Y:S02]  /*16840*/  ULDC.64 UR10, c[0x0][0x1a0] ;  /* 0x00006800000a7ab9 */ /* 0x000fe40000000a00 */
[----:B------:R-:W-:Y:S02]  /*16850*/  ULDC.64 UR6, c[0x0][0x1a0] ;  /* 0x0000680000067ab9 */ /* 0x000fe40000000a00 */
.L_x_2512:
[----:B------:R-:W-:Y:S04]  /*16860*/  DEPBAR.LE SB0, 0x0 ;  /* 0x000080000000791a */ /* 0x000fe80000000000 */
[----:B------:R-:W-:Y:S01]  /*16870*/  BAR.SYNC.DEFER_BLOCKING 0x0 ;  /* 0x0000000000007b1d */ /* 0x000fe20000010000 */
[----:B------:R-:W-:Y:S01]  /*16880*/  PLOP3.LUT P0, PT, PT, PT, UP5, 0x80, 0x0 ;  /* 0x000000000000781c */ /* 0x000fe20003f0f058 */
[----:B------:R-:W-:Y:S04]  /*16890*/  IMAD.U32 R2, R247, -0x100, RZ ;  /* 0xffffff00f7027824 */ /* 0x000fe800078e00ff */
[----:B------:R-:W-:Y:S01]  /*168a0*/  UMOV UR22, UR6 ;  /* 0x0000000600167c82 */ /* 0x000fe20008000000 */
[----:B------:R-:W-:Y:S01]  /*168b0*/  SHF.R.S32.HI R3, RZ, 0x1f, R2 ;  /* 0x0000001fff037819 */ /* 0x000fe20000011402 */
        /* <DEDUP_REMOVED lines=71> */
[----:B------:R-:W2:Y:S01]  /*16d30*/  LDG.E R3, [R12.64] ;  /* 0x000000140c037981 */ /* 0x000ea2000c1e1900 */
[----:B------:R-:W-:Y:S01]  /*16d40*/  UIADD3 UR19, UR27, UR19, URZ ;  /* 0x000000131b137290 */ /* 0x000fe2000fffe03f */
[----:B------:R-:W-:Y:S01]  /*16d50*/  IMAD.U32 R2, RZ, RZ, UR26 ;  /* 0x0000001aff027e24 */ /* 0x000fe2000f8e00ff */
[----:B---3--:R-:W-:Y:S01]  /*16d60*/  MOV R10, UR28 ;  /* 0x0000001c000a7c02 */ /* 0x008fe20008000f00 */
[----:B-1----:R-:W-:Y:S05]  /*16d70*/  IMAD.U32 R11, RZ, RZ, UR29 ;  /* 0x0000001dff0b7e24 */ /* 0x002fea000f8e00ff */
[----:B------:R-:W2:Y:S02]  /*16d80*/  LDG.E R0, [R10.64] ;  /* 0x000000140a007981 */ /* 0x000ea4000c1e1900 */
        /* <DEDUP_REMOVED lines=9> */
.L_x_2509:
[----:B------:R-:W-:Y:S01]  /*16e20*/  ISETP.GE.AND P0, PT, R244, c[0x0][0x220], PT ;  /* 0x00008800f4007a0c */ /* 0x000fe20003f06270 */
[----:B------:R-:W-:Y:S01]  /*16e30*/  UISETP.GE.AND UP0, UPT, UR12, 0x2, UPT ;  /* 0x000000020c00788c */ /* 0x000fe2000bf06270 */
[C---:B------:R-:W-:Y:S02]  /*16e40*/  LEA R4, P2, R2.reuse, R60, 0x1 ;  /* 0x0000003c02047211 */ /* 0x040fe400078408ff */
[C---:B------:R-:W-:Y:S02]  /*16e50*/  IADD3 R208, R237.reuse, 0x800, RZ ;  /* 0x00000800edd07810 */ /* 0x040fe40007ffe0ff */
[CCC-:B------:R-:W-:Y:S02]  /*16e60*/  LEA.HI.X R5, R2.reuse, R61.reuse, R3.reuse, 0x1, P2 ;  /* 0x0000003d02057211 */ /* 0x1c0fe400010f0c03 */
[C---:B------:R-:W-:Y:S02]  /*16e70*/  IADD3 R212, R237.reuse, 0x1000, RZ ;  /* 0x00001000edd47810 */ /* 0x040fe40007ffe0ff */
[----:B------:R-:W-:Y:S03]  /*16e80*/  IADD3 R216, R237, 0x1800, RZ ;  /* 0x00001800edd87810 */ /* 0x000fe60007ffe0ff */
[----:B------:R-:W-:Y:S01]  /*16e90*/  @P0 STS.128 [R242+0xa000], RZ ;  /* 0x00a000fff2000388 */ /* 0x000fe20000000c00 */
[----:B------:R-:W-:Y:S01]  /*16ea0*/  @!P0 IADD3 R31, P1, R2, UR25, RZ ;  /* 0x00000019021f8c10 */ /* 0x000fe2000ff3e0ff */
[C-C-:B------:R-:W-:Y:S01]  /*16eb0*/  @!P0 IMAD.WIDE.U32 R34, R247.reuse, 0x30, R2.reuse ;  /* 0x00000030f7228825 */ /* 0x140fe200078e0002 */
[----:B------:R-:W-:Y:S02]  /*16ec0*/  @!P0 LEA R29, P3, R247, R2, 0x5 ;  /* 0x00000002f71d8211 */ /* 0x000fe400078628ff */
[----:B------:R-:W-:Y:S01]  /*16ed0*/  @!P0 IADD3.X R0, R3, UR23, RZ, P1, !PT ;  /* 0x0000001703008c10 */ /* 0x000fe20008ffe4ff */
[----:B------:R-:W-:Y:S01]  /*16ee0*/  @!P0 IMAD R28, R246, 0x30, RZ ;  /* 0x00000030f61c8824 */ /* 0x000fe200078e02ff */
[-C--:B------:R-:W-:Y:S01]  /*16ef0*/  @!P0 LEA R52, P1, R31, R60.reuse, 0x1 ;  /* 0x0000003c1f348211 */ /* 0x080fe200078208ff */
[----:B------:R-:W-:Y:S01]  /*16f00*/  @!PT LDS RZ, [RZ] ;  /* 0x00000000fffff984 */ /* 0x000fe20000000800 */
[----:B------:R-:W-:Y:S01]  /*16f10*/  @!PT LDS RZ, [RZ] ;  /* 0x00000000fffff984 */ /* 0x000fe20000000800 */
[----:B------:R-:W-:Y:S01]  /*16f20*/  @!PT LDS RZ, [RZ] ;  /* 0x00000000fffff984 */ /* 0x000fe20000000800 */
[----:B------:R1:W-:Y:S01]  /*16f30*/  @!P0 LDGSTS.E.BYPASS.LTC128B.128 [R242+0xa000], [R4.64] ;  /* 0x0a00000004f28fae */ /* 0x0003e2000b901d54 */
[-C--:B------:R-:W-:Y:S01]  /*16f40*/  @!P0 LEA R50, P4, R29, R60.reuse, 0x1 ;  /* 0x0000003c1d328211 */ /* 0x080fe200078808ff */
[----:B------:R-:W-:Y:S01]  /*16f50*/  @!P0 IMAD.WIDE.U32 R36, R247, 0x50, R2 ;  /* 0x00000050f7248825 */ /* 0x000fe200078e0002 */
[----:B------:R-:W-:Y:S02]  /*16f60*/  @!P0 LEA.HI.X R53, R31, R61, R0, 0x1, P1 ;  /* 0x0000003d1f358211 */ /* 0x000fe400008f0c00 */
[C---:B------:R-:W-:Y:S01]  /*16f70*/  @!P0 LEA.HI.X R0, R247.reuse, R3, R246, 0x5, P3 ;  /* 0x00000003f7008211 */ /* 0x040fe200018f2cf6 */
[----:B------:R-:W-:Y:S01]  /*16f80*/  @!P0 IMAD.WIDE.U32 R58, R247, 0x70, R2 ;  /* 0x00000070f73a8825 */ /* 0x000fe200078e0002 */
[----:B------:R-:W-:Y:S01]  /*16f90*/  @!P0 LEA R48, P3, R34, R60, 0x1 ;  /* 0x0000003c22308211 */ /* 0x000fe200078608ff */
[----:B------:R-:W-:Y:S01]  /*16fa0*/  @P0 STS.128 [R242+0xa800], RZ ;  /* 0x00a800fff2000388 */ /* 0x000fe20000000c00 */
[----:B------:R-:W-:Y:S01]  /*16fb0*/  @!P0 LEA.HI.X R51, R29, R61, R0, 0x1, P4 ;  /* 0x0000003d1d338211 */ /* 0x000fe200020f0c00 */
[----:B------:R-:W-:Y:S01]  /*16fc0*/  @!P0 IMAD R0, R246, 0x60, RZ ;  /* 0x00000060f6008824 */ /* 0x000fe200078e02ff */
[----:B------:R-:W-:Y:S01]  /*16fd0*/  @!P0 IADD3 R28, R28, R35, RZ ;  /* 0x000000231c1c8210 */ /* 0x000fe20007ffe0ff */
[----:B------:R-:W-:Y:S01]  /*16fe0*/  @!P0 IMAD R29, R246, 0xd0, RZ ;  /* 0x000000d0f61d8824 */ /* 0x000fe200078e02ff */
[C---:B------:R-:W-:Y:S02]  /*16ff0*/  @!P0 LEA R31, P2, R247.reuse, R2, 0x6 ;  /* 0x00000002f71f8211 */ /* 0x040fe400078430ff */
[----:B------:R-:W-:Y:S01]  /*17000*/  @!P0 LEA.HI.X R49, R34, R61, R28, 0x1, P3 ;  /* 0x0000003d22318211 */ /* 0x000fe200018f0c1c */
[----:B------:R-:W-:Y:S01]  /*17010*/  @!PT LDS RZ, [RZ] ;  /* 0x00000000fffff984 */ /* 0x000fe20000000800 */
[----:B------:R-:W-:Y:S01]  /*17020*/  @!PT LDS RZ, [RZ] ;  /* 0x00000000fffff984 */ /* 0x000fe20000000800 */
[----:B------:R-:W-:Y:S01]  /*17030*/  @!PT LDS RZ, [RZ] ;  /* 0x00000000fffff984 */ /* 0x000fe20000000800 */
[----:B------:R2:W-:Y:S01]  /*17040*/  @!P0 LDGSTS.E.BYPASS.LTC128B.128 [R242+0xa800], [R52.64] ;  /* 0x0a80000034f28fae */ /* 0x0005e2000b901d54 */
[----:B------:R-:W-:Y:S01]  /*17050*/  @!P0 LEA.HI.X R30, R247, R3, R246, 0x6, P2 ;  /* 0x00000003f71e8211 */ /* 0x000fe200010f34f6 */
[C---:B------:R-:W-:Y:S01]  /*17060*/  @!P0 IMAD R34, R246.reuse, 0x50, RZ ;  /* 0x00000050f6228824 */ /* 0x040fe200078e02ff */
[----:B------:R-:W-:Y:S01]  /*17070*/  @!P0 LEA R46, P2, R31, R60, 0x1 ;  /* 0x0000003c1f2e8211 */ /* 0x000fe200078408ff */
[C---:B------:R-:W-:Y:S01]  /*17080*/  @!P0 IMAD R28, R246.reuse, 0x70, RZ ;  /* 0x00000070f61c8824 */ /* 0x040fe200078e02ff */
[----:B------:R-:W-:Y:S02]  /*17090*/  @!P0 LEA R33, P1, R247, R2, 0x7 ;  /* 0x00000002f7218211 */ /* 0x000fe400078238ff */
[----:B------:R-:W-:Y:S01]  /*170a0*/  @!P0 LEA.HI.X R47, R31, R61, R30, 0x1, P2 ;  /* 0x0000003d1f2f8211 */ /* 0x000fe200010f0c1e */
[----:B------:R-:W-:Y:S01]  /*170b0*/  @P0 STS.128 [R242+0xb000], RZ ;  /* 0x00b000fff2000388 */ /* 0x000fe20000000c00 */
[----:B------:R-:W-:Y:S01]  /*170c0*/  @!P0 LEA.HI.X R32, R247, R3, R246, 0x7, P1 ;  /* 0x00000003f7208211 */ /* 0x000fe200008f3cf6 */
[C---:B------:R-:W-:Y:S01]  /*170d0*/  @!P0 IMAD R30, R246.reuse, 0x90, RZ ;  /* 0x00000090f61e8824 */ /* 0x040fe200078e02ff */
[CC--:B------:R-:W-:Y:S01]  /*170e0*/  @!P0 LEA R38, P1, R33.reuse, R60.reuse, 0x1 ;  /* 0x0000003c21268211 */ /* 0x0c0fe200078208ff */
[----:B------:R-:W-:Y:S01]  /*170f0*/  @!P0 IMAD R31, R246, 0xb0, RZ ;  /* 0x000000b0f61f8824 */ /* 0x000fe200078e02ff */
[----:B------:R-:W-:Y:S02]  /*17100*/  @!P0 IADD3 R34, R34, R37, RZ ;  /* 0x0000002522228210 */ /* 0x000fe40007ffe0ff */
[-C--:B------:R-:W-:Y:S01]  /*17110*/  @!P0 LEA.HI.X R39, R33, R61.reuse, R32, 0x1, P1 ;  /* 0x0000003d21278211 */ /* 0x080fe200008f0c20 */
[----:B------:R-:W-:Y:S01]  /*17120*/  @!PT LDS RZ, [RZ] ;  /* 0x00000000fffff984 */ /* 0x000fe20000000800 */
[----:B------:R-:W-:Y:S01]  /*17130*/  @!PT LDS RZ, [RZ] ;  /* 0x00000000fffff984 */ /* 0x000fe20000000800 */
[----:B------:R-:W-:Y:S01]  /*17140*/  @!PT LDS RZ, [RZ] ;  /* 0x00000000fffff984 */ /* 0x000fe20000000800 */
[----:B------:R3:W-:Y:S01]  /*17150*/  @!P0 LDGSTS.E.BYPASS.LTC128B.128 [R242+0xb000], [R50.64] ;  /* 0x0b00000032f28fae */ /* 0x0007e2000b901d54 */
[----:B------:R-:W-:Y:S01]  /*17160*/  @!P0 LEA R44, P1, R36, R60, 0x1 ;  /* 0x0000003c242c8211 */ /* 0x000fe200078208ff */
[----:B------:R-:W-:Y:S01]  /*17170*/  @!P0 IMAD R32, R246, 0xa0, RZ ;  /* 0x000000a0f6208824 */ /* 0x000fe200078e02ff */
[----:B------:R-:W-:Y:S02]  /*17180*/  @!P0 MOV R62, R2 ;  /* 0x00000002003e8202 */ /* 0x000fe40000000f00 */
[----:B------:R-:W-:Y:S02]  /*17190*/  @!P0 LEA.HI.X R45, R36, R61, R34, 0x1, P1 ;  /* 0x0000003d242d8211 */ /* 0x000fe400008f0c22 */
[----:B------:R-:W-:Y:S01]  /*171a0*/  @!P0 MOV R63, R3 ;  /* 0x00000003003f8202 */ /* 0x000fe20000000f00 */
[----:B------:R-:W-:Y:S01]  /*171b0*/  @P0 STS.128 [R242+0xb800], RZ ;  /* 0x00b800fff2000388 */ /* 0x000fe20000000c00 */
[----:B------:R-:W-:Y:S02]  /*171c0*/  @!P0 LEA R40, P3, R58, R60, 0x1 ;  /* 0x0000003c3a288211 */ /* 0x000fe400078608ff */
[----:B------:R-:W-:Y:S01]  /*171d0*/  @!P0 IADD3 R28, R28, R59, RZ ;  /* 0x0000003b1c1c8210 */ /* 0x000fe20007ffe0ff */
[C---:B------:R-:W-:Y:S01]  /*171e0*/  @!P0 IMAD.WIDE.U32 R62, R247.reuse, 0x60, R62 ;  /* 0x00000060f73e8825 */ /* 0x040fe200078e003e */
[----:B------:R-:W-:Y:S02]  /*171f0*/  @!P0 MOV R56, R2 ;  /* 0x0000000200388202 */ /* 0x000fe40000000f00 */
[----:B------:R-:W-:Y:S01]  /*17200*/  @!P0 LEA.HI.X R41, R58, R61, R28, 0x1, P3 ;  /* 0x0000003d3a298211 */ /* 0x000fe200018f0c1c */
[----:B------:R-:W-:Y:S01]  /*17210*/  @!PT LDS RZ, [RZ] ;  /* 0x00000000fffff984 */ /* 0x000fe20000000800 */
[----:B------:R-:W-:Y:S01]  /*17220*/  @!PT LDS RZ, [RZ] ;  /* 0x00000000fffff984 */ /* 0x000fe20000000800 */
[----:B------:R-:W-:Y:S01]  /*17230*/  @!PT LDS RZ, [RZ] ;  /* 0x00000000fffff984 */ /* 0x000fe20000000800 */
[----:B------:R3:W-:Y:S01]  /*17240*/  @!P0 LDGSTS.E.BYPASS.LTC128B.128 [R242+0xb800], [R48.64] ;  /* 0x0b80000030f28fae */ /* 0x0007e2000b901d54 */
[----:B------:R-:W-:Y:S01]  /*17250*/  @!P0 LEA R42, P4, R62, R60, 0x1 ;  /* 0x0000003c3e2a8211 */ /* 0x000fe200078808ff */
[----:B------:R-:W-:Y:S01]  /*17260*/  @!P0 IMAD R28, R246, 0xe0, RZ ;  /* 0x000000e0f61c8824 */ /* 0x000fe200078e02ff */
[----:B------:R-:W-:Y:S02]  /*17270*/  @!P0 IADD3 R0, R0, R63, RZ ;  /* 0x0000003f00008210 */ /* 0x000fe40007ffe0ff */
[----:B------:R-:W-:Y:S02]  /*17280*/  @!P0 MOV R57, R3 ;  /* 0x0000000300398202 */ /* 0x000fe40000000f00 */
[----:B------:R-:W-:Y:S01]  /*17290*/  @!P0 LEA.HI.X R43, R62, R61, R0, 0x1, P4 ;  /* 0x0000003d3e2b8211 */ /* 0x000fe200020f0c00 */
[----:B------:R-:W-:Y:S01]  /*172a0*/  @P0 STS.128 [R242+0xc000], RZ ;  /* 0x00c000fff2000388 */ /* 0x000fe20000000c00 */
[----:B------:R-:W-:Y:S01]  /*172b0*/  @!P0 MOV R54, R2 ;  /* 0x0000000200368202 */ /* 0x000fe20000000f00 */
[C---:B------:R-:W-:Y:S01]  /*172c0*/  @!P0 IMAD.WIDE.U32 R56, R247.reuse, 0x90, R56 ;  /* 0x00000090f7388825 */ /* 0x040fe200078e0038 */
[-C--:B------:R-:W-:Y:S02]  /*172d0*/  @!P0 MOV R55, R3.reuse ;  /* 0x0000000300378202 */ /* 0x080fe40000000f00 */
[----:B------:R-:W-:Y:S01]  /*172e0*/  @!P0 MOV R33, R3 ;  /* 0x0000000300218202 */ /* 0x000fe20000000f00 */
[----:B------:R-:W-:Y:S01]  /*172f0*/  @!P0 IMAD R0, R246, 0xf0, RZ ;  /* 0x000000f0f6008824 */ /* 0x000fe200078e02ff */
[----:B------:R-:W-:Y:S01]  /*17300*/  @!P0 LEA R36, P2, R56, R60, 0x1 ;  /* 0x0000003c38248211 */ /* 0x000fe200078408ff */
[----:B------:R-:W-:Y:S01]  /*17310*/  @!PT LDS RZ, [RZ] ;  /* 0x00000000fffff984 */ /* 0x000fe20000000800 */
[----:B------:R-:W-:Y:S01]  /*17320*/  @!PT LDS RZ, [RZ] ;  /* 0x00000000fffff984 */ /* 0x000fe20000000800 */
[----:B------:R-:W-:Y:S01]  /*17330*/  @!PT LDS RZ, [RZ] ;  /* 0x00000000fffff984 */ /* 0x000fe20000000800 */
[----:B------:R4:W-:Y:S01]  /*17340*/  @!P0 LDGSTS.E.BYPASS.LTC128B.128 [R242+0xc000], [R46.64] ;  /* 0x0c0000002ef28fae */ /* 0x0009e2000b901d54 */
[----:B------:R-:W-:Y:S01]  /*17350*/  @!P0 IADD3 R30, R30, R57, RZ ;  /* 0x000000391e1e8210 */ /* 0x000fe20007ffe0ff */
[C---:B------:R-:W-:Y:S01]  /*17360*/  @!P0 IMAD.WIDE.U32 R54, R247.reuse, 0xa0, R54 ;  /* 0x000000a0f7368825 */ /* 0x040fe200078e0036 */
[----:B------:R-:W-:Y:S02]  /*17370*/  @!P0 MOV R58, R2 ;  /* 0x00000002003a8202 */ /* 0x000fe40000000f00 */
[----:B------:R-:W-:Y:S01]  /*17380*/  @!P0 LEA.HI.X R37, R56, R61, R30, 0x1, P2 ;  /* 0x0000003d38258211 */ /* 0x000fe200010f0c1e */
[----:B------:R-:W-:Y:S01]  /*17390*/  @!P0 IMAD R30, R246, 0xc0, RZ ;  /* 0x000000c0f61e8824 */ /* 0x000fe200078e02ff */
[----:B------:R-:W-:Y:S01]  /*173a0*/  @!P0 LEA R34, P1, R54, R60, 0x1 ;  /* 0x0000003c36228211 */ /* 0x000fe200078208ff */
[----:B------:R-:W-:Y:S01]  /*173b0*/  @P0 STS.128 [R242+0xc800], RZ ;  /* 0x00c800fff2000388 */ /* 0x000fe20000000c00 */
[----:B------:R-:W-:Y:S02]  /*173c0*/  @!P0 IADD3 R32, R32, R55, RZ ;  /* 0x0000003720208210 */ /* 0x000fe40007ffe0ff */
[----:B------:R-:W-:Y:S02]  /*173d0*/  @!P0 MOV R59, R3 ;  /* 0x00000003003b8202 */ /* 0x000fe40000000f00 */
[----:B------:R-:W-:Y:S02]  /*173e0*/  @!P0 LEA.HI.X R35, R54, R61, R32, 0x1, P1 ;  /* 0x0000003d36238211 */ /* 0x000fe400008f0c20 */
[-C--:B------:R-:W-:Y:S01]  /*173f0*/  @!P0 MOV R32, R2.reuse ;  /* 0x0000000200208202 */ /* 0x080fe20000000f00 */
[----:B------:R-:W-:Y:S01]  /*17400*/  @!PT LDS RZ, [RZ] ;  /* 0x00000000fffff984 */ /* 0x000fe20000000800 */
[----:B------:R-:W-:Y:S01]  /*17410*/  @!PT LDS RZ, [RZ] ;  /* 0x00000000fffff984 */ /* 0x000fe20000000800 */
[----:B------:R-:W-:Y:S01]  /*17420*/  @!PT LDS RZ, [RZ] ;  /* 0x00000000fffff984 */ /* 0x000fe20000000800 */
[----:B------:R4:W-:Y:S01]  /*17430*/  @!P0 LDGSTS.E.BYPASS.LTC128B.128 [R242+0xc800], [R44.64] ;  /* 0x0c8000002cf28fae */ /* 0x0009e2000b901d54 */
[-C--:B------:R-:W-:Y:S01]  /*17440*/  @!P0 MOV R56, R2.reuse ;  /* 0x0000000200388202 */ /* 0x080fe20000000f00 */
[C---:B------:R-:W-:Y:S01]  /*17450*/  @!P0 IMAD.WIDE.U32 R58, R247.reuse, 0xd0, R58 ;  /* 0x000000d0f73a8825 */ /* 0x040fe200078e003a */
[-C--:B------:R-:W-:Y:S02]  /*17460*/  @!P0 MOV R57, R3.reuse ;  /* 0x0000000300398202 */ /* 0x080fe40000000f00 */
[----:B------:R-:W-:Y:S01]  /*17470*/  @!P0 MOV R54, R2 ;  /* 0x0000000200368202 */ /* 0x000fe20000000f00 */
[C---:B------:R-:W-:Y:S01]  /*17480*/  @!P0 IMAD.WIDE.U32 R32, R247.reuse, 0xc0, R32 ;  /* 0x000000c0f7208825 */ /* 0x040fe200078e0020 */
[----:B------:R-:W-:Y:S01]  /*17490*/  @!P0 MOV R55, R3 ;  /* 0x0000000300378202 */ /* 0x000fe20000000f00 */
[----:B------:R-:W-:Y:S01]  /*174a0*/  @P0 STS.128 [R242+0xd000], RZ ;  /* 0x00d000fff2000388 */ /* 0x000fe20000000c00 */
[-C--:B------:R-:W-:Y:S01]  /*174b0*/  @!P0 LEA R66, P3, R58, R60.reuse, 0x1 ;  /* 0x0000003c3a428211 */ /* 0x080fe200078608ff */
[C---:B------:R-:W-:Y:S01]  /*174c0*/  @!P0 IMAD.WIDE.U32 R2, R247.reuse, 0xb0, R2 ;  /* 0x000000b0f7028825 */ /* 0x040fe200078e0002 */
[-C--:B------:R-:W-:Y:S02]  /*174d0*/  @!P0 LEA R68, P4, R32, R60.reuse, 0x1 ;  /* 0x0000003c20448211 */ /* 0x080fe400078808ff */
[----:B------:R-:W-:Y:S01]  /*174e0*/  @!P0 IADD3 R30, R30, R33, RZ ;  /* 0x000000211e1e8210 */ /* 0x000fe20007ffe0ff */
[----:B------:R-:W-:Y:S01]  /*174f0*/  @!P0 IMAD.WIDE.U32 R56, R247, 0xe0, R56 ;  /* 0x000000e0f7388825 */ /* 0x000fe200078e0038 */
[-C--:B------:R-:W-:Y:S01]  /*17500*/  @!P0 LEA R62, P1, R2, R60.reuse, 0x1 ;  /* 0x0000003c023e8211 */ /* 0x080fe200078208ff */
[----:B------:R-:W-:Y:S01]  /*17510*/  @!PT LDS RZ, [RZ] ;  /* 0x00000000fffff984 */ /* 0x000fe20000000800 */
[----:B------:R-:W-:Y:S01]  /*17520*/  @!PT LDS RZ, [RZ] ;  /* 0x00000000fffff984 */ /* 0x000fe20000000800 */
[----:B------:R-:W-:Y:S01]  /*17530*/  @!PT LDS RZ, [RZ] ;  /* 0x00000000fffff984 */ /* 0x000fe20000000800 */
[----:B------:R5:W-:Y:S01]  /*17540*/  @!P0 LDGSTS.E.BYPASS.LTC128B.128 [R242+0xd000], [R42.64] ;  /* 0x0d0000002af28fae */ /* 0x000be2000b901d54 */
[----:B------:R-:W-:Y:S01]  /*17550*/  @!P0 IADD3 R31, R31, R3, RZ ;  /* 0x000000031f1f8210 */ /* 0x000fe20007ffe0ff */
[----:B------:R-:W-:Y:S01]  /*17560*/  @!P0 IMAD.WIDE.U32 R54, R247, 0xf0, R54 ;  /* 0x000000f0f7368825 */ /* 0x000fe200078e0036 */
[-C--:B------:R-:W-:Y:S02]  /*17570*/  @!P0 LEA.HI.X R69, R32, R61.reuse, R30, 0x1, P4 ;  /* 0x0000003d20458211 */ /* 0x080fe400020f0c1e */
[----:B------:R-:W-:Y:S02]  /*17580*/  @!P0 LEA.HI.X R63, R2, R61, R31, 0x1, P1 ;  /* 0x0000003d023f8211 */ /* 0x000fe400008f0c1f */
[----:B------:R-:W-:Y:S01]  /*17590*/  @!P0 IADD3 R2, R29, R59, RZ ;  /* 0x0000003b1d028210 */ /* 0x000fe20007ffe0ff */
[----:B------:R-:W-:Y:S01]  /*175a0*/  @P0 STS.128 [R242+0xd800], RZ ;  /* 0x00d800fff2000388 */ /* 0x000fe20000000c00 */
[-C--:B------:R-:W-:Y:S02]  /*175b0*/  @!P0 LEA R64, P2, R56, R60.reuse, 0x1 ;  /* 0x0000003c38408211 */ /* 0x080fe400078408ff */
[----:B------:R-:W-:Y:S02]  /*175c0*/  @!P0 LEA.HI.X R67, R58, R61, R2, 0x1, P3 ;  /* 0x0000003d3a438211 */ /* 0x000fe400018f0c02 */
[----:B------:R-:W-:Y:S02]  /*175d0*/  @!P0 IADD3 R28, R28, R57, RZ ;  /* 0x000000391c1c8210 */ /* 0x000fe40007ffe0ff */
[----:B------:R-:W-:Y:S01]  /*175e0*/  @!P0 LEA R60, P1, R54, R60, 0x1 ;  /* 0x0000003c363c8211 */ /* 0x000fe200078208ff */
[----:B------:R-:W-:Y:S01]  /*175f0*/  @!PT LDS RZ, [RZ] ;  /* 0x00000000fffff984 */ /* 0x000fe20000000800 */
[----:B------:R-:W-:Y:S01]  /*17600*/  @!PT LDS RZ, [RZ] ;  /* 0x00000000fffff984 */ /* 0x000fe20000000800 */
[----:B------:R-:W-:Y:S01]  /*17610*/  @!PT LDS RZ, [RZ] ;  /* 0x00000000fffff984 */ /* 0x000fe20000000800 */
[----:B------:R5:W-:Y:S01]  /*17620*/  @!P0 LDGSTS.E.BYPASS.LTC128B.128 [R242+0xd800], [R40.64] ;  /* 0x0d80000028f28fae */ /* 0x000be2000b901d54 */
[----:B------:R-:W-:Y:S02]  /*17630*/  @!P0 LEA.HI.X R65, R56, R61, R28, 0x1, P2 ;  /* 0x0000003d38418211 */ /* 0x000fe400010f0c1c */
[----:B------:R-:W-:Y:S02]  /*17640*/  @!P0 IADD3 R0, R0, R55, RZ ;  /* 0x0000003700008210 */ /* 0x000fe40007ffe0ff */
[----:B------:R-:W-:Y:S02]  /*17650*/  MOV R2, R4 ;  /* 0x0000000400027202 */ /* 0x000fe40000000f00 */
[----:B------:R-:W-:Y:S01]  /*17660*/  @!P0 LEA.HI.X R61, R54, R61, R0, 0x1, P1 ;  /* 0x0000003d363d8211 */ /* 0x000fe200008f0c00 */
[----:B------:R-:W-:Y:S01]  /*17670*/  @P0 STS.128 [R242+0xe000], RZ ;  /* 0x00e000fff2000388 */ /* 0x000fe20000000c00 */
[----:B------:R-:W-:Y:S02]  /*17680*/  MOV R3, R5 ;  /* 0x0000000500037202 */ /* 0x000fe40000000f00 */
        /* <DEDUP_REMOVED lines=41> */
[----:B------:R-:W1:Y:S08]  /*17920*/  LDSM.16.M88.4 R172, [R239+0x2000] ;  /* 0x00200000efac783b */ /* 0x000e700000000200 */
        /* <DEDUP_REMOVED lines=8> */
[----:B------:R-:W0:Y:S08]  /*179b0*/  LDGDEPBAR ;  /* 0x00000000000079af */ /* 0x000e300000000000 */
[----:B------:R-:W-:Y:S08]  /*179c0*/  LDSM.16.M88.4 R96, [R239+0x7800] ;  /* 0x00780000ef60783b */ /* 0x000ff00000000200 */
[----:B------:R-:W-:Y:S08]  /*179d0*/  LDSM.16.M88.4 R104, [R239+0x8000] ;  /* 0x00800000ef68783b */ /* 0x000ff00000000200 */
[----:B------:R-:W-:Y:S08]  /*179e0*/  LDSM.16.M88.4 R112, [R239+0x8800] ;  /* 0x00880000ef70783b */ /* 0x000ff00000000200 */
        /* <DEDUP_REMOVED lines=9> */
[C---:B------:R-:W-:Y:S01]  /*17a80*/  HMMA.16816.F32 R8, R168.reuse, R174, RZ ;  /* 0x000000aea808723c */ /* 0x040fe200000018ff */
[----:B------:R-:W4:Y:S07]  /*17a90*/  LDSM.16.M88.4 R172, [R239+0x4800] ;  /* 0x00480000efac783b */ /* 0x000f2e0000000200 */
[C---:B------:R-:W-:Y:S08]  /*17aa0*/  HMMA.16816.F32 R12, R168.reuse, R176, RZ ;  /* 0x000000b0a80c723c */ /* 0x040ff000000018ff */
[C---:B------:R-:W-:Y:S01]  /*17ab0*/  HMMA.16816.F32 R16, R168.reuse, R178, RZ ;  /* 0x000000b2a810723c */ /* 0x040fe200000018ff */
[----:B------:R-:W1:Y:S07]  /*17ac0*/  LDSM.16.M88.4 R176, [R239+0x6000] ;  /* 0x00600000efb0783b */ /* 0x000e6e0000000200 */
[C---:B------:R-:W-:Y:S08]  /*17ad0*/  HMMA.16816.F32 R20, R168.reuse, R180, RZ ;  /* 0x000000b4a814723c */ /* 0x040ff000000018ff */
[C---:B------:R-:W-:Y:S01]  /*17ae0*/  HMMA.16816.F32 R24, R168.reuse, R182, RZ ;  /* 0x000000b6a818723c */ /* 0x040fe200000018ff */
[----:B------:R-:W-:Y:S07]  /*17af0*/  LDSM.16.M88.4 R180, [R234+0x2800] ;  /* 0x00280000eab4783b */ /* 0x000fee0000000200 */
[C---:B------:R-:W-:Y:S08]  /*17b00*/  HMMA.16816.F32 R28, R168.reuse, R184, RZ ;  /* 0x000000b8a81c723c */ /* 0x040ff000000018ff */
[C---:B------:R-:W-:Y:S01]  /*17b10*/  HMMA.16816.F32 R32, R168.reuse, R186, RZ ;  /* 0x000000baa820723c */ /* 0x040fe200000018ff */
[----:B------:R-:W-:Y:S07]  /*17b20*/  LDSM.16.M88.4 R184, [R234+0x3000] ;  /* 0x00300000eab8783b */ /* 0x000fee0000000200 */
[C---:B------:R-:W-:Y:S08]  /*17b30*/  HMMA.16816.F32 R36, R168.reuse, R188, RZ ;  /* 0x000000bca824723c */ /* 0x040ff000000018ff */
[C---:B-----5:R-:W-:Y:S01]  /*17b40*/  HMMA.16816.F32 R40, R168.reuse, R190, RZ ;  /* 0x000000bea828723c */ /* 0x060fe200000018ff */
[----:B------:R-:W-:Y:S07]  /*17b50*/  LDSM.16.M88.4 R188, [R234+0x3800] ;  /* 0x00380000eabc783b */ /* 0x000fee0000000200 */
[C---:B----4-:R-:W-:Y:S07]  /*17b60*/  HMMA.16816.F32 R44, R168.reuse, R172, RZ ;  /* 0x000000aca82c723c */ /* 0x050fee00000018ff */
[----:B------:R-:W-:Y:S01]  /*17b70*/  LEA R172, R241, R240, 0x1 ;  /* 0x000000f0f1ac7211 */ /* 0x000fe200078e08ff */
[C---:B---3--:R-:W-:Y:S05]  /*17b80*/  HMMA.16816.F32 R48, R168.reuse, R174, RZ ;  /* 0x000000aea830723c */ /* 0x048fea00000018ff */
[----:B------:R-:W-:Y:S03]  /*17b90*/  LDSM.16.M88.4 R172, [R172] ;  /* 0x00000000acac783b */ /* 0x000fe60000000200 */
[C---:B--2---:R-:W-:Y:S08]  /*17ba0*/  HMMA.16816.F32 R52, R168.reuse, R192, RZ ;  /* 0x000000c0a834723c */ /* 0x044ff000000018ff */
[C---:B------:R-:W-:Y:S01]  /*17bb0*/  HMMA.16816.F32 R56, R168.reuse, R194, RZ ;  /* 0x000000c2a838723c */ /* 0x040fe200000018ff */
[----:B------:R-:W-:Y:S07]  /*17bc0*/  LDSM.16.M88.4 R192, [R234+0x4000] ;  /* 0x00400000eac0783b */ /* 0x000fee0000000200 */
[C---:B------:R-:W-:Y:S08]  /*17bd0*/  HMMA.16816.F32 R60, R168.reuse, R196, RZ ;  /* 0x000000c4a83c723c */ /* 0x040ff000000018ff */
[C---:B------:R-:W-:Y:S01]  /*17be0*/  HMMA.16816.F32 R64, R168.reuse, R198, RZ ;  /* 0x000000c6a840723c */ /* 0x040fe200000018ff */
[----:B------:R-:W-:Y:S07]  /*17bf0*/  LDSM.16.M88.4 R196, [R234+0x4800] ;  /* 0x00480000eac4783b */ /* 0x000fee0000000200 */
[C---:B-1----:R-:W-:Y:S08]  /*17c00*/  HMMA.16816.F32 R68, R168.reuse, R176, RZ ;  /* 0x000000b0a844723c */ /* 0x042ff000000018ff */
[C---:B------:R-:W-:Y:S01]  /*17c10*/  HMMA.16816.F32 R72, R168.reuse, R178, RZ ;  /* 0x000000b2a848723c */ /* 0x040fe200000018ff */
[----:B------:R-:W1:Y:S07]  /*17c20*/  LDSM.16.M88.4 R176, [R234+0x2000] ;  /* 0x00200000eab0783b */ /* 0x000e6e0000000200 */
        /* <DEDUP_REMOVED lines=15> */
[C---:B-1----:R-:W-:Y:S08]  /*17d20*/  HMMA.16816.F32 R4, R172.reuse, R176, R4 ;  /* 0x000000b0ac04723c */ /* 0x042ff00000001804 */
[C---:B------:R-:W-:Y:S01]  /*17d30*/  HMMA.16816.F32 R8, R172.reuse, R178, R8 ;  /* 0x000000b2ac08723c */ /* 0x040fe20000001808 */
[----:B------:R-:W1:Y:S07]  /*17d40*/  LDSM.16.M88.4 R176, [R234+0x6800] ;  /* 0x00680000eab0783b */ /* 0x000e6e0000000200 */
        /* <DEDUP_REMOVED lines=23> */
[----:B------:R-:W2:Y:S07]  /*17ec0*/  LDSM.16.M88.4 R168, [R234+0x8800] ;  /* 0x00880000eaa8783b */ /* 0x000eae0000000200 */
[C---:B-1----:R-:W-:Y:S07]  /*17ed0*/  HMMA.16816.F32 R76, R172.reuse, R176, R76 ;  /* 0x000000b0ac4c723c */ /* 0x042fee000000184c */
[C---:B------:R-:W-:Y:S01]  /*17ee0*/  IADD3 R176, R237.reuse, 0x2000, RZ ;  /* 0x00002000edb07810 */ /* 0x040fe20007ffe0ff */
[C---:B------:R-:W-:Y:S05]  /*17ef0*/  HMMA.16816.F32 R80, R172.reuse, R178, R80 ;  /* 0x000000b2ac50723c */ /* 0x040fea0000001850 */
[----:B------:R-:W1:Y:S03]  /*17f00*/  LDSM.16.M88.4 R176, [R176] ;  /* 0x00000000b0b0783b */ /* 0x000e660000000200 */
[C---:B---3--:R-:W-:Y:S07]  /*17f10*/  HMMA.16816.F32 R84, R172.reuse, R180, R84 ;  /* 0x000000b4ac54723c */ /* 0x048fee0000001854 */
[C---:B------:R-:W-:Y:S01]  /*17f20*/  IADD3 R180, R237.reuse, 0x3800, RZ ;  /* 0x00003800edb47810 */ /* 0x040fe20007ffe0ff */
[C---:B------:R-:W-:Y:S05]  /*17f30*/  HMMA.16816.F32 R88, R172.reuse, R182, R88 ;  /* 0x000000b6ac58723c */ /* 0x040fea0000001858 */
[----:B------:R-:W-:Y:S03]  /*17f40*/  LDSM.16.M88.4 R180, [R180] ;  /* 0x00000000b4b4783b */ /* 0x000fe60000000200 */
[C---:B----4-:R-:W-:Y:S08]  /*17f50*/  HMMA.16816.F32 R92, R172.reuse, R184, R92 ;  /* 0x000000b8ac5c723c */ /* 0x050ff0000000185c */
[C---:B------:R-:W-:Y:S01]  /*17f60*/  HMMA.16816.F32 R96, R172.reuse, R186, R96 ;  /* 0x000000baac60723c */ /* 0x040fe20000001860 */
[----:B------:R-:W-:Y:S07]  /*17f70*/  LDSM.16.M88.4 R184, [R230] ;  /* 0x00000000e6b8783b */ /* 0x000fee0000000200 */
[C---:B-----5:R-:W-:Y:S08]  /*17f80*/  HMMA.16816.F32 R100, R172.reuse, R188, R100 ;  /* 0x000000bcac64723c */ /* 0x060ff00000001864 */
[C---:B------:R-:W-:Y:S01]  /*17f90*/  HMMA.16816.F32 R104, R172.reuse, R190, R104 ;  /* 0x000000beac68723c */ /* 0x040fe20000001868 */
[----:B------:R-:W-:Y:S07]  /*17fa0*/  LDSM.16.M88.4 R188, [R229] ;  /* 0x00000000e5bc783b */ /* 0x000fee0000000200 */
[C---:B--2---:R-:W-:Y:S07]  /*17fb0*/  HMMA.16816.F32 R108, R172.reuse, R168, R108 ;  /* 0x000000a8ac6c723c */ /* 0x044fee000000186c */
[C---:B------:R-:W-:Y:S01]  /*17fc0*/  IADD3 R168, R237.reuse, 0x2800, RZ ;  /* 0x00002800eda87810 */ /* 0x040fe20007ffe0ff */
[C---:B------:R-:W-:Y:S05]  /*17fd0*/  HMMA.16816.F32 R112, R172.reuse, R170, R112 ;  /* 0x000000aaac70723c */ /* 0x040fea0000001870 */
[----:B------:R-:W2:Y:S03]  /*17fe0*/  LDSM.16.M88.4 R168, [R168] ;  /* 0x00000000a8a8783b */ /* 0x000ea60000000200 */
[C---:B------:R-:W-:Y:S08]  /*17ff0*/  HMMA.16816.F32 R116, R172.reuse, R192, R116 ;  /* 0x000000c0ac74723c */ /* 0x040ff00000001874 */
[C---:B------:R-:W-:Y:S01]  /*18000*/  HMMA.16816.F32 R120, R172.reuse, R194, R120 ;  /* 0x000000c2ac78723c */ /* 0x040fe20000001878 */
[----:B------:R-:W-:Y:S07]  /*18010*/  LDSM.16.M88.4 R192, [R228] ;  /* 0x00000000e4c0783b */ /* 0x000fee0000000200 */
[C---:B------:R-:W-:Y:S08]  /*18020*/  HMMA.16816.F32 R124, R172.reuse, R196, R124 ;  /* 0x000000c4ac7c723c */ /* 0x040ff0000000187c */
[----:B------:R-:W-:Y:S01]  /*18030*/  HMMA.16816.F32 R128, R172, R198, R128 ;  /* 0x000000c6ac80723c */ /* 0x000fe20000001880 */
[----:B------:R-:W-:Y:S06]  /*18040*/  LDSM.16.M88.4 R196, [R227] ;  /* 0x00000000e3c4783b */ /* 0x000fec0000000200 */
[----:B------:R-:W-:Y:S01]  /*18050*/  IADD3 R172, R237, 0x3000, RZ ;  /* 0x00003000edac7810 */ /* 0x000fe20007ffe0ff */
[C---:B------:R-:W-:Y:S05]  /*18060*/  HMMA.16816.F32 R4, R200.reuse, R204, R4 ;  /* 0x000000ccc804723c */ /* 0x040fea0000001804 */
        /* <DEDUP_REMOVED lines=8> */
[----:B------:R-:W3:Y:S07]  /*180f0*/  LDSM.16.M88.4 R212, [R224] ;  /* 0x00000000e0d4783b */ /* 0x000eee0000000200 */
        /* <DEDUP_REMOVED lines=12> */
[C---:B------:R-:W-:Y:S07]  /*181c0*/  HMMA.16816.F32 R60, R200.reuse, R180, R60 ;  /* 0x000000b4c83c723c */ /* 0x040fee000000183c */
[----:B------:R-:W-:Y:S01]  /*181d0*/  MOV R181, R3 ;  /* 0x0000000300b57202 */ /* 0x000fe20000000f00 */
[C---:B------:R-:W-:Y:S04]  /*181e0*/  HMMA.16816.F32 R64, R200.reuse, R182, R64 ;  /* 0x000000b6c840723c */ /* 0x040fe80000001840 */
[----:B------:R-:W-:Y:S04]  /*181f0*/  MOV R180, R2 ;  /* 0x0000000200b47202 */ /* 0x000fe80000000f00 */
        /* <DEDUP_REMOVED lines=12> */
[C---:B------:R-:W-:Y:S08]  /*182c0*/  HMMA.16816.F32 R116, R200.reuse, R212, R116 ;  /* 0x000000d4c874723c */ /* 0x040ff00000001874 */
[C---:B------:R-:W-:Y:S08]  /*182d0*/  HMMA.16816.F32 R120, R200.reuse, R214, R120 ;  /* 0x000000d6c878723c */ /* 0x040ff00000001878 */
[C---:B-1----:R-:W-:Y:S08]  /*182e0*/  HMMA.16816.F32 R124, R200.reuse, R176, R124 ;  /* 0x000000b0c87c723c */ /* 0x042ff0000000187c */
[----:B------:R-:W-:Y:S08]  /*182f0*/  HMMA.16816.F32 R128, R200, R178, R128 ;  /* 0x000000b2c880723c */ /* 0x000ff00000001880 */
[C---:B------:R-:W-:Y:S08]  /*18300*/  HMMA.16816.F32 R4, R216.reuse, R220, R4 ;  /* 0x000000dcd804723c */ /* 0x040ff00000001804 */
[C---:B------:R-:W-:Y:S08]  /*18310*/  HMMA.16816.F32 R8, R216.reuse, R222, R8 ;  /* 0x000000ded808723c */ /* 0x040ff00000001808 */
[C---:B--2---:R-:W-:Y:S08]  /*18320*/  HMMA.16816.F32 R12, R216.reuse, R168, R12 ;  /* 0x000000a8d80c723c */ /* 0x044ff0000000180c */
[C---:B------:R-:W-:Y:S01]  /*18330*/  HMMA.16816.F32 R16, R216.reuse, R170, R16 ;  /* 0x000000aad810723c */ /* 0x040fe20000001810 */
[----:B------:R-:W1:Y:S03]  /*18340*/  LDSM.16.M88.4 R168, [R164+0x1800] ;  /* 0x00180000a4a8783b */ /* 0x000e660000000200 */
[----:B------:R-:W-:Y:S02]  /*18350*/  FMUL.FTZ R202, R7, c[0x0][0x2ec] ;  /* 0x0000bb0007ca7a20 */ /* 0x000fe40000410000 */
[----:B------:R-:W-:Y:S02]  /*18360*/  FMUL.FTZ R3, R6, c[0x0][0x2ec] ;  /* 0x0000bb0006037a20 */ /* 0x000fe40000410000 */
[----:B------:R2:W-:Y:S01]  /*18370*/  MUFU.TANH R6, R202 ;  /* 0x000000ca00067308 */ /* 0x0005e20000002400 */
[C---:B---3--:R-:W-:Y:S03]  /*18380*/  HMMA.16816.F32 R20, R216.reuse, R172, R20 ;  /* 0x000000acd814723c */ /* 0x048fe60000001814 */
[----:B------:R-:W-:Y:S02]  /*18390*/  FMUL.FTZ R201, R8, c[0x0][0x2ec] ;  /* 0x0000bb0008c97a20 */ /* 0x000fe40000410000 */
[----:B------:R-:W-:Y:S02]  /*183a0*/  FMUL.FTZ R203, R9, c[0x0][0x2ec] ;  /* 0x0000bb0009cb7a20 */ /* 0x000fe40000410000 */
[----:B------:R-:W-:Y:S01]  /*183b0*/  FMUL.FTZ R204, R13, c[0x0][0x2ec] ;  /* 0x0000bb000dcc7a20 */ /* 0x000fe20000410000 */
[C---:B------:R-:W-:Y:S01]  /*183c0*/  HMMA.16816.F32 R24, R216.reuse, R174, R24 ;  /* 0x000000aed818723c */ /* 0x040fe20000001818 */
[----:B------:R3:W-:Y:S01]  /*183d0*/  MUFU.TANH R7, R201 ;  /* 0x000000c900077308 */ /* 0x0007e20000002400 */
[----:B------:R-:W4:Y:S02]  /*183e0*/  LDSM.16.M88.4 R172, [R164+0x2000] ;  /* 0x00200000a4ac783b */ /* 0x000f240000000200 */
[----:B------:R-:W-:Y:S02]  /*183f0*/  FMUL.FTZ R200, R10, c[0x0][0x2ec] ;  /* 0x0000bb000ac87a20 */ /* 0x000fe40000410000 */
[----:B------:R-:W-:Y:S02]  /*18400*/  FMUL.FTZ R2, R5, c[0x0][0x2ec] ;  /* 0x0000bb0005027a20 */ /* 0x000fe40000410000 */
[----:B------:R-:W-:Y:S03]  /*18410*/  FMUL.FTZ R205, R12, c[0x0][0x2ec] ;  /* 0x0000bb000ccd7a20 */ /* 0x000fe60000410000 */
[----:B------:R5:W-:Y:S01]  /*18420*/  MUFU.TANH R5, R3 ;  /* 0x0000000300057308 */ /* 0x000be20000002400 */
[----:B------:R-:W-:Y:S02]  /*18430*/  FMUL.FTZ R0, R4, c[0x0][0x2ec] ;  /* 0x0000bb0004007a20 */ /* 0x000fe40000410000 */
[----:B------:R-:W-:Y:S02]  /*18440*/  FMUL.FTZ R206, R17, c[0x0][0x2ec] ;  /* 0x0000bb0011ce7a20 */ /* 0x000fe40000410000 */
[----:B--2---:R-:W-:Y:S05]  /*18450*/  FMUL.FTZ R202, R15, c[0x0][0x2ec] ;  /* 0x0000bb000fca7a20 */ /* 0x004fea0000410000 */
[----:B------:R2:W-:Y:S01]  /*18460*/  MUFU.TANH R15, R202 ;  /* 0x000000ca000f7308 */ /* 0x0005e20000002400 */
[C---:B-1----:R-:W-:Y:S03]  /*18470*/  HMMA.16816.F32 R28, R216.reuse, R168, R28 ;  /* 0x000000a8d81c723c */ /* 0x042fe6000000181c */
[----:B---3--:R-:W-:Y:S06]  /*18480*/  FMUL.FTZ R201, R16, c[0x0][0x2ec] ;  /* 0x0000bb0010c97a20 */ /* 0x008fec0000410000 */
[----:B------:R1:W-:Y:S01]  /*18490*/  MUFU.TANH R10, R200 ;  /* 0x000000c8000a7308 */ /* 0x0003e20000002400 */
[C---:B------:R-:W-:Y:S03]  /*184a0*/  HMMA.16816.F32 R32, R216.reuse, R170, R32 ;  /* 0x000000aad820723c */ /* 0x040fe60000001820 */
[----:B-----5:R-:W-:Y:S06]  /*184b0*/  FMUL.FTZ R3, R11, c[0x0][0x2ec] ;  /* 0x0000bb000b037a20 */ /* 0x020fec0000410000 */
[----:B------:R3:W-:Y:S01]  /*184c0*/  MUFU.TANH R11, R3 ;  /* 0x00000003000b7308 */ /* 0x0007e20000002400 */
[C---:B----4-:R-:W-:Y:S03]  /*184d0*/  HMMA.16816.F32 R36, R216.reuse, R172, R36 ;  /* 0x000000acd824723c */ /* 0x050fe60000001824 */
[----:B--2---:R-:W-:Y:S05]  /*184e0*/  FMUL.FTZ R202, R23, c[0x0][0x2ec] ;  /* 0x0000bb0017ca7a20 */ /* 0x004fea0000410000 */
[C---:B------:R-:W-:Y:S01]  /*184f0*/  HMMA.16816.F32 R40, R216.reuse, R174, R40 ;  /* 0x000000aed828723c */ /* 0x040fe20000001828 */
[----:B------:R2:W-:Y:S03]  /*18500*/  MUFU.TANH R23, R202 ;  /* 0x000000ca00177308 */ /* 0x0005e60000002400 */
[----:B-1----:R-:W-:Y:S02]  /*18510*/  FMUL.FTZ R200, R18, c[0x0][0x2ec] ;  /* 0x0000bb0012c87a20 */ /* 0x002fe40000410000 */
[----:B------:R-:W-:Y:S02]  /*18520*/  FMUL.FTZ R33, R33, c[0x0][0x2ec] ;  /* 0x0000bb0021217a20 */ /* 0x000fe40000410000 */
[----:B------:R-:W-:Y:S03]  /*18530*/  FMUL.FTZ R34, R34, c[0x0][0x2ec] ;  /* 0x0000bb0022227a20 */ /* 0x000fe60000410000 */
[----:B------:R1:W-:Y:S01]  /*18540*/  MUFU.TANH R8, R201 ;  /* 0x000000c900087308 */ /* 0x0003e20000002400 */
[----:B------:R-:W-:Y:S02]  /*18550*/  FMUL.FTZ R35, R35, c[0x0][0x2ec] ;  /* 0x0000bb0023237a20 */ /* 0x000fe40000410000 */
[----:B---3--:R-:W-:Y:S02]  /*18560*/  FMUL.FTZ R3, R19, c[0x0][0x2ec] ;  /* 0x0000bb0013037a20 */ /* 0x008fe40000410000 */
[----:B------:R-:W-:Y:S02]  /*18570*/  FMUL.FTZ R39, R39, c[0x0][0x2ec] ;  /* 0x0000bb0027277a20 */ /* 0x000fe40000410000 */
[----:B------:R-:W-:Y:S03]  /*18580*/  FMUL.FTZ R222, R36, c[0x0][0x2ec] ;  /* 0x0000bb0024de7a20 */ /* 0x000fe60000410000 */
[----:B------:R3:W-:Y:S01]  /*18590*/  MUFU.TANH R19, R3 ;  /* 0x0000000300137308 */ /* 0x0007e20000002400 */
[----:B------:R-:W-:Y:S02]  /*185a0*/  FMUL.FTZ R220, R37, c[0x0][0x2ec] ;  /* 0x0000bb0025dc7a20 */ /* 0x000fe40000410000 */
[----:B------:R-:W-:Y:S02]  /*185b0*/  FMUL.FTZ R38, R38, c[0x0][0x2ec] ;  /* 0x0000bb0026267a20 */ /* 0x000fe40000410000 */
[----:B--2---:R-:W-:Y:S02]  /*185c0*/  FMUL.FTZ R202, R30, c[0x0][0x2ec] ;  /* 0x0000bb001eca7a20 */ /* 0x004fe40000410000 */
[----:B------:R-:W-:Y:S02]  /*185d0*/  FMUL.FTZ R37, R40, c[0x0][0x2ec] ;  /* 0x0000bb0028257a20 */ /* 0x000fe40000410000 */
[----:B------:R-:W-:Y:S01]  /*185e0*/  FMUL.FTZ R40, R41, c[0x0][0x2ec] ;  /* 0x0000bb0029287a20 */ /* 0x000fe20000410000 */
[----:B------:R2:W-:Y:S01]  /*185f0*/  MUFU.TANH R13, R204 ;  /* 0x000000cc000d7308 */ /* 0x0005e20000002400 */
[----:B------:R-:W-:Y:S02]  /*18600*/  FMUL.FTZ R221, R42, c[0x0][0x2ec] ;  /* 0x0000bb002add7a20 */ /* 0x000fe40000410000 */
[----:B------:R-:W-:Y:S02]  /*18610*/  FMUL.FTZ R41, R43, c[0x0][0x2ec] ;  /* 0x0000bb002b297a20 */ /* 0x000fe40000410000 */
[----:B-1----:R-:W-:Y:S05]  /*18620*/  FMUL.FTZ R201, R24, c[0x0][0x2ec] ;  /* 0x0000bb0018c97a20 */ /* 0x002fea0000410000 */
[----:B------:R1:W-:Y:S01]  /*18630*/  MUFU.TANH R18, R200 ;  /* 0x000000c800127308 */ /* 0x0003e20000002400 */
[----:B---3--:R-:W-:Y:S09]  /*18640*/  FMUL.FTZ R3, R27, c[0x0][0x2ec] ;  /* 0x0000bb001b037a20 */ /* 0x008ff20000410000 */
[----:B------:R-:W-:Y:S01]  /*18650*/  MUFU.TANH R27, R3 ;  /* 0x00000003001b7308 */ /* 0x000fe20000002400 */
[----:B--2---:R-:W-:Y:S09]  /*18660*/  FMUL.FTZ R204, R21, c[0x0][0x2ec] ;  /* 0x0000bb0015cc7a20 */ /* 0x004ff20000410000 */
[----:B------:R-:W2:Y:S01]  /*18670*/  MUFU.TANH R3, R202 ;  /* 0x000000ca00037308 */ /* 0x000ea20000002400 */
[----:B-1----:R-:W-:Y:S09]  /*18680*/  FMUL.FTZ R200, R26, c[0x0][0x2ec] ;  /* 0x0000bb001ac87a20 */ /* 0x002ff20000410000 */
[----:B------:R1:W-:Y:S10]  /*18690*/  MUFU.TANH R9, R203 ;  /* 0x000000cb00097308 */ /* 0x0003f40000002400 */
[----:B------:R3:W-:Y:S01]  /*186a0*/  MUFU.TANH R16, R201 ;  /* 0x000000c900107308 */ /* 0x0007e20000002400 */
[----:B--2---:R2:W-:Y:S09]  /*186b0*/  STL [R1+0xc], R3 ;  /* 0x00000c0301007387 */ /* 0x0045f20000100800 */
[----:B------:R4:W-:Y:S01]  /*186c0*/  MUFU.TANH R21, R204 ;  /* 0x000000cc00157308 */ /* 0x0009e20000002400 */
[----:B-1----:R-:W-:Y:S09]  /*186d0*/  FMUL.FTZ R203, R14, c[0x0][0x2ec] ;  /* 0x0000bb000ecb7a20 */ /* 0x002ff20000410000 */
[----:B------:R1:W-:Y:S01]  /*186e0*/  MUFU.TANH R26, R200 ;  /* 0x000000c8001a7308 */ /* 0x0003e20000002400 */
[----:B---3--:R-:W-:Y:S09]  /*186f0*/  FMUL.FTZ R201, R31, c[0x0][0x2ec] ;  /* 0x0000bb001fc97a20 */ /* 0x008ff20000410000 */
[----:B------:R3:W-:Y:S01]  /*18700*/  MUFU.TANH R14, R203 ;  /* 0x000000cb000e7308 */ /* 0x0007e20000002400 */
[----:B----4-:R-:W-:Y:S09]  /*18710*/  FMUL.FTZ R204, R28, c[0x0][0x2ec] ;  /* 0x0000bb001ccc7a20 */ /* 0x010ff20000410000 */
[----:B------:R-:W4:Y:S01]  /*18720*/  MUFU.TANH R28, R201 ;  /* 0x000000c9001c7308 */ /* 0x000f220000002400 */
[----:B-1----:R-:W-:Y:S09]  /*18730*/  FMUL.FTZ R200, R32, c[0x0][0x2ec] ;  /* 0x0000bb0020c87a20 */ /* 0x002ff20000410000 */
[----:B--2---:R-:W1:Y:S01]  /*18740*/  MUFU.TANH R3, R200 ;  /* 0x000000c800037308 */ /* 0x004e620000002400 */
[----:B---3--:R-:W-:Y:S09]  /*18750*/  FMUL.FTZ R203, R22, c[0x0][0x2ec] ;  /* 0x0000bb0016cb7a20 */ /* 0x008ff20000410000 */
[----:B------:R2:W-:Y:S01]  /*18760*/  MUFU.TANH R22, R203 ;  /* 0x000000cb00167308 */ /* 0x0005e20000002400 */
[----:B----4-:R-:W-:Y:S09]  /*18770*/  STL [R1+0x8], R28 ;  /* 0x0000081c01007387 */ /* 0x010ff20000100800 */
[----:B------:R-:W-:Y:S01]  /*18780*/  MUFU.TANH R252, R33 ;  /* 0x0000002100fc7308 */ /* 0x000fe20000002400 */
[----:B-1----:R1:W-:Y:S09]  /*18790*/  STL [R1+0x4], R3 ;  /* 0x0000040301007387 */ /* 0x0023f20000100800 */
[----:B------:R-:W3:Y:S01]  /*187a0*/  MUFU.TANH R32, R34 ;  /* 0x0000002200207308 */ /* 0x000ee20000002400 */
[----:B--2---:R-:W-:Y:S02]  /*187b0*/  FMUL.FTZ R203, R29, c[0x0][0x2ec] ;  /* 0x0000bb001dcb7a20 */ /* 0x004fe40000410000 */
[----:B------:R-:W2:Y:S07]  /*187c0*/  LDSM.16.M88.4 R28, [R164+0x2800] ;  /* 0x00280000a41c783b */ /* 0x000eae0000000200 */
[----:B------:R4:W-:Y:S10]  /*187d0*/  MUFU.TANH R4, R205 ;  /* 0x000000cd00047308 */ /* 0x0009f40000002400 */
[----:B-1----:R1:W5:Y:S01]  /*187e0*/  MUFU.TANH R3, R35 ;  /* 0x0000002300037308 */ /* 0x0023620000002400 */
[----:B---3--:R-:W-:Y:S09]  /*187f0*/  STL [R1+0x14], R32 ;  /* 0x0000142001007387 */ /* 0x008ff20000100800 */
[----:B------:R3:W3:Y:S01]  /*18800*/  MUFU.TANH R17, R206 ;  /* 0x000000ce00117308 */ /* 0x0006e20000002400 */
[----:B----4-:R-:W-:Y:S09]  /*18810*/  FMUL.FTZ R205, R20, c[0x0][0x2ec] ;  /* 0x0000bb0014cd7a20 */ /* 0x010ff20000410000 */
[----:B------:R-:W4:Y:S01]  /*18820*/  MUFU.TANH R12, R205 ;  /* 0x000000cd000c7308 */ /* 0x000f220000002400 */
[----:B-1----:R-:W1:Y:S01]  /*18830*/  LDSM.16.M88.4 R32, [R164+0x3000] ;  /* 0x00300000a420783b */ /* 0x002e620000000200 */
[C---:B--2---:R-:W-:Y:S08]  /*18840*/  HMMA.16816.F32 R44, R216.reuse, R28, R44 ;  /* 0x0000001cd82c723c */ /* 0x044ff0000000182c */
[----:B------:R-:W2:Y:S01]  /*18850*/  MUFU.TANH R24, R204 ;  /* 0x000000cc00187308 */ /* 0x000ea20000002400 */
[----:B-----5:R-:W-:Y:S01]  /*18860*/  STL [R1+0x10], R3 ;  /* 0x0000100301007387 */ /* 0x020fe20000100800 */
[C---:B------:R-:W-:Y:S03]  /*18870*/  HMMA.16816.F32 R48, R216.reuse, R30, R48 ;  /* 0x0000001ed830723c */ /* 0x040fe60000001830 */
[----:B------:R-:W5:Y:S01]  /*18880*/  LDSM.16.M88.4 R28, [R164+0x3800] ;  /* 0x00380000a41c783b */ /* 0x000f620000000200 */
[----:B---3--:R-:W-:Y:S04]  /*18890*/  FMUL.FTZ R206, R25, c[0x0][0x2ec] ;  /* 0x0000bb0019ce7a20 */ /* 0x008fe80000410000 */
[----:B------:R-:W3:Y:S10]  /*188a0*/  MUFU.TANH R20, R203 ;  /* 0x000000cb00147308 */ /* 0x000ef40000002400 */
[----:B------:R2:W2:Y:S01]  /*188b0*/  MUFU.TANH R25, R206 ;  /* 0x000000ce00197308 */ /* 0x0004a20000002400 */
        /* <DEDUP_REMOVED lines=8> */
[C---:B-1----:R-:W-:Y:S03]  /*18940*/  HMMA.16816.F32 R52, R216.reuse, R32, R52 ;  /* 0x00000020d834723c */ /* 0x042fe60000001834 */
[----:B------:R-:W-:Y:S03]  /*18950*/  FMUL.FTZ R49, R49, c[0x0][0x2ec] ;  /* 0x0000bb0031317a20 */ /* 0x000fe60000410000 */
[----:B------:R-:W1:Y:S02]  /*18960*/  MUFU.TANH R212, R45 ;  /* 0x0000002d00d47308 */ /* 0x000e640000002400 */
[C---:B------:R-:W-:Y:S01]  /*18970*/  HMMA.16816.F32 R56, R216.reuse, R34, R56 ;  /* 0x00000022d838723c */ /* 0x040fe20000001838 */
[----:B------:R-:W1:Y:S07]  /*18980*/  LDSM.16.M88.4 R32, [R164+0x4000] ;  /* 0x00400000a420783b */ /* 0x000e6e0000000200 */
[----:B------:R-:W1:Y:S01]  /*18990*/  MUFU.TANH R215, R47 ;  /* 0x0000002f00d77308 */ /* 0x000e620000002400 */
[C---:B-----5:R-:W-:Y:S07]  /*189a0*/  HMMA.16816.F32 R60, R216.reuse, R28, R60 ;  /* 0x0000001cd83c723c */ /* 0x060fee000000183c */
[----:B------:R-:W-:Y:S01]  /*189b0*/  FMUL.FTZ R53, R53, c[0x0][0x2ec] ;  /* 0x0000bb0035357a20 */ /* 0x000fe20000410000 */
[C---:B------:R-:W-:Y:S01]  /*189c0*/  HMMA.16816.F32 R64, R216.reuse, R30, R64 ;  /* 0x0000001ed840723c */ /* 0x040fe20000001840 */
[----:B------:R-:W2:Y:S03]  /*189d0*/  MUFU.TANH R213, R50 ;  /* 0x0000003200d57308 */ /* 0x000ea60000002400 */
        /* <DEDUP_REMOVED lines=15> */
[C---:B------:R-:W-:Y:S03]  /*18ad0*/  HMMA.16816.F32 R72, R216.reuse, R34, R72 ;  /* 0x00000022d848723c */ /* 0x040fe60000001848 */
[----:B------:R-:W-:Y:S02]  /*18ae0*/  FMUL.FTZ R67, R67, c[0x0][0x2ec] ;  /* 0x0000bb0043437a20 */ /* 0x000fe40000410000 */
[----:B--2---:R-:W-:Y:S02]  /*18af0*/  FMUL.FTZ R206, R52, c[0x0][0x2ec] ;  /* 0x0000bb0034ce7a20 */ /* 0x004fe40000410000 */
[----:B------:R-:W-:Y:S02]  /*18b00*/  FMUL.FTZ R202, R56, c[0x0][0x2ec] ;  /* 0x0000bb0038ca7a20 */ /* 0x000fe40000410000 */
[----:B------:R2:W2:Y:S03]  /*18b10*/  MUFU.TANH R200, R57 ;  /* 0x0000003900c87308 */ /* 0x0004a60000002400 */
[----:B------:R-:W-:Y:S01]  /*18b20*/  MOV R56, R180 ;  /* 0x000000b400387202 */ /* 0x000fe20000000f00 */
[----:B-----5:R-:W5:Y:S01]  /*18b30*/  LDSM.16.M88.4 R28, [R164+0x4800] ;  /* 0x00480000a41c783b */ /* 0x020f620000000200 */
[----:B------:R-:W-:Y:S02]  /*18b40*/  FMUL.FTZ R65, R65, c[0x0][0x2ec] ;  /* 0x0000bb0041417a20 */ /* 0x000fe40000410000 */
[----:B------:R-:W-:Y:S01]  /*18b50*/  FMUL.FTZ R32, R68, c[0x0][0x2ec] ;  /* 0x0000bb0044207a20 */ /* 0x000fe20000410000 */
[----:B------:R-:W-:Y:S01]  /*18b60*/  MOV R60, R56 ;  /* 0x00000038003c7202 */ /* 0x000fe20000000f00 */
[----:B------:R-:W-:Y:S01]  /*18b70*/  FMUL.FTZ R69, R69, c[0x0][0x2ec] ;  /* 0x0000bb0045457a20 */ /* 0x000fe20000410000 */
[----:B------:R-:W3:Y:S01]  /*18b80*/  MUFU.TANH R204, R53 ;  /* 0x0000003500cc7308 */ /* 0x000ee20000002400 */
[----:B------:R-:W-:Y:S02]  /*18b90*/  FMUL.FTZ R70, R70, c[0x0][0x2ec] ;  /* 0x0000bb0046467a20 */ /* 0x000fe40000410000 */
[----:B------:R-:W-:Y:S02]  /*18ba0*/  FMUL.FTZ R71, R71, c[0x0][0x2ec] ;  /* 0x0000bb0047477a20 */ /* 0x000fe40000410000 */
[----:B-1----:R-:W-:Y:S02]  /*18bb0*/  FMUL.FTZ R3, R72, c[0x0][0x2ec] ;  /* 0x0000bb0048037a20 */ /* 0x002fe40000410000 */
[----:B------:R-:W-:Y:S02]  /*18bc0*/  FMUL.FTZ R73, R73, c[0x0][0x2ec] ;  /* 0x0000bb0049497a20 */ /* 0x000fe40000410000 */
[----:B------:R-:W-:Y:S01]  /*18bd0*/  FMUL.FTZ R74, R74, c[0x0][0x2ec] ;  /* 0x0000bb004a4a7a20 */ /* 0x000fe20000410000 */
[----:B------:R1:W1:Y:S01]  /*18be0*/  MUFU.TANH R190, R32 ;  /* 0x0000002000be7308 */ /* 0x0002620000002400 */
[----:B------:R-:W-:Y:S01]  /*18bf0*/  FMUL.FTZ R75, R75, c[0x0][0x2ec] ;  /* 0x0000bb004b4b7a20 */ /* 0x000fe20000410000 */
[----:B--2---:R-:W-:Y:S08]  /*18c00*/  MOV R57, R181 ;  /* 0x000000b500397202 */ /* 0x004ff00000000f00 */
[----:B------:R2:W2:Y:S10]  /*18c10*/  MUFU.TANH R186, R3 ;  /* 0x0000000300ba7308 */ /* 0x0004b40000002400 */
[----:B------:R-:W2:Y:S01]  /*18c20*/  MUFU.TANH R209, R54 ;  /* 0x0000003600d17308 */ /* 0x000ea20000002400 */
[----:B-1----:R-:W1:Y:S01]  /*18c30*/  LDSM.16.M88.4 R32, [R164+0x5000] ;  /* 0x00500000a420783b */ /* 0x002e620000000200 */
[C---:B-----5:R-:W-:Y:S08]  /*18c40*/  HMMA.16816.F32 R76, R216.reuse, R28, R76 ;  /* 0x0000001cd84c723c */ /* 0x060ff0000000184c */
[----:B------:R-:W1:Y:S01]  /*18c50*/  MUFU.TANH R207, R55 ;  /* 0x0000003700cf7308 */ /* 0x000e620000002400 */
[C---:B------:R-:W-:Y:S09]  /*18c60*/  HMMA.16816.F32 R80, R216.reuse, R30, R80 ;  /* 0x0000001ed850723c */ /* 0x040ff20000001850 */
[----:B------:R-:W1:Y:S06]  /*18c70*/  MUFU.TANH R205, R58 ;  /* 0x0000003a00cd7308 */ /* 0x000e6c0000002400 */
[----:B------:R-:W-:Y:S04]  /*18c80*/  FMUL.FTZ R28, R76, c[0x0][0x2ec] ;  /* 0x0000bb004c1c7a20 */ /* 0x000fe80000410000 */
[----:B------:R-:W3:Y:S01]  /*18c90*/  MUFU.TANH R203, R59 ;  /* 0x0000003b00cb7308 */ /* 0x000ee20000002400 */
[----:B------:R-:W-:Y:S02]  /*18ca0*/  FMUL.FTZ R78, R78, c[0x0][0x2ec] ;  /* 0x0000bb004e4e7a20 */ /* 0x000fe40000410000 */
[----:B------:R-:W-:Y:S02]  /*18cb0*/  FMUL.FTZ R77, R77, c[0x0][0x2ec] ;  /* 0x0000bb004d4d7a20 */ /* 0x000fe40000410000 */
[----:B------:R-:W-:Y:S02]  /*18cc0*/  FMUL.FTZ R79, R79, c[0x0][0x2ec] ;  /* 0x0000bb004f4f7a20 */ /* 0x000fe40000410000 */
[----:B--2---:R-:W-:Y:S02]  /*18cd0*/  FMUL.FTZ R3, R80, c[0x0][0x2ec] ;  /* 0x0000bb0050037a20 */ /* 0x004fe40000410000 */
[----:B------:R-:W-:Y:S01]  /*18ce0*/  FMUL.FTZ R82, R82, c[0x0][0x2ec] ;  /* 0x0000bb0052527a20 */ /* 0x000fe20000410000 */
[----:B------:R2:W2:Y:S01]  /*18cf0*/  MUFU.TANH R182, R28 ;  /* 0x0000001c00b67308 */ /* 0x0004a20000002400 */
[----:B------:R-:W-:Y:S02]  /*18d00*/  FMUL.FTZ R83, R83, c[0x0][0x2ec] ;  /* 0x0000bb0053537a20 */ /* 0x000fe40000410000 */
[----:B------:R-:W-:Y:S01]  /*18d10*/  FMUL.FTZ R81, R81, c[0x0][0x2ec] ;  /* 0x0000bb0051517a20 */ /* 0x000fe20000410000 */
[C---:B-1----:R-:W-:Y:S06]  /*18d20*/  HMMA.16816.F32 R84, R216.reuse, R32, R84 ;  /* 0x00000020d854723c */ /* 0x042fec0000001854 */
[----:B------:R1:W1:Y:S02]  /*18d30*/  MUFU.TANH R178, R3 ;  /* 0x0000000300b27308 */ /* 0x0002640000002400 */
[C---:B------:R-:W-:Y:S08]  /*18d40*/  HMMA.16816.F32 R88, R216.reuse, R34, R88 ;  /* 0x00000022d858723c */ /* 0x040ff00000001858 */
[----:B------:R-:W3:Y:S01]  /*18d50*/  MUFU.TANH R201, R62 ;  /* 0x0000003e00c97308 */ /* 0x000ee20000002400 */
[----:B--2---:R-:W2:Y:S07]  /*18d60*/  LDSM.16.M88.4 R28, [R164+0x5800] ;  /* 0x00580000a41c783b */ /* 0x004eae0000000200 */
[----:B------:R-:W-:Y:S02]  /*18d70*/  FMUL.FTZ R32, R84, c[0x0][0x2ec] ;  /* 0x0000bb0054207a20 */ /* 0x000fe40000410000 */
[----:B------:R-:W2:Y:S01]  /*18d80*/  MUFU.TANH R199, R63 ;  /* 0x0000003f00c77308 */ /* 0x000ea20000002400 */
[----:B------:R-:W-:Y:S02]  /*18d90*/  FMUL.FTZ R85, R85, c[0x0][0x2ec] ;  /* 0x0000bb0055557a20 */ /* 0x000fe40000410000 */
[----:B------:R-:W-:Y:S02]  /*18da0*/  FMUL.FTZ R86, R86, c[0x0][0x2ec] ;  /* 0x0000bb0056567a20 */ /* 0x000fe40000410000 */
[----:B------:R-:W-:Y:S02]  /*18db0*/  FMUL.FTZ R87, R87, c[0x0][0x2ec] ;  /* 0x0000bb0057577a20 */ /* 0x000fe40000410000 */
[----:B-1----:R-:W-:Y:S02]  /*18dc0*/  FMUL.FTZ R3, R88, c[0x0][0x2ec] ;  /* 0x0000bb0058037a20 */ /* 0x002fe40000410000 */
[----:B------:R-:W-:Y:S01]  /*18dd0*/  FMUL.FTZ R89, R89, c[0x0][0x2ec] ;  /* 0x0000bb0059597a20 */ /* 0x000fe20000410000 */
[----:B------:R1:W1:Y:S01]  /*18de0*/  MUFU.TANH R174, R32 ;  /* 0x0000002000ae7308 */ /* 0x0002620000002400 */
[----:B------:R-:W-:Y:S02]  /*18df0*/  FMUL.FTZ R91, R91, c[0x0][0x2ec] ;  /* 0x0000bb005b5b7a20 */ /* 0x000fe40000410000 */
[----:B------:R-:W-:Y:S07]  /*18e00*/  FMUL.FTZ R90, R90, c[0x0][0x2ec] ;  /* 0x0000bb005a5a7a20 */ /* 0x000fee0000410000 */
[----:B------:R-:W3:Y:S10]  /*18e10*/  MUFU.TANH R197, R66 ;  /* 0x0000004200c57308 */ /* 0x000ef40000002400 */
[----:B------:R-:W3:Y:S01]  /*18e20*/  MUFU.TANH R195, R67 ;  /* 0x0000004300c37308 */ /* 0x000ee20000002400 */
[----:B-1----:R-:W1:Y:S01]  /*18e30*/  LDSM.16.M88.4 R32, [R164+0x6000] ;  /* 0x00600000a420783b */ /* 0x002e620000000200 */
[C---:B--2---:R-:W-:Y:S08]  /*18e40*/  HMMA.16816.F32 R92, R216.reuse, R28, R92 ;  /* 0x0000001cd85c723c */ /* 0x044ff0000000185c */
[----:B------:R-:W2:Y:S01]  /*18e50*/  MUFU.TANH R188, R69 ;  /* 0x0000004500bc7308 */ /* 0x000ea20000002400 */
[C---:B------:R-:W-:Y:S01]  /*18e60*/  HMMA.16816.F32 R96, R216.reuse, R30, R96 ;  /* 0x0000001ed860723c */ /* 0x040fe20000001860 */
[----:B------:R-:W5:Y:S08]  /*18e70*/  LDSM.16.M88.4 R28, [R164+0x6800] ;  /* 0x00680000a41c783b */ /* 0x000f700000000200 */
        /* <DEDUP_REMOVED lines=11> */
[C---:B-1----:R-:W-:Y:S06]  /*18f30*/  HMMA.16816.F32 R100, R216.reuse, R32, R100 ;  /* 0x00000020d864723c */ /* 0x042fec0000001864 */
[----:B------:R-:W1:Y:S02]  /*18f40*/  MUFU.TANH R189, R74 ;  /* 0x0000004a00bd7308 */ /* 0x000e640000002400 */
[C---:B------:R-:W-:Y:S01]  /*18f50*/  HMMA.16816.F32 R104, R216.reuse, R34, R104 ;  /* 0x00000022d868723c */ /* 0x040fe20000001868 */
[----:B------:R-:W1:Y:S07]  /*18f60*/  LDSM.16.M88.4 R32, [R164+0x7000] ;  /* 0x00700000a420783b */ /* 0x000e6e0000000200 */
[----:B------:R-:W1:Y:S01]  /*18f70*/  MUFU.TANH R187, R75 ;  /* 0x0000004b00bb7308 */ /* 0x000e620000002400 */
[C---:B-----5:R-:W-:Y:S07]  /*18f80*/  HMMA.16816.F32 R108, R216.reuse, R28, R108 ;  /* 0x0000001cd86c723c */ /* 0x060fee000000186c */
[----:B------:R-:W-:Y:S01]  /*18f90*/  FMUL.FTZ R54, R100, c[0x0][0x2ec] ;  /* 0x0000bb0064367a20 */ /* 0x000fe20000410000 */
[C---:B------:R-:W-:Y:S01]  /*18fa0*/  HMMA.16816.F32 R112, R216.reuse, R30, R112 ;  /* 0x0000001ed870723c */ /* 0x040fe20000001870 */
[----:B------:R-:W2:Y:S01]  /*18fb0*/  MUFU.TANH R185, R78 ;  /* 0x0000004e00b97308 */ /* 0x000ea20000002400 */
[----:B------:R-:W5:Y:S01]  /*18fc0*/  LDSM.16.M88.4 R28, [R164+0x7800] ;  /* 0x00780000a41c783b */ /* 0x000f620000000200 */
[----:B------:R-:W-:Y:S04]  /*18fd0*/  DEPBAR.LE SB0, 0x0 ;  /* 0x000080000000791a */ /* 0x000fe80000000000 */
[----:B------:R-:W-:Y:S02]  /*18fe0*/  FMUL.FTZ R53, R101, c[0x0][0x2ec] ;  /* 0x0000bb0065357a20 */ /* 0x000fe40000410000 */
[----:B------:R-:W-:Y:S02]  /*18ff0*/  FMUL.FTZ R58, R102, c[0x0][0x2ec] ;  /* 0x0000bb00663a7a20 */ /* 0x000fe40000410000 */
[----:B------:R2:W2:Y:S01]  /*19000*/  MUFU.TANH R181, R82 ;  /* 0x0000005200b57308 */ /* 0x0004a20000002400 */
[----:B------:R-:W-:Y:S01]  /*19010*/  BAR.SYNC.DEFER_BLOCKING 0x0 ;  /* 0x0000000000007b1d */ /* 0x000fe20000010000 */
[----:B------:R-:W-:Y:S02]  /*19020*/  FMUL.FTZ R55, R103, c[0x0][0x2ec] ;  /* 0x0000bb0067377a20 */ /* 0x000fe40000410000 */
[----:B------:R-:W-:Y:S02]  /*19030*/  FMUL.FTZ R102, R104, c[0x0][0x2ec] ;  /* 0x0000bb0068667a20 */ /* 0x000fe40000410000 */
[----:B------:R-:W-:Y:S02]  /*19040*/  FMUL.FTZ R100, R105, c[0x0][0x2ec] ;  /* 0x0000bb0069647a20 */ /* 0x000fe40000410000 */
[----:B------:R-:W-:Y:S02]  /*19050*/  FMUL.FTZ R59, R106, c[0x0][0x2ec] ;  /* 0x0000bb006a3b7a20 */ /* 0x000fe40000410000 */
[----:B------:R3:W3:Y:S01]  /*19060*/  MUFU.TANH R179, R83 ;  /* 0x0000005300b37308 */ /* 0x0006e20000002400 */
[----:B------:R-:W-:Y:S01]  /*19070*/  FMUL.FTZ R105, R107, c[0x0][0x2ec] ;  /* 0x0000bb006b697a20 */ /* 0x000fe20000410000 */
[C---:B-1----:R-:W-:Y:S05]  /*19080*/  HMMA.16816.F32 R116, R216.reuse, R32, R116 ;  /* 0x00000020d874723c */ /* 0x042fea0000001874 */
[----:B------:R-:W-:Y:S03]  /*19090*/  FMUL.FTZ R84, R108, c[0x0][0x2ec] ;  /* 0x0000bb006c547a20 */ /* 0x000fe60000410000 */
[----:B------:R-:W1:Y:S01]  /*190a0*/  MUFU.TANH R170, R3 ;  /* 0x0000000300aa7308 */ /* 0x000e620000002400 */
[C---:B------:R-:W-:Y:S03]  /*190b0*/  HMMA.16816.F32 R120, R216.reuse, R34, R120 ;  /* 0x00000022d878723c */ /* 0x040fe60000001878 */
[----:B--2---:R-:W-:Y:S02]  /*190c0*/  FMUL.FTZ R82, R109, c[0x0][0x2ec] ;  /* 0x0000bb006d527a20 */ /* 0x004fe40000410000 */
[----:B------:R-:W-:Y:S02]  /*190d0*/  FMUL.FTZ R95, R110, c[0x0][0x2ec] ;  /* 0x0000bb006e5f7a20 */ /* 0x000fe40000410000 */
[----:B------:R-:W-:Y:S02]  /*190e0*/  FMUL.FTZ R80, R112, c[0x0][0x2ec] ;  /* 0x0000bb0070507a20 */ /* 0x000fe40000410000 */
[----:B------:R2:W1:Y:S01]  /*190f0*/  MUFU.TANH R168, R89 ;  /* 0x0000005900a87308 */ /* 0x0004620000002400 */
[C---:B-----5:R-:W-:Y:S03]  /*19100*/  HMMA.16816.F32 R124, R216.reuse, R28, R124 ;  /* 0x0000001cd87c723c */ /* 0x060fe6000000187c */
[----:B------:R-:W-:Y:S02]  /*19110*/  FMUL.FTZ R78, R113, c[0x0][0x2ec] ;  /* 0x0000bb00714e7a20 */ /* 0x000fe40000410000 */
[----:B---3--:R-:W-:Y:S02]  /*19120*/  FMUL.FTZ R83, R115, c[0x0][0x2ec] ;  /* 0x0000bb0073537a20 */ /* 0x008fe40000410000 */
[----:B------:R-:W-:Y:S01]  /*19130*/  FMUL.FTZ R76, R116, c[0x0][0x2ec] ;  /* 0x0000bb00744c7a20 */ /* 0x000fe20000410000 */
[----:B------:R-:W-:Y:S01]  /*19140*/  HMMA.16816.F32 R128, R216, R30, R128 ;  /* 0x0000001ed880723c */ /* 0x000fe20000001880 */
[----:B------:R3:W1:Y:S03]  /*19150*/  MUFU.TANH R171, R91 ;  /* 0x0000005b00ab7308 */ /* 0x0006660000002400 */
[----:B------:R-:W-:Y:S02]  /*19160*/  FMUL.FTZ R74, R117, c[0x0][0x2ec] ;  /* 0x0000bb00754a7a20 */ /* 0x000fe40000410000 */
[----:B------:R-:W-:Y:S02]  /*19170*/  FMUL.FTZ R75, R118, c[0x0][0x2ec] ;  /* 0x0000bb00764b7a20 */ /* 0x000fe40000410000 */
[----:B------:R-:W-:Y:S03]  /*19180*/  FMUL.FTZ R73, R119, c[0x0][0x2ec] ;  /* 0x0000bb0077497a20 */ /* 0x000fe60000410000 */
[----:B------:R5:W1:Y:S01]  /*19190*/  MUFU.TANH R192, R61 ;  /* 0x0000003d00c07308 */ /* 0x000a620000002400 */
[----:B------:R-:W-:Y:S02]  /*191a0*/  FMUL.FTZ R72, R120, c[0x0][0x2ec] ;  /* 0x0000bb0078487a20 */ /* 0x000fe40000410000 */
[----:B------:R-:W-:Y:S02]  /*191b0*/  FMUL.FTZ R70, R121, c[0x0][0x2ec] ;  /* 0x0000bb0079467a20 */ /* 0x000fe40000410000 */
[----:B--2---:R-:W-:Y:S02]  /*191c0*/  FMUL.FTZ R89, R114, c[0x0][0x2ec] ;  /* 0x0000bb0072597a20 */ /* 0x004fe40000410000 */
[----:B------:R-:W-:Y:S02]  /*191d0*/  FMUL.FTZ R71, R122, c[0x0][0x2ec] ;  /* 0x0000bb007a477a20 */ /* 0x000fe40000410000 */
[----:B------:R-:W-:Y:S01]  /*191e0*/  FMUL.FTZ R69, R123, c[0x0][0x2ec] ;  /* 0x0000bb007b457a20 */ /* 0x000fe20000410000 */
[----:B------:R-:W2:Y:S01]  /*191f0*/  MUFU.TANH R0, R0 ;  /* 0x0000000000007308 */ /* 0x000ea20000002400 */
[----:B------:R-:W-:Y:S02]  /*19200*/  FMUL.FTZ R66, R124, c[0x0][0x2ec] ;  /* 0x0000bb007c427a20 */ /* 0x000fe40000410000 */
[----:B------:R-:W-:Y:S02]  /*19210*/  FMUL.FTZ R64, R125, c[0x0][0x2ec] ;  /* 0x0000bb007d407a20 */ /* 0x000fe40000410000 */
[----:B---3--:R-:W-:Y:S02]  /*19220*/  FMUL.FTZ R91, R111, c[0x0][0x2ec] ;  /* 0x0000bb006f5b7a20 */ /* 0x008fe40000410000 */
[----:B------:R-:W-:Y:S02]  /*19230*/  FMUL.FTZ R67, R126, c[0x0][0x2ec] ;  /* 0x0000bb007e437a20 */ /* 0x000fe40000410000 */
[----:B------:R-:W-:Y:S01]  /*19240*/  FMUL.FTZ R39, R127, c[0x0][0x2ec] ;  /* 0x0000bb007f277a20 */ /* 0x000fe20000410000 */
[----:B------:R-:W3:Y:S01]  /*19250*/  MUFU.TANH R2, R2 ;  /* 0x0000000200027308 */ /* 0x000ee20000002400 */
[----:B------:R-:W-:Y:S02]  /*19260*/  FMUL.FTZ R63, R128, c[0x0][0x2ec] ;  /* 0x0000bb00803f7a20 */ /* 0x000fe40000410000 */
[----:B------:R-:W-:Y:S01]  /*19270*/  FMUL.FTZ R62, R129, c[0x0][0x2ec] ;  /* 0x0000bb00813e7a20 */ /* 0x000fe20000410000 */
[----:B-----5:R-:W-:Y:S01]  /*19280*/  MOV R61, R57 ;  /* 0x00000039003d7202 */ /* 0x020fe20000000f00 */
[----:B------:R-:W-:Y:S02]  /*19290*/  FMUL.FTZ R36, R130, c[0x0][0x2ec] ;  /* 0x0000bb0082247a20 */ /* 0x000fe40000410000 */
[----:B------:R-:W-:Y:S03]  /*192a0*/  FMUL.FTZ R3, R131, c[0x0][0x2ec] ;  /* 0x0000bb0083037a20 */ /* 0x000fe60000410000 */
        /* <DEDUP_REMOVED lines=60> */
[----:B------:R-:W1:Y:S01]  /*19670*/  MUFU.TANH R3, R3 ;  /* 0x0000000300037308 */ /* 0x000e620000002400 */
[----:B------:R-:W-:-:S05]  /*19680*/  @!P1 BRA `(.L_x_2510) ;  /* 0x000010e000009947 */ /* 0x000fca0003800000 */
[----:B--234-:R-:W-:Y:S01]  /*19690*/  ULDC.64 UR10, c[0x0][0x198] ;  /* 0x00006600000a7ab9 */ /* 0x01cfe20000000a00 */
        /* <DEDUP_REMOVED lines=10> */
[----:B------:R2:W3:Y:S01]  /*19740*/  R2UR UR10, R30 ;  /* 0x000000001e0a73c2 */ /* 0x0004e200000e0000 */
[----:B------:R-:W-:Y:S04]  /*19750*/  UIADD3 UR28, UR28, -0x200, URZ ;  /* 0xfffffe001c1c7890 */ /* 0x000fe8000fffe03f */
[----:B------:R-:W-:Y:S02]  /*19760*/  IMAD.U32 R33, RZ, RZ, UR30 ;  /* 0x0000001eff217e24 */ /* 0x000fe4000f8e00ff */
[----:B------:R-:W-:Y:S05]  /*19770*/  IMAD.U32 R32, RZ, RZ, UR28 ;  /* 0x0000001cff207e24 */ /* 0x000fea000f8e00ff */
[----:B--2---:R-:W-:Y:S01]  /*19780*/  IABS R30, R32 ;  /* 0x00000020001e7213 */ /* 0x004fe20000000000 */
[----:B---3--:R-:W2:Y:S03]  /*19790*/  I2F.RP R44, UR10 ;  /* 0x0000000a002c7d06 */ /* 0x008ea60008209400 */
[----:B------:R-:W3:Y:S07]  /*197a0*/  R2UR UR24, R30 ;  /* 0x000000001e1873c2 */ /* 0x000eee00000e0000 */
[----:B--2---:R-:W2:Y:S02]  /*197b0*/  MUFU.RCP R31, R44 ;  /* 0x0000002c001f7308 */ /* 0x004ea40000001000 */
[----:B--2---:R-:W-:Y:S02]  /*197c0*/  IADD3 R35, R31, 0xffffffe, RZ ;  /* 0x0ffffffe1f237810 */ /* 0x004fe40007ffe0ff */
[----:B------:R-:W-:Y:S06]  /*197d0*/  IABS R31, R33 ;  /* 0x00000021001f7213 */ /* 0x000fec0000000000 */
[----:B------:R-:W2:Y:S01]  /*197e0*/  F2I.FTZ.U32.TRUNC.NTZ R34, R35 ;  /* 0x0000002300227305 */ /* 0x000ea2000021f000 */
[----:B------:R-:W4:Y:S08]  /*197f0*/  R2UR UR27, R31 ;  /* 0x000000001f1b73c2 */ /* 0x000f3000000e0000 */
[----:B--2---:R-:W2:Y:S02]  /*19800*/  R2UR UR33, R34 ;  /* 0x00000000222173c2 */ /* 0x004ea400000e0000 */
[----:B--2---:R-:W-:Y:S04]  /*19810*/  UIADD3 UR11, URZ, -UR33, URZ ;  /* 0x800000213f0b7290 */ /* 0x004fe8000fffe03f */
[----:B------:R-:W-:Y:S04]  /*19820*/  UIMAD UR11, UR11, UR10, URZ ;  /* 0x0000000a0b0b72a4 */ /* 0x000fe8000f8e023f */
[----:B------:R-:W-:Y:S04]  /*19830*/  UIMAD.WIDE.U32 UR32, UR33, UR11, UR32 ;  /* 0x0000000b212072a5 */ /* 0x000fe8000f8e0020 */
[----:B----4-:R-:W-:Y:S02]  /*19840*/  UIMAD.WIDE.U32 UR34, UR33, UR27, URZ ;  /* 0x0000001b212272a5 */ /* 0x010fe4000f8e003f */
[----:B---3--:R-:W-:Y:S05]  /*19850*/  UIMAD.WIDE.U32 UR32, UR33, UR24, URZ ;  /* 0x00000018212072a5 */ /* 0x008fea000f8e003f */
        /* <DEDUP_REMOVED lines=37> */
[----:B------:R-:W4:Y:S08]  /*19ab0*/  R2UR UR28, R56 ;  /* 0x00000000381c73c2 */ /* 0x000f3000000e0000 */
[----:B------:R-:W5:Y:S01]  /*19ac0*/  R2UR UR29, R57 ;  /* 0x00000000391d73c2 */ /* 0x000f6200000e0000 */
[----:B--2---:R-:W-:Y:S01]  /*19ad0*/  IMAD.U32 R92, RZ, RZ, UR26 ;  /* 0x0000001aff5c7e24 */ /* 0x004fe2000f8e00ff */
[----:B------:R-:W-:Y:S04]  /*19ae0*/  UIADD3 UR26, UR31, -UR10, URZ ;  /* 0x8000000a1f1a7290 */ /* 0x000fe8000fffe03f */
[----:B------:R-:W-:Y:S01]  /*19af0*/  UIMAD UR26, UR26, UR11, -0x100 ;  /* 0xffffff001a1a74a4 */ /* 0x000fe2000f8e020b */
[----:B---3--:R-:W-:Y:S03]  /*19b00*/  IMAD.U32 R93, RZ, RZ, UR27 ;  /* 0x0000001bff5d7e24 */ /* 0x008fe6000f8e00ff */
[----:B------:R-:W-:Y:S02]  /*19b10*/  USHF.R.S32.HI UR11, URZ, 0x1f, UR26 ;  /* 0x0000001f3f0b7899 */ /* 0x000fe4000801141a */
[----:B------:R-:W-:Y:S01]  /*19b20*/  UIMAD UR10, UR9, UR26, URZ ;  /* 0x0000001a090a72a4 */ /* 0x000fe2000f8e023f */
[----:B------:R-:W2:Y:S01]  /*19b30*/  LDG.E R31, [R92.64] ;  /* 0x000000145c1f7981 */ /* 0x000ea2000c1e1900 */
[----:B------:R-:W-:Y:S01]  /*19b40*/  UIMAD.WIDE.U32 UR26, UR8, UR26, URZ ;  /* 0x0000001a081a72a5 */ /* 0x000fe2000f8e003f */
[----:B-1--4-:R-:W-:Y:S01]  /*19b50*/  MOV R86, UR28 ;  /* 0x0000001c00567c02 */ /* 0x012fe20008000f00 */
[----:B------:R-:W-:Y:S04]  /*19b60*/  UIMAD UR10, UR11, UR8, UR10 ;  /* 0x000000080b0a72a4 */ /* 0x000fe8000f8e020a */
[----:B------:R-:W-:Y:S01]  /*19b70*/  IMAD.U32 R30, RZ, RZ, UR26 ;  /* 0x0000001aff1e7e24 */ /* 0x000fe2000f8e00ff */
[----:B------:R-:W-:Y:S02]  /*19b80*/  UIADD3 UR10, UR27, UR10, URZ ;  /* 0x0000000a1b0a7290 */ /* 0x000fe4000fffe03f */
[----:B------:R-:W-:Y:S01]  /*19b90*/  UMOV UR11, UR9 ;  /* 0x00000009000b7c82 */ /* 0x000fe20008000000 */
[----:B-----5:R-:W-:Y:S05]  /*19ba0*/  IMAD.U32 R87, RZ, RZ, UR29 ;  /* 0x0000001dff577e24 */ /* 0x020fea000f8e00ff */
        /* <DEDUP_REMOVED lines=10> */
.L_x_2511:
        /* <DEDUP_REMOVED lines=32> */
[--C-:B-1----:R-:W-:Y:S01]  /*19e50*/  @!P0 IMAD.MOV.U32 R86, RZ, RZ, R30.reuse ;  /* 0x000000ffff568224 */ /* 0x102fe200078e001e */
        /* <DEDUP_REMOVED lines=47> */
[-C--:B------:R-:W-:Y:S01]  /*1a150*/  @!P0 LEA R114, P2, R108, R248.reuse, 0x1 ;  /* 0x000000f86c728211 */ /* 0x080fe200078408ff */
[----:B------:R-:W-:Y:S01]  /*1a160*/  @!P0 IMAD.IADD R29, R29, 0x1, R111 ;  /* 0x000000011d1d8824 */ /* 0x000fe200078e026f */
[----:B------:R-:W-:Y:S01]  /*1a170*/  @!P0 IADD3 R30, R30, R113, RZ ;  /* 0x000000711e1e8210 */ /* 0x000fe20007ffe0ff */
[----:B------:R-:W-:Y:S01]  /*1a180*/  @!PT LDS RZ, [RZ] ;  /* 0x00000000fffff984 */ /* 0x000fe20000000800 */
[----:B------:R-:W-:Y:S01]  /*1a190*/  @!PT LDS RZ, [RZ] ;  /* 0x00000000fffff984 */ /* 0x000fe20000000800 */
[----:B------:R-:W-:Y:S01]  /*1a1a0*/  @!PT LDS RZ, [RZ] ;  /* 0x00000000fffff984 */ /* 0x000fe20000000800 */
[----:B------:R2:W-:Y:S01]  /*1a1b0*/  @!P0 LDGSTS.E.BYPASS.LTC128B.128 [R242+0x3800], [R126.64] ;  /* 0x038000007ef28fae */ /* 0x0005e2000b901d54 */
[C---:B------:R-:W-:Y:S01]  /*1a1c0*/  @!P0 IMAD R35, R28.reuse, 0x90, RZ ;  /* 0x000000901c238824 */ /* 0x040fe200078e02ff */
[----:B------:R-:W-:Y:S01]  /*1a1d0*/  @!P0 IADD3 R33, R33, R107, RZ ;  /* 0x0000006b21218210 */ /* 0x000fe20007ffe0ff */
[----:B------:R-:W-:Y:S01]  /*1a1e0*/  @!P0 IMAD R31, R28, 0xb0, RZ ;  /* 0x000000b01c1f8824 */ /* 0x000fe200078e02ff */
[----:B------:R2:W-:Y:S01]  /*1a1f0*/  @P0 STS.128 [R242+0x4000], RZ ;  /* 0x004000fff2000388 */ /* 0x0005e20000000c00 */
[-C--:B------:R-:W-:Y:S01]  /*1a200*/  @!P0 LEA.HI.X R129, R112, R249.reuse, R30, 0x1, P1 ;  /* 0x000000f970818211 */ /* 0x080fe200008f0c1e */
[----:B------:R-:W-:Y:S01]  /*1a210*/  @!P0 IMAD.IADD R35, R35, 0x1, R109 ;  /* 0x0000000123238824 */ /* 0x000fe200078e026d */
[-C--:B------:R-:W-:Y:S01]  /*1a220*/  @!P0 LEA.HI.X R217, R110, R249.reuse, R29, 0x1, P3 ;  /* 0x000000f96ed98211 */ /* 0x080fe200018f0c1d */
[----:B------:R-:W-:Y:S01]  /*1a230*/  @!PT LDS RZ, [RZ] ;  /* 0x00000000fffff984 */ /* 0x000fe20000000800 */
[----:B------:R-:W-:Y:S01]  /*1a240*/  @!PT LDS RZ, [RZ] ;  /* 0x00000000fffff984 */ /* 0x000fe20000000800 */
[----:B------:R-:W-:Y:S01]  /*1a250*/  @!PT LDS RZ, [RZ] ;  /* 0x00000000fffff984 */ /* 0x000fe20000000800 */
[----:B------:R2:W-:Y:S01]  /*1a260*/  @!P0 LDGSTS.E.BYPASS.LTC128B.128 [R242+0x4000], [R118.64] ;  /* 0x0400000076f28fae */ /* 0x0005e2000b901d54 */
[-C--:B------:R-:W-:Y:S01]  /*1a270*/  @!P0 LEA R112, P1, R106, R248.reuse, 0x1 ;  /* 0x000000f86a708211 */ /* 0x080fe200078208ff */
[----:B------:R-:W-:Y:S01]  /*1a280*/  @!P0 IMAD.IADD R30, R31, 0x1, R99 ;  /* 0x000000011f1e8824 */ /* 0x000fe200078e0263 */
[-C--:B------:R-:W-:Y:S01]  /*1a290*/  @!P0 LEA.HI.X R115, R108, R249.reuse, R35, 0x1, P2 ;  /* 0x000000f96c738211 */ /* 0x080fe200010f0c23 */
[----:B------:R2:W-:Y:S01]  /*1a2a0*/  @P0 STS.128 [R242+0x4800], RZ ;  /* 0x004800fff2000388 */ /* 0x0005e20000000c00 */
[-C--:B------:R-:W-:Y:S01]  /*1a2b0*/  @!P0 LEA.HI.X R113, R106, R249.reuse, R33, 0x1, P1 ;  /* 0x000000f96a718211 */ /* 0x080fe200008f0c21 */
[----:B------:R-:W-:Y:S01]  /*1a2c0*/  @!P0 IMAD R29, R28, 0xc0, RZ ;  /* 0x000000c01c1d8824 */ /* 0x000fe200078e02ff */
[-C--:B------:R-:W-:Y:S01]  /*1a2d0*/  @!P0 LEA R106, P1, R98, R248.reuse, 0x1 ;  /* 0x000000f8626a8211 */ /* 0x080fe200078208ff */
        /* <DEDUP_REMOVED lines=15> */
[----:B------:R-:W-:Y:S01]  /*1a3d0*/  @!P0 LEA.HI.X R99, R96, R249, R29, 0x1, P4 ;  /* 0x000000f960638211 */ /* 0x000fe200020f0c1d */
[C---:B------:R-:W-:Y:S01]  /*1a3e0*/  @!P0 IMAD R31, R28.reuse, 0xe0, RZ ;  /* 0x000000e01c1f8824 */ /* 0x040fe200078e02ff */
[----:B------:R-:W-:Y:S01]  /*1a3f0*/  @!P0 IADD3 R33, R33, R93, RZ ;  /* 0x0000005d21218210 */ /* 0x000fe20007ffe0ff */
[----:B------:R2:W-:Y:S01]  /*1a400*/  @P0 STS.128 [R242+0x5800], RZ ;  /* 0x005800fff2000388 */ /* 0x0005e20000000c00 */
[----:B------:R-:W-:Y:S01]  /*1a410*/  @!P0 IMAD R35, R28, 0xf0, RZ ;  /* 0x000000f01c238824 */ /* 0x000fe200078e02ff */
[----:B------:R-:W-:Y:S01]  /*1a420*/  @!P0 LEA R28, P2, R86, R248, 0x1 ;  /* 0x000000f8561c8211 */ /* 0x000fe200078408ff */
[----:B------:R-:W-:Y:S01]  /*1a430*/  @!P0 IMAD.IADD R31, R31, 0x1, R87 ;  /* 0x000000011f1f8824 */ /* 0x000fe200078e0257 */
[----:B------:R-:W-:Y:S01]  /*1a440*/  @!PT LDS RZ, [RZ] ;  /* 0x00000000fffff984 */ /* 0x000fe20000000800 */
[----:B------:R-:W-:Y:S01]  /*1a450*/  @!PT LDS RZ, [RZ] ;  /* 0x00000000fffff984 */ /* 0x000fe20000000800 */
[----:B------:R-:W-:Y:S01]  /*1a460*/  @!PT LDS RZ, [RZ] ;  /* 0x00000000fffff984 */ /* 0x000fe20000000800 */
[----:B------:R2:W-:Y:S01]  /*1a470*/  @!P0 LDGSTS.E.BYPASS.LTC128B.128 [R242+0x5800], [R216.64] ;  /* 0x05800000d8f28fae */ /* 0x0005e2000b901d54 */
[-C--:B------:R-:W-:Y:S01]  /*1a480*/  @!P0 LEA.HI.X R33, R92, R249.reuse, R33, 0x1, P3 ;  /* 0x000000f95c218211 */ /* 0x080fe200018f0c21 */
[----:B------:R-:W-:Y:S01]  /*1a490*/  @!P0 IMAD.IADD R35, R35, 0x1, R57 ;  /* 0x0000000123238824 */ /* 0x000fe200078e0239 */
[----:B------:R-:W-:Y:S01]  /*1a4a0*/  MOV R248, R116 ;  /* 0x0000007400f87202 */ /* 0x000fe20000000f00 */
[----:B------:R2:W-:Y:S01]  /*1a4b0*/  @P0 STS.128 [R242+0x6000], RZ ;  /* 0x006000fff2000388 */ /* 0x0005e20000000c00 */
[-C--:B------:R-:W-:Y:S02]  /*1a4c0*/  @!P0 LEA.HI.X R29, R86, R249.reuse, R31, 0x1, P2 ;  /* 0x000000f9561d8211 */ /* 0x080fe400010f0c1f */
[----:B------:R-:W-:Y:S01]  /*1a4d0*/  @!P0 LEA.HI.X R31, R56, R249, R35, 0x1, P1 ;  /* 0x000000f9381f8211 */ /* 0x000fe200008f0c23 */
[----:B------:R-:W-:Y:S01]  /*1a4e0*/  @!PT LDS RZ, [RZ] ;  /* 0x00000000fffff984 */ /* 0x000fe20000000800 */
[----:B------:R-:W-:Y:S01]  /*1a4f0*/  @!PT LDS RZ, [RZ] ;  /* 0x00000000fffff984 */ /* 0x000fe20000000800 */
[----:B------:R-:W-:Y:S01]  /*1a500*/  @!PT LDS RZ, [RZ] ;  /* 0x00000000fffff984 */ /* 0x000fe20000000800 */
[----:B------:R2:W-:Y:S01]  /*1a510*/  @!P0 LDGSTS.E.BYPASS.LTC128B.128 [R242+0x6000], [R124.64] ;  /* 0x060000007cf28fae */ /* 0x0005e2000b901d54 */
[----:B------:R-:W-:Y:S03]  /*1a520*/  IMAD.MOV.U32 R249, RZ, RZ, R117 ;  /* 0x000000fffff97224 */ /* 0x000fe600078e0075 */
        /* <DEDUP_REMOVED lines=36> */
.L_x_2510:
[----:B--234-:R-:W2:Y:S01]  /*1a770*/  LDL.LU R112, [R1+0x10] ;  /* 0x0000100001707983 */ /* 0x01cea20000300800 */
[----:B------:R-:W-:Y:S02]  /*1a780*/  UIADD3 UR24, UR12, -0x1, URZ ;  /* 0xffffffff0c187890 */ /* 0x000fe4000fffe03f */
[----:B------:R-:W-:Y:S01]  /*1a790*/  UISETP.GT.AND UP0, UPT, UR12, 0x1, UPT ;  /* 0x000000010c00788c */ /* 0x000fe2000bf04270 */
[----:B------:R-:W3:Y:S01]  /*1a7a0*/  LDL.LU R114, [R1+0x4] ;  /* 0x0000040001727983 */ /* 0x000ee20000300800 */
[----:B------:R-:W-:Y:S02]  /*1a7b0*/  UMOV UR10, UR22 ;  /* 0x00000016000a7c82 */ /* 0x000fe40008000000 */
[----:B------:R-:W-:Y:S01]  /*1a7c0*/  MOV R28, UR24 ;  /* 0x00000018001c7c02 */ /* 0x000fe20008000f00 */
[----:B------:R-:W4:Y:S01]  /*1a7d0*/  LDL.LU R120, [R1+0x14] ;  /* 0x0000140001787983 */ /* 0x000f220000300800 */
[----:B------:R-:W-:Y:S02]  /*1a7e0*/  UMOV UR11, UR19 ;  /* 0x00000013000b7c82 */ /* 0x000fe40008000000 */
[----:B------:R-:W-:Y:S01]  /*1a7f0*/  LEA R68, R28, R243, 0x8 ;  /* 0x000000f31c447211 */ /* 0x000fe200078e40ff */
[----:B------:R-:W5:Y:S01]  /*1a800*/  LDL.LU R121, [R1+0x8] ;  /* 0x0000080001797983 */ /* 0x000f620000300800 */
[----:B------:R-:W-:Y:S02]  /*1a810*/  UMOV UR12, UR24 ;  /* 0x00000018000c7c82 */ /* 0x000fe40008000000 */
[----:B------:R-:W-:Y:S01]  /*1a820*/  I2F R28, R68 ;  /* 0x00000044001c7306 */ /* 0x000fe20000201400 */
[----:B------:R-:W2:Y:S01]  /*1a830*/  LDL.LU R119, [R1+0xc] ;  /* 0x00000c0001777983 */ /* 0x000ea20000300800 */
[C---:B-1----:R-:W-:Y:S02]  /*1a840*/  IADD3 R49, R68.reuse, 0xa0, RZ ;  /* 0x000000a044317810 */ /* 0x042fe40007ffe0ff */
[C---:B------:R-:W-:Y:S02]  /*1a850*/  IADD3 R31, R68.reuse, 0x1, RZ ;  /* 0x00000001441f7810 */ /* 0x040fe40007ffe0ff */
[C---:B------:R-:W-:Y:S02]  /*1a860*/  IADD3 R29, R68.reuse, 0x10, RZ ;  /* 0x00000010441d7810 */ /* 0x040fe40007ffe0ff */
[C---:B------:R-:W-:Y:S02]  /*1a870*/  IADD3 R44, R68.reuse, 0x11, RZ ;  /* 0x00000011442c7810 */ /* 0x040fe40007ffe0ff */
        /* <DEDUP_REMOVED lines=45> */
[----:B------:R-:W-:Y:S05]  /*1ab50*/  IADD3 R79, R68, 0x99, RZ ;  /* 0x00000099444f7810 */ /* 0x000fea0007ffe0ff */
        /* <DEDUP_REMOVED lines=34> */
[----:B------:R-:W-:Y:S01]  /*1ad80*/  FFMA.FTZ R65, R28, UR4, R5 ;  /* 0x000000041c417c23 */ /* 0x000fe20008010005 */
[----:B------:R-:W-:Y:S01]  /*1ad90*/  IADD3 R5, R68, 0xa9, RZ ;  /* 0x000000a944057810 */ /* 0x000fe20007ffe0ff */
[----:B------:R-:W-:Y:S02]  /*1ada0*/  FFMA.FTZ R77, R31, UR4, R6 ;  /* 0x000000041f4d7c23 */ /* 0x000fe40008010006 */
[----:B------:R-:W-:Y:S01]  /*1adb0*/  FFMA.FTZ R28, R28, UR4, R0 ;  /* 0x000000041c1c7c23 */ /* 0x000fe20008010000 */
[----:B------:R-:W-:Y:S01]  /*1adc0*/  FMNMX.FTZ R6, R65, R167, !PT ;  /* 0x000000a741067209 */ /* 0x000fe20007810000 */
[----:B------:R1:W-:Y:S01]  /*1add0*/  I2F R0, R49 ;  /* 0x0000003100007306 */ /* 0x0003e20000201400 */
[C---:B------:R-:W-:Y:S02]  /*1ade0*/  FFMA.FTZ R10, R86.reuse, UR4, R10 ;  /* 0x00000004560a7c23 */ /* 0x040fe4000801000a */
[----:B------:R-:W-:Y:S01]  /*1adf0*/  FFMA.FTZ R86, R86, UR4, R7 ;  /* 0x0000000456567c23 */ /* 0x000fe20008010007 */
[----:B------:R-:W-:Y:S01]  /*1ae00*/  FMNMX.FTZ R7, R77, R6, !PT ;  /* 0x000000064d077209 */ /* 0x000fe20007810000 */
[----:B------:R-:W-:Y:S02]  /*1ae10*/  FFMA.FTZ R11, R34, UR4, R11 ;  /* 0x00000004220b7c23 */ /* 0x000fe4000801000b */
[----:B------:R-:W-:Y:S01]  /*1ae20*/  FFMA.FTZ R30, R31, UR4, R2 ;  /* 0x000000041f1e7c23 */ /* 0x000fe20008010002 */
[----:B------:R-:W-:Y:S01]  /*1ae30*/  FMNMX.FTZ R6, R10, R7, !PT ;  /* 0x000000070a067209 */ /* 0x000fe20007810000 */
[C---:B------:R-:W-:Y:S01]  /*1ae40*/  FFMA.FTZ R31, R29.reuse, UR4, R14 ;  /* 0x000000041d1f7c23 */ /* 0x040fe2000801000e */
[----:B------:R-:W-:Y:S01]  /*1ae50*/  I2F R5, R5 ;  /* 0x0000000500057306 */ /* 0x000fe20000201400 */
[----:B------:R-:W-:Y:S01]  /*1ae60*/  FFMA.FTZ R46, R29, UR4, R4 ;  /* 0x000000041d2e7c23 */ /* 0x000fe20008010004 */
[----:B------:R-:W-:Y:S01]  /*1ae70*/  FMNMX.FTZ R6, R11, R6, !PT ;  /* 0x000000060b067209 */ /* 0x000fe20007810000 */
[----:B------:R-:W-:Y:S01]  /*1ae80*/  FFMA.FTZ R29, R44, UR4, R15 ;  /* 0x000000042c1d7c23 */ /* 0x000fe2000801000f */
[----:B------:R-:W-:Y:S01]  /*1ae90*/  IADD3 R14, R68, 0xc9, RZ ;  /* 0x000000c9440e7810 */ /* 0x000fe20007ffe0ff */
[----:B------:R-:W-:Y:S01]  /*1aea0*/  FFMA.FTZ R44, R44, UR4, R13 ;  /* 0x000000042c2c7c23 */ /* 0x000fe2000801000d */
[----:B------:R-:W-:Y:S01]  /*1aeb0*/  FMNMX.FTZ R13, R28, R165, !PT ;  /* 0x000000a51c0d7209 */ /* 0x000fe20007810000 */
[----:B------:R-:W-:Y:S01]  /*1aec0*/  FFMA.FTZ R18, R35, UR4, R18 ;  /* 0x0000000423127c23 */ /* 0x000fe20008010012 */
[----:B------:R-:W-:Y:S01]  /*1aed0*/  FMNMX.FTZ R6, R31, R6, !PT ;  /* 0x000000061f067209 */ /* 0x000fe20007810000 */
[----:B------:R-:W-:Y:S01]  /*1aee0*/  FFMA.FTZ R9, R34, UR4, R9 ;  /* 0x0000000422097c23 */ /* 0x000fe20008010009 */
[----:B------:R-:W-:Y:S01]  /*1aef0*/  FMNMX.FTZ R13, R30, R13, !PT ;  /* 0x0000000d1e0d7209 */ /* 0x000fe20007810000 */
[----:B------:R-:W-:Y:S01]  /*1af00*/  FFMA.FTZ R34, R35, UR4, R8 ;  /* 0x0000000423227c23 */ /* 0x000fe20008010008 */
[----:B------:R-:W-:Y:S01]  /*1af10*/  IADD3 R2, R68, 0xa1, RZ ;  /* 0x000000a144027810 */ /* 0x000fe20007ffe0ff */
[----:B------:R-:W-:Y:S01]  /*1af20*/  FFMA.FTZ R35, R116, UR4, R23 ;  /* 0x0000000474237c23 */ /* 0x000fe20008010017 */
[----:B------:R-:W-:Y:S01]  /*1af30*/  FMNMX.FTZ R8, R86, R13, !PT ;  /* 0x0000000d56087209 */ /* 0x000fe20007810000 */
[----:B-1----:R-:W-:Y:S01]  /*1af40*/  FFMA.FTZ R49, R33, UR4, R22 ;  /* 0x0000000421317c23 */ /* 0x002fe20008010016 */
[----:B------:R-:W-:Y:S01]  /*1af50*/  FMNMX.FTZ R13, R29, R6, !PT ;  /* 0x000000061d0d7209 */ /* 0x000fe20007810000 */
[----:B------:R-:W-:Y:S01]  /*1af60*/  FFMA.FTZ R56, R33, UR4, R12 ;  /* 0x0000000421387c23 */ /* 0x000fe2000801000c */
[----:B------:R-:W-:Y:S01]  /*1af70*/  I2F R2, R2 ;  /* 0x0000000200027306 */ /* 0x000fe20000201400 */
[----:B------:R-:W-:Y:S01]  /*1af80*/  FFMA.FTZ R19, R32, UR4, R19 ;  /* 0x0000000420137c23 */ /* 0x000fe20008010013 */
[----:B------:R-:W-:Y:S01]  /*1af90*/  FMNMX.FTZ R7, R9, R8, !PT ;  /* 0x0000000809077209 */ /* 0x000fe20007810000 */
[----:B------:R-:W-:Y:S01]  /*1afa0*/  FFMA.FTZ R57, R118, UR4, R27 ;  /* 0x0000000476397c23 */ /* 0x000fe2000801001b */
[----:B------:R-:W-:Y:S01]  /*1afb0*/  FMNMX.FTZ R6, R18, R13, !PT ;  /* 0x0000000d12067209 */ /* 0x000fe20007810000 */
[----:B------:R-:W-:Y:S01]  /*1afc0*/  FFMA.FTZ R116, R116, UR4, R21 ;  /* 0x0000000474747c23 */ /* 0x000fe20008010015 */
[----:B------:R-:W-:Y:S01]  /*1afd0*/  FMNMX.FTZ R7, R46, R7, !PT ;  /* 0x000000072e077209 */ /* 0x000fe20007810000 */
[----:B-----5:R-:W-:Y:S01]  /*1afe0*/  FFMA.FTZ R124, R117, UR4, R121 ;  /* 0x00000004757c7c23 */ /* 0x020fe20008010079 */
[----:B------:R-:W-:Y:S01]  /*1aff0*/  FMNMX.FTZ R6, R19, R6, !PT ;  /* 0x0000000613067209 */ /* 0x000fe20007810000 */
[----:B--2---:R-:W-:Y:S01]  /*1b000*/  FFMA.FTZ R128, R115, UR4, R112 ;  /* 0x0000000473807c23 */ /* 0x004fe20008010070 */
[----:B------:R-:W-:Y:S01]  /*1b010*/  FMNMX.FTZ R7, R44, R7, !PT ;  /* 0x000000072c077209 */ /* 0x000fe20007810000 */
        /* <DEDUP_REMOVED lines=8> */
[----:B------:R-:W-:Y:S02]  /*1b0a0*/  FFMA.FTZ R215, R108, UR4, R215 ;  /* 0x000000046cd77c23 */ /* 0x000fe400080100d7 */
[----:B------:R-:W-:Y:S02]  /*1b0b0*/  FFMA.FTZ R213, R107, UR4, R213 ;  /* 0x000000046bd57c23 */ /* 0x000fe400080100d5 */
[----:B------:R-:W-:Y:S01]  /*1b0c0*/  FFMA.FTZ R214, R109, UR4, R214 ;  /* 0x000000046dd67c23 */ /* 0x000fe200080100d6 */
[----:B------:R-:W-:Y:S01]  /*1b0d0*/  I2F R4, R4 ;  /* 0x0000000400047306 */ /* 0x000fe20000201400 */
[----:B------:R-:W-:Y:S02]  /*1b0e0*/  FFMA.FTZ R32, R32, UR4, R17 ;  /* 0x0000000420207c23 */ /* 0x000fe40008010011 */
[----:B------:R-:W-:Y:S02]  /*1b0f0*/  FFMA.FTZ R33, R113, UR4, R26 ;  /* 0x0000000471217c23 */ /* 0x000fe4000801001a */
[----:B------:R-:W-:Y:S01]  /*1b100*/  FFMA.FTZ R212, R108, UR4, R212 ;  /* 0x000000046cd47c23 */ /* 0x000fe200080100d4 */
        /* <DEDUP_REMOVED lines=11> */
[----:B------:R-:W-:Y:S02]  /*1b1c0*/  FFMA.FTZ R197, R96, UR4, R197 ;  /* 0x0000000460c57c23 */ /* 0x000fe400080100c5 */
[----:B------:R-:W-:Y:S01]  /*1b1d0*/  FFMA.FTZ R198, R98, UR4, R198 ;  /* 0x0000000462c67c23 */ /* 0x000fe200080100c6 */
[----:B------:R-:W1:Y:S01]  /*1b1e0*/  I2F R7, R7 ;  /* 0x0000000700077306 */ /* 0x000e620000201400 */
[----:B------:R-:W-:Y:S02]  /*1b1f0*/  FFMA.FTZ R119, R127, UR4, R119 ;  /* 0x000000047f777c23 */ /* 0x000fe40008010077 */
[----:B------:R-:W-:Y:S02]  /*1b200*/  FFMA.FTZ R113, R113, UR4, R16 ;  /* 0x0000000471717c23 */ /* 0x000fe40008010010 */
[----:B------:R-:W-:Y:S01]  /*1b210*/  FFMA.FTZ R130, R117, UR4, R20 ;  /* 0x0000000475827c23 */ /* 0x000fe20008010014 */
[----:B------:R-:W-:Y:S01]  /*1b220*/  FMNMX.FTZ R13, R119, R6, !PT ;  /* 0x00000006770d7209 */ /* 0x000fe20007810000 */
[----:B------:R-:W-:Y:S01]  /*1b230*/  FFMA.FTZ R118, R118, UR4, R25 ;  /* 0x0000000476767c23 */ /* 0x000fe20008010019 */
[----:B------:R-:W-:Y:S01]  /*1b240*/  FMNMX.FTZ R15, R113, R8, !PT ;  /* 0x00000008710f7209 */ /* 0x000fe20007810000 */
[----:B----4-:R-:W-:Y:S01]  /*1b250*/  FFMA.FTZ R117, R131, UR4, R120 ;  /* 0x0000000483757c23 */ /* 0x010fe20008010078 */
[----:B------:R-:W-:Y:S01]  /*1b260*/  FMNMX.FTZ R6, R124, R13, !PT ;  /* 0x0000000d7c067209 */ /* 0x000fe20007810000 */
[----:B------:R-:W-:Y:S01]  /*1b270*/  FFMA.FTZ R192, R97, UR4, R192 ;  /* 0x0000000461c07c23 */ /* 0x000fe200080100c0 */
[----:B------:R-:W-:Y:S01]  /*1b280*/  IADD3 R20, R68, 0xd9, RZ ;  /* 0x000000d944147810 */ /* 0x000fe20007ffe0ff */
[----:B------:R-:W-:Y:S01]  /*1b290*/  FFMA.FTZ R196, R96, UR4, R196 ;  /* 0x0000000460c47c23 */ /* 0x000fe200080100c4 */
[----:B------:R-:W-:Y:S01]  /*1b2a0*/  IADD3 R120, R68, 0xb8, RZ ;  /* 0x000000b844787810 */ /* 0x000fe20007ffe0ff */
[C---:B------:R-:W-:Y:S01]  /*1b2b0*/  FFMA.FTZ R185, R87.reuse, UR4, R185 ;  /* 0x0000000457b97c23 */ /* 0x040fe200080100b9 */
[----:B------:R-:W-:Y:S01]  /*1b2c0*/  FMNMX.FTZ R8, R118, R15, !PT ;  /* 0x0000000f76087209 */ /* 0x000fe20007810000 */
[----:B------:R-:W-:Y:S01]  /*1b2d0*/  FFMA.FTZ R182, R87, UR4, R182 ;  /* 0x0000000457b67c23 */ /* 0x000fe200080100b6 */
[----:B------:R-:W-:Y:S01]  /*1b2e0*/  FMNMX.FTZ R15, R117, R6, !PT ;  /* 0x00000006750f7209 */ /* 0x000fe20007810000 */
[----:B------:R-:W-:Y:S01]  /*1b2f0*/  FFMA.FTZ R169, R126, UR4, R169 ;  /* 0x000000047ea97c23 */ /* 0x000fe200080100a9 */
[----:B------:R-:W2:Y:S01]  /*1b300*/  I2F R120, R120 ;  /* 0x0000007800787306 */ /* 0x000ea20000201400 */
[----:B------:R-:W-:Y:S01]  /*1b310*/  FFMA.FTZ R127, R127, UR4, R24 ;  /* 0x000000047f7f7c23 */ /* 0x000fe20008010018 */
[----:B------:R-:W-:Y:S01]  /*1b320*/  IADD3 R6, R68, 0xc8, RZ ;  /* 0x000000c844067810 */ /* 0x000fe20007ffe0ff */
[----:B------:R-:W-:Y:S02]  /*1b330*/  FFMA.FTZ R126, R126, UR4, R47 ;  /* 0x000000047e7e7c23 */ /* 0x000fe4000801002f */
[----:B-1----:R-:W-:Y:S01]  /*1b340*/  FFMA.FTZ R111, R7, UR4, R58 ;  /* 0x00000004076f7c23 */ /* 0x002fe2000801003a */
[----:B------:R-:W-:Y:S01]  /*1b350*/  FMNMX.FTZ R13, R127, R8, !PT ;  /* 0x000000087f0d7209 */ /* 0x000fe20007810000 */
[----:B------:R-:W-:Y:S01]  /*1b360*/  FFMA.FTZ R108, R7, UR4, R54 ;  /* 0x00000004076c7c23 */ /* 0x000fe20008010036 */
[----:B------:R-:W-:Y:S01]  /*1b370*/  FMNMX.FTZ R8, R128, R15, !PT ;  /* 0x0000000f80087209 */ /* 0x000fe20007810000 */
[----:B------:R-:W-:Y:S01]  /*1b380*/  FFMA.FTZ R219, R216, UR4, R41 ;  /* 0x00000004d8db7c23 */ /* 0x000fe20008010029 */
[----:B------:R-:W1:Y:S01]  /*1b390*/  I2F R6, R6 ;  /* 0x0000000600067306 */ /* 0x000e620000201400 */
[----:B------:R-:W-:Y:S01]  /*1b3a0*/  FFMA.FTZ R223, R110, UR4, R223 ;  /* 0x000000046edf7c23 */ /* 0x000fe200080100df */
[----:B------:R-:W-:Y:S01]  /*1b3b0*/  FMNMX.FTZ R8, R129, R8, !PT ;  /* 0x0000000881087209 */ /* 0x000fe20007810000 */
[----:B---3--:R-:W-:Y:S01]  /*1b3c0*/  FFMA.FTZ R131, R131, UR4, R114 ;  /* 0x0000000483837c23 */ /* 0x008fe20008010072 */
        /* <DEDUP_REMOVED lines=10> */
[----:B------:R-:W-:Y:S01]  /*1b470*/  IADD3 R15, R68, 0xd0, RZ ;  /* 0x000000d0440f7810 */ /* 0x000fe20007ffe0ff */
[C---:B--2---:R-:W-:Y:S01]  /*1b480*/  FFMA.FTZ R123, R120.reuse, UR4, R52 ;  /* 0x00000004787b7c23 */ /* 0x044fe20008010034 */
        /* <DEDUP_REMOVED lines=8> */
[C---:B-1----:R-:W-:Y:S01]  /*1b510*/  FFMA.FTZ R107, R6.reuse, UR4, R59 ;  /* 0x00000004066b7c23 */ /* 0x042fe2000801003b */
[----:B------:R-:W-:Y:S01]  /*1b520*/  FMNMX.FTZ R12, R215, R12, !PT ;  /* 0x0000000cd70c7209 */ /* 0x000fe20007810000 */
[----:B------:R-:W-:Y:S01]  /*1b530*/  FFMA.FTZ R102, R6, UR4, R102 ;  /* 0x0000000406667c23 */ /* 0x000fe20008010066 */
[----:B------:R-:W-:Y:S01]  /*1b540*/  FMNMX.FTZ R13, R220, R13, !PT ;  /* 0x0000000ddc0d7209 */ /* 0x000fe20007810000 */
[----:B------:R-:W1:Y:S01]  /*1b550*/  I2F R114, R114 ;  /* 0x0000007200727306 */ /* 0x000e620000201400 */
[----:B------:R-:W-:Y:S01]  /*1b560*/  FFMA.FTZ R218, R218, UR4, R37 ;  /* 0x00000004dada7c23 */ /* 0x000fe20008010025 */
[----:B------:R-:W-:Y:S01]  /*1b570*/  FMNMX.FTZ R16, R213, R12, !PT ;  /* 0x0000000cd5107209 */ /* 0x000fe20007810000 */
[----:B------:R-:W-:Y:S02]  /*1b580*/  FFMA.FTZ R189, R90, UR4, R189 ;  /* 0x000000045abd7c23 */ /* 0x000fe400080100bd */
[----:B------:R-:W-:Y:S01]  /*1b590*/  FFMA.FTZ R190, R93, UR4, R190 ;  /* 0x000000045dbe7c23 */ /* 0x000fe200080100be */
[----:B------:R-:W-:Y:S01]  /*1b5a0*/  FMNMX.FTZ R13, R218, R13, !PT ;  /* 0x0000000dda0d7209 */ /* 0x000fe20007810000 */
[----:B------:R-:W-:Y:S02]  /*1b5b0*/  FFMA.FTZ R186, R90, UR4, R186 ;  /* 0x000000045aba7c23 */ /* 0x000fe400080100ba */
[----:B------:R-:W-:Y:S01]  /*1b5c0*/  FFMA.FTZ R177, R0, UR4, R177 ;  /* 0x0000000400b17c23 */ /* 0x000fe200080100b1 */
[----:B------:R-:W3:Y:S01]  /*1b5d0*/  I2F R12, R15 ;  /* 0x0000000f000c7306 */ /* 0x000ee20000201400 */
[----:B------:R-:W-:Y:S01]  /*1b5e0*/  FMNMX.FTZ R13, R216, R13, !PT ;  /* 0x0000000dd80d7209 */ /* 0x000fe20007810000 */
[----:B------:R-:W-:Y:S02]  /*1b5f0*/  FFMA.FTZ R211, R106, UR4, R211 ;  /* 0x000000046ad37c23 */ /* 0x000fe400080100d3 */
[----:B------:R-:W-:Y:S01]  /*1b600*/  FFMA.FTZ R209, R104, UR4, R209 ;  /* 0x0000000468d17c23 */ /* 0x000fe200080100d1 */
[----:B------:R-:W-:Y:S01]  /*1b610*/  FMNMX.FTZ R13, R214, R13, !PT ;  /* 0x0000000dd60d7209 */ /* 0x000fe20007810000 */
[----:B------:R-:W-:Y:S01]  /*1b620*/  FFMA.FTZ R174, R0, UR4, R174 ;  /* 0x0000000400ae7c23 */ /* 0x000fe200080100ae */
[----:B------:R-:W-:Y:S01]  /*1b630*/  FMNMX.FTZ R16, R211, R16, !PT ;  /* 0x00000010d3107209 */ /* 0x000fe20007810000 */
[----:B------:R-:W-:Y:S01]  /*1b640*/  FFMA.FTZ R122, R122, UR4, R43 ;  /* 0x000000047a7a7c23 */ /* 0x000fe2000801002b */
[----:B------:R-:W-:Y:S01]  /*1b650*/  FMNMX.FTZ R13, R212, R13, !PT ;  /* 0x0000000dd40d7209 */ /* 0x000fe20007810000 */
[----:B------:R4:W-:Y:S01]  /*1b660*/  I2F R0, R20 ;  /* 0x0000001400007306 */ /* 0x0009e20000201400 */
[----:B--2---:R-:W-:Y:S01]  /*1b670*/  FMNMX.FTZ R14, R209, R16, !PT ;  /* 0x00000010d10e7209 */ /* 0x004fe20007810000 */
[----:B------:R-:W-:Y:S01]  /*1b680*/  FFMA.FTZ R208, R106, UR4, R208 ;  /* 0x000000046ad07c23 */ /* 0x000fe200080100d0 */
        /* <DEDUP_REMOVED lines=9> */
[----:B------:R-:W-:Y:S01]  /*1b720*/  FFMA.FTZ R200, R99, UR4, R200 ;  /* 0x0000000463c87c23 */ /* 0x000fe200080100c8 */
[----:B------:R-:W-:Y:S01]  /*1b730*/  FMNMX.FTZ R14, R203, R14, !PT ;  /* 0x0000000ecb0e7209 */ /* 0x000fe20007810000 */
[----:B---3--:R-:W-:Y:S01]  /*1b740*/  FFMA.FTZ R95, R12, UR4, R95 ;  /* 0x000000040c5f7c23 */ /* 0x008fe2000801005f */
[----:B------:R-:W-:Y:S01]  /*1b750*/  FMNMX.FTZ R15, R204, R17, !PT ;  /* 0x00000011cc0f7209 */ /* 0x000fe20007810000 */
[----:B------:R-:W-:Y:S01]  /*1b760*/  FFMA.FTZ R84, R12, UR4, R84 ;  /* 0x000000040c547c23 */ /* 0x000fe20008010054 */
[----:B------:R-:W-:Y:S01]  /*1b770*/  FMNMX.FTZ R16, R201, R14, !PT ;  /* 0x0000000ec9107209 */ /* 0x000fe20007810000 */
[----:B------:R-:W-:Y:S01]  /*1b780*/  FFMA.FTZ R191, R92, UR4, R191 ;  /* 0x000000045cbf7c23 */ /* 0x000fe200080100bf */
[----:B------:R-:W-:Y:S01]  /*1b790*/  IADD3 R17, R68, 0xd8, RZ ;  /* 0x000000d844117810 */ /* 0x000fe20007ffe0ff */
[----:B------:R-:W-:Y:S01]  /*1b7a0*/  FFMA.FTZ R194, R94, UR4, R194 ;  /* 0x000000045ec27c23 */ /* 0x000fe200080100c2 */
[----:B------:R-:W-:Y:S01]  /*1b7b0*/  IADD3 R12, R68, 0xf8, RZ ;  /* 0x000000f8440c7810 */ /* 0x000fe20007ffe0ff */
[----:B------:R-:W-:Y:S01]  /*1b7c0*/  FFMA.FTZ R187, R88, UR4, R187 ;  /* 0x0000000458bb7c23 */ /* 0x000fe200080100bb */
[----:B------:R-:W1:Y:S01]  /*1b7d0*/  I2F R14, R17 ;  /* 0x00000011000e7306 */ /* 0x000e620000201400 */
[----:B------:R-:W-:Y:S01]  /*1b7e0*/  FMNMX.FTZ R15, R202, R15, !PT ;  /* 0x0000000fca0f7209 */ /* 0x000fe20007810000 */
[----:B------:R-:W-:Y:S01]  /*1b7f0*/  FFMA.FTZ R188, R92, UR4, R188 ;  /* 0x000000045cbc7c23 */ /* 0x000fe200080100bc */
[----:B------:R-:W-:Y:S01]  /*1b800*/  FMNMX.FTZ R16, R199, R16, !PT ;  /* 0x00000010c7107209 */ /* 0x000fe20007810000 */
[----:B------:R-:W-:Y:S01]  /*1b810*/  FFMA.FTZ R183, R85, UR4, R183 ;  /* 0x0000000455b77c23 */ /* 0x000fe200080100b7 */
[----:B----4-:R-:W-:Y:S01]  /*1b820*/  IADD3 R20, R68, 0xf0, RZ ;  /* 0x000000f044147810 */ /* 0x010fe20007ffe0ff */
[----:B------:R-:W-:Y:S01]  /*1b830*/  FFMA.FTZ R184, R88, UR4, R184 ;  /* 0x0000000458b87c23 */ /* 0x000fe200080100b8 */
[C---:B------:R-:W-:Y:S01]  /*1b840*/  IADD3 R104, R68.reuse, 0xc1, RZ ;  /* 0x000000c144687810 */ /* 0x040fe20007ffe0ff */
[C---:B------:R-:W-:Y:S01]  /*1b850*/  FFMA.FTZ R171, R5.reuse, UR4, R171 ;  /* 0x0000000405ab7c23 */ /* 0x040fe200080100ab */
[----:B------:R-:W-:Y:S01]  /*1b860*/  IADD3 R13, R68, 0xd1, RZ ;  /* 0x000000d1440d7810 */ /* 0x000fe20007ffe0ff */
[----:B------:R2:W3:Y:S01]  /*1b870*/  I2F R6, R20 ;  /* 0x0000001400067306 */ /* 0x0004e20000201400 */
        /* <DEDUP_REMOVED lines=9> */
[----:B------:R-:W4:Y:S01]  /*1b910*/  I2F R104, R104 ;  /* 0x0000006800687306 */ /* 0x000f220000201400 */
        /* <DEDUP_REMOVED lines=9> */
[----:B------:R-:W1:Y:S01]  /*1b9b0*/  I2F R13, R13 ;  /* 0x0000000d000d7306 */ /* 0x000e620000201400 */
[----:B------:R-:W-:Y:S01]  /*1b9c0*/  FMNMX.FTZ R15, R190, R15, !PT ;  /* 0x0000000fbe0f7209 */ /* 0x000fe20007810000 */
[----:B------:R-:W-:Y:S01]  /*1b9d0*/  FFMA.FTZ R173, R4, UR4, R173 ;  /* 0x0000000404ad7c23 */ /* 0x000fe200080100ad */
[----:B------:R-:W-:Y:S01]  /*1b9e0*/  FMNMX.FTZ R16, R187, R16, !PT ;  /* 0x00000010bb107209 */ /* 0x000fe20007810000 */
[----:B--2---:R-:W-:Y:S01]  /*1b9f0*/  LDSM.16.MT88.4 R20, [R233+0xa000] ;  /* 0x00a00000e914783b */ /* 0x004fe20000004200 */
[----:B------:R-:W-:Y:S01]  /*1ba00*/  FMNMX.FTZ R15, R188, R15, !PT ;  /* 0x0000000fbc0f7209 */ /* 0x000fe20007810000 */
[C---:B---3--:R-:W-:Y:S01]  /*1ba10*/  FFMA.FTZ R67, R6.reuse, UR4, R67 ;  /* 0x0000000406437c23 */ /* 0x048fe20008010043 */
[----:B------:R-:W-:Y:S01]  /*1ba20*/  FMNMX.FTZ R16, R185, R16, !PT ;  /* 0x00000010b9107209 */ /* 0x000fe20007810000 */
[----:B------:R-:W-:Y:S01]  /*1ba30*/  FFMA.FTZ R66, R6, UR4, R66 ;  /* 0x0000000406427c23 */ /* 0x000fe20008010042 */
[----:B------:R-:W-:Y:S01]  /*1ba40*/  FMNMX.FTZ R5, R186, R15, !PT ;  /* 0x0000000fba057209 */ /* 0x000fe20007810000 */
[----:B------:R-:W2:Y:S01]  /*1ba50*/  I2F R12, R12 ;  /* 0x0000000c000c7306 */ /* 0x000ea20000201400 */
[----:B------:R-:W-:Y:S01]  /*1ba60*/  FMNMX.FTZ R16, R183, R16, !PT ;  /* 0x00000010b7107209 */ /* 0x000fe20007810000 */
[----:B------:R-:W-:Y:S01]  /*1ba70*/  FFMA.FTZ R105, R8, UR4, R105 ;  /* 0x0000000408697c23 */ /* 0x000fe20008010069 */
[----:B------:R-:W-:Y:S01]  /*1ba80*/  FMNMX.FTZ R5, R184, R5, !PT ;  /* 0x00000005b8057209 */ /* 0x000fe20007810000 */
[C---:B----4-:R-:W-:Y:S01]  /*1ba90*/  FFMA.FTZ R109, R104.reuse, UR4, R55 ;  /* 0x00000004686d7c23 */ /* 0x050fe20008010037 */
[----:B------:R-:W-:Y:S01]  /*1baa0*/  FMNMX.FTZ R16, R181, R16, !PT ;  /* 0x00000010b5107209 */ /* 0x000fe20007810000 */
[----:B------:R-:W-:Y:S01]  /*1bab0*/  FFMA.FTZ R104, R104, UR4, R53 ;  /* 0x0000000468687c23 */ /* 0x000fe20008010035 */
[----:B------:R-:W-:Y:S01]  /*1bac0*/  FMNMX.FTZ R5, R182, R5, !PT ;  /* 0x00000005b6057209 */ /* 0x000fe20007810000 */
[----:B------:R-:W-:Y:S01]  /*1bad0*/  LDSM.16.MT88.4 R52, [R233+0xa800] ;  /* 0x00a80000e934783b */ /* 0x000fe20000004200 */
[----:B------:R-:W-:Y:S01]  /*1bae0*/  FMNMX.FTZ R16, R179, R16, !PT ;  /* 0x00000010b3107209 */ /* 0x000fe20007810000 */
[----:B------:R-:W-:Y:S01]  /*1baf0*/  FFMA.FTZ R100, R8, UR4, R100 ;  /* 0x0000000408647c23 */ /* 0x000fe20008010064 */
[----:B------:R-:W-:Y:S01]  /*1bb00*/  IADD3 R17, R68, 0xe9, RZ ;  /* 0x000000e944117810 */ /* 0x000fe20007ffe0ff */
[----:B------:R-:W-:Y:S01]  /*1bb10*/  FFMA.FTZ R83, R0, UR4, R83 ;  /* 0x0000000400537c23 */ /* 0x000fe20008010053 */
[----:B------:R-:W-:Y:S01]  /*1bb20*/  IADD3 R8, R68, 0xf1, RZ ;  /* 0x000000f144087810 */ /* 0x000fe20007ffe0ff */
[----:B-1----:R-:W-:Y:S01]  /*1bb30*/  FFMA.FTZ R91, R13, UR4, R91 ;  /* 0x000000040d5b7c23 */ /* 0x002fe2000801005b */
[----:B------:R-:W1:Y:S01]  /*1bb40*/  I2F R7, R17 ;  /* 0x0000001100077306 */ /* 0x000e620000201400 */
        /* <DEDUP_REMOVED lines=8> */
[----:B--2---:R-:W-:Y:S01]  /*1bbd0*/  FFMA.FTZ R36, R12, UR4, R36 ;  /* 0x000000040c247c23 */ /* 0x004fe20008010024 */
[----:B------:R-:W2:Y:S01]  /*1bbe0*/  I2F R8, R8 ;  /* 0x0000000800087306 */ /* 0x000ea20000201400 */
[----:B------:R-:W-:Y:S01]  /*1bbf0*/  FMNMX.FTZ R15, R176, R15, !PT ;  /* 0x0000000fb00f7209 */ /* 0x000fe20007810000 */
[----:B------:R-:W-:Y:S01]  /*1bc00*/  FFMA.FTZ R170, R4, UR4, R170 ;  /* 0x0000000404aa7c23 */ /* 0x000fe200080100aa */
[----:B------:R-:W-:Y:S01]  /*1bc10*/  FMNMX.FTZ R16, R173, R16, !PT ;  /* 0x00000010ad107209 */ /* 0x000fe20007810000 */
[----:B------:R-:W-:Y:S01]  /*1bc20*/  FFMA.FTZ R63, R12, UR4, R63 ;  /* 0x000000040c3f7c23 */ /* 0x000fe2000801003f */
[----:B------:R-:W-:Y:S02]  /*1bc30*/  FMNMX.FTZ R15, R174, R15, !PT ;  /* 0x0000000fae0f7209 */ /* 0x000fe40007810000 */
[----:B------:R-:W-:Y:S02]  /*1bc40*/  FMNMX.FTZ R16, R171, R16, !PT ;  /* 0x00000010ab107209 */ /* 0x000fe40007810000 */
[----:B------:R-:W-:Y:S02]  /*1bc50*/  FMNMX.FTZ R15, R172, R15, !PT ;  /* 0x0000000fac0f7209 */ /* 0x000fe40007810000 */
[----:B------:R-:W-:Y:S02]  /*1bc60*/  FMNMX.FTZ R16, R169, R16, !PT ;  /* 0x00000010a9107209 */ /* 0x000fe40007810000 */
[C---:B------:R-:W-:Y:S01]  /*1bc70*/  IADD3 R2, R68.reuse, 0xe0, RZ ;  /* 0x000000e044027810 */ /* 0x040fe20007ffe0ff */
[----:B-1----:R-:W-:Y:S01]  /*1bc80*/  FFMA.FTZ R69, R7, UR4, R69 ;  /* 0x0000000407457c23 */ /* 0x002fe20008010045 */
[----:B------:R-:W-:Y:S01]  /*1bc90*/  FMNMX.FTZ R16, R125, R16, !PT ;  /* 0x000000107d107209 */ /* 0x000fe20007810000 */
[----:B------:R-:W-:Y:S01]  /*1bca0*/  FFMA.FTZ R70, R7, UR4, R70 ;  /* 0x0000000407467c23 */ /* 0x000fe20008010046 */
[----:B------:R-:W-:Y:S02]  /*1bcb0*/  IADD3 R4, R68, 0xe1, RZ ;  /* 0x000000e144047810 */ /* 0x000fe40007ffe0ff */
[----:B------:R-:W1:Y:S01]  /*1bcc0*/  I2F R2, R2 ;  /* 0x0000000200027306 */ /* 0x000e620000201400 */
[----:B------:R-:W-:Y:S02]  /*1bcd0*/  FMNMX.FTZ R15, R170, R15, !PT ;  /* 0x0000000faa0f7209 */ /* 0x000fe40007810000 */
[----:B------:R-:W-:Y:S02]  /*1bce0*/  FMNMX.FTZ R16, R123, R16, !PT ;  /* 0x000000107b107209 */ /* 0x000fe40007810000 */
[----:B------:R-:W-:Y:S01]  /*1bcf0*/  FMNMX.FTZ R15, R168, R15, !PT ;  /* 0x0000000fa80f7209 */ /* 0x000fe20007810000 */
[C---:B--2---:R-:W-:Y:S01]  /*1bd00*/  FFMA.FTZ R39, R8.reuse, UR4, R39 ;  /* 0x0000000408277c23 */ /* 0x044fe20008010027 */
[----:B------:R-:W-:Y:S01]  /*1bd10*/  FMNMX.FTZ R16, R121, R16, !PT ;  /* 0x0000001079107209 */ /* 0x000fe20007810000 */
[----:B------:R-:W-:Y:S01]  /*1bd20*/  FFMA.FTZ R64, R8, UR4, R64 ;  /* 0x0000000408407c23 */ /* 0x000fe20008010040 */
[----:B------:R-:W-:Y:S01]  /*1bd30*/  FMNMX.FTZ R15, R126, R15, !PT ;  /* 0x0000000f7e0f7209 */ /* 0x000fe20007810000 */
[----:B------:R-:W2:Y:S01]  /*1bd40*/  I2F R4, R4 ;  /* 0x0000000400047306 */ /* 0x000ea20000201400 */
[----:B------:R-:W-:Y:S02]  /*1bd50*/  FMNMX.FTZ R16, R111, R16, !PT ;  /* 0x000000106f107209 */ /* 0x000fe40007810000 */
[----:B------:R-:W-:Y:S02]  /*1bd60*/  FMNMX.FTZ R15, R122, R15, !PT ;  /* 0x0000000f7a0f7209 */ /* 0x000fe40007810000 */
[----:B------:R-:W-:Y:S02]  /*1bd70*/  FMNMX.FTZ R16, R109, R16, !PT ;  /* 0x000000106d107209 */ /* 0x000fe40007810000 */
[----:B------:R-:W-:Y:S02]  /*1bd80*/  FMNMX.FTZ R15, R120, R15, !PT ;  /* 0x0000000f780f7209 */ /* 0x000fe40007810000 */
[----:B------:R-:W-:Y:S02]  /*1bd90*/  IADD3 R5, R68, 0xe8, RZ ;  /* 0x000000e844057810 */ /* 0x000fe40007ffe0ff */
[----:B------:R-:W-:Y:S02]  /*1bda0*/  FMNMX.FTZ R15, R114, R15, !PT ;  /* 0x0000000f720f7209 */ /* 0x000fe40007810000 */
[----:B------:R-:W-:Y:S01]  /*1bdb0*/  FMNMX.FTZ R16, R107, R16, !PT ;  /* 0x000000106b107209 */ /* 0x000fe20007810000 */
[----:B-1----:R-:W-:Y:S01]  /*1bdc0*/  FFMA.FTZ R75, R2, UR4, R75 ;  /* 0x00000004024b7c23 */ /* 0x002fe2000801004b */
[----:B------:R-:W1:Y:S01]  /*1bdd0*/  I2F R5, R5 ;  /* 0x0000000500057306 */ /* 0x000e620000201400 */
[----:B------:R-:W-:Y:S01]  /*1bde0*/  FMNMX.FTZ R15, R108, R15, !PT ;  /* 0x0000000f6c0f7209 */ /* 0x000fe20007810000 */
[----:B------:R-:W-:Y:S01]  /*1bdf0*/  FFMA.FTZ R76, R2, UR4, R76 ;  /* 0x00000004024c7c23 */ /* 0x000fe2000801004c */
[----:B------:R-:W-:Y:S02]  /*1be00*/  FMNMX.FTZ R16, R105, R16, !PT ;  /* 0x0000001069107209 */ /* 0x000fe40007810000 */
[----:B------:R-:W-:Y:S02]  /*1be10*/  FMNMX.FTZ R13, R104, R15, !PT ;  /* 0x0000000f680d7209 */ /* 0x000fe40007810000 */
[----:B------:R-:W-:Y:S01]  /*1be20*/  FMNMX.FTZ R16, R95, R16, !PT ;  /* 0x000000105f107209 */ /* 0x000fe20007810000 */
[----:B--2---:R-:W-:Y:S01]  /*1be30*/  FFMA.FTZ R73, R4, UR4, R73 ;  /* 0x0000000404497c23 */ /* 0x004fe20008010049 */
[----:B------:R-:W-:Y:S01]  /*1be40*/  IADD3 R0, R68, 0xf9, RZ ;  /* 0x000000f944007810 */ /* 0x000fe20007ffe0ff */
[----:B------:R-:W-:Y:S01]  /*1be50*/  FFMA.FTZ R74, R4, UR4, R74 ;  /* 0x00000004044a7c23 */ /* 0x000fe2000801004a */
[----:B------:R-:W-:Y:S02]  /*1be60*/  FMNMX.FTZ R13, R102, R13, !PT ;  /* 0x0000000d660d7209 */ /* 0x000fe40007810000 */
[----:B------:R-:W-:Y:S02]  /*1be70*/  FMNMX.FTZ R16, R91, R16, !PT ;  /* 0x000000105b107209 */ /* 0x000fe40007810000 */
[----:B------:R-:W2:Y:S01]  /*1be80*/  I2F R0, R0 ;  /* 0x0000000000007306 */ /* 0x000ea20000201400 */
        /* <DEDUP_REMOVED lines=13> */
[----:B------:R-:W-:Y:S01]  /*1bf60*/  FMNMX.FTZ R16, R69, R16, !PT ;  /* 0x0000001045107209 */ /* 0x000fe20007810000 */
[----:B--2---:R-:W-:Y:S01]  /*1bf70*/  FFMA.FTZ R3, R0, UR4, R3 ;  /* 0x0000000400037c23 */ /* 0x004fe20008010003 */
        /* <DEDUP_REMOVED lines=21> */
[----:B------:R-:W-:Y:S01]  /*1c0d0*/  FADD.FTZ R4, -R0, R167 ;  /* 0x000000a700047221 */ /* 0x000fe20000010100 */
[----:B--2---:R-:W-:Y:S03]  /*1c0e0*/  FMNMX.FTZ R2, R13, R2, !PT ;  /* 0x000000020d027209 */ /* 0x004fe60007810000 */
[----:B------:R-:W-:Y:S01]  /*1c0f0*/  FMUL.FTZ R37, R4, c[0x0][0x23c] ;  /* 0x00008f0004257a20 */ /* 0x000fe20000410000 */
[----:B------:R-:W1:Y:S01]  /*1c100*/  LDSM.16.MT88.4 R12, [R235+0xa000] ;  /* 0x00a00000eb0c783b */ /* 0x000e620000004200 */
[----:B------:R-:W-:Y:S02]  /*1c110*/  FSEL R68, R68, RZ, P0 ;  /* 0x000000ff44447208 */ /* 0x000fe40000000000 */
[C---:B------:R-:W-:Y:S01]  /*1c120*/  FSETP.NEU.FTZ.AND P0, PT, R2.reuse, -INF , PT ;  /* 0xff8000000200780b */ /* 0x040fe20003f1d000 */
[C---:B------:R-:W-:Y:S01]  /*1c130*/  FADD.FTZ R4, -R2.reuse, R165 ;  /* 0x000000a502047221 */ /* 0x040fe20000010100 */
[----:B------:R-:W2:Y:S01]  /*1c140*/  MUFU.EX2 R37, R37 ;  /* 0x0000002500257308 */ /* 0x000ea20000000800 */
[--C-:B------:R-:W-:Y:S02]  /*1c150*/  FFMA.FTZ R101, R49, c[0x0][0x23c], -R68.reuse ;  /* 0x00008f0031657a23 */ /* 0x100fe40000010844 */
[----:B------:R-:W-:Y:S01]  /*1c160*/  LDSM.16.MT88.4 R48, [R235+0xa800] ;  /* 0x00a80000eb30783b */ /* 0x000fe20000004200 */
[--C-:B------:R-:W-:Y:S02]  /*1c170*/  FFMA.FTZ R112, R57, c[0x0][0x23c], -R68.reuse ;  /* 0x00008f0039707a23 */ /* 0x100fe40000010844 */
[--C-:B------:R-:W-:Y:S02]  /*1c180*/  FFMA.FTZ R93, R77, c[0x0][0x23c], -R68.reuse ;  /* 0x00008f004d5d7a23 */ /* 0x100fe40000010844 */
[--C-:B------:R-:W-:Y:S02]  /*1c190*/  FFMA.FTZ R77, R29, c[0x0][0x23c], -R68.reuse ;  /* 0x00008f001d4d7a23 */ /* 0x100fe40000010844 */
[----:B------:R-:W-:Y:S01]  /*1c1a0*/  MUFU.EX2 R101, R101 ;  /* 0x0000006500657308 */ /* 0x000fe20000000800 */
[--C-:B------:R-:W-:Y:S02]  /*1c1b0*/  FFMA.FTZ R94, R65, c[0x0][0x23c], -R68.reuse ;  /* 0x00008f00415e7a23 */ /* 0x100fe40000010844 */
[----:B------:R-:W-:Y:S02]  /*1c1c0*/  FMUL.FTZ R65, R2, c[0x0][0x23c] ;  /* 0x00008f0002417a20 */ /* 0x000fe40000410000 */
[--C-:B------:R-:W-:Y:S02]  /*1c1d0*/  FFMA.FTZ R88, R10, c[0x0][0x23c], -R68.reuse ;  /* 0x00008f000a587a23 */ /* 0x100fe40000010844 */
[--C-:B------:R-:W-:Y:S01]  /*1c1e0*/  FFMA.FTZ R79, R11, c[0x0][0x23c], -R68.reuse ;  /* 0x00008f000b4f7a23 */ /* 0x100fe20000010844 */
[----:B------:R-:W-:Y:S01]  /*1c1f0*/  FSEL R65, R65, RZ, P0 ;  /* 0x000000ff41417208 */ /* 0x000fe20000000000 */
[--C-:B------:R-:W-:Y:S01]  /*1c200*/  FFMA.FTZ R85, R18, c[0x0][0x23c], -R68.reuse ;  /* 0x00008f0012557a23 */ /* 0x100fe20000010844 */
[----:B------:R-:W-:Y:S01]  /*1c210*/  MUFU.EX2 R94, R94 ;  /* 0x0000005e005e7308 */ /* 0x000fe20000000800 */
[--C-:B------:R-:W-:Y:S01]  /*1c220*/  FFMA.FTZ R92, R19, c[0x0][0x23c], -R68.reuse ;  /* 0x00008f00135c7a23 */ /* 0x100fe20000010844 */
[----:B------:R-:W-:Y:S01]  /*1c230*/  PLOP3.LUT P0, PT, PT, PT, UP0, 0x80, 0x0 ;  /* 0x000000000000781c */ /* 0x000fe20003f0f008 */
[--C-:B------:R-:W-:Y:S02]  /*1c240*/  FFMA.FTZ R96, R28, c[0x0][0x23c], -R65.reuse ;  /* 0x00008f001c607a23 */ /* 0x100fe40000010841 */
[--C-:B------:R-:W-:Y:S02]  /*1c250*/  FFMA.FTZ R87, R30, c[0x0][0x23c], -R65.reuse ;  /* 0x00008f001e577a23 */ /* 0x100fe40000010841 */
[--C-:B------:R-:W-:Y:S02]  /*1c260*/  FFMA.FTZ R97, R46, c[0x0][0x23c], -R65.reuse ;  /* 0x00008f002e617a23 */ /* 0x100fe40000010841 */
[--C-:B------:R-:W-:Y:S01]  /*1c270*/  FFMA.FTZ R98, R44, c[0x0][0x23c], -R65.reuse ;  /* 0x00008f002c627a23 */ /* 0x100fe20000010841 */
[----:B------:R-:W3:Y:S01]  /*1c280*/  MUFU.EX2 R93, R93 ;  /* 0x0000005d005d7308 */ /* 0x000ee20000000800 */
[----:B------:R-:W-:Y:S01]  /*1c290*/  LDSM.16.MT88.4 R44, [R231+0xa000] ;  /* 0x00a00000e72c783b */ /* 0x000fe20000004200 */
[--C-:B------:R-:W-:Y:S02]  /*1c2a0*/  FFMA.FTZ R115, R56, c[0x0][0x23c], -R65.reuse ;  /* 0x00008f0038737a23 */ /* 0x100fe40000010841 */
[--C-:B------:R-:W-:Y:S02]  /*1c2b0*/  FFMA.FTZ R90, R86, c[0x0][0x23c], -R65.reuse ;  /* 0x00008f00565a7a23 */ /* 0x100fe40000010841 */
[--C-:B------:R-:W-:Y:S02]  /*1c2c0*/  FFMA.FTZ R86, R31, c[0x0][0x23c], -R68.reuse ;  /* 0x00008f001f567a23 */ /* 0x100fe40000010844 */
[C---:B--2---:R-:W-:Y:S01]  /*1c2d0*/  FMUL.FTZ R6, R37.reuse, R162 ;  /* 0x000000a225067220 */ /* 0x044fe20000410000 */
[----:B------:R-:W2:Y:S01]  /*1c2e0*/  LDSM.16.MT88.4 R28, [R232+0xa000] ;  /* 0x00a00000e81c783b */ /* 0x000ea20000004200 */
[----:B------:R-:W-:Y:S01]  /*1c2f0*/  MUFU.EX2 R88, R88 ;  /* 0x0000005800587308 */ /* 0x000fe20000000800 */
[C---:B------:R-:W-:Y:S02]  /*1c300*/  FMUL.FTZ R7, R37.reuse, R163 ;  /* 0x000000a325077220 */ /* 0x040fe40000410000 */
[----:B------:R-:W-:Y:S02]  /*1c310*/  FMUL.FTZ R10, R37, R158 ;  /* 0x0000009e250a7220 */ /* 0x000fe40000410000 */
[--C-:B------:R-:W-:Y:S02]  /*1c320*/  FFMA.FTZ R158, R199, c[0x0][0x23c], -R68.reuse ;  /* 0x00008f00c79e7a23 */ /* 0x100fe40000010844 */
[----:B------:R-:W-:Y:S01]  /*1c330*/  LDSM.16.MT88.4 R56, [R231+0xa800] ;  /* 0x00a80000e738783b */ /* 0x000fe20000004200 */
[C---:B------:R-:W-:Y:S02]  /*1c340*/  FMUL.FTZ R11, R37.reuse, R159 ;  /* 0x0000009f250b7220 */ /* 0x040fe40000410000 */
[----:B------:R-:W4:Y:S01]  /*1c350*/  MUFU.EX2 R79, R79 ;  /* 0x0000004f004f7308 */ /* 0x000f220000000800 */
[----:B------:R-:W-:Y:S02]  /*1c360*/  FMUL.FTZ R18, R37, R150 ;  /* 0x0000009625127220 */ /* 0x000fe40000410000 */
[--C-:B------:R-:W-:Y:S01]  /*1c370*/  FFMA.FTZ R150, R207, c[0x0][0x23c], -R68.reuse ;  /* 0x00008f00cf967a23 */ /* 0x100fe20000010844 */
[----:B---3--:R-:W-:Y:S01]  /*1c380*/  F2FP.PACK_AB R41, R93, R94 ;  /* 0x0000005e5d29723e */ /* 0x008fe200000000ff */
[C---:B------:R-:W-:Y:S02]  /*1c390*/  FMUL.FTZ R19, R37.reuse, R151 ;  /* 0x0000009725137220 */ /* 0x040fe40000410000 */
[C---:B------:R-:W-:Y:S02]  /*1c3a0*/  FMUL.FTZ R26, R37.reuse, R142 ;  /* 0x0000008e251a7220 */ /* 0x040fe40000410000 */
[C---:B------:R-:W-:Y:S01]  /*1c3b0*/  FMUL.FTZ R27, R37.reuse, R143 ;  /* 0x0000008f251b7220 */ /* 0x040fe20000410000 */
[----:B------:R-:W-:Y:S01]  /*1c3c0*/  MUFU.EX2 R96, R96 ;  /* 0x0000006000607308 */ /* 0x000fe20000000800 */
[--C-:B------:R-:W-:Y:S02]  /*1c3d0*/  FFMA.FTZ R99, R34, c[0x0][0x23c], -R65.reuse ;  /* 0x00008f0022637a23 */ /* 0x100fe40000010841 */
[----:B------:R-:W-:Y:S02]  /*1c3e0*/  FMUL.FTZ R34, R37, R134 ;  /* 0x0000008625227220 */ /* 0x000fe40000410000 */
[--C-:B------:R-:W-:Y:S02]  /*1c3f0*/  FFMA.FTZ R106, R32, c[0x0][0x23c], -R65.reuse ;  /* 0x00008f00206a7a23 */ /* 0x100fe40000010841 */
[--C-:B------:R-:W-:Y:S02]  /*1c400*/  FFMA.FTZ R110, R35, c[0x0][0x23c], -R68.reuse ;  /* 0x00008f00236e7a23 */ /* 0x100fe40000010844 */
[----:B------:R-:W-:Y:S01]  /*1c410*/  FMUL.FTZ R35, R37, R135 ;  /* 0x0000008725237220 */ /* 0x000fe20000410000 */
[----:B------:R-:W3:Y:S01]  /*1c420*/  MUFU.EX2 R87, R87 ;  /* 0x0000005700577308 */ /* 0x000ee20000000800 */
[--C-:B------:R-:W-:Y:S02]  /*1c430*/  FFMA.FTZ R103, R33, c[0x0][0x23c], -R68.reuse ;  /* 0x00008f0021677a23 */ /* 0x100fe40000010844 */
[--C-:B------:R-:W-:Y:S01]  /*1c440*/  FFMA.FTZ R119, R119, c[0x0][0x23c], -R68.reuse ;  /* 0x00008f0077777a23 */ /* 0x100fe20000010844 */
[----:B----4-:R-:W-:Y:S01]  /*1c450*/  F2FP.PACK_AB R43, R79, R88 ;  /* 0x000000584f2b723e */ /* 0x010fe200000000ff */
        /* <DEDUP_REMOVED lines=11> */
[--C-:B------:R-:W-:Y:S01]  /*1c510*/  FFMA.FTZ R163, R193, c[0x0][0x23c], -R68.reuse ;  /* 0x00008f00c1a37a23 */ /* 0x100fe20000010844 */
[----:B---3--:R-:W-:Y:S01]  /*1c520*/  F2FP.PACK_AB R40, R87, R96 ;  /* 0x000000605728723e */ /* 0x008fe200000000ff */
        /* <DEDUP_REMOVED lines=10> */
[----:B------:R-:W-:Y:S02]  /*1c5d0*/  FMUL.FTZ R38, R4, c[0x0][0x23c] ;  /* 0x00008f0004267a20 */ /* 0x000fe40000410000 */
        /* <DEDUP_REMOVED lines=10> */
[----:B------:R-:W4:Y:S01]  /*1c680*/  MUFU.EX2 R81, R81 ;  /* 0x0000005100517308 */ /* 0x000f220000000800 */
[--C-:B------:R-:W-:Y:S02]  /*1c690*/  FFMA.FTZ R67, R67, c[0x0][0x23c], -R68.reuse ;  /* 0x00008f0043437a23 */ /* 0x100fe40000010844 */
[--C-:B------:R-:W-:Y:S02]  /*1c6a0*/  FFMA.FTZ R116, R116, c[0x0][0x23c], -R65.reuse ;  /* 0x00008f0074747a23 */ /* 0x100fe40000010841 */
[--C-:B------:R-:W-:Y:S02]  /*1c6b0*/  FFMA.FTZ R113, R113, c[0x0][0x23c], -R65.reuse ;  /* 0x00008f0071717a23 */ /* 0x100fe40000010841 */
[--C-:B------:R-:W-:Y:S02]  /*1c6c0*/  FFMA.FTZ R118, R118, c[0x0][0x23c], -R65.reuse ;  /* 0x00008f0076767a23 */ /* 0x100fe40000010841 */
[--C-:B------:R-:W-:Y:S01]  /*1c6d0*/  FFMA.FTZ R127, R127, c[0x0][0x23c], -R65.reuse ;  /* 0x00008f007f7f7a23 */ /* 0x100fe20000010841 */
[----:B------:R-:W5:Y:S01]  /*1c6e0*/  MUFU.EX2 R92, R92 ;  /* 0x0000005c005c7308 */ /* 0x000f620000000800 */
[--C-:B------:R-:W-:Y:S02]  /*1c6f0*/  FFMA.FTZ R130, R130, c[0x0][0x23c], -R65.reuse ;  /* 0x00008f0082827a23 */ /* 0x100fe40000010841 */
[--C-:B------:R-:W-:Y:S02]  /*1c700*/  FFMA.FTZ R131, R131, c[0x0][0x23c], -R65.reuse ;  /* 0x00008f0083837a23 */ /* 0x100fe40000010841 */
[C---:B---3--:R-:W-:Y:S02]  /*1c710*/  FMUL.FTZ R4, R38.reuse, R160 ;  /* 0x000000a026047220 */ /* 0x048fe40000410000 */
[C---:B------:R-:W-:Y:S02]  /*1c720*/  FMUL.FTZ R5, R38.reuse, R161 ;  /* 0x000000a126057220 */ /* 0x040fe40000410000 */
[C---:B------:R-:W-:Y:S01]  /*1c730*/  FMUL.FTZ R32, R38.reuse, R132 ;  /* 0x0000008426207220 */ /* 0x040fe20000410000 */
[----:B------:R-:W-:Y:S01]  /*1c740*/  MUFU.EX2 R97, R97 ;  /* 0x0000006100617308 */ /* 0x000fe20000000800 */
[C---:B------:R-:W-:Y:S02]  /*1c750*/  FMUL.FTZ R8, R38.reuse, R156 ;  /* 0x0000009c26087220 */ /* 0x040fe40000410000 */
[C---:B------:R-:W-:Y:S01]  /*1c760*/  FMUL.FTZ R9, R38.reuse, R157 ;  /* 0x0000009d26097220 */ /* 0x040fe20000410000 */
[----:B----4-:R-:W-:Y:S01]  /*1c770*/  F2FP.PACK_AB R42, R81, R90 ;  /* 0x0000005a512a723e */ /* 0x010fe200000000ff */
[C---:B------:R-:W-:Y:S02]  /*1c780*/  FMUL.FTZ R33, R38.reuse, R133 ;  /* 0x0000008526217220 */ /* 0x040fe40000410000 */
[--C-:B------:R-:W-:Y:S02]  /*1c790*/  FFMA.FTZ R157, R195, c[0x0][0x23c], -R68.reuse ;  /* 0x00008f00c39d7a23 */ /* 0x100fe40000010844 */
[C---:B------:R-:W-:Y:S01]  /*1c7a0*/  FMUL.FTZ R16, R38.reuse, R148 ;  /* 0x0000009426107220 */ /* 0x040fe20000410000 */
[----:B------:R-:W3:Y:S01]  /*1c7b0*/  MUFU.EX2 R98, R98 ;  /* 0x0000006200627308 */ /* 0x000ee20000000800 */
[C---:B-1----:R-:W-:Y:S05]  /*1c7c0*/  HMMA.16816.F32 R4, R40.reuse, R12, R4 ;  /* 0x0000000c2804723c */ /* 0x042fea0000001804 */
[C---:B------:R-:W-:Y:S02]  /*1c7d0*/  FMUL.FTZ R17, R38.reuse, R149 ;  /* 0x0000009526117220 */ /* 0x040fe40000410000 */
[--C-:B------:R-:W-:Y:S01]  /*1c7e0*/  FFMA.FTZ R149, R203, c[0x0][0x23c], -R68.reuse ;  /* 0x00008f00cb957a23 */ /* 0x100fe20000010844 */
[C---:B------:R-:W-:Y:S01]  /*1c7f0*/  HMMA.16816.F32 R8, R40.reuse, R14, R8 ;  /* 0x0000000e2808723c */ /* 0x040fe20000001808 */
[----:B------:R-:W-:Y:S03]  /*1c800*/  MUFU.EX2 R99, R99 ;  /* 0x0000006300637308 */ /* 0x000fe60000000800 */
[C---:B------:R-:W-:Y:S02]  /*1c810*/  FMUL.FTZ R12, R38.reuse, R152 ;  /* 0x00000098260c7220 */ /* 0x040fe40000410000 */
[C---:B------:R-:W-:Y:S02]  /*1c820*/  FMUL.FTZ R13, R38.reuse, R153 ;  /* 0x00000099260d7220 */ /* 0x040fe40000410000 */
[C---:B------:R-:W-:Y:S03]  /*1c830*/  FMUL.FTZ R14, R37.reuse, R154 ;  /* 0x0000009a250e7220 */ /* 0x040fe60000410000 */
[----:B------:R-:W1:Y:S01]  /*1c840*/  MUFU.EX2 R106, R106 ;  /* 0x0000006a006a7308 */ /* 0x000e620000000800 */
[----:B------:R-:W-:Y:S02]  /*1c850*/  FMUL.FTZ R15, R37, R155 ;  /* 0x0000009b250f7220 */ /* 0x000fe40000410000 */
[C---:B------:R-:W-:Y:S02]  /*1c860*/  FMUL.FTZ R24, R38.reuse, R140 ;  /* 0x0000008c26187220 */ /* 0x040fe40000410000 */
[C---:B------:R-:W-:Y:S02]  /*1c870*/  FMUL.FTZ R25, R38.reuse, R141 ;  /* 0x0000008d26197220 */ /* 0x040fe40000410000 */
[--C-:B------:R-:W-:Y:S01]  /*1c880*/  FFMA.FTZ R132, R223, c[0x0][0x23c], -R68.reuse ;  /* 0x00008f00df847a23 */ /* 0x100fe20000010844 */
[C---:B------:R-:W-:Y:S02]  /*1c890*/  HMMA.16816.F32 R12, R40.reuse, R20, R12 ;  /* 0x00000014280c723c */ /* 0x040fe4000000180c */
[----:B------:R-:W4:Y:S01]  /*1c8a0*/  MUFU.EX2 R110, R110 ;  /* 0x0000006e006e7308 */ /* 0x000f220000000800 */
[--C-:B------:R-:W-:Y:S02]  /*1c8b0*/  FFMA.FTZ R133, R219, c[0x0][0x23c], -R68.reuse ;  /* 0x00008f00db857a23 */ /* 0x100fe40000010844 */
[--C-:B------:R-:W-:Y:S02]  /*1c8c0*/  FFMA.FTZ R141, R213, c[0x0][0x23c], -R68.reuse ;  /* 0x00008f00d58d7a23 */ /* 0x100fe40000010844 */
[C---:B------:R-:W-:Y:S01]  /*1c8d0*/  FMUL.FTZ R20, R38.reuse, R144 ;  /* 0x0000009026147220 */ /* 0x040fe20000410000 */
[C---:B------:R-:W-:Y:S04]  /*1c8e0*/  HMMA.16816.F32 R16, R40.reuse, R22, R16 ;  /* 0x000000162810723c */ /* 0x040fe80000001810 */
[----:B------:R-:W-:Y:S01]  /*1c8f0*/  MUFU.EX2 R103, R103 ;  /* 0x0000006700677308 */ /* 0x000fe20000000800 */
[----:B------:R-:W-:Y:S02]  /*1c900*/  FMUL.FTZ R21, R38, R145 ;  /* 0x0000009126157220 */ /* 0x000fe40000410000 */
[C---:B------:R-:W-:Y:S02]  /*1c910*/  FMUL.FTZ R22, R37.reuse, R146 ;  /* 0x0000009225167220 */ /* 0x040fe40000410000 */
[----:B------:R-:W-:Y:S03]  /*1c920*/  FMUL.FTZ R23, R37, R147 ;  /* 0x0000009325177220 */ /* 0x000fe60000410000 */
[--C-:B------:R-:W-:Y:S02]  /*1c930*/  FFMA.FTZ R144, R211, c[0x0][0x23c], -R68.reuse ;  /* 0x00008f00d3907a23 */ /* 0x100fe40000010844 */
[----:B------:R-:W1:Y:S01]  /*1c940*/  MUFU.EX2 R112, R112 ;  /* 0x0000007000707308 */ /* 0x000e620000000800 */
[--C-:B------:R-:W-:Y:S01]  /*1c950*/  FFMA.FTZ R146, R212, c[0x0][0x23c], -R65.reuse ;  /* 0x00008f00d4927a23 */ /* 0x100fe20000010841 */
[C---:B--2---:R-:W-:Y:S03]  /*1c960*/  HMMA.16816.F32 R20, R40.reuse, R28, R20 ;  /* 0x0000001c2814723c */ /* 0x044fe60000001814 */
[--C-:B------:R-:W-:Y:S02]  /*1c970*/  FFMA.FTZ R148, R208, c[0x0][0x23c], -R65.reuse ;  /* 0x00008f00d0947a23 */ /* 0x100fe40000010841 */
[--C-:B------:R-:W-:Y:S02]  /*1c980*/  FFMA.FTZ R147, R209, c[0x0][0x23c], -R68.reuse ;  /* 0x00008f00d1937a23 */ /* 0x100fe40000010844 */
[C---:B------:R-:W-:Y:S01]  /*1c990*/  FMUL.FTZ R28, R38.reuse, R136 ;  /* 0x00000088261c7220 */ /* 0x040fe20000410000 */
[----:B------:R-:W-:Y:S01]  /*1c9a0*/  MUFU.EX2 R115, R115 ;  /* 0x0000007300737308 */ /* 0x000fe20000000800 */
[C---:B------:R-:W-:Y:S03]  /*1c9b0*/  HMMA.16816.F32 R24, R40.reuse, R30, R24 ;  /* 0x0000001e2818723c */ /* 0x040fe60000001818 */
[----:B------:R-:W-:Y:S02]  /*1c9c0*/  FMUL.FTZ R29, R38, R137 ;  /* 0x00000089261d7220 */ /* 0x000fe40000410000 */
[--C-:B------:R-:W-:Y:S02]  /*1c9d0*/  FFMA.FTZ R136, R221, c[0x0][0x23c], -R68.reuse ;  /* 0x00008f00dd887a23 */ /* 0x100fe40000010844 */
[C---:B------:R-:W-:Y:S02]  /*1c9e0*/  FMUL.FTZ R30, R37.reuse, R138 ;  /* 0x0000008a251e7220 */ /* 0x040fe40000410000 */
[----:B------:R-:W2:Y:S03]  /*1c9f0*/  MUFU.EX2 R116, R116 ;  /* 0x0000007400747308 */ /* 0x000ea60000000800 */
[----:B------:R-:W-:Y:S02]  /*1ca00*/  FMUL.FTZ R31, R37, R139 ;  /* 0x0000008b251f7220 */ /* 0x000fe40000410000 */
        /* <DEDUP_REMOVED lines=8> */
[----:B------:R-:W-:Y:S01]  /*1ca90*/  HMMA.16816.F32 R32, R40, R46, R32 ;  /* 0x0000002e2820723c */ /* 0x000fe20000001820 */
[----:B------:R-:W2:Y:S01]  /*1caa0*/  MUFU.EX2 R118, R118 ;  /* 0x0000007600767308 */ /* 0x000ea20000000800 */
[----:B------:R-:W2:Y:S02]  /*1cab0*/  LDSM.16.MT88.4 R44, [R232+0xa800] ;  /* 0x00a80000e82c783b */ /* 0x000ea40000004200 */
[--C-:B------:R-:W-:Y:S02]  /*1cac0*/  FFMA.FTZ R160, R197, c[0x0][0x23c], -R68.reuse ;  /* 0x00008f00c5a07a23 */ /* 0x100fe40000010844 */
[--C-:B------:R-:W-:Y:S01]  /*1cad0*/  FFMA.FTZ R161, R198, c[0x0][0x23c], -R65.reuse ;  /* 0x00008f00c6a17a23 */ /* 0x100fe20000010841 */
[----:B------:R-:W-:Y:S01]  /*1cae0*/  F2FP.PACK_AB R41, R77, R86 ;  /* 0x000000564d29723e */ /* 0x000fe200000000ff */
[--C-:B------:R-:W-:Y:S01]  /*1caf0*/  FFMA.FTZ R134, R252, c[0x0][0x23c], -R65.reuse ;  /* 0x00008f00fc867a23 */ /* 0x100fe20000010841 */
[----:B-----5:R-:W-:Y:S02]  /*1cb00*/  F2FP.PACK_AB R43, R92, R85 ;  /* 0x000000555c2b723e */ /* 0x020fe400000000ff */
[----:B------:R-:W-:Y:S01]  /*1cb10*/  MUFU.EX2 R119, R119 ;  /* 0x0000007700777308 */ /* 0x000fe20000000800 */
[----:B---3--:R-:W-:Y:S01]  /*1cb20*/  F2FP.PACK_AB R40, R98, R97 ;  /* 0x000000616228723e */ /* 0x008fe200000000ff */
[--C-:B------:R-:W-:Y:S01]  /*1cb30*/  FFMA.FTZ R135, R222, c[0x0][0x23c], -R65.reuse ;  /* 0x00008f00de877a23 */ /* 0x100fe20000010841 */
[----:B-1----:R-:W-:Y:S01]  /*1cb40*/  F2FP.PACK_AB R42, R106, R99 ;  /* 0x000000636a2a723e */ /* 0x002fe200000000ff */
[--C-:B------:R-:W-:Y:S02]  /*1cb50*/  FFMA.FTZ R138, R220, c[0x0][0x23c], -R65.reuse ;  /* 0x00008f00dc8a7a23 */ /* 0x100fe40000010841 */
[--C-:B------:R-:W-:Y:S02]  /*1cb60*/  FFMA.FTZ R140, R218, c[0x0][0x23c], -R65.reuse ;  /* 0x00008f00da8c7a23 */ /* 0x100fe40000010841 */
[--C-:B------:R-:W-:Y:S02]  /*1cb70*/  FFMA.FTZ R145, R210, c[0x0][0x23c], -R65.reuse ;  /* 0x00008f00d2917a23 */ /* 0x100fe40000010841 */
[----:B------:R-:W1:Y:S01]  /*1cb80*/  MUFU.EX2 R124, R124 ;  /* 0x0000007c007c7308 */ /* 0x000e620000000800 */
[C---:B------:R-:W-:Y:S03]  /*1cb90*/  HMMA.16816.F32 R4, R40.reuse, R48, R4 ;  /* 0x000000302804723c */ /* 0x040fe60000001804 */
[--C-:B------:R-:W-:Y:S02]  /*1cba0*/  FFMA.FTZ R153, R202, c[0x0][0x23c], -R65.reuse ;  /* 0x00008f00ca997a23 */ /* 0x100fe40000010841 */
[--C-:B------:R-:W-:Y:S02]  /*1cbb0*/  FFMA.FTZ R192, R192, c[0x0][0x23c], -R65.reuse ;  /* 0x00008f00c0c07a23 */ /* 0x100fe40000010841 */
[--C-:B------:R-:W-:Y:S01]  /*1cbc0*/  FFMA.FTZ R167, R190, c[0x0][0x23c], -R65.reuse ;  /* 0x00008f00bea77a23 */ /* 0x100fe20000010841 */
[C---:B------:R-:W-:Y:S01]  /*1cbd0*/  HMMA.16816.F32 R8, R40.reuse, R50, R8 ;  /* 0x000000322808723c */ /* 0x040fe20000001808 */
[----:B------:R-:W-:Y:S01]  /*1cbe0*/  MUFU.EX2 R117, R117 ;  /* 0x0000007500757308 */ /* 0x000fe20000000800 */
[----:B------:R-:W3:Y:S02]  /*1cbf0*/  LDSM.16.MT88.4 R48, [R235+0xb000] ;  /* 0x00b00000eb30783b */ /* 0x000ee40000004200 */
[--C-:B------:R-:W-:Y:S02]  /*1cc00*/  FFMA.FTZ R190, R181, c[0x0][0x23c], -R68.reuse ;  /* 0x00008f00b5be7a23 */ /* 0x100fe40000010844 */
[--C-:B------:R-:W-:Y:S02]  /*1cc10*/  FFMA.FTZ R188, R188, c[0x0][0x23c], -R65.reuse ;  /* 0x00008f00bcbc7a23 */ /* 0x100fe40000010841 */
[C---:B------:R-:W-:Y:S03]  /*1cc20*/  HMMA.16816.F32 R12, R40.reuse, R52, R12 ;  /* 0x00000034280c723c */ /* 0x040fe6000000180c */
[----:B------:R-:W5:Y:S01]  /*1cc30*/  MUFU.EX2 R128, R128 ;  /* 0x0000008000807308 */ /* 0x000f620000000800 */
[--C-:B------:R-:W-:Y:S02]  /*1cc40*/  FFMA.FTZ R186, R186, c[0x0][0x23c], -R65.reuse ;  /* 0x00008f00baba7a23 */ /* 0x100fe40000010841 */
[--C-:B------:R-:W-:Y:S02]  /*1cc50*/  FFMA.FTZ R187, R184, c[0x0][0x23c], -R65.reuse ;  /* 0x00008f00b8bb7a23 */ /* 0x100fe40000010841 */
[C---:B------:R-:W-:Y:S01]  /*1cc60*/  HMMA.16816.F32 R16, R40.reuse, R54, R16 ;  /* 0x000000362810723c */ /* 0x040fe20000001810 */
[----:B------:R-:W1:Y:S03]  /*1cc70*/  LDSM.16.MT88.4 R52, [R233+0xb000] ;  /* 0x00b00000e934783b */ /* 0x000e660000004200 */
[--C-:B------:R-:W-:Y:S01]  /*1cc80*/  FFMA.FTZ R184, R185, c[0x0][0x23c], -R68.reuse ;  /* 0x00008f00b9b87a23 */ /* 0x100fe20000010844 */
[----:B------:R-:W-:Y:S01]  /*1cc90*/  MUFU.EX2 R127, R127 ;  /* 0x0000007f007f7308 */ /* 0x000fe20000000800 */
[--C-:B------:R-:W-:Y:S02]  /*1cca0*/  FFMA.FTZ R181, R182, c[0x0][0x23c], -R65.reuse ;  /* 0x00008f00b6b57a23 */ /* 0x100fe40000010841 */
[C---:B--2---:R-:W-:Y:S04]  /*1ccb0*/  HMMA.16816.F32 R20, R40.reuse, R44, R20 ;  /* 0x0000002c2814723c */ /* 0x044fe80000001814 */
[--C-:B------:R-:W-:Y:S02]  /*1ccc0*/  FFMA.FTZ R182, R171, c[0x0][0x23c], -R68.reuse ;  /* 0x00008f00abb67a23 */ /* 0x100fe40000010844 */
[--C-:B------:R-:W-:Y:S01]  /*1ccd0*/  FFMA.FTZ R180, R180, c[0x0][0x23c], -R65.reuse ;  /* 0x00008f00b4b47a23 */ /* 0x100fe20000010841 */
[----:B------:R-:W2:Y:S01]  /*1cce0*/  MUFU.EX2 R130, R130 ;  /* 0x0000008200827308 */ /* 0x000ea20000000800 */
[C---:B------:R-:W-:Y:S01]  /*1ccf0*/  HMMA.16816.F32 R24, R40.reuse, R46, R24 ;  /* 0x0000002e2818723c */ /* 0x040fe20000001818 */
[----:B------:R-:W1:Y:S03]  /*1cd00*/  LDSM.16.MT88.4 R44, [R232+0xb000] ;  /* 0x00b00000e82c783b */ /* 0x000e660000004200 */
[--C-:B------:R-:W-:Y:S02]  /*1cd10*/  FFMA.FTZ R178, R178, c[0x0][0x23c], -R65.reuse ;  /* 0x00008f00b2b27a23 */ /* 0x100fe40000010841 */
[--C-:B------:R-:W-:Y:S02]  /*1cd20*/  FFMA.FTZ R185, R176, c[0x0][0x23c], -R65.reuse ;  /* 0x00008f00b0b97a23 */ /* 0x100fe40000010841 */
[C---:B------:R-:W-:Y:S01]  /*1cd30*/  HMMA.16816.F32 R28, R40.reuse, R56, R28 ;  /* 0x00000038281c723c */ /* 0x040fe2000000181c */
[----:B------:R-:W-:Y:S03]  /*1cd40*/  MUFU.EX2 R131, R131 ;  /* 0x0000008300837308 */ /* 0x000fe60000000800 */
[--C-:B------:R-:W-:Y:S02]  /*1cd50*/  FFMA.FTZ R176, R177, c[0x0][0x23c], -R68.reuse ;  /* 0x00008f00b1b07a23 */ /* 0x100fe40000010844 */
[--C-:B------:R-:W-:Y:S02]  /*1cd60*/  FFMA.FTZ R171, R174, c[0x0][0x23c], -R65.reuse ;  /* 0x00008f00aeab7a23 */ /* 0x100fe40000010841 */
[----:B------:R-:W-:Y:S01]  /*1cd70*/  HMMA.16816.F32 R32, R40, R58, R32 ;  /* 0x0000003a2820723c */ /* 0x000fe20000001820 */
[----:B------:R-:W2:Y:S02]  /*1cd80*/  LDSM.16.MT88.4 R56, [R231+0xb000] ;  /* 0x00b00000e738783b */ /* 0x000ea40000004200 */
[----:B------:R-:W1:Y:S01]  /*1cd90*/  MUFU.EX2 R134, R134 ;  /* 0x0000008600867308 */ /* 0x000e620000000800 */
[--C-:B------:R-:W-:Y:S02]  /*1cda0*/  FFMA.FTZ R174, R123, c[0x0][0x23c], -R68.reuse ;  /* 0x00008f007bae7a23 */ /* 0x100fe40000010844 */
[--C-:B------:R-:W-:Y:S01]  /*1cdb0*/  FFMA.FTZ R172, R172, c[0x0][0x23c], -R65.reuse ;  /* 0x00008f00acac7a23 */ /* 0x100fe20000010841 */
[----:B----4-:R-:W-:Y:S01]  /*1cdc0*/  F2FP.PACK_AB R41, R110, R101 ;  /* 0x000000656e29723e */ /* 0x010fe200000000ff */
[--C-:B------:R-:W-:Y:S01]  /*1cdd0*/  FFMA.FTZ R170, R170, c[0x0][0x23c], -R65.reuse ;  /* 0x00008f00aaaa7a23 */ /* 0x100fe20000010841 */
[----:B------:R-:W-:Y:S03]  /*1cde0*/  F2FP.PACK_AB R43, R112, R103 ;  /* 0x00000067702b723e */ /* 0x000fe600000000ff */
[----:B------:R-:W-:Y:S01]  /*1cdf0*/  F2FP.PACK_AB R40, R116, R115 ;  /* 0x000000737428723e */ /* 0x000fe200000000ff */
[----:B------:R-:W-:Y:S01]  /*1ce00*/  MUFU.EX2 R129, R129 ;  /* 0x0000008100817308 */ /* 0x000fe20000000800 */
[----:B------:R-:W-:Y:S01]  /*1ce10*/  F2FP.PACK_AB R42, R118, R113 ;  /* 0x00000071762a723e */ /* 0x000fe200000000ff */
[--C-:B------:R-:W-:Y:S02]  /*1ce20*/  FFMA.FTZ R177, R168, c[0x0][0x23c], -R65.reuse ;  /* 0x00008f00a8b17a23 */ /* 0x100fe40000010841 */
[--C-:B------:R-:W-:Y:S02]  /*1ce30*/  FFMA.FTZ R168, R169, c[0x0][0x23c], -R68.reuse ;  /* 0x00008f00a9a87a23 */ /* 0x100fe40000010844 */
[--C-:B------:R-:W-:Y:S02]  /*1ce40*/  FFMA.FTZ R123, R126, c[0x0][0x23c], -R65.reuse ;  /* 0x00008f007e7b7a23 */ /* 0x100fe40000010841 */
[C---:B---3--:R-:W-:Y:S02]  /*1ce50*/  HMMA.16816.F32 R4, R40.reuse, R48, R4 ;  /* 0x000000302804723c */ /* 0x048fe40000001804 */
[----:B------:R-:W3:Y:S01]  /*1ce60*/  MUFU.EX2 R132, R132 ;  /* 0x0000008400847308 */ /* 0x000ee20000000800 */
[--C-:B------:R-:W-:Y:S02]  /*1ce70*/  FFMA.FTZ R126, R105, c[0x0][0x23c], -R68.reuse ;  /* 0x00008f00697e7a23 */ /* 0x100fe40000010844 */
[--C-:B------:R-:W-:Y:S02]  /*1ce80*/  FFMA.FTZ R122, R122, c[0x0][0x23c], -R65.reuse ;  /* 0x00008f007a7a7a23 */ /* 0x100fe40000010841 */
[--C-:B------:R-:W-:Y:S01]  /*1ce90*/  FFMA.FTZ R120, R120, c[0x0][0x23c], -R65.reuse ;  /* 0x00008f0078787a23 */ /* 0x100fe20000010841 */
[C---:B------:R-:W-:Y:S01]  /*1cea0*/  HMMA.16816.F32 R8, R40.reuse, R50, R8 ;  /* 0x000000322808723c */ /* 0x040fe20000001808 */
[----:B------:R-:W4:Y:S03]  /*1ceb0*/  LDSM.16.MT88.4 R48, [R235+0xb800] ;  /* 0x00b80000eb30783b */ /* 0x000f260000004200 */
[----:B------:R-:W-:Y:S01]  /*1cec0*/  MUFU.EX2 R136, R136 ;  /* 0x0000008800887308 */ /* 0x000fe20000000800 */
[--C-:B------:R-:W-:Y:S02]  /*1ced0*/  FFMA.FTZ R169, R114, c[0x0][0x23c], -R65.reuse ;  /* 0x00008f0072a97a23 */ /* 0x100fe40000010841 */
[--C-:B------:R-:W-:Y:S01]  /*1cee0*/  FFMA.FTZ R114, R111, c[0x0][0x23c], -R68.reuse ;  /* 0x00008f006f727a23 */ /* 0x100fe20000010844 */
[C---:B-1----:R-:W-:Y:S04]  /*1cef0*/  HMMA.16816.F32 R12, R40.reuse, R52, R12 ;  /* 0x00000034280c723c */ /* 0x042fe8000000180c */
[--C-:B------:R-:W-:Y:S02]  /*1cf00*/  FFMA.FTZ R105, R108, c[0x0][0x23c], -R65.reuse ;  /* 0x00008f006c697a23 */ /* 0x100fe40000010841 */
[----:B------:R-:W1:Y:S01]  /*1cf10*/  MUFU.EX2 R133, R133 ;  /* 0x0000008500857308 */ /* 0x000e620000000800 */
[--C-:B------:R-:W-:Y:S01]  /*1cf20*/  FFMA.FTZ R104, R104, c[0x0][0x23c], -R65.reuse ;  /* 0x00008f0068687a23 */ /* 0x100fe20000010841 */
[C---:B------:R-:W-:Y:S01]  /*1cf30*/  HMMA.16816.F32 R16, R40.reuse, R54, R16 ;  /* 0x000000362810723c */ /* 0x040fe20000001810 */
[----:B------:R-:W1:Y:S03]  /*1cf40*/  LDSM.16.MT88.4 R52, [R233+0xb800] ;  /* 0x00b80000e934783b */ /* 0x000e660000004200 */
[--C-:B------:R-:W-:Y:S02]  /*1cf50*/  FFMA.FTZ R102, R102, c[0x0][0x23c], -R65.reuse ;  /* 0x00008f0066667a23 */ /* 0x100fe40000010841 */
[--C-:B------:R-:W-:Y:S02]  /*1cf60*/  FFMA.FTZ R111, R100, c[0x0][0x23c], -R65.reuse ;  /* 0x00008f00646f7a23 */ /* 0x100fe40000010841 */
[----:B------:R-:W-:Y:S01]  /*1cf70*/  MUFU.EX2 R135, R135 ;  /* 0x0000008700877308 */ /* 0x000fe20000000800 */
[C---:B------:R-:W-:Y:S03]  /*1cf80*/  HMMA.16816.F32 R20, R40.reuse, R44, R20 ;  /* 0x0000002c2814723c */ /* 0x040fe60000001814 */
[----:B------:R-:W-:Y:S02]  /*1cf90*/  FFMA.FTZ R100, R91, c[0x0][0x23c], -R68 ;  /* 0x00008f005b647a23 */ /* 0x000fe40000010844 */
[----:B------:R-:W-:Y:S02]  /*1cfa0*/  FFMA.FTZ R96, R38, R251, R96 ;  /* 0x000000fb26607223 */ /* 0x000fe40000010060 */
[--C-:B------:R-:W-:Y:S01]  /*1cfb0*/  FFMA.FTZ R74, R74, c[0x0][0x23c], -R65.reuse ;  /* 0x00008f004a4a7a23 */ /* 0x100fe20000010841 */
[C---:B------:R-:W-:Y:S01]  /*1cfc0*/  HMMA.16816.F32 R24, R40.reuse, R46, R24 ;  /* 0x0000002e2818723c */ /* 0x040fe20000001818 */
[----:B------:R-:W1:Y:S01]  /*1cfd0*/  MUFU.EX2 R138, R138 ;  /* 0x0000008a008a7308 */ /* 0x000e620000000800 */
[----:B------:R-:W1:Y:S02]  /*1cfe0*/  LDSM.16.MT88.4 R44, [R232+0xb800] ;  /* 0x00b80000e82c783b */ /* 0x000e640000004200 */
[--C-:B------:R-:W-:Y:S02]  /*1cff0*/  FFMA.FTZ R72, R72, c[0x0][0x23c], -R65.reuse ;  /* 0x00008f0048487a23 */ /* 0x100fe40000010841 */
[----:B------:R-:W-:Y:S02]  /*1d000*/  FFMA.FTZ R64, R64, c[0x0][0x23c], -R65 ;  /* 0x00008f0040407a23 */ /* 0x000fe40000010841 */
[C---:B--2---:R-:W-:Y:S03]  /*1d010*/  HMMA.16816.F32 R28, R40.reuse, R56, R28 ;  /* 0x00000038281c723c */ /* 0x044fe6000000181c */
[----:B------:R-:W-:Y:S01]  /*1d020*/  MUFU.EX2 R140, R140 ;  /* 0x0000008c008c7308 */ /* 0x000fe20000000800 */
[----:B------:R-:W-:Y:S02]  /*1d030*/  FFMA.FTZ R94, R37, R250, R94 ;  /* 0x000000fa255e7223 */ /* 0x000fe4000001005e */
[----:B------:R-:W-:Y:S02]  /*1d040*/  FADD.FTZ R87, R87, R96 ;  /* 0x0000006057577221 */ /* 0x000fe40000010000 */
[----:B------:R-:W-:Y:S01]  /*1d050*/  HMMA.16816.F32 R32, R40, R58, R32 ;  /* 0x0000003a2820723c */ /* 0x000fe20000001820 */
[----:B------:R-:W2:Y:S03]  /*1d060*/  LDSM.16.MT88.4 R56, [R231+0xb800] ;  /* 0x00b80000e738783b */ /* 0x000ea60000004200 */
[----:B------:R-:W-:Y:S01]  /*1d070*/  FADD.FTZ R90, R90, R87 ;  /* 0x000000575a5a7221 */ /* 0x000fe20000010000 */
[----:B------:R-:W1:Y:S01]  /*1d080*/  MUFU.EX2 R137, R137 ;  /* 0x0000008900897308 */ /* 0x000e620000000800 */
[----:B------:R-:W-:Y:S01]  /*1d090*/  FADD.FTZ R93, R93, R94 ;  /* 0x0000005e5d5d7221 */ /* 0x000fe20000010000 */
[----:B------:R-:W-:Y:S01]  /*1d0a0*/  F2FP.PACK_AB R41, R124, R119 ;  /* 0x000000777c29723e */ /* 0x000fe200000000ff */
[----:B------:R-:W-:Y:S01]  /*1d0b0*/  FADD.FTZ R90, R81, R90 ;  /* 0x0000005a515a7221 */ /* 0x000fe20000010000 */
[----:B-----5:R-:W-:Y:S03]  /*1d0c0*/  F2FP.PACK_AB R43, R128, R117 ;  /* 0x00000075802b723e */ /* 0x020fe600000000ff */
[----:B------:R-:W-:Y:S01]  /*1d0d0*/  F2FP.PACK_AB R40, R130, R127 ;  /* 0x0000007f8228723e */ /* 0x000fe200000000ff */
[----:B------:R-:W-:Y:S01]  /*1d0e0*/  FADD.FTZ R97, R97, R90 ;  /* 0x0000005a61617221 */ /* 0x000fe20000010000 */
[----:B------:R-:W-:Y:S01]  /*1d0f0*/  F2FP.PACK_AB R42, R134, R131 ;  /* 0x00000083862a723e */ /* 0x000fe200000000ff */
[----:B------:R-:W-:Y:S01]  /*1d100*/  MUFU.EX2 R139, R139 ;  /* 0x0000008b008b7308 */ /* 0x000fe20000000800 */
[----:B------:R-:W-:Y:S02]  /*1d110*/  FADD.FTZ R88, R88, R93 ;  /* 0x0000005d58587221 */ /* 0x000fe40000010000 */
[----:B------:R-:W-:Y:S02]  /*1d120*/  FADD.FTZ R98, R98, R97 ;  /* 0x0000006162627221 */ /* 0x000fe40000010000 */
[----:B------:R-:W-:Y:S01]  /*1d130*/  FADD.FTZ R79, R79, R88 ;  /* 0x000000584f4f7221 */ /* 0x000fe20000010000 */
[C---:B----4-:R-:W-:Y:S03]  /*1d140*/  HMMA.16816.F32 R4, R40.reuse, R48, R4 ;  /* 0x000000302804723c */ /* 0x050fe60000001804 */
[----:B------:R-:W-:Y:S01]  /*1d150*/  FADD.FTZ R99, R99, R98 ;  /* 0x0000006263637221 */ /* 0x000fe20000010000 */
[----:B------:R-:W4:Y:S01]  /*1d160*/  MUFU.EX2 R142, R142 ;  /* 0x0000008e008e7308 */ /* 0x000f220000000800 */
[----:B------:R-:W-:Y:S02]  /*1d170*/  FADD.FTZ R86, R86, R79 ;  /* 0x0000004f56567221 */ /* 0x000fe40000010000 */
[----:B------:R-:W-:Y:S01]  /*1d180*/  FADD.FTZ R106, R106, R99 ;  /* 0x000000636a6a7221 */ /* 0x000fe20000010000 */
[C---:B------:R-:W-:Y:S01]  /*1d190*/  HMMA.16816.F32 R8, R40.reuse, R50, R8 ;  /* 0x000000322808723c */ /* 0x040fe20000001808 */
[----:B------:R-:W5:Y:S03]  /*1d1a0*/  LDSM.16.MT88.4 R48, [R235+0xc000] ;  /* 0x00c00000eb30783b */ /* 0x000f660000004200 */
[----:B------:R-:W-:Y:S02]  /*1d1b0*/  FADD.FTZ R115, R115, R106 ;  /* 0x0000006a73737221 */ /* 0x000fe40000010000 */
[----:B------:R-:W-:Y:S01]  /*1d1c0*/  MUFU.EX2 R141, R141 ;  /* 0x0000008d008d7308 */ /* 0x000fe20000000800 */
[----:B------:R-:W-:Y:S01]  /*1d1d0*/  FADD.FTZ R86, R77, R86 ;  /* 0x000000564d567221 */ /* 0x000fe20000010000 */
[C---:B-1----:R-:W-:Y:S04]  /*1d1e0*/  HMMA.16816.F32 R12, R40.reuse, R52, R12 ;  /* 0x00000034280c723c */ /* 0x042fe8000000180c */
[----:B------:R-:W-:Y:S02]  /*1d1f0*/  FADD.FTZ R116, R116, R115 ;  /* 0x0000007374747221 */ /* 0x000fe40000010000 */
[----:B------:R-:W-:Y:S02]  /*1d200*/  FADD.FTZ R85, R85, R86 ;  /* 0x0000005655557221 */ /* 0x000fe40000010000 */
[----:B------:R-:W1:Y:S01]  /*1d210*/  MUFU.EX2 R144, R144 ;  /* 0x0000009000907308 */ /* 0x000e620000000800 */
[C---:B------:R-:W-:Y:S01]  /*1d220*/  HMMA.16816.F32 R16, R40.reuse, R54, R16 ;  /* 0x000000362810723c */ /* 0x040fe20000001810 */
[----:B------:R-:W1:Y:S02]  /*1d230*/  LDSM.16.MT88.4 R52, [R233+0xc000] ;  /* 0x00c00000e934783b */ /* 0x000e640000004200 */
[----:B------:R-:W-:Y:S02]  /*1d240*/  FADD.FTZ R113, R113, R116 ;  /* 0x0000007471717221 */ /* 0x000fe40000010000 */
[----:B------:R-:W-:Y:S02]  /*1d250*/  FADD.FTZ R92, R92, R85 ;  /* 0x000000555c5c7221 */ /* 0x000fe40000010000 */
[----:B------:R-:W-:Y:S01]  /*1d260*/  FADD.FTZ R118, R118, R113 ;  /* 0x0000007176767221 */ /* 0x000fe20000010000 */
[C---:B------:R-:W-:Y:S01]  /*1d270*/  HMMA.16816.F32 R20, R40.reuse, R44, R20 ;  /* 0x0000002c2814723c */ /* 0x040fe20000001814 */
[----:B------:R-:W-:Y:S03]  /*1d280*/  MUFU.EX2 R143, R143 ;  /* 0x0000008f008f7308 */ /* 0x000fe60000000800 */
[----:B------:R-:W-:Y:S02]  /*1d290*/  FADD.FTZ R127, R127, R118 ;  /* 0x000000767f7f7221 */ /* 0x000fe40000010000 */
[----:B------:R-:W-:Y:S02]  /*1d2a0*/  FADD.FTZ R101, R101, R92 ;  /* 0x0000005c65657221 */ /* 0x000fe40000010000 */
[C---:B------:R-:W-:Y:S01]  /*1d2b0*/  HMMA.16816.F32 R24, R40.reuse, R46, R24 ;  /* 0x0000002e2818723c */ /* 0x040fe20000001818 */
[----:B------:R-:W1:Y:S02]  /*1d2c0*/  LDSM.16.MT88.4 R44, [R232+0xc000] ;  /* 0x00c00000e82c783b */ /* 0x000e640000004200 */
[----:B------:R-:W1:Y:S01]  /*1d2d0*/  MUFU.EX2 R146, R146 ;  /* 0x0000009200927308 */ /* 0x000e620000000800 */
[----:B------:R-:W-:Y:S02]  /*1d2e0*/  FADD.FTZ R130, R130, R127 ;  /* 0x0000007f82827221 */ /* 0x000fe40000010000 */
[----:B------:R-:W-:Y:S02]  /*1d2f0*/  FADD.FTZ R110, R110, R101 ;  /* 0x000000656e6e7221 */ /* 0x000fe40000010000 */
[C---:B--2---:R-:W-:Y:S04]  /*1d300*/  HMMA.16816.F32 R28, R40.reuse, R56, R28 ;  /* 0x00000038281c723c */ /* 0x044fe8000000181c */
[----:B------:R-:W-:Y:S01]  /*1d310*/  FADD.FTZ R131, R131, R130 ;  /* 0x0000008283837221 */ /* 0x000fe20000010000 */
[----:B------:R-:W-:Y:S01]  /*1d320*/  MUFU.EX2 R145, R145 ;  /* 0x0000009100917308 */ /* 0x000fe20000000800 */
[----:B------:R-:W-:Y:S02]  /*1d330*/  FADD.FTZ R103, R103, R110 ;  /* 0x0000006e67677221 */ /* 0x000fe40000010000 */
[----:B------:R-:W-:Y:S01]  /*1d340*/  HMMA.16816.F32 R32, R40, R58, R32 ;  /* 0x0000003a2820723c */ /* 0x000fe20000001820 */
[----:B------:R-:W2:Y:S03]  /*1d350*/  LDSM.16.MT88.4 R56, [R231+0xc000] ;  /* 0x00c00000e738783b */ /* 0x000ea60000004200 */
[----:B------:R-:W-:Y:S02]  /*1d360*/  FADD.FTZ R134, R134, R131 ;  /* 0x0000008386867221 */ /* 0x000fe40000010000 */
[----:B------:R-:W-:Y:S01]  /*1d370*/  FADD.FTZ R112, R112, R103 ;  /* 0x0000006770707221 */ /* 0x000fe20000010000 */
[----:B------:R-:W1:Y:S01]  /*1d380*/  MUFU.EX2 R148, R148 ;  /* 0x0000009400947308 */ /* 0x000e620000000800 */
[----:B---3--:R-:W-:Y:S04]  /*1d390*/  F2FP.PACK_AB R41, R132, R129 ;  /* 0x000000818429723e */ /* 0x008fe800000000ff */
[----:B------:R-:W-:Y:S01]  /*1d3a0*/  F2FP.PACK_AB R43, R133, R136 ;  /* 0x00000088852b723e */ /* 0x000fe200000000ff */
[----:B------:R-:W-:Y:S01]  /*1d3b0*/  FADD.FTZ R119, R119, R112 ;  /* 0x0000007077777221 */ /* 0x000fe20000010000 */
[----:B------:R-:W-:Y:S01]  /*1d3c0*/  F2FP.PACK_AB R40, R138, R135 ;  /* 0x000000878a28723e */ /* 0x000fe200000000ff */
[----:B------:R-:W-:Y:S01]  /*1d3d0*/  FADD.FTZ R135, R135, R134 ;  /* 0x0000008687877221 */ /* 0x000fe20000010000 */
[----:B------:R-:W-:Y:S01]  /*1d3e0*/  F2FP.PACK_AB R42, R137, R140 ;  /* 0x0000008c892a723e */ /* 0x000fe200000000ff */
[----:B------:R-:W-:Y:S01]  /*1d3f0*/  MUFU.EX2 R147, R147 ;  /* 0x0000009300937308 */ /* 0x000fe20000000800 */
[----:B------:R-:W-:Y:S02]  /*1d400*/  FADD.FTZ R124, R124, R119 ;  /* 0x000000777c7c7221 */ /* 0x000fe40000010000 */
[----:B------:R-:W-:Y:S02]  /*1d410*/  FADD.FTZ R135, R138, R135 ;  /* 0x000000878a877221 */ /* 0x000fe40000010000 */
[----:B------:R-:W-:Y:S01]  /*1d420*/  FADD.FTZ R117, R117, R124 ;  /* 0x0000007c75757221 */ /* 0x000fe20000010000 */
[C---:B-----5:R-:W-:Y:S03]  /*1d430*/  HMMA.16816.F32 R4, R40.reuse, R48, R4 ;  /* 0x000000302804723c */ /* 0x060fe60000001804 */
[----:B------:R-:W-:Y:S01]  /*1d440*/  FADD.FTZ R140, R140, R135 ;  /* 0x000000878c8c7221 */ /* 0x000fe20000010000 */
[----:B------:R-:W3:Y:S01]  /*1d450*/  MUFU.EX2 R150, R150 ;  /* 0x0000009600967308 */ /* 0x000ee20000000800 */
[----:B------:R-:W-:Y:S02]  /*1d460*/  FADD.FTZ R128, R128, R117 ;  /* 0x0000007580807221 */ /* 0x000fe40000010000 */
[----:B------:R-:W-:Y:S01]  /*1d470*/  FADD.FTZ R140, R137, R140 ;  /* 0x0000008c898c7221 */ /* 0x000fe20000010000 */
[C---:B------:R-:W-:Y:S01]  /*1d480*/  HMMA.16816.F32 R8, R40.reuse, R50, R8 ;  /* 0x000000322808723c */ /* 0x040fe20000001808 */
[----:B------:R-:W5:Y:S03]  /*1d490*/  LDSM.16.MT88.4 R48, [R235+0xc800] ;  /* 0x00c80000eb30783b */ /* 0x000f660000004200 */
[----:B------:R-:W-:Y:S02]  /*1d4a0*/  FADD.FTZ R37, R129, R128 ;  /* 0x0000008081257221 */ /* 0x000fe40000010000 */
[----:B------:R-:W-:Y:S02]  /*1d4b0*/  MUFU.EX2 R152, R152 ;  /* 0x0000009800987308 */ /* 0x000fe40000000800 */
[C---:B-1----:R-:W-:Y:S04]  /*1d4c0*/  HMMA.16816.F32 R12, R40.reuse, R52, R12 ;  /* 0x00000034280c723c */ /* 0x042fe8000000180c */
[----:B------:R-:W-:Y:S04]  /*1d4d0*/  FADD.FTZ R37, R132, R37 ;  /* 0x0000002584257221 */ /* 0x000fe80000010000 */
[----:B------:R-:W1:Y:S01]  /*1d4e0*/  MUFU.EX2 R149, R149 ;  /* 0x0000009500957308 */ /* 0x000e620000000800 */
[C---:B------:R-:W-:Y:S01]  /*1d4f0*/  HMMA.16816.F32 R16, R40.reuse, R54, R16 ;  /* 0x000000362810723c */ /* 0x040fe20000001810 */
[----:B------:R-:W-:Y:S02]  /*1d500*/  LDSM.16.MT88.4 R52, [R232+0xc800] ;  /* 0x00c80000e834783b */ /* 0x000fe40000004200 */
[----:B------:R-:W-:Y:S04]  /*1d510*/  FADD.FTZ R38, R136, R37 ;  /* 0x0000002588267221 */ /* 0x000fe80000010000 */
[----:B------:R-:W-:Y:S01]  /*1d520*/  FADD.FTZ R38, R133, R38 ;  /* 0x0000002685267221 */ /* 0x000fe20000010000 */
[C---:B------:R-:W-:Y:S01]  /*1d530*/  HMMA.16816.F32 R20, R40.reuse, R44, R20 ;  /* 0x0000002c2814723c */ /* 0x040fe20000001814 */
[----:B------:R-:W-:Y:S07]  /*1d540*/  MUFU.EX2 R151, R151 ;  /* 0x0000009700977308 */ /* 0x000fee0000000800 */
[C---:B------:R-:W-:Y:S01]  /*1d550*/  HMMA.16816.F32 R24, R40.reuse, R46, R24 ;  /* 0x0000002e2818723c */ /* 0x040fe20000001818 */
[----:B------:R-:W1:Y:S02]  /*1d560*/  LDSM.16.MT88.4 R44, [R233+0xc800] ;  /* 0x00c80000e92c783b */ /* 0x000e640000004200 */
[----:B------:R-:W1:Y:S05]  /*1d570*/  MUFU.EX2 R154, R154 ;  /* 0x0000009a009a7308 */ /* 0x000e6a0000000800 */
[C---:B--2---:R-:W-:Y:S05]  /*1d580*/  HMMA.16816.F32 R28, R40.reuse, R56, R28 ;  /* 0x00000038281c723c */ /* 0x044fea000000181c */
[----:B------:R-:W-:Y:S03]  /*1d590*/  MUFU.EX2 R153, R153 ;  /* 0x0000009900997308 */ /* 0x000fe60000000800 */
[----:B------:R-:W-:Y:S01]  /*1d5a0*/  HMMA.16816.F32 R32, R40, R58, R32 ;  /* 0x0000003a2820723c */ /* 0x000fe20000001820 */
[----:B------:R-:W2:Y:S06]  /*1d5b0*/  LDSM.16.MT88.4 R56, [R231+0xc800] ;  /* 0x00c80000e738783b */ /* 0x000eac0000004200 */
[----:B------:R-:W1:Y:S01]  /*1d5c0*/  MUFU.EX2 R156, R156 ;  /* 0x0000009c009c7308 */ /* 0x000e620000000800 */
[----:B----4-:R-:W-:Y:S01]  /*1d5d0*/  F2FP.PACK_AB R41, R142, R139 ;  /* 0x0000008b8e29723e */ /* 0x010fe200000000ff */
[----:B------:R-:W-:Y:S03]  /*1d5e0*/  FADD.FTZ R139, R139, R38 ;  /* 0x000000268b8b7221 */ /* 0x000fe60000010000 */
        /* <DEDUP_REMOVED lines=9> */
[C---:B-----5:R-:W-:Y:S01]  /*1d680*/  HMMA.16816.F32 R4, R40.reuse, R48, R4 ;  /* 0x000000302804723c */ /* 0x060fe20000001804 */
[----:B------:R-:W-:Y:S02]  /*1d690*/  LDSM.16.MT88.4 R140, [R232+0x11800] ;  /* 0x01180000e88c783b */ /* 0x000fe40000004200 */
[----:B------:R-:W-:Y:S01]  /*1d6a0*/  FADD.FTZ R145, R145, R146 ;  /* 0x0000009291917221 */ /* 0x000fe20000010000 */
[----:B------:R-:W4:Y:S03]  /*1d6b0*/  MUFU.EX2 R158, R158 ;  /* 0x0000009e009e7308 */ /* 0x000f260000000800 */
[----:B------:R-:W-:Y:S01]  /*1d6c0*/  FADD.FTZ R148, R148, R145 ;  /* 0x0000009194947221 */ /* 0x000fe20000010000 */
[C---:B------:R-:W-:Y:S01]  /*1d6d0*/  HMMA.16816.F32 R8, R40.reuse, R50, R8 ;  /* 0x000000322808723c */ /* 0x040fe20000001808 */
[----:B------:R-:W-:Y:S05]  /*1d6e0*/  LDSM.16.MT88.4 R48, [R233+0xd000] ;  /* 0x00d00000e930783b */ /* 0x000fea0000004200 */
[----:B------:R-:W-:Y:S02]  /*1d6f0*/  MUFU.EX2 R160, R160 ;  /* 0x000000a000a07308 */ /* 0x000fe40000000800 */
[C---:B-1----:R-:W-:Y:S08]  /*1d700*/  HMMA.16816.F32 R12, R40.reuse, R44, R12 ;  /* 0x0000002c280c723c */ /* 0x042ff0000000180c */
[----:B------:R-:W1:Y:S01]  /*1d710*/  MUFU.EX2 R157, R157 ;  /* 0x0000009d009d7308 */ /* 0x000e620000000800 */
[C---:B------:R-:W-:Y:S01]  /*1d720*/  HMMA.16816.F32 R16, R40.reuse, R46, R16 ;  /* 0x0000002e2810723c */ /* 0x040fe20000001810 */
[----:B------:R-:W5:Y:S07]  /*1d730*/  LDSM.16.MT88.4 R44, [R235+0xd000] ;  /* 0x00d00000eb2c783b */ /* 0x000f6e0000004200 */
        /* <DEDUP_REMOVED lines=10> */
[C---:B---3--:R-:W-:Y:S01]  /*1d7e0*/  F2FP.PACK_AB R41, R150.reuse, R147 ;  /* 0x000000939629723e */ /* 0x048fe200000000ff */
        /* <DEDUP_REMOVED lines=13> */
[----:B------:R-:W-:Y:S03]  /*1d8c0*/  MUFU.EX2 R95, R95 ;  /* 0x0000005f005f7308 */ /* 0x000fe60000000800 */
[----:B------:R-:W-:Y:S01]  /*1d8d0*/  FADD.FTZ R156, R156, R153 ;  /* 0x000000999c9c7221 */ /* 0x000fe20000010000 */
[C---:B------:R-:W-:Y:S01]  /*1d8e0*/  HMMA.16816.F32 R8, R40.reuse, R46, R8 ;  /* 0x0000002e2808723c */ /* 0x040fe20000001808 */
[----:B------:R-:W3:Y:S05]  /*1d8f0*/  LDSM.16.MT88.4 R44, [R235+0xd800] ;  /* 0x00d80000eb2c783b */ /* 0x000eea0000004200 */
[----:B------:R-:W-:Y:S02]  /*1d900*/  MUFU.EX2 R100, R100 ;  /* 0x0000006400647308 */ /* 0x000fe40000000800 */
[C---:B------:R-:W-:Y:S08]  /*1d910*/  HMMA.16816.F32 R12, R40.reuse, R48, R12 ;  /* 0x00000030280c723c */ /* 0x040ff0000000180c */
[C---:B------:R-:W-:Y:S01]  /*1d920*/  HMMA.16816.F32 R16, R40.reuse, R50, R16 ;  /* 0x000000322810723c */ /* 0x040fe20000001810 */
[----:B------:R-:W5:Y:S01]  /*1d930*/  MUFU.EX2 R194, R194 ;  /* 0x000000c200c27308 */ /* 0x000f620000000800 */
[----:B------:R-:W3:Y:S06]  /*1d940*/  LDSM.16.MT88.4 R48, [R233+0xd800] ;  /* 0x00d80000e930783b */ /* 0x000eec0000004200 */
[C---:B-1----:R-:W-:Y:S03]  /*1d950*/  HMMA.16816.F32 R20, R40.reuse, R52, R20 ;  /* 0x000000342814723c */ /* 0x042fe60000001814 */
[----:B------:R-:W-:Y:S05]  /*1d960*/  MUFU.EX2 R165, R165 ;  /* 0x000000a500a57308 */ /* 0x000fea0000000800 */
[C---:B------:R-:W-:Y:S01]  /*1d970*/  HMMA.16816.F32 R24, R40.reuse, R54, R24 ;  /* 0x000000362818723c */ /* 0x040fe20000001818 */
[----:B------:R-:W1:Y:S04]  /*1d980*/  LDSM.16.MT88.4 R52, [R232+0xd800] ;  /* 0x00d80000e834783b */ /* 0x000e680000004200 */
[----:B------:R-:W-:Y:S03]  /*1d990*/  MUFU.EX2 R89, R89 ;  /* 0x0000005900597308 */ /* 0x000fe60000000800 */
[C---:B--2---:R-:W-:Y:S07]  /*1d9a0*/  HMMA.16816.F32 R28, R40.reuse, R56, R28 ;  /* 0x00000038281c723c */ /* 0x044fee000000181c */
[----:B------:R-:W-:Y:S01]  /*1d9b0*/  MUFU.EX2 R78, R78 ;  /* 0x0000004e004e7308 */ /* 0x000fe20000000800 */
[----:B------:R-:W-:Y:S01]  /*1d9c0*/  HMMA.16816.F32 R32, R40, R58, R32 ;  /* 0x0000003a2820723c */ /* 0x000fe20000001820 */
[----:B------:R-:W2:Y:S06]  /*1d9d0*/  LDSM.16.MT88.4 R56, [R231+0xd800] ;  /* 0x00d80000e738783b */ /* 0x000eac0000004200 */
[----:B----4-:R-:W-:Y:S01]  /*1d9e0*/  F2FP.PACK_AB R41, R158, R155 ;  /* 0x0000009b9e29723e */ /* 0x010fe200000000ff */
[----:B------:R-:W-:Y:S01]  /*1d9f0*/  FADD.FTZ R155, R155, R152 ;  /* 0x000000989b9b7221 */ /* 0x000fe20000010000 */
[----:B------:R-:W-:Y:S01]  /*1da00*/  F2FP.PACK_AB R43, R157, R160 ;  /* 0x000000a09d2b723e */ /* 0x000fe200000000ff */
[----:B------:R-:W4:Y:S02]  /*1da10*/  MUFU.EX2 R196, R196 ;  /* 0x000000c400c47308 */ /* 0x000f240000000800 */
[----:B------:R-:W-:Y:S01]  /*1da20*/  F2FP.PACK_AB R40, R192, R161 ;  /* 0x000000a1c028723e */ /* 0x000fe200000000ff */
[----:B------:R-:W-:Y:S01]  /*1da30*/  FADD.FTZ R161, R161, R156 ;  /* 0x0000009ca1a17221 */ /* 0x000fe20000010000 */
[----:B------:R-:W-:Y:S01]  /*1da40*/  F2FP.PACK_AB R42, R162, R159 ;  /* 0x0000009fa22a723e */ /* 0x000fe200000000ff */
        /* <DEDUP_REMOVED lines=9> */
[----:B------:R-:W3:Y:S01]  /*1dae0*/  LDSM.16.MT88.4 R44, [R235+0xe000] ;  /* 0x00e00000eb2c783b */ /* 0x000ee20000004200 */
[----:B------:R-:W2:Y:S06]  /*1daf0*/  MUFU.EX2 R188, R188 ;  /* 0x000000bc00bc7308 */ /* 0x000eac0000000800 */
[C---:B------:R-:W-:Y:S01]  /*1db00*/  HMMA.16816.F32 R12, R40.reuse, R48, R12 ;  /* 0x00000030280c723c */ /* 0x040fe2000000180c */
[----:B------:R-:W-:Y:S03]  /*1db10*/  LDSM.16.MT88.4 R156, [R235+0x11800] ;  /* 0x01180000eb9c783b */ /* 0x000fe60000004200 */
[----:B------:R-:W-:Y:S04]  /*1db20*/  MUFU.EX2 R186, R186 ;  /* 0x000000ba00ba7308 */ /* 0x000fe80000000800 */
[C---:B------:R-:W-:Y:S01]  /*1db30*/  HMMA.16816.F32 R16, R40.reuse, R50, R16 ;  /* 0x000000322810723c */ /* 0x040fe20000001810 */
[----:B------:R-:W3:Y:S05]  /*1db40*/  LDSM.16.MT88.4 R48, [R233+0xe000] ;  /* 0x00e00000e930783b */ /* 0x000eea0000004200 */
[----:B------:R-:W3:Y:S02]  /*1db50*/  MUFU.EX2 R187, R187 ;  /* 0x000000bb00bb7308 */ /* 0x000ee40000000800 */
[C---:B-1----:R-:W-:Y:S08]  /*1db60*/  HMMA.16816.F32 R20, R40.reuse, R52, R20 ;  /* 0x000000342814723c */ /* 0x042ff00000001814 */
[C---:B------:R-:W-:Y:S01]  /*1db70*/  HMMA.16816.F32 R24, R40.reuse, R54, R24 ;  /* 0x000000362818723c */ /* 0x040fe20000001818 */
[----:B------:R-:W1:Y:S01]  /*1db80*/  LDSM.16.MT88.4 R52, [R232+0xe000] ;  /* 0x00e00000e834783b */ /* 0x000e620000004200 */
[----:B------:R-:W-:Y:S06]  /*1db90*/  MUFU.EX2 R184, R184 ;  /* 0x000000b800b87308 */ /* 0x000fec0000000800 */
[C---:B--2---:R-:W-:Y:S04]  /*1dba0*/  HMMA.16816.F32 R28, R40.reuse, R56, R28 ;  /* 0x00000038281c723c */ /* 0x044fe8000000181c */
[----:B------:R-:W2:Y:S04]  /*1dbb0*/  MUFU.EX2 R183, R183 ;  /* 0x000000b700b77308 */ /* 0x000ea80000000800 */
[----:B------:R-:W-:Y:S01]  /*1dbc0*/  HMMA.16816.F32 R32, R40, R58, R32 ;  /* 0x0000003a2820723c */ /* 0x000fe20000001820 */
[----:B------:R-:W1:Y:S05]  /*1dbd0*/  LDSM.16.MT88.4 R56, [R231+0xe000] ;  /* 0x00e00000e738783b */ /* 0x000e6a0000004200 */
[----:B------:R-:W-:Y:S01]  /*1dbe0*/  MUFU.EX2 R190, R190 ;  /* 0x000000be00be7308 */ /* 0x000fe20000000800 */
[----:B-----5:R-:W-:Y:S01]  /*1dbf0*/  F2FP.PACK_AB R41, R194, R163 ;  /* 0x000000a3c229723e */ /* 0x020fe200000000ff */
[----:B------:R-:W-:Y:S01]  /*1dc00*/  FADD.FTZ R163, R163, R160 ;  /* 0x000000a0a3a37221 */ /* 0x000fe20000010000 */
[----:B----4-:R-:W-:Y:S03]  /*1dc10*/  F2FP.PACK_AB R43, R196, R165 ;  /* 0x000000a5c42b723e */ /* 0x010fe600000000ff */
[----:B------:R-:W-:Y:S01]  /*1dc20*/  F2FP.PACK_AB R40, R188, R167 ;  /* 0x000000a7bc28723e */ /* 0x000fe200000000ff */
[----:B------:R-:W-:Y:S01]  /*1dc30*/  FADD.FTZ R194, R194, R163 ;  /* 0x000000a3c2c27221 */ /* 0x000fe20000010000 */
[----:B---3--:R-:W-:Y:S02]  /*1dc40*/  F2FP.PACK_AB R42, R187, R186 ;  /* 0x000000babb2a723e */ /* 0x008fe400000000ff */
[----:B------:R-:W3:Y:S01]  /*1dc50*/  MUFU.EX2 R179, R179 ;  /* 0x000000b300b37308 */ /* 0x000ee20000000800 */
[----:B------:R-:W-:Y:S04]  /*1dc60*/  FADD.FTZ R165, R165, R194 ;  /* 0x000000c2a5a57221 */ /* 0x000fe80000010000 */
[C---:B------:R-:W-:Y:S05]  /*1dc70*/  HMMA.16816.F32 R4, R40.reuse, R44, R4 ;  /* 0x0000002c2804723c */ /* 0x040fea0000001804 */
[----:B------:R-:W-:Y:S03]  /*1dc80*/  MUFU.EX2 R181, R181 ;  /* 0x000000b500b57308 */ /* 0x000fe60000000800 */
[C---:B------:R-:W-:Y:S01]  /*1dc90*/  HMMA.16816.F32 R8, R40.reuse, R46, R8 ;  /* 0x0000002e2808723c */ /* 0x040fe20000001808 */
[----:B------:R-:W4:Y:S06]  /*1dca0*/  LDSM.16.MT88.4 R44, [R235+0xe800] ;  /* 0x00e80000eb2c783b */ /* 0x000f2c0000004200 */
[----:B------:R-:W5:Y:S01]  /*1dcb0*/  MUFU.EX2 R180, R180 ;  /* 0x000000b400b47308 */ /* 0x000f620000000800 */
[C---:B------:R-:W-:Y:S08]  /*1dcc0*/  HMMA.16816.F32 R12, R40.reuse, R48, R12 ;  /* 0x00000030280c723c */ /* 0x040ff0000000180c */
[C---:B------:R-:W-:Y:S01]  /*1dcd0*/  HMMA.16816.F32 R16, R40.reuse, R50, R16 ;  /* 0x000000322810723c */ /* 0x040fe20000001810 */
[----:B------:R-:W3:Y:S01]  /*1dce0*/  LDSM.16.MT88.4 R48, [R233+0xe800] ;  /* 0x00e80000e930783b */ /* 0x000ee20000004200 */
[----:B------:R-:W-:Y:S06]  /*1dcf0*/  MUFU.EX2 R178, R178 ;  /* 0x000000b200b27308 */ /* 0x000fec0000000800 */
[C---:B-1----:R-:W-:Y:S04]  /*1dd00*/  HMMA.16816.F32 R20, R40.reuse, R52, R20 ;  /* 0x000000342814723c */ /* 0x042fe80000001814 */
[----:B------:R-:W1:Y:S04]  /*1dd10*/  MUFU.EX2 R185, R185 ;  /* 0x000000b900b97308 */ /* 0x000e680000000800 */
[C---:B------:R-:W-:Y:S01]  /*1dd20*/  HMMA.16816.F32 R24, R40.reuse, R54, R24 ;  /* 0x000000362818723c */ /* 0x040fe20000001818 */
[----:B------:R-:W4:Y:S05]  /*1dd30*/  LDSM.16.MT88.4 R52, [R232+0xe800] ;  /* 0x00e80000e834783b */ /* 0x000f2a0000004200 */
[----:B------:R-:W-:Y:S02]  /*1dd40*/  MUFU.EX2 R176, R176 ;  /* 0x000000b000b07308 */ /* 0x000fe40000000800 */
[C---:B------:R-:W-:Y:S08]  /*1dd50*/  HMMA.16816.F32 R28, R40.reuse, R56, R28 ;  /* 0x00000038281c723c */ /* 0x040ff0000000181c */
[----:B------:R-:W-:Y:S01]  /*1dd60*/  HMMA.16816.F32 R32, R40, R58, R32 ;  /* 0x0000003a2820723c */ /* 0x000fe20000001820 */
[----:B------:R-:W4:Y:S01]  /*1dd70*/  LDSM.16.MT88.4 R56, [R231+0xe800] ;  /* 0x00e80000e738783b */ /* 0x000f220000004200 */
[----:B------:R-:W4:Y:S05]  /*1dd80*/  MUFU.EX2 R175, R175 ;  /* 0x000000af00af7308 */ /* 0x000f2a0000000800 */
[----:B--2---:R-:W-:Y:S02]  /*1dd90*/  F2FP.PACK_AB R41, R183, R184 ;  /* 0x000000b8b729723e */ /* 0x004fe400000000ff */
[----:B---3--:R-:W-:Y:S03]  /*1dda0*/  F2FP.PACK_AB R43, R179, R190 ;  /* 0x000000beb32b723e */ /* 0x008fe600000000ff */
[----:B-----5:R-:W-:Y:S01]  /*1ddb0*/  F2FP.PACK_AB R40, R180, R181 ;  /* 0x000000b5b428723e */ /* 0x020fe200000000ff */
[----:B------:R-:W-:Y:S01]  /*1ddc0*/  MUFU.EX2 R173, R173 ;  /* 0x000000ad00ad7308 */ /* 0x000fe20000000800 */
[----:B-1----:R-:W-:Y:S07]  /*1ddd0*/  F2FP.PACK_AB R42, R185, R178 ;  /* 0x000000b2b92a723e */ /* 0x002fee00000000ff */
[C---:B----4-:R-:W-:Y:S02]  /*1dde0*/  HMMA.16816.F32 R4, R40.reuse, R44, R4 ;  /* 0x0000002c2804723c */ /* 0x050fe40000001804 */
[----:B------:R-:W1:Y:S06]  /*1ddf0*/  MUFU.EX2 R182, R182 ;  /* 0x000000b600b67308 */ /* 0x000e6c0000000800 */
[C---:B------:R-:W-:Y:S01]  /*1de00*/  HMMA.16816.F32 R8, R40.reuse, R46, R8 ;  /* 0x0000002e2808723c */ /* 0x040fe20000001808 */
[----:B------:R-:W2:Y:S03]  /*1de10*/  LDSM.16.MT88.4 R44, [R235+0xf000] ;  /* 0x00f00000eb2c783b */ /* 0x000ea60000004200 */
[----:B------:R-:W-:Y:S04]  /*1de20*/  MUFU.EX2 R171, R171 ;  /* 0x000000ab00ab7308 */ /* 0x000fe80000000800 */
[C---:B------:R-:W-:Y:S06]  /*1de30*/  HMMA.16816.F32 R12, R40.reuse, R48, R12 ;  /* 0x00000030280c723c */ /* 0x040fec000000180c */
[----:B------:R-:W3:Y:S02]  /*1de40*/  MUFU.EX2 R172, R172 ;  /* 0x000000ac00ac7308 */ /* 0x000ee40000000800 */
[C---:B------:R-:W-:Y:S01]  /*1de50*/  HMMA.16816.F32 R16, R40.reuse, R50, R16 ;  /* 0x000000322810723c */ /* 0x040fe20000001810 */
[----:B------:R-:W4:Y:S07]  /*1de60*/  LDSM.16.MT88.4 R48, [R233+0xf000] ;  /* 0x00f00000e930783b */ /* 0x000f2e0000004200 */
[C---:B------:R-:W-:Y:S01]  /*1de70*/  HMMA.16816.F32 R20, R40.reuse, R52, R20 ;  /* 0x000000342814723c */ /* 0x040fe20000001814 */
[----:B------:R-:W-:Y:S07]  /*1de80*/  MUFU.EX2 R170, R170 ;  /* 0x000000aa00aa7308 */ /* 0x000fee0000000800 */
[C---:B------:R-:W-:Y:S01]  /*1de90*/  HMMA.16816.F32 R24, R40.reuse, R54, R24 ;  /* 0x000000362818723c */ /* 0x040fe20000001818 */
[----:B------:R-:W5:Y:S02]  /*1dea0*/  LDSM.16.MT88.4 R52, [R232+0xf000] ;  /* 0x00f00000e834783b */ /* 0x000f640000004200 */
[----:B------:R-:W2:Y:S05]  /*1deb0*/  MUFU.EX2 R177, R177 ;  /* 0x000000b100b17308 */ /* 0x000eaa0000000800 */
[C---:B------:R-:W-:Y:S05]  /*1dec0*/  HMMA.16816.F32 R28, R40.reuse, R56, R28 ;  /* 0x00000038281c723c */ /* 0x040fea000000181c */
[----:B------:R-:W-:Y:S03]  /*1ded0*/  MUFU.EX2 R168, R168 ;  /* 0x000000a800a87308 */ /* 0x000fe60000000800 */
[----:B------:R-:W-:Y:S01]  /*1dee0*/  HMMA.16816.F32 R32, R40, R58, R32 ;  /* 0x0000003a2820723c */ /* 0x000fe20000001820 */
[----:B------:R-:W5:Y:S06]  /*1def0*/  LDSM.16.MT88.4 R56, [R231+0xf000] ;  /* 0x00f00000e738783b */ /* 0x000f6c0000004200 */
[----:B------:R-:W-:Y:S01]  /*1df00*/  F2FP.PACK_AB R41, R175, R176 ;  /* 0x000000b0af29723e */ /* 0x000fe200000000ff */
[----:B------:R-:W4:Y:S01]  /*1df10*/  MUFU.EX2 R125, R125 ;  /* 0x0000007d007d7308 */ /* 0x000f220000000800 */
[----:B-1----:R-:W-:Y:S03]  /*1df20*/  F2FP.PACK_AB R43, R182, R173 ;  /* 0x000000adb62b723e */ /* 0x002fe600000000ff */
[----:B---3--:R-:W-:Y:S02]  /*1df30*/  F2FP.PACK_AB R40, R172, R171 ;  /* 0x000000abac28723e */ /* 0x008fe400000000ff */
[----:B--2---:R-:W-:Y:S04]  /*1df40*/  F2FP.PACK_AB R42, R177, R170 ;  /* 0x000000aab12a723e */ /* 0x004fe800000000ff */
[----:B------:R-:W-:Y:S03]  /*1df50*/  MUFU.EX2 R174, R174 ;  /* 0x000000ae00ae7308 */ /* 0x000fe60000000800 */
[C---:B------:R-:W-:Y:S07]  /*1df60*/  HMMA.16816.F32 R4, R40.reuse, R44, R4 ;  /* 0x0000002c2804723c */ /* 0x040fee0000001804 */
[----:B------:R-:W1:Y:S01]  /*1df70*/  MUFU.EX2 R121, R121 ;  /* 0x0000007900797308 */ /* 0x000e620000000800 */
[C---:B------:R-:W-:Y:S01]  /*1df80*/  HMMA.16816.F32 R8, R40.reuse, R46, R8 ;  /* 0x0000002e2808723c */ /* 0x040fe20000001808 */
[----:B------:R-:W2:Y:S07]  /*1df90*/  LDSM.16.MT88.4 R44, [R235+0xf800] ;  /* 0x00f80000eb2c783b */ /* 0x000eae0000004200 */
[C---:B----4-:R-:W-:Y:S01]  /*1dfa0*/  HMMA.16816.F32 R12, R40.reuse, R48, R12 ;  /* 0x00000030280c723c */ /* 0x050fe2000000180c */
[----:B------:R-:W-:Y:S07]  /*1dfb0*/  MUFU.EX2 R123, R123 ;  /* 0x0000007b007b7308 */ /* 0x000fee0000000800 */
[C---:B------:R-:W-:Y:S01]  /*1dfc0*/  HMMA.16816.F32 R16, R40.reuse, R50, R16 ;  /* 0x000000322810723c */ /* 0x040fe20000001810 */
[----:B------:R-:W3:Y:S02]  /*1dfd0*/  LDSM.16.MT88.4 R48, [R233+0xf800] ;  /* 0x00f80000e930783b */ /* 0x000ee40000004200 */
[----:B------:R-:W4:Y:S05]  /*1dfe0*/  MUFU.EX2 R122, R122 ;  /* 0x0000007a007a7308 */ /* 0x000f2a0000000800 */
[C---:B-----5:R-:W-:Y:S05]  /*1dff0*/  HMMA.16816.F32 R20, R40.reuse, R52, R20 ;  /* 0x000000342814723c */ /* 0x060fea0000001814 */
[----:B------:R-:W-:Y:S03]  /*1e000*/  MUFU.EX2 R120, R120 ;  /* 0x0000007800787308 */ /* 0x000fe60000000800 */
[C---:B------:R-:W-:Y:S01]  /*1e010*/  HMMA.16816.F32 R24, R40.reuse, R54, R24 ;  /* 0x000000362818723c */ /* 0x040fe20000001818 */
[----:B------:R-:W5:Y:S06]  /*1e020*/  LDSM.16.MT88.4 R52, [R232+0xf800] ;  /* 0x00f80000e834783b */ /* 0x000f6c0000004200 */
[----:B------:R-:W2:Y:S01]  /*1e030*/  MUFU.EX2 R169, R169 ;  /* 0x000000a900a97308 */ /* 0x000ea20000000800 */
[C---:B------:R-:W-:Y:S08]  /*1e040*/  HMMA.16816.F32 R28, R40.reuse, R56, R28 ;  /* 0x00000038281c723c */ /* 0x040ff0000000181c */
[----:B------:R-:W-:Y:S01]  /*1e050*/  HMMA.16816.F32 R32, R40, R58, R32 ;  /* 0x0000003a2820723c */ /* 0x000fe20000001820 */
[----:B------:R-:W5:Y:S01]  /*1e060*/  LDSM.16.MT88.4 R56, [R231+0xf800] ;  /* 0x00f80000e738783b */ /* 0x000f620000004200 */
[----:B------:R-:W-:Y:S05]  /*1e070*/  MUFU.EX2 R114, R114 ;  /* 0x0000007200727308 */ /* 0x000fea0000000800 */
[----:B------:R-:W-:Y:S02]  /*1e080*/  F2FP.PACK_AB R41, R125, R168 ;  /* 0x000000a87d29723e */ /* 0x000fe400000000ff */
[----:B-1----:R-:W-:Y:S03]  /*1e090*/  F2FP.PACK_AB R43, R121, R174 ;  /* 0x000000ae792b723e */ /* 0x002fe600000000ff */
[----:B----4-:R-:W-:Y:S01]  /*1e0a0*/  F2FP.PACK_AB R40, R122, R123 ;  /* 0x0000007b7a28723e */ /* 0x010fe200000000ff */
[----:B------:R-:W1:Y:S01]  /*1e0b0*/  MUFU.EX2 R109, R109 ;  /* 0x0000006d006d7308 */ /* 0x000e620000000800 */
[----:B--2---:R-:W-:Y:S07]  /*1e0c0*/  F2FP.PACK_AB R42, R169, R120 ;  /* 0x00000078a92a723e */ /* 0x004fee00000000ff */
[C---:B------:R-:W-:Y:S02]  /*1e0d0*/  HMMA.16816.F32 R4, R40.reuse, R44, R4 ;  /* 0x0000002c2804723c */ /* 0x040fe40000001804 */
[----:B------:R-:W-:Y:S06]  /*1e0e0*/  MUFU.EX2 R107, R107 ;  /* 0x0000006b006b7308 */ /* 0x000fec0000000800 */
[C---:B------:R-:W-:Y:S01]  /*1e0f0*/  HMMA.16816.F32 R8, R40.reuse, R46, R8 ;  /* 0x0000002e2808723c */ /* 0x040fe20000001808 */
[----:B------:R-:W2:Y:S03]  /*1e100*/  LDSM.16.MT88.4 R44, [R235+0x10000] ;  /* 0x01000000eb2c783b */ /* 0x000ea60000004200 */
[----:B------:R-:W4:Y:S04]  /*1e110*/  MUFU.EX2 R126, R126 ;  /* 0x0000007e007e7308 */ /* 0x000f280000000800 */
[C---:B---3--:R-:W-:Y:S06]  /*1e120*/  HMMA.16816.F32 R12, R40.reuse, R48, R12 ;  /* 0x00000030280c723c */ /* 0x048fec000000180c */
[----:B------:R-:W-:Y:S02]  /*1e130*/  MUFU.EX2 R105, R105 ;  /* 0x0000006900697308 */ /* 0x000fe40000000800 */
[C---:B------:R-:W-:Y:S01]  /*1e140*/  HMMA.16816.F32 R16, R40.reuse, R50, R16 ;  /* 0x000000322810723c */ /* 0x040fe20000001810 */
[----:B------:R-:W3:Y:S07]  /*1e150*/  LDSM.16.MT88.4 R48, [R233+0x10000] ;  /* 0x01000000e930783b */ /* 0x000eee0000004200 */
[----:B------:R-:W1:Y:S01]  /*1e160*/  MUFU.EX2 R104, R104 ;  /* 0x0000006800687308 */ /* 0x000e620000000800 */
[C---:B-----5:R-:W-:Y:S08]  /*1e170*/  HMMA.16816.F32 R20, R40.reuse, R52, R20 ;  /* 0x000000342814723c */ /* 0x060ff00000001814 */
[C---:B------:R-:W-:Y:S01]  /*1e180*/  HMMA.16816.F32 R24, R40.reuse, R54, R24 ;  /* 0x000000362818723c */ /* 0x040fe20000001818 */
[----:B------:R-:W-:Y:S01]  /*1e190*/  MUFU.EX2 R102, R102 ;  /* 0x0000006600667308 */ /* 0x000fe20000000800 */
[----:B------:R-:W5:Y:S06]  /*1e1a0*/  LDSM.16.MT88.4 R52, [R232+0x10000] ;  /* 0x01000000e834783b */ /* 0x000f6c0000004200 */
[C---:B------:R-:W-:Y:S03]  /*1e1b0*/  HMMA.16816.F32 R28, R40.reuse, R56, R28 ;  /* 0x00000038281c723c */ /* 0x040fe6000000181c */
[----:B------:R-:W2:Y:S04]  /*1e1c0*/  MUFU.EX2 R111, R111 ;  /* 0x0000006f006f7308 */ /* 0x000ea80000000800 */
[--C-:B------:R-:W-:Y:S01]  /*1e1d0*/  FFMA.FTZ R56, R83, c[0x0][0x23c], -R68.reuse ;  /* 0x00008f0053387a23 */ /* 0x100fe20000010844 */
[----:B------:R-:W-:Y:S04]  /*1e1e0*/  HMMA.16816.F32 R32, R40, R58, R32 ;  /* 0x0000003a2820723c */ /* 0x000fe80000001820 */
[--C-:B------:R-:W-:Y:S01]  /*1e1f0*/  FFMA.FTZ R57, R84, c[0x0][0x23c], -R65.reuse ;  /* 0x00008f0054397a23 */ /* 0x100fe20000010841 */
[----:B------:R-:W-:Y:S02]  /*1e200*/  MUFU.EX2 R56, R56 ;  /* 0x0000003800387308 */ /* 0x000fe40000000800 */
[----:B-1----:R-:W-:Y:S01]  /*1e210*/  F2FP.PACK_AB R41, R109, R114 ;  /* 0x000000726d29723e */ /* 0x002fe200000000ff */
[--C-:B------:R-:W-:Y:S01]  /*1e220*/  FFMA.FTZ R58, R82, c[0x0][0x23c], -R65.reuse ;  /* 0x00008f00523a7a23 */ /* 0x100fe20000010841 */
[----:B----4-:R-:W-:Y:S03]  /*1e230*/  F2FP.PACK_AB R43, R126, R107 ;  /* 0x0000006b7e2b723e */ /* 0x010fe600000000ff */
[----:B------:R-:W-:Y:S01]  /*1e240*/  F2FP.PACK_AB R40, R104, R105 ;  /* 0x000000696828723e */ /* 0x000fe200000000ff */
[--C-:B------:R-:W-:Y:S02]  /*1e250*/  FFMA.FTZ R59, R80, c[0x0][0x23c], -R65.reuse ;  /* 0x00008f00503b7a23 */ /* 0x100fe40000010841 */
[----:B------:R-:W-:Y:S01]  /*1e260*/  MUFU.EX2 R57, R57 ;  /* 0x0000003900397308 */ /* 0x000fe20000000800 */
[--C-:B------:R-:W-:Y:S02]  /*1e270*/  FFMA.FTZ R80, R73, c[0x0][0x23c], -R68.reuse ;  /* 0x00008f0049507a23 */ /* 0x100fe40000010844 */
[--C-:B------:R-:W-:Y:S01]  /*1e280*/  FFMA.FTZ R82, R69, c[0x0][0x23c], -R68.reuse ;  /* 0x00008f0045527a23 */ /* 0x100fe20000010844 */
[----:B--2---:R-:W-:Y:S01]  /*1e290*/  F2FP.PACK_AB R42, R111, R102 ;  /* 0x000000666f2a723e */ /* 0x004fe200000000ff */
[--C-:B------:R-:W-:Y:S02]  /*1e2a0*/  FFMA.FTZ R69, R76, c[0x0][0x23c], -R65.reuse ;  /* 0x00008f004c457a23 */ /* 0x100fe40000010841 */
[--C-:B------:R-:W-:Y:S02]  /*1e2b0*/  FFMA.FTZ R73, R70, c[0x0][0x23c], -R65.reuse ;  /* 0x00008f0046497a23 */ /* 0x100fe40000010841 */
[--C-:B------:R-:W-:Y:S01]  /*1e2c0*/  FFMA.FTZ R70, R39, c[0x0][0x23c], -R68.reuse ;  /* 0x00008f0027467a23 */ /* 0x100fe20000010844 */
[----:B------:R-:W-:Y:S01]  /*1e2d0*/  MUFU.EX2 R58, R58 ;  /* 0x0000003a003a7308 */ /* 0x000fe20000000800 */
[C---:B------:R-:W-:Y:S08]  /*1e2e0*/  HMMA.16816.F32 R4, R40.reuse, R44, R4 ;  /* 0x0000002c2804723c */ /* 0x040ff00000001804 */
[C---:B------:R-:W-:Y:S01]  /*1e2f0*/  HMMA.16816.F32 R8, R40.reuse, R46, R8 ;  /* 0x0000002e2808723c */ /* 0x040fe20000001808 */
[----:B------:R-:W1:Y:S01]  /*1e300*/  LDSM.16.MT88.4 R44, [R231+0x10000] ;  /* 0x01000000e72c783b */ /* 0x000e620000004200 */
[----:B------:R-:W-:Y:S06]  /*1e310*/  MUFU.EX2 R59, R59 ;  /* 0x0000003b003b7308 */ /* 0x000fec0000000800 */
[C---:B---3--:R-:W-:Y:S04]  /*1e320*/  HMMA.16816.F32 R12, R40.reuse, R48, R12 ;  /* 0x00000030280c723c */ /* 0x048fe8000000180c */
[----:B------:R-:W-:Y:S04]  /*1e330*/  MUFU.EX2 R75, R75 ;  /* 0x0000004b004b7308 */ /* 0x000fe80000000800 */
[C---:B------:R-:W-:Y:S01]  /*1e340*/  HMMA.16816.F32 R16, R40.reuse, R50, R16 ;  /* 0x000000322810723c */ /* 0x040fe20000001810 */
[----:B------:R-:W2:Y:S05]  /*1e350*/  LDSM.16.MT88.4 R48, [R235+0x10800] ;  /* 0x01080000eb30783b */ /* 0x000eaa0000004200 */
[----:B------:R-:W3:Y:S02]  /*1e360*/  MUFU.EX2 R80, R80 ;  /* 0x0000005000507308 */ /* 0x000ee40000000800 */
[C---:B-----5:R-:W-:Y:S08]  /*1e370*/  HMMA.16816.F32 R20, R40.reuse, R52, R20 ;  /* 0x000000342814723c */ /* 0x060ff00000001814 */
        /* <DEDUP_REMOVED lines=9> */
[----:B------:R-:W-:Y:S02]  /*1e410*/  F2FP.PACK_AB R41, R100, R95 ;  /* 0x0000005f6429723e */ /* 0x000fe400000000ff */
[----:B------:R-:W-:Y:S03]  /*1e420*/  F2FP.PACK_AB R43, R56, R89 ;  /* 0x00000059382b723e */ /* 0x000fe600000000ff */
[----:B------:R-:W-:Y:S02]  /*1e430*/  F2FP.PACK_AB R40, R58, R57 ;  /* 0x000000393a28723e */ /* 0x000fe400000000ff */
[----:B------:R-:W-:Y:S02]  /*1e440*/  F2FP.PACK_AB R42, R78, R59 ;  /* 0x0000003b4e2a723e */ /* 0x000fe400000000ff */
[----:B------:R-:W-:Y:S01]  /*1e450*/  MUFU.EX2 R74, R74 ;  /* 0x0000004a004a7308 */ /* 0x000fe20000000800 */
[----:B-1----:R-:W-:Y:S04]  /*1e460*/  F2FP.PACK_AB R39, R82, R71 ;  /* 0x000000475227723e */ /* 0x002fe800000000ff */
[C---:B--2---:R-:W-:Y:S05]  /*1e470*/  HMMA.16816.F32 R4, R40.reuse, R48, R4 ;  /* 0x000000302804723c */ /* 0x044fea0000001804 */
[----:B------:R-:W-:Y:S03]  /*1e480*/  MUFU.EX2 R72, R72 ;  /* 0x0000004800487308 */ /* 0x000fe60000000800 */
[C---:B------:R-:W-:Y:S01]  /*1e490*/  HMMA.16816.F32 R8, R40.reuse, R50, R8 ;  /* 0x000000322808723c */ /* 0x040fe20000001808 */
[----:B------:R-:W1:Y:S06]  /*1e4a0*/  LDSM.16.MT88.4 R48, [R231+0x10800] ;  /* 0x01080000e730783b */ /* 0x000e6c0000004200 */
[----:B------:R-:W2:Y:S01]  /*1e4b0*/  MUFU.EX2 R73, R73 ;  /* 0x0000004900497308 */ /* 0x000ea20000000800 */
[C---:B----4-:R-:W-:Y:S08]  /*1e4c0*/  HMMA.16816.F32 R12, R40.reuse, R52, R12 ;  /* 0x00000034280c723c */ /* 0x050ff0000000180c */
[C---:B------:R-:W-:Y:S01]  /*1e4d0*/  HMMA.16816.F32 R16, R40.reuse, R54, R16 ;  /* 0x000000362810723c */ /* 0x040fe20000001810 */
[----:B------:R-:W4:Y:S01]  /*1e4e0*/  LDSM.16.MT88.4 R52, [R235+0x11000] ;  /* 0x01100000eb34783b */ /* 0x000f220000004200 */
[----:B------:R-:W-:Y:S06]  /*1e4f0*/  MUFU.EX2 R67, R67 ;  /* 0x0000004300437308 */ /* 0x000fec0000000800 */
[C---:B---3--:R-:W-:Y:S04]  /*1e500*/  HMMA.16816.F32 R20, R40.reuse, R44, R20 ;  /* 0x0000002c2814723c */ /* 0x048fe80000001814 */
[----:B------:R-:W3:Y:S01]  /*1e510*/  MUFU.EX2 R70, R70 ;  /* 0x0000004600467308 */ /* 0x000ee20000000800 */
[----:B--2---:R-:W-:Y:S03]  /*1e520*/  F2FP.PACK_AB R38, R73, R72 ;  /* 0x000000484926723e */ /* 0x004fe600000000ff */
[C---:B------:R-:W-:Y:S01]  /*1e530*/  HMMA.16816.F32 R24, R40.reuse, R46, R24 ;  /* 0x0000002e2818723c */ /* 0x040fe20000001818 */
[----:B------:R-:W2:Y:S07]  /*1e540*/  LDSM.16.MT88.4 R44, [R233+0x11000] ;  /* 0x01100000e92c783b */ /* 0x000eae0000004200 */
[C---:B-1----:R-:W-:Y:S07]  /*1e550*/  HMMA.16816.F32 R28, R40.reuse, R48, R28 ;  /* 0x00000030281c723c */ /* 0x042fee000000181c */
[--C-:B------:R-:W-:Y:S01]  /*1e560*/  FFMA.FTZ R48, R36, c[0x0][0x23c], -R68.reuse ;  /* 0x00008f0024307a23 */ /* 0x100fe20000010844 */
[----:B------:R-:W-:Y:S01]  /*1e570*/  HMMA.16816.F32 R32, R40, R50, R32 ;  /* 0x000000322820723c */ /* 0x000fe20000001820 */
[----:B------:R-:W1:Y:S03]  /*1e580*/  LDSM.16.MT88.4 R40, [R232+0x11000] ;  /* 0x01100000e828783b */ /* 0x000e660000004200 */
[----:B------:R-:W-:Y:S01]  /*1e590*/  FFMA.FTZ R68, R3, c[0x0][0x23c], -R68 ;  /* 0x00008f0003447a23 */ /* 0x000fe20000010844 */
[----:B------:R-:W-:Y:S01]  /*1e5a0*/  F2FP.PACK_AB R36, R74, R69 ;  /* 0x000000454a24723e */ /* 0x000fe200000000ff */
[----:B------:R5:W-:Y:S01]  /*1e5b0*/  MUFU.EX2 R3, R48 ;  /* 0x0000003000037308 */ /* 0x000be20000000800 */
[----:B---3--:R-:W-:Y:S05]  /*1e5c0*/  F2FP.PACK_AB R133, R70, R67 ;  /* 0x000000434685723e */ /* 0x008fea00000000ff */
[C---:B----4-:R-:W-:Y:S04]  /*1e5d0*/  HMMA.16816.F32 R4, R36.reuse, R52, R4 ;  /* 0x000000342404723c */ /* 0x050fe80000001804 */
[----:B------:R-:W3:Y:S03]  /*1e5e0*/  MUFU.EX2 R68, R68 ;  /* 0x0000004400447308 */ /* 0x000ee60000000800 */
[----:B------:R-:W-:Y:S01]  /*1e5f0*/  FADD.FTZ R53, R167, R162 ;  /* 0x000000a2a7357221 */ /* 0x000fe20000010000 */
[C---:B------:R-:W-:Y:S04]  /*1e600*/  HMMA.16816.F32 R8, R36.reuse, R54, R8 ;  /* 0x000000362408723c */ /* 0x040fe80000001808 */
[----:B------:R-:W-:Y:S01]  /*1e610*/  FFMA.FTZ R52, R66, c[0x0][0x23c], -R65 ;  /* 0x00008f0042347a23 */ /* 0x000fe20000010841 */
[----:B------:R-:W-:Y:S01]  /*1e620*/  MOV R167, R0 ;  /* 0x0000000000a77202 */ /* 0x000fe20000000f00 */
[----:B------:R-:W-:Y:S02]  /*1e630*/  FADD.FTZ R53, R188, R53 ;  /* 0x00000035bc357221 */ /* 0x000fe40000010000 */
[C---:B--2---:R-:W-:Y:S01]  /*1e640*/  HMMA.16816.F32 R12, R36.reuse, R44, R12 ;  /* 0x0000002c240c723c */ /* 0x044fe2000000180c */
[----:B------:R-:W-:Y:S01]  /*1e650*/  MUFU.EX2 R45, R64 ;  /* 0x00000040002d7308 */ /* 0x000fe20000000800 */
[----:B-----5:R-:W2:Y:S02]  /*1e660*/  LDSM.16.MT88.4 R48, [R231+0x11000] ;  /* 0x01100000e730783b */ /* 0x020ea40000004200 */
[----:B------:R-:W-:Y:S02]  /*1e670*/  FADD.FTZ R54, R186, R53 ;  /* 0x00000035ba367221 */ /* 0x000fe40000010000 */
[----:B------:R-:W-:Y:S01]  /*1e680*/  FADD.FTZ R53, R196, R165 ;  /* 0x000000a5c4357221 */ /* 0x000fe20000010000 */
[----:B------:R-:W-:Y:S01]  /*1e690*/  MOV R165, R2 ;  /* 0x0000000200a57202 */ /* 0x000fe20000000f00 */
[--C-:B------:R-:W-:Y:S01]  /*1e6a0*/  FFMA.FTZ R44, R63, c[0x0][0x23c], -R65.reuse ;  /* 0x00008f003f2c7a23 */ /* 0x100fe20000010841 */
[C---:B------:R-:W-:Y:S02]  /*1e6b0*/  HMMA.16816.F32 R16, R36.reuse, R46, R16 ;  /* 0x0000002e2410723c */ /* 0x040fe40000001810 */
[----:B------:R-:W4:Y:S01]  /*1e6c0*/  MUFU.EX2 R52, R52 ;  /* 0x0000003400347308 */ /* 0x000f220000000800 */
[----:B------:R-:W-:Y:S01]  /*1e6d0*/  FFMA.FTZ R65, R62, c[0x0][0x23c], -R65 ;  /* 0x00008f003e417a23 */ /* 0x000fe20000010841 */
[----:B---3--:R-:W-:Y:S01]  /*1e6e0*/  F2FP.PACK_AB R135, R68, R3 ;  /* 0x000000034487723e */ /* 0x008fe200000000ff */
[----:B------:R-:W-:Y:S02]  /*1e6f0*/  FADD.FTZ R54, R187, R54 ;  /* 0x00000036bb367221 */ /* 0x000fe40000010000 */
[----:B------:R-:W-:Y:S01]  /*1e700*/  FADD.FTZ R184, R184, R53 ;  /* 0x00000035b8b87221 */ /* 0x000fe20000010000 */
[C---:B-1----:R-:W-:Y:S04]  /*1e710*/  HMMA.16816.F32 R20, R36.reuse, R40, R20 ;  /* 0x000000282414723c */ /* 0x042fe80000001814 */
[----:B------:R-:W-:Y:S01]  /*1e720*/  FADD.FTZ R53, R181, R54 ;  /* 0x00000036b5357221 */ /* 0x000fe20000010000 */
[----:B------:R-:W-:Y:S01]  /*1e730*/  MUFU.EX2 R44, R44 ;  /* 0x0000002c002c7308 */ /* 0x000fe20000000800 */
[----:B------:R-:W-:Y:S02]  /*1e740*/  FADD.FTZ R183, R183, R184 ;  /* 0x000000b8b7b77221 */ /* 0x000fe40000010000 */
[----:B------:R-:W-:Y:S01]  /*1e750*/  FADD.FTZ R53, R180, R53 ;  /* 0x00000035b4357221 */ /* 0x000fe20000010000 */
[C---:B------:R-:W-:Y:S03]  /*1e760*/  HMMA.16816.F32 R24, R36.reuse, R42, R24 ;  /* 0x0000002a2418723c */ /* 0x040fe60000001818 */
[----:B------:R-:W-:Y:S02]  /*1e770*/  FADD.FTZ R190, R190, R183 ;  /* 0x000000b7bebe7221 */ /* 0x000fe40000010000 */
[----:B------:R-:W-:Y:S01]  /*1e780*/  FADD.FTZ R178, R178, R53 ;  /* 0x00000035b2b27221 */ /* 0x000fe20000010000 */
[----:B------:R-:W1:Y:S01]  /*1e790*/  MUFU.EX2 R65, R65 ;  /* 0x0000004100417308 */ /* 0x000e620000000800 */
[----:B------:R-:W-:Y:S02]  /*1e7a0*/  FADD.FTZ R179, R179, R190 ;  /* 0x000000beb3b37221 */ /* 0x000fe40000010000 */
[----:B------:R-:W-:Y:S03]  /*1e7b0*/  FADD.FTZ R178, R185, R178 ;  /* 0x000000b2b9b27221 */ /* 0x000fe60000010000 */
[----:B------:R-:W-:Y:S01]  /*1e7c0*/  FADD.FTZ R40, R176, R179 ;  /* 0x000000b3b0287221 */ /* 0x000fe20000010000 */
[----:B----4-:R-:W-:Y:S01]  /*1e7d0*/  F2FP.PACK_AB R132, R45, R52 ;  /* 0x000000342d84723e */ /* 0x010fe200000000ff */
[----:B------:R-:W-:Y:S02]  /*1e7e0*/  FADD.FTZ R171, R171, R178 ;  /* 0x000000b2abab7221 */ /* 0x000fe40000010000 */
[----:B------:R-:W-:Y:S01]  /*1e7f0*/  FADD.FTZ R40, R175, R40 ;  /* 0x00000028af287221 */ /* 0x000fe20000010000 */
[C---:B--2---:R-:W-:Y:S03]  /*1e800*/  HMMA.16816.F32 R28, R36.reuse, R48, R28 ;  /* 0x00000030241c723c */ /* 0x044fe6000000181c */
[----:B------:R-:W-:Y:S02]  /*1e810*/  FADD.FTZ R171, R172, R171 ;  /* 0x000000abacab7221 */ /* 0x000fe40000010000 */
[----:B------:R-:W-:Y:S02]  /*1e820*/  FADD.FTZ R41, R173, R40 ;  /* 0x00000028ad297221 */ /* 0x000fe40000010000 */
[----:B------:R-:W-:Y:S01]  /*1e830*/  FADD.FTZ R170, R170, R171 ;  /* 0x000000abaaaa7221 */ /* 0x000fe20000010000 */
[----:B------:R-:W-:Y:S04]  /*1e840*/  HMMA.16816.F32 R32, R36, R50, R32 ;  /* 0x000000322420723c */ /* 0x000fe80000001820 */
[----:B------:R-:W-:Y:S01]  /*1e850*/  FADD.FTZ R41, R182, R41 ;  /* 0x00000029b6297221 */ /* 0x000fe20000010000 */
[----:B-1----:R-:W-:Y:S01]  /*1e860*/  F2FP.PACK_AB R134, R65, R44 ;  /* 0x0000002c4186723e */ /* 0x002fe200000000ff */
[----:B------:R-:W-:Y:S02]  /*1e870*/  FADD.FTZ R170, R177, R170 ;  /* 0x000000aab1aa7221 */ /* 0x000fe40000010000 */
[----:B------:R-:W-:Y:S04]  /*1e880*/  FADD.FTZ R168, R168, R41 ;  /* 0x00000029a8a87221 */ /* 0x000fe80000010000 */
        /* <DEDUP_REMOVED lines=48> */
[----:B------:R-:W-:-:S05]  /*1eb90*/  @P0 BRA `(.L_x_2512) ;  /* 0xffff7cc000000947 */ /* 0x000fca000383ffff */
.L_x_2508:
        /* <DEDUP_REMOVED lines=10> */
[----:B--2---:R-:W-:Y:S01]  /*1ec40*/  FADD.FTZ R6, R3, R6 ;  /* 0x0000000603067221 */ /* 0x004fe20000010000 */
[----:B-1----:R-:W-:Y:S01]  /*1ec50*/  SHF.R.S32.HI R3, RZ, 0x1f, R4 ;  /* 0x0000001fff037819 */ /* 0x002fe20000011404 */
[----:B---3--:R-:W-:-:S03]  /*1ec60*/  FADD.FTZ R5, R10, R5 ;  /* 0x000000050a057221 */ /* 0x008fc60000010000 */
[----:B------:R-:W-:Y:S02]  /*1ec70*/  LEA.HI R9, R3, R4, RZ, 0x2 ;  /* 0x0000000403097211 */ /* 0x000fe400078f10ff */
[----:B------:R-:W-:Y:S02]  /*1ec80*/  FSETP.NE.FTZ.AND P4, PT, R6, RZ, PT ;  /* 0x000000ff0600720b */ /* 0x000fe40003f95000 */
[--C-:B------:R-:W-:Y:S02]  /*1ec90*/  SHF.R.S32.HI R11, RZ, 0x2, R9.reuse ;  /* 0x00000002ff0b7819 */ /* 0x100fe40000011409 */
[----:B------:R-:W-:Y:S02]  /*1eca0*/  SHF.R.S32.HI R10, RZ, 0x1f, R9 ;  /* 0x0000001fff0a7819 */ /* 0x000fe40000011409 */
[----:B------:R-:W-:Y:S02]  /*1ecb0*/  FSETP.NE.FTZ.AND P3, PT, R5, RZ, PT ;  /* 0x000000ff0500720b */ /* 0x000fe40003f75000 */
[----:B------:R-:W-:-:S02]  /*1ecc0*/  LEA.HI R10, R10, R11, RZ, 0x3 ;  /* 0x0000000b0a0a7211 */ /* 0x000fc400078f18ff */
[----:B------:R-:W-:Y:S02]  /*1ecd0*/  LOP3.LUT R9, R9, 0x3ffffffc, RZ, 0xc0, !PT ;  /* 0x3ffffffc09097812 */ /* 0x000fe400078ec0ff */
[----:B------:R-:W-:Y:S01]  /*1ece0*/  LOP3.LUT R10, R10, 0xfffffff8, RZ, 0xc0, !PT ;  /* 0xfffffff80a0a7812 */ /* 0x000fe200078ec0ff */
[----:B------:R-:W1:Y:S01]  /*1ecf0*/  @P4 MUFU.RCP R7, R6 ;  /* 0x0000000600074308 */ /* 0x000e620000001000 */
[----:B------:R-:W-:Y:S02]  /*1ed00*/  IADD3 R14, -R9, R4, RZ ;  /* 0x00000004090e7210 */ /* 0x000fe40007ffe1ff */
[----:B------:R-:W-:Y:S02]  /*1ed10*/  IADD3 R10, R11, -R10, RZ ;  /* 0x8000000a0b0a7210 */ /* 0x000fe40007ffe0ff */
[----:B------:R-:W-:Y:S02]  /*1ed20*/  LEA.HI R11, R3, R4, RZ, 0x5 ;  /* 0x00000004030b7211 */ /* 0x000fe400078f28ff */
[C---:B------:R-:W-:Y:S01]  /*1ed30*/  LOP3.LUT R9, R10.reuse, 0x1, RZ, 0xc0, !PT ;  /* 0x000000010a097812 */ /* 0x040fe200078ec0ff */
[----:B------:R-:W-:Y:S01]  /*1ed40*/  IMAD.SHL.U32 R12, R10, 0x40, RZ ;  /* 0x000000400a0c7824 */ /* 0x000fe200078e00ff */
[----:B------:R-:W2:Y:S01]  /*1ed50*/  @P3 MUFU.RCP R8, R5 ;  /* 0x0000000500083308 */ /* 0x000ea20000001000 */
[----:B------:R-:W-:-:S02]  /*1ed60*/  SHF.R.S32.HI R13, RZ, 0x5, R11 ;  /* 0x00000005ff0d7819 */ /* 0x000fc4000001140b */
[----:B------:R-:W-:Y:S02]  /*1ed70*/  ISETP.NE.U32.AND P0, PT, R9, 0x1, PT ;  /* 0x000000010900780c */ /* 0x000fe40003f05070 */
[----:B------:R-:W-:Y:S01]  /*1ed80*/  LOP3.LUT R12, R12, 0x1c0, RZ, 0xc0, !PT ;  /* 0x000001c00c0c7812 */ /* 0x000fe200078ec0ff */
[----:B------:R-:W-:Y:S01]  /*1ed90*/  IMAD R14, R13, 0x200, R14 ;  /* 0x000002000d0e7824 */ /* 0x000fe200078e020e */
[----:B------:R-:W-:Y:S01]  /*1eda0*/  R2P PR, R10, 0x6 ;  /* 0x000000060a007804 */ /* 0x000fe20000000000 */
[C---:B-1----:R-:W-:Y:S01]  /*1edb0*/  FMUL.FTZ R160, R7.reuse, R160 ;  /* 0x000000a007a07220 */ /* 0x042fe20000410000 */
[----:B------:R-:W-:Y:S01]  /*1edc0*/  LEA.HI R15, R12, R12, RZ, 0x1d ;  /* 0x0000000c0c0f7211 */ /* 0x000fe200078fe8ff */
[C---:B------:R-:W-:Y:S01]  /*1edd0*/  FMUL.FTZ R161, R7.reuse, R161 ;  /* 0x000000a107a17220 */ /* 0x040fe20000410000 */
[----:B------:R-:W-:Y:S01]  /*1ede0*/  MOV R9, 0xfffffff0 ;  /* 0xfffffff000097802 */ /* 0x000fe20000000f00 */
[----:B------:R-:W-:Y:S01]  /*1edf0*/  FMUL.FTZ R156, R7, R156 ;  /* 0x0000009c079c7220 */ /* 0x000fe20000410000 */
[----:B------:R-:W-:Y:S01]  /*1ee00*/  MOV R10, 0x20 ;  /* 0x00000020000a7802 */ /* 0x000fe20000000f00 */
[----:B------:R-:W-:Y:S01]  /*1ee10*/  IMAD.U32 R14, R14, 0x2, R15 ;  /* 0x000000020e0e7824 */ /* 0x000fe200078e000f */
[----:B------:R-:W-:Y:S01]  /*1ee20*/  SEL R9, R9, 0x10, !P0 ;  /* 0x0000001009097807 */ /* 0x000fe20004000000 */
[C---:B--2---:R-:W-:Y:S01]  /*1ee30*/  FMUL.FTZ R163, R8.reuse, R163 ;  /* 0x000000a308a37220 */ /* 0x044fe20000410000 */
[----:B------:R-:W-:Y:S01]  /*1ee40*/  F2FP.PACK_AB R160, R161, R160 ;  /* 0x000000a0a1a0723e */ /* 0x000fe200000000ff */
[----:B------:R-:W-:Y:S01]  /*1ee50*/  FMUL.FTZ R162, R8, R162 ;  /* 0x000000a208a27220 */ /* 0x000fe20000410000 */
[----:B------:R-:W-:Y:S01]  /*1ee60*/  SEL R10, R10, 0xffffffe0, !P1 ;  /* 0xffffffe00a0a7807 */ /* 0x000fe20004800000 */
[----:B------:R-:W-:Y:S01]  /*1ee70*/  IMAD.SHL.U32 R15, R14, 0x2, RZ ;  /* 0x000000020e0f7824 */ /* 0x000fe200078e00ff */
[----:B------:R-:W1:Y:S01]  /*1ee80*/  @P4 MUFU.LG2 R12, R6 ;  /* 0x00000006000c4308 */ /* 0x000e620000000c00 */
[----:B------:R-:W-:Y:S01]  /*1ee90*/  FMUL.FTZ R157, R7, R157 ;  /* 0x0000009d079d7220 */ /* 0x000fe20000410000 */
[----:B------:R-:W-:Y:S01]  /*1eea0*/  F2FP.PACK_AB R162, R163, R162 ;  /* 0x000000a2a3a2723e */ /* 0x000fe200000000ff */
[C---:B------:R-:W-:Y:S01]  /*1eeb0*/  FMUL.FTZ R159, R8.reuse, R159 ;  /* 0x0000009f089f7220 */ /* 0x040fe20000410000 */
        /* <DEDUP_REMOVED lines=10> */
[----:B------:R-:W-:Y:S01]  /*1ef60*/  STS [R15], R160 ;  /* 0x000000a00f007388 */ /* 0x000fe20000000800 */
[----:B------:R-:W-:Y:S01]  /*1ef70*/  FMUL.FTZ R148, R7, R148 ;  /* 0x0000009407947220 */ /* 0x000fe20000410000 */
[----:B------:R-:W-:Y:S01]  /*1ef80*/  IADD3 R21, R15, R10, RZ ;  /* 0x0000000a0f157210 */ /* 0x000fe20007ffe0ff */
[----:B------:R-:W-:Y:S01]  /*1ef90*/  FMUL.FTZ R149, R7, R149 ;  /* 0x0000009507957220 */ /* 0x000fe20000410000 */
[----:B------:R2:W-:Y:S01]  /*1efa0*/  STS [R15+0x400], R162 ;  /* 0x000400a20f007388 */ /* 0x0005e20000000800 */
[C---:B------:R-:W-:Y:S01]  /*1efb0*/  FMUL.FTZ R151, R8.reuse, R151 ;  /* 0x0000009708977220 */ /* 0x040fe20000410000 */
[----:B------:R-:W-:Y:S01]  /*1efc0*/  F2FP.PACK_AB R152, R153, R152 ;  /* 0x000000989998723e */ /* 0x000fe200000000ff */
[C---:B------:R-:W-:Y:S01]  /*1efd0*/  FMUL.FTZ R150, R8.reuse, R150 ;  /* 0x0000009608967220 */ /* 0x040fe20000410000 */
[----:B------:R-:W-:Y:S01]  /*1efe0*/  F2FP.PACK_AB R154, R155, R154 ;  /* 0x0000009a9b9a723e */ /* 0x000fe200000000ff */
        /* <DEDUP_REMOVED lines=20> */
[----:B------:R-:W-:Y:S01]  /*1f130*/  FMUL.FTZ R132, R7, R132 ;  /* 0x0000008407847220 */ /* 0x000fe20000410000 */
[----:B--2---:R-:W-:Y:S01]  /*1f140*/  IADD3 R15, R9, R19, RZ ;  /* 0x00000013090f7210 */ /* 0x004fe20007ffe0ff */
[C---:B------:R-:W-:Y:S01]  /*1f150*/  FMUL.FTZ R139, R8.reuse, R139 ;  /* 0x0000008b088b7220 */ /* 0x040fe20000410000 */
[----:B------:R-:W-:Y:S01]  /*1f160*/  F2FP.PACK_AB R136, R137, R136 ;  /* 0x000000888988723e */ /* 0x000fe200000000ff */
[C---:B------:R-:W-:Y:S01]  /*1f170*/  FMUL.FTZ R138, R8.reuse, R138 ;  /* 0x0000008a088a7220 */ /* 0x040fe20000410000 */
[----:B------:R-:W-:Y:S01]  /*1f180*/  STS [R21+0x400], R154 ;  /* 0x0004009a15007388 */ /* 0x000fe20000000800 */
[C---:B------:R-:W-:Y:S01]  /*1f190*/  FMUL.FTZ R135, R8.reuse, R135 ;  /* 0x0000008708877220 */ /* 0x040fe20000410000 */
[----:B------:R-:W2:Y:S01]  /*1f1a0*/  @P3 MUFU.LG2 R5, R5 ;  /* 0x0000000500053308 */ /* 0x000ea20000000c00 */
[----:B------:R-:W-:Y:S01]  /*1f1b0*/  FMUL.FTZ R7, R7, R133 ;  /* 0x0000008507077220 */ /* 0x000fe20000410000 */
[----:B------:R-:W-:Y:S01]  /*1f1c0*/  F2FP.PACK_AB R138, R139, R138 ;  /* 0x0000008a8b8a723e */ /* 0x000fe200000000ff */
[----:B------:R-:W-:Y:S01]  /*1f1d0*/  FMUL.FTZ R8, R8, R134 ;  /* 0x0000008608087220 */ /* 0x000fe20000410000 */
[----:B------:R-:W-:Y:S01]  /*1f1e0*/  ISETP.NE.AND P0, PT, RZ, UR4, PT ;  /* 0x00000004ff007c0c */ /* 0x000fe2000bf05270 */
[----:B------:R-:W-:Y:S01]  /*1f1f0*/  IMAD.IADD R23, R17, 0x1, R10 ;  /* 0x0000000111177824 */ /* 0x000fe200078e020a */
[----:B------:R-:W-:Y:S01]  /*1f200*/  F2FP.PACK_AB R7, R7, R132 ;  /* 0x000000840707723e */ /* 0x000fe200000000ff */
[----:B------:R-:W-:Y:S01]  /*1f210*/  IMAD.IADD R10, R10, 0x1, R15 ;  /* 0x000000010a0a7824 */ /* 0x000fe200078e020f */
[----:B------:R-:W-:Y:S01]  /*1f220*/  F2FP.PACK_AB R8, R135, R8 ;  /* 0x000000088708723e */ /* 0x000fe200000000ff */
[----:B-1----:R-:W-:Y:S01]  /*1f230*/  @P4 FMUL.FTZ R17, R12, 0.69314718246459960938 ;  /* 0x3f3172180c114820 */ /* 0x002fe20000410000 */
[----:B------:R-:W-:Y:S01]  /*1f240*/  STS [R23], R148 ;  /* 0x0000009417007388 */ /* 0x000fe20000000800 */
[----:B------:R-:W-:-:S02]  /*1f250*/  MOV R6, 0x7f800000 ;  /* 0x7f80000000067802 */ /* 0x000fc40000000f00 */
[----:B------:R-:W-:Y:S01]  /*1f260*/  MOV R9, 0x7f800000 ;  /* 0x7f80000000097802 */ /* 0x000fe20000000f00 */
[----:B------:R-:W-:Y:S01]  /*1f270*/  STS [R23+0x400], R150 ;  /* 0x0004009617007388 */ /* 0x000fe20000000800 */
[----:B------:R-:W-:-:S03]  /*1f280*/  @P4 FFMA.FTZ R6, R2, c[0x0][0x238], R17 ;  /* 0x00008e0002064a23 */ /* 0x000fc60000010011 */
[----:B------:R-:W-:Y:S04]  /*1f290*/  STS [R19], R144 ;  /* 0x0000009013007388 */ /* 0x000fe80000000800 */
[----:B------:R-:W-:Y:S04]  /*1f2a0*/  STS [R19+0x400], R146 ;  /* 0x0004009213007388 */ /* 0x000fe80000000800 */
[----:B------:R-:W-:Y:S04]  /*1f2b0*/  STS [R15], R140 ;  /* 0x0000008c0f007388 */ /* 0x000fe80000000800 */
[----:B------:R2:W-:Y:S04]  /*1f2c0*/  STS [R15+0x400], R142 ;  /* 0x0004008e0f007388 */ /* 0x0005e80000000800 */
[----:B------:R1:W-:Y:S04]  /*1f2d0*/  STS [R25], R136 ;  /* 0x0000008819007388 */ /* 0x0003e80000000800 */
[----:B------:R1:W-:Y:S04]  /*1f2e0*/  STS [R25+0x400], R138 ;  /* 0x0004008a19007388 */ /* 0x0003e80000000800 */
[----:B------:R1:W-:Y:S04]  /*1f2f0*/  STS [R10], R7 ;  /* 0x000000070a007388 */ /* 0x0003e80000000800 */
[----:B------:R1:W-:Y:S01]  /*1f300*/  STS [R10+0x400], R8 ;  /* 0x000400080a007388 */ /* 0x0003e20000000800 */
[----:B--2---:R-:W-:-:S04]  /*1f310*/  @P3 FMUL.FTZ R15, R5, 0.69314718246459960938 ;  /* 0x3f317218050f3820 */ /* 0x004fc80000410000 */
[----:B------:R-:W-:Y:S01]  /*1f320*/  @P3 FFMA.FTZ R9, R0, c[0x0][0x238], R15 ;  /* 0x00008e0000093a23 */ /* 0x000fe2000001000f */
[----:B------:R-:W-:Y:S05]  /*1f330*/  @!P0 BRA `(.L_x_2513) ;  /* 0x0000009000008947 */ /* 0x000fea0003800000 */
[----:B------:R-:W2:Y:S01]  /*1f340*/  S2UR UR4, SR_CTAID.Y ;  /* 0x00000000000479c3 */ /* 0x000ea20000002600 */
[----:B------:R-:W-:Y:S02]  /*1f350*/  ULDC UR6, c[0x0][0x214] ;  /* 0x0000850000067ab9 */ /* 0x000fe40000000800 */
[----:B------:R-:W-:Y:S02]  /*1f360*/  UISETP.NE.AND UP0, UPT, UR14, -0x1, UPT ;  /* 0xffffffff0e00788c */ /* 0x000fe4000bf05270 */
[----:B------:R-:W-:-:S03]  /*1f370*/  ULDC UR9, c[0x0][0x234] ;  /* 0x00008d0000097ab9 */ /* 0x000fc60000000800 */
[----:B------:R-:W3:Y:S01]  /*1f380*/  S2UR UR8, SR_CTAID.Z ;  /* 0x00000000000879c3 */ /* 0x000ee20000002700 */
[----:B--2---:R-:W-:-:S04]  /*1f390*/  UIMAD UR6, UR4, UR6, URZ ;  /* 0x00000006040672a4 */ /* 0x004fc8000f8e023f */
[----:B------:R-:W-:-:S04]  /*1f3a0*/  USEL UR6, UR6, UR14, !UP0 ;  /* 0x0000000e06067287 */ /* 0x000fc8000c000000 */
[----:B---3--:R-:W-:Y:S01]  /*1f3b0*/  UIMAD UR9, UR8, UR9, UR6 ;  /* 0x00000009080972a4 */ /* 0x008fe2000f8e0206 */
[----:B------:R-:W-:Y:S05]  /*1f3c0*/  BRA `(.L_x_2514) ;  /* 0x0000006000007947 */ /* 0x000fea0003800000 */
.L_x_2513:
[----:B------:R-:W2:Y:S01]  /*1f3d0*/  S2UR UR8, SR_CTAID.Z ;  /* 0x00000000000879c3 */ /* 0x000ea20000002700 */
[----:B------:R-:W-:Y:S02]  /*1f3e0*/  ULDC UR6, c[0x0][0x1c0] ;  /* 0x0000700000067ab9 */ /* 0x000fe40000000800 */
[----:B------:R-:W-:-:S05]  /*1f3f0*/  ULDC UR9, c[0x0][0x214] ;  /* 0x0000850000097ab9 */ /* 0x000fca0000000800 */
[----:B------:R-:W2:Y:S02]  /*1f400*/  S2UR UR4, SR_CTAID.Y ;  /* 0x00000000000479c3 */ /* 0x000ea40000002600 */
[----:B--2---:R-:W-:-:S04]  /*1f410*/  UIMAD UR6, UR4, UR6, UR8 ;  /* 0x00000006040672a4 */ /* 0x004fc8000f8e0208 */
[----:B------:R-:W-:Y:S02]  /*1f420*/  UIMAD UR9, UR6, UR9, URZ ;  /* 0x00000009060972a4 */ /* 0x000fe4000f8e023f */
.L_x_2514:
[----:B------:R-:W-:Y:S01]  /*1f430*/  BAR.SYNC.DEFER_BLOCKING 0x0 ;  /* 0x0000000000007b1d */ /* 0x000fe20000010000 */
[----:B------:R-:W-:Y:S01]  /*1f440*/  LOP3.LUT R5, R11, 0xffffffe0, RZ, 0xc0, !PT ;  /* 0xffffffe00b057812 */ /* 0x000fe200078ec0ff */
[----:B------:R-:W-:Y:S01]  /*1f450*/  USHF.R.S32.HI UR11, URZ, 0x1f, UR4 ;  /* 0x0000001f3f0b7899 */ /* 0x000fe20008011404 */
[----:B------:R-:W-:Y:S01]  /*1f460*/  SHF.R.S32.HI R2, RZ, 0x1f, R13 ;  /* 0x0000001fff027819 */ /* 0x000fe2000001140d */
        /* <DEDUP_REMOVED lines=16> */
[----:B-1----:R1:W2:Y:S01]  /*1f570*/  LDS.128 R24, [R242] ;  /* 0x00000000f2187984 */ /* 0x0022a20000000c00 */
        /* <DEDUP_REMOVED lines=20> */
.L_x_2516:
[----:B------:R-:W-:Y:S05]  /*1f6c0*/  BSYNC B0 ;  /* 0x0000000000007941 */ /* 0x000fea0003800000 */
.L_x_2515:
        /* <DEDUP_REMOVED lines=36> */
.L_x_2518:
[----:B------:R-:W-:Y:S05]  /*1f910*/  BSYNC B0 ;  /* 0x0000000000007941 */ /* 0x000fea0003800000 */
.L_x_2517:
        /* <DEDUP_REMOVED lines=15> */
.L_x_2520:
[----:B------:R-:W-:Y:S05]  /*1fa10*/  BSYNC B0 ;  /* 0x0000000000007941 */ /* 0x000fea0003800000 */
.L_x_2519:
        /* <DEDUP_REMOVED lines=15> */
.L_x_2522:
[----:B------:R-:W-:Y:S05]  /*1fb10*/  BSYNC B0 ;  /* 0x0000000000007941 */ /* 0x000fea0003800000 */
.L_x_2521:
        /* <DEDUP_REMOVED lines=15> */
.L_x_2523:
        /* <DEDUP_REMOVED lines=15> */
.L_x_7769:


//--------------------- .text._ZN5flash24flash_fwd_splitkv_kernelI23Flash_fwd_kernel_traitsILi64ELi64ELi256ELi4ELb0ELb0EN7cutlass6half_tE19Flash_kernel_traitsILi64ELi64ELi256ELi4ES3_EELb1ELb0ELb0ELb0ELb1ELb0ELb0ELb1EEEvNS_16Flash_fwd_paramsE --------------------------
	.section	.text._ZN5flash24flash_fwd_splitkv_kernelI23Flash_fwd_kernel_traitsILi64ELi64ELi256ELi4ELb0ELb0EN7cutlass6half_tE19Flash_kernel_traitsILi64ELi64ELi256ELi4ES3_EELb1ELb0ELb0ELb0ELb1ELb0ELb0ELb1EEEvNS_16Flash_fwd_paramsE,"ax",@progbits
	.sectioninfo	@"SHI_REGISTERS=255"
	.align	128
        .global         _ZN5flash24flash_fwd_splitkv_kernelI23Flash_fwd_kernel_traitsILi64ELi64ELi256ELi4ELb0ELb0EN7cutlass6half_tE19Flash_kernel_traitsILi64ELi64ELi256ELi4ES3_EELb1ELb0ELb0ELb0ELb1ELb0ELb0ELb1EEEvNS_16Flash_fwd_paramsE
        .type           _ZN5flash24flash_fwd_splitkv_kernelI23Flash_fwd_kernel_traitsILi64ELi64ELi256ELi4ELb0ELb0EN7cutlass6half_tE19Flash_kernel_traitsILi64ELi64ELi256ELi4ES3_EELb1ELb0ELb0ELb0ELb1ELb0ELb0ELb1EEEvNS_16Flash_fwd_paramsE,@function
        .size           _ZN5flash24flash_fwd_splitkv_kernelI23Flash_fwd_kernel_traitsILi64ELi64ELi256ELi4ELb0ELb0EN7cutlass6half_tE19Flash_kernel_traitsILi64ELi64ELi256ELi4ES3_EELb1ELb0ELb0ELb0ELb1ELb0ELb0ELb1EEEvNS_16Flash_fwd_paramsE,(.L_x_7770 - _ZN5flash24flash_fwd_splitkv_kernelI23Flash_fwd_kernel_traitsILi64ELi64ELi256ELi4ELb0ELb0EN7cutlass6half_tE19Flash_kernel_traitsILi64ELi64ELi256ELi4ES3_EELb1ELb0ELb0ELb0ELb1ELb0ELb0ELb1EEEvNS_16Flash_fwd_paramsE)
        .other          _ZN5flash24flash_fwd_splitkv_kernelI23Flash_fwd_kernel_traitsILi64ELi64ELi256ELi4ELb0ELb0EN7cutlass6half_tE19Flash_kernel_traitsILi64ELi64ELi256ELi4ES3_EELb1ELb0ELb0ELb0ELb1ELb0ELb0ELb1EEEvNS_16Flash_fwd_paramsE,@"STO_CUDA_ENTRY STV_DEFAULT"
_ZN5flash24flash_fwd_splitkv_kernelI23Flash_fwd_kernel_traitsILi64ELi64ELi256ELi4ELb0ELb0EN7cutlass6half_tE19Flash_kernel_traitsILi64ELi64ELi256ELi4ES3_EELb1ELb0ELb0ELb0ELb1ELb0ELb0ELb1EEEvNS_16Flash_fwd_paramsE:
.text._ZN5flash24flash_fwd_splitkv_kernelI23Flash_fwd_kernel_traitsILi64ELi64ELi256ELi4ELb0ELb0EN7cutlass6half_tE19Flash_kernel_traitsILi64ELi64ELi256ELi4ES3_EELb1ELb0ELb0ELb0ELb1ELb0ELb0ELb1EEEvNS_16Flash_fwd_paramsE:
[----:B------:R-:W-:Y:S02]  /*0000*/  MOV R1, c[0x0][0x28] ;  /* 0x00000a0000017a02 */ /* 0x000fe40000000f00 */
[----:B------:R-:W1:Y:S01]  /*0010*/  LDC.U8 R2, c[0x0][0x312] ;  /* 0x0000c480ff027b82 */ /* 0x000e620000000000 */
[----:B------:R-:W2:Y:S01]  /*0020*/  S2R R0, SR_CTAID.Y ;  /* 0x0000000000007919 */ /* 0x000ea20000002600 */
[----:B------:R-:W-:Y:S01]  /*0030*/  ISETP.NE.U32.AND P0, PT, RZ, c[0x0][0x240], PT ;  /* 0x00009000ff007a0c */ /* 0x000fe20003f05070 */
[----:B------:R-:W-:Y:S01]  /*0040*/  IMAD.MOV.U32 R110, RZ, RZ, 0x4 ;  /* 0x00000004ff6e7424 */ /* 0x000fe200078e00ff */
[----:B------:R-:W-:Y:S01]  /*0050*/  ISETP.NE.U32.AND P2, PT, RZ, c[0x0][0x250], PT ;  /* 0x00009400ff007a0c */ /* 0x000fe20003f45070 */
[----:B------:R-:W-:Y:S01]  /*0060*/  IMAD.MOV.U32 R235, RZ, RZ, -0x1 ;  /* 0xffffffffffeb7424 */ /* 0x000fe200078e00ff */
[----:B------:R-:W-:Y:S01]  /*0070*/  ISETP.NE.AND.EX P0, PT, RZ, c[0x0][0x244], PT, P0 ;  /* 0x00009100ff007a0c */ /* 0x000fe20003f05300 */
[----:B------:R-:W-:Y:S01]  /*0080*/  ULDC.64 UR6, c[0x0][0x118] ;  /* 0x0000460000067ab9 */ /* 0x000fe20000000a00 */
[----:B------:R-:W-:Y:S01]  /*0090*/  ISETP.NE.AND.EX P4, PT, RZ, c[0x0][0x254], PT, P2 ;  /* 0x00009500ff007a0c */ /* 0x000fe20003f85320 */
[----:B------:R-:W-:Y:S01]  /*00a0*/  IMAD.MOV.U32 R10, RZ, RZ, RZ ;  /* 0x000000ffff0a7224 */ /* 0x000fe200078e00ff */
[----:B------:R-:W-:-:S02]  /*00b0*/  ISETP.EQ.U32.AND P3, PT, RZ, c[0x0][0x248], PT ;  /* 0x00009200ff007a0c */ /* 0x000fc40003f62070 */
[----:B------:R-:W-:Y:S02]  /*00c0*/  IADD3 R1, R1, -0x18, RZ ;  /* 0xffffffe801017810 */ /* 0x000fe40007ffe0ff */
[----:B-1----:R-:W-:Y:S01]  /*00d0*/  ISETP.NE.AND P1, PT, R2, RZ, PT ;  /* 0x000000ff0200720c */ /* 0x002fe20003f25270 */
[----:B--2---:R-:W-:-:S03]  /*00e0*/  IMAD.WIDE R2, R0, R110, c[0x0][0x240] ;  /* 0x0000900000027625 */ /* 0x004fc600078e026e */
[----:B------:R-:W-:Y:S01]  /*00f0*/  ISETP.EQ.OR.EX P2, PT, RZ, c[0x0][0x24c], !P1, P3 ;  /* 0x00009300ff007a0c */ /* 0x000fe20004f42730 */
[----:B------:R-:W-:Y:S01]  /*0100*/  IMAD.WIDE R158, R0, R110, c[0x0][0x250] ;  /* 0x00009400009e7625 */ /* 0x000fe200078e026e */
[----:B------:R1:W2:Y:S04]  /*0110*/  @P0 LDG.E R235, [R2.64] ;  /* 0x0000000602eb0981 */ /* 0x0002a8000c1e1900 */
[----:B------:R1:W2:Y:S01]  /*0120*/  @P0 LDG.E R234, [R2.64+0x4] ;  /* 0x0000040602ea0981 */ /* 0x0002a2000c1e1900 */
[----:B------:R-:W-:-:S03]  /*0130*/  IMAD.MOV.U32 R6, RZ, RZ, -0x1 ;  /* 0xffffffffff067424 */ /* 0x000fc600078e00ff */
[----:B------:R3:W5:Y:S04]  /*0140*/  @P4 LDG.E R10, [R158.64] ;  /* 0x000000069e0a4981 */ /* 0x000768000c1e1900 */
[----:B------:R-:W4:Y:S04]  /*0150*/  S2R R15, SR_CTAID.X ;  /* 0x00000000000f7919 */ /* 0x000f280000002500 */
[----:B------:R-:W2:Y:S01]  /*0160*/  S2R R154, SR_CTAID.Z ;  /* 0x00000000009a7919 */ /* 0x000ea20000002700 */
[----:B-1----:R-:W-:-:S05]  /*0170*/  IMAD.WIDE R2, R0, R110, c[0x0][0x248] ;  /* 0x0000920000027625 */ /* 0x002fca00078e026e */
[----:B------:R3:W5:Y:S01]  /*0180*/  @!P2 LDG.E R6, [R2.64] ;  /* 0x000000060206a981 */ /* 0x000762000c1e1900 */
[----:B------:R-:W-:-:S04]  /*0190*/  ISETP.NE.U32.AND P2, PT, RZ, c[0x0][0x248], PT ;  /* 0x00009200ff007a0c */ /* 0x000fc80003f45070 */
[----:B------:R-:W-:Y:S01]  /*01a0*/  ISETP.NE.AND.EX P2, PT, RZ, c[0x0][0x24c], PT, P2 ;  /* 0x00009300ff007a0c */ /* 0x000fe20003f45320 */
[----:B------:R-:W-:-:S04]  /*01b0*/  IMAD.MOV.U32 R12, RZ, RZ, R0 ;  /* 0x000000ffff0c7224 */ /* 0x000fc800078e0000 */
[--C-:B------:R-:W-:Y:S01]  /*01c0*/  IMAD.MOV.U32 R11, RZ, RZ, R12.reuse ;  /* 0x000000ffff0b7224 */ /* 0x100fe200078e000c */
[----:B------:R-:W-:Y:S01]  /*01d0*/  SHF.R.S32.HI R8, RZ, 0x1f, R12 ;  /* 0x0000001fff087819 */ /* 0x000fe2000001140c */
[----:B--2---:R-:W-:Y:S02]  /*01e0*/  @P0 IMAD.IADD R234, R234, 0x1, -R235 ;  /* 0x00000001eaea0824 */ /* 0x004fe400078e0aeb */
[----:B------:R-:W-:-:S04]  /*01f0*/  @!P0 IMAD.MOV.U32 R234, RZ, RZ, c[0x0][0x214] ;  /* 0x00008500ffea8624 */ /* 0x000fc800078e00ff */
[----:B------:R-:W-:Y:S05]  /*0200*/  @!P2 BRA `(.L_x_2524) ;  /* 0x000000400000a947 */ /* 0x000fea0003800000 */
[----:B---34-:R-:W2:Y:S02]  /*0210*/  @P1 LDG.E R45, [R2.64+0x4] ;  /* 0x00000406022d1981 */ /* 0x018ea4000c1e1900 */
[----:B--2--5:R-:W-:-:S06]  /*0220*/  @P1 IADD3 R45, R45, -R6, RZ ;  /* 0x800000062d2d1210 */ /* 0x024fcc0007ffe0ff */
[----:B------:R1:W5:Y:S01]  /*0230*/  @!P1 LDG.E R45, [R2.64] ;  /* 0x00000006022d9981 */ /* 0x000362000c1e1900 */
[----:B------:R-:W-:Y:S05]  /*0240*/  BRA `(.L_x_2525) ;  /* 0x0000001000007947 */ /* 0x000fea0003800000 */
.L_x_2524:
[----:B---34-:R-:W-:Y:S02]  /*0250*/  MOV R45, c[0x0][0x218] ;  /* 0x00008600002d7a02 */ /* 0x018fe40000000f00 */
.L_x_2525:
[----:B------:R-:W-:-:S04]  /*0260*/  ISETP.NE.U32.AND P0, PT, RZ, c[0x0][0x258], PT ;  /* 0x00009600ff007a0c */ /* 0x000fc80003f05070 */
[----:B------:R-:W-:-:S13]  /*0270*/  ISETP.NE.AND.EX P1, PT, RZ, c[0x0][0x25c], PT, P0 ;  /* 0x00009700ff007a0c */ /* 0x000fda0003f25300 */
[----:B-1----:R-:W-:-:S05]  /*0280*/  @P1 IMAD.WIDE R2, R0, R110, c[0x0][0x258] ;  /* 0x0000960000021625 */ /* 0x002fca00078e026e */
[----:B------:R-:W2:Y:S01]  /*0290*/  @P1 LDG.E R41, [R2.64] ;  /* 0x0000000602291981 */ /* 0x000ea2000c1e1900 */
[----:B------:R-:W-:Y:S01]  /*02a0*/  @!P1 ISETP.NE.U32.AND P0, PT, RZ, c[0x0][0x268], PT ;  /* 0x00009a00ff009a0c */ /* 0x000fe20003f05070 */
[----:B------:R-:W-:Y:S02]  /*02b0*/  IMAD.SHL.U32 R40, R15, 0x40, RZ ;  /* 0x000000400f287824 */ /* 0x000fe400078e00ff */
[--C-:B-----5:R-:W-:Y:S01]  /*02c0*/  IMAD.IADD R45, R45, 0x1, -R10.reuse ;  /* 0x000000012d2d7824 */ /* 0x120fe200078e0a0a */
[----:B------:R-:W-:Y:S02]  /*02d0*/  @!P1 ISETP.NE.AND.EX P2, PT, RZ, c[0x0][0x26c], PT, P0 ;  /* 0x00009b00ff009a0c */ /* 0x000fe40003f45300 */
[----:B------:R-:W-:Y:S02]  /*02e0*/  ISETP.GT.AND P0, PT, R234, R40, PT ;  /* 0x00000028ea00720c */ /* 0x000fe40003f04270 */
[----:B------:R-:W-:Y:S01]  /*02f0*/  @!P1 SEL R2, RZ, c[0x0][0x21c], !P2 ;  /* 0x00008700ff029a07 */ /* 0x000fe20005000000 */
[----:B--2---:R-:W-:-:S04]  /*0300*/  @P1 IMAD.IADD R41, R41, 0x1, -R10 ;  /* 0x0000000129291824 */ /* 0x004fc800078e0a0a */
[----:B------:R-:W-:-:S06]  /*0310*/  @!P1 IMAD.IADD R41, R45, 0x1, R2 ;  /* 0x000000012d299824 */ /* 0x000fcc00078e0202 */
        /* <DEDUP_REMOVED lines=23> */
[-C--:B------:R-:W-:Y:S02]  /*0490*/  LEA.HI R2, R2, R37.reuse, RZ, 0x3 ;  /* 0x0000002502027211 */ /* 0x080fe400078f18ff */
[----:B------:R-:W-:Y:S02]  /*04a0*/  SHF.R.S32.HI R0, RZ, 0x1f, R40 ;  /* 0x0000001fff007819 */ /* 0x000fe40000011428 */
[----:B------:R-:W-:Y:S02]  /*04b0*/  LOP3.LUT R4, R2, 0x1ffffff8, RZ, 0xc0, !PT ;  /* 0x1ffffff802047812 */ /* 0x000fe400078ec0ff */
[----:B------:R-:W-:Y:S01]  /*04c0*/  IADD3 R234, -R40, R234, RZ ;  /* 0x000000ea28ea7210 */ /* 0x000fe20007ffe1ff */
[----:B------:R-:W-:Y:S01]  /*04d0*/  IMAD R0, R0, c[0x0][0x1e8], RZ ;  /* 0x00007a0000007a24 */ /* 0x000fe200078e02ff */
[----:B------:R-:W-:-:S02]  /*04e0*/  IADD3 R4, -R4, R37, RZ ;  /* 0x0000002504047210 */ /* 0x000fc40007ffe1ff */
[----:B------:R-:W-:Y:S01]  /*04f0*/  SHF.R.S32.HI R2, RZ, 0x3, R2 ;  /* 0x00000003ff027819 */ /* 0x000fe20000011402 */
[----:B------:R-:W-:Y:S01]  /*0500*/  @P0 IMAD.WIDE.U32 R6, R235, c[0x0][0x1e8], RZ ;  /* 0x00007a00eb060a25 */ /* 0x000fe200078e00ff */
[----:B------:R-:W-:-:S03]  /*0510*/  SHF.L.U32 R4, R4, 0x3, RZ ;  /* 0x0000000304047819 */ /* 0x000fc600000006ff */
[----:B------:R-:W-:Y:S01]  /*0520*/  @P0 IMAD R235, R235, c[0x0][0x1ec], R7 ;  /* 0x00007b00ebeb0a24 */ /* 0x000fe200078e0207 */
[----:B------:R-:W-:Y:S01]  /*0530*/  SHF.R.S32.HI R5, RZ, 0x1f, R4 ;  /* 0x0000001fff057819 */ /* 0x000fe20000011404 */
[----:B------:R-:W-:Y:S02]  /*0540*/  @P0 IMAD.MOV.U32 R3, RZ, RZ, R6 ;  /* 0x000000ffff030224 */ /* 0x000fe400078e0006 */
[----:B------:R-:W-:Y:S02]  /*0550*/  @!P0 IMAD R8, R8, c[0x0][0x1e0], RZ ;  /* 0x0000780008088a24 */ /* 0x000fe400078e02ff */
[----:B------:R-:W-:-:S04]  /*0560*/  @!P0 IMAD.WIDE.U32 R6, R12, c[0x0][0x1e0], RZ ;  /* 0x000078000c068a25 */ /* 0x000fc800078e00ff */
[----:B------:R-:W-:Y:S01]  /*0570*/  @!P0 IMAD R8, R12, c[0x0][0x1e4], R8 ;  /* 0x000079000c088a24 */ /* 0x000fe200078e0208 */
[----:B------:R-:W-:Y:S01]  /*0580*/  @!P0 MOV R3, R6 ;  /* 0x0000000600038202 */ /* 0x000fe20000000f00 */
[----:B------:R-:W-:Y:S01]  /*0590*/  IMAD.WIDE.U32 R4, R40, c[0x0][0x1e8], R4 ;  /* 0x00007a0028047a25 */ /* 0x000fe200078e0004 */
[----:B------:R-:W-:-:S03]  /*05a0*/  SHF.R.S32.HI R6, RZ, 0x1f, R154 ;  /* 0x0000001fff067819 */ /* 0x000fc6000001149a */
[----:B------:R-:W-:Y:S01]  /*05b0*/  @!P0 IMAD.IADD R235, R7, 0x1, R8 ;  /* 0x0000000107eb8824 */ /* 0x000fe200078e0208 */
[----:B------:R-:W-:Y:S01]  /*05c0*/  IADD3 R4, P0, R3, R4, RZ ;  /* 0x0000000403047210 */ /* 0x000fe20007f1e0ff */
[----:B------:R-:W-:Y:S02]  /*05d0*/  IMAD R0, R40, c[0x0][0x1ec], R0 ;  /* 0x00007b0028007a24 */ /* 0x000fe400078e0200 */
[----:B------:R-:W-:Y:S02]  /*05e0*/  IMAD R6, R6, c[0x0][0x1f0], RZ ;  /* 0x00007c0006067a24 */ /* 0x000fe400078e02ff */
[----:B------:R-:W-:Y:S01]  /*05f0*/  IMAD R12, R12, c[0x0][0x1c0], R154 ;  /* 0x000070000c0c7a24 */ /* 0x000fe200078e029a */
[----:B------:R-:W-:Y:S01]  /*0600*/  IADD3.X R5, R235, R5, R0, P0, !PT ;  /* 0x00000005eb057210 */ /* 0x000fe200007fe400 */
[----:B------:R-:W-:Y:S01]  /*0610*/  IMAD R6, R154, c[0x0][0x1f4], R6 ;  /* 0x00007d009a067a24 */ /* 0x000fe200078e0206 */
[----:B------:R-:W-:Y:S01]  /*0620*/  ISETP.GE.AND P0, PT, R2, R234, PT ;  /* 0x000000ea0200720c */ /* 0x000fe20003f06270 */
[----:B------:R-:W-:-:S02]  /*0630*/  IMAD R40, R12, c[0x0][0x214], R40 ;  /* 0x000085000c287a24 */ /* 0x000fc400078e0228 */
[----:B------:R-:W-:Y:S01]  /*0640*/  IMAD.WIDE.U32 R154, R154, c[0x0][0x1f0], R4 ;  /* 0x00007c009a9a7a25 */ /* 0x000fe200078e0004 */
[----:B------:R-:W-:-:S03]  /*0650*/  SHF.R.S32.HI R4, RZ, 0x1f, R2 ;  /* 0x0000001fff047819 */ /* 0x000fc60000011402 */
        /* <DEDUP_REMOVED lines=10> */
.L_x_2528:
[----:B------:R-:W-:Y:S05]  /*0700*/  BSYNC B0 ;  /* 0x0000000000007941 */ /* 0x000fea0003800000 */
.L_x_2527:
        /* <DEDUP_REMOVED lines=15> */
.L_x_2530:
[----:B------:R-:W-:Y:S05]  /*0800*/  BSYNC B0 ;  /* 0x0000000000007941 */ /* 0x000fea0003800000 */
.L_x_2529:
        /* <DEDUP_REMOVED lines=15> */
.L_x_2532:
[----:B------:R-:W-:Y:S05]  /*0900*/  BSYNC B0 ;  /* 0x0000000000007941 */ /* 0x000fea0003800000 */
.L_x_2531:
        /* <DEDUP_REMOVED lines=15> */
.L_x_2534:
[----:B------:R-:W-:Y:S05]  /*0a00*/  BSYNC B0 ;  /* 0x0000000000007941 */ /* 0x000fea0003800000 */
.L_x_2533:
[----:B------:R-:W-:-:S04]  /*0a10*/  LOP3.LUT P4, RZ, R37, 0x7, RZ, 0xc0, !PT ;  /* 0x0000000725ff7812 */ /* 0x000fc8000788c0ff */
[-C--:B------:R-:W-:Y:S02]  /*0a20*/  ISETP.GE.OR P0, PT, R5, R234.reuse, P4 ;  /* 0x000000ea0500720c */ /* 0x080fe40002706670 */
[----:B------:R-:W-:Y:S02]  /*0a30*/  ISETP.GE.OR P2, PT, R2, R234, P4 ;  /* 0x000000ea0200720c */ /* 0x000fe40002746670 */
[----:B------:R-:W-:Y:S02]  /*0a40*/  IADD3 R2, P3, R40, R2, RZ ;  /* 0x0000000228027210 */ /* 0x000fe40007f7e0ff */
[----:B------:R-:W-:Y:S02]  /*0a50*/  ISETP.GE.OR P1, PT, R6, R234, P4 ;  /* 0x000000ea0600720c */ /* 0x000fe40002726670 */
[----:B------:R-:W-:Y:S02]  /*0a60*/  LEA.HI.X.SX32 R40, R40, R4, 0x1, P3 ;  /* 0x0000000428287211 */ /* 0x000fe400018f0eff */
[----:B------:R-:W-:-:S03]  /*0a70*/  LEA R4, P3, R2, c[0x0][0x200], 0x2 ;  /* 0x0000800002047a11 */ /* 0x000fc600078610ff */
[----:B------:R-:W-:Y:S01]  /*0a80*/  @!P0 IMAD.MOV.U32 R0, RZ, RZ, 0x7f800000 ;  /* 0x7f800000ff008424 */ /* 0x000fe200078e00ff */
[----:B------:R-:W-:Y:S01]  /*0a90*/  LEA.HI.X R5, R2, c[0x0][0x204], R40, 0x2, P3 ;  /* 0x0000810002057a11 */ /* 0x000fe200018f1428 */
[----:B------:R-:W-:-:S04]  /*0aa0*/  @!P2 IMAD.MOV.U32 R3, RZ, RZ, 0x7f800000 ;  /* 0x7f800000ff03a424 */ /* 0x000fc800078e00ff */
[----:B------:R2:W-:Y:S01]  /*0ab0*/  @!P0 STG.E [R4.64+0x80], R0 ;  /* 0x0000800004008986 */ /* 0x0005e2000c101906 */
[----:B------:R-:W-:Y:S01]  /*0ac0*/  ISETP.GE.OR P0, PT, R7, R234, P4 ;  /* 0x000000ea0700720c */ /* 0x000fe20002706670 */
[----:B------:R-:W-:Y:S02]  /*0ad0*/  @!P1 IMAD.MOV.U32 R2, RZ, RZ, 0x7f800000 ;  /* 0x7f800000ff029424 */ /* 0x000fe400078e00ff */
[----:B------:R2:W-:Y:S04]  /*0ae0*/  @!P2 STG.E [R4.64], R3 ;  /* 0x000000030400a986 */ /* 0x0005e8000c101906 */
[----:B------:R2:W-:Y:S06]  /*0af0*/  @!P1 STG.E [R4.64+0x40], R2 ;  /* 0x0000400204009986 */ /* 0x0005ec000c101906 */
[----:B------:R-:W-:Y:S05]  /*0b00*/  @P0 EXIT ;  /* 0x000000000000094d */ /* 0x000fea0003800000 */
[----:B--2---:R-:W-:-:S05]  /*0b10*/  MOV R0, 0x7f800000 ;  /* 0x7f80000000007802 */ /* 0x004fca0000000f00 */
[----:B------:R-:W-:Y:S01]  /*0b20*/  STG.E [R4.64+0xc0], R0 ;  /* 0x0000c00004007986 */ /* 0x000fe2000c101906 */
[----:B------:R-:W-:Y:S05]  /*0b30*/  EXIT ;  /* 0x000000000000794d */ /* 0x000fea0003800000 */
.L_x_2526:
[----:B-1----:R-:W-:-:S04]  /*0b40*/  ISETP.NE.U32.AND P0, PT, RZ, c[0x0][0x2b8], PT ;  /* 0x0000ae00ff007a0c */ /* 0x002fc80003f05070 */
[----:B------:R-:W-:-:S13]  /*0b50*/  ISETP.NE.AND.EX P0, PT, RZ, c[0x0][0x2bc], PT, P0 ;  /* 0x0000af00ff007a0c */ /* 0x000fda0003f05300 */
[----:B------:R-:W-:-:S05]  /*0b60*/  @P0 IMAD.WIDE R2, R0, R110, c[0x0][0x2b8] ;  /* 0x0000ae0000020625 */ /* 0x000fca00078e026e */
[----:B------:R1:W5:Y:S01]  /*0b70*/  @P0 LDG.E R12, [R2.64] ;  /* 0x00000006020c0981 */ /* 0x000362000c1e1900 */
[----:B------:R-:W-:Y:S01]  /*0b80*/  ISETP.NE.U32.AND P0, PT, RZ, c[0x0][0x2c0], PT ;  /* 0x0000b000ff007a0c */ /* 0x000fe20003f05070 */
[----:B------:R-:W-:Y:S01]  /*0b90*/  CS2R R242, SRZ ;  /* 0x0000000000f27805 */ /* 0x000fe2000001ff00 */
[----:B------:R-:W-:Y:S02]  /*0ba0*/  PLOP3.LUT P2, PT, PT, PT, PT, 0x8, 0x0 ;  /* 0x000000000000781c */ /* 0x000fe40003f4e170 */
[----:B------:R-:W-:Y:S02]  /*0bb0*/  ISETP.NE.AND.EX P1, PT, RZ, c[0x0][0x2c4], PT, P0 ;  /* 0x0000b100ff007a0c */ /* 0x000fe40003f25300 */
[----:B------:R-:W-:-:S11]  /*0bc0*/  LOP3.LUT R236, R236, 0xfffffbff, RZ, 0xc0, !PT ;  /* 0xfffffbffecec7812 */ /* 0x000fd600078ec0ff */
[----:B------:R-:W-:-:S04]  /*0bd0*/  @P1 IMAD R0, R8, c[0x0][0x2c8], RZ ;  /* 0x0000b20008001a24 */ /* 0x000fc800078e02ff */
        /* <DEDUP_REMOVED lines=8> */
[----:B------:R-:W-:Y:S01]  /*0c60*/  @P2 LOP3.LUT R236, R236, 0x400, RZ, 0xfc, !PT ;  /* 0x00000400ecec2812 */ /* 0x000fe200078efcff */
[----:B------:R-:W-:Y:S05]  /*0c70*/  @!P2 BRA `(.L_x_2535) ;  /* 0x000004b00000a947 */ /* 0x000fea0003800000 */
[----:B------:R-:W-:Y:S02]  /*0c80*/  IABS R3, c[0x0][0x2d0] ;  /* 0x0000b40000037a13 */ /* 0x000fe40000000000 */
[----:B------:R-:W-:Y:S02]  /*0c90*/  LEA R109, R36, 0xffffff00, 0x8 ;  /* 0xffffff00246d7811 */ /* 0x000fe400078e40ff */
[----:B------:R-:W1:Y:S02]  /*0ca0*/  I2F.RP R6, R3 ;  /* 0x0000000300067306 */ /* 0x000e640000209400 */
[----:B------:R-:W-:-:S06]  /*0cb0*/  IABS R2, R109 ;  /* 0x0000006d00027213 */ /* 0x000fcc0000000000 */
[----:B-1----:R-:W1:Y:S02]  /*0cc0*/  MUFU.RCP R6, R6 ;  /* 0x0000000600067308 */ /* 0x002e640000001000 */
[----:B-1----:R-:W-:-:S06]  /*0cd0*/  IADD3 R6, R6, 0xffffffe, RZ ;  /* 0x0ffffffe06067810 */ /* 0x002fcc0007ffe0ff */
[----:B------:R-:W1:Y:S02]  /*0ce0*/  F2I.FTZ.U32.TRUNC.NTZ R7, R6 ;  /* 0x0000000600077305 */ /* 0x000e64000021f000 */
[----:B-1----:R-:W-:Y:S02]  /*0cf0*/  IMAD.MOV R4, RZ, RZ, -R7 ;  /* 0x000000ffff047224 */ /* 0x002fe400078e0a07 */
[----:B------:R-:W-:Y:S02]  /*0d00*/  IMAD.MOV.U32 R6, RZ, RZ, RZ ;  /* 0x000000ffff067224 */ /* 0x000fe400078e00ff */
[----:B------:R-:W-:-:S04]  /*0d10*/  IMAD R4, R4, R3, RZ ;  /* 0x0000000304047224 */ /* 0x000fc800078e02ff */
[----:B------:R-:W-:-:S06]  /*0d20*/  IMAD.HI.U32 R4, R7, R4, R6 ;  /* 0x0000000407047227 */ /* 0x000fcc00078e0006 */
[----:B------:R-:W-:-:S05]  /*0d30*/  IMAD.HI.U32 R4, R4, R2, RZ ;  /* 0x0000000204047227 */ /* 0x000fca00078e00ff */
[----:B------:R-:W-:-:S05]  /*0d40*/  IADD3 R0, -R4, RZ, RZ ;  /* 0x000000ff04007210 */ /* 0x000fca0007ffe1ff */
[----:B------:R-:W-:-:S05]  /*0d50*/  IMAD R0, R3, R0, R2 ;  /* 0x0000000003007224 */ /* 0x000fca00078e0202 */
[----:B------:R-:W-:-:S13]  /*0d60*/  ISETP.GT.U32.AND P0, PT, R3, R0, PT ;  /* 0x000000000300720c */ /* 0x000fda0003f04070 */
[----:B------:R-:W-:Y:S01]  /*0d70*/  @!P0 IMAD.IADD R0, R0, 0x1, -R3 ;  /* 0x0000000100008824 */ /* 0x000fe200078e0a03 */
[----:B------:R-:W-:Y:S02]  /*0d80*/  @!P0 IADD3 R4, R4, 0x1, RZ ;  /* 0x0000000104048810 */ /* 0x000fe40007ffe0ff */
[----:B------:R-:W-:Y:S02]  /*0d90*/  ISETP.NE.AND P0, PT, RZ, c[0x0][0x2d0], PT ;  /* 0x0000b400ff007a0c */ /* 0x000fe40003f05270 */
[----:B------:R-:W-:Y:S02]  /*0da0*/  ISETP.GE.U32.AND P2, PT, R0, R3, PT ;  /* 0x000000030000720c */ /* 0x000fe40003f46070 */
[----:B------:R-:W-:-:S04]  /*0db0*/  LOP3.LUT R0, R109, c[0x0][0x2d0], RZ, 0x3c, !PT ;  /* 0x0000b4006d007a12 */ /* 0x000fc800078e3cff */
[----:B------:R-:W-:-:S07]  /*0dc0*/  ISETP.GE.AND P1, PT, R0, RZ, PT ;  /* 0x000000ff0000720c */ /* 0x000fce0003f26270 */
[----:B------:R-:W-:-:S04]  /*0dd0*/  @P2 IADD3 R4, R4, 0x1, RZ ;  /* 0x0000000104042810 */ /* 0x000fc80007ffe0ff */
[----:B------:R-:W-:-:S05]  /*0de0*/  MOV R2, R4 ;  /* 0x0000000400027202 */ /* 0x000fca0000000f00 */
[----:B------:R-:W-:Y:S01]  /*0df0*/  @!P1 IMAD.MOV R2, RZ, RZ, -R2 ;  /* 0x000000ffff029224 */ /* 0x000fe200078e0a02 */
[----:B------:R-:W-:-:S05]  /*0e00*/  @!P0 LOP3.LUT R2, RZ, c[0x0][0x2d0], RZ, 0x33, !PT ;  /* 0x0000b400ff028a12 */ /* 0x000fca00078e33ff */
[----:B------:R-:W-:-:S05]  /*0e10*/  IMAD.WIDE R4, R2, 0x4, R242 ;  /* 0x0000000402047825 */ /* 0x000fca00078e02f2 */
[----:B------:R1:W2:Y:S01]  /*0e20*/  LDG.E R3, [R4.64] ;  /* 0x0000000604037981 */ /* 0x0002a2000c1e1900 */
[----:B------:R-:W-:Y:S01]  /*0e30*/  IABS R0, c[0x0][0x1c8] ;  /* 0x0000720000007a13 */ /* 0x000fe20000000000 */
[----:B------:R-:W-:-:S03]  /*0e40*/  IMAD.MOV R2, RZ, RZ, -R2 ;  /* 0x000000ffff027224 */ /* 0x000fc600078e0a02 */
[----:B------:R-:W3:Y:S01]  /*0e50*/  I2F.RP R6, R0 ;  /* 0x0000000000067306 */ /* 0x000ee20000209400 */
[----:B------:R-:W-:-:S07]  /*0e60*/  IMAD R2, R2, c[0x0][0x2d0], R109 ;  /* 0x0000b40002027a24 */ /* 0x000fce00078e026d */
        /* <DEDUP_REMOVED lines=17> */
[----:B------:R-:W-:Y:S02]  /*0f80*/  ISETP.GE.AND P0, PT, R0, RZ, PT ;  /* 0x000000ff0000720c */ /* 0x000fe40003f06270 */
[----:B------:R-:W-:-:S05]  /*0f90*/  SHF.R.S32.HI R0, RZ, 0x1f, R2 ;  /* 0x0000001fff007819 */ /* 0x000fca0000011402 */
[----:B------:R-:W-:Y:S01]  /*0fa0*/  @P1 IADD3 R5, R5, 0x1, RZ ;  /* 0x0000000105051810 */ /* 0x000fe20007ffe0ff */
[----:B------:R-:W-:Y:S01]  /*0fb0*/  IMAD R4, R0, c[0x0][0x198], RZ ;  /* 0x0000660000047a24 */ /* 0x000fe200078e02ff */
[----:B------:R-:W-:-:S03]  /*0fc0*/  ISETP.NE.AND P1, PT, RZ, c[0x0][0x1c8], PT ;  /* 0x00007200ff007a0c */ /* 0x000fc60003f25270 */
[----:B------:R-:W-:Y:S01]  /*0fd0*/  IMAD R4, R2, c[0x0][0x19c], R4 ;  /* 0x0000670002047a24 */ /* 0x000fe200078e0204 */
[----:B------:R-:W-:-:S09]  /*0fe0*/  @!P0 IADD3 R5, -R5, RZ, RZ ;  /* 0x000000ff05058210 */ /* 0x000fd20007ffe1ff */
[----:B------:R-:W-:Y:S02]  /*0ff0*/  @!P1 LOP3.LUT R5, RZ, c[0x0][0x1c8], RZ, 0x33, !PT ;  /* 0x00007200ff059a12 */ /* 0x000fe400078e33ff */
[----:B--2---:R-:W-:Y:S01]  /*1000*/  SHF.R.S32.HI R6, RZ, 0x1f, R3 ;  /* 0x0000001fff067819 */ /* 0x004fe20000011403 */
[----:B-----5:R-:W-:-:S04]  /*1010*/  IMAD.WIDE.U32 R12, R3, c[0x0][0x180], RZ ;  /* 0x00006000030c7a25 */ /* 0x020fc800078e00ff */
[C---:B------:R-:W-:Y:S02]  /*1020*/  IMAD R7, R6.reuse, c[0x0][0x180], RZ ;  /* 0x0000600006077a24 */ /* 0x040fe400078e02ff */
[----:B------:R-:W-:Y:S02]  /*1030*/  IMAD R6, R6, c[0x0][0x188], RZ ;  /* 0x0000620006067a24 */ /* 0x000fe400078e02ff */
[C---:B------:R-:W-:Y:S02]  /*1040*/  IMAD R7, R3.reuse, c[0x0][0x184], R7 ;  /* 0x0000610003077a24 */ /* 0x040fe400078e0207 */
[----:B------:R-:W-:Y:S02]  /*1050*/  IMAD R6, R3, c[0x0][0x18c], R6 ;  /* 0x0000630003067a24 */ /* 0x000fe400078e0206 */
[----:B------:R-:W-:Y:S01]  /*1060*/  IMAD.IADD R13, R13, 0x1, R7 ;  /* 0x000000010d0d7824 */ /* 0x000fe200078e0207 */
[----:B------:R-:W-:Y:S01]  /*1070*/  SHF.R.S32.HI R7, RZ, 0x1f, R5 ;  /* 0x0000001fff077819 */ /* 0x000fe20000011405 */
[----:B------:R-:W-:-:S04]  /*1080*/  IMAD.WIDE.U32 R16, R3, c[0x0][0x188], RZ ;  /* 0x0000620003107a25 */ /* 0x000fc800078e00ff */
[----:B------:R-:W-:Y:S01]  /*1090*/  IMAD.WIDE.U32 R12, R2, c[0x0][0x198], R12 ;  /* 0x00006600020c7a25 */ /* 0x000fe200078e000c */
[----:B------:R-:W-:-:S03]  /*10a0*/  IADD3 R6, R17, R6, RZ ;  /* 0x0000000611067210 */ /* 0x000fc60007ffe0ff */
[----:B------:R-:W-:Y:S01]  /*10b0*/  IMAD.MOV.U32 R9, RZ, RZ, R16 ;  /* 0x000000ffff097224 */ /* 0x000fe200078e0010 */
[----:B------:R-:W-:Y:S01]  /*10c0*/  IADD3 R13, R13, R4, RZ ;  /* 0x000000040d0d7210 */ /* 0x000fe20007ffe0ff */
[----:B------:R-:W-:-:S04]  /*10d0*/  IMAD R4, R7, c[0x0][0x1b0], RZ ;  /* 0x00006c0007047a24 */ /* 0x000fc800078e02ff */
[C---:B------:R-:W-:Y:S02]  /*10e0*/  IMAD R4, R5.reuse, c[0x0][0x1b4], R4 ;  /* 0x00006d0005047a24 */ /* 0x040fe400078e0204 */
[----:B------:R-:W-:-:S04]  /*10f0*/  IMAD.WIDE.U32 R12, R5, c[0x0][0x1b0], R12 ;  /* 0x00006c00050c7a25 */ /* 0x000fc800078e000c */
[----:B------:R-:W-:Y:S01]  /*1100*/  IMAD.IADD R3, R13, 0x1, R4 ;  /* 0x000000010d037824 */ /* 0x000fe200078e0204 */
[----:B------:R-:W-:Y:S01]  /*1110*/  MOV R4, R12 ;  /* 0x0000000c00047202 */ /* 0x000fe20000000f00 */
[----:B------:R-:W-:Y:S05]  /*1120*/  BRA `(.L_x_2536) ;  /* 0x0000049000007947 */ /* 0x000fea0003800000 */
.L_x_2535:
        /* <DEDUP_REMOVED lines=12> */
[----:B------:R-:W-:Y:S02]  /*11f0*/  IADD3 R3, R5, R2, RZ ;  /* 0x0000000205037210 */ /* 0x000fe40007ffe0ff */
[----:B------:R-:W-:-:S05]  /*1200*/  MOV R2, R4 ;  /* 0x0000000400027202 */ /* 0x000fca0000000f00 */
[----:B------:R-:W-:-:S05]  /*1210*/  IMAD.WIDE.U32 R2, R12, c[0x0][0x180], R2 ;  /* 0x000060000c027a25 */ /* 0x000fca00078e0002 */
[----:B------:R-:W-:Y:S02]  /*1220*/  IADD3 R3, R3, R0, RZ ;  /* 0x0000000003037210 */ /* 0x000fe40007ffe0ff */
[----:B------:R-:W-:Y:S02]  /*1230*/  MOV R4, R2 ;  /* 0x0000000200047202 */ /* 0x000fe40000000f00 */
.L_x_2537:
[----:B------:R-:W-:Y:S02]  /*1240*/  IABS R5, c[0x0][0x1c8] ;  /* 0x0000720000057a13 */ /* 0x000fe40000000000 */
[----:B------:R-:W-:Y:S02]  /*1250*/  LEA R109, R36, 0xffffff00, 0x8 ;  /* 0xffffff00246d7811 */ /* 0x000fe400078e40ff */
[----:B------:R-:W1:Y:S01]  /*1260*/  I2F.RP R16, R5 ;  /* 0x0000000500107306 */ /* 0x000e620000209400 */
[----:B------:R-:W-:-:S05]  /*1270*/  @P0 IADD3 R6, R10, R6, RZ ;  /* 0x000000060a060210 */ /* 0x000fca0007ffe0ff */
[----:B------:R-:W-:-:S04]  /*1280*/  @P0 IMAD.WIDE.U32 R18, R6, c[0x0][0x1a0], RZ ;  /* 0x0000680006120a25 */ /* 0x000fc800078e00ff */
[----:B------:R-:W-:Y:S01]  /*1290*/  @P0 IMAD R6, R6, c[0x0][0x1a4], R19 ;  /* 0x0000690006060a24 */ /* 0x000fe200078e0213 */
[----:B------:R-:W-:Y:S01]  /*12a0*/  @P0 MOV R9, R18 ;  /* 0x0000001200090202 */ /* 0x000fe20000000f00 */
[----:B-1----:R-:W1:Y:S02]  /*12b0*/  MUFU.RCP R16, R16 ;  /* 0x0000001000107308 */ /* 0x002e640000001000 */
[----:B-1----:R-:W-:-:S06]  /*12c0*/  IADD3 R16, R16, 0xffffffe, RZ ;  /* 0x0ffffffe10107810 */ /* 0x002fcc0007ffe0ff */
[----:B------:R-:W1:Y:S02]  /*12d0*/  F2I.FTZ.U32.TRUNC.NTZ R17, R16 ;  /* 0x0000001000117305 */ /* 0x000e64000021f000 */
[----:B-1----:R-:W-:Y:S01]  /*12e0*/  IMAD.MOV R0, RZ, RZ, -R17 ;  /* 0x000000ffff007224 */ /* 0x002fe200078e0a11 */
[----:B------:R-:W-:-:S03]  /*12f0*/  MOV R16, RZ ;  /* 0x000000ff00107202 */ /* 0x000fc60000000f00 */
[----:B------:R-:W-:Y:S01]  /*1300*/  IMAD R2, R0, R5, RZ ;  /* 0x0000000500027224 */ /* 0x000fe200078e02ff */
[----:B------:R-:W-:-:S03]  /*1310*/  IABS R0, R154 ;  /* 0x0000009a00007213 */ /* 0x000fc60000000000 */
[----:B------:R-:W-:Y:S01]  /*1320*/  IMAD.HI.U32 R2, R17, R2, R16 ;  /* 0x0000000211027227 */ /* 0x000fe200078e0010 */
[----:B------:R-:W-:-:S03]  /*1330*/  MOV R16, R4 ;  /* 0x0000000400107202 */ /* 0x000fc60000000f00 */
[----:B------:R-:W-:Y:S02]  /*1340*/  IMAD.MOV.U32 R7, RZ, RZ, R0 ;  /* 0x000000ffff077224 */ /* 0x000fe400078e0000 */
[----:B------:R-:W-:Y:S02]  /*1350*/  IMAD.MOV.U32 R17, RZ, RZ, R3 ;  /* 0x000000ffff117224 */ /* 0x000fe400078e0003 */
[----:B------:R-:W-:-:S04]  /*1360*/  IMAD.HI.U32 R2, R2, R7, RZ ;  /* 0x0000000702027227 */ /* 0x000fc800078e00ff */
[----:B------:R-:W-:Y:S01]  /*1370*/  IMAD.WIDE.U32 R16, R109, c[0x0][0x198], R16 ;  /* 0x000066006d107a25 */ /* 0x000fe200078e0010 */
        /* <DEDUP_REMOVED lines=8> */
[----:B------:R-:W-:Y:S02]  /*1400*/  ISETP.GE.AND P2, PT, R0, RZ, PT ;  /* 0x000000ff0000720c */ /* 0x000fe40003f46270 */
[----:B------:R-:W-:-:S05]  /*1410*/  SHF.R.S32.HI R0, RZ, 0x1f, R109 ;  /* 0x0000001fff007819 */ /* 0x000fca000001146d */
[----:B------:R-:W-:-:S04]  /*1420*/  @P3 IADD3 R2, R2, 0x1, RZ ;  /* 0x0000000102023810 */ /* 0x000fc80007ffe0ff */
[----:B------:R-:W-:Y:S01]  /*1430*/  MOV R5, R2 ;  /* 0x0000000200057202 */ /* 0x000fe20000000f00 */
[----:B------:R-:W-:-:S04]  /*1440*/  IMAD R2, R0, c[0x0][0x198], RZ ;  /* 0x0000660000027a24 */ /* 0x000fc800078e02ff */
[----:B------:R-:W-:Y:S01]  /*1450*/  @!P2 IMAD.MOV R5, RZ, RZ, -R5 ;  /* 0x000000ffff05a224 */ /* 0x000fe200078e0a05 */
[----:B------:R-:W-:Y:S01]  /*1460*/  @!P1 LOP3.LUT R5, RZ, c[0x0][0x1c8], RZ, 0x33, !PT ;  /* 0x00007200ff059a12 */ /* 0x000fe200078e33ff */
[----:B------:R-:W-:-:S03]  /*1470*/  IMAD R2, R109, c[0x0][0x19c], R2 ;  /* 0x000067006d027a24 */ /* 0x000fc600078e0202 */
[----:B------:R-:W-:Y:S01]  /*1480*/  SHF.R.S32.HI R7, RZ, 0x1f, R5 ;  /* 0x0000001fff077819 */ /* 0x000fe20000011405 */
[----:B------:R-:W-:Y:S02]  /*1490*/  IMAD.IADD R17, R17, 0x1, R2 ;  /* 0x0000000111117824 */ /* 0x000fe400078e0202 */
[----:B------:R-:W-:Y:S02]  /*14a0*/  IMAD.MOV.U32 R2, RZ, RZ, R109 ;  /* 0x000000ffff027224 */ /* 0x000fe400078e006d */
[----:B------:R-:W-:Y:S02]  /*14b0*/  IMAD R3, R7, c[0x0][0x1b0], RZ ;  /* 0x00006c0007037a24 */ /* 0x000fe400078e02ff */
[----:B------:R-:W-:-:S04]  /*14c0*/  IMAD.WIDE.U32 R16, R5, c[0x0][0x1b0], R16 ;  /* 0x00006c0005107a25 */ /* 0x000fc800078e0010 */
[----:B------:R-:W-:Y:S02]  /*14d0*/  IMAD R3, R5, c[0x0][0x1b4], R3 ;  /* 0x00006d0005037a24 */ /* 0x000fe400078e0203 */
[----:B------:R-:W-:-:S03]  /*14e0*/  IMAD.MOV.U32 R4, RZ, RZ, R16 ;  /* 0x000000ffff047224 */ /* 0x000fc600078e0010 */
        /* <DEDUP_REMOVED lines=13> */
.L_x_2536:
[----:B------:R1:W5:Y:S01]  /*15c0*/  @P4 LDG.E R10, [R158.64] ;  /* 0x000000069e0a4981 */ /* 0x000362000c1e1900 */
[----:B------:R-:W-:Y:S01]  /*15d0*/  ISETP.NE.AND P0, PT, R235, -0x1, PT ;  /* 0xffffffffeb00780c */ /* 0x000fe20003f05270 */
[----:B-----5:R-:W-:Y:S01]  /*15e0*/  IMAD.MOV.U32 R12, RZ, RZ, 0x2 ;  /* 0x00000002ff0c7424 */ /* 0x020fe200078e00ff */
[----:B------:R-:W-:Y:S01]  /*15f0*/  SHF.R.S32.HI R38, RZ, 0x1f, R37 ;  /* 0x0000001fff267819 */ /* 0x000fe20000011425 */
[----:B------:R-:W-:Y:S01]  /*1600*/  IMAD.MOV.U32 R55, RZ, RZ, c[0x0][0x230] ;  /* 0x00008c00ff377624 */ /* 0x000fe200078e00ff */
[----:B------:R-:W-:Y:S01]  /*1610*/  SHF.R.S32.HI R44, RZ, 0x1f, R45 ;  /* 0x0000001fff2c7819 */ /* 0x000fe2000001142d */
[----:B------:R-:W-:Y:S01]  /*1620*/  IMAD.MOV.U32 R16, RZ, RZ, RZ ;  /* 0x000000ffff107224 */ /* 0x000fe200078e00ff */
[CC--:B------:R-:W-:Y:S01]  /*1630*/  LEA.HI R42, R38.reuse, R37.reuse, RZ, 0x3 ;  /* 0x00000025262a7211 */ /* 0x0c0fe200078f18ff */
[----:B------:R-:W-:Y:S01]  /*1640*/  IMAD.MOV.U32 R17, RZ, RZ, c[0x0][0x230] ;  /* 0x00008c00ff117624 */ /* 0x000fe200078e00ff */
[----:B------:R-:W-:Y:S01]  /*1650*/  LEA.HI R57, R38, R37, RZ, 0x4 ;  /* 0x0000002526397211 */ /* 0x000fe200078f20ff */
[----:B------:R-:W-:Y:S01]  /*1660*/  IMAD.MOV.U32 R167, RZ, RZ, 0x10 ;  /* 0x00000010ffa77424 */ /* 0x000fe200078e00ff */
[----:B------:R-:W-:Y:S01]  /*1670*/  SHF.R.S32.HI R156, RZ, 0x3, R42 ;  /* 0x00000003ff9c7819 */ /* 0x000fe2000001142a */
[----:B------:R-:W-:Y:S01]  /*1680*/  IMAD.HI.U32 R55, R12, R55, R16 ;  /* 0x000000370c377227 */ /* 0x000fe200078e0010 */
[----:B------:R-:W-:-:S02]  /*1690*/  LOP3.LUT R42, R42, 0xfffffff8, RZ, 0xc0, !PT ;  /* 0xfffffff82a2a7812 */ /* 0x000fc400078ec0ff */
[----:B------:R-:W-:Y:S01]  /*16a0*/  LOP3.LUT R56, R57, 0xfffffff0, RZ, 0xc0, !PT ;  /* 0xfffffff039387812 */ /* 0x000fe200078ec0ff */
[----:B------:R-:W-:Y:S01]  /*16b0*/  @!P0 IMAD R17, R8, c[0x0][0x178], RZ ;  /* 0x00005e0008118a24 */ /* 0x000fe200078e02ff */
[----:B------:R-:W-:Y:S01]  /*16c0*/  SHF.L.U32 R16, R156, 0x6, RZ ;  /* 0x000000069c107819 */ /* 0x000fe200000006ff */
[----:B------:R-:W-:Y:S01]  /*16d0*/  IMAD.IADD R42, R37, 0x1, -R42 ;  /* 0x00000001252a7824 */ /* 0x000fe200078e0a2a */
[----:B------:R-:W-:Y:S01]  /*16e0*/  SHF.R.S32.HI R157, RZ, 0x1f, R156 ;  /* 0x0000001fff9d7819 */ /* 0x000fe2000001149c */
[----:B------:R-:W-:Y:S01]  /*16f0*/  @P0 IMAD.WIDE.U32 R18, R235, c[0x0][0x190], RZ ;  /* 0x00006400eb120a25 */ /* 0x000fe200078e00ff */
[----:B------:R-:W-:Y:S02]  /*1700*/  LOP3.LUT R16, R16, 0x1c0, RZ, 0xc0, !PT ;  /* 0x000001c010107812 */ /* 0x000fe400078ec0ff */
[----:B------:R-:W-:Y:S01]  /*1710*/  SHF.L.U32 R14, R42, 0x3, RZ ;  /* 0x000000032a0e7819 */ /* 0x000fe200000006ff */
[----:B------:R-:W-:Y:S01]  /*1720*/  @!P0 IMAD.WIDE.U32 R20, R11, c[0x0][0x178], RZ ;  /* 0x00005e000b148a25 */ /* 0x000fe200078e00ff */
[----:B------:R-:W-:-:S02]  /*1730*/  IADD3 R2, P1, R156, R2, RZ ;  /* 0x000000029c027210 */ /* 0x000fc40007f3e0ff */
[----:B------:R-:W-:Y:S01]  /*1740*/  LEA.HI R44, R44, R45, RZ, 0x8 ;  /* 0x0000002d2c2c7211 */ /* 0x000fe200078f40ff */
[----:B------:R-:W-:Y:S01]  /*1750*/  @!P0 IMAD R17, R11, c[0x0][0x17c], R17 ;  /* 0x00005f000b118a24 */ /* 0x000fe200078e0211 */
[----:B------:R-:W-:Y:S01]  /*1760*/  SHF.R.S32.HI R54, RZ, 0x1, R55 ;  /* 0x00000001ff367819 */ /* 0x000fe20000011437 */
[----:B------:R-:W-:Y:S01]  /*1770*/  @P0 IMAD R12, R235, c[0x0][0x194], R19 ;  /* 0x00006500eb0c0a24 */ /* 0x000fe200078e0213 */
[----:B------:R-:W-:Y:S01]  /*1780*/  SHF.R.S32.HI R44, RZ, 0x8, R44 ;  /* 0x00000008ff2c7819 */ /* 0x000fe2000001142c */
[----:B------:R-:W-:Y:S01]  /*1790*/  IMAD.IADD R56, R37, 0x1, -R56 ;  /* 0x0000000125387824 */ /* 0x000fe200078e0a38 */
[----:B------:R-:W-:Y:S01]  /*17a0*/  MOV R186, c[0x0][0x198] ;  /* 0x0000660000ba7a02 */ /* 0x000fe20000000f00 */
[----:B------:R-:W-:Y:S01]  /*17b0*/  @!P0 IMAD.IADD R12, R21, 0x1, R17 ;  /* 0x00000001150c8824 */ /* 0x000fe200078e0211 */
[----:B------:R-:W-:Y:S01]  /*17c0*/  LEA.HI R17, R38, R37, RZ, 0x6 ;  /* 0x0000002526117211 */ /* 0x000fe200078f30ff */
[----:B------:R-:W-:Y:S01]  /*17d0*/  @P0 IMAD.MOV.U32 R13, RZ, RZ, R18 ;  /* 0x000000ffff0d0224 */ /* 0x000fe200078e0012 */
[----:B------:R-:W-:Y:S01]  /*17e0*/  LOP3.LUT R18, R16, 0x38, R14, 0xf8, !PT ;  /* 0x0000003810127812 */ /* 0x000fe200078ef80e */
[----:B------:R-:W-:Y:S01]  /*17f0*/  @!P0 IMAD.MOV.U32 R13, RZ, RZ, R20 ;  /* 0x000000ffff0d8224 */ /* 0x000fe200078e0014 */
[----:B------:R-:W-:Y:S01]  /*1800*/  SHF.R.U32.HI R16, RZ, 0x3, R16 ;  /* 0x00000003ff107819 */ /* 0x000fe20000011610 */
[----:B------:R-:W-:Y:S01]  /*1810*/  IMAD.SHL.U32 R17, R17, 0x8, RZ ;  /* 0x0000000811117824 */ /* 0x000fe200078e00ff */
[----:B------:R-:W-:Y:S01]  /*1820*/  SHF.R.S32.HI R43, RZ, 0x1f, R56 ;  /* 0x0000001fff2b7819 */ /* 0x000fe20000011438 */
[----:B------:R-:W-:Y:S01]  /*1830*/  IMAD.WIDE R20, R15, 0x40, R156 ;  /* 0x000000400f147825 */ /* 0x000fe200078e029c */
[----:B------:R-:W-:-:S02]  /*1840*/  LOP3.LUT R18, R18, R16, RZ, 0x3c, !PT ;  /* 0x0000001012127212 */ /* 0x000fc400078e3cff */
[----:B------:R-:W-:Y:S01]  /*1850*/  LEA.HI R43, R43, R56, RZ, 0x3 ;  /* 0x000000382b2b7211 */ /* 0x000fe200078f18ff */
[----:B------:R-:W-:Y:S01]  /*1860*/  IMAD.X R0, R157, 0x1, R0, P1 ;  /* 0x000000019d007824 */ /* 0x000fe200008e0600 */
[----:B------:R-:W-:Y:S01]  /*1870*/  LOP3.LUT R58, R18, 0xfffffe00, R17, 0xf8, !PT ;  /* 0xfffffe00123a7812 */ /* 0x000fe200078ef811 */
[----:B------:R-:W-:Y:S01]  /*1880*/  IMAD.SHL.U32 R52, R42, 0x4, RZ ;  /* 0x000000042a347824 */ /* 0x000fe200078e00ff */
[----:B------:R-:W-:Y:S01]  /*1890*/  LOP3.LUT R16, R43, 0xfffffff8, RZ, 0xc0, !PT ;  /* 0xfffffff82b107812 */ /* 0x000fe200078ec0ff */
[----:B------:R-:W-:Y:S01]  /*18a0*/  IMAD R0, R0, c[0x0][0x1a0], RZ ;  /* 0x0000680000007a24 */ /* 0x000fe200078e02ff */
[----:B------:R-:W-:Y:S01]  /*18b0*/  IADD3 R18, P0, R14, R9, RZ ;  /* 0x000000090e127210 */ /* 0x000fe20007f1e0ff */
[----:B------:R-:W-:Y:S01]  /*18c0*/  IMAD R53, R156, R54, R52 ;  /* 0x000000369c357224 */ /* 0x000fe200078e0234 */
[----:B------:R-:W-:Y:S01]  /*18d0*/  SHF.R.S32.HI R15, RZ, 0x1f, R14 ;  /* 0x0000001fff0f7819 */ /* 0x000fe2000001140e */
[----:B------:R-:W-:Y:S01]  /*18e0*/  IMAD.MOV.U32 R166, RZ, RZ, 0x20 ;  /* 0x00000020ffa67424 */ /* 0x000fe200078e00ff */
[----:B------:R-:W-:Y:S01]  /*18f0*/  IADD3 R56, R56, -R16, RZ ;  /* 0x8000001038387210 */ /* 0x000fe20007ffe0ff */
[----:B------:R-:W-:Y:S01]  /*1900*/  IMAD R16, R7, c[0x0][0x1b8], RZ ;  /* 0x00006e0007107a24 */ /* 0x000fe200078e02ff */
[C---:B------:R-:W-:Y:S01]  /*1910*/  IADD3 R22, P1, R14.reuse, R13, RZ ;  /* 0x0000000d0e167210 */ /* 0x040fe20007f3e0ff */
[----:B------:R-:W-:Y:S01]  /*1920*/  IMAD.X R19, R15, 0x1, R6, P0 ;  /* 0x000000010f137824 */ /* 0x000fe200000e0606 */
[----:B------:R-:W-:Y:S01]  /*1930*/  IADD3 R24, P0, R14, R4, RZ ;  /* 0x000000040e187210 */ /* 0x000fe20007f1e0ff */
[C---:B------:R-:W-:Y:S01]  /*1940*/  IMAD R16, R5.reuse, c[0x0][0x1bc], R16 ;  /* 0x00006f0005107a24 */ /* 0x040fe200078e0210 */
[----:B------:R-:W-:Y:S01]  /*1950*/  IMNMX R44, RZ, R44, !PT ;  /* 0x0000002cff2c7217 */ /* 0x000fe20007800200 */
[----:B------:R-:W-:Y:S01]  /*1960*/  IMAD.WIDE.U32 R18, R5, c[0x0][0x1b8], R18 ;  /* 0x00006e0005127a25 */ /* 0x000fe200078e0012 */
[----:B------:R-:W-:-:S02]  /*1970*/  IADD3.X R25, R15, R3, RZ, P0, !PT ;  /* 0x000000030f197210 */ /* 0x000fc400007fe4ff */
[----:B------:R-:W-:Y:S01]  /*1980*/  SHF.R.S32.HI R9, RZ, 0x1f, R154 ;  /* 0x0000001fff097819 */ /* 0x000fe2000001149a */
[----:B------:R-:W-:Y:S01]  /*1990*/  IMAD.IADD R17, R19, 0x1, R16 ;  /* 0x0000000113117824 */ /* 0x000fe200078e0210 */
[----:B------:R-:W-:Y:S01]  /*19a0*/  LEA.HI R38, R38, R37, RZ, 0x5 ;  /* 0x0000002526267211 */ /* 0x000fe200078f28ff */
[----:B------:R-:W-:Y:S01]  /*19b0*/  IMAD.MOV.U32 R16, RZ, RZ, R18 ;  /* 0x000000ffff107224 */ /* 0x000fe200078e0012 */
[----:B------:R-:W-:Y:S01]  /*19c0*/  SHF.L.U64.HI R46, R186, R110, c[0x0][0x19c] ;  /* 0x00006700ba2e7619 */ /* 0x000fe2000001026e */
[----:B------:R-:W-:Y:S01]  /*19d0*/  IMAD.WIDE.U32 R24, R156, c[0x0][0x198], R24 ;  /* 0x000066009c187a25 */ /* 0x000fe200078e0018 */
[----:B------:R-:W-:Y:S02]  /*19e0*/  LOP3.LUT R39, R38, 0xffffffe0, RZ, 0xc0, !PT ;  /* 0xffffffe026277812 */ /* 0x000fe400078ec0ff */
[----:B------:R-:W-:Y:S01]  /*19f0*/  SHF.R.S32.HI R38, RZ, 0x5, R38 ;  /* 0x00000005ff267819 */ /* 0x000fe20000011426 */
[----:B------:R-:W-:Y:S01]  /*1a00*/  IMAD.WIDE.U32 R16, R2, c[0x0][0x1a0], R16 ;  /* 0x0000680002107a25 */ /* 0x000fe200078e0010 */
[----:B------:R-:W-:-:S03]  /*1a10*/  SHF.R.S32.HI R51, RZ, 0x1f, R53 ;  /* 0x0000001fff337819 */ /* 0x000fc60000011435 */
[----:B------:R-:W-:Y:S02]  /*1a20*/  IMAD R6, R157, c[0x0][0x198], RZ ;  /* 0x000066009d067a24 */ /* 0x000fe400078e02ff */
[----:B------:R-:W-:Y:S02]  /*1a30*/  IMAD.X R23, R15, 0x1, R12, P1 ;  /* 0x000000010f177824 */ /* 0x000fe400008e060c */
[----:B------:R-:W-:Y:S02]  /*1a40*/  IMAD R4, R21, c[0x0][0x190], RZ ;  /* 0x0000640015047a24 */ /* 0x000fe400078e02ff */
[----:B------:R-:W-:Y:S01]  /*1a50*/  IMAD R3, R2, c[0x0][0x1a4], R0 ;  /* 0x0000690002037a24 */ /* 0x000fe200078e0200 */
[----:B------:R-:W-:Y:S01]  /*1a60*/  LEA R0, P3, R24, c[0x0][0x168], 0x1 ;  /* 0x00005a0018007a11 */ /* 0x000fe200078608ff */
[----:B------:R-:W-:Y:S01]  /*1a70*/  IMAD R4, R20, c[0x0][0x194], R4 ;  /* 0x0000650014047a24 */ /* 0x000fe200078e0204 */
[----:B------:R-:W-:Y:S01]  /*1a80*/  LEA R2, P0, R16, c[0x0][0x170], 0x1 ;  /* 0x00005c0010027a11 */ /* 0x000fe200078008ff */
[----:B------:R-:W-:Y:S01]  /*1a90*/  IMAD.WIDE.U32 R22, R20, c[0x0][0x190], R22 ;  /* 0x0000640014167a25 */ /* 0x000fe200078e0016 */
[----:B------:R-:W-:-:S02]  /*1aa0*/  MOV R238, R0 ;  /* 0x0000000000ee7202 */ /* 0x000fc40000000f00 */
[----:B------:R-:W-:Y:S01]  /*1ab0*/  R2P PR, R56, 0x6 ;  /* 0x0000000638007804 */ /* 0x000fe20000000000 */
[----:B------:R-:W-:Y:S01]  /*1ac0*/  IMAD R6, R156, c[0x0][0x19c], R6 ;  /* 0x000067009c067a24 */ /* 0x000fe200078e0206 */
[----:B------:R-:W-:Y:S01]  /*1ad0*/  MOV R241, R2 ;  /* 0x0000000200f17202 */ /* 0x000fe20000000f00 */
[----:B------:R-:W-:Y:S02]  /*1ae0*/  IMAD.IADD R23, R23, 0x1, R4 ;  /* 0x0000000117177824 */ /* 0x000fe400078e0204 */
[----:B------:R-:W-:Y:S01]  /*1af0*/  IMAD.IADD R3, R17, 0x1, R3 ;  /* 0x0000000111037824 */ /* 0x000fe200078e0203 */
[----:B------:R-:W-:Y:S01]  /*1b00*/  IADD3 R4, R25, R6, RZ ;  /* 0x0000000619047210 */ /* 0x000fe20007ffe0ff */
[----:B------:R-:W-:Y:S01]  /*1b10*/  IMAD R9, R9, c[0x0][0x1a8], RZ ;  /* 0x00006a0009097a24 */ /* 0x000fe200078e02ff */
[----:B------:R-:W-:Y:S01]  /*1b20*/  SEL R167, R167, 0xfffffff0, !P1 ;  /* 0xfffffff0a7a77807 */ /* 0x000fe20004800000 */
[----:B------:R-:W-:Y:S01]  /*1b30*/  IMAD.MOV.U32 R6, RZ, RZ, c[0x0][0x1a0] ;  /* 0x00006800ff067624 */ /* 0x000fe200078e00ff */
[----:B------:R-:W-:Y:S01]  /*1b40*/  SHF.L.U64.HI R4, R24, 0x1, R4 ;  /* 0x0000000118047819 */ /* 0x000fe20000010204 */
[----:B------:R-:W-:Y:S01]  /*1b50*/  IMAD R160, R154, c[0x0][0x1ac], R9 ;  /* 0x00006b009aa07a24 */ /* 0x000fe200078e0209 */
[----:B------:R-:W-:Y:S01]  /*1b60*/  SHF.L.U64.HI R3, R16, 0x1, R3 ;  /* 0x0000000110037819 */ /* 0x000fe20000010203 */
[----:B------:R-:W-:Y:S01]  /*1b70*/  IMAD.IADD R52, R52, 0x1, R53 ;  /* 0x0000000134347824 */ /* 0x000fe200078e0235 */
[----:B------:R-:W-:Y:S01]  /*1b80*/  IADD3.X R4, R4, c[0x0][0x16c], RZ, P3, !PT ;  /* 0x00005b0004047a10 */ /* 0x000fe20001ffe4ff */
[----:B------:R-:W-:Y:S01]  /*1b90*/  IMAD.WIDE.U32 R154, R154, c[0x0][0x1a8], R22 ;  /* 0x00006a009a9a7a25 */ /* 0x000fe200078e0016 */
[----:B------:R-:W-:-:S02]  /*1ba0*/  IADD3.X R3, R3, c[0x0][0x174], RZ, P0, !PT ;  /* 0x00005d0003037a10 */ /* 0x000fc400007fe4ff */
[----:B------:R-:W-:Y:S01]  /*1bb0*/  SHF.L.U64.HI R48, R6, R110, c[0x0][0x1a4] ;  /* 0x0000690006307619 */ /* 0x000fe2000001026e */
[----:B------:R-:W-:Y:S01]  /*1bc0*/  IMAD.SHL.U32 R47, R186, 0x10, RZ ;  /* 0x00000010ba2f7824 */ /* 0x000fe200078e00ff */
[----:B------:R-:W-:Y:S01]  /*1bd0*/  SHF.L.U32 R49, R6, 0x4, RZ ;  /* 0x0000000406317819 */ /* 0x000fe200000006ff */
[----:B------:R-:W-:Y:S01]  /*1be0*/  IMAD.IADD R39, R37, 0x1, -R39 ;  /* 0x0000000125277824 */ /* 0x000fe200078e0a27 */
[----:B------:R-:W-:Y:S01]  /*1bf0*/  SHF.R.S32.HI R50, RZ, 0x1f, R52 ;  /* 0x0000001fff327819 */ /* 0x000fe20000011434 */
[----:B------:R-:W-:Y:S01]  /*1c00*/  IMAD.IADD R161, R155, 0x1, R160 ;  /* 0x000000019ba17824 */ /* 0x000fe200078e02a0 */
[----:B------:R-:W-:Y:S01]  /*1c10*/  SEL R166, R166, 0xffffffe0, !P2 ;  /* 0xffffffe0a6a67807 */ /* 0x000fe20005000000 */
[----:B------:R-:W-:Y:S02]  /*1c20*/  IMAD.MOV.U32 R237, RZ, RZ, R4 ;  /* 0x000000ffffed7224 */ /* 0x000fe400078e0004 */
[----:B------:R-:W-:Y:S02]  /*1c30*/  IMAD.MOV.U32 R240, RZ, RZ, R3 ;  /* 0x000000fffff07224 */ /* 0x000fe400078e0003 */
[----:B------:R-:W-:Y:S01]  /*1c40*/  @!P4 IMAD.MOV.U32 R10, RZ, RZ, RZ ;  /* 0x000000ffff0ac224 */ /* 0x000fe200078e00ff */
[----:B------:R-:W-:-:S13]  /*1c50*/  ISETP.GT.AND P4, PT, R36, R44, PT ;  /* 0x0000002c2400720c */ /* 0x000fda0003f84270 */
[----:B------:R-:W-:Y:S05]  /*1c60*/  @!P4 BRA `(.L_x_2538) ;  /* 0x0000dea00000c947 */ /* 0x000fea0003800000 */
[----:B-1----:R-:W-:Y:S01]  /*1c70*/  SHF.R.S32.HI R12, RZ, 0x1f, R109 ;  /* 0x0000001fff0c7819 */ /* 0x002fe2000001146d */
[----:B------:R-:W-:Y:S01]  /*1c80*/  IMAD.WIDE.U32 R16, R11, c[0x0][0x280], R14 ;  /* 0x0000a0000b107a25 */ /* 0x000fe200078e000e */
[--C-:B------:R-:W-:Y:S01]  /*1c90*/  SHF.R.S32.HI R13, RZ, 0x1f, R45.reuse ;  /* 0x0000001fff0d7819 */ /* 0x100fe2000001142d */
[----:B------:R-:W-:Y:S01]  /*1ca0*/  ULDC.64 UR28, c[0x0][0x1a0] ;  /* 0x00006800001c7ab9 */ /* 0x000fe20000000a00 */
[----:B------:R-:W-:Y:S01]  /*1cb0*/  IADD3 R9, P1, P0, R109, R156, -R45 ;  /* 0x0000009c6d097210 */ /* 0x000fe2000783e82d */
[----:B------:R-:W-:Y:S01]  /*1cc0*/  IMAD.IADD R109, R10, 0x1, R109 ;  /* 0x000000010a6d7824 */ /* 0x000fe200078e026d */
[----:B------:R-:W-:Y:S01]  /*1cd0*/  USHF.L.U32 UR17, UR29, 0x6, URZ ;  /* 0x000000061d117899 */ /* 0x000fe2000800063f */
[C---:B------:R-:W-:Y:S01]  /*1ce0*/  IMAD.WIDE.U32 R18, R11.reuse, c[0x0][0x278], R14 ;  /* 0x00009e000b127a25 */ /* 0x040fe200078e000e */
[----:B------:R-:W-:Y:S01]  /*1cf0*/  IADD3.X R10, R12, R157, ~R13, P1, P0 ;  /* 0x0000009d0c0a7210 */ /* 0x000fe20000fe0c0d */
[----:B------:R-:W-:Y:S01]  /*1d00*/  USHF.L.U32 UR19, UR29, 0x5, URZ ;  /* 0x000000051d137899 */ /* 0x000fe2000800063f */
[----:B------:R-:W-:Y:S01]  /*1d10*/  SHF.L.U32 R141, R54, 0x4, RZ ;  /* 0x00000004368d7819 */ /* 0x000fe200000006ff */
[C---:B------:R-:W-:Y:S01]  /*1d20*/  IMAD R12, R8.reuse, c[0x0][0x280], RZ ;  /* 0x0000a000080c7a24 */ /* 0x040fe200078e02ff */
[----:B------:R-:W-:Y:S01]  /*1d30*/  UMOV UR16, 0x60 ;  /* 0x0000006000107882 */ /* 0x000fe20000000000 */
[----:B------:R-:W-:Y:S01]  /*1d40*/  IMAD R8, R8, c[0x0][0x278], RZ ;  /* 0x00009e0008087a24 */ /* 0x000fe200078e02ff */
[----:B------:R-:W-:Y:S01]  /*1d50*/  UMOV UR15, 0xa0 ;  /* 0x000000a0000f7882 */ /* 0x000fe20000000000 */
[C---:B------:R-:W-:Y:S01]  /*1d60*/  IMAD R12, R11.reuse, c[0x0][0x284], R12 ;  /* 0x0000a1000b0c7a24 */ /* 0x040fe200078e020c */
[----:B------:R-:W-:Y:S01]  /*1d70*/  UMOV UR14, 0xc0 ;  /* 0x000000c0000e7882 */ /* 0x000fe20000000000 */
[----:B------:R-:W-:Y:S01]  /*1d80*/  IMAD R8, R11, c[0x0][0x27c], R8 ;  /* 0x00009f000b087a24 */ /* 0x000fe200078e0208 */
[----:B------:R-:W-:Y:S01]  /*1d90*/  UMOV UR13, 0xe0 ;  /* 0x000000e0000d7882 */ /* 0x000fe20000000000 */
[----:B------:R-:W-:Y:S01]  /*1da0*/  IMAD.IADD R17, R17, 0x1, R12 ;  /* 0x0000000111117824 */ /* 0x000fe200078e020c */
[----:B------:R-:W-:Y:S01]  /*1db0*/  MOV R12, R18 ;  /* 0x00000012000c7202 */ /* 0x000fe20000000f00 */
[----:B------:R-:W-:Y:S01]  /*1dc0*/  IMAD.IADD R13, R19, 0x1, R8 ;  /* 0x00000001130d7824 */ /* 0x000fe200078e0208 */
[----:B------:R-:W-:Y:S01]  /*1dd0*/  UMOV UR12, 0x120 ;  /* 0x00000120000c7882 */ /* 0x000fe20000000000 */
[C---:B------:R-:W-:Y:S01]  /*1de0*/  IMAD R8, R10.reuse, c[0x0][0x290], RZ ;  /* 0x0000a4000a087a24 */ /* 0x040fe200078e02ff */
[----:B------:R-:W-:Y:S01]  /*1df0*/  UMOV UR11, 0x140 ;  /* 0x00000140000b7882 */ /* 0x000fe20000000000 */
[----:B------:R-:W-:Y:S01]  /*1e00*/  IMAD R10, R10, c[0x0][0x288], RZ ;  /* 0x0000a2000a0a7a24 */ /* 0x000fe200078e02ff */
[----:B------:R-:W-:Y:S01]  /*1e10*/  UMOV UR10, 0x160 ;  /* 0x00000160000a7882 */ /* 0x000fe20000000000 */
[C---:B------:R-:W-:Y:S01]  /*1e20*/  IMAD R8, R9.reuse, c[0x0][0x294], R8 ;  /* 0x0000a50009087a24 */ /* 0x040fe200078e0208 */
[----:B------:R-:W-:Y:S01]  /*1e30*/  UMOV UR9, 0x180 ;  /* 0x0000018000097882 */ /* 0x000fe20000000000 */
[C---:B------:R-:W-:Y:S01]  /*1e40*/  IMAD.WIDE.U32 R16, R9.reuse, c[0x0][0x290], R16 ;  /* 0x0000a40009107a25 */ /* 0x040fe200078e0010 */
[----:B------:R-:W-:Y:S01]  /*1e50*/  UMOV UR8, 0x1a0 ;  /* 0x000001a000087882 */ /* 0x000fe20000000000 */
[----:B------:R-:W-:Y:S01]  /*1e60*/  MOV R64, R0 ;  /* 0x0000000000407202 */ /* 0x000fe20000000f00 */
[----:B------:R-:W-:Y:S01]  /*1e70*/  UMOV UR5, 0x1c0 ;  /* 0x000001c000057882 */ /* 0x000fe20000000000 */
[C---:B------:R-:W-:Y:S01]  /*1e80*/  IMAD R10, R9.reuse, c[0x0][0x28c], R10 ;  /* 0x0000a300090a7a24 */ /* 0x040fe200078e020a */
[----:B------:R-:W-:Y:S01]  /*1e90*/  UMOV UR4, 0x1e0 ;  /* 0x000001e000047882 */ /* 0x000fe20000000000 */
[----:B------:R-:W-:Y:S01]  /*1ea0*/  IMAD.WIDE.U32 R12, R9, c[0x0][0x288], R12 ;  /* 0x0000a200090c7a25 */ /* 0x000fe200078e000c */
[----:B------:R-:W-:Y:S01]  /*1eb0*/  USHF.L.U32 UR20, UR29, 0x7, URZ ;  /* 0x000000071d147899 */ /* 0x000fe2000800063f */
[----:B------:R-:W-:Y:S01]  /*1ec0*/  IADD3 R61, R156, 0x10, RZ ;  /* 0x000000109c3d7810 */ /* 0x000fe20007ffe0ff */
[----:B------:R-:W-:Y:S01]  /*1ed0*/  UIMAD UR39, UR16, UR29, URZ ;  /* 0x0000001d102772a4 */ /* 0x000fe2000f8e023f */
[----:B------:R-:W-:Y:S01]  /*1ee0*/  IMAD.IADD R9, R17, 0x1, R8 ;  /* 0x0000000111097824 */ /* 0x000fe200078e0208 */
[----:B------:R-:W-:Y:S01]  /*1ef0*/  UIMAD UR38, UR15, UR29, URZ ;  /* 0x0000001d0f2672a4 */ /* 0x000fe2000f8e023f */
[----:B------:R-:W-:Y:S01]  /*1f00*/  IMAD.IADD R11, R13, 0x1, R10 ;  /* 0x000000010d0b7824 */ /* 0x000fe200078e020a */
[----:B------:R-:W-:Y:S01]  /*1f10*/  UIMAD UR37, UR14, UR29, URZ ;  /* 0x0000001d0e2572a4 */ /* 0x000fe2000f8e023f */
[----:B------:R-:W-:Y:S01]  /*1f20*/  IMAD.MOV.U32 R8, RZ, RZ, R16 ;  /* 0x000000ffff087224 */ /* 0x000fe200078e0010 */
[----:B------:R-:W-:Y:S01]  /*1f30*/  UIMAD UR36, UR13, UR29, URZ ;  /* 0x0000001d0d2472a4 */ /* 0x000fe2000f8e023f */
[C---:B------:R-:W-:Y:S01]  /*1f40*/  IMAD R102, R7.reuse, c[0x0][0x2a0], RZ ;  /* 0x0000a80007667a24 */ /* 0x040fe200078e02ff */
[----:B------:R-:W-:Y:S01]  /*1f50*/  UIMAD UR35, UR12, UR29, URZ ;  /* 0x0000001d0c2372a4 */ /* 0x000fe2000f8e023f */
[----:B------:R-:W-:Y:S01]  /*1f60*/  IMAD.MOV.U32 R10, RZ, RZ, R12 ;  /* 0x000000ffff0a7224 */ /* 0x000fe200078e000c */
[----:B------:R-:W-:Y:S01]  /*1f70*/  UIMAD UR34, UR11, UR29, URZ ;  /* 0x0000001d0b2272a4 */ /* 0x000fe2000f8e023f */
[----:B------:R-:W-:Y:S01]  /*1f80*/  IMAD R104, R7, c[0x0][0x298], RZ ;  /* 0x0000a60007687a24 */ /* 0x000fe200078e02ff */
[----:B------:R-:W-:Y:S01]  /*1f90*/  UIMAD UR33, UR10, UR29, URZ ;  /* 0x0000001d0a2172a4 */ /* 0x000fe2000f8e023f */
[----:B------:R-:W-:Y:S01]  /*1fa0*/  IMAD.WIDE.U32 R20, R6, 0x40, RZ ;  /* 0x0000004006147825 */ /* 0x000fe200078e00ff */
[----:B------:R-:W-:Y:S01]  /*1fb0*/  UIMAD UR32, UR9, UR29, URZ ;  /* 0x0000001d092072a4 */ /* 0x000fe2000f8e023f */
[----:B------:R-:W-:Y:S01]  /*1fc0*/  IADD3 R60, R156, 0x20, RZ ;  /* 0x000000209c3c7810 */ /* 0x000fe20007ffe0ff */
[----:B------:R-:W-:Y:S01]  /*1fd0*/  UIMAD UR31, UR8, UR29, URZ ;  /* 0x0000001d081f72a4 */ /* 0x000fe2000f8e023f */
[C---:B------:R-:W-:Y:S01]  /*1fe0*/  IMAD.WIDE.U32 R18, R6.reuse, 0x80, RZ ;  /* 0x0000008006127825 */ /* 0x040fe200078e00ff */
[----:B------:R-:W-:Y:S01]  /*1ff0*/  UIMAD UR30, UR5, UR29, URZ ;  /* 0x0000001d051e72a4 */ /* 0x000fe2000f8e023f */
[----:B------:R-:W-:Y:S01]  /*2000*/  IADD3 R86, R21, UR17, RZ ;  /* 0x0000001115567c10 */ /* 0x000fe2000fffe0ff */
[----:B------:R-:W-:Y:S01]  /*2010*/  ULDC UR18, c[0x0][0x294] ;  /* 0x0000a50000127ab9 */ /* 0x000fe20000000800 */
[----:B------:R-:W-:Y:S01]  /*2020*/  IMAD.WIDE.U32 R12, R6, 0x20, RZ ;  /* 0x00000020060c7825 */ /* 0x000fe200078e00ff */
[----:B------:R-:W-:Y:S01]  /*2030*/  UIMAD.WIDE.U32 UR58, UR16, UR28, URZ ;  /* 0x0000001c103a72a5 */ /* 0x000fe2000f8e003f */
[----:B------:R-:W-:Y:S01]  /*2040*/  IADD3 R93, R19, UR20, RZ ;  /* 0x00000014135d7c10 */ /* 0x000fe2000fffe0ff */
[----:B------:R-:W-:Y:S01]  /*2050*/  UIMAD.WIDE.U32 UR56, UR15, UR28, URZ ;  /* 0x0000001c0f3872a5 */ /* 0x000fe2000f8e003f */
[C---:B------:R-:W-:Y:S01]  /*2060*/  IMAD R102, R5.reuse, c[0x0][0x2a4], R102 ;  /* 0x0000a90005667a24 */ /* 0x040fe200078e0266 */
[----:B------:R-:W-:Y:S01]  /*2070*/  UIMAD.WIDE.U32 UR54, UR14, UR28, URZ ;  /* 0x0000001c0e3672a5 */ /* 0x000fe2000f8e003f */
[----:B------:R-:W-:Y:S01]  /*2080*/  IMAD.WIDE.U32 R8, R5, c[0x0][0x2a0], R8 ;  /* 0x0000a80005087a25 */ /* 0x000fe200078e0008 */
[----:B------:R-:W-:Y:S01]  /*2090*/  UIMAD.WIDE.U32 UR52, UR13, UR28, URZ ;  /* 0x0000001c0d3472a5 */ /* 0x000fe2000f8e003f */
[----:B------:R-:W-:Y:S01]  /*20a0*/  IADD3 R81, R13, UR19, RZ ;  /* 0x000000130d517c10 */ /* 0x000fe2000fffe0ff */
[----:B------:R-:W-:Y:S01]  /*20b0*/  UIMAD.WIDE.U32 UR50, UR12, UR28, URZ ;  /* 0x0000001c0c3272a5 */ /* 0x000fe2000f8e003f */
[C---:B------:R-:W-:Y:S01]  /*20c0*/  IMAD R104, R5.reuse, c[0x0][0x29c], R104 ;  /* 0x0000a70005687a24 */ /* 0x040fe200078e0268 */
[----:B------:R-:W-:Y:S01]  /*20d0*/  LEA R103, P1, R8, c[0x0][0x270], 0x1 ;  /* 0x00009c0008677a11 */ /* 0x000fe200078208ff */
[----:B------:R-:W-:Y:S01]  /*20e0*/  IMAD.WIDE.U32 R6, R5, c[0x0][0x298], R10 ;  /* 0x0000a60005067a25 */ /* 0x000fe200078e000a */
[----:B------:R-:W-:Y:S01]  /*20f0*/  UIMAD.WIDE.U32 UR48, UR11, UR28, URZ ;  /* 0x0000001c0b3072a5 */ /* 0x000fe2000f8e003f */
[----:B------:R-:W-:Y:S01]  /*2100*/  SHF.L.U64.HI R86, R20, 0x1, R86 ;  /* 0x0000000114567819 */ /* 0x000fe20000010256 */
[----:B------:R-:W-:Y:S01]  /*2110*/  UIMAD.WIDE.U32 UR46, UR10, UR28, URZ ;  /* 0x0000001c0a2e72a5 */ /* 0x000fe2000f8e003f */
[----:B------:R-:W-:Y:S01]  /*2120*/  IMAD.IADD R102, R9, 0x1, R102 ;  /* 0x0000000109667824 */ /* 0x000fe200078e0266 */
[----:B------:R-:W-:Y:S01]  /*2130*/  LEA R105, P0, R6, c[0x0][0x268], 0x1 ;  /* 0x00009a0006697a11 */ /* 0x000fe200078008ff */
[----:B------:R-:W-:Y:S01]  /*2140*/  IMAD.IADD R104, R7, 0x1, R104 ;  /* 0x0000000107687824 */ /* 0x000fe200078e0268 */
[----:B------:R-:W-:Y:S01]  /*2150*/  UIMAD.WIDE.U32 UR44, UR9, UR28, URZ ;  /* 0x0000001c092c72a5 */ /* 0x000fe2000f8e003f */
[----:B------:R-:W-:Y:S01]  /*2160*/  IMAD R109, R54, R109, RZ ;  /* 0x0000006d366d7224 */ /* 0x000fe200078e02ff */
[----:B------:R-:W-:Y:S01]  /*2170*/  LEA.HI.X R102, R8, c[0x0][0x274], R102, 0x1, P1 ;  /* 0x00009d0008667a11 */ /* 0x000fe200008f0c66 */
[----:B------:R-:W-:Y:S01]  /*2180*/  IMAD.MOV.U32 R78, RZ, RZ, c[0x0][0x290] ;  /* 0x0000a400ff4e7624 */ /* 0x000fe200078e00ff */
[----:B------:R-:W-:Y:S01]  /*2190*/  LEA.HI.X R104, R6, c[0x0][0x26c], R104, 0x1, P0 ;  /* 0x00009b0006687a11 */ /* 0x000fe200000f0c68 */
[----:B------:R-:W-:Y:S01]  /*21a0*/  IMAD.MOV.U32 R68, RZ, RZ, 0x5 ;  /* 0x00000005ff447424 */ /* 0x000fe200078e00ff */
[----:B------:R-:W-:Y:S01]  /*21b0*/  SHF.R.S32.HI R27, RZ, 0x1f, R109 ;  /* 0x0000001fff1b7819 */ /* 0x000fe2000001146d */
[----:B------:R-:W-:Y:S01]  /*21c0*/  IMAD.MOV.U32 R71, RZ, RZ, 0x6 ;  /* 0x00000006ff477424 */ /* 0x000fe200078e00ff */
[-C--:B------:R-:W-:Y:S01]  /*21d0*/  IADD3 R28, P1, R53, R109.reuse, RZ ;  /* 0x0000006d351c7210 */ /* 0x080fe20007f3e0ff */
[----:B------:R-:W-:Y:S01]  /*21e0*/  IMAD.MOV.U32 R74, RZ, RZ, 0x7 ;  /* 0x00000007ff4a7424 */ /* 0x000fe200078e00ff */
[----:B------:R-:W-:Y:S01]  /*21f0*/  IADD3 R109, P0, R52, R109, RZ ;  /* 0x0000006d346d7210 */ /* 0x000fe20007f1e0ff */
[----:B------:R-:W-:Y:S01]  /*2200*/  UIMAD.WIDE.U32 UR42, UR8, UR28, URZ ;  /* 0x0000001c082a72a5 */ /* 0x000fe2000f8e003f */
[C---:B------:R-:W-:Y:S01]  /*2210*/  IMAD.WIDE.U32 R184, R78.reuse, 0x60, RZ ;  /* 0x000000604eb87825 */ /* 0x040fe200078e00ff */
[----:B------:R-:W-:Y:S01]  /*2220*/  UIMAD.WIDE.U32 UR40, UR5, UR28, URZ ;  /* 0x0000001c052872a5 */ /* 0x000fe2000f8e003f */
[----:B------:R-:W-:Y:S01]  /*2230*/  SHF.L.U64.HI R79, R78, R68, c[0x0][0x294] ;  /* 0x0000a5004e4f7619 */ /* 0x000fe20000010244 */
[----:B------:R-:W-:Y:S01]  /*2240*/  UIMAD.WIDE.U32 UR60, UR4, UR28, URZ ;  /* 0x0000001c043c72a5 */ /* 0x000fe2000f8e003f */
[--C-:B------:R-:W-:Y:S01]  /*2250*/  IMAD.X R108, R50, 0x1, R27.reuse, P0 ;  /* 0x00000001326c7824 */ /* 0x100fe200000e061b */
[----:B------:R-:W-:Y:S01]  /*2260*/  UIMAD UR29, UR4, UR29, URZ ;  /* 0x0000001d041d72a4 */ /* 0x000fe2000f8e023f */
[----:B------:R-:W-:Y:S01]  /*2270*/  IMAD.X R27, R51, 0x1, R27, P1 ;  /* 0x00000001331b7824 */ /* 0x000fe200008e061b */
[----:B------:R-:W-:Y:S01]  /*2280*/  ULDC UR17, c[0x0][0x19c] ;  /* 0x0000670000117ab9 */ /* 0x000fe20000000800 */
[----:B------:R-:W-:Y:S01]  /*2290*/  IMAD.WIDE.U32 R182, R78, 0xa0, RZ ;  /* 0x000000a04eb67825 */ /* 0x000fe200078e00ff */
[C---:B------:R-:W-:Y:S01]  /*22a0*/  SHF.L.U64.HI R108, R109.reuse, 0x1, R108 ;  /* 0x000000016d6c7819 */ /* 0x040fe2000001026c */
[----:B------:R-:W-:Y:S01]  /*22b0*/  UIMAD UR16, UR16, UR18, URZ ;  /* 0x00000012101072a4 */ /* 0x000fe2000f8e023f */
[C---:B------:R-:W-:Y:S01]  /*22c0*/  SHF.L.U64.HI R27, R28.reuse, 0x1, R27 ;  /* 0x000000011c1b7819 */ /* 0x040fe2000001021b */
[----:B------:R-:W-:Y:S01]  /*22d0*/  IMAD.SHL.U32 R109, R109, 0x2, RZ ;  /* 0x000000026d6d7824 */ /* 0x000fe200078e00ff */
[----:B------:R-:W-:Y:S01]  /*22e0*/  SHF.L.U32 R28, R28, 0x1, RZ ;  /* 0x000000011c1c7819 */ /* 0x000fe200000006ff */
[----:B------:R-:W-:Y:S01]  /*22f0*/  UIMAD UR15, UR15, UR18, URZ ;  /* 0x000000120f0f72a4 */ /* 0x000fe2000f8e023f */
[C---:B------:R-:W-:Y:S01]  /*2300*/  IMAD.WIDE.U32 R180, R78.reuse, 0xc0, RZ ;  /* 0x000000c04eb47825 */ /* 0x040fe200078e00ff */
[----:B------:R-:W-:Y:S01]  /*2310*/  UIMAD UR14, UR14, UR18, URZ ;  /* 0x000000120e0e72a4 */ /* 0x000fe2000f8e023f */
[CC--:B------:R-:W-:Y:S01]  /*2320*/  SHF.L.U64.HI R84, R78.reuse, R71.reuse, c[0x0][0x294] ;  /* 0x0000a5004e547619 */ /* 0x0c0fe20000010247 */
[----:B------:R-:W-:Y:S01]  /*2330*/  UIMAD UR13, UR13, UR18, URZ ;  /* 0x000000120d0d72a4 */ /* 0x000fe2000f8e023f */
[C---:B------:R-:W-:Y:S01]  /*2340*/  IMAD.WIDE.U32 R178, R78.reuse, 0xe0, RZ ;  /* 0x000000e04eb27825 */ /* 0x040fe200078e00ff */
[----:B------:R-:W-:Y:S01]  /*2350*/  UIMAD UR12, UR12, UR18, URZ ;  /* 0x000000120c0c72a4 */ /* 0x000fe2000f8e023f */
[C---:B------:R-:W-:Y:S01]  /*2360*/  SHF.L.U64.HI R91, R78.reuse, R74, c[0x0][0x294] ;  /* 0x0000a5004e5b7619 */ /* 0x040fe2000001024a */
[----:B------:R-:W-:Y:S01]  /*2370*/  UIMAD UR11, UR11, UR18, URZ ;  /* 0x000000120b0b72a4 */ /* 0x000fe2000f8e023f */
[C---:B------:R-:W-:Y:S01]  /*2380*/  IMAD.WIDE.U32 R176, R78.reuse, 0x120, RZ ;  /* 0x000001204eb07825 */ /* 0x040fe200078e00ff */
[----:B------:R-:W-:Y:S01]  /*2390*/  UIMAD UR10, UR10, UR18, URZ ;  /* 0x000000120a0a72a4 */ /* 0x000fe2000f8e023f */
[C---:B------:R-:W-:Y:S01]  /*23a0*/  SHF.L.U32 R85, R78.reuse, 0x6, RZ ;  /* 0x000000064e557819 */ /* 0x040fe200000006ff */
[----:B------:R-:W-:Y:S01]  /*23b0*/  UIMAD UR9, UR9, UR18, URZ ;  /* 0x00000012090972a4 */ /* 0x000fe2000f8e023f */
[C---:B------:R-:W-:Y:S01]  /*23c0*/  IMAD.WIDE.U32 R174, R78.reuse, 0x140, RZ ;  /* 0x000001404eae7825 */ /* 0x040fe200078e00ff */
[----:B------:R-:W-:Y:S01]  /*23d0*/  UIMAD UR8, UR8, UR18, URZ ;  /* 0x00000012080872a4 */ /* 0x000fe2000f8e023f */
[C---:B------:R-:W-:Y:S01]  /*23e0*/  SHF.L.U64.HI R77, R78.reuse, R110, c[0x0][0x294] ;  /* 0x0000a5004e4d7619 */ /* 0x040fe2000001026e */
[----:B------:R-:W-:Y:S01]  /*23f0*/  UIMAD UR5, UR5, UR18, URZ ;  /* 0x00000012050572a4 */ /* 0x000fe2000f8e023f */
[C---:B------:R-:W-:Y:S01]  /*2400*/  IMAD.WIDE.U32 R172, R78.reuse, 0x160, RZ ;  /* 0x000001604eac7825 */ /* 0x040fe200078e00ff */
[----:B------:R-:W-:Y:S01]  /*2410*/  UIMAD UR4, UR4, UR18, URZ ;  /* 0x00000012040472a4 */ /* 0x000fe2000f8e023f */
[C---:B------:R-:W-:Y:S01]  /*2420*/  IADD3 R107, P3, R109.reuse, c[0x0][0x2b0], RZ ;  /* 0x0000ac006d6b7a10 */ /* 0x040fe20007f7e0ff */
[----:B------:R-:W-:Y:S01]  /*2430*/  USHF.L.U32 UR19, UR17, 0x6, URZ ;  /* 0x0000000611137899 */ /* 0x000fe2000800063f */
[----:B------:R-:W-:Y:S01]  /*2440*/  IMAD.WIDE.U32 R170, R78, 0x180, RZ ;  /* 0x000001804eaa7825 */ /* 0x000fe200078e00ff */
[----:B------:R-:W-:Y:S01]  /*2450*/  USHF.L.U32 UR18, UR17, 0x7, URZ ;  /* 0x0000000711127899 */ /* 0x000fe2000800063f */
[----:B------:R-:W-:Y:S01]  /*2460*/  IADD3 R10, P1, R28, c[0x0][0x2b0], RZ ;  /* 0x0000ac001c0a7a10 */ /* 0x000fe20007f3e0ff */
[----:B------:R-:W-:Y:S01]  /*2470*/  USHF.L.U32 UR17, UR17, 0x5, URZ ;  /* 0x0000000511117899 */ /* 0x000fe2000800063f */
[----:B------:R-:W-:Y:S01]  /*2480*/  IMAD.WIDE.U32 R168, R78, 0x1a0, RZ ;  /* 0x000001a04ea87825 */ /* 0x000fe200078e00ff */
[----:B------:R-:W-:Y:S01]  /*2490*/  IADD3 R109, P2, R109, c[0x0][0x2a8], RZ ;  /* 0x0000aa006d6d7a10 */ /* 0x000fe20007f5e0ff */
[----:B------:R-:W-:Y:S01]  /*24a0*/  ULDC UR28, c[0x0][0x28c] ;  /* 0x0000a300001c7ab9 */ /* 0x000fe20000000800 */
[----:B------:R-:W-:Y:S01]  /*24b0*/  IADD3 R28, P0, R28, c[0x0][0x2a8], RZ ;  /* 0x0000aa001c1c7a10 */ /* 0x000fe20007f1e0ff */
[----:B------:R-:W-:Y:S01]  /*24c0*/  IMAD.WIDE.U32 R164, R78, 0x1c0, RZ ;  /* 0x000001c04ea47825 */ /* 0x000fe200078e00ff */
[----:B------:R-:W-:Y:S01]  /*24d0*/  SHF.L.U64.HI R84, R85, 0x1, R84 ;  /* 0x0000000155547819 */ /* 0x000fe20000010254 */
[----:B------:R-:W-:Y:S01]  /*24e0*/  ULDC UR27, c[0x0][0x28c] ;  /* 0x0000a300001b7ab9 */ /* 0x000fe20000000800 */
[----:B------:R-:W-:Y:S01]  /*24f0*/  IADD3.X R106, R108, c[0x0][0x2b4], RZ, P3, !PT ;  /* 0x0000ad006c6a7a10 */ /* 0x000fe20001ffe4ff */
[----:B------:R-:W-:Y:S01]  /*2500*/  IMAD.WIDE.U32 R162, R78, 0x1e0, RZ ;  /* 0x000001e04ea27825 */ /* 0x000fe200078e00ff */
[----:B------:R-:W-:Y:S01]  /*2510*/  IADD3.X R9, R27, c[0x0][0x2b4], RZ, P1, !PT ;  /* 0x0000ad001b097a10 */ /* 0x000fe20000ffe4ff */
[----:B------:R-:W-:Y:S01]  /*2520*/  ULDC UR26, c[0x0][0x28c] ;  /* 0x0000a300001a7ab9 */ /* 0x000fe20000000800 */
[----:B------:R-:W-:Y:S01]  /*2530*/  SHF.L.U64.HI R93, R18, 0x1, R93 ;  /* 0x00000001125d7819 */ /* 0x000fe2000001025d */
[----:B------:R-:W-:Y:S01]  /*2540*/  IMAD.SHL.U32 R80, R78, 0x20, RZ ;  /* 0x000000204e507824 */ /* 0x000fe200078e00ff */
[----:B------:R-:W-:Y:S01]  /*2550*/  SHF.L.U32 R82, R12, 0x1, RZ ;  /* 0x000000010c527819 */ /* 0x000fe200000006ff */
[----:B------:R-:W-:Y:S01]  /*2560*/  IMAD.SHL.U32 R92, R78, 0x80, RZ ;  /* 0x000000804e5c7824 */ /* 0x000fe200078e00ff */
[----:B------:R-:W-:Y:S01]  /*2570*/  SHF.L.U64.HI R81, R12, 0x1, R81 ;  /* 0x000000010c517819 */ /* 0x000fe20000010251 */
[----:B------:R-:W-:Y:S01]  /*2580*/  IMAD.WIDE.U32 R190, R186, 0x40, RZ ;  /* 0x00000040babe7825 */ /* 0x000fe200078e00ff */
[----:B------:R-:W-:Y:S01]  /*2590*/  SHF.L.U64.HI R79, R80, 0x1, R79 ;  /* 0x00000001504f7819 */ /* 0x000fe2000001024f */
[----:B------:R-:W-:Y:S01]  /*25a0*/  ULDC UR25, c[0x0][0x28c] ;  /* 0x0000a30000197ab9 */ /* 0x000fe20000000800 */
[----:B------:R-:W-:Y:S01]  /*25b0*/  SHF.L.U64.HI R91, R92, 0x1, R91 ;  /* 0x000000015c5b7819 */ /* 0x000fe2000001025b */
[----:B------:R-:W-:Y:S01]  /*25c0*/  IMAD.WIDE.U32 R188, R186, 0x80, RZ ;  /* 0x00000080babc7825 */ /* 0x000fe200078e00ff */
[----:B------:R-:W-:Y:S01]  /*25d0*/  IADD3 R73, R191, UR19, RZ ;  /* 0x00000013bf497c10 */ /* 0x000fe2000fffe0ff */
[----:B------:R-:W-:Y:S01]  /*25e0*/  ULDC UR24, c[0x0][0x28c] ;  /* 0x0000a30000187ab9 */ /* 0x000fe20000000800 */
[----:B------:R-:W-:Y:S01]  /*25f0*/  IADD3 R83, R185, UR16, RZ ;  /* 0x00000010b9537c10 */ /* 0x000fe2000fffe0ff */
[----:B------:R-:W-:Y:S01]  /*2600*/  IMAD.MOV.U32 R111, RZ, RZ, c[0x0][0x288] ;  /* 0x0000a200ff6f7624 */ /* 0x000fe200078e00ff */
[----:B------:R-:W-:Y:S01]  /*2610*/  IADD3 R76, R189, UR18, RZ ;  /* 0x00000012bd4c7c10 */ /* 0x000fe2000fffe0ff */
[----:B------:R-:W-:Y:S01]  /*2620*/  IMAD.SHL.U32 R78, R78, 0x10, RZ ;  /* 0x000000104e4e7824 */ /* 0x000fe200078e00ff */
[----:B------:R-:W-:Y:S01]  /*2630*/  IADD3 R88, R183, UR15, RZ ;  /* 0x0000000fb7587c10 */ /* 0x000fe2000fffe0ff */
[----:B------:R-:W-:Y:S01]  /*2640*/  IMAD.WIDE.U32 R186, R186, 0x20, RZ ;  /* 0x00000020baba7825 */ /* 0x000fe200078e00ff */
[C---:B------:R-:W-:Y:S01]  /*2650*/  SHF.L.U64.HI R68, R111.reuse, R68, c[0x0][0x28c] ;  /* 0x0000a3006f447619 */ /* 0x040fe20000010244 */
[----:B------:R-:W-:Y:S01]  /*2660*/  ULDC UR23, c[0x0][0x28c] ;  /* 0x0000a30000177ab9 */ /* 0x000fe20000000800 */
[C---:B------:R-:W-:Y:S01]  /*2670*/  SHF.L.U64.HI R71, R111.reuse, R71, c[0x0][0x28c] ;  /* 0x0000a3006f477619 */ /* 0x040fe20000010247 */
[C---:B------:R-:W-:Y:S01]  /*2680*/  IMAD.SHL.U32 R140, R54.reuse, 0x20, RZ ;  /* 0x00000020368c7824 */ /* 0x040fe200078e00ff */
[C---:B------:R-:W-:Y:S01]  /*2690*/  SHF.L.U64.HI R74, R111.reuse, R74, c[0x0][0x28c] ;  /* 0x0000a3006f4a7619 */ /* 0x040fe2000001024a */
[C---:B------:R-:W-:Y:S01]  /*26a0*/  IMAD R139, R54.reuse, 0x30, RZ ;  /* 0x00000030368b7824 */ /* 0x040fe200078e02ff */
[----:B------:R-:W-:Y:S01]  /*26b0*/  SHF.L.U64.HI R110, R111, R110, c[0x0][0x28c] ;  /* 0x0000a3006f6e7619 */ /* 0x000fe2000001026e */
[----:B------:R-:W-:Y:S01]  /*26c0*/  IMAD.SHL.U32 R138, R54, 0x40, RZ ;  /* 0x00000040368a7824 */ /* 0x000fe200078e00ff */
[----:B------:R-:W-:Y:S01]  /*26d0*/  SHF.L.U64.HI R77, R78, 0x1, R77 ;  /* 0x000000014e4d7819 */ /* 0x000fe2000001024d */
[C---:B------:R-:W-:Y:S01]  /*26e0*/  IMAD R137, R54.reuse, 0x50, RZ ;  /* 0x0000005036897824 */ /* 0x040fe200078e02ff */
[----:B------:R-:W-:Y:S01]  /*26f0*/  IADD3 R70, R187, UR17, RZ ;  /* 0x00000011bb467c10 */ /* 0x000fe2000fffe0ff */
[C---:B------:R-:W-:Y:S01]  /*2700*/  IMAD R136, R54.reuse, 0x60, RZ ;  /* 0x0000006036887824 */ /* 0x040fe200078e02ff */
[----:B------:R-:W-:Y:S01]  /*2710*/  IADD3 R89, R181, UR14, RZ ;  /* 0x0000000eb5597c10 */ /* 0x000fe2000fffe0ff */
[C---:B------:R-:W-:Y:S01]  /*2720*/  IMAD R135, R54.reuse, 0x70, RZ ;  /* 0x0000007036877824 */ /* 0x040fe200078e02ff */
[----:B------:R-:W-:Y:S01]  /*2730*/  IADD3 R90, R179, UR13, RZ ;  /* 0x0000000db35a7c10 */ /* 0x000fe2000fffe0ff */
[C---:B------:R-:W-:Y:S01]  /*2740*/  IMAD.SHL.U32 R134, R54.reuse, 0x80, RZ ;  /* 0x0000008036867824 */ /* 0x040fe200078e00ff */
[----:B------:R-:W-:Y:S01]  /*2750*/  IADD3 R95, R177, UR12, RZ ;  /* 0x0000000cb15f7c10 */ /* 0x000fe2000fffe0ff */
[C---:B------:R-:W-:Y:S01]  /*2760*/  IMAD R133, R54.reuse, 0x90, RZ ;  /* 0x0000009036857824 */ /* 0x040fe200078e02ff */
        /* <DEDUP_REMOVED lines=9> */
[----:B------:R-:W-:Y:S01]  /*2800*/  IMAD R128, R54, 0xe0, RZ ;  /* 0x000000e036807824 */ /* 0x000fe200078e02ff */
[----:B------:R-:W-:Y:S01]  /*2810*/  IADD3 R59, R156, 0x30, RZ ;  /* 0x000000309c3b7810 */ /* 0x000fe20007ffe0ff */
[----:B------:R-:W-:Y:S01]  /*2820*/  IMAD R127, R54, 0xf0, RZ ;  /* 0x000000f0367f7824 */ /* 0x000fe200078e02ff */
[C---:B------:R-:W-:Y:S01]  /*2830*/  IADD3 R153, R156.reuse, 0x40, RZ ;  /* 0x000000409c997810 */ /* 0x040fe20007ffe0ff */
[----:B------:R-:W-:Y:S01]  /*2840*/  IMAD.MOV.U32 R62, RZ, RZ, c[0x0][0x290] ;  /* 0x0000a400ff3e7624 */ /* 0x000fe200078e00ff */
[C---:B------:R-:W-:Y:S01]  /*2850*/  IADD3 R152, R156.reuse, 0x50, RZ ;  /* 0x000000509c987810 */ /* 0x040fe20007ffe0ff */
[C---:B------:R-:W-:Y:S01]  /*2860*/  IMAD.SHL.U32 R69, R111.reuse, 0x20, RZ ;  /* 0x000000206f457824 */ /* 0x040fe200078e00ff */
[C---:B------:R-:W-:Y:S01]  /*2870*/  IADD3 R151, R156.reuse, 0x60, RZ ;  /* 0x000000609c977810 */ /* 0x040fe20007ffe0ff */
[C---:B------:R-:W-:Y:S01]  /*2880*/  IMAD.SHL.U32 R72, R111.reuse, 0x40, RZ ;  /* 0x000000406f487824 */ /* 0x040fe200078e00ff */
[C---:B------:R-:W-:Y:S01]  /*2890*/  IADD3 R150, R156.reuse, 0x70, RZ ;  /* 0x000000709c967810 */ /* 0x040fe20007ffe0ff */
[----:B------:R-:W-:Y:S01]  /*28a0*/  IMAD.SHL.U32 R75, R111, 0x80, RZ ;  /* 0x000000806f4b7824 */ /* 0x000fe200078e00ff */
[----:B------:R-:W-:Y:S01]  /*28b0*/  IADD3 R149, R156, 0x80, RZ ;  /* 0x000000809c957810 */ /* 0x000fe20007ffe0ff */
[----:B------:R-:W-:Y:S01]  /*28c0*/  IMAD.SHL.U32 R87, R20, 0x2, RZ ;  /* 0x0000000214577824 */ /* 0x000fe200078e00ff */
[----:B------:R-:W-:Y:S01]  /*28d0*/  IADD3 R148, R156, 0x90, RZ ;  /* 0x000000909c947810 */ /* 0x000fe20007ffe0ff */
[----:B------:R-:W-:Y:S01]  /*28e0*/  IMAD.SHL.U32 R94, R18, 0x2, RZ ;  /* 0x00000002125e7824 */ /* 0x000fe200078e00ff */
[C---:B------:R-:W-:Y:S01]  /*28f0*/  IADD3 R147, R156.reuse, 0xa0, RZ ;  /* 0x000000a09c937810 */ /* 0x040fe20007ffe0ff */
[----:B------:R-:W-:Y:S01]  /*2900*/  IMAD.MOV.U32 R63, RZ, RZ, R4 ;  /* 0x000000ffff3f7224 */ /* 0x000fe200078e0004 */
[C---:B------:R-:W-:Y:S01]  /*2910*/  IADD3 R146, R156.reuse, 0xb0, RZ ;  /* 0x000000b09c927810 */ /* 0x040fe20007ffe0ff */
[----:B------:R-:W-:Y:S01]  /*2920*/  IMAD.MOV.U32 R67, RZ, RZ, R2 ;  /* 0x000000ffff437224 */ /* 0x000fe200078e0002 */
[C---:B------:R-:W-:Y:S01]  /*2930*/  IADD3 R145, R156.reuse, 0xc0, RZ ;  /* 0x000000c09c917810 */ /* 0x040fe20007ffe0ff */
[----:B------:R-:W-:Y:S01]  /*2940*/  IMAD.MOV.U32 R66, RZ, RZ, R3 ;  /* 0x000000ffff427224 */ /* 0x000fe200078e0003 */
[C---:B------:R-:W-:Y:S01]  /*2950*/  IADD3 R144, R156.reuse, 0xd0, RZ ;  /* 0x000000d09c907810 */ /* 0x040fe20007ffe0ff */
[----:B------:R-:W-:Y:S01]  /*2960*/  IMAD.MOV.U32 R11, RZ, RZ, R36 ;  /* 0x000000ffff0b7224 */ /* 0x000fe200078e0024 */
[----:B------:R-:W-:Y:S01]  /*2970*/  IADD3 R143, R156, 0xe0, RZ ;  /* 0x000000e09c8f7810 */ /* 0x000fe20007ffe0ff */
[----:B------:R-:W-:Y:S01]  /*2980*/  IMAD.SHL.U32 R80, R80, 0x2, RZ ;  /* 0x0000000250507824 */ /* 0x000fe200078e00ff */
[----:B------:R-:W-:Y:S01]  /*2990*/  IADD3 R142, R156, 0xf0, RZ ;  /* 0x000000f09c8e7810 */ /* 0x000fe20007ffe0ff */
[----:B------:R-:W-:Y:S01]  /*29a0*/  IMAD.SHL.U32 R85, R85, 0x2, RZ ;  /* 0x0000000255557824 */ /* 0x000fe200078e00ff */
[----:B------:R-:W-:Y:S01]  /*29b0*/  SHF.L.U32 R111, R111, 0x4, RZ ;  /* 0x000000046f6f7819 */ /* 0x000fe200000006ff */
[----:B------:R-:W-:Y:S01]  /*29c0*/  IMAD.SHL.U32 R92, R92, 0x2, RZ ;  /* 0x000000025c5c7824 */ /* 0x000fe200078e00ff */
[----:B------:R-:W-:Y:S01]  /*29d0*/  SHF.R.S32.HI R126, RZ, 0x1f, R141 ;  /* 0x0000001fff7e7819 */ /* 0x000fe2000001148d */
[----:B------:R-:W-:Y:S01]  /*29e0*/  IMAD.SHL.U32 R78, R78, 0x2, RZ ;  /* 0x000000024e4e7824 */ /* 0x000fe200078e00ff */
[----:B------:R-:W-:Y:S01]  /*29f0*/  SHF.R.S32.HI R125, RZ, 0x1f, R140 ;  /* 0x0000001fff7d7819 */ /* 0x000fe2000001148c */
[----:B------:R-:W-:Y:S01]  /*2a00*/  IMAD.U32 R62, R62, -0x100, RZ ;  /* 0xffffff003e3e7824 */ /* 0x000fe200078e00ff */
[----:B------:R-:W-:Y:S01]  /*2a10*/  SHF.R.S32.HI R124, RZ, 0x1f, R139 ;  /* 0x0000001fff7c7819 */ /* 0x000fe2000001148b */
[----:B------:R-:W-:Y:S01]  /*2a20*/  ULDC UR22, c[0x0][0x28c] ;  /* 0x0000a30000167ab9 */ /* 0x000fe20000000800 */
        /* <DEDUP_REMOVED lines=24> */
[----:B------:R-:W-:Y:S01]  /*2bb0*/  IADD3.X R108, R108, c[0x0][0x2ac], RZ, P2, !PT ;  /* 0x0000ab006c6c7a10 */ /* 0x000fe200017fe4ff */
[----:B------:R-:W-:Y:S01]  /*2bc0*/  ULDC UR9, c[0x0][0x28c] ;  /* 0x0000a30000097ab9 */ /* 0x000fe20000000800 */
[----:B------:R-:W-:Y:S01]  /*2bd0*/  IADD3.X R27, R27, c[0x0][0x2ac], RZ, P0, !PT ;  /* 0x0000ab001b1b7a10 */ /* 0x000fe200007fe4ff */
[----:B------:R-:W-:Y:S01]  /*2be0*/  ULDC UR8, c[0x0][0x28c] ;  /* 0x0000a30000087ab9 */ /* 0x000fe20000000800 */
[----:B------:R-:W-:Y:S01]  /*2bf0*/  IMAD.U32 R192, RZ, RZ, UR60 ;  /* 0x0000003cffc07e24 */ /* 0x000fe2000f8e00ff */
[----:B------:R-:W-:Y:S01]  /*2c00*/  ULDC UR5, c[0x0][0x28c] ;  /* 0x0000a30000057ab9 */ /* 0x000fe20000000800 */
[----:B------:R-:W-:Y:S01]  /*2c10*/  IMAD.U32 R193, RZ, RZ, UR61 ;  /* 0x0000003dffc17e24 */ /* 0x000fe2000f8e00ff */
[----:B------:R-:W-:Y:S01]  /*2c20*/  IADD3 R101, R163, UR4, RZ ;  /* 0x00000004a3657c10 */ /* 0x000fe2000fffe0ff */
[----:B------:R-:W-:-:S02]  /*2c30*/  ULDC UR4, c[0x0][0x230] ;  /* 0x00008c0000047ab9 */ /* 0x000fc40000000800 */
[----:B------:R-:W-:Y:S02]  /*2c40*/  UIMAD UR28, UR28, 0x60, URZ ;  /* 0x000000601c1c78a4 */ /* 0x000fe4000f8e023f */
[----:B------:R-:W-:Y:S02]  /*2c50*/  UIMAD UR27, UR27, 0xa0, URZ ;  /* 0x000000a01b1b78a4 */ /* 0x000fe4000f8e023f */
[----:B------:R-:W-:Y:S02]  /*2c60*/  UIMAD UR26, UR26, 0xc0, URZ ;  /* 0x000000c01a1a78a4 */ /* 0x000fe4000f8e023f */
[----:B------:R-:W-:Y:S02]  /*2c70*/  UIMAD UR25, UR25, 0xe0, URZ ;  /* 0x000000e0191978a4 */ /* 0x000fe4000f8e023f */
[----:B------:R-:W-:Y:S02]  /*2c80*/  UIMAD UR24, UR24, 0x120, URZ ;  /* 0x00000120181878a4 */ /* 0x000fe4000f8e023f */
[----:B------:R-:W-:-:S02]  /*2c90*/  UIMAD UR23, UR23, 0x140, URZ ;  /* 0x00000140171778a4 */ /* 0x000fc4000f8e023f */
        /* <DEDUP_REMOVED lines=16> */
[----:B------:R-:W-:Y:S02]  /*2da0*/  UIADD3 UR39, UR59, UR39, URZ ;  /* 0x000000273b277290 */ /* 0x000fe4000fffe03f */
[----:B------:R-:W-:-:S02]  /*2db0*/  UIADD3 UR38, UR57, UR38, URZ ;  /* 0x0000002639267290 */ /* 0x000fc4000fffe03f */
[----:B------:R-:W-:Y:S02]  /*2dc0*/  UIADD3 UR37, UR55, UR37, URZ ;  /* 0x0000002537257290 */ /* 0x000fe4000fffe03f */
[----:B------:R-:W-:Y:S02]  /*2dd0*/  UIADD3 UR36, UR53, UR36, URZ ;  /* 0x0000002435247290 */ /* 0x000fe4000fffe03f */
[----:B------:R-:W-:Y:S02]  /*2de0*/  UIADD3 UR35, UR51, UR35, URZ ;  /* 0x0000002333237290 */ /* 0x000fe4000fffe03f */
[----:B------:R-:W-:Y:S02]  /*2df0*/  UIADD3 UR34, UR49, UR34, URZ ;  /* 0x0000002231227290 */ /* 0x000fe4000fffe03f */
[----:B------:R-:W-:Y:S02]  /*2e00*/  UIADD3 UR33, UR47, UR33, URZ ;  /* 0x000000212f217290 */ /* 0x000fe4000fffe03f */
[----:B------:R-:W-:-:S02]  /*2e10*/  UIADD3 UR32, UR45, UR32, URZ ;  /* 0x000000202d207290 */ /* 0x000fc4000fffe03f */
[----:B------:R-:W-:Y:S02]  /*2e20*/  UIADD3 UR31, UR43, UR31, URZ ;  /* 0x0000001f2b1f7290 */ /* 0x000fe4000fffe03f */
[----:B------:R-:W-:Y:S02]  /*2e30*/  UIADD3 UR30, UR41, UR30, URZ ;  /* 0x0000001e291e7290 */ /* 0x000fe4000fffe03f */
[----:B------:R-:W-:Y:S02]  /*2e40*/  UIADD3 UR61, UR61, UR29, URZ ;  /* 0x0000001d3d3d7290 */ /* 0x000fe4000fffe03f */
[----:B------:R-:W-:Y:S02]  /*2e50*/  ULDC.U8 UR60, c[0x0][0x313] ;  /* 0x0000c4c0003c7ab9 */ /* 0x000fe40000000000 */
.L_x_2640:
[----:B------:R-:W-:Y:S01]  /*2e60*/  LOP3.LUT R236, R236, 0xfffffffe, RZ, 0xc0, !PT ;  /* 0xfffffffeecec7812 */ /* 0x000fe200078ec0ff */
[----:B------:R-:W-:Y:S01]  /*2e70*/  IMAD.SHL.U32 R13, R11, 0x100, RZ ;  /* 0x000001000b0d7824 */ /* 0x000fe200078e00ff */
[----:B-----5:R1:W-:Y:S01]  /*2e80*/  STL.64 [R1+0x10], R14 ;  /* 0x0000100e01007387 */ /* 0x0203e20000100a00 */
[----:B------:R-:W-:Y:S02]  /*2e90*/  IMAD.MOV.U32 R5, RZ, RZ, R102 ;  /* 0x000000ffff057224 */ /* 0x000fe400078e0066 */
[----:B------:R-:W-:Y:S01]  /*2ea0*/  IMAD.U32 R4, RZ, RZ, UR9 ;  /* 0x00000009ff047e24 */ /* 0x000fe2000f8e00ff */
[----:B------:R-:W-:Y:S01]  /*2eb0*/  IADD3 R12, R13, -0x100, RZ ;  /* 0xffffff000d0c7810 */ /* 0x000fe20007ffe0ff */
[----:B------:R-:W-:Y:S01]  /*2ec0*/  IMAD.U32 R3, RZ, RZ, UR8 ;  /* 0x00000008ff037e24 */ /* 0x000fe2000f8e00ff */
[----:B------:R-:W2:Y:S03]  /*2ed0*/  R2UR UR8, R192 ;  /* 0x00000000c00873c2 */ /* 0x000ea600000e0000 */
[--C-:B------:R-:W-:Y:S02]  /*2ee0*/  IMAD.IADD R2, R41, 0x1, -R12.reuse ;  /* 0x0000000129027824 */ /* 0x100fe400078e0a0c */
[----:B------:R-:W-:Y:S03]  /*2ef0*/  IMAD.IADD R0, R45, 0x1, -R12 ;  /* 0x000000012d007824 */ /* 0x000fe600078e0a0c */
[-C--:B------:R-:W-:Y:S01]  /*2f00*/  ISETP.GE.AND P0, PT, R61, R2.reuse, PT ;  /* 0x000000023d00720c */ /* 0x080fe20003f06270 */
[----:B---3--:R3:W4:Y:S01]  /*2f10*/  R2UR UR9, R193 ;  /* 0x00000000c10973c2 */ /* 0x00872200000e0000 */
[----:B------:R-:W-:Y:S02]  /*2f20*/  ISETP.GE.AND P2, PT, R153, R2, PT ;  /* 0x000000029900720c */ /* 0x000fe40003f46270 */
[----:B------:R-:W-:Y:S02]  /*2f30*/  ISETP.GE.AND P4, PT, R61, R0, !P0 ;  /* 0x000000003d00720c */ /* 0x000fe40004786270 */
[C---:B------:R-:W-:Y:S02]  /*2f40*/  ISETP.GE.AND P0, PT, R60.reuse, R2, PT ;  /* 0x000000023c00720c */ /* 0x040fe40003f06270 */
[-C--:B------:R-:W-:Y:S02]  /*2f50*/  ISETP.GE.AND P5, PT, R153, R0.reuse, !P2 ;  /* 0x000000009900720c */ /* 0x080fe400057a6270 */
[----:B------:R-:W-:Y:S02]  /*2f60*/  ISETP.GE.AND P6, PT, R60, R0, !P0 ;  /* 0x000000003c00720c */ /* 0x000fe400047c6270 */
[C---:B------:R-:W-:Y:S04]  /*2f70*/  ISETP.GE.AND P0, PT, R59.reuse, R2, PT ;  /* 0x000000023b00720c */ /* 0x040fe80003f06270 */
[----:B------:R-:W-:Y:S02]  /*2f80*/  ISETP.GE.AND P3, PT, R59, R0, !P0 ;  /* 0x000000003b00720c */ /* 0x000fe40004766270 */
[----:B------:R-:W-:Y:S02]  /*2f90*/  @P4 IADD3 R6, P0, R103, R78, RZ ;  /* 0x0000004e67064210 */ /* 0x000fe40007f1e0ff */
[-C--:B-1----:R-:W-:Y:S02]  /*2fa0*/  @P4 LEA R14, P1, R49, R67.reuse, 0x1 ;  /* 0x00000043310e4211 */ /* 0x082fe400078208ff */
[----:B------:R-:W-:Y:S01]  /*2fb0*/  P2R R21, PR, RZ, 0x8 ;  /* 0x00000008ff157803 */ /* 0x000fe20000000000 */
[----:B------:R-:W-:Y:S01]  /*2fc0*/  @P4 IMAD.X R7, R102, 0x1, R77, P0 ;  /* 0x0000000166074824 */ /* 0x000fe200000e064d */
[----:B------:R-:W-:Y:S01]  /*2fd0*/  @P6 IADD3 R250, P0, R103, R80, RZ ;  /* 0x0000005067fa6210 */ /* 0x000fe20007f1e0ff */
[----:B----4-:R1:W4:Y:S01]  /*2fe0*/  R2UR UR9, R4 ;  /* 0x00000000040973c2 */ /* 0x01032200000e0000 */
[----:B------:R-:W-:Y:S02]  /*2ff0*/  @P4 LEA.HI.X R15, R49, R66, R48, 0x1, P1 ;  /* 0x00000042310f4211 */ /* 0x000fe400008f0c30 */
[----:B------:R-:W-:Y:S01]  /*3000*/  @P6 IADD3 R248, P1, R82, R67, RZ ;  /* 0x0000004352f86210 */ /* 0x000fe20007f3e0ff */
[----:B------:R-:W-:Y:S01]  /*3010*/  @P6 IMAD.X R251, R102, 0x1, R79, P0 ;  /* 0x0000000166fb6824 */ /* 0x000fe200000e064f */
[----:B------:R-:W-:Y:S02]  /*3020*/  @P3 IADD3 R246, P0, R103, R184, RZ ;  /* 0x000000b867f63210 */ /* 0x000fe40007f1e0ff */
[----:B------:R-:W-:Y:S01]  /*3030*/  @P6 LOP3.LUT R236, R236, 0x1, RZ, 0xfc, !PT ;  /* 0x00000001ecec6812 */ /* 0x000fe200078efcff */
[----:B------:R-:W-:Y:S01]  /*3040*/  @P6 IMAD.X R249, R81, 0x1, R66, P1 ;  /* 0x0000000151f96824 */ /* 0x000fe200008e0642 */
[----:B------:R-:W-:Y:S01]  /*3050*/  ISETP.GE.AND P1, PT, R152, R2, PT ;  /* 0x000000029800720c */ /* 0x000fe20003f26270 */
[----:B------:R-:W-:Y:S01]  /*3060*/  @P3 IMAD.X R247, R102, 0x1, R83, P0 ;  /* 0x0000000166f73824 */ /* 0x000fe200000e0653 */
[----:B------:R-:W-:Y:S02]  /*3070*/  @P3 IADD3 R34, P0, R67, UR58, RZ ;  /* 0x0000003a43223c10 */ /* 0x000fe4000ff1e0ff */
[----:B------:R-:W-:Y:S02]  /*3080*/  ISETP.GE.AND P2, PT, R152, R0, !P1 ;  /* 0x000000009800720c */ /* 0x000fe40004f46270 */
[----:B------:R-:W-:Y:S02]  /*3090*/  @P3 IADD3.X R35, R66, UR39, RZ, P0, !PT ;  /* 0x0000002742233c10 */ /* 0x000fe400087fe4ff */
[----:B------:R-:W-:Y:S02]  /*30a0*/  @P5 IADD3 R32, P0, R103, R85, RZ ;  /* 0x0000005567205210 */ /* 0x000fe40007f1e0ff */
[----:B------:R-:W-:Y:S02]  /*30b0*/  LOP3.LUT R236, R236, 0xffffffbf, RZ, 0xc0, !PT ;  /* 0xffffffbfecec7812 */ /* 0x000fe400078ec0ff */
[----:B------:R-:W-:Y:S01]  /*30c0*/  P2R R20, PR, RZ, 0x4 ;  /* 0x00000004ff147803 */ /* 0x000fe20000000000 */
[----:B------:R-:W-:Y:S01]  /*30d0*/  @P5 IMAD.X R33, R102, 0x1, R84, P0 ;  /* 0x0000000166215824 */ /* 0x000fe200000e0654 */
[-C--:B------:R-:W-:Y:S01]  /*30e0*/  @P5 IADD3 R244, P0, R87, R67.reuse, RZ ;  /* 0x0000004357f45210 */ /* 0x080fe20007f1e0ff */
[----:B-1----:R-:W-:Y:S01]  /*30f0*/  IMAD.MOV.U32 R4, RZ, RZ, R103 ;  /* 0x000000ffff047224 */ /* 0x002fe200078e0067 */
[----:B------:R-:W-:Y:S03]  /*3100*/  @P5 LOP3.LUT R236, R236, 0x40, RZ, 0xfc, !PT ;  /* 0x00000040ecec5812 */ /* 0x000fe600078efcff */
[----:B------:R-:W-:Y:S01]  /*3110*/  @P5 IMAD.X R245, R86, 0x1, R66, P0 ;  /* 0x0000000156f55824 */ /* 0x000fe200000e0642 */
[----:B------:R-:W-:Y:S02]  /*3120*/  @P2 IADD3 R22, P0, R103, R182, RZ ;  /* 0x000000b667162210 */ /* 0x000fe40007f1e0ff */
[----:B------:R-:W-:Y:S03]  /*3130*/  LOP3.LUT R236, R236, 0xfffffdff, RZ, 0xc0, !PT ;  /* 0xfffffdffecec7812 */ /* 0x000fe600078ec0ff */
[----:B------:R-:W-:Y:S01]  /*3140*/  @P2 IMAD.X R23, R102, 0x1, R88, P0 ;  /* 0x0000000166172824 */ /* 0x000fe200000e0658 */
[----:B------:R-:W-:Y:S04]  /*3150*/  @P2 IADD3 R232, P0, R67, UR56, RZ ;  /* 0x0000003843e82c10 */ /* 0x000fe8000ff1e0ff */
[----:B------:R-:W-:Y:S02]  /*3160*/  @P2 IADD3.X R233, R66, UR38, RZ, P0, !PT ;  /* 0x0000002642e92c10 */ /* 0x000fe400087fe4ff */
[C---:B------:R-:W-:Y:S04]  /*3170*/  ISETP.GE.AND P0, PT, R151.reuse, R2, PT ;  /* 0x000000029700720c */ /* 0x040fe80003f06270 */
[----:B------:R-:W-:Y:S11]  /*3180*/  ISETP.GE.AND P5, PT, R151, R0, !P0 ;  /* 0x000000009700720c */ /* 0x000ff600047a6270 */
[----:B------:R-:W-:Y:S02]  /*3190*/  @!UPT UIADD3 URZ, URZ, URZ, URZ ;  /* 0x0000003f3f3ff290 */ /* 0x000fe4000fffe03f */
[----:B------:R-:W-:Y:S05]  /*31a0*/  @P5 IADD3 R230, P0, R103, R180, RZ ;  /* 0x000000b467e65210 */ /* 0x000fea0007f1e0ff */
        /* <DEDUP_REMOVED lines=13> */
[----:B------:R-:W-:Y:S02]  /*3280*/  @P1 IADD3 R222, P0, R103, R92, RZ ;  /* 0x0000005c67de1210 */ /* 0x000fe40007f1e0ff */
[----:B------:R-:W-:Y:S03]  /*3290*/  @P1 LOP3.LUT R236, R236, 0x200, RZ, 0xfc, !PT ;  /* 0x00000200ecec1812 */ /* 0x000fe600078efcff */
[----:B------:R-:W-:Y:S01]  /*32a0*/  @P1 IMAD.X R223, R102, 0x1, R91, P0 ;  /* 0x0000000166df1824 */ /* 0x000fe200000e065b */
[----:B------:R-:W-:Y:S02]  /*32b0*/  @P1 IADD3 R220, P0, R94, R67, RZ ;  /* 0x000000435edc1210 */ /* 0x000fe40007f1e0ff */
[----:B------:R-:W-:Y:S03]  /*32c0*/  LOP3.LUT R236, R236, 0xfffffffd, RZ, 0xc0, !PT ;  /* 0xfffffffdecec7812 */ /* 0x000fe600078ec0ff */
[----:B------:R-:W-:Y:S01]  /*32d0*/  @P1 IMAD.X R221, R93, 0x1, R66, P0 ;  /* 0x000000015ddd1824 */ /* 0x000fe200000e0642 */
[C---:B------:R-:W-:Y:S04]  /*32e0*/  ISETP.GE.AND P0, PT, R148.reuse, R2, PT ;  /* 0x000000029400720c */ /* 0x040fe80003f06270 */
[----:B------:R-:W-:Y:S11]  /*32f0*/  ISETP.GE.AND P1, PT, R148, R0, !P0 ;  /* 0x000000009400720c */ /* 0x000ff60004726270 */
[----:B------:R-:W-:Y:S02]  /*3300*/  @!UPT UIADD3 URZ, URZ, URZ, URZ ;  /* 0x0000003f3f3ff290 */ /* 0x000fe4000fffe03f */
[----:B------:R-:W-:Y:S02]  /*3310*/  @P1 IADD3 R218, P0, R103, R176, RZ ;  /* 0x000000b067da1210 */ /* 0x000fe40007f1e0ff */
[----:B------:R-:W-:Y:S03]  /*3320*/  @P1 LOP3.LUT R236, R236, 0x2, RZ, 0xfc, !PT ;  /* 0x00000002ecec1812 */ /* 0x000fe600078efcff */
[----:B------:R-:W-:Y:S01]  /*3330*/  @P1 IMAD.X R219, R102, 0x1, R95, P0 ;  /* 0x0000000166db1824 */ /* 0x000fe200000e065f */
[----:B------:R-:W-:Y:S02]  /*3340*/  @P1 IADD3 R216, P0, R67, UR50, RZ ;  /* 0x0000003243d81c10 */ /* 0x000fe4000ff1e0ff */
[----:B------:R-:W-:Y:S02]  /*3350*/  LOP3.LUT R236, R236, 0xfffffffb, RZ, 0xc0, !PT ;  /* 0xfffffffbecec7812 */ /* 0x000fe400078ec0ff */
[----:B------:R-:W-:Y:S02]  /*3360*/  @P1 IADD3.X R217, R66, UR35, RZ, P0, !PT ;  /* 0x0000002342d91c10 */ /* 0x000fe400087fe4ff */
        /* <DEDUP_REMOVED lines=43> */
[----:B------:R-:W-:Y:S02]  /*3620*/  LOP3.LUT P3, RZ, R236, 0x1, RZ, 0xc0, !PT ;  /* 0x00000001ecff7812 */ /* 0x000fe4000786c0ff */
[----:B------:R-:W-:Y:S02]  /*3630*/  @P1 IADD3.X R197, R66, UR30, RZ, P0, !PT ;  /* 0x0000001e42c51c10 */ /* 0x000fe400087fe4ff */
[----:B------:R-:W-:Y:S02]  /*3640*/  ISETP.GE.AND P0, PT, R142, R2, PT ;  /* 0x000000028e00720c */ /* 0x000fe40003f06270 */
[----:B------:R-:W-:Y:S02]  /*3650*/  LOP3.LUT P2, RZ, R236, 0x40, RZ, 0xc0, !PT ;  /* 0x00000040ecff7812 */ /* 0x000fe4000784c0ff */
[----:B------:R-:W-:Y:S02]  /*3660*/  ISETP.GE.AND P1, PT, R142, R0, !P0 ;  /* 0x000000008e00720c */ /* 0x000fe40004726270 */
[----:B------:R-:W-:Y:S11]  /*3670*/  LOP3.LUT R236, R236, 0xfffffeff, RZ, 0xc0, !PT ;  /* 0xfffffeffecec7812 */ /* 0x000ff600078ec0ff */
[----:B------:R-:W-:Y:S02]  /*3680*/  @P1 IADD3 R194, P0, R103, R162, RZ ;  /* 0x000000a267c21210 */ /* 0x000fe40007f1e0ff */
[----:B------:R-:W-:Y:S03]  /*3690*/  @P1 LOP3.LUT R236, R236, 0x100, RZ, 0xfc, !PT ;  /* 0x00000100ecec1812 */ /* 0x000fe600078efcff */
[----:B------:R-:W-:Y:S01]  /*36a0*/  @P1 IMAD.X R195, R102, 0x1, R101, P0 ;  /* 0x0000000166c31824 */ /* 0x000fe200000e0665 */
[----:B--2---:R-:W-:Y:S01]  /*36b0*/  @P1 IADD3 R30, P0, R67, UR8, RZ ;  /* 0x00000008431e1c10 */ /* 0x004fe2000ff1e0ff */
[----:B------:R1:W2:Y:S03]  /*36c0*/  R2UR UR8, R3 ;  /* 0x00000000030873c2 */ /* 0x0002a600000e0000 */
[----:B------:R-:W-:Y:S02]  /*36d0*/  @P1 IADD3.X R31, R66, UR61, RZ, P0, !PT ;  /* 0x0000003d421f1c10 */ /* 0x000fe400087fe4ff */
[C---:B------:R-:W-:Y:S04]  /*36e0*/  LEA R103, P0, R62.reuse, R4, 0x1 ;  /* 0x000000043e677211 */ /* 0x040fe800078008ff */
[----:B------:R-:W-:Y:S02]  /*36f0*/  LEA.HI.X.SX32 R102, R62, R5, 0x1, P0 ;  /* 0x000000053e667211 */ /* 0x000fe400000f0eff */
[C---:B------:R-:W-:Y:S04]  /*3700*/  ISETP.GE.AND P0, PT, R156.reuse, R2, PT ;  /* 0x000000029c00720c */ /* 0x040fe80003f06270 */
[----:B------:R-:W-:Y:S02]  /*3710*/  ISETP.GE.AND P1, PT, R156, R0, !P0 ;  /* 0x000000009c00720c */ /* 0x000fe40004726270 */
[C---:B------:R-:W-:Y:S04]  /*3720*/  LOP3.LUT P0, RZ, R236.reuse, 0x100, RZ, 0xc0, !PT ;  /* 0x00000100ecff7812 */ /* 0x040fe8000780c0ff */
[----:B------:R-:W-:Y:S02]  /*3730*/  P2R R0, PR, RZ, 0x1 ;  /* 0x00000001ff007803 */ /* 0x000fe40000000000 */
[C---:B------:R-:W-:Y:S04]  /*3740*/  LOP3.LUT P0, RZ, R236.reuse, 0x80, RZ, 0xc0, !PT ;  /* 0x00000080ecff7812 */ /* 0x040fe8000780c0ff */
[----:B------:R-:W-:Y:S01]  /*3750*/  P2R R2, PR, RZ, 0x1 ;  /* 0x00000001ff027803 */ /* 0x000fe20000000000 */
[----:B------:R2:W3:Y:S01]  /*3760*/  @P1 LDG.E.128 R16, [R4.64] ;  /* 0x0000000604101981 */ /* 0x0004e2000c1e1d00 */
[C---:B------:R-:W-:Y:S04]  /*3770*/  LOP3.LUT P0, RZ, R236.reuse, 0x20, RZ, 0xc0, !PT ;  /* 0x00000020ecff7812 */ /* 0x040fe8000780c0ff */
[----:B-1----:R-:W-:Y:S02]  /*3780*/  P2R R3, PR, RZ, 0x1 ;  /* 0x00000001ff037803 */ /* 0x002fe40000000000 */
[C---:B------:R-:W-:Y:S04]  /*3790*/  LOP3.LUT P0, RZ, R236.reuse, 0x10, RZ, 0xc0, !PT ;  /* 0x00000010ecff7812 */ /* 0x040fe8000780c0ff */
[----:B------:R-:W-:Y:S02]  /*37a0*/  P2R R8, PR, RZ, 0x1 ;  /* 0x00000001ff087803 */ /* 0x000fe40000000000 */
[C---:B------:R-:W-:Y:S04]  /*37b0*/  LOP3.LUT P0, RZ, R236.reuse, 0x8, RZ, 0xc0, !PT ;  /* 0x00000008ecff7812 */ /* 0x040fe8000780c0ff */
[----:B------:R-:W-:Y:S02]  /*37c0*/  P2R R24, PR, RZ, 0x1 ;  /* 0x00000001ff187803 */ /* 0x000fe40000000000 */
[C---:B------:R-:W-:Y:S04]  /*37d0*/  LOP3.LUT P0, RZ, R236.reuse, 0x4, RZ, 0xc0, !PT ;  /* 0x00000004ecff7812 */ /* 0x040fe8000780c0ff */
[----:B------:R-:W-:Y:S01]  /*37e0*/  P2R R25, PR, RZ, 0x1 ;  /* 0x00000001ff197803 */ /* 0x000fe20000000000 */
[----:B--2---:R-:W-:Y:S01]  /*37f0*/  @P1 IMAD.MOV.U32 R4, RZ, RZ, R67 ;  /* 0x000000ffff041224 */ /* 0x004fe200078e0043 */
[C---:B------:R-:W-:Y:S01]  /*3800*/  LOP3.LUT P0, RZ, R236.reuse, 0x2, RZ, 0xc0, !PT ;  /* 0x00000002ecff7812 */ /* 0x040fe2000780c0ff */
[----:B------:R-:W-:Y:S03]  /*3810*/  @P1 IMAD.MOV.U32 R5, RZ, RZ, R66 ;  /* 0x000000ffff051224 */ /* 0x000fe600078e0042 */
[----:B------:R-:W-:Y:S02]  /*3820*/  P2R R26, PR, RZ, 0x1 ;  /* 0x00000001ff1a7803 */ /* 0x000fe40000000000 */
[----:B------:R-:W-:Y:S01]  /*3830*/  LOP3.LUT P0, RZ, R236, 0x200, RZ, 0xc0, !PT ;  /* 0x00000200ecff7812 */ /* 0x000fe2000780c0ff */
[----:B---3--:R1:W-:Y:S04]  /*3840*/  @P1 STG.E.128 [R4.64], R16 ;  /* 0x0000001004001986 */ /* 0x0083e8000c101d06 */
[----:B-1----:R-:W2:Y:S01]  /*3850*/  @P4 LDG.E.128 R4, [R6.64] ;  /* 0x0000000606044981 */ /* 0x002ea2000c1e1d00 */
[----:B------:R-:W-:Y:S02]  /*3860*/  IMAD.MOV.U32 R18, RZ, RZ, R14 ;  /* 0x000000ffff127224 */ /* 0x000fe400078e000e */
[----:B------:R-:W-:Y:S02]  /*3870*/  IMAD.MOV.U32 R19, RZ, RZ, R15 ;  /* 0x000000ffff137224 */ /* 0x000fe400078e000f */
[----:B------:R1:W5:Y:S04]  /*3880*/  LDL.LU.64 R14, [R1+0x10] ;  /* 0x00001000010e7983 */ /* 0x0003680000300a00 */
[----:B--2---:R2:W-:Y:S04]  /*3890*/  @P4 STG.E.128 [R18.64], R4 ;  /* 0x0000000412004986 */ /* 0x0045e8000c101d06 */
[----:B--2---:R-:W2:Y:S04]  /*38a0*/  @P3 LDG.E.128 R4, [R250.64] ;  /* 0x00000006fa043981 */ /* 0x004ea8000c1e1d00 */
[----:B--2---:R2:W-:Y:S01]  /*38b0*/  @P3 STG.E.128 [R248.64], R4 ;  /* 0x00000004f8003986 */ /* 0x0045e2000c101d06 */
[----:B------:R-:W-:Y:S11]  /*38c0*/  ISETP.NE.AND P3, PT, R21, RZ, PT ;  /* 0x000000ff1500720c */ /* 0x000ff60003f65270 */
[----:B------:R-:W-:Y:S02]  /*38d0*/  @!UPT UIADD3 URZ, URZ, URZ, URZ ;  /* 0x0000003f3f3ff290 */ /* 0x000fe4000fffe03f */
[----:B--2---:R-:W2:Y:S04]  /*38e0*/  @P3 LDG.E.128 R4, [R246.64] ;  /* 0x00000006f6043981 */ /* 0x004ea8000c1e1d00 */
[----:B--2---:R2:W-:Y:S04]  /*38f0*/  @P3 STG.E.128 [R34.64], R4 ;  /* 0x0000000422003986 */ /* 0x0045e8000c101d06 */
[----:B--2---:R-:W2:Y:S04]  /*3900*/  @P2 LDG.E.128 R32, [R32.64] ;  /* 0x0000000620202981 */ /* 0x004ea8000c1e1d00 */
[----:B--2---:R-:W-:Y:S01]  /*3910*/  @P2 STG.E.128 [R244.64], R32 ;  /* 0x00000020f4002986 */ /* 0x004fe2000c101d06 */
[----:B------:R-:W-:Y:S11]  /*3920*/  ISETP.NE.AND P2, PT, R20, RZ, PT ;  /* 0x000000ff1400720c */ /* 0x000ff60003f45270 */
[----:B------:R-:W-:Y:S02]  /*3930*/  @!UPT UIADD3 URZ, URZ, URZ, URZ ;  /* 0x0000003f3f3ff290 */ /* 0x000fe4000fffe03f */
[----:B------:R-:W2:Y:S04]  /*3940*/  @P2 LDG.E.128 R20, [R22.64] ;  /* 0x0000000616142981 */ /* 0x000ea8000c1e1d00 */
[----:B--2---:R-:W-:Y:S04]  /*3950*/  @P2 STG.E.128 [R232.64], R20 ;  /* 0x00000014e8002986 */ /* 0x004fe8000c101d06 */
[----:B------:R-:W2:Y:S04]  /*3960*/  @P5 LDG.E.128 R16, [R230.64] ;  /* 0x00000006e6105981 */ /* 0x000ea8000c1e1d00 */
[----:B--2---:R-:W-:Y:S04]  /*3970*/  @P5 STG.E.128 [R228.64], R16 ;  /* 0x00000010e4005986 */ /* 0x004fe8000c101d06 */
[----:B------:R-:W2:Y:S04]  /*3980*/  @P6 LDG.E.128 R4, [R226.64] ;  /* 0x00000006e2046981 */ /* 0x000ea8000c1e1d00 */
[----:B--2---:R2:W-:Y:S04]  /*3990*/  @P6 STG.E.128 [R224.64], R4 ;  /* 0x00000004e0006986 */ /* 0x0045e8000c101d06 */
[----:B--2---:R-:W2:Y:S04]  /*39a0*/  @P0 LDG.E.128 R4, [R222.64] ;  /* 0x00000006de040981 */ /* 0x004ea8000c1e1d00 */
[----:B--2---:R2:W-:Y:S01]  /*39b0*/  @P0 STG.E.128 [R220.64], R4 ;  /* 0x00000004dc000986 */ /* 0x0045e2000c101d06 */
[----:B------:R-:W-:Y:S11]  /*39c0*/  ISETP.NE.AND P0, PT, R26, RZ, PT ;  /* 0x000000ff1a00720c */ /* 0x000ff60003f05270 */
[----:B------:R-:W-:Y:S02]  /*39d0*/  @!UPT UIADD3 URZ, URZ, URZ, URZ ;  /* 0x0000003f3f3ff290 */ /* 0x000fe4000fffe03f */
[----:B--2---:R-:W2:Y:S04]  /*39e0*/  @P0 LDG.E.128 R4, [R218.64] ;  /* 0x00000006da040981 */ /* 0x004ea8000c1e1d00 */
[----:B--2---:R2:W-:Y:S01]  /*39f0*/  @P0 STG.E.128 [R216.64], R4 ;  /* 0x00000004d8000986 */ /* 0x0045e2000c101d06 */
[----:B------:R-:W-:Y:S11]  /*3a00*/  ISETP.NE.AND P0, PT, R25, RZ, PT ;  /* 0x000000ff1900720c */ /* 0x000ff60003f05270 */
[----:B------:R-:W-:Y:S02]  /*3a10*/  @!UPT UIADD3 URZ, URZ, URZ, URZ ;  /* 0x0000003f3f3ff290 */ /* 0x000fe4000fffe03f */
[----:B------:R-:W3:Y:S04]  /*3a20*/  @P0 LDG.E.128 R32, [R214.64] ;  /* 0x00000006d6200981 */ /* 0x000ee8000c1e1d00 */
[----:B---3--:R-:W-:Y:S01]  /*3a30*/  @P0 STG.E.128 [R212.64], R32 ;  /* 0x00000020d4000986 */ /* 0x008fe2000c101d06 */
        /* <DEDUP_REMOVED lines=20> */
[----:B------:R-:W-:Y:S11]  /*3b80*/  ISETP.NE.AND P0, PT, RZ, UR4, PT ;  /* 0x00000004ff007c0c */ /* 0x000ff6000bf05270 */
[----:B------:R-:W-:Y:S02]  /*3b90*/  @!UPT UIADD3 URZ, URZ, URZ, URZ ;  /* 0x0000003f3f3ff290 */ /* 0x000fe4000fffe03f */
[----:B----4-:R-:W-:-:S05]  /*3ba0*/  @!P0 BRA `(.L_x_2539) ;  /* 0x0000acd000008947 */ /* 0x010fca0003800000 */
[----:B------:R-:W-:Y:S11]  /*3bb0*/  ISETP.NE.AND P0, PT, RZ, UR60, PT ;  /* 0x0000003cff007c0c */ /* 0x000ff6000bf05270 */
[----:B------:R-:W-:Y:S02]  /*3bc0*/  @!UPT UIADD3 URZ, URZ, URZ, URZ ;  /* 0x0000003f3f3ff290 */ /* 0x000fe4000fffe03f */
[----:B------:R-:W-:-:S05]  /*3bd0*/  @!P0 BRA `(.L_x_2540) ;  /* 0x000043f000008947 */ /* 0x000fca0003800000 */
[----:B------:R-:W-:Y:S01]  /*3be0*/  BSSY B0, `(.L_x_2541) ;  /* 0x0000038000007945 */ /* 0x000fe20003800000 */
[----:B------:R-:W-:-:S05]  /*3bf0*/  @!P1 BRA `(.L_x_2542) ;  /* 0x0000036000009947 */ /* 0x000fca0003800000 */
[----:B------:R-:W-:Y:S02]  /*3c00*/  MOV R2, R105 ;  /* 0x0000006900027202 */ /* 0x000fe40000000f00 */
[----:B------:R-:W-:Y:S02]  /*3c10*/  MOV R3, R104 ;  /* 0x0000006800037202 */ /* 0x000fe40000000f00 */
[----:B-----5:R-:W-:Y:S02]  /*3c20*/  ISETP.GE.AND P0, PT, R14, UR4, PT ;  /* 0x000000040e007c0c */ /* 0x020fe4000bf06270 */
[----:B------:R-:W-:Y:S01]  /*3c30*/  MOV R65, R63 ;  /* 0x0000003f00417202 */ /* 0x000fe20000000f00 */
[----:B------:R2:W3:Y:S10]  /*3c40*/  LDG.E.128 R16, [R2.64] ;  /* 0x0000000602107981 */ /* 0x0004f4000c1e1d00 */
[----:B------:R-:W-:Y:S02]  /*3c50*/  @!P0 MOV R26, R28 ;  /* 0x0000001c001a8202 */ /* 0x000fe40000000f00 */
[----:B------:R-:W-:Y:S03]  /*3c60*/  @!P0 MOV R8, R10 ;  /* 0x0000000a00088202 */ /* 0x000fe60000000f00 */
[----:B-1----:R-:W4:Y:S06]  /*3c70*/  @!P0 LDG.E.64 R6, [R26.64] ;  /* 0x000000061a068981 */ /* 0x002f2c000c1e1b00 */
[----:B--2---:R1:W2:Y:S01]  /*3c80*/  @!P0 LDG.E.64 R2, [R8.64] ;  /* 0x0000000608028981 */ /* 0x0042a2000c1e1b00 */
[--C-:B----4-:R-:W-:Y:S01]  /*3c90*/  @!P0 HADD2.F32 R20, -RZ, R6.reuse.H0_H0 ;  /* 0x20000006ff148230 */ /* 0x110fe20000004100 */
[----:B---3--:R-:W-:Y:S01]  /*3ca0*/  @!P0 MOV R4, R16 ;  /* 0x0000001000048202 */ /* 0x008fe20000000f00 */
[----:B------:R-:W-:Y:S02]  /*3cb0*/  @!P0 HADD2.F32 R21, -RZ, R6.H1_H1 ;  /* 0x30000006ff158230 */ /* 0x000fe40000004100 */
[----:B------:R-:W-:Y:S02]  /*3cc0*/  @!P0 HADD2.F32 R22, -RZ, R7.H0_H0 ;  /* 0x20000007ff168230 */ /* 0x000fe40000004100 */
[--C-:B------:R-:W-:Y:S02]  /*3cd0*/  @!P0 HADD2.F32 R6, -RZ, R4.reuse.H0_H0 ;  /* 0x20000004ff068230 */ /* 0x100fe40000004100 */
[----:B-1----:R-:W-:Y:S02]  /*3ce0*/  @!P0 HADD2.F32 R8, -RZ, R4.H1_H1 ;  /* 0x30000004ff088230 */ /* 0x002fe40000004100 */
[--C-:B--2---:R-:W-:Y:S02]  /*3cf0*/  @!P0 HADD2.F32 R0, -RZ, R2.reuse.H0_H0 ;  /* 0x20000002ff008230 */ /* 0x104fe40000004100 */
[--C-:B------:R-:W-:Y:S02]  /*3d00*/  @!P0 HADD2.F32 R5, -RZ, R3.reuse.H0_H0 ;  /* 0x20000003ff058230 */ /* 0x100fe40000004100 */
[----:B------:R-:W-:Y:S01]  /*3d10*/  @!P0 HADD2.F32 R4, -RZ, R3.H1_H1 ;  /* 0x30000003ff048230 */ /* 0x000fe20000004100 */
[-C--:B------:R-:W-:Y:S01]  /*3d20*/  @!P0 FMUL.FTZ R25, R8, R0.reuse ;  /* 0x0000000008198220 */ /* 0x080fe20000410000 */
[----:B------:R-:W-:Y:S01]  /*3d30*/  @!P0 MOV R3, R17 ;  /* 0x0000001100038202 */ /* 0x000fe20000000f00 */
[C---:B------:R-:W-:Y:S01]  /*3d40*/  @!P0 FMUL.FTZ R0, R6.reuse, R0 ;  /* 0x0000000006008220 */ /* 0x040fe20000410000 */
[----:B------:R-:W-:Y:S01]  /*3d50*/  @!P0 HADD2.F32 R24, -RZ, R7.H1_H1 ;  /* 0x30000007ff188230 */ /* 0x000fe20000004100 */
[----:B------:R-:W-:Y:S01]  /*3d60*/  @!P0 FFMA.FTZ R25, R6, R20, -R25 ;  /* 0x0000001406198223 */ /* 0x000fe20000010819 */
[----:B------:R-:W-:Y:S01]  /*3d70*/  @!P0 MOV R7, R18 ;  /* 0x0000001200078202 */ /* 0x000fe20000000f00 */
[----:B------:R-:W-:Y:S01]  /*3d80*/  @!P0 FFMA.FTZ R0, R8, R20, R0 ;  /* 0x0000001408008223 */ /* 0x000fe20000010000 */
[--C-:B------:R-:W-:Y:S01]  /*3d90*/  @!P0 HADD2.F32 R8, -RZ, R3.reuse.H1_H1 ;  /* 0x30000003ff088230 */ /* 0x100fe20000004100 */
[----:B------:R-:W-:Y:S01]  /*3da0*/  @!P0 MOV R6, R19 ;  /* 0x0000001300068202 */ /* 0x000fe20000000f00 */
[----:B------:R-:W-:Y:S02]  /*3db0*/  @!P0 HADD2.F32 R2, -RZ, R2.H1_H1 ;  /* 0x30000002ff028230 */ /* 0x000fe40000004100 */
[----:B------:R-:W-:Y:S01]  /*3dc0*/  @!P0 HADD2.F32 R3, -RZ, R3.H0_H0 ;  /* 0x20000003ff038230 */ /* 0x000fe20000004100 */
[----:B------:R-:W-:Y:S01]  /*3dd0*/  @!P0 F2FP.PACK_AB R0, R0, R25 ;  /* 0x000000190000823e */ /* 0x000fe200000000ff */
[--C-:B------:R-:W-:Y:S01]  /*3de0*/  @!P0 HADD2.F32 R20, -RZ, R7.reuse.H1_H1 ;  /* 0x30000007ff148230 */ /* 0x100fe20000004100 */
[-C--:B------:R-:W-:Y:S01]  /*3df0*/  @!P0 FMUL.FTZ R26, R8, R2.reuse ;  /* 0x00000002081a8220 */ /* 0x080fe20000410000 */
[----:B------:R-:W-:Y:S01]  /*3e00*/  @!P0 HADD2.F32 R7, -RZ, R7.H0_H0 ;  /* 0x20000007ff078230 */ /* 0x000fe20000004100 */
[C---:B------:R-:W-:Y:S01]  /*3e10*/  @!P0 FMUL.FTZ R2, R3.reuse, R2 ;  /* 0x0000000203028220 */ /* 0x040fe20000410000 */
[--C-:B------:R-:W-:Y:S01]  /*3e20*/  @!P0 HADD2.F32 R23, -RZ, R6.reuse.H1_H1 ;  /* 0x30000006ff178230 */ /* 0x100fe20000004100 */
[----:B------:R-:W-:Y:S01]  /*3e30*/  @!P0 FFMA.FTZ R26, R3, R21, -R26 ;  /* 0x00000015031a8223 */ /* 0x000fe2000001081a */
[----:B------:R-:W-:Y:S01]  /*3e40*/  @!P0 HADD2.F32 R6, -RZ, R6.H0_H0 ;  /* 0x20000006ff068230 */ /* 0x000fe20000004100 */
[-C--:B------:R-:W-:Y:S01]  /*3e50*/  @!P0 FMUL.FTZ R3, R7, R5.reuse ;  /* 0x0000000507038220 */ /* 0x080fe20000410000 */
[----:B------:R-:W-:Y:S01]  /*3e60*/  @!P0 MOV R16, R0 ;  /* 0x0000000000108202 */ /* 0x000fe20000000f00 */
[----:B------:R-:W-:Y:S02]  /*3e70*/  @!P0 FMUL.FTZ R30, R20, R5 ;  /* 0x00000005141e8220 */ /* 0x000fe40000410000 */
[-C--:B------:R-:W-:Y:S02]  /*3e80*/  @!P0 FMUL.FTZ R29, R23, R4.reuse ;  /* 0x00000004171d8220 */ /* 0x080fe40000410000 */
[----:B------:R-:W-:Y:S02]  /*3e90*/  @!P0 FFMA.FTZ R2, R8, R21, R2 ;  /* 0x0000001508028223 */ /* 0x000fe40000010002 */
[----:B------:R-:W-:Y:S02]  /*3ea0*/  @!P0 FMUL.FTZ R4, R6, R4 ;  /* 0x0000000406048220 */ /* 0x000fe40000410000 */
[----:B------:R-:W-:Y:S01]  /*3eb0*/  @!P0 FFMA.FTZ R3, R20, R22, R3 ;  /* 0x0000001614038223 */ /* 0x000fe20000010003 */
[----:B------:R-:W-:Y:S01]  /*3ec0*/  @!P0 F2FP.PACK_AB R2, R2, R26 ;  /* 0x0000001a0202823e */ /* 0x000fe200000000ff */
[----:B------:R-:W-:Y:S02]  /*3ed0*/  @!P0 FFMA.FTZ R7, R7, R22, -R30 ;  /* 0x0000001607078223 */ /* 0x000fe4000001081e */
[----:B------:R-:W-:Y:S01]  /*3ee0*/  @!P0 FFMA.FTZ R29, R6, R24, -R29 ;  /* 0x00000018061d8223 */ /* 0x000fe2000001081d */
[----:B------:R-:W-:Y:S01]  /*3ef0*/  @!P0 MOV R17, R2 ;  /* 0x0000000200118202 */ /* 0x000fe20000000f00 */
[----:B------:R-:W-:Y:S01]  /*3f00*/  @!P0 FFMA.FTZ R4, R23, R24, R4 ;  /* 0x0000001817048223 */ /* 0x000fe20000010004 */
[----:B------:R-:W-:Y:S04]  /*3f10*/  @!P0 F2FP.PACK_AB R3, R3, R7 ;  /* 0x000000070303823e */ /* 0x000fe800000000ff */
[----:B------:R-:W-:Y:S02]  /*3f20*/  @!P0 F2FP.PACK_AB R4, R4, R29 ;  /* 0x0000001d0404823e */ /* 0x000fe400000000ff */
[----:B------:R-:W-:Y:S02]  /*3f30*/  @!P0 MOV R18, R3 ;  /* 0x0000000300128202 */ /* 0x000fe40000000f00 */
[----:B------:R-:W-:Y:S05]  /*3f40*/  @!P0 MOV R19, R4 ;  /* 0x0000000400138202 */ /* 0x000fea0000000f00 */
[----:B------:R1:W-:Y:S02]  /*3f50*/  STG.E.128 [R64.64], R16 ;  /* 0x0000001040007986 */ /* 0x0003e4000c101d06 */
.L_x_2542:
[----:B------:R-:W-:Y:S05]  /*3f60*/  BSYNC B0 ;  /* 0x0000000000007941 */ /* 0x000fea0003800000 */
.L_x_2541:
[----:B------:R-:W-:Y:S01]  /*3f70*/  BSSY B0, `(.L_x_2543) ;  /* 0x000003e000007945 */ /* 0x000fe20003800000 */
[----:B------:R-:W-:-:S05]  /*3f80*/  @!P4 BRA `(.L_x_2544) ;  /* 0x000003c00000c947 */ /* 0x000fca0003800000 */
[C---:B-1----:R-:W-:Y:S04]  /*3f90*/  LEA R16, P0, R111.reuse, R105, 0x1 ;  /* 0x000000696f107211 */ /* 0x042fe800078008ff */
[----:B------:R-:W-:Y:S02]  /*3fa0*/  LEA.HI.X R17, R111, R104, R110, 0x1, P0 ;  /* 0x000000686f117211 */ /* 0x000fe400000f0c6e */
[C---:B------:R-:W-:Y:S04]  /*3fb0*/  LEA R32, P0, R47.reuse, R64, 0x1 ;  /* 0x000000402f207211 */ /* 0x040fe800078008ff */
[----:B------:R-:W-:Y:S01]  /*3fc0*/  LEA.HI.X R33, R47, R63, R46, 0x1, P0 ;  /* 0x0000003f2f217211 */ /* 0x000fe200000f0c2e */
[----:B------:R-:W2:Y:S01]  /*3fd0*/  LDG.E.128 R16, [R16.64] ;  /* 0x0000000610107981 */ /* 0x000ea2000c1e1d00 */
[----:B-----5:R-:W-:Y:S11]  /*3fe0*/  ISETP.GE.AND P0, PT, R14, UR4, PT ;  /* 0x000000040e007c0c */ /* 0x020ff6000bf06270 */
[----:B------:R-:W-:Y:S02]  /*3ff0*/  @!UPT UIADD3 URZ, URZ, URZ, URZ ;  /* 0x0000003f3f3ff290 */ /* 0x000fe4000fffe03f */
[C---:B------:R-:W-:Y:S02]  /*4000*/  @!P0 SHF.L.U32 R2, R141.reuse, 0x1, RZ ;  /* 0x000000018d028819 */ /* 0x040fe400000006ff */
[----:B------:R-:W-:Y:S02]  /*4010*/  @!P0 SHF.L.U64.HI R0, R141, 0x1, R126 ;  /* 0x000000018d008819 */ /* 0x000fe4000001027e */
[----:B------:R-:W-:Y:S04]  /*4020*/  @!P0 IADD3 R6, P1, R2, R28, RZ ;  /* 0x0000001c02068210 */ /* 0x000fe80007f3e0ff */
[----:B------:R-:W-:Y:S02]  /*4030*/  @!P0 IADD3.X R7, R0, R27, RZ, P1, !PT ;  /* 0x0000001b00078210 */ /* 0x000fe40000ffe4ff */
[----:B------:R-:W-:Y:S04]  /*4040*/  @!P0 IADD3 R2, P1, R2, R10, RZ ;  /* 0x0000000a02028210 */ /* 0x000fe80007f3e0ff */
[----:B------:R-:W3:Y:S01]  /*4050*/  @!P0 LDG.E.64 R6, [R6.64] ;  /* 0x0000000606068981 */ /* 0x000ee2000c1e1b00 */
[----:B------:R-:W-:Y:S06]  /*4060*/  @!P0 IMAD.X R3, R0, 0x1, R9, P1 ;  /* 0x0000000100038824 */ /* 0x000fec00008e0609 */
[----:B------:R-:W4:Y:S02]  /*4070*/  @!P0 LDG.E.64 R2, [R2.64] ;  /* 0x0000000602028981 */ /* 0x000f24000c1e1b00 */
[----:B----4-:R-:W-:Y:S01]  /*4080*/  @!P0 HADD2.F32 R0, -RZ, R2.H0_H0 ;  /* 0x20000002ff008230 */ /* 0x010fe20000004100 */
[----:B--2---:R-:W-:Y:S01]  /*4090*/  @!P0 MOV R4, R16 ;  /* 0x0000001000048202 */ /* 0x004fe20000000f00 */
[--C-:B---3--:R-:W-:Y:S02]  /*40a0*/  @!P0 HADD2.F32 R20, -RZ, R6.reuse.H0_H0 ;  /* 0x20000006ff148230 */ /* 0x108fe40000004100 */
[----:B------:R-:W-:Y:S02]  /*40b0*/  @!P0 HADD2.F32 R21, -RZ, R6.H1_H1 ;  /* 0x30000006ff158230 */ /* 0x000fe40000004100 */
[--C-:B------:R-:W-:Y:S02]  /*40c0*/  @!P0 HADD2.F32 R6, -RZ, R4.reuse.H0_H0 ;  /* 0x20000004ff068230 */ /* 0x100fe40000004100 */
[----:B------:R-:W-:Y:S02]  /*40d0*/  @!P0 HADD2.F32 R8, -RZ, R4.H1_H1 ;  /* 0x30000004ff088230 */ /* 0x000fe40000004100 */
[--C-:B------:R-:W-:Y:S02]  /*40e0*/  @!P0 HADD2.F32 R5, -RZ, R3.reuse.H0_H0 ;  /* 0x20000003ff058230 */ /* 0x100fe40000004100 */
[----:B------:R-:W-:Y:S01]  /*40f0*/  @!P0 HADD2.F32 R4, -RZ, R3.H1_H1 ;  /* 0x30000003ff048230 */ /* 0x000fe20000004100 */
[-C--:B------:R-:W-:Y:S01]  /*4100*/  @!P0 FMUL.FTZ R25, R8, R0.reuse ;  /* 0x0000000008198220 */ /* 0x080fe20000410000 */
[----:B------:R-:W-:Y:S01]  /*4110*/  @!P0 MOV R3, R17 ;  /* 0x0000001100038202 */ /* 0x000fe20000000f00 */
[C---:B------:R-:W-:Y:S01]  /*4120*/  @!P0 FMUL.FTZ R0, R6.reuse, R0 ;  /* 0x0000000006008220 */ /* 0x040fe20000410000 */
[--C-:B------:R-:W-:Y:S01]  /*4130*/  @!P0 HADD2.F32 R22, -RZ, R7.reuse.H0_H0 ;  /* 0x20000007ff168230 */ /* 0x100fe20000004100 */
[-C--:B------:R-:W-:Y:S01]  /*4140*/  @!P0 FFMA.FTZ R25, R6, R20.reuse, -R25 ;  /* 0x0000001406198223 */ /* 0x080fe20000010819 */
[----:B------:R-:W-:Y:S01]  /*4150*/  @!P0 HADD2.F32 R24, -RZ, R7.H1_H1 ;  /* 0x30000007ff188230 */ /* 0x000fe20000004100 */
[----:B------:R-:W-:Y:S01]  /*4160*/  @!P0 IMAD.MOV.U32 R7, RZ, RZ, R18 ;  /* 0x000000ffff078224 */ /* 0x000fe200078e0012 */
[----:B------:R-:W-:Y:S01]  /*4170*/  @!P0 MOV R6, R19 ;  /* 0x0000001300068202 */ /* 0x000fe20000000f00 */
[----:B------:R-:W-:Y:S01]  /*4180*/  @!P0 FFMA.FTZ R0, R8, R20, R0 ;  /* 0x0000001408008223 */ /* 0x000fe20000010000 */
[--C-:B------:R-:W-:Y:S02]  /*4190*/  @!P0 HADD2.F32 R8, -RZ, R3.reuse.H1_H1 ;  /* 0x30000003ff088230 */ /* 0x100fe40000004100 */
        /* <DEDUP_REMOVED lines=14> */
[----:B------:R-:W-:Y:S02]  /*4280*/  @!P0 FMUL.FTZ R4, R6, R4 ;  /* 0x0000000406048220 */ /* 0x000fe40000410000 */
[----:B------:R-:W-:Y:S02]  /*4290*/  @!P0 FFMA.FTZ R2, R8, R21, R2 ;  /* 0x0000001508028223 */ /* 0x000fe40000010002 */
[-C--:B------:R-:W-:Y:S02]  /*42a0*/  @!P0 FFMA.FTZ R3, R20, R22.reuse, R3 ;  /* 0x0000001614038223 */ /* 0x080fe40000010003 */
[----:B------:R-:W-:Y:S01]  /*42b0*/  @!P0 FFMA.FTZ R7, R7, R22, -R30 ;  /* 0x0000001607078223 */ /* 0x000fe2000001081e */
[----:B------:R-:W-:Y:S01]  /*42c0*/  @!P0 F2FP.PACK_AB R2, R2, R26 ;  /* 0x0000001a0202823e */ /* 0x000fe200000000ff */
[-C--:B------:R-:W-:Y:S02]  /*42d0*/  @!P0 FFMA.FTZ R29, R6, R24.reuse, -R29 ;  /* 0x00000018061d8223 */ /* 0x080fe4000001081d */
[----:B------:R-:W-:Y:S01]  /*42e0*/  @!P0 FFMA.FTZ R4, R23, R24, R4 ;  /* 0x0000001817048223 */ /* 0x000fe20000010004 */
[----:B------:R-:W-:Y:S01]  /*42f0*/  @!P0 F2FP.PACK_AB R3, R3, R7 ;  /* 0x000000070303823e */ /* 0x000fe200000000ff */
[----:B------:R-:W-:Y:S03]  /*4300*/  @!P0 IMAD.MOV.U32 R17, RZ, RZ, R2 ;  /* 0x000000ffff118224 */ /* 0x000fe600078e0002 */
[----:B------:R-:W-:Y:S02]  /*4310*/  @!P0 F2FP.PACK_AB R4, R4, R29 ;  /* 0x0000001d0404823e */ /* 0x000fe400000000ff */
[----:B------:R-:W-:Y:S02]  /*4320*/  @!P0 MOV R18, R3 ;  /* 0x0000000300128202 */ /* 0x000fe40000000f00 */
[----:B------:R-:W-:Y:S05]  /*4330*/  @!P0 MOV R19, R4 ;  /* 0x0000000400138202 */ /* 0x000fea0000000f00 */
[----:B------:R1:W-:Y:S02]  /*4340*/  STG.E.128 [R32.64], R16 ;  /* 0x0000001020007986 */ /* 0x0003e4000c101d06 */
.L_x_2544:
[----:B------:R-:W-:Y:S05]  /*4350*/  BSYNC B0 ;  /* 0x0000000000007941 */ /* 0x000fea0003800000 */
.L_x_2543:
[----:B------:R-:W-:Y:S01]  /*4360*/  LOP3.LUT P0, RZ, R236, 0x1, RZ, 0xc0, !PT ;  /* 0x00000001ecff7812 */ /* 0x000fe2000780c0ff */
[----:B------:R-:W-:Y:S01]  /*4370*/  @!UPT UIADD3 URZ, URZ, URZ, URZ ;  /* 0x0000003f3f3ff290 */ /* 0x000fe2000fffe03f */
[----:B------:R-:W-:Y:S11]  /*4380*/  BSSY B0, `(.L_x_2545) ;  /* 0x000003e000007945 */ /* 0x000ff60003800000 */
        /* <DEDUP_REMOVED lines=61> */
.L_x_2546:
[----:B------:R-:W-:Y:S05]  /*4760*/  BSYNC B0 ;  /* 0x0000000000007941 */ /* 0x000fea0003800000 */
.L_x_2545:
[----:B------:R-:W-:Y:S01]  /*4770*/  BSSY B0, `(.L_x_2547) ;  /* 0x0000043000007945 */ /* 0x000fe20003800000 */
[----:B------:R-:W-:-:S05]  /*4780*/  @!P3 BRA `(.L_x_2548) ;  /* 0x000004100000b947 */ /* 0x000fca0003800000 */
[----:B-1----:R-:W-:Y:S01]  /*4790*/  IMAD.MOV.U32 R4, RZ, RZ, R105 ;  /* 0x000000ffff047224 */ /* 0x002fe200078e0069 */
[----:B-----5:R-:W-:Y:S02]  /*47a0*/  ISETP.GE.AND P0, PT, R14, UR4, PT ;  /* 0x000000040e007c0c */ /* 0x020fe4000bf06270 */
[----:B------:R-:W-:Y:S02]  /*47b0*/  MOV R5, R104 ;  /* 0x0000006800057202 */ /* 0x000fe40000000f00 */
[----:B------:R-:W-:Y:S09]  /*47c0*/  MOV R65, R63 ;  /* 0x0000003f00417202 */ /* 0x000ff20000000f00 */
[C---:B------:R-:W-:Y:S02]  /*47d0*/  @!P0 SHF.L.U32 R2, R139.reuse, 0x1, RZ ;  /* 0x000000018b028819 */ /* 0x040fe400000006ff */
[----:B------:R-:W-:Y:S02]  /*47e0*/  @!P0 SHF.L.U64.HI R0, R139, 0x1, R124 ;  /* 0x000000018b008819 */ /* 0x000fe4000001027c */
[----:B------:R-:W-:Y:S04]  /*47f0*/  @!P0 IADD3 R6, P1, R2, R28, RZ ;  /* 0x0000001c02068210 */ /* 0x000fe80007f3e0ff */
[----:B------:R-:W-:Y:S02]  /*4800*/  @!P0 IADD3.X R7, R0, R27, RZ, P1, !PT ;  /* 0x0000001b00078210 */ /* 0x000fe40000ffe4ff */
[----:B------:R-:W-:Y:S04]  /*4810*/  @!P0 IADD3 R2, P1, R2, R10, RZ ;  /* 0x0000000a02028210 */ /* 0x000fe80007f3e0ff */
[----:B------:R-:W-:Y:S01]  /*4820*/  @!P0 IADD3.X R3, R0, R9, RZ, P1, !PT ;  /* 0x0000000900038210 */ /* 0x000fe20000ffe4ff */
[----:B------:R-:W2:Y:S01]  /*4830*/  @!P0 LDG.E.64 R6, [R6.64] ;  /* 0x0000000606068981 */ /* 0x000ea2000c1e1b00 */
[----:B------:R-:W-:Y:S05]  /*4840*/  MOV R0, c[0x0][0x288] ;  /* 0x0000a20000007a02 */ /* 0x000fea0000000f00 */
[----:B------:R-:W-:Y:S01]  /*4850*/  IMAD.WIDE.U32 R4, R0, 0x60, R4 ;  /* 0x0000006000047825 */ /* 0x000fe200078e0004 */
[----:B------:R-:W3:Y:S04]  /*4860*/  @!P0 LDG.E.64 R2, [R2.64] ;  /* 0x0000000602028981 */ /* 0x000ee8000c1e1b00 */
[----:B------:R-:W-:Y:S05]  /*4870*/  IADD3 R5, R5, UR28, RZ ;  /* 0x0000001c05057c10 */ /* 0x000fea000fffe0ff */
[----:B------:R-:W4:Y:S02]  /*4880*/  LDG.E.128 R16, [R4.64] ;  /* 0x0000000604107981 */ /* 0x000f24000c1e1d00 */
[----:B----4-:R-:W-:Y:S01]  /*4890*/  @!P0 MOV R4, R16 ;  /* 0x0000001000048202 */ /* 0x010fe20000000f00 */
[--C-:B--2---:R-:W-:Y:S02]  /*48a0*/  @!P0 HADD2.F32 R20, -RZ, R6.reuse.H0_H0 ;  /* 0x20000006ff148230 */ /* 0x104fe40000004100 */
[----:B------:R-:W-:Y:S02]  /*48b0*/  @!P0 HADD2.F32 R21, -RZ, R6.H1_H1 ;  /* 0x30000006ff158230 */ /* 0x000fe40000004100 */
[----:B------:R-:W-:Y:S02]  /*48c0*/  @!P0 HADD2.F32 R6, -RZ, R4.H0_H0 ;  /* 0x20000004ff068230 */ /* 0x000fe40000004100 */
[----:B---3--:R-:W-:Y:S02]  /*48d0*/  @!P0 HADD2.F32 R0, -RZ, R2.H0_H0 ;  /* 0x20000002ff008230 */ /* 0x008fe40000004100 */
        /* <DEDUP_REMOVED lines=20> */
[----:B------:R-:W-:Y:S01]  /*4a20*/  @!P0 MOV R16, R0 ;  /* 0x0000000000108202 */ /* 0x000fe20000000f00 */
[----:B------:R-:W-:Y:S01]  /*4a30*/  @!P0 FMUL.FTZ R30, R20, R5 ;  /* 0x00000005141e8220 */ /* 0x000fe20000410000 */
[----:B------:R-:W-:Y:S01]  /*4a40*/  MOV R0, 0x60 ;  /* 0x0000006000007802 */ /* 0x000fe20000000f00 */
[----:B------:R-:W-:Y:S01]  /*4a50*/  @!P0 FFMA.FTZ R26, R3, R21, -R26 ;  /* 0x00000015031a8223 */ /* 0x000fe2000001081a */
[--C-:B------:R-:W-:Y:S01]  /*4a60*/  @!P0 HADD2.F32 R23, -RZ, R6.reuse.H1_H1 ;  /* 0x30000006ff178230 */ /* 0x100fe20000004100 */
[C---:B------:R-:W-:Y:S01]  /*4a70*/  @!P0 FMUL.FTZ R3, R7.reuse, R5 ;  /* 0x0000000507038220 */ /* 0x040fe20000410000 */
[----:B------:R-:W-:Y:S01]  /*4a80*/  @!P0 HADD2.F32 R6, -RZ, R6.H0_H0 ;  /* 0x20000006ff068230 */ /* 0x000fe20000004100 */
[----:B------:R-:W-:Y:S02]  /*4a90*/  @!P0 FFMA.FTZ R2, R8, R21, R2 ;  /* 0x0000001508028223 */ /* 0x000fe40000010002 */
[-C--:B------:R-:W-:Y:S02]  /*4aa0*/  @!P0 FFMA.FTZ R7, R7, R22.reuse, -R30 ;  /* 0x0000001607078223 */ /* 0x080fe4000001081e */
[----:B------:R-:W-:Y:S01]  /*4ab0*/  @!P0 FFMA.FTZ R3, R20, R22, R3 ;  /* 0x0000001614038223 */ /* 0x000fe20000010003 */
[----:B------:R-:W-:Y:S01]  /*4ac0*/  @!P0 F2FP.PACK_AB R2, R2, R26 ;  /* 0x0000001a0202823e */ /* 0x000fe200000000ff */
[-C--:B------:R-:W-:Y:S02]  /*4ad0*/  @!P0 FMUL.FTZ R29, R23, R4.reuse ;  /* 0x00000004171d8220 */ /* 0x080fe40000410000 */
[C---:B------:R-:W-:Y:S01]  /*4ae0*/  @!P0 FMUL.FTZ R4, R6.reuse, R4 ;  /* 0x0000000406048220 */ /* 0x040fe20000410000 */
[----:B------:R-:W-:Y:S01]  /*4af0*/  @!P0 F2FP.PACK_AB R3, R3, R7 ;  /* 0x000000070303823e */ /* 0x000fe200000000ff */
[----:B------:R-:W-:Y:S01]  /*4b00*/  @!P0 FFMA.FTZ R29, R6, R24, -R29 ;  /* 0x00000018061d8223 */ /* 0x000fe2000001081d */
[----:B------:R-:W-:Y:S01]  /*4b10*/  @!P0 MOV R17, R2 ;  /* 0x0000000200118202 */ /* 0x000fe20000000f00 */
[----:B------:R-:W-:Y:S02]  /*4b20*/  @!P0 FFMA.FTZ R4, R23, R24, R4 ;  /* 0x0000001817048223 */ /* 0x000fe40000010004 */
[----:B------:R-:W-:Y:S02]  /*4b30*/  @!P0 IMAD.MOV.U32 R18, RZ, RZ, R3 ;  /* 0x000000ffff128224 */ /* 0x000fe400078e0003 */
[----:B------:R-:W-:Y:S01]  /*4b40*/  IMAD.WIDE.U32 R2, R0, c[0x0][0x198], R64 ;  /* 0x0000660000027a25 */ /* 0x000fe200078e0040 */
[----:B------:R-:W-:Y:S03]  /*4b50*/  @!P0 F2FP.PACK_AB R4, R4, R29 ;  /* 0x0000001d0404823e */ /* 0x000fe600000000ff */
[----:B------:R-:W-:Y:S01]  /*4b60*/  IMAD R0, R0, c[0x0][0x19c], RZ ;  /* 0x0000670000007a24 */ /* 0x000fe200078e02ff */
[----:B------:R-:W-:Y:S04]  /*4b70*/  @!P0 MOV R19, R4 ;  /* 0x0000000400138202 */ /* 0x000fe80000000f00 */
[----:B------:R-:W-:Y:S05]  /*4b80*/  IADD3 R3, R3, R0, RZ ;  /* 0x0000000003037210 */ /* 0x000fea0007ffe0ff */
[----:B------:R1:W-:Y:S02]  /*4b90*/  STG.E.128 [R2.64], R16 ;  /* 0x0000001002007986 */ /* 0x0003e4000c101d06 */
.L_x_2548:
[----:B------:R-:W-:Y:S05]  /*4ba0*/  BSYNC B0 ;  /* 0x0000000000007941 */ /* 0x000fea0003800000 */
.L_x_2547:
        /* <DEDUP_REMOVED lines=64> */
.L_x_2550:
[----:B------:R-:W-:Y:S05]  /*4fb0*/  BSYNC B0 ;  /* 0x0000000000007941 */ /* 0x000fea0003800000 */
.L_x_2549:
        /* <DEDUP_REMOVED lines=67> */
.L_x_2552:
[----:B------:R-:W-:Y:S05]  /*53f0*/  BSYNC B0 ;  /* 0x0000000000007941 */ /* 0x000fea0003800000 */
.L_x_2551:
        /* <DEDUP_REMOVED lines=67> */
.L_x_2554:
[----:B------:R-:W-:Y:S05]  /*5830*/  BSYNC B0 ;  /* 0x0000000000007941 */ /* 0x000fea0003800000 */
.L_x_2553:
        /* <DEDUP_REMOVED lines=67> */
.L_x_2556:
[----:B------:R-:W-:Y:S05]  /*5c70*/  BSYNC B0 ;  /* 0x0000000000007941 */ /* 0x000fea0003800000 */
.L_x_2555:
        /* <DEDUP_REMOVED lines=64> */
.L_x_2558:
[----:B------:R-:W-:Y:S05]  /*6080*/  BSYNC B0 ;  /* 0x0000000000007941 */ /* 0x000fea0003800000 */
.L_x_2557:
[----:B------:R-:W-:Y:S01]  /*6090*/  LOP3.LUT P0, RZ, R236, 0x2, RZ, 0xc0, !PT ;  /* 0x00000002ecff7812 */ /* 0x000fe2000780c0ff */
[----:B------:R-:W-:Y:S01]  /*60a0*/  @!UPT UIADD3 URZ, URZ, URZ, URZ ;  /* 0x0000003f3f3ff290 */ /* 0x000fe2000fffe03f */
[----:B------:R-:W-:Y:S11]  /*60b0*/  BSSY B0, `(.L_x_2559) ;  /* 0x0000043000007945 */ /* 0x000ff60003800000 */
        /* <DEDUP_REMOVED lines=66> */
.L_x_2560:
[----:B------:R-:W-:Y:S05]  /*64e0*/  BSYNC B0 ;  /* 0x0000000000007941 */ /* 0x000fea0003800000 */
.L_x_2559:
        /* <DEDUP_REMOVED lines=21> */
[----:B---3--:R-:W-:Y:S02]  /*6640*/  @!P0 HADD2.F32 R0, -RZ, R2.H0_H0 ;  /* 0x20000002ff008230 */ /* 0x008fe40000004100 */
[--C-:B--2---:R-:W-:Y:S02]  /*6650*/  @!P0 HADD2.F32 R23, -RZ, R7.reuse.H0_H0 ;  /* 0x20000007ff178230 */ /* 0x104fe40000004100 */
[----:B------:R-:W-:Y:S02]  /*6660*/  @!P0 HADD2.F32 R8, -RZ, R4.H1_H1 ;  /* 0x30000004ff088230 */ /* 0x000fe40000004100 */
[----:B------:R-:W-:Y:S01]  /*6670*/  @!P0 HADD2.F32 R24, -RZ, R7.H1_H1 ;  /* 0x30000007ff188230 */ /* 0x000fe20000004100 */
[----:B------:R-:W-:Y:S01]  /*6680*/  @!P0 MOV R7, R17 ;  /* 0x0000001100078202 */ /* 0x000fe20000000f00 */
[--C-:B------:R-:W-:Y:S01]  /*6690*/  @!P0 HADD2.F32 R20, -RZ, R6.reuse.H0_H0 ;  /* 0x20000006ff148230 */ /* 0x100fe20000004100 */
[-C--:B------:R-:W-:Y:S01]  /*66a0*/  @!P0 FMUL.FTZ R25, R8, R0.reuse ;  /* 0x0000000008198220 */ /* 0x080fe20000410000 */
[----:B------:R-:W-:Y:S02]  /*66b0*/  @!P0 HADD2.F32 R22, -RZ, R6.H1_H1 ;  /* 0x30000006ff168230 */ /* 0x000fe40000004100 */
[----:B------:R-:W-:Y:S02]  /*66c0*/  @!P0 HADD2.F32 R6, -RZ, R4.H0_H0 ;  /* 0x20000004ff068230 */ /* 0x000fe40000004100 */
[----:B------:R-:W-:Y:S02]  /*66d0*/  @!P0 HADD2.F32 R21, -RZ, R7.H1_H1 ;  /* 0x30000007ff158230 */ /* 0x000fe40000004100 */
[----:B------:R-:W-:Y:S01]  /*66e0*/  @!P0 HADD2.F32 R2, -RZ, R2.H1_H1 ;  /* 0x30000002ff028230 */ /* 0x000fe20000004100 */
[C---:B------:R-:W-:Y:S01]  /*66f0*/  @!P0 FMUL.FTZ R0, R6.reuse, R0 ;  /* 0x0000000006008220 */ /* 0x040fe20000410000 */
[--C-:B------:R-:W-:Y:S01]  /*6700*/  @!P0 HADD2.F32 R5, -RZ, R3.reuse.H0_H0 ;  /* 0x20000003ff058230 */ /* 0x100fe20000004100 */
[----:B------:R-:W-:Y:S01]  /*6710*/  @!P0 FFMA.FTZ R25, R6, R20, -R25 ;  /* 0x0000001406198223 */ /* 0x000fe20000010819 */
[----:B------:R-:W-:Y:S01]  /*6720*/  @!P0 HADD2.F32 R4, -RZ, R3.H1_H1 ;  /* 0x30000003ff048230 */ /* 0x000fe20000004100 */
[----:B------:R-:W-:Y:S01]  /*6730*/  @!P0 IMAD.MOV.U32 R6, RZ, RZ, R18 ;  /* 0x000000ffff068224 */ /* 0x000fe200078e0012 */
[----:B------:R-:W-:Y:S01]  /*6740*/  @!P0 MOV R3, R19 ;  /* 0x0000001300038202 */ /* 0x000fe20000000f00 */
[----:B------:R-:W-:Y:S01]  /*6750*/  @!P0 FMUL.FTZ R26, R21, R2 ;  /* 0x00000002151a8220 */ /* 0x000fe20000410000 */
[----:B------:R-:W-:Y:S01]  /*6760*/  @!P0 HADD2.F32 R7, -RZ, R7.H0_H0 ;  /* 0x20000007ff078230 */ /* 0x000fe20000004100 */
[----:B------:R-:W-:Y:S01]  /*6770*/  @!P0 FFMA.FTZ R0, R8, R20, R0 ;  /* 0x0000001408008223 */ /* 0x000fe20000010000 */
[--C-:B------:R-:W-:Y:S02]  /*6780*/  @!P0 HADD2.F32 R8, -RZ, R6.reuse.H1_H1 ;  /* 0x30000006ff088230 */ /* 0x100fe40000004100 */
[----:B------:R-:W-:Y:S01]  /*6790*/  @!P0 HADD2.F32 R6, -RZ, R6.H0_H0 ;  /* 0x20000006ff068230 */ /* 0x000fe20000004100 */
[C---:B------:R-:W-:Y:S01]  /*67a0*/  @!P0 FMUL.FTZ R2, R7.reuse, R2 ;  /* 0x0000000207028220 */ /* 0x040fe20000410000 */
[----:B------:R-:W-:Y:S01]  /*67b0*/  @!P0 F2FP.PACK_AB R0, R0, R25 ;  /* 0x000000190000823e */ /* 0x000fe200000000ff */
[----:B------:R-:W-:Y:S01]  /*67c0*/  @!P0 FFMA.FTZ R26, R7, R22, -R26 ;  /* 0x00000016071a8223 */ /* 0x000fe2000001081a */
[--C-:B------:R-:W-:Y:S01]  /*67d0*/  @!P0 HADD2.F32 R20, -RZ, R3.reuse.H1_H1 ;  /* 0x30000003ff148230 */ /* 0x100fe20000004100 */
[-C--:B------:R-:W-:Y:S01]  /*67e0*/  @!P0 FMUL.FTZ R30, R8, R5.reuse ;  /* 0x00000005081e8220 */ /* 0x080fe20000410000 */
[----:B------:R-:W-:Y:S01]  /*67f0*/  @!P0 HADD2.F32 R7, -RZ, R3.H0_H0 ;  /* 0x20000003ff078230 */ /* 0x000fe20000004100 */
[----:B------:R-:W-:Y:S01]  /*6800*/  @!P0 FMUL.FTZ R3, R6, R5 ;  /* 0x0000000506038220 */ /* 0x000fe20000410000 */
[----:B------:R-:W-:Y:S01]  /*6810*/  @!P0 MOV R16, R0 ;  /* 0x0000000000108202 */ /* 0x000fe20000000f00 */
[-C--:B------:R-:W-:Y:S01]  /*6820*/  @!P0 FMUL.FTZ R29, R20, R4.reuse ;  /* 0x00000004141d8220 */ /* 0x080fe20000410000 */
[----:B------:R-:W-:Y:S01]  /*6830*/  MOV R5, 0x140 ;  /* 0x0000014000057802 */ /* 0x000fe20000000f00 */
        /* <DEDUP_REMOVED lines=8> */
[C---:B------:R-:W-:Y:S01]  /*68c0*/  IMAD.WIDE.U32 R30, R5.reuse, c[0x0][0x198], R64 ;  /* 0x00006600051e7a25 */ /* 0x040fe200078e0040 */
[----:B------:R-:W-:Y:S02]  /*68d0*/  @!P0 MOV R17, R2 ;  /* 0x0000000200118202 */ /* 0x000fe40000000f00 */
[----:B------:R-:W-:Y:S01]  /*68e0*/  @!P0 F2FP.PACK_AB R4, R4, R7 ;  /* 0x000000070404823e */ /* 0x000fe200000000ff */
[----:B------:R-:W-:Y:S01]  /*68f0*/  IMAD R5, R5, c[0x0][0x19c], RZ ;  /* 0x0000670005057a24 */ /* 0x000fe200078e02ff */
[----:B------:R-:W-:Y:S02]  /*6900*/  @!P0 MOV R18, R3 ;  /* 0x0000000300128202 */ /* 0x000fe40000000f00 */
[----:B------:R-:W-:Y:S01]  /*6910*/  @!P0 MOV R19, R4 ;  /* 0x0000000400138202 */ /* 0x000fe20000000f00 */
[----:B------:R-:W-:Y:S05]  /*6920*/  IMAD.IADD R31, R31, 0x1, R5 ;  /* 0x000000011f1f7824 */ /* 0x000fea00078e0205 */
[----:B------:R1:W-:Y:S02]  /*6930*/  STG.E.128 [R30.64], R16 ;  /* 0x000000101e007986 */ /* 0x0003e4000c101d06 */
.L_x_2562:
[----:B------:R-:W-:Y:S05]  /*6940*/  BSYNC B0 ;  /* 0x0000000000007941 */ /* 0x000fea0003800000 */
.L_x_2561:
[----:B------:R-:W-:Y:S01]  /*6950*/  LOP3.LUT P0, RZ, R236, 0x8, RZ, 0xc0, !PT ;  /* 0x00000008ecff7812 */ /* 0x000fe2000780c0ff */
[----:B------:R-:W-:Y:S01]  /*6960*/  @!UPT UIADD3 URZ, URZ, URZ, URZ ;  /* 0x0000003f3f3ff290 */ /* 0x000fe2000fffe03f */
[----:B------:R-:W-:Y:S11]  /*6970*/  BSSY B0, `(.L_x_2563) ;  /* 0x0000043000007945 */ /* 0x000ff60003800000 */
[----:B------:R-:W-:-:S05]  /*6980*/  @!P0 BRA `(.L_x_2564) ;  /* 0x0000041000008947 */ /* 0x000fca0003800000 */
[----:B-----5:R-:W-:Y:S02]  /*6990*/  ISETP.GE.AND P0, PT, R14, UR4, PT ;  /* 0x000000040e007c0c */ /* 0x020fe4000bf06270 */
[----:B------:R-:W-:Y:S02]  /*69a0*/  MOV R0, c[0x0][0x288] ;  /* 0x0000a20000007a02 */ /* 0x000fe40000000f00 */
[----:B-1----:R-:W-:Y:S02]  /*69b0*/  MOV R16, R105 ;  /* 0x0000006900107202 */ /* 0x002fe40000000f00 */
[----:B------:R-:W-:Y:S02]  /*69c0*/  MOV R17, R104 ;  /* 0x0000006800117202 */ /* 0x000fe40000000f00 */
[----:B------:R-:W-:Y:S03]  /*69d0*/  MOV R65, R63 ;  /* 0x0000003f00417202 */ /* 0x000fe60000000f00 */
[----:B------:R-:W-:Y:S02]  /*69e0*/  IMAD.WIDE.U32 R16, R0, 0x160, R16 ;  /* 0x0000016000107825 */ /* 0x000fe400078e0010 */
[C---:B------:R-:W-:Y:S02]  /*69f0*/  @!P0 SHF.L.U32 R2, R131.reuse, 0x1, RZ ;  /* 0x0000000183028819 */ /* 0x040fe400000006ff */
[----:B------:R-:W-:Y:S02]  /*6a00*/  @!P0 SHF.L.U64.HI R0, R131, 0x1, R116 ;  /* 0x0000000183008819 */ /* 0x000fe40000010274 */
[----:B------:R-:W-:Y:S02]  /*6a10*/  @!P0 IADD3 R6, P1, R2, R28, RZ ;  /* 0x0000001c02068210 */ /* 0x000fe40007f3e0ff */
[----:B------:R-:W-:Y:S03]  /*6a20*/  IADD3 R17, R17, UR22, RZ ;  /* 0x0000001611117c10 */ /* 0x000fe6000fffe0ff */
[----:B------:R-:W-:Y:S01]  /*6a30*/  @!P0 IMAD.X R7, R0, 0x1, R27, P1 ;  /* 0x0000000100078824 */ /* 0x000fe200008e061b */
[----:B------:R-:W-:Y:S02]  /*6a40*/  @!P0 IADD3 R2, P1, R2, R10, RZ ;  /* 0x0000000a02028210 */ /* 0x000fe40007f3e0ff */
[----:B------:R-:W2:Y:S02]  /*6a50*/  LDG.E.128 R16, [R16.64] ;  /* 0x0000000610107981 */ /* 0x000ea4000c1e1d00 */
[----:B------:R-:W-:Y:S06]  /*6a60*/  @!P0 IADD3.X R3, R0, R9, RZ, P1, !PT ;  /* 0x0000000900038210 */ /* 0x000fec0000ffe4ff */
[----:B------:R-:W3:Y:S06]  /*6a70*/  @!P0 LDG.E.64 R2, [R2.64] ;  /* 0x0000000602028981 */ /* 0x000eec000c1e1b00 */
[----:B------:R-:W4:Y:S02]  /*6a80*/  @!P0 LDG.E.64 R6, [R6.64] ;  /* 0x0000000606068981 */ /* 0x000f24000c1e1b00 */
[--C-:B----4-:R-:W-:Y:S01]  /*6a90*/  @!P0 HADD2.F32 R23, -RZ, R7.reuse.H0_H0 ;  /* 0x20000007ff178230 */ /* 0x110fe20000004100 */
[----:B--2---:R-:W-:Y:S01]  /*6aa0*/  @!P0 MOV R4, R16 ;  /* 0x0000001000048202 */ /* 0x004fe20000000f00 */
[----:B---3--:R-:W-:Y:S02]  /*6ab0*/  @!P0 HADD2.F32 R0, -RZ, R2.H0_H0 ;  /* 0x20000002ff008230 */ /* 0x008fe40000004100 */
[----:B------:R-:W-:Y:S01]  /*6ac0*/  @!P0 HADD2.F32 R24, -RZ, R7.H1_H1 ;  /* 0x30000007ff188230 */ /* 0x000fe20000004100 */
[----:B------:R-:W-:Y:S01]  /*6ad0*/  @!P0 MOV R7, R17 ;  /* 0x0000001100078202 */ /* 0x000fe20000000f00 */
[----:B------:R-:W-:Y:S02]  /*6ae0*/  @!P0 HADD2.F32 R8, -RZ, R4.H1_H1 ;  /* 0x30000004ff088230 */ /* 0x000fe40000004100 */
[--C-:B------:R-:W-:Y:S02]  /*6af0*/  @!P0 HADD2.F32 R20, -RZ, R6.reuse.H0_H0 ;  /* 0x20000006ff148230 */ /* 0x100fe40000004100 */
[----:B------:R-:W-:Y:S01]  /*6b00*/  @!P0 HADD2.F32 R22, -RZ, R6.H1_H1 ;  /* 0x30000006ff168230 */ /* 0x000fe20000004100 */
[-C--:B------:R-:W-:Y:S01]  /*6b10*/  @!P0 FMUL.FTZ R25, R8, R0.reuse ;  /* 0x0000000008198220 */ /* 0x080fe20000410000 */
        /* <DEDUP_REMOVED lines=40> */
.L_x_2564:
[----:B------:R-:W-:Y:S05]  /*6da0*/  BSYNC B0 ;  /* 0x0000000000007941 */ /* 0x000fea0003800000 */
.L_x_2563:
        /* <DEDUP_REMOVED lines=12> */
[----:B------:R-:W-:Y:S02]  /*6e70*/  IADD3 R17, R17, UR21, RZ ;  /* 0x0000001511117c10 */ /* 0x000fe4000fffe0ff */
[C---:B------:R-:W-:Y:S02]  /*6e80*/  @!P0 IADD3 R6, P2, R2.reuse, R28, RZ ;  /* 0x0000001c02068210 */ /* 0x040fe40007f5e0ff */
[----:B------:R-:W-:Y:S02]  /*6e90*/  @!P0 IADD3 R2, P1, R2, R10, RZ ;  /* 0x0000000a02028210 */ /* 0x000fe40007f3e0ff */
[----:B------:R-:W2:Y:S01]  /*6ea0*/  LDG.E.128 R16, [R16.64] ;  /* 0x0000000610107981 */ /* 0x000ea2000c1e1d00 */
[C---:B------:R-:W-:Y:S01]  /*6eb0*/  @!P0 IMAD.X R7, R0.reuse, 0x1, R27, P2 ;  /* 0x0000000100078824 */ /* 0x040fe200010e061b */
        /* <DEDUP_REMOVED lines=52> */
.L_x_2566:
[----:B------:R-:W-:Y:S05]  /*7200*/  BSYNC B0 ;  /* 0x0000000000007941 */ /* 0x000fea0003800000 */
.L_x_2565:
        /* <DEDUP_REMOVED lines=69> */
.L_x_2568:
[----:B------:R-:W-:Y:S05]  /*7660*/  BSYNC B0 ;  /* 0x0000000000007941 */ /* 0x000fea0003800000 */
.L_x_2567:
        /* <DEDUP_REMOVED lines=69> */
.L_x_2570:
[----:B------:R-:W-:Y:S05]  /*7ac0*/  BSYNC B0 ;  /* 0x0000000000007941 */ /* 0x000fea0003800000 */
.L_x_2569:
        /* <DEDUP_REMOVED lines=69> */
.L_x_2572:
[----:B------:R-:W-:Y:S05]  /*7f20*/  BSYNC B0 ;  /* 0x0000000000007941 */ /* 0x000fea0003800000 */
.L_x_2571:
[----:B------:R-:W-:Y:S01]  /*7f30*/  IMAD.MOV.U32 R0, RZ, RZ, c[0x0][0x230] ;  /* 0x00008c00ff007624 */ /* 0x000fe200078e00ff */
[----:B------:R-:W-:Y:S01]  /*7f40*/  ULDC UR4, c[0x0][0x230] ;  /* 0x00008c0000047ab9 */ /* 0x000fe20000000800 */
[----:B------:R-:W-:Y:S02]  /*7f50*/  IMAD.MOV.U32 R26, RZ, RZ, R28 ;  /* 0x000000ffff1a7224 */ /* 0x000fe400078e001c */
[----:B------:R-:W-:Y:S02]  /*7f60*/  IMAD.U32 R0, R0, -0x80, RZ ;  /* 0xffffff8000007824 */ /* 0x000fe400078e00ff */
[----:B------:R-:W-:Y:S03]  /*7f70*/  IMAD.MOV.U32 R8, RZ, RZ, R10 ;  /* 0x000000ffff087224 */ /* 0x000fe600078e000a */
[C---:B------:R-:W-:Y:S02]  /*7f80*/  LEA R28, P1, R0.reuse, R26, 0x1 ;  /* 0x0000001a001c7211 */ /* 0x040fe400078208ff */
[C---:B------:R-:W-:Y:S02]  /*7f90*/  LEA R10, P0, R0.reuse, R8, 0x1 ;  /* 0x00000008000a7211 */ /* 0x040fe400078008ff */
[C---:B------:R-:W-:Y:S02]  /*7fa0*/  LEA.HI.X.SX32 R27, R0.reuse, R27, 0x1, P1 ;  /* 0x0000001b001b7211 */ /* 0x040fe400008f0eff */
[----:B------:R-:W-:Y:S01]  /*7fb0*/  LEA.HI.X.SX32 R9, R0, R9, 0x1, P0 ;  /* 0x0000000900097211 */ /* 0x000fe200000f0eff */
[----:B------:R-:W-:-:S05]  /*7fc0*/  BRA `(.L_x_2573) ;  /* 0x0000751000007947 */ /* 0x000fca0003800000 */
.L_x_2540:
[----:B------:R-:W-:Y:S01]  /*7fd0*/  ULEA.HI UR29, UR4, UR4, URZ, 0x1 ;  /* 0x00000004041d7291 */ /* 0x000fe2000f8f083f */
[----:B------:R-:W-:Y:S03]  /*7fe0*/  BSSY B1, `(.L_x_2574) ;  /* 0x0000061000017945 */ /* 0x000fe60003800000 */
[----:B------:R-:W-:Y:S06]  /*7ff0*/  USHF.R.S32.HI UR29, URZ, 0x1, UR29 ;  /* 0x000000013f1d7899 */ /* 0x000fec000801141d */
[----:B------:R-:W-:Y:S01]  /*8000*/  MOV R194, UR29 ;  /* 0x0000001d00c27c02 */ /* 0x000fe20008000f00 */
[----:B------:R-:W-:-:S05]  /*8010*/  @!P1 BRA `(.L_x_2575) ;  /* 0x000005d000009947 */ /* 0x000fca0003800000 */
[----:B------:R-:W-:Y:S01]  /*8020*/  IMAD.MOV.U32 R2, RZ, RZ, R105 ;  /* 0x000000ffff027224 */ /* 0x000fe200078e0069 */
[----:B------:R-:W-:Y:S01]  /*8030*/  MOV R3, R104 ;  /* 0x0000006800037202 */ /* 0x000fe20000000f00 */
[----:B------:R-:W-:Y:S01]  /*8040*/  BSSY B0, `(.L_x_2576) ;  /* 0x0000058000007945 */ /* 0x000fe20003800000 */
[----:B-----5:R-:W-:Y:S03]  /*8050*/  ISETP.GE.AND P0, PT, R14, UR4, PT ;  /* 0x000000040e007c0c */ /* 0x020fe6000bf06270 */
[----:B------:R2:W5:Y:S10]  /*8060*/  LDG.E.128 R20, [R2.64] ;  /* 0x0000000602147981 */ /* 0x000574000c1e1d00 */
[----:B------:R-:W-:-:S05]  /*8070*/  @P0 BRA `(.L_x_2577) ;  /* 0x0000054000000947 */ /* 0x000fca0003800000 */
[----:B------:R-:W-:Y:S02]  /*8080*/  ISETP.GE.AND P0, PT, R14, R194, PT ;  /* 0x000000c20e00720c */ /* 0x000fe40003f06270 */
[----:B------:R-:W-:Y:S02]  /*8090*/  MOV R0, RZ ;  /* 0x000000ff00007202 */ /* 0x000fe40000000f00 */
[----:B-1----:R-:W-:Y:S02]  /*80a0*/  MOV R4, R107 ;  /* 0x0000006b00047202 */ /* 0x002fe40000000f00 */
[----:B------:R-:W-:Y:S02]  /*80b0*/  MOV R5, R106 ;  /* 0x0000006a00057202 */ /* 0x000fe40000000f00 */
[----:B-----5:R-:W-:Y:S02]  /*80c0*/  MOV R31, R21 ;  /* 0x00000015001f7202 */ /* 0x020fe40000000f00 */
[----:B------:R-:W-:Y:S02]  /*80d0*/  MOV R30, R22 ;  /* 0x00000016001e7202 */ /* 0x000fe40000000f00 */
[----:B------:R-:W-:Y:S02]  /*80e0*/  MOV R29, R23 ;  /* 0x00000017001d7202 */ /* 0x000fe40000000f00 */
[----:B------:R-:W-:Y:S04]  /*80f0*/  @P0 IADD3 R0, RZ, -UR29, RZ ;  /* 0x8000001dff000c10 */ /* 0x000fe8000fffe0ff */
[C---:B------:R-:W-:Y:S04]  /*8100*/  LEA R32, P1, R0.reuse, R4, 0x1 ;  /* 0x0000000400207211 */ /* 0x040fe800078208ff */
[----:B------:R-:W-:Y:S02]  /*8110*/  LEA.HI.X.SX32 R33, R0, R5, 0x1, P1 ;  /* 0x0000000500217211 */ /* 0x000fe400008f0eff */
[----:B------:R-:W-:Y:S02]  /*8120*/  MOV R0, R194 ;  /* 0x000000c200007202 */ /* 0x000fe40000000f00 */
[----:B------:R-:W-:Y:S02]  /*8130*/  @P0 IADD3 R0, RZ, -UR29, RZ ;  /* 0x8000001dff000c10 */ /* 0x000fe4000fffe0ff */
[----:B------:R-:W3:Y:S02]  /*8140*/  LDG.E.128 R32, [R32.64] ;  /* 0x0000000620207981 */ /* 0x000ee4000c1e1d00 */
[C---:B------:R-:W-:Y:S02]  /*8150*/  LEA R4, P1, R0.reuse, R2, 0x1 ;  /* 0x0000000200047211 */ /* 0x040fe400078208ff */
[----:B--2---:R-:W-:Y:S02]  /*8160*/  MOV R2, R109 ;  /* 0x0000006d00027202 */ /* 0x004fe40000000f00 */
[----:B------:R-:W-:Y:S02]  /*8170*/  LEA.HI.X.SX32 R5, R0, R3, 0x1, P1 ;  /* 0x0000000300057211 */ /* 0x000fe400008f0eff */
[----:B------:R-:W-:Y:S02]  /*8180*/  MOV R0, RZ ;  /* 0x000000ff00007202 */ /* 0x000fe40000000f00 */
[----:B------:R-:W-:Y:S02]  /*8190*/  @P0 IADD3 R0, RZ, -UR29, RZ ;  /* 0x8000001dff000c10 */ /* 0x000fe4000fffe0ff */
[----:B------:R-:W2:Y:S01]  /*81a0*/  LDG.E.128 R4, [R4.64] ;  /* 0x0000000604047981 */ /* 0x000ea2000c1e1d00 */
[----:B------:R-:W-:Y:S02]  /*81b0*/  MOV R3, R108 ;  /* 0x0000006c00037202 */ /* 0x000fe40000000f00 */
[C---:B------:R-:W-:Y:S04]  /*81c0*/  LEA R24, P1, R0.reuse, R2, 0x1 ;  /* 0x0000000200187211 */ /* 0x040fe800078208ff */
[----:B------:R-:W-:Y:S01]  /*81d0*/  LEA.HI.X.SX32 R25, R0, R3, 0x1, P1 ;  /* 0x0000000300197211 */ /* 0x000fe200008f0eff */
[--C-:B---3--:R-:W-:Y:S02]  /*81e0*/  HADD2.F32 R0, -RZ, R32.reuse.H0_H0 ;  /* 0x20000020ff007230 */ /* 0x108fe40000004100 */
[----:B------:R-:W-:Y:S02]  /*81f0*/  HADD2.F32 R2, -RZ, R32.H1_H1 ;  /* 0x30000020ff027230 */ /* 0x000fe40000004100 */
        /* <DEDUP_REMOVED lines=12> */
[--C-:B--2---:R-:W-:Y:S01]  /*82c0*/  HADD2.F32 R21, -RZ, R4.reuse.H0_H0 ;  /* 0x20000004ff157230 */ /* 0x104fe20000004100 */
[----:B------:R1:W2:Y:S01]  /*82d0*/  LDG.E.128 R32, [R24.64] ;  /* 0x0000000618207981 */ /* 0x0002a2000c1e1d00 */
[----:B------:R-:W-:Y:S02]  /*82e0*/  @!P0 FADD.FTZ R16, -R16, -RZ ;  /* 0x800000ff10108221 */ /* 0x000fe40000010100 */
[----:B------:R-:W-:Y:S02]  /*82f0*/  @!P0 FADD.FTZ R8, -R8, -RZ ;  /* 0x800000ff08088221 */ /* 0x000fe40000010100 */
[----:B------:R-:W-:Y:S01]  /*8300*/  FMUL.FTZ R0, R21, R0 ;  /* 0x0000000015007220 */ /* 0x000fe20000410000 */
[----:B------:R-:W-:Y:S01]  /*8310*/  HADD2.F32 R21, -RZ, R7.H0_H0 ;  /* 0x20000007ff157230 */ /* 0x000fe20000004100 */
[----:B-1----:R-:W-:Y:S01]  /*8320*/  MOV R24, R20 ;  /* 0x0000001400187202 */ /* 0x002fe20000000f00 */
[----:B------:R-:W-:Y:S02]  /*8330*/  HADD2.F32 R20, -RZ, R4.H1_H1 ;  /* 0x30000004ff147230 */ /* 0x000fe40000004100 */
[----:B------:R-:W-:Y:S03]  /*8340*/  HADD2.F32 R4, -RZ, R5.H0_H0 ;  /* 0x20000005ff047230 */ /* 0x000fe60000004100 */
[----:B------:R-:W-:Y:S01]  /*8350*/  FMUL.FTZ R2, R20, R2 ;  /* 0x0000000214027220 */ /* 0x000fe20000410000 */
[----:B------:R-:W-:Y:S01]  /*8360*/  HADD2.F32 R20, -RZ, R7.H1_H1 ;  /* 0x30000007ff147230 */ /* 0x000fe20000004100 */
[----:B------:R-:W-:Y:S01]  /*8370*/  FMUL.FTZ R3, R4, R3 ;  /* 0x0000000304037220 */ /* 0x000fe20000410000 */
[----:B------:R-:W-:Y:S01]  /*8380*/  HADD2.F32 R4, -RZ, R5.H1_H1 ;  /* 0x30000005ff047230 */ /* 0x000fe20000004100 */
        /* <DEDUP_REMOVED lines=9> */
[----:B------:R-:W-:Y:S02]  /*8420*/  HADD2.F32 R20, -RZ, R31.H0_H0 ;  /* 0x2000001fff147230 */ /* 0x000fe40000004100 */
[--C-:B--2---:R-:W-:Y:S02]  /*8430*/  HADD2.F32 R17, -RZ, R32.reuse.H0_H0 ;  /* 0x20000020ff117230 */ /* 0x104fe40000004100 */
[----:B------:R-:W-:Y:S02]  /*8440*/  HADD2.F32 R19, -RZ, R32.H1_H1 ;  /* 0x30000020ff137230 */ /* 0x000fe40000004100 */
[--C-:B------:R-:W-:Y:S01]  /*8450*/  HADD2.F32 R21, -RZ, R33.reuse.H0_H0 ;  /* 0x20000021ff157230 */ /* 0x100fe20000004100 */
[----:B------:R-:W-:Y:S01]  /*8460*/  FFMA.FTZ R0, R16, R17, R0 ;  /* 0x0000001110007223 */ /* 0x000fe20000010000 */
[----:B------:R-:W-:Y:S01]  /*8470*/  HADD2.F32 R22, -RZ, R33.H1_H1 ;  /* 0x30000021ff167230 */ /* 0x000fe20000004100 */
[----:B------:R-:W-:Y:S01]  /*8480*/  FFMA.FTZ R2, R18, R19, R2 ;  /* 0x0000001312027223 */ /* 0x000fe20000010002 */
[----:B------:R-:W-:Y:S01]  /*8490*/  HADD2.F32 R16, -RZ, R31.H1_H1 ;  /* 0x3000001fff107230 */ /* 0x000fe20000004100 */
[----:B------:R-:W-:Y:S01]  /*84a0*/  FFMA.FTZ R3, R20, R21, R3 ;  /* 0x0000001514037223 */ /* 0x000fe20000010003 */
[----:B------:R-:W-:Y:S02]  /*84b0*/  HADD2.F32 R23, -RZ, R34.H0_H0 ;  /* 0x20000022ff177230 */ /* 0x000fe40000004100 */
        /* <DEDUP_REMOVED lines=13> */
[----:B------:R-:W-:Y:S01]  /*8590*/  FFMA.FTZ R8, R20, R26, R8 ;  /* 0x0000001a14087223 */ /* 0x000fe20000010008 */
[----:B------:R-:W-:Y:S04]  /*85a0*/  F2FP.PACK_AB R20, R2, R0 ;  /* 0x000000000214723e */ /* 0x000fe800000000ff */
[----:B------:R-:W-:Y:S02]  /*85b0*/  F2FP.PACK_AB R23, R8, R7 ;  /* 0x000000070817723e */ /* 0x000fe400000000ff */
.L_x_2577:
[----:B------:R-:W-:Y:S05]  /*85c0*/  BSYNC B0 ;  /* 0x0000000000007941 */ /* 0x000fea0003800000 */
.L_x_2576:
[----:B------:R-:W-:Y:S05]  /*85d0*/  MOV R65, R63 ;  /* 0x0000003f00417202 */ /* 0x000fea0000000f00 */
[----:B-----5:R3:W-:Y:S02]  /*85e0*/  STG.E.128 [R64.64], R20 ;  /* 0x0000001440007986 */ /* 0x0207e4000c101d06 */
.L_x_2575:
[----:B------:R-:W-:Y:S05]  /*85f0*/  BSYNC B1 ;  /* 0x0000000000017941 */ /* 0x000fea0003800000 */
.L_x_2574:
[----:B------:R-:W-:Y:S01]  /*8600*/  BSSY B1, `(.L_x_2578) ;  /* 0x0000060000017945 */ /* 0x000fe20003800000 */
[----:B------:R-:W-:-:S05]  /*8610*/  @!P4 BRA `(.L_x_2579) ;  /* 0x000005e00000c947 */ /* 0x000fca0003800000 */
[C---:B--2---:R-:W-:Y:S01]  /*8620*/  LEA R2, P0, R111.reuse, R105, 0x1 ;  /* 0x000000696f027211 */ /* 0x044fe200078008ff */
[----:B------:R-:W-:Y:S03]  /*8630*/  BSSY B0, `(.L_x_2580) ;  /* 0x0000059000007945 */ /* 0x000fe60003800000 */
[----:B------:R-:W-:Y:S02]  /*8640*/  LEA.HI.X R3, R111, R104, R110, 0x1, P0 ;  /* 0x000000686f037211 */ /* 0x000fe400000f0c6e */
[----:B-----5:R-:W-:Y:S03]  /*8650*/  ISETP.GE.AND P0, PT, R14, UR4, PT ;  /* 0x000000040e007c0c */ /* 0x020fe6000bf06270 */
[----:B---3--:R2:W5:Y:S10]  /*8660*/  LDG.E.128 R20, [R2.64] ;  /* 0x0000000602147981 */ /* 0x008574000c1e1d00 */
[----:B------:R-:W-:-:S05]  /*8670*/  @P0 BRA `(.L_x_2581) ;  /* 0x0000054000000947 */ /* 0x000fca0003800000 */
[-C--:B------:R-:W-:Y:S02]  /*8680*/  ISETP.GE.AND P0, PT, R14, R194.reuse, PT ;  /* 0x000000c20e00720c */ /* 0x080fe40003f06270 */
[----:B------:R-:W-:Y:S02]  /*8690*/  MOV R0, R194 ;  /* 0x000000c200007202 */ /* 0x000fe40000000f00 */
[----:B-1---5:R-:W-:Y:S02]  /*86a0*/  MOV R31, R21 ;  /* 0x00000015001f7202 */ /* 0x022fe40000000f00 */
[----:B------:R-:W-:Y:S02]  /*86b0*/  MOV R30, R22 ;  /* 0x00000016001e7202 */ /* 0x000fe40000000f00 */
[----:B------:R-:W-:Y:S05]  /*86c0*/  MOV R29, R23 ;  /* 0x00000017001d7202 */ /* 0x000fea0000000f00 */
[----:B------:R-:W-:Y:S04]  /*86d0*/  @P0 IADD3 R0, RZ, -UR29, RZ ;  /* 0x8000001dff000c10 */ /* 0x000fe8000fffe0ff */
[C---:B------:R-:W-:Y:S04]  /*86e0*/  LEA R4, P1, R0.reuse, R2, 0x1 ;  /* 0x0000000200047211 */ /* 0x040fe800078208ff */
[----:B------:R-:W-:Y:S02]  /*86f0*/  LEA.HI.X.SX32 R5, R0, R3, 0x1, P1 ;  /* 0x0000000300057211 */ /* 0x000fe400008f0eff */
[----:B--2---:R-:W-:Y:S02]  /*8700*/  MOV R3, RZ ;  /* 0x000000ff00037202 */ /* 0x004fe40000000f00 */
[----:B------:R-:W-:Y:S02]  /*8710*/  @P0 IADD3 R3, RZ, -UR29, RZ ;  /* 0x8000001dff030c10 */ /* 0x000fe4000fffe0ff */
[----:B------:R-:W-:Y:S02]  /*8720*/  MOV R0, RZ ;  /* 0x000000ff00007202 */ /* 0x000fe40000000f00 */
[----:B------:R-:W-:Y:S02]  /*8730*/  IADD3 R6, P1, R141, R3, RZ ;  /* 0x000000038d067210 */ /* 0x000fe40007f3e0ff */
[----:B------:R-:W-:Y:S02]  /*8740*/  @P0 IADD3 R0, RZ, -UR29, RZ ;  /* 0x8000001dff000c10 */ /* 0x000fe4000fffe0ff */
[----:B------:R-:W-:Y:S02]  /*8750*/  LEA.HI.X.SX32 R3, R3, R126, 0x1, P1 ;  /* 0x0000007e03037211 */ /* 0x000fe400008f0eff */
[----:B------:R-:W-:Y:S04]  /*8760*/  IADD3 R2, P1, R141, R0, RZ ;  /* 0x000000008d027210 */ /* 0x000fe80007f3e0ff */
[----:B------:R-:W-:Y:S02]  /*8770*/  LEA.HI.X.SX32 R0, R0, R126, 0x1, P1 ;  /* 0x0000007e00007211 */ /* 0x000fe400008f0eff */
[C---:B------:R-:W-:Y:S04]  /*8780*/  LEA R32, P1, R6.reuse, R107, 0x1 ;  /* 0x0000006b06207211 */ /* 0x040fe800078208ff */
[----:B------:R-:W-:Y:S02]  /*8790*/  LEA.HI.X R33, R6, R106, R3, 0x1, P1 ;  /* 0x0000006a06217211 */ /* 0x000fe400008f0c03 */
[----:B------:R-:W2:Y:S01]  /*87a0*/  LDG.E.128 R4, [R4.64] ;  /* 0x0000000604047981 */ /* 0x000ea2000c1e1d00 */
[C---:B------:R-:W-:Y:S04]  /*87b0*/  LEA R24, P1, R2.reuse, R109, 0x1 ;  /* 0x0000006d02187211 */ /* 0x040fe800078208ff */
[----:B------:R-:W-:Y:S03]  /*87c0*/  LEA.HI.X R25, R2, R108, R0, 0x1, P1 ;  /* 0x0000006c02197211 */ /* 0x000fe600008f0c00 */
[----:B------:R-:W3:Y:S01]  /*87d0*/  LDG.E.128 R32, [R32.64] ;  /* 0x0000000620207981 */ /* 0x000ee2000c1e1d00 */
[----:B--2---:R-:W-:Y:S02]  /*87e0*/  HADD2.F32 R21, -RZ, R4.H0_H0 ;  /* 0x20000004ff157230 */ /* 0x004fe40000004100 */
        /* <DEDUP_REMOVED lines=13> */
[----:B------:R-:W-:Y:S01]  /*88c0*/  @!P0 FADD.FTZ R17, -R17, -RZ ;  /* 0x800000ff11118221 */ /* 0x000fe20000010100 */
[----:B------:R-:W-:Y:S01]  /*88d0*/  HADD2.F32 R21, -RZ, R7.H0_H0 ;  /* 0x20000007ff157230 */ /* 0x000fe20000004100 */
[----:B------:R1:W2:Y:S01]  /*88e0*/  LDG.E.128 R32, [R24.64] ;  /* 0x0000000618207981 */ /* 0x0002a2000c1e1d00 */
[----:B------:R-:W-:Y:S02]  /*88f0*/  @!P0 FADD.FTZ R16, -R16, -RZ ;  /* 0x800000ff10108221 */ /* 0x000fe40000010100 */
[----:B------:R-:W-:Y:S02]  /*8900*/  @!P0 FADD.FTZ R18, -R18, -RZ ;  /* 0x800000ff12128221 */ /* 0x000fe40000010100 */
[----:B------:R-:W-:Y:S01]  /*8910*/  @!P0 FADD.FTZ R8, -R8, -RZ ;  /* 0x800000ff08088221 */ /* 0x000fe20000010100 */
        /* <DEDUP_REMOVED lines=42> */
.L_x_2581:
[----:B------:R-:W-:Y:S05]  /*8bc0*/  BSYNC B0 ;  /* 0x0000000000007941 */ /* 0x000fea0003800000 */
.L_x_2580:
[C---:B--2---:R-:W-:Y:S04]  /*8bd0*/  LEA R2, P0, R47.reuse, R64, 0x1 ;  /* 0x000000402f027211 */ /* 0x044fe800078008ff */
[----:B------:R-:W-:Y:S05]  /*8be0*/  LEA.HI.X R3, R47, R63, R46, 0x1, P0 ;  /* 0x0000003f2f037211 */ /* 0x000fea00000f0c2e */
[----:B-----5:R2:W-:Y:S04]  /*8bf0*/  STG.E.128 [R2.64], R20 ;  /* 0x0000001402007986 */ /* 0x0205e8000c101d06 */
.L_x_2579:
[----:B------:R-:W-:Y:S05]  /*8c00*/  BSYNC B1 ;  /* 0x0000000000017941 */ /* 0x000fea0003800000 */
.L_x_2578:
[----:B------:R-:W-:Y:S01]  /*8c10*/  LOP3.LUT P0, RZ, R236, 0x1, RZ, 0xc0, !PT ;  /* 0x00000001ecff7812 */ /* 0x000fe2000780c0ff */
[----:B------:R-:W-:Y:S01]  /*8c20*/  @!UPT UIADD3 URZ, URZ, URZ, URZ ;  /* 0x0000003f3f3ff290 */ /* 0x000fe2000fffe03f */
[----:B------:R-:W-:Y:S11]  /*8c30*/  BSSY B1, `(.L_x_2582) ;  /* 0x0000060000017945 */ /* 0x000ff60003800000 */
        /* <DEDUP_REMOVED lines=18> */
[C---:B------:R-:W-:Y:S02]  /*8d60*/  IADD3 R6, P1, R140.reuse, R3, RZ ;  /* 0x000000038c067210 */ /* 0x040fe40007f3e0ff */
[----:B------:R-:W-:Y:S02]  /*8d70*/  @P0 IADD3 R0, RZ, -UR29, RZ ;  /* 0x8000001dff000c10 */ /* 0x000fe4000fffe0ff */
[-C--:B------:R-:W-:Y:S02]  /*8d80*/  LEA.HI.X.SX32 R3, R3, R125.reuse, 0x1, P1 ;  /* 0x0000007d03037211 */ /* 0x080fe400008f0eff */
        /* <DEDUP_REMOVED lines=70> */
.L_x_2585:
[----:B------:R-:W-:Y:S05]  /*91f0*/  BSYNC B0 ;  /* 0x0000000000007941 */ /* 0x000fea0003800000 */
.L_x_2584:
[C---:B--2---:R-:W-:Y:S04]  /*9200*/  LEA R2, P0, R186.reuse, R64, 0x1 ;  /* 0x00000040ba027211 */ /* 0x044fe800078008ff */
[----:B------:R-:W-:Y:S05]  /*9210*/  LEA.HI.X R3, R186, R63, R70, 0x1, P0 ;  /* 0x0000003fba037211 */ /* 0x000fea00000f0c46 */
[----:B-----5:R2:W-:Y:S04]  /*9220*/  STG.E.128 [R2.64], R20 ;  /* 0x0000001402007986 */ /* 0x0205e8000c101d06 */
.L_x_2583:
[----:B------:R-:W-:Y:S05]  /*9230*/  BSYNC B1 ;  /* 0x0000000000017941 */ /* 0x000fea0003800000 */
.L_x_2582:
[----:B------:R-:W-:Y:S01]  /*9240*/  BSSY B1, `(.L_x_2586) ;  /* 0x0000066000017945 */ /* 0x000fe20003800000 */
[----:B------:R-:W-:-:S05]  /*9250*/  @!P3 BRA `(.L_x_2587) ;  /* 0x000006400000b947 */ /* 0x000fca0003800000 */
[----:B------:R-:W-:Y:S01]  /*9260*/  IMAD.MOV.U32 R0, RZ, RZ, c[0x0][0x288] ;  /* 0x0000a200ff007624 */ /* 0x000fe200078e00ff */
[----:B--2---:R-:W-:Y:S01]  /*9270*/  MOV R2, R105 ;  /* 0x0000006900027202 */ /* 0x004fe20000000f00 */
[----:B------:R-:W-:Y:S01]  /*9280*/  IMAD.MOV.U32 R3, RZ, RZ, R104 ;  /* 0x000000ffff037224 */ /* 0x000fe200078e0068 */
[----:B-----5:R-:W-:Y:S01]  /*9290*/  ISETP.GE.AND P0, PT, R14, UR4, PT ;  /* 0x000000040e007c0c */ /* 0x020fe2000bf06270 */
[----:B------:R-:W-:Y:S02]  /*92a0*/  BSSY B0, `(.L_x_2588) ;  /* 0x0000059000007945 */ /* 0x000fe40003800000 */
[----:B------:R-:W-:Y:S05]  /*92b0*/  IMAD.WIDE.U32 R2, R0, 0x60, R2 ;  /* 0x0000006000027825 */ /* 0x000fea00078e0002 */
[----:B------:R-:W-:Y:S05]  /*92c0*/  IADD3 R3, R3, UR17, RZ ;  /* 0x0000001103037c10 */ /* 0x000fea000fffe0ff */
[----:B---3--:R2:W5:Y:S01]  /*92d0*/  LDG.E.128 R20, [R2.64] ;  /* 0x0000000602147981 */ /* 0x008562000c1e1d00 */
        /* <DEDUP_REMOVED lines=85> */
.L_x_2589:
[----:B------:R-:W-:Y:S05]  /*9830*/  BSYNC B0 ;  /* 0x0000000000007941 */ /* 0x000fea0003800000 */
.L_x_2588:
[----:B------:R-:W-:Y:S02]  /*9840*/  MOV R0, 0x60 ;  /* 0x0000006000007802 */ /* 0x000fe40000000f00 */
[----:B------:R-:W-:Y:S05]  /*9850*/  MOV R65, R63 ;  /* 0x0000003f00417202 */ /* 0x000fea0000000f00 */
[C---:B--2---:R-:W-:Y:S04]  /*9860*/  IMAD.WIDE.U32 R2, R0.reuse, c[0x0][0x198], R64 ;  /* 0x0000660000027a25 */ /* 0x044fe800078e0040 */
[----:B------:R-:W-:Y:S05]  /*9870*/  IMAD R0, R0, c[0x0][0x19c], RZ ;  /* 0x0000670000007a24 */ /* 0x000fea00078e02ff */
[----:B------:R-:W-:Y:S05]  /*9880*/  IADD3 R3, R3, R0, RZ ;  /* 0x0000000003037210 */ /* 0x000fea0007ffe0ff */
[----:B-----5:R2:W-:Y:S02]  /*9890*/  STG.E.128 [R2.64], R20 ;  /* 0x0000001402007986 */ /* 0x0205e4000c101d06 */
.L_x_2587:
[----:B------:R-:W-:Y:S05]  /*98a0*/  BSYNC B1 ;  /* 0x0000000000017941 */ /* 0x000fea0003800000 */
.L_x_2586:
        /* <DEDUP_REMOVED lines=94> */
.L_x_2593:
[----:B------:R-:W-:Y:S05]  /*9e90*/  BSYNC B0 ;  /* 0x0000000000007941 */ /* 0x000fea0003800000 */
.L_x_2592:
[C---:B--2---:R-:W-:Y:S04]  /*9ea0*/  LEA R2, P0, R190.reuse, R64, 0x1 ;  /* 0x00000040be027211 */ /* 0x044fe800078008ff */
[----:B------:R-:W-:Y:S05]  /*9eb0*/  LEA.HI.X R3, R190, R63, R73, 0x1, P0 ;  /* 0x0000003fbe037211 */ /* 0x000fea00000f0c49 */
[----:B-----5:R2:W-:Y:S04]  /*9ec0*/  STG.E.128 [R2.64], R20 ;  /* 0x0000001402007986 */ /* 0x0205e8000c101d06 */
.L_x_2591:
[----:B------:R-:W-:Y:S05]  /*9ed0*/  BSYNC B1 ;  /* 0x0000000000017941 */ /* 0x000fea0003800000 */
.L_x_2590:
        /* <DEDUP_REMOVED lines=95> */
.L_x_2597:
[----:B------:R-:W-:Y:S05]  /*a4d0*/  BSYNC B0 ;  /* 0x0000000000007941 */ /* 0x000fea0003800000 */
.L_x_2596:
[----:B------:R-:W-:Y:S02]  /*a4e0*/  MOV R0, 0xa0 ;  /* 0x000000a000007802 */ /* 0x000fe40000000f00 */
[----:B------:R-:W-:Y:S05]  /*a4f0*/  MOV R65, R63 ;  /* 0x0000003f00417202 */ /* 0x000fea0000000f00 */
[C---:B--2---:R-:W-:Y:S04]  /*a500*/  IMAD.WIDE.U32 R2, R0.reuse, c[0x0][0x198], R64 ;  /* 0x0000660000027a25 */ /* 0x044fe800078e0040 */
[----:B------:R-:W-:Y:S05]  /*a510*/  IMAD R0, R0, c[0x0][0x19c], RZ ;  /* 0x0000670000007a24 */ /* 0x000fea00078e02ff */
[----:B------:R-:W-:Y:S05]  /*a520*/  IADD3 R3, R3, R0, RZ ;  /* 0x0000000003037210 */ /* 0x000fea0007ffe0ff */
[----:B-----5:R2:W-:Y:S02]  /*a530*/  STG.E.128 [R2.64], R20 ;  /* 0x0000001402007986 */ /* 0x0205e4000c101d06 */
.L_x_2595:
[----:B------:R-:W-:Y:S05]  /*a540*/  BSYNC B1 ;  /* 0x0000000000017941 */ /* 0x000fea0003800000 */
.L_x_2594:
        /* <DEDUP_REMOVED lines=95> */
.L_x_2601:
[----:B------:R-:W-:Y:S05]  /*ab40*/  BSYNC B0 ;  /* 0x0000000000007941 */ /* 0x000fea0003800000 */
.L_x_2600:
[----:B------:R-:W-:Y:S02]  /*ab50*/  MOV R0, 0xc0 ;  /* 0x000000c000007802 */ /* 0x000fe40000000f00 */
[----:B------:R-:W-:Y:S05]  /*ab60*/  MOV R65, R63 ;  /* 0x0000003f00417202 */ /* 0x000fea0000000f00 */
[C---:B--2---:R-:W-:Y:S04]  /*ab70*/  IMAD.WIDE.U32 R2, R0.reuse, c[0x0][0x198], R64 ;  /* 0x0000660000027a25 */ /* 0x044fe800078e0040 */
[----:B------:R-:W-:Y:S05]  /*ab80*/  IMAD R0, R0, c[0x0][0x19c], RZ ;  /* 0x0000670000007a24 */ /* 0x000fea00078e02ff */
[----:B------:R-:W-:Y:S05]  /*ab90*/  IADD3 R3, R3, R0, RZ ;  /* 0x0000000003037210 */ /* 0x000fea0007ffe0ff */
[----:B-----5:R2:W-:Y:S02]  /*aba0*/  STG.E.128 [R2.64], R20 ;  /* 0x0000001402007986 */ /* 0x0205e4000c101d06 */
.L_x_2599:
[----:B------:R-:W-:Y:S05]  /*abb0*/  BSYNC B1 ;  /* 0x0000000000017941 */ /* 0x000fea0003800000 */
.L_x_2598:
        /* <DEDUP_REMOVED lines=95> */
.L_x_2605:
[----:B------:R-:W-:Y:S05]  /*b1b0*/  BSYNC B0 ;  /* 0x0000000000007941 */ /* 0x000fea0003800000 */
.L_x_2604:
[----:B------:R-:W-:Y:S02]  /*b1c0*/  MOV R0, 0xe0 ;  /* 0x000000e000007802 */ /* 0x000fe40000000f00 */
[----:B------:R-:W-:Y:S05]  /*b1d0*/  MOV R65, R63 ;  /* 0x0000003f00417202 */ /* 0x000fea0000000f00 */
[C---:B--2---:R-:W-:Y:S04]  /*b1e0*/  IMAD.WIDE.U32 R2, R0.reuse, c[0x0][0x198], R64 ;  /* 0x0000660000027a25 */ /* 0x044fe800078e0040 */
[----:B------:R-:W-:Y:S05]  /*b1f0*/  IMAD R0, R0, c[0x0][0x19c], RZ ;  /* 0x0000670000007a24 */ /* 0x000fea00078e02ff */
[----:B------:R-:W-:Y:S05]  /*b200*/  IADD3 R3, R3, R0, RZ ;  /* 0x0000000003037210 */ /* 0x000fea0007ffe0ff */
[----:B-----5:R2:W-:Y:S02]  /*b210*/  STG.E.128 [R2.64], R20 ;  /* 0x0000001402007986 */ /* 0x0205e4000c101d06 */
.L_x_2603:
[----:B------:R-:W-:Y:S05]  /*b220*/  BSYNC B1 ;  /* 0x0000000000017941 */ /* 0x000fea0003800000 */
.L_x_2602:
        /* <DEDUP_REMOVED lines=94> */
.L_x_2609:
[----:B------:R-:W-:Y:S05]  /*b810*/  BSYNC B0 ;  /* 0x0000000000007941 */ /* 0x000fea0003800000 */
.L_x_2608:
[C---:B--2---:R-:W-:Y:S04]  /*b820*/  LEA R2, P0, R188.reuse, R64, 0x1 ;  /* 0x00000040bc027211 */ /* 0x044fe800078008ff */
[----:B------:R-:W-:Y:S05]  /*b830*/  LEA.HI.X R3, R188, R63, R76, 0x1, P0 ;  /* 0x0000003fbc037211 */ /* 0x000fea00000f0c4c */
[----:B-----5:R2:W-:Y:S04]  /*b840*/  STG.E.128 [R2.64], R20 ;  /* 0x0000001402007986 */ /* 0x0205e8000c101d06 */
.L_x_2607:
[----:B------:R-:W-:Y:S05]  /*b850*/  BSYNC B1 ;  /* 0x0000000000017941 */ /* 0x000fea0003800000 */
.L_x_2606:
[----:B------:R-:W-:Y:S01]  /*b860*/  LOP3.LUT P0, RZ, R236, 0x2, RZ, 0xc0, !PT ;  /* 0x00000002ecff7812 */ /* 0x000fe2000780c0ff */
[----:B------:R-:W-:Y:S01]  /*b870*/  @!UPT UIADD3 URZ, URZ, URZ, URZ ;  /* 0x0000003f3f3ff290 */ /* 0x000fe2000fffe03f */
[----:B------:R-:W-:Y:S11]  /*b880*/  BSSY B1, `(.L_x_2610) ;  /* 0x0000066000017945 */ /* 0x000ff60003800000 */
        /* <DEDUP_REMOVED lines=94> */
.L_x_2613:
[----:B------:R-:W-:Y:S05]  /*be70*/  BSYNC B0 ;  /* 0x0000000000007941 */ /* 0x000fea0003800000 */
.L_x_2612:
[----:B------:R-:W-:Y:S02]  /*be80*/  MOV R0, 0x120 ;  /* 0x0000012000007802 */ /* 0x000fe40000000f00 */
[----:B------:R-:W-:Y:S05]  /*be90*/  MOV R65, R63 ;  /* 0x0000003f00417202 */ /* 0x000fea0000000f00 */
[C---:B--2---:R-:W-:Y:S04]  /*bea0*/  IMAD.WIDE.U32 R2, R0.reuse, c[0x0][0x198], R64 ;  /* 0x0000660000027a25 */ /* 0x044fe800078e0040 */
[----:B------:R-:W-:Y:S05]  /*beb0*/  IMAD R0, R0, c[0x0][0x19c], RZ ;  /* 0x0000670000007a24 */ /* 0x000fea00078e02ff */
[----:B------:R-:W-:Y:S05]  /*bec0*/  IADD3 R3, R3, R0, RZ ;  /* 0x0000000003037210 */ /* 0x000fea0007ffe0ff */
[----:B-----5:R2:W-:Y:S02]  /*bed0*/  STG.E.128 [R2.64], R20 ;  /* 0x0000001402007986 */ /* 0x0205e4000c101d06 */
.L_x_2611:
[----:B------:R-:W-:Y:S05]  /*bee0*/  BSYNC B1 ;  /* 0x0000000000017941 */ /* 0x000fea0003800000 */
.L_x_2610:
        /* <DEDUP_REMOVED lines=11> */
[----:B-1----:R1:W5:Y:S01]  /*bfa0*/  LDG.E.128 R4, [R2.64] ;  /* 0x0000000602047981 */ /* 0x002362000c1e1d00 */
[----:B------:R-:W-:-:S05]  /*bfb0*/  @P0 BRA `(.L_x_2617) ;  /* 0x0000058000000947 */ /* 0x000fca0003800000 */
[-C--:B------:R-:W-:Y:S01]  /*bfc0*/  ISETP.GE.AND P0, PT, R14, R194.reuse, PT ;  /* 0x000000c20e00720c */ /* 0x080fe20003f06270 */
[----:B---3-5:R-:W-:Y:S01]  /*bfd0*/  IMAD.MOV.U32 R22, RZ, RZ, R4 ;  /* 0x000000ffff167224 */ /* 0x028fe200078e0004 */
[----:B------:R-:W-:Y:S02]  /*bfe0*/  MOV R0, R194 ;  /* 0x000000c200007202 */ /* 0x000fe40000000f00 */
[----:B------:R-:W-:Y:S02]  /*bff0*/  MOV R16, RZ ;  /* 0x000000ff00107202 */ /* 0x000fe40000000f00 */
[----:B------:R-:W-:Y:S02]  /*c000*/  MOV R29, R7 ;  /* 0x00000007001d7202 */ /* 0x000fe40000000f00 */
[----:B------:R-:W-:Y:S02]  /*c010*/  MOV R31, R5 ;  /* 0x00000005001f7202 */ /* 0x000fe40000000f00 */
[----:B------:R-:W-:Y:S03]  /*c020*/  MOV R30, R6 ;  /* 0x00000006001e7202 */ /* 0x000fe60000000f00 */
[----:B------:R-:W-:Y:S02]  /*c030*/  @P0 IADD3 R0, RZ, -UR29, RZ ;  /* 0x8000001dff000c10 */ /* 0x000fe4000fffe0ff */
[----:B------:R-:W-:Y:S02]  /*c040*/  @P0 IADD3 R16, RZ, -UR29, RZ ;  /* 0x8000001dff100c10 */ /* 0x000fe4000fffe0ff */
[C---:B-1----:R-:W-:Y:S04]  /*c050*/  LEA R2, P1, R0.reuse, R2, 0x1 ;  /* 0x0000000200027211 */ /* 0x042fe800078208ff */
[----:B------:R-:W-:Y:S02]  /*c060*/  LEA.HI.X.SX32 R3, R0, R3, 0x1, P1 ;  /* 0x0000000300037211 */ /* 0x000fe400008f0eff */
[----:B------:R-:W-:Y:S02]  /*c070*/  MOV R0, RZ ;  /* 0x000000ff00007202 */ /* 0x000fe40000000f00 */
[----:B------:R-:W-:Y:S02]  /*c080*/  IADD3 R17, P1, R132, R16, RZ ;  /* 0x0000001084117210 */ /* 0x000fe40007f3e0ff */
        /* <DEDUP_REMOVED lines=9> */
[----:B------:R-:W3:Y:S08]  /*c120*/  LDG.E.128 R196, [R196.64] ;  /* 0x00000006c4c47981 */ /* 0x000ef0000c1e1d00 */
[----:B------:R2:W4:Y:S01]  /*c130*/  LDG.E.128 R32, [R20.64] ;  /* 0x0000000614207981 */ /* 0x000522000c1e1d00 */
[--C-:B---3--:R-:W-:Y:S01]  /*c140*/  HADD2.F32 R4, -RZ, R197.reuse.H1_H1 ;  /* 0x300000c5ff047230 */ /* 0x108fe20000004100 */
[----:B--2---:R-:W-:Y:S01]  /*c150*/  IMAD.MOV.U32 R20, RZ, RZ, R16 ;  /* 0x000000ffff147224 */ /* 0x004fe200078e0010 */
[----:B------:R-:W-:Y:S01]  /*c160*/  HADD2.F32 R3, -RZ, R197.H0_H0 ;  /* 0x200000c5ff037230 */ /* 0x000fe20000004100 */
[----:B------:R-:W-:Y:S01]  /*c170*/  MOV R16, R19 ;  /* 0x0000001300107202 */ /* 0x000fe20000000f00 */
[--C-:B------:R-:W-:Y:S01]  /*c180*/  HADD2.F32 R19, -RZ, R17.reuse.H0_H0 ;  /* 0x20000011ff137230 */ /* 0x100fe20000004100 */
[----:B------:R-:W-:Y:S01]  /*c190*/  @!P0 FADD.FTZ R4, -R4, -RZ ;  /* 0x800000ff04048221 */ /* 0x000fe20000010100 */
[----:B------:R-:W-:Y:S01]  /*c1a0*/  HADD2.F32 R17, -RZ, R17.H1_H1 ;  /* 0x30000011ff117230 */ /* 0x000fe20000004100 */
[----:B------:R-:W-:Y:S01]  /*c1b0*/  @!P0 FADD.FTZ R3, -R3, -RZ ;  /* 0x800000ff03038221 */ /* 0x000fe20000010100 */
[--C-:B------:R-:W-:Y:S02]  /*c1c0*/  HADD2.F32 R7, -RZ, R199.reuse.H0_H0 ;  /* 0x200000c7ff077230 */ /* 0x100fe40000004100 */
[----:B------:R-:W-:Y:S01]  /*c1d0*/  HADD2.F32 R8, -RZ, R199.H1_H1 ;  /* 0x300000c7ff087230 */ /* 0x000fe20000004100 */
        /* <DEDUP_REMOVED lines=14> */
[----:B------:R-:W-:Y:S01]  /*c2c0*/  @!P0 FADD.FTZ R2, -R2, -RZ ;  /* 0x800000ff02028221 */ /* 0x000fe20000010100 */
[--C-:B------:R-:W-:Y:S01]  /*c2d0*/  HADD2.F32 R19, -RZ, R18.reuse.H0_H0 ;  /* 0x20000012ff137230 */ /* 0x100fe20000004100 */
[----:B------:R-:W-:Y:S01]  /*c2e0*/  FMUL.FTZ R7, R17, R7 ;  /* 0x0000000711077220 */ /* 0x000fe20000410000 */
[----:B------:R-:W-:Y:S01]  /*c2f0*/  HADD2.F32 R18, -RZ, R18.H1_H1 ;  /* 0x30000012ff127230 */ /* 0x000fe20000004100 */
[----:B------:R-:W-:Y:S01]  /*c300*/  FMUL.FTZ R8, R16, R8 ;  /* 0x0000000810087220 */ /* 0x000fe20000410000 */
[----:B------:R-:W-:Y:S01]  /*c310*/  HADD2.F32 R20, -RZ, R20.H1_H1 ;  /* 0x30000014ff147230 */ /* 0x000fe20000004100 */
[----:B------:R-:W-:Y:S01]  /*c320*/  FMUL.FTZ R0, R21, R0 ;  /* 0x0000000015007220 */ /* 0x000fe20000410000 */
[----:B------:R-:W-:Y:S01]  /*c330*/  HADD2.F32 R16, -RZ, R22.H0_H0 ;  /* 0x20000016ff107230 */ /* 0x000fe20000004100 */
[----:B------:R-:W-:Y:S01]  /*c340*/  FMUL.FTZ R5, R19, R5 ;  /* 0x0000000513057220 */ /* 0x000fe20000410000 */
[----:B----4-:R-:W-:Y:S01]  /*c350*/  HADD2.F32 R17, -RZ, R32.H0_H0 ;  /* 0x20000020ff117230 */ /* 0x010fe20000004100 */
[----:B------:R-:W-:Y:S01]  /*c360*/  FMUL.FTZ R6, R18, R6 ;  /* 0x0000000612067220 */ /* 0x000fe20000410000 */
[----:B------:R-:W-:Y:S01]  /*c370*/  HADD2.F32 R18, -RZ, R22.H1_H1 ;  /* 0x30000016ff127230 */ /* 0x000fe20000004100 */
[----:B------:R-:W-:Y:S01]  /*c380*/  FMUL.FTZ R2, R20, R2 ;  /* 0x0000000214027220 */ /* 0x000fe20000410000 */
[----:B------:R-:W-:Y:S01]  /*c390*/  HADD2.F32 R19, -RZ, R32.H1_H1 ;  /* 0x30000020ff137230 */ /* 0x000fe20000004100 */
[----:B------:R-:W-:Y:S01]  /*c3a0*/  FFMA.FTZ R0, R16, R17, R0 ;  /* 0x0000001110007223 */ /* 0x000fe20000010000 */
[----:B------:R-:W-:Y:S02]  /*c3b0*/  HADD2.F32 R20, -RZ, R31.H0_H0 ;  /* 0x2000001fff147230 */ /* 0x000fe40000004100 */
        /* <DEDUP_REMOVED lines=12> */
[----:B------:R-:W-:Y:S01]  /*c480*/  F2FP.PACK_AB R4, R4, R3 ;  /* 0x000000030404723e */ /* 0x000fe200000000ff */
[----:B------:R-:W-:Y:S02]  /*c490*/  HADD2.F32 R25, -RZ, R35.H0_H0 ;  /* 0x20000023ff197230 */ /* 0x000fe40000004100 */
[----:B------:R-:W-:Y:S01]  /*c4a0*/  HADD2.F32 R19, -RZ, R29.H0_H0 ;  /* 0x2000001dff137230 */ /* 0x000fe20000004100 */
[----:B------:R-:W-:Y:S01]  /*c4b0*/  FFMA.FTZ R6, R18, R24, R6 ;  /* 0x0000001812067223 */ /* 0x000fe20000010006 */
[----:B------:R-:W-:Y:S02]  /*c4c0*/  HADD2.F32 R26, -RZ, R35.H1_H1 ;  /* 0x30000023ff1a7230 */ /* 0x000fe40000004100 */
[----:B------:R-:W-:Y:S01]  /*c4d0*/  HADD2.F32 R20, -RZ, R29.H1_H1 ;  /* 0x3000001dff147230 */ /* 0x000fe20000004100 */
[----:B------:R-:W-:Y:S01]  /*c4e0*/  FFMA.FTZ R7, R19, R25, R7 ;  /* 0x0000001913077223 */ /* 0x000fe20000010007 */
[----:B------:R-:W-:Y:S02]  /*c4f0*/  F2FP.PACK_AB R6, R6, R5 ;  /* 0x000000050606723e */ /* 0x000fe400000000ff */
[----:B------:R-:W-:Y:S01]  /*c500*/  MOV R5, R4 ;  /* 0x0000000400057202 */ /* 0x000fe20000000f00 */
[----:B------:R-:W-:Y:S01]  /*c510*/  FFMA.FTZ R8, R20, R26, R8 ;  /* 0x0000001a14087223 */ /* 0x000fe20000010008 */
[----:B------:R-:W-:Y:S04]  /*c520*/  MOV R4, R0 ;  /* 0x0000000000047202 */ /* 0x000fe80000000f00 */
[----:B------:R-:W-:Y:S02]  /*c530*/  F2FP.PACK_AB R7, R8, R7 ;  /* 0x000000070807723e */ /* 0x000fe400000000ff */
.L_x_2617:
[----:B------:R-:W-:Y:S05]  /*c540*/  BSYNC B0 ;  /* 0x0000000000007941 */ /* 0x000fea0003800000 */
.L_x_2616:
[----:B------:R-:W-:Y:S02]  /*c550*/  MOV R0, 0x140 ;  /* 0x0000014000007802 */ /* 0x000fe40000000f00 */
[----:B---3--:R-:W-:Y:S05]  /*c560*/  MOV R65, R63 ;  /* 0x0000003f00417202 */ /* 0x008fea0000000f00 */
[C---:B-1----:R-:W-:Y:S04]  /*c570*/  IMAD.WIDE.U32 R2, R0.reuse, c[0x0][0x198], R64 ;  /* 0x0000660000027a25 */ /* 0x042fe800078e0040 */
[----:B------:R-:W-:Y:S05]  /*c580*/  IMAD R0, R0, c[0x0][0x19c], RZ ;  /* 0x0000670000007a24 */ /* 0x000fea00078e02ff */
[----:B------:R-:W-:Y:S05]  /*c590*/  IADD3 R3, R3, R0, RZ ;  /* 0x0000000003037210 */ /* 0x000fea0007ffe0ff */
[----:B-----5:R1:W-:Y:S02]  /*c5a0*/  STG.E.128 [R2.64], R4 ;  /* 0x0000000402007986 */ /* 0x0203e4000c101d06 */
.L_x_2615:
[----:B------:R-:W-:Y:S05]  /*c5b0*/  BSYNC B1 ;  /* 0x0000000000017941 */ /* 0x000fea0003800000 */
.L_x_2614:
[----:B------:R-:W-:Y:S01]  /*c5c0*/  LOP3.LUT P0, RZ, R236, 0x8, RZ, 0xc0, !PT ;  /* 0x00000008ecff7812 */ /* 0x000fe2000780c0ff */
[----:B------:R-:W-:Y:S01]  /*c5d0*/  @!UPT UIADD3 URZ, URZ, URZ, URZ ;  /* 0x0000003f3f3ff290 */ /* 0x000fe2000fffe03f */
[----:B------:R-:W-:Y:S11]  /*c5e0*/  BSSY B1, `(.L_x_2618) ;  /* 0x000006a000017945 */ /* 0x000ff60003800000 */
[----:B------:R-:W-:-:S05]  /*c5f0*/  @!P0 BRA `(.L_x_2619) ;  /* 0x0000068000008947 */ /* 0x000fca0003800000 */
[----:B------:R-:W-:Y:S01]  /*c600*/  IMAD.MOV.U32 R0, RZ, RZ, c[0x0][0x288] ;  /* 0x0000a200ff007624 */ /* 0x000fe200078e00ff */
[----:B------:R-:W-:Y:S01]  /*c610*/  MOV R16, R105 ;  /* 0x0000006900107202 */ /* 0x000fe20000000f00 */
        /* <DEDUP_REMOVED lines=8> */
[----:B--23-5:R-:W-:Y:S01]  /*c6a0*/  IMAD.MOV.U32 R22, RZ, RZ, R4 ;  /* 0x000000ffff167224 */ /* 0x02cfe200078e0004 */
[----:B------:R-:W-:Y:S02]  /*c6b0*/  MOV R3, R194 ;  /* 0x000000c200037202 */ /* 0x000fe40000000f00 */
[----:B------:R-:W-:Y:S02]  /*c6c0*/  MOV R0, RZ ;  /* 0x000000ff00007202 */ /* 0x000fe40000000f00 */
[----:B------:R-:W-:Y:S02]  /*c6d0*/  MOV R29, R7 ;  /* 0x00000007001d7202 */ /* 0x000fe40000000f00 */
[----:B------:R-:W-:Y:S02]  /*c6e0*/  MOV R31, R5 ;  /* 0x00000005001f7202 */ /* 0x000fe40000000f00 */
[----:B------:R-:W-:Y:S03]  /*c6f0*/  MOV R30, R6 ;  /* 0x00000006001e7202 */ /* 0x000fe60000000f00 */
[----:B------:R-:W-:Y:S02]  /*c700*/  @P0 IADD3 R3, RZ, -UR29, RZ ;  /* 0x8000001dff030c10 */ /* 0x000fe4000fffe0ff */
[----:B------:R-:W-:Y:S02]  /*c710*/  @P0 IADD3 R0, RZ, -UR29, RZ ;  /* 0x8000001dff000c10 */ /* 0x000fe4000fffe0ff */
[C---:B------:R-:W-:Y:S04]  /*c720*/  LEA R2, P1, R3.reuse, R16, 0x1 ;  /* 0x0000001003027211 */ /* 0x040fe800078208ff */
[----:B------:R-:W-:Y:S02]  /*c730*/  LEA.HI.X.SX32 R3, R3, R17, 0x1, P1 ;  /* 0x0000001103037211 */ /* 0x000fe400008f0eff */
[C---:B------:R-:W-:Y:S03]  /*c740*/  IADD3 R8, P1, R131.reuse, R0, RZ ;  /* 0x0000000083087210 */ /* 0x040fe60007f3e0ff */
[----:B-1----:R1:W2:Y:S01]  /*c750*/  LDG.E.128 R16, [R2.64] ;  /* 0x0000000602107981 */ /* 0x0022a2000c1e1d00 */
[----:B------:R-:W-:Y:S02]  /*c760*/  LEA.HI.X.SX32 R0, R0, R116, 0x1, P1 ;  /* 0x0000007400007211 */ /* 0x000fe400008f0eff */
[C---:B------:R-:W-:Y:S04]  /*c770*/  LEA R196, P1, R8.reuse, R107, 0x1 ;  /* 0x0000006b08c47211 */ /* 0x040fe800078208ff */
[----:B------:R-:W-:Y:S02]  /*c780*/  LEA.HI.X R197, R8, R106, R0, 0x1, P1 ;  /* 0x0000006a08c57211 */ /* 0x000fe400008f0c00 */
[----:B------:R-:W-:Y:S02]  /*c790*/  MOV R0, RZ ;  /* 0x000000ff00007202 */ /* 0x000fe40000000f00 */
[----:B------:R-:W-:Y:S02]  /*c7a0*/  @P0 IADD3 R0, RZ, -UR29, RZ ;  /* 0x8000001dff000c10 */ /* 0x000fe4000fffe0ff */
[----:B------:R-:W3:Y:S02]  /*c7b0*/  LDG.E.128 R196, [R196.64] ;  /* 0x00000006c4c47981 */ /* 0x000ee4000c1e1d00 */
[----:B-1----:R-:W-:Y:S04]  /*c7c0*/  IADD3 R3, P1, R131, R0, RZ ;  /* 0x0000000083037210 */ /* 0x002fe80007f3e0ff */
[----:B------:R-:W-:Y:S02]  /*c7d0*/  LEA.HI.X.SX32 R0, R0, R116, 0x1, P1 ;  /* 0x0000007400007211 */ /* 0x000fe400008f0eff */
[C---:B------:R-:W-:Y:S04]  /*c7e0*/  LEA R2, P1, R3.reuse, R109, 0x1 ;  /* 0x0000006d03027211 */ /* 0x040fe800078208ff */
[----:B------:R-:W-:Y:S05]  /*c7f0*/  LEA.HI.X R3, R3, R108, R0, 0x1, P1 ;  /* 0x0000006c03037211 */ /* 0x000fea00008f0c00 */
[----:B------:R1:W4:Y:S01]  /*c800*/  LDG.E.128 R32, [R2.64] ;  /* 0x0000000602207981 */ /* 0x000322000c1e1d00 */
[--C-:B---3--:R-:W-:Y:S01]  /*c810*/  HADD2.F32 R4, -RZ, R197.reuse.H1_H1 ;  /* 0x300000c5ff047230 */ /* 0x108fe20000004100 */
[----:B--2---:R-:W-:Y:S01]  /*c820*/  IMAD.MOV.U32 R20, RZ, RZ, R16 ;  /* 0x000000ffff147224 */ /* 0x004fe200078e0010 */
[----:B-1----:R-:W-:Y:S01]  /*c830*/  HADD2.F32 R3, -RZ, R197.H0_H0 ;  /* 0x200000c5ff037230 */ /* 0x002fe20000004100 */
        /* <DEDUP_REMOVED lines=61> */
.L_x_2621:
[----:B------:R-:W-:Y:S05]  /*cc10*/  BSYNC B0 ;  /* 0x0000000000007941 */ /* 0x000fea0003800000 */
.L_x_2620:
[----:B------:R-:W-:Y:S02]  /*cc20*/  MOV R0, 0x160 ;  /* 0x0000016000007802 */ /* 0x000fe40000000f00 */
[----:B---3--:R-:W-:Y:S05]  /*cc30*/  MOV R65, R63 ;  /* 0x0000003f00417202 */ /* 0x008fea0000000f00 */
[C---:B--2---:R-:W-:Y:S04]  /*cc40*/  IMAD.WIDE.U32 R2, R0.reuse, c[0x0][0x198], R64 ;  /* 0x0000660000027a25 */ /* 0x044fe800078e0040 */
[----:B------:R-:W-:Y:S05]  /*cc50*/  IMAD R0, R0, c[0x0][0x19c], RZ ;  /* 0x0000670000007a24 */ /* 0x000fea00078e02ff */
[----:B------:R-:W-:Y:S05]  /*cc60*/  IADD3 R3, R3, R0, RZ ;  /* 0x0000000003037210 */ /* 0x000fea0007ffe0ff */
[----:B-----5:R2:W-:Y:S02]  /*cc70*/  STG.E.128 [R2.64], R4 ;  /* 0x0000000402007986 */ /* 0x0205e4000c101d06 */
.L_x_2619:
[----:B------:R-:W-:Y:S05]  /*cc80*/  BSYNC B1 ;  /* 0x0000000000017941 */ /* 0x000fea0003800000 */
.L_x_2618:
[----:B------:R-:W-:Y:S01]  /*cc90*/  LOP3.LUT P0, RZ, R236, 0x10, RZ, 0xc0, !PT ;  /* 0x00000010ecff7812 */ /* 0x000fe2000780c0ff */
[----:B------:R-:W-:Y:S01]  /*cca0*/  @!UPT UIADD3 URZ, URZ, URZ, URZ ;  /* 0x0000003f3f3ff290 */ /* 0x000fe2000fffe03f */
[----:B------:R-:W-:Y:S11]  /*ccb0*/  BSSY B1, `(.L_x_2622) ;  /* 0x000006a000017945 */ /* 0x000ff60003800000 */
[----:B------:R-:W-:-:S05]  /*ccc0*/  @!P0 BRA `(.L_x_2623) ;  /* 0x0000068000008947 */ /* 0x000fca0003800000 */
[----:B------:R-:W-:Y:S01]  /*ccd0*/  IMAD.MOV.U32 R0, RZ, RZ, c[0x0][0x288] ;  /* 0x0000a200ff007624 */ /* 0x000fe200078e00ff */
[----:B-1----:R-:W-:Y:S01]  /*cce0*/  MOV R16, R105 ;  /* 0x0000006900107202 */ /* 0x002fe20000000f00 */
[----:B------:R-:W-:Y:S01]  /*ccf0*/  IMAD.MOV.U32 R17, RZ, RZ, R104 ;  /* 0x000000ffff117224 */ /* 0x000fe200078e0068 */
[----:B-----5:R-:W-:Y:S01]  /*cd00*/  ISETP.GE.AND P0, PT, R14, UR4, PT ;  /* 0x000000040e007c0c */ /* 0x020fe2000bf06270 */
[----:B------:R-:W-:Y:S02]  /*cd10*/  BSSY B0, `(.L_x_2624) ;  /* 0x000005d000007945 */ /* 0x000fe40003800000 */
[----:B------:R-:W-:Y:S05]  /*cd20*/  IMAD.WIDE.U32 R16, R0, 0x180, R16 ;  /* 0x0000018000107825 */ /* 0x000fea00078e0010 */
[----:B------:R-:W-:Y:S05]  /*cd30*/  IADD3 R17, R17, UR10, RZ ;  /* 0x0000000a11117c10 */ /* 0x000fea000fffe0ff */
[----:B--2---:R1:W5:Y:S01]  /*cd40*/  LDG.E.128 R4, [R16.64] ;  /* 0x0000000610047981 */ /* 0x004362000c1e1d00 */
        /* <DEDUP_REMOVED lines=10> */
[C---:B------:R-:W-:Y:S02]  /*cdf0*/  LEA R2, P1, R3.reuse, R16, 0x1 ;  /* 0x0000001003027211 */ /* 0x040fe400078208ff */
[----:B------:R-:W-:Y:S02]  /*ce00*/  IADD3 R0, P2, R130, R8, RZ ;  /* 0x0000000882007210 */ /* 0x000fe40007f5e0ff */
[----:B------:R-:W-:Y:S02]  /*ce10*/  LEA.HI.X.SX32 R3, R3, R17, 0x1, P1 ;  /* 0x0000001103037211 */ /* 0x000fe400008f0eff */
[----:B------:R-:W-:Y:S02]  /*ce20*/  LEA R196, P1, R0, R107, 0x1 ;  /* 0x0000006b00c47211 */ /* 0x000fe400078208ff */
[-C--:B------:R-:W-:Y:S01]  /*ce30*/  LEA.HI.X.SX32 R8, R8, R115.reuse, 0x1, P2 ;  /* 0x0000007308087211 */ /* 0x080fe200010f0eff */
[----:B-1----:R1:W2:Y:S03]  /*ce40*/  LDG.E.128 R16, [R2.64] ;  /* 0x0000000602107981 */ /* 0x0022a6000c1e1d00 */
        /* <DEDUP_REMOVED lines=73> */
.L_x_2625:
[----:B------:R-:W-:Y:S05]  /*d2e0*/  BSYNC B0 ;  /* 0x0000000000007941 */ /* 0x000fea0003800000 */
.L_x_2624:
[----:B------:R-:W-:Y:S02]  /*d2f0*/  MOV R0, 0x180 ;  /* 0x0000018000007802 */ /* 0x000fe40000000f00 */
[----:B---3--:R-:W-:Y:S05]  /*d300*/  MOV R65, R63 ;  /* 0x0000003f00417202 */ /* 0x008fea0000000f00 */
[C---:B------:R-:W-:Y:S04]  /*d310*/  IMAD.WIDE.U32 R2, R0.reuse, c[0x0][0x198], R64 ;  /* 0x0000660000027a25 */ /* 0x040fe800078e0040 */
[----:B------:R-:W-:Y:S05]  /*d320*/  IMAD R0, R0, c[0x0][0x19c], RZ ;  /* 0x0000670000007a24 */ /* 0x000fea00078e02ff */
[----:B------:R-:W-:Y:S05]  /*d330*/  IADD3 R3, R3, R0, RZ ;  /* 0x0000000003037210 */ /* 0x000fea0007ffe0ff */
[----:B-----5:R2:W-:Y:S02]  /*d340*/  STG.E.128 [R2.64], R4 ;  /* 0x0000000402007986 */ /* 0x0205e4000c101d06 */
.L_x_2623:
[----:B------:R-:W-:Y:S05]  /*d350*/  BSYNC B1 ;  /* 0x0000000000017941 */ /* 0x000fea0003800000 */
.L_x_2622:
        /* <DEDUP_REMOVED lines=22> */
[----:B------:R-:W-:Y:S02]  /*d4c0*/  LEA R2, P1, R3, R16, 0x1 ;  /* 0x0000001003027211 */ /* 0x000fe400078208ff */
[----:B------:R-:W-:Y:S02]  /*d4d0*/  IADD3 R0, P2, R129, R8, RZ ;  /* 0x0000000881007210 */ /* 0x000fe40007f5e0ff */
[----:B------:R-:W-:Y:S02]  /*d4e0*/  LEA.HI.X.SX32 R3, R3, R17, 0x1, P1 ;  /* 0x0000001103037211 */ /* 0x000fe400008f0eff */
[----:B------:R-:W-:Y:S02]  /*d4f0*/  LEA R196, P1, R0, R107, 0x1 ;  /* 0x0000006b00c47211 */ /* 0x000fe400078208ff */
[----:B------:R-:W-:Y:S01]  /*d500*/  LEA.HI.X.SX32 R8, R8, R114, 0x1, P2 ;  /* 0x0000007208087211 */ /* 0x000fe200010f0eff */
        /* <DEDUP_REMOVED lines=74> */
.L_x_2629:
[----:B------:R-:W-:Y:S05]  /*d9b0*/  BSYNC B0 ;  /* 0x0000000000007941 */ /* 0x000fea0003800000 */
.L_x_2628:
[----:B------:R-:W-:Y:S02]  /*d9c0*/  MOV R0, 0x1a0 ;  /* 0x000001a000007802 */ /* 0x000fe40000000f00 */
[----:B---3--:R-:W-:Y:S05]  /*d9d0*/  MOV R65, R63 ;  /* 0x0000003f00417202 */ /* 0x008fea0000000f00 */
[C---:B------:R-:W-:Y:S04]  /*d9e0*/  IMAD.WIDE.U32 R2, R0.reuse, c[0x0][0x198], R64 ;  /* 0x0000660000027a25 */ /* 0x040fe800078e0040 */
[----:B------:R-:W-:Y:S05]  /*d9f0*/  IMAD R0, R0, c[0x0][0x19c], RZ ;  /* 0x0000670000007a24 */ /* 0x000fea00078e02ff */
[----:B------:R-:W-:Y:S05]  /*da00*/  IADD3 R3, R3, R0, RZ ;  /* 0x0000000003037210 */ /* 0x000fea0007ffe0ff */
[----:B-----5:R2:W-:Y:S02]  /*da10*/  STG.E.128 [R2.64], R4 ;  /* 0x0000000402007986 */ /* 0x0205e4000c101d06 */
.L_x_2627:
[----:B------:R-:W-:Y:S05]  /*da20*/  BSYNC B1 ;  /* 0x0000000000017941 */ /* 0x000fea0003800000 */
.L_x_2626:
        /* <DEDUP_REMOVED lines=101> */
.L_x_2633:
[----:B------:R-:W-:Y:S05]  /*e080*/  BSYNC B0 ;  /* 0x0000000000007941 */ /* 0x000fea0003800000 */
.L_x_2632:
[----:B------:R-:W-:Y:S02]  /*e090*/  MOV R0, 0x1c0 ;  /* 0x000001c000007802 */ /* 0x000fe40000000f00 */
[----:B---3--:R-:W-:Y:S05]  /*e0a0*/  MOV R65, R63 ;  /* 0x0000003f00417202 */ /* 0x008fea0000000f00 */
[C---:B------:R-:W-:Y:S04]  /*e0b0*/  IMAD.WIDE.U32 R2, R0.reuse, c[0x0][0x198], R64 ;  /* 0x0000660000027a25 */ /* 0x040fe800078e0040 */
[----:B------:R-:W-:Y:S05]  /*e0c0*/  IMAD R0, R0, c[0x0][0x19c], RZ ;  /* 0x0000670000007a24 */ /* 0x000fea00078e02ff */
[----:B------:R-:W-:Y:S05]  /*e0d0*/  IADD3 R3, R3, R0, RZ ;  /* 0x0000000003037210 */ /* 0x000fea0007ffe0ff */
[----:B-----5:R2:W-:Y:S02]  /*e0e0*/  STG.E.128 [R2.64], R4 ;  /* 0x0000000402007986 */ /* 0x0205e4000c101d06 */
.L_x_2631:
[----:B------:R-:W-:Y:S05]  /*e0f0*/  BSYNC B1 ;  /* 0x0000000000017941 */ /* 0x000fea0003800000 */
.L_x_2630:
[----:B------:R-:W-:Y:S01]  /*e100*/  LOP3.LUT P0, RZ, R236, 0x100, RZ, 0xc0, !PT ;  /* 0x00000100ecff7812 */ /* 0x000fe2000780c0ff */
[----:B------:R-:W-:Y:S01]  /*e110*/  @!UPT UIADD3 URZ, URZ, URZ, URZ ;  /* 0x0000003f3f3ff290 */ /* 0x000fe2000fffe03f */
[----:B------:R-:W-:Y:S11]  /*e120*/  BSSY B1, `(.L_x_2634) ;  /* 0x0000069000017945 */ /* 0x000ff60003800000 */
[----:B------:R-:W-:-:S05]  /*e130*/  @!P0 BRA `(.L_x_2635) ;  /* 0x0000067000008947 */ /* 0x000fca0003800000 */
[----:B------:R-:W-:Y:S01]  /*e140*/  IMAD.MOV.U32 R0, RZ, RZ, c[0x0][0x288] ;  /* 0x0000a200ff007624 */ /* 0x000fe200078e00ff */
[----:B-12---:R-:W-:Y:S01]  /*e150*/  MOV R2, R105 ;  /* 0x0000006900027202 */ /* 0x006fe20000000f00 */
[----:B------:R-:W-:Y:S01]  /*e160*/  IMAD.MOV.U32 R3, RZ, RZ, R104 ;  /* 0x000000ffff037224 */ /* 0x000fe200078e0068 */
[----:B-----5:R-:W-:Y:S01]  /*e170*/  ISETP.GE.AND P0, PT, R14, UR4, PT ;  /* 0x000000040e007c0c */ /* 0x020fe2000bf06270 */
[----:B------:R-:W-:Y:S02]  /*e180*/  BSSY B0, `(.L_x_2636) ;  /* 0x000005c000007945 */ /* 0x000fe40003800000 */
[----:B------:R-:W-:Y:S05]  /*e190*/  IMAD.WIDE.U32 R2, R0, 0x1e0, R2 ;  /* 0x000001e000027825 */ /* 0x000fea00078e0002 */
[----:B------:R-:W-:Y:S05]  /*e1a0*/  IADD3 R3, R3, UR5, RZ ;  /* 0x0000000503037c10 */ /* 0x000fea000fffe0ff */
[----:B------:R1:W5:Y:S01]  /*e1b0*/  LDG.E.128 R4, [R2.64] ;  /* 0x0000000602047981 */ /* 0x000362000c1e1d00 */
[----:B------:R-:W-:-:S05]  /*e1c0*/  @P0 BRA `(.L_x_2637) ;  /* 0x0000057000000947 */ /* 0x000fca0003800000 */
[----:B------:R-:W-:Y:S01]  /*e1d0*/  ISETP.GE.AND P0, PT, R14, R194, PT ;  /* 0x000000c20e00720c */ /* 0x000fe20003f06270 */
[----:B---3-5:R-:W-:Y:S01]  /*e1e0*/  IMAD.MOV.U32 R22, RZ, RZ, R4 ;  /* 0x000000ffff167224 */ /* 0x028fe200078e0004 */
[----:B------:R-:W-:Y:S02]  /*e1f0*/  MOV R8, RZ ;  /* 0x000000ff00087202 */ /* 0x000fe40000000f00 */
[----:B------:R-:W-:Y:S02]  /*e200*/  MOV R29, R7 ;  /* 0x00000007001d7202 */ /* 0x000fe40000000f00 */
[----:B------:R-:W-:Y:S02]  /*e210*/  MOV R31, R5 ;  /* 0x00000005001f7202 */ /* 0x000fe40000000f00 */
[----:B------:R-:W-:Y:S05]  /*e220*/  MOV R30, R6 ;  /* 0x00000006001e7202 */ /* 0x000fea0000000f00 */
[----:B------:R-:W-:Y:S02]  /*e230*/  @P0 IADD3 R194, RZ, -UR29, RZ ;  /* 0x8000001dffc20c10 */ /* 0x000fe4000fffe0ff */
[----:B------:R-:W-:Y:S02]  /*e240*/  @P0 IADD3 R8, RZ, -UR29, RZ ;  /* 0x8000001dff080c10 */ /* 0x000fe4000fffe0ff */
[C---:B-1----:R-:W-:Y:S02]  /*e250*/  LEA R2, P1, R194.reuse, R2, 0x1 ;  /* 0x00000002c2027211 */ /* 0x042fe400078208ff */
[C---:B------:R-:W-:Y:S02]  /*e260*/  IADD3 R0, P2, R127.reuse, R8, RZ ;  /* 0x000000087f007210 */ /* 0x040fe40007f5e0ff */
[----:B------:R-:W-:Y:S02]  /*e270*/  LEA.HI.X.SX32 R3, R194, R3, 0x1, P1 ;  /* 0x00000003c2037211 */ /* 0x000fe400008f0eff */
[----:B------:R-:W-:Y:S02]  /*e280*/  LEA R196, P1, R0, R107, 0x1 ;  /* 0x0000006b00c47211 */ /* 0x000fe400078208ff */
[----:B------:R-:W-:Y:S01]  /*e290*/  LEA.HI.X.SX32 R8, R8, R112, 0x1, P2 ;  /* 0x0000007008087211 */ /* 0x000fe200010f0eff */
[----:B------:R1:W2:Y:S03]  /*e2a0*/  LDG.E.128 R16, [R2.64] ;  /* 0x0000000602107981 */ /* 0x0002a6000c1e1d00 */
        /* <DEDUP_REMOVED lines=73> */
.L_x_2637:
[----:B------:R-:W-:Y:S05]  /*e740*/  BSYNC B0 ;  /* 0x0000000000007941 */ /* 0x000fea0003800000 */
.L_x_2636:
[----:B------:R-:W-:Y:S02]  /*e750*/  MOV R0, 0x1e0 ;  /* 0x000001e000007802 */ /* 0x000fe40000000f00 */
[----:B---3--:R-:W-:Y:S05]  /*e760*/  MOV R65, R63 ;  /* 0x0000003f00417202 */ /* 0x008fea0000000f00 */
[C---:B-1----:R-:W-:Y:S04]  /*e770*/  IMAD.WIDE.U32 R2, R0.reuse, c[0x0][0x198], R64 ;  /* 0x0000660000027a25 */ /* 0x042fe800078e0040 */
[----:B------:R-:W-:Y:S05]  /*e780*/  IMAD R0, R0, c[0x0][0x19c], RZ ;  /* 0x0000670000007a24 */ /* 0x000fea00078e02ff */
[----:B------:R-:W-:Y:S05]  /*e790*/  IADD3 R3, R3, R0, RZ ;  /* 0x0000000003037210 */ /* 0x000fea0007ffe0ff */
[----:B-----5:R1:W-:Y:S02]  /*e7a0*/  STG.E.128 [R2.64], R4 ;  /* 0x0000000402007986 */ /* 0x0203e4000c101d06 */
.L_x_2635:
[----:B------:R-:W-:Y:S05]  /*e7b0*/  BSYNC B1 ;  /* 0x0000000000017941 */ /* 0x000fea0003800000 */
.L_x_2634:
[----:B-12---:R-:W-:Y:S01]  /*e7c0*/  MOV R5, R108 ;  /* 0x0000006c00057202 */ /* 0x006fe20000000f00 */
[----:B------:R-:W-:Y:S01]  /*e7d0*/  IMAD.MOV.U32 R0, RZ, RZ, c[0x0][0x230] ;  /* 0x00008c00ff007624 */ /* 0x000fe200078e00ff */
[----:B------:R-:W-:Y:S01]  /*e7e0*/  MOV R3, R106 ;  /* 0x0000006a00037202 */ /* 0x000fe20000000f00 */
[----:B------:R-:W-:Y:S01]  /*e7f0*/  IMAD.MOV.U32 R4, RZ, RZ, R109 ;  /* 0x000000ffff047224 */ /* 0x000fe200078e006d */
[----:B------:R-:W-:Y:S01]  /*e800*/  ULDC UR4, c[0x0][0x230] ;  /* 0x00008c0000047ab9 */ /* 0x000fe20000000800 */
[----:B------:R-:W-:Y:S02]  /*e810*/  IMAD.U32 R0, R0, -0x80, RZ ;  /* 0xffffff8000007824 */ /* 0x000fe400078e00ff */
[----:B------:R-:W-:Y:S03]  /*e820*/  IMAD.MOV.U32 R2, RZ, RZ, R107 ;  /* 0x000000ffff027224 */ /* 0x000fe600078e006b */
[C---:B------:R-:W-:Y:S02]  /*e830*/  LEA R109, P1, R0.reuse, R4, 0x1 ;  /* 0x00000004006d7211 */ /* 0x040fe400078208ff */
[C---:B------:R-:W-:Y:S02]  /*e840*/  LEA R107, P0, R0.reuse, R2, 0x1 ;  /* 0x00000002006b7211 */ /* 0x040fe400078008ff */
[C---:B------:R-:W-:Y:S02]  /*e850*/  LEA.HI.X.SX32 R108, R0.reuse, R5, 0x1, P1 ;  /* 0x00000005006c7211 */ /* 0x040fe400008f0eff */
[----:B------:R-:W-:Y:S01]  /*e860*/  LEA.HI.X.SX32 R106, R0, R3, 0x1, P0 ;  /* 0x00000003006a7211 */ /* 0x000fe200000f0eff */
[----:B------:R-:W-:-:S05]  /*e870*/  BRA `(.L_x_2573) ;  /* 0x00000c6000007947 */ /* 0x000fca0003800000 */
.L_x_2539:
[----:B------:R-:W-:Y:S01]  /*e880*/  @P1 IMAD.MOV.U32 R3, RZ, RZ, R104 ;  /* 0x000000ffff031224 */ /* 0x000fe200078e0068 */
[----:B------:R-:W-:Y:S01]  /*e890*/  @P1 MOV R2, R105 ;  /* 0x0000006900021202 */ /* 0x000fe20000000f00 */
[----:B------:R-:W-:Y:S01]  /*e8a0*/  UMOV UR4, URZ ;  /* 0x0000003f00047c82 */ /* 0x000fe20008000000 */
[----:B------:R-:W-:Y:S02]  /*e8b0*/  @P1 MOV R65, R63 ;  /* 0x0000003f00411202 */ /* 0x000fe40000000f00 */
[C---:B------:R-:W-:Y:S01]  /*e8c0*/  @P4 LEA R20, P0, R111.reuse, R105, 0x1 ;  /* 0x000000696f144211 */ /* 0x040fe200078008ff */
[----:B-1----:R1:W2:Y:S01]  /*e8d0*/  @P1 LDG.E.128 R4, [R2.64] ;  /* 0x0000000602041981 */ /* 0x0022a2000c1e1d00 */
[----:B------:R-:W-:Y:S02]  /*e8e0*/  P2R R0, PR, RZ, 0x40 ;  /* 0x00000040ff007803 */ /* 0x000fe40000000000 */
[----:B------:R-:W-:Y:S02]  /*e8f0*/  @P4 LEA.HI.X R21, R111, R104, R110, 0x1, P0 ;  /* 0x000000686f154211 */ /* 0x000fe400000f0c6e */
[C---:B------:R-:W-:Y:S02]  /*e900*/  @P4 LEA R18, P0, R47.reuse, R64, 0x1 ;  /* 0x000000402f124211 */ /* 0x040fe400078008ff */
[----:B------:R-:W-:Y:S02]  /*e910*/  LOP3.LUT P6, RZ, R236, 0x1, RZ, 0xc0, !PT ;  /* 0x00000001ecff7812 */ /* 0x000fe400078cc0ff */
[----:B------:R-:W-:Y:S11]  /*e920*/  @P4 LEA.HI.X R19, R47, R63, R46, 0x1, P0 ;  /* 0x0000003f2f134211 */ /* 0x000ff600000f0c2e */
[C---:B------:R-:W-:Y:S04]  /*e930*/  @P6 LEA R16, P0, R69.reuse, R105, 0x1 ;  /* 0x0000006945106211 */ /* 0x040fe800078008ff */
[----:B------:R-:W-:Y:S02]  /*e940*/  @P6 LEA.HI.X R17, R69, R104, R68, 0x1, P0 ;  /* 0x0000006845116211 */ /* 0x000fe400000f0c44 */
[C---:B-1----:R-:W-:Y:S04]  /*e950*/  @P6 LEA R2, P0, R186.reuse, R64, 0x1 ;  /* 0x00000040ba026211 */ /* 0x042fe800078008ff */
[----:B------:R-:W-:Y:S01]  /*e960*/  @P6 LEA.HI.X R3, R186, R63, R70, 0x1, P0 ;  /* 0x0000003fba036211 */ /* 0x000fe200000f0c46 */
[----:B--2---:R1:W-:Y:S01]  /*e970*/  @P1 STG.E.128 [R64.64], R4 ;  /* 0x0000000440001986 */ /* 0x0043e2000c101d06 */
[----:B------:R-:W-:Y:S11]  /*e980*/  LOP3.LUT P1, RZ, R236, 0x40, RZ, 0xc0, !PT ;  /* 0x00000040ecff7812 */ /* 0x000ff6000782c0ff */
[----:B------:R-:W-:Y:S02]  /*e990*/  @!UPT UIADD3 URZ, URZ, URZ, URZ ;  /* 0x0000003f3f3ff290 */ /* 0x000fe4000fffe03f */
[C---:B------:R-:W-:Y:S04]  /*e9a0*/  @P1 LEA R22, P0, R72.reuse, R105, 0x1 ;  /* 0x0000006948161211 */ /* 0x040fe800078008ff */
[----:B------:R-:W-:Y:S01]  /*e9b0*/  @P1 LEA.HI.X R23, R72, R104, R71, 0x1, P0 ;  /* 0x0000006848171211 */ /* 0x000fe200000f0c47 */
[----:B-1----:R-:W-:Y:S01]  /*e9c0*/  @P3 IMAD.MOV.U32 R65, RZ, RZ, R63 ;  /* 0x000000ffff413224 */ /* 0x002fe200078e003f */
[----:B------:R1:W2:Y:S02]  /*e9d0*/  @P4 LDG.E.128 R4, [R20.64] ;  /* 0x0000000614044981 */ /* 0x0002a4000c1e1d00 */
[C---:B-1----:R-:W-:Y:S04]  /*e9e0*/  @P1 LEA R20, P0, R190.reuse, R64, 0x1 ;  /* 0x00000040be141211 */ /* 0x042fe800078008ff */
[----:B------:R-:W-:Y:S01]  /*e9f0*/  @P1 LEA.HI.X R21, R190, R63, R73, 0x1, P0 ;  /* 0x0000003fbe151211 */ /* 0x000fe200000f0c49 */
[----:B--2---:R1:W-:Y:S01]  /*ea00*/  @P4 STG.E.128 [R18.64], R4 ;  /* 0x0000000412004986 */ /* 0x0043e2000c101d06 */
[----:B------:R-:W-:Y:S04]  /*ea10*/  LOP3.LUT P4, RZ, R236, 0x200, RZ, 0xc0, !PT ;  /* 0x00000200ecff7812 */ /* 0x000fe8000788c0ff */
[----:B-1----:R1:W2:Y:S09]  /*ea20*/  @P6 LDG.E.128 R4, [R16.64] ;  /* 0x0000000610046981 */ /* 0x0022b2000c1e1d00 */
[C---:B------:R-:W-:Y:S04]  /*ea30*/  @P4 LEA R18, P0, R75.reuse, R105, 0x1 ;  /* 0x000000694b124211 */ /* 0x040fe800078008ff */
[----:B------:R-:W-:Y:S02]  /*ea40*/  @P4 LEA.HI.X R19, R75, R104, R74, 0x1, P0 ;  /* 0x000000684b134211 */ /* 0x000fe400000f0c4a */
[C---:B-1----:R-:W-:Y:S04]  /*ea50*/  @P4 LEA R16, P0, R188.reuse, R64, 0x1 ;  /* 0x00000040bc104211 */ /* 0x042fe800078008ff */
[----:B------:R-:W-:Y:S02]  /*ea60*/  @P4 LEA.HI.X R17, R188, R63, R76, 0x1, P0 ;  /* 0x0000003fbc114211 */ /* 0x000fe400000f0c4c */
[C---:B------:R-:W-:Y:S02]  /*ea70*/  LOP3.LUT P0, RZ, R236.reuse, 0x200, RZ, 0xc0, !PT ;  /* 0x00000200ecff7812 */ /* 0x040fe4000780c0ff */
[----:B------:R-:W-:Y:S01]  /*ea80*/  LOP3.LUT P4, RZ, R236, 0x4, RZ, 0xc0, !PT ;  /* 0x00000004ecff7812 */ /* 0x000fe2000788c0ff */
[----:B--2---:R1:W-:Y:S01]  /*ea90*/  @P6 STG.E.128 [R2.64], R4 ;  /* 0x0000000402006986 */ /* 0x0043e2000c101d06 */
[----:B------:R-:W-:Y:S02]  /*eaa0*/  ISETP.NE.AND P6, PT, R0, RZ, PT ;  /* 0x000000ff0000720c */ /* 0x000fe40003fc5270 */
[----:B------:R-:W-:Y:S05]  /*eab0*/  @P3 MOV R0, c[0x0][0x28c] ;  /* 0x0000a30000003a02 */ /* 0x000fea0000000f00 */
[----:B------:R-:W-:Y:S02]  /*eac0*/  @P3 IMAD R0, R0, 0x60, RZ ;  /* 0x0000006000003824 */ /* 0x000fe400078e02ff */
[----:B-1----:R-:W-:Y:S01]  /*ead0*/  @P3 IMAD.MOV.U32 R2, RZ, RZ, c[0x0][0x288] ;  /* 0x0000a200ff023624 */ /* 0x002fe200078e00ff */
[----:B------:R-:W-:Y:S01]  /*eae0*/  @P3 MOV R5, R104 ;  /* 0x0000006800053202 */ /* 0x000fe20000000f00 */
[----:B------:R-:W-:Y:S04]  /*eaf0*/  @P3 IMAD.MOV.U32 R4, RZ, RZ, R105 ;  /* 0x000000ffff043224 */ /* 0x000fe800078e0069 */
[----:B------:R-:W-:Y:S04]  /*eb00*/  @P3 IMAD.WIDE.U32 R2, R2, 0x60, R4 ;  /* 0x0000006002023825 */ /* 0x000fe800078e0004 */
[----:B------:R-:W-:Y:S01]  /*eb10*/  @P3 IMAD.IADD R3, R3, 0x1, R0 ;  /* 0x0000000103033824 */ /* 0x000fe200078e0200 */
[----:B------:R-:W-:Y:S04]  /*eb20*/  @P3 MOV R0, 0x60 ;  /* 0x0000006000003802 */ /* 0x000fe80000000f00 */
[----:B------:R1:W2:Y:S02]  /*eb30*/  @P3 LDG.E.128 R4, [R2.64] ;  /* 0x0000000602043981 */ /* 0x0002a4000c1e1d00 */
[C---:B-1----:R-:W-:Y:S04]  /*eb40*/  @P3 IMAD.WIDE.U32 R2, R0.reuse, c[0x0][0x198], R64 ;  /* 0x0000660000023a25 */ /* 0x042fe800078e0040 */
[----:B------:R-:W-:Y:S02]  /*eb50*/  @P3 IMAD R0, R0, c[0x0][0x19c], RZ ;  /* 0x0000670000003a24 */ /* 0x000fe400078e02ff */
[----:B------:R-:W-:Y:S03]  /*eb60*/  @P2 IMAD.MOV.U32 R65, RZ, RZ, R63 ;  /* 0x000000ffff412224 */ /* 0x000fe600078e003f */
[----:B------:R-:W-:Y:S02]  /*eb70*/  @P3 IADD3 R3, R3, R0, RZ ;  /* 0x0000000003033210 */ /* 0x000fe40007ffe0ff */
[----:B------:R-:W-:Y:S05]  /*eb80*/  @P2 MOV R0, c[0x0][0x28c] ;  /* 0x0000a30000002a02 */ /* 0x000fea0000000f00 */
[----:B------:R-:W-:Y:S01]  /*eb90*/  @P2 IMAD R0, R0, 0xa0, RZ ;  /* 0x000000a000002824 */ /* 0x000fe200078e02ff */
[----:B--2---:R1:W-:Y:S01]  /*eba0*/  @P3 STG.E.128 [R2.64], R4 ;  /* 0x0000000402003986 */ /* 0x0043e2000c101d06 */
[C---:B------:R-:W-:Y:S01]  /*ebb0*/  LOP3.LUT P3, RZ, R236.reuse, 0x2, RZ, 0xc0, !PT ;  /* 0x00000002ecff7812 */ /* 0x040fe2000786c0ff */
[----:B-1----:R-:W-:Y:S03]  /*ebc0*/  @P2 IMAD.MOV.U32 R2, RZ, RZ, c[0x0][0x288] ;  /* 0x0000a200ff022624 */ /* 0x002fe600078e00ff */
[----:B------:R-:W2:Y:S05]  /*ebd0*/  @P1 LDG.E.128 R4, [R22.64] ;  /* 0x0000000616041981 */ /* 0x000eaa000c1e1d00 */
[----:B--2---:R1:W-:Y:S01]  /*ebe0*/  @P1 STG.E.128 [R20.64], R4 ;  /* 0x0000000414001986 */ /* 0x0043e2000c101d06 */
[----:B------:R-:W-:Y:S01]  /*ebf0*/  LOP3.LUT P1, RZ, R236, 0x8, RZ, 0xc0, !PT ;  /* 0x00000008ecff7812 */ /* 0x000fe2000782c0ff */
[----:B-1----:R-:W-:Y:S01]  /*ec00*/  @P2 IMAD.MOV.U32 R4, RZ, RZ, R105 ;  /* 0x000000ffff042224 */ /* 0x002fe200078e0069 */
[----:B------:R-:W-:Y:S05]  /*ec10*/  @P2 MOV R5, R104 ;  /* 0x0000006800052202 */ /* 0x000fea0000000f00 */
        /* <DEDUP_REMOVED lines=10> */
[----:B--2---:R1:W-:Y:S02]  /*ecc0*/  @P2 STG.E.128 [R2.64], R4 ;  /* 0x0000000402002986 */ /* 0x0043e4000c101d06 */
        /* <DEDUP_REMOVED lines=28> */
[----:B-1----:R-:W-:Y:S03]  /*ee90*/  @P3 IMAD.MOV.U32 R2, RZ, RZ, c[0x0][0x288] ;  /* 0x0000a200ff023624 */ /* 0x002fe600078e00ff */
[----:B------:R-:W2:Y:S05]  /*eea0*/  @P0 LDG.E.128 R4, [R18.64] ;  /* 0x0000000612040981 */ /* 0x000eaa000c1e1d00 */
[----:B--2---:R1:W-:Y:S01]  /*eeb0*/  @P0 STG.E.128 [R16.64], R4 ;  /* 0x0000000410000986 */ /* 0x0043e2000c101d06 */
[----:B------:R-:W-:Y:S01]  /*eec0*/  LOP3.LUT P0, RZ, R236, 0x10, RZ, 0xc0, !PT ;  /* 0x00000010ecff7812 */ /* 0x000fe2000780c0ff */
[----:B-1----:R-:W-:Y:S01]  /*eed0*/  @P3 IMAD.MOV.U32 R4, RZ, RZ, R105 ;  /* 0x000000ffff043224 */ /* 0x002fe200078e0069 */
[----:B------:R-:W-:Y:S01]  /*eee0*/  @P3 MOV R5, R104 ;  /* 0x0000006800053202 */ /* 0x000fe20000000f00 */
[----:B------:R-:W-:Y:S01]  /*eef0*/  @P1 IMAD.MOV.U32 R17, RZ, RZ, R104 ;  /* 0x000000ffff111224 */ /* 0x000fe200078e0068 */
[----:B------:R-:W-:Y:S03]  /*ef00*/  @P1 MOV R16, R105 ;  /* 0x0000006900101202 */ /* 0x000fe60000000f00 */
[----:B------:R-:W-:Y:S04]  /*ef10*/  @P3 IMAD.WIDE.U32 R2, R2, 0x120, R4 ;  /* 0x0000012002023825 */ /* 0x000fe800078e0004 */
[----:B------:R-:W-:Y:S01]  /*ef20*/  @P3 IMAD.IADD R3, R3, 0x1, R0 ;  /* 0x0000000103033824 */ /* 0x000fe200078e0200 */
[----:B------:R-:W-:Y:S04]  /*ef30*/  @P3 MOV R0, 0x120 ;  /* 0x0000012000003802 */ /* 0x000fe80000000f00 */
[----:B------:R1:W2:Y:S02]  /*ef40*/  @P3 LDG.E.128 R4, [R2.64] ;  /* 0x0000000602043981 */ /* 0x0002a4000c1e1d00 */
[C---:B-1----:R-:W-:Y:S01]  /*ef50*/  @P3 IMAD.WIDE.U32 R2, R0.reuse, c[0x0][0x198], R64 ;  /* 0x0000660000023a25 */ /* 0x042fe200078e0040 */
[----:B------:R-:W-:Y:S03]  /*ef60*/  @P4 MOV R65, R63 ;  /* 0x0000003f00414202 */ /* 0x000fe60000000f00 */
[----:B------:R-:W-:Y:S05]  /*ef70*/  @P3 IMAD R0, R0, c[0x0][0x19c], RZ ;  /* 0x0000670000003a24 */ /* 0x000fea00078e02ff */
[----:B------:R-:W-:Y:S02]  /*ef80*/  @P3 IADD3 R3, R3, R0, RZ ;  /* 0x0000000003033210 */ /* 0x000fe40007ffe0ff */
[----:B------:R-:W-:Y:S05]  /*ef90*/  @P4 MOV R0, c[0x0][0x28c] ;  /* 0x0000a30000004a02 */ /* 0x000fea0000000f00 */
[----:B------:R-:W-:Y:S01]  /*efa0*/  @P4 IMAD R0, R0, 0x140, RZ ;  /* 0x0000014000004824 */ /* 0x000fe200078e02ff */
[----:B--2---:R1:W-:Y:S01]  /*efb0*/  @P3 STG.E.128 [R2.64], R4 ;  /* 0x0000000402003986 */ /* 0x0043e2000c101d06 */
[----:B------:R-:W-:Y:S01]  /*efc0*/  LOP3.LUT P3, RZ, R236, 0x20, RZ, 0xc0, !PT ;  /* 0x00000020ecff7812 */ /* 0x000fe2000786c0ff */
[----:B-1----:R-:W-:Y:S01]  /*efd0*/  @P4 IMAD.MOV.U32 R2, RZ, RZ, c[0x0][0x288] ;  /* 0x0000a200ff024624 */ /* 0x002fe200078e00ff */
[-C--:B------:R-:W-:Y:S01]  /*efe0*/  @P4 MOV R5, R104.reuse ;  /* 0x0000006800054202 */ /* 0x080fe20000000f00 */
[----:B------:R-:W-:Y:S04]  /*eff0*/  @P4 IMAD.MOV.U32 R4, RZ, RZ, R105 ;  /* 0x000000ffff044224 */ /* 0x000fe800078e0069 */
[----:B------:R-:W-:Y:S04]  /*f000*/  @P4 IMAD.WIDE.U32 R2, R2, 0x140, R4 ;  /* 0x0000014002024825 */ /* 0x000fe800078e0004 */
[----:B------:R-:W-:Y:S01]  /*f010*/  @P4 IMAD.IADD R3, R3, 0x1, R0 ;  /* 0x0000000103034824 */ /* 0x000fe200078e0200 */
[----:B------:R-:W-:Y:S04]  /*f020*/  @P1 MOV R0, c[0x0][0x28c] ;  /* 0x0000a30000001a02 */ /* 0x000fe80000000f00 */
[----:B------:R1:W2:Y:S01]  /*f030*/  @P4 LDG.E.128 R4, [R2.64] ;  /* 0x0000000602044981 */ /* 0x0002a2000c1e1d00 */
[----:B------:R-:W-:Y:S02]  /*f040*/  @P1 IMAD R0, R0, 0x160, RZ ;  /* 0x0000016000001824 */ /* 0x000fe400078e02ff */
[----:B-1----:R-:W-:Y:S01]  /*f050*/  @P4 IMAD.MOV.U32 R3, RZ, RZ, 0x140 ;  /* 0x00000140ff034424 */ /* 0x002fe200078e00ff */
[----:B------:R-:W-:Y:S03]  /*f060*/  @P1 MOV R2, c[0x0][0x288] ;  /* 0x0000a20000021a02 */ /* 0x000fe60000000f00 */
[C---:B------:R-:W-:Y:S04]  /*f070*/  @P4 IMAD.WIDE.U32 R18, R3.reuse, c[0x0][0x198], R64 ;  /* 0x0000660003124a25 */ /* 0x040fe800078e0040 */
[----:B------:R-:W-:Y:S02]  /*f080*/  @P4 IMAD R3, R3, c[0x0][0x19c], RZ ;  /* 0x0000670003034a24 */ /* 0x000fe400078e02ff */
[----:B------:R-:W-:Y:S01]  /*f090*/  @P1 IMAD.WIDE.U32 R16, R2, 0x160, R16 ;  /* 0x0000016002101825 */ /* 0x000fe200078e0010 */
[----:B------:R-:W-:Y:S02]  /*f0a0*/  @P0 MOV R2, c[0x0][0x288] ;  /* 0x0000a20000020a02 */ /* 0x000fe40000000f00 */
[----:B------:R-:W-:Y:S01]  /*f0b0*/  @P4 IADD3 R19, R19, R3, RZ ;  /* 0x0000000313134210 */ /* 0x000fe20007ffe0ff */
[----:B------:R-:W-:Y:S01]  /*f0c0*/  @P1 IMAD.IADD R17, R17, 0x1, R0 ;  /* 0x0000000111111824 */ /* 0x000fe200078e0200 */
[----:B------:R-:W-:Y:S01]  /*f0d0*/  @P1 MOV R3, 0x160 ;  /* 0x0000016000031802 */ /* 0x000fe20000000f00 */
[----:B------:R-:W-:Y:S02]  /*f0e0*/  @P1 IMAD.MOV.U32 R65, RZ, RZ, R63 ;  /* 0x000000ffff411224 */ /* 0x000fe400078e003f */
[----:B------:R-:W-:Y:S04]  /*f0f0*/  @P0 IMAD.MOV.U32 R0, RZ, RZ, c[0x0][0x28c] ;  /* 0x0000a300ff000624 */ /* 0x000fe800078e00ff */
[----:B------:R-:W-:Y:S01]  /*f100*/  @P0 IMAD R0, R0, 0x180, RZ ;  /* 0x0000018000000824 */ /* 0x000fe200078e02ff */
[----:B--2---:R1:W-:Y:S01]  /*f110*/  @P4 STG.E.128 [R18.64], R4 ;  /* 0x0000000412004986 */ /* 0x0043e2000c101d06 */
[----:B------:R-:W-:Y:S01]  /*f120*/  LOP3.LUT P4, RZ, R236, 0x80, RZ, 0xc0, !PT ;  /* 0x00000080ecff7812 */ /* 0x000fe2000788c0ff */
[C---:B-1----:R-:W-:Y:S03]  /*f130*/  @P1 IMAD.WIDE.U32 R18, R3.reuse, c[0x0][0x198], R64 ;  /* 0x0000660003121a25 */ /* 0x042fe600078e0040 */
[----:B------:R1:W2:Y:S01]  /*f140*/  @P1 LDG.E.128 R4, [R16.64] ;  /* 0x0000000610041981 */ /* 0x0002a2000c1e1d00 */
[----:B------:R-:W-:Y:S01]  /*f150*/  @P0 MOV R65, R63 ;  /* 0x0000003f00410202 */ /* 0x000fe20000000f00 */
[----:B------:R-:W-:Y:S05]  /*f160*/  @P1 IMAD R3, R3, c[0x0][0x19c], RZ ;  /* 0x0000670003031a24 */ /* 0x000fea00078e02ff */
[----:B------:R-:W-:Y:S02]  /*f170*/  @P1 IADD3 R19, R19, R3, RZ ;  /* 0x0000000313131210 */ /* 0x000fe40007ffe0ff */
[----:B------:R-:W-:Y:S02]  /*f180*/  @P0 MOV R3, 0x180 ;  /* 0x0000018000030802 */ /* 0x000fe40000000f00 */
[----:B-1----:R-:W-:Y:S02]  /*f190*/  @P0 MOV R16, R105 ;  /* 0x0000006900100202 */ /* 0x002fe40000000f00 */
[----:B------:R-:W-:Y:S05]  /*f1a0*/  @P0 MOV R17, R104 ;  /* 0x0000006800110202 */ /* 0x000fea0000000f00 */
[----:B------:R-:W-:Y:S04]  /*f1b0*/  @P0 IMAD.WIDE.U32 R16, R2, 0x180, R16 ;  /* 0x0000018002100825 */ /* 0x000fe800078e0010 */
[----:B------:R-:W-:Y:S01]  /*f1c0*/  @P3 IMAD.MOV.U32 R2, RZ, RZ, c[0x0][0x288] ;  /* 0x0000a200ff023624 */ /* 0x000fe200078e00ff */
[----:B------:R-:W-:Y:S02]  /*f1d0*/  @P0 IADD3 R17, R17, R0, RZ ;  /* 0x0000000011110210 */ /* 0x000fe40007ffe0ff */
[----:B------:R-:W-:Y:S05]  /*f1e0*/  @P3 MOV R0, c[0x0][0x28c] ;  /* 0x0000a30000003a02 */ /* 0x000fea0000000f00 */
[----:B------:R-:W-:Y:S01]  /*f1f0*/  @P3 IMAD R0, R0, 0x1a0, RZ ;  /* 0x000001a000003824 */ /* 0x000fe200078e02ff */
[----:B--2---:R1:W-:Y:S01]  /*f200*/  @P1 STG.E.128 [R18.64], R4 ;  /* 0x0000000412001986 */ /* 0x0043e2000c101d06 */
[----:B------:R-:W-:Y:S01]  /*f210*/  LOP3.LUT P1, RZ, R236, 0x100, RZ, 0xc0, !PT ;  /* 0x00000100ecff7812 */ /* 0x000fe2000782c0ff */
[C---:B-1----:R-:W-:Y:S03]  /*f220*/  @P0 IMAD.WIDE.U32 R18, R3.reuse, c[0x0][0x198], R64 ;  /* 0x0000660003120a25 */ /* 0x042fe600078e0040 */
[----:B------:R1:W2:Y:S01]  /*f230*/  @P0 LDG.E.128 R4, [R16.64] ;  /* 0x0000000610040981 */ /* 0x0002a2000c1e1d00 */
[----:B------:R-:W-:Y:S01]  /*f240*/  @P3 MOV R65, R63 ;  /* 0x0000003f00413202 */ /* 0x000fe20000000f00 */
[----:B------:R-:W-:Y:S04]  /*f250*/  @P0 IMAD R3, R3, c[0x0][0x19c], RZ ;  /* 0x0000670003030a24 */ /* 0x000fe800078e02ff */
[----:B------:R-:W-:Y:S02]  /*f260*/  @P0 IMAD.IADD R19, R19, 0x1, R3 ;  /* 0x0000000113130824 */ /* 0x000fe400078e0203 */
[----:B------:R-:W-:Y:S02]  /*f270*/  @P3 IMAD.MOV.U32 R3, RZ, RZ, 0x1a0 ;  /* 0x000001a0ff033424 */ /* 0x000fe400078e00ff */
[----:B-1----:R-:W-:Y:S01]  /*f280*/  @P3 IMAD.MOV.U32 R16, RZ, RZ, R105 ;  /* 0x000000ffff103224 */ /* 0x002fe200078e0069 */
[----:B------:R-:W-:Y:S05]  /*f290*/  @P3 MOV R17, R104 ;  /* 0x0000006800113202 */ /* 0x000fea0000000f00 */
[----:B------:R-:W-:Y:S01]  /*f2a0*/  @P3 IMAD.WIDE.U32 R16, R2, 0x1a0, R16 ;  /* 0x000001a002103825 */ /* 0x000fe200078e0010 */
[----:B------:R-:W-:Y:S04]  /*f2b0*/  @P4 MOV R2, c[0x0][0x288] ;  /* 0x0000a20000024a02 */ /* 0x000fe80000000f00 */
[----:B------:R-:W-:Y:S02]  /*f2c0*/  @P3 IADD3 R17, R17, R0, RZ ;  /* 0x0000000011113210 */ /* 0x000fe40007ffe0ff */
[----:B------:R-:W-:Y:S05]  /*f2d0*/  @P4 MOV R0, c[0x0][0x28c] ;  /* 0x0000a30000004a02 */ /* 0x000fea0000000f00 */
[----:B------:R-:W-:Y:S01]  /*f2e0*/  @P4 IMAD R0, R0, 0x1c0, RZ ;  /* 0x000001c000004824 */ /* 0x000fe200078e02ff */
[----:B--2---:R1:W-:Y:S02]  /*f2f0*/  @P0 STG.E.128 [R18.64], R4 ;  /* 0x0000000412000986 */ /* 0x0043e4000c101d06 */
[C---:B-1----:R-:W-:Y:S03]  /*f300*/  @P3 IMAD.WIDE.U32 R18, R3.reuse, c[0x0][0x198], R64 ;  /* 0x0000660003123a25 */ /* 0x042fe600078e0040 */
[----:B------:R1:W2:Y:S01]  /*f310*/  @P3 LDG.E.128 R4, [R16.64] ;  /* 0x0000000610043981 */ /* 0x0002a2000c1e1d00 */
[----:B------:R-:W-:Y:S02]  /*f320*/  @P3 IMAD R3, R3, c[0x0][0x19c], RZ ;  /* 0x0000670003033a24 */ /* 0x000fe400078e02ff */
[----:B------:R-:W-:Y:S03]  /*f330*/  @P4 IMAD.MOV.U32 R65, RZ, RZ, R63 ;  /* 0x000000ffff414224 */ /* 0x000fe600078e003f */
[----:B------:R-:W-:Y:S02]  /*f340*/  @P3 IADD3 R19, R19, R3, RZ ;  /* 0x0000000313133210 */ /* 0x000fe40007ffe0ff */
[----:B------:R-:W-:Y:S01]  /*f350*/  @P4 MOV R3, 0x1c0 ;  /* 0x000001c000034802 */ /* 0x000fe20000000f00 */
[----:B-1----:R-:W-:Y:S01]  /*f360*/  @P4 IMAD.MOV.U32 R17, RZ, RZ, R104 ;  /* 0x000000ffff114224 */ /* 0x002fe200078e0068 */
[----:B------:R-:W-:Y:S05]  /*f370*/  @P4 MOV R16, R105 ;  /* 0x0000006900104202 */ /* 0x000fea0000000f00 */
[----:B------:R-:W-:Y:S01]  /*f380*/  @P4 IMAD.WIDE.U32 R16, R2, 0x1c0, R16 ;  /* 0x000001c002104825 */ /* 0x000fe200078e0010 */
[----:B------:R-:W-:Y:S03]  /*f390*/  @P1 MOV R2, c[0x0][0x288] ;  /* 0x0000a20000021a02 */ /* 0x000fe60000000f00 */
[----:B------:R-:W-:Y:S02]  /*f3a0*/  @P4 IMAD.IADD R17, R17, 0x1, R0 ;  /* 0x0000000111114824 */ /* 0x000fe400078e0200 */
[----:B------:R-:W-:Y:S04]  /*f3b0*/  @P1 IMAD.MOV.U32 R0, RZ, RZ, c[0x0][0x28c] ;  /* 0x0000a300ff001624 */ /* 0x000fe800078e00ff */
[----:B------:R-:W-:Y:S01]  /*f3c0*/  @P1 IMAD R0, R0, 0x1e0, RZ ;  /* 0x000001e000001824 */ /* 0x000fe200078e02ff */
[----:B--2---:R1:W-:Y:S05]  /*f3d0*/  @P3 STG.E.128 [R18.64], R4 ;  /* 0x0000000412003986 */ /* 0x0043ea000c101d06 */
[----:B-1----:R1:W2:Y:S01]  /*f3e0*/  @P4 LDG.E.128 R4, [R16.64] ;  /* 0x0000000610044981 */ /* 0x0022a2000c1e1d00 */
[C---:B------:R-:W-:Y:S01]  /*f3f0*/  @P4 IMAD.WIDE.U32 R18, R3.reuse, c[0x0][0x198], R64 ;  /* 0x0000660003124a25 */ /* 0x040fe200078e0040 */
[----:B------:R-:W-:Y:S03]  /*f400*/  @P1 MOV R65, R63 ;  /* 0x0000003f00411202 */ /* 0x000fe60000000f00 */
[----:B------:R-:W-:Y:S05]  /*f410*/  @P4 IMAD R3, R3, c[0x0][0x19c], RZ ;  /* 0x0000670003034a24 */ /* 0x000fea00078e02ff */
[----:B------:R-:W-:Y:S02]  /*f420*/  @P4 IADD3 R19, R19, R3, RZ ;  /* 0x0000000313134210 */ /* 0x000fe40007ffe0ff */
[----:B-1----:R-:W-:Y:S02]  /*f430*/  @P1 MOV R16, R105 ;  /* 0x0000006900101202 */ /* 0x002fe40000000f00 */
[----:B------:R-:W-:Y:S05]  /*f440*/  @P1 MOV R17, R104 ;  /* 0x0000006800111202 */ /* 0x000fea0000000f00 */
[----:B------:R-:W-:Y:S05]  /*f450*/  @P1 IMAD.WIDE.U32 R16, R2, 0x1e0, R16 ;  /* 0x000001e002101825 */ /* 0x000fea00078e0010 */
[----:B------:R-:W-:Y:S01]  /*f460*/  @P1 IADD3 R17, R17, R0, RZ ;  /* 0x0000000011111210 */ /* 0x000fe20007ffe0ff */
[----:B------:R-:W-:Y:S04]  /*f470*/  @P1 IMAD.MOV.U32 R0, RZ, RZ, 0x1e0 ;  /* 0x000001e0ff001424 */ /* 0x000fe800078e00ff */
[C---:B------:R-:W-:Y:S04]  /*f480*/  @P1 IMAD.WIDE.U32 R2, R0.reuse, c[0x0][0x198], R64 ;  /* 0x0000660000021a25 */ /* 0x040fe800078e0040 */
[----:B------:R-:W-:Y:S05]  /*f490*/  @P1 IMAD R0, R0, c[0x0][0x19c], RZ ;  /* 0x0000670000001a24 */ /* 0x000fea00078e02ff */
[----:B------:R-:W-:Y:S01]  /*f4a0*/  @P1 IADD3 R3, R3, R0, RZ ;  /* 0x0000000003031210 */ /* 0x000fe20007ffe0ff */
[----:B--2---:R1:W-:Y:S05]  /*f4b0*/  @P4 STG.E.128 [R18.64], R4 ;  /* 0x0000000412004986 */ /* 0x0043ea000c101d06 */
[----:B-1----:R-:W2:Y:S05]  /*f4c0*/  @P1 LDG.E.128 R4, [R16.64] ;  /* 0x0000000610041981 */ /* 0x002eaa000c1e1d00 */
[----:B--2---:R1:W-:Y:S02]  /*f4d0*/  @P1 STG.E.128 [R2.64], R4 ;  /* 0x0000000402001986 */ /* 0x0043e4000c101d06 */
.L_x_2573:
[----:B------:R-:W-:Y:S01]  /*f4e0*/  LOP3.LUT P1, RZ, R236, 0x400, RZ, 0xc0, !PT ;  /* 0x00000400ecff7812 */ /* 0x000fe2000782c0ff */
[----:B------:R-:W-:Y:S01]  /*f4f0*/  IMAD.MOV.U32 R0, RZ, RZ, c[0x0][0x288] ;  /* 0x0000a200ff007624 */ /* 0x000fe200078e00ff */
[----:B-1----:R-:W-:Y:S01]  /*f500*/  MOV R2, R105 ;  /* 0x0000006900027202 */ /* 0x002fe20000000f00 */
[----:B------:R-:W-:Y:S02]  /*f510*/  IMAD.MOV.U32 R3, RZ, RZ, R104 ;  /* 0x000000ffff037224 */ /* 0x000fe400078e0068 */
[----:B------:R-:W-:Y:S05]  /*f520*/  IMAD.U32 R0, R0, -0x100, RZ ;  /* 0xffffff0000007824 */ /* 0x000fea00078e00ff */
[C---:B------:R-:W-:Y:S04]  /*f530*/  LEA R105, P0, R0.reuse, R2, 0x1 ;  /* 0x0000000200697211 */ /* 0x040fe800078008ff */
[----:B------:R-:W-:Y:S01]  /*f540*/  LEA.HI.X.SX32 R104, R0, R3, 0x1, P0 ;  /* 0x0000000300687211 */ /* 0x000fe200000f0eff */
[----:B------:R-:W-:-:S05]  /*f550*/  @!P1 BRA `(.L_x_2638) ;  /* 0x000004c000009947 */ /* 0x000fca0003800000 */
[----:B------:R-:W-:Y:S04]  /*f560*/  IADD3 R0, R11, -0x1, RZ ;  /* 0xffffffff0b007810 */ /* 0x000fe80007ffe0ff */
[----:B------:R-:W-:Y:S11]  /*f570*/  ISETP.GT.AND P0, PT, R0, R44, PT ;  /* 0x0000002c0000720c */ /* 0x000ff60003f04270 */
[----:B------:R-:W-:Y:S02]  /*f580*/  @!UPT UIADD3 URZ, URZ, URZ, URZ ;  /* 0x0000003f3f3ff290 */ /* 0x000fe4000fffe03f */
[----:B------:R-:W-:-:S05]  /*f590*/  @!P0 BRA `(.L_x_2639) ;  /* 0x0000053000008947 */ /* 0x000fca0003800000 */
[----:B------:R-:W-:Y:S01]  /*f5a0*/  IMAD.MOV.U32 R16, RZ, RZ, RZ ;  /* 0x000000ffff107224 */ /* 0x000fe200078e00ff */
[----:B------:R-:W-:Y:S02]  /*f5b0*/  IABS R2, c[0x0][0x2d0] ;  /* 0x0000b40000027a13 */ /* 0x000fe40000000000 */
[----:B------:R-:W-:Y:S02]  /*f5c0*/  IABS R8, R12 ;  /* 0x0000000c00087213 */ /* 0x000fe40000000000 */
[----:B------:R-:W1:Y:S10]  /*f5d0*/  I2F.RP R0, R2 ;  /* 0x0000000200007306 */ /* 0x000e740000209400 */
[----:B-1----:R-:W1:Y:S02]  /*f5e0*/  MUFU.RCP R0, R0 ;  /* 0x0000000000007308 */ /* 0x002e640000001000 */
[----:B-1----:R-:W-:Y:S08]  /*f5f0*/  IADD3 R0, R0, 0xffffffe, RZ ;  /* 0x0ffffffe00007810 */ /* 0x002ff00007ffe0ff */
[----:B------:R-:W1:Y:S02]  /*f600*/  F2I.FTZ.U32.TRUNC.NTZ R17, R0 ;  /* 0x0000000000117305 */ /* 0x000e64000021f000 */
[--C-:B-1----:R-:W-:Y:S01]  /*f610*/  IMAD.MOV R4, RZ, RZ, -R17.reuse ;  /* 0x000000ffff047224 */ /* 0x102fe200078e0a11 */
[----:B------:R-:W-:Y:S03]  /*f620*/  IADD3 R0, R13, -0x200, RZ ;  /* 0xfffffe000d007810 */ /* 0x000fe60007ffe0ff */
[----:B------:R-:W-:Y:S01]  /*f630*/  IMAD R4, R4, R2, RZ ;  /* 0x0000000204047224 */ /* 0x000fe200078e02ff */
[----:B------:R-:W-:Y:S03]  /*f640*/  IABS R6, R0 ;  /* 0x0000000000067213 */ /* 0x000fe60000000000 */
[----:B------:R-:W-:Y:S06]  /*f650*/  IMAD.HI.U32 R4, R17, R4, R16 ;  /* 0x0000000411047227 */ /* 0x000fec00078e0010 */
[C---:B------:R-:W-:Y:S04]  /*f660*/  IMAD.HI.U32 R3, R4.reuse, R6, RZ ;  /* 0x0000000604037227 */ /* 0x040fe800078e00ff */
[----:B------:R-:W-:Y:S04]  /*f670*/  IMAD.HI.U32 R4, R4, R8, RZ ;  /* 0x0000000804047227 */ /* 0x000fe800078e00ff */
[----:B------:R-:W-:Y:S02]  /*f680*/  IMAD.MOV R5, RZ, RZ, -R3 ;  /* 0x000000ffff057224 */ /* 0x000fe400078e0a03 */
[----:B------:R-:W-:Y:S02]  /*f690*/  IMAD.MOV R7, RZ, RZ, -R4 ;  /* 0x000000ffff077224 */ /* 0x000fe400078e0a04 */
[----:B------:R-:W-:Y:S01]  /*f6a0*/  IMAD R6, R2, R5, R6 ;  /* 0x0000000502067224 */ /* 0x000fe200078e0206 */
[----:B------:R-:W-:Y:S01]  /*f6b0*/  LOP3.LUT R5, R12, c[0x0][0x2d0], RZ, 0x3c, !PT ;  /* 0x0000b4000c057a12 */ /* 0x000fe200078e3cff */
[C---:B------:R-:W-:Y:S03]  /*f6c0*/  IMAD R8, R2.reuse, R7, R8 ;  /* 0x0000000702087224 */ /* 0x040fe600078e0208 */
[C---:B------:R-:W-:Y:S02]  /*f6d0*/  ISETP.GT.U32.AND P0, PT, R2.reuse, R6, PT ;  /* 0x000000060200720c */ /* 0x040fe40003f04070 */
[----:B------:R-:W-:Y:S02]  /*f6e0*/  ISETP.GT.U32.AND P1, PT, R2, R8, PT ;  /* 0x000000080200720c */ /* 0x000fe40003f24070 */
[----:B------:R-:W-:Y:S09]  /*f6f0*/  ISETP.GE.AND P5, PT, R5, RZ, PT ;  /* 0x000000ff0500720c */ /* 0x000ff20003fa6270 */
[----:B------:R-:W-:Y:S01]  /*f700*/  @!P0 IMAD.IADD R6, R6, 0x1, -R2 ;  /* 0x0000000106068824 */ /* 0x000fe200078e0a02 */
[----:B------:R-:W-:Y:S02]  /*f710*/  @!P0 IADD3 R3, R3, 0x1, RZ ;  /* 0x0000000103038810 */ /* 0x000fe40007ffe0ff */
[-C--:B------:R-:W-:Y:S02]  /*f720*/  @!P1 IADD3 R8, R8, -R2.reuse, RZ ;  /* 0x8000000208089210 */ /* 0x080fe40007ffe0ff */
[-C--:B------:R-:W-:Y:S02]  /*f730*/  ISETP.GE.U32.AND P2, PT, R6, R2.reuse, PT ;  /* 0x000000020600720c */ /* 0x080fe40003f46070 */
[----:B------:R-:W-:Y:S02]  /*f740*/  ISETP.GE.U32.AND P3, PT, R8, R2, PT ;  /* 0x000000020800720c */ /* 0x000fe40003f66070 */
[C---:B------:R-:W-:Y:S01]  /*f750*/  LOP3.LUT R2, R0.reuse, c[0x0][0x2d0], RZ, 0x3c, !PT ;  /* 0x0000b40000027a12 */ /* 0x040fe200078e3cff */
[----:B------:R-:W-:Y:S01]  /*f760*/  IMAD.IADD R0, R0, 0x1, -R12 ;  /* 0x0000000100007824 */ /* 0x000fe200078e0a0c */
[----:B------:R-:W-:Y:S02]  /*f770*/  @!P1 IADD3 R4, R4, 0x1, RZ ;  /* 0x0000000104049810 */ /* 0x000fe40007ffe0ff */
[----:B------:R-:W-:Y:S02]  /*f780*/  ISETP.GE.AND P4, PT, R2, RZ, PT ;  /* 0x000000ff0200720c */ /* 0x000fe40003f86270 */
[----:B------:R-:W-:Y:S02]  /*f790*/  ISETP.NE.AND P0, PT, RZ, c[0x0][0x2d0], PT ;  /* 0x0000b400ff007a0c */ /* 0x000fe40003f05270 */
[----:B------:R-:W-:Y:S02]  /*f7a0*/  LOP3.LUT R2, RZ, c[0x0][0x2d0], RZ, 0x33, !PT ;  /* 0x0000b400ff027a12 */ /* 0x000fe400078e33ff */
[----:B------:R-:W-:Y:S02]  /*f7b0*/  @P2 IADD3 R3, R3, 0x1, RZ ;  /* 0x0000000103032810 */ /* 0x000fe40007ffe0ff */
[----:B------:R-:W-:Y:S05]  /*f7c0*/  @P3 IADD3 R4, R4, 0x1, RZ ;  /* 0x0000000104043810 */ /* 0x000fea0007ffe0ff */
[----:B------:R-:W-:Y:S02]  /*f7d0*/  @!P4 IMAD.MOV R3, RZ, RZ, -R3 ;  /* 0x000000ffff03c224 */ /* 0x000fe400078e0a03 */
[----:B------:R-:W-:Y:S03]  /*f7e0*/  @!P5 IMAD.MOV R4, RZ, RZ, -R4 ;  /* 0x000000ffff04d224 */ /* 0x000fe600078e0a04 */
[C---:B------:R-:W-:Y:S02]  /*f7f0*/  SEL R3, R2.reuse, R3, !P0 ;  /* 0x0000000302037207 */ /* 0x040fe40004000000 */
[----:B------:R-:W-:Y:S02]  /*f800*/  SEL R2, R2, R4, !P0 ;  /* 0x0000000402027207 */ /* 0x000fe40004000000 */
[CC--:B------:R-:W-:Y:S02]  /*f810*/  LEA R4, P1, R3.reuse, R242.reuse, 0x2 ;  /* 0x000000f203047211 */ /* 0x0c0fe400078210ff */
[C---:B------:R-:W-:Y:S02]  /*f820*/  LEA R6, P0, R2.reuse, R242, 0x2 ;  /* 0x000000f202067211 */ /* 0x040fe400078010ff */
[-C--:B------:R-:W-:Y:S02]  /*f830*/  LEA.HI.X.SX32 R5, R3, R243.reuse, 0x2, P1 ;  /* 0x000000f303057211 */ /* 0x080fe400008f16ff */
[C---:B------:R-:W-:Y:S02]  /*f840*/  LEA.HI.X.SX32 R7, R2.reuse, R243, 0x2, P0 ;  /* 0x000000f302077211 */ /* 0x040fe400000f16ff */
[----:B------:R-:W-:Y:S01]  /*f850*/  IADD3 R2, R2, -R3, RZ ;  /* 0x8000000302027210 */ /* 0x000fe20007ffe0ff */
[----:B------:R1:W2:Y:S04]  /*f860*/  LDG.E R4, [R4.64] ;  /* 0x0000000604047981 */ /* 0x0002a8000c1e1900 */
[----:B------:R-:W-:Y:S04]  /*f870*/  IMAD R0, R2, c[0x0][0x2d0], R0 ;  /* 0x0000b40002007a24 */ /* 0x000fe800078e0200 */
[----:B------:R-:W-:Y:S01]  /*f880*/  IMAD.WIDE.U32 R12, R0, c[0x0][0x1a0], RZ ;  /* 0x00006800000c7a25 */ /* 0x000fe200078e00ff */
[----:B-1----:R-:W2:Y:S03]  /*f890*/  LDG.E R5, [R6.64] ;  /* 0x0000000606057981 */ /* 0x002ea6000c1e1900 */
[----:B--2---:R-:W-:Y:S01]  /*f8a0*/  IMAD.IADD R6, R4, 0x1, -R5 ;  /* 0x0000000104067824 */ /* 0x004fe200078e0a05 */
[----:B------:R-:W-:Y:S03]  /*f8b0*/  SHF.R.S32.HI R4, RZ, 0x1f, R0 ;  /* 0x0000001fff047819 */ /* 0x000fe60000011400 */
[----:B------:R-:W-:Y:S01]  /*f8c0*/  IMAD.WIDE.U32 R16, R6, c[0x0][0x180], RZ ;  /* 0x0000600006107a25 */ /* 0x000fe200078e00ff */
[----:B------:R-:W-:Y:S03]  /*f8d0*/  SHF.R.S32.HI R5, RZ, 0x1f, R6 ;  /* 0x0000001fff057819 */ /* 0x000fe60000011406 */
[----:B------:R-:W-:Y:S02]  /*f8e0*/  IMAD R3, R4, c[0x0][0x1a0], RZ ;  /* 0x0000680004037a24 */ /* 0x000fe400078e02ff */
[----:B------:R-:W-:Y:S02]  /*f8f0*/  IMAD R2, R5, c[0x0][0x180], RZ ;  /* 0x0000600005027a24 */ /* 0x000fe400078e02ff */
[----:B------:R-:W-:Y:S02]  /*f900*/  IMAD R3, R0, c[0x0][0x1a4], R3 ;  /* 0x0000690000037a24 */ /* 0x000fe400078e0203 */
[----:B------:R-:W-:Y:S02]  /*f910*/  IMAD R2, R6, c[0x0][0x184], R2 ;  /* 0x0000610006027a24 */ /* 0x000fe400078e0202 */
[----:B------:R-:W-:Y:S02]  /*f920*/  IMAD.IADD R13, R13, 0x1, R3 ;  /* 0x000000010d0d7824 */ /* 0x000fe400078e0203 */
[----:B------:R-:W-:Y:S01]  /*f930*/  IMAD.IADD R3, R17, 0x1, R2 ;  /* 0x0000000111037824 */ /* 0x000fe200078e0202 */
[----:B------:R-:W-:Y:S01]  /*f940*/  MOV R2, R16 ;  /* 0x0000001000027202 */ /* 0x000fe20000000f00 */
[----:B------:R-:W-:Y:S02]  /*f950*/  IMAD R5, R5, c[0x0][0x188], RZ ;  /* 0x0000620005057a24 */ /* 0x000fe400078e02ff */
[----:B------:R-:W-:Y:S02]  /*f960*/  IMAD R4, R4, c[0x0][0x198], RZ ;  /* 0x0000660004047a24 */ /* 0x000fe400078e02ff */
[----:B------:R-:W-:Y:S04]  /*f970*/  IMAD.WIDE.U32 R12, R6, c[0x0][0x188], R12 ;  /* 0x00006200060c7a25 */ /* 0x000fe800078e000c */
[----:B------:R-:W-:Y:S01]  /*f980*/  IMAD.WIDE.U32 R2, R0, c[0x0][0x198], R2 ;  /* 0x0000660000027a25 */ /* 0x000fe200078e0002 */
[----:B------:R-:W-:Y:S03]  /*f990*/  LEA R67, P1, R12, R67, 0x1 ;  /* 0x000000430c437211 */ /* 0x000fe600078208ff */
[----:B------:R-:W-:Y:S01]  /*f9a0*/  IMAD R5, R6, c[0x0][0x18c], R5 ;  /* 0x0000630006057a24 */ /* 0x000fe200078e0205 */
[----:B---3--:R-:W-:Y:S01]  /*f9b0*/  LEA R64, P0, R2, R64, 0x1 ;  /* 0x0000004002407211 */ /* 0x008fe200078008ff */
[----:B------:R-:W-:Y:S02]  /*f9c0*/  IMAD R4, R0, c[0x0][0x19c], R4 ;  /* 0x0000670000047a24 */ /* 0x000fe400078e0204 */
[----:B------:R-:W-:Y:S02]  /*f9d0*/  IMAD.IADD R5, R13, 0x1, R5 ;  /* 0x000000010d057824 */ /* 0x000fe400078e0205 */
[----:B------:R-:W-:Y:S03]  /*f9e0*/  IMAD.IADD R4, R3, 0x1, R4 ;  /* 0x0000000103047824 */ /* 0x000fe600078e0204 */
[----:B------:R-:W-:Y:S02]  /*f9f0*/  LEA.HI.X R66, R12, R66, R5, 0x1, P1 ;  /* 0x000000420c427211 */ /* 0x000fe400008f0c05 */
[----:B------:R-:W-:Y:S01]  /*fa00*/  LEA.HI.X R63, R2, R63, R4, 0x1, P0 ;  /* 0x0000003f023f7211 */ /* 0x000fe200000f0c04 */
[----:B------:R-:W-:-:S05]  /*fa10*/  BRA `(.L_x_2639) ;  /* 0x000000b000007947 */ /* 0x000fca0003800000 */
.L_x_2638:
[----:B------:R-:W-:Y:S01]  /*fa20*/  MOV R4, R67 ;  /* 0x0000004300047202 */ /* 0x000fe20000000f00 */
[----:B------:R-:W-:Y:S01]  /*fa30*/  IMAD.MOV.U32 R2, RZ, RZ, c[0x0][0x1a0] ;  /* 0x00006800ff027624 */ /* 0x000fe200078e00ff */
[----:B---3--:R-:W-:Y:S01]  /*fa40*/  MOV R65, R63 ;  /* 0x0000003f00417202 */ /* 0x008fe20000000f00 */
[----:B------:R-:W-:Y:S02]  /*fa50*/  IMAD.MOV.U32 R0, RZ, RZ, c[0x0][0x198] ;  /* 0x00006600ff007624 */ /* 0x000fe400078e00ff */
[----:B------:R-:W-:Y:S01]  /*fa60*/  IMAD.MOV.U32 R5, RZ, RZ, R66 ;  /* 0x000000ffff057224 */ /* 0x000fe200078e0042 */
[----:B------:R-:W-:Y:S01]  /*fa70*/  LEA R2, -R2, RZ, 0x8 ;  /* 0x000000ff02027211 */ /* 0x000fe200078e41ff */
[----:B------:R-:W-:Y:S03]  /*fa80*/  IMAD.U32 R0, R0, -0x100, RZ ;  /* 0xffffff0000007824 */ /* 0x000fe600078e00ff */
[----:B------:R-:W-:Y:S02]  /*fa90*/  LEA R67, P1, R2, R4, 0x1 ;  /* 0x0000000402437211 */ /* 0x000fe400078208ff */
[----:B------:R-:W-:Y:S02]  /*faa0*/  LEA R64, P0, R0, R64, 0x1 ;  /* 0x0000004000407211 */ /* 0x000fe400078008ff */
[----:B------:R-:W-:Y:S02]  /*fab0*/  LEA.HI.X.SX32 R66, R2, R5, 0x1, P1 ;  /* 0x0000000502427211 */ /* 0x000fe400008f0eff */
[----:B------:R-:W-:Y:S02]  /*fac0*/  LEA.HI.X.SX32 R63, R0, R65, 0x1, P0 ;  /* 0x00000041003f7211 */ /* 0x000fe400000f0eff */
.L_x_2639:
[----:B------:R-:W-:Y:S04]  /*fad0*/  IADD3 R11, R11, -0x1, RZ ;  /* 0xffffffff0b0b7810 */ /* 0x000fe80007ffe0ff */
[----:B------:R-:W-:Y:S11]  /*fae0*/  ISETP.GT.AND P0, PT, R11, R44, PT ;  /* 0x0000002c0b00720c */ /* 0x000ff60003f04270 */
[----:B------:R-:W-:Y:S02]  /*faf0*/  @!UPT UIADD3 URZ, URZ, URZ, URZ ;  /* 0x0000003f3f3ff290 */ /* 0x000fe4000fffe03f */
[----:B------:R-:W-:-:S05]  /*fb00*/  @P0 BRA `(.L_x_2640) ;  /* 0xffff335000000947 */ /* 0x000fca000383ffff */
.L_x_2538:
[----:B-1----:R-:W-:Y:S01]  /*fb10*/  BAR.SYNC.DEFER_BLOCKING 0x0 ;  /* 0x0000000000007b1d */ /* 0x002fe20000010000 */
[----:B------:R-:W-:Y:S01]  /*fb20*/  ISETP.NE.AND P0, PT, RZ, c[0x0][0x230], PT ;  /* 0x00008c00ff007a0c */ /* 0x000fe20003f05270 */
[----:B------:R-:W-:Y:S01]  /*fb30*/  IMAD.MOV.U32 R0, RZ, RZ, c[0x0][0x190] ;  /* 0x00006400ff007624 */ /* 0x000fe200078e00ff */
[----:B------:R-:W-:Y:S01]  /*fb40*/  SHF.L.U32 R244, R58, 0x1, RZ ;  /* 0x000000013af47819 */ /* 0x000fe200000006ff */
[----:B------:R-:W-:Y:S02]  /*fb50*/  IMAD.MOV.U32 R2, RZ, RZ, 0x4 ;  /* 0x00000004ff027424 */ /* 0x000fe400078e00ff */
[----:B------:R-:W-:Y:S01]  /*fb60*/  BSSY B2, `(.L_x_2641) ;  /* 0x00002e4000027945 */ /* 0x000fe20003800000 */
[C---:B------:R-:W-:Y:S02]  /*fb70*/  IMAD.SHL.U32 R3, R0.reuse, 0x10, RZ ;  /* 0x0000001000037824 */ /* 0x040fe400078e00ff */
[----:B------:R-:W-:-:S05]  /*fb80*/  SHF.L.U64.HI R2, R0, R2, c[0x0][0x194] ;  /* 0x0000650000027619 */ /* 0x000fca0000010202 */
[----:B------:R-:W-:Y:S05]  /*fb90*/  @!P0 BRA `(.L_x_2642) ;  /* 0x00002be000008947 */ /* 0x000fea0003800000 */
[----:B------:R-:W-:Y:S01]  /*fba0*/  ISETP.NE.U32.AND P0, PT, RZ, c[0x0][0x250], PT ;  /* 0x00009400ff007a0c */ /* 0x000fe20003f05070 */
[----:B------:R-:W-:-:S03]  /*fbb0*/  IMAD.MOV.U32 R4, RZ, RZ, RZ ;  /* 0x000000ffff047224 */ /* 0x000fc600078e00ff */
[----:B------:R-:W-:-:S13]  /*fbc0*/  ISETP.NE.AND.EX P0, PT, RZ, c[0x0][0x254], PT, P0 ;  /* 0x00009500ff007a0c */ /* 0x000fda0003f05300 */
[----:B------:R-:W2:Y:S01]  /*fbd0*/  @P0 LDG.E R4, [R158.64] ;  /* 0x000000069e040981 */ /* 0x000ea2000c1e1900 */
[----:B------:R-:W-:Y:S01]  /*fbe0*/  IADD3 R3, P1, R3, R154, RZ ;  /* 0x0000009a03037210 */ /* 0x000fe20007f3e0ff */
[----:B------:R-:W-:Y:S01]  /*fbf0*/  IMAD.MOV.U32 R6, RZ, RZ, c[0x0][0x194] ;  /* 0x00006500ff067624 */ /* 0x000fe200078e00ff */
[----:B------:R-:W-:Y:S01]  /*fc00*/  ULDC.U8 UR4, c[0x0][0x313] ;  /* 0x0000c4c000047ab9 */ /* 0x000fe20000000000 */
[----:B------:R-:W-:Y:S01]  /*fc10*/  IMAD.MOV.U32 R160, RZ, RZ, R154 ;  /* 0x000000ffffa07224 */ /* 0x000fe200078e009a */
[----:B------:R-:W-:Y:S01]  /*fc20*/  LEA R10, P2, R154, c[0x0][0x160], 0x1 ;  /* 0x000058009a0a7a11 */ /* 0x000fe200078408ff */
[--C-:B------:R-:W-:Y:S01]  /*fc30*/  IMAD.X R2, R2, 0x1, R161.reuse, P1 ;  /* 0x0000000102027824 */ /* 0x100fe200008e06a1 */
[C---:B------:R-:W-:Y:S01]  /*fc40*/  LEA R28, P1, R3.reuse, c[0x0][0x160], 0x1 ;  /* 0x00005800031c7a11 */ /* 0x040fe200078208ff */
[----:B------:R-:W-:Y:S01]  /*fc50*/  IMAD.WIDE.U32 R8, R0, 0x30, R160 ;  /* 0x0000003000087825 */ /* 0x000fe200078e00a0 */
[----:B------:R-:W-:Y:S02]  /*fc60*/  LEA.HI.X R11, R154, c[0x0][0x164], R161, 0x1, P2 ;  /* 0x000059009a0b7a11 */ /* 0x000fe400010f0ca1 */
[----:B------:R-:W-:Y:S01]  /*fc70*/  LEA.HI.X R29, R3, c[0x0][0x164], R2, 0x1, P1 ;  /* 0x00005900031d7a11 */ /* 0x000fe200008f0c02 */
[----:B------:R-:W-:Y:S01]  /*fc80*/  IMAD.SHL.U32 R13, R54, 0x10, RZ ;  /* 0x00000010360d7824 */ /* 0x000fe200078e00ff */
[----:B--2---:R-:W-:-:S02]  /*fc90*/  IADD3 R45, R4, R45, R40 ;  /* 0x0000002d042d7210 */ /* 0x004fc40007ffe028 */
[----:B------:R-:W-:-:S03]  /*fca0*/  LEA R4, P0, R0, R154, 0x5 ;  /* 0x0000009a00047211 */ /* 0x000fc600078028ff */
[----:B------:R-:W-:Y:S01]  /*fcb0*/  IMAD R45, R54, R45, RZ ;  /* 0x0000002d362d7224 */ /* 0x000fe200078e02ff */
[----:B------:R-:W-:Y:S01]  /*fcc0*/  LEA.HI.X R5, R0, R161, R6, 0x5, P0 ;  /* 0x000000a100057211 */ /* 0x000fe200000f2c06 */
[----:B------:R-:W-:Y:S01]  /*fcd0*/  IMAD R0, R6, 0x30, RZ ;  /* 0x0000003006007824 */ /* 0x000fe200078e02ff */
[C---:B------:R-:W-:Y:S02]  /*fce0*/  LEA R26, P0, R4.reuse, c[0x0][0x160], 0x1 ;  /* 0x00005800041a7a11 */ /* 0x040fe400078008ff */
[----:B------:R-:W-:Y:S01]  /*fcf0*/  IADD3 R16, P2, R53, R45, RZ ;  /* 0x0000002d35107210 */ /* 0x000fe20007f5e0ff */
[----:B------:R-:W-:Y:S01]  /*fd00*/  IMAD.IADD R2, R9, 0x1, R0 ;  /* 0x0000000109027824 */ /* 0x000fe200078e0200 */
[----:B------:R-:W-:Y:S02]  /*fd10*/  LEA.HI.X R27, R4, c[0x0][0x164], R5, 0x1, P0 ;  /* 0x00005900041b7a11 */ /* 0x000fe400000f0c05 */
[----:B------:R-:W-:Y:S02]  /*fd20*/  LEA R24, P0, R8, c[0x0][0x160], 0x1 ;  /* 0x0000580008187a11 */ /* 0x000fe400078008ff */
[----:B------:R-:W-:-:S02]  /*fd30*/  SHF.R.S32.HI R3, RZ, 0x1f, R45 ;  /* 0x0000001fff037819 */ /* 0x000fc4000001142d */
[----:B------:R-:W-:Y:S01]  /*fd40*/  LEA.HI.X R25, R8, c[0x0][0x164], R2, 0x1, P0 ;  /* 0x0000590008197a11 */ /* 0x000fe200000f0c02 */
[----:B------:R-:W-:Y:S01]  /*fd50*/  IMAD.IADD R2, R234, 0x1, -R40 ;  /* 0x00000001ea027824 */ /* 0x000fe200078e0a28 */
[----:B------:R-:W-:Y:S01]  /*fd60*/  ISETP.NE.AND P0, PT, RZ, UR4, PT ;  /* 0x00000004ff007c0c */ /* 0x000fe2000bf05270 */
[----:B------:R-:W-:Y:S01]  /*fd70*/  IMAD.X R51, R51, 0x1, R3, P2 ;  /* 0x0000000133337824 */ /* 0x000fe200010e0603 */
[----:B------:R-:W-:-:S05]  /*fd80*/  IADD3 R0, P1, R52, R45, RZ ;  /* 0x0000002d34007210 */ /* 0x000fca0007f3e0ff */
[----:B------:R-:W-:-:S06]  /*fd90*/  IMAD.X R3, R50, 0x1, R3, P1 ;  /* 0x0000000132037824 */ /* 0x000fcc00008e0603 */
[----:B------:R-:W-:Y:S05]  /*fda0*/  @!P0 BRA `(.L_x_2643) ;  /* 0x0000103000008947 */ /* 0x000fea0003800000 */
[----:B------:R-:W-:Y:S01]  /*fdb0*/  ISETP.GE.AND P0, PT, R156, R2, PT ;  /* 0x000000029c00720c */ /* 0x000fe20003f06270 */
[----:B------:R-:W-:Y:S03]  /*fdc0*/  BSSY B1, `(.L_x_2644) ;  /* 0x000003c000017945 */ /* 0x000fe60003800000 */
[----:B------:R-:W-:-:S13]  /*fdd0*/  ISETP.LT.OR P0, PT, R37, -0x7, P0 ;  /* 0xfffffff92500780c */ /* 0x000fda0000701670 */
[----:B------:R-:W-:Y:S05]  /*fde0*/  @P0 BRA `(.L_x_2645) ;  /* 0x0000039000000947 */ /* 0x000fea0003800000 */
[----:B------:R-:W5:Y:S02]  /*fdf0*/  LDG.E.128 R8, [R10.64] ;  /* 0x000000060a087981 */ /* 0x000f64000c1e1d00 */
[----:B-----5:R-:W-:Y:S01]  /*fe00*/  ISETP.GE.AND P0, PT, R14, c[0x0][0x230], PT ;  /* 0x00008c000e007a0c */ /* 0x020fe20003f06270 */
[----:B------:R-:W-:-:S12]  /*fe10*/  BSSY B0, `(.L_x_2646) ;  /* 0x0000035000007945 */ /* 0x000fd80003800000 */
[----:B------:R-:W-:Y:S05]  /*fe20*/  @P0 BRA `(.L_x_2647) ;  /* 0x0000033000000947 */ /* 0x000fea0003800000 */
[C---:B------:R-:W-:Y:S02]  /*fe30*/  SHF.L.U32 R3, R16.reuse, 0x1, RZ ;  /* 0x0000000110037819 */ /* 0x040fe400000006ff */
[----:B------:R-:W-:Y:S02]  /*fe40*/  SHF.L.U64.HI R0, R16, 0x1, R51 ;  /* 0x0000000110007819 */ /* 0x000fe40000010233 */
[C---:B------:R-:W-:Y:S02]  /*fe50*/  IADD3 R4, P0, R3.reuse, c[0x0][0x2b0], RZ ;  /* 0x0000ac0003047a10 */ /* 0x040fe40007f1e0ff */
[----:B------:R-:W-:Y:S02]  /*fe60*/  IADD3 R6, P1, R3, c[0x0][0x2a8], RZ ;  /* 0x0000aa0003067a10 */ /* 0x000fe40007f3e0ff */
[C---:B------:R-:W-:Y:S02]  /*fe70*/  IADD3.X R5, R0.reuse, c[0x0][0x2b4], RZ, P0, !PT ;  /* 0x0000ad0000057a10 */ /* 0x040fe400007fe4ff */
[----:B------:R-:W-:-:S04]  /*fe80*/  IADD3.X R7, R0, c[0x0][0x2ac], RZ, P1, !PT ;  /* 0x0000ab0000077a10 */ /* 0x000fc80000ffe4ff */
[----:B------:R-:W2:Y:S04]  /*fe90*/  LDG.E.64 R4, [R4.64] ;  /* 0x0000000604047981 */ /* 0x000ea8000c1e1b00 */
[----:B------:R-:W4:Y:S01]  /*fea0*/  LDG.E.64 R6, [R6.64] ;  /* 0x0000000606067981 */ /* 0x000f22000c1e1b00 */
[----:B---3--:R-:W-:Y:S02]  /*feb0*/  MOV R20, R9 ;  /* 0x0000000900147202 */ /* 0x008fe40000000f00 */
[----:B------:R-:W-:Y:S02]  /*fec0*/  MOV R17, R11 ;  /* 0x0000000b00117202 */ /* 0x000fe40000000f00 */
[----:B------:R-:W-:Y:S01]  /*fed0*/  MOV R0, R8 ;  /* 0x0000000800007202 */ /* 0x000fe20000000f00 */
[----:B------:R-:W-:Y:S01]  /*fee0*/  HADD2.F32 R21, -RZ, R20.H0_H0 ;  /* 0x20000014ff157230 */ /* 0x000fe20000004100 */
[----:B------:R-:W-:Y:S01]  /*fef0*/  MOV R19, R10 ;  /* 0x0000000a00137202 */ /* 0x000fe20000000f00 */
[----:B------:R-:W-:-:S02]  /*ff00*/  HADD2.F32 R18, -RZ, R17.H0_H0 ;  /* 0x20000011ff127230 */ /* 0x000fc40000004100 */
[----:B------:R-:W-:Y:S02]  /*ff10*/  HADD2.F32 R20, -RZ, R20.H1_H1 ;  /* 0x30000014ff147230 */ /* 0x000fe40000004100 */
[----:B------:R-:W-:Y:S02]  /*ff20*/  HADD2.F32 R17, -RZ, R17.H1_H1 ;  /* 0x30000011ff117230 */ /* 0x000fe40000004100 */
[----:B--2---:R-:W-:Y:S02]  /*ff30*/  HADD2.F32 R9, -RZ, R4.H1_H1 ;  /* 0x30000004ff097230 */ /* 0x004fe40000004100 */
[----:B------:R-:W-:Y:S02]  /*ff40*/  HADD2.F32 R3, -RZ, R5.H1_H1 ;  /* 0x30000005ff037230 */ /* 0x000fe40000004100 */
[----:B----4-:R-:W-:Y:S01]  /*ff50*/  HADD2.F32 R12, -RZ, R6.H1_H1 ;  /* 0x30000006ff0c7230 */ /* 0x010fe20000004100 */
[----:B------:R-:W-:Y:S01]  /*ff60*/  FMUL.FTZ R10, R20, R9 ;  /* 0x00000009140a7220 */ /* 0x000fe20000410000 */
[----:B------:R-:W-:Y:S01]  /*ff70*/  HADD2.F32 R11, -RZ, R7.H1_H1 ;  /* 0x30000007ff0b7230 */ /* 0x000fe20000004100 */
[----:B------:R-:W-:Y:S01]  /*ff80*/  FMUL.FTZ R8, R17, R3 ;  /* 0x0000000311087220 */ /* 0x000fe20000410000 */
[----:B------:R-:W-:Y:S01]  /*ff90*/  HADD2.F32 R4, -RZ, R4.H0_H0 ;  /* 0x20000004ff047230 */ /* 0x000fe20000004100 */
[C---:B------:R-:W-:Y:S01]  /*ffa0*/  FMUL.FTZ R9, R21.reuse, R9 ;  /* 0x0000000915097220 */ /* 0x040fe20000410000 */
[----:B------:R-:W-:Y:S01]  /*ffb0*/  HADD2.F32 R5, -RZ, R5.H0_H0 ;  /* 0x20000005ff057230 */ /* 0x000fe20000004100 */
[----:B------:R-:W-:Y:S01]  /*ffc0*/  FMUL.FTZ R3, R18, R3 ;  /* 0x0000000312037220 */ /* 0x000fe20000410000 */
[----:B------:R-:W-:Y:S01]  /*ffd0*/  HADD2.F32 R6, -RZ, R6.H0_H0 ;  /* 0x20000006ff067230 */ /* 0x000fe20000004100 */
[----:B------:R-:W-:-:S02]  /*ffe0*/  FFMA.FTZ R10, R21, R12, -R10 ;  /* 0x0000000c150a7223 */ /* 0x000fc4000001080a */
[----:B------:R-:W-:Y:S01]  /*fff0*/  FFMA.FTZ R9, R20, R12, R9 ;  /* 0x0000000c14097223 */ /* 0x000fe20000010009 */
[--C-:B------:R-:W-:Y:S01]  /*10000*/  HADD2.F32 R12, -RZ, R0.reuse.H1_H1 ;  /* 0x30000000ff0c7230 */ /* 0x100fe20000004100 */
[-C--:B------:R-:W-:Y:S02]  /*10010*/  FFMA.FTZ R8, R18, R11.reuse, -R8 ;  /* 0x0000000b12087223 */ /* 0x080fe40000010808 */
[----:B------:R-:W-:Y:S01]  /*10020*/  FFMA.FTZ R3, R17, R11, R3 ;  /* 0x0000000b11037223 */ /* 0x000fe20000010003 */
[----:B------:R-:W-:Y:S01]  /*10030*/  HADD2.F32 R11, -RZ, R0.H0_H0 ;  /* 0x20000000ff0b7230 */ /* 0x000fe20000004100 */
[----:B------:R-:W-:Y:S01]  /*10040*/  F2FP.PACK_AB R9, R9, R10 ;  /* 0x0000000a0909723e */ /* 0x000fe200000000ff */
[--C-:B------:R-:W-:Y:S02]  /*10050*/  HADD2.F32 R0, -RZ, R19.reuse.H0_H0 ;  /* 0x20000013ff007230 */ /* 0x100fe40000004100 */
[----:B------:R-:W-:Y:S01]  /*10060*/  HADD2.F32 R19, -RZ, R19.H1_H1 ;  /* 0x30000013ff137230 */ /* 0x000fe20000004100 */
[-C--:B------:R-:W-:Y:S01]  /*10070*/  FMUL.FTZ R18, R11, R4.reuse ;  /* 0x000000040b127220 */ /* 0x080fe20000410000 */
[----:B------:R-:W-:Y:S01]  /*10080*/  HADD2.F32 R17, -RZ, R7.H0_H0 ;  /* 0x20000007ff117230 */ /* 0x000fe20000004100 */
[----:B------:R-:W-:Y:S01]  /*10090*/  FMUL.FTZ R7, R12, R4 ;  /* 0x000000040c077220 */ /* 0x000fe20000410000 */
[----:B------:R-:W-:Y:S01]  /*100a0*/  F2FP.PACK_AB R3, R3, R8 ;  /* 0x000000080303723e */ /* 0x000fe200000000ff */
[----:B------:R-:W-:-:S02]  /*100b0*/  FMUL.FTZ R4, R19, R5 ;  /* 0x0000000513047220 */ /* 0x000fc40000410000 */
[----:B------:R-:W-:Y:S02]  /*100c0*/  FMUL.FTZ R5, R0, R5 ;  /* 0x0000000500057220 */ /* 0x000fe40000410000 */
[-C--:B------:R-:W-:Y:S01]  /*100d0*/  FFMA.FTZ R7, R11, R6.reuse, -R7 ;  /* 0x000000060b077223 */ /* 0x080fe20000010807 */
[----:B------:R-:W-:Y:S01]  /*100e0*/  MOV R11, R3 ;  /* 0x00000003000b7202 */ /* 0x000fe20000000f00 */
[----:B------:R-:W-:Y:S02]  /*100f0*/  FFMA.FTZ R18, R12, R6, R18 ;  /* 0x000000060c127223 */ /* 0x000fe40000010012 */
[-C--:B------:R-:W-:Y:S02]  /*10100*/  FFMA.FTZ R4, R0, R17.reuse, -R4 ;  /* 0x0000001100047223 */ /* 0x080fe40000010804 */
[----:B------:R-:W-:Y:S01]  /*10110*/  FFMA.FTZ R5, R19, R17, R5 ;  /* 0x0000001113057223 */ /* 0x000fe20000010005 */
[----:B------:R-:W-:-:S04]  /*10120*/  F2FP.PACK_AB R7, R18, R7 ;  /* 0x000000071207723e */ /* 0x000fc800000000ff */
[----:B------:R-:W-:Y:S02]  /*10130*/  F2FP.PACK_AB R4, R5, R4 ;  /* 0x000000040504723e */ /* 0x000fe400000000ff */
[----:B------:R-:W-:Y:S02]  /*10140*/  MOV R8, R7 ;  /* 0x0000000700087202 */ /* 0x000fe40000000f00 */
[----:B------:R-:W-:Y:S02]  /*10150*/  MOV R10, R4 ;  /* 0x00000004000a7202 */ /* 0x000fe40000000f00 */
.L_x_2647:
[----:B------:R-:W-:Y:S05]  /*10160*/  BSYNC B0 ;  /* 0x0000000000007941 */ /* 0x000fea0003800000 */
.L_x_2646:
[----:B------:R1:W-:Y:S02]  /*10170*/  STS.128 [R244], R8 ;  /* 0x00000008f4007388 */ /* 0x0003e40000000c00 */
.L_x_2645:
[----:B------:R-:W-:Y:S05]  /*10180*/  BSYNC B1 ;  /* 0x0000000000017941 */ /* 0x000fea0003800000 */
.L_x_2644:
[----:B------:R-:W-:Y:S01]  /*10190*/  IADD3 R12, R156, 0x10, RZ ;  /* 0x000000109c0c7810 */ /* 0x000fe20007ffe0ff */
[----:B------:R-:W-:Y:S03]  /*101a0*/  BSSY B1, `(.L_x_2648) ;  /* 0x000003f000017945 */ /* 0x000fe60003800000 */
[----:B------:R-:W-:-:S04]  /*101b0*/  ISETP.GE.AND P0, PT, R12, R2, PT ;  /* 0x000000020c00720c */ /* 0x000fc80003f06270 */
[----:B------:R-:W-:-:S13]  /*101c0*/  ISETP.LT.OR P0, PT, R37, -0x87, P0 ;  /* 0xffffff792500780c */ /* 0x000fda0000701670 */
[----:B------:R-:W-:Y:S05]  /*101d0*/  @P0 BRA `(.L_x_2649) ;  /* 0x000003b000000947 */ /* 0x000fea0003800000 */
[----:B-1----:R1:W5:Y:S02]  /*101e0*/  LDG.E.128 R8, [R28.64] ;  /* 0x000000061c087981 */ /* 0x002364000c1e1d00 */
[----:B-----5:R-:W-:Y:S01]  /*101f0*/  ISETP.GE.AND P0, PT, R14, c[0x0][0x230], PT ;  /* 0x00008c000e007a0c */ /* 0x020fe20003f06270 */
[----:B------:R-:W-:-:S12]  /*10200*/  BSSY B0, `(.L_x_2650) ;  /* 0x0000037000007945 */ /* 0x000fd80003800000 */
[----:B------:R-:W-:Y:S05]  /*10210*/  @P0 BRA `(.L_x_2651) ;  /* 0x0000035000000947 */ /* 0x000fea0003800000 */
[----:B------:R-:W-:-:S04]  /*10220*/  IADD3 R0, P0, R13, R16, RZ ;  /* 0x000000100d007210 */ /* 0x000fc80007f1e0ff */
[----:B------:R-:W-:Y:S02]  /*10230*/  LEA.HI.X.SX32 R13, R13, R51, 0x1, P0 ;  /* 0x000000330d0d7211 */ /* 0x000fe400000f0eff */
[C---:B------:R-:W-:Y:S02]  /*10240*/  SHF.L.U32 R3, R0.reuse, 0x1, RZ ;  /* 0x0000000100037819 */ /* 0x040fe400000006ff */
[----:B------:R-:W-:Y:S02]  /*10250*/  SHF.L.U64.HI R13, R0, 0x1, R13 ;  /* 0x00000001000d7819 */ /* 0x000fe4000001020d */
[C---:B------:R-:W-:Y:S02]  /*10260*/  IADD3 R4, P0, R3.reuse, c[0x0][0x2b0], RZ ;  /* 0x0000ac0003047a10 */ /* 0x040fe40007f1e0ff */
[----:B------:R-:W-:Y:S02]  /*10270*/  IADD3 R6, P1, R3, c[0x0][0x2a8], RZ ;  /* 0x0000aa0003067a10 */ /* 0x000fe40007f3e0ff */
[----:B------:R-:W-:-:S02]  /*10280*/  IADD3.X R5, R13, c[0x0][0x2b4], RZ, P0, !PT ;  /* 0x0000ad000d057a10 */ /* 0x000fc400007fe4ff */
        /* <DEDUP_REMOVED lines=36> */
[C---:B------:R-:W-:Y:S02]  /*104d0*/  FMUL.FTZ R5, R0.reuse, R5 ;  /* 0x0000000500057220 */ /* 0x040fe40000410000 */
        /* <DEDUP_REMOVED lines=9> */
.L_x_2651:
[----:B------:R-:W-:Y:S05]  /*10570*/  BSYNC B0 ;  /* 0x0000000000007941 */ /* 0x000fea0003800000 */
.L_x_2650:
[----:B------:R2:W-:Y:S02]  /*10580*/  STS.128 [R244+0x800], R8 ;  /* 0x00080008f4007388 */ /* 0x0005e40000000c00 */
.L_x_2649:
[----:B------:R-:W-:Y:S05]  /*10590*/  BSYNC B1 ;  /* 0x0000000000017941 */ /* 0x000fea0003800000 */
.L_x_2648:
[----:B------:R-:W-:Y:S01]  /*105a0*/  IADD3 R13, R156, 0x20, RZ ;  /* 0x000000209c0d7810 */ /* 0x000fe20007ffe0ff */
[----:B------:R-:W-:Y:S03]  /*105b0*/  BSSY B1, `(.L_x_2652) ;  /* 0x0000040000017945 */ /* 0x000fe60003800000 */
[----:B------:R-:W-:-:S04]  /*105c0*/  ISETP.GE.AND P0, PT, R13, R2, PT ;  /* 0x000000020d00720c */ /* 0x000fc80003f06270 */
[----:B------:R-:W-:-:S13]  /*105d0*/  ISETP.LT.OR P0, PT, R37, -0x107, P0 ;  /* 0xfffffef92500780c */ /* 0x000fda0000701670 */
[----:B------:R-:W-:Y:S05]  /*105e0*/  @P0 BRA `(.L_x_2653) ;  /* 0x000003c000000947 */ /* 0x000fea0003800000 */
[----:B-12---:R1:W5:Y:S02]  /*105f0*/  LDG.E.128 R8, [R26.64] ;  /* 0x000000061a087981 */ /* 0x006364000c1e1d00 */
[----:B-----5:R-:W-:Y:S01]  /*10600*/  ISETP.GE.AND P0, PT, R14, c[0x0][0x230], PT ;  /* 0x00008c000e007a0c */ /* 0x020fe20003f06270 */
[----:B------:R-:W-:-:S12]  /*10610*/  BSSY B0, `(.L_x_2654) ;  /* 0x0000038000007945 */ /* 0x000fd80003800000 */
[----:B------:R-:W-:Y:S05]  /*10620*/  @P0 BRA `(.L_x_2655) ;  /* 0x0000036000000947 */ /* 0x000fea0003800000 */
[----:B------:R-:W-:-:S04]  /*10630*/  SHF.L.U32 R0, R54, 0x5, RZ ;  /* 0x0000000536007819 */ /* 0x000fc800000006ff */
[----:B------:R-:W-:-:S04]  /*10640*/  IADD3 R3, P0, R0, R16, RZ ;  /* 0x0000001000037210 */ /* 0x000fc80007f1e0ff */
[----:B------:R-:W-:Y:S02]  /*10650*/  LEA.HI.X.SX32 R0, R0, R51, 0x1, P0 ;  /* 0x0000003300007211 */ /* 0x000fe400000f0eff */
[C---:B------:R-:W-:Y:S02]  /*10660*/  SHF.L.U32 R4, R3.reuse, 0x1, RZ ;  /* 0x0000000103047819 */ /* 0x040fe400000006ff */
[----:B------:R-:W-:Y:S02]  /*10670*/  SHF.L.U64.HI R0, R3, 0x1, R0 ;  /* 0x0000000103007819 */ /* 0x000fe40000010200 */
[C---:B------:R-:W-:Y:S02]  /*10680*/  IADD3 R18, P0, R4.reuse, c[0x0][0x2b0], RZ ;  /* 0x0000ac0004127a10 */ /* 0x040fe40007f1e0ff */
[----:B------:R-:W-:Y:S02]  /*10690*/  IADD3 R6, P1, R4, c[0x0][0x2a8], RZ ;  /* 0x0000aa0004067a10 */ /* 0x000fe40007f3e0ff */
[----:B------:R-:W-:-:S02]  /*106a0*/  IADD3.X R19, R0, c[0x0][0x2b4], RZ, P0, !PT ;  /* 0x0000ad0000137a10 */ /* 0x000fc400007fe4ff */
[----:B------:R-:W-:-:S03]  /*106b0*/  IADD3.X R7, R0, c[0x0][0x2ac], RZ, P1, !PT ;  /* 0x0000ab0000077a10 */ /* 0x000fc60000ffe4ff */
[----:B------:R2:W4:Y:S04]  /*106c0*/  LDG.E.64 R4, [R18.64] ;  /* 0x0000000612047981 */ /* 0x000528000c1e1b00 */
[----:B------:R-:W5:Y:S01]  /*106d0*/  LDG.E.64 R6, [R6.64] ;  /* 0x0000000606067981 */ /* 0x000f62000c1e1b00 */
[----:B---3--:R-:W-:Y:S02]  /*106e0*/  MOV R21, R9 ;  /* 0x0000000900157202 */ /* 0x008fe40000000f00 */
[----:B------:R-:W-:Y:S02]  /*106f0*/  MOV R0, R8 ;  /* 0x0000000800007202 */ /* 0x000fe40000000f00 */
[----:B------:R-:W-:Y:S01]  /*10700*/  MOV R20, R10 ;  /* 0x0000000a00147202 */ /* 0x000fe20000000f00 */
[----:B------:R-:W-:-:S02]  /*10710*/  HADD2.F32 R22, -RZ, R21.H0_H0 ;  /* 0x20000015ff167230 */ /* 0x000fc40000004100 */
[----:B------:R-:W-:Y:S01]  /*10720*/  HADD2.F32 R21, -RZ, R21.H1_H1 ;  /* 0x30000015ff157230 */ /* 0x000fe20000004100 */
[----:B--2---:R-:W-:-:S05]  /*10730*/  IMAD.MOV.U32 R18, RZ, RZ, R11 ;  /* 0x000000ffff127224 */ /* 0x004fca00078e000b */
[--C-:B------:R-:W-:Y:S02]  /*10740*/  HADD2.F32 R19, -RZ, R18.reuse.H0_H0 ;  /* 0x20000012ff137230 */ /* 0x100fe40000004100 */
[----:B------:R-:W-:Y:S02]  /*10750*/  HADD2.F32 R18, -RZ, R18.H1_H1 ;  /* 0x30000012ff127230 */ /* 0x000fe40000004100 */
[----:B----4-:R-:W-:Y:S02]  /*10760*/  HADD2.F32 R9, -RZ, R4.H1_H1 ;  /* 0x30000004ff097230 */ /* 0x010fe40000004100 */
[----:B------:R-:W-:Y:S02]  /*10770*/  HADD2.F32 R3, -RZ, R5.H1_H1 ;  /* 0x30000005ff037230 */ /* 0x000fe40000004100 */
[----:B-----5:R-:W-:Y:S01]  /*10780*/  HADD2.F32 R17, -RZ, R6.H1_H1 ;  /* 0x30000006ff117230 */ /* 0x020fe20000004100 */
        /* <DEDUP_REMOVED lines=29> */
[----:B------:R-:W-:Y:S01]  /*10960*/  F2FP.PACK_AB R4, R5, R4 ;  /* 0x000000040504723e */ /* 0x000fe200000000ff */
[----:B------:R-:W-:-:S03]  /*10970*/  IMAD.MOV.U32 R8, RZ, RZ, R7 ;  /* 0x000000ffff087224 */ /* 0x000fc600078e0007 */
[----:B------:R-:W-:Y:S02]  /*10980*/  MOV R10, R4 ;  /* 0x00000004000a7202 */ /* 0x000fe40000000f00 */
.L_x_2655:
[----:B------:R-:W-:Y:S05]  /*10990*/  BSYNC B0 ;  /* 0x0000000000007941 */ /* 0x000fea0003800000 */
.L_x_2654:
[----:B------:R2:W-:Y:S02]  /*109a0*/  STS.128 [R244+0x1000], R8 ;  /* 0x00100008f4007388 */ /* 0x0005e40000000c00 */
.L_x_2653:
[----:B------:R-:W-:Y:S05]  /*109b0*/  BSYNC B1 ;  /* 0x0000000000017941 */ /* 0x000fea0003800000 */
.L_x_2652:
[----:B-1----:R-:W-:-:S04]  /*109c0*/  IADD3 R28, R156, 0x30, RZ ;  /* 0x000000309c1c7810 */ /* 0x002fc80007ffe0ff */
[----:B------:R-:W-:-:S04]  /*109d0*/  ISETP.GE.AND P0, PT, R28, R2, PT ;  /* 0x000000021c00720c */ /* 0x000fc80003f06270 */
[----:B------:R-:W-:-:S13]  /*109e0*/  ISETP.LT.OR P0, PT, R37, -0x187, P0 ;  /* 0xfffffe792500780c */ /* 0x000fda0000701670 */
[----:B------:R-:W-:Y:S05]  /*109f0*/  @P0 BRA `(.L_x_2656) ;  /* 0x00001fa000000947 */ /* 0x000fea0003800000 */
[----:B------:R-:W5:Y:S02]  /*10a00*/  LDG.E.128 R24, [R24.64] ;  /* 0x0000000618187981 */ /* 0x000f64000c1e1d00 */
[----:B-----5:R-:W-:Y:S01]  /*10a10*/  ISETP.GE.AND P0, PT, R14, c[0x0][0x230], PT ;  /* 0x00008c000e007a0c */ /* 0x020fe20003f06270 */
[----:B------:R-:W-:-:S12]  /*10a20*/  BSSY B0, `(.L_x_2657) ;  /* 0x0000039000007945 */ /* 0x000fd80003800000 */
[----:B------:R-:W-:Y:S05]  /*10a30*/  @P0 BRA `(.L_x_2658) ;  /* 0x0000037000000947 */ /* 0x000fea0003800000 */
[----:B------:R-:W-:-:S05]  /*10a40*/  IMAD R54, R54, 0x30, RZ ;  /* 0x0000003036367824 */ /* 0x000fca00078e02ff */
        /* <DEDUP_REMOVED lines=8> */
[----:B------:R-:W4:Y:S04]  /*10ad0*/  LDG.E.64 R2, [R2.64] ;  /* 0x0000000602027981 */ /* 0x000f28000c1e1b00 */
[----:B------:R-:W5:Y:S01]  /*10ae0*/  LDG.E.64 R4, [R4.64] ;  /* 0x0000000604047981 */ /* 0x000f62000c1e1b00 */
[----:B------:R-:W-:Y:S02]  /*10af0*/  MOV R17, R25 ;  /* 0x0000001900117202 */ /* 0x000fe40000000f00 */
[----:B------:R-:W-:Y:S02]  /*10b00*/  MOV R14, R27 ;  /* 0x0000001b000e7202 */ /* 0x000fe40000000f00 */
[----:B------:R-:W-:Y:S01]  /*10b10*/  MOV R0, R24 ;  /* 0x0000001800007202 */ /* 0x000fe20000000f00 */
[----:B------:R-:W-:Y:S01]  /*10b20*/  HADD2.F32 R18, -RZ, R17.H0_H0 ;  /* 0x20000011ff127230 */ /* 0x000fe20000004100 */
[----:B------:R-:W-:Y:S01]  /*10b30*/  MOV R16, R26 ;  /* 0x0000001a00107202 */ /* 0x000fe20000000f00 */
[----:B------:R-:W-:-:S02]  /*10b40*/  HADD2.F32 R15, -RZ, R14.H0_H0 ;  /* 0x2000000eff0f7230 */ /* 0x000fc40000004100 */
[----:B------:R-:W-:Y:S02]  /*10b50*/  HADD2.F32 R17, -RZ, R17.H1_H1 ;  /* 0x30000011ff117230 */ /* 0x000fe40000004100 */
[----:B------:R-:W-:Y:S02]  /*10b60*/  HADD2.F32 R14, -RZ, R14.H1_H1 ;  /* 0x3000000eff0e7230 */ /* 0x000fe40000004100 */
[----:B--2-4-:R-:W-:Y:S02]  /*10b70*/  HADD2.F32 R8, -RZ, R2.H1_H1 ;  /* 0x30000002ff087230 */ /* 0x014fe40000004100 */
        /* <DEDUP_REMOVED lines=23> */
[-C--:B------:R-:W-:Y:S01]  /*10cf0*/  FMUL.FTZ R2, R16, R3.reuse ;  /* 0x0000000310027220 */ /* 0x080fe20000410000 */
[----:B------:R-:W-:Y:S01]  /*10d00*/  MOV R25, R8 ;  /* 0x0000000800197202 */ /* 0x000fe20000000f00 */
[----:B------:R-:W-:Y:S01]  /*10d10*/  FMUL.FTZ R3, R0, R3 ;  /* 0x0000000300037220 */ /* 0x000fe20000410000 */
[----:B------:R-:W-:Y:S01]  /*10d20*/  MOV R27, R6 ;  /* 0x00000006001b7202 */ /* 0x000fe20000000f00 */
[----:B------:R-:W-:-:S02]  /*10d30*/  FFMA.FTZ R5, R10, R4, -R5 ;  /* 0x000000040a057223 */ /* 0x000fc40000010805 */
[----:B------:R-:W-:Y:S02]  /*10d40*/  FFMA.FTZ R15, R11, R4, R15 ;  /* 0x000000040b0f7223 */ /* 0x000fe4000001000f */
[-C--:B------:R-:W-:Y:S02]  /*10d50*/  FFMA.FTZ R2, R0, R14.reuse, -R2 ;  /* 0x0000000e00027223 */ /* 0x080fe40000010802 */
[----:B------:R-:W-:Y:S01]  /*10d60*/  FFMA.FTZ R3, R16, R14, R3 ;  /* 0x0000000e10037223 */ /* 0x000fe20000010003 */
[----:B------:R-:W-:-:S04]  /*10d70*/  F2FP.PACK_AB R5, R15, R5 ;  /* 0x000000050f05723e */ /* 0x000fc800000000ff */
[----:B------:R-:W-:Y:S02]  /*10d80*/  F2FP.PACK_AB R2, R3, R2 ;  /* 0x000000020302723e */ /* 0x000fe400000000ff */
[----:B------:R-:W-:Y:S02]  /*10d90*/  MOV R24, R5 ;  /* 0x0000000500187202 */ /* 0x000fe40000000f00 */
[----:B------:R-:W-:Y:S02]  /*10da0*/  MOV R26, R2 ;  /* 0x00000002001a7202 */ /* 0x000fe40000000f00 */
.L_x_2658:
[----:B------:R-:W-:Y:S05]  /*10db0*/  BSYNC B0 ;  /* 0x0000000000007941 */ /* 0x000fea0003800000 */
.L_x_2657:
[----:B------:R1:W-:Y:S01]  /*10dc0*/  STS.128 [R244+0x1800], R24 ;  /* 0x00180018f4007388 */ /* 0x0003e20000000c00 */
[----:B------:R-:W-:Y:S05]  /*10dd0*/  BRA `(.L_x_2656) ;  /* 0x00001bc000007947 */ /* 0x000fea0003800000 */
.L_x_2643:
[----:B------:R-:W-:Y:S01]  /*10de0*/  ISETP.GE.AND P0, PT, R156, R2, PT ;  /* 0x000000029c00720c */ /* 0x000fe20003f06270 */
[----:B------:R-:W-:Y:S03]  /*10df0*/  BSSY B1, `(.L_x_2659) ;  /* 0x0000061000017945 */ /* 0x000fe60003800000 */
[----:B------:R-:W-:-:S13]  /*10e00*/  ISETP.LT.OR P0, PT, R37, -0x7, P0 ;  /* 0xfffffff92500780c */ /* 0x000fda0000701670 */
[----:B------:R-:W-:Y:S05]  /*10e10*/  @P0 BRA `(.L_x_2660) ;  /* 0x000005e000000947 */ /* 0x000fea0003800000 */
[----:B---3--:R1:W5:Y:S02]  /*10e20*/  LDG.E.128 R20, [R10.64] ;  /* 0x000000060a147981 */ /* 0x008364000c1e1d00 */
[----:B-----5:R-:W-:Y:S01]  /*10e30*/  ISETP.GE.AND P0, PT, R14, c[0x0][0x230], PT ;  /* 0x00008c000e007a0c */ /* 0x020fe20003f06270 */
[----:B------:R-:W-:-:S12]  /*10e40*/  BSSY B0, `(.L_x_2661) ;  /* 0x000005a000007945 */ /* 0x000fd80003800000 */
[----:B------:R-:W-:Y:S05]  /*10e50*/  @P0 BRA `(.L_x_2662) ;  /* 0x0000058000000947 */ /* 0x000fea0003800000 */
[-C--:B------:R-:W-:Y:S02]  /*10e60*/  ISETP.GE.AND P0, PT, R14, R54.reuse, PT ;  /* 0x000000360e00720c */ /* 0x080fe40003f06270 */
[----:B------:R-:W-:Y:S02]  /*10e70*/  MOV R6, R54 ;  /* 0x0000003600067202 */ /* 0x000fe40000000f00 */
[----:B------:R-:W-:Y:S02]  /*10e80*/  MOV R4, RZ ;  /* 0x000000ff00047202 */ /* 0x000fe40000000f00 */
[----:B------:R-:W-:-:S07]  /*10e90*/  MOV R8, RZ ;  /* 0x000000ff00087202 */ /* 0x000fce0000000f00 */
[----:B------:R-:W-:-:S04]  /*10ea0*/  @P0 SHF.R.S32.HI R54, RZ, 0x1, R55 ;  /* 0x00000001ff360819 */ /* 0x000fc80000011437 */
[C---:B------:R-:W-:Y:S02]  /*10eb0*/  @P0 IADD3 R4, -R54.reuse, RZ, RZ ;  /* 0x000000ff36040210 */ /* 0x040fe40007ffe1ff */
[----:B------:R-:W-:Y:S02]  /*10ec0*/  @P0 IADD3 R6, -R54, RZ, RZ ;  /* 0x000000ff36060210 */ /* 0x000fe40007ffe1ff */
[----:B------:R-:W-:Y:S02]  /*10ed0*/  IADD3 R5, P1, R4, R0, RZ ;  /* 0x0000000004057210 */ /* 0x000fe40007f3e0ff */
[----:B------:R-:W-:Y:S01]  /*10ee0*/  @P0 IADD3 R8, -R54, RZ, RZ ;  /* 0x000000ff36080210 */ /* 0x000fe20007ffe1ff */
[----:B------:R-:W-:Y:S01]  /*10ef0*/  IMAD.WIDE R16, R6, 0x2, R10 ;  /* 0x0000000206107825 */ /* 0x000fe200078e020a */
[----:B------:R-:W-:Y:S02]  /*10f00*/  LEA.HI.X.SX32 R4, R4, R3, 0x1, P1 ;  /* 0x0000000304047211 */ /* 0x000fe400008f0eff */
[----:B------:R-:W-:-:S03]  /*10f10*/  LEA R30, P1, R5, c[0x0][0x2b0], 0x1 ;  /* 0x0000ac00051e7a11 */ /* 0x000fc600078208ff */
[----:B------:R-:W2:Y:S01]  /*10f20*/  LDG.E.128 R16, [R16.64] ;  /* 0x0000000610107981 */ /* 0x000ea2000c1e1d00 */
[----:B------:R-:W-:Y:S02]  /*10f30*/  LEA.HI.X R31, R5, c[0x0][0x2b4], R4, 0x1, P1 ;  /* 0x0000ad00051f7a11 */ /* 0x000fe400008f0c04 */
[----:B------:R-:W-:-:S03]  /*10f40*/  IADD3 R9, P1, R8, R0, RZ ;  /* 0x0000000008097210 */ /* 0x000fc60007f3e0ff */
[----:B------:R-:W3:Y:S01]  /*10f50*/  LDG.E.128 R4, [R30.64] ;  /* 0x000000061e047981 */ /* 0x000ee2000c1e1d00 */
[----:B------:R-:W-:Y:S02]  /*10f60*/  LEA.HI.X.SX32 R8, R8, R3, 0x1, P1 ;  /* 0x0000000308087211 */ /* 0x000fe400008f0eff */
[----:B-1----:R-:W-:-:S04]  /*10f70*/  LEA R10, P1, R9, c[0x0][0x2a8], 0x1 ;  /* 0x0000aa00090a7a11 */ /* 0x002fc800078208ff */
[----:B------:R-:W-:-:S06]  /*10f80*/  LEA.HI.X R11, R9, c[0x0][0x2ac], R8, 0x1, P1 ;  /* 0x0000ab00090b7a11 */ /* 0x000fcc00008f0c08 */
[----:B------:R-:W4:Y:S01]  /*10f90*/  LDG.E.128 R8, [R10.64] ;  /* 0x000000060a087981 */ /* 0x000f22000c1e1d00 */
[----:B------:R-:W-:Y:S02]  /*10fa0*/  MOV R12, R21 ;  /* 0x00000015000c7202 */ /* 0x000fe40000000f00 */
[----:B------:R-:W-:Y:S02]  /*10fb0*/  MOV R21, R20 ;  /* 0x0000001400157202 */ /* 0x000fe40000000f00 */
[----:B------:R-:W-:Y:S02]  /*10fc0*/  MOV R20, R23 ;  /* 0x0000001700147202 */ /* 0x000fe40000000f00 */
[----:B--2---:R-:W-:Y:S02]  /*10fd0*/  MOV R23, R17 ;  /* 0x0000001100177202 */ /* 0x004fe40000000f00 */
[----:B------:R-:W-:Y:S01]  /*10fe0*/  MOV R17, R18 ;  /* 0x0000001200117202 */ /* 0x000fe20000000f00 */
[----:B---3--:R-:W-:-:S02]  /*10ff0*/  HADD2.F32 R18, -RZ, R4.H0_H0 ;  /* 0x20000004ff127230 */ /* 0x008fc40000004100 */
[----:B------:R-:W-:Y:S02]  /*11000*/  HADD2.F32 R30, -RZ, R4.H1_H1 ;  /* 0x30000004ff1e7230 */ /* 0x000fe40000004100 */
[--C-:B------:R-:W-:Y:S02]  /*11010*/  HADD2.F32 R4, -RZ, R5.reuse.H0_H0 ;  /* 0x20000005ff047230 */ /* 0x100fe40000004100 */
[--C-:B------:R-:W-:Y:S02]  /*11020*/  HADD2.F32 R33, -RZ, R16.reuse.H0_H0 ;  /* 0x20000010ff217230 */ /* 0x100fe40000004100 */
[----:B------:R-:W-:Y:S01]  /*11030*/  HADD2.F32 R34, -RZ, R16.H1_H1 ;  /* 0x30000010ff227230 */ /* 0x000fe20000004100 */
[----:B------:R-:W-:Y:S01]  /*11040*/  @!P0 FADD.FTZ R18, -R18, -RZ ;  /* 0x800000ff12128221 */ /* 0x000fe20000010100 */
[----:B------:R-:W-:Y:S01]  /*11050*/  HADD2.F32 R31, -RZ, R5.H1_H1 ;  /* 0x30000005ff1f7230 */ /* 0x000fe20000004100 */
[----:B------:R-:W-:Y:S01]  /*11060*/  @!P0 FADD.FTZ R4, -R4, -RZ ;  /* 0x800000ff04048221 */ /* 0x000fe20000010100 */
[----:B------:R-:W-:-:S02]  /*11070*/  HADD2.F32 R16, -RZ, R23.H0_H0 ;  /* 0x20000017ff107230 */ /* 0x000fc40000004100 */
[--C-:B------:R-:W-:Y:S02]  /*11080*/  HADD2.F32 R5, -RZ, R6.reuse.H0_H0 ;  /* 0x20000006ff057230 */ /* 0x100fe40000004100 */
[----:B------:R-:W-:Y:S02]  /*11090*/  HADD2.F32 R32, -RZ, R6.H1_H1 ;  /* 0x30000006ff207230 */ /* 0x000fe40000004100 */
[--C-:B------:R-:W-:Y:S02]  /*110a0*/  HADD2.F32 R6, -RZ, R7.reuse.H0_H0 ;  /* 0x20000007ff067230 */ /* 0x100fe40000004100 */
[----:B------:R-:W-:Y:S01]  /*110b0*/  HADD2.F32 R7, -RZ, R7.H1_H1 ;  /* 0x30000007ff077230 */ /* 0x000fe20000004100 */
[----:B------:R-:W-:Y:S01]  /*110c0*/  FMUL.FTZ R33, R33, R18 ;  /* 0x0000001221217220 */ /* 0x000fe20000410000 */
[----:B------:R-:W-:Y:S01]  /*110d0*/  HADD2.F32 R18, -RZ, R17.H0_H0 ;  /* 0x20000011ff127230 */ /* 0x000fe20000004100 */
[----:B------:R-:W-:Y:S01]  /*110e0*/  FMUL.FTZ R16, R16, R4 ;  /* 0x0000000410107220 */ /* 0x000fe20000410000 */
[----:B------:R-:W-:Y:S01]  /*110f0*/  HADD2.F32 R4, -RZ, R19.H0_H0 ;  /* 0x20000013ff047230 */ /* 0x000fe20000004100 */
[----:B------:R-:W-:Y:S01]  /*11100*/  @!P0 FADD.FTZ R32, -R32, -RZ ;  /* 0x800000ff20208221 */ /* 0x000fe20000010100 */
[----:B------:R-:W-:Y:S01]  /*11110*/  HADD2.F32 R17, -RZ, R17.H1_H1 ;  /* 0x30000011ff117230 */ /* 0x000fe20000004100 */
[----:B------:R-:W-:Y:S01]  /*11120*/  @!P0 FADD.FTZ R6, -R6, -RZ ;  /* 0x800000ff06068221 */ /* 0x000fe20000010100 */
[----:B------:R-:W-:Y:S01]  /*11130*/  HADD2.F32 R19, -RZ, R19.H1_H1 ;  /* 0x30000013ff137230 */ /* 0x000fe20000004100 */
[----:B------:R-:W-:-:S02]  /*11140*/  @!P0 FADD.FTZ R7, -R7, -RZ ;  /* 0x800000ff07078221 */ /* 0x000fc40000010100 */
[----:B------:R-:W-:Y:S01]  /*11150*/  @!P0 FADD.FTZ R5, -R5, -RZ ;  /* 0x800000ff05058221 */ /* 0x000fe20000010100 */
[----:B------:R-:W-:Y:S01]  /*11160*/  HADD2.F32 R23, -RZ, R23.H1_H1 ;  /* 0x30000017ff177230 */ /* 0x000fe20000004100 */
[----:B------:R-:W-:Y:S02]  /*11170*/  @!P0 FADD.FTZ R30, -R30, -RZ ;  /* 0x800000ff1e1e8221 */ /* 0x000fe40000010100 */
[----:B------:R-:W-:Y:S01]  /*11180*/  FMUL.FTZ R32, R17, R32 ;  /* 0x0000002011207220 */ /* 0x000fe20000410000 */
[--C-:B----4-:R-:W-:Y:S01]  /*11190*/  HADD2.F32 R17, -RZ, R8.reuse.H0_H0 ;  /* 0x20000008ff117230 */ /* 0x110fe20000004100 */
[----:B------:R-:W-:Y:S01]  /*111a0*/  FMUL.FTZ R6, R4, R6 ;  /* 0x0000000604067220 */ /* 0x000fe20000410000 */
[----:B------:R-:W-:Y:S01]  /*111b0*/  HADD2.F32 R4, -RZ, R21.H0_H0 ;  /* 0x20000015ff047230 */ /* 0x000fe20000004100 */
[----:B------:R-:W-:Y:S01]  /*111c0*/  FMUL.FTZ R7, R19, R7 ;  /* 0x0000000713077220 */ /* 0x000fe20000410000 */
        /* <DEDUP_REMOVED lines=9> */
[----:B------:R-:W-:Y:S01]  /*11260*/  FFMA.FTZ R4, R4, R17, R33 ;  /* 0x0000001104047223 */ /* 0x000fe20000010021 */
[----:B------:R-:W-:Y:S01]  /*11270*/  HADD2.F32 R31, -RZ, R10.H1_H1 ;  /* 0x3000000aff1f7230 */ /* 0x000fe20000004100 */
[----:B------:R-:W-:Y:S01]  /*11280*/  FFMA.FTZ R8, R18, R8, R16 ;  /* 0x0000000812087223 */ /* 0x000fe20000010010 */
[----:B------:R-:W-:-:S02]  /*11290*/  HADD2.F32 R10, -RZ, R11.H0_H0 ;  /* 0x2000000bff0a7230 */ /* 0x000fc40000004100 */
[----:B------:R-:W-:Y:S02]  /*112a0*/  HADD2.F32 R17, -RZ, R20.H0_H0 ;  /* 0x20000014ff117230 */ /* 0x000fe40000004100 */
[----:B------:R-:W-:Y:S02]  /*112b0*/  HADD2.F32 R21, -RZ, R21.H1_H1 ;  /* 0x30000015ff157230 */ /* 0x000fe40000004100 */
[----:B------:R-:W-:Y:S02]  /*112c0*/  HADD2.F32 R11, -RZ, R11.H1_H1 ;  /* 0x3000000bff0b7230 */ /* 0x000fe40000004100 */
[----:B------:R-:W-:Y:S02]  /*112d0*/  HADD2.F32 R16, -RZ, R12.H1_H1 ;  /* 0x3000000cff107230 */ /* 0x000fe40000004100 */
[----:B------:R-:W-:Y:S02]  /*112e0*/  HADD2.F32 R20, -RZ, R20.H1_H1 ;  /* 0x30000014ff147230 */ /* 0x000fe40000004100 */
[--C-:B------:R-:W-:Y:S01]  /*112f0*/  HADD2.F32 R12, -RZ, R22.reuse.H0_H0 ;  /* 0x20000016ff0c7230 */ /* 0x100fe20000004100 */
[----:B------:R-:W-:Y:S01]  /*11300*/  FFMA.FTZ R19, R21, R19, R34 ;  /* 0x0000001315137223 */ /* 0x000fe20000010022 */
[----:B------:R-:W-:Y:S01]  /*11310*/  HADD2.F32 R22, -RZ, R22.H1_H1 ;  /* 0x30000016ff167230 */ /* 0x000fe20000004100 */
[----:B------:R-:W-:-:S02]  /*11320*/  FFMA.FTZ R16, R16, R30, R23 ;  /* 0x0000001e10107223 */ /* 0x000fc40000010017 */
[----:B------:R-:W-:Y:S02]  /*11330*/  FFMA.FTZ R6, R17, R10, R6 ;  /* 0x0000000a11067223 */ /* 0x000fe40000010006 */
[----:B------:R-:W-:Y:S01]  /*11340*/  FFMA.FTZ R7, R20, R11, R7 ;  /* 0x0000000b14077223 */ /* 0x000fe20000010007 */
[----:B------:R-:W-:Y:S01]  /*11350*/  F2FP.PACK_AB R4, R19, R4 ;  /* 0x000000041304723e */ /* 0x000fe200000000ff */
[----:B------:R-:W-:Y:S01]  /*11360*/  FFMA.FTZ R5, R12, R9, R5 ;  /* 0x000000090c057223 */ /* 0x000fe20000010005 */
[----:B------:R-:W-:Y:S01]  /*11370*/  F2FP.PACK_AB R8, R16, R8 ;  /* 0x000000081008723e */ /* 0x000fe200000000ff */
[----:B------:R-:W-:Y:S01]  /*11380*/  FFMA.FTZ R22, R22, R31, R32 ;  /* 0x0000001f16167223 */ /* 0x000fe20000010020 */
[----:B------:R-:W-:Y:S02]  /*11390*/  F2FP.PACK_AB R6, R7, R6 ;  /* 0x000000060706723e */ /* 0x000fe400000000ff */
[----:B------:R-:W-:Y:S02]  /*113a0*/  MOV R20, R4 ;  /* 0x0000000400147202 */ /* 0x000fe40000000f00 */
[----:B------:R-:W-:-:S02]  /*113b0*/  F2FP.PACK_AB R22, R22, R5 ;  /* 0x000000051616723e */ /* 0x000fc400000000ff */
[----:B------:R-:W-:Y:S02]  /*113c0*/  MOV R21, R8 ;  /* 0x0000000800157202 */ /* 0x000fe40000000f00 */
[----:B------:R-:W-:Y:S02]  /*113d0*/  MOV R23, R6 ;  /* 0x0000000600177202 */ /* 0x000fe40000000f00 */
.L_x_2662:
[----:B------:R-:W-:Y:S05]  /*113e0*/  BSYNC B0 ;  /* 0x0000000000007941 */ /* 0x000fea0003800000 */
.L_x_2661:
[----:B------:R2:W-:Y:S02]  /*113f0*/  STS.128 [R244], R20 ;  /* 0x00000014f4007388 */ /* 0x0005e40000000c00 */
.L_x_2660:
[----:B------:R-:W-:Y:S05]  /*11400*/  BSYNC B1 ;  /* 0x0000000000017941 */ /* 0x000fea0003800000 */
.L_x_2659:
[----:B------:R-:W-:Y:S01]  /*11410*/  IADD3 R12, R156, 0x10, RZ ;  /* 0x000000109c0c7810 */ /* 0x000fe20007ffe0ff */
[----:B------:R-:W-:Y:S03]  /*11420*/  BSSY B1, `(.L_x_2663) ;  /* 0x0000064000017945 */ /* 0x000fe60003800000 */
[----:B------:R-:W-:-:S04]  /*11430*/  ISETP.GE.AND P0, PT, R12, R2, PT ;  /* 0x000000020c00720c */ /* 0x000fc80003f06270 */
[----:B------:R-:W-:-:S13]  /*11440*/  ISETP.LT.OR P0, PT, R37, -0x87, P0 ;  /* 0xffffff792500780c */ /* 0x000fda0000701670 */
[----:B------:R-:W-:Y:S05]  /*11450*/  @P0 BRA `(.L_x_2664) ;  /* 0x0000060000000947 */ /* 0x000fea0003800000 */
[----:B--23--:R2:W5:Y:S02]  /*11460*/  LDG.E.128 R20, [R28.64] ;  /* 0x000000061c147981 */ /* 0x00c564000c1e1d00 */
[----:B-----5:R-:W-:Y:S01]  /*11470*/  ISETP.GE.AND P0, PT, R14, c[0x0][0x230], PT ;  /* 0x00008c000e007a0c */ /* 0x020fe20003f06270 */
[----:B------:R-:W-:-:S12]  /*11480*/  BSSY B0, `(.L_x_2665) ;  /* 0x000005c000007945 */ /* 0x000fd80003800000 */
[----:B------:R-:W-:Y:S05]  /*11490*/  @P0 BRA `(.L_x_2666) ;  /* 0x000005a000000947 */ /* 0x000fea0003800000 */
[-C--:B------:R-:W-:Y:S02]  /*114a0*/  ISETP.GE.AND P0, PT, R14, R54.reuse, PT ;  /* 0x000000360e00720c */ /* 0x080fe40003f06270 */
[----:B------:R-:W-:Y:S02]  /*114b0*/  MOV R5, R54 ;  /* 0x0000003600057202 */ /* 0x000fe40000000f00 */
[----:B------:R-:W-:Y:S02]  /*114c0*/  MOV R4, RZ ;  /* 0x000000ff00047202 */ /* 0x000fe40000000f00 */
[C---:B------:R-:W-:Y:S02]  /*114d0*/  IADD3 R8, P1, R13.reuse, R0, RZ ;  /* 0x000000000d087210 */ /* 0x040fe40007f3e0ff */
[----:B------:R-:W-:Y:S02]  /*114e0*/  MOV R9, RZ ;  /* 0x000000ff00097202 */ /* 0x000fe40000000f00 */
[----:B------:R-:W-:-:S03]  /*114f0*/  LEA.HI.X.SX32 R13, R13, R3, 0x1, P1 ;  /* 0x000000030d0d7211 */ /* 0x000fc600008f0eff */
[----:B------:R-:W-:-:S04]  /*11500*/  @P0 SHF.R.S32.HI R54, RZ, 0x1, R55 ;  /* 0x00000001ff360819 */ /* 0x000fc80000011437 */
[C---:B------:R-:W-:Y:S02]  /*11510*/  @P0 IADD3 R4, -R54.reuse, RZ, RZ ;  /* 0x000000ff36040210 */ /* 0x040fe40007ffe1ff */
[----:B------:R-:W-:Y:S02]  /*11520*/  @P0 IADD3 R5, -R54, RZ, RZ ;  /* 0x000000ff36050210 */ /* 0x000fe40007ffe1ff */
[----:B------:R-:W-:Y:S02]  /*11530*/  IADD3 R6, P1, R4, R8, RZ ;  /* 0x0000000804067210 */ /* 0x000fe40007f3e0ff */
[----:B------:R-:W-:Y:S01]  /*11540*/  @P0 IADD3 R9, -R54, RZ, RZ ;  /* 0x000000ff36090210 */ /* 0x000fe20007ffe1ff */
[----:B------:R-:W-:Y:S01]  /*11550*/  IMAD.WIDE R16, R5, 0x2, R28 ;  /* 0x0000000205107825 */ /* 0x000fe200078e021c */
[----:B------:R-:W-:Y:S02]  /*11560*/  LEA.HI.X.SX32 R4, R4, R13, 0x1, P1 ;  /* 0x0000000d04047211 */ /* 0x000fe400008f0eff */
[----:B-1----:R-:W-:-:S03]  /*11570*/  LEA R10, P1, R6, c[0x0][0x2b0], 0x1 ;  /* 0x0000ac00060a7a11 */ /* 0x002fc600078208ff */
[----:B------:R-:W3:Y:S01]  /*11580*/  LDG.E.128 R16, [R16.64] ;  /* 0x0000000610107981 */ /* 0x000ee2000c1e1d00 */
[----:B------:R-:W-:Y:S02]  /*11590*/  LEA.HI.X R11, R6, c[0x0][0x2b4], R4, 0x1, P1 ;  /* 0x0000ad00060b7a11 */ /* 0x000fe400008f0c04 */
[----:B------:R-:W-:-:S03]  /*115a0*/  IADD3 R8, P1, R9, R8, RZ ;  /* 0x0000000809087210 */ /* 0x000fc60007f3e0ff */
[----:B------:R1:W4:Y:S01]  /*115b0*/  LDG.E.128 R4, [R10.64] ;  /* 0x000000060a047981 */ /* 0x000322000c1e1d00 */
[----:B------:R-:W-:Y:S02]  /*115c0*/  LEA.HI.X.SX32 R9, R9, R13, 0x1, P1 ;  /* 0x0000000d09097211 */ /* 0x000fe400008f0eff */
[----:B-1----:R-:W-:-:S04]  /*115d0*/  LEA R10, P1, R8, c[0x0][0x2a8], 0x1 ;  /* 0x0000aa00080a7a11 */ /* 0x002fc800078208ff */
[----:B------:R-:W-:-:S06]  /*115e0*/  LEA.HI.X R11, R8, c[0x0][0x2ac], R9, 0x1, P1 ;  /* 0x0000ab00080b7a11 */ /* 0x000fcc00008f0c09 */
[----:B------:R-:W5:Y:S01]  /*115f0*/  LDG.E.128 R8, [R10.64] ;  /* 0x000000060a087981 */ /* 0x000f62000c1e1d00 */
[----:B------:R-:W-:Y:S01]  /*11600*/  IMAD.MOV.U32 R13, RZ, RZ, R21 ;  /* 0x000000ffff0d7224 */ /* 0x000fe200078e0015 */
[----:B------:R-:W-:Y:S02]  /*11610*/  MOV R21, R20 ;  /* 0x0000001400157202 */ /* 0x000fe40000000f00 */
[----:B------:R-:W-:Y:S02]  /*11620*/  MOV R20, R23 ;  /* 0x0000001700147202 */ /* 0x000fe40000000f00 */
[----:B---3--:R-:W-:Y:S01]  /*11630*/  MOV R23, R17 ;  /* 0x0000001100177202 */ /* 0x008fe20000000f00 */
[----:B------:R-:W-:Y:S01]  /*11640*/  IMAD.MOV.U32 R17, RZ, RZ, R18 ;  /* 0x000000ffff117224 */ /* 0x000fe200078e0012 */
[----:B------:R-:W-:Y:S02]  /*11650*/  HADD2.F32 R31, -RZ, R16.H0_H0 ;  /* 0x20000010ff1f7230 */ /* 0x000fe40000004100 */
[----:B----4-:R-:W-:-:S02]  /*11660*/  HADD2.F32 R18, -RZ, R4.H0_H0 ;  /* 0x20000004ff127230 */ /* 0x010fc40000004100 */
[----:B--2---:R-:W-:Y:S02]  /*11670*/  HADD2.F32 R28, -RZ, R4.H1_H1 ;  /* 0x30000004ff1c7230 */ /* 0x004fe40000004100 */
[--C-:B------:R-:W-:Y:S02]  /*11680*/  HADD2.F32 R4, -RZ, R5.reuse.H0_H0 ;  /* 0x20000005ff047230 */ /* 0x100fe40000004100 */
[----:B------:R-:W-:Y:S01]  /*11690*/  HADD2.F32 R32, -RZ, R16.H1_H1 ;  /* 0x30000010ff207230 */ /* 0x000fe20000004100 */
[----:B------:R-:W-:Y:S01]  /*116a0*/  @!P0 FADD.FTZ R18, -R18, -RZ ;  /* 0x800000ff12128221 */ /* 0x000fe20000010100 */
[----:B------:R-:W-:Y:S01]  /*116b0*/  HADD2.F32 R29, -RZ, R5.H1_H1 ;  /* 0x30000005ff1d7230 */ /* 0x000fe20000004100 */
[----:B------:R-:W-:Y:S01]  /*116c0*/  @!P0 FADD.FTZ R4, -R4, -RZ ;  /* 0x800000ff04048221 */ /* 0x000fe20000010100 */
[----:B------:R-:W-:Y:S02]  /*116d0*/  HADD2.F32 R16, -RZ, R23.H0_H0 ;  /* 0x20000017ff107230 */ /* 0x000fe40000004100 */
[----:B------:R-:W-:-:S02]  /*116e0*/  HADD2.F32 R5, -RZ, R6.H0_H0 ;  /* 0x20000006ff057230 */ /* 0x000fc40000004100 */
        /* <DEDUP_REMOVED lines=15> */
[----:B------:R-:W-:Y:S02]  /*117e0*/  FMUL.FTZ R30, R17, R30 ;  /* 0x0000001e111e7220 */ /* 0x000fe40000410000 */
[----:B------:R-:W-:Y:S01]  /*117f0*/  FMUL.FTZ R6, R4, R6 ;  /* 0x0000000604067220 */ /* 0x000fe20000410000 */
[----:B------:R-:W-:Y:S01]  /*11800*/  HADD2.F32 R4, -RZ, R21.H0_H0 ;  /* 0x20000015ff047230 */ /* 0x000fe20000004100 */
[----:B------:R-:W-:Y:S01]  /*11810*/  FMUL.FTZ R7, R19, R7 ;  /* 0x0000000713077220 */ /* 0x000fe20000410000 */
[--C-:B-----5:R-:W-:Y:S01]  /*11820*/  HADD2.F32 R17, -RZ, R8.reuse.H0_H0 ;  /* 0x20000008ff117230 */ /* 0x120fe20000004100 */
[----:B------:R-:W-:Y:S01]  /*11830*/  @!P0 FADD.FTZ R29, -R29, -RZ ;  /* 0x800000ff1d1d8221 */ /* 0x000fe20000010100 */
[----:B------:R-:W-:Y:S01]  /*11840*/  HADD2.F32 R19, -RZ, R8.H1_H1 ;  /* 0x30000008ff137230 */ /* 0x000fe20000004100 */
[----:B------:R-:W-:Y:S01]  /*11850*/  FMUL.FTZ R5, R18, R5 ;  /* 0x0000000512057220 */ /* 0x000fe20000410000 */
[----:B------:R-:W-:-:S02]  /*11860*/  HADD2.F32 R18, -RZ, R13.H0_H0 ;  /* 0x2000000dff127230 */ /* 0x000fc40000004100 */
[--C-:B------:R-:W-:Y:S01]  /*11870*/  HADD2.F32 R8, -RZ, R9.reuse.H0_H0 ;  /* 0x20000009ff087230 */ /* 0x100fe20000004100 */
[----:B------:R-:W-:Y:S01]  /*11880*/  FMUL.FTZ R32, R32, R28 ;  /* 0x0000001c20207220 */ /* 0x000fe20000410000 */
[----:B------:R-:W-:Y:S01]  /*11890*/  HADD2.F32 R28, -RZ, R9.H1_H1 ;  /* 0x30000009ff1c7230 */ /* 0x000fe20000004100 */
[----:B------:R-:W-:Y:S01]  /*118a0*/  FMUL.FTZ R23, R23, R29 ;  /* 0x0000001d17177220 */ /* 0x000fe20000410000 */
[--C-:B------:R-:W-:Y:S01]  /*118b0*/  HADD2.F32 R9, -RZ, R10.reuse.H0_H0 ;  /* 0x2000000aff097230 */ /* 0x100fe20000004100 */
[----:B------:R-:W-:Y:S01]  /*118c0*/  FFMA.FTZ R4, R4, R17, R31 ;  /* 0x0000001104047223 */ /* 0x000fe2000001001f */
[----:B------:R-:W-:Y:S01]  /*118d0*/  HADD2.F32 R29, -RZ, R10.H1_H1 ;  /* 0x3000000aff1d7230 */ /* 0x000fe20000004100 */
[----:B------:R-:W-:Y:S01]  /*118e0*/  FFMA.FTZ R8, R18, R8, R16 ;  /* 0x0000000812087223 */ /* 0x000fe20000010010 */
[----:B------:R-:W-:Y:S02]  /*118f0*/  HADD2.F32 R10, -RZ, R11.H0_H0 ;  /* 0x2000000bff0a7230 */ /* 0x000fe40000004100 */
[----:B------:R-:W-:-:S02]  /*11900*/  HADD2.F32 R17, -RZ, R20.H0_H0 ;  /* 0x20000014ff117230 */ /* 0x000fc40000004100 */
        /* <DEDUP_REMOVED lines=19> */
.L_x_2666:
[----:B------:R-:W-:Y:S05]  /*11a40*/  BSYNC B0 ;  /* 0x0000000000007941 */ /* 0x000fea0003800000 */
.L_x_2665:
[----:B------:R3:W-:Y:S02]  /*11a50*/  STS.128 [R244+0x800], R20 ;  /* 0x00080014f4007388 */ /* 0x0007e40000000c00 */
.L_x_2664:
[----:B------:R-:W-:Y:S05]  /*11a60*/  BSYNC B1 ;  /* 0x0000000000017941 */ /* 0x000fea0003800000 */
.L_x_2663:
        /* <DEDUP_REMOVED lines=9> */
[-C--:B------:R-:W-:Y:S01]  /*11b00*/  ISETP.GE.AND P0, PT, R14, R54.reuse, PT ;  /* 0x000000360e00720c */ /* 0x080fe20003f06270 */
[----:B------:R-:W-:Y:S01]  /*11b10*/  IMAD.MOV.U32 R4, RZ, RZ, RZ ;  /* 0x000000ffff047224 */ /* 0x000fe200078e00ff */
[----:B------:R-:W-:Y:S02]  /*11b20*/  MOV R6, R54 ;  /* 0x0000003600067202 */ /* 0x000fe40000000f00 */
[----:B-1----:R-:W-:-:S09]  /*11b30*/  MOV R10, RZ ;  /* 0x000000ff000a7202 */ /* 0x002fd20000000f00 */
[----:B------:R-:W-:-:S04]  /*11b40*/  @P0 SHF.R.S32.HI R54, RZ, 0x1, R55 ;  /* 0x00000001ff360819 */ /* 0x000fc80000011437 */
[C---:B------:R-:W-:Y:S02]  /*11b50*/  SHF.L.U32 R8, R54.reuse, 0x5, RZ ;  /* 0x0000000536087819 */ /* 0x040fe400000006ff */
[----:B------:R-:W-:Y:S02]  /*11b60*/  @P0 IADD3 R4, -R54, RZ, RZ ;  /* 0x000000ff36040210 */ /* 0x000fe40007ffe1ff */
[----:B------:R-:W-:Y:S02]  /*11b70*/  IADD3 R9, P1, R8, R0, RZ ;  /* 0x0000000008097210 */ /* 0x000fe40007f3e0ff */
[----:B------:R-:W-:Y:S02]  /*11b80*/  @P0 IADD3 R6, -R54, RZ, RZ ;  /* 0x000000ff36060210 */ /* 0x000fe40007ffe1ff */
[----:B------:R-:W-:Y:S02]  /*11b90*/  LEA.HI.X.SX32 R8, R8, R3, 0x1, P1 ;  /* 0x0000000308087211 */ /* 0x000fe400008f0eff */
[----:B------:R-:W-:Y:S01]  /*11ba0*/  IADD3 R5, P1, R4, R9, RZ ;  /* 0x0000000904057210 */ /* 0x000fe20007f3e0ff */
[----:B------:R-:W-:Y:S01]  /*11bb0*/  IMAD.WIDE R16, R6, 0x2, R26 ;  /* 0x0000000206107825 */ /* 0x000fe200078e021a */
[----:B------:R-:W-:-:S02]  /*11bc0*/  @P0 IADD3 R10, -R54, RZ, RZ ;  /* 0x000000ff360a0210 */ /* 0x000fc40007ffe1ff */
[----:B------:R-:W-:Y:S02]  /*11bd0*/  LEA.HI.X.SX32 R4, R4, R8, 0x1, P1 ;  /* 0x0000000804047211 */ /* 0x000fe400008f0eff */
[C---:B------:R-:W-:Y:S01]  /*11be0*/  LEA R28, P1, R5.reuse, c[0x0][0x2b0], 0x1 ;  /* 0x0000ac00051c7a11 */ /* 0x040fe200078208ff */
[----:B------:R-:W3:Y:S03]  /*11bf0*/  LDG.E.128 R16, [R16.64] ;  /* 0x0000000610107981 */ /* 0x000ee6000c1e1d00 */
[----:B------:R-:W-:Y:S02]  /*11c00*/  LEA.HI.X R29, R5, c[0x0][0x2b4], R4, 0x1, P1 ;  /* 0x0000ad00051d7a11 */ /* 0x000fe400008f0c04 */
[----:B------:R-:W-:-:S03]  /*11c10*/  IADD3 R9, P1, R10, R9, RZ ;  /* 0x000000090a097210 */ /* 0x000fc60007f3e0ff */
[----:B------:R-:W4:Y:S01]  /*11c20*/  LDG.E.128 R4, [R28.64] ;  /* 0x000000061c047981 */ /* 0x000f22000c1e1d00 */
[----:B------:R-:W-:Y:S02]  /*11c30*/  LEA.HI.X.SX32 R8, R10, R8, 0x1, P1 ;  /* 0x000000080a087211 */ /* 0x000fe400008f0eff */
[----:B------:R-:W-:-:S04]  /*11c40*/  LEA R10, P1, R9, c[0x0][0x2a8], 0x1 ;  /* 0x0000aa00090a7a11 */ /* 0x000fc800078208ff */
[----:B------:R-:W-:-:S06]  /*11c50*/  LEA.HI.X R11, R9, c[0x0][0x2ac], R8, 0x1, P1 ;  /* 0x0000ab00090b7a11 */ /* 0x000fcc00008f0c08 */
[----:B------:R-:W5:Y:S01]  /*11c60*/  LDG.E.128 R8, [R10.64] ;  /* 0x000000060a087981 */ /* 0x000f62000c1e1d00 */
[----:B--2---:R-:W-:Y:S02]  /*11c70*/  MOV R26, R20 ;  /* 0x00000014001a7202 */ /* 0x004fe40000000f00 */
[----:B------:R-:W-:Y:S01]  /*11c80*/  MOV R20, R23 ;  /* 0x0000001700147202 */ /* 0x000fe20000000f00 */
[----:B---3--:R-:W-:Y:S01]  /*11c90*/  IMAD.MOV.U32 R23, RZ, RZ, R17 ;  /* 0x000000ffff177224 */ /* 0x008fe200078e0011 */
[----:B------:R-:W-:Y:S01]  /*11ca0*/  MOV R17, R18 ;  /* 0x0000001200117202 */ /* 0x000fe20000000f00 */
[--C-:B------:R-:W-:Y:S02]  /*11cb0*/  HADD2.F32 R30, -RZ, R16.reuse.H0_H0 ;  /* 0x20000010ff1e7230 */ /* 0x100fe40000004100 */
[----:B------:R-:W-:Y:S02]  /*11cc0*/  HADD2.F32 R31, -RZ, R16.H1_H1 ;  /* 0x30000010ff1f7230 */ /* 0x000fe40000004100 */
[----:B----4-:R-:W-:-:S02]  /*11cd0*/  HADD2.F32 R18, -RZ, R4.H0_H0 ;  /* 0x20000004ff127230 */ /* 0x010fc40000004100 */
[----:B------:R-:W-:Y:S02]  /*11ce0*/  HADD2.F32 R27, -RZ, R4.H1_H1 ;  /* 0x30000004ff1b7230 */ /* 0x000fe40000004100 */
[--C-:B------:R-:W-:Y:S01]  /*11cf0*/  HADD2.F32 R4, -RZ, R5.reuse.H0_H0 ;  /* 0x20000005ff047230 */ /* 0x100fe20000004100 */
[----:B------:R-:W-:Y:S01]  /*11d00*/  @!P0 FADD.FTZ R18, -R18, -RZ ;  /* 0x800000ff12128221 */ /* 0x000fe20000010100 */
[----:B------:R-:W-:Y:S02]  /*11d10*/  HADD2.F32 R28, -RZ, R5.H1_H1 ;  /* 0x30000005ff1c7230 */ /* 0x000fe40000004100 */
[----:B------:R-:W-:Y:S01]  /*11d20*/  HADD2.F32 R16, -RZ, R23.H0_H0 ;  /* 0x20000017ff107230 */ /* 0x000fe20000004100 */
[----:B------:R-:W-:Y:S01]  /*11d30*/  @!P0 FADD.FTZ R4, -R4, -RZ ;  /* 0x800000ff04048221 */ /* 0x000fe20000010100 */
[--C-:B------:R-:W-:Y:S02]  /*11d40*/  HADD2.F32 R5, -RZ, R6.reuse.H0_H0 ;  /* 0x20000006ff057230 */ /* 0x100fe40000004100 */
[----:B------:R-:W-:-:S02]  /*11d50*/  HADD2.F32 R29, -RZ, R6.H1_H1 ;  /* 0x30000006ff1d7230 */ /* 0x000fc40000004100 */
[--C-:B------:R-:W-:Y:S01]  /*11d60*/  HADD2.F32 R6, -RZ, R7.reuse.H0_H0 ;  /* 0x20000007ff067230 */ /* 0x100fe20000004100 */
[----:B------:R-:W-:Y:S01]  /*11d70*/  FMUL.FTZ R30, R30, R18 ;  /* 0x000000121e1e7220 */ /* 0x000fe20000410000 */
[----:B------:R-:W-:Y:S01]  /*11d80*/  HADD2.F32 R7, -RZ, R7.H1_H1 ;  /* 0x30000007ff077230 */ /* 0x000fe20000004100 */
        /* <DEDUP_REMOVED lines=9> */
[----:B------:R-:W-:Y:S01]  /*11e20*/  HADD2.F32 R23, -RZ, R23.H1_H1 ;  /* 0x30000017ff177230 */ /* 0x000fe20000004100 */
[----:B------:R-:W-:-:S02]  /*11e30*/  @!P0 FADD.FTZ R5, -R5, -RZ ;  /* 0x800000ff05058221 */ /* 0x000fc40000010100 */
[----:B------:R-:W-:Y:S01]  /*11e40*/  FMUL.FTZ R29, R17, R29 ;  /* 0x0000001d111d7220 */ /* 0x000fe20000410000 */
[----:B-----5:R-:W-:Y:S01]  /*11e50*/  HADD2.F32 R17, -RZ, R8.H0_H0 ;  /* 0x20000008ff117230 */ /* 0x020fe20000004100 */
[----:B------:R-:W-:Y:S01]  /*11e60*/  FMUL.FTZ R6, R4, R6 ;  /* 0x0000000604067220 */ /* 0x000fe20000410000 */
[----:B------:R-:W-:Y:S01]  /*11e70*/  HADD2.F32 R4, -RZ, R26.H0_H0 ;  /* 0x2000001aff047230 */ /* 0x000fe20000004100 */
[----:B------:R-:W-:Y:S02]  /*11e80*/  @!P0 FADD.FTZ R28, -R28, -RZ ;  /* 0x800000ff1c1c8221 */ /* 0x000fe40000010100 */
[----:B------:R-:W-:Y:S01]  /*11e90*/  FMUL.FTZ R7, R19, R7 ;  /* 0x0000000713077220 */ /* 0x000fe20000410000 */
[----:B------:R-:W-:Y:S01]  /*11ea0*/  HADD2.F32 R19, -RZ, R8.H1_H1 ;  /* 0x30000008ff137230 */ /* 0x000fe20000004100 */
[----:B------:R-:W-:Y:S01]  /*11eb0*/  FMUL.FTZ R31, R31, R27 ;  /* 0x0000001b1f1f7220 */ /* 0x000fe20000410000 */
[----:B------:R-:W-:Y:S01]  /*11ec0*/  HADD2.F32 R8, -RZ, R9.H0_H0 ;  /* 0x20000009ff087230 */ /* 0x000fe20000004100 */
[----:B------:R-:W-:Y:S01]  /*11ed0*/  FMUL.FTZ R5, R18, R5 ;  /* 0x0000000512057220 */ /* 0x000fe20000410000 */
[----:B------:R-:W-:Y:S01]  /*11ee0*/  HADD2.F32 R18, -RZ, R21.H0_H0 ;  /* 0x20000015ff127230 */ /* 0x000fe20000004100 */
[----:B------:R-:W-:Y:S01]  /*11ef0*/  FMUL.FTZ R23, R23, R28 ;  /* 0x0000001c17177220 */ /* 0x000fe20000410000 */
[----:B------:R-:W-:Y:S01]  /*11f00*/  HADD2.F32 R27, -RZ, R9.H1_H1 ;  /* 0x30000009ff1b7230 */ /* 0x000fe20000004100 */
[----:B------:R-:W-:Y:S01]  /*11f10*/  FFMA.FTZ R4, R4, R17, R30 ;  /* 0x0000001104047223 */ /* 0x000fe2000001001e */
[----:B------:R-:W-:-:S02]  /*11f20*/  HADD2.F32 R9, -RZ, R10.H0_H0 ;  /* 0x2000000aff097230 */ /* 0x000fc40000004100 */
[----:B------:R-:W-:Y:S02]  /*11f30*/  HADD2.F32 R28, -RZ, R10.H1_H1 ;  /* 0x3000000aff1c7230 */ /* 0x000fe40000004100 */
[--C-:B------:R-:W-:Y:S02]  /*11f40*/  HADD2.F32 R10, -RZ, R11.reuse.H0_H0 ;  /* 0x2000000bff0a7230 */ /* 0x100fe40000004100 */
[----:B------:R-:W-:Y:S02]  /*11f50*/  HADD2.F32 R17, -RZ, R20.H0_H0 ;  /* 0x20000014ff117230 */ /* 0x000fe40000004100 */
[----:B------:R-:W-:Y:S02]  /*11f60*/  HADD2.F32 R26, -RZ, R26.H1_H1 ;  /* 0x3000001aff1a7230 */ /* 0x000fe40000004100 */
[----:B------:R-:W-:Y:S02]  /*11f70*/  HADD2.F32 R11, -RZ, R11.H1_H1 ;  /* 0x3000000bff0b7230 */ /* 0x000fe40000004100 */
[----:B------:R-:W-:Y:S01]  /*11f80*/  HADD2.F32 R20, -RZ, R20.H1_H1 ;  /* 0x30000014ff147230 */ /* 0x000fe20000004100 */
[----:B------:R-:W-:Y:S01]  /*11f90*/  FFMA.FTZ R8, R18, R8, R16 ;  /* 0x0000000812087223 */ /* 0x000fe20000010010 */
        /* <DEDUP_REMOVED lines=8> */
[----:B------:R-:W-:Y:S01]  /*12020*/  FFMA.FTZ R5, R16, R9, R5 ;  /* 0x0000000910057223 */ /* 0x000fe20000010005 */
[----:B------:R-:W-:Y:S01]  /*12030*/  F2FP.PACK_AB R6, R7, R6 ;  /* 0x000000060706723e */ /* 0x000fe200000000ff */
[----:B------:R-:W-:Y:S01]  /*12040*/  FFMA.FTZ R22, R22, R28, R29 ;  /* 0x0000001c16167223 */ /* 0x000fe2000001001d */
[----:B------:R-:W-:Y:S02]  /*12050*/  F2FP.PACK_AB R21, R21, R8 ;  /* 0x000000081515723e */ /* 0x000fe400000000ff */
[----:B------:R-:W-:Y:S02]  /*12060*/  MOV R20, R4 ;  /* 0x0000000400147202 */ /* 0x000fe40000000f00 */
[----:B------:R-:W-:Y:S02]  /*12070*/  F2FP.PACK_AB R22, R22, R5 ;  /* 0x000000051616723e */ /* 0x000fe400000000ff */
[----:B------:R-:W-:Y:S02]  /*12080*/  MOV R23, R6 ;  /* 0x0000000600177202 */ /* 0x000fe40000000f00 */
.L_x_2670:
[----:B------:R-:W-:Y:S05]  /*12090*/  BSYNC B0 ;  /* 0x0000000000007941 */ /* 0x000fea0003800000 */
.L_x_2669:
[----:B------:R3:W-:Y:S02]  /*120a0*/  STS.128 [R244+0x1000], R20 ;  /* 0x00100014f4007388 */ /* 0x0007e40000000c00 */
.L_x_2668:
[----:B------:R-:W-:Y:S05]  /*120b0*/  BSYNC B1 ;  /* 0x0000000000017941 */ /* 0x000fea0003800000 */
.L_x_2667:
[----:B--2---:R-:W-:-:S04]  /*120c0*/  IADD3 R28, R156, 0x30, RZ ;  /* 0x000000309c1c7810 */ /* 0x004fc80007ffe0ff */
[----:B------:R-:W-:-:S04]  /*120d0*/  ISETP.GE.AND P0, PT, R28, R2, PT ;  /* 0x000000021c00720c */ /* 0x000fc80003f06270 */
[----:B------:R-:W-:-:S13]  /*120e0*/  ISETP.LT.OR P0, PT, R37, -0x187, P0 ;  /* 0xfffffe792500780c */ /* 0x000fda0000701670 */
[----:B------:R-:W-:Y:S05]  /*120f0*/  @P0 BRA `(.L_x_2656) ;  /* 0x000008a000000947 */ /* 0x000fea0003800000 */
[----:B------:R2:W5:Y:S02]  /*12100*/  LDG.E.128 R16, [R24.64] ;  /* 0x0000000618107981 */ /* 0x000564000c1e1d00 */
[----:B-----5:R-:W-:Y:S01]  /*12110*/  ISETP.GE.AND P0, PT, R14, c[0x0][0x230], PT ;  /* 0x00008c000e007a0c */ /* 0x020fe20003f06270 */
[----:B------:R-:W-:-:S12]  /*12120*/  BSSY B0, `(.L_x_2671) ;  /* 0x0000063000007945 */ /* 0x000fd80003800000 */
[----:B------:R-:W-:Y:S05]  /*12130*/  @P0 BRA `(.L_x_2672) ;  /* 0x0000061000000947 */ /* 0x000fea0003800000 */
[-C--:B------:R-:W-:Y:S02]  /*12140*/  ISETP.GE.AND P0, PT, R14, R54.reuse, PT ;  /* 0x000000360e00720c */ /* 0x080fe40003f06270 */
[----:B------:R-:W-:Y:S02]  /*12150*/  MOV R4, R54 ;  /* 0x0000003600047202 */ /* 0x000fe40000000f00 */
[----:B------:R-:W-:-:S09]  /*12160*/  MOV R2, RZ ;  /* 0x000000ff00027202 */ /* 0x000fd20000000f00 */
[--C-:B------:R-:W-:Y:S02]  /*12170*/  @P0 SHF.R.S32.HI R54, RZ, 0x1, R55.reuse ;  /* 0x00000001ff360819 */ /* 0x100fe40000011437 */
[----:B------:R-:W-:Y:S02]  /*12180*/  @P0 SHF.R.S32.HI R5, RZ, 0x1, R55 ;  /* 0x00000001ff050819 */ /* 0x000fe40000011437 */
[C---:B------:R-:W-:Y:S01]  /*12190*/  @P0 IADD3 R4, -R54.reuse, RZ, RZ ;  /* 0x000000ff36040210 */ /* 0x040fe20007ffe1ff */
[----:B------:R-:W-:Y:S02]  /*121a0*/  IMAD R6, R54, 0x30, RZ ;  /* 0x0000003036067824 */ /* 0x000fe400078e02ff */
[----:B------:R-:W-:Y:S01]  /*121b0*/  @P0 IMAD.MOV R2, RZ, RZ, -R5 ;  /* 0x000000ffff020224 */ /* 0x000fe200078e0a05 */
[----:B------:R-:W-:Y:S01]  /*121c0*/  @P0 SHF.R.S32.HI R55, RZ, 0x1, R55 ;  /* 0x00000001ff370819 */ /* 0x000fe20000011437 */
[----:B---3--:R-:W-:Y:S01]  /*121d0*/  IMAD.WIDE R20, R4, 0x2, R24 ;  /* 0x0000000204147825 */ /* 0x008fe200078e0218 */
[----:B------:R-:W-:-:S04]  /*121e0*/  IADD3 R0, P1, R6, R0, RZ ;  /* 0x0000000006007210 */ /* 0x000fc80007f3e0ff */
[----:B------:R-:W-:Y:S01]  /*121f0*/  LEA.HI.X.SX32 R3, R6, R3, 0x1, P1 ;  /* 0x0000000306037211 */ /* 0x000fe200008f0eff */
[----:B------:R-:W3:Y:S01]  /*12200*/  LDG.E.128 R20, [R20.64] ;  /* 0x0000000614147981 */ /* 0x000ee2000c1e1d00 */
[----:B------:R-:W-:-:S04]  /*12210*/  IADD3 R5, P1, R2, R0, RZ ;  /* 0x0000000002057210 */ /* 0x000fc80007f3e0ff */
[----:B------:R-:W-:Y:S02]  /*12220*/  LEA.HI.X.SX32 R2, R2, R3, 0x1, P1 ;  /* 0x0000000302027211 */ /* 0x000fe400008f0eff */
[----:B------:R-:W-:-:S04]  /*12230*/  LEA R6, P1, R5, c[0x0][0x2b0], 0x1 ;  /* 0x0000ac0005067a11 */ /* 0x000fc800078208ff */
[----:B------:R-:W-:Y:S02]  /*12240*/  LEA.HI.X R7, R5, c[0x0][0x2b4], R2, 0x1, P1 ;  /* 0x0000ad0005077a11 */ /* 0x000fe400008f0c02 */
[----:B------:R-:W-:Y:S01]  /*12250*/  MOV R2, RZ ;  /* 0x000000ff00027202 */ /* 0x000fe20000000f00 */
[----:B------:R-:W-:-:S03]  /*12260*/  @P0 IMAD.MOV R2, RZ, RZ, -R55 ;  /* 0x000000ffff020224 */ /* 0x000fc600078e0a37 */
[----:B------:R-:W4:Y:S02]  /*12270*/  LDG.E.128 R4, [R6.64] ;  /* 0x0000000606047981 */ /* 0x000f24000c1e1d00 */
[----:B------:R-:W-:-:S04]  /*12280*/  IADD3 R0, P1, R2, R0, RZ ;  /* 0x0000000002007210 */ /* 0x000fc80007f3e0ff */
[----:B------:R-:W-:Y:S02]  /*12290*/  LEA.HI.X.SX32 R2, R2, R3, 0x1, P1 ;  /* 0x0000000302027211 */ /* 0x000fe400008f0eff */
[----:B------:R-:W-:-:S04]  /*122a0*/  LEA R8, P1, R0, c[0x0][0x2a8], 0x1 ;  /* 0x0000aa0000087a11 */ /* 0x000fc800078208ff */
[----:B------:R-:W-:-:S06]  /*122b0*/  LEA.HI.X R9, R0, c[0x0][0x2ac], R2, 0x1, P1 ;  /* 0x0000ab0000097a11 */ /* 0x000fcc00008f0c02 */
[----:B-1----:R-:W5:Y:S01]  /*122c0*/  LDG.E.128 R8, [R8.64] ;  /* 0x0000000608087981 */ /* 0x002f62000c1e1d00 */
[----:B------:R-:W-:Y:S02]  /*122d0*/  MOV R0, R17 ;  /* 0x0000001100007202 */ /* 0x000fe40000000f00 */
[----:B------:R-:W-:Y:S01]  /*122e0*/  MOV R15, R18 ;  /* 0x00000012000f7202 */ /* 0x000fe20000000f00 */
[----:B------:R-:W-:Y:S01]  /*122f0*/  IMAD.MOV.U32 R2, RZ, RZ, R19 ;  /* 0x000000ffff027224 */ /* 0x000fe200078e0013 */
[----:B------:R-:W-:Y:S01]  /*12300*/  MOV R3, R16 ;  /* 0x0000001000037202 */ /* 0x000fe20000000f00 */
[----:B---3--:R-:W-:Y:S01]  /*12310*/  IMAD.MOV.U32 R17, RZ, RZ, R21 ;  /* 0x000000ffff117224 */ /* 0x008fe200078e0015 */
[----:B------:R-:W-:Y:S02]  /*12320*/  MOV R19, R23 ;  /* 0x0000001700137202 */ /* 0x000fe40000000f00 */
[----:B------:R-:W-:Y:S02]  /*12330*/  MOV R14, R20 ;  /* 0x00000014000e7202 */ /* 0x000fe40000000f00 */
[--C-:B------:R-:W-:Y:S01]  /*12340*/  HADD2.F32 R23, -RZ, R17.reuse.H0_H0 ;  /* 0x20000011ff177230 */ /* 0x100fe20000004100 */
[----:B------:R-:W-:Y:S01]  /*12350*/  MOV R16, R22 ;  /* 0x0000001600107202 */ /* 0x000fe20000000f00 */
[----:B------:R-:W-:-:S02]  /*12360*/  HADD2.F32 R17, -RZ, R17.H1_H1 ;  /* 0x30000011ff117230 */ /* 0x000fc40000004100 */
[--C-:B----4-:R-:W-:Y:S02]  /*12370*/  HADD2.F32 R18, -RZ, R5.reuse.H0_H0 ;  /* 0x20000005ff127230 */ /* 0x110fe40000004100 */
[----:B------:R-:W-:Y:S02]  /*12380*/  HADD2.F32 R5, -RZ, R5.H1_H1 ;  /* 0x30000005ff057230 */ /* 0x000fe40000004100 */
[--C-:B------:R-:W-:Y:S01]  /*12390*/  HADD2.F32 R20, -RZ, R4.reuse.H0_H0 ;  /* 0x20000004ff147230 */ /* 0x100fe20000004100 */
[----:B------:R-:W-:Y:S01]  /*123a0*/  @!P0 FADD.FTZ R18, -R18, -RZ ;  /* 0x800000ff12128221 */ /* 0x000fe20000010100 */
[----:B------:R-:W-:Y:S01]  /*123b0*/  HADD2.F32 R21, -RZ, R4.H1_H1 ;  /* 0x30000004ff157230 */ /* 0x000fe20000004100 */
[----:B------:R-:W-:Y:S01]  /*123c0*/  @!P0 FADD.FTZ R5, -R5, -RZ ;  /* 0x800000ff05058221 */ /* 0x000fe20000010100 */
[--C-:B------:R-:W-:Y:S02]  /*123d0*/  HADD2.F32 R4, -RZ, R6.reuse.H0_H0 ;  /* 0x20000006ff047230 */ /* 0x100fe40000004100 */
[----:B------:R-:W-:-:S02]  /*123e0*/  HADD2.F32 R22, -RZ, R6.H1_H1 ;  /* 0x30000006ff167230 */ /* 0x000fc40000004100 */
[----:B------:R-:W-:Y:S01]  /*123f0*/  HADD2.F32 R6, -RZ, R7.H0_H0 ;  /* 0x20000007ff067230 */ /* 0x000fe20000004100 */
[----:B------:R-:W-:Y:S01]  /*12400*/  FMUL.FTZ R23, R23, R18 ;  /* 0x0000001217177220 */ /* 0x000fe20000410000 */
[--C-:B------:R-:W-:Y:S01]  /*12410*/  HADD2.F32 R18, -RZ, R16.reuse.H0_H0 ;  /* 0x20000010ff127230 */ /* 0x100fe20000004100 */
[----:B------:R-:W-:Y:S01]  /*12420*/  FMUL.FTZ R17, R17, R5 ;  /* 0x0000000511117220 */ /* 0x000fe20000410000 */
[----:B------:R-:W-:Y:S01]  /*12430*/  HADD2.F32 R16, -RZ, R16.H1_H1 ;  /* 0x30000010ff107230 */ /* 0x000fe20000004100 */
[----:B------:R-:W-:Y:S01]  /*12440*/  @!P0 FADD.FTZ R22, -R22, -RZ ;  /* 0x800000ff16168221 */ /* 0x000fe20000010100 */
[----:B------:R-:W-:Y:S01]  /*12450*/  HADD2.F32 R5, -RZ, R19.H0_H0 ;  /* 0x20000013ff057230 */ /* 0x000fe20000004100 */
[----:B------:R-:W-:Y:S01]  /*12460*/  @!P0 FADD.FTZ R6, -R6, -RZ ;  /* 0x800000ff06068221 */ /* 0x000fe20000010100 */
[----:B------:R-:W-:Y:S01]  /*12470*/  HADD2.F32 R7, -RZ, R7.H1_H1 ;  /* 0x30000007ff077230 */ /* 0x000fe20000004100 */
[----:B------:R-:W-:Y:S01]  /*12480*/  FMUL.FTZ R22, R16, R22 ;  /* 0x0000001610167220 */ /* 0x000fe20000410000 */
[--C-:B------:R-:W-:Y:S01]  /*12490*/  HADD2.F32 R16, -RZ, R0.reuse.H1_H1 ;  /* 0x30000000ff107230 */ /* 0x100fe20000004100 */
[----:B------:R-:W-:Y:S01]  /*124a0*/  FMUL.FTZ R6, R5, R6 ;  /* 0x0000000605067220 */ /* 0x000fe20000410000 */
[----:B------:R-:W-:Y:S01]  /*124b0*/  HADD2.F32 R5, -RZ, R0.H0_H0 ;  /* 0x20000000ff057230 */ /* 0x000fe20000004100 */
[----:B------:R-:W-:Y:S01]  /*124c0*/  @!P0 FADD.FTZ R20, -R20, -RZ ;  /* 0x800000ff14148221 */ /* 0x000fe20000010100 */
[--C-:B--2---:R-:W-:Y:S01]  /*124d0*/  HADD2.F32 R24, -RZ, R14.reuse.H0_H0 ;  /* 0x2000000eff187230 */ /* 0x104fe20000004100 */
[----:B------:R-:W-:Y:S01]  /*124e0*/  @!P0 FADD.FTZ R4, -R4, -RZ ;  /* 0x800000ff04048221 */ /* 0x000fe20000010100 */
[----:B------:R-:W-:Y:S01]  /*124f0*/  HADD2.F32 R19, -RZ, R19.H1_H1 ;  /* 0x30000013ff137230 */ /* 0x000fe20000004100 */
[----:B------:R-:W-:Y:S01]  /*12500*/  @!P0 FADD.FTZ R7, -R7, -RZ ;  /* 0x800000ff07078221 */ /* 0x000fe20000010100 */
[----:B-----5:R-:W-:Y:S01]  /*12510*/  HADD2.F32 R0, -RZ, R9.H0_H0 ;  /* 0x20000009ff007230 */ /* 0x020fe20000004100 */
[----:B------:R-:W-:Y:S01]  /*12520*/  @!P0 FADD.FTZ R21, -R21, -RZ ;  /* 0x800000ff15158221 */ /* 0x000fe20000010100 */
[----:B------:R-:W-:-:S02]  /*12530*/  HADD2.F32 R14, -RZ, R14.H1_H1 ;  /* 0x3000000eff0e7230 */ /* 0x000fc40000004100 */
[----:B------:R-:W-:Y:S01]  /*12540*/  HADD2.F32 R9, -RZ, R9.H1_H1 ;  /* 0x30000009ff097230 */ /* 0x000fe20000004100 */
[----:B------:R-:W-:Y:S01]  /*12550*/  FMUL.FTZ R24, R24, R20 ;  /* 0x0000001418187220 */ /* 0x000fe20000410000 */
[--C-:B------:R-:W-:Y:S01]  /*12560*/  HADD2.F32 R20, -RZ, R8.reuse.H1_H1 ;  /* 0x30000008ff147230 */ /* 0x100fe20000004100 */
[----:B------:R-:W-:Y:S01]  /*12570*/  FMUL.FTZ R4, R18, R4 ;  /* 0x0000000412047220 */ /* 0x000fe20000410000 */
[--C-:B------:R-:W-:Y:S01]  /*12580*/  HADD2.F32 R18, -RZ, R3.reuse.H0_H0 ;  /* 0x20000003ff127230 */ /* 0x100fe20000004100 */
[----:B------:R-:W-:Y:S01]  /*12590*/  FMUL.FTZ R7, R19, R7 ;  /* 0x0000000713077220 */ /* 0x000fe20000410000 */
[----:B------:R-:W-:Y:S01]  /*125a0*/  HADD2.F32 R19, -RZ, R8.H0_H0 ;  /* 0x20000008ff137230 */ /* 0x000fe20000004100 */
[----:B------:R-:W-:Y:S01]  /*125b0*/  FFMA.FTZ R0, R5, R0, R23 ;  /* 0x0000000005007223 */ /* 0x000fe20000010017 */
[----:B------:R-:W-:Y:S01]  /*125c0*/  HADD2.F32 R5, -RZ, R3.H1_H1 ;  /* 0x30000003ff057230 */ /* 0x000fe20000004100 */
[----:B------:R-:W-:Y:S01]  /*125d0*/  FMUL.FTZ R14, R14, R21 ;  /* 0x000000150e0e7220 */ /* 0x000fe20000410000 */
[----:B------:R-:W-:Y:S01]  /*125e0*/  HADD2.F32 R8, -RZ, R11.H0_H0 ;  /* 0x2000000bff087230 */ /* 0x000fe20000004100 */
[----:B------:R-:W-:Y:S01]  /*125f0*/  FFMA.FTZ R9, R16, R9, R17 ;  /* 0x0000000910097223 */ /* 0x000fe20000010011 */
[----:B------:R-:W-:-:S02]  /*12600*/  HADD2.F32 R21, -RZ, R10.H0_H0 ;  /* 0x2000000aff157230 */ /* 0x000fc40000004100 */
[----:B------:R-:W-:Y:S02]  /*12610*/  HADD2.F32 R3, -RZ, R2.H0_H0 ;  /* 0x20000002ff037230 */ /* 0x000fe40000004100 */
[----:B------:R-:W-:Y:S02]  /*12620*/  HADD2.F32 R16, -RZ, R15.H0_H0 ;  /* 0x2000000fff107230 */ /* 0x000fe40000004100 */
[----:B------:R-:W-:Y:S02]  /*12630*/  HADD2.F32 R11, -RZ, R11.H1_H1 ;  /* 0x3000000bff0b7230 */ /* 0x000fe40000004100 */
[----:B------:R-:W-:Y:S02]  /*12640*/  HADD2.F32 R10, -RZ, R10.H1_H1 ;  /* 0x3000000aff0a7230 */ /* 0x000fe40000004100 */
[----:B------:R-:W-:Y:S02]  /*12650*/  HADD2.F32 R2, -RZ, R2.H1_H1 ;  /* 0x30000002ff027230 */ /* 0x000fe40000004100 */
[----:B------:R-:W-:Y:S01]  /*12660*/  HADD2.F32 R15, -RZ, R15.H1_H1 ;  /* 0x3000000fff0f7230 */ /* 0x000fe20000004100 */
[----:B------:R-:W-:-:S02]  /*12670*/  FFMA.FTZ R18, R18, R19, R24 ;  /* 0x0000001312127223 */ /* 0x000fc40000010018 */
[----:B------:R-:W-:Y:S02]  /*12680*/  FFMA.FTZ R5, R5, R20, R14 ;  /* 0x0000001405057223 */ /* 0x000fe4000001000e */
[----:B------:R-:W-:Y:S02]  /*12690*/  FFMA.FTZ R3, R3, R8, R6 ;  /* 0x0000000803037223 */ /* 0x000fe40000010006 */
[----:B------:R-:W-:Y:S02]  /*126a0*/  FFMA.FTZ R2, R2, R11, R7 ;  /* 0x0000000b02027223 */ /* 0x000fe40000010007 */
[----:B------:R-:W-:Y:S02]  /*126b0*/  FFMA.FTZ R4, R16, R21, R4 ;  /* 0x0000001510047223 */ /* 0x000fe40000010004 */
[----:B------:R-:W-:Y:S01]  /*126c0*/  FFMA.FTZ R10, R15, R10, R22 ;  /* 0x0000000a0f0a7223 */ /* 0x000fe20000010016 */
[----:B------:R-:W-:Y:S02]  /*126d0*/  F2FP.PACK_AB R5, R5, R18 ;  /* 0x000000120505723e */ /* 0x000fe400000000ff */
[----:B------:R-:W-:-:S02]  /*126e0*/  F2FP.PACK_AB R0, R9, R0 ;  /* 0x000000000900723e */ /* 0x000fc400000000ff */
[----:B------:R-:W-:Y:S02]  /*126f0*/  F2FP.PACK_AB R2, R2, R3 ;  /* 0x000000030202723e */ /* 0x000fe400000000ff */
[----:B------:R-:W-:Y:S01]  /*12700*/  F2FP.PACK_AB R4, R10, R4 ;  /* 0x000000040a04723e */ /* 0x000fe200000000ff */
[----:B------:R-:W-:Y:S01]  /*12710*/  IMAD.MOV.U32 R16, RZ, RZ, R5 ;  /* 0x000000ffff107224 */ /* 0x000fe200078e0005 */
[----:B------:R-:W-:Y:S02]  /*12720*/  MOV R17, R0 ;  /* 0x0000000000117202 */ /* 0x000fe40000000f00 */
[----:B------:R-:W-:Y:S02]  /*12730*/  MOV R18, R4 ;  /* 0x0000000400127202 */ /* 0x000fe40000000f00 */
[----:B------:R-:W-:Y:S02]  /*12740*/  MOV R19, R2 ;  /* 0x0000000200137202 */ /* 0x000fe40000000f00 */
.L_x_2672:
[----:B------:R-:W-:Y:S05]  /*12750*/  BSYNC B0 ;  /* 0x0000000000007941 */ /* 0x000fea0003800000 */
.L_x_2671:
[----:B------:R4:W-:Y:S01]  /*12760*/  STS.128 [R244+0x1800], R16 ;  /* 0x00180010f4007388 */ /* 0x0009e20000000c00 */
[----:B------:R-:W-:Y:S05]  /*12770*/  BRA `(.L_x_2656) ;  /* 0x0000022000007947 */ /* 0x000fea0003800000 */
.L_x_2642:
[----:B------:R-:W-:Y:S01]  /*12780*/  IMAD.IADD R4, R234, 0x1, -R40 ;  /* 0x00000001ea047824 */ /* 0x000fe200078e0a28 */
[----:B------:R-:W-:-:S02]  /*12790*/  IADD3 R12, R156, 0x10, RZ ;  /* 0x000000109c0c7810 */ /* 0x000fc40007ffe0ff */
[----:B------:R-:W-:Y:S02]  /*127a0*/  IADD3 R28, R156, 0x30, RZ ;  /* 0x000000309c1c7810 */ /* 0x000fe40007ffe0ff */
[-C--:B------:R-:W-:Y:S02]  /*127b0*/  ISETP.GE.AND P2, PT, R12, R4.reuse, PT ;  /* 0x000000040c00720c */ /* 0x080fe40003f46270 */
[CC--:B------:R-:W-:Y:S02]  /*127c0*/  ISETP.GE.AND P3, PT, R156.reuse, R4.reuse, PT ;  /* 0x000000049c00720c */ /* 0x0c0fe40003f66270 */
[----:B------:R-:W-:Y:S02]  /*127d0*/  IADD3 R13, R156, 0x20, RZ ;  /* 0x000000209c0d7810 */ /* 0x000fe40007ffe0ff */
[-C--:B------:R-:W-:Y:S02]  /*127e0*/  ISETP.GE.AND P0, PT, R28, R4.reuse, PT ;  /* 0x000000041c00720c */ /* 0x080fe40003f06270 */
[----:B------:R-:W-:-:S05]  /*127f0*/  ISETP.GE.AND P1, PT, R13, R4, PT ;  /* 0x000000040d00720c */ /* 0x000fca0003f26270 */
[----:B------:R-:W-:Y:S02]  /*12800*/  @!P2 IADD3 R4, P5, R3, R154, RZ ;  /* 0x0000009a0304a210 */ /* 0x000fe40007fbe0ff */
[----:B------:R-:W-:-:S03]  /*12810*/  @!P3 LEA R8, P4, R154, c[0x0][0x160], 0x1 ;  /* 0x000058009a08ba11 */ /* 0x000fc600078808ff */
[--C-:B------:R-:W-:Y:S01]  /*12820*/  @!P2 IMAD.X R2, R2, 0x1, R161.reuse, P5 ;  /* 0x000000010202a824 */ /* 0x100fe200028e06a1 */
[--C-:B------:R-:W-:Y:S01]  /*12830*/  @!P3 LEA.HI.X R9, R154, c[0x0][0x164], R161.reuse, 0x1, P4 ;  /* 0x000059009a09ba11 */ /* 0x100fe200020f0ca1 */
[----:B------:R-:W-:Y:S01]  /*12840*/  @!P0 IMAD.MOV.U32 R10, RZ, RZ, R154 ;  /* 0x000000ffff0a8224 */ /* 0x000fe200078e009a */
[----:B-----5:R-:W-:Y:S01]  /*12850*/  @!P2 LEA R14, P5, R4, c[0x0][0x160], 0x1 ;  /* 0x00005800040eaa11 */ /* 0x020fe200078a08ff */
[----:B------:R-:W-:Y:S01]  /*12860*/  @!P0 IMAD.MOV.U32 R11, RZ, RZ, R161 ;  /* 0x000000ffff0b8224 */ /* 0x000fe200078e00a1 */
[----:B------:R-:W-:Y:S01]  /*12870*/  @!P1 LEA R3, P4, R0, R154, 0x5 ;  /* 0x0000009a00039211 */ /* 0x000fe200078828ff */
[----:B------:R-:W-:Y:S01]  /*12880*/  @!P0 IMAD.MOV.U32 R5, RZ, RZ, c[0x0][0x194] ;  /* 0x00006500ff058624 */ /* 0x000fe200078e00ff */
[----:B------:R-:W-:Y:S01]  /*12890*/  @!P2 LEA.HI.X R15, R4, c[0x0][0x164], R2, 0x1, P5 ;  /* 0x00005900040faa11 */ /* 0x000fe200028f0c02 */
[----:B------:R-:W-:Y:S01]  /*128a0*/  @!P1 IMAD.MOV.U32 R6, RZ, RZ, c[0x0][0x194] ;  /* 0x00006500ff069624 */ /* 0x000fe200078e00ff */
[----:B------:R-:W-:Y:S01]  /*128b0*/  @!P1 LEA R2, P5, R3, c[0x0][0x160], 0x1 ;  /* 0x0000580003029a11 */ /* 0x000fe200078a08ff */
[C---:B------:R-:W-:Y:S01]  /*128c0*/  @!P0 IMAD.WIDE.U32 R10, R0.reuse, 0x30, R10 ;  /* 0x00000030000a8825 */ /* 0x040fe200078e000a */
[----:B------:R-:W-:Y:S01]  /*128d0*/  @!PT LDS RZ, [RZ] ;  /* 0x00000000fffff984 */ /* 0x000fe20000000800 */
[----:B------:R-:W-:Y:S01]  /*128e0*/  @!PT LDS RZ, [RZ] ;  /* 0x00000000fffff984 */ /* 0x000fe20000000800 */
[----:B------:R-:W-:Y:S01]  /*128f0*/  @!PT LDS RZ, [RZ] ;  /* 0x00000000fffff984 */ /* 0x000fe20000000800 */
[----:B------:R1:W-:Y:S02]  /*12900*/  @!P3 LDGSTS.E.BYPASS.LTC128B.128 [R244], [R8.64] ;  /* 0x0000000008f4bfae */ /* 0x0003e4000b901d46 */
[----:B------:R-:W-:Y:S01]  /*12910*/  @!P1 LEA.HI.X R6, R0, R161, R6, 0x5, P4 ;  /* 0x000000a100069211 */ /* 0x000fe200020f2c06 */
[----:B------:R-:W-:Y:S01]  /*12920*/  @!P0 IMAD R5, R5, 0x30, RZ ;  /* 0x0000003005058824 */ /* 0x000fe200078e02ff */
[----:B------:R-:W-:Y:S01]  /*12930*/  @!P0 LEA R4, P4, R10, c[0x0][0x160], 0x1 ;  /* 0x000058000a048a11 */ /* 0x000fe200078808ff */
[----:B------:R1:W-:Y:S01]  /*12940*/  @!P2 LDGSTS.E.BYPASS.LTC128B.128 [R244+0x800], [R14.64] ;  /* 0x008000000ef4afae */ /* 0x0003e2000b901d46 */
[----:B------:R-:W-:Y:S01]  /*12950*/  @!P1 LEA.HI.X R3, R3, c[0x0][0x164], R6, 0x1, P5 ;  /* 0x0000590003039a11 */ /* 0x000fe200028f0c06 */
[----:B------:R-:W-:-:S04]  /*12960*/  @!P0 IMAD.IADD R5, R11, 0x1, R5 ;  /* 0x000000010b058824 */ /* 0x000fc800078e0205 */
[----:B------:R1:W-:Y:S01]  /*12970*/  @!P1 LDGSTS.E.BYPASS.LTC128B.128 [R244+0x1000], [R2.64] ;  /* 0x0100000002f49fae */ /* 0x0003e2000b901d46 */
[----:B------:R-:W-:-:S05]  /*12980*/  @!P0 LEA.HI.X R5, R10, c[0x0][0x164], R5, 0x1, P4 ;  /* 0x000059000a058a11 */ /* 0x000fca00020f0c05 */
[----:B------:R1:W-:Y:S02]  /*12990*/  @!P0 LDGSTS.E.BYPASS.LTC128B.128 [R244+0x1800], [R4.64] ;  /* 0x0180000004f48fae */ /* 0x0003e4000b901d46 */
.L_x_2656:
[----:B------:R-:W-:Y:S05]  /*129a0*/  BSYNC B2 ;  /* 0x0000000000027941 */ /* 0x000fea0003800000 */
.L_x_2641:
[----:B------:R-:W-:Y:S01]  /*129b0*/  IADD3 R245, R36, -0x1, RZ ;  /* 0xffffffff24f57810 */ /* 0x000fe20007ffe0ff */
[----:B------:R-:W-:Y:S01]  /*129c0*/  IMAD.SHL.U32 R193, R43, 0x40, RZ ;  /* 0x000000402bc17824 */ /* 0x000fe200078e00ff */
[----:B----4-:R-:W-:Y:S01]  /*129d0*/  IADD3 R16, R156, 0x40, RZ ;  /* 0x000000409c107810 */ /* 0x010fe20007ffe0ff */
[----:B------:R-:W-:Y:S02]  /*129e0*/  IMAD.SHL.U32 R37, R37, 0x2, RZ ;  /* 0x0000000225257824 */ /* 0x000fe400078e00ff */
[----:B-1----:R-:W-:Y:S01]  /*129f0*/  IMAD.SHL.U32 R2, R245, 0x100, RZ ;  /* 0x00000100f5027824 */ /* 0x002fe200078e00ff */
[----:B------:R-:W-:Y:S02]  /*12a00*/  LOP3.LUT R193, R193, 0xfffffe00, RZ, 0xc0, !PT ;  /* 0xfffffe00c1c17812 */ /* 0x000fe400078ec0ff */
[----:B------:R-:W-:Y:S01]  /*12a10*/  LOP3.LUT R37, R37, 0x6, RZ, 0xc0, !PT ;  /* 0x0000000625257812 */ /* 0x000fe200078ec0ff */
[----:B------:R-:W-:Y:S02]  /*12a20*/  IMAD.IADD R0, R41, 0x1, -R2 ;  /* 0x0000000129007824 */ /* 0x000fe400078e0a02 */
[----:B------:R-:W-:-:S02]  /*12a30*/  IMAD R233, R38, 0x400, R193 ;  /* 0x0000040026e97824 */ /* 0x000fc400078e02c1 */
[----:B------:R-:W-:Y:S01]  /*12a40*/  IMAD R38, R38, 0x10, R40 ;  /* 0x0000001026267824 */ /* 0x000fe200078e0228 */
[-C--:B------:R-:W-:Y:S02]  /*12a50*/  ISETP.GE.AND P1, PT, R156, R0.reuse, PT ;  /* 0x000000009c00720c */ /* 0x080fe40003f26270 */
[-C--:B------:R-:W-:Y:S02]  /*12a60*/  ISETP.GE.AND P3, PT, R13, R0.reuse, PT ;  /* 0x000000000d00720c */ /* 0x080fe40003f66270 */
[-C--:B------:R-:W-:Y:S02]  /*12a70*/  ISETP.GE.AND P0, PT, R28, R0.reuse, PT ;  /* 0x000000001c00720c */ /* 0x080fe40003f06270 */
[-C--:B------:R-:W-:Y:S02]  /*12a80*/  ISETP.GE.AND P5, PT, R12, R0.reuse, PT ;  /* 0x000000000c00720c */ /* 0x080fe40003fa6270 */
[----:B------:R-:W-:-:S05]  /*12a90*/  ISETP.GE.AND P4, PT, R16, R0, PT ;  /* 0x000000001000720c */ /* 0x000fca0003f86270 */
[--C-:B------:R-:W-:Y:S02]  /*12aa0*/  @!P1 IMAD.MOV.U32 R6, RZ, RZ, R238.reuse ;  /* 0x000000ffff069224 */ /* 0x100fe400078e00ee */
[--C-:B------:R-:W-:Y:S02]  /*12ab0*/  @!P1 IMAD.MOV.U32 R7, RZ, RZ, R237.reuse ;  /* 0x000000ffff079224 */ /* 0x100fe400078e00ed */
[----:B--2---:R-:W-:Y:S02]  /*12ac0*/  @!P0 IMAD.MOV.U32 R8, RZ, RZ, c[0x0][0x198] ;  /* 0x00006600ff088624 */ /* 0x004fe400078e00ff */
[----:B-----5:R-:W-:Y:S01]  /*12ad0*/  @!P0 IMAD.MOV.U32 R14, RZ, RZ, R238 ;  /* 0x000000ffff0e8224 */ /* 0x020fe200078e00ee */
[----:B------:R-:W-:Y:S01]  /*12ae0*/  @!PT LDS RZ, [RZ] ;  /* 0x00000000fffff984 */ /* 0x000fe20000000800 */
[----:B------:R-:W-:Y:S01]  /*12af0*/  @!PT LDS RZ, [RZ] ;  /* 0x00000000fffff984 */ /* 0x000fe20000000800 */
[----:B------:R-:W-:Y:S01]  /*12b00*/  @!PT LDS RZ, [RZ] ;  /* 0x00000000fffff984 */ /* 0x000fe20000000800 */
[----:B------:R1:W-:Y:S01]  /*12b10*/  @!P1 LDGSTS.E.BYPASS.LTC128B.128 [R244+0x2000], [R6.64] ;  /* 0x0200000006f49fae */ /* 0x0003e2000b901d46 */
[----:B------:R-:W-:Y:S01]  /*12b20*/  @!P0 IMAD.MOV.U32 R15, RZ, RZ, R237 ;  /* 0x000000ffff0f8224 */ /* 0x000fe200078e00ed */
[----:B------:R-:W-:Y:S01]  /*12b30*/  @!P5 LEA R4, P2, R47, R238, 0x1 ;  /* 0x000000ee2f04d211 */ /* 0x000fe200078408ff */
[----:B------:R-:W-:-:S02]  /*12b40*/  @!P0 IMAD.MOV.U32 R3, RZ, RZ, c[0x0][0x19c] ;  /* 0x00006700ff038624 */ /* 0x000fc400078e00ff */
[----:B------:R-:W-:Y:S01]  /*12b50*/  @!P0 IMAD.WIDE.U32 R8, R8, 0x60, R14 ;  /* 0x0000006008088825 */ /* 0x000fe200078e000e */
[C---:B------:R-:W-:Y:S02]  /*12b60*/  IADD3 R14, R156.reuse, 0x60, RZ ;  /* 0x000000609c0e7810 */ /* 0x040fe40007ffe0ff */
[----:B------:R-:W-:Y:S01]  /*12b70*/  @!P5 LEA.HI.X R5, R47, R237, R46, 0x1, P2 ;  /* 0x000000ed2f05d211 */ /* 0x000fe200010f0c2e */
[----:B------:R-:W-:Y:S01]  /*12b80*/  @!P0 IMAD R3, R3, 0x60, RZ ;  /* 0x0000006003038824 */ /* 0x000fe200078e02ff */
[----:B------:R-:W-:-:S03]  /*12b90*/  IADD3 R15, R156, 0x50, RZ ;  /* 0x000000509c0f7810 */ /* 0x000fc60007ffe0ff */
[----:B------:R2:W-:Y:S01]  /*12ba0*/  @!P5 LDGSTS.E.BYPASS.LTC128B.128 [R244+0x2800], [R4.64] ;  /* 0x0280000004f4dfae */ /* 0x0005e2000b901d46 */
[----:B------:R-:W-:Y:S01]  /*12bb0*/  @!P0 IMAD.IADD R9, R9, 0x1, R3 ;  /* 0x0000000109098824 */ /* 0x000fe200078e0203 */
[----:B------:R-:W-:Y:S01]  /*12bc0*/  ISETP.GE.AND P2, PT, R15, R0, PT ;  /* 0x000000000f00720c */ /* 0x000fe20003f46270 */
[----:B------:R-:W-:Y:S02]  /*12bd0*/  @!P4 IMAD.MOV.U32 R3, RZ, RZ, c[0x0][0x19c] ;  /* 0x00006700ff03c624 */ /* 0x000fe400078e00ff */
[----:B-1----:R-:W-:Y:S02]  /*12be0*/  @!P3 IMAD.MOV.U32 R7, RZ, RZ, c[0x0][0x198] ;  /* 0x00006600ff07b624 */ /* 0x002fe400078e00ff */
[----:B------:R-:W-:-:S08]  /*12bf0*/  @!P3 IMAD.MOV.U32 R6, RZ, RZ, c[0x0][0x19c] ;  /* 0x00006700ff06b624 */ /* 0x000fd000078e00ff */
[----:B---3--:R-:W-:Y:S01]  /*12c00*/  @!P2 IMAD.MOV.U32 R20, RZ, RZ, R238 ;  /* 0x000000ffff14a224 */ /* 0x008fe200078e00ee */
[----:B------:R-:W-:Y:S01]  /*12c10*/  @!P3 LEA R10, P1, R7, R238, 0x6 ;  /* 0x000000ee070ab211 */ /* 0x000fe200078230ff */
[----:B------:R-:W-:-:S03]  /*12c20*/  @!P2 IMAD.MOV.U32 R21, RZ, RZ, R237 ;  /* 0x000000ffff15a224 */ /* 0x000fc600078e00ed */
[-C--:B------:R-:W-:Y:S01]  /*12c30*/  @!P3 LEA.HI.X R11, R7, R237.reuse, R6, 0x6, P1 ;  /* 0x000000ed070bb211 */ /* 0x080fe200008f3406 */
[----:B------:R-:W-:Y:S01]  /*12c40*/  @!P2 IMAD.MOV.U32 R6, RZ, RZ, c[0x0][0x198] ;  /* 0x00006600ff06a624 */ /* 0x000fe200078e00ff */
[----:B------:R-:W-:Y:S01]  /*12c50*/  ISETP.GE.AND P1, PT, R14, R0, PT ;  /* 0x000000000e00720c */ /* 0x000fe20003f26270 */
[----:B--2---:R-:W-:Y:S02]  /*12c60*/  @!P4 IMAD.MOV.U32 R4, RZ, RZ, c[0x0][0x198] ;  /* 0x00006600ff04c624 */ /* 0x004fe400078e00ff */
[----:B------:R1:W-:Y:S01]  /*12c70*/  @!P3 LDGSTS.E.BYPASS.LTC128B.128 [R244+0x3000], [R10.64] ;  /* 0x030000000af4bfae */ /* 0x0003e2000b901d46 */
[----:B------:R-:W-:Y:S02]  /*12c80*/  @!P2 IMAD.WIDE.U32 R6, R6, 0xa0, R20 ;  /* 0x000000a00606a825 */ /* 0x000fe400078e0014 */
[C---:B------:R-:W-:Y:S01]  /*12c90*/  @!P4 LEA R18, P3, R4.reuse, R238, 0x7 ;  /* 0x000000ee0412c211 */ /* 0x040fe200078638ff */
[----:B------:R2:W-:Y:S03]  /*12ca0*/  @!P0 LDGSTS.E.BYPASS.LTC128B.128 [R244+0x3800], [R8.64] ;  /* 0x0380000008f48fae */ /* 0x0005e6000b901d46 */
[----:B------:R-:W-:-:S03]  /*12cb0*/  @!P4 LEA.HI.X R19, R4, R237, R3, 0x7, P3 ;  /* 0x000000ed0413c211 */ /* 0x000fc600018f3c03 */
[----:B------:R-:W-:Y:S02]  /*12cc0*/  @!P1 IMAD.MOV.U32 R26, RZ, RZ, c[0x0][0x198] ;  /* 0x00006600ff1a9624 */ /* 0x000fe400078e00ff */
[----:B------:R-:W-:Y:S01]  /*12cd0*/  @!P1 IMAD.MOV.U32 R4, RZ, RZ, R238 ;  /* 0x000000ffff049224 */ /* 0x000fe200078e00ee */
[----:B------:R3:W-:Y:S01]  /*12ce0*/  @!P4 LDGSTS.E.BYPASS.LTC128B.128 [R244+0x4000], [R18.64] ;  /* 0x0400000012f4cfae */ /* 0x0007e2000b901d46 */
[----:B------:R-:W-:-:S04]  /*12cf0*/  @!P1 IMAD.MOV.U32 R5, RZ, RZ, R237 ;  /* 0x000000ffff059224 */ /* 0x000fc800078e00ed */
[----:B------:R-:W-:-:S04]  /*12d00*/  @!P1 IMAD.WIDE.U32 R26, R26, 0xc0, R4 ;  /* 0x000000c01a1a9825 */ /* 0x000fc800078e0004 */
[----:B------:R-:W-:-:S04]  /*12d10*/  @!P2 IMAD.MOV.U32 R4, RZ, RZ, c[0x0][0x19c] ;  /* 0x00006700ff04a624 */ /* 0x000fc800078e00ff */
[----:B------:R-:W-:Y:S01]  /*12d20*/  @!P2 IMAD R4, R4, 0xa0, RZ ;  /* 0x000000a00404a824 */ /* 0x000fe200078e02ff */
[C---:B-1----:R-:W-:Y:S02]  /*12d30*/  IADD3 R11, R156.reuse, 0x70, RZ ;  /* 0x000000709c0b7810 */ /* 0x042fe40007ffe0ff */
[C---:B------:R-:W-:Y:S01]  /*12d40*/  IADD3 R10, R156.reuse, 0x80, RZ ;  /* 0x000000809c0a7810 */ /* 0x040fe20007ffe0ff */
[----:B------:R-:W-:Y:S01]  /*12d50*/  @!P2 IMAD.IADD R5, R7, 0x1, R4 ;  /* 0x000000010705a824 */ /* 0x000fe200078e0204 */
[-C--:B------:R-:W-:Y:S01]  /*12d60*/  ISETP.GE.AND P0, PT, R11, R0.reuse, PT ;  /* 0x000000000b00720c */ /* 0x080fe20003f06270 */
[----:B------:R-:W-:Y:S01]  /*12d70*/  @!P2 IMAD.MOV.U32 R4, RZ, RZ, R6 ;  /* 0x000000ffff04a224 */ /* 0x000fe200078e0006 */
[C---:B--2---:R-:W-:Y:S01]  /*12d80*/  IADD3 R9, R156.reuse, 0x90, RZ ;  /* 0x000000909c097810 */ /* 0x044fe20007ffe0ff */
[----:B------:R-:W-:Y:S01]  /*12d90*/  @!P1 IMAD.MOV.U32 R7, RZ, RZ, c[0x0][0x19c] ;  /* 0x00006700ff079624 */ /* 0x000fe200078e00ff */
[----:B------:R-:W-:Y:S02]  /*12da0*/  IADD3 R8, R156, 0xa0, RZ ;  /* 0x000000a09c087810 */ /* 0x000fe40007ffe0ff */
[-C--:B------:R-:W-:Y:S01]  /*12db0*/  ISETP.GE.AND P5, PT, R9, R0.reuse, PT ;  /* 0x000000000900720c */ /* 0x080fe20003fa6270 */
[----:B------:R1:W-:Y:S01]  /*12dc0*/  @!P2 LDGSTS.E.BYPASS.LTC128B.128 [R244+0x4800], [R4.64] ;  /* 0x0480000004f4afae */ /* 0x0003e2000b901d46 */
[-C--:B------:R-:W-:Y:S01]  /*12dd0*/  ISETP.GE.AND P6, PT, R8, R0.reuse, PT ;  /* 0x000000000800720c */ /* 0x080fe20003fc6270 */
[----:B------:R-:W-:Y:S01]  /*12de0*/  @!P1 IMAD R7, R7, 0xc0, RZ ;  /* 0x000000c007079824 */ /* 0x000fe200078e02ff */
[----:B------:R-:W-:-:S03]  /*12df0*/  ISETP.GE.AND P3, PT, R10, R0, PT ;  /* 0x000000000a00720c */ /* 0x000fc60003f66270 */
[----:B------:R-:W-:Y:S02]  /*12e00*/  @!P0 IMAD.MOV.U32 R24, RZ, RZ, c[0x0][0x198] ;  /* 0x00006600ff188624 */ /* 0x000fe400078e00ff */
[----:B---3--:R-:W-:Y:S02]  /*12e10*/  @!P0 IMAD.MOV.U32 R18, RZ, RZ, R238 ;  /* 0x000000ffff128224 */ /* 0x008fe400078e00ee */
[----:B------:R-:W-:Y:S02]  /*12e20*/  @!P0 IMAD.MOV.U32 R19, RZ, RZ, R237 ;  /* 0x000000ffff138224 */ /* 0x000fe400078e00ed */
[----:B------:R-:W-:Y:S02]  /*12e30*/  @!P5 IMAD.MOV.U32 R22, RZ, RZ, c[0x0][0x198] ;  /* 0x00006600ff16d624 */ /* 0x000fe400078e00ff */
[----:B------:R-:W-:-:S04]  /*12e40*/  @!P0 IMAD.WIDE.U32 R24, R24, 0xe0, R18 ;  /* 0x000000e018188825 */ /* 0x000fc800078e0012 */
[----:B------:R-:W-:Y:S02]  /*12e50*/  @!P5 IMAD.MOV.U32 R18, RZ, RZ, R238 ;  /* 0x000000ffff12d224 */ /* 0x000fe400078e00ee */
[----:B------:R-:W-:Y:S02]  /*12e60*/  @!P5 IMAD.MOV.U32 R19, RZ, RZ, R237 ;  /* 0x000000ffff13d224 */ /* 0x000fe400078e00ed */
[----:B------:R-:W-:Y:S02]  /*12e70*/  @!P0 IMAD.MOV.U32 R6, RZ, RZ, c[0x0][0x19c] ;  /* 0x00006700ff068624 */ /* 0x000fe400078e00ff */
[----:B------:R-:W-:-:S04]  /*12e80*/  @!P5 IMAD.WIDE.U32 R22, R22, 0x120, R18 ;  /* 0x000001201616d825 */ /* 0x000fc800078e0012 */
[----:B------:R-:W-:Y:S02]  /*12e90*/  @!P6 IMAD.MOV.U32 R20, RZ, RZ, c[0x0][0x198] ;  /* 0x00006600ff14e624 */ /* 0x000fe400078e00ff */
[----:B------:R-:W-:Y:S02]  /*12ea0*/  @!P6 IMAD.MOV.U32 R18, RZ, RZ, R238 ;  /* 0x000000ffff12e224 */ /* 0x000fe400078e00ee */
[----:B------:R-:W-:Y:S02]  /*12eb0*/  @!P6 IMAD.MOV.U32 R19, RZ, RZ, R237 ;  /* 0x000000ffff13e224 */ /* 0x000fe400078e00ed */
[----:B-1----:R-:W-:Y:S02]  /*12ec0*/  @!P3 IMAD.MOV.U32 R4, RZ, RZ, c[0x0][0x198] ;  /* 0x00006600ff04b624 */ /* 0x002fe400078e00ff */
[----:B------:R-:W-:Y:S02]  /*12ed0*/  @!P0 IMAD R6, R6, 0xe0, RZ ;  /* 0x000000e006068824 */ /* 0x000fe400078e02ff */
[----:B------:R-:W-:Y:S01]  /*12ee0*/  @!P1 IMAD.IADD R27, R27, 0x1, R7 ;  /* 0x000000011b1b9824 */ /* 0x000fe200078e0207 */
[----:B------:R-:W-:Y:S01]  /*12ef0*/  IADD3 R7, R156, 0xb0, RZ ;  /* 0x000000b09c077810 */ /* 0x000fe20007ffe0ff */
[----:B------:R-:W-:Y:S01]  /*12f00*/  @!P6 IMAD.WIDE.U32 R20, R20, 0x140, R18 ;  /* 0x000001401414e825 */ /* 0x000fe200078e0012 */
[----:B------:R-:W-:-:S02]  /*12f10*/  @!P3 LEA R18, P2, R4, R238, 0x8 ;  /* 0x000000ee0412b211 */ /* 0x000fc400078440ff */
[----:B------:R1:W-:Y:S01]  /*12f20*/  @!P1 LDGSTS.E.BYPASS.LTC128B.128 [R244+0x5000], [R26.64] ;  /* 0x050000001af49fae */ /* 0x0003e2000b901d46 */
[----:B------:R-:W-:Y:S01]  /*12f30*/  @!P3 IMAD.MOV.U32 R3, RZ, RZ, c[0x0][0x19c] ;  /* 0x00006700ff03b624 */ /* 0x000fe200078e00ff */
[-C--:B------:R-:W-:Y:S01]  /*12f40*/  ISETP.GE.AND P1, PT, R10, R0.reuse, PT ;  /* 0x000000000a00720c */ /* 0x080fe20003f26270 */
[----:B------:R-:W-:Y:S01]  /*12f50*/  @!P0 IMAD.IADD R25, R25, 0x1, R6 ;  /* 0x0000000119198824 */ /* 0x000fe200078e0206 */
[-C--:B------:R-:W-:Y:S01]  /*12f60*/  ISETP.GE.AND P4, PT, R7, R0.reuse, PT ;  /* 0x000000000700720c */ /* 0x080fe20003f86270 */
[----:B------:R-:W-:Y:S01]  /*12f70*/  @!P6 IMAD.MOV.U32 R6, RZ, RZ, c[0x0][0x19c] ;  /* 0x00006700ff06e624 */ /* 0x000fe200078e00ff */
[----:B------:R-:W-:Y:S01]  /*12f80*/  @!P3 LEA.HI.X R19, R4, R237, R3, 0x8, P2 ;  /* 0x000000ed0413b211 */ /* 0x000fe200010f4403 */
[----:B------:R-:W-:Y:S01]  /*12f90*/  @!P5 IMAD.MOV.U32 R5, RZ, RZ, c[0x0][0x19c] ;  /* 0x00006700ff05d624 */ /* 0x000fe200078e00ff */
[----:B------:R2:W-:Y:S01]  /*12fa0*/  @!P0 LDGSTS.E.BYPASS.LTC128B.128 [R244+0x5800], [R24.64] ;  /* 0x0580000018f48fae */ /* 0x0005e2000b901d46 */
[----:B------:R-:W-:Y:S01]  /*12fb0*/  @!P6 IMAD R3, R6, 0x140, RZ ;  /* 0x000001400603e824 */ /* 0x000fe200078e02ff */
[C---:B------:R-:W-:Y:S01]  /*12fc0*/  IADD3 R6, R156.reuse, 0xc0, RZ ;  /* 0x000000c09c067810 */ /* 0x040fe20007ffe0ff */
[----:B------:R-:W-:Y:S01]  /*12fd0*/  @!P5 IMAD R5, R5, 0x120, RZ ;  /* 0x000001200505d824 */ /* 0x000fe200078e02ff */
[----:B------:R-:W-:Y:S01]  /*12fe0*/  IADD3 R4, R156, 0xe0, RZ ;  /* 0x000000e09c047810 */ /* 0x000fe20007ffe0ff */
[----:B------:R-:W-:Y:S01]  /*12ff0*/  @!P6 IMAD.IADD R21, R21, 0x1, R3 ;  /* 0x000000011515e824 */ /* 0x000fe200078e0203 */
[-C--:B------:R-:W-:Y:S01]  /*13000*/  ISETP.GE.AND P3, PT, R6, R0.reuse, PT ;  /* 0x000000000600720c */ /* 0x080fe20003f66270 */
[----:B------:R-:W-:Y:S01]  /*13010*/  @!P5 IMAD.IADD R23, R23, 0x1, R5 ;  /* 0x000000011717d824 */ /* 0x000fe200078e0205 */
[----:B------:R-:W-:Y:S01]  /*13020*/  IADD3 R5, R156, 0xd0, RZ ;  /* 0x000000d09c057810 */ /* 0x000fe20007ffe0ff */
[----:B------:R3:W-:Y:S01]  /*13030*/  @!P1 LDGSTS.E.BYPASS.LTC128B.128 [R244+0x6000], [R18.64] ;  /* 0x0600000012f49fae */ /* 0x0007e2000b901d46 */
[----:B------:R-:W-:Y:S01]  /*13040*/  @!P4 IMAD.MOV.U32 R32, RZ, RZ, c[0x0][0x198] ;  /* 0x00006600ff20c624 */ /* 0x000fe200078e00ff */
[-C--:B------:R-:W-:Y:S01]  /*13050*/  ISETP.GE.AND P1, PT, R4, R0.reuse, PT ;  /* 0x000000000400720c */ /* 0x080fe20003f26270 */
[----:B------:R-:W-:Y:S01]  /*13060*/  @!P4 IMAD.MOV.U32 R30, RZ, RZ, c[0x0][0x19c] ;  /* 0x00006700ff1ec624 */ /* 0x000fe200078e00ff */
[-C--:B------:R-:W-:Y:S01]  /*13070*/  ISETP.GE.AND P2, PT, R5, R0.reuse, PT ;  /* 0x000000000500720c */ /* 0x080fe20003f46270 */
[----:B------:R4:W-:Y:S01]  /*13080*/  @!P5 LDGSTS.E.BYPASS.LTC128B.128 [R244+0x6800], [R22.64] ;  /* 0x0680000016f4dfae */ /* 0x0009e2000b901d46 */
[----:B------:R-:W-:Y:S01]  /*13090*/  IADD3 R3, R156, 0xf0, RZ ;  /* 0x000000f09c037810 */ /* 0x000fe20007ffe0ff */
[----:B------:R-:W-:Y:S01]  /*130a0*/  @!P4 IMAD R30, R30, 0x160, RZ ;  /* 0x000001601e1ec824 */ /* 0x000fe200078e02ff */
[-C--:B------:R-:W-:Y:S01]  /*130b0*/  ISETP.GE.AND P5, PT, R28, R0.reuse, PT ;  /* 0x000000001c00720c */ /* 0x080fe20003fa6270 */
[----:B------:R4:W-:Y:S01]  /*130c0*/  @!P6 LDGSTS.E.BYPASS.LTC128B.128 [R244+0x7000], [R20.64] ;  /* 0x0700000014f4efae */ /* 0x0009e2000b901d46 */
[----:B-1----:R-:W-:Y:S01]  /*130d0*/  @!P3 IMAD.MOV.U32 R26, RZ, RZ, c[0x0][0x198] ;  /* 0x00006600ff1ab624 */ /* 0x002fe200078e00ff */
[----:B------:R-:W-:-:S02]  /*130e0*/  ISETP.GE.AND P0, PT, R3, R0, PT ;  /* 0x000000000300720c */ /* 0x000fc40003f06270 */
[----:B------:R-:W-:Y:S02]  /*130f0*/  ISETP.GE.AND P6, PT, R12, R0, PT ;  /* 0x000000000c00720c */ /* 0x000fe40003fc6270 */
[----:B------:R-:W-:Y:S02]  /*13100*/  @!P1 IMAD.MOV.U32 R17, RZ, RZ, c[0x0][0x19c] ;  /* 0x00006700ff119624 */ /* 0x000fe400078e00ff */
[----:B--2---:R-:W-:Y:S02]  /*13110*/  @!P2 IMAD.MOV.U32 R24, RZ, RZ, c[0x0][0x198] ;  /* 0x00006600ff18a624 */ /* 0x004fe400078e00ff */
[----:B------:R-:W-:-:S05]  /*13120*/  @!P1 IMAD R17, R17, 0x1c0, RZ ;  /* 0x000001c011119824 */ /* 0x000fca00078e02ff */
[----:B------:R-:W-:Y:S02]  /*13130*/  @!P0 IMAD.MOV.U32 R12, RZ, RZ, c[0x0][0x19c] ;  /* 0x00006700ff0c8624 */ /* 0x000fe400078e00ff */
[----:B---3--:R-:W-:Y:S02]  /*13140*/  @!P4 IMAD.MOV.U32 R18, RZ, RZ, R238 ;  /* 0x000000ffff12c224 */ /* 0x008fe400078e00ee */
[----:B------:R-:W-:Y:S02]  /*13150*/  @!P4 IMAD.MOV.U32 R19, RZ, RZ, R237 ;  /* 0x000000ffff13c224 */ /* 0x000fe400078e00ed */
[----:B------:R-:W-:Y:S02]  /*13160*/  @!P0 IMAD R12, R12, 0x1e0, RZ ;  /* 0x000001e00c0c8824 */ /* 0x000fe400078e02ff */
[----:B------:R-:W-:-:S04]  /*13170*/  @!P4 IMAD.WIDE.U32 R32, R32, 0x160, R18 ;  /* 0x000001602020c825 */ /* 0x000fc800078e0012 */
[----:B------:R-:W-:Y:S02]  /*13180*/  @!P3 IMAD.MOV.U32 R18, RZ, RZ, R238 ;  /* 0x000000ffff12b224 */ /* 0x000fe400078e00ee */
[----:B------:R-:W-:Y:S02]  /*13190*/  @!P3 IMAD.MOV.U32 R19, RZ, RZ, R237 ;  /* 0x000000ffff13b224 */ /* 0x000fe400078e00ed */
[----:B----4-:R-:W-:Y:S02]  /*131a0*/  @!P1 IMAD.MOV.U32 R22, RZ, RZ, c[0x0][0x198] ;  /* 0x00006600ff169624 */ /* 0x010fe400078e00ff */
[----:B------:R-:W-:-:S04]  /*131b0*/  @!P3 IMAD.WIDE.U32 R26, R26, 0x180, R18 ;  /* 0x000001801a1ab825 */ /* 0x000fc800078e0012 */
[----:B------:R-:W-:Y:S02]  /*131c0*/  @!P2 IMAD.MOV.U32 R18, RZ, RZ, R238 ;  /* 0x000000ffff12a224 */ /* 0x000fe400078e00ee */
[----:B------:R-:W-:Y:S02]  /*131d0*/  @!P2 IMAD.MOV.U32 R19, RZ, RZ, R237 ;  /* 0x000000ffff13a224 */ /* 0x000fe400078e00ed */
[----:B------:R-:W-:Y:S02]  /*131e0*/  @!P0 IMAD.MOV.U32 R20, RZ, RZ, c[0x0][0x198] ;  /* 0x00006600ff148624 */ /* 0x000fe400078e00ff */
[----:B------:R-:W-:-:S04]  /*131f0*/  @!P2 IMAD.WIDE.U32 R24, R24, 0x1a0, R18 ;  /* 0x000001a01818a825 */ /* 0x000fc800078e0012 */
[----:B------:R-:W-:Y:S02]  /*13200*/  @!P1 IMAD.MOV.U32 R18, RZ, RZ, R238 ;  /* 0x000000ffff129224 */ /* 0x000fe400078e00ee */
[----:B------:R-:W-:Y:S02]  /*13210*/  @!P1 IMAD.MOV.U32 R19, RZ, RZ, R237 ;  /* 0x000000ffff139224 */ /* 0x000fe400078e00ed */
[----:B------:R-:W-:Y:S02]  /*13220*/  @!P4 IMAD.IADD R31, R33, 0x1, R30 ;  /* 0x00000001211fc824 */ /* 0x000fe400078e021e */
[----:B------:R-:W-:-:S04]  /*13230*/  @!P1 IMAD.WIDE.U32 R22, R22, 0x1c0, R18 ;  /* 0x000001c016169825 */ /* 0x000fc800078e0012 */
[----:B------:R-:W-:Y:S02]  /*13240*/  @!P0 IMAD.MOV.U32 R18, RZ, RZ, R238 ;  /* 0x000000ffff128224 */ /* 0x000fe400078e00ee */
[----:B------:R-:W-:Y:S02]  /*13250*/  @!P0 IMAD.MOV.U32 R19, RZ, RZ, R237 ;  /* 0x000000ffff138224 */ /* 0x000fe400078e00ed */
[----:B------:R-:W-:Y:S02]  /*13260*/  @!P4 IMAD.MOV.U32 R30, RZ, RZ, R32 ;  /* 0x000000ffff1ec224 */ /* 0x000fe400078e0020 */
[----:B------:R-:W-:-:S03]  /*13270*/  @!P0 IMAD.WIDE.U32 R20, R20, 0x1e0, R18 ;  /* 0x000001e014148825 */ /* 0x000fc600078e0012 */
[----:B------:R1:W-:Y:S01]  /*13280*/  @!P4 LDGSTS.E.BYPASS.LTC128B.128 [R244+0x7800], [R30.64] ;  /* 0x078000001ef4cfae */ /* 0x0003e2000b901d46 */
[----:B------:R-:W-:Y:S01]  /*13290*/  @!P3 IMAD.MOV.U32 R19, RZ, RZ, c[0x0][0x19c] ;  /* 0x00006700ff13b624 */ /* 0x000fe200078e00ff */
[----:B------:R-:W-:Y:S01]  /*132a0*/  ISETP.GE.AND P4, PT, R13, R0, PT ;  /* 0x000000000d00720c */ /* 0x000fe20003f86270 */
[----:B------:R-:W-:Y:S02]  /*132b0*/  @!P2 IMAD.MOV.U32 R18, RZ, RZ, c[0x0][0x19c] ;  /* 0x00006700ff12a624 */ /* 0x000fe400078e00ff */
[----:B------:R-:W-:Y:S02]  /*132c0*/  @!P3 IMAD R19, R19, 0x180, RZ ;  /* 0x000001801313b824 */ /* 0x000fe400078e02ff */
[----:B------:R-:W-:Y:S02]  /*132d0*/  @!P2 IMAD R18, R18, 0x1a0, RZ ;  /* 0x000001a01212a824 */ /* 0x000fe400078e02ff */
[----:B------:R-:W-:Y:S02]  /*132e0*/  @!P3 IMAD.IADD R27, R27, 0x1, R19 ;  /* 0x000000011b1bb824 */ /* 0x000fe400078e0213 */
[----:B------:R-:W-:-:S02]  /*132f0*/  @!P2 IMAD.IADD R19, R25, 0x1, R18 ;  /* 0x000000011913a824 */ /* 0x000fc400078e0212 */
[----:B------:R-:W-:Y:S01]  /*13300*/  @!P2 IMAD.MOV.U32 R18, RZ, RZ, R24 ;  /* 0x000000ffff12a224 */ /* 0x000fe200078e0018 */
[----:B------:R2:W-:Y:S01]  /*13310*/  @!P3 LDGSTS.E.BYPASS.LTC128B.128 [R244+0x8000], [R26.64] ;  /* 0x080000001af4bfae */ /* 0x0005e2000b901d46 */
[----:B------:R-:W-:Y:S01]  /*13320*/  @!P1 IMAD.IADD R23, R23, 0x1, R17 ;  /* 0x0000000117179824 */ /* 0x000fe200078e0211 */
[-C--:B------:R-:W-:Y:S01]  /*13330*/  ISETP.GE.AND P3, PT, R16, R0.reuse, PT ;  /* 0x000000001000720c */ /* 0x080fe20003f66270 */
[----:B------:R-:W-:Y:S01]  /*13340*/  @!P0 IMAD.IADD R21, R21, 0x1, R12 ;  /* 0x0000000115158824 */ /* 0x000fe200078e020c */
[----:B------:R3:W-:Y:S01]  /*13350*/  @!P2 LDGSTS.E.BYPASS.LTC128B.128 [R244+0x8800], [R18.64] ;  /* 0x0880000012f4afae */ /* 0x0007e2000b901d46 */
[----:B------:R-:W-:Y:S01]  /*13360*/  @!P5 IMAD.MOV.U32 R12, RZ, RZ, c[0x0][0x1a0] ;  /* 0x00006800ff0cd624 */ /* 0x000fe200078e00ff */
[----:B------:R-:W-:Y:S01]  /*13370*/  ISETP.GE.AND P2, PT, R15, R0, PT ;  /* 0x000000000f00720c */ /* 0x000fe20003f46270 */
[----:B------:R-:W-:Y:S01]  /*13380*/  @!P4 IMAD.MOV.U32 R17, RZ, RZ, c[0x0][0x1a0] ;  /* 0x00006800ff11c624 */ /* 0x000fe200078e00ff */
[----:B------:R4:W-:Y:S01]  /*13390*/  @!P1 LDGSTS.E.BYPASS.LTC128B.128 [R244+0x9000], [R22.64] ;  /* 0x0900000016f49fae */ /* 0x0009e2000b901d46 */
[----:B------:R-:W-:-:S03]  /*133a0*/  @!P4 IMAD.MOV.U32 R13, RZ, RZ, c[0x0][0x1a4] ;  /* 0x00006900ff0dc624 */ /* 0x000fc600078e00ff */
[----:B------:R1:W-:Y:S01]  /*133b0*/  @!P0 LDGSTS.E.BYPASS.LTC128B.128 [R244+0x9800], [R20.64] ;  /* 0x0980000014f48fae */ /* 0x0003e2000b901d46 */
[C---:B------:R-:W-:Y:S01]  /*133c0*/  ISETP.GE.AND P0, PT, R156.reuse, R0, PT ;  /* 0x000000009c00720c */ /* 0x040fe20003f06270 */
[----:B------:R-:W-:Y:S02]  /*133d0*/  IMAD.SHL.U32 R156, R156, 0x8, RZ ;  /* 0x000000089c9c7824 */ /* 0x000fe400078e00ff */
[----:B------:R-:W0:Y:S01]  /*133e0*/  LDGDEPBAR ;  /* 0x00000000000079af */ /* 0x000e220000000000 */
[----:B---3--:R-:W-:-:S09]  /*133f0*/  @!P6 LEA R18, P1, R49, R241, 0x1 ;  /* 0x000000f13112e211 */ /* 0x008fd200078208ff */
[--C-:B----4-:R-:W-:Y:S01]  /*13400*/  @!P0 IMAD.MOV.U32 R22, RZ, RZ, R241.reuse ;  /* 0x000000ffff168224 */ /* 0x110fe200078e00f1 */
[----:B------:R-:W-:Y:S01]  /*13410*/  @!P6 LEA.HI.X R19, R49, R240, R48, 0x1, P1 ;  /* 0x000000f03113e211 */ /* 0x000fe200008f0c30 */
[----:B------:R-:W-:Y:S01]  /*13420*/  @!P0 IMAD.MOV.U32 R23, RZ, RZ, R240 ;  /* 0x000000ffff178224 */ /* 0x000fe200078e00f0 */
[----:B------:R-:W-:Y:S01]  /*13430*/  ISETP.GE.AND P1, PT, R14, R0, PT ;  /* 0x000000000e00720c */ /* 0x000fe20003f26270 */
[----:B-1----:R-:W-:Y:S01]  /*13440*/  @!P5 IMAD.MOV.U32 R20, RZ, RZ, R241 ;  /* 0x000000ffff14d224 */ /* 0x002fe200078e00f1 */
[----:B------:R-:W-:-:S04]  /*13450*/  DEPBAR.LE SB0, 0x0 ;  /* 0x000080000000791a */ /* 0x000fc80000000000 */
[----:B------:R-:W-:Y:S01]  /*13460*/  BAR.SYNC.DEFER_BLOCKING 0x0 ;  /* 0x0000000000007b1d */ /* 0x000fe20000010000 */
[----:B------:R-:W-:Y:S02]  /*13470*/  @!P5 IMAD.MOV.U32 R21, RZ, RZ, R240 ;  /* 0x000000ffff15d224 */ /* 0x000fe400078e00f0 */
[----:B------:R-:W-:Y:S02]  /*13480*/  @!P3 IMAD.MOV.U32 R14, RZ, RZ, c[0x0][0x1a0] ;  /* 0x00006800ff0eb624 */ /* 0x000fe400078e00ff */
[----:B------:R-:W-:-:S04]  /*13490*/  @!P5 IMAD.WIDE.U32 R20, R12, 0x60, R20 ;  /* 0x000000600c14d825 */ /* 0x000fc800078e0014 */
[----:B------:R-:W-:-:S04]  /*134a0*/  @!P5 IMAD.MOV.U32 R12, RZ, RZ, c[0x0][0x1a4] ;  /* 0x00006900ff0cd624 */ /* 0x000fc800078e00ff */
[----:B------:R-:W-:Y:S01]  /*134b0*/  @!P5 IMAD R12, R12, 0x60, RZ ;  /* 0x000000600c0cd824 */ /* 0x000fe200078e02ff */
        /* <DEDUP_REMOVED lines=10> */
[----:B------:R-:W-:Y:S01]  /*13560*/  ISETP.GE.AND P6, PT, R9, R0, PT ;  /* 0x000000000900720c */ /* 0x000fe20003fc6270 */
[----:B------:R-:W-:-:S02]  /*13570*/  @!P1 IMAD.MOV.U32 R9, RZ, RZ, c[0x0][0x1a4] ;  /* 0x00006900ff099624 */ /* 0x000fc400078e00ff */
[----:B------:R-:W-:Y:S02]  /*13580*/  @P4 STS.128 [R244+0xb000], RZ ;  /* 0x00b000fff4004388 */ /* 0x000fe40000000c00 */
[----:B------:R-:W-:Y:S01]  /*13590*/  @!P1 IMAD R9, R9, 0xc0, RZ ;  /* 0x000000c009099824 */ /* 0x000fe200078e02ff */
[----:B-1----:R-:W-:-:S04]  /*135a0*/  @!P4 LEA R22, P0, R17, R241, 0x6 ;  /* 0x000000f11116c211 */ /* 0x002fc800078030ff */
[----:B------:R-:W-:Y:S01]  /*135b0*/  @!P4 LEA.HI.X R23, R17, R240, R13, 0x6, P0 ;  /* 0x000000f01117c211 */ /* 0x000fe200000f340d */
[----:B------:R-:W-:Y:S01]  /*135c0*/  @!P5 IMAD.IADD R13, R21, 0x1, R12 ;  /* 0x00000001150dd824 */ /* 0x000fe200078e020c */
[----:B------:R-:W-:Y:S01]  /*135d0*/  ISETP.GE.AND P0, PT, R11, R0, PT ;  /* 0x000000000b00720c */ /* 0x000fe20003f06270 */
[----:B------:R-:W-:Y:S02]  /*135e0*/  @!P5 IMAD.MOV.U32 R12, RZ, RZ, R20 ;  /* 0x000000ffff0cd224 */ /* 0x000fe400078e0014 */
[----:B------:R-:W-:Y:S01]  /*135f0*/  @!PT LDS RZ, [RZ] ;  /* 0x00000000fffff984 */ /* 0x000fe20000000800 */
[----:B------:R-:W-:Y:S01]  /*13600*/  @!PT LDS RZ, [RZ] ;  /* 0x00000000fffff984 */ /* 0x000fe20000000800 */
[----:B------:R-:W-:Y:S01]  /*13610*/  @!PT LDS RZ, [RZ] ;  /* 0x00000000fffff984 */ /* 0x000fe20000000800 */
[----:B------:R1:W-:Y:S01]  /*13620*/  @!P4 LDGSTS.E.BYPASS.LTC128B.128 [R244+0xb000], [R22.64] ;  /* 0x0b00000016f4cfae */ /* 0x0003e2000b901d46 */
[----:B------:R-:W-:Y:S01]  /*13630*/  @!P3 LEA R16, P4, R14, R241, 0x7 ;  /* 0x000000f10e10b211 */ /* 0x000fe200078838ff */
[----:B---3--:R-:W-:Y:S02]  /*13640*/  @!P2 IMAD.MOV.U32 R18, RZ, RZ, R241 ;  /* 0x000000ffff12a224 */ /* 0x008fe400078e00f1 */
[----:B------:R-:W-:Y:S01]  /*13650*/  @P5 STS.128 [R244+0xb800], RZ ;  /* 0x00b800fff4005388 */ /* 0x000fe20000000c00 */
[----:B------:R-:W-:-:S02]  /*13660*/  @!P2 IMAD.MOV.U32 R19, RZ, RZ, R240 ;  /* 0x000000ffff13a224 */ /* 0x000fc400078e00f0 */
[----:B------:R-:W-:Y:S01]  /*13670*/  @!P2 IMAD.MOV.U32 R11, RZ, RZ, c[0x0][0x1a4] ;  /* 0x00006900ff0ba624 */ /* 0x000fe200078e00ff */
[----:B------:R-:W-:Y:S01]  /*13680*/  @!PT LDS RZ, [RZ] ;  /* 0x00000000fffff984 */ /* 0x000fe20000000800 */
[----:B------:R-:W-:Y:S01]  /*13690*/  @!PT LDS RZ, [RZ] ;  /* 0x00000000fffff984 */ /* 0x000fe20000000800 */
[----:B------:R-:W-:Y:S01]  /*136a0*/  @!PT LDS RZ, [RZ] ;  /* 0x00000000fffff984 */ /* 0x000fe20000000800 */
[----:B------:R3:W-:Y:S01]  /*136b0*/  @!P5 LDGSTS.E.BYPASS.LTC128B.128 [R244+0xb800], [R12.64] ;  /* 0x0b8000000cf4dfae */ /* 0x0007e2000b901d46 */
[-C--:B------:R-:W-:Y:S02]  /*136c0*/  ISETP.GE.AND P5, PT, R10, R0.reuse, PT ;  /* 0x000000000a00720c */ /* 0x080fe40003fa6270 */
[----:B------:R-:W-:Y:S01]  /*136d0*/  @!P2 IMAD R11, R11, 0xa0, RZ ;  /* 0x000000a00b0ba824 */ /* 0x000fe200078e02ff */
[----:B------:R-:W-:Y:S01]  /*136e0*/  @P3 STS.128 [R244+0xc000], RZ ;  /* 0x00c000fff4003388 */ /* 0x000fe20000000c00 */
[----:B------:R-:W-:Y:S02]  /*136f0*/  P2R R15, PR, RZ, 0x20 ;  /* 0x00000020ff0f7803 */ /* 0x000fe40000000000 */
[----:B------:R-:W-:Y:S01]  /*13700*/  ISETP.GE.AND P5, PT, R8, R0, PT ;  /* 0x000000000800720c */ /* 0x000fe20003fa6270 */
[----:B------:R-:W-:Y:S02]  /*13710*/  @!P0 IMAD.MOV.U32 R8, RZ, RZ, R241 ;  /* 0x000000ffff088224 */ /* 0x000fe400078e00f1 */
[----:B---3--:R-:W-:-:S02]  /*13720*/  @!P3 IMAD.MOV.U32 R13, RZ, RZ, c[0x0][0x1a4] ;  /* 0x00006900ff0db624 */ /* 0x008fc400078e00ff */
[----:B------:R-:W-:-:S03]  /*13730*/  @!P2 IMAD.MOV.U32 R12, RZ, RZ, c[0x0][0x1a0] ;  /* 0x00006800ff0ca624 */ /* 0x000fc600078e00ff */
[----:B------:R-:W-:Y:S01]  /*13740*/  @!P3 LEA.HI.X R17, R14, R240, R13, 0x7, P4 ;  /* 0x000000f00e11b211 */ /* 0x000fe200020f3c0d */
[----:B------:R-:W-:Y:S01]  /*13750*/  @!P2 IMAD.WIDE.U32 R18, R12, 0xa0, R18 ;  /* 0x000000a00c12a825 */ /* 0x000fe200078e0012 */
[----:B------:R-:W-:-:S03]  /*13760*/  ISETP.GE.AND P4, PT, R7, R0, PT ;  /* 0x000000000700720c */ /* 0x000fc60003f86270 */
[----:B------:R-:W-:Y:S01]  /*13770*/  @!PT LDS RZ, [RZ] ;  /* 0x00000000fffff984 */ /* 0x000fe20000000800 */
[----:B------:R-:W-:Y:S01]  /*13780*/  @!PT LDS RZ, [RZ] ;  /* 0x00000000fffff984 */ /* 0x000fe20000000800 */
[----:B------:R-:W-:Y:S01]  /*13790*/  @!PT LDS RZ, [RZ] ;  /* 0x00000000fffff984 */ /* 0x000fe20000000800 */
[----:B------:R3:W-:Y:S01]  /*137a0*/  @!P3 LDGSTS.E.BYPASS.LTC128B.128 [R244+0xc000], [R16.64] ;  /* 0x0c00000010f4bfae */ /* 0x0007e2000b901d46 */
[----:B------:R-:W-:Y:S01]  /*137b0*/  ISETP.NE.AND P3, PT, R15, RZ, PT ;  /* 0x000000ff0f00720c */ /* 0x000fe20003f65270 */
[----:B------:R-:W-:Y:S02]  /*137c0*/  @!P1 IMAD.MOV.U32 R12, RZ, RZ, c[0x0][0x1a0] ;  /* 0x00006800ff0c9624 */ /* 0x000fe400078e00ff */
[----:B------:R-:W-:Y:S01]  /*137d0*/  @!P1 IMAD.MOV.U32 R14, RZ, RZ, R241 ;  /* 0x000000ffff0e9224 */ /* 0x000fe200078e00f1 */
[----:B------:R-:W-:Y:S01]  /*137e0*/  @P2 STS.128 [R244+0xc800], RZ ;  /* 0x00c800fff4002388 */ /* 0x000fe20000000c00 */
        /* <DEDUP_REMOVED lines=8> */
[----:B------:R-:W-:Y:S01]  /*13870*/  ISETP.GE.AND P2, PT, R5, R0, PT ;  /* 0x000000000500720c */ /* 0x000fe20003f46270 */
[----:B------:R-:W-:Y:S01]  /*13880*/  @!P0 IMAD.MOV.U32 R14, RZ, RZ, c[0x0][0x1a0] ;  /* 0x00006800ff0e8624 */ /* 0x000fe200078e00ff */
[----:B------:R-:W-:Y:S01]  /*13890*/  @P1 STS.128 [R244+0xd000], RZ ;  /* 0x00d000fff4001388 */ /* 0x000fe20000000c00 */
[----:B------:R-:W-:Y:S01]  /*138a0*/  @!P0 IMAD.MOV.U32 R9, RZ, RZ, R240 ;  /* 0x000000ffff098224 */ /* 0x000fe200078e00f0 */
[----:B------:R-:W-:Y:S01]  /*138b0*/  SHF.R.S32.HI R5, RZ, 0x4, R57 ;  /* 0x00000004ff057819 */ /* 0x000fe20000011439 */
[----:B------:R-:W-:Y:S01]  /*138c0*/  @!P3 IMAD.MOV.U32 R11, RZ, RZ, c[0x0][0x1a0] ;  /* 0x00006800ff0bb624 */ /* 0x000fe200078e00ff */
[----:B------:R-:W-:Y:S01]  /*138d0*/  @!PT LDS RZ, [RZ] ;  /* 0x00000000fffff984 */ /* 0x000fe20000000800 */
[----:B------:R-:W-:Y:S01]  /*138e0*/  @!PT LDS RZ, [RZ] ;  /* 0x00000000fffff984 */ /* 0x000fe20000000800 */
[----:B------:R-:W-:Y:S01]  /*138f0*/  @!PT LDS RZ, [RZ] ;  /* 0x00000000fffff984 */ /* 0x000fe20000000800 */
[----:B------:R1:W-:Y:S01]  /*13900*/  @!P1 LDGSTS.E.BYPASS.LTC128B.128 [R244+0xd000], [R12.64] ;  /* 0x0d0000000cf49fae */ /* 0x0003e2000b901d46 */
[----:B------:R-:W-:Y:S01]  /*13910*/  @!P0 IMAD.WIDE.U32 R14, R14, 0xe0, R8 ;  /* 0x000000e00e0e8825 */ /* 0x000fe200078e0008 */
[----:B------:R-:W-:-:S02]  /*13920*/  LEA.HI R57, R57, R5, RZ, 0x1 ;  /* 0x0000000539397211 */ /* 0x000fc400078f08ff */
[----:B------:R-:W-:Y:S01]  /*13930*/  @P0 STS.128 [R244+0xd800], RZ ;  /* 0x00d800fff4000388 */ /* 0x000fe20000000c00 */
[----:B------:R-:W-:Y:S01]  /*13940*/  @!P3 IMAD.MOV.U32 R9, RZ, RZ, c[0x0][0x1a4] ;  /* 0x00006900ff09b624 */ /* 0x000fe200078e00ff */
[----:B------:R-:W-:Y:S01]  /*13950*/  LOP3.LUT R57, R57, 0xfffffffe, RZ, 0xc0, !PT ;  /* 0xfffffffe39397812 */ /* 0x000fe200078ec0ff */
[----:B------:R-:W-:Y:S02]  /*13960*/  @!P0 IMAD.MOV.U32 R7, RZ, RZ, c[0x0][0x1a4] ;  /* 0x00006900ff078624 */ /* 0x000fe400078e00ff */
[----:B------:R-:W-:Y:S02]  /*13970*/  @!P6 IMAD.MOV.U32 R8, RZ, RZ, c[0x0][0x1a0] ;  /* 0x00006800ff08e624 */ /* 0x000fe400078e00ff */
[----:B------:R-:W-:Y:S02]  /*13980*/  @!P0 IMAD R7, R7, 0xe0, RZ ;  /* 0x000000e007078824 */ /* 0x000fe400078e02ff */
[----:B---3--:R-:W-:Y:S02]  /*13990*/  @!P6 IMAD.MOV.U32 R16, RZ, RZ, R241 ;  /* 0x000000ffff10e224 */ /* 0x008fe400078e00f1 */
[----:B------:R-:W-:-:S02]  /*139a0*/  @!P0 IMAD.IADD R15, R15, 0x1, R7 ;  /* 0x000000010f0f8824 */ /* 0x000fc400078e0207 */
[----:B------:R-:W-:Y:S02]  /*139b0*/  @!P6 IMAD.MOV.U32 R7, RZ, RZ, c[0x0][0x1a4] ;  /* 0x00006900ff07e624 */ /* 0x000fe400078e00ff */
        /* <DEDUP_REMOVED lines=8> */
[----:B-1----:R-:W-:-:S03]  /*13a40*/  @!P3 LEA R12, P1, R11, R241, 0x8 ;  /* 0x000000f10b0cb211 */ /* 0x002fc600078240ff */
[----:B------:R-:W-:Y:S02]  /*13a50*/  @!P6 IMAD.IADD R17, R17, 0x1, R7 ;  /* 0x000000011111e824 */ /* 0x000fe400078e0207 */
[----:B------:R-:W-:Y:S01]  /*13a60*/  @!P5 IMAD.MOV.U32 R7, RZ, RZ, R240 ;  /* 0x000000ffff07d224 */ /* 0x000fe200078e00f0 */
[----:B------:R-:W-:Y:S01]  /*13a70*/  @!P3 LEA.HI.X R13, R11, R240, R9, 0x8, P1 ;  /* 0x000000f00b0db211 */ /* 0x000fe200008f4409 */
[----:B------:R-:W-:Y:S01]  /*13a80*/  IMAD.IADD R3, R5, 0x1, -R57 ;  /* 0x0000000105037824 */ /* 0x000fe200078e0a39 */
[-C--:B------:R-:W-:Y:S01]  /*13a90*/  ISETP.GE.AND P1, PT, R10, R0.reuse, PT ;  /* 0x000000000a00720c */ /* 0x080fe20003f26270 */
[----:B------:R-:W-:Y:S01]  /*13aa0*/  @!P4 IMAD.MOV.U32 R20, RZ, RZ, c[0x0][0x1a0] ;  /* 0x00006800ff14c624 */ /* 0x000fe200078e00ff */
[----:B------:R-:W-:Y:S01]  /*13ab0*/  ISETP.GE.AND P3, PT, R6, R0, PT ;  /* 0x000000000600720c */ /* 0x000fe20003f66270 */
[----:B------:R-:W-:Y:S02]  /*13ac0*/  @!P5 IMAD.MOV.U32 R6, RZ, RZ, R241 ;  /* 0x000000ffff06d224 */ /* 0x000fe400078e00f1 */
[----:B------:R-:W-:-:S02]  /*13ad0*/  @!P0 IMAD.MOV.U32 R8, RZ, RZ, c[0x0][0x1a0] ;  /* 0x00006800ff088624 */ /* 0x000fc400078e00ff */
[----:B------:R-:W-:-:S04]  /*13ae0*/  @!P4 IMAD.MOV.U32 R10, RZ, RZ, c[0x0][0x1a4] ;  /* 0x00006900ff0ac624 */ /* 0x000fc800078e00ff */
[----:B------:R-:W-:Y:S02]  /*13af0*/  @!P4 IMAD R10, R10, 0x160, RZ ;  /* 0x000001600a0ac824 */ /* 0x000fe400078e02ff */
[----:B------:R-:W-:Y:S02]  /*13b00*/  @P1 STS.128 [R244+0xe000], RZ ;  /* 0x00e000fff4001388 */ /* 0x000fe40000000c00 */
[----:B----4-:R-:W-:Y:S02]  /*13b10*/  @!P3 IMAD.MOV.U32 R18, RZ, RZ, c[0x0][0x1a0] ;  /* 0x00006800ff12b624 */ /* 0x010fe400078e00ff */
[----:B------:R-:W-:Y:S01]  /*13b20*/  @!PT LDS RZ, [RZ] ;  /* 0x00000000fffff984 */ /* 0x000fe20000000800 */
[----:B------:R-:W-:Y:S01]  /*13b30*/  @!PT LDS RZ, [RZ] ;  /* 0x00000000fffff984 */ /* 0x000fe20000000800 */
[----:B------:R-:W-:Y:S01]  /*13b40*/  @!PT LDS RZ, [RZ] ;  /* 0x00000000fffff984 */ /* 0x000fe20000000800 */
[----:B------:R1:W-:Y:S01]  /*13b50*/  @!P1 LDGSTS.E.BYPASS.LTC128B.128 [R244+0xe000], [R12.64] ;  /* 0x0e0000000cf49fae */ /* 0x0003e2000b901d46 */
[----:B------:R-:W-:Y:S01]  /*13b60*/  ISETP.GE.AND P1, PT, R4, R0, PT ;  /* 0x000000000400720c */ /* 0x000fe20003f26270 */
[----:B------:R-:W-:Y:S02]  /*13b70*/  IMAD.SHL.U32 R4, R42, 0x40, RZ ;  /* 0x000000402a047824 */ /* 0x000fe400078e00ff */
[----:B------:R-:W-:Y:S01]  /*13b80*/  @P6 STS.128 [R244+0xe800], RZ ;  /* 0x00e800fff4006388 */ /* 0x000fe20000000c00 */
[----:B------:R-:W-:-:S02]  /*13b90*/  IMAD.SHL.U32 R0, R56, 0x40, RZ ;  /* 0x0000004038007824 */ /* 0x000fc400078e00ff */
[----:B------:R-:W-:Y:S01]  /*13ba0*/  LOP3.LUT R4, R4, 0x1c0, RZ, 0xc0, !PT ;  /* 0x000001c004047812 */ /* 0x000fe200078ec0ff */
[----:B------:R-:W-:Y:S01]  /*13bb0*/  @!PT LDS RZ, [RZ] ;  /* 0x00000000fffff984 */ /* 0x000fe20000000800 */
[----:B------:R-:W-:Y:S01]  /*13bc0*/  @!PT LDS RZ, [RZ] ;  /* 0x00000000fffff984 */ /* 0x000fe20000000800 */
[----:B------:R-:W-:Y:S01]  /*13bd0*/  @!PT LDS RZ, [RZ] ;  /* 0x00000000fffff984 */ /* 0x000fe20000000800 */
[----:B------:R4:W-:Y:S02]  /*13be0*/  @!P6 LDGSTS.E.BYPASS.LTC128B.128 [R244+0xe800], [R16.64] ;  /* 0x0e80000010f4efae */ /* 0x0009e4000b901d46 */
[----:B------:R-:W-:Y:S02]  /*13bf0*/  LOP3.LUT R0, R0, 0x1c0, RZ, 0xc0, !PT ;  /* 0x000001c000007812 */ /* 0x000fe400078ec0ff */
[----:B------:R-:W-:Y:S01]  /*13c00*/  LOP3.LUT R156, R4, 0x8, R156, 0xf8, !PT ;  /* 0x00000008049c7812 */ /* 0x000fe200078ef89c */
[----:B------:R-:W-:Y:S01]  /*13c10*/  @P5 STS.128 [R244+0xf000], RZ ;  /* 0x00f000fff4005388 */ /* 0x000fe20000000c00 */
[----:B------:R-:W-:Y:S01]  /*13c20*/  SHF.R.U32.HI R232, RZ, 0x3, R4 ;  /* 0x00000003ffe87819 */ /* 0x000fe20000011604 */
[----:B------:R-:W-:Y:S02]  /*13c30*/  @!P5 IMAD.MOV.U32 R4, RZ, RZ, c[0x0][0x1a0] ;  /* 0x00006800ff04d624 */ /* 0x000fe400078e00ff */
[----:B---3--:R-:W-:Y:S01]  /*13c40*/  @!P1 IMAD.MOV.U32 R14, RZ, RZ, c[0x0][0x1a0] ;  /* 0x00006800ff0e9624 */ /* 0x008fe200078e00ff */
[----:B------:R-:W-:Y:S01]  /*13c50*/  LOP3.LUT R232, R156, R232, RZ, 0x3c, !PT ;  /* 0x000000e89ce87212 */ /* 0x000fe200078e3cff */
[----:B------:R-:W-:-:S04]  /*13c60*/  @!P5 IMAD.WIDE.U32 R4, R4, 0x140, R6 ;  /* 0x000001400404d825 */ /* 0x000fc800078e0006 */
[----:B------:R-:W-:Y:S02]  /*13c70*/  @!P4 IMAD.MOV.U32 R6, RZ, RZ, R241 ;  /* 0x000000ffff06c224 */ /* 0x000fe400078e00f1 */
[----:B------:R-:W-:Y:S02]  /*13c80*/  @!P4 IMAD.MOV.U32 R7, RZ, RZ, R240 ;  /* 0x000000ffff07c224 */ /* 0x000fe400078e00f0 */
[----:B-1----:R-:W-:Y:S02]  /*13c90*/  @!P5 IMAD.MOV.U32 R12, RZ, RZ, c[0x0][0x1a4] ;  /* 0x00006900ff0cd624 */ /* 0x002fe400078e00ff */
[----:B------:R-:W-:-:S04]  /*13ca0*/  @!P4 IMAD.WIDE.U32 R20, R20, 0x160, R6 ;  /* 0x000001601414c825 */ /* 0x000fc800078e0006 */
[----:B------:R-:W-:Y:S02]  /*13cb0*/  @!P3 IMAD.MOV.U32 R6, RZ, RZ, R241 ;  /* 0x000000ffff06b224 */ /* 0x000fe400078e00f1 */
[----:B------:R-:W-:Y:S02]  /*13cc0*/  @!P3 IMAD.MOV.U32 R7, RZ, RZ, R240 ;  /* 0x000000ffff07b224 */ /* 0x000fe400078e00f0 */
[----:B----4-:R-:W-:Y:S02]  /*13cd0*/  @!P2 IMAD.MOV.U32 R16, RZ, RZ, c[0x0][0x1a0] ;  /* 0x00006800ff10a624 */ /* 0x010fe400078e00ff */
[----:B------:R-:W-:-:S04]  /*13ce0*/  @!P3 IMAD.WIDE.U32 R18, R18, 0x180, R6 ;  /* 0x000001801212b825 */ /* 0x000fc800078e0006 */
[----:B------:R-:W-:Y:S02]  /*13cf0*/  @!P2 IMAD.MOV.U32 R6, RZ, RZ, R241 ;  /* 0x000000ffff06a224 */ /* 0x000fe400078e00f1 */
[----:B------:R-:W-:Y:S02]  /*13d00*/  @!P2 IMAD.MOV.U32 R7, RZ, RZ, R240 ;  /* 0x000000ffff07a224 */ /* 0x000fe400078e00f0 */
[----:B------:R-:W-:Y:S02]  /*13d10*/  IMAD R232, R3, 0x200, R232 ;  /* 0x0000020003e87824 */ /* 0x000fe400078e02e8 */
[----:B------:R-:W-:-:S04]  /*13d20*/  @!P2 IMAD.WIDE.U32 R16, R16, 0x1a0, R6 ;  /* 0x000001a01010a825 */ /* 0x000fc800078e0006 */
[----:B------:R-:W-:Y:S02]  /*13d30*/  @!P1 IMAD.MOV.U32 R6, RZ, RZ, R241 ;  /* 0x000000ffff069224 */ /* 0x000fe400078e00f1 */
[----:B------:R-:W-:Y:S02]  /*13d40*/  @!P1 IMAD.MOV.U32 R7, RZ, RZ, R240 ;  /* 0x000000ffff079224 */ /* 0x000fe400078e00f0 */
[----:B------:R-:W-:Y:S02]  /*13d50*/  IMAD.SHL.U32 R3, R3, 0x8, RZ ;  /* 0x0000000803037824 */ /* 0x000fe400078e00ff */
[----:B------:R-:W-:-:S03]  /*13d60*/  @!P1 IMAD.WIDE.U32 R14, R14, 0x1c0, R6 ;  /* 0x000001c00e0e9825 */ /* 0x000fc600078e0006 */
[----:B------:R-:W-:Y:S01]  /*13d70*/  LOP3.LUT R3, R0, 0x8, R3, 0xf8, !PT ;  /* 0x0000000800037812 */ /* 0x000fe200078ef803 */
[----:B------:R-:W-:Y:S01]  /*13d80*/  @!P0 IMAD.MOV.U32 R6, RZ, RZ, R241 ;  /* 0x000000ffff068224 */ /* 0x000fe200078e00f1 */
[----:B------:R-:W-:Y:S01]  /*13d90*/  SHF.R.U32.HI R0, RZ, 0x3, R0 ;  /* 0x00000003ff007819 */ /* 0x000fe20000011600 */
[----:B------:R-:W-:Y:S02]  /*13da0*/  @!P0 IMAD.MOV.U32 R7, RZ, RZ, R240 ;  /* 0x000000ffff078224 */ /* 0x000fe400078e00f0 */
[----:B------:R-:W-:Y:S01]  /*13db0*/  @!P5 IMAD R12, R12, 0x140, RZ ;  /* 0x000001400c0cd824 */ /* 0x000fe200078e02ff */
[----:B------:R-:W-:Y:S01]  /*13dc0*/  LOP3.LUT R3, R3, R0, RZ, 0x3c, !PT ;  /* 0x0000000003037212 */ /* 0x000fe200078e3cff */
[----:B------:R-:W-:-:S04]  /*13dd0*/  @!P0 IMAD.WIDE.U32 R8, R8, 0x1e0, R6 ;  /* 0x000001e008088825 */ /* 0x000fc800078e0006 */
[----:B------:R-:W-:Y:S02]  /*13de0*/  @!P3 IMAD.MOV.U32 R6, RZ, RZ, c[0x0][0x1a4] ;  /* 0x00006900ff06b624 */ /* 0x000fe400078e00ff */
[----:B------:R-:W-:Y:S02]  /*13df0*/  @!P5 IMAD.IADD R13, R5, 0x1, R12 ;  /* 0x00000001050dd824 */ /* 0x000fe400078e020c */
[----:B------:R-:W-:Y:S02]  /*13e00*/  @!P5 IMAD.MOV.U32 R12, RZ, RZ, R4 ;  /* 0x000000ffff0cd224 */ /* 0x000fe400078e0004 */
[----:B------:R-:W-:Y:S02]  /*13e10*/  @!P2 IMAD.MOV.U32 R5, RZ, RZ, c[0x0][0x1a4] ;  /* 0x00006900ff05a624 */ /* 0x000fe400078e00ff */
[----:B------:R-:W-:Y:S01]  /*13e20*/  @!P1 IMAD.MOV.U32 R4, RZ, RZ, c[0x0][0x1a4] ;  /* 0x00006900ff049624 */ /* 0x000fe200078e00ff */
[----:B------:R-:W-:Y:S01]  /*13e30*/  @!PT LDS RZ, [RZ] ;  /* 0x00000000fffff984 */ /* 0x000fe20000000800 */
[----:B------:R-:W-:Y:S01]  /*13e40*/  @!PT LDS RZ, [RZ] ;  /* 0x00000000fffff984 */ /* 0x000fe20000000800 */
[----:B------:R-:W-:Y:S01]  /*13e50*/  @!PT LDS RZ, [RZ] ;  /* 0x00000000fffff984 */ /* 0x000fe20000000800 */
[----:B------:R1:W-:Y:S01]  /*13e60*/  @!P5 LDGSTS.E.BYPASS.LTC128B.128 [R244+0xf000], [R12.64] ;  /* 0x0f0000000cf4dfae */ /* 0x0003e2000b901d46 */
[----:B------:R-:W-:-:S02]  /*13e70*/  @!P3 IMAD R6, R6, 0x180, RZ ;  /* 0x000001800606b824 */ /* 0x000fc400078e02ff */
[----:B------:R-:W-:Y:S01]  /*13e80*/  @!P4 IMAD.IADD R11, R21, 0x1, R10 ;  /* 0x00000001150bc824 */ /* 0x000fe200078e020a */
[----:B------:R-:W-:Y:S01]  /*13e90*/  @P4 STS.128 [R244+0xf800], RZ ;  /* 0x00f800fff4004388 */ /* 0x000fe20000000c00 */
[----:B------:R-:W-:Y:S02]  /*13ea0*/  @!P0 IMAD.MOV.U32 R0, RZ, RZ, c[0x0][0x1a4] ;  /* 0x00006900ff008624 */ /* 0x000fe400078e00ff */
[----:B------:R-:W-:Y:S02]  /*13eb0*/  @!P2 IMAD R5, R5, 0x1a0, RZ ;  /* 0x000001a00505a824 */ /* 0x000fe400078e02ff */
[----:B------:R-:W-:Y:S02]  /*13ec0*/  @!P4 IMAD.MOV.U32 R10, RZ, RZ, R20 ;  /* 0x000000ffff0ac224 */ /* 0x000fe400078e0014 */
[----:B------:R-:W-:Y:S02]  /*13ed0*/  @!P1 IMAD R4, R4, 0x1c0, RZ ;  /* 0x000001c004049824 */ /* 0x000fe400078e02ff */
[----:B------:R-:W-:Y:S01]  /*13ee0*/  @!P3 IMAD.IADD R7, R19, 0x1, R6 ;  /* 0x000000011307b824 */ /* 0x000fe200078e0206 */
[----:B------:R-:W-:Y:S01]  /*13ef0*/  @!PT LDS RZ, [RZ] ;  /* 0x00000000fffff984 */ /* 0x000fe20000000800 */
[----:B------:R-:W-:Y:S01]  /*13f00*/  @!PT LDS RZ, [RZ] ;  /* 0x00000000fffff984 */ /* 0x000fe20000000800 */
[----:B------:R-:W-:Y:S01]  /*13f10*/  @!PT LDS RZ, [RZ] ;  /* 0x00000000fffff984 */ /* 0x000fe20000000800 */
[----:B------:R3:W-:Y:S01]  /*13f20*/  @!P4 LDGSTS.E.BYPASS.LTC128B.128 [R244+0xf800], [R10.64] ;  /* 0x0f8000000af4cfae */ /* 0x0007e2000b901d46 */
[----:B------:R-:W-:-:S02]  /*13f30*/  @!P3 IMAD.MOV.U32 R6, RZ, RZ, R18 ;  /* 0x000000ffff06b224 */ /* 0x000fc400078e0012 */
[----:B------:R-:W-:Y:S01]  /*13f40*/  @!P0 IMAD R0, R0, 0x1e0, RZ ;  /* 0x000001e000008824 */ /* 0x000fe200078e02ff */
[----:B------:R-:W-:Y:S01]  /*13f50*/  @P3 STS.128 [R244+0x10000], RZ ;  /* 0x010000fff4003388 */ /* 0x000fe20000000c00 */
[----:B------:R-:W-:Y:S02]  /*13f60*/  @!P2 IMAD.IADD R17, R17, 0x1, R5 ;  /* 0x000000011111a824 */ /* 0x000fe400078e0205 */
[----:B------:R-:W-:Y:S01]  /*13f70*/  @!P1 IMAD.IADD R5, R15, 0x1, R4 ;  /* 0x000000010f059824 */ /* 0x000fe200078e0204 */
[----:B------:R-:W-:Y:S01]  /*13f80*/  @!PT LDS RZ, [RZ] ;  /* 0x00000000fffff984 */ /* 0x000fe20000000800 */
[----:B------:R-:W-:Y:S01]  /*13f90*/  @!PT LDS RZ, [RZ] ;  /* 0x00000000fffff984 */ /* 0x000fe20000000800 */
[----:B------:R-:W-:Y:S01]  /*13fa0*/  @!PT LDS RZ, [RZ] ;  /* 0x00000000fffff984 */ /* 0x000fe20000000800 */
[----:B------:R4:W-:Y:S01]  /*13fb0*/  @!P3 LDGSTS.E.BYPASS.LTC128B.128 [R244+0x10000], [R6.64] ;  /* 0x1000000006f4bfae */ /* 0x0009e2000b901d46 */
[C---:B------:R-:W-:Y:S01]  /*13fc0*/  IMAD.IADD R233, R3.reuse, 0x1, R233 ;  /* 0x0000000103e97824 */ /* 0x040fe200078e02e9 */
[----:B------:R-:W-:Y:S01]  /*13fd0*/  LOP3.LUT R3, R3, R193, RZ, 0xfc, !PT ;  /* 0x000000c103037212 */ /* 0x000fe200078efcff */
[----:B------:R-:W-:Y:S01]  /*13fe0*/  @!P1 IMAD.MOV.U32 R4, RZ, RZ, R14 ;  /* 0x000000ffff049224 */ /* 0x000fe200078e000e */
[----:B------:R-:W-:Y:S01]  /*13ff0*/  @P2 STS.128 [R244+0x10800], RZ ;  /* 0x010800fff4002388 */ /* 0x000fe20000000c00 */
[----:B------:R-:W-:-:S02]  /*14000*/  @!P0 IMAD.IADD R9, R9, 0x1, R0 ;  /* 0x0000000109098824 */ /* 0x000fc400078e0200 */
[----:B------:R-:W-:Y:S01]  /*14010*/  IMAD.SHL.U32 R232, R232, 0x2, RZ ;  /* 0x00000002e8e87824 */ /* 0x000fe200078e00ff */
[----:B------:R-:W-:Y:S01]  /*14020*/  @!PT LDS RZ, [RZ] ;  /* 0x00000000fffff984 */ /* 0x000fe20000000800 */
[----:B------:R-:W-:Y:S01]  /*14030*/  @!PT LDS RZ, [RZ] ;  /* 0x00000000fffff984 */ /* 0x000fe20000000800 */
[----:B------:R-:W-:Y:S01]  /*14040*/  @!PT LDS RZ, [RZ] ;  /* 0x00000000fffff984 */ /* 0x000fe20000000800 */
[----:B------:R1:W-:Y:S01]  /*14050*/  @!P2 LDGSTS.E.BYPASS.LTC128B.128 [R244+0x10800], [R16.64] ;  /* 0x1080000010f4afae */ /* 0x0003e2000b901d46 */
[----:B------:R-:W-:Y:S02]  /*14060*/  IMAD.SHL.U32 R233, R233, 0x2, RZ ;  /* 0x00000002e9e97824 */ /* 0x000fe400078e00ff */
[----:B------:R-:W-:Y:S01]  /*14070*/  IMAD.MOV.U32 R0, RZ, RZ, 0x20 ;  /* 0x00000020ff007424 */ /* 0x000fe200078e00ff */
[----:B------:R-:W-:Y:S01]  /*14080*/  @P1 STS.128 [R244+0x11000], RZ ;  /* 0x011000fff4001388 */ /* 0x000fe20000000c00 */
[----:B------:R-:W-:Y:S01]  /*14090*/  IMAD R192, R167, 0x2, R233 ;  /* 0x00000002a7c07824 */ /* 0x000fe200078e02e9 */
[----:B------:R-:W-:Y:S02]  /*140a0*/  IADD3 R230, R232, 0x2040, RZ ;  /* 0x00002040e8e67810 */ /* 0x000fe40007ffe0ff */
[----:B------:R-:W-:Y:S01]  /*140b0*/  @!PT LDS RZ, [RZ] ;  /* 0x00000000fffff984 */ /* 0x000fe20000000800 */
[----:B------:R-:W-:Y:S01]  /*140c0*/  @!PT LDS RZ, [RZ] ;  /* 0x00000000fffff984 */ /* 0x000fe20000000800 */
[----:B------:R-:W-:Y:S01]  /*140d0*/  @!PT LDS RZ, [RZ] ;  /* 0x00000000fffff984 */ /* 0x000fe20000000800 */
[----:B------:R4:W-:Y:S01]  /*140e0*/  @!P1 LDGSTS.E.BYPASS.LTC128B.128 [R244+0x11000], [R4.64] ;  /* 0x1100000004f49fae */ /* 0x0009e2000b901d46 */
[----:B------:R-:W-:-:S02]  /*140f0*/  R2P PR, R42, 0x6 ;  /* 0x000000062a007804 */ /* 0x000fc40000000000 */
[----:B------:R-:W-:Y:S01]  /*14100*/  IADD3 R42, R232, 0x2000, RZ ;  /* 0x00002000e82a7810 */ /* 0x000fe20007ffe0ff */
[----:B------:R-:W-:Y:S02]  /*14110*/  @P0 STS.128 [R244+0x11800], RZ ;  /* 0x011800fff4000388 */ /* 0x000fe40000000c00 */
[----:B------:R-:W-:Y:S01]  /*14120*/  SEL R231, R0, 0xffffffe0, !P1 ;  /* 0xffffffe000e77807 */ /* 0x000fe20004800000 */
[----:B------:R-:W-:Y:S01]  /*14130*/  IMAD R0, R166, 0x2, R233 ;  /* 0x00000002a6007824 */ /* 0x000fe200078e02e9 */
[----:B------:R-:W-:Y:S01]  /*14140*/  @!PT LDS RZ, [RZ] ;  /* 0x00000000fffff984 */ /* 0x000fe20000000800 */
[----:B------:R-:W-:Y:S01]  /*14150*/  @!PT LDS RZ, [RZ] ;  /* 0x00000000fffff984 */ /* 0x000fe20000000800 */
[----:B------:R-:W-:Y:S01]  /*14160*/  @!PT LDS RZ, [RZ] ;  /* 0x00000000fffff984 */ /* 0x000fe20000000800 */
[----:B------:R3:W-:Y:S03]  /*14170*/  @!P0 LDGSTS.E.BYPASS.LTC128B.128 [R244+0x11800], [R8.64] ;  /* 0x1180000008f48fae */ /* 0x0007e6000b901d46 */
[----:B------:R-:W-:Y:S01]  /*14180*/  IMAD.IADD R164, R232, 0x1, R231 ;  /* 0x00000001e8a47824 */ /* 0x000fe200078e02e7 */
[----:B------:R-:W-:Y:S01]  /*14190*/  LDSM.16.M88.4 R68, [R233] ;  /* 0x00000000e944783b */ /* 0x000fe20000000200 */
[----:B------:R-:W-:Y:S01]  /*141a0*/  IMAD R229, R167, 0x2, R0 ;  /* 0x00000002a7e57824 */ /* 0x000fe200078e0200 */
[----:B------:R-:W-:-:S02]  /*141b0*/  @P2 IADD3 R230, R42, -0x40, RZ ;  /* 0xffffffc02ae62810 */ /* 0x000fc40007ffe0ff */
[----:B------:R-:W2:Y:S03]  /*141c0*/  LDSM.16.M88.4 R60, [R232+0x2000] ;  /* 0x00200000e83c783b */ /* 0x000ea60000000200 */
[----:B------:R-:W-:Y:S01]  /*141d0*/  IMAD.IADD R224, R231, 0x1, R230 ;  /* 0x00000001e7e07824 */ /* 0x000fe200078e02e6 */
[----:B------:R-:W3:Y:S04]  /*141e0*/  LDSM.16.M88.4 R52, [R232+0x2800] ;  /* 0x00280000e834783b */ /* 0x000ee80000000200 */
[----:B------:R-:W-:Y:S04]  /*141f0*/  LDSM.16.M88.4 R44, [R232+0x3000] ;  /* 0x00300000e82c783b */ /* 0x000fe80000000200 */
[----:B----4-:R-:W4:Y:S04]  /*14200*/  LDSM.16.M88.4 R4, [R232+0x5000] ;  /* 0x00500000e804783b */ /* 0x010f280000000200 */
[----:B------:R-:W4:Y:S04]  /*14210*/  LDSM.16.M88.4 R28, [R232+0x3800] ;  /* 0x00380000e81c783b */ /* 0x000f280000000200 */
[----:B------:R-:W4:Y:S04]  /*14220*/  LDSM.16.M88.4 R20, [R232+0x4000] ;  /* 0x00400000e814783b */ /* 0x000f280000000200 */
[----:B-1----:R-:W1:Y:S04]  /*14230*/  LDSM.16.M88.4 R12, [R232+0x4800] ;  /* 0x00480000e80c783b */ /* 0x002e680000000200 */
[----:B------:R-:W1:Y:S04]  /*14240*/  LDSM.16.M88.4 R132, [R232+0x5800] ;  /* 0x00580000e884783b */ /* 0x000e680000000200 */
[----:B------:R-:W1:Y:S04]  /*14250*/  LDSM.16.M88.4 R124, [R232+0x6000] ;  /* 0x00600000e87c783b */ /* 0x000e680000000200 */
[----:B------:R-:W1:Y:S04]  /*14260*/  LDSM.16.M88.4 R116, [R232+0x6800] ;  /* 0x00680000e874783b */ /* 0x000e680000000200 */
[----:B------:R-:W1:Y:S01]  /*14270*/  LDSM.16.M88.4 R108, [R232+0x7000] ;  /* 0x00700000e86c783b */ /* 0x000e620000000200 */
[C---:B--2---:R-:W-:Y:S03]  /*14280*/  HMMA.16816.F32 R64, R68.reuse, R60, RZ ;  /* 0x0000003c4440723c */ /* 0x044fe600000018ff */
[----:B------:R-:W2:Y:S04]  /*14290*/  LDSM.16.M88.4 R100, [R232+0x7800] ;  /* 0x00780000e864783b */ /* 0x000ea80000000200 */
[----:B------:R-:W1:Y:S01]  /*142a0*/  LDSM.16.M88.4 R92, [R232+0x8000] ;  /* 0x00800000e85c783b */ /* 0x000e620000000200 */
[C---:B---3--:R-:W-:Y:S03]  /*142b0*/  HMMA.16816.F32 R56, R68.reuse, R52, RZ ;  /* 0x000000344438723c */ /* 0x048fe600000018ff */
[----:B------:R-:W3:Y:S04]  /*142c0*/  LDSM.16.M88.4 R84, [R232+0x8800] ;  /* 0x00880000e854783b */ /* 0x000ee80000000200 */
[----:B------:R-:W1:Y:S01]  /*142d0*/  LDSM.16.M88.4 R76, [R232+0x9000] ;  /* 0x00900000e84c783b */ /* 0x000e620000000200 */
[C---:B----4-:R-:W-:Y:S03]  /*142e0*/  HMMA.16816.F32 R8, R68.reuse, R4, RZ ;  /* 0x000000044408723c */ /* 0x050fe600000018ff */
[----:B------:R-:W4:Y:S04]  /*142f0*/  LDSM.16.M88.4 R140, [R232+0x9800] ;  /* 0x00980000e88c783b */ /* 0x000f280000000200 */
[----:B------:R-:W-:Y:S01]  /*14300*/  LDSM.16.M88.4 R156, [R192] ;  /* 0x00000000c09c783b */ /* 0x000fe20000000200 */
[C---:B------:R-:W-:Y:S03]  /*14310*/  HMMA.16816.F32 R4, R68.reuse, R6, RZ ;  /* 0x000000064404723c */ /* 0x040fe600000018ff */
[----:B------:R-:W2:Y:S04]  /*14320*/  LDSM.16.M88.4 R144, [R164+0x5000] ;  /* 0x00500000a490783b */ /* 0x000ea80000000200 */
[----:B------:R-:W2:Y:S01]  /*14330*/  LDSM.16.M88.4 R172, [R164+0x2800] ;  /* 0x00280000a4ac783b */ /* 0x000ea20000000200 */
[C---:B------:R-:W-:Y:S03]  /*14340*/  HMMA.16816.F32 R48, R68.reuse, R44, RZ ;  /* 0x0000002c4430723c */ /* 0x040fe600000018ff */
[----:B------:R-:W2:Y:S04]  /*14350*/  LDSM.16.M88.4 R136, [R164+0x2000] ;  /* 0x00200000a488783b */ /* 0x000ea80000000200 */
[----:B------:R-:W-:Y:S01]  /*14360*/  LDSM.16.M88.4 R160, [R164+0x3800] ;  /* 0x00380000a4a0783b */ /* 0x000fe20000000200 */
[C---:B------:R-:W-:Y:S03]  /*14370*/  HMMA.16816.F32 R32, R68.reuse, R28, RZ ;  /* 0x0000001c4420723c */ /* 0x040fe600000018ff */
[----:B------:R-:W-:Y:S04]  /*14380*/  LDSM.16.M88.4 R180, [R164+0x7800] ;  /* 0x00780000a4b4783b */ /* 0x000fe80000000200 */
[----:B------:R-:W-:Y:S01]  /*14390*/  LDSM.16.M88.4 R152, [R164+0x4000] ;  /* 0x00400000a498783b */ /* 0x000fe20000000200 */
[C---:B------:R-:W-:Y:S03]  /*143a0*/  HMMA.16816.F32 R24, R68.reuse, R20, RZ ;  /* 0x000000144418723c */ /* 0x040fe600000018ff */
[----:B------:R-:W-:Y:S04]  /*143b0*/  LDSM.16.M88.4 R148, [R164+0x4800] ;  /* 0x00480000a494783b */ /* 0x000fe80000000200 */
[----:B------:R-:W-:Y:S01]  /*143c0*/  LDSM.16.M88.4 R184, [R164+0x7000] ;  /* 0x00700000a4b8783b */ /* 0x000fe20000000200 */
[C---:B-1----:R-:W-:Y:S03]  /*143d0*/  HMMA.16816.F32 R16, R68.reuse, R12, RZ ;  /* 0x0000000c4410723c */ /* 0x042fe600000018ff */
[----:B------:R-:W-:Y:S04]  /*143e0*/  LDSM.16.M88.4 R168, [R164+0x3000] ;  /* 0x00300000a4a8783b */ /* 0x000fe80000000200 */
[----:B------:R-:W-:Y:S01]  /*143f0*/  LDSM.16.M88.4 R188, [R230+0x3800] ;  /* 0x00380000e6bc783b */ /* 0x000fe20000000200 */
        /* <DEDUP_REMOVED lines=31> */
[----:B------:R3:W-:Y:S07]  /*145f0*/  LDSM.16.M88.4 R172, [R0] ;  /* 0x0000000000ac783b */ /* 0x0007ee0000000200 */
[C---:B------:R-:W-:Y:S08]  /*14600*/  HMMA.16816.F32 R64, R156.reuse, R136, R64 ;  /* 0x000000889c40723c */ /* 0x040ff00000001840 */
[C---:B-1----:R-:W-:Y:S08]  /*14610*/  HMMA.16816.F32 R176, R156.reuse, R140, R176 ;  /* 0x0000008c9cb0723c */ /* 0x042ff000000018b0 */
[----:B------:R-:W-:Y:S01]  /*14620*/  HMMA.16816.F32 R132, R156, R142, R132 ;  /* 0x0000008e9c84723c */ /* 0x000fe20000001884 */
[----:B------:R-:W1:Y:S01]  /*14630*/  LDSM.16.M88.4 R140, [R164+0x9000] ;  /* 0x00900000a48c783b */ /* 0x000e620000000200 */
[----:B---3--:R-:W-:-:S04]  /*14640*/  SHF.R.S32.HI R0, RZ, 0x1f, R39 ;  /* 0x0000001fff007819 */ /* 0x008fc80000011427 */
[----:B------:R-:W-:Y:S02]  /*14650*/  LEA.HI R0, R0, R39, RZ, 0x2 ;  /* 0x0000002700007211 */ /* 0x000fe400078f10ff */
[----:B--2---:R-:W-:Y:S02]  /*14660*/  HMMA.16816.F32 R88, R156, R144, R88 ;  /* 0x000000909c58723c */ /* 0x004fe40000001858 */
[----:B------:R-:W-:-:S04]  /*14670*/  SHF.R.S32.HI R0, RZ, 0x2, R0 ;  /* 0x00000002ff007819 */ /* 0x000fc80000011400 */
[----:B------:R-:W-:Y:S02]  /*14680*/  IADD3 R0, R38, 0x1, R0 ;  /* 0x0000000126007810 */ /* 0x000fe40007ffe000 */
[----:B------:R-:W-:Y:S01]  /*14690*/  HMMA.16816.F32 R84, R156, R146, R84 ;  /* 0x000000929c54723c */ /* 0x000fe20000001854 */
[----:B------:R-:W2:Y:S01]  /*146a0*/  LDSM.16.M88.4 R144, [R230+0x1800] ;  /* 0x00180000e690783b */ /* 0x000ea20000000200 */
[----:B------:R-:W-:-:S04]  /*146b0*/  IADD3 R0, R41, R0, -R234 ;  /* 0x0000000029007210 */ /* 0x000fc80007ffe8ea */
[----:B------:R-:W-:Y:S01]  /*146c0*/  IADD3 R165, R0, c[0x0][0x2e8], RZ ;  /* 0x0000ba0000a57a10 */ /* 0x000fe20007ffe0ff */
[----:B------:R-:W-:Y:S01]  /*146d0*/  IMAD.IADD R0, R2, 0x1, R37 ;  /* 0x0000000102007824 */ /* 0x000fe200078e0225 */
[C---:B------:R-:W-:Y:S01]  /*146e0*/  HMMA.16816.F32 R60, R156.reuse, R138, R60 ;  /* 0x0000008a9c3c723c */ /* 0x040fe2000000183c */
[----:B------:R-:W3:Y:S01]  /*146f0*/  LDSM.16.M88.4 R136, [R164+0x6000] ;  /* 0x00600000a488783b */ /* 0x000ee20000000200 */
[C---:B------:R-:W-:Y:S02]  /*14700*/  IADD3 R239, R165.reuse, 0x8, RZ ;  /* 0x00000008a5ef7810 */ /* 0x040fe40007ffe0ff */
[----:B------:R-:W-:Y:S02]  /*14710*/  IADD3 R38, R0, 0x1, RZ ;  /* 0x0000000100267810 */ /* 0x000fe40007ffe0ff */
[-C--:B------:R-:W-:Y:S02]  /*14720*/  IMNMX R165, R165, R41.reuse, PT ;  /* 0x00000029a5a57217 */ /* 0x080fe40003800200 */
[----:B------:R-:W-:Y:S01]  /*14730*/  HMMA.16816.F32 R32, R156, R160, R32 ;  /* 0x000000a09c20723c */ /* 0x000fe20000001820 */
[----:B------:R-:W-:-:S02]  /*14740*/  IMNMX R239, R239, R41, PT ;  /* 0x00000029efef7217 */ /* 0x000fc40003800200 */
[----:B------:R-:W-:Y:S01]  /*14750*/  LDSM.16.M88.4 R40, [R224+0x1800] ;  /* 0x00180000e028783b */ /* 0x000fe20000000200 */
[C---:B------:R-:W-:Y:S02]  /*14760*/  ISETP.GE.AND P2, PT, R38.reuse, R165, PT ;  /* 0x000000a52600720c */ /* 0x040fe40003f46270 */
[----:B------:R-:W-:Y:S02]  /*14770*/  ISETP.GE.AND P0, PT, R38, R239, PT ;  /* 0x000000ef2600720c */ /* 0x000fe40003f06270 */
[----:B------:R-:W-:Y:S01]  /*14780*/  HMMA.16816.F32 R28, R156, R162, R28 ;  /* 0x000000a29c1c723c */ /* 0x000fe2000000181c */
[----:B------:R-:W-:Y:S01]  /*14790*/  LDSM.16.M88.4 R160, [R164+0x9800] ;  /* 0x00980000a4a0783b */ /* 0x000fe20000000200 */
[C---:B------:R-:W-:Y:S02]  /*147a0*/  IADD3 R37, R0.reuse, 0x8, RZ ;  /* 0x0000000800257810 */ /* 0x040fe40007ffe0ff */
[----:B------:R-:W-:Y:S02]  /*147b0*/  IADD3 R38, R0, 0x9, RZ ;  /* 0x0000000900267810 */ /* 0x000fe40007ffe0ff */
[----:B------:R-:W-:-:S02]  /*147c0*/  ISETP.GE.AND P1, PT, R37, R165, PT ;  /* 0x000000a52500720c */ /* 0x000fc40003f26270 */
[C---:B------:R-:W-:Y:S01]  /*147d0*/  HMMA.16816.F32 R104, R156.reuse, R180, R104 ;  /* 0x000000b49c68723c */ /* 0x040fe20000001868 */
[----:B------:R-:W-:Y:S02]  /*147e0*/  ISETP.GE.AND P3, PT, R37, R239, PT ;  /* 0x000000ef2500720c */ /* 0x000fe40003f66270 */
[C---:B------:R-:W-:Y:S02]  /*147f0*/  ISETP.GE.AND P6, PT, R38.reuse, R165, PT ;  /* 0x000000a52600720c */ /* 0x040fe40003fc6270 */
[-C--:B------:R-:W-:Y:S02]  /*14800*/  ISETP.GE.AND P5, PT, R38, R239.reuse, PT ;  /* 0x000000ef2600720c */ /* 0x080fe40003fa6270 */
[----:B------:R-:W-:Y:S01]  /*14810*/  P2R R213, PR, RZ, 0x1 ;  /* 0x00000001ffd57803 */ /* 0x000fe20000000000 */
[----:B------:R-:W-:Y:S01]  /*14820*/  HMMA.16816.F32 R100, R156, R182, R100 ;  /* 0x000000b69c64723c */ /* 0x000fe20000001864 */
[----:B------:R-:W4:Y:S01]  /*14830*/  LDSM.16.M88.4 R180, [R230+0x2800] ;  /* 0x00280000e6b4783b */ /* 0x000f220000000200 */
[----:B------:R-:W-:-:S02]  /*14840*/  ISETP.GE.AND P0, PT, R0, R239, PT ;  /* 0x000000ef0000720c */ /* 0x000fc40003f06270 */
[C---:B------:R-:W-:Y:S02]  /*14850*/  IADD3 R37, R0.reuse, 0x10, RZ ;  /* 0x0000001000257810 */ /* 0x040fe40007ffe0ff */
[----:B------:R-:W-:Y:S02]  /*14860*/  IADD3 R38, R0, 0x11, RZ ;  /* 0x0000001100267810 */ /* 0x000fe40007ffe0ff */
[----:B-1----:R-:W-:Y:S01]  /*14870*/  HMMA.16816.F32 R80, R156, R140, R80 ;  /* 0x0000008c9c50723c */ /* 0x002fe20000001850 */
[----:B------:R-:W-:-:S07]  /*14880*/  ISETP.GE.AND P4, PT, R37, R165, PT ;  /* 0x000000a52500720c */ /* 0x000fce0003f86270 */
[----:B------:R-:W-:Y:S01]  /*14890*/  HMMA.16816.F32 R76, R156, R142, R76 ;  /* 0x0000008e9c4c723c */ /* 0x000fe2000000184c */
[----:B------:R-:W1:Y:S07]  /*148a0*/  LDSM.16.M88.4 R140, [R230+0x2000] ;  /* 0x00200000e68c783b */ /* 0x000e6e0000000200 */
[C---:B--2---:R-:W-:Y:S08]  /*148b0*/  HMMA.16816.F32 R32, R172.reuse, R144, R32 ;  /* 0x00000090ac20723c */ /* 0x044ff00000001820 */
[----:B------:R-:W-:Y:S01]  /*148c0*/  HMMA.16816.F32 R28, R172, R146, R28 ;  /* 0x00000092ac1c723c */ /* 0x000fe2000000181c */
[----:B------:R-:W2:Y:S07]  /*148d0*/  LDSM.16.M88.4 R144, [R230+0x6800] ;  /* 0x00680000e690783b */ /* 0x000eae0000000200 */
[C---:B------:R-:W-:Y:S08]  /*148e0*/  HMMA.16816.F32 R24, R156.reuse, R152, R24 ;  /* 0x000000989c18723c */ /* 0x040ff00000001818 */
[C---:B------:R-:W-:Y:S01]  /*148f0*/  HMMA.16816.F32 R20, R156.reuse, R154, R20 ;  /* 0x0000009a9c14723c */ /* 0x040fe20000001814 */
[----:B------:R-:W1:Y:S07]  /*14900*/  LDSM.16.M88.4 R152, [R230] ;  /* 0x00000000e698783b */ /* 0x000e6e0000000200 */
        /* <DEDUP_REMOVED lines=8> */
[----:B------:R-:W-:Y:S07]  /*14990*/  LDSM.16.M88.4 R184, [R229] ;  /* 0x00000000e5b8783b */ /* 0x000fee0000000200 */
[C---:B----4-:R-:W-:Y:S08]  /*149a0*/  HMMA.16816.F32 R16, R172.reuse, R180, R16 ;  /* 0x000000b4ac10723c */ /* 0x050ff00000001810 */
[C---:B------:R-:W-:Y:S01]  /*149b0*/  HMMA.16816.F32 R12, R172.reuse, R182, R12 ;  /* 0x000000b6ac0c723c */ /* 0x040fe2000000180c */
[----:B------:R-:W4:Y:S07]  /*149c0*/  LDSM.16.M88.4 R180, [R224] ;  /* 0x00000000e0b4783b */ /* 0x000f2e0000000200 */
[C---:B-1----:R-:W-:Y:S08]  /*149d0*/  HMMA.16816.F32 R24, R172.reuse, R140, R24 ;  /* 0x0000008cac18723c */ /* 0x042ff00000001818 */
[C---:B------:R-:W-:Y:S01]  /*149e0*/  HMMA.16816.F32 R20, R172.reuse, R142, R20 ;  /* 0x0000008eac14723c */ /* 0x040fe20000001814 */
[----:B------:R-:W1:Y:S07]  /*149f0*/  LDSM.16.M88.4 R140, [R230+0x7000] ;  /* 0x00700000e68c783b */ /* 0x000e6e0000000200 */
[C---:B--2---:R-:W-:Y:S08]  /*14a00*/  HMMA.16816.F32 R88, R172.reuse, R144, R88 ;  /* 0x00000090ac58723c */ /* 0x044ff00000001858 */
[C---:B------:R-:W-:Y:S01]  /*14a10*/  HMMA.16816.F32 R84, R172.reuse, R146, R84 ;  /* 0x00000092ac54723c */ /* 0x040fe20000001854 */
[----:B------:R-:W2:Y:S07]  /*14a20*/  LDSM.16.M88.4 R144, [R224+0x800] ;  /* 0x00080000e090783b */ /* 0x000eae0000000200 */
[----:B------:R-:W-:Y:S08]  /*14a30*/  HMMA.16816.F32 R60, R172, R154, R60 ;  /* 0x0000009aac3c723c */ /* 0x000ff0000000183c */
[C---:B------:R-:W-:Y:S08]  /*14a40*/  HMMA.16816.F32 R120, R156.reuse, R148, R120 ;  /* 0x000000949c78723c */ /* 0x040ff00000001878 */
[----:B------:R-:W-:Y:S01]  /*14a50*/  HMMA.16816.F32 R116, R156, R150, R116 ;  /* 0x000000969c74723c */ /* 0x000fe20000001874 */
[----:B------:R-:W1:Y:S07]  /*14a60*/  LDSM.16.M88.4 R148, [R230+0x1000] ;  /* 0x00100000e694783b */ /* 0x000e6e0000000200 */
[C---:B------:R-:W-:Y:S01]  /*14a70*/  HMMA.16816.F32 R64, R172.reuse, R152, R64 ;  /* 0x00000098ac40723c */ /* 0x040fe20000001840 */
[----:B------:R-:W-:Y:S07]  /*14a80*/  LDSM.16.M88.4 R152, [R230+0x5800] ;  /* 0x00580000e698783b */ /* 0x000fee0000000200 */
[C---:B---3--:R-:W-:Y:S08]  /*14a90*/  HMMA.16816.F32 R56, R172.reuse, R136, R56 ;  /* 0x00000088ac38723c */ /* 0x048ff00000001838 */
[----:B------:R-:W-:Y:S01]  /*14aa0*/  HMMA.16816.F32 R52, R172, R138, R52 ;  /* 0x0000008aac34723c */ /* 0x000fe20000001834 */
[----:B------:R-:W3:Y:S07]  /*14ab0*/  LDSM.16.M88.4 R136, [R230+0x3000] ;  /* 0x00300000e688783b */ /* 0x000eee0000000200 */
[----:B------:R-:W-:Y:S08]  /*14ac0*/  HMMA.16816.F32 R48, R156, R168, R48 ;  /* 0x000000a89c30723c */ /* 0x000ff00000001830 */
[----:B----4-:R-:W-:Y:S08]  /*14ad0*/  HMMA.16816.F32 R60, R184, R182, R60 ;  /* 0x000000b6b83c723c */ /* 0x010ff0000000183c */
[----:B------:R-:W-:Y:S01]  /*14ae0*/  HMMA.16816.F32 R44, R156, R170, R44 ;  /* 0x000000aa9c2c723c */ /* 0x000fe2000000182c */
[----:B------:R-:W-:Y:S07]  /*14af0*/  LDSM.16.M88.4 R168, [R164+0x8000] ;  /* 0x00800000a4a8783b */ /* 0x000fee0000000200 */
[C---:B-1----:R-:W-:Y:S08]  /*14b00*/  HMMA.16816.F32 R80, R172.reuse, R140, R80 ;  /* 0x0000008cac50723c */ /* 0x042ff00000001850 */
[----:B------:R-:W-:Y:S01]  /*14b10*/  HMMA.16816.F32 R76, R172, R142, R76 ;  /* 0x0000008eac4c723c */ /* 0x000fe2000000184c */
[----:B------:R-:W1:Y:S01]  /*14b20*/  LDSM.16.M88.4 R140, [R224+0x1000] ;  /* 0x00100000e08c783b */ /* 0x000e620000000200 */
[----:B------:R-:W-:-:S02]  /*14b30*/  FSEL R211, R60, -INF , !P1 ;  /* 0xff8000003cd37808 */ /* 0x000fc40004800000 */
[----:B------:R-:W-:Y:S02]  /*14b40*/  FSEL R207, R62, -INF , !P3 ;  /* 0xff8000003ecf7808 */ /* 0x000fe40005800000 */
[----:B------:R-:W-:Y:S02]  /*14b50*/  FSEL R210, R61, -INF , !P6 ;  /* 0xff8000003dd27808 */ /* 0x000fe40007000000 */
[----:B------:R-:W-:Y:S01]  /*14b60*/  HMMA.16816.F32 R64, R184, R180, R64 ;  /* 0x000000b4b840723c */ /* 0x000fe20000001840 */
[----:B------:R-:W-:Y:S02]  /*14b70*/  FSEL R209, R63, -INF , !P5 ;  /* 0xff8000003fd17808 */ /* 0x000fe40006800000 */
[----:B------:R-:W4:Y:S01]  /*14b80*/  LDSM.16.M88.4 R60, [R224+0x2000] ;  /* 0x00200000e03c783b */ /* 0x000f220000000200 */
[----:B------:R-:W-:-:S04]  /*14b90*/  ISETP.GE.AND P1, PT, R38, R165, PT ;  /* 0x000000a52600720c */ /* 0x000fc80003f26270 */
[----:B--2---:R-:W-:Y:S08]  /*14ba0*/  HMMA.16816.F32 R56, R184, R144, R56 ;  /* 0x00000090b838723c */ /* 0x004ff00000001838 */
[----:B------:R-:W-:Y:S08]  /*14bb0*/  HMMA.16816.F32 R48, R172, R148, R48 ;  /* 0x00000094ac30723c */ /* 0x000ff00000001830 */
[----:B------:R-:W-:Y:S01]  /*14bc0*/  HMMA.16816.F32 R52, R184, R146, R52 ;  /* 0x00000092b834723c */ /* 0x000fe20000001834 */
[----:B------:R-:W-:-:S02]  /*14bd0*/  FSEL R205, R66, -INF , !P0 ;  /* 0xff80000042cd7808 */ /* 0x000fc40004000000 */
[----:B------:R-:W-:Y:S02]  /*14be0*/  FSEL R212, R65, -INF , !P2 ;  /* 0xff80000041d47808 */ /* 0x000fe40005000000 */
[-C--:B------:R-:W-:Y:S02]  /*14bf0*/  ISETP.GE.AND P0, PT, R37, R239.reuse, PT ;  /* 0x000000ef2500720c */ /* 0x080fe40003f06270 */
[----:B------:R-:W-:Y:S01]  /*14c00*/  ISETP.GE.AND P2, PT, R38, R239, PT ;  /* 0x000000ef2600720c */ /* 0x000fe20003f46270 */
[----:B------:R-:W-:Y:S01]  /*14c10*/  HMMA.16816.F32 R44, R172, R150, R44 ;  /* 0x00000096ac2c723c */ /* 0x000fe2000000182c */
[C---:B------:R-:W-:Y:S01]  /*14c20*/  IADD3 R37, R0.reuse, 0x18, RZ ;  /* 0x0000001800257810 */ /* 0x040fe20007ffe0ff */
[----:B------:R-:W-:Y:S01]  /*14c30*/  LDSM.16.M88.4 R148, [R230+0x6000] ;  /* 0x00600000e694783b */ /* 0x000fe20000000200 */
[----:B------:R-:W-:Y:S02]  /*14c40*/  IADD3 R38, R0, 0x19, RZ ;  /* 0x0000001900267810 */ /* 0x000fe40007ffe0ff */
[----:B------:R-:W-:-:S02]  /*14c50*/  FSEL R208, R56, -INF , !P4 ;  /* 0xff80000038d07808 */ /* 0x000fc40006000000 */
[----:B------:R-:W-:Y:S01]  /*14c60*/  FSEL R58, R58, -INF , !P0 ;  /* 0xff8000003a3a7808 */ /* 0x000fe20004000000 */
[C---:B---3--:R-:W-:Y:S01]  /*14c70*/  HMMA.16816.F32 R8, R172.reuse, R136, R8 ;  /* 0x00000088ac08723c */ /* 0x048fe20000001808 */
[C---:B------:R-:W-:Y:S02]  /*14c80*/  ISETP.GE.AND P5, PT, R37.reuse, R165, PT ;  /* 0x000000a52500720c */ /* 0x040fe40003fa6270 */
[----:B------:R-:W-:Y:S02]  /*14c90*/  ISETP.GE.AND P4, PT, R37, R239, PT ;  /* 0x000000ef2500720c */ /* 0x000fe40003f86270 */
[C---:B------:R-:W-:Y:S02]  /*14ca0*/  ISETP.GE.AND P3, PT, R38.reuse, R165, PT ;  /* 0x000000a52600720c */ /* 0x040fe40003f66270 */
[----:B------:R-:W-:Y:S01]  /*14cb0*/  ISETP.GE.AND P0, PT, R38, R239, PT ;  /* 0x000000ef2600720c */ /* 0x000fe20003f06270 */
[----:B------:R-:W-:Y:S01]  /*14cc0*/  HMMA.16816.F32 R4, R172, R138, R4 ;  /* 0x0000008aac04723c */ /* 0x000fe20000001804 */
[----:B------:R-:W2:Y:S01]  /*14cd0*/  LDSM.16.M88.4 R136, [R230+0x7800] ;  /* 0x00780000e688783b */ /* 0x000ea20000000200 */
[----:B------:R-:W-:-:S02]  /*14ce0*/  FSEL R206, R57, -INF , !P1 ;  /* 0xff80000039ce7808 */ /* 0x000fc40004800000 */
[----:B------:R-:W-:Y:S02]  /*14cf0*/  FSEL R204, R52, -INF , !P5 ;  /* 0xff80000034cc7808 */ /* 0x000fe40006800000 */
[----:B------:R-:W-:Y:S02]  /*14d00*/  FSEL R56, R54, -INF , !P4 ;  /* 0xff80000036387808 */ /* 0x000fe40006000000 */
[----:B-1----:R-:W-:Y:S01]  /*14d10*/  HMMA.16816.F32 R48, R184, R140, R48 ;  /* 0x0000008cb830723c */ /* 0x002fe20000001830 */
[----:B------:R-:W-:Y:S02]  /*14d20*/  FSEL R57, R53, -INF , !P3 ;  /* 0xff80000035397808 */ /* 0x000fe40005800000 */
[----:B------:R-:W-:Y:S02]  /*14d30*/  FSEL R203, R55, -INF , !P0 ;  /* 0xff80000037cb7808 */ /* 0x000fe40004000000 */
[----:B------:R-:W1:Y:S01]  /*14d40*/  LDSM.16.M88.4 R52, [R224+0x2800] ;  /* 0x00280000e034783b */ /* 0x000e620000000200 */
[----:B------:R-:W-:-:S02]  /*14d50*/  IADD3 R37, R0, 0x20, RZ ;  /* 0x0000002000257810 */ /* 0x000fc40007ffe0ff */
[----:B------:R-:W-:Y:S01]  /*14d60*/  HMMA.16816.F32 R44, R184, R142, R44 ;  /* 0x0000008eb82c723c */ /* 0x000fe2000000182c */
        /* <DEDUP_REMOVED lines=8> */
[C---:B------:R-:W-:Y:S01]  /*14df0*/  ISETP.GE.AND P3, PT, R37.reuse, R165, PT ;  /* 0x000000a52500720c */ /* 0x040fe20003f66270 */
[C---:B------:R-:W-:Y:S01]  /*14e00*/  HMMA.16816.F32 R32, R184.reuse, R40, R32 ;  /* 0x00000028b820723c */ /* 0x040fe20000001820 */
[----:B------:R-:W-:Y:S02]  /*14e10*/  ISETP.GE.AND P0, PT, R37, R239, PT ;  /* 0x000000ef2500720c */ /* 0x000fe40003f06270 */
[C---:B------:R-:W-:Y:S02]  /*14e20*/  IADD3 R38, R0.reuse, 0x29, RZ ;  /* 0x0000002900267810 */ /* 0x040fe40007ffe0ff */
[----:B------:R-:W-:Y:S02]  /*14e30*/  IADD3 R37, R0, 0x30, RZ ;  /* 0x0000003000257810 */ /* 0x000fe40007ffe0ff */
[----:B------:R-:W-:Y:S01]  /*14e40*/  FSEL R202, R48, -INF , !P1 ;  /* 0xff80000030ca7808 */ /* 0x000fe20004800000 */
[----:B------:R-:W-:Y:S01]  /*14e50*/  HMMA.16816.F32 R28, R184, R42, R28 ;  /* 0x0000002ab81c723c */ /* 0x000fe2000000181c */
[----:B------:R-:W3:Y:S01]  /*14e60*/  LDSM.16.M88.4 R40, [R224+0x3000] ;  /* 0x00300000e028783b */ /* 0x000ee20000000200 */
[----:B------:R-:W-:-:S02]  /*14e70*/  FSEL R200, R50, -INF , !P2 ;  /* 0xff80000032c87808 */ /* 0x000fc40005000000 */
[----:B------:R-:W-:Y:S02]  /*14e80*/  FSEL R49, R49, -INF , !P5 ;  /* 0xff80000031317808 */ /* 0x000fe40006800000 */
[----:B------:R-:W-:Y:S02]  /*14e90*/  FSEL R198, R51, -INF , !P4 ;  /* 0xff80000033c67808 */ /* 0x000fe40006000000 */
[----:B------:R-:W-:Y:S01]  /*14ea0*/  HMMA.16816.F32 R68, R156, R162, R68 ;  /* 0x000000a29c44723c */ /* 0x000fe20000001844 */
[C---:B------:R-:W-:Y:S01]  /*14eb0*/  ISETP.GE.AND P1, PT, R38.reuse, R165, PT ;  /* 0x000000a52600720c */ /* 0x040fe20003f26270 */
[----:B------:R-:W-:Y:S01]  /*14ec0*/  LDSM.16.M88.4 R160, [R230+0x4800] ;  /* 0x00480000e6a0783b */ /* 0x000fe20000000200 */
[----:B------:R-:W-:Y:S02]  /*14ed0*/  ISETP.GE.AND P2, PT, R38, R239, PT ;  /* 0x000000ef2600720c */ /* 0x000fe40003f46270 */
[C---:B------:R-:W-:Y:S02]  /*14ee0*/  ISETP.GE.AND P5, PT, R37.reuse, R165, PT ;  /* 0x000000a52500720c */ /* 0x040fe40003fa6270 */
[----:B------:R-:W-:Y:S01]  /*14ef0*/  ISETP.GE.AND P4, PT, R37, R239, PT ;  /* 0x000000ef2500720c */ /* 0x000fe20003f86270 */
[----:B----4-:R-:W-:Y:S01]  /*14f00*/  HMMA.16816.F32 R24, R184, R60, R24 ;  /* 0x0000003cb818723c */ /* 0x010fe20000001818 */
[----:B------:R-:W-:-:S02]  /*14f10*/  IADD3 R38, R0, 0x31, RZ ;  /* 0x0000003100267810 */ /* 0x000fc40007ffe0ff */
[----:B------:R-:W-:Y:S02]  /*14f20*/  IADD3 R37, R0, 0x38, RZ ;  /* 0x0000003800257810 */ /* 0x000fe40007ffe0ff */
[----:B------:R-:W-:Y:S02]  /*14f30*/  FSEL R48, R44, -INF , !P3 ;  /* 0xff8000002c307808 */ /* 0x000fe40005800000 */
[----:B------:R-:W-:Y:S01]  /*14f40*/  FSEL R199, R46, -INF , !P0 ;  /* 0xff8000002ec77808 */ /* 0x000fe20004000000 */
[----:B------:R-:W-:Y:S01]  /*14f50*/  HMMA.16816.F32 R96, R156, R168, R96 ;  /* 0x000000a89c60723c */ /* 0x000fe20000001860 */
[----:B------:R-:W-:Y:S02]  /*14f60*/  FSEL R201, R45, -INF , !P1 ;  /* 0xff8000002dc97808 */ /* 0x000fe40004800000 */
[C---:B------:R-:W-:Y:S02]  /*14f70*/  ISETP.GE.AND P3, PT, R38.reuse, R165, PT ;  /* 0x000000a52600720c */ /* 0x040fe40003f66270 */
[----:B------:R-:W-:-:S02]  /*14f80*/  ISETP.GE.AND P0, PT, R38, R239, PT ;  /* 0x000000ef2600720c */ /* 0x000fc40003f06270 */
[----:B------:R-:W-:Y:S01]  /*14f90*/  ISETP.GE.AND P1, PT, R37, R165, PT ;  /* 0x000000a52500720c */ /* 0x000fe20003f26270 */
[----:B------:R-:W-:Y:S01]  /*14fa0*/  HMMA.16816.F32 R92, R156, R170, R92 ;  /* 0x000000aa9c5c723c */ /* 0x000fe2000000185c */
[----:B------:R-:W4:Y:S01]  /*14fb0*/  LDSM.16.M88.4 R156, [R230+0x5000] ;  /* 0x00500000e69c783b */ /* 0x000f220000000200 */
[----:B------:R-:W-:Y:S02]  /*14fc0*/  IADD3 R38, R0, 0x39, RZ ;  /* 0x0000003900267810 */ /* 0x000fe40007ffe0ff */
[----:B------:R-:W-:Y:S01]  /*14fd0*/  FSEL R141, R34, -INF , !P4 ;  /* 0xff800000228d7808 */ /* 0x000fe20006000000 */
[----:B------:R-:W3:Y:S01]  /*14fe0*/  LDSM.16.M88.4 R168, [R230+0x4000] ;  /* 0x00400000e6a8783b */ /* 0x000ee20000000200 */
[----:B------:R-:W-:Y:S02]  /*14ff0*/  FSEL R196, R28, -INF , !P1 ;  /* 0xff8000001cc47808 */ /* 0x000fe40004800000 */
[----:B------:R-:W-:Y:S01]  /*15000*/  HMMA.16816.F32 R20, R184, R62, R20 ;  /* 0x0000003eb814723c */ /* 0x000fe20000001814 */
[----:B------:R-:W-:-:S02]  /*15010*/  FSEL R197, R47, -INF , !P2 ;  /* 0xff8000002fc57808 */ /* 0x000fc40005000000 */
[-C--:B------:R-:W-:Y:S02]  /*15020*/  ISETP.GE.AND P4, PT, R38, R239.reuse, PT ;  /* 0x000000ef2600720c */ /* 0x080fe40003f86270 */
[----:B------:R-:W-:Y:S02]  /*15030*/  IADD3 R28, R0, 0x48, RZ ;  /* 0x00000048001c7810 */ /* 0x000fe40007ffe0ff */
[-C--:B------:R-:W-:Y:S01]  /*15040*/  ISETP.GE.AND P2, PT, R37, R239.reuse, PT ;  /* 0x000000ef2500720c */ /* 0x080fe20003f46270 */
[----:B--2---:R-:W-:Y:S01]  /*15050*/  HMMA.16816.F32 R72, R172, R136, R72 ;  /* 0x00000088ac48723c */ /* 0x004fe20000001848 */
[----:B------:R-:W-:Y:S02]  /*15060*/  FSEL R144, R31, -INF , !P4 ;  /* 0xff8000001f907808 */ /* 0x000fe40006000000 */
[----:B------:R-:W-:Y:S02]  /*15070*/  FSEL R143, R30, -INF , !P2 ;  /* 0xff8000001e8f7808 */ /* 0x000fe40005000000 */
[----:B------:R-:W-:-:S02]  /*15080*/  ISETP.GE.AND P4, PT, R28, R239, PT ;  /* 0x000000ef1c00720c */ /* 0x000fc40003f86270 */
[----:B------:R-:W-:Y:S01]  /*15090*/  FSEL R136, R32, -INF , !P5 ;  /* 0xff80000020887808 */ /* 0x000fe20006800000 */
[----:B------:R-:W-:Y:S01]  /*150a0*/  HMMA.16816.F32 R68, R172, R138, R68 ;  /* 0x0000008aac44723c */ /* 0x000fe20000001844 */
[----:B------:R-:W-:Y:S02]  /*150b0*/  ISETP.GE.AND P5, PT, R38, R165, PT ;  /* 0x000000a52600720c */ /* 0x000fe40003fa6270 */
[C---:B------:R-:W-:Y:S02]  /*150c0*/  IADD3 R32, R0.reuse, 0x40, RZ ;  /* 0x0000004000207810 */ /* 0x040fe40007ffe0ff */
[----:B------:R-:W-:Y:S02]  /*150d0*/  FSEL R140, R29, -INF , !P5 ;  /* 0xff8000001d8c7808 */ /* 0x000fe40006800000 */
[----:B------:R-:W-:Y:S01]  /*150e0*/  FSEL R139, R33, -INF , !P3 ;  /* 0xff800000218b7808 */ /* 0x000fe20005800000 */
[----:B-1----:R-:W-:Y:S01]  /*150f0*/  HMMA.16816.F32 R16, R184, R52, R16 ;  /* 0x00000034b810723c */ /* 0x002fe20000001810 */
[----:B------:R-:W-:-:S02]  /*15100*/  IADD3 R33, R0, 0x41, RZ ;  /* 0x0000004100217810 */ /* 0x000fc40007ffe0ff */
[-C--:B------:R-:W-:Y:S02]  /*15110*/  ISETP.GE.AND P5, PT, R28, R165.reuse, PT ;  /* 0x000000a51c00720c */ /* 0x080fe40003fa6270 */
[-C--:B------:R-:W-:Y:S01]  /*15120*/  ISETP.GE.AND P3, PT, R32, R165.reuse, PT ;  /* 0x000000a52000720c */ /* 0x080fe20003f66270 */
[----:B------:R-:W1:Y:S01]  /*15130*/  LDSM.16.M88.4 R28, [R224+0x3800] ;  /* 0x00380000e01c783b */ /* 0x000e620000000200 */
[----:B------:R-:W-:Y:S01]  /*15140*/  ISETP.GE.AND P1, PT, R33, R165, PT ;  /* 0x000000a52100720c */ /* 0x000fe20003f26270 */
[----:B------:R-:W-:Y:S01]  /*15150*/  HMMA.16816.F32 R12, R184, R54, R12 ;  /* 0x00000036b80c723c */ /* 0x000fe2000000180c */
[----:B------:R-:W-:Y:S02]  /*15160*/  FSEL R142, R35, -INF , !P0 ;  /* 0xff800000238e7808 */ /* 0x000fe40004000000 */
[----:B------:R-:W-:Y:S02]  /*15170*/  ISETP.GE.AND P2, PT, R33, R239, PT ;  /* 0x000000ef2100720c */ /* 0x000fe40003f46270 */
[----:B------:R-:W-:-:S02]  /*15180*/  FSEL R146, R24, -INF , !P3 ;  /* 0xff80000018927808 */ /* 0x000fc40005800000 */
[----:B------:R-:W-:Y:S01]  /*15190*/  FSEL R145, R25, -INF , !P1 ;  /* 0xff80000019917808 */ /* 0x000fe20004800000 */
[C---:B------:R-:W-:Y:S01]  /*151a0*/  HMMA.16816.F32 R92, R172.reuse, R150, R92 ;  /* 0x00000096ac5c723c */ /* 0x040fe2000000185c */
[----:B------:R-:W-:Y:S02]  /*151b0*/  ISETP.GE.AND P0, PT, R32, R239, PT ;  /* 0x000000ef2000720c */ /* 0x000fe40003f06270 */
[C---:B------:R-:W-:Y:S02]  /*151c0*/  IADD3 R24, R0.reuse, 0x50, RZ ;  /* 0x0000005000187810 */ /* 0x040fe40007ffe0ff */
[----:B------:R-:W-:Y:S02]  /*151d0*/  IADD3 R25, R0, 0x51, RZ ;  /* 0x0000005100197810 */ /* 0x000fe40007ffe0ff */
[----:B------:R-:W-:Y:S01]  /*151e0*/  FSEL R150, R27, -INF , !P2 ;  /* 0xff8000001b967808 */ /* 0x000fe20005000000 */
[----:B------:R-:W-:Y:S01]  /*151f0*/  HMMA.16816.F32 R96, R172, R148, R96 ;  /* 0x00000094ac60723c */ /* 0x000fe20000001860 */
[----:B------:R-:W-:-:S02]  /*15200*/  FSEL R147, R20, -INF , !P5 ;  /* 0xff80000014937808 */ /* 0x000fc40006800000 */
[----:B------:R-:W-:Y:S02]  /*15210*/  FSEL R151, R22, -INF , !P4 ;  /* 0xff80000016977808 */ /* 0x000fe40006000000 */
[----:B------:R-:W-:Y:S02]  /*15220*/  ISETP.GE.AND P1, PT, R24, R165, PT ;  /* 0x000000a51800720c */ /* 0x000fe40003f26270 */
[----:B------:R-:W-:Y:S01]  /*15230*/  FSEL R149, R26, -INF , !P0 ;  /* 0xff8000001a957808 */ /* 0x000fe20004000000 */
[----:B------:R-:W-:Y:S01]  /*15240*/  HMMA.16816.F32 R176, R172, R188, R176 ;  /* 0x000000bcacb0723c */ /* 0x000fe200000018b0 */
[----:B------:R-:W-:Y:S02]  /*15250*/  ISETP.GE.AND P2, PT, R24, R239, PT ;  /* 0x000000ef1800720c */ /* 0x000fe40003f46270 */
[C---:B------:R-:W-:Y:S02]  /*15260*/  ISETP.GE.AND P5, PT, R25.reuse, R165, PT ;  /* 0x000000a51900720c */ /* 0x040fe40003fa6270 */
[----:B------:R-:W-:-:S02]  /*15270*/  ISETP.GE.AND P4, PT, R25, R239, PT ;  /* 0x000000ef1900720c */ /* 0x000fc40003f86270 */
[C---:B------:R-:W-:Y:S01]  /*15280*/  IADD3 R32, R0.reuse, 0x49, RZ ;  /* 0x0000004900207810 */ /* 0x040fe20007ffe0ff */
[----:B---3--:R-:W-:Y:S01]  /*15290*/  HMMA.16816.F32 R24, R184, R40, R8 ;  /* 0x00000028b818723c */ /* 0x008fe20000001808 */
[----:B------:R-:W2:Y:S01]  /*152a0*/  LDSM.16.M88.4 R8, [R224+0x4000] ;  /* 0x00400000e008783b */ /* 0x000ea20000000200 */
[----:B------:R-:W-:Y:S02]  /*152b0*/  IADD3 R20, R0, 0x58, RZ ;  /* 0x0000005800147810 */ /* 0x000fe40007ffe0ff */
[C---:B------:R-:W-:Y:S02]  /*152c0*/  ISETP.GE.AND P3, PT, R32.reuse, R165, PT ;  /* 0x000000a52000720c */ /* 0x040fe40003f66270 */
[----:B------:R-:W-:Y:S02]  /*152d0*/  ISETP.GE.AND P0, PT, R32, R239, PT ;  /* 0x000000ef2000720c */ /* 0x000fe40003f06270 */
[----:B------:R-:W-:Y:S01]  /*152e0*/  FSEL R148, R21, -INF , !P3 ;  /* 0xff80000015947808 */ /* 0x000fe20005800000 */
[----:B----4-:R-:W-:Y:S01]  /*152f0*/  HMMA.16816.F32 R112, R172, R156, R112 ;  /* 0x0000009cac70723c */ /* 0x010fe20000001870 */
[----:B------:R-:W-:-:S02]  /*15300*/  ISETP.GE.AND P3, PT, R20, R165, PT ;  /* 0x000000a51400720c */ /* 0x000fc40003f66270 */
[----:B------:R-:W-:-:S04]  /*15310*/  IADD3 R21, R0, 0x59, RZ ;  /* 0x0000005900157810 */ /* 0x000fc80007ffe0ff */
[----:B------:R-:W-:Y:S01]  /*15320*/  FSEL R156, R16, -INF , !P1 ;  /* 0xff800000109c7808 */ /* 0x000fe20004800000 */
[----:B------:R-:W-:Y:S01]  /*15330*/  HMMA.16816.F32 R108, R172, R158, R108 ;  /* 0x0000009eac6c723c */ /* 0x000fe2000000186c */
[----:B------:R-:W-:Y:S02]  /*15340*/  FSEL R157, R12, -INF , !P3 ;  /* 0xff8000000c9d7808 */ /* 0x000fe40005800000 */
[C---:B------:R-:W-:Y:S02]  /*15350*/  ISETP.GE.AND P1, PT, R21.reuse, R165, PT ;  /* 0x000000a51500720c */ /* 0x040fe40003f26270 */
[----:B------:R-:W-:Y:S02]  /*15360*/  IADD3 R12, R0, 0x68, RZ ;  /* 0x00000068000c7810 */ /* 0x000fe40007ffe0ff */
[----:B------:R-:W-:Y:S01]  /*15370*/  FSEL R159, R18, -INF , !P2 ;  /* 0xff800000129f7808 */ /* 0x000fe20005000000 */
[----:B------:R-:W-:Y:S01]  /*15380*/  HMMA.16816.F32 R4, R184, R42, R4 ;  /* 0x0000002ab804723c */ /* 0x000fe20000001804 */
[----:B------:R-:W-:-:S02]  /*15390*/  ISETP.GE.AND P2, PT, R21, R239, PT ;  /* 0x000000ef1500720c */ /* 0x000fc40003f46270 */
[----:B------:R-:W-:Y:S02]  /*153a0*/  FSEL R158, R13, -INF , !P1 ;  /* 0xff8000000d9e7808 */ /* 0x000fe40004800000 */
[----:B------:R-:W-:Y:S02]  /*153b0*/  ISETP.GE.AND P1, PT, R12, R165, PT ;  /* 0x000000a50c00720c */ /* 0x000fe40003f26270 */
[C---:B------:R-:W-:Y:S01]  /*153c0*/  IADD3 R16, R0.reuse, 0x60, RZ ;  /* 0x0000006000107810 */ /* 0x040fe20007ffe0ff */
[----:B------:R-:W-:Y:S01]  /*153d0*/  HMMA.16816.F32 R104, R172, R152, R104 ;  /* 0x00000098ac68723c */ /* 0x000fe20000001868 */
[----:B------:R-:W-:-:S06]  /*153e0*/  IADD3 R21, R0, 0x71, RZ ;  /* 0x0000007100157810 */ /* 0x000fcc0007ffe0ff */
[----:B------:R-:W-:Y:S01]  /*153f0*/  FSEL R152, R23, -INF , !P0 ;  /* 0xff80000017987808 */ /* 0x000fe20004000000 */
[----:B------:R-:W-:Y:S01]  /*15400*/  HMMA.16816.F32 R132, R172, R190, R132 ;  /* 0x000000beac84723c */ /* 0x000fe20000001884 */
[----:B------:R-:W-:Y:S02]  /*15410*/  ISETP.GE.AND P0, PT, R20, R239, PT ;  /* 0x000000ef1400720c */ /* 0x000fe40003f06270 */
[----:B------:R-:W-:-:S05]  /*15420*/  IADD3 R20, R0, 0x69, RZ ;  /* 0x0000006900147810 */ /* 0x000fca0007ffe0ff */
[C---:B------:R-:W-:Y:S07]  /*15430*/  HMMA.16816.F32 R128, R172.reuse, R168, R128 ;  /* 0x000000a8ac80723c */ /* 0x040fee0000001880 */
[----:B------:R-:W-:Y:S01]  /*15440*/  FSEL R169, R15, -INF , !P2 ;  /* 0xff8000000fa97808 */ /* 0x000fe20005000000 */
[----:B------:R-:W-:Y:S01]  /*15450*/  HMMA.16816.F32 R100, R172, R154, R100 ;  /* 0x0000009aac64723c */ /* 0x000fe20000001864 */
[----:B------:R-:W-:Y:S02]  /*15460*/  FSEL R168, R14, -INF , !P0 ;  /* 0xff8000000ea87808 */ /* 0x000fe40004000000 */
[----:B------:R-:W-:-:S02]  /*15470*/  ISETP.GE.AND P2, PT, R12, R239, PT ;  /* 0x000000ef0c00720c */ /* 0x000fc40003f46270 */
[----:B------:R-:W3:Y:S02]  /*15480*/  LDSM.16.M88.4 R12, [R224+0x4800] ;  /* 0x00480000e00c783b */ /* 0x000ee40000000200 */
[----:B------:R-:W-:Y:S01]  /*15490*/  FSEL R155, R17, -INF , !P5 ;  /* 0xff800000119b7808 */ /* 0x000fe20006800000 */
[C---:B------:R-:W-:Y:S01]  /*154a0*/  HMMA.16816.F32 R120, R172.reuse, R160, R120 ;  /* 0x000000a0ac78723c */ /* 0x040fe20000001878 */
[----:B------:R-:W-:Y:S02]  /*154b0*/  IADD3 R17, R0, 0x61, RZ ;  /* 0x0000006100117810 */ /* 0x000fe40007ffe0ff */
[CC--:B------:R-:W-:Y:S02]  /*154c0*/  ISETP.GE.AND P5, PT, R16.reuse, R165.reuse, PT ;  /* 0x000000a51000720c */ /* 0x0c0fe40003fa6270 */
[----:B------:R-:W-:Y:S02]  /*154d0*/  ISETP.GE.AND P3, PT, R17, R165, PT ;  /* 0x000000a51100720c */ /* 0x000fe40003f66270 */
[----:B------:R-:W-:Y:S01]  /*154e0*/  FSEL R160, R19, -INF , !P4 ;  /* 0xff80000013a07808 */ /* 0x000fe20006000000 */
[----:B------:R-:W-:Y:S01]  /*154f0*/  HMMA.16816.F32 R124, R172, R170, R124 ;  /* 0x000000aaac7c723c */ /* 0x000fe2000000187c */
[----:B------:R-:W-:-:S02]  /*15500*/  ISETP.GE.AND P4, PT, R16, R239, PT ;  /* 0x000000ef1000720c */ /* 0x000fc40003f86270 */
[-C--:B------:R-:W-:Y:S02]  /*15510*/  ISETP.GE.AND P0, PT, R17, R239.reuse, PT ;  /* 0x000000ef1100720c */ /* 0x080fe40003f06270 */
[----:B------:R-:W-:Y:S02]  /*15520*/  FSEL R183, R6, -INF , !P2 ;  /* 0xff80000006b77808 */ /* 0x000fe40005000000 */
[-C--:B------:R-:W-:Y:S01]  /*15530*/  ISETP.GE.AND P2, PT, R21, R239.reuse, PT ;  /* 0x000000ef1500720c */ /* 0x080fe20003f46270 */
[----:B-1----:R-:W-:Y:S07]  /*15540*/  HMMA.16816.F32 R16, R184, R28, R176 ;  /* 0x0000001cb810723c */ /* 0x002fee00000018b0 */
[----:B------:R-:W-:Y:S01]  /*15550*/  FSEL R178, R26, -INF , !P4 ;  /* 0xff8000001ab27808 */ /* 0x000fe20006000000 */
[----:B------:R-:W-:Y:S01]  /*15560*/  HMMA.16816.F32 R116, R172, R162, R116 ;  /* 0x000000a2ac74723c */ /* 0x000fe20000001874 */
[----:B------:R-:W-:-:S02]  /*15570*/  ISETP.GE.AND P4, PT, R20, R239, PT ;  /* 0x000000ef1400720c */ /* 0x000fc40003f86270 */
[----:B------:R-:W-:Y:S02]  /*15580*/  FSEL R179, R27, -INF , !P0 ;  /* 0xff8000001bb37808 */ /* 0x000fe40004000000 */
[----:B------:R-:W-:Y:S02]  /*15590*/  FSEL R195, R7, -INF , !P4 ;  /* 0xff80000007c37808 */ /* 0x000fe40006000000 */
[----:B------:R-:W-:Y:S01]  /*155a0*/  FSEL R174, R24, -INF , !P5 ;  /* 0xff80000018ae7808 */ /* 0x000fe20006800000 */
[----:B------:R-:W-:Y:S01]  /*155b0*/  HMMA.16816.F32 R132, R184, R30, R132 ;  /* 0x0000001eb884723c */ /* 0x000fe20000001884 */
[----:B------:R-:W-:Y:S02]  /*155c0*/  FSEL R175, R4, -INF , !P1 ;  /* 0xff80000004af7808 */ /* 0x000fe40004800000 */
[----:B------:R-:W-:Y:S02]  /*155d0*/  ISETP.GE.AND P5, PT, R20, R165, PT ;  /* 0x000000a51400720c */ /* 0x000fe40003fa6270 */
[----:B------:R-:W-:-:S02]  /*155e0*/  IADD3 R4, R0, 0x78, RZ ;  /* 0x0000007800047810 */ /* 0x000fc40007ffe0ff */
[----:B------:R-:W-:Y:S01]  /*155f0*/  FSEL R176, R5, -INF , !P5 ;  /* 0xff80000005b07808 */ /* 0x000fe20006800000 */
[C---:B--2---:R-:W-:Y:S01]  /*15600*/  HMMA.16816.F32 R128, R184.reuse, R8, R128 ;  /* 0x00000008b880723c */ /* 0x044fe20000001880 */
[C---:B------:R-:W-:Y:S02]  /*15610*/  ISETP.GE.AND P5, PT, R4.reuse, R165, PT ;  /* 0x000000a50400720c */ /* 0x040fe40003fa6270 */
[----:B------:R-:W-:Y:S02]  /*15620*/  ISETP.GE.AND P4, PT, R4, R239, PT ;  /* 0x000000ef0400720c */ /* 0x000fe40003f86270 */
[----:B------:R-:W1:Y:S01]  /*15630*/  LDSM.16.M88.4 R4, [R224+0x5000] ;  /* 0x00500000e004783b */ /* 0x000e620000000200 */
[----:B------:R-:W-:Y:S02]  /*15640*/  IADD3 R20, R0, 0x70, RZ ;  /* 0x0000007000147810 */ /* 0x000fe40007ffe0ff */
[----:B------:R-:W-:Y:S01]  /*15650*/  FSEL R173, R25, -INF , !P3 ;  /* 0xff80000019ad7808 */ /* 0x000fe20005800000 */
[----:B------:R-:W-:Y:S01]  /*15660*/  HMMA.16816.F32 R124, R184, R10, R124 ;  /* 0x0000000ab87c723c */ /* 0x000fe2000000187c */
[----:B------:R-:W-:-:S02]  /*15670*/  ISETP.GE.AND P3, PT, R20, R165, PT ;  /* 0x000000a51400720c */ /* 0x000fc40003f66270 */
[----:B------:R-:W-:Y:S02]  /*15680*/  ISETP.GE.AND P0, PT, R20, R239, PT ;  /* 0x000000ef1400720c */ /* 0x000fe40003f06270 */
[----:B------:R-:W-:Y:S02]  /*15690*/  IADD3 R8, R0, 0x79, RZ ;  /* 0x0000007900087810 */ /* 0x000fe40007ffe0ff */
[----:B------:R-:W-:Y:S01]  /*156a0*/  FSEL R194, R16, -INF , !P3 ;  /* 0xff80000010c27808 */ /* 0x000fe20005800000 */
[----:B---3--:R-:W-:Y:S01]  /*156b0*/  HMMA.16816.F32 R120, R184, R12, R120 ;  /* 0x0000000cb878723c */ /* 0x008fe20000001878 */
[----:B------:R-:W-:Y:S02]  /*156c0*/  FSEL R188, R18, -INF , !P0 ;  /* 0xff80000012bc7808 */ /* 0x000fe40004000000 */
[-C--:B------:R-:W-:Y:S02]  /*156d0*/  ISETP.GE.AND P1, PT, R21, R165.reuse, PT ;  /* 0x000000a51500720c */ /* 0x080fe40003f26270 */
[----:B------:R-:W-:-:S02]  /*156e0*/  ISETP.GE.AND P3, PT, R8, R165, PT ;  /* 0x000000a50800720c */ /* 0x000fc40003f66270 */
[----:B------:R-:W-:Y:S01]  /*156f0*/  ISETP.GE.AND P0, PT, R8, R239, PT ;  /* 0x000000ef0800720c */ /* 0x000fe20003f06270 */
[----:B------:R-:W-:Y:S01]  /*15700*/  HMMA.16816.F32 R116, R184, R14, R116 ;  /* 0x0000000eb874723c */ /* 0x000fe20000001874 */
[----:B------:R-:W-:Y:S02]  /*15710*/  IADD3 R8, R0, 0x80, RZ ;  /* 0x0000008000087810 */ /* 0x000fe40007ffe0ff */
[----:B------:R-:W-:Y:S02]  /*15720*/  FSEL R191, R17, -INF , !P1 ;  /* 0xff80000011bf7808 */ /* 0x000fe40004800000 */
[----:B------:R-:W-:Y:S02]  /*15730*/  FSEL R182, R19, -INF , !P2 ;  /* 0xff80000013b67808 */ /* 0x000fe40005000000 */
[C---:B------:R-:W-:Y:S02]  /*15740*/  ISETP.GE.AND P1, PT, R8.reuse, R165, PT ;  /* 0x000000a50800720c */ /* 0x040fe40003f26270 */
[----:B------:R-:W-:-:S02]  /*15750*/  ISETP.GE.AND P2, PT, R8, R239, PT ;  /* 0x000000ef0800720c */ /* 0x000fc40003f46270 */
[C---:B------:R-:W-:Y:S02]  /*15760*/  IADD3 R9, R0.reuse, 0x81, RZ ;  /* 0x0000008100097810 */ /* 0x040fe40007ffe0ff */
        /* <DEDUP_REMOVED lines=13> */
[C---:B------:R-:W-:Y:S01]  /*15840*/  ISETP.GE.AND P1, PT, R12.reuse, R165, PT ;  /* 0x000000a50c00720c */ /* 0x040fe20003f26270 */
[----:B------:R-:W1:Y:S01]  /*15850*/  LDSM.16.M88.4 R8, [R224+0x5800] ;  /* 0x00580000e008783b */ /* 0x000e620000000200 */
[----:B------:R-:W-:Y:S02]  /*15860*/  ISETP.GE.AND P2, PT, R12, R239, PT ;  /* 0x000000ef0c00720c */ /* 0x000fe40003f46270 */
[----:B------:R-:W-:Y:S02]  /*15870*/  IADD3 R12, R0, 0x90, RZ ;  /* 0x00000090000c7810 */ /* 0x000fe40007ffe0ff */
[----:B------:R-:W-:Y:S02]  /*15880*/  FSEL R172, R129, -INF , !P5 ;  /* 0xff80000081ac7808 */ /* 0x000fe40006800000 */
[----:B------:R-:W-:-:S02]  /*15890*/  FSEL R162, R131, -INF , !P4 ;  /* 0xff80000083a27808 */ /* 0x000fc40006000000 */
        /* <DEDUP_REMOVED lines=12> */
[----:B------:R-:W2:Y:S01]  /*15960*/  LDSM.16.M88.4 R12, [R224+0x6000] ;  /* 0x00600000e00c783b */ /* 0x000ea20000000200 */
[----:B------:R-:W-:Y:S02]  /*15970*/  IADD3 R4, R0, 0x99, RZ ;  /* 0x0000009900047810 */ /* 0x000fe40007ffe0ff */
[----:B------:R-:W-:Y:S02]  /*15980*/  FSEL R153, R120, -INF , !P5 ;  /* 0xff80000078997808 */ /* 0x000fe40006800000 */
[----:B------:R-:W-:Y:S02]  /*15990*/  FSEL R39, R122, -INF , !P4 ;  /* 0xff8000007a277808 */ /* 0x000fe40006000000 */
[C---:B------:R-:W-:Y:S01]  /*159a0*/  ISETP.GE.AND P5, PT, R4.reuse, R165, PT ;  /* 0x000000a50400720c */ /* 0x040fe20003fa6270 */
[----:B-1----:R-:W-:Y:S01]  /*159b0*/  HMMA.16816.F32 R104, R184, R8, R104 ;  /* 0x00000008b868723c */ /* 0x002fe20000001868 */
[----:B------:R-:W-:Y:S02]  /*159c0*/  ISETP.GE.AND P4, PT, R4, R239, PT ;  /* 0x000000ef0400720c */ /* 0x000fe40003f86270 */
[----:B------:R-:W-:-:S02]  /*159d0*/  IADD3 R16, R0, 0xa0, RZ ;  /* 0x000000a000107810 */ /* 0x000fc40007ffe0ff */
[----:B------:R-:W-:Y:S02]  /*159e0*/  FSEL R138, R121, -INF , !P3 ;  /* 0xff800000798a7808 */ /* 0x000fe40005800000 */
[----:B------:R-:W-:Y:S01]  /*159f0*/  FSEL R38, R123, -INF , !P0 ;  /* 0xff8000007b267808 */ /* 0x000fe20004000000 */
[----:B------:R-:W-:Y:S01]  /*15a00*/  HMMA.16816.F32 R4, R184, R6, R108 ;  /* 0x00000006b804723c */ /* 0x000fe2000000186c */
        /* <DEDUP_REMOVED lines=12> */
[----:B------:R-:W1:Y:S01]  /*15ad0*/  LDSM.16.M88.4 R16, [R224+0x6800] ;  /* 0x00680000e010783b */ /* 0x000e620000000200 */
[----:B------:R-:W-:Y:S02]  /*15ae0*/  IADD3 R8, R0, 0xa9, RZ ;  /* 0x000000a900087810 */ /* 0x000fe40007ffe0ff */
[----:B------:R-:W-:Y:S02]  /*15af0*/  FSEL R63, R112, -INF , !P3 ;  /* 0xff800000703f7808 */ /* 0x000fe40005800000 */
[----:B------:R-:W-:Y:S02]  /*15b00*/  FSEL R60, R114, -INF , !P0 ;  /* 0xff800000723c7808 */ /* 0x000fe40004000000 */
[----:B------:R-:W-:-:S02]  /*15b10*/  ISETP.GE.AND P3, PT, R8, R165, PT ;  /* 0x000000a50800720c */ /* 0x000fc40003f66270 */
[----:B------:R-:W-:Y:S02]  /*15b20*/  ISETP.GE.AND P0, PT, R8, R239, PT ;  /* 0x000000ef0800720c */ /* 0x000fe40003f06270 */
[C---:B------:R-:W-:Y:S01]  /*15b30*/  IADD3 R20, R0.reuse, 0xb0, RZ ;  /* 0x000000b000147810 */ /* 0x040fe20007ffe0ff */
[----:B------:R-:W-:Y:S01]  /*15b40*/  HMMA.16816.F32 R8, R184, R10, R100 ;  /* 0x0000000ab808723c */ /* 0x000fe20000001864 */
[----:B------:R-:W-:Y:S02]  /*15b50*/  IADD3 R21, R0, 0xb1, RZ ;  /* 0x000000b100157810 */ /* 0x000fe40007ffe0ff */
[----:B------:R-:W-:Y:S02]  /*15b60*/  FSEL R62, R113, -INF , !P1 ;  /* 0xff800000713e7808 */ /* 0x000fe40004800000 */
[----:B------:R-:W-:Y:S02]  /*15b70*/  FSEL R66, R115, -INF , !P2 ;  /* 0xff80000073427808 */ /* 0x000fe40005000000 */
[----:B------:R-:W-:-:S02]  /*15b80*/  FSEL R101, R4, -INF , !P5 ;  /* 0xff80000004657808 */ /* 0x000fc40006800000 */
[----:B------:R-:W-:Y:S02]  /*15b90*/  IADD3 R4, R0, 0xb8, RZ ;  /* 0x000000b800047810 */ /* 0x000fe40007ffe0ff */
[----:B------:R-:W-:Y:S02]  /*15ba0*/  FSEL R65, R6, -INF , !P4 ;  /* 0xff80000006417808 */ /* 0x000fe40006000000 */
[C---:B------:R-:W-:Y:S02]  /*15bb0*/  ISETP.GE.AND P1, PT, R20.reuse, R165, PT ;  /* 0x000000a51400720c */ /* 0x040fe40003f26270 */
[----:B------:R-:W-:Y:S02]  /*15bc0*/  ISETP.GE.AND P2, PT, R20, R239, PT ;  /* 0x000000ef1400720c */ /* 0x000fe40003f46270 */
[C---:B------:R-:W-:Y:S02]  /*15bd0*/  ISETP.GE.AND P5, PT, R21.reuse, R165, PT ;  /* 0x000000a51500720c */ /* 0x040fe40003fa6270 */
[----:B------:R-:W-:-:S02]  /*15be0*/  ISETP.GE.AND P4, PT, R21, R239, PT ;  /* 0x000000ef1500720c */ /* 0x000fc40003f86270 */
[----:B--2---:R-:W-:Y:S01]  /*15bf0*/  HMMA.16816.F32 R20, R184, R12, R96 ;  /* 0x0000000cb814723c */ /* 0x004fe20000001860 */
[----:B------:R-:W-:Y:S02]  /*15c00*/  FSEL R100, R5, -INF , !P3 ;  /* 0xff80000005647808 */ /* 0x000fe40005800000 */
[----:B------:R-:W-:Y:S02]  /*15c10*/  ISETP.GE.AND P3, PT, R4, R165, PT ;  /* 0x000000a50400720c */ /* 0x000fe40003f66270 */
[----:B------:R-:W-:Y:S02]  /*15c20*/  IADD3 R24, R0, 0xc0, RZ ;  /* 0x000000c000187810 */ /* 0x000fe40007ffe0ff */
[----:B------:R-:W-:Y:S02]  /*15c30*/  FSEL R97, R7, -INF , !P0 ;  /* 0xff80000007617808 */ /* 0x000fe40004000000 */
[----:B------:R-:W-:Y:S02]  /*15c40*/  ISETP.GE.AND P0, PT, R4, R239, PT ;  /* 0x000000ef0400720c */ /* 0x000fe40003f06270 */
[----:B------:R-:W2:Y:S01]  /*15c50*/  LDSM.16.M88.4 R4, [R224+0x7000] ;  /* 0x00700000e004783b */ /* 0x000ea20000000200 */
[----:B------:R-:W-:-:S02]  /*15c60*/  IADD3 R12, R0, 0xb9, RZ ;  /* 0x000000b9000c7810 */ /* 0x000fc40007ffe0ff */
[----:B------:R-:W-:Y:S02]  /*15c70*/  FSEL R99, R104, -INF , !P1 ;  /* 0xff80000068637808 */ /* 0x000fe40004800000 */
[----:B------:R-:W-:Y:S02]  /*15c80*/  FSEL R96, R106, -INF , !P2 ;  /* 0xff8000006a607808 */ /* 0x000fe40005000000 */
[C---:B------:R-:W-:Y:S02]  /*15c90*/  ISETP.GE.AND P1, PT, R12.reuse, R165, PT ;  /* 0x000000a50c00720c */ /* 0x040fe40003f26270 */
[----:B------:R-:W-:Y:S02]  /*15ca0*/  ISETP.GE.AND P2, PT, R12, R239, PT ;  /* 0x000000ef0c00720c */ /* 0x000fe40003f46270 */
[----:B------:R-:W-:Y:S01]  /*15cb0*/  HMMA.16816.F32 R12, R184, R14, R92 ;  /* 0x0000000eb80c723c */ /* 0x000fe2000000185c */
[----:B------:R-:W-:Y:S02]  /*15cc0*/  IADD3 R25, R0, 0xc1, RZ ;  /* 0x000000c100197810 */ /* 0x000fe40007ffe0ff */
[----:B------:R-:W-:-:S02]  /*15cd0*/  FSEL R98, R105, -INF , !P5 ;  /* 0xff80000069627808 */ /* 0x000fc40006800000 */
[----:B------:R-:W-:Y:S02]  /*15ce0*/  ISETP.GE.AND P5, PT, R24, R165, PT ;  /* 0x000000a51800720c */ /* 0x000fe40003fa6270 */
[----:B------:R-:W-:Y:S02]  /*15cf0*/  FSEL R93, R107, -INF , !P4 ;  /* 0xff8000006b5d7808 */ /* 0x000fe40006000000 */
[----:B------:R-:W-:Y:S02]  /*15d00*/  FSEL R95, R8, -INF , !P3 ;  /* 0xff800000085f7808 */ /* 0x000fe40005800000 */
[----:B------:R-:W-:Y:S02]  /*15d10*/  FSEL R94, R9, -INF , !P1 ;  /* 0xff800000095e7808 */ /* 0x000fe40004800000 */
[----:B------:R-:W-:Y:S02]  /*15d20*/  ISETP.GE.AND P4, PT, R24, R239, PT ;  /* 0x000000ef1800720c */ /* 0x000fe40003f86270 */
[----:B------:R-:W-:-:S02]  /*15d30*/  IADD3 R8, R0, 0xc8, RZ ;  /* 0x000000c800087810 */ /* 0x000fc40007ffe0ff */
[----:B------:R-:W-:Y:S02]  /*15d40*/  IADD3 R9, R0, 0xc9, RZ ;  /* 0x000000c900097810 */ /* 0x000fe40007ffe0ff */
[----:B------:R-:W-:Y:S02]  /*15d50*/  FSEL R92, R10, -INF , !P0 ;  /* 0xff8000000a5c7808 */ /* 0x000fe40004000000 */
[C---:B------:R-:W-:Y:S02]  /*15d60*/  ISETP.GE.AND P3, PT, R25.reuse, R165, PT ;  /* 0x000000a51900720c */ /* 0x040fe40003f66270 */
[----:B------:R-:W-:Y:S02]  /*15d70*/  ISETP.GE.AND P0, PT, R25, R239, PT ;  /* 0x000000ef1900720c */ /* 0x000fe40003f06270 */
[----:B-1----:R-:W-:Y:S01]  /*15d80*/  HMMA.16816.F32 R24, R184, R16, R88 ;  /* 0x00000010b818723c */ /* 0x002fe20000001858 */
[----:B------:R-:W-:-:S06]  /*15d90*/  ISETP.GE.AND P1, PT, R8, R165, PT ;  /* 0x000000a50800720c */ /* 0x000fcc0003f26270 */
[----:B------:R-:W-:Y:S01]  /*15da0*/  FSEL R89, R11, -INF , !P2 ;  /* 0xff8000000b597808 */ /* 0x000fe20005000000 */
[----:B------:R-:W-:Y:S01]  /*15db0*/  HMMA.16816.F32 R16, R184, R18, R84 ;  /* 0x00000012b810723c */ /* 0x000fe20000001854 */
[----:B------:R-:W-:Y:S02]  /*15dc0*/  FSEL R91, R20, -INF , !P5 ;  /* 0xff800000145b7808 */ /* 0x000fe40006800000 */
[----:B------:R-:W-:Y:S02]  /*15dd0*/  FSEL R88, R22, -INF , !P4 ;  /* 0xff80000016587808 */ /* 0x000fe40006000000 */
[----:B------:R-:W-:Y:S02]  /*15de0*/  ISETP.GE.AND P2, PT, R8, R239, PT ;  /* 0x000000ef0800720c */ /* 0x000fe40003f46270 */
[C---:B------:R-:W-:Y:S02]  /*15df0*/  ISETP.GE.AND P5, PT, R9.reuse, R165, PT ;  /* 0x000000a50900720c */ /* 0x040fe40003fa6270 */
[----:B------:R-:W-:-:S02]  /*15e00*/  ISETP.GE.AND P4, PT, R9, R239, PT ;  /* 0x000000ef0900720c */ /* 0x000fc40003f86270 */
[----:B------:R-:W1:Y:S01]  /*15e10*/  LDSM.16.M88.4 R8, [R224+0x7800] ;  /* 0x00780000e008783b */ /* 0x000e620000000200 */
[----:B------:R-:W-:Y:S01]  /*15e20*/  FSEL R90, R21, -INF , !P3 ;  /* 0xff800000155a7808 */ /* 0x000fe20005800000 */
[----:B------:R-:W-:-:S04]  /*15e30*/  DEPBAR.LE SB0, 0x0 ;  /* 0x000080000000791a */ /* 0x000fc80000000000 */
[C---:B------:R-:W-:Y:S02]  /*15e40*/  IADD3 R20, R0.reuse, 0xd0, RZ ;  /* 0x000000d000147810 */ /* 0x040fe40007ffe0ff */
[----:B------:R-:W-:Y:S02]  /*15e50*/  IADD3 R21, R0, 0xd1, RZ ;  /* 0x000000d100157810 */ /* 0x000fe40007ffe0ff */
[----:B------:R-:W-:Y:S02]  /*15e60*/  FSEL R85, R23, -INF , !P0 ;  /* 0xff80000017557808 */ /* 0x000fe40004000000 */
[----:B------:R-:W-:Y:S02]  /*15e70*/  FSEL R87, R12, -INF , !P1 ;  /* 0xff8000000c577808 */ /* 0x000fe40004800000 */
[----:B------:R-:W-:Y:S01]  /*15e80*/  FSEL R84, R14, -INF , !P2 ;  /* 0xff8000000e547808 */ /* 0x000fe20005000000 */
[----:B------:R-:W-:Y:S01]  /*15e90*/  BAR.SYNC.DEFER_BLOCKING 0x0 ;  /* 0x0000000000007b1d */ /* 0x000fe20000010000 */
[----:B------:R-:W-:-:S02]  /*15ea0*/  ISETP.GE.AND P3, PT, R20, R165, PT ;  /* 0x000000a51400720c */ /* 0x000fc40003f66270 */
[----:B------:R-:W-:Y:S02]  /*15eb0*/  ISETP.GE.AND P0, PT, R20, R239, PT ;  /* 0x000000ef1400720c */ /* 0x000fe40003f06270 */
[C---:B------:R-:W-:Y:S02]  /*15ec0*/  ISETP.GE.AND P1, PT, R21.reuse, R165, PT ;  /* 0x000000a51500720c */ /* 0x040fe40003f26270 */
[----:B------:R-:W-:Y:S02]  /*15ed0*/  ISETP.GE.AND P2, PT, R21, R239, PT ;  /* 0x000000ef1500720c */ /* 0x000fe40003f46270 */
[----:B--2---:R-:W-:Y:S01]  /*15ee0*/  HMMA.16816.F32 R20, R184, R4, R80 ;  /* 0x00000004b814723c */ /* 0x004fe20000001850 */
[----:B------:R-:W-:Y:S02]  /*15ef0*/  IADD3 R12, R0, 0xd8, RZ ;  /* 0x000000d8000c7810 */ /* 0x000fe40007ffe0ff */
[----:B------:R-:W-:Y:S02]  /*15f00*/  FSEL R86, R13, -INF , !P5 ;  /* 0xff8000000d567808 */ /* 0x000fe40006800000 */
[----:B------:R-:W-:-:S02]  /*15f10*/  ISETP.GE.AND P5, PT, R12, R165, PT ;  /* 0x000000a50c00720c */ /* 0x000fc40003fa6270 */
[----:B------:R-:W-:Y:S02]  /*15f20*/  IADD3 R4, R0, 0xd9, RZ ;  /* 0x000000d900047810 */ /* 0x000fe40007ffe0ff */
[----:B------:R-:W-:Y:S02]  /*15f30*/  FSEL R83, R24, -INF , !P3 ;  /* 0xff80000018537808 */ /* 0x000fe40005800000 */
[----:B------:R-:W-:Y:S02]  /*15f40*/  FSEL R80, R26, -INF , !P0 ;  /* 0xff8000001a507808 */ /* 0x000fe40004000000 */
[C---:B------:R-:W-:Y:S02]  /*15f50*/  ISETP.GE.AND P3, PT, R4.reuse, R165, PT ;  /* 0x000000a50400720c */ /* 0x040fe40003f66270 */
[-C--:B------:R-:W-:Y:S02]  /*15f60*/  ISETP.GE.AND P0, PT, R4, R239.reuse, PT ;  /* 0x000000ef0400720c */ /* 0x080fe40003f06270 */
[----:B------:R-:W-:Y:S01]  /*15f70*/  FSEL R81, R15, -INF , !P4 ;  /* 0xff8000000f517808 */ /* 0x000fe20006000000 */
[----:B------:R-:W-:Y:S01]  /*15f80*/  HMMA.16816.F32 R4, R184, R6, R76 ;  /* 0x00000006b804723c */ /* 0x000fe2000000184c */
[----:B------:R-:W-:-:S02]  /*15f90*/  ISETP.GE.AND P4, PT, R12, R239, PT ;  /* 0x000000ef0c00720c */ /* 0x000fc40003f86270 */
[----:B------:R-:W-:Y:S02]  /*15fa0*/  IADD3 R12, R0, 0xe0, RZ ;  /* 0x000000e0000c7810 */ /* 0x000fe40007ffe0ff */
[----:B------:R-:W-:Y:S02]  /*15fb0*/  FSEL R82, R25, -INF , !P1 ;  /* 0xff80000019527808 */ /* 0x000fe40004800000 */
[----:B------:R-:W-:Y:S02]  /*15fc0*/  FSEL R78, R27, -INF , !P2 ;  /* 0xff8000001b4e7808 */ /* 0x000fe40005000000 */
        /* <DEDUP_REMOVED lines=12> */
[----:B-1----:R-:W-:Y:S01]  /*16090*/  HMMA.16816.F32 R12, R184, R8, R72 ;  /* 0x00000008b80c723c */ /* 0x002fe20000001848 */
[----:B------:R-:W-:Y:S02]  /*160a0*/  IADD3 R16, R0, 0xe9, RZ ;  /* 0x000000e900107810 */ /* 0x000fe40007ffe0ff */
[----:B------:R-:W-:Y:S02]  /*160b0*/  FSEL R76, R19, -INF , !P0 ;  /* 0xff800000134c7808 */ /* 0x000fe40004000000 */
[----:B------:R-:W-:-:S02]  /*160c0*/  ISETP.GE.AND P0, PT, R16, R239, PT ;  /* 0x000000ef1000720c */ /* 0x000fc40003f06270 */
[----:B------:R-:W-:Y:S02]  /*160d0*/  IADD3 R8, R0, 0xf0, RZ ;  /* 0x000000f000087810 */ /* 0x000fe40007ffe0ff */
[----:B------:R-:W-:Y:S02]  /*160e0*/  FSEL R73, R22, -INF , !P2 ;  /* 0xff80000016497808 */ /* 0x000fe40005000000 */
[----:B------:R-:W-:Y:S02]  /*160f0*/  FSEL R75, R21, -INF , !P5 ;  /* 0xff800000154b7808 */ /* 0x000fe40006800000 */
[-C--:B------:R-:W-:Y:S02]  /*16100*/  ISETP.GE.AND P2, PT, R16, R165.reuse, PT ;  /* 0x000000a51000720c */ /* 0x080fe40003f46270 */
[----:B------:R-:W-:Y:S02]  /*16110*/  ISETP.GE.AND P5, PT, R8, R165, PT ;  /* 0x000000a50800720c */ /* 0x000fe40003fa6270 */
[----:B------:R-:W-:-:S02]  /*16120*/  IADD3 R16, R0, 0xf1, RZ ;  /* 0x000000f100107810 */ /* 0x000fc40007ffe0ff */
[----:B------:R-:W-:Y:S02]  /*16130*/  FSEL R74, R4, -INF , !P3 ;  /* 0xff800000044a7808 */ /* 0x000fe40005800000 */
[----:B------:R-:W-:Y:S02]  /*16140*/  P2R R4, PR, RZ, 0x20 ;  /* 0x00000020ff047803 */ /* 0x000fe40000000000 */
[----:B------:R-:W-:Y:S02]  /*16150*/  ISETP.GE.AND P6, PT, R8, R239, PT ;  /* 0x000000ef0800720c */ /* 0x000fe40003fc6270 */
[----:B------:R-:W-:Y:S01]  /*16160*/  ISETP.GE.AND P3, PT, R16, R165, PT ;  /* 0x000000a51000720c */ /* 0x000fe20003f66270 */
[----:B------:R-:W-:Y:S01]  /*16170*/  HMMA.16816.F32 R8, R184, R10, R68 ;  /* 0x0000000ab808723c */ /* 0x000fe20000001844 */
[----:B------:R-:W-:Y:S02]  /*16180*/  FSEL R72, R23, -INF , !P4 ;  /* 0xff80000017487808 */ /* 0x000fe40006000000 */
[----:B------:R-:W-:-:S02]  /*16190*/  ISETP.NE.AND P4, PT, R213, RZ, PT ;  /* 0x000000ffd500720c */ /* 0x000fc40003f85270 */
[----:B------:R-:W-:Y:S02]  /*161a0*/  ISETP.GE.AND P5, PT, R16, R239, PT ;  /* 0x000000ef1000720c */ /* 0x000fe40003fa6270 */
[----:B------:R-:W-:Y:S02]  /*161b0*/  FSEL R69, R6, -INF , !P1 ;  /* 0xff80000006457808 */ /* 0x000fe40004800000 */
[----:B------:R-:W-:Y:S02]  /*161c0*/  ISETP.NE.AND P1, PT, R4, RZ, PT ;  /* 0x000000ff0400720c */ /* 0x000fe40003f25270 */
[----:B------:R-:W-:Y:S02]  /*161d0*/  P2R R4, PR, RZ, 0x8 ;  /* 0x00000008ff047803 */ /* 0x000fe40000000000 */
[----:B------:R-:W-:Y:S02]  /*161e0*/  FSEL R68, R7, -INF , !P0 ;  /* 0xff80000007447808 */ /* 0x000fe40004000000 */
[----:B------:R-:W-:-:S02]  /*161f0*/  ISETP.NE.AND P0, PT, R4, RZ, PT ;  /* 0x000000ff0400720c */ /* 0x000fc40003f05270 */
[----:B------:R-:W-:Y:S02]  /*16200*/  FSEL R4, R67, -INF , !P4 ;  /* 0xff80000043047808 */ /* 0x000fe40006000000 */
[----:B------:R-:W-:Y:S02]  /*16210*/  FSEL R67, R15, -INF , !P5 ;  /* 0xff8000000f437808 */ /* 0x000fe40006800000 */
[----:B------:R-:W-:Y:S02]  /*16220*/  ISETP.GE.AND P5, PT, R36, 0x2, PT ;  /* 0x000000022400780c */ /* 0x000fe40003fa6270 */
[----:B------:R-:W-:Y:S02]  /*16230*/  FSEL R70, R5, -INF , !P2 ;  /* 0xff80000005467808 */ /* 0x000fe40005000000 */
[C---:B------:R-:W-:Y:S02]  /*16240*/  IADD3 R5, R0.reuse, 0xf8, RZ ;  /* 0x000000f800057810 */ /* 0x040fe40007ffe0ff */
[----:B------:R-:W-:-:S02]  /*16250*/  ISETP.GE.AND P4, PT, R0, R165, PT ;  /* 0x000000a50000720c */ /* 0x000fc40003f86270 */
[----:B------:R-:W-:Y:S02]  /*16260*/  IADD3 R0, R0, 0xf9, RZ ;  /* 0x000000f900007810 */ /* 0x000fe40007ffe0ff */
[----:B------:R-:W-:Y:S02]  /*16270*/  FSEL R105, R12, -INF , !P1 ;  /* 0xff8000000c697808 */ /* 0x000fe40004800000 */
[----:B------:R-:W-:Y:S02]  /*16280*/  FSEL R104, R13, -INF , !P0 ;  /* 0xff8000000d687808 */ /* 0x000fe40004000000 */
[C---:B------:R-:W-:Y:S02]  /*16290*/  ISETP.GE.AND P3, PT, R5.reuse, R165, PT ;  /* 0x000000a50500720c */ /* 0x040fe40003f66270 */
[----:B------:R-:W-:Y:S02]  /*162a0*/  ISETP.GE.AND P1, PT, R5, R239, PT ;  /* 0x000000ef0500720c */ /* 0x000fe40003f26270 */
[----:B------:R-:W-:-:S02]  /*162b0*/  ISETP.GE.AND P2, PT, R0, R165, PT ;  /* 0x000000a50000720c */ /* 0x000fc40003f46270 */
[----:B------:R-:W-:Y:S02]  /*162c0*/  ISETP.GE.AND P0, PT, R0, R239, PT ;  /* 0x000000ef0000720c */ /* 0x000fe40003f06270 */
[----:B------:R-:W-:Y:S02]  /*162d0*/  FSEL R0, R64, -INF , !P4 ;  /* 0xff80000040007808 */ /* 0x000fe40006000000 */
[----:B------:R-:W-:Y:S02]  /*162e0*/  FSEL R71, R14, -INF , !P6 ;  /* 0xff8000000e477808 */ /* 0x000fe40007000000 */
[----:B------:R-:W-:Y:S02]  /*162f0*/  FSEL R109, R8, -INF , !P3 ;  /* 0xff800000086d7808 */ /* 0x000fe40005800000 */
[----:B------:R-:W-:Y:S02]  /*16300*/  FSEL R106, R10, -INF , !P1 ;  /* 0xff8000000a6a7808 */ /* 0x000fe40004800000 */
[----:B------:R-:W-:-:S02]  /*16310*/  FSEL R107, R9, -INF , !P2 ;  /* 0xff800000096b7808 */ /* 0x000fc40005000000 */
[----:B------:R-:W-:Y:S01]  /*16320*/  FSEL R64, R11, -INF , !P0 ;  /* 0xff8000000b407808 */ /* 0x000fe20004000000 */
[----:B------:R-:W-:Y:S05]  /*16330*/  @!P5 BRA `(.L_x_2673) ;  /* 0x000007900000d947 */ /* 0x000fea0003800000 */
[----:B------:R-:W-:-:S13]  /*16340*/  LOP3.LUT P6, RZ, R236, 0x400, RZ, 0xc0, !PT ;  /* 0x00000400ecff7812 */ /* 0x000fda00078cc0ff */
[----:B------:R-:W-:Y:S05]  /*16350*/  @!P6 BRA `(.L_x_2674) ;  /* 0x000003a00000e947 */ /* 0x000fea0003800000 */
[----:B------:R-:W-:Y:S02]  /*16360*/  IABS R5, c[0x0][0x2d0] ;  /* 0x0000b40000057a13 */ /* 0x000fe40000000000 */
[C---:B------:R-:W-:Y:S02]  /*16370*/  IADD3 R11, R2.reuse, -0x100, RZ ;  /* 0xffffff00020b7810 */ /* 0x040fe40007ffe0ff */
[----:B------:R-:W1:Y:S01]  /*16380*/  I2F.RP R12, R5 ;  /* 0x00000005000c7306 */ /* 0x000e620000209400 */
[----:B------:R-:W-:Y:S02]  /*16390*/  IABS R9, R2 ;  /* 0x0000000200097213 */ /* 0x000fe40000000000 */
[----:B------:R-:W-:Y:S02]  /*163a0*/  IABS R7, R11 ;  /* 0x0000000b00077213 */ /* 0x000fe40000000000 */
[----:B------:R-:W-:Y:S02]  /*163b0*/  LOP3.LUT R2, R2, c[0x0][0x2d0], RZ, 0x3c, !PT ;  /* 0x0000b40002027a12 */ /* 0x000fe400078e3cff */
[----:B------:R-:W-:-:S02]  /*163c0*/  LOP3.LUT R11, R11, c[0x0][0x2d0], RZ, 0x3c, !PT ;  /* 0x0000b4000b0b7a12 */ /* 0x000fc400078e3cff */
        /* <DEDUP_REMOVED lines=22> */
[----:B------:R-:W-:Y:S02]  /*16530*/  @!P1 IADD3 R10, R10, 0x1, RZ ;  /* 0x000000010a0a9810 */ /* 0x000fe40007ffe0ff */
[----:B------:R-:W-:-:S02]  /*16540*/  ISETP.NE.AND P1, PT, RZ, c[0x0][0x2d0], PT ;  /* 0x0000b400ff007a0c */ /* 0x000fc40003f25270 */
[----:B------:R-:W-:-:S05]  /*16550*/  LOP3.LUT R6, RZ, c[0x0][0x2d0], RZ, 0x33, !PT ;  /* 0x0000b400ff067a12 */ /* 0x000fca00078e33ff */
        /* <DEDUP_REMOVED lines=26> */
.L_x_2674:
[----:B------:R-:W-:-:S05]  /*16700*/  IMAD.MOV.U32 R8, RZ, RZ, c[0x0][0x198] ;  /* 0x00006600ff087624 */ /* 0x000fca00078e00ff */
[----:B------:R-:W-:-:S04]  /*16710*/  LEA R8, -R8, RZ, 0x8 ;  /* 0x000000ff08087211 */ /* 0x000fc800078e41ff */
[----:B------:R-:W-:Y:S02]  /*16720*/  SHF.R.S32.HI R5, RZ, 0x1f, R8 ;  /* 0x0000001fff057819 */ /* 0x000fe40000011408 */
.L_x_2675:
[----:B------:R-:W-:Y:S01]  /*16730*/  ULDC.64 UR4, c[0x0][0x198] ;  /* 0x0000660000047ab9 */ /* 0x000fe20000000a00 */
[C---:B------:R-:W-:Y:S01]  /*16740*/  LEA R238, P0, R8.reuse, R238, 0x1 ;  /* 0x000000ee08ee7211 */ /* 0x040fe200078008ff */
[----:B------:R-:W-:Y:S02]  /*16750*/  USHF.L.U32 UR9, UR4, 0x5, URZ ;  /* 0x0000000504097899 */ /* 0x000fe4000800063f */
[----:B------:R-:W-:Y:S01]  /*16760*/  UMOV UR8, 0x5 ;  /* 0x0000000500087882 */ /* 0x000fe20000000000 */
[----:B------:R-:W-:Y:S01]  /*16770*/  LEA.HI.X R237, R8, R237, R5, 0x1, P0 ;  /* 0x000000ed08ed7211 */ /* 0x000fe200000f0c05 */
[----:B------:R-:W-:Y:S01]  /*16780*/  USHF.L.U64.HI UR5, UR4, UR8, UR5 ;  /* 0x0000000804057299 */ /* 0x000fe20008010205 */
[----:B------:R-:W-:Y:S01]  /*16790*/  IMAD.MOV.U32 R8, RZ, RZ, R238 ;  /* 0x000000ffff087224 */ /* 0x000fe200078e00ee */
[----:B------:R-:W-:Y:S02]  /*167a0*/  IADD3 R6, P0, R238, UR9, RZ ;  /* 0x00000009ee067c10 */ /* 0x000fe4000ff1e0ff */
[----:B------:R-:W-:-:S02]  /*167b0*/  IMAD.MOV.U32 R9, RZ, RZ, R237 ;  /* 0x000000ffff097224 */ /* 0x000fc400078e00ed */
        /* <DEDUP_REMOVED lines=49> */
.L_x_2673:
        /* <DEDUP_REMOVED lines=127> */
[----:B---3--:R-:W1:Y:S03]  /*172c0*/  SHFL.BFLY PT, R7, R2, 0x2, 0x1f ;  /* 0x0c401f0002077f89 */ /* 0x008e6600000e0000 */
[-C--:B------:R-:W-:Y:S01]  /*172d0*/  LEA R226, R166, R228.reuse, 0x1 ;  /* 0x000000e4a6e27211 */ /* 0x080fe200078e08ff */
[----:B------:R-:W2:Y:S01]  /*172e0*/  SHFL.BFLY PT, R6, R5, 0x2, 0x1f ;  /* 0x0c401f0005067f89 */ /* 0x000ea200000e0000 */
[----:B------:R-:W-:-:S02]  /*172f0*/  LEA R227, R167, R228, 0x1 ;  /* 0x000000e4a7e37211 */ /* 0x000fc400078e08ff */
[----:B------:R-:W-:Y:S01]  /*17300*/  LEA R225, R167, R226, 0x1 ;  /* 0x000000e2a7e17211 */ /* 0x000fe200078e08ff */
[----:B------:R-:W-:Y:S04]  /*17310*/  LDSM.16.MT88.4 R8, [R228+0xa000] ;  /* 0x00a00000e408783b */ /* 0x000fe80000004200 */
[----:B------:R-:W-:Y:S04]  /*17320*/  LDSM.16.MT88.4 R40, [R227+0xa000] ;  /* 0x00a00000e328783b */ /* 0x000fe80000004200 */
[----:B------:R-:W-:Y:S04]  /*17330*/  LDSM.16.MT88.4 R28, [R226+0xa000] ;  /* 0x00a00000e21c783b */ /* 0x000fe80000004200 */
[----:B------:R-:W-:Y:S01]  /*17340*/  LDSM.16.MT88.4 R44, [R225+0xa000] ;  /* 0x00a00000e12c783b */ /* 0x000fe20000004200 */
[----:B-1----:R-:W-:-:S03]  /*17350*/  FMNMX.FTZ R7, R2, R7, !PT ;  /* 0x0000000702077209 */ /* 0x002fc60007810000 */
[----:B------:R-:W-:Y:S01]  /*17360*/  LDSM.16.MT88.4 R16, [R228+0xa800] ;  /* 0x00a80000e410783b */ /* 0x000fe20000004200 */
[----:B--2---:R-:W-:-:S03]  /*17370*/  FMNMX.FTZ R6, R5, R6, !PT ;  /* 0x0000000605067209 */ /* 0x004fc60007810000 */
[----:B------:R-:W1:Y:S04]  /*17380*/  SHFL.BFLY PT, R2, R7, 0x1, 0x1f ;  /* 0x0c201f0007027f89 */ /* 0x000e6800000e0000 */
[----:B------:R-:W2:Y:S04]  /*17390*/  SHFL.BFLY PT, R5, R6, 0x1, 0x1f ;  /* 0x0c201f0006057f89 */ /* 0x000ea800000e0000 */
[----:B------:R-:W-:Y:S01]  /*173a0*/  LDSM.16.MT88.4 R52, [R226+0xa800] ;  /* 0x00a80000e234783b */ /* 0x000fe20000004200 */
        /* <DEDUP_REMOVED lines=15> */
[--C-:B------:R-:W-:Y:S01]  /*174a0*/  FFMA.FTZ R126, R204, c[0x0][0x23c], -R115.reuse ;  /* 0x00008f00cc7e7a23 */ /* 0x100fe20000010873 */
[----:B------:R-:W1:Y:S01]  /*174b0*/  MUFU.EX2 R113, R113 ;  /* 0x0000007100717308 */ /* 0x000e620000000800 */
[--C-:B------:R-:W-:Y:S02]  /*174c0*/  FFMA.FTZ R122, R205, c[0x0][0x23c], -R110.reuse ;  /* 0x00008f00cd7a7a23 */ /* 0x100fe4000001086e */
[--C-:B------:R-:W-:Y:S02]  /*174d0*/  FFMA.FTZ R121, R4, c[0x0][0x23c], -R110.reuse ;  /* 0x00008f0004797a23 */ /* 0x100fe4000001086e */
[--C-:B------:R-:W-:Y:S02]  /*174e0*/  FFMA.FTZ R120, R207, c[0x0][0x23c], -R110.reuse ;  /* 0x00008f00cf787a23 */ /* 0x100fe4000001086e */
[----:B------:R-:W-:Y:S01]  /*174f0*/  FFMA.FTZ R119, R209, c[0x0][0x23c], -R110 ;  /* 0x00008f00d1777a23 */ /* 0x000fe2000001086e */
[----:B------:R-:W-:Y:S01]  /*17500*/  MUFU.EX2 R112, R112 ;  /* 0x0000007000707308 */ /* 0x000fe20000000800 */
[----:B------:R-:W-:-:S02]  /*17510*/  FFMA.FTZ R125, R57, c[0x0][0x23c], -R115 ;  /* 0x00008f00397d7a23 */ /* 0x000fc40000010873 */
[--C-:B------:R-:W-:Y:S02]  /*17520*/  FFMA.FTZ R118, R58, c[0x0][0x23c], -R110.reuse ;  /* 0x00008f003a767a23 */ /* 0x100fe4000001086e */
[--C-:B------:R-:W-:Y:S02]  /*17530*/  FFMA.FTZ R117, R59, c[0x0][0x23c], -R110.reuse ;  /* 0x00008f003b757a23 */ /* 0x100fe4000001086e */
[--C-:B------:R-:W-:Y:S01]  /*17540*/  FFMA.FTZ R116, R56, c[0x0][0x23c], -R110.reuse ;  /* 0x00008f0038747a23 */ /* 0x100fe2000001086e */
[----:B------:R-:W2:Y:S01]  /*17550*/  MUFU.EX2 R111, R111 ;  /* 0x0000006f006f7308 */ /* 0x000ea20000000800 */
[----:B-1----:R-:W-:Y:S01]  /*17560*/  F2FP.PACK_AB R20, R113, R114 ;  /* 0x000000727114723e */ /* 0x002fe200000000ff */
[----:B------:R-:W-:Y:S01]  /*17570*/  FFMA.FTZ R3, R203, c[0x0][0x23c], -R110 ;  /* 0x00008f00cb037a23 */ /* 0x000fe2000001086e */
[----:B------:R-:W1:Y:S01]  /*17580*/  LDSM.16.MT88.4 R56, [R227+0xa800] ;  /* 0x00a80000e338783b */ /* 0x000e620000004200 */
[--C-:B------:R-:W-:Y:S02]  /*17590*/  FFMA.FTZ R123, R49, c[0x0][0x23c], -R115.reuse ;  /* 0x00008f00317b7a23 */ /* 0x100fe40000010873 */
[----:B------:R-:W-:-:S02]  /*175a0*/  FFMA.FTZ R129, R48, c[0x0][0x23c], -R115 ;  /* 0x00008f0030817a23 */ /* 0x000fc40000010873 */
[----:B------:R-:W-:Y:S01]  /*175b0*/  MUFU.EX2 R122, R122 ;  /* 0x0000007a007a7308 */ /* 0x000fe20000000800 */
[----:B------:R-:W3:Y:S01]  /*175c0*/  LDSM.16.MT88.4 R48, [R225+0xa800] ;  /* 0x00a80000e130783b */ /* 0x000ee20000004200 */
[--C-:B------:R-:W-:Y:S02]  /*175d0*/  FFMA.FTZ R124, R202, c[0x0][0x23c], -R115.reuse ;  /* 0x00008f00ca7c7a23 */ /* 0x100fe40000010873 */
[----:B------:R-:W-:Y:S02]  /*175e0*/  FFMA.FTZ R130, R201, c[0x0][0x23c], -R115 ;  /* 0x00008f00c9827a23 */ /* 0x000fe40000010873 */
[--C-:B------:R-:W-:Y:S02]  /*175f0*/  FFMA.FTZ R131, R200, c[0x0][0x23c], -R110.reuse ;  /* 0x00008f00c8837a23 */ /* 0x100fe4000001086e */
[----:B------:R-:W4:Y:S01]  /*17600*/  MUFU.EX2 R121, R121 ;  /* 0x0000007900797308 */ /* 0x000f220000000800 */
        /* <DEDUP_REMOVED lines=65> */
[----:B--2---:R-:W-:Y:S01]  /*17a20*/  F2FP.PACK_AB R44, R127, R128 ;  /* 0x000000807f2c723e */ /* 0x004fe200000000ff */
[----:B------:R-:W-:Y:S01]  /*17a30*/  HMMA.16816.F32 R20, R20, R46, RZ ;  /* 0x0000002e1414723c */ /* 0x000fe200000018ff */
[----:B----4-:R-:W-:Y:S01]  /*17a40*/  F2FP.PACK_AB R45, R117, R118 ;  /* 0x00000076752d723e */ /* 0x010fe200000000ff */
[----:B------:R-:W2:Y:S01]  /*17a50*/  MUFU.EX2 R123, R123 ;  /* 0x0000007b007b7308 */ /* 0x000ea20000000800 */
        /* <DEDUP_REMOVED lines=15> */
[C---:B------:R-:W-:Y:S01]  /*17b50*/  HMMA.16816.F32 R8, R44.reuse, R18, R8 ;  /* 0x000000122c08723c */ /* 0x040fe20000001808 */
[----:B------:R-:W4:Y:S01]  /*17b60*/  LDSM.16.MT88.4 R16, [R228+0xb000] ;  /* 0x00b00000e410783b */ /* 0x000f220000004200 */
[----:B------:R-:W-:Y:S01]  /*17b70*/  MUFU.EX2 R131, R131 ;  /* 0x0000008300837308 */ /* 0x000fe20000000800 */
[----:B------:R-:W-:Y:S02]  /*17b80*/  FFMA.FTZ R108, R108, c[0x0][0x23c], -R115 ;  /* 0x00008f006c6c7a23 */ /* 0x000fe40000010873 */
[--C-:B------:R-:W-:Y:S02]  /*17b90*/  FFMA.FTZ R39, R39, c[0x0][0x23c], -R110.reuse ;  /* 0x00008f0027277a23 */ /* 0x100fe4000001086e */
[--C-:B------:R-:W-:Y:S01]  /*17ba0*/  FFMA.FTZ R38, R38, c[0x0][0x23c], -R110.reuse ;  /* 0x00008f0026267a23 */ /* 0x100fe2000001086e */
[----:B-1----:R-:W-:Y:S01]  /*17bb0*/  HMMA.16816.F32 R4, R44, R56, R4 ;  /* 0x000000382c04723c */ /* 0x002fe20000001804 */
        /* <DEDUP_REMOVED lines=19> */
[----:B------:R-:W1:Y:S01]  /*17cf0*/  MUFU.EX2 R136, R136 ;  /* 0x0000008800887308 */ /* 0x000e620000000800 */
[--C-:B------:R-:W-:Y:S02]  /*17d00*/  FFMA.FTZ R98, R98, c[0x0][0x23c], -R115.reuse ;  /* 0x00008f0062627a23 */ /* 0x100fe40000010873 */
[--C-:B------:R-:W-:Y:S02]  /*17d10*/  FFMA.FTZ R95, R95, c[0x0][0x23c], -R115.reuse ;  /* 0x00008f005f5f7a23 */ /* 0x100fe40000010873 */
[----:B------:R-:W-:Y:S01]  /*17d20*/  FFMA.FTZ R94, R94, c[0x0][0x23c], -R115 ;  /* 0x00008f005e5e7a23 */ /* 0x000fe20000010873 */
[----:B---3--:R-:W-:Y:S01]  /*17d30*/  HMMA.16816.F32 R24, R44, R48, R24 ;  /* 0x000000302c18723c */ /* 0x008fe20000001818 */
[--C-:B------:R-:W-:Y:S01]  /*17d40*/  FFMA.FTZ R96, R96, c[0x0][0x23c], -R110.reuse ;  /* 0x00008f0060607a23 */ /* 0x100fe2000001086e */
[----:B------:R-:W3:Y:S01]  /*17d50*/  MUFU.EX2 R135, R135 ;  /* 0x0000008700877308 */ /* 0x000ee20000000800 */
[----:B------:R-:W-:-:S02]  /*17d60*/  FFMA.FTZ R93, R93, c[0x0][0x23c], -R110 ;  /* 0x00008f005d5d7a23 */ /* 0x000fc4000001086e */
[--C-:B------:R-:W-:Y:S02]  /*17d70*/  FFMA.FTZ R92, R92, c[0x0][0x23c], -R110.reuse ;  /* 0x00008f005c5c7a23 */ /* 0x100fe4000001086e */
[----:B------:R-:W-:Y:S01]  /*17d80*/  FFMA.FTZ R89, R89, c[0x0][0x23c], -R110 ;  /* 0x00008f0059597a23 */ /* 0x000fe2000001086e */
[----:B------:R-:W-:Y:S01]  /*17d90*/  HMMA.16816.F32 R20, R44, R50, R20 ;  /* 0x000000322c14723c */ /* 0x000fe20000001814 */
[----:B------:R-:W3:Y:S01]  /*17da0*/  LDSM.16.MT88.4 R48, [R225+0xb000] ;  /* 0x00b00000e130783b */ /* 0x000ee20000004200 */
[----:B------:R-:W-:Y:S01]  /*17db0*/  MUFU.EX2 R139, R139 ;  /* 0x0000008b008b7308 */ /* 0x000fe20000000800 */
[----:B------:R-:W-:Y:S02]  /*17dc0*/  FADD.FTZ R113, R114, R113 ;  /* 0x0000007172717221 */ /* 0x000fe40000010000 */
[----:B------:R-:W-:Y:S02]  /*17dd0*/  FADD.FTZ R121, R122, R121 ;  /* 0x000000797a797221 */ /* 0x000fe40000010000 */
[----:B--2---:R-:W-:Y:S01]  /*17de0*/  F2FP.PACK_AB R44, R123, R124 ;  /* 0x0000007c7b2c723e */ /* 0x004fe200000000ff */
[----:B------:R-:W-:Y:S01]  /*17df0*/  FADD.FTZ R113, R112, R113 ;  /* 0x0000007170717221 */ /* 0x000fe20000010000 */
[----:B-1----:R-:W-:Y:S01]  /*17e00*/  F2FP.PACK_AB R45, R132, R131 ;  /* 0x00000083842d723e */ /* 0x002fe200000000ff */
        /* <DEDUP_REMOVED lines=12> */
[----:B------:R-:W1:Y:S01]  /*17ed0*/  MUFU.EX2 R142, R142 ;  /* 0x0000008e008e7308 */ /* 0x000e620000000800 */
[--C-:B------:R-:W-:Y:S01]  /*17ee0*/  FFMA.FTZ R91, R91, c[0x0][0x23c], -R115.reuse ;  /* 0x00008f005b5b7a23 */ /* 0x100fe20000010873 */
[----:B------:R-:W-:Y:S01]  /*17ef0*/  HMMA.16816.F32 R8, R44, R18, R8 ;  /* 0x000000122c08723c */ /* 0x000fe20000001808 */
[----:B------:R-:W2:Y:S01]  /*17f00*/  LDSM.16.MT88.4 R16, [R228+0xb800] ;  /* 0x00b80000e410783b */ /* 0x000ea20000004200 */
        /* <DEDUP_REMOVED lines=32> */
[----:B------:R-:W-:Y:S01]  /*18110*/  MUFU.EX2 R148, R148 ;  /* 0x0000009400947308 */ /* 0x000fe20000000800 */
[--C-:B------:R-:W-:Y:S01]  /*18120*/  FFMA.FTZ R83, R83, c[0x0][0x23c], -R115.reuse ;  /* 0x00008f0053537a23 */ /* 0x100fe20000010873 */
[----:B------:R-:W-:Y:S01]  /*18130*/  HMMA.16816.F32 R20, R44, R50, R20 ;  /* 0x000000322c14723c */ /* 0x000fe20000001814 */
[----:B------:R-:W3:Y:S01]  /*18140*/  LDSM.16.MT88.4 R48, [R225+0xb800] ;  /* 0x00b80000e130783b */ /* 0x000ee20000004200 */
        /* <DEDUP_REMOVED lines=14> */
[C---:B--2---:R-:W-:Y:S01]  /*18230*/  HMMA.16816.F32 R12, R44.reuse, R16, R12 ;  /* 0x000000102c0c723c */ /* 0x044fe2000000180c */
[----:B------:R-:W-:Y:S01]  /*18240*/  FFMA.FTZ R102, R102, c[0x0][0x23c], -R115 ;  /* 0x00008f0066667a23 */ /* 0x000fe20000010873 */
[----:B------:R-:W-:Y:S01]  /*18250*/  MUFU.EX2 R151, R151 ;  /* 0x0000009700977308 */ /* 0x000fe20000000800 */
[----:B------:R-:W-:Y:S02]  /*18260*/  FADD.FTZ R143, R144, R143 ;  /* 0x0000008f908f7221 */ /* 0x000fe40000010000 */
[--C-:B------:R-:W-:Y:S02]  /*18270*/  FFMA.FTZ R3, R79, c[0x0][0x23c], -R115.reuse ;  /* 0x00008f004f037a23 */ /* 0x100fe40000010873 */
[--C-:B------:R-:W-:Y:S01]  /*18280*/  FFMA.FTZ R75, R75, c[0x0][0x23c], -R115.reuse ;  /* 0x00008f004b4b7a23 */ /* 0x100fe20000010873 */
[----:B------:R-:W-:Y:S01]  /*18290*/  HMMA.16816.F32 R8, R44, R18, R8 ;  /* 0x000000122c08723c */ /* 0x000fe20000001808 */
[----:B------:R-:W2:Y:S01]  /*182a0*/  LDSM.16.MT88.4 R16, [R228+0xc000] ;  /* 0x00c00000e410783b */ /* 0x000ea20000004200 */
[----:B------:R-:W4:Y:S01]  /*182b0*/  MUFU.EX2 R152, R152 ;  /* 0x0000009800987308 */ /* 0x000f220000000800 */
[----:B------:R-:W-:-:S02]  /*182c0*/  FFMA.FTZ R74, R74, c[0x0][0x23c], -R115 ;  /* 0x00008f004a4a7a23 */ /* 0x000fc40000010873 */
[--C-:B------:R-:W-:Y:S02]  /*182d0*/  FFMA.FTZ R70, R70, c[0x0][0x23c], -R115.reuse ;  /* 0x00008f0046467a23 */ /* 0x100fe40000010873 */
[--C-:B------:R-:W-:Y:S01]  /*182e0*/  FFMA.FTZ R73, R73, c[0x0][0x23c], -R110.reuse ;  /* 0x00008f0049497a23 */ /* 0x100fe2000001086e */
[C---:B-----5:R-:W-:Y:S01]  /*182f0*/  HMMA.16816.F32 R4, R44.reuse, R56, R4 ;  /* 0x000000382c04723c */ /* 0x060fe20000001804 */
[--C-:B------:R-:W-:Y:S01]  /*18300*/  FFMA.FTZ R72, R72, c[0x0][0x23c], -R110.reuse ;  /* 0x00008f0048487a23 */ /* 0x100fe2000001086e */
[----:B------:R-:W-:Y:S01]  /*18310*/  MUFU.EX2 R156, R156 ;  /* 0x0000009c009c7308 */ /* 0x000fe20000000800 */
[--C-:B------:R-:W-:Y:S02]  /*18320*/  FFMA.FTZ R69, R69, c[0x0][0x23c], -R110.reuse ;  /* 0x00008f0045457a23 */ /* 0x100fe4000001086e */
[--C-:B------:R-:W-:Y:S02]  /*18330*/  FFMA.FTZ R68, R68, c[0x0][0x23c], -R110.reuse ;  /* 0x00008f0044447a23 */ /* 0x100fe4000001086e */
[----:B------:R-:W-:Y:S01]  /*18340*/  FFMA.FTZ R249, R107, c[0x0][0x23c], -R115 ;  /* 0x00008f006bf97a23 */ /* 0x000fe20000010873 */
[----:B------:R-:W-:Y:S01]  /*18350*/  HMMA.16816.F32 R40, R44, R58, R40 ;  /* 0x0000003a2c28723c */ /* 0x000fe20000001828 */
[----:B------:R-:W5:Y:S01]  /*18360*/  LDSM.16.MT88.4 R56, [R227+0xc000] ;  /* 0x00c00000e338783b */ /* 0x000f620000004200 */
[----:B------:R-:W1:Y:S01]  /*18370*/  MUFU.EX2 R155, R155 ;  /* 0x0000009b009b7308 */ /* 0x000e620000000800 */
[----:B------:R-:W-:-:S05]  /*18380*/  FFMA.FTZ R248, R64, c[0x0][0x23c], -R110 ;  /* 0x00008f0040f87a23 */ /* 0x000fca000001086e */
        /* <DEDUP_REMOVED lines=9> */
[----:B------:R-:W2:Y:S05]  /*18420*/  MUFU.EX2 R160, R160 ;  /* 0x000000a000a07308 */ /* 0x000eaa0000000800 */
[----:B------:R-:W-:Y:S01]  /*18430*/  F2FP.PACK_AB R44, R145, R146 ;  /* 0x00000092912c723e */ /* 0x000fe200000000ff */
[----:B------:R-:W-:Y:S01]  /*18440*/  FADD.FTZ R146, R146, R135 ;  /* 0x0000008792927221 */ /* 0x000fe20000010000 */
[----:B-1----:R-:W-:Y:S01]  /*18450*/  F2FP.PACK_AB R45, R150, R149 ;  /* 0x00000095962d723e */ /* 0x002fe200000000ff */
[----:B------:R-:W-:Y:S01]  /*18460*/  MUFU.EX2 R168, R168 ;  /* 0x000000a800a87308 */ /* 0x000fe20000000800 */
[----:B------:R-:W-:Y:S01]  /*18470*/  F2FP.PACK_AB R46, R148, R147 ;  /* 0x00000093942e723e */ /* 0x000fe200000000ff */
[----:B------:R-:W-:Y:S01]  /*18480*/  FADD.FTZ R149, R149, R143 ;  /* 0x0000008f95957221 */ /* 0x000fe20000010000 */
[----:B----4-:R-:W-:Y:S01]  /*18490*/  F2FP.PACK_AB R47, R152, R151 ;  /* 0x00000097982f723e */ /* 0x010fe200000000ff */
        /* <DEDUP_REMOVED lines=12> */
[----:B------:R-:W4:Y:S02]  /*18560*/  MUFU.EX2 R173, R173 ;  /* 0x000000ad00ad7308 */ /* 0x000f240000000800 */
[C---:B-----5:R-:W-:Y:S06]  /*18570*/  HMMA.16816.F32 R4, R44.reuse, R56, R4 ;  /* 0x000000382c04723c */ /* 0x060fec0000001804 */
[----:B------:R-:W-:Y:S02]  /*18580*/  MUFU.EX2 R175, R175 ;  /* 0x000000af00af7308 */ /* 0x000fe40000000800 */
[C---:B------:R-:W-:Y:S01]  /*18590*/  HMMA.16816.F32 R40, R44.reuse, R58, R40 ;  /* 0x0000003a2c28723c */ /* 0x040fe20000001828 */
[----:B------:R-:W5:Y:S05]  /*185a0*/  LDSM.16.MT88.4 R56, [R227+0xc800] ;  /* 0x00c80000e338783b */ /* 0x000f6a0000004200 */
[----:B------:R-:W-:Y:S02]  /*185b0*/  MUFU.EX2 R176, R176 ;  /* 0x000000b000b07308 */ /* 0x000fe40000000800 */
[C---:B------:R-:W-:Y:S06]  /*185c0*/  HMMA.16816.F32 R32, R44.reuse, R52, R32 ;  /* 0x000000342c20723c */ /* 0x040fec0000001820 */
[----:B------:R-:W-:Y:S02]  /*185d0*/  MUFU.EX2 R178, R178 ;  /* 0x000000b200b27308 */ /* 0x000fe40000000800 */
[C---:B------:R-:W-:Y:S01]  /*185e0*/  HMMA.16816.F32 R28, R44.reuse, R54, R28 ;  /* 0x000000362c1c723c */ /* 0x040fe2000000181c */
[----:B------:R-:W4:Y:S05]  /*185f0*/  LDSM.16.MT88.4 R52, [R226+0xc800] ;  /* 0x00c80000e234783b */ /* 0x000f2a0000004200 */
[----:B------:R-:W1:Y:S02]  /*18600*/  MUFU.EX2 R179, R179 ;  /* 0x000000b300b37308 */ /* 0x000e640000000800 */
[C---:B---3--:R-:W-:Y:S06]  /*18610*/  HMMA.16816.F32 R24, R44.reuse, R48, R24 ;  /* 0x000000302c18723c */ /* 0x048fec0000001818 */
[----:B------:R-:W-:Y:S02]  /*18620*/  MUFU.EX2 R183, R183 ;  /* 0x000000b700b77308 */ /* 0x000fe40000000800 */
[----:B------:R-:W-:Y:S01]  /*18630*/  HMMA.16816.F32 R20, R44, R50, R20 ;  /* 0x000000322c14723c */ /* 0x000fe20000001814 */
[----:B------:R-:W3:Y:S05]  /*18640*/  LDSM.16.MT88.4 R48, [R225+0xc800] ;  /* 0x00c80000e130783b */ /* 0x000eea0000004200 */
        /* <DEDUP_REMOVED lines=9> */
[----:B------:R-:W-:Y:S01]  /*186e0*/  FADD.FTZ R159, R160, R159 ;  /* 0x0000009fa09f7221 */ /* 0x000fe20000010000 */
[----:B------:R-:W-:Y:S01]  /*186f0*/  LDSM.16.MT88.4 R148, [R227+0x11800] ;  /* 0x01180000e394783b */ /* 0x000fe20000004200 */
[----:B------:R-:W-:-:S02]  /*18700*/  FADD.FTZ R157, R157, R156 ;  /* 0x0000009c9d9d7221 */ /* 0x000fc40000010000 */
        /* <DEDUP_REMOVED lines=8> */
[C---:B-----5:R-:W-:Y:S02]  /*18790*/  HMMA.16816.F32 R4, R44.reuse, R56, R4 ;  /* 0x000000382c04723c */ /* 0x060fe40000001804 */
[----:B------:R-:W-:Y:S06]  /*187a0*/  MUFU.EX2 R189, R189 ;  /* 0x000000bd00bd7308 */ /* 0x000fec0000000800 */
[C---:B------:R-:W-:Y:S01]  /*187b0*/  HMMA.16816.F32 R40, R44.reuse, R58, R40 ;  /* 0x0000003a2c28723c */ /* 0x040fe20000001828 */
[----:B------:R-:W5:Y:S01]  /*187c0*/  LDSM.16.MT88.4 R56, [R227+0xd000] ;  /* 0x00d00000e338783b */ /* 0x000f620000004200 */
        /* <DEDUP_REMOVED lines=31> */
[C---:B-----5:R-:W-:Y:S06]  /*189c0*/  HMMA.16816.F32 R4, R44.reuse, R56, R4 ;  /* 0x000000382c04723c */ /* 0x060fec0000001804 */
[----:B------:R-:W5:Y:S02]  /*189d0*/  MUFU.EX2 R162, R162 ;  /* 0x000000a200a27308 */ /* 0x000f640000000800 */
        /* <DEDUP_REMOVED lines=15> */
[----:B----4-:R-:W-:Y:S01]  /*18ad0*/  F2FP.PACK_AB R45, R182, R188 ;  /* 0x000000bcb62d723e */ /* 0x010fe200000000ff */
[----:B------:R-:W-:Y:S01]  /*18ae0*/  FADD.FTZ R188, R188, R183 ;  /* 0x000000b7bcbc7221 */ /* 0x000fe20000010000 */
[----:B------:R-:W-:Y:S01]  /*18af0*/  F2FP.PACK_AB R46, R189, R187 ;  /* 0x000000bbbd2e723e */ /* 0x000fe200000000ff */
[----:B------:R-:W-:Y:S01]  /*18b00*/  FADD.FTZ R185, R186, R185 ;  /* 0x000000b9bab97221 */ /* 0x000fe20000010000 */
[----:B---3--:R-:W-:Y:S01]  /*18b10*/  F2FP.PACK_AB R47, R180, R181 ;  /* 0x000000b5b42f723e */ /* 0x008fe200000000ff */
        /* <DEDUP_REMOVED lines=11> */
[----:B------:R-:W4:Y:S06]  /*18bd0*/  MUFU.EX2 R38, R38 ;  /* 0x0000002600267308 */ /* 0x000f2c0000000800 */
[C---:B------:R-:W-:Y:S02]  /*18be0*/  HMMA.16816.F32 R4, R44.reuse, R56, R4 ;  /* 0x000000382c04723c */ /* 0x040fe40000001804 */
[----:B------:R-:W-:Y:S06]  /*18bf0*/  MUFU.EX2 R37, R37 ;  /* 0x0000002500257308 */ /* 0x000fec0000000800 */
[C---:B------:R-:W-:Y:S01]  /*18c00*/  HMMA.16816.F32 R40, R44.reuse, R58, R40 ;  /* 0x0000003a2c28723c */ /* 0x040fe20000001828 */
[----:B------:R-:W2:Y:S01]  /*18c10*/  LDSM.16.MT88.4 R56, [R227+0xe000] ;  /* 0x00e00000e338783b */ /* 0x000ea20000004200 */
[----:B------:R-:W2:Y:S06]  /*18c20*/  MUFU.EX2 R61, R61 ;  /* 0x0000003d003d7308 */ /* 0x000eac0000000800 */
[C---:B-1----:R-:W-:Y:S02]  /*18c30*/  HMMA.16816.F32 R32, R44.reuse, R52, R32 ;  /* 0x000000342c20723c */ /* 0x042fe40000001820 */
[----:B------:R-:W-:Y:S05]  /*18c40*/  MUFU.EX2 R63, R63 ;  /* 0x0000003f003f7308 */ /* 0x000fea0000000800 */
[----:B------:R-:W-:Y:S01]  /*18c50*/  F2FP.PACK_AB R52, R172, R177 ;  /* 0x000000b1ac34723e */ /* 0x000fe200000000ff */
[----:B------:R-:W-:Y:S01]  /*18c60*/  HMMA.16816.F32 R28, R44, R54, R28 ;  /* 0x000000362c1c723c */ /* 0x000fe2000000181c */
[----:B-----5:R-:W-:Y:S01]  /*18c70*/  F2FP.PACK_AB R53, R162, R163 ;  /* 0x000000a3a235723e */ /* 0x020fe200000000ff */
[----:B------:R-:W-:Y:S01]  /*18c80*/  MUFU.EX2 R62, R62 ;  /* 0x0000003e003e7308 */ /* 0x000fe20000000800 */
[----:B------:R-:W-:-:S02]  /*18c90*/  FADD.FTZ R163, R163, R181 ;  /* 0x000000b5a3a37221 */ /* 0x000fc40000010000 */
[----:B------:R-:W-:Y:S02]  /*18ca0*/  FADD.FTZ R172, R172, R189 ;  /* 0x000000bdacac7221 */ /* 0x000fe40000010000 */
[----:B------:R-:W-:Y:S01]  /*18cb0*/  F2FP.PACK_AB R54, R170, R171 ;  /* 0x000000abaa36723e */ /* 0x000fe200000000ff */
[C---:B------:R-:W-:Y:S01]  /*18cc0*/  HMMA.16816.F32 R24, R44.reuse, R48, R24 ;  /* 0x000000302c18723c */ /* 0x040fe20000001818 */
[----:B------:R-:W-:Y:S01]  /*18cd0*/  F2FP.PACK_AB R55, R154, R161 ;  /* 0x000000a19a37723e */ /* 0x000fe200000000ff */
[----:B------:R-:W-:Y:S01]  /*18ce0*/  MUFU.EX2 R101, R101 ;  /* 0x0000006500657308 */ /* 0x000fe20000000800 */
[----:B------:R-:W-:Y:S02]  /*18cf0*/  FADD.FTZ R163, R162, R163 ;  /* 0x000000a3a2a37221 */ /* 0x000fe40000010000 */
[----:B------:R-:W-:Y:S02]  /*18d00*/  FADD.FTZ R172, R171, R172 ;  /* 0x000000acabac7221 */ /* 0x000fe40000010000 */
[----:B------:R-:W-:Y:S01]  /*18d10*/  FADD.FTZ R161, R161, R163 ;  /* 0x000000a3a1a17221 */ /* 0x000fe20000010000 */
[----:B------:R-:W-:Y:S01]  /*18d20*/  HMMA.16816.F32 R20, R44, R50, R20 ;  /* 0x000000322c14723c */ /* 0x000fe20000001814 */
[----:B------:R-:W1:Y:S01]  /*18d30*/  LDSM.16.MT88.4 R48, [R226+0xe000] ;  /* 0x00e00000e230783b */ /* 0x000e620000004200 */
[----:B------:R-:W-:Y:S01]  /*18d40*/  MUFU.EX2 R100, R100 ;  /* 0x0000006400647308 */ /* 0x000fe20000000800 */
[----:B------:R-:W-:-:S02]  /*18d50*/  FADD.FTZ R170, R170, R172 ;  /* 0x000000acaaaa7221 */ /* 0x000fc40000010000 */
[----:B------:R-:W5:Y:S01]  /*18d60*/  LDSM.16.MT88.4 R44, [R225+0xe000] ;  /* 0x00e00000e12c783b */ /* 0x000f620000004200 */
[----:B------:R-:W-:Y:S02]  /*18d70*/  FADD.FTZ R161, R154, R161 ;  /* 0x000000a19aa17221 */ /* 0x000fe40000010000 */
[----:B---3--:R-:W-:Y:S01]  /*18d80*/  HMMA.16816.F32 R12, R52, R16, R12 ;  /* 0x00000010340c723c */ /* 0x008fe2000000180c */
[----:B------:R-:W-:Y:S01]  /*18d90*/  FADD.FTZ R170, R153, R170 ;  /* 0x000000aa99aa7221 */ /* 0x000fe20000010000 */
[----:B------:R-:W3:Y:S01]  /*18da0*/  MUFU.EX2 R60, R60 ;  /* 0x0000003c003c7308 */ /* 0x000ee20000000800 */
[----:B--2---:R-:W-:Y:S02]  /*18db0*/  FADD.FTZ R161, R39, R161 ;  /* 0x000000a127a17221 */ /* 0x004fe40000010000 */
[----:B------:R-:W-:-:S03]  /*18dc0*/  FADD.FTZ R170, R138, R170 ;  /* 0x000000aa8aaa7221 */ /* 0x000fc60000010000 */
[C---:B------:R-:W-:Y:S01]  /*18dd0*/  HMMA.16816.F32 R8, R52.reuse, R18, R8 ;  /* 0x000000123408723c */ /* 0x040fe20000001808 */
[----:B------:R-:W2:Y:S01]  /*18de0*/  LDSM.16.MT88.4 R16, [R228+0xe800] ;  /* 0x00e80000e410783b */ /* 0x000ea20000004200 */
[----:B------:R-:W1:Y:S06]  /*18df0*/  MUFU.EX2 R66, R66 ;  /* 0x0000004200427308 */ /* 0x000e6c0000000800 */
        /* <DEDUP_REMOVED lines=9> */
[C---:B----4-:R-:W-:Y:S01]  /*18e90*/  F2FP.PACK_AB R49, R38.reuse, R39 ;  /* 0x000000272631723e */ /* 0x050fe200000000ff */
[----:B------:R-:W1:Y:S01]  /*18ea0*/  MUFU.EX2 R98, R98 ;  /* 0x0000006200627308 */ /* 0x000e620000000800 */
[----:B------:R-:W-:-:S04]  /*18eb0*/  FADD.FTZ R38, R38, R161 ;  /* 0x000000a126267221 */ /* 0x000fc80000010000 */
[C---:B------:R-:W-:Y:S01]  /*18ec0*/  F2FP.PACK_AB R50, R108.reuse, R137 ;  /* 0x000000896c32723e */ /* 0x040fe200000000ff */
[C---:B-----5:R-:W-:Y:S01]  /*18ed0*/  HMMA.16816.F32 R24, R52.reuse, R44, R24 ;  /* 0x0000002c3418723c */ /* 0x060fe20000001818 */
[----:B------:R-:W-:Y:S01]  /*18ee0*/  F2FP.PACK_AB R51, R61, R37 ;  /* 0x000000253d33723e */ /* 0x000fe200000000ff */
[----:B------:R-:W-:Y:S01]  /*18ef0*/  MUFU.EX2 R95, R95 ;  /* 0x0000005f005f7308 */ /* 0x000fe20000000800 */
[----:B------:R-:W-:Y:S02]  /*18f00*/  FADD.FTZ R137, R137, R170 ;  /* 0x000000aa89897221 */ /* 0x000fe40000010000 */
[----:B------:R-:W-:Y:S02]  /*18f10*/  FADD.FTZ R38, R37, R38 ;  /* 0x0000002625267221 */ /* 0x000fe40000010000 */
[----:B------:R-:W-:Y:S01]  /*18f20*/  FADD.FTZ R137, R108, R137 ;  /* 0x000000896c897221 */ /* 0x000fe20000010000 */
[----:B------:R-:W-:Y:S01]  /*18f30*/  HMMA.16816.F32 R20, R52, R46, R20 ;  /* 0x0000002e3414723c */ /* 0x000fe20000001814 */
[----:B------:R-:W4:Y:S01]  /*18f40*/  LDSM.16.MT88.4 R44, [R226+0xe800] ;  /* 0x00e80000e22c783b */ /* 0x000f220000004200 */
[----:B------:R-:W-:Y:S01]  /*18f50*/  MUFU.EX2 R94, R94 ;  /* 0x0000005e005e7308 */ /* 0x000fe20000000800 */
[----:B------:R-:W-:-:S02]  /*18f60*/  FADD.FTZ R61, R61, R38 ;  /* 0x000000263d3d7221 */ /* 0x000fc40000010000 */
[----:B------:R-:W5:Y:S02]  /*18f70*/  LDSM.16.MT88.4 R52, [R225+0xe800] ;  /* 0x00e80000e134783b */ /* 0x000f640000004200 */
[----:B---3--:R-:W-:Y:S01]  /*18f80*/  FADD.FTZ R61, R60, R61 ;  /* 0x0000003d3c3d7221 */ /* 0x008fe20000010000 */
[C---:B--2---:R-:W-:Y:S02]  /*18f90*/  HMMA.16816.F32 R12, R48.reuse, R16, R12 ;  /* 0x00000010300c723c */ /* 0x044fe4000000180c */
[----:B------:R-:W-:Y:S06]  /*18fa0*/  MUFU.EX2 R96, R96 ;  /* 0x0000006000607308 */ /* 0x000fec0000000800 */
[C---:B------:R-:W-:Y:S01]  /*18fb0*/  HMMA.16816.F32 R8, R48.reuse, R18, R8 ;  /* 0x000000123008723c */ /* 0x040fe20000001808 */
[----:B------:R-:W2:Y:S01]  /*18fc0*/  LDSM.16.MT88.4 R16, [R228+0xf000] ;  /* 0x00f00000e410783b */ /* 0x000ea20000004200 */
[----:B------:R-:W3:Y:S06]  /*18fd0*/  MUFU.EX2 R93, R93 ;  /* 0x0000005d005d7308 */ /* 0x000eec0000000800 */
        /* <DEDUP_REMOVED lines=24> */
[----:B------:R-:W1:Y:S01]  /*19160*/  MUFU.EX2 R85, R85 ;  /* 0x0000005500557308 */ /* 0x000e620000000800 */
[----:B------:R-:W-:Y:S01]  /*19170*/  FADD.FTZ R66, R65, R66 ;  /* 0x0000004241427221 */ /* 0x000fe20000010000 */
[----:B--2---:R-:W-:Y:S01]  /*19180*/  HMMA.16816.F32 R12, R48, R16, R12 ;  /* 0x00000010300c723c */ /* 0x004fe2000000180c */
[----:B------:R-:W-:Y:S02]  /*19190*/  FADD.FTZ R101, R100, R101 ;  /* 0x0000006564657221 */ /* 0x000fe40000010000 */
[----:B------:R-:W-:-:S03]  /*191a0*/  FADD.FTZ R66, R97, R66 ;  /* 0x0000004261427221 */ /* 0x000fc60000010000 */
        /* <DEDUP_REMOVED lines=8> */
[----:B------:R-:W1:Y:S02]  /*19230*/  MUFU.EX2 R82, R82 ;  /* 0x0000005200527308 */ /* 0x000e640000000800 */
[C---:B----4-:R-:W-:Y:S06]  /*19240*/  HMMA.16816.F32 R32, R48.reuse, R44, R32 ;  /* 0x0000002c3020723c */ /* 0x050fec0000001820 */
[----:B------:R-:W-:Y:S02]  /*19250*/  MUFU.EX2 R103, R103 ;  /* 0x0000006700677308 */ /* 0x000fe40000000800 */
[C---:B------:R-:W-:Y:S01]  /*19260*/  HMMA.16816.F32 R28, R48.reuse, R46, R28 ;  /* 0x0000002e301c723c */ /* 0x040fe2000000181c */
[----:B------:R-:W4:Y:S05]  /*19270*/  LDSM.16.MT88.4 R44, [R226+0xf800] ;  /* 0x00f80000e22c783b */ /* 0x000f2a0000004200 */
[----:B------:R-:W-:Y:S02]  /*19280*/  MUFU.EX2 R102, R102 ;  /* 0x0000006600667308 */ /* 0x000fe40000000800 */
[C---:B-----5:R-:W-:Y:S06]  /*19290*/  HMMA.16816.F32 R24, R48.reuse, R52, R24 ;  /* 0x000000343018723c */ /* 0x060fec0000001818 */
[----:B------:R-:W-:Y:S02]  /*192a0*/  MUFU.EX2 R3, R3 ;  /* 0x0000000300037308 */ /* 0x000fe40000000800 */
[----:B------:R-:W-:Y:S01]  /*192b0*/  HMMA.16816.F32 R20, R48, R54, R20 ;  /* 0x000000363014723c */ /* 0x000fe20000001814 */
[----:B------:R-:W5:Y:S05]  /*192c0*/  LDSM.16.MT88.4 R52, [R225+0xf800] ;  /* 0x00f80000e134783b */ /* 0x000f6a0000004200 */
[----:B------:R-:W-:Y:S01]  /*192d0*/  MUFU.EX2 R75, R75 ;  /* 0x0000004b004b7308 */ /* 0x000fe20000000800 */
[----:B------:R-:W-:Y:S01]  /*192e0*/  F2FP.PACK_AB R48, R98, R99 ;  /* 0x000000636230723e */ /* 0x000fe200000000ff */
[----:B------:R-:W-:Y:S01]  /*192f0*/  FADD.FTZ R99, R99, R101 ;  /* 0x0000006563637221 */ /* 0x000fe20000010000 */
[----:B---3--:R-:W-:Y:S01]  /*19300*/  F2FP.PACK_AB R49, R93, R96 ;  /* 0x000000605d31723e */ /* 0x008fe200000000ff */
        /* <DEDUP_REMOVED lines=8> */
[----:B--2---:R-:W-:Y:S01]  /*19390*/  HMMA.16816.F32 R12, R48, R16, R12 ;  /* 0x00000010300c723c */ /* 0x004fe2000000180c */
[----:B------:R-:W-:Y:S01]  /*193a0*/  FADD.FTZ R95, R94, R95 ;  /* 0x0000005f5e5f7221 */ /* 0x000fe20000010000 */
[----:B------:R-:W-:Y:S01]  /*193b0*/  MUFU.EX2 R70, R70 ;  /* 0x0000004600467308 */ /* 0x000fe20000000800 */
[----:B------:R-:W-:-:S05]  /*193c0*/  FADD.FTZ R92, R89, R92 ;  /* 0x0000005c595c7221 */ /* 0x000fca0000010000 */
        /* <DEDUP_REMOVED lines=8> */
[C---:B----4-:R-:W-:Y:S02]  /*19450*/  HMMA.16816.F32 R32, R48.reuse, R44, R32 ;  /* 0x0000002c3020723c */ /* 0x050fe40000001820 */
[----:B------:R-:W-:Y:S06]  /*19460*/  MUFU.EX2 R68, R68 ;  /* 0x0000004400447308 */ /* 0x000fec0000000800 */
[C---:B------:R-:W-:Y:S01]  /*19470*/  HMMA.16816.F32 R28, R48.reuse, R46, R28 ;  /* 0x0000002e301c723c */ /* 0x040fe2000000181c */
[----:B------:R-:W3:Y:S01]  /*19480*/  LDSM.16.MT88.4 R44, [R226+0x10000] ;  /* 0x01000000e22c783b */ /* 0x000ee20000004200 */
[----:B------:R-:W-:Y:S06]  /*19490*/  MUFU.EX2 R249, R249 ;  /* 0x000000f900f97308 */ /* 0x000fec0000000800 */
[C---:B-----5:R-:W-:Y:S02]  /*194a0*/  HMMA.16816.F32 R24, R48.reuse, R52, R24 ;  /* 0x000000343018723c */ /* 0x060fe40000001818 */
[----:B------:R-:W-:Y:S06]  /*194b0*/  MUFU.EX2 R248, R248 ;  /* 0x000000f800f87308 */ /* 0x000fec0000000800 */
[----:B------:R-:W-:Y:S01]  /*194c0*/  HMMA.16816.F32 R20, R48, R54, R20 ;  /* 0x000000363014723c */ /* 0x000fe20000001814 */
[----:B------:R-:W-:Y:S06]  /*194d0*/  LDSM.16.MT88.4 R52, [R228+0x10800] ;  /* 0x01080000e434783b */ /* 0x000fec0000004200 */
[----:B------:R-:W-:Y:S01]  /*194e0*/  F2FP.PACK_AB R48, R90, R91 ;  /* 0x0000005b5a30723e */ /* 0x000fe200000000ff */
[----:B------:R-:W-:Y:S01]  /*194f0*/  FADD.FTZ R91, R91, R95 ;  /* 0x0000005f5b5b7221 */ /* 0x000fe20000010000 */
[----:B------:R-:W-:Y:S01]  /*19500*/  F2FP.PACK_AB R49, R85, R88 ;  /* 0x000000585531723e */ /* 0x000fe200000000ff */
        /* <DEDUP_REMOVED lines=12> */
[C---:B-1----:R-:W-:Y:S07]  /*195d0*/  HMMA.16816.F32 R4, R48.reuse, R56, R4 ;  /* 0x000000383004723c */ /* 0x042fee0000001804 */
[--C-:B------:R-:W-:Y:S01]  /*195e0*/  FFMA.FTZ R56, R80, c[0x0][0x23c], -R110.reuse ;  /* 0x00008f0050387a23 */ /* 0x100fe2000001086e */
[----:B------:R-:W-:Y:S01]  /*195f0*/  HMMA.16816.F32 R40, R48, R58, R40 ;  /* 0x0000003a3028723c */ /* 0x000fe20000001828 */
[----:B------:R-:W-:-:S02]  /*19600*/  FFMA.FTZ R57, R78, c[0x0][0x23c], -R110 ;  /* 0x00008f004e397a23 */ /* 0x000fc4000001086e */
[--C-:B------:R-:W-:Y:S02]  /*19610*/  FFMA.FTZ R78, R109, c[0x0][0x23c], -R115.reuse ;  /* 0x00008f006d4e7a23 */ /* 0x100fe40000010873 */
[----:B------:R-:W-:Y:S02]  /*19620*/  MUFU.EX2 R56, R56 ;  /* 0x0000003800387308 */ /* 0x000fe40000000800 */
[--C-:B------:R-:W-:Y:S01]  /*19630*/  FFMA.FTZ R58, R77, c[0x0][0x23c], -R110.reuse ;  /* 0x00008f004d3a7a23 */ /* 0x100fe2000001086e */
[----:B---3--:R-:W-:Y:S01]  /*19640*/  HMMA.16816.F32 R32, R48, R44, R32 ;  /* 0x0000002c3020723c */ /* 0x008fe20000001820 */
[----:B------:R-:W-:Y:S02]  /*19650*/  FFMA.FTZ R59, R76, c[0x0][0x23c], -R110 ;  /* 0x00008f004c3b7a23 */ /* 0x000fe4000001086e */
[--C-:B------:R-:W-:Y:S02]  /*19660*/  FFMA.FTZ R76, R105, c[0x0][0x23c], -R115.reuse ;  /* 0x00008f00694c7a23 */ /* 0x100fe40000010873 */
[----:B------:R-:W1:Y:S01]  /*19670*/  MUFU.EX2 R57, R57 ;  /* 0x0000003900397308 */ /* 0x000e620000000800 */
[----:B------:R-:W-:-:S02]  /*19680*/  FFMA.FTZ R77, R104, c[0x0][0x23c], -R115 ;  /* 0x00008f00684d7a23 */ /* 0x000fc40000010873 */
[C---:B------:R-:W-:Y:S01]  /*19690*/  HMMA.16816.F32 R28, R48.reuse, R46, R28 ;  /* 0x0000002e301c723c */ /* 0x040fe2000000181c */
[----:B------:R-:W3:Y:S04]  /*196a0*/  LDSM.16.MT88.4 R44, [R227+0x10800] ;  /* 0x01080000e32c783b */ /* 0x000ee80000004200 */
[----:B------:R-:W-:Y:S03]  /*196b0*/  MUFU.EX2 R58, R58 ;  /* 0x0000003a003a7308 */ /* 0x000fe60000000800 */
[C---:B--2---:R-:W-:Y:S05]  /*196c0*/  HMMA.16816.F32 R24, R48.reuse, R16, R24 ;  /* 0x000000103018723c */ /* 0x044fea0000001818 */
[----:B------:R-:W2:Y:S03]  /*196d0*/  MUFU.EX2 R59, R59 ;  /* 0x0000003b003b7308 */ /* 0x000ea60000000800 */
[----:B------:R-:W-:Y:S01]  /*196e0*/  HMMA.16816.F32 R20, R48, R18, R20 ;  /* 0x000000123014723c */ /* 0x000fe20000001814 */
[----:B------:R-:W4:Y:S04]  /*196f0*/  LDSM.16.MT88.4 R16, [R226+0x10800] ;  /* 0x01080000e210783b */ /* 0x000f280000004200 */
[----:B------:R-:W-:Y:S02]  /*19700*/  MUFU.EX2 R76, R76 ;  /* 0x0000004c004c7308 */ /* 0x000fe40000000800 */
[----:B------:R-:W-:Y:S01]  /*19710*/  F2FP.PACK_AB R48, R82, R83 ;  /* 0x000000535230723e */ /* 0x000fe200000000ff */
[----:B------:R-:W-:Y:S01]  /*19720*/  FADD.FTZ R83, R83, R87 ;  /* 0x0000005753537221 */ /* 0x000fe20000010000 */
[----:B-1----:R-:W-:Y:S01]  /*19730*/  F2FP.PACK_AB R49, R57, R56 ;  /* 0x000000383931723e */ /* 0x002fe200000000ff */
[----:B------:R-:W-:Y:S01]  /*19740*/  FADD.FTZ R56, R56, R84 ;  /* 0x0000005438387221 */ /* 0x000fe20000010000 */
[----:B------:R-:W-:-:S02]  /*19750*/  F2FP.PACK_AB R50, R102, R103 ;  /* 0x000000676632723e */ /* 0x000fc400000000ff */
[----:B------:R-:W1:Y:S01]  /*19760*/  MUFU.EX2 R77, R77 ;  /* 0x0000004d004d7308 */ /* 0x000e620000000800 */
[----:B--2---:R-:W-:Y:S01]  /*19770*/  F2FP.PACK_AB R51, R59, R58 ;  /* 0x0000003a3b33723e */ /* 0x004fe200000000ff */
[----:B------:R-:W-:Y:S02]  /*19780*/  FADD.FTZ R83, R82, R83 ;  /* 0x0000005352537221 */ /* 0x000fe40000010000 */
[----:B------:R-:W-:Y:S02]  /*19790*/  FADD.FTZ R56, R57, R56 ;  /* 0x0000003839387221 */ /* 0x000fe40000010000 */
[----:B------:R-:W-:Y:S02]  /*197a0*/  FADD.FTZ R103, R103, R83 ;  /* 0x0000005367677221 */ /* 0x000fe40000010000 */
[----:B------:R-:W-:Y:S01]  /*197b0*/  HMMA.16816.F32 R12, R48, R52, R12 ;  /* 0x00000034300c723c */ /* 0x000fe2000000180c */
[----:B------:R-:W2:Y:S01]  /*197c0*/  MUFU.EX2 R78, R78 ;  /* 0x0000004e004e7308 */ /* 0x000ea20000000800 */
[----:B------:R-:W-:-:S02]  /*197d0*/  FADD.FTZ R58, R58, R56 ;  /* 0x000000383a3a7221 */ /* 0x000fc40000010000 */
[----:B------:R-:W-:Y:S02]  /*197e0*/  FADD.FTZ R103, R102, R103 ;  /* 0x0000006766677221 */ /* 0x000fe40000010000 */
[----:B------:R-:W-:Y:S02]  /*197f0*/  FADD.FTZ R58, R59, R58 ;  /* 0x0000003a3b3a7221 */ /* 0x000fe40000010000 */
[----:B------:R-:W-:Y:S01]  /*19800*/  HMMA.16816.F32 R8, R48, R54, R8 ;  /* 0x000000363008723c */ /* 0x000fe20000001808 */
[----:B------:R-:W5:Y:S01]  /*19810*/  LDSM.16.MT88.4 R52, [R225+0x10800] ;  /* 0x01080000e134783b */ /* 0x000f620000004200 */
[----:B-1----:R-:W-:-:S06]  /*19820*/  F2FP.PACK_AB R132, R77, R76 ;  /* 0x0000004c4d84723e */ /* 0x002fcc00000000ff */
[----:B---3--:R-:W-:Y:S01]  /*19830*/  HMMA.16816.F32 R4, R48, R44, R4 ;  /* 0x0000002c3004723c */ /* 0x008fe20000001804 */
[----:B--2---:R-:W-:-:S07]  /*19840*/  F2FP.PACK_AB R134, R249, R78 ;  /* 0x0000004ef986723e */ /* 0x004fce00000000ff */
[C---:B----4-:R-:W-:Y:S08]  /*19850*/  HMMA.16816.F32 R32, R48.reuse, R16, R32 ;  /* 0x000000103020723c */ /* 0x050ff00000001820 */
[C---:B------:R-:W-:Y:S01]  /*19860*/  HMMA.16816.F32 R28, R48.reuse, R18, R28 ;  /* 0x00000012301c723c */ /* 0x040fe2000000181c */
[----:B------:R-:W1:Y:S07]  /*19870*/  LDSM.16.MT88.4 R16, [R227+0x11000] ;  /* 0x01100000e310783b */ /* 0x000e6e0000004200 */
[C---:B------:R-:W-:Y:S01]  /*19880*/  HMMA.16816.F32 R40, R48.reuse, R46, R40 ;  /* 0x0000002e3028723c */ /* 0x040fe20000001828 */
[----:B------:R-:W2:Y:S07]  /*19890*/  LDSM.16.MT88.4 R44, [R228+0x11000] ;  /* 0x01100000e42c783b */ /* 0x000eae0000004200 */
[C---:B-----5:R-:W-:Y:S07]  /*198a0*/  HMMA.16816.F32 R24, R48.reuse, R52, R24 ;  /* 0x000000343018723c */ /* 0x060fee0000001818 */
[----:B------:R-:W-:Y:S01]  /*198b0*/  F2FP.PACK_AB R52, R75, R3 ;  /* 0x000000034b34723e */ /* 0x000fe200000000ff */
[----:B------:R-:W-:Y:S01]  /*198c0*/  HMMA.16816.F32 R20, R48, R54, R20 ;  /* 0x000000363014723c */ /* 0x000fe20000001814 */
[----:B------:R-:W-:Y:S01]  /*198d0*/  F2FP.PACK_AB R53, R72, R73 ;  /* 0x000000494835723e */ /* 0x000fe200000000ff */
[----:B------:R-:W3:Y:S01]  /*198e0*/  LDSM.16.MT88.4 R48, [R226+0x11000] ;  /* 0x01100000e230783b */ /* 0x000ee20000004200 */
        /* <DEDUP_REMOVED lines=8> */
[----:B-1----:R-:W-:Y:S01]  /*19970*/  HMMA.16816.F32 R4, R52, R16, R4 ;  /* 0x000000103404723c */ /* 0x002fe20000001804 */
[----:B------:R-:W-:-:S02]  /*19980*/  FADD.FTZ R74, R70, R74 ;  /* 0x0000004a464a7221 */ /* 0x000fc40000010000 */
[----:B------:R-:W-:Y:S02]  /*19990*/  FADD.FTZ R69, R68, R69 ;  /* 0x0000004544457221 */ /* 0x000fe40000010000 */
[----:B------:R-:W-:Y:S02]  /*199a0*/  FADD.FTZ R74, R76, R74 ;  /* 0x0000004a4c4a7221 */ /* 0x000fe40000010000 */
[--C-:B------:R-:W-:Y:S01]  /*199b0*/  FFMA.FTZ R16, R71, c[0x0][0x23c], -R110.reuse ;  /* 0x00008f0047107a23 */ /* 0x100fe2000001086e */
[C---:B------:R-:W-:Y:S01]  /*199c0*/  HMMA.16816.F32 R40, R52.reuse, R18, R40 ;  /* 0x000000123428723c */ /* 0x040fe20000001828 */
[----:B------:R-:W-:Y:S02]  /*199d0*/  FFMA.FTZ R17, R67, c[0x0][0x23c], -R110 ;  /* 0x00008f0043117a23 */ /* 0x000fe4000001086e */
        /* <DEDUP_REMOVED lines=30> */
[----:B------:R-:W-:Y:S01]  /*19bc0*/  LOP3.LUT P1, RZ, R236, 0x400, RZ, 0xc0, !PT ;  /* 0x00000400ecff7812 */ /* 0x000fe2000782c0ff */
[----:B------:R-:W-:-:S04]  /*19bd0*/  DEPBAR.LE SB0, 0x0 ;  /* 0x000080000000791a */ /* 0x000fc80000000000 */
[----:B------:R-:W-:Y:S01]  /*19be0*/  IADD3 R245, R36, -0x2, RZ ;  /* 0xfffffffe24f57810 */ /* 0x000fe20007ffe0ff */
[----:B------:R-:W-:Y:S07]  /*19bf0*/  BAR.SYNC.DEFER_BLOCKING 0x0 ;  /* 0x0000000000007b1d */ /* 0x000fee0000010000 */
[----:B------:R-:W-:Y:S05]  /*19c00*/  @!P1 BRA `(.L_x_2677) ;  /* 0x000003b000009947 */ /* 0x000fea0003800000 */
[----:B------:R-:W-:Y:S01]  /*19c10*/  IABS R3, c[0x0][0x2d0] ;  /* 0x0000b40000037a13 */ /* 0x000fe20000000000 */
[----:B------:R-:W-:-:S03]  /*19c20*/  IMAD.SHL.U32 R4, R245, 0x100, RZ ;  /* 0x00000100f5047824 */ /* 0x000fc600078e00ff */
[----:B------:R-:W1:Y:S02]  /*19c30*/  I2F.RP R12, R3 ;  /* 0x00000003000c7306 */ /* 0x000e640000209400 */
[C---:B------:R-:W-:Y:S02]  /*19c40*/  IADD3 R11, R4.reuse, 0x100, RZ ;  /* 0x00000100040b7810 */ /* 0x040fe40007ffe0ff */
[----:B------:R-:W-:Y:S02]  /*19c50*/  IABS R6, R4 ;  /* 0x0000000400067213 */ /* 0x000fe40000000000 */
[----:B------:R-:W-:Y:S02]  /*19c60*/  IABS R8, R11 ;  /* 0x0000000b00087213 */ /* 0x000fe40000000000 */
[----:B------:R-:W-:Y:S02]  /*19c70*/  LOP3.LUT R11, R11, c[0x0][0x2d0], RZ, 0x3c, !PT ;  /* 0x0000b4000b0b7a12 */ /* 0x000fe400078e3cff */
[----:B------:R-:W-:-:S02]  /*19c80*/  LOP3.LUT R4, R4, c[0x0][0x2d0], RZ, 0x3c, !PT ;  /* 0x0000b40004047a12 */ /* 0x000fc400078e3cff */
[----:B------:R-:W-:Y:S02]  /*19c90*/  ISETP.GE.AND P3, PT, R11, RZ, PT ;  /* 0x000000ff0b00720c */ /* 0x000fe40003f66270 */
        /* <DEDUP_REMOVED lines=50> */
.L_x_2677:
[----:B------:R-:W-:-:S05]  /*19fc0*/  IMAD.MOV.U32 R6, RZ, RZ, c[0x0][0x1a0] ;  /* 0x00006800ff067624 */ /* 0x000fca00078e00ff */
[----:B------:R-:W-:-:S04]  /*19fd0*/  LEA R6, -R6, RZ, 0x8 ;  /* 0x000000ff06067211 */ /* 0x000fc800078e41ff */
[----:B------:R-:W-:Y:S02]  /*19fe0*/  SHF.R.S32.HI R4, RZ, 0x1f, R6 ;  /* 0x0000001fff047819 */ /* 0x000fe40000011406 */
.L_x_2678:
[----:B------:R-:W-:Y:S01]  /*19ff0*/  ULDC.64 UR4, c[0x0][0x1a0] ;  /* 0x0000680000047ab9 */ /* 0x000fe20000000a00 */
[----:B------:R-:W-:Y:S01]  /*1a000*/  LEA R241, P0, R6, R241, 0x1 ;  /* 0x000000f106f17211 */ /* 0x000fe200078008ff */
[----:B------:R-:W-:Y:S01]  /*1a010*/  USHF.L.U32 UR9, UR4, 0x5, URZ ;  /* 0x0000000504097899 */ /* 0x000fe2000800063f */
[----:B------:R-:W-:Y:S01]  /*1a020*/  IMAD R200, R166, 0x2, R233 ;  /* 0x00000002a6c87824 */ /* 0x000fe200078e02e9 */
[----:B------:R-:W-:Y:S01]  /*1a030*/  UMOV UR8, 0x5 ;  /* 0x0000000500087882 */ /* 0x000fe20000000000 */
[----:B------:R-:W-:Y:S01]  /*1a040*/  LEA.HI.X R240, R6, R240, R4, 0x1, P0 ;  /* 0x000000f006f07211 */ /* 0x000fe200000f0c04 */
[----:B------:R-:W-:Y:S01]  /*1a050*/  USHF.L.U64.HI UR5, UR4, UR8, UR5 ;  /* 0x0000000804057299 */ /* 0x000fe20008010205 */
[----:B------:R-:W-:Y:S01]  /*1a060*/  IMAD.MOV.U32 R6, RZ, RZ, R241 ;  /* 0x000000ffff067224 */ /* 0x000fe200078e00f1 */
[----:B------:R-:W-:Y:S01]  /*1a070*/  IADD3 R4, P0, R241, UR9, RZ ;  /* 0x00000009f1047c10 */ /* 0x000fe2000ff1e0ff */
[----:B------:R-:W1:Y:S01]  /*1a080*/  S2R R3, SR_TID.X ;  /* 0x0000000000037919 */ /* 0x000e620000002100 */
[----:B------:R-:W-:Y:S01]  /*1a090*/  IMAD.MOV.U32 R7, RZ, RZ, R240 ;  /* 0x000000ffff077224 */ /* 0x000fe200078e00f0 */
[----:B------:R-:W-:-:S02]  /*1a0a0*/  IADD3 R184, R230, 0x2800, RZ ;  /* 0x00002800e6b87810 */ /* 0x000fc40007ffe0ff */
[----:B------:R-:W-:Y:S02]  /*1a0b0*/  IADD3.X R5, R240, UR5, RZ, P0, !PT ;  /* 0x00000005f0057c10 */ /* 0x000fe400087fe4ff */
[----:B------:R-:W-:Y:S01]  /*1a0c0*/  IADD3 R18, P0, R4, UR9, RZ ;  /* 0x0000000904127c10 */ /* 0x000fe2000ff1e0ff */
[----:B------:R-:W-:Y:S01]  /*1a0d0*/  @!PT LDS RZ, [RZ] ;  /* 0x00000000fffff984 */ /* 0x000fe20000000800 */
[----:B------:R-:W-:Y:S01]  /*1a0e0*/  @!PT LDS RZ, [RZ] ;  /* 0x00000000fffff984 */ /* 0x000fe20000000800 */
[----:B------:R-:W-:Y:S01]  /*1a0f0*/  @!PT LDS RZ, [RZ] ;  /* 0x00000000fffff984 */ /* 0x000fe20000000800 */
[----:B------:R2:W-:Y:S01]  /*1a100*/  LDGSTS.E.BYPASS.LTC128B.128 [R244+0xa000], [R6.64] ;  /* 0x0a00000006f47fae */ /* 0x0005e2000b901d46 */
[----:B------:R-:W-:Y:S02]  /*1a110*/  IADD3 R196, R230, 0x800, RZ ;  /* 0x00000800e6c47810 */ /* 0x000fe40007ffe0ff */
[----:B------:R-:W-:Y:S01]  /*1a120*/  IADD3.X R19, R5, UR5, RZ, P0, !PT ;  /* 0x0000000505137c10 */ /* 0x000fe200087fe4ff */
[----:B------:R3:W-:Y:S01]  /*1a130*/  LDGSTS.E.BYPASS.LTC128B.128 [R244+0xa800], [R4.64] ;  /* 0x0a80000004f47fae */ /* 0x0007e2000b901d46 */
[----:B------:R-:W-:Y:S02]  /*1a140*/  IADD3 R16, P0, R18, UR9, RZ ;  /* 0x0000000912107c10 */ /* 0x000fe4000ff1e0ff */
[----:B------:R-:W-:Y:S01]  /*1a150*/  IADD3 R188, R230, 0x2000, RZ ;  /* 0x00002000e6bc7810 */ /* 0x000fe20007ffe0ff */
[----:B------:R4:W-:Y:S01]  /*1a160*/  LDGSTS.E.BYPASS.LTC128B.128 [R244+0xb000], [R18.64] ;  /* 0x0b00000012f47fae */ /* 0x0009e2000b901d46 */
[----:B------:R-:W-:-:S02]  /*1a170*/  IADD3.X R17, R19, UR5, RZ, P0, !PT ;  /* 0x0000000513117c10 */ /* 0x000fc400087fe4ff */
[----:B------:R-:W-:Y:S02]  /*1a180*/  IADD3 R14, P0, R16, UR9, RZ ;  /* 0x00000009100e7c10 */ /* 0x000fe4000ff1e0ff */
[----:B------:R-:W-:Y:S01]  /*1a190*/  IADD3 R180, R230, 0x3000, RZ ;  /* 0x00003000e6b47810 */ /* 0x000fe20007ffe0ff */
[----:B------:R5:W-:Y:S01]  /*1a1a0*/  LDGSTS.E.BYPASS.LTC128B.128 [R244+0xb800], [R16.64] ;  /* 0x0b80000010f47fae */ /* 0x000be2000b901d46 */
[----:B------:R-:W-:Y:S02]  /*1a1b0*/  IADD3.X R15, R17, UR5, RZ, P0, !PT ;  /* 0x00000005110f7c10 */ /* 0x000fe400087fe4ff */
[----:B------:R-:W-:Y:S01]  /*1a1c0*/  IADD3 R12, P0, R14, UR9, RZ ;  /* 0x000000090e0c7c10 */ /* 0x000fe2000ff1e0ff */
[----:B-1----:R-:W-:Y:S02]  /*1a1d0*/  IMAD.SHL.U32 R3, R3, 0x2, RZ ;  /* 0x0000000203037824 */ /* 0x002fe400078e00ff */
[----:B------:R1:W-:Y:S01]  /*1a1e0*/  LDGSTS.E.BYPASS.LTC128B.128 [R244+0xc000], [R14.64] ;  /* 0x0c0000000ef47fae */ /* 0x0003e2000b901d46 */
[----:B------:R-:W-:-:S02]  /*1a1f0*/  IADD3.X R13, R15, UR5, RZ, P0, !PT ;  /* 0x000000050f0d7c10 */ /* 0x000fc400087fe4ff */
        /* <DEDUP_REMOVED lines=12> */
[----:B-----5:R-:W-:-:S03]  /*1a2c0*/  IADD3 R16, P0, R4, UR9, RZ ;  /* 0x0000000904107c10 */ /* 0x020fc6000ff1e0ff */
[----:B------:R5:W-:Y:S01]  /*1a2d0*/  LDGSTS.E.BYPASS.LTC128B.128 [R244+0xe800], [R4.64] ;  /* 0x0e80000004f47fae */ /* 0x000be2000b901d46 */
[----:B------:R-:W-:Y:S02]  /*1a2e0*/  IADD3.X R17, R5, UR5, RZ, P0, !PT ;  /* 0x0000000505117c10 */ /* 0x000fe400087fe4ff */
[----:B-1----:R-:W-:-:S03]  /*1a2f0*/  IADD3 R14, P0, R16, UR9, RZ ;  /* 0x00000009100e7c10 */ /* 0x002fc6000ff1e0ff */
[----:B------:R1:W-:Y:S01]  /*1a300*/  LDGSTS.E.BYPASS.LTC128B.128 [R244+0xf000], [R16.64] ;  /* 0x0f00000010f47fae */ /* 0x0003e2000b901d46 */
[----:B------:R-:W-:Y:S02]  /*1a310*/  IADD3.X R15, R17, UR5, RZ, P0, !PT ;  /* 0x00000005110f7c10 */ /* 0x000fe400087fe4ff */
[----:B----4-:R-:W-:-:S03]  /*1a320*/  IADD3 R10, P0, R14, UR9, RZ ;  /* 0x000000090e0a7c10 */ /* 0x010fc6000ff1e0ff */
[----:B------:R4:W-:Y:S01]  /*1a330*/  LDGSTS.E.BYPASS.LTC128B.128 [R244+0xf800], [R14.64] ;  /* 0x0f8000000ef47fae */ /* 0x0009e2000b901d46 */
[----:B------:R-:W-:Y:S02]  /*1a340*/  IADD3.X R11, R15, UR5, RZ, P0, !PT ;  /* 0x000000050f0b7c10 */ /* 0x000fe400087fe4ff */
[----:B--2---:R-:W-:-:S03]  /*1a350*/  IADD3 R8, P0, R10, UR9, RZ ;  /* 0x000000090a087c10 */ /* 0x004fc6000ff1e0ff */
[----:B------:R2:W-:Y:S01]  /*1a360*/  LDGSTS.E.BYPASS.LTC128B.128 [R244+0x10000], [R10.64] ;  /* 0x100000000af47fae */ /* 0x0005e2000b901d46 */
[----:B------:R-:W-:-:S05]  /*1a370*/  IADD3.X R9, R11, UR5, RZ, P0, !PT ;  /* 0x000000050b097c10 */ /* 0x000fca00087fe4ff */
[----:B------:R2:W-:Y:S01]  /*1a380*/  LDGSTS.E.BYPASS.LTC128B.128 [R244+0x10800], [R8.64] ;  /* 0x1080000008f47fae */ /* 0x0005e2000b901d46 */
[----:B-----5:R-:W-:-:S04]  /*1a390*/  IADD3 R4, P0, R8, UR9, RZ ;  /* 0x0000000908047c10 */ /* 0x020fc8000ff1e0ff */
[----:B------:R-:W-:Y:S02]  /*1a3a0*/  IADD3.X R5, R9, UR5, RZ, P0, !PT ;  /* 0x0000000509057c10 */ /* 0x000fe400087fe4ff */
[----:B---3--:R-:W-:-:S03]  /*1a3b0*/  IADD3 R6, P0, R4, UR9, RZ ;  /* 0x0000000904067c10 */ /* 0x008fc6000ff1e0ff */
[----:B------:R3:W-:Y:S01]  /*1a3c0*/  LDGSTS.E.BYPASS.LTC128B.128 [R244+0x11000], [R4.64] ;  /* 0x1100000004f47fae */ /* 0x0007e2000b901d46 */
[----:B------:R-:W-:Y:S02]  /*1a3d0*/  IADD3.X R7, R5, UR5, RZ, P0, !PT ;  /* 0x0000000505077c10 */ /* 0x000fe400087fe4ff */
[----:B------:R-:W-:-:S03]  /*1a3e0*/  ISETP.GE.AND P0, PT, R36, 0x3, PT ;  /* 0x000000032400780c */ /* 0x000fc60003f06270 */
[----:B------:R3:W-:Y:S04]  /*1a3f0*/  LDGSTS.E.BYPASS.LTC128B.128 [R244+0x11800], [R6.64] ;  /* 0x1180000006f47fae */ /* 0x0007e8000b901d46 */
[----:B------:R-:W-:Y:S04]  /*1a400*/  LDSM.16.M88.4 R208, [R233] ;  /* 0x00000000e9d0783b */ /* 0x000fe80000000200 */
[----:B------:R-:W5:Y:S04]  /*1a410*/  LDSM.16.M88.4 R88, [R232+0x2000] ;  /* 0x00200000e858783b */ /* 0x000f680000000200 */
[----:B------:R1:W-:Y:S04]  /*1a420*/  LDSM.16.M88.4 R204, [R192] ;  /* 0x00000000c0cc783b */ /* 0x0003e80000000200 */
[----:B------:R-:W5:Y:S04]  /*1a430*/  LDSM.16.M88.4 R64, [R232+0x3800] ;  /* 0x00380000e840783b */ /* 0x000f680000000200 */
[----:B------:R-:W-:Y:S04]  /*1a440*/  LDSM.16.M88.4 R56, [R232+0x4000] ;  /* 0x00400000e838783b */ /* 0x000fe80000000200 */
[----:B------:R-:W-:Y:S04]  /*1a450*/  LDSM.16.M88.4 R72, [R232+0x3000] ;  /* 0x00300000e848783b */ /* 0x000fe80000000200 */
[----:B---3--:R-:W3:Y:S04]  /*1a460*/  LDSM.16.M88.4 R4, [R164+0x2000] ;  /* 0x00200000a404783b */ /* 0x008ee80000000200 */
[----:B----4-:R-:W4:Y:S01]  /*1a470*/  LDSM.16.M88.4 R12, [R164+0x4000] ;  /* 0x00400000a40c783b */ /* 0x010f220000000200 */
[----:B-1----:R-:W-:-:S03]  /*1a480*/  IADD3 R192, R230, 0x1800, RZ ;  /* 0x00001800e6c07810 */ /* 0x002fc60007ffe0ff */
[----:B------:R-:W-:Y:S04]  /*1a490*/  LDSM.16.M88.4 R40, [R232+0x5000] ;  /* 0x00500000e828783b */ /* 0x000fe80000000200 */
[----:B------:R-:W-:Y:S04]  /*1a4a0*/  LDSM.16.M88.4 R80, [R232+0x2800] ;  /* 0x00280000e850783b */ /* 0x000fe80000000200 */
[----:B--2---:R-:W-:Y:S01]  /*1a4b0*/  LDSM.16.M88.4 R8, [R164+0x3000] ;  /* 0x00300000a408783b */ /* 0x004fe20000000200 */
[C---:B-----5:R-:W-:Y:S03]  /*1a4c0*/  HMMA.16816.F32 R92, R208.reuse, R88, RZ ;  /* 0x00000058d05c723c */ /* 0x060fe600000018ff */
        /* <DEDUP_REMOVED lines=8> */
[C---:B---3--:R-:W-:Y:S03]  /*1a550*/  HMMA.16816.F32 R92, R204.reuse, R4, R92 ;  /* 0x00000004cc5c723c */ /* 0x048fe6000000185c */
[----:B------:R-:W-:Y:S04]  /*1a560*/  LDSM.16.M88.4 R104, [R164+0x6000] ;  /* 0x00600000a468783b */ /* 0x000fe80000000200 */
[----:B------:R-:W-:Y:S01]  /*1a570*/  LDSM.16.M88.4 R100, [R164+0x7000] ;  /* 0x00700000a464783b */ /* 0x000fe20000000200 */
[----:B------:R-:W-:Y:S03]  /*1a580*/  HMMA.16816.F32 R88, R204, R6, R88 ;  /* 0x00000006cc58723c */ /* 0x000fe60000001858 */
[----:B------:R-:W1:Y:S04]  /*1a590*/  LDSM.16.M88.4 R4, [R164+0x3800] ;  /* 0x00380000a404783b */ /* 0x000e680000000200 */
[----:B------:R-:W-:Y:S01]  /*1a5a0*/  LDSM.16.M88.4 R108, [R164+0x5800] ;  /* 0x00580000a46c783b */ /* 0x000fe20000000200 */
[C---:B------:R-:W-:Y:S03]  /*1a5b0*/  HMMA.16816.F32 R64, R208.reuse, R66, RZ ;  /* 0x00000042d040723c */ /* 0x040fe600000018ff */
[----:B------:R-:W-:Y:S04]  /*1a5c0*/  LDSM.16.M88.4 R120, [R232+0x8800] ;  /* 0x00880000e878783b */ /* 0x000fe80000000200 */
[----:B------:R-:W-:Y:S01]  /*1a5d0*/  LDSM.16.M88.4 R112, [R232+0x9000] ;  /* 0x00900000e870783b */ /* 0x000fe20000000200 */
[C---:B------:R-:W-:Y:S03]  /*1a5e0*/  HMMA.16816.F32 R60, R208.reuse, R56, RZ ;  /* 0x00000038d03c723c */ /* 0x040fe600000018ff */
[----:B------:R-:W-:Y:S04]  /*1a5f0*/  LDSM.16.M88.4 R172, [R232+0x7800] ;  /* 0x00780000e8ac783b */ /* 0x000fe80000000200 */
[----:B------:R-:W-:Y:S01]  /*1a600*/  LDSM.16.M88.4 R200, [R200] ;  /* 0x00000000c8c8783b */ /* 0x000fe20000000200 */
[C---:B------:R-:W-:Y:S03]  /*1a610*/  HMMA.16816.F32 R56, R208.reuse, R58, RZ ;  /* 0x0000003ad038723c */ /* 0x040fe600000018ff */
[----:B------:R-:W-:Y:S04]  /*1a620*/  LDSM.16.M88.4 R184, [R184] ;  /* 0x00000000b8b8783b */ /* 0x000fe80000000200 */
[----:B------:R-:W-:Y:S01]  /*1a630*/  LDSM.16.M88.4 R196, [R196] ;  /* 0x00000000c4c4783b */ /* 0x000fe20000000200 */
[----:B------:R-:W-:Y:S03]  /*1a640*/  HMMA.16816.F32 R76, R208, R72, RZ ;  /* 0x00000048d04c723c */ /* 0x000fe600000018ff */
[----:B------:R-:W-:Y:S04]  /*1a650*/  LDSM.16.M88.4 R212, [R230] ;  /* 0x00000000e6d4783b */ /* 0x000fe80000000200 */
[----:B------:R-:W-:Y:S01]  /*1a660*/  LDSM.16.M88.4 R188, [R188] ;  /* 0x00000000bcbc783b */ /* 0x000fe20000000200 */
[C---:B----4-:R-:W-:Y:S03]  /*1a670*/  HMMA.16816.F32 R60, R204.reuse, R12, R60 ;  /* 0x0000000ccc3c723c */ /* 0x050fe6000000183c */
[----:B------:R-:W-:Y:S04]  /*1a680*/  LDSM.16.M88.4 R216, [R232+0x9800] ;  /* 0x00980000e8d8783b */ /* 0x000fe80000000200 */
[----:B------:R-:W-:Y:S01]  /*1a690*/  LDSM.16.M88.4 R180, [R180] ;  /* 0x00000000b4b4783b */ /* 0x000fe20000000200 */
[C---:B-1----:R-:W-:Y:S03]  /*1a6a0*/  HMMA.16816.F32 R68, R204.reuse, R4, R68 ;  /* 0x00000004cc44723c */ /* 0x042fe60000001844 */
[----:B------:R-:W-:Y:S04]  /*1a6b0*/  LDSM.16.M88.4 R192, [R192] ;  /* 0x00000000c0c0783b */ /* 0x000fe80000000200 */
[----:B------:R-:W-:Y:S01]  /*1a6c0*/  LDSM.16.M88.4 R220, [R224+0x2800] ;  /* 0x00280000e0dc783b */ /* 0x000fe20000000200 */
[----:B------:R-:W-:Y:S03]  /*1a6d0*/  HMMA.16816.F32 R64, R204, R6, R64 ;  /* 0x00000006cc40723c */ /* 0x000fe60000001840 */
[----:B------:R-:W1:Y:S04]  /*1a6e0*/  LDSM.16.M88.4 R4, [R164+0x5000] ;  /* 0x00500000a404783b */ /* 0x000e680000000200 */
[----:B------:R-:W0:Y:S01]  /*1a6f0*/  LDGDEPBAR ;  /* 0x00000000000079af */ /* 0x000e220000000000 */
[----:B------:R-:W-:Y:S08]  /*1a700*/  HMMA.16816.F32 R44, R208, R40, RZ ;  /* 0x00000028d02c723c */ /* 0x000ff000000018ff */
[----:B------:R-:W-:Y:S01]  /*1a710*/  HMMA.16816.F32 R56, R204, R14, R56 ;  /* 0x0000000ecc38723c */ /* 0x000fe20000001838 */
[----:B------:R-:W2:Y:S07]  /*1a720*/  LDSM.16.M88.4 R12, [R232+0x6800] ;  /* 0x00680000e80c783b */ /* 0x000eae0000000200 */
[C---:B------:R-:W-:Y:S08]  /*1a730*/  HMMA.16816.F32 R72, R208.reuse, R74, RZ ;  /* 0x0000004ad048723c */ /* 0x040ff000000018ff */
[C---:B------:R-:W-:Y:S08]  /*1a740*/  HMMA.16816.F32 R40, R208.reuse, R42, RZ ;  /* 0x0000002ad028723c */ /* 0x040ff000000018ff */
[C---:B------:R-:W-:Y:S08]  /*1a750*/  HMMA.16816.F32 R84, R208.reuse, R80, RZ ;  /* 0x00000050d054723c */ /* 0x040ff000000018ff */
[----:B------:R-:W-:Y:S08]  /*1a760*/  HMMA.16816.F32 R80, R208, R82, RZ ;  /* 0x00000052d050723c */ /* 0x000ff000000018ff */
[C---:B------:R-:W-:Y:S08]  /*1a770*/  HMMA.16816.F32 R76, R204.reuse, R8, R76 ;  /* 0x00000008cc4c723c */ /* 0x040ff0000000184c */
[C---:B------:R-:W-:Y:S01]  /*1a780*/  HMMA.16816.F32 R72, R204.reuse, R10, R72 ;  /* 0x0000000acc48723c */ /* 0x040fe20000001848 */
[----:B------:R-:W3:Y:S07]  /*1a790*/  LDSM.16.M88.4 R8, [R164+0x4800] ;  /* 0x00480000a408783b */ /* 0x000eee0000000200 */
[C---:B-1----:R-:W-:Y:S08]  /*1a7a0*/  HMMA.16816.F32 R44, R204.reuse, R4, R44 ;  /* 0x00000004cc2c723c */ /* 0x042ff0000000182c */
[C---:B------:R-:W-:Y:S01]  /*1a7b0*/  HMMA.16816.F32 R40, R204.reuse, R6, R40 ;  /* 0x00000006cc28723c */ /* 0x040fe20000001828 */
[----:B------:R-:W1:Y:S07]  /*1a7c0*/  LDSM.16.M88.4 R4, [R164+0x6800] ;  /* 0x00680000a404783b */ /* 0x000e6e0000000200 */
[C---:B------:R-:W-:Y:S08]  /*1a7d0*/  HMMA.16816.F32 R84, R204.reuse, R16, R84 ;  /* 0x00000010cc54723c */ /* 0x040ff00000001854 */
[----:B------:R-:W-:Y:S08]  /*1a7e0*/  HMMA.16816.F32 R80, R204, R18, R80 ;  /* 0x00000012cc50723c */ /* 0x000ff00000001850 */
[C---:B------:R-:W-:Y:S08]  /*1a7f0*/  HMMA.16816.F32 R52, R208.reuse, R48, RZ ;  /* 0x00000030d034723c */ /* 0x040ff000000018ff */
[C---:B--2---:R-:W-:Y:S08]  /*1a800*/  HMMA.16816.F32 R16, R208.reuse, R12, RZ ;  /* 0x0000000cd010723c */ /* 0x044ff000000018ff */
[C---:B------:R-:W-:Y:S08]  /*1a810*/  HMMA.16816.F32 R48, R208.reuse, R50, RZ ;  /* 0x00000032d030723c */ /* 0x040ff000000018ff */
[----:B------:R-:W-:Y:S08]  /*1a820*/  HMMA.16816.F32 R12, R208, R14, RZ ;  /* 0x0000000ed00c723c */ /* 0x000ff000000018ff */
[C---:B---3--:R-:W-:Y:S08]  /*1a830*/  HMMA.16816.F32 R52, R204.reuse, R8, R52 ;  /* 0x00000008cc34723c */ /* 0x048ff00000001834 */
[C---:B------:R-:W-:Y:S08]  /*1a840*/  HMMA.16816.F32 R48, R204.reuse, R10, R48 ;  /* 0x0000000acc30723c */ /* 0x040ff00000001830 */
[C---:B-1----:R-:W-:Y:S08]  /*1a850*/  HMMA.16816.F32 R16, R204.reuse, R4, R16 ;  /* 0x00000004cc10723c */ /* 0x042ff00000001810 */
[----:B------:R-:W-:Y:S08]  /*1a860*/  HMMA.16816.F32 R12, R204, R6, R12 ;  /* 0x00000006cc0c723c */ /* 0x000ff0000000180c */
[C---:B------:R-:W-:Y:S08]  /*1a870*/  HMMA.16816.F32 R8, R208.reuse, R96, RZ ;  /* 0x00000060d008723c */ /* 0x040ff000000018ff */
[C---:B------:R-:W-:Y:S01]  /*1a880*/  HMMA.16816.F32 R4, R208.reuse, R98, RZ ;  /* 0x00000062d004723c */ /* 0x040fe200000018ff */
[----:B------:R-:W1:Y:S07]  /*1a890*/  LDSM.16.M88.4 R96, [R164+0x8000] ;  /* 0x00800000a460783b */ /* 0x000e6e0000000200 */
[C---:B------:R-:W-:Y:S08]  /*1a8a0*/  HMMA.16816.F32 R24, R208.reuse, R20, RZ ;  /* 0x00000014d018723c */ /* 0x040ff000000018ff */
[C---:B------:R-:W-:Y:S08]  /*1a8b0*/  HMMA.16816.F32 R20, R208.reuse, R22, RZ ;  /* 0x00000016d014723c */ /* 0x040ff000000018ff */
[C---:B------:R-:W-:Y:S08]  /*1a8c0*/  HMMA.16816.F32 R168, R208.reuse, R128, RZ ;  /* 0x00000080d0a8723c */ /* 0x040ff000000018ff */
[C---:B------:R-:W-:Y:S08]  /*1a8d0*/  HMMA.16816.F32 R32, R208.reuse, R28, RZ ;  /* 0x0000001cd020723c */ /* 0x040ff000000018ff */
[C---:B------:R-:W-:Y:S08]  /*1a8e0*/  HMMA.16816.F32 R28, R208.reuse, R30, RZ ;  /* 0x0000001ed01c723c */ /* 0x040ff000000018ff */
[----:B------:R-:W-:Y:S08]  /*1a8f0*/  HMMA.16816.F32 R128, R208, R130, RZ ;  /* 0x00000082d080723c */ /* 0x000ff000000018ff */
[C---:B------:R-:W-:Y:S08]  /*1a900*/  HMMA.16816.F32 R24, R204.reuse, R104, R24 ;  /* 0x00000068cc18723c */ /* 0x040ff00000001818 */
[C---:B------:R-:W-:Y:S01]  /*1a910*/  HMMA.16816.F32 R20, R204.reuse, R106, R20 ;  /* 0x0000006acc14723c */ /* 0x040fe20000001814 */
[----:B------:R-:W2:Y:S07]  /*1a920*/  LDSM.16.M88.4 R104, [R164+0x8800] ;  /* 0x00880000a468783b */ /* 0x000eae0000000200 */
[C---:B------:R-:W-:Y:S08]  /*1a930*/  HMMA.16816.F32 R8, R204.reuse, R100, R8 ;  /* 0x00000064cc08723c */ /* 0x040ff00000001808 */
[C---:B------:R-:W-:Y:S01]  /*1a940*/  HMMA.16816.F32 R4, R204.reuse, R102, R4 ;  /* 0x00000066cc04723c */ /* 0x040fe20000001804 */
[----:B------:R-:W3:Y:S07]  /*1a950*/  LDSM.16.M88.4 R100, [R164+0x9000] ;  /* 0x00900000a464783b */ /* 0x000eee0000000200 */
[C---:B-1----:R-:W-:Y:S07]  /*1a960*/  HMMA.16816.F32 R168, R204.reuse, R96, R168 ;  /* 0x00000060cca8723c */ /* 0x042fee00000018a8 */
[C---:B------:R-:W-:Y:S01]  /*1a970*/  IADD3 R96, R230.reuse, 0x1000, RZ ;  /* 0x00001000e6607810 */ /* 0x040fe20007ffe0ff */
[C---:B------:R-:W-:Y:S08]  /*1a980*/  HMMA.16816.F32 R32, R204.reuse, R108, R32 ;  /* 0x0000006ccc20723c */ /* 0x040ff00000001820 */
[C---:B------:R-:W-:Y:S01]  /*1a990*/  HMMA.16816.F32 R28, R204.reuse, R110, R28 ;  /* 0x0000006ecc1c723c */ /* 0x040fe2000000181c */
[----:B------:R-:W1:Y:S07]  /*1a9a0*/  LDSM.16.M88.4 R108, [R164+0x7800] ;  /* 0x00780000a46c783b */ /* 0x000e6e0000000200 */
[----:B------:R-:W-:Y:S01]  /*1a9b0*/  HMMA.16816.F32 R128, R204, R98, R128 ;  /* 0x00000062cc80723c */ /* 0x000fe20000001880 */
[----:B------:R-:W4:Y:S07]  /*1a9c0*/  LDSM.16.M88.4 R96, [R96] ;  /* 0x000000006060783b */ /* 0x000f2e0000000200 */
[C---:B------:R-:W-:Y:S08]  /*1a9d0*/  HMMA.16816.F32 R124, R208.reuse, R120, RZ ;  /* 0x00000078d07c723c */ /* 0x040ff000000018ff */
[C---:B------:R-:W-:Y:S08]  /*1a9e0*/  HMMA.16816.F32 R116, R208.reuse, R112, RZ ;  /* 0x00000070d074723c */ /* 0x040ff000000018ff */
[C---:B------:R-:W-:Y:S08]  /*1a9f0*/  HMMA.16816.F32 R120, R208.reuse, R122, RZ ;  /* 0x0000007ad078723c */ /* 0x040ff000000018ff */
[C---:B------:R-:W-:Y:S08]  /*1aa00*/  HMMA.16816.F32 R112, R208.reuse, R114, RZ ;  /* 0x00000072d070723c */ /* 0x040ff000000018ff */
[C---:B------:R-:W-:Y:S08]  /*1aa10*/  HMMA.16816.F32 R176, R208.reuse, R172, RZ ;  /* 0x000000acd0b0723c */ /* 0x040ff000000018ff */
[----:B------:R-:W-:Y:S08]  /*1aa20*/  HMMA.16816.F32 R172, R208, R174, RZ ;  /* 0x000000aed0ac723c */ /* 0x000ff000000018ff */
[C---:B--2---:R-:W-:Y:S07]  /*1aa30*/  HMMA.16816.F32 R124, R204.reuse, R104, R124 ;  /* 0x00000068cc7c723c */ /* 0x044fee000000187c */
[C---:B------:R-:W-:Y:S01]  /*1aa40*/  IADD3 R104, R230.reuse, 0x4000, RZ ;  /* 0x00004000e6687810 */ /* 0x040fe20007ffe0ff */
[C---:B---3--:R-:W-:Y:S07]  /*1aa50*/  HMMA.16816.F32 R116, R204.reuse, R100, R116 ;  /* 0x00000064cc74723c */ /* 0x048fee0000001874 */
[C---:B------:R-:W-:Y:S01]  /*1aa60*/  IADD3 R100, R230.reuse, 0x4800, RZ ;  /* 0x00004800e6647810 */ /* 0x040fe20007ffe0ff */
[C---:B------:R-:W-:Y:S01]  /*1aa70*/  HMMA.16816.F32 R120, R204.reuse, R106, R120 ;  /* 0x0000006acc78723c */ /* 0x040fe20000001878 */
[----:B------:R-:W2:Y:S07]  /*1aa80*/  LDSM.16.M88.4 R104, [R104] ;  /* 0x000000006868783b */ /* 0x000eae0000000200 */
[C---:B------:R-:W-:Y:S01]  /*1aa90*/  HMMA.16816.F32 R112, R204.reuse, R102, R112 ;  /* 0x00000066cc70723c */ /* 0x040fe20000001870 */
[----:B------:R-:W3:Y:S07]  /*1aaa0*/  LDSM.16.M88.4 R100, [R100] ;  /* 0x000000006464783b */ /* 0x000eee0000000200 */
[----:B-1----:R-:W-:Y:S07]  /*1aab0*/  HMMA.16816.F32 R176, R204, R108, R176 ;  /* 0x0000006cccb0723c */ /* 0x002fee00000018b0 */
[C---:B------:R-:W-:Y:S01]  /*1aac0*/  IADD3 R108, R230.reuse, 0x3800, RZ ;  /* 0x00003800e66c7810 */ /* 0x040fe20007ffe0ff */
[----:B----4-:R-:W-:Y:S07]  /*1aad0*/  HMMA.16816.F32 R76, R200, R96, R76 ;  /* 0x00000060c84c723c */ /* 0x010fee000000184c */
[C---:B------:R-:W-:Y:S01]  /*1aae0*/  IADD3 R96, R230.reuse, 0x5000, RZ ;  /* 0x00005000e6607810 */ /* 0x040fe20007ffe0ff */
[----:B------:R-:W-:Y:S01]  /*1aaf0*/  HMMA.16816.F32 R172, R204, R110, R172 ;  /* 0x0000006eccac723c */ /* 0x000fe200000018ac */
[----:B------:R-:W1:Y:S07]  /*1ab00*/  LDSM.16.M88.4 R108, [R108] ;  /* 0x000000006c6c783b */ /* 0x000e6e0000000200 */
[C---:B------:R-:W-:Y:S01]  /*1ab10*/  HMMA.16816.F32 R72, R200.reuse, R98, R72 ;  /* 0x00000062c848723c */ /* 0x040fe20000001848 */
[----:B------:R-:W4:Y:S07]  /*1ab20*/  LDSM.16.M88.4 R96, [R96] ;  /* 0x000000006060783b */ /* 0x000f2e0000000200 */
[C---:B------:R-:W-:Y:S07]  /*1ab30*/  HMMA.16816.F32 R52, R200.reuse, R184, R52 ;  /* 0x000000b8c834723c */ /* 0x040fee0000001834 */
[C---:B------:R-:W-:Y:S01]  /*1ab40*/  IADD3 R184, R230.reuse, 0x7000, RZ ;  /* 0x00007000e6b87810 */ /* 0x040fe20007ffe0ff */
[C---:B------:R-:W-:Y:S07]  /*1ab50*/  HMMA.16816.F32 R84, R200.reuse, R196, R84 ;  /* 0x000000c4c854723c */ /* 0x040fee0000001854 */
[C---:B------:R-:W-:Y:S01]  /*1ab60*/  IADD3 R196, R230.reuse, 0x5800, RZ ;  /* 0x00005800e6c47810 */ /* 0x040fe20007ffe0ff */
[C---:B------:R-:W-:Y:S01]  /*1ab70*/  HMMA.16816.F32 R48, R200.reuse, R186, R48 ;  /* 0x000000bac830723c */ /* 0x040fe20000001830 */
[----:B------:R-:W5:Y:S07]  /*1ab80*/  LDSM.16.M88.4 R184, [R184] ;  /* 0x00000000b8b8783b */ /* 0x000f6e0000000200 */
[C---:B------:R-:W-:Y:S01]  /*1ab90*/  HMMA.16816.F32 R80, R200.reuse, R198, R80 ;  /* 0x000000c6c850723c */ /* 0x040fe20000001850 */
[----:B------:R-:W1:Y:S07]  /*1aba0*/  LDSM.16.M88.4 R196, [R196] ;  /* 0x00000000c4c4783b */ /* 0x000e6e0000000200 */
[C---:B------:R-:W-:Y:S08]  /*1abb0*/  HMMA.16816.F32 R92, R200.reuse, R212, R92 ;  /* 0x000000d4c85c723c */ /* 0x040ff0000000185c */
        /* <DEDUP_REMOVED lines=8> */
[C---:B------:R-:W-:Y:S07]  /*1ac40*/  HMMA.16816.F32 R60, R200.reuse, R188, R60 ;  /* 0x000000bcc83c723c */ /* 0x040fee000000183c */
[C---:B------:R-:W-:Y:S01]  /*1ac50*/  IADD3 R188, R230.reuse, 0x6800, RZ ;  /* 0x00006800e6bc7810 */ /* 0x040fe20007ffe0ff */
[C---:B------:R-:W-:Y:S05]  /*1ac60*/  HMMA.16816.F32 R56, R200.reuse, R190, R56 ;  /* 0x000000bec838723c */ /* 0x040fea0000001838 */
[----:B------:R-:W3:Y:S03]  /*1ac70*/  LDSM.16.M88.4 R188, [R188] ;  /* 0x00000000bcbc783b */ /* 0x000ee60000000200 */
[C---:B-1----:R-:W-:Y:S08]  /*1ac80*/  HMMA.16816.F32 R32, R200.reuse, R108, R32 ;  /* 0x0000006cc820723c */ /* 0x042ff00000001820 */
[----:B------:R-:W-:Y:S08]  /*1ac90*/  HMMA.16816.F32 R28, R200, R110, R28 ;  /* 0x0000006ec81c723c */ /* 0x000ff0000000181c */
[----:B------:R-:W-:Y:S08]  /*1aca0*/  HMMA.16816.F32 R108, R208, R216, RZ ;  /* 0x000000d8d06c723c */ /* 0x000ff000000018ff */
[C---:B----4-:R-:W-:Y:S08]  /*1acb0*/  HMMA.16816.F32 R8, R200.reuse, R96, R8 ;  /* 0x00000060c808723c */ /* 0x050ff00000001808 */
[C---:B------:R-:W-:Y:S01]  /*1acc0*/  HMMA.16816.F32 R4, R200.reuse, R98, R4 ;  /* 0x00000062c804723c */ /* 0x040fe20000001804 */
[----:B------:R-:W1:Y:S07]  /*1acd0*/  LDSM.16.M88.4 R96, [R224+0x1000] ;  /* 0x00100000e060783b */ /* 0x000e6e0000000200 */
[C---:B------:R-:W-:Y:S07]  /*1ace0*/  HMMA.16816.F32 R44, R200.reuse, R180, R44 ;  /* 0x000000b4c82c723c */ /* 0x040fee000000182c */
[C---:B------:R-:W-:Y:S01]  /*1acf0*/  IADD3 R180, R230.reuse, 0x7800, RZ ;  /* 0x00007800e6b47810 */ /* 0x040fe20007ffe0ff */
[C---:B------:R-:W-:Y:S07]  /*1ad00*/  HMMA.16816.F32 R68, R200.reuse, R192, R68 ;  /* 0x000000c0c844723c */ /* 0x040fee0000001844 */
[----:B------:R-:W-:Y:S01]  /*1ad10*/  IADD3 R192, R230, 0x6000, RZ ;  /* 0x00006000e6c07810 */ /* 0x000fe20007ffe0ff */
[C---:B------:R-:W-:Y:S01]  /*1ad20*/  HMMA.16816.F32 R40, R200.reuse, R182, R40 ;  /* 0x000000b6c828723c */ /* 0x040fe20000001828 */
[----:B------:R-:W4:Y:S07]  /*1ad30*/  LDSM.16.M88.4 R180, [R180] ;  /* 0x00000000b4b4783b */ /* 0x000f2e0000000200 */
[C---:B------:R-:W-:Y:S01]  /*1ad40*/  HMMA.16816.F32 R64, R200.reuse, R194, R64 ;  /* 0x000000c2c840723c */ /* 0x040fe20000001840 */
[----:B------:R-:W1:Y:S07]  /*1ad50*/  LDSM.16.M88.4 R192, [R192] ;  /* 0x00000000c0c0783b */ /* 0x000e6e0000000200 */
[C---:B-----5:R-:W-:Y:S08]  /*1ad60*/  HMMA.16816.F32 R116, R200.reuse, R184, R116 ;  /* 0x000000b8c874723c */ /* 0x060ff00000001874 */
[C---:B------:R-:W-:Y:S01]  /*1ad70*/  HMMA.16816.F32 R112, R200.reuse, R186, R112 ;  /* 0x000000bac870723c */ /* 0x040fe20000001870 */
[----:B------:R-:W5:Y:S07]  /*1ad80*/  LDSM.16.M88.4 R184, [R224] ;  /* 0x00000000e0b8783b */ /* 0x000f6e0000000200 */
[C---:B------:R-:W-:Y:S08]  /*1ad90*/  HMMA.16816.F32 R176, R200.reuse, R196, R176 ;  /* 0x000000c4c8b0723c */ /* 0x040ff000000018b0 */
[----:B------:R-:W-:Y:S01]  /*1ada0*/  HMMA.16816.F32 R172, R200, R198, R172 ;  /* 0x000000c6c8ac723c */ /* 0x000fe200000018ac */
[----:B------:R-:W1:Y:S07]  /*1adb0*/  LDSM.16.M88.4 R196, [R224+0x1800] ;  /* 0x00180000e0c4783b */ /* 0x000e6e0000000200 */
[----:B------:R-:W-:Y:S08]  /*1adc0*/  HMMA.16816.F32 R108, R204, R212, R108 ;  /* 0x000000d4cc6c723c */ /* 0x000ff0000000186c */
[C---:B--2---:R-:W-:Y:S08]  /*1add0*/  HMMA.16816.F32 R84, R104.reuse, R100, R84 ;  /* 0x000000646854723c */ /* 0x044ff00000001854 */
[----:B------:R-:W-:Y:S01]  /*1ade0*/  HMMA.16816.F32 R80, R104, R102, R80 ;  /* 0x000000666850723c */ /* 0x000fe20000001850 */
[----:B------:R-:W2:Y:S07]  /*1adf0*/  LDSM.16.M88.4 R100, [R224+0x2000] ;  /* 0x00200000e064783b */ /* 0x000eae0000000200 */
[C---:B---3--:R-:W-:Y:S08]  /*1ae00*/  HMMA.16816.F32 R124, R200.reuse, R188, R124 ;  /* 0x000000bcc87c723c */ /* 0x048ff0000000187c */
[----:B------:R-:W-:Y:S01]  /*1ae10*/  HMMA.16816.F32 R120, R200, R190, R120 ;  /* 0x000000bec878723c */ /* 0x000fe20000001878 */
[----:B------:R-:W3:Y:S07]  /*1ae20*/  LDSM.16.M88.4 R188, [R224+0x3800] ;  /* 0x00380000e0bc783b */ /* 0x000eee0000000200 */
[C---:B-1----:R-:W-:Y:S08]  /*1ae30*/  HMMA.16816.F32 R76, R104.reuse, R96, R76 ;  /* 0x00000060684c723c */ /* 0x042ff0000000184c */
[----:B------:R-:W-:Y:S01]  /*1ae40*/  HMMA.16816.F32 R72, R104, R98, R72 ;  /* 0x000000626848723c */ /* 0x000fe20000001848 */
[----:B------:R-:W1:Y:S07]  /*1ae50*/  LDSM.16.M88.4 R96, [R224+0x4000] ;  /* 0x00400000e060783b */ /* 0x000e6e0000000200 */
[C---:B----4-:R-:W-:Y:S07]  /*1ae60*/  HMMA.16816.F32 R108, R200.reuse, R180, R108 ;  /* 0x000000b4c86c723c */ /* 0x050fee000000186c */
[----:B------:R-:W-:Y:S01]  /*1ae70*/  IMAD.SHL.U32 R180, R245, 0x100, RZ ;  /* 0x00000100f5b47824 */ /* 0x000fe200078e00ff */
[----:B------:R-:W-:Y:S01]  /*1ae80*/  HMMA.16816.F32 R168, R200, R192, R168 ;  /* 0x000000c0c8a8723c */ /* 0x000fe200000018a8 */
[----:B------:R-:W-:-:S04]  /*1ae90*/  LOP3.LUT R181, R3, 0x6, RZ, 0xc0, !PT ;  /* 0x0000000603b57812 */ /* 0x000fc800078ec0ff */
[C-C-:B------:R-:W-:Y:S02]  /*1aea0*/  LOP3.LUT R37, R180.reuse, 0x10, R181.reuse, 0xfe, !PT ;  /* 0x00000010b4257812 */ /* 0x140fe400078efeb5 */
[----:B------:R-:W-:Y:S01]  /*1aeb0*/  LOP3.LUT R36, R180, 0x18, R181, 0xfe, !PT ;  /* 0x00000018b4247812 */ /* 0x000fe200078efeb5 */
[----:B------:R-:W-:Y:S01]  /*1aec0*/  HMMA.16816.F32 R128, R200, R194, R128 ;  /* 0x000000c2c880723c */ /* 0x000fe20000001880 */
[----:B------:R-:W4:Y:S01]  /*1aed0*/  LDSM.16.M88.4 R192, [R224+0x3000] ;  /* 0x00300000e0c0783b */ /* 0x000f220000000200 */
[C---:B------:R-:W-:Y:S02]  /*1aee0*/  ISETP.GE.AND P1, PT, R37.reuse, R165, PT ;  /* 0x000000a52500720c */ /* 0x040fe40003f26270 */
[----:B------:R-:W-:Y:S02]  /*1aef0*/  ISETP.GE.AND P3, PT, R37, R239, PT ;  /* 0x000000ef2500720c */ /* 0x000fe40003f66270 */
[C---:B------:R-:W-:Y:S02]  /*1af00*/  ISETP.GE.AND P6, PT, R36.reuse, R165, PT ;  /* 0x000000a52400720c */ /* 0x040fe40003fc6270 */
[----:B-----5:R-:W-:Y:S01]  /*1af10*/  HMMA.16816.F32 R88, R104, R186, R88 ;  /* 0x000000ba6858723c */ /* 0x020fe20000001858 */
[----:B------:R-:W-:-:S02]  /*1af20*/  ISETP.GE.AND P5, PT, R36, R239, PT ;  /* 0x000000ef2400720c */ /* 0x000fc40003fa6270 */
[----:B------:R-:W-:Y:S01]  /*1af30*/  LDSM.16.M88.4 R36, [R224+0x5800] ;  /* 0x00580000e024783b */ /* 0x000fe20000000200 */
[----:B------:R-:W-:Y:S02]  /*1af40*/  LOP3.LUT R3, R180, 0x8, R181, 0xfe, !PT ;  /* 0x00000008b4037812 */ /* 0x000fe400078efeb5 */
[----:B------:R-:W-:Y:S02]  /*1af50*/  FSEL R84, R84, -INF , !P1 ;  /* 0xff80000054547808 */ /* 0x000fe40004800000 */
[----:B------:R-:W-:Y:S01]  /*1af60*/  HMMA.16816.F32 R68, R104, R196, R68 ;  /* 0x000000c46844723c */ /* 0x000fe20000001844 */
[----:B------:R-:W-:Y:S02]  /*1af70*/  ISETP.GE.AND P2, PT, R3, R165, PT ;  /* 0x000000a50300720c */ /* 0x000fe40003f46270 */
[----:B------:R-:W-:Y:S02]  /*1af80*/  FSEL R246, R82, -INF , !P5 ;  /* 0xff80000052f67808 */ /* 0x000fe40006800000 */
[----:B------:R-:W-:-:S02]  /*1af90*/  FSEL R251, R86, -INF , !P3 ;  /* 0xff80000056fb7808 */ /* 0x000fc40005800000 */
[----:B------:R-:W-:Y:S01]  /*1afa0*/  FSEL R80, R80, -INF , !P6 ;  /* 0xff80000050507808 */ /* 0x000fe20007000000 */
[C---:B------:R-:W-:Y:S01]  /*1afb0*/  HMMA.16816.F32 R64, R104.reuse, R198, R64 ;  /* 0x000000c66840723c */ /* 0x040fe20000001840 */
[----:B------:R-:W5:Y:S07]  /*1afc0*/  LDSM.16.M88.4 R196, [R224+0x4800] ;  /* 0x00480000e0c4783b */ /* 0x000f6e0000000200 */
[----:B--2---:R-:W-:Y:S01]  /*1afd0*/  HMMA.16816.F32 R60, R104, R100, R60 ;  /* 0x00000064683c723c */ /* 0x004fe2000000183c */
[----:B------:R-:W-:-:S05]  /*1afe0*/  FSEL R88, R88, -INF , !P2 ;  /* 0xff80000058587808 */ /* 0x000fca0005000000 */
[----:B------:R2:W-:Y:S02]  /*1aff0*/  STL [R1+0xc], R88 ;  /* 0x00000c5801007387 */ /* 0x0005e40000100800 */
[C---:B------:R-:W-:Y:S02]  /*1b000*/  HMMA.16816.F32 R56, R104.reuse, R102, R56 ;  /* 0x000000666838723c */ /* 0x040fe40000001838 */
[----:B------:R-:W4:Y:S06]  /*1b010*/  LDSM.16.M88.4 R100, [R224+0x5000] ;  /* 0x00500000e064783b */ /* 0x000f2c0000000200 */
[C---:B---3--:R-:W-:Y:S07]  /*1b020*/  HMMA.16816.F32 R32, R104.reuse, R188, R32 ;  /* 0x000000bc6820723c */ /* 0x048fee0000001820 */
[----:B------:R-:W-:Y:S01]  /*1b030*/  P2R R189, PR, RZ, 0x1 ;  /* 0x00000001ffbd7803 */ /* 0x000fe20000000000 */
[----:B-1----:R-:W-:Y:S01]  /*1b040*/  HMMA.16816.F32 R24, R104, R96, R24 ;  /* 0x000000606818723c */ /* 0x002fe20000001818 */
[----:B------:R-:W-:-:S02]  /*1b050*/  ISETP.GE.AND P0, PT, R3, R239, PT ;  /* 0x000000ef0300720c */ /* 0x000fc40003f06270 */
[----:B------:R-:W-:Y:S02]  /*1b060*/  LOP3.LUT R3, R180, 0x20, R181, 0xfe, !PT ;  /* 0x00000020b4037812 */ /* 0x000fe400078efeb5 */
[----:B--2---:R-:W-:-:S03]  /*1b070*/  FSEL R88, R90, -INF , !P0 ;  /* 0xff8000005a587808 */ /* 0x004fc60004000000 */
[C---:B------:R-:W-:Y:S01]  /*1b080*/  HMMA.16816.F32 R20, R104.reuse, R98, R20 ;  /* 0x000000626814723c */ /* 0x040fe20000001814 */
[----:B------:R-:W1:Y:S01]  /*1b090*/  LDSM.16.M88.4 R96, [R224+0x6000] ;  /* 0x00600000e060783b */ /* 0x000e620000000200 */
[C---:B------:R-:W-:Y:S02]  /*1b0a0*/  ISETP.GE.AND P4, PT, R3.reuse, R165, PT ;  /* 0x000000a50300720c */ /* 0x040fe40003f86270 */
[----:B------:R-:W-:Y:S01]  /*1b0b0*/  ISETP.GE.AND P0, PT, R3, R239, PT ;  /* 0x000000ef0300720c */ /* 0x000fe20003f06270 */
[----:B------:R-:W-:Y:S01]  /*1b0c0*/  STL [R1+0x8], R88 ;  /* 0x0000085801007387 */ /* 0x000fe20000100800 */
[----:B------:R-:W-:Y:S02]  /*1b0d0*/  LOP3.LUT R3, R180, 0x28, R181, 0xfe, !PT ;  /* 0x00000028b4037812 */ /* 0x000fe400078efeb5 */
[----:B------:R-:W-:Y:S01]  /*1b0e0*/  HMMA.16816.F32 R52, R104, R220, R52 ;  /* 0x000000dc6834723c */ /* 0x000fe20000001834 */
[----:B------:R2:W-:Y:S01]  /*1b0f0*/  STL [R1+0x4], R84 ;  /* 0x0000045401007387 */ /* 0x0005e20000100800 */
[----:B------:R-:W-:-:S02]  /*1b100*/  ISETP.GE.AND P1, PT, R3, R165, PT ;  /* 0x000000a50300720c */ /* 0x000fc40003f26270 */
[----:B------:R-:W-:Y:S01]  /*1b110*/  ISETP.GE.AND P2, PT, R3, R239, PT ;  /* 0x000000ef0300720c */ /* 0x000fe20003f46270 */
[----:B------:R-:W-:Y:S01]  /*1b120*/  STL [R1], R80 ;  /* 0x0000005001007387 */ /* 0x000fe20000100800 */
[----:B------:R-:W-:Y:S02]  /*1b130*/  LOP3.LUT R3, R180, 0x40, R181, 0xfe, !PT ;  /* 0x00000040b4037812 */ /* 0x000fe400078efeb5 */
[C---:B------:R-:W-:Y:S01]  /*1b140*/  HMMA.16816.F32 R48, R104.reuse, R222, R48 ;  /* 0x000000de6830723c */ /* 0x040fe20000001830 */
[----:B------:R-:W-:Y:S02]  /*1b150*/  FSEL R220, R72, -INF , !P1 ;  /* 0xff80000048dc7808 */ /* 0x000fe40004800000 */
[----:B------:R-:W-:Y:S02]  /*1b160*/  FSEL R212, R74, -INF , !P2 ;  /* 0xff8000004ad47808 */ /* 0x000fe40005000000 */
[C---:B------:R-:W-:Y:S02]  /*1b170*/  ISETP.GE.AND P1, PT, R3.reuse, R165, PT ;  /* 0x000000a50300720c */ /* 0x040fe40003f26270 */
[----:B------:R-:W-:Y:S01]  /*1b180*/  FSEL R222, R76, -INF , !P4 ;  /* 0xff8000004cde7808 */ /* 0x000fe20006000000 */
[----:B----4-:R-:W-:Y:S01]  /*1b190*/  HMMA.16816.F32 R44, R104, R192, R44 ;  /* 0x000000c0682c723c */ /* 0x010fe2000000182c */
[----:B------:R-:W-:-:S02]  /*1b1a0*/  ISETP.GE.AND P2, PT, R3, R239, PT ;  /* 0x000000ef0300720c */ /* 0x000fc40003f46270 */
[C-C-:B------:R-:W-:Y:S02]  /*1b1b0*/  LOP3.LUT R76, R180.reuse, 0x38, R181.reuse, 0xfe, !PT ;  /* 0x00000038b44c7812 */ /* 0x140fe400078efeb5 */
[--C-:B------:R-:W-:Y:S02]  /*1b1c0*/  LOP3.LUT R3, R180, 0x48, R181.reuse, 0xfe, !PT ;  /* 0x00000048b4037812 */ /* 0x100fe400078efeb5 */
[----:B------:R-:W-:Y:S01]  /*1b1d0*/  FSEL R216, R78, -INF , !P0 ;  /* 0xff8000004ed87808 */ /* 0x000fe20004000000 */
[----:B------:R-:W-:Y:S01]  /*1b1e0*/  HMMA.16816.F32 R40, R104, R194, R40 ;  /* 0x000000c26828723c */ /* 0x000fe20000001828 */
[----:B------:R-:W-:Y:S02]  /*1b1f0*/  ISETP.GE.AND P3, PT, R76, R165, PT ;  /* 0x000000a54c00720c */ /* 0x000fe40003f66270 */
[----:B--2---:R-:W-:Y:S02]  /*1b200*/  LOP3.LUT R84, R180, 0x30, R181, 0xfe, !PT ;  /* 0x00000030b4547812 */ /* 0x004fe400078efeb5 */
[----:B------:R-:W-:-:S02]  /*1b210*/  ISETP.GE.AND P0, PT, R76, R239, PT ;  /* 0x000000ef4c00720c */ /* 0x000fc40003f06270 */
[C---:B------:R-:W-:Y:S01]  /*1b220*/  ISETP.GE.AND P5, PT, R84.reuse, R165, PT ;  /* 0x000000a55400720c */ /* 0x040fe20003fa6270 */
[C---:B-----5:R-:W-:Y:S01]  /*1b230*/  HMMA.16816.F32 R12, R104.reuse, R198, R12 ;  /* 0x000000c6680c723c */ /* 0x060fe2000000180c */
[----:B------:R-:W-:Y:S02]  /*1b240*/  ISETP.GE.AND P4, PT, R84, R239, PT ;  /* 0x000000ef5400720c */ /* 0x000fe40003f86270 */
[----:B------:R-:W-:Y:S02]  /*1b250*/  FSEL R192, R66, -INF , !P0 ;  /* 0xff80000042c07808 */ /* 0x000fe40004000000 */
[----:B------:R-:W-:Y:S02]  /*1b260*/  FSEL R194, R70, -INF , !P4 ;  /* 0xff80000046c27808 */ /* 0x000fe40006000000 */
[----:B------:R-:W-:Y:S01]  /*1b270*/  FSEL R198, R68, -INF , !P5 ;  /* 0xff80000044c67808 */ /* 0x000fe20006800000 */
[----:B------:R-:W-:Y:S01]  /*1b280*/  HMMA.16816.F32 R176, R104, R36, R176 ;  /* 0x0000002468b0723c */ /* 0x000fe200000018b0 */
[----:B------:R-:W-:-:S02]  /*1b290*/  ISETP.GE.AND P5, PT, R3, R165, PT ;  /* 0x000000a50300720c */ /* 0x000fc40003fa6270 */
[----:B------:R-:W-:Y:S02]  /*1b2a0*/  ISETP.GE.AND P4, PT, R3, R239, PT ;  /* 0x000000ef0300720c */ /* 0x000fe40003f86270 */
[C-C-:B------:R-:W-:Y:S02]  /*1b2b0*/  LOP3.LUT R68, R180.reuse, 0x50, R181.reuse, 0xfe, !PT ;  /* 0x00000050b4447812 */ /* 0x140fe400078efeb5 */
[C-C-:B------:R-:W-:Y:S01]  /*1b2c0*/  LOP3.LUT R36, R180.reuse, 0x60, R181.reuse, 0xfe, !PT ;  /* 0x00000060b4247812 */ /* 0x140fe200078efeb5 */
[----:B------:R-:W-:Y:S01]  /*1b2d0*/  HMMA.16816.F32 R16, R104, R196, R16 ;  /* 0x000000c46810723c */ /* 0x000fe20000001810 */
[----:B------:R-:W-:Y:S02]  /*1b2e0*/  LOP3.LUT R3, R180, 0x58, R181, 0xfe, !PT ;  /* 0x00000058b4037812 */ /* 0x000fe400078efeb5 */
[----:B------:R-:W-:Y:S02]  /*1b2f0*/  FSEL R188, R56, -INF , !P5 ;  /* 0xff80000038bc7808 */ /* 0x000fe40006800000 */
[----:B------:R-:W-:-:S02]  /*1b300*/  FSEL R186, R58, -INF , !P4 ;  /* 0xff8000003aba7808 */ /* 0x000fc40006000000 */
[----:B------:R-:W-:Y:S01]  /*1b310*/  FSEL R196, R64, -INF , !P3 ;  /* 0xff80000040c47808 */ /* 0x000fe20005800000 */
[C---:B------:R-:W-:Y:S01]  /*1b320*/  HMMA.16816.F32 R28, R104.reuse, R190, R28 ;  /* 0x000000be681c723c */ /* 0x040fe2000000181c */
[C---:B------:R-:W-:Y:S02]  /*1b330*/  ISETP.GE.AND P3, PT, R68.reuse, R165, PT ;  /* 0x000000a54400720c */ /* 0x040fe40003f66270 */
[----:B------:R-:W-:Y:S02]  /*1b340*/  ISETP.GE.AND P0, PT, R68, R239, PT ;  /* 0x000000ef4400720c */ /* 0x000fe40003f06270 */
[C---:B------:R-:W-:Y:S02]  /*1b350*/  ISETP.GE.AND P5, PT, R36.reuse, R165, PT ;  /* 0x000000a52400720c */ /* 0x040fe40003fa6270 */
[----:B------:R-:W-:Y:S01]  /*1b360*/  ISETP.GE.AND P4, PT, R36, R239, PT ;  /* 0x000000ef2400720c */ /* 0x000fe20003f86270 */
[----:B------:R-:W-:Y:S01]  /*1b370*/  HMMA.16816.F32 R8, R104, R100, R8 ;  /* 0x000000646808723c */ /* 0x000fe20000001808 */
[----:B------:R-:W-:-:S02]  /*1b380*/  LOP3.LUT R36, R180, 0x68, R181, 0xfe, !PT ;  /* 0x00000068b4247812 */ /* 0x000fc400078efeb5 */
[----:B------:R-:W-:Y:S02]  /*1b390*/  FSEL R190, R60, -INF , !P1 ;  /* 0xff8000003cbe7808 */ /* 0x000fe40004800000 */
[----:B------:R-:W-:Y:S02]  /*1b3a0*/  FSEL R187, R62, -INF , !P2 ;  /* 0xff8000003ebb7808 */ /* 0x000fe40005000000 */
[C---:B------:R-:W-:Y:S01]  /*1b3b0*/  ISETP.GE.AND P1, PT, R3.reuse, R165, PT ;  /* 0x000000a50300720c */ /* 0x040fe20003f26270 */
[----:B------:R-:W-:Y:S01]  /*1b3c0*/  HMMA.16816.F32 R4, R104, R102, R4 ;  /* 0x000000666804723c */ /* 0x000fe20000001804 */
[----:B------:R-:W-:Y:S01]  /*1b3d0*/  ISETP.GE.AND P2, PT, R3, R239, PT ;  /* 0x000000ef0300720c */ /* 0x000fe20003f46270 */
[----:B------:R-:W2:Y:S01]  /*1b3e0*/  LDSM.16.M88.4 R100, [R224+0x6800] ;  /* 0x00680000e064783b */ /* 0x000ea20000000200 */
[----:B------:R-:W-:Y:S02]  /*1b3f0*/  FSEL R3, R52, -INF , !P3 ;  /* 0xff80000034037808 */ /* 0x000fe40005800000 */
[----:B------:R-:W-:-:S02]  /*1b400*/  FSEL R54, R54, -INF , !P0 ;  /* 0xff80000036367808 */ /* 0x000fc40004000000 */
[C---:B------:R-:W-:Y:S01]  /*1b410*/  ISETP.GE.AND P3, PT, R36.reuse, R165, PT ;  /* 0x000000a52400720c */ /* 0x040fe20003f66270 */
[C---:B------:R-:W-:Y:S01]  /*1b420*/  HMMA.16816.F32 R172, R104.reuse, R38, R172 ;  /* 0x0000002668ac723c */ /* 0x040fe200000018ac */
[----:B------:R-:W-:Y:S02]  /*1b430*/  ISETP.GE.AND P0, PT, R36, R239, PT ;  /* 0x000000ef2400720c */ /* 0x000fe40003f06270 */
[C-C-:B------:R-:W-:Y:S02]  /*1b440*/  LOP3.LUT R37, R180.reuse, 0x70, R181.reuse, 0xfe, !PT ;  /* 0x00000070b4257812 */ /* 0x140fe400078efeb5 */
[----:B------:R-:W-:Y:S02]  /*1b450*/  LOP3.LUT R36, R180, 0x78, R181, 0xfe, !PT ;  /* 0x00000078b4247812 */ /* 0x000fe400078efeb5 */
        /* <DEDUP_REMOVED lines=11> */
[----:B------:R-:W3:Y:S01]  /*1b510*/  LDSM.16.M88.4 R36, [R224+0x7000] ;  /* 0x00700000e024783b */ /* 0x000ee20000000200 */
[----:B------:R-:W-:Y:S01]  /*1b520*/  LOP3.LUT R44, R180, 0x80, R181, 0xfe, !PT ;  /* 0x00000080b42c7812 */ /* 0x000fe200078efeb5 */
[----:B------:R-:W-:Y:S01]  /*1b530*/  HMMA.16816.F32 R92, R104, R184, R92 ;  /* 0x000000b8685c723c */ /* 0x000fe2000000185c */
[----:B------:R-:W-:Y:S01]  /*1b540*/  FSEL R66, R40, -INF , !P3 ;  /* 0xff80000028427808 */ /* 0x000fe20005800000 */
[----:B------:R-:W-:-:S04]  /*1b550*/  DEPBAR.LE SB0, 0x0 ;  /* 0x000080000000791a */ /* 0x000fc80000000000 */
[--C-:B------:R-:W-:Y:S02]  /*1b560*/  LOP3.LUT R40, R180, 0x90, R181.reuse, 0xfe, !PT ;  /* 0x00000090b4287812 */ /* 0x100fe400078efeb5 */
[-C--:B------:R-:W-:Y:S01]  /*1b570*/  ISETP.GE.AND P3, PT, R44, R165.reuse, PT ;  /* 0x000000a52c00720c */ /* 0x080fe20003f66270 */
[C---:B--2---:R-:W-:Y:S01]  /*1b580*/  HMMA.16816.F32 R124, R104.reuse, R100, R124 ;  /* 0x00000064687c723c */ /* 0x044fe2000000187c */
[----:B------:R-:W-:Y:S02]  /*1b590*/  FSEL R70, R32, -INF , !P1 ;  /* 0xff80000020467808 */ /* 0x000fe40004800000 */
[----:B------:R-:W-:Y:S02]  /*1b5a0*/  FSEL R74, R28, -INF , !P5 ;  /* 0xff8000001c4a7808 */ /* 0x000fe40006800000 */
[----:B------:R-:W-:Y:S02]  /*1b5b0*/  LOP3.LUT R32, R180, 0x88, R181, 0xfe, !PT ;  /* 0x00000088b4207812 */ /* 0x000fe400078efeb5 */
[----:B------:R-:W-:Y:S01]  /*1b5c0*/  ISETP.GE.AND P5, PT, R40, R165, PT ;  /* 0x000000a52800720c */ /* 0x000fe20003fa6270 */
[----:B------:R-:W-:Y:S01]  /*1b5d0*/  HMMA.16816.F32 R120, R104, R102, R120 ;  /* 0x000000666878723c */ /* 0x000fe20000001878 */
[----:B------:R-:W-:-:S02]  /*1b5e0*/  FSEL R68, R42, -INF , !P0 ;  /* 0xff8000002a447808 */ /* 0x000fc40004000000 */
[----:B------:R-:W-:Y:S02]  /*1b5f0*/  ISETP.GE.AND P0, PT, R44, R239, PT ;  /* 0x000000ef2c00720c */ /* 0x000fe40003f06270 */
[----:B------:R-:W-:Y:S02]  /*1b600*/  FSEL R78, R24, -INF , !P3 ;  /* 0xff800000184e7808 */ /* 0x000fe40005800000 */
[----:B------:R-:W-:Y:S01]  /*1b610*/  ISETP.GE.AND P1, PT, R32, R165, PT ;  /* 0x000000a52000720c */ /* 0x000fe20003f26270 */
[----:B------:R-:W-:Y:S01]  /*1b620*/  HMMA.16816.F32 R208, R208, R218, RZ ;  /* 0x000000dad0d0723c */ /* 0x000fe200000018ff */
[--C-:B------:R-:W-:Y:S02]  /*1b630*/  LOP3.LUT R24, R180, 0x98, R181.reuse, 0xfe, !PT ;  /* 0x00000098b4187812 */ /* 0x100fe400078efeb5 */
[----:B------:R-:W-:Y:S02]  /*1b640*/  FSEL R86, R16, -INF , !P5 ;  /* 0xff80000010567808 */ /* 0x000fe40006800000 */
[----:B------:R-:W-:-:S02]  /*1b650*/  LOP3.LUT R28, R180, 0xa0, R181, 0xfe, !PT ;  /* 0x000000a0b41c7812 */ /* 0x000fc400078efeb5 */
[----:B------:R-:W-:Y:S01]  /*1b660*/  LOP3.LUT R16, R180, 0xa8, R181, 0xfe, !PT ;  /* 0x000000a8b4107812 */ /* 0x000fe200078efeb5 */
[C---:B-1----:R-:W-:Y:S01]  /*1b670*/  HMMA.16816.F32 R108, R104.reuse, R96, R108 ;  /* 0x00000060686c723c */ /* 0x042fe2000000186c */
[----:B------:R-:W-:Y:S02]  /*1b680*/  FSEL R72, R34, -INF , !P2 ;  /* 0xff80000022487808 */ /* 0x000fe40005000000 */
[----:B------:R-:W-:Y:S02]  /*1b690*/  FSEL R80, R26, -INF , !P0 ;  /* 0xff8000001a507808 */ /* 0x000fe40004000000 */
[----:B------:R-:W-:Y:S02]  /*1b6a0*/  ISETP.GE.AND P2, PT, R32, R239, PT ;  /* 0x000000ef2000720c */ /* 0x000fe40003f46270 */
[----:B------:R-:W-:Y:S01]  /*1b6b0*/  FSEL R76, R30, -INF , !P4 ;  /* 0xff8000001e4c7808 */ /* 0x000fe20006000000 */
[----:B---3--:R-:W-:Y:S01]  /*1b6c0*/  HMMA.16816.F32 R116, R104, R36, R116 ;  /* 0x000000246874723c */ /* 0x008fe20000001874 */
[----:B------:R-:W-:-:S02]  /*1b6d0*/  ISETP.GE.AND P3, PT, R24, R165, PT ;  /* 0x000000a51800720c */ /* 0x000fc40003f66270 */
[----:B------:R-:W-:Y:S02]  /*1b6e0*/  FSEL R82, R20, -INF , !P1 ;  /* 0xff80000014527808 */ /* 0x000fe40004800000 */
[-C--:B------:R-:W-:Y:S02]  /*1b6f0*/  ISETP.GE.AND P0, PT, R24, R239.reuse, PT ;  /* 0x000000ef1800720c */ /* 0x080fe40003f06270 */
[----:B------:R-:W-:Y:S01]  /*1b700*/  ISETP.GE.AND P4, PT, R40, R239, PT ;  /* 0x000000ef2800720c */ /* 0x000fe20003f86270 */
[----:B------:R-:W-:Y:S01]  /*1b710*/  HMMA.16816.F32 R112, R104, R38, R112 ;  /* 0x000000266870723c */ /* 0x000fe20000001870 */
[-C--:B------:R-:W-:Y:S02]  /*1b720*/  ISETP.GE.AND P1, PT, R28, R165.reuse, PT ;  /* 0x000000a51c00720c */ /* 0x080fe40003f26270 */
[----:B------:R-:W-:Y:S01]  /*1b730*/  LOP3.LUT R20, R180, 0xb0, R181, 0xfe, !PT ;  /* 0x000000b0b4147812 */ /* 0x000fe200078efeb5 */
[----:B------:R-:W-:Y:S01]  /*1b740*/  BAR.SYNC.DEFER_BLOCKING 0x0 ;  /* 0x0000000000007b1d */ /* 0x000fe20000010000 */
[----:B------:R-:W-:-:S02]  /*1b750*/  ISETP.GE.AND P5, PT, R16, R165, PT ;  /* 0x000000a51000720c */ /* 0x000fc40003fa6270 */
[----:B------:R-:W-:Y:S01]  /*1b760*/  FSEL R84, R22, -INF , !P2 ;  /* 0xff80000016547808 */ /* 0x000fe20005000000 */
[----:B------:R-:W-:Y:S01]  /*1b770*/  HMMA.16816.F32 R208, R204, R214, R208 ;  /* 0x000000d6ccd0723c */ /* 0x000fe200000018d0 */
[----:B------:R-:W-:Y:S02]  /*1b780*/  FSEL R90, R12, -INF , !P3 ;  /* 0xff8000000c5a7808 */ /* 0x000fe40005800000 */
[----:B------:R-:W-:Y:S02]  /*1b790*/  FSEL R100, R14, -INF , !P0 ;  /* 0xff8000000e647808 */ /* 0x000fe40004000000 */
[----:B------:R-:W-:Y:S02]  /*1b7a0*/  ISETP.GE.AND P2, PT, R28, R239, PT ;  /* 0x000000ef1c00720c */ /* 0x000fe40003f46270 */
[----:B------:R-:W-:Y:S02]  /*1b7b0*/  FSEL R88, R18, -INF , !P4 ;  /* 0xff80000012587808 */ /* 0x000fe40006000000 */
[----:B------:R-:W-:-:S02]  /*1b7c0*/  ISETP.GE.AND P3, PT, R20, R165, PT ;  /* 0x000000a51400720c */ /* 0x000fc40003f66270 */
[----:B------:R-:W-:Y:S02]  /*1b7d0*/  FSEL R101, R8, -INF , !P1 ;  /* 0xff80000008657808 */ /* 0x000fe40004800000 */
[-C--:B------:R-:W-:Y:S02]  /*1b7e0*/  ISETP.GE.AND P0, PT, R20, R239.reuse, PT ;  /* 0x000000ef1400720c */ /* 0x080fe40003f06270 */
[----:B------:R-:W-:Y:S02]  /*1b7f0*/  FSEL R103, R4, -INF , !P5 ;  /* 0xff80000004677808 */ /* 0x000fe40006800000 */
[----:B------:R-:W-:Y:S02]  /*1b800*/  ISETP.GE.AND P4, PT, R16, R239, PT ;  /* 0x000000ef1000720c */ /* 0x000fe40003f86270 */
[C-C-:B------:R-:W-:Y:S02]  /*1b810*/  LOP3.LUT R8, R180.reuse, 0xb8, R181.reuse, 0xfe, !PT ;  /* 0x000000b8b4087812 */ /* 0x140fe400078efeb5 */
[----:B------:R-:W-:-:S02]  /*1b820*/  LOP3.LUT R12, R180, 0xc0, R181, 0xfe, !PT ;  /* 0x000000c0b40c7812 */ /* 0x000fc400078efeb5 */
[----:B------:R-:W-:Y:S01]  /*1b830*/  LOP3.LUT R4, R180, 0xc8, R181, 0xfe, !PT ;  /* 0x000000c8b4047812 */ /* 0x000fe200078efeb5 */
[----:B------:R-:W-:Y:S01]  /*1b840*/  HMMA.16816.F32 R208, R200, R182, R208 ;  /* 0x000000b6c8d0723c */ /* 0x000fe200000018d0 */
[----:B------:R-:W-:Y:S02]  /*1b850*/  FSEL R102, R10, -INF , !P2 ;  /* 0xff8000000a667808 */ /* 0x000fe40005000000 */
[----:B------:R-:W-:Y:S02]  /*1b860*/  FSEL R176, R176, -INF , !P3 ;  /* 0xff800000b0b07808 */ /* 0x000fe40005800000 */
[----:B------:R-:W-:Y:S02]  /*1b870*/  FSEL R178, R178, -INF , !P0 ;  /* 0xff800000b2b27808 */ /* 0x000fe40004000000 */
[C---:B------:R-:W-:Y:S02]  /*1b880*/  ISETP.GE.AND P1, PT, R8.reuse, R165, PT ;  /* 0x000000a50800720c */ /* 0x040fe40003f26270 */
[----:B------:R-:W-:-:S02]  /*1b890*/  ISETP.GE.AND P2, PT, R8, R239, PT ;  /* 0x000000ef0800720c */ /* 0x000fc40003f46270 */
[----:B------:R-:W-:Y:S02]  /*1b8a0*/  FSEL R164, R6, -INF , !P4 ;  /* 0xff80000006a47808 */ /* 0x000fe40006000000 */
[-C--:B------:R-:W-:Y:S02]  /*1b8b0*/  ISETP.GE.AND P5, PT, R12, R165.reuse, PT ;  /* 0x000000a50c00720c */ /* 0x080fe40003fa6270 */
[C---:B------:R-:W-:Y:S02]  /*1b8c0*/  ISETP.GE.AND P3, PT, R4.reuse, R165, PT ;  /* 0x000000a50400720c */ /* 0x040fe40003f66270 */
[----:B------:R-:W-:Y:S02]  /*1b8d0*/  ISETP.GE.AND P0, PT, R4, R239, PT ;  /* 0x000000ef0400720c */ /* 0x000fe40003f06270 */
[C-C-:B------:R-:W-:Y:S02]  /*1b8e0*/  LOP3.LUT R6, R180.reuse, 0xd0, R181.reuse, 0xfe, !PT ;  /* 0x000000d0b4067812 */ /* 0x140fe400078efeb5 */
[----:B------:R-:W-:-:S02]  /*1b8f0*/  LOP3.LUT R4, R180, 0xd8, R181, 0xfe, !PT ;  /* 0x000000d8b4047812 */ /* 0x000fc400078efeb5 */
[----:B------:R-:W-:Y:S01]  /*1b900*/  FSEL R172, R172, -INF , !P1 ;  /* 0xff800000acac7808 */ /* 0x000fe20004800000 */
[----:B------:R-:W-:Y:S01]  /*1b910*/  HMMA.16816.F32 R208, R104, R98, R208 ;  /* 0x0000006268d0723c */ /* 0x000fe200000018d0 */
[----:B------:R-:W-:Y:S02]  /*1b920*/  FSEL R174, R174, -INF , !P2 ;  /* 0xff800000aeae7808 */ /* 0x000fe40005000000 */
[----:B------:R-:W-:Y:S02]  /*1b930*/  FSEL R168, R168, -INF , !P5 ;  /* 0xff800000a8a87808 */ /* 0x000fe40006800000 */
[----:B------:R-:W-:Y:S02]  /*1b940*/  FSEL R97, R128, -INF , !P3 ;  /* 0xff80000080617808 */ /* 0x000fe40005800000 */
[----:B------:R-:W-:Y:S02]  /*1b950*/  ISETP.GE.AND P4, PT, R12, R239, PT ;  /* 0x000000ef0c00720c */ /* 0x000fe40003f86270 */
        /* <DEDUP_REMOVED lines=13> */
[----:B------:R-:W-:Y:S02]  /*1ba30*/  LOP3.LUT R10, R180, R181, RZ, 0xfc, !PT ;  /* 0x000000b5b40a7212 */ /* 0x000fe400078efcff */
        /* <DEDUP_REMOVED lines=10> */
[----:B------:R-:W-:-:S02]  /*1bae0*/  ISETP.GE.AND P1, PT, R4, R165, PT ;  /* 0x000000a50400720c */ /* 0x000fc40003f26270 */
[----:B------:R-:W-:Y:S02]  /*1baf0*/  ISETP.GE.AND P0, PT, R4, R239, PT ;  /* 0x000000ef0400720c */ /* 0x000fe40003f06270 */
[----:B------:R-:W-:Y:S02]  /*1bb00*/  FSEL R112, R112, -INF , !P2 ;  /* 0xff80000070707808 */ /* 0x000fe40005000000 */
[----:B------:R-:W-:Y:S02]  /*1bb10*/  FSEL R108, R108, -INF , !P3 ;  /* 0xff8000006c6c7808 */ /* 0x000fe40005800000 */
[----:B------:R-:W-:Y:S02]  /*1bb20*/  IADD3 R4, R10, 0x11, RZ ;  /* 0x000000110a047810 */ /* 0x000fe40007ffe0ff */
[C---:B------:R-:W-:Y:S02]  /*1bb30*/  ISETP.GE.AND P3, PT, R6.reuse, R165, PT ;  /* 0x000000a50600720c */ /* 0x040fe40003f66270 */
[----:B------:R-:W-:-:S02]  /*1bb40*/  ISETP.GE.AND P2, PT, R6, R239, PT ;  /* 0x000000ef0600720c */ /* 0x000fc40003f46270 */
[----:B------:R-:W-:Y:S02]  /*1bb50*/  IADD3 R14, R10, 0x19, RZ ;  /* 0x000000190a0e7810 */ /* 0x000fe40007ffe0ff */
[----:B------:R-:W-:Y:S02]  /*1bb60*/  FSEL R12, R93, -INF , !P1 ;  /* 0xff8000005d0c7808 */ /* 0x000fe40004800000 */
[----:B------:R-:W-:Y:S02]  /*1bb70*/  FSEL R6, R95, -INF , !P0 ;  /* 0xff8000005f067808 */ /* 0x000fe40004000000 */
[C---:B------:R-:W-:Y:S02]  /*1bb80*/  ISETP.GE.AND P1, PT, R4.reuse, R165, PT ;  /* 0x000000a50400720c */ /* 0x040fe40003f26270 */
[----:B------:R-:W-:Y:S02]  /*1bb90*/  ISETP.GE.AND P0, PT, R4, R239, PT ;  /* 0x000000ef0400720c */ /* 0x000fe40003f06270 */
[----:B------:R-:W-:-:S02]  /*1bba0*/  FSEL R8, R89, -INF , !P3 ;  /* 0xff80000059087808 */ /* 0x000fc40005800000 */
[----:B------:R-:W-:Y:S02]  /*1bbb0*/  FSEL R4, R91, -INF , !P2 ;  /* 0xff8000005b047808 */ /* 0x000fe40005000000 */
        /* <DEDUP_REMOVED lines=64> */
[----:B------:R-:W-:-:S02]  /*1bfc0*/  ISETP.NE.AND P4, PT, R189, RZ, PT ;  /* 0x000000ffbd00720c */ /* 0x000fc40003f85270 */
        /* <DEDUP_REMOVED lines=28> */
[----:B------:R-:W-:Y:S02]  /*1c190*/  FSEL R75, R13, -INF , !P3 ;  /* 0xff8000000d4b7808 */ /* 0x000fe40005800000 */
[----:B------:R-:W-:-:S02]  /*1c1a0*/  ISETP.GE.AND P0, PT, R16, R239, PT ;  /* 0x000000ef1000720c */ /* 0x000fc40003f06270 */
[----:B------:R-:W-:Y:S02]  /*1c1b0*/  IADD3 R13, R10, 0xb1, RZ ;  /* 0x000000b10a0d7810 */ /* 0x000fe40007ffe0ff */
[C---:B------:R-:W-:Y:S02]  /*1c1c0*/  ISETP.GE.AND P3, PT, R14.reuse, R165, PT ;  /* 0x000000a50e00720c */ /* 0x040fe40003f66270 */
[----:B------:R-:W-:Y:S02]  /*1c1d0*/  FSEL R77, R15, -INF , !P2 ;  /* 0xff8000000f4d7808 */ /* 0x000fe40005000000 */
[----:B------:R-:W-:Y:S02]  /*1c1e0*/  FSEL R79, R9, -INF , !P1 ;  /* 0xff800000094f7808 */ /* 0x000fe40004800000 */
[----:B------:R-:W-:Y:S02]  /*1c1f0*/  FSEL R81, R11, -INF , !P0 ;  /* 0xff8000000b517808 */ /* 0x000fe40004000000 */
[----:B------:R-:W-:-:S02]  /*1c200*/  ISETP.GE.AND P2, PT, R14, R239, PT ;  /* 0x000000ef0e00720c */ /* 0x000fc40003f46270 */
[----:B------:R-:W-:Y:S02]  /*1c210*/  ISETP.GE.AND P1, PT, R13, R165, PT ;  /* 0x000000a50d00720c */ /* 0x000fe40003f26270 */
[----:B------:R-:W-:Y:S02]  /*1c220*/  FSEL R83, R5, -INF , !P3 ;  /* 0xff80000005537808 */ /* 0x000fe40005800000 */
        /* <DEDUP_REMOVED lines=34> */
[----:B------:R-:W-:Y:S02]  /*1c450*/  ISETP.GE.AND P3, PT, R5, R165, PT ;  /* 0x000000a50500720c */ /* 0x000fe40003f66270 */
[----:B------:R-:W-:Y:S02]  /*1c460*/  FSEL R99, R117, -INF , !P1 ;  /* 0xff80000075637808 */ /* 0x000fe40004800000 */
[----:B------:R-:W-:Y:S02]  /*1c470*/  ISETP.GE.AND P2, PT, R5, R239, PT ;  /* 0x000000ef0500720c */ /* 0x000fe40003f46270 */
[----:B------:R-:W-:Y:S02]  /*1c480*/  FSEL R104, R119, -INF , !P0 ;  /* 0xff80000077687808 */ /* 0x000fe40004000000 */
[C---:B------:R-:W-:Y:S02]  /*1c490*/  ISETP.GE.AND P1, PT, R7.reuse, R165, PT ;  /* 0x000000a50700720c */ /* 0x040fe40003f26270 */
[----:B------:R-:W-:-:S02]  /*1c4a0*/  ISETP.GE.AND P0, PT, R7, R239, PT ;  /* 0x000000ef0700720c */ /* 0x000fc40003f06270 */
[C---:B------:R-:W-:Y:S02]  /*1c4b0*/  IADD3 R5, R10.reuse, 0xf9, RZ ;  /* 0x000000f90a057810 */ /* 0x040fe40007ffe0ff */
[----:B------:R-:W-:Y:S02]  /*1c4c0*/  FSEL R105, R113, -INF , !P3 ;  /* 0xff80000071697808 */ /* 0x000fe40005800000 */
[----:B------:R-:W-:Y:S02]  /*1c4d0*/  FSEL R106, R115, -INF , !P2 ;  /* 0xff800000736a7808 */ /* 0x000fe40005000000 */
[C---:B------:R-:W-:Y:S02]  /*1c4e0*/  ISETP.GE.AND P3, PT, R10.reuse, R165, PT ;  /* 0x000000a50a00720c */ /* 0x040fe40003f66270 */
[----:B------:R-:W-:Y:S02]  /*1c4f0*/  FSEL R107, R109, -INF , !P1 ;  /* 0xff8000006d6b7808 */ /* 0x000fe40004800000 */
[----:B------:R-:W-:-:S02]  /*1c500*/  ISETP.GE.AND P2, PT, R10, R239, PT ;  /* 0x000000ef0a00720c */ /* 0x000fc40003f46270 */
[----:B------:R-:W-:Y:S02]  /*1c510*/  FSEL R111, R111, -INF , !P0 ;  /* 0xff8000006f6f7808 */ /* 0x000fe40004000000 */
[C---:B------:R-:W-:Y:S02]  /*1c520*/  ISETP.GE.AND P1, PT, R5.reuse, R165, PT ;  /* 0x000000a50500720c */ /* 0x040fe40003f26270 */
[----:B------:R-:W-:Y:S02]  /*1c530*/  ISETP.GE.AND P0, PT, R5, R239, PT ;  /* 0x000000ef0500720c */ /* 0x000fe40003f06270 */
[----:B------:R-:W-:Y:S02]  /*1c540*/  FSEL R7, R92, -INF , !P3 ;  /* 0xff8000005c077808 */ /* 0x000fe40005800000 */
[----:B------:R-:W-:Y:S02]  /*1c550*/  FSEL R5, R94, -INF , !P2 ;  /* 0xff8000005e057808 */ /* 0x000fe40005000000 */
[----:B------:R-:W-:-:S02]  /*1c560*/  FSEL R92, R208, -INF , !P6 ;  /* 0xff800000d05c7808 */ /* 0x000fc40007000000 */
[----:B------:R-:W-:Y:S02]  /*1c570*/  FSEL R94, R210, -INF , !P5 ;  /* 0xff800000d25e7808 */ /* 0x000fe40006800000 */
[----:B------:R-:W-:Y:S02]  /*1c580*/  FSEL R109, R209, -INF , !P1 ;  /* 0xff800000d16d7808 */ /* 0x000fe40004800000 */
[----:B------:R-:W-:Y:S01]  /*1c590*/  FSEL R113, R211, -INF , !P0 ;  /* 0xff800000d3717808 */ /* 0x000fe20004000000 */
[----:B------:R-:W-:Y:S05]  /*1c5a0*/  @!P4 BRA `(.L_x_2679) ;  /* 0x000007a00000c947 */ /* 0x000fea0003800000 */
[----:B------:R-:W-:Y:S01]  /*1c5b0*/  LOP3.LUT P4, RZ, R236, 0x400, RZ, 0xc0, !PT ;  /* 0x00000400ecff7812 */ /* 0x000fe2000788c0ff */
[----:B------:R-:W-:-:S12]  /*1c5c0*/  ULDC.64 UR8, c[0x0][0x118] ;  /* 0x0000460000087ab9 */ /* 0x000fd80000000a00 */
        /* <DEDUP_REMOVED lines=32> */
[----:B------:R-:W-:-:S09]  /*1c7d0*/  ISETP.NE.AND P0, PT, RZ, c[0x0][0x2d0], PT ;  /* 0x0000b400ff007a0c */ /* 0x000fd20003f05270 */
        /* <DEDUP_REMOVED lines=26> */
.L_x_2680:
[----:B------:R-:W-:-:S05]  /*1c980*/  IMAD.MOV.U32 R14, RZ, RZ, c[0x0][0x198] ;  /* 0x00006600ff0e7624 */ /* 0x000fca00078e00ff */
[----:B------:R-:W-:-:S04]  /*1c990*/  LEA R14, -R14, RZ, 0x8 ;  /* 0x000000ff0e0e7211 */ /* 0x000fc800078e41ff */
[----:B------:R-:W-:Y:S02]  /*1c9a0*/  SHF.R.S32.HI R10, RZ, 0x1f, R14 ;  /* 0x0000001fff0a7819 */ /* 0x000fe4000001140e */
.L_x_2681:
        /* <DEDUP_REMOVED lines=58> */
.L_x_2679:
[----:B---3--:R-:W2:Y:S04]  /*1cd50*/  LDL.LU R16, [R1+0xc] ;  /* 0x00000c0001107983 */ /* 0x008ea80000300800 */
[----:B------:R-:W3:Y:S04]  /*1cd60*/  LDL.LU R15, [R1+0x8] ;  /* 0x00000800010f7983 */ /* 0x000ee80000300800 */
[----:B------:R-:W4:Y:S04]  /*1cd70*/  LDL.LU R14, [R1+0x4] ;  /* 0x00000400010e7983 */ /* 0x000f280000300800 */
[----:B------:R-:W5:Y:S01]  /*1cd80*/  LDL.LU R24, [R1] ;  /* 0x0000000001187983 */ /* 0x000f620000300800 */
[----:B------:R-:W-:-:S02]  /*1cd90*/  FMNMX.FTZ R11, R0, R5, !PT ;  /* 0x00000005000b7209 */ /* 0x000fc40007810000 */
[----:B------:R-:W-:Y:S02]  /*1cda0*/  FMNMX.FTZ R13, R2, R7, !PT ;  /* 0x00000007020d7209 */ /* 0x000fe40007810000 */
[----:B------:R-:W-:Y:S02]  /*1cdb0*/  FMNMX.FTZ R11, R6, R11, !PT ;  /* 0x0000000b060b7209 */ /* 0x000fe40007810000 */
[----:B------:R-:W-:Y:S02]  /*1cdc0*/  FMNMX.FTZ R13, R12, R13, !PT ;  /* 0x0000000d0c0d7209 */ /* 0x000fe40007810000 */
[----:B------:R-:W-:Y:S02]  /*1cdd0*/  MOV R200, R46 ;  /* 0x0000002e00c87202 */ /* 0x000fe40000000f00 */
[----:B------:R-:W-:Y:S02]  /*1cde0*/  MOV R183, R58 ;  /* 0x0000003a00b77202 */ /* 0x000fe40000000f00 */
[----:B------:R-:W-:-:S02]  /*1cdf0*/  MOV R201, R42 ;  /* 0x0000002a00c97202 */ /* 0x000fc40000000f00 */
[----:B------:R-:W-:Y:S01]  /*1ce00*/  MOV R182, R62 ;  /* 0x0000003e00b67202 */ /* 0x000fe20000000f00 */
[----:B------:R-:W-:Y:S01]  /*1ce10*/  LDSM.16.MT88.4 R40, [R227+0xa800] ;  /* 0x00a80000e328783b */ /* 0x000fe20000004200 */
[----:B--2---:R-:W-:Y:S02]  /*1ce20*/  FMNMX.FTZ R13, R16, R13, !PT ;  /* 0x0000000d100d7209 */ /* 0x004fe40007810000 */
[----:B---3--:R-:W-:Y:S02]  /*1ce30*/  FMNMX.FTZ R11, R15, R11, !PT ;  /* 0x0000000b0f0b7209 */ /* 0x008fe40007810000 */
[----:B------:R-:W-:Y:S02]  /*1ce40*/  FMNMX.FTZ R13, R8, R13, !PT ;  /* 0x0000000d080d7209 */ /* 0x000fe40007810000 */
[----:B------:R-:W-:Y:S02]  /*1ce50*/  FMNMX.FTZ R11, R4, R11, !PT ;  /* 0x0000000b040b7209 */ /* 0x000fe40007810000 */
[----:B----4-:R-:W-:-:S02]  /*1ce60*/  FMNMX.FTZ R13, R14, R13, !PT ;  /* 0x0000000d0e0d7209 */ /* 0x010fc40007810000 */
[----:B------:R-:W-:Y:S02]  /*1ce70*/  FMNMX.FTZ R11, R251, R11, !PT ;  /* 0x0000000bfb0b7209 */ /* 0x000fe40007810000 */
[----:B------:R-:W-:Y:S02]  /*1ce80*/  FMNMX.FTZ R13, R20, R13, !PT ;  /* 0x0000000d140d7209 */ /* 0x000fe40007810000 */
[----:B------:R-:W-:Y:S02]  /*1ce90*/  FMNMX.FTZ R11, R36, R11, !PT ;  /* 0x0000000b240b7209 */ /* 0x000fe40007810000 */
[----:B-----5:R-:W-:Y:S02]  /*1cea0*/  FMNMX.FTZ R13, R24, R13, !PT ;  /* 0x0000000d180d7209 */ /* 0x020fe40007810000 */
        /* <DEDUP_REMOVED lines=114> */
[----:B------:R-:W-:-:S03]  /*1d5d0*/  FMNMX.FTZ R11, R113, R11, !PT ;  /* 0x0000000b710b7209 */ /* 0x000fc60007810000 */
[----:B------:R-:W1:Y:S04]  /*1d5e0*/  SHFL.BFLY PT, R10, R13, 0x2, 0x1f ;  /* 0x0c401f000d0a7f89 */ /* 0x000e6800000e0000 */
[----:B------:R-:W2:Y:S01]  /*1d5f0*/  SHFL.BFLY PT, R9, R11, 0x2, 0x1f ;  /* 0x0c401f000b097f89 */ /* 0x000ea200000e0000 */
[----:B-1----:R-:W-:Y:S02]  /*1d600*/  FMNMX.FTZ R10, R13, R10, !PT ;  /* 0x0000000a0d0a7209 */ /* 0x002fe40007810000 */
[----:B--2---:R-:W-:-:S03]  /*1d610*/  FMNMX.FTZ R9, R11, R9, !PT ;  /* 0x000000090b097209 */ /* 0x004fc60007810000 */
[----:B------:R-:W1:Y:S04]  /*1d620*/  SHFL.BFLY PT, R177, R10, 0x1, 0x1f ;  /* 0x0c201f000ab17f89 */ /* 0x000e6800000e0000 */
[----:B------:R-:W2:Y:S01]  /*1d630*/  SHFL.BFLY PT, R175, R9, 0x1, 0x1f ;  /* 0x0c201f0009af7f89 */ /* 0x000ea200000e0000 */
[----:B-1----:R-:W-:Y:S02]  /*1d640*/  FMNMX.FTZ R177, R10, R177, !PT ;  /* 0x000000b10ab17209 */ /* 0x002fe40007810000 */
[----:B--2---:R-:W-:-:S03]  /*1d650*/  FMNMX.FTZ R175, R9, R175, !PT ;  /* 0x000000af09af7209 */ /* 0x004fc60007810000 */
[C---:B------:R-:W-:Y:S01]  /*1d660*/  FMUL.FTZ R173, R177.reuse, c[0x0][0x23c] ;  /* 0x00008f00b1ad7a20 */ /* 0x040fe20000410000 */
[----:B------:R-:W-:Y:S02]  /*1d670*/  FSETP.NEU.FTZ.AND P1, PT, R177, -INF , PT ;  /* 0xff800000b100780b */ /* 0x000fe40003f3d000 */
[C---:B------:R-:W-:Y:S01]  /*1d680*/  FSETP.NEU.FTZ.AND P0, PT, R175.reuse, -INF , PT ;  /* 0xff800000af00780b */ /* 0x040fe20003f1d000 */
[----:B------:R-:W-:Y:S01]  /*1d690*/  FMUL.FTZ R123, R175, c[0x0][0x23c] ;  /* 0x00008f00af7b7a20 */ /* 0x000fe20000410000 */
[----:B------:R-:W-:-:S04]  /*1d6a0*/  FSEL R173, R173, RZ, P1 ;  /* 0x000000ffadad7208 */ /* 0x000fc80000800000 */
[----:B------:R-:W-:Y:S01]  /*1d6b0*/  FSEL R123, R123, RZ, P0 ;  /* 0x000000ff7b7b7208 */ /* 0x000fe20000000000 */
[--C-:B------:R-:W-:Y:S02]  /*1d6c0*/  FFMA.FTZ R169, R16, c[0x0][0x23c], -R173.reuse ;  /* 0x00008f0010a97a23 */ /* 0x100fe400000108ad */
[----:B------:R-:W1:Y:S01]  /*1d6d0*/  LDSM.16.MT88.4 R16, [R228+0xa000] ;  /* 0x00a00000e410783b */ /* 0x000e620000004200 */
[----:B------:R-:W-:Y:S02]  /*1d6e0*/  FFMA.FTZ R171, R7, c[0x0][0x23c], -R173 ;  /* 0x00008f0007ab7a23 */ /* 0x000fe400000108ad */
[----:B------:R-:W-:Y:S01]  /*1d6f0*/  FFMA.FTZ R119, R5, c[0x0][0x23c], -R123 ;  /* 0x00008f0005777a23 */ /* 0x000fe2000001087b */
[----:B------:R-:W-:Y:S01]  /*1d700*/  FSEL R5, R177, RZ, P1 ;  /* 0x000000ffb1057208 */ /* 0x000fe20000800000 */
[--C-:B------:R-:W-:Y:S01]  /*1d710*/  FFMA.FTZ R170, R12, c[0x0][0x23c], -R173.reuse ;  /* 0x00008f000caa7a23 */ /* 0x100fe200000108ad */
[----:B------:R-:W-:Y:S01]  /*1d720*/  MUFU.EX2 R169, R169 ;  /* 0x000000a900a97308 */ /* 0x000fe20000000800 */
[----:B------:R-:W-:-:S02]  /*1d730*/  FFMA.FTZ R165, R8, c[0x0][0x23c], -R173 ;  /* 0x00008f0008a57a23 */ /* 0x000fc400000108ad */
[----:B------:R-:W-:Y:S02]  /*1d740*/  FADD.FTZ R5, R2, -R5 ;  /* 0x8000000502057221 */ /* 0x000fe40000010000 */
[--C-:B------:R-:W-:Y:S01]  /*1d750*/  FFMA.FTZ R2, R4, c[0x0][0x23c], -R123.reuse ;  /* 0x00008f0004027a23 */ /* 0x100fe2000001087b */
[----:B------:R-:W-:Y:S01]  /*1d760*/  FSEL R4, R175, RZ, P0 ;  /* 0x000000ffaf047208 */ /* 0x000fe20000000000 */
[----:B------:R-:W-:Y:S01]  /*1d770*/  FMUL.FTZ R5, R5, c[0x0][0x23c] ;  /* 0x00008f0005057a20 */ /* 0x000fe20000410000 */
[----:B------:R-:W-:Y:S01]  /*1d780*/  MUFU.EX2 R171, R171 ;  /* 0x000000ab00ab7308 */ /* 0x000fe20000000800 */
[--C-:B------:R-:W-:Y:S02]  /*1d790*/  FFMA.FTZ R117, R6, c[0x0][0x23c], -R123.reuse ;  /* 0x00008f0006757a23 */ /* 0x100fe4000001087b */
[----:B------:R-:W-:Y:S02]  /*1d7a0*/  FADD.FTZ R4, R0, -R4 ;  /* 0x8000000400047221 */ /* 0x000fe40000010000 */
[----:B------:R-:W-:-:S02]  /*1d7b0*/  FFMA.FTZ R115, R15, c[0x0][0x23c], -R123 ;  /* 0x00008f000f737a23 */ /* 0x000fc4000001087b */
[----:B------:R-:W-:Y:S01]  /*1d7c0*/  FMUL.FTZ R4, R4, c[0x0][0x23c] ;  /* 0x00008f0004047a20 */ /* 0x000fe20000410000 */
[----:B------:R-:W2:Y:S01]  /*1d7d0*/  MUFU.EX2 R180, R5 ;  /* 0x0000000500b47308 */ /* 0x000ea20000000800 */
[--C-:B------:R-:W-:Y:S02]  /*1d7e0*/  FFMA.FTZ R0, R14, c[0x0][0x23c], -R173.reuse ;  /* 0x00008f000e007a23 */ /* 0x100fe400000108ad */
[----:B------:R-:W-:Y:S02]  /*1d7f0*/  FFMA.FTZ R24, R24, c[0x0][0x23c], -R173 ;  /* 0x00008f0018187a23 */ /* 0x000fe400000108ad */
[--C-:B------:R-:W-:Y:S02]  /*1d800*/  FFMA.FTZ R251, R251, c[0x0][0x23c], -R123.reuse ;  /* 0x00008f00fbfb7a23 */ /* 0x100fe4000001087b */
[----:B------:R-:W-:Y:S01]  /*1d810*/  FFMA.FTZ R246, R246, c[0x0][0x23c], -R123 ;  /* 0x00008f00f6f67a23 */ /* 0x000fe2000001087b */
[----:B------:R-:W3:Y:S01]  /*1d820*/  MUFU.EX2 R170, R170 ;  /* 0x000000aa00aa7308 */ /* 0x000ee20000000800 */
[----:B------:R-:W-:-:S02]  /*1d830*/  FFMA.FTZ R222, R222, c[0x0][0x23c], -R173 ;  /* 0x00008f00dede7a23 */ /* 0x000fc400000108ad */
[--C-:B------:R-:W-:Y:S02]  /*1d840*/  FFMA.FTZ R191, R191, c[0x0][0x23c], -R173.reuse ;  /* 0x00008f00bfbf7a23 */ /* 0x100fe400000108ad */
[--C-:B------:R-:W-:Y:S02]  /*1d850*/  FFMA.FTZ R66, R66, c[0x0][0x23c], -R173.reuse ;  /* 0x00008f0042427a23 */ /* 0x100fe400000108ad */
[--C-:B------:R-:W-:Y:S01]  /*1d860*/  FFMA.FTZ R189, R189, c[0x0][0x23c], -R173.reuse ;  /* 0x00008f00bdbd7a23 */ /* 0x100fe200000108ad */
[----:B------:R-:W4:Y:S01]  /*1d870*/  MUFU.EX2 R165, R165 ;  /* 0x000000a500a57308 */ /* 0x000f220000000800 */
[-C--:B--2---:R-:W-:Y:S02]  /*1d880*/  FMUL.FTZ R12, R160, R180.reuse ;  /* 0x000000b4a00c7220 */ /* 0x084fe40000410000 */
[----:B------:R-:W-:Y:S02]  /*1d890*/  FFMA.FTZ R160, R20, c[0x0][0x23c], -R173 ;  /* 0x00008f0014a07a23 */ /* 0x000fe400000108ad */
[----:B------:R-:W2:Y:S01]  /*1d8a0*/  LDSM.16.MT88.4 R20, [R226+0xa000] ;  /* 0x00a00000e214783b */ /* 0x000ea20000004200 */
[----:B------:R-:W-:-:S02]  /*1d8b0*/  FMUL.FTZ R13, R161, R180 ;  /* 0x000000b4a10d7220 */ /* 0x000fc40000410000 */
[----:B------:R-:W-:Y:S01]  /*1d8c0*/  MUFU.EX2 R119, R119 ;  /* 0x0000007700777308 */ /* 0x000fe20000000800 */
[----:B---3--:R-:W-:Y:S01]  /*1d8d0*/  F2FP.PACK_AB R8, R170, R171 ;  /* 0x000000abaa08723e */ /* 0x008fe200000000ff */
[-C--:B------:R-:W-:Y:S02]  /*1d8e0*/  FMUL.FTZ R156, R156, R180.reuse ;  /* 0x000000b49c9c7220 */ /* 0x080fe40000410000 */
[-C--:B------:R-:W-:Y:S02]  /*1d8f0*/  FMUL.FTZ R157, R157, R180.reuse ;  /* 0x000000b49d9d7220 */ /* 0x080fe40000410000 */
[----:B------:R-:W-:Y:S02]  /*1d900*/  FMUL.FTZ R32, R144, R180 ;  /* 0x000000b490207220 */ /* 0x000fe40000410000 */
[----:B------:R-:W3:Y:S01]  /*1d910*/  MUFU.EX2 R117, R117 ;  /* 0x0000007500757308 */ /* 0x000ee20000000800 */
[----:B----4-:R-:W-:Y:S01]  /*1d920*/  F2FP.PACK_AB R10, R165, R169 ;  /* 0x000000a9a50a723e */ /* 0x010fe200000000ff */
[----:B------:R-:W-:-:S02]  /*1d930*/  FFMA.FTZ R144, R36, c[0x0][0x23c], -R123 ;  /* 0x00008f0024907a23 */ /* 0x000fc4000001087b */
[----:B------:R-:W-:Y:S01]  /*1d940*/  LDSM.16.MT88.4 R36, [R228+0xa800] ;  /* 0x00a80000e424783b */ /* 0x000fe20000004200 */
[-C--:B------:R-:W-:Y:S02]  /*1d950*/  FMUL.FTZ R25, R153, R180.reuse ;  /* 0x000000b499197220 */ /* 0x080fe40000410000 */
[-C--:B------:R-:W-:Y:S01]  /*1d960*/  FMUL.FTZ R33, R145, R180.reuse ;  /* 0x000000b491217220 */ /* 0x080fe20000410000 */
[----:B------:R-:W-:Y:S01]  /*1d970*/  MUFU.EX2 R115, R115 ;  /* 0x0000007300737308 */ /* 0x000fe20000000800 */
[-C--:B------:R-:W-:Y:S02]  /*1d980*/  FMUL.FTZ R148, R148, R180.reuse ;  /* 0x000000b494947220 */ /* 0x080fe40000410000 */
[-C--:B------:R-:W-:Y:S02]  /*1d990*/  FMUL.FTZ R149, R149, R180.reuse ;  /* 0x000000b495957220 */ /* 0x080fe40000410000 */
[-C--:B------:R-:W-:Y:S02]  /*1d9a0*/  FMUL.FTZ R140, R140, R180.reuse ;  /* 0x000000b48c8c7220 */ /* 0x080fe40000410000 */
[-C--:B------:R-:W-:Y:S01]  /*1d9b0*/  FMUL.FTZ R141, R141, R180.reuse ;  /* 0x000000b48d8d7220 */ /* 0x080fe20000410000 */
[----:B------:R-:W4:Y:S01]  /*1d9c0*/  MUFU.EX2 R2, R2 ;  /* 0x0000000200027308 */ /* 0x000f220000000800 */
[----:B---3--:R-:W-:Y:S01]  /*1d9d0*/  F2FP.PACK_AB R9, R117, R119 ;  /* 0x000000777509723e */ /* 0x008fe200000000ff */
[----:B------:R-:W-:-:S02]  /*1d9e0*/  FMUL.FTZ R44, R136, R180 ;  /* 0x000000b4882c7220 */ /* 0x000fc40000410000 */
[--C-:B------:R-:W-:Y:S02]  /*1d9f0*/  FFMA.FTZ R136, R56, c[0x0][0x23c], -R123.reuse ;  /* 0x00008f0038887a23 */ /* 0x100fe4000001087b */
[-C--:B------:R-:W-:Y:S02]  /*1da00*/  FMUL.FTZ R45, R137, R180.reuse ;  /* 0x000000b4892d7220 */ /* 0x080fe40000410000 */
[----:B------:R3:W5:Y:S01]  /*1da10*/  MUFU.EX2 R179, R4 ;  /* 0x0000000400b37308 */ /* 0x0007620000000800 */
[-C--:B------:R-:W-:Y:S02]  /*1da20*/  FMUL.FTZ R132, R132, R180.reuse ;  /* 0x000000b484847220 */ /* 0x080fe40000410000 */
[----:B------:R-:W-:Y:S02]  /*1da30*/  FMUL.FTZ R133, R133, R180 ;  /* 0x000000b485857220 */ /* 0x000fe40000410000 */
[----:B------:R-:W-:Y:S02]  /*1da40*/  FFMA.FTZ R137, R216, c[0x0][0x23c], -R123 ;  /* 0x00008f00d8897a23 */ /* 0x000fe4000001087b */
[--C-:B------:R-:W-:Y:S01]  /*1da50*/  FFMA.FTZ R145, R196, c[0x0][0x23c], -R173.reuse ;  /* 0x00008f00c4917a23 */ /* 0x100fe200000108ad */
[----:B----4-:R-:W-:Y:S01]  /*1da60*/  F2FP.PACK_AB R11, R2, R115 ;  /* 0x00000073020b723e */ /* 0x010fe200000000ff */
[----:B------:R-:W-:Y:S01]  /*1da70*/  MUFU.EX2 R0, R0 ;  /* 0x0000000000007308 */ /* 0x000fe20000000800 */
[----:B------:R-:W-:-:S02]  /*1da80*/  FFMA.FTZ R153, R223, c[0x0][0x23c], -R173 ;  /* 0x00008f00df997a23 */ /* 0x000fc400000108ad */
[--C-:B------:R-:W-:Y:S02]  /*1da90*/  FFMA.FTZ R161, R186, c[0x0][0x23c], -R123.reuse ;  /* 0x00008f00baa17a23 */ /* 0x100fe4000001087b */
[----:B------:R-:W-:Y:S01]  /*1daa0*/  FFMA.FTZ R186, R54, c[0x0][0x23c], -R123 ;  /* 0x00008f0036ba7a23 */ /* 0x000fe2000001087b */
[----:B---3--:R-:W3:Y:S01]  /*1dab0*/  LDSM.16.MT88.4 R4, [R227+0xa000] ;  /* 0x00a00000e304783b */ /* 0x008ee20000004200 */
[-C--:B-----5:R-:W-:Y:S01]  /*1dac0*/  FMUL.FTZ R14, R162, R179.reuse ;  /* 0x000000b3a20e7220 */ /* 0x0a0fe20000410000 */
[----:B------:R-:W4:Y:S01]  /*1dad0*/  MUFU.EX2 R160, R160 ;  /* 0x000000a000a07308 */ /* 0x000f220000000800 */
[-C--:B------:R-:W-:Y:S02]  /*1dae0*/  FMUL.FTZ R15, R163, R179.reuse ;  /* 0x000000b3a30f7220 */ /* 0x080fe40000410000 */
[-C--:B------:R-:W-:Y:S02]  /*1daf0*/  FMUL.FTZ R158, R158, R179.reuse ;  /* 0x000000b39e9e7220 */ /* 0x080fe40000410000 */
        /* <DEDUP_REMOVED lines=9> */
[-C--:B------:R-:W-:Y:S01]  /*1db90*/  FMUL.FTZ R151, R151, R179.reuse ;  /* 0x000000b397977220 */ /* 0x080fe20000410000 */
[----:B------:R1:W-:Y:S01]  /*1dba0*/  MUFU.EX2 R156, R24 ;  /* 0x00000018009c7308 */ /* 0x0003e20000000800 */
[-C--:B------:R-:W-:Y:S01]  /*1dbb0*/  FMUL.FTZ R142, R142, R179.reuse ;  /* 0x000000b38e8e7220 */ /* 0x080fe20000410000 */
[----:B----4-:R-:W-:Y:S01]  /*1dbc0*/  F2FP.PACK_AB R56, R160, R0 ;  /* 0x00000000a038723e */ /* 0x010fe200000000ff */
[----:B------:R-:W-:-:S02]  /*1dbd0*/  FMUL.FTZ R143, R143, R179 ;  /* 0x000000b38f8f7220 */ /* 0x000fc40000410000 */
[-C--:B------:R-:W-:Y:S01]  /*1dbe0*/  FMUL.FTZ R46, R138, R179.reuse ;  /* 0x000000b38a2e7220 */ /* 0x080fe20000410000 */
[C---:B--2---:R-:W-:Y:S01]  /*1dbf0*/  HMMA.16816.F32 R32, R8.reuse, R20, R32 ;  /* 0x000000140820723c */ /* 0x044fe20000001820 */
[-C--:B------:R-:W-:Y:S01]  /*1dc00*/  FMUL.FTZ R47, R139, R179.reuse ;  /* 0x000000b38b2f7220 */ /* 0x080fe20000410000 */
[----:B------:R-:W-:Y:S01]  /*1dc10*/  MUFU.EX2 R136, R136 ;  /* 0x0000008800887308 */ /* 0x000fe20000000800 */
[-C--:B------:R-:W-:Y:S02]  /*1dc20*/  FMUL.FTZ R134, R134, R179.reuse ;  /* 0x000000b386867220 */ /* 0x080fe40000410000 */
[----:B------:R-:W-:Y:S02]  /*1dc30*/  FMUL.FTZ R135, R135, R179 ;  /* 0x000000b387877220 */ /* 0x000fe40000410000 */
[--C-:B------:R-:W-:Y:S01]  /*1dc40*/  FFMA.FTZ R138, R200, c[0x0][0x23c], -R123.reuse ;  /* 0x00008f00c88a7a23 */ /* 0x100fe2000001087b */
[----:B------:R-:W-:Y:S01]  /*1dc50*/  HMMA.16816.F32 R20, R8, R22, R140 ;  /* 0x000000160814723c */ /* 0x000fe2000000188c */
[----:B------:R-:W-:Y:S01]  /*1dc60*/  FFMA.FTZ R139, R212, c[0x0][0x23c], -R123 ;  /* 0x00008f00d48b7a23 */ /* 0x000fe2000001087b */
[----:B------:R-:W2:Y:S01]  /*1dc70*/  MUFU.EX2 R140, R246 ;  /* 0x000000f6008c7308 */ /* 0x000ea20000000800 */
[----:B-1----:R-:W-:-:S02]  /*1dc80*/  FMUL.FTZ R24, R152, R180 ;  /* 0x000000b498187220 */ /* 0x002fc40000410000 */
[----:B------:R-:W-:Y:S02]  /*1dc90*/  FFMA.FTZ R152, R28, c[0x0][0x23c], -R173 ;  /* 0x00008f001c987a23 */ /* 0x000fe400000108ad */
[----:B------:R-:W1:Y:S01]  /*1dca0*/  LDSM.16.MT88.4 R28, [R225+0xa000] ;  /* 0x00a00000e11c783b */ /* 0x000e620000004200 */
[----:B------:R-:W-:Y:S02]  /*1dcb0*/  FFMA.FTZ R141, R183, c[0x0][0x23c], -R123 ;  /* 0x00008f00b78d7a23 */ /* 0x000fe4000001087b */
[----:B---3--:R-:W-:Y:S01]  /*1dcc0*/  HMMA.16816.F32 R24, R8, R4, R24 ;  /* 0x000000040818723c */ /* 0x008fe20000001818 */
[----:B------:R-:W3:Y:S01]  /*1dcd0*/  MUFU.EX2 R152, R152 ;  /* 0x0000009800987308 */ /* 0x000ee20000000800 */
[--C-:B------:R-:W-:Y:S02]  /*1dce0*/  FFMA.FTZ R143, R198, c[0x0][0x23c], -R173.reuse ;  /* 0x00008f00c68f7a23 */ /* 0x100fe400000108ad */
[--C-:B------:R-:W-:Y:S02]  /*1dcf0*/  FFMA.FTZ R142, R182, c[0x0][0x23c], -R173.reuse ;  /* 0x00008f00b68e7a23 */ /* 0x100fe400000108ad */
[----:B------:R-:W-:-:S02]  /*1dd00*/  FFMA.FTZ R146, R252, c[0x0][0x23c], -R173 ;  /* 0x00008f00fc927a23 */ /* 0x000fc400000108ad */
[----:B------:R-:W-:Y:S01]  /*1dd10*/  HMMA.16816.F32 R4, R8, R6, R148 ;  /* 0x000000060804723c */ /* 0x000fe20000001894 */
[----:B------:R-:W4:Y:S01]  /*1dd20*/  MUFU.EX2 R148, R251 ;  /* 0x000000fb00947308 */ /* 0x000f220000000800 */
[----:B--2---:R-:W-:Y:S01]  /*1dd30*/  F2FP.PACK_AB R59, R136, R140 ;  /* 0x0000008c883b723e */ /* 0x004fe200000000ff */
[----:B------:R-:W-:Y:S02]  /*1dd40*/  FFMA.FTZ R147, R194, c[0x0][0x23c], -R123 ;  /* 0x00008f00c2937a23 */ /* 0x000fe4000001087b */
[----:B------:R-:W-:Y:S02]  /*1dd50*/  FFMA.FTZ R154, R190, c[0x0][0x23c], -R173 ;  /* 0x00008f00be9a7a23 */ /* 0x000fe400000108ad */
[--C-:B------:R-:W-:Y:S01]  /*1dd60*/  FFMA.FTZ R149, R250, c[0x0][0x23c], -R123.reuse ;  /* 0x00008f00fa957a23 */ /* 0x100fe2000001087b */
[----:B---3--:R-:W-:Y:S01]  /*1dd70*/  F2FP.PACK_AB R58, R152, R156 ;  /* 0x0000009c983a723e */ /* 0x008fe200000000ff */
[----:B------:R-:W-:Y:S01]  /*1dd80*/  MUFU.EX2 R137, R137 ;  /* 0x0000008900897308 */ /* 0x000fe20000000800 */
[----:B------:R-:W-:-:S02]  /*1dd90*/  FFMA.FTZ R150, R192, c[0x0][0x23c], -R123 ;  /* 0x00008f00c0967a23 */ /* 0x000fc4000001087b */
[----:B------:R-:W-:Y:S02]  /*1dda0*/  FFMA.FTZ R151, R247, c[0x0][0x23c], -R123 ;  /* 0x00008f00f7977a23 */ /* 0x000fe4000001087b */
[--C-:B------:R-:W-:Y:S01]  /*1ddb0*/  FFMA.FTZ R155, R188, c[0x0][0x23c], -R173.reuse ;  /* 0x00008f00bc9b7a23 */ /* 0x100fe200000108ad */
[----:B----4-:R-:W-:Y:S02]  /*1ddc0*/  F2FP.PACK_AB R57, R144, R148 ;  /* 0x000000949039723e */ /* 0x010fe400000000ff */
[----:B------:R-:W-:Y:S01]  /*1ddd0*/  MUFU.EX2 R138, R138 ;  /* 0x0000008a008a7308 */ /* 0x000fe20000000800 */
[----:B------:R-:W-:Y:S02]  /*1dde0*/  FFMA.FTZ R157, R221, c[0x0][0x23c], -R173 ;  /* 0x00008f00dd9d7a23 */ /* 0x000fe400000108ad */
        /* <DEDUP_REMOVED lines=8> */
[C---:B-1----:R-:W-:Y:S01]  /*1de70*/  HMMA.16816.F32 R44, R8.reuse, R28, R44 ;  /* 0x0000001c082c723c */ /* 0x042fe2000000182c */
[----:B------:R-:W-:Y:S01]  /*1de80*/  FFMA.FTZ R183, R197, c[0x0][0x23c], -R173 ;  /* 0x00008f00c5b77a23 */ /* 0x000fe200000108ad */
[----:B------:R-:W-:Y:S01]  /*1de90*/  MUFU.EX2 R141, R141 ;  /* 0x0000008d008d7308 */ /* 0x000fe20000000800 */
[--C-:B------:R-:W-:Y:S02]  /*1dea0*/  FFMA.FTZ R187, R195, c[0x0][0x23c], -R123.reuse ;  /* 0x00008f00c3bb7a23 */ /* 0x100fe4000001087b */
[--C-:B------:R-:W-:Y:S02]  /*1deb0*/  FFMA.FTZ R188, R50, c[0x0][0x23c], -R123.reuse ;  /* 0x00008f0032bc7a23 */ /* 0x100fe4000001087b */
[----:B------:R-:W-:Y:S01]  /*1dec0*/  FFMA.FTZ R190, R193, c[0x0][0x23c], -R123 ;  /* 0x00008f00c1be7a23 */ /* 0x000fe2000001087b */
[----:B------:R-:W-:Y:S01]  /*1ded0*/  HMMA.16816.F32 R8, R8, R30, R132 ;  /* 0x0000001e0808723c */ /* 0x000fe20000001884 */
[----:B------:R-:W1:Y:S01]  /*1dee0*/  LDSM.16.MT88.4 R28, [R226+0xa800] ;  /* 0x00a80000e21c783b */ /* 0x000e620000004200 */
[----:B------:R-:W-:Y:S01]  /*1def0*/  MUFU.EX2 R133, R222 ;  /* 0x000000de00857308 */ /* 0x000fe20000000800 */
[----:B------:R-:W-:-:S02]  /*1df00*/  FFMA.FTZ R192, R52, c[0x0][0x23c], -R173 ;  /* 0x00008f0034c07a23 */ /* 0x000fc400000108ad */
[----:B------:R-:W-:Y:S02]  /*1df10*/  FFMA.FTZ R64, R64, c[0x0][0x23c], -R123 ;  /* 0x00008f0040407a23 */ /* 0x000fe4000001087b */
[--C-:B------:R-:W-:Y:S01]  /*1df20*/  FFMA.FTZ R132, R60, c[0x0][0x23c], -R173.reuse ;  /* 0x00008f003c847a23 */ /* 0x100fe200000108ad */
[C---:B------:R-:W-:Y:S01]  /*1df30*/  HMMA.16816.F32 R16, R56.reuse, R38, R16 ;  /* 0x000000263810723c */ /* 0x040fe20000001810 */
[----:B------:R-:W2:Y:S01]  /*1df40*/  LDSM.16.MT88.4 R60, [R225+0xa800] ;  /* 0x00a80000e13c783b */ /* 0x000ea20000004200 */
[--C-:B------:R-:W-:Y:S01]  /*1df50*/  FFMA.FTZ R134, R220, c[0x0][0x23c], -R173.reuse ;  /* 0x00008f00dc867a23 */ /* 0x100fe200000108ad */
[----:B------:R-:W-:Y:S01]  /*1df60*/  MUFU.EX2 R143, R143 ;  /* 0x0000008f008f7308 */ /* 0x000fe20000000800 */
[----:B------:R-:W-:Y:S01]  /*1df70*/  FFMA.FTZ R135, R201, c[0x0][0x23c], -R173 ;  /* 0x00008f00c9877a23 */ /* 0x000fe200000108ad */
[----:B------:R-:W3:Y:S01]  /*1df80*/  LDSM.16.MT88.4 R36, [R228+0xb000] ;  /* 0x00b00000e424783b */ /* 0x000ee20000004200 */
[--C-:B------:R-:W-:Y:S02]  /*1df90*/  FFMA.FTZ R185, R185, c[0x0][0x23c], -R123.reuse ;  /* 0x00008f00b9b97a23 */ /* 0x100fe4000001087b */
[----:B------:R-:W-:Y:S01]  /*1dfa0*/  HMMA.16816.F32 R24, R56, R40, R24 ;  /* 0x000000283818723c */ /* 0x000fe20000001818 */
[----:B------:R-:W-:-:S02]  /*1dfb0*/  FFMA.FTZ R68, R68, c[0x0][0x23c], -R123 ;  /* 0x00008f0044447a23 */ /* 0x000fc4000001087b */
[----:B------:R-:W4:Y:S01]  /*1dfc0*/  MUFU.EX2 R132, R132 ;  /* 0x0000008400847308 */ /* 0x000f220000000800 */
[----:B------:R-:W-:Y:S02]  /*1dfd0*/  FFMA.FTZ R184, R184, c[0x0][0x23c], -R123 ;  /* 0x00008f00b8b87a23 */ /* 0x000fe4000001087b */
[--C-:B------:R-:W-:Y:S02]  /*1dfe0*/  FFMA.FTZ R70, R70, c[0x0][0x23c], -R173.reuse ;  /* 0x00008f0046467a23 */ /* 0x100fe400000108ad */
[----:B------:R-:W-:Y:S01]  /*1dff0*/  HMMA.16816.F32 R4, R56, R42, R4 ;  /* 0x0000002a3804723c */ /* 0x000fe20000001804 */
[----:B------:R-:W5:Y:S01]  /*1e000*/  LDSM.16.MT88.4 R40, [R227+0xb000] ;  /* 0x00b00000e328783b */ /* 0x000f620000004200 */
[--C-:B------:R-:W-:Y:S01]  /*1e010*/  FFMA.FTZ R181, R181, c[0x0][0x23c], -R173.reuse ;  /* 0x00008f00b5b57a23 */ /* 0x100fe200000108ad */
[----:B------:R-:W-:Y:S01]  /*1e020*/  MUFU.EX2 R134, R134 ;  /* 0x0000008600867308 */ /* 0x000fe20000000800 */
[--C-:B------:R-:W-:Y:S02]  /*1e030*/  FFMA.FTZ R74, R74, c[0x0][0x23c], -R173.reuse ;  /* 0x00008f004a4a7a23 */ /* 0x100fe400000108ad */
[----:B------:R-:W-:-:S02]  /*1e040*/  FFMA.FTZ R193, R51, c[0x0][0x23c], -R173 ;  /* 0x00008f0033c17a23 */ /* 0x000fc400000108ad */
[--C-:B------:R-:W-:Y:S02]  /*1e050*/  FFMA.FTZ R72, R72, c[0x0][0x23c], -R123.reuse ;  /* 0x00008f0048487a23 */ /* 0x100fe4000001087b */
[--C-:B------:R-:W-:Y:S01]  /*1e060*/  FFMA.FTZ R194, R49, c[0x0][0x23c], -R123.reuse ;  /* 0x00008f0031c27a23 */ /* 0x100fe2000001087b */
[----:B------:R-:W2:Y:S01]  /*1e070*/  MUFU.EX2 R135, R135 ;  /* 0x0000008700877308 */ /* 0x000ea20000000800 */
[--C-:B------:R-:W-:Y:S02]  /*1e080*/  FFMA.FTZ R76, R76, c[0x0][0x23c], -R123.reuse ;  /* 0x00008f004c4c7a23 */ /* 0x100fe4000001087b */
[----:B------:R-:W-:Y:S02]  /*1e090*/  FFMA.FTZ R195, R53, c[0x0][0x23c], -R123 ;  /* 0x00008f0035c37a23 */ /* 0x000fe4000001087b */
[----:B------:R-:W-:Y:S01]  /*1e0a0*/  FFMA.FTZ R78, R78, c[0x0][0x23c], -R173 ;  /* 0x00008f004e4e7a23 */ /* 0x000fe200000108ad */
[----:B-1----:R-:W-:Y:S01]  /*1e0b0*/  HMMA.16816.F32 R32, R56, R28, R32 ;  /* 0x0000001c3820723c */ /* 0x002fe20000001820 */
[--C-:B------:R-:W-:Y:S01]  /*1e0c0*/  FFMA.FTZ R73, R73, c[0x0][0x23c], -R123.reuse ;  /* 0x00008f0049497a23 */ /* 0x100fe2000001087b */
[----:B------:R-:W-:Y:S01]  /*1e0d0*/  MUFU.EX2 R142, R142 ;  /* 0x0000008e008e7308 */ /* 0x000fe20000000800 */
[----:B------:R-:W-:-:S02]  /*1e0e0*/  FFMA.FTZ R77, R77, c[0x0][0x23c], -R123 ;  /* 0x00008f004d4d7a23 */ /* 0x000fc4000001087b */
[--C-:B------:R-:W-:Y:S02]  /*1e0f0*/  FFMA.FTZ R79, R79, c[0x0][0x23c], -R173.reuse ;  /* 0x00008f004f4f7a23 */ /* 0x100fe400000108ad */
[----:B------:R-:W-:Y:S01]  /*1e100*/  FFMA.FTZ R83, R83, c[0x0][0x23c], -R173 ;  /* 0x00008f0053537a23 */ /* 0x000fe200000108ad */
[C---:B------:R-:W-:Y:S01]  /*1e110*/  HMMA.16816.F32 R20, R56.reuse, R30, R20 ;  /* 0x0000001e3814723c */ /* 0x040fe20000001814 */
[----:B------:R-:W1:Y:S01]  /*1e120*/  LDSM.16.MT88.4 R28, [R226+0xb000] ;  /* 0x00b00000e21c783b */ /* 0x000e620000004200 */
[----:B------:R-:W-:Y:S01]  /*1e130*/  MUFU.EX2 R145, R145 ;  /* 0x0000009100917308 */ /* 0x000fe20000000800 */
[--C-:B------:R-:W-:Y:S02]  /*1e140*/  FFMA.FTZ R81, R81, c[0x0][0x23c], -R123.reuse ;  /* 0x00008f0051517a23 */ /* 0x100fe4000001087b */
[----:B------:R-:W-:Y:S02]  /*1e150*/  FFMA.FTZ R85, R85, c[0x0][0x23c], -R123 ;  /* 0x00008f0055557a23 */ /* 0x000fe4000001087b */
[--C-:B------:R-:W-:Y:S01]  /*1e160*/  FFMA.FTZ R87, R87, c[0x0][0x23c], -R173.reuse ;  /* 0x00008f0057577a23 */ /* 0x100fe200000108ad */
[----:B--2---:R-:W-:Y:S01]  /*1e170*/  HMMA.16816.F32 R44, R56, R60, R44 ;  /* 0x0000003c382c723c */ /* 0x004fe2000000182c */
[----:B------:R-:W-:Y:S01]  /*1e180*/  FFMA.FTZ R91, R91, c[0x0][0x23c], -R173 ;  /* 0x00008f005b5b7a23 */ /* 0x000fe200000108ad */
[----:B------:R-:W-:Y:S01]  /*1e190*/  MUFU.EX2 R146, R146 ;  /* 0x0000009200927308 */ /* 0x000fe20000000800 */
[----:B------:R-:W-:-:S02]  /*1e1a0*/  FFMA.FTZ R89, R89, c[0x0][0x23c], -R123 ;  /* 0x00008f0059597a23 */ /* 0x000fc4000001087b */
[----:B------:R-:W-:Y:S02]  /*1e1b0*/  FFMA.FTZ R93, R93, c[0x0][0x23c], -R123 ;  /* 0x00008f005d5d7a23 */ /* 0x000fe4000001087b */
[--C-:B------:R-:W-:Y:S01]  /*1e1c0*/  FFMA.FTZ R95, R95, c[0x0][0x23c], -R173.reuse ;  /* 0x00008f005f5f7a23 */ /* 0x100fe200000108ad */
[----:B------:R-:W-:Y:S01]  /*1e1d0*/  HMMA.16816.F32 R8, R56, R62, R8 ;  /* 0x0000003e3808723c */ /* 0x000fe20000001808 */
[----:B------:R-:W2:Y:S01]  /*1e1e0*/  LDSM.16.MT88.4 R60, [R225+0xb000] ;  /* 0x00b00000e13c783b */ /* 0x000ea20000004200 */
[----:B------:R-:W1:Y:S01]  /*1e1f0*/  MUFU.EX2 R147, R147 ;  /* 0x0000009300937308 */ /* 0x000e620000000800 */
[----:B------:R-:W-:Y:S02]  /*1e200*/  FFMA.FTZ R97, R97, c[0x0][0x23c], -R173 ;  /* 0x00008f0061617a23 */ /* 0x000fe400000108ad */
[--C-:B------:R-:W-:Y:S02]  /*1e210*/  FFMA.FTZ R96, R96, c[0x0][0x23c], -R123.reuse ;  /* 0x00008f0060607a23 */ /* 0x100fe4000001087b */
[----:B----4-:R-:W-:Y:S01]  /*1e220*/  F2FP.PACK_AB R56, R132, R133 ;  /* 0x000000858438723e */ /* 0x010fe200000000ff */
[----:B------:R-:W-:Y:S01]  /*1e230*/  FFMA.FTZ R128, R128, c[0x0][0x23c], -R123 ;  /* 0x00008f0080807a23 */ /* 0x000fe2000001087b */
[----:B------:R-:W-:Y:S01]  /*1e240*/  F2FP.PACK_AB R57, R138, R137 ;  /* 0x000000898a39723e */ /* 0x000fe200000000ff */
[----:B------:R-:W4:Y:S01]  /*1e250*/  MUFU.EX2 R149, R149 ;  /* 0x0000009500957308 */ /* 0x000f220000000800 */
[----:B------:R-:W-:Y:S01]  /*1e260*/  F2FP.PACK_AB R58, R135, R134 ;  /* 0x00000086873a723e */ /* 0x000fe200000000ff */
[----:B------:R-:W-:Y:S01]  /*1e270*/  FFMA.FTZ R171, R249, R180, R171 ;  /* 0x000000b4f9ab7223 */ /* 0x000fe200000100ab */
[----:B------:R-:W-:Y:S01]  /*1e280*/  F2FP.PACK_AB R59, R141, R139 ;  /* 0x0000008b8d3b723e */ /* 0x000fe200000000ff */
[----:B------:R-:W-:-:S02]  /*1e290*/  FFMA.FTZ R119, R248, R179, R119 ;  /* 0x000000b3f8777223 */ /* 0x000fc40000010077 */
[----:B------:R-:W-:Y:S02]  /*1e2a0*/  FADD.FTZ R171, R170, R171 ;  /* 0x000000abaaab7221 */ /* 0x000fe40000010000 */
[----:B------:R-:W-:Y:S01]  /*1e2b0*/  MUFU.EX2 R150, R150 ;  /* 0x0000009600967308 */ /* 0x000fe20000000800 */
[----:B------:R-:W-:Y:S01]  /*1e2c0*/  FADD.FTZ R119, R117, R119 ;  /* 0x0000007775777221 */ /* 0x000fe20000010000 */
[C---:B---3--:R-:W-:Y:S01]  /*1e2d0*/  HMMA.16816.F32 R12, R56.reuse, R36, R12 ;  /* 0x00000024380c723c */ /* 0x048fe2000000180c */
[----:B------:R-:W-:Y:S02]  /*1e2e0*/  FADD.FTZ R169, R169, R171 ;  /* 0x000000aba9a97221 */ /* 0x000fe40000010000 */
[----:B------:R-:W-:Y:S02]  /*1e2f0*/  FADD.FTZ R115, R115, R119 ;  /* 0x0000007773737221 */ /* 0x000fe40000010000 */
[----:B------:R-:W-:Y:S01]  /*1e300*/  FADD.FTZ R169, R165, R169 ;  /* 0x000000a9a5a97221 */ /* 0x000fe20000010000 */
[----:B------:R-:W3:Y:S01]  /*1e310*/  MUFU.EX2 R151, R151 ;  /* 0x0000009700977308 */ /* 0x000ee20000000800 */
[----:B------:R-:W-:Y:S01]  /*1e320*/  FADD.FTZ R115, R2, R115 ;  /* 0x0000007302737221 */ /* 0x000fe20000010000 */
[----:B------:R-:W-:Y:S01]  /*1e330*/  HMMA.16816.F32 R16, R56, R38, R16 ;  /* 0x000000263810723c */ /* 0x000fe20000001810 */
[----:B------:R-:W3:Y:S01]  /*1e340*/  LDSM.16.MT88.4 R36, [R228+0xb800] ;  /* 0x00b80000e424783b */ /* 0x000ee20000004200 */
        /* <DEDUP_REMOVED lines=26> */
[----:B------:R-:W3:Y:S01]  /*1e4f0*/  MUFU.EX2 R158, R158 ;  /* 0x0000009e009e7308 */ /* 0x000ee20000000800 */
[----:B------:R-:W-:Y:S01]  /*1e500*/  FADD.FTZ R134, R143, R134 ;  /* 0x000000868f867221 */ /* 0x000fe20000010000 */
[C---:B--2---:R-:W-:Y:S01]  /*1e510*/  HMMA.16816.F32 R44, R56.reuse, R60, R44 ;  /* 0x0000003c382c723c */ /* 0x044fe2000000182c */
[----:B------:R-:W-:Y:S02]  /*1e520*/  FADD.FTZ R139, R147, R139 ;  /* 0x0000008b938b7221 */ /* 0x000fe40000010000 */
[--C-:B------:R-:W-:Y:S02]  /*1e530*/  FFMA.FTZ R98, R98, c[0x0][0x23c], -R123.reuse ;  /* 0x00008f0062627a23 */ /* 0x100fe4000001087b */
[--C-:B------:R-:W-:Y:S01]  /*1e540*/  FFMA.FTZ R126, R126, c[0x0][0x23c], -R123.reuse ;  /* 0x00008f007e7e7a23 */ /* 0x100fe2000001087b */
[----:B------:R-:W2:Y:S01]  /*1e550*/  MUFU.EX2 R159, R159 ;  /* 0x0000009f009f7308 */ /* 0x000ea20000000800 */
[--C-:B------:R-:W-:Y:S01]  /*1e560*/  FFMA.FTZ R127, R127, c[0x0][0x23c], -R123.reuse ;  /* 0x00008f007f7f7a23 */ /* 0x100fe2000001087b */
[----:B------:R-:W-:Y:S01]  /*1e570*/  HMMA.16816.F32 R8, R56, R62, R8 ;  /* 0x0000003e3808723c */ /* 0x000fe20000001808 */
[----:B------:R-:W1:Y:S01]  /*1e580*/  LDSM.16.MT88.4 R60, [R225+0xb800] ;  /* 0x00b80000e13c783b */ /* 0x000e620000004200 */
[----:B------:R-:W-:-:S02]  /*1e590*/  FFMA.FTZ R122, R122, c[0x0][0x23c], -R123 ;  /* 0x00008f007a7a7a23 */ /* 0x000fc4000001087b */
[----:B------:R-:W-:Y:S02]  /*1e5a0*/  FFMA.FTZ R115, R116, c[0x0][0x23c], -R173 ;  /* 0x00008f0074737a23 */ /* 0x000fe400000108ad */
[----:B------:R-:W-:Y:S01]  /*1e5b0*/  MUFU.EX2 R161, R161 ;  /* 0x000000a100a17308 */ /* 0x000fe20000000800 */
[C---:B------:R-:W-:Y:S01]  /*1e5c0*/  F2FP.PACK_AB R56, R142.reuse, R143 ;  /* 0x0000008f8e38723e */ /* 0x040fe200000000ff */
[----:B------:R-:W-:Y:S01]  /*1e5d0*/  FADD.FTZ R142, R142, R134 ;  /* 0x000000868e8e7221 */ /* 0x000fe20000010000 */
[C---:B----4-:R-:W-:Y:S01]  /*1e5e0*/  F2FP.PACK_AB R57, R149.reuse, R147 ;  /* 0x000000939539723e */ /* 0x050fe200000000ff */
[----:B------:R-:W-:Y:S01]  /*1e5f0*/  FADD.FTZ R149, R149, R139 ;  /* 0x0000008b95957221 */ /* 0x000fe20000010000 */
[----:B------:R-:W-:Y:S01]  /*1e600*/  F2FP.PACK_AB R58, R146, R145 ;  /* 0x00000091923a723e */ /* 0x000fe200000000ff */
[----:B------:R-:W-:Y:S01]  /*1e610*/  FADD.FTZ R142, R145, R142 ;  /* 0x0000008e918e7221 */ /* 0x000fe20000010000 */
[----:B---3--:R-:W-:Y:S01]  /*1e620*/  F2FP.PACK_AB R59, R151, R150 ;  /* 0x00000096973b723e */ /* 0x008fe200000000ff */
[----:B------:R-:W3:Y:S01]  /*1e630*/  MUFU.EX2 R162, R162 ;  /* 0x000000a200a27308 */ /* 0x000ee20000000800 */
[----:B------:R-:W-:-:S02]  /*1e640*/  FADD.FTZ R149, R150, R149 ;  /* 0x0000009596957221 */ /* 0x000fc40000010000 */
[----:B------:R-:W-:Y:S02]  /*1e650*/  FADD.FTZ R146, R146, R142 ;  /* 0x0000008e92927221 */ /* 0x000fe40000010000 */
[----:B------:R-:W-:Y:S01]  /*1e660*/  FADD.FTZ R151, R151, R149 ;  /* 0x0000009597977221 */ /* 0x000fe20000010000 */
[C---:B------:R-:W-:Y:S01]  /*1e670*/  HMMA.16816.F32 R12, R56.reuse, R36, R12 ;  /* 0x00000024380c723c */ /* 0x040fe2000000180c */
[----:B------:R-:W-:Y:S01]  /*1e680*/  FADD.FTZ R146, R154, R146 ;  /* 0x000000929a927221 */ /* 0x000fe20000010000 */
[----:B------:R-:W-:Y:S01]  /*1e690*/  MUFU.EX2 R163, R163 ;  /* 0x000000a300a37308 */ /* 0x000fe20000000800 */
[----:B------:R-:W-:Y:S01]  /*1e6a0*/  FADD.FTZ R151, R158, R151 ;  /* 0x000000979e977221 */ /* 0x000fe20000010000 */
[----:B------:R-:W-:Y:S01]  /*1e6b0*/  LDSM.16.MT88.4 R140, [R226+0x11800] ;  /* 0x01180000e28c783b */ /* 0x000fe20000004200 */
        /* <DEDUP_REMOVED lines=8> */
[C---:B-----5:R-:W-:Y:S01]  /*1e740*/  HMMA.16816.F32 R24, R56.reuse, R40, R24 ;  /* 0x000000283818723c */ /* 0x060fe20000001818 */
[--C-:B------:R-:W-:Y:S01]  /*1e750*/  FFMA.FTZ R106, R106, c[0x0][0x23c], -R123.reuse ;  /* 0x00008f006a6a7a23 */ /* 0x100fe2000001087b */
[----:B------:R-:W-:Y:S01]  /*1e760*/  MUFU.EX2 R182, R182 ;  /* 0x000000b600b67308 */ /* 0x000fe20000000800 */
[----:B------:R-:W-:Y:S02]  /*1e770*/  FFMA.FTZ R114, R114, c[0x0][0x23c], -R123 ;  /* 0x00008f0072727a23 */ /* 0x000fe4000001087b */
[----:B------:R-:W-:Y:S02]  /*1e780*/  FFMA.FTZ R249, R109, c[0x0][0x23c], -R173 ;  /* 0x00008f006df97a23 */ /* 0x000fe400000108ad */
[----:B------:R-:W-:Y:S01]  /*1e790*/  FFMA.FTZ R248, R113, c[0x0][0x23c], -R123 ;  /* 0x00008f0071f87a23 */ /* 0x000fe2000001087b */
[C---:B------:R-:W-:Y:S01]  /*1e7a0*/  HMMA.16816.F32 R4, R56.reuse, R42, R4 ;  /* 0x0000002a3804723c */ /* 0x040fe20000001804 */
[----:B------:R-:W5:Y:S01]  /*1e7b0*/  LDSM.16.MT88.4 R40, [R227+0xc000] ;  /* 0x00c00000e328783b */ /* 0x000f620000004200 */
[----:B------:R-:W-:Y:S06]  /*1e7c0*/  MUFU.EX2 R183, R183 ;  /* 0x000000b700b77308 */ /* 0x000fec0000000800 */
[C---:B-1----:R-:W-:Y:S02]  /*1e7d0*/  HMMA.16816.F32 R32, R56.reuse, R28, R32 ;  /* 0x0000001c3820723c */ /* 0x042fe40000001820 */
[----:B------:R-:W1:Y:S06]  /*1e7e0*/  MUFU.EX2 R186, R186 ;  /* 0x000000ba00ba7308 */ /* 0x000e6c0000000800 */
[C---:B------:R-:W-:Y:S01]  /*1e7f0*/  HMMA.16816.F32 R20, R56.reuse, R30, R20 ;  /* 0x0000001e3814723c */ /* 0x040fe20000001814 */
[----:B------:R-:W1:Y:S01]  /*1e800*/  LDSM.16.MT88.4 R28, [R226+0xc000] ;  /* 0x00c00000e21c783b */ /* 0x000e620000004200 */
[----:B------:R-:W1:Y:S06]  /*1e810*/  MUFU.EX2 R187, R187 ;  /* 0x000000bb00bb7308 */ /* 0x000e6c0000000800 */
[C---:B------:R-:W-:Y:S02]  /*1e820*/  HMMA.16816.F32 R44, R56.reuse, R60, R44 ;  /* 0x0000003c382c723c */ /* 0x040fe4000000182c */
[----:B------:R-:W-:Y:S06]  /*1e830*/  MUFU.EX2 R188, R188 ;  /* 0x000000bc00bc7308 */ /* 0x000fec0000000800 */
[----:B------:R-:W-:Y:S01]  /*1e840*/  HMMA.16816.F32 R8, R56, R62, R8 ;  /* 0x0000003e3808723c */ /* 0x000fe20000001808 */
[----:B------:R-:W5:Y:S01]  /*1e850*/  LDSM.16.MT88.4 R60, [R225+0xc000] ;  /* 0x00c00000e13c783b */ /* 0x000f620000004200 */
[----:B------:R-:W1:Y:S05]  /*1e860*/  MUFU.EX2 R190, R190 ;  /* 0x000000be00be7308 */ /* 0x000e6a0000000800 */
[C---:B------:R-:W-:Y:S01]  /*1e870*/  F2FP.PACK_AB R56, R153.reuse, R154 ;  /* 0x0000009a9938723e */ /* 0x040fe200000000ff */
[----:B------:R-:W-:Y:S01]  /*1e880*/  FADD.FTZ R153, R153, R146 ;  /* 0x0000009299997221 */ /* 0x000fe20000010000 */
[----:B--2---:R-:W-:Y:S01]  /*1e890*/  F2FP.PACK_AB R57, R159, R158 ;  /* 0x0000009e9f39723e */ /* 0x004fe200000000ff */
[----:B------:R-:W-:Y:S01]  /*1e8a0*/  MUFU.EX2 R192, R192 ;  /* 0x000000c000c07308 */ /* 0x000fe20000000800 */
[----:B------:R-:W-:Y:S01]  /*1e8b0*/  F2FP.PACK_AB R58, R157, R155 ;  /* 0x0000009b9d3a723e */ /* 0x000fe200000000ff */
[----:B------:R-:W-:Y:S01]  /*1e8c0*/  FADD.FTZ R159, R159, R151 ;  /* 0x000000979f9f7221 */ /* 0x000fe20000010000 */
[----:B---3--:R-:W-:Y:S01]  /*1e8d0*/  F2FP.PACK_AB R59, R162, R161 ;  /* 0x000000a1a23b723e */ /* 0x008fe200000000ff */
[----:B------:R-:W-:Y:S01]  /*1e8e0*/  FADD.FTZ R153, R155, R153 ;  /* 0x000000999b997221 */ /* 0x000fe20000010000 */
[----:B------:R-:W-:Y:S01]  /*1e8f0*/  LDSM.16.MT88.4 R148, [R227+0x11800] ;  /* 0x01180000e394783b */ /* 0x000fe20000004200 */
[----:B------:R-:W-:-:S02]  /*1e900*/  FADD.FTZ R159, R161, R159 ;  /* 0x0000009fa19f7221 */ /* 0x000fc40000010000 */
[----:B------:R-:W-:Y:S01]  /*1e910*/  MUFU.EX2 R191, R191 ;  /* 0x000000bf00bf7308 */ /* 0x000fe20000000800 */
[----:B------:R-:W-:Y:S01]  /*1e920*/  FADD.FTZ R157, R157, R153 ;  /* 0x000000999d9d7221 */ /* 0x000fe20000010000 */
[----:B----4-:R-:W-:Y:S01]  /*1e930*/  HMMA.16816.F32 R12, R56, R36, R12 ;  /* 0x00000024380c723c */ /* 0x010fe2000000180c */
[----:B------:R-:W-:-:S04]  /*1e940*/  FADD.FTZ R162, R162, R159 ;  /* 0x0000009fa2a27221 */ /* 0x000fc80000010000 */
[----:B-1----:R-:W-:Y:S01]  /*1e950*/  FADD.FTZ R162, R186, R162 ;  /* 0x000000a2baa27221 */ /* 0x002fe20000010000 */
[----:B------:R-:W-:Y:S02]  /*1e960*/  MUFU.EX2 R66, R66 ;  /* 0x0000004200427308 */ /* 0x000fe40000000800 */
[C---:B------:R-:W-:Y:S01]  /*1e970*/  HMMA.16816.F32 R16, R56.reuse, R38, R16 ;  /* 0x000000263810723c */ /* 0x040fe20000001810 */
[----:B------:R-:W1:Y:S05]  /*1e980*/  LDSM.16.MT88.4 R36, [R228+0xc800] ;  /* 0x00c80000e424783b */ /* 0x000e6a0000004200 */
[----:B------:R-:W-:Y:S02]  /*1e990*/  MUFU.EX2 R189, R189 ;  /* 0x000000bd00bd7308 */ /* 0x000fe40000000800 */
[C---:B-----5:R-:W-:Y:S06]  /*1e9a0*/  HMMA.16816.F32 R24, R56.reuse, R40, R24 ;  /* 0x000000283818723c */ /* 0x060fec0000001818 */
[----:B------:R-:W-:Y:S02]  /*1e9b0*/  MUFU.EX2 R64, R64 ;  /* 0x0000004000407308 */ /* 0x000fe40000000800 */
[C---:B------:R-:W-:Y:S01]  /*1e9c0*/  HMMA.16816.F32 R4, R56.reuse, R42, R4 ;  /* 0x0000002a3804723c */ /* 0x040fe20000001804 */
[----:B------:R-:W2:Y:S05]  /*1e9d0*/  LDSM.16.MT88.4 R40, [R227+0xc800] ;  /* 0x00c80000e328783b */ /* 0x000eaa0000004200 */
[----:B------:R-:W-:Y:S02]  /*1e9e0*/  MUFU.EX2 R185, R185 ;  /* 0x000000b900b97308 */ /* 0x000fe40000000800 */
[C---:B------:R-:W-:Y:S06]  /*1e9f0*/  HMMA.16816.F32 R32, R56.reuse, R28, R32 ;  /* 0x0000001c3820723c */ /* 0x040fec0000001820 */
        /* <DEDUP_REMOVED lines=8> */
[----:B------:R-:W5:Y:S01]  /*1ea80*/  MUFU.EX2 R181, R181 ;  /* 0x000000b500b57308 */ /* 0x000f620000000800 */
[----:B------:R-:W-:-:S02]  /*1ea90*/  F2FP.PACK_AB R56, R3, R163 ;  /* 0x000000a30338723e */ /* 0x000fc400000000ff */
[C---:B------:R-:W-:Y:S01]  /*1eaa0*/  F2FP.PACK_AB R57, R187.reuse, R186 ;  /* 0x000000babb39723e */ /* 0x040fe200000000ff */
        /* <DEDUP_REMOVED lines=8> */
[----:B-----5:R-:W-:Y:S01]  /*1eb30*/  F2FP.PACK_AB R48, R181, R70 ;  /* 0x00000046b530723e */ /* 0x020fe200000000ff */
[----:B------:R-:W-:-:S04]  /*1eb40*/  FADD.FTZ R190, R64, R190 ;  /* 0x000000be40be7221 */ /* 0x000fc80000010000 */
[C---:B------:R-:W-:Y:S01]  /*1eb50*/  HMMA.16816.F32 R16, R56.reuse, R38, R16 ;  /* 0x000000263810723c */ /* 0x040fe20000001810 */
[----:B------:R-:W5:Y:S01]  /*1eb60*/  LDSM.16.MT88.4 R36, [R228+0xd000] ;  /* 0x00d00000e424783b */ /* 0x000f620000004200 */
[----:B------:R-:W-:Y:S06]  /*1eb70*/  MUFU.EX2 R72, R72 ;  /* 0x0000004800487308 */ /* 0x000fec0000000800 */
[----:B--2---:R-:W-:Y:S02]  /*1eb80*/  HMMA.16816.F32 R24, R56, R40, R24 ;  /* 0x000000283818723c */ /* 0x004fe40000001818 */
[----:B------:R-:W2:Y:S01]  /*1eb90*/  MUFU.EX2 R194, R194 ;  /* 0x000000c200c27308 */ /* 0x000ea20000000800 */
[----:B-1----:R-:W-:-:S05]  /*1eba0*/  F2FP.PACK_AB R50, R193, R74 ;  /* 0x0000004ac132723e */ /* 0x002fca00000000ff */
[C---:B------:R-:W-:Y:S01]  /*1ebb0*/  HMMA.16816.F32 R4, R56.reuse, R42, R4 ;  /* 0x0000002a3804723c */ /* 0x040fe20000001804 */
[----:B------:R-:W1:Y:S01]  /*1ebc0*/  LDSM.16.MT88.4 R40, [R227+0xd000] ;  /* 0x00d00000e328783b */ /* 0x000e620000004200 */
[----:B------:R-:W-:Y:S06]  /*1ebd0*/  MUFU.EX2 R76, R76 ;  /* 0x0000004c004c7308 */ /* 0x000fec0000000800 */
[----:B---3--:R-:W-:Y:S02]  /*1ebe0*/  HMMA.16816.F32 R32, R56, R28, R32 ;  /* 0x0000001c3820723c */ /* 0x008fe40000001820 */
[----:B------:R-:W3:Y:S01]  /*1ebf0*/  MUFU.EX2 R195, R195 ;  /* 0x000000c300c37308 */ /* 0x000ee20000000800 */
[----:B--2---:R-:W-:-:S05]  /*1ec00*/  F2FP.PACK_AB R49, R194, R72 ;  /* 0x00000048c231723e */ /* 0x004fca00000000ff */
[C---:B------:R-:W-:Y:S01]  /*1ec10*/  HMMA.16816.F32 R20, R56.reuse, R30, R20 ;  /* 0x0000001e3814723c */ /* 0x040fe20000001814 */
[----:B------:R-:W2:Y:S01]  /*1ec20*/  LDSM.16.MT88.4 R28, [R226+0xd000] ;  /* 0x00d00000e21c783b */ /* 0x000ea20000004200 */
[----:B------:R-:W-:Y:S06]  /*1ec30*/  MUFU.EX2 R73, R73 ;  /* 0x0000004900497308 */ /* 0x000fec0000000800 */
[C---:B----4-:R-:W-:Y:S01]  /*1ec40*/  HMMA.16816.F32 R44, R56.reuse, R60, R44 ;  /* 0x0000003c382c723c */ /* 0x050fe2000000182c */
[----:B---3--:R-:W-:Y:S01]  /*1ec50*/  F2FP.PACK_AB R51, R195, R76 ;  /* 0x0000004cc333723e */ /* 0x008fe200000000ff */
[----:B------:R-:W-:Y:S06]  /*1ec60*/  MUFU.EX2 R77, R77 ;  /* 0x0000004d004d7308 */ /* 0x000fec0000000800 */
[----:B------:R-:W-:Y:S01]  /*1ec70*/  HMMA.16816.F32 R8, R56, R62, R8 ;  /* 0x0000003e3808723c */ /* 0x000fe20000001808 */
[----:B------:R-:W3:Y:S01]  /*1ec80*/  LDSM.16.MT88.4 R60, [R225+0xd000] ;  /* 0x00d00000e13c783b */ /* 0x000ee20000004200 */
[----:B------:R-:W-:Y:S05]  /*1ec90*/  MUFU.EX2 R79, R79 ;  /* 0x0000004f004f7308 */ /* 0x000fea0000000800 */
[----:B------:R-:W-:-:S02]  /*1eca0*/  F2FP.PACK_AB R56, R191, R192 ;  /* 0x000000c0bf38723e */ /* 0x000fc400000000ff */
[C---:B------:R-:W-:Y:S01]  /*1ecb0*/  F2FP.PACK_AB R57, R185.reuse, R64 ;  /* 0x00000040b939723e */ /* 0x040fe200000000ff */
[----:B------:R-:W-:Y:S01]  /*1ecc0*/  FADD.FTZ R185, R185, R190 ;  /* 0x000000beb9b97221 */ /* 0x000fe20000010000 */
[----:B------:R-:W-:Y:S01]  /*1ecd0*/  F2FP.PACK_AB R58, R189, R66 ;  /* 0x00000042bd3a723e */ /* 0x000fe200000000ff */
[----:B------:R-:W-:Y:S01]  /*1ece0*/  MUFU.EX2 R83, R83 ;  /* 0x0000005300537308 */ /* 0x000fe20000000800 */
[----:B------:R-:W-:Y:S01]  /*1ecf0*/  F2FP.PACK_AB R59, R184, R68 ;  /* 0x00000044b83b723e */ /* 0x000fe200000000ff */
[----:B------:R-:W-:Y:S02]  /*1ed00*/  FADD.FTZ R185, R68, R185 ;  /* 0x000000b944b97221 */ /* 0x000fe40000010000 */
[----:B------:R-:W-:Y:S02]  /*1ed10*/  FFMA.FTZ R64, R108, c[0x0][0x23c], -R173 ;  /* 0x00008f006c407a23 */ /* 0x000fe400000108ad */
[----:B------:R-:W-:Y:S02]  /*1ed20*/  FADD.FTZ R184, R184, R185 ;  /* 0x000000b9b8b87221 */ /* 0x000fe40000010000 */
[----:B-----5:R-:W-:Y:S01]  /*1ed30*/  HMMA.16816.F32 R12, R56, R36, R12 ;  /* 0x00000024380c723c */ /* 0x020fe2000000180c */
[----:B------:R-:W-:Y:S01]  /*1ed40*/  MUFU.EX2 R81, R81 ;  /* 0x0000005100517308 */ /* 0x000fe20000000800 */
[----:B------:R-:W-:-:S02]  /*1ed50*/  FADD.FTZ R184, R72, R184 ;  /* 0x000000b848b87221 */ /* 0x000fc40000010000 */
[----:B------:R-:W-:Y:S02]  /*1ed60*/  FFMA.FTZ R68, R92, c[0x0][0x23c], -R173 ;  /* 0x00008f005c447a23 */ /* 0x000fe400000108ad */
[----:B------:R-:W-:Y:S02]  /*1ed70*/  FADD.FTZ R194, R194, R184 ;  /* 0x000000b8c2c27221 */ /* 0x000fe40000010000 */
[----:B------:R-:W-:Y:S01]  /*1ed80*/  HMMA.16816.F32 R16, R56, R38, R16 ;  /* 0x000000263810723c */ /* 0x000fe20000001810 */
[----:B------:R-:W4:Y:S01]  /*1ed90*/  LDSM.16.MT88.4 R36, [R228+0xd800] ;  /* 0x00d80000e424783b */ /* 0x000f220000004200 */
[----:B------:R-:W-:Y:S01]  /*1eda0*/  MUFU.EX2 R85, R85 ;  /* 0x0000005500557308 */ /* 0x000fe20000000800 */
[----:B------:R-:W-:-:S04]  /*1edb0*/  FADD.FTZ R194, R76, R194 ;  /* 0x000000c24cc27221 */ /* 0x000fc80000010000 */
[----:B------:R-:W-:Y:S01]  /*1edc0*/  FADD.FTZ R195, R195, R194 ;  /* 0x000000c2c3c37221 */ /* 0x000fe20000010000 */
[C---:B-1----:R-:W-:Y:S02]  /*1edd0*/  HMMA.16816.F32 R24, R56.reuse, R40, R24 ;  /* 0x000000283818723c */ /* 0x042fe40000001818 */
[----:B------:R-:W-:Y:S06]  /*1ede0*/  MUFU.EX2 R87, R87 ;  /* 0x0000005700577308 */ /* 0x000fec0000000800 */
        /* <DEDUP_REMOVED lines=8> */
[C---:B---3--:R-:W-:Y:S02]  /*1ee70*/  HMMA.16816.F32 R44, R56.reuse, R60, R44 ;  /* 0x0000003c382c723c */ /* 0x048fe4000000182c */
[----:B------:R-:W-:Y:S05]  /*1ee80*/  MUFU.EX2 R95, R95 ;  /* 0x0000005f005f7308 */ /* 0x000fea0000000800 */
[--C-:B------:R-:W-:Y:S01]  /*1ee90*/  FFMA.FTZ R60, R80, c[0x0][0x23c], -R123.reuse ;  /* 0x00008f00503c7a23 */ /* 0x100fe2000001087b */
[----:B------:R-:W-:Y:S01]  /*1eea0*/  HMMA.16816.F32 R8, R56, R62, R8 ;  /* 0x0000003e3808723c */ /* 0x000fe20000001808 */
[----:B------:R-:W-:Y:S01]  /*1eeb0*/  FFMA.FTZ R61, R65, c[0x0][0x23c], -R123 ;  /* 0x00008f00413d7a23 */ /* 0x000fe2000001087b */
[----:B------:R3:W-:Y:S01]  /*1eec0*/  MUFU.EX2 R56, R78 ;  /* 0x0000004e00387308 */ /* 0x0007e20000000800 */
[----:B------:R-:W-:-:S02]  /*1eed0*/  FFMA.FTZ R65, R86, c[0x0][0x23c], -R173 ;  /* 0x00008f0056417a23 */ /* 0x000fc400000108ad */
[--C-:B------:R-:W-:Y:S02]  /*1eee0*/  FFMA.FTZ R80, R101, c[0x0][0x23c], -R173.reuse ;  /* 0x00008f0065507a23 */ /* 0x100fe400000108ad */
[--C-:B------:R-:W-:Y:S01]  /*1eef0*/  FFMA.FTZ R57, R55, c[0x0][0x23c], -R173.reuse ;  /* 0x00008f0037397a23 */ /* 0x100fe200000108ad */
[C---:B----4-:R-:W-:Y:S01]  /*1ef00*/  HMMA.16816.F32 R12, R48.reuse, R36, R12 ;  /* 0x00000024300c723c */ /* 0x050fe2000000180c */
[----:B------:R-:W4:Y:S01]  /*1ef10*/  LDSM.16.MT88.4 R52, [R225+0xd800] ;  /* 0x00d80000e134783b */ /* 0x000f220000004200 */
[--C-:B------:R-:W-:Y:S01]  /*1ef20*/  FFMA.FTZ R58, R82, c[0x0][0x23c], -R173.reuse ;  /* 0x00008f00523a7a23 */ /* 0x100fe200000108ad */
[----:B------:R-:W5:Y:S01]  /*1ef30*/  MUFU.EX2 R60, R60 ;  /* 0x0000003c003c7308 */ /* 0x000f620000000800 */
[----:B------:R-:W-:Y:S02]  /*1ef40*/  FFMA.FTZ R59, R67, c[0x0][0x23c], -R173 ;  /* 0x00008f00433b7a23 */ /* 0x000fe400000108ad */
[--C-:B------:R-:W-:Y:S02]  /*1ef50*/  FFMA.FTZ R62, R84, c[0x0][0x23c], -R123.reuse ;  /* 0x00008f00543e7a23 */ /* 0x100fe4000001087b */
[----:B------:R-:W-:Y:S01]  /*1ef60*/  HMMA.16816.F32 R16, R48, R38, R16 ;  /* 0x000000263010723c */ /* 0x000fe20000001810 */
[----:B------:R-:W5:Y:S01]  /*1ef70*/  LDSM.16.MT88.4 R36, [R228+0xe000] ;  /* 0x00e00000e424783b */ /* 0x000f620000004200 */
[----:B------:R-:W-:Y:S01]  /*1ef80*/  FFMA.FTZ R63, R69, c[0x0][0x23c], -R123 ;  /* 0x00008f00453f7a23 */ /* 0x000fe2000001087b */
[----:B------:R-:W2:Y:S01]  /*1ef90*/  MUFU.EX2 R57, R57 ;  /* 0x0000003900397308 */ /* 0x000ea20000000800 */
[----:B------:R-:W-:-:S02]  /*1efa0*/  FFMA.FTZ R67, R71, c[0x0][0x23c], -R173 ;  /* 0x00008f0047437a23 */ /* 0x000fc400000108ad */
[--C-:B------:R-:W-:Y:S02]  /*1efb0*/  FFMA.FTZ R71, R75, c[0x0][0x23c], -R173.reuse ;  /* 0x00008f004b477a23 */ /* 0x100fe400000108ad */
[C---:B-1----:R-:W-:Y:S01]  /*1efc0*/  HMMA.16816.F32 R24, R48.reuse, R40, R24 ;  /* 0x000000283018723c */ /* 0x042fe20000001818 */
[----:B------:R-:W-:Y:S02]  /*1efd0*/  FFMA.FTZ R69, R90, c[0x0][0x23c], -R173 ;  /* 0x00008f005a457a23 */ /* 0x000fe400000108ad */
[----:B------:R-:W-:Y:S01]  /*1efe0*/  MUFU.EX2 R58, R58 ;  /* 0x0000003a003a7308 */ /* 0x000fe20000000800 */
[--C-:B------:R-:W-:Y:S02]  /*1eff0*/  FFMA.FTZ R75, R88, c[0x0][0x23c], -R123.reuse ;  /* 0x00008f00584b7a23 */ /* 0x100fe4000001087b */
[----:B---3--:R-:W-:Y:S02]  /*1f000*/  FFMA.FTZ R78, R100, c[0x0][0x23c], -R123 ;  /* 0x00008f00644e7a23 */ /* 0x008fe4000001087b */
[----:B------:R-:W-:Y:S01]  /*1f010*/  HMMA.16816.F32 R4, R48, R42, R4 ;  /* 0x0000002a3004723c */ /* 0x000fe20000001804 */
[----:B------:R-:W1:Y:S01]  /*1f020*/  LDSM.16.MT88.4 R40, [R227+0xe000] ;  /* 0x00e00000e328783b */ /* 0x000e620000004200 */
[----:B------:R-:W-:Y:S01]  /*1f030*/  FFMA.FTZ R82, R103, c[0x0][0x23c], -R173 ;  /* 0x00008f0067527a23 */ /* 0x000fe200000108ad */
[----:B------:R-:W-:Y:S01]  /*1f040*/  MUFU.EX2 R59, R59 ;  /* 0x0000003b003b7308 */ /* 0x000fe20000000800 */
[----:B------:R-:W-:-:S02]  /*1f050*/  FFMA.FTZ R84, R102, c[0x0][0x23c], -R123 ;  /* 0x00008f0066547a23 */ /* 0x000fc4000001087b */
[----:B------:R-:W-:Y:S02]  /*1f060*/  FFMA.FTZ R86, R164, c[0x0][0x23c], -R123 ;  /* 0x00008f00a4567a23 */ /* 0x000fe4000001087b */
[C---:B--2---:R-:W-:Y:S01]  /*1f070*/  HMMA.16816.F32 R32, R48.reuse, R28, R32 ;  /* 0x0000001c3020723c */ /* 0x044fe20000001820 */
[--C-:B------:R-:W-:Y:S02]  /*1f080*/  FFMA.FTZ R88, R176, c[0x0][0x23c], -R173.reuse ;  /* 0x00008f00b0587a23 */ /* 0x100fe400000108ad */
[----:B------:R-:W2:Y:S01]  /*1f090*/  MUFU.EX2 R61, R61 ;  /* 0x0000003d003d7308 */ /* 0x000ea20000000800 */
[----:B------:R-:W-:Y:S02]  /*1f0a0*/  FFMA.FTZ R90, R172, c[0x0][0x23c], -R173 ;  /* 0x00008f00ac5a7a23 */ /* 0x000fe400000108ad */
[--C-:B------:R-:W-:Y:S02]  /*1f0b0*/  FFMA.FTZ R100, R178, c[0x0][0x23c], -R123.reuse ;  /* 0x00008f00b2647a23 */ /* 0x100fe4000001087b */
[----:B------:R-:W-:Y:S01]  /*1f0c0*/  HMMA.16816.F32 R20, R48, R30, R20 ;  /* 0x0000001e3014723c */ /* 0x000fe20000001814 */
[----:B------:R-:W3:Y:S01]  /*1f0d0*/  LDSM.16.MT88.4 R28, [R226+0xe000] ;  /* 0x00e00000e21c783b */ /* 0x000ee20000004200 */
[----:B------:R-:W-:Y:S01]  /*1f0e0*/  FFMA.FTZ R101, R174, c[0x0][0x23c], -R123 ;  /* 0x00008f00ae657a23 */ /* 0x000fe2000001087b */
[----:B------:R-:W-:Y:S01]  /*1f0f0*/  MUFU.EX2 R62, R62 ;  /* 0x0000003e003e7308 */ /* 0x000fe20000000800 */
[----:B------:R-:W-:-:S02]  /*1f100*/  FFMA.FTZ R103, R129, c[0x0][0x23c], -R173 ;  /* 0x00008f0081677a23 */ /* 0x000fc400000108ad */
[----:B------:R-:W-:Y:S02]  /*1f110*/  FFMA.FTZ R129, R130, c[0x0][0x23c], -R123 ;  /* 0x00008f0082817a23 */ /* 0x000fe4000001087b */
[C---:B----4-:R-:W-:Y:S01]  /*1f120*/  HMMA.16816.F32 R44, R48.reuse, R52, R44 ;  /* 0x00000034302c723c */ /* 0x050fe2000000182c */
[----:B------:R-:W-:Y:S02]  /*1f130*/  FFMA.FTZ R102, R168, c[0x0][0x23c], -R173 ;  /* 0x00008f00a8667a23 */ /* 0x000fe400000108ad */
[----:B------:R-:W4:Y:S01]  /*1f140*/  MUFU.EX2 R63, R63 ;  /* 0x0000003f003f7308 */ /* 0x000f220000000800 */
[----:B------:R-:W-:Y:S02]  /*1f150*/  FFMA.FTZ R130, R131, c[0x0][0x23c], -R123 ;  /* 0x00008f0083827a23 */ /* 0x000fe4000001087b */
[----:B-----5:R-:W-:Y:S02]  /*1f160*/  FADD.FTZ R195, R60, R195 ;  /* 0x000000c33cc37221 */ /* 0x020fe40000010000 */
[----:B------:R-:W-:Y:S01]  /*1f170*/  HMMA.16816.F32 R8, R48, R54, R8 ;  /* 0x000000363008723c */ /* 0x000fe20000001808 */
[----:B------:R-:W5:Y:S02]  /*1f180*/  LDSM.16.MT88.4 R52, [R225+0xe000] ;  /* 0x00e00000e134783b */ /* 0x000f640000004200 */
[----:B------:R-:W-:Y:S04]  /*1f190*/  MUFU.EX2 R65, R65 ;  /* 0x0000004100417308 */ /* 0x000fe80000000800 */
[----:B------:R-:W-:-:S02]  /*1f1a0*/  F2FP.PACK_AB R48, R57, R56 ;  /* 0x000000383930723e */ /* 0x000fc400000000ff */
[C---:B--2---:R-:W-:Y:S01]  /*1f1b0*/  F2FP.PACK_AB R49, R61.reuse, R60 ;  /* 0x0000003c3d31723e */ /* 0x044fe200000000ff */
[----:B------:R-:W-:Y:S01]  /*1f1c0*/  FADD.FTZ R61, R61, R195 ;  /* 0x000000c33d3d7221 */ /* 0x000fe20000010000 */
[----:B------:R-:W-:Y:S01]  /*1f1d0*/  F2FP.PACK_AB R50, R59, R58 ;  /* 0x0000003a3b32723e */ /* 0x000fe200000000ff */
[----:B------:R-:W-:Y:S01]  /*1f1e0*/  MUFU.EX2 R67, R67 ;  /* 0x0000004300437308 */ /* 0x000fe20000000800 */
[----:B----4-:R-:W-:Y:S01]  /*1f1f0*/  F2FP.PACK_AB R51, R63, R62 ;  /* 0x0000003e3f33723e */ /* 0x010fe200000000ff */
[----:B------:R-:W-:-:S04]  /*1f200*/  FADD.FTZ R61, R62, R61 ;  /* 0x0000003d3e3d7221 */ /* 0x000fc80000010000 */
[----:B------:R-:W-:Y:S02]  /*1f210*/  FADD.FTZ R63, R63, R61 ;  /* 0x0000003d3f3f7221 */ /* 0x000fe40000010000 */
[C---:B------:R-:W-:Y:S01]  /*1f220*/  HMMA.16816.F32 R12, R48.reuse, R36, R12 ;  /* 0x00000024300c723c */ /* 0x040fe2000000180c */
[----:B------:R-:W-:Y:S07]  /*1f230*/  MUFU.EX2 R69, R69 ;  /* 0x0000004500457308 */ /* 0x000fee0000000800 */
[C---:B------:R-:W-:Y:S01]  /*1f240*/  HMMA.16816.F32 R16, R48.reuse, R38, R16 ;  /* 0x000000263010723c */ /* 0x040fe20000001810 */
[----:B------:R-:W2:Y:S01]  /*1f250*/  LDSM.16.MT88.4 R36, [R228+0xe800] ;  /* 0x00e80000e424783b */ /* 0x000ea20000004200 */
[----:B------:R-:W-:Y:S06]  /*1f260*/  MUFU.EX2 R71, R71 ;  /* 0x0000004700477308 */ /* 0x000fec0000000800 */
[C---:B-1----:R-:W-:Y:S02]  /*1f270*/  HMMA.16816.F32 R24, R48.reuse, R40, R24 ;  /* 0x000000283018723c */ /* 0x042fe40000001818 */
[----:B------:R-:W1:Y:S06]  /*1f280*/  MUFU.EX2 R75, R75 ;  /* 0x0000004b004b7308 */ /* 0x000e6c0000000800 */
[C---:B------:R-:W-:Y:S01]  /*1f290*/  HMMA.16816.F32 R4, R48.reuse, R42, R4 ;  /* 0x0000002a3004723c */ /* 0x040fe20000001804 */
[----:B------:R-:W4:Y:S01]  /*1f2a0*/  LDSM.16.MT88.4 R40, [R227+0xe800] ;  /* 0x00e80000e328783b */ /* 0x000f220000004200 */
[----:B------:R-:W2:Y:S06]  /*1f2b0*/  MUFU.EX2 R78, R78 ;  /* 0x0000004e004e7308 */ /* 0x000eac0000000800 */
[----:B---3--:R-:W-:Y:S02]  /*1f2c0*/  HMMA.16816.F32 R32, R48, R28, R32 ;  /* 0x0000001c3020723c */ /* 0x008fe40000001820 */
[----:B------:R-:W3:Y:S01]  /*1f2d0*/  MUFU.EX2 R80, R80 ;  /* 0x0000005000507308 */ /* 0x000ee20000000800 */
[----:B-1----:R-:W-:-:S04]  /*1f2e0*/  FADD.FTZ R63, R75, R63 ;  /* 0x0000003f4b3f7221 */ /* 0x002fc80000010000 */
[----:B------:R-:W-:Y:S01]  /*1f2f0*/  FADD.FTZ R63, R73, R63 ;  /* 0x0000003f493f7221 */ /* 0x000fe20000010000 */
        /* <DEDUP_REMOVED lines=8> */
[----:B------:R-:W-:-:S02]  /*1f380*/  F2FP.PACK_AB R48, R67, R65 ;  /* 0x000000414330723e */ /* 0x000fc400000000ff */
[----:B------:R-:W-:Y:S01]  /*1f390*/  F2FP.PACK_AB R49, R73, R75 ;  /* 0x0000004b4931723e */ /* 0x000fe200000000ff */
[----:B------:R-:W-:Y:S01]  /*1f3a0*/  MUFU.EX2 R88, R88 ;  /* 0x0000005800587308 */ /* 0x000fe20000000800 */
[----:B------:R-:W-:Y:S02]  /*1f3b0*/  F2FP.PACK_AB R50, R71, R69 ;  /* 0x000000454732723e */ /* 0x000fe400000000ff */
[----:B--2---:R-:W-:Y:S01]  /*1f3c0*/  F2FP.PACK_AB R51, R77, R78 ;  /* 0x0000004e4d33723e */ /* 0x004fe200000000ff */
[----:B------:R-:W-:-:S04]  /*1f3d0*/  FADD.FTZ R78, R78, R63 ;  /* 0x0000003f4e4e7221 */ /* 0x000fc80000010000 */
[----:B------:R-:W-:Y:S01]  /*1f3e0*/  MUFU.EX2 R90, R90 ;  /* 0x0000005a005a7308 */ /* 0x000fe20000000800 */
[----:B------:R-:W-:Y:S01]  /*1f3f0*/  FADD.FTZ R78, R77, R78 ;  /* 0x0000004e4d4e7221 */ /* 0x000fe20000010000 */
[C---:B------:R-:W-:Y:S06]  /*1f400*/  HMMA.16816.F32 R12, R48.reuse, R36, R12 ;  /* 0x00000024300c723c */ /* 0x040fec000000180c */
[----:B------:R-:W2:Y:S02]  /*1f410*/  MUFU.EX2 R100, R100 ;  /* 0x0000006400647308 */ /* 0x000ea40000000800 */
[C---:B------:R-:W-:Y:S01]  /*1f420*/  HMMA.16816.F32 R16, R48.reuse, R38, R16 ;  /* 0x000000263010723c */ /* 0x040fe20000001810 */
[----:B------:R-:W2:Y:S05]  /*1f430*/  LDSM.16.MT88.4 R36, [R228+0xf000] ;  /* 0x00f00000e424783b */ /* 0x000eaa0000004200 */
[----:B------:R-:W1:Y:S02]  /*1f440*/  MUFU.EX2 R101, R101 ;  /* 0x0000006500657308 */ /* 0x000e640000000800 */
[C---:B----4-:R-:W-:Y:S06]  /*1f450*/  HMMA.16816.F32 R24, R48.reuse, R40, R24 ;  /* 0x000000283018723c */ /* 0x050fec0000001818 */
[----:B------:R-:W-:Y:S02]  /*1f460*/  MUFU.EX2 R102, R102 ;  /* 0x0000006600667308 */ /* 0x000fe40000000800 */
[C---:B------:R-:W-:Y:S01]  /*1f470*/  HMMA.16816.F32 R4, R48.reuse, R42, R4 ;  /* 0x0000002a3004723c */ /* 0x040fe20000001804 */
[----:B------:R-:W4:Y:S05]  /*1f480*/  LDSM.16.MT88.4 R40, [R227+0xf000] ;  /* 0x00f00000e328783b */ /* 0x000f2a0000004200 */
[----:B------:R-:W-:Y:S02]  /*1f490*/  MUFU.EX2 R97, R97 ;  /* 0x0000006100617308 */ /* 0x000fe40000000800 */
[C---:B-1----:R-:W-:Y:S06]  /*1f4a0*/  HMMA.16816.F32 R32, R48.reuse, R28, R32 ;  /* 0x0000001c3020723c */ /* 0x042fec0000001820 */
[----:B------:R-:W-:Y:S02]  /*1f4b0*/  MUFU.EX2 R103, R103 ;  /* 0x0000006700677308 */ /* 0x000fe40000000800 */
        /* <DEDUP_REMOVED lines=8> */
[----:B---3--:R-:W-:-:S02]  /*1f540*/  F2FP.PACK_AB R48, R79, R80 ;  /* 0x000000504f30723e */ /* 0x008fc400000000ff */
[----:B-----5:R-:W-:Y:S01]  /*1f550*/  F2FP.PACK_AB R49, R81, R84 ;  /* 0x000000545131723e */ /* 0x020fe200000000ff */
        /* <DEDUP_REMOVED lines=8> */
[----:B------:R-:W-:-:S04]  /*1f5e0*/  FADD.FTZ R86, R85, R86 ;  /* 0x0000005655567221 */ /* 0x000fc80000010000 */
[----:B------:R-:W-:Y:S01]  /*1f5f0*/  FADD.FTZ R86, R100, R86 ;  /* 0x0000005664567221 */ /* 0x000fe20000010000 */
[C---:B------:R-:W-:Y:S01]  /*1f600*/  HMMA.16816.F32 R16, R48.reuse, R38, R16 ;  /* 0x000000263010723c */ /* 0x040fe20000001810 */
[----:B------:R-:W2:Y:S01]  /*1f610*/  LDSM.16.MT88.4 R36, [R228+0xf800] ;  /* 0x00f80000e424783b */ /* 0x000ea20000004200 */
[----:B------:R-:W-:Y:S06]  /*1f620*/  MUFU.EX2 R2, R127 ;  /* 0x0000007f00027308 */ /* 0x000fec0000000800 */
[C---:B----4-:R-:W-:Y:S02]  /*1f630*/  HMMA.16816.F32 R24, R48.reuse, R40, R24 ;  /* 0x000000283018723c */ /* 0x050fe40000001818 */
[----:B------:R-:W-:Y:S06]  /*1f640*/  MUFU.EX2 R0, R122 ;  /* 0x0000007a00007308 */ /* 0x000fec0000000800 */
[C---:B------:R-:W-:Y:S01]  /*1f650*/  HMMA.16816.F32 R4, R48.reuse, R42, R4 ;  /* 0x0000002a3004723c */ /* 0x040fe20000001804 */
[----:B------:R-:W3:Y:S01]  /*1f660*/  LDSM.16.MT88.4 R40, [R227+0xf800] ;  /* 0x00f80000e328783b */ /* 0x000ee20000004200 */
        /* <DEDUP_REMOVED lines=8> */
[----:B------:R-:W-:Y:S01]  /*1f6f0*/  HMMA.16816.F32 R8, R48, R54, R8 ;  /* 0x000000363008723c */ /* 0x000fe20000001808 */
[----:B------:R-:W4:Y:S01]  /*1f700*/  LDSM.16.MT88.4 R52, [R225+0xf800] ;  /* 0x00f80000e134783b */ /* 0x000f220000004200 */
[----:B------:R-:W-:Y:S05]  /*1f710*/  MUFU.EX2 R105, R105 ;  /* 0x0000006900697308 */ /* 0x000fea0000000800 */
[----:B------:R-:W-:-:S02]  /*1f720*/  F2FP.PACK_AB R48, R87, R88 ;  /* 0x000000585730723e */ /* 0x000fc400000000ff */
[----:B------:R-:W-:Y:S01]  /*1f730*/  F2FP.PACK_AB R49, R89, R100 ;  /* 0x000000645931723e */ /* 0x000fe200000000ff */
[----:B------:R-:W-:Y:S01]  /*1f740*/  MUFU.EX2 R116, R116 ;  /* 0x0000007400747308 */ /* 0x000fe20000000800 */
        /* <DEDUP_REMOVED lines=12> */
[C---:B---3--:R-:W-:Y:S06]  /*1f810*/  HMMA.16816.F32 R24, R48.reuse, R40, R24 ;  /* 0x000000283018723c */ /* 0x048fec0000001818 */
[----:B------:R-:W-:Y:S02]  /*1f820*/  MUFU.EX2 R68, R68 ;  /* 0x0000004400447308 */ /* 0x000fe40000000800 */
[C---:B------:R-:W-:Y:S01]  /*1f830*/  HMMA.16816.F32 R4, R48.reuse, R42, R4 ;  /* 0x0000002a3004723c */ /* 0x040fe20000001804 */
[----:B------:R-:W-:Y:S05]  /*1f840*/  LDSM.16.MT88.4 R40, [R227+0x10000] ;  /* 0x01000000e328783b */ /* 0x000fea0000004200 */
[----:B------:R-:W3:Y:S02]  /*1f850*/  MUFU.EX2 R249, R249 ;  /* 0x000000f900f97308 */ /* 0x000ee40000000800 */
[C---:B-1----:R-:W-:Y:S06]  /*1f860*/  HMMA.16816.F32 R32, R48.reuse, R28, R32 ;  /* 0x0000001c3020723c */ /* 0x042fec0000001820 */
[----:B------:R-:W-:Y:S02]  /*1f870*/  MUFU.EX2 R248, R248 ;  /* 0x000000f800f87308 */ /* 0x000fe40000000800 */
[----:B------:R-:W-:Y:S01]  /*1f880*/  HMMA.16816.F32 R20, R48, R30, R20 ;  /* 0x0000001e3014723c */ /* 0x000fe20000001814 */
[----:B------:R-:W1:Y:S01]  /*1f890*/  LDSM.16.MT88.4 R28, [R226+0x10000] ;  /* 0x01000000e21c783b */ /* 0x000e620000004200 */
[----:B---3--:R-:W-:-:S06]  /*1f8a0*/  F2FP.PACK_AB R134, R249, R68 ;  /* 0x00000044f986723e */ /* 0x008fcc00000000ff */
[C---:B----4-:R-:W-:Y:S07]  /*1f8b0*/  HMMA.16816.F32 R44, R48.reuse, R52, R44 ;  /* 0x00000034302c723c */ /* 0x050fee000000182c */
[--C-:B------:R-:W-:Y:S01]  /*1f8c0*/  FFMA.FTZ R52, R124, c[0x0][0x23c], -R173.reuse ;  /* 0x00008f007c347a23 */ /* 0x100fe200000108ad */
[----:B------:R-:W-:Y:S01]  /*1f8d0*/  HMMA.16816.F32 R8, R48, R54, R8 ;  /* 0x000000363008723c */ /* 0x000fe20000001808 */
[----:B------:R-:W-:-:S04]  /*1f8e0*/  FFMA.FTZ R53, R125, c[0x0][0x23c], -R173 ;  /* 0x00008f007d357a23 */ /* 0x000fc800000108ad */
[----:B------:R-:W-:Y:S02]  /*1f8f0*/  MUFU.EX2 R52, R52 ;  /* 0x0000003400347308 */ /* 0x000fe40000000800 */
[----:B------:R-:W-:Y:S01]  /*1f900*/  F2FP.PACK_AB R48, R95, R102 ;  /* 0x000000665f30723e */ /* 0x000fe200000000ff */
[--C-:B------:R-:W-:Y:S01]  /*1f910*/  FFMA.FTZ R54, R120, c[0x0][0x23c], -R173.reuse ;  /* 0x00008f0078367a23 */ /* 0x100fe200000108ad */
[C---:B------:R-:W-:Y:S01]  /*1f920*/  F2FP.PACK_AB R49, R128.reuse, R96 ;  /* 0x000000608031723e */ /* 0x040fe200000000ff */
[----:B------:R-:W-:Y:S01]  /*1f930*/  FFMA.FTZ R55, R121, c[0x0][0x23c], -R173 ;  /* 0x00008f0079377a23 */ /* 0x000fe200000108ad */
[----:B------:R-:W-:Y:S01]  /*1f940*/  F2FP.PACK_AB R50, R103, R97 ;  /* 0x000000616732723e */ /* 0x000fe200000000ff */
[----:B------:R-:W-:Y:S01]  /*1f950*/  FADD.FTZ R128, R128, R93 ;  /* 0x0000005d80807221 */ /* 0x000fe20000010000 */
[----:B------:R-:W-:Y:S01]  /*1f960*/  F2FP.PACK_AB R51, R130, R129 ;  /* 0x000000818233723e */ /* 0x000fe200000000ff */
[----:B------:R-:W3:Y:S02]  /*1f970*/  MUFU.EX2 R53, R53 ;  /* 0x0000003500357308 */ /* 0x000ee40000000800 */
[----:B------:R-:W-:-:S04]  /*1f980*/  FADD.FTZ R128, R129, R128 ;  /* 0x0000008081807221 */ /* 0x000fc80000010000 */
[----:B--2---:R-:W-:Y:S01]  /*1f990*/  HMMA.16816.F32 R12, R48, R36, R12 ;  /* 0x00000024300c723c */ /* 0x004fe2000000180c */
[----:B------:R-:W-:Y:S01]  /*1f9a0*/  FADD.FTZ R130, R130, R128 ;  /* 0x0000008082827221 */ /* 0x000fe20000010000 */
[----:B------:R-:W-:Y:S03]  /*1f9b0*/  MUFU.EX2 R54, R54 ;  /* 0x0000003600367308 */ /* 0x000fe60000000800 */
[----:B------:R-:W-:-:S03]  /*1f9c0*/  FADD.FTZ R130, R117, R130 ;  /* 0x0000008275827221 */ /* 0x000fc60000010000 */
[C---:B------:R-:W-:Y:S01]  /*1f9d0*/  HMMA.16816.F32 R16, R48.reuse, R38, R16 ;  /* 0x000000263010723c */ /* 0x040fe20000001810 */
[----:B------:R-:W2:Y:S01]  /*1f9e0*/  LDSM.16.MT88.4 R36, [R225+0x10000] ;  /* 0x01000000e124783b */ /* 0x000ea20000004200 */
[----:B------:R-:W4:Y:S06]  /*1f9f0*/  MUFU.EX2 R55, R55 ;  /* 0x0000003700377308 */ /* 0x000f2c0000000800 */
[C---:B-1----:R-:W-:Y:S08]  /*1fa00*/  HMMA.16816.F32 R32, R48.reuse, R28, R32 ;  /* 0x0000001c3020723c */ /* 0x042ff00000001820 */
[C---:B------:R-:W-:Y:S08]  /*1fa10*/  HMMA.16816.F32 R24, R48.reuse, R40, R24 ;  /* 0x000000283018723c */ /* 0x040ff00000001818 */
[C---:B------:R-:W-:Y:S01]  /*1fa20*/  HMMA.16816.F32 R4, R48.reuse, R42, R4 ;  /* 0x0000002a3004723c */ /* 0x040fe20000001804 */
[----:B------:R-:W1:Y:S07]  /*1fa30*/  LDSM.16.MT88.4 R40, [R228+0x10800] ;  /* 0x01080000e428783b */ /* 0x000e6e0000004200 */
[C---:B------:R-:W-:Y:S01]  /*1fa40*/  HMMA.16816.F32 R20, R48.reuse, R30, R20 ;  /* 0x0000001e3014723c */ /* 0x040fe20000001814 */
[----:B------:R-:W5:Y:S07]  /*1fa50*/  LDSM.16.MT88.4 R28, [R227+0x10800] ;  /* 0x01080000e31c783b */ /* 0x000f6e0000004200 */
[C---:B--2---:R-:W-:Y:S08]  /*1fa60*/  HMMA.16816.F32 R44, R48.reuse, R36, R44 ;  /* 0x00000024302c723c */ /* 0x044ff0000000182c */
[----:B------:R-:W-:Y:S01]  /*1fa70*/  HMMA.16816.F32 R8, R48, R38, R8 ;  /* 0x000000263008723c */ /* 0x000fe20000001808 */
[----:B------:R-:W2:Y:S06]  /*1fa80*/  LDSM.16.MT88.4 R36, [R226+0x10800] ;  /* 0x01080000e224783b */ /* 0x000eac0000004200 */
[----:B---3--:R-:W-:-:S02]  /*1fa90*/  F2FP.PACK_AB R48, R53, R52 ;  /* 0x000000343530723e */ /* 0x008fc400000000ff */
[C---:B------:R-:W-:Y:S01]  /*1faa0*/  F2FP.PACK_AB R49, R2.reuse, R117 ;  /* 0x000000750231723e */ /* 0x040fe200000000ff */
[----:B------:R-:W-:Y:S01]  /*1fab0*/  FADD.FTZ R2, R2, R130 ;  /* 0x0000008202027221 */ /* 0x000fe20000010000 */
[----:B----4-:R-:W-:Y:S02]  /*1fac0*/  F2FP.PACK_AB R50, R55, R54 ;  /* 0x000000363732723e */ /* 0x010fe400000000ff */
[----:B------:R-:W-:Y:S01]  /*1fad0*/  F2FP.PACK_AB R51, R98, R0 ;  /* 0x000000006233723e */ /* 0x000fe200000000ff */
[----:B------:R-:W-:Y:S01]  /*1fae0*/  FADD.FTZ R2, R0, R2 ;  /* 0x0000000200027221 */ /* 0x000fe20000010000 */
[----:B------:R-:W-:-:S03]  /*1faf0*/  MOV R0, R175 ;  /* 0x000000af00007202 */ /* 0x000fc60000000f00 */
[----:B------:R-:W-:Y:S01]  /*1fb00*/  FADD.FTZ R98, R98, R2 ;  /* 0x0000000262627221 */ /* 0x000fe20000010000 */
[----:B------:R-:W-:Y:S01]  /*1fb10*/  MOV R2, R177 ;  /* 0x000000b100027202 */ /* 0x000fe20000000f00 */
[----:B-1----:R-:W-:Y:S02]  /*1fb20*/  HMMA.16816.F32 R12, R48, R40, R12 ;  /* 0x00000028300c723c */ /* 0x002fe4000000180c */
[----:B------:R-:W-:-:S06]  /*1fb30*/  FADD.FTZ R98, R116, R98 ;  /* 0x0000006274627221 */ /* 0x000fcc0000010000 */
[C---:B------:R-:W-:Y:S01]  /*1fb40*/  HMMA.16816.F32 R16, R48.reuse, R42, R16 ;  /* 0x0000002a3010723c */ /* 0x040fe20000001810 */
[----:B------:R-:W1:Y:S07]  /*1fb50*/  LDSM.16.MT88.4 R40, [R225+0x10800] ;  /* 0x01080000e128783b */ /* 0x000e6e0000004200 */
[C---:B-----5:R-:W-:Y:S08]  /*1fb60*/  HMMA.16816.F32 R24, R48.reuse, R28, R24 ;  /* 0x0000001c3018723c */ /* 0x060ff00000001818 */
[C---:B--2---:R-:W-:Y:S07]  /*1fb70*/  HMMA.16816.F32 R32, R48.reuse, R36, R32 ;  /* 0x000000243020723c */ /* 0x044fee0000001820 */
[----:B------:R-:W-:Y:S01]  /*1fb80*/  FADD.FTZ R36, R163, R157 ;  /* 0x0000009da3247221 */ /* 0x000fe20000010000 */
[----:B------:R-:W-:Y:S01]  /*1fb90*/  HMMA.16816.F32 R20, R48, R38, R20 ;  /* 0x000000263014723c */ /* 0x000fe20000001814 */
[----:B------:R-:W-:Y:S02]  /*1fba0*/  LDSM.16.MT88.4 R156, [R228+0x11800] ;  /* 0x01180000e49c783b */ /* 0x000fe40000004200 */
[----:B------:R-:W-:-:S02]  /*1fbb0*/  FADD.FTZ R36, R3, R36 ;  /* 0x0000002403247221 */ /* 0x000fc40000010000 */
[----:B------:R-:W2:Y:S02]  /*1fbc0*/  MUFU.EX2 R3, R114 ;  /* 0x0000007200037308 */ /* 0x000ea40000000800 */
[----:B------:R-:W-:Y:S01]  /*1fbd0*/  FADD.FTZ R36, R182, R36 ;  /* 0x00000024b6247221 */ /* 0x000fe20000010000 */
[C---:B------:R-:W-:Y:S01]  /*1fbe0*/  HMMA.16816.F32 R4, R48.reuse, R30, R4 ;  /* 0x0000001e3004723c */ /* 0x040fe20000001804 */
[----:B------:R-:W3:Y:S02]  /*1fbf0*/  LDSM.16.MT88.4 R28, [R228+0x11000] ;  /* 0x01100000e41c783b */ /* 0x000ee40000004200 */
[----:B------:R-:W-:Y:S02]  /*1fc00*/  FADD.FTZ R183, R183, R36 ;  /* 0x00000024b7b77221 */ /* 0x000fe40000010000 */
[----:B------:R-:W4:Y:S02]  /*1fc10*/  LDSM.16.MT88.4 R36, [R227+0x11000] ;  /* 0x01100000e324783b */ /* 0x000f240000004200 */
[----:B------:R-:W-:Y:S01]  /*1fc20*/  FADD.FTZ R183, R192, R183 ;  /* 0x000000b7c0b77221 */ /* 0x000fe20000010000 */
[----:B-1----:R-:W-:Y:S03]  /*1fc30*/  HMMA.16816.F32 R44, R48, R40, R44 ;  /* 0x00000028302c723c */ /* 0x002fe6000000182c */
[----:B------:R-:W-:-:S04]  /*1fc40*/  FADD.FTZ R191, R191, R183 ;  /* 0x000000b7bfbf7221 */ /* 0x000fc80000010000 */
[----:B------:R-:W-:Y:S01]  /*1fc50*/  FADD.FTZ R191, R66, R191 ;  /* 0x000000bf42bf7221 */ /* 0x000fe20000010000 */
[----:B------:R-:W-:Y:S01]  /*1fc60*/  HMMA.16816.F32 R8, R48, R42, R8 ;  /* 0x0000002a3008723c */ /* 0x000fe20000001808 */
[----:B------:R-:W-:Y:S01]  /*1fc70*/  FFMA.FTZ R66, R107, c[0x0][0x23c], -R173 ;  /* 0x00008f006b427a23 */ /* 0x000fe200000108ad */
[----:B------:R-:W1:Y:S01]  /*1fc80*/  LDSM.16.MT88.4 R40, [R226+0x11000] ;  /* 0x01100000e228783b */ /* 0x000e620000004200 */
[----:B------:R-:W-:-:S04]  /*1fc90*/  FADD.FTZ R189, R189, R191 ;  /* 0x000000bfbdbd7221 */ /* 0x000fc80000010000 */
[----:B------:R-:W-:Y:S01]  /*1fca0*/  FADD.FTZ R189, R70, R189 ;  /* 0x000000bd46bd7221 */ /* 0x000fe20000010000 */
[----:B------:R-:W-:Y:S01]  /*1fcb0*/  F2FP.PACK_AB R48, R99, R115 ;  /* 0x000000736330723e */ /* 0x000fe200000000ff */
[----:B------:R-:W5:Y:S01]  /*1fcc0*/  MUFU.EX2 R66, R66 ;  /* 0x0000004200427308 */ /* 0x000f620000000800 */
[C---:B------:R-:W-:Y:S01]  /*1fcd0*/  F2FP.PACK_AB R49, R104.reuse, R116 ;  /* 0x000000746831723e */ /* 0x040fe200000000ff */
[----:B------:R-:W-:Y:S01]  /*1fce0*/  FADD.FTZ R181, R181, R189 ;  /* 0x000000bdb5b57221 */ /* 0x000fe20000010000 */
[----:B------:R-:W-:Y:S01]  /*1fcf0*/  F2FP.PACK_AB R50, R105, R112 ;  /* 0x000000706932723e */ /* 0x000fe200000000ff */
[----:B------:R-:W-:Y:S01]  /*1fd00*/  FADD.FTZ R104, R104, R98 ;  /* 0x0000006268687221 */ /* 0x000fe20000010000 */
[----:B--2---:R-:W-:Y:S01]  /*1fd10*/  F2FP.PACK_AB R51, R106, R3 ;  /* 0x000000036a33723e */ /* 0x004fe200000000ff */
[----:B------:R-:W-:Y:S02]  /*1fd20*/  FADD.FTZ R181, R74, R181 ;  /* 0x000000b54ab57221 */ /* 0x000fe40000010000 */
[----:B------:R-:W-:-:S02]  /*1fd30*/  FADD.FTZ R104, R3, R104 ;  /* 0x0000006803687221 */ /* 0x000fc40000010000 */
[----:B------:R-:W-:Y:S02]  /*1fd40*/  FADD.FTZ R193, R193, R181 ;  /* 0x000000b5c1c17221 */ /* 0x000fe40000010000 */
[----:B------:R-:W-:Y:S02]  /*1fd50*/  FADD.FTZ R106, R106, R104 ;  /* 0x000000686a6a7221 */ /* 0x000fe40000010000 */
[----:B------:R-:W-:Y:S01]  /*1fd60*/  FADD.FTZ R56, R56, R193 ;  /* 0x000000c138387221 */ /* 0x000fe20000010000 */
[----:B---3--:R-:W-:Y:S01]  /*1fd70*/  HMMA.16816.F32 R12, R48, R28, R12 ;  /* 0x0000001c300c723c */ /* 0x008fe2000000180c */
[----:B-----5:R-:W-:Y:S02]  /*1fd80*/  F2FP.PACK_AB R132, R66, R64 ;  /* 0x000000404284723e */ /* 0x020fe400000000ff */
[----:B------:R-:W-:-:S04]  /*1fd90*/  FADD.FTZ R56, R57, R56 ;  /* 0x0000003839387221 */ /* 0x000fc80000010000 */
[----:B------:R-:W-:Y:S01]  /*1fda0*/  FADD.FTZ R58, R58, R56 ;  /* 0x000000383a3a7221 */ /* 0x000fe20000010000 */
[----:B----4-:R-:W-:Y:S03]  /*1fdb0*/  HMMA.16816.F32 R24, R48, R36, R24 ;  /* 0x000000243018723c */ /* 0x010fe60000001818 */
[----:B------:R-:W-:-:S04]  /*1fdc0*/  FADD.FTZ R58, R59, R58 ;  /* 0x0000003a3b3a7221 */ /* 0x000fc80000010000 */
[----:B------:R-:W-:Y:S01]  /*1fdd0*/  FADD.FTZ R65, R65, R58 ;  /* 0x0000003a41417221 */ /* 0x000fe20000010000 */
[C---:B------:R-:W-:Y:S01]  /*1fde0*/  HMMA.16816.F32 R4, R48.reuse, R38, R4 ;  /* 0x000000263004723c */ /* 0x040fe20000001804 */
[----:B------:R-:W-:Y:S02]  /*1fdf0*/  FFMA.FTZ R36, R110, c[0x0][0x23c], -R123 ;  /* 0x00008f006e247a23 */ /* 0x000fe4000001087b */
[----:B------:R-:W-:Y:S02]  /*1fe00*/  FADD.FTZ R65, R67, R65 ;  /* 0x0000004143417221 */ /* 0x000fe40000010000 */
[----:B------:R-:W-:Y:S02]  /*1fe10*/  FFMA.FTZ R37, R111, c[0x0][0x23c], -R123 ;  /* 0x00008f006f257a23 */ /* 0x000fe4000001087b */
[----:B------:R-:W-:Y:S01]  /*1fe20*/  FADD.FTZ R65, R69, R65 ;  /* 0x0000004145417221 */ /* 0x000fe20000010000 */
[C---:B------:R-:W-:Y:S01]  /*1fe30*/  HMMA.16816.F32 R16, R48.reuse, R30, R16 ;  /* 0x0000001e3010723c */ /* 0x040fe20000001810 */
[----:B------:R-:W-:Y:S01]  /*1fe40*/  FFMA.FTZ R38, R94, c[0x0][0x23c], -R123 ;  /* 0x00008f005e267a23 */ /* 0x000fe2000001087b */
[----:B------:R-:W2:Y:S01]  /*1fe50*/  LDSM.16.MT88.4 R28, [R225+0x11000] ;  /* 0x01100000e11c783b */ /* 0x000ea20000004200 */
[----:B------:R-:W-:Y:S01]  /*1fe60*/  FADD.FTZ R71, R71, R65 ;  /* 0x0000004147477221 */ /* 0x000fe20000010000 */
[----:B------:R-:W3:Y:S03]  /*1fe70*/  MUFU.EX2 R36, R36 ;  /* 0x0000002400247308 */ /* 0x000ee60000000800 */
[----:B------:R-:W-:Y:S01]  /*1fe80*/  FADD.FTZ R71, R80, R71 ;  /* 0x0000004750477221 */ /* 0x000fe20000010000 */
[C---:B-1----:R-:W-:Y:S03]  /*1fe90*/  HMMA.16816.F32 R32, R48.reuse, R40, R32 ;  /* 0x000000283020723c */ /* 0x042fe60000001820 */
[----:B------:R-:W-:Y:S01]  /*1fea0*/  FADD.FTZ R79, R79, R71 ;  /* 0x000000474f4f7221 */ /* 0x000fe20000010000 */
[----:B------:R-:W1:Y:S03]  /*1feb0*/  MUFU.EX2 R37, R37 ;  /* 0x0000002500257308 */ /* 0x000e660000000800 */
[----:B------:R-:W-:Y:S01]  /*1fec0*/  FADD.FTZ R79, R82, R79 ;  /* 0x0000004f524f7221 */ /* 0x000fe20000010000 */
[----:B------:R-:W-:Y:S03]  /*1fed0*/  HMMA.16816.F32 R20, R48, R42, R20 ;  /* 0x0000002a3014723c */ /* 0x000fe60000001814 */
[----:B------:R-:W-:Y:S01]  /*1fee0*/  FADD.FTZ R83, R83, R79 ;  /* 0x0000004f53537221 */ /* 0x000fe20000010000 */
[----:B------:R-:W4:Y:S01]  /*1fef0*/  MUFU.EX2 R38, R38 ;  /* 0x0000002600267308 */ /* 0x000f220000000800 */
[----:B---3--:R-:W-:-:S02]  /*1ff00*/  FADD.FTZ R106, R36, R106 ;  /* 0x0000006a246a7221 */ /* 0x008fc40000010000 */
[----:B------:R-:W-:-:S04]  /*1ff10*/  FADD.FTZ R83, R88, R83 ;  /* 0x0000005358537221 */ /* 0x000fc80000010000 */
[----:B------:R-:W-:Y:S01]  /*1ff20*/  FADD.FTZ R87, R87, R83 ;  /* 0x0000005357577221 */ /* 0x000fe20000010000 */
[C---:B-1----:R-:W-:Y:S01]  /*1ff30*/  F2FP.PACK_AB R133, R37.reuse, R36 ;  /* 0x000000242585723e */ /* 0x042fe200000000ff */
[----:B------:R-:W-:Y:S02]  /*1ff40*/  FADD.FTZ R106, R37, R106 ;  /* 0x0000006a256a7221 */ /* 0x000fe40000010000 */
[----:B------:R-:W-:-:S04]  /*1ff50*/  FADD.FTZ R87, R90, R87 ;  /* 0x000000575a577221 */ /* 0x000fc80000010000 */
[----:B------:R-:W-:Y:S01]  /*1ff60*/  FADD.FTZ R91, R91, R87 ;  /* 0x000000575b5b7221 */ /* 0x000fe20000010000 */
[----:B----4-:R-:W-:Y:S01]  /*1ff70*/  F2FP.PACK_AB R135, R248, R38 ;  /* 0x00000026f887723e */ /* 0x010fe200000000ff */
[----:B------:R-:W-:Y:S02]  /*1ff80*/  FADD.FTZ R106, R38, R106 ;  /* 0x0000006a266a7221 */ /* 0x000fe40000010000 */
[----:B------:R-:W-:Y:S02]  /*1ff90*/  FADD.FTZ R91, R102, R91 ;  /* 0x0000005b665b7221 */ /* 0x000fe40000010000 */
[----:B------:R-:W-:Y:S01]  /*1ffa0*/  FADD.FTZ R248, R248, R106 ;  /* 0x0000006af8f87221 */ /* 0x000fe20000010000 */
[----:B--2---:R-:W-:Y:S01]  /*1ffb0*/  HMMA.16816.F32 R44, R48, R28, R44 ;  /* 0x0000001c302c723c */ /* 0x004fe2000000182c */
[----:B------:R-:W-:-:S04]  /*1ffc0*/  FADD.FTZ R95, R95, R91 ;  /* 0x0000005b5f5f7221 */ /* 0x000fc80000010000 */
[----:B------:R-:W-:-:S03]  /*1ffd0*/  FADD.FTZ R95, R97, R95 ;  /* 0x0000005f615f7221 */ /* 0x000fc60000010000 */
[----:B------:R-:W-:Y:S01]  /*1ffe0*/  HMMA.16816.F32 R160, R132, R156, R12 ;  /* 0x0000009c84a0723c */ /* 0x000fe2000000180c */
[----:B------:R-:W1:Y:S01]  /*1fff0*/  LDSM.16.MT88.4 R12, [R225+0x11800] ;  /* 0x01180000e10c783b */ /* 0x000e620000004200 */
[----:B------:R-:W-:-:S04]  /*20000*/  FADD.FTZ R103, R103, R95 ;  /* 0x0000005f67677221 */ /* 0x000fc80000010000 */
[----:B------:R-:W-:Y:S02]  /*20010*/  FADD.FTZ R103, R52, R103 ;  /* 0x0000006734677221 */ /* 0x000fe40000010000 */
[----:B------:R-:W-:Y:S02]  /*20020*/  HMMA.16816.F32 R8, R48, R30, R8 ;  /* 0x0000001e3008723c */ /* 0x000fe40000001808 */
        /* <DEDUP_REMOVED lines=15> */
[----:B------:R-:W-:-:S06]  /*20120*/  FADD.FTZ R249, R249, R105 ;  /* 0x00000069f9f97221 */ /* 0x000fcc0000010000 */
[C---:B-1----:R-:W-:Y:S08]  /*20130*/  HMMA.16816.F32 R136, R132.reuse, R12, R44 ;  /* 0x0000000c8488723c */ /* 0x042ff0000000182c */
[----:B------:R-:W-:Y:S08]  /*20140*/  HMMA.16816.F32 R132, R132, R14, R8 ;  /* 0x0000000e8484723c */ /* 0x000ff00000001808 */
.L_x_2676:
[----:B------:R-:W-:-:S13]  /*20150*/  ISETP.GE.AND P0, PT, R245, 0x1, PT ;  /* 0x00000001f500780c */ /* 0x000fda0003f06270 */
[----:B------:R-:W-:Y:S05]  /*20160*/  @!P0 BRA `(.L_x_2682) ;  /* 0x0000512000008947 */ /* 0x000fea0003800000 */
[----:B------:R-:W-:Y:S01]  /*20170*/  ULDC UR9, c[0x0][0x1a0] ;  /* 0x0000680000097ab9 */ /* 0x000fe20000000800 */
[----:B------:R-:W-:Y:S01]  /*20180*/  IMAD.MOV.U32 R3, RZ, RZ, R0 ;  /* 0x000000ffff037224 */ /* 0x000fe200078e0000 */
[----:B------:R-:W-:Y:S01]  /*20190*/  ULEA UR6, -UR9, URZ, 0x8 ;  /* 0x0000003f09067291 */ /* 0x000fe2000f8e413f */
[----:B------:R-:W-:Y:S01]  /*201a0*/  IMAD.MOV.U32 R164, RZ, RZ, R2 ;  /* 0x000000ffffa47224 */ /* 0x000fe200078e0002 */
[----:B------:R-:W-:Y:S02]  /*201b0*/  UMOV UR4, 0x5 ;  /* 0x0000000500047882 */ /* 0x000fe40000000000 */
[----:B------:R-:W-:Y:S02]  /*201c0*/  ULDC UR10, c[0x0][0x1a4] ;  /* 0x00006900000a7ab9 */ /* 0x000fe40000000800 */
[----:B------:R-:W-:Y:S01]  /*201d0*/  USHF.L.U64.HI UR10, UR9, UR4, UR10 ;  /* 0x00000004090a7299 */ /* 0x000fe2000801020a */
[----:B------:R-:W-:Y:S01]  /*201e0*/  MOV R247, UR6 ;  /* 0x0000000600f77c02 */ /* 0x000fe20008000f00 */
[----:B------:R-:W-:-:S02]  /*201f0*/  USHF.R.S32.HI UR4, URZ, 0x1f, UR6 ;  /* 0x0000001f3f047899 */ /* 0x000fc40008011406 */
[----:B------:R-:W-:Y:S02]  /*20200*/  USHF.L.U32 UR9, UR9, 0x5, URZ ;  /* 0x0000000509097899 */ /* 0x000fe4000800063f */
[----:B------:R-:W-:Y:S02]  /*20210*/  ULDC.64 UR12, c[0x0][0x118] ;  /* 0x00004600000c7ab9 */ /* 0x000fe40000000a00 */
[----:B------:R-:W-:Y:S01]  /*20220*/  MOV R246, UR4 ;  /* 0x0000000400f67c02 */ /* 0x000fe20008000f00 */
[----:B------:R-:W-:Y:S02]  /*20230*/  UMOV UR5, 0x5 ;  /* 0x0000000500057882 */ /* 0x000fe40000000000 */
[----:B------:R-:W-:Y:S02]  /*20240*/  ULDC UR4, c[0x0][0x19c] ;  /* 0x0000670000047ab9 */ /* 0x000fe40000000800 */
.L_x_2686:
[----:B------:R-:W-:Y:S04]  /*20250*/  DEPBAR.LE SB0, 0x0 ;  /* 0x000080000000791a */ /* 0x000fe80000000000 */
[----:B------:R-:W-:Y:S01]  /*20260*/  BAR.SYNC.DEFER_BLOCKING 0x0 ;  /* 0x0000000000007b1d */ /* 0x000fe20000010000 */
[----:B------:R-:W-:Y:S01]  /*20270*/  LOP3.LUT P6, RZ, R236, 0x400, RZ, 0xc0, !PT ;  /* 0x00000400ecff7812 */ /* 0x000fe200078cc0ff */
[----:B------:R-:W-:Y:S01]  /*20280*/  IMAD.MOV.U32 R6, RZ, RZ, R247 ;  /* 0x000000ffff067224 */ /* 0x000fe200078e00f7 */
[----:B------:R-:W-:Y:S11]  /*20290*/  MOV R2, R246 ;  /* 0x000000f600027202 */ /* 0x000ff60000000f00 */
[----:B------:R-:W-:-:S05]  /*202a0*/  @!P6 BRA `(.L_x_2683) ;  /* 0x000003b00000e947 */ /* 0x000fca0003800000 */
        /* <DEDUP_REMOVED lines=19> */
[----:B------:R-:W-:Y:S02]  /*203e0*/  IMAD.MOV R4, RZ, RZ, -R8 ;  /* 0x000000ffff047224 */ /* 0x000fe400078e0a08 */
[----:B------:R-:W-:Y:S04]  /*203f0*/  IMAD.HI.U32 R9, R9, R7, RZ ;  /* 0x0000000709097227 */ /* 0x000fe800078e00ff */
[C---:B------:R-:W-:Y:S02]  /*20400*/  IMAD R5, R0.reuse, R4, R5 ;  /* 0x0000000400057224 */ /* 0x040fe400078e0205 */
[----:B------:R-:W-:Y:S03]  /*20410*/  IMAD.MOV R6, RZ, RZ, -R9 ;  /* 0x000000ffff067224 */ /* 0x000fe600078e0a09 */
[C---:B------:R-:W-:Y:S01]  /*20420*/  ISETP.GT.U32.AND P0, PT, R0.reuse, R5, PT ;  /* 0x000000050000720c */ /* 0x040fe20003f04070 */
[C---:B------:R-:W-:Y:S05]  /*20430*/  IMAD R7, R0.reuse, R6, R7 ;  /* 0x0000000600077224 */ /* 0x040fea00078e0207 */
[----:B------:R-:W-:Y:S07]  /*20440*/  ISETP.GT.U32.AND P1, PT, R0, R7, PT ;  /* 0x000000070000720c */ /* 0x000fee0003f24070 */
[--C-:B------:R-:W-:Y:S01]  /*20450*/  @!P0 IMAD.IADD R5, R5, 0x1, -R0.reuse ;  /* 0x0000000105058824 */ /* 0x100fe200078e0a00 */
[----:B------:R-:W-:Y:S02]  /*20460*/  @!P0 IADD3 R8, R8, 0x1, RZ ;  /* 0x0000000108088810 */ /* 0x000fe40007ffe0ff */
[----:B------:R-:W-:Y:S02]  /*20470*/  ISETP.NE.AND P0, PT, RZ, c[0x0][0x2d0], PT ;  /* 0x0000b400ff007a0c */ /* 0x000fe40003f05270 */
[-C--:B------:R-:W-:Y:S01]  /*20480*/  ISETP.GE.U32.AND P4, PT, R5, R0.reuse, PT ;  /* 0x000000000500720c */ /* 0x080fe20003f86070 */
[----:B------:R-:W-:Y:S01]  /*20490*/  @!P1 IMAD.IADD R7, R7, 0x1, -R0 ;  /* 0x0000000107079824 */ /* 0x000fe200078e0a00 */
[----:B------:R-:W-:Y:S04]  /*204a0*/  @!P1 IADD3 R9, R9, 0x1, RZ ;  /* 0x0000000109099810 */ /* 0x000fe80007ffe0ff */
[----:B------:R-:W-:Y:S02]  /*204b0*/  ISETP.GE.U32.AND P5, PT, R7, R0, PT ;  /* 0x000000000700720c */ /* 0x000fe40003fa6070 */
[----:B------:R-:W-:Y:S05]  /*204c0*/  LOP3.LUT R0, RZ, c[0x0][0x2d0], RZ, 0x33, !PT ;  /* 0x0000b400ff007a12 */ /* 0x000fea00078e33ff */
[----:B------:R-:W-:Y:S05]  /*204d0*/  @P4 IADD3 R8, R8, 0x1, RZ ;  /* 0x0000000108084810 */ /* 0x000fea0007ffe0ff */
[----:B------:R-:W-:Y:S01]  /*204e0*/  @!P2 IMAD.MOV R8, RZ, RZ, -R8 ;  /* 0x000000ffff08a224 */ /* 0x000fe200078e0a08 */
[----:B------:R-:W-:Y:S04]  /*204f0*/  @P5 IADD3 R9, R9, 0x1, RZ ;  /* 0x0000000109095810 */ /* 0x000fe80007ffe0ff */
[----:B------:R-:W-:Y:S01]  /*20500*/  SEL R8, R0, R8, !P0 ;  /* 0x0000000800087207 */ /* 0x000fe20004000000 */
[----:B------:R-:W-:Y:S03]  /*20510*/  @!P3 IMAD.MOV R9, RZ, RZ, -R9 ;  /* 0x000000ffff09b224 */ /* 0x000fe600078e0a09 */
[-C--:B------:R-:W-:Y:S02]  /*20520*/  LEA R4, P1, R8, R242.reuse, 0x2 ;  /* 0x000000f208047211 */ /* 0x080fe400078210ff */
[----:B------:R-:W-:Y:S02]  /*20530*/  SEL R0, R0, R9, !P0 ;  /* 0x0000000900007207 */ /* 0x000fe40004000000 */
[-C--:B------:R-:W-:Y:S02]  /*20540*/  LEA.HI.X.SX32 R5, R8, R243.reuse, 0x2, P1 ;  /* 0x000000f308057211 */ /* 0x080fe400008f16ff */
[C---:B------:R-:W-:Y:S03]  /*20550*/  LEA R6, P0, R0.reuse, R242, 0x2 ;  /* 0x000000f200067211 */ /* 0x040fe600078010ff */
[----:B------:R1:W2:Y:S01]  /*20560*/  LDG.E R4, [R4.64] ;  /* 0x0000000c04047981 */ /* 0x0002a2000c1e1900 */
[C---:B------:R-:W-:Y:S01]  /*20570*/  LEA.HI.X.SX32 R7, R0.reuse, R243, 0x2, P0 ;  /* 0x000000f300077211 */ /* 0x040fe200000f16ff */
[----:B------:R-:W-:Y:S04]  /*20580*/  IMAD.IADD R0, R0, 0x1, -R8 ;  /* 0x0000000100007824 */ /* 0x000fe800078e0a08 */
        /* <DEDUP_REMOVED lines=13> */
.L_x_2683:
[----:B------:R-:W-:Y:S01]  /*20660*/  LEA R241, P0, R6, R241, 0x1 ;  /* 0x000000f106f17211 */ /* 0x000fe200078008ff */
[----:B------:R-:W-:Y:S01]  /*20670*/  IMAD R172, R167, 0x2, R233 ;  /* 0x00000002a7ac7824 */ /* 0x000fe200078e02e9 */
[----:B------:R-:W-:Y:S01]  /*20680*/  IADD3 R208, R230, 0x7800, RZ ;  /* 0x00007800e6d07810 */ /* 0x000fe20007ffe0ff */
[----:B------:R-:W-:Y:S01]  /*20690*/  IMAD.IADD R0, R232, 0x1, R231 ;  /* 0x00000001e8007824 */ /* 0x000fe200078e02e7 */
        /* <DEDUP_REMOVED lines=93> */
[----:B------:R-:W-:Y:S05]  /*20c70*/  LDSM.16.M88.4 R208, [R208] ;  /* 0x00000000d0d0783b */ /* 0x000fea0000000200 */
[----:B------:R-:W-:Y:S02]  /*20c80*/  LDSM.16.M88.4 R212, [R229] ;  /* 0x00000000e5d4783b */ /* 0x000fe40000000200 */
[C---:B------:R-:W-:Y:S03]  /*20c90*/  HMMA.16816.F32 R56, R128.reuse, R58, RZ ;  /* 0x0000003a8038723c */ /* 0x040fe600000018ff */
[----:B------:R-:W-:Y:S05]  /*20ca0*/  LDSM.16.M88.4 R216, [R224] ;  /* 0x00000000e0d8783b */ /* 0x000fea0000000200 */
[C---:B--2---:R-:W-:Y:S01]  /*20cb0*/  HMMA.16816.F32 R60, R128.reuse, R64, RZ ;  /* 0x00000040803c723c */ /* 0x044fe200000018ff */
[----:B------:R-:W-:Y:S07]  /*20cc0*/  LDSM.16.M88.4 R220, [R224+0x7000] ;  /* 0x00700000e0dc783b */ /* 0x000fee0000000200 */
        /* <DEDUP_REMOVED lines=33> */
[C---:B------:R-:W-:Y:S07]  /*20ee0*/  HMMA.16816.F32 R44, R172.reuse, R188, R44 ;  /* 0x000000bcac2c723c */ /* 0x040fee000000182c */
[----:B------:R-:W-:Y:S01]  /*20ef0*/  IMAD R188, R166, 0x2, R233 ;  /* 0x00000002a6bc7824 */ /* 0x000fe200078e02e9 */
[C---:B------:R-:W-:Y:S05]  /*20f00*/  HMMA.16816.F32 R48, R172.reuse, R190, R48 ;  /* 0x000000beac30723c */ /* 0x040fea0000001830 */
[----:B------:R-:W-:Y:S03]  /*20f10*/  LDSM.16.M88.4 R188, [R188] ;  /* 0x00000000bcbc783b */ /* 0x000fe60000000200 */
        /* <DEDUP_REMOVED lines=14> */
[C---:B------:R-:W-:Y:S07]  /*21000*/  HMMA.16816.F32 R84, R172.reuse, R204, R84 ;  /* 0x000000ccac54723c */ /* 0x040fee0000001854 */
[C---:B------:R-:W-:Y:S01]  /*21010*/  IADD3 R204, R230.reuse, 0x7000, RZ ;  /* 0x00007000e6cc7810 */ /* 0x040fe20007ffe0ff */
[C---:B------:R-:W-:Y:S05]  /*21020*/  HMMA.16816.F32 R88, R172.reuse, R206, R88 ;  /* 0x000000ceac58723c */ /* 0x040fea0000001858 */
[----:B------:R-:W-:Y:S03]  /*21030*/  LDSM.16.M88.4 R204, [R204] ;  /* 0x00000000cccc783b */ /* 0x000fe60000000200 */
[C---:B----4-:R-:W-:Y:S08]  /*21040*/  HMMA.16816.F32 R92, R172.reuse, R184, R92 ;  /* 0x000000b8ac5c723c */ /* 0x050ff0000000185c */
[C---:B------:R-:W-:Y:S01]  /*21050*/  HMMA.16816.F32 R96, R172.reuse, R186, R96 ;  /* 0x000000baac60723c */ /* 0x040fe20000001860 */
[----:B------:R-:W4:Y:S07]  /*21060*/  LDSM.16.M88.4 R184, [R0+0x9800] ;  /* 0x0098000000b8783b */ /* 0x000f2e0000000200 */
        /* <DEDUP_REMOVED lines=8> */
[C---:B---3--:R-:W-:Y:S07]  /*210f0*/  HMMA.16816.F32 R116, R172.reuse, R180, R116 ;  /* 0x000000b4ac74723c */ /* 0x048fee0000001874 */
[C---:B------:R-:W-:Y:S01]  /*21100*/  IADD3 R180, R230.reuse, 0x3800, RZ ;  /* 0x00003800e6b47810 */ /* 0x040fe20007ffe0ff */
[C---:B------:R-:W-:Y:S05]  /*21110*/  HMMA.16816.F32 R120, R172.reuse, R182, R120 ;  /* 0x000000b6ac78723c */ /* 0x040fea0000001878 */
[----:B------:R-:W-:Y:S03]  /*21120*/  LDSM.16.M88.4 R180, [R180] ;  /* 0x00000000b4b4783b */ /* 0x000fe60000000200 */
[C---:B----4-:R-:W-:Y:S07]  /*21130*/  HMMA.16816.F32 R124, R172.reuse, R184, R124 ;  /* 0x000000b8ac7c723c */ /* 0x050fee000000187c */
[C---:B------:R-:W-:Y:S01]  /*21140*/  IADD3 R184, R230.reuse, 0x4000, RZ ;  /* 0x00004000e6b87810 */ /* 0x040fe20007ffe0ff */
[----:B------:R-:W-:Y:S05]  /*21150*/  HMMA.16816.F32 R128, R172, R186, R128 ;  /* 0x000000baac80723c */ /* 0x000fea0000001880 */
[----:B------:R-:W-:Y:S02]  /*21160*/  LDSM.16.M88.4 R184, [R184] ;  /* 0x00000000b8b8783b */ /* 0x000fe40000000200 */
[C---:B------:R-:W-:Y:S01]  /*21170*/  IADD3 R172, R230.reuse, 0x2800, RZ ;  /* 0x00002800e6ac7810 */ /* 0x040fe20007ffe0ff */
[C---:B------:R-:W-:Y:S05]  /*21180*/  HMMA.16816.F32 R4, R188.reuse, R192, R4 ;  /* 0x000000c0bc04723c */ /* 0x040fea0000001804 */
[----:B------:R-:W3:Y:S02]  /*21190*/  LDSM.16.M88.4 R172, [R172] ;  /* 0x00000000acac783b */ /* 0x000ee40000000200 */
        /* <DEDUP_REMOVED lines=19> */
[C---:B---3--:R-:W-:Y:S07]  /*212d0*/  HMMA.16816.F32 R44, R188.reuse, R172, R44 ;  /* 0x000000acbc2c723c */ /* 0x048fee000000182c */
[----:B------:R-:W-:Y:S01]  /*212e0*/  IADD3 R172, R230, 0x6000, RZ ;  /* 0x00006000e6ac7810 */ /* 0x000fe20007ffe0ff */
[C---:B------:R-:W-:Y:S05]  /*212f0*/  HMMA.16816.F32 R48, R188.reuse, R174, R48 ;  /* 0x000000aebc30723c */ /* 0x040fea0000001830 */
[----:B------:R-:W3:Y:S03]  /*21300*/  LDSM.16.M88.4 R172, [R172] ;  /* 0x00000000acac783b */ /* 0x000ee60000000200 */
[C---:B-1----:R-:W-:Y:S08]  /*21310*/  HMMA.16816.F32 R52, R188.reuse, R168, R52 ;  /* 0x000000a8bc34723c */ /* 0x042ff00000001834 */
[C---:B------:R-:W-:Y:S01]  /*21320*/  HMMA.16816.F32 R56, R188.reuse, R170, R56 ;  /* 0x000000aabc38723c */ /* 0x040fe20000001838 */
[----:B------:R-:W1:Y:S07]  /*21330*/  LDSM.16.M88.4 R168, [R224+0x800] ;  /* 0x00080000e0a8783b */ /* 0x000e6e0000000200 */
        /* <DEDUP_REMOVED lines=8> */
[----:B------:R-:W2:Y:S07]  /*213c0*/  LDSM.16.M88.4 R176, [R224+0x1000] ;  /* 0x00100000e0b0783b */ /* 0x000eae0000000200 */
        /* <DEDUP_REMOVED lines=15> */
[C---:B------:R-:W-:Y:S08]  /*214c0*/  HMMA.16816.F32 R124, R188.reuse, R208, R124 ;  /* 0x000000d0bc7c723c */ /* 0x040ff0000000187c */
[----:B------:R-:W-:Y:S01]  /*214d0*/  HMMA.16816.F32 R128, R188, R210, R128 ;  /* 0x000000d2bc80723c */ /* 0x000fe20000001880 */
[----:B------:R-:W4:Y:S05]  /*214e0*/  LDSM.16.M88.4 R188, [R224+0x3000] ;  /* 0x00300000e0bc783b */ /* 0x000f2a0000000200 */
[----:B------:R-:W-:Y:S02]  /*214f0*/  LDSM.16.M88.4 R208, [R224+0x6000] ;  /* 0x00600000e0d0783b */ /* 0x000fe40000000200 */
        /* <DEDUP_REMOVED lines=8> */
[----:B------:R-:W2:Y:S01]  /*21580*/  LDSM.16.M88.4 R176, [R224+0x7800] ;  /* 0x00780000e0b0783b */ /* 0x000ea20000000200 */
[----:B------:R-:W-:Y:S04]  /*21590*/  DEPBAR.LE SB0, 0x0 ;  /* 0x000080000000791a */ /* 0x000fe80000000000 */
[----:B------:R-:W-:Y:S02]  /*215a0*/  BAR.SYNC.DEFER_BLOCKING 0x0 ;  /* 0x0000000000007b1d */ /* 0x000fe40000010000 */
        /* <DEDUP_REMOVED lines=93> */
.L_x_2685:
        /* <DEDUP_REMOVED lines=55> */
.L_x_2684:
[----:B----4-:R-:W-:Y:S02]  /*21ef0*/  FMNMX.FTZ R168, R4, R164, !PT ;  /* 0x000000a404a87209 */ /* 0x010fe40007810000 */
        /* <DEDUP_REMOVED lines=137> */
[----:B------:R-:W-:Y:S01]  /*22790*/  LDSM.16.MT88.4 R168, [R227+0xa000] ;  /* 0x00a00000e3a8783b */ /* 0x000fe20000004200 */
[----:B------:R-:W-:Y:S01]  /*227a0*/  FMUL.FTZ R3, R3, c[0x0][0x23c] ;  /* 0x00008f0003037a20 */ /* 0x000fe20000410000 */
[C---:B------:R-:W-:Y:S01]  /*227b0*/  FSETP.NEU.FTZ.AND P0, PT, R2.reuse, -INF , PT ;  /* 0xff8000000200780b */ /* 0x040fe20003f1d000 */
[C---:B------:R-:W-:Y:S02]  /*227c0*/  FMUL.FTZ R172, R2.reuse, c[0x0][0x23c] ;  /* 0x00008f0002ac7a20 */ /* 0x040fe40000410000 */
[----:B------:R-:W-:Y:S02]  /*227d0*/  FADD.FTZ R164, -R2, R164 ;  /* 0x000000a402a47221 */ /* 0x000fe40000010100 */
[----:B------:R-:W1:Y:S01]  /*227e0*/  MUFU.EX2 R3, R3 ;  /* 0x0000000300037308 */ /* 0x000e620000000800 */
[----:B------:R-:W-:Y:S01]  /*227f0*/  FSEL R172, R172, RZ, P0 ;  /* 0x000000ffacac7208 */ /* 0x000fe20000000000 */
[----:B------:R-:W-:Y:S01]  /*22800*/  FMUL.FTZ R164, R164, c[0x0][0x23c] ;  /* 0x00008f00a4a47a20 */ /* 0x000fe20000410000 */
[----:B------:R-:W-:Y:S03]  /*22810*/  FSETP.NEU.FTZ.AND P0, PT, R0, -INF , PT ;  /* 0xff8000000000780b */ /* 0x000fe60003f1d000 */
[--C-:B------:R-:W-:Y:S01]  /*22820*/  FFMA.FTZ R188, R12, c[0x0][0x23c], -R172.reuse ;  /* 0x00008f000cbc7a23 */ /* 0x100fe200000108ac */
[----:B------:R-:W-:Y:S01]  /*22830*/  FSEL R165, R165, RZ, P0 ;  /* 0x000000ffa5a57208 */ /* 0x000fe20000000000 */
[--C-:B------:R-:W-:Y:S01]  /*22840*/  FFMA.FTZ R175, R13, c[0x0][0x23c], -R172.reuse ;  /* 0x00008f000daf7a23 */ /* 0x100fe200000108ac */
[----:B------:R-:W-:Y:S01]  /*22850*/  ISETP.GT.AND P0, PT, R245, 0x1, PT ;  /* 0x00000001f500780c */ /* 0x000fe20003f04270 */
[----:B------:R-:W2:Y:S01]  /*22860*/  MUFU.EX2 R164, R164 ;  /* 0x000000a400a47308 */ /* 0x000ea20000000800 */
[--C-:B------:R-:W-:Y:S02]  /*22870*/  FFMA.FTZ R189, R8, c[0x0][0x23c], -R172.reuse ;  /* 0x00008f0008bd7a23 */ /* 0x100fe400000108ac */
[--C-:B------:R-:W-:Y:S02]  /*22880*/  FFMA.FTZ R185, R14, c[0x0][0x23c], -R165.reuse ;  /* 0x00008f000eb97a23 */ /* 0x100fe400000108a5 */
[--C-:B------:R-:W-:Y:S02]  /*22890*/  FFMA.FTZ R178, R15, c[0x0][0x23c], -R165.reuse ;  /* 0x00008f000fb27a23 */ /* 0x100fe400000108a5 */
[----:B------:R-:W3:Y:S01]  /*228a0*/  LDSM.16.MT88.4 R12, [R228+0xa000] ;  /* 0x00a00000e40c783b */ /* 0x000ee20000004200 */
[--C-:B------:R-:W-:Y:S02]  /*228b0*/  FFMA.FTZ R38, R38, c[0x0][0x23c], -R165.reuse ;  /* 0x00008f0026267a23 */ /* 0x100fe400000108a5 */
[----:B------:R-:W-:Y:S01]  /*228c0*/  MUFU.EX2 R189, R189 ;  /* 0x000000bd00bd7308 */ /* 0x000fe20000000800 */
[--C-:B------:R-:W-:Y:S02]  /*228d0*/  FFMA.FTZ R181, R9, c[0x0][0x23c], -R172.reuse ;  /* 0x00008f0009b57a23 */ /* 0x100fe400000108ac */
[--C-:B------:R-:W-:Y:S02]  /*228e0*/  FFMA.FTZ R190, R10, c[0x0][0x23c], -R165.reuse ;  /* 0x00008f000abe7a23 */ /* 0x100fe400000108a5 */
[----:B-1----:R-:W-:Y:S02]  /*228f0*/  FMUL.FTZ R10, R3, R158 ;  /* 0x0000009e030a7220 */ /* 0x002fe40000410000 */
[--C-:B------:R-:W-:Y:S02]  /*22900*/  FFMA.FTZ R186, R11, c[0x0][0x23c], -R165.reuse ;  /* 0x00008f000bba7a23 */ /* 0x100fe400000108a5 */
[----:B------:R-:W-:Y:S01]  /*22910*/  FMUL.FTZ R11, R3, R159 ;  /* 0x0000009f030b7220 */ /* 0x000fe20000410000 */
[----:B------:R-:W1:Y:S01]  /*22920*/  MUFU.EX2 R181, R181 ;  /* 0x000000b500b57308 */ /* 0x000e620000000800 */
[--C-:B------:R-:W-:Y:S02]  /*22930*/  FFMA.FTZ R27, R27, c[0x0][0x23c], -R165.reuse ;  /* 0x00008f001b1b7a23 */ /* 0x100fe400000108a5 */
[--C-:B------:R-:W-:Y:S02]  /*22940*/  FFMA.FTZ R180, R16, c[0x0][0x23c], -R172.reuse ;  /* 0x00008f0010b47a23 */ /* 0x100fe400000108ac */
[C---:B--2---:R-:W-:Y:S02]  /*22950*/  FMUL.FTZ R8, R164.reuse, R156 ;  /* 0x0000009ca4087220 */ /* 0x044fe40000410000 */
[C---:B------:R-:W-:Y:S02]  /*22960*/  FMUL.FTZ R9, R164.reuse, R157 ;  /* 0x0000009da4097220 */ /* 0x040fe40000410000 */
[----:B------:R-:W2:Y:S01]  /*22970*/  LDSM.16.MT88.4 R156, [R226+0xa000] ;  /* 0x00a00000e29c783b */ /* 0x000ea20000004200 */
[----:B------:R-:W-:Y:S01]  /*22980*/  MUFU.EX2 R190, R190 ;  /* 0x000000be00be7308 */ /* 0x000fe20000000800 */
[C---:B------:R-:W-:Y:S02]  /*22990*/  FMUL.FTZ R16, R164.reuse, R148 ;  /* 0x00000094a4107220 */ /* 0x040fe40000410000 */
[--C-:B------:R-:W-:Y:S02]  /*229a0*/  FFMA.FTZ R174, R17, c[0x0][0x23c], -R172.reuse ;  /* 0x00008f0011ae7a23 */ /* 0x100fe400000108ac */
[----:B------:R-:W-:Y:S02]  /*229b0*/  FMUL.FTZ R17, R164, R149 ;  /* 0x00000095a4117220 */ /* 0x000fe40000410000 */
[--C-:B------:R-:W-:Y:S02]  /*229c0*/  FFMA.FTZ R184, R18, c[0x0][0x23c], -R165.reuse ;  /* 0x00008f0012b87a23 */ /* 0x100fe400000108a5 */
[----:B------:R-:W-:Y:S01]  /*229d0*/  FMUL.FTZ R18, R3, R150 ;  /* 0x0000009603127220 */ /* 0x000fe20000410000 */
[----:B------:R-:W4:Y:S01]  /*229e0*/  MUFU.EX2 R186, R186 ;  /* 0x000000ba00ba7308 */ /* 0x000f220000000800 */
[--C-:B------:R-:W-:Y:S02]  /*229f0*/  FFMA.FTZ R177, R19, c[0x0][0x23c], -R165.reuse ;  /* 0x00008f0013b17a23 */ /* 0x100fe400000108a5 */
[----:B------:R-:W-:Y:S02]  /*22a00*/  FMUL.FTZ R19, R3, R151 ;  /* 0x0000009703137220 */ /* 0x000fe40000410000 */
[----:B------:R-:W5:Y:S01]  /*22a10*/  LDSM.16.MT88.4 R148, [R225+0xa000] ;  /* 0x00a00000e194783b */ /* 0x000f620000004200 */
[--C-:B------:R-:W-:Y:S02]  /*22a20*/  FFMA.FTZ R191, R24, c[0x0][0x23c], -R172.reuse ;  /* 0x00008f0018bf7a23 */ /* 0x100fe400000108ac */
[C---:B------:R-:W-:Y:S02]  /*22a30*/  FMUL.FTZ R24, R164.reuse, R140 ;  /* 0x0000008ca4187220 */ /* 0x040fe40000410000 */
[----:B------:R-:W-:Y:S01]  /*22a40*/  MUFU.EX2 R188, R188 ;  /* 0x000000bc00bc7308 */ /* 0x000fe20000000800 */
[--C-:B------:R-:W-:Y:S02]  /*22a50*/  FFMA.FTZ R192, R25, c[0x0][0x23c], -R172.reuse ;  /* 0x00008f0019c07a23 */ /* 0x100fe400000108ac */
[----:B------:R-:W-:Y:S02]  /*22a60*/  FMUL.FTZ R25, R164, R141 ;  /* 0x0000008da4197220 */ /* 0x000fe40000410000 */
[--C-:B------:R-:W-:Y:S02]  /*22a70*/  FFMA.FTZ R195, R26, c[0x0][0x23c], -R165.reuse ;  /* 0x00008f001ac37a23 */ /* 0x100fe400000108a5 */
[----:B------:R-:W-:Y:S02]  /*22a80*/  FMUL.FTZ R26, R3, R142 ;  /* 0x0000008e031a7220 */ /* 0x000fe40000410000 */
[--C-:B------:R-:W-:Y:S01]  /*22a90*/  FFMA.FTZ R179, R20, c[0x0][0x23c], -R172.reuse ;  /* 0x00008f0014b37a23 */ /* 0x100fe200000108ac */
[----:B------:R-:W-:Y:S01]  /*22aa0*/  MUFU.EX2 R175, R175 ;  /* 0x000000af00af7308 */ /* 0x000fe20000000800 */
[C---:B------:R-:W-:Y:S02]  /*22ab0*/  FMUL.FTZ R20, R164.reuse, R144 ;  /* 0x00000090a4147220 */ /* 0x040fe40000410000 */
[--C-:B------:R-:W-:Y:S02]  /*22ac0*/  FFMA.FTZ R173, R21, c[0x0][0x23c], -R172.reuse ;  /* 0x00008f0015ad7a23 */ /* 0x100fe400000108ac */
[----:B------:R-:W-:Y:S02]  /*22ad0*/  FMUL.FTZ R21, R164, R145 ;  /* 0x00000091a4157220 */ /* 0x000fe40000410000 */
[--C-:B------:R-:W-:Y:S02]  /*22ae0*/  FFMA.FTZ R183, R22, c[0x0][0x23c], -R165.reuse ;  /* 0x00008f0016b77a23 */ /* 0x100fe400000108a5 */
[----:B------:R-:W-:Y:S01]  /*22af0*/  FMUL.FTZ R22, R3, R146 ;  /* 0x0000009203167220 */ /* 0x000fe20000410000 */
[----:B------:R-:W-:Y:S01]  /*22b00*/  MUFU.EX2 R185, R185 ;  /* 0x000000b900b97308 */ /* 0x000fe20000000800 */
[--C-:B------:R-:W-:Y:S02]  /*22b10*/  FFMA.FTZ R176, R23, c[0x0][0x23c], -R165.reuse ;  /* 0x00008f0017b07a23 */ /* 0x100fe400000108a5 */
[C---:B------:R-:W-:Y:S02]  /*22b20*/  FMUL.FTZ R23, R3.reuse, R147 ;  /* 0x0000009303177220 */ /* 0x040fe40000410000 */
[----:B------:R-:W-:Y:S01]  /*22b30*/  LDSM.16.MT88.4 R144, [R227+0xa800] ;  /* 0x00a80000e390783b */ /* 0x000fe20000004200 */
[C---:B------:R-:W-:Y:S02]  /*22b40*/  FMUL.FTZ R132, R164.reuse, R132 ;  /* 0x00000084a4847220 */ /* 0x040fe40000410000 */
[----:B------:R-:W-:Y:S02]  /*22b50*/  FMUL.FTZ R133, R164, R133 ;  /* 0x00000085a4857220 */ /* 0x000fe40000410000 */
[----:B------:R-:W-:Y:S01]  /*22b60*/  MUFU.EX2 R178, R178 ;  /* 0x000000b200b27308 */ /* 0x000fe20000000800 */
[C---:B------:R-:W-:Y:S02]  /*22b70*/  FMUL.FTZ R134, R3.reuse, R134 ;  /* 0x0000008603867220 */ /* 0x040fe40000410000 */
[----:B------:R-:W-:Y:S02]  /*22b80*/  FMUL.FTZ R135, R3, R135 ;  /* 0x0000008703877220 */ /* 0x000fe40000410000 */
[--C-:B------:R-:W-:Y:S02]  /*22b90*/  FFMA.FTZ R33, R33, c[0x0][0x23c], -R172.reuse ;  /* 0x00008f0021217a23 */ /* 0x100fe400000108ac */
[--C-:B------:R-:W-:Y:S02]  /*22ba0*/  FFMA.FTZ R54, R54, c[0x0][0x23c], -R165.reuse ;  /* 0x00008f0036367a23 */ /* 0x100fe400000108a5 */
[--C-:B------:R-:W-:Y:S01]  /*22bb0*/  FFMA.FTZ R55, R55, c[0x0][0x23c], -R165.reuse ;  /* 0x00008f0037377a23 */ /* 0x100fe200000108a5 */
[----:B------:R-:W-:Y:S01]  /*22bc0*/  MUFU.EX2 R180, R180 ;  /* 0x000000b400b47308 */ /* 0x000fe20000000800 */
[--C-:B------:R-:W-:Y:S02]  /*22bd0*/  FFMA.FTZ R70, R70, c[0x0][0x23c], -R165.reuse ;  /* 0x00008f0046467a23 */ /* 0x100fe400000108a5 */
[--C-:B------:R-:W-:Y:S02]  /*22be0*/  FFMA.FTZ R193, R4, c[0x0][0x23c], -R172.reuse ;  /* 0x00008f0004c17a23 */ /* 0x100fe400000108ac */
[C---:B------:R-:W-:Y:S02]  /*22bf0*/  FMUL.FTZ R4, R164.reuse, R160 ;  /* 0x000000a0a4047220 */ /* 0x040fe40000410000 */
[--C-:B------:R-:W-:Y:S02]  /*22c00*/  FFMA.FTZ R182, R5, c[0x0][0x23c], -R172.reuse ;  /* 0x00008f0005b67a23 */ /* 0x100fe400000108ac */
[----:B------:R-:W-:Y:S01]  /*22c10*/  FMUL.FTZ R5, R164, R161 ;  /* 0x000000a1a4057220 */ /* 0x000fe20000410000 */
[----:B------:R-:W-:Y:S01]  /*22c20*/  MUFU.EX2 R193, R193 ;  /* 0x000000c100c17308 */ /* 0x000fe20000000800 */
[--C-:B------:R-:W-:Y:S02]  /*22c30*/  FFMA.FTZ R194, R6, c[0x0][0x23c], -R165.reuse ;  /* 0x00008f0006c27a23 */ /* 0x100fe400000108a5 */
[----:B------:R-:W-:Y:S01]  /*22c40*/  FMUL.FTZ R6, R3, R162 ;  /* 0x000000a203067220 */ /* 0x000fe20000410000 */
[----:B-1----:R-:W-:Y:S01]  /*22c50*/  F2FP.PACK_AB R162, R181, R189 ;  /* 0x000000bdb5a2723e */ /* 0x002fe200000000ff */
[--C-:B------:R-:W-:Y:S02]  /*22c60*/  FFMA.FTZ R187, R7, c[0x0][0x23c], -R165.reuse ;  /* 0x00008f0007bb7a23 */ /* 0x100fe400000108a5 */
[----:B------:R-:W-:Y:S01]  /*22c70*/  FMUL.FTZ R7, R3, R163 ;  /* 0x000000a303077220 */ /* 0x000fe20000410000 */
[----:B----4-:R-:W-:Y:S01]  /*22c80*/  F2FP.PACK_AB R163, R186, R190 ;  /* 0x000000bebaa3723e */ /* 0x010fe200000000ff */
[--C-:B------:R-:W-:Y:S01]  /*22c90*/  FFMA.FTZ R52, R52, c[0x0][0x23c], -R172.reuse ;  /* 0x00008f0034347a23 */ /* 0x100fe200000108ac */
[----:B------:R-:W1:Y:S01]  /*22ca0*/  MUFU.EX2 R182, R182 ;  /* 0x000000b600b67308 */ /* 0x000e620000000800 */
        /* <DEDUP_REMOVED lines=13> */
[--C-:B------:R-:W-:Y:S01]  /*22d80*/  FFMA.FTZ R111, R111, c[0x0][0x23c], -R165.reuse ;  /* 0x00008f006f6f7a23 */ /* 0x100fe200000108a5 */
[----:B-1----:R-:W-:Y:S01]  /*22d90*/  F2FP.PACK_AB R160, R182, R193 ;  /* 0x000000c1b6a0723e */ /* 0x002fe200000000ff */
[----:B------:R-:W-:Y:S02]  /*22da0*/  FFMA.FTZ R118, R118, c[0x0][0x23c], -R165 ;  /* 0x00008f0076767a23 */ /* 0x000fe400000108a5 */
[----:B------:R-:W-:Y:S02]  /*22db0*/  FFMA.FTZ R124, R124, c[0x0][0x23c], -R172 ;  /* 0x00008f007c7c7a23 */ /* 0x000fe400000108ac */
[----:B------:R-:W-:Y:S01]  /*22dc0*/  FFMA.FTZ R193, R164, R249, R193 ;  /* 0x000000f9a4c17223 */ /* 0x000fe200000100c1 */
[----:B------:R-:W-:Y:S03]  /*22dd0*/  MUFU.EX2 R174, R174 ;  /* 0x000000ae00ae7308 */ /* 0x000fe60000000800 */
[----:B------:R-:W-:Y:S04]  /*22de0*/  FADD.FTZ R193, R182, R193 ;  /* 0x000000c1b6c17221 */ /* 0x000fe80000010000 */
[----:B------:R-:W-:Y:S03]  /*22df0*/  FADD.FTZ R189, R189, R193 ;  /* 0x000000c1bdbd7221 */ /* 0x000fe60000010000 */
[----:B------:R-:W-:Y:S01]  /*22e00*/  MUFU.EX2 R184, R184 ;  /* 0x000000b800b87308 */ /* 0x000fe20000000800 */
[----:B------:R-:W-:Y:S01]  /*22e10*/  FADD.FTZ R189, R181, R189 ;  /* 0x000000bdb5bd7221 */ /* 0x000fe20000010000 */
[----:B----4-:R-:W-:Y:S01]  /*22e20*/  F2FP.PACK_AB R161, R187, R194 ;  /* 0x000000c2bba1723e */ /* 0x010fe200000000ff */
[----:B------:R-:W-:Y:S04]  /*22e30*/  FFMA.FTZ R194, R3, R248, R194 ;  /* 0x000000f803c27223 */ /* 0x000fe800000100c2 */
[----:B------:R-:W-:Y:S03]  /*22e40*/  FADD.FTZ R194, R187, R194 ;  /* 0x000000c2bbc27221 */ /* 0x000fe60000010000 */
[----:B------:R-:W1:Y:S01]  /*22e50*/  MUFU.EX2 R177, R177 ;  /* 0x000000b100b17308 */ /* 0x000e620000000800 */
[C---:B---3--:R-:W-:Y:S05]  /*22e60*/  HMMA.16816.F32 R4, R160.reuse, R12, R4 ;  /* 0x0000000ca004723c */ /* 0x048fea0000001804 */
[----:B------:R-:W-:Y:S02]  /*22e70*/  FADD.FTZ R190, R190, R194 ;  /* 0x000000c2bebe7221 */ /* 0x000fe40000010000 */
[C---:B------:R-:W-:Y:S01]  /*22e80*/  FMUL.FTZ R12, R164.reuse, R152 ;  /* 0x00000098a40c7220 */ /* 0x040fe20000410000 */
[C---:B------:R-:W-:Y:S01]  /*22e90*/  HMMA.16816.F32 R8, R160.reuse, R14, R8 ;  /* 0x0000000ea008723c */ /* 0x040fe20000001808 */
[----:B------:R-:W-:Y:S03]  /*22ea0*/  MUFU.EX2 R179, R179 ;  /* 0x000000b300b37308 */ /* 0x000fe60000000800 */
[----:B------:R-:W-:Y:S02]  /*22eb0*/  FMUL.FTZ R13, R164, R153 ;  /* 0x00000099a40d7220 */ /* 0x000fe40000410000 */
[----:B------:R-:W-:Y:S02]  /*22ec0*/  FADD.FTZ R190, R186, R190 ;  /* 0x000000bebabe7221 */ /* 0x000fe40000010000 */
[C---:B------:R-:W-:Y:S03]  /*22ed0*/  FMUL.FTZ R14, R3.reuse, R154 ;  /* 0x0000009a030e7220 */ /* 0x040fe60000410000 */
[----:B------:R-:W3:Y:S01]  /*22ee0*/  MUFU.EX2 R173, R173 ;  /* 0x000000ad00ad7308 */ /* 0x000ee20000000800 */
[----:B------:R-:W-:Y:S02]  /*22ef0*/  FMUL.FTZ R15, R3, R155 ;  /* 0x0000009b030f7220 */ /* 0x000fe40000410000 */
[----:B------:R-:W-:Y:S05]  /*22f00*/  LDSM.16.MT88.4 R152, [R226+0xa800] ;  /* 0x00a80000e298783b */ /* 0x000fea0000004200 */
[C---:B------:R-:W-:Y:S02]  /*22f10*/  HMMA.16816.F32 R12, R160.reuse, R168, R12 ;  /* 0x000000a8a00c723c */ /* 0x040fe4000000180c */
[----:B------:R4:W-:Y:S05]  /*22f20*/  MUFU.EX2 R168, R27 ;  /* 0x0000001b00a87308 */ /* 0x0009ea0000000800 */
[--C-:B------:R-:W-:Y:S01]  /*22f30*/  FFMA.FTZ R169, R28, c[0x0][0x23c], -R172.reuse ;  /* 0x00008f001ca97a23 */ /* 0x100fe200000108ac */
[C---:B------:R-:W-:Y:S04]  /*22f40*/  HMMA.16816.F32 R16, R160.reuse, R170, R16 ;  /* 0x000000aaa010723c */ /* 0x040fe80000001810 */
[----:B------:R-:W-:Y:S01]  /*22f50*/  MUFU.EX2 R183, R183 ;  /* 0x000000b700b77308 */ /* 0x000fe20000000800 */
[C---:B------:R-:W-:Y:S01]  /*22f60*/  FMUL.FTZ R28, R164.reuse, R136 ;  /* 0x00000088a41c7220 */ /* 0x040fe20000410000 */
[----:B------:R-:W-:Y:S01]  /*22f70*/  F2FP.PACK_AB R136, R175, R188 ;  /* 0x000000bcaf88723e */ /* 0x000fe200000000ff */
[----:B------:R-:W-:Y:S01]  /*22f80*/  FFMA.FTZ R170, R29, c[0x0][0x23c], -R172 ;  /* 0x00008f001daa7a23 */ /* 0x000fe200000108ac */
[C---:B--2---:R-:W-:Y:S04]  /*22f90*/  HMMA.16816.F32 R20, R160.reuse, R156, R20 ;  /* 0x0000009ca014723c */ /* 0x044fe80000001814 */
[----:B------:R-:W-:Y:S01]  /*22fa0*/  FMUL.FTZ R29, R164, R137 ;  /* 0x00000089a41d7220 */ /* 0x000fe20000410000 */
[----:B------:R-:W-:Y:S01]  /*22fb0*/  F2FP.PACK_AB R137, R178, R185 ;  /* 0x000000b9b289723e */ /* 0x000fe200000000ff */
[----:B------:R-:W-:Y:S01]  /*22fc0*/  MUFU.EX2 R176, R176 ;  /* 0x000000b000b07308 */ /* 0x000fe20000000800 */
[--C-:B------:R-:W-:Y:S01]  /*22fd0*/  FFMA.FTZ R157, R31, c[0x0][0x23c], -R165.reuse ;  /* 0x00008f001f9d7a23 */ /* 0x100fe200000108a5 */
[----:B------:R-:W-:Y:S01]  /*22fe0*/  MOV R164, R2 ;  /* 0x0000000200a47202 */ /* 0x000fe20000000f00 */
[C---:B------:R-:W-:Y:S03]  /*22ff0*/  FMUL.FTZ R31, R3.reuse, R139 ;  /* 0x0000008b031f7220 */ /* 0x040fe60000410000 */
[----:B----4-:R-:W-:Y:S01]  /*23000*/  FMUL.FTZ R27, R3, R143 ;  /* 0x0000008f031b7220 */ /* 0x010fe20000410000 */
[----:B-1----:R-:W-:Y:S01]  /*23010*/  F2FP.PACK_AB R139, R177, R184 ;  /* 0x000000b8b18b723e */ /* 0x002fe200000000ff */
[----:B------:R-:W1:Y:S01]  /*23020*/  LDSM.16.MT88.4 R140, [R228+0xa800] ;  /* 0x00a80000e48c783b */ /* 0x000e620000004200 */
[----:B------:R-:W-:Y:S01]  /*23030*/  FFMA.FTZ R156, R30, c[0x0][0x23c], -R165 ;  /* 0x00008f001e9c7a23 */ /* 0x000fe200000108a5 */
[----:B------:R-:W-:Y:S01]  /*23040*/  MUFU.EX2 R191, R191 ;  /* 0x000000bf00bf7308 */ /* 0x000fe20000000800 */
[----:B------:R-:W-:Y:S01]  /*23050*/  FMUL.FTZ R30, R3, R138 ;  /* 0x0000008a031e7220 */ /* 0x000fe20000410000 */
[----:B------:R-:W-:Y:S01]  /*23060*/  F2FP.PACK_AB R138, R174, R180 ;  /* 0x000000b4ae8a723e */ /* 0x000fe200000000ff */
[C---:B------:R-:W-:Y:S03]  /*23070*/  HMMA.16816.F32 R24, R160.reuse, R158, R24 ;  /* 0x0000009ea018723c */ /* 0x040fe60000001818 */
[----:B------:R-:W-:Y:S02]  /*23080*/  FADD.FTZ R185, R185, R190 ;  /* 0x000000beb9b97221 */ /* 0x000fe40000010000 */
[----:B------:R-:W-:Y:S02]  /*23090*/  FADD.FTZ R188, R188, R189 ;  /* 0x000000bdbcbc7221 */ /* 0x000fe40000010000 */
[----:B------:R-:W2:Y:S01]  /*230a0*/  MUFU.EX2 R192, R192 ;  /* 0x000000c000c07308 */ /* 0x000ea20000000800 */
[C---:B-----5:R-:W-:Y:S04]  /*230b0*/  HMMA.16816.F32 R28, R160.reuse, R148, R28 ;  /* 0x00000094a01c723c */ /* 0x060fe8000000181c */
[----:B------:R-:W-:Y:S01]  /*230c0*/  FFMA.FTZ R158, R32, c[0x0][0x23c], -R172 ;  /* 0x00008f00209e7a23 */ /* 0x000fe200000108ac */
[----:B---3--:R-:W-:Y:S01]  /*230d0*/  F2FP.PACK_AB R32, R173, R179 ;  /* 0x000000b3ad20723e */ /* 0x008fe200000000ff */
[----:B------:R-:W-:Y:S02]  /*230e0*/  FFMA.FTZ R159, R35, c[0x0][0x23c], -R165 ;  /* 0x00008f00239f7a23 */ /* 0x000fe400000108a5 */
[----:B------:R-:W-:Y:S01]  /*230f0*/  HMMA.16816.F32 R132, R160, R150, R132 ;  /* 0x00000096a084723c */ /* 0x000fe20000001884 */
[----:B------:R-:W3:Y:S01]  /*23100*/  MUFU.EX2 R195, R195 ;  /* 0x000000c300c37308 */ /* 0x000ee20000000800 */
[----:B------:R-:W4:Y:S02]  /*23110*/  LDSM.16.MT88.4 R148, [R225+0xa800] ;  /* 0x00a80000e194783b */ /* 0x000f240000004200 */
[----:B------:R-:W-:Y:S02]  /*23120*/  FADD.FTZ R185, R178, R185 ;  /* 0x000000b9b2b97221 */ /* 0x000fe40000010000 */
[----:B------:R-:W-:Y:S02]  /*23130*/  FADD.FTZ R188, R175, R188 ;  /* 0x000000bcafbc7221 */ /* 0x000fe40000010000 */
[--C-:B------:R-:W-:Y:S03]  /*23140*/  FFMA.FTZ R162, R36, c[0x0][0x23c], -R172.reuse ;  /* 0x00008f0024a27a23 */ /* 0x100fe600000108ac */
[----:B------:R5:W-:Y:S01]  /*23150*/  MUFU.EX2 R160, R33 ;  /* 0x0000002100a07308 */ /* 0x000be20000000800 */
[----:B------:R-:W-:Y:S02]  /*23160*/  FFMA.FTZ R163, R37, c[0x0][0x23c], -R172 ;  /* 0x00008f0025a37a23 */ /* 0x000fe400000108ac */
[----:B------:R-:W-:Y:S01]  /*23170*/  FFMA.FTZ R161, R34, c[0x0][0x23c], -R165 ;  /* 0x00008f0022a17a23 */ /* 0x000fe200000108a5 */
[----:B--2---:R-:W-:Y:S01]  /*23180*/  F2FP.PACK_AB R34, R192, R191 ;  /* 0x000000bfc022723e */ /* 0x004fe200000000ff */
[----:B------:R-:W-:Y:S02]  /*23190*/  FADD.FTZ R184, R184, R185 ;  /* 0x000000b9b8b87221 */ /* 0x000fe40000010000 */
[----:B------:R-:W-:Y:S01]  /*231a0*/  FADD.FTZ R180, R180, R188 ;  /* 0x000000bcb4b47221 */ /* 0x000fe20000010000 */
[C---:B-1----:R-:W-:Y:S02]  /*231b0*/  HMMA.16816.F32 R4, R136.reuse, R140, R4 ;  /* 0x0000008c8804723c */ /* 0x042fe40000001804 */
[----:B------:R-:W1:Y:S03]  /*231c0*/  MUFU.EX2 R169, R169 ;  /* 0x000000a900a97308 */ /* 0x000e660000000800 */
[----:B------:R-:W-:Y:S01]  /*231d0*/  FADD.FTZ R184, R177, R184 ;  /* 0x000000b8b1b87221 */ /* 0x000fe20000010000 */
[----:B---3--:R-:W-:Y:S01]  /*231e0*/  F2FP.PACK_AB R35, R168, R195 ;  /* 0x000000c3a823723e */ /* 0x008fe200000000ff */
[----:B------:R-:W-:Y:S01]  /*231f0*/  FADD.FTZ R180, R174, R180 ;  /* 0x000000b4aeb47221 */ /* 0x000fe20000010000 */
[C---:B------:R-:W-:Y:S01]  /*23200*/  HMMA.16816.F32 R8, R136.reuse, R142, R8 ;  /* 0x0000008e8808723c */ /* 0x040fe20000001808 */
[----:B------:R-:W2:Y:S03]  /*23210*/  LDSM.16.MT88.4 R140, [R228+0xb000] ;  /* 0x00b00000e48c783b */ /* 0x000ea60000004200 */
[----:B------:R-:W-:Y:S01]  /*23220*/  MUFU.EX2 R170, R170 ;  /* 0x000000aa00aa7308 */ /* 0x000fe20000000800 */
[----:B------:R-:W-:Y:S03]  /*23230*/  FADD.FTZ R179, R179, R180 ;  /* 0x000000b4b3b37221 */ /* 0x000fe60000010000 */
[C---:B------:R-:W-:Y:S04]  /*23240*/  HMMA.16816.F32 R12, R136.reuse, R144, R12 ;  /* 0x00000090880c723c */ /* 0x040fe8000000180c */
[C---:B-----5:R-:W-:Y:S01]  /*23250*/  F2FP.PACK_AB R33, R176.reuse, R183 ;  /* 0x000000b7b021723e */ /* 0x060fe200000000ff */
[----:B------:R-:W-:Y:S01]  /*23260*/  FADD.FTZ R183, R183, R184 ;  /* 0x000000b8b7b77221 */ /* 0x000fe20000010000 */
[----:B------:R-:W-:Y:S01]  /*23270*/  MUFU.EX2 R156, R156 ;  /* 0x0000009c009c7308 */ /* 0x000fe20000000800 */
[----:B------:R-:W-:Y:S01]  /*23280*/  FADD.FTZ R179, R173, R179 ;  /* 0x000000b3adb37221 */ /* 0x000fe20000010000 */
[C---:B------:R-:W-:Y:S01]  /*23290*/  HMMA.16816.F32 R16, R136.reuse, R146, R16 ;  /* 0x000000928810723c */ /* 0x040fe20000001810 */
[----:B------:R-:W3:Y:S03]  /*232a0*/  LDSM.16.MT88.4 R144, [R227+0xb000] ;  /* 0x00b00000e390783b */ /* 0x000ee60000004200 */
[----:B------:R-:W-:Y:S02]  /*232b0*/  FADD.FTZ R183, R176, R183 ;  /* 0x000000b7b0b77221 */ /* 0x000fe40000010000 */
[----:B------:R-:W-:Y:S02]  /*232c0*/  FADD.FTZ R191, R191, R179 ;  /* 0x000000b3bfbf7221 */ /* 0x000fe40000010000 */
[----:B------:R-:W5:Y:S01]  /*232d0*/  MUFU.EX2 R157, R157 ;  /* 0x0000009d009d7308 */ /* 0x000f620000000800 */
[C---:B------:R-:W-:Y:S03]  /*232e0*/  HMMA.16816.F32 R20, R136.reuse, R152, R20 ;  /* 0x000000988814723c */ /* 0x040fe60000001814 */
[----:B------:R-:W-:Y:S02]  /*232f0*/  FADD.FTZ R183, R195, R183 ;  /* 0x000000b7c3b77221 */ /* 0x000fe40000010000 */
[----:B------:R-:W-:Y:S02]  /*23300*/  FADD.FTZ R191, R192, R191 ;  /* 0x000000bfc0bf7221 */ /* 0x000fe40000010000 */
[----:B------:R-:W-:Y:S01]  /*23310*/  FFMA.FTZ R153, R39, c[0x0][0x23c], -R165 ;  /* 0x00008f0027997a23 */ /* 0x000fe200000108a5 */
[C---:B------:R-:W-:Y:S01]  /*23320*/  HMMA.16816.F32 R24, R136.reuse, R154, R24 ;  /* 0x0000009a8818723c */ /* 0x040fe20000001818 */
[----:B------:R3:W-:Y:S03]  /*23330*/  MUFU.EX2 R152, R38 ;  /* 0x0000002600987308 */ /* 0x0007e60000000800 */
[----:B------:R-:W-:Y:S02]  /*23340*/  FADD.FTZ R168, R168, R183 ;  /* 0x000000b7a8a87221 */ /* 0x000fe40000010000 */
[----:B-1----:R-:W-:Y:S02]  /*23350*/  FADD.FTZ R191, R169, R191 ;  /* 0x000000bfa9bf7221 */ /* 0x002fe40000010000 */
[C---:B----4-:R-:W-:Y:S03]  /*23360*/  HMMA.16816.F32 R28, R136.reuse, R148, R28 ;  /* 0x00000094881c723c */ /* 0x050fe6000000181c */
[----:B------:R-:W1:Y:S04]  /*23370*/  MUFU.EX2 R158, R158 ;  /* 0x0000009e009e7308 */ /* 0x000e680000000800 */
[--C-:B------:R-:W-:Y:S01]  /*23380*/  FFMA.FTZ R149, R40, c[0x0][0x23c], -R172.reuse ;  /* 0x00008f0028957a23 */ /* 0x100fe200000108ac */
[----:B------:R-:W-:Y:S01]  /*23390*/  HMMA.16816.F32 R132, R136, R150, R132 ;  /* 0x000000968884723c */ /* 0x000fe20000001884 */
[----:B------:R-:W-:Y:S03]  /*233a0*/  LDSM.16.MT88.4 R136, [R225+0xb000] ;  /* 0x00b00000e188783b */ /* 0x000fe60000004200 */
[--C-:B------:R-:W-:Y:S01]  /*233b0*/  FFMA.FTZ R148, R41, c[0x0][0x23c], -R172.reuse ;  /* 0x00008f0029947a23 */ /* 0x100fe200000108ac */
[----:B------:R-:W-:Y:S02]  /*233c0*/  MUFU.EX2 R161, R161 ;  /* 0x000000a100a17308 */ /* 0x000fe40000000800 */
[--C-:B------:R-:W-:Y:S01]  /*233d0*/  FFMA.FTZ R151, R42, c[0x0][0x23c], -R165.reuse ;  /* 0x00008f002a977a23 */ /* 0x100fe200000108a5 */
[C---:B--2---:R-:W-:Y:S01]  /*233e0*/  HMMA.16816.F32 R4, R32.reuse, R140, R4 ;  /* 0x0000008c2004723c */ /* 0x044fe20000001804 */
[----:B---3--:R-:W2:Y:S04]  /*233f0*/  LDSM.16.MT88.4 R36, [R226+0xb000] ;  /* 0x00b00000e224783b */ /* 0x008ea80000004200 */
[--C-:B------:R-:W-:Y:S02]  /*23400*/  FFMA.FTZ R150, R43, c[0x0][0x23c], -R165.reuse ;  /* 0x00008f002b967a23 */ /* 0x100fe400000108a5 */
[----:B------:R-:W3:Y:S01]  /*23410*/  MUFU.EX2 R159, R159 ;  /* 0x0000009f009f7308 */ /* 0x000ee20000000800 */
[C---:B------:R-:W-:Y:S01]  /*23420*/  HMMA.16816.F32 R8, R32.reuse, R142, R8 ;  /* 0x0000008e2008723c */ /* 0x040fe20000001808 */
[----:B------:R-:W4:Y:S07]  /*23430*/  LDSM.16.MT88.4 R40, [R228+0xb800] ;  /* 0x00b80000e428783b */ /* 0x000f2e0000004200 */
[C---:B------:R-:W-:Y:S01]  /*23440*/  HMMA.16816.F32 R12, R32.reuse, R144, R12 ;  /* 0x00000090200c723c */ /* 0x040fe2000000180c */
[----:B------:R-:W1:Y:S01]  /*23450*/  MUFU.EX2 R162, R162 ;  /* 0x000000a200a27308 */ /* 0x000e620000000800 */
[----:B------:R-:W1:Y:S05]  /*23460*/  LDSM.16.MT88.4 R140, [R227+0xb800] ;  /* 0x00b80000e38c783b */ /* 0x000e6a0000004200 */
[--C-:B------:R-:W-:Y:S01]  /*23470*/  FFMA.FTZ R144, R44, c[0x0][0x23c], -R172.reuse ;  /* 0x00008f002c907a23 */ /* 0x100fe200000108ac */
[C---:B------:R-:W-:Y:S03]  /*23480*/  HMMA.16816.F32 R16, R32.reuse, R146, R16 ;  /* 0x000000922010723c */ /* 0x040fe60000001810 */
[----:B------:R-:W1:Y:S01]  /*23490*/  MUFU.EX2 R163, R163 ;  /* 0x000000a300a37308 */ /* 0x000e620000000800 */
[--C-:B------:R-:W-:Y:S03]  /*234a0*/  FFMA.FTZ R145, R45, c[0x0][0x23c], -R172.reuse ;  /* 0x00008f002d917a23 */ /* 0x100fe600000108ac */
[--C-:B------:R-:W-:Y:S06]  /*234b0*/  FFMA.FTZ R146, R46, c[0x0][0x23c], -R165.reuse ;  /* 0x00008f002e927a23 */ /* 0x100fec00000108a5 */
[----:B------:R-:W-:Y:S01]  /*234c0*/  MUFU.EX2 R153, R153 ;  /* 0x0000009900997308 */ /* 0x000fe20000000800 */
[C---:B--2---:R-:W-:Y:S09]  /*234d0*/  HMMA.16816.F32 R20, R32.reuse, R36, R20 ;  /* 0x000000242014723c */ /* 0x044ff20000001814 */
[----:B------:R-:W-:Y:S01]  /*234e0*/  MUFU.EX2 R149, R149 ;  /* 0x0000009500957308 */ /* 0x000fe20000000800 */
[C---:B------:R-:W-:Y:S01]  /*234f0*/  HMMA.16816.F32 R24, R32.reuse, R38, R24 ;  /* 0x000000262018723c */ /* 0x040fe20000001818 */
[----:B------:R-:W2:Y:S08]  /*23500*/  LDSM.16.MT88.4 R36, [R226+0xb800] ;  /* 0x00b80000e224783b */ /* 0x000eb00000004200 */
[----:B------:R-:W2:Y:S01]  /*23510*/  MUFU.EX2 R148, R148 ;  /* 0x0000009400947308 */ /* 0x000ea20000000800 */
[C---:B------:R-:W-:Y:S07]  /*23520*/  HMMA.16816.F32 R28, R32.reuse, R136, R28 ;  /* 0x00000088201c723c */ /* 0x040fee000000181c */
[--C-:B------:R-:W-:Y:S01]  /*23530*/  FFMA.FTZ R136, R47, c[0x0][0x23c], -R165.reuse ;  /* 0x00008f002f887a23 */ /* 0x100fe200000108a5 */
[----:B------:R-:W-:Y:S01]  /*23540*/  HMMA.16816.F32 R132, R32, R138, R132 ;  /* 0x0000008a2084723c */ /* 0x000fe20000001884 */
[----:B------:R-:W-:Y:S01]  /*23550*/  MUFU.EX2 R151, R151 ;  /* 0x0000009700977308 */ /* 0x000fe20000000800 */
[----:B------:R-:W2:Y:S02]  /*23560*/  LDSM.16.MT88.4 R44, [R225+0xb800] ;  /* 0x00b80000e12c783b */ /* 0x000ea40000004200 */
[--C-:B------:R-:W-:Y:S03]  /*23570*/  FFMA.FTZ R137, R48, c[0x0][0x23c], -R172.reuse ;  /* 0x00008f0030897a23 */ /* 0x100fe600000108ac */
[----:B-----5:R-:W-:Y:S01]  /*23580*/  F2FP.PACK_AB R33, R157, R156 ;  /* 0x0000009c9d21723e */ /* 0x020fe200000000ff */
[----:B------:R-:W-:Y:S01]  /*23590*/  FFMA.FTZ R138, R49, c[0x0][0x23c], -R172 ;  /* 0x00008f00318a7a23 */ /* 0x000fe200000108ac */
[----:B-1----:R-:W-:Y:S02]  /*235a0*/  F2FP.PACK_AB R34, R160, R158 ;  /* 0x0000009ea022723e */ /* 0x002fe400000000ff */
[----:B------:R-:W1:Y:S01]  /*235b0*/  MUFU.EX2 R150, R150 ;  /* 0x0000009600967308 */ /* 0x000e620000000800 */
[----:B---3--:R-:W-:Y:S01]  /*235c0*/  F2FP.PACK_AB R35, R159, R161 ;  /* 0x000000a19f23723e */ /* 0x008fe200000000ff */
[----:B------:R-:W-:Y:S01]  /*235d0*/  FFMA.FTZ R139, R50, c[0x0][0x23c], -R165 ;  /* 0x00008f00328b7a23 */ /* 0x000fe200000108a5 */
[----:B------:R-:W-:Y:S01]  /*235e0*/  F2FP.PACK_AB R32, R170, R169 ;  /* 0x000000a9aa20723e */ /* 0x000fe200000000ff */
[----:B------:R-:W-:Y:S02]  /*235f0*/  FADD.FTZ R156, R156, R168 ;  /* 0x000000a89c9c7221 */ /* 0x000fe40000010000 */
[----:B------:R-:W-:Y:S02]  /*23600*/  FADD.FTZ R170, R170, R191 ;  /* 0x000000bfaaaa7221 */ /* 0x000fe40000010000 */
[----:B------:R-:W-:Y:S02]  /*23610*/  FADD.FTZ R156, R157, R156 ;  /* 0x0000009c9d9c7221 */ /* 0x000fe40000010000 */
[----:B------:R-:W-:Y:S01]  /*23620*/  MUFU.EX2 R144, R144 ;  /* 0x0000009000907308 */ /* 0x000fe20000000800 */
[C---:B----4-:R-:W-:Y:S03]  /*23630*/  HMMA.16816.F32 R4, R32.reuse, R40, R4 ;  /* 0x000000282004723c */ /* 0x050fe60000001804 */
[----:B------:R-:W-:Y:S02]  /*23640*/  FADD.FTZ R170, R158, R170 ;  /* 0x000000aa9eaa7221 */ /* 0x000fe40000010000 */
[----:B------:R-:W-:Y:S02]  /*23650*/  FADD.FTZ R161, R161, R156 ;  /* 0x0000009ca1a17221 */ /* 0x000fe40000010000 */
[----:B------:R-:W-:Y:S01]  /*23660*/  FADD.FTZ R160, R160, R170 ;  /* 0x000000aaa0a07221 */ /* 0x000fe20000010000 */
[C---:B------:R-:W-:Y:S01]  /*23670*/  HMMA.16816.F32 R8, R32.reuse, R42, R8 ;  /* 0x0000002a2008723c */ /* 0x040fe20000001808 */
[----:B------:R-:W3:Y:S01]  /*23680*/  MUFU.EX2 R145, R145 ;  /* 0x0000009100917308 */ /* 0x000ee20000000800 */
[----:B------:R-:W4:Y:S02]  /*23690*/  LDSM.16.MT88.4 R40, [R228+0xc000] ;  /* 0x00c00000e428783b */ /* 0x000f240000004200 */
[----:B------:R-:W-:Y:S02]  /*236a0*/  FADD.FTZ R161, R159, R161 ;  /* 0x000000a19fa17221 */ /* 0x000fe40000010000 */
[----:B------:R-:W-:Y:S02]  /*236b0*/  FADD.FTZ R160, R162, R160 ;  /* 0x000000a0a2a07221 */ /* 0x000fe40000010000 */
[C---:B------:R-:W-:Y:S02]  /*236c0*/  HMMA.16816.F32 R12, R32.reuse, R140, R12 ;  /* 0x0000008c200c723c */ /* 0x040fe4000000180c */
[----:B------:R-:W-:Y:S01]  /*236d0*/  LDSM.16.MT88.4 R156, [R228+0x11800] ;  /* 0x01180000e49c783b */ /* 0x000fe20000004200 */
[----:B------:R-:W-:Y:S01]  /*236e0*/  MUFU.EX2 R146, R146 ;  /* 0x0000009200927308 */ /* 0x000fe20000000800 */
[----:B------:R-:W-:Y:S03]  /*236f0*/  FADD.FTZ R160, R163, R160 ;  /* 0x000000a0a3a07221 */ /* 0x000fe60000010000 */
[--C-:B------:R-:W-:Y:S01]  /*23700*/  FFMA.FTZ R140, R51, c[0x0][0x23c], -R165.reuse ;  /* 0x00008f00338c7a23 */ /* 0x100fe200000108a5 */
[C---:B------:R-:W-:Y:S02]  /*23710*/  HMMA.16816.F32 R16, R32.reuse, R142, R16 ;  /* 0x0000008e2010723c */ /* 0x040fe40000001810 */
[----:B------:R-:W5:Y:S02]  /*23720*/  LDSM.16.MT88.4 R48, [R227+0xc000] ;  /* 0x00c00000e330783b */ /* 0x000f640000004200 */
[--C-:B------:R-:W-:Y:S01]  /*23730*/  FFMA.FTZ R141, R63, c[0x0][0x23c], -R165.reuse ;  /* 0x00008f003f8d7a23 */ /* 0x100fe200000108a5 */
[----:B------:R-:W1:Y:S01]  /*23740*/  MUFU.EX2 R136, R136 ;  /* 0x0000008800887308 */ /* 0x000e620000000800 */
[--C-:B------:R-:W-:Y:S02]  /*23750*/  FFMA.FTZ R63, R64, c[0x0][0x23c], -R172.reuse ;  /* 0x00008f00403f7a23 */ /* 0x100fe400000108ac */
[C---:B--2---:R-:W-:Y:S04]  /*23760*/  HMMA.16816.F32 R20, R32.reuse, R36, R20 ;  /* 0x000000242014723c */ /* 0x044fe80000001814 */
[--C-:B------:R-:W-:Y:S02]  /*23770*/  FFMA.FTZ R64, R65, c[0x0][0x23c], -R172.reuse ;  /* 0x00008f0041407a23 */ /* 0x100fe400000108ac */
[--C-:B------:R-:W-:Y:S01]  /*23780*/  FFMA.FTZ R65, R66, c[0x0][0x23c], -R165.reuse ;  /* 0x00008f0042417a23 */ /* 0x100fe200000108a5 */
[----:B------:R-:W-:Y:S01]  /*23790*/  MUFU.EX2 R137, R137 ;  /* 0x0000008900897308 */ /* 0x000fe20000000800 */
[C---:B------:R-:W-:Y:S01]  /*237a0*/  HMMA.16816.F32 R24, R32.reuse, R38, R24 ;  /* 0x000000262018723c */ /* 0x040fe20000001818 */
[----:B------:R-:W2:Y:S03]  /*237b0*/  LDSM.16.MT88.4 R36, [R226+0xc000] ;  /* 0x00c00000e224783b */ /* 0x000ea60000004200 */
[--C-:B------:R-:W-:Y:S02]  /*237c0*/  FFMA.FTZ R66, R67, c[0x0][0x23c], -R165.reuse ;  /* 0x00008f0043427a23 */ /* 0x100fe400000108a5 */
[--C-:B------:R-:W-:Y:S02]  /*237d0*/  FFMA.FTZ R67, R68, c[0x0][0x23c], -R172.reuse ;  /* 0x00008f0044437a23 */ /* 0x100fe400000108ac */
[C---:B------:R-:W-:Y:S01]  /*237e0*/  HMMA.16816.F32 R28, R32.reuse, R44, R28 ;  /* 0x0000002c201c723c */ /* 0x040fe2000000181c */
[----:B------:R-:W2:Y:S03]  /*237f0*/  MUFU.EX2 R138, R138 ;  /* 0x0000008a008a7308 */ /* 0x000ea60000000800 */
[--C-:B------:R-:W-:Y:S02]  /*23800*/  FFMA.FTZ R68, R69, c[0x0][0x23c], -R172.reuse ;  /* 0x00008f0045447a23 */ /* 0x100fe400000108ac */
[----:B------:R-:W-:Y:S02]  /*23810*/  FFMA.FTZ R69, R71, c[0x0][0x23c], -R165 ;  /* 0x00008f0047457a23 */ /* 0x000fe400000108a5 */
[----:B------:R-:W-:Y:S01]  /*23820*/  HMMA.16816.F32 R132, R32, R46, R132 ;  /* 0x0000002e2084723c */ /* 0x000fe20000001884 */
[----:B------:R-:W2:Y:S02]  /*23830*/  LDSM.16.MT88.4 R44, [R225+0xc000] ;  /* 0x00c00000e12c783b */ /* 0x000ea40000004200 */
[----:B------:R-:W-:Y:S01]  /*23840*/  MUFU.EX2 R139, R139 ;  /* 0x0000008b008b7308 */ /* 0x000fe20000000800 */
[--C-:B------:R-:W-:Y:S02]  /*23850*/  FFMA.FTZ R71, R72, c[0x0][0x23c], -R172.reuse ;  /* 0x00008f0048477a23 */ /* 0x100fe400000108ac */
[----:B------:R-:W-:Y:S01]  /*23860*/  FFMA.FTZ R72, R73, c[0x0][0x23c], -R172 ;  /* 0x00008f0049487a23 */ /* 0x000fe200000108ac */
[----:B------:R-:W-:Y:S01]  /*23870*/  F2FP.PACK_AB R34, R148, R149 ;  /* 0x000000959422723e */ /* 0x000fe200000000ff */
[----:B------:R-:W-:Y:S01]  /*23880*/  FADD.FTZ R149, R149, R160 ;  /* 0x000000a095957221 */ /* 0x000fe20000010000 */
[----:B-1----:R-:W-:Y:S03]  /*23890*/  F2FP.PACK_AB R35, R150, R151 ;  /* 0x000000979623723e */ /* 0x002fe600000000ff */
[----:B------:R-:W-:Y:S01]  /*238a0*/  F2FP.PACK_AB R32, R163, R162 ;  /* 0x000000a2a320723e */ /* 0x000fe200000000ff */
[----:B------:R-:W1:Y:S01]  /*238b0*/  MUFU.EX2 R140, R140 ;  /* 0x0000008c008c7308 */ /* 0x000e620000000800 */
[C---:B------:R-:W-:Y:S01]  /*238c0*/  F2FP.PACK_AB R33, R153.reuse, R152 ;  /* 0x000000989921723e */ /* 0x040fe200000000ff */
[----:B------:R-:W-:Y:S02]  /*238d0*/  FADD.FTZ R149, R148, R149 ;  /* 0x0000009594957221 */ /* 0x000fe40000010000 */
[----:B------:R-:W-:Y:S02]  /*238e0*/  FADD.FTZ R152, R152, R161 ;  /* 0x000000a198987221 */ /* 0x000fe40000010000 */
[--C-:B------:R-:W-:Y:S02]  /*238f0*/  FFMA.FTZ R73, R74, c[0x0][0x23c], -R165.reuse ;  /* 0x00008f004a497a23 */ /* 0x100fe400000108a5 */
[C---:B----4-:R-:W-:Y:S02]  /*23900*/  HMMA.16816.F32 R4, R32.reuse, R40, R4 ;  /* 0x000000282004723c */ /* 0x050fe40000001804 */
[----:B------:R-:W-:Y:S01]  /*23910*/  MUFU.EX2 R52, R52 ;  /* 0x0000003400347308 */ /* 0x000fe20000000800 */
[----:B------:R-:W-:Y:S02]  /*23920*/  FADD.FTZ R152, R153, R152 ;  /* 0x0000009899987221 */ /* 0x000fe40000010000 */
[----:B------:R-:W-:Y:S02]  /*23930*/  FFMA.FTZ R74, R75, c[0x0][0x23c], -R165 ;  /* 0x00008f004b4a7a23 */ /* 0x000fe400000108a5 */
[----:B------:R-:W-:Y:S01]  /*23940*/  FADD.FTZ R151, R151, R152 ;  /* 0x0000009897977221 */ /* 0x000fe20000010000 */
[C---:B------:R-:W-:Y:S01]  /*23950*/  HMMA.16816.F32 R8, R32.reuse, R42, R8 ;  /* 0x0000002a2008723c */ /* 0x040fe20000001808 */
[----:B------:R-:W4:Y:S03]  /*23960*/  LDSM.16.MT88.4 R40, [R228+0xc800] ;  /* 0x00c80000e428783b */ /* 0x000f260000004200 */
[----:B------:R-:W1:Y:S01]  /*23970*/  MUFU.EX2 R53, R53 ;  /* 0x0000003500357308 */ /* 0x000e620000000800 */
[----:B------:R-:W-:Y:S02]  /*23980*/  FADD.FTZ R151, R150, R151 ;  /* 0x0000009796977221 */ /* 0x000fe40000010000 */
[--C-:B------:R-:W-:Y:S01]  /*23990*/  FFMA.FTZ R75, R76, c[0x0][0x23c], -R172.reuse ;  /* 0x00008f004c4b7a23 */ /* 0x100fe200000108ac */
[C---:B-----5:R-:W-:Y:S04]  /*239a0*/  HMMA.16816.F32 R12, R32.reuse, R48, R12 ;  /* 0x00000030200c723c */ /* 0x060fe8000000180c */
[--C-:B------:R-:W-:Y:S02]  /*239b0*/  FFMA.FTZ R76, R77, c[0x0][0x23c], -R172.reuse ;  /* 0x00008f004d4c7a23 */ /* 0x100fe400000108ac */
[----:B------:R-:W-:Y:S01]  /*239c0*/  MUFU.EX2 R54, R54 ;  /* 0x0000003600367308 */ /* 0x000fe20000000800 */
[--C-:B------:R-:W-:Y:S01]  /*239d0*/  FFMA.FTZ R77, R78, c[0x0][0x23c], -R165.reuse ;  /* 0x00008f004e4d7a23 */ /* 0x100fe200000108a5 */
[C---:B------:R-:W-:Y:S01]  /*239e0*/  HMMA.16816.F32 R16, R32.reuse, R50, R16 ;  /* 0x000000322010723c */ /* 0x040fe20000001810 */
[----:B------:R-:W5:Y:S03]  /*239f0*/  LDSM.16.MT88.4 R48, [R227+0xc800] ;  /* 0x00c80000e330783b */ /* 0x000f660000004200 */
[--C-:B------:R-:W-:Y:S02]  /*23a00*/  FFMA.FTZ R78, R79, c[0x0][0x23c], -R165.reuse ;  /* 0x00008f004f4e7a23 */ /* 0x100fe400000108a5 */
[--C-:B------:R-:W-:Y:S02]  /*23a10*/  FFMA.FTZ R79, R80, c[0x0][0x23c], -R172.reuse ;  /* 0x00008f00504f7a23 */ /* 0x100fe400000108ac */
[----:B------:R-:W1:Y:S01]  /*23a20*/  MUFU.EX2 R55, R55 ;  /* 0x0000003700377308 */ /* 0x000e620000000800 */
[C---:B--2---:R-:W-:Y:S03]  /*23a30*/  HMMA.16816.F32 R20, R32.reuse, R36, R20 ;  /* 0x000000242014723c */ /* 0x044fe60000001814 */
[--C-:B------:R-:W-:Y:S02]  /*23a40*/  FFMA.FTZ R80, R81, c[0x0][0x23c], -R172.reuse ;  /* 0x00008f0051507a23 */ /* 0x100fe400000108ac */
[--C-:B------:R-:W-:Y:S02]  /*23a50*/  FFMA.FTZ R81, R83, c[0x0][0x23c], -R165.reuse ;  /* 0x00008f0053517a23 */ /* 0x100fe400000108a5 */
[--C-:B------:R-:W-:Y:S01]  /*23a60*/  FFMA.FTZ R83, R84, c[0x0][0x23c], -R172.reuse ;  /* 0x00008f0054537a23 */ /* 0x100fe200000108ac */
[C---:B------:R-:W-:Y:S01]  /*23a70*/  HMMA.16816.F32 R24, R32.reuse, R38, R24 ;  /* 0x000000262018723c */ /* 0x040fe20000001818 */
[----:B------:R-:W-:Y:S01]  /*23a80*/  MUFU.EX2 R56, R56 ;  /* 0x0000003800387308 */ /* 0x000fe20000000800 */
[----:B------:R-:W2:Y:S02]  /*23a90*/  LDSM.16.MT88.4 R36, [R226+0xc800] ;  /* 0x00c80000e224783b */ /* 0x000ea40000004200 */
[--C-:B------:R-:W-:Y:S02]  /*23aa0*/  FFMA.FTZ R84, R85, c[0x0][0x23c], -R172.reuse ;  /* 0x00008f0055547a23 */ /* 0x100fe400000108ac */
[--C-:B------:R-:W-:Y:S02]  /*23ab0*/  FFMA.FTZ R85, R86, c[0x0][0x23c], -R165.reuse ;  /* 0x00008f0056557a23 */ /* 0x100fe400000108a5 */
[C---:B------:R-:W-:Y:S03]  /*23ac0*/  HMMA.16816.F32 R28, R32.reuse, R44, R28 ;  /* 0x0000002c201c723c */ /* 0x040fe6000000181c */
[----:B------:R-:W2:Y:S01]  /*23ad0*/  MUFU.EX2 R57, R57 ;  /* 0x0000003900397308 */ /* 0x000ea20000000800 */
[--C-:B------:R-:W-:Y:S02]  /*23ae0*/  FFMA.FTZ R86, R87, c[0x0][0x23c], -R165.reuse ;  /* 0x00008f0057567a23 */ /* 0x100fe400000108a5 */
[--C-:B------:R-:W-:Y:S02]  /*23af0*/  FFMA.FTZ R87, R88, c[0x0][0x23c], -R172.reuse ;  /* 0x00008f0058577a23 */ /* 0x100fe400000108ac */
[----:B------:R-:W-:Y:S01]  /*23b00*/  HMMA.16816.F32 R132, R32, R46, R132 ;  /* 0x0000002e2084723c */ /* 0x000fe20000001884 */
[----:B------:R-:W2:Y:S03]  /*23b10*/  LDSM.16.MT88.4 R44, [R225+0xc800] ;  /* 0x00c80000e12c783b */ /* 0x000ea60000004200 */
[--C-:B------:R-:W-:Y:S01]  /*23b20*/  FFMA.FTZ R88, R89, c[0x0][0x23c], -R172.reuse ;  /* 0x00008f0059587a23 */ /* 0x100fe200000108ac */
[----:B------:R-:W-:Y:S01]  /*23b30*/  MUFU.EX2 R58, R58 ;  /* 0x0000003a003a7308 */ /* 0x000fe20000000800 */
[----:B------:R-:W-:Y:S01]  /*23b40*/  FFMA.FTZ R89, R90, c[0x0][0x23c], -R165 ;  /* 0x00008f005a597a23 */ /* 0x000fe200000108a5 */
[----:B---3--:R-:W-:Y:S01]  /*23b50*/  F2FP.PACK_AB R32, R145, R144 ;  /* 0x000000909120723e */ /* 0x008fe200000000ff */
[----:B------:R-:W-:Y:S01]  /*23b60*/  FADD.FTZ R144, R144, R149 ;  /* 0x0000009590907221 */ /* 0x000fe20000010000 */
[----:B------:R-:W-:Y:S03]  /*23b70*/  F2FP.PACK_AB R33, R136, R146 ;  /* 0x000000928821723e */ /* 0x000fe600000000ff */
[----:B------:R-:W-:Y:S01]  /*23b80*/  F2FP.PACK_AB R34, R138, R137 ;  /* 0x000000898a22723e */ /* 0x000fe200000000ff */
[----:B------:R-:W-:Y:S01]  /*23b90*/  FADD.FTZ R146, R146, R151 ;  /* 0x0000009792927221 */ /* 0x000fe20000010000 */
[----:B-1----:R-:W-:Y:S01]  /*23ba0*/  F2FP.PACK_AB R35, R140, R139 ;  /* 0x0000008b8c23723e */ /* 0x002fe200000000ff */
[----:B------:R-:W1:Y:S01]  /*23bb0*/  MUFU.EX2 R59, R59 ;  /* 0x0000003b003b7308 */ /* 0x000e620000000800 */
[----:B------:R-:W-:Y:S01]  /*23bc0*/  LDSM.16.MT88.4 R148, [R227+0x11800] ;  /* 0x01180000e394783b */ /* 0x000fe20000004200 */
[--C-:B------:R-:W-:Y:S02]  /*23bd0*/  FFMA.FTZ R90, R91, c[0x0][0x23c], -R165.reuse ;  /* 0x00008f005b5a7a23 */ /* 0x100fe400000108a5 */
[--C-:B------:R-:W-:Y:S02]  /*23be0*/  FFMA.FTZ R91, R93, c[0x0][0x23c], -R172.reuse ;  /* 0x00008f005d5b7a23 */ /* 0x100fe400000108ac */
[C---:B----4-:R-:W-:Y:S03]  /*23bf0*/  HMMA.16816.F32 R4, R32.reuse, R40, R4 ;  /* 0x000000282004723c */ /* 0x050fe60000001804 */
[--C-:B------:R-:W-:Y:S01]  /*23c00*/  FFMA.FTZ R93, R94, c[0x0][0x23c], -R165.reuse ;  /* 0x00008f005e5d7a23 */ /* 0x100fe200000108a5 */
[----:B------:R-:W-:Y:S01]  /*23c10*/  MUFU.EX2 R60, R60 ;  /* 0x0000003c003c7308 */ /* 0x000fe20000000800 */
[--C-:B------:R-:W-:Y:S02]  /*23c20*/  FFMA.FTZ R94, R95, c[0x0][0x23c], -R165.reuse ;  /* 0x00008f005f5e7a23 */ /* 0x100fe400000108a5 */
[--C-:B------:R-:W-:Y:S01]  /*23c30*/  FFMA.FTZ R95, R96, c[0x0][0x23c], -R172.reuse ;  /* 0x00008f00605f7a23 */ /* 0x100fe200000108ac */
[C---:B------:R-:W-:Y:S01]  /*23c40*/  HMMA.16816.F32 R8, R32.reuse, R42, R8 ;  /* 0x0000002a2008723c */ /* 0x040fe20000001808 */
[----:B------:R-:W3:Y:S03]  /*23c50*/  LDSM.16.MT88.4 R40, [R228+0xd000] ;  /* 0x00d00000e428783b */ /* 0x000ee60000004200 */
[--C-:B------:R-:W-:Y:S02]  /*23c60*/  FFMA.FTZ R96, R97, c[0x0][0x23c], -R172.reuse ;  /* 0x00008f0061607a23 */ /* 0x100fe400000108ac */
[----:B------:R-:W-:Y:S01]  /*23c70*/  MUFU.EX2 R61, R61 ;  /* 0x0000003d003d7308 */ /* 0x000fe20000000800 */
[--C-:B------:R-:W-:Y:S01]  /*23c80*/  FFMA.FTZ R97, R98, c[0x0][0x23c], -R165.reuse ;  /* 0x00008f0062617a23 */ /* 0x100fe200000108a5 */
[C---:B-----5:R-:W-:Y:S04]  /*23c90*/  HMMA.16816.F32 R12, R32.reuse, R48, R12 ;  /* 0x00000030200c723c */ /* 0x060fe8000000180c */
[--C-:B------:R-:W-:Y:S02]  /*23ca0*/  FFMA.FTZ R98, R99, c[0x0][0x23c], -R165.reuse ;  /* 0x00008f0063627a23 */ /* 0x100fe400000108a5 */
[--C-:B------:R-:W-:Y:S02]  /*23cb0*/  FFMA.FTZ R99, R100, c[0x0][0x23c], -R172.reuse ;  /* 0x00008f0064637a23 */ /* 0x100fe400000108ac */
[----:B------:R-:W4:Y:S01]  /*23cc0*/  MUFU.EX2 R62, R62 ;  /* 0x0000003e003e7308 */ /* 0x000f220000000800 */
[C---:B------:R-:W-:Y:S01]  /*23cd0*/  HMMA.16816.F32 R16, R32.reuse, R50, R16 ;  /* 0x000000322010723c */ /* 0x040fe20000001810 */
[----:B------:R-:W5:Y:S02]  /*23ce0*/  LDSM.16.MT88.4 R48, [R227+0xd000] ;  /* 0x00d00000e330783b */ /* 0x000f640000004200 */
[--C-:B------:R-:W-:Y:S02]  /*23cf0*/  FFMA.FTZ R100, R101, c[0x0][0x23c], -R172.reuse ;  /* 0x00008f0065647a23 */ /* 0x100fe400000108ac */
[--C-:B------:R-:W-:Y:S02]  /*23d00*/  FFMA.FTZ R101, R102, c[0x0][0x23c], -R165.reuse ;  /* 0x00008f0066657a23 */ /* 0x100fe400000108a5 */
[--C-:B------:R-:W-:Y:S01]  /*23d10*/  FFMA.FTZ R102, R103, c[0x0][0x23c], -R165.reuse ;  /* 0x00008f0067667a23 */ /* 0x100fe200000108a5 */
[C---:B--2---:R-:W-:Y:S01]  /*23d20*/  HMMA.16816.F32 R20, R32.reuse, R36, R20 ;  /* 0x000000242014723c */ /* 0x044fe20000001814 */
[----:B------:R-:W2:Y:S03]  /*23d30*/  MUFU.EX2 R141, R141 ;  /* 0x0000008d008d7308 */ /* 0x000ea60000000800 */
        /* <DEDUP_REMOVED lines=15> */
[----:B------:R-:W-:Y:S01]  /*23e30*/  MUFU.EX2 R65, R65 ;  /* 0x0000004100417308 */ /* 0x000fe20000000800 */
[----:B------:R-:W-:Y:S01]  /*23e40*/  F2FP.PACK_AB R32, R53, R52 ;  /* 0x000000343520723e */ /* 0x000fe200000000ff */
[----:B------:R-:W-:Y:S03]  /*23e50*/  FFMA.FTZ R114, R116, c[0x0][0x23c], -R172 ;  /* 0x00008f0074727a23 */ /* 0x000fe600000108ac */
[----:B------:R-:W-:Y:S01]  /*23e60*/  F2FP.PACK_AB R33, R55, R54 ;  /* 0x000000363721723e */ /* 0x000fe200000000ff */
[----:B------:R-:W-:Y:S01]  /*23e70*/  FFMA.FTZ R116, R122, c[0x0][0x23c], -R165 ;  /* 0x00008f007a747a23 */ /* 0x000fe200000108a5 */
[----:B------:R-:W-:Y:S01]  /*23e80*/  F2FP.PACK_AB R34, R57, R56 ;  /* 0x000000383922723e */ /* 0x000fe200000000ff */
[----:B------:R-:W-:Y:S01]  /*23e90*/  FADD.FTZ R146, R136, R146 ;  /* 0x0000009288927221 */ /* 0x000fe20000010000 */
[----:B-1----:R-:W-:Y:S01]  /*23ea0*/  F2FP.PACK_AB R35, R59, R58 ;  /* 0x0000003a3b23723e */ /* 0x002fe200000000ff */
[----:B------:R-:W1:Y:S01]  /*23eb0*/  MUFU.EX2 R66, R66 ;  /* 0x0000004200427308 */ /* 0x000e620000000800 */
[----:B------:R-:W-:Y:S02]  /*23ec0*/  FADD.FTZ R144, R145, R144 ;  /* 0x0000009091907221 */ /* 0x000fe40000010000 */
[----:B------:R-:W-:Y:S02]  /*23ed0*/  FADD.FTZ R146, R139, R146 ;  /* 0x000000928b927221 */ /* 0x000fe40000010000 */
[----:B------:R-:W-:Y:S01]  /*23ee0*/  FADD.FTZ R137, R137, R144 ;  /* 0x0000009089897221 */ /* 0x000fe20000010000 */
[C---:B---3--:R-:W-:Y:S03]  /*23ef0*/  HMMA.16816.F32 R4, R32.reuse, R40, R4 ;  /* 0x000000282004723c */ /* 0x048fe60000001804 */
[----:B------:R-:W-:Y:S01]  /*23f00*/  FADD.FTZ R140, R140, R146 ;  /* 0x000000928c8c7221 */ /* 0x000fe20000010000 */
[----:B------:R-:W3:Y:S01]  /*23f10*/  MUFU.EX2 R67, R67 ;  /* 0x0000004300437308 */ /* 0x000ee20000000800 */
[----:B------:R-:W-:Y:S02]  /*23f20*/  FADD.FTZ R137, R138, R137 ;  /* 0x000000898a897221 */ /* 0x000fe40000010000 */
[----:B------:R-:W-:Y:S01]  /*23f30*/  FADD.FTZ R140, R54, R140 ;  /* 0x0000008c368c7221 */ /* 0x000fe20000010000 */
[C---:B------:R-:W-:Y:S01]  /*23f40*/  HMMA.16816.F32 R8, R32.reuse, R42, R8 ;  /* 0x0000002a2008723c */ /* 0x040fe20000001808 */
[----:B------:R-:W1:Y:S03]  /*23f50*/  LDSM.16.MT88.4 R40, [R228+0xd800] ;  /* 0x00d80000e428783b */ /* 0x000e660000004200 */
[----:B------:R-:W-:Y:S02]  /*23f60*/  FADD.FTZ R55, R55, R140 ;  /* 0x0000008c37377221 */ /* 0x000fe40000010000 */
[----:B------:R-:W1:Y:S01]  /*23f70*/  MUFU.EX2 R68, R68 ;  /* 0x0000004400447308 */ /* 0x000e620000000800 */
[----:B------:R-:W-:Y:S01]  /*23f80*/  FADD.FTZ R52, R52, R137 ;  /* 0x0000008934347221 */ /* 0x000fe20000010000 */
[C---:B-----5:R-:W-:Y:S04]  /*23f90*/  HMMA.16816.F32 R12, R32.reuse, R48, R12 ;  /* 0x00000030200c723c */ /* 0x060fe8000000180c */
[----:B------:R-:W-:Y:S02]  /*23fa0*/  FADD.FTZ R53, R53, R52 ;  /* 0x0000003435357221 */ /* 0x000fe40000010000 */
[----:B------:R-:W-:Y:S02]  /*23fb0*/  FFMA.FTZ R54, R126, c[0x0][0x23c], -R165 ;  /* 0x00008f007e367a23 */ /* 0x000fe400000108a5 */
[----:B------:R-:W-:Y:S01]  /*23fc0*/  MUFU.EX2 R70, R70 ;  /* 0x0000004600467308 */ /* 0x000fe20000000800 */
[C---:B------:R-:W-:Y:S01]  /*23fd0*/  HMMA.16816.F32 R16, R32.reuse, R50, R16 ;  /* 0x000000322010723c */ /* 0x040fe20000001810 */
[----:B------:R-:W5:Y:S02]  /*23fe0*/  LDSM.16.MT88.4 R48, [R227+0xd800] ;  /* 0x00d80000e330783b */ /* 0x000f640000004200 */
[----:B------:R-:W-:Y:S02]  /*23ff0*/  FADD.FTZ R56, R56, R53 ;  /* 0x0000003538387221 */ /* 0x000fe40000010000 */
[----:B------:R-:W-:Y:S02]  /*24000*/  FFMA.FTZ R53, R125, c[0x0][0x23c], -R172 ;  /* 0x00008f007d357a23 */ /* 0x000fe400000108ac */
[----:B------:R-:W-:Y:S01]  /*24010*/  FADD.FTZ R55, R58, R55 ;  /* 0x000000373a377221 */ /* 0x000fe20000010000 */
[C---:B--2---:R-:W-:Y:S01]  /*24020*/  HMMA.16816.F32 R20, R32.reuse, R36, R20 ;  /* 0x000000242014723c */ /* 0x044fe20000001814 */
[----:B------:R-:W2:Y:S03]  /*24030*/  MUFU.EX2 R69, R69 ;  /* 0x0000004500457308 */ /* 0x000ea60000000800 */
[----:B------:R-:W-:Y:S02]  /*24040*/  FADD.FTZ R59, R59, R55 ;  /* 0x000000373b3b7221 */ /* 0x000fe40000010000 */
[----:B------:R-:W-:Y:S02]  /*24050*/  FFMA.FTZ R55, R127, c[0x0][0x23c], -R165 ;  /* 0x00008f007f377a23 */ /* 0x000fe400000108a5 */
[C---:B------:R-:W-:Y:S01]  /*24060*/  HMMA.16816.F32 R24, R32.reuse, R38, R24 ;  /* 0x000000262018723c */ /* 0x040fe20000001818 */
[----:B------:R-:W2:Y:S02]  /*24070*/  LDSM.16.MT88.4 R36, [R226+0xd800] ;  /* 0x00d80000e224783b */ /* 0x000ea40000004200 */
[----:B------:R-:W-:Y:S01]  /*24080*/  MUFU.EX2 R71, R71 ;  /* 0x0000004700477308 */ /* 0x000fe20000000800 */
[----:B----4-:R-:W-:Y:S02]  /*24090*/  FADD.FTZ R59, R62, R59 ;  /* 0x0000003b3e3b7221 */ /* 0x010fe40000010000 */
[----:B------:R-:W-:Y:S02]  /*240a0*/  FADD.FTZ R56, R57, R56 ;  /* 0x0000003839387221 */ /* 0x000fe40000010000 */
[C---:B------:R-:W-:Y:S04]  /*240b0*/  HMMA.16816.F32 R28, R32.reuse, R44, R28 ;  /* 0x0000002c201c723c */ /* 0x040fe8000000181c */
[----:B------:R-:W-:Y:S01]  /*240c0*/  FADD.FTZ R56, R60, R56 ;  /* 0x000000383c387221 */ /* 0x000fe20000010000 */
[----:B------:R-:W4:Y:S03]  /*240d0*/  MUFU.EX2 R72, R72 ;  /* 0x0000004800487308 */ /* 0x000f260000000800 */
[----:B------:R-:W-:Y:S01]  /*240e0*/  HMMA.16816.F32 R132, R32, R46, R132 ;  /* 0x0000002e2084723c */ /* 0x000fe20000001884 */
[----:B------:R-:W2:Y:S06]  /*240f0*/  LDSM.16.MT88.4 R44, [R225+0xd800] ;  /* 0x00d80000e12c783b */ /* 0x000eac0000004200 */
[----:B------:R-:W-:Y:S01]  /*24100*/  MUFU.EX2 R73, R73 ;  /* 0x0000004900497308 */ /* 0x000fe20000000800 */
[C---:B------:R-:W-:Y:S01]  /*24110*/  F2FP.PACK_AB R32, R61.reuse, R60 ;  /* 0x0000003c3d20723e */ /* 0x040fe200000000ff */
[----:B------:R-:W-:Y:S03]  /*24120*/  FADD.FTZ R61, R61, R56 ;  /* 0x000000383d3d7221 */ /* 0x000fe60000010000 */
[C---:B------:R-:W-:Y:S01]  /*24130*/  F2FP.PACK_AB R33, R141.reuse, R62 ;  /* 0x0000003e8d21723e */ /* 0x040fe200000000ff */
[----:B------:R-:W-:Y:S01]  /*24140*/  FADD.FTZ R141, R141, R59 ;  /* 0x0000003b8d8d7221 */ /* 0x000fe20000010000 */
[----:B------:R-:W-:Y:S01]  /*24150*/  F2FP.PACK_AB R34, R64, R63 ;  /* 0x0000003f4022723e */ /* 0x000fe200000000ff */
[----:B------:R-:W-:Y:S01]  /*24160*/  FFMA.FTZ R56, R128, c[0x0][0x23c], -R172 ;  /* 0x00008f0080387a23 */ /* 0x000fe200000108ac */
[C---:B-1----:R-:W-:Y:S01]  /*24170*/  F2FP.PACK_AB R35, R66.reuse, R65 ;  /* 0x000000414223723e */ /* 0x042fe200000000ff */
[----:B------:R-:W-:Y:S01]  /*24180*/  FADD.FTZ R141, R65, R141 ;  /* 0x0000008d418d7221 */ /* 0x000fe20000010000 */
[----:B------:R-:W1:Y:S01]  /*24190*/  MUFU.EX2 R74, R74 ;  /* 0x0000004a004a7308 */ /* 0x000e620000000800 */
[----:B------:R-:W-:Y:S02]  /*241a0*/  FADD.FTZ R61, R63, R61 ;  /* 0x0000003d3f3d7221 */ /* 0x000fe40000010000 */
[----:B------:R-:W-:Y:S02]  /*241b0*/  FADD.FTZ R141, R66, R141 ;  /* 0x0000008d428d7221 */ /* 0x000fe40000010000 */
[C---:B------:R-:W-:Y:S03]  /*241c0*/  HMMA.16816.F32 R4, R32.reuse, R40, R4 ;  /* 0x000000282004723c */ /* 0x040fe60000001804 */
[----:B------:R-:W-:Y:S02]  /*241d0*/  FADD.FTZ R64, R64, R61 ;  /* 0x0000003d40407221 */ /* 0x000fe40000010000 */
[----:B------:R-:W1:Y:S02]  /*241e0*/  MUFU.EX2 R75, R75 ;  /* 0x0000004b004b7308 */ /* 0x000e640000000800 */
[----:B---3--:R-:W-:Y:S01]  /*241f0*/  FADD.FTZ R64, R67, R64 ;  /* 0x0000004043407221 */ /* 0x008fe20000010000 */
[C---:B------:R-:W-:Y:S01]  /*24200*/  HMMA.16816.F32 R8, R32.reuse, R42, R8 ;  /* 0x0000002a2008723c */ /* 0x040fe20000001808 */
[----:B------:R-:W3:Y:S06]  /*24210*/  LDSM.16.MT88.4 R40, [R228+0xe000] ;  /* 0x00e00000e428783b */ /* 0x000eec0000004200 */
[----:B------:R-:W1:Y:S01]  /*24220*/  MUFU.EX2 R76, R76 ;  /* 0x0000004c004c7308 */ /* 0x000e620000000800 */
[C---:B-----5:R-:W-:Y:S08]  /*24230*/  HMMA.16816.F32 R12, R32.reuse, R48, R12 ;  /* 0x00000030200c723c */ /* 0x060ff0000000180c */
[C---:B------:R-:W-:Y:S01]  /*24240*/  HMMA.16816.F32 R16, R32.reuse, R50, R16 ;  /* 0x000000322010723c */ /* 0x040fe20000001810 */
[----:B------:R-:W5:Y:S01]  /*24250*/  LDSM.16.MT88.4 R48, [R227+0xe000] ;  /* 0x00e00000e330783b */ /* 0x000f620000004200 */
[----:B------:R-:W-:Y:S06]  /*24260*/  MUFU.EX2 R77, R77 ;  /* 0x0000004d004d7308 */ /* 0x000fec0000000800 */
[C---:B--2---:R-:W-:Y:S04]  /*24270*/  HMMA.16816.F32 R20, R32.reuse, R36, R20 ;  /* 0x000000242014723c */ /* 0x044fe80000001814 */
[----:B------:R-:W2:Y:S04]  /*24280*/  MUFU.EX2 R78, R78 ;  /* 0x0000004e004e7308 */ /* 0x000ea80000000800 */
[C---:B------:R-:W-:Y:S01]  /*24290*/  HMMA.16816.F32 R24, R32.reuse, R38, R24 ;  /* 0x000000262018723c */ /* 0x040fe20000001818 */
[----:B------:R-:W2:Y:S05]  /*242a0*/  LDSM.16.MT88.4 R36, [R226+0xe000] ;  /* 0x00e00000e224783b */ /* 0x000eaa0000004200 */
[----:B------:R-:W-:Y:S02]  /*242b0*/  MUFU.EX2 R79, R79 ;  /* 0x0000004f004f7308 */ /* 0x000fe40000000800 */
[C---:B------:R-:W-:Y:S08]  /*242c0*/  HMMA.16816.F32 R28, R32.reuse, R44, R28 ;  /* 0x0000002c201c723c */ /* 0x040ff0000000181c */
[----:B------:R-:W-:Y:S01]  /*242d0*/  HMMA.16816.F32 R132, R32, R46, R132 ;  /* 0x0000002e2084723c */ /* 0x000fe20000001884 */
[----:B------:R-:W2:Y:S01]  /*242e0*/  LDSM.16.MT88.4 R44, [R225+0xe000] ;  /* 0x00e00000e12c783b */ /* 0x000ea20000004200 */
[----:B------:R-:W2:Y:S05]  /*242f0*/  MUFU.EX2 R80, R80 ;  /* 0x0000005000507308 */ /* 0x000eaa0000000800 */
[C---:B------:R-:W-:Y:S01]  /*24300*/  F2FP.PACK_AB R32, R68.reuse, R67 ;  /* 0x000000434420723e */ /* 0x040fe200000000ff */
[----:B------:R-:W-:Y:S01]  /*24310*/  FADD.FTZ R68, R68, R64 ;  /* 0x0000004044447221 */ /* 0x000fe20000010000 */
[----:B------:R-:W-:Y:S03]  /*24320*/  F2FP.PACK_AB R33, R69, R70 ;  /* 0x000000464521723e */ /* 0x000fe600000000ff */
[----:B----4-:R-:W-:Y:S01]  /*24330*/  F2FP.PACK_AB R34, R72, R71 ;  /* 0x000000474822723e */ /* 0x010fe200000000ff */
[----:B------:R-:W-:Y:S01]  /*24340*/  MUFU.EX2 R82, R82 ;  /* 0x0000005200527308 */ /* 0x000fe20000000800 */
[----:B-1----:R-:W-:Y:S01]  /*24350*/  F2FP.PACK_AB R35, R74, R73 ;  /* 0x000000494a23723e */ /* 0x002fe200000000ff */
[----:B------:R-:W-:Y:S02]  /*24360*/  FADD.FTZ R70, R70, R141 ;  /* 0x0000008d46467221 */ /* 0x000fe40000010000 */
[----:B------:R-:W-:Y:S01]  /*24370*/  LDSM.16.MT88.4 R140, [R226+0x11800] ;  /* 0x01180000e28c783b */ /* 0x000fe20000004200 */
[----:B------:R-:W-:Y:S02]  /*24380*/  FADD.FTZ R68, R71, R68 ;  /* 0x0000004447447221 */ /* 0x000fe40000010000 */
[----:B------:R-:W-:Y:S01]  /*24390*/  FADD.FTZ R70, R69, R70 ;  /* 0x0000004645467221 */ /* 0x000fe20000010000 */
[C---:B---3--:R-:W-:Y:S02]  /*243a0*/  HMMA.16816.F32 R4, R32.reuse, R40, R4 ;  /* 0x000000282004723c */ /* 0x048fe40000001804 */
        /* <DEDUP_REMOVED lines=8> */
[C---:B-----5:R-:W-:Y:S06]  /*24430*/  HMMA.16816.F32 R12, R32.reuse, R48, R12 ;  /* 0x00000030200c723c */ /* 0x060fec000000180c */
[----:B------:R-:W4:Y:S02]  /*24440*/  MUFU.EX2 R84, R84 ;  /* 0x0000005400547308 */ /* 0x000f240000000800 */
[C---:B------:R-:W-:Y:S01]  /*24450*/  HMMA.16816.F32 R16, R32.reuse, R50, R16 ;  /* 0x000000322010723c */ /* 0x040fe20000001810 */
[----:B------:R-:W5:Y:S07]  /*24460*/  LDSM.16.MT88.4 R48, [R227+0xe800] ;  /* 0x00e80000e330783b */ /* 0x000f6e0000004200 */
[C---:B--2---:R-:W-:Y:S01]  /*24470*/  HMMA.16816.F32 R20, R32.reuse, R36, R20 ;  /* 0x000000242014723c */ /* 0x044fe20000001814 */
[----:B------:R-:W-:Y:S07]  /*24480*/  MUFU.EX2 R85, R85 ;  /* 0x0000005500557308 */ /* 0x000fee0000000800 */
[C---:B------:R-:W-:Y:S01]  /*24490*/  HMMA.16816.F32 R24, R32.reuse, R38, R24 ;  /* 0x000000262018723c */ /* 0x040fe20000001818 */
[----:B------:R-:W2:Y:S02]  /*244a0*/  LDSM.16.MT88.4 R36, [R226+0xe800] ;  /* 0x00e80000e224783b */ /* 0x000ea40000004200 */
[----:B------:R-:W1:Y:S05]  /*244b0*/  MUFU.EX2 R86, R86 ;  /* 0x0000005600567308 */ /* 0x000e6a0000000800 */
[C---:B------:R-:W-:Y:S05]  /*244c0*/  HMMA.16816.F32 R28, R32.reuse, R44, R28 ;  /* 0x0000002c201c723c */ /* 0x040fea000000181c */
[----:B------:R-:W-:Y:S03]  /*244d0*/  MUFU.EX2 R87, R87 ;  /* 0x0000005700577308 */ /* 0x000fe60000000800 */
[----:B------:R-:W-:Y:S01]  /*244e0*/  HMMA.16816.F32 R132, R32, R46, R132 ;  /* 0x0000002e2084723c */ /* 0x000fe20000001884 */
[----:B------:R-:W2:Y:S06]  /*244f0*/  LDSM.16.MT88.4 R44, [R225+0xe800] ;  /* 0x00e80000e12c783b */ /* 0x000eac0000004200 */
[----:B------:R-:W-:Y:S01]  /*24500*/  F2FP.PACK_AB R32, R76, R75 ;  /* 0x0000004b4c20723e */ /* 0x000fe200000000ff */
[----:B------:R-:W2:Y:S01]  /*24510*/  MUFU.EX2 R88, R88 ;  /* 0x0000005800587308 */ /* 0x000ea20000000800 */
[----:B------:R-:W-:Y:S03]  /*24520*/  F2FP.PACK_AB R33, R78, R77 ;  /* 0x0000004d4e21723e */ /* 0x000fe600000000ff */
[----:B------:R-:W-:Y:S01]  /*24530*/  F2FP.PACK_AB R34, R80, R79 ;  /* 0x0000004f5022723e */ /* 0x000fe200000000ff */
[----:B------:R-:W-:Y:S01]  /*24540*/  FADD.FTZ R77, R77, R73 ;  /* 0x000000494d4d7221 */ /* 0x000fe20000010000 */
[----:B-1----:R-:W-:Y:S01]  /*24550*/  F2FP.PACK_AB R35, R81, R82 ;  /* 0x000000525123723e */ /* 0x002fe200000000ff */
[----:B------:R-:W-:Y:S02]  /*24560*/  FADD.FTZ R76, R76, R72 ;  /* 0x000000484c4c7221 */ /* 0x000fe40000010000 */
[----:B------:R-:W-:Y:S01]  /*24570*/  FADD.FTZ R77, R78, R77 ;  /* 0x0000004d4e4d7221 */ /* 0x000fe20000010000 */
[----:B------:R-:W-:Y:S01]  /*24580*/  MUFU.EX2 R89, R89 ;  /* 0x0000005900597308 */ /* 0x000fe20000000800 */
[----:B------:R-:W-:Y:S02]  /*24590*/  FADD.FTZ R76, R79, R76 ;  /* 0x0000004c4f4c7221 */ /* 0x000fe40000010000 */
[C---:B---3--:R-:W-:Y:S03]  /*245a0*/  HMMA.16816.F32 R4, R32.reuse, R40, R4 ;  /* 0x000000282004723c */ /* 0x048fe60000001804 */
[----:B------:R-:W-:Y:S02]  /*245b0*/  FADD.FTZ R82, R82, R77 ;  /* 0x0000004d52527221 */ /* 0x000fe40000010000 */
[----:B------:R-:W-:Y:S02]  /*245c0*/  FADD.FTZ R76, R80, R76 ;  /* 0x0000004c504c7221 */ /* 0x000fe40000010000 */
[----:B------:R-:W1:Y:S01]  /*245d0*/  MUFU.EX2 R90, R90 ;  /* 0x0000005a005a7308 */ /* 0x000e620000000800 */
[C---:B------:R-:W-:Y:S01]  /*245e0*/  HMMA.16816.F32 R8, R32.reuse, R42, R8 ;  /* 0x0000002a2008723c */ /* 0x040fe20000001808 */
[----:B------:R-:W3:Y:S03]  /*245f0*/  LDSM.16.MT88.4 R40, [R228+0xf000] ;  /* 0x00f00000e428783b */ /* 0x000ee60000004200 */
[----:B------:R-:W-:Y:S04]  /*24600*/  FADD.FTZ R82, R81, R82 ;  /* 0x0000005251527221 */ /* 0x000fe80000010000 */
[C---:B-----5:R-:W-:Y:S01]  /*24610*/  HMMA.16816.F32 R12, R32.reuse, R48, R12 ;  /* 0x00000030200c723c */ /* 0x060fe2000000180c */
[----:B------:R-:W-:Y:S07]  /*24620*/  MUFU.EX2 R92, R92 ;  /* 0x0000005c005c7308 */ /* 0x000fee0000000800 */
[C---:B------:R-:W-:Y:S01]  /*24630*/  HMMA.16816.F32 R16, R32.reuse, R50, R16 ;  /* 0x000000322010723c */ /* 0x040fe20000001810 */
[----:B------:R-:W-:Y:S02]  /*24640*/  LDSM.16.MT88.4 R48, [R225+0xf000] ;  /* 0x00f00000e130783b */ /* 0x000fe40000004200 */
[----:B------:R-:W5:Y:S05]  /*24650*/  MUFU.EX2 R91, R91 ;  /* 0x0000005b005b7308 */ /* 0x000f6a0000000800 */
[C---:B--2---:R-:W-:Y:S05]  /*24660*/  HMMA.16816.F32 R20, R32.reuse, R36, R20 ;  /* 0x000000242014723c */ /* 0x044fea0000001814 */
[----:B------:R-:W-:Y:S03]  /*24670*/  MUFU.EX2 R93, R93 ;  /* 0x0000005d005d7308 */ /* 0x000fe60000000800 */
[C---:B------:R-:W-:Y:S01]  /*24680*/  HMMA.16816.F32 R24, R32.reuse, R38, R24 ;  /* 0x000000262018723c */ /* 0x040fe20000001818 */
[----:B------:R-:W2:Y:S06]  /*24690*/  LDSM.16.MT88.4 R36, [R227+0xf000] ;  /* 0x00f00000e324783b */ /* 0x000eac0000004200 */
[----:B------:R-:W2:Y:S01]  /*246a0*/  MUFU.EX2 R94, R94 ;  /* 0x0000005e005e7308 */ /* 0x000ea20000000800 */
[C---:B------:R-:W-:Y:S08]  /*246b0*/  HMMA.16816.F32 R28, R32.reuse, R44, R28 ;  /* 0x0000002c201c723c */ /* 0x040ff0000000181c */
[----:B------:R-:W-:Y:S01]  /*246c0*/  HMMA.16816.F32 R132, R32, R46, R132 ;  /* 0x0000002e2084723c */ /* 0x000fe20000001884 */
[----:B------:R-:W5:Y:S01]  /*246d0*/  LDSM.16.MT88.4 R44, [R226+0xf000] ;  /* 0x00f00000e22c783b */ /* 0x000f620000004200 */
[----:B------:R-:W-:Y:S05]  /*246e0*/  MUFU.EX2 R95, R95 ;  /* 0x0000005f005f7308 */ /* 0x000fea0000000800 */
[----:B----4-:R-:W-:Y:S01]  /*246f0*/  F2FP.PACK_AB R32, R84, R83 ;  /* 0x000000535420723e */ /* 0x010fe200000000ff */
[----:B------:R-:W-:Y:S01]  /*24700*/  FADD.FTZ R83, R83, R76 ;  /* 0x0000004c53537221 */ /* 0x000fe20000010000 */
[----:B------:R-:W-:Y:S03]  /*24710*/  F2FP.PACK_AB R33, R86, R85 ;  /* 0x000000555621723e */ /* 0x000fe600000000ff */
[----:B------:R-:W-:Y:S01]  /*24720*/  F2FP.PACK_AB R34, R88, R87 ;  /* 0x000000575822723e */ /* 0x000fe200000000ff */
[----:B------:R-:W4:Y:S01]  /*24730*/  MUFU.EX2 R96, R96 ;  /* 0x0000006000607308 */ /* 0x000f220000000800 */
[----:B-1----:R-:W-:Y:S01]  /*24740*/  F2FP.PACK_AB R35, R90, R89 ;  /* 0x000000595a23723e */ /* 0x002fe200000000ff */
[----:B------:R-:W-:Y:S02]  /*24750*/  FADD.FTZ R85, R85, R82 ;  /* 0x0000005255557221 */ /* 0x000fe40000010000 */
[----:B------:R-:W-:Y:S02]  /*24760*/  FADD.FTZ R83, R84, R83 ;  /* 0x0000005354537221 */ /* 0x000fe40000010000 */
[----:B------:R-:W-:Y:S02]  /*24770*/  FADD.FTZ R85, R86, R85 ;  /* 0x0000005556557221 */ /* 0x000fe40000010000 */
[C---:B---3--:R-:W-:Y:S02]  /*24780*/  HMMA.16816.F32 R4, R32.reuse, R40, R4 ;  /* 0x000000282004723c */ /* 0x048fe40000001804 */
[----:B------:R-:W-:Y:S01]  /*24790*/  MUFU.EX2 R97, R97 ;  /* 0x0000006100617308 */ /* 0x000fe20000000800 */
[----:B------:R-:W-:Y:S02]  /*247a0*/  FADD.FTZ R87, R87, R83 ;  /* 0x0000005357577221 */ /* 0x000fe40000010000 */
[----:B------:R-:W-:Y:S02]  /*247b0*/  FADD.FTZ R89, R89, R85 ;  /* 0x0000005559597221 */ /* 0x000fe40000010000 */
[----:B------:R-:W-:Y:S01]  /*247c0*/  FADD.FTZ R87, R88, R87 ;  /* 0x0000005758577221 */ /* 0x000fe20000010000 */
[C---:B------:R-:W-:Y:S01]  /*247d0*/  HMMA.16816.F32 R8, R32.reuse, R42, R8 ;  /* 0x0000002a2008723c */ /* 0x040fe20000001808 */
[----:B------:R-:W-:Y:S03]  /*247e0*/  LDSM.16.MT88.4 R40, [R227+0xf800] ;  /* 0x00f80000e328783b */ /* 0x000fe60000004200 */
[----:B------:R-:W1:Y:S01]  /*247f0*/  MUFU.EX2 R98, R98 ;  /* 0x0000006200627308 */ /* 0x000e620000000800 */
[----:B------:R-:W-:Y:S03]  /*24800*/  FADD.FTZ R89, R90, R89 ;  /* 0x000000595a597221 */ /* 0x000fe60000010000 */
[C---:B--2---:R-:W-:Y:S06]  /*24810*/  HMMA.16816.F32 R12, R32.reuse, R36, R12 ;  /* 0x00000024200c723c */ /* 0x044fec000000180c */
[----:B------:R-:W-:Y:S02]  /*24820*/  MUFU.EX2 R99, R99 ;  /* 0x0000006300637308 */ /* 0x000fe40000000800 */
[C---:B------:R-:W-:Y:S01]  /*24830*/  HMMA.16816.F32 R16, R32.reuse, R38, R16 ;  /* 0x000000262010723c */ /* 0x040fe20000001810 */
[----:B------:R-:W2:Y:S07]  /*24840*/  LDSM.16.MT88.4 R36, [R228+0xf800] ;  /* 0x00f80000e424783b */ /* 0x000eae0000004200 */
[C---:B-----5:R-:W-:Y:S01]  /*24850*/  HMMA.16816.F32 R20, R32.reuse, R44, R20 ;  /* 0x0000002c2014723c */ /* 0x060fe20000001814 */
[----:B------:R-:W-:Y:S07]  /*24860*/  MUFU.EX2 R100, R100 ;  /* 0x0000006400647308 */ /* 0x000fee0000000800 */
[C---:B------:R-:W-:Y:S01]  /*24870*/  HMMA.16816.F32 R24, R32.reuse, R46, R24 ;  /* 0x0000002e2018723c */ /* 0x040fe20000001818 */
[----:B------:R-:W3:Y:S02]  /*24880*/  LDSM.16.MT88.4 R44, [R226+0xf800] ;  /* 0x00f80000e22c783b */ /* 0x000ee40000004200 */
[----:B------:R-:W5:Y:S05]  /*24890*/  MUFU.EX2 R101, R101 ;  /* 0x0000006500657308 */ /* 0x000f6a0000000800 */
[C---:B------:R-:W-:Y:S05]  /*248a0*/  HMMA.16816.F32 R28, R32.reuse, R48, R28 ;  /* 0x00000030201c723c */ /* 0x040fea000000181c */
[----:B------:R-:W2:Y:S03]  /*248b0*/  MUFU.EX2 R102, R102 ;  /* 0x0000006600667308 */ /* 0x000ea60000000800 */
[----:B------:R-:W-:Y:S01]  /*248c0*/  HMMA.16816.F32 R132, R32, R50, R132 ;  /* 0x000000322084723c */ /* 0x000fe20000001884 */
[----:B------:R-:W3:Y:S06]  /*248d0*/  LDSM.16.MT88.4 R48, [R225+0xf800] ;  /* 0x00f80000e130783b */ /* 0x000eec0000004200 */
[----:B------:R-:W-:Y:S01]  /*248e0*/  F2FP.PACK_AB R32, R91, R92 ;  /* 0x0000005c5b20723e */ /* 0x000fe200000000ff */
[----:B------:R-:W-:Y:S01]  /*248f0*/  MUFU.EX2 R104, R104 ;  /* 0x0000006800687308 */ /* 0x000fe20000000800 */
[----:B------:R-:W-:Y:S03]  /*24900*/  F2FP.PACK_AB R33, R94, R93 ;  /* 0x0000005d5e21723e */ /* 0x000fe600000000ff */
[----:B----4-:R-:W-:Y:S01]  /*24910*/  F2FP.PACK_AB R34, R96, R95 ;  /* 0x0000005f6022723e */ /* 0x010fe200000000ff */
[----:B------:R-:W-:Y:S01]  /*24920*/  FADD.FTZ R92, R92, R87 ;  /* 0x000000575c5c7221 */ /* 0x000fe20000010000 */
[----:B-1----:R-:W-:Y:S01]  /*24930*/  F2FP.PACK_AB R35, R98, R97 ;  /* 0x000000616223723e */ /* 0x002fe200000000ff */
[----:B------:R-:W-:Y:S02]  /*24940*/  FADD.FTZ R93, R93, R89 ;  /* 0x000000595d5d7221 */ /* 0x000fe40000010000 */
[----:B------:R-:W-:Y:S01]  /*24950*/  FADD.FTZ R92, R91, R92 ;  /* 0x0000005c5b5c7221 */ /* 0x000fe20000010000 */
        /* <DEDUP_REMOVED lines=8> */
[----:B------:R-:W-:Y:S02]  /*249e0*/  FADD.FTZ R95, R96, R95 ;  /* 0x0000005f605f7221 */ /* 0x000fe40000010000 */
[----:B------:R-:W-:Y:S02]  /*249f0*/  FADD.FTZ R98, R98, R93 ;  /* 0x0000005d62627221 */ /* 0x000fe40000010000 */
[C---:B------:R-:W-:Y:S01]  /*24a00*/  HMMA.16816.F32 R12, R32.reuse, R40, R12 ;  /* 0x00000028200c723c */ /* 0x040fe2000000180c */
[----:B------:R-:W4:Y:S03]  /*24a10*/  MUFU.EX2 R106, R106 ;  /* 0x0000006a006a7308 */ /* 0x000f260000000800 */
[----:B-----5:R-:W-:Y:S04]  /*24a20*/  FADD.FTZ R98, R101, R98 ;  /* 0x0000006265627221 */ /* 0x020fe80000010000 */
[C---:B------:R-:W-:Y:S01]  /*24a30*/  HMMA.16816.F32 R16, R32.reuse, R42, R16 ;  /* 0x0000002a2010723c */ /* 0x040fe20000001810 */
[----:B------:R-:W5:Y:S02]  /*24a40*/  LDSM.16.MT88.4 R40, [R227+0x10000] ;  /* 0x01000000e328783b */ /* 0x000f640000004200 */
[----:B------:R1:W-:Y:S05]  /*24a50*/  MUFU.EX2 R3, R111 ;  /* 0x0000006f00037308 */ /* 0x0003ea0000000800 */
[C---:B---3--:R-:W-:Y:S05]  /*24a60*/  HMMA.16816.F32 R20, R32.reuse, R44, R20 ;  /* 0x0000002c2014723c */ /* 0x048fea0000001814 */
[----:B------:R-:W-:Y:S03]  /*24a70*/  MUFU.EX2 R107, R107 ;  /* 0x0000006b006b7308 */ /* 0x000fe60000000800 */
[C---:B------:R-:W-:Y:S01]  /*24a80*/  HMMA.16816.F32 R24, R32.reuse, R46, R24 ;  /* 0x0000002e2018723c */ /* 0x040fe20000001818 */
[----:B------:R-:W3:Y:S06]  /*24a90*/  LDSM.16.MT88.4 R44, [R226+0x10000] ;  /* 0x01000000e22c783b */ /* 0x000eec0000004200 */
[----:B------:R-:W-:Y:S01]  /*24aa0*/  MUFU.EX2 R108, R108 ;  /* 0x0000006c006c7308 */ /* 0x000fe20000000800 */
[C---:B------:R-:W-:Y:S04]  /*24ab0*/  HMMA.16816.F32 R28, R32.reuse, R48, R28 ;  /* 0x00000030201c723c */ /* 0x040fe8000000181c */
[--C-:B-1----:R-:W-:Y:S02]  /*24ac0*/  FFMA.FTZ R111, R113, c[0x0][0x23c], -R172.reuse ;  /* 0x00008f00716f7a23 */ /* 0x102fe400000108ac */
[--C-:B------:R-:W-:Y:S02]  /*24ad0*/  FFMA.FTZ R113, R115, c[0x0][0x23c], -R165.reuse ;  /* 0x00008f0073717a23 */ /* 0x100fe400000108a5 */
[----:B------:R-:W-:Y:S01]  /*24ae0*/  HMMA.16816.F32 R132, R32, R50, R132 ;  /* 0x000000322084723c */ /* 0x000fe20000001884 */
[----:B------:R-:W1:Y:S01]  /*24af0*/  LDSM.16.MT88.4 R48, [R225+0x10000] ;  /* 0x01000000e130783b */ /* 0x000e620000004200 */
[----:B------:R-:W3:Y:S02]  /*24b00*/  MUFU.EX2 R109, R109 ;  /* 0x0000006d006d7308 */ /* 0x000ee40000000800 */
[----:B------:R-:W-:Y:S02]  /*24b10*/  FFMA.FTZ R115, R117, c[0x0][0x23c], -R172 ;  /* 0x00008f0075737a23 */ /* 0x000fe400000108ac */
[----:B------:R-:W-:Y:S01]  /*24b20*/  FFMA.FTZ R117, R123, c[0x0][0x23c], -R165 ;  /* 0x00008f007b757a23 */ /* 0x000fe200000108a5 */
[----:B------:R-:W-:Y:S01]  /*24b30*/  F2FP.PACK_AB R32, R100, R99 ;  /* 0x000000636420723e */ /* 0x000fe200000000ff */
[----:B------:R-:W-:Y:S01]  /*24b40*/  FADD.FTZ R99, R99, R95 ;  /* 0x0000005f63637221 */ /* 0x000fe20000010000 */
[----:B------:R-:W-:Y:S03]  /*24b50*/  F2FP.PACK_AB R33, R102, R101 ;  /* 0x000000656621723e */ /* 0x000fe600000000ff */
[----:B------:R-:W-:Y:S01]  /*24b60*/  F2FP.PACK_AB R34, R103, R104 ;  /* 0x000000686722723e */ /* 0x000fe200000000ff */
[----:B------:R-:W-:Y:S01]  /*24b70*/  MUFU.EX2 R110, R110 ;  /* 0x0000006e006e7308 */ /* 0x000fe20000000800 */
[----:B----4-:R-:W-:Y:S01]  /*24b80*/  F2FP.PACK_AB R35, R106, R105 ;  /* 0x000000696a23723e */ /* 0x010fe200000000ff */
[----:B------:R-:W-:Y:S02]  /*24b90*/  FADD.FTZ R99, R100, R99 ;  /* 0x0000006364637221 */ /* 0x000fe40000010000 */
[----:B------:R-:W-:Y:S02]  /*24ba0*/  FADD.FTZ R102, R102, R98 ;  /* 0x0000006266667221 */ /* 0x000fe40000010000 */
[----:B------:R-:W-:Y:S02]  /*24bb0*/  FADD.FTZ R104, R104, R99 ;  /* 0x0000006368687221 */ /* 0x000fe40000010000 */
[C---:B--2---:R-:W-:Y:S02]  /*24bc0*/  HMMA.16816.F32 R4, R32.reuse, R36, R4 ;  /* 0x000000242004723c */ /* 0x044fe40000001804 */
[----:B------:R-:W2:Y:S01]  /*24bd0*/  MUFU.EX2 R111, R111 ;  /* 0x0000006f006f7308 */ /* 0x000ea20000000800 */
[----:B------:R-:W-:Y:S02]  /*24be0*/  FADD.FTZ R102, R105, R102 ;  /* 0x0000006669667221 */ /* 0x000fe40000010000 */
[----:B------:R-:W-:Y:S02]  /*24bf0*/  FADD.FTZ R104, R103, R104 ;  /* 0x0000006867687221 */ /* 0x000fe40000010000 */
[----:B------:R-:W-:Y:S01]  /*24c00*/  FADD.FTZ R106, R106, R102 ;  /* 0x000000666a6a7221 */ /* 0x000fe20000010000 */
[C---:B------:R-:W-:Y:S01]  /*24c10*/  HMMA.16816.F32 R8, R32.reuse, R38, R8 ;  /* 0x000000262008723c */ /* 0x040fe20000001808 */
[----:B------:R-:W4:Y:S03]  /*24c20*/  LDSM.16.MT88.4 R36, [R228+0x10800] ;  /* 0x01080000e424783b */ /* 0x000f260000004200 */
[----:B------:R-:W-:Y:S01]  /*24c30*/  MUFU.EX2 R112, R112 ;  /* 0x0000007000707308 */ /* 0x000fe20000000800 */
[----:B---3--:R-:W-:Y:S03]  /*24c40*/  FADD.FTZ R106, R109, R106 ;  /* 0x0000006a6d6a7221 */ /* 0x008fe60000010000 */
[C---:B-----5:R-:W-:Y:S06]  /*24c50*/  HMMA.16816.F32 R12, R32.reuse, R40, R12 ;  /* 0x00000028200c723c */ /* 0x060fec000000180c */
[----:B------:R-:W3:Y:S02]  /*24c60*/  MUFU.EX2 R113, R113 ;  /* 0x0000007100717308 */ /* 0x000ee40000000800 */
[C---:B------:R-:W-:Y:S01]  /*24c70*/  HMMA.16816.F32 R16, R32.reuse, R42, R16 ;  /* 0x0000002a2010723c */ /* 0x040fe20000001810 */
[----:B------:R-:W5:Y:S07]  /*24c80*/  LDSM.16.MT88.4 R40, [R227+0x10800] ;  /* 0x01080000e328783b */ /* 0x000f6e0000004200 */
[C---:B------:R-:W-:Y:S01]  /*24c90*/  HMMA.16816.F32 R20, R32.reuse, R44, R20 ;  /* 0x0000002c2014723c */ /* 0x040fe20000001814 */
[----:B------:R-:W-:Y:S07]  /*24ca0*/  MUFU.EX2 R114, R114 ;  /* 0x0000007200727308 */ /* 0x000fee0000000800 */
[C---:B------:R-:W-:Y:S01]  /*24cb0*/  HMMA.16816.F32 R24, R32.reuse, R46, R24 ;  /* 0x0000002e2018723c */ /* 0x040fe20000001818 */
[----:B------:R-:W5:Y:S02]  /*24cc0*/  LDSM.16.MT88.4 R44, [R226+0x10800] ;  /* 0x01080000e22c783b */ /* 0x000f640000004200 */
[----:B------:R-:W-:Y:S05]  /*24cd0*/  MUFU.EX2 R115, R115 ;  /* 0x0000007300737308 */ /* 0x000fea0000000800 */
[C---:B-1----:R-:W-:Y:S05]  /*24ce0*/  HMMA.16816.F32 R28, R32.reuse, R48, R28 ;  /* 0x00000030201c723c */ /* 0x042fea000000181c */
[----:B------:R-:W1:Y:S02]  /*24cf0*/  MUFU.EX2 R48, R118 ;  /* 0x0000007600307308 */ /* 0x000e640000000800 */
[----:B------:R-:W-:Y:S01]  /*24d00*/  FFMA.FTZ R49, R119, c[0x0][0x23c], -R165 ;  /* 0x00008f0077317a23 */ /* 0x000fe200000108a5 */
[----:B------:R-:W-:Y:S07]  /*24d10*/  HMMA.16816.F32 R132, R32, R50, R132 ;  /* 0x000000322084723c */ /* 0x000fee0000001884 */
[----:B------:R-:W-:Y:S01]  /*24d20*/  F2FP.PACK_AB R32, R108, R107 ;  /* 0x0000006b6c20723e */ /* 0x000fe200000000ff */
[----:B------:R-:W1:Y:S01]  /*24d30*/  MUFU.EX2 R49, R49 ;  /* 0x0000003100317308 */ /* 0x000e620000000800 */
[----:B------:R-:W-:Y:S03]  /*24d40*/  F2FP.PACK_AB R33, R3, R109 ;  /* 0x0000006d0321723e */ /* 0x000fe600000000ff */
[----:B--2---:R-:W-:Y:S01]  /*24d50*/  F2FP.PACK_AB R34, R111, R110 ;  /* 0x0000006e6f22723e */ /* 0x004fe200000000ff */
[--C-:B------:R-:W-:Y:S01]  /*24d60*/  FFMA.FTZ R50, R120, c[0x0][0x23c], -R172.reuse ;  /* 0x00008f0078327a23 */ /* 0x100fe200000108ac */
[----:B---3--:R-:W-:Y:S01]  /*24d70*/  F2FP.PACK_AB R35, R113, R112 ;  /* 0x000000707123723e */ /* 0x008fe200000000ff */
[--C-:B------:R-:W-:Y:S02]  /*24d80*/  FFMA.FTZ R51, R121, c[0x0][0x23c], -R172.reuse ;  /* 0x00008f0079337a23 */ /* 0x100fe400000108ac */
[----:B------:R-:W-:Y:S01]  /*24d90*/  FFMA.FTZ R172, R129, c[0x0][0x23c], -R172 ;  /* 0x00008f0081ac7a23 */ /* 0x000fe200000108ac */
[----:B------:R-:W-:Y:S01]  /*24da0*/  MUFU.EX2 R116, R116 ;  /* 0x0000007400747308 */ /* 0x000fe20000000800 */
[----:B------:R-:W-:Y:S02]  /*24db0*/  FADD.FTZ R107, R107, R104 ;  /* 0x000000686b6b7221 */ /* 0x000fe40000010000 */
[C---:B----4-:R-:W-:Y:S03]  /*24dc0*/  HMMA.16816.F32 R4, R32.reuse, R36, R4 ;  /* 0x000000242004723c */ /* 0x050fe60000001804 */
[----:B------:R-:W-:Y:S02]  /*24dd0*/  FADD.FTZ R107, R108, R107 ;  /* 0x0000006b6c6b7221 */ /* 0x000fe40000010000 */
[----:B------:R-:W-:Y:S02]  /*24de0*/  FADD.FTZ R3, R3, R106 ;  /* 0x0000006a03037221 */ /* 0x000fe40000010000 */
[----:B------:R-:W-:Y:S01]  /*24df0*/  MUFU.EX2 R50, R50 ;  /* 0x0000003200327308 */ /* 0x000fe20000000800 */
[C---:B------:R-:W-:Y:S01]  /*24e00*/  HMMA.16816.F32 R8, R32.reuse, R38, R8 ;  /* 0x000000262008723c */ /* 0x040fe20000001808 */
[----:B------:R-:W2:Y:S03]  /*24e10*/  LDSM.16.MT88.4 R36, [R225+0x10800] ;  /* 0x01080000e124783b */ /* 0x000ea60000004200 */
[----:B------:R-:W-:Y:S02]  /*24e20*/  FADD.FTZ R110, R110, R107 ;  /* 0x0000006b6e6e7221 */ /* 0x000fe40000010000 */
[----:B------:R-:W-:Y:S02]  /*24e30*/  FADD.FTZ R3, R112, R3 ;  /* 0x0000000370037221 */ /* 0x000fe40000010000 */
[C---:B-----5:R-:W-:Y:S01]  /*24e40*/  HMMA.16816.F32 R12, R32.reuse, R40, R12 ;  /* 0x00000028200c723c */ /* 0x060fe2000000180c */
[----:B------:R-:W3:Y:S03]  /*24e50*/  MUFU.EX2 R51, R51 ;  /* 0x0000003300337308 */ /* 0x000ee60000000800 */
[----:B------:R-:W-:Y:S02]  /*24e60*/  FADD.FTZ R110, R111, R110 ;  /* 0x0000006e6f6e7221 */ /* 0x000fe40000010000 */
[----:B------:R-:W-:Y:S01]  /*24e70*/  FADD.FTZ R113, R113, R3 ;  /* 0x0000000371717221 */ /* 0x000fe20000010000 */
[----:B------:R-:W-:Y:S01]  /*24e80*/  IADD3 R3, R245, -0x1, RZ ;  /* 0xfffffffff5037810 */ /* 0x000fe20007ffe0ff */
[C---:B------:R-:W-:Y:S01]  /*24e90*/  HMMA.16816.F32 R16, R32.reuse, R42, R16 ;  /* 0x0000002a2010723c */ /* 0x040fe20000001810 */
[----:B------:R-:W4:Y:S02]  /*24ea0*/  LDSM.16.MT88.4 R40, [R228+0x11000] ;  /* 0x01100000e428783b */ /* 0x000f240000004200 */
[----:B------:R-:W5:Y:S01]  /*24eb0*/  MUFU.EX2 R117, R117 ;  /* 0x0000007500757308 */ /* 0x000f620000000800 */
[----:B-1----:R-:W-:Y:S01]  /*24ec0*/  FADD.FTZ R113, R48, R113 ;  /* 0x0000007130717221 */ /* 0x002fe20000010000 */
[----:B------:R-:W-:Y:S02]  /*24ed0*/  MOV R245, R3 ;  /* 0x0000000300f57202 */ /* 0x000fe40000000f00 */
[----:B------:R-:W-:Y:S01]  /*24ee0*/  MOV R3, R0 ;  /* 0x0000000000037202 */ /* 0x000fe20000000f00 */
[C---:B------:R-:W-:Y:S05]  /*24ef0*/  HMMA.16816.F32 R20, R32.reuse, R44, R20 ;  /* 0x0000002c2014723c */ /* 0x040fea0000001814 */
[----:B------:R-:W-:Y:S03]  /*24f00*/  MUFU.EX2 R52, R124 ;  /* 0x0000007c00347308 */ /* 0x000fe60000000800 */
[C---:B------:R-:W-:Y:S01]  /*24f10*/  HMMA.16816.F32 R24, R32.reuse, R46, R24 ;  /* 0x0000002e2018723c */ /* 0x040fe20000001818 */
[----:B------:R-:W1:Y:S06]  /*24f20*/  LDSM.16.MT88.4 R44, [R227+0x11000] ;  /* 0x01100000e32c783b */ /* 0x000e6c0000004200 */
[----:B------:R-:W-:Y:S01]  /*24f30*/  MUFU.EX2 R53, R53 ;  /* 0x0000003500357308 */ /* 0x000fe20000000800 */
[C---:B--2---:R-:W-:Y:S08]  /*24f40*/  HMMA.16816.F32 R28, R32.reuse, R36, R28 ;  /* 0x00000024201c723c */ /* 0x044ff0000000181c */
[----:B------:R-:W-:Y:S01]  /*24f50*/  HMMA.16816.F32 R132, R32, R38, R132 ;  /* 0x000000262084723c */ /* 0x000fe20000001884 */
[----:B------:R-:W2:Y:S01]  /*24f60*/  LDSM.16.MT88.4 R36, [R226+0x11000] ;  /* 0x01100000e224783b */ /* 0x000ea20000004200 */
[----:B------:R-:W1:Y:S05]  /*24f70*/  MUFU.EX2 R54, R54 ;  /* 0x0000003600367308 */ /* 0x000e6a0000000800 */
[----:B------:R-:W-:Y:S01]  /*24f80*/  F2FP.PACK_AB R32, R115, R114 ;  /* 0x000000727320723e */ /* 0x000fe200000000ff */
[----:B------:R-:W-:Y:S01]  /*24f90*/  FADD.FTZ R114, R114, R110 ;  /* 0x0000006e72727221 */ /* 0x000fe20000010000 */
[----:B------:R-:W-:Y:S03]  /*24fa0*/  F2FP.PACK_AB R33, R49, R48 ;  /* 0x000000303121723e */ /* 0x000fe600000000ff */
[----:B---3--:R-:W-:Y:S01]  /*24fb0*/  F2FP.PACK_AB R34, R51, R50 ;  /* 0x000000323322723e */ /* 0x008fe200000000ff */
[----:B------:R-:W3:Y:S01]  /*24fc0*/  MUFU.EX2 R55, R55 ;  /* 0x0000003700377308 */ /* 0x000ee20000000800 */
[----:B-----5:R-:W-:Y:S01]  /*24fd0*/  F2FP.PACK_AB R35, R117, R116 ;  /* 0x000000747523723e */ /* 0x020fe200000000ff */
[----:B------:R-:W-:Y:S02]  /*24fe0*/  FADD.FTZ R114, R115, R114 ;  /* 0x0000007273727221 */ /* 0x000fe40000010000 */
[----:B------:R-:W-:Y:S02]  /*24ff0*/  FADD.FTZ R49, R49, R113 ;  /* 0x0000007131317221 */ /* 0x000fe40000010000 */
[----:B------:R-:W-:Y:S02]  /*25000*/  FADD.FTZ R50, R50, R114 ;  /* 0x0000007232327221 */ /* 0x000fe40000010000 */
[C---:B----4-:R-:W-:Y:S02]  /*25010*/  HMMA.16816.F32 R4, R32.reuse, R40, R4 ;  /* 0x000000282004723c */ /* 0x050fe40000001804 */
[----:B------:R-:W-:Y:S01]  /*25020*/  MUFU.EX2 R56, R56 ;  /* 0x0000003800387308 */ /* 0x000fe20000000800 */
[----:B------:R-:W-:Y:S02]  /*25030*/  FADD.FTZ R49, R116, R49 ;  /* 0x0000003174317221 */ /* 0x000fe40000010000 */
[----:B------:R-:W-:Y:S02]  /*25040*/  FADD.FTZ R50, R51, R50 ;  /* 0x0000003233327221 */ /* 0x000fe40000010000 */
[----:B------:R-:W-:Y:S01]  /*25050*/  FADD.FTZ R117, R117, R49 ;  /* 0x0000003175757221 */ /* 0x000fe20000010000 */
[C---:B------:R-:W-:Y:S01]  /*25060*/  HMMA.16816.F32 R8, R32.reuse, R42, R8 ;  /* 0x0000002a2008723c */ /* 0x040fe20000001808 */
[----:B------:R-:W4:Y:S03]  /*25070*/  LDSM.16.MT88.4 R40, [R225+0x11000] ;  /* 0x01100000e128783b */ /* 0x000f260000004200 */
[----:B------:R-:W-:Y:S01]  /*25080*/  MUFU.EX2 R172, R172 ;  /* 0x000000ac00ac7308 */ /* 0x000fe20000000800 */
[----:B-1----:R-:W-:Y:S03]  /*25090*/  FADD.FTZ R117, R54, R117 ;  /* 0x0000007536757221 */ /* 0x002fe60000010000 */
[C---:B------:R-:W-:Y:S04]  /*250a0*/  HMMA.16816.F32 R12, R32.reuse, R44, R12 ;  /* 0x0000002c200c723c */ /* 0x040fe8000000180c */
[----:B---3--:R-:W-:Y:S03]  /*250b0*/  FADD.FTZ R117, R55, R117 ;  /* 0x0000007537757221 */ /* 0x008fe60000010000 */
[--C-:B------:R-:W-:Y:S01]  /*250c0*/  FFMA.FTZ R44, R130, c[0x0][0x23c], -R165.reuse ;  /* 0x00008f00822c7a23 */ /* 0x100fe200000108a5 */
[C---:B------:R-:W-:Y:S04]  /*250d0*/  HMMA.16816.F32 R16, R32.reuse, R46, R16 ;  /* 0x0000002e2010723c */ /* 0x040fe80000001810 */
[----:B------:R-:W-:Y:S01]  /*250e0*/  FFMA.FTZ R165, R131, c[0x0][0x23c], -R165 ;  /* 0x00008f0083a57a23 */ /* 0x000fe200000108a5 */
[----:B------:R-:W1:Y:S03]  /*250f0*/  MUFU.EX2 R44, R44 ;  /* 0x0000002c002c7308 */ /* 0x000e660000000800 */
[C---:B--2---:R-:W-:Y:S07]  /*25100*/  HMMA.16816.F32 R20, R32.reuse, R36, R20 ;  /* 0x000000242014723c */ /* 0x044fee0000001814 */
[----:B------:R-:W2:Y:S01]  /*25110*/  MUFU.EX2 R165, R165 ;  /* 0x000000a500a57308 */ /* 0x000ea20000000800 */
[C---:B------:R-:W-:Y:S08]  /*25120*/  HMMA.16816.F32 R24, R32.reuse, R38, R24 ;  /* 0x000000262018723c */ /* 0x040ff00000001818 */
[C---:B----4-:R-:W-:Y:S04]  /*25130*/  HMMA.16816.F32 R28, R32.reuse, R40, R28 ;  /* 0x00000028201c723c */ /* 0x050fe8000000181c */
[----:B-1----:R-:W-:Y:S04]  /*25140*/  FADD.FTZ R117, R44, R117 ;  /* 0x000000752c757221 */ /* 0x002fe80000010000 */
[----:B------:R-:W-:Y:S04]  /*25150*/  HMMA.16816.F32 R132, R32, R42, R132 ;  /* 0x0000002a2084723c */ /* 0x000fe80000001884 */
[----:B--2---:R-:W-:Y:S03]  /*25160*/  FADD.FTZ R248, R165, R117 ;  /* 0x00000075a5f87221 */ /* 0x004fe60000010000 */
[----:B------:R-:W-:Y:S01]  /*25170*/  F2FP.PACK_AB R32, R53, R52 ;  /* 0x000000343520723e */ /* 0x000fe200000000ff */
[----:B------:R-:W-:Y:S01]  /*25180*/  FADD.FTZ R52, R52, R50 ;  /* 0x0000003234347221 */ /* 0x000fe20000010000 */
[----:B------:R-:W-:Y:S03]  /*25190*/  F2FP.PACK_AB R33, R55, R54 ;  /* 0x000000363721723e */ /* 0x000fe600000000ff */
[----:B------:R-:W-:Y:S01]  /*251a0*/  F2FP.PACK_AB R34, R172, R56 ;  /* 0x00000038ac22723e */ /* 0x000fe200000000ff */
[----:B------:R-:W-:Y:S01]  /*251b0*/  FADD.FTZ R52, R53, R52 ;  /* 0x0000003435347221 */ /* 0x000fe20000010000 */
[----:B------:R-:W-:Y:S03]  /*251c0*/  F2FP.PACK_AB R35, R165, R44 ;  /* 0x0000002ca523723e */ /* 0x000fe600000000ff */
[----:B------:R-:W-:Y:S04]  /*251d0*/  FADD.FTZ R52, R56, R52 ;  /* 0x0000003438347221 */ /* 0x000fe80000010000 */
[C---:B------:R-:W-:Y:S01]  /*251e0*/  HMMA.16816.F32 R160, R32.reuse, R156, R4 ;  /* 0x0000009c20a0723c */ /* 0x040fe20000001804 */
[----:B------:R-:W1:Y:S02]  /*251f0*/  LDSM.16.MT88.4 R4, [R225+0x11800] ;  /* 0x01180000e104783b */ /* 0x000e640000004200 */
[----:B------:R-:W-:Y:S05]  /*25200*/  FADD.FTZ R249, R172, R52 ;  /* 0x00000034acf97221 */ /* 0x000fea0000010000 */
[C---:B------:R-:W-:Y:S08]  /*25210*/  HMMA.16816.F32 R156, R32.reuse, R158, R8 ;  /* 0x0000009e209c723c */ /* 0x040ff00000001808 */
[C---:B------:R-:W-:Y:S08]  /*25220*/  HMMA.16816.F32 R152, R32.reuse, R148, R12 ;  /* 0x000000942098723c */ /* 0x040ff0000000180c */
[C---:B------:R-:W-:Y:S08]  /*25230*/  HMMA.16816.F32 R148, R32.reuse, R150, R16 ;  /* 0x000000962094723c */ /* 0x040ff00000001810 */
[C---:B------:R-:W-:Y:S08]  /*25240*/  HMMA.16816.F32 R144, R32.reuse, R140, R20 ;  /* 0x0000008c2090723c */ /* 0x040ff00000001814 */
[C---:B------:R-:W-:Y:S08]  /*25250*/  HMMA.16816.F32 R140, R32.reuse, R142, R24 ;  /* 0x0000008e208c723c */ /* 0x040ff00000001818 */
[C---:B-1----:R-:W-:Y:S08]  /*25260*/  HMMA.16816.F32 R136, R32.reuse, R4, R28 ;  /* 0x000000042088723c */ /* 0x042ff0000000181c */
[----:B------:R-:W-:Y:S01]  /*25270*/  HMMA.16816.F32 R132, R32, R6, R132 ;  /* 0x000000062084723c */ /* 0x000fe20000001884 */
[----:B------:R-:W-:-:S07]  /*25280*/  @P0 BRA `(.L_x_2686) ;  /* 0xffffafc000000947 */ /* 0x000fce000383ffff */
.L_x_2682:
        /* <DEDUP_REMOVED lines=122> */
[----:B------:R-:W1:Y:S01]  /*25a30*/  S2R R2, SR_CTAID.Y ;  /* 0x0000000000027919 */ /* 0x000e620000002600 */
[----:B------:R-:W-:-:S03]  /*25a40*/  ISETP.NE.AND P0, PT, R235, -0x1, PT ;  /* 0xffffffffeb00780c */ /* 0x000fc60003f05270 */
[----:B--2---:R-:W2:Y:S01]  /*25a50*/  S2R R7, SR_CTAID.Z ;  /* 0x0000000000077919 */ /* 0x004ea20000002700 */
[----:B-1----:R-:W-:-:S05]  /*25a60*/  IMAD R8, R2, c[0x0][0x214], RZ ;  /* 0x0000850002087a24 */ /* 0x002fca00078e02ff */
[----:B------:R-:W-:-:S05]  /*25a70*/  SEL R8, R8, R235, !P0 ;  /* 0x000000eb08087207 */ /* 0x000fca0004000000 */
[----:B--2---:R-:W-:Y:S01]  /*25a80*/  IMAD R8, R7, c[0x0][0x234], R8 ;  /* 0x00008d0007087a24 */ /* 0x004fe200078e0208 */
[----:B------:R-:W-:Y:S05]  /*25a90*/  BRA `(.L_x_2688) ;  /* 0x0000004000007947 */ /* 0x000fea0003800000 */
.L_x_2687:
[----:B--2---:R-:W1:Y:S04]  /*25aa0*/  S2R R7, SR_CTAID.Z ;  /* 0x0000000000077919 */ /* 0x004e680000002700 */
[----:B------:R-:W1:Y:S02]  /*25ab0*/  S2R R2, SR_CTAID.Y ;  /* 0x0000000000027919 */ /* 0x000e640000002600 */
[----:B-1----:R-:W-:-:S04]  /*25ac0*/  IMAD R8, R2, c[0x0][0x1c0], R7 ;  /* 0x0000700002087a24 */ /* 0x002fc800078e0207 */
[----:B------:R-:W-:Y:S02]  /*25ad0*/  IMAD R8, R8, c[0x0][0x214], RZ ;  /* 0x0000850008087a24 */ /* 0x000fe400078e02ff */
.L_x_2688:
[----:B------:R-:W-:Y:S01]  /*25ae0*/  BAR.SYNC.DEFER_BLOCKING 0x0 ;  /* 0x0000000000007b1d */ /* 0x000fe20000010000 */
[----:B------:R-:W-:Y:S01]  /*25af0*/  LOP3.LUT R12, R11, 0xffffffe0, RZ, 0xc0, !PT ;  /* 0xffffffe00b0c7812 */ /* 0x000fe200078ec0ff */
[C---:B------:R-:W-:Y:S01]  /*25b00*/  IMAD.WIDE.U32 R28, R235.reuse, c[0x0][0x1e8], RZ ;  /* 0x00007a00eb1c7a25 */ /* 0x040fe200078e00ff */
[----:B------:R-:W-:Y:S02]  /*25b10*/  SHF.R.S32.HI R14, RZ, 0x1f, R13 ;  /* 0x0000001fff0e7819 */ /* 0x000fe4000001140d */
[C---:B------:R-:W-:Y:S01]  /*25b20*/  ISETP.NE.AND P0, PT, R235.reuse, -0x1, PT ;  /* 0xffffffffeb00780c */ /* 0x040fe20003f05270 */
[----:B------:R-:W1:Y:S01]  /*25b30*/  S2R R0, SR_TID.X ;  /* 0x0000000000007919 */ /* 0x000e620000002100 */
[----:B------:R-:W-:Y:S01]  /*25b40*/  LEA.HI R14, R14, R13, RZ, 0x2 ;  /* 0x0000000d0e0e7211 */ /* 0x000fe200078f10ff */
[----:B------:R-:W-:Y:S01]  /*25b50*/  IMAD.WIDE.U32 R30, R2, c[0x0][0x1e0], RZ ;  /* 0x00007800021e7a25 */ /* 0x000fe200078e00ff */
[----:B------:R-:W-:Y:S01]  /*25b60*/  ULDC.64 UR4, c[0x0][0x118] ;  /* 0x0000460000047ab9 */ /* 0x000fe20000000a00 */
[----:B------:R-:W-:Y:S01]  /*25b70*/  BSSY B0, `(.L_x_2689) ;  /* 0x0000025000007945 */ /* 0x000fe20003800000 */
[----:B------:R-:W-:Y:S01]  /*25b80*/  LOP3.LUT R14, R14, 0xffffffc, RZ, 0xc0, !PT ;  /* 0x0ffffffc0e0e7812 */ /* 0x000fe200078ec0ff */
[----:B------:R-:W-:-:S04]  /*25b90*/  IMAD R235, R235, c[0x0][0x1ec], R29 ;  /* 0x00007b00ebeb7a24 */ /* 0x000fc800078e021d */
[----:B------:R-:W-:Y:S01]  /*25ba0*/  IMAD.IADD R14, R13, 0x1, -R14 ;  /* 0x000000010d0e7824 */ /* 0x000fe200078e0a0e */
[----:B------:R2:W3:Y:S04]  /*25bb0*/  LDS.128 R24, [R244] ;  /* 0x00000000f4187984 */ /* 0x0004e80000000c00 */
[----:B------:R2:W4:Y:S01]  /*25bc0*/  LDS.128 R20, [R244+0x800] ;  /* 0x00080000f4147984 */ /* 0x0005220000000c00 */
[----:B-1----:R-:W-:-:S03]  /*25bd0*/  SHF.R.S32.HI R9, RZ, 0x1f, R0 ;  /* 0x0000001fff097819 */ /* 0x002fc60000011400 */
[----:B------:R2:W1:Y:S01]  /*25be0*/  LDS.128 R16, [R244+0x1000] ;  /* 0x00100000f4107984 */ /* 0x0004620000000c00 */
[----:B------:R-:W-:-:S03]  /*25bf0*/  LEA.HI R10, R9, R0, RZ, 0x5 ;  /* 0x00000000090a7211 */ /* 0x000fc600078f28ff */
[----:B------:R-:W1:Y:S01]  /*25c00*/  LDS.128 R244, [R244+0x1800] ;  /* 0x00180000f4f47984 */ /* 0x000e620000000c00 */
[----:B------:R-:W-:Y:S01]  /*25c10*/  LOP3.LUT R11, R10, 0xffffffe0, RZ, 0xc0, !PT ;  /* 0xffffffe00a0b7812 */ /* 0x000fe200078ec0ff */
[----:B------:R-:W-:Y:S01]  /*25c20*/  IMAD.IADD R10, R4, 0x1, -R12 ;  /* 0x00000001040a7824 */ /* 0x000fe200078e0a0c */
[----:B------:R-:W-:-:S03]  /*25c30*/  SHF.R.S32.HI R12, RZ, 0x1f, R2 ;  /* 0x0000001fff0c7819 */ /* 0x000fc60000011402 */
[----:B------:R-:W-:Y:S01]  /*25c40*/  IMAD.IADD R11, R0, 0x1, -R11 ;  /* 0x00000001000b7824 */ /* 0x000fe200078e0a0b */
[----:B------:R-:W-:Y:S01]  /*25c50*/  LOP3.LUT P1, RZ, R10, 0x3, RZ, 0xc0, !PT ;  /* 0x000000030aff7812 */ /* 0x000fe2000782c0ff */
[----:B------:R-:W-:-:S03]  /*25c60*/  IMAD R12, R12, c[0x0][0x1e0], RZ ;  /* 0x000078000c0c7a24 */ /* 0x000fc600078e02ff */
[----:B------:R-:W-:Y:S01]  /*25c70*/  SHF.R.S32.HI R10, RZ, 0x1f, R11 ;  /* 0x0000001fff0a7819 */ /* 0x000fe2000001140b */
[----:B------:R-:W-:Y:S01]  /*25c80*/  IMAD R12, R2, c[0x0][0x1e4], R12 ;  /* 0x00007900020c7a24 */ /* 0x000fe200078e020c */
[----:B------:R-:W-:Y:S02]  /*25c90*/  SEL R2, R30, R28, !P0 ;  /* 0x0000001c1e027207 */ /* 0x000fe40004000000 */
[----:B------:R-:W-:Y:S01]  /*25ca0*/  LEA.HI R10, R10, R11, RZ, 0x2 ;  /* 0x0000000b0a0a7211 */ /* 0x000fe200078f10ff */
[----:B------:R-:W-:-:S03]  /*25cb0*/  @!P0 IMAD.IADD R235, R31, 0x1, R12 ;  /* 0x000000011feb8824 */ /* 0x000fc600078e020c */
[----:B------:R-:W-:-:S05]  /*25cc0*/  SHF.R.S32.HI R10, RZ, 0x2, R10 ;  /* 0x00000002ff0a7819 */ /* 0x000fca000001140a */
[----:B------:R-:W-:Y:S01]  /*25cd0*/  IMAD R10, R14, 0x10, R10 ;  /* 0x000000100e0a7824 */ /* 0x000fe200078e020a */
[----:B------:R-:W-:Y:S05]  /*25ce0*/  @P1 BRA `(.L_x_2690) ;  /* 0x000000d000001947 */ /* 0x000fea0003800000 */
[----:B--2---:R-:W2:Y:S01]  /*25cf0*/  S2R R12, SR_CTAID.X ;  /* 0x00000000000c7919 */ /* 0x004ea20000002500 */
[----:B------:R-:W-:Y:S01]  /*25d00*/  IADD3 R13, R10, 0x8, RZ ;  /* 0x000000080a0d7810 */ /* 0x000fe20007ffe0ff */
[C---:B--2---:R-:W-:Y:S02]  /*25d10*/  IMAD R11, R12.reuse, 0x40, R8 ;  /* 0x000000400c0b7824 */ /* 0x044fe400078e0208 */
[----:B------:R-:W-:-:S03]  /*25d20*/  IMAD R8, R12, -0x40, R234 ;  /* 0xffffffc00c087824 */ /* 0x000fc600078e02ea */
[----:B------:R-:W-:Y:S02]  /*25d30*/  SHF.R.S32.HI R12, RZ, 0x1f, R11 ;  /* 0x0000001fff0c7819 */ /* 0x000fe4000001140b */
[C---:B------:R-:W-:Y:S02]  /*25d40*/  IADD3 R11, P0, R10.reuse, R11, RZ ;  /* 0x0000000b0a0b7210 */ /* 0x040fe40007f1e0ff */
[CC--:B------:R-:W-:Y:S02]  /*25d50*/  ISETP.GE.AND P2, PT, R10.reuse, R8.reuse, PT ;  /* 0x000000080a00720c */ /* 0x0c0fe40003f46270 */
[----:B------:R-:W-:Y:S02]  /*25d60*/  ISETP.GE.AND P1, PT, R13, R8, PT ;  /* 0x000000080d00720c */ /* 0x000fe40003f26270 */
[----:B------:R-:W-:Y:S02]  /*25d70*/  LEA.HI.X.SX32 R12, R10, R12, 0x1, P0 ;  /* 0x0000000c0a0c7211 */ /* 0x000fe400000f0eff */
[----:B------:R-:W-:-:S04]  /*25d80*/  LEA R10, P0, R11, c[0x0][0x200], 0x2 ;  /* 0x000080000b0a7a11 */ /* 0x000fc800078010ff */
[----:B------:R-:W-:-:S05]  /*25d90*/  LEA.HI.X R11, R11, c[0x0][0x204], R12, 0x2, P0 ;  /* 0x000081000b0b7a11 */ /* 0x000fca00000f140c */
[----:B------:R2:W-:Y:S04]  /*25da0*/  @!P2 STG.E [R10.64], R5 ;  /* 0x000000050a00a986 */ /* 0x0005e8000c101904 */
[----:B------:R2:W-:Y:S02]  /*25db0*/  @!P1 STG.E [R10.64+0x20], R6 ;  /* 0x000020060a009986 */ /* 0x0005e4000c101904 */
.L_x_2690:
[----:B--2---:R-:W-:Y:S05]  /*25dc0*/  BSYNC B0 ;  /* 0x0000000000007941 */ /* 0x004fea0003800000 */
.L_x_2689:
[----:B------:R-:W2:Y:S01]  /*25dd0*/  S2R R5, SR_CTAID.X ;  /* 0x0000000000057919 */ /* 0x000ea20000002500 */
[----:B------:R-:W-:Y:S01]  /*25de0*/  LEA.HI R3, R3, R4, RZ, 0x3 ;  /* 0x0000000403037211 */ /* 0x000fe200078f18ff */
[----:B------:R-:W-:Y:S01]  /*25df0*/  BSSY B0, `(.L_x_2691) ;  /* 0x000001f000007945 */ /* 0x000fe20003800000 */
[----:B------:R-:W-:Y:S02]  /*25e00*/  LEA.HI R0, R9, R0, RZ, 0x3 ;  /* 0x0000000009007211 */ /* 0x000fe400078f18ff */
[----:B------:R-:W-:Y:S02]  /*25e10*/  LOP3.LUT R3, R3, 0xfffffff8, RZ, 0xc0, !PT ;  /* 0xfffffff803037812 */ /* 0x000fe400078ec0ff */
[----:B------:R-:W-:-:S03]  /*25e20*/  SHF.R.S32.HI R0, RZ, 0x3, R0 ;  /* 0x00000003ff007819 */ /* 0x000fc60000011400 */
[----:B------:R-:W-:-:S04]  /*25e30*/  IMAD.IADD R3, R4, 0x1, -R3 ;  /* 0x0000000104037824 */ /* 0x000fc800078e0a03 */
[----:B------:R-:W-:-:S05]  /*25e40*/  IMAD.SHL.U32 R10, R3, 0x8, RZ ;  /* 0x00000008030a7824 */ /* 0x000fca00078e00ff */
[----:B------:R-:W-:Y:S01]  /*25e50*/  SHF.R.S32.HI R11, RZ, 0x1f, R10 ;  /* 0x0000001fff0b7819 */ /* 0x000fe2000001140a */
[----:B--2---:R-:W-:Y:S01]  /*25e60*/  IMAD.SHL.U32 R4, R5, 0x40, RZ ;  /* 0x0000004005047824 */ /* 0x004fe200078e00ff */
[----:B------:R-:W-:-:S03]  /*25e70*/  SHF.R.S32.HI R5, RZ, 0x1f, R7 ;  /* 0x0000001fff057819 */ /* 0x000fc60000011407 */
[----:B------:R-:W-:Y:S01]  /*25e80*/  IMAD.WIDE.U32 R10, R4, c[0x0][0x1e8], R10 ;  /* 0x00007a00040a7a25 */ /* 0x000fe200078e000a */
[----:B------:R-:W-:-:S03]  /*25e90*/  SHF.R.S32.HI R3, RZ, 0x1f, R4 ;  /* 0x0000001fff037819 */ /* 0x000fc60000011404 */
[----:B------:R-:W-:Y:S01]  /*25ea0*/  IMAD R5, R5, c[0x0][0x1f0], RZ ;  /* 0x00007c0005057a24 */ /* 0x000fe200078e02ff */
[----:B------:R-:W-:Y:S01]  /*25eb0*/  IADD3 R2, P0, R2, R10, RZ ;  /* 0x0000000a02027210 */ /* 0x000fe20007f1e0ff */
[----:B------:R-:W-:Y:S02]  /*25ec0*/  IMAD R3, R3, c[0x0][0x1e8], RZ ;  /* 0x00007a0003037a24 */ /* 0x000fe400078e02ff */
[----:B------:R-:W-:Y:S02]  /*25ed0*/  IMAD R5, R7, c[0x0][0x1f4], R5 ;  /* 0x00007d0007057a24 */ /* 0x000fe400078e0205 */
[----:B------:R-:W-:Y:S02]  /*25ee0*/  IMAD R3, R4, c[0x0][0x1ec], R3 ;  /* 0x00007b0004037a24 */ /* 0x000fe400078e0203 */
[----:B------:R-:W-:-:S03]  /*25ef0*/  IMAD.IADD R4, R234, 0x1, -R4 ;  /* 0x00000001ea047824 */ /* 0x000fc600078e0a04 */
[----:B------:R-:W-:Y:S02]  /*25f00*/  IADD3.X R3, R235, R3, R11, P0, !PT ;  /* 0x00000003eb037210 */ /* 0x000fe400007fe40b */
[----:B------:R-:W-:-:S03]  /*25f10*/  ISETP.GE.AND P0, PT, R0, R4, PT ;  /* 0x000000040000720c */ /* 0x000fc60003f06270 */
        /* <DEDUP_REMOVED lines=11> */
[----:B---3--:R2:W-:Y:S02]  /*25fd0*/  STG.E.128 [R12.64], R24 ;  /* 0x000000180c007986 */ /* 0x0085e4000c101d04 */
.L_x_2692:
[----:B------:R-:W-:Y:S05]  /*25fe0*/  BSYNC B0 ;  /* 0x0000000000007941 */ /* 0x000fea0003800000 */
.L_x_2691:
        /* <DEDUP_REMOVED lines=14> */
[----:B----4-:R2:W-:Y:S02]  /*260d0*/  STG.E.128 [R12.64], R20 ;  /* 0x000000140c007986 */ /* 0x0105e4000c101d04 */
.L_x_2694:
[----:B------:R-:W-:Y:S05]  /*260e0*/  BSYNC B0 ;  /* 0x0000000000007941 */ /* 0x000fea0003800000 */
.L_x_2693:
        /* <DEDUP_REMOVED lines=14> */
[----:B-1----:R1:W-:Y:S02]  /*261d0*/  STG.E.128 [R12.64], R16 ;  /* 0x000000100c007986 */ /* 0x0023e4000c101d04 */
.L_x_2696:
[----:B------:R-:W-:Y:S05]  /*261e0*/  BSYNC B0 ;  /* 0x0000000000007941 */ /* 0x000fea0003800000 */
.L_x_2695:
        /* <DEDUP_REMOVED lines=15> */
.L_x_2697:
        /* <DEDUP_REMOVED lines=10> */
.L_x_7770:


//--------------------- .text._ZN5flash24flash_fwd_splitkv_kernelI23Flash_fwd_kernel_traitsILi64ELi64ELi256ELi4ELb0ELb0EN7cutlass6half_tE19Flash_kernel_traitsILi64ELi64ELi256ELi4ES3_EELb1ELb0ELb0ELb0ELb1ELb1ELb0ELb1EEEvNS_16Flash_fwd_paramsE --------------------------
	.section	.text._ZN5flash24flash_fwd_splitkv_kernelI23Flash_fwd_kernel_traitsILi64ELi64ELi256ELi4ELb0ELb0EN7cutlass6half_tE19Flash_kernel_traitsILi64ELi64ELi256ELi4ES3_EELb1ELb0ELb0ELb0ELb1ELb1ELb0ELb1EEEvNS_16Flash_fwd_paramsE,"ax",@progbits
	.sectioninfo	@"SHI_REGISTERS=255"
	.align	128
        .global         _ZN5flash24flash_fwd_splitkv_kernelI23Flash_fwd_kernel_traitsILi64ELi64ELi256ELi4ELb0ELb0EN7cutlass6half_tE19Flash_kernel_traitsILi64ELi64ELi256ELi4ES3_EELb1ELb0ELb0ELb0ELb1ELb1ELb0ELb1EEEvNS_16Flash_fwd_paramsE
        .type           _ZN5flash24flash_fwd_splitkv_kernelI23Flash_fwd_kernel_traitsILi64ELi64ELi256ELi4ELb0ELb0EN7cutlass6half_tE19Flash_kernel_traitsILi64ELi64ELi256ELi4ES3_EELb1ELb0ELb0ELb0ELb1ELb1ELb0ELb1EEEvNS_16Flash_fwd_paramsE,@function
        .size           _ZN5flash24flash_fwd_splitkv_kernelI23Flash_fwd_kernel_traitsILi64ELi64ELi256ELi4ELb0ELb0EN7cutlass6half_tE19Flash_kernel_traitsILi64ELi64ELi256ELi4ES3_EELb1ELb0ELb0ELb0ELb1ELb1ELb0ELb1EEEvNS_16Flash_fwd_paramsE,(.L_x_7771 - _ZN5flash24flash_fwd_splitkv_kernelI23Flash_fwd_kernel_traitsILi64ELi64ELi256ELi4ELb0ELb0EN7cutlass6half_tE19Flash_kernel_traitsILi64ELi64ELi256ELi4ES3_EELb1ELb0ELb0ELb0ELb1ELb1ELb0ELb1EEEvNS_16Flash_fwd_paramsE)
        .other          _ZN5flash24flash_fwd_splitkv_kernelI23Flash_fwd_kernel_traitsILi64ELi64ELi256ELi4ELb0ELb0EN7cutlass6half_tE19Flash_kernel_traitsILi64ELi64ELi256ELi4ES3_EELb1ELb0ELb0ELb0ELb1ELb1ELb0ELb1EEEvNS_16Flash_fwd_paramsE,@"STO_CUDA_ENTRY STV_DEFAULT"
_ZN5flash24flash_fwd_splitkv_kernelI23Flash_fwd_kernel_traitsILi64ELi64ELi256ELi4ELb0ELb0EN7cutlass6half_tE19Flash_kernel_traitsILi64ELi64ELi256ELi4ES3_EELb1ELb0ELb0ELb0ELb1ELb1ELb0ELb1EEEvNS_16Flash_fwd_paramsE:
.text._ZN5flash24flash_fwd_splitkv_kernelI23Flash_fwd_kernel_traitsILi64ELi64ELi256ELi4ELb0ELb0EN7cutlass6half_tE19Flash_kernel_traitsILi64ELi64ELi256ELi4ES3_EELb1ELb0ELb0ELb0ELb1ELb1ELb0ELb1EEEvNS_16Flash_fwd_paramsE:
        /* <DEDUP_REMOVED lines=8> */
[----:B------:R-:W-:Y:S02]  /*0080*/  ISETP.NE.U32.AND P2, PT, RZ, c[0x0][0x250], PT ;  /* 0x00009400ff007a0c */ /* 0x000fe40003f45070 */
[----:B------:R-:W-:-:S02]  /*0090*/  ISETP.EQ.U32.AND P3, PT, RZ, c[0x0][0x248], PT ;  /* 0x00009200ff007a0c */ /* 0x000fc40003f62070 */
[----:B------:R-:W-:Y:S02]  /*00a0*/  ISETP.NE.AND.EX P4, PT, RZ, c[0x0][0x254], PT, P2 ;  /* 0x00009500ff007a0c */ /* 0x000fe40003f85320 */
[----:B------:R-:W-:Y:S01]  /*00b0*/  IADD3 R1, R1, -0x38, RZ ;  /* 0xffffffc801017810 */ /* 0x000fe20007ffe0ff */
[----:B-1----:R-:W-:Y:S01]  /*00c0*/  IMAD.WIDE R2, R5, R26, c[0x0][0x240] ;  /* 0x0000900005027625 */ /* 0x002fe200078e021a */
[----:B--2---:R-:W-:-:S04]  /*00d0*/  ISETP.NE.AND P1, PT, R0, RZ, PT ;  /* 0x000000ff0000720c */ /* 0x004fc80003f25270 */
[----:B------:R1:W2:Y:S01]  /*00e0*/  @P0 LDG.E R16, [R2.64] ;  /* 0x0000000602100981 */ /* 0x0002a2000c1e1900 */
[----:B------:R-:W-:Y:S01]  /*00f0*/  IMAD.MOV.U32 R8, RZ, RZ, RZ ;  /* 0x000000ffff087224 */ /* 0x000fe200078e00ff */
[----:B------:R-:W-:Y:S02]  /*0100*/  ISETP.EQ.OR.EX P2, PT, RZ, c[0x0][0x24c], !P1, P3 ;  /* 0x00009300ff007a0c */ /* 0x000fe40004f42730 */
[----:B------:R1:W2:Y:S01]  /*0110*/  @P0 LDG.E R0, [R2.64+0x4] ;  /* 0x0000040602000981 */ /* 0x0002a2000c1e1900 */
[----:B------:R-:W-:-:S05]  /*0120*/  IMAD.WIDE R218, R5, R26, c[0x0][0x250] ;  /* 0x0000940005da7625 */ /* 0x000fca00078e021a */
[----:B------:R3:W5:Y:S01]  /*0130*/  @P4 LDG.E R8, [R218.64] ;  /* 0x00000006da084981 */ /* 0x000762000c1e1900 */
[----:B------:R-:W-:-:S03]  /*0140*/  IMAD.MOV.U32 R7, RZ, RZ, -0x1 ;  /* 0xffffffffff077424 */ /* 0x000fc600078e00ff */
        /* <DEDUP_REMOVED lines=10> */
[----:B------:R-:W-:Y:S01]  /*01f0*/  @!P0 IMAD.MOV.U32 R12, RZ, RZ, c[0x0][0x214] ;  /* 0x00008500ff0c8624 */ /* 0x000fe200078e00ff */
[----:B------:R3:W-:Y:S04]  /*0200*/  STL [R1+0x2c], R16 ;  /* 0x00002c1001007387 */ /* 0x0007e80000100800 */
[----:B------:R3:W-:Y:S01]  /*0210*/  STL [R1+0x30], R12 ;  /* 0x0000300c01007387 */ /* 0x0007e20000100800 */
[----:B------:R-:W-:Y:S05]  /*0220*/  @!P2 BRA `(.L_x_2698) ;  /* 0x000000400000a947 */ /* 0x000fea0003800000 */
[----:B----4-:R-:W2:Y:S02]  /*0230*/  @P1 LDG.E R0, [R2.64+0x4] ;  /* 0x0000040602001981 */ /* 0x010ea4000c1e1900 */
[----:B--2--5:R-:W-:-:S06]  /*0240*/  @P1 IADD3 R0, R0, -R7, RZ ;  /* 0x8000000700001210 */ /* 0x024fcc0007ffe0ff */
[----:B------:R1:W5:Y:S01]  /*0250*/  @!P1 LDG.E R0, [R2.64] ;  /* 0x0000000602009981 */ /* 0x000362000c1e1900 */
[----:B------:R-:W-:Y:S05]  /*0260*/  BRA `(.L_x_2699) ;  /* 0x0000001000007947 */ /* 0x000fea0003800000 */
.L_x_2698:
[----:B----4-:R-:W-:Y:S02]  /*0270*/  MOV R0, c[0x0][0x218] ;  /* 0x0000860000007a02 */ /* 0x010fe40000000f00 */
.L_x_2699:
[----:B------:R-:W-:-:S04]  /*0280*/  ISETP.NE.U32.AND P0, PT, RZ, c[0x0][0x258], PT ;  /* 0x00009600ff007a0c */ /* 0x000fc80003f05070 */
[----:B------:R-:W-:-:S13]  /*0290*/  ISETP.NE.AND.EX P1, PT, RZ, c[0x0][0x25c], PT, P0 ;  /* 0x00009700ff007a0c */ /* 0x000fda0003f25300 */
[----:B-1-3--:R-:W-:-:S06]  /*02a0*/  @P1 IMAD.WIDE R2, R5, R26, c[0x0][0x258] ;  /* 0x0000960005021625 */ /* 0x00afcc00078e021a */
        /* <DEDUP_REMOVED lines=27> */
[----:B------:R-:W-:Y:S01]  /*0460*/  ISETP.GT.AND P0, PT, R27, RZ, PT ;  /* 0x000000ff1b00720c */ /* 0x000fe20003f04270 */
[----:B------:R2:W-:-:S12]  /*0470*/  STL [R1+0x28], R27 ;  /* 0x0000281b01007387 */ /* 0x0005d80000100800 */
[----:B------:R-:W-:Y:S05]  /*0480*/  @P0 BRA `(.L_x_2700) ;  /* 0x000006d000000947 */ /* 0x000fea0003800000 */
[----:B-1----:R-:W-:Y:S01]  /*0490*/  SHF.R.S32.HI R11, RZ, 0x1f, R217 ;  /* 0x0000001fff0b7819 */ /* 0x002fe200000114d9 */
[----:B------:R-:W-:Y:S01]  /*04a0*/  BSSY B0, `(.L_x_2701) ;  /* 0x0000029000007945 */ /* 0x000fe20003800000 */
[----:B------:R-:W-:Y:S02]  /*04b0*/  ISETP.NE.AND P0, PT, R16, -0x1, PT ;  /* 0xffffffff1000780c */ /* 0x000fe40003f05270 */
[----:B------:R-:W-:Y:S02]  /*04c0*/  LEA.HI R11, R11, R217, RZ, 0x3 ;  /* 0x000000d90b0b7211 */ /* 0x000fe400078f18ff */
[----:B------:R-:W-:Y:S02]  /*04d0*/  SHF.R.S32.HI R10, RZ, 0x1f, R248 ;  /* 0x0000001fff0a7819 */ /* 0x000fe400000114f8 */
[----:B------:R-:W-:-:S04]  /*04e0*/  LOP3.LUT R0, R11, 0x1ffffff8, RZ, 0xc0, !PT ;  /* 0x1ffffff80b007812 */ /* 0x000fc800078ec0ff */
[----:B------:R-:W-:-:S03]  /*04f0*/  IADD3 R0, -R0, R217, RZ ;  /* 0x000000d900007210 */ /* 0x000fc60007ffe1ff */
[----:B------:R-:W-:Y:S01]  /*0500*/  @P0 IMAD.WIDE.U32 R4, R16, c[0x0][0x1e8], RZ ;  /* 0x00007a0010040a25 */ /* 0x000fe200078e00ff */
[----:B------:R-:W-:-:S03]  /*0510*/  SHF.L.U32 R2, R0, 0x3, RZ ;  /* 0x0000000300027819 */ /* 0x000fc600000006ff */
[----:B------:R-:W-:Y:S01]  /*0520*/  @!P0 IMAD R6, R24, c[0x0][0x1e0], RZ ;  /* 0x0000780018068a24 */ /* 0x000fe200078e02ff */
[----:B------:R-:W-:Y:S01]  /*0530*/  SHF.R.S32.HI R3, RZ, 0x1f, R2 ;  /* 0x0000001fff037819 */ /* 0x000fe20000011402 */
[----:B------:R-:W-:Y:S02]  /*0540*/  @P0 IMAD R8, R16, c[0x0][0x1ec], R5 ;  /* 0x00007b0010080a24 */ /* 0x000fe400078e0205 */
[----:B------:R-:W-:Y:S02]  /*0550*/  @P0 IMAD.MOV.U32 R0, RZ, RZ, R4 ;  /* 0x000000ffff000224 */ /* 0x000fe400078e0004 */
[----:B------:R-:W-:-:S04]  /*0560*/  @!P0 IMAD.WIDE.U32 R4, R9, c[0x0][0x1e0], RZ ;  /* 0x0000780009048a25 */ /* 0x000fc800078e00ff */
[----:B------:R-:W-:Y:S01]  /*0570*/  @!P0 IMAD R7, R9, c[0x0][0x1e4], R6 ;  /* 0x0000790009078a24 */ /* 0x000fe200078e0206 */
[----:B------:R-:W-:Y:S01]  /*0580*/  @!P0 MOV R0, R4 ;  /* 0x0000000400008202 */ /* 0x000fe20000000f00 */
[----:B------:R-:W-:Y:S01]  /*0590*/  IMAD R6, R10, c[0x0][0x1e8], RZ ;  /* 0x00007a000a067a24 */ /* 0x000fe200078e02ff */
[C---:B------:R-:W-:Y:S01]  /*05a0*/  IADD3 R10, -R248.reuse, R12, RZ ;  /* 0x0000000cf80a7210 */ /* 0x040fe20007ffe1ff */
[----:B------:R-:W-:-:S04]  /*05b0*/  IMAD.WIDE.U32 R2, R248, c[0x0][0x1e8], R2 ;  /* 0x00007a00f8027a25 */ /* 0x000fc800078e0002 */
[----:B------:R-:W-:Y:S01]  /*05c0*/  @!P0 IMAD.IADD R8, R5, 0x1, R7 ;  /* 0x0000000105088824 */ /* 0x000fe200078e0207 */
[----:B------:R-:W-:Y:S01]  /*05d0*/  IADD3 R4, P0, R0, R2, RZ ;  /* 0x0000000200047210 */ /* 0x000fe20007f1e0ff */
[----:B------:R-:W-:Y:S01]  /*05e0*/  IMAD R5, R248, c[0x0][0x1ec], R6 ;  /* 0x00007b00f8057a24 */ /* 0x000fe200078e0206 */
[----:B------:R-:W-:Y:S02]  /*05f0*/  SHF.R.S32.HI R0, RZ, 0x3, R11 ;  /* 0x00000003ff007819 */ /* 0x000fe4000001140b */
[--C-:B------:R-:W-:Y:S02]  /*0600*/  SHF.R.S32.HI R7, RZ, 0x1f, R180.reuse ;  /* 0x0000001fff077819 */ /* 0x100fe400000114b4 */
[----:B------:R-:W-:Y:S01]  /*0610*/  IADD3.X R5, R8, R3, R5, P0, !PT ;  /* 0x0000000308057210 */ /* 0x000fe200007fe405 */
[----:B------:R-:W-:Y:S01]  /*0620*/  IMAD R3, R9, c[0x0][0x1c0], R180 ;  /* 0x0000700009037a24 */ /* 0x000fe200078e02b4 */
[----:B------:R-:W-:Y:S01]  /*0630*/  ISETP.GE.AND P0, PT, R0, R10, PT ;  /* 0x0000000a0000720c */ /* 0x000fe20003f06270 */
[----:B------:R-:W-:Y:S01]  /*0640*/  IMAD R2, R7, c[0x0][0x1f0], RZ ;  /* 0x00007c0007027a24 */ /* 0x000fe200078e02ff */
[----:B------:R-:W-:Y:S01]  /*0650*/  SHF.R.S32.HI R13, RZ, 0x1f, R0 ;  /* 0x0000001fff0d7819 */ /* 0x000fe20000011400 */
[----:B------:R-:W-:-:S04]  /*0660*/  IMAD.WIDE.U32 R4, R180, c[0x0][0x1f0], R4 ;  /* 0x00007c00b4047a25 */ /* 0x000fc800078e0004 */
[----:B------:R-:W-:Y:S02]  /*0670*/  IMAD R2, R180, c[0x0][0x1f4], R2 ;  /* 0x00007d00b4027a24 */ /* 0x000fe400078e0202 */
[----:B------:R-:W-:Y:S02]  /*0680*/  IMAD R11, R3, c[0x0][0x214], R248 ;  /* 0x00008500030b7a24 */ /* 0x000fe400078e02f8 */
[----:B------:R-:W-:Y:S02]  /*0690*/  IMAD.IADD R3, R5, 0x1, R2 ;  /* 0x0000000105037824 */ /* 0x000fe400078e0202 */
        /* <DEDUP_REMOVED lines=9> */
.L_x_2702:
[----:B------:R-:W-:Y:S05]  /*0730*/  BSYNC B0 ;  /* 0x0000000000007941 */ /* 0x000fea0003800000 */
.L_x_2701:
        /* <DEDUP_REMOVED lines=15> */
.L_x_2704:
[----:B------:R-:W-:Y:S05]  /*0830*/  BSYNC B0 ;  /* 0x0000000000007941 */ /* 0x000fea0003800000 */
.L_x_2703:
        /* <DEDUP_REMOVED lines=15> */
.L_x_2706:
[----:B------:R-:W-:Y:S05]  /*0930*/  BSYNC B0 ;  /* 0x0000000000007941 */ /* 0x000fea0003800000 */
.L_x_2705:
        /* <DEDUP_REMOVED lines=14> */
.L_x_2708:
[----:B------:R-:W-:Y:S05]  /*0a20*/  BSYNC B0 ;  /* 0x0000000000007941 */ /* 0x000fea0003800000 */
.L_x_2707:
[----:B------:R-:W-:-:S04]  /*0a30*/  LOP3.LUT P4, RZ, R217, 0x7, RZ, 0xc0, !PT ;  /* 0x00000007d9ff7812 */ /* 0x000fc8000788c0ff */
[-C--:B------:R-:W-:Y:S02]  /*0a40*/  ISETP.GE.OR P0, PT, R12, R10.reuse, P4 ;  /* 0x0000000a0c00720c */ /* 0x080fe40002706670 */
[----:B------:R-:W-:Y:S02]  /*0a50*/  ISETP.GE.OR P2, PT, R0, R10, P4 ;  /* 0x0000000a0000720c */ /* 0x000fe40002746670 */
[C---:B------:R-:W-:Y:S02]  /*0a60*/  IADD3 R0, P3, R11.reuse, R0, RZ ;  /* 0x000000000b007210 */ /* 0x040fe40007f7e0ff */
[----:B------:R-:W-:Y:S02]  /*0a70*/  ISETP.GE.OR P1, PT, R14, R10, P4 ;  /* 0x0000000a0e00720c */ /* 0x000fe40002726670 */
[----:B-1----:R-:W-:Y:S02]  /*0a80*/  LEA.HI.X.SX32 R3, R11, R13, 0x1, P3 ;  /* 0x0000000d0b037211 */ /* 0x002fe400018f0eff */
[----:B------:R-:W-:-:S04]  /*0a90*/  LEA R2, P3, R0, c[0x0][0x200], 0x2 ;  /* 0x0000800000027a11 */ /* 0x000fc800078610ff */
[----:B------:R-:W-:Y:S01]  /*0aa0*/  LEA.HI.X R3, R0, c[0x0][0x204], R3, 0x2, P3 ;  /* 0x0000810000037a11 */ /* 0x000fe200018f1403 */
[----:B------:R-:W-:Y:S02]  /*0ab0*/  @!P0 IMAD.MOV.U32 R0, RZ, RZ, 0x7f800000 ;  /* 0x7f800000ff008424 */ /* 0x000fe400078e00ff */
[----:B------:R-:W-:Y:S02]  /*0ac0*/  @!P2 IMAD.MOV.U32 R5, RZ, RZ, 0x7f800000 ;  /* 0x7f800000ff05a424 */ /* 0x000fe400078e00ff */
[----:B------:R-:W-:Y:S01]  /*0ad0*/  @!P1 IMAD.MOV.U32 R4, RZ, RZ, 0x7f800000 ;  /* 0x7f800000ff049424 */ /* 0x000fe200078e00ff */
[----:B------:R1:W-:Y:S01]  /*0ae0*/  @!P0 STG.E [R2.64+0x80], R0 ;  /* 0x0000800002008986 */ /* 0x0003e2000c101906 */
[----:B------:R-:W-:-:S03]  /*0af0*/  ISETP.GE.OR P0, PT, R9, R10, P4 ;  /* 0x0000000a0900720c */ /* 0x000fc60002706670 */
[----:B------:R1:W-:Y:S04]  /*0b00*/  @!P2 STG.E [R2.64], R5 ;  /* 0x000000050200a986 */ /* 0x0003e8000c101906 */
[----:B------:R1:W-:Y:S06]  /*0b10*/  @!P1 STG.E [R2.64+0x40], R4 ;  /* 0x0000400402009986 */ /* 0x0003ec000c101906 */
[----:B------:R-:W-:Y:S05]  /*0b20*/  @P0 EXIT ;  /* 0x000000000000094d */ /* 0x000fea0003800000 */
[----:B-1----:R-:W-:-:S05]  /*0b30*/  MOV R0, 0x7f800000 ;  /* 0x7f80000000007802 */ /* 0x002fca0000000f00 */
[----:B------:R-:W-:Y:S01]  /*0b40*/  STG.E [R2.64+0xc0], R0 ;  /* 0x0000c00002007986 */ /* 0x000fe2000c101906 */
[----:B------:R-:W-:Y:S05]  /*0b50*/  EXIT ;  /* 0x000000000000794d */ /* 0x000fea0003800000 */
.L_x_2700:
[----:B-1----:R-:W-:-:S04]  /*0b60*/  ISETP.NE.U32.AND P0, PT, RZ, c[0x0][0x2b8], PT ;  /* 0x0000ae00ff007a0c */ /* 0x002fc80003f05070 */
[----:B------:R-:W-:-:S13]  /*0b70*/  ISETP.NE.AND.EX P0, PT, RZ, c[0x0][0x2bc], PT, P0 ;  /* 0x0000af00ff007a0c */ /* 0x000fda0003f05300 */
[----:B------:R-:W-:-:S05]  /*0b80*/  @P0 IMAD.WIDE R2, R5, R26, c[0x0][0x2b8] ;  /* 0x0000ae0005020625 */ /* 0x000fca00078e021a */
[----:B------:R1:W5:Y:S01]  /*0b90*/  @P0 LDG.E R9, [R2.64] ;  /* 0x0000000602090981 */ /* 0x000362000c1e1900 */
[----:B------:R-:W-:Y:S01]  /*0ba0*/  ISETP.NE.U32.AND P0, PT, RZ, c[0x0][0x2c0], PT ;  /* 0x0000b000ff007a0c */ /* 0x000fe20003f05070 */
[----:B------:R-:W-:Y:S01]  /*0bb0*/  IMAD.MOV.U32 R4, RZ, RZ, RZ ;  /* 0x000000ffff047224 */ /* 0x000fe200078e00ff */
        /* <DEDUP_REMOVED lines=8> */
[----:B------:R-:W-:Y:S01]  /*0c40*/  @P1 SHF.L.U64.HI R2, R2, 0x2, R0 ;  /* 0x0000000202021819 */ /* 0x000fe20000010200 */
[----:B------:R-:W-:Y:S02]  /*0c50*/  IMAD.MOV.U32 R0, RZ, RZ, RZ ;  /* 0x000000ffff007224 */ /* 0x000fe400078e00ff */
[----:B------:R-:W-:Y:S01]  /*0c60*/  IMAD.MOV.U32 R244, RZ, RZ, R4 ;  /* 0x000000fffff47224 */ /* 0x000fe200078e0004 */
[----:B------:R-:W-:Y:S02]  /*0c70*/  @P1 IADD3.X R0, R2, c[0x0][0x2c4], RZ, P0, !PT ;  /* 0x0000b10002001a10 */ /* 0x000fe400007fe4ff */
[----:B------:R-:W-:-:S03]  /*0c80*/  @P1 ISETP.NE.U32.AND P0, PT, R4, RZ, PT ;  /* 0x000000ff0400120c */ /* 0x000fc60003f05070 */
[----:B------:R-:W-:Y:S01]  /*0c90*/  IMAD.MOV.U32 R245, RZ, RZ, R0 ;  /* 0x000000fffff57224 */ /* 0x000fe200078e0000 */
        /* <DEDUP_REMOVED lines=30> */
[----:B------:R1:W3:Y:S01]  /*0e80*/  LDG.E R5, [R2.64] ;  /* 0x0000000602057981 */ /* 0x0002e2000c1e1900 */
[----:B------:R-:W-:Y:S02]  /*0e90*/  IABS R6, c[0x0][0x1c8] ;  /* 0x0000720000067a13 */ /* 0x000fe40000000000 */
[----:B------:R-:W-:Y:S02]  /*0ea0*/  IABS R7, R180 ;  /* 0x000000b400077213 */ /* 0x000fe40000000000 */
[----:B-1----:R-:W1:Y:S08]  /*0eb0*/  I2F.RP R2, R6 ;  /* 0x0000000600027306 */ /* 0x002e700000209400 */
[----:B-1----:R-:W1:Y:S02]  /*0ec0*/  MUFU.RCP R2, R2 ;  /* 0x0000000200027308 */ /* 0x002e640000001000 */
[----:B-1----:R-:W-:-:S06]  /*0ed0*/  IADD3 R2, R2, 0xffffffe, RZ ;  /* 0x0ffffffe02027810 */ /* 0x002fcc0007ffe0ff */
[----:B------:R-:W1:Y:S02]  /*0ee0*/  F2I.FTZ.U32.TRUNC.NTZ R3, R2 ;  /* 0x0000000200037305 */ /* 0x000e64000021f000 */
[----:B-1----:R-:W-:Y:S01]  /*0ef0*/  IADD3 R0, RZ, -R3, RZ ;  /* 0x80000003ff007210 */ /* 0x002fe20007ffe0ff */
[----:B------:R-:W-:-:S04]  /*0f00*/  IMAD.MOV.U32 R2, RZ, RZ, RZ ;  /* 0x000000ffff027224 */ /* 0x000fc800078e00ff */
[----:B------:R-:W-:-:S04]  /*0f10*/  IMAD R0, R0, R6, RZ ;  /* 0x0000000600007224 */ /* 0x000fc800078e02ff */
[----:B------:R-:W-:Y:S01]  /*0f20*/  IMAD.HI.U32 R0, R3, R0, R2 ;  /* 0x0000000003007227 */ /* 0x000fe200078e0002 */
[----:B------:R-:W-:-:S05]  /*0f30*/  MOV R3, R7 ;  /* 0x0000000700037202 */ /* 0x000fca0000000f00 */
[----:B------:R-:W-:-:S04]  /*0f40*/  IMAD.HI.U32 R0, R0, R3, RZ ;  /* 0x0000000300007227 */ /* 0x000fc800078e00ff */
[----:B------:R-:W-:-:S04]  /*0f50*/  IMAD.MOV R2, RZ, RZ, -R0 ;  /* 0x000000ffff027224 */ /* 0x000fc800078e0a00 */
[----:B------:R-:W-:Y:S01]  /*0f60*/  IMAD R2, R6, R2, R3 ;  /* 0x0000000206027224 */ /* 0x000fe200078e0203 */
[----:B------:R-:W-:-:S04]  /*0f70*/  LOP3.LUT R3, R180, c[0x0][0x1c8], RZ, 0x3c, !PT ;  /* 0x00007200b4037a12 */ /* 0x000fc800078e3cff */
[----:B------:R-:W-:-:S13]  /*0f80*/  ISETP.GT.U32.AND P0, PT, R6, R2, PT ;  /* 0x000000020600720c */ /* 0x000fda0003f04070 */
[-C--:B------:R-:W-:Y:S02]  /*0f90*/  @!P0 IADD3 R2, R2, -R6.reuse, RZ ;  /* 0x8000000602028210 */ /* 0x080fe40007ffe0ff */
[----:B------:R-:W-:Y:S02]  /*0fa0*/  @!P0 IADD3 R0, R0, 0x1, RZ ;  /* 0x0000000100008810 */ /* 0x000fe40007ffe0ff */
[----:B------:R-:W-:Y:S01]  /*0fb0*/  ISETP.GE.U32.AND P1, PT, R2, R6, PT ;  /* 0x000000060200720c */ /* 0x000fe20003f26070 */
[----:B------:R-:W-:Y:S01]  /*0fc0*/  IMAD.MOV R2, RZ, RZ, -R4 ;  /* 0x000000ffff027224 */ /* 0x000fe200078e0a04 */
[----:B------:R-:W-:-:S03]  /*0fd0*/  ISETP.GE.AND P0, PT, R3, RZ, PT ;  /* 0x000000ff0300720c */ /* 0x000fc60003f06270 */
[----:B------:R-:W-:-:S05]  /*0fe0*/  IMAD R11, R2, c[0x0][0x2d0], R14 ;  /* 0x0000b400020b7a24 */ /* 0x000fca00078e020e */
[----:B------:R-:W-:-:S03]  /*0ff0*/  SHF.R.S32.HI R15, RZ, 0x1f, R11 ;  /* 0x0000001fff0f7819 */ /* 0x000fc6000001140b */
[----:B------:R-:W-:Y:S02]  /*1000*/  @P1 IADD3 R0, R0, 0x1, RZ ;  /* 0x0000000100001810 */ /* 0x000fe40007ffe0ff */
[----:B------:R-:W-:Y:S01]  /*1010*/  ISETP.NE.AND P1, PT, RZ, c[0x0][0x1c8], PT ;  /* 0x00007200ff007a0c */ /* 0x000fe20003f25270 */
[----:B------:R-:W-:Y:S01]  /*1020*/  IMAD R4, R15, c[0x0][0x198], RZ ;  /* 0x000066000f047a24 */ /* 0x000fe200078e02ff */
[----:B------:R-:W-:-:S03]  /*1030*/  @!P0 IADD3 R0, -R0, RZ, RZ ;  /* 0x000000ff00008210 */ /* 0x000fc60007ffe1ff */
[----:B------:R-:W-:-:S08]  /*1040*/  IMAD R4, R11, c[0x0][0x19c], R4 ;  /* 0x000067000b047a24 */ /* 0x000fd000078e0204 */
[----:B------:R-:W-:-:S04]  /*1050*/  @!P1 LOP3.LUT R0, RZ, c[0x0][0x1c8], RZ, 0x33, !PT ;  /* 0x00007200ff009a12 */ /* 0x000fc800078e33ff */
[----:B------:R-:W-:Y:S02]  /*1060*/  SHF.R.S32.HI R20, RZ, 0x1f, R0 ;  /* 0x0000001fff147819 */ /* 0x000fe40000011400 */
[----:B------:R-:W-:Y:S02]  /*1070*/  MOV R18, R0 ;  /* 0x0000000000127202 */ /* 0x000fe40000000f00 */
[----:B---3--:R-:W-:Y:S01]  /*1080*/  SHF.R.S32.HI R8, RZ, 0x1f, R5 ;  /* 0x0000001fff087819 */ /* 0x008fe20000011405 */
[----:B------:R-:W-:-:S04]  /*1090*/  IMAD.WIDE.U32 R6, R5, c[0x0][0x180], RZ ;  /* 0x0000600005067a25 */ /* 0x000fc800078e00ff */
[----:B------:R-:W-:-:S04]  /*10a0*/  IMAD R2, R8, c[0x0][0x180], RZ ;  /* 0x0000600008027a24 */ /* 0x000fc800078e02ff */
[----:B------:R-:W-:-:S04]  /*10b0*/  IMAD R2, R5, c[0x0][0x184], R2 ;  /* 0x0000610005027a24 */ /* 0x000fc800078e0202 */
[----:B------:R-:W-:Y:S01]  /*10c0*/  IMAD.IADD R3, R7, 0x1, R2 ;  /* 0x0000000107037824 */ /* 0x000fe200078e0202 */
[----:B------:R-:W-:Y:S01]  /*10d0*/  MOV R2, R6 ;  /* 0x0000000600027202 */ /* 0x000fe20000000f00 */
[----:B------:R-:W-:-:S04]  /*10e0*/  IMAD R6, R8, c[0x0][0x188], RZ ;  /* 0x0000620008067a24 */ /* 0x000fc800078e02ff */
[----:B------:R-:W-:-:S04]  /*10f0*/  IMAD.WIDE.U32 R2, R11, c[0x0][0x198], R2 ;  /* 0x000066000b027a25 */ /* 0x000fc800078e0002 */
[----:B------:R-:W-:Y:S02]  /*1100*/  IMAD.IADD R3, R3, 0x1, R4 ;  /* 0x0000000103037824 */ /* 0x000fe400078e0204 */
[----:B------:R-:W-:Y:S02]  /*1110*/  IMAD R4, R20, c[0x0][0x1b0], RZ ;  /* 0x00006c0014047a24 */ /* 0x000fe400078e02ff */
[C---:B------:R-:W-:Y:S02]  /*1120*/  IMAD R13, R5.reuse, c[0x0][0x18c], R6 ;  /* 0x00006300050d7a24 */ /* 0x040fe400078e0206 */
[----:B------:R-:W-:-:S04]  /*1130*/  IMAD.WIDE.U32 R6, R5, c[0x0][0x188], RZ ;  /* 0x0000620005067a25 */ /* 0x000fc800078e00ff */
[C---:B------:R-:W-:Y:S01]  /*1140*/  IMAD R4, R0.reuse, c[0x0][0x1b4], R4 ;  /* 0x00006d0000047a24 */ /* 0x040fe200078e0204 */
[----:B------:R-:W-:Y:S01]  /*1150*/  MOV R10, R6 ;  /* 0x00000006000a7202 */ /* 0x000fe20000000f00 */
[----:B------:R-:W-:-:S04]  /*1160*/  IMAD.WIDE.U32 R2, R0, c[0x0][0x1b0], R2 ;  /* 0x00006c0000027a25 */ /* 0x000fc800078e0002 */
[----:B------:R-:W-:Y:S01]  /*1170*/  IMAD.IADD R13, R7, 0x1, R13 ;  /* 0x00000001070d7824 */ /* 0x000fe200078e020d */
[----:B------:R-:W-:Y:S01]  /*1180*/  IADD3 R21, R3, R4, RZ ;  /* 0x0000000403157210 */ /* 0x000fe20007ffe0ff */
[----:B------:R-:W-:Y:S01]  /*1190*/  IMAD.MOV.U32 R19, RZ, RZ, R2 ;  /* 0x000000ffff137224 */ /* 0x000fe200078e0002 */
[----:B------:R-:W-:Y:S05]  /*11a0*/  BRA `(.L_x_2710) ;  /* 0x0000049000007947 */ /* 0x000fea0003800000 */
.L_x_2709:
        /* <DEDUP_REMOVED lines=17> */
.L_x_2711:
[----:B------:R-:W-:Y:S01]  /*12c0*/  IABS R4, c[0x0][0x1c8] ;  /* 0x0000720000047a13 */ /* 0x000fe20000000000 */
[----:B------:R-:W-:Y:S01]  /*12d0*/  @P0 IMAD.IADD R7, R8, 0x1, R7 ;  /* 0x0000000108070824 */ /* 0x000fe200078e0207 */
[----:B------:R-:W-:Y:S02]  /*12e0*/  IABS R10, R180 ;  /* 0x000000b4000a7213 */ /* 0x000fe40000000000 */
[----:B------:R-:W1:Y:S01]  /*12f0*/  I2F.RP R2, R4 ;  /* 0x0000000400027306 */ /* 0x000e620000209400 */
[----:B------:R-:W-:-:S04]  /*1300*/  LEA R14, R27, 0xffffff00, 0x8 ;  /* 0xffffff001b0e7811 */ /* 0x000fc800078e40ff */
[----:B------:R-:W-:Y:S02]  /*1310*/  SHF.R.S32.HI R15, RZ, 0x1f, R14 ;  /* 0x0000001fff0f7819 */ /* 0x000fe4000001140e */
[----:B------:R-:W-:Y:S01]  /*1320*/  MOV R11, R14 ;  /* 0x0000000e000b7202 */ /* 0x000fe20000000f00 */
        /* <DEDUP_REMOVED lines=11> */
[----:B------:R-:W-:-:S04]  /*13e0*/  MOV R3, R6 ;  /* 0x0000000600037202 */ /* 0x000fc80000000f00 */
[----:B------:R-:W-:-:S13]  /*13f0*/  ISETP.GT.U32.AND P1, PT, R4, R2, PT ;  /* 0x000000020400720c */ /* 0x000fda0003f24070 */
[----:B------:R-:W-:Y:S01]  /*1400*/  @!P1 IMAD.IADD R2, R2, 0x1, -R4 ;  /* 0x0000000102029824 */ /* 0x000fe200078e0a04 */
[----:B------:R-:W-:Y:S02]  /*1410*/  @!P1 IADD3 R0, R0, 0x1, RZ ;  /* 0x0000000100009810 */ /* 0x000fe40007ffe0ff */
[----:B------:R-:W-:Y:S02]  /*1420*/  ISETP.NE.AND P1, PT, RZ, c[0x0][0x1c8], PT ;  /* 0x00007200ff007a0c */ /* 0x000fe40003f25270 */
[----:B------:R-:W-:Y:S01]  /*1430*/  ISETP.GE.U32.AND P3, PT, R2, R4, PT ;  /* 0x000000040200720c */ /* 0x000fe20003f66070 */
[----:B------:R-:W-:Y:S01]  /*1440*/  IMAD R4, R15, c[0x0][0x198], RZ ;  /* 0x000066000f047a24 */ /* 0x000fe200078e02ff */
[----:B------:R-:W-:-:S03]  /*1450*/  LOP3.LUT R2, R180, c[0x0][0x1c8], RZ, 0x3c, !PT ;  /* 0x00007200b4027a12 */ /* 0x000fc600078e3cff */
[----:B------:R-:W-:Y:S01]  /*1460*/  IMAD R4, R14, c[0x0][0x19c], R4 ;  /* 0x000067000e047a24 */ /* 0x000fe200078e0204 */
[----:B------:R-:W-:Y:S01]  /*1470*/  ISETP.GE.AND P2, PT, R2, RZ, PT ;  /* 0x000000ff0200720c */ /* 0x000fe20003f46270 */
[----:B------:R-:W-:-:S04]  /*1480*/  IMAD.MOV.U32 R2, RZ, RZ, R5 ;  /* 0x000000ffff027224 */ /* 0x000fc800078e0005 */
[----:B------:R-:W-:Y:S02]  /*1490*/  IMAD.WIDE.U32 R2, R14, c[0x0][0x198], R2 ;  /* 0x000066000e027a25 */ /* 0x000fe400078e0002 */
[----:B------:R-:W-:-:S03]  /*14a0*/  @P3 IADD3 R0, R0, 0x1, RZ ;  /* 0x0000000100003810 */ /* 0x000fc60007ffe0ff */
[----:B------:R-:W-:Y:S01]  /*14b0*/  IADD3 R3, R3, R4, RZ ;  /* 0x0000000403037210 */ /* 0x000fe20007ffe0ff */
[C---:B------:R-:W-:Y:S02]  /*14c0*/  @P0 IMAD.WIDE.U32 R4, R7.reuse, c[0x0][0x1a0], RZ ;  /* 0x0000680007040a25 */ /* 0x040fe400078e00ff */
[----:B------:R-:W-:Y:S02]  /*14d0*/  @!P2 IADD3 R0, -R0, RZ, RZ ;  /* 0x000000ff0000a210 */ /* 0x000fe40007ffe1ff */
[----:B------:R-:W-:Y:S01]  /*14e0*/  @!P1 LOP3.LUT R0, RZ, c[0x0][0x1c8], RZ, 0x33, !PT ;  /* 0x00007200ff009a12 */ /* 0x000fe200078e33ff */
[----:B------:R-:W-:Y:S02]  /*14f0*/  @P0 IMAD R13, R7, c[0x0][0x1a4], R5 ;  /* 0x00006900070d0a24 */ /* 0x000fe400078e0205 */
[----:B------:R-:W-:Y:S01]  /*1500*/  @P0 IMAD.MOV.U32 R10, RZ, RZ, R4 ;  /* 0x000000ffff0a0224 */ /* 0x000fe200078e0004 */
[----:B------:R-:W-:Y:S01]  /*1510*/  SHF.R.S32.HI R20, RZ, 0x1f, R0 ;  /* 0x0000001fff147819 */ /* 0x000fe20000011400 */
[----:B------:R-:W-:-:S04]  /*1520*/  IMAD.WIDE.U32 R2, R0, c[0x0][0x1b0], R2 ;  /* 0x00006c0000027a25 */ /* 0x000fc800078e0002 */
[----:B------:R-:W-:Y:S01]  /*1530*/  IMAD R6, R20, c[0x0][0x1b0], RZ ;  /* 0x00006c0014067a24 */ /* 0x000fe200078e02ff */
[----:B------:R-:W-:Y:S01]  /*1540*/  MOV R19, R2 ;  /* 0x0000000200137202 */ /* 0x000fe20000000f00 */
[----:B------:R-:W-:Y:S02]  /*1550*/  IMAD.MOV.U32 R18, RZ, RZ, R0 ;  /* 0x000000ffff127224 */ /* 0x000fe400078e0000 */
        /* <DEDUP_REMOVED lines=14> */
.L_x_2710:
[----:B------:R1:W5:Y:S01]  /*1640*/  @P4 LDG.E R23, [R218.64] ;  /* 0x00000006da174981 */ /* 0x000362000c1e1900 */
[----:B------:R-:W-:Y:S01]  /*1650*/  ISETP.NE.AND P0, PT, R16, -0x1, PT ;  /* 0xffffffff1000780c */ /* 0x000fe20003f05270 */
[----:B------:R-:W-:Y:S01]  /*1660*/  IMAD.MOV.U32 R0, RZ, RZ, 0x2 ;  /* 0x00000002ff007424 */ /* 0x000fe200078e00ff */
[----:B------:R-:W-:Y:S01]  /*1670*/  SHF.R.S32.HI R25, RZ, 0x1f, R217 ;  /* 0x0000001fff197819 */ /* 0x000fe200000114d9 */
[----:B------:R-:W-:Y:S02]  /*1680*/  IMAD.MOV.U32 R179, RZ, RZ, c[0x0][0x230] ;  /* 0x00008c00ffb37624 */ /* 0x000fe400078e00ff */
[----:B------:R-:W-:Y:S01]  /*1690*/  IMAD.MOV.U32 R2, RZ, RZ, RZ ;  /* 0x000000ffff027224 */ /* 0x000fe200078e00ff */
[CC--:B------:R-:W-:Y:S01]  /*16a0*/  LEA.HI R6, R25.reuse, R217.reuse, RZ, 0x3 ;  /* 0x000000d919067211 */ /* 0x0c0fe200078f18ff */
[----:B------:R-:W-:Y:S01]  /*16b0*/  IMAD.MOV.U32 R3, RZ, RZ, c[0x0][0x230] ;  /* 0x00008c00ff037624 */ /* 0x000fe200078e00ff */
[----:B------:R-:W-:Y:S01]  /*16c0*/  LEA.HI R216, R25, R217, RZ, 0x4 ;  /* 0x000000d919d87211 */ /* 0x000fe200078f20ff */
[----:B------:R-:W-:Y:S01]  /*16d0*/  IMAD.MOV.U32 R156, RZ, RZ, c[0x0][0x198] ;  /* 0x00006600ff9c7624 */ /* 0x000fe200078e00ff */
[----:B------:R-:W-:Y:S01]  /*16e0*/  SHF.R.S32.HI R102, RZ, 0x3, R6 ;  /* 0x00000003ff667819 */ /* 0x000fe20000011406 */
[----:B------:R-:W-:Y:S01]  /*16f0*/  IMAD.HI.U32 R179, R0, R179, R2 ;  /* 0x000000b300b37227 */ /* 0x000fe200078e0002 */
[----:B------:R-:W-:-:S02]  /*1700*/  LOP3.LUT R6, R6, 0xfffffff8, RZ, 0xc0, !PT ;  /* 0xfffffff806067812 */ /* 0x000fc400078ec0ff */
[----:B------:R-:W-:Y:S01]  /*1710*/  SHF.R.S32.HI R103, RZ, 0x1f, R102 ;  /* 0x0000001fff677819 */ /* 0x000fe20000011466 */
[----:B------:R-:W-:Y:S01]  /*1720*/  @!P0 IMAD R0, R24, c[0x0][0x178], RZ ;  /* 0x00005e0018008a24 */ /* 0x000fe200078e02ff */
[----:B------:R-:W-:Y:S01]  /*1730*/  IADD3 R198, -R6, R217, RZ ;  /* 0x000000d906c67210 */ /* 0x000fe20007ffe1ff */
[----:B------:R-:W-:Y:S01]  /*1740*/  @P0 IMAD.WIDE.U32 R2, R16, c[0x0][0x190], RZ ;  /* 0x0000640010020a25 */ /* 0x000fe200078e00ff */
[----:B------:R-:W-:Y:S02]  /*1750*/  IADD3 R11, P1, R102, R11, RZ ;  /* 0x0000000b660b7210 */ /* 0x000fe40007f3e0ff */
[----:B------:R-:W-:Y:S01]  /*1760*/  SHF.R.S32.HI R134, RZ, 0x1, R179 ;  /* 0x00000001ff867819 */ /* 0x000fe200000114b3 */
[----:B------:R-:W-:Y:S01]  /*1770*/  @!P0 IMAD R7, R22, c[0x0][0x17c], R0 ;  /* 0x00005f0016078a24 */ /* 0x000fe200078e0200 */
[----:B------:R-:W-:Y:S01]  /*1780*/  LOP3.LUT R0, R216, 0xfffffff0, RZ, 0xc0, !PT ;  /* 0xfffffff0d8007812 */ /* 0x000fe200078ec0ff */
[----:B------:R-:W-:Y:S01]  /*1790*/  @P0 IMAD R12, R16, c[0x0][0x194], R3 ;  /* 0x00006500100c0a24 */ /* 0x000fe200078e0203 */
[----:B------:R-:W-:Y:S01]  /*17a0*/  SHF.L.U64.HI R197, R156, R26, c[0x0][0x19c] ;  /* 0x000067009cc57619 */ /* 0x000fe2000001021a */
[----:B------:R-:W-:-:S02]  /*17b0*/  IMAD.SHL.U32 R3, R102, 0x40, RZ ;  /* 0x0000004066037824 */ /* 0x000fc400078e00ff */
[----:B------:R-:W-:-:S03]  /*17c0*/  @!P0 IMAD.WIDE.U32 R4, R22, c[0x0][0x178], RZ ;  /* 0x00005e0016048a25 */ /* 0x000fc600078e00ff */
[----:B------:R-:W-:Y:S01]  /*17d0*/  LOP3.LUT R3, R3, 0x1c0, RZ, 0xc0, !PT ;  /* 0x000001c003037812 */ /* 0x000fe200078ec0ff */
[----:B------:R-:W-:Y:S02]  /*17e0*/  IMAD.IADD R0, R217, 0x1, -R0 ;  /* 0x00000001d9007824 */ /* 0x000fe400078e0a00 */
[----:B------:R-:W-:Y:S02]  /*17f0*/  IMAD.SHL.U32 R16, R198, 0x8, RZ ;  /* 0x00000008c6107824 */ /* 0x000fe400078e00ff */
[----:B------:R-:W-:Y:S01]  /*1800*/  @!P0 IMAD.IADD R12, R5, 0x1, R7 ;  /* 0x00000001050c8824 */ /* 0x000fe200078e0207 */
[----:B------:R-:W-:Y:S01]  /*1810*/  SHF.R.S32.HI R5, RZ, 0x1f, R0 ;  /* 0x0000001fff057819 */ /* 0x000fe20000011400 */
[----:B------:R-:W-:Y:S01]  /*1820*/  @P0 IMAD.MOV.U32 R6, RZ, RZ, R2 ;  /* 0x000000ffff060224 */ /* 0x000fe200078e0002 */
[----:B------:R-:W-:Y:S01]  /*1830*/  LOP3.LUT R2, R3, 0x38, R16, 0xf8, !PT ;  /* 0x0000003803027812 */ /* 0x000fe200078ef810 */
[----:B-----5:R-:W-:Y:S01]  /*1840*/  IMAD.WIDE R8, R17, 0x40, R102 ;  /* 0x0000004011087825 */ /* 0x020fe200078e0266 */
[----:B------:R-:W-:-:S02]  /*1850*/  SHF.R.U32.HI R3, RZ, 0x3, R3 ;  /* 0x00000003ff037819 */ /* 0x000fc40000011603 */
[----:B------:R-:W-:Y:S01]  /*1860*/  LEA.HI R206, R5, R0, RZ, 0x3 ;  /* 0x0000000005ce7211 */ /* 0x000fe200078f18ff */
[----:B------:R-:W-:Y:S01]  /*1870*/  IMAD.X R15, R103, 0x1, R15, P1 ;  /* 0x00000001670f7824 */ /* 0x000fe200008e060f */
[----:B------:R-:W-:Y:S01]  /*1880*/  LOP3.LUT R3, R2, R3, RZ, 0x3c, !PT ;  /* 0x0000000302037212 */ /* 0x000fe200078e3cff */
[----:B------:R-:W-:Y:S01]  /*1890*/  IMAD R9, R9, c[0x0][0x190], RZ ;  /* 0x0000640009097a24 */ /* 0x000fe200078e02ff */
[----:B------:R-:W-:Y:S01]  /*18a0*/  LEA.HI R7, R25, R217, RZ, 0x6 ;  /* 0x000000d919077211 */ /* 0x000fe200078f30ff */
[----:B------:R-:W-:Y:S01]  /*18b0*/  IMAD R15, R15, c[0x0][0x1a0], RZ ;  /* 0x000068000f0f7a24 */ /* 0x000fe200078e02ff */
[----:B------:R-:W-:Y:S01]  /*18c0*/  LOP3.LUT R2, R206, 0xfffffff8, RZ, 0xc0, !PT ;  /* 0xfffffff8ce027812 */ /* 0x000fe200078ec0ff */
[----:B------:R-:W-:Y:S01]  /*18d0*/  IMAD R9, R8, c[0x0][0x194], R9 ;  /* 0x0000650008097a24 */ /* 0x000fe200078e0209 */
[----:B------:R-:W-:Y:S01]  /*18e0*/  @!P0 MOV R6, R4 ;  /* 0x0000000400068202 */ /* 0x000fe20000000f00 */
[----:B------:R-:W-:Y:S01]  /*18f0*/  IMAD.SHL.U32 R4, R7, 0x8, RZ ;  /* 0x0000000807047824 */ /* 0x000fe200078e00ff */
[----:B------:R-:W-:Y:S01]  /*1900*/  SHF.R.S32.HI R17, RZ, 0x1f, R16 ;  /* 0x0000001fff117819 */ /* 0x000fe20000011410 */
[----:B------:R-:W-:Y:S01]  /*1910*/  IMAD.IADD R205, R0, 0x1, -R2 ;  /* 0x0000000100cd7824 */ /* 0x000fe200078e0a02 */
[----:B------:R-:W-:Y:S01]  /*1920*/  IADD3 R2, P0, R16, R10, RZ ;  /* 0x0000000a10027210 */ /* 0x000fe20007f1e0ff */
[----:B------:R-:W-:Y:S01]  /*1930*/  IMAD R0, R20, c[0x0][0x1b8], RZ ;  /* 0x00006e0014007a24 */ /* 0x000fe200078e02ff */
[----:B------:R-:W-:Y:S01]  /*1940*/  LOP3.LUT R239, R3, 0xfffffe00, R4, 0xf8, !PT ;  /* 0xfffffe0003ef7812 */ /* 0x000fe200078ef804 */
[----:B------:R-:W-:Y:S01]  /*1950*/  IMAD R10, R103, c[0x0][0x198], RZ ;  /* 0x00006600670a7a24 */ /* 0x000fe200078e02ff */
[C---:B------:R-:W-:Y:S01]  /*1960*/  IADD3 R4, P1, R16.reuse, R6, RZ ;  /* 0x0000000610047210 */ /* 0x040fe20007f3e0ff */
[C---:B------:R-:W-:Y:S01]  /*1970*/  IMAD.X R3, R17.reuse, 0x1, R13, P0 ;  /* 0x0000000111037824 */ /* 0x040fe200000e060d */
[----:B------:R-:W-:Y:S01]  /*1980*/  IADD3 R6, P0, R16, R19, RZ ;  /* 0x0000001310067210 */ /* 0x000fe20007f1e0ff */
[C---:B------:R-:W-:Y:S01]  /*1990*/  IMAD R0, R18.reuse, c[0x0][0x1bc], R0 ;  /* 0x00006f0012007a24 */ /* 0x040fe200078e0200 */
[----:B------:R-:W-:Y:S01]  /*19a0*/  IADD3.X R5, R17, R12, RZ, P1, !PT ;  /* 0x0000000c11057210 */ /* 0x000fe20000ffe4ff */
[----:B------:R-:W-:-:S04]  /*19b0*/  IMAD.WIDE.U32 R2, R18, c[0x0][0x1b8], R2 ;  /* 0x00006e0012027a25 */ /* 0x000fc800078e0002 */
[----:B------:R-:W-:Y:S02]  /*19c0*/  IMAD.X R7, R17, 0x1, R21, P0 ;  /* 0x0000000111077824 */ /* 0x000fe400000e0615 */
[----:B------:R-:W-:Y:S02]  /*19d0*/  IMAD.IADD R3, R3, 0x1, R0 ;  /* 0x0000000103037824 */ /* 0x000fe400078e0200 */
[C---:B------:R-:W-:Y:S02]  /*19e0*/  IMAD R0, R102.reuse, c[0x0][0x19c], R10 ;  /* 0x0000670066007a24 */ /* 0x040fe400078e020a */
[----:B------:R-:W-:-:S04]  /*19f0*/  IMAD.WIDE.U32 R6, R102, c[0x0][0x198], R6 ;  /* 0x0000660066067a25 */ /* 0x000fc800078e0006 */
[----:B------:R-:W-:Y:S01]  /*1a00*/  IMAD.WIDE.U32 R4, R8, c[0x0][0x190], R4 ;  /* 0x0000640008047a25 */ /* 0x000fe200078e0004 */
[----:B------:R-:W-:Y:S02]  /*1a10*/  SHF.R.S32.HI R8, RZ, 0x1f, R180 ;  /* 0x0000001fff087819 */ /* 0x000fe400000114b4 */
[----:B------:R-:W-:Y:S01]  /*1a20*/  LEA R13, P3, R6, c[0x0][0x168], 0x1 ;  /* 0x00005a00060d7a11 */ /* 0x000fe200078608ff */
[----:B------:R-:W-:Y:S02]  /*1a30*/  IMAD.IADD R0, R7, 0x1, R0 ;  /* 0x0000000107007824 */ /* 0x000fe400078e0200 */
[C---:B------:R-:W-:Y:S02]  /*1a40*/  IMAD R10, R11.reuse, c[0x0][0x1a4], R15 ;  /* 0x000069000b0a7a24 */ /* 0x040fe400078e020f */
[----:B------:R-:W-:Y:S01]  /*1a50*/  IMAD.WIDE.U32 R2, R11, c[0x0][0x1a0], R2 ;  /* 0x000068000b027a25 */ /* 0x000fe200078e0002 */
[----:B------:R1:W-:Y:S03]  /*1a60*/  STL [R1+0x10], R13 ;  /* 0x0000100d01007387 */ /* 0x0003e60000100800 */
[----:B------:R-:W-:Y:S01]  /*1a70*/  IMAD R7, R8, c[0x0][0x1a8], RZ ;  /* 0x00006a0008077a24 */ /* 0x000fe200078e02ff */
[----:B------:R-:W-:Y:S01]  /*1a80*/  SHF.L.U64.HI R8, R6, 0x1, R0 ;  /* 0x0000000106087819 */ /* 0x000fe20000010200 */
[----:B------:R-:W-:Y:S01]  /*1a90*/  IMAD.IADD R5, R5, 0x1, R9 ;  /* 0x0000000105057824 */ /* 0x000fe200078e0209 */
[----:B------:R-:W-:Y:S01]  /*1aa0*/  IADD3 R0, R3, R10, RZ ;  /* 0x0000000a03007210 */ /* 0x000fe20007ffe0ff */
[C---:B------:R-:W-:Y:S01]  /*1ab0*/  IMAD R7, R180.reuse, c[0x0][0x1ac], R7 ;  /* 0x00006b00b4077a24 */ /* 0x040fe200078e0207 */
[----:B------:R-:W-:Y:S01]  /*1ac0*/  SHF.R.S32.HI R3, RZ, 0x1f, R151 ;  /* 0x0000001fff037819 */ /* 0x000fe20000011497 */
[----:B------:R-:W-:Y:S01]  /*1ad0*/  IMAD.WIDE.U32 R180, R180, c[0x0][0x1a8], R4 ;  /* 0x00006a00b4b47a25 */ /* 0x000fe200078e0004 */
[----:B------:R-:W-:-:S02]  /*1ae0*/  LEA R12, P0, R2, c[0x0][0x170], 0x1 ;  /* 0x00005c00020c7a11 */ /* 0x000fc400078008ff */
[----:B------:R-:W-:Y:S01]  /*1af0*/  SHF.L.U64.HI R6, R2, 0x1, R0 ;  /* 0x0000000102067819 */ /* 0x000fe20000010200 */
[----:B------:R-:W-:Y:S01]  /*1b00*/  IMAD.MOV.U32 R2, RZ, RZ, 0x10 ;  /* 0x00000010ff027424 */ /* 0x000fe200078e00ff */
[----:B------:R-:W-:Y:S01]  /*1b10*/  LEA.HI R4, R3, R151, RZ, 0x8 ;  /* 0x0000009703047211 */ /* 0x000fe200078f40ff */
[----:B------:R-:W-:Y:S01]  /*1b20*/  IMAD.MOV.U32 R0, RZ, RZ, 0x20 ;  /* 0x00000020ff007424 */ /* 0x000fe200078e00ff */
[----:B------:R-:W-:Y:S01]  /*1b30*/  IADD3.X R10, R8, c[0x0][0x16c], RZ, P3, !PT ;  /* 0x00005b00080a7a10 */ /* 0x000fe20001ffe4ff */
[----:B------:R-:W-:Y:S01]  /*1b40*/  IMAD.MOV.U32 R19, RZ, RZ, c[0x0][0x1a0] ;  /* 0x00006800ff137624 */ /* 0x000fe200078e00ff */
[----:B------:R-:W-:Y:S01]  /*1b50*/  IADD3.X R11, R6, c[0x0][0x174], RZ, P0, !PT ;  /* 0x00005d00060b7a10 */ /* 0x000fe200007fe4ff */
[----:B------:R-:W-:Y:S01]  /*1b60*/  IMAD.SHL.U32 R195, R156, 0x10, RZ ;  /* 0x000000109cc37824 */ /* 0x000fe200078e00ff */
[----:B------:R-:W-:Y:S01]  /*1b70*/  SHF.R.S32.HI R4, RZ, 0x8, R4 ;  /* 0x00000008ff047819 */ /* 0x000fe20000011404 */
[----:B------:R1:W-:Y:S01]  /*1b80*/  STL [R1+0xc], R10 ;  /* 0x00000c0a01007387 */ /* 0x0003e20000100800 */
[----:B------:R-:W-:Y:S01]  /*1b90*/  R2P PR, R205, 0x6 ;  /* 0x00000006cd007804 */ /* 0x000fe20000000000 */
[----:B------:R-:W-:Y:S01]  /*1ba0*/  IMAD.SHL.U32 R211, R19, 0x10, RZ ;  /* 0x0000001013d37824 */ /* 0x000fe200078e00ff */
[----:B------:R-:W-:Y:S01]  /*1bb0*/  IMNMX R135, RZ, R4, !PT ;  /* 0x00000004ff877217 */ /* 0x000fe20007800200 */
[----:B------:R1:W-:Y:S01]  /*1bc0*/  STL [R1+0x18], R12 ;  /* 0x0000180c01007387 */ /* 0x0003e20000100800 */
[----:B------:R-:W-:Y:S01]  /*1bd0*/  SHF.L.U32 R3, R198, 0x2, RZ ;  /* 0x00000002c6037819 */ /* 0x000fe200000006ff */
[----:B------:R-:W-:Y:S01]  /*1be0*/  IMAD.IADD R183, R181, 0x1, R7 ;  /* 0x00000001b5b77824 */ /* 0x000fe200078e0207 */
[----:B------:R-:W-:Y:S01]  /*1bf0*/  LEA.HI R9, R25, R217, RZ, 0x5 ;  /* 0x000000d919097211 */ /* 0x000fe200078f28ff */
[----:B------:R1:W-:Y:S01]  /*1c00*/  STL [R1+0x14], R11 ;  /* 0x0000140b01007387 */ /* 0x0003e20000100800 */
[----:B------:R-:W-:Y:S01]  /*1c10*/  SHF.L.U64.HI R210, R19, R26, c[0x0][0x1a4] ;  /* 0x0000690013d27619 */ /* 0x000fe2000001021a */
[----:B------:R-:W-:Y:S01]  /*1c20*/  IMAD R196, R102, R134, R3 ;  /* 0x0000008666c47224 */ /* 0x000fe200078e0203 */
[----:B------:R-:W-:-:S02]  /*1c30*/  LOP3.LUT R5, R9, 0xffffffe0, RZ, 0xc0, !PT ;  /* 0xffffffe009057812 */ /* 0x000fc400078ec0ff */
[----:B------:R-:W-:Y:S02]  /*1c40*/  SHF.R.S32.HI R209, RZ, 0x5, R9 ;  /* 0x00000005ffd17819 */ /* 0x000fe40000011409 */
[----:B------:R-:W-:Y:S01]  /*1c50*/  IADD3 R199, R3, R196, RZ ;  /* 0x000000c403c77210 */ /* 0x000fe20007ffe0ff */
[----:B------:R-:W-:Y:S01]  /*1c60*/  IMAD.IADD R208, R217, 0x1, -R5 ;  /* 0x00000001d9d07824 */ /* 0x000fe200078e0a05 */
[----:B------:R-:W-:Y:S02]  /*1c70*/  SHF.R.S32.HI R200, RZ, 0x1f, R196 ;  /* 0x0000001fffc87819 */ /* 0x000fe400000114c4 */
[----:B------:R-:W-:Y:S02]  /*1c80*/  SHF.R.S32.HI R201, RZ, 0x1f, R199 ;  /* 0x0000001fffc97819 */ /* 0x000fe400000114c7 */
[----:B------:R-:W-:Y:S02]  /*1c90*/  SEL R236, R2, 0xfffffff0, !P1 ;  /* 0xfffffff002ec7807 */ /* 0x000fe40004800000 */
[----:B------:R-:W-:Y:S01]  /*1ca0*/  SEL R237, R0, 0xffffffe0, !P2 ;  /* 0xffffffe000ed7807 */ /* 0x000fe20005000000 */
[----:B------:R-:W-:Y:S01]  /*1cb0*/  @!P4 IMAD.MOV.U32 R23, RZ, RZ, RZ ;  /* 0x000000ffff17c224 */ /* 0x000fe200078e00ff */
[----:B------:R-:W-:-:S13]  /*1cc0*/  ISETP.GT.AND P4, PT, R27, R135, PT ;  /* 0x000000871b00720c */ /* 0x000fda0003f84270 */
[----:B------:R-:W-:Y:S05]  /*1cd0*/  @!P4 BRA `(.L_x_2712) ;  /* 0x0000dea00000c947 */ /* 0x000fea0003800000 */
[--C-:B-1----:R-:W-:Y:S01]  /*1ce0*/  SHF.R.S32.HI R0, RZ, 0x1f, R14.reuse ;  /* 0x0000001fff007819 */ /* 0x102fe2000001140e */
[----:B------:R-:W-:Y:S01]  /*1cf0*/  ULDC.64 UR28, c[0x0][0x1a0] ;  /* 0x00006800001c7ab9 */ /* 0x000fe20000000a00 */
[--C-:B------:R-:W-:Y:S01]  /*1d00*/  SHF.R.S32.HI R2, RZ, 0x1f, R151.reuse ;  /* 0x0000001fff027819 */ /* 0x100fe20000011497 */
[----:B------:R-:W-:Y:S01]  /*1d10*/  USHF.L.U32 UR17, UR29, 0x6, URZ ;  /* 0x000000061d117899 */ /* 0x000fe2000800063f */
[----:B------:R-:W-:Y:S01]  /*1d20*/  IADD3 R6, P1, P0, R14, R102, -R151 ;  /* 0x000000660e067210 */ /* 0x000fe2000783e897 */
[----:B------:R-:W-:Y:S01]  /*1d30*/  IMAD.IADD R23, R23, 0x1, R14 ;  /* 0x0000000117177824 */ /* 0x000fe200078e020e */
[----:B------:R-:W-:Y:S01]  /*1d40*/  USHF.L.U32 UR20, UR29, 0x7, URZ ;  /* 0x000000071d147899 */ /* 0x000fe2000800063f */
[----:B------:R-:W-:Y:S01]  /*1d50*/  IMAD.WIDE.U32 R14, R19, 0x40, RZ ;  /* 0x00000040130e7825 */ /* 0x000fe200078e00ff */
[----:B------:R-:W-:Y:S01]  /*1d60*/  IADD3.X R7, R0, R103, ~R2, P1, P0 ;  /* 0x0000006700077210 */ /* 0x000fe20000fe0c02 */
[----:B------:R-:W-:Y:S01]  /*1d70*/  USHF.L.U32 UR19, UR29, 0x5, URZ ;  /* 0x000000051d137899 */ /* 0x000fe2000800063f */
[----:B------:R-:W-:Y:S01]  /*1d80*/  SHF.L.U32 R111, R134, 0x7, RZ ;  /* 0x00000007866f7819 */ /* 0x000fe200000006ff */
[C---:B------:R-:W-:Y:S01]  /*1d90*/  IMAD R0, R24.reuse, c[0x0][0x280], RZ ;  /* 0x0000a00018007a24 */ /* 0x040fe200078e02ff */
[----:B------:R-:W-:Y:S01]  /*1da0*/  IADD3 R9, R15, UR17, RZ ;  /* 0x000000110f097c10 */ /* 0x000fe2000fffe0ff */
[----:B------:R-:W-:Y:S01]  /*1db0*/  IMAD R8, R24, c[0x0][0x278], RZ ;  /* 0x00009e0018087a24 */ /* 0x000fe200078e02ff */
[----:B------:R-:W-:Y:S01]  /*1dc0*/  UMOV UR16, 0x60 ;  /* 0x0000006000107882 */ /* 0x000fe20000000000 */
[----:B------:R-:W-:Y:S01]  /*1dd0*/  IMAD R0, R22, c[0x0][0x284], R0 ;  /* 0x0000a10016007a24 */ /* 0x000fe200078e0200 */
[----:B------:R-:W-:Y:S01]  /*1de0*/  SHF.L.U64.HI R178, R14, 0x1, R9 ;  /* 0x000000010eb27819 */ /* 0x000fe20000010209 */
[--C-:B------:R-:W-:Y:S01]  /*1df0*/  IMAD.WIDE.U32 R4, R22, c[0x0][0x280], R16.reuse ;  /* 0x0000a00016047a25 */ /* 0x100fe200078e0010 */
[----:B------:R-:W-:Y:S01]  /*1e00*/  UMOV UR15, 0xa0 ;  /* 0x000000a0000f7882 */ /* 0x000fe20000000000 */
[----:B------:R-:W-:Y:S01]  /*1e10*/  IADD3 R138, R102, 0x10, RZ ;  /* 0x00000010668a7810 */ /* 0x000fe20007ffe0ff */
[----:B------:R-:W-:Y:S01]  /*1e20*/  UMOV UR14, 0xc0 ;  /* 0x000000c0000e7882 */ /* 0x000fe20000000000 */
[----:B------:R-:W-:Y:S01]  /*1e30*/  IMAD.WIDE.U32 R2, R22, c[0x0][0x278], R16 ;  /* 0x00009e0016027a25 */ /* 0x000fe200078e0010 */
[----:B------:R-:W-:Y:S01]  /*1e40*/  UMOV UR13, 0xe0 ;  /* 0x000000e0000d7882 */ /* 0x000fe20000000000 */
[----:B------:R-:W-:Y:S01]  /*1e50*/  IADD3 R137, R102, 0x20, RZ ;  /* 0x0000002066897810 */ /* 0x000fe20007ffe0ff */
[----:B------:R-:W-:Y:S01]  /*1e60*/  UMOV UR12, 0x120 ;  /* 0x00000120000c7882 */ /* 0x000fe20000000000 */
[----:B------:R-:W-:Y:S01]  /*1e70*/  IMAD R8, R22, c[0x0][0x27c], R8 ;  /* 0x00009f0016087a24 */ /* 0x000fe200078e0208 */
[----:B------:R-:W-:Y:S01]  /*1e80*/  UMOV UR11, 0x140 ;  /* 0x00000140000b7882 */ /* 0x000fe20000000000 */
[----:B------:R-:W-:Y:S01]  /*1e90*/  IMAD.IADD R5, R5, 0x1, R0 ;  /* 0x0000000105057824 */ /* 0x000fe200078e0200 */
[----:B------:R-:W-:Y:S01]  /*1ea0*/  UMOV UR10, 0x160 ;  /* 0x00000160000a7882 */ /* 0x000fe20000000000 */
[----:B------:R-:W-:Y:S01]  /*1eb0*/  IMAD.SHL.U32 R204, R14, 0x2, RZ ;  /* 0x000000020ecc7824 */ /* 0x000fe200078e00ff */
[----:B------:R-:W-:Y:S01]  /*1ec0*/  UMOV UR9, 0x180 ;  /* 0x0000018000097882 */ /* 0x000fe20000000000 */
[----:B------:R-:W-:Y:S01]  /*1ed0*/  IMAD R0, R7, c[0x0][0x290], RZ ;  /* 0x0000a40007007a24 */ /* 0x000fe200078e02ff */
[----:B------:R-:W-:Y:S01]  /*1ee0*/  UMOV UR8, 0x1a0 ;  /* 0x000001a000087882 */ /* 0x000fe20000000000 */
[----:B------:R-:W-:Y:S01]  /*1ef0*/  IMAD.WIDE.U32 R14, R19, 0x80, RZ ;  /* 0x00000080130e7825 */ /* 0x000fe200078e00ff */
[----:B------:R-:W-:Y:S01]  /*1f00*/  UMOV UR5, 0x1c0 ;  /* 0x000001c000057882 */ /* 0x000fe20000000000 */
[----:B------:R-:W-:Y:S01]  /*1f10*/  IADD3 R136, R102, 0x30, RZ ;  /* 0x0000003066887810 */ /* 0x000fe20007ffe0ff */
[----:B------:R-:W-:Y:S01]  /*1f20*/  UMOV UR4, 0x1e0 ;  /* 0x000001e000047882 */ /* 0x000fe20000000000 */
[----:B------:R-:W-:Y:S01]  /*1f30*/  IMAD.IADD R3, R3, 0x1, R8 ;  /* 0x0000000103037824 */ /* 0x000fe200078e0208 */
[----:B------:R-:W-:Y:S01]  /*1f40*/  UIMAD UR39, UR16, UR29, URZ ;  /* 0x0000001d102772a4 */ /* 0x000fe2000f8e023f */
[----:B------:R-:W-:Y:S01]  /*1f50*/  IMAD R7, R7, c[0x0][0x288], RZ ;  /* 0x0000a20007077a24 */ /* 0x000fe200078e02ff */
[----:B------:R-:W-:Y:S01]  /*1f60*/  UIMAD UR38, UR15, UR29, URZ ;  /* 0x0000001d0f2672a4 */ /* 0x000fe2000f8e023f */
[C---:B------:R-:W-:Y:S01]  /*1f70*/  IMAD R8, R6.reuse, c[0x0][0x294], R0 ;  /* 0x0000a50006087a24 */ /* 0x040fe200078e0200 */
[----:B------:R-:W-:Y:S01]  /*1f80*/  IADD3 R0, R15, UR20, RZ ;  /* 0x000000140f007c10 */ /* 0x000fe2000fffe0ff */
[----:B------:R-:W-:Y:S01]  /*1f90*/  IMAD.WIDE.U32 R4, R6, c[0x0][0x290], R4 ;  /* 0x0000a40006047a25 */ /* 0x000fe200078e0004 */
[----:B------:R-:W-:Y:S01]  /*1fa0*/  UIMAD UR37, UR14, UR29, URZ ;  /* 0x0000001d0e2572a4 */ /* 0x000fe2000f8e023f */
[----:B------:R-:W-:Y:S01]  /*1fb0*/  IADD3 R150, R102, 0x40, RZ ;  /* 0x0000004066967810 */ /* 0x000fe20007ffe0ff */
[----:B------:R-:W-:Y:S01]  /*1fc0*/  UIMAD UR36, UR13, UR29, URZ ;  /* 0x0000001d0d2472a4 */ /* 0x000fe2000f8e023f */
[----:B------:R-:W-:Y:S01]  /*1fd0*/  IMAD R7, R6, c[0x0][0x28c], R7 ;  /* 0x0000a30006077a24 */ /* 0x000fe200078e0207 */
[----:B------:R-:W-:Y:S01]  /*1fe0*/  SHF.L.U64.HI R177, R14, 0x1, R0 ;  /* 0x000000010eb17819 */ /* 0x000fe20000010200 */
[----:B------:R-:W-:Y:S01]  /*1ff0*/  IMAD.WIDE.U32 R2, R6, c[0x0][0x288], R2 ;  /* 0x0000a20006027a25 */ /* 0x000fe200078e0002 */
[----:B------:R-:W-:Y:S01]  /*2000*/  UIMAD UR35, UR12, UR29, URZ ;  /* 0x0000001d0c2372a4 */ /* 0x000fe2000f8e023f */
[----:B------:R-:W-:Y:S01]  /*2010*/  IADD3 R149, R102, 0x50, RZ ;  /* 0x0000005066957810 */ /* 0x000fe20007ffe0ff */
[----:B------:R-:W-:Y:S01]  /*2020*/  UIMAD UR34, UR11, UR29, URZ ;  /* 0x0000001d0b2272a4 */ /* 0x000fe2000f8e023f */
[----:B------:R-:W-:Y:S01]  /*2030*/  IMAD.IADD R5, R5, 0x1, R8 ;  /* 0x0000000105057824 */ /* 0x000fe200078e0208 */
[----:B------:R-:W-:Y:S01]  /*2040*/  IADD3 R3, R3, R7, RZ ;  /* 0x0000000703037210 */ /* 0x000fe20007ffe0ff */
[----:B------:R-:W-:Y:S01]  /*2050*/  IMAD R0, R20, c[0x0][0x298], RZ ;  /* 0x0000a60014007a24 */ /* 0x000fe200078e02ff */
[----:B------:R-:W-:Y:S01]  /*2060*/  UIMAD UR33, UR10, UR29, URZ ;  /* 0x0000001d0a2172a4 */ /* 0x000fe2000f8e023f */
[----:B------:R-:W-:Y:S01]  /*2070*/  IMAD.WIDE.U32 R8, R19, 0x20, RZ ;  /* 0x0000002013087825 */ /* 0x000fe200078e00ff */
[----:B------:R-:W-:Y:S01]  /*2080*/  UIMAD UR32, UR9, UR29, URZ ;  /* 0x0000001d092072a4 */ /* 0x000fe2000f8e023f */
[----:B------:R-:W-:Y:S01]  /*2090*/  IADD3 R148, R102, 0x60, RZ ;  /* 0x0000006066947810 */ /* 0x000fe20007ffe0ff */
[----:B------:R-:W-:Y:S01]  /*20a0*/  UIMAD UR31, UR8, UR29, URZ ;  /* 0x0000001d081f72a4 */ /* 0x000fe2000f8e023f */
[----:B------:R-:W-:Y:S01]  /*20b0*/  IMAD R6, R20, c[0x0][0x2a0], RZ ;  /* 0x0000a80014067a24 */ /* 0x000fe200078e02ff */
[----:B------:R-:W-:Y:S01]  /*20c0*/  UIMAD UR30, UR5, UR29, URZ ;  /* 0x0000001d051e72a4 */ /* 0x000fe2000f8e023f */
[C---:B------:R-:W-:Y:S01]  /*20d0*/  IMAD R86, R18.reuse, c[0x0][0x29c], R0 ;  /* 0x0000a70012567a24 */ /* 0x040fe200078e0200 */
[----:B------:R-:W-:Y:S01]  /*20e0*/  IADD3 R0, R9, UR19, RZ ;  /* 0x0000001309007c10 */ /* 0x000fe2000fffe0ff */
[----:B------:R-:W-:Y:S01]  /*20f0*/  IMAD.WIDE.U32 R2, R18, c[0x0][0x298], R2 ;  /* 0x0000a60012027a25 */ /* 0x000fe200078e0002 */
[----:B------:R-:W-:Y:S01]  /*2100*/  ULDC UR18, c[0x0][0x294] ;  /* 0x0000a50000127ab9 */ /* 0x000fe20000000800 */
[----:B------:R-:W-:Y:S01]  /*2110*/  IADD3 R147, R102, 0x70, RZ ;  /* 0x0000007066937810 */ /* 0x000fe20007ffe0ff */
[----:B------:R-:W-:Y:S01]  /*2120*/  UIMAD.WIDE.U32 UR58, UR16, UR28, URZ ;  /* 0x0000001c103a72a5 */ /* 0x000fe2000f8e003f */
[----:B------:R-:W-:Y:S01]  /*2130*/  IMAD R6, R18, c[0x0][0x2a4], R6 ;  /* 0x0000a90012067a24 */ /* 0x000fe200078e0206 */
[----:B------:R-:W-:Y:S01]  /*2140*/  SHF.L.U64.HI R176, R8, 0x1, R0 ;  /* 0x0000000108b07819 */ /* 0x000fe20000010200 */
[----:B------:R-:W-:Y:S01]  /*2150*/  IMAD.WIDE.U32 R4, R18, c[0x0][0x2a0], R4 ;  /* 0x0000a80012047a25 */ /* 0x000fe200078e0004 */
[----:B------:R-:W-:Y:S01]  /*2160*/  LEA R87, P0, R2, c[0x0][0x268], 0x1 ;  /* 0x00009a0002577a11 */ /* 0x000fe200078008ff */
[----:B------:R-:W-:Y:S01]  /*2170*/  UIMAD.WIDE.U32 UR56, UR15, UR28, URZ ;  /* 0x0000001c0f3872a5 */ /* 0x000fe2000f8e003f */
[----:B------:R-:W-:Y:S01]  /*2180*/  IADD3 R146, R102, 0x80, RZ ;  /* 0x0000008066927810 */ /* 0x000fe20007ffe0ff */
[----:B------:R-:W-:Y:S01]  /*2190*/  IMAD.IADD R86, R3, 0x1, R86 ;  /* 0x0000000103567824 */ /* 0x000fe200078e0256 */
[----:B------:R-:W-:Y:S01]  /*21a0*/  LEA R101, P1, R4, c[0x0][0x270], 0x1 ;  /* 0x00009c0004657a11 */ /* 0x000fe200078208ff */
[----:B------:R-:W-:Y:S01]  /*21b0*/  IMAD.IADD R0, R5, 0x1, R6 ;  /* 0x0000000105007824 */ /* 0x000fe200078e0206 */
[----:B------:R-:W-:Y:S01]  /*21c0*/  UIMAD.WIDE.U32 UR54, UR14, UR28, URZ ;  /* 0x0000001c0e3672a5 */ /* 0x000fe2000f8e003f */
[----:B------:R-:W-:Y:S01]  /*21d0*/  IMAD.MOV.U32 R189, RZ, RZ, 0x5 ;  /* 0x00000005ffbd7424 */ /* 0x000fe200078e00ff */
[----:B------:R-:W-:Y:S01]  /*21e0*/  LEA.HI.X R86, R2, c[0x0][0x26c], R86, 0x1, P0 ;  /* 0x00009b0002567a11 */ /* 0x000fe200000f0c56 */
[----:B------:R-:W-:Y:S01]  /*21f0*/  IMAD.MOV.U32 R190, RZ, RZ, 0x6 ;  /* 0x00000006ffbe7424 */ /* 0x000fe200078e00ff */
[----:B------:R-:W-:Y:S01]  /*2200*/  LEA.HI.X R100, R4, c[0x0][0x274], R0, 0x1, P1 ;  /* 0x00009d0004647a11 */ /* 0x000fe200008f0c00 */
[----:B------:R-:W-:Y:S01]  /*2210*/  IMAD.MOV.U32 R191, RZ, RZ, 0x7 ;  /* 0x00000007ffbf7424 */ /* 0x000fe200078e00ff */
[----:B------:R-:W-:Y:S01]  /*2220*/  MOV R2, c[0x0][0x290] ;  /* 0x0000a40000027a02 */ /* 0x000fe20000000f00 */
[----:B------:R-:W-:Y:S01]  /*2230*/  IMAD.MOV.U32 R3, RZ, RZ, c[0x0][0x288] ;  /* 0x0000a200ff037624 */ /* 0x000fe200078e00ff */
[----:B------:R-:W-:Y:S01]  /*2240*/  UIMAD.WIDE.U32 UR52, UR13, UR28, URZ ;  /* 0x0000001c0d3472a5 */ /* 0x000fe2000f8e003f */
[----:B------:R-:W-:Y:S01]  /*2250*/  IMAD R0, R134, R23, RZ ;  /* 0x0000001786007224 */ /* 0x000fe200078e02ff */
[----:B------:R-:W-:Y:S01]  /*2260*/  SHF.L.U64.HI R4, R2, R189, c[0x0][0x294] ;  /* 0x0000a50002047619 */ /* 0x000fe200000102bd */
[----:B------:R-:W-:Y:S01]  /*2270*/  IMAD.SHL.U32 R202, R8, 0x2, RZ ;  /* 0x0000000208ca7824 */ /* 0x000fe200078e00ff */
[CC--:B------:R-:W-:Y:S01]  /*2280*/  SHF.L.U64.HI R5, R2.reuse, R190.reuse, c[0x0][0x294] ;  /* 0x0000a50002057619 */ /* 0x0c0fe200000102be */
[----:B------:R-:W-:Y:S01]  /*2290*/  IMAD.MOV.U32 R85, RZ, RZ, R10 ;  /* 0x000000ffff557224 */ /* 0x000fe200078e000a */
[C---:B------:R-:W-:Y:S01]  /*22a0*/  SHF.L.U64.HI R6, R2.reuse, R191, c[0x0][0x294] ;  /* 0x0000a50002067619 */ /* 0x040fe200000102bf */
[----:B------:R-:W-:Y:S01]  /*22b0*/  IMAD.MOV.U32 R94, RZ, RZ, R11 ;  /* 0x000000ffff5e7224 */ /* 0x000fe200078e000b */
[C---:B------:R-:W-:Y:S01]  /*22c0*/  SHF.L.U64.HI R189, R3.reuse, R189, c[0x0][0x28c] ;  /* 0x0000a30003bd7619 */ /* 0x040fe200000102bd */
[C---:B------:R-:W-:Y:S01]  /*22d0*/  IMAD.WIDE.U32 R246, R2.reuse, 0x60, RZ ;  /* 0x0000006002f67825 */ /* 0x040fe200078e00ff */
[C---:B------:R-:W-:Y:S01]  /*22e0*/  SHF.L.U64.HI R190, R3.reuse, R190, c[0x0][0x28c] ;  /* 0x0000a30003be7619 */ /* 0x040fe200000102be */
[----:B------:R-:W-:Y:S01]  /*22f0*/  UIMAD.WIDE.U32 UR50, UR12, UR28, URZ ;  /* 0x0000001c0c3272a5 */ /* 0x000fe2000f8e003f */
[C---:B------:R-:W-:Y:S01]  /*2300*/  SHF.L.U64.HI R191, R3.reuse, R191, c[0x0][0x28c] ;  /* 0x0000a30003bf7619 */ /* 0x040fe200000102bf */
[C---:B------:R-:W-:Y:S01]  /*2310*/  IMAD.WIDE.U32 R242, R2.reuse, 0xa0, RZ ;  /* 0x000000a002f27825 */ /* 0x040fe200078e00ff */
[CC--:B------:R-:W-:Y:S01]  /*2320*/  SHF.L.U64.HI R7, R2.reuse, R26.reuse, c[0x0][0x294] ;  /* 0x0000a50002077619 */ /* 0x0c0fe2000001021a */
[----:B------:R-:W-:Y:S01]  /*2330*/  UIMAD.WIDE.U32 UR48, UR11, UR28, URZ ;  /* 0x0000001c0b3072a5 */ /* 0x000fe2000f8e003f */
[C---:B------:R-:W-:Y:S01]  /*2340*/  SHF.L.U64.HI R188, R3.reuse, R26, c[0x0][0x28c] ;  /* 0x0000a30003bc7619 */ /* 0x040fe2000001021a */
[----:B------:R-:W-:Y:S01]  /*2350*/  IMAD.WIDE.U32 R240, R2, 0xc0, RZ ;  /* 0x000000c002f07825 */ /* 0x000fe200078e00ff */
[----:B------:R-:W-:Y:S01]  /*2360*/  SHF.L.U32 R186, R3, 0x6, RZ ;  /* 0x0000000603ba7819 */ /* 0x000fe200000006ff */
[----:B------:R-:W-:Y:S01]  /*2370*/  UIMAD.WIDE.U32 UR46, UR10, UR28, URZ ;  /* 0x0000001c0a2e72a5 */ /* 0x000fe2000f8e003f */
[----:B------:R-:W-:Y:S01]  /*2380*/  IADD3 R145, R102, 0x90, RZ ;  /* 0x0000009066917810 */ /* 0x000fe20007ffe0ff */
[----:B------:R-:W-:Y:S01]  /*2390*/  IMAD.WIDE.U32 R234, R2, 0xe0, RZ ;  /* 0x000000e002ea7825 */ /* 0x000fe200078e00ff */
[----:B------:R-:W-:Y:S01]  /*23a0*/  UIMAD.WIDE.U32 UR44, UR9, UR28, URZ ;  /* 0x0000001c092c72a5 */ /* 0x000fe2000f8e003f */
[----:B------:R-:W-:Y:S01]  /*23b0*/  IADD3 R144, R102, 0xa0, RZ ;  /* 0x000000a066907810 */ /* 0x000fe20007ffe0ff */
[----:B------:R-:W-:Y:S01]  /*23c0*/  UIMAD.WIDE.U32 UR42, UR8, UR28, URZ ;  /* 0x0000001c082a72a5 */ /* 0x000fe2000f8e003f */
[----:B------:R-:W-:Y:S01]  /*23d0*/  IMAD.WIDE.U32 R232, R2, 0x120, RZ ;  /* 0x0000012002e87825 */ /* 0x000fe200078e00ff */
[----:B------:R-:W-:Y:S01]  /*23e0*/  UIMAD.WIDE.U32 UR40, UR5, UR28, URZ ;  /* 0x0000001c052872a5 */ /* 0x000fe2000f8e003f */
[----:B------:R-:W-:Y:S01]  /*23f0*/  IADD3 R143, R102, 0xb0, RZ ;  /* 0x000000b0668f7810 */ /* 0x000fe20007ffe0ff */
[----:B------:R-:W-:Y:S01]  /*2400*/  UIMAD.WIDE.U32 UR60, UR4, UR28, URZ ;  /* 0x0000001c043c72a5 */ /* 0x000fe2000f8e003f */
[----:B------:R-:W-:Y:S01]  /*2410*/  IMAD.WIDE.U32 R230, R2, 0x140, RZ ;  /* 0x0000014002e67825 */ /* 0x000fe200078e00ff */
[----:B------:R-:W-:Y:S01]  /*2420*/  UIMAD UR29, UR4, UR29, URZ ;  /* 0x0000001d041d72a4 */ /* 0x000fe2000f8e023f */
[----:B------:R-:W-:Y:S01]  /*2430*/  IADD3 R142, R102, 0xc0, RZ ;  /* 0x000000c0668e7810 */ /* 0x000fe20007ffe0ff */
[----:B------:R-:W-:Y:S01]  /*2440*/  ULDC UR17, c[0x0][0x19c] ;  /* 0x0000670000117ab9 */ /* 0x000fe20000000800 */
[----:B------:R-:W-:Y:S01]  /*2450*/  IMAD.WIDE.U32 R228, R2, 0x160, RZ ;  /* 0x0000016002e47825 */ /* 0x000fe200078e00ff */
[----:B------:R-:W-:Y:S01]  /*2460*/  UIMAD UR16, UR16, UR18, URZ ;  /* 0x00000012101072a4 */ /* 0x000fe2000f8e023f */
[----:B------:R-:W-:Y:S01]  /*2470*/  IADD3 R141, R102, 0xd0, RZ ;  /* 0x000000d0668d7810 */ /* 0x000fe20007ffe0ff */
        /* <DEDUP_REMOVED lines=17> */
[C---:B------:R-:W-:Y:S01]  /*2590*/  IMAD.SHL.U32 R8, R2.reuse, 0x20, RZ ;  /* 0x0000002002087824 */ /* 0x040fe200078e00ff */
[----:B------:R-:W-:Y:S01]  /*25a0*/  UIMAD UR4, UR4, UR18, URZ ;  /* 0x00000012040472a4 */ /* 0x000fe2000f8e023f */
[C---:B------:R-:W-:Y:S01]  /*25b0*/  IMAD.SHL.U32 R9, R2.reuse, 0x40, RZ ;  /* 0x0000004002097824 */ /* 0x040fe200078e00ff */
[----:B------:R-:W-:Y:S01]  /*25c0*/  USHF.L.U32 UR19, UR17, 0x6, URZ ;  /* 0x0000000611137899 */ /* 0x000fe2000800063f */
[----:B------:R-:W-:Y:S01]  /*25d0*/  IMAD.SHL.U32 R10, R2, 0x80, RZ ;  /* 0x00000080020a7824 */ /* 0x000fe200078e00ff */
[----:B------:R-:W-:Y:S01]  /*25e0*/  SHF.L.U64.HI R164, R8, 0x1, R4 ;  /* 0x0000000108a47819 */ /* 0x000fe20000010204 */
[----:B------:R-:W-:Y:S01]  /*25f0*/  IMAD.SHL.U32 R11, R2, 0x10, RZ ;  /* 0x00000010020b7824 */ /* 0x000fe200078e00ff */
[-C--:B------:R-:W-:Y:S01]  /*2600*/  IADD3 R2, P1, R196, R0.reuse, RZ ;  /* 0x00000000c4027210 */ /* 0x080fe20007f3e0ff */
[C---:B------:R-:W-:Y:S01]  /*2610*/  IMAD.SHL.U32 R185, R3.reuse, 0x20, RZ ;  /* 0x0000002003b97824 */ /* 0x040fe200078e00ff */
[----:B------:R-:W-:Y:S01]  /*2620*/  USHF.L.U32 UR18, UR17, 0x7, URZ ;  /* 0x0000000711127899 */ /* 0x000fe2000800063f */
[C---:B------:R-:W-:Y:S01]  /*2630*/  IMAD.SHL.U32 R187, R3.reuse, 0x80, RZ ;  /* 0x0000008003bb7824 */ /* 0x040fe200078e00ff */
[----:B------:R-:W-:Y:S01]  /*2640*/  USHF.L.U32 UR17, UR17, 0x5, URZ ;  /* 0x0000000511117899 */ /* 0x000fe2000800063f */
[----:B------:R-:W-:Y:S01]  /*2650*/  IMAD.SHL.U32 R184, R3, 0x10, RZ ;  /* 0x0000001003b87824 */ /* 0x000fe200078e00ff */
[----:B------:R-:W-:Y:S01]  /*2660*/  SHF.R.S32.HI R3, RZ, 0x1f, R0 ;  /* 0x0000001fff037819 */ /* 0x000fe20000011400 */
[C---:B------:R-:W-:Y:S01]  /*2670*/  IMAD.WIDE.U32 R160, R156.reuse, 0x40, RZ ;  /* 0x000000409ca07825 */ /* 0x040fe200078e00ff */
[----:B------:R-:W-:Y:S01]  /*2680*/  IADD3 R0, P0, R199, R0, RZ ;  /* 0x00000000c7007210 */ /* 0x000fe20007f1e0ff */
[----:B------:R-:W-:Y:S01]  /*2690*/  ULDC UR28, c[0x0][0x28c] ;  /* 0x0000a300001c7ab9 */ /* 0x000fe20000000800 */
[----:B------:R-:W-:Y:S01]  /*26a0*/  IADD3 R168, R235, UR13, RZ ;  /* 0x0000000deba87c10 */ /* 0x000fe2000fffe0ff */
[----:B------:R-:W-:Y:S01]  /*26b0*/  IMAD.WIDE.U32 R158, R156, 0x80, RZ ;  /* 0x000000809c9e7825 */ /* 0x000fe200078e00ff */
[----:B------:R-:W-:Y:S01]  /*26c0*/  IADD3 R193, R161, UR19, RZ ;  /* 0x00000013a1c17c10 */ /* 0x000fe2000fffe0ff */
[----:B------:R-:W-:Y:S01]  /*26d0*/  ULDC UR27, c[0x0][0x28c] ;  /* 0x0000a300001b7ab9 */ /* 0x000fe20000000800 */
[----:B------:R-:W-:Y:S01]  /*26e0*/  IADD3 R169, R233, UR12, RZ ;  /* 0x0000000ce9a97c10 */ /* 0x000fe2000fffe0ff */
[--C-:B------:R-:W-:Y:S01]  /*26f0*/  IMAD.X R4, R201, 0x1, R3.reuse, P0 ;  /* 0x00000001c9047824 */ /* 0x100fe200000e0603 */
[----:B------:R-:W-:Y:S01]  /*2700*/  IADD3 R194, R159, UR18, RZ ;  /* 0x000000129fc27c10 */ /* 0x000fe2000fffe0ff */
[----:B------:R-:W-:Y:S01]  /*2710*/  IMAD.X R3, R200, 0x1, R3, P1 ;  /* 0x00000001c8037824 */ /* 0x000fe200008e0603 */
[----:B------:R-:W-:Y:S01]  /*2720*/  IADD3 R170, R231, UR11, RZ ;  /* 0x0000000be7aa7c10 */ /* 0x000fe2000fffe0ff */
[----:B------:R-:W-:Y:S01]  /*2730*/  IMAD.WIDE.U32 R156, R156, 0x20, RZ ;  /* 0x000000209c9c7825 */ /* 0x000fe200078e00ff */
[----:B------:R-:W-:Y:S01]  /*2740*/  SHF.L.U64.HI R4, R0, 0x1, R4 ;  /* 0x0000000100047819 */ /* 0x000fe20000010204 */
[----:B------:R-:W-:Y:S01]  /*2750*/  ULDC UR26, c[0x0][0x28c] ;  /* 0x0000a300001a7ab9 */ /* 0x000fe20000000800 */
[C---:B------:R-:W-:Y:S01]  /*2760*/  SHF.L.U64.HI R3, R2.reuse, 0x1, R3 ;  /* 0x0000000102037819 */ /* 0x040fe20000010203 */
[----:B------:R-:W-:Y:S01]  /*2770*/  IMAD.SHL.U32 R2, R2, 0x2, RZ ;  /* 0x0000000202027824 */ /* 0x000fe200078e00ff */
[----:B------:R-:W-:Y:S01]  /*2780*/  SHF.L.U32 R0, R0, 0x1, RZ ;  /* 0x0000000100007819 */ /* 0x000fe200000006ff */
[C---:B------:R-:W-:Y:S01]  /*2790*/  IMAD.SHL.U32 R118, R134.reuse, 0x10, RZ ;  /* 0x0000001086767824 */ /* 0x040fe200078e00ff */
[----:B------:R-:W-:Y:S01]  /*27a0*/  IADD3 R192, R157, UR17, RZ ;  /* 0x000000119dc07c10 */ /* 0x000fe2000fffe0ff */
[----:B------:R-:W-:Y:S01]  /*27b0*/  IMAD.SHL.U32 R117, R134, 0x20, RZ ;  /* 0x0000002086757824 */ /* 0x000fe200078e00ff */
[----:B------:R-:W-:Y:S01]  /*27c0*/  IADD3 R98, P3, R0, c[0x0][0x2b0], RZ ;  /* 0x0000ac0000627a10 */ /* 0x000fe20007f7e0ff */
[----:B------:R-:W-:Y:S01]  /*27d0*/  IMAD R116, R134, 0x30, RZ ;  /* 0x0000003086747824 */ /* 0x000fe200078e02ff */
[----:B------:R-:W-:Y:S01]  /*27e0*/  IADD3 R99, P2, R0, c[0x0][0x2a8], RZ ;  /* 0x0000aa0000637a10 */ /* 0x000fe20007f5e0ff */
[----:B------:R-:W-:Y:S01]  /*27f0*/  IMAD.SHL.U32 R115, R134, 0x40, RZ ;  /* 0x0000004086737824 */ /* 0x000fe200078e00ff */
[----:B------:R-:W-:Y:S01]  /*2800*/  IADD3 R18, P1, R2, c[0x0][0x2b0], RZ ;  /* 0x0000ac0002127a10 */ /* 0x000fe20007f3e0ff */
[----:B------:R-:W-:Y:S01]  /*2810*/  IMAD R114, R134, 0x50, RZ ;  /* 0x0000005086727824 */ /* 0x000fe200078e02ff */
[----:B------:R-:W-:Y:S01]  /*2820*/  IADD3 R35, P0, R2, c[0x0][0x2a8], RZ ;  /* 0x0000aa0002237a10 */ /* 0x000fe20007f1e0ff */
        /* <DEDUP_REMOVED lines=18> */
[----:B------:R-:W-:Y:S01]  /*2950*/  IMAD.MOV.U32 R207, RZ, RZ, c[0x0][0x290] ;  /* 0x0000a400ffcf7624 */ /* 0x000fe200078e00ff */
[----:B------:R-:W-:Y:S01]  /*2960*/  SHF.R.S32.HI R129, RZ, 0x1f, R114 ;  /* 0x0000001fff817819 */ /* 0x000fe20000011472 */
[----:B------:R-:W-:Y:S01]  /*2970*/  IMAD.SHL.U32 R203, R14, 0x2, RZ ;  /* 0x000000020ecb7824 */ /* 0x000fe200078e00ff */
[----:B------:R-:W-:Y:S01]  /*2980*/  SHF.R.S32.HI R128, RZ, 0x1f, R113 ;  /* 0x0000001fff807819 */ /* 0x000fe20000011471 */
[----:B------:R-:W-:Y:S01]  /*2990*/  IMAD.MOV.U32 R95, RZ, RZ, R12 ;  /* 0x000000ffff5f7224 */ /* 0x000fe200078e000c */
[----:B------:R-:W-:Y:S01]  /*29a0*/  SHF.R.S32.HI R127, RZ, 0x1f, R112 ;  /* 0x0000001fff7f7819 */ /* 0x000fe20000011470 */
[----:B------:R-:W-:Y:S01]  /*29b0*/  IMAD.MOV.U32 R84, RZ, RZ, R13 ;  /* 0x000000ffff547224 */ /* 0x000fe200078e000d */
[----:B------:R-:W-:Y:S01]  /*29c0*/  SHF.R.S32.HI R126, RZ, 0x1f, R111 ;  /* 0x0000001fff7e7819 */ /* 0x000fe2000001146f */
[----:B------:R-:W-:Y:S01]  /*29d0*/  IMAD.MOV.U32 R20, RZ, RZ, R27 ;  /* 0x000000ffff147224 */ /* 0x000fe200078e001b */
[----:B------:R-:W-:Y:S01]  /*29e0*/  SHF.R.S32.HI R125, RZ, 0x1f, R110 ;  /* 0x0000001fff7d7819 */ /* 0x000fe2000001146e */
[----:B------:R-:W-:Y:S01]  /*29f0*/  IMAD.SHL.U32 R215, R8, 0x2, RZ ;  /* 0x0000000208d77824 */ /* 0x000fe200078e00ff */
[----:B------:R-:W-:Y:S01]  /*2a00*/  SHF.R.S32.HI R124, RZ, 0x1f, R109 ;  /* 0x0000001fff7c7819 */ /* 0x000fe2000001146d */
[----:B------:R-:W-:Y:S01]  /*2a10*/  IMAD.SHL.U32 R214, R9, 0x2, RZ ;  /* 0x0000000209d67824 */ /* 0x000fe200078e00ff */
[----:B------:R-:W-:Y:S01]  /*2a20*/  SHF.R.S32.HI R123, RZ, 0x1f, R108 ;  /* 0x0000001fff7b7819 */ /* 0x000fe2000001146c */
[C---:B------:R-:W-:Y:S01]  /*2a30*/  IMAD.SHL.U32 R213, R10.reuse, 0x2, RZ ;  /* 0x000000020ad57824 */ /* 0x040fe200078e00ff */
        /* <DEDUP_REMOVED lines=8> */
[----:B------:R-:W-:Y:S01]  /*2ac0*/  SHF.L.U64.HI R163, R9, 0x1, R5 ;  /* 0x0000000109a37819 */ /* 0x000fe20000010205 */
[----:B------:R-:W-:Y:S01]  /*2ad0*/  ULDC UR23, c[0x0][0x28c] ;  /* 0x0000a30000177ab9 */ /* 0x000fe20000000800 */
[----:B------:R-:W-:Y:S01]  /*2ae0*/  SHF.L.U64.HI R162, R10, 0x1, R6 ;  /* 0x000000010aa27819 */ /* 0x000fe20000010206 */
[----:B------:R-:W-:Y:S01]  /*2af0*/  ULDC UR22, c[0x0][0x28c] ;  /* 0x0000a30000167ab9 */ /* 0x000fe20000000800 */
[----:B------:R-:W-:Y:S01]  /*2b00*/  SHF.L.U64.HI R155, R11, 0x1, R7 ;  /* 0x000000010b9b7819 */ /* 0x000fe20000010207 */
[----:B------:R-:W-:Y:S01]  /*2b10*/  ULDC UR21, c[0x0][0x28c] ;  /* 0x0000a30000157ab9 */ /* 0x000fe20000000800 */
[C---:B------:R-:W-:Y:S01]  /*2b20*/  IADD3.X R96, R4.reuse, c[0x0][0x2b4], RZ, P3, !PT ;  /* 0x0000ad0004607a10 */ /* 0x040fe20001ffe4ff */
[----:B------:R-:W-:Y:S01]  /*2b30*/  ULDC UR20, c[0x0][0x28c] ;  /* 0x0000a30000147ab9 */ /* 0x000fe20000000800 */
[----:B------:R-:W-:Y:S01]  /*2b40*/  IADD3.X R97, R4, c[0x0][0x2ac], RZ, P2, !PT ;  /* 0x0000ab0004617a10 */ /* 0x000fe200017fe4ff */
[----:B------:R-:W-:Y:S01]  /*2b50*/  ULDC UR19, c[0x0][0x28c] ;  /* 0x0000a30000137ab9 */ /* 0x000fe20000000800 */
[C---:B------:R-:W-:Y:S01]  /*2b60*/  IADD3.X R15, R3.reuse, c[0x0][0x2b4], RZ, P1, !PT ;  /* 0x0000ad00030f7a10 */ /* 0x040fe20000ffe4ff */
[----:B------:R-:W-:Y:S01]  /*2b70*/  ULDC UR18, c[0x0][0x28c] ;  /* 0x0000a30000127ab9 */ /* 0x000fe20000000800 */
[----:B------:R-:W-:Y:S01]  /*2b80*/  IADD3.X R34, R3, c[0x0][0x2ac], RZ, P0, !PT ;  /* 0x0000ab0003227a10 */ /* 0x000fe200007fe4ff */
[----:B------:R-:W-:Y:S01]  /*2b90*/  ULDC UR17, c[0x0][0x28c] ;  /* 0x0000a30000117ab9 */ /* 0x000fe20000000800 */
[----:B------:R-:W-:Y:S01]  /*2ba0*/  IMAD.U32 R152, RZ, RZ, UR60 ;  /* 0x0000003cff987e24 */ /* 0x000fe2000f8e00ff */
[----:B------:R-:W-:Y:S01]  /*2bb0*/  ULDC UR16, c[0x0][0x28c] ;  /* 0x0000a30000107ab9 */ /* 0x000fe20000000800 */
[----:B------:R-:W-:Y:S01]  /*2bc0*/  IMAD.U32 R153, RZ, RZ, UR61 ;  /* 0x0000003dff997e24 */ /* 0x000fe2000f8e00ff */
[----:B------:R-:W-:Y:S01]  /*2bd0*/  ULDC UR15, c[0x0][0x28c] ;  /* 0x0000a300000f7ab9 */ /* 0x000fe20000000800 */
[----:B------:R-:W-:Y:S01]  /*2be0*/  IADD3 R175, R221, UR4, RZ ;  /* 0x00000004ddaf7c10 */ /* 0x000fe2000fffe0ff */
[----:B------:R-:W-:-:S02]  /*2bf0*/  ULDC UR14, c[0x0][0x28c] ;  /* 0x0000a300000e7ab9 */ /* 0x000fc40000000800 */
[----:B------:R-:W-:Y:S02]  /*2c00*/  ULDC UR13, c[0x0][0x28c] ;  /* 0x0000a300000d7ab9 */ /* 0x000fe40000000800 */
[----:B------:R-:W-:Y:S02]  /*2c10*/  ULDC UR12, c[0x0][0x28c] ;  /* 0x0000a300000c7ab9 */ /* 0x000fe40000000800 */
[----:B------:R-:W-:Y:S02]  /*2c20*/  ULDC UR11, c[0x0][0x28c] ;  /* 0x0000a300000b7ab9 */ /* 0x000fe40000000800 */
[----:B------:R-:W-:Y:S02]  /*2c30*/  ULDC UR10, c[0x0][0x28c] ;  /* 0x0000a300000a7ab9 */ /* 0x000fe40000000800 */
[----:B------:R-:W-:Y:S02]  /*2c40*/  ULDC UR9, c[0x0][0x28c] ;  /* 0x0000a30000097ab9 */ /* 0x000fe40000000800 */
[----:B------:R-:W-:-:S02]  /*2c50*/  ULDC UR8, c[0x0][0x28c] ;  /* 0x0000a30000087ab9 */ /* 0x000fc40000000800 */
[----:B------:R-:W-:Y:S02]  /*2c60*/  ULDC UR5, c[0x0][0x28c] ;  /* 0x0000a30000057ab9 */ /* 0x000fe40000000800 */
[----:B------:R-:W-:Y:S02]  /*2c70*/  ULDC UR4, c[0x0][0x230] ;  /* 0x00008c0000047ab9 */ /* 0x000fe40000000800 */
        /* <DEDUP_REMOVED lines=31> */
[----:B------:R-:W-:Y:S02]  /*2e70*/  UIADD3 UR30, UR41, UR30, URZ ;  /* 0x0000001e291e7290 */ /* 0x000fe4000fffe03f */
[----:B------:R-:W-:Y:S02]  /*2e80*/  UIADD3 UR61, UR61, UR29, URZ ;  /* 0x0000001d3d3d7290 */ /* 0x000fe4000fffe03f */
[----:B------:R-:W-:-:S02]  /*2e90*/  ULDC.U8 UR60, c[0x0][0x313] ;  /* 0x0000c4c0003c7ab9 */ /* 0x000fc40000000000 */
.L_x_2814:
[----:B------:R-:W-:Y:S01]  /*2ea0*/  LOP3.LUT R238, R238, 0xfffffffe, RZ, 0xc0, !PT ;  /* 0xfffffffeeeee7812 */ /* 0x000fe200078ec0ff */
[----:B------:R-:W-:Y:S02]  /*2eb0*/  IMAD.SHL.U32 R21, R20, 0x100, RZ ;  /* 0x0000010014157824 */ /* 0x000fe400078e00ff */
[----:B------:R-:W-:Y:S01]  /*2ec0*/  IMAD.U32 R2, RZ, RZ, UR8 ;  /* 0x00000008ff027e24 */ /* 0x000fe2000f8e00ff */
[----:B------:R-:W1:Y:S01]  /*2ed0*/  R2UR UR8, R152 ;  /* 0x00000000980873c2 */ /* 0x000e6200000e0000 */
[----:B------:R-:W-:Y:S01]  /*2ee0*/  IMAD.U32 R3, RZ, RZ, UR9 ;  /* 0x00000009ff037e24 */ /* 0x000fe2000f8e00ff */
[----:B------:R-:W-:Y:S05]  /*2ef0*/  IADD3 R19, R21, -0x100, RZ ;  /* 0xffffff0015137810 */ /* 0x000fea0007ffe0ff */
[--C-:B------:R-:W-:Y:S01]  /*2f00*/  IMAD.IADD R4, R154, 0x1, -R19.reuse ;  /* 0x000000019a047824 */ /* 0x100fe200078e0a13 */
[----:B------:R3:W4:Y:S01]  /*2f10*/  R2UR UR9, R153 ;  /* 0x00000000990973c2 */ /* 0x00072200000e0000 */
[----:B------:R-:W-:Y:S03]  /*2f20*/  IMAD.IADD R0, R151, 0x1, -R19 ;  /* 0x0000000197007824 */ /* 0x000fe600078e0a13 */
[-C--:B------:R-:W-:Y:S02]  /*2f30*/  ISETP.GE.AND P0, PT, R138, R4.reuse, PT ;  /* 0x000000048a00720c */ /* 0x080fe40003f06270 */
        /* <DEDUP_REMOVED lines=8> */
[----:B------:R-:W-:Y:S01]  /*2fc0*/  @P4 LEA R12, P1, R211, R95, 0x1 ;  /* 0x0000005fd30c4211 */ /* 0x000fe200078208ff */
[----:B----4-:R4:W2:Y:S01]  /*2fd0*/  R2UR UR9, R3 ;  /* 0x00000000030973c2 */ /* 0x0108a200000e0000 */
[----:B------:R-:W-:Y:S01]  /*2fe0*/  P2R R5, PR, RZ, 0x8 ;  /* 0x00000008ff057803 */ /* 0x000fe20000000000 */
[----:B------:R-:W-:Y:S01]  /*2ff0*/  @P4 IMAD.X R23, R100, 0x1, R155, P0 ;  /* 0x0000000164174824 */ /* 0x000fe200000e069b */
[----:B------:R-:W-:Y:S02]  /*3000*/  @P6 IADD3 R10, P0, R101, R215, RZ ;  /* 0x000000d7650a6210 */ /* 0x000fe40007f1e0ff */
[----:B------:R-:W-:Y:S02]  /*3010*/  @P4 LEA.HI.X R13, R211, R94, R210, 0x1, P1 ;  /* 0x0000005ed30d4211 */ /* 0x000fe400008f0cd2 */
[-C--:B------:R-:W-:Y:S01]  /*3020*/  @P6 IADD3 R8, P1, R202, R95.reuse, RZ ;  /* 0x0000005fca086210 */ /* 0x080fe20007f3e0ff */
        /* <DEDUP_REMOVED lines=8> */
[----:B--2---:R-:W-:Y:S02]  /*30b0*/  @P3 IADD3.X R27, R94, UR39, RZ, P0, !PT ;  /* 0x000000275e1b3c10 */ /* 0x004fe400087fe4ff */
[C---:B------:R-:W-:Y:S02]  /*30c0*/  @P5 IADD3 R24, P0, R101.reuse, R214, RZ ;  /* 0x000000d665185210 */ /* 0x040fe40007f1e0ff */
[----:B------:R-:W-:Y:S01]  /*30d0*/  LOP3.LUT R238, R238, 0xffffffbf, RZ, 0xc0, !PT ;  /* 0xffffffbfeeee7812 */ /* 0x000fe200078ec0ff */
[----:B----4-:R-:W-:Y:S01]  /*30e0*/  IMAD.MOV.U32 R3, RZ, RZ, R100 ;  /* 0x000000ffff037224 */ /* 0x010fe200078e0064 */
[----:B------:R-:W-:Y:S01]  /*30f0*/  P2R R14, PR, RZ, 0x4 ;  /* 0x00000004ff0e7803 */ /* 0x000fe20000000000 */
[----:B------:R-:W-:Y:S01]  /*3100*/  @P5 IMAD.X R25, R100, 0x1, R163, P0 ;  /* 0x0000000164195824 */ /* 0x000fe200000e06a3 */
[----:B------:R-:W-:Y:S02]  /*3110*/  @P5 IADD3 R36, P0, R204, R95, RZ ;  /* 0x0000005fcc245210 */ /* 0x000fe40007f1e0ff */
        /* <DEDUP_REMOVED lines=84> */
[C---:B------:R-:W-:Y:S02]  /*3660*/  ISETP.GE.AND P0, PT, R139.reuse, R4, PT ;  /* 0x000000048b00720c */ /* 0x040fe40003f06270 */
[C---:B------:R-:W-:Y:S02]  /*3670*/  LOP3.LUT P2, RZ, R238.reuse, 0x40, RZ, 0xc0, !PT ;  /* 0x00000040eeff7812 */ /* 0x040fe4000784c0ff */
[----:B------:R-:W-:Y:S02]  /*3680*/  ISETP.GE.AND P1, PT, R139, R0, !P0 ;  /* 0x000000008b00720c */ /* 0x000fe40004726270 */
[----:B------:R-:W-:Y:S11]  /*3690*/  LOP3.LUT R238, R238, 0xfffffeff, RZ, 0xc0, !PT ;  /* 0xfffffeffeeee7812 */ /* 0x000ff600078ec0ff */
[----:B------:R-:W-:Y:S02]  /*36a0*/  @P1 IADD3 R78, P0, R101, R220, RZ ;  /* 0x000000dc654e1210 */ /* 0x000fe40007f1e0ff */
[----:B------:R-:W-:Y:S03]  /*36b0*/  @P1 LOP3.LUT R238, R238, 0x100, RZ, 0xfc, !PT ;  /* 0x00000100eeee1812 */ /* 0x000fe600078efcff */
[----:B------:R-:W-:Y:S01]  /*36c0*/  @P1 IMAD.X R79, R100, 0x1, R175, P0 ;  /* 0x00000001644f1824 */ /* 0x000fe200000e06af */
[----:B-1----:R-:W-:Y:S01]  /*36d0*/  @P1 IADD3 R82, P0, R95, UR8, RZ ;  /* 0x000000085f521c10 */ /* 0x002fe2000ff1e0ff */
[----:B------:R1:W2:Y:S03]  /*36e0*/  R2UR UR8, R2 ;  /* 0x00000000020873c2 */ /* 0x0002a600000e0000 */
[----:B------:R-:W-:Y:S01]  /*36f0*/  @P1 IADD3.X R83, R94, UR61, RZ, P0, !PT ;  /* 0x0000003d5e531c10 */ /* 0x000fe200087fe4ff */
[----:B-1----:R-:W-:Y:S05]  /*3700*/  IMAD.MOV.U32 R2, RZ, RZ, R101 ;  /* 0x000000ffff027224 */ /* 0x002fea00078e0065 */
        /* <DEDUP_REMOVED lines=8> */
[----:B------:R1:W4:Y:S01]  /*3790*/  @P1 LDG.E.128 R40, [R2.64] ;  /* 0x0000000602281981 */ /* 0x000322000c1e1d00 */
[C---:B------:R-:W-:Y:S04]  /*37a0*/  LOP3.LUT P0, RZ, R238.reuse, 0x20, RZ, 0xc0, !PT ;  /* 0x00000020eeff7812 */ /* 0x040fe8000780c0ff */
[----:B------:R-:W-:Y:S02]  /*37b0*/  P2R R91, PR, RZ, 0x1 ;  /* 0x00000001ff5b7803 */ /* 0x000fe40000000000 */
[C---:B------:R-:W-:Y:S04]  /*37c0*/  LOP3.LUT P0, RZ, R238.reuse, 0x10, RZ, 0xc0, !PT ;  /* 0x00000010eeff7812 */ /* 0x040fe8000780c0ff */
[----:B------:R-:W-:Y:S02]  /*37d0*/  P2R R90, PR, RZ, 0x1 ;  /* 0x00000001ff5a7803 */ /* 0x000fe40000000000 */
[C---:B------:R-:W-:Y:S04]  /*37e0*/  LOP3.LUT P0, RZ, R238.reuse, 0x8, RZ, 0xc0, !PT ;  /* 0x00000008eeff7812 */ /* 0x040fe8000780c0ff */
[----:B------:R-:W-:Y:S02]  /*37f0*/  P2R R89, PR, RZ, 0x1 ;  /* 0x00000001ff597803 */ /* 0x000fe40000000000 */
[C---:B------:R-:W-:Y:S04]  /*3800*/  LOP3.LUT P0, RZ, R238.reuse, 0x4, RZ, 0xc0, !PT ;  /* 0x00000004eeff7812 */ /* 0x040fe8000780c0ff */
[----:B------:R-:W-:Y:S01]  /*3810*/  P2R R88, PR, RZ, 0x1 ;  /* 0x00000001ff587803 */ /* 0x000fe20000000000 */
[----:B-1----:R-:W-:Y:S01]  /*3820*/  @P1 IMAD.MOV.U32 R2, RZ, RZ, R95 ;  /* 0x000000ffff021224 */ /* 0x002fe200078e005f */
[C---:B------:R-:W-:Y:S01]  /*3830*/  LOP3.LUT P0, RZ, R238.reuse, 0x2, RZ, 0xc0, !PT ;  /* 0x00000002eeff7812 */ /* 0x040fe2000780c0ff */
[----:B------:R-:W-:Y:S03]  /*3840*/  @P1 IMAD.MOV.U32 R3, RZ, RZ, R94 ;  /* 0x000000ffff031224 */ /* 0x000fe600078e005e */
[----:B------:R-:W-:Y:S02]  /*3850*/  P2R R0, PR, RZ, 0x1 ;  /* 0x00000001ff007803 */ /* 0x000fe40000000000 */
[----:B------:R-:W-:Y:S01]  /*3860*/  LOP3.LUT P0, RZ, R238, 0x200, RZ, 0xc0, !PT ;  /* 0x00000200eeff7812 */ /* 0x000fe2000780c0ff */
[----:B----4-:R-:W-:Y:S04]  /*3870*/  @P1 STG.E.128 [R2.64], R40 ;  /* 0x0000002802001986 */ /* 0x010fe8000c101d06 */
[----:B------:R-:W4:Y:S04]  /*3880*/  @P4 LDG.E.128 R28, [R22.64] ;  /* 0x00000006161c4981 */ /* 0x000f28000c1e1d00 */
[----:B----4-:R1:W-:Y:S04]  /*3890*/  @P4 STG.E.128 [R12.64], R28 ;  /* 0x0000001c0c004986 */ /* 0x0103e8000c101d06 */
[----:B-1----:R-:W4:Y:S04]  /*38a0*/  @P3 LDG.E.128 R28, [R10.64] ;  /* 0x000000060a1c3981 */ /* 0x002f28000c1e1d00 */
[----:B----4-:R-:W-:Y:S01]  /*38b0*/  @P3 STG.E.128 [R8.64], R28 ;  /* 0x0000001c08003986 */ /* 0x010fe2000c101d06 */
[----:B------:R-:W-:Y:S11]  /*38c0*/  ISETP.NE.AND P3, PT, R5, RZ, PT ;  /* 0x000000ff0500720c */ /* 0x000ff60003f65270 */
[----:B------:R-:W-:Y:S02]  /*38d0*/  @!UPT UIADD3 URZ, URZ, URZ, URZ ;  /* 0x0000003f3f3ff290 */ /* 0x000fe4000fffe03f */
[----:B------:R-:W4:Y:S04]  /*38e0*/  @P3 LDG.E.128 R4, [R6.64] ;  /* 0x0000000606043981 */ /* 0x000f28000c1e1d00 */
[----:B----4-:R1:W-:Y:S04]  /*38f0*/  @P3 STG.E.128 [R26.64], R4 ;  /* 0x000000041a003986 */ /* 0x0103e8000c101d06 */
[----:B-1----:R-:W4:Y:S04]  /*3900*/  @P2 LDG.E.128 R4, [R24.64] ;  /* 0x0000000618042981 */ /* 0x002f28000c1e1d00 */
[----:B----4-:R1:W-:Y:S01]  /*3910*/  @P2 STG.E.128 [R36.64], R4 ;  /* 0x0000000424002986 */ /* 0x0103e2000c101d06 */
[----:B------:R-:W-:Y:S11]  /*3920*/  ISETP.NE.AND P2, PT, R14, RZ, PT ;  /* 0x000000ff0e00720c */ /* 0x000ff60003f45270 */
[----:B------:R-:W-:Y:S02]  /*3930*/  @!UPT UIADD3 URZ, URZ, URZ, URZ ;  /* 0x0000003f3f3ff290 */ /* 0x000fe4000fffe03f */
[----:B------:R-:W4:Y:S04]  /*3940*/  @P2 LDG.E.128 R24, [R32.64] ;  /* 0x0000000620182981 */ /* 0x000f28000c1e1d00 */
[----:B----4-:R-:W-:Y:S04]  /*3950*/  @P2 STG.E.128 [R44.64], R24 ;  /* 0x000000182c002986 */ /* 0x010fe8000c101d06 */
[----:B------:R-:W4:Y:S04]  /*3960*/  @P5 LDG.E.128 R40, [R38.64] ;  /* 0x0000000626285981 */ /* 0x000f28000c1e1d00 */
[----:B----4-:R-:W-:Y:S04]  /*3970*/  @P5 STG.E.128 [R48.64], R40 ;  /* 0x0000002830005986 */ /* 0x010fe8000c101d06 */
[----:B-1----:R-:W4:Y:S04]  /*3980*/  @P6 LDG.E.128 R36, [R46.64] ;  /* 0x000000062e246981 */ /* 0x002f28000c1e1d00 */
[----:B----4-:R-:W-:Y:S04]  /*3990*/  @P6 STG.E.128 [R52.64], R36 ;  /* 0x0000002434006986 */ /* 0x010fe8000c101d06 */
[----:B------:R-:W4:Y:S04]  /*39a0*/  @P0 LDG.E.128 R4, [R50.64] ;  /* 0x0000000632040981 */ /* 0x000f28000c1e1d00 */
[----:B----4-:R1:W-:Y:S01]  /*39b0*/  @P0 STG.E.128 [R56.64], R4 ;  /* 0x0000000438000986 */ /* 0x0103e2000c101d06 */
[----:B------:R-:W-:Y:S11]  /*39c0*/  ISETP.NE.AND P0, PT, R0, RZ, PT ;  /* 0x000000ff0000720c */ /* 0x000ff60003f05270 */
[----:B------:R-:W-:Y:S02]  /*39d0*/  @!UPT UIADD3 URZ, URZ, URZ, URZ ;  /* 0x0000003f3f3ff290 */ /* 0x000fe4000fffe03f */
[----:B-1----:R-:W4:Y:S04]  /*39e0*/  @P0 LDG.E.128 R4, [R54.64] ;  /* 0x0000000636040981 */ /* 0x002f28000c1e1d00 */
[----:B----4-:R1:W-:Y:S01]  /*39f0*/  @P0 STG.E.128 [R60.64], R4 ;  /* 0x000000043c000986 */ /* 0x0103e2000c101d06 */
[----:B------:R-:W-:Y:S11]  /*3a00*/  ISETP.NE.AND P0, PT, R88, RZ, PT ;  /* 0x000000ff5800720c */ /* 0x000ff60003f05270 */
[----:B------:R-:W-:Y:S02]  /*3a10*/  @!UPT UIADD3 URZ, URZ, URZ, URZ ;  /* 0x0000003f3f3ff290 */ /* 0x000fe4000fffe03f */
[----:B------:R-:W4:Y:S04]  /*3a20*/  @P0 LDG.E.128 R28, [R58.64] ;  /* 0x000000063a1c0981 */ /* 0x000f28000c1e1d00 */
[----:B----4-:R-:W-:Y:S01]  /*3a30*/  @P0 STG.E.128 [R64.64], R28 ;  /* 0x0000001c40000986 */ /* 0x010fe2000c101d06 */
        /* <DEDUP_REMOVED lines=10> */
[----:B-1----:R-:W4:Y:S04]  /*3ae0*/  @P0 LDG.E.128 R4, [R70.64] ;  /* 0x0000000646040981 */ /* 0x002f28000c1e1d00 */
[----:B----4-:R1:W-:Y:S01]  /*3af0*/  @P0 STG.E.128 [R76.64], R4 ;  /* 0x000000044c000986 */ /* 0x0103e2000c101d06 */
        /* <DEDUP_REMOVED lines=8> */
[----:B------:R-:W-:Y:S11]  /*3b80*/  ISETP.NE.AND P0, PT, RZ, UR4, PT ;  /* 0x00000004ff007c0c */ /* 0x000ff6000bf05270 */
[----:B------:R-:W-:Y:S02]  /*3b90*/  @!UPT UIADD3 URZ, URZ, URZ, URZ ;  /* 0x0000003f3f3ff290 */ /* 0x000fe4000fffe03f */
[----:B--23--:R-:W-:-:S05]  /*3ba0*/  @!P0 BRA `(.L_x_2713) ;  /* 0x0000ac8000008947 */ /* 0x00cfca0003800000 */
[----:B------:R-:W-:Y:S11]  /*3bb0*/  ISETP.NE.AND P0, PT, RZ, UR60, PT ;  /* 0x0000003cff007c0c */ /* 0x000ff6000bf05270 */
[----:B------:R-:W-:Y:S02]  /*3bc0*/  @!UPT UIADD3 URZ, URZ, URZ, URZ ;  /* 0x0000003f3f3ff290 */ /* 0x000fe4000fffe03f */
[----:B------:R-:W-:-:S05]  /*3bd0*/  @!P0 BRA `(.L_x_2714) ;  /* 0x0000454000008947 */ /* 0x000fca0003800000 */
[----:B------:R-:W-:Y:S01]  /*3be0*/  BSSY B0, `(.L_x_2715) ;  /* 0x000003b000007945 */ /* 0x000fe20003800000 */
[----:B------:R-:W-:-:S05]  /*3bf0*/  @!P1 BRA `(.L_x_2716) ;  /* 0x0000039000009947 */ /* 0x000fca0003800000 */
[----:B------:R-:W-:Y:S02]  /*3c00*/  MOV R2, R87 ;  /* 0x0000005700027202 */ /* 0x000fe40000000f00 */
[----:B------:R-:W-:Y:S02]  /*3c10*/  MOV R3, R86 ;  /* 0x0000005600037202 */ /* 0x000fe40000000f00 */
[----:B------:R-:W-:Y:S03]  /*3c20*/  ISETP.GE.AND P0, PT, R16, UR4, PT ;  /* 0x0000000410007c0c */ /* 0x000fe6000bf06270 */
[----:B------:R1:W2:Y:S10]  /*3c30*/  LDG.E.128 R8, [R2.64] ;  /* 0x0000000602087981 */ /* 0x0002b4000c1e1d00 */
[----:B-1----:R-:W-:Y:S02]  /*3c40*/  @!P0 MOV R2, R35 ;  /* 0x0000002300028202 */ /* 0x002fe40000000f00 */
[----:B------:R-:W-:Y:S05]  /*3c50*/  @!P0 MOV R3, R34 ;  /* 0x0000002200038202 */ /* 0x000fea0000000f00 */
[----:B------:R1:W3:Y:S02]  /*3c60*/  @!P0 LDG.E.64 R22, [R2.64] ;  /* 0x0000000602168981 */ /* 0x0002e4000c1e1b00 */
[----:B-1----:R-:W-:Y:S02]  /*3c70*/  @!P0 MOV R2, R18 ;  /* 0x0000001200028202 */ /* 0x002fe40000000f00 */
[----:B------:R-:W-:Y:S05]  /*3c80*/  @!P0 MOV R3, R15 ;  /* 0x0000000f00038202 */ /* 0x000fea0000000f00 */
[----:B------:R-:W4:Y:S02]  /*3c90*/  @!P0 LDG.E.64 R4, [R2.64] ;  /* 0x0000000602048981 */ /* 0x000f24000c1e1b00 */
[--C-:B----4-:R-:W-:Y:S01]  /*3ca0*/  @!P0 HADD2.F32 R3, -RZ, R4.reuse.H0_H0 ;  /* 0x20000004ff038230 */ /* 0x110fe20000004100 */
[----:B--2---:R-:W-:Y:S01]  /*3cb0*/  @!P0 MOV R0, R8 ;  /* 0x0000000800008202 */ /* 0x004fe20000000f00 */
[----:B------:R-:W-:Y:S01]  /*3cc0*/  @!P0 HADD2.F32 R7, -RZ, R4.H1_H1 ;  /* 0x30000004ff078230 */ /* 0x000fe20000004100 */
[----:B------:R-:W-:Y:S01]  /*3cd0*/  @!P0 IMAD.MOV.U32 R4, RZ, RZ, R9 ;  /* 0x000000ffff048224 */ /* 0x000fe200078e0009 */
[----:B---3--:R-:W-:Y:S02]  /*3ce0*/  @!P0 HADD2.F32 R14, -RZ, R22.H0_H0 ;  /* 0x20000016ff0e8230 */ /* 0x008fe40000004100 */
[--C-:B------:R-:W-:Y:S02]  /*3cf0*/  @!P0 HADD2.F32 R2, -RZ, R0.reuse.H0_H0 ;  /* 0x20000000ff028230 */ /* 0x100fe40000004100 */
[----:B------:R-:W-:Y:S02]  /*3d00*/  @!P0 HADD2.F32 R6, -RZ, R0.H1_H1 ;  /* 0x30000000ff068230 */ /* 0x000fe40000004100 */
[--C-:B------:R-:W-:Y:S01]  /*3d10*/  @!P0 HADD2.F32 R24, -RZ, R23.reuse.H0_H0 ;  /* 0x20000017ff188230 */ /* 0x100fe20000004100 */
[-C--:B------:R-:W-:Y:S01]  /*3d20*/  @!P0 FMUL.FTZ R0, R2, R3.reuse ;  /* 0x0000000302008220 */ /* 0x080fe20000410000 */
[----:B------:R-:W-:Y:S01]  /*3d30*/  @!P0 HADD2.F32 R26, -RZ, R23.H1_H1 ;  /* 0x30000017ff1a8230 */ /* 0x000fe20000004100 */
[C---:B------:R-:W-:Y:S01]  /*3d40*/  @!P0 FMUL.FTZ R23, R6.reuse, R3 ;  /* 0x0000000306178220 */ /* 0x040fe20000410000 */
[----:B------:R-:W-:Y:S01]  /*3d50*/  @!P0 MOV R3, R10 ;  /* 0x0000000a00038202 */ /* 0x000fe20000000f00 */
[-C--:B------:R-:W-:Y:S01]  /*3d60*/  @!P0 FFMA.FTZ R0, R6, R14.reuse, R0 ;  /* 0x0000000e06008223 */ /* 0x080fe20000010000 */
[--C-:B------:R-:W-:Y:S01]  /*3d70*/  @!P0 HADD2.F32 R6, -RZ, R4.reuse.H0_H0 ;  /* 0x20000004ff068230 */ /* 0x100fe20000004100 */
[----:B------:R-:W-:Y:S01]  /*3d80*/  @!P0 FFMA.FTZ R28, R2, R14, -R23 ;  /* 0x0000000e021c8223 */ /* 0x000fe20000010817 */
[----:B------:R-:W-:Y:S01]  /*3d90*/  @!P0 HADD2.F32 R14, -RZ, R4.H1_H1 ;  /* 0x30000004ff0e8230 */ /* 0x000fe20000004100 */
[----:B------:R-:W-:Y:S01]  /*3da0*/  @!P0 MOV R2, R11 ;  /* 0x0000000b00028202 */ /* 0x000fe20000000f00 */
[----:B------:R-:W-:Y:S02]  /*3db0*/  @!P0 HADD2.F32 R23, -RZ, R3.H1_H1 ;  /* 0x30000003ff178230 */ /* 0x000fe40000004100 */
[----:B------:R-:W-:Y:S01]  /*3dc0*/  @!P0 HADD2.F32 R13, -RZ, R5.H0_H0 ;  /* 0x20000005ff0d8230 */ /* 0x000fe20000004100 */
[----:B------:R-:W-:Y:S01]  /*3dd0*/  @!P0 F2FP.PACK_AB R0, R0, R28 ;  /* 0x0000001c0000823e */ /* 0x000fe200000000ff */
[----:B------:R-:W-:Y:S02]  /*3de0*/  @!P0 HADD2.F32 R22, -RZ, R22.H1_H1 ;  /* 0x30000016ff168230 */ /* 0x000fe40000004100 */
[----:B------:R-:W-:Y:S01]  /*3df0*/  @!P0 HADD2.F32 R4, -RZ, R3.H0_H0 ;  /* 0x20000003ff048230 */ /* 0x000fe20000004100 */
[-C--:B------:R-:W-:Y:S01]  /*3e00*/  @!P0 FMUL.FTZ R3, R14, R7.reuse ;  /* 0x000000070e038220 */ /* 0x080fe20000410000 */
[--C-:B------:R-:W-:Y:S01]  /*3e10*/  @!P0 HADD2.F32 R25, -RZ, R2.reuse.H1_H1 ;  /* 0x30000002ff198230 */ /* 0x100fe20000004100 */
[----:B------:R-:W-:Y:S01]  /*3e20*/  @!P0 MOV R8, R0 ;  /* 0x0000000000088202 */ /* 0x000fe20000000f00 */
[----:B------:R-:W-:Y:S01]  /*3e30*/  @!P0 HADD2.F32 R12, -RZ, R5.H1_H1 ;  /* 0x30000005ff0c8230 */ /* 0x000fe20000004100 */
[C---:B------:R-:W-:Y:S01]  /*3e40*/  @!P0 FFMA.FTZ R27, R6.reuse, R22, -R3 ;  /* 0x00000016061b8223 */ /* 0x040fe20000010803 */
[----:B------:R-:W-:Y:S01]  /*3e50*/  @!P0 HADD2.F32 R5, -RZ, R2.H0_H0 ;  /* 0x20000002ff058230 */ /* 0x000fe20000004100 */
[----:B------:R-:W-:Y:S02]  /*3e60*/  @!P0 FMUL.FTZ R2, R6, R7 ;  /* 0x0000000706028220 */ /* 0x000fe40000410000 */
[-C--:B------:R-:W-:Y:S02]  /*3e70*/  @!P0 FMUL.FTZ R7, R23, R13.reuse ;  /* 0x0000000d17078220 */ /* 0x080fe40000410000 */
[C---:B------:R-:W-:Y:S02]  /*3e80*/  @!P0 FMUL.FTZ R3, R4.reuse, R13 ;  /* 0x0000000d04038220 */ /* 0x040fe40000410000 */
[----:B------:R-:W-:Y:S02]  /*3e90*/  @!P0 FMUL.FTZ R6, R25, R12 ;  /* 0x0000000c19068220 */ /* 0x000fe40000410000 */
[----:B------:R-:W-:Y:S02]  /*3ea0*/  @!P0 FFMA.FTZ R7, R4, R24, -R7 ;  /* 0x0000001804078223 */ /* 0x000fe40000010807 */
[----:B------:R-:W-:Y:S02]  /*3eb0*/  @!P0 FFMA.FTZ R2, R14, R22, R2 ;  /* 0x000000160e028223 */ /* 0x000fe40000010002 */
[----:B------:R-:W-:Y:S02]  /*3ec0*/  @!P0 FMUL.FTZ R4, R5, R12 ;  /* 0x0000000c05048220 */ /* 0x000fe40000410000 */
[----:B------:R-:W-:Y:S01]  /*3ed0*/  @!P0 FFMA.FTZ R3, R23, R24, R3 ;  /* 0x0000001817038223 */ /* 0x000fe20000010003 */
[----:B------:R-:W-:Y:S01]  /*3ee0*/  @!P0 F2FP.PACK_AB R2, R2, R27 ;  /* 0x0000001b0202823e */ /* 0x000fe200000000ff */
[-C--:B------:R-:W-:Y:S02]  /*3ef0*/  @!P0 FFMA.FTZ R6, R5, R26.reuse, -R6 ;  /* 0x0000001a05068223 */ /* 0x080fe40000010806 */
[----:B------:R-:W-:Y:S01]  /*3f00*/  @!P0 FFMA.FTZ R4, R25, R26, R4 ;  /* 0x0000001a19048223 */ /* 0x000fe20000010004 */
[----:B------:R-:W-:Y:S01]  /*3f10*/  @!P0 F2FP.PACK_AB R3, R3, R7 ;  /* 0x000000070303823e */ /* 0x000fe200000000ff */
[----:B------:R-:W-:Y:S01]  /*3f20*/  @!P0 IMAD.MOV.U32 R9, RZ, RZ, R2 ;  /* 0x000000ffff098224 */ /* 0x000fe200078e0002 */
[----:B------:R-:W-:Y:S02]  /*3f30*/  MOV R2, R84 ;  /* 0x0000005400027202 */ /* 0x000fe40000000f00 */
[----:B------:R-:W-:Y:S02]  /*3f40*/  @!P0 F2FP.PACK_AB R4, R4, R6 ;  /* 0x000000060404823e */ /* 0x000fe400000000ff */
[----:B------:R-:W-:Y:S02]  /*3f50*/  @!P0 MOV R10, R3 ;  /* 0x00000003000a8202 */ /* 0x000fe40000000f00 */
[----:B------:R-:W-:Y:S02]  /*3f60*/  @!P0 MOV R11, R4 ;  /* 0x00000004000b8202 */ /* 0x000fe40000000f00 */
[----:B------:R-:W-:Y:S05]  /*3f70*/  MOV R3, R85 ;  /* 0x0000005500037202 */ /* 0x000fea0000000f00 */
[----:B------:R1:W-:Y:S02]  /*3f80*/  STG.E.128 [R2.64], R8 ;  /* 0x0000000802007986 */ /* 0x0003e4000c101d06 */
.L_x_2716:
[----:B------:R-:W-:Y:S05]  /*3f90*/  BSYNC B0 ;  /* 0x0000000000007941 */ /* 0x000fea0003800000 */
.L_x_2715:
[----:B------:R-:W-:Y:S01]  /*3fa0*/  BSSY B0, `(.L_x_2717) ;  /* 0x000003e000007945 */ /* 0x000fe20003800000 */
[----:B------:R-:W-:-:S05]  /*3fb0*/  @!P4 BRA `(.L_x_2718) ;  /* 0x000003c00000c947 */ /* 0x000fca0003800000 */
[C---:B-1----:R-:W-:Y:S04]  /*3fc0*/  LEA R8, P0, R184.reuse, R87, 0x1 ;  /* 0x00000057b8087211 */ /* 0x042fe800078008ff */
[----:B------:R-:W-:Y:S02]  /*3fd0*/  LEA.HI.X R9, R184, R86, R188, 0x1, P0 ;  /* 0x00000056b8097211 */ /* 0x000fe400000f0cbc */
[C---:B------:R-:W-:Y:S04]  /*3fe0*/  LEA R28, P0, R195.reuse, R84, 0x1 ;  /* 0x00000054c31c7211 */ /* 0x040fe800078008ff */
[----:B------:R-:W-:Y:S01]  /*3ff0*/  LEA.HI.X R29, R195, R85, R197, 0x1, P0 ;  /* 0x00000055c31d7211 */ /* 0x000fe200000f0cc5 */
[----:B------:R-:W2:Y:S01]  /*4000*/  LDG.E.128 R8, [R8.64] ;  /* 0x0000000608087981 */ /* 0x000ea2000c1e1d00 */
[----:B------:R-:W-:Y:S11]  /*4010*/  ISETP.GE.AND P0, PT, R16, UR4, PT ;  /* 0x0000000410007c0c */ /* 0x000ff6000bf06270 */
[----:B------:R-:W-:Y:S02]  /*4020*/  @!UPT UIADD3 URZ, URZ, URZ, URZ ;  /* 0x0000003f3f3ff290 */ /* 0x000fe4000fffe03f */
[C---:B------:R-:W-:Y:S02]  /*4030*/  @!P0 SHF.L.U32 R2, R118.reuse, 0x1, RZ ;  /* 0x0000000176028819 */ /* 0x040fe400000006ff */
[----:B------:R-:W-:Y:S02]  /*4040*/  @!P0 SHF.L.U64.HI R0, R118, 0x1, R133 ;  /* 0x0000000176008819 */ /* 0x000fe40000010285 */
[----:B------:R-:W-:Y:S04]  /*4050*/  @!P0 IADD3 R4, P1, R2, R35, RZ ;  /* 0x0000002302048210 */ /* 0x000fe80007f3e0ff */
[----:B------:R-:W-:Y:S02]  /*4060*/  @!P0 IADD3.X R5, R0, R34, RZ, P1, !PT ;  /* 0x0000002200058210 */ /* 0x000fe40000ffe4ff */
[----:B------:R-:W-:Y:S03]  /*4070*/  @!P0 IADD3 R2, P1, R2, R18, RZ ;  /* 0x0000001202028210 */ /* 0x000fe60007f3e0ff */
[----:B------:R1:W3:Y:S02]  /*4080*/  @!P0 LDG.E.64 R22, [R4.64] ;  /* 0x0000000604168981 */ /* 0x0002e4000c1e1b00 */
[----:B------:R-:W-:Y:S05]  /*4090*/  @!P0 IMAD.X R3, R0, 0x1, R15, P1 ;  /* 0x0000000100038824 */ /* 0x000fea00008e060f */
[----:B-1----:R-:W4:Y:S02]  /*40a0*/  @!P0 LDG.E.64 R4, [R2.64] ;  /* 0x0000000602048981 */ /* 0x002f24000c1e1b00 */
[--C-:B----4-:R-:W-:Y:S01]  /*40b0*/  @!P0 HADD2.F32 R3, -RZ, R4.reuse.H0_H0 ;  /* 0x20000004ff038230 */ /* 0x110fe20000004100 */
[----:B--2---:R-:W-:Y:S01]  /*40c0*/  @!P0 MOV R0, R8 ;  /* 0x0000000800008202 */ /* 0x004fe20000000f00 */
[----:B------:R-:W-:Y:S01]  /*40d0*/  @!P0 HADD2.F32 R7, -RZ, R4.H1_H1 ;  /* 0x30000004ff078230 */ /* 0x000fe20000004100 */
[----:B------:R-:W-:Y:S01]  /*40e0*/  @!P0 MOV R4, R9 ;  /* 0x0000000900048202 */ /* 0x000fe20000000f00 */
[----:B---3--:R-:W-:Y:S02]  /*40f0*/  @!P0 HADD2.F32 R14, -RZ, R22.H0_H0 ;  /* 0x20000016ff0e8230 */ /* 0x008fe40000004100 */
[--C-:B------:R-:W-:Y:S02]  /*4100*/  @!P0 HADD2.F32 R2, -RZ, R0.reuse.H0_H0 ;  /* 0x20000000ff028230 */ /* 0x100fe40000004100 */
[----:B------:R-:W-:Y:S02]  /*4110*/  @!P0 HADD2.F32 R6, -RZ, R0.H1_H1 ;  /* 0x30000000ff068230 */ /* 0x000fe40000004100 */
[--C-:B------:R-:W-:Y:S01]  /*4120*/  @!P0 HADD2.F32 R24, -RZ, R23.reuse.H0_H0 ;  /* 0x20000017ff188230 */ /* 0x100fe20000004100 */
[-C--:B------:R-:W-:Y:S01]  /*4130*/  @!P0 FMUL.FTZ R0, R2, R3.reuse ;  /* 0x0000000302008220 */ /* 0x080fe20000410000 */
[----:B------:R-:W-:Y:S01]  /*4140*/  @!P0 HADD2.F32 R26, -RZ, R23.H1_H1 ;  /* 0x30000017ff1a8230 */ /* 0x000fe20000004100 */
[----:B------:R-:W-:Y:S01]  /*4150*/  @!P0 FMUL.FTZ R23, R6, R3 ;  /* 0x0000000306178220 */ /* 0x000fe20000410000 */
[----:B------:R-:W-:Y:S01]  /*4160*/  @!P0 HADD2.F32 R22, -RZ, R22.H1_H1 ;  /* 0x30000016ff168230 */ /* 0x000fe20000004100 */
[----:B------:R-:W-:Y:S01]  /*4170*/  @!P0 IMAD.MOV.U32 R3, RZ, RZ, R10 ;  /* 0x000000ffff038224 */ /* 0x000fe200078e000a */
[----:B------:R-:W-:Y:S01]  /*4180*/  @!P0 HADD2.F32 R13, -RZ, R5.H0_H0 ;  /* 0x20000005ff0d8230 */ /* 0x000fe20000004100 */
[-C--:B------:R-:W-:Y:S01]  /*4190*/  @!P0 FFMA.FTZ R30, R2, R14.reuse, -R23 ;  /* 0x0000000e021e8223 */ /* 0x080fe20000010817 */
[----:B------:R-:W-:Y:S01]  /*41a0*/  @!P0 MOV R2, R11 ;  /* 0x0000000b00028202 */ /* 0x000fe20000000f00 */
[----:B------:R-:W-:Y:S01]  /*41b0*/  @!P0 FFMA.FTZ R0, R6, R14, R0 ;  /* 0x0000000e06008223 */ /* 0x000fe20000010000 */
[--C-:B------:R-:W-:Y:S02]  /*41c0*/  @!P0 HADD2.F32 R14, -RZ, R4.reuse.H1_H1 ;  /* 0x30000004ff0e8230 */ /* 0x100fe40000004100 */
[----:B------:R-:W-:Y:S02]  /*41d0*/  @!P0 HADD2.F32 R6, -RZ, R4.H0_H0 ;  /* 0x20000004ff068230 */ /* 0x000fe40000004100 */
[--C-:B------:R-:W-:Y:S01]  /*41e0*/  @!P0 HADD2.F32 R23, -RZ, R3.reuse.H1_H1 ;  /* 0x30000003ff178230 */ /* 0x100fe20000004100 */
[----:B------:R-:W-:Y:S01]  /*41f0*/  @!P0 F2FP.PACK_AB R0, R0, R30 ;  /* 0x0000001e0000823e */ /* 0x000fe200000000ff */
        /* <DEDUP_REMOVED lines=12> */
[----:B------:R-:W-:Y:S02]  /*42c0*/  @!P0 FMUL.FTZ R4, R5, R12 ;  /* 0x0000000c05048220 */ /* 0x000fe40000410000 */
[----:B------:R-:W-:Y:S02]  /*42d0*/  @!P0 FFMA.FTZ R2, R14, R22, R2 ;  /* 0x000000160e028223 */ /* 0x000fe40000010002 */
[----:B------:R-:W-:Y:S02]  /*42e0*/  @!P0 FFMA.FTZ R3, R23, R24, R3 ;  /* 0x0000001817038223 */ /* 0x000fe40000010003 */
[-C--:B------:R-:W-:Y:S01]  /*42f0*/  @!P0 FFMA.FTZ R6, R5, R26.reuse, -R6 ;  /* 0x0000001a05068223 */ /* 0x080fe20000010806 */
[----:B------:R-:W-:Y:S01]  /*4300*/  @!P0 F2FP.PACK_AB R2, R2, R27 ;  /* 0x0000001b0202823e */ /* 0x000fe200000000ff */
[----:B------:R-:W-:Y:S01]  /*4310*/  @!P0 FFMA.FTZ R4, R25, R26, R4 ;  /* 0x0000001a19048223 */ /* 0x000fe20000010004 */
[----:B------:R-:W-:Y:S03]  /*4320*/  @!P0 F2FP.PACK_AB R3, R3, R7 ;  /* 0x000000070303823e */ /* 0x000fe600000000ff */
[----:B------:R-:W-:Y:S01]  /*4330*/  @!P0 IMAD.MOV.U32 R9, RZ, RZ, R2 ;  /* 0x000000ffff098224 */ /* 0x000fe200078e0002 */
[----:B------:R-:W-:Y:S02]  /*4340*/  @!P0 F2FP.PACK_AB R4, R4, R6 ;  /* 0x000000060404823e */ /* 0x000fe400000000ff */
[----:B------:R-:W-:Y:S02]  /*4350*/  @!P0 MOV R10, R3 ;  /* 0x00000003000a8202 */ /* 0x000fe40000000f00 */
[----:B------:R-:W-:Y:S05]  /*4360*/  @!P0 MOV R11, R4 ;  /* 0x00000004000b8202 */ /* 0x000fea0000000f00 */
[----:B------:R1:W-:Y:S02]  /*4370*/  STG.E.128 [R28.64], R8 ;  /* 0x000000081c007986 */ /* 0x0003e4000c101d06 */
.L_x_2718:
[----:B------:R-:W-:Y:S05]  /*4380*/  BSYNC B0 ;  /* 0x0000000000007941 */ /* 0x000fea0003800000 */
.L_x_2717:
        /* <DEDUP_REMOVED lines=64> */
.L_x_2720:
[----:B------:R-:W-:Y:S05]  /*4790*/  BSYNC B0 ;  /* 0x0000000000007941 */ /* 0x000fea0003800000 */
.L_x_2719:
[----:B------:R-:W-:Y:S01]  /*47a0*/  BSSY B0, `(.L_x_2721) ;  /* 0x0000044000007945 */ /* 0x000fe20003800000 */
[----:B------:R-:W-:-:S05]  /*47b0*/  @!P3 BRA `(.L_x_2722) ;  /* 0x000004200000b947 */ /* 0x000fca0003800000 */
[----:B------:R-:W-:Y:S02]  /*47c0*/  ISETP.GE.AND P0, PT, R16, UR4, PT ;  /* 0x0000000410007c0c */ /* 0x000fe4000bf06270 */
[----:B-1----:R-:W-:Y:S02]  /*47d0*/  MOV R8, R87 ;  /* 0x0000005700087202 */ /* 0x002fe40000000f00 */
[----:B------:R-:W-:Y:S09]  /*47e0*/  MOV R9, R86 ;  /* 0x0000005600097202 */ /* 0x000ff20000000f00 */
[C---:B------:R-:W-:Y:S02]  /*47f0*/  @!P0 SHF.L.U32 R2, R116.reuse, 0x1, RZ ;  /* 0x0000000174028819 */ /* 0x040fe400000006ff */
[----:B------:R-:W-:Y:S02]  /*4800*/  @!P0 SHF.L.U64.HI R0, R116, 0x1, R131 ;  /* 0x0000000174008819 */ /* 0x000fe40000010283 */
[----:B------:R-:W-:Y:S04]  /*4810*/  @!P0 IADD3 R4, P1, R2, R35, RZ ;  /* 0x0000002302048210 */ /* 0x000fe80007f3e0ff */
[----:B------:R-:W-:Y:S02]  /*4820*/  @!P0 IADD3.X R5, R0, R34, RZ, P1, !PT ;  /* 0x0000002200058210 */ /* 0x000fe40000ffe4ff */
[----:B------:R-:W-:Y:S03]  /*4830*/  @!P0 IADD3 R2, P1, R2, R18, RZ ;  /* 0x0000001202028210 */ /* 0x000fe60007f3e0ff */
[----:B------:R1:W2:Y:S01]  /*4840*/  @!P0 LDG.E.64 R22, [R4.64] ;  /* 0x0000000604168981 */ /* 0x0002a2000c1e1b00 */
[----:B------:R-:W-:Y:S01]  /*4850*/  @!P0 IADD3.X R3, R0, R15, RZ, P1, !PT ;  /* 0x0000000f00038210 */ /* 0x000fe20000ffe4ff */
[----:B------:R-:W-:Y:S04]  /*4860*/  IMAD.MOV.U32 R0, RZ, RZ, c[0x0][0x288] ;  /* 0x0000a200ff007624 */ /* 0x000fe800078e00ff */
[----:B------:R-:W-:Y:S05]  /*4870*/  IMAD.WIDE.U32 R8, R0, 0x60, R8 ;  /* 0x0000006000087825 */ /* 0x000fea00078e0008 */
[----:B------:R-:W-:Y:S06]  /*4880*/  IADD3 R9, R9, UR28, RZ ;  /* 0x0000001c09097c10 */ /* 0x000fec000fffe0ff */
[----:B------:R-:W3:Y:S08]  /*4890*/  LDG.E.128 R8, [R8.64] ;  /* 0x0000000608087981 */ /* 0x000ef0000c1e1d00 */
[----:B-1----:R1:W4:Y:S01]  /*48a0*/  @!P0 LDG.E.64 R4, [R2.64] ;  /* 0x0000000602048981 */ /* 0x002322000c1e1b00 */
[----:B---3--:R-:W-:Y:S01]  /*48b0*/  @!P0 IMAD.MOV.U32 R0, RZ, RZ, R8 ;  /* 0x000000ffff008224 */ /* 0x008fe200078e0008 */
[----:B--2---:R-:W-:Y:S02]  /*48c0*/  @!P0 HADD2.F32 R14, -RZ, R22.H0_H0 ;  /* 0x20000016ff0e8230 */ /* 0x004fe40000004100 */
[--C-:B------:R-:W-:Y:S02]  /*48d0*/  @!P0 HADD2.F32 R24, -RZ, R23.reuse.H0_H0 ;  /* 0x20000017ff188230 */ /* 0x100fe40000004100 */
[--C-:B-1----:R-:W-:Y:S02]  /*48e0*/  @!P0 HADD2.F32 R2, -RZ, R0.reuse.H0_H0 ;  /* 0x20000000ff028230 */ /* 0x102fe40000004100 */
[----:B------:R-:W-:Y:S02]  /*48f0*/  @!P0 HADD2.F32 R6, -RZ, R0.H1_H1 ;  /* 0x30000000ff068230 */ /* 0x000fe40000004100 */
[--C-:B----4-:R-:W-:Y:S02]  /*4900*/  @!P0 HADD2.F32 R3, -RZ, R4.reuse.H0_H0 ;  /* 0x20000004ff038230 */ /* 0x110fe40000004100 */
[----:B------:R-:W-:Y:S01]  /*4910*/  @!P0 HADD2.F32 R7, -RZ, R4.H1_H1 ;  /* 0x30000004ff078230 */ /* 0x000fe20000004100 */
[----:B------:R-:W-:Y:S01]  /*4920*/  @!P0 MOV R4, R9 ;  /* 0x0000000900048202 */ /* 0x000fe20000000f00 */
[----:B------:R-:W-:Y:S01]  /*4930*/  @!P0 HADD2.F32 R26, -RZ, R23.H1_H1 ;  /* 0x30000017ff1a8230 */ /* 0x000fe20000004100 */
[-C--:B------:R-:W-:Y:S01]  /*4940*/  @!P0 FMUL.FTZ R23, R6, R3.reuse ;  /* 0x0000000306178220 */ /* 0x080fe20000410000 */
[----:B------:R-:W-:Y:S01]  /*4950*/  @!P0 HADD2.F32 R22, -RZ, R22.H1_H1 ;  /* 0x30000016ff168230 */ /* 0x000fe20000004100 */
[C---:B------:R-:W-:Y:S01]  /*4960*/  @!P0 FMUL.FTZ R0, R2.reuse, R3 ;  /* 0x0000000302008220 */ /* 0x040fe20000410000 */
[----:B------:R-:W-:Y:S01]  /*4970*/  @!P0 MOV R3, R10 ;  /* 0x0000000a00038202 */ /* 0x000fe20000000f00 */
        /* <DEDUP_REMOVED lines=8> */
[----:B------:R-:W-:Y:S01]  /*4a00*/  @!P0 FMUL.FTZ R3, R14, R7 ;  /* 0x000000070e038220 */ /* 0x000fe20000410000 */
[--C-:B------:R-:W-:Y:S02]  /*4a10*/  @!P0 HADD2.F32 R13, -RZ, R5.reuse.H0_H0 ;  /* 0x20000005ff0d8230 */ /* 0x100fe40000004100 */
[----:B------:R-:W-:Y:S01]  /*4a20*/  @!P0 IMAD.MOV.U32 R8, RZ, RZ, R0 ;  /* 0x000000ffff088224 */ /* 0x000fe200078e0000 */
[--C-:B------:R-:W-:Y:S01]  /*4a30*/  @!P0 HADD2.F32 R25, -RZ, R2.reuse.H1_H1 ;  /* 0x30000002ff198230 */ /* 0x100fe20000004100 */
[-C--:B------:R-:W-:Y:S01]  /*4a40*/  @!P0 FFMA.FTZ R27, R6, R22.reuse, -R3 ;  /* 0x00000016061b8223 */ /* 0x080fe20000010803 */
[----:B------:R-:W-:Y:S01]  /*4a50*/  @!P0 HADD2.F32 R12, -RZ, R5.H1_H1 ;  /* 0x30000005ff0c8230 */ /* 0x000fe20000004100 */
[----:B------:R-:W-:Y:S01]  /*4a60*/  @!P0 FMUL.FTZ R3, R4, R13 ;  /* 0x0000000d04038220 */ /* 0x000fe20000410000 */
[----:B------:R-:W-:Y:S01]  /*4a70*/  @!P0 HADD2.F32 R5, -RZ, R2.H0_H0 ;  /* 0x20000002ff058230 */ /* 0x000fe20000004100 */
[----:B------:R-:W-:Y:S02]  /*4a80*/  @!P0 FMUL.FTZ R2, R6, R7 ;  /* 0x0000000706028220 */ /* 0x000fe40000410000 */
[C---:B------:R-:W-:Y:S02]  /*4a90*/  @!P0 FMUL.FTZ R7, R23.reuse, R13 ;  /* 0x0000000d17078220 */ /* 0x040fe40000410000 */
[----:B------:R-:W-:Y:S02]  /*4aa0*/  @!P0 FFMA.FTZ R2, R14, R22, R2 ;  /* 0x000000160e028223 */ /* 0x000fe40000010002 */
[-C--:B------:R-:W-:Y:S02]  /*4ab0*/  @!P0 FFMA.FTZ R7, R4, R24.reuse, -R7 ;  /* 0x0000001804078223 */ /* 0x080fe40000010807 */
[----:B------:R-:W-:Y:S01]  /*4ac0*/  @!P0 FFMA.FTZ R3, R23, R24, R3 ;  /* 0x0000001817038223 */ /* 0x000fe20000010003 */
[----:B------:R-:W-:Y:S01]  /*4ad0*/  @!P0 F2FP.PACK_AB R2, R2, R27 ;  /* 0x0000001b0202823e */ /* 0x000fe200000000ff */
[----:B------:R-:W-:Y:S02]  /*4ae0*/  IMAD.MOV.U32 R0, RZ, RZ, 0x60 ;  /* 0x00000060ff007424 */ /* 0x000fe400078e00ff */
[-C--:B------:R-:W-:Y:S01]  /*4af0*/  @!P0 FMUL.FTZ R6, R25, R12.reuse ;  /* 0x0000000c19068220 */ /* 0x080fe20000410000 */
[----:B------:R-:W-:Y:S01]  /*4b00*/  @!P0 F2FP.PACK_AB R3, R3, R7 ;  /* 0x000000070303823e */ /* 0x000fe200000000ff */
[C---:B------:R-:W-:Y:S01]  /*4b10*/  @!P0 FMUL.FTZ R4, R5.reuse, R12 ;  /* 0x0000000c05048220 */ /* 0x040fe20000410000 */
[----:B------:R-:W-:Y:S01]  /*4b20*/  @!P0 MOV R9, R2 ;  /* 0x0000000200098202 */ /* 0x000fe20000000f00 */
[-C--:B------:R-:W-:Y:S01]  /*4b30*/  @!P0 FFMA.FTZ R6, R5, R26.reuse, -R6 ;  /* 0x0000001a05068223 */ /* 0x080fe20000010806 */
[----:B------:R-:W-:Y:S01]  /*4b40*/  @!P0 MOV R10, R3 ;  /* 0x00000003000a8202 */ /* 0x000fe20000000f00 */
[----:B------:R-:W-:Y:S01]  /*4b50*/  @!P0 FFMA.FTZ R4, R25, R26, R4 ;  /* 0x0000001a19048223 */ /* 0x000fe20000010004 */
[----:B------:R-:W-:Y:S02]  /*4b60*/  MOV R2, R84 ;  /* 0x0000005400027202 */ /* 0x000fe40000000f00 */
[----:B------:R-:W-:Y:S02]  /*4b70*/  MOV R3, R85 ;  /* 0x0000005500037202 */ /* 0x000fe40000000f00 */
[----:B------:R-:W-:Y:S03]  /*4b80*/  @!P0 F2FP.PACK_AB R4, R4, R6 ;  /* 0x000000060404823e */ /* 0x000fe600000000ff */
[C---:B------:R-:W-:Y:S01]  /*4b90*/  IMAD.WIDE.U32 R2, R0.reuse, c[0x0][0x198], R2 ;  /* 0x0000660000027a25 */ /* 0x040fe200078e0002 */
[----:B------:R-:W-:Y:S03]  /*4ba0*/  @!P0 MOV R11, R4 ;  /* 0x00000004000b8202 */ /* 0x000fe60000000f00 */
[----:B------:R-:W-:Y:S05]  /*4bb0*/  IMAD R0, R0, c[0x0][0x19c], RZ ;  /* 0x0000670000007a24 */ /* 0x000fea00078e02ff */
[----:B------:R-:W-:Y:S05]  /*4bc0*/  IADD3 R3, R3, R0, RZ ;  /* 0x0000000003037210 */ /* 0x000fea0007ffe0ff */
[----:B------:R1:W-:Y:S02]  /*4bd0*/  STG.E.128 [R2.64], R8 ;  /* 0x0000000802007986 */ /* 0x0003e4000c101d06 */
.L_x_2722:
[----:B------:R-:W-:Y:S05]  /*4be0*/  BSYNC B0 ;  /* 0x0000000000007941 */ /* 0x000fea0003800000 */
.L_x_2721:
        /* <DEDUP_REMOVED lines=64> */
.L_x_2724:
[----:B------:R-:W-:Y:S05]  /*4ff0*/  BSYNC B0 ;  /* 0x0000000000007941 */ /* 0x000fea0003800000 */
.L_x_2723:
        /* <DEDUP_REMOVED lines=68> */
.L_x_2726:
[----:B------:R-:W-:Y:S05]  /*5440*/  BSYNC B0 ;  /* 0x0000000000007941 */ /* 0x000fea0003800000 */
.L_x_2725:
        /* <DEDUP_REMOVED lines=68> */
.L_x_2728:
[----:B------:R-:W-:Y:S05]  /*5890*/  BSYNC B0 ;  /* 0x0000000000007941 */ /* 0x000fea0003800000 */
.L_x_2727:
        /* <DEDUP_REMOVED lines=68> */
.L_x_2730:
[----:B------:R-:W-:Y:S05]  /*5ce0*/  BSYNC B0 ;  /* 0x0000000000007941 */ /* 0x000fea0003800000 */
.L_x_2729:
        /* <DEDUP_REMOVED lines=64> */
.L_x_2732:
[----:B------:R-:W-:Y:S05]  /*60f0*/  BSYNC B0 ;  /* 0x0000000000007941 */ /* 0x000fea0003800000 */
.L_x_2731:
[----:B------:R-:W-:Y:S01]  /*6100*/  LOP3.LUT P0, RZ, R238, 0x2, RZ, 0xc0, !PT ;  /* 0x00000002eeff7812 */ /* 0x000fe2000780c0ff */
[----:B------:R-:W-:Y:S01]  /*6110*/  @!UPT UIADD3 URZ, URZ, URZ, URZ ;  /* 0x0000003f3f3ff290 */ /* 0x000fe2000fffe03f */
[----:B------:R-:W-:Y:S11]  /*6120*/  BSSY B0, `(.L_x_2733) ;  /* 0x0000044000007945 */ /* 0x000ff60003800000 */
        /* <DEDUP_REMOVED lines=67> */
.L_x_2734:
[----:B------:R-:W-:Y:S05]  /*6560*/  BSYNC B0 ;  /* 0x0000000000007941 */ /* 0x000fea0003800000 */
.L_x_2733:
        /* <DEDUP_REMOVED lines=18> */
[----:B-1----:R-:W4:Y:S02]  /*6690*/  @!P0 LDG.E.64 R4, [R2.64] ;  /* 0x0000000602048981 */ /* 0x002f24000c1e1b00 */
[----:B----4-:R-:W-:Y:S01]  /*66a0*/  @!P0 HADD2.F32 R3, -RZ, R4.H0_H0 ;  /* 0x20000004ff038230 */ /* 0x010fe20000004100 */
[----:B---3--:R-:W-:Y:S01]  /*66b0*/  @!P0 MOV R0, R8 ;  /* 0x0000000800008202 */ /* 0x008fe20000000f00 */
[--C-:B--2---:R-:W-:Y:S02]  /*66c0*/  @!P0 HADD2.F32 R22, -RZ, R6.reuse.H0_H0 ;  /* 0x20000006ff168230 */ /* 0x104fe40000004100 */
[----:B------:R-:W-:Y:S01]  /*66d0*/  @!P0 HADD2.F32 R24, -RZ, R6.H1_H1 ;  /* 0x30000006ff188230 */ /* 0x000fe20000004100 */
[----:B------:R-:W-:Y:S01]  /*66e0*/  @!P0 IMAD.MOV.U32 R6, RZ, RZ, R9 ;  /* 0x000000ffff068224 */ /* 0x000fe200078e0009 */
[--C-:B------:R-:W-:Y:S02]  /*66f0*/  @!P0 HADD2.F32 R14, -RZ, R0.reuse.H1_H1 ;  /* 0x30000000ff0e8230 */ /* 0x100fe40000004100 */
[----:B------:R-:W-:Y:S02]  /*6700*/  @!P0 HADD2.F32 R2, -RZ, R0.H0_H0 ;  /* 0x20000000ff028230 */ /* 0x000fe40000004100 */
[--C-:B------:R-:W-:Y:S02]  /*6710*/  @!P0 HADD2.F32 R26, -RZ, R7.reuse.H1_H1 ;  /* 0x30000007ff1a8230 */ /* 0x100fe40000004100 */
[----:B------:R-:W-:Y:S01]  /*6720*/  @!P0 HADD2.F32 R25, -RZ, R7.H0_H0 ;  /* 0x20000007ff198230 */ /* 0x000fe20000004100 */
[-C--:B------:R-:W-:Y:S01]  /*6730*/  @!P0 FMUL.FTZ R0, R2, R3.reuse ;  /* 0x0000000302008220 */ /* 0x080fe20000410000 */
[----:B------:R-:W-:Y:S01]  /*6740*/  @!P0 HADD2.F32 R7, -RZ, R4.H1_H1 ;  /* 0x30000004ff078230 */ /* 0x000fe20000004100 */
[C---:B------:R-:W-:Y:S01]  /*6750*/  @!P0 FMUL.FTZ R4, R14.reuse, R3 ;  /* 0x000000030e048220 */ /* 0x040fe20000410000 */
[----:B------:R-:W-:Y:S01]  /*6760*/  @!P0 MOV R3, R11 ;  /* 0x0000000b00038202 */ /* 0x000fe20000000f00 */
[-C--:B------:R-:W-:Y:S01]  /*6770*/  @!P0 FFMA.FTZ R0, R14, R22.reuse, R0 ;  /* 0x000000160e008223 */ /* 0x080fe20000010000 */
[--C-:B------:R-:W-:Y:S01]  /*6780*/  @!P0 HADD2.F32 R23, -RZ, R6.reuse.H1_H1 ;  /* 0x30000006ff178230 */ /* 0x100fe20000004100 */
[----:B------:R-:W-:Y:S01]  /*6790*/  @!P0 FFMA.FTZ R29, R2, R22, -R4 ;  /* 0x00000016021d8223 */ /* 0x000fe20000010804 */
[----:B------:R-:W-:Y:S01]  /*67a0*/  @!P0 MOV R2, R10 ;  /* 0x0000000a00028202 */ /* 0x000fe20000000f00 */
[----:B------:R-:W-:Y:S02]  /*67b0*/  @!P0 HADD2.F32 R4, -RZ, R6.H0_H0 ;  /* 0x20000006ff048230 */ /* 0x000fe40000004100 */
[--C-:B------:R-:W-:Y:S02]  /*67c0*/  @!P0 HADD2.F32 R13, -RZ, R5.reuse.H0_H0 ;  /* 0x20000005ff0d8230 */ /* 0x100fe40000004100 */
[----:B------:R-:W-:Y:S01]  /*67d0*/  @!P0 HADD2.F32 R12, -RZ, R5.H1_H1 ;  /* 0x30000005ff0c8230 */ /* 0x000fe20000004100 */
[-C--:B------:R-:W-:Y:S01]  /*67e0*/  @!P0 FMUL.FTZ R5, R23, R7.reuse ;  /* 0x0000000717058220 */ /* 0x080fe20000410000 */
[--C-:B------:R-:W-:Y:S02]  /*67f0*/  @!P0 HADD2.F32 R14, -RZ, R2.reuse.H1_H1 ;  /* 0x30000002ff0e8230 */ /* 0x100fe40000004100 */
[----:B------:R-:W-:Y:S01]  /*6800*/  @!P0 HADD2.F32 R6, -RZ, R2.H0_H0 ;  /* 0x20000002ff068230 */ /* 0x000fe20000004100 */
[C---:B------:R-:W-:Y:S01]  /*6810*/  @!P0 FFMA.FTZ R28, R4.reuse, R24, -R5 ;  /* 0x00000018041c8223 */ /* 0x040fe20000010805 */
[--C-:B------:R-:W-:Y:S01]  /*6820*/  @!P0 HADD2.F32 R22, -RZ, R3.reuse.H1_H1 ;  /* 0x30000003ff168230 */ /* 0x100fe20000004100 */
[----:B------:R-:W-:Y:S01]  /*6830*/  @!P0 FMUL.FTZ R2, R4, R7 ;  /* 0x0000000704028220 */ /* 0x000fe20000410000 */
[----:B------:R-:W-:Y:S01]  /*6840*/  @!P0 HADD2.F32 R5, -RZ, R3.H0_H0 ;  /* 0x20000003ff058230 */ /* 0x000fe20000004100 */
[-C--:B------:R-:W-:Y:S02]  /*6850*/  @!P0 FMUL.FTZ R4, R14, R13.reuse ;  /* 0x0000000d0e048220 */ /* 0x080fe40000410000 */
[----:B------:R-:W-:Y:S01]  /*6860*/  @!P0 FMUL.FTZ R3, R6, R13 ;  /* 0x0000000d06038220 */ /* 0x000fe20000410000 */
[----:B------:R-:W-:Y:S01]  /*6870*/  MOV R13, R85 ;  /* 0x00000055000d7202 */ /* 0x000fe20000000f00 */
[-C--:B------:R-:W-:Y:S02]  /*6880*/  @!P0 FMUL.FTZ R7, R22, R12.reuse ;  /* 0x0000000c16078220 */ /* 0x080fe40000410000 */
[-C--:B------:R-:W-:Y:S01]  /*6890*/  @!P0 FFMA.FTZ R27, R6, R25.reuse, -R4 ;  /* 0x00000019061b8223 */ /* 0x080fe20000010804 */
[----:B------:R-:W-:Y:S01]  /*68a0*/  MOV R6, 0x140 ;  /* 0x0000014000067802 */ /* 0x000fe20000000f00 */
[----:B------:R-:W-:Y:S02]  /*68b0*/  @!P0 FMUL.FTZ R4, R5, R12 ;  /* 0x0000000c05048220 */ /* 0x000fe40000410000 */
[----:B------:R-:W-:Y:S02]  /*68c0*/  @!P0 FFMA.FTZ R2, R23, R24, R2 ;  /* 0x0000001817028223 */ /* 0x000fe40000010002 */
[----:B------:R-:W-:Y:S02]  /*68d0*/  @!P0 FFMA.FTZ R3, R14, R25, R3 ;  /* 0x000000190e038223 */ /* 0x000fe40000010003 */
[----:B------:R-:W-:Y:S01]  /*68e0*/  @!P0 FFMA.FTZ R4, R22, R26, R4 ;  /* 0x0000001a16048223 */ /* 0x000fe20000010004 */
[----:B------:R-:W-:Y:S01]  /*68f0*/  @!P0 F2FP.PACK_AB R2, R2, R28 ;  /* 0x0000001c0202823e */ /* 0x000fe200000000ff */
[----:B------:R-:W-:Y:S01]  /*6900*/  @!P0 FFMA.FTZ R7, R5, R26, -R7 ;  /* 0x0000001a05078223 */ /* 0x000fe20000010807 */
[----:B------:R-:W-:Y:S01]  /*6910*/  @!P0 F2FP.PACK_AB R3, R3, R27 ;  /* 0x0000001b0303823e */ /* 0x000fe200000000ff */
[----:B------:R-:W-:Y:S01]  /*6920*/  IMAD.MOV.U32 R12, RZ, RZ, R84 ;  /* 0x000000ffff0c7224 */ /* 0x000fe200078e0054 */
[----:B------:R-:W-:Y:S01]  /*6930*/  @!P0 MOV R9, R2 ;  /* 0x0000000200098202 */ /* 0x000fe20000000f00 */
[C---:B------:R-:W-:Y:S01]  /*6940*/  IMAD R5, R6.reuse, c[0x0][0x19c], RZ ;  /* 0x0000670006057a24 */ /* 0x040fe200078e02ff */
[----:B------:R-:W-:Y:S01]  /*6950*/  @!P0 MOV R10, R3 ;  /* 0x00000003000a8202 */ /* 0x000fe20000000f00 */
[----:B------:R-:W-:Y:S01]  /*6960*/  IMAD.WIDE.U32 R12, R6, c[0x0][0x198], R12 ;  /* 0x00006600060c7a25 */ /* 0x000fe200078e000c */
[----:B------:R-:W-:Y:S02]  /*6970*/  @!P0 F2FP.PACK_AB R6, R0, R29 ;  /* 0x0000001d0006823e */ /* 0x000fe400000000ff */
[----:B------:R-:W-:Y:S02]  /*6980*/  @!P0 F2FP.PACK_AB R0, R4, R7 ;  /* 0x000000070400823e */ /* 0x000fe400000000ff */
[----:B------:R-:W-:Y:S01]  /*6990*/  IADD3 R5, R13, R5, RZ ;  /* 0x000000050d057210 */ /* 0x000fe20007ffe0ff */
[----:B------:R-:W-:Y:S01]  /*69a0*/  @!P0 IMAD.MOV.U32 R8, RZ, RZ, R6 ;  /* 0x000000ffff088224 */ /* 0x000fe200078e0006 */
[----:B------:R-:W-:Y:S02]  /*69b0*/  MOV R4, R12 ;  /* 0x0000000c00047202 */ /* 0x000fe40000000f00 */
[----:B------:R-:W-:Y:S05]  /*69c0*/  @!P0 MOV R11, R0 ;  /* 0x00000000000b8202 */ /* 0x000fea0000000f00 */
[----:B------:R1:W-:Y:S02]  /*69d0*/  STG.E.128 [R4.64], R8 ;  /* 0x0000000804007986 */ /* 0x0003e4000c101d06 */
.L_x_2736:
[----:B------:R-:W-:Y:S05]  /*69e0*/  BSYNC B0 ;  /* 0x0000000000007941 */ /* 0x000fea0003800000 */
.L_x_2735:
[----:B------:R-:W-:Y:S01]  /*69f0*/  LOP3.LUT P0, RZ, R238, 0x8, RZ, 0xc0, !PT ;  /* 0x00000008eeff7812 */ /* 0x000fe2000780c0ff */
[----:B------:R-:W-:Y:S01]  /*6a00*/  @!UPT UIADD3 URZ, URZ, URZ, URZ ;  /* 0x0000003f3f3ff290 */ /* 0x000fe2000fffe03f */
[----:B------:R-:W-:Y:S11]  /*6a10*/  BSSY B0, `(.L_x_2737) ;  /* 0x0000045000007945 */ /* 0x000ff60003800000 */
[----:B------:R-:W-:-:S05]  /*6a20*/  @!P0 BRA `(.L_x_2738) ;  /* 0x0000043000008947 */ /* 0x000fca0003800000 */
[----:B-1----:R-:W-:Y:S01]  /*6a30*/  IMAD.MOV.U32 R9, RZ, RZ, R86 ;  /* 0x000000ffff097224 */ /* 0x002fe200078e0056 */
[----:B------:R-:W-:Y:S02]  /*6a40*/  ISETP.GE.AND P0, PT, R16, UR4, PT ;  /* 0x0000000410007c0c */ /* 0x000fe4000bf06270 */
[----:B------:R-:W-:Y:S02]  /*6a50*/  MOV R0, c[0x0][0x288] ;  /* 0x0000a20000007a02 */ /* 0x000fe40000000f00 */
[----:B------:R-:W-:Y:S05]  /*6a60*/  MOV R8, R87 ;  /* 0x0000005700087202 */ /* 0x000fea0000000f00 */
[----:B------:R-:W-:Y:S04]  /*6a70*/  IMAD.WIDE.U32 R8, R0, 0x160, R8 ;  /* 0x0000016000087825 */ /* 0x000fe800078e0008 */
[C---:B------:R-:W-:Y:S02]  /*6a80*/  @!P0 SHF.L.U32 R2, R108.reuse, 0x1, RZ ;  /* 0x000000016c028819 */ /* 0x040fe400000006ff */
[----:B------:R-:W-:Y:S02]  /*6a90*/  @!P0 SHF.L.U64.HI R0, R108, 0x1, R123 ;  /* 0x000000016c008819 */ /* 0x000fe4000001027b */
[----:B------:R-:W-:Y:S02]  /*6aa0*/  @!P0 IADD3 R4, P1, R2, R35, RZ ;  /* 0x0000002302048210 */ /* 0x000fe40007f3e0ff */
[----:B------:R-:W-:Y:S02]  /*6ab0*/  IADD3 R9, R9, UR22, RZ ;  /* 0x0000001609097c10 */ /* 0x000fe4000fffe0ff */
[----:B------:R-:W-:Y:S02]  /*6ac0*/  @!P0 IADD3.X R5, R0, R34, RZ, P1, !PT ;  /* 0x0000002200058210 */ /* 0x000fe40000ffe4ff */
[----:B------:R-:W-:Y:S02]  /*6ad0*/  @!P0 IADD3 R2, P1, R2, R18, RZ ;  /* 0x0000001202028210 */ /* 0x000fe40007f3e0ff */
[----:B------:R-:W2:Y:S02]  /*6ae0*/  LDG.E.128 R8, [R8.64] ;  /* 0x0000000608087981 */ /* 0x000ea4000c1e1d00 */
[----:B------:R-:W-:Y:S06]  /*6af0*/  @!P0 IADD3.X R3, R0, R15, RZ, P1, !PT ;  /* 0x0000000f00038210 */ /* 0x000fec0000ffe4ff */
[----:B------:R1:W3:Y:S06]  /*6b00*/  @!P0 LDG.E.64 R6, [R4.64] ;  /* 0x0000000604068981 */ /* 0x0002ec000c1e1b00 */
[----:B-1----:R-:W4:Y:S02]  /*6b10*/  @!P0 LDG.E.64 R4, [R2.64] ;  /* 0x0000000602048981 */ /* 0x002f24000c1e1b00 */
[----:B----4-:R-:W-:Y:S01]  /*6b20*/  @!P0 HADD2.F32 R3, -RZ, R4.H0_H0 ;  /* 0x20000004ff038230 */ /* 0x010fe20000004100 */
[----:B--2---:R-:W-:Y:S01]  /*6b30*/  @!P0 MOV R0, R8 ;  /* 0x0000000800008202 */ /* 0x004fe20000000f00 */
[--C-:B---3--:R-:W-:Y:S02]  /*6b40*/  @!P0 HADD2.F32 R22, -RZ, R6.reuse.H0_H0 ;  /* 0x20000006ff168230 */ /* 0x108fe40000004100 */
        /* <DEDUP_REMOVED lines=49> */
.L_x_2738:
[----:B------:R-:W-:Y:S05]  /*6e60*/  BSYNC B0 ;  /* 0x0000000000007941 */ /* 0x000fea0003800000 */
.L_x_2737:
[----:B------:R-:W-:Y:S01]  /*6e70*/  LOP3.LUT P0, RZ, R238, 0x10, RZ, 0xc0, !PT ;  /* 0x00000010eeff7812 */ /* 0x000fe2000780c0ff */
[----:B------:R-:W-:Y:S01]  /*6e80*/  @!UPT UIADD3 URZ, URZ, URZ, URZ ;  /* 0x0000003f3f3ff290 */ /* 0x000fe2000fffe03f */
[----:B------:R-:W-:Y:S11]  /*6e90*/  BSSY B0, `(.L_x_2739) ;  /* 0x0000045000007945 */ /* 0x000ff60003800000 */
[----:B------:R-:W-:-:S05]  /*6ea0*/  @!P0 BRA `(.L_x_2740) ;  /* 0x0000043000008947 */ /* 0x000fca0003800000 */
[----:B------:R-:W-:Y:S02]  /*6eb0*/  ISETP.GE.AND P0, PT, R16, UR4, PT ;  /* 0x0000000410007c0c */ /* 0x000fe4000bf06270 */
[----:B------:R-:W-:Y:S02]  /*6ec0*/  MOV R0, c[0x0][0x288] ;  /* 0x0000a20000007a02 */ /* 0x000fe40000000f00 */
[----:B-1----:R-:W-:Y:S02]  /*6ed0*/  MOV R8, R87 ;  /* 0x0000005700087202 */ /* 0x002fe40000000f00 */
[----:B------:R-:W-:Y:S05]  /*6ee0*/  MOV R9, R86 ;  /* 0x0000005600097202 */ /* 0x000fea0000000f00 */
[----:B------:R-:W-:Y:S02]  /*6ef0*/  IMAD.WIDE.U32 R8, R0, 0x180, R8 ;  /* 0x0000018000087825 */ /* 0x000fe400078e0008 */
[C---:B------:R-:W-:Y:S02]  /*6f00*/  @!P0 SHF.L.U64.HI R0, R107.reuse, 0x1, R122 ;  /* 0x000000016b008819 */ /* 0x040fe4000001027a */
[----:B------:R-:W-:Y:S01]  /*6f10*/  @!P0 IMAD.SHL.U32 R2, R107, 0x2, RZ ;  /* 0x000000026b028824 */ /* 0x000fe200078e00ff */
[----:B------:R-:W-:Y:S04]  /*6f20*/  IADD3 R9, R9, UR21, RZ ;  /* 0x0000001509097c10 */ /* 0x000fe8000fffe0ff */
[C---:B------:R-:W-:Y:S02]  /*6f30*/  @!P0 IADD3 R4, P2, R2.reuse, R35, RZ ;  /* 0x0000002302048210 */ /* 0x040fe40007f5e0ff */
[----:B------:R-:W-:Y:S01]  /*6f40*/  @!P0 IADD3 R2, P1, R2, R18, RZ ;  /* 0x0000001202028210 */ /* 0x000fe20007f3e0ff */
[----:B------:R-:W2:Y:S01]  /*6f50*/  LDG.E.128 R8, [R8.64] ;  /* 0x0000000608087981 */ /* 0x000ea2000c1e1d00 */
[C---:B------:R-:W-:Y:S02]  /*6f60*/  @!P0 IADD3.X R5, R0.reuse, R34, RZ, P2, !PT ;  /* 0x0000002200058210 */ /* 0x040fe400017fe4ff */
[----:B------:R-:W-:Y:S05]  /*6f70*/  @!P0 IADD3.X R3, R0, R15, RZ, P1, !PT ;  /* 0x0000000f00038210 */ /* 0x000fea0000ffe4ff */
        /* <DEDUP_REMOVED lines=54> */
.L_x_2740:
[----:B------:R-:W-:Y:S05]  /*72e0*/  BSYNC B0 ;  /* 0x0000000000007941 */ /* 0x000fea0003800000 */
.L_x_2739:
        /* <DEDUP_REMOVED lines=71> */
.L_x_2742:
[----:B------:R-:W-:Y:S05]  /*7760*/  BSYNC B0 ;  /* 0x0000000000007941 */ /* 0x000fea0003800000 */
.L_x_2741:
        /* <DEDUP_REMOVED lines=71> */
.L_x_2744:
[----:B------:R-:W-:Y:S05]  /*7be0*/  BSYNC B0 ;  /* 0x0000000000007941 */ /* 0x000fea0003800000 */
.L_x_2743:
        /* <DEDUP_REMOVED lines=71> */
.L_x_2746:
[----:B------:R-:W-:Y:S05]  /*8060*/  BSYNC B0 ;  /* 0x0000000000007941 */ /* 0x000fea0003800000 */
.L_x_2745:
[----:B-1----:R-:W-:Y:S01]  /*8070*/  MOV R2, R35 ;  /* 0x0000002300027202 */ /* 0x002fe20000000f00 */
[----:B------:R-:W-:Y:S01]  /*8080*/  IMAD.MOV.U32 R0, RZ, RZ, c[0x0][0x230] ;  /* 0x00008c00ff007624 */ /* 0x000fe200078e00ff */
[----:B------:R-:W-:Y:S01]  /*8090*/  MOV R14, R18 ;  /* 0x00000012000e7202 */ /* 0x000fe20000000f00 */
[----:B------:R-:W-:Y:S01]  /*80a0*/  IMAD.MOV.U32 R3, RZ, RZ, R34 ;  /* 0x000000ffff037224 */ /* 0x000fe200078e0022 */
[----:B------:R-:W-:Y:S01]  /*80b0*/  ULDC UR4, c[0x0][0x230] ;  /* 0x00008c0000047ab9 */ /* 0x000fe20000000800 */
[----:B------:R-:W-:Y:S05]  /*80c0*/  IMAD.U32 R0, R0, -0x80, RZ ;  /* 0xffffff8000007824 */ /* 0x000fea00078e00ff */
[C---:B------:R-:W-:Y:S02]  /*80d0*/  LEA R35, P1, R0.reuse, R2, 0x1 ;  /* 0x0000000200237211 */ /* 0x040fe400078208ff */
[C---:B------:R-:W-:Y:S02]  /*80e0*/  LEA R18, P0, R0.reuse, R14, 0x1 ;  /* 0x0000000e00127211 */ /* 0x040fe400078008ff */
[C---:B------:R-:W-:Y:S02]  /*80f0*/  LEA.HI.X.SX32 R34, R0.reuse, R3, 0x1, P1 ;  /* 0x0000000300227211 */ /* 0x040fe400008f0eff */
[----:B------:R-:W-:Y:S01]  /*8100*/  LEA.HI.X.SX32 R15, R0, R15, 0x1, P0 ;  /* 0x0000000f000f7211 */ /* 0x000fe200000f0eff */
[----:B------:R-:W-:-:S05]  /*8110*/  BRA `(.L_x_2747) ;  /* 0x0000742000007947 */ /* 0x000fca0003800000 */
.L_x_2714:
        /* <DEDUP_REMOVED lines=8> */
[----:B------:R-:W-:Y:S03]  /*81a0*/  ISETP.GE.AND P0, PT, R16, UR4, PT ;  /* 0x0000000410007c0c */ /* 0x000fe6000bf06270 */
[----:B------:R1:W5:Y:S10]  /*81b0*/  LDG.E.128 R24, [R2.64] ;  /* 0x0000000602187981 */ /* 0x000374000c1e1d00 */
[----:B------:R-:W-:-:S05]  /*81c0*/  @P0 BRA `(.L_x_2751) ;  /* 0x0000052000000947 */ /* 0x000fca0003800000 */
[----:B------:R-:W-:Y:S02]  /*81d0*/  ISETP.GE.AND P0, PT, R16, R41, PT ;  /* 0x000000291000720c */ /* 0x000fe40003f06270 */
[----:B------:R-:W-:Y:S02]  /*81e0*/  MOV R0, RZ ;  /* 0x000000ff00007202 */ /* 0x000fe40000000f00 */
[----:B------:R-:W-:Y:S02]  /*81f0*/  MOV R4, R98 ;  /* 0x0000006200047202 */ /* 0x000fe40000000f00 */
[----:B------:R-:W-:Y:S02]  /*8200*/  MOV R5, R96 ;  /* 0x0000006000057202 */ /* 0x000fe40000000f00 */
[----:B-----5:R-:W-:Y:S02]  /*8210*/  MOV R33, R25 ;  /* 0x0000001900217202 */ /* 0x020fe40000000f00 */
[----:B------:R-:W-:Y:S03]  /*8220*/  MOV R32, R26 ;  /* 0x0000001a00207202 */ /* 0x000fe60000000f00 */
[----:B------:R-:W-:Y:S04]  /*8230*/  @P0 IADD3 R0, RZ, -UR29, RZ ;  /* 0x8000001dff000c10 */ /* 0x000fe8000fffe0ff */
[C---:B------:R-:W-:Y:S02]  /*8240*/  LEA R6, P1, R0.reuse, R4, 0x1 ;  /* 0x0000000400067211 */ /* 0x040fe400078208ff */
[----:B------:R-:W-:Y:S02]  /*8250*/  MOV R4, R99 ;  /* 0x0000006300047202 */ /* 0x000fe40000000f00 */
[----:B------:R-:W-:Y:S02]  /*8260*/  LEA.HI.X.SX32 R7, R0, R5, 0x1, P1 ;  /* 0x0000000500077211 */ /* 0x000fe400008f0eff */
[----:B------:R-:W-:Y:S02]  /*8270*/  MOV R0, R41 ;  /* 0x0000002900007202 */ /* 0x000fe40000000f00 */
[----:B------:R-:W-:Y:S02]  /*8280*/  @P0 IADD3 R0, RZ, -UR29, RZ ;  /* 0x8000001dff000c10 */ /* 0x000fe4000fffe0ff */
[----:B------:R-:W-:Y:S02]  /*8290*/  MOV R5, R97 ;  /* 0x0000006100057202 */ /* 0x000fe40000000f00 */
[C---:B-1----:R-:W-:Y:S04]  /*82a0*/  LEA R2, P1, R0.reuse, R2, 0x1 ;  /* 0x0000000200027211 */ /* 0x042fe800078208ff */
[----:B------:R-:W-:Y:S02]  /*82b0*/  LEA.HI.X.SX32 R3, R0, R3, 0x1, P1 ;  /* 0x0000000300037211 */ /* 0x000fe400008f0eff */
[----:B------:R-:W-:Y:S02]  /*82c0*/  MOV R0, RZ ;  /* 0x000000ff00007202 */ /* 0x000fe40000000f00 */
[----:B------:R-:W-:Y:S04]  /*82d0*/  @P0 IADD3 R0, RZ, -UR29, RZ ;  /* 0x8000001dff000c10 */ /* 0x000fe8000fffe0ff */
[C---:B------:R-:W-:Y:S04]  /*82e0*/  LEA R22, P1, R0.reuse, R4, 0x1 ;  /* 0x0000000400167211 */ /* 0x040fe800078208ff */
[----:B------:R-:W-:Y:S02]  /*82f0*/  LEA.HI.X.SX32 R23, R0, R5, 0x1, P1 ;  /* 0x0000000500177211 */ /* 0x000fe400008f0eff */
[----:B------:R-:W2:Y:S08]  /*8300*/  LDG.E.128 R4, [R6.64] ;  /* 0x0000000606047981 */ /* 0x000eb0000c1e1d00 */
[----:B------:R-:W3:Y:S01]  /*8310*/  LDG.E.128 R28, [R22.64] ;  /* 0x00000006161c7981 */ /* 0x000ee2000c1e1d00 */
[--C-:B--2---:R-:W-:Y:S02]  /*8320*/  HADD2.F32 R0, -RZ, R4.reuse.H0_H0 ;  /* 0x20000004ff007230 */ /* 0x104fe40000004100 */
        /* <DEDUP_REMOVED lines=13> */
[----:B---3--:R-:W-:Y:S01]  /*8400*/  HADD2.F32 R22, -RZ, R29.H1_H1 ;  /* 0x3000001dff167230 */ /* 0x008fe20000004100 */
[----:B------:R-:W2:Y:S01]  /*8410*/  LDG.E.128 R4, [R2.64] ;  /* 0x0000000602047981 */ /* 0x000ea2000c1e1d00 */
[----:B------:R-:W-:Y:S01]  /*8420*/  HADD2.F32 R23, -RZ, R30.H0_H0 ;  /* 0x2000001eff177230 */ /* 0x000fe20000004100 */
[----:B------:R-:W-:Y:S01]  /*8430*/  @!P0 FADD.FTZ R13, -R13, -RZ ;  /* 0x800000ff0d0d8221 */ /* 0x000fe20000010100 */
[--C-:B------:R-:W-:Y:S01]  /*8440*/  HADD2.F32 R25, -RZ, R31.reuse.H0_H0 ;  /* 0x2000001fff197230 */ /* 0x100fe20000004100 */
[----:B------:R-:W-:Y:S01]  /*8450*/  @!P0 FADD.FTZ R14, -R14, -RZ ;  /* 0x800000ff0e0e8221 */ /* 0x000fe20000010100 */
[----:B------:R-:W-:Y:S02]  /*8460*/  HADD2.F32 R26, -RZ, R31.H1_H1 ;  /* 0x3000001fff1a7230 */ /* 0x000fe40000004100 */
[--C-:B--2---:R-:W-:Y:S02]  /*8470*/  HADD2.F32 R2, -RZ, R4.reuse.H0_H0 ;  /* 0x20000004ff027230 */ /* 0x104fe40000004100 */
[----:B------:R-:W-:Y:S02]  /*8480*/  HADD2.F32 R3, -RZ, R4.H1_H1 ;  /* 0x30000004ff037230 */ /* 0x000fe40000004100 */
[----:B------:R-:W-:Y:S01]  /*8490*/  HADD2.F32 R4, -RZ, R5.H0_H0 ;  /* 0x20000005ff047230 */ /* 0x000fe20000004100 */
[----:B------:R-:W-:Y:S02]  /*84a0*/  FMUL.FTZ R0, R2, R0 ;  /* 0x0000000002007220 */ /* 0x000fe40000410000 */
[----:B------:R-:W-:Y:S01]  /*84b0*/  FMUL.FTZ R2, R3, R8 ;  /* 0x0000000803027220 */ /* 0x000fe20000410000 */
[----:B------:R-:W-:Y:S01]  /*84c0*/  HADD2.F32 R8, -RZ, R7.H0_H0 ;  /* 0x20000007ff087230 */ /* 0x000fe20000004100 */
[----:B------:R-:W-:Y:S01]  /*84d0*/  FMUL.FTZ R3, R4, R9 ;  /* 0x0000000904037220 */ /* 0x000fe20000410000 */
[----:B------:R-:W-:Y:S02]  /*84e0*/  HADD2.F32 R4, -RZ, R5.H1_H1 ;  /* 0x30000005ff047230 */ /* 0x000fe40000004100 */
[----:B------:R-:W-:Y:S01]  /*84f0*/  HADD2.F32 R9, -RZ, R7.H1_H1 ;  /* 0x30000007ff097230 */ /* 0x000fe20000004100 */
[----:B------:R-:W-:Y:S01]  /*8500*/  FMUL.FTZ R7, R8, R13 ;  /* 0x0000000d08077220 */ /* 0x000fe20000410000 */
[--C-:B------:R-:W-:Y:S01]  /*8510*/  HADD2.F32 R5, -RZ, R6.reuse.H0_H0 ;  /* 0x20000006ff057230 */ /* 0x100fe20000004100 */
[----:B------:R-:W-:Y:S01]  /*8520*/  FMUL.FTZ R4, R4, R10 ;  /* 0x0000000a04047220 */ /* 0x000fe20000410000 */
[----:B------:R-:W-:Y:S01]  /*8530*/  HADD2.F32 R6, -RZ, R6.H1_H1 ;  /* 0x30000006ff067230 */ /* 0x000fe20000004100 */
[----:B------:R-:W-:Y:S01]  /*8540*/  FMUL.FTZ R8, R9, R14 ;  /* 0x0000000e09087220 */ /* 0x000fe20000410000 */
[----:B------:R-:W-:Y:S01]  /*8550*/  HADD2.F32 R9, -RZ, R24.H0_H0 ;  /* 0x20000018ff097230 */ /* 0x000fe20000004100 */
[----:B------:R-:W-:Y:S01]  /*8560*/  FMUL.FTZ R5, R5, R11 ;  /* 0x0000000b05057220 */ /* 0x000fe20000410000 */
[----:B------:R-:W-:Y:S01]  /*8570*/  HADD2.F32 R10, -RZ, R28.H0_H0 ;  /* 0x2000001cff0a7230 */ /* 0x000fe20000004100 */
[----:B------:R-:W-:Y:S01]  /*8580*/  FMUL.FTZ R6, R6, R12 ;  /* 0x0000000c06067220 */ /* 0x000fe20000410000 */
[----:B------:R-:W-:Y:S02]  /*8590*/  HADD2.F32 R11, -RZ, R24.H1_H1 ;  /* 0x30000018ff0b7230 */ /* 0x000fe40000004100 */
[----:B------:R-:W-:Y:S01]  /*85a0*/  HADD2.F32 R12, -RZ, R28.H1_H1 ;  /* 0x3000001cff0c7230 */ /* 0x000fe20000004100 */
[----:B------:R-:W-:Y:S01]  /*85b0*/  FFMA.FTZ R0, R9, R10, R0 ;  /* 0x0000000a09007223 */ /* 0x000fe20000010000 */
[----:B------:R-:W-:Y:S02]  /*85c0*/  HADD2.F32 R13, -RZ, R33.H0_H0 ;  /* 0x20000021ff0d7230 */ /* 0x000fe40000004100 */
[----:B------:R-:W-:Y:S01]  /*85d0*/  HADD2.F32 R14, -RZ, R29.H0_H0 ;  /* 0x2000001dff0e7230 */ /* 0x000fe20000004100 */
[----:B------:R-:W-:Y:S01]  /*85e0*/  FFMA.FTZ R2, R11, R12, R2 ;  /* 0x0000000c0b027223 */ /* 0x000fe20000010002 */
[----:B------:R-:W-:Y:S02]  /*85f0*/  HADD2.F32 R9, -RZ, R33.H1_H1 ;  /* 0x30000021ff097230 */ /* 0x000fe40000004100 */
[----:B------:R-:W-:Y:S01]  /*8600*/  HADD2.F32 R10, -RZ, R32.H0_H0 ;  /* 0x20000020ff0a7230 */ /* 0x000fe20000004100 */
[----:B------:R-:W-:Y:S01]  /*8610*/  FFMA.FTZ R3, R13, R14, R3 ;  /* 0x0000000e0d037223 */ /* 0x000fe20000010003 */
[----:B------:R-:W-:Y:S01]  /*8620*/  HADD2.F32 R24, -RZ, R30.H1_H1 ;  /* 0x3000001eff187230 */ /* 0x000fe20000004100 */
[----:B------:R-:W-:Y:S01]  /*8630*/  FFMA.FTZ R4, R9, R22, R4 ;  /* 0x0000001609047223 */ /* 0x000fe20000010004 */
[----:B------:R-:W-:Y:S01]  /*8640*/  HADD2.F32 R11, -RZ, R32.H1_H1 ;  /* 0x30000020ff0b7230 */ /* 0x000fe20000004100 */
[----:B------:R-:W-:Y:S01]  /*8650*/  FFMA.FTZ R5, R10, R23, R5 ;  /* 0x000000170a057223 */ /* 0x000fe20000010005 */
[--C-:B------:R-:W-:Y:S02]  /*8660*/  HADD2.F32 R12, -RZ, R27.reuse.H0_H0 ;  /* 0x2000001bff0c7230 */ /* 0x100fe40000004100 */
[----:B------:R-:W-:Y:S01]  /*8670*/  HADD2.F32 R13, -RZ, R27.H1_H1 ;  /* 0x3000001bff0d7230 */ /* 0x000fe20000004100 */
[----:B------:R-:W-:Y:S01]  /*8680*/  FFMA.FTZ R6, R11, R24, R6 ;  /* 0x000000180b067223 */ /* 0x000fe20000010006 */
[----:B------:R-:W-:Y:S01]  /*8690*/  F2FP.PACK_AB R24, R2, R0 ;  /* 0x000000000218723e */ /* 0x000fe200000000ff */
[----:B------:R-:W-:Y:S01]  /*86a0*/  FFMA.FTZ R7, R12, R25, R7 ;  /* 0x000000190c077223 */ /* 0x000fe20000010007 */
[----:B------:R-:W-:Y:S01]  /*86b0*/  F2FP.PACK_AB R25, R4, R3 ;  /* 0x000000030419723e */ /* 0x000fe200000000ff */
[----:B------:R-:W-:Y:S01]  /*86c0*/  FFMA.FTZ R8, R13, R26, R8 ;  /* 0x0000001a0d087223 */ /* 0x000fe20000010008 */
[----:B------:R-:W-:Y:S04]  /*86d0*/  F2FP.PACK_AB R26, R6, R5 ;  /* 0x00000005061a723e */ /* 0x000fe800000000ff */
[----:B------:R-:W-:Y:S02]  /*86e0*/  F2FP.PACK_AB R27, R8, R7 ;  /* 0x00000007081b723e */ /* 0x000fe400000000ff */
.L_x_2751:
[----:B------:R-:W-:Y:S05]  /*86f0*/  BSYNC B0 ;  /* 0x0000000000007941 */ /* 0x000fea0003800000 */
.L_x_2750:
[----:B-1----:R-:W-:Y:S02]  /*8700*/  MOV R2, R84 ;  /* 0x0000005400027202 */ /* 0x002fe40000000f00 */
[----:B------:R-:W-:Y:S05]  /*8710*/  MOV R3, R85 ;  /* 0x0000005500037202 */ /* 0x000fea0000000f00 */
[----:B-----5:R1:W-:Y:S02]  /*8720*/  STG.E.128 [R2.64], R24 ;  /* 0x0000001802007986 */ /* 0x0203e4000c101d06 */
.L_x_2749:
[----:B------:R-:W-:Y:S05]  /*8730*/  BSYNC B1 ;  /* 0x0000000000017941 */ /* 0x000fea0003800000 */
.L_x_2748:
[----:B------:R-:W-:Y:S01]  /*8740*/  BSSY B1, `(.L_x_2752) ;  /* 0x000005e000017945 */ /* 0x000fe20003800000 */
[----:B------:R-:W-:-:S05]  /*8750*/  @!P4 BRA `(.L_x_2753) ;  /* 0x000005c00000c947 */ /* 0x000fca0003800000 */
[C---:B-1----:R-:W-:Y:S01]  /*8760*/  LEA R2, P0, R184.reuse, R87, 0x1 ;  /* 0x00000057b8027211 */ /* 0x042fe200078008ff */
[----:B------:R-:W-:Y:S03]  /*8770*/  BSSY B0, `(.L_x_2754) ;  /* 0x0000057000007945 */ /* 0x000fe60003800000 */
[----:B------:R-:W-:Y:S02]  /*8780*/  LEA.HI.X R3, R184, R86, R188, 0x1, P0 ;  /* 0x00000056b8037211 */ /* 0x000fe400000f0cbc */
[----:B------:R-:W-:Y:S03]  /*8790*/  ISETP.GE.AND P0, PT, R16, UR4, PT ;  /* 0x0000000410007c0c */ /* 0x000fe6000bf06270 */
[----:B------:R1:W5:Y:S10]  /*87a0*/  LDG.E.128 R24, [R2.64] ;  /* 0x0000000602187981 */ /* 0x000374000c1e1d00 */
[----:B------:R-:W-:-:S05]  /*87b0*/  @P0 BRA `(.L_x_2755) ;  /* 0x0000052000000947 */ /* 0x000fca0003800000 */
[-C--:B------:R-:W-:Y:S02]  /*87c0*/  ISETP.GE.AND P0, PT, R16, R41.reuse, PT ;  /* 0x000000291000720c */ /* 0x080fe40003f06270 */
[----:B------:R-:W-:Y:S02]  /*87d0*/  MOV R0, R41 ;  /* 0x0000002900007202 */ /* 0x000fe40000000f00 */
[----:B-----5:R-:W-:Y:S02]  /*87e0*/  MOV R33, R25 ;  /* 0x0000001900217202 */ /* 0x020fe40000000f00 */
[----:B------:R-:W-:Y:S07]  /*87f0*/  MOV R32, R26 ;  /* 0x0000001a00207202 */ /* 0x000fee0000000f00 */
[----:B------:R-:W-:Y:S04]  /*8800*/  @P0 IADD3 R0, RZ, -UR29, RZ ;  /* 0x8000001dff000c10 */ /* 0x000fe8000fffe0ff */
[C---:B-1----:R-:W-:Y:S04]  /*8810*/  LEA R2, P1, R0.reuse, R2, 0x1 ;  /* 0x0000000200027211 */ /* 0x042fe800078208ff */
[----:B------:R-:W-:Y:S02]  /*8820*/  LEA.HI.X.SX32 R3, R0, R3, 0x1, P1 ;  /* 0x0000000300037211 */ /* 0x000fe400008f0eff */
[----:B------:R-:W-:Y:S02]  /*8830*/  MOV R0, RZ ;  /* 0x000000ff00007202 */ /* 0x000fe40000000f00 */
[----:B------:R-:W-:Y:S04]  /*8840*/  @P0 IADD3 R0, RZ, -UR29, RZ ;  /* 0x8000001dff000c10 */ /* 0x000fe8000fffe0ff */
[----:B------:R-:W-:Y:S04]  /*8850*/  IADD3 R5, P1, R118, R0, RZ ;  /* 0x0000000076057210 */ /* 0x000fe80007f3e0ff */
[-C--:B------:R-:W-:Y:S02]  /*8860*/  LEA.HI.X.SX32 R7, R0, R133.reuse, 0x1, P1 ;  /* 0x0000008500077211 */ /* 0x080fe400008f0eff */
[----:B------:R-:W-:Y:S02]  /*8870*/  MOV R0, RZ ;  /* 0x000000ff00007202 */ /* 0x000fe40000000f00 */
[----:B------:R-:W-:Y:S04]  /*8880*/  @P0 IADD3 R0, RZ, -UR29, RZ ;  /* 0x8000001dff000c10 */ /* 0x000fe8000fffe0ff */
[----:B------:R-:W-:Y:S04]  /*8890*/  IADD3 R6, P1, R118, R0, RZ ;  /* 0x0000000076067210 */ /* 0x000fe80007f3e0ff */
[----:B------:R-:W-:Y:S02]  /*88a0*/  LEA.HI.X.SX32 R0, R0, R133, 0x1, P1 ;  /* 0x0000008500007211 */ /* 0x000fe400008f0eff */
[C---:B------:R-:W-:Y:S04]  /*88b0*/  LEA R4, P1, R5.reuse, R98, 0x1 ;  /* 0x0000006205047211 */ /* 0x040fe800078208ff */
[----:B------:R-:W-:Y:S02]  /*88c0*/  LEA.HI.X R5, R5, R96, R7, 0x1, P1 ;  /* 0x0000006005057211 */ /* 0x000fe400008f0c07 */
[C---:B------:R-:W-:Y:S04]  /*88d0*/  LEA R22, P1, R6.reuse, R99, 0x1 ;  /* 0x0000006306167211 */ /* 0x040fe800078208ff */
[----:B------:R-:W-:Y:S02]  /*88e0*/  LEA.HI.X R23, R6, R97, R0, 0x1, P1 ;  /* 0x0000006106177211 */ /* 0x000fe400008f0c00 */
        /* <DEDUP_REMOVED lines=63> */
.L_x_2755:
[----:B------:R-:W-:Y:S05]  /*8ce0*/  BSYNC B0 ;  /* 0x0000000000007941 */ /* 0x000fea0003800000 */
.L_x_2754:
[C---:B-1----:R-:W-:Y:S04]  /*8cf0*/  LEA R2, P0, R195.reuse, R84, 0x1 ;  /* 0x00000054c3027211 */ /* 0x042fe800078008ff */
[----:B------:R-:W-:Y:S05]  /*8d00*/  LEA.HI.X R3, R195, R85, R197, 0x1, P0 ;  /* 0x00000055c3037211 */ /* 0x000fea00000f0cc5 */
[----:B-----5:R1:W-:Y:S04]  /*8d10*/  STG.E.128 [R2.64], R24 ;  /* 0x0000001802007986 */ /* 0x0203e8000c101d06 */
.L_x_2753:
[----:B------:R-:W-:Y:S05]  /*8d20*/  BSYNC B1 ;  /* 0x0000000000017941 */ /* 0x000fea0003800000 */
.L_x_2752:
[----:B------:R-:W-:Y:S01]  /*8d30*/  LOP3.LUT P0, RZ, R238, 0x1, RZ, 0xc0, !PT ;  /* 0x00000001eeff7812 */ /* 0x000fe2000780c0ff */
[----:B------:R-:W-:Y:S01]  /*8d40*/  @!UPT UIADD3 URZ, URZ, URZ, URZ ;  /* 0x0000003f3f3ff290 */ /* 0x000fe2000fffe03f */
[----:B------:R-:W-:Y:S11]  /*8d50*/  BSSY B1, `(.L_x_2756) ;  /* 0x000005e000017945 */ /* 0x000ff60003800000 */
        /* <DEDUP_REMOVED lines=16> */
[C---:B------:R-:W-:Y:S04]  /*8e60*/  IADD3 R5, P1, R117.reuse, R0, RZ ;  /* 0x0000000075057210 */ /* 0x040fe80007f3e0ff */
[----:B------:R-:W-:Y:S02]  /*8e70*/  LEA.HI.X.SX32 R7, R0, R132, 0x1, P1 ;  /* 0x0000008400077211 */ /* 0x000fe400008f0eff */
        /* <DEDUP_REMOVED lines=71> */
.L_x_2759:
[----:B------:R-:W-:Y:S05]  /*92f0*/  BSYNC B0 ;  /* 0x0000000000007941 */ /* 0x000fea0003800000 */
.L_x_2758:
[C---:B-1----:R-:W-:Y:S04]  /*9300*/  LEA R2, P0, R156.reuse, R84, 0x1 ;  /* 0x000000549c027211 */ /* 0x042fe800078008ff */
[----:B------:R-:W-:Y:S05]  /*9310*/  LEA.HI.X R3, R156, R85, R192, 0x1, P0 ;  /* 0x000000559c037211 */ /* 0x000fea00000f0cc0 */
[----:B-----5:R1:W-:Y:S04]  /*9320*/  STG.E.128 [R2.64], R24 ;  /* 0x0000001802007986 */ /* 0x0203e8000c101d06 */
.L_x_2757:
[----:B------:R-:W-:Y:S05]  /*9330*/  BSYNC B1 ;  /* 0x0000000000017941 */ /* 0x000fea0003800000 */
.L_x_2756:
[----:B------:R-:W-:Y:S01]  /*9340*/  BSSY B1, `(.L_x_2760) ;  /* 0x0000065000017945 */ /* 0x000fe20003800000 */
[----:B------:R-:W-:-:S05]  /*9350*/  @!P3 BRA `(.L_x_2761) ;  /* 0x000006300000b947 */ /* 0x000fca0003800000 */
[----:B------:R-:W-:Y:S01]  /*9360*/  IMAD.MOV.U32 R0, RZ, RZ, c[0x0][0x288] ;  /* 0x0000a200ff007624 */ /* 0x000fe200078e00ff */
[----:B-1----:R-:W-:Y:S01]  /*9370*/  MOV R2, R87 ;  /* 0x0000005700027202 */ /* 0x002fe20000000f00 */
[----:B------:R-:W-:Y:S01]  /*9380*/  IMAD.MOV.U32 R3, RZ, RZ, R86 ;  /* 0x000000ffff037224 */ /* 0x000fe200078e0056 */
[----:B------:R-:W-:Y:S01]  /*9390*/  ISETP.GE.AND P0, PT, R16, UR4, PT ;  /* 0x0000000410007c0c */ /* 0x000fe2000bf06270 */
[----:B------:R-:W-:Y:S02]  /*93a0*/  BSSY B0, `(.L_x_2762) ;  /* 0x0000057000007945 */ /* 0x000fe40003800000 */
[----:B------:R-:W-:Y:S05]  /*93b0*/  IMAD.WIDE.U32 R2, R0, 0x60, R2 ;  /* 0x0000006000027825 */ /* 0x000fea00078e0002 */
[----:B------:R-:W-:Y:S05]  /*93c0*/  IADD3 R3, R3, UR17, RZ ;  /* 0x0000001103037c10 */ /* 0x000fea000fffe0ff */
[----:B------:R1:W5:Y:S01]  /*93d0*/  LDG.E.128 R24, [R2.64] ;  /* 0x0000000602187981 */ /* 0x000362000c1e1d00 */
        /* <DEDUP_REMOVED lines=83> */
.L_x_2763:
[----:B------:R-:W-:Y:S05]  /*9910*/  BSYNC B0 ;  /* 0x0000000000007941 */ /* 0x000fea0003800000 */
.L_x_2762:
[----:B------:R-:W-:Y:S02]  /*9920*/  MOV R0, 0x60 ;  /* 0x0000006000007802 */ /* 0x000fe40000000f00 */
[----:B-1----:R-:W-:Y:S02]  /*9930*/  MOV R2, R84 ;  /* 0x0000005400027202 */ /* 0x002fe40000000f00 */
[----:B------:R-:W-:Y:S05]  /*9940*/  MOV R3, R85 ;  /* 0x0000005500037202 */ /* 0x000fea0000000f00 */
[C---:B------:R-:W-:Y:S04]  /*9950*/  IMAD.WIDE.U32 R2, R0.reuse, c[0x0][0x198], R2 ;  /* 0x0000660000027a25 */ /* 0x040fe800078e0002 */
[----:B------:R-:W-:Y:S05]  /*9960*/  IMAD R0, R0, c[0x0][0x19c], RZ ;  /* 0x0000670000007a24 */ /* 0x000fea00078e02ff */
[----:B------:R-:W-:Y:S05]  /*9970*/  IADD3 R3, R3, R0, RZ ;  /* 0x0000000003037210 */ /* 0x000fea0007ffe0ff */
[----:B-----5:R1:W-:Y:S02]  /*9980*/  STG.E.128 [R2.64], R24 ;  /* 0x0000001802007986 */ /* 0x0203e4000c101d06 */
.L_x_2761:
[----:B------:R-:W-:Y:S05]  /*9990*/  BSYNC B1 ;  /* 0x0000000000017941 */ /* 0x000fea0003800000 */
.L_x_2760:
        /* <DEDUP_REMOVED lines=92> */
.L_x_2767:
[----:B------:R-:W-:Y:S05]  /*9f60*/  BSYNC B0 ;  /* 0x0000000000007941 */ /* 0x000fea0003800000 */
.L_x_2766:
[C---:B-1----:R-:W-:Y:S04]  /*9f70*/  LEA R2, P0, R160.reuse, R84, 0x1 ;  /* 0x00000054a0027211 */ /* 0x042fe800078008ff */
[----:B------:R-:W-:Y:S05]  /*9f80*/  LEA.HI.X R3, R160, R85, R193, 0x1, P0 ;  /* 0x00000055a0037211 */ /* 0x000fea00000f0cc1 */
[----:B-----5:R1:W-:Y:S04]  /*9f90*/  STG.E.128 [R2.64], R24 ;  /* 0x0000001802007986 */ /* 0x0203e8000c101d06 */
.L_x_2765:
[----:B------:R-:W-:Y:S05]  /*9fa0*/  BSYNC B1 ;  /* 0x0000000000017941 */ /* 0x000fea0003800000 */
.L_x_2764:
        /* <DEDUP_REMOVED lines=93> */
.L_x_2771:
[----:B------:R-:W-:Y:S05]  /*a580*/  BSYNC B0 ;  /* 0x0000000000007941 */ /* 0x000fea0003800000 */
.L_x_2770:
[----:B------:R-:W-:Y:S02]  /*a590*/  MOV R0, 0xa0 ;  /* 0x000000a000007802 */ /* 0x000fe40000000f00 */
[----:B-1----:R-:W-:Y:S02]  /*a5a0*/  MOV R2, R84 ;  /* 0x0000005400027202 */ /* 0x002fe40000000f00 */
[----:B------:R-:W-:Y:S05]  /*a5b0*/  MOV R3, R85 ;  /* 0x0000005500037202 */ /* 0x000fea0000000f00 */
[C---:B------:R-:W-:Y:S04]  /*a5c0*/  IMAD.WIDE.U32 R2, R0.reuse, c[0x0][0x198], R2 ;  /* 0x0000660000027a25 */ /* 0x040fe800078e0002 */
[----:B------:R-:W-:Y:S05]  /*a5d0*/  IMAD R0, R0, c[0x0][0x19c], RZ ;  /* 0x0000670000007a24 */ /* 0x000fea00078e02ff */
[----:B------:R-:W-:Y:S05]  /*a5e0*/  IADD3 R3, R3, R0, RZ ;  /* 0x0000000003037210 */ /* 0x000fea0007ffe0ff */
[----:B-----5:R1:W-:Y:S02]  /*a5f0*/  STG.E.128 [R2.64], R24 ;  /* 0x0000001802007986 */ /* 0x0203e4000c101d06 */
.L_x_2769:
[----:B------:R-:W-:Y:S05]  /*a600*/  BSYNC B1 ;  /* 0x0000000000017941 */ /* 0x000fea0003800000 */
.L_x_2768:
        /* <DEDUP_REMOVED lines=93> */
.L_x_2775:
[----:B------:R-:W-:Y:S05]  /*abe0*/  BSYNC B0 ;  /* 0x0000000000007941 */ /* 0x000fea0003800000 */
.L_x_2774:
[----:B------:R-:W-:Y:S02]  /*abf0*/  MOV R0, 0xc0 ;  /* 0x000000c000007802 */ /* 0x000fe40000000f00 */
[----:B-1----:R-:W-:Y:S02]  /*ac00*/  MOV R2, R84 ;  /* 0x0000005400027202 */ /* 0x002fe40000000f00 */
[----:B------:R-:W-:Y:S05]  /*ac10*/  MOV R3, R85 ;  /* 0x0000005500037202 */ /* 0x000fea0000000f00 */
[C---:B------:R-:W-:Y:S04]  /*ac20*/  IMAD.WIDE.U32 R2, R0.reuse, c[0x0][0x198], R2 ;  /* 0x0000660000027a25 */ /* 0x040fe800078e0002 */
[----:B------:R-:W-:Y:S05]  /*ac30*/  IMAD R0, R0, c[0x0][0x19c], RZ ;  /* 0x0000670000007a24 */ /* 0x000fea00078e02ff */
[----:B------:R-:W-:Y:S05]  /*ac40*/  IADD3 R3, R3, R0, RZ ;  /* 0x0000000003037210 */ /* 0x000fea0007ffe0ff */
[----:B-----5:R1:W-:Y:S02]  /*ac50*/  STG.E.128 [R2.64], R24 ;  /* 0x0000001802007986 */ /* 0x0203e4000c101d06 */
.L_x_2773:
[----:B------:R-:W-:Y:S05]  /*ac60*/  BSYNC B1 ;  /* 0x0000000000017941 */ /* 0x000fea0003800000 */
.L_x_2772:
        /* <DEDUP_REMOVED lines=93> */
.L_x_2779:
[----:B------:R-:W-:Y:S05]  /*b240*/  BSYNC B0 ;  /* 0x0000000000007941 */ /* 0x000fea0003800000 */
.L_x_2778:
[----:B------:R-:W-:Y:S02]  /*b250*/  MOV R0, 0xe0 ;  /* 0x000000e000007802 */ /* 0x000fe40000000f00 */
[----:B-1----:R-:W-:Y:S02]  /*b260*/  MOV R2, R84 ;  /* 0x0000005400027202 */ /* 0x002fe40000000f00 */
[----:B------:R-:W-:Y:S05]  /*b270*/  MOV R3, R85 ;  /* 0x0000005500037202 */ /* 0x000fea0000000f00 */
[C---:B------:R-:W-:Y:S04]  /*b280*/  IMAD.WIDE.U32 R2, R0.reuse, c[0x0][0x198], R2 ;  /* 0x0000660000027a25 */ /* 0x040fe800078e0002 */
[----:B------:R-:W-:Y:S05]  /*b290*/  IMAD R0, R0, c[0x0][0x19c], RZ ;  /* 0x0000670000007a24 */ /* 0x000fea00078e02ff */
[----:B------:R-:W-:Y:S05]  /*b2a0*/  IADD3 R3, R3, R0, RZ ;  /* 0x0000000003037210 */ /* 0x000fea0007ffe0ff */
[----:B-----5:R1:W-:Y:S02]  /*b2b0*/  STG.E.128 [R2.64], R24 ;  /* 0x0000001802007986 */ /* 0x0203e4000c101d06 */
.L_x_2777:
[----:B------:R-:W-:Y:S05]  /*b2c0*/  BSYNC B1 ;  /* 0x0000000000017941 */ /* 0x000fea0003800000 */
.L_x_2776:
        /* <DEDUP_REMOVED lines=92> */
.L_x_2783:
[----:B------:R-:W-:Y:S05]  /*b890*/  BSYNC B0 ;  /* 0x0000000000007941 */ /* 0x000fea0003800000 */
.L_x_2782:
[C---:B-1----:R-:W-:Y:S04]  /*b8a0*/  LEA R2, P0, R158.reuse, R84, 0x1 ;  /* 0x000000549e027211 */ /* 0x042fe800078008ff */
[----:B------:R-:W-:Y:S05]  /*b8b0*/  LEA.HI.X R3, R158, R85, R194, 0x1, P0 ;  /* 0x000000559e037211 */ /* 0x000fea00000f0cc2 */
[----:B-----5:R1:W-:Y:S04]  /*b8c0*/  STG.E.128 [R2.64], R24 ;  /* 0x0000001802007986 */ /* 0x0203e8000c101d06 */
.L_x_2781:
[----:B------:R-:W-:Y:S05]  /*b8d0*/  BSYNC B1 ;  /* 0x0000000000017941 */ /* 0x000fea0003800000 */
.L_x_2780:
[----:B------:R-:W-:Y:S01]  /*b8e0*/  LOP3.LUT P0, RZ, R238, 0x2, RZ, 0xc0, !PT ;  /* 0x00000002eeff7812 */ /* 0x000fe2000780c0ff */
[----:B------:R-:W-:Y:S01]  /*b8f0*/  @!UPT UIADD3 URZ, URZ, URZ, URZ ;  /* 0x0000003f3f3ff290 */ /* 0x000fe2000fffe03f */
[----:B------:R-:W-:Y:S11]  /*b900*/  BSSY B1, `(.L_x_2784) ;  /* 0x0000065000017945 */ /* 0x000ff60003800000 */
        /* <DEDUP_REMOVED lines=92> */
.L_x_2787:
[----:B------:R-:W-:Y:S05]  /*bed0*/  BSYNC B0 ;  /* 0x0000000000007941 */ /* 0x000fea0003800000 */
.L_x_2786:
[----:B------:R-:W-:Y:S02]  /*bee0*/  MOV R0, 0x120 ;  /* 0x0000012000007802 */ /* 0x000fe40000000f00 */
[----:B-1----:R-:W-:Y:S02]  /*bef0*/  MOV R2, R84 ;  /* 0x0000005400027202 */ /* 0x002fe40000000f00 */
[----:B------:R-:W-:Y:S05]  /*bf00*/  MOV R3, R85 ;  /* 0x0000005500037202 */ /* 0x000fea0000000f00 */
[C---:B------:R-:W-:Y:S04]  /*bf10*/  IMAD.WIDE.U32 R2, R0.reuse, c[0x0][0x198], R2 ;  /* 0x0000660000027a25 */ /* 0x040fe800078e0002 */
[----:B------:R-:W-:Y:S05]  /*bf20*/  IMAD R0, R0, c[0x0][0x19c], RZ ;  /* 0x0000670000007a24 */ /* 0x000fea00078e02ff */
[----:B------:R-:W-:Y:S05]  /*bf30*/  IADD3 R3, R3, R0, RZ ;  /* 0x0000000003037210 */ /* 0x000fea0007ffe0ff */
[----:B-----5:R1:W-:Y:S02]  /*bf40*/  STG.E.128 [R2.64], R24 ;  /* 0x0000001802007986 */ /* 0x0203e4000c101d06 */
.L_x_2785:
[----:B------:R-:W-:Y:S05]  /*bf50*/  BSYNC B1 ;  /* 0x0000000000017941 */ /* 0x000fea0003800000 */
.L_x_2784:
        /* <DEDUP_REMOVED lines=16> */
[----:B------:R-:W-:Y:S02]  /*c060*/  MOV R30, R10 ;  /* 0x0000000a001e7202 */ /* 0x000fe40000000f00 */
[----:B------:R-:W-:Y:S05]  /*c070*/  MOV R29, R11 ;  /* 0x0000000b001d7202 */ /* 0x000fea0000000f00 */
        /* <DEDUP_REMOVED lines=13> */
[C---:B------:R-:W-:Y:S03]  /*c150*/  LEA R12, P1, R5.reuse, R99, 0x1 ;  /* 0x00000063050c7211 */ /* 0x040fe600078208ff */
[----:B------:R1:W2:Y:S01]  /*c160*/  LDG.E.128 R36, [R22.64] ;  /* 0x0000000616247981 */ /* 0x0002a2000c1e1d00 */
[----:B------:R-:W-:Y:S07]  /*c170*/  LEA.HI.X R13, R5, R97, R0, 0x1, P1 ;  /* 0x00000061050d7211 */ /* 0x000fee00008f0c00 */
[----:B------:R2:W3:Y:S08]  /*c180*/  LDG.E.128 R4, [R2.64] ;  /* 0x0000000602047981 */ /* 0x0004f0000c1e1d00 */
[----:B------:R3:W4:Y:S01]  /*c190*/  LDG.E.128 R24, [R12.64] ;  /* 0x000000060c187981 */ /* 0x000722000c1e1d00 */
[----:B-1----:R-:W-:Y:S01]  /*c1a0*/  MOV R22, R8 ;  /* 0x0000000800167202 */ /* 0x002fe20000000f00 */
[--C-:B--2---:R-:W-:Y:S02]  /*c1b0*/  HADD2.F32 R2, -RZ, R36.reuse.H1_H1 ;  /* 0x30000024ff027230 */ /* 0x104fe40000004100 */
[----:B------:R-:W-:Y:S02]  /*c1c0*/  HADD2.F32 R8, -RZ, R37.H1_H1 ;  /* 0x30000025ff087230 */ /* 0x000fe40000004100 */
[----:B------:R-:W-:Y:S01]  /*c1d0*/  HADD2.F32 R0, -RZ, R36.H0_H0 ;  /* 0x20000024ff007230 */ /* 0x000fe20000004100 */
[----:B------:R-:W-:Y:S01]  /*c1e0*/  @!P0 FADD.FTZ R2, -R2, -RZ ;  /* 0x800000ff02028221 */ /* 0x000fe20000010100 */
[----:B------:R-:W-:Y:S01]  /*c1f0*/  HADD2.F32 R9, -RZ, R38.H0_H0 ;  /* 0x20000026ff097230 */ /* 0x000fe20000004100 */
[----:B------:R-:W-:Y:S01]  /*c200*/  @!P0 FADD.FTZ R8, -R8, -RZ ;  /* 0x800000ff08088221 */ /* 0x000fe20000010100 */
[--C-:B---3--:R-:W-:Y:S01]  /*c210*/  HADD2.F32 R13, -RZ, R4.reuse.H0_H0 ;  /* 0x20000004ff0d7230 */ /* 0x108fe20000004100 */
[----:B------:R-:W-:Y:S01]  /*c220*/  @!P0 FADD.FTZ R0, -R0, -RZ ;  /* 0x800000ff00008221 */ /* 0x000fe20000010100 */
[----:B------:R-:W-:Y:S01]  /*c230*/  HADD2.F32 R4, -RZ, R4.H1_H1 ;  /* 0x30000004ff047230 */ /* 0x000fe20000004100 */
[----:B------:R-:W-:Y:S01]  /*c240*/  @!P0 FADD.FTZ R9, -R9, -RZ ;  /* 0x800000ff09098221 */ /* 0x000fe20000010100 */
[--C-:B------:R-:W-:Y:S01]  /*c250*/  HADD2.F32 R14, -RZ, R5.reuse.H0_H0 ;  /* 0x20000005ff0e7230 */ /* 0x100fe20000004100 */
[----:B------:R-:W-:Y:S01]  /*c260*/  FMUL.FTZ R0, R13, R0 ;  /* 0x000000000d007220 */ /* 0x000fe20000410000 */
[----:B------:R-:W-:Y:S01]  /*c270*/  HADD2.F32 R5, -RZ, R5.H1_H1 ;  /* 0x30000005ff057230 */ /* 0x000fe20000004100 */
[----:B------:R-:W-:Y:S01]  /*c280*/  FMUL.FTZ R2, R4, R2 ;  /* 0x0000000204027220 */ /* 0x000fe20000410000 */
[----:B------:R-:W-:Y:S02]  /*c290*/  HADD2.F32 R10, -RZ, R38.H1_H1 ;  /* 0x30000026ff0a7230 */ /* 0x000fe40000004100 */
[--C-:B------:R-:W-:Y:S01]  /*c2a0*/  HADD2.F32 R11, -RZ, R39.reuse.H0_H0 ;  /* 0x20000027ff0b7230 */ /* 0x100fe20000004100 */
[----:B------:R-:W-:Y:S01]  /*c2b0*/  FMUL.FTZ R4, R5, R8 ;  /* 0x0000000805047220 */ /* 0x000fe20000410000 */
[----:B------:R-:W-:Y:S01]  /*c2c0*/  HADD2.F32 R12, -RZ, R39.H1_H1 ;  /* 0x30000027ff0c7230 */ /* 0x000fe20000004100 */
[----:B------:R-:W-:Y:S01]  /*c2d0*/  @!P0 FADD.FTZ R10, -R10, -RZ ;  /* 0x800000ff0a0a8221 */ /* 0x000fe20000010100 */
        /* <DEDUP_REMOVED lines=42> */
.L_x_2791:
[----:B------:R-:W-:Y:S05]  /*c580*/  BSYNC B0 ;  /* 0x0000000000007941 */ /* 0x000fea0003800000 */
.L_x_2790:
[----:B------:R-:W-:Y:S02]  /*c590*/  MOV R0, 0x140 ;  /* 0x0000014000007802 */ /* 0x000fe40000000f00 */
[----:B-1----:R-:W-:Y:S02]  /*c5a0*/  MOV R2, R84 ;  /* 0x0000005400027202 */ /* 0x002fe40000000f00 */
[----:B------:R-:W-:Y:S05]  /*c5b0*/  MOV R3, R85 ;  /* 0x0000005500037202 */ /* 0x000fea0000000f00 */
[C---:B------:R-:W-:Y:S04]  /*c5c0*/  IMAD.WIDE.U32 R2, R0.reuse, c[0x0][0x198], R2 ;  /* 0x0000660000027a25 */ /* 0x040fe800078e0002 */
[----:B------:R-:W-:Y:S05]  /*c5d0*/  IMAD R0, R0, c[0x0][0x19c], RZ ;  /* 0x0000670000007a24 */ /* 0x000fea00078e02ff */
[----:B------:R-:W-:Y:S05]  /*c5e0*/  IADD3 R3, R3, R0, RZ ;  /* 0x0000000003037210 */ /* 0x000fea0007ffe0ff */
[----:B-----5:R1:W-:Y:S02]  /*c5f0*/  STG.E.128 [R2.64], R8 ;  /* 0x0000000802007986 */ /* 0x0203e4000c101d06 */
.L_x_2789:
[----:B------:R-:W-:Y:S05]  /*c600*/  BSYNC B1 ;  /* 0x0000000000017941 */ /* 0x000fea0003800000 */
.L_x_2788:
        /* <DEDUP_REMOVED lines=20> */
[----:B------:R-:W-:Y:S02]  /*c750*/  @P0 IADD3 R4, RZ, -UR29, RZ ;  /* 0x8000001dff040c10 */ /* 0x000fe4000fffe0ff */
[----:B------:R-:W-:Y:S02]  /*c760*/  @P0 IADD3 R0, RZ, -UR29, RZ ;  /* 0x8000001dff000c10 */ /* 0x000fe4000fffe0ff */
[C---:B-1----:R-:W-:Y:S04]  /*c770*/  LEA R2, P1, R4.reuse, R2, 0x1 ;  /* 0x0000000204027211 */ /* 0x042fe800078208ff */
[----:B------:R-:W-:Y:S02]  /*c780*/  LEA.HI.X.SX32 R3, R4, R3, 0x1, P1 ;  /* 0x0000000304037211 */ /* 0x000fe400008f0eff */
[----:B------:R-:W-:Y:S04]  /*c790*/  IADD3 R4, P1, R108, R0, RZ ;  /* 0x000000006c047210 */ /* 0x000fe80007f3e0ff */
[-C--:B------:R-:W-:Y:S02]  /*c7a0*/  LEA.HI.X.SX32 R0, R0, R123.reuse, 0x1, P1 ;  /* 0x0000007b00007211 */ /* 0x080fe400008f0eff */
[C---:B------:R-:W-:Y:S04]  /*c7b0*/  LEA R12, P1, R4.reuse, R98, 0x1 ;  /* 0x00000062040c7211 */ /* 0x040fe800078208ff */
[----:B------:R-:W-:Y:S02]  /*c7c0*/  LEA.HI.X R13, R4, R96, R0, 0x1, P1 ;  /* 0x00000060040d7211 */ /* 0x000fe400008f0c00 */
[----:B------:R1:W2:Y:S01]  /*c7d0*/  LDG.E.128 R4, [R2.64] ;  /* 0x0000000602047981 */ /* 0x0002a2000c1e1d00 */
[----:B------:R-:W-:Y:S02]  /*c7e0*/  MOV R0, RZ ;  /* 0x000000ff00007202 */ /* 0x000fe40000000f00 */
[----:B------:R-:W-:Y:S05]  /*c7f0*/  @P0 IADD3 R0, RZ, -UR29, RZ ;  /* 0x8000001dff000c10 */ /* 0x000fea000fffe0ff */
[----:B------:R2:W3:Y:S01]  /*c800*/  LDG.E.128 R36, [R12.64] ;  /* 0x000000060c247981 */ /* 0x0004e2000c1e1d00 */
[----:B-1----:R-:W-:Y:S04]  /*c810*/  IADD3 R3, P1, R108, R0, RZ ;  /* 0x000000006c037210 */ /* 0x002fe80007f3e0ff */
[----:B------:R-:W-:Y:S02]  /*c820*/  LEA.HI.X.SX32 R0, R0, R123, 0x1, P1 ;  /* 0x0000007b00007211 */ /* 0x000fe400008f0eff */
[C---:B------:R-:W-:Y:S04]  /*c830*/  LEA R2, P1, R3.reuse, R99, 0x1 ;  /* 0x0000006303027211 */ /* 0x040fe800078208ff */
[----:B------:R-:W-:Y:S05]  /*c840*/  LEA.HI.X R3, R3, R97, R0, 0x1, P1 ;  /* 0x0000006103037211 */ /* 0x000fea00008f0c00 */
[----:B------:R3:W4:Y:S01]  /*c850*/  LDG.E.128 R24, [R2.64] ;  /* 0x0000000602187981 */ /* 0x000722000c1e1d00 */
        /* <DEDUP_REMOVED lines=28> */
[----:B------:R-:W-:Y:S01]  /*ca20*/  HADD2.F32 R9, -RZ, R22.H0_H0 ;  /* 0x20000016ff097230 */ /* 0x000fe20000004100 */
[----:B------:R-:W-:Y:S02]  /*ca30*/  FMUL.FTZ R6, R6, R10 ;  /* 0x0000000a06067220 */ /* 0x000fe40000410000 */
        /* <DEDUP_REMOVED lines=31> */
.L_x_2795:
[----:B------:R-:W-:Y:S05]  /*cc30*/  BSYNC B0 ;  /* 0x0000000000007941 */ /* 0x000fea0003800000 */
.L_x_2794:
[----:B------:R-:W-:Y:S02]  /*cc40*/  MOV R0, 0x160 ;  /* 0x0000016000007802 */ /* 0x000fe40000000f00 */
[----:B-1----:R-:W-:Y:S02]  /*cc50*/  MOV R2, R84 ;  /* 0x0000005400027202 */ /* 0x002fe40000000f00 */
[----:B------:R-:W-:Y:S05]  /*cc60*/  MOV R3, R85 ;  /* 0x0000005500037202 */ /* 0x000fea0000000f00 */
[C---:B------:R-:W-:Y:S04]  /*cc70*/  IMAD.WIDE.U32 R2, R0.reuse, c[0x0][0x198], R2 ;  /* 0x0000660000027a25 */ /* 0x040fe800078e0002 */
[----:B------:R-:W-:Y:S05]  /*cc80*/  IMAD R0, R0, c[0x0][0x19c], RZ ;  /* 0x0000670000007a24 */ /* 0x000fea00078e02ff */
[----:B------:R-:W-:Y:S05]  /*cc90*/  IADD3 R3, R3, R0, RZ ;  /* 0x0000000003037210 */ /* 0x000fea0007ffe0ff */
[----:B-----5:R1:W-:Y:S02]  /*cca0*/  STG.E.128 [R2.64], R8 ;  /* 0x0000000802007986 */ /* 0x0203e4000c101d06 */
.L_x_2793:
[----:B------:R-:W-:Y:S05]  /*ccb0*/  BSYNC B1 ;  /* 0x0000000000017941 */ /* 0x000fea0003800000 */
.L_x_2792:
        /* <DEDUP_REMOVED lines=22> */
[C---:B-1----:R-:W-:Y:S02]  /*ce20*/  LEA R2, P1, R4.reuse, R2, 0x1 ;  /* 0x0000000204027211 */ /* 0x042fe400078208ff */
[----:B------:R-:W-:Y:S02]  /*ce30*/  IADD3 R5, P2, R107, R0, RZ ;  /* 0x000000006b057210 */ /* 0x000fe40007f5e0ff */
[----:B------:R-:W-:Y:S02]  /*ce40*/  LEA.HI.X.SX32 R3, R4, R3, 0x1, P1 ;  /* 0x0000000304037211 */ /* 0x000fe400008f0eff */
[C---:B------:R-:W-:Y:S02]  /*ce50*/  LEA R12, P1, R5.reuse, R98, 0x1 ;  /* 0x00000062050c7211 */ /* 0x040fe400078208ff */
[----:B------:R-:W-:Y:S04]  /*ce60*/  LEA.HI.X.SX32 R0, R0, R122, 0x1, P2 ;  /* 0x0000007a00007211 */ /* 0x000fe800010f0eff */
        /* <DEDUP_REMOVED lines=71> */
.L_x_2799:
[----:B------:R-:W-:Y:S05]  /*d2e0*/  BSYNC B0 ;  /* 0x0000000000007941 */ /* 0x000fea0003800000 */
.L_x_2798:
[----:B------:R-:W-:Y:S02]  /*d2f0*/  MOV R0, 0x180 ;  /* 0x0000018000007802 */ /* 0x000fe40000000f00 */
[----:B-1----:R-:W-:Y:S02]  /*d300*/  MOV R2, R84 ;  /* 0x0000005400027202 */ /* 0x002fe40000000f00 */
[----:B------:R-:W-:Y:S05]  /*d310*/  MOV R3, R85 ;  /* 0x0000005500037202 */ /* 0x000fea0000000f00 */
[C---:B------:R-:W-:Y:S04]  /*d320*/  IMAD.WIDE.U32 R2, R0.reuse, c[0x0][0x198], R2 ;  /* 0x0000660000027a25 */ /* 0x040fe800078e0002 */
[----:B------:R-:W-:Y:S05]  /*d330*/  IMAD R0, R0, c[0x0][0x19c], RZ ;  /* 0x0000670000007a24 */ /* 0x000fea00078e02ff */
[----:B------:R-:W-:Y:S05]  /*d340*/  IADD3 R3, R3, R0, RZ ;  /* 0x0000000003037210 */ /* 0x000fea0007ffe0ff */
[----:B-----5:R1:W-:Y:S02]  /*d350*/  STG.E.128 [R2.64], R8 ;  /* 0x0000000802007986 */ /* 0x0203e4000c101d06 */
.L_x_2797:
[----:B------:R-:W-:Y:S05]  /*d360*/  BSYNC B1 ;  /* 0x0000000000017941 */ /* 0x000fea0003800000 */
.L_x_2796:
        /* <DEDUP_REMOVED lines=22> */
[----:B-1----:R-:W-:Y:S02]  /*d4d0*/  LEA R2, P1, R4, R2, 0x1 ;  /* 0x0000000204027211 */ /* 0x002fe400078208ff */
[----:B------:R-:W-:Y:S02]  /*d4e0*/  IADD3 R5, P2, R106, R0, RZ ;  /* 0x000000006a057210 */ /* 0x000fe40007f5e0ff */
[----:B------:R-:W-:Y:S02]  /*d4f0*/  LEA.HI.X.SX32 R3, R4, R3, 0x1, P1 ;  /* 0x0000000304037211 */ /* 0x000fe400008f0eff */
[C---:B------:R-:W-:Y:S02]  /*d500*/  LEA R12, P1, R5.reuse, R98, 0x1 ;  /* 0x00000062050c7211 */ /* 0x040fe400078208ff */
[-C--:B------:R-:W-:Y:S04]  /*d510*/  LEA.HI.X.SX32 R0, R0, R121.reuse, 0x1, P2 ;  /* 0x0000007900007211 */ /* 0x080fe800010f0eff */
        /* <DEDUP_REMOVED lines=71> */
.L_x_2803:
[----:B------:R-:W-:Y:S05]  /*d990*/  BSYNC B0 ;  /* 0x0000000000007941 */ /* 0x000fea0003800000 */
.L_x_2802:
[----:B------:R-:W-:Y:S02]  /*d9a0*/  MOV R0, 0x1a0 ;  /* 0x000001a000007802 */ /* 0x000fe40000000f00 */
[----:B-1----:R-:W-:Y:S02]  /*d9b0*/  MOV R2, R84 ;  /* 0x0000005400027202 */ /* 0x002fe40000000f00 */
[----:B------:R-:W-:Y:S05]  /*d9c0*/  MOV R3, R85 ;  /* 0x0000005500037202 */ /* 0x000fea0000000f00 */
[C---:B------:R-:W-:Y:S04]  /*d9d0*/  IMAD.WIDE.U32 R2, R0.reuse, c[0x0][0x198], R2 ;  /* 0x0000660000027a25 */ /* 0x040fe800078e0002 */
[----:B------:R-:W-:Y:S05]  /*d9e0*/  IMAD R0, R0, c[0x0][0x19c], RZ ;  /* 0x0000670000007a24 */ /* 0x000fea00078e02ff */
[----:B------:R-:W-:Y:S05]  /*d9f0*/  IADD3 R3, R3, R0, RZ ;  /* 0x0000000003037210 */ /* 0x000fea0007ffe0ff */
[----:B-----5:R1:W-:Y:S02]  /*da00*/  STG.E.128 [R2.64], R8 ;  /* 0x0000000802007986 */ /* 0x0203e4000c101d06 */
.L_x_2801:
[----:B------:R-:W-:Y:S05]  /*da10*/  BSYNC B1 ;  /* 0x0000000000017941 */ /* 0x000fea0003800000 */
.L_x_2800:
        /* <DEDUP_REMOVED lines=98> */
.L_x_2807:
[----:B------:R-:W-:Y:S05]  /*e040*/  BSYNC B0 ;  /* 0x0000000000007941 */ /* 0x000fea0003800000 */
.L_x_2806:
[----:B------:R-:W-:Y:S02]  /*e050*/  MOV R0, 0x1c0 ;  /* 0x000001c000007802 */ /* 0x000fe40000000f00 */
[----:B-1----:R-:W-:Y:S02]  /*e060*/  MOV R2, R84 ;  /* 0x0000005400027202 */ /* 0x002fe40000000f00 */
[----:B------:R-:W-:Y:S05]  /*e070*/  MOV R3, R85 ;  /* 0x0000005500037202 */ /* 0x000fea0000000f00 */
[C---:B------:R-:W-:Y:S04]  /*e080*/  IMAD.WIDE.U32 R2, R0.reuse, c[0x0][0x198], R2 ;  /* 0x0000660000027a25 */ /* 0x040fe800078e0002 */
[----:B------:R-:W-:Y:S05]  /*e090*/  IMAD R0, R0, c[0x0][0x19c], RZ ;  /* 0x0000670000007a24 */ /* 0x000fea00078e02ff */
[----:B------:R-:W-:Y:S05]  /*e0a0*/  IADD3 R3, R3, R0, RZ ;  /* 0x0000000003037210 */ /* 0x000fea0007ffe0ff */
[----:B-----5:R1:W-:Y:S02]  /*e0b0*/  STG.E.128 [R2.64], R8 ;  /* 0x0000000802007986 */ /* 0x0203e4000c101d06 */
.L_x_2805:
[----:B------:R-:W-:Y:S05]  /*e0c0*/  BSYNC B1 ;  /* 0x0000000000017941 */ /* 0x000fea0003800000 */
.L_x_2804:
        /* <DEDUP_REMOVED lines=13> */
[----:B------:R-:W-:Y:S02]  /*e1a0*/  ISETP.GE.AND P0, PT, R16, R41, PT ;  /* 0x000000291000720c */ /* 0x000fe40003f06270 */
[----:B------:R-:W-:Y:S02]  /*e1b0*/  MOV R0, RZ ;  /* 0x000000ff00007202 */ /* 0x000fe40000000f00 */
[----:B-----5:R-:W-:Y:S02]  /*e1c0*/  MOV R22, R8 ;  /* 0x0000000800167202 */ /* 0x020fe40000000f00 */
[----:B------:R-:W-:Y:S02]  /*e1d0*/  MOV R28, R9 ;  /* 0x00000009001c7202 */ /* 0x000fe40000000f00 */
[----:B------:R-:W-:Y:S02]  /*e1e0*/  MOV R30, R10 ;  /* 0x0000000a001e7202 */ /* 0x000fe40000000f00 */
[----:B------:R-:W-:Y:S03]  /*e1f0*/  MOV R29, R11 ;  /* 0x0000000b001d7202 */ /* 0x000fe60000000f00 */
[----:B------:R-:W-:Y:S02]  /*e200*/  @P0 IADD3 R41, RZ, -UR29, RZ ;  /* 0x8000001dff290c10 */ /* 0x000fe4000fffe0ff */
[----:B------:R-:W-:Y:S02]  /*e210*/  @P0 IADD3 R0, RZ, -UR29, RZ ;  /* 0x8000001dff000c10 */ /* 0x000fe4000fffe0ff */
[C---:B-1----:R-:W-:Y:S02]  /*e220*/  LEA R2, P1, R41.reuse, R2, 0x1 ;  /* 0x0000000229027211 */ /* 0x042fe400078208ff */
[----:B------:R-:W-:Y:S02]  /*e230*/  IADD3 R4, P2, R104, R0, RZ ;  /* 0x0000000068047210 */ /* 0x000fe40007f5e0ff */
[----:B------:R-:W-:Y:S02]  /*e240*/  LEA.HI.X.SX32 R3, R41, R3, 0x1, P1 ;  /* 0x0000000329037211 */ /* 0x000fe400008f0eff */
[----:B------:R-:W-:Y:S02]  /*e250*/  LEA R12, P1, R4, R98, 0x1 ;  /* 0x00000062040c7211 */ /* 0x000fe400078208ff */
        /* <DEDUP_REMOVED lines=72> */
.L_x_2811:
[----:B------:R-:W-:Y:S05]  /*e6e0*/  BSYNC B0 ;  /* 0x0000000000007941 */ /* 0x000fea0003800000 */
.L_x_2810:
[----:B------:R-:W-:Y:S02]  /*e6f0*/  MOV R0, 0x1e0 ;  /* 0x000001e000007802 */ /* 0x000fe40000000f00 */
[----:B-1----:R-:W-:Y:S02]  /*e700*/  MOV R2, R84 ;  /* 0x0000005400027202 */ /* 0x002fe40000000f00 */
[----:B------:R-:W-:Y:S05]  /*e710*/  MOV R3, R85 ;  /* 0x0000005500037202 */ /* 0x000fea0000000f00 */
[C---:B------:R-:W-:Y:S04]  /*e720*/  IMAD.WIDE.U32 R2, R0.reuse, c[0x0][0x198], R2 ;  /* 0x0000660000027a25 */ /* 0x040fe800078e0002 */
[----:B------:R-:W-:Y:S05]  /*e730*/  IMAD R0, R0, c[0x0][0x19c], RZ ;  /* 0x0000670000007a24 */ /* 0x000fea00078e02ff */
[----:B------:R-:W-:Y:S05]  /*e740*/  IADD3 R3, R3, R0, RZ ;  /* 0x0000000003037210 */ /* 0x000fea0007ffe0ff */
[----:B-----5:R1:W-:Y:S02]  /*e750*/  STG.E.128 [R2.64], R8 ;  /* 0x0000000802007986 */ /* 0x0203e4000c101d06 */
.L_x_2809:
[----:B------:R-:W-:Y:S05]  /*e760*/  BSYNC B1 ;  /* 0x0000000000017941 */ /* 0x000fea0003800000 */
.L_x_2808:
[----:B------:R-:W-:Y:S01]  /*e770*/  MOV R5, R97 ;  /* 0x0000006100057202 */ /* 0x000fe20000000f00 */
[----:B------:R-:W-:Y:S01]  /*e780*/  IMAD.MOV.U32 R0, RZ, RZ, c[0x0][0x230] ;  /* 0x00008c00ff007624 */ /* 0x000fe200078e00ff */
[----:B-1----:R-:W-:Y:S01]  /*e790*/  MOV R3, R96 ;  /* 0x0000006000037202 */ /* 0x002fe20000000f00 */
        /* <DEDUP_REMOVED lines=9> */
.L_x_2713:
[----:B------:R-:W-:Y:S01]  /*e830*/  @P1 IMAD.MOV.U32 R3, RZ, RZ, R86 ;  /* 0x000000ffff031224 */ /* 0x000fe200078e0056 */
[-C--:B------:R-:W-:Y:S01]  /*e840*/  @P1 MOV R2, R87.reuse ;  /* 0x0000005700021202 */ /* 0x080fe20000000f00 */
[----:B------:R-:W-:Y:S01]  /*e850*/  UMOV UR4, URZ ;  /* 0x0000003f00047c82 */ /* 0x000fe20008000000 */
[C---:B------:R-:W-:Y:S02]  /*e860*/  @P4 LEA R8, P0, R184.reuse, R87, 0x1 ;  /* 0x00000057b8084211 */ /* 0x040fe400078008ff */
[----:B------:R-:W-:Y:S01]  /*e870*/  P2R R0, PR, RZ, 0x40 ;  /* 0x00000040ff007803 */ /* 0x000fe20000000000 */
[----:B------:R1:W2:Y:S01]  /*e880*/  @P1 LDG.E.128 R24, [R2.64] ;  /* 0x0000000602181981 */ /* 0x0002a2000c1e1d00 */
[----:B------:R-:W-:Y:S02]  /*e890*/  @P4 LEA.HI.X R9, R184, R86, R188, 0x1, P0 ;  /* 0x00000056b8094211 */ /* 0x000fe400000f0cbc */
[C---:B------:R-:W-:Y:S02]  /*e8a0*/  @P4 LEA R6, P0, R195.reuse, R84, 0x1 ;  /* 0x00000054c3064211 */ /* 0x040fe400078008ff */
[C---:B------:R-:W-:Y:S02]  /*e8b0*/  LOP3.LUT P6, RZ, R238.reuse, 0x1, RZ, 0xc0, !PT ;  /* 0x00000001eeff7812 */ /* 0x040fe400078cc0ff */
[----:B------:R-:W-:Y:S11]  /*e8c0*/  @P4 LEA.HI.X R7, R195, R85, R197, 0x1, P0 ;  /* 0x00000055c3074211 */ /* 0x000ff600000f0cc5 */
[C---:B------:R-:W-:Y:S04]  /*e8d0*/  @P6 LEA R4, P0, R185.reuse, R87, 0x1 ;  /* 0x00000057b9046211 */ /* 0x040fe800078008ff */
[----:B------:R-:W-:Y:S01]  /*e8e0*/  @P6 LEA.HI.X R5, R185, R86, R189, 0x1, P0 ;  /* 0x00000056b9056211 */ /* 0x000fe200000f0cbd */
[----:B-1----:R-:W-:Y:S01]  /*e8f0*/  @P1 IMAD.MOV.U32 R3, RZ, RZ, R85 ;  /* 0x000000ffff031224 */ /* 0x002fe200078e0055 */
[-C--:B------:R-:W-:Y:S05]  /*e900*/  @P1 MOV R2, R84.reuse ;  /* 0x0000005400021202 */ /* 0x080fea0000000f00 */
[----:B--2---:R1:W-:Y:S01]  /*e910*/  @P1 STG.E.128 [R2.64], R24 ;  /* 0x0000001802001986 */ /* 0x0043e2000c101d06 */
[----:B------:R-:W-:Y:S04]  /*e920*/  LOP3.LUT P1, RZ, R238, 0x40, RZ, 0xc0, !PT ;  /* 0x00000040eeff7812 */ /* 0x000fe8000782c0ff */
[----:B------:R-:W2:Y:S01]  /*e930*/  @P4 LDG.E.128 R8, [R8.64] ;  /* 0x0000000608084981 */ /* 0x000ea2000c1e1d00 */
[C---:B-1----:R-:W-:Y:S04]  /*e940*/  @P6 LEA R2, P0, R156.reuse, R84, 0x1 ;  /* 0x000000549c026211 */ /* 0x042fe800078008ff */
[----:B------:R-:W-:Y:S01]  /*e950*/  @P6 LEA.HI.X R3, R156, R85, R192, 0x1, P0 ;  /* 0x000000559c036211 */ /* 0x000fe200000f0cc0 */
[----:B--2---:R1:W-:Y:S01]  /*e960*/  @P4 STG.E.128 [R6.64], R8 ;  /* 0x0000000806004986 */ /* 0x0043e2000c101d06 */
[----:B------:R-:W-:Y:S04]  /*e970*/  LOP3.LUT P4, RZ, R238, 0x200, RZ, 0xc0, !PT ;  /* 0x00000200eeff7812 */ /* 0x000fe8000788c0ff */
[----:B-1----:R-:W2:Y:S01]  /*e980*/  @P6 LDG.E.128 R4, [R4.64] ;  /* 0x0000000604046981 */ /* 0x002ea2000c1e1d00 */
[C---:B------:R-:W-:Y:S04]  /*e990*/  @P1 LEA R8, P0, R186.reuse, R87, 0x1 ;  /* 0x00000057ba081211 */ /* 0x040fe800078008ff */
[----:B------:R-:W-:Y:S02]  /*e9a0*/  @P1 LEA.HI.X R9, R186, R86, R190, 0x1, P0 ;  /* 0x00000056ba091211 */ /* 0x000fe400000f0cbe */
[C---:B------:R-:W-:Y:S04]  /*e9b0*/  @P1 LEA R10, P0, R160.reuse, R84, 0x1 ;  /* 0x00000054a00a1211 */ /* 0x040fe800078008ff */
[----:B------:R-:W-:Y:S02]  /*e9c0*/  @P1 LEA.HI.X R11, R160, R85, R193, 0x1, P0 ;  /* 0x00000055a00b1211 */ /* 0x000fe400000f0cc1 */
[C---:B------:R-:W-:Y:S04]  /*e9d0*/  @P4 LEA R12, P0, R187.reuse, R87, 0x1 ;  /* 0x00000057bb0c4211 */ /* 0x040fe800078008ff */
[----:B------:R-:W-:Y:S02]  /*e9e0*/  @P4 LEA.HI.X R13, R187, R86, R191, 0x1, P0 ;  /* 0x00000056bb0d4211 */ /* 0x000fe400000f0cbf */
[C---:B------:R-:W-:Y:S04]  /*e9f0*/  @P4 LEA R22, P0, R158.reuse, R84, 0x1 ;  /* 0x000000549e164211 */ /* 0x040fe800078008ff */
[----:B------:R-:W-:Y:S02]  /*ea00*/  @P4 LEA.HI.X R23, R158, R85, R194, 0x1, P0 ;  /* 0x000000559e174211 */ /* 0x000fe400000f0cc2 */
[C---:B------:R-:W-:Y:S02]  /*ea10*/  LOP3.LUT P0, RZ, R238.reuse, 0x200, RZ, 0xc0, !PT ;  /* 0x00000200eeff7812 */ /* 0x040fe4000780c0ff */
[----:B------:R-:W-:Y:S01]  /*ea20*/  LOP3.LUT P4, RZ, R238, 0x4, RZ, 0xc0, !PT ;  /* 0x00000004eeff7812 */ /* 0x000fe2000788c0ff */
[----:B--2---:R1:W-:Y:S01]  /*ea30*/  @P6 STG.E.128 [R2.64], R4 ;  /* 0x0000000402006986 */ /* 0x0043e2000c101d06 */
[----:B------:R-:W-:Y:S02]  /*ea40*/  ISETP.NE.AND P6, PT, R0, RZ, PT ;  /* 0x000000ff0000720c */ /* 0x000fe40003fc5270 */
[----:B------:R-:W-:Y:S01]  /*ea50*/  @P3 MOV R0, c[0x0][0x288] ;  /* 0x0000a20000003a02 */ /* 0x000fe20000000f00 */
[----:B-1----:R-:W-:Y:S01]  /*ea60*/  @P3 IMAD.MOV.U32 R4, RZ, RZ, c[0x0][0x28c] ;  /* 0x0000a300ff043624 */ /* 0x002fe200078e00ff */
[----:B------:R-:W-:Y:S01]  /*ea70*/  @P3 MOV R2, R87 ;  /* 0x0000005700023202 */ /* 0x000fe20000000f00 */
[----:B------:R-:W-:Y:S04]  /*ea80*/  @P3 IMAD.MOV.U32 R3, RZ, RZ, R86 ;  /* 0x000000ffff033224 */ /* 0x000fe800078e0056 */
[----:B------:R-:W-:Y:S04]  /*ea90*/  @P3 IMAD.WIDE.U32 R2, R0, 0x60, R2 ;  /* 0x0000006000023825 */ /* 0x000fe800078e0002 */
[----:B------:R-:W-:Y:S05]  /*eaa0*/  @P3 IMAD R0, R4, 0x60, RZ ;  /* 0x0000006004003824 */ /* 0x000fea00078e02ff */
[----:B------:R-:W-:Y:S01]  /*eab0*/  @P3 IADD3 R3, R3, R0, RZ ;  /* 0x0000000003033210 */ /* 0x000fe20007ffe0ff */
[----:B------:R-:W-:Y:S04]  /*eac0*/  @P3 IMAD.MOV.U32 R0, RZ, RZ, 0x60 ;  /* 0x00000060ff003424 */ /* 0x000fe800078e00ff */
[----:B------:R1:W2:Y:S02]  /*ead0*/  @P3 LDG.E.128 R4, [R2.64] ;  /* 0x0000000602043981 */ /* 0x0002a4000c1e1d00 */
[----:B-1----:R-:W-:Y:S01]  /*eae0*/  @P3 IMAD.MOV.U32 R3, RZ, RZ, R85 ;  /* 0x000000ffff033224 */ /* 0x002fe200078e0055 */
[----:B------:R-:W-:Y:S05]  /*eaf0*/  @P3 MOV R2, R84 ;  /* 0x0000005400023202 */ /* 0x000fea0000000f00 */
[C---:B------:R-:W-:Y:S04]  /*eb00*/  @P3 IMAD.WIDE.U32 R2, R0.reuse, c[0x0][0x198], R2 ;  /* 0x0000660000023a25 */ /* 0x040fe800078e0002 */
[----:B------:R-:W-:Y:S05]  /*eb10*/  @P3 IMAD R0, R0, c[0x0][0x19c], RZ ;  /* 0x0000670000003a24 */ /* 0x000fea00078e02ff */
[----:B------:R-:W-:Y:S01]  /*eb20*/  @P3 IADD3 R3, R3, R0, RZ ;  /* 0x0000000003033210 */ /* 0x000fe20007ffe0ff */
[----:B------:R-:W-:Y:S04]  /*eb30*/  @P2 IMAD.MOV.U32 R0, RZ, RZ, c[0x0][0x288] ;  /* 0x0000a200ff002624 */ /* 0x000fe800078e00ff */
[----:B--2---:R1:W-:Y:S01]  /*eb40*/  @P3 STG.E.128 [R2.64], R4 ;  /* 0x0000000402003986 */ /* 0x0043e2000c101d06 */
[----:B------:R-:W-:Y:S01]  /*eb50*/  LOP3.LUT P3, RZ, R238, 0x2, RZ, 0xc0, !PT ;  /* 0x00000002eeff7812 */ /* 0x000fe2000786c0ff */
[----:B-1----:R-:W-:Y:S03]  /*eb60*/  @P2 IMAD.MOV.U32 R2, RZ, RZ, R87 ;  /* 0x000000ffff022224 */ /* 0x002fe600078e0057 */
[----:B------:R-:W2:Y:S01]  /*eb70*/  @P1 LDG.E.128 R4, [R8.64] ;  /* 0x0000000608041981 */ /* 0x000ea2000c1e1d00 */
[----:B------:R-:W-:Y:S05]  /*eb80*/  @P2 MOV R3, R86 ;  /* 0x0000005600032202 */ /* 0x000fea0000000f00 */
[----:B------:R-:W-:Y:S01]  /*eb90*/  @P2 IMAD.WIDE.U32 R2, R0, 0xa0, R2 ;  /* 0x000000a000022825 */ /* 0x000fe200078e0002 */
[----:B--2---:R1:W-:Y:S01]  /*eba0*/  @P1 STG.E.128 [R10.64], R4 ;  /* 0x000000040a001986 */ /* 0x0043e2000c101d06 */
[----:B------:R-:W-:Y:S02]  /*ebb0*/  LOP3.LUT P1, RZ, R238, 0x8, RZ, 0xc0, !PT ;  /* 0x00000008eeff7812 */ /* 0x000fe4000782c0ff */
[----:B-1----:R-:W-:Y:S05]  /*ebc0*/  @P2 MOV R4, c[0x0][0x28c] ;  /* 0x0000a30000042a02 */ /* 0x002fea0000000f00 */
[----:B------:R-:W-:Y:S04]  /*ebd0*/  @P2 IMAD R0, R4, 0xa0, RZ ;  /* 0x000000a004002824 */ /* 0x000fe800078e02ff */
[----:B------:R-:W-:Y:S01]  /*ebe0*/  @P2 IMAD.IADD R3, R3, 0x1, R0 ;  /* 0x0000000103032824 */ /* 0x000fe200078e0200 */
[----:B------:R-:W-:Y:S04]  /*ebf0*/  @P2 MOV R0, 0xa0 ;  /* 0x000000a000002802 */ /* 0x000fe80000000f00 */
[----:B------:R1:W2:Y:S02]  /*ec00*/  @P2 LDG.E.128 R4, [R2.64] ;  /* 0x0000000602042981 */ /* 0x0002a4000c1e1d00 */
[----:B-1----:R-:W-:Y:S01]  /*ec10*/  @P2 IMAD.MOV.U32 R2, RZ, RZ, R84 ;  /* 0x000000ffff022224 */ /* 0x002fe200078e0054 */
[----:B------:R-:W-:Y:S05]  /*ec20*/  @P2 MOV R3, R85 ;  /* 0x0000005500032202 */ /* 0x000fea0000000f00 */
[C---:B------:R-:W-:Y:S04]  /*ec30*/  @P2 IMAD.WIDE.U32 R2, R0.reuse, c[0x0][0x198], R2 ;  /* 0x0000660000022a25 */ /* 0x040fe800078e0002 */
[----:B------:R-:W-:Y:S04]  /*ec40*/  @P2 IMAD R0, R0, c[0x0][0x19c], RZ ;  /* 0x0000670000002a24 */ /* 0x000fe800078e02ff */
[----:B------:R-:W-:Y:S01]  /*ec50*/  @P2 IMAD.IADD R3, R3, 0x1, R0 ;  /* 0x0000000103032824 */ /* 0x000fe200078e0200 */
[----:B------:R-:W-:Y:S04]  /*ec60*/  @P5 MOV R0, c[0x0][0x288] ;  /* 0x0000a20000005a02 */ /* 0x000fe80000000f00 */
[----:B--2---:R1:W-:Y:S02]  /*ec70*/  @P2 STG.E.128 [R2.64], R4 ;  /* 0x0000000402002986 */ /* 0x0043e4000c101d06 */
        /* <DEDUP_REMOVED lines=14> */
[----:B--2---:R1:W-:Y:S02]  /*ed60*/  @P5 STG.E.128 [R2.64], R4 ;  /* 0x0000000402005986 */ /* 0x0043e4000c101d06 */
[----:B-1----:R-:W-:Y:S01]  /*ed70*/  @P6 IMAD.MOV.U32 R2, RZ, RZ, R87 ;  /* 0x000000ffff026224 */ /* 0x002fe200078e0057 */
[----:B------:R-:W-:Y:S02]  /*ed80*/  @P6 MOV R4, c[0x0][0x28c] ;  /* 0x0000a30000046a02 */ /* 0x000fe40000000f00 */
[----:B------:R-:W-:Y:S05]  /*ed90*/  @P6 MOV R3, R86 ;  /* 0x0000005600036202 */ /* 0x000fea0000000f00 */
[----:B------:R-:W-:Y:S04]  /*eda0*/  @P6 IMAD.WIDE.U32 R2, R0, 0xe0, R2 ;  /* 0x000000e000026825 */ /* 0x000fe800078e0002 */
        /* <DEDUP_REMOVED lines=11> */
[----:B-1----:R-:W-:Y:S03]  /*ee60*/  @P3 IMAD.MOV.U32 R3, RZ, RZ, R86 ;  /* 0x000000ffff033224 */ /* 0x002fe600078e0056 */
[----:B------:R-:W2:Y:S01]  /*ee70*/  @P0 LDG.E.128 R4, [R12.64] ;  /* 0x000000060c040981 */ /* 0x000ea2000c1e1d00 */
[----:B------:R-:W-:Y:S05]  /*ee80*/  @P3 MOV R2, R87 ;  /* 0x0000005700023202 */ /* 0x000fea0000000f00 */
[----:B------:R-:W-:Y:S01]  /*ee90*/  @P3 IMAD.WIDE.U32 R2, R0, 0x120, R2 ;  /* 0x0000012000023825 */ /* 0x000fe200078e0002 */
[----:B--2---:R1:W-:Y:S01]  /*eea0*/  @P0 STG.E.128 [R22.64], R4 ;  /* 0x0000000416000986 */ /* 0x0043e2000c101d06 */
[----:B------:R-:W-:Y:S02]  /*eeb0*/  LOP3.LUT P0, RZ, R238, 0x10, RZ, 0xc0, !PT ;  /* 0x00000010eeff7812 */ /* 0x000fe4000780c0ff */
[----:B-1----:R-:W-:Y:S04]  /*eec0*/  @P3 IMAD.MOV.U32 R4, RZ, RZ, c[0x0][0x28c] ;  /* 0x0000a300ff043624 */ /* 0x002fe800078e00ff */
        /* <DEDUP_REMOVED lines=12> */
[----:B-1----:R-:W-:Y:S01]  /*ef90*/  @P4 IMAD.MOV.U32 R2, RZ, RZ, R87 ;  /* 0x000000ffff024224 */ /* 0x002fe200078e0057 */
[----:B------:R-:W-:Y:S02]  /*efa0*/  @P4 MOV R4, c[0x0][0x28c] ;  /* 0x0000a30000044a02 */ /* 0x000fe40000000f00 */
[-C--:B------:R-:W-:Y:S02]  /*efb0*/  @P4 MOV R3, R86.reuse ;  /* 0x0000005600034202 */ /* 0x080fe40000000f00 */
[-C--:B------:R-:W-:Y:S02]  /*efc0*/  @P4 MOV R5, R85.reuse ;  /* 0x0000005500054202 */ /* 0x080fe40000000f00 */
[----:B------:R-:W-:Y:S01]  /*efd0*/  @P1 MOV R6, c[0x0][0x28c] ;  /* 0x0000a30000061a02 */ /* 0x000fe20000000f00 */
[----:B------:R-:W-:Y:S04]  /*efe0*/  @P4 IMAD.WIDE.U32 R2, R0, 0x140, R2 ;  /* 0x0000014000024825 */ /* 0x000fe800078e0002 */
[----:B------:R-:W-:Y:S01]  /*eff0*/  @P4 IMAD R0, R4, 0x140, RZ ;  /* 0x0000014004004824 */ /* 0x000fe200078e02ff */
[----:B------:R-:W-:Y:S01]  /*f000*/  @P1 MOV R4, c[0x0][0x288] ;  /* 0x0000a20000041a02 */ /* 0x000fe20000000f00 */
[----:B------:R-:W-:Y:S02]  /*f010*/  @P1 IMAD R6, R6, 0x160, RZ ;  /* 0x0000016006061824 */ /* 0x000fe400078e02ff */
[----:B------:R-:W-:Y:S02]  /*f020*/  @P4 IMAD.IADD R3, R3, 0x1, R0 ;  /* 0x0000000103034824 */ /* 0x000fe400078e0200 */
[----:B------:R-:W-:Y:S03]  /*f030*/  @P4 IMAD.MOV.U32 R0, RZ, RZ, 0x140 ;  /* 0x00000140ff004424 */ /* 0x000fe600078e00ff */
[----:B------:R1:W2:Y:S02]  /*f040*/  @P4 LDG.E.128 R8, [R2.64] ;  /* 0x0000000602084981 */ /* 0x0002a4000c1e1d00 */
[----:B-1----:R-:W-:Y:S01]  /*f050*/  @P1 IMAD.MOV.U32 R2, RZ, RZ, R87 ;  /* 0x000000ffff021224 */ /* 0x002fe200078e0057 */
[----:B------:R-:W-:Y:S05]  /*f060*/  @P1 MOV R3, R86 ;  /* 0x0000005600031202 */ /* 0x000fea0000000f00 */
[----:B------:R-:W-:Y:S04]  /*f070*/  @P1 IMAD.WIDE.U32 R2, R4, 0x160, R2 ;  /* 0x0000016004021825 */ /* 0x000fe800078e0002 */
[----:B------:R-:W-:Y:S01]  /*f080*/  @P4 IMAD.MOV.U32 R4, RZ, RZ, R84 ;  /* 0x000000ffff044224 */ /* 0x000fe200078e0054 */
[----:B------:R-:W-:Y:S02]  /*f090*/  @P1 IADD3 R3, R3, R6, RZ ;  /* 0x0000000603031210 */ /* 0x000fe40007ffe0ff */
[----:B------:R-:W-:Y:S01]  /*f0a0*/  @P0 MOV R6, c[0x0][0x28c] ;  /* 0x0000a30000060a02 */ /* 0x000fe20000000f00 */
[C---:B------:R-:W-:Y:S04]  /*f0b0*/  @P4 IMAD.WIDE.U32 R4, R0.reuse, c[0x0][0x198], R4 ;  /* 0x0000660000044a25 */ /* 0x040fe800078e0004 */
[----:B------:R-:W-:Y:S02]  /*f0c0*/  @P4 IMAD R0, R0, c[0x0][0x19c], RZ ;  /* 0x0000670000004a24 */ /* 0x000fe400078e02ff */
[----:B------:R-:W-:Y:S02]  /*f0d0*/  @P0 IMAD R6, R6, 0x180, RZ ;  /* 0x0000018006060824 */ /* 0x000fe400078e02ff */
[----:B------:R-:W-:Y:S02]  /*f0e0*/  @P4 IMAD.IADD R5, R5, 0x1, R0 ;  /* 0x0000000105054824 */ /* 0x000fe400078e0200 */
[----:B------:R-:W-:Y:S03]  /*f0f0*/  @P1 IMAD.MOV.U32 R0, RZ, RZ, 0x160 ;  /* 0x00000160ff001424 */ /* 0x000fe600078e00ff */
[----:B--2---:R1:W-:Y:S01]  /*f100*/  @P4 STG.E.128 [R4.64], R8 ;  /* 0x0000000804004986 */ /* 0x0043e2000c101d06 */
[----:B------:R-:W-:Y:S04]  /*f110*/  LOP3.LUT P4, RZ, R238, 0x80, RZ, 0xc0, !PT ;  /* 0x00000080eeff7812 */ /* 0x000fe8000788c0ff */
[----:B-1----:R1:W2:Y:S01]  /*f120*/  @P1 LDG.E.128 R8, [R2.64] ;  /* 0x0000000602081981 */ /* 0x0022a2000c1e1d00 */
[----:B------:R-:W-:Y:S02]  /*f130*/  @P0 MOV R4, c[0x0][0x288] ;  /* 0x0000a20000040a02 */ /* 0x000fe40000000f00 */
[----:B------:R-:W-:Y:S01]  /*f140*/  @P1 MOV R5, R85 ;  /* 0x0000005500051202 */ /* 0x000fe20000000f00 */
[----:B-1----:R-:W-:Y:S01]  /*f150*/  @P0 IMAD.MOV.U32 R3, RZ, RZ, R86 ;  /* 0x000000ffff030224 */ /* 0x002fe200078e0056 */
[----:B------:R-:W-:Y:S05]  /*f160*/  @P0 MOV R2, R87 ;  /* 0x0000005700020202 */ /* 0x000fea0000000f00 */
[----:B------:R-:W-:Y:S01]  /*f170*/  @P0 IMAD.WIDE.U32 R2, R4, 0x180, R2 ;  /* 0x0000018004020825 */ /* 0x000fe200078e0002 */
[----:B------:R-:W-:Y:S04]  /*f180*/  @P1 MOV R4, R84 ;  /* 0x0000005400041202 */ /* 0x000fe80000000f00 */
[----:B------:R-:W-:Y:S01]  /*f190*/  @P0 IADD3 R3, R3, R6, RZ ;  /* 0x0000000603030210 */ /* 0x000fe20007ffe0ff */
[C---:B------:R-:W-:Y:S01]  /*f1a0*/  @P1 IMAD.WIDE.U32 R4, R0.reuse, c[0x0][0x198], R4 ;  /* 0x0000660000041a25 */ /* 0x040fe200078e0004 */
[----:B------:R-:W-:Y:S03]  /*f1b0*/  @P3 MOV R6, c[0x0][0x28c] ;  /* 0x0000a30000063a02 */ /* 0x000fe60000000f00 */
        /* <DEDUP_REMOVED lines=20> */
[----:B--2---:R1:W-:Y:S05]  /*f300*/  @P0 STG.E.128 [R4.64], R8 ;  /* 0x0000000804000986 */ /* 0x0043ea000c101d06 */
        /* <DEDUP_REMOVED lines=23> */
[C---:B------:R-:W-:Y:S04]  /*f480*/  @P4 IMAD.WIDE.U32 R4, R0.reuse, c[0x0][0x198], R4 ;  /* 0x0000660000044a25 */ /* 0x040fe800078e0004 */
[----:B------:R-:W-:Y:S04]  /*f490*/  @P4 IMAD R0, R0, c[0x0][0x19c], RZ ;  /* 0x0000670000004a24 */ /* 0x000fe800078e02ff */
[----:B------:R-:W-:Y:S01]  /*f4a0*/  @P4 IMAD.IADD R5, R5, 0x1, R0 ;  /* 0x0000000105054824 */ /* 0x000fe200078e0200 */
[----:B------:R-:W-:Y:S04]  /*f4b0*/  @P1 MOV R0, 0x1e0 ;  /* 0x000001e000001802 */ /* 0x000fe80000000f00 */
[----:B--2---:R1:W-:Y:S05]  /*f4c0*/  @P4 STG.E.128 [R4.64], R8 ;  /* 0x0000000804004986 */ /* 0x0043ea000c101d06 */
[----:B-1----:R1:W2:Y:S02]  /*f4d0*/  @P1 LDG.E.128 R4, [R2.64] ;  /* 0x0000000602041981 */ /* 0x0022a4000c1e1d00 */
[----:B-1----:R-:W-:Y:S01]  /*f4e0*/  @P1 IMAD.MOV.U32 R2, RZ, RZ, R84 ;  /* 0x000000ffff021224 */ /* 0x002fe200078e0054 */
[----:B------:R-:W-:Y:S05]  /*f4f0*/  @P1 MOV R3, R85 ;  /* 0x0000005500031202 */ /* 0x000fea0000000f00 */
[C---:B------:R-:W-:Y:S04]  /*f500*/  @P1 IMAD.WIDE.U32 R2, R0.reuse, c[0x0][0x198], R2 ;  /* 0x0000660000021a25 */ /* 0x040fe800078e0002 */
[----:B------:R-:W-:Y:S05]  /*f510*/  @P1 IMAD R0, R0, c[0x0][0x19c], RZ ;  /* 0x0000670000001a24 */ /* 0x000fea00078e02ff */
[----:B------:R-:W-:Y:S05]  /*f520*/  @P1 IADD3 R3, R3, R0, RZ ;  /* 0x0000000003031210 */ /* 0x000fea0007ffe0ff */
[----:B--2---:R1:W-:Y:S02]  /*f530*/  @P1 STG.E.128 [R2.64], R4 ;  /* 0x0000000402001986 */ /* 0x0043e4000c101d06 */
.L_x_2747:
        /* <DEDUP_REMOVED lines=12> */
[----:B------:R-:W-:Y:S02]  /*f600*/  IABS R8, c[0x0][0x2d0] ;  /* 0x0000b40000087a13 */ /* 0x000fe40000000000 */
[----:B------:R-:W-:Y:S02]  /*f610*/  IABS R5, R19 ;  /* 0x0000001300057213 */ /* 0x000fe40000000000 */
[----:B------:R-:W1:Y:S10]  /*f620*/  I2F.RP R2, R8 ;  /* 0x0000000800027306 */ /* 0x000e740000209400 */
        /* <DEDUP_REMOVED lines=24> */
[----:B------:R-:W-:Y:S02]  /*f7b0*/  LOP3.LUT R4, R19, c[0x0][0x2d0], RZ, 0x3c, !PT ;  /* 0x0000b40013047a12 */ /* 0x000fe400078e3cff */
[----:B------:R-:W-:Y:S02]  /*f7c0*/  LOP3.LUT R5, R0, c[0x0][0x2d0], RZ, 0x3c, !PT ;  /* 0x0000b40000057a12 */ /* 0x000fe400078e3cff */
[----:B------:R-:W-:Y:S02]  /*f7d0*/  ISETP.GE.AND P5, PT, R4, RZ, PT ;  /* 0x000000ff0400720c */ /* 0x000fe40003fa6270 */
[----:B------:R-:W-:Y:S02]  /*f7e0*/  ISETP.GE.AND P4, PT, R5, RZ, PT ;  /* 0x000000ff0500720c */ /* 0x000fe40003f86270 */
[----:B------:R-:W-:Y:S02]  /*f7f0*/  ISETP.NE.AND P0, PT, RZ, c[0x0][0x2d0], PT ;  /* 0x0000b400ff007a0c */ /* 0x000fe40003f05270 */
[----:B------:R-:W-:Y:S02]  /*f800*/  @P2 IADD3 R2, R2, 0x1, RZ ;  /* 0x0000000102022810 */ /* 0x000fe40007ffe0ff */
[----:B------:R-:W-:Y:S02]  /*f810*/  @P3 IADD3 R3, R3, 0x1, RZ ;  /* 0x0000000103033810 */ /* 0x000fe40007ffe0ff */
[----:B------:R-:W-:Y:S02]  /*f820*/  LOP3.LUT R5, RZ, c[0x0][0x2d0], RZ, 0x33, !PT ;  /* 0x0000b400ff057a12 */ /* 0x000fe400078e33ff */
[----:B------:R-:W-:Y:S01]  /*f830*/  IADD3 R0, -R19, R0, RZ ;  /* 0x0000000013007210 */ /* 0x000fe20007ffe1ff */
[----:B------:R-:W-:Y:S02]  /*f840*/  @!P5 IMAD.MOV R3, RZ, RZ, -R3 ;  /* 0x000000ffff03d224 */ /* 0x000fe400078e0a03 */
[----:B------:R-:W-:Y:S05]  /*f850*/  @!P4 IMAD.MOV R2, RZ, RZ, -R2 ;  /* 0x000000ffff02c224 */ /* 0x000fea00078e0a02 */
        /* <DEDUP_REMOVED lines=8> */
[----:B------:R-:W-:Y:S02]  /*f8e0*/  IMAD R0, R2, c[0x0][0x2d0], R0 ;  /* 0x0000b40002007a24 */ /* 0x000fe400078e0200 */
[----:B------:R-:W2:Y:S02]  /*f8f0*/  LDG.E R6, [R6.64] ;  /* 0x0000000606067981 */ /* 0x000ea4000c1e1900 */
[----:B------:R-:W-:Y:S04]  /*f900*/  IMAD.WIDE.U32 R4, R0, c[0x0][0x1a0], RZ ;  /* 0x0000680000047a25 */ /* 0x000fe800078e00ff */
[----:B--2---:R-:W-:Y:S01]  /*f910*/  IMAD.IADD R9, R8, 0x1, -R6 ;  /* 0x0000000108097824 */ /* 0x004fe200078e0a06 */
[----:B------:R-:W-:Y:S03]  /*f920*/  SHF.R.S32.HI R6, RZ, 0x1f, R0 ;  /* 0x0000001fff067819 */ /* 0x000fe60000011400 */
[C---:B------:R-:W-:Y:S01]  /*f930*/  IMAD.WIDE.U32 R2, R9.reuse, c[0x0][0x180], RZ ;  /* 0x0000600009027a25 */ /* 0x040fe200078e00ff */
[----:B------:R-:W-:Y:S03]  /*f940*/  SHF.R.S32.HI R10, RZ, 0x1f, R9 ;  /* 0x0000001fff0a7819 */ /* 0x000fe60000011409 */
[----:B------:R-:W-:Y:S02]  /*f950*/  IMAD R7, R6, c[0x0][0x1a0], RZ ;  /* 0x0000680006077a24 */ /* 0x000fe400078e02ff */
[----:B------:R-:W-:Y:S02]  /*f960*/  IMAD R8, R10, c[0x0][0x180], RZ ;  /* 0x000060000a087a24 */ /* 0x000fe400078e02ff */
[----:B------:R-:W-:Y:S02]  /*f970*/  IMAD R7, R0, c[0x0][0x1a4], R7 ;  /* 0x0000690000077a24 */ /* 0x000fe400078e0207 */
[----:B------:R-:W-:Y:S02]  /*f980*/  IMAD R8, R9, c[0x0][0x184], R8 ;  /* 0x0000610009087a24 */ /* 0x000fe400078e0208 */
[----:B------:R-:W-:Y:S02]  /*f990*/  IMAD.IADD R5, R5, 0x1, R7 ;  /* 0x0000000105057824 */ /* 0x000fe400078e0207 */
[----:B------:R-:W-:Y:S01]  /*f9a0*/  IMAD R7, R10, c[0x0][0x188], RZ ;  /* 0x000062000a077a24 */ /* 0x000fe200078e02ff */
[----:B------:R-:W-:Y:S01]  /*f9b0*/  IADD3 R3, R3, R8, RZ ;  /* 0x0000000803037210 */ /* 0x000fe20007ffe0ff */
[----:B------:R-:W-:Y:S02]  /*f9c0*/  IMAD R6, R6, c[0x0][0x198], RZ ;  /* 0x0000660006067a24 */ /* 0x000fe400078e02ff */
[C---:B------:R-:W-:Y:S04]  /*f9d0*/  IMAD.WIDE.U32 R4, R9.reuse, c[0x0][0x188], R4 ;  /* 0x0000620009047a25 */ /* 0x040fe800078e0004 */
[----:B------:R-:W-:Y:S01]  /*f9e0*/  IMAD.WIDE.U32 R2, R0, c[0x0][0x198], R2 ;  /* 0x0000660000027a25 */ /* 0x000fe200078e0002 */
[----:B------:R-:W-:Y:S03]  /*f9f0*/  LEA R95, P1, R4, R95, 0x1 ;  /* 0x0000005f045f7211 */ /* 0x000fe600078208ff */
[----:B------:R-:W-:Y:S01]  /*fa00*/  IMAD R7, R9, c[0x0][0x18c], R7 ;  /* 0x0000630009077a24 */ /* 0x000fe200078e0207 */
[----:B------:R-:W-:Y:S01]  /*fa10*/  LEA R84, P0, R2, R84, 0x1 ;  /* 0x0000005402547211 */ /* 0x000fe200078008ff */
[----:B------:R-:W-:Y:S02]  /*fa20*/  IMAD R0, R0, c[0x0][0x19c], R6 ;  /* 0x0000670000007a24 */ /* 0x000fe400078e0206 */
[----:B------:R-:W-:Y:S02]  /*fa30*/  IMAD.IADD R5, R5, 0x1, R7 ;  /* 0x0000000105057824 */ /* 0x000fe400078e0207 */
[----:B------:R-:W-:Y:S03]  /*fa40*/  IMAD.IADD R0, R3, 0x1, R0 ;  /* 0x0000000103007824 */ /* 0x000fe600078e0200 */
[----:B------:R-:W-:Y:S02]  /*fa50*/  LEA.HI.X R94, R4, R94, R5, 0x1, P1 ;  /* 0x0000005e045e7211 */ /* 0x000fe400008f0c05 */
[----:B------:R-:W-:Y:S01]  /*fa60*/  LEA.HI.X R85, R2, R85, R0, 0x1, P0 ;  /* 0x0000005502557211 */ /* 0x000fe200000f0c00 */
[----:B------:R-:W-:-:S05]  /*fa70*/  BRA `(.L_x_2813) ;  /* 0x000000c000007947 */ /* 0x000fca0003800000 */
.L_x_2812:
[----:B------:R-:W-:Y:S01]  /*fa80*/  MOV R5, R94 ;  /* 0x0000005e00057202 */ /* 0x000fe20000000f00 */
[----:B------:R-:W-:Y:S01]  /*fa90*/  IMAD.MOV.U32 R6, RZ, RZ, c[0x0][0x1a0] ;  /* 0x00006800ff067624 */ /* 0x000fe200078e00ff */
[----:B------:R-:W-:Y:S01]  /*faa0*/  MOV R3, R85 ;  /* 0x0000005500037202 */ /* 0x000fe20000000f00 */
[----:B------:R-:W-:Y:S02]  /*fab0*/  IMAD.MOV.U32 R0, RZ, RZ, c[0x0][0x198] ;  /* 0x00006600ff007624 */ /* 0x000fe400078e00ff */
[----:B------:R-:W-:Y:S01]  /*fac0*/  IMAD.MOV.U32 R4, RZ, RZ, R95 ;  /* 0x000000ffff047224 */ /* 0x000fe200078e005f */
[----:B------:R-:W-:Y:S01]  /*fad0*/  LEA R6, -R6, RZ, 0x8 ;  /* 0x000000ff06067211 */ /* 0x000fe200078e41ff */
[----:B------:R-:W-:Y:S02]  /*fae0*/  IMAD.U32 R0, R0, -0x100, RZ ;  /* 0xffffff0000007824 */ /* 0x000fe400078e00ff */
[----:B------:R-:W-:Y:S01]  /*faf0*/  IMAD.MOV.U32 R2, RZ, RZ, R84 ;  /* 0x000000ffff027224 */ /* 0x000fe200078e0054 */
[----:B------:R-:W-:Y:S04]  /*fb00*/  LEA R95, P1, R6, R4, 0x1 ;  /* 0x00000004065f7211 */ /* 0x000fe800078208ff */
[----:B------:R-:W-:Y:S02]  /*fb10*/  LEA R84, P0, R0, R2, 0x1 ;  /* 0x0000000200547211 */ /* 0x000fe400078008ff */
[----:B------:R-:W-:Y:S02]  /*fb20*/  LEA.HI.X.SX32 R94, R6, R5, 0x1, P1 ;  /* 0x00000005065e7211 */ /* 0x000fe400008f0eff */
[----:B------:R-:W-:Y:S02]  /*fb30*/  LEA.HI.X.SX32 R85, R0, R3, 0x1, P0 ;  /* 0x0000000300557211 */ /* 0x000fe400000f0eff */
.L_x_2813:
[----:B------:R-:W-:Y:S04]  /*fb40*/  IADD3 R20, R20, -0x1, RZ ;  /* 0xffffffff14147810 */ /* 0x000fe80007ffe0ff */
[----:B------:R-:W-:Y:S11]  /*fb50*/  ISETP.GT.AND P0, PT, R20, R135, PT ;  /* 0x000000871400720c */ /* 0x000ff60003f04270 */
[----:B------:R-:W-:Y:S02]  /*fb60*/  @!UPT UIADD3 URZ, URZ, URZ, URZ ;  /* 0x0000003f3f3ff290 */ /* 0x000fe4000fffe03f */
[----:B------:R-:W-:-:S05]  /*fb70*/  @P0 BRA `(.L_x_2814) ;  /* 0xffff332000000947 */ /* 0x000fca000383ffff */
.L_x_2712:
[----:B-1----:R1:W5:Y:S04]  /*fb80*/  LDL R249, [R1+0x30] ;  /* 0x0000300001f97983 */ /* 0x0023680000100800 */
[----:B------:R-:W-:Y:S01]  /*fb90*/  BAR.SYNC.DEFER_BLOCKING 0x0 ;  /* 0x0000000000007b1d */ /* 0x000fe20000010000 */
[----:B------:R-:W-:Y:S01]  /*fba0*/  ISETP.NE.AND P0, PT, RZ, c[0x0][0x230], PT ;  /* 0x00008c00ff007a0c */ /* 0x000fe20003f05270 */
[----:B------:R-:W-:Y:S01]  /*fbb0*/  IMAD.MOV.U32 R9, RZ, RZ, c[0x0][0x190] ;  /* 0x00006400ff097624 */ /* 0x000fe200078e00ff */
[----:B------:R-:W-:Y:S01]  /*fbc0*/  SHF.L.U32 R239, R239, 0x1, RZ ;  /* 0x00000001efef7819 */ /* 0x000fe200000006ff */
[----:B------:R-:W-:Y:S02]  /*fbd0*/  IMAD.MOV.U32 R8, RZ, RZ, 0x4 ;  /* 0x00000004ff087424 */ /* 0x000fe400078e00ff */
[----:B------:R-:W-:Y:S01]  /*fbe0*/  BSSY B2, `(.L_x_2815) ;  /* 0x00002da000027945 */ /* 0x000fe20003800000 */
[----:B------:R-:W-:-:S02]  /*fbf0*/  IMAD.SHL.U32 R7, R9, 0x10, RZ ;  /* 0x0000001009077824 */ /* 0x000fc400078e00ff */
[----:B------:R-:W-:-:S05]  /*fc00*/  SHF.L.U64.HI R8, R9, R8, c[0x0][0x194] ;  /* 0x0000650009087619 */ /* 0x000fca0000010208 */
[----:B------:R-:W-:Y:S05]  /*fc10*/  @!P0 BRA `(.L_x_2816) ;  /* 0x00002b4000008947 */ /* 0x000fea0003800000 */
[----:B------:R-:W-:Y:S01]  /*fc20*/  ISETP.NE.U32.AND P0, PT, RZ, c[0x0][0x250], PT ;  /* 0x00009400ff007a0c */ /* 0x000fe20003f05070 */
[----:B------:R-:W-:-:S03]  /*fc30*/  IMAD.MOV.U32 R0, RZ, RZ, RZ ;  /* 0x000000ffff007224 */ /* 0x000fc600078e00ff */
[----:B------:R-:W-:-:S13]  /*fc40*/  ISETP.NE.AND.EX P0, PT, RZ, c[0x0][0x254], PT, P0 ;  /* 0x00009500ff007a0c */ /* 0x000fda0003f05300 */
[----:B------:R-:W3:Y:S01]  /*fc50*/  @P0 LDG.E R0, [R218.64] ;  /* 0x00000006da000981 */ /* 0x000ee2000c1e1900 */
[----:B------:R-:W-:Y:S01]  /*fc60*/  IMAD.MOV.U32 R3, RZ, RZ, c[0x0][0x194] ;  /* 0x00006500ff037624 */ /* 0x000fe200078e00ff */
[----:B------:R-:W-:Y:S01]  /*fc70*/  IADD3 R7, P1, R7, R180, RZ ;  /* 0x000000b407077210 */ /* 0x000fe20007f3e0ff */
[----:B------:R-:W-:Y:S01]  /*fc80*/  IMAD.MOV.U32 R182, RZ, RZ, R180 ;  /* 0x000000ffffb67224 */ /* 0x000fe200078e00b4 */
[----:B------:R-:W-:Y:S01]  /*fc90*/  ULDC.U8 UR4, c[0x0][0x313] ;  /* 0x0000c4c000047ab9 */ /* 0x000fe20000000000 */
[----:B------:R-:W-:Y:S01]  /*fca0*/  IMAD R10, R3, 0x30, RZ ;  /* 0x00000030030a7824 */ /* 0x000fe200078e02ff */
[----:B------:R-:W-:Y:S01]  /*fcb0*/  LEA R2, P2, R180, c[0x0][0x160], 0x1 ;  /* 0x00005800b4027a11 */ /* 0x000fe200078408ff */
[----:B------:R-:W-:-:S04]  /*fcc0*/  IMAD.WIDE.U32 R4, R9, 0x30, R182 ;  /* 0x0000003009047825 */ /* 0x000fc800078e00b6 */
[----:B------:R-:W-:Y:S01]  /*fcd0*/  IMAD.X R8, R8, 0x1, R183, P1 ;  /* 0x0000000108087824 */ /* 0x000fe200008e06b7 */
[----:B------:R-:W-:Y:S01]  /*fce0*/  LEA R28, P1, R7, c[0x0][0x160], 0x1 ;  /* 0x00005800071c7a11 */ /* 0x000fe200078208ff */
[----:B------:R-:W-:Y:S02]  /*fcf0*/  IMAD.SHL.U32 R30, R134, 0x10, RZ ;  /* 0x00000010861e7824 */ /* 0x000fe400078e00ff */
[----:B-----5:R-:W-:Y:S01]  /*fd00*/  IMAD.IADD R33, R249, 0x1, -R248 ;  /* 0x00000001f9217824 */ /* 0x020fe200078e0af8 */
[----:B------:R-:W-:Y:S02]  /*fd10*/  LEA.HI.X R29, R7, c[0x0][0x164], R8, 0x1, P1 ;  /* 0x00005900071d7a11 */ /* 0x000fe400008f0c08 */
[----:B---3--:R-:W-:Y:S02]  /*fd20*/  IADD3 R6, R0, R151, R248 ;  /* 0x0000009700067210 */ /* 0x008fe40007ffe0f8 */
[----:B------:R-:W-:-:S03]  /*fd30*/  LEA R0, P0, R9, R180, 0x5 ;  /* 0x000000b409007211 */ /* 0x000fc600078028ff */
[----:B------:R-:W-:Y:S01]  /*fd40*/  IMAD R6, R134, R6, RZ ;  /* 0x0000000686067224 */ /* 0x000fe200078e02ff */
[----:B------:R-:W-:Y:S02]  /*fd50*/  LEA.HI.X R9, R9, R183, R3, 0x5, P0 ;  /* 0x000000b709097211 */ /* 0x000fe400000f2c03 */
[----:B------:R-:W-:Y:S02]  /*fd60*/  LEA R36, P0, R0, c[0x0][0x160], 0x1 ;  /* 0x0000580000247a11 */ /* 0x000fe400078008ff */
[----:B------:R-:W-:Y:S02]  /*fd70*/  LEA.HI.X R3, R180, c[0x0][0x164], R183, 0x1, P2 ;  /* 0x00005900b4037a11 */ /* 0x000fe400010f0cb7 */
[----:B------:R-:W-:Y:S01]  /*fd80*/  LEA.HI.X R37, R0, c[0x0][0x164], R9, 0x1, P0 ;  /* 0x0000590000257a11 */ /* 0x000fe200000f0c09 */
[----:B------:R-:W-:Y:S01]  /*fd90*/  IMAD.IADD R0, R5, 0x1, R10 ;  /* 0x0000000105007824 */ /* 0x000fe200078e020a */
[----:B------:R-:W-:Y:S02]  /*fda0*/  LEA R38, P0, R4, c[0x0][0x160], 0x1 ;  /* 0x0000580004267a11 */ /* 0x000fe400078008ff */
[----:B------:R-:W-:-:S02]  /*fdb0*/  IADD3 R21, P2, R196, R6, RZ ;  /* 0x00000006c4157210 */ /* 0x000fc40007f5e0ff */
[----:B------:R-:W-:Y:S02]  /*fdc0*/  LEA.HI.X R39, R4, c[0x0][0x164], R0, 0x1, P0 ;  /* 0x0000590004277a11 */ /* 0x000fe400000f0c00 */
[----:B------:R-:W-:Y:S02]  /*fdd0*/  ISETP.NE.AND P0, PT, RZ, UR4, PT ;  /* 0x00000004ff007c0c */ /* 0x000fe4000bf05270 */
[----:B------:R-:W-:Y:S02]  /*fde0*/  IADD3 R35, P1, R199, R6, RZ ;  /* 0x00000006c7237210 */ /* 0x000fe40007f3e0ff */
[----:B------:R-:W-:-:S05]  /*fdf0*/  SHF.R.S32.HI R6, RZ, 0x1f, R6 ;  /* 0x0000001fff067819 */ /* 0x000fca0000011406 */
[--C-:B------:R-:W-:Y:S02]  /*fe00*/  IMAD.X R22, R200, 0x1, R6.reuse, P2 ;  /* 0x00000001c8167824 */ /* 0x100fe400010e0606 */
[----:B------:R-:W-:Y:S02]  /*fe10*/  IMAD.X R34, R201, 0x1, R6, P1 ;  /* 0x00000001c9227824 */ /* 0x000fe400008e0606 */
[----:B------:R-:W-:Y:S05]  /*fe20*/  @!P0 BRA `(.L_x_2817) ;  /* 0x00000f8000008947 */ /* 0x000fea0003800000 */
[----:B------:R-:W-:Y:S01]  /*fe30*/  ISETP.GE.AND P0, PT, R102, R33, PT ;  /* 0x000000216600720c */ /* 0x000fe20003f06270 */
[----:B------:R-:W-:Y:S03]  /*fe40*/  BSSY B1, `(.L_x_2818) ;  /* 0x0000039000017945 */ /* 0x000fe60003800000 */
[----:B------:R-:W-:-:S13]  /*fe50*/  ISETP.LT.OR P0, PT, R217, -0x7, P0 ;  /* 0xfffffff9d900780c */ /* 0x000fda0000701670 */
[----:B------:R-:W-:Y:S05]  /*fe60*/  @P0 BRA `(.L_x_2819) ;  /* 0x0000036000000947 */ /* 0x000fea0003800000 */
[----:B------:R3:W5:Y:S01]  /*fe70*/  LDG.E.128 R4, [R2.64] ;  /* 0x0000000602047981 */ /* 0x000762000c1e1d00 */
[----:B------:R-:W-:Y:S01]  /*fe80*/  ISETP.GE.AND P0, PT, R16, c[0x0][0x230], PT ;  /* 0x00008c0010007a0c */ /* 0x000fe20003f06270 */
[----:B------:R-:W-:-:S12]  /*fe90*/  BSSY B0, `(.L_x_2820) ;  /* 0x0000032000007945 */ /* 0x000fd80003800000 */
[----:B------:R-:W-:Y:S05]  /*fea0*/  @P0 BRA `(.L_x_2821) ;  /* 0x0000030000000947 */ /* 0x000fea0003800000 */
[C---:B------:R-:W-:Y:S02]  /*feb0*/  SHF.L.U32 R8, R21.reuse, 0x1, RZ ;  /* 0x0000000115087819 */ /* 0x040fe400000006ff */
[----:B------:R-:W-:Y:S02]  /*fec0*/  SHF.L.U64.HI R0, R21, 0x1, R22 ;  /* 0x0000000115007819 */ /* 0x000fe40000010216 */
[C---:B---3--:R-:W-:Y:S02]  /*fed0*/  IADD3 R2, P0, R8.reuse, c[0x0][0x2b0], RZ ;  /* 0x0000ac0008027a10 */ /* 0x048fe40007f1e0ff */
[----:B------:R-:W-:Y:S02]  /*fee0*/  IADD3 R8, P1, R8, c[0x0][0x2a8], RZ ;  /* 0x0000aa0008087a10 */ /* 0x000fe40007f3e0ff */
[C---:B------:R-:W-:Y:S02]  /*fef0*/  IADD3.X R3, R0.reuse, c[0x0][0x2b4], RZ, P0, !PT ;  /* 0x0000ad0000037a10 */ /* 0x040fe400007fe4ff */
[----:B------:R-:W-:-:S03]  /*ff00*/  IADD3.X R9, R0, c[0x0][0x2ac], RZ, P1, !PT ;  /* 0x0000ab0000097a10 */ /* 0x000fc60000ffe4ff */
[----:B------:R3:W4:Y:S04]  /*ff10*/  LDG.E.64 R10, [R2.64] ;  /* 0x00000006020a7981 */ /* 0x000728000c1e1b00 */
[----:B--2---:R4:W2:Y:S01]  /*ff20*/  LDG.E.64 R14, [R8.64] ;  /* 0x00000006080e7981 */ /* 0x0048a2000c1e1b00 */
[----:B-----5:R-:W-:Y:S02]  /*ff30*/  MOV R0, R7 ;  /* 0x0000000700007202 */ /* 0x020fe40000000f00 */
[----:B------:R-:W-:Y:S02]  /*ff40*/  MOV R7, R4 ;  /* 0x0000000400077202 */ /* 0x000fe40000000f00 */
[----:B---3--:R-:W-:Y:S01]  /*ff50*/  MOV R3, R5 ;  /* 0x0000000500037202 */ /* 0x008fe20000000f00 */
[--C-:B------:R-:W-:Y:S01]  /*ff60*/  HADD2.F32 R2, -RZ, R0.reuse.H0_H0 ;  /* 0x20000000ff027230 */ /* 0x100fe20000004100 */
[----:B------:R-:W-:Y:S01]  /*ff70*/  MOV R5, R6 ;  /* 0x0000000600057202 */ /* 0x000fe20000000f00 */
[----:B------:R-:W-:-:S02]  /*ff80*/  HADD2.F32 R0, -RZ, R0.H1_H1 ;  /* 0x30000000ff007230 */ /* 0x000fc40000004100 */
[--C-:B------:R-:W-:Y:S02]  /*ff90*/  HADD2.F32 R4, -RZ, R3.reuse.H0_H0 ;  /* 0x20000003ff047230 */ /* 0x100fe40000004100 */
[----:B------:R-:W-:Y:S02]  /*ffa0*/  HADD2.F32 R3, -RZ, R3.H1_H1 ;  /* 0x30000003ff037230 */ /* 0x000fe40000004100 */
[----:B----4-:R-:W-:Y:S02]  /*ffb0*/  HADD2.F32 R9, -RZ, R10.H1_H1 ;  /* 0x3000000aff097230 */ /* 0x010fe40000004100 */
[----:B------:R-:W-:Y:S02]  /*ffc0*/  HADD2.F32 R6, -RZ, R11.H1_H1 ;  /* 0x3000000bff067230 */ /* 0x000fe40000004100 */
[--C-:B--2---:R-:W-:Y:S01]  /*ffd0*/  HADD2.F32 R18, -RZ, R14.reuse.H1_H1 ;  /* 0x3000000eff127230 */ /* 0x104fe20000004100 */
[-C--:B------:R-:W-:Y:S01]  /*ffe0*/  FMUL.FTZ R12, R3, R9.reuse ;  /* 0x00000009030c7220 */ /* 0x080fe20000410000 */
[--C-:B------:R-:W-:Y:S01]  /*fff0*/  HADD2.F32 R20, -RZ, R15.reuse.H1_H1 ;  /* 0x3000000fff147230 */ /* 0x100fe20000004100 */
[-C--:B------:R-:W-:Y:S01]  /*10000*/  FMUL.FTZ R8, R0, R6.reuse ;  /* 0x0000000600087220 */ /* 0x080fe20000410000 */
[----:B------:R-:W-:Y:S01]  /*10010*/  HADD2.F32 R14, -RZ, R14.H0_H0 ;  /* 0x2000000eff0e7230 */ /* 0x000fe20000004100 */
[----:B------:R-:W-:Y:S01]  /*10020*/  FMUL.FTZ R9, R4, R9 ;  /* 0x0000000904097220 */ /* 0x000fe20000410000 */
[----:B------:R-:W-:Y:S01]  /*10030*/  HADD2.F32 R15, -RZ, R15.H0_H0 ;  /* 0x2000000fff0f7230 */ /* 0x000fe20000004100 */
[----:B------:R-:W-:-:S02]  /*10040*/  FMUL.FTZ R6, R2, R6 ;  /* 0x0000000602067220 */ /* 0x000fc40000410000 */
[-C--:B------:R-:W-:Y:S01]  /*10050*/  FFMA.FTZ R19, R4, R18.reuse, -R12 ;  /* 0x0000001204137223 */ /* 0x080fe2000001080c */
[--C-:B------:R-:W-:Y:S01]  /*10060*/  HADD2.F32 R4, -RZ, R7.reuse.H0_H0 ;  /* 0x20000007ff047230 */ /* 0x100fe20000004100 */
[----:B------:R-:W-:Y:S01]  /*10070*/  FFMA.FTZ R18, R3, R18, R9 ;  /* 0x0000001203127223 */ /* 0x000fe20000010009 */
[----:B------:R-:W-:Y:S01]  /*10080*/  HADD2.F32 R3, -RZ, R7.H1_H1 ;  /* 0x30000007ff037230 */ /* 0x000fe20000004100 */
[-C--:B------:R-:W-:Y:S01]  /*10090*/  FFMA.FTZ R12, R0, R20.reuse, R6 ;  /* 0x00000014000c7223 */ /* 0x080fe20000010006 */
[----:B------:R-:W-:Y:S01]  /*100a0*/  HADD2.F32 R6, -RZ, R10.H0_H0 ;  /* 0x2000000aff067230 */ /* 0x000fe20000004100 */
[----:B------:R-:W-:Y:S01]  /*100b0*/  FFMA.FTZ R13, R2, R20, -R8 ;  /* 0x00000014020d7223 */ /* 0x000fe20000010808 */
[----:B------:R-:W-:Y:S02]  /*100c0*/  HADD2.F32 R8, -RZ, R11.H0_H0 ;  /* 0x2000000bff087230 */ /* 0x000fe40000004100 */
[--C-:B------:R-:W-:Y:S01]  /*100d0*/  HADD2.F32 R0, -RZ, R5.reuse.H1_H1 ;  /* 0x30000005ff007230 */ /* 0x100fe20000004100 */
[-C--:B------:R-:W-:Y:S01]  /*100e0*/  FMUL.FTZ R7, R3, R6.reuse ;  /* 0x0000000603077220 */ /* 0x080fe20000410000 */
[----:B------:R-:W-:Y:S01]  /*100f0*/  HADD2.F32 R2, -RZ, R5.H0_H0 ;  /* 0x20000005ff027230 */ /* 0x000fe20000004100 */
[----:B------:R-:W-:-:S02]  /*10100*/  FMUL.FTZ R6, R4, R6 ;  /* 0x0000000604067220 */ /* 0x000fc40000410000 */
[-C--:B------:R-:W-:Y:S02]  /*10110*/  FMUL.FTZ R5, R0, R8.reuse ;  /* 0x0000000800057220 */ /* 0x080fe40000410000 */
[----:B------:R-:W-:Y:S02]  /*10120*/  FMUL.FTZ R8, R2, R8 ;  /* 0x0000000802087220 */ /* 0x000fe40000410000 */
[-C--:B------:R-:W-:Y:S01]  /*10130*/  FFMA.FTZ R9, R4, R14.reuse, -R7 ;  /* 0x0000000e04097223 */ /* 0x080fe20000010807 */
[----:B------:R-:W-:Y:S01]  /*10140*/  F2FP.PACK_AB R7, R12, R13 ;  /* 0x0000000d0c07723e */ /* 0x000fe200000000ff */
[----:B------:R-:W-:Y:S02]  /*10150*/  FFMA.FTZ R4, R3, R14, R6 ;  /* 0x0000000e03047223 */ /* 0x000fe40000010006 */
[----:B------:R-:W-:Y:S01]  /*10160*/  FFMA.FTZ R2, R2, R15, -R5 ;  /* 0x0000000f02027223 */ /* 0x000fe20000010805 */
[----:B------:R-:W-:Y:S01]  /*10170*/  F2FP.PACK_AB R5, R18, R19 ;  /* 0x000000131205723e */ /* 0x000fe200000000ff */
[----:B------:R-:W-:Y:S01]  /*10180*/  FFMA.FTZ R6, R0, R15, R8 ;  /* 0x0000000f00067223 */ /* 0x000fe20000010008 */
[----:B------:R-:W-:-:S04]  /*10190*/  F2FP.PACK_AB R4, R4, R9 ;  /* 0x000000090404723e */ /* 0x000fc800000000ff */
[----:B------:R-:W-:Y:S02]  /*101a0*/  F2FP.PACK_AB R6, R6, R2 ;  /* 0x000000020606723e */ /* 0x000fe400000000ff */
.L_x_2821:
[----:B------:R-:W-:Y:S05]  /*101b0*/  BSYNC B0 ;  /* 0x0000000000007941 */ /* 0x000fea0003800000 */
.L_x_2820:
[----:B-----5:R4:W-:Y:S02]  /*101c0*/  STS.128 [R239], R4 ;  /* 0x00000004ef007388 */ /* 0x0209e40000000c00 */
.L_x_2819:
[----:B------:R-:W-:Y:S05]  /*101d0*/  BSYNC B1 ;  /* 0x0000000000017941 */ /* 0x000fea0003800000 */
.L_x_2818:
[----:B------:R-:W-:Y:S01]  /*101e0*/  IADD3 R31, R102, 0x10, RZ ;  /* 0x00000010661f7810 */ /* 0x000fe20007ffe0ff */
[----:B------:R-:W-:Y:S03]  /*101f0*/  BSSY B1, `(.L_x_2822) ;  /* 0x000003c000017945 */ /* 0x000fe60003800000 */
[----:B------:R-:W-:-:S04]  /*10200*/  ISETP.GE.AND P0, PT, R31, R33, PT ;  /* 0x000000211f00720c */ /* 0x000fc80003f06270 */
[----:B------:R-:W-:-:S13]  /*10210*/  ISETP.LT.OR P0, PT, R217, -0x87, P0 ;  /* 0xffffff79d900780c */ /* 0x000fda0000701670 */
[----:B------:R-:W-:Y:S05]  /*10220*/  @P0 BRA `(.L_x_2823) ;  /* 0x0000038000000947 */ /* 0x000fea0003800000 */
[----:B----4-:R4:W5:Y:S01]  /*10230*/  LDG.E.128 R4, [R28.64] ;  /* 0x000000061c047981 */ /* 0x010962000c1e1d00 */
[----:B------:R-:W-:Y:S01]  /*10240*/  ISETP.GE.AND P0, PT, R16, c[0x0][0x230], PT ;  /* 0x00008c0010007a0c */ /* 0x000fe20003f06270 */
[----:B------:R-:W-:-:S12]  /*10250*/  BSSY B0, `(.L_x_2824) ;  /* 0x0000034000007945 */ /* 0x000fd80003800000 */
[----:B------:R-:W-:Y:S05]  /*10260*/  @P0 BRA `(.L_x_2825) ;  /* 0x0000032000000947 */ /* 0x000fea0003800000 */
[----:B------:R-:W-:-:S04]  /*10270*/  IADD3 R0, P0, R30, R21, RZ ;  /* 0x000000151e007210 */ /* 0x000fc80007f1e0ff */
[----:B---3--:R-:W-:Y:S02]  /*10280*/  LEA.HI.X.SX32 R2, R30, R22, 0x1, P0 ;  /* 0x000000161e027211 */ /* 0x008fe400000f0eff */
[C---:B------:R-:W-:Y:S02]  /*10290*/  SHF.L.U32 R8, R0.reuse, 0x1, RZ ;  /* 0x0000000100087819 */ /* 0x040fe400000006ff */
[----:B------:R-:W-:Y:S02]  /*102a0*/  SHF.L.U64.HI R0, R0, 0x1, R2 ;  /* 0x0000000100007819 */ /* 0x000fe40000010202 */
[C---:B------:R-:W-:Y:S02]  /*102b0*/  IADD3 R2, P0, R8.reuse, c[0x0][0x2b0], RZ ;  /* 0x0000ac0008027a10 */ /* 0x040fe40007f1e0ff */
[----:B------:R-:W-:Y:S02]  /*102c0*/  IADD3 R8, P1, R8, c[0x0][0x2a8], RZ ;  /* 0x0000aa0008087a10 */ /* 0x000fe40007f3e0ff */
[----:B------:R-:W-:-:S02]  /*102d0*/  IADD3.X R3, R0, c[0x0][0x2b4], RZ, P0, !PT ;  /* 0x0000ad0000037a10 */ /* 0x000fc400007fe4ff */
[----:B------:R-:W-:-:S03]  /*102e0*/  IADD3.X R9, R0, c[0x0][0x2ac], RZ, P1, !PT ;  /* 0x0000ab0000097a10 */ /* 0x000fc60000ffe4ff */
[----:B--2---:R3:W2:Y:S04]  /*102f0*/  LDG.E.64 R10, [R2.64] ;  /* 0x00000006020a7981 */ /* 0x0046a8000c1e1b00 */
[----:B----4-:R2:W4:Y:S01]  /*10300*/  LDG.E.64 R14, [R8.64] ;  /* 0x00000006080e7981 */ /* 0x010522000c1e1b00 */
        /* <DEDUP_REMOVED lines=8> */
[----:B--2---:R-:W-:Y:S02]  /*10390*/  HADD2.F32 R9, -RZ, R10.H1_H1 ;  /* 0x3000000aff097230 */ /* 0x004fe40000004100 */
[----:B------:R-:W-:Y:S02]  /*103a0*/  HADD2.F32 R6, -RZ, R11.H1_H1 ;  /* 0x3000000bff067230 */ /* 0x000fe40000004100 */
[--C-:B----4-:R-:W-:Y:S01]  /*103b0*/  HADD2.F32 R18, -RZ, R14.reuse.H1_H1 ;  /* 0x3000000eff127230 */ /* 0x110fe20000004100 */
        /* <DEDUP_REMOVED lines=29> */
.L_x_2825:
[----:B------:R-:W-:Y:S05]  /*10590*/  BSYNC B0 ;  /* 0x0000000000007941 */ /* 0x000fea0003800000 */
.L_x_2824:
[----:B-----5:R1:W-:Y:S02]  /*105a0*/  STS.128 [R239+0x800], R4 ;  /* 0x00080004ef007388 */ /* 0x0203e40000000c00 */
.L_x_2823:
[----:B------:R-:W-:Y:S05]  /*105b0*/  BSYNC B1 ;  /* 0x0000000000017941 */ /* 0x000fea0003800000 */
.L_x_2822:
[----:B------:R-:W-:Y:S01]  /*105c0*/  IADD3 R30, R102, 0x20, RZ ;  /* 0x00000020661e7810 */ /* 0x000fe20007ffe0ff */
[----:B------:R-:W-:Y:S03]  /*105d0*/  BSSY B1, `(.L_x_2826) ;  /* 0x000003d000017945 */ /* 0x000fe60003800000 */
[----:B------:R-:W-:-:S04]  /*105e0*/  ISETP.GE.AND P0, PT, R30, R33, PT ;  /* 0x000000211e00720c */ /* 0x000fc80003f06270 */
[----:B------:R-:W-:-:S13]  /*105f0*/  ISETP.LT.OR P0, PT, R217, -0x107, P0 ;  /* 0xfffffef9d900780c */ /* 0x000fda0000701670 */
[----:B------:R-:W-:Y:S05]  /*10600*/  @P0 BRA `(.L_x_2827) ;  /* 0x0000039000000947 */ /* 0x000fea0003800000 */
[----:B-1--4-:R1:W5:Y:S01]  /*10610*/  LDG.E.128 R4, [R36.64] ;  /* 0x0000000624047981 */ /* 0x012362000c1e1d00 */
[----:B------:R-:W-:Y:S01]  /*10620*/  ISETP.GE.AND P0, PT, R16, c[0x0][0x230], PT ;  /* 0x00008c0010007a0c */ /* 0x000fe20003f06270 */
[----:B------:R-:W-:-:S12]  /*10630*/  BSSY B0, `(.L_x_2828) ;  /* 0x0000035000007945 */ /* 0x000fd80003800000 */
[----:B------:R-:W-:Y:S05]  /*10640*/  @P0 BRA `(.L_x_2829) ;  /* 0x0000033000000947 */ /* 0x000fea0003800000 */
[----:B------:R-:W-:-:S04]  /*10650*/  SHF.L.U32 R0, R134, 0x5, RZ ;  /* 0x0000000586007819 */ /* 0x000fc800000006ff */
[----:B---3--:R-:W-:-:S04]  /*10660*/  IADD3 R2, P0, R0, R21, RZ ;  /* 0x0000001500027210 */ /* 0x008fc80007f1e0ff */
        /* <DEDUP_REMOVED lines=49> */
.L_x_2829:
[----:B------:R-:W-:Y:S05]  /*10980*/  BSYNC B0 ;  /* 0x0000000000007941 */ /* 0x000fea0003800000 */
.L_x_2828:
[----:B-----5:R4:W-:Y:S02]  /*10990*/  STS.128 [R239+0x1000], R4 ;  /* 0x00100004ef007388 */ /* 0x0209e40000000c00 */
.L_x_2827:
[----:B------:R-:W-:Y:S05]  /*109a0*/  BSYNC B1 ;  /* 0x0000000000017941 */ /* 0x000fea0003800000 */
.L_x_2826:
[----:B----4-:R-:W-:-:S04]  /*109b0*/  IADD3 R28, R102, 0x30, RZ ;  /* 0x00000030661c7810 */ /* 0x010fc80007ffe0ff */
[----:B------:R-:W-:-:S04]  /*109c0*/  ISETP.GE.AND P0, PT, R28, R33, PT ;  /* 0x000000211c00720c */ /* 0x000fc80003f06270 */
[----:B------:R-:W-:-:S13]  /*109d0*/  ISETP.LT.OR P0, PT, R217, -0x187, P0 ;  /* 0xfffffe79d900780c */ /* 0x000fda0000701670 */
[----:B------:R-:W-:Y:S05]  /*109e0*/  @P0 BRA `(.L_x_2830) ;  /* 0x00001f9000000947 */ /* 0x000fea0003800000 */
[----:B-1----:R1:W5:Y:S01]  /*109f0*/  LDG.E.128 R4, [R38.64] ;  /* 0x0000000626047981 */ /* 0x002362000c1e1d00 */
[----:B------:R-:W-:Y:S01]  /*10a00*/  ISETP.GE.AND P0, PT, R16, c[0x0][0x230], PT ;  /* 0x00008c0010007a0c */ /* 0x000fe20003f06270 */
[----:B------:R-:W-:-:S12]  /*10a10*/  BSSY B0, `(.L_x_2831) ;  /* 0x0000037000007945 */ /* 0x000fd80003800000 */
[----:B------:R-:W-:Y:S05]  /*10a20*/  @P0 BRA `(.L_x_2832) ;  /* 0x0000035000000947 */ /* 0x000fea0003800000 */
[----:B------:R-:W-:-:S05]  /*10a30*/  IMAD R0, R134, 0x30, RZ ;  /* 0x0000003086007824 */ /* 0x000fca00078e02ff */
        /* <DEDUP_REMOVED lines=44> */
[----:B------:R-:W-:Y:S01]  /*10d00*/  FFMA.FTZ R3, R3, R14, R6 ;  /* 0x0000000e03037223 */ /* 0x000fe20000010006 */
[----:B------:R-:W-:Y:S01]  /*10d10*/  F2FP.PACK_AB R7, R10, R11 ;  /* 0x0000000b0a07723e */ /* 0x000fe200000000ff */
[-C--:B------:R-:W-:Y:S02]  /*10d20*/  FFMA.FTZ R5, R2, R15.reuse, -R5 ;  /* 0x0000000f02057223 */ /* 0x080fe40000010805 */
[----:B------:R-:W-:Y:S01]  /*10d30*/  FFMA.FTZ R6, R0, R15, R8 ;  /* 0x0000000f00067223 */ /* 0x000fe20000010008 */
[----:B------:R-:W-:-:S04]  /*10d40*/  F2FP.PACK_AB R0, R3, R9 ;  /* 0x000000090300723e */ /* 0x000fc800000000ff */
[----:B------:R-:W-:Y:S02]  /*10d50*/  F2FP.PACK_AB R6, R6, R5 ;  /* 0x000000050606723e */ /* 0x000fe400000000ff */
[----:B------:R-:W-:Y:S02]  /*10d60*/  MOV R5, R4 ;  /* 0x0000000400057202 */ /* 0x000fe40000000f00 */
[----:B------:R-:W-:Y:S02]  /*10d70*/  MOV R4, R0 ;  /* 0x0000000000047202 */ /* 0x000fe40000000f00 */
.L_x_2832:
[----:B------:R-:W-:Y:S05]  /*10d80*/  BSYNC B0 ;  /* 0x0000000000007941 */ /* 0x000fea0003800000 */
.L_x_2831:
[----:B-----5:R4:W-:Y:S01]  /*10d90*/  STS.128 [R239+0x1800], R4 ;  /* 0x00180004ef007388 */ /* 0x0209e20000000c00 */
[----:B------:R-:W-:Y:S05]  /*10da0*/  BRA `(.L_x_2830) ;  /* 0x00001bd000007947 */ /* 0x000fea0003800000 */
.L_x_2817:
        /* <DEDUP_REMOVED lines=19> */
[----:B------:R-:W-:-:S04]  /*10ee0*/  LEA R12, P1, R10, c[0x0][0x2b0], 0x1 ;  /* 0x0000ac000a0c7a11 */ /* 0x000fc800078208ff */
[----:B------:R-:W-:Y:S02]  /*10ef0*/  LEA.HI.X R13, R10, c[0x0][0x2b4], R0, 0x1, P1 ;  /* 0x0000ad000a0d7a11 */ /* 0x000fe400008f0c00 */
[----:B------:R-:W4:Y:S01]  /*10f00*/  LDG.E.128 R8, [R8.64] ;  /* 0x0000000608087981 */ /* 0x000f22000c1e1d00 */
[----:B------:R-:W-:-:S03]  /*10f10*/  IADD3 R0, P1, R14, R35, RZ ;  /* 0x000000230e007210 */ /* 0x000fc60007f3e0ff */
[----:B--2---:R1:W2:Y:S01]  /*10f20*/  LDG.E.128 R20, [R12.64] ;  /* 0x000000060c147981 */ /* 0x0042a2000c1e1d00 */
[----:B------:R-:W-:Y:S02]  /*10f30*/  LEA.HI.X.SX32 R14, R14, R34, 0x1, P1 ;  /* 0x000000220e0e7211 */ /* 0x000fe400008f0eff */
[----:B---3--:R-:W-:-:S04]  /*10f40*/  LEA R2, P1, R0, c[0x0][0x2a8], 0x1 ;  /* 0x0000aa0000027a11 */ /* 0x008fc800078208ff */
[----:B------:R-:W-:-:S05]  /*10f50*/  LEA.HI.X R3, R0, c[0x0][0x2ac], R14, 0x1, P1 ;  /* 0x0000ab0000037a11 */ /* 0x000fca00008f0c0e */
[----:B------:R3:W3:Y:S01]  /*10f60*/  LDG.E.128 R24, [R2.64] ;  /* 0x0000000602187981 */ /* 0x0006e2000c1e1d00 */
[----:B-----5:R-:W-:Y:S02]  /*10f70*/  MOV R14, R5 ;  /* 0x00000005000e7202 */ /* 0x020fe40000000f00 */
[----:B------:R-:W-:Y:S02]  /*10f80*/  MOV R15, R7 ;  /* 0x00000007000f7202 */ /* 0x000fe40000000f00 */
[----:B-1----:R-:W-:Y:S02]  /*10f90*/  MOV R13, R6 ;  /* 0x00000006000d7202 */ /* 0x002fe40000000f00 */
[----:B------:R-:W-:Y:S02]  /*10fa0*/  MOV R12, R4 ;  /* 0x00000004000c7202 */ /* 0x000fe40000000f00 */
[----:B----4-:R-:W-:Y:S02]  /*10fb0*/  MOV R18, R9 ;  /* 0x0000000900127202 */ /* 0x010fe40000000f00 */
[----:B------:R-:W-:Y:S01]  /*10fc0*/  MOV R19, R8 ;  /* 0x0000000800137202 */ /* 0x000fe20000000f00 */
[----:B--2---:R-:W-:Y:S01]  /*10fd0*/  HADD2.F32 R7, -RZ, R20.H1_H1 ;  /* 0x30000014ff077230 */ /* 0x004fe20000004100 */
[----:B------:R-:W-:Y:S01]  /*10fe0*/  MOV R31, R11 ;  /* 0x0000000b001f7202 */ /* 0x000fe20000000f00 */
[--C-:B------:R-:W-:Y:S01]  /*10ff0*/  HADD2.F32 R5, -RZ, R21.reuse.H1_H1 ;  /* 0x30000015ff057230 */ /* 0x100fe20000004100 */
[----:B------:R-:W-:Y:S01]  /*11000*/  MOV R32, R10 ;  /* 0x0000000a00207202 */ /* 0x000fe20000000f00 */
[----:B------:R-:W-:Y:S01]  /*11010*/  HADD2.F32 R6, -RZ, R21.H0_H0 ;  /* 0x20000015ff067230 */ /* 0x000fe20000004100 */
[----:B------:R-:W-:Y:S01]  /*11020*/  @!P0 FADD.FTZ R7, -R7, -RZ ;  /* 0x800000ff07078221 */ /* 0x000fe20000010100 */
[--C-:B------:R-:W-:Y:S01]  /*11030*/  HADD2.F32 R11, -RZ, R18.reuse.H0_H0 ;  /* 0x20000012ff0b7230 */ /* 0x100fe20000004100 */
[----:B------:R-:W-:Y:S01]  /*11040*/  @!P0 FADD.FTZ R5, -R5, -RZ ;  /* 0x800000ff05058221 */ /* 0x000fe20000010100 */
[----:B------:R-:W-:Y:S01]  /*11050*/  HADD2.F32 R10, -RZ, R19.H1_H1 ;  /* 0x30000013ff0a7230 */ /* 0x000fe20000004100 */
[----:B------:R-:W-:Y:S01]  /*11060*/  @!P0 FADD.FTZ R6, -R6, -RZ ;  /* 0x800000ff06068221 */ /* 0x000fe20000010100 */
[----:B------:R-:W-:-:S02]  /*11070*/  HADD2.F32 R18, -RZ, R18.H1_H1 ;  /* 0x30000012ff127230 */ /* 0x000fc40000004100 */
[----:B------:R-:W-:Y:S01]  /*11080*/  HADD2.F32 R8, -RZ, R20.H0_H0 ;  /* 0x20000014ff087230 */ /* 0x000fe20000004100 */
[----:B------:R-:W-:Y:S01]  /*11090*/  FMUL.FTZ R7, R10, R7 ;  /* 0x000000070a077220 */ /* 0x000fe20000410000 */
[--C-:B------:R-:W-:Y:S01]  /*110a0*/  HADD2.F32 R4, -RZ, R22.reuse.H0_H0 ;  /* 0x20000016ff047230 */ /* 0x100fe20000004100 */
[----:B------:R-:W-:Y:S01]  /*110b0*/  FMUL.FTZ R5, R18, R5 ;  /* 0x0000000512057220 */ /* 0x000fe20000410000 */
[----:B---3--:R-:W-:Y:S01]  /*110c0*/  HADD2.F32 R3, -RZ, R22.H1_H1 ;  /* 0x30000016ff037230 */ /* 0x008fe20000004100 */
[----:B------:R-:W-:Y:S01]  /*110d0*/  FMUL.FTZ R6, R11, R6 ;  /* 0x000000060b067220 */ /* 0x000fe20000410000 */
[--C-:B------:R-:W-:Y:S01]  /*110e0*/  HADD2.F32 R0, -RZ, R23.reuse.H1_H1 ;  /* 0x30000017ff007230 */ /* 0x100fe20000004100 */
[----:B------:R-:W-:Y:S01]  /*110f0*/  @!P0 FADD.FTZ R8, -R8, -RZ ;  /* 0x800000ff08088221 */ /* 0x000fe20000010100 */
[----:B------:R-:W-:Y:S01]  /*11100*/  HADD2.F32 R2, -RZ, R23.H0_H0 ;  /* 0x20000017ff027230 */ /* 0x000fe20000004100 */
[----:B------:R-:W-:Y:S01]  /*11110*/  @!P0 FADD.FTZ R4, -R4, -RZ ;  /* 0x800000ff04048221 */ /* 0x000fe20000010100 */
[----:B------:R-:W-:Y:S01]  /*11120*/  HADD2.F32 R9, -RZ, R19.H0_H0 ;  /* 0x20000013ff097230 */ /* 0x000fe20000004100 */
[----:B------:R-:W-:Y:S01]  /*11130*/  @!P0 FADD.FTZ R3, -R3, -RZ ;  /* 0x800000ff03038221 */ /* 0x000fe20000010100 */
[--C-:B------:R-:W-:Y:S01]  /*11140*/  HADD2.F32 R19, -RZ, R32.reuse.H0_H0 ;  /* 0x20000020ff137230 */ /* 0x100fe20000004100 */
[----:B------:R-:W-:Y:S01]  /*11150*/  @!P0 FADD.FTZ R0, -R0, -RZ ;  /* 0x800000ff00008221 */ /* 0x000fe20000010100 */
[----:B------:R-:W-:Y:S01]  /*11160*/  HADD2.F32 R18, -RZ, R32.H1_H1 ;  /* 0x30000020ff127230 */ /* 0x000fe20000004100 */
[----:B------:R-:W-:Y:S01]  /*11170*/  @!P0 FADD.FTZ R2, -R2, -RZ ;  /* 0x800000ff02028221 */ /* 0x000fe20000010100 */
[--C-:B------:R-:W-:Y:S01]  /*11180*/  HADD2.F32 R10, -RZ, R31.reuse.H1_H1 ;  /* 0x3000001fff0a7230 */ /* 0x100fe20000004100 */
[----:B------:R-:W-:Y:S01]  /*11190*/  FMUL.FTZ R8, R9, R8 ;  /* 0x0000000809087220 */ /* 0x000fe20000410000 */
[----:B------:R-:W-:Y:S01]  /*111a0*/  HADD2.F32 R11, -RZ, R31.H0_H0 ;  /* 0x2000001fff0b7230 */ /* 0x000fe20000004100 */
        /* <DEDUP_REMOVED lines=8> */
[----:B------:R-:W-:Y:S01]  /*11230*/  FFMA.FTZ R9, R3, R9, R8 ;  /* 0x0000000903097223 */ /* 0x000fe20000010008 */
[----:B------:R-:W-:-:S02]  /*11240*/  HADD2.F32 R2, -RZ, R12.H1_H1 ;  /* 0x3000000cff027230 */ /* 0x000fc40000004100 */
[----:B------:R-:W-:Y:S01]  /*11250*/  HADD2.F32 R24, -RZ, R24.H1_H1 ;  /* 0x30000018ff187230 */ /* 0x000fe20000004100 */
[----:B------:R-:W-:Y:S01]  /*11260*/  FFMA.FTZ R6, R0, R4, R6 ;  /* 0x0000000400067223 */ /* 0x000fe20000010006 */
[----:B------:R-:W-:Y:S02]  /*11270*/  HADD2.F32 R25, -RZ, R25.H1_H1 ;  /* 0x30000019ff197230 */ /* 0x000fe40000004100 */
[----:B------:R-:W-:Y:S01]  /*11280*/  HADD2.F32 R12, -RZ, R26.H0_H0 ;  /* 0x2000001aff0c7230 */ /* 0x000fe20000004100 */
[----:B------:R-:W-:Y:S01]  /*11290*/  FFMA.FTZ R8, R2, R24, R7 ;  /* 0x0000001802087223 */ /* 0x000fe20000010007 */
[----:B------:R-:W-:Y:S02]  /*112a0*/  HADD2.F32 R20, -RZ, R27.H0_H0 ;  /* 0x2000001bff147230 */ /* 0x000fe40000004100 */
[----:B------:R-:W-:Y:S02]  /*112b0*/  HADD2.F32 R4, -RZ, R14.H1_H1 ;  /* 0x3000000eff047230 */ /* 0x000fe40000004100 */
[----:B------:R-:W-:-:S02]  /*112c0*/  HADD2.F32 R26, -RZ, R26.H1_H1 ;  /* 0x3000001aff1a7230 */ /* 0x000fc40000004100 */
        /* <DEDUP_REMOVED lines=14> */
.L_x_2836:
[----:B------:R-:W-:Y:S05]  /*113b0*/  BSYNC B0 ;  /* 0x0000000000007941 */ /* 0x000fea0003800000 */
.L_x_2835:
[----:B-----5:R4:W-:Y:S02]  /*113c0*/  STS.128 [R239], R4 ;  /* 0x00000004ef007388 */ /* 0x0209e40000000c00 */
.L_x_2834:
[----:B------:R-:W-:Y:S05]  /*113d0*/  BSYNC B1 ;  /* 0x0000000000017941 */ /* 0x000fea0003800000 */
.L_x_2833:
        /* <DEDUP_REMOVED lines=9> */
[-C--:B------:R-:W-:Y:S02]  /*11470*/  ISETP.GE.AND P0, PT, R16, R134.reuse, PT ;  /* 0x000000861000720c */ /* 0x080fe40003f06270 */
[----:B---3--:R-:W-:Y:S02]  /*11480*/  MOV R3, R134 ;  /* 0x0000008600037202 */ /* 0x008fe40000000f00 */
        /* <DEDUP_REMOVED lines=13> */
[----:B------:R-:W3:Y:S01]  /*11560*/  LDG.E.128 R8, [R8.64] ;  /* 0x0000000608087981 */ /* 0x000ee2000c1e1d00 */
[----:B------:R-:W-:-:S03]  /*11570*/  IADD3 R0, P1, R12, R13, RZ ;  /* 0x0000000d0c007210 */ /* 0x000fc60007f3e0ff */
[----:B--2---:R1:W2:Y:S01]  /*11580*/  LDG.E.128 R20, [R2.64] ;  /* 0x0000000602147981 */ /* 0x0042a2000c1e1d00 */
[----:B------:R-:W-:Y:S02]  /*11590*/  LEA.HI.X.SX32 R12, R12, R14, 0x1, P1 ;  /* 0x0000000e0c0c7211 */ /* 0x000fe400008f0eff */
[----:B-1----:R-:W-:-:S04]  /*115a0*/  LEA R2, P1, R0, c[0x0][0x2a8], 0x1 ;  /* 0x0000aa0000027a11 */ /* 0x002fc800078208ff */
[----:B------:R-:W-:-:S05]  /*115b0*/  LEA.HI.X R3, R0, c[0x0][0x2ac], R12, 0x1, P1 ;  /* 0x0000ab0000037a11 */ /* 0x000fca00008f0c0c */
[----:B----4-:R1:W4:Y:S01]  /*115c0*/  LDG.E.128 R24, [R2.64] ;  /* 0x0000000602187981 */ /* 0x010322000c1e1d00 */
[----:B-----5:R-:W-:Y:S01]  /*115d0*/  IMAD.MOV.U32 R14, RZ, RZ, R5 ;  /* 0x000000ffff0e7224 */ /* 0x020fe200078e0005 */
[----:B------:R-:W-:Y:S02]  /*115e0*/  MOV R15, R7 ;  /* 0x00000007000f7202 */ /* 0x000fe40000000f00 */
[----:B------:R-:W-:Y:S02]  /*115f0*/  MOV R13, R6 ;  /* 0x00000006000d7202 */ /* 0x000fe40000000f00 */
[----:B------:R-:W-:Y:S02]  /*11600*/  MOV R12, R4 ;  /* 0x00000004000c7202 */ /* 0x000fe40000000f00 */
[----:B---3--:R-:W-:Y:S01]  /*11610*/  MOV R18, R9 ;  /* 0x0000000900127202 */ /* 0x008fe20000000f00 */
[----:B------:R-:W-:Y:S01]  /*11620*/  IMAD.MOV.U32 R19, RZ, RZ, R8 ;  /* 0x000000ffff137224 */ /* 0x000fe200078e0008 */
[----:B------:R-:W-:Y:S01]  /*11630*/  MOV R28, R11 ;  /* 0x0000000b001c7202 */ /* 0x000fe20000000f00 */
[----:B--2---:R-:W-:Y:S01]  /*11640*/  HADD2.F32 R7, -RZ, R20.H1_H1 ;  /* 0x30000014ff077230 */ /* 0x004fe20000004100 */
[----:B------:R-:W-:Y:S01]  /*11650*/  MOV R29, R10 ;  /* 0x0000000a001d7202 */ /* 0x000fe20000000f00 */
[----:B------:R-:W-:-:S02]  /*11660*/  HADD2.F32 R5, -RZ, R21.H1_H1 ;  /* 0x30000015ff057230 */ /* 0x000fc40000004100 */
[----:B------:R-:W-:Y:S01]  /*11670*/  HADD2.F32 R6, -RZ, R21.H0_H0 ;  /* 0x20000015ff067230 */ /* 0x000fe20000004100 */
[----:B------:R-:W-:Y:S01]  /*11680*/  @!P0 FADD.FTZ R7, -R7, -RZ ;  /* 0x800000ff07078221 */ /* 0x000fe20000010100 */
[--C-:B------:R-:W-:Y:S01]  /*11690*/  HADD2.F32 R11, -RZ, R18.reuse.H0_H0 ;  /* 0x20000012ff0b7230 */ /* 0x100fe20000004100 */
[----:B------:R-:W-:Y:S01]  /*116a0*/  @!P0 FADD.FTZ R5, -R5, -RZ ;  /* 0x800000ff05058221 */ /* 0x000fe20000010100 */
[----:B------:R-:W-:Y:S01]  /*116b0*/  HADD2.F32 R10, -RZ, R19.H1_H1 ;  /* 0x30000013ff0a7230 */ /* 0x000fe20000004100 */
[----:B------:R-:W-:Y:S01]  /*116c0*/  @!P0 FADD.FTZ R6, -R6, -RZ ;  /* 0x800000ff06068221 */ /* 0x000fe20000010100 */
[----:B------:R-:W-:Y:S02]  /*116d0*/  HADD2.F32 R18, -RZ, R18.H1_H1 ;  /* 0x30000012ff127230 */ /* 0x000fe40000004100 */
[----:B------:R-:W-:Y:S01]  /*116e0*/  HADD2.F32 R8, -RZ, R20.H0_H0 ;  /* 0x20000014ff087230 */ /* 0x000fe20000004100 */
[----:B------:R-:W-:Y:S01]  /*116f0*/  FMUL.FTZ R7, R10, R7 ;  /* 0x000000070a077220 */ /* 0x000fe20000410000 */
[--C-:B------:R-:W-:Y:S01]  /*11700*/  HADD2.F32 R4, -RZ, R22.reuse.H0_H0 ;  /* 0x20000016ff047230 */ /* 0x100fe20000004100 */
[----:B------:R-:W-:Y:S01]  /*11710*/  FMUL.FTZ R5, R18, R5 ;  /* 0x0000000512057220 */ /* 0x000fe20000410000 */
[----:B-1----:R-:W-:Y:S01]  /*11720*/  HADD2.F32 R3, -RZ, R22.H1_H1 ;  /* 0x30000016ff037230 */ /* 0x002fe20000004100 */
        /* <DEDUP_REMOVED lines=14> */
[----:B------:R-:W-:-:S02]  /*11810*/  FMUL.FTZ R19, R19, R4 ;  /* 0x0000000413137220 */ /* 0x000fc40000410000 */
[----:B------:R-:W-:Y:S01]  /*11820*/  FMUL.FTZ R18, R18, R3 ;  /* 0x0000000312127220 */ /* 0x000fe20000410000 */
[----:B------:R-:W-:Y:S01]  /*11830*/  HADD2.F32 R3, -RZ, R12.H0_H0 ;  /* 0x2000000cff037230 */ /* 0x000fe20000004100 */
[----:B------:R-:W-:Y:S01]  /*11840*/  FMUL.FTZ R10, R10, R0 ;  /* 0x000000000a0a7220 */ /* 0x000fe20000410000 */
[----:B------:R-:W-:Y:S01]  /*11850*/  HADD2.F32 R0, -RZ, R14.H0_H0 ;  /* 0x2000000eff007230 */ /* 0x000fe20000004100 */
[----:B------:R-:W-:Y:S01]  /*11860*/  FMUL.FTZ R11, R11, R2 ;  /* 0x000000020b0b7220 */ /* 0x000fe20000410000 */
[----:B----4-:R-:W-:Y:S02]  /*11870*/  HADD2.F32 R9, -RZ, R24.H0_H0 ;  /* 0x20000018ff097230 */ /* 0x010fe40000004100 */
[--C-:B------:R-:W-:Y:S02]  /*11880*/  HADD2.F32 R4, -RZ, R25.reuse.H0_H0 ;  /* 0x20000019ff047230 */ /* 0x100fe40000004100 */
[----:B------:R-:W-:Y:S01]  /*11890*/  HADD2.F32 R2, -RZ, R12.H1_H1 ;  /* 0x3000000cff027230 */ /* 0x000fe20000004100 */
[----:B------:R-:W-:Y:S01]  /*118a0*/  FFMA.FTZ R9, R3, R9, R8 ;  /* 0x0000000903097223 */ /* 0x000fe20000010008 */
[----:B------:R-:W-:Y:S01]  /*118b0*/  HADD2.F32 R24, -RZ, R24.H1_H1 ;  /* 0x30000018ff187230 */ /* 0x000fe20000004100 */
[----:B------:R-:W-:Y:S01]  /*118c0*/  FFMA.FTZ R6, R0, R4, R6 ;  /* 0x0000000400067223 */ /* 0x000fe20000010006 */
[----:B------:R-:W-:-:S02]  /*118d0*/  HADD2.F32 R25, -RZ, R25.H1_H1 ;  /* 0x30000019ff197230 */ /* 0x000fc40000004100 */
[----:B------:R-:W-:Y:S01]  /*118e0*/  HADD2.F32 R12, -RZ, R26.H0_H0 ;  /* 0x2000001aff0c7230 */ /* 0x000fe20000004100 */
[----:B------:R-:W-:Y:S01]  /*118f0*/  FFMA.FTZ R8, R2, R24, R7 ;  /* 0x0000001802087223 */ /* 0x000fe20000010007 */
[--C-:B------:R-:W-:Y:S02]  /*11900*/  HADD2.F32 R20, -RZ, R27.reuse.H0_H0 ;  /* 0x2000001bff147230 */ /* 0x100fe40000004100 */
[----:B------:R-:W-:Y:S02]  /*11910*/  HADD2.F32 R4, -RZ, R14.H1_H1 ;  /* 0x3000000eff047230 */ /* 0x000fe40000004100 */
[----:B------:R-:W-:Y:S02]  /*11920*/  HADD2.F32 R26, -RZ, R26.H1_H1 ;  /* 0x3000001aff1a7230 */ /* 0x000fe40000004100 */
[----:B------:R-:W-:Y:S01]  /*11930*/  HADD2.F32 R27, -RZ, R27.H1_H1 ;  /* 0x3000001bff1b7230 */ /* 0x000fe20000004100 */
[----:B------:R-:W-:Y:S01]  /*11940*/  FFMA.FTZ R5, R4, R25, R5 ;  /* 0x0000001904057223 */ /* 0x000fe20000010005 */
[--C-:B------:R-:W-:Y:S01]  /*11950*/  HADD2.F32 R3, -RZ, R13.reuse.H0_H0 ;  /* 0x2000000dff037230 */ /* 0x100fe20000004100 */
[----:B------:R-:W-:Y:S01]  /*11960*/  F2FP.PACK_AB R4, R8, R9 ;  /* 0x000000090804723e */ /* 0x000fe200000000ff */
[----:B------:R-:W-:-:S02]  /*11970*/  HADD2.F32 R2, -RZ, R13.H1_H1 ;  /* 0x3000000dff027230 */ /* 0x000fc40000004100 */
[--C-:B------:R-:W-:Y:S01]  /*11980*/  HADD2.F32 R0, -RZ, R15.reuse.H0_H0 ;  /* 0x2000000fff007230 */ /* 0x100fe20000004100 */
[----:B------:R-:W-:Y:S01]  /*11990*/  FFMA.FTZ R3, R3, R12, R19 ;  /* 0x0000000c03037223 */ /* 0x000fe20000010013 */
[----:B------:R-:W-:Y:S01]  /*119a0*/  HADD2.F32 R7, -RZ, R15.H1_H1 ;  /* 0x3000000fff077230 */ /* 0x000fe20000004100 */
[----:B------:R-:W-:Y:S01]  /*119b0*/  FFMA.FTZ R2, R2, R26, R18 ;  /* 0x0000001a02027223 */ /* 0x000fe20000010012 */
[----:B------:R-:W-:Y:S01]  /*119c0*/  F2FP.PACK_AB R5, R5, R6 ;  /* 0x000000060505723e */ /* 0x000fe200000000ff */
[----:B------:R-:W-:Y:S02]  /*119d0*/  FFMA.FTZ R0, R0, R20, R11 ;  /* 0x0000001400007223 */ /* 0x000fe4000001000b */
[----:B------:R-:W-:Y:S01]  /*119e0*/  FFMA.FTZ R7, R7, R27, R10 ;  /* 0x0000001b07077223 */ /* 0x000fe2000001000a */
[----:B------:R-:W-:-:S04]  /*119f0*/  F2FP.PACK_AB R6, R2, R3 ;  /* 0x000000030206723e */ /* 0x000fc800000000ff */
[----:B------:R-:W-:Y:S02]  /*11a00*/  F2FP.PACK_AB R7, R7, R0 ;  /* 0x000000000707723e */ /* 0x000fe400000000ff */
.L_x_2840:
[----:B------:R-:W-:Y:S05]  /*11a10*/  BSYNC B0 ;  /* 0x0000000000007941 */ /* 0x000fea0003800000 */
.L_x_2839:
[----:B-----5:R1:W-:Y:S02]  /*11a20*/  STS.128 [R239+0x800], R4 ;  /* 0x00080004ef007388 */ /* 0x0203e40000000c00 */
.L_x_2838:
[----:B------:R-:W-:Y:S05]  /*11a30*/  BSYNC B1 ;  /* 0x0000000000017941 */ /* 0x000fea0003800000 */
.L_x_2837:
        /* <DEDUP_REMOVED lines=9> */
[-C--:B------:R-:W-:Y:S02]  /*11ad0*/  ISETP.GE.AND P0, PT, R16, R134.reuse, PT ;  /* 0x000000861000720c */ /* 0x080fe40003f06270 */
[----:B---3--:R-:W-:Y:S02]  /*11ae0*/  MOV R3, R134 ;  /* 0x0000008600037202 */ /* 0x008fe40000000f00 */
[----:B------:R-:W-:Y:S02]  /*11af0*/  MOV R0, RZ ;  /* 0x000000ff00007202 */ /* 0x000fe40000000f00 */
[----:B------:R-:W-:-:S07]  /*11b00*/  MOV R12, RZ ;  /* 0x000000ff000c7202 */ /* 0x000fce0000000f00 */
[----:B------:R-:W-:-:S04]  /*11b10*/  @P0 SHF.R.S32.HI R134, RZ, 0x1, R179 ;  /* 0x00000001ff860819 */ /* 0x000fc800000114b3 */
[C---:B------:R-:W-:Y:S01]  /*11b20*/  @P0 IADD3 R0, -R134.reuse, RZ, RZ ;  /* 0x000000ff86000210 */ /* 0x040fe20007ffe1ff */
[C---:B------:R-:W-:Y:S01]  /*11b30*/  IMAD.SHL.U32 R2, R134.reuse, 0x20, RZ ;  /* 0x0000002086027824 */ /* 0x040fe200078e00ff */
[C---:B------:R-:W-:Y:S02]  /*11b40*/  @P0 IADD3 R3, -R134.reuse, RZ, RZ ;  /* 0x000000ff86030210 */ /* 0x040fe40007ffe1ff */
[----:B------:R-:W-:Y:S02]  /*11b50*/  @P0 IADD3 R12, -R134, RZ, RZ ;  /* 0x000000ff860c0210 */ /* 0x000fe40007ffe1ff */
[----:B------:R-:W-:Y:S01]  /*11b60*/  IADD3 R14, P1, R2, R35, RZ ;  /* 0x00000023020e7210 */ /* 0x000fe20007f3e0ff */
[----:B------:R-:W-:-:S03]  /*11b70*/  IMAD.WIDE R8, R3, 0x2, R36 ;  /* 0x0000000203087825 */ /* 0x000fc600078e0224 */
[----:B------:R-:W-:Y:S02]  /*11b80*/  LEA.HI.X.SX32 R13, R2, R34, 0x1, P1 ;  /* 0x00000022020d7211 */ /* 0x000fe400008f0eff */
[----:B------:R-:W-:-:S04]  /*11b90*/  IADD3 R10, P1, R0, R14, RZ ;  /* 0x0000000e000a7210 */ /* 0x000fc80007f3e0ff */
[----:B------:R-:W-:Y:S02]  /*11ba0*/  LEA.HI.X.SX32 R0, R0, R13, 0x1, P1 ;  /* 0x0000000d00007211 */ /* 0x000fe400008f0eff */
[----:B------:R-:W-:-:S04]  /*11bb0*/  LEA R2, P1, R10, c[0x0][0x2b0], 0x1 ;  /* 0x0000ac000a027a11 */ /* 0x000fc800078208ff */
[----:B------:R-:W-:Y:S02]  /*11bc0*/  LEA.HI.X R3, R10, c[0x0][0x2b4], R0, 0x1, P1 ;  /* 0x0000ad000a037a11 */ /* 0x000fe400008f0c00 */
[----:B------:R-:W3:Y:S01]  /*11bd0*/  LDG.E.128 R8, [R8.64] ;  /* 0x0000000608087981 */ /* 0x000ee2000c1e1d00 */
[----:B------:R-:W-:-:S03]  /*11be0*/  IADD3 R0, P1, R12, R14, RZ ;  /* 0x0000000e0c007210 */ /* 0x000fc60007f3e0ff */
[----:B--2---:R4:W2:Y:S01]  /*11bf0*/  LDG.E.128 R20, [R2.64] ;  /* 0x0000000602147981 */ /* 0x0048a2000c1e1d00 */
[----:B------:R-:W-:Y:S02]  /*11c00*/  LEA.HI.X.SX32 R12, R12, R13, 0x1, P1 ;  /* 0x0000000d0c0c7211 */ /* 0x000fe400008f0eff */
[----:B----4-:R-:W-:-:S04]  /*11c10*/  LEA R2, P1, R0, c[0x0][0x2a8], 0x1 ;  /* 0x0000aa0000027a11 */ /* 0x010fc800078208ff */
[----:B------:R-:W-:-:S05]  /*11c20*/  LEA.HI.X R3, R0, c[0x0][0x2ac], R12, 0x1, P1 ;  /* 0x0000ab0000037a11 */ /* 0x000fca00008f0c0c */
[----:B------:R4:W4:Y:S01]  /*11c30*/  LDG.E.128 R24, [R2.64] ;  /* 0x0000000602187981 */ /* 0x000922000c1e1d00 */
        /* <DEDUP_REMOVED lines=21> */
[----:B----4-:R-:W-:Y:S01]  /*11d90*/  HADD2.F32 R3, -RZ, R22.H1_H1 ;  /* 0x30000016ff037230 */ /* 0x010fe20000004100 */
        /* <DEDUP_REMOVED lines=20> */
[----:B------:R-:W-:Y:S02]  /*11ee0*/  HADD2.F32 R9, -RZ, R24.H0_H0 ;  /* 0x20000018ff097230 */ /* 0x000fe40000004100 */
        /* <DEDUP_REMOVED lines=25> */
.L_x_2844:
[----:B------:R-:W-:Y:S05]  /*12080*/  BSYNC B0 ;  /* 0x0000000000007941 */ /* 0x000fea0003800000 */
.L_x_2843:
[----:B-----5:R4:W-:Y:S02]  /*12090*/  STS.128 [R239+0x1000], R4 ;  /* 0x00100004ef007388 */ /* 0x0209e40000000c00 */
.L_x_2842:
[----:B------:R-:W-:Y:S05]  /*120a0*/  BSYNC B1 ;  /* 0x0000000000017941 */ /* 0x000fea0003800000 */
.L_x_2841:
        /* <DEDUP_REMOVED lines=8> */
[-C--:B------:R-:W-:Y:S02]  /*12130*/  ISETP.GE.AND P0, PT, R16, R134.reuse, PT ;  /* 0x000000861000720c */ /* 0x080fe40003f06270 */
[----:B------:R-:W-:Y:S02]  /*12140*/  MOV R8, R134 ;  /* 0x0000008600087202 */ /* 0x000fe40000000f00 */
[----:B------:R-:W-:-:S09]  /*12150*/  MOV R0, RZ ;  /* 0x000000ff00007202 */ /* 0x000fd20000000f00 */
[--C-:B------:R-:W-:Y:S02]  /*12160*/  @P0 SHF.R.S32.HI R134, RZ, 0x1, R179.reuse ;  /* 0x00000001ff860819 */ /* 0x100fe400000114b3 */
[----:B---3--:R-:W-:-:S03]  /*12170*/  @P0 SHF.R.S32.HI R3, RZ, 0x1, R179 ;  /* 0x00000001ff030819 */ /* 0x008fc600000114b3 */
[----:B------:R-:W-:Y:S01]  /*12180*/  IMAD R2, R134, 0x30, RZ ;  /* 0x0000003086027824 */ /* 0x000fe200078e02ff */
[----:B------:R-:W-:Y:S01]  /*12190*/  @P0 IADD3 R0, -R3, RZ, RZ ;  /* 0x000000ff03000210 */ /* 0x000fe20007ffe1ff */
[----:B------:R-:W-:-:S03]  /*121a0*/  @P0 IMAD.MOV R8, RZ, RZ, -R134 ;  /* 0x000000ffff080224 */ /* 0x000fc600078e0a86 */
[----:B------:R-:W-:Y:S01]  /*121b0*/  IADD3 R17, P1, R2, R35, RZ ;  /* 0x0000002302117210 */ /* 0x000fe20007f3e0ff */
[----:B------:R-:W-:-:S03]  /*121c0*/  IMAD.WIDE R8, R8, 0x2, R38 ;  /* 0x0000000208087825 */ /* 0x000fc600078e0226 */
[----:B------:R-:W-:Y:S02]  /*121d0*/  LEA.HI.X.SX32 R16, R2, R34, 0x1, P1 ;  /* 0x0000002202107211 */ /* 0x000fe400008f0eff */
[C---:B------:R-:W-:Y:S01]  /*121e0*/  IADD3 R3, P1, R0.reuse, R17, RZ ;  /* 0x0000001100037210 */ /* 0x040fe20007f3e0ff */
[----:B------:R-:W3:Y:S03]  /*121f0*/  LDG.E.128 R8, [R8.64] ;  /* 0x0000000608087981 */ /* 0x000ee6000c1e1d00 */
[----:B------:R-:W-:Y:S02]  /*12200*/  LEA.HI.X.SX32 R0, R0, R16, 0x1, P1 ;  /* 0x0000001000007211 */ /* 0x000fe400008f0eff */
[----:B------:R-:W-:-:S04]  /*12210*/  LEA R2, P1, R3, c[0x0][0x2b0], 0x1 ;  /* 0x0000ac0003027a11 */ /* 0x000fc800078208ff */
[----:B------:R-:W-:-:S05]  /*12220*/  LEA.HI.X R3, R3, c[0x0][0x2b4], R0, 0x1, P1 ;  /* 0x0000ad0003037a11 */ /* 0x000fca00008f0c00 */
[----:B--2---:R4:W2:Y:S01]  /*12230*/  LDG.E.128 R12, [R2.64] ;  /* 0x00000006020c7981 */ /* 0x0048a2000c1e1d00 */
[----:B------:R-:W-:Y:S02]  /*12240*/  MOV R0, RZ ;  /* 0x000000ff00007202 */ /* 0x000fe40000000f00 */
[----:B----4-:R-:W-:-:S04]  /*12250*/  @P0 SHF.R.S32.HI R2, RZ, 0x1, R179 ;  /* 0x00000001ff020819 */ /* 0x010fc800000114b3 */
[----:B------:R-:W-:-:S04]  /*12260*/  @P0 IADD3 R0, -R2, RZ, RZ ;  /* 0x000000ff02000210 */ /* 0x000fc80007ffe1ff */
[----:B------:R-:W-:-:S04]  /*12270*/  IADD3 R3, P1, R0, R17, RZ ;  /* 0x0000001100037210 */ /* 0x000fc80007f3e0ff */
[----:B------:R-:W-:Y:S02]  /*12280*/  LEA.HI.X.SX32 R0, R0, R16, 0x1, P1 ;  /* 0x0000001000007211 */ /* 0x000fe400008f0eff */
[----:B------:R-:W-:-:S04]  /*12290*/  LEA R2, P1, R3, c[0x0][0x2a8], 0x1 ;  /* 0x0000aa0003027a11 */ /* 0x000fc800078208ff */
[----:B------:R-:W-:-:S05]  /*122a0*/  LEA.HI.X R3, R3, c[0x0][0x2ac], R0, 0x1, P1 ;  /* 0x0000ab0003037a11 */ /* 0x000fca00008f0c00 */
[----:B------:R4:W4:Y:S01]  /*122b0*/  LDG.E.128 R20, [R2.64] ;  /* 0x0000000602147981 */ /* 0x000922000c1e1d00 */
[----:B-----5:R-:W-:Y:S01]  /*122c0*/  IMAD.MOV.U32 R19, RZ, RZ, R6 ;  /* 0x000000ffff137224 */ /* 0x020fe200078e0006 */
[----:B------:R-:W-:Y:S01]  /*122d0*/  MOV R18, R7 ;  /* 0x0000000700127202 */ /* 0x000fe20000000f00 */
[----:B------:R-:W-:Y:S01]  /*122e0*/  IMAD.MOV.U32 R16, RZ, RZ, R5 ;  /* 0x000000ffff107224 */ /* 0x000fe200078e0005 */
[----:B------:R-:W-:Y:S02]  /*122f0*/  MOV R17, R4 ;  /* 0x0000000400117202 */ /* 0x000fe40000000f00 */
[----:B---3--:R-:W-:Y:S02]  /*12300*/  MOV R24, R9 ;  /* 0x0000000900187202 */ /* 0x008fe40000000f00 */
[----:B------:R-:W-:Y:S01]  /*12310*/  MOV R25, R8 ;  /* 0x0000000800197202 */ /* 0x000fe20000000f00 */
[----:B------:R-:W-:Y:S01]  /*12320*/  IMAD.MOV.U32 R26, RZ, RZ, R11 ;  /* 0x000000ffff1a7224 */ /* 0x000fe200078e000b */
[----:B------:R-:W-:Y:S01]  /*12330*/  MOV R27, R10 ;  /* 0x0000000a001b7202 */ /* 0x000fe20000000f00 */
[----:B------:R-:W-:-:S02]  /*12340*/  HADD2.F32 R9, -RZ, R24.H0_H0 ;  /* 0x20000018ff097230 */ /* 0x000fc40000004100 */
[----:B------:R-:W-:Y:S02]  /*12350*/  HADD2.F32 R10, -RZ, R24.H1_H1 ;  /* 0x30000018ff0a7230 */ /* 0x000fe40000004100 */
[--C-:B--2---:R-:W-:Y:S02]  /*12360*/  HADD2.F32 R6, -RZ, R13.reuse.H0_H0 ;  /* 0x2000000dff067230 */ /* 0x104fe40000004100 */
[----:B------:R-:W-:Y:S02]  /*12370*/  HADD2.F32 R5, -RZ, R13.H1_H1 ;  /* 0x3000000dff057230 */ /* 0x000fe40000004100 */
[--C-:B------:R-:W-:Y:S02]  /*12380*/  HADD2.F32 R8, -RZ, R12.reuse.H0_H0 ;  /* 0x2000000cff087230 */ /* 0x100fe40000004100 */
        /* <DEDUP_REMOVED lines=8> */
[----:B----4-:R-:W-:Y:S01]  /*12410*/  HADD2.F32 R3, -RZ, R14.H1_H1 ;  /* 0x3000000eff037230 */ /* 0x010fe20000004100 */
        /* <DEDUP_REMOVED lines=8> */
[----:B------:R-:W-:Y:S01]  /*124a0*/  @!P0 FADD.FTZ R4, -R4, -RZ ;  /* 0x800000ff04048221 */ /* 0x000fe20000010100 */
[--C-:B------:R-:W-:Y:S01]  /*124b0*/  HADD2.F32 R12, -RZ, R26.reuse.H0_H0 ;  /* 0x2000001aff0c7230 */ /* 0x100fe20000004100 */
[----:B------:R-:W-:Y:S01]  /*124c0*/  @!P0 FADD.FTZ R3, -R3, -RZ ;  /* 0x800000ff03038221 */ /* 0x000fe20000010100 */
[----:B------:R-:W-:Y:S01]  /*124d0*/  HADD2.F32 R11, -RZ, R26.H1_H1 ;  /* 0x3000001aff0b7230 */ /* 0x000fe20000004100 */
[----:B------:R-:W-:-:S02]  /*124e0*/  @!P0 FADD.FTZ R2, -R2, -RZ ;  /* 0x800000ff02028221 */ /* 0x000fc40000010100 */
[----:B------:R-:W-:Y:S02]  /*124f0*/  @!P0 FADD.FTZ R0, -R0, -RZ ;  /* 0x800000ff00008221 */ /* 0x000fe40000010100 */
[----:B------:R-:W-:Y:S02]  /*12500*/  FMUL.FTZ R14, R8, R4 ;  /* 0x00000004080e7220 */ /* 0x000fe40000410000 */
[----:B------:R-:W-:Y:S01]  /*12510*/  FMUL.FTZ R13, R13, R3 ;  /* 0x000000030d0d7220 */ /* 0x000fe20000410000 */
[----:B------:R-:W-:Y:S01]  /*12520*/  HADD2.F32 R3, -RZ, R17.H0_H0 ;  /* 0x20000011ff037230 */ /* 0x000fe20000004100 */
[----:B------:R-:W-:Y:S01]  /*12530*/  FMUL.FTZ R12, R12, R2 ;  /* 0x000000020c0c7220 */ /* 0x000fe20000410000 */
[--C-:B------:R-:W-:Y:S01]  /*12540*/  HADD2.F32 R2, -RZ, R16.reuse.H0_H0 ;  /* 0x20000010ff027230 */ /* 0x100fe20000004100 */
[----:B------:R-:W-:Y:S01]  /*12550*/  FMUL.FTZ R11, R11, R0 ;  /* 0x000000000b0b7220 */ /* 0x000fe20000410000 */
[----:B------:R-:W-:Y:S02]  /*12560*/  HADD2.F32 R0, -RZ, R16.H1_H1 ;  /* 0x30000010ff007230 */ /* 0x000fe40000004100 */
[----:B------:R-:W-:-:S02]  /*12570*/  HADD2.F32 R10, -RZ, R21.H0_H0 ;  /* 0x20000015ff0a7230 */ /* 0x000fc40000004100 */
[--C-:B------:R-:W-:Y:S02]  /*12580*/  HADD2.F32 R8, -RZ, R20.reuse.H0_H0 ;  /* 0x20000014ff087230 */ /* 0x100fe40000004100 */
[----:B------:R-:W-:Y:S01]  /*12590*/  HADD2.F32 R21, -RZ, R21.H1_H1 ;  /* 0x30000015ff157230 */ /* 0x000fe20000004100 */
[----:B------:R-:W-:Y:S01]  /*125a0*/  FFMA.FTZ R10, R2, R10, R9 ;  /* 0x0000000a020a7223 */ /* 0x000fe20000010009 */
[----:B------:R-:W-:Y:S01]  /*125b0*/  HADD2.F32 R20, -RZ, R20.H1_H1 ;  /* 0x30000014ff147230 */ /* 0x000fe20000004100 */
[----:B------:R-:W-:Y:S01]  /*125c0*/  FFMA.FTZ R8, R3, R8, R5 ;  /* 0x0000000803087223 */ /* 0x000fe20000010005 */
[----:B------:R-:W-:Y:S01]  /*125d0*/  HADD2.F32 R15, -RZ, R23.H0_H0 ;  /* 0x20000017ff0f7230 */ /* 0x000fe20000004100 */
[----:B------:R-:W-:Y:S01]  /*125e0*/  FFMA.FTZ R9, R0, R21, R6 ;  /* 0x0000001500097223 */ /* 0x000fe20000010006 */
[----:B------:R-:W-:Y:S02]  /*125f0*/  HADD2.F32 R3, -RZ, R17.H1_H1 ;  /* 0x30000011ff037230 */ /* 0x000fe40000004100 */
[----:B------:R-:W-:-:S02]  /*12600*/  HADD2.F32 R23, -RZ, R23.H1_H1 ;  /* 0x30000017ff177230 */ /* 0x000fc40000004100 */
[--C-:B------:R-:W-:Y:S02]  /*12610*/  HADD2.F32 R2, -RZ, R18.reuse.H0_H0 ;  /* 0x20000012ff027230 */ /* 0x100fe40000004100 */
[----:B------:R-:W-:Y:S02]  /*12620*/  HADD2.F32 R0, -RZ, R18.H1_H1 ;  /* 0x30000012ff007230 */ /* 0x000fe40000004100 */
[--C-:B------:R-:W-:Y:S01]  /*12630*/  HADD2.F32 R16, -RZ, R22.reuse.H0_H0 ;  /* 0x20000016ff107230 */ /* 0x100fe20000004100 */
[----:B------:R-:W-:Y:S01]  /*12640*/  FFMA.FTZ R7, R3, R20, R7 ;  /* 0x0000001403077223 */ /* 0x000fe20000010007 */
[----:B------:R-:W-:Y:S02]  /*12650*/  HADD2.F32 R22, -RZ, R22.H1_H1 ;  /* 0x30000016ff167230 */ /* 0x000fe40000004100 */
[--C-:B------:R-:W-:Y:S02]  /*12660*/  HADD2.F32 R4, -RZ, R19.reuse.H0_H0 ;  /* 0x20000013ff047230 */ /* 0x100fe40000004100 */
[----:B------:R-:W-:Y:S01]  /*12670*/  HADD2.F32 R6, -RZ, R19.H1_H1 ;  /* 0x30000013ff067230 */ /* 0x000fe20000004100 */
[----:B------:R-:W-:-:S02]  /*12680*/  FFMA.FTZ R5, R2, R15, R12 ;  /* 0x0000000f02057223 */ /* 0x000fc4000001000c */
[----:B------:R-:W-:Y:S02]  /*12690*/  FFMA.FTZ R3, R0, R23, R11 ;  /* 0x0000001700037223 */ /* 0x000fe4000001000b */
[----:B------:R-:W-:Y:S02]  /*126a0*/  FFMA.FTZ R4, R4, R16, R14 ;  /* 0x0000001004047223 */ /* 0x000fe4000001000e */
[----:B------:R-:W-:Y:S01]  /*126b0*/  FFMA.FTZ R6, R6, R22, R13 ;  /* 0x0000001606067223 */ /* 0x000fe2000001000d */
[----:B------:R-:W-:Y:S02]  /*126c0*/  F2FP.PACK_AB R2, R9, R10 ;  /* 0x0000000a0902723e */ /* 0x000fe400000000ff */
[----:B------:R-:W-:Y:S02]  /*126d0*/  F2FP.PACK_AB R0, R7, R8 ;  /* 0x000000080700723e */ /* 0x000fe400000000ff */
[----:B------:R-:W-:Y:S02]  /*126e0*/  F2FP.PACK_AB R3, R3, R5 ;  /* 0x000000050303723e */ /* 0x000fe400000000ff */
[----:B------:R-:W-:-:S02]  /*126f0*/  F2FP.PACK_AB R6, R6, R4 ;  /* 0x000000040606723e */ /* 0x000fc400000000ff */
[----:B------:R-:W-:Y:S02]  /*12700*/  MOV R4, R0 ;  /* 0x0000000000047202 */ /* 0x000fe40000000f00 */
[----:B------:R-:W-:Y:S02]  /*12710*/  MOV R5, R2 ;  /* 0x0000000200057202 */ /* 0x000fe40000000f00 */
[----:B------:R-:W-:Y:S02]  /*12720*/  MOV R7, R3 ;  /* 0x0000000300077202 */ /* 0x000fe40000000f00 */
.L_x_2846:
[----:B------:R-:W-:Y:S05]  /*12730*/  BSYNC B0 ;  /* 0x0000000000007941 */ /* 0x000fea0003800000 */
.L_x_2845:
[----:B-----5:R4:W-:Y:S01]  /*12740*/  STS.128 [R239+0x1800], R4 ;  /* 0x00180004ef007388 */ /* 0x0209e20000000c00 */
[----:B------:R-:W-:Y:S05]  /*12750*/  BRA `(.L_x_2830) ;  /* 0x0000022000007947 */ /* 0x000fea0003800000 */
.L_x_2816:
[----:B-----5:R-:W-:Y:S01]  /*12760*/  IMAD.IADD R0, R249, 0x1, -R248 ;  /* 0x00000001f9007824 */ /* 0x020fe200078e0af8 */
[C---:B------:R-:W-:Y:S02]  /*12770*/  IADD3 R31, R102.reuse, 0x10, RZ ;  /* 0x00000010661f7810 */ /* 0x040fe40007ffe0ff */
[C---:B------:R-:W-:Y:S02]  /*12780*/  IADD3 R28, R102.reuse, 0x30, RZ ;  /* 0x00000030661c7810 */ /* 0x040fe40007ffe0ff */
[----:B------:R-:W-:-:S02]  /*12790*/  ISETP.GE.AND P3, PT, R102, R0, PT ;  /* 0x000000006600720c */ /* 0x000fc40003f66270 */
[----:B------:R-:W-:Y:S02]  /*127a0*/  IADD3 R30, R102, 0x20, RZ ;  /* 0x00000020661e7810 */ /* 0x000fe40007ffe0ff */
[-C--:B------:R-:W-:Y:S02]  /*127b0*/  ISETP.GE.AND P2, PT, R31, R0.reuse, PT ;  /* 0x000000001f00720c */ /* 0x080fe40003f46270 */
[-C--:B------:R-:W-:Y:S02]  /*127c0*/  ISETP.GE.AND P0, PT, R28, R0.reuse, PT ;  /* 0x000000001c00720c */ /* 0x080fe40003f06270 */
[----:B------:R-:W-:-:S05]  /*127d0*/  ISETP.GE.AND P1, PT, R30, R0, PT ;  /* 0x000000001e00720c */ /* 0x000fca0003f26270 */
[----:B------:R-:W-:-:S04]  /*127e0*/  @!P3 LEA R10, P4, R180, c[0x0][0x160], 0x1 ;  /* 0x00005800b40aba11 */ /* 0x000fc800078808ff */
[-C--:B------:R-:W-:Y:S02]  /*127f0*/  @!P2 IADD3 R0, P5, R7, R180.reuse, RZ ;  /* 0x000000b40700a210 */ /* 0x080fe40007fbe0ff */
[----:B------:R-:W-:Y:S01]  /*12800*/  @!P0 IMAD.MOV.U32 R2, RZ, RZ, R180 ;  /* 0x000000ffff028224 */ /* 0x000fe200078e00b4 */
[--C-:B------:R-:W-:Y:S01]  /*12810*/  @!P3 LEA.HI.X R11, R180, c[0x0][0x164], R183.reuse, 0x1, P4 ;  /* 0x00005900b40bba11 */ /* 0x100fe200020f0cb7 */
[--C-:B------:R-:W-:Y:S01]  /*12820*/  @!P0 IMAD.MOV.U32 R3, RZ, RZ, R183.reuse ;  /* 0x000000ffff038224 */ /* 0x100fe200078e00b7 */
[C---:B------:R-:W-:Y:S01]  /*12830*/  @!P1 LEA R5, P4, R9.reuse, R180, 0x5 ;  /* 0x000000b409059211 */ /* 0x040fe200078828ff */
[----:B------:R-:W-:Y:S02]  /*12840*/  @!P0 IMAD.MOV.U32 R4, RZ, RZ, c[0x0][0x194] ;  /* 0x00006500ff048624 */ /* 0x000fe400078e00ff */
[----:B------:R-:W-:Y:S01]  /*12850*/  @!P1 IMAD.MOV.U32 R7, RZ, RZ, c[0x0][0x194] ;  /* 0x00006500ff079624 */ /* 0x000fe200078e00ff */
[----:B------:R-:W-:Y:S01]  /*12860*/  @!PT LDS RZ, [RZ] ;  /* 0x00000000fffff984 */ /* 0x000fe20000000800 */
[----:B------:R-:W-:Y:S01]  /*12870*/  @!PT LDS RZ, [RZ] ;  /* 0x00000000fffff984 */ /* 0x000fe20000000800 */
[----:B------:R-:W-:Y:S01]  /*12880*/  @!PT LDS RZ, [RZ] ;  /* 0x00000000fffff984 */ /* 0x000fe20000000800 */
[----:B------:R3:W-:Y:S01]  /*12890*/  @!P3 LDGSTS.E.BYPASS.LTC128B.128 [R239], [R10.64] ;  /* 0x000000000aefbfae */ /* 0x0007e2000b901d46 */
[----:B------:R-:W-:Y:S01]  /*128a0*/  @!P2 IMAD.X R6, R8, 0x1, R183, P5 ;  /* 0x000000010806a824 */ /* 0x000fe200028e06b7 */
[----:B------:R-:W-:Y:S01]  /*128b0*/  @!P2 LEA R8, P5, R0, c[0x0][0x160], 0x1 ;  /* 0x000058000008aa11 */ /* 0x000fe200078a08ff */
[C---:B------:R-:W-:Y:S01]  /*128c0*/  @!P0 IMAD.WIDE.U32 R2, R9.reuse, 0x30, R2 ;  /* 0x0000003009028825 */ /* 0x040fe200078e0002 */
[----:B------:R-:W-:-:S02]  /*128d0*/  @!P1 LEA.HI.X R7, R9, R183, R7, 0x5, P4 ;  /* 0x000000b709079211 */ /* 0x000fc400020f2c07 */
[----:B------:R-:W-:Y:S01]  /*128e0*/  @!P2 LEA.HI.X R9, R0, c[0x0][0x164], R6, 0x1, P5 ;  /* 0x000059000009aa11 */ /* 0x000fe200028f0c06 */
[----:B------:R-:W-:Y:S01]  /*128f0*/  @!P0 IMAD R4, R4, 0x30, RZ ;  /* 0x0000003004048824 */ /* 0x000fe200078e02ff */
[----:B------:R-:W-:-:S03]  /*12900*/  @!P1 LEA R6, P5, R5, c[0x0][0x160], 0x1 ;  /* 0x0000580005069a11 */ /* 0x000fc600078a08ff */
[----:B------:R-:W-:Y:S01]  /*12910*/  @!P0 IMAD.IADD R0, R3, 0x1, R4 ;  /* 0x0000000103008824 */ /* 0x000fe200078e0204 */
[C---:B------:R-:W-:Y:S01]  /*12920*/  @!P0 LEA R4, P4, R2.reuse, c[0x0][0x160], 0x1 ;  /* 0x0000580002048a11 */ /* 0x040fe200078808ff */
[----:B------:R3:W-:Y:S01]  /*12930*/  @!P2 LDGSTS.E.BYPASS.LTC128B.128 [R239+0x800], [R8.64] ;  /* 0x0080000008efafae */ /* 0x0007e2000b901d46 */
[----:B------:R-:W-:Y:S02]  /*12940*/  @!P1 LEA.HI.X R7, R5, c[0x0][0x164], R7, 0x1, P5 ;  /* 0x0000590005079a11 */ /* 0x000fe400028f0c07 */
[----:B------:R-:W-:-:S03]  /*12950*/  @!P0 LEA.HI.X R5, R2, c[0x0][0x164], R0, 0x1, P4 ;  /* 0x0000590002058a11 */ /* 0x000fc600020f0c00 */
[----:B------:R3:W-:Y:S04]  /*12960*/  @!P1 LDGSTS.E.BYPASS.LTC128B.128 [R239+0x1000], [R6.64] ;  /* 0x0100000006ef9fae */ /* 0x0007e8000b901d46 */
[----:B------:R3:W-:Y:S02]  /*12970*/  @!P0 LDGSTS.E.BYPASS.LTC128B.128 [R239+0x1800], [R4.64] ;  /* 0x0180000004ef8fae */ /* 0x0007e4000b901d46 */
.L_x_2830:
[----:B------:R-:W-:Y:S05]  /*12980*/  BSYNC B2 ;  /* 0x0000000000027941 */ /* 0x000fea0003800000 */
.L_x_2815:
[----:B------:R-:W5:Y:S04]  /*12990*/  LDL R214, [R1+0x28] ;  /* 0x0000280001d67983 */ /* 0x000f680000100800 */
[----:B--2---:R-:W2:Y:S04]  /*129a0*/  LDL R213, [R1+0xc] ;  /* 0x00000c0001d57983 */ /* 0x004ea80000100800 */
[----:B---3--:R-:W3:Y:S01]  /*129b0*/  LDL R212, [R1+0x10] ;  /* 0x0000100001d47983 */ /* 0x008ee20000100800 */
        /* <DEDUP_REMOVED lines=9> */
[C---:B------:R-:W-:Y:S02]  /*12a50*/  IADD3 R18, R102.reuse, 0xe0, RZ ;  /* 0x000000e066127810 */ /* 0x040fe40007ffe0ff */
[----:B------:R-:W-:Y:S02]  /*12a60*/  IADD3 R22, R102, 0xf0, RZ ;  /* 0x000000f066167810 */ /* 0x000fe40007ffe0ff */
[----:B-----5:R-:W-:-:S05]  /*12a70*/  IADD3 R0, R214, -0x1, RZ ;  /* 0xffffffffd6007810 */ /* 0x020fca0007ffe0ff */
[----:B------:R5:W-:Y:S01]  /*12a80*/  STL [R1], R0 ;  /* 0x0000000001007387 */ /* 0x000be20000100800 */
[----:B------:R-:W-:-:S03]  /*12a90*/  IMAD.SHL.U32 R207, R0, 0x100, RZ ;  /* 0x0000010000cf7824 */ /* 0x000fc600078e00ff */
[----:B----4-:R-:W4:Y:S04]  /*12aa0*/  LDL R33, [R1+0x14] ;  /* 0x0000140001217983 */ /* 0x010f280000100800 */
[----:B------:R-:W4:Y:S01]  /*12ab0*/  LDL R32, [R1+0x18] ;  /* 0x0000180001207983 */ /* 0x000f220000100800 */
[----:B------:R-:W-:-:S05]  /*12ac0*/  IMAD.IADD R16, R154, 0x1, -R207 ;  /* 0x000000019a107824 */ /* 0x000fca00078e0acf */
[-C--:B------:R-:W-:Y:S02]  /*12ad0*/  ISETP.GE.AND P1, PT, R102, R16.reuse, PT ;  /* 0x000000106600720c */ /* 0x080fe40003f26270 */
[-C--:B------:R-:W-:Y:S02]  /*12ae0*/  ISETP.GE.AND P5, PT, R31, R16.reuse, PT ;  /* 0x000000101f00720c */ /* 0x080fe40003fa6270 */
[-C--:B------:R-:W-:Y:S02]  /*12af0*/  ISETP.GE.AND P3, PT, R30, R16.reuse, PT ;  /* 0x000000101e00720c */ /* 0x080fe40003f66270 */
[-C--:B------:R-:W-:Y:S02]  /*12b00*/  ISETP.GE.AND P0, PT, R28, R16.reuse, PT ;  /* 0x000000101c00720c */ /* 0x080fe40003f06270 */
[-C--:B------:R-:W-:Y:S02]  /*12b10*/  ISETP.GE.AND P4, PT, R25, R16.reuse, PT ;  /* 0x000000101900720c */ /* 0x080fe40003f86270 */
[----:B------:R-:W-:-:S03]  /*12b20*/  ISETP.GE.AND P6, PT, R27, R16, PT ;  /* 0x000000101b00720c */ /* 0x000fc60003fc6270 */
[----:B---3--:R-:W-:Y:S02]  /*12b30*/  @!P1 IMAD.MOV.U32 R2, RZ, RZ, R212 ;  /* 0x000000ffff029224 */ /* 0x008fe400078e00d4 */
[----:B--2---:R-:W-:Y:S01]  /*12b40*/  @!P1 IMAD.MOV.U32 R3, RZ, RZ, R213 ;  /* 0x000000ffff039224 */ /* 0x004fe200078e00d5 */
[CC--:B-1----:R-:W-:Y:S01]  /*12b50*/  @!P5 LEA R6, P2, R195.reuse, R212.reuse, 0x1 ;  /* 0x000000d4c306d211 */ /* 0x0c2fe200078408ff */
[----:B-----5:R-:W-:Y:S02]  /*12b60*/  @!P3 IMAD.MOV.U32 R0, RZ, RZ, c[0x0][0x198] ;  /* 0x00006600ff00b624 */ /* 0x020fe400078e00ff */
[----:B------:R-:W-:Y:S01]  /*12b70*/  @!P0 IMAD.MOV.U32 R5, RZ, RZ, c[0x0][0x198] ;  /* 0x00006600ff058624 */ /* 0x000fe200078e00ff */
[----:B------:R-:W-:Y:S01]  /*12b80*/  @!PT LDS RZ, [RZ] ;  /* 0x00000000fffff984 */ /* 0x000fe20000000800 */
[----:B------:R-:W-:Y:S01]  /*12b90*/  @!PT LDS RZ, [RZ] ;  /* 0x00000000fffff984 */ /* 0x000fe20000000800 */
[----:B------:R-:W-:Y:S01]  /*12ba0*/  @!PT LDS RZ, [RZ] ;  /* 0x00000000fffff984 */ /* 0x000fe20000000800 */
[----:B------:R1:W-:Y:S01]  /*12bb0*/  @!P1 LDGSTS.E.BYPASS.LTC128B.128 [R239+0x2000], [R2.64] ;  /* 0x0200000002ef9fae */ /* 0x0003e2000b901d46 */
[----:B------:R-:W-:Y:S01]  /*12bc0*/  @!P0 IMAD.MOV.U32 R8, RZ, RZ, c[0x0][0x19c] ;  /* 0x00006700ff088624 */ /* 0x000fe200078e00ff */
[----:B------:R-:W-:Y:S01]  /*12bd0*/  @!P5 LEA.HI.X R7, R195, R213, R197, 0x1, P2 ;  /* 0x000000d5c307d211 */ /* 0x000fe200010f0cc5 */
[----:B------:R-:W-:Y:S01]  /*12be0*/  @!P3 IMAD.MOV.U32 R9, RZ, RZ, c[0x0][0x19c] ;  /* 0x00006700ff09b624 */ /* 0x000fe200078e00ff */
[----:B------:R-:W-:Y:S01]  /*12bf0*/  @!P3 LEA R4, P1, R0, R212, 0x6 ;  /* 0x000000d40004b211 */ /* 0x000fe200078230ff */
[----:B------:R-:W-:Y:S01]  /*12c00*/  @!P0 IMAD R8, R8, 0x60, RZ ;  /* 0x0000006008088824 */ /* 0x000fe200078e02ff */
[-C--:B------:R-:W-:Y:S01]  /*12c10*/  ISETP.GE.AND P2, PT, R24, R16.reuse, PT ;  /* 0x000000101800720c */ /* 0x080fe20003f46270 */
[----:B------:R2:W-:Y:S01]  /*12c20*/  @!P5 LDGSTS.E.BYPASS.LTC128B.128 [R239+0x2800], [R6.64] ;  /* 0x0280000006efdfae */ /* 0x0005e2000b901d46 */
[----:B------:R-:W-:-:S13]  /*12c30*/  ISETP.GE.AND P5, PT, R23, R16, PT ;  /* 0x000000101700720c */ /* 0x000fda0003fa6270 */
[----:B------:R-:W-:Y:S02]  /*12c40*/  @!P5 IMAD.MOV.U32 R10, RZ, RZ, c[0x0][0x198] ;  /* 0x00006600ff0ad624 */ /* 0x000fe400078e00ff */
[----:B-1----:R-:W-:Y:S02]  /*12c50*/  @!P0 IMAD.MOV.U32 R2, RZ, RZ, R212 ;  /* 0x000000ffff028224 */ /* 0x002fe400078e00d4 */
[----:B------:R-:W-:-:S04]  /*12c60*/  @!P0 IMAD.MOV.U32 R3, RZ, RZ, R213 ;  /* 0x000000ffff038224 */ /* 0x000fc800078e00d5 */
[----:B------:R-:W-:Y:S01]  /*12c70*/  @!P0 IMAD.WIDE.U32 R2, R5, 0x60, R2 ;  /* 0x0000006005028825 */ /* 0x000fe200078e0002 */
[----:B------:R-:W-:Y:S02]  /*12c80*/  @!P3 LEA.HI.X R5, R0, R213, R9, 0x6, P1 ;  /* 0x000000d50005b211 */ /* 0x000fe400008f3409 */
[-C--:B------:R-:W-:Y:S01]  /*12c90*/  ISETP.GE.AND P1, PT, R26, R16.reuse, PT ;  /* 0x000000101a00720c */ /* 0x080fe20003f26270 */
[----:B------:R-:W-:Y:S02]  /*12ca0*/  @!P0 IMAD.IADD R3, R3, 0x1, R8 ;  /* 0x0000000103038824 */ /* 0x000fe400078e0208 */
[----:B------:R1:W-:Y:S01]  /*12cb0*/  @!P3 LDGSTS.E.BYPASS.LTC128B.128 [R239+0x3000], [R4.64] ;  /* 0x0300000004efbfae */ /* 0x0003e2000b901d46 */
[----:B------:R-:W-:Y:S02]  /*12cc0*/  @!P4 IMAD.MOV.U32 R0, RZ, RZ, c[0x0][0x198] ;  /* 0x00006600ff00c624 */ /* 0x000fe400078e00ff */
[----:B--2---:R-:W-:Y:S01]  /*12cd0*/  @!P4 IMAD.MOV.U32 R6, RZ, RZ, c[0x0][0x19c] ;  /* 0x00006700ff06c624 */ /* 0x004fe200078e00ff */
[----:B------:R2:W-:Y:S01]  /*12ce0*/  @!P0 LDGSTS.E.BYPASS.LTC128B.128 [R239+0x3800], [R2.64] ;  /* 0x0380000002ef8fae */ /* 0x0005e2000b901d46 */
[----:B------:R-:W-:Y:S01]  /*12cf0*/  ISETP.GE.AND P0, PT, R21, R16, PT ;  /* 0x000000101500720c */ /* 0x000fe20003f06270 */
[----:B------:R-:W-:-:S04]  /*12d00*/  @!P6 IMAD.MOV.U32 R8, RZ, RZ, c[0x0][0x198] ;  /* 0x00006600ff08e624 */ /* 0x000fc800078e00ff */
[----:B------:R-:W-:Y:S02]  /*12d10*/  @!P1 IMAD.MOV.U32 R14, RZ, RZ, c[0x0][0x198] ;  /* 0x00006600ff0e9624 */ /* 0x000fe400078e00ff */
[----:B-1----:R-:W-:Y:S02]  /*12d20*/  @!P2 IMAD.MOV.U32 R4, RZ, RZ, R212 ;  /* 0x000000ffff04a224 */ /* 0x002fe400078e00d4 */
[----:B------:R-:W-:Y:S02]  /*12d30*/  @!P2 IMAD.MOV.U32 R5, RZ, RZ, R213 ;  /* 0x000000ffff05a224 */ /* 0x000fe400078e00d5 */
[----:B--2---:R-:W-:Y:S01]  /*12d40*/  @!P2 IMAD.MOV.U32 R3, RZ, RZ, c[0x0][0x198] ;  /* 0x00006600ff03a624 */ /* 0x004fe200078e00ff */
[----:B------:R-:W-:-:S03]  /*12d50*/  @!P4 LEA R2, P3, R0, R212, 0x7 ;  /* 0x000000d40002c211 */ /* 0x000fc600078638ff */
[----:B------:R-:W-:Y:S01]  /*12d60*/  @!P2 IMAD.WIDE.U32 R12, R3, 0xa0, R4 ;  /* 0x000000a0030ca825 */ /* 0x000fe200078e0004 */
[----:B------:R-:W-:Y:S02]  /*12d70*/  @!P4 LEA.HI.X R3, R0, R213, R6, 0x7, P3 ;  /* 0x000000d50003c211 */ /* 0x000fe400018f3c06 */
[----:B------:R-:W-:Y:S01]  /*12d80*/  ISETP.GE.AND P3, PT, R29, R16, PT ;  /* 0x000000101d00720c */ /* 0x000fe20003f66270 */
[----:B------:R-:W-:Y:S02]  /*12d90*/  @!P1 IMAD.MOV.U32 R4, RZ, RZ, R212 ;  /* 0x000000ffff049224 */ /* 0x000fe400078e00d4 */
[----:B------:R-:W-:Y:S01]  /*12da0*/  @!P1 IMAD.MOV.U32 R5, RZ, RZ, R213 ;  /* 0x000000ffff059224 */ /* 0x000fe200078e00d5 */
[----:B------:R1:W-:Y:S01]  /*12db0*/  @!P4 LDGSTS.E.BYPASS.LTC128B.128 [R239+0x4000], [R2.64] ;  /* 0x0400000002efcfae */ /* 0x0003e2000b901d46 */
[----:B------:R-:W-:Y:S02]  /*12dc0*/  @!P2 IMAD.MOV.U32 R0, RZ, RZ, c[0x0][0x19c] ;  /* 0x00006700ff00a624 */ /* 0x000fe400078e00ff */
[----:B------:R-:W-:-:S04]  /*12dd0*/  @!P1 IMAD.WIDE.U32 R14, R14, 0xc0, R4 ;  /* 0x000000c00e0e9825 */ /* 0x000fc800078e0004 */
[----:B------:R-:W-:Y:S02]  /*12de0*/  @!P0 IMAD.MOV.U32 R6, RZ, RZ, c[0x0][0x198] ;  /* 0x00006600ff068624 */ /* 0x000fe400078e00ff */
[----:B------:R-:W-:Y:S02]  /*12df0*/  @!P5 IMAD.MOV.U32 R4, RZ, RZ, R212 ;  /* 0x000000ffff04d224 */ /* 0x000fe400078e00d4 */
[----:B------:R-:W-:Y:S02]  /*12e00*/  @!P5 IMAD.MOV.U32 R5, RZ, RZ, R213 ;  /* 0x000000ffff05d224 */ /* 0x000fe400078e00d5 */
[----:B------:R-:W-:Y:S02]  /*12e10*/  @!P2 IMAD R0, R0, 0xa0, RZ ;  /* 0x000000a00000a824 */ /* 0x000fe400078e02ff */
[----:B------:R-:W-:-:S04]  /*12e20*/  @!P5 IMAD.WIDE.U32 R10, R10, 0x120, R4 ;  /* 0x000001200a0ad825 */ /* 0x000fc800078e0004 */
[----:B------:R-:W-:Y:S02]  /*12e30*/  @!P6 IMAD.MOV.U32 R4, RZ, RZ, R212 ;  /* 0x000000ffff04e224 */ /* 0x000fe400078e00d4 */
[----:B------:R-:W-:Y:S02]  /*12e40*/  @!P6 IMAD.MOV.U32 R5, RZ, RZ, R213 ;  /* 0x000000ffff05e224 */ /* 0x000fe400078e00d5 */
[----:B------:R-:W-:Y:S02]  /*12e50*/  @!P3 IMAD.MOV.U32 R17, RZ, RZ, c[0x0][0x19c] ;  /* 0x00006700ff11b624 */ /* 0x000fe400078e00ff */
[----:B------:R-:W-:-:S04]  /*12e60*/  @!P6 IMAD.WIDE.U32 R8, R8, 0x140, R4 ;  /* 0x000001400808e825 */ /* 0x000fc800078e0004 */
[----:B-1----:R-:W-:Y:S02]  /*12e70*/  @!P0 IMAD.MOV.U32 R2, RZ, RZ, R212 ;  /* 0x000000ffff028224 */ /* 0x002fe400078e00d4 */
[----:B------:R-:W-:Y:S02]  /*12e80*/  @!P0 IMAD.MOV.U32 R3, RZ, RZ, R213 ;  /* 0x000000ffff038224 */ /* 0x000fe400078e00d5 */
[----:B------:R-:W-:Y:S02]  /*12e90*/  @!P0 IMAD.MOV.U32 R5, RZ, RZ, c[0x0][0x19c] ;  /* 0x00006700ff058624 */ /* 0x000fe400078e00ff */
[----:B------:R-:W-:-:S04]  /*12ea0*/  @!P0 IMAD.WIDE.U32 R6, R6, 0xe0, R2 ;  /* 0x000000e006068825 */ /* 0x000fc800078e0002 */
[----:B------:R-:W-:Y:S02]  /*12eb0*/  @!P2 IMAD.IADD R3, R13, 0x1, R0 ;  /* 0x000000010d03a824 */ /* 0x000fe400078e0200 */
[----:B------:R-:W-:Y:S02]  /*12ec0*/  @!P2 IMAD.MOV.U32 R2, RZ, RZ, R12 ;  /* 0x000000ffff02a224 */ /* 0x000fe400078e000c */
[----:B------:R-:W-:Y:S02]  /*12ed0*/  @!P5 IMAD.MOV.U32 R0, RZ, RZ, c[0x0][0x19c] ;  /* 0x00006700ff00d624 */ /* 0x000fe400078e00ff */
[----:B------:R-:W-:Y:S01]  /*12ee0*/  @!P1 IMAD.MOV.U32 R4, RZ, RZ, c[0x0][0x19c] ;  /* 0x00006700ff049624 */ /* 0x000fe200078e00ff */
[----:B------:R1:W-:Y:S01]  /*12ef0*/  @!P2 LDGSTS.E.BYPASS.LTC128B.128 [R239+0x4800], [R2.64] ;  /* 0x0480000002efafae */ /* 0x0003e2000b901d46 */
[----:B------:R-:W-:Y:S02]  /*12f00*/  @!P0 IMAD R5, R5, 0xe0, RZ ;  /* 0x000000e005058824 */ /* 0x000fe400078e02ff */
[----:B------:R-:W-:-:S02]  /*12f10*/  @!P5 IMAD R13, R0, 0x120, RZ ;  /* 0x00000120000dd824 */ /* 0x000fc400078e02ff */
[----:B------:R-:W-:Y:S02]  /*12f20*/  @!P1 IMAD R4, R4, 0xc0, RZ ;  /* 0x000000c004049824 */ /* 0x000fe400078e02ff */
[----:B------:R-:W-:Y:S02]  /*12f30*/  @!P0 IMAD.IADD R7, R7, 0x1, R5 ;  /* 0x0000000107078824 */ /* 0x000fe400078e0205 */
[----:B------:R-:W-:Y:S02]  /*12f40*/  @!P5 IMAD.IADD R5, R11, 0x1, R13 ;  /* 0x000000010b05d824 */ /* 0x000fe400078e020d */
[----:B------:R-:W-:-:S04]  /*12f50*/  @!P6 IMAD.MOV.U32 R0, RZ, RZ, c[0x0][0x19c] ;  /* 0x00006700ff00e624 */ /* 0x000fc800078e00ff */
[----:B------:R-:W-:Y:S02]  /*12f60*/  @!P6 IMAD R0, R0, 0x140, RZ ;  /* 0x000001400000e824 */ /* 0x000fe400078e02ff */
[----:B-1----:R-:W-:Y:S02]  /*12f70*/  @!P3 IMAD.MOV.U32 R2, RZ, RZ, c[0x0][0x198] ;  /* 0x00006600ff02b624 */ /* 0x002fe400078e00ff */
[----:B------:R-:W-:Y:S02]  /*12f80*/  @!P1 IMAD.IADD R3, R15, 0x1, R4 ;  /* 0x000000010f039824 */ /* 0x000fe400078e0204 */
[----:B------:R-:W-:Y:S01]  /*12f90*/  @!P5 IMAD.MOV.U32 R4, RZ, RZ, R10 ;  /* 0x000000ffff04d224 */ /* 0x000fe200078e000a */
[----:B------:R-:W-:-:S04]  /*12fa0*/  @!P3 LEA R12, P2, R2, R212, 0x8 ;  /* 0x000000d4020cb211 */ /* 0x000fc800078440ff */
[----:B------:R-:W-:Y:S01]  /*12fb0*/  @!P3 LEA.HI.X R13, R2, R213, R17, 0x8, P2 ;  /* 0x000000d5020db211 */ /* 0x000fe200010f4411 */
[----:B------:R-:W-:Y:S01]  /*12fc0*/  @!P1 IMAD.MOV.U32 R2, RZ, RZ, R14 ;  /* 0x000000ffff029224 */ /* 0x000fe200078e000e */
[----:B------:R-:W-:Y:S02]  /*12fd0*/  IADD3 R17, R102, 0xb0, RZ ;  /* 0x000000b066117810 */ /* 0x000fe40007ffe0ff */
[-C--:B------:R-:W-:Y:S02]  /*12fe0*/  ISETP.GE.AND P3, PT, R20, R16.reuse, PT ;  /* 0x000000101400720c */ /* 0x080fe40003f66270 */
[----:B------:R1:W-:Y:S01]  /*12ff0*/  @!P1 LDGSTS.E.BYPASS.LTC128B.128 [R239+0x5000], [R2.64] ;  /* 0x0500000002ef9fae */ /* 0x0003e2000b901d46 */
[-C--:B------:R-:W-:Y:S02]  /*13000*/  ISETP.GE.AND P1, PT, R29, R16.reuse, PT ;  /* 0x000000101d00720c */ /* 0x080fe40003f26270 */
[-C--:B------:R-:W-:Y:S01]  /*13010*/  ISETP.GE.AND P4, PT, R17, R16.reuse, PT ;  /* 0x000000101100720c */ /* 0x080fe20003f86270 */
[----:B------:R2:W-:Y:S01]  /*13020*/  @!P0 LDGSTS.E.BYPASS.LTC128B.128 [R239+0x5800], [R6.64] ;  /* 0x0580000006ef8fae */ /* 0x0005e2000b901d46 */
[----:B------:R-:W-:-:S02]  /*13030*/  ISETP.GE.AND P2, PT, R19, R16, PT ;  /* 0x000000101300720c */ /* 0x000fc40003f46270 */
[----:B------:R-:W-:-:S07]  /*13040*/  ISETP.GE.AND P0, PT, R22, R16, PT ;  /* 0x000000101600720c */ /* 0x000fce0003f06270 */
[----:B------:R3:W-:Y:S01]  /*13050*/  @!P1 LDGSTS.E.BYPASS.LTC128B.128 [R239+0x6000], [R12.64] ;  /* 0x060000000cef9fae */ /* 0x0007e2000b901d46 */
[----:B------:R-:W-:-:S03]  /*13060*/  ISETP.GE.AND P1, PT, R18, R16, PT ;  /* 0x000000101200720c */ /* 0x000fc60003f26270 */
[----:B------:R5:W-:Y:S01]  /*13070*/  @!P5 LDGSTS.E.BYPASS.LTC128B.128 [R239+0x6800], [R4.64] ;  /* 0x0680000004efdfae */ /* 0x000be2000b901d46 */
[----:B------:R-:W-:Y:S01]  /*13080*/  ISETP.GE.AND P5, PT, R28, R16, PT ;  /* 0x000000101c00720c */ /* 0x000fe20003fa6270 */
[----:B------:R-:W-:Y:S02]  /*13090*/  @!P0 IMAD.MOV.U32 R10, RZ, RZ, c[0x0][0x198] ;  /* 0x00006600ff0a8624 */ /* 0x000fe400078e00ff */
[----:B------:R-:W-:-:S04]  /*130a0*/  @!P0 IMAD.MOV.U32 R15, RZ, RZ, c[0x0][0x19c] ;  /* 0x00006700ff0f8624 */ /* 0x000fc800078e00ff */
[----:B------:R-:W-:Y:S02]  /*130b0*/  @!P0 IMAD R15, R15, 0x1e0, RZ ;  /* 0x000001e00f0f8824 */ /* 0x000fe400078e02ff */
[----:B-1----:R-:W-:Y:S02]  /*130c0*/  @!P6 IMAD.IADD R3, R9, 0x1, R0 ;  /* 0x000000010903e824 */ /* 0x002fe400078e0200 */
[----:B------:R-:W-:Y:S02]  /*130d0*/  @!P6 IMAD.MOV.U32 R2, RZ, RZ, R8 ;  /* 0x000000ffff02e224 */ /* 0x000fe400078e0008 */
[----:B------:R-:W-:Y:S02]  /*130e0*/  @!P4 IMAD.MOV.U32 R0, RZ, RZ, c[0x0][0x198] ;  /* 0x00006600ff00c624 */ /* 0x000fe400078e00ff */
[----:B------:R-:W-:Y:S01]  /*130f0*/  @!P3 IMAD.MOV.U32 R8, RZ, RZ, c[0x0][0x198] ;  /* 0x00006600ff08b624 */ /* 0x000fe200078e00ff */
[----:B------:R1:W-:Y:S01]  /*13100*/  @!P6 LDGSTS.E.BYPASS.LTC128B.128 [R239+0x7000], [R2.64] ;  /* 0x0700000002efefae */ /* 0x0003e2000b901d46 */
[----:B--2---:R-:W-:Y:S01]  /*13110*/  @!P2 IMAD.MOV.U32 R6, RZ, RZ, c[0x0][0x198] ;  /* 0x00006600ff06a624 */ /* 0x004fe200078e00ff */
[----:B------:R-:W-:Y:S01]  /*13120*/  ISETP.GE.AND P6, PT, R31, R16, PT ;  /* 0x000000101f00720c */ /* 0x000fe20003fc6270 */
[----:B------:R-:W-:-:S04]  /*13130*/  @!P1 IMAD.MOV.U32 R14, RZ, RZ, c[0x0][0x19c] ;  /* 0x00006700ff0e9624 */ /* 0x000fc800078e00ff */
[----:B------:R-:W-:Y:S02]  /*13140*/  @!P1 IMAD R14, R14, 0x1c0, RZ ;  /* 0x000001c00e0e9824 */ /* 0x000fe400078e02ff */
[----:B-----5:R-:W-:Y:S02]  /*13150*/  @!P1 IMAD.MOV.U32 R4, RZ, RZ, c[0x0][0x198] ;  /* 0x00006600ff049624 */ /* 0x020fe400078e00ff */
[----:B-1----:R-:W-:Y:S02]  /*13160*/  @!P4 IMAD.MOV.U32 R2, RZ, RZ, R212 ;  /* 0x000000ffff02c224 */ /* 0x002fe400078e00d4 */
[----:B------:R-:W-:-:S04]  /*13170*/  @!P4 IMAD.MOV.U32 R3, RZ, RZ, R213 ;  /* 0x000000ffff03c224 */ /* 0x000fc800078e00d5 */
[----:B---3--:R-:W-:-:S04]  /*13180*/  @!P4 IMAD.WIDE.U32 R12, R0, 0x160, R2 ;  /* 0x00000160000cc825 */ /* 0x008fc800078e0002 */
[----:B------:R-:W-:Y:S02]  /*13190*/  @!P3 IMAD.MOV.U32 R2, RZ, RZ, R212 ;  /* 0x000000ffff02b224 */ /* 0x000fe400078e00d4 */
[----:B------:R-:W-:Y:S02]  /*131a0*/  @!P3 IMAD.MOV.U32 R3, RZ, RZ, R213 ;  /* 0x000000ffff03b224 */ /* 0x000fe400078e00d5 */
[----:B------:R-:W-:Y:S02]  /*131b0*/  @!P4 IMAD.MOV.U32 R0, RZ, RZ, c[0x0][0x19c] ;  /* 0x00006700ff00c624 */ /* 0x000fe400078e00ff */
[----:B------:R-:W-:-:S04]  /*131c0*/  @!P3 IMAD.WIDE.U32 R8, R8, 0x180, R2 ;  /* 0x000001800808b825 */ /* 0x000fc800078e0002 */
[----:B------:R-:W-:Y:S02]  /*131d0*/  @!P2 IMAD.MOV.U32 R2, RZ, RZ, R212 ;  /* 0x000000ffff02a224 */ /* 0x000fe400078e00d4 */
[----:B------:R-:W-:Y:S02]  /*131e0*/  @!P2 IMAD.MOV.U32 R3, RZ, RZ, R213 ;  /* 0x000000ffff03a224 */ /* 0x000fe400078e00d5 */
[----:B------:R-:W-:Y:S02]  /*131f0*/  @!P4 IMAD R0, R0, 0x160, RZ ;  /* 0x000001600000c824 */ /* 0x000fe400078e02ff */
[----:B------:R-:W-:-:S04]  /*13200*/  @!P2 IMAD.WIDE.U32 R6, R6, 0x1a0, R2 ;  /* 0x000001a00606a825 */ /* 0x000fc800078e0002 */
[----:B------:R-:W-:Y:S02]  /*13210*/  @!P1 IMAD.MOV.U32 R2, RZ, RZ, R212 ;  /* 0x000000ffff029224 */ /* 0x000fe400078e00d4 */
[----:B------:R-:W-:-:S04]  /*13220*/  @!P1 IMAD.MOV.U32 R3, RZ, RZ, R213 ;  /* 0x000000ffff039224 */ /* 0x000fc800078e00d5 */
[----:B------:R-:W-:-:S04]  /*13230*/  @!P1 IMAD.WIDE.U32 R4, R4, 0x1c0, R2 ;  /* 0x000001c004049825 */ /* 0x000fc800078e0002 */
[----:B------:R-:W-:Y:S02]  /*13240*/  @!P0 IMAD.MOV.U32 R2, RZ, RZ, R212 ;  /* 0x000000ffff028224 */ /* 0x000fe400078e00d4 */
[----:B------:R-:W-:Y:S02]  /*13250*/  @!P0 IMAD.MOV.U32 R3, RZ, RZ, R213 ;  /* 0x000000ffff038224 */ /* 0x000fe400078e00d5 */
[----:B------:R-:W-:Y:S02]  /*13260*/  @!P1 IMAD.IADD R5, R5, 0x1, R14 ;  /* 0x0000000105059824 */ /* 0x000fe400078e020e */
[----:B------:R-:W-:-:S04]  /*13270*/  @!P0 IMAD.WIDE.U32 R10, R10, 0x1e0, R2 ;  /* 0x000001e00a0a8825 */ /* 0x000fc800078e0002 */
[----:B------:R-:W-:Y:S02]  /*13280*/  @!P4 IMAD.IADD R3, R13, 0x1, R0 ;  /* 0x000000010d03c824 */ /* 0x000fe400078e0200 */
[----:B------:R-:W-:Y:S02]  /*13290*/  @!P3 IMAD.MOV.U32 R0, RZ, RZ, c[0x0][0x19c] ;  /* 0x00006700ff00b624 */ /* 0x000fe400078e00ff */
[----:B------:R-:W-:Y:S02]  /*132a0*/  @!P2 IMAD.MOV.U32 R13, RZ, RZ, c[0x0][0x19c] ;  /* 0x00006700ff0da624 */ /* 0x000fe400078e00ff */
[----:B------:R-:W-:Y:S02]  /*132b0*/  @!P4 IMAD.MOV.U32 R2, RZ, RZ, R12 ;  /* 0x000000ffff02c224 */ /* 0x000fe400078e000c */
[----:B------:R-:W-:Y:S02]  /*132c0*/  @!P3 IMAD R0, R0, 0x180, RZ ;  /* 0x000001800000b824 */ /* 0x000fe400078e02ff */
[----:B------:R-:W-:Y:S01]  /*132d0*/  @!P2 IMAD R12, R13, 0x1a0, RZ ;  /* 0x000001a00d0ca824 */ /* 0x000fe200078e02ff */
[----:B------:R1:W-:Y:S01]  /*132e0*/  @!P4 LDGSTS.E.BYPASS.LTC128B.128 [R239+0x7800], [R2.64] ;  /* 0x0780000002efcfae */ /* 0x0003e2000b901d46 */
[----:B------:R-:W-:Y:S01]  /*132f0*/  @!P3 IMAD.IADD R9, R9, 0x1, R0 ;  /* 0x000000010909b824 */ /* 0x000fe200078e0200 */
[----:B------:R-:W-:Y:S01]  /*13300*/  ISETP.GE.AND P4, PT, R30, R16, PT ;  /* 0x000000101e00720c */ /* 0x000fe20003f86270 */
[----:B------:R-:W-:-:S02]  /*13310*/  @!P2 IMAD.IADD R7, R7, 0x1, R12 ;  /* 0x000000010707a824 */ /* 0x000fc400078e020c */
[----:B------:R-:W-:Y:S01]  /*13320*/  @!P5 IMAD.MOV.U32 R0, RZ, RZ, c[0x0][0x1a0] ;  /* 0x00006800ff00d624 */ /* 0x000fe200078e00ff */
[----:B------:R2:W-:Y:S01]  /*13330*/  @!P3 LDGSTS.E.BYPASS.LTC128B.128 [R239+0x8000], [R8.64] ;  /* 0x0800000008efbfae */ /* 0x0005e2000b901d46 */
[-C--:B------:R-:W-:Y:S01]  /*13340*/  ISETP.GE.AND P3, PT, R25, R16.reuse, PT ;  /* 0x000000101900720c */ /* 0x080fe20003f66270 */
[----:B------:R-:W-:Y:S02]  /*13350*/  IMAD.SHL.U32 R14, R205, 0x40, RZ ;  /* 0x00000040cd0e7824 */ /* 0x000fe400078e00ff */
[----:B------:R4:W-:Y:S01]  /*13360*/  @!P2 LDGSTS.E.BYPASS.LTC128B.128 [R239+0x8800], [R6.64] ;  /* 0x0880000006efafae */ /* 0x0009e2000b901d46 */
[----:B------:R-:W-:Y:S02]  /*13370*/  ISETP.GE.AND P2, PT, R24, R16, PT ;  /* 0x000000101800720c */ /* 0x000fe40003f46270 */
[----:B------:R-:W-:Y:S01]  /*13380*/  LOP3.LUT R14, R14, 0x1c0, RZ, 0xc0, !PT ;  /* 0x000001c00e0e7812 */ /* 0x000fe200078ec0ff */
[----:B------:R3:W-:Y:S01]  /*13390*/  @!P1 LDGSTS.E.BYPASS.LTC128B.128 [R239+0x9000], [R4.64] ;  /* 0x0900000004ef9fae */ /* 0x0007e2000b901d46 */
[----:B-1----:R-:W-:Y:S01]  /*133a0*/  @!P0 IMAD.IADD R3, R11, 0x1, R15 ;  /* 0x000000010b038824 */ /* 0x002fe200078e020f */
[----:B------:R-:W-:Y:S01]  /*133b0*/  SHF.R.S32.HI R11, RZ, 0x4, R216 ;  /* 0x00000004ff0b7819 */ /* 0x000fe200000114d8 */
[----:B------:R-:W-:-:S02]  /*133c0*/  @!P0 IMAD.MOV.U32 R2, RZ, RZ, R10 ;  /* 0x000000ffff028224 */ /* 0x000fc400078e000a */
[----:B--2---:R-:W-:-:S03]  /*133d0*/  @!P5 IMAD.MOV.U32 R8, RZ, RZ, c[0x0][0x1a4] ;  /* 0x00006900ff08d624 */ /* 0x004fc600078e00ff */
[----:B------:R1:W-:Y:S01]  /*133e0*/  @!P0 LDGSTS.E.BYPASS.LTC128B.128 [R239+0x9800], [R2.64] ;  /* 0x0980000002ef8fae */ /* 0x0003e2000b901d46 */
[----:B------:R-:W-:Y:S02]  /*133f0*/  ISETP.GE.AND P0, PT, R102, R16, PT ;  /* 0x000000106600720c */ /* 0x000fe40003f06270 */
[C---:B----4-:R-:W-:Y:S01]  /*13400*/  @!P6 LEA R6, P1, R211.reuse, R32, 0x1 ;  /* 0x00000020d306e211 */ /* 0x050fe200078208ff */
[----:B------:R-:W0:Y:S01]  /*13410*/  LDGDEPBAR ;  /* 0x00000000000079af */ /* 0x000e220000000000 */
[----:B------:R-:W-:Y:S02]  /*13420*/  @!P5 IMAD R8, R8, 0x60, RZ ;  /* 0x000000600808d824 */ /* 0x000fe400078e02ff */
[----:B------:R-:W-:Y:S02]  /*13430*/  @!P6 LEA.HI.X R7, R211, R33, R210, 0x1, P1 ;  /* 0x00000021d307e211 */ /* 0x000fe400008f0cd2 */
[----:B------:R-:W-:-:S05]  /*13440*/  ISETP.GE.AND P1, PT, R26, R16, PT ;  /* 0x000000101a00720c */ /* 0x000fca0003f26270 */
[--C-:B---3--:R-:W-:Y:S02]  /*13450*/  @!P0 IMAD.MOV.U32 R4, RZ, RZ, R32.reuse ;  /* 0x000000ffff048224 */ /* 0x108fe400078e0020 */
[----:B------:R-:W-:Y:S02]  /*13460*/  @!P0 IMAD.MOV.U32 R5, RZ, RZ, R33 ;  /* 0x000000ffff058224 */ /* 0x000fe400078e0021 */
[----:B-1----:R-:W-:Y:S01]  /*13470*/  @!P5 IMAD.MOV.U32 R2, RZ, RZ, R32 ;  /* 0x000000ffff02d224 */ /* 0x002fe200078e0020 */
[----:B------:R-:W-:-:S04]  /*13480*/  DEPBAR.LE SB0, 0x0 ;  /* 0x000080000000791a */ /* 0x000fc80000000000 */
[----:B------:R-:W-:Y:S01]  /*13490*/  BAR.SYNC.DEFER_BLOCKING 0x0 ;  /* 0x0000000000007b1d */ /* 0x000fe20000010000 */
[----:B------:R-:W-:-:S04]  /*134a0*/  @!P5 IMAD.MOV.U32 R3, RZ, RZ, R33 ;  /* 0x000000ffff03d224 */ /* 0x000fc800078e0021 */
[----:B------:R-:W-:-:S04]  /*134b0*/  @!P5 IMAD.WIDE.U32 R2, R0, 0x60, R2 ;  /* 0x000000600002d825 */ /* 0x000fc800078e0002 */
[----:B------:R-:W-:Y:S02]  /*134c0*/  @!P4 IMAD.MOV.U32 R0, RZ, RZ, c[0x0][0x1a0] ;  /* 0x00006800ff00c624 */ /* 0x000fe400078e00ff */
[----:B------:R-:W-:Y:S02]  /*134d0*/  @!P5 IMAD.IADD R3, R3, 0x1, R8 ;  /* 0x000000010303d824 */ /* 0x000fe400078e0208 */
[----:B------:R-:W-:Y:S01]  /*134e0*/  @!P2 IMAD.MOV.U32 R8, RZ, RZ, c[0x0][0x1a4] ;  /* 0x00006900ff08a624 */ /* 0x000fe200078e00ff */
        /* <DEDUP_REMOVED lines=10> */
[----:B------:R-:W-:-:S03]  /*13590*/  ISETP.GE.AND P6, PT, R23, R16, PT ;  /* 0x000000101700720c */ /* 0x000fc60003fc6270 */
[----:B------:R-:W-:Y:S01]  /*135a0*/  @P4 STS.128 [R239+0xb000], RZ ;  /* 0x00b000ffef004388 */ /* 0x000fe20000000c00 */
[----:B-1----:R-:W-:Y:S01]  /*135b0*/  @!P4 IMAD.MOV.U32 R5, RZ, RZ, c[0x0][0x1a4] ;  /* 0x00006900ff05c624 */ /* 0x002fe200078e00ff */
[----:B------:R-:W-:-:S04]  /*135c0*/  @!P4 LEA R4, P0, R0, R32, 0x6 ;  /* 0x000000200004c211 */ /* 0x000fc800078030ff */
[----:B------:R-:W-:Y:S01]  /*135d0*/  @!P4 LEA.HI.X R5, R0, R33, R5, 0x6, P0 ;  /* 0x000000210005c211 */ /* 0x000fe200000f3405 */
[----:B------:R-:W-:Y:S01]  /*135e0*/  @!P3 IMAD.MOV.U32 R0, RZ, RZ, c[0x0][0x1a0] ;  /* 0x00006800ff00b624 */ /* 0x000fe200078e00ff */
[-C--:B------:R-:W-:Y:S01]  /*135f0*/  ISETP.GE.AND P0, PT, R21, R16.reuse, PT ;  /* 0x000000101500720c */ /* 0x080fe20003f06270 */
[----:B--2---:R-:W-:Y:S02]  /*13600*/  @!P2 IMAD.MOV.U32 R6, RZ, RZ, c[0x0][0x1a0] ;  /* 0x00006800ff06a624 */ /* 0x004fe400078e00ff */
        /* <DEDUP_REMOVED lines=11> */
[----:B------:R-:W-:Y:S02]  /*136c0*/  P2R R9, PR, RZ, 0x20 ;  /* 0x00000020ff097803 */ /* 0x000fe40000000000 */
[----:B------:R-:W-:Y:S01]  /*136d0*/  ISETP.GE.AND P5, PT, R27, R16, PT ;  /* 0x000000101b00720c */ /* 0x000fe20003fa6270 */
[----:B-1----:R-:W-:Y:S02]  /*136e0*/  @!P2 IMAD.MOV.U32 R4, RZ, RZ, R32 ;  /* 0x000000ffff04a224 */ /* 0x002fe400078e0020 */
[----:B------:R-:W-:-:S10]  /*136f0*/  @!P2 IMAD.MOV.U32 R5, RZ, RZ, R33 ;  /* 0x000000ffff05a224 */ /* 0x000fd400078e0021 */
[----:B------:R-:W-:Y:S02]  /*13700*/  @!P5 IMAD.MOV.U32 R15, RZ, RZ, c[0x0][0x1a4] ;  /* 0x00006900ff0fd624 */ /* 0x000fe400078e00ff */
[----:B------:R-:W-:Y:S01]  /*13710*/  @!P2 IMAD.WIDE.U32 R6, R6, 0xa0, R4 ;  /* 0x000000a00606a825 */ /* 0x000fe200078e0004 */
[----:B--2---:R-:W-:-:S03]  /*13720*/  @!P3 LEA R2, P4, R0, R32, 0x7 ;  /* 0x000000200002b211 */ /* 0x004fc600078838ff */
[----:B------:R-:W-:Y:S02]  /*13730*/  @!P3 IMAD.MOV.U32 R3, RZ, RZ, c[0x0][0x1a4] ;  /* 0x00006900ff03b624 */ /* 0x000fe400078e00ff */
[----:B------:R-:W-:Y:S02]  /*13740*/  @!P1 IMAD.MOV.U32 R4, RZ, RZ, R32 ;  /* 0x000000ffff049224 */ /* 0x000fe400078e0020 */
[----:B------:R-:W-:Y:S01]  /*13750*/  @!P1 IMAD.MOV.U32 R5, RZ, RZ, R33 ;  /* 0x000000ffff059224 */ /* 0x000fe200078e0021 */
[----:B------:R-:W-:Y:S01]  /*13760*/  @!P3 LEA.HI.X R3, R0, R33, R3, 0x7, P4 ;  /* 0x000000210003b211 */ /* 0x000fe200020f3c03 */
[----:B------:R-:W-:Y:S01]  /*13770*/  @!P2 IMAD R0, R8, 0xa0, RZ ;  /* 0x000000a00800a824 */ /* 0x000fe200078e02ff */
[----:B------:R-:W-:Y:S01]  /*13780*/  ISETP.GE.AND P4, PT, R17, R16, PT ;  /* 0x000000101100720c */ /* 0x000fe20003f86270 */
[----:B------:R-:W-:Y:S01]  /*13790*/  @!P1 IMAD.MOV.U32 R8, RZ, RZ, c[0x0][0x1a4] ;  /* 0x00006900ff089624 */ /* 0x000fe200078e00ff */
[----:B------:R-:W-:Y:S01]  /*137a0*/  SHF.R.U32.HI R17, RZ, 0x3, R14 ;  /* 0x00000003ff117819 */ /* 0x000fe2000001160e */
[----:B------:R-:W-:Y:S01]  /*137b0*/  @!PT LDS RZ, [RZ] ;  /* 0x00000000fffff984 */ /* 0x000fe20000000800 */
[----:B------:R-:W-:Y:S01]  /*137c0*/  @!PT LDS RZ, [RZ] ;  /* 0x00000000fffff984 */ /* 0x000fe20000000800 */
[----:B------:R-:W-:Y:S01]  /*137d0*/  @!PT LDS RZ, [RZ] ;  /* 0x00000000fffff984 */ /* 0x000fe20000000800 */
[----:B------:R1:W-:Y:S01]  /*137e0*/  @!P3 LDGSTS.E.BYPASS.LTC128B.128 [R239+0xc000], [R2.64] ;  /* 0x0c00000002efbfae */ /* 0x0003e2000b901d46 */
[----:B------:R-:W-:-:S03]  /*137f0*/  ISETP.NE.AND P3, PT, R9, RZ, PT ;  /* 0x000000ff0900720c */ /* 0x000fc60003f65270 */
[----:B------:R-:W-:Y:S01]  /*13800*/  @P2 STS.128 [R239+0xc800], RZ ;  /* 0x00c800ffef002388 */ /* 0x000fe20000000c00 */
[----:B-1----:R-:W-:Y:S02]  /*13810*/  @!P1 IMAD.MOV.U32 R2, RZ, RZ, c[0x0][0x1a0] ;  /* 0x00006800ff029624 */ /* 0x002fe400078e00ff */
[----:B------:R-:W-:Y:S02]  /*13820*/  @!P2 IMAD.IADD R3, R7, 0x1, R0 ;  /* 0x000000010703a824 */ /* 0x000fe400078e0200 */
[----:B------:R-:W-:-:S04]  /*13830*/  @!P1 IMAD.WIDE.U32 R4, R2, 0xc0, R4 ;  /* 0x000000c002049825 */ /* 0x000fc800078e0004 */
[----:B------:R-:W-:Y:S02]  /*13840*/  @!P2 IMAD.MOV.U32 R2, RZ, RZ, R6 ;  /* 0x000000ffff02a224 */ /* 0x000fe400078e0006 */
[----:B------:R-:W-:Y:S02]  /*13850*/  @!P1 IMAD R0, R8, 0xc0, RZ ;  /* 0x000000c008009824 */ /* 0x000fe400078e02ff */
[----:B------:R-:W-:Y:S01]  /*13860*/  @!P0 IMAD.MOV.U32 R8, RZ, RZ, c[0x0][0x1a0] ;  /* 0x00006800ff088624 */ /* 0x000fe200078e00ff */
[----:B------:R-:W-:Y:S01]  /*13870*/  @!PT LDS RZ, [RZ] ;  /* 0x00000000fffff984 */ /* 0x000fe20000000800 */
[----:B------:R-:W-:Y:S01]  /*13880*/  @!PT LDS RZ, [RZ] ;  /* 0x00000000fffff984 */ /* 0x000fe20000000800 */
[----:B------:R-:W-:Y:S01]  /*13890*/  @!PT LDS RZ, [RZ] ;  /* 0x00000000fffff984 */ /* 0x000fe20000000800 */
[----:B------:R1:W-:Y:S01]  /*138a0*/  @!P2 LDGSTS.E.BYPASS.LTC128B.128 [R239+0xc800], [R2.64] ;  /* 0x0c80000002efafae */ /* 0x0003e2000b901d46 */
[----:B------:R-:W-:Y:S01]  /*138b0*/  @!P0 IMAD.MOV.U32 R6, RZ, RZ, R32 ;  /* 0x000000ffff068224 */ /* 0x000fe200078e0020 */
[----:B------:R-:W-:Y:S01]  /*138c0*/  ISETP.GE.AND P2, PT, R19, R16, PT ;  /* 0x000000101300720c */ /* 0x000fe20003f46270 */
[----:B------:R-:W-:Y:S01]  /*138d0*/  @!P0 IMAD.MOV.U32 R7, RZ, RZ, R33 ;  /* 0x000000ffff078224 */ /* 0x000fe200078e0021 */
[----:B------:R-:W-:Y:S03]  /*138e0*/  @P1 STS.128 [R239+0xd000], RZ ;  /* 0x00d000ffef001388 */ /* 0x000fe60000000c00 */
[----:B------:R-:W-:-:S04]  /*138f0*/  @!P0 IMAD.WIDE.U32 R8, R8, 0xe0, R6 ;  /* 0x000000e008088825 */ /* 0x000fc800078e0006 */
[----:B------:R-:W-:Y:S02]  /*13900*/  @!P3 IMAD.MOV.U32 R7, RZ, RZ, c[0x0][0x1a4] ;  /* 0x00006900ff07b624 */ /* 0x000fe400078e00ff */
[----:B-1----:R-:W-:Y:S02]  /*13910*/  @!P1 IMAD.IADD R3, R5, 0x1, R0 ;  /* 0x0000000105039824 */ /* 0x002fe400078e0200 */
[----:B------:R-:W-:Y:S02]  /*13920*/  @!P0 IMAD.MOV.U32 R5, RZ, RZ, c[0x0][0x1a4] ;  /* 0x00006900ff058624 */ /* 0x000fe400078e00ff */
[----:B------:R-:W-:Y:S02]  /*13930*/  @!P1 IMAD.MOV.U32 R2, RZ, RZ, R4 ;  /* 0x000000ffff029224 */ /* 0x000fe400078e0004 */
[----:B------:R-:W-:Y:S02]  /*13940*/  @!P3 IMAD.MOV.U32 R0, RZ, RZ, c[0x0][0x1a0] ;  /* 0x00006800ff00b624 */ /* 0x000fe400078e00ff */
[----:B------:R-:W-:Y:S01]  /*13950*/  @!P0 IMAD R4, R5, 0xe0, RZ ;  /* 0x000000e005048824 */ /* 0x000fe200078e02ff */
[----:B------:R-:W-:Y:S01]  /*13960*/  @!PT LDS RZ, [RZ] ;  /* 0x00000000fffff984 */ /* 0x000fe20000000800 */
[----:B------:R-:W-:Y:S01]  /*13970*/  @!PT LDS RZ, [RZ] ;  /* 0x00000000fffff984 */ /* 0x000fe20000000800 */
[----:B------:R-:W-:Y:S01]  /*13980*/  @!PT LDS RZ, [RZ] ;  /* 0x00000000fffff984 */ /* 0x000fe20000000800 */
[----:B------:R1:W-:Y:S01]  /*13990*/  @!P1 LDGSTS.E.BYPASS.LTC128B.128 [R239+0xd000], [R2.64] ;  /* 0x0d00000002ef9fae */ /* 0x0003e2000b901d46 */
[----:B------:R-:W-:Y:S01]  /*139a0*/  @!P6 IMAD.MOV.U32 R5, RZ, RZ, R33 ;  /* 0x000000ffff05e224 */ /* 0x000fe200078e0021 */
[----:B------:R-:W-:-:S02]  /*139b0*/  @!P3 LEA R6, P1, R0, R32, 0x8 ;  /* 0x000000200006b211 */ /* 0x000fc400078240ff */
[----:B------:R-:W-:Y:S02]  /*139c0*/  @P0 STS.128 [R239+0xd800], RZ ;  /* 0x00d800ffef000388 */ /* 0x000fe40000000c00 */
[----:B------:R-:W-:Y:S02]  /*139d0*/  @!P3 LEA.HI.X R7, R0, R33, R7, 0x8, P1 ;  /* 0x000000210007b211 */ /* 0x000fe400008f4407 */
[-C--:B------:R-:W-:Y:S02]  /*139e0*/  ISETP.GE.AND P1, PT, R29, R16.reuse, PT ;  /* 0x000000101d00720c */ /* 0x080fe40003f26270 */
[----:B------:R-:W-:Y:S01]  /*139f0*/  ISETP.GE.AND P3, PT, R20, R16, PT ;  /* 0x000000101400720c */ /* 0x000fe20003f66270 */
[----:B-1----:R-:W-:Y:S02]  /*13a00*/  @!P0 IMAD.IADD R3, R9, 0x1, R4 ;  /* 0x0000000109038824 */ /* 0x002fe400078e0204 */
[----:B------:R-:W-:Y:S02]  /*13a10*/  @!P6 IMAD.MOV.U32 R2, RZ, RZ, c[0x0][0x1a0] ;  /* 0x00006800ff02e624 */ /* 0x000fe400078e00ff */
[----:B------:R-:W-:-:S02]  /*13a20*/  @!P6 IMAD.MOV.U32 R4, RZ, RZ, R32 ;  /* 0x000000ffff04e224 */ /* 0x000fc400078e0020 */
[----:B------:R-:W-:Y:S02]  /*13a30*/  @!P6 IMAD.MOV.U32 R9, RZ, RZ, c[0x0][0x1a4] ;  /* 0x00006900ff09e624 */ /* 0x000fe400078e00ff */
        /* <DEDUP_REMOVED lines=14> */
[----:B------:R-:W-:-:S03]  /*13b20*/  ISETP.GE.AND P1, PT, R18, R16, PT ;  /* 0x000000101200720c */ /* 0x000fc60003f26270 */
[----:B------:R-:W-:Y:S10]  /*13b30*/  @P6 STS.128 [R239+0xe800], RZ ;  /* 0x00e800ffef006388 */ /* 0x000ff40000000c00 */
[----:B------:R-:W-:-:S02]  /*13b40*/  @!P1 IMAD.MOV.U32 R10, RZ, RZ, c[0x0][0x1a0] ;  /* 0x00006800ff0a9624 */ /* 0x000fc400078e00ff */
[----:B-1----:R-:W-:Y:S01]  /*13b50*/  @!P6 IMAD.IADD R3, R5, 0x1, R0 ;  /* 0x000000010503e824 */ /* 0x002fe200078e0200 */
[----:B------:R-:W-:Y:S01]  /*13b60*/  LEA.HI R5, R216, R11, RZ, 0x1 ;  /* 0x0000000bd8057211 */ /* 0x000fe200078f08ff */
[----:B------:R-:W-:Y:S02]  /*13b70*/  IMAD.SHL.U32 R0, R198, 0x40, RZ ;  /* 0x00000040c6007824 */ /* 0x000fe400078e00ff */
[----:B------:R-:W-:Y:S02]  /*13b80*/  @!P6 IMAD.MOV.U32 R2, RZ, RZ, R4 ;  /* 0x000000ffff02e224 */ /* 0x000fe400078e0004 */
[----:B------:R-:W-:Y:S01]  /*13b90*/  IMAD.SHL.U32 R4, R102, 0x8, RZ ;  /* 0x0000000866047824 */ /* 0x000fe200078e00ff */
[----:B------:R-:W-:Y:S01]  /*13ba0*/  LOP3.LUT R0, R0, 0x1c0, RZ, 0xc0, !PT ;  /* 0x000001c000007812 */ /* 0x000fe200078ec0ff */
[----:B--2---:R-:W-:Y:S01]  /*13bb0*/  @!P2 IMAD.MOV.U32 R6, RZ, RZ, c[0x0][0x1a0] ;  /* 0x00006800ff06a624 */ /* 0x004fe200078e00ff */
[----:B------:R-:W-:Y:S01]  /*13bc0*/  @!PT LDS RZ, [RZ] ;  /* 0x00000000fffff984 */ /* 0x000fe20000000800 */
[----:B------:R-:W-:Y:S01]  /*13bd0*/  @!PT LDS RZ, [RZ] ;  /* 0x00000000fffff984 */ /* 0x000fe20000000800 */
[----:B------:R-:W-:Y:S01]  /*13be0*/  @!PT LDS RZ, [RZ] ;  /* 0x00000000fffff984 */ /* 0x000fe20000000800 */
[----:B------:R1:W-:Y:S04]  /*13bf0*/  @!P6 LDGSTS.E.BYPASS.LTC128B.128 [R239+0xe800], [R2.64] ;  /* 0x0e80000002efefae */ /* 0x0003e8000b901d46 */
[----:B------:R-:W-:Y:S01]  /*13c00*/  @P5 STS.128 [R239+0xf000], RZ ;  /* 0x00f000ffef005388 */ /* 0x000fe20000000c00 */
[----:B-1----:R-:W-:Y:S01]  /*13c10*/  LOP3.LUT R2, R5, 0xfffffffe, RZ, 0xc0, !PT ;  /* 0xfffffffe05027812 */ /* 0x002fe200078ec0ff */
[----:B------:R-:W-:Y:S01]  /*13c20*/  @!P4 IMAD.MOV.U32 R5, RZ, RZ, c[0x0][0x1a0] ;  /* 0x00006800ff05c624 */ /* 0x000fe200078e00ff */
[----:B------:R-:W-:Y:S01]  /*13c30*/  LOP3.LUT R3, R0, 0x8, R4, 0xf8, !PT ;  /* 0x0000000800037812 */ /* 0x000fe200078ef804 */
[----:B------:R-:W-:Y:S01]  /*13c40*/  @!P5 IMAD.MOV.U32 R4, RZ, RZ, c[0x0][0x1a0] ;  /* 0x00006800ff04d624 */ /* 0x000fe200078e00ff */
[----:B------:R-:W-:Y:S01]  /*13c50*/  SHF.R.U32.HI R0, RZ, 0x3, R0 ;  /* 0x00000003ff007819 */ /* 0x000fe20000011600 */
[----:B------:R-:W-:-:S02]  /*13c60*/  IMAD.IADD R11, R11, 0x1, -R2 ;  /* 0x000000010b0b7824 */ /* 0x000fc400078e0a02 */
[----:B------:R-:W-:Y:S01]  /*13c70*/  @!P5 IMAD.MOV.U32 R2, RZ, RZ, R32 ;  /* 0x000000ffff02d224 */ /* 0x000fe200078e0020 */
[----:B------:R-:W-:Y:S01]  /*13c80*/  LOP3.LUT R0, R3, R0, RZ, 0x3c, !PT ;  /* 0x0000000003007212 */ /* 0x000fe200078e3cff */
[----:B------:R-:W-:Y:S02]  /*13c90*/  @!P5 IMAD.MOV.U32 R3, RZ, RZ, R33 ;  /* 0x000000ffff03d224 */ /* 0x000fe400078e0021 */
[----:B------:R-:W-:Y:S02]  /*13ca0*/  IMAD.SHL.U32 R16, R11, 0x8, RZ ;  /* 0x000000080b107824 */ /* 0x000fe400078e00ff */
[----:B------:R-:W-:-:S03]  /*13cb0*/  @!P5 IMAD.WIDE.U32 R12, R4, 0x140, R2 ;  /* 0x00000140040cd825 */ /* 0x000fc600078e0002 */
[----:B------:R-:W-:Y:S01]  /*13cc0*/  LOP3.LUT R18, R14, 0x8, R16, 0xf8, !PT ;  /* 0x000000080e127812 */ /* 0x000fe200078ef810 */
[----:B------:R-:W-:Y:S02]  /*13cd0*/  @!P4 IMAD.MOV.U32 R2, RZ, RZ, R32 ;  /* 0x000000ffff02c224 */ /* 0x000fe400078e0020 */
[----:B------:R-:W-:Y:S01]  /*13ce0*/  @!P4 IMAD.MOV.U32 R3, RZ, RZ, R33 ;  /* 0x000000ffff03c224 */ /* 0x000fe200078e0021 */
[----:B------:R-:W-:Y:S01]  /*13cf0*/  LOP3.LUT R196, R18, R17, RZ, 0x3c, !PT ;  /* 0x0000001112c47212 */ /* 0x000fe200078e3cff */
[----:B------:R-:W-:Y:S02]  /*13d00*/  IMAD R0, R11, 0x200, R0 ;  /* 0x000002000b007824 */ /* 0x000fe400078e0200 */
[----:B------:R-:W-:-:S04]  /*13d10*/  @!P4 IMAD.WIDE.U32 R4, R5, 0x160, R2 ;  /* 0x000001600504c825 */ /* 0x000fc800078e0002 */
[----:B------:R-:W-:Y:S02]  /*13d20*/  @!P3 IMAD.MOV.U32 R2, RZ, RZ, R32 ;  /* 0x000000ffff02b224 */ /* 0x000fe400078e0020 */
[----:B------:R-:W-:Y:S02]  /*13d30*/  @!P3 IMAD.MOV.U32 R3, RZ, RZ, R33 ;  /* 0x000000ffff03b224 */ /* 0x000fe400078e0021 */
[----:B------:R-:W-:Y:S02]  /*13d40*/  @!P4 IMAD.MOV.U32 R16, RZ, RZ, c[0x0][0x1a4] ;  /* 0x00006900ff10c624 */ /* 0x000fe400078e00ff */
[----:B------:R-:W-:-:S04]  /*13d50*/  @!P3 IMAD.WIDE.U32 R8, R8, 0x180, R2 ;  /* 0x000001800808b825 */ /* 0x000fc800078e0002 */
        /* <DEDUP_REMOVED lines=8> */
[----:B------:R-:W-:Y:S02]  /*13de0*/  @!P5 IMAD R2, R15, 0x140, RZ ;  /* 0x000001400f02d824 */ /* 0x000fe400078e02ff */
[----:B------:R-:W-:Y:S02]  /*13df0*/  @!P0 IMAD.MOV.U32 R15, RZ, RZ, c[0x0][0x1a0] ;  /* 0x00006800ff0f8624 */ /* 0x000fe400078e00ff */
[----:B------:R-:W-:Y:S02]  /*13e00*/  @!P5 IMAD.IADD R13, R13, 0x1, R2 ;  /* 0x000000010d0dd824 */ /* 0x000fe400078e0202 */
[----:B------:R-:W-:Y:S02]  /*13e10*/  @!P0 IMAD.MOV.U32 R2, RZ, RZ, R32 ;  /* 0x000000ffff028224 */ /* 0x000fe400078e0020 */
[----:B------:R-:W-:Y:S01]  /*13e20*/  @!P0 IMAD.MOV.U32 R3, RZ, RZ, R33 ;  /* 0x000000ffff038224 */ /* 0x000fe200078e0021 */
[----:B------:R-:W-:Y:S01]  /*13e30*/  @!PT LDS RZ, [RZ] ;  /* 0x00000000fffff984 */ /* 0x000fe20000000800 */
[----:B------:R-:W-:Y:S01]  /*13e40*/  @!PT LDS RZ, [RZ] ;  /* 0x00000000fffff984 */ /* 0x000fe20000000800 */
[----:B------:R-:W-:Y:S01]  /*13e50*/  @!PT LDS RZ, [RZ] ;  /* 0x00000000fffff984 */ /* 0x000fe20000000800 */
[----:B------:R1:W-:Y:S01]  /*13e60*/  @!P5 LDGSTS.E.BYPASS.LTC128B.128 [R239+0xf000], [R12.64] ;  /* 0x0f0000000cefdfae */ /* 0x0003e2000b901d46 */
[----:B------:R-:W-:-:S02]  /*13e70*/  @!P2 IMAD.IADD R7, R7, 0x1, R17 ;  /* 0x000000010707a824 */ /* 0x000fc400078e0211 */
[----:B------:R-:W-:Y:S01]  /*13e80*/  @!P0 IMAD.WIDE.U32 R14, R15, 0x1e0, R2 ;  /* 0x000001e00f0e8825 */ /* 0x000fe200078e0002 */
[----:B------:R-:W-:Y:S03]  /*13e90*/  @P4 STS.128 [R239+0xf800], RZ ;  /* 0x00f800ffef004388 */ /* 0x000fe60000000c00 */
[----:B------:R-:W-:Y:S02]  /*13ea0*/  @!P4 IMAD R2, R16, 0x160, RZ ;  /* 0x000001601002c824 */ /* 0x000fe400078e02ff */
[----:B------:R-:W-:Y:S02]  /*13eb0*/  @!P1 IMAD.MOV.U32 R16, RZ, RZ, c[0x0][0x1a4] ;  /* 0x00006900ff109624 */ /* 0x000fe400078e00ff */
[----:B------:R-:W-:Y:S02]  /*13ec0*/  @!P3 IMAD.MOV.U32 R3, RZ, RZ, c[0x0][0x1a4] ;  /* 0x00006900ff03b624 */ /* 0x000fe400078e00ff */
[----:B------:R-:W-:-:S02]  /*13ed0*/  @!P1 IMAD R16, R16, 0x1c0, RZ ;  /* 0x000001c010109824 */ /* 0x000fc400078e02ff */
[----:B------:R-:W-:Y:S02]  /*13ee0*/  @!P4 IMAD.IADD R5, R5, 0x1, R2 ;  /* 0x000000010505c824 */ /* 0x000fe400078e0202 */
[----:B------:R-:W-:Y:S02]  /*13ef0*/  @!P0 IMAD.MOV.U32 R2, RZ, RZ, c[0x0][0x1a4] ;  /* 0x00006900ff028624 */ /* 0x000fe400078e00ff */
[----:B------:R-:W-:Y:S01]  /*13f00*/  @!P1 IMAD.IADD R11, R11, 0x1, R16 ;  /* 0x000000010b0b9824 */ /* 0x000fe200078e0210 */
[----:B------:R-:W-:Y:S01]  /*13f10*/  @!PT LDS RZ, [RZ] ;  /* 0x00000000fffff984 */ /* 0x000fe20000000800 */
[----:B------:R-:W-:Y:S01]  /*13f20*/  @!PT LDS RZ, [RZ] ;  /* 0x00000000fffff984 */ /* 0x000fe20000000800 */
[----:B------:R-:W-:Y:S01]  /*13f30*/  @!PT LDS RZ, [RZ] ;  /* 0x00000000fffff984 */ /* 0x000fe20000000800 */
[----:B------:R2:W-:Y:S01]  /*13f40*/  @!P4 LDGSTS.E.BYPASS.LTC128B.128 [R239+0xf800], [R4.64] ;  /* 0x0f80000004efcfae */ /* 0x0005e2000b901d46 */
[----:B------:R-:W-:Y:S02]  /*13f50*/  IMAD.SHL.U32 R16, R206, 0x40, RZ ;  /* 0x00000040ce107824 */ /* 0x000fe400078e00ff */
[----:B------:R-:W-:Y:S01]  /*13f60*/  @!P3 IMAD R3, R3, 0x180, RZ ;  /* 0x000001800303b824 */ /* 0x000fe200078e02ff */
[----:B------:R-:W-:Y:S01]  /*13f70*/  @P3 STS.128 [R239+0x10000], RZ ;  /* 0x010000ffef003388 */ /* 0x000fe20000000c00 */
[----:B------:R-:W-:Y:S01]  /*13f80*/  @!P0 IMAD R2, R2, 0x1e0, RZ ;  /* 0x000001e002028824 */ /* 0x000fe200078e02ff */
[----:B------:R-:W-:Y:S01]  /*13f90*/  LOP3.LUT R193, R16, 0xfffffe00, RZ, 0xc0, !PT ;  /* 0xfffffe0010c17812 */ /* 0x000fe200078ec0ff */
[----:B------:R-:W-:-:S02]  /*13fa0*/  @!P3 IMAD.IADD R3, R9, 0x1, R3 ;  /* 0x000000010903b824 */ /* 0x000fc400078e0203 */
[----:B------:R-:W-:Y:S02]  /*13fb0*/  @!P0 IMAD.IADD R9, R15, 0x1, R2 ;  /* 0x000000010f098824 */ /* 0x000fe400078e0202 */
[----:B------:R-:W-:Y:S02]  /*13fc0*/  @!P3 IMAD.MOV.U32 R2, RZ, RZ, R8 ;  /* 0x000000ffff02b224 */ /* 0x000fe400078e0008 */
[----:B-1----:R-:W-:Y:S02]  /*13fd0*/  IMAD R12, R209, 0x400, R193 ;  /* 0x00000400d10c7824 */ /* 0x002fe400078e02c1 */
[----:B------:R-:W-:Y:S01]  /*13fe0*/  @!P0 IMAD.MOV.U32 R8, RZ, RZ, R14 ;  /* 0x000000ffff088224 */ /* 0x000fe200078e000e */
[----:B------:R-:W-:Y:S01]  /*13ff0*/  @!PT LDS RZ, [RZ] ;  /* 0x00000000fffff984 */ /* 0x000fe20000000800 */
[----:B------:R-:W-:Y:S01]  /*14000*/  @!PT LDS RZ, [RZ] ;  /* 0x00000000fffff984 */ /* 0x000fe20000000800 */
[----:B------:R-:W-:Y:S01]  /*14010*/  @!PT LDS RZ, [RZ] ;  /* 0x00000000fffff984 */ /* 0x000fe20000000800 */
[----:B------:R1:W-:Y:S01]  /*14020*/  @!P3 LDGSTS.E.BYPASS.LTC128B.128 [R239+0x10000], [R2.64] ;  /* 0x1000000002efbfae */ /* 0x0003e2000b901d46 */
[----:B------:R-:W-:Y:S02]  /*14030*/  IMAD.SHL.U32 R134, R0, 0x2, RZ ;  /* 0x0000000200867824 */ /* 0x000fe400078e00ff */
[----:B------:R-:W-:Y:S01]  /*14040*/  IMAD.MOV.U32 R0, RZ, RZ, 0x20 ;  /* 0x00000020ff007424 */ /* 0x000fe200078e00ff */
[----:B------:R-:W-:Y:S02]  /*14050*/  @P2 STS.128 [R239+0x10800], RZ ;  /* 0x010800ffef002388 */ /* 0x000fe40000000c00 */
[----:B------:R-:W-:-:S02]  /*14060*/  IADD3 R135, R134, 0x2040, RZ ;  /* 0x0000204086877810 */ /* 0x000fc40007ffe0ff */
        /* <DEDUP_REMOVED lines=9> */
[----:B------:R-:W-:-:S03]  /*14100*/  R2P PR, R198, 0x6 ;  /* 0x00000006c6007804 */ /* 0x000fc60000000000 */
[----:B------:R-:W-:Y:S02]  /*14110*/  @P0 STS.128 [R239+0x11800], RZ ;  /* 0x011800ffef000388 */ /* 0x000fe40000000c00 */
[----:B------:R-:W-:Y:S02]  /*14120*/  SEL R234, R0, 0xffffffe0, !P1 ;  /* 0xffffffe000ea7807 */ /* 0x000fe40004800000 */
[----:B------:R-:W-:Y:S01]  /*14130*/  @!PT LDS RZ, [RZ] ;  /* 0x00000000fffff984 */ /* 0x000fe20000000800 */
[----:B------:R-:W-:Y:S01]  /*14140*/  @!PT LDS RZ, [RZ] ;  /* 0x00000000fffff984 */ /* 0x000fe20000000800 */
[----:B------:R-:W-:Y:S01]  /*14150*/  @!PT LDS RZ, [RZ] ;  /* 0x00000000fffff984 */ /* 0x000fe20000000800 */
[----:B------:R3:W-:Y:S01]  /*14160*/  @!P0 LDGSTS.E.BYPASS.LTC128B.128 [R239+0x11800], [R8.64] ;  /* 0x1180000008ef8fae */ /* 0x0007e2000b901d46 */
[----:B-1----:R-:W-:-:S03]  /*14170*/  IMAD.IADD R2, R196, 0x1, R12 ;  /* 0x00000001c4027824 */ /* 0x002fc600078e020c */
[----:B------:R-:W-:Y:S01]  /*14180*/  LDSM.16.M88.4 R24, [R134+0x3800] ;  /* 0x003800008618783b */ /* 0x000fe20000000200 */
[----:B------:R-:W-:Y:S02]  /*14190*/  IMAD.IADD R92, R134, 0x1, R234 ;  /* 0x00000001865c7824 */ /* 0x000fe400078e02ea */
[----:B------:R-:W-:Y:S01]  /*141a0*/  IMAD.SHL.U32 R233, R2, 0x2, RZ ;  /* 0x0000000202e97824 */ /* 0x000fe200078e00ff */
[----:B------:R-:W-:Y:S01]  /*141b0*/  LDSM.16.M88.4 R12, [R134+0x2000] ;  /* 0x00200000860c783b */ /* 0x000fe20000000200 */
[----:B------:R-:W-:Y:S01]  /*141c0*/  IADD3 R2, R134, 0x2000, RZ ;  /* 0x0000200086027810 */ /* 0x000fe20007ffe0ff */
[----:B------:R-:W-:Y:S02]  /*141d0*/  IMAD R3, R209, 0x10, R248 ;  /* 0x00000010d1037824 */ /* 0x000fe400078e02f8 */
[----:B------:R-:W1:Y:S01]  /*141e0*/  LDSM.16.M88.4 R20, [R233] ;  /* 0x00000000e914783b */ /* 0x000e620000000200 */
[--C-:B------:R-:W-:Y:S01]  /*141f0*/  IMAD R19, R236, 0x2, R233.reuse ;  /* 0x00000002ec137824 */ /* 0x100fe200078e02e9 */
[----:B------:R-:W-:Y:S01]  /*14200*/  @P2 IADD3 R135, R2, -0x40, RZ ;  /* 0xffffffc002872810 */ /* 0x000fe20007ffe0ff */
[----:B------:R-:W-:Y:S01]  /*14210*/  IMAD R0, R237, 0x2, R233 ;  /* 0x00000002ed007824 */ /* 0x000fe200078e02e9 */
[----:B--2---:R-:W-:Y:S01]  /*14220*/  LDSM.16.M88.4 R4, [R134+0x3000] ;  /* 0x003000008604783b */ /* 0x004fe20000000200 */
[----:B------:R-:W-:-:S02]  /*14230*/  SHF.R.S32.HI R2, RZ, 0x1f, R208 ;  /* 0x0000001fff027819 */ /* 0x000fc400000114d0 */
[----:B------:R-:W-:Y:S01]  /*14240*/  IMAD R235, R236, 0x2, R0 ;  /* 0x00000002eceb7824 */ /* 0x000fe200078e0200 */
[----:B------:R-:W-:Y:S01]  /*14250*/  STL [R1+0x24], R19 ;  /* 0x0000241301007387 */ /* 0x000fe20000100800 */
[----:B------:R-:W-:-:S03]  /*14260*/  IMAD.IADD R232, R234, 0x1, R135 ;  /* 0x00000001eae87824 */ /* 0x000fc600078e0287 */
[----:B------:R-:W-:Y:S04]  /*14270*/  LDSM.16.M88.4 R16, [R19] ;  /* 0x000000001310783b */ /* 0x000fe80000000200 */
[----:B---3--:R-:W2:Y:S04]  /*14280*/  LDSM.16.M88.4 R8, [R134+0x2800] ;  /* 0x002800008608783b */ /* 0x008ea80000000200 */
[----:B------:R-:W3:Y:S04]  /*14290*/  LDSM.16.M88.4 R56, [R92+0x2000] ;  /* 0x002000005c38783b */ /* 0x000ee80000000200 */
[----:B------:R-:W4:Y:S04]  /*142a0*/  LDSM.16.M88.4 R48, [R92+0x3000] ;  /* 0x003000005c30783b */ /* 0x000f280000000200 */
[----:B------:R-:W5:Y:S04]  /*142b0*/  LDSM.16.M88.4 R60, [R92+0x3800] ;  /* 0x003800005c3c783b */ /* 0x000f680000000200 */
[----:B------:R-:W3:Y:S04]  /*142c0*/  LDSM.16.M88.4 R64, [R134+0x4000] ;  /* 0x004000008640783b */ /* 0x000ee80000000200 */
[----:B------:R-:W3:Y:S01]  /*142d0*/  LDSM.16.M88.4 R52, [R92+0x2800] ;  /* 0x002800005c34783b */ /* 0x000ee20000000200 */
[C---:B-1----:R-:W-:Y:S03]  /*142e0*/  HMMA.16816.F32 R40, R20.reuse, R14, RZ ;  /* 0x0000000e1428723c */ /* 0x042fe600000018ff */
[----:B------:R-:W-:Y:S04]  /*142f0*/  LDSM.16.M88.4 R84, [R135] ;  /* 0x000000008754783b */ /* 0x000fe80000000200 */
[----:B------:R-:W-:Y:S01]  /*14300*/  LDSM.16.M88.4 R76, [R134+0x4800] ;  /* 0x00480000864c783b */ /* 0x000fe20000000200 */
[C---:B------:R-:W-:Y:S03]  /*14310*/  HMMA.16816.F32 R44, R20.reuse, R12, RZ ;  /* 0x0000000c142c723c */ /* 0x040fe600000018ff */
[----:B------:R-:W1:Y:S04]  /*14320*/  LDSM.16.M88.4 R12, [R0] ;  /* 0x00000000000c783b */ /* 0x000e680000000200 */
[----:B------:R-:W0:Y:S01]  /*14330*/  LDGDEPBAR ;  /* 0x00000000000079af */ /* 0x000e220000000000 */
[C---:B--2---:R-:W-:Y:S08]  /*14340*/  HMMA.16816.F32 R36, R20.reuse, R8, RZ ;  /* 0x000000081424723c */ /* 0x044ff000000018ff */
[C---:B------:R-:W-:Y:S08]  /*14350*/  HMMA.16816.F32 R32, R20.reuse, R10, RZ ;  /* 0x0000000a1420723c */ /* 0x040ff000000018ff */
[C---:B------:R-:W-:Y:S08]  /*14360*/  HMMA.16816.F32 R28, R20.reuse, R4, RZ ;  /* 0x00000004141c723c */ /* 0x040ff000000018ff */
[C---:B------:R-:W-:Y:S08]  /*14370*/  HMMA.16816.F32 R8, R20.reuse, R6, RZ ;  /* 0x000000061408723c */ /* 0x040ff000000018ff */
[C---:B------:R-:W-:Y:S08]  /*14380*/  HMMA.16816.F32 R4, R20.reuse, R24, RZ ;  /* 0x000000181404723c */ /* 0x040ff000000018ff */
[----:B------:R-:W-:Y:S08]  /*14390*/  HMMA.16816.F32 R24, R20, R26, RZ ;  /* 0x0000001a1418723c */ /* 0x000ff000000018ff */
[C---:B---3--:R-:W-:Y:S01]  /*143a0*/  HMMA.16816.F32 R72, R16.reuse, R58, R40 ;  /* 0x0000003a1048723c */ /* 0x048fe20000001828 */
[----:B------:R-:W2:Y:S07]  /*143b0*/  LDSM.16.M88.4 R40, [R92+0x4000] ;  /* 0x004000005c28783b */ /* 0x000eae0000000200 */
[C---:B------:R-:W-:Y:S01]  /*143c0*/  HMMA.16816.F32 R68, R16.reuse, R56, R44 ;  /* 0x000000381044723c */ /* 0x040fe2000000182c */
[----:B------:R-:W-:Y:S04]  /*143d0*/  LDSM.16.M88.4 R44, [R92+0x4800] ;  /* 0x004800005c2c783b */ /* 0x000fe80000000200 */
[----:B------:R-:W-:Y:S03]  /*143e0*/  LDSM.16.M88.4 R56, [R135+0x800] ;  /* 0x000800008738783b */ /* 0x000fe60000000200 */
[C---:B----4-:R-:W-:Y:S08]  /*143f0*/  HMMA.16816.F32 R96, R16.reuse, R48, R28 ;  /* 0x000000301060723c */ /* 0x050ff0000000181c */
[C---:B------:R-:W-:Y:S01]  /*14400*/  HMMA.16816.F32 R100, R16.reuse, R50, R8 ;  /* 0x000000321064723c */ /* 0x040fe20000001808 */
[----:B------:R-:W-:Y:S04]  /*14410*/  LDSM.16.M88.4 R8, [R235] ;  /* 0x00000000eb08783b */ /* 0x000fe80000000200 */
[----:B------:R-:W3:Y:S03]  /*14420*/  LDSM.16.M88.4 R48, [R232] ;  /* 0x00000000e830783b */ /* 0x000ee60000000200 */
[----:B-----5:R-:W-:Y:S08]  /*14430*/  HMMA.16816.F32 R108, R16, R62, R24 ;  /* 0x0000003e106c723c */ /* 0x020ff00000001818 */
[----:B------:R-:W-:Y:S08]  /*14440*/  HMMA.16816.F32 R24, R20, R66, RZ ;  /* 0x000000421418723c */ /* 0x000ff000000018ff */
[----:B------:R-:W-:Y:S08]  /*14450*/  HMMA.16816.F32 R88, R16, R54, R32 ;  /* 0x000000361058723c */ /* 0x000ff00000001820 */
[----:B-1----:R-:W-:Y:S08]  /*14460*/  HMMA.16816.F32 R32, R12, R84, R68 ;  /* 0x000000540c20723c */ /* 0x002ff00000001844 */
[C---:B------:R-:W-:Y:S01]  /*14470*/  HMMA.16816.F32 R80, R16.reuse, R52, R36 ;  /* 0x000000341050723c */ /* 0x040fe20000001824 */
[----:B------:R-:W-:Y:S07]  /*14480*/  LDSM.16.M88.4 R52, [R232+0x800] ;  /* 0x00080000e834783b */ /* 0x000fee0000000200 */
[----:B------:R-:W-:Y:S01]  /*14490*/  HMMA.16816.F32 R104, R16, R60, R4 ;  /* 0x0000003c1068723c */ /* 0x000fe20000001804 */
[----:B------:R-:W1:Y:S07]  /*144a0*/  LDSM.16.M88.4 R60, [R134+0x5000] ;  /* 0x00500000863c783b */ /* 0x000e6e0000000200 */
[C---:B------:R-:W-:Y:S08]  /*144b0*/  HMMA.16816.F32 R4, R20.reuse, R76, RZ ;  /* 0x0000004c1404723c */ /* 0x040ff000000018ff */
[----:B------:R-:W-:Y:S08]  /*144c0*/  HMMA.16816.F32 R36, R20, R78, RZ ;  /* 0x0000004e1424723c */ /* 0x000ff000000018ff */
[----:B--2---:R-:W-:Y:S08]  /*144d0*/  HMMA.16816.F32 R76, R16, R42, R24 ;  /* 0x0000002a104c723c */ /* 0x004ff00000001818 */
[----:B------:R-:W-:Y:S08]  /*144e0*/  HMMA.16816.F32 R24, R12, R86, R72 ;  /* 0x000000560c18723c */ /* 0x000ff00000001848 */
[----:B---3--:R-:W-:Y:S08]  /*144f0*/  HMMA.16816.F32 R120, R8, R48, R32 ;  /* 0x000000300878723c */ /* 0x008ff00000001820 */
[----:B------:R-:W-:Y:S01]  /*14500*/  HMMA.16816.F32 R28, R20, R64, RZ ;  /* 0x00000040141c723c */ /* 0x000fe200000018ff */
[----:B------:R-:W2:Y:S07]  /*14510*/  LDSM.16.M88.4 R64, [R135+0x1000] ;  /* 0x001000008740783b */ /* 0x000eae0000000200 */
[----:B------:R-:W-:Y:S08]  /*14520*/  HMMA.16816.F32 R124, R16, R44, R4 ;  /* 0x0000002c107c723c */ /* 0x000ff00000001804 */
[----:B------:R-:W-:Y:S01]  /*14530*/  HMMA.16816.F32 R4, R12, R56, R80 ;  /* 0x000000380c04723c */ /* 0x000fe20000001850 */
[----:B------:R-:W-:-:S04]  /*14540*/  FMUL.FTZ R0, R122, c[0x0][0x2ec] ;  /* 0x0000bb007a007a20 */ /* 0x000fc80000410000 */
[----:B------:R3:W4:Y:S03]  /*14550*/  MUFU.TANH R95, R0 ;  /* 0x00000000005f7308 */ /* 0x0007260000002400 */
[----:B------:R-:W-:Y:S08]  /*14560*/  HMMA.16816.F32 R32, R8, R50, R24 ;  /* 0x000000320820723c */ /* 0x000ff00000001818 */
[----:B------:R-:W-:Y:S01]  /*14570*/  HMMA.16816.F32 R68, R16, R40, R28 ;  /* 0x000000281044723c */ /* 0x000fe2000000181c */
[----:B------:R-:W5:Y:S01]  /*14580*/  LDSM.16.M88.4 R40, [R92+0x5000] ;  /* 0x005000005c28783b */ /* 0x000f620000000200 */
[----:B---3--:R-:W-:-:S06]  /*14590*/  FMUL.FTZ R0, R121, c[0x0][0x2ec] ;  /* 0x0000bb0079007a20 */ /* 0x008fcc0000410000 */
[----:B------:R-:W-:Y:S01]  /*145a0*/  HMMA.16816.F32 R128, R16, R46, R36 ;  /* 0x0000002e1080723c */ /* 0x000fe20000001824 */
[----:B------:R3:W-:Y:S07]  /*145b0*/  MUFU.TANH R180, R0 ;  /* 0x0000000000b47308 */ /* 0x0007ee0000002400 */
[----:B------:R-:W-:Y:S01]  /*145c0*/  HMMA.16816.F32 R36, R12, R58, R88 ;  /* 0x0000003a0c24723c */ /* 0x000fe20000001858 */
[----:B------:R-:W4:Y:S07]  /*145d0*/  LDSM.16.M88.4 R56, [R134+0x5800] ;  /* 0x005800008638783b */ /* 0x000f2e0000000200 */
[----:B-1----:R-:W-:Y:S01]  /*145e0*/  HMMA.16816.F32 R28, R20, R60, RZ ;  /* 0x0000003c141c723c */ /* 0x002fe200000018ff */
[----:B---3--:R-:W-:-:S04]  /*145f0*/  FMUL.FTZ R0, R123, c[0x0][0x2ec] ;  /* 0x0000bb007b007a20 */ /* 0x008fc80000410000 */
[----:B------:R1:W-:Y:S03]  /*14600*/  MUFU.TANH R94, R0 ;  /* 0x00000000005e7308 */ /* 0x0003e60000002400 */
[----:B------:R-:W-:Y:S01]  /*14610*/  HMMA.16816.F32 R24, R20, R62, RZ ;  /* 0x0000003e1418723c */ /* 0x000fe200000018ff */
[----:B------:R-:W3:Y:S07]  /*14620*/  LDSM.16.M88.4 R60, [R232+0x1000] ;  /* 0x00100000e83c783b */ /* 0x000eee0000000200 */
[----:B------:R-:W-:Y:S01]  /*14630*/  HMMA.16816.F32 R48, R8, R52, R4 ;  /* 0x000000340830723c */ /* 0x000fe20000001804 */
[----:B-1----:R-:W-:-:S07]  /*14640*/  FMUL.FTZ R0, R32, c[0x0][0x2ec] ;  /* 0x0000bb0020007a20 */ /* 0x002fce0000410000 */
[----:B------:R-:W-:Y:S01]  /*14650*/  HMMA.16816.F32 R44, R8, R54, R36 ;  /* 0x00000036082c723c */ /* 0x000fe20000001824 */
[----:B------:R1:W-:Y:S01]  /*14660*/  MUFU.TANH R201, R0 ;  /* 0x0000000000c97308 */ /* 0x0003e20000002400 */
[----:B------:R-:W3:Y:S06]  /*14670*/  LDSM.16.M88.4 R52, [R92+0x5800] ;  /* 0x005800005c34783b */ /* 0x000eec0000000200 */
[----:B--2---:R-:W-:Y:S08]  /*14680*/  HMMA.16816.F32 R4, R12, R64, R96 ;  /* 0x000000400c04723c */ /* 0x004ff00000001860 */
[----:B-----5:R-:W-:Y:S01]  /*14690*/  HMMA.16816.F32 R116, R16, R42, R24 ;  /* 0x0000002a1074723c */ /* 0x020fe20000001818 */
[----:B-1----:R-:W-:-:S04]  /*146a0*/  FMUL.FTZ R0, R33, c[0x0][0x2ec] ;  /* 0x0000bb0021007a20 */ /* 0x002fc80000410000 */
[----:B------:R1:W-:Y:S03]  /*146b0*/  MUFU.TANH R202, R0 ;  /* 0x0000000000ca7308 */ /* 0x0003e60000002400 */
[----:B----4-:R-:W-:Y:S08]  /*146c0*/  HMMA.16816.F32 R24, R20, R56, RZ ;  /* 0x000000381418723c */ /* 0x010ff000000018ff */
[----:B------:R-:W-:Y:S01]  /*146d0*/  HMMA.16816.F32 R36, R12, R66, R100 ;  /* 0x000000420c24723c */ /* 0x000fe20000001864 */
[----:B------:R-:W-:Y:S01]  /*146e0*/  LDSM.16.M88.4 R64, [R135+0x3800] ;  /* 0x003800008740783b */ /* 0x000fe20000000200 */
[----:B-1----:R-:W-:-:S06]  /*146f0*/  FMUL.FTZ R0, R34, c[0x0][0x2ec] ;  /* 0x0000bb0022007a20 */ /* 0x002fcc0000410000 */
[----:B------:R-:W-:Y:S01]  /*14700*/  HMMA.16816.F32 R112, R16, R40, R28 ;  /* 0x000000281070723c */ /* 0x000fe2000000181c */
[----:B------:R1:W2:Y:S01]  /*14710*/  MUFU.TANH R172, R0 ;  /* 0x0000000000ac7308 */ /* 0x0002a20000002400 */
[----:B------:R-:W-:Y:S06]  /*14720*/  LDSM.16.M88.4 R40, [R135+0x2000] ;  /* 0x002000008728783b */ /* 0x000fec0000000200 */
[----:B------:R-:W-:Y:S01]  /*14730*/  HMMA.16816.F32 R28, R20, R58, RZ ;  /* 0x0000003a141c723c */ /* 0x000fe200000018ff */
[----:B------:R-:W-:Y:S07]  /*14740*/  LDSM.16.M88.4 R56, [R232+0x1800] ;  /* 0x00180000e838783b */ /* 0x000fee0000000200 */
[----:B---3--:R-:W-:Y:S01]  /*14750*/  HMMA.16816.F32 R4, R8, R60, R4 ;  /* 0x0000003c0804723c */ /* 0x008fe20000001804 */
[----:B-1----:R-:W-:-:S02]  /*14760*/  FMUL.FTZ R0, R35, c[0x0][0x2ec] ;  /* 0x0000bb0023007a20 */ /* 0x002fc40000410000 */
[----:B------:R-:W1:Y:S02]  /*14770*/  LDSM.16.M88.4 R32, [R135+0x1800] ;  /* 0x001800008720783b */ /* 0x000e640000000200 */
[----:B------:R3:W4:Y:S03]  /*14780*/  MUFU.TANH R176, R0 ;  /* 0x0000000000b07308 */ /* 0x0007260000002400 */
[C---:B------:R-:W-:Y:S08]  /*14790*/  HMMA.16816.F32 R84, R16.reuse, R52, R24 ;  /* 0x000000341054723c */ /* 0x040ff00000001818 */
[----:B------:R-:W-:Y:S01]  /*147a0*/  HMMA.16816.F32 R100, R16, R54, R28 ;  /* 0x000000361064723c */ /* 0x000fe2000000181c */
[----:B------:R-:W-:Y:S01]  /*147b0*/  LDSM.16.M88.4 R52, [R232+0x2000] ;  /* 0x00200000e834783b */ /* 0x000fe20000000200 */
[----:B---3--:R-:W-:-:S04]  /*147c0*/  FMUL.FTZ R0, R48, c[0x0][0x2ec] ;  /* 0x0000bb0030007a20 */ /* 0x008fc80000410000 */
[----:B------:R3:W-:Y:S02]  /*147d0*/  MUFU.TANH R197, R0 ;  /* 0x0000000000c57308 */ /* 0x0007e40000002400 */
[----:B---3--:R-:W-:Y:S01]  /*147e0*/  FMUL.FTZ R0, R49, c[0x0][0x2ec] ;  /* 0x0000bb0031007a20 */ /* 0x008fe20000410000 */
[----:B-1----:R-:W-:Y:S05]  /*147f0*/  HMMA.16816.F32 R24, R12, R32, R104 ;  /* 0x000000200c18723c */ /* 0x002fea0000001868 */
[----:B------:R1:W-:Y:S02]  /*14800*/  MUFU.TANH R200, R0 ;  /* 0x0000000000c87308 */ /* 0x0003e40000002400 */
[----:B-1----:R-:W-:-:S06]  /*14810*/  FMUL.FTZ R0, R50, c[0x0][0x2ec] ;  /* 0x0000bb0032007a20 */ /* 0x002fcc0000410000 */
[----:B------:R1:W-:Y:S02]  /*14820*/  MUFU.TANH R93, R0 ;  /* 0x00000000005d7308 */ /* 0x0003e40000002400 */
[----:B-1----:R-:W-:Y:S02]  /*14830*/  FMUL.FTZ R0, R51, c[0x0][0x2ec] ;  /* 0x0000bb0033007a20 */ /* 0x002fe40000410000 */
[----:B------:R-:W1:Y:S04]  /*14840*/  LDSM.16.M88.4 R48, [R134+0x6000] ;  /* 0x006000008630783b */ /* 0x000e680000000200 */
[----:B------:R3:W5:Y:S02]  /*14850*/  MUFU.TANH R153, R0 ;  /* 0x0000000000997308 */ /* 0x0007640000002400 */
[----:B---3--:R-:W-:-:S06]  /*14860*/  FMUL.FTZ R0, R44, c[0x0][0x2ec] ;  /* 0x0000bb002c007a20 */ /* 0x008fcc0000410000 */
[----:B------:R3:W-:Y:S02]  /*14870*/  MUFU.TANH R199, R0 ;  /* 0x0000000000c77308 */ /* 0x0007e40000002400 */
[----:B---3--:R-:W-:Y:S01]  /*14880*/  FMUL.FTZ R0, R45, c[0x0][0x2ec] ;  /* 0x0000bb002d007a20 */ /* 0x008fe20000410000 */
[----:B-1----:R-:W-:Y:S05]  /*14890*/  HMMA.16816.F32 R28, R20, R48, RZ ;  /* 0x00000030141c723c */ /* 0x002fea00000018ff */
[----:B------:R1:W-:Y:S02]  /*148a0*/  MUFU.TANH R198, R0 ;  /* 0x0000000000c67308 */ /* 0x0003e40000002400 */
[----:B-1----:R-:W-:-:S06]  /*148b0*/  FMUL.FTZ R0, R46, c[0x0][0x2ec] ;  /* 0x0000bb002e007a20 */ /* 0x002fcc0000410000 */
[----:B------:R1:W3:Y:S02]  /*148c0*/  MUFU.TANH R163, R0 ;  /* 0x0000000000a37308 */ /* 0x0002e40000002400 */
[----:B-1----:R-:W-:Y:S02]  /*148d0*/  FMUL.FTZ R0, R47, c[0x0][0x2ec] ;  /* 0x0000bb002f007a20 */ /* 0x002fe40000410000 */
[----:B------:R-:W-:Y:S01]  /*148e0*/  HMMA.16816.F32 R44, R8, R62, R36 ;  /* 0x0000003e082c723c */ /* 0x000fe20000001824 */
[----:B------:R-:W-:Y:S03]  /*148f0*/  LDSM.16.M88.4 R60, [R134+0x7000] ;  /* 0x00700000863c783b */ /* 0x000fe60000000200 */
[----:B------:R1:W1:Y:S04]  /*14900*/  MUFU.TANH R151, R0 ;  /* 0x0000000000977308 */ /* 0x0002680000002400 */
[----:B------:R-:W-:Y:S01]  /*14910*/  HMMA.16816.F32 R36, R12, R34, R108 ;  /* 0x000000220c24723c */ /* 0x000fe2000000186c */
[----:B------:R-:W2:Y:S01]  /*14920*/  LDSM.16.M88.4 R32, [R92+0x6000] ;  /* 0x006000005c20783b */ /* 0x000ea20000000200 */
[----:B-1----:R-:W-:-:S04]  /*14930*/  FMUL.FTZ R0, R4, c[0x0][0x2ec] ;  /* 0x0000bb0004007a20 */ /* 0x002fc80000410000 */
[----:B------:R1:W-:Y:S02]  /*14940*/  MUFU.TANH R195, R0 ;  /* 0x0000000000c37308 */ /* 0x0003e40000002400 */
[----:B-1----:R-:W-:-:S06]  /*14950*/  FMUL.FTZ R0, R5, c[0x0][0x2ec] ;  /* 0x0000bb0005007a20 */ /* 0x002fcc0000410000 */
[----:B------:R1:W-:Y:S01]  /*14960*/  MUFU.TANH R194, R0 ;  /* 0x0000000000c27308 */ /* 0x0003e20000002400 */
[----:B--2---:R-:W-:Y:S01]  /*14970*/  HMMA.16816.F32 R72, R16, R32, R28 ;  /* 0x000000201048723c */ /* 0x004fe2000000181c */
[----:B-1----:R-:W-:-:S06]  /*14980*/  FMUL.FTZ R0, R6, c[0x0][0x2ec] ;  /* 0x0000bb0006007a20 */ /* 0x002fcc0000410000 */
[----:B------:R1:W2:Y:S02]  /*14990*/  MUFU.TANH R143, R0 ;  /* 0x00000000008f7308 */ /* 0x0002a40000002400 */
[----:B-1----:R-:W-:Y:S02]  /*149a0*/  FMUL.FTZ R0, R7, c[0x0][0x2ec] ;  /* 0x0000bb0007007a20 */ /* 0x002fe40000410000 */
[----:B------:R-:W-:Y:S04]  /*149b0*/  HMMA.16816.F32 R4, R8, R56, R24 ;  /* 0x000000380804723c */ /* 0x000fe80000001818 */
[----:B------:R1:W1:Y:S04]  /*149c0*/  MUFU.TANH R142, R0 ;  /* 0x00000000008e7308 */ /* 0x0002680000002400 */
[----:B------:R-:W-:Y:S01]  /*149d0*/  HMMA.16816.F32 R24, R20, R50, RZ ;  /* 0x000000321418723c */ /* 0x000fe200000018ff */
[----:B------:R-:W2:Y:S01]  /*149e0*/  LDSM.16.M88.4 R48, [R134+0x6800] ;  /* 0x006800008630783b */ /* 0x000ea20000000200 */
[----:B-1----:R-:W-:-:S04]  /*149f0*/  FMUL.FTZ R0, R44, c[0x0][0x2ec] ;  /* 0x0000bb002c007a20 */ /* 0x002fc80000410000 */
[----:B------:R1:W1:Y:S11]  /*14a00*/  MUFU.TANH R192, R0 ;  /* 0x0000000000c07308 */ /* 0x0002760000002400 */
[----:B------:R-:W-:Y:S07]  /*14a10*/  @!UPT UIADD3 URZ, URZ, URZ, URZ ;  /* 0x0000003f3f3ff290 */ /* 0x000fee000fffe03f */
[----:B------:R-:W-:Y:S01]  /*14a20*/  HMMA.16816.F32 R80, R16, R34, R24 ;  /* 0x000000221050723c */ /* 0x000fe20000001818 */
[----:B------:R-:W-:Y:S01]  /*14a30*/  LDSM.16.M88.4 R24, [R135+0x2800] ;  /* 0x002800008718783b */ /* 0x000fe20000000200 */
[----:B-1----:R-:W-:-:S04]  /*14a40*/  FMUL.FTZ R0, R45, c[0x0][0x2ec] ;  /* 0x0000bb002d007a20 */ /* 0x002fc80000410000 */
[----:B------:R1:W-:Y:S02]  /*14a50*/  MUFU.TANH R191, R0 ;  /* 0x0000000000bf7308 */ /* 0x0003e40000002400 */
[----:B--2---:R-:W-:Y:S01]  /*14a60*/  HMMA.16816.F32 R32, R20, R50, RZ ;  /* 0x000000321420723c */ /* 0x004fe200000018ff */
[----:B-1----:R-:W-:-:S05]  /*14a70*/  FMUL.FTZ R0, R46, c[0x0][0x2ec] ;  /* 0x0000bb002e007a20 */ /* 0x002fca0000410000 */
[----:B------:R1:W2:Y:S02]  /*14a80*/  MUFU.TANH R189, R0 ;  /* 0x0000000000bd7308 */ /* 0x0002a40000002400 */
[----:B-1----:R-:W-:Y:S02]  /*14a90*/  FMUL.FTZ R0, R47, c[0x0][0x2ec] ;  /* 0x0000bb002f007a20 */ /* 0x002fe40000410000 */
[----:B------:R-:W-:Y:S01]  /*14aa0*/  HMMA.16816.F32 R44, R8, R58, R36 ;  /* 0x0000003a082c723c */ /* 0x000fe20000001824 */
[----:B------:R-:W-:Y:S03]  /*14ab0*/  LDSM.16.M88.4 R56, [R232+0x2800] ;  /* 0x00280000e838783b */ /* 0x000fe60000000200 */
[----:B------:R1:W-:Y:S04]  /*14ac0*/  MUFU.TANH R187, R0 ;  /* 0x0000000000bb7308 */ /* 0x0003e80000002400 */
[----:B------:R-:W-:Y:S01]  /*14ad0*/  HMMA.16816.F32 R36, R12, R40, R68 ;  /* 0x000000280c24723c */ /* 0x000fe20000001844 */
[----:B------:R-:W-:Y:S01]  /*14ae0*/  LDSM.16.M88.4 R68, [R135+0x3000] ;  /* 0x003000008744783b */ /* 0x000fe20000000200 */
[----:B-1----:R-:W-:-:S04]  /*14af0*/  FMUL.FTZ R0, R4, c[0x0][0x2ec] ;  /* 0x0000bb0004007a20 */ /* 0x002fc80000410000 */
[----:B------:R1:W1:Y:S11]  /*14b00*/  MUFU.TANH R190, R0 ;  /* 0x0000000000be7308 */ /* 0x0002760000002400 */
[----:B------:R-:W-:Y:S07]  /*14b10*/  @!UPT UIADD3 URZ, URZ, URZ, URZ ;  /* 0x0000003f3f3ff290 */ /* 0x000fee000fffe03f */
[----:B------:R-:W-:Y:S01]  /*14b20*/  HMMA.16816.F32 R28, R8, R52, R36 ;  /* 0x00000034081c723c */ /* 0x000fe20000001824 */
[----:B-1----:R-:W-:-:S07]  /*14b30*/  FMUL.FTZ R0, R5, c[0x0][0x2ec] ;  /* 0x0000bb0005007a20 */ /* 0x002fce0000410000 */
[----:B------:R-:W-:Y:S01]  /*14b40*/  HMMA.16816.F32 R36, R20, R48, RZ ;  /* 0x000000301424723c */ /* 0x000fe200000018ff */
[----:B------:R-:W-:Y:S01]  /*14b50*/  LDSM.16.M88.4 R48, [R92+0x7000] ;  /* 0x007000005c30783b */ /* 0x000fe20000000200 */
[----:B------:R1:W-:Y:S02]  /*14b60*/  MUFU.TANH R188, R0 ;  /* 0x0000000000bc7308 */ /* 0x0003e40000002400 */
[----:B-1----:R-:W-:-:S06]  /*14b70*/  FMUL.FTZ R0, R6, c[0x0][0x2ec] ;  /* 0x0000bb0006007a20 */ /* 0x002fcc0000410000 */
[----:B------:R1:W1:Y:S02]  /*14b80*/  MUFU.TANH R122, R0 ;  /* 0x00000000007a7308 */ /* 0x0002640000002400 */
[----:B-1----:R-:W-:Y:S02]  /*14b90*/  FMUL.FTZ R0, R7, c[0x0][0x2ec] ;  /* 0x0000bb0007007a20 */ /* 0x002fe40000410000 */
[----:B------:R-:W-:Y:S01]  /*14ba0*/  HMMA.16816.F32 R4, R12, R42, R76 ;  /* 0x0000002a0c04723c */ /* 0x000fe2000000184c */
[----:B------:R-:W1:Y:S03]  /*14bb0*/  LDSM.16.M88.4 R40, [R92+0x6800] ;  /* 0x006800005c28783b */ /* 0x000e660000000200 */
[----:B------:R2:W1:Y:S02]  /*14bc0*/  MUFU.TANH R123, R0 ;  /* 0x00000000007b7308 */ /* 0x0004640000002400 */
[----:B--2---:R-:W-:-:S06]  /*14bd0*/  FMUL.FTZ R0, R44, c[0x0][0x2ec] ;  /* 0x0000bb002c007a20 */ /* 0x004fcc0000410000 */
[----:B------:R2:W1:Y:S02]  /*14be0*/  MUFU.TANH R186, R0 ;  /* 0x0000000000ba7308 */ /* 0x0004640000002400 */
[----:B--2---:R-:W-:Y:S01]  /*14bf0*/  FMUL.FTZ R0, R45, c[0x0][0x2ec] ;  /* 0x0000bb002d007a20 */ /* 0x004fe20000410000 */
[C---:B-1----:R-:W-:Y:S05]  /*14c00*/  HMMA.16816.F32 R88, R16.reuse, R40, R36 ;  /* 0x000000281058723c */ /* 0x042fea0000001824 */
[----:B------:R1:W-:Y:S03]  /*14c10*/  MUFU.TANH R185, R0 ;  /* 0x0000000000b97308 */ /* 0x0003e60000002400 */
[----:B------:R-:W-:Y:S08]  /*14c20*/  HMMA.16816.F32 R96, R16, R42, R32 ;  /* 0x0000002a1060723c */ /* 0x000ff00000001820 */
[----:B------:R-:W-:Y:S01]  /*14c30*/  HMMA.16816.F32 R32, R20, R60, RZ ;  /* 0x0000003c1420723c */ /* 0x000fe200000018ff */
[----:B-1----:R-:W-:-:S04]  /*14c40*/  FMUL.FTZ R0, R46, c[0x0][0x2ec] ;  /* 0x0000bb002e007a20 */ /* 0x002fc80000410000 */
[----:B------:R1:W2:Y:S03]  /*14c50*/  MUFU.TANH R121, R0 ;  /* 0x0000000000797308 */ /* 0x0002a60000002400 */
[----:B------:R-:W-:Y:S01]  /*14c60*/  HMMA.16816.F32 R40, R12, R68, R112 ;  /* 0x000000440c28723c */ /* 0x000fe20000001870 */
[----:B-1----:R-:W-:-:S07]  /*14c70*/  FMUL.FTZ R0, R47, c[0x0][0x2ec] ;  /* 0x0000bb002f007a20 */ /* 0x002fce0000410000 */
[----:B------:R-:W-:Y:S01]  /*14c80*/  HMMA.16816.F32 R44, R8, R54, R4 ;  /* 0x00000036082c723c */ /* 0x000fe20000001804 */
[----:B------:R-:W-:Y:S01]  /*14c90*/  LDSM.16.M88.4 R52, [R232+0x3000] ;  /* 0x00300000e834783b */ /* 0x000fe20000000200 */
[----:B------:R1:W-:Y:S06]  /*14ca0*/  MUFU.TANH R183, R0 ;  /* 0x0000000000b77308 */ /* 0x0003ec0000002400 */
[C---:B------:R-:W-:Y:S08]  /*14cb0*/  HMMA.16816.F32 R4, R12.reuse, R24, R124 ;  /* 0x000000180c04723c */ /* 0x040ff0000000187c */
[----:B------:R-:W-:Y:S01]  /*14cc0*/  HMMA.16816.F32 R24, R12, R26, R128 ;  /* 0x0000001a0c18723c */ /* 0x000fe20000001880 */
[----:B-1----:R-:W-:-:S04]  /*14cd0*/  FMUL.FTZ R0, R28, c[0x0][0x2ec] ;  /* 0x0000bb001c007a20 */ /* 0x002fc80000410000 */
[----:B------:R1:W1:Y:S03]  /*14ce0*/  MUFU.TANH R184, R0 ;  /* 0x0000000000b87308 */ /* 0x0002660000002400 */
[----:B------:R-:W-:Y:S08]  /*14cf0*/  HMMA.16816.F32 R76, R16, R48, R32 ;  /* 0x00000030104c723c */ /* 0x000ff00000001820 */
[----:B------:R-:W-:Y:S01]  /*14d00*/  HMMA.16816.F32 R4, R8, R56, R4 ;  /* 0x000000380804723c */ /* 0x000fe20000001804 */
[----:B-1----:R-:W-:-:S07]  /*14d10*/  FMUL.FTZ R0, R29, c[0x0][0x2ec] ;  /* 0x0000bb001d007a20 */ /* 0x002fce0000410000 */
[----:B------:R-:W-:Y:S01]  /*14d20*/  HMMA.16816.F32 R36, R8, R58, R24 ;  /* 0x0000003a0824723c */ /* 0x000fe20000001818 */
[----:B------:R-:W1:Y:S01]  /*14d30*/  LDSM.16.M88.4 R56, [R134+0x7800] ;  /* 0x007800008638783b */ /* 0x000e620000000200 */
[----:B------:R2:W-:Y:S06]  /*14d40*/  MUFU.TANH R181, R0 ;  /* 0x0000000000b57308 */ /* 0x0005ec0000002400 */
[----:B------:R-:W-:Y:S01]  /*14d50*/  HMMA.16816.F32 R24, R12, R70, R116 ;  /* 0x000000460c18723c */ /* 0x000fe20000001874 */
[----:B--2---:R-:W-:-:S04]  /*14d60*/  FMUL.FTZ R0, R30, c[0x0][0x2ec] ;  /* 0x0000bb001e007a20 */ /* 0x004fc80000410000 */
[----:B------:R2:W1:Y:S02]  /*14d70*/  MUFU.TANH R133, R0 ;  /* 0x0000000000857308 */ /* 0x0004640000002400 */
[----:B--2---:R-:W-:Y:S02]  /*14d80*/  FMUL.FTZ R0, R31, c[0x0][0x2ec] ;  /* 0x0000bb001f007a20 */ /* 0x004fe40000410000 */
[C---:B------:R-:W-:Y:S01]  /*14d90*/  HMMA.16816.F32 R28, R20.reuse, R62, RZ ;  /* 0x0000003e141c723c */ /* 0x040fe200000018ff */
[----:B------:R-:W2:Y:S03]  /*14da0*/  LDSM.16.M88.4 R60, [R92+0x7800] ;  /* 0x007800005c3c783b */ /* 0x000ea60000000200 */
[----:B------:R3:W2:Y:S04]  /*14db0*/  MUFU.TANH R138, R0 ;  /* 0x00000000008a7308 */ /* 0x0006a80000002400 */
[----:B-1----:R-:W-:Y:S01]  /*14dc0*/  HMMA.16816.F32 R32, R20, R56, RZ ;  /* 0x000000381420723c */ /* 0x002fe200000018ff */
[----:B---3--:R-:W-:-:S04]  /*14dd0*/  FMUL.FTZ R0, R44, c[0x0][0x2ec] ;  /* 0x0000bb002c007a20 */ /* 0x008fc80000410000 */
[----:B------:R1:W3:Y:S11]  /*14de0*/  MUFU.TANH R127, R0 ;  /* 0x00000000007f7308 */ /* 0x0002f60000002400 */
[----:B------:R-:W-:Y:S01]  /*14df0*/  HMMA.16816.F32 R104, R16, R50, R28 ;  /* 0x000000321068723c */ /* 0x000fe2000000181c */
[----:B------:R-:W3:Y:S07]  /*14e00*/  LDSM.16.M88.4 R48, [R232+0x3800] ;  /* 0x00380000e830783b */ /* 0x000eee0000000200 */
[----:B------:R-:W-:Y:S01]  /*14e10*/  HMMA.16816.F32 R28, R20, R58, RZ ;  /* 0x0000003a141c723c */ /* 0x000fe200000018ff */
[----:B------:R-:W-:Y:S01]  /*14e20*/  LDSM.16.M88.4 R56, [R92+0x8000] ;  /* 0x008000005c38783b */ /* 0x000fe20000000200 */
[----:B-1----:R-:W-:-:S06]  /*14e30*/  FMUL.FTZ R0, R45, c[0x0][0x2ec] ;  /* 0x0000bb002d007a20 */ /* 0x002fcc0000410000 */
[----:B--2---:R-:W-:Y:S01]  /*14e40*/  HMMA.16816.F32 R108, R16, R60, R32 ;  /* 0x0000003c106c723c */ /* 0x004fe20000001820 */
[----:B------:R1:W-:Y:S01]  /*14e50*/  MUFU.TANH R129, R0 ;  /* 0x0000000000817308 */ /* 0x0003e20000002400 */
[----:B------:R-:W2:Y:S01]  /*14e60*/  LDSM.16.M88.4 R32, [R134+0x8000] ;  /* 0x008000008620783b */ /* 0x000ea20000000200 */
[----:B-1----:R-:W-:-:S06]  /*14e70*/  FMUL.FTZ R0, R46, c[0x0][0x2ec] ;  /* 0x0000bb002e007a20 */ /* 0x002fcc0000410000 */
[----:B------:R1:W1:Y:S02]  /*14e80*/  MUFU.TANH R132, R0 ;  /* 0x0000000000847308 */ /* 0x0002640000002400 */
[----:B-1----:R-:W-:Y:S02]  /*14e90*/  FMUL.FTZ R0, R47, c[0x0][0x2ec] ;  /* 0x0000bb002f007a20 */ /* 0x002fe40000410000 */
[----:B------:R-:W-:Y:S04]  /*14ea0*/  HMMA.16816.F32 R44, R8, R52, R40 ;  /* 0x00000034082c723c */ /* 0x000fe80000001828 */
[----:B------:R1:W1:Y:S04]  /*14eb0*/  MUFU.TANH R136, R0 ;  /* 0x0000000000887308 */ /* 0x0002680000002400 */
[----:B------:R-:W-:Y:S01]  /*14ec0*/  HMMA.16816.F32 R40, R12, R64, R84 ;  /* 0x000000400c28723c */ /* 0x000fe20000001854 */
[----:B-1----:R-:W-:-:S04]  /*14ed0*/  FMUL.FTZ R0, R4, c[0x0][0x2ec] ;  /* 0x0000bb0004007a20 */ /* 0x002fc80000410000 */
[----:B------:R1:W1:Y:S11]  /*14ee0*/  MUFU.TANH R137, R0 ;  /* 0x0000000000897308 */ /* 0x0002760000002400 */
[----:B------:R-:W-:Y:S08]  /*14ef0*/  @!UPT UIADD3 URZ, URZ, URZ, URZ ;  /* 0x0000003f3f3ff290 */ /* 0x000ff0000fffe03f */
[----:B---3--:R-:W-:Y:S01]  /*14f00*/  HMMA.16816.F32 R40, R8, R48, R40 ;  /* 0x000000300828723c */ /* 0x008fe20000001828 */
[----:B-1----:R-:W-:-:S04]  /*14f10*/  FMUL.FTZ R0, R5, c[0x0][0x2ec] ;  /* 0x0000bb0005007a20 */ /* 0x002fc80000410000 */
[----:B------:R1:W-:Y:S02]  /*14f20*/  MUFU.TANH R140, R0 ;  /* 0x00000000008c7308 */ /* 0x0003e40000002400 */
[----:B-1----:R-:W-:-:S06]  /*14f30*/  FMUL.FTZ R0, R6, c[0x0][0x2ec] ;  /* 0x0000bb0006007a20 */ /* 0x002fcc0000410000 */
[----:B------:R1:W3:Y:S02]  /*14f40*/  MUFU.TANH R145, R0 ;  /* 0x0000000000917308 */ /* 0x0002e40000002400 */
[----:B-1----:R-:W-:Y:S02]  /*14f50*/  FMUL.FTZ R0, R7, c[0x0][0x2ec] ;  /* 0x0000bb0007007a20 */ /* 0x002fe40000410000 */
[----:B------:R-:W-:Y:S01]  /*14f60*/  HMMA.16816.F32 R4, R8, R54, R24 ;  /* 0x000000360804723c */ /* 0x000fe20000001818 */
[----:B------:R-:W-:Y:S03]  /*14f70*/  LDSM.16.M88.4 R52, [R135+0x4000] ;  /* 0x004000008734783b */ /* 0x000fe60000000200 */
[----:B------:R1:W-:Y:S04]  /*14f80*/  MUFU.TANH R148, R0 ;  /* 0x0000000000947308 */ /* 0x0003e80000002400 */
[----:B------:R-:W-:Y:S01]  /*14f90*/  HMMA.16816.F32 R24, R12, R66, R100 ;  /* 0x000000420c18723c */ /* 0x000fe20000001864 */
[----:B------:R-:W-:Y:S07]  /*14fa0*/  LDSM.16.M88.4 R64, [R134+0x9000] ;  /* 0x009000008640783b */ /* 0x000fee0000000200 */
[----:B------:R-:W-:Y:S01]  /*14fb0*/  HMMA.16816.F32 R100, R16, R62, R28 ;  /* 0x0000003e1064723c */ /* 0x000fe2000000181c */
[----:B------:R-:W-:Y:S01]  /*14fc0*/  LDSM.16.M88.4 R60, [R232+0x4000] ;  /* 0x00400000e83c783b */ /* 0x000fe20000000200 */
[----:B-1----:R-:W-:-:S04]  /*14fd0*/  FMUL.FTZ R0, R36, c[0x0][0x2ec] ;  /* 0x0000bb0024007a20 */ /* 0x002fc80000410000 */
[----:B------:R1:W1:Y:S10]  /*14fe0*/  MUFU.TANH R139, R0 ;  /* 0x00000000008b7308 */ /* 0x0002740000002400 */
[----:B------:R-:W-:Y:S01]  /*14ff0*/  HMMA.16816.F32 R28, R8, R50, R24 ;  /* 0x00000032081c723c */ /* 0x000fe20000001818 */
[----:B------:R-:W3:Y:S01]  /*15000*/  LDSM.16.M88.4 R48, [R135+0x4800] ;  /* 0x004800008730783b */ /* 0x000ee20000000200 */
[----:B-1----:R-:W-:-:S06]  /*15010*/  FMUL.FTZ R0, R37, c[0x0][0x2ec] ;  /* 0x0000bb0025007a20 */ /* 0x002fcc0000410000 */
[----:B--2---:R-:W-:Y:S01]  /*15020*/  HMMA.16816.F32 R24, R20, R32, RZ ;  /* 0x000000201418723c */ /* 0x004fe200000018ff */
[----:B------:R1:W-:Y:S02]  /*15030*/  MUFU.TANH R141, R0 ;  /* 0x00000000008d7308 */ /* 0x0003e40000002400 */
[----:B-1----:R-:W-:-:S06]  /*15040*/  FMUL.FTZ R0, R38, c[0x0][0x2ec] ;  /* 0x0000bb0026007a20 */ /* 0x002fcc0000410000 */
[----:B------:R1:W2:Y:S11]  /*15050*/  MUFU.TANH R144, R0 ;  /* 0x0000000000907308 */ /* 0x0002b60000002400 */
[----:B------:R-:W-:Y:S04]  /*15060*/  @!UPT UIADD3 URZ, URZ, URZ, URZ ;  /* 0x0000003f3f3ff290 */ /* 0x000fe8000fffe03f */
[----:B------:R-:W-:Y:S08]  /*15070*/  HMMA.16816.F32 R68, R16, R56, R24 ;  /* 0x000000381044723c */ /* 0x000ff00000001818 */
[----:B---3--:R-:W-:Y:S01]  /*15080*/  HMMA.16816.F32 R24, R12, R48, R88 ;  /* 0x000000300c18723c */ /* 0x008fe20000001858 */
[----:B-1----:R-:W-:-:S07]  /*15090*/  FMUL.FTZ R0, R39, c[0x0][0x2ec] ;  /* 0x0000bb0027007a20 */ /* 0x002fce0000410000 */
[----:B------:R-:W-:Y:S01]  /*150a0*/  HMMA.16816.F32 R36, R12, R52, R72 ;  /* 0x000000340c24723c */ /* 0x000fe20000001848 */
[----:B------:R1:W-:Y:S01]  /*150b0*/  MUFU.TANH R146, R0 ;  /* 0x0000000000927308 */ /* 0x0003e20000002400 */
[----:B------:R-:W-:Y:S01]  /*150c0*/  LDSM.16.M88.4 R72, [R92+0x9000] ;  /* 0x009000005c48783b */ /* 0x000fe20000000200 */
[----:B-1----:R-:W-:-:S06]  /*150d0*/  FMUL.FTZ R0, R44, c[0x0][0x2ec] ;  /* 0x0000bb002c007a20 */ /* 0x002fcc0000410000 */
[----:B------:R1:W3:Y:S11]  /*150e0*/  MUFU.TANH R147, R0 ;  /* 0x0000000000937308 */ /* 0x0002f60000002400 */
[----:B------:R-:W-:Y:S04]  /*150f0*/  @!UPT UIADD3 URZ, URZ, URZ, URZ ;  /* 0x0000003f3f3ff290 */ /* 0x000fe8000fffe03f */
[----:B------:R-:W-:Y:S01]  /*15100*/  HMMA.16816.F32 R36, R8, R60, R36 ;  /* 0x0000003c0824723c */ /* 0x000fe20000001824 */
[----:B-1----:R-:W-:-:S04]  /*15110*/  FMUL.FTZ R0, R45, c[0x0][0x2ec] ;  /* 0x0000bb002d007a20 */ /* 0x002fc80000410000 */
[----:B------:R1:W-:Y:S02]  /*15120*/  MUFU.TANH R152, R0 ;  /* 0x0000000000987308 */ /* 0x0003e40000002400 */
[----:B-1----:R-:W-:-:S06]  /*15130*/  FMUL.FTZ R0, R46, c[0x0][0x2ec] ;  /* 0x0000bb002e007a20 */ /* 0x002fcc0000410000 */
[----:B------:R1:W1:Y:S02]  /*15140*/  MUFU.TANH R157, R0 ;  /* 0x00000000009d7308 */ /* 0x0002640000002400 */
[----:B-1----:R-:W-:Y:S02]  /*15150*/  FMUL.FTZ R0, R47, c[0x0][0x2ec] ;  /* 0x0000bb002f007a20 */ /* 0x002fe40000410000 */
[----:B------:R-:W1:Y:S04]  /*15160*/  LDSM.16.M88.4 R44, [R134+0x8800] ;  /* 0x00880000862c783b */ /* 0x000e680000000200 */
[----:B------:R2:W1:Y:S02]  /*15170*/  MUFU.TANH R159, R0 ;  /* 0x00000000009f7308 */ /* 0x0004640000002400 */
[----:B--2---:R-:W-:-:S06]  /*15180*/  FMUL.FTZ R0, R4, c[0x0][0x2ec] ;  /* 0x0000bb0004007a20 */ /* 0x004fcc0000410000 */
[----:B------:R2:W1:Y:S02]  /*15190*/  MUFU.TANH R150, R0 ;  /* 0x0000000000967308 */ /* 0x0004640000002400 */
[----:B--2---:R-:W-:-:S06]  /*151a0*/  FMUL.FTZ R0, R5, c[0x0][0x2ec] ;  /* 0x0000bb0005007a20 */ /* 0x004fcc0000410000 */
[----:B------:R2:W-:Y:S02]  /*151b0*/  MUFU.TANH R149, R0 ;  /* 0x0000000000957308 */ /* 0x0005e40000002400 */
[----:B--2---:R-:W-:-:S06]  /*151c0*/  FMUL.FTZ R0, R6, c[0x0][0x2ec] ;  /* 0x0000bb0006007a20 */ /* 0x004fcc0000410000 */
[----:B------:R2:W1:Y:S02]  /*151d0*/  MUFU.TANH R156, R0 ;  /* 0x00000000009c7308 */ /* 0x0004640000002400 */
[----:B--2---:R-:W-:Y:S02]  /*151e0*/  FMUL.FTZ R0, R7, c[0x0][0x2ec] ;  /* 0x0000bb0007007a20 */ /* 0x004fe40000410000 */
[----:B------:R-:W-:Y:S04]  /*151f0*/  HMMA.16816.F32 R4, R20, R34, RZ ;  /* 0x000000221404723c */ /* 0x000fe800000018ff */
[----:B------:R2:W1:Y:S04]  /*15200*/  MUFU.TANH R155, R0 ;  /* 0x00000000009b7308 */ /* 0x0004680000002400 */
[----:B------:R-:W-:Y:S01]  /*15210*/  HMMA.16816.F32 R32, R12, R54, R80 ;  /* 0x000000360c20723c */ /* 0x000fe20000001850 */
[----:B------:R-:W-:Y:S01]  /*15220*/  LDSM.16.M88.4 R52, [R135+0x5000] ;  /* 0x005000008734783b */ /* 0x000fe20000000200 */
[----:B--2---:R-:W-:-:S04]  /*15230*/  FMUL.FTZ R0, R40, c[0x0][0x2ec] ;  /* 0x0000bb0028007a20 */ /* 0x004fc80000410000 */
[----:B------:R2:W2:Y:S10]  /*15240*/  MUFU.TANH R158, R0 ;  /* 0x00000000009e7308 */ /* 0x0004b40000002400 */
[----:B------:R-:W-:Y:S01]  /*15250*/  HMMA.16816.F32 R84, R16, R58, R4 ;  /* 0x0000003a1054723c */ /* 0x000fe20000001804 */
[----:B------:R-:W3:Y:S07]  /*15260*/  LDSM.16.M88.4 R56, [R232+0x4800] ;  /* 0x00480000e838783b */ /* 0x000eee0000000200 */
[----:B-1----:R-:W-:Y:S01]  /*15270*/  HMMA.16816.F32 R4, R20, R44, RZ ;  /* 0x0000002c1404723c */ /* 0x002fe200000018ff */
[----:B--2---:R-:W-:-:S04]  /*15280*/  FMUL.FTZ R0, R41, c[0x0][0x2ec] ;  /* 0x0000bb0029007a20 */ /* 0x004fc80000410000 */
[----:B------:R1:W-:Y:S02]  /*15290*/  MUFU.TANH R162, R0 ;  /* 0x0000000000a27308 */ /* 0x0003e40000002400 */
[----:B-1----:R-:W-:-:S06]  /*152a0*/  FMUL.FTZ R0, R42, c[0x0][0x2ec] ;  /* 0x0000bb002a007a20 */ /* 0x002fcc0000410000 */
[----:B------:R1:W2:Y:S01]  /*152b0*/  MUFU.TANH R167, R0 ;  /* 0x0000000000a77308 */ /* 0x0002a20000002400 */
[----:B---3--:R-:W-:Y:S01]  /*152c0*/  HMMA.16816.F32 R24, R8, R56, R24 ;  /* 0x000000380818723c */ /* 0x008fe20000001818 */
[----:B-1----:R-:W-:Y:S02]  /*152d0*/  FMUL.FTZ R0, R43, c[0x0][0x2ec] ;  /* 0x0000bb002b007a20 */ /* 0x002fe40000410000 */
[----:B------:R-:W1:Y:S04]  /*152e0*/  LDSM.16.M88.4 R40, [R92+0x8800] ;  /* 0x008800005c28783b */ /* 0x000e680000000200 */
[----:B------:R3:W1:Y:S02]  /*152f0*/  MUFU.TANH R170, R0 ;  /* 0x0000000000aa7308 */ /* 0x0006640000002400 */
[----:B---3--:R-:W-:-:S06]  /*15300*/  FMUL.FTZ R0, R28, c[0x0][0x2ec] ;  /* 0x0000bb001c007a20 */ /* 0x008fcc0000410000 */
[----:B------:R3:W1:Y:S02]  /*15310*/  MUFU.TANH R161, R0 ;  /* 0x0000000000a17308 */ /* 0x0006640000002400 */
[----:B---3--:R-:W-:Y:S01]  /*15320*/  FMUL.FTZ R0, R29, c[0x0][0x2ec] ;  /* 0x0000bb001d007a20 */ /* 0x008fe20000410000 */
[----:B-1----:R-:W-:Y:S05]  /*15330*/  HMMA.16816.F32 R80, R16, R40, R4 ;  /* 0x000000281050723c */ /* 0x002fea0000001804 */
[----:B------:R1:W-:Y:S02]  /*15340*/  MUFU.TANH R160, R0 ;  /* 0x0000000000a07308 */ /* 0x0003e40000002400 */
[----:B------:R-:W-:-:S05]  /*15350*/  IMAD.SHL.U32 R4, R217, 0x2, RZ ;  /* 0x00000002d9047824 */ /* 0x000fca00078e00ff */
[----:B------:R-:W-:Y:S01]  /*15360*/  LOP3.LUT R4, R4, 0x6, RZ, 0xc0, !PT ;  /* 0x0000000604047812 */ /* 0x000fe200078ec0ff */
[----:B-1----:R-:W-:-:S04]  /*15370*/  FMUL.FTZ R0, R30, c[0x0][0x2ec] ;  /* 0x0000bb001e007a20 */ /* 0x002fc80000410000 */
[----:B------:R1:W3:Y:S02]  /*15380*/  MUFU.TANH R165, R0 ;  /* 0x0000000000a57308 */ /* 0x0002e40000002400 */
        /* <DEDUP_REMOVED lines=9> */
[----:B-1----:R-:W-:-:S07]  /*15420*/  FMUL.FTZ R0, R37, c[0x0][0x2ec] ;  /* 0x0000bb0025007a20 */ /* 0x002fce0000410000 */
[----:B------:R-:W-:Y:S01]  /*15430*/  HMMA.16816.F32 R40, R12, R52, R76 ;  /* 0x000000340c28723c */ /* 0x000fe2000000184c */
[----:B------:R1:W-:Y:S02]  /*15440*/  MUFU.TANH R171, R0 ;  /* 0x0000000000ab7308 */ /* 0x0003e40000002400 */
[----:B-1----:R-:W-:-:S06]  /*15450*/  FMUL.FTZ R0, R38, c[0x0][0x2ec] ;  /* 0x0000bb0026007a20 */ /* 0x002fcc0000410000 */
[----:B------:R1:W1:Y:S02]  /*15460*/  MUFU.TANH R175, R0 ;  /* 0x0000000000af7308 */ /* 0x0002640000002400 */
[----:B-1----:R-:W-:Y:S02]  /*15470*/  FMUL.FTZ R0, R39, c[0x0][0x2ec] ;  /* 0x0000bb0027007a20 */ /* 0x002fe40000410000 */
[----:B------:R-:W-:Y:S01]  /*15480*/  HMMA.16816.F32 R36, R12, R50, R96 ;  /* 0x000000320c24723c */ /* 0x000fe20000001860 */
[----:B------:R-:W-:Y:S03]  /*15490*/  LDSM.16.M88.4 R48, [R135+0x6000] ;  /* 0x006000008730783b */ /* 0x000fe60000000200 */
[----:B------:R1:W1:Y:S02]  /*154a0*/  MUFU.TANH R177, R0 ;  /* 0x0000000000b17308 */ /* 0x0002640000002400 */
[----:B-1----:R-:W-:-:S06]  /*154b0*/  FMUL.FTZ R0, R28, c[0x0][0x2ec] ;  /* 0x0000bb001c007a20 */ /* 0x002fcc0000410000 */
[----:B------:R1:W1:Y:S11]  /*154c0*/  MUFU.TANH R169, R0 ;  /* 0x0000000000a97308 */ /* 0x0002760000002400 */
[----:B------:R-:W-:Y:S01]  /*154d0*/  @!UPT UIADD3 URZ, URZ, URZ, URZ ;  /* 0x0000003f3f3ff290 */ /* 0x000fe2000fffe03f */
[C---:B------:R-:W-:Y:S01]  /*154e0*/  HMMA.16816.F32 R32, R8.reuse, R58, R36 ;  /* 0x0000003a0820723c */ /* 0x040fe20000001824 */
[----:B------:R-:W-:Y:S07]  /*154f0*/  LDSM.16.M88.4 R56, [R232+0x6800] ;  /* 0x00680000e838783b */ /* 0x000fee0000000200 */
[----:B--2---:R-:W-:Y:S01]  /*15500*/  HMMA.16816.F32 R36, R8, R44, R40 ;  /* 0x0000002c0824723c */ /* 0x004fe20000001828 */
[----:B------:R-:W-:Y:S01]  /*15510*/  LDSM.16.M88.4 R40, [R232+0x5800] ;  /* 0x00580000e828783b */ /* 0x000fe20000000200 */
[----:B-1----:R-:W-:Y:S01]  /*15520*/  LEA.HI R0, R2, R208, RZ, 0x2 ;  /* 0x000000d002007211 */ /* 0x002fe200078f10ff */
[----:B------:R-:W-:-:S03]  /*15530*/  FMUL.FTZ R2, R29, c[0x0][0x2ec] ;  /* 0x0000bb001d027a20 */ /* 0x000fc60000410000 */
[----:B------:R-:W-:Y:S01]  /*15540*/  SHF.R.S32.HI R0, RZ, 0x2, R0 ;  /* 0x00000002ff007819 */ /* 0x000fe20000011400 */
[----:B------:R1:W-:Y:S03]  /*15550*/  MUFU.TANH R168, R2 ;  /* 0x0000000200a87308 */ /* 0x0003e60000002400 */
[----:B------:R-:W-:-:S04]  /*15560*/  IADD3 R0, R3, 0x1, R0 ;  /* 0x0000000103007810 */ /* 0x000fc80007ffe000 */
[----:B------:R-:W-:-:S04]  /*15570*/  IADD3 R0, R154, R0, -R249 ;  /* 0x000000009a007210 */ /* 0x000fc80007ffe8f9 */
[----:B------:R-:W-:Y:S01]  /*15580*/  IADD3 R3, R0, c[0x0][0x2e8], RZ ;  /* 0x0000ba0000037a10 */ /* 0x000fe20007ffe0ff */
[----:B------:R-:W-:Y:S02]  /*15590*/  IMAD.IADD R0, R207, 0x1, R4 ;  /* 0x00000001cf007824 */ /* 0x000fe400078e0204 */
[----:B------:R-:W-:Y:S01]  /*155a0*/  FMUL.FTZ R4, R25, c[0x0][0x2ec] ;  /* 0x0000bb0019047a20 */ /* 0x000fe20000410000 */
[C---:B------:R-:W-:Y:S01]  /*155b0*/  IADD3 R5, R3.reuse, 0x8, RZ ;  /* 0x0000000803057810 */ /* 0x040fe20007ffe0ff */
[----:B-1----:R-:W-:Y:S01]  /*155c0*/  FMUL.FTZ R2, R30, c[0x0][0x2ec] ;  /* 0x0000bb001e027a20 */ /* 0x002fe20000410000 */
[-C--:B------:R-:W-:Y:S01]  /*155d0*/  IMNMX R6, R3, R154.reuse, PT ;  /* 0x0000009a03067217 */ /* 0x080fe20003800200 */
[----:B------:R1:W-:Y:S01]  /*155e0*/  MUFU.TANH R182, R4 ;  /* 0x0000000400b67308 */ /* 0x0003e20000002400 */
[----:B------:R-:W-:Y:S01]  /*155f0*/  FMUL.FTZ R3, R24, c[0x0][0x2ec] ;  /* 0x0000bb0018037a20 */ /* 0x000fe20000410000 */
[----:B------:R-:W-:-:S04]  /*15600*/  IMNMX R5, R5, R154, PT ;  /* 0x0000009a05057217 */ /* 0x000fc80003800200 */
[----:B------:R-:W-:Y:S02]  /*15610*/  ISETP.GE.AND P1, PT, R0, R5, PT ;  /* 0x000000050000720c */ /* 0x000fe40003f26270 */
[----:B------:R2:W2:Y:S02]  /*15620*/  MUFU.TANH R174, R2 ;  /* 0x0000000200ae7308 */ /* 0x0004a40000002400 */
[----:B------:R-:W-:Y:S01]  /*15630*/  FSEL R95, R95, -INF , !P1 ;  /* 0xff8000005f5f7808 */ /* 0x000fe20004800000 */
[----:B-1----:R-:W-:-:S05]  /*15640*/  FMUL.FTZ R4, R26, c[0x0][0x2ec] ;  /* 0x0000bb001a047a20 */ /* 0x002fca0000410000 */
[----:B------:R1:W1:Y:S01]  /*15650*/  MUFU.TANH R178, R3 ;  /* 0x0000000300b27308 */ /* 0x0002620000002400 */
[----:B--2---:R-:W-:-:S07]  /*15660*/  FMUL.FTZ R2, R31, c[0x0][0x2ec] ;  /* 0x0000bb001f027a20 */ /* 0x004fce0000410000 */
[----:B------:R2:W2:Y:S01]  /*15670*/  MUFU.TANH R179, R4 ;  /* 0x0000000400b37308 */ /* 0x0004a20000002400 */
[----:B------:R-:W-:Y:S07]  /*15680*/  HMMA.16816.F32 R28, R20, R64, RZ ;  /* 0x00000040141c723c */ /* 0x000fee00000018ff */
[----:B------:R3:W3:Y:S01]  /*15690*/  MUFU.TANH R173, R2 ;  /* 0x0000000200ad7308 */ /* 0x0006e20000002400 */
[----:B-1----:R-:W-:-:S04]  /*156a0*/  IADD3 R3, R0, 0x8, RZ ;  /* 0x0000000800037810 */ /* 0x002fc80007ffe0ff */
[C---:B------:R-:W-:Y:S02]  /*156b0*/  ISETP.GE.AND P3, PT, R3.reuse, R6, PT ;  /* 0x000000060300720c */ /* 0x040fe40003f66270 */
[----:B------:R-:W-:Y:S01]  /*156c0*/  ISETP.GE.AND P5, PT, R3, R5, PT ;  /* 0x000000050300720c */ /* 0x000fe20003fa6270 */
[----:B--2---:R-:W-:Y:S02]  /*156d0*/  FMUL.FTZ R4, R27, c[0x0][0x2ec] ;  /* 0x0000bb001b047a20 */ /* 0x004fe40000410000 */
[----:B------:R-:W-:Y:S01]  /*156e0*/  HMMA.16816.F32 R24, R12, R54, R104 ;  /* 0x000000360c18723c */ /* 0x000fe20000001868 */
[----:B------:R-:W1:Y:S01]  /*156f0*/  LDSM.16.M88.4 R52, [R135+0x5800] ;  /* 0x005800008734783b */ /* 0x000e620000000200 */
[----:B------:R-:W-:Y:S02]  /*15700*/  FSEL R99, R172, -INF , !P5 ;  /* 0xff800000ac637808 */ /* 0x000fe40006800000 */
[----:B---3--:R-:W-:-:S04]  /*15710*/  IADD3 R2, R0, 0x1, RZ ;  /* 0x0000000100027810 */ /* 0x008fc80007ffe0ff */
[----:B------:R-:W-:Y:S01]  /*15720*/  HMMA.16816.F32 R76, R16, R72, R28 ;  /* 0x00000048104c723c */ /* 0x000fe2000000181c */
[CC--:B------:R-:W-:Y:S02]  /*15730*/  ISETP.GE.AND P2, PT, R2.reuse, R6.reuse, PT ;  /* 0x000000060200720c */ /* 0x0c0fe40003f46270 */
[----:B------:R-:W-:Y:S02]  /*15740*/  ISETP.GE.AND P0, PT, R2, R5, PT ;  /* 0x000000050200720c */ /* 0x000fe40003f06270 */
[----:B------:R-:W-:Y:S02]  /*15750*/  IADD3 R2, R0, 0x9, RZ ;  /* 0x0000000900027810 */ /* 0x000fe40007ffe0ff */
[----:B------:R-:W-:Y:S02]  /*15760*/  FSEL R90, R94, -INF , !P0 ;  /* 0xff8000005e5a7808 */ /* 0x000fe40004000000 */
[----:B------:R-:W-:Y:S02]  /*15770*/  ISETP.GE.AND P4, PT, R2, R6, PT ;  /* 0x000000060200720c */ /* 0x000fe40003f86270 */
[----:B------:R-:W-:-:S02]  /*15780*/  FSEL R94, R201, -INF , !P3 ;  /* 0xff800000c95e7808 */ /* 0x000fc40005800000 */
[----:B------:R-:W-:Y:S02]  /*15790*/  P2R R3, PR, RZ, 0x10 ;  /* 0x00000010ff037803 */ /* 0x000fe40000000000 */
[----:B------:R-:W-:Y:S01]  /*157a0*/  FSEL R89, R180, -INF , !P2 ;  /* 0xff800000b4597808 */ /* 0x000fe20005000000 */
[----:B------:R-:W-:Y:S01]  /*157b0*/  HMMA.16816.F32 R28, R8, R46, R24 ;  /* 0x0000002e081c723c */ /* 0x000fe20000001818 */
[----:B------:R-:W-:Y:S01]  /*157c0*/  ISETP.NE.AND P3, PT, R3, RZ, PT ;  /* 0x000000ff0300720c */ /* 0x000fe20003f65270 */
[----:B------:R2:W3:Y:S01]  /*157d0*/  MUFU.TANH R180, R4 ;  /* 0x0000000400b47308 */ /* 0x0004e20000002400 */
[----:B------:R-:W-:Y:S01]  /*157e0*/  ISETP.GE.AND P4, PT, R2, R5, PT ;  /* 0x000000050200720c */ /* 0x000fe20003f86270 */
[----:B------:R-:W-:Y:S01]  /*157f0*/  FMUL.FTZ R3, R32, c[0x0][0x2ec] ;  /* 0x0000bb0020037a20 */ /* 0x000fe20000410000 */
[----:B------:R-:W-:Y:S01]  /*15800*/  IADD3 R2, R0, 0x10, RZ ;  /* 0x0000001000027810 */ /* 0x000fe20007ffe0ff */
[----:B------:R-:W-:Y:S01]  /*15810*/  LDSM.16.M88.4 R44, [R135+0x6800] ;  /* 0x00680000872c783b */ /* 0x000fe20000000200 */
[----:B----4-:R-:W-:-:S02]  /*15820*/  FSEL R97, R176, -INF , !P4 ;  /* 0xff800000b0617808 */ /* 0x010fc40006000000 */
[CC--:B------:R-:W-:Y:S01]  /*15830*/  ISETP.GE.AND P6, PT, R2.reuse, R6.reuse, PT ;  /* 0x000000060200720c */ /* 0x0c0fe20003fc6270 */
[----:B------:R4:W-:Y:S01]  /*15840*/  MUFU.TANH R172, R3 ;  /* 0x0000000300ac7308 */ /* 0x0009e20000002400 */
[-C--:B------:R-:W-:Y:S02]  /*15850*/  ISETP.GE.AND P1, PT, R2, R5.reuse, PT ;  /* 0x000000050200720c */ /* 0x080fe40003f26270 */
[----:B------:R-:W-:Y:S02]  /*15860*/  IADD3 R2, R0, 0x11, RZ ;  /* 0x0000001100027810 */ /* 0x000fe40007ffe0ff */
[----:B------:R-:W-:Y:S01]  /*15870*/  FSEL R88, R202, -INF , !P3 ;  /* 0xff800000ca587808 */ /* 0x000fe20005800000 */
[----:B-1----:R-:W-:Y:S01]  /*15880*/  HMMA.16816.F32 R24, R12, R52, R108 ;  /* 0x000000340c18723c */ /* 0x002fe2000000186c */
[C---:B------:R-:W-:Y:S01]  /*15890*/  ISETP.GE.AND P0, PT, R2.reuse, R5, PT ;  /* 0x000000050200720c */ /* 0x040fe20003f06270 */
[----:B--2---:R-:W-:Y:S01]  /*158a0*/  FMUL.FTZ R4, R33, c[0x0][0x2ec] ;  /* 0x0000bb0021047a20 */ /* 0x004fe20000410000 */
[----:B------:R-:W-:-:S02]  /*158b0*/  ISETP.GE.AND P2, PT, R2, R6, PT ;  /* 0x000000060200720c */ /* 0x000fc40003f46270 */
[----:B-----5:R-:W-:Y:S01]  /*158c0*/  FSEL R105, R153, -INF , !P0 ;  /* 0xff80000099697808 */ /* 0x020fe20004000000 */
[----:B------:R1:W2:Y:S01]  /*158d0*/  MUFU.TANH R176, R4 ;  /* 0x0000000400b07308 */ /* 0x0002a20000002400 */
[C---:B------:R-:W-:Y:S02]  /*158e0*/  IADD3 R2, R0.reuse, 0x19, RZ ;  /* 0x0000001900027810 */ /* 0x040fe40007ffe0ff */
[----:B------:R-:W-:Y:S02]  /*158f0*/  FSEL R107, R93, -INF , !P1 ;  /* 0xff8000005d6b7808 */ /* 0x000fe40004800000 */
[----:B----4-:R-:W-:Y:S02]  /*15900*/  IADD3 R3, R0, 0x18, RZ ;  /* 0x0000001800037810 */ /* 0x010fe40007ffe0ff */
[----:B------:R-:W-:Y:S02]  /*15910*/  FSEL R98, R197, -INF , !P6 ;  /* 0xff800000c5627808 */ /* 0x000fe40007000000 */
[----:B------:R-:W-:-:S02]  /*15920*/  ISETP.GE.AND P3, PT, R3, R6, PT ;  /* 0x000000060300720c */ /* 0x000fc40003f66270 */
[----:B------:R-:W-:Y:S02]  /*15930*/  ISETP.GE.AND P4, PT, R3, R5, PT ;  /* 0x000000050300720c */ /* 0x000fe40003f86270 */
[----:B------:R-:W-:Y:S02]  /*15940*/  P2R R3, PR, RZ, 0x8 ;  /* 0x00000008ff037803 */ /* 0x000fe40000000000 */
[----:B------:R-:W-:Y:S01]  /*15950*/  FSEL R104, R163, -INF , !P4 ;  /* 0xff800000a3687808 */ /* 0x000fe20006000000 */
[----:B-1----:R-:W-:Y:S01]  /*15960*/  FMUL.FTZ R4, R34, c[0x0][0x2ec] ;  /* 0x0000bb0022047a20 */ /* 0x002fe20000410000 */
[----:B------:R-:W-:Y:S01]  /*15970*/  ISETP.NE.AND P1, PT, R3, RZ, PT ;  /* 0x000000ff0300720c */ /* 0x000fe20003f25270 */
[----:B------:R-:W-:Y:S01]  /*15980*/  HMMA.16816.F32 R24, R8, R40, R24 ;  /* 0x000000280818723c */ /* 0x000fe20000001818 */
[----:B------:R-:W-:Y:S01]  /*15990*/  IADD3 R3, R0, 0x21, RZ ;  /* 0x0000002100037810 */ /* 0x000fe20007ffe0ff */
[----:B------:R1:W-:Y:S01]  /*159a0*/  MUFU.TANH R154, R4 ;  /* 0x00000004009a7308 */ /* 0x0003e20000002400 */
[----:B------:R-:W-:-:S02]  /*159b0*/  ISETP.GE.AND P6, PT, R2, R6, PT ;  /* 0x000000060200720c */ /* 0x000fc40003fc6270 */
[----:B------:R-:W-:Y:S02]  /*159c0*/  ISETP.GE.AND P3, PT, R2, R5, PT ;  /* 0x000000050200720c */ /* 0x000fe40003f66270 */
[----:B------:R-:W-:Y:S02]  /*159d0*/  IADD3 R2, R0, 0x20, RZ ;  /* 0x0000002000027810 */ /* 0x000fe40007ffe0ff */
[----:B------:R-:W-:Y:S02]  /*159e0*/  FSEL R91, R200, -INF , !P2 ;  /* 0xff800000c85b7808 */ /* 0x000fe40005000000 */
[----:B------:R-:W-:Y:S02]  /*159f0*/  ISETP.GE.AND P2, PT, R3, R6, PT ;  /* 0x000000060300720c */ /* 0x000fe40003f46270 */
[----:B------:R-:W-:Y:S02]  /*15a00*/  FSEL R93, R199, -INF , !P1 ;  /* 0xff800000c75d7808 */ /* 0x000fe40004800000 */
[----:B------:R-:W-:-:S02]  /*15a10*/  FSEL R106, R151, -INF , !P3 ;  /* 0xff800000976a7808 */ /* 0x000fc40005800000 */
[-C--:B------:R-:W-:Y:S01]  /*15a20*/  ISETP.GE.AND P0, PT, R2, R5.reuse, PT ;  /* 0x000000050200720c */ /* 0x080fe20003f06270 */
[----:B-1----:R-:W-:Y:S01]  /*15a30*/  FMUL.FTZ R4, R35, c[0x0][0x2ec] ;  /* 0x0000bb0023047a20 */ /* 0x002fe20000410000 */
[----:B------:R-:W-:Y:S01]  /*15a40*/  ISETP.GE.AND P1, PT, R3, R5, PT ;  /* 0x000000050300720c */ /* 0x000fe20003f26270 */
[----:B------:R-:W-:Y:S01]  /*15a50*/  HMMA.16816.F32 R32, R12, R54, R100 ;  /* 0x000000360c20723c */ /* 0x000fe20000001864 */
[----:B------:R-:W-:Y:S01]  /*15a60*/  P2R R3, PR, RZ, 0x4 ;  /* 0x00000004ff037803 */ /* 0x000fe20000000000 */
[----:B------:R1:W4:Y:S01]  /*15a70*/  MUFU.TANH R153, R4 ;  /* 0x0000000400997308 */ /* 0x0003220000002400 */
[----:B------:R-:W-:Y:S01]  /*15a80*/  FSEL R96, R198, -INF , !P6 ;  /* 0xff800000c6607808 */ /* 0x000fe20007000000 */
[----:B------:R-:W5:Y:S01]  /*15a90*/  LDSM.16.M88.4 R52, [R232+0x6000] ;  /* 0x00600000e834783b */ /* 0x000f620000000200 */
[----:B------:R-:W-:Y:S02]  /*15aa0*/  FSEL R111, R143, -INF , !P0 ;  /* 0xff8000008f6f7808 */ /* 0x000fe40004000000 */
[----:B------:R-:W-:-:S02]  /*15ab0*/  ISETP.GE.AND P5, PT, R2, R6, PT ;  /* 0x000000060200720c */ /* 0x000fc40003fa6270 */
[----:B------:R-:W-:Y:S02]  /*15ac0*/  ISETP.NE.AND P6, PT, R3, RZ, PT ;  /* 0x000000ff0300720c */ /* 0x000fe40003fc5270 */
[C---:B------:R-:W-:Y:S02]  /*15ad0*/  IADD3 R2, R0.reuse, 0x28, RZ ;  /* 0x0000002800027810 */ /* 0x040fe40007ffe0ff */
[----:B------:R-:W-:Y:S02]  /*15ae0*/  IADD3 R3, R0, 0x29, RZ ;  /* 0x0000002900037810 */ /* 0x000fe40007ffe0ff */
[CC--:B------:R-:W-:Y:S02]  /*15af0*/  ISETP.GE.AND P4, PT, R2.reuse, R6.reuse, PT ;  /* 0x000000060200720c */ /* 0x0c0fe40003f86270 */
[----:B------:R-:W-:Y:S01]  /*15b00*/  ISETP.GE.AND P2, PT, R2, R5, PT ;  /* 0x000000050200720c */ /* 0x000fe20003f46270 */
[----:B-1----:R-:W-:Y:S01]  /*15b10*/  FMUL.FTZ R4, R36, c[0x0][0x2ec] ;  /* 0x0000bb0024047a20 */ /* 0x002fe20000410000 */
[----:B------:R-:W-:-:S02]  /*15b20*/  ISETP.GE.AND P3, PT, R3, R6, PT ;  /* 0x000000060300720c */ /* 0x000fc40003f66270 */
[----:B------:R-:W-:Y:S01]  /*15b30*/  ISETP.GE.AND P0, PT, R3, R5, PT ;  /* 0x000000050300720c */ /* 0x000fe20003f06270 */
[----:B------:R1:W-:Y:S01]  /*15b40*/  MUFU.TANH R163, R4 ;  /* 0x0000000400a37308 */ /* 0x0003e20000002400 */
[C---:B------:R-:W-:Y:S01]  /*15b50*/  IADD3 R2, R0.reuse, 0x30, RZ ;  /* 0x0000003000027810 */ /* 0x040fe20007ffe0ff */
[----:B------:R-:W-:Y:S01]  /*15b60*/  HMMA.16816.F32 R32, R8, R42, R32 ;  /* 0x0000002a0820723c */ /* 0x000fe20000001820 */
[----:B------:R-:W-:Y:S02]  /*15b70*/  IADD3 R3, R0, 0x31, RZ ;  /* 0x0000003100037810 */ /* 0x000fe40007ffe0ff */
[----:B------:R-:W-:Y:S02]  /*15b80*/  FSEL R108, R195, -INF , !P5 ;  /* 0xff800000c36c7808 */ /* 0x000fe40006800000 */
[----:B------:R-:W-:Y:S02]  /*15b90*/  FSEL R114, R142, -INF , !P1 ;  /* 0xff8000008e727808 */ /* 0x000fe40004800000 */
[----:B------:R-:W-:-:S02]  /*15ba0*/  FSEL R101, R192, -INF , !P4 ;  /* 0xff800000c0657808 */ /* 0x000fc40006000000 */
[----:B------:R-:W-:Y:S02]  /*15bb0*/  FSEL R110, R189, -INF , !P2 ;  /* 0xff800000bd6e7808 */ /* 0x000fe40005000000 */
[CC--:B------:R-:W-:Y:S02]  /*15bc0*/  ISETP.GE.AND P5, PT, R2.reuse, R6.reuse, PT ;  /* 0x000000060200720c */ /* 0x0c0fe40003fa6270 */
[-C--:B------:R-:W-:Y:S01]  /*15bd0*/  ISETP.GE.AND P1, PT, R2, R5.reuse, PT ;  /* 0x000000050200720c */ /* 0x080fe20003f26270 */
[----:B-1----:R-:W-:Y:S01]  /*15be0*/  FMUL.FTZ R4, R37, c[0x0][0x2ec] ;  /* 0x0000bb0025047a20 */ /* 0x002fe20000410000 */
[C---:B------:R-:W-:Y:S02]  /*15bf0*/  ISETP.GE.AND P4, PT, R3.reuse, R6, PT ;  /* 0x000000060300720c */ /* 0x040fe40003f86270 */
[----:B------:R-:W-:Y:S01]  /*15c00*/  ISETP.GE.AND P2, PT, R3, R5, PT ;  /* 0x000000050300720c */ /* 0x000fe20003f46270 */
[----:B------:R1:W1:Y:S01]  /*15c10*/  MUFU.TANH R151, R4 ;  /* 0x0000000400977308 */ /* 0x0002620000002400 */
[----:B------:R-:W-:-:S02]  /*15c20*/  IADD3 R3, R0, 0x39, RZ ;  /* 0x0000003900037810 */ /* 0x000fc40007ffe0ff */
[----:B------:R-:W-:Y:S02]  /*15c30*/  FSEL R113, R190, -INF , !P5 ;  /* 0xff800000be717808 */ /* 0x000fe40006800000 */
[----:B------:R-:W-:Y:S02]  /*15c40*/  FSEL R122, R122, -INF , !P1 ;  /* 0xff8000007a7a7808 */ /* 0x000fe40004800000 */
[C---:B------:R-:W-:Y:S02]  /*15c50*/  ISETP.GE.AND P5, PT, R3.reuse, R6, PT ;  /* 0x000000060300720c */ /* 0x040fe40003fa6270 */
[----:B------:R-:W-:Y:S01]  /*15c60*/  ISETP.GE.AND P1, PT, R3, R5, PT ;  /* 0x000000050300720c */ /* 0x000fe20003f26270 */
[----:B------:R-:W-:Y:S01]  /*15c70*/  FMUL.FTZ R3, R30, c[0x0][0x2ec] ;  /* 0x0000bb001e037a20 */ /* 0x000fe20000410000 */
[----:B------:R-:W-:Y:S02]  /*15c80*/  IADD3 R2, R0, 0x38, RZ ;  /* 0x0000003800027810 */ /* 0x000fe40007ffe0ff */
[----:B------:R-:W-:-:S02]  /*15c90*/  FSEL R102, R191, -INF , !P3 ;  /* 0xff800000bf667808 */ /* 0x000fc40005800000 */
[----:B------:R-:W-:Y:S01]  /*15ca0*/  FSEL R112, R187, -INF , !P0 ;  /* 0xff800000bb707808 */ /* 0x000fe20004000000 */
[----:B-1----:R-:W-:Y:S01]  /*15cb0*/  FMUL.FTZ R4, R38, c[0x0][0x2ec] ;  /* 0x0000bb0026047a20 */ /* 0x002fe20000410000 */
[----:B------:R-:W-:Y:S02]  /*15cc0*/  FSEL R126, R123, -INF , !P2 ;  /* 0xff8000007b7e7808 */ /* 0x000fe40005000000 */
[C---:B------:R-:W-:Y:S01]  /*15cd0*/  ISETP.GE.AND P3, PT, R2.reuse, R6, PT ;  /* 0x000000060200720c */ /* 0x040fe20003f66270 */
[----:B------:R1:W-:Y:S01]  /*15ce0*/  MUFU.TANH R143, R4 ;  /* 0x00000004008f7308 */ /* 0x0003e20000002400 */
[----:B------:R-:W-:Y:S02]  /*15cf0*/  ISETP.GE.AND P0, PT, R2, R5, PT ;  /* 0x000000050200720c */ /* 0x000fe40003f06270 */
[----:B------:R-:W-:Y:S02]  /*15d00*/  FSEL R116, R186, -INF , !P3 ;  /* 0xff800000ba747808 */ /* 0x000fe40005800000 */
[----:B------:R-:W-:-:S02]  /*15d10*/  FSEL R121, R121, -INF , !P0 ;  /* 0xff80000079797808 */ /* 0x000fc40004000000 */
[----:B------:R-:W-:Y:S01]  /*15d20*/  IADD3 R2, R0, 0x40, RZ ;  /* 0x0000004000027810 */ /* 0x000fe20007ffe0ff */
[----:B------:R2:W-:Y:S01]  /*15d30*/  MUFU.TANH R123, R3 ;  /* 0x00000003007b7308 */ /* 0x0005e20000002400 */
[----:B------:R-:W-:Y:S02]  /*15d40*/  FSEL R117, R188, -INF , !P4 ;  /* 0xff800000bc757808 */ /* 0x000fe40006000000 */
[C---:B------:R-:W-:Y:S02]  /*15d50*/  ISETP.GE.AND P4, PT, R2.reuse, R6, PT ;  /* 0x000000060200720c */ /* 0x040fe40003f86270 */
[----:B------:R-:W-:Y:S02]  /*15d60*/  ISETP.GE.AND P2, PT, R2, R5, PT ;  /* 0x000000050200720c */ /* 0x000fe40003f46270 */
[----:B------:R-:W-:Y:S01]  /*15d70*/  FSEL R125, R184, -INF , !P4 ;  /* 0xff800000b87d7808 */ /* 0x000fe20006000000 */
[----:B-1----:R-:W-:Y:S01]  /*15d80*/  FMUL.FTZ R4, R39, c[0x0][0x2ec] ;  /* 0x0000bb0027047a20 */ /* 0x002fe20000410000 */
[----:B------:R-:W-:Y:S01]  /*15d90*/  FSEL R133, R133, -INF , !P2 ;  /* 0xff80000085857808 */ /* 0x000fe20005000000 */
[----:B------:R-:W-:Y:S01]  /*15da0*/  HMMA.16816.F32 R36, R12, R48, R68 ;  /* 0x000000300c24723c */ /* 0x000fe20000001844 */
[----:B------:R-:W-:Y:S01]  /*15db0*/  IADD3 R2, R0, 0x48, RZ ;  /* 0x0000004800027810 */ /* 0x000fe20007ffe0ff */
[----:B------:R1:W1:Y:S01]  /*15dc0*/  MUFU.TANH R131, R4 ;  /* 0x0000000400837308 */ /* 0x0002620000002400 */
[----:B------:R-:W-:-:S02]  /*15dd0*/  FSEL R118, R185, -INF , !P5 ;  /* 0xff800000b9767808 */ /* 0x000fc40006800000 */
[----:B------:R-:W-:Y:S02]  /*15de0*/  FSEL R124, R183, -INF , !P1 ;  /* 0xff800000b77c7808 */ /* 0x000fe40004800000 */
[----:B--2---:R-:W-:Y:S02]  /*15df0*/  IADD3 R3, R0, 0x41, RZ ;  /* 0x0000004100037810 */ /* 0x004fe40007ffe0ff */
[-C--:B------:R-:W-:Y:S02]  /*15e00*/  ISETP.GE.AND P5, PT, R2, R6.reuse, PT ;  /* 0x000000060200720c */ /* 0x080fe40003fa6270 */
[C---:B------:R-:W-:Y:S02]  /*15e10*/  ISETP.GE.AND P3, PT, R3.reuse, R6, PT ;  /* 0x000000060300720c */ /* 0x040fe40003f66270 */
[-C--:B------:R-:W-:Y:S01]  /*15e20*/  ISETP.GE.AND P0, PT, R3, R5.reuse, PT ;  /* 0x000000050300720c */ /* 0x080fe20003f06270 */
[----:B------:R-:W-:Y:S01]  /*15e30*/  FMUL.FTZ R3, R24, c[0x0][0x2ec] ;  /* 0x0000bb0018037a20 */ /* 0x000fe20000410000 */
[----:B------:R-:W-:-:S02]  /*15e40*/  ISETP.GE.AND P1, PT, R2, R5, PT ;  /* 0x000000050200720c */ /* 0x000fc40003f26270 */
[----:B------:R-:W-:Y:S01]  /*15e50*/  IADD3 R2, R0, 0x50, RZ ;  /* 0x0000005000027810 */ /* 0x000fe20007ffe0ff */
[----:B-1----:R-:W-:Y:S01]  /*15e60*/  FMUL.FTZ R4, R28, c[0x0][0x2ec] ;  /* 0x0000bb001c047a20 */ /* 0x002fe20000410000 */
[----:B------:R1:W-:Y:S01]  /*15e70*/  MUFU.TANH R119, R3 ;  /* 0x0000000300777308 */ /* 0x0003e20000002400 */
[----:B------:R-:W-:Y:S02]  /*15e80*/  FSEL R128, R181, -INF , !P3 ;  /* 0xff800000b5807808 */ /* 0x000fe40005800000 */
[----:B------:R-:W-:Y:S02]  /*15e90*/  FSEL R138, R138, -INF , !P0 ;  /* 0xff8000008a8a7808 */ /* 0x000fe40004000000 */
[----:B-----5:R-:W-:Y:S01]  /*15ea0*/  HMMA.16816.F32 R40, R8, R52, R36 ;  /* 0x000000340828723c */ /* 0x020fe20000001824 */
[----:B------:R-:W-:Y:S02]  /*15eb0*/  FSEL R127, R127, -INF , !P5 ;  /* 0xff8000007f7f7808 */ /* 0x000fe40006800000 */
[----:B------:R2:W5:Y:S01]  /*15ec0*/  MUFU.TANH R142, R4 ;  /* 0x00000004008e7308 */ /* 0x0005620000002400 */
[----:B------:R-:W-:-:S02]  /*15ed0*/  FSEL R132, R132, -INF , !P1 ;  /* 0xff80000084847808 */ /* 0x000fc40004800000 */
[CC--:B------:R-:W-:Y:S02]  /*15ee0*/  ISETP.GE.AND P3, PT, R2.reuse, R6.reuse, PT ;  /* 0x000000060200720c */ /* 0x0c0fe40003f66270 */
[C---:B------:R-:W-:Y:S01]  /*15ef0*/  HMMA.16816.F32 R36, R12.reuse, R44, R80 ;  /* 0x0000002c0c24723c */ /* 0x040fe20000001850 */
[-C--:B------:R-:W-:Y:S02]  /*15f00*/  ISETP.GE.AND P0, PT, R2, R5.reuse, PT ;  /* 0x000000050200720c */ /* 0x080fe40003f06270 */
[C---:B-1----:R-:W-:Y:S02]  /*15f10*/  IADD3 R3, R0.reuse, 0x49, RZ ;  /* 0x0000004900037810 */ /* 0x042fe40007ffe0ff */
[----:B------:R-:W-:Y:S02]  /*15f20*/  IADD3 R2, R0, 0x58, RZ ;  /* 0x0000005800027810 */ /* 0x000fe40007ffe0ff */
[C---:B------:R-:W-:Y:S01]  /*15f30*/  ISETP.GE.AND P4, PT, R3.reuse, R6, PT ;  /* 0x000000060300720c */ /* 0x040fe20003f86270 */
[----:B------:R-:W-:Y:S01]  /*15f40*/  HMMA.16816.F32 R44, R12, R46, R60 ;  /* 0x0000002e0c2c723c */ /* 0x000fe2000000183c */
[----:B------:R-:W-:Y:S01]  /*15f50*/  ISETP.GE.AND P2, PT, R3, R5, PT ;  /* 0x000000050300720c */ /* 0x000fe20003f46270 */
[----:B------:R-:W-:Y:S01]  /*15f60*/  FMUL.FTZ R3, R26, c[0x0][0x2ec] ;  /* 0x0000bb001a037a20 */ /* 0x000fe20000410000 */
[----:B------:R-:W-:Y:S01]  /*15f70*/  LDSM.16.M88.4 R60, [R135+0x7000] ;  /* 0x00700000873c783b */ /* 0x000fe20000000200 */
[----:B--2---:R-:W-:Y:S01]  /*15f80*/  FMUL.FTZ R4, R29, c[0x0][0x2ec] ;  /* 0x0000bb001d047a20 */ /* 0x004fe20000410000 */
[----:B------:R-:W-:Y:S01]  /*15f90*/  FSEL R129, R129, -INF , !P4 ;  /* 0xff80000081817808 */ /* 0x000fe20006000000 */
[----:B------:R1:W2:Y:S01]  /*15fa0*/  MUFU.TANH R100, R3 ;  /* 0x0000000300647308 */ /* 0x0002a20000002400 */
[----:B------:R-:W-:-:S02]  /*15fb0*/  FSEL R136, R136, -INF , !P2 ;  /* 0xff80000088887808 */ /* 0x000fc40005000000 */
        /* <DEDUP_REMOVED lines=10> */
[CC--:B------:R-:W-:Y:S02]  /*16060*/  ISETP.GE.AND P5, PT, R3.reuse, R6.reuse, PT ;  /* 0x000000060300720c */ /* 0x0c0fe40003fa6270 */
[----:B------:R-:W-:Y:S01]  /*16070*/  ISETP.GE.AND P1, PT, R3, R5, PT ;  /* 0x000000050300720c */ /* 0x000fe20003f26270 */
[----:B--2---:R-:W-:Y:S01]  /*16080*/  FMUL.FTZ R4, R31, c[0x0][0x2ec] ;  /* 0x0000bb001f047a20 */ /* 0x004fe20000410000 */
[----:B------:R-:W-:Y:S01]  /*16090*/  IADD3 R3, R0, 0x59, RZ ;  /* 0x0000005900037810 */ /* 0x000fe20007ffe0ff */
[----:B------:R-:W-:Y:S01]  /*160a0*/  HMMA.16816.F32 R28, R12, R50, R84 ;  /* 0x000000320c1c723c */ /* 0x000fe20000001854 */
[----:B------:R-:W-:Y:S01]  /*160b0*/  FSEL R140, R140, -INF , !P5 ;  /* 0xff8000008c8c7808 */ /* 0x000fe20006800000 */
[----:B------:R1:W2:Y:S01]  /*160c0*/  MUFU.TANH R115, R4 ;  /* 0x0000000400737308 */ /* 0x0002a20000002400 */
[----:B------:R-:W-:-:S02]  /*160d0*/  ISETP.GE.AND P3, PT, R3, R6, PT ;  /* 0x000000060300720c */ /* 0x000fc40003f66270 */
[-C--:B------:R-:W-:Y:S02]  /*160e0*/  ISETP.GE.AND P0, PT, R3, R5.reuse, PT ;  /* 0x000000050300720c */ /* 0x080fe40003f06270 */
[----:B------:R-:W-:Y:S01]  /*160f0*/  IADD3 R3, R0, 0x61, RZ ;  /* 0x0000006100037810 */ /* 0x000fe20007ffe0ff */
[----:B------:R-:W-:Y:S01]  /*16100*/  HMMA.16816.F32 R48, R8, R56, R36 ;  /* 0x000000380830723c */ /* 0x000fe20000001824 */
[----:B------:R-:W-:Y:S02]  /*16110*/  FSEL R148, R148, -INF , !P1 ;  /* 0xff80000094947808 */ /* 0x000fe40004800000 */
[CC--:B------:R-:W-:Y:S02]  /*16120*/  ISETP.GE.AND P5, PT, R2.reuse, R6.reuse, PT ;  /* 0x000000060200720c */ /* 0x0c0fe40003fa6270 */
[-C--:B------:R-:W-:Y:S01]  /*16130*/  ISETP.GE.AND P1, PT, R2, R5.reuse, PT ;  /* 0x000000050200720c */ /* 0x080fe20003f26270 */
[----:B------:R-:W-:Y:S01]  /*16140*/  FMUL.FTZ R2, R34, c[0x0][0x2ec] ;  /* 0x0000bb0022027a20 */ /* 0x000fe20000410000 */
[----:B------:R-:W-:Y:S01]  /*16150*/  ISETP.GE.AND P4, PT, R3, R6, PT ;  /* 0x000000060300720c */ /* 0x000fe20003f86270 */
[----:B------:R-:W-:Y:S01]  /*16160*/  HMMA.16816.F32 R36, R20, R66, RZ ;  /* 0x000000421424723c */ /* 0x000fe200000018ff */
[----:B------:R-:W-:Y:S01]  /*16170*/  LDSM.16.M88.4 R64, [R92+0x9800] ;  /* 0x009800005c40783b */ /* 0x000fe20000000200 */
[----:B-1----:R-:W-:Y:S01]  /*16180*/  FMUL.FTZ R4, R25, c[0x0][0x2ec] ;  /* 0x0000bb0019047a20 */ /* 0x002fe20000410000 */
[----:B------:R-:W-:Y:S01]  /*16190*/  ISETP.GE.AND P2, PT, R3, R5, PT ;  /* 0x000000050300720c */ /* 0x000fe20003f46270 */
[----:B------:R1:W-:Y:S01]  /*161a0*/  MUFU.TANH R7, R2 ;  /* 0x0000000200077308 */ /* 0x0003e20000002400 */
[----:B------:R-:W-:-:S02]  /*161b0*/  IADD3 R3, R0, 0x69, RZ ;  /* 0x0000006900037810 */ /* 0x000fc40007ffe0ff */
[----:B------:R-:W-:Y:S02]  /*161c0*/  FSEL R147, R147, -INF , !P5 ;  /* 0xff80000093937808 */ /* 0x000fe40006800000 */
[----:B------:R-:W-:Y:S02]  /*161d0*/  FSEL R157, R157, -INF , !P1 ;  /* 0xff8000009d9d7808 */ /* 0x000fe40004800000 */
[C---:B------:R-:W-:Y:S01]  /*161e0*/  ISETP.GE.AND P5, PT, R3.reuse, R6, PT ;  /* 0x000000060300720c */ /* 0x040fe20003fa6270 */
[----:B------:R2:W2:Y:S01]  /*161f0*/  MUFU.TANH R103, R4 ;  /* 0x0000000400677308 */ /* 0x0004a20000002400 */
[----:B------:R-:W-:Y:S01]  /*16200*/  ISETP.GE.AND P1, PT, R3, R5, PT ;  /* 0x000000050300720c */ /* 0x000fe20003f26270 */
[----:B------:R-:W-:Y:S01]  /*16210*/  FMUL.FTZ R3, R42, c[0x0][0x2ec] ;  /* 0x0000bb002a037a20 */ /* 0x000fe20000410000 */
[----:B------:R-:W-:Y:S02]  /*16220*/  FSEL R141, R141, -INF , !P3 ;  /* 0xff8000008d8d7808 */ /* 0x000fe40005800000 */
[----:B------:R-:W-:-:S02]  /*16230*/  FSEL R146, R146, -INF , !P0 ;  /* 0xff80000092927808 */ /* 0x000fc40004000000 */
[----:B------:R-:W-:Y:S01]  /*16240*/  FSEL R152, R152, -INF , !P4 ;  /* 0xff80000098987808 */ /* 0x000fe20006000000 */
[----:B------:R3:W-:Y:S01]  /*16250*/  MUFU.TANH R81, R3 ;  /* 0x0000000300517308 */ /* 0x0007e20000002400 */
[----:B-1----:R-:W-:Y:S02]  /*16260*/  IADD3 R2, R0, 0x68, RZ ;  /* 0x0000006800027810 */ /* 0x002fe40007ffe0ff */
[----:B------:R-:W-:Y:S02]  /*16270*/  FSEL R159, R159, -INF , !P2 ;  /* 0xff8000009f9f7808 */ /* 0x000fe40005000000 */
[CC--:B------:R-:W-:Y:S02]  /*16280*/  ISETP.GE.AND P3, PT, R2.reuse, R6.reuse, PT ;  /* 0x000000060200720c */ /* 0x0c0fe40003f66270 */
[----:B------:R-:W-:Y:S01]  /*16290*/  ISETP.GE.AND P0, PT, R2, R5, PT ;  /* 0x000000050200720c */ /* 0x000fe20003f06270 */
[----:B--2---:R-:W-:Y:S01]  /*162a0*/  FMUL.FTZ R4, R27, c[0x0][0x2ec] ;  /* 0x0000bb001b047a20 */ /* 0x004fe20000410000 */
[----:B------:R-:W-:Y:S01]  /*162b0*/  IADD3 R2, R0, 0x70, RZ ;  /* 0x0000007000027810 */ /* 0x000fe20007ffe0ff */
[----:B------:R-:W-:Y:S01]  /*162c0*/  HMMA.16816.F32 R24, R8, R54, R28 ;  /* 0x000000360818723c */ /* 0x000fe2000000181c */
[----:B------:R-:W1:Y:S01]  /*162d0*/  LDSM.16.M88.4 R28, [R134+0x9800] ;  /* 0x00980000861c783b */ /* 0x000e620000000200 */
[----:B------:R2:W1:Y:S01]  /*162e0*/  MUFU.TANH R86, R4 ;  /* 0x0000000400567308 */ /* 0x0004620000002400 */
[----:B------:R-:W-:-:S02]  /*162f0*/  ISETP.GE.AND P4, PT, R2, R6, PT ;  /* 0x000000060200720c */ /* 0x000fc40003f86270 */
[----:B------:R-:W4:Y:S01]  /*16300*/  LDSM.16.M88.4 R52, [R232+0x7000] ;  /* 0x00700000e834783b */ /* 0x000f220000000200 */
[----:B---3--:R-:W-:Y:S01]  /*16310*/  FMUL.FTZ R3, R43, c[0x0][0x2ec] ;  /* 0x0000bb002b037a20 */ /* 0x008fe20000410000 */
[----:B------:R-:W-:Y:S02]  /*16320*/  ISETP.GE.AND P2, PT, R2, R5, PT ;  /* 0x000000050200720c */ /* 0x000fe40003f46270 */
[----:B------:R-:W-:Y:S01]  /*16330*/  IADD3 R2, R0, 0x71, RZ ;  /* 0x0000007100027810 */ /* 0x000fe20007ffe0ff */
[----:B------:R3:W-:Y:S01]  /*16340*/  MUFU.TANH R80, R3 ;  /* 0x0000000300507308 */ /* 0x0007e20000002400 */
[----:B------:R-:W-:Y:S02]  /*16350*/  FSEL R150, R150, -INF , !P3 ;  /* 0xff80000096967808 */ /* 0x000fe40005800000 */
[----:B------:R-:W-:Y:S02]  /*16360*/  FSEL R156, R156, -INF , !P0 ;  /* 0xff8000009c9c7808 */ /* 0x000fe40004000000 */
[----:B------:R-:W-:-:S02]  /*16370*/  ISETP.GE.AND P3, PT, R2, R6, PT ;  /* 0x000000060200720c */ /* 0x000fc40003f66270 */
[-C--:B------:R-:W-:Y:S01]  /*16380*/  ISETP.GE.AND P0, PT, R2, R5.reuse, PT ;  /* 0x000000050200720c */ /* 0x080fe20003f06270 */
[----:B--2---:R-:W-:Y:S01]  /*16390*/  FMUL.FTZ R4, R32, c[0x0][0x2ec] ;  /* 0x0000bb0020047a20 */ /* 0x004fe20000410000 */
[----:B------:R-:W-:Y:S02]  /*163a0*/  IADD3 R2, R0, 0x78, RZ ;  /* 0x0000007800027810 */ /* 0x000fe40007ffe0ff */
[----:B------:R-:W-:Y:S01]  /*163b0*/  FSEL R149, R149, -INF , !P5 ;  /* 0xff80000095957808 */ /* 0x000fe20006800000 */
[----:B------:R2:W1:Y:S01]  /*163c0*/  MUFU.TANH R85, R4 ;  /* 0x0000000400557308 */ /* 0x0004620000002400 */
[----:B------:R-:W-:Y:S02]  /*163d0*/  FSEL R155, R155, -INF , !P1 ;  /* 0xff8000009b9b7808 */ /* 0x000fe40004800000 */
[----:B------:R-:W-:Y:S01]  /*163e0*/  ISETP.GE.AND P5, PT, R2, R6, PT ;  /* 0x000000060200720c */ /* 0x000fe20003fa6270 */
[----:B---3--:R-:W-:Y:S01]  /*163f0*/  FMUL.FTZ R3, R24, c[0x0][0x2ec] ;  /* 0x0000bb0018037a20 */ /* 0x008fe20000410000 */
[----:B------:R-:W-:-:S02]  /*16400*/  ISETP.GE.AND P1, PT, R2, R5, PT ;  /* 0x000000050200720c */ /* 0x000fc40003f26270 */
[----:B------:R-:W-:Y:S01]  /*16410*/  IADD3 R2, R0, 0x79, RZ ;  /* 0x0000007900027810 */ /* 0x000fe20007ffe0ff */
[----:B------:R3:W-:Y:S01]  /*16420*/  MUFU.TANH R72, R3 ;  /* 0x0000000300487308 */ /* 0x0007e20000002400 */
[----:B------:R-:W-:Y:S02]  /*16430*/  FSEL R158, R158, -INF , !P4 ;  /* 0xff8000009e9e7808 */ /* 0x000fe40006000000 */
[----:B------:R-:W-:Y:S02]  /*16440*/  FSEL R167, R167, -INF , !P2 ;  /* 0xff800000a7a77808 */ /* 0x000fe40005000000 */
[C---:B------:R-:W-:Y:S02]  /*16450*/  ISETP.GE.AND P4, PT, R2.reuse, R6, PT ;  /* 0x000000060200720c */ /* 0x040fe40003f86270 */
[----:B------:R-:W-:Y:S01]  /*16460*/  ISETP.GE.AND P2, PT, R2, R5, PT ;  /* 0x000000050200720c */ /* 0x000fe20003f46270 */
[----:B--2---:R-:W-:Y:S01]  /*16470*/  FMUL.FTZ R4, R33, c[0x0][0x2ec] ;  /* 0x0000bb0021047a20 */ /* 0x004fe20000410000 */
[----:B------:R-:W-:Y:S01]  /*16480*/  IADD3 R2, R0, 0x80, RZ ;  /* 0x0000008000027810 */ /* 0x000fe20007ffe0ff */
[----:B-1----:R-:W-:Y:S02]  /*16490*/  HMMA.16816.F32 R68, R20, R30, RZ ;  /* 0x0000001e1444723c */ /* 0x002fe400000018ff */
[----:B------:R1:W2:Y:S01]  /*164a0*/  MUFU.TANH R87, R4 ;  /* 0x0000000400577308 */ /* 0x0002a20000002400 */
[----:B------:R-:W-:-:S02]  /*164b0*/  FSEL R162, R162, -INF , !P3 ;  /* 0xff800000a2a27808 */ /* 0x000fc40005800000 */
[----:B------:R-:W-:Y:S01]  /*164c0*/  FSEL R170, R170, -INF , !P0 ;  /* 0xff800000aaaa7808 */ /* 0x000fe20004000000 */
[----:B---3--:R-:W-:Y:S01]  /*164d0*/  FMUL.FTZ R3, R25, c[0x0][0x2ec] ;  /* 0x0000bb0019037a20 */ /* 0x008fe20000410000 */
[C---:B------:R-:W-:Y:S02]  /*164e0*/  ISETP.GE.AND P3, PT, R2.reuse, R6, PT ;  /* 0x000000060200720c */ /* 0x040fe40003f66270 */
[----:B------:R-:W-:Y:S01]  /*164f0*/  ISETP.GE.AND P0, PT, R2, R5, PT ;  /* 0x000000050200720c */ /* 0x000fe20003f06270 */
[----:B------:R3:W-:Y:S01]  /*16500*/  MUFU.TANH R73, R3 ;  /* 0x0000000300497308 */ /* 0x0007e20000002400 */
[----:B------:R-:W-:Y:S02]  /*16510*/  IADD3 R2, R0, 0x81, RZ ;  /* 0x0000008100027810 */ /* 0x000fe40007ffe0ff */
[----:B------:R-:W-:Y:S02]  /*16520*/  FSEL R161, R161, -INF , !P5 ;  /* 0xff800000a1a17808 */ /* 0x000fe40006800000 */
[----:B------:R-:W-:-:S02]  /*16530*/  FSEL R165, R165, -INF , !P1 ;  /* 0xff800000a5a57808 */ /* 0x000fc40004800000 */
[C---:B------:R-:W-:Y:S01]  /*16540*/  ISETP.GE.AND P5, PT, R2.reuse, R6, PT ;  /* 0x000000060200720c */ /* 0x040fe20003fa6270 */
[----:B-1----:R-:W-:Y:S01]  /*16550*/  FMUL.FTZ R4, R35, c[0x0][0x2ec] ;  /* 0x0000bb0023047a20 */ /* 0x002fe20000410000 */
[----:B------:R-:W-:Y:S01]  /*16560*/  ISETP.GE.AND P1, PT, R2, R5, PT ;  /* 0x000000050200720c */ /* 0x000fe20003f26270 */
[----:B------:R-:W-:Y:S01]  /*16570*/  HMMA.16816.F32 R32, R20, R28, RZ ;  /* 0x0000001c1420723c */ /* 0x000fe200000018ff */
[----:B------:R-:W-:Y:S01]  /*16580*/  IADD3 R2, R0, 0x88, RZ ;  /* 0x0000008800027810 */ /* 0x000fe20007ffe0ff */
[----:B------:R1:W1:Y:S01]  /*16590*/  MUFU.TANH R84, R4 ;  /* 0x0000000400547308 */ /* 0x0002620000002400 */
[----:B------:R-:W-:Y:S02]  /*165a0*/  FSEL R160, R160, -INF , !P4 ;  /* 0xff800000a0a07808 */ /* 0x000fe40006000000 */
[----:B------:R-:W-:Y:S01]  /*165b0*/  FSEL R164, R164, -INF , !P2 ;  /* 0xff800000a4a47808 */ /* 0x000fe20005000000 */
[----:B---3--:R-:W-:Y:S01]  /*165c0*/  FMUL.FTZ R3, R26, c[0x0][0x2ec] ;  /* 0x0000bb001a037a20 */ /* 0x008fe20000410000 */
[----:B------:R-:W-:Y:S01]  /*165d0*/  FSEL R166, R166, -INF , !P3 ;  /* 0xff800000a6a67808 */ /* 0x000fe20005800000 */
[----:B------:R-:W-:Y:S01]  /*165e0*/  HMMA.16816.F32 R20, R16, R74, R36 ;  /* 0x0000004a1014723c */ /* 0x000fe20000001824 */
[----:B------:R-:W3:Y:S01]  /*165f0*/  LDSM.16.M88.4 R36, [R135+0x7800] ;  /* 0x007800008724783b */ /* 0x000ee20000000200 */
[----:B------:R2:W-:Y:S01]  /*16600*/  MUFU.TANH R57, R3 ;  /* 0x0000000300397308 */ /* 0x0005e20000002400 */
[----:B------:R-:W-:-:S02]  /*16610*/  FSEL R175, R175, -INF , !P0 ;  /* 0xff800000afaf7808 */ /* 0x000fc40004000000 */
[CC--:B------:R-:W-:Y:S02]  /*16620*/  ISETP.GE.AND P4, PT, R2.reuse, R6.reuse, PT ;  /* 0x000000060200720c */ /* 0x0c0fe40003f86270 */
[-C--:B------:R-:W-:Y:S02]  /*16630*/  ISETP.GE.AND P2, PT, R2, R5.reuse, PT ;  /* 0x000000050200720c */ /* 0x080fe40003f46270 */
[----:B------:R-:W-:Y:S01]  /*16640*/  IADD3 R2, R0, 0x90, RZ ;  /* 0x0000009000027810 */ /* 0x000fe20007ffe0ff */
[----:B-1----:R-:W-:Y:S01]  /*16650*/  FMUL.FTZ R4, R40, c[0x0][0x2ec] ;  /* 0x0000bb0028047a20 */ /* 0x002fe20000410000 */
[----:B------:R-:W-:Y:S02]  /*16660*/  FSEL R171, R171, -INF , !P5 ;  /* 0xff800000abab7808 */ /* 0x000fe40006800000 */
[----:B------:R-:W-:Y:S01]  /*16670*/  FSEL R177, R177, -INF , !P1 ;  /* 0xff800000b1b17808 */ /* 0x000fe20004800000 */
[----:B------:R1:W1:Y:S01]  /*16680*/  MUFU.TANH R83, R4 ;  /* 0x0000000400537308 */ /* 0x0002620000002400 */
[C---:B------:R-:W-:Y:S01]  /*16690*/  ISETP.GE.AND P5, PT, R2.reuse, R6, PT ;  /* 0x000000060200720c */ /* 0x040fe20003fa6270 */
[----:B------:R-:W-:Y:S01]  /*166a0*/  HMMA.16816.F32 R28, R16, R64, R32 ;  /* 0x00000040101c723c */ /* 0x000fe20000001820 */
[----:B------:R-:W-:Y:S01]  /*166b0*/  ISETP.GE.AND P1, PT, R2, R5, PT ;  /* 0x000000050200720c */ /* 0x000fe20003f26270 */
[----:B--2---:R-:W-:Y:S01]  /*166c0*/  FMUL.FTZ R3, R27, c[0x0][0x2ec] ;  /* 0x0000bb001b037a20 */ /* 0x004fe20000410000 */
[----:B------:R-:W-:-:S02]  /*166d0*/  IADD3 R2, R0, 0x91, RZ ;  /* 0x0000009100027810 */ /* 0x000fc40007ffe0ff */
[----:B------:R-:W-:Y:S01]  /*166e0*/  FSEL R169, R169, -INF , !P4 ;  /* 0xff800000a9a97808 */ /* 0x000fe20006000000 */
[----:B------:R2:W-:Y:S01]  /*166f0*/  MUFU.TANH R56, R3 ;  /* 0x0000000300387308 */ /* 0x0005e20000002400 */
[----:B------:R-:W-:Y:S01]  /*16700*/  FSEL R174, R174, -INF , !P2 ;  /* 0xff800000aeae7808 */ /* 0x000fe20005000000 */
[----:B------:R-:W-:Y:S01]  /*16710*/  HMMA.16816.F32 R24, R12, R60, R76 ;  /* 0x0000003c0c18723c */ /* 0x000fe2000000184c */
[CC--:B------:R-:W-:Y:S02]  /*16720*/  ISETP.GE.AND P4, PT, R2.reuse, R6.reuse, PT ;  /* 0x000000060200720c */ /* 0x0c0fe40003f86270 */
[----:B------:R-:W-:Y:S02]  /*16730*/  ISETP.GE.AND P2, PT, R2, R5, PT ;  /* 0x000000050200720c */ /* 0x000fe40003f46270 */
[----:B------:R-:W-:Y:S01]  /*16740*/  IADD3 R2, R0, 0x99, RZ ;  /* 0x0000009900027810 */ /* 0x000fe20007ffe0ff */
[----:B-1----:R-:W-:Y:S01]  /*16750*/  FMUL.FTZ R4, R41, c[0x0][0x2ec] ;  /* 0x0000bb0029047a20 */ /* 0x002fe20000410000 */
[----:B------:R-:W-:Y:S01]  /*16760*/  FSEL R178, R178, -INF , !P5 ;  /* 0xff800000b2b27808 */ /* 0x000fe20006800000 */
[----:B------:R-:W-:Y:S01]  /*16770*/  HMMA.16816.F32 R40, R8, R58, R44 ;  /* 0x0000003a0828723c */ /* 0x000fe2000000182c */
[----:B------:R-:W-:Y:S01]  /*16780*/  FSEL R181, R179, -INF , !P1 ;  /* 0xff800000b3b57808 */ /* 0x000fe20004800000 */
[----:B------:R1:W1:Y:S01]  /*16790*/  MUFU.TANH R82, R4 ;  /* 0x0000000400527308 */ /* 0x0002620000002400 */
[----:B------:R-:W-:-:S02]  /*167a0*/  ISETP.GE.AND P5, PT, R2, R6, PT ;  /* 0x000000060200720c */ /* 0x000fc40003fa6270 */
[-C--:B------:R-:W-:Y:S02]  /*167b0*/  ISETP.GE.AND P1, PT, R2, R5.reuse, PT ;  /* 0x000000050200720c */ /* 0x080fe40003f26270 */
[C---:B--2---:R-:W-:Y:S01]  /*167c0*/  IADD3 R3, R0.reuse, 0x89, RZ ;  /* 0x0000008900037810 */ /* 0x044fe20007ffe0ff */
[----:B------:R-:W-:Y:S01]  /*167d0*/  HMMA.16816.F32 R20, R12, R62, R20 ;  /* 0x0000003e0c14723c */ /* 0x000fe20000001814 */
[----:B------:R-:W-:Y:S02]  /*167e0*/  IADD3 R2, R0, 0xa1, RZ ;  /* 0x000000a100027810 */ /* 0x000fe40007ffe0ff */
[C---:B------:R-:W-:Y:S02]  /*167f0*/  ISETP.GE.AND P3, PT, R3.reuse, R6, PT ;  /* 0x000000060300720c */ /* 0x040fe40003f66270 */
[----:B------:R-:W-:Y:S01]  /*16800*/  ISETP.GE.AND P0, PT, R3, R5, PT ;  /* 0x000000050300720c */ /* 0x000fe20003f06270 */
[----:B------:R-:W-:Y:S01]  /*16810*/  FMUL.FTZ R3, R50, c[0x0][0x2ec] ;  /* 0x0000bb0032037a20 */ /* 0x000fe20000410000 */
[----:B------:R-:W-:Y:S01]  /*16820*/  FSEL R168, R168, -INF , !P3 ;  /* 0xff800000a8a87808 */ /* 0x000fe20005800000 */
[----:B----4-:R-:W-:Y:S01]  /*16830*/  HMMA.16816.F32 R32, R8, R52, R24 ;  /* 0x000000340820723c */ /* 0x010fe20000001818 */
[----:B------:R-:W-:Y:S01]  /*16840*/  FSEL R173, R173, -INF , !P0 ;  /* 0xff800000adad7808 */ /* 0x000fe20004000000 */
[----:B------:R2:W-:Y:S01]  /*16850*/  MUFU.TANH R47, R3 ;  /* 0x00000003002f7308 */ /* 0x0005e20000002400 */
[----:B-1----:R-:W-:Y:S01]  /*16860*/  FMUL.FTZ R4, R48, c[0x0][0x2ec] ;  /* 0x0000bb0030047a20 */ /* 0x002fe20000410000 */
[----:B------:R-:W-:-:S02]  /*16870*/  FSEL R179, R182, -INF , !P4 ;  /* 0xff800000b6b37808 */ /* 0x000fc40006000000 */
[----:B------:R-:W-:Y:S02]  /*16880*/  FSEL R180, R180, -INF , !P2 ;  /* 0xff800000b4b47808 */ /* 0x000fe40005000000 */
[----:B---3--:R-:W-:Y:S01]  /*16890*/  HMMA.16816.F32 R24, R12, R36, R28 ;  /* 0x000000240c18723c */ /* 0x008fe2000000181c */
[----:B------:R-:W1:Y:S01]  /*168a0*/  LDSM.16.M88.4 R28, [R232+0x7800] ;  /* 0x00780000e81c783b */ /* 0x000e620000000200 */
[----:B------:R3:W-:Y:S01]  /*168b0*/  MUFU.TANH R48, R4 ;  /* 0x0000000400307308 */ /* 0x0007e20000002400 */
[----:B------:R-:W-:Y:S01]  /*168c0*/  FSEL R176, R176, -INF , !P5 ;  /* 0xff800000b0b07808 */ /* 0x000fe20006800000 */
[----:B------:R-:W-:-:S04]  /*168d0*/  DEPBAR.LE SB0, 0x0 ;  /* 0x000080000000791a */ /* 0x000fc80000000000 */
[----:B------:R-:W-:Y:S01]  /*168e0*/  HMMA.16816.F32 R16, R16, R66, R68 ;  /* 0x000000421010723c */ /* 0x000fe20000001844 */
[----:B------:R-:W-:Y:S02]  /*168f0*/  FSEL R153, R153, -INF , !P1 ;  /* 0xff80000099997808 */ /* 0x000fe40004800000 */
[----:B--2---:R-:W-:Y:S01]  /*16900*/  IADD3 R3, R0, 0x98, RZ ;  /* 0x0000009800037810 */ /* 0x004fe20007ffe0ff */
[----:B------:R-:W-:Y:S03]  /*16910*/  BAR.SYNC.DEFER_BLOCKING 0x0 ;  /* 0x0000000000007b1d */ /* 0x000fe60000010000 */
[CC--:B------:R-:W-:Y:S01]  /*16920*/  ISETP.GE.AND P3, PT, R3.reuse, R6.reuse, PT ;  /* 0x000000060300720c */ /* 0x0c0fe20003f66270 */
[----:B------:R-:W-:Y:S01]  /*16930*/  HMMA.16816.F32 R20, R8, R54, R20 ;  /* 0x000000360814723c */ /* 0x000fe20000001814 */
[----:B------:R-:W-:Y:S01]  /*16940*/  ISETP.GE.AND P0, PT, R3, R5, PT ;  /* 0x000000050300720c */ /* 0x000fe20003f06270 */
[----:B------:R-:W-:Y:S01]  /*16950*/  FMUL.FTZ R3, R40, c[0x0][0x2ec] ;  /* 0x0000bb0028037a20 */ /* 0x000fe20000410000 */
[----:B------:R-:W-:Y:S01]  /*16960*/  FSEL R172, R172, -INF , !P3 ;  /* 0xff800000acac7808 */ /* 0x000fe20005800000 */
[----:B---3--:R-:W-:Y:S01]  /*16970*/  FMUL.FTZ R4, R49, c[0x0][0x2ec] ;  /* 0x0000bb0031047a20 */ /* 0x008fe20000410000 */
[----:B------:R-:W-:Y:S01]  /*16980*/  FSEL R154, R154, -INF , !P0 ;  /* 0xff8000009a9a7808 */ /* 0x000fe20004000000 */
[----:B------:R2:W-:Y:S01]  /*16990*/  MUFU.TANH R45, R3 ;  /* 0x00000003002d7308 */ /* 0x0005e20000002400 */
[----:B------:R-:W-:-:S02]  /*169a0*/  ISETP.GE.AND P3, PT, R2, R6, PT ;  /* 0x000000060200720c */ /* 0x000fc40003f66270 */
[-C--:B------:R-:W-:Y:S02]  /*169b0*/  ISETP.GE.AND P0, PT, R2, R5.reuse, PT ;  /* 0x000000050200720c */ /* 0x080fe40003f06270 */
[----:B------:R-:W-:Y:S02]  /*169c0*/  IADD3 R2, R0, 0xa8, RZ ;  /* 0x000000a800027810 */ /* 0x000fe40007ffe0ff */
[----:B------:R-:W-:Y:S01]  /*169d0*/  FSEL R151, R151, -INF , !P3 ;  /* 0xff80000097977808 */ /* 0x000fe20005800000 */
[----:B------:R3:W4:Y:S01]  /*169e0*/  MUFU.TANH R49, R4 ;  /* 0x0000000400317308 */ /* 0x0007220000002400 */
[C---:B------:R-:W-:Y:S01]  /*169f0*/  ISETP.GE.AND P5, PT, R2.reuse, R6, PT ;  /* 0x000000060200720c */ /* 0x040fe20003fa6270 */
[----:B------:R-:W-:Y:S01]  /*16a00*/  HMMA.16816.F32 R12, R12, R38, R16 ;  /* 0x000000260c0c723c */ /* 0x000fe20000001810 */
[----:B------:R-:W-:Y:S02]  /*16a10*/  ISETP.GE.AND P1, PT, R2, R5, PT ;  /* 0x000000050200720c */ /* 0x000fe40003f26270 */
[----:B------:R-:W-:-:S02]  /*16a20*/  IADD3 R2, R0, 0xb0, RZ ;  /* 0x000000b000027810 */ /* 0x000fc40007ffe0ff */
[----:B------:R-:W-:Y:S02]  /*16a30*/  FSEL R131, R131, -INF , !P0 ;  /* 0xff80000083837808 */ /* 0x000fe40004000000 */
[----:B--2---:R-:W-:Y:S02]  /*16a40*/  IADD3 R3, R0, 0xa0, RZ ;  /* 0x000000a000037810 */ /* 0x004fe40007ffe0ff */
[-C--:B------:R-:W-:Y:S01]  /*16a50*/  ISETP.GE.AND P3, PT, R2, R6.reuse, PT ;  /* 0x000000060200720c */ /* 0x080fe20003f66270 */
[----:B-1----:R-:W-:Y:S01]  /*16a60*/  HMMA.16816.F32 R24, R8, R28, R24 ;  /* 0x0000001c0818723c */ /* 0x002fe20000001818 */
[C---:B------:R-:W-:Y:S02]  /*16a70*/  ISETP.GE.AND P4, PT, R3.reuse, R6, PT ;  /* 0x000000060300720c */ /* 0x040fe40003f86270 */
[-C--:B------:R-:W-:Y:S01]  /*16a80*/  ISETP.GE.AND P2, PT, R3, R5.reuse, PT ;  /* 0x000000050300720c */ /* 0x080fe20003f46270 */
[----:B---3--:R-:W-:Y:S01]  /*16a90*/  FMUL.FTZ R4, R51, c[0x0][0x2ec] ;  /* 0x0000bb0033047a20 */ /* 0x008fe20000410000 */
[----:B------:R-:W-:Y:S01]  /*16aa0*/  FSEL R163, R163, -INF , !P4 ;  /* 0xff800000a3a37808 */ /* 0x000fe20006000000 */
[----:B------:R-:W-:Y:S01]  /*16ab0*/  FMUL.FTZ R3, R42, c[0x0][0x2ec] ;  /* 0x0000bb002a037a20 */ /* 0x000fe20000410000 */
[----:B------:R-:W-:Y:S01]  /*16ac0*/  FSEL R143, R143, -INF , !P2 ;  /* 0xff8000008f8f7808 */ /* 0x000fe20005000000 */
[----:B------:R1:W2:Y:S01]  /*16ad0*/  MUFU.TANH R46, R4 ;  /* 0x00000004002e7308 */ /* 0x0002a20000002400 */
[----:B------:R-:W-:-:S02]  /*16ae0*/  ISETP.GE.AND P0, PT, R2, R5, PT ;  /* 0x000000050200720c */ /* 0x000fc40003f06270 */
[----:B------:R-:W-:Y:S02]  /*16af0*/  IADD3 R2, R0, 0xb8, RZ ;  /* 0x000000b800027810 */ /* 0x000fe40007ffe0ff */
[----:B-----5:R-:W-:Y:S01]  /*16b00*/  FSEL R142, R142, -INF , !P5 ;  /* 0xff8000008e8e7808 */ /* 0x020fe20006800000 */
[----:B------:R-:W-:Y:S01]  /*16b10*/  HMMA.16816.F32 R8, R8, R30, R12 ;  /* 0x0000001e0808723c */ /* 0x000fe2000000180c */
[----:B------:R-:W-:Y:S02]  /*16b20*/  FSEL R123, R123, -INF , !P1 ;  /* 0xff8000007b7b7808 */ /* 0x000fe40004800000 */
[----:B------:R-:W-:Y:S02]  /*16b30*/  FSEL R119, R119, -INF , !P3 ;  /* 0xff80000077777808 */ /* 0x000fe40005800000 */
[----:B------:R-:W-:Y:S01]  /*16b40*/  FSEL R100, R100, -INF , !P0 ;  /* 0xff80000064647808 */ /* 0x000fe20004000000 */
[----:B-1----:R-:W-:Y:S02]  /*16b50*/  FMUL.FTZ R4, R41, c[0x0][0x2ec] ;  /* 0x0000bb0029047a20 */ /* 0x002fe40000410000 */
[----:B------:R1:W-:Y:S08]  /*16b60*/  MUFU.TANH R41, R3 ;  /* 0x0000000300297308 */ /* 0x0003f00000002400 */
[----:B------:R3:W-:Y:S01]  /*16b70*/  MUFU.TANH R44, R4 ;  /* 0x00000004002c7308 */ /* 0x0007e20000002400 */
[----:B-1----:R-:W-:-:S04]  /*16b80*/  IADD3 R3, R0, 0xa9, RZ ;  /* 0x000000a900037810 */ /* 0x002fc80007ffe0ff */
[CC--:B------:R-:W-:Y:S02]  /*16b90*/  ISETP.GE.AND P4, PT, R3.reuse, R6.reuse, PT ;  /* 0x000000060300720c */ /* 0x0c0fe40003f86270 */
[----:B------:R-:W-:Y:S02]  /*16ba0*/  ISETP.GE.AND P2, PT, R3, R5, PT ;  /* 0x000000050300720c */ /* 0x000fe40003f46270 */
[----:B------:R-:W-:Y:S01]  /*16bb0*/  IADD3 R3, R0, 0xb1, RZ ;  /* 0x000000b100037810 */ /* 0x000fe20007ffe0ff */
[----:B---3--:R-:W-:Y:S01]  /*16bc0*/  FMUL.FTZ R4, R43, c[0x0][0x2ec] ;  /* 0x0000bb002b047a20 */ /* 0x008fe20000410000 */
[----:B------:R-:W-:Y:S02]  /*16bd0*/  FSEL R130, R130, -INF , !P4 ;  /* 0xff80000082827808 */ /* 0x000fe40006000000 */
[----:B------:R-:W-:Y:S01]  /*16be0*/  FSEL R115, R115, -INF , !P2 ;  /* 0xff80000073737808 */ /* 0x000fe20005000000 */
[----:B------:R1:W3:Y:S01]  /*16bf0*/  MUFU.TANH R40, R4 ;  /* 0x0000000400287308 */ /* 0x0002e20000002400 */
[----:B------:R-:W-:-:S02]  /*16c00*/  ISETP.GE.AND P5, PT, R3, R6, PT ;  /* 0x000000060300720c */ /* 0x000fc40003fa6270 */
[-C--:B------:R-:W-:Y:S02]  /*16c10*/  ISETP.GE.AND P1, PT, R3, R5.reuse, PT ;  /* 0x000000050300720c */ /* 0x080fe40003f26270 */
[C---:B------:R-:W-:Y:S02]  /*16c20*/  ISETP.GE.AND P4, PT, R2.reuse, R6, PT ;  /* 0x000000060200720c */ /* 0x040fe40003f86270 */
[----:B------:R-:W-:Y:S02]  /*16c30*/  ISETP.GE.AND P2, PT, R2, R5, PT ;  /* 0x000000050200720c */ /* 0x000fe40003f46270 */
[C---:B------:R-:W-:Y:S02]  /*16c40*/  IADD3 R3, R0.reuse, 0xb9, RZ ;  /* 0x000000b900037810 */ /* 0x040fe40007ffe0ff */
[----:B------:R-:W-:Y:S02]  /*16c50*/  IADD3 R2, R0, 0xc0, RZ ;  /* 0x000000c000027810 */ /* 0x000fe40007ffe0ff */
[----:B------:R-:W-:-:S02]  /*16c60*/  FSEL R103, R103, -INF , !P5 ;  /* 0xff80000067677808 */ /* 0x000fc40006800000 */
[----:B------:R-:W-:Y:S01]  /*16c70*/  FSEL R182, R86, -INF , !P1 ;  /* 0xff80000056b67808 */ /* 0x000fe20004800000 */
[----:B-1----:R-:W-:Y:S01]  /*16c80*/  FMUL.FTZ R4, R32, c[0x0][0x2ec] ;  /* 0x0000bb0020047a20 */ /* 0x002fe20000410000 */
[CC--:B------:R-:W-:Y:S02]  /*16c90*/  ISETP.GE.AND P3, PT, R3.reuse, R6.reuse, PT ;  /* 0x000000060300720c */ /* 0x0c0fe40003f66270 */
[-C--:B------:R-:W-:Y:S01]  /*16ca0*/  ISETP.GE.AND P0, PT, R3, R5.reuse, PT ;  /* 0x000000050300720c */ /* 0x080fe20003f06270 */
[----:B------:R-:W-:Y:S01]  /*16cb0*/  FMUL.FTZ R3, R20, c[0x0][0x2ec] ;  /* 0x0000bb0014037a20 */ /* 0x000fe20000410000 */
[C---:B------:R-:W-:Y:S01]  /*16cc0*/  ISETP.GE.AND P5, PT, R2.reuse, R6, PT ;  /* 0x000000060200720c */ /* 0x040fe20003fa6270 */
[----:B------:R1:W-:Y:S01]  /*16cd0*/  MUFU.TANH R37, R4 ;  /* 0x0000000400257308 */ /* 0x0003e20000002400 */
[----:B------:R-:W-:Y:S02]  /*16ce0*/  ISETP.GE.AND P1, PT, R2, R5, PT ;  /* 0x000000050200720c */ /* 0x000fe40003f26270 */
[----:B------:R-:W-:-:S02]  /*16cf0*/  IADD3 R2, R0, 0xc1, RZ ;  /* 0x000000c100027810 */ /* 0x000fc40007ffe0ff */
[----:B------:R-:W-:Y:S02]  /*16d00*/  FSEL R85, R85, -INF , !P4 ;  /* 0xff80000055557808 */ /* 0x000fe40006000000 */
[----:B------:R-:W-:Y:S01]  /*16d10*/  FSEL R86, R7, -INF , !P2 ;  /* 0xff80000007567808 */ /* 0x000fe20005000000 */
[----:B------:R5:W-:Y:S01]  /*16d20*/  MUFU.TANH R32, R3 ;  /* 0x0000000300207308 */ /* 0x000be20000002400 */
[C---:B------:R-:W-:Y:S02]  /*16d30*/  ISETP.GE.AND P4, PT, R2.reuse, R6, PT ;  /* 0x000000060200720c */ /* 0x040fe40003f86270 */
[----:B------:R-:W-:Y:S02]  /*16d40*/  ISETP.GE.AND P2, PT, R2, R5, PT ;  /* 0x000000050200720c */ /* 0x000fe40003f46270 */
[----:B------:R-:W-:Y:S02]  /*16d50*/  IADD3 R2, R0, 0xc8, RZ ;  /* 0x000000c800027810 */ /* 0x000fe40007ffe0ff */
[----:B------:R-:W-:Y:S01]  /*16d60*/  FSEL R87, R87, -INF , !P3 ;  /* 0xff80000057577808 */ /* 0x000fe20005800000 */
[----:B-1----:R-:W-:Y:S01]  /*16d70*/  FMUL.FTZ R4, R33, c[0x0][0x2ec] ;  /* 0x0000bb0021047a20 */ /* 0x002fe20000410000 */
[----:B------:R-:W-:-:S02]  /*16d80*/  FSEL R84, R84, -INF , !P0 ;  /* 0xff80000054547808 */ /* 0x000fc40004000000 */
[CC--:B------:R-:W-:Y:S01]  /*16d90*/  ISETP.GE.AND P3, PT, R2.reuse, R6.reuse, PT ;  /* 0x000000060200720c */ /* 0x0c0fe20003f66270 */
[----:B------:R1:W-:Y:S01]  /*16da0*/  MUFU.TANH R36, R4 ;  /* 0x0000000400247308 */ /* 0x0003e20000002400 */
[-C--:B------:R-:W-:Y:S02]  /*16db0*/  ISETP.GE.AND P0, PT, R2, R5.reuse, PT ;  /* 0x000000050200720c */ /* 0x080fe40003f06270 */
[----:B------:R-:W-:Y:S01]  /*16dc0*/  IADD3 R2, R0, 0xc9, RZ ;  /* 0x000000c900027810 */ /* 0x000fe20007ffe0ff */
[----:B-----5:R-:W-:Y:S01]  /*16dd0*/  FMUL.FTZ R3, R21, c[0x0][0x2ec] ;  /* 0x0000bb0015037a20 */ /* 0x020fe20000410000 */
[----:B------:R-:W-:Y:S02]  /*16de0*/  FSEL R81, R81, -INF , !P1 ;  /* 0xff80000051517808 */ /* 0x000fe40004800000 */
[C---:B------:R-:W-:Y:S01]  /*16df0*/  ISETP.GE.AND P6, PT, R2.reuse, R6, PT ;  /* 0x000000060200720c */ /* 0x040fe20003fc6270 */
[----:B------:R5:W-:Y:S01]  /*16e00*/  MUFU.TANH R20, R3 ;  /* 0x0000000300147308 */ /* 0x000be20000002400 */
[----:B------:R-:W-:-:S02]  /*16e10*/  ISETP.GE.AND P1, PT, R2, R5, PT ;  /* 0x000000050200720c */ /* 0x000fc40003f26270 */
[----:B------:R-:W-:Y:S02]  /*16e20*/  IADD3 R2, R0, 0xd1, RZ ;  /* 0x000000d100027810 */ /* 0x000fe40007ffe0ff */
[----:B------:R-:W-:Y:S02]  /*16e30*/  FSEL R83, R83, -INF , !P5 ;  /* 0xff80000053537808 */ /* 0x000fe40006800000 */
[----:B------:R-:W-:Y:S01]  /*16e40*/  FSEL R82, R82, -INF , !P4 ;  /* 0xff80000052527808 */ /* 0x000fe20006000000 */
[----:B-1----:R-:W-:Y:S01]  /*16e50*/  FMUL.FTZ R4, R34, c[0x0][0x2ec] ;  /* 0x0000bb0022047a20 */ /* 0x002fe20000410000 */
[----:B------:R-:W-:Y:S02]  /*16e60*/  FSEL R185, R57, -INF , !P0 ;  /* 0xff80000039b97808 */ /* 0x000fe40004000000 */
[C---:B------:R-:W-:Y:S01]  /*16e70*/  ISETP.GE.AND P4, PT, R2.reuse, R6, PT ;  /* 0x000000060200720c */ /* 0x040fe20003f86270 */
[----:B------:R1:W1:Y:S01]  /*16e80*/  MUFU.TANH R34, R4 ;  /* 0x0000000400227308 */ /* 0x0002620000002400 */
[----:B------:R-:W-:-:S02]  /*16e90*/  ISETP.GE.AND P0, PT, R2, R5, PT ;  /* 0x000000050200720c */ /* 0x000fc40003f06270 */
[----:B------:R-:W-:Y:S01]  /*16ea0*/  IADD3 R2, R0, 0xd9, RZ ;  /* 0x000000d900027810 */ /* 0x000fe20007ffe0ff */
[----:B-----5:R-:W-:Y:S01]  /*16eb0*/  FMUL.FTZ R3, R22, c[0x0][0x2ec] ;  /* 0x0000bb0016037a20 */ /* 0x020fe20000410000 */
[----:B------:R-:W-:Y:S02]  /*16ec0*/  FSEL R183, R80, -INF , !P2 ;  /* 0xff80000050b77808 */ /* 0x000fe40005000000 */
[----:B------:R-:W-:Y:S01]  /*16ed0*/  FSEL R39, R72, -INF , !P3 ;  /* 0xff80000048277808 */ /* 0x000fe20005800000 */
[----:B------:R5:W-:Y:S01]  /*16ee0*/  MUFU.TANH R7, R3 ;  /* 0x0000000300077308 */ /* 0x000be20000002400 */
[----:B------:R-:W-:Y:S02]  /*16ef0*/  ISETP.GE.AND P3, PT, R2, R5, PT ;  /* 0x000000050200720c */ /* 0x000fe40003f66270 */
[----:B------:R-:W-:Y:S02]  /*16f00*/  FSEL R38, R73, -INF , !P6 ;  /* 0xff80000049267808 */ /* 0x000fe40007000000 */
[----:B------:R-:W-:-:S02]  /*16f10*/  FSEL R80, R56, -INF , !P1 ;  /* 0xff80000038507808 */ /* 0x000fc40004800000 */
[----:B----4-:R-:W-:Y:S01]  /*16f20*/  FSEL R186, R49, -INF , !P4 ;  /* 0xff80000031ba7808 */ /* 0x010fe20006000000 */
[----:B-1----:R-:W-:Y:S01]  /*16f30*/  FMUL.FTZ R4, R35, c[0x0][0x2ec] ;  /* 0x0000bb0023047a20 */ /* 0x002fe20000410000 */
[----:B--2---:R-:W-:Y:S02]  /*16f40*/  FSEL R190, R46, -INF , !P0 ;  /* 0xff8000002ebe7808 */ /* 0x004fe40004000000 */
[----:B---3--:R-:W-:Y:S01]  /*16f50*/  FSEL R192, R40, -INF , !P3 ;  /* 0xff80000028c07808 */ /* 0x008fe20005800000 */
[----:B------:R1:W2:Y:S01]  /*16f60*/  MUFU.TANH R33, R4 ;  /* 0x0000000400217308 */ /* 0x0002a20000002400 */
[----:B-----5:R-:W-:-:S04]  /*16f70*/  IADD3 R3, R0, 0xd0, RZ ;  /* 0x000000d000037810 */ /* 0x020fc80007ffe0ff */
[CC--:B------:R-:W-:Y:S02]  /*16f80*/  ISETP.GE.AND P5, PT, R3.reuse, R6.reuse, PT ;  /* 0x000000060300720c */ /* 0x0c0fe40003fa6270 */
[----:B------:R-:W-:Y:S02]  /*16f90*/  ISETP.GE.AND P2, PT, R3, R5, PT ;  /* 0x000000050300720c */ /* 0x000fe40003f46270 */
[----:B------:R-:W-:Y:S02]  /*16fa0*/  IADD3 R3, R0, 0xd8, RZ ;  /* 0x000000d800037810 */ /* 0x000fe40007ffe0ff */
[----:B------:R-:W-:Y:S01]  /*16fb0*/  FSEL R184, R48, -INF , !P5 ;  /* 0xff80000030b87808 */ /* 0x000fe20006800000 */
[----:B-1----:R-:W-:Y:S01]  /*16fc0*/  FMUL.FTZ R4, R23, c[0x0][0x2ec] ;  /* 0x0000bb0017047a20 */ /* 0x002fe20000410000 */
[-C--:B------:R-:W-:Y:S02]  /*16fd0*/  ISETP.GE.AND P5, PT, R2, R6.reuse, PT ;  /* 0x000000060200720c */ /* 0x080fe40003fa6270 */
[----:B------:R-:W-:Y:S01]  /*16fe0*/  IADD3 R2, R0, 0xe0, RZ ;  /* 0x000000e000027810 */ /* 0x000fe20007ffe0ff */
[----:B------:R1:W3:Y:S01]  /*16ff0*/  MUFU.TANH R17, R4 ;  /* 0x0000000400117308 */ /* 0x0002e20000002400 */
[----:B------:R-:W-:-:S02]  /*17000*/  ISETP.GE.AND P6, PT, R3, R6, PT ;  /* 0x000000060300720c */ /* 0x000fc40003fc6270 */
[-C--:B------:R-:W-:Y:S01]  /*17010*/  ISETP.GE.AND P1, PT, R3, R5.reuse, PT ;  /* 0x000000050300720c */ /* 0x080fe20003f26270 */
[----:B------:R-:W-:Y:S01]  /*17020*/  FMUL.FTZ R3, R26, c[0x0][0x2ec] ;  /* 0x0000bb001a037a20 */ /* 0x000fe20000410000 */
[CC--:B------:R-:W-:Y:S02]  /*17030*/  ISETP.GE.AND P4, PT, R2.reuse, R6.reuse, PT ;  /* 0x000000060200720c */ /* 0x0c0fe40003f86270 */
[----:B------:R-:W-:Y:S01]  /*17040*/  ISETP.GE.AND P0, PT, R2, R5, PT ;  /* 0x000000050200720c */ /* 0x000fe20003f06270 */
[----:B------:R4:W-:Y:S01]  /*17050*/  MUFU.TANH R14, R3 ;  /* 0x00000003000e7308 */ /* 0x0009e20000002400 */
[----:B------:R-:W-:Y:S02]  /*17060*/  IADD3 R2, R0, 0xe8, RZ ;  /* 0x000000e800027810 */ /* 0x000fe40007ffe0ff */
[----:B------:R-:W-:Y:S02]  /*17070*/  FSEL R188, R44, -INF , !P5 ;  /* 0xff8000002cbc7808 */ /* 0x000fe40006800000 */
[----:B------:R-:W-:-:S02]  /*17080*/  ISETP.GE.AND P5, PT, R2, R6, PT ;  /* 0x000000060200720c */ /* 0x000fc40003fa6270 */
[----:B------:R-:W-:Y:S01]  /*17090*/  ISETP.GE.AND P3, PT, R2, R5, PT ;  /* 0x000000050200720c */ /* 0x000fe20003f66270 */
[----:B-1----:R-:W-:Y:S01]  /*170a0*/  FMUL.FTZ R4, R24, c[0x0][0x2ec] ;  /* 0x0000bb0018047a20 */ /* 0x002fe20000410000 */
[----:B------:R-:W-:Y:S02]  /*170b0*/  IADD3 R2, R0, 0xf0, RZ ;  /* 0x000000f000027810 */ /* 0x000fe40007ffe0ff */
[----:B------:R-:W-:Y:S01]  /*170c0*/  FSEL R189, R47, -INF , !P2 ;  /* 0xff8000002fbd7808 */ /* 0x000fe20005000000 */
[----:B------:R1:W5:Y:S01]  /*170d0*/  MUFU.TANH R16, R4 ;  /* 0x0000000400107308 */ /* 0x0003620000002400 */
[----:B------:R-:W-:Y:S02]  /*170e0*/  FSEL R187, R45, -INF , !P6 ;  /* 0xff8000002dbb7808 */ /* 0x000fe40007000000 */
[----:B------:R-:W-:Y:S02]  /*170f0*/  FSEL R197, R34, -INF , !P0 ;  /* 0xff80000022c57808 */ /* 0x000fe40004000000 */
[----:B----4-:R-:W-:-:S02]  /*17100*/  IADD3 R3, R0, 0xe1, RZ ;  /* 0x000000e100037810 */ /* 0x010fc40007ffe0ff */
[-C--:B------:R-:W-:Y:S02]  /*17110*/  ISETP.GE.AND P0, PT, R2, R6.reuse, PT ;  /* 0x000000060200720c */ /* 0x080fe40003f06270 */
[C---:B------:R-:W-:Y:S02]  /*17120*/  ISETP.GE.AND P6, PT, R3.reuse, R6, PT ;  /* 0x000000060300720c */ /* 0x040fe40003fc6270 */
[----:B------:R-:W-:Y:S02]  /*17130*/  ISETP.GE.AND P2, PT, R3, R5, PT ;  /* 0x000000050300720c */ /* 0x000fe40003f46270 */
[----:B------:R-:W-:Y:S02]  /*17140*/  IADD3 R3, R0, 0xe9, RZ ;  /* 0x000000e900037810 */ /* 0x000fe40007ffe0ff */
[----:B------:R-:W-:Y:S01]  /*17150*/  FSEL R191, R41, -INF , !P1 ;  /* 0xff80000029bf7808 */ /* 0x000fe20004800000 */
[----:B-1----:R-:W-:Y:S01]  /*17160*/  FMUL.FTZ R4, R25, c[0x0][0x2ec] ;  /* 0x0000bb0019047a20 */ /* 0x002fe20000410000 */
[----:B------:R-:W-:-:S02]  /*17170*/  FSEL R37, R37, -INF , !P4 ;  /* 0xff80000025257808 */ /* 0x000fc40006000000 */
[C---:B------:R-:W-:Y:S01]  /*17180*/  ISETP.GE.AND P4, PT, R3.reuse, R6, PT ;  /* 0x000000060300720c */ /* 0x040fe20003f86270 */
[----:B------:R1:W-:Y:S01]  /*17190*/  MUFU.TANH R15, R4 ;  /* 0x00000004000f7308 */ /* 0x0003e20000002400 */
[-C--:B------:R-:W-:Y:S02]  /*171a0*/  ISETP.GE.AND P1, PT, R3, R5.reuse, PT ;  /* 0x000000050300720c */ /* 0x080fe40003f26270 */
[----:B------:R-:W-:Y:S02]  /*171b0*/  P2R R3, PR, RZ, 0x1 ;  /* 0x00000001ff037803 */ /* 0x000fe40000000000 */
[----:B------:R-:W-:Y:S02]  /*171c0*/  ISETP.GE.AND P0, PT, R2, R5, PT ;  /* 0x000000050200720c */ /* 0x000fe40003f06270 */
[----:B--2---:R-:W-:Y:S02]  /*171d0*/  FSEL R198, R33, -INF , !P2 ;  /* 0xff80000021c67808 */ /* 0x004fe40005000000 */
[----:B------:R-:W-:-:S02]  /*171e0*/  IADD3 R2, R0, 0xf1, RZ ;  /* 0x000000f100027810 */ /* 0x000fc40007ffe0ff */
[----:B------:R-:W-:Y:S01]  /*171f0*/  ISETP.NE.AND P2, PT, R3, RZ, PT ;  /* 0x000000ff0300720c */ /* 0x000fe20003f45270 */
[----:B------:R-:W-:Y:S01]  /*17200*/  FMUL.FTZ R3, R11, c[0x0][0x2ec] ;  /* 0x0000bb000b037a20 */ /* 0x000fe20000410000 */
[----:B------:R-:W-:Y:S02]  /*17210*/  FSEL R195, R32, -INF , !P5 ;  /* 0xff80000020c37808 */ /* 0x000fe40006800000 */
[----:B------:R-:W-:Y:S01]  /*17220*/  FSEL R199, R7, -INF , !P3 ;  /* 0xff80000007c77808 */ /* 0x000fe20005800000 */
[----:B-1----:R-:W-:Y:S01]  /*17230*/  FMUL.FTZ R4, R27, c[0x0][0x2ec] ;  /* 0x0000bb001b047a20 */ /* 0x002fe20000410000 */
[----:B------:R-:W-:Y:S01]  /*17240*/  ISETP.GE.AND P5, PT, R2, R5, PT ;  /* 0x000000050200720c */ /* 0x000fe20003fa6270 */
[----:B------:R-:W-:Y:S01]  /*17250*/  FMUL.FTZ R7, R120, c[0x0][0x2ec] ;  /* 0x0000bb0078077a20 */ /* 0x000fe20000410000 */
[----:B------:R-:W-:Y:S01]  /*17260*/  FSEL R194, R36, -INF , !P6 ;  /* 0xff80000024c27808 */ /* 0x000fe20007000000 */
[----:B------:R1:W2:Y:S01]  /*17270*/  MUFU.TANH R13, R4 ;  /* 0x00000004000d7308 */ /* 0x0002a20000002400 */
[----:B------:R-:W-:-:S02]  /*17280*/  ISETP.GE.AND P6, PT, R2, R6, PT ;  /* 0x000000060200720c */ /* 0x000fc40003fc6270 */
[----:B------:R-:W-:Y:S02]  /*17290*/  FSEL R120, R20, -INF , !P4 ;  /* 0xff80000014787808 */ /* 0x000fe40006000000 */
[C---:B------:R-:W-:Y:S02]  /*172a0*/  IADD3 R2, R0.reuse, 0xf8, RZ ;  /* 0x000000f800027810 */ /* 0x040fe40007ffe0ff */
[C---:B------:R-:W-:Y:S02]  /*172b0*/  ISETP.GE.AND P4, PT, R0.reuse, R6, PT ;  /* 0x000000060000720c */ /* 0x040fe40003f86270 */
[----:B------:R-:W-:Y:S02]  /*172c0*/  IADD3 R0, R0, 0xf9, RZ ;  /* 0x000000f900007810 */ /* 0x000fe40007ffe0ff */
[----:B---3--:R-:W-:Y:S02]  /*172d0*/  FSEL R200, R17, -INF , !P1 ;  /* 0xff80000011c87808 */ /* 0x008fe40004800000 */
[----:B-----5:R-:W-:-:S02]  /*172e0*/  FSEL R201, R16, -INF , !P2 ;  /* 0xff80000010c97808 */ /* 0x020fc40005000000 */
[----:B------:R-:W-:Y:S01]  /*172f0*/  FSEL R203, R14, -INF , !P0 ;  /* 0xff8000000ecb7808 */ /* 0x000fe20004000000 */
[----:B-1----:R-:W-:Y:S01]  /*17300*/  FMUL.FTZ R4, R8, c[0x0][0x2ec] ;  /* 0x0000bb0008047a20 */ /* 0x002fe20000410000 */
[----:B--2---:R-:W-:Y:S02]  /*17310*/  FSEL R204, R13, -INF , !P5 ;  /* 0xff8000000dcc7808 */ /* 0x004fe40006800000 */
[----:B------:R-:W-:Y:S01]  /*17320*/  ISETP.GE.AND P5, PT, R214, 0x2, PT ;  /* 0x00000002d600780c */ /* 0x000fe20003fa6270 */
[----:B------:R1:W2:Y:S01]  /*17330*/  MUFU.TANH R12, R4 ;  /* 0x00000004000c7308 */ /* 0x0002a20000002400 */
[CC--:B------:R-:W-:Y:S02]  /*17340*/  ISETP.GE.AND P3, PT, R2.reuse, R6.reuse, PT ;  /* 0x000000060200720c */ /* 0x0c0fe40003f66270 */
[----:B------:R-:W-:Y:S02]  /*17350*/  ISETP.GE.AND P2, PT, R2, R5, PT ;  /* 0x000000050200720c */ /* 0x000fe40003f46270 */
[----:B------:R-:W-:-:S02]  /*17360*/  ISETP.GE.AND P1, PT, R0, R6, PT ;  /* 0x000000060000720c */ /* 0x000fc40003f26270 */
[----:B------:R-:W-:Y:S02]  /*17370*/  ISETP.GE.AND P0, PT, R0, R5, PT ;  /* 0x000000050000720c */ /* 0x000fe40003f06270 */
[----:B------:R-:W-:Y:S02]  /*17380*/  LOP3.LUT R0, R196, R193, RZ, 0xfc, !PT ;  /* 0x000000c1c4007212 */ /* 0x000fe400078efcff */
[----:B------:R-:W-:Y:S01]  /*17390*/  FSEL R202, R15, -INF , !P6 ;  /* 0xff8000000fca7808 */ /* 0x000fe20007000000 */
[----:B-1----:R-:W-:Y:S01]  /*173a0*/  FMUL.FTZ R4, R9, c[0x0][0x2ec] ;  /* 0x0000bb0009047a20 */ /* 0x002fe20000410000 */
[----:B--2---:R-:W-:-:S03]  /*173b0*/  FSEL R193, R12, -INF , !P3 ;  /* 0xff8000000cc17808 */ /* 0x004fc60005800000 */
[----:B------:R1:W2:Y:S02]  /*173c0*/  MUFU.TANH R9, R4 ;  /* 0x0000000400097308 */ /* 0x0002a40000002400 */
[----:B-1----:R-:W-:Y:S01]  /*173d0*/  FMUL.FTZ R4, R10, c[0x0][0x2ec] ;  /* 0x0000bb000a047a20 */ /* 0x002fe20000410000 */
[----:B--2---:R-:W-:-:S05]  /*173e0*/  FSEL R196, R9, -INF , !P1 ;  /* 0xff80000009c47808 */ /* 0x004fca0004800000 */
[----:B------:R-:W1:Y:S08]  /*173f0*/  MUFU.TANH R8, R4 ;  /* 0x0000000400087308 */ /* 0x000e700000002400 */
[----:B------:R-:W2:Y:S08]  /*17400*/  MUFU.TANH R4, R3 ;  /* 0x0000000300047308 */ /* 0x000eb00000002400 */
[----:B------:R-:W3:Y:S01]  /*17410*/  MUFU.TANH R3, R7 ;  /* 0x0000000700037308 */ /* 0x000ee20000002400 */
[----:B-1----:R-:W-:-:S02]  /*17420*/  FSEL R205, R8, -INF , !P2 ;  /* 0xff80000008cd7808 */ /* 0x002fc40005000000 */
[----:B--2---:R-:W-:Y:S02]  /*17430*/  FSEL R206, R4, -INF , !P0 ;  /* 0xff80000004ce7808 */ /* 0x004fe40004000000 */
[----:B---3--:R-:W-:Y:S01]  /*17440*/  FSEL R26, R3, -INF , !P4 ;  /* 0xff800000031a7808 */ /* 0x008fe20006000000 */
[----:B------:R-:W-:Y:S05]  /*17450*/  @!P5 BRA `(.L_x_2847) ;  /* 0x000007b00000d947 */ /* 0x000fea0003800000 */
[----:B------:R-:W-:-:S13]  /*17460*/  LOP3.LUT P6, RZ, R238, 0x400, RZ, 0xc0, !PT ;  /* 0x00000400eeff7812 */ /* 0x000fda00078cc0ff */
[----:B------:R-:W-:Y:S05]  /*17470*/  @!P6 BRA `(.L_x_2848) ;  /* 0x000003a00000e947 */ /* 0x000fea0003800000 */
[----:B------:R-:W-:Y:S02]  /*17480*/  IABS R11, c[0x0][0x2d0] ;  /* 0x0000b400000b7a13 */ /* 0x000fe40000000000 */
[----:B------:R-:W-:Y:S02]  /*17490*/  IADD3 R10, R207, -0x100, RZ ;  /* 0xffffff00cf0a7810 */ /* 0x000fe40007ffe0ff */
[----:B------:R-:W1:Y:S01]  /*174a0*/  I2F.RP R2, R11 ;  /* 0x0000000b00027306 */ /* 0x000e620000209400 */
[----:B------:R-:W-:Y:S02]  /*174b0*/  IABS R9, R207 ;  /* 0x000000cf00097213 */ /* 0x000fe40000000000 */
[----:B------:R-:W-:-:S05]  /*174c0*/  IABS R8, R10 ;  /* 0x0000000a00087213 */ /* 0x000fca0000000000 */
[----:B-1----:R-:W1:Y:S02]  /*174d0*/  MUFU.RCP R2, R2 ;  /* 0x0000000200027308 */ /* 0x002e640000001000 */
[----:B-1----:R-:W-:-:S06]  /*174e0*/  IADD3 R2, R2, 0xffffffe, RZ ;  /* 0x0ffffffe02027810 */ /* 0x002fcc0007ffe0ff */
[----:B------:R-:W1:Y:S02]  /*174f0*/  F2I.FTZ.U32.TRUNC.NTZ R3, R2 ;  /* 0x0000000200037305 */ /* 0x000e64000021f000 */
[----:B-1----:R-:W-:-:S04]  /*17500*/  IMAD.MOV R2, RZ, RZ, -R3 ;  /* 0x000000ffff027224 */ /* 0x002fc800078e0a03 */
[----:B------:R-:W-:Y:S02]  /*17510*/  IMAD R4, R2, R11, RZ ;  /* 0x0000000b02047224 */ /* 0x000fe400078e02ff */
[----:B------:R-:W-:-:S04]  /*17520*/  IMAD.MOV.U32 R2, RZ, RZ, RZ ;  /* 0x000000ffff027224 */ /* 0x000fc800078e00ff */
        /* <DEDUP_REMOVED lines=16> */
[----:B------:R-:W-:-:S02]  /*17630*/  LOP3.LUT R7, R207, c[0x0][0x2d0], RZ, 0x3c, !PT ;  /* 0x0000b400cf077a12 */ /* 0x000fc400078e3cff */
[----:B------:R-:W-:Y:S02]  /*17640*/  ISETP.GE.AND P0, PT, R4, RZ, PT ;  /* 0x000000ff0400720c */ /* 0x000fe40003f06270 */
[----:B------:R-:W-:Y:S02]  /*17650*/  ISETP.GE.AND P2, PT, R7, RZ, PT ;  /* 0x000000ff0700720c */ /* 0x000fe40003f46270 */
[----:B------:R-:W-:Y:S02]  /*17660*/  ISETP.NE.AND P1, PT, RZ, c[0x0][0x2d0], PT ;  /* 0x0000b400ff007a0c */ /* 0x000fe40003f25270 */
[----:B------:R-:W-:Y:S02]  /*17670*/  @P4 IADD3 R3, R3, 0x1, RZ ;  /* 0x0000000103034810 */ /* 0x000fe40007ffe0ff */
[----:B------:R-:W-:Y:S02]  /*17680*/  @P3 IADD3 R2, R2, 0x1, RZ ;  /* 0x0000000102023810 */ /* 0x000fe40007ffe0ff */
[----:B------:R-:W-:-:S03]  /*17690*/  LOP3.LUT R4, RZ, c[0x0][0x2d0], RZ, 0x33, !PT ;  /* 0x0000b400ff047a12 */ /* 0x000fc600078e33ff */
[----:B------:R-:W-:Y:S02]  /*176a0*/  @!P0 IMAD.MOV R2, RZ, RZ, -R2 ;  /* 0x000000ffff028224 */ /* 0x000fe400078e0a02 */
[----:B------:R-:W-:-:S03]  /*176b0*/  @!P2 IADD3 R3, -R3, RZ, RZ ;  /* 0x000000ff0303a210 */ /* 0x000fc60007ffe1ff */
[C---:B------:R-:W-:Y:S02]  /*176c0*/  SEL R2, R4.reuse, R2, !P1 ;  /* 0x0000000204027207 */ /* 0x040fe40004800000 */
[----:B------:R-:W-:-:S03]  /*176d0*/  SEL R3, R4, R3, !P1 ;  /* 0x0000000304037207 */ /* 0x000fc60004800000 */
[----:B------:R-:W-:-:S04]  /*176e0*/  IMAD.WIDE R10, R2, 0x4, R244 ;  /* 0x00000004020a7825 */ /* 0x000fc800078e02f4 */
[C---:B------:R-:W-:Y:S02]  /*176f0*/  IMAD.WIDE R8, R3.reuse, 0x4, R244 ;  /* 0x0000000403087825 */ /* 0x040fe400078e02f4 */
        /* <DEDUP_REMOVED lines=11> */
[----:B------:R-:W-:Y:S01]  /*177b0*/  IMAD.IADD R3, R9, 0x1, R2 ;  /* 0x0000000109037824 */ /* 0x000fe200078e0202 */
[----:B------:R-:W-:Y:S01]  /*177c0*/  MOV R2, R8 ;  /* 0x0000000800027202 */ /* 0x000fe20000000f00 */
[----:B------:R-:W-:-:S04]  /*177d0*/  IMAD R4, R4, c[0x0][0x180], RZ ;  /* 0x0000600004047a24 */ /* 0x000fc800078e02ff */
[C---:B------:R-:W-:Y:S02]  /*177e0*/  IMAD R4, R10.reuse, c[0x0][0x184], R4 ;  /* 0x000061000a047a24 */ /* 0x040fe400078e0204 */
[----:B------:R-:W-:-:S04]  /*177f0*/  IMAD.WIDE.U32 R2, R10, c[0x0][0x180], R2 ;  /* 0x000060000a027a25 */ /* 0x000fc800078e0002 */
[----:B------:R-:W-:Y:S01]  /*17800*/  IMAD.IADD R3, R3, 0x1, R4 ;  /* 0x0000000103037824 */ /* 0x000fe200078e0204 */
[----:B------:R-:W-:Y:S05]  /*17810*/  BRA `(.L_x_2849) ;  /* 0x0000003000007947 */ /* 0x000fea0003800000 */
.L_x_2848:
[----:B------:R-:W-:-:S05]  /*17820*/  IMAD.MOV.U32 R2, RZ, RZ, c[0x0][0x198] ;  /* 0x00006600ff027624 */ /* 0x000fca00078e00ff */
[----:B------:R-:W-:-:S04]  /*17830*/  LEA R2, -R2, RZ, 0x8 ;  /* 0x000000ff02027211 */ /* 0x000fc800078e41ff */
[----:B------:R-:W-:Y:S02]  /*17840*/  SHF.R.S32.HI R3, RZ, 0x1f, R2 ;  /* 0x0000001fff037819 */ /* 0x000fe40000011402 */
.L_x_2849:
[----:B------:R-:W-:Y:S01]  /*17850*/  ULDC.64 UR4, c[0x0][0x198] ;  /* 0x0000660000047ab9 */ /* 0x000fe20000000a00 */
[C---:B------:R-:W-:Y:S01]  /*17860*/  LEA R212, P0, R2.reuse, R212, 0x1 ;  /* 0x000000d402d47211 */ /* 0x040fe200078008ff */
[----:B------:R-:W-:Y:S02]  /*17870*/  USHF.L.U32 UR9, UR4, 0x5, URZ ;  /* 0x0000000504097899 */ /* 0x000fe4000800063f */
[----:B------:R-:W-:Y:S01]  /*17880*/  UMOV UR8, 0x5 ;  /* 0x0000000500087882 */ /* 0x000fe20000000000 */
[----:B------:R-:W-:Y:S01]  /*17890*/  LEA.HI.X R213, R2, R213, R3, 0x1, P0 ;  /* 0x000000d502d57211 */ /* 0x000fe200000f0c03 */
[----:B------:R-:W-:Y:S01]  /*178a0*/  USHF.L.U64.HI UR5, UR4, UR8, UR5 ;  /* 0x0000000804057299 */ /* 0x000fe20008010205 */
[----:B------:R-:W-:Y:S01]  /*178b0*/  IMAD.MOV.U32 R14, RZ, RZ, R212 ;  /* 0x000000ffff0e7224 */ /* 0x000fe200078e00d4 */
[----:B------:R-:W-:Y:S01]  /*178c0*/  IADD3 R12, P0, R212, UR9, RZ ;  /* 0x00000009d40c7c10 */ /* 0x000fe2000ff1e0ff */
[----:B------:R1:W-:Y:S01]  /*178d0*/  STL [R1+0x10], R212 ;  /* 0x000010d401007387 */ /* 0x0003e20000100800 */
[----:B------:R-:W-:-:S02]  /*178e0*/  IMAD.MOV.U32 R15, RZ, RZ, R213 ;  /* 0x000000ffff0f7224 */ /* 0x000fc400078e00d5 */
        /* <DEDUP_REMOVED lines=50> */
.L_x_2847:
[----:B--2---:R-:W-:Y:S02]  /*17c10*/  FMNMX.FTZ R2, R26, R89, !PT ;  /* 0x000000591a027209 */ /* 0x004fe40007810000 */
[----:B------:R-:W-:Y:S02]  /*17c20*/  SHF.L.U32 R228, R0, 0x1, RZ ;  /* 0x0000000100e47819 */ /* 0x000fe400000006ff */
[----:B------:R-:W-:Y:S02]  /*17c30*/  FMNMX.FTZ R2, R94, R2, !PT ;  /* 0x000000025e027209 */ /* 0x000fe40007810000 */
[----:B------:R-:W-:-:S02]  /*17c40*/  LEA R229, R237, R228, 0x1 ;  /* 0x000000e4ede57211 */ /* 0x000fc400078e08ff */
[----:B------:R-:W-:Y:S02]  /*17c50*/  FMNMX.FTZ R2, R88, R2, !PT ;  /* 0x0000000258027209 */ /* 0x000fe40007810000 */
[----:B------:R-:W-:Y:S01]  /*17c60*/  LEA R231, R236, R228, 0x1 ;  /* 0x000000e4ece77211 */ /* 0x000fe200078e08ff */
[----:B------:R-:W-:Y:S01]  /*17c70*/  LDSM.16.MT88.4 R16, [R229+0xa000] ;  /* 0x00a00000e510783b */ /* 0x000fe20000004200 */
[----:B------:R-:W-:Y:S02]  /*17c80*/  FMNMX.FTZ R2, R98, R2, !PT ;  /* 0x0000000262027209 */ /* 0x000fe40007810000 */
[----:B------:R-:W-:Y:S01]  /*17c90*/  LEA R230, R236, R229, 0x1 ;  /* 0x000000e5ece67211 */ /* 0x000fe200078e08ff */
[----:B------:R-:W-:Y:S01]  /*17ca0*/  LDSM.16.MT88.4 R20, [R231+0xa000] ;  /* 0x00a00000e714783b */ /* 0x000fe20000004200 */
        /* <DEDUP_REMOVED lines=134> */
[----:B------:R-:W1:Y:S02]  /*18510*/  LDSM.16.MT88.4 R24, [R228+0xa000] ;  /* 0x00a00000e418783b */ /* 0x000e640000004200 */
[----:B------:R2:W-:Y:S02]  /*18520*/  MUFU.EX2 R10, R3 ;  /* 0x00000003000a7308 */ /* 0x0005e40000000800 */
[----:B--2---:R-:W-:Y:S01]  /*18530*/  FMNMX.FTZ R3, R2, R7, !PT ;  /* 0x0000000702037209 */ /* 0x004fe20007810000 */
[--C-:B------:R-:W-:Y:S02]  /*18540*/  FFMA.FTZ R2, R89, c[0x0][0x23c], -R4.reuse ;  /* 0x00008f0059027a23 */ /* 0x100fe40000010804 */
[----:B------:R-:W-:Y:S01]  /*18550*/  FFMA.FTZ R7, R94, c[0x0][0x23c], -R4 ;  /* 0x00008f005e077a23 */ /* 0x000fe20000010804 */
[----:B------:R-:W-:-:S02]  /*18560*/  FSETP.NEU.FTZ.AND P0, PT, R3, -INF , PT ;  /* 0xff8000000300780b */ /* 0x000fc40003f1d000 */
[----:B------:R2:W3:Y:S08]  /*18570*/  MUFU.EX2 R8, R2 ;  /* 0x0000000200087308 */ /* 0x0004f00000000800 */
[----:B------:R4:W-:Y:S01]  /*18580*/  MUFU.EX2 R9, R7 ;  /* 0x0000000700097308 */ /* 0x0009e20000000800 */
[----:B--2---:R-:W-:Y:S01]  /*18590*/  FMUL.FTZ R2, R3, c[0x0][0x23c] ;  /* 0x00008f0003027a20 */ /* 0x004fe20000410000 */
[----:B---3--:R-:W-:-:S04]  /*185a0*/  MOV R94, R8 ;  /* 0x00000008005e7202 */ /* 0x008fc80000000f00 */
[----:B------:R-:W-:Y:S01]  /*185b0*/  FSEL R2, R2, RZ, P0 ;  /* 0x000000ff02027208 */ /* 0x000fe20000000000 */
[----:B----4-:R-:W-:-:S04]  /*185c0*/  FFMA.FTZ R7, R88, c[0x0][0x23c], -R4 ;  /* 0x00008f0058077a23 */ /* 0x010fc80000010804 */
[--C-:B------:R-:W-:Y:S01]  /*185d0*/  FFMA.FTZ R0, R90, c[0x0][0x23c], -R2.reuse ;  /* 0x00008f005a007a23 */ /* 0x100fe20000010802 */
[----:B------:R2:W-:Y:S08]  /*185e0*/  MUFU.EX2 R69, R7 ;  /* 0x0000000700457308 */ /* 0x0005f00000000800 */
[----:B------:R3:W-:Y:S01]  /*185f0*/  MUFU.EX2 R90, R0 ;  /* 0x00000000005a7308 */ /* 0x0007e20000000800 */
[----:B--2---:R-:W-:-:S07]  /*18600*/  FFMA.FTZ R7, R95, c[0x0][0x23c], -R2 ;  /* 0x00008f005f077a23 */ /* 0x004fce0000010802 */
[----:B------:R-:W2:Y:S01]  /*18610*/  MUFU.EX2 R8, R7 ;  /* 0x0000000700087308 */ /* 0x000ea20000000800 */
[----:B---3--:R-:W-:Y:S01]  /*18620*/  FFMA.FTZ R0, R99, c[0x0][0x23c], -R2 ;  /* 0x00008f0063007a23 */ /* 0x008fe20000010802 */
[----:B--2---:R-:W-:-:S06]  /*18630*/  MOV R99, R8 ;  /* 0x0000000800637202 */ /* 0x004fcc0000000f00 */
[----:B------:R2:W3:Y:S01]  /*18640*/  MUFU.EX2 R8, R0 ;  /* 0x0000000000087308 */ /* 0x0004e20000000800 */
[----:B------:R-:W-:Y:S01]  /*18650*/  MOV R7, R10 ;  /* 0x0000000a00077202 */ /* 0x000fe20000000f00 */
[----:B--2---:R-:W-:-:S06]  /*18660*/  FFMA.FTZ R0, R97, c[0x0][0x23c], -R2 ;  /* 0x00008f0061007a23 */ /* 0x004fcc0000010802 */
[----:B------:R2:W4:Y:S02]  /*18670*/  MUFU.EX2 R70, R0 ;  /* 0x0000000000467308 */ /* 0x0005240000000800 */
[----:B--2---:R-:W-:Y:S01]  /*18680*/  FFMA.FTZ R0, R98, c[0x0][0x23c], -R4 ;  /* 0x00008f0062007a23 */ /* 0x004fe20000010804 */
[----:B------:R-:W-:Y:S02]  /*18690*/  MOV R98, R9 ;  /* 0x0000000900627202 */ /* 0x000fe40000000f00 */
[----:B------:R-:W-:-:S03]  /*186a0*/  F2FP.PACK_AB R9, R90, R99 ;  /* 0x000000635a09723e */ /* 0x000fc600000000ff */
[----:B------:R2:W5:Y:S01]  /*186b0*/  MUFU.EX2 R53, R0 ;  /* 0x0000000000357308 */ /* 0x0005620000000800 */
[----:B------:R-:W-:Y:S01]  /*186c0*/  F2FP.PACK_AB R10, R69, R98 ;  /* 0x00000062450a723e */ /* 0x000fe200000000ff */
[----:B--2---:R-:W-:Y:S01]  /*186d0*/  FFMA.FTZ R0, R91, c[0x0][0x23c], -R4 ;  /* 0x00008f005b007a23 */ /* 0x004fe20000010804 */
[----:B---3--:R-:W-:Y:S02]  /*186e0*/  MOV R91, R8 ;  /* 0x00000008005b7202 */ /* 0x008fe40000000f00 */
[----:B------:R-:W-:-:S03]  /*186f0*/  F2FP.PACK_AB R8, R94, R7 ;  /* 0x000000075e08723e */ /* 0x000fc600000000ff */
[----:B------:R2:W-:Y:S01]  /*18700*/  MUFU.EX2 R72, R0 ;  /* 0x0000000000487308 */ /* 0x0005e20000000800 */
[----:B----4-:R-:W-:-:S07]  /*18710*/  F2FP.PACK_AB R11, R70, R91 ;  /* 0x0000005b460b723e */ /* 0x010fce00000000ff */
[----:B-1----:R-:W-:Y:S01]  /*18720*/  HMMA.16816.F32 R32, R8, R24, RZ ;  /* 0x000000180820723c */ /* 0x002fe200000018ff */
[----:B--2---:R-:W-:-:S07]  /*18730*/  FFMA.FTZ R0, R93, c[0x0][0x23c], -R4 ;  /* 0x00008f005d007a23 */ /* 0x004fce0000010804 */
[C---:B------:R-:W-:Y:S01]  /*18740*/  HMMA.16816.F32 R48, R8.reuse, R26, RZ ;  /* 0x0000001a0830723c */ /* 0x040fe200000018ff */
[----:B------:R-:W1:Y:S01]  /*18750*/  LDSM.16.MT88.4 R24, [R228+0xa800] ;  /* 0x00a80000e418783b */ /* 0x000e620000004200 */
[----:B------:R-:W-:Y:S01]  /*18760*/  MOV R93, R69 ;  /* 0x00000045005d7202 */ /* 0x000fe20000000f00 */
[----:B------:R2:W-:Y:S05]  /*18770*/  MUFU.EX2 R71, R0 ;  /* 0x0000000000477308 */ /* 0x0005ea0000000800 */
[C---:B------:R-:W-:Y:S08]  /*18780*/  HMMA.16816.F32 R28, R8.reuse, R20, RZ ;  /* 0x00000014081c723c */ /* 0x040ff000000018ff */
[----:B------:R-:W-:Y:S01]  /*18790*/  HMMA.16816.F32 R44, R8, R22, RZ ;  /* 0x00000016082c723c */ /* 0x000fe200000018ff */
[----:B------:R-:W-:Y:S01]  /*187a0*/  LDSM.16.MT88.4 R20, [R231+0xa800] ;  /* 0x00a80000e714783b */ /* 0x000fe20000004200 */
[----:B--2---:R-:W-:Y:S01]  /*187b0*/  FFMA.FTZ R0, R96, c[0x0][0x23c], -R4 ;  /* 0x00008f0060007a23 */ /* 0x004fe20000010804 */
[----:B------:R-:W-:-:S03]  /*187c0*/  MOV R96, R70 ;  /* 0x0000004600607202 */ /* 0x000fc60000000f00 */
[----:B------:R2:W-:Y:S02]  /*187d0*/  MUFU.EX2 R77, R0 ;  /* 0x00000000004d7308 */ /* 0x0005e40000000800 */
[C---:B------:R-:W-:Y:S08]  /*187e0*/  HMMA.16816.F32 R40, R8.reuse, R16, RZ ;  /* 0x000000100828723c */ /* 0x040ff000000018ff */
[----:B------:R-:W-:Y:S01]  /*187f0*/  HMMA.16816.F32 R60, R8, R18, RZ ;  /* 0x00000012083c723c */ /* 0x000fe200000018ff */
[----:B------:R-:W3:Y:S01]  /*18800*/  LDSM.16.MT88.4 R16, [R229+0xa800] ;  /* 0x00a80000e510783b */ /* 0x000ee20000004200 */
[----:B--2---:R-:W-:-:S06]  /*18810*/  FFMA.FTZ R0, R107, c[0x0][0x23c], -R2 ;  /* 0x00008f006b007a23 */ /* 0x004fcc0000010802 */
[----:B------:R-:W-:Y:S01]  /*18820*/  HMMA.16816.F32 R56, R8, R12, RZ ;  /* 0x0000000c0838723c */ /* 0x000fe200000018ff */
[----:B------:R2:W4:Y:S02]  /*18830*/  MUFU.EX2 R52, R0 ;  /* 0x0000000000347308 */ /* 0x0005240000000800 */
[----:B--2---:R-:W-:-:S06]  /*18840*/  FFMA.FTZ R0, R105, c[0x0][0x23c], -R2 ;  /* 0x00008f0069007a23 */ /* 0x004fcc0000010802 */
[----:B------:R2:W1:Y:S02]  /*18850*/  MUFU.EX2 R89, R0 ;  /* 0x0000000000597308 */ /* 0x0004640000000800 */
[----:B--2---:R-:W-:-:S06]  /*18860*/  FFMA.FTZ R0, R104, c[0x0][0x23c], -R2 ;  /* 0x00008f0068007a23 */ /* 0x004fcc0000010802 */
[----:B------:R2:W-:Y:S02]  /*18870*/  MUFU.EX2 R68, R0 ;  /* 0x0000000000447308 */ /* 0x0005e40000000800 */
[----:B--2---:R-:W-:Y:S01]  /*18880*/  FFMA.FTZ R0, R106, c[0x0][0x23c], -R2 ;  /* 0x00008f006a007a23 */ /* 0x004fe20000010802 */
[----:B-----5:R-:W-:-:S05]  /*18890*/  MOV R106, R53 ;  /* 0x00000035006a7202 */ /* 0x020fca0000000f00 */
[----:B------:R2:W5:Y:S02]  /*188a0*/  MUFU.EX2 R76, R0 ;  /* 0x00000000004c7308 */ /* 0x0005640000000800 */
[----:B--2---:R-:W-:Y:S01]  /*188b0*/  FFMA.FTZ R0, R108, c[0x0][0x23c], -R4 ;  /* 0x00008f006c007a23 */ /* 0x004fe20000010804 */
[----:B----4-:R-:W-:Y:S02]  /*188c0*/  MOV R108, R52 ;  /* 0x00000034006c7202 */ /* 0x010fe40000000f00 */
[----:B------:R-:W-:Y:S03]  /*188d0*/  HMMA.16816.F32 R52, R8, R14, RZ ;  /* 0x0000000e0834723c */ /* 0x000fe600000018ff */
[----:B------:R2:W-:Y:S01]  /*188e0*/  MUFU.EX2 R95, R0 ;  /* 0x00000000005f7308 */ /* 0x0005e20000000800 */
[----:B------:R-:W4:Y:S03]  /*188f0*/  LDSM.16.MT88.4 R12, [R230+0xa800] ;  /* 0x00a80000e60c783b */ /* 0x000f260000004200 */
[----:B------:R-:W-:-:S02]  /*18900*/  F2FP.PACK_AB R8, R72, R106 ;  /* 0x0000006a4808723e */ /* 0x000fc400000000ff */
[----:B-1----:R-:W-:Y:S02]  /*18910*/  F2FP.PACK_AB R9, R89, R108 ;  /* 0x0000006c5909723e */ /* 0x002fe400000000ff */
[----:B------:R-:W-:Y:S02]  /*18920*/  F2FP.PACK_AB R10, R77, R71 ;  /* 0x000000474d0a723e */ /* 0x000fe400000000ff */
[----:B-----5:R-:W-:Y:S01]  /*18930*/  F2FP.PACK_AB R11, R76, R68 ;  /* 0x000000444c0b723e */ /* 0x020fe200000000ff */
[----:B--2---:R-:W-:-:S06]  /*18940*/  FFMA.FTZ R0, R109, c[0x0][0x23c], -R4 ;  /* 0x00008f006d007a23 */ /* 0x004fcc0000010804 */
[C---:B------:R-:W-:Y:S01]  /*18950*/  HMMA.16816.F32 R64, R8.reuse, R24, R32 ;  /* 0x000000180840723c */ /* 0x040fe20000001820 */
[----:B------:R1:W2:Y:S07]  /*18960*/  MUFU.EX2 R97, R0 ;  /* 0x0000000000617308 */ /* 0x0002ae0000000800 */
[----:B---3--:R-:W-:Y:S01]  /*18970*/  HMMA.16816.F32 R40, R8, R16, R40 ;  /* 0x000000100828723c */ /* 0x008fe20000001828 */
[----:B-1----:R-:W-:Y:S01]  /*18980*/  FFMA.FTZ R0, R101, c[0x0][0x23c], -R4 ;  /* 0x00008f0065007a23 */ /* 0x002fe20000010804 */
[----:B------:R-:W-:-:S06]  /*18990*/  MOV R101, R72 ;  /* 0x0000004800657202 */ /* 0x000fcc0000000f00 */
[C---:B------:R-:W-:Y:S01]  /*189a0*/  HMMA.16816.F32 R72, R8.reuse, R26, R48 ;  /* 0x0000001a0848723c */ /* 0x040fe20000001830 */
[----:B------:R1:W-:Y:S01]  /*189b0*/  MUFU.EX2 R105, R0 ;  /* 0x0000000000697308 */ /* 0x0003e20000000800 */
[----:B------:R-:W-:Y:S06]  /*189c0*/  LDSM.16.MT88.4 R24, [R231+0xb000] ;  /* 0x00b00000e718783b */ /* 0x000fec0000004200 */
[C---:B------:R-:W-:Y:S01]  /*189d0*/  HMMA.16816.F32 R48, R8.reuse, R20, R28 ;  /* 0x000000140830723c */ /* 0x040fe2000000181c */
[----:B------:R-:W3:Y:S07]  /*189e0*/  LDSM.16.MT88.4 R28, [R228+0xb000] ;  /* 0x00b00000e41c783b */ /* 0x000eee0000004200 */
[----:B----4-:R-:W-:Y:S01]  /*189f0*/  HMMA.16816.F32 R32, R8, R12, R56 ;  /* 0x0000000c0820723c */ /* 0x010fe20000001838 */
[----:B-1----:R-:W-:Y:S01]  /*18a00*/  FFMA.FTZ R0, R102, c[0x0][0x23c], -R4 ;  /* 0x00008f0066007a23 */ /* 0x002fe20000010804 */
[----:B------:R-:W-:-:S03]  /*18a10*/  MOV R102, R71 ;  /* 0x0000004700667202 */ /* 0x000fc60000000f00 */
[----:B------:R1:W-:Y:S02]  /*18a20*/  MUFU.EX2 R107, R0 ;  /* 0x00000000006b7308 */ /* 0x0003e40000000800 */
[--C-:B-1----:R-:W-:Y:S01]  /*18a30*/  FFMA.FTZ R0, R111, c[0x0][0x23c], -R2.reuse ;  /* 0x00008f006f007a23 */ /* 0x102fe20000010802 */
[----:B------:R-:W-:Y:S02]  /*18a40*/  MOV R111, R68 ;  /* 0x00000044006f7202 */ /* 0x000fe40000000f00 */
[C---:B------:R-:W-:Y:S03]  /*18a50*/  HMMA.16816.F32 R68, R8.reuse, R22, R44 ;  /* 0x000000160844723c */ /* 0x040fe6000000182c */
[----:B------:R1:W-:Y:S05]  /*18a60*/  MUFU.EX2 R252, R0 ;  /* 0x0000000000fc7308 */ /* 0x0003ea0000000800 */
[----:B------:R-:W-:Y:S01]  /*18a70*/  HMMA.16816.F32 R20, R8, R14, R52 ;  /* 0x0000000e0814723c */ /* 0x000fe20000001834 */
[----:B------:R-:W-:Y:S01]  /*18a80*/  LDSM.16.MT88.4 R12, [R230+0xb000] ;  /* 0x00b00000e60c783b */ /* 0x000fe20000004200 */
[----:B-1----:R-:W-:Y:S01]  /*18a90*/  FFMA.FTZ R0, R114, c[0x0][0x23c], -R2 ;  /* 0x00008f0072007a23 */ /* 0x002fe20000010802 */
[----:B------:R-:W-:-:S03]  /*18aa0*/  MOV R114, R77 ;  /* 0x0000004d00727202 */ /* 0x000fc60000000f00 */
[----:B------:R1:W4:Y:S02]  /*18ab0*/  MUFU.EX2 R88, R0 ;  /* 0x0000000000587308 */ /* 0x0003240000000800 */
[----:B-1----:R-:W-:Y:S01]  /*18ac0*/  FFMA.FTZ R0, R110, c[0x0][0x23c], -R2 ;  /* 0x00008f006e007a23 */ /* 0x002fe20000010802 */
[----:B------:R-:W-:Y:S02]  /*18ad0*/  MOV R110, R76 ;  /* 0x0000004c006e7202 */ /* 0x000fe40000000f00 */
[----:B------:R-:W-:Y:S03]  /*18ae0*/  HMMA.16816.F32 R76, R8, R18, R60 ;  /* 0x00000012084c723c */ /* 0x000fe6000000183c */
[----:B------:R1:W-:Y:S01]  /*18af0*/  MUFU.EX2 R104, R0 ;  /* 0x0000000000687308 */ /* 0x0003e20000000800 */
[----:B------:R-:W5:Y:S03]  /*18b00*/  LDSM.16.MT88.4 R16, [R229+0xb000] ;  /* 0x00b00000e510783b */ /* 0x000f660000004200 */
[----:B--2---:R-:W-:-:S02]  /*18b10*/  F2FP.PACK_AB R8, R97, R95 ;  /* 0x0000005f6108723e */ /* 0x004fc400000000ff */
[----:B----4-:R-:W-:Y:S02]  /*18b20*/  F2FP.PACK_AB R9, R88, R252 ;  /* 0x000000fc5809723e */ /* 0x010fe400000000ff */
[----:B------:R-:W-:Y:S01]  /*18b30*/  F2FP.PACK_AB R10, R107, R105 ;  /* 0x000000696b0a723e */ /* 0x000fe200000000ff */
[----:B-1----:R-:W-:-:S04]  /*18b40*/  FFMA.FTZ R0, R112, c[0x0][0x23c], -R2 ;  /* 0x00008f0070007a23 */ /* 0x002fc80000010802 */
[----:B------:R1:W2:Y:S02]  /*18b50*/  MUFU.EX2 R109, R0 ;  /* 0x00000000006d7308 */ /* 0x0002a40000000800 */
[----:B-1----:R-:W-:Y:S01]  /*18b60*/  FFMA.FTZ R0, R113, c[0x0][0x23c], -R4 ;  /* 0x00008f0071007a23 */ /* 0x002fe20000010804 */
[----:B--2---:R-:W-:-:S05]  /*18b70*/  F2FP.PACK_AB R11, R109, R104 ;  /* 0x000000686d0b723e */ /* 0x004fca00000000ff */
[----:B------:R1:W-:Y:S02]  /*18b80*/  MUFU.EX2 R248, R0 ;  /* 0x0000000000f87308 */ /* 0x0003e40000000800 */
[C---:B---3--:R-:W-:Y:S08]  /*18b90*/  HMMA.16816.F32 R44, R8.reuse, R28, R64 ;  /* 0x0000001c082c723c */ /* 0x048ff00000001840 */
[----:B------:R-:W-:Y:S01]  /*18ba0*/  HMMA.16816.F32 R60, R8, R30, R72 ;  /* 0x0000001e083c723c */ /* 0x000fe20000001848 */
[----:B------:R-:W-:Y:S01]  /*18bb0*/  LDSM.16.MT88.4 R28, [R228+0xb800] ;  /* 0x00b80000e41c783b */ /* 0x000fe20000004200 */
[----:B-1----:R-:W-:-:S04]  /*18bc0*/  FFMA.FTZ R0, R117, c[0x0][0x23c], -R4 ;  /* 0x00008f0075007a23 */ /* 0x002fc80000010804 */
[----:B------:R1:W2:Y:S02]  /*18bd0*/  MUFU.EX2 R249, R0 ;  /* 0x0000000000f97308 */ /* 0x0002a40000000800 */
[C---:B------:R-:W-:Y:S08]  /*18be0*/  HMMA.16816.F32 R48, R8.reuse, R24, R48 ;  /* 0x000000180830723c */ /* 0x040ff00000001830 */
[----:B------:R-:W-:Y:S01]  /*18bf0*/  HMMA.16816.F32 R64, R8, R26, R68 ;  /* 0x0000001a0840723c */ /* 0x000fe20000001844 */
[----:B------:R-:W3:Y:S01]  /*18c00*/  LDSM.16.MT88.4 R24, [R231+0xb800] ;  /* 0x00b80000e718783b */ /* 0x000ee20000004200 */
[----:B-1----:R-:W-:-:S06]  /*18c10*/  FFMA.FTZ R0, R116, c[0x0][0x23c], -R4 ;  /* 0x00008f0074007a23 */ /* 0x002fcc0000010804 */
[C---:B-----5:R-:W-:Y:S01]  /*18c20*/  HMMA.16816.F32 R40, R8.reuse, R16, R40 ;  /* 0x000000100828723c */ /* 0x060fe20000001828 */
[----:B------:R1:W-:Y:S07]  /*18c30*/  MUFU.EX2 R251, R0 ;  /* 0x0000000000fb7308 */ /* 0x0003ee0000000800 */
[C---:B------:R-:W-:Y:S01]  /*18c40*/  HMMA.16816.F32 R72, R8.reuse, R18, R76 ;  /* 0x000000120848723c */ /* 0x040fe2000000184c */
[----:B------:R-:W4:Y:S06]  /*18c50*/  LDSM.16.MT88.4 R16, [R229+0xb800] ;  /* 0x00b80000e510783b */ /* 0x000f2c0000004200 */
[----:B------:R-:W-:Y:S01]  /*18c60*/  MOV R78, R99 ;  /* 0x00000063004e7202 */ /* 0x000fe20000000f00 */
[----:B------:R-:W-:Y:S01]  /*18c70*/  HMMA.16816.F32 R32, R8, R12, R32 ;  /* 0x0000000c0820723c */ /* 0x000fe20000001820 */
[----:B------:R-:W-:Y:S01]  /*18c80*/  MOV R79, R97 ;  /* 0x00000061004f7202 */ /* 0x000fe20000000f00 */
[----:B-1----:R-:W-:Y:S01]  /*18c90*/  FFMA.FTZ R0, R118, c[0x0][0x23c], -R4 ;  /* 0x00008f0076007a23 */ /* 0x002fe20000010804 */
[----:B------:R-:W-:-:S02]  /*18ca0*/  MOV R77, R95 ;  /* 0x0000005f004d7202 */ /* 0x000fc40000000f00 */
[----:B------:R-:W-:Y:S01]  /*18cb0*/  MOV R76, R94 ;  /* 0x0000005e004c7202 */ /* 0x000fe20000000f00 */
[----:B------:R1:W5:Y:S02]  /*18cc0*/  MUFU.EX2 R250, R0 ;  /* 0x0000000000fa7308 */ /* 0x0003640000000800 */
[----:B------:R-:W-:Y:S01]  /*18cd0*/  HMMA.16816.F32 R20, R8, R14, R20 ;  /* 0x0000000e0814723c */ /* 0x000fe20000001814 */
[----:B------:R-:W3:Y:S01]  /*18ce0*/  LDSM.16.MT88.4 R12, [R230+0xb800] ;  /* 0x00b80000e60c783b */ /* 0x000ee20000004200 */
[----:B------:R-:W-:-:S05]  /*18cf0*/  FADD.FTZ R7, R7, R76 ;  /* 0x0000004c07077221 */ /* 0x000fca0000010000 */
        /* <DEDUP_REMOVED lines=154> */
[----:B-1----:R-:W-:Y:S01]  /*196a0*/  FFMA.FTZ R0, R171, c[0x0][0x23c], -R4 ;  /* 0x00008f00ab007a23 */ /* 0x002fe20000010804 */
[----:B------:R-:W-:-:S03]  /*196b0*/  MOV R171, R102 ;  /* 0x0000006600ab7202 */ /* 0x000fc60000000f00 */
[----:B------:R1:W2:Y:S03]  /*196c0*/  MUFU.EX2 R146, R0 ;  /* 0x0000000000927308 */ /* 0x0002a60000000800 */
[C---:B----4-:R-:W-:Y:S08]  /*196d0*/  HMMA.16816.F32 R52, R8.reuse, R16, R52 ;  /* 0x000000100834723c */ /* 0x050ff00000001834 */
[----:B------:R-:W-:Y:S01]  /*196e0*/  HMMA.16816.F32 R72, R8, R18, R72 ;  /* 0x000000120848723c */ /* 0x000fe20000001848 */
[----:B------:R-:W3:Y:S01]  /*196f0*/  LDSM.16.MT88.4 R16, [R229+0xe000] ;  /* 0x00e00000e510783b */ /* 0x000ee20000004200 */
[----:B-1----:R-:W-:-:S06]  /*19700*/  FFMA.FTZ R0, R169, c[0x0][0x23c], -R4 ;  /* 0x00008f00a9007a23 */ /* 0x002fcc0000010804 */
[C---:B-----5:R-:W-:Y:S01]  /*19710*/  HMMA.16816.F32 R24, R8.reuse, R12, R40 ;  /* 0x0000000c0818723c */ /* 0x060fe20000001828 */
[----:B------:R-:W-:Y:S01]  /*19720*/  MOV R169, R101 ;  /* 0x0000006500a97202 */ /* 0x000fe20000000f00 */
        /* <DEDUP_REMOVED lines=11> */
[----:B-----5:R-:W-:-:S02]  /*197e0*/  F2FP.PACK_AB R10, R141, R144 ;  /* 0x000000908d0a723e */ /* 0x020fc400000000ff */
[----:B------:R-:W-:Y:S01]  /*197f0*/  MOV R175, R106 ;  /* 0x0000006a00af7202 */ /* 0x000fe20000000f00 */
[----:B------:R1:W-:Y:S02]  /*19800*/  MUFU.EX2 R140, R0 ;  /* 0x00000000008c7308 */ /* 0x0003e40000000800 */
[----:B-1----:R-:W-:Y:S01]  /*19810*/  FFMA.FTZ R0, R177, c[0x0][0x23c], -R2 ;  /* 0x00008f00b1007a23 */ /* 0x002fe20000010802 */
[----:B------:R-:W-:-:S05]  /*19820*/  MOV R177, R96 ;  /* 0x0000006000b17202 */ /* 0x000fca0000000f00 */
[----:B------:R1:W2:Y:S02]  /*19830*/  MUFU.EX2 R139, R0 ;  /* 0x00000000008b7308 */ /* 0x0002a40000000800 */
[----:B-1----:R-:W-:Y:S01]  /*19840*/  FFMA.FTZ R0, R174, c[0x0][0x23c], -R2 ;  /* 0x00008f00ae007a23 */ /* 0x002fe20000010802 */
[----:B--2---:R-:W-:Y:S02]  /*19850*/  F2FP.PACK_AB R9, R139, R140 ;  /* 0x0000008c8b09723e */ /* 0x004fe400000000ff */
[----:B------:R-:W-:-:S03]  /*19860*/  MOV R174, R93 ;  /* 0x0000005d00ae7202 */ /* 0x000fc60000000f00 */
[----:B------:R1:W-:Y:S02]  /*19870*/  MUFU.EX2 R138, R0 ;  /* 0x00000000008a7308 */ /* 0x0003e40000000800 */
[----:B-1----:R-:W-:Y:S01]  /*19880*/  FFMA.FTZ R0, R173, c[0x0][0x23c], -R2 ;  /* 0x00008f00ad007a23 */ /* 0x002fe20000010802 */
[----:B------:R-:W-:-:S05]  /*19890*/  MOV R173, R98 ;  /* 0x0000006200ad7202 */ /* 0x000fca0000000f00 */
[----:B------:R1:W2:Y:S01]  /*198a0*/  MUFU.EX2 R137, R0 ;  /* 0x0000000000897308 */ /* 0x0002a20000000800 */
[----:B------:R-:W-:-:S04]  /*198b0*/  FADD.FTZ R7, R173, R7 ;  /* 0x00000007ad077221 */ /* 0x000fc80000010000 */
[----:B------:R-:W-:-:S04]  /*198c0*/  FADD.FTZ R7, R174, R7 ;  /* 0x00000007ae077221 */ /* 0x000fc80000010000 */
[----:B------:R-:W-:-:S04]  /*198d0*/  FADD.FTZ R7, R175, R7 ;  /* 0x00000007af077221 */ /* 0x000fc80000010000 */
[----:B------:R-:W-:Y:S02]  /*198e0*/  FADD.FTZ R7, R169, R7 ;  /* 0x00000007a9077221 */ /* 0x000fe40000010000 */
[--C-:B-1----:R-:W-:Y:S01]  /*198f0*/  FFMA.FTZ R0, R178, c[0x0][0x23c], -R4.reuse ;  /* 0x00008f00b2007a23 */ /* 0x102fe20000010804 */
[----:B--2---:R-:W-:Y:S01]  /*19900*/  F2FP.PACK_AB R11, R137, R138 ;  /* 0x0000008a890b723e */ /* 0x004fe200000000ff */
[----:B------:R-:W-:Y:S02]  /*19910*/  FADD.FTZ R7, R171, R7 ;  /* 0x00000007ab077221 */ /* 0x000fe40000010000 */
[----:B------:R1:W-:Y:S02]  /*19920*/  MUFU.EX2 R133, R0 ;  /* 0x0000000000857308 */ /* 0x0003e40000000800 */
[----:B------:R-:W-:Y:S02]  /*19930*/  FADD.FTZ R7, R164, R7 ;  /* 0x00000007a4077221 */ /* 0x000fe40000010000 */
[C---:B------:R-:W-:Y:S01]  /*19940*/  HMMA.16816.F32 R40, R8.reuse, R32, R44 ;  /* 0x000000200828723c */ /* 0x040fe2000000182c */
[----:B------:R-:W-:Y:S07]  /*19950*/  LDSM.16.MT88.4 R44, [R231+0xe800] ;  /* 0x00e80000e72c783b */ /* 0x000fee0000004200 */
[----:B------:R-:W-:Y:S01]  /*19960*/  HMMA.16816.F32 R60, R8, R34, R60 ;  /* 0x00000022083c723c */ /* 0x000fe2000000183c */
[----:B------:R-:W2:Y:S01]  /*19970*/  LDSM.16.MT88.4 R32, [R228+0xe800] ;  /* 0x00e80000e420783b */ /* 0x000ea20000004200 */
[----:B-1----:R-:W-:-:S04]  /*19980*/  FFMA.FTZ R0, R179, c[0x0][0x23c], -R4 ;  /* 0x00008f00b3007a23 */ /* 0x002fc80000010804 */
[----:B------:R1:W5:Y:S02]  /*19990*/  MUFU.EX2 R136, R0 ;  /* 0x0000000000887308 */ /* 0x0003640000000800 */
[C---:B---3--:R-:W-:Y:S08]  /*199a0*/  HMMA.16816.F32 R56, R8.reuse, R16, R52 ;  /* 0x000000100838723c */ /* 0x048ff00000001834 */
[----:B------:R-:W-:Y:S01]  /*199b0*/  HMMA.16816.F32 R72, R8, R18, R72 ;  /* 0x000000120848723c */ /* 0x000fe20000001848 */
[----:B------:R-:W3:Y:S01]  /*199c0*/  LDSM.16.MT88.4 R16, [R229+0xe800] ;  /* 0x00e80000e510783b */ /* 0x000ee20000004200 */
        /* <DEDUP_REMOVED lines=8> */
[----:B------:R-:W-:Y:S07]  /*19a50*/  HMMA.16816.F32 R64, R8, R30, R64 ;  /* 0x0000001e0840723c */ /* 0x000fee0000001840 */
[----:B-----5:R-:W-:Y:S01]  /*19a60*/  F2FP.PACK_AB R8, R136, R133 ;  /* 0x000000858808723e */ /* 0x020fe200000000ff */
[----:B-1----:R-:W-:Y:S01]  /*19a70*/  FFMA.FTZ R0, R181, c[0x0][0x23c], -R2 ;  /* 0x00008f00b5007a23 */ /* 0x002fe20000010802 */
[----:B------:R-:W-:-:S03]  /*19a80*/  F2FP.PACK_AB R10, R129, R132 ;  /* 0x00000084810a723e */ /* 0x000fc600000000ff */
        /* <DEDUP_REMOVED lines=11> */
[C---:B--2---:R-:W-:Y:S01]  /*19b40*/  HMMA.16816.F32 R28, R8.reuse, R32, R40 ;  /* 0x00000020081c723c */ /* 0x044fe20000001828 */
[----:B------:R-:W-:Y:S07]  /*19b50*/  LDSM.16.MT88.4 R40, [R228+0xf000] ;  /* 0x00f00000e428783b */ /* 0x000fee0000004200 */
[----:B------:R-:W-:Y:S01]  /*19b60*/  HMMA.16816.F32 R52, R8, R34, R60 ;  /* 0x000000220834723c */ /* 0x000fe2000000183c */
[----:B------:R-:W2:Y:S01]  /*19b70*/  LDSM.16.MT88.4 R32, [R231+0xf000] ;  /* 0x00f00000e720783b */ /* 0x000ea20000004200 */
[----:B-1----:R-:W-:-:S04]  /*19b80*/  FFMA.FTZ R0, R151, c[0x0][0x23c], -R4 ;  /* 0x00008f0097007a23 */ /* 0x002fc80000010804 */
[----:B------:R1:W5:Y:S02]  /*19b90*/  MUFU.EX2 R124, R0 ;  /* 0x00000000007c7308 */ /* 0x0003640000000800 */
[C---:B---3--:R-:W-:Y:S08]  /*19ba0*/  HMMA.16816.F32 R60, R8.reuse, R16, R56 ;  /* 0x00000010083c723c */ /* 0x048ff00000001838 */
        /* <DEDUP_REMOVED lines=8> */
[----:B---3--:R-:W-:-:S04]  /*19c30*/  FFMA.FTZ R0, R130, c[0x0][0x23c], -R4 ;  /* 0x00008f0082007a23 */ /* 0x008fc80000010804 */
[----:B------:R3:W4:Y:S03]  /*19c40*/  MUFU.EX2 R121, R0 ;  /* 0x0000000000797308 */ /* 0x0007260000000800 */
[----:B------:R-:W-:Y:S01]  /*19c50*/  HMMA.16816.F32 R72, R8, R18, R72 ;  /* 0x000000120848723c */ /* 0x000fe20000001848 */
[----:B------:R-:W1:Y:S06]  /*19c60*/  LDSM.16.MT88.4 R16, [R229+0xf000] ;  /* 0x00f00000e510783b */ /* 0x000e6c0000004200 */
[----:B-----5:R-:W-:Y:S01]  /*19c70*/  F2FP.PACK_AB R8, R124, R118 ;  /* 0x000000767c08723e */ /* 0x020fe200000000ff */
[----:B---3--:R-:W-:Y:S01]  /*19c80*/  FFMA.FTZ R0, R143, c[0x0][0x23c], -R2 ;  /* 0x00008f008f007a23 */ /* 0x008fe20000010802 */
[----:B----4-:R-:W-:-:S03]  /*19c90*/  F2FP.PACK_AB R10, R121, R122 ;  /* 0x0000007a790a723e */ /* 0x010fc600000000ff */
        /* <DEDUP_REMOVED lines=28> */
[----:B------:R-:W1:Y:S06]  /*19e60*/  LDSM.16.MT88.4 R16, [R228+0x10000] ;  /* 0x01000000e410783b */ /* 0x000e6c0000004200 */
        /* <DEDUP_REMOVED lines=18> */
[----:B--2---:R-:W-:-:S04]  /*19f90*/  FFMA.FTZ R0, R82, c[0x0][0x23c], -R4 ;  /* 0x00008f0052007a23 */ /* 0x004fc80000010804 */
[----:B------:R2:W1:Y:S02]  /*19fa0*/  MUFU.EX2 R105, R0 ;  /* 0x0000000000697308 */ /* 0x0004640000000800 */
        /* <DEDUP_REMOVED lines=10> */
[----:B------:R-:W-:Y:S03]  /*1a050*/  HMMA.16816.F32 R52, R8, R14, R52 ;  /* 0x0000000e0834723c */ /* 0x000fe60000001834 */
[----:B------:R-:W-:-:S04]  /*1a060*/  FADD.FTZ R12, R91, R12 ;  /* 0x0000000c5b0c7221 */ /* 0x000fc80000010000 */
[----:B------:R-:W-:Y:S01]  /*1a070*/  FADD.FTZ R12, R177, R12 ;  /* 0x0000000cb10c7221 */ /* 0x000fe20000010000 */
[----:B------:R-:W-:-:S03]  /*1a080*/  F2FP.PACK_AB R8, R105, R104 ;  /* 0x000000686908723e */ /* 0x000fc600000000ff */
        /* <DEDUP_REMOVED lines=18> */
[----:B------:R-:W-:Y:S01]  /*1a1b0*/  LDSM.16.MT88.4 R20, [R229+0x10800] ;  /* 0x01080000e514783b */ /* 0x000fe20000004200 */
        /* <DEDUP_REMOVED lines=9> */
[----:B--2---:R-:W-:Y:S01]  /*1a250*/  HMMA.16816.F32 R80, R8, R16, R56 ;  /* 0x000000100850723c */ /* 0x004fe20000001838 */
[----:B-1----:R-:W-:-:S04]  /*1a260*/  FFMA.FTZ R0, R188, c[0x0][0x23c], -R4 ;  /* 0x00008f00bc007a23 */ /* 0x002fc80000010804 */
[----:B------:R1:W2:Y:S03]  /*1a270*/  MUFU.EX2 R94, R0 ;  /* 0x00000000005e7308 */ /* 0x0002a60000000800 */
[----:B------:R-:W-:Y:S01]  /*1a280*/  HMMA.16816.F32 R32, R8, R18, R52 ;  /* 0x000000120820723c */ /* 0x000fe20000001834 */
[----:B------:R-:W3:Y:S06]  /*1a290*/  LDSM.16.MT88.4 R16, [R230+0x10800] ;  /* 0x01080000e610783b */ /* 0x000eec0000004200 */
[----:B-----5:R-:W-:Y:S01]  /*1a2a0*/  F2FP.PACK_AB R8, R97, R96 ;  /* 0x000000606108723e */ /* 0x020fe200000000ff */
        /* <DEDUP_REMOVED lines=8> */
[----:B-1----:R-:W-:Y:S02]  /*1a330*/  FADD.FTZ R0, R89, R12 ;  /* 0x0000000c59007221 */ /* 0x002fe40000010000 */
[----:B------:R-:W-:Y:S02]  /*1a340*/  FFMA.FTZ R12, R192, c[0x0][0x23c], -R2 ;  /* 0x00008f00c00c7a23 */ /* 0x000fe40000010802 */
[----:B------:R-:W-:Y:S02]  /*1a350*/  FADD.FTZ R0, R166, R0 ;  /* 0x00000000a6007221 */ /* 0x000fe40000010000 */
[----:B------:R1:W2:Y:S02]  /*1a360*/  MUFU.EX2 R89, R12 ;  /* 0x0000000c00597308 */ /* 0x0002a40000000800 */
[----:B------:R-:W-:-:S04]  /*1a370*/  FADD.FTZ R0, R165, R0 ;  /* 0x00000000a5007221 */ /* 0x000fc80000010000 */
[----:B------:R-:W-:-:S04]  /*1a380*/  FADD.FTZ R0, R252, R0 ;  /* 0x00000000fc007221 */ /* 0x000fc80000010000 */
[----:B------:R-:W-:-:S04]  /*1a390*/  FADD.FTZ R0, R88, R0 ;  /* 0x0000000058007221 */ /* 0x000fc80000010000 */
[----:B------:R-:W-:Y:S02]  /*1a3a0*/  FADD.FTZ R0, R161, R0 ;  /* 0x00000000a1007221 */ /* 0x000fe40000010000 */
[----:B-1----:R-:W-:Y:S01]  /*1a3b0*/  FADD.FTZ R12, R170, R7 ;  /* 0x00000007aa0c7221 */ /* 0x002fe20000010000 */
[----:B--2---:R-:W-:Y:S01]  /*1a3c0*/  F2FP.PACK_AB R11, R89, R90 ;  /* 0x0000005a590b723e */ /* 0x004fe200000000ff */
[----:B------:R-:W-:Y:S02]  /*1a3d0*/  FFMA.FTZ R7, R37, c[0x0][0x23c], -R4 ;  /* 0x00008f0025077a23 */ /* 0x000fe40000010804 */
[----:B------:R-:W-:Y:S02]  /*1a3e0*/  FADD.FTZ R12, R167, R12 ;  /* 0x0000000ca70c7221 */ /* 0x000fe40000010000 */
[----:B------:R1:W-:Y:S01]  /*1a3f0*/  MUFU.EX2 R88, R7 ;  /* 0x0000000700587308 */ /* 0x0003e20000000800 */
[----:B------:R-:W-:Y:S01]  /*1a400*/  FADD.FTZ R0, R158, R0 ;  /* 0x000000009e007221 */ /* 0x000fe20000010000 */
[----:B---3--:R-:W-:Y:S03]  /*1a410*/  HMMA.16816.F32 R48, R8, R28, R64 ;  /* 0x0000001c0830723c */ /* 0x008fe60000001840 */
[----:B------:R-:W-:-:S04]  /*1a420*/  FADD.FTZ R0, R247, R0 ;  /* 0x00000000f7007221 */ /* 0x000fc80000010000 */
[----:B------:R-:W-:Y:S01]  /*1a430*/  FADD.FTZ R0, R246, R0 ;  /* 0x00000000f6007221 */ /* 0x000fe20000010000 */
[C---:B------:R-:W-:Y:S03]  /*1a440*/  HMMA.16816.F32 R40, R8.reuse, R30, R60 ;  /* 0x0000001e0828723c */ /* 0x040fe6000000183c */
[----:B------:R-:W-:Y:S02]  /*1a450*/  FADD.FTZ R0, R243, R0 ;  /* 0x00000000f3007221 */ /* 0x000fe40000010000 */
[----:B-1----:R-:W-:Y:S02]  /*1a460*/  FADD.FTZ R7, R160, R12 ;  /* 0x0000000ca0077221 */ /* 0x002fe40000010000 */
        /* <DEDUP_REMOVED lines=8> */
[----:B------:R-:W1:Y:S01]  /*1a4f0*/  LDSM.16.MT88.4 R24, [R228+0x11000] ;  /* 0x01100000e418783b */ /* 0x000e620000004200 */
[----:B------:R-:W-:Y:S02]  /*1a500*/  FADD.FTZ R0, R222, R0 ;  /* 0x00000000de007221 */ /* 0x000fe40000010000 */
[----:B------:R-:W-:-:S02]  /*1a510*/  FADD.FTZ R7, R251, R7 ;  /* 0x00000007fb077221 */ /* 0x000fc40000010000 */
[----:B------:R-:W-:Y:S01]  /*1a520*/  FADD.FTZ R0, R223, R0 ;  /* 0x00000000df007221 */ /* 0x000fe20000010000 */
[C---:B------:R-:W-:Y:S01]  /*1a530*/  HMMA.16816.F32 R28, R8.reuse, R20, R84 ;  /* 0x00000014081c723c */ /* 0x040fe20000001854 */
[----:B------:R-:W-:Y:S02]  /*1a540*/  FADD.FTZ R7, R250, R7 ;  /* 0x00000007fa077221 */ /* 0x000fe40000010000 */
[----:B------:R-:W-:Y:S02]  /*1a550*/  FFMA.FTZ R12, R194, c[0x0][0x23c], -R4 ;  /* 0x00008f00c20c7a23 */ /* 0x000fe40000010804 */
[----:B------:R-:W-:Y:S02]  /*1a560*/  FADD.FTZ R7, R227, R7 ;  /* 0x00000007e3077221 */ /* 0x000fe40000010000 */
[----:B------:R-:W-:Y:S01]  /*1a570*/  FADD.FTZ R0, R217, R0 ;  /* 0x00000000d9007221 */ /* 0x000fe20000010000 */
[----:B------:R2:W3:Y:S01]  /*1a580*/  MUFU.EX2 R66, R12 ;  /* 0x0000000c00427308 */ /* 0x0004e20000000800 */
[----:B------:R-:W-:Y:S01]  /*1a590*/  FADD.FTZ R7, R241, R7 ;  /* 0x00000007f1077221 */ /* 0x000fe20000010000 */
[----:B------:R-:W-:Y:S01]  /*1a5a0*/  HMMA.16816.F32 R56, R8, R22, R72 ;  /* 0x000000160838723c */ /* 0x000fe20000001848 */
[----:B------:R-:W-:Y:S01]  /*1a5b0*/  FADD.FTZ R0, R216, R0 ;  /* 0x00000000d8007221 */ /* 0x000fe20000010000 */
[----:B------:R-:W-:Y:S01]  /*1a5c0*/  LDSM.16.MT88.4 R20, [R231+0x11000] ;  /* 0x01100000e714783b */ /* 0x000fe20000004200 */
[----:B------:R-:W-:-:S02]  /*1a5d0*/  FADD.FTZ R7, R226, R7 ;  /* 0x00000007e2077221 */ /* 0x000fc40000010000 */
[----:B------:R-:W-:Y:S02]  /*1a5e0*/  FADD.FTZ R0, R214, R0 ;  /* 0x00000000d6007221 */ /* 0x000fe40000010000 */
[----:B------:R-:W-:Y:S01]  /*1a5f0*/  FADD.FTZ R7, R240, R7 ;  /* 0x00000007f0077221 */ /* 0x000fe20000010000 */
[C---:B------:R-:W-:Y:S01]  /*1a600*/  HMMA.16816.F32 R80, R8.reuse, R16, R80 ;  /* 0x000000100850723c */ /* 0x040fe20000001850 */
[----:B------:R-:W-:Y:S02]  /*1a610*/  FADD.FTZ R0, R215, R0 ;  /* 0x00000000d7007221 */ /* 0x000fe40000010000 */
[----:B------:R-:W-:Y:S02]  /*1a620*/  FADD.FTZ R7, R219, R7 ;  /* 0x00000007db077221 */ /* 0x000fe40000010000 */
[----:B------:R-:W-:Y:S02]  /*1a630*/  FADD.FTZ R0, R208, R0 ;  /* 0x00000000d0007221 */ /* 0x000fe40000010000 */
[----:B--2---:R-:W-:Y:S01]  /*1a640*/  FFMA.FTZ R12, R195, c[0x0][0x23c], -R4 ;  /* 0x00008f00c30c7a23 */ /* 0x004fe20000010804 */
[----:B------:R-:W-:Y:S01]  /*1a650*/  HMMA.16816.F32 R32, R8, R18, R32 ;  /* 0x000000120820723c */ /* 0x000fe20000001820 */
[----:B------:R-:W-:Y:S01]  /*1a660*/  FADD.FTZ R7, R221, R7 ;  /* 0x00000007dd077221 */ /* 0x000fe20000010000 */
[----:B------:R-:W2:Y:S01]  /*1a670*/  LDSM.16.MT88.4 R16, [R229+0x11000] ;  /* 0x01100000e510783b */ /* 0x000ea20000004200 */
[----:B------:R4:W-:Y:S01]  /*1a680*/  MUFU.EX2 R65, R12 ;  /* 0x0000000c00417308 */ /* 0x0009e20000000800 */
        /* <DEDUP_REMOVED lines=9> */
[----:B----4-:R-:W-:Y:S02]  /*1a720*/  FFMA.FTZ R12, R120, c[0x0][0x23c], -R4 ;  /* 0x00008f00780c7a23 */ /* 0x010fe40000010804 */
[----:B------:R-:W-:Y:S02]  /*1a730*/  FADD.FTZ R7, R213, R7 ;  /* 0x00000007d5077221 */ /* 0x000fe40000010000 */
[----:B------:R-:W3:Y:S01]  /*1a740*/  MUFU.EX2 R64, R12 ;  /* 0x0000000c00407308 */ /* 0x000ee20000000800 */
        /* <DEDUP_REMOVED lines=8> */
[----:B------:R-:W-:Y:S01]  /*1a7d0*/  FADD.FTZ R7, R155, R7 ;  /* 0x000000079b077221 */ /* 0x000fe20000010000 */
[----:B---3--:R-:W-:Y:S01]  /*1a7e0*/  F2FP.PACK_AB R10, R64, R65 ;  /* 0x00000041400a723e */ /* 0x008fe200000000ff */
[----:B------:R-:W-:Y:S01]  /*1a7f0*/  FFMA.FTZ R12, R197, c[0x0][0x23c], -R2 ;  /* 0x00008f00c50c7a23 */ /* 0x000fe20000010802 */
[----:B------:R-:W-:Y:S01]  /*1a800*/  LDSM.16.MT88.4 R156, [R229+0x11800] ;  /* 0x01180000e59c783b */ /* 0x000fe20000004200 */
[----:B------:R-:W-:-:S02]  /*1a810*/  FADD.FTZ R7, R152, R7 ;  /* 0x0000000798077221 */ /* 0x000fc40000010000 */
[----:B------:R3:W-:Y:S01]  /*1a820*/  MUFU.EX2 R62, R12 ;  /* 0x0000000c003e7308 */ /* 0x0007e20000000800 */
[----:B------:R-:W-:-:S04]  /*1a830*/  FADD.FTZ R0, R139, R0 ;  /* 0x000000008b007221 */ /* 0x000fc80000010000 */
[----:B------:R-:W-:-:S04]  /*1a840*/  FADD.FTZ R0, R138, R0 ;  /* 0x000000008a007221 */ /* 0x000fc80000010000 */
[----:B------:R-:W-:-:S04]  /*1a850*/  FADD.FTZ R0, R137, R0 ;  /* 0x0000000089007221 */ /* 0x000fc80000010000 */
[----:B------:R-:W-:Y:S02]  /*1a860*/  FADD.FTZ R0, R128, R0 ;  /* 0x0000000080007221 */ /* 0x000fe40000010000 */
[----:B---3--:R-:W-:Y:S02]  /*1a870*/  FFMA.FTZ R12, R198, c[0x0][0x23c], -R2 ;  /* 0x00008f00c60c7a23 */ /* 0x008fe40000010802 */
[----:B------:R-:W-:Y:S02]  /*1a880*/  FADD.FTZ R0, R127, R0 ;  /* 0x000000007f007221 */ /* 0x000fe40000010000 */
[----:B------:R3:W4:Y:S02]  /*1a890*/  MUFU.EX2 R63, R12 ;  /* 0x0000000c003f7308 */ /* 0x0007240000000800 */
[----:B------:R-:W-:-:S04]  /*1a8a0*/  FADD.FTZ R0, R126, R0 ;  /* 0x000000007e007221 */ /* 0x000fc80000010000 */
[----:B------:R-:W-:-:S04]  /*1a8b0*/  FADD.FTZ R0, R125, R0 ;  /* 0x000000007d007221 */ /* 0x000fc80000010000 */
[----:B------:R-:W-:-:S04]  /*1a8c0*/  FADD.FTZ R0, R117, R0 ;  /* 0x0000000075007221 */ /* 0x000fc80000010000 */
[----:B------:R-:W-:Y:S02]  /*1a8d0*/  FADD.FTZ R0, R116, R0 ;  /* 0x0000000074007221 */ /* 0x000fe40000010000 */
[----:B---3--:R-:W-:Y:S01]  /*1a8e0*/  FFMA.FTZ R12, R199, c[0x0][0x23c], -R2 ;  /* 0x00008f00c70c7a23 */ /* 0x008fe20000010802 */
[----:B----4-:R-:W-:Y:S01]  /*1a8f0*/  F2FP.PACK_AB R9, R63, R62 ;  /* 0x0000003e3f09723e */ /* 0x010fe200000000ff */
[----:B------:R-:W-:Y:S02]  /*1a900*/  FADD.FTZ R0, R114, R0 ;  /* 0x0000000072007221 */ /* 0x000fe40000010000 */
[----:B------:R3:W-:Y:S02]  /*1a910*/  MUFU.EX2 R61, R12 ;  /* 0x0000000c003d7308 */ /* 0x0007e40000000800 */
        /* <DEDUP_REMOVED lines=15> */
[----:B------:R-:W-:Y:S02]  /*1aa10*/  FADD.FTZ R0, R91, R0 ;  /* 0x000000005b007221 */ /* 0x000fe40000010000 */
[----:B-1----:R-:W-:Y:S02]  /*1aa20*/  HMMA.16816.F32 R48, R8, R24, R48 ;  /* 0x000000180830723c */ /* 0x002fe40000001830 */
[----:B------:R-:W-:-:S04]  /*1aa30*/  FADD.FTZ R0, R90, R0 ;  /* 0x000000005a007221 */ /* 0x000fc80000010000 */
[----:B------:R-:W-:Y:S02]  /*1aa40*/  FADD.FTZ R0, R89, R0 ;  /* 0x0000000059007221 */ /* 0x000fe40000010000 */
[C---:B------:R-:W-:Y:S01]  /*1aa50*/  HMMA.16816.F32 R40, R8.reuse, R26, R40 ;  /* 0x0000001a0828723c */ /* 0x040fe20000001828 */
[----:B------:R-:W1:Y:S01]  /*1aa60*/  LDSM.16.MT88.4 R24, [R230+0x11000] ;  /* 0x01100000e618783b */ /* 0x000e620000004200 */
[----:B------:R-:W-:Y:S02]  /*1aa70*/  FADD.FTZ R0, R62, R0 ;  /* 0x000000003e007221 */ /* 0x000fe40000010000 */
[----:B---3--:R-:W-:Y:S02]  /*1aa80*/  FFMA.FTZ R12, R202, c[0x0][0x23c], -R4 ;  /* 0x00008f00ca0c7a23 */ /* 0x008fe40000010804 */
[----:B------:R-:W-:Y:S02]  /*1aa90*/  FADD.FTZ R0, R63, R0 ;  /* 0x000000003f007221 */ /* 0x000fe40000010000 */
[----:B------:R3:W4:Y:S01]  /*1aaa0*/  MUFU.EX2 R38, R12 ;  /* 0x0000000c00267308 */ /* 0x0007220000000800 */
[----:B--2---:R-:W-:Y:S01]  /*1aab0*/  HMMA.16816.F32 R28, R8, R16, R28 ;  /* 0x00000010081c723c */ /* 0x004fe2000000181c */
[----:B------:R-:W-:-:S04]  /*1aac0*/  FADD.FTZ R0, R61, R0 ;  /* 0x000000003d007221 */ /* 0x000fc80000010000 */
[----:B------:R-:W-:-:S03]  /*1aad0*/  FADD.FTZ R0, R60, R0 ;  /* 0x000000003c007221 */ /* 0x000fc60000010000 */
[----:B------:R-:W-:Y:S01]  /*1aae0*/  HMMA.16816.F32 R52, R8, R20, R52 ;  /* 0x000000140834723c */ /* 0x000fe20000001834 */
[----:B---3--:R-:W-:-:S07]  /*1aaf0*/  FFMA.FTZ R12, R193, c[0x0][0x23c], -R4 ;  /* 0x00008f00c10c7a23 */ /* 0x008fce0000010804 */
[C---:B------:R-:W-:Y:S01]  /*1ab00*/  HMMA.16816.F32 R44, R8.reuse, R22, R44 ;  /* 0x00000016082c723c */ /* 0x040fe2000000182c */
[----:B----4-:R-:W-:Y:S01]  /*1ab10*/  F2FP.PACK_AB R164, R38, R39 ;  /* 0x0000002726a4723e */ /* 0x010fe200000000ff */
[----:B------:R2:W-:Y:S06]  /*1ab20*/  MUFU.EX2 R37, R12 ;  /* 0x0000000c00257308 */ /* 0x0005ec0000000800 */
[C---:B------:R-:W-:Y:S08]  /*1ab30*/  HMMA.16816.F32 R16, R8.reuse, R18, R56 ;  /* 0x000000120810723c */ /* 0x040ff00000001838 */
[----:B-1----:R-:W-:Y:S01]  /*1ab40*/  HMMA.16816.F32 R160, R8, R24, R80 ;  /* 0x0000001808a0723c */ /* 0x002fe20000001850 */
[----:B--2---:R-:W-:-:S02]  /*1ab50*/  FFMA.FTZ R12, R196, c[0x0][0x23c], -R4 ;  /* 0x00008f00c40c7a23 */ /* 0x004fc40000010804 */
[----:B------:R-:W-:Y:S02]  /*1ab60*/  FADD.FTZ R4, R145, R7 ;  /* 0x0000000791047221 */ /* 0x000fe40000010000 */
[----:B------:R-:W-:Y:S01]  /*1ab70*/  FFMA.FTZ R7, R203, c[0x0][0x23c], -R2 ;  /* 0x00008f00cb077a23 */ /* 0x000fe20000010802 */
[----:B------:R-:W1:Y:S01]  /*1ab80*/  MUFU.EX2 R15, R12 ;  /* 0x0000000c000f7308 */ /* 0x000e620000000800 */
[----:B------:R-:W-:Y:S01]  /*1ab90*/  FADD.FTZ R4, R146, R4 ;  /* 0x0000000492047221 */ /* 0x000fe20000010000 */
[----:B------:R-:W-:Y:S01]  /*1aba0*/  HMMA.16816.F32 R24, R8, R26, R32 ;  /* 0x0000001a0818723c */ /* 0x000fe20000001820 */
[----:B------:R-:W-:Y:S02]  /*1abb0*/  LDSM.16.MT88.4 R8, [R230+0x11800] ;  /* 0x01180000e608783b */ /* 0x000fe40000004200 */
[----:B------:R-:W-:-:S03]  /*1abc0*/  FADD.FTZ R4, R144, R4 ;  /* 0x0000000490047221 */ /* 0x000fc60000010000 */
[----:B------:R2:W3:Y:S01]  /*1abd0*/  MUFU.EX2 R14, R7 ;  /* 0x00000007000e7308 */ /* 0x0004e20000000800 */
[----:B------:R-:W-:Y:S02]  /*1abe0*/  FADD.FTZ R4, R141, R4 ;  /* 0x000000048d047221 */ /* 0x000fe40000010000 */
[----:B------:R-:W4:Y:S02]  /*1abf0*/  LDSM.16.MT88.4 R140, [R228+0x11800] ;  /* 0x01180000e48c783b */ /* 0x000f240000004200 */
[----:B------:R-:W-:Y:S01]  /*1ac00*/  FADD.FTZ R4, R133, R4 ;  /* 0x0000000485047221 */ /* 0x000fe20000010000 */
[----:B-1----:R-:W-:-:S03]  /*1ac10*/  F2FP.PACK_AB R166, R15, R37 ;  /* 0x000000250fa6723e */ /* 0x002fc600000000ff */
[----:B------:R-:W-:-:S04]  /*1ac20*/  FADD.FTZ R4, R136, R4 ;  /* 0x0000000488047221 */ /* 0x000fc80000010000 */
[----:B------:R-:W-:Y:S02]  /*1ac30*/  FADD.FTZ R4, R132, R4 ;  /* 0x0000000484047221 */ /* 0x000fe40000010000 */
[----:B--2---:R-:W-:Y:S02]  /*1ac40*/  FFMA.FTZ R7, R204, c[0x0][0x23c], -R2 ;  /* 0x00008f00cc077a23 */ /* 0x004fe40000010802 */
[----:B------:R-:W-:Y:S02]  /*1ac50*/  FADD.FTZ R4, R129, R4 ;  /* 0x0000000481047221 */ /* 0x000fe40000010000 */
[----:B------:R1:W2:Y:S01]  /*1ac60*/  MUFU.EX2 R13, R7 ;  /* 0x00000007000d7308 */ /* 0x0002a20000000800 */
[----:B---3--:R-:W-:Y:S02]  /*1ac70*/  FADD.FTZ R0, R14, R0 ;  /* 0x000000000e007221 */ /* 0x008fe40000010000 */
[----:B-1----:R-:W-:Y:S01]  /*1ac80*/  FFMA.FTZ R7, R205, c[0x0][0x23c], -R2 ;  /* 0x00008f00cd077a23 */ /* 0x002fe20000010802 */
[C---:B--2---:R-:W-:Y:S01]  /*1ac90*/  F2FP.PACK_AB R165, R13.reuse, R14 ;  /* 0x0000000e0da5723e */ /* 0x044fe200000000ff */
[----:B------:R-:W-:-:S03]  /*1aca0*/  FADD.FTZ R0, R13, R0 ;  /* 0x000000000d007221 */ /* 0x000fc60000010000 */
[----:B------:R1:W2:Y:S02]  /*1acb0*/  MUFU.EX2 R12, R7 ;  /* 0x00000007000c7308 */ /* 0x0002a40000000800 */
[----:B-1----:R-:W-:Y:S02]  /*1acc0*/  FFMA.FTZ R7, R206, c[0x0][0x23c], -R2 ;  /* 0x00008f00ce077a23 */ /* 0x002fe40000010802 */
[----:B------:R-:W-:Y:S02]  /*1acd0*/  FADD.FTZ R2, R118, R4 ;  /* 0x0000000476027221 */ /* 0x000fe40000010000 */
[----:B--2---:R-:W-:Y:S02]  /*1ace0*/  FADD.FTZ R0, R12, R0 ;  /* 0x000000000c007221 */ /* 0x004fe40000010000 */
[----:B------:R-:W-:Y:S01]  /*1acf0*/  FADD.FTZ R2, R124, R2 ;  /* 0x000000027c027221 */ /* 0x000fe20000010000 */
[----:B------:R-:W1:Y:S03]  /*1ad00*/  MUFU.EX2 R7, R7 ;  /* 0x0000000700077308 */ /* 0x000e660000000800 */
[----:B------:R-:W-:-:S04]  /*1ad10*/  FADD.FTZ R2, R122, R2 ;  /* 0x000000027a027221 */ /* 0x000fc80000010000 */
[----:B------:R-:W-:-:S04]  /*1ad20*/  FADD.FTZ R2, R121, R2 ;  /* 0x0000000279027221 */ /* 0x000fc80000010000 */
[----:B------:R-:W-:-:S04]  /*1ad30*/  FADD.FTZ R2, R112, R2 ;  /* 0x0000000270027221 */ /* 0x000fc80000010000 */
[----:B------:R-:W-:Y:S01]  /*1ad40*/  FADD.FTZ R2, R113, R2 ;  /* 0x0000000271027221 */ /* 0x000fe20000010000 */
[C---:B-1----:R-:W-:Y:S01]  /*1ad50*/  F2FP.PACK_AB R167, R7.reuse, R12 ;  /* 0x0000000c07a7723e */ /* 0x042fe200000000ff */
[----:B------:R-:W-:Y:S02]  /*1ad60*/  FADD.FTZ R0, R7, R0 ;  /* 0x0000000007007221 */ /* 0x000fe40000010000 */
[----:B------:R-:W-:-:S03]  /*1ad70*/  FADD.FTZ R2, R110, R2 ;  /* 0x000000026e027221 */ /* 0x000fc60000010000 */
[----:B------:R1:W-:Y:S01]  /*1ad80*/  STL [R1+0x8], R0 ;  /* 0x0000080001007387 */ /* 0x0003e20000100800 */
        /* <DEDUP_REMOVED lines=24> */
[----:B------:R-:W-:-:S05]  /*1af10*/  FADD.FTZ R2, R15, R2 ;  /* 0x000000020f027221 */ /* 0x000fca0000010000 */
[----:B------:R1:W-:Y:S01]  /*1af20*/  STL [R1+0x4], R2 ;  /* 0x0000040201007387 */ /* 0x0003e20000100800 */
[----:B------:R-:W-:Y:S05]  /*1af30*/  @!P5 BRA `(.L_x_2850) ;  /* 0x00007d100000d947 */ /* 0x000fea0003800000 */
[----:B------:R-:W2:Y:S01]  /*1af40*/  LDL R133, [R1+0x28] ;  /* 0x0000280001857983 */ /* 0x000ea20000100800 */
[----:B------:R-:W-:Y:S01]  /*1af50*/  LOP3.LUT P1, RZ, R238, 0x400, RZ, 0xc0, !PT ;  /* 0x00000400eeff7812 */ /* 0x000fe2000782c0ff */
[----:B------:R-:W-:-:S04]  /*1af60*/  DEPBAR.LE SB0, 0x0 ;  /* 0x000080000000791a */ /* 0x000fc80000000000 */
[----:B------:R-:W-:Y:S01]  /*1af70*/  BAR.SYNC.DEFER_BLOCKING 0x0 ;  /* 0x0000000000007b1d */ /* 0x000fe20000010000 */
[----:B--2---:R-:W-:-:S05]  /*1af80*/  IADD3 R37, R133, -0x2, RZ ;  /* 0xfffffffe85257810 */ /* 0x004fca0007ffe0ff */
[----:B------:R2:W-:Y:S02]  /*1af90*/  STL [R1], R37 ;  /* 0x0000002501007387 */ /* 0x0005e40000100800 */
[----:B------:R-:W-:Y:S05]  /*1afa0*/  @!P1 BRA `(.L_x_2851) ;  /* 0x000003b000009947 */ /* 0x000fea0003800000 */
        /* <DEDUP_REMOVED lines=13> */
[----:B-1-3--:R-:W-:Y:S02]  /*1b080*/  IMAD.MOV R0, RZ, RZ, -R9 ;  /* 0x000000ffff007224 */ /* 0x00afe400078e0a09 */
        /* <DEDUP_REMOVED lines=25> */
[----:B------:R-:W-:-:S04]  /*1b220*/  IMAD.WIDE R8, R2, 0x4, R244 ;  /* 0x0000000402087825 */ /* 0x000fc800078e02f4 */
[----:B------:R-:W-:Y:S02]  /*1b230*/  IMAD.WIDE R10, R0, 0x4, R244 ;  /* 0x00000004000a7825 */ /* 0x000fe400078e02f4 */
[----:B------:R-:W3:Y:S04]  /*1b240*/  LDG.E R8, [R8.64] ;  /* 0x0000000608087981 */ /* 0x000ee8000c1e1900 */
[----:B------:R-:W3:Y:S01]  /*1b250*/  LDG.E R10, [R10.64] ;  /* 0x000000060a0a7981 */ /* 0x000ee2000c1e1900 */
[----:B------:R-:W-:Y:S01]  /*1b260*/  IADD3 R0, R2, -R0, RZ ;  /* 0x8000000002007210 */ /* 0x000fe20007ffe0ff */
[----:B------:R-:W-:-:S04]  /*1b270*/  IMAD.MOV.U32 R2, RZ, RZ, c[0x0][0x2d0] ;  /* 0x0000b400ff027624 */ /* 0x000fc800078e00ff */
[----:B------:R-:W-:-:S05]  /*1b280*/  IMAD R0, R0, R2, -0x100 ;  /* 0xffffff0000007424 */ /* 0x000fca00078e0202 */
[----:B------:R-:W-:-:S05]  /*1b290*/  SHF.R.S32.HI R2, RZ, 0x1f, R0 ;  /* 0x0000001fff027819 */ /* 0x000fca0000011400 */
[----:B------:R-:W-:Y:S02]  /*1b2a0*/  IMAD R2, R2, c[0x0][0x1a0], RZ ;  /* 0x0000680002027a24 */ /* 0x000fe400078e02ff */
[----:B---3--:R-:W-:Y:S02]  /*1b2b0*/  IMAD.IADD R10, R10, 0x1, -R8 ;  /* 0x000000010a0a7824 */ /* 0x008fe400078e0a08 */
        /* <DEDUP_REMOVED lines=10> */
.L_x_2851:
[----:B-1----:R-:W-:-:S05]  /*1b360*/  IMAD.MOV.U32 R0, RZ, RZ, c[0x0][0x1a0] ;  /* 0x00006800ff007624 */ /* 0x002fca00078e00ff */
[----:B------:R-:W-:-:S04]  /*1b370*/  LEA R0, -R0, RZ, 0x8 ;  /* 0x000000ff00007211 */ /* 0x000fc800078e41ff */
[----:B------:R-:W-:Y:S02]  /*1b380*/  SHF.R.S32.HI R2, RZ, 0x1f, R0 ;  /* 0x0000001fff027819 */ /* 0x000fe40000011400 */
.L_x_2852:
[----:B------:R-:W3:Y:S01]  /*1b390*/  LDL.LU R16, [R1+0x14] ;  /* 0x0000140001107983 */ /* 0x000ee20000300800 */
[----:B------:R-:W-:-:S03]  /*1b3a0*/  ULDC.64 UR4, c[0x0][0x1a0] ;  /* 0x0000680000047ab9 */ /* 0x000fc60000000a00 */
[----:B------:R-:W4:Y:S04]  /*1b3b0*/  LDL.LU R7, [R1+0x18] ;  /* 0x0000180001077983 */ /* 0x000f280000300800 */
[----:B------:R-:W5:Y:S01]  /*1b3c0*/  LDL.LU R4, [R1+0x24] ;  /* 0x0000240001047983 */ /* 0x000f620000300800 */
[----:B------:R-:W-:Y:S02]  /*1b3d0*/  USHF.L.U32 UR9, UR4, 0x5, URZ ;  /* 0x0000000504097899 */ /* 0x000fe4000800063f */
[----:B------:R-:W-:Y:S02]  /*1b3e0*/  UMOV UR8, 0x5 ;  /* 0x0000000500087882 */ /* 0x000fe40000000000 */
[----:B------:R-:W-:Y:S01]  /*1b3f0*/  USHF.L.U64.HI UR5, UR4, UR8, UR5 ;  /* 0x0000000804057299 */ /* 0x000fe20008010205 */
[----:B----4-:R-:W-:-:S04]  /*1b400*/  LEA R7, P0, R0, R7, 0x1 ;  /* 0x0000000700077211 */ /* 0x010fc800078008ff */
[----:B---3--:R-:W-:Y:S01]  /*1b410*/  LEA.HI.X R16, R0, R16, R2, 0x1, P0 ;  /* 0x0000001000107211 */ /* 0x008fe200000f0c02 */
[----:B------:R-:W-:Y:S01]  /*1b420*/  STL [R1+0x18], R7 ;  /* 0x0000180701007387 */ /* 0x000fe20000100800 */
[----:B------:R-:W-:Y:S01]  /*1b430*/  IADD3 R14, P0, R7, UR9, RZ ;  /* 0x00000009070e7c10 */ /* 0x000fe2000ff1e0ff */
[----:B------:R-:W-:Y:S02]  /*1b440*/  IMAD R0, R237, 0x2, R233 ;  /* 0x00000002ed007824 */ /* 0x000fe400078e02e9 */
        /* <DEDUP_REMOVED lines=34> */
[----:B---3--:R-:W-:-:S03]  /*1b670*/  IADD3 R14, P0, R16, UR9, RZ ;  /* 0x00000009100e7c10 */ /* 0x008fc6000ff1e0ff */
[----:B------:R5:W-:Y:S01]  /*1b680*/  LDGSTS.E.BYPASS.LTC128B.128 [R239+0xe800], [R22.64] ;  /* 0x0e80000016ef7fae */ /* 0x000be2000b901d46 */
[----:B------:R-:W-:Y:S02]  /*1b690*/  IADD3.X R15, R17, UR5, RZ, P0, !PT ;  /* 0x00000005110f7c10 */ /* 0x000fe400087fe4ff */
[----:B----4-:R-:W-:Y:S01]  /*1b6a0*/  IADD3 R12, P0, R14, UR9, RZ ;  /* 0x000000090e0c7c10 */ /* 0x010fe2000ff1e0ff */
[----:B------:R3:W-:Y:S03]  /*1b6b0*/  LDGSTS.E.BYPASS.LTC128B.128 [R239+0xf000], [R16.64] ;  /* 0x0f00000010ef7fae */ /* 0x0007e6000b901d46 */
[----:B------:R-:W-:Y:S01]  /*1b6c0*/  IADD3.X R13, R15, UR5, RZ, P0, !PT ;  /* 0x000000050f0d7c10 */ /* 0x000fe200087fe4ff */
[----:B------:R4:W-:Y:S01]  /*1b6d0*/  LDGSTS.E.BYPASS.LTC128B.128 [R239+0xf800], [R14.64] ;  /* 0x0f8000000eef7fae */ /* 0x0009e2000b901d46 */
[----:B--2---:R-:W-:-:S03]  /*1b6e0*/  IADD3 R10, P0, R12, UR9, RZ ;  /* 0x000000090c0a7c10 */ /* 0x004fc6000ff1e0ff */
[----:B------:R4:W-:Y:S01]  /*1b6f0*/  LDGSTS.E.BYPASS.LTC128B.128 [R239+0x10000], [R12.64] ;  /* 0x100000000cef7fae */ /* 0x0009e2000b901d46 */
[----:B------:R-:W-:Y:S02]  /*1b700*/  IADD3.X R11, R13, UR5, RZ, P0, !PT ;  /* 0x000000050d0b7c10 */ /* 0x000fe400087fe4ff */
[----:B------:R-:W-:-:S03]  /*1b710*/  IADD3 R8, P0, R10, UR9, RZ ;  /* 0x000000090a087c10 */ /* 0x000fc6000ff1e0ff */
[----:B------:R2:W-:Y:S01]  /*1b720*/  LDGSTS.E.BYPASS.LTC128B.128 [R239+0x10800], [R10.64] ;  /* 0x108000000aef7fae */ /* 0x0005e2000b901d46 */
[----:B------:R-:W-:-:S05]  /*1b730*/  IADD3.X R9, R11, UR5, RZ, P0, !PT ;  /* 0x000000050b097c10 */ /* 0x000fca00087fe4ff */
[----:B------:R2:W-:Y:S01]  /*1b740*/  LDGSTS.E.BYPASS.LTC128B.128 [R239+0x11000], [R8.64] ;  /* 0x1100000008ef7fae */ /* 0x0005e2000b901d46 */
[----:B---3--:R-:W-:-:S04]  /*1b750*/  IADD3 R16, P0, R8, UR9, RZ ;  /* 0x0000000908107c10 */ /* 0x008fc8000ff1e0ff */
[----:B------:R-:W-:-:S05]  /*1b760*/  IADD3.X R17, R9, UR5, RZ, P0, !PT ;  /* 0x0000000509117c10 */ /* 0x000fca00087fe4ff */
[----:B------:R3:W-:Y:S04]  /*1b770*/  LDGSTS.E.BYPASS.LTC128B.128 [R239+0x11800], [R16.64] ;  /* 0x1180000010ef7fae */ /* 0x0007e8000b901d46 */
[----:B----4-:R-:W-:Y:S04]  /*1b780*/  LDSM.16.M88.4 R12, [R134+0x2000] ;  /* 0x00200000860c783b */ /* 0x010fe80000000200 */
[----:B------:R-:W-:Y:S04]  /*1b790*/  LDSM.16.M88.4 R32, [R134+0x3800] ;  /* 0x003800008620783b */ /* 0x000fe80000000200 */
[----:B--2---:R-:W2:Y:S04]  /*1b7a0*/  LDSM.16.M88.4 R8, [R233] ;  /* 0x00000000e908783b */ /* 0x004ea80000000200 */
[----:B------:R-:W4:Y:S04]  /*1b7b0*/  LDSM.16.M88.4 R28, [R134+0x4000] ;  /* 0x00400000861c783b */ /* 0x000f280000000200 */
[----:B-----5:R-:W5:Y:S04]  /*1b7c0*/  LDSM.16.M88.4 R20, [R134+0x2800] ;  /* 0x002800008614783b */ /* 0x020f680000000200 */
[----:B-1----:R-:W-:Y:S04]  /*1b7d0*/  LDSM.16.M88.4 R24, [R134+0x3000] ;  /* 0x003000008618783b */ /* 0x002fe80000000200 */
[----:B---3--:R-:W1:Y:S04]  /*1b7e0*/  LDSM.16.M88.4 R16, [R134+0x4800] ;  /* 0x004800008610783b */ /* 0x008e680000000200 */
[----:B------:R-:W-:Y:S04]  /*1b7f0*/  LDSM.16.M88.4 R60, [R134+0x5800] ;  /* 0x00580000863c783b */ /* 0x000fe80000000200 */
[----:B------:R-:W-:Y:S04]  /*1b800*/  LDSM.16.M88.4 R52, [R134+0x6000] ;  /* 0x006000008634783b */ /* 0x000fe80000000200 */
[----:B------:R-:W-:Y:S04]  /*1b810*/  LDSM.16.M88.4 R56, [R92+0x2000] ;  /* 0x002000005c38783b */ /* 0x000fe80000000200 */
[----:B------:R-:W-:Y:S04]  /*1b820*/  LDSM.16.M88.4 R48, [R134+0x6800] ;  /* 0x006800008630783b */ /* 0x000fe80000000200 */
[----:B------:R-:W-:Y:S01]  /*1b830*/  LDSM.16.M88.4 R44, [R134+0x7000] ;  /* 0x00700000862c783b */ /* 0x000fe20000000200 */
[C---:B--2---:R-:W-:Y:S03]  /*1b840*/  HMMA.16816.F32 R64, R8.reuse, R12, RZ ;  /* 0x0000000c0840723c */ /* 0x044fe600000018ff */
[----:B------:R-:W-:Y:S04]  /*1b850*/  LDSM.16.M88.4 R40, [R134+0x8000] ;  /* 0x008000008628783b */ /* 0x000fe80000000200 */
[----:B------:R-:W0:Y:S01]  /*1b860*/  LDGDEPBAR ;  /* 0x00000000000079af */ /* 0x000e220000000000 */
[C---:B------:R-:W-:Y:S03]  /*1b870*/  HMMA.16816.F32 R68, R8.reuse, R14, RZ ;  /* 0x0000000e0844723c */ /* 0x040fe600000018ff */
[----:B------:R-:W2:Y:S05]  /*1b880*/  LDSM.16.M88.4 R12, [R134+0x5000] ;  /* 0x00500000860c783b */ /* 0x000eaa0000000200 */
[C---:B------:R-:W-:Y:S08]  /*1b890*/  HMMA.16816.F32 R88, R8.reuse, R32, RZ ;  /* 0x000000200858723c */ /* 0x040ff000000018ff */
[C---:B------:R-:W-:Y:S01]  /*1b8a0*/  HMMA.16816.F32 R96, R8.reuse, R34, RZ ;  /* 0x000000220860723c */ /* 0x040fe200000018ff */
[----:B------:R-:W3:Y:S07]  /*1b8b0*/  LDSM.16.M88.4 R32, [R134+0x7800] ;  /* 0x007800008620783b */ /* 0x000eee0000000200 */
[C---:B----4-:R-:W-:Y:S08]  /*1b8c0*/  HMMA.16816.F32 R100, R8.reuse, R28, RZ ;  /* 0x0000001c0864723c */ /* 0x050ff000000018ff */
[C---:B------:R-:W-:Y:S01]  /*1b8d0*/  HMMA.16816.F32 R104, R8.reuse, R30, RZ ;  /* 0x0000001e0868723c */ /* 0x040fe200000018ff */
[----:B------:R-:W4:Y:S07]  /*1b8e0*/  LDSM.16.M88.4 R28, [R134+0x8800] ;  /* 0x00880000861c783b */ /* 0x000f2e0000000200 */
[C---:B-----5:R-:W-:Y:S08]  /*1b8f0*/  HMMA.16816.F32 R72, R8.reuse, R20, RZ ;  /* 0x000000140848723c */ /* 0x060ff000000018ff */
[C---:B------:R-:W-:Y:S01]  /*1b900*/  HMMA.16816.F32 R76, R8.reuse, R22, RZ ;  /* 0x00000016084c723c */ /* 0x040fe200000018ff */
[----:B------:R-:W5:Y:S07]  /*1b910*/  LDSM.16.M88.4 R20, [R134+0x9800] ;  /* 0x009800008614783b */ /* 0x000f6e0000000200 */
[C---:B-1----:R-:W-:Y:S08]  /*1b920*/  HMMA.16816.F32 R108, R8.reuse, R16, RZ ;  /* 0x00000010086c723c */ /* 0x042ff000000018ff */
[C---:B------:R-:W-:Y:S01]  /*1b930*/  HMMA.16816.F32 R112, R8.reuse, R18, RZ ;  /* 0x000000120870723c */ /* 0x040fe200000018ff */
[----:B------:R-:W1:Y:S07]  /*1b940*/  LDSM.16.M88.4 R16, [R4] ;  /* 0x000000000410783b */ /* 0x000e6e0000000200 */
[C---:B------:R-:W-:Y:S08]  /*1b950*/  HMMA.16816.F32 R80, R8.reuse, R24, RZ ;  /* 0x000000180850723c */ /* 0x040ff000000018ff */
[C---:B------:R-:W-:Y:S01]  /*1b960*/  HMMA.16816.F32 R84, R8.reuse, R26, RZ ;  /* 0x0000001a0854723c */ /* 0x040fe200000018ff */
[----:B------:R-:W1:Y:S07]  /*1b970*/  LDSM.16.M88.4 R24, [R134+0x9000] ;  /* 0x009000008618783b */ /* 0x000e6e0000000200 */
[C---:B--2---:R-:W-:Y:S08]  /*1b980*/  HMMA.16816.F32 R116, R8.reuse, R12, RZ ;  /* 0x0000000c0874723c */ /* 0x044ff000000018ff */
[C---:B------:R-:W-:Y:S01]  /*1b990*/  HMMA.16816.F32 R120, R8.reuse, R14, RZ ;  /* 0x0000000e0878723c */ /* 0x040fe200000018ff */
[----:B------:R2:W-:Y:S07]  /*1b9a0*/  LDSM.16.M88.4 R12, [R0] ;  /* 0x00000000000c783b */ /* 0x0005ee0000000200 */
[C---:B------:R-:W-:Y:S08]  /*1b9b0*/  HMMA.16816.F32 R128, R8.reuse, R60, RZ ;  /* 0x0000003c0880723c */ /* 0x040ff000000018ff */
[C---:B------:R-:W-:Y:S01]  /*1b9c0*/  HMMA.16816.F32 R124, R8.reuse, R62, RZ ;  /* 0x0000003e087c723c */ /* 0x040fe200000018ff */
[----:B------:R-:W1:Y:S07]  /*1b9d0*/  LDSM.16.M88.4 R60, [R135] ;  /* 0x00000000873c783b */ /* 0x000e6e0000000200 */
[----:B------:R-:W-:Y:S01]  /*1b9e0*/  HMMA.16816.F32 R168, R8, R52, RZ ;  /* 0x0000003408a8723c */ /* 0x000fe200000018ff */
[----:B--2---:R-:W-:-:S07]  /*1b9f0*/  IADD3 R0, R135, 0x800, RZ ;  /* 0x0000080087007810 */ /* 0x004fce0007ffe0ff */
[C---:B------:R-:W-:Y:S01]  /*1ba00*/  HMMA.16816.F32 R172, R8.reuse, R54, RZ ;  /* 0x0000003608ac723c */ /* 0x040fe200000018ff */
[----:B------:R-:W2:Y:S07]  /*1ba10*/  LDSM.16.M88.4 R52, [R92+0x2800] ;  /* 0x002800005c34783b */ /* 0x000eae0000000200 */
[C---:B---3--:R-:W-:Y:S08]  /*1ba20*/  HMMA.16816.F32 R196, R8.reuse, R32, RZ ;  /* 0x0000002008c4723c */ /* 0x048ff000000018ff */
[C---:B------:R-:W-:Y:S01]  /*1ba30*/  HMMA.16816.F32 R200, R8.reuse, R34, RZ ;  /* 0x0000002208c8723c */ /* 0x040fe200000018ff */
[----:B------:R-:W3:Y:S07]  /*1ba40*/  LDSM.16.M88.4 R32, [R92+0x3000] ;  /* 0x003000005c20783b */ /* 0x000eee0000000200 */
[C---:B----4-:R-:W-:Y:S08]  /*1ba50*/  HMMA.16816.F32 R212, R8.reuse, R28, RZ ;  /* 0x0000001c08d4723c */ /* 0x050ff000000018ff */
[C---:B------:R-:W-:Y:S01]  /*1ba60*/  HMMA.16816.F32 R216, R8.reuse, R30, RZ ;  /* 0x0000001e08d8723c */ /* 0x040fe200000018ff */
[----:B------:R-:W4:Y:S07]  /*1ba70*/  LDSM.16.M88.4 R28, [R92+0x3800] ;  /* 0x003800005c1c783b */ /* 0x000f2e0000000200 */
[C---:B-----5:R-:W-:Y:S08]  /*1ba80*/  HMMA.16816.F32 R240, R8.reuse, R20, RZ ;  /* 0x0000001408f0723c */ /* 0x060ff000000018ff */
[----:B------:R-:W-:Y:S08]  /*1ba90*/  HMMA.16816.F32 R248, R8, R22, RZ ;  /* 0x0000001608f8723c */ /* 0x000ff000000018ff */
[----:B-1----:R-:W-:Y:S08]  /*1baa0*/  HMMA.16816.F32 R20, R16, R56, R64 ;  /* 0x000000381014723c */ /* 0x002ff00000001840 */
[C---:B------:R-:W-:Y:S08]  /*1bab0*/  HMMA.16816.F32 R176, R8.reuse, R48, RZ ;  /* 0x0000003008b0723c */ /* 0x040ff000000018ff */
[C---:B------:R-:W-:Y:S08]  /*1bac0*/  HMMA.16816.F32 R184, R8.reuse, R50, RZ ;  /* 0x0000003208b8723c */ /* 0x040ff000000018ff */
[C---:B------:R-:W-:Y:S08]  /*1bad0*/  HMMA.16816.F32 R188, R8.reuse, R44, RZ ;  /* 0x0000002c08bc723c */ /* 0x040ff000000018ff */
[C---:B------:R-:W-:Y:S01]  /*1bae0*/  HMMA.16816.F32 R192, R8.reuse, R46, RZ ;  /* 0x0000002e08c0723c */ /* 0x040fe200000018ff */
[----:B------:R-:W-:Y:S07]  /*1baf0*/  LDSM.16.M88.4 R44, [R232] ;  /* 0x00000000e82c783b */ /* 0x000fee0000000200 */
[C---:B------:R-:W-:Y:S08]  /*1bb00*/  HMMA.16816.F32 R204, R8.reuse, R40, RZ ;  /* 0x0000002808cc723c */ /* 0x040ff000000018ff */
[C---:B------:R-:W-:Y:S01]  /*1bb10*/  HMMA.16816.F32 R208, R8.reuse, R42, RZ ;  /* 0x0000002a08d0723c */ /* 0x040fe200000018ff */
[----:B------:R-:W-:Y:S07]  /*1bb20*/  LDSM.16.M88.4 R40, [R92+0x4000] ;  /* 0x004000005c28783b */ /* 0x000fee0000000200 */
[C---:B------:R-:W-:Y:S08]  /*1bb30*/  HMMA.16816.F32 R220, R8.reuse, R24, RZ ;  /* 0x0000001808dc723c */ /* 0x040ff000000018ff */
[----:B------:R-:W-:Y:S01]  /*1bb40*/  HMMA.16816.F32 R224, R8, R26, RZ ;  /* 0x0000001a08e0723c */ /* 0x000fe200000018ff */
[----:B------:R-:W1:Y:S07]  /*1bb50*/  LDSM.16.M88.4 R8, [R235] ;  /* 0x00000000eb08783b */ /* 0x000e6e0000000200 */
[----:B------:R-:W-:Y:S01]  /*1bb60*/  HMMA.16816.F32 R24, R16, R58, R68 ;  /* 0x0000003a1018723c */ /* 0x000fe20000001844 */
[----:B------:R5:W1:Y:S04]  /*1bb70*/  LDSM.16.M88.4 R56, [R0] ;  /* 0x000000000038783b */ /* 0x000a680000000200 */
[----:B------:R-:W-:Y:S03]  /*1bb80*/  LDSM.16.M88.4 R68, [R232+0x800] ;  /* 0x00080000e844783b */ /* 0x000fe60000000200 */
[----:B------:R-:W-:Y:S08]  /*1bb90*/  HMMA.16816.F32 R20, R12, R60, R20 ;  /* 0x0000003c0c14723c */ /* 0x000ff00000001814 */
[C---:B--2---:R-:W-:Y:S08]  /*1bba0*/  HMMA.16816.F32 R48, R16.reuse, R52, R72 ;  /* 0x000000341030723c */ /* 0x044ff00000001848 */
[----:B---3--:R-:W-:Y:S01]  /*1bbb0*/  HMMA.16816.F32 R72, R16, R32, R80 ;  /* 0x000000201048723c */ /* 0x008fe20000001850 */
[----:B-----5:R-:W-:-:S07]  /*1bbc0*/  IADD3 R0, R135, 0x1000, RZ ;  /* 0x0000100087007810 */ /* 0x020fce0007ffe0ff */
[C---:B----4-:R-:W-:Y:S08]  /*1bbd0*/  HMMA.16816.F32 R80, R16.reuse, R28, R88 ;  /* 0x0000001c1050723c */ /* 0x050ff00000001858 */
[----:B------:R-:W-:Y:S08]  /*1bbe0*/  HMMA.16816.F32 R96, R16, R30, R96 ;  /* 0x0000001e1060723c */ /* 0x000ff00000001860 */
[----:B------:R-:W-:Y:S01]  /*1bbf0*/  HMMA.16816.F32 R28, R12, R62, R24 ;  /* 0x0000003e0c1c723c */ /* 0x000fe20000001818 */
[----:B------:R-:W-:Y:S07]  /*1bc00*/  LDSM.16.M88.4 R60, [R92+0x6000] ;  /* 0x006000005c3c783b */ /* 0x000fee0000000200 */
[C---:B------:R-:W-:Y:S01]  /*1bc10*/  HMMA.16816.F32 R64, R16.reuse, R54, R76 ;  /* 0x000000361040723c */ /* 0x040fe2000000184c */
[----:B------:R-:W-:Y:S07]  /*1bc20*/  LDSM.16.M88.4 R52, [R92+0x5800] ;  /* 0x005800005c34783b */ /* 0x000fee0000000200 */
[----:B------:R-:W-:Y:S01]  /*1bc30*/  HMMA.16816.F32 R76, R16, R34, R84 ;  /* 0x00000022104c723c */ /* 0x000fe20000001854 */
[----:B------:R-:W2:Y:S07]  /*1bc40*/  LDSM.16.M88.4 R32, [R92+0x4800] ;  /* 0x004800005c20783b */ /* 0x000eae0000000200 */
[C---:B-1----:R-:W-:Y:S08]  /*1bc50*/  HMMA.16816.F32 R20, R8.reuse, R44, R20 ;  /* 0x0000002c0814723c */ /* 0x042ff00000001814 */
[----:B------:R-:W-:Y:S08]  /*1bc60*/  HMMA.16816.F32 R28, R8, R46, R28 ;  /* 0x0000002e081c723c */ /* 0x000ff0000000181c */
[----:B------:R-:W-:Y:S01]  /*1bc70*/  HMMA.16816.F32 R24, R12, R56, R48 ;  /* 0x000000380c18723c */ /* 0x000fe20000001830 */
[----:B------:R1:W-:Y:S07]  /*1bc80*/  LDSM.16.M88.4 R48, [R0] ;  /* 0x000000000030783b */ /* 0x0003ee0000000200 */
[----:B------:R-:W-:Y:S01]  /*1bc90*/  HMMA.16816.F32 R100, R16, R40, R100 ;  /* 0x000000281064723c */ /* 0x000fe20000001864 */
[----:B------:R-:W-:-:S04]  /*1bca0*/  FMUL.FTZ R2, R20, c[0x0][0x2ec] ;  /* 0x0000bb0014027a20 */ /* 0x000fc80000410000 */
[----:B------:R3:W-:Y:S03]  /*1bcb0*/  MUFU.TANH R132, R2 ;  /* 0x0000000200847308 */ /* 0x0007e60000002400 */
[----:B------:R-:W-:Y:S01]  /*1bcc0*/  HMMA.16816.F32 R104, R16, R42, R104 ;  /* 0x0000002a1068723c */ /* 0x000fe20000001868 */
[----:B------:R-:W4:Y:S01]  /*1bcd0*/  LDSM.16.M88.4 R40, [R92+0x5000] ;  /* 0x005000005c28783b */ /* 0x000f220000000200 */
[----:B-1----:R-:W-:-:S06]  /*1bce0*/  FMUL.FTZ R0, R21, c[0x0][0x2ec] ;  /* 0x0000bb0015007a20 */ /* 0x002fcc0000410000 */
[----:B--2---:R-:W-:Y:S01]  /*1bcf0*/  HMMA.16816.F32 R84, R16, R32, R108 ;  /* 0x000000201054723c */ /* 0x004fe2000000186c */
[----:B------:R1:W-:Y:S01]  /*1bd00*/  MUFU.TANH R38, R0 ;  /* 0x0000000000267308 */ /* 0x0003e20000002400 */
[----:B---3--:R-:W-:-:S06]  /*1bd10*/  FMUL.FTZ R2, R31, c[0x0][0x2ec] ;  /* 0x0000bb001f027a20 */ /* 0x008fcc0000410000 */
[----:B------:R-:W-:Y:S08]  /*1bd20*/  HMMA.16816.F32 R112, R16, R34, R112 ;  /* 0x000000221070723c */ /* 0x000ff00000001870 */
[----:B------:R-:W-:Y:S01]  /*1bd30*/  HMMA.16816.F32 R32, R12, R58, R64 ;  /* 0x0000003a0c20723c */ /* 0x000fe20000001840 */
[----:B------:R-:W-:Y:S01]  /*1bd40*/  LDSM.16.M88.4 R64, [R232+0x1000] ;  /* 0x00100000e840783b */ /* 0x000fe20000000200 */
[----:B-1----:R-:W-:-:S03]  /*1bd50*/  FMUL.FTZ R0, R22, c[0x0][0x2ec] ;  /* 0x0000bb0016007a20 */ /* 0x002fc60000410000 */
[----:B------:R-:W-:Y:S01]  /*1bd60*/  LDSM.16.M88.4 R56, [R232+0x1800] ;  /* 0x00180000e838783b */ /* 0x000fe20000000200 */
[----:B------:R1:W-:Y:S02]  /*1bd70*/  MUFU.TANH R246, R0 ;  /* 0x0000000000f67308 */ /* 0x0003e40000002400 */
[C---:B------:R-:W-:Y:S08]  /*1bd80*/  HMMA.16816.F32 R128, R16.reuse, R52, R128 ;  /* 0x000000341080723c */ /* 0x040ff00000001880 */
[----:B------:R-:W-:Y:S01]  /*1bd90*/  HMMA.16816.F32 R180, R16, R54, R124 ;  /* 0x0000003610b4723c */ /* 0x000fe2000000187c */
[----:B------:R-:W2:Y:S01]  /*1bda0*/  LDSM.16.M88.4 R52, [R92+0x6800] ;  /* 0x006800005c34783b */ /* 0x000ea20000000200 */
[----:B-1----:R-:W-:-:S06]  /*1bdb0*/  FMUL.FTZ R0, R23, c[0x0][0x2ec] ;  /* 0x0000bb0017007a20 */ /* 0x002fcc0000410000 */
[----:B----4-:R-:W-:Y:S01]  /*1bdc0*/  HMMA.16816.F32 R88, R16, R40, R116 ;  /* 0x000000281058723c */ /* 0x010fe20000001874 */
[----:B------:R1:W-:Y:S07]  /*1bdd0*/  MUFU.TANH R93, R0 ;  /* 0x00000000005d7308 */ /* 0x0003ee0000002400 */
[----:B------:R-:W-:Y:S08]  /*1bde0*/  HMMA.16816.F32 R20, R8, R68, R24 ;  /* 0x000000440814723c */ /* 0x000ff00000001818 */
[----:B------:R-:W-:Y:S01]  /*1bdf0*/  HMMA.16816.F32 R24, R12, R48, R72 ;  /* 0x000000300c18723c */ /* 0x000fe20000001848 */
[----:B-1----:R-:W-:-:S04]  /*1be00*/  FMUL.FTZ R0, R28, c[0x0][0x2ec] ;  /* 0x0000bb001c007a20 */ /* 0x002fc80000410000 */
[----:B------:R1:W3:Y:S03]  /*1be10*/  MUFU.TANH R7, R0 ;  /* 0x0000000000077308 */ /* 0x0002e60000002400 */
[----:B------:R-:W-:Y:S08]  /*1be20*/  HMMA.16816.F32 R120, R16, R42, R120 ;  /* 0x0000002a1078723c */ /* 0x000ff00000001878 */
[----:B------:R-:W-:Y:S01]  /*1be30*/  HMMA.16816.F32 R40, R12, R50, R76 ;  /* 0x000000320c28723c */ /* 0x000fe2000000184c */
[----:B-1----:R-:W-:-:S07]  /*1be40*/  FMUL.FTZ R0, R29, c[0x0][0x2ec] ;  /* 0x0000bb001d007a20 */ /* 0x002fce0000410000 */
[----:B--2---:R-:W-:Y:S01]  /*1be50*/  HMMA.16816.F32 R124, R16, R54, R184 ;  /* 0x00000036107c723c */ /* 0x004fe200000018b8 */
[----:B---3--:R-:W-:Y:S01]  /*1be60*/  IMAD.MOV.U32 R75, RZ, RZ, R7 ;  /* 0x000000ffff4b7224 */ /* 0x008fe200078e0007 */
[----:B------:R1:W-:Y:S01]  /*1be70*/  MUFU.TANH R95, R0 ;  /* 0x00000000005f7308 */ /* 0x0003e20000002400 */
[----:B------:R-:W-:-:S05]  /*1be80*/  IMAD.MOV.U32 R76, RZ, RZ, R38 ;  /* 0x000000ffff4c7224 */ /* 0x000fca00078e0026 */
[C---:B------:R-:W-:Y:S02]  /*1be90*/  HMMA.16816.F32 R168, R16.reuse, R60, R168 ;  /* 0x0000003c10a8723c */ /* 0x040fe400000018a8 */
[----:B------:R2:W3:Y:S06]  /*1bea0*/  MUFU.TANH R7, R2 ;  /* 0x0000000200077308 */ /* 0x0004ec0000002400 */
[----:B------:R-:W-:Y:S01]  /*1beb0*/  HMMA.16816.F32 R172, R16, R62, R172 ;  /* 0x0000003e10ac723c */ /* 0x000fe200000018ac */
[----:B------:R-:W-:Y:S01]  /*1bec0*/  LDSM.16.M88.4 R60, [R92+0x7800] ;  /* 0x007800005c3c783b */ /* 0x000fe20000000200 */
[----:B-1----:R-:W-:-:S04]  /*1bed0*/  FMUL.FTZ R0, R30, c[0x0][0x2ec] ;  /* 0x0000bb001e007a20 */ /* 0x002fc80000410000 */
[----:B------:R1:W-:Y:S02]  /*1bee0*/  MUFU.TANH R4, R0 ;  /* 0x0000000000047308 */ /* 0x0003e40000002400 */
[----:B------:R-:W-:Y:S01]  /*1bef0*/  HMMA.16816.F32 R28, R8, R70, R32 ;  /* 0x00000046081c723c */ /* 0x000fe20000001820 */
[----:B------:R-:W4:Y:S01]  /*1bf00*/  LDSM.16.M88.4 R68, [R92+0x7000] ;  /* 0x007000005c44783b */ /* 0x000f220000000200 */
[----:B--2---:R-:W-:Y:S02]  /*1bf10*/  FMUL.FTZ R2, R20, c[0x0][0x2ec] ;  /* 0x0000bb0014027a20 */ /* 0x004fe40000410000 */
[----:B---3--:R-:W-:Y:S02]  /*1bf20*/  IMAD.MOV.U32 R78, RZ, RZ, R7 ;  /* 0x000000ffff4e7224 */ /* 0x008fe400078e0007 */
[----:B------:R2:W-:Y:S01]  /*1bf30*/  MUFU.TANH R48, R2 ;  /* 0x0000000200307308 */ /* 0x0005e20000002400 */
[----:B-1----:R-:W-:-:S05]  /*1bf40*/  IADD3 R0, R135, 0x1800, RZ ;  /* 0x0000180087007810 */ /* 0x002fca0007ffe0ff */
[----:B------:R1:W3:Y:S11]  /*1bf50*/  LDSM.16.M88.4 R44, [R0] ;  /* 0x00000000002c783b */ /* 0x0002f60000000200 */
[----:B------:R-:W-:Y:S01]  /*1bf60*/  @!UPT UIADD3 URZ, URZ, URZ, URZ ;  /* 0x0000003f3f3ff290 */ /* 0x000fe2000fffe03f */
[----:B--2---:R-:W-:-:S04]  /*1bf70*/  FMUL.FTZ R2, R31, c[0x0][0x2ec] ;  /* 0x0000bb001f027a20 */ /* 0x004fc80000410000 */
[----:B------:R-:W2:Y:S01]  /*1bf80*/  MUFU.TANH R77, R2 ;  /* 0x00000002004d7308 */ /* 0x000ea20000002400 */
[----:B----4-:R-:W-:Y:S01]  /*1bf90*/  HMMA.16816.F32 R108, R16, R70, R192 ;  /* 0x00000046106c723c */ /* 0x010fe200000018c0 */
[----:B-1----:R-:W-:-:S06]  /*1bfa0*/  FMUL.FTZ R0, R21, c[0x0][0x2ec] ;  /* 0x0000bb0015007a20 */ /* 0x002fcc0000410000 */
[----:B------:R1:W4:Y:S01]  /*1bfb0*/  MUFU.TANH R72, R0 ;  /* 0x0000000000487308 */ /* 0x0003220000002400 */
[----:B--2---:R-:W-:Y:S01]  /*1bfc0*/  IMAD.MOV.U32 R195, RZ, RZ, R77 ;  /* 0x000000ffffc37224 */ /* 0x004fe200078e004d */
[----:B------:R-:W-:Y:S01]  /*1bfd0*/  HMMA.16816.F32 R116, R16, R68, R188 ;  /* 0x000000441074723c */ /* 0x000fe200000018bc */
[----:B------:R-:W-:-:S07]  /*1bfe0*/  IMAD.MOV.U32 R192, RZ, RZ, R78 ;  /* 0x000000ffffc07224 */ /* 0x000fce00078e004e */
[----:B------:R-:W-:Y:S01]  /*1bff0*/  HMMA.16816.F32 R68, R16, R60, R196 ;  /* 0x0000003c1044723c */ /* 0x000fe200000018c4 */
[----:B-1----:R-:W-:-:S07]  /*1c000*/  FMUL.FTZ R0, R22, c[0x0][0x2ec] ;  /* 0x0000bb0016007a20 */ /* 0x002fce0000410000 */
[----:B---3--:R-:W-:Y:S01]  /*1c010*/  HMMA.16816.F32 R32, R12, R44, R80 ;  /* 0x0000002c0c20723c */ /* 0x008fe20000001850 */
[----:B------:R-:W-:Y:S01]  /*1c020*/  IMAD.MOV.U32 R197, RZ, RZ, R75 ;  /* 0x000000ffffc57224 */ /* 0x000fe200078e004b */
[----:B------:R1:W2:Y:S05]  /*1c030*/  MUFU.TANH R49, R0 ;  /* 0x0000000000317308 */ /* 0x0002aa0000002400 */
[----:B------:R-:W-:Y:S02]  /*1c040*/  IMAD.MOV.U32 R80, RZ, RZ, R48 ;  /* 0x000000ffff507224 */ /* 0x000fe400078e0030 */
[----:B------:R-:W-:Y:S02]  /*1c050*/  IMAD.MOV.U32 R82, RZ, RZ, R132 ;  /* 0x000000ffff527224 */ /* 0x000fe400078e0084 */
[----:B------:R-:W-:-:S02]  /*1c060*/  IMAD.MOV.U32 R83, RZ, RZ, R95 ;  /* 0x000000ffff537224 */ /* 0x000fc400078e005f */
[----:B------:R-:W-:Y:S02]  /*1c070*/  IMAD.MOV.U32 R185, RZ, RZ, R80 ;  /* 0x000000ffffb97224 */ /* 0x000fe400078e0050 */
[----:B----4-:R-:W-:Y:S02]  /*1c080*/  IMAD.MOV.U32 R80, RZ, RZ, R72 ;  /* 0x000000ffff507224 */ /* 0x010fe400078e0048 */
[----:B-1----:R-:W-:Y:S02]  /*1c090*/  FMUL.FTZ R0, R23, c[0x0][0x2ec] ;  /* 0x0000bb0017007a20 */ /* 0x002fe40000410000 */
[----:B------:R-:W-:Y:S01]  /*1c0a0*/  HMMA.16816.F32 R20, R8, R64, R24 ;  /* 0x000000400814723c */ /* 0x000fe20000001818 */
[----:B--2---:R-:W-:Y:S01]  /*1c0b0*/  IMAD.MOV.U32 R81, RZ, RZ, R49 ;  /* 0x000000ffff517224 */ /* 0x004fe200078e0031 */
[----:B------:R1:W-:Y:S03]  /*1c0c0*/  MUFU.TANH R39, R0 ;  /* 0x0000000000277308 */ /* 0x0003e60000002400 */
[----:B------:R-:W-:-:S02]  /*1c0d0*/  IMAD.MOV.U32 R186, RZ, RZ, R81 ;  /* 0x000000ffffba7224 */ /* 0x000fc400078e0051 */
[----:B------:R-:W-:Y:S01]  /*1c0e0*/  IMAD.MOV.U32 R81, RZ, RZ, R246 ;  /* 0x000000ffff517224 */ /* 0x000fe200078e00f6 */
[----:B------:R-:W-:Y:S03]  /*1c0f0*/  HMMA.16816.F32 R24, R12, R46, R96 ;  /* 0x0000002e0c18723c */ /* 0x000fe60000001860 */
[----:B------:R-:W-:Y:S02]  /*1c100*/  IMAD.MOV.U32 R198, RZ, RZ, R81 ;  /* 0x000000ffffc67224 */ /* 0x000fe400078e0051 */
[----:B-1----:R-:W-:-:S04]  /*1c110*/  FMUL.FTZ R0, R28, c[0x0][0x2ec] ;  /* 0x0000bb001c007a20 */ /* 0x002fc80000410000 */
[----:B------:R1:W-:Y:S11]  /*1c120*/  MUFU.TANH R74, R0 ;  /* 0x00000000004a7308 */ /* 0x0003f60000002400 */
[----:B------:R-:W-:Y:S04]  /*1c130*/  @!UPT UIADD3 URZ, URZ, URZ, URZ ;  /* 0x0000003f3f3ff290 */ /* 0x000fe8000fffe03f */
[----:B------:R-:W-:Y:S01]  /*1c140*/  HMMA.16816.F32 R24, R8, R58, R24 ;  /* 0x0000003a0818723c */ /* 0x000fe20000001818 */
[----:B-1----:R-:W-:-:S04]  /*1c150*/  FMUL.FTZ R0, R29, c[0x0][0x2ec] ;  /* 0x0000bb001d007a20 */ /* 0x002fc80000410000 */
[----:B------:R1:W-:Y:S02]  /*1c160*/  MUFU.TANH R94, R0 ;  /* 0x00000000005e7308 */ /* 0x0003e40000002400 */
[----:B-1----:R-:W-:Y:S02]  /*1c170*/  FMUL.FTZ R0, R30, c[0x0][0x2ec] ;  /* 0x0000bb001e007a20 */ /* 0x002fe40000410000 */
[----:B------:R-:W-:Y:S04]  /*1c180*/  HMMA.16816.F32 R28, R8, R66, R40 ;  /* 0x00000042081c723c */ /* 0x000fe80000001828 */
[----:B------:R1:W2:Y:S04]  /*1c190*/  MUFU.TANH R73, R0 ;  /* 0x0000000000497308 */ /* 0x0002a80000002400 */
[----:B------:R-:W-:Y:S01]  /*1c1a0*/  HMMA.16816.F32 R64, R16, R52, R176 ;  /* 0x000000341040723c */ /* 0x000fe200000018b0 */
[----:B------:R-:W-:Y:S06]  /*1c1b0*/  LDSM.16.M88.4 R52, [R232+0x2000] ;  /* 0x00200000e834783b */ /* 0x000fec0000000200 */
[----:B------:R-:W-:Y:S01]  /*1c1c0*/  IMAD.MOV.U32 R176, RZ, RZ, R82 ;  /* 0x000000ffffb07224 */ /* 0x000fe200078e0052 */
[----:B------:R-:W-:Y:S01]  /*1c1d0*/  HMMA.16816.F32 R40, R8, R56, R32 ;  /* 0x000000380828723c */ /* 0x000fe20000001820 */
[----:B------:R-:W-:Y:S01]  /*1c1e0*/  LDSM.16.M88.4 R56, [R232+0x2800] ;  /* 0x00280000e838783b */ /* 0x000fe20000000200 */
[----:B-1----:R-:W-:Y:S01]  /*1c1f0*/  IADD3 R0, R135, 0x2000, RZ ;  /* 0x0000200087007810 */ /* 0x002fe20007ffe0ff */
[----:B--2---:R-:W-:-:S04]  /*1c200*/  IMAD.MOV.U32 R82, RZ, RZ, R73 ;  /* 0x000000ffff527224 */ /* 0x004fc800078e0049 */
[----:B------:R1:W2:Y:S01]  /*1c210*/  LDSM.16.M88.4 R48, [R0] ;  /* 0x000000000030783b */ /* 0x0002a20000000200 */
[----:B------:R-:W-:-:S04]  /*1c220*/  FMUL.FTZ R2, R31, c[0x0][0x2ec] ;  /* 0x0000bb001f027a20 */ /* 0x000fc80000410000 */
[----:B------:R-:W-:Y:S01]  /*1c230*/  MUFU.TANH R7, R2 ;  /* 0x0000000200077308 */ /* 0x000fe20000002400 */
[----:B-1----:R-:W-:-:S07]  /*1c240*/  FMUL.FTZ R0, R20, c[0x0][0x2ec] ;  /* 0x0000bb0014007a20 */ /* 0x002fce0000410000 */
[----:B------:R1:W3:Y:S01]  /*1c250*/  MUFU.TANH R79, R0 ;  /* 0x00000000004f7308 */ /* 0x0002e20000002400 */
[----:B--2---:R-:W-:Y:S01]  /*1c260*/  HMMA.16816.F32 R32, R12, R48, R100 ;  /* 0x000000300c20723c */ /* 0x004fe20000001864 */
[----:B-1----:R-:W-:Y:S02]  /*1c270*/  FMUL.FTZ R0, R21, c[0x0][0x2ec] ;  /* 0x0000bb0015007a20 */ /* 0x002fe40000410000 */
[----:B---3--:R-:W-:-:S04]  /*1c280*/  IMAD.MOV.U32 R199, RZ, RZ, R79 ;  /* 0x000000ffffc77224 */ /* 0x008fc800078e004f */
[----:B------:R1:W-:Y:S01]  /*1c290*/  MUFU.TANH R177, R0 ;  /* 0x0000000000b17308 */ /* 0x0003e20000002400 */
[----:B------:R-:W-:Y:S02]  /*1c2a0*/  IMAD.MOV.U32 R103, RZ, RZ, R176 ;  /* 0x000000ffff677224 */ /* 0x000fe400078e00b0 */
[----:B------:R-:W-:Y:S02]  /*1c2b0*/  IMAD.MOV.U32 R100, RZ, RZ, R80 ;  /* 0x000000ffff647224 */ /* 0x000fe400078e0050 */
[----:B------:R-:W-:Y:S02]  /*1c2c0*/  IMAD.MOV.U32 R176, RZ, RZ, R83 ;  /* 0x000000ffffb07224 */ /* 0x000fe400078e0053 */
[----:B-1----:R-:W-:-:S04]  /*1c2d0*/  FMUL.FTZ R0, R22, c[0x0][0x2ec] ;  /* 0x0000bb0016007a20 */ /* 0x002fc80000410000 */
[----:B------:R1:W2:Y:S02]  /*1c2e0*/  MUFU.TANH R179, R0 ;  /* 0x0000000000b37308 */ /* 0x0002a40000002400 */
[----:B-1----:R-:W-:Y:S02]  /*1c2f0*/  FMUL.FTZ R0, R23, c[0x0][0x2ec] ;  /* 0x0000bb0017007a20 */ /* 0x002fe40000410000 */
[----:B------:R-:W-:Y:S01]  /*1c300*/  HMMA.16816.F32 R20, R12, R50, R104 ;  /* 0x000000320c14723c */ /* 0x000fe20000001868 */
[----:B--2---:R-:W-:-:S03]  /*1c310*/  IMAD.MOV.U32 R101, RZ, RZ, R179 ;  /* 0x000000ffff657224 */ /* 0x004fc600078e00b3 */
[----:B------:R1:W2:Y:S03]  /*1c320*/  MUFU.TANH R178, R0 ;  /* 0x0000000000b27308 */ /* 0x0002a60000002400 */
[----:B------:R-:W-:Y:S02]  /*1c330*/  IMAD.MOV.U32 R106, RZ, RZ, R177 ;  /* 0x000000ffff6a7224 */ /* 0x000fe400078e00b1 */
[----:B-1----:R-:W-:Y:S02]  /*1c340*/  FMUL.FTZ R0, R28, c[0x0][0x2ec] ;  /* 0x0000bb001c007a20 */ /* 0x002fe40000410000 */
[----:B--2---:R-:W-:Y:S02]  /*1c350*/  IMAD.MOV.U32 R105, RZ, RZ, R178 ;  /* 0x000000ffff697224 */ /* 0x004fe400078e00b2 */
[----:B------:R1:W-:Y:S01]  /*1c360*/  MUFU.TANH R38, R0 ;  /* 0x0000000000267308 */ /* 0x0003e20000002400 */
[----:B------:R-:W-:-:S02]  /*1c370*/  IMAD.MOV.U32 R178, RZ, RZ, R74 ;  /* 0x000000ffffb27224 */ /* 0x000fc400078e004a */
[----:B------:R-:W-:Y:S01]  /*1c380*/  HMMA.16816.F32 R72, R16, R62, R200 ;  /* 0x0000003e1048723c */ /* 0x000fe200000018c8 */
[----:B------:R-:W2:Y:S01]  /*1c390*/  LDSM.16.M88.4 R60, [R92+0x9000] ;  /* 0x009000005c3c783b */ /* 0x000ea20000000200 */
[----:B------:R-:W-:-:S05]  /*1c3a0*/  IMAD.MOV.U32 R102, RZ, RZ, R178 ;  /* 0x000000ffff667224 */ /* 0x000fca00078e00b2 */
[----:B------:R-:W-:Y:S02]  /*1c3b0*/  IMAD.MOV.U32 R200, RZ, RZ, R186 ;  /* 0x000000ffffc87224 */ /* 0x000fe400078e00ba */
[----:B------:R-:W-:Y:S02]  /*1c3c0*/  IMAD.MOV.U32 R203, RZ, RZ, R82 ;  /* 0x000000ffffcb7224 */ /* 0x000fe400078e0052 */
[----:B------:R-:W-:Y:S02]  /*1c3d0*/  IMAD.MOV.U32 R202, RZ, RZ, R185 ;  /* 0x000000ffffca7224 */ /* 0x000fe400078e00b9 */
[----:B-1----:R-:W-:Y:S02]  /*1c3e0*/  FMUL.FTZ R0, R29, c[0x0][0x2ec] ;  /* 0x0000bb001d007a20 */ /* 0x002fe40000410000 */
[----:B------:R-:W-:Y:S02]  /*1c3f0*/  IMAD.MOV.U32 R185, RZ, RZ, R76 ;  /* 0x000000ffffb97224 */ /* 0x000fe400078e004c */
[----:B------:R1:W-:Y:S01]  /*1c400*/  MUFU.TANH R132, R0 ;  /* 0x0000000000847308 */ /* 0x0003e20000002400 */
[----:B------:R-:W-:-:S02]  /*1c410*/  IMAD.MOV.U32 R201, RZ, RZ, R103 ;  /* 0x000000ffffc97224 */ /* 0x000fc400078e0067 */
[----:B-1----:R-:W-:Y:S02]  /*1c420*/  FMUL.FTZ R0, R30, c[0x0][0x2ec] ;  /* 0x0000bb001e007a20 */ /* 0x002fe40000410000 */
[----:B------:R-:W-:Y:S03]  /*1c430*/  HMMA.16816.F32 R28, R8, R52, R32 ;  /* 0x00000034081c723c */ /* 0x000fe60000001820 */
[----:B------:R1:W-:Y:S05]  /*1c440*/  MUFU.TANH R252, R0 ;  /* 0x0000000000fc7308 */ /* 0x0003ea0000002400 */
[----:B--2---:R-:W-:Y:S07]  /*1c450*/  HMMA.16816.F32 R76, R16, R60, R220 ;  /* 0x0000003c104c723c */ /* 0x004fee00000018dc */
[----:B------:R-:W-:-:S02]  /*1c460*/  IMAD.MOV.U32 R220, RZ, RZ, R199 ;  /* 0x000000ffffdc7224 */ /* 0x000fc400078e00c7 */
[----:B------:R-:W-:Y:S01]  /*1c470*/  IMAD.MOV.U32 R199, RZ, RZ, R185 ;  /* 0x000000ffffc77224 */ /* 0x000fe200078e00b9 */
[----:B-1----:R-:W-:Y:S01]  /*1c480*/  IADD3 R0, R135, 0x2800, RZ ;  /* 0x0000280087007810 */ /* 0x002fe20007ffe0ff */
[----:B------:R-:W-:Y:S02]  /*1c490*/  IMAD.MOV.U32 R185, RZ, RZ, R176 ;  /* 0x000000ffffb97224 */ /* 0x000fe400078e00b0 */
[----:B------:R-:W-:Y:S02]  /*1c4a0*/  IMAD.MOV.U32 R221, RZ, RZ, R105 ;  /* 0x000000ffffdd7224 */ /* 0x000fe400078e0069 */
[----:B------:R1:W2:Y:S01]  /*1c4b0*/  LDSM.16.M88.4 R44, [R0] ;  /* 0x00000000002c783b */ /* 0x0002a20000000200 */
[----:B------:R-:W-:Y:S02]  /*1c4c0*/  FMUL.FTZ R2, R28, c[0x0][0x2ec] ;  /* 0x0000bb001c027a20 */ /* 0x000fe40000410000 */
[----:B------:R-:W-:Y:S02]  /*1c4d0*/  IMAD.MOV.U32 R223, RZ, RZ, R106 ;  /* 0x000000ffffdf7224 */ /* 0x000fe400078e006a */
[----:B------:R-:W-:Y:S01]  /*1c4e0*/  MUFU.TANH R191, R2 ;  /* 0x0000000200bf7308 */ /* 0x000fe20000002400 */
[----:B-1----:R-:W-:-:S07]  /*1c4f0*/  FMUL.FTZ R0, R40, c[0x0][0x2ec] ;  /* 0x0000bb0028007a20 */ /* 0x002fce0000410000 */
[----:B------:R1:W-:Y:S01]  /*1c500*/  MUFU.TANH R247, R0 ;  /* 0x0000000000f77308 */ /* 0x0003e20000002400 */
[----:B--2---:R-:W-:Y:S01]  /*1c510*/  HMMA.16816.F32 R32, R12, R44, R84 ;  /* 0x0000002c0c20723c */ /* 0x004fe20000001854 */
[----:B-1----:R-:W-:-:S06]  /*1c520*/  FMUL.FTZ R0, R41, c[0x0][0x2ec] ;  /* 0x0000bb0029007a20 */ /* 0x002fcc0000410000 */
[----:B------:R1:W-:Y:S02]  /*1c530*/  MUFU.TANH R95, R0 ;  /* 0x00000000005f7308 */ /* 0x0003e40000002400 */
[----:B-1----:R-:W-:-:S06]  /*1c540*/  FMUL.FTZ R0, R42, c[0x0][0x2ec] ;  /* 0x0000bb002a007a20 */ /* 0x002fcc0000410000 */
[----:B------:R1:W-:Y:S02]  /*1c550*/  MUFU.TANH R246, R0 ;  /* 0x0000000000f67308 */ /* 0x0003e40000002400 */
[----:B-1----:R-:W-:Y:S02]  /*1c560*/  FMUL.FTZ R0, R43, c[0x0][0x2ec] ;  /* 0x0000bb002b007a20 */ /* 0x002fe40000410000 */
[----:B------:R-:W1:Y:S04]  /*1c570*/  LDSM.16.M88.4 R40, [R92+0x8000] ;  /* 0x008000005c28783b */ /* 0x000e680000000200 */
[----:B------:R2:W-:Y:S02]  /*1c580*/  MUFU.TANH R187, R0 ;  /* 0x0000000000bb7308 */ /* 0x0005e40000002400 */
[----:B--2---:R-:W-:-:S06]  /*1c590*/  FMUL.FTZ R0, R24, c[0x0][0x2ec] ;  /* 0x0000bb0018007a20 */ /* 0x004fcc0000410000 */
[----:B------:R2:W-:Y:S02]  /*1c5a0*/  MUFU.TANH R194, R0 ;  /* 0x0000000000c27308 */ /* 0x0005e40000002400 */
[----:B--2---:R-:W-:Y:S01]  /*1c5b0*/  FMUL.FTZ R0, R25, c[0x0][0x2ec] ;  /* 0x0000bb0019007a20 */ /* 0x004fe20000410000 */
[C---:B-1----:R-:W-:Y:S05]  /*1c5c0*/  HMMA.16816.F32 R84, R16.reuse, R40, R204 ;  /* 0x000000281054723c */ /* 0x042fea00000018cc */
[----:B------:R1:W-:Y:S02]  /*1c5d0*/  MUFU.TANH R177, R0 ;  /* 0x0000000000b17308 */ /* 0x0003e40000002400 */
[----:B------:R-:W-:Y:S01]  /*1c5e0*/  IMAD.MOV.U32 R205, RZ, RZ, R198 ;  /* 0x000000ffffcd7224 */ /* 0x000fe200078e00c6 */
[----:B------:R-:W-:Y:S01]  /*1c5f0*/  HMMA.16816.F32 R80, R16, R42, R208 ;  /* 0x0000002a1050723c */ /* 0x000fe200000018d0 */
[----:B------:R-:W-:-:S06]  /*1c600*/  IMAD.MOV.U32 R198, RZ, RZ, R100 ;  /* 0x000000ffffc67224 */ /* 0x000fcc00078e0064 */
[----:B------:R-:W-:Y:S02]  /*1c610*/  IMAD.MOV.U32 R209, RZ, RZ, R7 ;  /* 0x000000ffffd17224 */ /* 0x000fe400078e0007 */
[----:B------:R-:W-:Y:S02]  /*1c620*/  IMAD.MOV.U32 R7, RZ, RZ, R37 ;  /* 0x000000ffff077224 */ /* 0x000fe400078e0025 */
[----:B-1----:R-:W-:Y:S02]  /*1c630*/  FMUL.FTZ R0, R26, c[0x0][0x2ec] ;  /* 0x0000bb001a007a20 */ /* 0x002fe40000410000 */
[----:B------:R-:W-:Y:S02]  /*1c640*/  IMAD.SHL.U32 R7, R7, 0x100, RZ ;  /* 0x0000010007077824 */ /* 0x000fe400078e00ff */
[----:B------:R1:W-:Y:S02]  /*1c650*/  MUFU.TANH R193, R0 ;  /* 0x0000000000c17308 */ /* 0x0003e40000002400 */
[----:B-1----:R-:W-:-:S02]  /*1c660*/  FMUL.FTZ R0, R27, c[0x0][0x2ec] ;  /* 0x0000bb001b007a20 */ /* 0x002fc40000410000 */
[----:B------:R-:W-:Y:S01]  /*1c670*/  HMMA.16816.F32 R24, R8, R54, R20 ;  /* 0x000000360818723c */ /* 0x000fe20000001814 */
[----:B------:R-:W-:Y:S03]  /*1c680*/  LDSM.16.M88.4 R52, [R232+0x3000] ;  /* 0x00300000e834783b */ /* 0x000fe60000000200 */
[----:B------:R1:W2:Y:S04]  /*1c690*/  MUFU.TANH R190, R0 ;  /* 0x0000000000be7308 */ /* 0x0002a80000002400 */
[----:B------:R-:W-:Y:S01]  /*1c6a0*/  HMMA.16816.F32 R20, R12, R46, R112 ;  /* 0x0000002e0c14723c */ /* 0x000fe20000001870 */
[----:B------:R-:W3:Y:S01]  /*1c6b0*/  LDSM.16.M88.4 R44, [R92+0x8800] ;  /* 0x008800005c2c783b */ /* 0x000ee20000000200 */
[----:B-1----:R-:W-:-:S05]  /*1c6c0*/  IADD3 R0, R135, 0x3000, RZ ;  /* 0x0000300087007810 */ /* 0x002fca0007ffe0ff */
[----:B------:R1:W4:Y:S11]  /*1c6d0*/  LDSM.16.M88.4 R48, [R0] ;  /* 0x000000000030783b */ /* 0x0003360000000200 */
[----:B------:R-:W-:Y:S06]  /*1c6e0*/  @!UPT UIADD3 URZ, URZ, URZ, URZ ;  /* 0x0000003f3f3ff290 */ /* 0x000fec000fffe03f */
[----:B------:R-:W-:Y:S01]  /*1c6f0*/  HMMA.16816.F32 R20, R8, R58, R20 ;  /* 0x0000003a0814723c */ /* 0x000fe20000001814 */
[----:B-1----:R-:W-:-:S07]  /*1c700*/  FMUL.FTZ R0, R29, c[0x0][0x2ec] ;  /* 0x0000bb001d007a20 */ /* 0x002fce0000410000 */
[----:B---3--:R-:W-:Y:S01]  /*1c710*/  HMMA.16816.F32 R96, R16, R46, R216 ;  /* 0x0000002e1060723c */ /* 0x008fe200000018d8 */
[----:B------:R1:W3:Y:S06]  /*1c720*/  MUFU.TANH R104, R0 ;  /* 0x0000000000687308 */ /* 0x0002ec0000002400 */
[----:B--2---:R-:W-:Y:S02]  /*1c730*/  IMAD.MOV.U32 R216, RZ, RZ, R190 ;  /* 0x000000ffffd87224 */ /* 0x004fe400078e00be */
[----:B------:R-:W-:Y:S02]  /*1c740*/  IMAD.MOV.U32 R217, RZ, RZ, R185 ;  /* 0x000000ffffd97224 */ /* 0x000fe400078e00b9 */
[----:B------:R-:W-:-:S02]  /*1c750*/  IMAD.MOV.U32 R218, RZ, RZ, R187 ;  /* 0x000000ffffda7224 */ /* 0x000fc400078e00bb */
[----:B------:R-:W-:Y:S02]  /*1c760*/  IMAD.MOV.U32 R219, RZ, RZ, R177 ;  /* 0x000000ffffdb7224 */ /* 0x000fe400078e00b1 */
[----:B-1----:R-:W-:Y:S02]  /*1c770*/  FMUL.FTZ R0, R30, c[0x0][0x2ec] ;  /* 0x0000bb001e007a20 */ /* 0x002fe40000410000 */
[----:B---3--:R-:W-:Y:S02]  /*1c780*/  IMAD.MOV.U32 R222, RZ, RZ, R104 ;  /* 0x000000ffffde7224 */ /* 0x008fe400078e0068 */
[----:B------:R1:W-:Y:S02]  /*1c790*/  MUFU.TANH R189, R0 ;  /* 0x0000000000bd7308 */ /* 0x0003e40000002400 */
[----:B-1----:R-:W-:Y:S02]  /*1c7a0*/  FMUL.FTZ R0, R31, c[0x0][0x2ec] ;  /* 0x0000bb001f007a20 */ /* 0x002fe40000410000 */
[----:B------:R-:W-:Y:S01]  /*1c7b0*/  HMMA.16816.F32 R28, R8, R56, R32 ;  /* 0x00000038081c723c */ /* 0x000fe20000001820 */
[----:B------:R-:W-:Y:S03]  /*1c7c0*/  LDSM.16.M88.4 R56, [R232+0x3800] ;  /* 0x00380000e838783b */ /* 0x000fe60000000200 */
[----:B------:R1:W2:Y:S04]  /*1c7d0*/  MUFU.TANH R107, R0 ;  /* 0x00000000006b7308 */ /* 0x0002a80000002400 */
[----:B----4-:R-:W-:Y:S08]  /*1c7e0*/  HMMA.16816.F32 R32, R12, R48, R88 ;  /* 0x000000300c20723c */ /* 0x010ff00000001858 */
[----:B------:R-:W-:Y:S01]  /*1c7f0*/  HMMA.16816.F32 R88, R16, R44, R212 ;  /* 0x0000002c1058723c */ /* 0x000fe200000018d4 */
[----:B------:R-:W3:Y:S01]  /*1c800*/  LDSM.16.M88.4 R44, [R92+0x9800] ;  /* 0x009800005c2c783b */ /* 0x000ee20000000200 */
[----:B-1----:R-:W-:-:S04]  /*1c810*/  FMUL.FTZ R0, R24, c[0x0][0x2ec] ;  /* 0x0000bb0018007a20 */ /* 0x002fc80000410000 */
[----:B------:R1:W-:Y:S01]  /*1c820*/  MUFU.TANH R188, R0 ;  /* 0x0000000000bc7308 */ /* 0x0003e20000002400 */
[----:B------:R-:W-:Y:S02]  /*1c830*/  IMAD.MOV.U32 R215, RZ, RZ, R39 ;  /* 0x000000ffffd77224 */ /* 0x000fe400078e0027 */
[----:B------:R-:W-:Y:S02]  /*1c840*/  FMUL.FTZ R2, R28, c[0x0][0x2ec] ;  /* 0x0000bb001c027a20 */ /* 0x000fe40000410000 */
[----:B------:R-:W-:Y:S02]  /*1c850*/  IMAD.MOV.U32 R212, RZ, RZ, R95 ;  /* 0x000000ffffd47224 */ /* 0x000fe400078e005f */
[----:B------:R-:W-:Y:S01]  /*1c860*/  IMAD.MOV.U32 R213, RZ, RZ, R94 ;  /* 0x000000ffffd57224 */ /* 0x000fe200078e005e */
[----:B------:R4:W-:Y:S01]  /*1c870*/  MUFU.TANH R184, R2 ;  /* 0x0000000200b87308 */ /* 0x0009e20000002400 */
[----:B------:R-:W-:Y:S01]  /*1c880*/  IMAD.MOV.U32 R214, RZ, RZ, R93 ;  /* 0x000000ffffd67224 */ /* 0x000fe200078e005d */
[----:B------:R-:W-:Y:S01]  /*1c890*/  HMMA.16816.F32 R32, R8, R52, R32 ;  /* 0x000000340820723c */ /* 0x000fe20000001820 */
[----:B-1----:R-:W-:-:S05]  /*1c8a0*/  FMUL.FTZ R0, R25, c[0x0][0x2ec] ;  /* 0x0000bb0019007a20 */ /* 0x002fca0000410000 */
[----:B------:R1:W5:Y:S01]  /*1c8b0*/  MUFU.TANH R207, R0 ;  /* 0x0000000000cf7308 */ /* 0x0003620000002400 */
[----:B----4-:R-:W-:-:S07]  /*1c8c0*/  FMUL.FTZ R2, R23, c[0x0][0x2ec] ;  /* 0x0000bb0017027a20 */ /* 0x010fce0000410000 */
[----:B------:R4:W-:Y:S01]  /*1c8d0*/  MUFU.TANH R206, R2 ;  /* 0x0000000200ce7308 */ /* 0x0009e20000002400 */
[----:B---3--:R-:W-:Y:S01]  /*1c8e0*/  HMMA.16816.F32 R112, R16, R46, R248 ;  /* 0x0000002e1070723c */ /* 0x008fe200000018f8 */
[----:B-1----:R-:W-:-:S06]  /*1c8f0*/  FMUL.FTZ R0, R26, c[0x0][0x2ec] ;  /* 0x0000bb001a007a20 */ /* 0x002fcc0000410000 */
[----:B------:R1:W-:Y:S01]  /*1c900*/  MUFU.TANH R186, R0 ;  /* 0x0000000000ba7308 */ /* 0x0003e20000002400 */
[----:B------:R-:W-:Y:S02]  /*1c910*/  IMAD.MOV.U32 R249, RZ, RZ, R198 ;  /* 0x000000fffff97224 */ /* 0x000fe400078e00c6 */
[----:B----4-:R-:W-:Y:S02]  /*1c920*/  FMUL.FTZ R2, R32, c[0x0][0x2ec] ;  /* 0x0000bb0020027a20 */ /* 0x010fe40000410000 */
[----:B------:R-:W-:Y:S02]  /*1c930*/  IMAD.MOV.U32 R251, RZ, RZ, R213 ;  /* 0x000000fffffb7224 */ /* 0x000fe400078e00d5 */
[----:B------:R-:W-:Y:S02]  /*1c940*/  IMAD.MOV.U32 R250, RZ, RZ, R215 ;  /* 0x000000fffffa7224 */ /* 0x000fe400078e00d7 */
[----:B-1----:R-:W-:Y:S02]  /*1c950*/  FMUL.FTZ R0, R27, c[0x0][0x2ec] ;  /* 0x0000bb001b007a20 */ /* 0x002fe40000410000 */
[----:B------:R-:W-:Y:S01]  /*1c960*/  HMMA.16816.F32 R24, R12, R50, R120 ;  /* 0x000000320c18723c */ /* 0x000fe20000001878 */
[----:B------:R-:W-:Y:S01]  /*1c970*/  LDSM.16.M88.4 R48, [R232+0x4000] ;  /* 0x00400000e830783b */ /* 0x000fe20000000200 */
[----:B------:R1:W-:Y:S05]  /*1c980*/  MUFU.TANH R211, R0 ;  /* 0x0000000000d37308 */ /* 0x0003ea0000002400 */
[----:B--2---:R-:W-:-:S02]  /*1c990*/  IMAD.MOV.U32 R120, RZ, RZ, R107 ;  /* 0x000000ffff787224 */ /* 0x004fc400078e006b */
[----:B------:R-:W-:Y:S01]  /*1c9a0*/  HMMA.16816.F32 R104, R16, R44, R240 ;  /* 0x0000002c1068723c */ /* 0x000fe200000018f0 */
[----:B------:R-:W-:Y:S02]  /*1c9b0*/  IMAD.MOV.U32 R123, RZ, RZ, R195 ;  /* 0x000000ffff7b7224 */ /* 0x000fe400078e00c3 */
[----:B------:R-:W-:-:S04]  /*1c9c0*/  IMAD.MOV.U32 R121, RZ, RZ, R192 ;  /* 0x000000ffff797224 */ /* 0x000fc800078e00c0 */
[----:B------:R-:W-:Y:S01]  /*1c9d0*/  IMAD.MOV.U32 R243, RZ, RZ, R133 ;  /* 0x000000fffff37224 */ /* 0x000fe200078e0085 */
[----:B-1----:R-:W-:Y:S01]  /*1c9e0*/  IADD3 R0, R135, 0x3800, RZ ;  /* 0x0000380087007810 */ /* 0x002fe20007ffe0ff */
[----:B------:R-:W-:-:S03]  /*1c9f0*/  IMAD.MOV.U32 R242, RZ, RZ, R221 ;  /* 0x000000fffff27224 */ /* 0x000fc600078e00dd */
[----:B------:R-:W-:Y:S01]  /*1ca00*/  ISETP.GE.AND P0, PT, R243, 0x3, PT ;  /* 0x00000003f300780c */ /* 0x000fe20003f06270 */
[----:B------:R-:W-:Y:S01]  /*1ca10*/  IMAD.MOV.U32 R221, RZ, RZ, R222 ;  /* 0x000000ffffdd7224 */ /* 0x000fe200078e00de */
[----:B------:R1:W2:Y:S01]  /*1ca20*/  LDSM.16.M88.4 R40, [R0] ;  /* 0x000000000028783b */ /* 0x0002a20000000200 */
[----:B------:R-:W-:Y:S02]  /*1ca30*/  IMAD.MOV.U32 R222, RZ, RZ, R120 ;  /* 0x000000ffffde7224 */ /* 0x000fe400078e0078 */
[----:B------:R-:W-:Y:S02]  /*1ca40*/  IMAD.MOV.U32 R240, RZ, RZ, R123 ;  /* 0x000000fffff07224 */ /* 0x000fe400078e007b */
[----:B------:R-:W-:Y:S02]  /*1ca50*/  IMAD.MOV.U32 R248, RZ, RZ, R121 ;  /* 0x000000fffff87224 */ /* 0x000fe400078e0079 */
[----:B------:R-:W-:Y:S02]  /*1ca60*/  IMAD.MOV.U32 R241, RZ, RZ, R223 ;  /* 0x000000fffff17224 */ /* 0x000fe400078e00df */
[----:B-----5:R-:W-:-:S02]  /*1ca70*/  IMAD.MOV.U32 R223, RZ, RZ, R207 ;  /* 0x000000ffffdf7224 */ /* 0x020fc400078e00cf */
[----:B-1----:R-:W-:-:S04]  /*1ca80*/  FMUL.FTZ R0, R29, c[0x0][0x2ec] ;  /* 0x0000bb001d007a20 */ /* 0x002fc80000410000 */
[----:B------:R1:W3:Y:S02]  /*1ca90*/  MUFU.TANH R196, R0 ;  /* 0x0000000000c47308 */ /* 0x0002e40000002400 */
[----:B-1----:R-:W-:-:S06]  /*1caa0*/  FMUL.FTZ R0, R30, c[0x0][0x2ec] ;  /* 0x0000bb001e007a20 */ /* 0x002fcc0000410000 */
[----:B------:R1:W4:Y:S02]  /*1cab0*/  MUFU.TANH R179, R0 ;  /* 0x0000000000b37308 */ /* 0x0003240000002400 */
[----:B-1----:R-:W-:Y:S02]  /*1cac0*/  FMUL.FTZ R0, R31, c[0x0][0x2ec] ;  /* 0x0000bb001f007a20 */ /* 0x002fe40000410000 */
[C---:B--2---:R-:W-:Y:S04]  /*1cad0*/  HMMA.16816.F32 R28, R12.reuse, R40, R128 ;  /* 0x000000280c1c723c */ /* 0x044fe80000001880 */
[----:B------:R1:W-:Y:S03]  /*1cae0*/  MUFU.TANH R210, R0 ;  /* 0x0000000000d27308 */ /* 0x0003e60000002400 */
[----:B------:R-:W-:Y:S01]  /*1caf0*/  IMAD.MOV.U32 R129, RZ, RZ, R203 ;  /* 0x000000ffff817224 */ /* 0x000fe200078e00cb */
[----:B------:R-:W-:Y:S01]  /*1cb00*/  HMMA.16816.F32 R40, R12, R42, R180 ;  /* 0x0000002a0c28723c */ /* 0x000fe200000018b4 */
[----:B------:R-:W-:-:S03]  /*1cb10*/  IMAD.MOV.U32 R203, RZ, RZ, R132 ;  /* 0x000000ffffcb7224 */ /* 0x000fc600078e0084 */
[----:B------:R2:W-:Y:S01]  /*1cb20*/  MUFU.TANH R132, R2 ;  /* 0x0000000200847308 */ /* 0x0005e20000002400 */
[----:B------:R-:W-:Y:S02]  /*1cb30*/  IMAD.MOV.U32 R131, RZ, RZ, R101 ;  /* 0x000000ffff837224 */ /* 0x000fe400078e0065 */
[----:B------:R-:W-:Y:S02]  /*1cb40*/  IMAD.MOV.U32 R128, RZ, RZ, R102 ;  /* 0x000000ffff807224 */ /* 0x000fe400078e0066 */
[----:B------:R-:W-:Y:S01]  /*1cb50*/  HMMA.16816.F32 R100, R16, R62, R224 ;  /* 0x0000003e1064723c */ /* 0x000fe200000018e0 */
[----:B-1----:R-:W-:-:S04]  /*1cb60*/  FMUL.FTZ R0, R20, c[0x0][0x2ec] ;  /* 0x0000bb0014007a20 */ /* 0x002fc80000410000 */
[----:B------:R1:W-:Y:S02]  /*1cb70*/  MUFU.TANH R178, R0 ;  /* 0x0000000000b27308 */ /* 0x0003e40000002400 */
[----:B------:R-:W-:Y:S02]  /*1cb80*/  IMAD.MOV.U32 R227, RZ, RZ, R200 ;  /* 0x000000ffffe37224 */ /* 0x000fe400078e00c8 */
[----:B------:R-:W-:Y:S02]  /*1cb90*/  IMAD.MOV.U32 R225, RZ, RZ, R197 ;  /* 0x000000ffffe17224 */ /* 0x000fe400078e00c5 */
[----:B--2---:R-:W-:Y:S02]  /*1cba0*/  FMUL.FTZ R2, R35, c[0x0][0x2ec] ;  /* 0x0000bb0023027a20 */ /* 0x004fe40000410000 */
[----:B------:R-:W-:Y:S02]  /*1cbb0*/  IMAD.MOV.U32 R226, RZ, RZ, R202 ;  /* 0x000000ffffe27224 */ /* 0x000fe400078e00ca */
[----:B------:R-:W-:Y:S01]  /*1cbc0*/  MUFU.TANH R202, R2 ;  /* 0x0000000200ca7308 */ /* 0x000fe20000002400 */
[----:B------:R-:W-:-:S02]  /*1cbd0*/  IMAD.MOV.U32 R224, RZ, RZ, R4 ;  /* 0x000000ffffe07224 */ /* 0x000fc400078e0004 */
[----:B------:R-:W2:Y:S01]  /*1cbe0*/  S2R R4, SR_TID.X ;  /* 0x0000000000047919 */ /* 0x000ea20000002100 */
[----:B------:R-:W-:Y:S02]  /*1cbf0*/  IMAD.MOV.U32 R243, RZ, RZ, R225 ;  /* 0x000000fffff37224 */ /* 0x000fe400078e00e1 */
[----:B------:R-:W-:Y:S02]  /*1cc00*/  IMAD.MOV.U32 R225, RZ, RZ, R226 ;  /* 0x000000ffffe17224 */ /* 0x000fe400078e00e2 */
[----:B-1----:R-:W-:Y:S02]  /*1cc10*/  FMUL.FTZ R0, R21, c[0x0][0x2ec] ;  /* 0x0000bb0015007a20 */ /* 0x002fe40000410000 */
[----:B------:R-:W-:Y:S02]  /*1cc20*/  IMAD.MOV.U32 R226, RZ, RZ, R227 ;  /* 0x000000ffffe27224 */ /* 0x000fe400078e00e3 */
[----:B------:R1:W-:Y:S01]  /*1cc30*/  MUFU.TANH R208, R0 ;  /* 0x0000000000d07308 */ /* 0x0003e20000002400 */
[----:B------:R-:W-:-:S02]  /*1cc40*/  IMAD.MOV.U32 R227, RZ, RZ, R128 ;  /* 0x000000ffffe37224 */ /* 0x000fc400078e0080 */
[----:B------:R-:W-:Y:S02]  /*1cc50*/  IMAD.MOV.U32 R128, RZ, RZ, R129 ;  /* 0x000000ffff807224 */ /* 0x000fe400078e0081 */
[----:B------:R-:W-:Y:S02]  /*1cc60*/  IMAD.MOV.U32 R129, RZ, RZ, R220 ;  /* 0x000000ffff817224 */ /* 0x000fe400078e00dc */
[----:B------:R-:W-:Y:S01]  /*1cc70*/  IMAD.MOV.U32 R220, RZ, RZ, R38 ;  /* 0x000000ffffdc7224 */ /* 0x000fe200078e0026 */
[----:B------:R-:W-:Y:S01]  /*1cc80*/  P2R R38, PR, RZ, 0x1 ;  /* 0x00000001ff267803 */ /* 0x000fe20000000000 */
[----:B-1----:R-:W-:Y:S02]  /*1cc90*/  FMUL.FTZ R0, R22, c[0x0][0x2ec] ;  /* 0x0000bb0016007a20 */ /* 0x002fe40000410000 */
[----:B------:R-:W-:Y:S02]  /*1cca0*/  HMMA.16816.F32 R20, R8, R54, R24 ;  /* 0x000000360814723c */ /* 0x000fe40000001818 */
[----:B------:R1:W5:Y:S02]  /*1ccb0*/  MUFU.TANH R176, R0 ;  /* 0x0000000000b07308 */ /* 0x0003640000002400 */
[----:B-1----:R-:W-:-:S05]  /*1ccc0*/  IADD3 R0, R135, 0x4000, RZ ;  /* 0x0000400087007810 */ /* 0x002fca0007ffe0ff */
[----:B------:R1:W2:Y:S11]  /*1ccd0*/  LDSM.16.M88.4 R24, [R0] ;  /* 0x000000000018783b */ /* 0x0002b60000000200 */
[----:B------:R-:W-:Y:S04]  /*1cce0*/  @!UPT UIADD3 URZ, URZ, URZ, URZ ;  /* 0x0000003f3f3ff290 */ /* 0x000fe8000fffe03f */
[----:B------:R-:W-:Y:S02]  /*1ccf0*/  FMUL.FTZ R2, R22, c[0x0][0x2ec] ;  /* 0x0000bb0016027a20 */ /* 0x000fe40000410000 */
[----:B-1----:R-:W-:-:S04]  /*1cd00*/  FMUL.FTZ R0, R33, c[0x0][0x2ec] ;  /* 0x0000bb0021007a20 */ /* 0x002fc80000410000 */
[----:B------:R1:W-:Y:S01]  /*1cd10*/  MUFU.TANH R204, R0 ;  /* 0x0000000000cc7308 */ /* 0x0003e20000002400 */
[----:B--2---:R-:W-:Y:S07]  /*1cd20*/  HMMA.16816.F32 R16, R12, R24, R168 ;  /* 0x000000180c10723c */ /* 0x004fee00000018a8 */
[----:B------:R-:W-:Y:S01]  /*1cd30*/  MUFU.TANH R170, R2 ;  /* 0x0000000200aa7308 */ /* 0x000fe20000002400 */
[----:B-1----:R-:W-:Y:S02]  /*1cd40*/  FMUL.FTZ R0, R34, c[0x0][0x2ec] ;  /* 0x0000bb0022007a20 */ /* 0x002fe40000410000 */
[C---:B------:R-:W-:Y:S05]  /*1cd50*/  HMMA.16816.F32 R32, R8.reuse, R56, R28 ;  /* 0x000000380820723c */ /* 0x040fea000000181c */
[----:B------:R1:W2:Y:S03]  /*1cd60*/  MUFU.TANH R39, R0 ;  /* 0x0000000000277308 */ /* 0x0002a60000002400 */
[----:B------:R-:W-:Y:S01]  /*1cd70*/  HMMA.16816.F32 R28, R8, R58, R40 ;  /* 0x0000003a081c723c */ /* 0x000fe20000001828 */
[----:B------:R-:W-:Y:S07]  /*1cd80*/  LDSM.16.M88.4 R40, [R232+0x4800] ;  /* 0x00480000e828783b */ /* 0x000fee0000000200 */
[----:B------:R-:W-:Y:S01]  /*1cd90*/  HMMA.16816.F32 R60, R12, R26, R172 ;  /* 0x0000001a0c3c723c */ /* 0x000fe200000018ac */
[----:B-1----:R-:W-:-:S05]  /*1cda0*/  IADD3 R0, R135, 0x4800, RZ ;  /* 0x0000480087007810 */ /* 0x002fca0007ffe0ff */
[----:B------:R1:W2:Y:S02]  /*1cdb0*/  LDSM.16.M88.4 R52, [R0] ;  /* 0x000000000034783b */ /* 0x0002a40000000200 */
[----:B------:R-:W-:Y:S01]  /*1cdc0*/  HMMA.16816.F32 R24, R8, R48, R16 ;  /* 0x000000300818723c */ /* 0x000fe20000001810 */
[----:B------:R-:W-:-:S04]  /*1cdd0*/  FMUL.FTZ R2, R32, c[0x0][0x2ec] ;  /* 0x0000bb0020027a20 */ /* 0x000fc80000410000 */
[----:B------:R1:W-:Y:S02]  /*1cde0*/  MUFU.TANH R171, R2 ;  /* 0x0000000200ab7308 */ /* 0x0003e40000002400 */
[----:B-1----:R-:W-:Y:S02]  /*1cdf0*/  FMUL.FTZ R0, R20, c[0x0][0x2ec] ;  /* 0x0000bb0014007a20 */ /* 0x002fe40000410000 */
[----:B------:R-:W-:-:S04]  /*1ce00*/  FMUL.FTZ R2, R35, c[0x0][0x2ec] ;  /* 0x0000bb0023027a20 */ /* 0x000fc80000410000 */
[----:B------:R1:W-:Y:S08]  /*1ce10*/  MUFU.TANH R133, R0 ;  /* 0x0000000000857308 */ /* 0x0003f00000002400 */
[----:B------:R3:W-:Y:S01]  /*1ce20*/  MUFU.TANH R192, R2 ;  /* 0x0000000200c07308 */ /* 0x0007e20000002400 */
[----:B--2---:R-:W-:Y:S01]  /*1ce30*/  HMMA.16816.F32 R56, R12, R52, R64 ;  /* 0x000000340c38723c */ /* 0x004fe20000001840 */
[----:B-1----:R-:W-:-:S06]  /*1ce40*/  FMUL.FTZ R0, R21, c[0x0][0x2ec] ;  /* 0x0000bb0015007a20 */ /* 0x002fcc0000410000 */
[----:B------:R1:W-:Y:S01]  /*1ce50*/  MUFU.TANH R200, R0 ;  /* 0x0000000000c87308 */ /* 0x0003e20000002400 */
[----:B------:R-:W-:Y:S01]  /*1ce60*/  HMMA.16816.F32 R64, R12, R54, R124 ;  /* 0x000000360c40723c */ /* 0x000fe2000000187c */
[----:B---3--:R-:W-:-:S06]  /*1ce70*/  FMUL.FTZ R2, R30, c[0x0][0x2ec] ;  /* 0x0000bb001e027a20 */ /* 0x008fcc0000410000 */
[----:B------:R2:W-:Y:S01]  /*1ce80*/  MUFU.TANH R130, R2 ;  /* 0x0000000200827308 */ /* 0x0005e20000002400 */
[----:B-1----:R-:W-:-:S05]  /*1ce90*/  IADD3 R0, R135, 0x5000, RZ ;  /* 0x0000500087007810 */ /* 0x002fca0007ffe0ff */
[----:B------:R1:W3:Y:S01]  /*1cea0*/  LDSM.16.M88.4 R44, [R0] ;  /* 0x00000000002c783b */ /* 0x0002e20000000200 */
[----:B--2---:R-:W-:-:S04]  /*1ceb0*/  FMUL.FTZ R2, R31, c[0x0][0x2ec] ;  /* 0x0000bb001f027a20 */ /* 0x004fc80000410000 */
[----:B------:R2:W-:Y:S01]  /*1cec0*/  MUFU.TANH R187, R2 ;  /* 0x0000000200bb7308 */ /* 0x0005e20000002400 */
[----:B-1----:R-:W-:Y:S02]  /*1ced0*/  FMUL.FTZ R0, R23, c[0x0][0x2ec] ;  /* 0x0000bb0017007a20 */ /* 0x002fe40000410000 */
[----:B--2---:R-:W-:-:S05]  /*1cee0*/  FMUL.FTZ R2, R26, c[0x0][0x2ec] ;  /* 0x0000bb001a027a20 */ /* 0x004fca0000410000 */
[----:B------:R1:W-:Y:S08]  /*1cef0*/  MUFU.TANH R197, R0 ;  /* 0x0000000000c57308 */ /* 0x0003f00000002400 */
[----:B------:R-:W-:Y:S01]  /*1cf00*/  MUFU.TANH R126, R2 ;  /* 0x00000002007e7308 */ /* 0x000fe20000002400 */
[----:B---3--:R-:W-:Y:S01]  /*1cf10*/  HMMA.16816.F32 R52, R12, R44, R116 ;  /* 0x0000002c0c34723c */ /* 0x008fe20000001874 */
[----:B-1----:R-:W-:-:S05]  /*1cf20*/  IADD3 R0, R135, 0x5800, RZ ;  /* 0x0000580087007810 */ /* 0x002fca0007ffe0ff */
[----:B------:R1:W2:Y:S02]  /*1cf30*/  LDSM.16.M88.4 R20, [R0] ;  /* 0x000000000014783b */ /* 0x0002a40000000200 */
[----:B------:R-:W-:Y:S01]  /*1cf40*/  HMMA.16816.F32 R44, R12, R46, R108 ;  /* 0x0000002e0c2c723c */ /* 0x000fe2000000186c */
[----:B-1----:R-:W-:-:S04]  /*1cf50*/  FMUL.FTZ R0, R33, c[0x0][0x2ec] ;  /* 0x0000bb0021007a20 */ /* 0x002fc80000410000 */
[----:B------:R1:W-:Y:S03]  /*1cf60*/  MUFU.TANH R195, R0 ;  /* 0x0000000000c37308 */ /* 0x0003e60000002400 */
[----:B--2---:R-:W-:Y:S01]  /*1cf70*/  HMMA.16816.F32 R68, R12, R20, R68 ;  /* 0x000000140c44723c */ /* 0x004fe20000001844 */
[----:B-1----:R-:W-:-:S04]  /*1cf80*/  FMUL.FTZ R0, R34, c[0x0][0x2ec] ;  /* 0x0000bb0022007a20 */ /* 0x002fc80000410000 */
[----:B------:R1:W2:Y:S03]  /*1cf90*/  MUFU.TANH R37, R0 ;  /* 0x0000000000257308 */ /* 0x0002a60000002400 */
[----:B------:R-:W-:Y:S01]  /*1cfa0*/  HMMA.16816.F32 R72, R12, R22, R72 ;  /* 0x000000160c48723c */ /* 0x000fe20000001848 */
[----:B-1----:R-:W-:-:S05]  /*1cfb0*/  IADD3 R0, R135, 0x6000, RZ ;  /* 0x0000600087007810 */ /* 0x002fca0007ffe0ff */
[----:B------:R1:W3:Y:S02]  /*1cfc0*/  LDSM.16.M88.4 R16, [R0] ;  /* 0x000000000010783b */ /* 0x0002e40000000200 */
[----:B-1----:R-:W-:-:S04]  /*1cfd0*/  FMUL.FTZ R0, R28, c[0x0][0x2ec] ;  /* 0x0000bb001c007a20 */ /* 0x002fc80000410000 */
[----:B------:R1:W1:Y:S01]  /*1cfe0*/  MUFU.TANH R168, R0 ;  /* 0x0000000000a87308 */ /* 0x0002620000002400 */
[----:B---3--:R-:W-:Y:S01]  /*1cff0*/  HMMA.16816.F32 R92, R12, R18, R80 ;  /* 0x000000120c5c723c */ /* 0x008fe20000001850 */
[----:B-1----:R-:W-:-:S06]  /*1d000*/  FMUL.FTZ R0, R29, c[0x0][0x2ec] ;  /* 0x0000bb001d007a20 */ /* 0x002fcc0000410000 */
[----:B------:R1:W-:Y:S01]  /*1d010*/  MUFU.TANH R190, R0 ;  /* 0x0000000000be7308 */ /* 0x0003e20000002400 */
[----:B------:R-:W-:Y:S08]  /*1d020*/  HMMA.16816.F32 R28, R8, R50, R60 ;  /* 0x00000032081c723c */ /* 0x000ff0000000183c */
[----:B------:R-:W-:Y:S01]  /*1d030*/  HMMA.16816.F32 R48, R12, R16, R84 ;  /* 0x000000100c30723c */ /* 0x000fe20000001854 */
[----:B-1----:R-:W-:-:S07]  /*1d040*/  IADD3 R0, R135, 0x6800, RZ ;  /* 0x0000680087007810 */ /* 0x002fce0007ffe0ff */
[C---:B------:R-:W-:Y:S01]  /*1d050*/  HMMA.16816.F32 R16, R8.reuse, R40, R56 ;  /* 0x000000280810723c */ /* 0x040fe20000001838 */
[----:B------:R1:W3:Y:S07]  /*1d060*/  LDSM.16.M88.4 R32, [R0] ;  /* 0x000000000020783b */ /* 0x0002ee0000000200 */
[----:B------:R-:W-:Y:S01]  /*1d070*/  FMUL.FTZ R2, R31, c[0x0][0x2ec] ;  /* 0x0000bb001f027a20 */ /* 0x000fe20000410000 */
[----:B------:R-:W-:Y:S03]  /*1d080*/  HMMA.16816.F32 R84, R8, R42, R64 ;  /* 0x0000002a0854723c */ /* 0x000fe60000001840 */
[----:B------:R2:W-:Y:S01]  /*1d090*/  MUFU.TANH R177, R2 ;  /* 0x0000000200b17308 */ /* 0x0005e20000002400 */
[----:B-1----:R-:W-:-:S11]  /*1d0a0*/  FMUL.FTZ R0, R24, c[0x0][0x2ec] ;  /* 0x0000bb0018007a20 */ /* 0x002fd60000410000 */
[----:B--2---:R-:W-:Y:S01]  /*1d0b0*/  FMUL.FTZ R2, R19, c[0x0][0x2ec] ;  /* 0x0000bb0013027a20 */ /* 0x004fe20000410000 */
[----:B------:R1:W2:Y:S08]  /*1d0c0*/  MUFU.TANH R127, R0 ;  /* 0x00000000007f7308 */ /* 0x0002b00000002400 */
[----:B------:R-:W-:Y:S01]  /*1d0d0*/  MUFU.TANH R173, R2 ;  /* 0x0000000200ad7308 */ /* 0x000fe20000002400 */
[----:B---3--:R-:W-:Y:S01]  /*1d0e0*/  HMMA.16816.F32 R88, R12, R32, R88 ;  /* 0x000000200c58723c */ /* 0x008fe20000001858 */
[----:B-1----:R-:W-:-:S06]  /*1d0f0*/  FMUL.FTZ R0, R25, c[0x0][0x2ec] ;  /* 0x0000bb0019007a20 */ /* 0x002fcc0000410000 */
[----:B------:R1:W-:Y:S01]  /*1d100*/  MUFU.TANH R185, R0 ;  /* 0x0000000000b97308 */ /* 0x0003e20000002400 */
[----:B------:R-:W-:Y:S01]  /*1d110*/  HMMA.16816.F32 R96, R12, R34, R96 ;  /* 0x000000220c60723c */ /* 0x000fe20000001860 */
[----:B-1----:R-:W-:-:S05]  /*1d120*/  IADD3 R0, R135, 0x7000, RZ ;  /* 0x0000700087007810 */ /* 0x002fca0007ffe0ff */
[----:B------:R1:W3:Y:S02]  /*1d130*/  LDSM.16.M88.4 R20, [R0] ;  /* 0x000000000014783b */ /* 0x0002e40000000200 */
[----:B-1----:R-:W-:Y:S02]  /*1d140*/  FMUL.FTZ R0, R27, c[0x0][0x2ec] ;  /* 0x0000bb001b007a20 */ /* 0x002fe40000410000 */
[----:B------:R-:W1:Y:S02]  /*1d150*/  LDSM.16.M88.4 R24, [R232+0x5000] ;  /* 0x00500000e818783b */ /* 0x000e640000000200 */
[----:B------:R2:W-:Y:S01]  /*1d160*/  MUFU.TANH R181, R0 ;  /* 0x0000000000b57308 */ /* 0x0005e20000002400 */
[----:B---3--:R-:W-:Y:S01]  /*1d170*/  HMMA.16816.F32 R64, R12, R20, R76 ;  /* 0x000000140c40723c */ /* 0x008fe2000000184c */
[----:B--2---:R-:W-:-:S06]  /*1d180*/  FMUL.FTZ R0, R28, c[0x0][0x2ec] ;  /* 0x0000bb001c007a20 */ /* 0x004fcc0000410000 */
[----:B------:R2:W3:Y:S01]  /*1d190*/  MUFU.TANH R122, R0 ;  /* 0x00000000007a7308 */ /* 0x0004e20000002400 */
[----:B------:R-:W-:Y:S01]  /*1d1a0*/  HMMA.16816.F32 R100, R12, R22, R100 ;  /* 0x000000160c64723c */ /* 0x000fe20000001864 */
[----:B------:R-:W3:Y:S01]  /*1d1b0*/  LDSM.16.M88.4 R20, [R232+0x6000] ;  /* 0x00600000e814783b */ /* 0x000ee20000000200 */
[----:B--2---:R-:W-:-:S06]  /*1d1c0*/  FMUL.FTZ R0, R29, c[0x0][0x2ec] ;  /* 0x0000bb001d007a20 */ /* 0x004fcc0000410000 */
[C---:B-1----:R-:W-:Y:S01]  /*1d1d0*/  HMMA.16816.F32 R76, R8.reuse, R24, R52 ;  /* 0x00000018084c723c */ /* 0x042fe20000001834 */
[----:B------:R1:W-:Y:S07]  /*1d1e0*/  MUFU.TANH R180, R0 ;  /* 0x0000000000b47308 */ /* 0x0003ee0000002400 */
[C---:B------:R-:W-:Y:S01]  /*1d1f0*/  HMMA.16816.F32 R60, R8.reuse, R26, R44 ;  /* 0x0000001a083c723c */ /* 0x040fe2000000182c */
[----:B-1----:R-:W-:Y:S02]  /*1d200*/  FMUL.FTZ R0, R30, c[0x0][0x2ec] ;  /* 0x0000bb001e007a20 */ /* 0x002fe40000410000 */
[----:B------:R-:W1:Y:S02]  /*1d210*/  LDSM.16.M88.4 R28, [R232+0x5800] ;  /* 0x00580000e81c783b */ /* 0x000e640000000200 */
[----:B------:R2:W1:Y:S03]  /*1d220*/  MUFU.TANH R117, R0 ;  /* 0x0000000000757308 */ /* 0x0004660000002400 */
[C---:B---3--:R-:W-:Y:S11]  /*1d230*/  HMMA.16816.F32 R44, R8.reuse, R20, R48 ;  /* 0x00000014082c723c */ /* 0x048ff60000001830 */
[----:B------:R-:W-:Y:S05]  /*1d240*/  @!UPT UIADD3 URZ, URZ, URZ, URZ ;  /* 0x0000003f3f3ff290 */ /* 0x000fea000fffe03f */
[----:B------:R-:W-:Y:S01]  /*1d250*/  FMUL.FTZ R24, R62, c[0x0][0x2ec] ;  /* 0x0000bb003e187a20 */ /* 0x000fe20000410000 */
[----:B------:R-:W-:Y:S01]  /*1d260*/  HMMA.16816.F32 R56, R8, R22, R92 ;  /* 0x000000160838723c */ /* 0x000fe2000000185c */
[----:B------:R-:W-:Y:S02]  /*1d270*/  FMUL.FTZ R61, R61, c[0x0][0x2ec] ;  /* 0x0000bb003d3d7a20 */ /* 0x000fe40000410000 */
[----:B------:R-:W-:Y:S01]  /*1d280*/  FMUL.FTZ R63, R63, c[0x0][0x2ec] ;  /* 0x0000bb003f3f7a20 */ /* 0x000fe20000410000 */
[----:B--2---:R-:W-:-:S03]  /*1d290*/  IADD3 R0, R135, 0x7800, RZ ;  /* 0x0000780087007810 */ /* 0x004fc60007ffe0ff */
[----:B------:R-:W-:Y:S02]  /*1d2a0*/  MUFU.TANH R61, R61 ;  /* 0x0000003d003d7308 */ /* 0x000fe40000002400 */
[----:B------:R2:W3:Y:S06]  /*1d2b0*/  LDSM.16.M88.4 R32, [R0] ;  /* 0x000000000020783b */ /* 0x0004ec0000000200 */
[----:B------:R-:W-:Y:S01]  /*1d2c0*/  MUFU.TANH R63, R63 ;  /* 0x0000003f003f7308 */ /* 0x000fe20000002400 */
[----:B-1----:R-:W-:Y:S07]  /*1d2d0*/  HMMA.16816.F32 R52, R8, R28, R68 ;  /* 0x0000001c0834723c */ /* 0x002fee0000001844 */
[----:B------:R-:W-:Y:S01]  /*1d2e0*/  MUFU.TANH R68, R24 ;  /* 0x0000001800447308 */ /* 0x000fe20000002400 */
[----:B--2---:R-:W-:-:S02]  /*1d2f0*/  FMUL.FTZ R0, R16, c[0x0][0x2ec] ;  /* 0x0000bb0010007a20 */ /* 0x004fc40000410000 */
[----:B------:R-:W-:Y:S01]  /*1d300*/  FMUL.FTZ R16, R84, c[0x0][0x2ec] ;  /* 0x0000bb0054107a20 */ /* 0x000fe20000410000 */
[----:B------:R-:W-:Y:S04]  /*1d310*/  HMMA.16816.F32 R40, R8, R30, R72 ;  /* 0x0000001e0828723c */ /* 0x000fe80000001848 */
[----:B------:R1:W2:Y:S01]  /*1d320*/  MUFU.TANH R110, R0 ;  /* 0x00000000006e7308 */ /* 0x0002a20000002400 */
[----:B------:R-:W-:Y:S02]  /*1d330*/  IMAD.MOV.U32 R71, RZ, RZ, R217 ;  /* 0x000000ffff477224 */ /* 0x000fe400078e00d9 */
[----:B------:R-:W-:Y:S02]  /*1d340*/  IMAD.MOV.U32 R217, RZ, RZ, R196 ;  /* 0x000000ffffd97224 */ /* 0x000fe400078e00c4 */
[----:B------:R-:W-:-:S03]  /*1d350*/  IMAD.MOV.U32 R74, RZ, RZ, R199 ;  /* 0x000000ffff4a7224 */ /* 0x000fc600078e00c7 */
[----:B------:R2:W-:Y:S01]  /*1d360*/  MUFU.TANH R108, R16 ;  /* 0x00000010006c7308 */ /* 0x0005e20000002400 */
[----:B------:R-:W-:Y:S01]  /*1d370*/  IMAD.MOV.U32 R75, RZ, RZ, R214 ;  /* 0x000000ffff4b7224 */ /* 0x000fe200078e00d6 */
[----:B---3--:R-:W-:Y:S01]  /*1d380*/  HMMA.16816.F32 R80, R12, R32, R104 ;  /* 0x000000200c50723c */ /* 0x008fe20000001868 */
[----:B------:R-:W-:Y:S02]  /*1d390*/  FMUL.FTZ R20, R54, c[0x0][0x2ec] ;  /* 0x0000bb0036147a20 */ /* 0x000fe40000410000 */
[----:B-1----:R-:W-:-:S03]  /*1d3a0*/  FMUL.FTZ R0, R17, c[0x0][0x2ec] ;  /* 0x0000bb0011007a20 */ /* 0x002fc60000410000 */
[----:B------:R1:W-:Y:S01]  /*1d3b0*/  MUFU.TANH R62, R20 ;  /* 0x00000014003e7308 */ /* 0x0003e20000002400 */
[----:B------:R-:W-:Y:S01]  /*1d3c0*/  FMUL.FTZ R53, R53, c[0x0][0x2ec] ;  /* 0x0000bb0035357a20 */ /* 0x000fe20000410000 */
[----:B------:R-:W-:Y:S01]  /*1d3d0*/  HMMA.16816.F32 R12, R12, R34, R112 ;  /* 0x000000220c0c723c */ /* 0x000fe20000001870 */
[----:B------:R-:W-:Y:S02]  /*1d3e0*/  FMUL.FTZ R55, R55, c[0x0][0x2ec] ;  /* 0x0000bb0037377a20 */ /* 0x000fe40000410000 */
[----:B--2---:R-:W-:-:S03]  /*1d3f0*/  FMUL.FTZ R16, R86, c[0x0][0x2ec] ;  /* 0x0000bb0056107a20 */ /* 0x004fc60000410000 */
[----:B------:R2:W-:Y:S01]  /*1d400*/  MUFU.TANH R174, R0 ;  /* 0x0000000000ae7308 */ /* 0x0005e20000002400 */
[----:B------:R-:W-:Y:S02]  /*1d410*/  FMUL.FTZ R24, R42, c[0x0][0x2ec] ;  /* 0x0000bb002a187a20 */ /* 0x000fe40000410000 */
[----:B------:R-:W-:Y:S02]  /*1d420*/  FMUL.FTZ R41, R41, c[0x0][0x2ec] ;  /* 0x0000bb0029297a20 */ /* 0x000fe40000410000 */
[----:B------:R-:W-:-:S03]  /*1d430*/  FMUL.FTZ R43, R43, c[0x0][0x2ec] ;  /* 0x0000bb002b2b7a20 */ /* 0x000fc60000410000 */
[----:B------:R3:W-:Y:S01]  /*1d440*/  MUFU.TANH R84, R16 ;  /* 0x0000001000547308 */ /* 0x0007e20000002400 */
[----:B-1----:R-:W-:Y:S02]  /*1d450*/  FMUL.FTZ R20, R40, c[0x0][0x2ec] ;  /* 0x0000bb0028147a20 */ /* 0x002fe40000410000 */
[----:B--2---:R-:W-:-:S05]  /*1d460*/  FMUL.FTZ R0, R18, c[0x0][0x2ec] ;  /* 0x0000bb0012007a20 */ /* 0x004fca0000410000 */
[----:B------:R1:W-:Y:S01]  /*1d470*/  MUFU.TANH R54, R20 ;  /* 0x0000001400367308 */ /* 0x0003e20000002400 */
[----:B---3--:R-:W-:-:S07]  /*1d480*/  FMUL.FTZ R16, R76, c[0x0][0x2ec] ;  /* 0x0000bb004c107a20 */ /* 0x008fce0000410000 */
[----:B------:R2:W3:Y:S08]  /*1d490*/  MUFU.TANH R109, R0 ;  /* 0x00000000006d7308 */ /* 0x0004f00000002400 */
[----:B------:R3:W3:Y:S01]  /*1d4a0*/  MUFU.TANH R76, R16 ;  /* 0x00000010004c7308 */ /* 0x0006e20000002400 */
[----:B-1----:R-:W1:Y:S01]  /*1d4b0*/  LDSM.16.M88.4 R20, [R232+0x7000] ;  /* 0x00700000e814783b */ /* 0x002e620000000200 */
[----:B--2---:R-:W-:-:S06]  /*1d4c0*/  IMAD.SHL.U32 R0, R4, 0x2, RZ ;  /* 0x0000000204007824 */ /* 0x004fcc00078e00ff */
[----:B------:R-:W-:Y:S01]  /*1d4d0*/  MUFU.TANH R53, R53 ;  /* 0x0000003500357308 */ /* 0x000fe20000002400 */
[----:B------:R-:W-:Y:S01]  /*1d4e0*/  LOP3.LUT R0, R0, 0x6, RZ, 0xc0, !PT ;  /* 0x0000000600007812 */ /* 0x000fe200078ec0ff */
[----:B---3--:R-:W-:-:S03]  /*1d4f0*/  FMUL.FTZ R16, R78, c[0x0][0x2ec] ;  /* 0x0000bb004e107a20 */ /* 0x008fc60000410000 */
[----:B------:R-:W-:-:S03]  /*1d500*/  LOP3.LUT R4, R7, 0x8, R0, 0xfe, !PT ;  /* 0x0000000807047812 */ /* 0x000fc600078efe00 */
[----:B------:R-:W-:Y:S01]  /*1d510*/  MUFU.TANH R55, R55 ;  /* 0x0000003700377308 */ /* 0x000fe20000002400 */
[C-C-:B------:R-:W-:Y:S02]  /*1d520*/  LOP3.LUT R2, R7.reuse, 0x10, R0.reuse, 0xfe, !PT ;  /* 0x0000001007027812 */ /* 0x140fe400078efe00 */
[CC--:B------:R-:W-:Y:S02]  /*1d530*/  ISETP.GE.AND P2, PT, R4.reuse, R6.reuse, PT ;  /* 0x000000060400720c */ /* 0x0c0fe40003f46270 */
[----:B------:R-:W-:Y:S02]  /*1d540*/  ISETP.GE.AND P0, PT, R4, R5, PT ;  /* 0x000000050400720c */ /* 0x000fe40003f06270 */
[----:B------:R-:W-:Y:S01]  /*1d550*/  LOP3.LUT R4, R7, 0x18, R0, 0xfe, !PT ;  /* 0x0000001807047812 */ /* 0x000fe200078efe00 */
[----:B------:R2:W3:Y:S01]  /*1d560*/  MUFU.TANH R70, R16 ;  /* 0x0000001000467308 */ /* 0x0004e20000002400 */
[-C--:B------:R-:W-:Y:S02]  /*1d570*/  ISETP.GE.AND P1, PT, R2, R6.reuse, PT ;  /* 0x000000060200720c */ /* 0x080fe40003f26270 */
[----:B------:R-:W-:-:S02]  /*1d580*/  ISETP.GE.AND P6, PT, R4, R6, PT ;  /* 0x000000060400720c */ /* 0x000fc40003fc6270 */
[-C--:B------:R-:W-:Y:S02]  /*1d590*/  ISETP.GE.AND P5, PT, R4, R5.reuse, PT ;  /* 0x000000050400720c */ /* 0x080fe40003fa6270 */
[----:B------:R-:W-:Y:S01]  /*1d5a0*/  LOP3.LUT R4, R7, 0x28, R0, 0xfe, !PT ;  /* 0x0000002807047812 */ /* 0x000fe200078efe00 */
[----:B------:R-:W-:Y:S01]  /*1d5b0*/  MUFU.TANH R41, R41 ;  /* 0x0000002900297308 */ /* 0x000fe20000002400 */
[----:B------:R-:W-:Y:S01]  /*1d5c0*/  FSEL R86, R243, -INF , !P2 ;  /* 0xff800000f3567808 */ /* 0x000fe20005000000 */
[----:B------:R-:W-:Y:S01]  /*1d5d0*/  IMAD.MOV.U32 R243, RZ, RZ, R203 ;  /* 0x000000fffff37224 */ /* 0x000fe200078e00cb */
[----:B------:R-:W-:Y:S01]  /*1d5e0*/  FSEL R105, R225, -INF , !P1 ;  /* 0xff800000e1697808 */ /* 0x000fe20004800000 */
[----:B------:R-:W-:Y:S01]  /*1d5f0*/  IMAD.MOV.U32 R225, RZ, RZ, R212 ;  /* 0x000000ffffe17224 */ /* 0x000fe200078e00d4 */
[-C--:B------:R-:W-:Y:S02]  /*1d600*/  ISETP.GE.AND P3, PT, R2, R5.reuse, PT ;  /* 0x000000050200720c */ /* 0x080fe40003f66270 */
[CC--:B------:R-:W-:Y:S01]  /*1d610*/  ISETP.GE.AND P1, PT, R4.reuse, R6.reuse, PT ;  /* 0x000000060400720c */ /* 0x0c0fe20003f26270 */
[----:B--2---:R-:W2:Y:S01]  /*1d620*/  LDSM.16.M88.4 R16, [R232+0x6800] ;  /* 0x00680000e810783b */ /* 0x004ea20000000200 */
[-C--:B------:R-:W-:Y:S01]  /*1d630*/  ISETP.GE.AND P2, PT, R4, R5.reuse, PT ;  /* 0x000000050400720c */ /* 0x080fe20003f46270 */
[----:B------:R-:W-:Y:S01]  /*1d640*/  FMUL.FTZ R4, R60, c[0x0][0x2ec] ;  /* 0x0000bb003c047a20 */ /* 0x000fe20000410000 */
[----:B------:R-:W-:Y:S01]  /*1d650*/  LOP3.LUT R2, R7, 0x20, R0, 0xfe, !PT ;  /* 0x0000002007027812 */ /* 0x000fe200078efe00 */
[----:B-1----:R-:W-:Y:S01]  /*1d660*/  HMMA.16816.F32 R64, R8, R20, R64 ;  /* 0x000000140840723c */ /* 0x002fe20000001840 */
[----:B------:R-:W-:Y:S01]  /*1d670*/  FSEL R104, R224, -INF , !P0 ;  /* 0xff800000e0687808 */ /* 0x000fe20004000000 */
[----:B------:R1:W1:Y:S01]  /*1d680*/  MUFU.TANH R69, R4 ;  /* 0x0000000400457308 */ /* 0x0002620000002400 */
[C---:B------:R-:W-:Y:S01]  /*1d690*/  ISETP.GE.AND P0, PT, R2.reuse, R5, PT ;  /* 0x000000050200720c */ /* 0x040fe20003f06270 */
[----:B------:R-:W-:Y:S01]  /*1d6a0*/  IMAD.MOV.U32 R224, RZ, RZ, R209 ;  /* 0x000000ffffe07224 */ /* 0x000fe200078e00d1 */
[----:B------:R-:W-:-:S02]  /*1d6b0*/  ISETP.GE.AND P4, PT, R2, R6, PT ;  /* 0x000000060200720c */ /* 0x000fc40003f86270 */
[----:B------:R-:W-:Y:S02]  /*1d6c0*/  LOP3.LUT R2, R7, 0x30, R0, 0xfe, !PT ;  /* 0x0000003007027812 */ /* 0x000fe400078efe00 */
[----:B------:R-:W-:Y:S01]  /*1d6d0*/  FSEL R106, R226, -INF , !P3 ;  /* 0xff800000e26a7808 */ /* 0x000fe20005800000 */
[----:B------:R-:W-:Y:S01]  /*1d6e0*/  IMAD.MOV.U32 R226, RZ, RZ, R218 ;  /* 0x000000ffffe27224 */ /* 0x000fe200078e00da */
[----:B------:R-:W-:Y:S01]  /*1d6f0*/  FSEL R118, R131, -INF , !P0 ;  /* 0xff80000083767808 */ /* 0x000fe20004000000 */
[----:B------:R-:W-:Y:S01]  /*1d700*/  IMAD.MOV.U32 R218, RZ, RZ, R201 ;  /* 0x000000ffffda7224 */ /* 0x000fe200078e00c9 */
[----:B------:R-:W-:Y:S01]  /*1d710*/  FSEL R107, R128, -INF , !P5 ;  /* 0xff800000806b7808 */ /* 0x000fe20006800000 */
[----:B------:R-:W-:Y:S01]  /*1d720*/  MUFU.TANH R43, R43 ;  /* 0x0000002b002b7308 */ /* 0x000fe20000002400 */
[----:B------:R-:W-:Y:S02]  /*1d730*/  FSEL R111, R129, -INF , !P4 ;  /* 0xff800000816f7808 */ /* 0x000fe40006000000 */
[----:B------:R-:W-:-:S02]  /*1d740*/  ISETP.GE.AND P5, PT, R2, R6, PT ;  /* 0x000000060200720c */ /* 0x000fc40003fa6270 */
[C-C-:B-1----:R-:W-:Y:S02]  /*1d750*/  LOP3.LUT R4, R7.reuse, 0x38, R0.reuse, 0xfe, !PT ;  /* 0x0000003807047812 */ /* 0x142fe400078efe00 */
[-C--:B------:R-:W-:Y:S02]  /*1d760*/  ISETP.GE.AND P4, PT, R2, R5.reuse, PT ;  /* 0x000000050200720c */ /* 0x080fe40003f86270 */
[-C--:B------:R-:W-:Y:S01]  /*1d770*/  ISETP.GE.AND P3, PT, R4, R6.reuse, PT ;  /* 0x000000060400720c */ /* 0x080fe20003f66270 */
[----:B------:R-:W-:Y:S01]  /*1d780*/  FMUL.FTZ R66, R66, c[0x0][0x2ec] ;  /* 0x0000bb0042427a20 */ /* 0x000fe20000410000 */
[----:B------:R-:W-:Y:S01]  /*1d790*/  ISETP.GE.AND P0, PT, R4, R5, PT ;  /* 0x000000050400720c */ /* 0x000fe20003f06270 */
[----:B------:R-:W-:Y:S01]  /*1d7a0*/  FMUL.FTZ R4, R52, c[0x0][0x2ec] ;  /* 0x0000bb0034047a20 */ /* 0x000fe20000410000 */
[----:B------:R-:W-:Y:S01]  /*1d7b0*/  LOP3.LUT R2, R7, 0x40, R0, 0xfe, !PT ;  /* 0x0000004007027812 */ /* 0x000fe200078efe00 */
[----:B------:R1:W1:Y:S01]  /*1d7c0*/  MUFU.TANH R52, R24 ;  /* 0x0000001800347308 */ /* 0x0002620000002400 */
[----:B------:R-:W-:Y:S01]  /*1d7d0*/  FSEL R116, R220, -INF , !P1 ;  /* 0xff800000dc747808 */ /* 0x000fe20004800000 */
[----:B------:R-:W-:Y:S01]  /*1d7e0*/  IMAD.MOV.U32 R220, RZ, RZ, R216 ;  /* 0x000000ffffdc7224 */ /* 0x000fe200078e00d8 */
[----:B------:R-:W-:Y:S01]  /*1d7f0*/  FSEL R119, R252, -INF , !P2 ;  /* 0xff800000fc777808 */ /* 0x000fe20005000000 */
[----:B------:R-:W-:Y:S01]  /*1d800*/  IMAD.MOV.U32 R216, RZ, RZ, R211 ;  /* 0x000000ffffd87224 */ /* 0x000fe200078e00d3 */
[----:B------:R-:W-:-:S02]  /*1d810*/  ISETP.GE.AND P1, PT, R2, R6, PT ;  /* 0x000000060200720c */ /* 0x000fc40003f26270 */
[----:B------:R-:W-:Y:S01]  /*1d820*/  ISETP.GE.AND P2, PT, R2, R5, PT ;  /* 0x000000050200720c */ /* 0x000fe20003f46270 */
[C---:B--2---:R-:W-:Y:S01]  /*1d830*/  HMMA.16816.F32 R28, R8.reuse, R16, R88 ;  /* 0x00000010081c723c */ /* 0x044fe20000001858 */
[----:B------:R2:W2:Y:S01]  /*1d840*/  MUFU.TANH R60, R4 ;  /* 0x00000004003c7308 */ /* 0x0004a20000002400 */
[----:B------:R-:W-:Y:S02]  /*1d850*/  LOP3.LUT R2, R7, 0x50, R0, 0xfe, !PT ;  /* 0x0000005007027812 */ /* 0x000fe400078efe00 */
[----:B------:R-:W-:Y:S02]  /*1d860*/  FSEL R120, R247, -INF , !P5 ;  /* 0xff800000f7787808 */ /* 0x000fe40006800000 */
[----:B------:R-:W-:Y:S01]  /*1d870*/  FSEL R123, R246, -INF , !P4 ;  /* 0xff800000f67b7808 */ /* 0x000fe20006000000 */
[----:B------:R-:W-:Y:S01]  /*1d880*/  FMUL.FTZ R16, R46, c[0x0][0x2ec] ;  /* 0x0000bb002e107a20 */ /* 0x000fe20000410000 */
[----:B------:R-:W-:Y:S01]  /*1d890*/  HMMA.16816.F32 R48, R8, R18, R96 ;  /* 0x000000120830723c */ /* 0x000fe20000001860 */
[----:B------:R-:W-:Y:S01]  /*1d8a0*/  FSEL R121, R194, -INF , !P3 ;  /* 0xff800000c2797808 */ /* 0x000fe20005800000 */
[----:B-1----:R-:W-:Y:S01]  /*1d8b0*/  FMUL.FTZ R24, R44, c[0x0][0x2ec] ;  /* 0x0000bb002c187a20 */ /* 0x002fe20000410000 */
[----:B------:R1:W-:Y:S01]  /*1d8c0*/  MUFU.TANH R42, R16 ;  /* 0x00000010002a7308 */ /* 0x0003e20000002400 */
[----:B------:R-:W-:-:S02]  /*1d8d0*/  FSEL R124, R193, -INF , !P0 ;  /* 0xff800000c17c7808 */ /* 0x000fc40004000000 */
[CC--:B------:R-:W-:Y:S02]  /*1d8e0*/  ISETP.GE.AND P3, PT, R2.reuse, R6.reuse, PT ;  /* 0x000000060200720c */ /* 0x0c0fe40003f66270 */
[-C--:B------:R-:W-:Y:S02]  /*1d8f0*/  ISETP.GE.AND P0, PT, R2, R5.reuse, PT ;  /* 0x000000050200720c */ /* 0x080fe40003f06270 */
[C-C-:B--2---:R-:W-:Y:S01]  /*1d900*/  LOP3.LUT R4, R7.reuse, 0x48, R0.reuse, 0xfe, !PT ;  /* 0x0000004807047812 */ /* 0x144fe200078efe00 */
[----:B------:R2:W2:Y:S01]  /*1d910*/  MUFU.TANH R44, R24 ;  /* 0x00000018002c7308 */ /* 0x0004a20000002400 */
[C-C-:B------:R-:W-:Y:S02]  /*1d920*/  LOP3.LUT R2, R7.reuse, 0x60, R0.reuse, 0xfe, !PT ;  /* 0x0000006007027812 */ /* 0x140fe400078efe00 */
[CC--:B------:R-:W-:Y:S02]  /*1d930*/  ISETP.GE.AND P5, PT, R4.reuse, R6.reuse, PT ;  /* 0x000000060400720c */ /* 0x0c0fe40003fa6270 */
[-C--:B------:R-:W-:Y:S01]  /*1d940*/  ISETP.GE.AND P4, PT, R4, R5.reuse, PT ;  /* 0x000000050400720c */ /* 0x080fe20003f86270 */
[----:B------:R-:W-:Y:S01]  /*1d950*/  FMUL.FTZ R20, R28, c[0x0][0x2ec] ;  /* 0x0000bb001c147a20 */ /* 0x000fe20000410000 */
[----:B------:R-:W-:Y:S01]  /*1d960*/  LOP3.LUT R4, R7, 0x58, R0, 0xfe, !PT ;  /* 0x0000005807047812 */ /* 0x000fe200078efe00 */
[----:B-1----:R-:W-:Y:S01]  /*1d970*/  FMUL.FTZ R16, R56, c[0x0][0x2ec] ;  /* 0x0000bb0038107a20 */ /* 0x002fe20000410000 */
[----:B------:R-:W-:Y:S01]  /*1d980*/  FSEL R125, R191, -INF , !P1 ;  /* 0xff800000bf7d7808 */ /* 0x000fe20004800000 */
[----:B------:R-:W-:Y:S01]  /*1d990*/  MUFU.TANH R66, R66 ;  /* 0x0000004200427308 */ /* 0x000fe20000002400 */
[----:B------:R-:W-:Y:S01]  /*1d9a0*/  FSEL R93, R189, -INF , !P2 ;  /* 0xff800000bd5d7808 */ /* 0x000fe20005000000 */
[----:B------:R-:W-:Y:S01]  /*1d9b0*/  FMUL.FTZ R29, R29, c[0x0][0x2ec] ;  /* 0x0000bb001d1d7a20 */ /* 0x000fe20000410000 */
[C---:B------:R-:W-:Y:S01]  /*1d9c0*/  ISETP.GE.AND P1, PT, R4.reuse, R6, PT ;  /* 0x000000060400720c */ /* 0x040fe20003f26270 */
[----:B------:R-:W-:Y:S01]  /*1d9d0*/  FMUL.FTZ R31, R31, c[0x0][0x2ec] ;  /* 0x0000bb001f1f7a20 */ /* 0x000fe20000410000 */
[----:B------:R-:W-:Y:S01]  /*1d9e0*/  ISETP.GE.AND P2, PT, R4, R5, PT ;  /* 0x000000050400720c */ /* 0x000fe20003f46270 */
[----:B--2---:R-:W-:Y:S01]  /*1d9f0*/  HMMA.16816.F32 R24, R8, R22, R100 ;  /* 0x000000160818723c */ /* 0x004fe20000001864 */
[----:B------:R-:W-:Y:S01]  /*1da00*/  FSEL R92, R188, -INF , !P5 ;  /* 0xff800000bc5c7808 */ /* 0x000fe20006800000 */
[----:B------:R1:W-:Y:S01]  /*1da10*/  MUFU.TANH R40, R16 ;  /* 0x0000001000287308 */ /* 0x0003e20000002400 */
[----:B------:R-:W-:-:S02]  /*1da20*/  FSEL R94, R186, -INF , !P4 ;  /* 0xff800000ba5e7808 */ /* 0x000fc40006000000 */
[C-C-:B------:R-:W-:Y:S02]  /*1da30*/  LOP3.LUT R4, R7.reuse, 0x68, R0.reuse, 0xfe, !PT ;  /* 0x0000006807047812 */ /* 0x140fe400078efe00 */
[C---:B------:R-:W-:Y:S02]  /*1da40*/  ISETP.GE.AND P5, PT, R2.reuse, R6, PT ;  /* 0x000000060200720c */ /* 0x040fe40003fa6270 */
[----:B------:R-:W-:Y:S01]  /*1da50*/  ISETP.GE.AND P4, PT, R2, R5, PT ;  /* 0x000000050200720c */ /* 0x000fe20003f86270 */
[----:B------:R-:W-:Y:S01]  /*1da60*/  MUFU.TANH R29, R29 ;  /* 0x0000001d001d7308 */ /* 0x000fe20000002400 */
[----:B------:R-:W-:Y:S02]  /*1da70*/  LOP3.LUT R2, R7, 0x70, R0, 0xfe, !PT ;  /* 0x0000007007027812 */ /* 0x000fe400078efe00 */
[----:B------:R-:W-:Y:S02]  /*1da80*/  FSEL R95, R184, -INF , !P3 ;  /* 0xff800000b85f7808 */ /* 0x000fe40005800000 */
[----:B----4-:R-:W-:-:S02]  /*1da90*/  FSEL R129, R179, -INF , !P0 ;  /* 0xff800000b3817808 */ /* 0x010fc40004000000 */
[C---:B------:R-:W-:Y:S01]  /*1daa0*/  ISETP.GE.AND P3, PT, R4.reuse, R6, PT ;  /* 0x000000060400720c */ /* 0x040fe20003f66270 */
[----:B-1----:R-:W1:Y:S01]  /*1dab0*/  LDSM.16.M88.4 R16, [R232+0x7800] ;  /* 0x00780000e810783b */ /* 0x002e620000000200 */
[----:B------:R-:W-:Y:S01]  /*1dac0*/  ISETP.GE.AND P0, PT, R4, R5, PT ;  /* 0x000000050400720c */ /* 0x000fe20003f06270 */
[----:B------:R-:W-:Y:S01]  /*1dad0*/  MUFU.TANH R31, R31 ;  /* 0x0000001f001f7308 */ /* 0x000fe20000002400 */
[----:B-----5:R-:W-:Y:S01]  /*1dae0*/  FSEL R131, R176, -INF , !P2 ;  /* 0xff800000b0837808 */ /* 0x020fe20005000000 */
[----:B------:R-:W-:-:S04]  /*1daf0*/  DEPBAR.LE SB0, 0x0 ;  /* 0x000080000000791a */ /* 0x000fc80000000000 */
[----:B------:R-:W-:Y:S01]  /*1db00*/  LOP3.LUT R4, R7, 0x78, R0, 0xfe, !PT ;  /* 0x0000007807047812 */ /* 0x000fe200078efe00 */
[----:B------:R-:W-:Y:S01]  /*1db10*/  FMUL.FTZ R24, R24, c[0x0][0x2ec] ;  /* 0x0000bb0018187a20 */ /* 0x000fe20000410000 */
[-C--:B------:R-:W-:Y:S01]  /*1db20*/  ISETP.GE.AND P2, PT, R2, R5.reuse, PT ;  /* 0x000000050200720c */ /* 0x080fe20003f46270 */
[----:B------:R-:W-:Y:S01]  /*1db30*/  FMUL.FTZ R26, R26, c[0x0][0x2ec] ;  /* 0x0000bb001a1a7a20 */ /* 0x000fe20000410000 */
[----:B------:R-:W-:Y:S01]  /*1db40*/  FSEL R132, R132, -INF , !P5 ;  /* 0xff80000084847808 */ /* 0x000fe20006800000 */
[----:B------:R-:W-:Y:S01]  /*1db50*/  FMUL.FTZ R25, R25, c[0x0][0x2ec] ;  /* 0x0000bb0019197a20 */ /* 0x000fe20000410000 */
[----:B------:R-:W-:Y:S01]  /*1db60*/  FSEL R169, R39, -INF , !P4 ;  /* 0xff80000027a97808 */ /* 0x000fe20006000000 */
[----:B------:R-:W-:Y:S01]  /*1db70*/  MUFU.TANH R24, R24 ;  /* 0x0000001800187308 */ /* 0x000fe20000002400 */
[C---:B------:R-:W-:Y:S01]  /*1db80*/  ISETP.GE.AND P5, PT, R4.reuse, R6, PT ;  /* 0x000000060400720c */ /* 0x040fe20003fa6270 */
[----:B------:R-:W-:Y:S01]  /*1db90*/  FMUL.FTZ R27, R27, c[0x0][0x2ec] ;  /* 0x0000bb001b1b7a20 */ /* 0x000fe20000410000 */
[----:B------:R-:W-:Y:S01]  /*1dba0*/  ISETP.GE.AND P4, PT, R4, R5, PT ;  /* 0x000000050400720c */ /* 0x000fe20003f86270 */
[----:B------:R-:W-:Y:S01]  /*1dbb0*/  FMUL.FTZ R4, R58, c[0x0][0x2ec] ;  /* 0x0000bb003a047a20 */ /* 0x000fe20000410000 */
[----:B------:R-:W-:-:S02]  /*1dbc0*/  FSEL R172, R37, -INF , !P2 ;  /* 0xff80000025ac7808 */ /* 0x000fc40005000000 */
[----:B------:R-:W-:Y:S01]  /*1dbd0*/  FSEL R128, R178, -INF , !P1 ;  /* 0xff800000b2807808 */ /* 0x000fe20004800000 */
[----:B------:R2:W4:Y:S01]  /*1dbe0*/  MUFU.TANH R37, R20 ;  /* 0x0000001400257308 */ /* 0x0005220000002400 */
[----:B------:R-:W-:Y:S02]  /*1dbf0*/  ISETP.GE.AND P1, PT, R2, R6, PT ;  /* 0x000000060200720c */ /* 0x000fe40003f26270 */
[----:B------:R-:W-:Y:S02]  /*1dc00*/  LOP3.LUT R2, R7, 0x80, R0, 0xfe, !PT ;  /* 0x0000008007027812 */ /* 0x000fe400078efe00 */
[----:B------:R-:W-:Y:S02]  /*1dc10*/  FSEL R171, R171, -INF , !P1 ;  /* 0xff800000abab7808 */ /* 0x000fe40004800000 */
[----:B------:R-:W-:Y:S01]  /*1dc20*/  FSEL R133, R133, -INF , !P3 ;  /* 0xff80000085857808 */ /* 0x000fe20005800000 */
[----:B------:R5:W3:Y:S01]  /*1dc30*/  MUFU.TANH R39, R4 ;  /* 0x0000000400277308 */ /* 0x000ae20000002400 */
[----:B------:R-:W-:-:S02]  /*1dc40*/  FSEL R170, R170, -INF , !P0 ;  /* 0xff800000aaaa7808 */ /* 0x000fc40004000000 */
[CC--:B------:R-:W-:Y:S02]  /*1dc50*/  ISETP.GE.AND P3, PT, R2.reuse, R6.reuse, PT ;  /* 0x000000060200720c */ /* 0x0c0fe40003f66270 */
[----:B------:R-:W-:Y:S02]  /*1dc60*/  ISETP.GE.AND P0, PT, R2, R5, PT ;  /* 0x000000050200720c */ /* 0x000fe40003f06270 */
[----:B------:R-:W-:Y:S01]  /*1dc70*/  LOP3.LUT R2, R7, 0x90, R0, 0xfe, !PT ;  /* 0x0000009007027812 */ /* 0x000fe200078efe00 */
[----:B--2---:R-:W-:Y:S01]  /*1dc80*/  FMUL.FTZ R20, R48, c[0x0][0x2ec] ;  /* 0x0000bb0030147a20 */ /* 0x004fe20000410000 */
[----:B-1----:R-:W-:Y:S01]  /*1dc90*/  HMMA.16816.F32 R12, R8, R18, R12 ;  /* 0x00000012080c723c */ /* 0x002fe2000000180c */
[----:B------:R-:W-:Y:S01]  /*1dca0*/  FSEL R168, R168, -INF , !P5 ;  /* 0xff800000a8a87808 */ /* 0x000fe20006800000 */
[----:B------:R-:W-:Y:S01]  /*1dcb0*/  MUFU.TANH R26, R26 ;  /* 0x0000001a001a7308 */ /* 0x000fe20000002400 */
[----:B------:R-:W-:Y:S02]  /*1dcc0*/  FSEL R130, R130, -INF , !P4 ;  /* 0xff80000082827808 */ /* 0x000fe40006000000 */
[----:B------:R-:W-:-:S02]  /*1dcd0*/  ISETP.GE.AND P5, PT, R2, R6, PT ;  /* 0x000000060200720c */ /* 0x000fc40003fa6270 */
[C-C-:B-----5:R-:W-:Y:S02]  /*1dce0*/  LOP3.LUT R4, R7.reuse, 0x88, R0.reuse, 0xfe, !PT ;  /* 0x0000008807047812 */ /* 0x160fe400078efe00 */
[-C--:B------:R-:W-:Y:S01]  /*1dcf0*/  ISETP.GE.AND P4, PT, R2, R5.reuse, PT ;  /* 0x000000050200720c */ /* 0x080fe20003f86270 */
[----:B------:R1:W-:Y:S01]  /*1dd00*/  MUFU.TANH R32, R20 ;  /* 0x0000001400207308 */ /* 0x0003e20000002400 */
[C---:B------:R-:W-:Y:S02]  /*1dd10*/  ISETP.GE.AND P1, PT, R4.reuse, R6, PT ;  /* 0x000000060400720c */ /* 0x040fe40003f26270 */
[----:B------:R-:W-:Y:S01]  /*1dd20*/  ISETP.GE.AND P2, PT, R4, R5, PT ;  /* 0x000000050400720c */ /* 0x000fe20003f46270 */
[----:B------:R-:W-:Y:S01]  /*1dd30*/  FMUL.FTZ R4, R30, c[0x0][0x2ec] ;  /* 0x0000bb001e047a20 */ /* 0x000fe20000410000 */
[----:B------:R-:W-:Y:S02]  /*1dd40*/  LOP3.LUT R2, R7, 0xa0, R0, 0xfe, !PT ;  /* 0x000000a007027812 */ /* 0x000fe400078efe00 */
[----:B------:R-:W-:Y:S01]  /*1dd50*/  FSEL R127, R127, -INF , !P3 ;  /* 0xff8000007f7f7808 */ /* 0x000fe20005800000 */
[----:B------:R2:W5:Y:S01]  /*1dd60*/  MUFU.TANH R33, R4 ;  /* 0x0000000400217308 */ /* 0x0005620000002400 */
[----:B------:R-:W-:-:S02]  /*1dd70*/  FSEL R126, R126, -INF , !P0 ;  /* 0xff8000007e7e7808 */ /* 0x000fc40004000000 */
[----:B------:R-:W-:Y:S02]  /*1dd80*/  FSEL R122, R122, -INF , !P1 ;  /* 0xff8000007a7a7808 */ /* 0x000fe40004800000 */
[----:B------:R-:W-:Y:S01]  /*1dd90*/  FSEL R117, R117, -INF , !P2 ;  /* 0xff80000075757808 */ /* 0x000fe20005000000 */
[----:B------:R-:W-:Y:S01]  /*1dda0*/  FMUL.FTZ R12, R12, c[0x0][0x2ec] ;  /* 0x0000bb000c0c7a20 */ /* 0x000fe20000410000 */
[----:B------:R-:W-:Y:S01]  /*1ddb0*/  ISETP.GE.AND P1, PT, R2, R6, PT ;  /* 0x000000060200720c */ /* 0x000fe20003f26270 */
[----:B-1----:R-:W-:Y:S01]  /*1ddc0*/  FMUL.FTZ R20, R50, c[0x0][0x2ec] ;  /* 0x0000bb0032147a20 */ /* 0x002fe20000410000 */
[----:B------:R-:W-:Y:S01]  /*1ddd0*/  ISETP.GE.AND P2, PT, R2, R5, PT ;  /* 0x000000050200720c */ /* 0x000fe20003f46270 */
[----:B------:R-:W-:Y:S01]  /*1dde0*/  MUFU.TANH R25, R25 ;  /* 0x0000001900197308 */ /* 0x000fe20000002400 */
[----:B------:R-:W-:Y:S02]  /*1ddf0*/  LOP3.LUT R2, R7, 0xb0, R0, 0xfe, !PT ;  /* 0x000000b007027812 */ /* 0x000fe400078efe00 */
[----:B------:R-:W-:-:S02]  /*1de00*/  FSEL R113, R110, -INF , !P5 ;  /* 0xff8000006e717808 */ /* 0x000fc40006800000 */
[----:B------:R-:W-:Y:S02]  /*1de10*/  FSEL R175, R109, -INF , !P4 ;  /* 0xff8000006daf7808 */ /* 0x000fe40006000000 */
[C-C-:B--2---:R-:W-:Y:S01]  /*1de20*/  LOP3.LUT R4, R7.reuse, 0x98, R0.reuse, 0xfe, !PT ;  /* 0x0000009807047812 */ /* 0x144fe200078efe00 */
[----:B------:R1:W2:Y:S01]  /*1de30*/  MUFU.TANH R30, R20 ;  /* 0x00000014001e7308 */ /* 0x0002a20000002400 */
[----:B------:R-:W-:Y:S02]  /*1de40*/  FSEL R178, R76, -INF , !P1 ;  /* 0xff8000004cb27808 */ /* 0x000fe40004800000 */
[C---:B------:R-:W-:Y:S02]  /*1de50*/  ISETP.GE.AND P3, PT, R4.reuse, R6, PT ;  /* 0x000000060400720c */ /* 0x040fe40003f66270 */
[----:B------:R-:W-:Y:S02]  /*1de60*/  ISETP.GE.AND P0, PT, R4, R5, PT ;  /* 0x000000050400720c */ /* 0x000fe40003f06270 */
[----:B------:R-:W-:Y:S01]  /*1de70*/  LOP3.LUT R4, R7, 0xa8, R0, 0xfe, !PT ;  /* 0x000000a807047812 */ /* 0x000fe200078efe00 */
[----:B------:R-:W-:Y:S01]  /*1de80*/  MUFU.TANH R12, R12 ;  /* 0x0000000c000c7308 */ /* 0x000fe20000002400 */
[----:B------:R-:W-:-:S02]  /*1de90*/  FSEL R115, R108, -INF , !P3 ;  /* 0xff8000006c737808 */ /* 0x000fc40005800000 */
[CC--:B------:R-:W-:Y:S02]  /*1dea0*/  ISETP.GE.AND P5, PT, R4.reuse, R6.reuse, PT ;  /* 0x000000060400720c */ /* 0x0c0fe40003fa6270 */
[-C--:B------:R-:W-:Y:S02]  /*1deb0*/  ISETP.GE.AND P4, PT, R4, R5.reuse, PT ;  /* 0x000000050400720c */ /* 0x080fe40003f86270 */
[----:B------:R-:W-:Y:S01]  /*1dec0*/  ISETP.GE.AND P3, PT, R2, R6, PT ;  /* 0x000000060200720c */ /* 0x000fe20003f66270 */
[----:B-1----:R-:W-:Y:S01]  /*1ded0*/  FMUL.FTZ R20, R64, c[0x0][0x2ec] ;  /* 0x0000bb0040147a20 */ /* 0x002fe20000410000 */
[----:B------:R-:W-:Y:S01]  /*1dee0*/  ISETP.GE.AND P1, PT, R2, R5, PT ;  /* 0x000000050200720c */ /* 0x000fe20003f26270 */
[----:B------:R-:W-:Y:S01]  /*1def0*/  MUFU.TANH R27, R27 ;  /* 0x0000001b001b7308 */ /* 0x000fe20000002400 */
[C-C-:B------:R-:W-:Y:S02]  /*1df00*/  LOP3.LUT R4, R7.reuse, 0xb8, R0.reuse, 0xfe, !PT ;  /* 0x000000b807047812 */ /* 0x140fe400078efe00 */
[----:B------:R-:W-:-:S02]  /*1df10*/  LOP3.LUT R2, R7, 0xc0, R0, 0xfe, !PT ;  /* 0x000000c007027812 */ /* 0x000fc400078efe00 */
[----:B------:R-:W-:Y:S02]  /*1df20*/  FSEL R176, R84, -INF , !P0 ;  /* 0xff80000054b07808 */ /* 0x000fe40004000000 */
[----:B---3--:R-:W-:Y:S01]  /*1df30*/  FSEL R182, R70, -INF , !P2 ;  /* 0xff80000046b67808 */ /* 0x008fe20005000000 */
[----:B------:R1:W3:Y:S01]  /*1df40*/  MUFU.TANH R28, R20 ;  /* 0x00000014001c7308 */ /* 0x0002e20000002400 */
[----:B------:R-:W-:Y:S02]  /*1df50*/  FSEL R179, R69, -INF , !P5 ;  /* 0xff80000045b37808 */ /* 0x000fe40006800000 */
[----:B------:R-:W-:Y:S02]  /*1df60*/  FSEL R183, R68, -INF , !P4 ;  /* 0xff80000044b77808 */ /* 0x000fe40006000000 */
[C---:B------:R-:W-:Y:S02]  /*1df70*/  ISETP.GE.AND P2, PT, R4.reuse, R6, PT ;  /* 0x000000060400720c */ /* 0x040fe40003f46270 */
[----:B------:R-:W-:-:S02]  /*1df80*/  ISETP.GE.AND P0, PT, R4, R5, PT ;  /* 0x000000050400720c */ /* 0x000fc40003f06270 */
[CC--:B------:R-:W-:Y:S02]  /*1df90*/  ISETP.GE.AND P5, PT, R2.reuse, R6.reuse, PT ;  /* 0x000000060200720c */ /* 0x0c0fe40003fa6270 */
[----:B------:R-:W-:Y:S02]  /*1dfa0*/  ISETP.GE.AND P4, PT, R2, R5, PT ;  /* 0x000000050200720c */ /* 0x000fe40003f86270 */
[----:B------:R-:W-:Y:S02]  /*1dfb0*/  LOP3.LUT R2, R7, 0xd0, R0, 0xfe, !PT ;  /* 0x000000d007027812 */ /* 0x000fe400078efe00 */
[----:B------:R-:W-:Y:S01]  /*1dfc0*/  FSEL R186, R54, -INF , !P2 ;  /* 0xff80000036ba7808 */ /* 0x000fe20005000000 */
[----:B-1----:R-:W-:Y:S01]  /*1dfd0*/  HMMA.16816.F32 R20, R8, R16, R80 ;  /* 0x000000100814723c */ /* 0x002fe20000001850 */
[----:B------:R-:W-:Y:S02]  /*1dfe0*/  FSEL R189, R52, -INF , !P0 ;  /* 0xff80000034bd7808 */ /* 0x000fe40004000000 */
[----:B------:R-:W-:-:S02]  /*1dff0*/  ISETP.GE.AND P0, PT, R2, R6, PT ;  /* 0x000000060200720c */ /* 0x000fc40003f06270 */
[----:B------:R-:W-:Y:S02]  /*1e000*/  ISETP.GE.AND P2, PT, R2, R5, PT ;  /* 0x000000050200720c */ /* 0x000fe40003f46270 */
[C-C-:B------:R-:W-:Y:S01]  /*1e010*/  LOP3.LUT R4, R7.reuse, 0xc8, R0.reuse, 0xfe, !PT ;  /* 0x000000c807047812 */ /* 0x140fe200078efe00 */
[----:B------:R-:W-:Y:S01]  /*1e020*/  FMUL.FTZ R8, R14, c[0x0][0x2ec] ;  /* 0x0000bb000e087a20 */ /* 0x000fe20000410000 */
[----:B------:R-:W-:Y:S01]  /*1e030*/  LOP3.LUT R2, R7, 0xe0, R0, 0xfe, !PT ;  /* 0x000000e007027812 */ /* 0x000fe200078efe00 */
[----:B------:R-:W-:Y:S01]  /*1e040*/  FMUL.FTZ R9, R87, c[0x0][0x2ec] ;  /* 0x0000bb0057097a20 */ /* 0x000fe20000410000 */
[----:B------:R-:W-:Y:S02]  /*1e050*/  FSEL R184, R60, -INF , !P3 ;  /* 0xff8000003cb87808 */ /* 0x000fe40005800000 */
[----:B------:R-:W-:Y:S01]  /*1e060*/  FSEL R188, R62, -INF , !P1 ;  /* 0xff8000003ebc7808 */ /* 0x000fe20004800000 */
[----:B------:R-:W-:Y:S01]  /*1e070*/  MUFU.TANH R8, R8 ;  /* 0x0000000800087308 */ /* 0x000fe20000002400 */
[----:B------:R-:W-:-:S02]  /*1e080*/  FSEL R191, R44, -INF , !P5 ;  /* 0xff8000002cbf7808 */ /* 0x000fc40006800000 */
[----:B----4-:R-:W-:Y:S02]  /*1e090*/  FSEL R198, R37, -INF , !P0 ;  /* 0xff80000025c67808 */ /* 0x010fe40004000000 */
[CC--:B------:R-:W-:Y:S02]  /*1e0a0*/  ISETP.GE.AND P1, PT, R4.reuse, R6.reuse, PT ;  /* 0x000000060400720c */ /* 0x0c0fe40003f26270 */
[-C--:B------:R-:W-:Y:S01]  /*1e0b0*/  ISETP.GE.AND P3, PT, R4, R5.reuse, PT ;  /* 0x000000050400720c */ /* 0x080fe20003f66270 */
[----:B------:R1:W-:Y:S01]  /*1e0c0*/  MUFU.TANH R10, R9 ;  /* 0x00000009000a7308 */ /* 0x0003e20000002400 */
[-C--:B------:R-:W-:Y:S01]  /*1e0d0*/  ISETP.GE.AND P5, PT, R2, R6.reuse, PT ;  /* 0x000000060200720c */ /* 0x080fe20003fa6270 */
[----:B------:R-:W-:Y:S01]  /*1e0e0*/  FMUL.FTZ R20, R20, c[0x0][0x2ec] ;  /* 0x0000bb0014147a20 */ /* 0x000fe20000410000 */
[-C--:B------:R-:W-:Y:S01]  /*1e0f0*/  ISETP.GE.AND P0, PT, R2, R5.reuse, PT ;  /* 0x000000050200720c */ /* 0x080fe20003f06270 */
[----:B------:R-:W-:Y:S01]  /*1e100*/  FMUL.FTZ R22, R22, c[0x0][0x2ec] ;  /* 0x0000bb0016167a20 */ /* 0x000fe20000410000 */
[--C-:B------:R-:W-:Y:S01]  /*1e110*/  LOP3.LUT R4, R7, 0xd8, R0.reuse, 0xfe, !PT ;  /* 0x000000d807047812 */ /* 0x100fe200078efe00 */
[----:B------:R-:W-:Y:S01]  /*1e120*/  FMUL.FTZ R21, R21, c[0x0][0x2ec] ;  /* 0x0000bb0015157a20 */ /* 0x000fe20000410000 */
[----:B------:R-:W-:Y:S01]  /*1e130*/  LOP3.LUT R2, R7, 0xf0, R0, 0xfe, !PT ;  /* 0x000000f007027812 */ /* 0x000fe200078efe00 */
[----:B------:R-:W4:Y:S01]  /*1e140*/  MUFU.TANH R20, R20 ;  /* 0x0000001400147308 */ /* 0x000f220000002400 */
[----:B------:R-:W-:Y:S01]  /*1e150*/  FSEL R78, R227, -INF , !P6 ;  /* 0xff800000e34e7808 */ /* 0x000fe20007000000 */
[----:B------:R-:W-:Y:S01]  /*1e160*/  IMAD.MOV.U32 R227, RZ, RZ, R219 ;  /* 0x000000ffffe37224 */ /* 0x000fe200078e00db */
[----:B------:R-:W-:Y:S01]  /*1e170*/  FSEL R193, R40, -INF , !P1 ;  /* 0xff80000028c17808 */ /* 0x000fe20004800000 */
[----:B------:R-:W-:Y:S01]  /*1e180*/  IMAD.MOV.U32 R219, RZ, RZ, R205 ;  /* 0x000000ffffdb7224 */ /* 0x000fe200078e00cd */
[----:B------:R-:W-:Y:S01]  /*1e190*/  FSEL R196, R39, -INF , !P3 ;  /* 0xff80000027c47808 */ /* 0x000fe20005800000 */
[----:B------:R-:W-:Y:S01]  /*1e1a0*/  FMUL.FTZ R23, R23, c[0x0][0x2ec] ;  /* 0x0000bb0017177a20 */ /* 0x000fe20000410000 */
[----:B-----5:R-:W-:Y:S01]  /*1e1b0*/  FSEL R201, R33, -INF , !P2 ;  /* 0xff80000021c97808 */ /* 0x020fe20005000000 */
[----:B------:R-:W5:Y:S01]  /*1e1c0*/  MUFU.TANH R22, R22 ;  /* 0x0000001600167308 */ /* 0x000f620000002400 */
[C---:B------:R-:W-:Y:S01]  /*1e1d0*/  ISETP.GE.AND P6, PT, R4.reuse, R6, PT ;  /* 0x000000060400720c */ /* 0x040fe20003fc6270 */
[----:B-1----:R-:W-:Y:S01]  /*1e1e0*/  FMUL.FTZ R9, R77, c[0x0][0x2ec] ;  /* 0x0000bb004d097a20 */ /* 0x002fe20000410000 */
[----:B------:R-:W-:-:S02]  /*1e1f0*/  ISETP.GE.AND P1, PT, R4, R5, PT ;  /* 0x000000050400720c */ /* 0x000fc40003f26270 */
[C---:B------:R-:W-:Y:S02]  /*1e200*/  ISETP.GE.AND P3, PT, R2.reuse, R6, PT ;  /* 0x000000060200720c */ /* 0x040fe40003f66270 */
[----:B------:R-:W-:Y:S01]  /*1e210*/  ISETP.GE.AND P2, PT, R2, R5, PT ;  /* 0x000000050200720c */ /* 0x000fe20003f46270 */
[----:B------:R-:W-:Y:S01]  /*1e220*/  MUFU.TANH R19, R9 ;  /* 0x0000000900137308 */ /* 0x000fe20000002400 */
[C-C-:B------:R-:W-:Y:S02]  /*1e230*/  LOP3.LUT R4, R7.reuse, 0xe8, R0.reuse, 0xfe, !PT ;  /* 0x000000e807047812 */ /* 0x140fe400078efe00 */
[C---:B------:R-:W-:Y:S02]  /*1e240*/  LOP3.LUT R2, R7.reuse, 0xf8, R0, 0xfe, !PT ;  /* 0x000000f807027812 */ /* 0x040fe400078efe00 */
[----:B------:R-:W-:Y:S02]  /*1e250*/  LOP3.LUT R0, R7, R0, RZ, 0xfc, !PT ;  /* 0x0000000007007212 */ /* 0x000fe400078efcff */
[----:B------:R-:W-:Y:S01]  /*1e260*/  FSEL R194, R42, -INF , !P4 ;  /* 0xff8000002ac27808 */ /* 0x000fe20006000000 */
[----:B------:R-:W-:Y:S01]  /*1e270*/  MUFU.TANH R21, R21 ;  /* 0x0000001500157308 */ /* 0x000fe20000002400 */
[----:B------:R-:W-:-:S02]  /*1e280*/  FSEL R199, R32, -INF , !P6 ;  /* 0xff80000020c77808 */ /* 0x000fc40007000000 */
[----:B--2---:R-:W-:Y:S02]  /*1e290*/  FSEL R203, R30, -INF , !P1 ;  /* 0xff8000001ecb7808 */ /* 0x004fe40004800000 */
[----:B------:R-:W-:Y:S02]  /*1e2a0*/  FSEL R209, R66, -INF , !P0 ;  /* 0xff80000042d17808 */ /* 0x000fe40004000000 */
[CC--:B------:R-:W-:Y:S01]  /*1e2b0*/  ISETP.GE.AND P4, PT, R4.reuse, R6.reuse, PT ;  /* 0x000000060400720c */ /* 0x0c0fe20003f86270 */
[----:B------:R-:W-:Y:S01]  /*1e2c0*/  MUFU.TANH R23, R23 ;  /* 0x0000001700177308 */ /* 0x000fe20000002400 */
[----:B------:R-:W-:Y:S01]  /*1e2d0*/  BAR.SYNC.DEFER_BLOCKING 0x0 ;  /* 0x0000000000007b1d */ /* 0x000fe20000010000 */
[-C--:B------:R-:W-:Y:S01]  /*1e2e0*/  ISETP.GE.AND P6, PT, R4, R5.reuse, PT ;  /* 0x000000050400720c */ /* 0x080fe20003fc6270 */
[----:B------:R-:W-:Y:S01]  /*1e2f0*/  FMUL.FTZ R4, R85, c[0x0][0x2ec] ;  /* 0x0000bb0055047a20 */ /* 0x000fe20000410000 */
[C---:B------:R-:W-:Y:S02]  /*1e300*/  ISETP.GE.AND P1, PT, R2.reuse, R6, PT ;  /* 0x000000060200720c */ /* 0x040fe40003f26270 */
[----:B------:R-:W-:-:S02]  /*1e310*/  ISETP.GE.AND P0, PT, R2, R5, PT ;  /* 0x000000050200720c */ /* 0x000fc40003f06270 */
[----:B------:R-:W-:Y:S02]  /*1e320*/  IADD3 R2, R0, 0x1, RZ ;  /* 0x0000000100027810 */ /* 0x000fe40007ffe0ff */
[----:B---3--:R-:W-:Y:S02]  /*1e330*/  FSEL R205, R28, -INF , !P5 ;  /* 0xff8000001ccd7808 */ /* 0x008fe40006800000 */
[----:B------:R-:W-:Y:S02]  /*1e340*/  FSEL R207, R24, -INF , !P4 ;  /* 0xff80000018cf7808 */ /* 0x000fe40006000000 */
[----:B------:R1:W2:Y:S01]  /*1e350*/  MUFU.TANH R24, R4 ;  /* 0x0000000400187308 */ /* 0x0002a20000002400 */
[C---:B------:R-:W-:Y:S02]  /*1e360*/  ISETP.GE.AND P5, PT, R2.reuse, R6, PT ;  /* 0x000000060200720c */ /* 0x040fe40003fa6270 */
[----:B------:R-:W-:Y:S02]  /*1e370*/  ISETP.GE.AND P4, PT, R2, R5, PT ;  /* 0x000000050200720c */ /* 0x000fe40003f86270 */
[----:B------:R-:W-:-:S02]  /*1e380*/  IADD3 R2, R0, 0x11, RZ ;  /* 0x0000001100027810 */ /* 0x000fc40007ffe0ff */
[----:B----4-:R-:W-:Y:S02]  /*1e390*/  FSEL R212, R20, -INF , !P3 ;  /* 0xff80000014d47808 */ /* 0x010fe40005800000 */
[----:B-----5:R-:W-:Y:S02]  /*1e3a0*/  FSEL R214, R22, -INF , !P2 ;  /* 0xff80000016d67808 */ /* 0x020fe40005000000 */
[----:B------:R-:W-:Y:S02]  /*1e3b0*/  FSEL R213, R12, -INF , !P1 ;  /* 0xff8000000cd57808 */ /* 0x000fe40004800000 */
[----:B------:R-:W-:Y:S01]  /*1e3c0*/  FSEL R215, R8, -INF , !P0 ;  /* 0xff80000008d77808 */ /* 0x000fe20004000000 */
[----:B------:R-:W-:Y:S01]  /*1e3d0*/  FMUL.FTZ R8, R79, c[0x0][0x2ec] ;  /* 0x0000bb004f087a20 */ /* 0x000fe20000410000 */
[----:B------:R-:W-:Y:S02]  /*1e3e0*/  ISETP.GE.AND P1, PT, R2, R6, PT ;  /* 0x000000060200720c */ /* 0x000fe40003f26270 */
[----:B-1----:R-:W-:Y:S01]  /*1e3f0*/  IADD3 R4, R0, 0x9, RZ ;  /* 0x0000000900047810 */ /* 0x002fe20007ffe0ff */
[----:B------:R1:W3:Y:S01]  /*1e400*/  MUFU.TANH R9, R8 ;  /* 0x0000000800097308 */ /* 0x0002e20000002400 */
[----:B------:R-:W-:-:S02]  /*1e410*/  ISETP.GE.AND P0, PT, R2, R5, PT ;  /* 0x000000050200720c */ /* 0x000fc40003f06270 */
[CC--:B------:R-:W-:Y:S02]  /*1e420*/  ISETP.GE.AND P3, PT, R4.reuse, R6.reuse, PT ;  /* 0x000000060400720c */ /* 0x0c0fe40003f66270 */
[----:B------:R-:W-:Y:S02]  /*1e430*/  ISETP.GE.AND P2, PT, R4, R5, PT ;  /* 0x000000050400720c */ /* 0x000fe40003f46270 */
[----:B------:R-:W-:Y:S02]  /*1e440*/  IADD3 R2, R0, 0x21, RZ ;  /* 0x0000002100027810 */ /* 0x000fe40007ffe0ff */
[----:B------:R-:W-:Y:S02]  /*1e450*/  FSEL R28, R71, -INF , !P3 ;  /* 0xff800000471c7808 */ /* 0x000fe40005800000 */
[----:B------:R-:W-:Y:S02]  /*1e460*/  FSEL R32, R248, -INF , !P2 ;  /* 0xff800000f8207808 */ /* 0x000fe40005000000 */
[----:B------:R-:W-:-:S02]  /*1e470*/  ISETP.GE.AND P3, PT, R2, R6, PT ;  /* 0x000000060200720c */ /* 0x000fc40003f66270 */
[----:B------:R-:W-:Y:S01]  /*1e480*/  ISETP.GE.AND P2, PT, R2, R5, PT ;  /* 0x000000050200720c */ /* 0x000fe20003f46270 */
[----:B-1----:R-:W-:Y:S01]  /*1e490*/  FMUL.FTZ R8, R45, c[0x0][0x2ec] ;  /* 0x0000bb002d087a20 */ /* 0x002fe20000410000 */
[C---:B------:R-:W-:Y:S02]  /*1e4a0*/  IADD3 R4, R0.reuse, 0x19, RZ ;  /* 0x0000001900047810 */ /* 0x040fe40007ffe0ff */
[----:B------:R-:W-:Y:S01]  /*1e4b0*/  IADD3 R2, R0, 0x29, RZ ;  /* 0x0000002900027810 */ /* 0x000fe20007ffe0ff */
[----:B------:R1:W-:Y:S01]  /*1e4c0*/  MUFU.TANH R18, R8 ;  /* 0x0000000800127308 */ /* 0x0003e20000002400 */
[----:B------:R-:W-:Y:S02]  /*1e4d0*/  FSEL R211, R26, -INF , !P6 ;  /* 0xff8000001ad37808 */ /* 0x000fe40007000000 */
[----:B------:R-:W-:Y:S02]  /*1e4e0*/  FSEL R26, R74, -INF , !P5 ;  /* 0xff8000004a1a7808 */ /* 0x000fe40006800000 */
[----:B------:R-:W-:-:S02]  /*1e4f0*/  FSEL R30, R75, -INF , !P4 ;  /* 0xff8000004b1e7808 */ /* 0x000fc40006000000 */
[----:B------:R-:W-:Y:S02]  /*1e500*/  FSEL R33, R249, -INF , !P1 ;  /* 0xff800000f9217808 */ /* 0x000fe40004800000 */
[----:B------:R-:W-:Y:S02]  /*1e510*/  FSEL R40, R250, -INF , !P0 ;  /* 0xff800000fa287808 */ /* 0x000fe40004000000 */
[CC--:B------:R-:W-:Y:S02]  /*1e520*/  ISETP.GE.AND P5, PT, R4.reuse, R6.reuse, PT ;  /* 0x000000060400720c */ /* 0x0c0fe40003fa6270 */
[-C--:B------:R-:W-:Y:S02]  /*1e530*/  ISETP.GE.AND P4, PT, R4, R5.reuse, PT ;  /* 0x000000050400720c */ /* 0x080fe40003f86270 */
[C---:B------:R-:W-:Y:S01]  /*1e540*/  ISETP.GE.AND P1, PT, R2.reuse, R6, PT ;  /* 0x000000060200720c */ /* 0x040fe20003f26270 */
[----:B-1----:R-:W-:Y:S01]  /*1e550*/  FMUL.FTZ R8, R47, c[0x0][0x2ec] ;  /* 0x0000bb002f087a20 */ /* 0x002fe20000410000 */
[----:B------:R-:W-:-:S02]  /*1e560*/  ISETP.GE.AND P0, PT, R2, R5, PT ;  /* 0x000000050200720c */ /* 0x000fc40003f06270 */
[C---:B------:R-:W-:Y:S01]  /*1e570*/  IADD3 R4, R0.reuse, 0x31, RZ ;  /* 0x0000003100047810 */ /* 0x040fe20007ffe0ff */
[----:B------:R1:W-:Y:S01]  /*1e580*/  MUFU.TANH R17, R8 ;  /* 0x0000000800117308 */ /* 0x0003e20000002400 */
[----:B------:R-:W-:Y:S02]  /*1e590*/  IADD3 R2, R0, 0x39, RZ ;  /* 0x0000003900027810 */ /* 0x000fe40007ffe0ff */
[----:B------:R-:W-:Y:S02]  /*1e5a0*/  FSEL R34, R251, -INF , !P5 ;  /* 0xff800000fb227808 */ /* 0x000fe40006800000 */
[----:B------:R-:W-:Y:S02]  /*1e5b0*/  FSEL R42, R240, -INF , !P4 ;  /* 0xff800000f02a7808 */ /* 0x000fe40006000000 */
[----:B------:R-:W-:Y:S02]  /*1e5c0*/  FSEL R48, R241, -INF , !P3 ;  /* 0xff800000f1307808 */ /* 0x000fe40005800000 */
[----:B------:R-:W-:-:S02]  /*1e5d0*/  FSEL R56, R242, -INF , !P2 ;  /* 0xff800000f2387808 */ /* 0x000fc40005000000 */
[CC--:B------:R-:W-:Y:S02]  /*1e5e0*/  ISETP.GE.AND P5, PT, R4.reuse, R6.reuse, PT ;  /* 0x000000060400720c */ /* 0x0c0fe40003fa6270 */
[-C--:B------:R-:W-:Y:S02]  /*1e5f0*/  ISETP.GE.AND P4, PT, R4, R5.reuse, PT ;  /* 0x000000050400720c */ /* 0x080fe40003f86270 */
[C---:B------:R-:W-:Y:S01]  /*1e600*/  ISETP.GE.AND P3, PT, R2.reuse, R6, PT ;  /* 0x000000060200720c */ /* 0x040fe20003f66270 */
[----:B-1----:R-:W-:Y:S01]  /*1e610*/  FMUL.FTZ R8, R59, c[0x0][0x2ec] ;  /* 0x0000bb003b087a20 */ /* 0x002fe20000410000 */
[----:B------:R-:W-:Y:S02]  /*1e620*/  ISETP.GE.AND P2, PT, R2, R5, PT ;  /* 0x000000050200720c */ /* 0x000fe40003f46270 */
[----:B------:R-:W-:Y:S01]  /*1e630*/  IADD3 R2, R0, 0x49, RZ ;  /* 0x0000004900027810 */ /* 0x000fe20007ffe0ff */
[----:B------:R1:W-:Y:S01]  /*1e640*/  MUFU.TANH R14, R8 ;  /* 0x00000008000e7308 */ /* 0x0003e20000002400 */
[----:B------:R-:W-:-:S02]  /*1e650*/  FSEL R60, R225, -INF , !P5 ;  /* 0xff800000e13c7808 */ /* 0x000fc40006800000 */
[----:B------:R-:W-:Y:S02]  /*1e660*/  FSEL R70, R226, -INF , !P4 ;  /* 0xff800000e2467808 */ /* 0x000fe40006000000 */
[C---:B------:R-:W-:Y:S02]  /*1e670*/  ISETP.GE.AND P5, PT, R2.reuse, R6, PT ;  /* 0x000000060200720c */ /* 0x040fe40003fa6270 */
[----:B------:R-:W-:Y:S02]  /*1e680*/  ISETP.GE.AND P4, PT, R2, R5, PT ;  /* 0x000000050200720c */ /* 0x000fe40003f86270 */
[C---:B------:R-:W-:Y:S02]  /*1e690*/  IADD3 R4, R0.reuse, 0x41, RZ ;  /* 0x0000004100047810 */ /* 0x040fe40007ffe0ff */
[----:B------:R-:W-:Y:S02]  /*1e6a0*/  IADD3 R2, R0, 0x51, RZ ;  /* 0x0000005100027810 */ /* 0x000fe40007ffe0ff */
[----:B------:R-:W-:-:S02]  /*1e6b0*/  FSEL R50, R243, -INF , !P1 ;  /* 0xff800000f3327808 */ /* 0x000fc40004800000 */
[----:B------:R-:W-:Y:S01]  /*1e6c0*/  FSEL R58, R224, -INF , !P0 ;  /* 0xff800000e03a7808 */ /* 0x000fe20004000000 */
[----:B-1----:R-:W-:Y:S01]  /*1e6d0*/  FMUL.FTZ R8, R51, c[0x0][0x2ec] ;  /* 0x0000bb0033087a20 */ /* 0x002fe20000410000 */
[----:B------:R-:W-:Y:S02]  /*1e6e0*/  FSEL R62, R227, -INF , !P3 ;  /* 0xff800000e33e7808 */ /* 0x000fe40005800000 */
[----:B------:R-:W-:Y:S01]  /*1e6f0*/  FSEL R71, R220, -INF , !P2 ;  /* 0xff800000dc477808 */ /* 0x000fe20005000000 */
[----:B------:R1:W-:Y:S01]  /*1e700*/  MUFU.TANH R11, R8 ;  /* 0x00000008000b7308 */ /* 0x0003e20000002400 */
        /* <DEDUP_REMOVED lines=8> */
[----:B-1----:R-:W-:Y:S01]  /*1e790*/  FMUL.FTZ R8, R65, c[0x0][0x2ec] ;  /* 0x0000bb0041087a20 */ /* 0x002fe20000410000 */
        /* <DEDUP_REMOVED lines=13> */
[-C--:B------:R-:W-:Y:S01]  /*1e870*/  ISETP.GE.AND P2, PT, R4, R5.reuse, PT ;  /* 0x000000050400720c */ /* 0x080fe20003f46270 */
[----:B------:R-:W-:Y:S01]  /*1e880*/  FMUL.FTZ R4, R57, c[0x0][0x2ec] ;  /* 0x0000bb0039047a20 */ /* 0x000fe20000410000 */
[C---:B------:R-:W-:Y:S02]  /*1e890*/  ISETP.GE.AND P1, PT, R2.reuse, R6, PT ;  /* 0x000000060200720c */ /* 0x040fe40003f26270 */
[----:B------:R-:W-:Y:S01]  /*1e8a0*/  ISETP.GE.AND P0, PT, R2, R5, PT ;  /* 0x000000050200720c */ /* 0x000fe20003f06270 */
[----:B------:R1:W4:Y:S01]  /*1e8b0*/  MUFU.TANH R16, R4 ;  /* 0x0000000400107308 */ /* 0x0003220000002400 */
[----:B------:R-:W-:Y:S02]  /*1e8c0*/  IADD3 R2, R0, 0x79, RZ ;  /* 0x0000007900027810 */ /* 0x000fe40007ffe0ff */
[----:B------:R-:W-:Y:S02]  /*1e8d0*/  FSEL R83, R204, -INF , !P5 ;  /* 0xff800000cc537808 */ /* 0x000fe40006800000 */
[----:B------:R-:W-:-:S02]  /*1e8e0*/  FSEL R85, R202, -INF , !P4 ;  /* 0xff800000ca557808 */ /* 0x000fc40006000000 */
[C---:B------:R-:W-:Y:S02]  /*1e8f0*/  ISETP.GE.AND P5, PT, R2.reuse, R6, PT ;  /* 0x000000060200720c */ /* 0x040fe40003fa6270 */
[----:B------:R-:W-:Y:S02]  /*1e900*/  ISETP.GE.AND P4, PT, R2, R5, PT ;  /* 0x000000050200720c */ /* 0x000fe40003f86270 */
[----:B------:R-:W-:Y:S02]  /*1e910*/  IADD3 R2, R0, 0x89, RZ ;  /* 0x0000008900027810 */ /* 0x000fe40007ffe0ff */
[----:B------:R-:W-:Y:S02]  /*1e920*/  FSEL R84, R200, -INF , !P3 ;  /* 0xff800000c8547808 */ /* 0x000fe40005800000 */
[----:B------:R-:W-:Y:S02]  /*1e930*/  FSEL R87, R197, -INF , !P2 ;  /* 0xff800000c5577808 */ /* 0x000fe40005000000 */
[----:B-1----:R-:W-:-:S02]  /*1e940*/  IADD3 R4, R0, 0x81, RZ ;  /* 0x0000008100047810 */ /* 0x002fc40007ffe0ff */
        /* <DEDUP_REMOVED lines=13> */
[-C--:B------:R-:W-:Y:S01]  /*1ea20*/  ISETP.GE.AND P4, PT, R4, R5.reuse, PT ;  /* 0x000000050400720c */ /* 0x080fe20003f86270 */
[----:B------:R-:W-:Y:S01]  /*1ea30*/  FMUL.FTZ R4, R49, c[0x0][0x2ec] ;  /* 0x0000bb0031047a20 */ /* 0x000fe20000410000 */
[C---:B------:R-:W-:Y:S02]  /*1ea40*/  ISETP.GE.AND P3, PT, R2.reuse, R6, PT ;  /* 0x000000060200720c */ /* 0x040fe40003f66270 */
[----:B------:R-:W-:Y:S01]  /*1ea50*/  ISETP.GE.AND P2, PT, R2, R5, PT ;  /* 0x000000050200720c */ /* 0x000fe20003f46270 */
[----:B------:R1:W5:Y:S01]  /*1ea60*/  MUFU.TANH R12, R4 ;  /* 0x00000004000c7308 */ /* 0x0003620000002400 */
[----:B------:R-:W-:Y:S02]  /*1ea70*/  IADD3 R2, R0, 0xa1, RZ ;  /* 0x000000a100027810 */ /* 0x000fe40007ffe0ff */
[----:B------:R-:W-:-:S02]  /*1ea80*/  FSEL R97, R180, -INF , !P1 ;  /* 0xff800000b4617808 */ /* 0x000fc40004800000 */
[----:B------:R-:W-:Y:S02]  /*1ea90*/  FSEL R99, R177, -INF , !P0 ;  /* 0xff800000b1637808 */ /* 0x000fe40004000000 */
[C---:B------:R-:W-:Y:S02]  /*1eaa0*/  ISETP.GE.AND P1, PT, R2.reuse, R6, PT ;  /* 0x000000060200720c */ /* 0x040fe40003f26270 */
[----:B------:R-:W-:Y:S02]  /*1eab0*/  ISETP.GE.AND P0, PT, R2, R5, PT ;  /* 0x000000050200720c */ /* 0x000fe40003f06270 */
[----:B------:R-:W-:Y:S02]  /*1eac0*/  IADD3 R2, R0, 0xb1, RZ ;  /* 0x000000b100027810 */ /* 0x000fe40007ffe0ff */
[----:B------:R-:W-:Y:S02]  /*1ead0*/  FSEL R100, R174, -INF , !P5 ;  /* 0xff800000ae647808 */ /* 0x000fe40006800000 */
[----:B------:R-:W-:-:S02]  /*1eae0*/  FSEL R102, R173, -INF , !P4 ;  /* 0xff800000ad667808 */ /* 0x000fc40006000000 */
[----:B-1----:R-:W-:Y:S02]  /*1eaf0*/  IADD3 R4, R0, 0xa9, RZ ;  /* 0x000000a900047810 */ /* 0x002fe40007ffe0ff */
[----:B--2---:R-:W-:Y:S02]  /*1eb00*/  FSEL R101, R24, -INF , !P3 ;  /* 0xff80000018657808 */ /* 0x004fe40005800000 */
[----:B------:R-:W-:Y:S02]  /*1eb10*/  FSEL R103, R10, -INF , !P2 ;  /* 0xff8000000a677808 */ /* 0x000fe40005000000 */
[CC--:B------:R-:W-:Y:S01]  /*1eb20*/  ISETP.GE.AND P5, PT, R4.reuse, R6.reuse, PT ;  /* 0x000000060400720c */ /* 0x0c0fe20003fa6270 */
[----:B------:R1:W2:Y:S01]  /*1eb30*/  MUFU.TANH R10, R8 ;  /* 0x00000008000a7308 */ /* 0x0002a20000002400 */
[----:B------:R-:W-:Y:S02]  /*1eb40*/  ISETP.GE.AND P4, PT, R4, R5, PT ;  /* 0x000000050400720c */ /* 0x000fe40003f86270 */
[----:B------:R-:W-:-:S02]  /*1eb50*/  ISETP.GE.AND P3, PT, R2, R6, PT ;  /* 0x000000060200720c */ /* 0x000fc40003f66270 */
[----:B------:R-:W-:Y:S02]  /*1eb60*/  ISETP.GE.AND P2, PT, R2, R5, PT ;  /* 0x000000050200720c */ /* 0x000fe40003f46270 */
[C---:B------:R-:W-:Y:S02]  /*1eb70*/  IADD3 R4, R0.reuse, 0xb9, RZ ;  /* 0x000000b900047810 */ /* 0x040fe40007ffe0ff */
[----:B------:R-:W-:Y:S02]  /*1eb80*/  IADD3 R2, R0, 0xc1, RZ ;  /* 0x000000c100027810 */ /* 0x000fe40007ffe0ff */
[----:B------:R-:W-:Y:S02]  /*1eb90*/  FSEL R108, R19, -INF , !P1 ;  /* 0xff800000136c7808 */ /* 0x000fe40004800000 */
[----:B---3--:R-:W-:Y:S02]  /*1eba0*/  FSEL R109, R9, -INF , !P0 ;  /* 0xff800000096d7808 */ /* 0x008fe40004000000 */
[----:B------:R-:W-:Y:S01]  /*1ebb0*/  FSEL R61, R61, -INF , !P5 ;  /* 0xff8000003d3d7808 */ /* 0x000fe20006800000 */
[----:B-1----:R-:W-:Y:S01]  /*1ebc0*/  FMUL.FTZ R8, R67, c[0x0][0x2ec] ;  /* 0x0000bb0043087a20 */ /* 0x002fe20000410000 */
[----:B------:R-:W-:-:S02]  /*1ebd0*/  FSEL R63, R63, -INF , !P4 ;  /* 0xff8000003f3f7808 */ /* 0x000fc40006000000 */
[CC--:B------:R-:W-:Y:S01]  /*1ebe0*/  ISETP.GE.AND P1, PT, R4.reuse, R6.reuse, PT ;  /* 0x000000060400720c */ /* 0x0c0fe20003f26270 */
[----:B------:R1:W3:Y:S01]  /*1ebf0*/  MUFU.TANH R9, R8 ;  /* 0x0000000800097308 */ /* 0x0002e20000002400 */
[-C--:B------:R-:W-:Y:S02]  /*1ec00*/  ISETP.GE.AND P0, PT, R4, R5.reuse, PT ;  /* 0x000000050400720c */ /* 0x080fe40003f06270 */
[C---:B------:R-:W-:Y:S02]  /*1ec10*/  ISETP.GE.AND P5, PT, R2.reuse, R6, PT ;  /* 0x000000060200720c */ /* 0x040fe40003fa6270 */
[----:B------:R-:W-:Y:S02]  /*1ec20*/  ISETP.GE.AND P4, PT, R2, R5, PT ;  /* 0x000000050200720c */ /* 0x000fe40003f86270 */
[C---:B------:R-:W-:Y:S02]  /*1ec30*/  IADD3 R2, R0.reuse, 0xc9, RZ ;  /* 0x000000c900027810 */ /* 0x040fe40007ffe0ff */
[----:B------:R-:W-:-:S02]  /*1ec40*/  IADD3 R4, R0, 0xd1, RZ ;  /* 0x000000d100047810 */ /* 0x000fc40007ffe0ff */
[----:B------:R-:W-:Y:S02]  /*1ec50*/  FSEL R110, R53, -INF , !P3 ;  /* 0xff800000356e7808 */ /* 0x000fe40005800000 */
[----:B------:R-:W-:Y:S02]  /*1ec60*/  FSEL R114, R55, -INF , !P2 ;  /* 0xff80000037727808 */ /* 0x000fe40005000000 */
[----:B------:R-:W-:Y:S01]  /*1ec70*/  FSEL R112, R41, -INF , !P1 ;  /* 0xff80000029707808 */ /* 0x000fe20004800000 */
[----:B-1----:R-:W-:Y:S01]  /*1ec80*/  FMUL.FTZ R8, R13, c[0x0][0x2ec] ;  /* 0x0000bb000d087a20 */ /* 0x002fe20000410000 */
[----:B------:R-:W-:Y:S02]  /*1ec90*/  FSEL R173, R43, -INF , !P0 ;  /* 0xff8000002bad7808 */ /* 0x000fe40004000000 */
[CC--:B------:R-:W-:Y:S02]  /*1eca0*/  ISETP.GE.AND P3, PT, R2.reuse, R6.reuse, PT ;  /* 0x000000060200720c */ /* 0x0c0fe40003f66270 */
[----:B------:R-:W-:Y:S01]  /*1ecb0*/  ISETP.GE.AND P2, PT, R2, R5, PT ;  /* 0x000000050200720c */ /* 0x000fe20003f46270 */
[----:B------:R-:W1:Y:S01]  /*1ecc0*/  MUFU.TANH R8, R8 ;  /* 0x0000000800087308 */ /* 0x000e620000002400 */
[----:B------:R-:W-:-:S02]  /*1ecd0*/  ISETP.GE.AND P1, PT, R4, R6, PT ;  /* 0x000000060400720c */ /* 0x000fc40003f26270 */
[-C--:B------:R-:W-:Y:S02]  /*1ece0*/  ISETP.GE.AND P0, PT, R4, R5.reuse, PT ;  /* 0x000000050400720c */ /* 0x080fe40003f06270 */
[----:B------:R-:W-:Y:S02]  /*1ecf0*/  IADD3 R4, R0, 0xe1, RZ ;  /* 0x000000e100047810 */ /* 0x000fe40007ffe0ff */
[----:B----4-:R-:W-:Y:S02]  /*1ed00*/  FSEL R177, R16, -INF , !P3 ;  /* 0xff80000010b17808 */ /* 0x010fe40005800000 */
[----:B------:R-:W-:Y:S02]  /*1ed10*/  FSEL R181, R14, -INF , !P2 ;  /* 0xff8000000eb57808 */ /* 0x000fe40005000000 */
[C---:B------:R-:W-:Y:S02]  /*1ed20*/  ISETP.GE.AND P3, PT, R4.reuse, R6, PT ;  /* 0x000000060400720c */ /* 0x040fe40003f66270 */
[----:B------:R-:W-:Y:S01]  /*1ed30*/  ISETP.GE.AND P2, PT, R4, R5, PT ;  /* 0x000000050400720c */ /* 0x000fe20003f46270 */
[----:B------:R-:W-:Y:S01]  /*1ed40*/  FMUL.FTZ R4, R15, c[0x0][0x2ec] ;  /* 0x0000bb000f047a20 */ /* 0x000fe20000410000 */
[----:B------:R-:W-:-:S02]  /*1ed50*/  IADD3 R2, R0, 0xd9, RZ ;  /* 0x000000d900027810 */ /* 0x000fc40007ffe0ff */
[----:B------:R-:W-:Y:S02]  /*1ed60*/  FSEL R174, R18, -INF , !P5 ;  /* 0xff80000012ae7808 */ /* 0x000fe40006800000 */
[----:B------:R-:W-:Y:S01]  /*1ed70*/  FSEL R180, R17, -INF , !P4 ;  /* 0xff80000011b47808 */ /* 0x000fe20006000000 */
[----:B------:R-:W4:Y:S01]  /*1ed80*/  MUFU.TANH R4, R4 ;  /* 0x0000000400047308 */ /* 0x000f220000002400 */
[----:B------:R-:W-:Y:S02]  /*1ed90*/  ISETP.NE.AND P6, PT, R38, RZ, PT ;  /* 0x000000ff2600720c */ /* 0x000fe40003fc5270 */
[C---:B------:R-:W-:Y:S02]  /*1eda0*/  ISETP.GE.AND P5, PT, R2.reuse, R6, PT ;  /* 0x000000060200720c */ /* 0x040fe40003fa6270 */
[----:B------:R-:W-:Y:S02]  /*1edb0*/  ISETP.GE.AND P4, PT, R2, R5, PT ;  /* 0x000000050200720c */ /* 0x000fe40003f86270 */
[----:B------:R-:W-:-:S02]  /*1edc0*/  IADD3 R2, R0, 0xe9, RZ ;  /* 0x000000e900027810 */ /* 0x000fc40007ffe0ff */
[----:B------:R-:W-:Y:S02]  /*1edd0*/  FSEL R185, R29, -INF , !P1 ;  /* 0xff8000001db97808 */ /* 0x000fe40004800000 */
[----:B------:R-:W-:Y:S02]  /*1ede0*/  FSEL R190, R31, -INF , !P0 ;  /* 0xff8000001fbe7808 */ /* 0x000fe40004000000 */
[----:B------:R-:W-:Y:S02]  /*1edf0*/  ISETP.GE.AND P1, PT, R2, R6, PT ;  /* 0x000000060200720c */ /* 0x000fe40003f26270 */
[----:B-----5:R-:W-:Y:S02]  /*1ee00*/  FSEL R187, R12, -INF , !P5 ;  /* 0xff8000000cbb7808 */ /* 0x020fe40006800000 */
[----:B------:R-:W-:Y:S02]  /*1ee10*/  ISETP.GE.AND P0, PT, R2, R5, PT ;  /* 0x000000050200720c */ /* 0x000fe40003f06270 */
[----:B------:R-:W-:-:S02]  /*1ee20*/  FSEL R192, R11, -INF , !P4 ;  /* 0xff8000000bc07808 */ /* 0x000fc40006000000 */
[C---:B------:R-:W-:Y:S02]  /*1ee30*/  ISETP.GE.AND P5, PT, R0.reuse, R6, PT ;  /* 0x000000060000720c */ /* 0x040fe40003fa6270 */
[C---:B------:R-:W-:Y:S02]  /*1ee40*/  IADD3 R2, R0.reuse, 0xf1, RZ ;  /* 0x000000f100027810 */ /* 0x040fe40007ffe0ff */
[C---:B------:R-:W-:Y:S02]  /*1ee50*/  ISETP.GE.AND P4, PT, R0.reuse, R5, PT ;  /* 0x000000050000720c */ /* 0x040fe40003f86270 */
[----:B------:R-:W-:Y:S02]  /*1ee60*/  IADD3 R0, R0, 0xf9, RZ ;  /* 0x000000f900007810 */ /* 0x000fe40007ffe0ff */
[----:B--2---:R-:W-:Y:S02]  /*1ee70*/  FSEL R195, R10, -INF , !P3 ;  /* 0xff8000000ac37808 */ /* 0x004fe40005800000 */
[----:B---3--:R-:W-:-:S02]  /*1ee80*/  FSEL R200, R9, -INF , !P2 ;  /* 0xff80000009c87808 */ /* 0x008fc40005000000 */
[----:B------:R-:W-:Y:S02]  /*1ee90*/  FSEL R197, R25, -INF , !P1 ;  /* 0xff80000019c57808 */ /* 0x000fe40004800000 */
[----:B------:R-:W-:Y:S02]  /*1eea0*/  FSEL R202, R27, -INF , !P0 ;  /* 0xff8000001bca7808 */ /* 0x000fe40004000000 */
[CC--:B------:R-:W-:Y:S02]  /*1eeb0*/  ISETP.GE.AND P3, PT, R2.reuse, R6.reuse, PT ;  /* 0x000000060200720c */ /* 0x0c0fe40003f66270 */
[-C--:B------:R-:W-:Y:S02]  /*1eec0*/  ISETP.GE.AND P2, PT, R2, R5.reuse, PT ;  /* 0x000000050200720c */ /* 0x080fe40003f46270 */
[C---:B------:R-:W-:Y:S02]  /*1eed0*/  ISETP.GE.AND P1, PT, R0.reuse, R6, PT ;  /* 0x000000060000720c */ /* 0x040fe40003f26270 */
[----:B------:R-:W-:-:S02]  /*1eee0*/  ISETP.GE.AND P0, PT, R0, R5, PT ;  /* 0x000000050000720c */ /* 0x000fc40003f06270 */
[----:B------:R-:W-:Y:S02]  /*1eef0*/  FSEL R204, R21, -INF , !P3 ;  /* 0xff80000015cc7808 */ /* 0x000fe40005800000 */
[----:B------:R-:W-:Y:S02]  /*1ef00*/  FSEL R208, R23, -INF , !P2 ;  /* 0xff80000017d07808 */ /* 0x000fe40005000000 */
[----:B------:R-:W-:Y:S02]  /*1ef10*/  FSEL R24, R218, -INF , !P5 ;  /* 0xff800000da187808 */ /* 0x000fe40006800000 */
[----:B-1----:R-:W-:Y:S02]  /*1ef20*/  FSEL R206, R8, -INF , !P1 ;  /* 0xff80000008ce7808 */ /* 0x002fe40004800000 */
[----:B------:R-:W-:Y:S02]  /*1ef30*/  FSEL R25, R219, -INF , !P4 ;  /* 0xff800000db197808 */ /* 0x000fe40006000000 */
[----:B----4-:R-:W-:Y:S01]  /*1ef40*/  FSEL R210, R4, -INF , !P0 ;  /* 0xff80000004d27808 */ /* 0x010fe20004000000 */
        /* <DEDUP_REMOVED lines=58> */
[----:B------:R-:W-:-:S04]  /*1f2f0*/  IMAD.WIDE.U32 R4, R6, c[0x0][0x180], R4 ;  /* 0x0000600006047a25 */ /* 0x000fc800078e0004 */
[----:B------:R-:W-:Y:S01]  /*1f300*/  IMAD.MOV.U32 R0, RZ, RZ, R4 ;  /* 0x000000ffff007224 */ /* 0x000fe200078e0004 */
[----:B------:R-:W-:Y:S01]  /*1f310*/  IADD3 R2, R5, R2, RZ ;  /* 0x0000000205027210 */ /* 0x000fe20007ffe0ff */
[----:B------:R-:W-:Y:S05]  /*1f320*/  BRA `(.L_x_2855) ;  /* 0x0000003000007947 */ /* 0x000fea0003800000 */
.L_x_2854:
[----:B------:R-:W-:-:S05]  /*1f330*/  IMAD.MOV.U32 R0, RZ, RZ, c[0x0][0x198] ;  /* 0x00006600ff007624 */ /* 0x000fca00078e00ff */
[----:B------:R-:W-:-:S04]  /*1f340*/  LEA R0, -R0, RZ, 0x8 ;  /* 0x000000ff00007211 */ /* 0x000fc800078e41ff */
[----:B------:R-:W-:Y:S02]  /*1f350*/  SHF.R.S32.HI R2, RZ, 0x1f, R0 ;  /* 0x0000001fff027819 */ /* 0x000fe40000011400 */
.L_x_2855:
        /* <DEDUP_REMOVED lines=42> */
[----:B--2---:R-:W-:Y:S02]  /*1f600*/  IADD3.X R13, R19, UR5, RZ, P0, !PT ;  /* 0x00000005130d7c10 */ /* 0x004fe400087fe4ff */
        /* <DEDUP_REMOVED lines=13> */
[----:B--2---:R-:W-:-:S04]  /*1f6e0*/  IADD3 R12, P0, R4, UR7, RZ ;  /* 0x00000007040c7c10 */ /* 0x004fc8000ff1e0ff */
[----:B------:R-:W-:-:S05]  /*1f6f0*/  IADD3.X R13, R5, UR5, RZ, P0, !PT ;  /* 0x00000005050d7c10 */ /* 0x000fca00087fe4ff */
[----:B------:R1:W-:Y:S04]  /*1f700*/  LDGSTS.E.BYPASS.LTC128B.128 [R239+0x9800], [R12.64] ;  /* 0x098000000cef7fae */ /* 0x0003e8000b901d48 */
[----:B------:R-:W0:Y:S02]  /*1f710*/  LDGDEPBAR ;  /* 0x00000000000079af */ /* 0x000e240000000000 */
.L_x_2853:
        /* <DEDUP_REMOVED lines=147> */
[----:B------:R1:W2:Y:S01]  /*20050*/  MUFU.EX2 R9, R0 ;  /* 0x0000000000097308 */ /* 0x0002a20000000800 */
        /* <DEDUP_REMOVED lines=9> */
[----:B--2---:R-:W-:Y:S01]  /*200f0*/  MOV R86, R9 ;  /* 0x0000000900567202 */ /* 0x004fe20000000f00 */
[----:B------:R-:W-:Y:S01]  /*20100*/  FMUL.FTZ R3, R3, c[0x0][0x23c] ;  /* 0x00008f0003037a20 */ /* 0x000fe20000410000 */
[----:B------:R-:W1:Y:S01]  /*20110*/  LDSM.16.MT88.4 R8, [R228+0xa000] ;  /* 0x00a00000e408783b */ /* 0x000e620000004200 */
[----:B------:R2:W-:Y:S01]  /*20120*/  MUFU.EX2 R49, R0 ;  /* 0x0000000000317308 */ /* 0x0005e20000000800 */
[----:B---3--:R-:W-:-:S07]  /*20130*/  FFMA.FTZ R4, R28, c[0x0][0x23c], -R2 ;  /* 0x00008f001c047a23 */ /* 0x008fce0000010802 */
[----:B------:R3:W4:Y:S01]  /*20140*/  MUFU.EX2 R19, R4 ;  /* 0x0000000400137308 */ /* 0x0007220000000800 */
[----:B--2---:R-:W-:-:S07]  /*20150*/  FMUL.FTZ R0, R79, c[0x0][0x23c] ;  /* 0x00008f004f007a20 */ /* 0x004fce0000410000 */
[----:B------:R4:W2:Y:S01]  /*20160*/  MUFU.EX2 R69, R6 ;  /* 0x0000000600457308 */ /* 0x0008a20000000800 */
[----:B------:R-:W-:-:S07]  /*20170*/  FSEL R0, R0, RZ, P0 ;  /* 0x000000ff00007208 */ /* 0x000fce0000000000 */
[----:B------:R5:W1:Y:S01]  /*20180*/  MUFU.EX2 R68, R3 ;  /* 0x0000000300447308 */ /* 0x000a620000000800 */
[----:B---3--:R-:W-:-:S07]  /*20190*/  FFMA.FTZ R4, R25, c[0x0][0x23c], -R0 ;  /* 0x00008f0019047a23 */ /* 0x008fce0000010800 */
[----:B------:R3:W-:Y:S01]  /*201a0*/  MUFU.EX2 R252, R4 ;  /* 0x0000000400fc7308 */ /* 0x0007e20000000800 */
[----:B----4-:R-:W-:Y:S01]  /*201b0*/  F2FP.PACK_AB R6, R19, R57 ;  /* 0x000000391306723e */ /* 0x010fe200000000ff */
[-C--:B--2---:R-:W-:Y:S02]  /*201c0*/  FMUL.FTZ R140, R140, R69.reuse ;  /* 0x000000458c8c7220 */ /* 0x084fe40000410000 */
[-C--:B------:R-:W-:Y:S02]  /*201d0*/  FMUL.FTZ R141, R141, R69.reuse ;  /* 0x000000458d8d7220 */ /* 0x080fe40000410000 */
[----:B------:R-:W-:Y:S02]  /*201e0*/  FMUL.FTZ R144, R144, R69 ;  /* 0x0000004590907220 */ /* 0x000fe40000410000 */
[----:B-----5:R-:W-:Y:S02]  /*201f0*/  FFMA.FTZ R3, R105, c[0x0][0x23c], -R2 ;  /* 0x00008f0069037a23 */ /* 0x020fe40000010802 */
[----:B-1----:R-:W-:-:S02]  /*20200*/  FMUL.FTZ R142, R142, R68 ;  /* 0x000000448e8e7220 */ /* 0x002fc40000410000 */
[----:B------:R1:W-:Y:S01]  /*20210*/  MUFU.EX2 R41, R3 ;  /* 0x0000000300297308 */ /* 0x0003e20000000800 */
[-C--:B------:R-:W-:Y:S02]  /*20220*/  FMUL.FTZ R143, R143, R68.reuse ;  /* 0x000000448f8f7220 */ /* 0x080fe40000410000 */
[----:B------:R-:W-:Y:S02]  /*20230*/  FMUL.FTZ R145, R145, R69 ;  /* 0x0000004591917220 */ /* 0x000fe40000410000 */
[----:B---3--:R-:W-:Y:S02]  /*20240*/  FFMA.FTZ R4, R30, c[0x0][0x23c], -R0 ;  /* 0x00008f001e047a23 */ /* 0x008fe40000010800 */
[-C--:B------:R-:W-:Y:S01]  /*20250*/  FMUL.FTZ R146, R146, R68.reuse ;  /* 0x0000004492927220 */ /* 0x080fe20000410000 */
[----:B------:R-:W-:Y:S01]  /*20260*/  LDSM.16.MT88.4 R28, [R231+0xa800] ;  /* 0x00a80000e71c783b */ /* 0x000fe20000004200 */
[----:B------:R2:W3:Y:S01]  /*20270*/  MUFU.EX2 R51, R4 ;  /* 0x0000000400337308 */ /* 0x0004e20000000800 */
[----:B------:R-:W-:-:S02]  /*20280*/  FMUL.FTZ R147, R147, R68 ;  /* 0x0000004493937220 */ /* 0x000fc40000410000 */
[-C--:B------:R-:W-:Y:S02]  /*20290*/  FMUL.FTZ R148, R148, R69.reuse ;  /* 0x0000004594947220 */ /* 0x080fe40000410000 */
[-C--:B------:R-:W-:Y:S02]  /*202a0*/  FMUL.FTZ R149, R149, R69.reuse ;  /* 0x0000004595957220 */ /* 0x080fe40000410000 */
[----:B-1----:R-:W-:Y:S02]  /*202b0*/  FFMA.FTZ R3, R33, c[0x0][0x23c], -R2 ;  /* 0x00008f0021037a23 */ /* 0x002fe40000010802 */
[-C--:B------:R-:W-:Y:S02]  /*202c0*/  FMUL.FTZ R150, R150, R68.reuse ;  /* 0x0000004496967220 */ /* 0x080fe40000410000 */
[----:B------:R1:W-:Y:S01]  /*202d0*/  MUFU.EX2 R105, R3 ;  /* 0x0000000300697308 */ /* 0x0003e20000000800 */
[----:B------:R-:W-:Y:S02]  /*202e0*/  FMUL.FTZ R151, R151, R68 ;  /* 0x0000004497977220 */ /* 0x000fe40000410000 */
[----:B------:R-:W-:-:S02]  /*202f0*/  FMUL.FTZ R152, R152, R69 ;  /* 0x0000004598987220 */ /* 0x000fc40000410000 */
[----:B--2---:R-:W-:Y:S01]  /*20300*/  FFMA.FTZ R4, R104, c[0x0][0x23c], -R0 ;  /* 0x00008f0068047a23 */ /* 0x004fe20000010800 */
[----:B---3--:R-:W-:Y:S01]  /*20310*/  F2FP.PACK_AB R5, R51, R252 ;  /* 0x000000fc3305723e */ /* 0x008fe200000000ff */
[-C--:B------:R-:W-:Y:S01]  /*20320*/  FMUL.FTZ R153, R153, R69.reuse ;  /* 0x0000004599997220 */ /* 0x080fe20000410000 */
[----:B------:R-:W-:Y:S01]  /*20330*/  MOV R104, R16 ;  /* 0x0000001000687202 */ /* 0x000fe20000000f00 */
[----:B------:R2:W-:Y:S01]  /*20340*/  MUFU.EX2 R59, R4 ;  /* 0x00000004003b7308 */ /* 0x0005e20000000800 */
[-C--:B------:R-:W-:Y:S02]  /*20350*/  FMUL.FTZ R154, R154, R68.reuse ;  /* 0x000000449a9a7220 */ /* 0x080fe40000410000 */
[----:B------:R-:W-:Y:S02]  /*20360*/  FMUL.FTZ R155, R155, R68 ;  /* 0x000000449b9b7220 */ /* 0x000fe40000410000 */
[----:B------:R-:W-:Y:S02]  /*20370*/  FMUL.FTZ R156, R156, R69 ;  /* 0x000000459c9c7220 */ /* 0x000fe40000410000 */
[----:B-1----:R-:W-:Y:S01]  /*20380*/  FFMA.FTZ R3, R78, c[0x0][0x23c], -R2 ;  /* 0x00008f004e037a23 */ /* 0x002fe20000010802 */
[----:B------:R-:W-:Y:S01]  /*20390*/  MOV R78, R19 ;  /* 0x00000013004e7202 */ /* 0x000fe20000000f00 */
[----:B------:R-:W-:-:S02]  /*203a0*/  FMUL.FTZ R157, R157, R69 ;  /* 0x000000459d9d7220 */ /* 0x000fc40000410000 */
[----:B------:R1:W-:Y:S01]  /*203b0*/  MUFU.EX2 R251, R3 ;  /* 0x0000000300fb7308 */ /* 0x0003e20000000800 */
[-C--:B------:R-:W-:Y:S02]  /*203c0*/  FMUL.FTZ R158, R158, R68.reuse ;  /* 0x000000449e9e7220 */ /* 0x080fe40000410000 */
[----:B------:R-:W-:Y:S02]  /*203d0*/  FMUL.FTZ R159, R159, R68 ;  /* 0x000000449f9f7220 */ /* 0x000fe40000410000 */
[----:B--2---:R-:W-:Y:S02]  /*203e0*/  FFMA.FTZ R4, R32, c[0x0][0x23c], -R0 ;  /* 0x00008f0020047a23 */ /* 0x004fe40000010800 */
[-C--:B------:R-:W-:Y:S02]  /*203f0*/  FMUL.FTZ R136, R136, R69.reuse ;  /* 0x0000004588887220 */ /* 0x080fe40000410000 */
        /* <DEDUP_REMOVED lines=8> */
[----:B------:R-:W-:Y:S01]  /*20480*/  FMUL.FTZ R162, R162, R68 ;  /* 0x00000044a2a27220 */ /* 0x000fe20000410000 */
[----:B--2---:R-:W-:Y:S01]  /*20490*/  F2FP.PACK_AB R4, R49, R86 ;  /* 0x000000563104723e */ /* 0x004fe200000000ff */
[----:B------:R-:W-:Y:S01]  /*204a0*/  FMUL.FTZ R163, R163, R68 ;  /* 0x00000044a3a37220 */ /* 0x000fe20000410000 */
[----:B---3--:R-:W-:Y:S01]  /*204b0*/  F2FP.PACK_AB R7, R18, R59 ;  /* 0x0000003b1207723e */ /* 0x008fe200000000ff */
[----:B------:R-:W-:-:S02]  /*204c0*/  FMUL.FTZ R164, R164, R69 ;  /* 0x00000045a4a47220 */ /* 0x000fc40000410000 */
[----:B------:R-:W-:Y:S02]  /*204d0*/  FMUL.FTZ R165, R165, R69 ;  /* 0x00000045a5a57220 */ /* 0x000fe40000410000 */
[-C--:B------:R-:W-:Y:S02]  /*204e0*/  FMUL.FTZ R166, R166, R68.reuse ;  /* 0x00000044a6a67220 */ /* 0x080fe40000410000 */
[----:B------:R-:W-:Y:S01]  /*204f0*/  HMMA.16816.F32 R36, R4, R10, R140 ;  /* 0x0000000a0424723c */ /* 0x000fe2000000188c */
[----:B------:R-:W-:Y:S02]  /*20500*/  FMUL.FTZ R167, R167, R68 ;  /* 0x00000044a7a77220 */ /* 0x000fe40000410000 */
[----:B-1----:R-:W-:-:S04]  /*20510*/  FFMA.FTZ R3, R106, c[0x0][0x23c], -R0 ;  /* 0x00008f006a037a23 */ /* 0x002fc80000010800 */
[----:B------:R-:W-:Y:S01]  /*20520*/  MOV R143, R18 ;  /* 0x00000012008f7202 */ /* 0x000fe20000000f00 */
[----:B------:R1:W-:Y:S01]  /*20530*/  MUFU.EX2 R249, R3 ;  /* 0x0000000300f97308 */ /* 0x0003e20000000800 */
[----:B------:R-:W2:Y:S01]  /*20540*/  LDSM.16.MT88.4 R16, [R230+0xa000] ;  /* 0x00a00000e610783b */ /* 0x000ea20000004200 */
[C---:B------:R-:W-:Y:S08]  /*20550*/  HMMA.16816.F32 R32, R4.reuse, R20, R144 ;  /* 0x000000140420723c */ /* 0x040ff00000001890 */
[----:B------:R-:W-:Y:S01]  /*20560*/  HMMA.16816.F32 R44, R4, R22, R148 ;  /* 0x00000016042c723c */ /* 0x000fe20000001894 */
[----:B------:R-:W3:Y:S01]  /*20570*/  LDSM.16.MT88.4 R20, [R228+0xa800] ;  /* 0x00a80000e414783b */ /* 0x000ee20000004200 */
[----:B-1----:R-:W-:-:S06]  /*20580*/  FFMA.FTZ R3, R40, c[0x0][0x23c], -R0 ;  /* 0x00008f0028037a23 */ /* 0x002fcc0000010800 */
[C---:B------:R-:W-:Y:S01]  /*20590*/  HMMA.16816.F32 R52, R4.reuse, R12, R152 ;  /* 0x0000000c0434723c */ /* 0x040fe20000001898 */
[----:B------:R1:W4:Y:S07]  /*205a0*/  MUFU.EX2 R248, R3 ;  /* 0x0000000300f87308 */ /* 0x00032e0000000800 */
[C---:B------:R-:W-:Y:S01]  /*205b0*/  HMMA.16816.F32 R156, R4.reuse, R14, R156 ;  /* 0x0000000e049c723c */ /* 0x040fe2000000189c */
[----:B------:R-:W5:Y:S07]  /*205c0*/  LDSM.16.MT88.4 R12, [R229+0xa800] ;  /* 0x00a80000e50c783b */ /* 0x000f6e0000004200 */
[----:B------:R-:W-:Y:S01]  /*205d0*/  HMMA.16816.F32 R24, R4, R8, R136 ;  /* 0x000000080418723c */ /* 0x000fe20000001888 */
[----:B------:R-:W3:Y:S01]  /*205e0*/  LDSM.16.MT88.4 R8, [R230+0xa800] ;  /* 0x00a80000e608783b */ /* 0x000ee20000004200 */
[----:B-1----:R-:W-:-:S04]  /*205f0*/  FFMA.FTZ R3, R107, c[0x0][0x23c], -R0 ;  /* 0x00008f006b037a23 */ /* 0x002fc80000010800 */
[----:B------:R1:W-:Y:S01]  /*20600*/  MUFU.EX2 R247, R3 ;  /* 0x0000000300f77308 */ /* 0x0003e20000000800 */
[----:B------:R-:W-:Y:S01]  /*20610*/  MOV R136, R59 ;  /* 0x0000003b00887202 */ /* 0x000fe20000000f00 */
[----:B--2---:R-:W-:Y:S01]  /*20620*/  HMMA.16816.F32 R160, R4, R16, R160 ;  /* 0x0000001004a0723c */ /* 0x004fe200000018a0 */
[----:B------:R-:W-:Y:S02]  /*20630*/  MOV R137, R57 ;  /* 0x0000003900897202 */ /* 0x000fe40000000f00 */
[----:B------:R-:W-:Y:S02]  /*20640*/  MOV R138, R51 ;  /* 0x00000033008a7202 */ /* 0x000fe40000000f00 */
[----:B------:R-:W-:-:S03]  /*20650*/  MOV R139, R49 ;  /* 0x00000031008b7202 */ /* 0x000fc60000000f00 */
[----:B------:R-:W-:Y:S01]  /*20660*/  HMMA.16816.F32 R16, R4, R18, R164 ;  /* 0x000000120410723c */ /* 0x000fe200000018a4 */
[----:B-1----:R-:W-:-:S06]  /*20670*/  FFMA.FTZ R3, R42, c[0x0][0x23c], -R0 ;  /* 0x00008f002a037a23 */ /* 0x002fcc0000010800 */
[----:B------:R-:W-:Y:S02]  /*20680*/  F2FP.PACK_AB R4, R105, R41 ;  /* 0x000000296904723e */ /* 0x000fe400000000ff */
[----:B----4-:R-:W-:Y:S01]  /*20690*/  F2FP.PACK_AB R5, R248, R249 ;  /* 0x000000f9f805723e */ /* 0x010fe200000000ff */
[----:B------:R1:W2:Y:S01]  /*206a0*/  MUFU.EX2 R246, R3 ;  /* 0x0000000300f67308 */ /* 0x0002a20000000800 */
[----:B------:R-:W-:Y:S01]  /*206b0*/  F2FP.PACK_AB R6, R250, R251 ;  /* 0x000000fbfa06723e */ /* 0x000fe200000000ff */
        /* <DEDUP_REMOVED lines=72> */
[----:B-1----:R-:W-:Y:S01]  /*20b40*/  FFMA.FTZ R3, R72, c[0x0][0x23c], -R2 ;  /* 0x00008f0048037a23 */ /* 0x002fe20000010802 */
[----:B------:R-:W-:-:S02]  /*20b50*/  MOV R72, R105 ;  /* 0x0000006900487202 */ /* 0x000fc40000000f00 */
[----:B------:R-:W-:Y:S01]  /*20b60*/  MOV R105, R43 ;  /* 0x0000002b00697202 */ /* 0x000fe20000000f00 */
[----:B------:R1:W1:Y:S02]  /*20b70*/  MUFU.EX2 R167, R3 ;  /* 0x0000000300a77308 */ /* 0x0002640000000800 */
[----:B----4-:R-:W-:Y:S01]  /*20b80*/  HMMA.16816.F32 R36, R4, R30, R44 ;  /* 0x0000001e0424723c */ /* 0x010fe2000000182c */
[----:B------:R-:W-:-:S07]  /*20b90*/  MOV R70, R105 ;  /* 0x0000006900467202 */ /* 0x000fce0000000f00 */
[----:B-----5:R-:W-:Y:S01]  /*20ba0*/  HMMA.16816.F32 R64, R4, R14, R64 ;  /* 0x0000000e0440723c */ /* 0x020fe20000001840 */
[----:B-1----:R-:W-:-:S07]  /*20bb0*/  FFMA.FTZ R3, R92, c[0x0][0x23c], -R2 ;  /* 0x00008f005c037a23 */ /* 0x002fce0000010802 */
[----:B------:R-:W-:Y:S01]  /*20bc0*/  HMMA.16816.F32 R16, R4, R10, R16 ;  /* 0x0000000a0410723c */ /* 0x000fe20000001810 */
[----:B------:R1:W-:Y:S02]  /*20bd0*/  MUFU.EX2 R165, R3 ;  /* 0x0000000300a57308 */ /* 0x0003e40000000800 */
[----:B-1----:R-:W-:Y:S01]  /*20be0*/  FFMA.FTZ R3, R73, c[0x0][0x23c], -R2 ;  /* 0x00008f0049037a23 */ /* 0x002fe20000010802 */
[----:B------:R-:W-:-:S04]  /*20bf0*/  MOV R73, R41 ;  /* 0x0000002900497202 */ /* 0x000fc80000000f00 */
[C---:B------:R-:W-:Y:S01]  /*20c00*/  HMMA.16816.F32 R40, R4.reuse, R28, R32 ;  /* 0x0000001c0428723c */ /* 0x040fe20000001820 */
[----:B------:R1:W4:Y:S07]  /*20c10*/  MUFU.EX2 R164, R3 ;  /* 0x0000000300a47308 */ /* 0x00032e0000000800 */
[C---:B------:R-:W-:Y:S01]  /*20c20*/  HMMA.16816.F32 R32, R4.reuse, R12, R52 ;  /* 0x0000000c0420723c */ /* 0x040fe20000001834 */
[----:B------:R-:W5:Y:S07]  /*20c30*/  LDSM.16.MT88.4 R12, [R229+0xc000] ;  /* 0x00c00000e50c783b */ /* 0x000f6e0000004200 */
[----:B------:R-:W-:Y:S01]  /*20c40*/  HMMA.16816.F32 R28, R4, R8, R160 ;  /* 0x00000008041c723c */ /* 0x000fe200000018a0 */
[----:B-1----:R-:W-:Y:S01]  /*20c50*/  FFMA.FTZ R3, R93, c[0x0][0x23c], -R0 ;  /* 0x00008f005d037a23 */ /* 0x002fe20000010800 */
[----:B------:R-:W1:Y:S03]  /*20c60*/  LDSM.16.MT88.4 R8, [R230+0xc000] ;  /* 0x00c00000e608783b */ /* 0x000e660000004200 */
[----:B------:R2:W-:Y:S02]  /*20c70*/  MUFU.EX2 R159, R3 ;  /* 0x00000003009f7308 */ /* 0x0005e40000000800 */
[----:B------:R-:W-:-:S02]  /*20c80*/  F2FP.PACK_AB R4, R167, R166 ;  /* 0x000000a6a704723e */ /* 0x000fc400000000ff */
[----:B----4-:R-:W-:Y:S02]  /*20c90*/  F2FP.PACK_AB R6, R164, R165 ;  /* 0x000000a5a406723e */ /* 0x010fe400000000ff */
[----:B------:R-:W-:Y:S02]  /*20ca0*/  MOV R161, R139 ;  /* 0x0000008b00a17202 */ /* 0x000fe40000000f00 */
[----:B------:R-:W-:Y:S02]  /*20cb0*/  MOV R162, R137 ;  /* 0x0000008900a27202 */ /* 0x000fe40000000f00 */
[----:B------:R-:W-:Y:S02]  /*20cc0*/  MOV R163, R136 ;  /* 0x0000008800a37202 */ /* 0x000fe40000000f00 */
[----:B------:R-:W-:Y:S01]  /*20cd0*/  MOV R160, R86 ;  /* 0x0000005600a07202 */ /* 0x000fe20000000f00 */
[----:B--2---:R-:W-:Y:S01]  /*20ce0*/  FFMA.FTZ R3, R74, c[0x0][0x23c], -R0 ;  /* 0x00008f004a037a23 */ /* 0x004fe20000010800 */
[----:B------:R-:W-:-:S03]  /*20cf0*/  MOV R74, R143 ;  /* 0x0000008f004a7202 */ /* 0x000fc60000000f00 */
[----:B------:R2:W4:Y:S02]  /*20d00*/  MUFU.EX2 R158, R3 ;  /* 0x00000003009e7308 */ /* 0x0005240000000800 */
[----:B--2---:R-:W-:Y:S01]  /*20d10*/  FFMA.FTZ R3, R94, c[0x0][0x23c], -R0 ;  /* 0x00008f005e037a23 */ /* 0x004fe20000010800 */
[----:B----4-:R-:W-:-:S05]  /*20d20*/  F2FP.PACK_AB R5, R158, R159 ;  /* 0x0000009f9e05723e */ /* 0x010fca00000000ff */
[----:B------:R2:W-:Y:S02]  /*20d30*/  MUFU.EX2 R157, R3 ;  /* 0x00000003009d7308 */ /* 0x0005e40000000800 */
[----:B--2---:R-:W-:Y:S01]  /*20d40*/  FFMA.FTZ R3, R75, c[0x0][0x23c], -R0 ;  /* 0x00008f004b037a23 */ /* 0x004fe20000010800 */
[----:B------:R-:W-:Y:S02]  /*20d50*/  MOV R75, R78 ;  /* 0x0000004e004b7202 */ /* 0x000fe40000000f00 */
[----:B------:R-:W-:-:S03]  /*20d60*/  MOV R78, R138 ;  /* 0x0000008a004e7202 */ /* 0x000fc60000000f00 */
        /* <DEDUP_REMOVED lines=8> */
[C---:B------:R-:W-:Y:S01]  /*20df0*/  HMMA.16816.F32 R48, R4.reuse, R22, R36 ;  /* 0x000000160430723c */ /* 0x040fe20000001824 */
[----:B------:R-:W4:Y:S07]  /*20e00*/  LDSM.16.MT88.4 R20, [R231+0xc800] ;  /* 0x00c80000e714783b */ /* 0x000f2e0000004200 */
[----:B-----5:R-:W-:Y:S01]  /*20e10*/  HMMA.16816.F32 R32, R4, R12, R32 ;  /* 0x0000000c0420723c */ /* 0x020fe20000001820 */
[----:B--2---:R-:W-:-:S07]  /*20e20*/  FFMA.FTZ R3, R128, c[0x0][0x23c], -R2 ;  /* 0x00008f0080037a23 */ /* 0x004fce0000010802 */
[C---:B------:R-:W-:Y:S01]  /*20e30*/  HMMA.16816.F32 R64, R4.reuse, R14, R64 ;  /* 0x0000000e0440723c */ /* 0x040fe20000001840 */
[----:B------:R-:W2:Y:S01]  /*20e40*/  LDSM.16.MT88.4 R12, [R229+0xc800] ;  /* 0x00c80000e50c783b */ /* 0x000ea20000004200 */
[----:B------:R5:W-:Y:S06]  /*20e50*/  MUFU.EX2 R153, R3 ;  /* 0x0000000300997308 */ /* 0x000bec0000000800 */
[C---:B-1----:R-:W-:Y:S08]  /*20e60*/  HMMA.16816.F32 R28, R4.reuse, R8, R28 ;  /* 0x00000008041c723c */ /* 0x042ff0000000181c */
[----:B------:R-:W-:Y:S01]  /*20e70*/  HMMA.16816.F32 R16, R4, R10, R16 ;  /* 0x0000000a0410723c */ /* 0x000fe20000001810 */
[----:B------:R-:W1:Y:S01]  /*20e80*/  LDSM.16.MT88.4 R8, [R230+0xc800] ;  /* 0x00c80000e608783b */ /* 0x000e620000004200 */
[----:B-----5:R-:W-:-:S04]  /*20e90*/  FFMA.FTZ R3, R77, c[0x0][0x23c], -R2 ;  /* 0x00008f004d037a23 */ /* 0x020fc80000010802 */
[----:B------:R5:W4:Y:S02]  /*20ea0*/  MUFU.EX2 R152, R3 ;  /* 0x0000000300987308 */ /* 0x000b240000000800 */
[----:B------:R-:W-:Y:S01]  /*20eb0*/  HMMA.16816.F32 R56, R4, R26, R56 ;  /* 0x0000001a0438723c */ /* 0x000fe20000001838 */
[----:B------:R-:W1:Y:S06]  /*20ec0*/  LDSM.16.MT88.4 R24, [R228+0xc800] ;  /* 0x00c80000e418783b */ /* 0x000e6c0000004200 */
[----:B---3--:R-:W-:Y:S01]  /*20ed0*/  F2FP.PACK_AB R4, R155, R154 ;  /* 0x0000009a9b04723e */ /* 0x008fe200000000ff */
[----:B-----5:R-:W-:Y:S01]  /*20ee0*/  FFMA.FTZ R3, R129, c[0x0][0x23c], -R0 ;  /* 0x00008f0081037a23 */ /* 0x020fe20000010800 */
        /* <DEDUP_REMOVED lines=12> */
[C---:B------:R-:W-:Y:S08]  /*20fb0*/  HMMA.16816.F32 R40, R4.reuse, R20, R40 ;  /* 0x000000140428723c */ /* 0x040ff00000001828 */
[----:B------:R-:W-:Y:S01]  /*20fc0*/  HMMA.16816.F32 R48, R4, R22, R48 ;  /* 0x000000160430723c */ /* 0x000fe20000001830 */
[----:B------:R-:W4:Y:S01]  /*20fd0*/  LDSM.16.MT88.4 R20, [R231+0xd000] ;  /* 0x00d00000e714783b */ /* 0x000f220000004200 */
[----:B---3--:R-:W-:-:S04]  /*20fe0*/  FFMA.FTZ R3, R83, c[0x0][0x23c], -R2 ;  /* 0x00008f0053037a23 */ /* 0x008fc80000010802 */
[----:B------:R3:W5:Y:S02]  /*20ff0*/  MUFU.EX2 R145, R3 ;  /* 0x0000000300917308 */ /* 0x0007640000000800 */
[C---:B--2---:R-:W-:Y:S08]  /*21000*/  HMMA.16816.F32 R32, R4.reuse, R12, R32 ;  /* 0x0000000c0420723c */ /* 0x044ff00000001820 */
[----:B------:R-:W-:Y:S01]  /*21010*/  HMMA.16816.F32 R64, R4, R14, R64 ;  /* 0x0000000e0440723c */ /* 0x000fe20000001840 */
[----:B------:R-:W2:Y:S01]  /*21020*/  LDSM.16.MT88.4 R12, [R229+0xd000] ;  /* 0x00d00000e50c783b */ /* 0x000ea20000004200 */
[----:B---3--:R-:W-:-:S06]  /*21030*/  FFMA.FTZ R3, R133, c[0x0][0x23c], -R2 ;  /* 0x00008f0085037a23 */ /* 0x008fcc0000010802 */
[C---:B-1----:R-:W-:Y:S01]  /*21040*/  HMMA.16816.F32 R28, R4.reuse, R8, R28 ;  /* 0x00000008041c723c */ /* 0x042fe2000000181c */
[----:B------:R1:W-:Y:S07]  /*21050*/  MUFU.EX2 R144, R3 ;  /* 0x0000000300907308 */ /* 0x0003ee0000000800 */
[C---:B------:R-:W-:Y:S01]  /*21060*/  HMMA.16816.F32 R16, R4.reuse, R10, R16 ;  /* 0x0000000a0410723c */ /* 0x040fe20000001810 */
[----:B------:R-:W3:Y:S07]  /*21070*/  LDSM.16.MT88.4 R8, [R230+0xd000] ;  /* 0x00d00000e608783b */ /* 0x000eee0000004200 */
[----:B------:R-:W-:Y:S01]  /*21080*/  HMMA.16816.F32 R36, R4, R24, R44 ;  /* 0x000000180424723c */ /* 0x000fe2000000182c */
[----:B-1----:R-:W-:-:S04]  /*21090*/  FFMA.FTZ R3, R84, c[0x0][0x23c], -R2 ;  /* 0x00008f0054037a23 */ /* 0x002fc80000010802 */
[----:B------:R1:W1:Y:S03]  /*210a0*/  MUFU.EX2 R147, R3 ;  /* 0x0000000300937308 */ /* 0x0002660000000800 */
[----:B------:R-:W-:Y:S01]  /*210b0*/  HMMA.16816.F32 R56, R4, R26, R56 ;  /* 0x0000001a0438723c */ /* 0x000fe20000001838 */
[----:B------:R-:W2:Y:S06]  /*210c0*/  LDSM.16.MT88.4 R24, [R228+0xd000] ;  /* 0x00d00000e418783b */ /* 0x000eac0000004200 */
        /* <DEDUP_REMOVED lines=14> */
[C---:B----4-:R-:W-:Y:S08]  /*211b0*/  HMMA.16816.F32 R40, R4.reuse, R20, R40 ;  /* 0x000000140428723c */ /* 0x050ff00000001828 */
[----:B------:R-:W-:Y:S01]  /*211c0*/  HMMA.16816.F32 R48, R4, R22, R48 ;  /* 0x000000160430723c */ /* 0x000fe20000001830 */
[----:B------:R-:W4:Y:S01]  /*211d0*/  LDSM.16.MT88.4 R20, [R231+0xd800] ;  /* 0x00d80000e714783b */ /* 0x000f220000004200 */
[----:B-1----:R-:W-:-:S04]  /*211e0*/  FFMA.FTZ R3, R88, c[0x0][0x23c], -R2 ;  /* 0x00008f0058037a23 */ /* 0x002fc80000010802 */
[----:B------:R1:W5:Y:S02]  /*211f0*/  MUFU.EX2 R139, R3 ;  /* 0x00000003008b7308 */ /* 0x0003640000000800 */
[C---:B--2---:R-:W-:Y:S08]  /*21200*/  HMMA.16816.F32 R44, R4.reuse, R12, R32 ;  /* 0x0000000c042c723c */ /* 0x044ff00000001820 */
[----:B---3--:R-:W-:Y:S01]  /*21210*/  HMMA.16816.F32 R32, R4, R8, R28 ;  /* 0x000000080420723c */ /* 0x008fe2000000181c */
[----:B------:R-:W-:Y:S01]  /*21220*/  LDSM.16.MT88.4 R28, [R228+0xe000] ;  /* 0x00e00000e41c783b */ /* 0x000fe20000004200 */
[----:B-1----:R-:W-:-:S06]  /*21230*/  FFMA.FTZ R3, R168, c[0x0][0x23c], -R2 ;  /* 0x00008f00a8037a23 */ /* 0x002fcc0000010802 */
[C---:B------:R-:W-:Y:S01]  /*21240*/  HMMA.16816.F32 R16, R4.reuse, R10, R16 ;  /* 0x0000000a0410723c */ /* 0x040fe20000001810 */
[----:B------:R-:W1:Y:S01]  /*21250*/  LDSM.16.MT88.4 R8, [R230+0xd800] ;  /* 0x00d80000e608783b */ /* 0x000e620000004200 */
[----:B------:R2:W-:Y:S06]  /*21260*/  MUFU.EX2 R137, R3 ;  /* 0x0000000300897308 */ /* 0x0005ec0000000800 */
[C---:B------:R-:W-:Y:S08]  /*21270*/  HMMA.16816.F32 R36, R4.reuse, R24, R36 ;  /* 0x000000180424723c */ /* 0x040ff00000001824 */
[----:B------:R-:W-:Y:S01]  /*21280*/  HMMA.16816.F32 R56, R4, R26, R56 ;  /* 0x0000001a0438723c */ /* 0x000fe20000001838 */
[----:B------:R-:W3:Y:S01]  /*21290*/  LDSM.16.MT88.4 R24, [R228+0xd800] ;  /* 0x00d80000e418783b */ /* 0x000ee20000004200 */
        /* <DEDUP_REMOVED lines=18> */
[C---:B----4-:R-:W-:Y:S08]  /*213c0*/  HMMA.16816.F32 R40, R4.reuse, R20, R40 ;  /* 0x000000140428723c */ /* 0x050ff00000001828 */
[----:B------:R-:W-:Y:S01]  /*213d0*/  HMMA.16816.F32 R48, R4, R22, R48 ;  /* 0x000000160430723c */ /* 0x000fe20000001830 */
[----:B--2---:R-:W-:-:S04]  /*213e0*/  FFMA.FTZ R3, R96, c[0x0][0x23c], -R2 ;  /* 0x00008f0060037a23 */ /* 0x004fc80000010802 */
[----:B------:R2:W4:Y:S03]  /*213f0*/  MUFU.EX2 R129, R3 ;  /* 0x0000000300817308 */ /* 0x0005260000000800 */
[C---:B-1----:R-:W-:Y:S01]  /*21400*/  HMMA.16816.F32 R20, R4.reuse, R8, R32 ;  /* 0x000000080414723c */ /* 0x042fe20000001820 */
[----:B------:R-:W-:Y:S07]  /*21410*/  LDSM.16.MT88.4 R32, [R231+0xe800] ;  /* 0x00e80000e720783b */ /* 0x000fee0000004200 */
[----:B------:R-:W-:Y:S01]  /*21420*/  HMMA.16816.F32 R16, R4, R10, R16 ;  /* 0x0000000a0410723c */ /* 0x000fe20000001810 */
[----:B------:R-:W1:Y:S01]  /*21430*/  LDSM.16.MT88.4 R8, [R230+0xe000] ;  /* 0x00e00000e608783b */ /* 0x000e620000004200 */
[----:B--2---:R-:W-:-:S06]  /*21440*/  FFMA.FTZ R3, R122, c[0x0][0x23c], -R2 ;  /* 0x00008f007a037a23 */ /* 0x004fcc0000010802 */
[C---:B---3--:R-:W-:Y:S01]  /*21450*/  HMMA.16816.F32 R36, R4.reuse, R24, R36 ;  /* 0x000000180424723c */ /* 0x048fe20000001824 */
[----:B------:R2:W-:Y:S07]  /*21460*/  MUFU.EX2 R127, R3 ;  /* 0x00000003007f7308 */ /* 0x0005ee0000000800 */
[C---:B------:R-:W-:Y:S01]  /*21470*/  HMMA.16816.F32 R56, R4.reuse, R26, R56 ;  /* 0x0000001a0438723c */ /* 0x040fe20000001838 */
[----:B------:R-:W3:Y:S07]  /*21480*/  LDSM.16.MT88.4 R24, [R231+0xe000] ;  /* 0x00e00000e718783b */ /* 0x000eee0000004200 */
[----:B------:R-:W-:Y:S01]  /*21490*/  HMMA.16816.F32 R44, R4, R12, R44 ;  /* 0x0000000c042c723c */ /* 0x000fe2000000182c */
[----:B--2---:R-:W-:-:S04]  /*214a0*/  FFMA.FTZ R3, R97, c[0x0][0x23c], -R2 ;  /* 0x00008f0061037a23 */ /* 0x004fc80000010802 */
[----:B------:R2:W5:Y:S03]  /*214b0*/  MUFU.EX2 R125, R3 ;  /* 0x00000003007d7308 */ /* 0x0005660000000800 */
[----:B------:R-:W-:Y:S01]  /*214c0*/  HMMA.16816.F32 R64, R4, R14, R64 ;  /* 0x0000000e0440723c */ /* 0x000fe20000001840 */
[----:B------:R-:W1:Y:S06]  /*214d0*/  LDSM.16.MT88.4 R12, [R229+0xe000] ;  /* 0x00e00000e50c783b */ /* 0x000e6c0000004200 */
[----:B----4-:R-:W-:Y:S01]  /*214e0*/  F2FP.PACK_AB R4, R129, R128 ;  /* 0x000000808104723e */ /* 0x010fe200000000ff */
[----:B--2---:R-:W-:Y:S01]  /*214f0*/  FFMA.FTZ R3, R126, c[0x0][0x23c], -R0 ;  /* 0x00008f007e037a23 */ /* 0x004fe20000010800 */
        /* <DEDUP_REMOVED lines=13> */
[----:B------:R-:W-:Y:S01]  /*215d0*/  HMMA.16816.F32 R56, R4, R30, R56 ;  /* 0x0000001e0438723c */ /* 0x000fe20000001838 */
[----:B------:R-:W4:Y:S01]  /*215e0*/  LDSM.16.MT88.4 R28, [R228+0xe800] ;  /* 0x00e80000e41c783b */ /* 0x000f220000004200 */
[----:B--2---:R-:W-:-:S04]  /*215f0*/  FFMA.FTZ R3, R100, c[0x0][0x23c], -R2 ;  /* 0x00008f0064037a23 */ /* 0x004fc80000010802 */
[----:B------:R2:W5:Y:S02]  /*21600*/  MUFU.EX2 R120, R3 ;  /* 0x0000000300787308 */ /* 0x0005640000000800 */
[C---:B-1----:R-:W-:Y:S08]  /*21610*/  HMMA.16816.F32 R20, R4.reuse, R8, R20 ;  /* 0x000000080414723c */ /* 0x042ff00000001814 */
[----:B------:R-:W-:Y:S01]  /*21620*/  HMMA.16816.F32 R16, R4, R10, R16 ;  /* 0x0000000a0410723c */ /* 0x000fe20000001810 */
[----:B------:R-:W1:Y:S01]  /*21630*/  LDSM.16.MT88.4 R8, [R230+0xe800] ;  /* 0x00e80000e608783b */ /* 0x000e620000004200 */
[----:B--2---:R-:W-:-:S06]  /*21640*/  FFMA.FTZ R3, R115, c[0x0][0x23c], -R2 ;  /* 0x00008f0073037a23 */ /* 0x004fcc0000010802 */
[C---:B---3--:R-:W-:Y:S01]  /*21650*/  HMMA.16816.F32 R40, R4.reuse, R24, R40 ;  /* 0x000000180428723c */ /* 0x048fe20000001828 */
[----:B------:R2:W-:Y:S07]  /*21660*/  MUFU.EX2 R119, R3 ;  /* 0x0000000300777308 */ /* 0x0005ee0000000800 */
[C---:B------:R-:W-:Y:S08]  /*21670*/  HMMA.16816.F32 R48, R4.reuse, R26, R48 ;  /* 0x0000001a0430723c */ /* 0x040ff00000001830 */
[----:B------:R-:W-:Y:S01]  /*21680*/  HMMA.16816.F32 R44, R4, R12, R44 ;  /* 0x0000000c042c723c */ /* 0x000fe2000000182c */
[----:B--2---:R-:W-:-:S04]  /*21690*/  FFMA.FTZ R3, R101, c[0x0][0x23c], -R2 ;  /* 0x00008f0065037a23 */ /* 0x004fc80000010802 */
[----:B------:R2:W3:Y:S03]  /*216a0*/  MUFU.EX2 R117, R3 ;  /* 0x0000000300757308 */ /* 0x0004e60000000800 */
[----:B------:R-:W-:Y:S01]  /*216b0*/  HMMA.16816.F32 R64, R4, R14, R64 ;  /* 0x0000000e0440723c */ /* 0x000fe20000001840 */
[----:B------:R-:W1:Y:S06]  /*216c0*/  LDSM.16.MT88.4 R12, [R229+0xe800] ;  /* 0x00e80000e50c783b */ /* 0x000e6c0000004200 */
[----:B-----5:R-:W-:Y:S01]  /*216d0*/  F2FP.PACK_AB R4, R120, R118 ;  /* 0x000000767804723e */ /* 0x020fe200000000ff */
[----:B--2---:R-:W-:Y:S01]  /*216e0*/  FFMA.FTZ R3, R175, c[0x0][0x23c], -R0 ;  /* 0x00008f00af037a23 */ /* 0x004fe20000010800 */
        /* <DEDUP_REMOVED lines=14> */
[----:B--2---:R-:W-:-:S04]  /*217d0*/  FFMA.FTZ R3, R108, c[0x0][0x23c], -R2 ;  /* 0x00008f006c037a23 */ /* 0x004fc80000010802 */
        /* <DEDUP_REMOVED lines=8> */
[----:B------:R2:W-:Y:S06]  /*21860*/  MUFU.EX2 R108, R3 ;  /* 0x00000003006c7308 */ /* 0x0005ec0000000800 */
[C---:B------:R-:W-:Y:S01]  /*21870*/  HMMA.16816.F32 R56, R4.reuse, R30, R56 ;  /* 0x0000001e0438723c */ /* 0x040fe20000001838 */
[----:B------:R-:W5:Y:S07]  /*21880*/  LDSM.16.MT88.4 R28, [R228+0xf000] ;  /* 0x00f00000e41c783b */ /* 0x000f6e0000004200 */
[----:B------:R-:W-:Y:S01]  /*21890*/  HMMA.16816.F32 R48, R4, R12, R44 ;  /* 0x0000000c0430723c */ /* 0x000fe2000000182c */
[----:B--2---:R-:W-:-:S04]  /*218a0*/  FFMA.FTZ R3, R61, c[0x0][0x23c], -R2 ;  /* 0x00008f003d037a23 */ /* 0x004fc80000010802 */
        /* <DEDUP_REMOVED lines=56> */
[----:B------:R-:W-:-:S02]  /*21c30*/  FFMA.FTZ R9, R201, c[0x0][0x23c], -R0 ;  /* 0x00008f00c9097a23 */ /* 0x000fc40000010800 */
[----:B------:R-:W-:Y:S02]  /*21c40*/  FADD.FTZ R8, R161, R8 ;  /* 0x00000008a1087221 */ /* 0x000fe40000010000 */
[----:B-1----:R-:W-:-:S03]  /*21c50*/  FFMA.FTZ R3, R193, c[0x0][0x23c], -R2 ;  /* 0x00008f00c1037a23 */ /* 0x002fc60000010802 */
[----:B------:R-:W-:Y:S01]  /*21c60*/  HMMA.16816.F32 R52, R4, R20, R24 ;  /* 0x000000140434723c */ /* 0x000fe20000001818 */
[----:B------:R-:W-:Y:S01]  /*21c70*/  FADD.FTZ R8, R162, R8 ;  /* 0x00000008a2087221 */ /* 0x000fe20000010000 */
[----:B------:R-:W1:Y:S01]  /*21c80*/  LDSM.16.MT88.4 R20, [R231+0x10000] ;  /* 0x01000000e714783b */ /* 0x000e620000004200 */
[----:B------:R3:W-:Y:S02]  /*21c90*/  MUFU.EX2 R90, R3 ;  /* 0x00000003005a7308 */ /* 0x0007e40000000800 */
[----:B------:R-:W-:-:S03]  /*21ca0*/  FADD.FTZ R8, R75, R8 ;  /* 0x000000084b087221 */ /* 0x000fc60000010000 */
[C---:B------:R-:W-:Y:S01]  /*21cb0*/  HMMA.16816.F32 R24, R4.reuse, R32, R36 ;  /* 0x000000200418723c */ /* 0x040fe20000001824 */
[----:B------:R-:W4:Y:S07]  /*21cc0*/  LDSM.16.MT88.4 R32, [R229+0x10000] ;  /* 0x01000000e520783b */ /* 0x000f2e0000004200 */
[----:B-----5:R-:W-:Y:S01]  /*21cd0*/  HMMA.16816.F32 R36, R4, R48, R56 ;  /* 0x000000300424723c */ /* 0x020fe20000001838 */
[----:B---3--:R-:W-:-:S04]  /*21ce0*/  FFMA.FTZ R3, R177, c[0x0][0x23c], -R2 ;  /* 0x00008f00b1037a23 */ /* 0x008fc80000010802 */
[----:B------:R3:W5:Y:S03]  /*21cf0*/  MUFU.EX2 R89, R3 ;  /* 0x0000000300597308 */ /* 0x0007660000000800 */
[----:B------:R-:W-:Y:S07]  /*21d00*/  HMMA.16816.F32 R48, R4, R50, R64 ;  /* 0x000000320430723c */ /* 0x000fee0000001840 */
[----:B--2---:R-:W-:Y:S01]  /*21d10*/  F2FP.PACK_AB R4, R92, R91 ;  /* 0x0000005b5c04723e */ /* 0x004fe200000000ff */
[----:B---3--:R-:W-:Y:S01]  /*21d20*/  FFMA.FTZ R3, R194, c[0x0][0x23c], -R0 ;  /* 0x00008f00c2037a23 */ /* 0x008fe20000010800 */
        /* <DEDUP_REMOVED lines=15> */
[----:B------:R-:W5:Y:S01]  /*21e20*/  LDSM.16.MT88.4 R12, [R228+0x10800] ;  /* 0x01080000e40c783b */ /* 0x000f620000004200 */
[----:B--2---:R-:W-:-:S04]  /*21e30*/  FFMA.FTZ R3, R185, c[0x0][0x23c], -R2 ;  /* 0x00008f00b9037a23 */ /* 0x004fc80000010802 */
[----:B------:R2:W2:Y:S02]  /*21e40*/  MUFU.EX2 R84, R3 ;  /* 0x0000000300547308 */ /* 0x0004a40000000800 */
[C---:B-1----:R-:W-:Y:S08]  /*21e50*/  HMMA.16816.F32 R28, R4.reuse, R22, R28 ;  /* 0x00000016041c723c */ /* 0x042ff0000000181c */
[----:B----4-:R-:W-:Y:S01]  /*21e60*/  HMMA.16816.F32 R60, R4, R34, R48 ;  /* 0x00000022043c723c */ /* 0x010fe20000001830 */
[----:B--2---:R-:W-:-:S07]  /*21e70*/  FFMA.FTZ R3, R199, c[0x0][0x23c], -R2 ;  /* 0x00008f00c7037a23 */ /* 0x004fce0000010802 */
[C---:B------:R-:W-:Y:S01]  /*21e80*/  HMMA.16816.F32 R64, R4.reuse, R32, R36 ;  /* 0x000000200440723c */ /* 0x040fe20000001824 */
[----:B------:R1:W-:Y:S07]  /*21e90*/  MUFU.EX2 R82, R3 ;  /* 0x0000000300527308 */ /* 0x0003ee0000000800 */
[----:B---3--:R-:W-:Y:S01]  /*21ea0*/  HMMA.16816.F32 R48, R4, R16, R44 ;  /* 0x000000100430723c */ /* 0x008fe2000000182c */
[----:B-1----:R-:W-:-:S04]  /*21eb0*/  FFMA.FTZ R3, R187, c[0x0][0x23c], -R2 ;  /* 0x00008f00bb037a23 */ /* 0x002fc80000010802 */
[----:B------:R1:W2:Y:S02]  /*21ec0*/  MUFU.EX2 R80, R3 ;  /* 0x0000000300507308 */ /* 0x0002a40000000800 */
[----:B-1----:R-:W-:Y:S02]  /*21ed0*/  FFMA.FTZ R3, R70, R68, R252 ;  /* 0x0000004446037223 */ /* 0x002fe400000100fc */
[----:B------:R-:W-:Y:S01]  /*21ee0*/  HMMA.16816.F32 R68, R4, R20, R24 ;  /* 0x000000140444723c */ /* 0x000fe20000001818 */
[----:B------:R-:W1:Y:S01]  /*21ef0*/  LDSM.16.MT88.4 R20, [R231+0x10800] ;  /* 0x01080000e714783b */ /* 0x000e620000004200 */
[----:B------:R-:W-:Y:S02]  /*21f00*/  FADD.FTZ R3, R78, R3 ;  /* 0x000000034e037221 */ /* 0x000fe40000010000 */
[----:B------:R3:W-:Y:S02]  /*21f10*/  MUFU.EX2 R78, R9 ;  /* 0x00000009004e7308 */ /* 0x0007e40000000800 */
[----:B------:R-:W-:-:S02]  /*21f20*/  FADD.FTZ R10, R163, R3 ;  /* 0x00000003a30a7221 */ /* 0x000fc40000010000 */
[----:B------:R-:W-:Y:S01]  /*21f30*/  FFMA.FTZ R3, R190, c[0x0][0x23c], -R0 ;  /* 0x00008f00be037a23 */ /* 0x000fe20000010800 */
[----:B------:R-:W-:Y:S01]  /*21f40*/  HMMA.16816.F32 R24, R4, R18, R40 ;  /* 0x000000120418723c */ /* 0x000fe20000001828 */
[----:B------:R-:W-:Y:S01]  /*21f50*/  FADD.FTZ R10, R74, R10 ;  /* 0x0000000a4a0a7221 */ /* 0x000fe20000010000 */
[----:B------:R-:W4:Y:S01]  /*21f60*/  LDSM.16.MT88.4 R16, [R229+0x10800] ;  /* 0x01080000e510783b */ /* 0x000f220000004200 */
[----:B------:R5:W5:Y:S02]  /*21f70*/  MUFU.EX2 R77, R3 ;  /* 0x00000003004d7308 */ /* 0x000b640000000800 */
[----:B------:R-:W-:Y:S02]  /*21f80*/  FADD.FTZ R10, R249, R10 ;  /* 0x0000000af90a7221 */ /* 0x000fe40000010000 */
[----:B------:R-:W-:Y:S02]  /*21f90*/  F2FP.PACK_AB R4, R84, R83 ;  /* 0x000000535404723e */ /* 0x000fe400000000ff */
[----:B--2---:R-:W-:Y:S01]  /*21fa0*/  F2FP.PACK_AB R6, R80, R82 ;  /* 0x000000525006723e */ /* 0x004fe200000000ff */
[----:B---3--:R-:W-:-:S04]  /*21fb0*/  FFMA.FTZ R9, R203, c[0x0][0x23c], -R0 ;  /* 0x00008f00cb097a23 */ /* 0x008fc80000010800 */
[----:B------:R2:W-:Y:S01]  /*21fc0*/  MUFU.EX2 R76, R9 ;  /* 0x00000009004c7308 */ /* 0x0005e20000000800 */
[----:B-----5:R-:W-:Y:S01]  /*21fd0*/  FADD.FTZ R3, R73, R8 ;  /* 0x0000000849037221 */ /* 0x020fe20000010000 */
[----:B------:R-:W-:-:S03]  /*21fe0*/  F2FP.PACK_AB R5, R77, R78 ;  /* 0x0000004e4d05723e */ /* 0x000fc600000000ff */
        /* <DEDUP_REMOVED lines=12> */
[----:B------:R-:W-:Y:S02]  /*220b0*/  FFMA.FTZ R3, R205, c[0x0][0x23c], -R2 ;  /* 0x00008f00cd037a23 */ /* 0x000fe40000010802 */
[----:B------:R-:W-:Y:S02]  /*220c0*/  FADD.FTZ R8, R243, R8 ;  /* 0x00000008f3087221 */ /* 0x000fe40000010000 */
[----:B------:R3:W-:Y:S01]  /*220d0*/  MUFU.EX2 R74, R3 ;  /* 0x00000003004a7308 */ /* 0x0007e20000000800 */
[----:B--2---:R-:W-:Y:S02]  /*220e0*/  FFMA.FTZ R9, R192, c[0x0][0x23c], -R0 ;  /* 0x00008f00c0097a23 */ /* 0x004fe40000010800 */
[----:B------:R-:W-:-:S04]  /*220f0*/  FADD.FTZ R8, R222, R8 ;  /* 0x00000008de087221 */ /* 0x000fc80000010000 */
[----:B------:R-:W-:Y:S01]  /*22100*/  FADD.FTZ R8, R223, R8 ;  /* 0x00000008df087221 */ /* 0x000fe20000010000 */
[----:B------:R-:W2:Y:S03]  /*22110*/  MUFU.EX2 R75, R9 ;  /* 0x00000009004b7308 */ /* 0x000ea60000000800 */
[----:B------:R-:W-:-:S04]  /*22120*/  FADD.FTZ R8, R221, R8 ;  /* 0x00000008dd087221 */ /* 0x000fc80000010000 */
[----:B------:R-:W-:Y:S02]  /*22130*/  FADD.FTZ R8, R220, R8 ;  /* 0x00000008dc087221 */ /* 0x000fe40000010000 */
[----:B---3--:R-:W-:Y:S02]  /*22140*/  FADD.FTZ R3, R227, R10 ;  /* 0x0000000ae3037221 */ /* 0x008fe40000010000 */
        /* <DEDUP_REMOVED lines=8> */
[----:B------:R-:W-:Y:S01]  /*221d0*/  HMMA.16816.F32 R32, R4, R14, R56 ;  /* 0x0000000e0420723c */ /* 0x000fe20000001838 */
        /* <DEDUP_REMOVED lines=8> */
[----:B------:R-:W5:Y:S01]  /*22260*/  LDSM.16.MT88.4 R12, [R230+0x10800] ;  /* 0x01080000e60c783b */ /* 0x000f620000004200 */
        /* <DEDUP_REMOVED lines=9> */
[C---:B----4-:R-:W-:Y:S01]  /*22300*/  HMMA.16816.F32 R28, R4.reuse, R16, R64 ;  /* 0x00000010041c723c */ /* 0x050fe20000001840 */
        /* <DEDUP_REMOVED lines=14> */
[----:B------:R-:W4:Y:S01]  /*223f0*/  LDSM.16.MT88.4 R20, [R228+0x11000] ;  /* 0x01100000e414783b */ /* 0x000f220000004200 */
[----:B-1----:R-:W-:Y:S02]  /*22400*/  FFMA.FTZ R9, R197, c[0x0][0x23c], -R2 ;  /* 0x00008f00c5097a23 */ /* 0x002fe40000010802 */
[----:B------:R-:W-:Y:S02]  /*22410*/  FADD.FTZ R3, R140, R3 ;  /* 0x000000038c037221 */ /* 0x000fe40000010000 */
[----:B------:R1:W1:Y:S01]  /*22420*/  MUFU.EX2 R59, R9 ;  /* 0x00000009003b7308 */ /* 0x0002620000000800 */
[----:B------:R-:W-:Y:S01]  /*22430*/  FADD.FTZ R8, R139, R8 ;  /* 0x000000088b087221 */ /* 0x000fe20000010000 */
[----:B-----5:R-:W-:Y:S01]  /*22440*/  HMMA.16816.F32 R48, R4, R12, R48 ;  /* 0x0000000c0430723c */ /* 0x020fe20000001830 */
[----:B------:R-:W-:-:S02]  /*22450*/  FADD.FTZ R3, R142, R3 ;  /* 0x000000038e037221 */ /* 0x000fc40000010000 */
[----:B------:R-:W-:Y:S01]  /*22460*/  FADD.FTZ R8, R137, R8 ;  /* 0x0000000889087221 */ /* 0x000fe20000010000 */
[----:B------:R-:W-:Y:S01]  /*22470*/  LDSM.16.MT88.4 R140, [R228+0x11800] ;  /* 0x01180000e48c783b */ /* 0x000fe20000004200 */
[----:B------:R-:W-:Y:S02]  /*22480*/  FADD.FTZ R3, R133, R3 ;  /* 0x0000000385037221 */ /* 0x000fe40000010000 */
[----:B------:R-:W-:Y:S01]  /*22490*/  FADD.FTZ R8, R136, R8 ;  /* 0x0000000888087221 */ /* 0x000fe20000010000 */
[----:B------:R-:W-:Y:S01]  /*224a0*/  HMMA.16816.F32 R24, R4, R14, R24 ;  /* 0x0000000e0418723c */ /* 0x000fe20000001818 */
[----:B------:R-:W-:Y:S01]  /*224b0*/  FADD.FTZ R3, R132, R3 ;  /* 0x0000000384037221 */ /* 0x000fe20000010000 */
[----:B------:R-:W5:Y:S01]  /*224c0*/  LDSM.16.MT88.4 R12, [R229+0x11000] ;  /* 0x01100000e50c783b */ /* 0x000f620000004200 */
[----:B------:R-:W-:Y:S02]  /*224d0*/  FADD.FTZ R8, R128, R8 ;  /* 0x0000000880087221 */ /* 0x000fe40000010000 */
[----:B------:R-:W-:-:S02]  /*224e0*/  FADD.FTZ R3, R131, R3 ;  /* 0x0000000383037221 */ /* 0x000fc40000010000 */
        /* <DEDUP_REMOVED lines=118> */
.L_x_2850:
[----:B-1----:R-:W2:Y:S02]  /*22c50*/  LDL R0, [R1] ;  /* 0x0000000001007983 */ /* 0x002ea40000100800 */
[----:B--2---:R-:W-:-:S13]  /*22c60*/  ISETP.GE.AND P0, PT, R0, 0x1, PT ;  /* 0x000000010000780c */ /* 0x004fda0003f06270 */
        /* <DEDUP_REMOVED lines=11> */
[----:B------:R1:W-:Y:S01]  /*22d20*/  STL [R1+0x20], R2 ;  /* 0x0000200201007387 */ /* 0x0003e20000100800 */
[----:B------:R-:W-:Y:S01]  /*22d30*/  ULDC.64 UR12, c[0x0][0x118] ;  /* 0x00004600000c7ab9 */ /* 0x000fe20000000a00 */
[----:B------:R-:W-:Y:S01]  /*22d40*/  MOV R0, UR4 ;  /* 0x0000000400007c02 */ /* 0x000fe20008000f00 */
[----:B------:R-:W-:Y:S02]  /*22d50*/  UMOV UR5, 0x5 ;  /* 0x0000000500057882 */ /* 0x000fe40000000000 */
[----:B------:R-:W-:Y:S02]  /*22d60*/  ULDC UR4, c[0x0][0x19c] ;  /* 0x0000670000047ab9 */ /* 0x000fe40000000800 */
[----:B------:R1:W-:Y:S03]  /*22d70*/  STL [R1+0x1c], R0 ;  /* 0x00001c0001007387 */ /* 0x0003e60000100800 */
.L_x_2860:
[----:B------:R2:W5:Y:S01]  /*22d80*/  LDL R243, [R1] ;  /* 0x0000000001f37983 */ /* 0x0005620000100800 */
[----:B------:R-:W-:Y:S04]  /*22d90*/  DEPBAR.LE SB0, 0x0 ;  /* 0x000080000000791a */ /* 0x000fe80000000000 */
[----:B-1----:R2:W5:Y:S04]  /*22da0*/  LDL R2, [R1+0x20] ;  /* 0x0000200001027983 */ /* 0x0025680000100800 */
[----:B------:R-:W-:Y:S01]  /*22db0*/  BAR.SYNC.DEFER_BLOCKING 0x0 ;  /* 0x0000000000007b1d */ /* 0x000fe20000010000 */
[----:B------:R-:W-:Y:S05]  /*22dc0*/  LOP3.LUT P6, RZ, R238, 0x400, RZ, 0xc0, !PT ;  /* 0x00000400eeff7812 */ /* 0x000fea00078cc0ff */
[----:B------:R2:W5:Y:S08]  /*22dd0*/  LDL R0, [R1+0x1c] ;  /* 0x00001c0001007983 */ /* 0x0005700000100800 */
[----:B------:R-:W-:-:S05]  /*22de0*/  @!P6 BRA `(.L_x_2857) ;  /* 0x000003b00000e947 */ /* 0x000fca0003800000 */
[----:B-----5:R-:W-:Y:S01]  /*22df0*/  IMAD.SHL.U32 R6, R243, 0x100, RZ ;  /* 0x00000100f3067824 */ /* 0x020fe200078e00ff */
[----:B------:R-:W-:Y:S04]  /*22e00*/  IABS R9, c[0x0][0x2d0] ;  /* 0x0000b40000097a13 */ /* 0x000fe80000000000 */
[----:B------:R-:W1:Y:S01]  /*22e10*/  I2F.RP R2, R9 ;  /* 0x0000000900027306 */ /* 0x000e620000209400 */
[C---:B------:R-:W-:Y:S02]  /*22e20*/  IADD3 R7, R6.reuse, -0x100, RZ ;  /* 0xffffff0006077810 */ /* 0x040fe40007ffe0ff */
        /* <DEDUP_REMOVED lines=24> */
[----:B------:R-:W-:Y:S02]  /*22fb0*/  ISETP.NE.AND P0, PT, RZ, c[0x0][0x2d0], PT ;  /* 0x0000b400ff007a0c */ /* 0x000fe40003f05270 */
[-C--:B------:R-:W-:Y:S02]  /*22fc0*/  ISETP.GE.U32.AND P4, PT, R3, R9.reuse, PT ;  /* 0x000000090300720c */ /* 0x080fe40003f86070 */
[----:B------:R-:W-:Y:S02]  /*22fd0*/  LOP3.LUT R3, RZ, c[0x0][0x2d0], RZ, 0x33, !PT ;  /* 0x0000b400ff037a12 */ /* 0x000fe400078e33ff */
[----:B------:R-:W-:Y:S02]  /*22fe0*/  ISETP.GE.U32.AND P5, PT, R4, R9, PT ;  /* 0x000000090400720c */ /* 0x000fe40003fa6070 */
[----:B------:R-:W-:Y:S07]  /*22ff0*/  @!P1 IADD3 R2, R2, 0x1, RZ ;  /* 0x0000000102029810 */ /* 0x000fee0007ffe0ff */
[----:B------:R-:W-:Y:S04]  /*23000*/  @P4 IADD3 R0, R0, 0x1, RZ ;  /* 0x0000000100004810 */ /* 0x000fe80007ffe0ff */
[----:B------:R-:W-:Y:S01]  /*23010*/  @P5 IADD3 R2, R2, 0x1, RZ ;  /* 0x0000000102025810 */ /* 0x000fe20007ffe0ff */
[----:B------:R-:W-:Y:S04]  /*23020*/  @!P2 IMAD.MOV R0, RZ, RZ, -R0 ;  /* 0x000000ffff00a224 */ /* 0x000fe800078e0a00 */
[----:B------:R-:W-:Y:S01]  /*23030*/  @!P3 IMAD.MOV R2, RZ, RZ, -R2 ;  /* 0x000000ffff02b224 */ /* 0x000fe200078e0a02 */
[C---:B------:R-:W-:Y:S04]  /*23040*/  SEL R6, R3.reuse, R0, !P0 ;  /* 0x0000000003067207 */ /* 0x040fe80004000000 */
[C---:B------:R-:W-:Y:S02]  /*23050*/  LEA R4, P1, R6.reuse, R244, 0x2 ;  /* 0x000000f406047211 */ /* 0x040fe400078210ff */
[----:B------:R-:W-:Y:S02]  /*23060*/  SEL R0, R3, R2, !P0 ;  /* 0x0000000203007207 */ /* 0x000fe40004000000 */
[-C--:B------:R-:W-:Y:S02]  /*23070*/  LEA.HI.X.SX32 R5, R6, R245.reuse, 0x2, P1 ;  /* 0x000000f506057211 */ /* 0x080fe400008f16ff */
[C---:B------:R-:W-:Y:S03]  /*23080*/  LEA R2, P0, R0.reuse, R244, 0x2 ;  /* 0x000000f400027211 */ /* 0x040fe600078010ff */
[----:B------:R1:W3:Y:S01]  /*23090*/  LDG.E R7, [R4.64] ;  /* 0x0000000c04077981 */ /* 0x0002e2000c1e1900 */
[C---:B------:R-:W-:Y:S01]  /*230a0*/  LEA.HI.X.SX32 R3, R0.reuse, R245, 0x2, P0 ;  /* 0x000000f500037211 */ /* 0x040fe200000f16ff */
[----:B------:R-:W-:Y:S04]  /*230b0*/  IMAD.IADD R0, R0, 0x1, -R6 ;  /* 0x0000000100007824 */ /* 0x000fe800078e0a06 */
[----:B-1----:R1:W3:Y:S02]  /*230c0*/  LDG.E R5, [R2.64] ;  /* 0x0000000c02057981 */ /* 0x0022e4000c1e1900 */
[----:B-1----:R-:W-:Y:S04]  /*230d0*/  IMAD.MOV.U32 R2, RZ, RZ, c[0x0][0x2d0] ;  /* 0x0000b400ff027624 */ /* 0x002fe800078e00ff */
        /* <DEDUP_REMOVED lines=12> */
.L_x_2857:
[----:B------:R-:W3:Y:S01]  /*231a0*/  LDL.LU R11, [R1+0x14] ;  /* 0x00001400010b7983 */ /* 0x000ee20000300800 */
[-C--:B------:R-:W-:Y:S02]  /*231b0*/  LEA R172, R236, R233.reuse, 0x1 ;  /* 0x000000e9ecac7211 */ /* 0x080fe400078e08ff */
[----:B------:R-:W-:Y:S01]  /*231c0*/  IADD3 R208, R134, R234, RZ ;  /* 0x000000ea86d07210 */ /* 0x000fe20007ffe0ff */
[----:B------:R-:W4:Y:S01]  /*231d0*/  LDL.LU R10, [R1+0x18] ;  /* 0x00001800010a7983 */ /* 0x000f220000300800 */
[----:B------:R-:W-:Y:S02]  /*231e0*/  LEA R212, R237, R233, 0x1 ;  /* 0x000000e9edd47211 */ /* 0x000fe400078e08ff */
[C---:B------:R-:W-:Y:S02]  /*231f0*/  IADD3 R220, R135.reuse, 0x800, RZ ;  /* 0x0000080087dc7810 */ /* 0x040fe40007ffe0ff */
[----:B------:R-:W-:Y:S02]  /*23200*/  IADD3 R224, R135, 0x1000, RZ ;  /* 0x0000100087e07810 */ /* 0x000fe40007ffe0ff */
[C---:B----45:R-:W-:Y:S04]  /*23210*/  LEA R10, P0, R2.reuse, R10, 0x1 ;  /* 0x0000000a020a7211 */ /* 0x070fe800078008ff */
        /* <DEDUP_REMOVED lines=30> */
[----:B-1----:R-:W-:Y:S05]  /*23400*/  IADD3 R10, P0, R16, UR9, RZ ;  /* 0x00000009100a7c10 */ /* 0x002fea000ff1e0ff */
[----:B------:R1:W-:Y:S04]  /*23410*/  STL [R1+0x14], R11 ;  /* 0x0000140b01007387 */ /* 0x0003e80000100800 */
[----:B------:R2:W-:Y:S08]  /*23420*/  LDGSTS.E.BYPASS.LTC128B.128 [R239+0xd800], [R18.64] ;  /* 0x0d80000012ef7fae */ /* 0x0005f0000b901d4c */
[----:B------:R2:W-:Y:S08]  /*23430*/  LDGSTS.E.BYPASS.LTC128B.128 [R239+0xe000], [R20.64] ;  /* 0x0e00000014ef7fae */ /* 0x0005f0000b901d4c */
[----:B------:R2:W-:Y:S01]  /*23440*/  LDGSTS.E.BYPASS.LTC128B.128 [R239+0xe800], [R16.64] ;  /* 0x0e80000010ef7fae */ /* 0x0005e2000b901d4c */
[----:B-1----:R-:W-:Y:S02]  /*23450*/  IADD3.X R11, R17, UR10, RZ, P0, !PT ;  /* 0x0000000a110b7c10 */ /* 0x002fe400087fe4ff */
[----:B---3--:R-:W-:Y:S05]  /*23460*/  IADD3 R8, P0, R10, UR9, RZ ;  /* 0x000000090a087c10 */ /* 0x008fea000ff1e0ff */
[----:B------:R1:W-:Y:S01]  /*23470*/  LDGSTS.E.BYPASS.LTC128B.128 [R239+0xf000], [R10.64] ;  /* 0x0f0000000aef7fae */ /* 0x0003e2000b901d4c */
[----:B------:R-:W-:Y:S02]  /*23480*/  IADD3.X R9, R11, UR10, RZ, P0, !PT ;  /* 0x0000000a0b097c10 */ /* 0x000fe400087fe4ff */
[----:B----4-:R-:W-:Y:S04]  /*23490*/  IADD3 R6, P0, R8, UR9, RZ ;  /* 0x0000000908067c10 */ /* 0x010fe8000ff1e0ff */
        /* <DEDUP_REMOVED lines=8> */
[----:B-1----:R-:W-:Y:S04]  /*23520*/  IADD3 R10, P0, R2, UR9, RZ ;  /* 0x00000009020a7c10 */ /* 0x002fe8000ff1e0ff */
[----:B------:R-:W-:Y:S03]  /*23530*/  IADD3.X R11, R3, UR10, RZ, P0, !PT ;  /* 0x0000000a030b7c10 */ /* 0x000fe600087fe4ff */
[----:B------:R1:W-:Y:S08]  /*23540*/  LDGSTS.E.BYPASS.LTC128B.128 [R239+0x11000], [R2.64] ;  /* 0x1100000002ef7fae */ /* 0x0003f0000b901d4c */
[----:B------:R3:W-:Y:S08]  /*23550*/  LDGSTS.E.BYPASS.LTC128B.128 [R239+0x11800], [R10.64] ;  /* 0x118000000aef7fae */ /* 0x0007f0000b901d4c */
[----:B------:R-:W-:Y:S08]  /*23560*/  LDSM.16.M88.4 R128, [R233] ;  /* 0x00000000e980783b */ /* 0x000ff00000000200 */
[----:B------:R-:W0:Y:S08]  /*23570*/  LDGDEPBAR ;  /* 0x00000000000079af */ /* 0x000e300000000000 */
[----:B------:R-:W-:Y:S08]  /*23580*/  LDSM.16.M88.4 R16, [R134+0x2800] ;  /* 0x002800008610783b */ /* 0x000ff00000000200 */
[----:B---3--:R-:W2:Y:S08]  /*23590*/  LDSM.16.M88.4 R8, [R134+0x2000] ;  /* 0x002000008608783b */ /* 0x008eb00000000200 */
[----:B------:R-:W3:Y:S08]  /*235a0*/  LDSM.16.M88.4 R24, [R134+0x3000] ;  /* 0x003000008618783b */ /* 0x000ef00000000200 */
[----:B------:R-:W4:Y:S08]  /*235b0*/  LDSM.16.M88.4 R32, [R134+0x3800] ;  /* 0x003800008620783b */ /* 0x000f300000000200 */
[----:B------:R-:W1:Y:S08]  /*235c0*/  LDSM.16.M88.4 R40, [R134+0x4000] ;  /* 0x004000008628783b */ /* 0x000e700000000200 */
[----:B------:R-:W1:Y:S08]  /*235d0*/  LDSM.16.M88.4 R48, [R134+0x4800] ;  /* 0x004800008630783b */ /* 0x000e700000000200 */
[----:B------:R-:W1:Y:S01]  /*235e0*/  LDSM.16.M88.4 R56, [R134+0x5000] ;  /* 0x005000008638783b */ /* 0x000e620000000200 */
[C---:B--2---:R-:W-:Y:S07]  /*235f0*/  HMMA.16816.F32 R4, R128.reuse, R8, RZ ;  /* 0x000000088004723c */ /* 0x044fee00000018ff */
[----:B------:R-:W2:Y:S01]  /*23600*/  LDSM.16.M88.4 R64, [R134+0x5800] ;  /* 0x005800008640783b */ /* 0x000ea20000000200 */
[C---:B------:R-:W-:Y:S07]  /*23610*/  HMMA.16816.F32 R8, R128.reuse, R10, RZ ;  /* 0x0000000a8008723c */ /* 0x040fee00000018ff */
[----:B------:R-:W1:Y:S01]  /*23620*/  LDSM.16.M88.4 R72, [R134+0x6000] ;  /* 0x006000008648783b */ /* 0x000e620000000200 */
[C---:B------:R-:W-:Y:S07]  /*23630*/  HMMA.16816.F32 R12, R128.reuse, R16, RZ ;  /* 0x00000010800c723c */ /* 0x040fee00000018ff */
[----:B------:R-:W1:Y:S01]  /*23640*/  LDSM.16.M88.4 R80, [R134+0x6800] ;  /* 0x006800008650783b */ /* 0x000e620000000200 */
[C---:B------:R-:W-:Y:S07]  /*23650*/  HMMA.16816.F32 R16, R128.reuse, R18, RZ ;  /* 0x000000128010723c */ /* 0x040fee00000018ff */
[----:B------:R-:W2:Y:S01]  /*23660*/  LDSM.16.M88.4 R88, [R134+0x7000] ;  /* 0x007000008658783b */ /* 0x000ea20000000200 */
[C---:B---3--:R-:W-:Y:S07]  /*23670*/  HMMA.16816.F32 R20, R128.reuse, R24, RZ ;  /* 0x000000188014723c */ /* 0x048fee00000018ff */
[----:B------:R-:W3:Y:S01]  /*23680*/  LDSM.16.M88.4 R96, [R134+0x7800] ;  /* 0x007800008660783b */ /* 0x000ee20000000200 */
[C---:B------:R-:W-:Y:S07]  /*23690*/  HMMA.16816.F32 R24, R128.reuse, R26, RZ ;  /* 0x0000001a8018723c */ /* 0x040fee00000018ff */
[----:B------:R-:W2:Y:S01]  /*236a0*/  LDSM.16.M88.4 R104, [R134+0x8000] ;  /* 0x008000008668783b */ /* 0x000ea20000000200 */
[C---:B----4-:R-:W-:Y:S07]  /*236b0*/  HMMA.16816.F32 R28, R128.reuse, R32, RZ ;  /* 0x00000020801c723c */ /* 0x050fee00000018ff */
[----:B------:R-:W4:Y:S01]  /*236c0*/  LDSM.16.M88.4 R112, [R134+0x8800] ;  /* 0x008800008670783b */ /* 0x000f220000000200 */
[C---:B------:R-:W-:Y:S07]  /*236d0*/  HMMA.16816.F32 R32, R128.reuse, R34, RZ ;  /* 0x000000228020723c */ /* 0x040fee00000018ff */
[----:B------:R-:W2:Y:S01]  /*236e0*/  LDSM.16.M88.4 R120, [R134+0x9000] ;  /* 0x009000008678783b */ /* 0x000ea20000000200 */
[C---:B-1----:R-:W-:Y:S07]  /*236f0*/  HMMA.16816.F32 R36, R128.reuse, R40, RZ ;  /* 0x000000288024723c */ /* 0x042fee00000018ff */
[----:B------:R-:W1:Y:S01]  /*23700*/  LDSM.16.M88.4 R168, [R134+0x9800] ;  /* 0x0098000086a8783b */ /* 0x000e620000000200 */
[C---:B------:R-:W-:Y:S07]  /*23710*/  HMMA.16816.F32 R40, R128.reuse, R42, RZ ;  /* 0x0000002a8028723c */ /* 0x040fee00000018ff */
[----:B------:R-:W-:Y:S01]  /*23720*/  LDSM.16.M88.4 R172, [R172] ;  /* 0x00000000acac783b */ /* 0x000fe20000000200 */
[C---:B------:R-:W-:Y:S07]  /*23730*/  HMMA.16816.F32 R44, R128.reuse, R48, RZ ;  /* 0x00000030802c723c */ /* 0x040fee00000018ff */
        /* <DEDUP_REMOVED lines=14> */
[----:B------:R-:W-:Y:S01]  /*23820*/  LDSM.16.M88.4 R204, [R208+0x9000] ;  /* 0x00900000d0cc783b */ /* 0x000fe20000000200 */
[C---:B------:R-:W-:Y:S07]  /*23830*/  HMMA.16816.F32 R76, R128.reuse, R80, RZ ;  /* 0x00000050804c723c */ /* 0x040fee00000018ff */
[----:B------:R-:W-:Y:S01]  /*23840*/  LDSM.16.M88.4 R212, [R212] ;  /* 0x00000000d4d4783b */ /* 0x000fe20000000200 */
[C---:B------:R-:W-:Y:S07]  /*23850*/  HMMA.16816.F32 R80, R128.reuse, R82, RZ ;  /* 0x000000528050723c */ /* 0x040fee00000018ff */
[----:B------:R-:W-:Y:S01]  /*23860*/  LDSM.16.M88.4 R216, [R135] ;  /* 0x0000000087d8783b */ /* 0x000fe20000000200 */
[C---:B------:R-:W-:Y:S07]  /*23870*/  HMMA.16816.F32 R84, R128.reuse, R88, RZ ;  /* 0x000000588054723c */ /* 0x040fee00000018ff */
[----:B------:R-:W-:Y:S01]  /*23880*/  LDSM.16.M88.4 R220, [R220] ;  /* 0x00000000dcdc783b */ /* 0x000fe20000000200 */
[C---:B------:R-:W-:Y:S07]  /*23890*/  HMMA.16816.F32 R88, R128.reuse, R90, RZ ;  /* 0x0000005a8058723c */ /* 0x040fee00000018ff */
[----:B------:R-:W-:Y:S01]  /*238a0*/  LDSM.16.M88.4 R224, [R224] ;  /* 0x00000000e0e0783b */ /* 0x000fe20000000200 */
        /* <DEDUP_REMOVED lines=26> */
[C---:B------:R-:W-:Y:S08]  /*23a50*/  HMMA.16816.F32 R44, R172.reuse, R196, R44 ;  /* 0x000000c4ac2c723c */ /* 0x040ff0000000182c */
[C---:B------:R-:W-:Y:S01]  /*23a60*/  HMMA.16816.F32 R48, R172.reuse, R198, R48 ;  /* 0x000000c6ac30723c */ /* 0x040fe20000001830 */
[----:B------:R-:W2:Y:S07]  /*23a70*/  LDSM.16.M88.4 R196, [R208+0x8800] ;  /* 0x00880000d0c4783b */ /* 0x000eae0000000200 */
[C---:B------:R-:W-:Y:S01]  /*23a80*/  HMMA.16816.F32 R52, R172.reuse, R200, R52 ;  /* 0x000000c8ac34723c */ /* 0x040fe20000001834 */
[----:B------:R-:W2:Y:S06]  /*23a90*/  LDSM.16.M88.4 R208, [R208+0x9800] ;  /* 0x00980000d0d0783b */ /* 0x000eac0000000200 */
[C---:B------:R-:W-:Y:S01]  /*23aa0*/  IADD3 R200, R135.reuse, 0x1800, RZ ;  /* 0x0000180087c87810 */ /* 0x040fe20007ffe0ff */
[C---:B------:R-:W-:Y:S05]  /*23ab0*/  HMMA.16816.F32 R56, R172.reuse, R202, R56 ;  /* 0x000000caac38723c */ /* 0x040fea0000001838 */
[----:B------:R-:W2:Y:S03]  /*23ac0*/  LDSM.16.M88.4 R200, [R200] ;  /* 0x00000000c8c8783b */ /* 0x000ea60000000200 */
        /* <DEDUP_REMOVED lines=8> */
[C---:B----4-:R-:W-:Y:S07]  /*23b50*/  HMMA.16816.F32 R76, R172.reuse, R180, R76 ;  /* 0x000000b4ac4c723c */ /* 0x050fee000000184c */
        /* <DEDUP_REMOVED lines=25> */
[----:B------:R-:W-:Y:S05]  /*23cf0*/  HMMA.16816.F32 R128, R172, R210, R128 ;  /* 0x000000d2ac80723c */ /* 0x000fea0000001880 */
[----:B------:R-:W-:Y:S02]  /*23d00*/  LDSM.16.M88.4 R208, [R208] ;  /* 0x00000000d0d0783b */ /* 0x000fe40000000200 */
[C---:B------:R-:W-:Y:S01]  /*23d10*/  IADD3 R172, R135.reuse, 0x2800, RZ ;  /* 0x0000280087ac7810 */ /* 0x040fe20007ffe0ff */
[C---:B------:R-:W-:Y:S05]  /*23d20*/  HMMA.16816.F32 R4, R212.reuse, R216, R4 ;  /* 0x000000d8d404723c */ /* 0x040fea0000001804 */
[----:B------:R-:W2:Y:S02]  /*23d30*/  LDSM.16.M88.4 R172, [R172] ;  /* 0x00000000acac783b */ /* 0x000ea40000000200 */
[C---:B------:R-:W-:Y:S01]  /*23d40*/  IADD3 R216, R135.reuse, 0x7000, RZ ;  /* 0x0000700087d87810 */ /* 0x040fe20007ffe0ff */
[C---:B------:R-:W-:Y:S05]  /*23d50*/  HMMA.16816.F32 R8, R212.reuse, R218, R8 ;  /* 0x000000dad408723c */ /* 0x040fea0000001808 */
[----:B------:R-:W3:Y:S03]  /*23d60*/  LDSM.16.M88.4 R216, [R216] ;  /* 0x00000000d8d8783b */ /* 0x000ee60000000200 */
[C---:B------:R-:W-:Y:S08]  /*23d70*/  HMMA.16816.F32 R12, R212.reuse, R220, R12 ;  /* 0x000000dcd40c723c */ /* 0x040ff0000000180c */
[C---:B------:R-:W-:Y:S01]  /*23d80*/  HMMA.16816.F32 R16, R212.reuse, R222, R16 ;  /* 0x000000ded410723c */ /* 0x040fe20000001810 */
[----:B------:R-:W-:Y:S07]  /*23d90*/  LDSM.16.M88.4 R220, [R235] ;  /* 0x00000000ebdc783b */ /* 0x000fee0000000200 */
[C---:B------:R-:W-:Y:S08]  /*23da0*/  HMMA.16816.F32 R20, R212.reuse, R224, R20 ;  /* 0x000000e0d414723c */ /* 0x040ff00000001814 */
[C---:B------:R-:W-:Y:S01]  /*23db0*/  HMMA.16816.F32 R24, R212.reuse, R226, R24 ;  /* 0x000000e2d418723c */ /* 0x040fe20000001818 */
[----:B------:R-:W-:Y:S07]  /*23dc0*/  LDSM.16.M88.4 R224, [R232] ;  /* 0x00000000e8e0783b */ /* 0x000fee0000000200 */
[C---:B------:R-:W-:Y:S07]  /*23dd0*/  HMMA.16816.F32 R28, R212.reuse, R200, R28 ;  /* 0x000000c8d41c723c */ /* 0x040fee000000181c */
[----:B------:R-:W-:Y:S01]  /*23de0*/  IADD3 R200, R135, 0x7800, RZ ;  /* 0x0000780087c87810 */ /* 0x000fe20007ffe0ff */
[C---:B------:R-:W-:Y:S05]  /*23df0*/  HMMA.16816.F32 R32, R212.reuse, R202, R32 ;  /* 0x000000cad420723c */ /* 0x040fea0000001820 */
[----:B------:R-:W4:Y:S03]  /*23e00*/  LDSM.16.M88.4 R200, [R200] ;  /* 0x00000000c8c8783b */ /* 0x000f260000000200 */
[C---:B-1----:R-:W-:Y:S08]  /*23e10*/  HMMA.16816.F32 R36, R212.reuse, R168, R36 ;  /* 0x000000a8d424723c */ /* 0x042ff00000001824 */
[C---:B------:R-:W-:Y:S01]  /*23e20*/  HMMA.16816.F32 R40, R212.reuse, R170, R40 ;  /* 0x000000aad428723c */ /* 0x040fe20000001828 */
[----:B------:R-:W1:Y:S07]  /*23e30*/  LDSM.16.M88.4 R168, [R232+0x800] ;  /* 0x00080000e8a8783b */ /* 0x000e6e0000000200 */
        /* <DEDUP_REMOVED lines=20> */
[C---:B----4-:R-:W-:Y:S08]  /*23f80*/  HMMA.16816.F32 R124, R212.reuse, R200, R124 ;  /* 0x000000c8d47c723c */ /* 0x050ff0000000187c */
        /* <DEDUP_REMOVED lines=94> */
[----:B------:R-:W3:Y:S01]  /*24570*/  MUFU.TANH R26, R26 ;  /* 0x0000001a001a7308 */ /* 0x000ee20000002400 */
        /* <DEDUP_REMOVED lines=126> */
[----:B---3--:R-:W-:Y:S01]  /*24d60*/  FMUL.FTZ R37, R130, c[0x0][0x2ec] ;  /* 0x0000bb0082257a20 */ /* 0x008fe20000410000 */
[----:B------:R-:W-:Y:S01]  /*24d70*/  MOV R130, R243 ;  /* 0x000000f300827202 */ /* 0x000fe20000000f00 */
[----:B------:R-:W-:Y:S01]  /*24d80*/  FMUL.FTZ R128, R128, c[0x0][0x2ec] ;  /* 0x0000bb0080807a20 */ /* 0x000fe20000410000 */
[----:B------:R3:W1:Y:S01]  /*24d90*/  MUFU.TANH R211, R51 ;  /* 0x0000003300d37308 */ /* 0x0006620000002400 */
[----:B------:R-:W-:Y:S01]  /*24da0*/  FMUL.FTZ R0, R131, c[0x0][0x2ec] ;  /* 0x0000bb0083007a20 */ /* 0x000fe20000410000 */
[----:B------:R-:W-:Y:S08]  /*24db0*/  ISETP.GE.AND P0, PT, R130, 0x2, PT ;  /* 0x000000028200780c */ /* 0x000ff00003f06270 */
        /* <DEDUP_REMOVED lines=66> */
[----:B------:R3:W1:Y:S10]  /*251e0*/  MUFU.TANH R227, R118 ;  /* 0x0000007600e37308 */ /* 0x0006740000002400 */
[----:B------:R3:W1:Y:S10]  /*251f0*/  MUFU.TANH R240, R119 ;  /* 0x0000007700f07308 */ /* 0x0006740000002400 */
[----:B------:R-:W1:Y:S10]  /*25200*/  MUFU.TANH R120, R120 ;  /* 0x0000007800787308 */ /* 0x000e740000002400 */
[----:B------:R3:W1:Y:S10]  /*25210*/  MUFU.TANH R241, R121 ;  /* 0x0000007900f17308 */ /* 0x0006740000002400 */
[----:B------:R-:W1:Y:S10]  /*25220*/  MUFU.TANH R122, R122 ;  /* 0x0000007a007a7308 */ /* 0x000e740000002400 */
[----:B------:R3:W1:Y:S10]  /*25230*/  MUFU.TANH R242, R123 ;  /* 0x0000007b00f27308 */ /* 0x0006740000002400 */
[----:B------:R-:W1:Y:S10]  /*25240*/  MUFU.TANH R124, R124 ;  /* 0x0000007c007c7308 */ /* 0x000e740000002400 */
[----:B------:R-:W1:Y:S10]  /*25250*/  MUFU.TANH R125, R125 ;  /* 0x0000007d007d7308 */ /* 0x000e740000002400 */
[----:B------:R-:W1:Y:S10]  /*25260*/  MUFU.TANH R126, R126 ;  /* 0x0000007e007e7308 */ /* 0x000e740000002400 */
[----:B------:R3:W1:Y:S10]  /*25270*/  MUFU.TANH R220, R127 ;  /* 0x0000007f00dc7308 */ /* 0x0006740000002400 */
[----:B------:R3:W1:Y:S10]  /*25280*/  MUFU.TANH R221, R128 ;  /* 0x0000008000dd7308 */ /* 0x0006740000002400 */
[----:B------:R-:W1:Y:S10]  /*25290*/  MUFU.TANH R129, R129 ;  /* 0x0000008100817308 */ /* 0x000e740000002400 */
        /* <DEDUP_REMOVED lines=8> */
[----:B------:R-:W-:-:S05]  /*25320*/  @!P6 BRA `(.L_x_2859) ;  /* 0x000003c00000e947 */ /* 0x000fca0003800000 */
[----:B------:R-:W-:Y:S01]  /*25330*/  IMAD.SHL.U32 R0, R130, 0x100, RZ ;  /* 0x0000010082007824 */ /* 0x000fe200078e00ff */
[----:B------:R-:W-:Y:S04]  /*25340*/  IABS R9, c[0x0][0x2d0] ;  /* 0x0000b40000097a13 */ /* 0x000fe80000000000 */
[----:B------:R-:W2:Y:S01]  /*25350*/  I2F.RP R2, R9 ;  /* 0x0000000900027306 */ /* 0x000ea20000209400 */
        /* <DEDUP_REMOVED lines=8> */
[----:B--2---:R-:W2:Y:S02]  /*253e0*/  MUFU.RCP R2, R2 ;  /* 0x0000000200027308 */ /* 0x004ea40000001000 */
[----:B--2---:R-:W-:Y:S08]  /*253f0*/  IADD3 R2, R2, 0xffffffe, RZ ;  /* 0x0ffffffe02027810 */ /* 0x004ff00007ffe0ff */
[----:B------:R-:W2:Y:S02]  /*25400*/  F2I.FTZ.U32.TRUNC.NTZ R3, R2 ;  /* 0x0000000200037305 */ /* 0x000ea4000021f000 */
[--C-:B--2---:R-:W-:Y:S04]  /*25410*/  IMAD.MOV R2, RZ, RZ, -R3.reuse ;  /* 0x000000ffff027224 */ /* 0x104fe800078e0a03 */
        /* <DEDUP_REMOVED lines=45> */
.L_x_2859:
        /* <DEDUP_REMOVED lines=58> */
.L_x_2858:
[----:B--234-:R-:W-:Y:S01]  /*25a90*/  FMNMX.FTZ R0, R181, R132, !PT ;  /* 0x00000084b5007209 */ /* 0x01cfe20007810000 */
        /* <DEDUP_REMOVED lines=19> */
[----:B-1----:R-:W-:Y:S01]  /*25bd0*/  LDSM.16.MT88.4 R48, [R228+0xa800] ;  /* 0x00a80000e430783b */ /* 0x002fe20000004200 */
        /* <DEDUP_REMOVED lines=135> */
[--C-:B------:R-:W-:Y:S01]  /*26450*/  FFMA.FTZ R10, R174, c[0x0][0x23c], -R60.reuse ;  /* 0x00008f00ae0a7a23 */ /* 0x100fe2000001083c */
[----:B------:R3:W-:Y:S01]  /*26460*/  MUFU.EX2 R243, R4 ;  /* 0x0000000400f37308 */ /* 0x0007e20000000800 */
[--C-:B------:R-:W-:Y:S02]  /*26470*/  FFMA.FTZ R16, R25, c[0x0][0x23c], -R39.reuse ;  /* 0x00008f0019107a23 */ /* 0x100fe40000010827 */
[--C-:B------:R-:W-:Y:S01]  /*26480*/  FFMA.FTZ R32, R190, c[0x0][0x23c], -R60.reuse ;  /* 0x00008f00be207a23 */ /* 0x100fe2000001083c */
[----:B------:R-:W-:Y:S01]  /*26490*/  MOV R190, R130 ;  /* 0x0000008200be7202 */ /* 0x000fe20000000f00 */
[--C-:B------:R-:W-:Y:S02]  /*264a0*/  FFMA.FTZ R34, R191, c[0x0][0x23c], -R60.reuse ;  /* 0x00008f00bf227a23 */ /* 0x100fe4000001083c */
[----:B------:R-:W-:Y:S01]  /*264b0*/  FFMA.FTZ R7, R186, c[0x0][0x23c], -R39 ;  /* 0x00008f00ba077a23 */ /* 0x000fe20000010827 */
[----:B------:R-:W-:Y:S01]  /*264c0*/  ISETP.GT.AND P0, PT, R190, 0x1, PT ;  /* 0x00000001be00780c */ /* 0x000fe20003f04270 */
[--C-:B------:R-:W-:Y:S01]  /*264d0*/  FFMA.FTZ R37, R37, c[0x0][0x23c], -R60.reuse ;  /* 0x00008f0025257a23 */ /* 0x100fe2000001083c */
[----:B------:R4:W-:Y:S01]  /*264e0*/  MUFU.EX2 R132, R6 ;  /* 0x0000000600847308 */ /* 0x0009e20000000800 */
[----:B-1----:R-:W-:Y:S02]  /*264f0*/  FADD.FTZ R0, -R3, R133 ;  /* 0x0000008503007221 */ /* 0x002fe40000010100 */
[----:B--2---:R-:W-:Y:S02]  /*26500*/  FMUL.FTZ R9, R2, R141 ;  /* 0x0000008d02097220 */ /* 0x004fe40000410000 */
[----:B------:R-:W-:Y:S05]  /*26510*/  FMUL.FTZ R0, R0, c[0x0][0x23c] ;  /* 0x00008f0000007a20 */ /* 0x000fea0000410000 */
[----:B------:R-:W-:Y:S01]  /*26520*/  MUFU.EX2 R252, R7 ;  /* 0x0000000700fc7308 */ /* 0x000fe20000000800 */
[C---:B------:R-:W-:Y:S02]  /*26530*/  FMUL.FTZ R17, R2.reuse, R149 ;  /* 0x0000009502117220 */ /* 0x040fe40000410000 */
[----:B------:R-:W-:Y:S02]  /*26540*/  FMUL.FTZ R25, R2, R157 ;  /* 0x0000009d02197220 */ /* 0x000fe40000410000 */
[--C-:B---3--:R-:W-:Y:S05]  /*26550*/  FFMA.FTZ R4, R188, c[0x0][0x23c], -R39.reuse ;  /* 0x00008f00bc047a23 */ /* 0x108fea0000010827 */
[----:B------:R1:W2:Y:S01]  /*26560*/  MUFU.EX2 R128, R4 ;  /* 0x0000000400807308 */ /* 0x0002a20000000800 */
[--C-:B----4-:R-:W-:Y:S09]  /*26570*/  FFMA.FTZ R6, R173, c[0x0][0x23c], -R60.reuse ;  /* 0x00008f00ad067a23 */ /* 0x110ff2000001083c */
[----:B------:R-:W3:Y:S10]  /*26580*/  MUFU.EX2 R0, R0 ;  /* 0x0000000000007308 */ /* 0x000ef40000000800 */
[----:B------:R4:W-:Y:S01]  /*26590*/  MUFU.EX2 R116, R5 ;  /* 0x0000000500747308 */ /* 0x0009e20000000800 */
[--C-:B-1----:R-:W-:Y:S01]  /*265a0*/  FFMA.FTZ R4, R180, c[0x0][0x23c], -R60.reuse ;  /* 0x00008f00b4047a23 */ /* 0x102fe2000001083c */
[----:B--2---:R-:W-:Y:S08]  /*265b0*/  F2FP.PACK_AB R40, R128, R243 ;  /* 0x000000f38028723e */ /* 0x004ff000000000ff */
[----:B------:R1:W-:Y:S01]  /*265c0*/  MUFU.EX2 R247, R4 ;  /* 0x0000000400f77308 */ /* 0x0003e20000000800 */
[C---:B---3--:R-:W-:Y:S02]  /*265d0*/  FMUL.FTZ R11, R0.reuse, R143 ;  /* 0x0000008f000b7220 */ /* 0x048fe40000410000 */
[C---:B------:R-:W-:Y:S02]  /*265e0*/  FMUL.FTZ R18, R0.reuse, R150 ;  /* 0x0000009600127220 */ /* 0x040fe40000410000 */
[C---:B------:R-:W-:Y:S05]  /*265f0*/  FMUL.FTZ R19, R0.reuse, R151 ;  /* 0x0000009700137220 */ /* 0x040fea0000410000 */
[----:B------:R2:W-:Y:S01]  /*26600*/  MUFU.EX2 R127, R6 ;  /* 0x00000006007f7308 */ /* 0x0005e20000000800 */
[C---:B------:R-:W-:Y:S02]  /*26610*/  FMUL.FTZ R35, R0.reuse, R167 ;  /* 0x000000a700237220 */ /* 0x040fe40000410000 */
[----:B------:R-:W-:Y:S02]  /*26620*/  FMUL.FTZ R7, R0, R139 ;  /* 0x0000008b00077220 */ /* 0x000fe40000410000 */
[----:B----4-:R-:W-:Y:S05]  /*26630*/  FMUL.FTZ R5, R2, R137 ;  /* 0x0000008902057220 */ /* 0x010fea0000410000 */
[----:B------:R3:W-:Y:S01]  /*26640*/  MUFU.EX2 R181, R8 ;  /* 0x0000000800b57308 */ /* 0x0007e20000000800 */
[--C-:B-1----:R-:W-:Y:S09]  /*26650*/  FFMA.FTZ R4, R187, c[0x0][0x23c], -R60.reuse ;  /* 0x00008f00bb047a23 */ /* 0x102ff2000001083c */
[----:B------:R1:W4:Y:S01]  /*26660*/  MUFU.EX2 R249, R4 ;  /* 0x0000000400f97308 */ /* 0x0003220000000800 */
[----:B--2---:R-:W-:Y:S09]  /*26670*/  FMUL.FTZ R6, R0, R138 ;  /* 0x0000008a00067220 */ /* 0x004ff20000410000 */
[----:B------:R2:W5:Y:S01]  /*26680*/  MUFU.EX2 R33, R10 ;  /* 0x0000000a00217308 */ /* 0x0005620000000800 */
[--C-:B---3--:R-:W-:Y:S09]  /*26690*/  FFMA.FTZ R8, R170, c[0x0][0x23c], -R60.reuse ;  /* 0x00008f00aa087a23 */ /* 0x108ff2000001083c */
[----:B------:R3:W-:Y:S01]  /*266a0*/  MUFU.EX2 R180, R8 ;  /* 0x0000000800b47308 */ /* 0x0007e20000000800 */
[--C-:B-1----:R-:W-:Y:S01]  /*266b0*/  FFMA.FTZ R4, R184, c[0x0][0x23c], -R39.reuse ;  /* 0x00008f00b8047a23 */ /* 0x102fe20000010827 */
[----:B----4-:R-:W-:Y:S08]  /*266c0*/  F2FP.PACK_AB R41, R249, R247 ;  /* 0x000000f7f929723e */ /* 0x010ff000000000ff */
[----:B------:R1:W4:Y:S01]  /*266d0*/  MUFU.EX2 R131, R4 ;  /* 0x0000000400837308 */ /* 0x0003220000000800 */
[----:B--2---:R-:W-:Y:S01]  /*266e0*/  FMUL.FTZ R10, R0, R142 ;  /* 0x0000008e000a7220 */ /* 0x004fe20000410000 */
[----:B-----5:R-:W-:Y:S01]  /*266f0*/  MOV R191, R33 ;  /* 0x0000002100bf7202 */ /* 0x020fe20000000f00 */
[C---:B------:R-:W-:Y:S07]  /*26700*/  FMUL.FTZ R33, R2.reuse, R165 ;  /* 0x000000a502217220 */ /* 0x040fee0000410000 */
[----:B------:R2:W-:Y:S01]  /*26710*/  MUFU.EX2 R246, R16 ;  /* 0x0000001000f67308 */ /* 0x0005e20000000800 */
[C---:B---3--:R-:W-:Y:S09]  /*26720*/  FMUL.FTZ R8, R2.reuse, R140 ;  /* 0x0000008c02087220 */ /* 0x048ff20000410000 */
[----:B------:R3:W-:Y:S01]  /*26730*/  MUFU.EX2 R187, R32 ;  /* 0x0000002000bb7308 */ /* 0x0007e20000000800 */
[--C-:B-1----:R-:W-:Y:S01]  /*26740*/  FFMA.FTZ R4, R183, c[0x0][0x23c], -R60.reuse ;  /* 0x00008f00b7047a23 */ /* 0x102fe2000001083c */
[----:B----4-:R-:W-:Y:S08]  /*26750*/  F2FP.PACK_AB R42, R131, R252 ;  /* 0x000000fc832a723e */ /* 0x010ff000000000ff */
[----:B------:R1:W-:Y:S01]  /*26760*/  MUFU.EX2 R250, R4 ;  /* 0x0000000400fa7308 */ /* 0x0003e20000000800 */
[C---:B--2---:R-:W-:Y:S02]  /*26770*/  FMUL.FTZ R16, R2.reuse, R148 ;  /* 0x0000009402107220 */ /* 0x044fe40000410000 */
[----:B---3--:R-:W-:Y:S02]  /*26780*/  FMUL.FTZ R32, R2, R164 ;  /* 0x000000a402207220 */ /* 0x008fe40000410000 */
[--C-:B-1----:R-:W-:Y:S05]  /*26790*/  FFMA.FTZ R4, R182, c[0x0][0x23c], -R60.reuse ;  /* 0x00008f00b6047a23 */ /* 0x102fea000001083c */
[----:B------:R1:W2:Y:S02]  /*267a0*/  MUFU.EX2 R251, R4 ;  /* 0x0000000400fb7308 */ /* 0x0002a40000000800 */
[--C-:B-1----:R-:W-:Y:S01]  /*267b0*/  FFMA.FTZ R4, R177, c[0x0][0x23c], -R60.reuse ;  /* 0x00008f00b1047a23 */ /* 0x102fe2000001083c */
[----:B--2---:R-:W-:Y:S07]  /*267c0*/  F2FP.PACK_AB R43, R251, R250 ;  /* 0x000000fafb2b723e */ /* 0x004fee00000000ff */
[----:B------:R1:W-:Y:S02]  /*267d0*/  MUFU.EX2 R133, R4 ;  /* 0x0000000400857308 */ /* 0x0003e40000000800 */
[--C-:B-1----:R-:W-:Y:S08]  /*267e0*/  FFMA.FTZ R4, R176, c[0x0][0x23c], -R60.reuse ;  /* 0x00008f00b0047a23 */ /* 0x102ff0000001083c */
        /* <DEDUP_REMOVED lines=8> */
[----:B------:R1:W2:Y:S02]  /*26870*/  MUFU.EX2 R61, R4 ;  /* 0x00000004003d7308 */ /* 0x0002a40000000800 */
[----:B-1----:R-:W-:Y:S07]  /*26880*/  FMUL.FTZ R4, R2, R136 ;  /* 0x0000008802047220 */ /* 0x002fee0000410000 */
[C---:B------:R-:W-:Y:S07]  /*26890*/  HMMA.16816.F32 R4, R40.reuse, R12, R4 ;  /* 0x0000000c2804723c */ /* 0x040fee0000001804 */
[--C-:B------:R-:W-:Y:S01]  /*268a0*/  FFMA.FTZ R12, R24, c[0x0][0x23c], -R39.reuse ;  /* 0x00008f00180c7a23 */ /* 0x100fe20000010827 */
[C---:B------:R-:W-:Y:S03]  /*268b0*/  HMMA.16816.F32 R8, R40.reuse, R14, R8 ;  /* 0x0000000e2808723c */ /* 0x040fe60000001808 */
[----:B------:R1:W3:Y:S01]  /*268c0*/  MUFU.EX2 R248, R12 ;  /* 0x0000000c00f87308 */ /* 0x0002e20000000800 */
[----:B------:R-:W-:Y:S02]  /*268d0*/  FMUL.FTZ R13, R2, R145 ;  /* 0x00000091020d7220 */ /* 0x000fe40000410000 */
[--C-:B------:R-:W-:Y:S02]  /*268e0*/  FFMA.FTZ R24, R27, c[0x0][0x23c], -R60.reuse ;  /* 0x00008f001b187a23 */ /* 0x100fe4000001083c */
[C---:B------:R-:W-:Y:S04]  /*268f0*/  FMUL.FTZ R14, R0.reuse, R146 ;  /* 0x00000092000e7220 */ /* 0x040fe80000410000 */
[C---:B------:R-:W-:Y:S01]  /*26900*/  FMUL.FTZ R15, R0.reuse, R147 ;  /* 0x00000093000f7220 */ /* 0x040fe20000410000 */
[----:B------:R4:W-:Y:S01]  /*26910*/  MUFU.EX2 R222, R24 ;  /* 0x0000001800de7308 */ /* 0x0009e20000000800 */
[----:B------:R-:W-:Y:S02]  /*26920*/  FMUL.FTZ R27, R0, R159 ;  /* 0x0000009f001b7220 */ /* 0x000fe40000410000 */
[----:B-1----:R-:W-:Y:S07]  /*26930*/  FMUL.FTZ R12, R2, R144 ;  /* 0x00000090020c7220 */ /* 0x002fee0000410000 */
[C---:B------:R-:W-:Y:S03]  /*26940*/  HMMA.16816.F32 R12, R40.reuse, R20, R12 ;  /* 0x00000014280c723c */ /* 0x040fe6000000180c */
[--C-:B----4-:R-:W-:Y:S02]  /*26950*/  FFMA.FTZ R24, R185, c[0x0][0x23c], -R39.reuse ;  /* 0x00008f00b9187a23 */ /* 0x110fe40000010827 */
[----:B------:R1:W-:Y:S02]  /*26960*/  MUFU.EX2 R185, R34 ;  /* 0x0000002200b97308 */ /* 0x0003e40000000800 */
[--C-:B------:R-:W-:Y:S01]  /*26970*/  FFMA.FTZ R20, R26, c[0x0][0x23c], -R60.reuse ;  /* 0x00008f001a147a23 */ /* 0x100fe2000001083c */
[C---:B------:R-:W-:Y:S04]  /*26980*/  HMMA.16816.F32 R16, R40.reuse, R22, R16 ;  /* 0x000000162810723c */ /* 0x040fe80000001810 */
[----:B------:R-:W-:Y:S02]  /*26990*/  FMUL.FTZ R21, R2, R153 ;  /* 0x0000009902157220 */ /* 0x000fe40000410000 */
[C---:B------:R-:W-:Y:S01]  /*269a0*/  FMUL.FTZ R26, R0.reuse, R158 ;  /* 0x0000009e001a7220 */ /* 0x040fe20000410000 */
[----:B------:R4:W5:Y:S01]  /*269b0*/  MUFU.EX2 R223, R20 ;  /* 0x0000001400df7308 */ /* 0x0009620000000800 */
[C---:B------:R-:W-:Y:S04]  /*269c0*/  FMUL.FTZ R22, R0.reuse, R154 ;  /* 0x0000009a00167220 */ /* 0x040fe80000410000 */
[C---:B------:R-:W-:Y:S05]  /*269d0*/  FMUL.FTZ R23, R0.reuse, R155 ;  /* 0x0000009b00177220 */ /* 0x040fea0000410000 */
[----:B------:R2:W-:Y:S01]  /*269e0*/  MUFU.EX2 R188, R24 ;  /* 0x0000001800bc7308 */ /* 0x0005e20000000800 */
[----:B-1----:R-:W-:Y:S02]  /*269f0*/  FMUL.FTZ R34, R0, R166 ;  /* 0x000000a600227220 */ /* 0x002fe40000410000 */
[C---:B----4-:R-:W-:Y:S07]  /*26a00*/  FMUL.FTZ R20, R2.reuse, R152 ;  /* 0x0000009802147220 */ /* 0x050fee0000410000 */
[C---:B------:R-:W-:Y:S03]  /*26a10*/  HMMA.16816.F32 R20, R40.reuse, R28, R20 ;  /* 0x0000001c2814723c */ /* 0x040fe60000001814 */
[C---:B--2---:R-:W-:Y:S04]  /*26a20*/  FMUL.FTZ R24, R2.reuse, R156 ;  /* 0x0000009c02187220 */ /* 0x044fe80000410000 */
[--C-:B------:R-:W-:Y:S02]  /*26a30*/  FFMA.FTZ R28, R189, c[0x0][0x23c], -R39.reuse ;  /* 0x00008f00bd1c7a23 */ /* 0x100fe40000010827 */
[----:B------:R-:W-:Y:S01]  /*26a40*/  FMUL.FTZ R29, R2, R161 ;  /* 0x000000a1021d7220 */ /* 0x000fe20000410000 */
[C---:B------:R-:W-:Y:S01]  /*26a50*/  HMMA.16816.F32 R24, R40.reuse, R30, R24 ;  /* 0x0000001e2818723c */ /* 0x040fe20000001818 */
[----:B------:R1:W2:Y:S06]  /*26a60*/  MUFU.EX2 R189, R28 ;  /* 0x0000001c00bd7308 */ /* 0x0002ac0000000800 */
[C---:B------:R-:W-:Y:S02]  /*26a70*/  FMUL.FTZ R30, R0.reuse, R162 ;  /* 0x000000a2001e7220 */ /* 0x040fe40000410000 */
[----:B------:R-:W-:Y:S03]  /*26a80*/  FMUL.FTZ R31, R0, R163 ;  /* 0x000000a3001f7220 */ /* 0x000fe60000410000 */
[----:B-1----:R-:W-:Y:S07]  /*26a90*/  FMUL.FTZ R28, R2, R160 ;  /* 0x000000a0021c7220 */ /* 0x002fee0000410000 */
[C---:B------:R-:W-:Y:S07]  /*26aa0*/  HMMA.16816.F32 R28, R40.reuse, R44, R28 ;  /* 0x0000002c281c723c */ /* 0x040fee000000181c */
[--C-:B------:R-:W-:Y:S01]  /*26ab0*/  FFMA.FTZ R44, R192, c[0x0][0x23c], -R39.reuse ;  /* 0x00008f00c02c7a23 */ /* 0x100fe20000010827 */
[----:B------:R-:W-:Y:S03]  /*26ac0*/  HMMA.16816.F32 R32, R40, R46, R32 ;  /* 0x0000002e2820723c */ /* 0x000fe60000001820 */
[----:B------:R1:W-:Y:S01]  /*26ad0*/  MUFU.EX2 R184, R44 ;  /* 0x0000002c00b87308 */ /* 0x0003e20000000800 */
[----:B------:R-:W-:Y:S01]  /*26ae0*/  MOV R192, R61 ;  /* 0x0000003d00c07202 */ /* 0x000fe20000000f00 */
[--C-:B------:R-:W-:Y:S01]  /*26af0*/  FFMA.FTZ R61, R193, c[0x0][0x23c], -R39.reuse ;  /* 0x00008f00c13d7a23 */ /* 0x100fe20000010827 */
[----:B------:R-:W-:Y:S02]  /*26b00*/  MOV R193, R180 ;  /* 0x000000b400c17202 */ /* 0x000fe40000000f00 */
[----:B------:R-:W-:Y:S04]  /*26b10*/  F2FP.PACK_AB R40, R116, R132 ;  /* 0x000000847428723e */ /* 0x000fe800000000ff */
[----:B------:R-:W-:Y:S01]  /*26b20*/  F2FP.PACK_AB R41, R118, R133 ;  /* 0x000000857629723e */ /* 0x000fe200000000ff */
[----:B------:R4:W2:Y:S01]  /*26b30*/  MUFU.EX2 R186, R61 ;  /* 0x0000003d00ba7308 */ /* 0x0008a20000000800 */
[----:B------:R-:W-:Y:S02]  /*26b40*/  F2FP.PACK_AB R42, R121, R123 ;  /* 0x0000007b792a723e */ /* 0x000fe400000000ff */
[----:B------:R-:W-:Y:S07]  /*26b50*/  F2FP.PACK_AB R43, R119, R127 ;  /* 0x0000007f772b723e */ /* 0x000fee00000000ff */
[C---:B------:R-:W-:Y:S01]  /*26b60*/  HMMA.16816.F32 R4, R40.reuse, R48, R4 ;  /* 0x000000302804723c */ /* 0x040fe20000001804 */
[----:B-1----:R-:W1:Y:S06]  /*26b70*/  LDSM.16.MT88.4 R44, [R230+0xa800] ;  /* 0x00a80000e62c783b */ /* 0x002e6c0000004200 */
[--C-:B------:R-:W-:Y:S01]  /*26b80*/  FFMA.FTZ R48, R194, c[0x0][0x23c], -R60.reuse ;  /* 0x00008f00c2307a23 */ /* 0x100fe2000001083c */
[C---:B------:R-:W-:Y:S04]  /*26b90*/  HMMA.16816.F32 R8, R40.reuse, R50, R8 ;  /* 0x000000322808723c */ /* 0x040fe80000001808 */
[----:B------:R-:W-:Y:S02]  /*26ba0*/  MOV R194, R181 ;  /* 0x000000b500c27202 */ /* 0x000fe40000000f00 */
[----:B------:R2:W-:Y:S01]  /*26bb0*/  MUFU.EX2 R181, R48 ;  /* 0x0000003000b57308 */ /* 0x0005e20000000800 */
[--C-:B----4-:R-:W-:Y:S01]  /*26bc0*/  FFMA.FTZ R61, R202, c[0x0][0x23c], -R39.reuse ;  /* 0x00008f00ca3d7a23 */ /* 0x110fe20000010827 */
[C---:B------:R-:W-:Y:S04]  /*26bd0*/  HMMA.16816.F32 R12, R40.reuse, R52, R12 ;  /* 0x00000034280c723c */ /* 0x040fe8000000180c */
[----:B------:R-:W-:Y:S03]  /*26be0*/  MOV R202, R116 ;  /* 0x0000007400ca7202 */ /* 0x000fe60000000f00 */
[--C-:B------:R-:W-:Y:S01]  /*26bf0*/  FFMA.FTZ R52, R196, c[0x0][0x23c], -R39.reuse ;  /* 0x00008f00c4347a23 */ /* 0x100fe20000010827 */
[----:B------:R4:W-:Y:S01]  /*26c00*/  MUFU.EX2 R176, R61 ;  /* 0x0000003d00b07308 */ /* 0x0009e20000000800 */
[C---:B------:R-:W-:Y:S03]  /*26c10*/  HMMA.16816.F32 R16, R40.reuse, R54, R16 ;  /* 0x000000362810723c */ /* 0x040fe60000001810 */
[----:B------:R-:W-:Y:S05]  /*26c20*/  MOV R196, R121 ;  /* 0x0000007900c47202 */ /* 0x000fea0000000f00 */
[C---:B------:R-:W-:Y:S01]  /*26c30*/  HMMA.16816.F32 R20, R40.reuse, R56, R20 ;  /* 0x000000382814723c */ /* 0x040fe20000001814 */
[----:B------:R3:W-:Y:S03]  /*26c40*/  MUFU.EX2 R182, R52 ;  /* 0x0000003400b67308 */ /* 0x0007e60000000800 */
[--C-:B--2---:R-:W-:Y:S01]  /*26c50*/  FFMA.FTZ R48, R195, c[0x0][0x23c], -R60.reuse ;  /* 0x00008f00c3307a23 */ /* 0x104fe2000001083c */
[----:B------:R-:W-:Y:S02]  /*26c60*/  MOV R195, R119 ;  /* 0x0000007700c37202 */ /* 0x000fe40000000f00 */
[--C-:B------:R-:W-:Y:S01]  /*26c70*/  FFMA.FTZ R56, R198, c[0x0][0x23c], -R60.reuse ;  /* 0x00008f00c6387a23 */ /* 0x100fe2000001083c */
[C---:B------:R-:W-:Y:S03]  /*26c80*/  HMMA.16816.F32 R24, R40.reuse, R58, R24 ;  /* 0x0000003a2818723c */ /* 0x040fe60000001818 */
[----:B------:R2:W2:Y:S01]  /*26c90*/  MUFU.EX2 R183, R48 ;  /* 0x0000003000b77308 */ /* 0x0004a20000000800 */
[----:B------:R-:W-:Y:S01]  /*26ca0*/  MOV R198, R123 ;  /* 0x0000007b00c67202 */ /* 0x000fe20000000f00 */
[--C-:B----4-:R-:W-:Y:S03]  /*26cb0*/  FFMA.FTZ R61, R208, c[0x0][0x23c], -R60.reuse ;  /* 0x00008f00d03d7a23 */ /* 0x110fe6000001083c */
[C---:B-1----:R-:W-:Y:S05]  /*26cc0*/  HMMA.16816.F32 R28, R40.reuse, R44, R28 ;  /* 0x0000002c281c723c */ /* 0x042fea000000181c */
[----:B------:R1:W-:Y:S02]  /*26cd0*/  MUFU.EX2 R179, R56 ;  /* 0x0000003800b37308 */ /* 0x0003e40000000800 */
[--C-:B------:R-:W-:Y:S01]  /*26ce0*/  FFMA.FTZ R44, R199, c[0x0][0x23c], -R60.reuse ;  /* 0x00008f00c72c7a23 */ /* 0x100fe2000001083c */
[----:B------:R-:W-:Y:S04]  /*26cf0*/  HMMA.16816.F32 R32, R40, R46, R32 ;  /* 0x0000002e2820723c */ /* 0x000fe80000001820 */
[--C-:B---3--:R-:W-:Y:S01]  /*26d00*/  FFMA.FTZ R52, R197, c[0x0][0x23c], -R39.reuse ;  /* 0x00008f00c5347a23 */ /* 0x108fe20000010827 */
[----:B------:R-:W-:Y:S02]  /*26d10*/  MOV R197, R127 ;  /* 0x0000007f00c57202 */ /* 0x000fe40000000f00 */
[----:B------:R3:W-:Y:S01]  /*26d20*/  MUFU.EX2 R177, R44 ;  /* 0x0000002c00b17308 */ /* 0x0007e20000000800 */
[----:B------:R-:W-:Y:S01]  /*26d30*/  F2FP.PACK_AB R40, R192, R194 ;  /* 0x000000c2c028723e */ /* 0x000fe200000000ff */
[----:B--2---:R-:W2:Y:S03]  /*26d40*/  LDSM.16.MT88.4 R48, [R228+0xb000] ;  /* 0x00b00000e430783b */ /* 0x004ea60000004200 */
[----:B------:R-:W-:Y:S02]  /*26d50*/  F2FP.PACK_AB R41, R191, R193 ;  /* 0x000000c1bf29723e */ /* 0x000fe400000000ff */
[----:B------:R-:W-:Y:S02]  /*26d60*/  F2FP.PACK_AB R42, R246, R248 ;  /* 0x000000f8f62a723e */ /* 0x000fe400000000ff */
[----:B-----5:R-:W-:Y:S01]  /*26d70*/  F2FP.PACK_AB R43, R222, R223 ;  /* 0x000000dfde2b723e */ /* 0x020fe200000000ff */
[----:B------:R4:W5:Y:S01]  /*26d80*/  MUFU.EX2 R180, R52 ;  /* 0x0000003400b47308 */ /* 0x0009620000000800 */
[----:B------:R-:W-:Y:S01]  /*26d90*/  MOV R199, R118 ;  /* 0x0000007600c77202 */ /* 0x000fe20000000f00 */
[----:B-1----:R-:W-:Y:S08]  /*26da0*/  LDSM.16.MT88.4 R56, [R229+0xb000] ;  /* 0x00b00000e538783b */ /* 0x002ff00000004200 */
[----:B------:R1:W-:Y:S01]  /*26db0*/  MUFU.EX2 R171, R61 ;  /* 0x0000003d00ab7308 */ /* 0x0003e20000000800 */
[----:B---3--:R-:W-:Y:S08]  /*26dc0*/  LDSM.16.MT88.4 R44, [R230+0xb000] ;  /* 0x00b00000e62c783b */ /* 0x008ff00000004200 */
[----:B----4-:R-:W3:Y:S01]  /*26dd0*/  LDSM.16.MT88.4 R52, [R231+0xb000] ;  /* 0x00b00000e734783b */ /* 0x010ee20000004200 */
[C---:B--2---:R-:W-:Y:S03]  /*26de0*/  HMMA.16816.F32 R4, R40.reuse, R48, R4 ;  /* 0x000000302804723c */ /* 0x044fe60000001804 */
[--C-:B-1----:R-:W-:Y:S04]  /*26df0*/  FFMA.FTZ R61, R214, c[0x0][0x23c], -R60.reuse ;  /* 0x00008f00d63d7a23 */ /* 0x102fe8000001083c */
[----:B------:R1:W-:Y:S01]  /*26e00*/  MUFU.EX2 R163, R61 ;  /* 0x0000003d00a37308 */ /* 0x0003e20000000800 */
[--C-:B------:R-:W-:Y:S01]  /*26e10*/  FFMA.FTZ R48, R200, c[0x0][0x23c], -R39.reuse ;  /* 0x00008f00c8307a23 */ /* 0x100fe20000010827 */
[C---:B------:R-:W-:Y:S03]  /*26e20*/  HMMA.16816.F32 R8, R40.reuse, R50, R8 ;  /* 0x000000322808723c */ /* 0x040fe60000001808 */
[----:B------:R-:W-:Y:S05]  /*26e30*/  MOV R200, R133 ;  /* 0x0000008500c87202 */ /* 0x000fea0000000f00 */
[----:B------:R2:W4:Y:S01]  /*26e40*/  MUFU.EX2 R178, R48 ;  /* 0x0000003000b27308 */ /* 0x0005220000000800 */
[C---:B---3--:R-:W-:Y:S03]  /*26e50*/  HMMA.16816.F32 R12, R40.reuse, R52, R12 ;  /* 0x00000034280c723c */ /* 0x048fe6000000180c */
[--C-:B-1----:R-:W-:Y:S06]  /*26e60*/  FFMA.FTZ R61, R225, c[0x0][0x23c], -R39.reuse ;  /* 0x00008f00e13d7a23 */ /* 0x102fec0000010827 */
[----:B------:R1:W-:Y:S01]  /*26e70*/  MUFU.EX2 R157, R61 ;  /* 0x0000003d009d7308 */ /* 0x0003e20000000800 */
[C---:B------:R-:W-:Y:S03]  /*26e80*/  HMMA.16816.F32 R16, R40.reuse, R54, R16 ;  /* 0x000000362810723c */ /* 0x040fe60000001810 */
[--C-:B------:R-:W-:Y:S01]  /*26e90*/  FFMA.FTZ R52, R204, c[0x0][0x23c], -R60.reuse ;  /* 0x00008f00cc347a23 */ /* 0x100fe2000001083c */
[----:B------:R-:W-:Y:S01]  /*26ea0*/  MOV R204, R131 ;  /* 0x0000008300cc7202 */ /* 0x000fe20000000f00 */
[--C-:B--2---:R-:W-:Y:S01]  /*26eb0*/  FFMA.FTZ R48, R201, c[0x0][0x23c], -R60.reuse ;  /* 0x00008f00c9307a23 */ /* 0x104fe2000001083c */
[----:B------:R-:W-:Y:S02]  /*26ec0*/  MOV R201, R132 ;  /* 0x0000008400c97202 */ /* 0x000fe40000000f00 */
[C---:B------:R-:W-:Y:S01]  /*26ed0*/  HMMA.16816.F32 R20, R40.reuse, R56, R20 ;  /* 0x000000382814723c */ /* 0x040fe20000001814 */
[----:B------:R2:W-:Y:S06]  /*26ee0*/  MUFU.EX2 R174, R52 ;  /* 0x0000003400ae7308 */ /* 0x0005ec0000000800 */
[--C-:B------:R-:W-:Y:S01]  /*26ef0*/  FFMA.FTZ R56, R205, c[0x0][0x23c], -R39.reuse ;  /* 0x00008f00cd387a23 */ /* 0x100fe20000010827 */
[C---:B------:R-:W-:Y:S01]  /*26f00*/  HMMA.16816.F32 R24, R40.reuse, R58, R24 ;  /* 0x0000003a2818723c */ /* 0x040fe20000001818 */
[----:B------:R-:W3:Y:S02]  /*26f10*/  LDL.LU R205, [R1+0x8] ;  /* 0x0000080001cd7983 */ /* 0x000ee40000300800 */
[----:B------:R4:W4:Y:S01]  /*26f20*/  MUFU.EX2 R175, R48 ;  /* 0x0000003000af7308 */ /* 0x0009220000000800 */
[--C-:B-1----:R-:W-:Y:S04]  /*26f30*/  FFMA.FTZ R61, R68, c[0x0][0x23c], -R39.reuse ;  /* 0x00008f00443d7a23 */ /* 0x102fe80000010827 */
[C---:B------:R-:W-:Y:S05]  /*26f40*/  HMMA.16816.F32 R28, R40.reuse, R44, R28 ;  /* 0x0000002c281c723c */ /* 0x040fea000000181c */
[----:B------:R1:W-:Y:S02]  /*26f50*/  MUFU.EX2 R172, R56 ;  /* 0x0000003800ac7308 */ /* 0x0003e40000000800 */
[--C-:B------:R-:W-:Y:S01]  /*26f60*/  FFMA.FTZ R44, R206, c[0x0][0x23c], -R60.reuse ;  /* 0x00008f00ce2c7a23 */ /* 0x100fe2000001083c */
[----:B------:R-:W-:Y:S01]  /*26f70*/  HMMA.16816.F32 R32, R40, R46, R32 ;  /* 0x0000002e2820723c */ /* 0x000fe20000001820 */
[----:B------:R-:W3:Y:S03]  /*26f80*/  LDL.LU R206, [R1+0x4] ;  /* 0x0000040001ce7983 */ /* 0x000ee60000300800 */
[--C-:B--2---:R-:W-:Y:S01]  /*26f90*/  FFMA.FTZ R52, R203, c[0x0][0x23c], -R39.reuse ;  /* 0x00008f00cb347a23 */ /* 0x104fe20000010827 */
[----:B------:R-:W-:Y:S02]  /*26fa0*/  MOV R203, R128 ;  /* 0x0000008000cb7202 */ /* 0x000fe40000000f00 */
[----:B------:R2:W-:Y:S01]  /*26fb0*/  MUFU.EX2 R170, R44 ;  /* 0x0000002c00aa7308 */ /* 0x0005e20000000800 */
[----:B------:R-:W-:Y:S01]  /*26fc0*/  F2FP.PACK_AB R40, R189, R188 ;  /* 0x000000bcbd28723e */ /* 0x000fe200000000ff */
[----:B----4-:R-:W4:Y:S03]  /*26fd0*/  LDSM.16.MT88.4 R48, [R228+0xb800] ;  /* 0x00b80000e430783b */ /* 0x010f260000004200 */
[----:B------:R-:W-:Y:S02]  /*26fe0*/  F2FP.PACK_AB R41, R185, R187 ;  /* 0x000000bbb929723e */ /* 0x000fe400000000ff */
[----:B------:R-:W-:Y:S02]  /*26ff0*/  F2FP.PACK_AB R42, R186, R184 ;  /* 0x000000b8ba2a723e */ /* 0x000fe400000000ff */
[----:B------:R-:W-:Y:S01]  /*27000*/  F2FP.PACK_AB R43, R183, R181 ;  /* 0x000000b5b72b723e */ /* 0x000fe200000000ff */
[----:B------:R5:W4:Y:S01]  /*27010*/  MUFU.EX2 R173, R52 ;  /* 0x0000003400ad7308 */ /* 0x000b220000000800 */
[----:B-1----:R-:W-:Y:S09]  /*27020*/  LDSM.16.MT88.4 R56, [R229+0xb800] ;  /* 0x00b80000e538783b */ /* 0x002ff20000004200 */
[----:B------:R1:W-:Y:S01]  /*27030*/  MUFU.EX2 R149, R61 ;  /* 0x0000003d00957308 */ /* 0x0003e20000000800 */
[----:B--2---:R-:W-:Y:S08]  /*27040*/  LDSM.16.MT88.4 R44, [R230+0xb800] ;  /* 0x00b80000e62c783b */ /* 0x004ff00000004200 */
[----:B-----5:R-:W2:Y:S01]  /*27050*/  LDSM.16.MT88.4 R52, [R231+0xb800] ;  /* 0x00b80000e734783b */ /* 0x020ea20000004200 */
[C---:B----4-:R-:W-:Y:S03]  /*27060*/  HMMA.16816.F32 R4, R40.reuse, R48, R4 ;  /* 0x000000302804723c */ /* 0x050fe60000001804 */
[--C-:B-1----:R-:W-:Y:S04]  /*27070*/  FFMA.FTZ R61, R75, c[0x0][0x23c], -R60.reuse ;  /* 0x00008f004b3d7a23 */ /* 0x102fe8000001083c */
[--C-:B------:R-:W-:Y:S01]  /*27080*/  FFMA.FTZ R48, R209, c[0x0][0x23c], -R39.reuse ;  /* 0x00008f00d1307a23 */ /* 0x100fe20000010827 */
[C---:B------:R-:W-:Y:S01]  /*27090*/  HMMA.16816.F32 R8, R40.reuse, R50, R8 ;  /* 0x000000322808723c */ /* 0x040fe20000001808 */
[----:B------:R1:W-:Y:S10]  /*270a0*/  MUFU.EX2 R143, R61 ;  /* 0x0000003d008f7308 */ /* 0x0003f40000000800 */
[----:B------:R4:W-:Y:S01]  /*270b0*/  MUFU.EX2 R169, R48 ;  /* 0x0000003000a97308 */ /* 0x0009e20000000800 */
[C---:B--2---:R-:W-:Y:S03]  /*270c0*/  HMMA.16816.F32 R12, R40.reuse, R52, R12 ;  /* 0x00000034280c723c */ /* 0x044fe6000000180c */
[--C-:B-1----:R-:W-:Y:S04]  /*270d0*/  FFMA.FTZ R61, R82, c[0x0][0x23c], -R60.reuse ;  /* 0x00008f00523d7a23 */ /* 0x102fe8000001083c */
[--C-:B------:R-:W-:Y:S01]  /*270e0*/  FFMA.FTZ R52, R210, c[0x0][0x23c], -R60.reuse ;  /* 0x00008f00d2347a23 */ /* 0x100fe2000001083c */
[C---:B------:R-:W-:Y:S01]  /*270f0*/  HMMA.16816.F32 R16, R40.reuse, R54, R16 ;  /* 0x000000362810723c */ /* 0x040fe20000001810 */
[----:B------:R1:W-:Y:S03]  /*27100*/  MUFU.EX2 R133, R61 ;  /* 0x0000003d00857308 */ /* 0x0003e60000000800 */
[--C-:B----4-:R-:W-:Y:S04]  /*27110*/  FFMA.FTZ R48, R207, c[0x0][0x23c], -R39.reuse ;  /* 0x00008f00cf307a23 */ /* 0x110fe80000010827 */
[C---:B------:R-:W-:Y:S03]  /*27120*/  HMMA.16816.F32 R20, R40.reuse, R56, R20 ;  /* 0x000000382814723c */ /* 0x040fe60000001814 */
[----:B------:R2:W-:Y:S04]  /*27130*/  MUFU.EX2 R167, R52 ;  /* 0x0000003400a77308 */ /* 0x0005e80000000800 */
[--C-:B------:R-:W-:Y:S01]  /*27140*/  FFMA.FTZ R56, R212, c[0x0][0x23c], -R39.reuse ;  /* 0x00008f00d4387a23 */ /* 0x100fe20000010827 */
[C---:B------:R-:W-:Y:S05]  /*27150*/  HMMA.16816.F32 R24, R40.reuse, R58, R24 ;  /* 0x0000003a2818723c */ /* 0x040fea0000001818 */
[----:B------:R4:W5:Y:S03]  /*27160*/  MUFU.EX2 R168, R48 ;  /* 0x0000003000a87308 */ /* 0x0009660000000800 */
[C---:B------:R-:W-:Y:S04]  /*27170*/  HMMA.16816.F32 R28, R40.reuse, R44, R28 ;  /* 0x0000002c281c723c */ /* 0x040fe8000000181c */
[--C-:B-1----:R-:W-:Y:S03]  /*27180*/  FFMA.FTZ R61, R89, c[0x0][0x23c], -R39.reuse ;  /* 0x00008f00593d7a23 */ /* 0x102fe60000010827 */
[----:B------:R1:W-:Y:S01]  /*27190*/  MUFU.EX2 R165, R56 ;  /* 0x0000003800a57308 */ /* 0x0003e20000000800 */
[----:B------:R-:W-:Y:S04]  /*271a0*/  HMMA.16816.F32 R32, R40, R46, R32 ;  /* 0x0000002e2820723c */ /* 0x000fe80000001820 */
[--C-:B--2---:R-:W-:Y:S02]  /*271b0*/  FFMA.FTZ R52, R211, c[0x0][0x23c], -R60.reuse ;  /* 0x00008f00d3347a23 */ /* 0x104fe4000001083c */
[--C-:B------:R-:W-:Y:S01]  /*271c0*/  FFMA.FTZ R44, R213, c[0x0][0x23c], -R39.reuse ;  /* 0x00008f00d52c7a23 */ /* 0x100fe20000010827 */
[----:B------:R-:W-:Y:S02]  /*271d0*/  F2FP.PACK_AB R40, R180, R182 ;  /* 0x000000b6b428723e */ /* 0x000fe400000000ff */
[----:B------:R2:W2:Y:S03]  /*271e0*/  MUFU.EX2 R166, R52 ;  /* 0x0000003400a67308 */ /* 0x0004a60000000800 */
[----:B------:R-:W-:Y:S01]  /*271f0*/  F2FP.PACK_AB R41, R177, R179 ;  /* 0x000000b3b129723e */ /* 0x000fe200000000ff */
[----:B----4-:R-:W4:Y:S01]  /*27200*/  LDSM.16.MT88.4 R48, [R228+0xc000] ;  /* 0x00c00000e430783b */ /* 0x010f220000004200 */
[----:B------:R-:W-:Y:S02]  /*27210*/  F2FP.PACK_AB R42, R178, R176 ;  /* 0x000000b0b22a723e */ /* 0x000fe400000000ff */
[----:B------:R-:W-:Y:S03]  /*27220*/  F2FP.PACK_AB R43, R174, R175 ;  /* 0x000000afae2b723e */ /* 0x000fe600000000ff */
[----:B------:R5:W-:Y:S02]  /*27230*/  MUFU.EX2 R164, R44 ;  /* 0x0000002c00a47308 */ /* 0x000be40000000800 */
[----:B-1----:R-:W-:Y:S08]  /*27240*/  LDSM.16.MT88.4 R56, [R229+0xc000] ;  /* 0x00c00000e538783b */ /* 0x002ff00000004200 */
[----:B------:R-:W-:Y:S01]  /*27250*/  MUFU.EX2 R123, R61 ;  /* 0x0000003d007b7308 */ /* 0x000fe20000000800 */
[----:B--2---:R-:W1:Y:S08]  /*27260*/  LDSM.16.MT88.4 R52, [R231+0xc000] ;  /* 0x00c00000e734783b */ /* 0x004e700000004200 */
[----:B-----5:R-:W2:Y:S01]  /*27270*/  LDSM.16.MT88.4 R44, [R230+0xc000] ;  /* 0x00c00000e62c783b */ /* 0x020ea20000004200 */
[C---:B----4-:R-:W-:Y:S07]  /*27280*/  HMMA.16816.F32 R4, R40.reuse, R48, R4 ;  /* 0x000000302804723c */ /* 0x050fee0000001804 */
[--C-:B------:R-:W-:Y:S01]  /*27290*/  FFMA.FTZ R48, R215, c[0x0][0x23c], -R60.reuse ;  /* 0x00008f00d7307a23 */ /* 0x100fe2000001083c */
[C---:B------:R-:W-:Y:S03]  /*272a0*/  HMMA.16816.F32 R8, R40.reuse, R50, R8 ;  /* 0x000000322808723c */ /* 0x040fe60000001808 */
[----:B------:R4:W-:Y:S05]  /*272b0*/  MUFU.EX2 R162, R48 ;  /* 0x0000003000a27308 */ /* 0x0009ea0000000800 */
[C---:B-1----:R-:W-:Y:S07]  /*272c0*/  HMMA.16816.F32 R12, R40.reuse, R52, R12 ;  /* 0x00000034280c723c */ /* 0x042fee000000180c */
[--C-:B------:R-:W-:Y:S01]  /*272d0*/  FFMA.FTZ R52, R217, c[0x0][0x23c], -R39.reuse ;  /* 0x00008f00d9347a23 */ /* 0x100fe20000010827 */
[C---:B------:R-:W-:Y:S03]  /*272e0*/  HMMA.16816.F32 R16, R40.reuse, R54, R16 ;  /* 0x000000362810723c */ /* 0x040fe60000001810 */
[----:B------:R1:W-:Y:S01]  /*272f0*/  MUFU.EX2 R160, R52 ;  /* 0x0000003400a07308 */ /* 0x0003e20000000800 */
[--C-:B----4-:R-:W-:Y:S04]  /*27300*/  FFMA.FTZ R48, R216, c[0x0][0x23c], -R39.reuse ;  /* 0x00008f00d8307a23 */ /* 0x110fe80000010827 */
[C---:B------:R-:W-:Y:S05]  /*27310*/  HMMA.16816.F32 R20, R40.reuse, R56, R20 ;  /* 0x000000382814723c */ /* 0x040fea0000001814 */
[----:B------:R4:W-:Y:S02]  /*27320*/  MUFU.EX2 R161, R48 ;  /* 0x0000003000a17308 */ /* 0x0009e40000000800 */
[--C-:B------:R-:W-:Y:S01]  /*27330*/  FFMA.FTZ R56, R219, c[0x0][0x23c], -R60.reuse ;  /* 0x00008f00db387a23 */ /* 0x100fe2000001083c */
[C---:B------:R-:W-:Y:S07]  /*27340*/  HMMA.16816.F32 R24, R40.reuse, R58, R24 ;  /* 0x0000003a2818723c */ /* 0x040fee0000001818 */
[----:B------:R5:W-:Y:S01]  /*27350*/  MUFU.EX2 R158, R56 ;  /* 0x00000038009e7308 */ /* 0x000be20000000800 */
[C---:B--2---:R-:W-:Y:S04]  /*27360*/  HMMA.16816.F32 R28, R40.reuse, R44, R28 ;  /* 0x0000002c281c723c */ /* 0x044fe8000000181c */
[--C-:B-1----:R-:W-:Y:S03]  /*27370*/  FFMA.FTZ R52, R218, c[0x0][0x23c], -R60.reuse ;  /* 0x00008f00da347a23 */ /* 0x102fe6000001083c */
[----:B------:R-:W-:Y:S01]  /*27380*/  FFMA.FTZ R44, R224, c[0x0][0x23c], -R39 ;  /* 0x00008f00e02c7a23 */ /* 0x000fe20000010827 */
[----:B------:R-:W-:Y:S01]  /*27390*/  HMMA.16816.F32 R32, R40, R46, R32 ;  /* 0x0000002e2820723c */ /* 0x000fe20000001820 */
[----:B------:R1:W2:Y:S01]  /*273a0*/  MUFU.EX2 R159, R52 ;  /* 0x00000034009f7308 */ /* 0x0002a20000000800 */
[----:B----4-:R-:W4:Y:S05]  /*273b0*/  LDSM.16.MT88.4 R48, [R228+0xc800] ;  /* 0x00c80000e430783b */ /* 0x010f2a0000004200 */
[----:B------:R-:W-:Y:S02]  /*273c0*/  F2FP.PACK_AB R40, R172, R173 ;  /* 0x000000adac28723e */ /* 0x000fe400000000ff */
[----:B------:R-:W-:Y:S02]  /*273d0*/  F2FP.PACK_AB R41, R171, R170 ;  /* 0x000000aaab29723e */ /* 0x000fe400000000ff */
[----:B------:R2:W2:Y:S01]  /*273e0*/  MUFU.EX2 R156, R44 ;  /* 0x0000002c009c7308 */ /* 0x0004a20000000800 */
[----:B------:R-:W-:Y:S02]  /*273f0*/  F2FP.PACK_AB R42, R168, R169 ;  /* 0x000000a9a82a723e */ /* 0x000fe400000000ff */
[----:B------:R-:W-:Y:S01]  /*27400*/  F2FP.PACK_AB R43, R166, R167 ;  /* 0x000000a7a62b723e */ /* 0x000fe200000000ff */
[----:B-----5:R-:W-:Y:S08]  /*27410*/  LDSM.16.MT88.4 R56, [R229+0xc800] ;  /* 0x00c80000e538783b */ /* 0x020ff00000004200 */
[----:B-1----:R-:W1:Y:S08]  /*27420*/  LDSM.16.MT88.4 R52, [R231+0xc800] ;  /* 0x00c80000e734783b */ /* 0x002e700000004200 */
[----:B--2---:R-:W2:Y:S01]  /*27430*/  LDSM.16.MT88.4 R44, [R230+0xc800] ;  /* 0x00c80000e62c783b */ /* 0x004ea20000004200 */
[C---:B----4-:R-:W-:Y:S03]  /*27440*/  HMMA.16816.F32 R4, R40.reuse, R48, R4 ;  /* 0x000000302804723c */ /* 0x050fe60000001804 */
[----:B---3--:R-:W-:Y:S05]  /*27450*/  FFMA.FTZ R0, R0, R205, R247 ;  /* 0x000000cd00007223 */ /* 0x008fea00000100f7 */
[C---:B------:R-:W-:Y:S04]  /*27460*/  HMMA.16816.F32 R8, R40.reuse, R50, R8 ;  /* 0x000000322808723c */ /* 0x040fe80000001808 */
[----:B------:R-:W-:Y:S02]  /*27470*/  FFMA.FTZ R48, R62, c[0x0][0x23c], -R60 ;  /* 0x00008f003e307a23 */ /* 0x000fe4000001083c */
[----:B------:R-:W-:Y:S02]  /*27480*/  FADD.FTZ R0, R249, R0 ;  /* 0x00000000f9007221 */ /* 0x000fe40000010000 */
[----:B------:R3:W-:Y:S01]  /*27490*/  MUFU.EX2 R154, R48 ;  /* 0x00000030009a7308 */ /* 0x0007e20000000800 */
[C---:B-1----:R-:W-:Y:S03]  /*274a0*/  HMMA.16816.F32 R12, R40.reuse, R52, R12 ;  /* 0x00000034280c723c */ /* 0x042fe6000000180c */
[----:B------:R-:W-:Y:S04]  /*274b0*/  FADD.FTZ R0, R250, R0 ;  /* 0x00000000fa007221 */ /* 0x000fe80000010000 */
[--C-:B------:R-:W-:Y:S01]  /*274c0*/  FFMA.FTZ R52, R64, c[0x0][0x23c], -R39.reuse ;  /* 0x00008f0040347a23 */ /* 0x100fe20000010827 */
[C---:B------:R-:W-:Y:S03]  /*274d0*/  HMMA.16816.F32 R16, R40.reuse, R54, R16 ;  /* 0x000000362810723c */ /* 0x040fe60000001810 */
[----:B------:R1:W-:Y:S01]  /*274e0*/  MUFU.EX2 R155, R52 ;  /* 0x00000034009b7308 */ /* 0x0003e20000000800 */
[----:B------:R-:W-:Y:S04]  /*274f0*/  FADD.FTZ R0, R251, R0 ;  /* 0x00000000fb007221 */ /* 0x000fe80000010000 */
[C---:B------:R-:W-:Y:S04]  /*27500*/  HMMA.16816.F32 R20, R40.reuse, R56, R20 ;  /* 0x000000382814723c */ /* 0x040fe80000001814 */
[----:B---3--:R-:W-:Y:S02]  /*27510*/  FFMA.FTZ R48, R63, c[0x0][0x23c], -R60 ;  /* 0x00008f003f307a23 */ /* 0x008fe4000001083c */
[----:B------:R-:W-:Y:S02]  /*27520*/  FADD.FTZ R0, R200, R0 ;  /* 0x00000000c8007221 */ /* 0x000fe40000010000 */
[C---:B------:R-:W-:Y:S01]  /*27530*/  HMMA.16816.F32 R24, R40.reuse, R58, R24 ;  /* 0x0000003a2818723c */ /* 0x040fe20000001818 */
[----:B------:R3:W-:Y:S03]  /*27540*/  MUFU.EX2 R153, R48 ;  /* 0x0000003000997308 */ /* 0x0007e60000000800 */
[--C-:B------:R-:W-:Y:S04]  /*27550*/  FFMA.FTZ R56, R66, c[0x0][0x23c], -R60.reuse ;  /* 0x00008f0042387a23 */ /* 0x100fe8000001083c */
[C---:B--2---:R-:W-:Y:S03]  /*27560*/  HMMA.16816.F32 R28, R40.reuse, R44, R28 ;  /* 0x0000002c281c723c */ /* 0x044fe6000000181c */
[----:B------:R2:W-:Y:S01]  /*27570*/  MUFU.EX2 R151, R56 ;  /* 0x0000003800977308 */ /* 0x0005e20000000800 */
[--C-:B-1----:R-:W-:Y:S03]  /*27580*/  FFMA.FTZ R52, R65, c[0x0][0x23c], -R39.reuse ;  /* 0x00008f0041347a23 */ /* 0x102fe60000010827 */
[--C-:B------:R-:W-:Y:S01]  /*27590*/  FFMA.FTZ R44, R67, c[0x0][0x23c], -R60.reuse ;  /* 0x00008f00432c7a23 */ /* 0x100fe2000001083c */
[----:B------:R-:W-:Y:S05]  /*275a0*/  HMMA.16816.F32 R32, R40, R46, R32 ;  /* 0x0000002e2820723c */ /* 0x000fea0000001820 */
[----:B------:R1:W-:Y:S02]  /*275b0*/  MUFU.EX2 R152, R52 ;  /* 0x0000003400987308 */ /* 0x0003e40000000800 */
[----:B------:R-:W-:Y:S01]  /*275c0*/  F2FP.PACK_AB R43, R158, R159 ;  /* 0x0000009f9e2b723e */ /* 0x000fe200000000ff */
[----:B---3--:R-:W3:Y:S01]  /*275d0*/  LDSM.16.MT88.4 R48, [R228+0xd000] ;  /* 0x00d00000e430783b */ /* 0x008ee20000004200 */
[----:B------:R-:W-:Y:S03]  /*275e0*/  F2FP.PACK_AB R40, R164, R165 ;  /* 0x000000a5a428723e */ /* 0x000fe600000000ff */
[----:B------:R-:W-:Y:S03]  /*275f0*/  F2FP.PACK_AB R41, R162, R163 ;  /* 0x000000a3a229723e */ /* 0x000fe600000000ff */
[----:B------:R4:W5:Y:S01]  /*27600*/  MUFU.EX2 R150, R44 ;  /* 0x0000002c00967308 */ /* 0x0009620000000800 */
[----:B------:R-:W-:Y:S01]  /*27610*/  F2FP.PACK_AB R42, R160, R161 ;  /* 0x000000a1a02a723e */ /* 0x000fe200000000ff */
[----:B--2---:R-:W-:Y:S08]  /*27620*/  LDSM.16.MT88.4 R56, [R229+0xd000] ;  /* 0x00d00000e538783b */ /* 0x004ff00000004200 */
[----:B-1----:R-:W1:Y:S08]  /*27630*/  LDSM.16.MT88.4 R52, [R231+0xd000] ;  /* 0x00d00000e734783b */ /* 0x002e700000004200 */
[----:B----4-:R-:W2:Y:S01]  /*27640*/  LDSM.16.MT88.4 R44, [R230+0xd000] ;  /* 0x00d00000e62c783b */ /* 0x010ea20000004200 */
[C---:B---3--:R-:W-:Y:S07]  /*27650*/  HMMA.16816.F32 R4, R40.reuse, R48, R4 ;  /* 0x000000302804723c */ /* 0x048fee0000001804 */
[--C-:B------:R-:W-:Y:S01]  /*27660*/  FFMA.FTZ R48, R69, c[0x0][0x23c], -R39.reuse ;  /* 0x00008f0045307a23 */ /* 0x100fe20000010827 */
[C---:B------:R-:W-:Y:S03]  /*27670*/  HMMA.16816.F32 R8, R40.reuse, R50, R8 ;  /* 0x000000322808723c */ /* 0x040fe60000001808 */
[----:B------:R3:W4:Y:S05]  /*27680*/  MUFU.EX2 R148, R48 ;  /* 0x0000003000947308 */ /* 0x00072a0000000800 */
[C---:B-1----:R-:W-:Y:S07]  /*27690*/  HMMA.16816.F32 R12, R40.reuse, R52, R12 ;  /* 0x00000034280c723c */ /* 0x042fee000000180c */
[--C-:B------:R-:W-:Y:S01]  /*276a0*/  FFMA.FTZ R52, R71, c[0x0][0x23c], -R60.reuse ;  /* 0x00008f0047347a23 */ /* 0x100fe2000001083c */
[C---:B------:R-:W-:Y:S03]  /*276b0*/  HMMA.16816.F32 R16, R40.reuse, R54, R16 ;  /* 0x000000362810723c */ /* 0x040fe60000001810 */
[----:B------:R1:W-:Y:S01]  /*276c0*/  MUFU.EX2 R147, R52 ;  /* 0x0000003400937308 */ /* 0x0003e20000000800 */
[--C-:B---3--:R-:W-:Y:S04]  /*276d0*/  FFMA.FTZ R48, R70, c[0x0][0x23c], -R60.reuse ;  /* 0x00008f0046307a23 */ /* 0x108fe8000001083c */
[C---:B------:R-:W-:Y:S05]  /*276e0*/  HMMA.16816.F32 R20, R40.reuse, R56, R20 ;  /* 0x000000382814723c */ /* 0x040fea0000001814 */
[----:B------:R3:W-:Y:S02]  /*276f0*/  MUFU.EX2 R146, R48 ;  /* 0x0000003000927308 */ /* 0x0007e40000000800 */
        /* <DEDUP_REMOVED lines=8> */
[----:B---3--:R-:W2:Y:S05]  /*27780*/  LDSM.16.MT88.4 R48, [R228+0xd800] ;  /* 0x00d80000e430783b */ /* 0x008eaa0000004200 */
[----:B------:R-:W-:Y:S02]  /*27790*/  F2FP.PACK_AB R40, R157, R156 ;  /* 0x0000009c9d28723e */ /* 0x000fe400000000ff */
[----:B-----5:R-:W-:Y:S02]  /*277a0*/  F2FP.PACK_AB R43, R150, R151 ;  /* 0x00000097962b723e */ /* 0x020fe400000000ff */
[----:B------:R3:W5:Y:S01]  /*277b0*/  MUFU.EX2 R142, R44 ;  /* 0x0000002c008e7308 */ /* 0x0007620000000800 */
[----:B------:R-:W-:Y:S02]  /*277c0*/  F2FP.PACK_AB R41, R153, R154 ;  /* 0x0000009a9929723e */ /* 0x000fe400000000ff */
[----:B------:R-:W-:Y:S01]  /*277d0*/  F2FP.PACK_AB R42, R152, R155 ;  /* 0x0000009b982a723e */ /* 0x000fe200000000ff */
[----:B----4-:R-:W-:Y:S08]  /*277e0*/  LDSM.16.MT88.4 R56, [R229+0xd800] ;  /* 0x00d80000e538783b */ /* 0x010ff00000004200 */
[----:B-1----:R-:W1:Y:S08]  /*277f0*/  LDSM.16.MT88.4 R52, [R231+0xd800] ;  /* 0x00d80000e734783b */ /* 0x002e700000004200 */
[----:B---3--:R-:W3:Y:S01]  /*27800*/  LDSM.16.MT88.4 R44, [R230+0xd800] ;  /* 0x00d80000e62c783b */ /* 0x008ee20000004200 */
[C---:B--2---:R-:W-:Y:S07]  /*27810*/  HMMA.16816.F32 R4, R40.reuse, R48, R4 ;  /* 0x000000302804723c */ /* 0x044fee0000001804 */
[--C-:B------:R-:W-:Y:S01]  /*27820*/  FFMA.FTZ R48, R76, c[0x0][0x23c], -R39.reuse ;  /* 0x00008f004c307a23 */ /* 0x100fe20000010827 */
[C---:B------:R-:W-:Y:S03]  /*27830*/  HMMA.16816.F32 R8, R40.reuse, R50, R8 ;  /* 0x000000322808723c */ /* 0x040fe60000001808 */
[----:B------:R2:W-:Y:S05]  /*27840*/  MUFU.EX2 R141, R48 ;  /* 0x00000030008d7308 */ /* 0x0005ea0000000800 */
[C---:B-1----:R-:W-:Y:S07]  /*27850*/  HMMA.16816.F32 R12, R40.reuse, R52, R12 ;  /* 0x00000034280c723c */ /* 0x042fee000000180c */
[--C-:B------:R-:W-:Y:S01]  /*27860*/  FFMA.FTZ R52, R78, c[0x0][0x23c], -R60.reuse ;  /* 0x00008f004e347a23 */ /* 0x100fe2000001083c */
[C---:B------:R-:W-:Y:S03]  /*27870*/  HMMA.16816.F32 R16, R40.reuse, R54, R16 ;  /* 0x000000362810723c */ /* 0x040fe60000001810 */
[----:B------:R1:W-:Y:S01]  /*27880*/  MUFU.EX2 R139, R52 ;  /* 0x00000034008b7308 */ /* 0x0003e20000000800 */
[--C-:B--2---:R-:W-:Y:S04]  /*27890*/  FFMA.FTZ R48, R77, c[0x0][0x23c], -R39.reuse ;  /* 0x00008f004d307a23 */ /* 0x104fe80000010827 */
[C---:B------:R-:W-:Y:S05]  /*278a0*/  HMMA.16816.F32 R20, R40.reuse, R56, R20 ;  /* 0x000000382814723c */ /* 0x040fea0000001814 */
[----:B------:R2:W4:Y:S02]  /*278b0*/  MUFU.EX2 R140, R48 ;  /* 0x00000030008c7308 */ /* 0x0005240000000800 */
        /* <DEDUP_REMOVED lines=11> */
[----:B------:R5:W2:Y:S01]  /*27970*/  MUFU.EX2 R136, R44 ;  /* 0x0000002c00887308 */ /* 0x000aa20000000800 */
[----:B------:R-:W-:Y:S02]  /*27980*/  F2FP.PACK_AB R41, R147, R146 ;  /* 0x000000929329723e */ /* 0x000fe400000000ff */
[----:B------:R-:W-:Y:S01]  /*27990*/  F2FP.PACK_AB R42, R144, R145 ;  /* 0x00000091902a723e */ /* 0x000fe200000000ff */
[----:B----4-:R-:W-:Y:S08]  /*279a0*/  LDSM.16.MT88.4 R56, [R229+0xe000] ;  /* 0x00e00000e538783b */ /* 0x010ff00000004200 */
[----:B-1----:R-:W1:Y:S08]  /*279b0*/  LDSM.16.MT88.4 R52, [R231+0xe000] ;  /* 0x00e00000e734783b */ /* 0x002e700000004200 */
[----:B-----5:R-:W4:Y:S01]  /*279c0*/  LDSM.16.MT88.4 R44, [R230+0xe000] ;  /* 0x00e00000e62c783b */ /* 0x020f220000004200 */
[C---:B--2---:R-:W-:Y:S07]  /*279d0*/  HMMA.16816.F32 R4, R40.reuse, R48, R4 ;  /* 0x000000302804723c */ /* 0x044fee0000001804 */
[--C-:B------:R-:W-:Y:S01]  /*279e0*/  FFMA.FTZ R48, R83, c[0x0][0x23c], -R60.reuse ;  /* 0x00008f0053307a23 */ /* 0x100fe2000001083c */
[C---:B------:R-:W-:Y:S03]  /*279f0*/  HMMA.16816.F32 R8, R40.reuse, R50, R8 ;  /* 0x000000322808723c */ /* 0x040fe60000001808 */
[----:B------:R2:W5:Y:S05]  /*27a00*/  MUFU.EX2 R132, R48 ;  /* 0x0000003000847308 */ /* 0x00056a0000000800 */
        /* <DEDUP_REMOVED lines=10> */
[C---:B----4-:R-:W-:Y:S04]  /*27ab0*/  HMMA.16816.F32 R28, R40.reuse, R44, R28 ;  /* 0x0000002c281c723c */ /* 0x050fe8000000181c */
[--C-:B-1----:R-:W-:Y:S03]  /*27ac0*/  FFMA.FTZ R52, R86, c[0x0][0x23c], -R60.reuse ;  /* 0x00008f0056347a23 */ /* 0x102fe6000001083c */
[--C-:B------:R-:W-:Y:S01]  /*27ad0*/  FFMA.FTZ R44, R88, c[0x0][0x23c], -R39.reuse ;  /* 0x00008f00582c7a23 */ /* 0x100fe20000010827 */
[----:B------:R-:W-:Y:S01]  /*27ae0*/  HMMA.16816.F32 R32, R40, R46, R32 ;  /* 0x0000002e2820723c */ /* 0x000fe20000001820 */
[----:B------:R1:W4:Y:S01]  /*27af0*/  MUFU.EX2 R128, R52 ;  /* 0x0000003400807308 */ /* 0x0003220000000800 */
[----:B--2---:R-:W2:Y:S05]  /*27b00*/  LDSM.16.MT88.4 R48, [R228+0xe800] ;  /* 0x00e80000e430783b */ /* 0x004eaa0000004200 */
[----:B------:R-:W-:Y:S02]  /*27b10*/  F2FP.PACK_AB R40, R140, R141 ;  /* 0x0000008d8c28723e */ /* 0x000fe400000000ff */
[----:B---3--:R-:W-:Y:S02]  /*27b20*/  F2FP.PACK_AB R41, R138, R139 ;  /* 0x0000008b8a29723e */ /* 0x008fe400000000ff */
[----:B------:R3:W2:Y:S01]  /*27b30*/  MUFU.EX2 R121, R44 ;  /* 0x0000002c00797308 */ /* 0x0006a20000000800 */
[----:B------:R-:W-:Y:S02]  /*27b40*/  F2FP.PACK_AB R42, R136, R137 ;  /* 0x00000089882a723e */ /* 0x000fe400000000ff */
[----:B-----5:R-:W-:Y:S01]  /*27b50*/  F2FP.PACK_AB R43, R132, R133 ;  /* 0x00000085842b723e */ /* 0x020fe200000000ff */
[----:B------:R-:W-:Y:S08]  /*27b60*/  LDSM.16.MT88.4 R56, [R229+0xe800] ;  /* 0x00e80000e538783b */ /* 0x000ff00000004200 */
        /* <DEDUP_REMOVED lines=12> */
[----:B------:R2:W5:Y:S02]  /*27c30*/  MUFU.EX2 R118, R48 ;  /* 0x0000003000767308 */ /* 0x0005640000000800 */
        /* <DEDUP_REMOVED lines=10> */
[----:B----4-:R-:W-:Y:S02]  /*27ce0*/  F2FP.PACK_AB R41, R127, R128 ;  /* 0x000000807f29723e */ /* 0x010fe400000000ff */
[----:B------:R4:W2:Y:S01]  /*27cf0*/  MUFU.EX2 R91, R44 ;  /* 0x0000002c005b7308 */ /* 0x0008a20000000800 */
[----:B------:R-:W-:Y:S02]  /*27d00*/  F2FP.PACK_AB R42, R123, R121 ;  /* 0x000000797b2a723e */ /* 0x000fe400000000ff */
[----:B-----5:R-:W-:Y:S01]  /*27d10*/  F2FP.PACK_AB R43, R118, R119 ;  /* 0x00000077762b723e */ /* 0x020fe200000000ff */
[----:B------:R-:W-:Y:S08]  /*27d20*/  LDSM.16.MT88.4 R56, [R229+0xf000] ;  /* 0x00f00000e538783b */ /* 0x000ff00000004200 */
[----:B-1----:R-:W1:Y:S01]  /*27d30*/  LDSM.16.MT88.4 R52, [R231+0xf000] ;  /* 0x00f00000e734783b */ /* 0x002e620000004200 */
[--C-:B----4-:R-:W-:Y:S04]  /*27d40*/  FFMA.FTZ R44, R96, c[0x0][0x23c], -R39.reuse ;  /* 0x00008f00602c7a23 */ /* 0x110fe80000010827 */
[----:B------:R4:W-:Y:S01]  /*27d50*/  MUFU.EX2 R89, R44 ;  /* 0x0000002c00597308 */ /* 0x0009e20000000800 */
[C---:B--2---:R-:W-:Y:S07]  /*27d60*/  HMMA.16816.F32 R4, R40.reuse, R48, R4 ;  /* 0x000000302804723c */ /* 0x044fee0000001804 */
[--C-:B------:R-:W-:Y:S01]  /*27d70*/  FFMA.FTZ R48, R97, c[0x0][0x23c], -R39.reuse ;  /* 0x00008f0061307a23 */ /* 0x100fe20000010827 */
[C---:B------:R-:W-:Y:S03]  /*27d80*/  HMMA.16816.F32 R8, R40.reuse, R50, R8 ;  /* 0x000000322808723c */ /* 0x040fe60000001808 */
[----:B------:R2:W5:Y:S01]  /*27d90*/  MUFU.EX2 R88, R48 ;  /* 0x0000003000587308 */ /* 0x0005620000000800 */
[----:B----4-:R-:W4:Y:S04]  /*27da0*/  LDSM.16.MT88.4 R44, [R230+0xf000] ;  /* 0x00f00000e62c783b */ /* 0x010f280000004200 */
        /* <DEDUP_REMOVED lines=10> */
[--C-:B-1----:R-:W-:Y:S01]  /*27e50*/  FFMA.FTZ R52, R100, c[0x0][0x23c], -R39.reuse ;  /* 0x00008f0064347a23 */ /* 0x102fe20000010827 */
[C---:B----4-:R-:W-:Y:S08]  /*27e60*/  HMMA.16816.F32 R28, R40.reuse, R44, R28 ;  /* 0x0000002c281c723c */ /* 0x050ff0000000181c */
[----:B------:R1:W4:Y:S01]  /*27e70*/  MUFU.EX2 R84, R52 ;  /* 0x0000003400547308 */ /* 0x0003220000000800 */
[----:B--2---:R-:W2:Y:S01]  /*27e80*/  LDSM.16.MT88.4 R48, [R228+0xf800] ;  /* 0x00f80000e430783b */ /* 0x004ea20000004200 */
[----:B------:R-:W-:Y:S03]  /*27e90*/  HMMA.16816.F32 R32, R40, R46, R32 ;  /* 0x0000002e2820723c */ /* 0x000fe60000001820 */
[--C-:B------:R-:W-:Y:S04]  /*27ea0*/  FFMA.FTZ R44, R102, c[0x0][0x23c], -R60.reuse ;  /* 0x00008f00662c7a23 */ /* 0x100fe8000001083c */
[----:B---3--:R-:W-:Y:S01]  /*27eb0*/  F2FP.PACK_AB R40, R92, R116 ;  /* 0x000000745c28723e */ /* 0x008fe200000000ff */
[----:B------:R3:W-:Y:S01]  /*27ec0*/  MUFU.EX2 R82, R44 ;  /* 0x0000002c00527308 */ /* 0x0007e20000000800 */
[----:B------:R-:W-:Y:S01]  /*27ed0*/  F2FP.PACK_AB R41, R91, R90 ;  /* 0x0000005a5b29723e */ /* 0x000fe200000000ff */
[----:B-----5:R-:W-:Y:S02]  /*27ee0*/  LDSM.16.MT88.4 R56, [R229+0xf800] ;  /* 0x00f80000e538783b */ /* 0x020fe40000004200 */
[----:B------:R-:W-:Y:S02]  /*27ef0*/  F2FP.PACK_AB R42, R88, R89 ;  /* 0x00000059582a723e */ /* 0x000fe400000000ff */
[----:B------:R-:W-:Y:S04]  /*27f00*/  F2FP.PACK_AB R43, R86, R87 ;  /* 0x00000057562b723e */ /* 0x000fe800000000ff */
[----:B-1----:R-:W1:Y:S01]  /*27f10*/  LDSM.16.MT88.4 R52, [R231+0xf800] ;  /* 0x00f80000e734783b */ /* 0x002e620000004200 */
[--C-:B---3--:R-:W-:Y:S04]  /*27f20*/  FFMA.FTZ R44, R103, c[0x0][0x23c], -R60.reuse ;  /* 0x00008f00672c7a23 */ /* 0x108fe8000001083c */
[----:B------:R3:W5:Y:S01]  /*27f30*/  MUFU.EX2 R83, R44 ;  /* 0x0000002c00537308 */ /* 0x0007620000000800 */
[C---:B--2---:R-:W-:Y:S07]  /*27f40*/  HMMA.16816.F32 R4, R40.reuse, R48, R4 ;  /* 0x000000302804723c */ /* 0x044fee0000001804 */
[--C-:B------:R-:W-:Y:S01]  /*27f50*/  FFMA.FTZ R48, R104, c[0x0][0x23c], -R39.reuse ;  /* 0x00008f0068307a23 */ /* 0x100fe20000010827 */
[C---:B------:R-:W-:Y:S03]  /*27f60*/  HMMA.16816.F32 R8, R40.reuse, R50, R8 ;  /* 0x000000322808723c */ /* 0x040fe60000001808 */
[----:B------:R2:W-:Y:S05]  /*27f70*/  MUFU.EX2 R81, R48 ;  /* 0x0000003000517308 */ /* 0x0005ea0000000800 */
[C---:B-1----:R-:W-:Y:S01]  /*27f80*/  HMMA.16816.F32 R12, R40.reuse, R52, R12 ;  /* 0x00000034280c723c */ /* 0x042fe2000000180c */
[----:B---3--:R-:W1:Y:S06]  /*27f90*/  LDSM.16.MT88.4 R44, [R230+0xf800] ;  /* 0x00f80000e62c783b */ /* 0x008e6c0000004200 */
[--C-:B------:R-:W-:Y:S01]  /*27fa0*/  FFMA.FTZ R52, R107, c[0x0][0x23c], -R60.reuse ;  /* 0x00008f006b347a23 */ /* 0x100fe2000001083c */
[C---:B------:R-:W-:Y:S03]  /*27fb0*/  HMMA.16816.F32 R16, R40.reuse, R54, R16 ;  /* 0x000000362810723c */ /* 0x040fe60000001810 */
[----:B------:R3:W-:Y:S01]  /*27fc0*/  MUFU.EX2 R78, R52 ;  /* 0x00000034004e7308 */ /* 0x0007e20000000800 */
[----:B--2---:R-:W-:Y:S04]  /*27fd0*/  FFMA.FTZ R48, R105, c[0x0][0x23c], -R39 ;  /* 0x00008f0069307a23 */ /* 0x004fe80000010827 */
[C---:B------:R-:W-:Y:S05]  /*27fe0*/  HMMA.16816.F32 R20, R40.reuse, R56, R20 ;  /* 0x000000382814723c */ /* 0x040fea0000001814 */
[----:B------:R2:W2:Y:S02]  /*27ff0*/  MUFU.EX2 R80, R48 ;  /* 0x0000003000507308 */ /* 0x0004a40000000800 */
[----:B------:R-:W-:Y:S01]  /*28000*/  FFMA.FTZ R57, R2, R206, R243 ;  /* 0x000000ce02397223 */ /* 0x000fe200000100f3 */
[C---:B------:R-:W-:Y:S04]  /*28010*/  HMMA.16816.F32 R24, R40.reuse, R58, R24 ;  /* 0x0000003a2818723c */ /* 0x040fe80000001818 */
[--C-:B------:R-:W-:Y:S02]  /*28020*/  FFMA.FTZ R2, R112, c[0x0][0x23c], -R39.reuse ;  /* 0x00008f0070027a23 */ /* 0x100fe40000010827 */
[--C-:B------:R-:W-:Y:S02]  /*28030*/  FFMA.FTZ R56, R111, c[0x0][0x23c], -R60.reuse ;  /* 0x00008f006f387a23 */ /* 0x100fe4000001083c */
[----:B------:R4:W-:Y:S01]  /*28040*/  MUFU.EX2 R73, R2 ;  /* 0x0000000200497308 */ /* 0x0009e20000000800 */
[--C-:B---3--:R-:W-:Y:S01]  /*28050*/  FFMA.FTZ R52, R108, c[0x0][0x23c], -R39.reuse ;  /* 0x00008f006c347a23 */ /* 0x108fe20000010827 */
[C---:B-1----:R-:W-:Y:S08]  /*28060*/  HMMA.16816.F32 R28, R40.reuse, R44, R28 ;  /* 0x0000002c281c723c */ /* 0x042ff0000000181c */
[----:B------:R1:W-:Y:S01]  /*28070*/  MUFU.EX2 R77, R52 ;  /* 0x00000034004d7308 */ /* 0x0003e20000000800 */
[--C-:B--2---:R-:W-:Y:S03]  /*28080*/  FFMA.FTZ R48, R106, c[0x0][0x23c], -R60.reuse ;  /* 0x00008f006a307a23 */ /* 0x104fe6000001083c */
[--C-:B------:R-:W-:Y:S01]  /*28090*/  FFMA.FTZ R44, R110, c[0x0][0x23c], -R60.reuse ;  /* 0x00008f006e2c7a23 */ /* 0x100fe2000001083c */
[----:B------:R-:W-:Y:S05]  /*280a0*/  HMMA.16816.F32 R32, R40, R46, R32 ;  /* 0x0000002e2820723c */ /* 0x000fea0000001820 */
[----:B------:R2:W3:Y:S01]  /*280b0*/  MUFU.EX2 R79, R48 ;  /* 0x00000030004f7308 */ /* 0x0004e20000000800 */
[--C-:B----4-:R-:W-:Y:S01]  /*280c0*/  FFMA.FTZ R2, R113, c[0x0][0x23c], -R39.reuse ;  /* 0x00008f0071027a23 */ /* 0x110fe20000010827 */
[----:B------:R-:W-:Y:S02]  /*280d0*/  F2FP.PACK_AB R40, R85, R84 ;  /* 0x000000545528723e */ /* 0x000fe400000000ff */
[----:B-----5:R-:W-:Y:S06]  /*280e0*/  F2FP.PACK_AB R41, R83, R82 ;  /* 0x000000525329723e */ /* 0x020fec00000000ff */
[----:B------:R4:W-:Y:S01]  /*280f0*/  MUFU.EX2 R75, R44 ;  /* 0x0000002c004b7308 */ /* 0x0009e20000000800 */
[----:B------:R-:W-:Y:S01]  /*28100*/  F2FP.PACK_AB R42, R80, R81 ;  /* 0x00000051502a723e */ /* 0x000fe200000000ff */
[----:B-1----:R-:W-:Y:S08]  /*28110*/  FFMA.FTZ R52, R109, c[0x0][0x23c], -R39 ;  /* 0x00008f006d347a23 */ /* 0x002ff00000010827 */
[----:B------:R1:W5:Y:S01]  /*28120*/  MUFU.EX2 R76, R52 ;  /* 0x00000034004c7308 */ /* 0x0003620000000800 */
[----:B--2---:R-:W2:Y:S01]  /*28130*/  LDSM.16.MT88.4 R48, [R228+0x10000] ;  /* 0x01000000e430783b */ /* 0x004ea20000004200 */
[----:B---3--:R-:W-:Y:S08]  /*28140*/  F2FP.PACK_AB R43, R78, R79 ;  /* 0x0000004f4e2b723e */ /* 0x008ff000000000ff */
[----:B------:R3:W2:Y:S01]  /*28150*/  MUFU.EX2 R74, R56 ;  /* 0x00000038004a7308 */ /* 0x0006a20000000800 */
[----:B----4-:R-:W-:Y:S09]  /*28160*/  LDSM.16.MT88.4 R44, [R229+0x10000] ;  /* 0x01000000e52c783b */ /* 0x010ff20000004200 */
[----:B------:R4:W2:Y:S01]  /*28170*/  MUFU.EX2 R72, R2 ;  /* 0x0000000200487308 */ /* 0x0008a20000000800 */
[----:B-1----:R-:W1:Y:S01]  /*28180*/  LDSM.16.MT88.4 R52, [R231+0x10000] ;  /* 0x01000000e734783b */ /* 0x002e620000004200 */
[----:B---3--:R-:W-:Y:S02]  /*28190*/  FADD.FTZ R56, R203, R57 ;  /* 0x00000039cb387221 */ /* 0x008fe40000010000 */
[----:B------:R-:W-:Y:S02]  /*281a0*/  FFMA.FTZ R57, R114, c[0x0][0x23c], -R60 ;  /* 0x00008f0072397a23 */ /* 0x000fe4000001083c */
[----:B------:R-:W-:Y:S04]  /*281b0*/  FADD.FTZ R56, R252, R56 ;  /* 0x00000038fc387221 */ /* 0x000fe80000010000 */
[----:B------:R-:W-:Y:S01]  /*281c0*/  MUFU.EX2 R71, R57 ;  /* 0x0000003900477308 */ /* 0x000fe20000000800 */
[----:B------:R-:W-:Y:S01]  /*281d0*/  FADD.FTZ R56, R204, R56 ;  /* 0x00000038cc387221 */ /* 0x000fe20000010000 */
[C---:B--2---:R-:W-:Y:S03]  /*281e0*/  HMMA.16816.F32 R4, R40.reuse, R48, R4 ;  /* 0x000000302804723c */ /* 0x044fe60000001804 */
[----:B----4-:R-:W-:Y:S04]  /*281f0*/  FADD.FTZ R2, R201, R56 ;  /* 0x00000038c9027221 */ /* 0x010fe80000010000 */
[----:B------:R-:W-:Y:S01]  /*28200*/  FADD.FTZ R56, R202, R2 ;  /* 0x00000002ca387221 */ /* 0x000fe20000010000 */
[C---:B------:R-:W-:Y:S01]  /*28210*/  HMMA.16816.F32 R8, R40.reuse, R50, R8 ;  /* 0x000000322808723c */ /* 0x040fe20000001808 */
[----:B------:R-:W2:Y:S03]  /*28220*/  LDSM.16.MT88.4 R48, [R230+0x10000] ;  /* 0x01000000e630783b */ /* 0x000ea60000004200 */
[----:B------:R-:W-:Y:S02]  /*28230*/  FADD.FTZ R2, R199, R0 ;  /* 0x00000000c7027221 */ /* 0x000fe40000010000 */
[----:B------:R-:W-:Y:S02]  /*28240*/  FADD.FTZ R0, R198, R56 ;  /* 0x00000038c6007221 */ /* 0x000fe40000010000 */
[----:B------:R-:W-:Y:S01]  /*28250*/  FADD.FTZ R2, R197, R2 ;  /* 0x00000002c5027221 */ /* 0x000fe20000010000 */
[C---:B-1----:R-:W-:Y:S07]  /*28260*/  HMMA.16816.F32 R12, R40.reuse, R52, R12 ;  /* 0x00000034280c723c */ /* 0x042fee000000180c */
        /* <DEDUP_REMOVED lines=14> */
[C---:B--2---:R-:W-:Y:S01]  /*28350*/  HMMA.16816.F32 R28, R40.reuse, R48, R28 ;  /* 0x00000030281c723c */ /* 0x044fe2000000181c */
[----:B-1----:R-:W1:Y:S03]  /*28360*/  LDSM.16.MT88.4 R52, [R228+0x10800] ;  /* 0x01080000e434783b */ /* 0x002e660000004200 */
[----:B------:R-:W-:Y:S03]  /*28370*/  FADD.FTZ R0, R223, R0 ;  /* 0x00000000df007221 */ /* 0x000fe60000010000 */
[----:B------:R-:W-:Y:S01]  /*28380*/  FFMA.FTZ R48, R227, c[0x0][0x23c], -R60 ;  /* 0x00008f00e3307a23 */ /* 0x000fe2000001083c */
[----:B------:R-:W-:Y:S03]  /*28390*/  HMMA.16816.F32 R32, R40, R50, R32 ;  /* 0x000000322820723c */ /* 0x000fe60000001820 */
[----:B------:R2:W-:Y:S01]  /*283a0*/  MUFU.EX2 R67, R48 ;  /* 0x0000003000437308 */ /* 0x0005e20000000800 */
[----:B------:R-:W-:Y:S03]  /*283b0*/  FADD.FTZ R0, R222, R0 ;  /* 0x00000000de007221 */ /* 0x000fe60000010000 */
[----:B-----5:R-:W-:Y:S01]  /*283c0*/  F2FP.PACK_AB R40, R76, R77 ;  /* 0x0000004d4c28723e */ /* 0x020fe200000000ff */
[----:B------:R-:W-:Y:S01]  /*283d0*/  FADD.FTZ R0, R187, R0 ;  /* 0x00000000bb007221 */ /* 0x000fe20000010000 */
[----:B------:R-:W-:Y:S03]  /*283e0*/  F2FP.PACK_AB R41, R74, R75 ;  /* 0x0000004b4a29723e */ /* 0x000fe600000000ff */
[----:B----4-:R-:W-:Y:S01]  /*283f0*/  FADD.FTZ R44, R246, R2 ;  /* 0x00000002f62c7221 */ /* 0x010fe20000010000 */
[----:B------:R-:W-:Y:S01]  /*28400*/  F2FP.PACK_AB R42, R72, R73 ;  /* 0x00000049482a723e */ /* 0x000fe200000000ff */
[--C-:B------:R-:W-:Y:S01]  /*28410*/  FFMA.FTZ R2, R117, c[0x0][0x23c], -R39.reuse ;  /* 0x00008f0075027a23 */ /* 0x100fe20000010827 */
[----:B---3--:R-:W-:Y:S01]  /*28420*/  F2FP.PACK_AB R43, R70, R71 ;  /* 0x00000047462b723e */ /* 0x008fe200000000ff */
[----:B------:R-:W-:Y:S02]  /*28430*/  FADD.FTZ R56, R188, R44 ;  /* 0x0000002cbc387221 */ /* 0x000fe40000010000 */
[----:B------:R-:W-:Y:S01]  /*28440*/  FADD.FTZ R0, R185, R0 ;  /* 0x00000000b9007221 */ /* 0x000fe20000010000 */
[----:B------:R3:W4:Y:S01]  /*28450*/  MUFU.EX2 R68, R2 ;  /* 0x0000000200447308 */ /* 0x0007220000000800 */
[----:B------:R-:W5:Y:S08]  /*28460*/  LDSM.16.MT88.4 R44, [R231+0x10800] ;  /* 0x01080000e72c783b */ /* 0x000f700000004200 */
[----:B--2---:R-:W2:Y:S01]  /*28470*/  LDSM.16.MT88.4 R48, [R229+0x10800] ;  /* 0x01080000e530783b */ /* 0x004ea20000004200 */
        /* <DEDUP_REMOVED lines=9> */
[----:B------:R3:W3:Y:S01]  /*28510*/  MUFU.EX2 R66, R2 ;  /* 0x0000000200427308 */ /* 0x0006e20000000800 */
        /* <DEDUP_REMOVED lines=29> */
[----:B----4-:R-:W-:Y:S01]  /*286f0*/  F2FP.PACK_AB R40, R68, R69 ;  /* 0x000000454428723e */ /* 0x010fe200000000ff */
[----:B--2---:R-:W-:Y:S01]  /*28700*/  FADD.FTZ R56, R169, R2 ;  /* 0x00000002a9387221 */ /* 0x004fe20000010000 */
[----:B------:R-:W-:Y:S03]  /*28710*/  F2FP.PACK_AB R41, R66, R67 ;  /* 0x000000434229723e */ /* 0x000fe600000000ff */
        /* <DEDUP_REMOVED lines=9> */
[----:B------:R-:W-:Y:S02]  /*287b0*/  FADD.FTZ R2, R164, R2 ;  /* 0x00000002a4027221 */ /* 0x000fe40000010000 */
[----:B------:R-:W-:Y:S02]  /*287c0*/  FADD.FTZ R0, R162, R0 ;  /* 0x00000000a2007221 */ /* 0x000fe40000010000 */
[----:B------:R-:W-:Y:S01]  /*287d0*/  FADD.FTZ R48, R161, R2 ;  /* 0x00000002a1307221 */ /* 0x000fe20000010000 */
[----:B--2---:R-:W-:Y:S01]  /*287e0*/  LDSM.16.MT88.4 R52, [R229+0x11000] ;  /* 0x01100000e534783b */ /* 0x004fe20000004200 */
[--C-:B------:R-:W-:Y:S02]  /*287f0*/  FFMA.FTZ R2, R125, c[0x0][0x23c], -R39.reuse ;  /* 0x00008f007d027a23 */ /* 0x100fe40000010827 */
[----:B------:R-:W-:Y:S02]  /*28800*/  FADD.FTZ R0, R159, R0 ;  /* 0x000000009f007221 */ /* 0x000fe40000010000 */
[----:B------:R-:W-:Y:S01]  /*28810*/  FADD.FTZ R56, R160, R48 ;  /* 0x00000030a0387221 */ /* 0x000fe20000010000 */
[----:B------:R-:W1:Y:S01]  /*28820*/  MUFU.EX2 R59, R2 ;  /* 0x00000002003b7308 */ /* 0x000e620000000800 */
[----:B------:R-:W-:Y:S01]  /*28830*/  FADD.FTZ R0, R158, R0 ;  /* 0x000000009e007221 */ /* 0x000fe20000010000 */
[----:B------:R-:W2:Y:S03]  /*28840*/  LDSM.16.MT88.4 R48, [R231+0x11000] ;  /* 0x01100000e730783b */ /* 0x000ea60000004200 */
[----:B------:R-:W-:Y:S01]  /*28850*/  FADD.FTZ R0, R154, R0 ;  /* 0x000000009a007221 */ /* 0x000fe20000010000 */
        /* <DEDUP_REMOVED lines=8> */
[----:B------:R-:W-:Y:S01]  /*288e0*/  FFMA.FTZ R2, R220, c[0x0][0x23c], -R60 ;  /* 0x00008f00dc027a23 */ /* 0x000fe2000001083c */
[----:B------:R-:W-:Y:S01]  /*288f0*/  LDSM.16.MT88.4 R156, [R229+0x11800] ;  /* 0x01180000e59c783b */ /* 0x000fe20000004200 */
[----:B------:R-:W-:Y:S02]  /*28900*/  FADD.FTZ R0, R155, R57 ;  /* 0x000000399b007221 */ /* 0x000fe40000010000 */
[----:B------:R-:W-:Y:S01]  /*28910*/  FADD.FTZ R56, R151, R56 ;  /* 0x0000003897387221 */ /* 0x000fe20000010000 */
[----:B------:R1:W3:Y:S01]  /*28920*/  MUFU.EX2 R57, R2 ;  /* 0x0000000200397308 */ /* 0x0002e20000000800 */
[----:B------:R-:W-:Y:S01]  /*28930*/  FFMA.FTZ R60, R38, c[0x0][0x23c], -R60 ;  /* 0x00008f00263c7a23 */ /* 0x000fe2000001083c */
[C---:B--2---:R-:W-:Y:S08]  /*28940*/  HMMA.16816.F32 R12, R40.reuse, R48, R12 ;  /* 0x00000030280c723c */ /* 0x044ff0000000180c */
[----:B------:R-:W-:Y:S01]  /*28950*/  MUFU.EX2 R48, R39 ;  /* 0x0000002700307308 */ /* 0x000fe20000000800 */
[C---:B------:R-:W-:Y:S09]  /*28960*/  HMMA.16816.F32 R16, R40.reuse, R50, R16 ;  /* 0x000000322810723c */ /* 0x040ff20000001810 */
[----:B------:R-:W-:Y:S01]  /*28970*/  MUFU.EX2 R60, R60 ;  /* 0x0000003c003c7308 */ /* 0x000fe20000000800 */
[C---:B------:R-:W-:Y:S03]  /*28980*/  HMMA.16816.F32 R20, R40.reuse, R52, R20 ;  /* 0x000000342814723c */ /* 0x040fe60000001814 */
[----:B-1----:R-:W-:Y:S01]  /*28990*/  FADD.FTZ R2, R152, R0 ;  /* 0x0000000098027221 */ /* 0x002fe20000010000 */
[----:B---3--:R-:W-:Y:S01]  /*289a0*/  F2FP.PACK_AB R165, R57, R58 ;  /* 0x0000003a39a5723e */ /* 0x008fe200000000ff */
[----:B------:R-:W-:Y:S02]  /*289b0*/  FADD.FTZ R0, R150, R56 ;  /* 0x0000003896007221 */ /* 0x000fe40000010000 */
[----:B------:R-:W-:Y:S01]  /*289c0*/  FADD.FTZ R2, R149, R2 ;  /* 0x0000000295027221 */ /* 0x000fe20000010000 */
[C---:B------:R-:W-:Y:S01]  /*289d0*/  HMMA.16816.F32 R24, R40.reuse, R54, R24 ;  /* 0x000000362818723c */ /* 0x040fe20000001818 */
[----:B------:R1:W2:Y:S03]  /*289e0*/  MUFU.EX2 R56, R44 ;  /* 0x0000002c00387308 */ /* 0x0002a60000000800 */
[----:B------:R-:W-:Y:S02]  /*289f0*/  FADD.FTZ R0, R146, R0 ;  /* 0x0000000092007221 */ /* 0x000fe40000010000 */
[----:B------:R-:W-:Y:S02]  /*28a00*/  FADD.FTZ R2, R148, R2 ;  /* 0x0000000294027221 */ /* 0x000fe40000010000 */
[----:B------:R-:W-:Y:S01]  /*28a10*/  FADD.FTZ R0, R147, R0 ;  /* 0x0000000093007221 */ /* 0x000fe20000010000 */
[----:B------:R-:W-:Y:S02]  /*28a20*/  LDSM.16.MT88.4 R148, [R231+0x11800] ;  /* 0x01180000e794783b */ /* 0x000fe40000004200 */
[----:B------:R-:W3:Y:S01]  /*28a30*/  MUFU.EX2 R39, R37 ;  /* 0x0000002500277308 */ /* 0x000ee20000000800 */
[----:B------:R-:W-:Y:S02]  /*28a40*/  FADD.FTZ R2, R145, R2 ;  /* 0x0000000291027221 */ /* 0x000fe40000010000 */
        /* <DEDUP_REMOVED lines=81> */
.L_x_2856:
[----:B------:R-:W2:Y:S04]  /*28f60*/  LDL.LU R5, [R1+0x4] ;  /* 0x0000040001057983 */ /* 0x000ea80000300800 */
[----:B-1----:R-:W3:Y:S04]  /*28f70*/  LDL.LU R4, [R1+0x8] ;  /* 0x0000080001047983 */ /* 0x002ee80000300800 */
[----:B------:R1:W5:Y:S04]  /*28f80*/  LDL R38, [R1+0x2c] ;  /* 0x00002c0001267983 */ /* 0x0003680000100800 */
[----:B------:R-:W4:Y:S02]  /*28f90*/  S2R R27, SR_TID.X ;  /* 0x00000000001b7919 */ /* 0x000f240000002100 */
[----:B----4-:R-:W-:-:S04]  /*28fa0*/  SHF.R.S32.HI R37, RZ, 0x1f, R27 ;  /* 0x0000001fff257819 */ /* 0x010fc8000001141b */
[----:B------:R-:W-:-:S04]  /*28fb0*/  LEA.HI R26, R37, R27, RZ, 0x5 ;  /* 0x0000001b251a7211 */ /* 0x000fc800078f28ff */
[----:B------:R-:W-:Y:S02]  /*28fc0*/  SHF.R.S32.HI R25, RZ, 0x5, R26 ;  /* 0x00000005ff197819 */ /* 0x000fe4000001141a */
[----:B------:R-:W-:Y:S02]  /*28fd0*/  MOV R7, 0xfffffff0 ;  /* 0xfffffff000077802 */ /* 0x000fe40000000f00 */
[----:B------:R-:W-:Y:S01]  /*28fe0*/  MOV R8, 0x20 ;  /* 0x0000002000087802 */ /* 0x000fe20000000f00 */
[----:B------:R-:W-:Y:S01]  /*28ff0*/  ULDC.U8 UR4, c[0x0][0x328] ;  /* 0x0000ca0000047ab9 */ /* 0x000fe20000000000 */
        /* <DEDUP_REMOVED lines=9> */
[----:B------:R-:W-:-:S04]  /*29090*/  MOV R0, 0x3f800000 ;  /* 0x3f80000000007802 */ /* 0x000fc80000000f00 */
[----:B------:R-:W-:Y:S01]  /*290a0*/  FSETP.NE.FTZ.AND P0, PT, R24, RZ, PT ;  /* 0x000000ff1800720b */ /* 0x000fe20003f15000 */
[----:B------:R-:W-:-:S06]  /*290b0*/  IMAD.MOV.U32 R2, RZ, RZ, 0x3f800000 ;  /* 0x3f800000ff027424 */ /* 0x000fcc00078e00ff */
[----:B------:R-:W2:Y:S01]  /*290c0*/  @P3 MUFU.RCP R0, R23 ;  /* 0x0000001700003308 */ /* 0x000ea20000001000 */
[----:B------:R-:W-:-:S07]  /*290d0*/  LEA.HI R4, R37, R27, RZ, 0x2 ;  /* 0x0000001b25047211 */ /* 0x000fce00078f10ff */
[----:B------:R-:W3:Y:S01]  /*290e0*/  @P0 MUFU.RCP R2, R24 ;  /* 0x0000001800020308 */ /* 0x000ee20000001000 */
[----:B------:R-:W-:Y:S01]  /*290f0*/  SHF.R.S32.HI R5, RZ, 0x2, R4 ;  /* 0x00000002ff057819 */ /* 0x000fe20000011404 */
        /* <DEDUP_REMOVED lines=16> */
[----:B------:R-:W-:-:S04]  /*29200*/  SHF.R.S32.HI R0, RZ, 0x1f, R4 ;  /* 0x0000001fff007819 */ /* 0x000fc80000011404 */
[----:B------:R-:W-:Y:S01]  /*29210*/  LEA.HI R0, R0, R5, RZ, 0x3 ;  /* 0x0000000500007211 */ /* 0x000fe200078f18ff */
[----:B---3--:R-:W-:-:S03]  /*29220*/  FMUL.FTZ R139, R2, R139 ;  /* 0x0000008b028b7220 */ /* 0x008fc60000410000 */
        /* <DEDUP_REMOVED lines=16> */
[----:B------:R-:W-:Y:S02]  /*29330*/  IADD3 R2, R5, -R0, RZ ;  /* 0x8000000005027210 */ /* 0x000fe40007ffe0ff */
[----:B------:R-:W-:-:S03]  /*29340*/  LOP3.LUT R0, R4, 0x3ffffffc, RZ, 0xc0, !PT ;  /* 0x3ffffffc04007812 */ /* 0x000fc600078ec0ff */
[----:B------:R-:W-:Y:S01]  /*29350*/  IMAD.SHL.U32 R4, R2, 0x40, RZ ;  /* 0x0000004002047824 */ /* 0x000fe200078e00ff */
[----:B------:R-:W-:Y:S02]  /*29360*/  IADD3 R0, -R0, R27, RZ ;  /* 0x0000001b00007210 */ /* 0x000fe40007ffe1ff */
[----:B------:R-:W-:Y:S02]  /*29370*/  LOP3.LUT R5, R2, 0x1, RZ, 0xc0, !PT ;  /* 0x0000000102057812 */ /* 0x000fe400078ec0ff */
[----:B------:R-:W-:Y:S01]  /*29380*/  LOP3.LUT R4, R4, 0x1c0, RZ, 0xc0, !PT ;  /* 0x000001c004047812 */ /* 0x000fe200078ec0ff */
[----:B------:R-:W-:Y:S01]  /*29390*/  IMAD R0, R25, 0x200, R0 ;  /* 0x0000020019007824 */ /* 0x000fe200078e0200 */
[----:B------:R-:W-:Y:S02]  /*293a0*/  ISETP.NE.U32.AND P4, PT, R5, 0x1, PT ;  /* 0x000000010500780c */ /* 0x000fe40003f85070 */
[----:B------:R-:W-:Y:S02]  /*293b0*/  LEA.HI R4, R4, R4, RZ, 0x1d ;  /* 0x0000000404047211 */ /* 0x000fe400078fe8ff */
[----:B------:R-:W-:-:S03]  /*293c0*/  R2P PR, R2, 0x6 ;  /* 0x0000000602007804 */ /* 0x000fc60000000000 */
[----:B------:R-:W-:Y:S01]  /*293d0*/  IMAD.U32 R0, R0, 0x2, R4 ;  /* 0x0000000200007824 */ /* 0x000fe200078e0004 */
[----:B------:R-:W-:-:S03]  /*293e0*/  SEL R7, R7, 0x10, !P4 ;  /* 0x0000001007077807 */ /* 0x000fc60006000000 */
[----:B------:R-:W-:Y:S01]  /*293f0*/  IMAD.SHL.U32 R0, R0, 0x2, RZ ;  /* 0x0000000200007824 */ /* 0x000fe200078e00ff */
[----:B------:R-:W-:Y:S02]  /*29400*/  F2FP.PACK_AB R6, R139, R6 ;  /* 0x000000068b06723e */ /* 0x000fe400000000ff */
[----:B------:R-:W-:Y:S02]  /*29410*/  F2FP.PACK_AB R11, R11, R136 ;  /* 0x000000880b0b723e */ /* 0x000fe400000000ff */
[----:B------:R-:W-:Y:S02]  /*29420*/  SEL R8, R8, 0xffffffe0, !P1 ;  /* 0xffffffe008087807 */ /* 0x000fe40004800000 */
[----:B------:R-:W-:Y:S02]  /*29430*/  IADD3 R4, R0, R7, RZ ;  /* 0x0000000700047210 */ /* 0x000fe40007ffe0ff */
[----:B------:R-:W-:Y:S02]  /*29440*/  F2FP.PACK_AB R12, R12, R140 ;  /* 0x0000008c0c0c723e */ /* 0x000fe400000000ff */
[----:B------:R-:W-:Y:S01]  /*29450*/  F2FP.PACK_AB R21, R143, R21 ;  /* 0x000000158f15723e */ /* 0x000fe200000000ff */
[----:B------:R2:W-:Y:S01]  /*29460*/  STS [R0+0x400], R6 ;  /* 0x0004000600007388 */ /* 0x0005e20000000800 */
[----:B------:R-:W-:-:S02]  /*29470*/  IADD3 R2, R0, 0x40, RZ ;  /* 0x0000004000027810 */ /* 0x000fc40007ffe0ff */
[----:B------:R-:W-:Y:S01]  /*29480*/  @P2 IADD3 R2, R0, -0x40, RZ ;  /* 0xffffffc000022810 */ /* 0x000fe20007ffe0ff */
[----:B------:R-:W-:Y:S01]  /*29490*/  STS [R0], R11 ;  /* 0x0000000b00007388 */ /* 0x000fe20000000800 */
[----:B------:R-:W-:Y:S01]  /*294a0*/  F2FP.PACK_AB R20, R20, R144 ;  /* 0x000000901414723e */ /* 0x000fe200000000ff */
[----:B------:R-:W-:Y:S01]  /*294b0*/  IMAD.IADD R5, R4, 0x1, R8 ;  /* 0x0000000104057824 */ /* 0x000fe200078e0208 */
[----:B------:R-:W-:Y:S01]  /*294c0*/  F2FP.PACK_AB R15, R147, R15 ;  /* 0x0000000f930f723e */ /* 0x000fe200000000ff */
[----:B------:R-:W-:Y:S01]  /*294d0*/  STS [R4], R12 ;  /* 0x0000000c04007388 */ /* 0x000fe20000000800 */
[----:B------:R-:W-:Y:S02]  /*294e0*/  F2FP.PACK_AB R14, R14, R148 ;  /* 0x000000940e0e723e */ /* 0x000fe400000000ff */
[----:B------:R-:W-:Y:S01]  /*294f0*/  F2FP.PACK_AB R13, R151, R13 ;  /* 0x0000000d970d723e */ /* 0x000fe200000000ff */
[----:B------:R3:W-:Y:S01]  /*29500*/  STS [R4+0x400], R21 ;  /* 0x0004001504007388 */ /* 0x0007e20000000800 */
[----:B------:R-:W-:-:S02]  /*29510*/  F2FP.PACK_AB R19, R19, R152 ;  /* 0x000000981313723e */ /* 0x000fc400000000ff */
[----:B------:R-:W-:Y:S02]  /*29520*/  F2FP.PACK_AB R154, R155, R154 ;  /* 0x0000009a9b9a723e */ /* 0x000fe400000000ff */
[----:B------:R-:W-:Y:S02]  /*29530*/  F2FP.PACK_AB R18, R18, R156 ;  /* 0x0000009c1212723e */ /* 0x000fe400000000ff */
[----:B------:R-:W-:Y:S02]  /*29540*/  F2FP.PACK_AB R22, R159, R22 ;  /* 0x000000169f16723e */ /* 0x000fe400000000ff */
[----:B--2---:R-:W-:-:S05]  /*29550*/  IADD3 R6, R0, R8, RZ ;  /* 0x0000000800067210 */ /* 0x004fca0007ffe0ff */
[----:B------:R-:W-:Y:S04]  /*29560*/  STS [R6], R20 ;  /* 0x0000001406007388 */ /* 0x000fe80000000800 */
[----:B------:R2:W-:Y:S01]  /*29570*/  STS [R6+0x400], R15 ;  /* 0x0004000f06007388 */ /* 0x0005e20000000800 */
[----:B---3--:R-:W-:-:S03]  /*29580*/  IADD3 R4, R7, R2, RZ ;  /* 0x0000000207047210 */ /* 0x008fc60007ffe0ff */
[----:B------:R-:W-:Y:S04]  /*29590*/  STS [R5], R14 ;  /* 0x0000000e05007388 */ /* 0x000fe80000000800 */
[----:B------:R3:W-:Y:S01]  /*295a0*/  STS [R5+0x400], R13 ;  /* 0x0004000d05007388 */ /* 0x0007e20000000800 */
[----:B------:R-:W-:-:S03]  /*295b0*/  IMAD.IADD R0, R8, 0x1, R4 ;  /* 0x0000000108007824 */ /* 0x000fc600078e0204 */
[----:B------:R-:W-:Y:S04]  /*295c0*/  STS [R2], R19 ;  /* 0x0000001302007388 */ /* 0x000fe80000000800 */
[----:B------:R-:W-:Y:S04]  /*295d0*/  STS [R2+0x400], R154 ;  /* 0x0004009a02007388 */ /* 0x000fe80000000800 */
[----:B------:R-:W-:Y:S04]  /*295e0*/  STS [R4], R18 ;  /* 0x0000001204007388 */ /* 0x000fe80000000800 */
[----:B------:R4:W-:Y:S01]  /*295f0*/  STS [R4+0x400], R22 ;  /* 0x0004001604007388 */ /* 0x0009e20000000800 */
[----:B--2---:R-:W2:Y:S01]  /*29600*/  @P3 MUFU.LG2 R6, R23 ;  /* 0x0000001700063308 */ /* 0x004ea20000000c00 */
[----:B------:R-:W-:-:S02]  /*29610*/  ISETP.NE.AND P1, PT, RZ, UR4, PT ;  /* 0x00000004ff007c0c */ /* 0x000fc4000bf25270 */
[----:B------:R-:W-:Y:S02]  /*29620*/  F2FP.PACK_AB R17, R17, R160 ;  /* 0x000000a01111723e */ /* 0x000fe400000000ff */
[----:B------:R-:W-:Y:S02]  /*29630*/  F2FP.PACK_AB R16, R163, R16 ;  /* 0x00000010a310723e */ /* 0x000fe400000000ff */
[----:B------:R-:W-:Y:S02]  /*29640*/  F2FP.PACK_AB R10, R10, R164 ;  /* 0x000000a40a0a723e */ /* 0x000fe400000000ff */
[----:B---3--:R-:W-:Y:S02]  /*29650*/  IADD3 R5, R8, R2, RZ ;  /* 0x0000000208057210 */ /* 0x008fe40007ffe0ff */
[----:B------:R-:W-:Y:S01]  /*29660*/  F2FP.PACK_AB R9, R167, R9 ;  /* 0x00000009a709723e */ /* 0x000fe200000000ff */
[----:B----4-:R-:W3:Y:S02]  /*29670*/  @P0 MUFU.LG2 R4, R24 ;  /* 0x0000001800040308 */ /* 0x010ee40000000c00 */
[----:B------:R-:W-:Y:S01]  /*29680*/  STS [R5], R17 ;  /* 0x0000001105007388 */ /* 0x000fe20000000800 */
[----:B--2---:R-:W-:-:S03]  /*29690*/  @P3 FMUL.FTZ R2, R6, 0.69314718246459960938 ;  /* 0x3f31721806023820 */ /* 0x004fc60000410000 */
[----:B------:R-:W-:Y:S04]  /*296a0*/  STS [R5+0x400], R16 ;  /* 0x0004001005007388 */ /* 0x000fe80000000800 */
[----:B------:R2:W-:Y:S04]  /*296b0*/  STS [R0], R10 ;  /* 0x0000000a00007388 */ /* 0x0005e80000000800 */
[----:B------:R3:W-:Y:S01]  /*296c0*/  STS [R0+0x400], R9 ;  /* 0x0004000900007388 */ /* 0x0007e20000000800 */
[----:B------:R-:W-:Y:S02]  /*296d0*/  MOV R12, 0x7f800000 ;  /* 0x7f800000000c7802 */ /* 0x000fe40000000f00 */
[----:B--2---:R-:W-:Y:S01]  /*296e0*/  MOV R10, 0x7f800000 ;  /* 0x7f800000000a7802 */ /* 0x004fe20000000f00 */
[----:B---3--:R-:W-:-:S02]  /*296f0*/  @P0 FMUL.FTZ R0, R4, 0.69314718246459960938 ;  /* 0x3f31721804000820 */ /* 0x008fc40000410000 */
[----:B------:R-:W-:Y:S02]  /*29700*/  @P3 FFMA.FTZ R10, R36, c[0x0][0x238], R2 ;  /* 0x00008e00240a3a23 */ /* 0x000fe40000010002 */
[----:B------:R-:W-:Y:S01]  /*29710*/  @P0 FFMA.FTZ R12, R3, c[0x0][0x238], R0 ;  /* 0x00008e00030c0a23 */ /* 0x000fe20000010000 */
[----:B------:R-:W-:Y:S05]  /*29720*/  @!P1 BRA `(.L_x_2861) ;  /* 0x0000007000009947 */ /* 0x000fea0003800000 */
[----:B-1----:R-:W1:Y:S01]  /*29730*/  S2R R4, SR_CTAID.Y ;  /* 0x0000000000047919 */ /* 0x002e620000002600 */
[----:B-----5:R-:W-:-:S03]  /*29740*/  ISETP.NE.AND P0, PT, R38, -0x1, PT ;  /* 0xffffffff2600780c */ /* 0x020fc60003f05270 */
[----:B------:R-:W2:Y:S01]  /*29750*/  S2R R8, SR_CTAID.Z ;  /* 0x0000000000087919 */ /* 0x000ea20000002700 */
[----:B-1----:R-:W-:-:S05]  /*29760*/  IMAD R0, R4, c[0x0][0x214], RZ ;  /* 0x0000850004007a24 */ /* 0x002fca00078e02ff */
[----:B------:R-:W-:-:S05]  /*29770*/  SEL R0, R0, R38, !P0 ;  /* 0x0000002600007207 */ /* 0x000fca0004000000 */
[----:B--2---:R-:W-:Y:S01]  /*29780*/  IMAD R9, R8, c[0x0][0x234], R0 ;  /* 0x00008d0008097a24 */ /* 0x004fe200078e0200 */
[----:B------:R-:W-:Y:S05]  /*29790*/  BRA `(.L_x_2862) ;  /* 0x0000004000007947 */ /* 0x000fea0003800000 */
.L_x_2861:
[----:B-1----:R-:W1:Y:S04]  /*297a0*/  S2R R8, SR_CTAID.Z ;  /* 0x0000000000087919 */ /* 0x002e680000002700 */
[----:B------:R-:W1:Y:S02]  /*297b0*/  S2R R4, SR_CTAID.Y ;  /* 0x0000000000047919 */ /* 0x000e640000002600 */
[----:B-1----:R-:W-:-:S04]  /*297c0*/  IMAD R0, R4, c[0x0][0x1c0], R8 ;  /* 0x0000700004007a24 */ /* 0x002fc800078e0208 */
[----:B------:R-:W-:Y:S02]  /*297d0*/  IMAD R9, R0, c[0x0][0x214], RZ ;  /* 0x0000850000097a24 */ /* 0x000fe400078e02ff */
.L_x_2862:
[----:B------:R1:W5:Y:S01]  /*297e0*/  LDL R15, [R1+0x30] ;  /* 0x00003000010f7983 */ /* 0x0003620000100800 */
[----:B------:R-:W-:Y:S01]  /*297f0*/  LOP3.LUT R3, R26, 0xffffffe0, RZ, 0xc0, !PT ;  /* 0xffffffe01a037812 */ /* 0x000fe200078ec0ff */
[----:B------:R-:W-:Y:S01]  /*29800*/  ULDC.64 UR4, c[0x0][0x118] ;  /* 0x0000460000047ab9 */ /* 0x000fe20000000a00 */
[----:B------:R-:W-:Y:S01]  /*29810*/  SHF.R.S32.HI R6, RZ, 0x1f, R25 ;  /* 0x0000001fff067819 */ /* 0x000fe20000011419 */
[----:B------:R-:W-:Y:S01]  /*29820*/  BAR.SYNC.DEFER_BLOCKING 0x0 ;  /* 0x0000000000007b1d */ /* 0x000fe20000010000 */
[----:B------:R-:W-:Y:S01]  /*29830*/  SHF.R.S32.HI R2, RZ, 0x1f, R4 ;  /* 0x0000001fff027819 */ /* 0x000fe20000011404 */
[----:B------:R-:W-:Y:S01]  /*29840*/  IMAD.IADD R3, R27, 0x1, -R3 ;  /* 0x000000011b037824 */ /* 0x000fe200078e0a03 */
[----:B------:R-:W-:Y:S02]  /*29850*/  LEA.HI R6, R6, R25, RZ, 0x2 ;  /* 0x0000001906067211 */ /* 0x000fe400078f10ff */
[----:B-----5:R-:W-:Y:S01]  /*29860*/  ISETP.NE.AND P0, PT, R38, -0x1, PT ;  /* 0xffffffff2600780c */ /* 0x020fe20003f05270 */
[----:B------:R-:W2:Y:S01]  /*29870*/  S2R R13, SR_TID.X ;  /* 0x00000000000d7919 */ /* 0x000ea20000002100 */
[----:B------:R-:W-:Y:S01]  /*29880*/  LOP3.LUT P1, RZ, R3, 0x3, RZ, 0xc0, !PT ;  /* 0x0000000303ff7812 */ /* 0x000fe2000782c0ff */
[----:B------:R-:W-:Y:S01]  /*29890*/  IMAD R5, R2, c[0x0][0x1e0], RZ ;  /* 0x0000780002057a24 */ /* 0x000fe200078e02ff */
[----:B------:R-:W-:Y:S01]  /*298a0*/  BSSY B0, `(.L_x_2863) ;  /* 0x0000023000007945 */ /* 0x000fe20003800000 */
[----:B------:R1:W3:Y:S04]  /*298b0*/  LDS.128 R16, [R239] ;  /* 0x00000000ef107984 */ /* 0x0002e80000000c00 */
[----:B------:R1:W4:Y:S01]  /*298c0*/  LDS.128 R20, [R239+0x800] ;  /* 0x00080000ef147984 */ /* 0x0003220000000c00 */
[----:B--2---:R-:W-:-:S03]  /*298d0*/  SHF.R.S32.HI R14, RZ, 0x1f, R13 ;  /* 0x0000001fff0e7819 */ /* 0x004fc6000001140d */
[----:B------:R1:W2:Y:S01]  /*298e0*/  LDS.128 R28, [R239+0x1000] ;  /* 0x00100000ef1c7984 */ /* 0x0002a20000000c00 */
[----:B------:R-:W-:-:S03]  /*298f0*/  LEA.HI R0, R14, R13, RZ, 0x5 ;  /* 0x0000000d0e007211 */ /* 0x000fc600078f28ff */
[----:B------:R1:W1:Y:S01]  /*29900*/  LDS.128 R32, [R239+0x1800] ;  /* 0x00180000ef207984 */ /* 0x0002620000000c00 */
[----:B------:R-:W-:-:S05]  /*29910*/  LOP3.LUT R0, R0, 0xffffffe0, RZ, 0xc0, !PT ;  /* 0xffffffe000007812 */ /* 0x000fca00078ec0ff */
[----:B------:R-:W-:-:S05]  /*29920*/  IMAD.IADD R0, R13, 0x1, -R0 ;  /* 0x000000010d007824 */ /* 0x000fca00078e0a00 */
[----:B------:R-:W-:-:S04]  /*29930*/  SHF.R.S32.HI R3, RZ, 0x1f, R0 ;  /* 0x0000001fff037819 */ /* 0x000fc80000011400 */
[----:B------:R-:W-:Y:S01]  /*29940*/  LEA.HI R7, R3, R0, RZ, 0x2 ;  /* 0x0000000003077211 */ /* 0x000fe200078f10ff */
[----:B------:R-:W-:Y:S01]  /*29950*/  IMAD.WIDE.U32 R2, R38, c[0x0][0x1e8], RZ ;  /* 0x00007a0026027a25 */ /* 0x000fe200078e00ff */
[----:B------:R-:W-:-:S03]  /*29960*/  LOP3.LUT R0, R6, 0xffffffc, RZ, 0xc0, !PT ;  /* 0x0ffffffc06007812 */ /* 0x000fc600078ec0ff */
[----:B------:R-:W-:Y:S02]  /*29970*/  IMAD R11, R38, c[0x0][0x1ec], R3 ;  /* 0x00007b00260b7a24 */ /* 0x000fe400078e0203 */
[C---:B------:R-:W-:Y:S02]  /*29980*/  IMAD R6, R4.reuse, c[0x0][0x1e4], R5 ;  /* 0x0000790004067a24 */ /* 0x040fe400078e0205 */
[----:B------:R-:W-:Y:S01]  /*29990*/  IMAD.IADD R3, R25, 0x1, -R0 ;  /* 0x0000000119037824 */ /* 0x000fe200078e0a00 */
[----:B------:R-:W-:Y:S01]  /*299a0*/  SHF.R.S32.HI R0, RZ, 0x2, R7 ;  /* 0x00000002ff007819 */ /* 0x000fe20000011407 */
[----:B------:R-:W-:-:S04]  /*299b0*/  IMAD.WIDE.U32 R4, R4, c[0x0][0x1e0], RZ ;  /* 0x0000780004047a25 */ /* 0x000fc800078e00ff */
[----:B------:R-:W-:Y:S01]  /*299c0*/  @!P0 IMAD.IADD R11, R5, 0x1, R6 ;  /* 0x00000001050b8824 */ /* 0x000fe200078e0206 */
[----:B------:R-:W-:Y:S01]  /*299d0*/  SEL R7, R4, R2, !P0 ;  /* 0x0000000204077207 */ /* 0x000fe20004000000 */
[----:B------:R-:W-:Y:S01]  /*299e0*/  IMAD R0, R3, 0x10, R0 ;  /* 0x0000001003007824 */ /* 0x000fe200078e0200 */
[----:B------:R-:W-:Y:S05]  /*299f0*/  @P1 BRA `(.L_x_2864) ;  /* 0x000000d000001947 */ /* 0x000fea0003800000 */
[----:B---34-:R-:W3:Y:S01]  /*29a00*/  S2R R2, SR_CTAID.X ;  /* 0x0000000000027919 */ /* 0x018ee20000002500 */
[----:B------:R-:W-:Y:S01]  /*29a10*/  IADD3 R4, R0, 0x8, RZ ;  /* 0x0000000800047810 */ /* 0x000fe20007ffe0ff */
[C---:B---3--:R-:W-:Y:S02]  /*29a20*/  IMAD R3, R2.reuse, 0x40, R9 ;  /* 0x0000004002037824 */ /* 0x048fe400078e0209 */
[----:B------:R-:W-:-:S03]  /*29a30*/  IMAD R2, R2, -0x40, R15 ;  /* 0xffffffc002027824 */ /* 0x000fc600078e020f */
        /* <DEDUP_REMOVED lines=9> */
.L_x_2864:
[----:B---34-:R-:W-:Y:S05]  /*29ad0*/  BSYNC B0 ;  /* 0x0000000000007941 */ /* 0x018fea0003800000 */
.L_x_2863:
[----:B------:R-:W3:Y:S01]  /*29ae0*/  S2R R10, SR_CTAID.X ;  /* 0x00000000000a7919 */ /* 0x000ee20000002500 */
[----:B------:R-:W-:Y:S01]  /*29af0*/  LEA.HI R2, R37, R27, RZ, 0x3 ;  /* 0x0000001b25027211 */ /* 0x000fe200078f18ff */
[----:B------:R-:W-:Y:S01]  /*29b00*/  BSSY B0, `(.L_x_2865) ;  /* 0x000001f000007945 */ /* 0x000fe20003800000 */
[----:B------:R-:W-:Y:S02]  /*29b10*/  LEA.HI R5, R14, R13, RZ, 0x3 ;  /* 0x0000000d0e057211 */ /* 0x000fe400078f18ff */
[----:B------:R-:W-:Y:S02]  /*29b20*/  LOP3.LUT R2, R2, 0xfffffff8, RZ, 0xc0, !PT ;  /* 0xfffffff802027812 */ /* 0x000fe400078ec0ff */
[----:B------:R-:W-:-:S03]  /*29b30*/  SHF.R.S32.HI R4, RZ, 0x1f, R8 ;  /* 0x0000001fff047819 */ /* 0x000fc60000011408 */
[----:B------:R-:W-:Y:S02]  /*29b40*/  IMAD.IADD R2, R27, 0x1, -R2 ;  /* 0x000000011b027824 */ /* 0x000fe400078e0a02 */
[----:B------:R-:W-:Y:S02]  /*29b50*/  IMAD R4, R4, c[0x0][0x1f0], RZ ;  /* 0x00007c0004047a24 */ /* 0x000fe400078e02ff */
[----:B------:R-:W-:Y:S02]  /*29b60*/  IMAD.SHL.U32 R2, R2, 0x8, RZ ;  /* 0x0000000802027824 */ /* 0x000fe400078e00ff */
[----:B------:R-:W-:-:S03]  /*29b70*/  IMAD R6, R8, c[0x0][0x1f4], R4 ;  /* 0x00007d0008067a24 */ /* 0x000fc600078e0204 */
[----:B------:R-:W-:Y:S01]  /*29b80*/  SHF.R.S32.HI R3, RZ, 0x1f, R2 ;  /* 0x0000001fff037819 */ /* 0x000fe20000011402 */
[----:B---3--:R-:W-:-:S04]  /*29b90*/  IMAD.SHL.U32 R10, R10, 0x40, RZ ;  /* 0x000000400a0a7824 */ /* 0x008fc800078e00ff */
[----:B------:R-:W-:Y:S01]  /*29ba0*/  IMAD.WIDE.U32 R2, R10, c[0x0][0x1e8], R2 ;  /* 0x00007a000a027a25 */ /* 0x000fe200078e0002 */
[----:B------:R-:W-:-:S04]  /*29bb0*/  SHF.R.S32.HI R0, RZ, 0x1f, R10 ;  /* 0x0000001fff007819 */ /* 0x000fc8000001140a */
[----:B------:R-:W-:Y:S01]  /*29bc0*/  IADD3 R2, P0, R7, R2, RZ ;  /* 0x0000000207027210 */ /* 0x000fe20007f1e0ff */
[----:B------:R-:W-:-:S04]  /*29bd0*/  IMAD R0, R0, c[0x0][0x1e8], RZ ;  /* 0x00007a0000007a24 */ /* 0x000fc800078e02ff */
[----:B------:R-:W-:Y:S02]  /*29be0*/  IMAD R0, R10, c[0x0][0x1ec], R0 ;  /* 0x00007b000a007a24 */ /* 0x000fe400078e0200 */
[----:B------:R-:W-:-:S03]  /*29bf0*/  IMAD.IADD R10, R15, 0x1, -R10 ;  /* 0x000000010f0a7824 */ /* 0x000fc600078e0a0a */
[----:B------:R-:W-:Y:S02]  /*29c00*/  IADD3.X R3, R11, R0, R3, P0, !PT ;  /* 0x000000000b037210 */ /* 0x000fe400007fe403 */
[----:B------:R-:W-:-:S03]  /*29c10*/  SHF.R.S32.HI R0, RZ, 0x3, R5 ;  /* 0x00000003ff007819 */ /* 0x000fc60000011405 */
[----:B------:R-:W-:Y:S01]  /*29c20*/  IMAD.WIDE.U32 R4, R8, c[0x0][0x1f0], R2 ;  /* 0x00007c0008047a25 */ /* 0x000fe200078e0002 */
[----:B------:R-:W-:Y:S02]  /*29c30*/  ISETP.GE.AND P0, PT, R0, R10, PT ;  /* 0x0000000a0000720c */ /* 0x000fe40003f06270 */
[----:B------:R-:W-:Y:S01]  /*29c40*/  SHF.R.S32.HI R11, RZ, 0x1f, R0 ;  /* 0x0000001fff0b7819 */ /* 0x000fe20000011400 */
[----:B------:R-:W-:-:S10]  /*29c50*/  IMAD.IADD R3, R6, 0x1, R5 ;  /* 0x0000000106037824 */ /* 0x000fd400078e0205 */
        /* <DEDUP_REMOVED lines=9> */
.L_x_2866:
[----:B------:R-:W-:Y:S05]  /*29cf0*/  BSYNC B0 ;  /* 0x0000000000007941 */ /* 0x000fea0003800000 */
.L_x_2865:
[----:B------:R-:W-:Y:S01]  /*29d00*/  IADD3 R6, R0, 0x10, RZ ;  /* 0x0000001000067810 */ /* 0x000fe20007ffe0ff */
[----:B------:R-:W-:Y:S03]  /*29d10*/  BSSY B0, `(.L_x_2867) ;  /* 0x000000e000007945 */ /* 0x000fe60003800000 */
[----:B------:R-:W-:-:S13]  /*29d20*/  ISETP.GE.AND P0, PT, R6, R10, PT ;  /* 0x0000000a0600720c */ /* 0x000fda0003f06270 */
[----:B------:R-:W-:Y:S05]  /*29d30*/  @P0 BRA `(.L_x_2868) ;  /* 0x000000b000000947 */ /* 0x000fea0003800000 */
[----:B---3--:R-:W-:Y:S02]  /*29d40*/  IADD3 R8, P0, R0, 0x10, RZ ;  /* 0x0000001000087810 */ /* 0x008fe40007f1e0ff */
        /* <DEDUP_REMOVED lines=10> */
.L_x_2868:
[----:B------:R-:W-:Y:S05]  /*29df0*/  BSYNC B0 ;  /* 0x0000000000007941 */ /* 0x000fea0003800000 */
.L_x_2867:
        /* <DEDUP_REMOVED lines=14> */
[----:B--2---:R2:W-:Y:S02]  /*29ee0*/  STG.E.128 [R8.64], R28 ;  /* 0x0000001c08007986 */ /* 0x0045e4000c101d04 */
.L_x_2870:
[----:B------:R-:W-:Y:S05]  /*29ef0*/  BSYNC B0 ;  /* 0x0000000000007941 */ /* 0x000fea0003800000 */
.L_x_2869:
[----:B------:R-:W-:-:S04]  /*29f00*/  IADD3 R6, R0, 0x30, RZ ;  /* 0x0000003000067810 */ /* 0x000fc80007ffe0ff */
[----:B------:R-:W-:-:S13]  /*29f10*/  ISETP.GE.AND P0, PT, R6, R10, PT ;  /* 0x0000000a0600720c */ /* 0x000fda0003f06270 */
[----:B------:R-:W-:Y:S05]  /*29f20*/  @P0 EXIT ;  /* 0x000000000000094d */ /* 0x000fea0003800000 */
        /* <DEDUP_REMOVED lines=11> */
.L_x_2871:
        /* <DEDUP_REMOVED lines=10> */
.L_x_7771:


//--------------------- .text._ZN5flash24flash_fwd_splitkv_kernelI23Flash_fwd_kernel_traitsILi64ELi64ELi256ELi4ELb0ELb0EN7cutlass6half_tE19Flash_kernel_traitsILi64ELi64ELi256ELi4ES3_EELb1ELb0ELb1ELb0ELb0ELb0ELb0ELb1EEEvNS_16Flash_fwd_paramsE --------------------------
	.section	.text._ZN5flash24flash_fwd_splitkv_kernelI23Flash_fwd_kernel_traitsILi64ELi64ELi256ELi4ELb0ELb0EN7cutlass6half_tE19Flash_kernel_traitsILi64ELi64ELi256ELi4ES3_EELb1ELb0ELb1ELb0ELb0ELb0ELb0ELb1EEEvNS_16Flash_fwd_paramsE,"ax",@progbits
	.sectioninfo	@"SHI_REGISTERS=255"
	.align	128
        .global         _ZN5flash24flash_fwd_splitkv_kernelI23Flash_fwd_kernel_traitsILi64ELi64ELi256ELi4ELb0ELb0EN7cutlass6half_tE19Flash_kernel_traitsILi64ELi64ELi256ELi4ES3_EELb1ELb0ELb1ELb0ELb0ELb0ELb0ELb1EEEvNS_16Flash_fwd_paramsE
        .type           _ZN5flash24flash_fwd_splitkv_kernelI23Flash_fwd_kernel_traitsILi64ELi64ELi256ELi4ELb0ELb0EN7cutlass6half_tE19Flash_kernel_traitsILi64ELi64ELi256ELi4ES3_EELb1ELb0ELb1ELb0ELb0ELb0ELb0ELb1EEEvNS_16Flash_fwd_paramsE,@function
        .size           _ZN5flash24flash_fwd_splitkv_kernelI23Flash_fwd_kernel_traitsILi64ELi64ELi256ELi4ELb0ELb0EN7cutlass6half_tE19Flash_kernel_traitsILi64ELi64ELi256ELi4ES3_EELb1ELb0ELb1ELb0ELb0ELb0ELb0ELb1EEEvNS_16Flash_fwd_paramsE,(.L_x_7719 - _ZN5flash24flash_fwd_splitkv_kernelI23Flash_fwd_kernel_traitsILi64ELi64ELi256ELi4ELb0ELb0EN7cutlass6half_tE19Flash_kernel_traitsILi64ELi64ELi256ELi4ES3_EELb1ELb0ELb1ELb0ELb0ELb0ELb0ELb1EEEvNS_16Flash_fwd_paramsE)
        .other          _ZN5flash24flash_fwd_splitkv_kernelI23Flash_fwd_kernel_traitsILi64ELi64ELi256ELi4ELb0ELb0EN7cutlass6half_tE19Flash_kernel_traitsILi64ELi64ELi256ELi4ES3_EELb1ELb0ELb1ELb0ELb0ELb0ELb0ELb1EEEvNS_16Flash_fwd_paramsE,@"STO_CUDA_ENTRY STV_DEFAULT"
_ZN5flash24flash_fwd_splitkv_kernelI23Flash_fwd_kernel_traitsILi64ELi64ELi256ELi4ELb0ELb0EN7cutlass6half_tE19Flash_kernel_traitsILi64ELi64ELi256ELi4ES3_EELb1ELb0ELb1ELb0ELb0ELb0ELb0ELb1EEEvNS_16Flash_fwd_paramsE:
.text._ZN5flash24flash_fwd_splitkv_kernelI23Flash_fwd_kernel_traitsILi64ELi64ELi256ELi4ELb0ELb0EN7cutlass6half_tE19Flash_kernel_traitsILi64ELi64ELi256ELi4ES3_EELb1ELb0ELb1ELb0ELb0ELb0ELb0ELb1EEEvNS_16Flash_fwd_paramsE:
[----:B------:R-:W-:Y:S02]  /*0000*/  MOV R1, c[0x0][0x28] ;  /* 0x00000a0000017a02 */ /* 0x000fe40000000f00 */
[----:B------:R-:W-:Y:S01]  /*0010*/  ULDC.64 UR4, c[0x0][0x40] ;  /* 0x0000100000047ab9 */ /* 0x000fe20000000a00 */
[----:B------:R-:W-:Y:S01]  /*0020*/  BSSY B3, `(.L_x_2872) ;  /* 0x0000005000037945 */ /* 0x000fe20003800000 */
[----:B------:R-:W-:Y:S01]  /*0030*/  UIADD3 UR4, UP0, UR4, 0x160, URZ ;  /* 0x0000016004047890 */ /* 0x000fe2000ff1e03f */
[----:B------:R-:W-:-:S03]  /*0040*/  IADD3 R1, R1, -0x198, RZ ;  /* 0xfffffe6801017810 */ /* 0x000fc60007ffe0ff */
[----:B------:R-:W-:-:S07]  /*0050*/  UIADD3.X UR5, URZ, UR5, URZ, UP0, !UPT ;  /* 0x000000053f057290 */ /* 0x000fce00087fe43f */
[----:B------:R-:W-:Y:S05]  /*0060*/  CALL.REL.NOINC `($_ZN5flash24flash_fwd_splitkv_kernelI23Flash_fwd_kernel_traitsILi64ELi64ELi256ELi4ELb0ELb0EN7cutlass6half_tE19Flash_kernel_traitsILi64ELi64ELi256ELi4ES3_EELb1ELb0ELb1ELb0ELb0ELb0ELb0ELb1EEEvNS_16Flash_fwd_paramsE$_ZN5flash30compute_attn_1rowblock_splitkvI23Flash_fwd_kernel_traitsILi64ELi64ELi256ELi4ELb0ELb0EN7cutlass6half_tE19Flash_kernel_traitsILi64ELi64ELi256ELi4ES3_EELb1ELb0ELb1ELb0ELb0ELb0ELb0ELb1ENS_16Flash_fwd_paramsEEEvRKT8_iiiii) ;  /* 0x0000002000007944 */ /* 0x000fea0003c00000 */
[----:B------:R-:W-:Y:S05]  /*0070*/  BSYNC B3 ;  /* 0x0000000000037941 */ /* 0x000fea0003800000 */
.L_x_2872:
[----:B------:R-:W-:Y:S05]  /*0080*/  EXIT ;  /* 0x000000000000794d */ /* 0x000fea0003800000 */
        .type           $_ZN5flash24flash_fwd_splitkv_kernelI23Flash_fwd_kernel_traitsILi64ELi64ELi256ELi4ELb0ELb0EN7cutlass6half_tE19Flash_kernel_traitsILi64ELi64ELi256ELi4ES3_EELb1ELb0ELb1ELb0ELb0ELb0ELb0ELb1EEEvNS_16Flash_fwd_paramsE$_ZN5flash30compute_attn_1rowblock_splitkvI23Flash_fwd_kernel_traitsILi64ELi64ELi256ELi4ELb0ELb0EN7cutlass6half_tE19Flash_kernel_traitsILi64ELi64ELi256ELi4ES3_EELb1ELb0ELb1ELb0ELb0ELb0ELb0ELb1ENS_16Flash_fwd_paramsEEEvRKT8_iiiii,@function
        .size           $_ZN5flash24flash_fwd_splitkv_kernelI23Flash_fwd_kernel_traitsILi64ELi64ELi256ELi4ELb0ELb0EN7cutlass6half_tE19Flash_kernel_traitsILi64ELi64ELi256ELi4ES3_EELb1ELb0ELb1ELb0ELb0ELb0ELb0ELb1EEEvNS_16Flash_fwd_paramsE$_ZN5flash30compute_attn_1rowblock_splitkvI23Flash_fwd_kernel_traitsILi64ELi64ELi256ELi4ELb0ELb0EN7cutlass6half_tE19Flash_kernel_traitsILi64ELi64ELi256ELi4ES3_EELb1ELb0ELb1ELb0ELb0ELb0ELb0ELb1ENS_16Flash_fwd_paramsEEEvRKT8_iiiii,($__internal_18_$__cuda_sm70_shflsync_bfly_p - $_ZN5flash24flash_fwd_splitkv_kernelI23Flash_fwd_kernel_traitsILi64ELi64ELi256ELi4ELb0ELb0EN7cutlass6half_tE19Flash_kernel_traitsILi64ELi64ELi256ELi4ES3_EELb1ELb0ELb1ELb0ELb0ELb0ELb0ELb1EEEvNS_16Flash_fwd_paramsE$_ZN5flash30compute_attn_1rowblock_splitkvI23Flash_fwd_kernel_traitsILi64ELi64ELi256ELi4ELb0ELb0EN7cutlass6half_tE19Flash_kernel_traitsILi64ELi64ELi256ELi4ES3_EELb1ELb0ELb1ELb0ELb0ELb0ELb0ELb1ENS_16Flash_fwd_paramsEEEvRKT8_iiiii)
$_ZN5flash24flash_fwd_splitkv_kernelI23Flash_fwd_kernel_traitsILi64ELi64ELi256ELi4ELb0ELb0EN7cutlass6half_tE19Flash_kernel_traitsILi64ELi64ELi256ELi4ES3_EELb1ELb0ELb1ELb0ELb0ELb0ELb0ELb1EEEvNS_16Flash_fwd_paramsE$_ZN5flash30compute_attn_1rowblock_splitkvI23Flash_fwd_kernel_traitsILi64ELi64ELi256ELi4ELb0ELb0EN7cutlass6half_tE19Flash_kernel_traitsILi64ELi64ELi256ELi4ES3_EELb1ELb0ELb1ELb0ELb0ELb0ELb0ELb1ENS_16Flash_fwd_paramsEEEvRKT8_iiiii:
        /* <DEDUP_REMOVED lines=22> */
.L_x_2874:
[----:B------:R-:W-:Y:S05]  /*01f0*/  BSYNC B0 ;  /* 0x0000000000007941 */ /* 0x000fea0003800000 */
.L_x_2873:
        /* <DEDUP_REMOVED lines=18> */
.L_x_2876:
[----:B------:R3:W5:Y:S02]  /*0320*/  LD.E R0, [R16.64+0xb8] ;  /* 0x0000b80610007980 */ /* 0x000764000c101900 */
.L_x_2877:
[----:B------:R-:W-:Y:S05]  /*0330*/  BSYNC B0 ;  /* 0x0000000000007941 */ /* 0x000fea0003800000 */
.L_x_2875:
        /* <DEDUP_REMOVED lines=10> */
.L_x_2879:
[----:B------:R-:W2:Y:S01]  /*03e0*/  LD.E.64 R2, [R16.64+0x108] ;  /* 0x0001080610027980 */ /* 0x000ea2000c101b00 */
[----:B------:R-:W-:Y:S01]  /*03f0*/  BSSY B0, `(.L_x_2881) ;  /* 0x0000006000007945 */ /* 0x000fe20003800000 */
[----:B------:R-:W-:Y:S01]  /*0400*/  IMAD.MOV.U32 R0, RZ, RZ, RZ ;  /* 0x000000ffff007224 */ /* 0x000fe200078e00ff */
[----:B--2---:R-:W-:-:S04]  /*0410*/  ISETP.NE.U32.AND P0, PT, R2, RZ, PT ;  /* 0x000000ff0200720c */ /* 0x004fc80003f05070 */
[----:B------:R-:W-:-:S13]  /*0420*/  ISETP.NE.AND.EX P0, PT, R3, RZ, PT, P0 ;  /* 0x000000ff0300720c */ /* 0x000fda0003f05300 */
[----:B------:R-:W-:Y:S05]  /*0430*/  @!P0 BRA `(.L_x_2882) ;  /* 0x0000001000008947 */ /* 0x000fea0003800000 */
[----:B------:R2:W5:Y:S02]  /*0440*/  LD.E R0, [R16.64+0xbc] ;  /* 0x0000bc0610007980 */ /* 0x000564000c101900 */
.L_x_2882:
[----:B------:R-:W-:Y:S05]  /*0450*/  BSYNC B0 ;  /* 0x0000000000007941 */ /* 0x000fea0003800000 */
.L_x_2881:
[----:B-----5:R-:W-:Y:S02]  /*0460*/  IADD3 R216, R153, R0, RZ ;  /* 0x0000000099d87210 */ /* 0x020fe40007ffe0ff */
.L_x_2880:
[----:B------:R-:W-:Y:S05]  /*0470*/  BSYNC B1 ;  /* 0x0000000000017941 */ /* 0x000fea0003800000 */
.L_x_2878:
[----:B------:R-:W5:Y:S01]  /*0480*/  S2R R38, SR_CTAID.X ;  /* 0x0000000000267919 */ /* 0x000f620000002500 */
[----:B------:R-:W-:Y:S01]  /*0490*/  MOV R25, 0x70 ;  /* 0x0000007000197802 */ /* 0x000fe20000000f00 */
[----:B------:R-:W-:-:S03]  /*04a0*/  IMAD.MOV.U32 R3, RZ, RZ, 0x0 ;  /* 0x00000000ff037424 */ /* 0x000fc600078e00ff */
[----:B------:R-:W-:Y:S01]  /*04b0*/  MOV R2, R25 ;  /* 0x0000001900027202 */ /* 0x000fe20000000f00 */
[----:B-----5:R-:W-:-:S05]  /*04c0*/  IMAD.SHL.U32 R26, R38, 0x40, RZ ;  /* 0x00000040261a7824 */ /* 0x020fca00078e00ff */
[----:B------:R-:W-:-:S13]  /*04d0*/  ISETP.GT.AND P0, PT, R28, R26, PT ;  /* 0x0000001a1c00720c */ /* 0x000fda0003f04270 */
[----:B------:R-:W-:Y:S05]  /*04e0*/  @!P0 RET.REL.NODEC R2 `(_ZN5flash24flash_fwd_splitkv_kernelI23Flash_fwd_kernel_traitsILi64ELi64ELi256ELi4ELb0ELb0EN7cutlass6half_tE19Flash_kernel_traitsILi64ELi64ELi256ELi4ES3_EELb1ELb0ELb1ELb0ELb0ELb0ELb0ELb1EEEvNS_16Flash_fwd_paramsE) ;  /* 0xfffffb1002008950 */ /* 0x000fea0003c3ffff */
        /* <DEDUP_REMOVED lines=75> */
.L_x_2885:
[----:B------:R-:W-:Y:S05]  /*09a0*/  BSYNC B0 ;  /* 0x0000000000007941 */ /* 0x000fea0003800000 */
.L_x_2884:
        /* <DEDUP_REMOVED lines=16> */
.L_x_2887:
[----:B------:R-:W-:Y:S05]  /*0ab0*/  BSYNC B0 ;  /* 0x0000000000007941 */ /* 0x000fea0003800000 */
.L_x_2886:
        /* <DEDUP_REMOVED lines=16> */
.L_x_2889:
[----:B------:R-:W-:Y:S05]  /*0bc0*/  BSYNC B0 ;  /* 0x0000000000007941 */ /* 0x000fea0003800000 */
.L_x_2888:
        /* <DEDUP_REMOVED lines=15> */
.L_x_2891:
[----:B------:R-:W-:Y:S05]  /*0cc0*/  BSYNC B0 ;  /* 0x0000000000007941 */ /* 0x000fea0003800000 */
.L_x_2890:
        /* <DEDUP_REMOVED lines=17> */
[----:B----4-:R-:W-:Y:S05]  /*0de0*/  @P0 RET.REL.NODEC R4 `(_ZN5flash24flash_fwd_splitkv_kernelI23Flash_fwd_kernel_traitsILi64ELi64ELi256ELi4ELb0ELb0EN7cutlass6half_tE19Flash_kernel_traitsILi64ELi64ELi256ELi4ES3_EELb1ELb0ELb1ELb0ELb0ELb0ELb0ELb1EEEvNS_16Flash_fwd_paramsE) ;  /* 0xfffff21004000950 */ /* 0x010fea0003c3ffff */
[----:B------:R-:W-:-:S05]  /*0df0*/  MOV R0, 0x7f800000 ;  /* 0x7f80000000007802 */ /* 0x000fca0000000f00 */
[----:B------:R2:W-:Y:S02]  /*0e00*/  ST.E [R2.64+0xc0], R0 ;  /* 0x0000c00002007985 */ /* 0x0005e4000c101906 */
[----:B--2---:R-:W-:Y:S02]  /*0e10*/  MOV R2, R25 ;  /* 0x0000001900027202 */ /* 0x004fe40000000f00 */
[----:B------:R-:W-:-:S04]  /*0e20*/  MOV R3, 0x0 ;  /* 0x0000000000037802 */ /* 0x000fc80000000f00 */
[----:B------:R-:W-:Y:S05]  /*0e30*/  RET.REL.NODEC R2 `(_ZN5flash24flash_fwd_splitkv_kernelI23Flash_fwd_kernel_traitsILi64ELi64ELi256ELi4ELb0ELb0EN7cutlass6half_tE19Flash_kernel_traitsILi64ELi64ELi256ELi4ES3_EELb1ELb0ELb1ELb0ELb0ELb0ELb0ELb1EEEvNS_16Flash_fwd_paramsE) ;  /* 0xfffff1c002007950 */ /* 0x000fea0003c3ffff */
.L_x_2883:
        /* <DEDUP_REMOVED lines=87> */
[----:B------:R-:W-:Y:S01]  /*13b0*/  @P2 IADD3 R2, R2, 0x1, RZ ;  /* 0x0000000102022810 */ /* 0x000fe20007ffe0ff */
[----:B----4-:R1:W-:Y:S03]  /*13c0*/  STL.64 [R1+0x8], R20 ;  /* 0x0000081401007387 */ /* 0x0103e60000100a00 */
[----:B------:R-:W-:-:S04]  /*13d0*/  MOV R0, R2 ;  /* 0x0000000200007202 */ /* 0x000fc80000000f00 */
[----:B------:R-:W-:Y:S02]  /*13e0*/  @!P0 IADD3 R0, -R0, RZ, RZ ;  /* 0x000000ff00008210 */ /* 0x000fe40007ffe1ff */
[----:B------:R-:W-:-:S04]  /*13f0*/  @!P1 LOP3.LUT R0, RZ, R14, RZ, 0x33, !PT ;  /* 0x0000000eff009212 */ /* 0x000fc800078e33ff */
[----:B------:R-:W-:Y:S02]  /*1400*/  SHF.R.S32.HI R28, RZ, 0x1f, R0 ;  /* 0x0000001fff1c7819 */ /* 0x000fe40000011400 */
[----:B--2---:R-:W-:Y:S01]  /*1410*/  SHF.R.S32.HI R18, RZ, 0x1f, R12 ;  /* 0x0000001fff127819 */ /* 0x004fe2000001140c */
[----:B------:R-:W-:Y:S02]  /*1420*/  IMAD R3, R7, R12, RZ ;  /* 0x0000000c07037224 */ /* 0x000fe400078e02ff */
        /* <DEDUP_REMOVED lines=22> */
.L_x_2893:
        /* <DEDUP_REMOVED lines=53> */
[----:B------:R-:W-:-:S02]  /*18e0*/  MOV R3, R5 ;  /* 0x0000000500037202 */ /* 0x000fc40000000f00 */
[----:B------:R-:W-:Y:S02]  /*18f0*/  ISETP.GE.AND P1, PT, R6, RZ, PT ;  /* 0x000000ff0600720c */ /* 0x000fe40003f26270 */
[----:B------:R-:W-:Y:S02]  /*1900*/  @!P0 IADD3 R9, R9, 0x1, RZ ;  /* 0x0000000109098810 */ /* 0x000fe40007ffe0ff */
[----:B------:R-:W-:Y:S01]  /*1910*/  ISETP.NE.AND P0, PT, R11, RZ, PT ;  /* 0x000000ff0b00720c */ /* 0x000fe20003f05270 */
[----:B------:R-:W-:Y:S01]  /*1920*/  IMAD.WIDE.U32 R2, R194, R22, R2 ;  /* 0x00000016c2027225 */ /* 0x000fe200078e0002 */
[----:B------:R-:W-:-:S03]  /*1930*/  @P2 IADD3 R9, R9, 0x1, RZ ;  /* 0x0000000109092810 */ /* 0x000fc60007ffe0ff */
[----:B------:R-:W-:Y:S01]  /*1940*/  IMAD.IADD R5, R3, 0x1, R0 ;  /* 0x0000000103057824 */ /* 0x000fe200078e0200 */
[----:B------:R-:W-:Y:S01]  /*1950*/  MOV R0, R9 ;  /* 0x0000000900007202 */ /* 0x000fe20000000f00 */
[----:B------:R-:W-:Y:S01]  /*1960*/  @!P3 IMAD.WIDE.U32 R6, R24, R10, RZ ;  /* 0x0000000a1806b225 */ /* 0x000fe200078e00ff */
[----:B------:R-:W-:Y:S02]  /*1970*/  MOV R4, R2 ;  /* 0x0000000200047202 */ /* 0x000fe40000000f00 */
[----:B------:R-:W-:Y:S01]  /*1980*/  @!P1 IADD3 R0, -R0, RZ, RZ ;  /* 0x000000ff00009210 */ /* 0x000fe20007ffe1ff */
[----:B------:R-:W-:Y:S01]  /*1990*/  @!P3 IMAD.MOV.U32 R2, RZ, RZ, R6 ;  /* 0x000000ffff02b224 */ /* 0x000fe200078e0006 */
[----:B------:R-:W-:Y:S01]  /*19a0*/  @!P3 IADD3 R3, R7, R8, RZ ;  /* 0x000000080703b210 */ /* 0x000fe20007ffe0ff */
[----:B------:R-:W-:Y:S01]  /*19b0*/  @P3 IMAD.IADD R8, R10, 0x1, R23 ;  /* 0x000000010a083824 */ /* 0x000fe200078e0217 */
        /* <DEDUP_REMOVED lines=10> */
[----:B------:R-:W-:Y:S01]  /*1a60*/  IMAD.WIDE.U32 R2, R20, R0, R4 ;  /* 0x0000000014027225 */ /* 0x000fe200078e0004 */
[----:B------:R-:W-:-:S03]  /*1a70*/  @P3 MOV R10, R8 ;  /* 0x00000008000a3202 */ /* 0x000fc60000000f00 */
[----:B------:R-:W-:Y:S01]  /*1a80*/  IMAD R4, R20, R28, R11 ;  /* 0x0000001c14047224 */ /* 0x000fe200078e020b */
[----:B------:R-:W-:Y:S01]  /*1a90*/  @!P3 MOV R10, R6 ;  /* 0x00000006000ab202 */ /* 0x000fe20000000f00 */
[----:B------:R-:W-:Y:S01]  /*1aa0*/  @!P3 IMAD.IADD R14, R7, 0x1, R13 ;  /* 0x00000001070eb824 */ /* 0x000fe200078e020d */
[----:B------:R-:W-:Y:S01]  /*1ab0*/  MOV R19, R2 ;  /* 0x0000000200137202 */ /* 0x000fe20000000f00 */
[----:B------:R-:W-:Y:S01]  /*1ac0*/  IMAD.IADD R23, R3, 0x1, R4 ;  /* 0x0000000103177824 */ /* 0x000fe200078e0204 */
[----:B------:R-:W-:Y:S02]  /*1ad0*/  MOV R7, R22 ;  /* 0x0000001600077202 */ /* 0x000fe40000000f00 */
[----:B------:R-:W-:Y:S02]  /*1ae0*/  MOV R18, R0 ;  /* 0x0000000000127202 */ /* 0x000fe40000000f00 */
.L_x_2894:
[----:B-1----:R-:W-:Y:S05]  /*1af0*/  BSYNC B0 ;  /* 0x0000000000007941 */ /* 0x002fea0003800000 */
.L_x_2892:
[----:B------:R-:W2:Y:S01]  /*1b00*/  LDL R33, [R1+0x8] ;  /* 0x0000080001217983 */ /* 0x000ea20000100800 */
        /* <DEDUP_REMOVED lines=21> */
[----:B------:R-:W-:Y:S02]  /*1c60*/  SHF.R.S32.HI R32, RZ, 0x1f, R36 ;  /* 0x0000001fff207819 */ /* 0x000fe40000011424 */
[----:B------:R-:W-:-:S02]  /*1c70*/  LEA.HI R232, R30, R37, RZ, 0x4 ;  /* 0x000000251ee87211 */ /* 0x000fc400078f20ff */
[----:B------:R-:W-:Y:S02]  /*1c80*/  SHF.R.S32.HI R227, RZ, 0x1f, R39 ;  /* 0x0000001fffe37819 */ /* 0x000fe40000011427 */
[----:B------:R-:W-:Y:S01]  /*1c90*/  SHF.R.S32.HI R81, RZ, 0x1f, R80 ;  /* 0x0000001fff517819 */ /* 0x000fe20000011450 */
[----:B------:R-:W-:Y:S01]  /*1ca0*/  IMAD.MOV.U32 R191, RZ, RZ, 0x20 ;  /* 0x00000020ffbf7424 */ /* 0x000fe200078e00ff */
[C---:B------:R-:W-:Y:S01]  /*1cb0*/  SHF.L.U64.HI R152, R194.reuse, 0x4, R195 ;  /* 0x00000004c2987819 */ /* 0x040fe200000102c3 */
[----:B------:R-:W-:Y:S02]  /*1cc0*/  IMAD.SHL.U32 R118, R194, 0x10, RZ ;  /* 0x00000010c2767824 */ /* 0x000fe400078e00ff */
[-C--:B--2---:R-:W-:Y:S02]  /*1cd0*/  IMAD R0, R15, R33.reuse, RZ ;  /* 0x000000210f007224 */ /* 0x084fe400078e02ff */
[----:B------:R-:W-:-:S04]  /*1ce0*/  IMAD.WIDE.U32 R2, R7, R33, R2 ;  /* 0x0000002107027225 */ /* 0x000fc800078e0002 */
[----:B---3--:R-:W-:Y:S01]  /*1cf0*/  IMAD R10, R7, R35, R0 ;  /* 0x00000023070a7224 */ /* 0x008fe200078e0200 */
[----:B------:R-:W-:Y:S02]  /*1d00*/  LOP3.LUT R0, R6, 0x38, R154, 0xf8, !PT ;  /* 0x0000003806007812 */ /* 0x000fe400078ef89a */
[----:B------:R-:W-:Y:S02]  /*1d10*/  SHF.R.U32.HI R6, RZ, 0x3, R6 ;  /* 0x00000003ff067819 */ /* 0x000fe40000011606 */
[----:B------:R-:W-:Y:S01]  /*1d20*/  LEA.HI R7, R30, R37, RZ, 0x6 ;  /* 0x000000251e077211 */ /* 0x000fe200078f30ff */
[----:B------:R-:W-:Y:S01]  /*1d30*/  IMAD.IADD R3, R3, 0x1, R10 ;  /* 0x0000000103037824 */ /* 0x000fe200078e020a */
[----:B------:R-:W-:Y:S01]  /*1d40*/  LOP3.LUT R6, R0, R6, RZ, 0x3c, !PT ;  /* 0x0000000600067212 */ /* 0x000fe200078e3cff */
[----:B------:R-:W-:Y:S02]  /*1d50*/  IMAD R10, R27, R18, RZ ;  /* 0x000000121b0a7224 */ /* 0x000fe400078e02ff */
[----:B------:R-:W-:-:S02]  /*1d60*/  IMAD.SHL.U32 R0, R7, 0x8, RZ ;  /* 0x0000000807007824 */ /* 0x000fc400078e00ff */
[-C--:B------:R-:W-:Y:S02]  /*1d70*/  IMAD R10, R28, R26.reuse, R10 ;  /* 0x0000001a1c0a7224 */ /* 0x080fe400078e020a */
[----:B------:R-:W-:Y:S01]  /*1d80*/  IMAD.WIDE.U32 R2, R18, R26, R2 ;  /* 0x0000001a12027225 */ /* 0x000fe200078e0002 */
[----:B------:R-:W-:-:S03]  /*1d90*/  LOP3.LUT R220, R6, 0xfffffe00, R0, 0xf8, !PT ;  /* 0xfffffe0006dc7812 */ /* 0x000fc600078ef800 */
[----:B----4-:R-:W-:Y:S02]  /*1da0*/  @!P0 IMAD R0, R9, R36, RZ ;  /* 0x0000002409008224 */ /* 0x010fe400078e02ff */
[----:B------:R-:W-:Y:S02]  /*1db0*/  IMAD.IADD R11, R3, 0x1, R10 ;  /* 0x00000001030b7824 */ /* 0x000fe400078e020a */
[----:B------:R-:W-:Y:S02]  /*1dc0*/  IMAD.MOV.U32 R10, RZ, RZ, R2 ;  /* 0x000000ffff0a7224 */ /* 0x000fe400078e0002 */
[----:B------:R-:W-:Y:S01]  /*1dd0*/  @P0 IMAD.WIDE.U32 R6, R4, R40, RZ ;  /* 0x0000002804060225 */ /* 0x000fe200078e00ff */
[----:B------:R-:W-:-:S03]  /*1de0*/  @P0 MOV R170, R4 ;  /* 0x0000000400aa0202 */ /* 0x000fc60000000f00 */
[C---:B------:R-:W-:Y:S02]  /*1df0*/  @!P0 IMAD R2, R8.reuse, R32, R0 ;  /* 0x0000002008028224 */ /* 0x040fe400078e0200 */
[----:B------:R-:W-:-:S04]  /*1e00*/  @!P0 IMAD.WIDE.U32 R8, R8, R36, RZ ;  /* 0x0000002408088225 */ /* 0x000fc800078e00ff */
[----:B------:R-:W-:Y:S02]  /*1e10*/  @!P0 IMAD.MOV.U32 R170, RZ, RZ, R4 ;  /* 0x000000ffffaa8224 */ /* 0x000fe400078e0004 */
[----:B------:R-:W-:Y:S02]  /*1e20*/  @P0 IMAD.MOV.U32 R4, RZ, RZ, R6 ;  /* 0x000000ffff040224 */ /* 0x000fe400078e0006 */
[----:B------:R-:W-:Y:S02]  /*1e30*/  @P0 IMAD R3, R5, R40, RZ ;  /* 0x0000002805030224 */ /* 0x000fe400078e02ff */
[----:B------:R-:W-:Y:S02]  /*1e40*/  @!P0 IMAD.MOV.U32 R4, RZ, RZ, R8 ;  /* 0x000000ffff048224 */ /* 0x000fe400078e0008 */
[----:B------:R-:W-:Y:S01]  /*1e50*/  @P0 IMAD.IADD R3, R7, 0x1, R3 ;  /* 0x0000000107030824 */ /* 0x000fe200078e0203 */
[----:B------:R-:W-:Y:S01]  /*1e60*/  @!P0 IADD3 R3, R9, R2, RZ ;  /* 0x0000000209038210 */ /* 0x000fe20007ffe0ff */
[----:B------:R-:W-:Y:S01]  /*1e70*/  @P0 IMAD.MOV.U32 R171, RZ, RZ, R5 ;  /* 0x000000ffffab0224 */ /* 0x000fe200078e0005 */
[----:B------:R-:W-:-:S02]  /*1e80*/  IADD3 R4, P1, R154, R4, RZ ;  /* 0x000000049a047210 */ /* 0x000fc40007f3e0ff */
[----:B------:R-:W-:Y:S02]  /*1e90*/  @!P0 MOV R171, R5 ;  /* 0x0000000500ab8202 */ /* 0x000fe40000000f00 */
[----:B------:R-:W-:Y:S01]  /*1ea0*/  IADD3 R2, P0, R154, R19, RZ ;  /* 0x000000139a027210 */ /* 0x000fe20007f1e0ff */
[----:B------:R-:W-:Y:S01]  /*1eb0*/  IMAD.X R5, R155, 0x1, R3, P1 ;  /* 0x000000019b057824 */ /* 0x000fe200008e0603 */
[----:B------:R-:W-:Y:S01]  /*1ec0*/  LOP3.LUT R0, R232, 0xfffffff0, RZ, 0xc0, !PT ;  /* 0xfffffff0e8007812 */ /* 0x000fe200078ec0ff */
[----:B------:R-:W-:Y:S01]  /*1ed0*/  IMAD R14, R13, R39, RZ ;  /* 0x000000270d0e7224 */ /* 0x000fe200078e02ff */
[----:B------:R-:W-:Y:S01]  /*1ee0*/  IADD3.X R3, R155, R23, RZ, P0, !PT ;  /* 0x000000179b037210 */ /* 0x000fe200007fe4ff */
[-C--:B------:R-:W-:Y:S02]  /*1ef0*/  IMAD R9, R195, R80.reuse, RZ ;  /* 0x00000050c3097224 */ /* 0x080fe400078e02ff */
[----:B------:R-:W-:Y:S02]  /*1f00*/  IMAD R8, R35, R80, RZ ;  /* 0x0000005023087224 */ /* 0x000fe400078e02ff */
[----:B------:R-:W-:-:S02]  /*1f10*/  IMAD R14, R12, R227, R14 ;  /* 0x000000e30c0e7224 */ /* 0x000fc400078e020e */
[----:B------:R-:W-:Y:S02]  /*1f20*/  IMAD.IADD R0, R37, 0x1, -R0 ;  /* 0x0000000125007824 */ /* 0x000fe400078e0a00 */
[----:B------:R-:W-:-:S04]  /*1f30*/  IMAD.WIDE.U32 R6, R39, R12, R4 ;  /* 0x0000000c27067225 */ /* 0x000fc800078e0004 */
[-C--:B------:R-:W-:Y:S02]  /*1f40*/  IMAD R12, R81, R194.reuse, R9 ;  /* 0x000000c2510c7224 */ /* 0x080fe400078e0209 */
[----:B------:R-:W-:Y:S01]  /*1f50*/  IMAD.WIDE.U32 R2, R80, R194, R2 ;  /* 0x000000c250027225 */ /* 0x000fe200078e0002 */
[----:B------:R-:W-:-:S03]  /*1f60*/  SHF.R.S32.HI R15, RZ, 0x1f, R0 ;  /* 0x0000001fff0f7819 */ /* 0x000fc60000011400 */
[-C--:B------:R-:W-:Y:S02]  /*1f70*/  IMAD R13, R81, R33.reuse, R8 ;  /* 0x00000021510d7224 */ /* 0x080fe400078e0208 */
[----:B------:R-:W-:Y:S01]  /*1f80*/  IMAD.WIDE.U32 R4, R80, R33, R10 ;  /* 0x0000002150047225 */ /* 0x000fe200078e000a */
[----:B------:R-:W-:-:S03]  /*1f90*/  LEA R224, P1, R2, R20, 0x1 ;  /* 0x0000001402e07211 */ /* 0x000fc600078208ff */
[----:B------:R-:W-:Y:S01]  /*1fa0*/  IMAD.IADD R10, R3, 0x1, R12 ;  /* 0x00000001030a7824 */ /* 0x000fe200078e020c */
[----:B------:R-:W-:Y:S02]  /*1fb0*/  IADD3 R5, R5, R13, RZ ;  /* 0x0000000d05057210 */ /* 0x000fe40007ffe0ff */
[----:B------:R-:W-:Y:S01]  /*1fc0*/  LEA R218, P0, R4, R24, 0x1 ;  /* 0x0000001804da7211 */ /* 0x000fe200078008ff */
[----:B------:R-:W-:Y:S01]  /*1fd0*/  IMAD.WIDE R8, R38, 0x40, R80 ;  /* 0x0000004026087825 */ /* 0x000fe200078e0250 */
[----:B------:R-:W-:Y:S02]  /*1fe0*/  LEA.HI R15, R15, R0, RZ, 0x3 ;  /* 0x000000000f0f7211 */ /* 0x000fe400078f18ff */
[----:B------:R-:W-:Y:S01]  /*1ff0*/  LEA.HI.X R225, R2, R21, R10, 0x1, P1 ;  /* 0x0000001502e17211 */ /* 0x000fe200008f0c0a */
[----:B------:R-:W-:Y:S01]  /*2000*/  IMAD.IADD R3, R7, 0x1, R14 ;  /* 0x0000000107037824 */ /* 0x000fe200078e020e */
[----:B------:R-:W-:Y:S01]  /*2010*/  LEA.HI.X R219, R4, R25, R5, 0x1, P0 ;  /* 0x0000001904db7211 */ /* 0x000fe200000f0c05 */
[----:B------:R-:W-:Y:S01]  /*2020*/  IMAD.MOV.U32 R2, RZ, RZ, R6 ;  /* 0x000000ffff027224 */ /* 0x000fe200078e0006 */
[----:B------:R-:W-:-:S02]  /*2030*/  SHF.R.S32.HI R4, RZ, 0x1f, R153 ;  /* 0x0000001fff047819 */ /* 0x000fc40000011499 */
[----:B------:R-:W-:Y:S01]  /*2040*/  LOP3.LUT R11, R15, 0xfffffff8, RZ, 0xc0, !PT ;  /* 0xfffffff80f0b7812 */ /* 0x000fe200078ec0ff */
[----:B------:R-:W-:Y:S01]  /*2050*/  IMAD.WIDE.U32 R214, R8, R170, R2 ;  /* 0x000000aa08d67225 */ /* 0x000fe200078e0002 */
[----:B------:R-:W-:Y:S01]  /*2060*/  LEA.HI R2, R4, R153, RZ, 0x8 ;  /* 0x0000009904027211 */ /* 0x000fe200078f40ff */
[----:B------:R1:W-:Y:S03]  /*2070*/  STL [R1+0x10], R15 ;  /* 0x0000100f01007387 */ /* 0x0003e60000100800 */
[----:B------:R-:W-:-:S04]  /*2080*/  SHF.R.S32.HI R2, RZ, 0x8, R2 ;  /* 0x00000008ff027819 */ /* 0x000fc80000011402 */
[----:B------:R-:W-:Y:S02]  /*2090*/  IMNMX R119, RZ, R2, !PT ;  /* 0x00000002ff777217 */ /* 0x000fe40007800200 */
[----:B------:R-:W-:Y:S01]  /*20a0*/  LEA.HI R3, R30, R37, RZ, 0x5 ;  /* 0x000000251e037211 */ /* 0x000fe200078f28ff */
[----:B-1----:R-:W-:-:S05]  /*20b0*/  IMAD.IADD R15, R0, 0x1, -R11 ;  /* 0x00000001000f7824 */ /* 0x002fca00078e0a0b */
[----:B------:R1:W-:Y:S01]  /*20c0*/  STL [R1+0x4], R15 ;  /* 0x0000040f01007387 */ /* 0x0003e20000100800 */
[----:B------:R-:W-:Y:S02]  /*20d0*/  R2P PR, R15, 0x6 ;  /* 0x000000060f007804 */ /* 0x000fe40000000000 */
[----:B------:R-:W-:Y:S01]  /*20e0*/  ISETP.GT.AND P0, PT, R34, R119, PT ;  /* 0x000000772200720c */ /* 0x000fe20003f04270 */
[----:B------:R-:W-:Y:S01]  /*20f0*/  IMAD R0, R9, R170, RZ ;  /* 0x000000aa09007224 */ /* 0x000fe200078e02ff */
[----:B------:R-:W-:-:S03]  /*2100*/  LOP3.LUT R2, R3, 0xffffffe0, RZ, 0xc0, !PT ;  /* 0xffffffe003027812 */ /* 0x000fc600078ec0ff */
[----:B------:R-:W-:Y:S01]  /*2110*/  IMAD R5, R8, R171, R0 ;  /* 0x000000ab08057224 */ /* 0x000fe200078e0200 */
[----:B------:R-:W-:Y:S01]  /*2120*/  MOV R0, 0x10 ;  /* 0x0000001000007802 */ /* 0x000fe20000000f00 */
[----:B------:R-:W-:Y:S01]  /*2130*/  @!P4 IMAD.MOV.U32 R29, RZ, RZ, RZ ;  /* 0x000000ffff1dc224 */ /* 0x000fe200078e00ff */
[----:B------:R-:W-:Y:S01]  /*2140*/  SHF.L.U64.HI R217, R33, 0x4, R35 ;  /* 0x0000000421d97819 */ /* 0x000fe20000010223 */
[----:B------:R-:W-:Y:S01]  /*2150*/  IMAD.IADD R2, R37, 0x1, -R2 ;  /* 0x0000000125027824 */ /* 0x000fe200078e0a02 */
[----:B------:R-:W-:Y:S01]  /*2160*/  SHF.L.U32 R193, R33, 0x4, RZ ;  /* 0x0000000421c17819 */ /* 0x000fe200000006ff */
[----:B------:R-:W-:Y:S01]  /*2170*/  IMAD.IADD R221, R215, 0x1, R5 ;  /* 0x00000001d7dd7824 */ /* 0x000fe200078e0205 */
[----:B------:R-:W-:Y:S02]  /*2180*/  SHF.R.S32.HI R3, RZ, 0x5, R3 ;  /* 0x00000005ff037819 */ /* 0x000fe40000011403 */
[----:B------:R-:W-:Y:S02]  /*2190*/  SHF.L.U32 R30, R213, 0x2, RZ ;  /* 0x00000002d51e7819 */ /* 0x000fe400000006ff */
[----:B------:R-:W-:-:S02]  /*21a0*/  SEL R190, R0, 0xfffffff0, !P1 ;  /* 0xfffffff000be7807 */ /* 0x000fc40004800000 */
        /* <DEDUP_REMOVED lines=11> */
[----:B-1----:R-:W4:Y:S04]  /*2260*/  LD.E.64 R14, [R16.64+0x150] ;  /* 0x00015006100e7980 */ /* 0x002f28000c101b00 */
        /* <DEDUP_REMOVED lines=224> */
.L_x_2999:
[----:B------:R-:W-:Y:S01]  /*3070*/  ISETP.GE.AND P0, PT, R154, R250, PT ;  /* 0x000000fa9a00720c */ /* 0x000fe20003f06270 */
[----:B------:R-:W-:Y:S01]  /*3080*/  IMAD.SHL.U32 R22, R21, 0x100, RZ ;  /* 0x0000010015167824 */ /* 0x000fe200078e00ff */
[----:B------:R-:W-:Y:S01]  /*3090*/  LOP3.LUT R33, R33, 0xfffffeff, RZ, 0xc0, !PT ;  /* 0xfffffeff21217812 */ /* 0x000fe200078ec0ff */
[----:B------:R-:W-:Y:S03]  /*30a0*/  BSSY B2, `(.L_x_2896) ;  /* 0x0000cb0000027945 */ /* 0x000fe60003800000 */
[----:B------:R-:W-:Y:S05]  /*30b0*/  IADD3 R20, R22, -0x100, RZ ;  /* 0xffffff0016147810 */ /* 0x000fea0007ffe0ff */
[--C-:B------:R-:W-:Y:S02]  /*30c0*/  IMAD.IADD R68, R216, 0x1, -R20.reuse ;  /* 0x00000001d8447824 */ /* 0x100fe400078e0a14 */
[----:B------:R-:W-:Y:S03]  /*30d0*/  IMAD.IADD R69, R153, 0x1, -R20 ;  /* 0x0000000199457824 */ /* 0x000fe600078e0a14 */
[-C--:B------:R-:W-:Y:S02]  /*30e0*/  ISETP.GE.OR P1, PT, R84, R68.reuse, P0 ;  /* 0x000000445400720c */ /* 0x080fe40000726670 */
[-C--:B------:R-:W-:Y:S02]  /*30f0*/  ISETP.GE.OR P2, PT, R82, R68.reuse, P0 ;  /* 0x000000445200720c */ /* 0x080fe40000746670 */
[-C--:B------:R-:W-:Y:S02]  /*3100*/  ISETP.LT.OR P4, PT, R84, R69.reuse, P1 ;  /* 0x000000455400720c */ /* 0x080fe40000f81670 */
[CC--:B------:R-:W-:Y:S02]  /*3110*/  ISETP.GE.OR P1, PT, R83.reuse, R68.reuse, P0 ;  /* 0x000000445300720c */ /* 0x0c0fe40000726670 */
[-C--:B------:R-:W-:Y:S02]  /*3120*/  ISETP.LT.OR P5, PT, R82, R69.reuse, P2 ;  /* 0x000000455200720c */ /* 0x080fe400017a1670 */
[----:B------:R-:W-:Y:S02]  /*3130*/  ISETP.LT.OR P6, PT, R83, R69, P1 ;  /* 0x000000455300720c */ /* 0x000fe40000fc1670 */
[----:B------:R-:W-:Y:S05]  /*3140*/  ISETP.GE.OR P3, PT, R95, R68, P0 ;  /* 0x000000445f00720c */ /* 0x000fea0000766670 */
[----:B------:R-:W-:Y:S02]  /*3150*/  @P4 LOP3.LUT R33, R33, 0x100, RZ, 0xfc, !PT ;  /* 0x0000010021214812 */ /* 0x000fe400078efcff */
[C---:B------:R-:W-:Y:S02]  /*3160*/  @!P4 IADD3 R12, P1, R48.reuse, R189, RZ ;  /* 0x000000bd300cc210 */ /* 0x040fe40007f3e0ff */
[----:B------:R-:W-:Y:S02]  /*3170*/  LOP3.LUT R33, R33, 0xffffff7f, RZ, 0xc0, !PT ;  /* 0xffffff7f21217812 */ /* 0x000fe400078ec0ff */
[----:B------:R-:W-:Y:S01]  /*3180*/  @!P4 LEA R10, P2, R193, R75, 0x1 ;  /* 0x0000004bc10ac211 */ /* 0x000fe200078408ff */
[----:B------:R-:W-:Y:S01]  /*3190*/  @!P4 IMAD.X R13, R49, 0x1, R192, P1 ;  /* 0x00000001310dc824 */ /* 0x000fe200008e06c0 */
[----:B------:R-:W-:Y:S02]  /*31a0*/  @P6 LOP3.LUT R33, R33, 0x80, RZ, 0xfc, !PT ;  /* 0x0000008021216812 */ /* 0x000fe400078efcff */
[----:B------:R-:W-:Y:S02]  /*31b0*/  ISETP.LT.OR P4, PT, R95, R69, P3 ;  /* 0x000000455f00720c */ /* 0x000fe40001f81670 */
[----:B------:R-:W-:Y:S02]  /*31c0*/  LOP3.LUT R33, R33, 0xffffffbf, RZ, 0xc0, !PT ;  /* 0xffffffbf21217812 */ /* 0x000fe400078ec0ff */
[----:B------:R-:W-:Y:S02]  /*31d0*/  @!P6 IADD3 R8, P1, R48, R187, RZ ;  /* 0x000000bb3008e210 */ /* 0x000fe40007f3e0ff */
[----:B------:R-:W-:Y:S03]  /*31e0*/  @P5 LOP3.LUT R33, R33, 0x40, RZ, 0xfc, !PT ;  /* 0x0000004021215812 */ /* 0x000fe600078efcff */
[----:B------:R-:W-:Y:S01]  /*31f0*/  @!P6 IMAD.X R9, R49, 0x1, R188, P1 ;  /* 0x000000013109e824 */ /* 0x000fe200008e06bc */
[----:B------:R-:W-:Y:S02]  /*3200*/  LOP3.LUT P3, RZ, R33, 0x100, RZ, 0xc0, !PT ;  /* 0x0000010021ff7812 */ /* 0x000fe4000786c0ff */
[----:B------:R-:W-:Y:S02]  /*3210*/  @!P6 IADD3 R6, P1, R75, R211, RZ ;  /* 0x000000d34b06e210 */ /* 0x000fe40007f3e0ff */
[----:B------:R-:W-:Y:S03]  /*3220*/  LOP3.LUT R33, R33, 0xffffffdf, RZ, 0xc0, !PT ;  /* 0xffffffdf21217812 */ /* 0x000fe600078ec0ff */
[----:B------:R-:W-:Y:S01]  /*3230*/  @!P6 IMAD.X R7, R74, 0x1, R212, P1 ;  /* 0x000000014a07e824 */ /* 0x000fe200008e06d4 */
[----:B------:R-:W-:Y:S02]  /*3240*/  @!P5 IADD3 R4, P1, R48, R140, RZ ;  /* 0x0000008c3004d210 */ /* 0x000fe40007f3e0ff */
[----:B------:R-:W-:Y:S02]  /*3250*/  @P4 LOP3.LUT R33, R33, 0x20, RZ, 0xfc, !PT ;  /* 0x0000002021214812 */ /* 0x000fe400078efcff */
[----:B------:R-:W-:Y:S01]  /*3260*/  ISETP.GE.OR P6, PT, R89, R68, P0 ;  /* 0x000000445900720c */ /* 0x000fe200007c6670 */
[----:B------:R-:W-:Y:S01]  /*3270*/  @!P5 IMAD.X R5, R49, 0x1, R182, P1 ;  /* 0x000000013105d824 */ /* 0x000fe200008e06b6 */
[----:B------:R-:W-:Y:S02]  /*3280*/  @!P3 LEA.HI.X R11, R193, R74, R217, 0x1, P2 ;  /* 0x0000004ac10bb211 */ /* 0x000fe400010f0cd9 */
[-C--:B------:R-:W-:Y:S02]  /*3290*/  ISETP.GE.OR P2, PT, R94, R68.reuse, P0 ;  /* 0x000000445e00720c */ /* 0x080fe40000746670 */
[----:B------:R-:W-:Y:S02]  /*32a0*/  @!P4 IADD3 R28, P1, R48, R185, RZ ;  /* 0x000000b9301cc210 */ /* 0x000fe40007f3e0ff */
[-C--:B------:R-:W-:Y:S02]  /*32b0*/  ISETP.LT.OR P3, PT, R94, R69.reuse, P2 ;  /* 0x000000455e00720c */ /* 0x080fe40001761670 */
[----:B------:R-:W-:Y:S01]  /*32c0*/  LOP3.LUT R33, R33, 0xffffffef, RZ, 0xc0, !PT ;  /* 0xffffffef21217812 */ /* 0x000fe200078ec0ff */
[----:B------:R-:W-:Y:S01]  /*32d0*/  @!P4 IMAD.X R29, R49, 0x1, R186, P1 ;  /* 0x00000001311dc824 */ /* 0x000fe200008e06ba */
        /* <DEDUP_REMOVED lines=8> */
[-C--:B------:R-:W-:Y:S02]  /*3360*/  ISETP.GE.OR P1, PT, R93, R68.reuse, P0 ;  /* 0x000000445d00720c */ /* 0x080fe40000726670 */
[----:B------:R-:W-:Y:S02]  /*3370*/  LOP3.LUT R33, R33, 0xfffffff7, RZ, 0xc0, !PT ;  /* 0xfffffff721217812 */ /* 0x000fe400078ec0ff */
[-C--:B------:R-:W-:Y:S02]  /*3380*/  ISETP.LT.OR P2, PT, R93, R69.reuse, P1 ;  /* 0x000000455d00720c */ /* 0x080fe40000f41670 */
[C---:B------:R-:W-:Y:S04]  /*3390*/  ISETP.GE.OR P3, PT, R86.reuse, R68, P0 ;  /* 0x000000445600720c */ /* 0x040fe80000766670 */
[-C--:B------:R-:W-:Y:S07]  /*33a0*/  ISETP.LT.OR P3, PT, R86, R69.reuse, P3 ;  /* 0x000000455600720c */ /* 0x080fee0001f61670 */
        /* <DEDUP_REMOVED lines=63> */
[C---:B------:R-:W-:Y:S02]  /*37a0*/  LOP3.LUT P5, RZ, R33.reuse, 0x40, RZ, 0xc0, !PT ;  /* 0x0000004021ff7812 */ /* 0x040fe400078ac0ff */
[----:B------:R-:W-:Y:S02]  /*37b0*/  ISETP.NE.AND P6, PT, R0, RZ, PT ;  /* 0x000000ff0000720c */ /* 0x000fe40003fc5270 */
[----:B------:R-:W-:Y:S04]  /*37c0*/  LOP3.LUT R33, R33, 0xffffefff, RZ, 0xc0, !PT ;  /* 0xffffefff21217812 */ /* 0x000fe800078ec0ff */
[----:B------:R-:W-:Y:S04]  /*37d0*/  @P1 LOP3.LUT R33, R33, 0x1000, RZ, 0xfc, !PT ;  /* 0x0000100021211812 */ /* 0x000fe800078efcff */
[C---:B------:R-:W-:Y:S02]  /*37e0*/  LOP3.LUT P1, RZ, R33.reuse, 0x20, RZ, 0xc0, !PT ;  /* 0x0000002021ff7812 */ /* 0x040fe4000782c0ff */
[----:B------:R-:W-:Y:S04]  /*37f0*/  LOP3.LUT R33, R33, 0xfffffdff, RZ, 0xc0, !PT ;  /* 0xfffffdff21217812 */ /* 0x000fe800078ec0ff */
[----:B------:R-:W-:Y:S01]  /*3800*/  @P0 LOP3.LUT R33, R33, 0x200, RZ, 0xfc, !PT ;  /* 0x0000020021210812 */ /* 0x000fe200078efcff */
        /* <DEDUP_REMOVED lines=23> */
[----:B------:R-:W-:Y:S05]  /*3980*/  @!P6 IADD3 R42, P0, R75, R207, RZ ;  /* 0x000000cf4b2ae210 */ /* 0x000fea0007f1e0ff */
[C---:B------:R-:W-:Y:S01]  /*3990*/  @!P6 IMAD.X R43, R74.reuse, 0x1, R208, P0 ;  /* 0x000000014a2be824 */ /* 0x040fe200000e06d0 */
[C---:B------:R-:W-:Y:S01]  /*39a0*/  LOP3.LUT P6, RZ, R33.reuse, 0x8000, RZ, 0xc0, !PT ;  /* 0x0000800021ff7812 */ /* 0x040fe200078cc0ff */
[----:B-1----:R-:W2:Y:S04]  /*39b0*/  @!P5 LD.E.128 R4, [R4.64] ;  /* 0x000000060404d980 */ /* 0x002ea8000c101d00 */
[----:B--2---:R1:W-:Y:S01]  /*39c0*/  @!P5 ST.E.128 [R2.64], R4 ;  /* 0x000000040200d985 */ /* 0x0043e2000c101d06 */
[----:B------:R-:W-:Y:S03]  /*39d0*/  LOP3.LUT P5, RZ, R33, 0x4000, RZ, 0xc0, !PT ;  /* 0x0000400021ff7812 */ /* 0x000fe600078ac0ff */
[----:B-1----:R1:W2:Y:S04]  /*39e0*/  @!P1 LD.E.128 R4, [R28.64] ;  /* 0x000000061c049980 */ /* 0x0022a8000c101d00 */
[----:B------:R-:W-:Y:S05]  /*39f0*/  @!P6 IADD3 R2, P0, R75, R158, RZ ;  /* 0x0000009e4b02e210 */ /* 0x000fea0007f1e0ff */
[C---:B------:R-:W-:Y:S01]  /*3a00*/  @!P6 IMAD.X R3, R74.reuse, 0x1, R202, P0 ;  /* 0x000000014a03e824 */ /* 0x040fe200000e06ca */
[C---:B------:R-:W-:Y:S02]  /*3a10*/  LOP3.LUT P6, RZ, R33.reuse, 0x2000, RZ, 0xc0, !PT ;  /* 0x0000200021ff7812 */ /* 0x040fe400078cc0ff */
[----:B------:R-:W-:Y:S11]  /*3a20*/  LOP3.LUT R33, R33, 0xfffffbff, RZ, 0xc0, !PT ;  /* 0xfffffbff21217812 */ /* 0x000ff600078ec0ff */
[----:B------:R-:W-:Y:S02]  /*3a30*/  @!P6 IADD3 R40, P0, R75, R156, RZ ;  /* 0x0000009c4b28e210 */ /* 0x000fe40007f1e0ff */
[----:B------:R-:W-:Y:S03]  /*3a40*/  @P6 LOP3.LUT R33, R33, 0x400, RZ, 0xfc, !PT ;  /* 0x0000040021216812 */ /* 0x000fe600078efcff */
[C---:B------:R-:W-:Y:S01]  /*3a50*/  @!P6 IMAD.X R41, R74.reuse, 0x1, R201, P0 ;  /* 0x000000014a29e824 */ /* 0x040fe200000e06c9 */
[----:B-1----:R-:W-:Y:S02]  /*3a60*/  @!P5 IADD3 R28, P0, R75, R150, RZ ;  /* 0x000000964b1cd210 */ /* 0x002fe40007f1e0ff */
[C---:B------:R-:W-:Y:S02]  /*3a70*/  LOP3.LUT P6, RZ, R33.reuse, 0x2, RZ, 0xc0, !PT ;  /* 0x0000000221ff7812 */ /* 0x040fe400078cc0ff */
[----:B------:R-:W-:Y:S01]  /*3a80*/  LOP3.LUT R33, R33, 0xfffff7ff, RZ, 0xc0, !PT ;  /* 0xfffff7ff21217812 */ /* 0x000fe200078ec0ff */
[C---:B------:R-:W-:Y:S01]  /*3a90*/  @!P5 IMAD.X R29, R74.reuse, 0x1, R200, P0 ;  /* 0x000000014a1dd824 */ /* 0x040fe200000e06c8 */
[----:B------:R-:W-:Y:S05]  /*3aa0*/  @!P4 IADD3 R38, P0, R75, R148, RZ ;  /* 0x000000944b26c210 */ /* 0x000fea0007f1e0ff */
[C---:B------:R-:W-:Y:S04]  /*3ab0*/  @!P4 IMAD.X R39, R74.reuse, 0x1, R199, P0 ;  /* 0x000000014a27c824 */ /* 0x040fe800000e06c7 */
[----:B------:R-:W-:Y:S04]  /*3ac0*/  @P6 LOP3.LUT R33, R33, 0x800, RZ, 0xfc, !PT ;  /* 0x0000080021216812 */ /* 0x000fe800078efcff */
[C---:B------:R-:W-:Y:S02]  /*3ad0*/  LOP3.LUT P0, RZ, R33.reuse, 0x10, RZ, 0xc0, !PT ;  /* 0x0000001021ff7812 */ /* 0x040fe4000780c0ff */
[C---:B------:R-:W-:Y:S01]  /*3ae0*/  LOP3.LUT P6, RZ, R33.reuse, 0x4, RZ, 0xc0, !PT ;  /* 0x0000000421ff7812 */ /* 0x040fe200078cc0ff */
[----:B--2---:R1:W-:Y:S01]  /*3af0*/  @!P1 ST.E.128 [R24.64], R4 ;  /* 0x0000000418009985 */ /* 0x0043e2000c101d06 */
[----:B------:R-:W-:Y:S09]  /*3b00*/  LOP3.LUT P1, RZ, R33, 0x1000, RZ, 0xc0, !PT ;  /* 0x0000100021ff7812 */ /* 0x000ff2000782c0ff */
[----:B-1----:R-:W2:Y:S04]  /*3b10*/  @!P0 LD.E.128 R4, [R34.64] ;  /* 0x0000000622048980 */ /* 0x002ea8000c101d00 */
[----:B--2---:R1:W-:Y:S01]  /*3b20*/  @!P0 ST.E.128 [R14.64], R4 ;  /* 0x000000040e008985 */ /* 0x0043e2000c101d06 */
[C---:B------:R-:W-:Y:S05]  /*3b30*/  @!P3 IADD3 R34, P0, R75.reuse, R146, RZ ;  /* 0x000000924b22b210 */ /* 0x040fea0007f1e0ff */
[C---:B------:R-:W-:Y:S01]  /*3b40*/  @!P3 IMAD.X R35, R74.reuse, 0x1, R198, P0 ;  /* 0x000000014a23b824 */ /* 0x040fe200000e06c6 */
[----:B------:R-:W-:Y:S05]  /*3b50*/  @!P2 IADD3 R44, P0, R75, R144, RZ ;  /* 0x000000904b2ca210 */ /* 0x000fea0007f1e0ff */
[C---:B------:R-:W-:Y:S01]  /*3b60*/  @!P2 IMAD.X R45, R74.reuse, 0x1, R197, P0 ;  /* 0x000000014a2da824 */ /* 0x040fe200000e06c5 */
[----:B------:R-:W-:Y:S11]  /*3b70*/  LOP3.LUT P0, RZ, R33, 0x8, RZ, 0xc0, !PT ;  /* 0x0000000821ff7812 */ /* 0x000ff6000780c0ff */
[----:B------:R-:W-:Y:S02]  /*3b80*/  @!UPT UIADD3 URZ, URZ, URZ, URZ ;  /* 0x0000003f3f3ff290 */ /* 0x000fe4000fffe03f */
[----:B------:R-:W2:Y:S04]  /*3b90*/  @!P0 LD.E.128 R8, [R36.64] ;  /* 0x0000000624088980 */ /* 0x000ea8000c101d00 */
[----:B--2---:R-:W-:Y:S01]  /*3ba0*/  @!P0 ST.E.128 [R26.64], R8 ;  /* 0x000000081a008985 */ /* 0x004fe2000c101d06 */
[----:B------:R-:W-:Y:S03]  /*3bb0*/  @!P1 IADD3 R36, P0, R75, R142, RZ ;  /* 0x0000008e4b249210 */ /* 0x000fe60007f1e0ff */
[----:B-1----:R-:W2:Y:S02]  /*3bc0*/  @!P6 LD.E.128 R4, [R46.64] ;  /* 0x000000062e04e980 */ /* 0x002ea4000c101d00 */
[----:B------:R-:W-:Y:S01]  /*3bd0*/  @!P1 IMAD.X R37, R74, 0x1, R196, P0 ;  /* 0x000000014a259824 */ /* 0x000fe200000e06c4 */
[C---:B------:R-:W-:Y:S01]  /*3be0*/  LOP3.LUT P0, RZ, R33.reuse, 0x1, RZ, 0xc0, !PT ;  /* 0x0000000121ff7812 */ /* 0x040fe2000780c0ff */
        /* <DEDUP_REMOVED lines=8> */
[----:B------:R-:W2:Y:S04]  /*3c70*/  @!P6 LD.E.128 R24, [R54.64] ;  /* 0x000000063618e980 */ /* 0x000ea8000c101d00 */
[----:B--2---:R-:W-:Y:S04]  /*3c80*/  @!P6 ST.E.128 [R40.64], R24 ;  /* 0x000000182800e985 */ /* 0x004fe8000c101d06 */
[----:B------:R-:W2:Y:S04]  /*3c90*/  @!P5 LD.E.128 R12, [R56.64] ;  /* 0x00000006380cd980 */ /* 0x000ea8000c101d00 */
[----:B--2---:R-:W-:Y:S04]  /*3ca0*/  @!P5 ST.E.128 [R28.64], R12 ;  /* 0x0000000c1c00d985 */ /* 0x004fe8000c101d06 */
[----:B------:R-:W2:Y:S04]  /*3cb0*/  @!P4 LD.E.128 R8, [R58.64] ;  /* 0x000000063a08c980 */ /* 0x000ea8000c101d00 */
[----:B--2---:R-:W-:Y:S04]  /*3cc0*/  @!P4 ST.E.128 [R38.64], R8 ;  /* 0x000000082600c985 */ /* 0x004fe8000c101d06 */
[----:B-1----:R-:W2:Y:S04]  /*3cd0*/  @!P3 LD.E.128 R4, [R60.64] ;  /* 0x000000063c04b980 */ /* 0x002ea8000c101d00 */
        /* <DEDUP_REMOVED lines=81> */
.L_x_2900:
[----:B------:R-:W-:Y:S05]  /*41f0*/  BSYNC B0 ;  /* 0x0000000000007941 */ /* 0x000fea0003800000 */
.L_x_2899:
        /* <DEDUP_REMOVED lines=65> */
.L_x_2902:
[----:B------:R-:W-:Y:S05]  /*4610*/  BSYNC B0 ;  /* 0x0000000000007941 */ /* 0x000fea0003800000 */
.L_x_2901:
        /* <DEDUP_REMOVED lines=65> */
.L_x_2904:
[----:B------:R-:W-:Y:S05]  /*4a30*/  BSYNC B0 ;  /* 0x0000000000007941 */ /* 0x000fea0003800000 */
.L_x_2903:
        /* <DEDUP_REMOVED lines=72> */
.L_x_2906:
[----:B------:R-:W-:Y:S05]  /*4ec0*/  BSYNC B0 ;  /* 0x0000000000007941 */ /* 0x000fea0003800000 */
.L_x_2905:
        /* <DEDUP_REMOVED lines=65> */
.L_x_2908:
[----:B------:R-:W-:Y:S05]  /*52e0*/  BSYNC B0 ;  /* 0x0000000000007941 */ /* 0x000fea0003800000 */
.L_x_2907:
        /* <DEDUP_REMOVED lines=72> */
.L_x_2910:
[----:B------:R-:W-:Y:S05]  /*5770*/  BSYNC B0 ;  /* 0x0000000000007941 */ /* 0x000fea0003800000 */
.L_x_2909:
        /* <DEDUP_REMOVED lines=72> */
.L_x_2912:
[----:B------:R-:W-:Y:S05]  /*5c00*/  BSYNC B0 ;  /* 0x0000000000007941 */ /* 0x000fea0003800000 */
.L_x_2911:
        /* <DEDUP_REMOVED lines=72> */
.L_x_2914:
[----:B------:R-:W-:Y:S05]  /*6090*/  BSYNC B0 ;  /* 0x0000000000007941 */ /* 0x000fea0003800000 */
.L_x_2913:
        /* <DEDUP_REMOVED lines=65> */
.L_x_2916:
[----:B------:R-:W-:Y:S05]  /*64b0*/  BSYNC B0 ;  /* 0x0000000000007941 */ /* 0x000fea0003800000 */
.L_x_2915:
        /* <DEDUP_REMOVED lines=72> */
.L_x_2918:
[----:B------:R-:W-:Y:S05]  /*6940*/  BSYNC B0 ;  /* 0x0000000000007941 */ /* 0x000fea0003800000 */
.L_x_2917:
        /* <DEDUP_REMOVED lines=72> */
.L_x_2920:
[----:B------:R-:W-:Y:S05]  /*6dd0*/  BSYNC B0 ;  /* 0x0000000000007941 */ /* 0x000fea0003800000 */
.L_x_2919:
        /* <DEDUP_REMOVED lines=72> */
.L_x_2922:
[----:B------:R-:W-:Y:S05]  /*7260*/  BSYNC B0 ;  /* 0x0000000000007941 */ /* 0x000fea0003800000 */
.L_x_2921:
        /* <DEDUP_REMOVED lines=72> */
.L_x_2924:
[----:B------:R-:W-:Y:S05]  /*76f0*/  BSYNC B0 ;  /* 0x0000000000007941 */ /* 0x000fea0003800000 */
.L_x_2923:
        /* <DEDUP_REMOVED lines=72> */
.L_x_2926:
[----:B------:R-:W-:Y:S05]  /*7b80*/  BSYNC B0 ;  /* 0x0000000000007941 */ /* 0x000fea0003800000 */
.L_x_2925:
        /* <DEDUP_REMOVED lines=72> */
.L_x_2928:
[----:B------:R-:W-:Y:S05]  /*8010*/  BSYNC B0 ;  /* 0x0000000000007941 */ /* 0x000fea0003800000 */
.L_x_2927:
        /* <DEDUP_REMOVED lines=72> */
.L_x_2930:
[----:B------:R-:W-:Y:S05]  /*84a0*/  BSYNC B0 ;  /* 0x0000000000007941 */ /* 0x000fea0003800000 */
.L_x_2929:
        /* <DEDUP_REMOVED lines=10> */
.L_x_2898:
        /* <DEDUP_REMOVED lines=98> */
.L_x_2935:
[----:B------:R-:W-:Y:S05]  /*8b70*/  BSYNC B0 ;  /* 0x0000000000007941 */ /* 0x000fea0003800000 */
.L_x_2934:
[----:B-1----:R-:W-:Y:S02]  /*8b80*/  MOV R2, R70 ;  /* 0x0000004600027202 */ /* 0x002fe40000000f00 */
[----:B------:R-:W-:Y:S05]  /*8b90*/  MOV R3, R71 ;  /* 0x0000004700037202 */ /* 0x000fea0000000f00 */
[----:B-----5:R1:W-:Y:S02]  /*8ba0*/  ST.E.128 [R2.64], R8 ;  /* 0x0000000802007985 */ /* 0x0203e4000c101d06 */
.L_x_2933:
[----:B------:R-:W-:Y:S05]  /*8bb0*/  BSYNC B1 ;  /* 0x0000000000017941 */ /* 0x000fea0003800000 */
.L_x_2932:
        /* <DEDUP_REMOVED lines=97> */
.L_x_2939:
[----:B------:R-:W-:Y:S05]  /*91d0*/  BSYNC B0 ;  /* 0x0000000000007941 */ /* 0x000fea0003800000 */
.L_x_2938:
[C---:B-1----:R-:W-:Y:S04]  /*91e0*/  LEA R2, P0, R118.reuse, R70, 0x1 ;  /* 0x0000004676027211 */ /* 0x042fe800078008ff */
[----:B------:R-:W-:Y:S05]  /*91f0*/  LEA.HI.X R3, R118, R71, R152, 0x1, P0 ;  /* 0x0000004776037211 */ /* 0x000fea00000f0c98 */
[----:B-----5:R1:W-:Y:S04]  /*9200*/  ST.E.128 [R2.64], R8 ;  /* 0x0000000802007985 */ /* 0x0203e8000c101d06 */
.L_x_2937:
[----:B------:R-:W-:Y:S05]  /*9210*/  BSYNC B1 ;  /* 0x0000000000017941 */ /* 0x000fea0003800000 */
.L_x_2936:
        /* <DEDUP_REMOVED lines=97> */
.L_x_2943:
[----:B------:R-:W-:Y:S05]  /*9830*/  BSYNC B0 ;  /* 0x0000000000007941 */ /* 0x000fea0003800000 */
.L_x_2942:
[C---:B-1----:R-:W-:Y:S04]  /*9840*/  LEA R2, P0, R99.reuse, R70, 0x1 ;  /* 0x0000004663027211 */ /* 0x042fe800078008ff */
[----:B------:R-:W-:Y:S05]  /*9850*/  LEA.HI.X R3, R99, R71, R117, 0x1, P0 ;  /* 0x0000004763037211 */ /* 0x000fea00000f0c75 */
[----:B-----5:R1:W-:Y:S04]  /*9860*/  ST.E.128 [R2.64], R8 ;  /* 0x0000000802007985 */ /* 0x0203e8000c101d06 */
.L_x_2941:
[----:B------:R-:W-:Y:S05]  /*9870*/  BSYNC B1 ;  /* 0x0000000000017941 */ /* 0x000fea0003800000 */
.L_x_2940:
        /* <DEDUP_REMOVED lines=100> */
.L_x_2947:
[----:B------:R-:W-:Y:S05]  /*9ec0*/  BSYNC B0 ;  /* 0x0000000000007941 */ /* 0x000fea0003800000 */
.L_x_2946:
[----:B-1----:R-:W-:Y:S01]  /*9ed0*/  MOV R2, R70 ;  /* 0x0000004600027202 */ /* 0x002fe20000000f00 */
[----:B------:R-:W-:Y:S01]  /*9ee0*/  IMAD R0, R195, 0x60, RZ ;  /* 0x00000060c3007824 */ /* 0x000fe200078e02ff */
[----:B------:R-:W-:Y:S05]  /*9ef0*/  MOV R3, R71 ;  /* 0x0000004700037202 */ /* 0x000fea0000000f00 */
[----:B------:R-:W-:Y:S05]  /*9f00*/  IMAD.WIDE.U32 R2, R194, 0x60, R2 ;  /* 0x00000060c2027825 */ /* 0x000fea00078e0002 */
[----:B------:R-:W-:Y:S05]  /*9f10*/  IADD3 R3, R3, R0, RZ ;  /* 0x0000000003037210 */ /* 0x000fea0007ffe0ff */
[----:B-----5:R1:W-:Y:S02]  /*9f20*/  ST.E.128 [R2.64], R8 ;  /* 0x0000000802007985 */ /* 0x0203e4000c101d06 */
.L_x_2945:
[----:B------:R-:W-:Y:S05]  /*9f30*/  BSYNC B1 ;  /* 0x0000000000017941 */ /* 0x000fea0003800000 */
.L_x_2944:
        /* <DEDUP_REMOVED lines=97> */
.L_x_2951:
[----:B------:R-:W-:Y:S05]  /*a550*/  BSYNC B0 ;  /* 0x0000000000007941 */ /* 0x000fea0003800000 */
.L_x_2950:
[C---:B-1----:R-:W-:Y:S04]  /*a560*/  LEA R2, P0, R98.reuse, R70, 0x1 ;  /* 0x0000004662027211 */ /* 0x042fe800078008ff */
[----:B------:R-:W-:Y:S05]  /*a570*/  LEA.HI.X R3, R98, R71, R116, 0x1, P0 ;  /* 0x0000004762037211 */ /* 0x000fea00000f0c74 */
[----:B-----5:R1:W-:Y:S04]  /*a580*/  ST.E.128 [R2.64], R8 ;  /* 0x0000000802007985 */ /* 0x0203e8000c101d06 */
.L_x_2949:
[----:B------:R-:W-:Y:S05]  /*a590*/  BSYNC B1 ;  /* 0x0000000000017941 */ /* 0x000fea0003800000 */
.L_x_2948:
        /* <DEDUP_REMOVED lines=100> */
.L_x_2955:
[----:B------:R-:W-:Y:S05]  /*abe0*/  BSYNC B0 ;  /* 0x0000000000007941 */ /* 0x000fea0003800000 */
.L_x_2954:
[----:B-1----:R-:W-:Y:S01]  /*abf0*/  MOV R2, R70 ;  /* 0x0000004600027202 */ /* 0x002fe20000000f00 */
[----:B------:R-:W-:Y:S01]  /*ac00*/  IMAD R0, R195, 0xa0, RZ ;  /* 0x000000a0c3007824 */ /* 0x000fe200078e02ff */
[----:B------:R-:W-:Y:S05]  /*ac10*/  MOV R3, R71 ;  /* 0x0000004700037202 */ /* 0x000fea0000000f00 */
[----:B------:R-:W-:Y:S05]  /*ac20*/  IMAD.WIDE.U32 R2, R194, 0xa0, R2 ;  /* 0x000000a0c2027825 */ /* 0x000fea00078e0002 */
[----:B------:R-:W-:Y:S05]  /*ac30*/  IADD3 R3, R3, R0, RZ ;  /* 0x0000000003037210 */ /* 0x000fea0007ffe0ff */
[----:B-----5:R1:W-:Y:S02]  /*ac40*/  ST.E.128 [R2.64], R8 ;  /* 0x0000000802007985 */ /* 0x0203e4000c101d06 */
.L_x_2953:
[----:B------:R-:W-:Y:S05]  /*ac50*/  BSYNC B1 ;  /* 0x0000000000017941 */ /* 0x000fea0003800000 */
.L_x_2952:
        /* <DEDUP_REMOVED lines=100> */
.L_x_2959:
[----:B------:R-:W-:Y:S05]  /*b2a0*/  BSYNC B0 ;  /* 0x0000000000007941 */ /* 0x000fea0003800000 */
.L_x_2958:
[----:B-1----:R-:W-:Y:S01]  /*b2b0*/  MOV R2, R70 ;  /* 0x0000004600027202 */ /* 0x002fe20000000f00 */
[----:B------:R-:W-:Y:S01]  /*b2c0*/  IMAD R0, R195, 0xc0, RZ ;  /* 0x000000c0c3007824 */ /* 0x000fe200078e02ff */
[----:B------:R-:W-:Y:S05]  /*b2d0*/  MOV R3, R71 ;  /* 0x0000004700037202 */ /* 0x000fea0000000f00 */
[----:B------:R-:W-:Y:S05]  /*b2e0*/  IMAD.WIDE.U32 R2, R194, 0xc0, R2 ;  /* 0x000000c0c2027825 */ /* 0x000fea00078e0002 */
[----:B------:R-:W-:Y:S05]  /*b2f0*/  IADD3 R3, R3, R0, RZ ;  /* 0x0000000003037210 */ /* 0x000fea0007ffe0ff */
[----:B-----5:R1:W-:Y:S02]  /*b300*/  ST.E.128 [R2.64], R8 ;  /* 0x0000000802007985 */ /* 0x0203e4000c101d06 */
.L_x_2957:
[----:B------:R-:W-:Y:S05]  /*b310*/  BSYNC B1 ;  /* 0x0000000000017941 */ /* 0x000fea0003800000 */
.L_x_2956:
        /* <DEDUP_REMOVED lines=100> */
.L_x_2963:
[----:B------:R-:W-:Y:S05]  /*b960*/  BSYNC B0 ;  /* 0x0000000000007941 */ /* 0x000fea0003800000 */
.L_x_2962:
[----:B-1----:R-:W-:Y:S01]  /*b970*/  MOV R2, R70 ;  /* 0x0000004600027202 */ /* 0x002fe20000000f00 */
[----:B------:R-:W-:Y:S01]  /*b980*/  IMAD R0, R195, 0xe0, RZ ;  /* 0x000000e0c3007824 */ /* 0x000fe200078e02ff */
[----:B------:R-:W-:Y:S05]  /*b990*/  MOV R3, R71 ;  /* 0x0000004700037202 */ /* 0x000fea0000000f00 */
[----:B------:R-:W-:Y:S05]  /*b9a0*/  IMAD.WIDE.U32 R2, R194, 0xe0, R2 ;  /* 0x000000e0c2027825 */ /* 0x000fea00078e0002 */
[----:B------:R-:W-:Y:S05]  /*b9b0*/  IADD3 R3, R3, R0, RZ ;  /* 0x0000000003037210 */ /* 0x000fea0007ffe0ff */
[----:B-----5:R1:W-:Y:S02]  /*b9c0*/  ST.E.128 [R2.64], R8 ;  /* 0x0000000802007985 */ /* 0x0203e4000c101d06 */
.L_x_2961:
[----:B------:R-:W-:Y:S05]  /*b9d0*/  BSYNC B1 ;  /* 0x0000000000017941 */ /* 0x000fea0003800000 */
.L_x_2960:
        /* <DEDUP_REMOVED lines=97> */
.L_x_2967:
[----:B------:R-:W-:Y:S05]  /*bff0*/  BSYNC B0 ;  /* 0x0000000000007941 */ /* 0x000fea0003800000 */
.L_x_2966:
[C---:B-1----:R-:W-:Y:S04]  /*c000*/  LEA R2, P0, R97.reuse, R70, 0x1 ;  /* 0x0000004661027211 */ /* 0x042fe800078008ff */
[----:B------:R-:W-:Y:S05]  /*c010*/  LEA.HI.X R3, R97, R71, R115, 0x1, P0 ;  /* 0x0000004761037211 */ /* 0x000fea00000f0c73 */
[----:B-----5:R1:W-:Y:S04]  /*c020*/  ST.E.128 [R2.64], R8 ;  /* 0x0000000802007985 */ /* 0x0203e8000c101d06 */
.L_x_2965:
[----:B------:R-:W-:Y:S05]  /*c030*/  BSYNC B1 ;  /* 0x0000000000017941 */ /* 0x000fea0003800000 */
.L_x_2964:
        /* <DEDUP_REMOVED lines=100> */
.L_x_2971:
[----:B------:R-:W-:Y:S05]  /*c680*/  BSYNC B0 ;  /* 0x0000000000007941 */ /* 0x000fea0003800000 */
.L_x_2970:
[----:B-1----:R-:W-:Y:S01]  /*c690*/  MOV R2, R70 ;  /* 0x0000004600027202 */ /* 0x002fe20000000f00 */
[----:B------:R-:W-:Y:S01]  /*c6a0*/  IMAD R0, R195, 0x120, RZ ;  /* 0x00000120c3007824 */ /* 0x000fe200078e02ff */
[----:B------:R-:W-:Y:S05]  /*c6b0*/  MOV R3, R71 ;  /* 0x0000004700037202 */ /* 0x000fea0000000f00 */
[----:B------:R-:W-:Y:S05]  /*c6c0*/  IMAD.WIDE.U32 R2, R194, 0x120, R2 ;  /* 0x00000120c2027825 */ /* 0x000fea00078e0002 */
[----:B------:R-:W-:Y:S05]  /*c6d0*/  IADD3 R3, R3, R0, RZ ;  /* 0x0000000003037210 */ /* 0x000fea0007ffe0ff */
[----:B-----5:R1:W-:Y:S02]  /*c6e0*/  ST.E.128 [R2.64], R8 ;  /* 0x0000000802007985 */ /* 0x0203e4000c101d06 */
.L_x_2969:
[----:B------:R-:W-:Y:S05]  /*c6f0*/  BSYNC B1 ;  /* 0x0000000000017941 */ /* 0x000fea0003800000 */
.L_x_2968:
        /* <DEDUP_REMOVED lines=100> */
.L_x_2975:
[----:B------:R-:W-:Y:S05]  /*cd40*/  BSYNC B0 ;  /* 0x0000000000007941 */ /* 0x000fea0003800000 */
.L_x_2974:
[----:B-1----:R-:W-:Y:S01]  /*cd50*/  MOV R2, R70 ;  /* 0x0000004600027202 */ /* 0x002fe20000000f00 */
[----:B------:R-:W-:Y:S01]  /*cd60*/  IMAD R0, R195, 0x140, RZ ;  /* 0x00000140c3007824 */ /* 0x000fe200078e02ff */
[----:B------:R-:W-:Y:S05]  /*cd70*/  MOV R3, R71 ;  /* 0x0000004700037202 */ /* 0x000fea0000000f00 */
[----:B------:R-:W-:Y:S05]  /*cd80*/  IMAD.WIDE.U32 R2, R194, 0x140, R2 ;  /* 0x00000140c2027825 */ /* 0x000fea00078e0002 */
[----:B------:R-:W-:Y:S05]  /*cd90*/  IADD3 R3, R3, R0, RZ ;  /* 0x0000000003037210 */ /* 0x000fea0007ffe0ff */
[----:B-----5:R1:W-:Y:S02]  /*cda0*/  ST.E.128 [R2.64], R8 ;  /* 0x0000000802007985 */ /* 0x0203e4000c101d06 */
.L_x_2973:
[----:B------:R-:W-:Y:S05]  /*cdb0*/  BSYNC B1 ;  /* 0x0000000000017941 */ /* 0x000fea0003800000 */
.L_x_2972:
        /* <DEDUP_REMOVED lines=100> */
.L_x_2979:
[----:B------:R-:W-:Y:S05]  /*d400*/  BSYNC B0 ;  /* 0x0000000000007941 */ /* 0x000fea0003800000 */
.L_x_2978:
[----:B-1----:R-:W-:Y:S01]  /*d410*/  MOV R2, R70 ;  /* 0x0000004600027202 */ /* 0x002fe20000000f00 */
[----:B------:R-:W-:Y:S01]  /*d420*/  IMAD R0, R195, 0x160, RZ ;  /* 0x00000160c3007824 */ /* 0x000fe200078e02ff */
[----:B------:R-:W-:Y:S05]  /*d430*/  MOV R3, R71 ;  /* 0x0000004700037202 */ /* 0x000fea0000000f00 */
[----:B------:R-:W-:Y:S05]  /*d440*/  IMAD.WIDE.U32 R2, R194, 0x160, R2 ;  /* 0x00000160c2027825 */ /* 0x000fea00078e0002 */
[----:B------:R-:W-:Y:S05]  /*d450*/  IADD3 R3, R3, R0, RZ ;  /* 0x0000000003037210 */ /* 0x000fea0007ffe0ff */
[----:B-----5:R1:W-:Y:S02]  /*d460*/  ST.E.128 [R2.64], R8 ;  /* 0x0000000802007985 */ /* 0x0203e4000c101d06 */
.L_x_2977:
[----:B------:R-:W-:Y:S05]  /*d470*/  BSYNC B1 ;  /* 0x0000000000017941 */ /* 0x000fea0003800000 */
.L_x_2976:
        /* <DEDUP_REMOVED lines=100> */
.L_x_2983:
[----:B------:R-:W-:Y:S05]  /*dac0*/  BSYNC B0 ;  /* 0x0000000000007941 */ /* 0x000fea0003800000 */
.L_x_2982:
[----:B-1----:R-:W-:Y:S01]  /*dad0*/  MOV R2, R70 ;  /* 0x0000004600027202 */ /* 0x002fe20000000f00 */
[----:B------:R-:W-:Y:S01]  /*dae0*/  IMAD R0, R195, 0x180, RZ ;  /* 0x00000180c3007824 */ /* 0x000fe200078e02ff */
[----:B------:R-:W-:Y:S05]  /*daf0*/  MOV R3, R71 ;  /* 0x0000004700037202 */ /* 0x000fea0000000f00 */
[----:B------:R-:W-:Y:S05]  /*db00*/  IMAD.WIDE.U32 R2, R194, 0x180, R2 ;  /* 0x00000180c2027825 */ /* 0x000fea00078e0002 */
[----:B------:R-:W-:Y:S05]  /*db10*/  IADD3 R3, R3, R0, RZ ;  /* 0x0000000003037210 */ /* 0x000fea0007ffe0ff */
[----:B-----5:R1:W-:Y:S02]  /*db20*/  ST.E.128 [R2.64], R8 ;  /* 0x0000000802007985 */ /* 0x0203e4000c101d06 */
.L_x_2981:
[----:B------:R-:W-:Y:S05]  /*db30*/  BSYNC B1 ;  /* 0x0000000000017941 */ /* 0x000fea0003800000 */
.L_x_2980:
        /* <DEDUP_REMOVED lines=100> */
.L_x_2987:
[----:B------:R-:W-:Y:S05]  /*e180*/  BSYNC B0 ;  /* 0x0000000000007941 */ /* 0x000fea0003800000 */
.L_x_2986:
[----:B-1----:R-:W-:Y:S01]  /*e190*/  MOV R2, R70 ;  /* 0x0000004600027202 */ /* 0x002fe20000000f00 */
[----:B------:R-:W-:Y:S01]  /*e1a0*/  IMAD R0, R195, 0x1a0, RZ ;  /* 0x000001a0c3007824 */ /* 0x000fe200078e02ff */
[----:B------:R-:W-:Y:S05]  /*e1b0*/  MOV R3, R71 ;  /* 0x0000004700037202 */ /* 0x000fea0000000f00 */
[----:B------:R-:W-:Y:S05]  /*e1c0*/  IMAD.WIDE.U32 R2, R194, 0x1a0, R2 ;  /* 0x000001a0c2027825 */ /* 0x000fea00078e0002 */
[----:B------:R-:W-:Y:S05]  /*e1d0*/  IADD3 R3, R3, R0, RZ ;  /* 0x0000000003037210 */ /* 0x000fea0007ffe0ff */
[----:B-----5:R1:W-:Y:S02]  /*e1e0*/  ST.E.128 [R2.64], R8 ;  /* 0x0000000802007985 */ /* 0x0203e4000c101d06 */
.L_x_2985:
[----:B------:R-:W-:Y:S05]  /*e1f0*/  BSYNC B1 ;  /* 0x0000000000017941 */ /* 0x000fea0003800000 */
.L_x_2984:
        /* <DEDUP_REMOVED lines=100> */
.L_x_2991:
[----:B------:R-:W-:Y:S05]  /*e840*/  BSYNC B0 ;  /* 0x0000000000007941 */ /* 0x000fea0003800000 */
.L_x_2990:
[----:B-1----:R-:W-:Y:S01]  /*e850*/  MOV R2, R70 ;  /* 0x0000004600027202 */ /* 0x002fe20000000f00 */
[----:B------:R-:W-:Y:S01]  /*e860*/  IMAD R0, R195, 0x1c0, RZ ;  /* 0x000001c0c3007824 */ /* 0x000fe200078e02ff */
[----:B------:R-:W-:Y:S05]  /*e870*/  MOV R3, R71 ;  /* 0x0000004700037202 */ /* 0x000fea0000000f00 */
[----:B------:R-:W-:Y:S05]  /*e880*/  IMAD.WIDE.U32 R2, R194, 0x1c0, R2 ;  /* 0x000001c0c2027825 */ /* 0x000fea00078e0002 */
[----:B------:R-:W-:Y:S05]  /*e890*/  IADD3 R3, R3, R0, RZ ;  /* 0x0000000003037210 */ /* 0x000fea0007ffe0ff */
[----:B-----5:R1:W-:Y:S02]  /*e8a0*/  ST.E.128 [R2.64], R8 ;  /* 0x0000000802007985 */ /* 0x0203e4000c101d06 */
.L_x_2989:
[----:B------:R-:W-:Y:S05]  /*e8b0*/  BSYNC B1 ;  /* 0x0000000000017941 */ /* 0x000fea0003800000 */
.L_x_2988:
        /* <DEDUP_REMOVED lines=99> */
.L_x_2995:
[----:B------:R-:W-:Y:S05]  /*eef0*/  BSYNC B0 ;  /* 0x0000000000007941 */ /* 0x000fea0003800000 */
.L_x_2994:
[----:B-1----:R-:W-:Y:S01]  /*ef00*/  MOV R2, R70 ;  /* 0x0000004600027202 */ /* 0x002fe20000000f00 */
[----:B------:R-:W-:Y:S01]  /*ef10*/  IMAD R0, R195, 0x1e0, RZ ;  /* 0x000001e0c3007824 */ /* 0x000fe200078e02ff */
[----:B------:R-:W-:Y:S05]  /*ef20*/  MOV R3, R71 ;  /* 0x0000004700037202 */ /* 0x000fea0000000f00 */
[----:B------:R-:W-:Y:S05]  /*ef30*/  IMAD.WIDE.U32 R2, R194, 0x1e0, R2 ;  /* 0x000001e0c2027825 */ /* 0x000fea00078e0002 */
[----:B------:R-:W-:Y:S05]  /*ef40*/  IADD3 R3, R3, R0, RZ ;  /* 0x0000000003037210 */ /* 0x000fea0007ffe0ff */
[----:B-----5:R1:W-:Y:S02]  /*ef50*/  ST.E.128 [R2.64], R8 ;  /* 0x0000000802007985 */ /* 0x0203e4000c101d06 */
.L_x_2993:
[----:B------:R-:W-:Y:S05]  /*ef60*/  BSYNC B1 ;  /* 0x0000000000017941 */ /* 0x000fea0003800000 */
.L_x_2992:
        /* <DEDUP_REMOVED lines=11> */
.L_x_2897:
        /* <DEDUP_REMOVED lines=184> */
.L_x_2931:
[----:B------:R-:W-:Y:S05]  /*fba0*/  BSYNC B2 ;  /* 0x0000000000027941 */ /* 0x000fea0003800000 */
.L_x_2896:
        /* <DEDUP_REMOVED lines=92> */
.L_x_2997:
        /* <DEDUP_REMOVED lines=12> */
.L_x_2998:
[----:B------:R-:W-:Y:S05]  /*10230*/  BSYNC B0 ;  /* 0x0000000000007941 */ /* 0x000fea0003800000 */
.L_x_2996:
[----:B------:R-:W-:Y:S04]  /*10240*/  IADD3 R21, R21, -0x1, RZ ;  /* 0xffffffff15157810 */ /* 0x000fe80007ffe0ff */
[----:B------:R-:W-:Y:S11]  /*10250*/  ISETP.GT.AND P0, PT, R21, R119, PT ;  /* 0x000000771500720c */ /* 0x000ff60003f04270 */
[----:B------:R-:W-:Y:S02]  /*10260*/  @!UPT UIADD3 URZ, URZ, URZ, URZ ;  /* 0x0000003f3f3ff290 */ /* 0x000fe4000fffe03f */
[----:B------:R-:W-:-:S05]  /*10270*/  @P0 BRA `(.L_x_2999) ;  /* 0xffff2df000000947 */ /* 0x000fca000383ffff */
.L_x_2895:
[----:B------:R-:W-:Y:S01]  /*10280*/  WARPSYNC 0xffffffff ;  /* 0xffffffff00007948 */ /* 0x000fe20003800000 */
[----:B------:R-:W-:Y:S06]  /*10290*/  BAR.SYNC.DEFER_BLOCKING 0x0 ;  /* 0x0000000000007b1d */ /* 0x000fec0000010000 */
[----:B------:R2:W5:Y:S04]  /*102a0*/  LDL R252, [R1+0x148] ;  /* 0x0001480001fc7983 */ /* 0x0005680000100800 */
[----:B------:R-:W3:Y:S01]  /*102b0*/  LD.E R35, [R16.64+0xd0] ;  /* 0x0000d00610237980 */ /* 0x000ee2000c101900 */
[----:B------:R-:W-:Y:S01]  /*102c0*/  BSSY B2, `(.L_x_3000) ;  /* 0x0000315000027945 */ /* 0x000fe20003800000 */
[----:B------:R-:W-:Y:S01]  /*102d0*/  IMAD.SHL.U32 R192, R220, 0x2, RZ ;  /* 0x00000002dcc07824 */ /* 0x000fe200078e00ff */
[C---:B------:R-:W-:Y:S01]  /*102e0*/  SHF.L.U64.HI R6, R170.reuse, 0x4, R171 ;  /* 0x00000004aa067819 */ /* 0x040fe200000102ab */
[----:B------:R-:W4:Y:S01]  /*102f0*/  S2R R0, SR_CTAID.X ;  /* 0x0000000000007919 */ /* 0x000f220000002500 */
[----:B------:R-:W-:-:S03]  /*10300*/  IMAD.SHL.U32 R4, R170, 0x10, RZ ;  /* 0x00000010aa047824 */ /* 0x000fc600078e00ff */
[----:B------:R-:W1:Y:S04]  /*10310*/  S2R R51, SR_CTAID.Y ;  /* 0x0000000000337919 */ /* 0x000e680000002600 */
[----:B------:R-:W2:Y:S01]  /*10320*/  S2R R47, SR_TID.X ;  /* 0x00000000002f7919 */ /* 0x000ea20000002100 */
[----:B----4-:R-:W-:Y:S01]  /*10330*/  IMAD.SHL.U32 R184, R0, 0x40, RZ ;  /* 0x0000004000b87824 */ /* 0x010fe200078e00ff */
[----:B-1----:R-:W-:Y:S02]  /*10340*/  SHF.R.S32.HI R50, RZ, 0x1f, R51 ;  /* 0x0000001fff327819 */ /* 0x002fe40000011433 */
[----:B---3--:R-:W-:-:S13]  /*10350*/  ISETP.NE.AND P0, PT, R35, RZ, PT ;  /* 0x000000ff2300720c */ /* 0x008fda0003f05270 */
[----:B------:R-:W-:Y:S05]  /*10360*/  @!P0 BRA `(.L_x_3001) ;  /* 0x00002cb000008947 */ /* 0x000fea0003800000 */
[----:B--2---:R-:W2:Y:S01]  /*10370*/  LD.E.64 R2, [R16.64+0xf0] ;  /* 0x0000f00610027980 */ /* 0x004ea2000c101b00 */
[----:B------:R-:W-:-:S03]  /*10380*/  IMAD.MOV.U32 R0, RZ, RZ, RZ ;  /* 0x000000ffff007224 */ /* 0x000fc600078e00ff */
[----:B------:R-:W3:Y:S04]  /*10390*/  LD.E.U8 R12, [R16.64+0x1b3] ;  /* 0x0001b306100c7980 */ /* 0x000ee8000c101100 */
[----:B------:R1:W5:Y:S04]  /*103a0*/  LD.E R39, [R16.64+0xc0] ;  /* 0x0000c00610277980 */ /* 0x000368000c101900 */
[----:B------:R1:W5:Y:S04]  /*103b0*/  LD.E.64 R30, [R16.64+0x148] ;  /* 0x00014806101e7980 */ /* 0x000368000c101b00 */
[----:B-----5:R1:W5:Y:S01]  /*103c0*/  LD.E.64 R28, [R16.64+0x150] ;  /* 0x00015006101c7980 */ /* 0x020362000c101b00 */
[----:B--2---:R-:W-:-:S04]  /*103d0*/  ISETP.NE.U32.AND P1, PT, R2, RZ, PT ;  /* 0x000000ff0200720c */ /* 0x004fc80003f25070 */
[----:B------:R-:W-:-:S13]  /*103e0*/  ISETP.NE.AND.EX P1, PT, R3, RZ, PT, P1 ;  /* 0x000000ff0300720c */ /* 0x000fda0003f25310 */
[----:B------:R-:W-:-:S04]  /*103f0*/  @P1 LEA R2, P0, R51, R2, 0x2 ;  /* 0x0000000233021211 */ /* 0x000fc800078010ff */
[----:B------:R-:W-:-:S05]  /*10400*/  @P1 LEA.HI.X R3, R51, R3, R50, 0x2, P0 ;  /* 0x0000000333031211 */ /* 0x000fca00000f1432 */
[----:B------:R2:W4:Y:S01]  /*10410*/  @P1 LD.E R0, [R2.64] ;  /* 0x0000000602001980 */ /* 0x000522000c101900 */
        /* <DEDUP_REMOVED lines=16> */
[----:B---3--:R-:W-:Y:S02]  /*10520*/  ISETP.NE.AND P0, PT, R12, RZ, PT ;  /* 0x000000ff0c00720c */ /* 0x008fe40003f05270 */
[----:B------:R-:W-:Y:S02]  /*10530*/  LEA.HI.X R33, R4, R169, R6, 0x1, P1 ;  /* 0x000000a904217211 */ /* 0x000fe400008f0c06 */
[----:B------:R-:W-:-:S04]  /*10540*/  LEA R8, P2, R214, R168, 0x1 ;  /* 0x000000a8d6087211 */ /* 0x000fc800078408ff */
[----:B------:R-:W-:Y:S01]  /*10550*/  LEA.HI.X R9, R214, R169, R221, 0x1, P2 ;  /* 0x000000a9d6097211 */ /* 0x000fe200010f0cdd */
[--C-:B------:R-:W-:Y:S02]  /*10560*/  IMAD.IADD R38, R252, 0x1, -R184.reuse ;  /* 0x00000001fc267824 */ /* 0x100fe400078e0ab8 */
[----:B------:R-:W-:Y:S01]  /*10570*/  IMAD.SHL.U32 R46, R19, 0x10, RZ ;  /* 0x00000010132e7824 */ /* 0x000fe200078e00ff */
[----:B----4-:R-:W-:Y:S01]  /*10580*/  IADD3 R11, R0, R153, R184 ;  /* 0x00000099000b7210 */ /* 0x010fe20007ffe0b8 */
        /* <DEDUP_REMOVED lines=23> */
[----:B-----5:R-:W-:Y:S02]  /*10700*/  IADD3 R2, P0, R28, R2, RZ ;  /* 0x000000021c027210 */ /* 0x020fe40007f1e0ff */
        /* <DEDUP_REMOVED lines=44> */
.L_x_3006:
[----:B------:R-:W-:Y:S05]  /*109d0*/  BSYNC B0 ;  /* 0x0000000000007941 */ /* 0x000fea0003800000 */
.L_x_3005:
[----:B-----5:R3:W-:Y:S02]  /*109e0*/  STS.128 [R192], R4 ;  /* 0x00000004c0007388 */ /* 0x0207e40000000c00 */
.L_x_3004:
[----:B------:R-:W-:Y:S05]  /*109f0*/  BSYNC B1 ;  /* 0x0000000000017941 */ /* 0x000fea0003800000 */
.L_x_3003:
        /* <DEDUP_REMOVED lines=17> */
[----:B-----5:R-:W-:Y:S02]  /*10b10*/  IADD3 R2, P0, R28, R3, RZ ;  /* 0x000000031c027210 */ /* 0x020fe40007f1e0ff */
        /* <DEDUP_REMOVED lines=44> */
.L_x_3010:
[----:B------:R-:W-:Y:S05]  /*10de0*/  BSYNC B0 ;  /* 0x0000000000007941 */ /* 0x000fea0003800000 */
.L_x_3009:
[----:B-----5:R1:W-:Y:S02]  /*10df0*/  STS.128 [R192+0x800], R4 ;  /* 0x00080004c0007388 */ /* 0x0203e40000000c00 */
.L_x_3008:
[----:B------:R-:W-:Y:S05]  /*10e00*/  BSYNC B1 ;  /* 0x0000000000017941 */ /* 0x000fea0003800000 */
.L_x_3007:
        /* <DEDUP_REMOVED lines=63> */
.L_x_3014:
[----:B------:R-:W-:Y:S05]  /*11200*/  BSYNC B0 ;  /* 0x0000000000007941 */ /* 0x000fea0003800000 */
.L_x_3013:
[----:B-----5:R3:W-:Y:S02]  /*11210*/  STS.128 [R192+0x1000], R4 ;  /* 0x00100004c0007388 */ /* 0x0207e40000000c00 */
.L_x_3012:
[----:B------:R-:W-:Y:S05]  /*11220*/  BSYNC B1 ;  /* 0x0000000000017941 */ /* 0x000fea0003800000 */
.L_x_3011:
        /* <DEDUP_REMOVED lines=62> */
.L_x_3017:
[----:B------:R-:W-:Y:S05]  /*11610*/  BSYNC B0 ;  /* 0x0000000000007941 */ /* 0x000fea0003800000 */
.L_x_3016:
[----:B-----5:R1:W-:Y:S01]  /*11620*/  STS.128 [R192+0x1800], R4 ;  /* 0x00180004c0007388 */ /* 0x0203e20000000c00 */
[----:B------:R-:W-:Y:S05]  /*11630*/  BRA `(.L_x_3015) ;  /* 0x00001dd000007947 */ /* 0x000fea0003800000 */
.L_x_3002:
        /* <DEDUP_REMOVED lines=98> */
.L_x_3021:
[----:B------:R-:W-:Y:S05]  /*11c60*/  BSYNC B0 ;  /* 0x0000000000007941 */ /* 0x000fea0003800000 */
.L_x_3020:
[----:B-----5:R3:W-:Y:S02]  /*11c70*/  STS.128 [R192], R4 ;  /* 0x00000004c0007388 */ /* 0x0207e40000000c00 */
.L_x_3019:
[----:B------:R-:W-:Y:S05]  /*11c80*/  BSYNC B1 ;  /* 0x0000000000017941 */ /* 0x000fea0003800000 */
.L_x_3018:
        /* <DEDUP_REMOVED lines=101> */
.L_x_3025:
[----:B------:R-:W-:Y:S05]  /*122e0*/  BSYNC B0 ;  /* 0x0000000000007941 */ /* 0x000fea0003800000 */
.L_x_3024:
[----:B-----5:R1:W-:Y:S02]  /*122f0*/  STS.128 [R192+0x800], R4 ;  /* 0x00080004c0007388 */ /* 0x0203e40000000c00 */
.L_x_3023:
[----:B------:R-:W-:Y:S05]  /*12300*/  BSYNC B1 ;  /* 0x0000000000017941 */ /* 0x000fea0003800000 */
.L_x_3022:
        /* <DEDUP_REMOVED lines=102> */
.L_x_3029:
[----:B------:R-:W-:Y:S05]  /*12970*/  BSYNC B0 ;  /* 0x0000000000007941 */ /* 0x000fea0003800000 */
.L_x_3028:
[----:B-----5:R3:W-:Y:S02]  /*12980*/  STS.128 [R192+0x1000], R4 ;  /* 0x00100004c0007388 */ /* 0x0207e40000000c00 */
.L_x_3027:
[----:B------:R-:W-:Y:S05]  /*12990*/  BSYNC B1 ;  /* 0x0000000000017941 */ /* 0x000fea0003800000 */
.L_x_3026:
        /* <DEDUP_REMOVED lines=101> */
.L_x_3031:
[----:B------:R-:W-:Y:S05]  /*12ff0*/  BSYNC B0 ;  /* 0x0000000000007941 */ /* 0x000fea0003800000 */
.L_x_3030:
[----:B-----5:R1:W-:Y:S01]  /*13000*/  STS.128 [R192+0x1800], R4 ;  /* 0x00180004c0007388 */ /* 0x0203e20000000c00 */
[----:B------:R-:W-:Y:S05]  /*13010*/  BRA `(.L_x_3015) ;  /* 0x000003f000007947 */ /* 0x000fea0003800000 */
.L_x_3001:
[----:B--2--5:R-:W-:Y:S01]  /*13020*/  IADD3 R0, -R184, R252, RZ ;  /* 0x000000fcb8007210 */ /* 0x024fe20007ffe1ff */
[----:B------:R-:W-:Y:S03]  /*13030*/  BSSY B0, `(.L_x_3032) ;  /* 0x000000c000007945 */ /* 0x000fe60003800000 */
        /* <DEDUP_REMOVED lines=11> */
.L_x_3033:
[----:B------:R-:W-:Y:S05]  /*130f0*/  BSYNC B0 ;  /* 0x0000000000007941 */ /* 0x000fea0003800000 */
.L_x_3032:
        /* <DEDUP_REMOVED lines=15> */
.L_x_3035:
[----:B------:R-:W-:Y:S05]  /*131f0*/  BSYNC B0 ;  /* 0x0000000000007941 */ /* 0x000fea0003800000 */
.L_x_3034:
        /* <DEDUP_REMOVED lines=15> */
.L_x_3037:
[----:B------:R-:W-:Y:S05]  /*132f0*/  BSYNC B0 ;  /* 0x0000000000007941 */ /* 0x000fea0003800000 */
.L_x_3036:
        /* <DEDUP_REMOVED lines=17> */
.L_x_3015:
[----:B------:R-:W-:Y:S05]  /*13410*/  BSYNC B2 ;  /* 0x0000000000027941 */ /* 0x000fea0003800000 */
.L_x_3000:
[----:B--2---:R-:W2:Y:S01]  /*13420*/  LDL R185, [R1+0x100] ;  /* 0x0001000001b97983 */ /* 0x004ea20000100800 */
[----:B------:R-:W-:Y:S01]  /*13430*/  BSSY B0, `(.L_x_3038) ;  /* 0x000000f000007945 */ /* 0x000fe20003800000 */
[----:B--2---:R-:W-:-:S05]  /*13440*/  IADD3 R251, R185, -0x1, RZ ;  /* 0xffffffffb9fb7810 */ /* 0x004fca0007ffe0ff */
[----:B------:R-:W-:-:S04]  /*13450*/  IMAD.SHL.U32 R82, R251, 0x100, RZ ;  /* 0x00000100fb527824 */ /* 0x000fc800078e00ff */
[----:B------:R-:W-:-:S05]  /*13460*/  IMAD.IADD R0, R216, 0x1, -R82 ;  /* 0x00000001d8007824 */ /* 0x000fca00078e0a52 */
        /* <DEDUP_REMOVED lines=11> */
.L_x_3039:
[----:B------:R-:W-:Y:S05]  /*13520*/  BSYNC B0 ;  /* 0x0000000000007941 */ /* 0x000fea0003800000 */
.L_x_3038:
[----:B------:R-:W-:Y:S01]  /*13530*/  ISETP.GE.AND P0, PT, R37, R0, PT ;  /* 0x000000002500720c */ /* 0x000fe20003f06270 */
[----:B------:R-:W-:-:S12]  /*13540*/  BSSY B0, `(.L_x_3040) ;  /* 0x000000b000007945 */ /* 0x000fd80003800000 */
[----:B------:R-:W-:Y:S05]  /*13550*/  @P0 BRA `(.L_x_3041) ;  /* 0x0000009000000947 */ /* 0x000fea0003800000 */
[----:B------:R-:W-:-:S13]  /*13560*/  ISETP.GE.AND P0, PT, R154, R250, PT ;  /* 0x000000fa9a00720c */ /* 0x000fda0003f06270 */
        /* <DEDUP_REMOVED lines=8> */
.L_x_3041:
[----:B------:R-:W-:Y:S05]  /*135f0*/  BSYNC B0 ;  /* 0x0000000000007941 */ /* 0x000fea0003800000 */
.L_x_3040:
        /* <DEDUP_REMOVED lines=12> */
.L_x_3043:
[----:B------:R-:W-:Y:S05]  /*136c0*/  BSYNC B0 ;  /* 0x0000000000007941 */ /* 0x000fea0003800000 */
.L_x_3042:
[----:B------:R-:W-:Y:S01]  /*136d0*/  ISETP.GE.AND P0, PT, R32, R0, PT ;  /* 0x000000002000720c */ /* 0x000fe20003f06270 */
[----:B------:R-:W-:-:S12]  /*136e0*/  BSSY B0, `(.L_x_3044) ;  /* 0x000000e000007945 */ /* 0x000fd80003800000 */
[----:B------:R-:W-:Y:S05]  /*136f0*/  @P0 BRA `(.L_x_3045) ;  /* 0x000000c000000947 */ /* 0x000fea0003800000 */
[----:B------:R-:W-:-:S13]  /*13700*/  ISETP.GE.AND P0, PT, R154, R250, PT ;  /* 0x000000fa9a00720c */ /* 0x000fda0003f06270 */
[----:B------:R1:W-:Y:S01]  /*13710*/  @P0 STS.128 [R192+0x3800], RZ ;  /* 0x003800ffc0000388 */ /* 0x0003e20000000c00 */
[----:B------:R-:W-:Y:S05]  /*13720*/  @P0 BRA `(.L_x_3045) ;  /* 0x0000009000000947 */ /* 0x000fea0003800000 */
[----:B-1----:R-:W-:Y:S01]  /*13730*/  MOV R2, R224 ;  /* 0x000000e000027202 */ /* 0x002fe20000000f00 */
        /* <DEDUP_REMOVED lines=8> */
.L_x_3045:
[----:B------:R-:W-:Y:S05]  /*137c0*/  BSYNC B0 ;  /* 0x0000000000007941 */ /* 0x000fea0003800000 */
.L_x_3044:
[----:B------:R-:W-:Y:S01]  /*137d0*/  IADD3 R21, R80, 0x40, RZ ;  /* 0x0000004050157810 */ /* 0x000fe20007ffe0ff */
[----:B------:R-:W-:Y:S03]  /*137e0*/  BSSY B0, `(.L_x_3046) ;  /* 0x000000c000007945 */ /* 0x000fe60003800000 */
[----:B------:R-:W-:-:S13]  /*137f0*/  ISETP.GE.AND P0, PT, R21, R0, PT ;  /* 0x000000001500720c */ /* 0x000fda0003f06270 */
        /* <DEDUP_REMOVED lines=10> */
.L_x_3047:
[----:B------:R-:W-:Y:S05]  /*138a0*/  BSYNC B0 ;  /* 0x0000000000007941 */ /* 0x000fea0003800000 */
.L_x_3046:
[----:B------:R-:W-:Y:S01]  /*138b0*/  IADD3 R20, R80, 0x50, RZ ;  /* 0x0000005050147810 */ /* 0x000fe20007ffe0ff */
[----:B------:R-:W-:Y:S03]  /*138c0*/  BSSY B0, `(.L_x_3048) ;  /* 0x000000f000007945 */ /* 0x000fe60003800000 */
[----:B------:R-:W-:-:S13]  /*138d0*/  ISETP.GE.AND P0, PT, R20, R0, PT ;  /* 0x000000001400720c */ /* 0x000fda0003f06270 */
        /* <DEDUP_REMOVED lines=13> */
.L_x_3049:
[----:B------:R-:W-:Y:S05]  /*139b0*/  BSYNC B0 ;  /* 0x0000000000007941 */ /* 0x000fea0003800000 */
.L_x_3048:
        /* <DEDUP_REMOVED lines=16> */
.L_x_3051:
[----:B------:R-:W-:Y:S05]  /*13ac0*/  BSYNC B0 ;  /* 0x0000000000007941 */ /* 0x000fea0003800000 */
.L_x_3050:
        /* <DEDUP_REMOVED lines=16> */
.L_x_3053:
[----:B------:R-:W-:Y:S05]  /*13bd0*/  BSYNC B0 ;  /* 0x0000000000007941 */ /* 0x000fea0003800000 */
.L_x_3052:
        /* <DEDUP_REMOVED lines=13> */
.L_x_3055:
[----:B------:R-:W-:Y:S05]  /*13cb0*/  BSYNC B0 ;  /* 0x0000000000007941 */ /* 0x000fea0003800000 */
.L_x_3054:
        /* <DEDUP_REMOVED lines=16> */
.L_x_3057:
[----:B------:R-:W-:Y:S05]  /*13dc0*/  BSYNC B0 ;  /* 0x0000000000007941 */ /* 0x000fea0003800000 */
.L_x_3056:
        /* <DEDUP_REMOVED lines=16> */
.L_x_3059:
[----:B------:R-:W-:Y:S05]  /*13ed0*/  BSYNC B0 ;  /* 0x0000000000007941 */ /* 0x000fea0003800000 */
.L_x_3058:
        /* <DEDUP_REMOVED lines=16> */
.L_x_3061:
[----:B------:R-:W-:Y:S05]  /*13fe0*/  BSYNC B0 ;  /* 0x0000000000007941 */ /* 0x000fea0003800000 */
.L_x_3060:
        /* <DEDUP_REMOVED lines=16> */
.L_x_3063:
[----:B------:R-:W-:Y:S05]  /*140f0*/  BSYNC B0 ;  /* 0x0000000000007941 */ /* 0x000fea0003800000 */
.L_x_3062:
        /* <DEDUP_REMOVED lines=16> */
.L_x_3065:
[----:B------:R-:W-:Y:S05]  /*14200*/  BSYNC B0 ;  /* 0x0000000000007941 */ /* 0x000fea0003800000 */
.L_x_3064:
        /* <DEDUP_REMOVED lines=16> */
.L_x_3067:
[----:B------:R-:W-:Y:S05]  /*14310*/  BSYNC B0 ;  /* 0x0000000000007941 */ /* 0x000fea0003800000 */
.L_x_3066:
        /* <DEDUP_REMOVED lines=16> */
.L_x_3069:
[----:B------:R-:W-:Y:S05]  /*14420*/  BSYNC B0 ;  /* 0x0000000000007941 */ /* 0x000fea0003800000 */
.L_x_3068:
[----:B-12---:R-:W2:Y:S04]  /*14430*/  LD.E.64 R2, [R16.64+0x1c0] ;  /* 0x0001c00610027980 */ /* 0x006ea8000c101b00 */
[----:B---3--:R-:W3:Y:S04]  /*14440*/  LD.E.64 R4, [R16.64+0x1b8] ;  /* 0x0001b80610047980 */ /* 0x008ee8000c101b00 */
[----:B------:R-:W1:Y:S04]  /*14450*/  S2R R6, SR_CTAID.Z ;  /* 0x0000000000067919 */ /* 0x000e680000002700 */
[----:B----4-:R-:W4:Y:S04]  /*14460*/  LD.E R153, [R16.64+0xd8] ;  /* 0x0000d80610997980 */ /* 0x010f28000c101900 */
[----:B------:R-:W0:Y:S04]  /*14470*/  LDGDEPBAR ;  /* 0x00000000000079af */ /* 0x000e280000000000 */
[----:B------:R2:W5:Y:S01]  /*14480*/  LD.E R116, [R16.64+0x188] ;  /* 0x0001880610747980 */ /* 0x000562000c101900 */
[----:B-1----:R-:W-:-:S02]  /*14490*/  IMAD.MOV.U32 R226, RZ, RZ, R6 ;  /* 0x000000ffffe27224 */ /* 0x002fc400078e0006 */
[----:B--2---:R-:W-:Y:S02]  /*144a0*/  IMAD R3, R3, R51, RZ ;  /* 0x0000003303037224 */ /* 0x004fe400078e02ff */
[----:B------:R-:W-:-:S04]  /*144b0*/  IMAD.WIDE.U32 R6, R51, R2, R226 ;  /* 0x0000000233067225 */ /* 0x000fc800078e00e2 */
[----:B------:R-:W-:Y:S01]  /*144c0*/  IMAD R3, R2, R50, R3 ;  /* 0x0000003202037224 */ /* 0x000fe200078e0203 */
[----:B---3--:R-:W-:-:S03]  /*144d0*/  LEA R2, P0, R6, R4, 0x2 ;  /* 0x0000000406027211 */ /* 0x008fc600078010ff */
[----:B------:R-:W-:-:S05]  /*144e0*/  IMAD.IADD R3, R7, 0x1, R3 ;  /* 0x0000000107037824 */ /* 0x000fca00078e0203 */
[----:B------:R-:W-:-:S05]  /*144f0*/  LEA.HI.X R3, R6, R5, R3, 0x2, P0 ;  /* 0x0000000506037211 */ /* 0x000fca00000f1403 */
[----:B------:R1:W2:Y:S01]  /*14500*/  LD.E R2, [R2.64] ;  /* 0x0000000602027980 */ /* 0x0002a2000c101900 */
[----:B------:R-:W-:-:S04]  /*14510*/  DEPBAR.LE SB0, 0x0 ;  /* 0x000080000000791a */ /* 0x000fc80000000000 */
[----:B------:R-:W3:Y:S04]  /*14520*/  S2R R23, SR_TID.X ;  /* 0x0000000000177919 */ /* 0x000ee80000002100 */
[----:B------:R-:W-:Y:S01]  /*14530*/  BAR.SYNC.DEFER_BLOCKING 0x0 ;  /* 0x0000000000007b1d */ /* 0x000fe20000010000 */
[----:B------:R-:W-:-:S05]  /*14540*/  ISETP.GE.AND P0, PT, R80, R0, PT ;  /* 0x000000005000720c */ /* 0x000fca0003f06270 */
[----:B----4-:R-:W2:Y:S01]  /*14550*/  MUFU.RCP R153, R153 ;  /* 0x0000009900997308 */ /* 0x010ea20000001000 */
[----:B---3--:R-:W-:-:S04]  /*14560*/  SHF.R.S32.HI R22, RZ, 0x1f, R23 ;  /* 0x0000001fff167819 */ /* 0x008fc80000011417 */
[----:B------:R-:W-:-:S03]  /*14570*/  LEA.HI R22, R22, R23, RZ, 0x5 ;  /* 0x0000001716167211 */ /* 0x000fc600078f28ff */
[----:B------:R3:W-:Y:S01]  /*14580*/  @P0 STS.128 [R192+0xa000], RZ ;  /* 0x00a000ffc0000388 */ /* 0x0007e20000000c00 */
[----:B------:R-:W-:-:S05]  /*14590*/  LOP3.LUT R22, R22, 0xffffffe0, RZ, 0xc0, !PT ;  /* 0xffffffe016167812 */ /* 0x000fca00078ec0ff */
[----:B------:R-:W-:Y:S02]  /*145a0*/  IMAD.IADD R22, R23, 0x1, -R22 ;  /* 0x0000000117167824 */ /* 0x000fe400078e0a16 */
[----:B------:R-:W-:-:S03]  /*145b0*/  IMAD.SHL.U32 R4, R47, 0x2, RZ ;  /* 0x000000022f047824 */ /* 0x000fc600078e00ff */
[----:B-1----:R-:W-:Y:S01]  /*145c0*/  SHF.R.S32.HI R3, RZ, 0x1f, R22 ;  /* 0x0000001fff037819 */ /* 0x002fe20000011416 */
[----:B------:R-:W-:Y:S03]  /*145d0*/  BSSY B0, `(.L_x_3070) ;  /* 0x000000f000007945 */ /* 0x000fe60003800000 */
[----:B------:R-:W-:Y:S02]  /*145e0*/  LEA.HI R3, R3, R22, RZ, 0x2 ;  /* 0x0000001603037211 */ /* 0x000fe400078f10ff */
[----:B------:R-:W-:Y:S02]  /*145f0*/  LOP3.LUT R227, R4, 0x6, RZ, 0xc0, !PT ;  /* 0x0000000604e37812 */ /* 0x000fe400078ec0ff */
[----:B------:R-:W-:Y:S01]  /*14600*/  SHF.R.S32.HI R83, RZ, 0x2, R3 ;  /* 0x00000002ff537819 */ /* 0x000fe20000011403 */
[----:B--2---:R-:W-:Y:S01]  /*14610*/  FMUL.FTZ R153, R2, R153 ;  /* 0x0000009902997220 */ /* 0x004fe20000410000 */
[----:B------:R-:W-:Y:S05]  /*14620*/  @P0 BRA `(.L_x_3071) ;  /* 0x0000009000000947 */ /* 0x000fea0003800000 */
        /* <DEDUP_REMOVED lines=9> */
.L_x_3071:
[----:B---3--:R-:W-:Y:S05]  /*146c0*/  BSYNC B0 ;  /* 0x0000000000007941 */ /* 0x008fea0003800000 */
.L_x_3070:
[----:B------:R-:W-:Y:S01]  /*146d0*/  ISETP.GE.AND P0, PT, R37, R0, PT ;  /* 0x000000002500720c */ /* 0x000fe20003f06270 */
[----:B------:R-:W-:-:S12]  /*146e0*/  BSSY B0, `(.L_x_3072) ;  /* 0x000000c000007945 */ /* 0x000fd80003800000 */
[----:B------:R3:W-:Y:S01]  /*146f0*/  @P0 STS.128 [R192+0xa800], RZ ;  /* 0x00a800ffc0000388 */ /* 0x0007e20000000c00 */
        /* <DEDUP_REMOVED lines=10> */
.L_x_3073:
[----:B------:R-:W-:Y:S05]  /*147a0*/  BSYNC B0 ;  /* 0x0000000000007941 */ /* 0x000fea0003800000 */
.L_x_3072:
[----:B------:R-:W-:Y:S01]  /*147b0*/  ISETP.GE.AND P0, PT, R36, R0, PT ;  /* 0x000000002400720c */ /* 0x000fe20003f06270 */
[----:B------:R-:W-:-:S12]  /*147c0*/  BSSY B0, `(.L_x_3074) ;  /* 0x000000e000007945 */ /* 0x000fd80003800000 */
[----:B------:R1:W-:Y:S01]  /*147d0*/  @P0 STS.128 [R192+0xb000], RZ ;  /* 0x00b000ffc0000388 */ /* 0x0003e20000000c00 */
[----:B------:R-:W-:Y:S05]  /*147e0*/  @P0 BRA `(.L_x_3075) ;  /* 0x000000b000000947 */ /* 0x000fea0003800000 */
[----:B------:R-:W-:-:S13]  /*147f0*/  ISETP.GE.AND P0, PT, R154, R250, PT ;  /* 0x000000fa9a00720c */ /* 0x000fda0003f06270 */
        /* <DEDUP_REMOVED lines=10> */
.L_x_3075:
[----:B------:R-:W-:Y:S05]  /*148a0*/  BSYNC B0 ;  /* 0x0000000000007941 */ /* 0x000fea0003800000 */
.L_x_3074:
        /* <DEDUP_REMOVED lines=9> */
[----:B--2---:R-:W-:Y:S02]  /*14940*/  MOV R5, R3 ;  /* 0x0000000300057202 */ /* 0x004fe40000000f00 */
[----:B------:R-:W-:Y:S01]  /*14950*/  MOV R3, R219 ;  /* 0x000000db00037202 */ /* 0x000fe20000000f00 */
[----:B---3--:R-:W-:Y:S01]  /*14960*/  IMAD R4, R2, 0x60, RZ ;  /* 0x0000006002047824 */ /* 0x008fe200078e02ff */
[----:B------:R-:W-:-:S05]  /*14970*/  MOV R2, R218 ;  /* 0x000000da00027202 */ /* 0x000fca0000000f00 */
[----:B------:R-:W-:-:S05]  /*14980*/  IMAD.WIDE.U32 R2, R5, 0x60, R2 ;  /* 0x0000006005027825 */ /* 0x000fca00078e0002 */
[----:B------:R-:W-:-:S05]  /*14990*/  IADD3 R3, R4, R3, RZ ;  /* 0x0000000304037210 */ /* 0x000fca0007ffe0ff */
[----:B------:R-:W-:Y:S01]  /*149a0*/  @!PT LDS RZ, [RZ] ;  /* 0x00000000fffff984 */ /* 0x000fe20000000800 */
[----:B------:R-:W-:Y:S01]  /*149b0*/  @!PT LDS RZ, [RZ] ;  /* 0x00000000fffff984 */ /* 0x000fe20000000800 */
[----:B------:R-:W-:Y:S01]  /*149c0*/  @!PT LDS RZ, [RZ] ;  /* 0x00000000fffff984 */ /* 0x000fe20000000800 */
[----:B------:R2:W-:Y:S02]  /*149d0*/  LDGSTS.E.BYPASS.LTC128B.128 [R192+0xb800], [R2.64] ;  /* 0x0b80000002c07fae */ /* 0x0005e4000b901d46 */
.L_x_3077:
[----:B------:R-:W-:Y:S05]  /*149e0*/  BSYNC B0 ;  /* 0x0000000000007941 */ /* 0x000fea0003800000 */
.L_x_3076:
        /* <DEDUP_REMOVED lines=15> */
.L_x_3079:
[----:B------:R-:W-:Y:S05]  /*14ae0*/  BSYNC B0 ;  /* 0x0000000000007941 */ /* 0x000fea0003800000 */
.L_x_3078:
        /* <DEDUP_REMOVED lines=19> */
.L_x_3081:
[----:B------:R-:W-:Y:S05]  /*14c20*/  BSYNC B0 ;  /* 0x0000000000007941 */ /* 0x000fea0003800000 */
.L_x_3080:
        /* <DEDUP_REMOVED lines=19> */
.L_x_3083:
[----:B------:R-:W-:Y:S05]  /*14d60*/  BSYNC B0 ;  /* 0x0000000000007941 */ /* 0x000fea0003800000 */
.L_x_3082:
        /* <DEDUP_REMOVED lines=19> */
.L_x_3085:
[----:B------:R-:W-:Y:S05]  /*14ea0*/  BSYNC B0 ;  /* 0x0000000000007941 */ /* 0x000fea0003800000 */
.L_x_3084:
        /* <DEDUP_REMOVED lines=15> */
.L_x_3087:
[----:B------:R-:W-:Y:S05]  /*14fa0*/  BSYNC B0 ;  /* 0x0000000000007941 */ /* 0x000fea0003800000 */
.L_x_3086:
        /* <DEDUP_REMOVED lines=19> */
.L_x_3089:
[----:B------:R-:W-:Y:S05]  /*150e0*/  BSYNC B0 ;  /* 0x0000000000007941 */ /* 0x000fea0003800000 */
.L_x_3088:
        /* <DEDUP_REMOVED lines=19> */
.L_x_3091:
[----:B------:R-:W-:Y:S05]  /*15220*/  BSYNC B0 ;  /* 0x0000000000007941 */ /* 0x000fea0003800000 */
.L_x_3090:
        /* <DEDUP_REMOVED lines=19> */
.L_x_3093:
[----:B------:R-:W-:Y:S05]  /*15360*/  BSYNC B0 ;  /* 0x0000000000007941 */ /* 0x000fea0003800000 */
.L_x_3092:
        /* <DEDUP_REMOVED lines=19> */
.L_x_3095:
[----:B------:R-:W-:Y:S05]  /*154a0*/  BSYNC B0 ;  /* 0x0000000000007941 */ /* 0x000fea0003800000 */
.L_x_3094:
        /* <DEDUP_REMOVED lines=19> */
.L_x_3097:
[----:B------:R-:W-:Y:S05]  /*155e0*/  BSYNC B0 ;  /* 0x0000000000007941 */ /* 0x000fea0003800000 */
.L_x_3096:
        /* <DEDUP_REMOVED lines=19> */
.L_x_3099:
[----:B------:R-:W-:Y:S05]  /*15720*/  BSYNC B0 ;  /* 0x0000000000007941 */ /* 0x000fea0003800000 */
.L_x_3098:
        /* <DEDUP_REMOVED lines=19> */
.L_x_3101:
[----:B------:R-:W-:Y:S05]  /*15860*/  BSYNC B0 ;  /* 0x0000000000007941 */ /* 0x000fea0003800000 */
.L_x_3100:
[----:B--2---:R-:W2:Y:S04]  /*15870*/  LDL.LU R2, [R1+0x4] ;  /* 0x0000040001027983 */ /* 0x004ea80000300800 */
[----:B---3--:R-:W3:Y:S01]  /*15880*/  LDL.LU R4, [R1+0x10] ;  /* 0x0000100001047983 */ /* 0x008ee20000300800 */
[----:B------:R-:W-:Y:S01]  /*15890*/  SHF.R.S32.HI R0, RZ, 0x4, R232 ;  /* 0x00000004ff007819 */ /* 0x000fe200000114e8 */
[----:B------:R-:W-:Y:S01]  /*158a0*/  IMAD.SHL.U32 R5, R213, 0x40, RZ ;  /* 0x00000040d5057824 */ /* 0x000fe200078e00ff */
[----:B------:R-:W-:Y:S01]  /*158b0*/  SHF.R.S32.HI R248, RZ, 0x1f, R47 ;  /* 0x0000001ffff87819 */ /* 0x000fe2000001142f */
[----:B------:R-:W0:Y:S01]  /*158c0*/  LDGDEPBAR ;  /* 0x00000000000079af */ /* 0x000e220000000000 */
[----:B------:R-:W-:Y:S01]  /*158d0*/  LEA.HI R3, R232, R0, RZ, 0x1 ;  /* 0x00000000e8037211 */ /* 0x000fe200078f08ff */
[----:B------:R-:W-:Y:S01]  /*158e0*/  BSSY B1, `(.L_x_3102) ;  /* 0x000041a000017945 */ /* 0x000fe20003800000 */
[----:B------:R-:W-:-:S02]  /*158f0*/  LEA.HI R248, R248, R47, RZ, 0x5 ;  /* 0x0000002ff8f87211 */ /* 0x000fc400078f28ff */
[----:B------:R-:W-:Y:S02]  /*15900*/  LOP3.LUT R3, R3, 0xfffffffe, RZ, 0xc0, !PT ;  /* 0xfffffffe03037812 */ /* 0x000fe400078ec0ff */
[----:B------:R-:W-:Y:S02]  /*15910*/  SHF.R.S32.HI R248, RZ, 0x5, R248 ;  /* 0x00000005fff87819 */ /* 0x000fe400000114f8 */
[----:B------:R-:W-:Y:S01]  /*15920*/  R2P PR, R213, 0x6 ;  /* 0x00000006d5007804 */ /* 0x000fe20000000000 */
[----:B------:R-:W-:Y:S01]  /*15930*/  IMAD.IADD R3, R0, 0x1, -R3 ;  /* 0x0000000100037824 */ /* 0x000fe200078e0a03 */
[----:B------:R-:W-:-:S03]  /*15940*/  LOP3.LUT R0, R5, 0x1c0, RZ, 0xc0, !PT ;  /* 0x000001c005007812 */ /* 0x000fc600078ec0ff */
[----:B------:R-:W-:Y:S02]  /*15950*/  IMAD.SHL.U32 R5, R3, 0x8, RZ ;  /* 0x0000000803057824 */ /* 0x000fe400078e00ff */
[----:B--2---:R-:W-:Y:S02]  /*15960*/  IMAD.SHL.U32 R2, R2, 0x40, RZ ;  /* 0x0000004002027824 */ /* 0x004fe400078e00ff */
[----:B---3--:R-:W-:-:S03]  /*15970*/  IMAD.SHL.U32 R6, R4, 0x40, RZ ;  /* 0x0000004004067824 */ /* 0x008fc600078e00ff */
[----:B------:R-:W-:Y:S01]  /*15980*/  LOP3.LUT R2, R2, 0x1c0, RZ, 0xc0, !PT ;  /* 0x000001c002027812 */ /* 0x000fe200078ec0ff */
[----:B------:R-:W-:Y:S01]  /*15990*/  IMAD.SHL.U32 R4, R80, 0x8, RZ ;  /* 0x0000000850047824 */ /* 0x000fe200078e00ff */
[----:B------:R-:W-:-:S04]  /*159a0*/  LOP3.LUT R183, R6, 0xfffffe00, RZ, 0xc0, !PT ;  /* 0xfffffe0006b77812 */ /* 0x000fc800078ec0ff */
        /* <DEDUP_REMOVED lines=16> */
[----:B------:R-:W2:Y:S01]  /*15ab0*/  LDSM.16.M88.4 R4, [R187] ;  /* 0x00000000bb04783b */ /* 0x000ea20000000200 */
[----:B------:R-:W-:Y:S01]  /*15ac0*/  SEL R188, R0, 0xffffffe0, !P1 ;  /* 0xffffffe000bc7807 */ /* 0x000fe20004800000 */
[----:B------:R-:W-:Y:S01]  /*15ad0*/  IMAD R2, R248, 0x10, R83 ;  /* 0x00000010f8027824 */ /* 0x000fe200078e0253 */
[----:B------:R-:W-:Y:S01]  /*15ae0*/  IADD3 R0, R180, 0x2000, RZ ;  /* 0x00002000b4007810 */ /* 0x000fe20007ffe0ff */
[----:B------:R-:W3:Y:S01]  /*15af0*/  LDSM.16.M88.4 R24, [R180+0x3800] ;  /* 0x00380000b418783b */ /* 0x000ee20000000200 */
[----:B------:R-:W-:-:S02]  /*15b00*/  IMAD R189, R190, 0x2, R3 ;  /* 0x00000002bebd7824 */ /* 0x000fc400078e0203 */
[----:B------:R-:W-:Y:S01]  /*15b10*/  IMAD.IADD R80, R180, 0x1, R188 ;  /* 0x00000001b4507824 */ /* 0x000fe200078e02bc */
[----:B------:R-:W1:Y:S01]  /*15b20*/  LDSM.16.M88.4 R32, [R180+0x2800] ;  /* 0x00280000b420783b */ /* 0x000e620000000200 */
[----:B------:R-:W-:Y:S01]  /*15b30*/  @P2 IADD3 R181, R0, -0x40, RZ ;  /* 0xffffffc000b52810 */ /* 0x000fe20007ffe0ff */
[----:B------:R-:W-:Y:S01]  /*15b40*/  IMAD.IADD R0, R82, 0x1, R227 ;  /* 0x0000000152007824 */ /* 0x000fe200078e02e3 */
[----:B------:R-:W-:Y:S01]  /*15b50*/  IADD3 R2, R2, 0x1, R184 ;  /* 0x0000000102027810 */ /* 0x000fe20007ffe0b8 */
[----:B-----5:R-:W4:Y:S02]  /*15b60*/  LDSM.16.M88.4 R28, [R180+0x3000] ;  /* 0x00300000b41c783b */ /* 0x020f240000000200 */
[----:B------:R-:W-:Y:S01]  /*15b70*/  IMAD.IADD R186, R188, 0x1, R181 ;  /* 0x00000001bcba7824 */ /* 0x000fe200078e02b5 */
[----:B------:R-:W-:Y:S01]  /*15b80*/  IADD3 R2, R216, R2, -R252 ;  /* 0x00000002d8027210 */ /* 0x000fe20007ffe8fc */
[----:B------:R-:W1:Y:S01]  /*15b90*/  LDSM.16.M88.4 R20, [R180+0x4000] ;  /* 0x00400000b414783b */ /* 0x000e620000000200 */
[----:B------:R-:W1:Y:S03]  /*15ba0*/  I2F R184, R0 ;  /* 0x0000000000b87306 */ /* 0x000e660000201400 */
[----:B------:R-:W1:Y:S01]  /*15bb0*/  LDSM.16.M88.4 R12, [R180+0x4800] ;  /* 0x00480000b40c783b */ /* 0x000e620000000200 */
[----:B------:R-:W-:-:S03]  /*15bc0*/  IMAD.IADD R2, R116, 0x1, R2 ;  /* 0x0000000174027824 */ /* 0x000fc600078e0202 */
[----:B------:R-:W1:Y:S04]  /*15bd0*/  LDSM.16.M88.4 R8, [R180+0x5000] ;  /* 0x00500000b408783b */ /* 0x000e680000000200 */
[----:B------:R-:W1:Y:S04]  /*15be0*/  LDSM.16.M88.4 R44, [R180+0x6800] ;  /* 0x00680000b42c783b */ /* 0x000e680000000200 */
[----:B------:R-:W1:Y:S04]  /*15bf0*/  LDSM.16.M88.4 R48, [R180+0x6000] ;  /* 0x00600000b430783b */ /* 0x000e680000000200 */
[----:B------:R-:W4:Y:S01]  /*15c00*/  LDSM.16.M88.4 R40, [R180+0x5800] ;  /* 0x00580000b428783b */ /* 0x000f220000000200 */
[C---:B--2---:R-:W-:Y:S03]  /*15c10*/  HMMA.16816.F32 R88, R4.reuse, R36, RZ ;  /* 0x000000240458723c */ /* 0x044fe600000018ff */
[----:B------:R-:W-:Y:S04]  /*15c20*/  LDSM.16.M88.4 R52, [R80+0x2000] ;  /* 0x002000005034783b */ /* 0x000fe80000000200 */
[----:B------:R-:W-:Y:S01]  /*15c30*/  STL [R1+0x60], R18 ;  /* 0x0000601201007387 */ /* 0x000fe20000100800 */
[C---:B------:R-:W-:Y:S03]  /*15c40*/  HMMA.16816.F32 R96, R4.reuse, R38, RZ ;  /* 0x000000260460723c */ /* 0x040fe600000018ff */
[----:B------:R-:W2:Y:S05]  /*15c50*/  LDSM.16.M88.4 R36, [R180+0x7000] ;  /* 0x00700000b424783b */ /* 0x000eaa0000000200 */
[C---:B---3--:R-:W-:Y:S08]  /*15c60*/  HMMA.16816.F32 R124, R4.reuse, R24, RZ ;  /* 0x00000018047c723c */ /* 0x048ff000000018ff */
[C---:B------:R-:W-:Y:S01]  /*15c70*/  HMMA.16816.F32 R112, R4.reuse, R26, RZ ;  /* 0x0000001a0470723c */ /* 0x040fe200000018ff */
[----:B------:R-:W3:Y:S07]  /*15c80*/  LDSM.16.M88.4 R24, [R180+0x8800] ;  /* 0x00880000b418783b */ /* 0x000eee0000000200 */
[C---:B-1----:R-:W-:Y:S08]  /*15c90*/  HMMA.16816.F32 R84, R4.reuse, R32, RZ ;  /* 0x000000200454723c */ /* 0x042ff000000018ff */
[C---:B------:R-:W-:Y:S01]  /*15ca0*/  HMMA.16816.F32 R120, R4.reuse, R34, RZ ;  /* 0x000000220478723c */ /* 0x040fe200000018ff */
[----:B------:R-:W1:Y:S07]  /*15cb0*/  LDSM.16.M88.4 R32, [R180+0x7800] ;  /* 0x00780000b420783b */ /* 0x000e6e0000000200 */
[C---:B----4-:R-:W-:Y:S08]  /*15cc0*/  HMMA.16816.F32 R128, R4.reuse, R28, RZ ;  /* 0x0000001c0480723c */ /* 0x050ff000000018ff */
[C---:B------:R-:W-:Y:S01]  /*15cd0*/  HMMA.16816.F32 R136, R4.reuse, R30, RZ ;  /* 0x0000001e0488723c */ /* 0x040fe200000018ff */
[----:B------:R-:W4:Y:S07]  /*15ce0*/  LDSM.16.M88.4 R28, [R180+0x8000] ;  /* 0x00800000b41c783b */ /* 0x000f2e0000000200 */
        /* <DEDUP_REMOVED lines=8> */
[----:B------:R-:W-:Y:S07]  /*15d70*/  LDSM.16.M88.4 R8, [R18] ;  /* 0x000000001208783b */ /* 0x000fee0000000200 */
        /* <DEDUP_REMOVED lines=8> */
[----:B------:R-:W4:Y:S07]  /*15e00*/  LDSM.16.M88.4 R40, [R80+0x3800] ;  /* 0x003800005028783b */ /* 0x000f2e0000000200 */
[C---:B--2---:R-:W-:Y:S08]  /*15e10*/  HMMA.16816.F32 R68, R4.reuse, R36, RZ ;  /* 0x000000240444723c */ /* 0x044ff000000018ff */
[C---:B------:R-:W-:Y:S01]  /*15e20*/  HMMA.16816.F32 R56, R4.reuse, R38, RZ ;  /* 0x000000260438723c */ /* 0x040fe200000018ff */
[----:B------:R-:W2:Y:S07]  /*15e30*/  LDSM.16.M88.4 R36, [R80+0x4000] ;  /* 0x004000005024783b */ /* 0x000eae0000000200 */
[C---:B---3--:R-:W-:Y:S08]  /*15e40*/  HMMA.16816.F32 R212, R4.reuse, R24, RZ ;  /* 0x0000001804d4723c */ /* 0x048ff000000018ff */
[C---:B------:R-:W-:Y:S01]  /*15e50*/  HMMA.16816.F32 R228, R4.reuse, R26, RZ ;  /* 0x0000001a04e4723c */ /* 0x040fe200000018ff */
[----:B------:R-:W3:Y:S07]  /*15e60*/  LDSM.16.M88.4 R24, [R80+0x5800] ;  /* 0x005800005018783b */ /* 0x000eee0000000200 */
[C---:B-1----:R-:W-:Y:S08]  /*15e70*/  HMMA.16816.F32 R64, R4.reuse, R32, RZ ;  /* 0x000000200440723c */ /* 0x042ff000000018ff */
[C---:B------:R-:W-:Y:S01]  /*15e80*/  HMMA.16816.F32 R60, R4.reuse, R34, RZ ;  /* 0x00000022043c723c */ /* 0x040fe200000018ff */
[----:B------:R-:W-:Y:S07]  /*15e90*/  LDSM.16.M88.4 R32, [R80+0x4800] ;  /* 0x004800005020783b */ /* 0x000fee0000000200 */
[C---:B----4-:R-:W-:Y:S08]  /*15ea0*/  HMMA.16816.F32 R164, R4.reuse, R28, RZ ;  /* 0x0000001c04a4723c */ /* 0x050ff000000018ff */
[C---:B------:R-:W-:Y:S01]  /*15eb0*/  HMMA.16816.F32 R204, R4.reuse, R30, RZ ;  /* 0x0000001e04cc723c */ /* 0x040fe200000018ff */
[----:B------:R-:W-:Y:S07]  /*15ec0*/  LDSM.16.M88.4 R28, [R80+0x5000] ;  /* 0x00500000501c783b */ /* 0x000fee0000000200 */
[C---:B------:R-:W-:Y:S08]  /*15ed0*/  HMMA.16816.F32 R240, R4.reuse, R20, RZ ;  /* 0x0000001404f0723c */ /* 0x040ff000000018ff */
[C---:B------:R-:W-:Y:S01]  /*15ee0*/  HMMA.16816.F32 R236, R4.reuse, R22, RZ ;  /* 0x0000001604ec723c */ /* 0x040fe200000018ff */
[----:B------:R-:W-:Y:S07]  /*15ef0*/  LDSM.16.M88.4 R20, [R80+0x6000] ;  /* 0x006000005014783b */ /* 0x000fee0000000200 */
[C---:B------:R-:W-:Y:S08]  /*15f00*/  HMMA.16816.F32 R232, R4.reuse, R12, RZ ;  /* 0x0000000c04e8723c */ /* 0x040ff000000018ff */
[----:B------:R-:W-:Y:S01]  /*15f10*/  HMMA.16816.F32 R208, R4, R14, RZ ;  /* 0x0000000e04d0723c */ /* 0x000fe200000018ff */
[----:B------:R-:W1:Y:S04]  /*15f20*/  LDSM.16.M88.4 R12, [R80+0x6800] ;  /* 0x00680000500c783b */ /* 0x000e680000000200 */
[----:B------:R-:W4:Y:S03]  /*15f30*/  LDSM.16.M88.4 R4, [R80+0x7000] ;  /* 0x007000005004783b */ /* 0x000f260000000200 */
[C---:B------:R-:W-:Y:S08]  /*15f40*/  HMMA.16816.F32 R176, R8.reuse, R44, R84 ;  /* 0x0000002c08b0723c */ /* 0x040ff00000001854 */
[C---:B------:R-:W-:Y:S01]  /*15f50*/  HMMA.16816.F32 R172, R8.reuse, R46, R120 ;  /* 0x0000002e08ac723c */ /* 0x040fe20000001878 */
[----:B------:R-:W1:Y:S07]  /*15f60*/  LDSM.16.M88.4 R44, [R80+0x7800] ;  /* 0x00780000502c783b */ /* 0x000e6e0000000200 */
[C---:B------:R-:W-:Y:S08]  /*15f70*/  HMMA.16816.F32 R168, R8.reuse, R48, R128 ;  /* 0x0000003008a8723c */ /* 0x040ff00000001880 */
        /* <DEDUP_REMOVED lines=8> */
[----:B------:R-:W-:Y:S07]  /*16000*/  LDSM.16.M88.4 R24, [R80+0x9800] ;  /* 0x009800005018783b */ /* 0x000fee0000000200 */
[C---:B------:R-:W-:Y:S08]  /*16010*/  HMMA.16816.F32 R196, R8.reuse, R54, R96 ;  /* 0x0000003608c4723c */ /* 0x040ff00000001860 */
[C---:B-1----:R-:W-:Y:S08]  /*16020*/  HMMA.16816.F32 R140, R8.reuse, R12, R140 ;  /* 0x0000000c088c723c */ /* 0x042ff0000000188c */
[C---:B------:R-:W-:Y:S08]  /*16030*/  HMMA.16816.F32 R144, R8.reuse, R14, R72 ;  /* 0x0000000e0890723c */ /* 0x040ff00000001848 */
[C---:B----4-:R-:W-:Y:S08]  /*16040*/  HMMA.16816.F32 R156, R8.reuse, R4, R68 ;  /* 0x00000004089c723c */ /* 0x050ff00000001844 */
[C---:B------:R-:W-:Y:S01]  /*16050*/  HMMA.16816.F32 R244, R8.reuse, R6, R56 ;  /* 0x0000000608f4723c */ /* 0x040fe20000001838 */
[----:B------:R-:W1:Y:S04]  /*16060*/  LDSM.16.M88.4 R4, [R80+0x8800] ;  /* 0x008800005004783b */ /* 0x000e680000000200 */
[----:B------:R-:W-:Y:S03]  /*16070*/  LDSM.16.M88.4 R56, [R181+0x800] ;  /* 0x00080000b538783b */ /* 0x000fe60000000200 */
[C---:B------:R-:W-:Y:S08]  /*16080*/  HMMA.16816.F32 R100, R8.reuse, R32, R100 ;  /* 0x000000200864723c */ /* 0x040ff00000001864 */
[C---:B------:R-:W-:Y:S01]  /*16090*/  HMMA.16816.F32 R96, R8.reuse, R34, R92 ;  /* 0x000000220860723c */ /* 0x040fe2000000185c */
[----:B------:R-:W-:Y:S07]  /*160a0*/  LDSM.16.M88.4 R32, [R181] ;  /* 0x00000000b520783b */ /* 0x000fee0000000200 */
[C---:B------:R-:W-:Y:S08]  /*160b0*/  HMMA.16816.F32 R160, R8.reuse, R20, R160 ;  /* 0x0000001408a0723c */ /* 0x040ff000000018a0 */
[C---:B------:R-:W-:Y:S01]  /*160c0*/  HMMA.16816.F32 R148, R8.reuse, R22, R148 ;  /* 0x000000160894723c */ /* 0x040fe20000001894 */
[----:B------:R-:W3:Y:S07]  /*160d0*/  LDSM.16.M88.4 R20, [R3] ;  /* 0x000000000314783b */ /* 0x000eee0000000200 */
[C---:B------:R-:W-:Y:S01]  /*160e0*/  HMMA.16816.F32 R12, R8.reuse, R46, R60 ;  /* 0x0000002e080c723c */ /* 0x040fe2000000183c */
[----:B------:R-:W-:Y:S07]  /*160f0*/  LDSM.16.M88.4 R60, [R186] ;  /* 0x00000000ba3c783b */ /* 0x000fee0000000200 */
[C---:B------:R-:W-:Y:S01]  /*16100*/  HMMA.16816.F32 R200, R8.reuse, R52, R88 ;  /* 0x0000003408c8723c */ /* 0x040fe20000001858 */
[----:B------:R-:W-:Y:S07]  /*16110*/  LDSM.16.M88.4 R52, [R181+0x1000] ;  /* 0x00100000b534783b */ /* 0x000fee0000000200 */
[C---:B------:R-:W-:Y:S08]  /*16120*/  HMMA.16816.F32 R88, R8.reuse, R28, R76 ;  /* 0x0000001c0858723c */ /* 0x040ff0000000184c */
[----:B------:R-:W-:Y:S01]  /*16130*/  HMMA.16816.F32 R76, R8, R30, R132 ;  /* 0x0000001e084c723c */ /* 0x000fe20000001884 */
[----:B------:R-:W4:Y:S01]  /*16140*/  LDSM.16.M88.4 R28, [R80+0x9000] ;  /* 0x00900000501c783b */ /* 0x000f220000000200 */
[----:B------:R-:W-:-:S02]  /*16150*/  IMAD.MOV.U32 R226, RZ, RZ, R12 ;  /* 0x000000ffffe27224 */ /* 0x000fc400078e000c */
[----:B------:R-:W-:Y:S02]  /*16160*/  IMAD.MOV.U32 R221, RZ, RZ, R13 ;  /* 0x000000ffffdd7224 */ /* 0x000fe400078e000d */
[----:B------:R-:W-:Y:S02]  /*16170*/  IMAD.MOV.U32 R220, RZ, RZ, R14 ;  /* 0x000000ffffdc7224 */ /* 0x000fe400078e000e */
[----:B------:R-:W-:Y:S01]  /*16180*/  HMMA.16816.F32 R136, R8, R50, R136 ;  /* 0x000000320888723c */ /* 0x000fe20000001888 */
[----:B------:R-:W4:Y:S01]  /*16190*/  LDSM.16.M88.4 R48, [R181+0x1800] ;  /* 0x00180000b530783b */ /* 0x000f220000000200 */
[----:B------:R-:W-:-:S03]  /*161a0*/  IMAD.MOV.U32 R119, RZ, RZ, R15 ;  /* 0x000000ffff777224 */ /* 0x000fc600078e000f */
[----:B------:R-:W-:Y:S03]  /*161b0*/  LDSM.16.M88.4 R12, [R189] ;  /* 0x00000000bd0c783b */ /* 0x000fe60000000200 */
[C---:B--2---:R-:W-:Y:S08]  /*161c0*/  HMMA.16816.F32 R164, R8.reuse, R36, R164 ;  /* 0x0000002408a4723c */ /* 0x044ff000000018a4 */
[C---:B------:R-:W-:Y:S01]  /*161d0*/  HMMA.16816.F32 R204, R8.reuse, R38, R204 ;  /* 0x0000002608cc723c */ /* 0x040fe200000018cc */
[----:B------:R-:W2:Y:S07]  /*161e0*/  LDSM.16.M88.4 R36, [R181+0x3000] ;  /* 0x00300000b524783b */ /* 0x000eae0000000200 */
[C---:B-1----:R-:W-:Y:S08]  /*161f0*/  HMMA.16816.F32 R212, R8.reuse, R4, R212 ;  /* 0x0000000408d4723c */ /* 0x042ff000000018d4 */
[----:B------:R-:W-:Y:S08]  /*16200*/  HMMA.16816.F32 R228, R8, R6, R228 ;  /* 0x0000000608e4723c */ /* 0x000ff000000018e4 */
[----:B---3--:R-:W-:Y:S07]  /*16210*/  HMMA.16816.F32 R4, R20, R32, R200 ;  /* 0x000000201404723c */ /* 0x008fee00000018c8 */
[----:B------:R-:W-:Y:S01]  /*16220*/  IMAD.MOV.U32 R203, RZ, RZ, R119 ;  /* 0x000000ffffcb7224 */ /* 0x000fe200078e0077 */
[----:B----4-:R-:W-:Y:S01]  /*16230*/  HMMA.16816.F32 R240, R8, R28, R240 ;  /* 0x0000001c08f0723c */ /* 0x010fe200000018f0 */
[----:B------:R-:W-:-:S02]  /*16240*/  IMAD.MOV.U32 R200, RZ, RZ, R226 ;  /* 0x000000ffffc87224 */ /* 0x000fc400078e00e2 */
[----:B------:R-:W-:Y:S02]  /*16250*/  IMAD.MOV.U32 R201, RZ, RZ, R221 ;  /* 0x000000ffffc97224 */ /* 0x000fe400078e00dd */
[----:B------:R-:W-:-:S03]  /*16260*/  IMAD.MOV.U32 R202, RZ, RZ, R220 ;  /* 0x000000ffffca7224 */ /* 0x000fc600078e00dc */
[C---:B------:R-:W-:Y:S01]  /*16270*/  HMMA.16816.F32 R236, R8.reuse, R30, R236 ;  /* 0x0000001e08ec723c */ /* 0x040fe200000018ec */
[----:B------:R-:W1:Y:S07]  /*16280*/  LDSM.16.M88.4 R28, [R186+0x800] ;  /* 0x00080000ba1c783b */ /* 0x000e6e0000000200 */
[C---:B------:R-:W-:Y:S01]  /*16290*/  HMMA.16816.F32 R64, R8.reuse, R44, R64 ;  /* 0x0000002c0840723c */ /* 0x040fe20000001840 */
[----:B------:R-:W-:Y:S07]  /*162a0*/  LDSM.16.M88.4 R44, [R181+0x2000] ;  /* 0x00200000b52c783b */ /* 0x000fee0000000200 */
[C---:B------:R-:W-:Y:S08]  /*162b0*/  HMMA.16816.F32 R232, R8.reuse, R24, R232 ;  /* 0x0000001808e8723c */ /* 0x040ff000000018e8 */
[----:B------:R-:W-:Y:S08]  /*162c0*/  HMMA.16816.F32 R208, R8, R26, R208 ;  /* 0x0000001a08d0723c */ /* 0x000ff000000018d0 */
[----:B------:R-:W-:Y:S01]  /*162d0*/  HMMA.16816.F32 R8, R20, R34, R196 ;  /* 0x000000221408723c */ /* 0x000fe200000018c4 */
[----:B------:R-:W-:-:S02]  /*162e0*/  IMAD.MOV.U32 R117, RZ, RZ, R64 ;  /* 0x000000ffff757224 */ /* 0x000fc400078e0040 */
[----:B------:R-:W-:Y:S02]  /*162f0*/  IMAD.MOV.U32 R81, RZ, RZ, R65 ;  /* 0x000000ffff517224 */ /* 0x000fe400078e0041 */
[----:B------:R-:W-:Y:S02]  /*16300*/  IMAD.MOV.U32 R19, RZ, RZ, R66 ;  /* 0x000000ffff137224 */ /* 0x000fe400078e0042 */
[----:B------:R-:W-:Y:S01]  /*16310*/  IMAD.MOV.U32 R18, RZ, RZ, R67 ;  /* 0x000000ffff127224 */ /* 0x000fe200078e0043 */
[----:B------:R-:W-:Y:S01]  /*16320*/  HMMA.16816.F32 R108, R20, R50, R124 ;  /* 0x00000032146c723c */ /* 0x000fe2000000187c */
[----:B------:R-:W-:Y:S01]  /*16330*/  LDSM.16.M88.4 R64, [R181+0x3800] ;  /* 0x00380000b540783b */ /* 0x000fe20000000200 */
[----:B------:R-:W-:Y:S02]  /*16340*/  IMAD.MOV.U32 R198, RZ, RZ, R19 ;  /* 0x000000ffffc67224 */ /* 0x000fe400078e0013 */
[----:B------:R-:W-:Y:S02]  /*16350*/  IMAD.MOV.U32 R196, RZ, RZ, R117 ;  /* 0x000000ffffc47224 */ /* 0x000fe400078e0075 */
[----:B------:R-:W-:-:S02]  /*16360*/  IMAD.MOV.U32 R199, RZ, RZ, R18 ;  /* 0x000000ffffc77224 */ /* 0x000fc400078e0012 */
[----:B--2---:R-:W-:Y:S01]  /*16370*/  HMMA.16816.F32 R124, R20, R36, R88 ;  /* 0x00000024147c723c */ /* 0x004fe20000001858 */
[----:B------:R-:W-:-:S07]  /*16380*/  IMAD.MOV.U32 R197, RZ, RZ, R81 ;  /* 0x000000ffffc57224 */ /* 0x000fce00078e0051 */
[C---:B------:R-:W-:Y:S01]  /*16390*/  HMMA.16816.F32 R76, R20.reuse, R38, R76 ;  /* 0x00000026144c723c */ /* 0x040fe2000000184c */
[----:B------:R-:W2:Y:S07]  /*163a0*/  LDSM.16.M88.4 R36, [R181+0x4000] ;  /* 0x00400000b524783b */ /* 0x000eae0000000200 */
[----:B------:R-:W-:Y:S08]  /*163b0*/  HMMA.16816.F32 R32, R20, R56, R176 ;  /* 0x000000381420723c */ /* 0x000ff000000018b0 */
[----:B------:R-:W-:Y:S07]  /*163c0*/  HMMA.16816.F32 R88, R12, R60, R4 ;  /* 0x0000003c0c58723c */ /* 0x000fee0000001804 */
[C---:B------:R-:W-:Y:S01]  /*163d0*/  IADD3 R5, R0.reuse, 0x1, RZ ;  /* 0x0000000100057810 */ /* 0x040fe20007ffe0ff */
[----:B------:R-:W-:Y:S01]  /*163e0*/  HMMA.16816.F32 R100, R20, R40, R100 ;  /* 0x000000281464723c */ /* 0x000fe20000001864 */
[----:B------:R-:W-:-:S02]  /*163f0*/  IADD3 R4, R0, 0x8, RZ ;  /* 0x0000000800047810 */ /* 0x000fc40007ffe0ff */
[----:B------:R-:W-:-:S04]  /*16400*/  IADD3 R6, R2, 0x8, RZ ;  /* 0x0000000802067810 */ /* 0x000fc80007ffe0ff */
[----:B------:R-:W-:Y:S01]  /*16410*/  IMNMX R6, R6, R216, PT ;  /* 0x000000d806067217 */ /* 0x000fe20003800200 */
[----:B------:R-:W-:Y:S01]  /*16420*/  HMMA.16816.F32 R96, R20, R42, R96 ;  /* 0x0000002a1460723c */ /* 0x000fe20000001860 */
[----:B------:R-:W3:Y:S02]  /*16430*/  LDSM.16.M88.4 R40, [R186+0x1000] ;  /* 0x00100000ba28783b */ /* 0x000ee40000000200 */
[-C--:B------:R-:W-:Y:S02]  /*16440*/  ISETP.GE.AND P0, PT, R5, R6.reuse, PT ;  /* 0x000000060500720c */ /* 0x080fe40003f06270 */
[-C--:B------:R-:W-:Y:S02]  /*16450*/  ISETP.GE.AND P6, PT, R4, R6.reuse, PT ;  /* 0x000000060400720c */ /* 0x080fe40003fc6270 */
[----:B------:R-:W-:Y:S01]  /*16460*/  ISETP.GE.AND P4, PT, R0, R6, PT ;  /* 0x000000060000720c */ /* 0x000fe20003f86270 */
[----:B------:R-:W-:Y:S01]  /*16470*/  HMMA.16816.F32 R24, R12, R62, R8 ;  /* 0x0000003e0c18723c */ /* 0x000fe20000001808 */
[----:B------:R4:W2:Y:S06]  /*16480*/  I2F R9, R5 ;  /* 0x0000000500097306 */ /* 0x0008ac0000201400 */
[----:B------:R-:W-:Y:S01]  /*16490*/  IMNMX R8, R2, R216, PT ;  /* 0x000000d802087217 */ /* 0x000fe20003800200 */
[----:B------:R-:W-:Y:S01]  /*164a0*/  HMMA.16816.F32 R56, R20, R58, R172 ;  /* 0x0000003a1438723c */ /* 0x000fe200000018ac */
[----:B------:R2:W-:Y:S01]  /*164b0*/  I2F R11, R4 ;  /* 0x00000004000b7306 */ /* 0x0005e20000201400 */
[----:B------:R-:W-:-:S02]  /*164c0*/  IADD3 R2, R0, 0x9, RZ ;  /* 0x0000000900027810 */ /* 0x000fc40007ffe0ff */
[-C--:B------:R-:W-:Y:S02]  /*164d0*/  ISETP.GE.AND P2, PT, R5, R8.reuse, PT ;  /* 0x000000080500720c */ /* 0x080fe40003f46270 */
[----:B------:R-:W-:Y:S02]  /*164e0*/  ISETP.GE.AND P1, PT, R4, R8, PT ;  /* 0x000000080400720c */ /* 0x000fe40003f26270 */
[----:B-1----:R-:W-:Y:S01]  /*164f0*/  HMMA.16816.F32 R32, R12, R28, R32 ;  /* 0x0000001c0c20723c */ /* 0x002fe20000001820 */
[----:B------:R1:W1:Y:S01]  /*16500*/  I2F R10, R2 ;  /* 0x00000002000a7306 */ /* 0x0002620000201400 */
[C---:B----4-:R-:W-:Y:S01]  /*16510*/  FFMA.FTZ R5, R153.reuse, R184, R90 ;  /* 0x000000b899057223 */ /* 0x050fe2000001005a */
[C---:B------:R-:W-:Y:S01]  /*16520*/  ISETP.GE.AND P5, PT, R2.reuse, R8, PT ;  /* 0x000000080200720c */ /* 0x040fe20003fa6270 */
[CC--:B--2---:R-:W-:Y:S01]  /*16530*/  FFMA.FTZ R7, R153.reuse, R9.reuse, R89 ;  /* 0x0000000999077223 */ /* 0x0c4fe20000010059 */
[----:B------:R-:W-:Y:S01]  /*16540*/  ISETP.GE.AND P3, PT, R2, R6, PT ;  /* 0x000000060200720c */ /* 0x000fe20003f66270 */
[----:B------:R-:W-:Y:S01]  /*16550*/  FFMA.FTZ R9, R153, R9, R91 ;  /* 0x0000000999097223 */ /* 0x000fe2000001005b */
[----:B------:R-:W-:Y:S01]  /*16560*/  FSEL R116, R5, -INF , !P4 ;  /* 0xff80000005747808 */ /* 0x000fe20006000000 */
[----:B------:R-:W-:Y:S01]  /*16570*/  HMMA.16816.F32 R68, R20, R52, R168 ;  /* 0x000000341444723c */ /* 0x000fe200000018a8 */
[----:B------:R-:W-:-:S02]  /*16580*/  IADD3 R4, R0, 0x10, RZ ;  /* 0x0000001000047810 */ /* 0x000fc40007ffe0ff */
[----:B------:R-:W-:Y:S02]  /*16590*/  FSEL R91, R9, -INF , !P0 ;  /* 0xff800000095b7808 */ /* 0x000fe40004000000 */
[----:B------:R2:W4:Y:S01]  /*165a0*/  I2F R19, R4 ;  /* 0x0000000400137306 */ /* 0x0005220000201400 */
[----:B------:R-:W-:Y:S02]  /*165b0*/  ISETP.GE.AND P4, PT, R4, R8, PT ;  /* 0x000000080400720c */ /* 0x000fe40003f86270 */
[----:B------:R-:W-:Y:S01]  /*165c0*/  HMMA.16816.F32 R72, R20, R54, R136 ;  /* 0x000000361448723c */ /* 0x000fe20000001888 */
[----:B-1----:R-:W-:Y:S01]  /*165d0*/  IADD3 R2, R0, 0x11, RZ ;  /* 0x0000001100027810 */ /* 0x002fe20007ffe0ff */
[----:B------:R-:W-:Y:S01]  /*165e0*/  FFMA.FTZ R5, R153, R10, R25 ;  /* 0x0000000a99057223 */ /* 0x000fe20000010019 */
[----:B------:R-:W1:Y:S02]  /*165f0*/  LDSM.16.M88.4 R52, [R186+0x1800] ;  /* 0x00180000ba34783b */ /* 0x000e640000000200 */
[----:B------:R-:W-:-:S02]  /*16600*/  ISETP.GE.AND P0, PT, R2, R8, PT ;  /* 0x000000080200720c */ /* 0x000fc40003f06270 */
[----:B------:R-:W-:Y:S01]  /*16610*/  FSEL R136, R7, -INF , !P2 ;  /* 0xff80000007887808 */ /* 0x000fe20005000000 */
[----:B------:R-:W-:Y:S01]  /*16620*/  HMMA.16816.F32 R160, R20, R36, R160 ;  /* 0x0000002414a0723c */ /* 0x000fe200000018a0 */
[-C--:B------:R-:W-:Y:S01]  /*16630*/  ISETP.GE.AND P2, PT, R4, R6.reuse, PT ;  /* 0x000000060400720c */ /* 0x080fe20003f46270 */
[----:B------:R3:W-:Y:S01]  /*16640*/  I2F R36, R2 ;  /* 0x0000000200247306 */ /* 0x0007e20000201400 */
[----:B------:R-:W-:Y:S01]  /*16650*/  FSEL R138, R5, -INF , !P5 ;  /* 0xff800000058a7808 */ /* 0x000fe20006800000 */
[C---:B--2---:R-:W-:Y:S01]  /*16660*/  FFMA.FTZ R4, R153.reuse, R11, R24 ;  /* 0x0000000b99047223 */ /* 0x044fe20000010018 */
[----:B------:R-:W-:Y:S01]  /*16670*/  IADD3 R5, R0, 0x20, RZ ;  /* 0x0000002000057810 */ /* 0x000fe20007ffe0ff */
[C---:B----4-:R-:W-:Y:S02]  /*16680*/  FFMA.FTZ R7, R153.reuse, R19, R32 ;  /* 0x0000001399077223 */ /* 0x050fe40000010020 */
[----:B------:R-:W-:Y:S01]  /*16690*/  HMMA.16816.F32 R28, R12, R30, R56 ;  /* 0x0000001e0c1c723c */ /* 0x000fe20000001838 */
[----:B------:R-:W-:Y:S01]  /*166a0*/  FSEL R168, R4, -INF , !P1 ;  /* 0xff80000004a87808 */ /* 0x000fe20004800000 */
[----:B------:R-:W-:Y:S01]  /*166b0*/  FFMA.FTZ R4, R153, R11, R26 ;  /* 0x0000000b99047223 */ /* 0x000fe2000001001a */
[----:B------:R-:W-:-:S04]  /*166c0*/  ISETP.GE.AND P1, PT, R2, R6, PT ;  /* 0x000000060200720c */ /* 0x000fc80003f26270 */
[----:B------:R-:W-:Y:S01]  /*166d0*/  FSEL R117, R4, -INF , !P6 ;  /* 0xff80000004757808 */ /* 0x000fe20007000000 */
[----:B------:R-:W-:Y:S01]  /*166e0*/  FFMA.FTZ R4, R153, R10, R27 ;  /* 0x0000000a99047223 */ /* 0x000fe2000001001b */
[----:B---3--:R-:W-:Y:S01]  /*166f0*/  IADD3 R2, R0, 0x18, RZ ;  /* 0x0000001800027810 */ /* 0x008fe20007ffe0ff */
[C---:B------:R-:W-:Y:S01]  /*16700*/  HMMA.16816.F32 R120, R20.reuse, R44, R120 ;  /* 0x0000002c1478723c */ /* 0x040fe20000001878 */
[----:B------:R-:W-:Y:S02]  /*16710*/  I2F R10, R5 ;  /* 0x00000005000a7306 */ /* 0x000fe40000201400 */
[C---:B------:R-:W-:Y:S02]  /*16720*/  ISETP.GE.AND P6, PT, R2.reuse, R8, PT ;  /* 0x000000080200720c */ /* 0x040fe40003fc6270 */
[----:B------:R-:W-:Y:S02]  /*16730*/  ISETP.GE.AND P5, PT, R2, R6, PT ;  /* 0x000000060200720c */ /* 0x000fe40003fa6270 */
[----:B------:R-:W-:Y:S01]  /*16740*/  FSEL R90, R4, -INF , !P3 ;  /* 0xff800000045a7808 */ /* 0x000fe20005800000 */
[----:B------:R-:W-:Y:S01]  /*16750*/  HMMA.16816.F32 R112, R20, R46, R112 ;  /* 0x0000002e1470723c */ /* 0x000fe20000001870 */
[----:B------:R2:W3:Y:S01]  /*16760*/  I2F R11, R2 ;  /* 0x00000002000b7306 */ /* 0x0004e20000201400 */
[----:B------:R-:W4:Y:S01]  /*16770*/  LDSM.16.M88.4 R44, [R181+0x4800] ;  /* 0x00480000b52c783b */ /* 0x000f220000000200 */
[----:B------:R-:W-:-:S05]  /*16780*/  IADD3 R4, R0, 0x21, RZ ;  /* 0x0000002100047810 */ /* 0x000fca0007ffe0ff */
[C---:B------:R-:W-:Y:S08]  /*16790*/  HMMA.16816.F32 R92, R20.reuse, R48, R128 ;  /* 0x00000030145c723c */ /* 0x040ff00000001880 */
[----:B------:R-:W-:Y:S01]  /*167a0*/  HMMA.16816.F32 R128, R20, R66, R104 ;  /* 0x000000421480723c */ /* 0x000fe20000001868 */
[----:B--2---:R-:W-:Y:S01]  /*167b0*/  IADD3 R2, R0, 0x19, RZ ;  /* 0x0000001900027810 */ /* 0x004fe20007ffe0ff */
[----:B---3--:R-:W-:-:S03]  /*167c0*/  FFMA.FTZ R9, R153, R11, R28 ;  /* 0x0000000b99097223 */ /* 0x008fc6000001001c */
[----:B------:R2:W3:Y:S01]  /*167d0*/  I2F R18, R2 ;  /* 0x0000000200127306 */ /* 0x0004e20000201400 */
[----:B------:R-:W-:Y:S02]  /*167e0*/  ISETP.GE.AND P3, PT, R2, R8, PT ;  /* 0x000000080200720c */ /* 0x000fe40003f66270 */
[----:B------:R-:W-:Y:S01]  /*167f0*/  HMMA.16816.F32 R104, R20, R38, R148 ;  /* 0x000000261468723c */ /* 0x000fe20000001894 */
[----:B------:R-:W-:Y:S02]  /*16800*/  FSEL R119, R9, -INF , !P6 ;  /* 0xff80000009777808 */ /* 0x000fe40007000000 */
[----:B------:R-:W-:-:S04]  /*16810*/  ISETP.GE.AND P6, PT, R4, R6, PT ;  /* 0x000000060400720c */ /* 0x000fc80003fc6270 */
[----:B------:R-:W-:Y:S01]  /*16820*/  FSEL R148, R7, -INF , !P4 ;  /* 0xff80000007947808 */ /* 0x000fe20006000000 */
[----:B------:R-:W-:Y:S01]  /*16830*/  HMMA.16816.F32 R24, R12, R40, R68 ;  /* 0x000000280c18723c */ /* 0x000fe20000001844 */
[----:B------:R-:W-:Y:S01]  /*16840*/  ISETP.GE.AND P4, PT, R2, R6, PT ;  /* 0x000000060200720c */ /* 0x000fe20003f86270 */
[C---:B------:R-:W-:Y:S02]  /*16850*/  FFMA.FTZ R7, R153.reuse, R36, R33 ;  /* 0x0000002499077223 */ /* 0x040fe40000010021 */
[----:B--2---:R-:W-:-:S03]  /*16860*/  FFMA.FTZ R2, R153, R19, R34 ;  /* 0x0000001399027223 */ /* 0x004fc60000010022 */
[----:B------:R-:W-:Y:S01]  /*16870*/  FSEL R139, R7, -INF , !P0 ;  /* 0xff800000078b7808 */ /* 0x000fe20004000000 */
[C---:B------:R-:W-:Y:S01]  /*16880*/  HMMA.16816.F32 R40, R12.reuse, R42, R72 ;  /* 0x0000002a0c28723c */ /* 0x040fe20000001848 */
[----:B------:R-:W-:Y:S01]  /*16890*/  ISETP.GE.AND P0, PT, R5, R6, PT ;  /* 0x000000060500720c */ /* 0x000fe20003f06270 */
[----:B------:R2:W2:Y:S01]  /*168a0*/  I2F R19, R4 ;  /* 0x0000000400137306 */ /* 0x0004a20000201400 */
[----:B------:R-:W-:Y:S01]  /*168b0*/  FSEL R83, R2, -INF , !P2 ;  /* 0xff80000002537808 */ /* 0x000fe20005000000 */
[----:B------:R-:W-:Y:S01]  /*168c0*/  FFMA.FTZ R7, R153, R11, R30 ;  /* 0x0000000b99077223 */ /* 0x000fe2000001001e */
[----:B------:R-:W-:Y:S01]  /*168d0*/  ISETP.GE.AND P2, PT, R5, R8, PT ;  /* 0x000000080500720c */ /* 0x000fe20003f46270 */
[----:B------:R-:W-:Y:S01]  /*168e0*/  FFMA.FTZ R5, R153, R36, R35 ;  /* 0x0000002499057223 */ /* 0x000fe20000010023 */
[----:B------:R-:W-:Y:S01]  /*168f0*/  IADD3 R2, R0, 0x28, RZ ;  /* 0x0000002800027810 */ /* 0x000fe20007ffe0ff */
[----:B------:R-:W4:Y:S01]  /*16900*/  LDSM.16.M88.4 R36, [R186+0x2000] ;  /* 0x00200000ba24783b */ /* 0x000f220000000200 */
[----:B------:R-:W-:Y:S01]  /*16910*/  FSEL R81, R7, -INF , !P5 ;  /* 0xff80000007517808 */ /* 0x000fe20006800000 */
[----:B-1----:R-:W-:Y:S01]  /*16920*/  HMMA.16816.F32 R48, R12, R52, R92 ;  /* 0x000000340c30723c */ /* 0x002fe2000000185c */
[----:B------:R-:W-:Y:S01]  /*16930*/  FSEL R89, R5, -INF , !P1 ;  /* 0xff80000005597808 */ /* 0x000fe20004800000 */
[----:B---3--:R-:W-:Y:S01]  /*16940*/  FFMA.FTZ R5, R153, R18, R29 ;  /* 0x0000001299057223 */ /* 0x008fe2000001001d */
[----:B------:R-:W1:Y:S01]  /*16950*/  I2F R11, R2 ;  /* 0x00000002000b7306 */ /* 0x000e620000201400 */
[----:B------:R-:W-:-:S02]  /*16960*/  ISETP.GE.AND P1, PT, R4, R8, PT ;  /* 0x000000080400720c */ /* 0x000fc40003f26270 */
[----:B------:R-:W-:Y:S01]  /*16970*/  FFMA.FTZ R9, R153, R10, R24 ;  /* 0x0000000a99097223 */ /* 0x000fe20000010018 */
[----:B------:R-:W-:Y:S01]  /*16980*/  FSEL R149, R5, -INF , !P3 ;  /* 0xff80000005957808 */ /* 0x000fe20005800000 */
[C---:B------:R-:W-:Y:S01]  /*16990*/  FFMA.FTZ R5, R153.reuse, R18, R31 ;  /* 0x0000001299057223 */ /* 0x040fe2000001001f */
[----:B--2---:R-:W-:Y:S01]  /*169a0*/  IADD3 R4, R0, 0x29, RZ ;  /* 0x0000002900047810 */ /* 0x004fe20007ffe0ff */
[----:B------:R-:W-:Y:S01]  /*169b0*/  FFMA.FTZ R7, R153, R10, R26 ;  /* 0x0000000a99077223 */ /* 0x000fe2000001001a */
[----:B------:R-:W-:Y:S01]  /*169c0*/  FSEL R169, R9, -INF , !P2 ;  /* 0xff80000009a97808 */ /* 0x000fe20005000000 */
[----:B----4-:R-:W-:Y:S01]  /*169d0*/  HMMA.16816.F32 R56, R20, R44, R140 ;  /* 0x0000002c1438723c */ /* 0x010fe2000000188c */
[----:B------:R-:W2:Y:S01]  /*169e0*/  I2F R10, R4 ;  /* 0x00000004000a7306 */ /* 0x000ea20000201400 */
[----:B------:R-:W-:Y:S01]  /*169f0*/  FSEL R137, R5, -INF , !P4 ;  /* 0xff80000005897808 */ /* 0x000fe20006000000 */
[----:B------:R-:W-:Y:S01]  /*16a00*/  FFMA.FTZ R5, R153, R19, R25 ;  /* 0x0000001399057223 */ /* 0x000fe20000010019 */
[----:B------:R-:W-:-:S02]  /*16a10*/  FSEL R150, R7, -INF , !P0 ;  /* 0xff80000007967808 */ /* 0x000fc40004000000 */
[-C--:B------:R-:W-:Y:S01]  /*16a20*/  ISETP.GE.AND P5, PT, R2, R8.reuse, PT ;  /* 0x000000080200720c */ /* 0x080fe20003fa6270 */
[----:B-1----:R-:W-:Y:S01]  /*16a30*/  FFMA.FTZ R7, R153, R11, R40 ;  /* 0x0000000b99077223 */ /* 0x002fe20000010028 */
[----:B------:R-:W-:Y:S01]  /*16a40*/  FSEL R151, R5, -INF , !P1 ;  /* 0xff80000005977808 */ /* 0x000fe20004800000 */
[C---:B------:R-:W-:Y:S01]  /*16a50*/  FFMA.FTZ R5, R153.reuse, R19, R27 ;  /* 0x0000001399057223 */ /* 0x040fe2000001001b */
[C---:B------:R-:W-:Y:S01]  /*16a60*/  ISETP.GE.AND P4, PT, R4.reuse, R8, PT ;  /* 0x000000080400720c */ /* 0x040fe20003f86270 */
[----:B------:R-:W-:Y:S01]  /*16a70*/  FFMA.FTZ R9, R153, R11, R42 ;  /* 0x0000000b99097223 */ /* 0x000fe2000001002a */
[----:B------:R-:W-:Y:S01]  /*16a80*/  ISETP.GE.AND P2, PT, R4, R6, PT ;  /* 0x000000060400720c */ /* 0x000fe20003f46270 */
[----:B------:R-:W-:Y:S01]  /*16a90*/  HMMA.16816.F32 R28, R12, R54, R108 ;  /* 0x000000360c1c723c */ /* 0x000fe2000000186c */
[----:B------:R-:W-:Y:S01]  /*16aa0*/  FSEL R140, R5, -INF , !P6 ;  /* 0xff800000058c7808 */ /* 0x000fe20007000000 */
[----:B------:R-:W1:Y:S01]  /*16ab0*/  LDSM.16.M88.4 R52, [R181+0x5000] ;  /* 0x00500000b534783b */ /* 0x000e620000000200 */
[----:B------:R-:W-:Y:S01]  /*16ac0*/  FSEL R141, R7, -INF , !P5 ;  /* 0xff800000078d7808 */ /* 0x000fe20006800000 */
[----:B--2---:R-:W-:Y:S01]  /*16ad0*/  FFMA.FTZ R5, R153, R10, R43 ;  /* 0x0000000a99057223 */ /* 0x004fe2000001002b */
[----:B------:R-:W-:-:S02]  /*16ae0*/  IADD3 R4, R0, 0x31, RZ ;  /* 0x0000003100047810 */ /* 0x000fc40007ffe0ff */
[----:B------:R-:W-:Y:S01]  /*16af0*/  ISETP.GE.AND P3, PT, R2, R6, PT ;  /* 0x000000060200720c */ /* 0x000fe20003f66270 */
[----:B------:R-:W-:Y:S01]  /*16b00*/  HMMA.16816.F32 R92, R20, R46, R144 ;  /* 0x0000002e145c723c */ /* 0x000fe20000001890 */
[----:B------:R2:W3:Y:S01]  /*16b10*/  I2F R18, R4 ;  /* 0x0000000400127306 */ /* 0x0004e20000201400 */
[C---:B------:R-:W-:Y:S01]  /*16b20*/  ISETP.GE.AND P6, PT, R4.reuse, R8, PT ;  /* 0x000000080400720c */ /* 0x040fe20003fc6270 */
[----:B------:R-:W4:Y:S01]  /*16b30*/  LDSM.16.M88.4 R44, [R181+0x5800] ;  /* 0x00580000b52c783b */ /* 0x000f220000000200 */
[----:B------:R-:W-:Y:S02]  /*16b40*/  ISETP.GE.AND P5, PT, R4, R6, PT ;  /* 0x000000060400720c */ /* 0x000fe40003fa6270 */
[----:B------:R-:W-:Y:S02]  /*16b50*/  IADD3 R2, R0, 0x30, RZ ;  /* 0x0000003000027810 */ /* 0x000fe40007ffe0ff */
[----:B------:R-:W-:Y:S01]  /*16b60*/  FSEL R108, R9, -INF , !P3 ;  /* 0xff800000096c7808 */ /* 0x000fe20005800000 */
[----:B------:R-:W-:Y:S01]  /*16b70*/  HMMA.16816.F32 R24, R12, R36, R120 ;  /* 0x000000240c18723c */ /* 0x000fe20000001878 */
[----:B------:R3:W3:Y:S01]  /*16b80*/  I2F R32, R2 ;  /* 0x0000000200207306 */ /* 0x0006e20000201400 */
[----:B------:R-:W-:-:S02]  /*16b90*/  ISETP.GE.AND P0, PT, R2, R8, PT ;  /* 0x000000080200720c */ /* 0x000fc40003f06270 */
[----:B------:R-:W-:Y:S02]  /*16ba0*/  ISETP.GE.AND P1, PT, R2, R6, PT ;  /* 0x000000060200720c */ /* 0x000fe40003f26270 */
[----:B------:R-:W-:Y:S01]  /*16bb0*/  FSEL R110, R5, -INF , !P2 ;  /* 0xff800000056e7808 */ /* 0x000fe20005000000 */
[C---:B--2---:R-:W-:Y:S01]  /*16bc0*/  FFMA.FTZ R4, R153.reuse, R10, R41 ;  /* 0x0000000a99047223 */ /* 0x044fe20000010029 */
[----:B------:R-:W-:Y:S01]  /*16bd0*/  HMMA.16816.F32 R132, R20, R64, R84 ;  /* 0x000000401484723c */ /* 0x000fe20000001854 */
[----:B------:R-:W2:Y:S01]  /*16be0*/  LDSM.16.M88.4 R40, [R186+0x2800] ;  /* 0x00280000ba28783b */ /* 0x000ea20000000200 */
[----:B---3--:R-:W-:Y:S02]  /*16bf0*/  FFMA.FTZ R9, R153, R18, R49 ;  /* 0x0000001299097223 */ /* 0x008fe40000010031 */
[----:B------:R-:W-:Y:S02]  /*16c00*/  FSEL R109, R4, -INF , !P4 ;  /* 0xff800000046d7808 */ /* 0x000fe40006000000 */
[----:B------:R-:W-:-:S02]  /*16c10*/  IADD3 R4, R0, 0x40, RZ ;  /* 0x0000004000047810 */ /* 0x000fc40007ffe0ff */
[----:B------:R-:W-:Y:S01]  /*16c20*/  IADD3 R2, R0, 0x38, RZ ;  /* 0x0000003800027810 */ /* 0x000fe20007ffe0ff */
[CC--:B------:R-:W-:Y:S01]  /*16c30*/  FFMA.FTZ R7, R153.reuse, R32.reuse, R48 ;  /* 0x0000002099077223 */ /* 0x0c0fe20000010030 */
[----:B------:R3:W-:Y:S01]  /*16c40*/  I2F R36, R4 ;  /* 0x0000000400247306 */ /* 0x0007e20000201400 */
[----:B------:R-:W-:Y:S01]  /*16c50*/  FFMA.FTZ R5, R153, R32, R50 ;  /* 0x0000002099057223 */ /* 0x000fe20000010032 */
[C---:B------:R-:W-:Y:S01]  /*16c60*/  ISETP.GE.AND P3, PT, R2.reuse, R8, PT ;  /* 0x000000080200720c */ /* 0x040fe20003f66270 */
[----:B------:R-:W-:Y:S01]  /*16c70*/  HMMA.16816.F32 R32, R12, R38, R112 ;  /* 0x000000260c20723c */ /* 0x000fe20000001870 */
[----:B------:R-:W-:Y:S02]  /*16c80*/  ISETP.GE.AND P4, PT, R2, R6, PT ;  /* 0x000000060200720c */ /* 0x000fe40003f86270 */
[----:B------:R-:W-:Y:S01]  /*16c90*/  FSEL R142, R7, -INF , !P0 ;  /* 0xff800000078e7808 */ /* 0x000fe20004000000 */
[----:B------:R-:W-:Y:S01]  /*16ca0*/  FFMA.FTZ R7, R153, R18, R51 ;  /* 0x0000001299077223 */ /* 0x000fe20000010033 */
[----:B------:R4:W4:Y:S01]  /*16cb0*/  I2F R19, R2 ;  /* 0x0000000200137306 */ /* 0x0009220000201400 */
[----:B------:R-:W-:Y:S01]  /*16cc0*/  FSEL R121, R5, -INF , !P1 ;  /* 0xff80000005797808 */ /* 0x000fe20004800000 */
[----:B------:R-:W2:Y:S01]  /*16cd0*/  LDSM.16.M88.4 R48, [R186+0x3000] ;  /* 0x00300000ba30783b */ /* 0x000ea20000000200 */
[----:B------:R-:W-:Y:S01]  /*16ce0*/  FSEL R122, R9, -INF , !P6 ;  /* 0xff800000097a7808 */ /* 0x000fe20007000000 */
[----:B-1----:R-:W-:Y:S01]  /*16cf0*/  HMMA.16816.F32 R68, R20, R52, R156 ;  /* 0x000000341444723c */ /* 0x002fe2000000189c */
[----:B------:R-:W-:-:S02]  /*16d00*/  ISETP.GE.AND P1, PT, R4, R8, PT ;  /* 0x000000080400720c */ /* 0x000fc40003f26270 */
[----:B------:R-:W-:Y:S02]  /*16d10*/  ISETP.GE.AND P6, PT, R4, R6, PT ;  /* 0x000000060400720c */ /* 0x000fe40003fc6270 */
[----:B------:R-:W-:Y:S02]  /*16d20*/  FSEL R120, R7, -INF , !P5 ;  /* 0xff80000007787808 */ /* 0x000fe40006800000 */
[C---:B---3--:R-:W-:Y:S01]  /*16d30*/  IADD3 R4, R0.reuse, 0x48, RZ ;  /* 0x0000004800047810 */ /* 0x048fe20007ffe0ff */
[----:B------:R-:W-:Y:S01]  /*16d40*/  HMMA.16816.F32 R64, R20, R54, R244 ;  /* 0x000000361440723c */ /* 0x000fe200000018f4 */
[----:B------:R-:W1:Y:S01]  /*16d50*/  LDSM.16.M88.4 R52, [R186+0x4000] ;  /* 0x00400000ba34783b */ /* 0x000e620000000200 */
[----:B----4-:R-:W-:Y:S01]  /*16d60*/  IADD3 R2, R0, 0x39, RZ ;  /* 0x0000003900027810 */ /* 0x010fe20007ffe0ff */
[----:B------:R-:W-:-:S03]  /*16d70*/  FFMA.FTZ R5, R153, R19, R28 ;  /* 0x0000001399057223 */ /* 0x000fc6000001001c */
[----:B------:R3:W4:Y:S01]  /*16d80*/  I2F R11, R2 ;  /* 0x00000002000b7306 */ /* 0x0007220000201400 */
[C---:B------:R-:W-:Y:S01]  /*16d90*/  ISETP.GE.AND P2, PT, R2.reuse, R8, PT ;  /* 0x000000080200720c */ /* 0x040fe20003f46270 */
[C---:B------:R-:W-:Y:S01]  /*16da0*/  HMMA.16816.F32 R60, R20.reuse, R44, R196 ;  /* 0x0000002c143c723c */ /* 0x040fe200000018c4 */
[----:B------:R-:W-:Y:S02]  /*16db0*/  ISETP.GE.AND P0, PT, R2, R6, PT ;  /* 0x000000060200720c */ /* 0x000fe40003f06270 */
[----:B------:R-:W-:Y:S01]  /*16dc0*/  FSEL R123, R5, -INF , !P3 ;  /* 0xff800000057b7808 */ /* 0x000fe20005800000 */
[----:B------:R-:W-:Y:S02]  /*16dd0*/  FFMA.FTZ R5, R153, R19, R30 ;  /* 0x0000001399057223 */ /* 0x000fe4000001001e */
[----:B------:R2:W2:Y:S02]  /*16de0*/  I2F R19, R4 ;  /* 0x0000000400137306 */ /* 0x0004a40000201400 */
[----:B------:R-:W-:Y:S01]  /*16df0*/  HMMA.16816.F32 R84, R20, R46, R200 ;  /* 0x0000002e1454723c */ /* 0x000fe200000018c8 */
[----:B------:R-:W-:Y:S01]  /*16e00*/  FSEL R111, R5, -INF , !P4 ;  /* 0xff800000056f7808 */ /* 0x000fe20006000000 */
[----:B------:R-:W-:Y:S01]  /*16e10*/  FFMA.FTZ R5, R153, R36, R26 ;  /* 0x0000002499057223 */ /* 0x000fe2000001001a */
[----:B------:R-:W-:-:S02]  /*16e20*/  ISETP.GE.AND P4, PT, R4, R8, PT ;  /* 0x000000080400720c */ /* 0x000fc40003f86270 */
[----:B---3--:R-:W-:Y:S01]  /*16e30*/  IADD3 R2, R0, 0x41, RZ ;  /* 0x0000004100027810 */ /* 0x008fe20007ffe0ff */
[CC--:B----4-:R-:W-:Y:S02]  /*16e40*/  FFMA.FTZ R7, R153.reuse, R11.reuse, R29 ;  /* 0x0000000b99077223 */ /* 0x0d0fe4000001001d */
[----:B------:R-:W-:Y:S01]  /*16e50*/  FFMA.FTZ R9, R153, R11, R31 ;  /* 0x0000000b99097223 */ /* 0x000fe2000001001f */
[----:B------:R-:W3:Y:S01]  /*16e60*/  I2F R10, R2 ;  /* 0x00000002000a7306 */ /* 0x000ee20000201400 */
[C---:B------:R-:W-:Y:S01]  /*16e70*/  ISETP.GE.AND P5, PT, R2.reuse, R8, PT ;  /* 0x000000080200720c */ /* 0x040fe20003fa6270 */
[C---:B--2---:R-:W-:Y:S01]  /*16e80*/  HMMA.16816.F32 R28, R12.reuse, R40, R100 ;  /* 0x000000280c1c723c */ /* 0x044fe20000001864 */
[-C--:B------:R-:W-:Y:S02]  /*16e90*/  ISETP.GE.AND P3, PT, R2, R6.reuse, PT ;  /* 0x000000060200720c */ /* 0x080fe40003f66270 */
[----:B------:R-:W-:Y:S02]  /*16ea0*/  FSEL R112, R7, -INF , !P2 ;  /* 0xff80000007707808 */ /* 0x000fe40005000000 */
[----:B------:R-:W-:Y:S01]  /*16eb0*/  ISETP.GE.AND P2, PT, R4, R6, PT ;  /* 0x000000060400720c */ /* 0x000fe20003f46270 */
[----:B------:R-:W-:Y:S01]  /*16ec0*/  FFMA.FTZ R4, R153, R36, R24 ;  /* 0x0000002499047223 */ /* 0x000fe20000010018 */
[----:B------:R-:W-:Y:S01]  /*16ed0*/  FSEL R113, R9, -INF , !P0 ;  /* 0xff80000009717808 */ /* 0x000fe20004000000 */
[----:B------:R-:W-:Y:S01]  /*16ee0*/  HMMA.16816.F32 R36, R12, R48, R124 ;  /* 0x000000300c24723c */ /* 0x000fe2000000187c */
[----:B------:R-:W-:Y:S01]  /*16ef0*/  FSEL R101, R5, -INF , !P6 ;  /* 0xff80000005657808 */ /* 0x000fe20007000000 */
[----:B------:R-:W-:Y:S01]  /*16f00*/  FFMA.FTZ R5, R153, R19, R32 ;  /* 0x0000001399057223 */ /* 0x000fe20000010020 */
[----:B------:R-:W-:-:S02]  /*16f10*/  FSEL R143, R4, -INF , !P1 ;  /* 0xff800000048f7808 */ /* 0x000fc40004800000 */
[C---:B------:R-:W-:Y:S01]  /*16f20*/  IADD3 R4, R0.reuse, 0x50, RZ ;  /* 0x0000005000047810 */ /* 0x040fe20007ffe0ff */
[CC--:B---3--:R-:W-:Y:S01]  /*16f30*/  FFMA.FTZ R9, R153.reuse, R10.reuse, R25 ;  /* 0x0000000a99097223 */ /* 0x0c8fe20000010019 */
[----:B------:R-:W-:Y:S01]  /*16f40*/  IADD3 R2, R0, 0x49, RZ ;  /* 0x0000004900027810 */ /* 0x000fe20007ffe0ff */
[----:B------:R-:W-:Y:S01]  /*16f50*/  FFMA.FTZ R7, R153, R10, R27 ;  /* 0x0000000a99077223 */ /* 0x000fe2000001001b */
[----:B------:R2:W3:Y:S01]  /*16f60*/  I2F R18, R4 ;  /* 0x0000000400127306 */ /* 0x0004e20000201400 */
[----:B------:R-:W-:Y:S01]  /*16f70*/  HMMA.16816.F32 R24, R12, R42, R96 ;  /* 0x0000002a0c18723c */ /* 0x000fe20000001860 */
[C---:B------:R-:W-:Y:S01]  /*16f80*/  ISETP.GE.AND P0, PT, R2.reuse, R8, PT ;  /* 0x000000080200720c */ /* 0x040fe20003f06270 */
[----:B------:R-:W4:Y:S01]  /*16f90*/  LDSM.16.M88.4 R40, [R186+0x3800] ;  /* 0x00380000ba28783b */ /* 0x000f220000000200 */
[----:B------:R-:W-:Y:S02]  /*16fa0*/  ISETP.GE.AND P1, PT, R2, R6, PT ;  /* 0x000000060200720c */ /* 0x000fe40003f26270 */
[----:B------:R-:W-:-:S02]  /*16fb0*/  FSEL R102, R9, -INF , !P5 ;  /* 0xff80000009667808 */ /* 0x000fc40006800000 */
[----:B------:R-:W3:Y:S01]  /*16fc0*/  I2F R11, R2 ;  /* 0x00000002000b7306 */ /* 0x000ee20000201400 */
[C---:B------:R-:W-:Y:S01]  /*16fd0*/  ISETP.GE.AND P6, PT, R4.reuse, R8, PT ;  /* 0x000000080400720c */ /* 0x040fe20003fc6270 */
[----:B-1----:R-:W-:Y:S01]  /*16fe0*/  HMMA.16816.F32 R44, R12, R52, R160 ;  /* 0x000000340c2c723c */ /* 0x002fe200000018a0 */
[----:B------:R-:W-:Y:S02]  /*16ff0*/  ISETP.GE.AND P5, PT, R4, R6, PT ;  /* 0x000000060400720c */ /* 0x000fe40003fa6270 */
[----:B------:R-:W-:Y:S02]  /*17000*/  FSEL R100, R7, -INF , !P3 ;  /* 0xff80000007647808 */ /* 0x000fe40005800000 */
[----:B------:R-:W-:Y:S01]  /*17010*/  FSEL R103, R5, -INF , !P4 ;  /* 0xff80000005677808 */ /* 0x000fe20006000000 */
[----:B------:R-:W-:Y:S01]  /*17020*/  FFMA.FTZ R5, R153, R19, R34 ;  /* 0x0000001399057223 */ /* 0x000fe20000010022 */
[----:B--2---:R-:W-:-:S04]  /*17030*/  IADD3 R4, R0, 0x58, RZ ;  /* 0x0000005800047810 */ /* 0x004fc80007ffe0ff */
[----:B------:R-:W-:Y:S01]  /*17040*/  FSEL R96, R5, -INF , !P2 ;  /* 0xff80000005607808 */ /* 0x000fe20005000000 */
[C---:B---3--:R-:W-:Y:S01]  /*17050*/  FFMA.FTZ R5, R153.reuse, R18, R30 ;  /* 0x0000001299057223 */ /* 0x048fe2000001001e */
[-C--:B------:R-:W-:Y:S01]  /*17060*/  ISETP.GE.AND P2, PT, R4, R8.reuse, PT ;  /* 0x000000080400720c */ /* 0x080fe20003f46270 */
[CC--:B------:R-:W-:Y:S01]  /*17070*/  FFMA.FTZ R7, R153.reuse, R11.reuse, R33 ;  /* 0x0000000b99077223 */ /* 0x0c0fe20000010021 */
[----:B------:R-:W-:Y:S01]  /*17080*/  IADD3 R2, R0, 0x51, RZ ;  /* 0x0000005100027810 */ /* 0x000fe20007ffe0ff */
[----:B------:R-:W-:Y:S01]  /*17090*/  FFMA.FTZ R9, R153, R11, R35 ;  /* 0x0000000b99097223 */ /* 0x000fe20000010023 */
[----:B------:R-:W-:Y:S01]  /*170a0*/  FSEL R127, R5, -INF , !P5 ;  /* 0xff800000057f7808 */ /* 0x000fe20006800000 */
[----:B------:R1:W-:Y:S01]  /*170b0*/  I2F R11, R4 ;  /* 0x00000004000b7306 */ /* 0x0003e20000201400 */
[C---:B------:R-:W-:Y:S02]  /*170c0*/  ISETP.GE.AND P3, PT, R2.reuse, R8, PT ;  /* 0x000000080200720c */ /* 0x040fe40003f66270 */
[----:B------:R-:W-:-:S02]  /*170d0*/  ISETP.GE.AND P4, PT, R2, R6, PT ;  /* 0x000000060200720c */ /* 0x000fc40003f86270 */
[----:B------:R-:W-:Y:S02]  /*170e0*/  FSEL R97, R7, -INF , !P0 ;  /* 0xff80000007617808 */ /* 0x000fe40004000000 */
[----:B------:R-:W-:Y:S01]  /*170f0*/  ISETP.GE.AND P0, PT, R4, R6, PT ;  /* 0x000000060400720c */ /* 0x000fe20003f06270 */
[----:B------:R-:W2:Y:S01]  /*17100*/  I2F R10, R2 ;  /* 0x00000002000a7306 */ /* 0x000ea20000201400 */
[----:B------:R-:W-:Y:S01]  /*17110*/  FSEL R99, R9, -INF , !P1 ;  /* 0xff80000009637808 */ /* 0x000fe20004800000 */
[----:B-1----:R-:W-:-:S05]  /*17120*/  FFMA.FTZ R4, R153, R18, R28 ;  /* 0x0000001299047223 */ /* 0x002fca000001001c */
[----:B------:R-:W-:Y:S02]  /*17130*/  FSEL R145, R4, -INF , !P6 ;  /* 0xff80000004917808 */ /* 0x000fe40007000000 */
[C---:B------:R-:W-:Y:S01]  /*17140*/  IADD3 R4, R0.reuse, 0x60, RZ ;  /* 0x0000006000047810 */ /* 0x040fe20007ffe0ff */
[CC--:B--2---:R-:W-:Y:S01]  /*17150*/  FFMA.FTZ R7, R153.reuse, R10.reuse, R29 ;  /* 0x0000000a99077223 */ /* 0x0c4fe2000001001d */
[----:B------:R-:W-:Y:S01]  /*17160*/  IADD3 R2, R0, 0x59, RZ ;  /* 0x0000005900027810 */ /* 0x000fe20007ffe0ff */
[----:B------:R-:W-:Y:S01]  /*17170*/  FFMA.FTZ R9, R153, R10, R31 ;  /* 0x0000000a99097223 */ /* 0x000fe2000001001f */
[-C--:B------:R-:W-:Y:S01]  /*17180*/  ISETP.GE.AND P5, PT, R4, R8.reuse, PT ;  /* 0x000000080400720c */ /* 0x080fe20003fa6270 */
[----:B------:R1:W2:Y:S01]  /*17190*/  I2F R10, R4 ;  /* 0x00000004000a7306 */ /* 0x0002a20000201400 */
[----:B------:R-:W-:Y:S01]  /*171a0*/  FSEL R144, R7, -INF , !P3 ;  /* 0xff80000007907808 */ /* 0x000fe20005800000 */
[----:B------:R-:W-:Y:S01]  /*171b0*/  HMMA.16816.F32 R28, R12, R50, R76 ;  /* 0x000000320c1c723c */ /* 0x000fe2000000184c */
[C---:B------:R-:W-:Y:S01]  /*171c0*/  ISETP.GE.AND P1, PT, R2.reuse, R8, PT ;  /* 0x000000080200720c */ /* 0x040fe20003f26270 */
[----:B------:R-:W3:Y:S01]  /*171d0*/  LDSM.16.M88.4 R48, [R181+0x6000] ;  /* 0x00600000b530783b */ /* 0x000ee20000000200 */
[----:B------:R-:W-:-:S02]  /*171e0*/  ISETP.GE.AND P6, PT, R2, R6, PT ;  /* 0x000000060200720c */ /* 0x000fc40003fc6270 */
[----:B------:R-:W-:Y:S01]  /*171f0*/  ISETP.GE.AND P3, PT, R4, R6, PT ;  /* 0x000000060400720c */ /* 0x000fe20003f66270 */
[----:B------:R-:W4:Y:S01]  /*17200*/  I2F R32, R2 ;  /* 0x0000000200207306 */ /* 0x000f220000201400 */
[----:B------:R-:W-:Y:S01]  /*17210*/  FSEL R114, R9, -INF , !P4 ;  /* 0xff80000009727808 */ /* 0x000fe20006000000 */
[C---:B-1----:R-:W-:Y:S02]  /*17220*/  FFMA.FTZ R4, R153.reuse, R11, R24 ;  /* 0x0000000b99047223 */ /* 0x042fe40000010018 */
[----:B--2---:R-:W-:-:S03]  /*17230*/  FFMA.FTZ R7, R153, R10, R36 ;  /* 0x0000000a99077223 */ /* 0x004fc60000010024 */
[----:B------:R-:W-:Y:S01]  /*17240*/  FSEL R126, R4, -INF , !P2 ;  /* 0xff800000047e7808 */ /* 0x000fe20005000000 */
[----:B------:R-:W-:Y:S01]  /*17250*/  FFMA.FTZ R4, R153, R11, R26 ;  /* 0x0000000b99047223 */ /* 0x000fe2000001001a */
[----:B------:R-:W-:Y:S01]  /*17260*/  FSEL R146, R7, -INF , !P5 ;  /* 0xff80000007927808 */ /* 0x000fe20006800000 */
[CC--:B----4-:R-:W-:Y:S01]  /*17270*/  FFMA.FTZ R5, R153.reuse, R32.reuse, R25 ;  /* 0x0000002099057223 */ /* 0x0d0fe20000010019 */
[----:B------:R-:W-:Y:S02]  /*17280*/  IADD3 R2, R0, 0x61, RZ ;  /* 0x0000006100027810 */ /* 0x000fe40007ffe0ff */
[----:B------:R-:W-:Y:S01]  /*17290*/  FSEL R98, R4, -INF , !P0 ;  /* 0xff80000004627808 */ /* 0x000fe20004000000 */
[----:B------:R-:W-:Y:S01]  /*172a0*/  FFMA.FTZ R4, R153, R32, R27 ;  /* 0x0000002099047223 */ /* 0x000fe2000001001b */
[----:B------:R1:W2:Y:S01]  /*172b0*/  I2F R19, R2 ;  /* 0x0000000200137306 */ /* 0x0002a20000201400 */
[C---:B------:R-:W-:Y:S01]  /*172c0*/  ISETP.GE.AND P4, PT, R2.reuse, R8, PT ;  /* 0x000000080200720c */ /* 0x040fe20003f86270 */
[----:B------:R-:W-:Y:S01]  /*172d0*/  HMMA.16816.F32 R24, R12, R40, R132 ;  /* 0x000000280c18723c */ /* 0x000fe20000001884 */
[----:B------:R-:W-:Y:S01]  /*172e0*/  ISETP.GE.AND P2, PT, R2, R6, PT ;  /* 0x000000060200720c */ /* 0x000fe20003f46270 */
[----:B------:R-:W4:Y:S01]  /*172f0*/  LDSM.16.M88.4 R32, [R186+0x4800] ;  /* 0x00480000ba20783b */ /* 0x000f220000000200 */
[----:B------:R-:W-:-:S02]  /*17300*/  FSEL R115, R5, -INF , !P1 ;  /* 0xff80000005737808 */ /* 0x000fc40004800000 */
[----:B------:R-:W-:Y:S02]  /*17310*/  FSEL R124, R4, -INF , !P6 ;  /* 0xff800000047c7808 */ /* 0x000fe40007000000 */
[C---:B------:R-:W-:Y:S01]  /*17320*/  IADD3 R5, R0.reuse, 0x70, RZ ;  /* 0x0000007000057810 */ /* 0x040fe20007ffe0ff */
[----:B------:R-:W-:Y:S01]  /*17330*/  HMMA.16816.F32 R40, R12, R42, R128 ;  /* 0x0000002a0c28723c */ /* 0x000fe20000001880 */
[C---:B------:R-:W-:Y:S02]  /*17340*/  IADD3 R4, R0.reuse, 0x71, RZ ;  /* 0x0000007100047810 */ /* 0x040fe40007ffe0ff */
[----:B-1----:R-:W-:Y:S01]  /*17350*/  IADD3 R2, R0, 0x68, RZ ;  /* 0x0000006800027810 */ /* 0x002fe20007ffe0ff */
[----:B--2---:R-:W-:-:S04]  /*17360*/  FFMA.FTZ R7, R153, R19, R37 ;  /* 0x0000001399077223 */ /* 0x004fc80000010025 */
[C---:B---3--:R-:W-:Y:S01]  /*17370*/  HMMA.16816.F32 R76, R20.reuse, R48, R164 ;  /* 0x00000030144c723c */ /* 0x048fe200000018a4 */
[----:B------:R1:W2:Y:S01]  /*17380*/  I2F R11, R2 ;  /* 0x00000002000b7306 */ /* 0x0002a20000201400 */
[C---:B------:R-:W-:Y:S02]  /*17390*/  ISETP.GE.AND P0, PT, R2.reuse, R8, PT ;  /* 0x000000080200720c */ /* 0x040fe40003f06270 */
[-C--:B------:R-:W-:Y:S02]  /*173a0*/  ISETP.GE.AND P1, PT, R2, R6.reuse, PT ;  /* 0x000000060200720c */ /* 0x080fe40003f26270 */
[----:B------:R-:W-:Y:S02]  /*173b0*/  FSEL R133, R7, -INF , !P4 ;  /* 0xff80000007857808 */ /* 0x000fe40006000000 */
[----:B------:R-:W-:Y:S01]  /*173c0*/  HMMA.16816.F32 R72, R20, R50, R204 ;  /* 0x000000321448723c */ /* 0x000fe200000018cc */
[----:B------:R-:W-:Y:S01]  /*173d0*/  ISETP.GE.AND P4, PT, R5, R6, PT ;  /* 0x000000060500720c */ /* 0x000fe20003f86270 */
[----:B------:R-:W-:Y:S01]  /*173e0*/  LDSM.16.M88.4 R48, [R186+0x5800] ;  /* 0x00580000ba30783b */ /* 0x000fe20000000200 */
[----:B-1----:R-:W-:Y:S01]  /*173f0*/  IADD3 R2, R0, 0x69, RZ ;  /* 0x0000006900027810 */ /* 0x002fe20007ffe0ff */
[----:B--2---:R-:W-:-:S02]  /*17400*/  FFMA.FTZ R9, R153, R11, R28 ;  /* 0x0000000b99097223 */ /* 0x004fc4000001001c */
[----:B------:R-:W-:Y:S01]  /*17410*/  FFMA.FTZ R7, R153, R11, R30 ;  /* 0x0000000b99077223 */ /* 0x000fe2000001001e */
[----:B------:R1:W-:Y:S01]  /*17420*/  I2F R18, R2 ;  /* 0x0000000200127306 */ /* 0x0003e20000201400 */
[C---:B------:R-:W-:Y:S02]  /*17430*/  ISETP.GE.AND P6, PT, R2.reuse, R8, PT ;  /* 0x000000080200720c */ /* 0x040fe40003fc6270 */
[-C--:B------:R-:W-:Y:S02]  /*17440*/  ISETP.GE.AND P5, PT, R2, R6.reuse, PT ;  /* 0x000000060200720c */ /* 0x080fe40003fa6270 */
[----:B------:R-:W-:Y:S02]  /*17450*/  FSEL R129, R9, -INF , !P0 ;  /* 0xff80000009817808 */ /* 0x000fe40004000000 */
[----:B------:R-:W-:Y:S02]  /*17460*/  ISETP.GE.AND P0, PT, R4, R6, PT ;  /* 0x000000060400720c */ /* 0x000fe40003f06270 */
[----:B------:R-:W-:Y:S01]  /*17470*/  FSEL R125, R7, -INF , !P1 ;  /* 0xff800000077d7808 */ /* 0x000fe20004800000 */
[----:B-1----:R-:W-:-:S02]  /*17480*/  FFMA.FTZ R2, R153, R10, R38 ;  /* 0x0000000a99027223 */ /* 0x002fc40000010026 */
[----:B------:R1:W2:Y:S03]  /*17490*/  I2F R10, R5 ;  /* 0x00000005000a7306 */ /* 0x0002a60000201400 */
[----:B------:R-:W-:Y:S02]  /*174a0*/  FSEL R132, R2, -INF , !P3 ;  /* 0xff80000002847808 */ /* 0x000fe40005800000 */
[----:B------:R-:W-:Y:S02]  /*174b0*/  ISETP.GE.AND P3, PT, R5, R8, PT ;  /* 0x000000080500720c */ /* 0x000fe40003f66270 */
[----:B------:R-:W-:-:S04]  /*174c0*/  IADD3 R2, R0, 0x78, RZ ;  /* 0x0000007800027810 */ /* 0x000fc80007ffe0ff */
[----:B------:R3:W3:Y:S01]  /*174d0*/  I2F R11, R2 ;  /* 0x00000002000b7306 */ /* 0x0006e20000201400 */
[----:B------:R-:W-:Y:S01]  /*174e0*/  ISETP.GE.AND P1, PT, R2, R8, PT ;  /* 0x000000080200720c */ /* 0x000fe20003f26270 */
[C---:B-1----:R-:W-:Y:S02]  /*174f0*/  FFMA.FTZ R5, R153.reuse, R19, R39 ;  /* 0x0000001399057223 */ /* 0x042fe40000010027 */
[----:B--2---:R-:W-:-:S04]  /*17500*/  FFMA.FTZ R9, R153, R10, R24 ;  /* 0x0000000a99097223 */ /* 0x004fc80000010018 */
[----:B------:R1:W2:Y:S01]  /*17510*/  I2F R19, R4 ;  /* 0x0000000400137306 */ /* 0x0002a20000201400 */
[----:B------:R-:W-:Y:S01]  /*17520*/  FFMA.FTZ R7, R153, R10, R26 ;  /* 0x0000000a99077223 */ /* 0x000fe2000001001a */
[----:B------:R-:W-:Y:S01]  /*17530*/  FSEL R128, R5, -INF , !P2 ;  /* 0xff80000005807808 */ /* 0x000fe20005000000 */
[----:B------:R-:W-:Y:S01]  /*17540*/  FFMA.FTZ R5, R153, R18, R29 ;  /* 0x0000001299057223 */ /* 0x000fe2000001001d */
[----:B------:R-:W-:Y:S02]  /*17550*/  ISETP.GE.AND P2, PT, R4, R8, PT ;  /* 0x000000080400720c */ /* 0x000fe40003f46270 */
[----:B------:R-:W-:Y:S02]  /*17560*/  FSEL R157, R9, -INF , !P3 ;  /* 0xff800000099d7808 */ /* 0x000fe40005800000 */
[----:B------:R-:W-:Y:S01]  /*17570*/  FSEL R131, R5, -INF , !P6 ;  /* 0xff80000005837808 */ /* 0x000fe20007000000 */
[C---:B------:R-:W-:Y:S01]  /*17580*/  FFMA.FTZ R5, R153.reuse, R18, R31 ;  /* 0x0000001299057223 */ /* 0x040fe2000001001f */
[----:B------:R-:W-:Y:S01]  /*17590*/  ISETP.GE.AND P6, PT, R2, R6, PT ;  /* 0x000000060200720c */ /* 0x000fe20003fc6270 */
[----:B------:R-:W-:Y:S01]  /*175a0*/  HMMA.16816.F32 R28, R12, R54, R104 ;  /* 0x000000360c1c723c */ /* 0x000fe20000001868 */
[C---:B---3--:R-:W-:Y:S01]  /*175b0*/  IADD3 R2, R0.reuse, 0x80, RZ ;  /* 0x0000008000027810 */ /* 0x048fe20007ffe0ff */
[----:B------:R-:W-:Y:S01]  /*175c0*/  FFMA.FTZ R9, R153, R11, R42 ;  /* 0x0000000b99097223 */ /* 0x000fe2000001002a */
[----:B------:R-:W-:Y:S01]  /*175d0*/  FSEL R130, R5, -INF , !P5 ;  /* 0xff80000005827808 */ /* 0x000fe20006800000 */
[----:B------:R-:W3:Y:S01]  /*175e0*/  LDSM.16.M88.4 R52, [R186+0x5000] ;  /* 0x00500000ba34783b */ /* 0x000ee20000000200 */
[----:B-1----:R-:W-:Y:S01]  /*175f0*/  IADD3 R4, R0, 0x79, RZ ;  /* 0x0000007900047810 */ /* 0x002fe20007ffe0ff */
[----:B--2---:R-:W-:Y:S01]  /*17600*/  FFMA.FTZ R5, R153, R19, R25 ;  /* 0x0000001399057223 */ /* 0x004fe20000010019 */
[----:B------:R-:W1:Y:S01]  /*17610*/  I2F R18, R2 ;  /* 0x0000000200127306 */ /* 0x000e620000201400 */
[----:B------:R-:W-:Y:S01]  /*17620*/  FSEL R147, R7, -INF , !P4 ;  /* 0xff80000007937808 */ /* 0x000fe20006000000 */
[----:B------:R-:W-:Y:S01]  /*17630*/  FFMA.FTZ R7, R153, R11, R40 ;  /* 0x0000000b99077223 */ /* 0x000fe20000010028 */
[----:B------:R-:W-:-:S02]  /*17640*/  ISETP.GE.AND P5, PT, R4, R8, PT ;  /* 0x000000080400720c */ /* 0x000fc40003fa6270 */
[----:B------:R-:W-:Y:S01]  /*17650*/  FSEL R156, R5, -INF , !P2 ;  /* 0xff800000059c7808 */ /* 0x000fe20005000000 */
[----:B------:R-:W-:Y:S01]  /*17660*/  FFMA.FTZ R5, R153, R19, R27 ;  /* 0x0000001399057223 */ /* 0x000fe2000001001b */
[----:B------:R-:W-:Y:S01]  /*17670*/  ISETP.GE.AND P3, PT, R4, R6, PT ;  /* 0x000000060400720c */ /* 0x000fe20003f66270 */
[----:B------:R2:W2:Y:S01]  /*17680*/  I2F R10, R4 ;  /* 0x00000004000a7306 */ /* 0x0004a20000201400 */
[C---:B------:R-:W-:Y:S01]  /*17690*/  ISETP.GE.AND P4, PT, R2.reuse, R8, PT ;  /* 0x000000080200720c */ /* 0x040fe20003f86270 */
[C---:B----4-:R-:W-:Y:S01]  /*176a0*/  HMMA.16816.F32 R24, R12.reuse, R32, R56 ;  /* 0x000000200c18723c */ /* 0x050fe20000001838 */
[----:B------:R-:W-:Y:S01]  /*176b0*/  ISETP.GE.AND P2, PT, R2, R6, PT ;  /* 0x000000060200720c */ /* 0x000fe20003f46270 */
[----:B------:R-:W4:Y:S01]  /*176c0*/  LDSM.16.M88.4 R56, [R181+0x6800] ;  /* 0x00680000b538783b */ /* 0x000f220000000200 */
[----:B------:R-:W-:Y:S02]  /*176d0*/  FSEL R134, R5, -INF , !P0 ;  /* 0xff80000005867808 */ /* 0x000fe40004000000 */
[----:B------:R-:W-:Y:S01]  /*176e0*/  FSEL R135, R7, -INF , !P1 ;  /* 0xff80000007877808 */ /* 0x000fe20004800000 */
[----:B-1----:R-:W-:Y:S01]  /*176f0*/  FFMA.FTZ R7, R153, R18, R44 ;  /* 0x0000001299077223 */ /* 0x002fe2000001002c */
[----:B------:R-:W-:Y:S01]  /*17700*/  IADD3 R2, R0, 0x88, RZ ;  /* 0x0000008800027810 */ /* 0x000fe20007ffe0ff */
[----:B------:R-:W-:Y:S01]  /*17710*/  HMMA.16816.F32 R32, R12, R34, R92 ;  /* 0x000000220c20723c */ /* 0x000fe2000000185c */
[----:B------:R-:W-:-:S02]  /*17720*/  FSEL R104, R9, -INF , !P6 ;  /* 0xff80000009687808 */ /* 0x000fc40007000000 */
[----:B------:R-:W1:Y:S01]  /*17730*/  I2F R36, R2 ;  /* 0x0000000200247306 */ /* 0x000e620000201400 */
[----:B------:R-:W-:Y:S02]  /*17740*/  ISETP.GE.AND P6, PT, R2, R8, PT ;  /* 0x000000080200720c */ /* 0x000fe40003fc6270 */
[----:B--2---:R-:W-:Y:S01]  /*17750*/  IADD3 R4, R0, 0x81, RZ ;  /* 0x0000008100047810 */ /* 0x004fe20007ffe0ff */
[----:B------:R-:W-:Y:S01]  /*17760*/  FFMA.FTZ R5, R153, R10, R43 ;  /* 0x0000000a99057223 */ /* 0x000fe2000001002b */
[----:B------:R-:W-:Y:S02]  /*17770*/  FSEL R164, R7, -INF , !P4 ;  /* 0xff80000007a47808 */ /* 0x000fe40006000000 */
[C---:B------:R-:W-:Y:S01]  /*17780*/  ISETP.GE.AND P0, PT, R4.reuse, R8, PT ;  /* 0x000000080400720c */ /* 0x040fe20003f06270 */
[----:B------:R2:W2:Y:S01]  /*17790*/  I2F R11, R4 ;  /* 0x00000004000b7306 */ /* 0x0004a20000201400 */
[----:B------:R-:W-:Y:S02]  /*177a0*/  ISETP.GE.AND P1, PT, R4, R6, PT ;  /* 0x000000060400720c */ /* 0x000fe40003f26270 */
[----:B------:R-:W-:Y:S01]  /*177b0*/  FSEL R106, R5, -INF , !P3 ;  /* 0xff800000056a7808 */ /* 0x000fe20005800000 */
[----:B------:R-:W-:-:S05]  /*177c0*/  FFMA.FTZ R5, R153, R18, R46 ;  /* 0x0000001299057223 */ /* 0x000fca000001002e */
[----:B------:R-:W-:Y:S01]  /*177d0*/  FSEL R158, R5, -INF , !P2 ;  /* 0xff800000059e7808 */ /* 0x000fe20005000000 */
[----:B-1----:R-:W-:-:S05]  /*177e0*/  FFMA.FTZ R5, R153, R36, R28 ;  /* 0x0000002499057223 */ /* 0x002fca000001001c */
[----:B------:R-:W-:Y:S01]  /*177f0*/  FSEL R160, R5, -INF , !P6 ;  /* 0xff80000005a07808 */ /* 0x000fe20007000000 */
[C---:B--2---:R-:W-:Y:S02]  /*17800*/  FFMA.FTZ R4, R153.reuse, R10, R41 ;  /* 0x0000000a99047223 */ /* 0x044fe40000010029 */
[CC--:B------:R-:W-:Y:S01]  /*17810*/  FFMA.FTZ R7, R153.reuse, R11.reuse, R47 ;  /* 0x0000000b99077223 */ /* 0x0c0fe2000001002f */
[----:B------:R-:W1:Y:S01]  /*17820*/  LDSM.16.M88.4 R40, [R186+0x6000] ;  /* 0x00600000ba28783b */ /* 0x000e620000000200 */
[C---:B------:R-:W-:Y:S01]  /*17830*/  FFMA.FTZ R9, R153.reuse, R11, R45 ;  /* 0x0000000b99097223 */ /* 0x040fe2000001002d */
[----:B------:R-:W-:Y:S01]  /*17840*/  FSEL R105, R4, -INF , !P5 ;  /* 0xff80000004697808 */ /* 0x000fe20006800000 */
[----:B------:R-:W-:Y:S01]  /*17850*/  FFMA.FTZ R5, R153, R36, R30 ;  /* 0x0000002499057223 */ /* 0x000fe2000001001e */
[----:B------:R-:W-:Y:S01]  /*17860*/  ISETP.GE.AND P5, PT, R2, R6, PT ;  /* 0x000000060200720c */ /* 0x000fe20003fa6270 */
[----:B---3--:R-:W-:Y:S01]  /*17870*/  HMMA.16816.F32 R36, R12, R52, R68 ;  /* 0x000000340c24723c */ /* 0x008fe20000001844 */
[----:B------:R-:W-:-:S02]  /*17880*/  IADD3 R2, R0, 0x89, RZ ;  /* 0x0000008900027810 */ /* 0x000fc40007ffe0ff */
[----:B------:R-:W-:Y:S02]  /*17890*/  IADD3 R4, R0, 0x90, RZ ;  /* 0x0000009000047810 */ /* 0x000fe40007ffe0ff */
[----:B------:R2:W3:Y:S01]  /*178a0*/  I2F R19, R2 ;  /* 0x0000000200137306 */ /* 0x0004e20000201400 */
[C---:B------:R-:W-:Y:S02]  /*178b0*/  ISETP.GE.AND P3, PT, R2.reuse, R8, PT ;  /* 0x000000080200720c */ /* 0x040fe40003f66270 */
[----:B------:R-:W-:Y:S01]  /*178c0*/  ISETP.GE.AND P4, PT, R2, R6, PT ;  /* 0x000000060200720c */ /* 0x000fe20003f86270 */
[----:B------:R-:W-:Y:S01]  /*178d0*/  HMMA.16816.F32 R44, R12, R48, R60 ;  /* 0x000000300c2c723c */ /* 0x000fe2000000183c */
[----:B------:R-:W-:Y:S02]  /*178e0*/  FSEL R107, R7, -INF , !P1 ;  /* 0xff800000076b7808 */ /* 0x000fe40004800000 */
[----:B------:R-:W-:Y:S01]  /*178f0*/  FSEL R159, R9, -INF , !P0 ;  /* 0xff800000099f7808 */ /* 0x000fe20004000000 */
[----:B------:R-:W1:Y:S01]  /*17900*/  I2F R18, R4 ;  /* 0x0000000400127306 */ /* 0x000e620000201400 */
[----:B------:R-:W-:-:S02]  /*17910*/  ISETP.GE.AND P2, PT, R4, R8, PT ;  /* 0x000000080400720c */ /* 0x000fc40003f46270 */
[----:B------:R-:W-:Y:S01]  /*17920*/  ISETP.GE.AND P0, PT, R4, R6, PT ;  /* 0x000000060400720c */ /* 0x000fe20003f06270 */
[----:B----4-:R-:W-:Y:S01]  /*17930*/  HMMA.16816.F32 R68, R20, R56, R212 ;  /* 0x000000381444723c */ /* 0x010fe200000018d4 */
[----:B------:R-:W-:Y:S02]  /*17940*/  FSEL R92, R5, -INF , !P5 ;  /* 0xff800000055c7808 */ /* 0x000fe40006800000 */
[----:B--2---:R-:W-:Y:S01]  /*17950*/  IADD3 R2, R0, 0x91, RZ ;  /* 0x0000009100027810 */ /* 0x004fe20007ffe0ff */
[CC--:B---3--:R-:W-:Y:S02]  /*17960*/  FFMA.FTZ R7, R153.reuse, R19.reuse, R29 ;  /* 0x0000001399077223 */ /* 0x0c8fe4000001001d */
[C---:B------:R-:W-:Y:S01]  /*17970*/  FFMA.FTZ R5, R153.reuse, R19, R31 ;  /* 0x0000001399057223 */ /* 0x040fe2000001001f */
[----:B------:R2:W3:Y:S01]  /*17980*/  I2F R11, R2 ;  /* 0x00000002000b7306 */ /* 0x0004e20000201400 */
[C---:B------:R-:W-:Y:S01]  /*17990*/  ISETP.GE.AND P1, PT, R2.reuse, R8, PT ;  /* 0x000000080200720c */ /* 0x040fe20003f26270 */
[----:B------:R-:W-:Y:S01]  /*179a0*/  HMMA.16816.F32 R28, R12, R50, R84 ;  /* 0x000000320c1c723c */ /* 0x000fe20000001854 */
[----:B------:R-:W-:Y:S01]  /*179b0*/  ISETP.GE.AND P6, PT, R2, R6, PT ;  /* 0x000000060200720c */ /* 0x000fe20003fc6270 */
[-C--:B-1----:R-:W-:Y:S01]  /*179c0*/  FFMA.FTZ R9, R153, R18.reuse, R24 ;  /* 0x0000001299097223 */ /* 0x082fe20000010018 */
[----:B------:R-:W-:Y:S01]  /*179d0*/  IADD3 R4, R0, 0x99, RZ ;  /* 0x0000009900047810 */ /* 0x000fe20007ffe0ff */
[----:B------:R-:W-:Y:S01]  /*179e0*/  LDSM.16.M88.4 R48, [R186+0x6800] ;  /* 0x00680000ba30783b */ /* 0x000fe20000000200 */
[----:B------:R-:W-:Y:S01]  /*179f0*/  FSEL R94, R7, -INF , !P3 ;  /* 0xff800000075e7808 */ /* 0x000fe20005800000 */
[----:B------:R-:W-:Y:S01]  /*17a00*/  FFMA.FTZ R7, R153, R18, R26 ;  /* 0x0000001299077223 */ /* 0x000fe2000001001a */
[----:B------:R1:W4:Y:S01]  /*17a10*/  I2F R19, R4 ;  /* 0x0000000400137306 */ /* 0x0003220000201400 */
[----:B------:R-:W-:Y:S01]  /*17a20*/  FSEL R93, R5, -INF , !P4 ;  /* 0xff800000055d7808 */ /* 0x000fe20006000000 */
[----:B------:R-:W-:Y:S01]  /*17a30*/  HMMA.16816.F32 R60, R20, R58, R228 ;  /* 0x0000003a143c723c */ /* 0x000fe200000018e4 */
[----:B------:R-:W-:-:S02]  /*17a40*/  FSEL R170, R9, -INF , !P2 ;  /* 0xff80000009aa7808 */ /* 0x000fc40005000000 */
[----:B------:R-:W-:Y:S02]  /*17a50*/  ISETP.GE.AND P4, PT, R4, R8, PT ;  /* 0x000000080400720c */ /* 0x000fe40003f86270 */
[----:B--2---:R-:W-:Y:S01]  /*17a60*/  IADD3 R2, R0, 0x98, RZ ;  /* 0x0000009800027810 */ /* 0x004fe20007ffe0ff */
[----:B---3--:R-:W-:Y:S01]  /*17a70*/  FFMA.FTZ R5, R153, R11, R25 ;  /* 0x0000000b99057223 */ /* 0x008fe20000010019 */
[----:B------:R-:W-:Y:S02]  /*17a80*/  ISETP.GE.AND P2, PT, R4, R6, PT ;  /* 0x000000060400720c */ /* 0x000fe40003f46270 */
[----:B------:R2:W3:Y:S01]  /*17a90*/  I2F R10, R2 ;  /* 0x00000002000a7306 */ /* 0x0004e20000201400 */
[C---:B------:R-:W-:Y:S02]  /*17aa0*/  ISETP.GE.AND P5, PT, R2.reuse, R8, PT ;  /* 0x000000080200720c */ /* 0x040fe40003fa6270 */
[----:B------:R-:W-:Y:S02]  /*17ab0*/  ISETP.GE.AND P3, PT, R2, R6, PT ;  /* 0x000000060200720c */ /* 0x000fe40003f66270 */
[----:B------:R-:W-:-:S02]  /*17ac0*/  FSEL R166, R7, -INF , !P0 ;  /* 0xff80000007a67808 */ /* 0x000fc40004000000 */
[----:B------:R-:W-:Y:S01]  /*17ad0*/  FSEL R167, R5, -INF , !P1 ;  /* 0xff80000005a77808 */ /* 0x000fe20004800000 */
[----:B------:R-:W-:Y:S01]  /*17ae0*/  FFMA.FTZ R5, R153, R11, R27 ;  /* 0x0000000b99057223 */ /* 0x000fe2000001001b */
[C---:B-1----:R-:W-:Y:S01]  /*17af0*/  IADD3 R4, R0.reuse, 0xa1, RZ ;  /* 0x000000a100047810 */ /* 0x042fe20007ffe0ff */
[----:B------:R-:W-:Y:S01]  /*17b00*/  HMMA.16816.F32 R24, R12, R54, R64 ;  /* 0x000000360c18723c */ /* 0x000fe20000001840 */
[----:B------:R-:W1:Y:S02]  /*17b10*/  LDSM.16.M88.4 R52, [R181+0x7000] ;  /* 0x00700000b534783b */ /* 0x000e640000000200 */
[----:B------:R3:W3:Y:S01]  /*17b20*/  I2F R11, R4 ;  /* 0x00000004000b7306 */ /* 0x0006e20000201400 */
[----:B------:R-:W-:Y:S01]  /*17b30*/  FSEL R161, R5, -INF , !P6 ;  /* 0xff80000005a17808 */ /* 0x000fe20007000000 */
[C---:B----4-:R-:W-:Y:S01]  /*17b40*/  FFMA.FTZ R5, R153.reuse, R19, R35 ;  /* 0x0000001399057223 */ /* 0x050fe20000010023 */
[----:B--2---:R-:W-:Y:S01]  /*17b50*/  IADD3 R2, R0, 0xa0, RZ ;  /* 0x000000a000027810 */ /* 0x004fe20007ffe0ff */
[C---:B---3--:R-:W-:Y:S01]  /*17b60*/  FFMA.FTZ R7, R153.reuse, R10, R32 ;  /* 0x0000000a99077223 */ /* 0x048fe20000010020 */
[----:B------:R-:W-:Y:S01]  /*17b70*/  ISETP.GE.AND P6, PT, R4, R8, PT ;  /* 0x000000080400720c */ /* 0x000fe20003fc6270 */
[----:B------:R-:W-:Y:S01]  /*17b80*/  FFMA.FTZ R9, R153, R10, R34 ;  /* 0x0000000a99097223 */ /* 0x000fe20000010022 */
[C---:B------:R-:W-:Y:S01]  /*17b90*/  ISETP.GE.AND P0, PT, R2.reuse, R8, PT ;  /* 0x000000080200720c */ /* 0x040fe20003f06270 */
[----:B------:R-:W2:Y:S01]  /*17ba0*/  I2F R18, R2 ;  /* 0x0000000200127306 */ /* 0x000ea20000201400 */
[----:B------:R-:W-:-:S02]  /*17bb0*/  ISETP.GE.AND P1, PT, R2, R6, PT ;  /* 0x000000060200720c */ /* 0x000fc40003f26270 */
[----:B------:R-:W-:Y:S02]  /*17bc0*/  FSEL R165, R7, -INF , !P5 ;  /* 0xff80000007a57808 */ /* 0x000fe40006800000 */
[----:B------:R-:W-:Y:S02]  /*17bd0*/  ISETP.GE.AND P5, PT, R4, R6, PT ;  /* 0x000000060400720c */ /* 0x000fe40003fa6270 */
[----:B------:R-:W-:Y:S01]  /*17be0*/  FSEL R162, R5, -INF , !P2 ;  /* 0xff80000005a27808 */ /* 0x000fe20005000000 */
[----:B------:R-:W-:Y:S01]  /*17bf0*/  FFMA.FTZ R4, R153, R19, R33 ;  /* 0x0000001399047223 */ /* 0x000fe20000010021 */
[----:B------:R-:W-:Y:S01]  /*17c00*/  FSEL R95, R9, -INF , !P3 ;  /* 0xff800000095f7808 */ /* 0x000fe20005800000 */
[----:B------:R-:W-:Y:S01]  /*17c10*/  FFMA.FTZ R5, R153, R11, R37 ;  /* 0x0000000b99057223 */ /* 0x000fe20000010025 */
[----:B------:R-:W-:Y:S02]  /*17c20*/  HMMA.16816.F32 R32, R12, R40, R76 ;  /* 0x000000280c20723c */ /* 0x000fe4000000184c */
[----:B------:R-:W-:-:S02]  /*17c30*/  FSEL R163, R4, -INF , !P4 ;  /* 0xff80000004a37808 */ /* 0x000fc40006000000 */
[C---:B------:R-:W-:Y:S01]  /*17c40*/  IADD3 R4, R0.reuse, 0xa9, RZ ;  /* 0x000000a900047810 */ /* 0x040fe20007ffe0ff */
[CC--:B--2---:R-:W-:Y:S01]  /*17c50*/  FFMA.FTZ R7, R153.reuse, R18.reuse, R38 ;  /* 0x0000001299077223 */ /* 0x0c4fe20000010026 */
[----:B------:R-:W-:Y:S01]  /*17c60*/  IADD3 R2, R0, 0xa8, RZ ;  /* 0x000000a800027810 */ /* 0x000fe20007ffe0ff */
[----:B------:R-:W-:Y:S01]  /*17c70*/  FFMA.FTZ R9, R153, R18, R36 ;  /* 0x0000001299097223 */ /* 0x000fe20000010024 */
[----:B------:R-:W2:Y:S01]  /*17c80*/  I2F R19, R4 ;  /* 0x0000000400137306 */ /* 0x000ea20000201400 */
[----:B------:R-:W-:Y:S01]  /*17c90*/  FSEL R174, R5, -INF , !P6 ;  /* 0xff80000005ae7808 */ /* 0x000fe20007000000 */
[----:B------:R-:W-:Y:S01]  /*17ca0*/  FFMA.FTZ R5, R153, R11, R39 ;  /* 0x0000000b99057223 */ /* 0x000fe20000010027 */
[C---:B------:R-:W-:Y:S02]  /*17cb0*/  ISETP.GE.AND P3, PT, R2.reuse, R8, PT ;  /* 0x000000080200720c */ /* 0x040fe40003f66270 */
[----:B------:R-:W-:Y:S02]  /*17cc0*/  ISETP.GE.AND P4, PT, R2, R6, PT ;  /* 0x000000060200720c */ /* 0x000fe40003f86270 */
[----:B------:R-:W-:Y:S01]  /*17cd0*/  FSEL R173, R7, -INF , !P1 ;  /* 0xff80000007ad7808 */ /* 0x000fe20004800000 */
[----:B------:R3:W4:Y:S01]  /*17ce0*/  I2F R10, R2 ;  /* 0x00000002000a7306 */ /* 0x0007220000201400 */
[----:B------:R-:W-:-:S02]  /*17cf0*/  FSEL R175, R9, -INF , !P0 ;  /* 0xff80000009af7808 */ /* 0x000fc40004000000 */
[C---:B------:R-:W-:Y:S01]  /*17d00*/  ISETP.GE.AND P2, PT, R4.reuse, R8, PT ;  /* 0x000000080400720c */ /* 0x040fe20003f46270 */
[----:B-1----:R-:W-:Y:S01]  /*17d10*/  HMMA.16816.F32 R64, R20, R52, R240 ;  /* 0x000000341440723c */ /* 0x002fe200000018f0 */
[----:B------:R-:W-:Y:S02]  /*17d20*/  ISETP.GE.AND P0, PT, R4, R6, PT ;  /* 0x000000060400720c */ /* 0x000fe40003f06270 */
[----:B------:R-:W-:Y:S01]  /*17d30*/  FSEL R171, R5, -INF , !P5 ;  /* 0xff80000005ab7808 */ /* 0x000fe20006800000 */
[----:B--2---:R-:W-:Y:S01]  /*17d40*/  FFMA.FTZ R5, R153, R19, R27 ;  /* 0x0000001399057223 */ /* 0x004fe2000001001b */
[----:B------:R-:W-:-:S03]  /*17d50*/  IADD3 R4, R0, 0xb1, RZ ;  /* 0x000000b100047810 */ /* 0x000fc60007ffe0ff */
[----:B------:R-:W-:Y:S01]  /*17d60*/  HMMA.16816.F32 R56, R20, R54, R236 ;  /* 0x000000361438723c */ /* 0x000fe200000018ec */
[----:B------:R1:W2:Y:S01]  /*17d70*/  I2F R18, R4 ;  /* 0x0000000400127306 */ /* 0x0002a20000201400 */
[----:B------:R-:W-:Y:S01]  /*17d80*/  ISETP.GE.AND P5, PT, R4, R8, PT ;  /* 0x000000080400720c */ /* 0x000fe20003fa6270 */
[----:B------:R-:W-:Y:S01]  /*17d90*/  LDSM.16.M88.4 R52, [R186+0x7000] ;  /* 0x00700000ba34783b */ /* 0x000fe20000000200 */
[----:B---3--:R-:W-:Y:S01]  /*17da0*/  IADD3 R2, R0, 0xb0, RZ ;  /* 0x000000b000027810 */ /* 0x008fe20007ffe0ff */
[-C--:B----4-:R-:W-:Y:S01]  /*17db0*/  FFMA.FTZ R7, R153, R10.reuse, R24 ;  /* 0x0000000a99077223 */ /* 0x090fe20000010018 */
[----:B------:R-:W-:Y:S01]  /*17dc0*/  FSEL R86, R5, -INF , !P0 ;  /* 0xff80000005567808 */ /* 0x000fe20004000000 */
[----:B------:R-:W-:Y:S01]  /*17dd0*/  FFMA.FTZ R9, R153, R10, R26 ;  /* 0x0000000a99097223 */ /* 0x000fe2000001001a */
[C---:B------:R-:W-:Y:S01]  /*17de0*/  ISETP.GE.AND P1, PT, R2.reuse, R8, PT ;  /* 0x000000080200720c */ /* 0x040fe20003f26270 */
[----:B------:R-:W3:Y:S01]  /*17df0*/  I2F R36, R2 ;  /* 0x0000000200247306 */ /* 0x000ee20000201400 */
[----:B------:R-:W-:-:S02]  /*17e00*/  ISETP.GE.AND P6, PT, R2, R6, PT ;  /* 0x000000060200720c */ /* 0x000fc40003fc6270 */
[----:B------:R-:W-:Y:S02]  /*17e10*/  FSEL R172, R7, -INF , !P3 ;  /* 0xff80000007ac7808 */ /* 0x000fe40005800000 */
[----:B------:R-:W-:Y:S02]  /*17e20*/  ISETP.GE.AND P3, PT, R4, R6, PT ;  /* 0x000000060400720c */ /* 0x000fe40003f66270 */
[----:B------:R-:W-:Y:S01]  /*17e30*/  FSEL R84, R9, -INF , !P4 ;  /* 0xff80000009547808 */ /* 0x000fe20006000000 */
[C---:B-1----:R-:W-:Y:S02]  /*17e40*/  FFMA.FTZ R4, R153.reuse, R19, R25 ;  /* 0x0000001399047223 */ /* 0x042fe40000010019 */
[----:B--2---:R-:W-:Y:S01]  /*17e50*/  FFMA.FTZ R9, R153, R18, R45 ;  /* 0x0000001299097223 */ /* 0x004fe2000001002d */
[----:B------:R-:W-:Y:S02]  /*17e60*/  HMMA.16816.F32 R24, R12, R48, R68 ;  /* 0x000000300c18723c */ /* 0x000fe40000001844 */
[----:B------:R-:W-:-:S02]  /*17e70*/  FSEL R85, R4, -INF , !P2 ;  /* 0xff80000004557808 */ /* 0x000fc40005000000 */
[C---:B------:R-:W-:Y:S01]  /*17e80*/  IADD3 R4, R0.reuse, 0xc0, RZ ;  /* 0x000000c000047810 */ /* 0x040fe20007ffe0ff */
[CC--:B---3--:R-:W-:Y:S01]  /*17e90*/  FFMA.FTZ R7, R153.reuse, R36.reuse, R44 ;  /* 0x0000002499077223 */ /* 0x0c8fe2000001002c */
[----:B------:R-:W-:Y:S01]  /*17ea0*/  IADD3 R2, R0, 0xb8, RZ ;  /* 0x000000b800027810 */ /* 0x000fe20007ffe0ff */
[----:B------:R-:W-:Y:S01]  /*17eb0*/  FFMA.FTZ R5, R153, R36, R46 ;  /* 0x0000002499057223 */ /* 0x000fe2000001002e */
[----:B------:R1:W-:Y:S01]  /*17ec0*/  I2F R19, R4 ;  /* 0x0000000400137306 */ /* 0x0003e20000201400 */
[C---:B------:R-:W-:Y:S01]  /*17ed0*/  HMMA.16816.F32 R36, R12.reuse, R42, R72 ;  /* 0x0000002a0c24723c */ /* 0x040fe20000001848 */
[C---:B------:R-:W-:Y:S01]  /*17ee0*/  ISETP.GE.AND P4, PT, R2.reuse, R8, PT ;  /* 0x000000080200720c */ /* 0x040fe20003f86270 */
[----:B------:R-:W2:Y:S01]  /*17ef0*/  LDSM.16.M88.4 R40, [R181+0x7800] ;  /* 0x00780000b528783b */ /* 0x000ea20000000200 */
[----:B------:R-:W-:Y:S02]  /*17f00*/  ISETP.GE.AND P2, PT, R2, R6, PT ;  /* 0x000000060200720c */ /* 0x000fe40003f46270 */
[----:B------:R-:W-:Y:S01]  /*17f10*/  FSEL R201, R7, -INF , !P1 ;  /* 0xff80000007c97808 */ /* 0x000fe20004800000 */
[----:B------:R-:W-:Y:S01]  /*17f20*/  FFMA.FTZ R7, R153, R18, R47 ;  /* 0x0000001299077223 */ /* 0x000fe2000001002f */
[----:B------:R3:W4:Y:S01]  /*17f30*/  I2F R11, R2 ;  /* 0x00000002000b7306 */ /* 0x0007220000201400 */
[----:B------:R-:W-:Y:S01]  /*17f40*/  FSEL R176, R5, -INF , !P6 ;  /* 0xff80000005b07808 */ /* 0x000fe20007000000 */
[----:B------:R-:W-:Y:S01]  /*17f50*/  HMMA.16816.F32 R48, R12, R50, R60 ;  /* 0x000000320c30723c */ /* 0x000fe2000000183c */
[----:B------:R-:W-:-:S02]  /*17f60*/  FSEL R199, R9, -INF , !P5 ;  /* 0xff80000009c77808 */ /* 0x000fc40006800000 */
[----:B------:R-:W-:Y:S02]  /*17f70*/  FSEL R178, R7, -INF , !P3 ;  /* 0xff80000007b27808 */ /* 0x000fe40005800000 */
[C---:B------:R-:W-:Y:S02]  /*17f80*/  ISETP.GE.AND P6, PT, R4.reuse, R8, PT ;  /* 0x000000080400720c */ /* 0x040fe40003fc6270 */
[----:B------:R-:W-:Y:S02]  /*17f90*/  ISETP.GE.AND P5, PT, R4, R6, PT ;  /* 0x000000060400720c */ /* 0x000fe40003fa6270 */
[----:B-1----:R-:W-:-:S04]  /*17fa0*/  IADD3 R4, R0, 0xc8, RZ ;  /* 0x000000c800047810 */ /* 0x002fc80007ffe0ff */
[----:B------:R-:W-:Y:S01]  /*17fb0*/  I2F R18, R4 ;  /* 0x0000000400127306 */ /* 0x000fe20000201400 */
[----:B---3--:R-:W-:Y:S01]  /*17fc0*/  IADD3 R2, R0, 0xb9, RZ ;  /* 0x000000b900027810 */ /* 0x008fe20007ffe0ff */
[----:B----4-:R-:W-:-:S03]  /*17fd0*/  FFMA.FTZ R5, R153, R11, R28 ;  /* 0x0000000b99057223 */ /* 0x010fc6000001001c */
[C---:B------:R-:W-:Y:S02]  /*17fe0*/  ISETP.GE.AND P0, PT, R2.reuse, R8, PT ;  /* 0x000000080200720c */ /* 0x040fe40003f06270 */
[----:B------:R-:W-:Y:S01]  /*17ff0*/  ISETP.GE.AND P1, PT, R2, R6, PT ;  /* 0x000000060200720c */ /* 0x000fe20003f26270 */
[----:B------:R1:W3:Y:S01]  /*18000*/  I2F R10, R2 ;  /* 0x00000002000a7306 */ /* 0x0002e20000201400 */
[----:B------:R-:W-:Y:S01]  /*18010*/  FSEL R197, R5, -INF , !P4 ;  /* 0xff80000005c57808 */ /* 0x000fe20006000000 */
[----:B------:R-:W-:-:S05]  /*18020*/  FFMA.FTZ R5, R153, R11, R30 ;  /* 0x0000000b99057223 */ /* 0x000fca000001001e */
[----:B------:R-:W-:Y:S01]  /*18030*/  FSEL R87, R5, -INF , !P2 ;  /* 0xff80000005577808 */ /* 0x000fe20005000000 */
[----:B------:R-:W-:Y:S01]  /*18040*/  FFMA.FTZ R5, R153, R19, R34 ;  /* 0x0000001399057223 */ /* 0x000fe20000010022 */
[----:B------:R-:W-:Y:S01]  /*18050*/  ISETP.GE.AND P2, PT, R4, R8, PT ;  /* 0x000000080400720c */ /* 0x000fe20003f46270 */
[C---:B--2---:R-:W-:Y:S03]  /*18060*/  HMMA.16816.F32 R44, R20.reuse, R40, R232 ;  /* 0x00000028142c723c */ /* 0x044fe600000018e8 */
[----:B------:R-:W-:Y:S02]  /*18070*/  FSEL R200, R5, -INF , !P5 ;  /* 0xff80000005c87808 */ /* 0x000fe40006800000 */
[----:B-1----:R-:W-:Y:S01]  /*18080*/  IADD3 R2, R0, 0xc1, RZ ;  /* 0x000000c100027810 */ /* 0x002fe20007ffe0ff */
[CC--:B---3--:R-:W-:Y:S02]  /*18090*/  FFMA.FTZ R7, R153.reuse, R10.reuse, R29 ;  /* 0x0000000a99077223 */ /* 0x0c8fe4000001001d */
[----:B------:R-:W-:Y:S01]  /*180a0*/  FFMA.FTZ R9, R153, R10, R31 ;  /* 0x0000000a99097223 */ /* 0x000fe2000001001f */
[----:B------:R-:W1:Y:S01]  /*180b0*/  I2F R28, R2 ;  /* 0x00000002001c7306 */ /* 0x000e620000201400 */
[C---:B------:R-:W-:Y:S01]  /*180c0*/  ISETP.GE.AND P3, PT, R2.reuse, R8, PT ;  /* 0x000000080200720c */ /* 0x040fe20003f66270 */
[----:B------:R-:W-:Y:S01]  /*180d0*/  HMMA.16816.F32 R20, R20, R42, R208 ;  /* 0x0000002a1414723c */ /* 0x000fe200000018d0 */
[----:B------:R-:W-:-:S02]  /*180e0*/  ISETP.GE.AND P4, PT, R2, R6, PT ;  /* 0x000000060200720c */ /* 0x000fc40003f86270 */
[----:B------:R-:W-:Y:S02]  /*180f0*/  FSEL R179, R7, -INF , !P0 ;  /* 0xff80000007b37808 */ /* 0x000fe40004000000 */
[----:B------:R-:W-:Y:S01]  /*18100*/  ISETP.GE.AND P0, PT, R4, R6, PT ;  /* 0x000000060400720c */ /* 0x000fe20003f06270 */
[----:B------:R-:W-:Y:S01]  /*18110*/  FFMA.FTZ R4, R153, R19, R32 ;  /* 0x0000001399047223 */ /* 0x000fe20000010020 */
[----:B------:R-:W-:Y:S01]  /*18120*/  FSEL R177, R9, -INF , !P1 ;  /* 0xff80000009b17808 */ /* 0x000fe20004800000 */
[----:B------:R-:W-:-:S03]  /*18130*/  FFMA.FTZ R9, R153, R18, R36 ;  /* 0x0000001299097223 */ /* 0x000fc60000010024 */
[----:B------:R-:W-:Y:S02]  /*18140*/  FSEL R213, R4, -INF , !P6 ;  /* 0xff80000004d57808 */ /* 0x000fe40007000000 */
[C---:B------:R-:W-:Y:S01]  /*18150*/  IADD3 R4, R0.reuse, 0xd1, RZ ;  /* 0x000000d100047810 */ /* 0x040fe20007ffe0ff */
[CC--:B-1----:R-:W-:Y:S01]  /*18160*/  FFMA.FTZ R5, R153.reuse, R28.reuse, R35 ;  /* 0x0000001c99057223 */ /* 0x0c2fe20000010023 */
[----:B------:R-:W-:Y:S01]  /*18170*/  IADD3 R2, R0, 0xc9, RZ ;  /* 0x000000c900027810 */ /* 0x000fe20007ffe0ff */
[----:B------:R-:W-:Y:S01]  /*18180*/  FFMA.FTZ R7, R153, R28, R33 ;  /* 0x0000001c99077223 */ /* 0x000fe20000010021 */
[----:B------:R1:W-:Y:S01]  /*18190*/  I2F R19, R4 ;  /* 0x0000000400137306 */ /* 0x0003e20000201400 */
[----:B------:R-:W-:Y:S01]  /*181a0*/  FSEL R202, R9, -INF , !P2 ;  /* 0xff80000009ca7808 */ /* 0x000fe20005000000 */
[----:B------:R-:W-:Y:S01]  /*181b0*/  HMMA.16816.F32 R28, R12, R52, R64 ;  /* 0x000000340c1c723c */ /* 0x000fe20000001840 */
[C---:B------:R-:W-:Y:S02]  /*181c0*/  ISETP.GE.AND P1, PT, R2.reuse, R8, PT ;  /* 0x000000080200720c */ /* 0x040fe40003f26270 */
[----:B------:R-:W-:-:S02]  /*181d0*/  ISETP.GE.AND P6, PT, R2, R6, PT ;  /* 0x000000060200720c */ /* 0x000fc40003fc6270 */
[----:B------:R-:W-:Y:S01]  /*181e0*/  FSEL R196, R5, -INF , !P4 ;  /* 0xff80000005c47808 */ /* 0x000fe20006000000 */
[----:B------:R2:W3:Y:S01]  /*181f0*/  I2F R11, R2 ;  /* 0x00000002000b7306 */ /* 0x0004e20000201400 */
[----:B------:R-:W-:Y:S01]  /*18200*/  FSEL R212, R7, -INF , !P3 ;  /* 0xff80000007d47808 */ /* 0x000fe20005800000 */
[----:B------:R-:W-:Y:S01]  /*18210*/  FFMA.FTZ R7, R153, R18, R38 ;  /* 0x0000001299077223 */ /* 0x000fe20000010026 */
[C---:B------:R-:W-:Y:S01]  /*18220*/  ISETP.GE.AND P4, PT, R4.reuse, R8, PT ;  /* 0x000000080400720c */ /* 0x040fe20003f86270 */
[----:B------:R-:W-:Y:S01]  /*18230*/  HMMA.16816.F32 R32, R12, R54, R56 ;  /* 0x000000360c20723c */ /* 0x000fe20000001838 */
[----:B------:R-:W-:Y:S02]  /*18240*/  ISETP.GE.AND P2, PT, R4, R6, PT ;  /* 0x000000060400720c */ /* 0x000fe40003f46270 */
[----:B------:R-:W-:Y:S02]  /*18250*/  FSEL R198, R7, -INF , !P0 ;  /* 0xff80000007c67808 */ /* 0x000fe40004000000 */
[----:B-1----:R-:W-:-:S02]  /*18260*/  IADD3 R4, R0, 0xd9, RZ ;  /* 0x000000d900047810 */ /* 0x002fc40007ffe0ff */
[----:B--2---:R-:W-:Y:S01]  /*18270*/  IADD3 R2, R0, 0xd0, RZ ;  /* 0x000000d000027810 */ /* 0x004fe20007ffe0ff */
[----:B---3--:R-:W-:-:S03]  /*18280*/  FFMA.FTZ R5, R153, R11, R37 ;  /* 0x0000000b99057223 */ /* 0x008fc60000010025 */
[----:B------:R1:W2:Y:S01]  /*18290*/  I2F R10, R2 ;  /* 0x00000002000a7306 */ /* 0x0002a20000201400 */
[C---:B------:R-:W-:Y:S02]  /*182a0*/  ISETP.GE.AND P5, PT, R2.reuse, R8, PT ;  /* 0x000000080200720c */ /* 0x040fe40003fa6270 */
[----:B------:R-:W-:Y:S01]  /*182b0*/  FSEL R207, R5, -INF , !P1 ;  /* 0xff80000005cf7808 */ /* 0x000fe20004800000 */
[----:B------:R-:W-:Y:S01]  /*182c0*/  FFMA.FTZ R5, R153, R11, R39 ;  /* 0x0000000b99057223 */ /* 0x000fe20000010027 */
[----:B------:R-:W-:Y:S01]  /*182d0*/  ISETP.GE.AND P3, PT, R2, R6, PT ;  /* 0x000000060200720c */ /* 0x000fe20003f66270 */
[----:B------:R-:W3:Y:S01]  /*182e0*/  LDSM.16.M88.4 R36, [R186+0x7800] ;  /* 0x00780000ba24783b */ /* 0x000ee20000000200 */
[----:B------:R-:W-:-:S04]  /*182f0*/  DEPBAR.LE SB0, 0x0 ;  /* 0x000080000000791a */ /* 0x000fc80000000000 */
[----:B------:R-:W-:Y:S01]  /*18300*/  FSEL R204, R5, -INF , !P6 ;  /* 0xff80000005cc7808 */ /* 0x000fe20007000000 */
[----:B------:R4:W4:Y:S01]  /*18310*/  I2F R11, R4 ;  /* 0x00000004000b7306 */ /* 0x0009220000201400 */
[----:B------:R-:W-:Y:S01]  /*18320*/  BAR.SYNC.DEFER_BLOCKING 0x0 ;  /* 0x0000000000007b1d */ /* 0x000fe20000010000 */
[----:B------:R-:W-:Y:S02]  /*18330*/  ISETP.GE.AND P6, PT, R4, R8, PT ;  /* 0x000000080400720c */ /* 0x000fe40003fc6270 */
[C---:B-1----:R-:W-:Y:S01]  /*18340*/  IADD3 R2, R0.reuse, 0xd8, RZ ;  /* 0x000000d800027810 */ /* 0x042fe20007ffe0ff */
[CC--:B--2---:R-:W-:Y:S01]  /*18350*/  FFMA.FTZ R7, R153.reuse, R10.reuse, R24 ;  /* 0x0000000a99077223 */ /* 0x0c4fe20000010018 */
[----:B------:R-:W-:Y:S01]  /*18360*/  IADD3 R5, R0, 0xe1, RZ ;  /* 0x000000e100057810 */ /* 0x000fe20007ffe0ff */
[----:B------:R-:W-:Y:S01]  /*18370*/  FFMA.FTZ R9, R153, R10, R26 ;  /* 0x0000000a99097223 */ /* 0x000fe2000001001a */
[----:B------:R1:W2:Y:S01]  /*18380*/  I2F R18, R2 ;  /* 0x0000000200127306 */ /* 0x0002a20000201400 */
[----:B------:R-:W-:-:S02]  /*18390*/  ISETP.GE.AND P0, PT, R2, R8, PT ;  /* 0x000000080200720c */ /* 0x000fc40003f06270 */
[----:B------:R-:W-:Y:S01]  /*183a0*/  FSEL R216, R7, -INF , !P5 ;  /* 0xff80000007d87808 */ /* 0x000fe20006800000 */
[CC--:B------:R-:W-:Y:S01]  /*183b0*/  FFMA.FTZ R7, R153.reuse, R19.reuse, R27 ;  /* 0x0000001399077223 */ /* 0x0c0fe2000001001b */
[-C--:B------:R-:W-:Y:S02]  /*183c0*/  ISETP.GE.AND P1, PT, R2, R6.reuse, PT ;  /* 0x000000060200720c */ /* 0x080fe40003f26270 */
[----:B------:R-:W-:Y:S01]  /*183d0*/  ISETP.GE.AND P5, PT, R4, R6, PT ;  /* 0x000000060400720c */ /* 0x000fe20003fa6270 */
[----:B----4-:R-:W-:Y:S01]  /*183e0*/  FFMA.FTZ R4, R153, R19, R25 ;  /* 0x0000001399047223 */ /* 0x010fe20000010019 */
[----:B------:R-:W-:Y:S01]  /*183f0*/  FSEL R206, R9, -INF , !P3 ;  /* 0xff80000009ce7808 */ /* 0x000fe20005800000 */
[----:B------:R-:W-:Y:S01]  /*18400*/  I2F R19, R5 ;  /* 0x0000000500137306 */ /* 0x000fe20000201400 */
[----:B------:R-:W-:Y:S01]  /*18410*/  FSEL R205, R7, -INF , !P2 ;  /* 0xff80000007cd7808 */ /* 0x000fe20005000000 */
[CC--:B------:R-:W-:Y:S01]  /*18420*/  FFMA.FTZ R9, R153.reuse, R11.reuse, R49 ;  /* 0x0000000b99097223 */ /* 0x0c0fe20000010031 */
[----:B------:R-:W-:Y:S01]  /*18430*/  FSEL R215, R4, -INF , !P4 ;  /* 0xff80000004d77808 */ /* 0x000fe20006000000 */
[----:B------:R-:W-:Y:S01]  /*18440*/  FFMA.FTZ R7, R153, R11, R51 ;  /* 0x0000000b99077223 */ /* 0x000fe20000010033 */
[----:B------:R-:W-:-:S02]  /*18450*/  IADD3 R4, R0, 0xe8, RZ ;  /* 0x000000e800047810 */ /* 0x000fc40007ffe0ff */
[----:B-1----:R-:W-:Y:S02]  /*18460*/  IADD3 R2, R0, 0xe0, RZ ;  /* 0x000000e000027810 */ /* 0x002fe40007ffe0ff */
[-C--:B------:R-:W-:Y:S02]  /*18470*/  ISETP.GE.AND P2, PT, R5, R8.reuse, PT ;  /* 0x000000080500720c */ /* 0x080fe40003f46270 */
[----:B------:R2:W1:Y:S01]  /*18480*/  I2F R10, R2 ;  /* 0x00000002000a7306 */ /* 0x0004620000201400 */
[C---:B------:R-:W-:Y:S02]  /*18490*/  ISETP.GE.AND P3, PT, R2.reuse, R8, PT ;  /* 0x000000080200720c */ /* 0x040fe40003f66270 */
[-C--:B------:R-:W-:Y:S02]  /*184a0*/  ISETP.GE.AND P4, PT, R2, R6.reuse, PT ;  /* 0x000000060200720c */ /* 0x080fe40003f86270 */
[----:B------:R-:W-:Y:S01]  /*184b0*/  FSEL R208, R9, -INF , !P6 ;  /* 0xff80000009d07808 */ /* 0x000fe20007000000 */
[----:B---3--:R-:W-:Y:S01]  /*184c0*/  HMMA.16816.F32 R24, R12, R36, R44 ;  /* 0x000000240c18723c */ /* 0x008fe2000000182c */
[----:B------:R-:W-:-:S02]  /*184d0*/  ISETP.GE.AND P6, PT, R4, R6, PT ;  /* 0x000000060400720c */ /* 0x000fc40003fc6270 */
[----:B------:R-:W-:Y:S02]  /*184e0*/  FSEL R209, R7, -INF , !P5 ;  /* 0xff80000007d17808 */ /* 0x000fe40006800000 */
[C---:B------:R-:W-:Y:S02]  /*184f0*/  IADD3 R7, R0.reuse, 0xf1, RZ ;  /* 0x000000f100077810 */ /* 0x040fe40007ffe0ff */
[----:B------:R-:W-:Y:S01]  /*18500*/  IADD3 R9, R0, 0xf8, RZ ;  /* 0x000000f800097810 */ /* 0x000fe20007ffe0ff */
[----:B------:R-:W-:Y:S01]  /*18510*/  HMMA.16816.F32 R20, R12, R38, R20 ;  /* 0x000000260c14723c */ /* 0x000fe20000001814 */
[----:B------:R-:W-:Y:S01]  /*18520*/  I2F R13, R7 ;  /* 0x00000007000d7306 */ /* 0x000fe20000201400 */
[----:B--2---:R-:W-:-:S05]  /*18530*/  FFMA.FTZ R2, R153, R18, R48 ;  /* 0x0000001299027223 */ /* 0x004fca0000010030 */
[----:B------:R-:W-:Y:S02]  /*18540*/  FSEL R211, R2, -INF , !P0 ;  /* 0xff80000002d37808 */ /* 0x000fe40004000000 */
[----:B------:R-:W-:Y:S01]  /*18550*/  ISETP.GE.AND P0, PT, R5, R6, PT ;  /* 0x000000060500720c */ /* 0x000fe20003f06270 */
[----:B------:R-:W-:Y:S01]  /*18560*/  FFMA.FTZ R5, R153, R18, R50 ;  /* 0x0000001299057223 */ /* 0x000fe20000010032 */
[----:B------:R-:W-:Y:S01]  /*18570*/  IADD3 R2, R0, 0xe9, RZ ;  /* 0x000000e900027810 */ /* 0x000fe20007ffe0ff */
[----:B------:R2:W3:Y:S03]  /*18580*/  I2F R18, R4 ;  /* 0x0000000400127306 */ /* 0x0004e60000201400 */
[----:B------:R-:W-:Y:S01]  /*18590*/  FSEL R203, R5, -INF , !P1 ;  /* 0xff80000005cb7808 */ /* 0x000fe20004800000 */
[----:B-1----:R-:W-:Y:S01]  /*185a0*/  FFMA.FTZ R5, R153, R10, R28 ;  /* 0x0000000a99057223 */ /* 0x002fe2000001001c */
[----:B------:R-:W-:-:S02]  /*185b0*/  ISETP.GE.AND P1, PT, R4, R8, PT ;  /* 0x000000080400720c */ /* 0x000fc40003f26270 */
[C---:B------:R-:W-:Y:S01]  /*185c0*/  ISETP.GE.AND P5, PT, R2.reuse, R8, PT ;  /* 0x000000080200720c */ /* 0x040fe20003fa6270 */
[----:B------:R1:W4:Y:S01]  /*185d0*/  I2F R11, R2 ;  /* 0x00000002000b7306 */ /* 0x0003220000201400 */
[----:B------:R-:W-:Y:S01]  /*185e0*/  FSEL R228, R5, -INF , !P3 ;  /* 0xff80000005e47808 */ /* 0x000fe20005800000 */
[----:B------:R-:W-:Y:S01]  /*185f0*/  FFMA.FTZ R5, R153, R19, R29 ;  /* 0x0000001399057223 */ /* 0x000fe2000001001d */
[----:B------:R-:W-:-:S04]  /*18600*/  ISETP.GE.AND P3, PT, R2, R6, PT ;  /* 0x000000060200720c */ /* 0x000fc80003f66270 */
[----:B------:R-:W-:Y:S01]  /*18610*/  FSEL R227, R5, -INF , !P2 ;  /* 0xff80000005e37808 */ /* 0x000fe20005000000 */
[C---:B--2---:R-:W-:Y:S01]  /*18620*/  FFMA.FTZ R4, R153.reuse, R10, R30 ;  /* 0x0000000a99047223 */ /* 0x044fe2000001001e */
[----:B------:R-:W-:Y:S01]  /*18630*/  I2F R12, R9 ;  /* 0x00000009000c7306 */ /* 0x000fe20000201400 */
[----:B---3--:R-:W-:-:S03]  /*18640*/  FFMA.FTZ R5, R153, R18, R32 ;  /* 0x0000001299057223 */ /* 0x008fc60000010020 */
[----:B------:R-:W-:Y:S01]  /*18650*/  FSEL R220, R4, -INF , !P4 ;  /* 0xff80000004dc7808 */ /* 0x000fe20006000000 */
[----:B------:R-:W-:Y:S01]  /*18660*/  FFMA.FTZ R4, R153, R19, R31 ;  /* 0x0000001399047223 */ /* 0x000fe2000001001f */
[----:B------:R-:W-:Y:S02]  /*18670*/  FSEL R221, R5, -INF , !P1 ;  /* 0xff80000005dd7808 */ /* 0x000fe40004800000 */
[----:B-1----:R-:W-:Y:S02]  /*18680*/  IADD3 R2, R0, 0xf0, RZ ;  /* 0x000000f000027810 */ /* 0x002fe40007ffe0ff */
[----:B------:R-:W-:Y:S01]  /*18690*/  FSEL R214, R4, -INF , !P0 ;  /* 0xff80000004d67808 */ /* 0x000fe20004000000 */
[----:B----4-:R-:W-:Y:S01]  /*186a0*/  FFMA.FTZ R4, R153, R11, R35 ;  /* 0x0000000b99047223 */ /* 0x010fe20000010023 */
[----:B------:R1:W2:Y:S01]  /*186b0*/  I2F R10, R2 ;  /* 0x00000002000a7306 */ /* 0x0002a20000201400 */
[C---:B------:R-:W-:Y:S02]  /*186c0*/  ISETP.GE.AND P4, PT, R2.reuse, R8, PT ;  /* 0x000000080200720c */ /* 0x040fe40003f86270 */
[----:B------:R-:W-:-:S02]  /*186d0*/  ISETP.GE.AND P2, PT, R2, R6, PT ;  /* 0x000000060200720c */ /* 0x000fc40003f46270 */
[C---:B------:R-:W-:Y:S02]  /*186e0*/  ISETP.GE.AND P0, PT, R7.reuse, R8, PT ;  /* 0x000000080700720c */ /* 0x040fe40003f06270 */
[-C--:B------:R-:W-:Y:S01]  /*186f0*/  ISETP.GE.AND P1, PT, R7, R6.reuse, PT ;  /* 0x000000060700720c */ /* 0x080fe20003f26270 */
[----:B------:R-:W-:Y:S01]  /*18700*/  FFMA.FTZ R7, R153, R11, R33 ;  /* 0x0000000b99077223 */ /* 0x000fe20000010021 */
[----:B------:R-:W-:Y:S02]  /*18710*/  FSEL R229, R4, -INF , !P3 ;  /* 0xff80000004e57808 */ /* 0x000fe40005800000 */
[----:B------:R-:W-:Y:S02]  /*18720*/  ISETP.GE.AND P3, PT, R9, R6, PT ;  /* 0x000000060900720c */ /* 0x000fe40003f66270 */
[----:B------:R-:W-:Y:S01]  /*18730*/  FSEL R226, R7, -INF , !P5 ;  /* 0xff80000007e27808 */ /* 0x000fe20006800000 */
[----:B------:R-:W-:Y:S01]  /*18740*/  FFMA.FTZ R7, R153, R13, R27 ;  /* 0x0000000d99077223 */ /* 0x000fe2000001001b */
[----:B------:R-:W-:Y:S01]  /*18750*/  ISETP.GE.AND P5, PT, R9, R8, PT ;  /* 0x000000080900720c */ /* 0x000fe20003fa6270 */
[----:B-1----:R-:W-:-:S02]  /*18760*/  FFMA.FTZ R2, R153, R18, R34 ;  /* 0x0000001299027223 */ /* 0x002fc40000010022 */
[----:B--2---:R-:W-:Y:S01]  /*18770*/  FFMA.FTZ R5, R153, R10, R24 ;  /* 0x0000000a99057223 */ /* 0x004fe20000010018 */
[----:B------:R-:W-:Y:S01]  /*18780*/  FSEL R230, R7, -INF , !P1 ;  /* 0xff80000007e67808 */ /* 0x000fe20004800000 */
[C---:B------:R-:W-:Y:S01]  /*18790*/  FFMA.FTZ R9, R153.reuse, R12, R20 ;  /* 0x0000000c99097223 */ /* 0x040fe20000010014 */
[----:B------:R-:W-:Y:S01]  /*187a0*/  FSEL R210, R2, -INF , !P6 ;  /* 0xff80000002d27808 */ /* 0x000fe20007000000 */
[C---:B------:R-:W-:Y:S01]  /*187b0*/  FFMA.FTZ R2, R153.reuse, R10, R26 ;  /* 0x0000000a99027223 */ /* 0x040fe2000001001a */
[C---:B------:R-:W-:Y:S01]  /*187c0*/  ISETP.GE.AND P6, PT, R0.reuse, R8, PT ;  /* 0x000000080000720c */ /* 0x040fe20003fc6270 */
[C---:B------:R-:W-:Y:S01]  /*187d0*/  FFMA.FTZ R10, R153.reuse, R184, R88 ;  /* 0x000000b8990a7223 */ /* 0x040fe20000010058 */
[----:B------:R-:W-:Y:S02]  /*187e0*/  IADD3 R0, R0, 0xf9, RZ ;  /* 0x000000f900007810 */ /* 0x000fe40007ffe0ff */
[----:B------:R-:W-:Y:S01]  /*187f0*/  FSEL R231, R2, -INF , !P2 ;  /* 0xff80000002e77808 */ /* 0x000fe20005000000 */
[----:B------:R-:W-:Y:S01]  /*18800*/  FFMA.FTZ R2, R153, R13, R25 ;  /* 0x0000000d99027223 */ /* 0x000fe20000010019 */
[----:B------:R-:W1:Y:S01]  /*18810*/  I2F R11, R0 ;  /* 0x00000000000b7306 */ /* 0x000e620000201400 */
[----:B------:R-:W-:Y:S01]  /*18820*/  FSEL R234, R5, -INF , !P4 ;  /* 0xff80000005ea7808 */ /* 0x000fe20006000000 */
[----:B------:R-:W-:Y:S01]  /*18830*/  FFMA.FTZ R5, R153, R12, R22 ;  /* 0x0000000c99057223 */ /* 0x000fe20000010016 */
[----:B------:R-:W-:-:S02]  /*18840*/  IADD3 R12, R181, 0x800, RZ ;  /* 0x00000800b50c7810 */ /* 0x000fc40007ffe0ff */
[----:B------:R-:W-:Y:S02]  /*18850*/  FSEL R233, R2, -INF , !P0 ;  /* 0xff80000002e97808 */ /* 0x000fe40004000000 */
[----:B------:R-:W-:Y:S01]  /*18860*/  IADD3 R7, R181, 0x1800, RZ ;  /* 0x00001800b5077810 */ /* 0x000fe20007ffe0ff */
[----:B------:R2:W-:Y:S01]  /*18870*/  STL [R1+0xd0], R12 ;  /* 0x0000d00c01007387 */ /* 0x0005e20000100800 */
[----:B------:R-:W-:Y:S02]  /*18880*/  ISETP.GE.AND P1, PT, R185, 0x2, PT ;  /* 0x00000002b900780c */ /* 0x000fe40003f26270 */
[C---:B------:R-:W-:Y:S02]  /*18890*/  ISETP.GE.AND P4, PT, R0.reuse, R8, PT ;  /* 0x000000080000720c */ /* 0x040fe40003f86270 */
[----:B------:R-:W-:Y:S02]  /*188a0*/  ISETP.GE.AND P2, PT, R0, R6, PT ;  /* 0x000000060000720c */ /* 0x000fe40003f46270 */
[----:B------:R-:W-:Y:S01]  /*188b0*/  ISETP.NE.U32.AND P0, PT, R222, RZ, PT ;  /* 0x000000ffde00720c */ /* 0x000fe20003f05070 */
[C---:B-1----:R-:W-:Y:S01]  /*188c0*/  FFMA.FTZ R4, R153.reuse, R11, R21 ;  /* 0x0000000b99047223 */ /* 0x042fe20000010015 */
[----:B------:R-:W-:Y:S01]  /*188d0*/  LOP3.LUT R0, R182, R183, RZ, 0xfc, !PT ;  /* 0x000000b7b6007212 */ /* 0x000fe200078efcff */
[----:B------:R-:W-:Y:S01]  /*188e0*/  FFMA.FTZ R2, R153, R11, R23 ;  /* 0x0000000b99027223 */ /* 0x000fe20000010017 */
[----:B------:R-:W-:-:S02]  /*188f0*/  IADD3 R11, R181, 0x1000, RZ ;  /* 0x00001000b50b7810 */ /* 0x000fc40007ffe0ff */
[----:B------:R-:W-:Y:S02]  /*18900*/  ISETP.NE.AND.EX P0, PT, R223, RZ, PT, P0 ;  /* 0x000000ffdf00720c */ /* 0x000fe40003f05300 */
[----:B------:R-:W-:Y:S01]  /*18910*/  FSEL R235, R9, -INF , !P5 ;  /* 0xff80000009eb7808 */ /* 0x000fe20006800000 */
[----:B------:R1:W-:Y:S01]  /*18920*/  STL [R1+0xd4], R11 ;  /* 0x0000d40b01007387 */ /* 0x0003e20000100800 */
[----:B------:R-:W-:Y:S02]  /*18930*/  FSEL R232, R5, -INF , !P3 ;  /* 0xff80000005e87808 */ /* 0x000fe40005800000 */
[----:B------:R-:W-:Y:S01]  /*18940*/  FSEL R236, R4, -INF , !P4 ;  /* 0xff80000004ec7808 */ /* 0x000fe20006000000 */
[----:B------:R3:W-:Y:S01]  /*18950*/  STL [R1+0xd8], R7 ;  /* 0x0000d80701007387 */ /* 0x0007e20000100800 */
[----:B------:R-:W-:Y:S02]  /*18960*/  FSEL R237, R2, -INF , !P2 ;  /* 0xff80000002ed7808 */ /* 0x000fe40005000000 */
[----:B------:R-:W-:-:S02]  /*18970*/  FSEL R48, R10, -INF , !P6 ;  /* 0xff8000000a307808 */ /* 0x000fc40007000000 */
[----:B--2---:R-:W-:-:S05]  /*18980*/  IADD3 R12, R181, 0x2000, RZ ;  /* 0x00002000b50c7810 */ /* 0x004fca0007ffe0ff */
[----:B------:R2:W-:Y:S01]  /*18990*/  STL [R1+0xdc], R12 ;  /* 0x0000dc0c01007387 */ /* 0x0005e20000100800 */
[C---:B-1----:R-:W-:Y:S02]  /*189a0*/  IADD3 R11, R181.reuse, 0x2800, RZ ;  /* 0x00002800b50b7810 */ /* 0x042fe40007ffe0ff */
[----:B---3--:R-:W-:-:S03]  /*189b0*/  IADD3 R7, R181, 0x3000, RZ ;  /* 0x00003000b5077810 */ /* 0x008fc60007ffe0ff */
[----:B------:R1:W-:Y:S04]  /*189c0*/  STL [R1+0xe0], R11 ;  /* 0x0000e00b01007387 */ /* 0x0003e80000100800 */
[----:B------:R3:W-:Y:S01]  /*189d0*/  STL [R1+0xe4], R7 ;  /* 0x0000e40701007387 */ /* 0x0007e20000100800 */
        /* <DEDUP_REMOVED lines=82> */
.L_x_3105:
[----:B------:R-:W3:Y:S02]  /*18f00*/  LD.E R2, [R16.64+0x38] ;  /* 0x0000380610027980 */ /* 0x000ee4000c101900 */
[----:B---3--:R-:W-:-:S04]  /*18f10*/  LEA R2, -R2, RZ, 0x8 ;  /* 0x000000ff02027211 */ /* 0x008fc800078e41ff */
[----:B------:R-:W-:Y:S02]  /*18f20*/  SHF.R.S32.HI R4, RZ, 0x1f, R2 ;  /* 0x0000001fff047819 */ /* 0x000fe40000011402 */
.L_x_3106:
[----:B------:R-:W-:Y:S05]  /*18f30*/  BSYNC B0 ;  /* 0x0000000000007941 */ /* 0x000fea0003800000 */
.L_x_3104:
[----:B------:R-:W-:Y:S01]  /*18f40*/  ISETP.GE.AND P2, PT, R154, R250, PT ;  /* 0x000000fa9a00720c */ /* 0x000fe20003f46270 */
[----:B------:R-:W-:-:S12]  /*18f50*/  BSSY B0, `(.L_x_3107) ;  /* 0x00000af000007945 */ /* 0x000fd80003800000 */
[----:B------:R-:W-:Y:S01]  /*18f60*/  @!P2 IADD3 R5, P4, R2, R118, RZ ;  /* 0x000000760205a210 */ /* 0x000fe20007f9e0ff */
[----:B--2---:R-:W-:Y:S01]  /*18f70*/  @!P2 IMAD.MOV.U32 R11, RZ, RZ, R4 ;  /* 0x000000ffff0ba224 */ /* 0x004fe200078e0004 */
[----:B------:R-:W-:Y:S01]  /*18f80*/  @!P2 LEA R7, P3, R194, R2, 0x5 ;  /* 0x00000002c207a211 */ /* 0x000fe200078628ff */
[----:B------:R-:W-:Y:S01]  /*18f90*/  @!P2 IMAD.MOV.U32 R14, RZ, RZ, R2 ;  /* 0x000000ffff0ea224 */ /* 0x000fe200078e0002 */
[----:B------:R-:W-:Y:S01]  /*18fa0*/  @!P2 MOV R15, R4 ;  /* 0x00000004000fa202 */ /* 0x000fe20000000f00 */
[----:B------:R-:W-:Y:S01]  /*18fb0*/  @!P2 IMAD.X R9, R4, 0x1, R152, P4 ;  /* 0x000000010409a824 */ /* 0x000fe200020e0698 */
[----:B------:R-:W-:Y:S01]  /*18fc0*/  @!P2 LEA R46, P4, R5, R224, 0x1 ;  /* 0x000000e0052ea211 */ /* 0x000fe200078808ff */
        /* <DEDUP_REMOVED lines=17> */
[-C--:B------:R-:W-:Y:S01]  /*190e0*/  @!P2 LEA.HI.X R43, R5, R225.reuse, R9, 0x1, P4 ;  /* 0x000000e1052ba211 */ /* 0x080fe200020f0c09 */
[----:B------:R-:W-:Y:S01]  /*190f0*/  @!P2 IMAD.IADD R9, R11, 0x1, R18 ;  /* 0x000000010b09a824 */ /* 0x000fe200078e0212 */
[----:B------:R-:W-:Y:S01]  /*19100*/  @!P2 LEA R38, P4, R10, R224, 0x1 ;  /* 0x000000e00a26a211 */ /* 0x000fe200078808ff */
[----:B------:R-:W-:Y:S01]  /*19110*/  @!P2 IMAD.IADD R5, R13, 0x1, R19 ;  /* 0x000000010d05a824 */ /* 0x000fe200078e0213 */
[----:B------:R-:W-:Y:S01]  /*19120*/  @!P2 LEA.HI.X R14, R194, R4, R195, 0x7, P3 ;  /* 0x00000004c20ea211 */ /* 0x000fe200018f3cc3 */
[----:B------:R-:W-:Y:S01]  /*19130*/  @!P2 IMAD.MOV.U32 R13, RZ, RZ, R4 ;  /* 0x000000ffff0da224 */ /* 0x000fe200078e0004 */
[----:B------:R-:W-:Y:S01]  /*19140*/  @!P2 LEA R36, P3, R7, R224, 0x1 ;  /* 0x000000e00724a211 */ /* 0x000fe200078608ff */
[C---:B------:R-:W-:Y:S01]  /*19150*/  @!P2 IMAD R26, R195.reuse, 0xd0, RZ ;  /* 0x000000d0c31aa824 */ /* 0x040fe200078e02ff */
[-C--:B------:R-:W-:Y:S01]  /*19160*/  @!P2 LEA.HI.X R39, R10, R225.reuse, R9, 0x1, P4 ;  /* 0x000000e10a27a211 */ /* 0x080fe200020f0c09 */
[--C-:B------:R-:W-:Y:S01]  /*19170*/  @!P2 IMAD.MOV.U32 R10, RZ, RZ, R2.reuse ;  /* 0x000000ffff0aa224 */ /* 0x100fe200078e0002 */
[-C--:B------:R-:W-:Y:S01]  /*19180*/  @!P2 MOV R11, R4.reuse ;  /* 0x00000004000ba202 */ /* 0x080fe20000000f00 */
[C---:B------:R-:W-:Y:S01]  /*19190*/  @!P2 IMAD R9, R195.reuse, 0x90, RZ ;  /* 0x00000090c309a824 */ /* 0x040fe200078e02ff */
[-C--:B------:R-:W-:Y:S01]  /*191a0*/  @!P2 LEA.HI.X R41, R12, R225.reuse, R5, 0x1, P5 ;  /* 0x000000e10c29a211 */ /* 0x080fe200028f0c05 */
        /* <DEDUP_REMOVED lines=23> */
[----:B------:R-:W-:Y:S01]  /*19320*/  @!P2 IMAD.MOV.U32 R11, RZ, RZ, R4 ;  /* 0x000000ffff0ba224 */ /* 0x000fe200078e0004 */
        /* <DEDUP_REMOVED lines=113> */
.L_x_3108:
[----:B------:R-:W-:Y:S05]  /*19a40*/  BSYNC B0 ;  /* 0x0000000000007941 */ /* 0x000fea0003800000 */
.L_x_3107:
[----:B------:R-:W0:Y:S01]  /*19a50*/  LDGDEPBAR ;  /* 0x00000000000079af */ /* 0x000e220000000000 */
[----:B------:R-:W-:-:S04]  /*19a60*/  LEA R224, P2, R2, R224, 0x1 ;  /* 0x000000e002e07211 */ /* 0x000fc800078408ff */
[----:B------:R-:W-:-:S04]  /*19a70*/  LEA.HI.X R225, R2, R225, R4, 0x1, P2 ;  /* 0x000000e102e17211 */ /* 0x000fc800010f0c04 */
.L_x_3103:
[----:B------:R-:W-:Y:S05]  /*19a80*/  BSYNC B1 ;  /* 0x0000000000017941 */ /* 0x000fea0003800000 */
.L_x_3102:
[----:B------:R-:W-:Y:S01]  /*19a90*/  FMNMX.FTZ R2, R116, R91, !PT ;  /* 0x0000005b74027209 */ /* 0x000fe20007810000 */
        /* <DEDUP_REMOVED lines=121> */
[----:B------:R-:W4:Y:S01]  /*1a230*/  SHFL.BFLY PT, R5, R2, 0x2, 0x1f ;  /* 0x0c401f0002057f89 */ /* 0x000f2200000e0000 */
[----:B------:R-:W-:-:S04]  /*1a240*/  FMNMX.FTZ R18, R226, R18, !PT ;  /* 0x00000012e2127209 */ /* 0x000fc80007810000 */
[----:B------:R-:W-:-:S04]  /*1a250*/  FMNMX.FTZ R18, R234, R18, !PT ;  /* 0x00000012ea127209 */ /* 0x000fc80007810000 */
[----:B------:R-:W-:-:S04]  /*1a260*/  FMNMX.FTZ R18, R233, R18, !PT ;  /* 0x00000012e9127209 */ /* 0x000fc80007810000 */
[----:B------:R-:W-:-:S04]  /*1a270*/  FMNMX.FTZ R18, R235, R18, !PT ;  /* 0x00000012eb127209 */ /* 0x000fc80007810000 */
[----:B------:R-:W-:Y:S02]  /*1a280*/  FMNMX.FTZ R18, R236, R18, !PT ;  /* 0x00000012ec127209 */ /* 0x000fe40007810000 */
[----:B----4-:R-:W-:-:S03]  /*1a290*/  FMNMX.FTZ R2, R2, R5, !PT ;  /* 0x0000000502027209 */ /* 0x010fc60007810000 */
[----:B------:R-:W4:Y:S04]  /*1a2a0*/  SHFL.BFLY PT, R5, R18, 0x2, 0x1f ;  /* 0x0c401f0012057f89 */ /* 0x000f2800000e0000 */
[----:B--2---:R-:W2:Y:S01]  /*1a2b0*/  SHFL.BFLY PT, R7, R2, 0x1, 0x1f ;  /* 0x0c201f0002077f89 */ /* 0x004ea200000e0000 */
[----:B----4-:R-:W-:Y:S02]  /*1a2c0*/  FMNMX.FTZ R18, R18, R5, !PT ;  /* 0x0000000512127209 */ /* 0x010fe40007810000 */
[----:B--2---:R-:W-:-:S03]  /*1a2d0*/  FMNMX.FTZ R2, R2, R7, !PT ;  /* 0x0000000702027209 */ /* 0x004fc60007810000 */
[----:B------:R-:W2:Y:S01]  /*1a2e0*/  SHFL.BFLY PT, R9, R18, 0x1, 0x1f ;  /* 0x0c201f0012097f89 */ /* 0x000ea200000e0000 */
[----:B------:R-:W-:Y:S01]  /*1a2f0*/  FSETP.NEU.FTZ.AND P2, PT, R2, -INF , PT ;  /* 0xff8000000200780b */ /* 0x000fe20003f5d000 */
[----:B---3--:R-:W-:-:S05]  /*1a300*/  FMUL.FTZ R5, R4, R2 ;  /* 0x0000000204057220 */ /* 0x008fca0000410000 */
[----:B------:R-:W-:-:S05]  /*1a310*/  FSEL R5, R5, RZ, P2 ;  /* 0x000000ff05057208 */ /* 0x000fca0001000000 */
[----:B------:R-:W-:-:S04]  /*1a320*/  FFMA.FTZ R7, R116, R4, -R5 ;  /* 0x0000000474077223 */ /* 0x000fc80000010805 */
[----:B------:R3:W-:Y:S01]  /*1a330*/  MUFU.EX2 R252, R7 ;  /* 0x0000000700fc7308 */ /* 0x0007e20000000800 */
[----:B--2---:R-:W-:Y:S01]  /*1a340*/  FMNMX.FTZ R18, R18, R9, !PT ;  /* 0x0000000912127209 */ /* 0x004fe20007810000 */
[----:B---3--:R-:W-:-:S06]  /*1a350*/  FFMA.FTZ R7, R91, R4, -R5 ;  /* 0x000000045b077223 */ /* 0x008fcc0000010805 */
[----:B------:R2:W3:Y:S01]  /*1a360*/  MUFU.EX2 R88, R7 ;  /* 0x0000000700587308 */ /* 0x0004e20000000800 */
[----:B------:R-:W-:Y:S01]  /*1a370*/  FMUL.FTZ R10, R4, R18 ;  /* 0x00000012040a7220 */ /* 0x000fe20000410000 */
[----:B------:R-:W-:Y:S01]  /*1a380*/  FSETP.NEU.FTZ.AND P2, PT, R18, -INF , PT ;  /* 0xff8000001200780b */ /* 0x000fe20003f5d000 */
[----:B--2---:R-:W-:-:S05]  /*1a390*/  FFMA.FTZ R7, R117, R4, -R5 ;  /* 0x0000000475077223 */ /* 0x004fca0000010805 */
[----:B------:R2:W-:Y:S01]  /*1a3a0*/  MUFU.EX2 R91, R7 ;  /* 0x00000007005b7308 */ /* 0x0005e20000000800 */
[----:B------:R-:W-:Y:S01]  /*1a3b0*/  SHF.L.U32 R182, R0, 0x1, RZ ;  /* 0x0000000100b67819 */ /* 0x000fe200000006ff */
[----:B--2---:R-:W-:-:S03]  /*1a3c0*/  FFMA.FTZ R7, R90, R4, -R5 ;  /* 0x000000045a077223 */ /* 0x004fc60000010805 */
[-C--:B------:R-:W-:Y:S01]  /*1a3d0*/  LEA R185, R190, R182.reuse, 0x1 ;  /* 0x000000b6beb97211 */ /* 0x080fe200078e08ff */
[----:B-1----:R-:W1:Y:S02]  /*1a3e0*/  LDSM.16.MT88.4 R24, [R182+0xa000] ;  /* 0x00a00000b618783b */ /* 0x002e640000004200 */
[----:B------:R2:W4:Y:S01]  /*1a3f0*/  MUFU.EX2 R76, R7 ;  /* 0x00000007004c7308 */ /* 0x0005220000000800 */
[----:B------:R-:W-:Y:S01]  /*1a400*/  LEA R183, R191, R182, 0x1 ;  /* 0x000000b6bfb77211 */ /* 0x000fe200078e08ff */
[----:B------:R-:W5:Y:S04]  /*1a410*/  LDSM.16.MT88.4 R20, [R185+0xa000] ;  /* 0x00a00000b914783b */ /* 0x000f680000004200 */
[----:B------:R-:W1:Y:S01]  /*1a420*/  LDSM.16.MT88.4 R28, [R183+0xa000] ;  /* 0x00a00000b71c783b */ /* 0x000e620000004200 */
[----:B------:R-:W-:-:S03]  /*1a430*/  FFMA.FTZ R9, R83, R4, -R5 ;  /* 0x0000000453097223 */ /* 0x000fc60000010805 */
[----:B------:R-:W-:Y:S01]  /*1a440*/  LDSM.16.MT88.4 R44, [R182+0xa800] ;  /* 0x00a80000b62c783b */ /* 0x000fe20000004200 */
[----:B---3--:R-:W-:-:S03]  /*1a450*/  F2FP.PACK_AB R13, R88, R252 ;  /* 0x000000fc580d723e */ /* 0x008fc600000000ff */
[----:B------:R-:W-:Y:S01]  /*1a460*/  LDSM.16.MT88.4 R40, [R185+0xa800] ;  /* 0x00a80000b928783b */ /* 0x000fe20000004200 */
[----:B--2---:R-:W-:-:S03]  /*1a470*/  FSEL R7, R10, RZ, P2 ;  /* 0x000000ff0a077208 */ /* 0x004fc60001000000 */
[----:B------:R-:W-:Y:S02]  /*1a480*/  LDSM.16.MT88.4 R60, [R183+0xa800] ;  /* 0x00a80000b73c783b */ /* 0x000fe40000004200 */
[----:B------:R-:W-:-:S04]  /*1a490*/  FFMA.FTZ R0, R48, R4, -R7 ;  /* 0x0000000430007223 */ /* 0x000fc80000010807 */
[----:B------:R2:W-:Y:S02]  /*1a4a0*/  MUFU.EX2 R82, R0 ;  /* 0x0000000000527308 */ /* 0x0005e40000000800 */
[----:B--2---:R-:W-:-:S06]  /*1a4b0*/  FFMA.FTZ R0, R136, R4, -R7 ;  /* 0x0000000488007223 */ /* 0x004fcc0000010807 */
[----:B------:R2:W3:Y:S01]  /*1a4c0*/  MUFU.EX2 R10, R0 ;  /* 0x00000000000a7308 */ /* 0x0004e20000000800 */
[----:B------:R-:W-:-:S05]  /*1a4d0*/  LEA R184, R190, R183, 0x1 ;  /* 0x000000b7beb87211 */ /* 0x000fca00078e08ff */
[----:B------:R-:W1:Y:S01]  /*1a4e0*/  LDSM.16.MT88.4 R48, [R184+0xa000] ;  /* 0x00a00000b830783b */ /* 0x000e620000004200 */
[----:B--2---:R-:W-:-:S04]  /*1a4f0*/  FFMA.FTZ R0, R168, R4, -R7 ;  /* 0x00000004a8007223 */ /* 0x004fc80000010807 */
[----:B------:R2:W-:Y:S02]  /*1a500*/  MUFU.EX2 R11, R0 ;  /* 0x00000000000b7308 */ /* 0x0005e40000000800 */
[----:B--2---:R-:W-:-:S06]  /*1a510*/  FFMA.FTZ R0, R138, R4, -R7 ;  /* 0x000000048a007223 */ /* 0x004fcc0000010807 */
[----:B------:R2:W1:Y:S02]  /*1a520*/  MUFU.EX2 R83, R0 ;  /* 0x0000000000537308 */ /* 0x0004640000000800 */
[----:B--2---:R-:W-:-:S06]  /*1a530*/  FFMA.FTZ R0, R89, R4, -R5 ;  /* 0x0000000459007223 */ /* 0x004fcc0000010805 */
[----:B------:R2:W-:Y:S02]  /*1a540*/  MUFU.EX2 R138, R0 ;  /* 0x00000000008a7308 */ /* 0x0005e40000000800 */
[----:B--2---:R-:W-:-:S06]  /*1a550*/  FFMA.FTZ R0, R81, R4, -R5 ;  /* 0x0000000451007223 */ /* 0x004fcc0000010805 */
[----:B------:R2:W-:Y:S01]  /*1a560*/  MUFU.EX2 R238, R0 ;  /* 0x0000000000ee7308 */ /* 0x0005e20000000800 */
[----:B----4-:R-:W-:Y:S01]  /*1a570*/  F2FP.PACK_AB R15, R76, R91 ;  /* 0x0000005b4c0f723e */ /* 0x010fe200000000ff */
[----:B--2---:R-:W-:-:S06]  /*1a580*/  FFMA.FTZ R0, R148, R4, -R7 ;  /* 0x0000000494007223 */ /* 0x004fcc0000010807 */
[----:B------:R2:W-:Y:S01]  /*1a590*/  MUFU.EX2 R81, R0 ;  /* 0x0000000000517308 */ /* 0x0005e20000000800 */
[----:B---3--:R-:W-:Y:S02]  /*1a5a0*/  F2FP.PACK_AB R12, R10, R82 ;  /* 0x000000520a0c723e */ /* 0x008fe400000000ff */
[----:B-1----:R-:W-:Y:S01]  /*1a5b0*/  F2FP.PACK_AB R14, R83, R11 ;  /* 0x0000000b530e723e */ /* 0x002fe200000000ff */
[----:B--2---:R-:W-:-:S04]  /*1a5c0*/  FFMA.FTZ R0, R139, R4, -R7 ;  /* 0x000000048b007223 */ /* 0x004fc80000010807 */
[----:B------:R1:W2:Y:S02]  /*1a5d0*/  MUFU.EX2 R240, R0 ;  /* 0x0000000000f07308 */ /* 0x0002a40000000800 */
[----:B------:R-:W-:Y:S01]  /*1a5e0*/  HMMA.16816.F32 R52, R12, R24, RZ ;  /* 0x000000180c34723c */ /* 0x000fe200000018ff */
[----:B-1----:R-:W-:-:S05]  /*1a5f0*/  FFMA.FTZ R0, R119, R4, -R7 ;  /* 0x0000000477007223 */ /* 0x002fca0000010807 */
[----:B------:R1:W-:Y:S02]  /*1a600*/  MUFU.EX2 R239, R0 ;  /* 0x0000000000ef7308 */ /* 0x0003e40000000800 */
[----:B------:R-:W-:Y:S01]  /*1a610*/  HMMA.16816.F32 R36, R12, R26, RZ ;  /* 0x0000001a0c24723c */ /* 0x000fe200000018ff */
[----:B-1----:R-:W-:-:S05]  /*1a620*/  FFMA.FTZ R0, R149, R4, -R7 ;  /* 0x0000000495007223 */ /* 0x002fca0000010807 */
[----:B------:R1:W-:Y:S02]  /*1a630*/  MUFU.EX2 R136, R0 ;  /* 0x0000000000887308 */ /* 0x0003e40000000800 */
[C---:B-----5:R-:W-:Y:S06]  /*1a640*/  HMMA.16816.F32 R32, R12.reuse, R20, RZ ;  /* 0x000000140c20723c */ /* 0x060fec00000018ff */
[----:B------:R-:W3:Y:S02]  /*1a650*/  MUFU.EX2 R77, R9 ;  /* 0x00000009004d7308 */ /* 0x000ee40000000800 */
[----:B------:R-:W-:Y:S01]  /*1a660*/  HMMA.16816.F32 R24, R12, R22, RZ ;  /* 0x000000160c18723c */ /* 0x000fe200000018ff */
[----:B-1----:R-:W-:-:S07]  /*1a670*/  FFMA.FTZ R0, R137, R4, -R5 ;  /* 0x0000000489007223 */ /* 0x002fce0000010805 */
[C---:B------:R-:W-:Y:S01]  /*1a680*/  HMMA.16816.F32 R20, R12.reuse, R28, RZ ;  /* 0x0000001c0c14723c */ /* 0x040fe200000018ff */
[----:B------:R-:W1:Y:S07]  /*1a690*/  MUFU.EX2 R241, R0 ;  /* 0x0000000000f17308 */ /* 0x000e6e0000000800 */
[C---:B------:R-:W-:Y:S08]  /*1a6a0*/  HMMA.16816.F32 R28, R12.reuse, R30, RZ ;  /* 0x0000001e0c1c723c */ /* 0x040ff000000018ff */
[C---:B------:R-:W-:Y:S08]  /*1a6b0*/  HMMA.16816.F32 R64, R12.reuse, R48, RZ ;  /* 0x000000300c40723c */ /* 0x040ff000000018ff */
[----:B------:R-:W-:Y:S07]  /*1a6c0*/  HMMA.16816.F32 R56, R12, R50, RZ ;  /* 0x000000320c38723c */ /* 0x000fee00000018ff */
[----:B--2---:R-:W-:-:S02]  /*1a6d0*/  F2FP.PACK_AB R12, R240, R81 ;  /* 0x00000051f00c723e */ /* 0x004fc400000000ff */
[----:B---3--:R-:W-:Y:S02]  /*1a6e0*/  F2FP.PACK_AB R13, R138, R77 ;  /* 0x0000004d8a0d723e */ /* 0x008fe400000000ff */
[----:B------:R-:W-:Y:S02]  /*1a6f0*/  F2FP.PACK_AB R14, R136, R239 ;  /* 0x000000ef880e723e */ /* 0x000fe400000000ff */
[----:B-1----:R-:W-:-:S07]  /*1a700*/  F2FP.PACK_AB R15, R241, R238 ;  /* 0x000000eef10f723e */ /* 0x002fce00000000ff */
[C---:B------:R-:W-:Y:S08]  /*1a710*/  HMMA.16816.F32 R72, R12.reuse, R44, R52 ;  /* 0x0000002c0c48723c */ /* 0x040ff00000001834 */
[C---:B------:R-:W-:Y:S08]  /*1a720*/  HMMA.16816.F32 R68, R12.reuse, R46, R36 ;  /* 0x0000002e0c44723c */ /* 0x040ff00000001824 */
        /* <DEDUP_REMOVED lines=8> */
[----:B------:R2:W3:Y:S01]  /*1a7b0*/  MUFU.EX2 R78, R0 ;  /* 0x00000000004e7308 */ /* 0x0004e20000000800 */
[C---:B-1----:R-:W-:Y:S08]  /*1a7c0*/  HMMA.16816.F32 R36, R12.reuse, R20, R64 ;  /* 0x000000140c24723c */ /* 0x042ff00000001840 */
[----:B------:R-:W-:Y:S01]  /*1a7d0*/  HMMA.16816.F32 R32, R12, R22, R56 ;  /* 0x000000160c20723c */ /* 0x000fe20000001838 */
[----:B------:R-:W1:Y:S01]  /*1a7e0*/  LDSM.16.MT88.4 R20, [R185+0xb000] ;  /* 0x00b00000b914783b */ /* 0x000e620000004200 */
[----:B--2---:R-:W-:-:S04]  /*1a7f0*/  FFMA.FTZ R0, R169, R4, -R7 ;  /* 0x00000004a9007223 */ /* 0x004fc80000010807 */
[----:B------:R2:W-:Y:S02]  /*1a800*/  MUFU.EX2 R90, R0 ;  /* 0x00000000005a7308 */ /* 0x0005e40000000800 */
[----:B--2---:R-:W-:-:S06]  /*1a810*/  FFMA.FTZ R0, R151, R4, -R7 ;  /* 0x0000000497007223 */ /* 0x004fcc0000010807 */
[----:B------:R2:W4:Y:S01]  /*1a820*/  MUFU.EX2 R116, R0 ;  /* 0x0000000000747308 */ /* 0x0005220000000800 */
[----:B------:R-:W-:Y:S01]  /*1a830*/  HMMA.16816.F32 R48, R12, R42, R24 ;  /* 0x0000002a0c30723c */ /* 0x000fe20000001818 */
[----:B------:R-:W5:Y:S01]  /*1a840*/  LDSM.16.MT88.4 R24, [R182+0xb000] ;  /* 0x00b00000b618783b */ /* 0x000f620000004200 */
[----:B--2---:R-:W-:-:S05]  /*1a850*/  FFMA.FTZ R0, R141, R4, -R7 ;  /* 0x000000048d007223 */ /* 0x004fca0000010807 */
[----:B------:R2:W-:Y:S02]  /*1a860*/  MUFU.EX2 R19, R0 ;  /* 0x0000000000137308 */ /* 0x0005e40000000800 */
[----:B--2---:R-:W-:-:S06]  /*1a870*/  FFMA.FTZ R0, R109, R4, -R7 ;  /* 0x000000046d007223 */ /* 0x004fcc0000010807 */
[----:B------:R2:W1:Y:S02]  /*1a880*/  MUFU.EX2 R168, R0 ;  /* 0x0000000000a87308 */ /* 0x0004640000000800 */
[----:B--2---:R-:W-:-:S06]  /*1a890*/  FFMA.FTZ R0, R110, R4, -R5 ;  /* 0x000000046e007223 */ /* 0x004fcc0000010805 */
[----:B------:R-:W2:Y:S01]  /*1a8a0*/  MUFU.EX2 R117, R0 ;  /* 0x0000000000757308 */ /* 0x000ea20000000800 */
[----:B---3--:R-:W-:Y:S01]  /*1a8b0*/  MOV R110, R78 ;  /* 0x0000004e006e7202 */ /* 0x008fe20000000f00 */
[----:B------:R-:W-:Y:S01]  /*1a8c0*/  HMMA.16816.F32 R40, R12, R62, R28 ;  /* 0x0000003e0c28723c */ /* 0x000fe2000000181c */
[----:B------:R-:W-:Y:S06]  /*1a8d0*/  LDSM.16.MT88.4 R28, [R183+0xb000] ;  /* 0x00b00000b71c783b */ /* 0x000fec0000004200 */
[----:B----4-:R-:W-:Y:S02]  /*1a8e0*/  F2FP.PACK_AB R12, R116, R90 ;  /* 0x0000005a740c723e */ /* 0x010fe400000000ff */
[----:B------:R-:W-:-:S02]  /*1a8f0*/  F2FP.PACK_AB R13, R79, R89 ;  /* 0x000000594f0d723e */ /* 0x000fc400000000ff */
[----:B-1----:R-:W-:Y:S02]  /*1a900*/  F2FP.PACK_AB R14, R168, R19 ;  /* 0x00000013a80e723e */ /* 0x002fe400000000ff */
[----:B--2---:R-:W-:-:S07]  /*1a910*/  F2FP.PACK_AB R15, R117, R110 ;  /* 0x0000006e750f723e */ /* 0x004fce00000000ff */
[C---:B------:R-:W-:Y:S08]  /*1a920*/  HMMA.16816.F32 R56, R12.reuse, R20, R52 ;  /* 0x000000140c38723c */ /* 0x040ff00000001834 */
[----:B------:R-:W-:Y:S01]  /*1a930*/  HMMA.16816.F32 R52, R12, R22, R48 ;  /* 0x000000160c34723c */ /* 0x000fe20000001830 */
[----:B------:R-:W1:Y:S01]  /*1a940*/  LDSM.16.MT88.4 R20, [R184+0xb000] ;  /* 0x00b00000b814783b */ /* 0x000e620000004200 */
[----:B------:R-:W-:-:S06]  /*1a950*/  FFMA.FTZ R0, R121, R4, -R5 ;  /* 0x0000000479007223 */ /* 0x000fcc0000010805 */
[C---:B-----5:R-:W-:Y:S01]  /*1a960*/  HMMA.16816.F32 R64, R12.reuse, R24, R72 ;  /* 0x000000180c40723c */ /* 0x060fe20000001848 */
[----:B------:R2:W-:Y:S07]  /*1a970*/  MUFU.EX2 R73, R0 ;  /* 0x0000000000497308 */ /* 0x0005ee0000000800 */
[----:B------:R-:W-:Y:S01]  /*1a980*/  HMMA.16816.F32 R60, R12, R26, R68 ;  /* 0x0000001a0c3c723c */ /* 0x000fe20000001844 */
[----:B------:R-:W-:Y:S01]  /*1a990*/  LDSM.16.MT88.4 R24, [R182+0xb800] ;  /* 0x00b80000b618783b */ /* 0x000fe20000004200 */
[----:B--2---:R-:W-:-:S04]  /*1a9a0*/  FFMA.FTZ R0, R120, R4, -R5 ;  /* 0x0000000478007223 */ /* 0x004fc80000010805 */
[----:B------:R2:W-:Y:S02]  /*1a9b0*/  MUFU.EX2 R71, R0 ;  /* 0x0000000000477308 */ /* 0x0005e40000000800 */
[----:B--2---:R-:W-:-:S06]  /*1a9c0*/  FFMA.FTZ R0, R111, R4, -R5 ;  /* 0x000000046f007223 */ /* 0x004fcc0000010805 */
[----:B------:R2:W-:Y:S01]  /*1a9d0*/  MUFU.EX2 R9, R0 ;  /* 0x0000000000097308 */ /* 0x0005e20000000800 */
[C---:B-1----:R-:W-:Y:S08]  /*1a9e0*/  HMMA.16816.F32 R36, R12.reuse, R20, R36 ;  /* 0x000000140c24723c */ /* 0x042ff00000001824 */
[----:B------:R-:W-:Y:S01]  /*1a9f0*/  HMMA.16816.F32 R32, R12, R22, R32 ;  /* 0x000000160c20723c */ /* 0x000fe20000001820 */
[----:B------:R-:W1:Y:S01]  /*1aa00*/  LDSM.16.MT88.4 R20, [R185+0xb800] ;  /* 0x00b80000b914783b */ /* 0x000e620000004200 */
[----:B--2---:R-:W-:-:S04]  /*1aa10*/  FFMA.FTZ R0, R142, R4, -R7 ;  /* 0x000000048e007223 */ /* 0x004fc80000010807 */
[----:B------:R2:W-:Y:S02]  /*1aa20*/  MUFU.EX2 R72, R0 ;  /* 0x0000000000487308 */ /* 0x0005e40000000800 */
[----:B--2---:R-:W-:-:S06]  /*1aa30*/  FFMA.FTZ R0, R122, R4, -R7 ;  /* 0x000000047a007223 */ /* 0x004fcc0000010807 */
[----:B------:R2:W3:Y:S02]  /*1aa40*/  MUFU.EX2 R78, R0 ;  /* 0x00000000004e7308 */ /* 0x0004e40000000800 */
[----:B--2---:R-:W-:-:S06]  /*1aa50*/  FFMA.FTZ R0, R123, R4, -R7 ;  /* 0x000000047b007223 */ /* 0x004fcc0000010807 */
[----:B------:R2:W-:Y:S02]  /*1aa60*/  MUFU.EX2 R119, R0 ;  /* 0x0000000000777308 */ /* 0x0005e40000000800 */
[----:B--2---:R-:W-:-:S06]  /*1aa70*/  FFMA.FTZ R0, R112, R4, -R7 ;  /* 0x0000000470007223 */ /* 0x004fcc0000010807 */
[----:B------:R2:W4:Y:S02]  /*1aa80*/  MUFU.EX2 R108, R0 ;  /* 0x00000000006c7308 */ /* 0x0005240000000800 */
[----:B--2---:R-:W-:-:S06]  /*1aa90*/  FFMA.FTZ R0, R113, R4, -R5 ;  /* 0x0000000471007223 */ /* 0x004fcc0000010805 */
[----:B------:R-:W2:Y:S01]  /*1aaa0*/  MUFU.EX2 R109, R0 ;  /* 0x00000000006d7308 */ /* 0x000ea20000000800 */
[C---:B------:R-:W-:Y:S08]  /*1aab0*/  HMMA.16816.F32 R44, R12.reuse, R28, R44 ;  /* 0x0000001c0c2c723c */ /* 0x040ff0000000182c */
[----:B------:R-:W-:Y:S01]  /*1aac0*/  HMMA.16816.F32 R48, R12, R30, R40 ;  /* 0x0000001e0c30723c */ /* 0x000fe20000001828 */
[----:B------:R-:W-:Y:S06]  /*1aad0*/  LDSM.16.MT88.4 R28, [R183+0xb800] ;  /* 0x00b80000b71c783b */ /* 0x000fec0000004200 */
[----:B---3--:R-:W-:-:S02]  /*1aae0*/  F2FP.PACK_AB R12, R78, R72 ;  /* 0x000000484e0c723e */ /* 0x008fc400000000ff */
[----:B------:R-:W-:Y:S02]  /*1aaf0*/  F2FP.PACK_AB R13, R71, R73 ;  /* 0x00000049470d723e */ /* 0x000fe400000000ff */
[----:B----4-:R-:W-:Y:S02]  /*1ab00*/  F2FP.PACK_AB R14, R108, R119 ;  /* 0x000000776c0e723e */ /* 0x010fe400000000ff */
[----:B--2---:R-:W-:-:S07]  /*1ab10*/  F2FP.PACK_AB R15, R109, R9 ;  /* 0x000000096d0f723e */ /* 0x004fce00000000ff */
[C---:B-1----:R-:W-:Y:S08]  /*1ab20*/  HMMA.16816.F32 R56, R12.reuse, R20, R56 ;  /* 0x000000140c38723c */ /* 0x042ff00000001838 */
[----:B------:R-:W-:Y:S01]  /*1ab30*/  HMMA.16816.F32 R52, R12, R22, R52 ;  /* 0x000000160c34723c */ /* 0x000fe20000001834 */
[----:B------:R-:W1:Y:S01]  /*1ab40*/  LDSM.16.MT88.4 R20, [R184+0xb800] ;  /* 0x00b80000b814783b */ /* 0x000e620000004200 */
[----:B------:R-:W-:-:S04]  /*1ab50*/  FFMA.FTZ R0, R101, R4, -R5 ;  /* 0x0000000465007223 */ /* 0x000fc80000010805 */
[----:B------:R2:W-:Y:S02]  /*1ab60*/  MUFU.EX2 R246, R0 ;  /* 0x0000000000f67308 */ /* 0x0005e40000000800 */
[----:B--2---:R-:W-:-:S06]  /*1ab70*/  FFMA.FTZ R0, R100, R4, -R5 ;  /* 0x0000000464007223 */ /* 0x004fcc0000010805 */
        /* <DEDUP_REMOVED lines=15> */
[----:B------:R2:W5:Y:S01]  /*1ac70*/  MUFU.EX2 R242, R0 ;  /* 0x0000000000f27308 */ /* 0x0005620000000800 */
[C---:B------:R-:W-:Y:S08]  /*1ac80*/  HMMA.16816.F32 R64, R12.reuse, R24, R64 ;  /* 0x000000180c40723c */ /* 0x040ff00000001840 */
[C---:B------:R-:W-:Y:S08]  /*1ac90*/  HMMA.16816.F32 R60, R12.reuse, R26, R60 ;  /* 0x0000001a0c3c723c */ /* 0x040ff0000000183c */
[C---:B------:R-:W-:Y:S08]  /*1aca0*/  HMMA.16816.F32 R40, R12.reuse, R28, R44 ;  /* 0x0000001c0c28723c */ /* 0x040ff0000000182c */
[----:B------:R-:W-:Y:S01]  /*1acb0*/  HMMA.16816.F32 R48, R12, R30, R48 ;  /* 0x0000001e0c30723c */ /* 0x000fe20000001830 */
[----:B--2---:R-:W-:Y:S01]  /*1acc0*/  FFMA.FTZ R0, R127, R4, -R5 ;  /* 0x000000047f007223 */ /* 0x004fe20000010805 */
[----:B------:R-:W-:Y:S01]  /*1acd0*/  MOV R97, R238 ;  /* 0x000000ee00617202 */ /* 0x000fe20000000f00 */
[----:B------:R-:W-:Y:S04]  /*1ace0*/  LDSM.16.MT88.4 R24, [R182+0xc000] ;  /* 0x00c00000b618783b */ /* 0x000fe80000004200 */
[----:B---3--:R-:W-:-:S02]  /*1acf0*/  F2FP.PACK_AB R12, R247, R245 ;  /* 0x000000f5f70c723e */ /* 0x008fc400000000ff */
[----:B------:R-:W-:Y:S02]  /*1ad00*/  F2FP.PACK_AB R13, R248, R246 ;  /* 0x000000f6f80d723e */ /* 0x000fe400000000ff */
[----:B----4-:R-:W-:Y:S02]  /*1ad10*/  F2FP.PACK_AB R14, R243, R244 ;  /* 0x000000f4f30e723e */ /* 0x010fe400000000ff */
[----:B-----5:R-:W-:Y:S01]  /*1ad20*/  F2FP.PACK_AB R15, R242, R249 ;  /* 0x000000f9f20f723e */ /* 0x020fe200000000ff */
[----:B------:R-:W-:Y:S06]  /*1ad30*/  LDSM.16.MT88.4 R28, [R183+0xc000] ;  /* 0x00c00000b71c783b */ /* 0x000fec0000004200 */
[C---:B-1----:R-:W-:Y:S08]  /*1ad40*/  HMMA.16816.F32 R56, R12.reuse, R20, R56 ;  /* 0x000000140c38723c */ /* 0x042ff00000001838 */
[----:B------:R-:W-:Y:S01]  /*1ad50*/  HMMA.16816.F32 R52, R12, R22, R52 ;  /* 0x000000160c34723c */ /* 0x000fe20000001834 */
[----:B------:R-:W1:Y:S01]  /*1ad60*/  LDSM.16.MT88.4 R20, [R184+0xc000] ;  /* 0x00c00000b814783b */ /* 0x000e620000004200 */
[----:B------:R2:W-:Y:S01]  /*1ad70*/  MUFU.EX2 R238, R0 ;  /* 0x0000000000ee7308 */ /* 0x0005e20000000800 */
[----:B------:R-:W-:-:S02]  /*1ad80*/  MOV R96, R240 ;  /* 0x000000f000607202 */ /* 0x000fc40000000f00 */
[----:B------:R-:W-:Y:S01]  /*1ad90*/  MOV R69, R241 ;  /* 0x000000f100457202 */ /* 0x000fe20000000f00 */
[----:B--2---:R-:W-:-:S04]  /*1ada0*/  FFMA.FTZ R0, R114, R4, -R5 ;  /* 0x0000000472007223 */ /* 0x004fc80000010805 */
[----:B------:R2:W-:Y:S01]  /*1adb0*/  MUFU.EX2 R240, R0 ;  /* 0x0000000000f07308 */ /* 0x0005e20000000800 */
[----:B------:R-:W-:Y:S01]  /*1adc0*/  MOV R75, R239 ;  /* 0x000000ef004b7202 */ /* 0x000fe20000000f00 */
[----:B--2---:R-:W-:-:S06]  /*1add0*/  FFMA.FTZ R0, R98, R4, -R5 ;  /* 0x0000000462007223 */ /* 0x004fcc0000010805 */
[----:B------:R2:W-:Y:S01]  /*1ade0*/  MUFU.EX2 R241, R0 ;  /* 0x0000000000f17308 */ /* 0x0005e20000000800 */
[----:B-1----:R-:W-:Y:S01]  /*1adf0*/  HMMA.16816.F32 R36, R12, R20, R36 ;  /* 0x000000140c24723c */ /* 0x002fe20000001824 */
[----:B------:R-:W-:-:S07]  /*1ae00*/  MOV R74, R168 ;  /* 0x000000a8004a7202 */ /* 0x000fce0000000f00 */
        /* <DEDUP_REMOVED lines=13> */
[C---:B------:R-:W-:Y:S01]  /*1aee0*/  HMMA.16816.F32 R60, R12.reuse, R26, R60 ;  /* 0x0000001a0c3c723c */ /* 0x040fe2000000183c */
[----:B------:R-:W-:Y:S07]  /*1aef0*/  LDSM.16.MT88.4 R24, [R182+0xc800] ;  /* 0x00c80000b618783b */ /* 0x000fee0000004200 */
[C---:B------:R-:W-:Y:S08]  /*1af00*/  HMMA.16816.F32 R40, R12.reuse, R28, R40 ;  /* 0x0000001c0c28723c */ /* 0x040ff00000001828 */
[----:B------:R-:W-:Y:S01]  /*1af10*/  HMMA.16816.F32 R48, R12, R30, R48 ;  /* 0x0000001e0c30723c */ /* 0x000fe20000001830 */
[----:B--2---:R-:W-:Y:S01]  /*1af20*/  FFMA.FTZ R0, R132, R4, -R5 ;  /* 0x0000000484007223 */ /* 0x004fe20000010805 */
[----:B------:R-:W-:Y:S05]  /*1af30*/  LDSM.16.MT88.4 R28, [R183+0xc800] ;  /* 0x00c80000b71c783b */ /* 0x000fea0000004200 */
[----:B---3--:R-:W-:-:S02]  /*1af40*/  F2FP.PACK_AB R12, R239, R169 ;  /* 0x000000a9ef0c723e */ /* 0x008fc400000000ff */
[----:B------:R-:W-:Y:S02]  /*1af50*/  F2FP.PACK_AB R13, R240, R238 ;  /* 0x000000eef00d723e */ /* 0x000fe400000000ff */
[----:B----4-:R-:W-:Y:S02]  /*1af60*/  F2FP.PACK_AB R14, R151, R168 ;  /* 0x000000a8970e723e */ /* 0x010fe400000000ff */
[----:B-----5:R-:W-:-:S07]  /*1af70*/  F2FP.PACK_AB R15, R150, R241 ;  /* 0x000000f1960f723e */ /* 0x020fce00000000ff */
[C---:B-1----:R-:W-:Y:S08]  /*1af80*/  HMMA.16816.F32 R56, R12.reuse, R20, R56 ;  /* 0x000000140c38723c */ /* 0x042ff00000001838 */
[----:B------:R-:W-:Y:S01]  /*1af90*/  HMMA.16816.F32 R52, R12, R22, R52 ;  /* 0x000000160c34723c */ /* 0x000fe20000001834 */
[----:B------:R-:W1:Y:S01]  /*1afa0*/  LDSM.16.MT88.4 R20, [R184+0xc800] ;  /* 0x00c80000b814783b */ /* 0x000e620000004200 */
        /* <DEDUP_REMOVED lines=20> */
[----:B------:R-:W-:Y:S01]  /*1b0f0*/  MOV R98, R138 ;  /* 0x0000008a00627202 */ /* 0x000fe20000000f00 */
[----:B------:R-:W-:Y:S06]  /*1b100*/  LDSM.16.MT88.4 R24, [R182+0xd000] ;  /* 0x00d00000b618783b */ /* 0x000fec0000004200 */
        /* <DEDUP_REMOVED lines=20> */
[----:B------:R2:W-:Y:S01]  /*1b250*/  MUFU.EX2 R133, R0 ;  /* 0x0000000000857308 */ /* 0x0005e20000000800 */
[----:B------:R-:W-:Y:S01]  /*1b260*/  MOV R70, R136 ;  /* 0x0000008800467202 */ /* 0x000fe20000000f00 */
        /* <DEDUP_REMOVED lines=25> */
[----:B--2---:R-:W-:Y:S01]  /*1b400*/  FFMA.FTZ R0, R92, R4, -R5 ;  /* 0x000000045c007223 */ /* 0x004fe20000010805 */
[----:B------:R-:W-:-:S05]  /*1b410*/  MOV R92, R75 ;  /* 0x0000004b005c7202 */ /* 0x000fca0000000f00 */
[----:B------:R2:W-:Y:S01]  /*1b420*/  MUFU.EX2 R130, R0 ;  /* 0x0000000000827308 */ /* 0x0005e20000000800 */
[----:B------:R-:W-:Y:S01]  /*1b430*/  MOV R75, R19 ;  /* 0x00000013004b7202 */ /* 0x000fe20000000f00 */
        /* <DEDUP_REMOVED lines=18> */
[----:B--2---:R-:W-:-:S06]  /*1b560*/  FFMA.FTZ R0, R166, R4, -R5 ;  /* 0x00000004a6007223 */ /* 0x004fcc0000010805 */
[----:B---3--:R-:W-:Y:S01]  /*1b570*/  F2FP.PACK_AB R12, R129, R19 ;  /* 0x00000013810c723e */ /* 0x008fe200000000ff */
[----:B------:R-:W-:Y:S01]  /*1b580*/  LDSM.16.MT88.4 R28, [R183+0xe000] ;  /* 0x00e00000b71c783b */ /* 0x000fe20000004200 */
[----:B------:R-:W-:Y:S02]  /*1b590*/  F2FP.PACK_AB R13, R128, R127 ;  /* 0x0000007f800d723e */ /* 0x000fe400000000ff */
[----:B----4-:R-:W-:Y:S02]  /*1b5a0*/  F2FP.PACK_AB R14, R125, R126 ;  /* 0x0000007e7d0e723e */ /* 0x010fe400000000ff */
[----:B-----5:R-:W-:-:S07]  /*1b5b0*/  F2FP.PACK_AB R15, R124, R130 ;  /* 0x000000827c0f723e */ /* 0x020fce00000000ff */
[C---:B-1----:R-:W-:Y:S08]  /*1b5c0*/  HMMA.16816.F32 R56, R12.reuse, R20, R56 ;  /* 0x000000140c38723c */ /* 0x042ff00000001838 */
[----:B------:R-:W-:Y:S01]  /*1b5d0*/  HMMA.16816.F32 R52, R12, R22, R52 ;  /* 0x000000160c34723c */ /* 0x000fe20000001834 */
[----:B------:R-:W1:Y:S01]  /*1b5e0*/  LDSM.16.MT88.4 R20, [R184+0xe000] ;  /* 0x00e00000b814783b */ /* 0x000e620000004200 */
[----:B------:R-:W-:-:S02]  /*1b5f0*/  MOV R166, R117 ;  /* 0x0000007500a67202 */ /* 0x000fc40000000f00 */
[----:B------:R2:W-:Y:S02]  /*1b600*/  MUFU.EX2 R117, R0 ;  /* 0x0000000000757308 */ /* 0x0005e40000000800 */
[----:B--2---:R-:W-:-:S06]  /*1b610*/  FFMA.FTZ R0, R161, R4, -R5 ;  /* 0x00000004a1007223 */ /* 0x004fcc0000010805 */
[----:B------:R2:W-:Y:S02]  /*1b620*/  MUFU.EX2 R122, R0 ;  /* 0x00000000007a7308 */ /* 0x0005e40000000800 */
[----:B--2---:R-:W-:-:S06]  /*1b630*/  FFMA.FTZ R0, R95, R4, -R5 ;  /* 0x000000045f007223 */ /* 0x004fcc0000010805 */
[----:B------:R2:W-:Y:S01]  /*1b640*/  MUFU.EX2 R123, R0 ;  /* 0x00000000007b7308 */ /* 0x0005e20000000800 */
[----:B-1----:R-:W-:Y:S01]  /*1b650*/  HMMA.16816.F32 R44, R12, R20, R36 ;  /* 0x000000140c2c723c */ /* 0x002fe20000001824 */
[----:B------:R-:W-:-:S07]  /*1b660*/  MOV R157, R119 ;  /* 0x00000077009d7202 */ /* 0x000fce0000000f00 */
        /* <DEDUP_REMOVED lines=15> */
[----:B------:R-:W1:Y:S07]  /*1b760*/  LDSM.16.MT88.4 R24, [R182+0xe800] ;  /* 0x00e80000b618783b */ /* 0x000e6e0000004200 */
        /* <DEDUP_REMOVED lines=17> */
[----:B------:R-:W-:Y:S01]  /*1b880*/  MOV R95, R110 ;  /* 0x0000006e005f7202 */ /* 0x000fe20000000f00 */
[----:B--2---:R-:W-:-:S06]  /*1b890*/  FFMA.FTZ R0, R175, R4, -R7 ;  /* 0x00000004af007223 */ /* 0x004fcc0000010807 */
[----:B------:R2:W-:Y:S01]  /*1b8a0*/  MUFU.EX2 R112, R0 ;  /* 0x0000000000707308 */ /* 0x0005e20000000800 */
[----:B------:R-:W-:Y:S01]  /*1b8b0*/  HMMA.16816.F32 R64, R12, R24, R64 ;  /* 0x000000180c40723c */ /* 0x000fe20000001840 */
[----:B------:R-:W-:Y:S01]  /*1b8c0*/  MOV R147, R109 ;  /* 0x0000006d00937202 */ /* 0x000fe20000000f00 */
[----:B--2---:R-:W-:-:S05]  /*1b8d0*/  FFMA.FTZ R0, R174, R4, -R7 ;  /* 0x00000004ae007223 */ /* 0x004fca0000010807 */
[----:B------:R2:W3:Y:S01]  /*1b8e0*/  MUFU.EX2 R111, R0 ;  /* 0x00000000006f7308 */ /* 0x0004e20000000800 */
[C---:B------:R-:W-:Y:S01]  /*1b8f0*/  HMMA.16816.F32 R60, R12.reuse, R26, R60 ;  /* 0x0000001a0c3c723c */ /* 0x040fe2000000183c */
[----:B------:R-:W4:Y:S07]  /*1b900*/  LDSM.16.MT88.4 R24, [R185+0xf000] ;  /* 0x00f00000b918783b */ /* 0x000f2e0000004200 */
[----:B-1----:R-:W-:Y:S01]  /*1b910*/  HMMA.16816.F32 R44, R12, R20, R44 ;  /* 0x000000140c2c723c */ /* 0x002fe2000000182c */
[----:B--2---:R-:W-:-:S07]  /*1b920*/  FFMA.FTZ R0, R172, R4, -R7 ;  /* 0x00000004ac007223 */ /* 0x004fce0000010807 */
[----:B------:R-:W-:Y:S01]  /*1b930*/  HMMA.16816.F32 R32, R12, R22, R32 ;  /* 0x000000160c20723c */ /* 0x000fe20000001820 */
[----:B------:R-:W1:Y:S01]  /*1b940*/  LDSM.16.MT88.4 R20, [R183+0xf000] ;  /* 0x00f00000b714783b */ /* 0x000e620000004200 */
[----:B------:R2:W-:Y:S02]  /*1b950*/  MUFU.EX2 R110, R0 ;  /* 0x00000000006e7308 */ /* 0x0005e40000000800 */
[----:B--2---:R-:W-:-:S06]  /*1b960*/  FFMA.FTZ R0, R85, R4, -R7 ;  /* 0x0000000455007223 */ /* 0x004fcc0000010807 */
[----:B------:R2:W5:Y:S01]  /*1b970*/  MUFU.EX2 R109, R0 ;  /* 0x00000000006d7308 */ /* 0x0005620000000800 */
[----:B------:R-:W-:Y:S01]  /*1b980*/  HMMA.16816.F32 R40, R12, R28, R40 ;  /* 0x0000001c0c28723c */ /* 0x000fe20000001828 */
[----:B--2---:R-:W-:-:S06]  /*1b990*/  FFMA.FTZ R0, R86, R4, -R5 ;  /* 0x0000000456007223 */ /* 0x004fcc0000010805 */
[----:B------:R2:W1:Y:S01]  /*1b9a0*/  MUFU.EX2 R107, R0 ;  /* 0x00000000006b7308 */ /* 0x0004620000000800 */
[----:B------:R-:W-:Y:S01]  /*1b9b0*/  HMMA.16816.F32 R36, R12, R30, R48 ;  /* 0x0000001e0c24723c */ /* 0x000fe20000001830 */
[----:B------:R-:W1:Y:S01]  /*1b9c0*/  LDSM.16.MT88.4 R28, [R182+0xf000] ;  /* 0x00f00000b61c783b */ /* 0x000e620000004200 */
[----:B--2---:R-:W-:-:S05]  /*1b9d0*/  FFMA.FTZ R0, R176, R4, -R5 ;  /* 0x00000004b0007223 */ /* 0x004fca0000010805 */
[----:B------:R2:W-:Y:S02]  /*1b9e0*/  MUFU.EX2 R105, R0 ;  /* 0x0000000000697308 */ /* 0x0005e40000000800 */
[----:B--2---:R-:W-:-:S06]  /*1b9f0*/  FFMA.FTZ R0, R178, R4, -R5 ;  /* 0x00000004b2007223 */ /* 0x004fcc0000010805 */
[----:B------:R2:W-:Y:S01]  /*1ba00*/  MUFU.EX2 R103, R0 ;  /* 0x0000000000677308 */ /* 0x0005e20000000800 */
[----:B---3--:R-:W-:Y:S01]  /*1ba10*/  F2FP.PACK_AB R12, R111, R112 ;  /* 0x000000706f0c723e */ /* 0x008fe200000000ff */
[----:B--2---:R-:W-:-:S06]  /*1ba20*/  FFMA.FTZ R0, R87, R4, -R5 ;  /* 0x0000000457007223 */ /* 0x004fcc0000010805 */
[----:B------:R2:W-:Y:S01]  /*1ba30*/  MUFU.EX2 R104, R0 ;  /* 0x0000000000687308 */ /* 0x0005e20000000800 */
[----:B------:R-:W-:Y:S02]  /*1ba40*/  F2FP.PACK_AB R13, R114, R108 ;  /* 0x0000006c720d723e */ /* 0x000fe400000000ff */
[----:B-----5:R-:W-:Y:S02]  /*1ba50*/  F2FP.PACK_AB R14, R109, R110 ;  /* 0x0000006e6d0e723e */ /* 0x020fe400000000ff */
[----:B-1----:R-:W-:Y:S01]  /*1ba60*/  F2FP.PACK_AB R15, R107, R113 ;  /* 0x000000716b0f723e */ /* 0x002fe200000000ff */
[----:B--2---:R-:W-:-:S04]  /*1ba70*/  FFMA.FTZ R0, R201, R4, -R7 ;  /* 0x00000004c9007223 */ /* 0x004fc80000010807 */
[----:B------:R1:W-:Y:S01]  /*1ba80*/  MUFU.EX2 R99, R0 ;  /* 0x0000000000637308 */ /* 0x0003e20000000800 */
[----:B------:R-:W-:Y:S02]  /*1ba90*/  MOV R94, R69 ;  /* 0x00000045005e7202 */ /* 0x000fe40000000f00 */
[----:B------:R-:W-:Y:S02]  /*1baa0*/  MOV R93, R70 ;  /* 0x00000046005d7202 */ /* 0x000fe40000000f00 */
[----:B------:R-:W-:Y:S01]  /*1bab0*/  MOV R158, R71 ;  /* 0x00000047009e7202 */ /* 0x000fe20000000f00 */
[----:B-1----:R-:W-:-:S04]  /*1bac0*/  FFMA.FTZ R0, R199, R4, -R7 ;  /* 0x00000004c7007223 */ /* 0x002fc80000010807 */
[----:B------:R1:W2:Y:S01]  /*1bad0*/  MUFU.EX2 R101, R0 ;  /* 0x0000000000657308 */ /* 0x0002a20000000800 */
[----:B------:R-:W-:Y:S01]  /*1bae0*/  MOV R156, R9 ;  /* 0x00000009009c7202 */ /* 0x000fe20000000f00 */
[C---:B----4-:R-:W-:Y:S01]  /*1baf0*/  HMMA.16816.F32 R68, R12.reuse, R26, R52 ;  /* 0x0000001a0c44723c */ /* 0x050fe20000001834 */
[----:B------:R-:W-:Y:S01]  /*1bb00*/  MOV R167, R79 ;  /* 0x0000004f00a77202 */ /* 0x000fe20000000f00 */
[----:B------:R-:W-:Y:S01]  /*1bb10*/  FADD.FTZ R9, R252, R88 ;  /* 0x00000058fc097221 */ /* 0x000fe20000010000 */
[----:B------:R-:W-:Y:S02]  /*1bb20*/  MOV R135, R78 ;  /* 0x0000004e00877202 */ /* 0x000fe40000000f00 */
[----:B------:R-:W-:Y:S02]  /*1bb30*/  MOV R165, R77 ;  /* 0x0000004d00a57202 */ /* 0x000fe40000000f00 */
[----:B------:R-:W-:Y:S01]  /*1bb40*/  MOV R163, R76 ;  /* 0x0000004c00a37202 */ /* 0x000fe20000000f00 */
[----:B-1----:R-:W-:Y:S01]  /*1bb50*/  FFMA.FTZ R0, R197, R4, -R7 ;  /* 0x00000004c5007223 */ /* 0x002fe20000010807 */
[----:B------:R-:W-:Y:S03]  /*1bb60*/  HMMA.16816.F32 R76, R12, R20, R40 ;  /* 0x000000140c4c723c */ /* 0x000fe60000001828 */
[----:B------:R1:W-:Y:S01]  /*1bb70*/  MUFU.EX2 R102, R0 ;  /* 0x0000000000667308 */ /* 0x0003e20000000800 */
[----:B------:R-:W-:-:S04]  /*1bb80*/  FADD.FTZ R10, R82, R10 ;  /* 0x0000000a520a7221 */ /* 0x000fc80000010000 */
[----:B------:R-:W-:Y:S01]  /*1bb90*/  HMMA.16816.F32 R52, R12, R22, R36 ;  /* 0x000000160c34723c */ /* 0x000fe20000001824 */
[----:B------:R-:W3:Y:S01]  /*1bba0*/  LDSM.16.MT88.4 R20, [R184+0xf000] ;  /* 0x00f00000b814783b */ /* 0x000ee20000004200 */
[----:B------:R-:W-:Y:S02]  /*1bbb0*/  FADD.FTZ R9, R91, R9 ;  /* 0x000000095b097221 */ /* 0x000fe40000010000 */
[----:B-1----:R-:W-:Y:S01]  /*1bbc0*/  FFMA.FTZ R0, R179, R4, -R7 ;  /* 0x00000004b3007223 */ /* 0x002fe20000010807 */
[----:B------:R-:W-:Y:S01]  /*1bbd0*/  MOV R164, R72 ;  /* 0x0000004800a47202 */ /* 0x000fe20000000f00 */
[----:B------:R-:W-:Y:S01]  /*1bbe0*/  FADD.FTZ R10, R11, R10 ;  /* 0x0000000a0b0a7221 */ /* 0x000fe20000010000 */
[----:B------:R-:W-:Y:S01]  /*1bbf0*/  MOV R159, R73 ;  /* 0x00000049009f7202 */ /* 0x000fe20000000f00 */
[----:B------:R1:W4:Y:S01]  /*1bc00*/  MUFU.EX2 R106, R0 ;  /* 0x00000000006a7308 */ /* 0x0003220000000800 */
[----:B------:R-:W-:Y:S02]  /*1bc10*/  MOV R160, R74 ;  /* 0x0000004a00a07202 */ /* 0x000fe40000000f00 */
[----:B------:R-:W-:-:S02]  /*1bc20*/  MOV R161, R75 ;  /* 0x0000004b00a17202 */ /* 0x000fc40000000f00 */
[----:B------:R-:W-:Y:S02]  /*1bc30*/  MOV R175, R98 ;  /* 0x0000006200af7202 */ /* 0x000fe40000000f00 */
[----:B------:R-:W-:Y:S02]  /*1bc40*/  MOV R171, R97 ;  /* 0x0000006100ab7202 */ /* 0x000fe40000000f00 */
[----:B------:R-:W-:Y:S01]  /*1bc50*/  MOV R84, R96 ;  /* 0x0000006000547202 */ /* 0x000fe20000000f00 */
[----:B------:R-:W-:Y:S01]  /*1bc60*/  HMMA.16816.F32 R64, R12, R28, R64 ;  /* 0x0000001c0c40723c */ /* 0x000fe20000001840 */
[----:B------:R-:W-:Y:S01]  /*1bc70*/  MOV R162, R94 ;  /* 0x0000005e00a27202 */ /* 0x000fe20000000f00 */
[----:B------:R-:W-:Y:S01]  /*1bc80*/  LDSM.16.MT88.4 R36, [R182+0x10000] ;  /* 0x01000000b624783b */ /* 0x000fe20000004200 */
[----:B-1----:R-:W-:-:S04]  /*1bc90*/  FFMA.FTZ R0, R177, R4, -R5 ;  /* 0x00000004b1007223 */ /* 0x002fc80000010805 */
[----:B------:R1:W5:Y:S01]  /*1bca0*/  MUFU.EX2 R100, R0 ;  /* 0x0000000000647308 */ /* 0x0003620000000800 */
[----:B------:R-:W-:Y:S01]  /*1bcb0*/  HMMA.16816.F32 R72, R12, R24, R56 ;  /* 0x000000180c48723c */ /* 0x000fe20000001838 */
[----:B------:R-:W2:Y:S01]  /*1bcc0*/  LDSM.16.MT88.4 R24, [R182+0xf800] ;  /* 0x00f80000b618783b */ /* 0x000ea20000004200 */
[----:B-1----:R-:W-:Y:S02]  /*1bcd0*/  FADD.FTZ R0, R163, R9 ;  /* 0x00000009a3007221 */ /* 0x002fe40000010000 */
[----:B------:R-:W-:Y:S02]  /*1bce0*/  FADD.FTZ R9, R83, R10 ;  /* 0x0000000a53097221 */ /* 0x000fe40000010000 */
[----:B------:R-:W-:Y:S02]  /*1bcf0*/  FADD.FTZ R10, R165, R0 ;  /* 0x00000000a50a7221 */ /* 0x000fe40000010000 */
[----:B------:R-:W-:-:S04]  /*1bd00*/  FFMA.FTZ R0, R200, R4, -R5 ;  /* 0x00000004c8007223 */ /* 0x000fc80000010805 */
[----:B------:R1:W-:Y:S01]  /*1bd10*/  MUFU.EX2 R98, R0 ;  /* 0x0000000000627308 */ /* 0x0003e20000000800 */
[----:B------:R-:W-:Y:S02]  /*1bd20*/  MOV R165, R167 ;  /* 0x000000a700a57202 */ /* 0x000fe40000000f00 */
[----:B------:R-:W-:Y:S01]  /*1bd30*/  MOV R167, R170 ;  /* 0x000000aa00a77202 */ /* 0x000fe20000000f00 */
[----:B-1----:R-:W-:-:S04]  /*1bd40*/  FFMA.FTZ R0, R196, R4, -R5 ;  /* 0x00000004c4007223 */ /* 0x002fc80000010805 */
[----:B------:R1:W-:Y:S01]  /*1bd50*/  MUFU.EX2 R97, R0 ;  /* 0x0000000000617308 */ /* 0x0003e20000000800 */
[----:B------:R-:W-:Y:S01]  /*1bd60*/  MOV R170, R95 ;  /* 0x0000005f00aa7202 */ /* 0x000fe20000000f00 */
[----:B------:R-:W-:Y:S01]  /*1bd70*/  HMMA.16816.F32 R60, R12, R30, R60 ;  /* 0x0000001e0c3c723c */ /* 0x000fe2000000183c */
[----:B------:R-:W2:Y:S01]  /*1bd80*/  LDSM.16.MT88.4 R28, [R185+0xf800] ;  /* 0x00f80000b91c783b */ /* 0x000ea20000004200 */
[----:B-1----:R-:W-:-:S04]  /*1bd90*/  FFMA.FTZ R0, R198, R4, -R5 ;  /* 0x00000004c6007223 */ /* 0x002fc80000010805 */
[----:B------:R1:W-:Y:S02]  /*1bda0*/  MUFU.EX2 R96, R0 ;  /* 0x0000000000607308 */ /* 0x0003e40000000800 */
[----:B---3--:R-:W-:Y:S01]  /*1bdb0*/  HMMA.16816.F32 R48, R12, R20, R44 ;  /* 0x000000140c30723c */ /* 0x008fe2000000182c */
[----:B------:R-:W-:Y:S01]  /*1bdc0*/  MOV R163, R93 ;  /* 0x0000005d00a37202 */ /* 0x000fe20000000f00 */
[----:B-1----:R-:W-:-:S04]  /*1bdd0*/  FFMA.FTZ R0, R213, R4, -R7 ;  /* 0x00000004d5007223 */ /* 0x002fc80000010807 */
[----:B------:R1:W-:Y:S02]  /*1bde0*/  MUFU.EX2 R95, R0 ;  /* 0x00000000005f7308 */ /* 0x0003e40000000800 */
[----:B------:R-:W-:Y:S01]  /*1bdf0*/  HMMA.16816.F32 R40, R12, R22, R32 ;  /* 0x000000160c28723c */ /* 0x000fe20000001820 */
[----:B------:R-:W3:Y:S01]  /*1be00*/  LDSM.16.MT88.4 R20, [R183+0xf800] ;  /* 0x00f80000b714783b */ /* 0x000ee20000004200 */
[----:B------:R-:W-:Y:S01]  /*1be10*/  MOV R173, R92 ;  /* 0x0000005c00ad7202 */ /* 0x000fe20000000f00 */
[----:B------:R-:W-:Y:S02]  /*1be20*/  FADD.FTZ R9, R81, R9 ;  /* 0x0000000951097221 */ /* 0x000fe40000010000 */
[----:B------:R-:W-:Y:S01]  /*1be30*/  LDSM.16.MT88.4 R32, [R185+0x10000] ;  /* 0x01000000b920783b */ /* 0x000fe20000004200 */
[----:B-1----:R-:W-:-:S04]  /*1be40*/  FFMA.FTZ R0, R212, R4, -R7 ;  /* 0x00000004d4007223 */ /* 0x002fc80000010807 */
[----:B------:R1:W1:Y:S01]  /*1be50*/  MUFU.EX2 R94, R0 ;  /* 0x00000000005e7308 */ /* 0x0002620000000800 */
[----:B--2---:R-:W-:Y:S02]  /*1be60*/  F2FP.PACK_AB R12, R101, R99 ;  /* 0x00000063650c723e */ /* 0x004fe400000000ff */
[----:B------:R-:W-:Y:S01]  /*1be70*/  F2FP.PACK_AB R13, R103, R105 ;  /* 0x00000069670d723e */ /* 0x000fe200000000ff */
[----:B-1----:R-:W-:-:S04]  /*1be80*/  FFMA.FTZ R0, R202, R4, -R7 ;  /* 0x00000004ca007223 */ /* 0x002fc80000010807 */
[----:B------:R1:W-:Y:S01]  /*1be90*/  MUFU.EX2 R93, R0 ;  /* 0x00000000005d7308 */ /* 0x0003e20000000800 */
[----:B----4-:R-:W-:Y:S02]  /*1bea0*/  F2FP.PACK_AB R14, R106, R102 ;  /* 0x000000666a0e723e */ /* 0x010fe400000000ff */
[----:B-----5:R-:W-:Y:S01]  /*1beb0*/  F2FP.PACK_AB R15, R100, R104 ;  /* 0x00000068640f723e */ /* 0x020fe200000000ff */
[----:B-1----:R-:W-:-:S04]  /*1bec0*/  FFMA.FTZ R0, R207, R4, -R7 ;  /* 0x00000004cf007223 */ /* 0x002fc80000010807 */
[----:B------:R1:W2:Y:S02]  /*1bed0*/  MUFU.EX2 R92, R0 ;  /* 0x00000000005c7308 */ /* 0x0002a40000000800 */
[----:B------:R-:W-:Y:S01]  /*1bee0*/  HMMA.16816.F32 R44, R12, R24, R64 ;  /* 0x000000180c2c723c */ /* 0x000fe20000001840 */
[----:B------:R-:W-:Y:S02]  /*1bef0*/  FADD.FTZ R9, R84, R9 ;  /* 0x0000000954097221 */ /* 0x000fe40000010000 */
[----:B-1----:R-:W-:-:S04]  /*1bf00*/  FADD.FTZ R0, R175, R10 ;  /* 0x0000000aaf007221 */ /* 0x002fc80000010000 */
[----:B------:R-:W-:Y:S02]  /*1bf10*/  FADD.FTZ R0, R171, R0 ;  /* 0x00000000ab007221 */ /* 0x000fe40000010000 */
[----:B------:R-:W-:Y:S01]  /*1bf20*/  FFMA.FTZ R10, R204, R4, -R5 ;  /* 0x00000004cc0a7223 */ /* 0x000fe20000010805 */
[----:B------:R-:W-:Y:S01]  /*1bf30*/  HMMA.16816.F32 R56, R12, R26, R60 ;  /* 0x0000001a0c38723c */ /* 0x000fe2000000183c */
[----:B------:R-:W-:Y:S01]  /*1bf40*/  FADD.FTZ R0, R162, R0 ;  /* 0x00000000a2007221 */ /* 0x000fe20000010000 */
[----:B------:R-:W1:Y:S01]  /*1bf50*/  LDSM.16.MT88.4 R24, [R184+0xf800] ;  /* 0x00f80000b818783b */ /* 0x000e620000004200 */
[----:B------:R4:W5:Y:S01]  /*1bf60*/  MUFU.EX2 R91, R10 ;  /* 0x0000000a005b7308 */ /* 0x0009620000000800 */
[----:B------:R-:W-:-:S04]  /*1bf70*/  FADD.FTZ R9, R173, R9 ;  /* 0x00000009ad097221 */ /* 0x000fc80000010000 */
[----:B------:R-:W-:Y:S02]  /*1bf80*/  FADD.FTZ R9, R163, R9 ;  /* 0x00000009a3097221 */ /* 0x000fe40000010000 */
[----:B----4-:R-:W-:Y:S02]  /*1bf90*/  FADD.FTZ R10, R89, R0 ;  /* 0x00000000590a7221 */ /* 0x010fe40000010000 */
[----:B------:R-:W-:-:S04]  /*1bfa0*/  FFMA.FTZ R0, R206, R4, -R5 ;  /* 0x00000004ce007223 */ /* 0x000fc80000010805 */
[----:B------:R4:W-:Y:S01]  /*1bfb0*/  MUFU.EX2 R89, R0 ;  /* 0x0000000000597308 */ /* 0x0009e20000000800 */
[----:B------:R-:W-:Y:S01]  /*1bfc0*/  FADD.FTZ R11, R90, R9 ;  /* 0x000000095a0b7221 */ /* 0x000fe20000010000 */
[----:B------:R-:W-:Y:S01]  /*1bfd0*/  HMMA.16816.F32 R60, R12, R28, R72 ;  /* 0x0000001c0c3c723c */ /* 0x000fe20000001848 */
[----:B----4-:R-:W-:-:S05]  /*1bfe0*/  FFMA.FTZ R0, R205, R4, -R5 ;  /* 0x00000004cd007223 */ /* 0x010fca0000010805 */
[----:B------:R4:W-:Y:S02]  /*1bff0*/  MUFU.EX2 R90, R0 ;  /* 0x00000000005a7308 */ /* 0x0009e40000000800 */
[----:B------:R-:W-:Y:S01]  /*1c000*/  HMMA.16816.F32 R64, R12, R30, R68 ;  /* 0x0000001e0c40723c */ /* 0x000fe20000001844 */
[----:B------:R-:W1:Y:S01]  /*1c010*/  LDSM.16.MT88.4 R28, [R183+0x10000] ;  /* 0x01000000b71c783b */ /* 0x000e620000004200 */
[----:B----4-:R-:W-:-:S04]  /*1c020*/  FFMA.FTZ R0, R203, R4, -R5 ;  /* 0x00000004cb007223 */ /* 0x010fc80000010805 */
[----:B------:R4:W-:Y:S02]  /*1c030*/  MUFU.EX2 R88, R0 ;  /* 0x0000000000587308 */ /* 0x0009e40000000800 */
[C---:B---3--:R-:W-:Y:S08]  /*1c040*/  HMMA.16816.F32 R72, R12.reuse, R20, R76 ;  /* 0x000000140c48723c */ /* 0x048ff0000000184c */
[----:B------:R-:W-:Y:S01]  /*1c050*/  HMMA.16816.F32 R68, R12, R22, R52 ;  /* 0x000000160c44723c */ /* 0x000fe20000001834 */
[----:B------:R-:W3:Y:S01]  /*1c060*/  LDSM.16.MT88.4 R20, [R184+0x10000] ;  /* 0x01000000b814783b */ /* 0x000ee20000004200 */
[----:B----4-:R-:W-:-:S04]  /*1c070*/  FFMA.FTZ R0, R216, R4, -R7 ;  /* 0x00000004d8007223 */ /* 0x010fc80000010807 */
[----:B------:R4:W-:Y:S02]  /*1c080*/  MUFU.EX2 R87, R0 ;  /* 0x0000000000577308 */ /* 0x0009e40000000800 */
[----:B----4-:R-:W-:-:S06]  /*1c090*/  FFMA.FTZ R0, R215, R4, -R7 ;  /* 0x00000004d7007223 */ /* 0x010fcc0000010807 */
[----:B------:R4:W2:Y:S01]  /*1c0a0*/  MUFU.EX2 R86, R0 ;  /* 0x0000000000567308 */ /* 0x0008a20000000800 */
[----:B-1----:R-:W-:Y:S01]  /*1c0b0*/  HMMA.16816.F32 R48, R12, R24, R48 ;  /* 0x000000180c30723c */ /* 0x002fe20000001830 */
[----:B----4-:R-:W-:-:S06]  /*1c0c0*/  FFMA.FTZ R0, R211, R4, -R7 ;  /* 0x00000004d3007223 */ /* 0x010fcc0000010807 */
[----:B------:R1:W-:Y:S01]  /*1c0d0*/  MUFU.EX2 R85, R0 ;  /* 0x0000000000557308 */ /* 0x0003e20000000800 */
[----:B------:R-:W-:Y:S01]  /*1c0e0*/  HMMA.16816.F32 R24, R12, R26, R40 ;  /* 0x0000001a0c18723c */ /* 0x000fe20000001828 */
[-C--:B------:R-:W-:Y:S02]  /*1c0f0*/  FFMA.FTZ R9, R209, R4.reuse, -R5 ;  /* 0x00000004d1097223 */ /* 0x080fe40000010805 */
[----:B-1----:R-:W-:-:S04]  /*1c100*/  FFMA.FTZ R0, R208, R4, -R7 ;  /* 0x00000004d0007223 */ /* 0x002fc80000010807 */
[----:B------:R1:W4:Y:S01]  /*1c110*/  MUFU.EX2 R84, R0 ;  /* 0x0000000000547308 */ /* 0x0003220000000800 */
[----:B------:R-:W-:Y:S02]  /*1c120*/  F2FP.PACK_AB R12, R94, R95 ;  /* 0x0000005f5e0c723e */ /* 0x000fe400000000ff */
[----:B------:R-:W-:Y:S02]  /*1c130*/  F2FP.PACK_AB R13, R97, R98 ;  /* 0x00000062610d723e */ /* 0x000fe400000000ff */
[----:B--2---:R-:W-:Y:S02]  /*1c140*/  F2FP.PACK_AB R14, R92, R93 ;  /* 0x0000005d5c0e723e */ /* 0x004fe400000000ff */
[----:B-----5:R-:W-:Y:S01]  /*1c150*/  F2FP.PACK_AB R15, R91, R96 ;  /* 0x000000605b0f723e */ /* 0x020fe200000000ff */
[----:B-1----:R-:W-:Y:S02]  /*1c160*/  FADD.FTZ R0, R165, R10 ;  /* 0x0000000aa5007221 */ /* 0x002fe40000010000 */
[----:B------:R-:W-:-:S02]  /*1c170*/  FADD.FTZ R10, R167, R11 ;  /* 0x0000000ba70a7221 */ /* 0x000fc40000010000 */
[----:B------:R-:W-:Y:S01]  /*1c180*/  FADD.FTZ R0, R170, R0 ;  /* 0x00000000aa007221 */ /* 0x000fe20000010000 */
[----:B------:R1:W2:Y:S03]  /*1c190*/  MUFU.EX2 R83, R9 ;  /* 0x0000000900537308 */ /* 0x0002a60000000800 */
[----:B------:R-:W-:Y:S01]  /*1c1a0*/  FADD.FTZ R0, R166, R0 ;  /* 0x00000000a6007221 */ /* 0x000fe20000010000 */
[C---:B------:R-:W-:Y:S08]  /*1c1b0*/  HMMA.16816.F32 R40, R12.reuse, R36, R44 ;  /* 0x000000240c28723c */ /* 0x040ff0000000182c */
[----:B------:R-:W-:Y:S01]  /*1c1c0*/  HMMA.16816.F32 R36, R12, R38, R56 ;  /* 0x000000260c24723c */ /* 0x000fe20000001838 */
[----:B-1----:R-:W-:-:S02]  /*1c1d0*/  FADD.FTZ R9, R161, R10 ;  /* 0x0000000aa1097221 */ /* 0x002fc40000010000 */
[----:B------:R-:W-:Y:S02]  /*1c1e0*/  FADD.FTZ R10, R159, R0 ;  /* 0x000000009f0a7221 */ /* 0x000fe40000010000 */
[----:B------:R-:W-:-:S03]  /*1c1f0*/  FFMA.FTZ R0, R220, R4, -R5 ;  /* 0x00000004dc007223 */ /* 0x000fc60000010805 */
[----:B------:R-:W-:Y:S01]  /*1c200*/  HMMA.16816.F32 R52, R12, R32, R60 ;  /* 0x000000200c34723c */ /* 0x000fe2000000183c */
[----:B------:R-:W-:Y:S01]  /*1c210*/  FADD.FTZ R9, R160, R9 ;  /* 0x00000009a0097221 */ /* 0x000fe20000010000 */
[----:B------:R1:W-:Y:S03]  /*1c220*/  MUFU.EX2 R82, R0 ;  /* 0x0000000000527308 */ /* 0x0003e60000000800 */
[----:B------:R-:W-:-:S03]  /*1c230*/  FADD.FTZ R11, R164, R9 ;  /* 0x00000009a40b7221 */ /* 0x000fc60000010000 */
[----:B------:R-:W-:Y:S01]  /*1c240*/  HMMA.16816.F32 R56, R12, R34, R64 ;  /* 0x000000220c38723c */ /* 0x000fe20000001840 */
[----:B------:R-:W5:Y:S01]  /*1c250*/  LDSM.16.MT88.4 R32, [R182+0x10800] ;  /* 0x01080000b620783b */ /* 0x000f620000004200 */
[----:B------:R-:W-:-:S03]  /*1c260*/  FFMA.FTZ R9, R210, R4, -R5 ;  /* 0x00000004d2097223 */ /* 0x000fc60000010805 */
[----:B------:R-:W-:Y:S01]  /*1c270*/  LDSM.16.MT88.4 R164, [R182+0x11800] ;  /* 0x01180000b6a4783b */ /* 0x000fe20000004200 */
[----:B------:R2:W-:Y:S01]  /*1c280*/  MUFU.EX2 R79, R9 ;  /* 0x00000009004f7308 */ /* 0x0005e20000000800 */
[----:B-1----:R-:W-:Y:S01]  /*1c290*/  FFMA.FTZ R0, R214, R4, -R5 ;  /* 0x00000004d6007223 */ /* 0x002fe20000010805 */
[C---:B------:R-:W-:Y:S06]  /*1c2a0*/  HMMA.16816.F32 R60, R12.reuse, R28, R72 ;  /* 0x0000001c0c3c723c */ /* 0x040fec0000001848 */
[----:B------:R1:W-:Y:S02]  /*1c2b0*/  MUFU.EX2 R81, R0 ;  /* 0x0000000000517308 */ /* 0x0003e40000000800 */
[----:B------:R-:W-:Y:S01]  /*1c2c0*/  HMMA.16816.F32 R68, R12, R30, R68 ;  /* 0x0000001e0c44723c */ /* 0x000fe20000001844 */
[----:B------:R-:W4:Y:S01]  /*1c2d0*/  LDSM.16.MT88.4 R28, [R185+0x10800] ;  /* 0x01080000b91c783b */ /* 0x000f220000004200 */
[----:B--2---:R-:W-:-:S04]  /*1c2e0*/  FADD.FTZ R9, R135, R11 ;  /* 0x0000000b87097221 */ /* 0x004fc80000010000 */
[----:B------:R-:W-:Y:S02]  /*1c2f0*/  FADD.FTZ R9, R157, R9 ;  /* 0x000000099d097221 */ /* 0x000fe40000010000 */
[----:B-1----:R-:W-:Y:S01]  /*1c300*/  FADD.FTZ R0, R158, R10 ;  /* 0x0000000a9e007221 */ /* 0x002fe20000010000 */
[----:B---3--:R-:W-:Y:S03]  /*1c310*/  HMMA.16816.F32 R72, R12, R20, R48 ;  /* 0x000000140c48723c */ /* 0x008fe60000001830 */
[----:B------:R-:W-:-:S05]  /*1c320*/  FADD.FTZ R0, R156, R0 ;  /* 0x000000009c007221 */ /* 0x000fca0000010000 */
[----:B------:R-:W-:Y:S01]  /*1c330*/  HMMA.16816.F32 R44, R12, R22, R24 ;  /* 0x000000160c2c723c */ /* 0x000fe20000001818 */
[----:B------:R-:W1:Y:S01]  /*1c340*/  LDSM.16.MT88.4 R20, [R183+0x10800] ;  /* 0x01080000b714783b */ /* 0x000e620000004200 */
[----:B------:R-:W-:Y:S02]  /*1c350*/  FADD.FTZ R0, R147, R0 ;  /* 0x0000000093007221 */ /* 0x000fe40000010000 */
[----:B------:R-:W-:Y:S01]  /*1c360*/  FADD.FTZ R9, R146, R9 ;  /* 0x0000000992097221 */ /* 0x000fe20000010000 */
[----:B------:R-:W2:Y:S01]  /*1c370*/  LDSM.16.MT88.4 R24, [R184+0x10800] ;  /* 0x01080000b818783b */ /* 0x000ea20000004200 */
[----:B------:R-:W-:Y:S02]  /*1c380*/  FADD.FTZ R0, R246, R0 ;  /* 0x00000000f6007221 */ /* 0x000fe40000010000 */
[----:B------:R-:W-:Y:S02]  /*1c390*/  FADD.FTZ R9, R245, R9 ;  /* 0x00000009f5097221 */ /* 0x000fe40000010000 */
[----:B------:R-:W-:-:S02]  /*1c3a0*/  FADD.FTZ R0, R248, R0 ;  /* 0x00000000f8007221 */ /* 0x000fc40000010000 */
[----:B------:R-:W-:Y:S02]  /*1c3b0*/  FADD.FTZ R9, R247, R9 ;  /* 0x00000009f7097221 */ /* 0x000fe40000010000 */
[----:B------:R-:W-:Y:S02]  /*1c3c0*/  FADD.FTZ R0, R249, R0 ;  /* 0x00000000f9007221 */ /* 0x000fe40000010000 */
[----:B------:R-:W-:Y:S02]  /*1c3d0*/  FADD.FTZ R9, R244, R9 ;  /* 0x00000009f4097221 */ /* 0x000fe40000010000 */
[----:B------:R-:W-:Y:S01]  /*1c3e0*/  FADD.FTZ R0, R242, R0 ;  /* 0x00000000f2007221 */ /* 0x000fe20000010000 */
[----:B------:R-:W-:Y:S01]  /*1c3f0*/  F2FP.PACK_AB R12, R86, R87 ;  /* 0x00000057560c723e */ /* 0x000fe200000000ff */
[----:B------:R-:W-:Y:S01]  /*1c400*/  FADD.FTZ R9, R243, R9 ;  /* 0x00000009f3097221 */ /* 0x000fe20000010000 */
[----:B------:R-:W-:Y:S01]  /*1c410*/  F2FP.PACK_AB R13, R90, R89 ;  /* 0x000000595a0d723e */ /* 0x000fe200000000ff */
[----:B------:R-:W-:Y:S01]  /*1c420*/  FFMA.FTZ R10, R228, R4, -R7 ;  /* 0x00000004e40a7223 */ /* 0x000fe20000010807 */
[----:B----4-:R-:W-:-:S02]  /*1c430*/  F2FP.PACK_AB R14, R84, R85 ;  /* 0x00000055540e723e */ /* 0x010fc400000000ff */
[----:B------:R-:W-:Y:S01]  /*1c440*/  F2FP.PACK_AB R15, R83, R88 ;  /* 0x00000058530f723e */ /* 0x000fe200000000ff */
[----:B------:R-:W-:Y:S02]  /*1c450*/  FADD.FTZ R0, R238, R0 ;  /* 0x00000000ee007221 */ /* 0x000fe40000010000 */
[----:B------:R-:W-:Y:S01]  /*1c460*/  FADD.FTZ R9, R169, R9 ;  /* 0x00000009a9097221 */ /* 0x000fe20000010000 */
[----:B------:R3:W-:Y:S01]  /*1c470*/  MUFU.EX2 R78, R10 ;  /* 0x0000000a004e7308 */ /* 0x0007e20000000800 */
[----:B------:R-:W-:Y:S02]  /*1c480*/  FADD.FTZ R0, R240, R0 ;  /* 0x00000000f0007221 */ /* 0x000fe40000010000 */
[----:B-----5:R-:W-:Y:S01]  /*1c490*/  HMMA.16816.F32 R64, R12, R32, R40 ;  /* 0x000000200c40723c */ /* 0x020fe20000001828 */
[----:B------:R-:W-:Y:S02]  /*1c4a0*/  FADD.FTZ R9, R239, R9 ;  /* 0x00000009ef097221 */ /* 0x000fe40000010000 */
[----:B------:R-:W-:-:S05]  /*1c4b0*/  FADD.FTZ R0, R241, R0 ;  /* 0x00000000f1007221 */ /* 0x000fca0000010000 */
[C---:B------:R-:W-:Y:S01]  /*1c4c0*/  HMMA.16816.F32 R48, R12.reuse, R34, R36 ;  /* 0x000000220c30723c */ /* 0x040fe20000001824 */
[----:B------:R-:W4:Y:S01]  /*1c4d0*/  LDSM.16.MT88.4 R32, [R182+0x11000] ;  /* 0x01100000b620783b */ /* 0x000f220000004200 */
[----:B---3--:R-:W-:Y:S02]  /*1c4e0*/  FFMA.FTZ R10, R227, R4, -R7 ;  /* 0x00000004e30a7223 */ /* 0x008fe40000010807 */
[----:B------:R-:W-:Y:S02]  /*1c4f0*/  FADD.FTZ R9, R168, R9 ;  /* 0x00000009a8097221 */ /* 0x000fe40000010000 */
[----:B------:R3:W5:Y:S01]  /*1c500*/  MUFU.EX2 R77, R10 ;  /* 0x0000000a004d7308 */ /* 0x0007620000000800 */
[----:B------:R-:W-:Y:S02]  /*1c510*/  FADD.FTZ R0, R150, R0 ;  /* 0x0000000096007221 */ /* 0x000fe40000010000 */
[----:B------:R-:W-:Y:S01]  /*1c520*/  FADD.FTZ R9, R151, R9 ;  /* 0x0000000997097221 */ /* 0x000fe20000010000 */
[----:B------:R-:W-:Y:S01]  /*1c530*/  HMMA.16816.F32 R52, R12, R28, R52 ;  /* 0x0000001c0c34723c */ /* 0x000fe20000001834 */
[----:B------:R-:W-:-:S02]  /*1c540*/  FADD.FTZ R0, R144, R0 ;  /* 0x0000000090007221 */ /* 0x000fc40000010000 */
[----:B------:R-:W-:Y:S02]  /*1c550*/  FADD.FTZ R9, R141, R9 ;  /* 0x000000098d097221 */ /* 0x000fe40000010000 */
[----:B---3--:R-:W-:-:S03]  /*1c560*/  FFMA.FTZ R10, R221, R4, -R7 ;  /* 0x00000004dd0a7223 */ /* 0x008fc60000010807 */
[----:B------:R-:W-:Y:S01]  /*1c570*/  HMMA.16816.F32 R56, R12, R30, R56 ;  /* 0x0000001e0c38723c */ /* 0x000fe20000001838 */
[----:B------:R-:W3:Y:S01]  /*1c580*/  LDSM.16.MT88.4 R28, [R185+0x11000] ;  /* 0x01100000b91c783b */ /* 0x000ee20000004200 */
[----:B------:R2:W-:Y:S01]  /*1c590*/  MUFU.EX2 R76, R10 ;  /* 0x0000000a004c7308 */ /* 0x0005e20000000800 */
[----:B------:R-:W-:-:S05]  /*1c5a0*/  FADD.FTZ R0, R148, R0 ;  /* 0x0000000094007221 */ /* 0x000fca0000010000 */
[----:B-1----:R-:W-:Y:S01]  /*1c5b0*/  HMMA.16816.F32 R36, R12, R20, R60 ;  /* 0x000000140c24723c */ /* 0x002fe2000000183c */
[----:B------:R-:W-:Y:S02]  /*1c5c0*/  FADD.FTZ R9, R143, R9 ;  /* 0x000000098f097221 */ /* 0x000fe40000010000 */
[----:B--2---:R-:W-:-:S04]  /*1c5d0*/  FFMA.FTZ R10, R226, R4, -R7 ;  /* 0x00000004e20a7223 */ /* 0x004fc80000010807 */
[----:B------:R1:W2:Y:S01]  /*1c5e0*/  MUFU.EX2 R62, R10 ;  /* 0x0000000a003e7308 */ /* 0x0002a20000000800 */
[----:B------:R-:W-:Y:S02]  /*1c5f0*/  FADD.FTZ R0, R149, R0 ;  /* 0x0000000095007221 */ /* 0x000fe40000010000 */
[----:B------:R-:W-:Y:S02]  /*1c600*/  FADD.FTZ R9, R145, R9 ;  /* 0x0000000991097221 */ /* 0x000fe40000010000 */
[----:B------:R-:W-:Y:S01]  /*1c610*/  FADD.FTZ R0, R140, R0 ;  /* 0x000000008c007221 */ /* 0x000fe20000010000 */
[----:B------:R-:W-:Y:S01]  /*1c620*/  HMMA.16816.F32 R40, R12, R22, R68 ;  /* 0x000000160c28723c */ /* 0x000fe20000001844 */
[----:B-1----:R-:W-:-:S07]  /*1c630*/  FFMA.FTZ R10, R229, R4, -R5 ;  /* 0x00000004e50a7223 */ /* 0x002fce0000010805 */
[C---:B------:R-:W-:Y:S01]  /*1c640*/  HMMA.16816.F32 R72, R12.reuse, R24, R72 ;  /* 0x000000180c48723c */ /* 0x040fe20000001848 */
[----:B------:R-:W-:Y:S01]  /*1c650*/  FADD.FTZ R9, R142, R9 ;  /* 0x000000098e097221 */ /* 0x000fe20000010000 */
[----:B------:R-:W1:Y:S01]  /*1c660*/  LDSM.16.MT88.4 R20, [R183+0x11000] ;  /* 0x01100000b714783b */ /* 0x000e620000004200 */
[----:B------:R2:W2:Y:S01]  /*1c670*/  MUFU.EX2 R61, R10 ;  /* 0x0000000a003d7308 */ /* 0x0004a20000000800 */
[----:B------:R-:W-:Y:S02]  /*1c680*/  FADD.FTZ R0, R137, R0 ;  /* 0x0000000089007221 */ /* 0x000fe40000010000 */
[----:B------:R-:W-:Y:S01]  /*1c690*/  FADD.FTZ R9, R133, R9 ;  /* 0x0000000985097221 */ /* 0x000fe20000010000 */
[----:B------:R-:W-:Y:S01]  /*1c6a0*/  LDSM.16.MT88.4 R144, [R183+0x11800] ;  /* 0x01180000b790783b */ /* 0x000fe20000004200 */
[----:B------:R-:W-:Y:S01]  /*1c6b0*/  FADD.FTZ R0, R138, R0 ;  /* 0x000000008a007221 */ /* 0x000fe20000010000 */
[----:B------:R-:W-:Y:S01]  /*1c6c0*/  HMMA.16816.F32 R44, R12, R26, R44 ;  /* 0x0000001a0c2c723c */ /* 0x000fe2000000182c */
[----:B------:R-:W-:Y:S01]  /*1c6d0*/  FADD.FTZ R9, R134, R9 ;  /* 0x0000000986097221 */ /* 0x000fe20000010000 */
[----:B------:R-:W1:Y:S01]  /*1c6e0*/  LDSM.16.MT88.4 R24, [R184+0x11000] ;  /* 0x01100000b818783b */ /* 0x000e620000004200 */
[----:B------:R-:W-:-:S02]  /*1c6f0*/  FADD.FTZ R0, R139, R0 ;  /* 0x000000008b007221 */ /* 0x000fc40000010000 */
[----:B------:R-:W-:Y:S02]  /*1c700*/  FADD.FTZ R9, R132, R9 ;  /* 0x0000000984097221 */ /* 0x000fe40000010000 */
[----:B-----5:R-:W-:Y:S02]  /*1c710*/  F2FP.PACK_AB R12, R77, R78 ;  /* 0x0000004e4d0c723e */ /* 0x020fe400000000ff */
[----:B------:R-:W-:Y:S01]  /*1c720*/  F2FP.PACK_AB R13, R81, R82 ;  /* 0x00000052510d723e */ /* 0x000fe200000000ff */
[----:B--2---:R-:W-:Y:S01]  /*1c730*/  FFMA.FTZ R10, R231, R4, -R5 ;  /* 0x00000004e70a7223 */ /* 0x004fe20000010805 */
[----:B------:R-:W-:Y:S02]  /*1c740*/  F2FP.PACK_AB R14, R62, R76 ;  /* 0x0000004c3e0e723e */ /* 0x000fe400000000ff */
[----:B------:R-:W-:Y:S01]  /*1c750*/  F2FP.PACK_AB R15, R61, R79 ;  /* 0x0000004f3d0f723e */ /* 0x000fe200000000ff */
[----:B------:R2:W5:Y:S01]  /*1c760*/  MUFU.EX2 R60, R10 ;  /* 0x0000000a003c7308 */ /* 0x0005620000000800 */
[----:B------:R-:W-:-:S02]  /*1c770*/  FADD.FTZ R0, R131, R0 ;  /* 0x0000000083007221 */ /* 0x000fc40000010000 */
[----:B------:R-:W-:-:S03]  /*1c780*/  FADD.FTZ R9, R136, R9 ;  /* 0x0000000988097221 */ /* 0x000fc60000010000 */
[----:B----4-:R-:W-:Y:S01]  /*1c790*/  HMMA.16816.F32 R64, R12, R32, R64 ;  /* 0x000000200c40723c */ /* 0x010fe20000001840 */
[----:B------:R-:W-:Y:S01]  /*1c7a0*/  FADD.FTZ R0, R127, R0 ;  /* 0x000000007f007221 */ /* 0x000fe20000010000 */
[----:B------:R-:W4:Y:S01]  /*1c7b0*/  LDSM.16.MT88.4 R136, [R185+0x11800] ;  /* 0x01180000b988783b */ /* 0x000f220000004200 */
[----:B------:R-:W-:Y:S02]  /*1c7c0*/  FADD.FTZ R9, R19, R9 ;  /* 0x0000000913097221 */ /* 0x000fe40000010000 */
[----:B--2---:R-:W-:-:S04]  /*1c7d0*/  FFMA.FTZ R10, R230, R4, -R5 ;  /* 0x00000004e60a7223 */ /* 0x004fc80000010805 */
[----:B------:R2:W-:Y:S01]  /*1c7e0*/  MUFU.EX2 R33, R10 ;  /* 0x0000000a00217308 */ /* 0x0005e20000000800 */
[----:B------:R-:W-:Y:S02]  /*1c7f0*/  FADD.FTZ R0, R128, R0 ;  /* 0x0000000080007221 */ /* 0x000fe40000010000 */
[----:B------:R-:W-:Y:S01]  /*1c800*/  FADD.FTZ R9, R129, R9 ;  /* 0x0000000981097221 */ /* 0x000fe20000010000 */
[----:B---3--:R-:W-:Y:S01]  /*1c810*/  HMMA.16816.F32 R132, R12, R28, R52 ;  /* 0x0000001c0c84723c */ /* 0x008fe20000001834 */
[----:B------:R-:W-:Y:S02]  /*1c820*/  FADD.FTZ R0, R130, R0 ;  /* 0x0000000082007221 */ /* 0x000fe40000010000 */
[----:B------:R-:W-:Y:S02]  /*1c830*/  FADD.FTZ R9, R126, R9 ;  /* 0x000000097e097221 */ /* 0x000fe40000010000 */
[----:B--2---:R-:W-:-:S04]  /*1c840*/  FFMA.FTZ R10, R232, R4, -R5 ;  /* 0x00000004e80a7223 */ /* 0x004fc80000010805 */
[----:B------:R2:W-:Y:S01]  /*1c850*/  MUFU.EX2 R32, R10 ;  /* 0x0000000a00207308 */ /* 0x0005e20000000800 */
[----:B------:R-:W-:Y:S02]  /*1c860*/  FADD.FTZ R0, R124, R0 ;  /* 0x000000007c007221 */ /* 0x000fe40000010000 */
[----:B------:R-:W-:Y:S02]  /*1c870*/  FADD.FTZ R9, R125, R9 ;  /* 0x000000097d097221 */ /* 0x000fe40000010000 */
[----:B------:R-:W-:Y:S02]  /*1c880*/  FADD.FTZ R0, R117, R0 ;  /* 0x0000000075007221 */ /* 0x000fe40000010000 */
[----:B--2---:R-:W-:-:S04]  /*1c890*/  FFMA.FTZ R10, R234, R4, -R7 ;  /* 0x00000004ea0a7223 */ /* 0x004fc80000010807 */
[----:B------:R2:W3:Y:S01]  /*1c8a0*/  MUFU.EX2 R28, R10 ;  /* 0x0000000a001c7308 */ /* 0x0004e20000000800 */
[----:B------:R-:W-:Y:S02]  /*1c8b0*/  FADD.FTZ R9, R120, R9 ;  /* 0x0000000978097221 */ /* 0x000fe40000010000 */
[----:B------:R-:W-:Y:S02]  /*1c8c0*/  FADD.FTZ R0, R122, R0 ;  /* 0x000000007a007221 */ /* 0x000fe40000010000 */
[----:B--2---:R-:W-:-:S04]  /*1c8d0*/  FFMA.FTZ R10, R233, R4, -R7 ;  /* 0x00000004e90a7223 */ /* 0x004fc80000010807 */
[----:B------:R2:W1:Y:S01]  /*1c8e0*/  MUFU.EX2 R19, R10 ;  /* 0x0000000a00137308 */ /* 0x0004620000000800 */
[----:B------:R-:W-:Y:S02]  /*1c8f0*/  FADD.FTZ R0, R123, R0 ;  /* 0x000000007b007221 */ /* 0x000fe40000010000 */
[----:B--2---:R-:W-:-:S05]  /*1c900*/  FFMA.FTZ R10, R235, R4, -R7 ;  /* 0x00000004eb0a7223 */ /* 0x004fca0000010807 */
[----:B------:R2:W1:Y:S02]  /*1c910*/  MUFU.EX2 R11, R10 ;  /* 0x0000000a000b7308 */ /* 0x0004640000000800 */
[----:B--2---:R-:W-:Y:S02]  /*1c920*/  FFMA.FTZ R10, R236, R4, -R7 ;  /* 0x00000004ec0a7223 */ /* 0x004fe40000010807 */
[----:B------:R-:W-:-:S04]  /*1c930*/  FADD.FTZ R7, R121, R9 ;  /* 0x0000000979077221 */ /* 0x000fc80000010000 */
[----:B------:R-:W-:Y:S02]  /*1c940*/  FADD.FTZ R9, R119, R7 ;  /* 0x0000000777097221 */ /* 0x000fe40000010000 */
[----:B------:R-:W-:Y:S02]  /*1c950*/  FADD.FTZ R7, R115, R0 ;  /* 0x0000000073077221 */ /* 0x000fe40000010000 */
[----:B------:R-:W-:Y:S02]  /*1c960*/  FFMA.FTZ R4, R237, R4, -R5 ;  /* 0x00000004ed047223 */ /* 0x000fe40000010805 */
[----:B------:R-:W-:Y:S02]  /*1c970*/  FADD.FTZ R0, R116, R9 ;  /* 0x0000000974007221 */ /* 0x000fe40000010000 */
[----:B------:R-:W-:Y:S01]  /*1c980*/  FADD.FTZ R5, R108, R7 ;  /* 0x000000076c057221 */ /* 0x000fe20000010000 */
[----:B------:R2:W1:Y:S02]  /*1c990*/  MUFU.EX2 R252, R4 ;  /* 0x0000000400fc7308 */ /* 0x0004640000000800 */
        /* <DEDUP_REMOVED lines=37> */
[----:B------:R-:W-:Y:S01]  /*1cbf0*/  FADD.FTZ R4, R76, R4 ;  /* 0x000000044c047221 */ /* 0x000fe20000010000 */
[----:B------:R-:W2:Y:S01]  /*1cc00*/  MUFU.EX2 R10, R10 ;  /* 0x0000000a000a7308 */ /* 0x000ea20000000800 */
[----:B------:R-:W-:-:S03]  /*1cc10*/  FADD.FTZ R0, R61, R0 ;  /* 0x000000003d007221 */ /* 0x000fc60000010000 */
[----:B------:R-:W-:Y:S01]  /*1cc20*/  HMMA.16816.F32 R56, R12, R30, R56 ;  /* 0x0000001e0c38723c */ /* 0x000fe20000001838 */
[----:B------:R-:W-:-:S07]  /*1cc30*/  FADD.FTZ R4, R62, R4 ;  /* 0x000000043e047221 */ /* 0x000fce0000010000 */
[----:B-1----:R-:W-:Y:S01]  /*1cc40*/  HMMA.16816.F32 R36, R12, R20, R36 ;  /* 0x000000140c24723c */ /* 0x002fe20000001824 */
[----:B-----5:R-:W-:-:S07]  /*1cc50*/  FADD.FTZ R0, R60, R0 ;  /* 0x000000003c007221 */ /* 0x020fce0000010000 */
[C---:B------:R-:W-:Y:S08]  /*1cc60*/  HMMA.16816.F32 R40, R12.reuse, R22, R40 ;  /* 0x000000160c28723c */ /* 0x040ff00000001828 */
[C---:B------:R-:W-:Y:S08]  /*1cc70*/  HMMA.16816.F32 R148, R12.reuse, R24, R72 ;  /* 0x000000180c94723c */ /* 0x040ff00000001848 */
[----:B------:R-:W-:Y:S01]  /*1cc80*/  HMMA.16816.F32 R44, R12, R26, R44 ;  /* 0x0000001a0c2c723c */ /* 0x000fe2000000182c */
[----:B------:R-:W1:Y:S01]  /*1cc90*/  LDSM.16.MT88.4 R12, [R184+0x11800] ;  /* 0x01180000b80c783b */ /* 0x000e620000004200 */
[----:B---3--:R-:W-:-:S02]  /*1cca0*/  FADD.FTZ R4, R28, R4 ;  /* 0x000000041c047221 */ /* 0x008fc40000010000 */
[----:B------:R-:W-:Y:S02]  /*1ccb0*/  FADD.FTZ R0, R33, R0 ;  /* 0x0000000021007221 */ /* 0x000fe40000010000 */
[----:B------:R-:W-:Y:S02]  /*1ccc0*/  FADD.FTZ R4, R19, R4 ;  /* 0x0000000413047221 */ /* 0x000fe40000010000 */
[----:B------:R-:W-:Y:S02]  /*1ccd0*/  FADD.FTZ R0, R32, R0 ;  /* 0x0000000020007221 */ /* 0x000fe40000010000 */
[----:B------:R-:W-:Y:S01]  /*1cce0*/  FADD.FTZ R4, R11, R4 ;  /* 0x000000040b047221 */ /* 0x000fe20000010000 */
[C---:B------:R-:W-:Y:S01]  /*1ccf0*/  F2FP.PACK_AB R163, R252.reuse, R32 ;  /* 0x00000020fca3723e */ /* 0x040fe200000000ff */
[----:B------:R-:W-:Y:S02]  /*1cd00*/  FADD.FTZ R252, R252, R0 ;  /* 0x00000000fcfc7221 */ /* 0x000fe40000010000 */
[----:B--2---:R-:W-:-:S05]  /*1cd10*/  FADD.FTZ R0, R10, R4 ;  /* 0x000000040a007221 */ /* 0x004fca0000010000 */
[----:B------:R2:W-:Y:S01]  /*1cd20*/  STL [R1], R0 ;  /* 0x0000000001007387 */ /* 0x0005e20000100800 */
[----:B------:R-:W-:Y:S02]  /*1cd30*/  F2FP.PACK_AB R160, R19, R28 ;  /* 0x0000001c13a0723e */ /* 0x000fe400000000ff */
[----:B------:R-:W-:Y:S02]  /*1cd40*/  F2FP.PACK_AB R161, R33, R60 ;  /* 0x0000003c21a1723e */ /* 0x000fe400000000ff */
[----:B------:R-:W-:-:S07]  /*1cd50*/  F2FP.PACK_AB R162, R10, R11 ;  /* 0x0000000b0aa2723e */ /* 0x000fce00000000ff */
[C---:B------:R-:W-:Y:S08]  /*1cd60*/  HMMA.16816.F32 R168, R160.reuse, R164, R64 ;  /* 0x000000a4a0a8723c */ /* 0x040ff00000001840 */
[C---:B----4-:R-:W-:Y:S08]  /*1cd70*/  HMMA.16816.F32 R132, R160.reuse, R136, R132 ;  /* 0x00000088a084723c */ /* 0x050ff00000001884 */
[C---:B------:R-:W-:Y:S08]  /*1cd80*/  HMMA.16816.F32 R140, R160.reuse, R144, R36 ;  /* 0x00000090a08c723c */ /* 0x040ff00000001824 */
[C---:B------:R-:W-:Y:S08]  /*1cd90*/  HMMA.16816.F32 R164, R160.reuse, R166, R48 ;  /* 0x000000a6a0a4723c */ /* 0x040ff00000001830 */
[C---:B------:R-:W-:Y:S08]  /*1cda0*/  HMMA.16816.F32 R136, R160.reuse, R138, R56 ;  /* 0x0000008aa088723c */ /* 0x040ff00000001838 */
[C---:B------:R-:W-:Y:S08]  /*1cdb0*/  HMMA.16816.F32 R144, R160.reuse, R146, R40 ;  /* 0x00000092a090723c */ /* 0x040ff00000001828 */
[C---:B-1----:R-:W-:Y:S08]  /*1cdc0*/  HMMA.16816.F32 R148, R160.reuse, R12, R148 ;  /* 0x0000000ca094723c */ /* 0x042ff00000001894 */
[----:B------:R-:W-:Y:S01]  /*1cdd0*/  HMMA.16816.F32 R160, R160, R14, R44 ;  /* 0x0000000ea0a0723c */ /* 0x000fe2000000182c */
[----:B------:R-:W-:Y:S07]  /*1cde0*/  @!P1 BRA `(.L_x_3109) ;  /* 0x000098e000009947 */ /* 0x000fee0003800000 */
[----:B--2---:R-:W2:Y:S01]  /*1cdf0*/  LDL R248, [R1+0x100] ;  /* 0x0001000001f87983 */ /* 0x004ea20000100800 */
        /* <DEDUP_REMOVED lines=68> */
.L_x_3111:
[----:B------:R-:W2:Y:S02]  /*1d240*/  LD.E R0, [R16.64+0x40] ;  /* 0x0000400610007980 */ /* 0x000ea4000c101900 */
[----:B--2---:R-:W-:-:S04]  /*1d250*/  LEA R0, -R0, RZ, 0x8 ;  /* 0x000000ff00007211 */ /* 0x004fc800078e41ff */
[----:B------:R-:W-:Y:S02]  /*1d260*/  SHF.R.S32.HI R4, RZ, 0x1f, R0 ;  /* 0x0000001fff047819 */ /* 0x000fe40000011400 */
.L_x_3112:
[----:B------:R-:W-:Y:S05]  /*1d270*/  BSYNC B0 ;  /* 0x0000000000007941 */ /* 0x000fea0003800000 */
.L_x_3110:
        /* <DEDUP_REMOVED lines=16> */
[----:B------:R-:W4:Y:S04]  /*1d380*/  LDL R29, [R1+0xc] ;  /* 0x00000c00011d7983 */ /* 0x000f280000100800 */
[----:B------:R-:W-:Y:S04]  /*1d390*/  STL [R1+0x194], R144 ;  /* 0x0001949001007387 */ /* 0x000fe80000100800 */
        /* <DEDUP_REMOVED lines=13> */
[----:B------:R-:W-:Y:S04]  /*1d470*/  STL.64 [R1+0x158], R134 ;  /* 0x0001588601007387 */ /* 0x000fe80000100a00 */
[----:B------:R-:W-:Y:S04]  /*1d480*/  STL.64 [R1+0x150], R132 ;  /* 0x0001508401007387 */ /* 0x000fe80000100a00 */
[----:B------:R-:W4:Y:S01]  /*1d490*/  LDL.LU R207, [R1+0x60] ;  /* 0x0000600001cf7983 */ /* 0x000f220000300800 */
[----:B------:R-:W-:-:S02]  /*1d4a0*/  ISETP.GE.AND P1, PT, R154, R250, PT ;  /* 0x000000fa9a00720c */ /* 0x000fc40003f26270 */
[----:B------:R-:W-:-:S04]  /*1d4b0*/  LEA R116, P3, R0, R218, 0x1 ;  /* 0x000000da00747211 */ /* 0x000fc800078608ff */
[----:B------:R-:W-:-:S07]  /*1d4c0*/  LEA.HI.X R117, R0, R219, R4, 0x1, P3 ;  /* 0x000000db00757211 */ /* 0x000fce00018f0c04 */
[----:B------:R-:W-:Y:S01]  /*1d4d0*/  @!P1 MOV R27, R4 ;  /* 0x00000004001b9202 */ /* 0x000fe20000000f00 */
[--C-:B------:R-:W-:Y:S02]  /*1d4e0*/  @!P1 IMAD.MOV.U32 R26, RZ, RZ, R0.reuse ;  /* 0x000000ffff1a9224 */ /* 0x100fe400078e0000 */
[----:B------:R-:W-:Y:S02]  /*1d4f0*/  @!P1 IMAD.MOV.U32 R24, RZ, RZ, R0 ;  /* 0x000000ffff189224 */ /* 0x000fe400078e0000 */
[----:B------:R-:W-:Y:S01]  /*1d500*/  @!P1 IMAD.MOV.U32 R25, RZ, RZ, R4 ;  /* 0x000000ffff199224 */ /* 0x000fe200078e0004 */
[----:B------:R-:W-:Y:S04]  /*1d510*/  @P1 STS.128 [R192+0xa000], RZ ;  /* 0x00a000ffc0001388 */ /* 0x000fe80000000c00 */
[----:B------:R-:W-:Y:S01]  /*1d520*/  @!PT LDS RZ, [RZ] ;  /* 0x00000000fffff984 */ /* 0x000fe20000000800 */
[----:B------:R-:W-:Y:S01]  /*1d530*/  @!PT LDS RZ, [RZ] ;  /* 0x00000000fffff984 */ /* 0x000fe20000000800 */
[----:B------:R-:W-:Y:S01]  /*1d540*/  @!PT LDS RZ, [RZ] ;  /* 0x00000000fffff984 */ /* 0x000fe20000000800 */
[----:B------:R1:W-:Y:S04]  /*1d550*/  @!P1 LDGSTS.E.BYPASS.LTC128B.128 [R192+0xa000], [R116.64] ;  /* 0x0a00000074c09fae */ /* 0x0003e8000b901d46 */
[----:B------:R-:W-:Y:S01]  /*1d560*/  @P1 STS.128 [R192+0xa800], RZ ;  /* 0x00a800ffc0001388 */ /* 0x000fe20000000c00 */
[----:B--2---:R-:W-:-:S02]  /*1d570*/  IMAD.MOV.U32 R59, RZ, RZ, R12 ;  /* 0x000000ffff3b7224 */ /* 0x004fc400078e000c */
[----:B---3--:R-:W-:Y:S02]  /*1d580*/  IMAD.MOV.U32 R60, RZ, RZ, R11 ;  /* 0x000000ffff3c7224 */ /* 0x008fe400078e000b */
[----:B------:R-:W-:Y:S02]  /*1d590*/  @!P1 IMAD.MOV.U32 R11, RZ, RZ, R4 ;  /* 0x000000ffff0b9224 */ /* 0x000fe400078e0004 */
[----:B----4-:R-:W-:Y:S02]  /*1d5a0*/  IMAD.MOV.U32 R61, RZ, RZ, R10 ;  /* 0x000000ffff3d7224 */ /* 0x010fe400078e000a */
[----:B------:R-:W-:Y:S02]  /*1d5b0*/  @!P1 IMAD.MOV.U32 R10, RZ, RZ, R0 ;  /* 0x000000ffff0a9224 */ /* 0x000fe400078e0000 */
[----:B------:R-:W-:Y:S01]  /*1d5c0*/  IMAD.MOV.U32 R62, RZ, RZ, R9 ;  /* 0x000000ffff3e7224 */ /* 0x000fe200078e0009 */
[----:B------:R-:W-:Y:S02]  /*1d5d0*/  MOV R64, R5 ;  /* 0x0000000500407202 */ /* 0x000fe40000000f00 */
[----:B------:R-:W-:Y:S01]  /*1d5e0*/  @!P1 IADD3 R5, P2, R0, R193, RZ ;  /* 0x000000c100059210 */ /* 0x000fe20007f5e0ff */
[----:B------:R-:W-:-:S04]  /*1d5f0*/  IMAD.MOV.U32 R63, RZ, RZ, R7 ;  /* 0x000000ffff3f7224 */ /* 0x000fc800078e0007 */
[----:B------:R-:W-:Y:S01]  /*1d600*/  @!P1 IMAD.X R7, R4, 0x1, R217, P2 ;  /* 0x0000000104079824 */ /* 0x000fe200010e06d9 */
[----:B------:R-:W-:-:S04]  /*1d610*/  @!P1 LEA R48, P2, R5, R218, 0x1 ;  /* 0x000000da05309211 */ /* 0x000fc800078408ff */
[----:B------:R-:W-:-:S05]  /*1d620*/  @!P1 LEA.HI.X R49, R5, R219, R7, 0x1, P2 ;  /* 0x000000db05319211 */ /* 0x000fca00010f0c07 */
[----:B------:R-:W-:Y:S01]  /*1d630*/  @!PT LDS RZ, [RZ] ;  /* 0x00000000fffff984 */ /* 0x000fe20000000800 */
[----:B------:R-:W-:Y:S01]  /*1d640*/  @!PT LDS RZ, [RZ] ;  /* 0x00000000fffff984 */ /* 0x000fe20000000800 */
[----:B------:R-:W-:Y:S01]  /*1d650*/  @!PT LDS RZ, [RZ] ;  /* 0x00000000fffff984 */ /* 0x000fe20000000800 */
[----:B------:R2:W-:Y:S01]  /*1d660*/  @!P1 LDGSTS.E.BYPASS.LTC128B.128 [R192+0xa800], [R48.64] ;  /* 0x0a80000030c09fae */ /* 0x0005e2000b901d46 */
[C---:B------:R-:W-:Y:S01]  /*1d670*/  @!P1 LEA R9, P4, R65.reuse, R0, 0x5 ;  /* 0x0000000041099211 */ /* 0x040fe200078828ff */
[----:B------:R-:W-:-:S04]  /*1d680*/  @!P1 IMAD.WIDE.U32 R10, R65, 0x30, R10 ;  /* 0x00000030410a9825 */ /* 0x000fc800078e000a */
[----:B------:R-:W-:Y:S01]  /*1d690*/  @!P1 IMAD R12, R29, 0x30, RZ ;  /* 0x000000301d0c9824 */ /* 0x000fe200078e02ff */
[C---:B------:R-:W-:Y:S02]  /*1d6a0*/  @!P1 LEA R5, P3, R65.reuse, R0, 0x6 ;  /* 0x0000000041059211 */ /* 0x040fe400078630ff */
[--C-:B------:R-:W-:Y:S01]  /*1d6b0*/  @!P1 LEA.HI.X R13, R65, R4, R29.reuse, 0x5, P4 ;  /* 0x00000004410d9211 */ /* 0x100fe200020f2c1d */
[----:B------:R-:W-:Y:S01]  /*1d6c0*/  @!P1 IMAD.IADD R12, R11, 0x1, R12 ;  /* 0x000000010b0c9824 */ /* 0x000fe200078e020c */
[----:B------:R-:W-:Y:S02]  /*1d6d0*/  @!P1 LEA R44, P4, R10, R218, 0x1 ;  /* 0x000000da0a2c9211 */ /* 0x000fe400078808ff */
[C---:B------:R-:W-:Y:S02]  /*1d6e0*/  @!P1 LEA.HI.X R14, R65.reuse, R4, R29, 0x6, P3 ;  /* 0x00000004410e9211 */ /* 0x040fe400018f341d */
[----:B------:R-:W-:Y:S02]  /*1d6f0*/  @!P1 LEA R7, P2, R65, R0, 0x7 ;  /* 0x0000000041079211 */ /* 0x000fe400078438ff */
[----:B------:R-:W-:-:S02]  /*1d700*/  @!P1 LEA R42, P3, R5, R218, 0x1 ;  /* 0x000000da052a9211 */ /* 0x000fc400078608ff */
[-C--:B------:R-:W-:Y:S01]  /*1d710*/  @!P1 LEA.HI.X R45, R10, R219.reuse, R12, 0x1, P4 ;  /* 0x000000db0a2d9211 */ /* 0x080fe200020f0c0c */
[----:B------:R-:W-:Y:S01]  /*1d720*/  @!P1 IMAD.MOV.U32 R10, RZ, RZ, R0 ;  /* 0x000000ffff0a9224 */ /* 0x000fe200078e0000 */
[----:B------:R-:W-:Y:S02]  /*1d730*/  @!P1 MOV R11, R4 ;  /* 0x00000004000b9202 */ /* 0x000fe40000000f00 */
[----:B------:R-:W-:Y:S02]  /*1d740*/  @!P1 LEA R46, P5, R9, R218, 0x1 ;  /* 0x000000da092e9211 */ /* 0x000fe400078a08ff */
        /* <DEDUP_REMOVED lines=8> */
[-C--:B------:R-:W-:Y:S01]  /*1d7d0*/  @!P1 LEA.HI.X R41, R7, R219.reuse, R15, 0x1, P2 ;  /* 0x000000db07299211 */ /* 0x080fe200010f0c0f */
[----:B------:R-:W-:Y:S01]  /*1d7e0*/  @!P1 IMAD.IADD R5, R23, 0x1, R5 ;  /* 0x0000000117059824 */ /* 0x000fe200078e0205 */
[C---:B------:R-:W-:Y:S01]  /*1d7f0*/  @!P1 LEA R38, P2, R22.reuse, R218, 0x1 ;  /* 0x000000da16269211 */ /* 0x040fe200078408ff */
        /* <DEDUP_REMOVED lines=9> */
[----:B------:R-:W-:-:S04]  /*1d890*/  @!P1 IMAD.WIDE.U32 R12, R65, 0x90, R24 ;  /* 0x00000090410c9825 */ /* 0x000fc800078e0018 */
[----:B------:R-:W-:Y:S01]  /*1d8a0*/  @!P1 IMAD.IADD R5, R7, 0x1, R21 ;  /* 0x0000000107059824 */ /* 0x000fe200078e0215 */
[-C--:B------:R-:W-:Y:S01]  /*1d8b0*/  @!P1 LEA R30, P2, R10, R218.reuse, 0x1 ;  /* 0x000000da0a1e9211 */ /* 0x080fe200078408ff */
[----:B------:R-:W-:Y:S02]  /*1d8c0*/  @!P1 IMAD.IADD R7, R15, 0x1, R9 ;  /* 0x000000010f079824 */ /* 0x000fe400078e0209 */
[----:B------:R-:W-:Y:S01]  /*1d8d0*/  @!P1 IMAD.IADD R11, R28, 0x1, R11 ;  /* 0x000000011c0b9824 */ /* 0x000fe200078e020b */
[-C--:B------:R-:W-:Y:S01]  /*1d8e0*/  @!P1 LEA R34, P4, R14, R218.reuse, 0x1 ;  /* 0x000000da0e229211 */ /* 0x080fe200078808ff */
[----:B------:R-:W-:Y:S01]  /*1d8f0*/  @!P1 IMAD.IADD R9, R13, 0x1, R19 ;  /* 0x000000010d099824 */ /* 0x000fe200078e0213 */
[----:B------:R-:W-:Y:S02]  /*1d900*/  @!P1 LEA R32, P3, R12, R218, 0x1 ;  /* 0x000000da0c209211 */ /* 0x000fe400078608ff */
[-C--:B------:R-:W-:Y:S01]  /*1d910*/  @!P1 LEA.HI.X R37, R20, R219.reuse, R5, 0x1, P5 ;  /* 0x000000db14259211 */ /* 0x080fe200028f0c05 */
[--C-:B------:R-:W-:Y:S01]  /*1d920*/  @!P1 IMAD.MOV.U32 R21, RZ, RZ, R4.reuse ;  /* 0x000000ffff159224 */ /* 0x100fe200078e0004 */
[-C--:B------:R-:W-:Y:S01]  /*1d930*/  @!P1 MOV R20, R0.reuse ;  /* 0x0000000000149202 */ /* 0x080fe20000000f00 */
[--C-:B------:R-:W-:Y:S01]  /*1d940*/  @!P1 IMAD.MOV.U32 R15, RZ, RZ, R4.reuse ;  /* 0x000000ffff0f9224 */ /* 0x100fe200078e0004 */
[-C--:B------:R-:W-:Y:S01]  /*1d950*/  @!P1 LEA.HI.X R31, R10, R219.reuse, R11, 0x1, P2 ;  /* 0x000000db0a1f9211 */ /* 0x080fe200010f0c0b */
[--C-:B------:R-:W-:Y:S01]  /*1d960*/  @!P1 IMAD.MOV.U32 R13, RZ, RZ, R4.reuse ;  /* 0x000000ffff0d9224 */ /* 0x100fe200078e0004 */
[-C--:B------:R-:W-:Y:S01]  /*1d970*/  @!P1 LEA.HI.X R35, R14, R219.reuse, R7, 0x1, P4 ;  /* 0x000000db0e239211 */ /* 0x080fe200020f0c07 */
[--C-:B------:R-:W-:Y:S01]  /*1d980*/  @!P1 IMAD.MOV.U32 R11, RZ, RZ, R4.reuse ;  /* 0x000000ffff0b9224 */ /* 0x100fe200078e0004 */
[----:B------:R-:W-:Y:S01]  /*1d990*/  @!P1 LEA.HI.X R33, R12, R219, R9, 0x1, P3 ;  /* 0x000000db0c219211 */ /* 0x000fe200018f0c09 */
[----:B------:R-:W-:Y:S01]  /*1d9a0*/  @!P1 IMAD.MOV.U32 R5, RZ, RZ, R4 ;  /* 0x000000ffff059224 */ /* 0x000fe200078e0004 */
[----:B------:R-:W-:Y:S01]  /*1d9b0*/  @!P1 MOV R10, R0 ;  /* 0x00000000000a9202 */ /* 0x000fe20000000f00 */
[--C-:B------:R-:W-:Y:S01]  /*1d9c0*/  @!P1 IMAD.MOV.U32 R14, RZ, RZ, R0.reuse ;  /* 0x000000ffff0e9224 */ /* 0x100fe200078e0000 */
[----:B------:R-:W-:Y:S01]  /*1d9d0*/  @P1 STS.128 [R192+0xb000], RZ ;  /* 0x00b000ffc0001388 */ /* 0x000fe20000000c00 */
[----:B------:R-:W-:-:S02]  /*1d9e0*/  @!P1 IMAD.MOV.U32 R12, RZ, RZ, R0 ;  /* 0x000000ffff0c9224 */ /* 0x000fc400078e0000 */
        /* <DEDUP_REMOVED lines=27> */
[C---:B------:R-:W-:Y:S02]  /*1dba0*/  @!P1 IMAD R9, R29.reuse, 0xe0, RZ ;  /* 0x000000e01d099824 */ /* 0x040fe400078e02ff */
[----:B------:R-:W-:Y:S01]  /*1dbb0*/  @!P1 IMAD R22, R29, 0xf0, RZ ;  /* 0x000000f01d169824 */ /* 0x000fe200078e02ff */
[----:B------:R-:W-:Y:S01]  /*1dbc0*/  @P1 STS.128 [R192+0xd000], RZ ;  /* 0x00d000ffc0001388 */ /* 0x000fe20000000c00 */
[C---:B------:R-:W-:Y:S01]  /*1dbd0*/  @!P1 IMAD.WIDE.U32 R12, R65.reuse, 0xd0, R12 ;  /* 0x000000d0410c9825 */ /* 0x040fe200078e000c */
[----:B------:R-:W-:Y:S02]  /*1dbe0*/  @!P1 LEA.HI.X R29, R20, R219, R0, 0x1, P2 ;  /* 0x000000db141d9211 */ /* 0x000fe400010f0c00 */
[----:B------:R-:W-:Y:S01]  /*1dbf0*/  @!PT LDS RZ, [RZ] ;  /* 0x00000000fffff984 */ /* 0x000fe20000000800 */
[----:B------:R-:W-:Y:S01]  /*1dc00*/  @!PT LDS RZ, [RZ] ;  /* 0x00000000fffff984 */ /* 0x000fe20000000800 */
[----:B------:R-:W-:Y:S01]  /*1dc10*/  @!PT LDS RZ, [RZ] ;  /* 0x00000000fffff984 */ /* 0x000fe20000000800 */
[----:B------:R1:W-:Y:S01]  /*1dc20*/  @!P1 LDGSTS.E.BYPASS.LTC128B.128 [R192+0xd000], [R36.64] ;  /* 0x0d00000024c09fae */ /* 0x0003e2000b901d46 */
[----:B------:R-:W-:Y:S01]  /*1dc30*/  @!P1 IMAD.WIDE.U32 R10, R65, 0xe0, R10 ;  /* 0x000000e0410a9825 */ /* 0x000fe200078e000a */
[----:B------:R-:W-:-:S02]  /*1dc40*/  @!P1 LEA R26, P5, R14, R218, 0x1 ;  /* 0x000000da0e1a9211 */ /* 0x000fc400078a08ff */
[----:B------:R-:W-:Y:S01]  /*1dc50*/  @P1 STS.128 [R192+0xd800], RZ ;  /* 0x00d800ffc0001388 */ /* 0x000fe20000000c00 */
[----:B------:R-:W-:-:S03]  /*1dc60*/  @!P1 IMAD.WIDE.U32 R4, R65, 0xf0, R4 ;  /* 0x000000f041049825 */ /* 0x000fc600078e0004 */
        /* <DEDUP_REMOVED lines=8> */
[----:B------:R-:W-:-:S03]  /*1dcf0*/  @!P1 IMAD.IADD R9, R9, 0x1, R11 ;  /* 0x0000000109099824 */ /* 0x000fc600078e020b */
[----:B------:R-:W-:Y:S01]  /*1dd00*/  @!PT LDS RZ, [RZ] ;  /* 0x00000000fffff984 */ /* 0x000fe20000000800 */
[----:B------:R-:W-:Y:S01]  /*1dd10*/  @!PT LDS RZ, [RZ] ;  /* 0x00000000fffff984 */ /* 0x000fe20000000800 */
[----:B------:R-:W-:Y:S01]  /*1dd20*/  @!PT LDS RZ, [RZ] ;  /* 0x00000000fffff984 */ /* 0x000fe20000000800 */
[----:B------:R4:W-:Y:S01]  /*1dd30*/  @!P1 LDGSTS.E.BYPASS.LTC128B.128 [R192+0xe000], [R40.64] ;  /* 0x0e00000028c09fae */ /* 0x0009e2000b901d46 */
[----:B------:R-:W-:Y:S01]  /*1dd40*/  @!P1 IMAD.IADD R5, R5, 0x1, R22 ;  /* 0x0000000105059824 */ /* 0x000fe200078e0216 */
[----:B------:R-:W-:Y:S02]  /*1dd50*/  @!P1 LEA R22, P3, R10, R218, 0x1 ;  /* 0x000000da0a169211 */ /* 0x000fe400078608ff */
[----:B------:R-:W-:Y:S01]  /*1dd60*/  @P1 STS.128 [R192+0xe800], RZ ;  /* 0x00e800ffc0001388 */ /* 0x000fe20000000c00 */
[----:B------:R-:W-:-:S03]  /*1dd70*/  @!P1 LEA.HI.X R27, R14, R219, R0, 0x1, P5 ;  /* 0x000000db0e1b9211 */ /* 0x000fc600028f0c00 */
        /* <DEDUP_REMOVED lines=39> */
[----:B-1----:R-:W-:Y:S01]  /*1dff0*/  LDSM.16.M88.4 R28, [R180+0x9000] ;  /* 0x00900000b41c783b */ /* 0x002fe20000000200 */
[----:B------:R-:W-:Y:S01]  /*1e000*/  IMAD.MOV.U32 R201, RZ, RZ, R55 ;  /* 0x000000ffffc97224 */ /* 0x000fe200078e0037 */
[----:B------:R-:W-:Y:S01]  /*1e010*/  MOV R205, R51 ;  /* 0x0000003300cd7202 */ /* 0x000fe20000000f00 */
[----:B------:R-:W-:Y:S01]  /*1e020*/  IMAD.MOV.U32 R202, RZ, RZ, R54 ;  /* 0x000000ffffca7224 */ /* 0x000fe200078e0036 */
[----:B--2---:R-:W-:Y:S01]  /*1e030*/  LDSM.16.M88.4 R24, [R180+0x2000] ;  /* 0x00200000b418783b */ /* 0x004fe20000000200 */
[----:B------:R-:W-:-:S02]  /*1e040*/  IMAD.MOV.U32 R203, RZ, RZ, R53 ;  /* 0x000000ffffcb7224 */ /* 0x000fc400078e0035 */
[----:B------:R-:W-:Y:S01]  /*1e050*/  IMAD.MOV.U32 R204, RZ, RZ, R52 ;  /* 0x000000ffffcc7224 */ /* 0x000fe200078e0034 */
[----:B------:R-:W-:Y:S01]  /*1e060*/  LDSM.16.M88.4 R68, [R180+0x3800] ;  /* 0x00380000b444783b */ /* 0x000fe20000000200 */
[----:B------:R-:W-:Y:S01]  /*1e070*/  IMAD.MOV.U32 R83, RZ, RZ, R64 ;  /* 0x000000ffff537224 */ /* 0x000fe200078e0040 */
[----:B------:R-:W-:Y:S01]  /*1e080*/  MOV R82, R63 ;  /* 0x0000003f00527202 */ /* 0x000fe20000000f00 */
[----:B------:R-:W-:Y:S01]  /*1e090*/  IMAD.MOV.U32 R206, RZ, RZ, R50 ;  /* 0x000000ffffce7224 */ /* 0x000fe200078e0032 */
[----:B------:R-:W-:Y:S01]  /*1e0a0*/  LDSM.16.M88.4 R52, [R180+0x5800] ;  /* 0x00580000b434783b */ /* 0x000fe20000000200 */
[----:B------:R-:W-:Y:S01]  /*1e0b0*/  IMAD.MOV.U32 R81, RZ, RZ, R62 ;  /* 0x000000ffff517224 */ /* 0x000fe200078e003e */
[----:B------:R-:W-:Y:S01]  /*1e0c0*/  MOV R199, R57 ;  /* 0x0000003900c77202 */ /* 0x000fe20000000f00 */
[----:B------:R-:W-:Y:S01]  /*1e0d0*/  IMAD.MOV.U32 R196, RZ, RZ, R61 ;  /* 0x000000ffffc47224 */ /* 0x000fe200078e003d */
[----:B------:R-:W-:Y:S04]  /*1e0e0*/  LDSM.16.M88.4 R64, [R180+0x4000] ;  /* 0x00400000b440783b */ /* 0x000fe80000000200 */
[----:B---3--:R-:W1:Y:S01]  /*1e0f0*/  LDSM.16.M88.4 R20, [R180+0x2800] ;  /* 0x00280000b414783b */ /* 0x008e620000000200 */
[----:B------:R-:W-:-:S02]  /*1e100*/  IMAD.MOV.U32 R119, RZ, RZ, R60 ;  /* 0x000000ffff777224 */ /* 0x000fc400078e003c */
[----:B------:R-:W-:Y:S01]  /*1e110*/  IMAD.MOV.U32 R197, RZ, RZ, R59 ;  /* 0x000000ffffc57224 */ /* 0x000fe200078e003b */
[----:B------:R-:W2:Y:S01]  /*1e120*/  LDSM.16.M88.4 R48, [R180+0x6000] ;  /* 0x00600000b430783b */ /* 0x000ea20000000200 */
[----:B------:R-:W-:Y:S02]  /*1e130*/  IMAD.MOV.U32 R198, RZ, RZ, R58 ;  /* 0x000000ffffc67224 */ /* 0x000fe400078e003a */
[----:B------:R-:W-:Y:S01]  /*1e140*/  IMAD.MOV.U32 R200, RZ, RZ, R56 ;  /* 0x000000ffffc87224 */ /* 0x000fe200078e0038 */
[----:B------:R-:W3:Y:S04]  /*1e150*/  LDSM.16.M88.4 R36, [R180+0x8000] ;  /* 0x00800000b424783b */ /* 0x000ee80000000200 */
[----:B------:R-:W2:Y:S04]  /*1e160*/  LDSM.16.M88.4 R60, [R180+0x4800] ;  /* 0x00480000b43c783b */ /* 0x000ea80000000200 */
[----:B------:R-:W2:Y:S04]  /*1e170*/  LDSM.16.M88.4 R56, [R180+0x5000] ;  /* 0x00500000b438783b */ /* 0x000ea80000000200 */
[----:B------:R-:W2:Y:S04]  /*1e180*/  LDSM.16.M88.4 R76, [R180+0x6800] ;  /* 0x00680000b44c783b */ /* 0x000ea80000000200 */
[----:B------:R-:W2:Y:S04]  /*1e190*/  LDSM.16.M88.4 R72, [R180+0x7000] ;  /* 0x00700000b448783b */ /* 0x000ea80000000200 */
[----:B----4-:R-:W4:Y:S04]  /*1e1a0*/  LDSM.16.M88.4 R40, [R180+0x7800] ;  /* 0x00780000b428783b */ /* 0x010f280000000200 */
[----:B------:R-:W2:Y:S04]  /*1e1b0*/  LDSM.16.M88.4 R44, [R180+0x3000] ;  /* 0x00300000b42c783b */ /* 0x000ea80000000200 */
[----:B------:R-:W2:Y:S01]  /*1e1c0*/  LDSM.16.M88.4 R32, [R180+0x8800] ;  /* 0x00880000b420783b */ /* 0x000ea20000000200 */
[C---:B-1----:R-:W-:Y:S03]  /*1e1d0*/  HMMA.16816.F32 R128, R12.reuse, R20, RZ ;  /* 0x000000140c80723c */ /* 0x042fe600000018ff */
[----:B------:R-:W0:Y:S05]  /*1e1e0*/  LDGDEPBAR ;  /* 0x00000000000079af */ /* 0x000e2a0000000000 */
[C---:B------:R-:W-:Y:S01]  /*1e1f0*/  HMMA.16816.F32 R96, R12.reuse, R22, RZ ;  /* 0x000000160c60723c */ /* 0x040fe200000018ff */
[----:B------:R-:W1:Y:S07]  /*1e200*/  LDSM.16.M88.4 R20, [R180+0x9800] ;  /* 0x00980000b414783b */ /* 0x000e6e0000000200 */
[----:B------:R-:W-:Y:S01]  /*1e210*/  HMMA.16816.F32 R16, R12, R30, RZ ;  /* 0x0000001e0c10723c */ /* 0x000fe200000018ff */
[----:B------:R-:W-:Y:S01]  /*1e220*/  IMAD.MOV.U32 R227, RZ, RZ, R203 ;  /* 0x000000ffffe37224 */ /* 0x000fe200078e00cb */
[----:B------:R-:W-:Y:S01]  /*1e230*/  MOV R228, R206 ;  /* 0x000000ce00e47202 */ /* 0x000fe20000000f00 */
[----:B------:R-:W-:Y:S01]  /*1e240*/  IMAD.MOV.U32 R221, RZ, RZ, R205 ;  /* 0x000000ffffdd7224 */ /* 0x000fe200078e00cd */
[----:B------:R-:W-:Y:S01]  /*1e250*/  MOV R203, R200 ;  /* 0x000000c800cb7202 */ /* 0x000fe20000000f00 */
[----:B------:R-:W-:-:S02]  /*1e260*/  IMAD.MOV.U32 R226, RZ, RZ, R204 ;  /* 0x000000ffffe27224 */ /* 0x000fc400078e00cc */
[----:B------:R-:W-:Y:S01]  /*1e270*/  IMAD.MOV.U32 R230, RZ, RZ, R202 ;  /* 0x000000ffffe67224 */ /* 0x000fe200078e00ca */
[----:B------:R-:W-:Y:S01]  /*1e280*/  HMMA.16816.F32 R156, R12, R24, RZ ;  /* 0x000000180c9c723c */ /* 0x000fe200000018ff */
[----:B------:R-:W-:Y:S02]  /*1e290*/  IMAD.MOV.U32 R229, RZ, RZ, R201 ;  /* 0x000000ffffe57224 */ /* 0x000fe400078e00c9 */
[----:B------:R-:W-:Y:S02]  /*1e2a0*/  IMAD.MOV.U32 R200, RZ, RZ, R199 ;  /* 0x000000ffffc87224 */ /* 0x000fe400078e00c7 */
[----:B------:R-:W-:-:S03]  /*1e2b0*/  IMAD.MOV.U32 R202, RZ, RZ, R198 ;  /* 0x000000ffffca7224 */ /* 0x000fc600078e00c6 */
[----:B------:R-:W-:Y:S01]  /*1e2c0*/  HMMA.16816.F32 R100, R12, R26, RZ ;  /* 0x0000001a0c64723c */ /* 0x000fe200000018ff */
[----:B------:R3:W-:Y:S01]  /*1e2d0*/  LDSM.16.M88.4 R24, [R207] ;  /* 0x00000000cf18783b */ /* 0x0007e20000000200 */
[----:B------:R-:W-:Y:S02]  /*1e2e0*/  IMAD.MOV.U32 R201, RZ, RZ, R197 ;  /* 0x000000ffffc97224 */ /* 0x000fe400078e00c5 */
[----:B------:R-:W-:-:S04]  /*1e2f0*/  IMAD.MOV.U32 R220, RZ, RZ, R196 ;  /* 0x000000ffffdc7224 */ /* 0x000fc800078e00c4 */
        /* <DEDUP_REMOVED lines=8> */
[C---:B---3--:R-:W-:Y:S07]  /*1e380*/  HMMA.16816.F32 R204, R12.reuse, R36, RZ ;  /* 0x000000240ccc723c */ /* 0x048fee00000018ff */
[----:B------:R-:W-:Y:S01]  /*1e390*/  IMAD.MOV.U32 R37, RZ, RZ, R19 ;  /* 0x000000ffff257224 */ /* 0x000fe200078e0013 */
[----:B------:R-:W-:Y:S01]  /*1e3a0*/  HMMA.16816.F32 R208, R12, R38, RZ ;  /* 0x000000260cd0723c */ /* 0x000fe200000018ff */
[----:B------:R-:W-:-:S06]  /*1e3b0*/  IMAD.MOV.U32 R36, RZ, RZ, R16 ;  /* 0x000000ffff247224 */ /* 0x000fcc00078e0010 */
[----:B------:R-:W-:Y:S01]  /*1e3c0*/  IMAD.MOV.U32 R39, RZ, RZ, R17 ;  /* 0x000000ffff277224 */ /* 0x000fe200078e0011 */
[----:B------:R-:W-:Y:S01]  /*1e3d0*/  HMMA.16816.F32 R64, R12, R60, RZ ;  /* 0x0000003c0c40723c */ /* 0x000fe200000018ff */
[----:B------:R-:W-:-:S07]  /*1e3e0*/  MOV R38, R18 ;  /* 0x0000001200267202 */ /* 0x000fce0000000f00 */
[C---:B------:R-:W-:Y:S08]  /*1e3f0*/  HMMA.16816.F32 R112, R12.reuse, R56, RZ ;  /* 0x000000380c70723c */ /* 0x040ff000000018ff */
[C---:B------:R-:W-:Y:S08]  /*1e400*/  HMMA.16816.F32 R104, R12.reuse, R76, RZ ;  /* 0x0000004c0c68723c */ /* 0x040ff000000018ff */
[C---:B------:R-:W-:Y:S08]  /*1e410*/  HMMA.16816.F32 R48, R12.reuse, R72, RZ ;  /* 0x000000480c30723c */ /* 0x040ff000000018ff */
[C---:B----4-:R-:W-:Y:S08]  /*1e420*/  HMMA.16816.F32 R196, R12.reuse, R40, RZ ;  /* 0x000000280cc4723c */ /* 0x050ff000000018ff */
[C---:B------:R-:W-:Y:S08]  /*1e430*/  HMMA.16816.F32 R88, R12.reuse, R44, RZ ;  /* 0x0000002c0c58723c */ /* 0x040ff000000018ff */
[C---:B------:R-:W-:Y:S01]  /*1e440*/  HMMA.16816.F32 R84, R12.reuse, R46, RZ ;  /* 0x0000002e0c54723c */ /* 0x040fe200000018ff */
[----:B------:R-:W-:Y:S07]  /*1e450*/  LDSM.16.M88.4 R44, [R80+0x2000] ;  /* 0x00200000502c783b */ /* 0x000fee0000000200 */
[C---:B------:R-:W-:Y:S08]  /*1e460*/  HMMA.16816.F32 R60, R12.reuse, R62, RZ ;  /* 0x0000003e0c3c723c */ /* 0x040ff000000018ff */
[C---:B------:R-:W-:Y:S08]  /*1e470*/  HMMA.16816.F32 R56, R12.reuse, R58, RZ ;  /* 0x0000003a0c38723c */ /* 0x040ff000000018ff */
[C---:B------:R-:W-:Y:S08]  /*1e480*/  HMMA.16816.F32 R76, R12.reuse, R78, RZ ;  /* 0x0000004e0c4c723c */ /* 0x040ff000000018ff */
[C---:B------:R-:W-:Y:S08]  /*1e490*/  HMMA.16816.F32 R72, R12.reuse, R74, RZ ;  /* 0x0000004a0c48723c */ /* 0x040ff000000018ff */
[C---:B------:R-:W-:Y:S08]  /*1e4a0*/  HMMA.16816.F32 R40, R12.reuse, R42, RZ ;  /* 0x0000002a0c28723c */ /* 0x040ff000000018ff */
[C---:B------:R-:W-:Y:S08]  /*1e4b0*/  HMMA.16816.F32 R212, R12.reuse, R32, RZ ;  /* 0x000000200cd4723c */ /* 0x040ff000000018ff */
[C---:B------:R-:W-:Y:S08]  /*1e4c0*/  HMMA.16816.F32 R216, R12.reuse, R34, RZ ;  /* 0x000000220cd8723c */ /* 0x040ff000000018ff */
[C---:B------:R-:W-:Y:S01]  /*1e4d0*/  HMMA.16816.F32 R240, R12.reuse, R28, RZ ;  /* 0x0000001c0cf0723c */ /* 0x040fe200000018ff */
[----:B------:R-:W-:Y:S07]  /*1e4e0*/  LDSM.16.M88.4 R28, [R80+0x3800] ;  /* 0x00380000501c783b */ /* 0x000fee0000000200 */
[C---:B-1----:R-:W-:Y:S08]  /*1e4f0*/  HMMA.16816.F32 R16, R12.reuse, R20, RZ ;  /* 0x000000140c10723c */ /* 0x042ff000000018ff */
[----:B------:R-:W-:Y:S01]  /*1e500*/  HMMA.16816.F32 R12, R12, R22, RZ ;  /* 0x000000160c0c723c */ /* 0x000fe200000018ff */
[----:B------:R-:W1:Y:S11]  /*1e510*/  LDSM.16.M88.4 R20, [R80+0x2800] ;  /* 0x002800005014783b */ /* 0x000e760000000200 */
[----:B------:R-:W-:Y:S11]  /*1e520*/  @!UPT UIADD3 URZ, URZ, URZ, URZ ;  /* 0x0000003f3f3ff290 */ /* 0x000ff6000fffe03f */
[----:B------:R-:W-:Y:S01]  /*1e530*/  @!UPT UIADD3 URZ, URZ, URZ, URZ ;  /* 0x0000003f3f3ff290 */ /* 0x000fe2000fffe03f */
[----:B------:R-:W-:Y:S02]  /*1e540*/  IMAD.MOV.U32 R139, RZ, RZ, R13 ;  /* 0x000000ffff8b7224 */ /* 0x000fe400078e000d */
[----:B------:R-:W-:Y:S02]  /*1e550*/  IMAD.MOV.U32 R138, RZ, RZ, R14 ;  /* 0x000000ffff8a7224 */ /* 0x000fe400078e000e */
[----:B------:R-:W-:Y:S02]  /*1e560*/  IMAD.MOV.U32 R137, RZ, RZ, R15 ;  /* 0x000000ffff897224 */ /* 0x000fe400078e000f */
[----:B------:R-:W-:Y:S02]  /*1e570*/  IMAD.MOV.U32 R136, RZ, RZ, R12 ;  /* 0x000000ffff887224 */ /* 0x000fe400078e000c */
[----:B------:R-:W2:Y:S01]  /*1e580*/  LDSM.16.M88.4 R12, [R80+0x3000] ;  /* 0x00300000500c783b */ /* 0x000ea20000000200 */
[C---:B-1----:R-:W-:Y:S08]  /*1e590*/  HMMA.16816.F32 R128, R24.reuse, R20, R128 ;  /* 0x000000141880723c */ /* 0x042ff00000001880 */
[----:B------:R-:W-:Y:S01]  /*1e5a0*/  HMMA.16816.F32 R96, R24, R22, R96 ;  /* 0x000000161860723c */ /* 0x000fe20000001860 */
[----:B------:R-:W1:Y:S01]  /*1e5b0*/  LDSM.16.M88.4 R20, [R80+0x4000] ;  /* 0x004000005014783b */ /* 0x000e620000000200 */
[----:B------:R-:W-:Y:S01]  /*1e5c0*/  IMAD.MOV.U32 R35, RZ, RZ, R17 ;  /* 0x000000ffff237224 */ /* 0x000fe200078e0011 */
[----:B------:R-:W-:Y:S01]  /*1e5d0*/  MOV R32, R16 ;  /* 0x0000001000207202 */ /* 0x000fe20000000f00 */
[----:B------:R-:W-:-:S02]  /*1e5e0*/  IMAD.MOV.U32 R34, RZ, RZ, R18 ;  /* 0x000000ffff227224 */ /* 0x000fc400078e0012 */
[----:B------:R-:W-:Y:S02]  /*1e5f0*/  IMAD.MOV.U32 R33, RZ, RZ, R19 ;  /* 0x000000ffff217224 */ /* 0x000fe400078e0013 */
[C---:B------:R-:W-:Y:S11]  /*1e600*/  HMMA.16816.F32 R16, R24.reuse, R46, R100 ;  /* 0x0000002e1810723c */ /* 0x040ff60000001864 */
[----:B------:R-:W-:Y:S11]  /*1e610*/  @!UPT UIADD3 URZ, URZ, URZ, URZ ;  /* 0x0000003f3f3ff290 */ /* 0x000ff6000fffe03f */
[----:B------:R-:W-:Y:S02]  /*1e620*/  @!UPT UIADD3 URZ, URZ, URZ, URZ ;  /* 0x0000003f3f3ff290 */ /* 0x000fe4000fffe03f */
[----:B------:R-:W-:Y:S01]  /*1e630*/  IMAD.MOV.U32 R9, RZ, RZ, R16 ;  /* 0x000000ffff097224 */ /* 0x000fe200078e0010 */
[----:B------:R-:W-:Y:S01]  /*1e640*/  MOV R7, R17 ;  /* 0x0000001100077202 */ /* 0x000fe20000000f00 */
[----:B------:R-:W-:Y:S02]  /*1e650*/  IMAD.MOV.U32 R2, RZ, RZ, R18 ;  /* 0x000000ffff027224 */ /* 0x000fe400078e0012 */
[----:B------:R-:W-:Y:S02]  /*1e660*/  IMAD.MOV.U32 R0, RZ, RZ, R19 ;  /* 0x000000ffff007224 */ /* 0x000fe400078e0013 */
[C---:B--2---:R-:W-:Y:S08]  /*1e670*/  HMMA.16816.F32 R16, R24.reuse, R12, R88 ;  /* 0x0000000c1810723c */ /* 0x044ff00000001858 */
[C---:B------:R-:W-:Y:S08]  /*1e680*/  HMMA.16816.F32 R12, R24.reuse, R14, R84 ;  /* 0x0000000e180c723c */ /* 0x040ff00000001854 */
[C---:B-1----:R-:W-:Y:S08]  /*1e690*/  HMMA.16816.F32 R84, R24.reuse, R20, R120 ;  /* 0x000000141854723c */ /* 0x042ff00000001878 */
[----:B------:R-:W-:Y:S01]  /*1e6a0*/  HMMA.16816.F32 R20, R24, R22, R68 ;  /* 0x000000161814723c */ /* 0x000fe20000001844 */
[----:B------:R-:W-:Y:S01]  /*1e6b0*/  IMAD.MOV.U32 R88, RZ, RZ, R16 ;  /* 0x000000ffff587224 */ /* 0x000fe200078e0010 */
[----:B------:R-:W-:Y:S01]  /*1e6c0*/  MOV R89, R18 ;  /* 0x0000001200597202 */ /* 0x000fe20000000f00 */
[----:B------:R-:W-:-:S02]  /*1e6d0*/  IMAD.MOV.U32 R90, RZ, RZ, R17 ;  /* 0x000000ffff5a7224 */ /* 0x000fc400078e0011 */
[----:B------:R-:W-:-:S03]  /*1e6e0*/  IMAD.MOV.U32 R144, RZ, RZ, R19 ;  /* 0x000000ffff907224 */ /* 0x000fc600078e0013 */
[----:B------:R-:W-:Y:S01]  /*1e6f0*/  MOV R16, R15 ;  /* 0x0000000f00107202 */ /* 0x000fe20000000f00 */
[----:B------:R-:W-:Y:S02]  /*1e700*/  IMAD.MOV.U32 R18, RZ, RZ, R13 ;  /* 0x000000ffff127224 */ /* 0x000fe400078e000d */
[----:B------:R-:W-:Y:S01]  /*1e710*/  IMAD.MOV.U32 R17, RZ, RZ, R14 ;  /* 0x000000ffff117224 */ /* 0x000fe200078e000e */
[----:B------:R-:W-:Y:S01]  /*1e720*/  HMMA.16816.F32 R132, R24, R44, R156 ;  /* 0x0000002c1884723c */ /* 0x000fe2000000189c */
[----:B------:R-:W-:Y:S02]  /*1e730*/  IMAD.MOV.U32 R19, RZ, RZ, R12 ;  /* 0x000000ffff137224 */ /* 0x000fe400078e000c */
[----:B------:R-:W1:Y:S01]  /*1e740*/  LDSM.16.M88.4 R12, [R80+0x4800] ;  /* 0x00480000500c783b */ /* 0x000e620000000200 */
[----:B------:R-:W-:Y:S02]  /*1e750*/  IMAD.MOV.U32 R122, RZ, RZ, R18 ;  /* 0x000000ffff7a7224 */ /* 0x000fe400078e0012 */
[----:B------:R-:W-:-:S02]  /*1e760*/  IMAD.MOV.U32 R123, RZ, RZ, R17 ;  /* 0x000000ffff7b7224 */ /* 0x000fc400078e0011 */
[C---:B------:R-:W-:Y:S04]  /*1e770*/  HMMA.16816.F32 R44, R24.reuse, R30, R92 ;  /* 0x0000001e182c723c */ /* 0x040fe8000000185c */
[----:B------:R-:W-:Y:S01]  /*1e780*/  IMAD.MOV.U32 R18, RZ, RZ, R20 ;  /* 0x000000ffff127224 */ /* 0x000fe200078e0014 */
[----:B------:R-:W-:Y:S01]  /*1e790*/  MOV R17, R21 ;  /* 0x0000001500117202 */ /* 0x000fe20000000f00 */
[----:B------:R-:W-:Y:S02]  /*1e7a0*/  IMAD.MOV.U32 R120, RZ, RZ, R23 ;  /* 0x000000ffff787224 */ /* 0x000fe400078e0017 */
[----:B------:R-:W-:Y:S01]  /*1e7b0*/  IMAD.MOV.U32 R92, RZ, RZ, R16 ;  /* 0x000000ffff5c7224 */ /* 0x000fe200078e0010 */
[----:B------:R-:W-:Y:S01]  /*1e7c0*/  HMMA.16816.F32 R236, R24, R28, R124 ;  /* 0x0000001c18ec723c */ /* 0x000fe2000000187c */
[----:B------:R-:W-:Y:S01]  /*1e7d0*/  IMAD.MOV.U32 R16, RZ, RZ, R22 ;  /* 0x000000ffff107224 */ /* 0x000fe200078e0016 */
[----:B------:R-:W2:Y:S04]  /*1e7e0*/  LDSM.16.M88.4 R28, [R80+0x5000] ;  /* 0x00500000501c783b */ /* 0x000ea80000000200 */
[----:B------:R-:W3:Y:S01]  /*1e7f0*/  LDSM.16.M88.4 R20, [R80+0x5800] ;  /* 0x005800005014783b */ /* 0x000ee20000000200 */
[----:B------:R-:W-:Y:S01]  /*1e800*/  IMAD.MOV.U32 R249, RZ, RZ, R230 ;  /* 0x000000fffff97224 */ /* 0x000fe200078e00e6 */
[----:B------:R-:W-:Y:S01]  /*1e810*/  MOV R118, R228 ;  /* 0x000000e400767202 */ /* 0x000fe20000000f00 */
[----:B------:R-:W-:Y:S01]  /*1e820*/  IMAD.MOV.U32 R143, RZ, RZ, R229 ;  /* 0x000000ffff8f7224 */ /* 0x000fe200078e00e5 */
[----:B------:R-:W-:Y:S01]  /*1e830*/  MOV R93, R136 ;  /* 0x00000088005d7202 */ /* 0x000fe20000000f00 */
        /* <DEDUP_REMOVED lines=8> */
[----:B------:R-:W-:Y:S01]  /*1e8c0*/  IMAD.MOV.U32 R140, RZ, RZ, R202 ;  /* 0x000000ffff8c7224 */ /* 0x000fe200078e00ca */
[----:B-1----:R-:W-:Y:S01]  /*1e8d0*/  HMMA.16816.F32 R232, R24, R12, R64 ;  /* 0x0000000c18e8723c */ /* 0x002fe20000001840 */
[----:B------:R-:W-:-:S02]  /*1e8e0*/  IMAD.MOV.U32 R141, RZ, RZ, R201 ;  /* 0x000000ffff8d7224 */ /* 0x000fc400078e00c9 */
[----:B------:R-:W-:-:S04]  /*1e8f0*/  IMAD.MOV.U32 R142, RZ, RZ, R200 ;  /* 0x000000ffff8e7224 */ /* 0x000fc800078e00c8 */
[----:B------:R-:W-:Y:S01]  /*1e900*/  IMAD.MOV.U32 R65, RZ, RZ, R18 ;  /* 0x000000ffff417224 */ /* 0x000fe200078e0012 */
[----:B------:R-:W-:Y:S01]  /*1e910*/  MOV R67, R16 ;  /* 0x0000001000437202 */ /* 0x000fe20000000f00 */
[----:B------:R-:W-:Y:S01]  /*1e920*/  IMAD.MOV.U32 R66, RZ, RZ, R17 ;  /* 0x000000ffff427224 */ /* 0x000fe200078e0011 */
[----:B------:R-:W-:Y:S01]  /*1e930*/  HMMA.16816.F32 R228, R24, R14, R60 ;  /* 0x0000000e18e4723c */ /* 0x000fe2000000183c */
[----:B------:R-:W1:Y:S01]  /*1e940*/  LDSM.16.M88.4 R12, [R80+0x6000] ;  /* 0x00600000500c783b */ /* 0x000e620000000200 */
[----:B------:R-:W-:-:S06]  /*1e950*/  IMAD.MOV.U32 R11, RZ, RZ, R44 ;  /* 0x000000ffff0b7224 */ /* 0x000fcc00078e002c */
[----:B--2---:R-:W-:Y:S01]  /*1e960*/  HMMA.16816.F32 R200, R24, R28, R112 ;  /* 0x0000001c18c8723c */ /* 0x004fe20000001870 */
[----:B------:R-:W-:-:S07]  /*1e970*/  IMAD.MOV.U32 R10, RZ, RZ, R45 ;  /* 0x000000ffff0a7224 */ /* 0x000fce00078e002d */
[----:B------:R-:W-:Y:S01]  /*1e980*/  HMMA.16816.F32 R244, R24, R30, R56 ;  /* 0x0000001e18f4723c */ /* 0x000fe20000001838 */
[----:B------:R-:W2:Y:S01]  /*1e990*/  LDSM.16.M88.4 R28, [R80+0x7800] ;  /* 0x00780000501c783b */ /* 0x000ea20000000200 */
[----:B------:R-:W-:-:S06]  /*1e9a0*/  IMAD.MOV.U32 R5, RZ, RZ, R46 ;  /* 0x000000ffff057224 */ /* 0x000fcc00078e002e */
[----:B---3--:R-:W-:Y:S01]  /*1e9b0*/  HMMA.16816.F32 R136, R24, R20, R176 ;  /* 0x000000141888723c */ /* 0x008fe200000018b0 */
[----:B------:R-:W-:-:S07]  /*1e9c0*/  MOV R46, R85 ;  /* 0x00000055002e7202 */ /* 0x000fce0000000f00 */
[----:B------:R-:W-:Y:S01]  /*1e9d0*/  HMMA.16816.F32 R16, R24, R22, R172 ;  /* 0x000000161810723c */ /* 0x000fe200000018ac */
[----:B------:R-:W3:Y:S01]  /*1e9e0*/  LDSM.16.M88.4 R20, [R80+0x8000] ;  /* 0x008000005014783b */ /* 0x000ee20000000200 */
[----:B------:R-:W-:Y:S02]  /*1e9f0*/  IMAD.MOV.U32 R45, RZ, RZ, R86 ;  /* 0x000000ffff2d7224 */ /* 0x000fe400078e0056 */
[----:B------:R-:W-:Y:S02]  /*1ea00*/  IMAD.MOV.U32 R44, RZ, RZ, R87 ;  /* 0x000000ffff2c7224 */ /* 0x000fe400078e0057 */
[----:B------:R-:W-:Y:S01]  /*1ea10*/  IMAD.MOV.U32 R86, RZ, RZ, R90 ;  /* 0x000000ffff567224 */ /* 0x000fe200078e005a */
[----:B------:R-:W-:Y:S01]  /*1ea20*/  MOV R90, R34 ;  /* 0x00000022005a7202 */ /* 0x000fe20000000f00 */
[----:B------:R-:W-:Y:S02]  /*1ea30*/  IMAD.MOV.U32 R87, RZ, RZ, R89 ;  /* 0x000000ffff577224 */ /* 0x000fe400078e0059 */
[----:B------:R-:W-:-:S02]  /*1ea40*/  IMAD.MOV.U32 R85, RZ, RZ, R88 ;  /* 0x000000ffff557224 */ /* 0x000fc400078e0058 */
[----:B------:R-:W-:Y:S02]  /*1ea50*/  IMAD.MOV.U32 R101, RZ, RZ, R39 ;  /* 0x000000ffff657224 */ /* 0x000fe400078e0027 */
[----:B------:R-:W-:Y:S02]  /*1ea60*/  IMAD.MOV.U32 R102, RZ, RZ, R38 ;  /* 0x000000ffff667224 */ /* 0x000fe400078e0026 */
[----:B------:R-:W-:Y:S02]  /*1ea70*/  IMAD.MOV.U32 R103, RZ, RZ, R37 ;  /* 0x000000ffff677224 */ /* 0x000fe400078e0025 */
[----:B------:R-:W-:Y:S02]  /*1ea80*/  IMAD.MOV.U32 R100, RZ, RZ, R36 ;  /* 0x000000ffff647224 */ /* 0x000fe400078e0024 */
[----:B------:R-:W-:Y:S01]  /*1ea90*/  IMAD.MOV.U32 R89, RZ, RZ, R35 ;  /* 0x000000ffff597224 */ /* 0x000fe200078e0023 */
[----:B------:R-:W4:Y:S01]  /*1eaa0*/  LDSM.16.M88.4 R36, [R80+0x6800] ;  /* 0x006800005024783b */ /* 0x000f220000000200 */
[----:B------:R-:W-:-:S02]  /*1eab0*/  IMAD.MOV.U32 R91, RZ, RZ, R33 ;  /* 0x000000ffff5b7224 */ /* 0x000fc400078e0021 */
[----:B------:R-:W-:Y:S02]  /*1eac0*/  IMAD.MOV.U32 R88, RZ, RZ, R32 ;  /* 0x000000ffff587224 */ /* 0x000fe400078e0020 */
[----:B------:R-:W4:Y:S01]  /*1ead0*/  LDSM.16.M88.4 R32, [R80+0x7000] ;  /* 0x007000005020783b */ /* 0x000f220000000200 */
[C---:B-1----:R-:W-:Y:S08]  /*1eae0*/  HMMA.16816.F32 R172, R24.reuse, R14, R52 ;  /* 0x0000000e18ac723c */ /* 0x042ff00000001834 */
[C---:B--2---:R-:W-:Y:S01]  /*1eaf0*/  HMMA.16816.F32 R60, R24.reuse, R30, R40 ;  /* 0x0000001e183c723c */ /* 0x044fe20000001828 */
[----:B------:R-:W-:Y:S07]  /*1eb00*/  LDSM.16.M88.4 R40, [R141] ;  /* 0x000000008d28783b */ /* 0x000fee0000000200 */
[C---:B---3--:R-:W-:Y:S08]  /*1eb10*/  HMMA.16816.F32 R52, R24.reuse, R20, R204 ;  /* 0x000000141834723c */ /* 0x048ff000000018cc */
[C---:B------:R-:W-:Y:S01]  /*1eb20*/  HMMA.16816.F32 R56, R24.reuse, R22, R208 ;  /* 0x000000161838723c */ /* 0x040fe200000018d0 */
[----:B------:R-:W1:Y:S07]  /*1eb30*/  LDSM.16.M88.4 R20, [R3] ;  /* 0x000000000314783b */ /* 0x000e6e0000000200 */
[C---:B------:R-:W-:Y:S01]  /*1eb40*/  HMMA.16816.F32 R68, R24.reuse, R28, R196 ;  /* 0x0000001c1844723c */ /* 0x040fe200000018c4 */
[----:B------:R-:W2:Y:S07]  /*1eb50*/  LDSM.16.M88.4 R28, [R83] ;  /* 0x00000000531c783b */ /* 0x000eae0000000200 */
[C---:B----4-:R-:W-:Y:S08]  /*1eb60*/  HMMA.16816.F32 R156, R24.reuse, R36, R104 ;  /* 0x00000024189c723c */ /* 0x050ff00000001868 */
[C---:B------:R-:W-:Y:S01]  /*1eb70*/  HMMA.16816.F32 R124, R24.reuse, R38, R76 ;  /* 0x00000026187c723c */ /* 0x040fe2000000184c */
[----:B------:R-:W-:Y:S07]  /*1eb80*/  LDSM.16.M88.4 R36, [R82] ;  /* 0x000000005224783b */ /* 0x000fee0000000200 */
[C---:B------:R-:W-:Y:S01]  /*1eb90*/  HMMA.16816.F32 R104, R24.reuse, R32, R48 ;  /* 0x000000201868723c */ /* 0x040fe20000001830 */
[----:B------:R-:W-:Y:S07]  /*1eba0*/  LDSM.16.M88.4 R48, [R142] ;  /* 0x000000008e30783b */ /* 0x000fee0000000200 */
[C---:B------:R-:W-:Y:S01]  /*1ebb0*/  HMMA.16816.F32 R72, R24.reuse, R34, R72 ;  /* 0x000000221848723c */ /* 0x040fe20000001848 */
[----:B------:R-:W3:Y:S07]  /*1ebc0*/  LDSM.16.M88.4 R32, [R80+0x9000] ;  /* 0x009000005020783b */ /* 0x000eee0000000200 */
[----:B------:R-:W-:Y:S01]  /*1ebd0*/  HMMA.16816.F32 R176, R24, R12, R108 ;  /* 0x0000000c18b0723c */ /* 0x000fe2000000186c */
[----:B------:R-:W4:Y:S01]  /*1ebe0*/  LDSM.16.M88.4 R12, [R80+0x8800] ;  /* 0x00880000500c783b */ /* 0x000f220000000200 */
[----:B------:R-:W-:Y:S01]  /*1ebf0*/  IMAD.MOV.U32 R199, RZ, RZ, R120 ;  /* 0x000000ffffc77224 */ /* 0x000fe200078e0078 */
[----:B------:R-:W-:Y:S01]  /*1ec00*/  MOV R120, R121 ;  /* 0x0000007900787202 */ /* 0x000fe20000000f00 */
[----:B------:R-:W-:-:S02]  /*1ec10*/  IMAD.MOV.U32 R121, RZ, RZ, R122 ;  /* 0x000000ffff797224 */ /* 0x000fc400078e007a */
[----:B------:R-:W-:Y:S01]  /*1ec20*/  IMAD.MOV.U32 R196, RZ, RZ, R65 ;  /* 0x000000ffffc47224 */ /* 0x000fe200078e0041 */
[----:B------:R-:W-:Y:S01]  /*1ec30*/  MOV R65, R94 ;  /* 0x0000005e00417202 */ /* 0x000fe20000000f00 */
[----:B------:R-:W-:Y:S01]  /*1ec40*/  IMAD.MOV.U32 R197, RZ, RZ, R66 ;  /* 0x000000ffffc57224 */ /* 0x000fe200078e0042 */
[----:B-1----:R-:W-:Y:S01]  /*1ec50*/  HMMA.16816.F32 R16, R20, R42, R16 ;  /* 0x0000002a1410723c */ /* 0x002fe20000001810 */
[----:B------:R-:W-:Y:S01]  /*1ec60*/  IMAD.MOV.U32 R122, RZ, RZ, R123 ;  /* 0x000000ffff7a7224 */ /* 0x000fe200078e007b */
[----:B------:R-:W-:Y:S01]  /*1ec70*/  MOV R94, R87 ;  /* 0x00000057005e7202 */ /* 0x000fe20000000f00 */
[----:B------:R-:W-:Y:S02]  /*1ec80*/  IMAD.MOV.U32 R123, RZ, RZ, R92 ;  /* 0x000000ffff7b7224 */ /* 0x000fe400078e005c */
[----:B------:R-:W-:Y:S02]  /*1ec90*/  IMAD.MOV.U32 R64, RZ, RZ, R93 ;  /* 0x000000ffff407224 */ /* 0x000fe400078e005d */
[----:B------:R-:W-:-:S02]  /*1eca0*/  IMAD.MOV.U32 R66, RZ, RZ, R95 ;  /* 0x000000ffff427224 */ /* 0x000fc400078e005f */
[----:B------:R-:W-:Y:S02]  /*1ecb0*/  IMAD.MOV.U32 R92, RZ, RZ, R85 ;  /* 0x000000ffff5c7224 */ /* 0x000fe400078e0055 */
[----:B------:R-:W-:Y:S02]  /*1ecc0*/  IMAD.MOV.U32 R93, RZ, RZ, R86 ;  /* 0x000000ffff5d7224 */ /* 0x000fe400078e0056 */
[----:B------:R-:W-:Y:S01]  /*1ecd0*/  IMAD.MOV.U32 R95, RZ, RZ, R144 ;  /* 0x000000ffff5f7224 */ /* 0x000fe200078e0090 */
[----:B------:R-:W-:Y:S01]  /*1ece0*/  MOV R207, R44 ;  /* 0x0000002c00cf7202 */ /* 0x000fe20000000f00 */
[----:B------:R-:W-:Y:S01]  /*1ecf0*/  IMAD.MOV.U32 R204, RZ, RZ, R47 ;  /* 0x000000ffffcc7224 */ /* 0x000fe200078e002f */
[----:B--2---:R-:W-:Y:S01]  /*1ed00*/  HMMA.16816.F32 R76, R20, R30, R96 ;  /* 0x0000001e144c723c */ /* 0x004fe20000001860 */
[----:B------:R-:W-:Y:S01]  /*1ed10*/  IMAD.MOV.U32 R205, RZ, RZ, R46 ;  /* 0x000000ffffcd7224 */ /* 0x000fe200078e002e */
[----:B------:R1:W5:Y:S01]  /*1ed20*/  LDL.LU R144, [R1+0x194] ;  /* 0x0001940001907983 */ /* 0x0003620000300800 */
[----:B------:R-:W-:-:S03]  /*1ed30*/  IMAD.MOV.U32 R206, RZ, RZ, R45 ;  /* 0x000000ffffce7224 */ /* 0x000fc600078e002d */
[----:B------:R-:W2:Y:S02]  /*1ed40*/  LDSM.16.M88.4 R44, [R81] ;  /* 0x00000000512c783b */ /* 0x000ea40000000200 */
[----:B---3--:R-:W-:Y:S01]  /*1ed50*/  HMMA.16816.F32 R108, R24, R32, R240 ;  /* 0x00000020186c723c */ /* 0x008fe200000018f0 */
[----:B------:R-:W-:-:S07]  /*1ed60*/  IMAD.MOV.U32 R198, RZ, RZ, R67 ;  /* 0x000000ffffc67224 */ /* 0x000fce00078e0043 */
[----:B------:R-:W-:Y:S01]  /*1ed70*/  HMMA.16816.F32 R100, R24, R34, R100 ;  /* 0x000000221864723c */ /* 0x000fe20000001864 */
[----:B------:R-:W3:Y:S01]  /*1ed80*/  LDSM.16.M88.4 R32, [R140] ;  /* 0x000000008c20783b */ /* 0x000ee20000000200 */
[----:B------:R-:W-:-:S06]  /*1ed90*/  IMAD.MOV.U32 R67, RZ, RZ, R84 ;  /* 0x000000ffff437224 */ /* 0x000fcc00078e0054 */
[C---:B------:R-:W-:Y:S08]  /*1eda0*/  HMMA.16816.F32 R92, R20.reuse, R36, R92 ;  /* 0x00000024145c723c */ /* 0x040ff0000000185c */
[----:B------:R-:W-:Y:S01]  /*1edb0*/  HMMA.16816.F32 R96, R20, R38, R120 ;  /* 0x000000261460723c */ /* 0x000fe20000001878 */
[----:B------:R-:W1:Y:S07]  /*1edc0*/  LDSM.16.M88.4 R36, [R143] ;  /* 0x000000008f24783b */ /* 0x000e6e0000000200 */
[----:B----4-:R-:W-:Y:S01]  /*1edd0*/  HMMA.16816.F32 R84, R24, R12, R212 ;  /* 0x0000000c1854723c */ /* 0x010fe200000018d4 */
[----:B------:R-:W-:-:S07]  /*1ede0*/  IMAD.MOV.U32 R208, RZ, RZ, R11 ;  /* 0x000000ffffd07224 */ /* 0x000fce00078e000b */
[----:B------:R-:W-:Y:S01]  /*1edf0*/  HMMA.16816.F32 R112, R24, R14, R216 ;  /* 0x0000000e1870723c */ /* 0x000fe200000018d8 */
[----:B------:R4:W1:Y:S01]  /*1ee00*/  LDSM.16.M88.4 R12, [R80+0x9800] ;  /* 0x00980000500c783b */ /* 0x0008620000000200 */
[----:B------:R-:W-:Y:S01]  /*1ee10*/  IMAD.MOV.U32 R209, RZ, RZ, R10 ;  /* 0x000000ffffd17224 */ /* 0x000fe200078e000a */
[----:B------:R-:W-:Y:S01]  /*1ee20*/  MOV R11, R16 ;  /* 0x00000010000b7202 */ /* 0x000fe20000000f00 */
[----:B------:R-:W-:Y:S01]  /*1ee30*/  IMAD.MOV.U32 R210, RZ, RZ, R5 ;  /* 0x000000ffffd27224 */ /* 0x000fe200078e0005 */
[----:B------:R-:W-:Y:S01]  /*1ee40*/  LDSM.16.M88.4 R212, [R186] ;  /* 0x00000000bad4783b */ /* 0x000fe20000000200 */
[----:B------:R-:W-:Y:S02]  /*1ee50*/  IMAD.MOV.U32 R211, RZ, RZ, R4 ;  /* 0x000000ffffd37224 */ /* 0x000fe400078e0004 */
[----:B------:R-:W-:Y:S02]  /*1ee60*/  IMAD.MOV.U32 R10, RZ, RZ, R17 ;  /* 0x000000ffff0a7224 */ /* 0x000fe400078e0011 */
[----:B------:R-:W-:-:S02]  /*1ee70*/  IMAD.MOV.U32 R5, RZ, RZ, R18 ;  /* 0x000000ffff057224 */ /* 0x000fc400078e0012 */
[----:B------:R-:W-:Y:S02]  /*1ee80*/  IMAD.MOV.U32 R4, RZ, RZ, R19 ;  /* 0x000000ffff047224 */ /* 0x000fe400078e0013 */
[C---:B------:R-:W-:Y:S08]  /*1ee90*/  HMMA.16816.F32 R16, R20.reuse, R48, R176 ;  /* 0x000000301410723c */ /* 0x040ff000000018b0 */
[C---:B----4-:R-:W-:Y:S01]  /*1eea0*/  HMMA.16816.F32 R80, R20.reuse, R28, R128 ;  /* 0x0000001c1450723c */ /* 0x050fe20000001880 */
[----:B------:R-:W4:Y:S07]  /*1eeb0*/  LDSM.16.M88.4 R28, [R249] ;  /* 0x00000000f91c783b */ /* 0x000f2e0000000200 */
[C---:B--2---:R-:W-:Y:S08]  /*1eec0*/  HMMA.16816.F32 R120, R20.reuse, R44, R236 ;  /* 0x0000002c1478723c */ /* 0x044ff000000018ec */
[----:B------:R-:W-:Y:S01]  /*1eed0*/  IMAD.MOV.U32 R179, RZ, RZ, R17 ;  /* 0x000000ffffb37224 */ /* 0x000fe200078e0011 */
[----:B------:R-:W-:Y:S01]  /*1eee0*/  MOV R178, R18 ;  /* 0x0000001200b27202 */ /* 0x000fe20000000f00 */
[----:B------:R-:W-:Y:S01]  /*1eef0*/  IMAD.MOV.U32 R177, RZ, RZ, R19 ;  /* 0x000000ffffb17224 */ /* 0x000fe200078e0013 */
[----:B---3--:R-:W-:Y:S01]  /*1ef00*/  HMMA.16816.F32 R236, R20, R32, R200 ;  /* 0x0000002014ec723c */ /* 0x008fe200000018c8 */
[----:B------:R-:W-:-:S07]  /*1ef10*/  IMAD.MOV.U32 R176, RZ, RZ, R16 ;  /* 0x000000ffffb07224 */ /* 0x000fce00078e0010 */
[C---:B------:R-:W-:Y:S08]  /*1ef20*/  HMMA.16816.F32 R244, R20.reuse, R34, R244 ;  /* 0x0000002214f4723c */ /* 0x040ff000000018f4 */
[C---:B-1----:R-:W-:Y:S08]  /*1ef30*/  HMMA.16816.F32 R16, R20.reuse, R36, R156 ;  /* 0x000000241410723c */ /* 0x042ff0000000189c */
[----:B------:R-:W-:Y:S01]  /*1ef40*/  HMMA.16816.F32 R32, R20, R38, R124 ;  /* 0x000000261420723c */ /* 0x000fe2000000187c */
[----:B------:R-:W-:Y:S07]  /*1ef50*/  LDSM.16.M88.4 R36, [R186+0x800] ;  /* 0x00080000ba24783b */ /* 0x000fee0000000200 */
[C---:B------:R-:W-:Y:S08]  /*1ef60*/  HMMA.16816.F32 R88, R24.reuse, R12, R88 ;  /* 0x0000000c1858723c */ /* 0x040ff00000001858 */
[----:B------:R-:W-:Y:S01]  /*1ef70*/  HMMA.16816.F32 R64, R24, R14, R64 ;  /* 0x0000000e1840723c */ /* 0x000fe20000001840 */
[----:B------:R-:W1:Y:S01]  /*1ef80*/  LDSM.16.M88.4 R24, [R193] ;  /* 0x00000000c118783b */ /* 0x000e620000000200 */
[----:B------:R-:W-:-:S03]  /*1ef90*/  IMAD.MOV.U32 R141, RZ, RZ, R19 ;  /* 0x000000ffff8d7224 */ /* 0x000fc600078e0013 */
[----:B------:R-:W2:Y:S03]  /*1efa0*/  LDSM.16.M88.4 R12, [R118] ;  /* 0x00000000760c783b */ /* 0x000ea60000000200 */
[----:B------:R-:W-:Y:S01]  /*1efb0*/  HMMA.16816.F32 R240, R20, R40, R136 ;  /* 0x0000002814f0723c */ /* 0x000fe20000001888 */
[----:B------:R3:W-:Y:S01]  /*1efc0*/  LDSM.16.M88.4 R40, [R221] ;  /* 0x00000000dd28783b */ /* 0x0007e20000000200 */
[----:B------:R-:W-:Y:S01]  /*1efd0*/  IMAD.MOV.U32 R124, RZ, RZ, R34 ;  /* 0x000000ffff7c7224 */ /* 0x000fe200078e0022 */
[----:B------:R-:W-:Y:S01]  /*1efe0*/  MOV R19, R33 ;  /* 0x0000002100137202 */ /* 0x000fe20000000f00 */
[----:B------:R-:W-:Y:S02]  /*1eff0*/  IMAD.MOV.U32 R140, RZ, RZ, R35 ;  /* 0x000000ffff8c7224 */ /* 0x000fe400078e0023 */
[----:B---3--:R-:W-:Y:S02]  /*1f000*/  IMAD.MOV.U32 R221, RZ, RZ, R119 ;  /* 0x000000ffffdd7224 */ /* 0x008fe400078e0077 */
[----:B------:R-:W-:-:S02]  /*1f010*/  IMAD.MOV.U32 R119, RZ, RZ, R32 ;  /* 0x000000ffff777224 */ /* 0x000fc400078e0020 */
[C---:B----4-:R-:W-:Y:S08]  /*1f020*/  HMMA.16816.F32 R32, R20.reuse, R28, R104 ;  /* 0x0000001c1420723c */ /* 0x050ff00000001868 */
[C---:B------:R-:W-:Y:S01]  /*1f030*/  HMMA.16816.F32 R128, R20.reuse, R46, R208 ;  /* 0x0000002e1480723c */ /* 0x040fe200000018d0 */
[----:B------:R-:W-:Y:S07]  /*1f040*/  LDSM.16.M88.4 R44, [R181] ;  /* 0x00000000b52c783b */ /* 0x000fee0000000200 */
[C---:B-1----:R-:W-:Y:S08]  /*1f050*/  HMMA.16816.F32 R208, R20.reuse, R24, R204 ;  /* 0x0000001814d0723c */ /* 0x042ff000000018cc */
[----:B------:R-:W-:Y:S01]  /*1f060*/  HMMA.16816.F32 R216, R20, R26, R196 ;  /* 0x0000001a14d8723c */ /* 0x000fe200000018c4 */
[----:B------:R-:W1:Y:S01]  /*1f070*/  LDSM.16.M88.4 R24, [R227] ;  /* 0x00000000e318783b */ /* 0x000e620000000200 */
[----:B------:R-:W-:-:S02]  /*1f080*/  IMAD.MOV.U32 R156, RZ, RZ, R34 ;  /* 0x000000ffff9c7224 */ /* 0x000fc400078e0022 */
[----:B------:R-:W-:Y:S02]  /*1f090*/  IMAD.MOV.U32 R127, RZ, RZ, R35 ;  /* 0x000000ffff7f7224 */ /* 0x000fe400078e0023 */
[----:B------:R-:W-:Y:S02]  /*1f0a0*/  IMAD.MOV.U32 R126, RZ, RZ, R32 ;  /* 0x000000ffff7e7224 */ /* 0x000fe400078e0020 */
[----:B------:R-:W-:Y:S02]  /*1f0b0*/  IMAD.MOV.U32 R125, RZ, RZ, R33 ;  /* 0x000000ffff7d7224 */ /* 0x000fe400078e0021 */
[----:B------:R-:W3:Y:S01]  /*1f0c0*/  LDSM.16.M88.4 R32, [R220] ;  /* 0x00000000dc20783b */ /* 0x000ee20000000200 */
[C---:B------:R-:W-:Y:S08]  /*1f0d0*/  HMMA.16816.F32 R28, R20.reuse, R30, R72 ;  /* 0x0000001e141c723c */ /* 0x040ff00000001848 */
[C---:B--2---:R-:W-:Y:S08]  /*1f0e0*/  HMMA.16816.F32 R232, R20.reuse, R12, R232 ;  /* 0x0000000c14e8723c */ /* 0x044ff000000018e8 */
[----:B------:R-:W-:Y:S01]  /*1f0f0*/  HMMA.16816.F32 R228, R20, R14, R228 ;  /* 0x0000000e14e4723c */ /* 0x000fe200000018e4 */
[----:B------:R-:W2:Y:S07]  /*1f100*/  LDSM.16.M88.4 R12, [R226] ;  /* 0x00000000e20c783b */ /* 0x000eae0000000200 */
[----:B------:R-:W-:Y:S01]  /*1f110*/  MOV R107, R30 ;  /* 0x0000001e006b7202 */ /* 0x000fe20000000f00 */
[----:B------:R-:W-:-:S02]  /*1f120*/  IMAD.MOV.U32 R106, RZ, RZ, R31 ;  /* 0x000000ffff6a7224 */ /* 0x000fc400078e001f */
[----:B------:R-:W-:Y:S02]  /*1f130*/  IMAD.MOV.U32 R105, RZ, RZ, R28 ;  /* 0x000000ffff697224 */ /* 0x000fe400078e001c */
[----:B------:R-:W-:Y:S01]  /*1f140*/  IMAD.MOV.U32 R104, RZ, RZ, R29 ;  /* 0x000000ffff687224 */ /* 0x000fe200078e001d */
[C---:B-1----:R-:W-:Y:S08]  /*1f150*/  HMMA.16816.F32 R60, R20.reuse, R26, R60 ;  /* 0x0000001a143c723c */ /* 0x042ff0000000183c */
[C---:B------:R-:W-:Y:S08]  /*1f160*/  HMMA.16816.F32 R28, R20.reuse, R24, R68 ;  /* 0x00000018141c723c */ /* 0x040ff00000001844 */
[C---:B------:R-:W-:Y:S08]  /*1f170*/  HMMA.16816.F32 R24, R20.reuse, R40, R84 ;  /* 0x000000281418723c */ /* 0x040ff00000001854 */
[----:B---3--:R-:W-:Y:S01]  /*1f180*/  HMMA.16816.F32 R84, R20, R32, R108 ;  /* 0x000000201454723c */ /* 0x008fe2000000186c */
[----:B------:R-:W-:-:S02]  /*1f190*/  IMAD.MOV.U32 R157, RZ, RZ, R16 ;  /* 0x000000ffff9d7224 */ /* 0x000fc400078e0010 */
[----:B------:R-:W-:-:S05]  /*1f1a0*/  IMAD.MOV.U32 R198, RZ, RZ, R2 ;  /* 0x000000ffffc67224 */ /* 0x000fca00078e0002 */
[----:B------:R-:W-:Y:S01]  /*1f1b0*/  IMAD.MOV.U32 R75, RZ, RZ, R30 ;  /* 0x000000ffff4b7224 */ /* 0x000fe200078e001e */
[----:B------:R-:W-:Y:S01]  /*1f1c0*/  MOV R74, R31 ;  /* 0x0000001f004a7202 */ /* 0x000fe20000000f00 */
[----:B------:R-:W-:Y:S02]  /*1f1d0*/  IMAD.MOV.U32 R73, RZ, RZ, R28 ;  /* 0x000000ffff497224 */ /* 0x000fe400078e001c */
[----:B------:R-:W-:Y:S02]  /*1f1e0*/  IMAD.MOV.U32 R72, RZ, RZ, R29 ;  /* 0x000000ffff487224 */ /* 0x000fe400078e001d */
[----:B------:R-:W1:Y:S10]  /*1f1f0*/  LDSM.16.M88.4 R28, [R221] ;  /* 0x00000000dd1c783b */ /* 0x000e740000000200 */
[----:B------:R-:W-:-:S02]  /*1f200*/  IMAD.MOV.U32 R33, RZ, RZ, R85 ;  /* 0x000000ffff217224 */ /* 0x000fc400078e0055 */
[----:B------:R-:W-:Y:S02]  /*1f210*/  IMAD.MOV.U32 R32, RZ, RZ, R86 ;  /* 0x000000ffff207224 */ /* 0x000fe400078e0056 */
[----:B------:R-:W-:Y:S02]  /*1f220*/  IMAD.MOV.U32 R16, RZ, RZ, R87 ;  /* 0x000000ffff107224 */ /* 0x000fe400078e0057 */
[----:B------:R-:W-:Y:S02]  /*1f230*/  IMAD.MOV.U32 R2, RZ, RZ, R84 ;  /* 0x000000ffff027224 */ /* 0x000fe400078e0054 */
[C---:B------:R-:W-:Y:S08]  /*1f240*/  HMMA.16816.F32 R84, R20.reuse, R34, R100 ;  /* 0x000000221454723c */ /* 0x040ff00000001864 */
[C---:B--2---:R-:W-:Y:S08]  /*1f250*/  HMMA.16816.F32 R52, R20.reuse, R12, R52 ;  /* 0x0000000c1434723c */ /* 0x044ff00000001834 */
[----:B------:R-:W-:Y:S01]  /*1f260*/  HMMA.16816.F32 R12, R20, R14, R56 ;  /* 0x0000000e140c723c */ /* 0x000fe20000001838 */
[----:B------:R-:W-:Y:S01]  /*1f270*/  IMAD.MOV.U32 R143, RZ, RZ, R17 ;  /* 0x000000ffff8f7224 */ /* 0x000fe200078e0011 */
[----:B------:R-:W-:-:S06]  /*1f280*/  MOV R142, R18 ;  /* 0x00000012008e7202 */ /* 0x000fcc0000000f00 */
[----:B------:R-:W-:Y:S01]  /*1f290*/  MOV R136, R85 ;  /* 0x0000005500887202 */ /* 0x000fe20000000f00 */
[----:B------:R-:W-:Y:S02]  /*1f2a0*/  IMAD.MOV.U32 R118, RZ, RZ, R86 ;  /* 0x000000ffff767224 */ /* 0x000fe400078e0056 */
[----:B------:R-:W-:Y:S02]  /*1f2b0*/  IMAD.MOV.U32 R18, RZ, RZ, R87 ;  /* 0x000000ffff127224 */ /* 0x000fe400078e0057 */
[----:B------:R-:W-:Y:S02]  /*1f2c0*/  IMAD.MOV.U32 R17, RZ, RZ, R84 ;  /* 0x000000ffff117224 */ /* 0x000fe400078e0054 */
[----:B------:R-:W-:Y:S01]  /*1f2d0*/  HMMA.16816.F32 R84, R20, R44, R132 ;  /* 0x0000002c1454723c */ /* 0x000fe20000001884 */
[----:B------:R-:W-:Y:S01]  /*1f2e0*/  IMAD.MOV.U32 R196, RZ, RZ, R9 ;  /* 0x000000ffffc47224 */ /* 0x000fe200078e0009 */
[----:B------:R-:W-:Y:S01]  /*1f2f0*/  MOV R199, R0 ;  /* 0x0000000000c77202 */ /* 0x000fe20000000f00 */
[----:B------:R-:W-:-:S06]  /*1f300*/  IMAD.MOV.U32 R197, RZ, RZ, R7 ;  /* 0x000000ffffc57224 */ /* 0x000fcc00078e0007 */
[----:B------:R-:W-:Y:S01]  /*1f310*/  IMAD.MOV.U32 R139, RZ, RZ, R14 ;  /* 0x000000ffff8b7224 */ /* 0x000fe200078e000e */
[----:B------:R-:W-:Y:S01]  /*1f320*/  MOV R137, R13 ;  /* 0x0000000d00897202 */ /* 0x000fe20000000f00 */
[----:B------:R-:W-:Y:S02]  /*1f330*/  IMAD.MOV.U32 R138, RZ, RZ, R12 ;  /* 0x000000ffff8a7224 */ /* 0x000fe400078e000c */
[----:B------:R-:W-:Y:S02]  /*1f340*/  IMAD.MOV.U32 R220, RZ, RZ, R15 ;  /* 0x000000ffffdc7224 */ /* 0x000fe400078e000f */
[----:B------:R-:W2:Y:S01]  /*1f350*/  LDSM.16.M88.4 R12, [R189] ;  /* 0x00000000bd0c783b */ /* 0x000ea20000000200 */
[----:B------:R-:W-:Y:S01]  /*1f360*/  IMAD.MOV.U32 R59, RZ, RZ, R27 ;  /* 0x000000ffff3b7224 */ /* 0x000fe200078e001b */
[----:B------:R-:W-:Y:S01]  /*1f370*/  MOV R56, R24 ;  /* 0x0000001800387202 */ /* 0x000fe20000000f00 */
[----:B------:R-:W-:Y:S02]  /*1f380*/  IMAD.MOV.U32 R58, RZ, RZ, R25 ;  /* 0x000000ffff3a7224 */ /* 0x000fe400078e0019 */
[----:B------:R-:W-:-:S02]  /*1f390*/  IMAD.MOV.U32 R57, RZ, RZ, R26 ;  /* 0x000000ffff397224 */ /* 0x000fc400078e001a */
[----:B------:R-:W-:Y:S02]  /*1f3a0*/  HMMA.16816.F32 R24, R20, R46, R196 ;  /* 0x0000002e1418723c */ /* 0x000fe400000018c4 */
[----:B------:R-:W-:Y:S02]  /*1f3b0*/  IMAD.MOV.U32 R249, RZ, RZ, R84 ;  /* 0x000000fffff97224 */ /* 0x000fe400078e0054 */
[----:B------:R-:W-:-:S03]  /*1f3c0*/  IMAD.MOV.U32 R45, RZ, RZ, R87 ;  /* 0x000000ffff2d7224 */ /* 0x000fc600078e0057 */
[----:B------:R-:W-:Y:S01]  /*1f3d0*/  MOV R47, R85 ;  /* 0x00000055002f7202 */ /* 0x000fe20000000f00 */
[----:B------:R-:W-:Y:S02]  /*1f3e0*/  IMAD.MOV.U32 R46, RZ, RZ, R86 ;  /* 0x000000ffff2e7224 */ /* 0x000fe400078e0056 */
[C---:B-1----:R-:W-:Y:S08]  /*1f3f0*/  HMMA.16816.F32 R84, R20.reuse, R28, R88 ;  /* 0x0000001c1454723c */ /* 0x042ff00000001858 */
[----:B------:R-:W-:Y:S01]  /*1f400*/  HMMA.16816.F32 R40, R20, R42, R112 ;  /* 0x0000002a1428723c */ /* 0x000fe20000001870 */
[----:B------:R-:W-:-:S02]  /*1f410*/  MOV R193, R248 ;  /* 0x000000f800c17202 */ /* 0x000fc40000000f00 */
[----:B------:R-:W1:Y:S01]  /*1f420*/  S2R R248, SR_TID.X ;  /* 0x0000000000f87919 */ /* 0x000e620000002100 */
[----:B------:R-:W-:-:S04]  /*1f430*/  IMAD.MOV.U32 R100, RZ, RZ, R32 ;  /* 0x000000ffff647224 */ /* 0x000fc800078e0020 */
[C---:B------:R-:W-:Y:S08]  /*1f440*/  HMMA.16816.F32 R48, R20.reuse, R50, R172 ;  /* 0x000000321430723c */ /* 0x040ff000000018ac */
[----:B------:R-:W-:Y:S02]  /*1f450*/  IMAD.MOV.U32 R35, RZ, RZ, R84 ;  /* 0x000000ffff237224 */ /* 0x000fe400078e0054 */
[----:B------:R-:W-:Y:S01]  /*1f460*/  IMAD.MOV.U32 R34, RZ, RZ, R85 ;  /* 0x000000ffff227224 */ /* 0x000fe200078e0055 */
[----:B------:R-:W-:Y:S01]  /*1f470*/  HMMA.16816.F32 R132, R20, R30, R64 ;  /* 0x0000001e1484723c */ /* 0x000fe20000001840 */
[----:B------:R-:W3:Y:S04]  /*1f480*/  LDSM.16.M88.4 R20, [R186+0x1800] ;  /* 0x00180000ba14783b */ /* 0x000ee80000000200 */
[----:B------:R-:W-:-:S03]  /*1f490*/  IMAD.MOV.U32 R68, RZ, RZ, R41 ;  /* 0x000000ffff447224 */ /* 0x000fc600078e0029 */
[C---:B--2---:R-:W-:Y:S01]  /*1f4a0*/  HMMA.16816.F32 R172, R12.reuse, R214, R24 ;  /* 0x000000d60cac723c */ /* 0x044fe20000001818 */
[----:B------:R-:W-:Y:S01]  /*1f4b0*/  IMAD.MOV.U32 R221, RZ, RZ, R40 ;  /* 0x000000ffffdd7224 */ /* 0x000fe200078e0028 */
[----:B------:R-:W-:Y:S01]  /*1f4c0*/  LDSM.16.M88.4 R24, [R186+0x2000] ;  /* 0x00200000ba18783b */ /* 0x000fe20000000200 */
[----:B------:R-:W-:Y:S02]  /*1f4d0*/  IMAD.MOV.U32 R227, RZ, RZ, R42 ;  /* 0x000000ffffe37224 */ /* 0x000fe400078e002a */
[----:B------:R-:W-:Y:S02]  /*1f4e0*/  IMAD.MOV.U32 R226, RZ, RZ, R43 ;  /* 0x000000ffffe27224 */ /* 0x000fe400078e002b */
[----:B------:R-:W-:Y:S01]  /*1f4f0*/  IMAD.MOV.U32 R214, RZ, RZ, R34 ;  /* 0x000000ffffd67224 */ /* 0x000fe200078e0022 */
[----:B------:R-:W-:Y:S01]  /*1f500*/  HMMA.16816.F32 R200, R12, R36, R80 ;  /* 0x000000240cc8723c */ /* 0x000fe20000001850 */
[----:B------:R-:W-:Y:S01]  /*1f510*/  IMAD.MOV.U32 R215, RZ, RZ, R33 ;  /* 0x000000ffffd77224 */ /* 0x000fe200078e0021 */
[----:B------:R-:W2:Y:S05]  /*1f520*/  LDSM.16.M88.4 R40, [R186+0x1000] ;  /* 0x00100000ba28783b */ /* 0x000eaa0000000200 */
[----:B------:R-:W-:-:S02]  /*1f530*/  IMAD.MOV.U32 R37, RZ, RZ, R35 ;  /* 0x000000ffff257224 */ /* 0x000fc400078e0023 */
[----:B------:R-:W4:Y:S01]  /*1f540*/  LDSM.16.M88.4 R32, [R186+0x2800] ;  /* 0x00280000ba20783b */ /* 0x000f220000000200 */
[----:B-1----:R-:W-:Y:S02]  /*1f550*/  IMAD.SHL.U32 R248, R248, 0x2, RZ ;  /* 0x00000002f8f87824 */ /* 0x002fe400078e00ff */
[----:B------:R-:W-:-:S03]  /*1f560*/  IMAD.SHL.U32 R44, R251, 0x100, RZ ;  /* 0x00000100fb2c7824 */ /* 0x000fc600078e00ff */
[----:B------:R-:W-:-:S04]  /*1f570*/  LOP3.LUT R248, R248, 0x6, RZ, 0xc0, !PT ;  /* 0x00000006f8f87812 */ /* 0x000fc800078ec0ff */
[----:B------:R-:W-:-:S04]  /*1f580*/  LOP3.LUT R3, R44, 0x8, R248, 0xfe, !PT ;  /* 0x000000082c037812 */ /* 0x000fc800078efef8 */
[----:B------:R-:W1:Y:S01]  /*1f590*/  I2F R7, R3 ;  /* 0x0000000300077306 */ /* 0x000e620000201400 */
[C---:B------:R-:W-:Y:S01]  /*1f5a0*/  LOP3.LUT R0, R44.reuse, 0x10, R248, 0xfe, !PT ;  /* 0x000000102c007812 */ /* 0x040fe200078efef8 */
[C---:B------:R-:W-:Y:S01]  /*1f5b0*/  HMMA.16816.F32 R196, R12.reuse, R38, R76 ;  /* 0x000000260cc4723c */ /* 0x040fe2000000184c */
[----:B------:R-:W-:Y:S01]  /*1f5c0*/  MOV R29, R86 ;  /* 0x00000056001d7202 */ /* 0x000fe20000000f00 */
[----:B------:R-:W-:Y:S02]  /*1f5d0*/  IMAD.MOV.U32 R28, RZ, RZ, R87 ;  /* 0x000000ffff1c7224 */ /* 0x000fe400078e0057 */
[----:B------:R-:W-:Y:S02]  /*1f5e0*/  IMAD.MOV.U32 R90, RZ, RZ, R75 ;  /* 0x000000ffff5a7224 */ /* 0x000fe400078e004b */
[----:B------:R1:W1:Y:S01]  /*1f5f0*/  I2F R9, R0 ;  /* 0x0000000000097306 */ /* 0x0002620000201400 */
[----:B------:R-:W-:Y:S01]  /*1f600*/  MOV R79, R68 ;  /* 0x00000044004f7202 */ /* 0x000fe20000000f00 */
[----:B------:R-:W-:Y:S01]  /*1f610*/  IMAD.MOV.U32 R103, RZ, RZ, R59 ;  /* 0x000000ffff677224 */ /* 0x000fe200078e003b */
[----:B---3--:R-:W-:Y:S01]  /*1f620*/  HMMA.16816.F32 R108, R12, R22, R128 ;  /* 0x000000160c6c723c */ /* 0x008fe20000001880 */
[----:B------:R-:W-:Y:S01]  /*1f630*/  IMAD.MOV.U32 R75, RZ, RZ, R4 ;  /* 0x000000ffff4b7224 */ /* 0x000fe200078e0004 */
[----:B------:R-:W-:Y:S01]  /*1f640*/  LOP3.LUT R4, R44, 0x18, R248, 0xfe, !PT ;  /* 0x000000182c047812 */ /* 0x000fe200078efef8 */
[----:B------:R-:W-:-:S02]  /*1f650*/  IMAD.MOV.U32 R71, RZ, RZ, R127 ;  /* 0x000000ffff477224 */ /* 0x000fc400078e007f */
[----:B------:R-:W-:Y:S02]  /*1f660*/  IMAD.MOV.U32 R68, RZ, RZ, R126 ;  /* 0x000000ffff447224 */ /* 0x000fe400078e007e */
[----:B------:R-:W-:Y:S02]  /*1f670*/  IMAD.MOV.U32 R69, RZ, RZ, R125 ;  /* 0x000000ffff457224 */ /* 0x000fe400078e007d */
[----:B------:R-:W-:Y:S01]  /*1f680*/  IMAD.MOV.U32 R59, RZ, RZ, R124 ;  /* 0x000000ffff3b7224 */ /* 0x000fe200078e007c */
[C---:B--2---:R-:W-:Y:S01]  /*1f690*/  HMMA.16816.F32 R204, R12.reuse, R40, R92 ;  /* 0x000000280ccc723c */ /* 0x044fe2000000185c */
[----:B------:R-:W-:Y:S02]  /*1f6a0*/  IMAD.MOV.U32 R77, RZ, RZ, R29 ;  /* 0x000000ffff4d7224 */ /* 0x000fe400078e001d */
[----:B------:R-:W-:Y:S02]  /*1f6b0*/  IMAD.MOV.U32 R36, RZ, RZ, R28 ;  /* 0x000000ffff247224 */ /* 0x000fe400078e001c */
[----:B------:R-:W-:Y:S01]  /*1f6c0*/  IMAD.MOV.U32 R89, RZ, RZ, R72 ;  /* 0x000000ffff597224 */ /* 0x000fe200078e0048 */
[----:B------:R-:W-:Y:S02]  /*1f6d0*/  LDSM.16.M88.4 R28, [R186+0x3000] ;  /* 0x00300000ba1c783b */ /* 0x000fe40000000200 */
[----:B----4-:R-:W-:Y:S01]  /*1f6e0*/  HMMA.16816.F32 R128, R12, R32, R232 ;  /* 0x000000200c80723c */ /* 0x010fe200000018e8 */
[----:B------:R-:W-:Y:S01]  /*1f6f0*/  IMAD.MOV.U32 R72, RZ, RZ, R11 ;  /* 0x000000ffff487224 */ /* 0x000fe200078e000b */
[----:B------:R-:W-:Y:S01]  /*1f700*/  ISETP.GE.AND P6, PT, R3, R8, PT ;  /* 0x000000080300720c */ /* 0x000fe20003fc6270 */
[----:B------:R2:W3:Y:S01]  /*1f710*/  I2F R11, R4 ;  /* 0x00000004000b7306 */ /* 0x0004e20000201400 */
[----:B------:R-:W-:-:S04]  /*1f720*/  IMAD.MOV.U32 R91, RZ, RZ, R74 ;  /* 0x000000ffff5b7224 */ /* 0x000fc800078e004a */
[----:B------:R-:W-:Y:S01]  /*1f730*/  HMMA.16816.F32 R124, R12, R34, R228 ;  /* 0x000000220c7c723c */ /* 0x000fe200000018e4 */
[----:B------:R-:W4:Y:S01]  /*1f740*/  LDSM.16.M88.4 R32, [R186+0x4000] ;  /* 0x00400000ba20783b */ /* 0x000f220000000200 */
[----:B------:R-:W-:Y:S01]  /*1f750*/  ISETP.GE.AND P4, PT, R3, R6, PT ;  /* 0x000000060300720c */ /* 0x000fe20003f86270 */
[----:B------:R-:W-:Y:S01]  /*1f760*/  IMAD.MOV.U32 R74, RZ, RZ, R5 ;  /* 0x000000ffff4a7224 */ /* 0x000fe200078e0005 */
[C---:B------:R-:W-:Y:S01]  /*1f770*/  ISETP.GE.AND P5, PT, R0.reuse, R8, PT ;  /* 0x000000080000720c */ /* 0x040fe20003fa6270 */
[----:B-1----:R-:W-:Y:S01]  /*1f780*/  FFMA.FTZ R3, R153, R7, R174 ;  /* 0x0000000799037223 */ /* 0x002fe200000100ae */
[----:B------:R-:W-:Y:S01]  /*1f790*/  ISETP.GE.AND P3, PT, R0, R6, PT ;  /* 0x000000060000720c */ /* 0x000fe20003f66270 */
[----:B------:R-:W-:Y:S01]  /*1f7a0*/  IMAD.MOV.U32 R113, RZ, RZ, R179 ;  /* 0x000000ffff717224 */ /* 0x000fe200078e00b3 */
[----:B------:R-:W-:Y:S01]  /*1f7b0*/  LOP3.LUT R0, R44, 0x20, R248, 0xfe, !PT ;  /* 0x000000202c007812 */ /* 0x000fe200078efef8 */
[----:B------:R-:W-:Y:S01]  /*1f7c0*/  IMAD.MOV.U32 R114, RZ, RZ, R178 ;  /* 0x000000ffff727224 */ /* 0x000fe200078e00b2 */
[----:B------:R-:W-:Y:S01]  /*1f7d0*/  MOV R112, R176 ;  /* 0x000000b000707202 */ /* 0x000fe20000000f00 */
[----:B------:R-:W-:-:S02]  /*1f7e0*/  IMAD.MOV.U32 R115, RZ, RZ, R177 ;  /* 0x000000ffff737224 */ /* 0x000fc400078e00b1 */
[----:B------:R-:W-:Y:S01]  /*1f7f0*/  FFMA.FTZ R5, R153, R7, R172 ;  /* 0x0000000799057223 */ /* 0x000fe200000100ac */
[----:B------:R-:W-:Y:S01]  /*1f800*/  HMMA.16816.F32 R176, R12, R42, R96 ;  /* 0x0000002a0cb0723c */ /* 0x000fe20000001860 */
[----:B------:R-:W-:Y:S01]  /*1f810*/  IMAD.MOV.U32 R101, RZ, RZ, R58 ;  /* 0x000000ffff657224 */ /* 0x000fe200078e003a */
[----:B------:R-:W-:Y:S01]  /*1f820*/  MOV R102, R57 ;  /* 0x0000003900667202 */ /* 0x000fe20000000f00 */
[----:B------:R-:W-:Y:S02]  /*1f830*/  IMAD.MOV.U32 R58, RZ, RZ, R19 ;  /* 0x000000ffff3a7224 */ /* 0x000fe400078e0013 */
[----:B------:R-:W-:Y:S01]  /*1f840*/  IMAD.MOV.U32 R57, RZ, RZ, R119 ;  /* 0x000000ffff397224 */ /* 0x000fe200078e0077 */
[----:B------:R1:W1:Y:S01]  /*1f850*/  I2F R19, R0 ;  /* 0x0000000000137306 */ /* 0x0002620000201400 */
[----:B------:R-:W-:Y:S02]  /*1f860*/  FSEL R119, R3, -INF , !P4 ;  /* 0xff80000003777808 */ /* 0x000fe40006000000 */
[----:B------:R-:W-:-:S02]  /*1f870*/  FSEL R174, R5, -INF , !P6 ;  /* 0xff80000005ae7808 */ /* 0x000fc40007000000 */
[----:B------:R-:W-:Y:S01]  /*1f880*/  LOP3.LUT R3, R44, 0x28, R248, 0xfe, !PT ;  /* 0x000000282c037812 */ /* 0x000fe200078efef8 */
[CC--:B------:R-:W-:Y:S01]  /*1f890*/  FFMA.FTZ R5, R153.reuse, R9.reuse, R200 ;  /* 0x0000000999057223 */ /* 0x0c0fe200000100c8 */
[C---:B------:R-:W-:Y:S02]  /*1f8a0*/  ISETP.GE.AND P6, PT, R4.reuse, R8, PT ;  /* 0x000000080400720c */ /* 0x040fe40003fc6270 */
[----:B------:R-:W-:Y:S01]  /*1f8b0*/  ISETP.GE.AND P4, PT, R4, R6, PT ;  /* 0x000000060400720c */ /* 0x000fe20003f86270 */
[----:B--2---:R-:W-:Y:S01]  /*1f8c0*/  FFMA.FTZ R4, R153, R9, R202 ;  /* 0x0000000999047223 */ /* 0x004fe200000100ca */
[----:B------:R-:W-:Y:S01]  /*1f8d0*/  MOV R88, R73 ;  /* 0x0000004900587202 */ /* 0x000fe20000000f00 */
[----:B------:R-:W-:Y:S01]  /*1f8e0*/  IMAD.MOV.U32 R78, RZ, RZ, R157 ;  /* 0x000000ffff4e7224 */ /* 0x000fe200078e009d */
[----:B------:R-:W-:Y:S02]  /*1f8f0*/  MOV R73, R10 ;  /* 0x0000000a00497202 */ /* 0x000fe40000000f00 */
[----:B------:R-:W-:Y:S01]  /*1f900*/  MOV R70, R156 ;  /* 0x0000009c00467202 */ /* 0x000fe20000000f00 */
[----:B------:R2:W2:Y:S01]  /*1f910*/  I2F R10, R3 ;  /* 0x00000003000a7306 */ /* 0x0004a20000201400 */
[----:B------:R-:W-:Y:S01]  /*1f920*/  HMMA.16816.F32 R156, R12, R20, R120 ;  /* 0x000000140c9c723c */ /* 0x000fe20000001878 */
[----:B------:R-:W-:Y:S01]  /*1f930*/  FSEL R200, R5, -INF , !P5 ;  /* 0xff80000005c87808 */ /* 0x000fe20006800000 */
[CC--:B---3--:R-:W-:Y:S01]  /*1f940*/  FFMA.FTZ R5, R153.reuse, R11.reuse, R196 ;  /* 0x0000000b99057223 */ /* 0x0c8fe200000100c4 */
[----:B------:R-:W-:Y:S01]  /*1f950*/  FSEL R172, R4, -INF , !P3 ;  /* 0xff80000004ac7808 */ /* 0x000fe20005800000 */
[----:B------:R-:W-:Y:S01]  /*1f960*/  FFMA.FTZ R4, R153, R11, R198 ;  /* 0x0000000b99047223 */ /* 0x000fe200000100c6 */
[----:B------:R-:W-:-:S02]  /*1f970*/  ISETP.GE.AND P5, PT, R0, R8, PT ;  /* 0x000000080000720c */ /* 0x000fc40003fa6270 */
[----:B------:R-:W-:Y:S01]  /*1f980*/  ISETP.GE.AND P2, PT, R193, 0x3, PT ;  /* 0x00000003c100780c */ /* 0x000fe20003f46270 */
[----:B------:R-:W-:Y:S01]  /*1f990*/  IMAD.MOV.U32 R66, RZ, RZ, R107 ;  /* 0x000000ffff427224 */ /* 0x000fe200078e006b */
[----:B------:R-:W-:Y:S01]  /*1f9a0*/  ISETP.GE.AND P3, PT, R0, R6, PT ;  /* 0x000000060000720c */ /* 0x000fe20003f66270 */
[----:B------:R-:W-:Y:S01]  /*1f9b0*/  IMAD.MOV.U32 R64, RZ, RZ, R105 ;  /* 0x000000ffff407224 */ /* 0x000fe200078e0069 */
[----:B-1----:R-:W-:Y:S01]  /*1f9c0*/  LOP3.LUT R0, R44, 0x30, R248, 0xfe, !PT ;  /* 0x000000302c007812 */ /* 0x002fe200078efef8 */
[----:B------:R-:W-:Y:S01]  /*1f9d0*/  IMAD.MOV.U32 R65, RZ, RZ, R104 ;  /* 0x000000ffff417224 */ /* 0x000fe200078e0068 */
[----:B------:R-:W-:Y:S01]  /*1f9e0*/  FSEL R196, R5, -INF , !P6 ;  /* 0xff80000005c47808 */ /* 0x000fe20007000000 */
[----:B------:R-:W-:Y:S01]  /*1f9f0*/  FFMA.FTZ R5, R153, R19, R204 ;  /* 0x0000001399057223 */ /* 0x000fe200000100cc */
[----:B------:R1:W3:Y:S01]  /*1fa00*/  I2F R7, R0 ;  /* 0x0000000000077306 */ /* 0x0002e20000201400 */
[----:B------:R-:W-:Y:S01]  /*1fa10*/  FSEL R193, R4, -INF , !P4 ;  /* 0xff80000004c17808 */ /* 0x000fe20006000000 */
[----:B------:R-:W4:Y:S01]  /*1fa20*/  LDSM.16.M88.4 R20, [R186+0x3800] ;  /* 0x00380000ba14783b */ /* 0x000f220000000200 */
[----:B------:R-:W-:-:S02]  /*1fa30*/  ISETP.GE.AND P6, PT, R3, R8, PT ;  /* 0x000000080300720c */ /* 0x000fc40003fc6270 */
[----:B------:R-:W-:Y:S01]  /*1fa40*/  ISETP.GE.AND P4, PT, R3, R6, PT ;  /* 0x000000060300720c */ /* 0x000fe20003f86270 */
[----:B------:R-:W-:Y:S01]  /*1fa50*/  FFMA.FTZ R4, R153, R19, R206 ;  /* 0x0000001399047223 */ /* 0x000fe200000100ce */
[----:B--2---:R-:W-:Y:S02]  /*1fa60*/  LOP3.LUT R3, R44, 0x38, R248, 0xfe, !PT ;  /* 0x000000382c037812 */ /* 0x004fe400078efef8 */
[----:B------:R-:W-:Y:S02]  /*1fa70*/  MOV R67, R106 ;  /* 0x0000006a00437202 */ /* 0x000fe40000000f00 */
[----:B------:R-:W-:Y:S01]  /*1fa80*/  HMMA.16816.F32 R104, R12, R24, R208 ;  /* 0x000000180c68723c */ /* 0x000fe200000018d0 */
[----:B------:R-:W-:Y:S01]  /*1fa90*/  FSEL R198, R5, -INF , !P5 ;  /* 0xff80000005c67808 */ /* 0x000fe20006800000 */
[----:B------:R2:W2:Y:S01]  /*1faa0*/  I2F R9, R3 ;  /* 0x0000000300097306 */ /* 0x0004a20000201400 */
[----:B------:R-:W-:Y:S01]  /*1fab0*/  FFMA.FTZ R5, R153, R10, R176 ;  /* 0x0000000a99057223 */ /* 0x000fe200000100b0 */
[----:B------:R-:W-:-:S02]  /*1fac0*/  FSEL R176, R4, -INF , !P3 ;  /* 0xff80000004b07808 */ /* 0x000fc40005800000 */
[C---:B------:R-:W-:Y:S02]  /*1fad0*/  ISETP.GE.AND P5, PT, R0.reuse, R8, PT ;  /* 0x000000080000720c */ /* 0x040fe40003fa6270 */
[----:B------:R-:W-:Y:S01]  /*1fae0*/  ISETP.GE.AND P3, PT, R0, R6, PT ;  /* 0x000000060000720c */ /* 0x000fe20003f66270 */
[C---:B------:R-:W-:Y:S01]  /*1faf0*/  HMMA.16816.F32 R92, R12.reuse, R26, R216 ;  /* 0x0000001a0c5c723c */ /* 0x040fe200000018d8 */
[----:B-1----:R-:W-:Y:S01]  /*1fb00*/  LOP3.LUT R0, R44, 0x40, R248, 0xfe, !PT ;  /* 0x000000402c007812 */ /* 0x002fe200078efef8 */
[----:B------:R-:W-:Y:S01]  /*1fb10*/  FFMA.FTZ R4, R153, R10, R178 ;  /* 0x0000000a99047223 */ /* 0x000fe200000100b2 */
[----:B------:R-:W1:Y:S01]  /*1fb20*/  LDSM.16.M88.4 R24, [R186+0x4800] ;  /* 0x00480000ba18783b */ /* 0x000e620000000200 */
[----:B------:R-:W-:Y:S01]  /*1fb30*/  FSEL R178, R5, -INF , !P6 ;  /* 0xff80000005b27808 */ /* 0x000fe20007000000 */
[----:B------:R2:W1:Y:S01]  /*1fb40*/  I2F R10, R0 ;  /* 0x00000000000a7306 */ /* 0x0004620000201400 */
[----:B------:R-:W-:Y:S01]  /*1fb50*/  IMAD.MOV.U32 R41, RZ, RZ, R215 ;  /* 0x000000ffff297224 */ /* 0x000fe200078e00d7 */
[----:B------:R-:W-:Y:S01]  /*1fb60*/  MOV R43, R102 ;  /* 0x00000066002b7202 */ /* 0x000fe20000000f00 */
[----:B---3--:R-:W-:Y:S01]  /*1fb70*/  FFMA.FTZ R5, R153, R7, R156 ;  /* 0x0000000799057223 */ /* 0x008fe2000001009c */
[----:B------:R-:W-:Y:S01]  /*1fb80*/  FSEL R156, R4, -INF , !P4 ;  /* 0xff800000049c7808 */ /* 0x000fe20006000000 */
[----:B------:R-:W-:Y:S01]  /*1fb90*/  IMAD.MOV.U32 R215, RZ, RZ, R100 ;  /* 0x000000ffffd77224 */ /* 0x000fe200078e0064 */
[----:B----4-:R-:W-:Y:S01]  /*1fba0*/  HMMA.16816.F32 R112, R12, R32, R112 ;  /* 0x000000200c70723c */ /* 0x010fe20000001870 */
[----:B------:R-:W-:-:S02]  /*1fbb0*/  IMAD.MOV.U32 R42, RZ, RZ, R101 ;  /* 0x000000ffff2a7224 */ /* 0x000fc400078e0065 */
[----:B------:R-:W-:Y:S01]  /*1fbc0*/  IMAD.MOV.U32 R40, RZ, RZ, R103 ;  /* 0x000000ffff287224 */ /* 0x000fe200078e0067 */
[----:B------:R-:W-:Y:S01]  /*1fbd0*/  ISETP.GE.AND P6, PT, R3, R8, PT ;  /* 0x000000080300720c */ /* 0x000fe20003fc6270 */
[----:B------:R-:W-:Y:S01]  /*1fbe0*/  FFMA.FTZ R4, R153, R7, R158 ;  /* 0x0000000799047223 */ /* 0x000fe2000001009e */
[----:B------:R-:W-:Y:S02]  /*1fbf0*/  ISETP.GE.AND P4, PT, R3, R6, PT ;  /* 0x000000060300720c */ /* 0x000fe40003f86270 */
[----:B------:R-:W-:Y:S01]  /*1fc00*/  HMMA.16816.F32 R100, R12, R34, R48 ;  /* 0x000000220c64723c */ /* 0x000fe20000001830 */
[----:B------:R-:W3:Y:S01]  /*1fc10*/  LDSM.16.M88.4 R32, [R186+0x5800] ;  /* 0x00580000ba20783b */ /* 0x000ee20000000200 */
[----:B--2---:R-:W-:Y:S01]  /*1fc20*/  LOP3.LUT R3, R44, 0x48, R248, 0xfe, !PT ;  /* 0x000000482c037812 */ /* 0x004fe200078efef8 */
[----:B------:R-:W-:Y:S01]  /*1fc30*/  IMAD.MOV.U32 R38, RZ, RZ, R78 ;  /* 0x000000ffff267224 */ /* 0x000fe200078e004e */
[----:B------:R-:W-:-:S04]  /*1fc40*/  FSEL R158, R5, -INF , !P5 ;  /* 0xff800000059e7808 */ /* 0x000fc80006800000 */
[----:B------:R-:W-:Y:S01]  /*1fc50*/  HMMA.16816.F32 R120, R12, R28, R236 ;  /* 0x0000001c0c78723c */ /* 0x000fe200000018ec */
[----:B------:R-:W-:Y:S01]  /*1fc60*/  FFMA.FTZ R5, R153, R9, R108 ;  /* 0x0000000999057223 */ /* 0x000fe2000001006c */
[----:B------:R2:W4:Y:S01]  /*1fc70*/  I2F R7, R3 ;  /* 0x0000000300077306 */ /* 0x0005220000201400 */
[----:B------:R-:W-:-:S05]  /*1fc80*/  FSEL R108, R4, -INF , !P3 ;  /* 0xff800000046c7808 */ /* 0x000fca0005800000 */
[----:B------:R-:W-:Y:S01]  /*1fc90*/  HMMA.16816.F32 R84, R12, R30, R244 ;  /* 0x0000001e0c54723c */ /* 0x000fe200000018f4 */
[----:B------:R-:W3:Y:S01]  /*1fca0*/  LDSM.16.M88.4 R28, [R186+0x6000] ;  /* 0x00600000ba1c783b */ /* 0x000ee20000000200 */
[----:B------:R-:W-:Y:S01]  /*1fcb0*/  IMAD.MOV.U32 R96, RZ, RZ, R38 ;  /* 0x000000ffff607224 */ /* 0x000fe200078e0026 */
[C---:B------:R-:W-:Y:S01]  /*1fcc0*/  ISETP.GE.AND P5, PT, R0.reuse, R8, PT ;  /* 0x000000080000720c */ /* 0x040fe20003fa6270 */
[----:B------:R-:W-:Y:S01]  /*1fcd0*/  FFMA.FTZ R4, R153, R9, R110 ;  /* 0x0000000999047223 */ /* 0x000fe2000001006e */
[----:B------:R-:W-:Y:S01]  /*1fce0*/  ISETP.GE.AND P3, PT, R0, R6, PT ;  /* 0x000000060000720c */ /* 0x000fe20003f66270 */
[----:B------:R-:W-:Y:S01]  /*1fcf0*/  IMAD.MOV.U32 R38, RZ, RZ, R56 ;  /* 0x000000ffff267224 */ /* 0x000fe200078e0038 */
[----:B------:R-:W-:Y:S01]  /*1fd00*/  LOP3.LUT R0, R44, 0x50, R248, 0xfe, !PT ;  /* 0x000000502c007812 */ /* 0x000fe200078efef8 */
[----:B------:R-:W-:Y:S01]  /*1fd10*/  IMAD.MOV.U32 R39, RZ, RZ, R77 ;  /* 0x000000ffff277224 */ /* 0x000fe200078e004d */
[----:B------:R-:W-:Y:S01]  /*1fd20*/  FSEL R202, R5, -INF , !P6 ;  /* 0xff80000005ca7808 */ /* 0x000fe20007000000 */
[CC--:B-1----:R-:W-:Y:S01]  /*1fd30*/  FFMA.FTZ R5, R153.reuse, R10.reuse, R104 ;  /* 0x0000000a99057223 */ /* 0x0c2fe20000010068 */
[----:B------:R1:W1:Y:S01]  /*1fd40*/  I2F R9, R0 ;  /* 0x0000000000097306 */ /* 0x0002620000201400 */
[----:B------:R-:W-:Y:S01]  /*1fd50*/  FSEL R110, R4, -INF , !P4 ;  /* 0xff800000046e7808 */ /* 0x000fe20006000000 */
[----:B------:R-:W-:Y:S01]  /*1fd60*/  FFMA.FTZ R4, R153, R10, R106 ;  /* 0x0000000a99047223 */ /* 0x000fe2000001006a */
[----:B------:R-:W-:-:S02]  /*1fd70*/  MOV R76, R143 ;  /* 0x0000008f004c7202 */ /* 0x000fc40000000f00 */
[----:B------:R-:W-:Y:S01]  /*1fd80*/  MOV R217, R38 ;  /* 0x0000002600d97202 */ /* 0x000fe20000000f00 */
[----:B------:R-:W-:Y:S01]  /*1fd90*/  IMAD.MOV.U32 R77, RZ, RZ, R142 ;  /* 0x000000ffff4d7224 */ /* 0x000fe200078e008e */
[C---:B------:R-:W-:Y:S02]  /*1fda0*/  ISETP.GE.AND P6, PT, R3.reuse, R8, PT ;  /* 0x000000080300720c */ /* 0x040fe40003fc6270 */
[----:B------:R-:W-:Y:S01]  /*1fdb0*/  ISETP.GE.AND P4, PT, R3, R6, PT ;  /* 0x000000060300720c */ /* 0x000fe20003f86270 */
[----:B------:R-:W-:Y:S01]  /*1fdc0*/  IMAD.MOV.U32 R78, RZ, RZ, R141 ;  /* 0x000000ffff4e7224 */ /* 0x000fe200078e008d */
[----:B--2---:R-:W-:Y:S01]  /*1fdd0*/  LOP3.LUT R3, R44, 0x58, R248, 0xfe, !PT ;  /* 0x000000582c037812 */ /* 0x004fe200078efef8 */
[----:B------:R-:W-:Y:S01]  /*1fde0*/  IMAD.MOV.U32 R97, RZ, RZ, R76 ;  /* 0x000000ffff617224 */ /* 0x000fe200078e004c */
[----:B------:R-:W-:Y:S01]  /*1fdf0*/  MOV R235, R42 ;  /* 0x0000002a00eb7202 */ /* 0x000fe20000000f00 */
[----:B------:R-:W-:Y:S01]  /*1fe00*/  IMAD.MOV.U32 R234, RZ, RZ, R217 ;  /* 0x000000ffffea7224 */ /* 0x000fe200078e00d9 */
[----:B------:R-:W-:Y:S01]  /*1fe10*/  FSEL R204, R5, -INF , !P5 ;  /* 0xff80000005cc7808 */ /* 0x000fe20006800000 */
[----:B------:R2:W2:Y:S01]  /*1fe20*/  I2F R10, R3 ;  /* 0x00000003000a7306 */ /* 0x0004a20000201400 */
[----:B------:R-:W-:Y:S01]  /*1fe30*/  FSEL R106, R4, -INF , !P3 ;  /* 0xff800000046a7808 */ /* 0x000fe20005800000 */
[----:B------:R-:W-:Y:S01]  /*1fe40*/  IMAD.MOV.U32 R76, RZ, RZ, R138 ;  /* 0x000000ffff4c7224 */ /* 0x000fe200078e008a */
[C---:B------:R-:W-:Y:S01]  /*1fe50*/  ISETP.GE.AND P5, PT, R0.reuse, R8, PT ;  /* 0x000000080000720c */ /* 0x040fe20003fa6270 */
[----:B------:R-:W-:Y:S01]  /*1fe60*/  IMAD.MOV.U32 R217, RZ, RZ, R40 ;  /* 0x000000ffffd97224 */ /* 0x000fe200078e0028 */
[----:B------:R-:W-:Y:S01]  /*1fe70*/  ISETP.GE.AND P3, PT, R0, R6, PT ;  /* 0x000000060000720c */ /* 0x000fe20003f66270 */
[----:B------:R-:W-:Y:S01]  /*1fe80*/  IMAD.MOV.U32 R99, RZ, RZ, R78 ;  /* 0x000000ffff637224 */ /* 0x000fe200078e004e */
[----:B------:R-:W-:Y:S01]  /*1fe90*/  MOV R98, R77 ;  /* 0x0000004d00627202 */ /* 0x000fe20000000f00 */
[----:B------:R-:W-:Y:S01]  /*1fea0*/  IMAD.MOV.U32 R77, RZ, RZ, R137 ;  /* 0x000000ffff4d7224 */ /* 0x000fe200078e0089 */
[----:B-1----:R-:W-:Y:S01]  /*1feb0*/  LOP3.LUT R0, R44, 0x60, R248, 0xfe, !PT ;  /* 0x000000602c007812 */ /* 0x002fe200078efef8 */
[----:B------:R-:W-:Y:S01]  /*1fec0*/  IMAD.MOV.U32 R78, RZ, RZ, R139 ;  /* 0x000000ffff4e7224 */ /* 0x000fe200078e008b */
[----:B------:R-:W-:Y:S01]  /*1fed0*/  HMMA.16816.F32 R80, R12, R20, R240 ;  /* 0x000000140c50723c */ /* 0x000fe200000018f0 */
[----:B------:R-:W-:Y:S01]  /*1fee0*/  IMAD.MOV.U32 R233, RZ, RZ, R235 ;  /* 0x000000ffffe97224 */ /* 0x000fe200078e00eb */
[----:B------:R1:W5:Y:S01]  /*1fef0*/  LDL.LU R143, [R1+0x190] ;  /* 0x00019000018f7983 */ /* 0x0003620000300800 */
[----:B----4-:R-:W-:-:S02]  /*1ff00*/  FFMA.FTZ R5, R153, R7, R92 ;  /* 0x0000000799057223 */ /* 0x010fc4000001005c */
[----:B------:R-:W-:Y:S01]  /*1ff10*/  IMAD.MOV.U32 R235, RZ, RZ, R217 ;  /* 0x000000ffffeb7224 */ /* 0x000fe200078e00d9 */
[----:B------:R-:W-:Y:S01]  /*1ff20*/  MOV R217, R76 ;  /* 0x0000004c00d97202 */ /* 0x000fe20000000f00 */
[----:B------:R-:W-:Y:S02]  /*1ff30*/  FFMA.FTZ R4, R153, R7, R94 ;  /* 0x0000000799047223 */ /* 0x000fe4000001005e */
[----:B------:R-:W-:Y:S01]  /*1ff40*/  IMAD.MOV.U32 R216, RZ, RZ, R43 ;  /* 0x000000ffffd87224 */ /* 0x000fe200078e002b */
[----:B------:R4:W1:Y:S01]  /*1ff50*/  I2F R7, R0 ;  /* 0x0000000000077306 */ /* 0x0008620000201400 */
[----:B------:R-:W-:Y:S02]  /*1ff60*/  IMAD.MOV.U32 R76, RZ, RZ, R77 ;  /* 0x000000ffff4c7224 */ /* 0x000fe400078e004d */
[----:B------:R-:W-:Y:S01]  /*1ff70*/  IMAD.MOV.U32 R56, RZ, RZ, R57 ;  /* 0x000000ffff387224 */ /* 0x000fe200078e0039 */
[----:B------:R-:W-:Y:S01]  /*1ff80*/  MOV R231, R233 ;  /* 0x000000e900e77202 */ /* 0x000fe20000000f00 */
[----:B------:R-:W-:Y:S01]  /*1ff90*/  IMAD.MOV.U32 R77, RZ, RZ, R78 ;  /* 0x000000ffff4d7224 */ /* 0x000fe200078e004e */
[----:B------:R-:W-:Y:S01]  /*1ffa0*/  FSEL R206, R5, -INF , !P6 ;  /* 0xff80000005ce7808 */ /* 0x000fe20007000000 */
[----:B------:R-:W-:Y:S01]  /*1ffb0*/  IMAD.MOV.U32 R57, RZ, RZ, R58 ;  /* 0x000000ffff397224 */ /* 0x000fe200078e003a */
[----:B------:R-:W-:Y:S01]  /*1ffc0*/  MOV R58, R59 ;  /* 0x0000003b003a7202 */ /* 0x000fe20000000f00 */
[----:B------:R-:W-:Y:S01]  /*1ffd0*/  IMAD.MOV.U32 R232, RZ, RZ, R234 ;  /* 0x000000ffffe87224 */ /* 0x000fe200078e00ea */
[----:B------:R-:W-:Y:S01]  /*1ffe0*/  HMMA.16816.F32 R72, R12, R22, R72 ;  /* 0x000000160c48723c */ /* 0x000fe20000001848 */
[----:B------:R-:W-:Y:S01]  /*1fff0*/  IMAD.MOV.U32 R234, RZ, RZ, R216 ;  /* 0x000000ffffea7224 */ /* 0x000fe200078e00d8 */
[----:B------:R1:W5:Y:S01]  /*20000*/  LDL.LU R142, [R1+0x18c] ;  /* 0x00018c00018e7983 */ /* 0x0003620000300800 */
[----:B------:R-:W-:-:S02]  /*20010*/  IMAD.MOV.U32 R78, RZ, RZ, R220 ;  /* 0x000000ffff4e7224 */ /* 0x000fc400078e00dc */
[-C--:B------:R-:W-:Y:S01]  /*20020*/  FFMA.FTZ R5, R153, R9.reuse, R128 ;  /* 0x0000000999057223 */ /* 0x080fe20000010080 */
[----:B------:R-:W-:Y:S01]  /*20030*/  FSEL R128, R4, -INF , !P4 ;  /* 0xff80000004807808 */ /* 0x000fe20006000000 */
[----:B------:R-:W-:Y:S02]  /*20040*/  IMAD.MOV.U32 R59, RZ, RZ, R140 ;  /* 0x000000ffff3b7224 */ /* 0x000fe400078e008c */
[----:B------:R-:W-:Y:S01]  /*20050*/  IMAD.MOV.U32 R233, RZ, RZ, R235 ;  /* 0x000000ffffe97224 */ /* 0x000fe200078e00eb */
[C---:B------:R-:W-:Y:S01]  /*20060*/  ISETP.GE.AND P6, PT, R3.reuse, R8, PT ;  /* 0x000000080300720c */ /* 0x040fe20003fc6270 */
[----:B------:R-:W-:Y:S01]  /*20070*/  IMAD.MOV.U32 R235, RZ, RZ, R76 ;  /* 0x000000ffffeb7224 */ /* 0x000fe200078e004c */
[----:B------:R-:W-:Y:S01]  /*20080*/  ISETP.GE.AND P4, PT, R3, R6, PT ;  /* 0x000000060300720c */ /* 0x000fe20003f86270 */
[----:B------:R-:W-:Y:S01]  /*20090*/  FFMA.FTZ R4, R153, R9, R130 ;  /* 0x0000000999047223 */ /* 0x000fe20000010082 */
[----:B------:R-:W-:Y:S01]  /*200a0*/  MOV R76, R77 ;  /* 0x0000004d004c7202 */ /* 0x000fe20000000f00 */
[----:B------:R-:W-:Y:S01]  /*200b0*/  IMAD.MOV.U32 R230, RZ, RZ, R232 ;  /* 0x000000ffffe67224 */ /* 0x000fe200078e00e8 */
[----:B--2---:R-:W-:Y:S01]  /*200c0*/  LOP3.LUT R3, R44, 0x68, R248, 0xfe, !PT ;  /* 0x000000682c037812 */ /* 0x004fe200078efef8 */
[----:B------:R-:W-:Y:S01]  /*200d0*/  IMAD.MOV.U32 R232, RZ, RZ, R234 ;  /* 0x000000ffffe87224 */ /* 0x000fe200078e00ea */
[----:B------:R-:W2:Y:S01]  /*200e0*/  LDSM.16.M88.4 R20, [R186+0x5000] ;  /* 0x00500000ba14783b */ /* 0x000ea20000000200 */
[----:B------:R-:W-:Y:S01]  /*200f0*/  IMAD.MOV.U32 R77, RZ, RZ, R78 ;  /* 0x000000ffff4d7224 */ /* 0x000fe200078e004e */
[----:B------:R-:W-:Y:S01]  /*20100*/  FSEL R130, R5, -INF , !P5 ;  /* 0xff80000005827808 */ /* 0x000fe20006800000 */
[----:B------:R-:W-:Y:S01]  /*20110*/  IMAD.MOV.U32 R234, RZ, RZ, R217 ;  /* 0x000000ffffea7224 */ /* 0x000fe200078e00d9 */
[----:B------:R1:W1:Y:S01]  /*20120*/  I2F R9, R3 ;  /* 0x0000000300097306 */ /* 0x0002620000201400 */
[C---:B------:R-:W-:Y:S01]  /*20130*/  FFMA.FTZ R5, R153.reuse, R10, R124 ;  /* 0x0000000a99057223 */ /* 0x040fe2000001007c */
[----:B------:R-:W-:Y:S01]  /*20140*/  FSEL R124, R4, -INF , !P3 ;  /* 0xff800000047c7808 */ /* 0x000fe20005800000 */
[C---:B------:R-:W-:Y:S01]  /*20150*/  HMMA.16816.F32 R96, R12.reuse, R24, R96 ;  /* 0x000000180c60723c */ /* 0x040fe20000001860 */
[C---:B------:R-:W-:Y:S01]  /*20160*/  ISETP.GE.AND P5, PT, R0.reuse, R8, PT ;  /* 0x000000080000720c */ /* 0x040fe20003fa6270 */
[----:B------:R-:W-:Y:S01]  /*20170*/  FFMA.FTZ R4, R153, R10, R126 ;  /* 0x0000000a99047223 */ /* 0x000fe2000001007e */
[----:B------:R-:W-:Y:S01]  /*20180*/  ISETP.GE.AND P3, PT, R0, R6, PT ;  /* 0x000000060000720c */ /* 0x000fe20003f66270 */
[----:B------:R-:W-:Y:S01]  /*20190*/  IMAD.MOV.U32 R78, RZ, RZ, R221 ;  /* 0x000000ffff4e7224 */ /* 0x000fe200078e00dd */
[----:B------:R-:W-:Y:S01]  /*201a0*/  MOV R247, R77 ;  /* 0x0000004d00f77202 */ /* 0x000fe20000000f00 */
[----:B------:R-:W-:Y:S01]  /*201b0*/  IMAD.MOV.U32 R244, RZ, RZ, R234 ;  /* 0x000000fffff47224 */ /* 0x000fe200078e00ea */
[----:B------:R2:W5:Y:S01]  /*201c0*/  LDL.LU R141, [R1+0x188] ;  /* 0x00018800018d7983 */ /* 0x0005620000300800 */
[----:B------:R-:W-:Y:S01]  /*201d0*/  HMMA.16816.F32 R56, R12, R26, R56 ;  /* 0x0000001a0c38723c */ /* 0x000fe20000001838 */
[----:B------:R-:W-:Y:S01]  /*201e0*/  IMAD.MOV.U32 R245, RZ, RZ, R235 ;  /* 0x000000fffff57224 */ /* 0x000fe200078e00eb */
[----:B----4-:R-:W-:Y:S01]  /*201f0*/  LOP3.LUT R0, R44, 0x70, R248, 0xfe, !PT ;  /* 0x000000702c007812 */ /* 0x010fe200078efef8 */
[----:B------:R-:W4:Y:S01]  /*20200*/  LDSM.16.M88.4 R24, [R186+0x6800] ;  /* 0x00680000ba18783b */ /* 0x000f220000000200 */
[----:B------:R-:W-:Y:S01]  /*20210*/  IMAD.MOV.U32 R246, RZ, RZ, R76 ;  /* 0x000000fffff67224 */ /* 0x000fe200078e004c */
[----:B------:R-:W-:Y:S01]  /*20220*/  FSEL R126, R5, -INF , !P6 ;  /* 0xff800000057e7808 */ /* 0x000fe20007000000 */
[----:B------:R-:W-:-:S02]  /*20230*/  IMAD.MOV.U32 R237, RZ, RZ, R231 ;  /* 0x000000ffffed7224 */ /* 0x000fc400078e00e7 */
[----:B------:R-:W-:Y:S01]  /*20240*/  IMAD.MOV.U32 R239, RZ, RZ, R233 ;  /* 0x000000ffffef7224 */ /* 0x000fe200078e00e9 */
[----:B------:R2:W2:Y:S01]  /*20250*/  I2F R10, R0 ;  /* 0x00000000000a7306 */ /* 0x0004a20000201400 */
[-C--:B-1----:R-:W-:Y:S01]  /*20260*/  FFMA.FTZ R5, R153, R7.reuse, R120 ;  /* 0x0000000799057223 */ /* 0x082fe20000010078 */
[----:B------:R-:W-:Y:S01]  /*20270*/  FSEL R120, R4, -INF , !P4 ;  /* 0xff80000004787808 */ /* 0x000fe20006000000 */
[----:B------:R-:W-:Y:S02]  /*20280*/  IMAD.MOV.U32 R231, RZ, RZ, R78 ;  /* 0x000000ffffe77224 */ /* 0x000fe400078e004e */
[----:B------:R-:W-:Y:S02]  /*20290*/  IMAD.MOV.U32 R219, RZ, RZ, R214 ;  /* 0x000000ffffdb7224 */ /* 0x000fe400078e00d6 */
[----:B------:R-:W-:Y:S02]  /*202a0*/  IMAD.MOV.U32 R11, RZ, RZ, R36 ;  /* 0x000000ffff0b7224 */ /* 0x000fe400078e0024 */
[----:B------:R-:W-:Y:S01]  /*202b0*/  IMAD.MOV.U32 R218, RZ, RZ, R37 ;  /* 0x000000ffffda7224 */ /* 0x000fe200078e0025 */
[C---:B---3--:R-:W-:Y:S01]  /*202c0*/  HMMA.16816.F32 R88, R12.reuse, R32, R88 ;  /* 0x000000200c58723c */ /* 0x048fe20000001858 */
[----:B------:R-:W-:Y:S01]  /*202d0*/  IMAD.MOV.U32 R233, RZ, RZ, R79 ;  /* 0x000000ffffe97224 */ /* 0x000fe200078e004f */
[----:B------:R-:W-:Y:S01]  /*202e0*/  ISETP.GE.AND P6, PT, R3, R8, PT ;  /* 0x000000080300720c */ /* 0x000fe20003fc6270 */
[----:B------:R-:W-:Y:S01]  /*202f0*/  FFMA.FTZ R4, R153, R7, R122 ;  /* 0x0000000799047223 */ /* 0x000fe2000001007a */
[----:B------:R-:W-:Y:S01]  /*20300*/  ISETP.GE.AND P4, PT, R3, R6, PT ;  /* 0x000000060300720c */ /* 0x000fe20003f86270 */
[----:B------:R-:W-:Y:S01]  /*20310*/  IMAD.MOV.U32 R234, RZ, RZ, R227 ;  /* 0x000000ffffea7224 */ /* 0x000fe200078e00e3 */
[----:B------:R-:W-:Y:S01]  /*20320*/  LOP3.LUT R3, R44, 0x78, R248, 0xfe, !PT ;  /* 0x000000782c037812 */ /* 0x000fe200078efef8 */
[----:B------:R-:W-:Y:S01]  /*20330*/  IMAD.MOV.U32 R42, RZ, RZ, R215 ;  /* 0x000000ffff2a7224 */ /* 0x000fe200078e00d7 */
[C---:B------:R-:W-:Y:S01]  /*20340*/  HMMA.16816.F32 R76, R12.reuse, R34, R60 ;  /* 0x000000220c4c723c */ /* 0x040fe2000000183c */
[----:B------:R-:W-:Y:S01]  /*20350*/  FSEL R209, R5, -INF , !P5 ;  /* 0xff80000005d17808 */ /* 0x000fe20006800000 */
[----:B------:R1:W3:Y:S01]  /*20360*/  I2F R7, R3 ;  /* 0x0000000300077306 */ /* 0x0002e20000201400 */
[----:B------:R-:W-:Y:S01]  /*20370*/  FSEL R122, R4, -INF , !P3 ;  /* 0xff800000047a7808 */ /* 0x000fe20005800000 */
[----:B------:R-:W-:Y:S01]  /*20380*/  IMAD.MOV.U32 R19, RZ, RZ, R39 ;  /* 0x000000ffff137224 */ /* 0x000fe200078e0027 */
[----:B------:R1:W5:Y:S03]  /*20390*/  LDL.LU R140, [R1+0x184] ;  /* 0x00018400018c7983 */ /* 0x0003660000300800 */
[----:B------:R-:W-:Y:S01]  /*203a0*/  HMMA.16816.F32 R60, R12, R28, R52 ;  /* 0x0000001c0c3c723c */ /* 0x000fe20000001834 */
[----:B------:R-:W-:-:S02]  /*203b0*/  ISETP.GE.AND P5, PT, R0, R8, PT ;  /* 0x000000080000720c */ /* 0x000fc40003fa6270 */
[----:B------:R-:W-:Y:S01]  /*203c0*/  ISETP.GE.AND P3, PT, R0, R6, PT ;  /* 0x000000060000720c */ /* 0x000fe20003f66270 */
[CC--:B------:R-:W-:Y:S01]  /*203d0*/  FFMA.FTZ R5, R153.reuse, R9.reuse, R84 ;  /* 0x0000000999057223 */ /* 0x0c0fe20000010054 */
[----:B------:R-:W-:Y:S01]  /*203e0*/  MOV R238, R232 ;  /* 0x000000e800ee7202 */ /* 0x000fe20000000f00 */
[----:B------:R-:W-:Y:S01]  /*203f0*/  FFMA.FTZ R4, R153, R9, R86 ;  /* 0x0000000999047223 */ /* 0x000fe20000010056 */
[----:B------:R4:W5:Y:S01]  /*20400*/  LDL.LU R139, [R1+0x180] ;  /* 0x00018000018b7983 */ /* 0x0009620000300800 */
[C---:B------:R-:W-:Y:S03]  /*20410*/  HMMA.16816.F32 R52, R12.reuse, R30, R244 ;  /* 0x0000001e0c34723c */ /* 0x040fe600000018f4 */
[----:B------:R-:W4:Y:S01]  /*20420*/  LDSM.16.M88.4 R28, [R186+0x7800] ;  /* 0x00780000ba1c783b */ /* 0x000f220000000200 */
[----:B--2---:R-:W-:Y:S02]  /*20430*/  LOP3.LUT R0, R44, 0x80, R248, 0xfe, !PT ;  /* 0x000000802c007812 */ /* 0x004fe400078efef8 */
[----:B------:R-:W-:Y:S01]  /*20440*/  FSEL R210, R5, -INF , !P6 ;  /* 0xff80000005d27808 */ /* 0x000fe20007000000 */
[----:B------:R-:W-:Y:S01]  /*20450*/  IMAD.MOV.U32 R235, RZ, RZ, R226 ;  /* 0x000000ffffeb7224 */ /* 0x000fe200078e00e2 */
[----:B------:R2:W2:Y:S01]  /*20460*/  I2F R9, R0 ;  /* 0x0000000000097306 */ /* 0x0004a20000201400 */
[CC--:B------:R-:W-:Y:S01]  /*20470*/  FFMA.FTZ R5, R153.reuse, R10.reuse, R80 ;  /* 0x0000000a99057223 */ /* 0x0c0fe20000010050 */
[----:B------:R-:W-:Y:S01]  /*20480*/  FSEL R208, R4, -INF , !P4 ;  /* 0xff80000004d07808 */ /* 0x000fe20006000000 */
[----:B------:R-:W-:Y:S01]  /*20490*/  FFMA.FTZ R4, R153, R10, R82 ;  /* 0x0000000a99047223 */ /* 0x000fe20000010052 */
[C---:B------:R-:W-:Y:S01]  /*204a0*/  ISETP.GE.AND P6, PT, R3.reuse, R8, PT ;  /* 0x000000080300720c */ /* 0x040fe20003fc6270 */
[----:B------:R-:W-:Y:S01]  /*204b0*/  HMMA.16816.F32 R68, R12, R20, R68 ;  /* 0x000000140c44723c */ /* 0x000fe20000001844 */
[----:B------:R-:W-:Y:S01]  /*204c0*/  ISETP.GE.AND P4, PT, R3, R6, PT ;  /* 0x000000060300720c */ /* 0x000fe20003f86270 */
[----:B------:R-:W-:Y:S01]  /*204d0*/  IMAD.MOV.U32 R236, RZ, RZ, R230 ;  /* 0x000000ffffec7224 */ /* 0x000fe200078e00e6 */
[----:B-1----:R-:W-:Y:S01]  /*204e0*/  LOP3.LUT R3, R44, 0x88, R248, 0xfe, !PT ;  /* 0x000000882c037812 */ /* 0x002fe200078efef8 */
[----:B------:R1:W5:Y:S01]  /*204f0*/  LDL.LU R138, [R1+0x17c] ;  /* 0x00017c00018a7983 */ /* 0x0003620000300800 */
[----:B------:R-:W-:Y:S01]  /*20500*/  FSEL R214, R5, -INF , !P5 ;  /* 0xff80000005d67808 */ /* 0x000fe20006800000 */
[CC--:B---3--:R-:W-:Y:S01]  /*20510*/  FFMA.FTZ R5, R153.reuse, R7.reuse, R72 ;  /* 0x0000000799057223 */ /* 0x0c8fe20000010048 */
[----:B------:R3:W1:Y:S01]  /*20520*/  I2F R10, R3 ;  /* 0x00000003000a7306 */ /* 0x0006620000201400 */
[----:B------:R-:W-:Y:S01]  /*20530*/  FSEL R211, R4, -INF , !P3 ;  /* 0xff80000004d37808 */ /* 0x000fe20005800000 */
[----:B------:R-:W-:Y:S01]  /*20540*/  FFMA.FTZ R4, R153, R7, R74 ;  /* 0x0000000799047223 */ /* 0x000fe2000001004a */
[C---:B------:R-:W-:Y:S01]  /*20550*/  ISETP.GE.AND P5, PT, R0.reuse, R8, PT ;  /* 0x000000080000720c */ /* 0x040fe20003fa6270 */
[----:B------:R-:W-:Y:S01]  /*20560*/  IMAD.MOV.U32 R245, RZ, RZ, R233 ;  /* 0x000000fffff57224 */ /* 0x000fe200078e00e9 */
[----:B------:R-:W-:Y:S01]  /*20570*/  ISETP.GE.AND P3, PT, R0, R6, PT ;  /* 0x000000060000720c */ /* 0x000fe20003f66270 */
[----:B------:R-:W-:Y:S01]  /*20580*/  IMAD.MOV.U32 R246, RZ, RZ, R234 ;  /* 0x000000fffff67224 */ /* 0x000fe200078e00ea */
[----:B--2---:R-:W-:Y:S01]  /*20590*/  LOP3.LUT R0, R44, 0x90, R248, 0xfe, !PT ;  /* 0x000000902c007812 */ /* 0x004fe200078efef8 */
[----:B------:R-:W-:Y:S01]  /*205a0*/  IMAD.MOV.U32 R247, RZ, RZ, R235 ;  /* 0x000000fffff77224 */ /* 0x000fe200078e00eb */
[----:B------:R-:W-:Y:S01]  /*205b0*/  FSEL R215, R5, -INF , !P6 ;  /* 0xff80000005d77808 */ /* 0x000fe20007000000 */
[C---:B------:R-:W-:Y:S01]  /*205c0*/  FFMA.FTZ R5, R153.reuse, R9, R112 ;  /* 0x0000000999057223 */ /* 0x040fe20000010070 */
[----:B------:R-:W-:Y:S01]  /*205d0*/  MOV R244, R231 ;  /* 0x000000e700f47202 */ /* 0x000fe20000000f00 */
[----:B------:R2:W2:Y:S01]  /*205e0*/  I2F R7, R0 ;  /* 0x0000000000077306 */ /* 0x0004a20000201400 */
[----:B------:R-:W-:Y:S01]  /*205f0*/  FSEL R112, R4, -INF , !P4 ;  /* 0xff80000004707808 */ /* 0x000fe20006000000 */
[----:B------:R-:W-:Y:S01]  /*20600*/  FFMA.FTZ R4, R153, R9, R114 ;  /* 0x0000000999047223 */ /* 0x000fe20000010072 */
[C---:B------:R-:W-:Y:S01]  /*20610*/  ISETP.GE.AND P6, PT, R3.reuse, R8, PT ;  /* 0x000000080300720c */ /* 0x040fe20003fc6270 */
[----:B------:R2:W5:Y:S01]  /*20620*/  LDL.LU R137, [R1+0x178] ;  /* 0x0001780001897983 */ /* 0x0005620000300800 */
[----:B------:R-:W-:-:S02]  /*20630*/  ISETP.GE.AND P4, PT, R3, R6, PT ;  /* 0x000000060300720c */ /* 0x000fc40003f86270 */
[----:B---3--:R-:W-:Y:S01]  /*20640*/  LOP3.LUT R3, R44, 0x98, R248, 0xfe, !PT ;  /* 0x000000982c037812 */ /* 0x008fe200078efef8 */
[C---:B----4-:R-:W-:Y:S01]  /*20650*/  HMMA.16816.F32 R32, R12.reuse, R26, R244 ;  /* 0x0000001a0c20723c */ /* 0x050fe200000018f4 */
[----:B------:R-:W-:Y:S02]  /*20660*/  FSEL R220, R5, -INF , !P5 ;  /* 0xff80000005dc7808 */ /* 0x000fe40006800000 */
[----:B------:R3:W4:Y:S01]  /*20670*/  I2F R9, R3 ;  /* 0x0000000300097306 */ /* 0x0007220000201400 */
[----:B------:R-:W-:Y:S01]  /*20680*/  FSEL R216, R4, -INF , !P3 ;  /* 0xff80000004d87808 */ /* 0x000fe20005800000 */
[C---:B-1----:R-:W-:Y:S01]  /*20690*/  FFMA.FTZ R5, R153.reuse, R10, R100 ;  /* 0x0000000a99057223 */ /* 0x042fe20000010064 */
[C---:B------:R-:W-:Y:S01]  /*206a0*/  ISETP.GE.AND P5, PT, R0.reuse, R8, PT ;  /* 0x000000080000720c */ /* 0x040fe20003fa6270 */
[----:B------:R-:W-:Y:S01]  /*206b0*/  IMAD.MOV.U32 R244, RZ, RZ, R218 ;  /* 0x000000fffff47224 */ /* 0x000fe200078e00da */
[----:B------:R-:W-:Y:S01]  /*206c0*/  MOV R245, R219 ;  /* 0x000000db00f57202 */ /* 0x000fe20000000f00 */
[----:B------:R-:W-:Y:S01]  /*206d0*/  IMAD.MOV.U32 R246, RZ, RZ, R19 ;  /* 0x000000fffff67224 */ /* 0x000fe200078e0013 */
[----:B------:R-:W-:Y:S01]  /*206e0*/  ISETP.GE.AND P3, PT, R0, R6, PT ;  /* 0x000000060000720c */ /* 0x000fe20003f66270 */
[----:B------:R-:W-:Y:S01]  /*206f0*/  IMAD.MOV.U32 R247, RZ, RZ, R11 ;  /* 0x000000fffff77224 */ /* 0x000fe200078e000b */
[----:B------:R-:W-:Y:S01]  /*20700*/  MOV R37, R136 ;  /* 0x0000008800257202 */ /* 0x000fe20000000f00 */
[----:B------:R-:W-:Y:S01]  /*20710*/  FFMA.FTZ R4, R153, R10, R102 ;  /* 0x0000000a99047223 */ /* 0x000fe20000010066 */
[----:B--2---:R-:W-:Y:S01]  /*20720*/  LOP3.LUT R0, R44, 0xa0, R248, 0xfe, !PT ;  /* 0x000000a02c007812 */ /* 0x004fe200078efef8 */
[----:B------:R1:W5:Y:S01]  /*20730*/  LDL.LU R136, [R1+0x174] ;  /* 0x0001740001887983 */ /* 0x0003620000300800 */
[----:B------:R-:W-:Y:S01]  /*20740*/  IMAD.MOV.U32 R38, RZ, RZ, R118 ;  /* 0x000000ffff267224 */ /* 0x000fe200078e0076 */
[C---:B------:R-:W-:Y:S01]  /*20750*/  HMMA.16816.F32 R64, R12.reuse, R22, R64 ;  /* 0x000000160c40723c */ /* 0x040fe20000001840 */
[----:B------:R-:W-:Y:S01]  /*20760*/  IMAD.MOV.U32 R39, RZ, RZ, R18 ;  /* 0x000000ffff277224 */ /* 0x000fe200078e0012 */
[----:B------:R1:W5:Y:S01]  /*20770*/  LDL.LU R118, [R1+0x170] ;  /* 0x0001700001767983 */ /* 0x0003620000300800 */
[----:B------:R-:W-:Y:S01]  /*20780*/  IMAD.MOV.U32 R36, RZ, RZ, R17 ;  /* 0x000000ffff247224 */ /* 0x000fe200078e0011 */
[----:B------:R2:W1:Y:S01]  /*20790*/  I2F R10, R0 ;  /* 0x00000000000a7306 */ /* 0x0004620000201400 */
[----:B------:R-:W-:Y:S01]  /*207a0*/  IMAD.MOV.U32 R43, RZ, RZ, R16 ;  /* 0x000000ffff2b7224 */ /* 0x000fe200078e0010 */
[----:B------:R1:W5:Y:S01]  /*207b0*/  LDL.LU R18, [R1+0x16c] ;  /* 0x00016c0001127983 */ /* 0x0003620000300800 */
[----:B------:R-:W-:Y:S01]  /*207c0*/  MOV R40, R2 ;  /* 0x0000000200287202 */ /* 0x000fe20000000f00 */
[C---:B------:R-:W-:Y:S01]  /*207d0*/  HMMA.16816.F32 R48, R12.reuse, R24, R236 ;  /* 0x000000180c30723c */ /* 0x040fe200000018ec */
[----:B------:R-:W-:Y:S01]  /*207e0*/  FSEL R221, R5, -INF , !P6 ;  /* 0xff80000005dd7808 */ /* 0x000fe20007000000 */
[----:B------:R1:W5:Y:S01]  /*207f0*/  LDL.LU R17, [R1+0x168] ;  /* 0x0001680001117983 */ /* 0x0003620000300800 */
[----:B------:R-:W-:Y:S01]  /*20800*/  FSEL R217, R4, -INF , !P4 ;  /* 0xff80000004d97808 */ /* 0x000fe20006000000 */
[-C--:B------:R-:W-:Y:S01]  /*20810*/  FFMA.FTZ R5, R153, R7.reuse, R96 ;  /* 0x0000000799057223 */ /* 0x080fe20000010060 */
[C---:B------:R-:W-:Y:S01]  /*20820*/  ISETP.GE.AND P6, PT, R3.reuse, R8, PT ;  /* 0x000000080300720c */ /* 0x040fe20003fc6270 */
[----:B------:R1:W5:Y:S01]  /*20830*/  LDL.LU R16, [R1+0x164] ;  /* 0x0001640001107983 */ /* 0x0003620000300800 */
[----:B------:R-:W-:Y:S01]  /*20840*/  ISETP.GE.AND P4, PT, R3, R6, PT ;  /* 0x000000060300720c */ /* 0x000fe20003f86270 */
[----:B------:R-:W-:Y:S01]  /*20850*/  HMMA.16816.F32 R24, R12, R28, R244 ;  /* 0x0000001c0c18723c */ /* 0x000fe200000018f4 */
[----:B---3--:R-:W-:Y:S01]  /*20860*/  LOP3.LUT R3, R44, 0xa8, R248, 0xfe, !PT ;  /* 0x000000a82c037812 */ /* 0x008fe200078efef8 */
[----:B------:R3:W5:Y:S01]  /*20870*/  LDL.LU R2, [R1+0x160] ;  /* 0x0001600001027983 */ /* 0x0007620000300800 */
[----:B------:R-:W-:-:S03]  /*20880*/  FFMA.FTZ R4, R153, R7, R98 ;  /* 0x0000000799047223 */ /* 0x000fc60000010062 */
[----:B------:R-:W3:Y:S02]  /*20890*/  LDSM.16.M88.4 R20, [R186+0x7000] ;  /* 0x00700000ba14783b */ /* 0x000ee40000000200 */
[----:B------:R-:W-:Y:S01]  /*208a0*/  HMMA.16816.F32 R28, R12, R30, R132 ;  /* 0x0000001e0c1c723c */ /* 0x000fe20000001884 */
[----:B------:R1:W1:Y:S01]  /*208b0*/  I2F R7, R3 ;  /* 0x0000000300077306 */ /* 0x0002620000201400 */
[----:B------:R3:W5:Y:S01]  /*208c0*/  LDL.LU.64 R134, [R1+0x158] ;  /* 0x0001580001867983 */ /* 0x0007620000300a00 */
[----:B------:R-:W-:Y:S01]  /*208d0*/  FSEL R228, R5, -INF , !P5 ;  /* 0xff80000005e47808 */ /* 0x000fe20006800000 */
[----:B------:R-:W-:-:S04]  /*208e0*/  DEPBAR.LE SB0, 0x0 ;  /* 0x000080000000791a */ /* 0x000fc80000000000 */
[----:B------:R3:W5:Y:S01]  /*208f0*/  LDL.LU.64 R132, [R1+0x150] ;  /* 0x0001500001847983 */ /* 0x0007620000300a00 */
[----:B------:R-:W-:Y:S01]  /*20900*/  FSEL R226, R4, -INF , !P3 ;  /* 0xff80000004e27808 */ /* 0x000fe20005800000 */
[CC--:B----4-:R-:W-:Y:S01]  /*20910*/  FFMA.FTZ R5, R153.reuse, R9.reuse, R56 ;  /* 0x0000000999057223 */ /* 0x0d0fe20000010038 */
[C---:B------:R-:W-:Y:S01]  /*20920*/  ISETP.GE.AND P5, PT, R0.reuse, R8, PT ;  /* 0x000000080000720c */ /* 0x040fe20003fa6270 */
[----:B------:R-:W-:Y:S01]  /*20930*/  FFMA.FTZ R4, R153, R9, R58 ;  /* 0x0000000999047223 */ /* 0x000fe2000001003a */
[----:B------:R-:W-:Y:S02]  /*20940*/  ISETP.GE.AND P3, PT, R0, R6, PT ;  /* 0x000000060000720c */ /* 0x000fe40003f66270 */
[----:B--2---:R-:W-:Y:S02]  /*20950*/  LOP3.LUT R0, R44, 0xb0, R248, 0xfe, !PT ;  /* 0x000000b02c007812 */ /* 0x004fe400078efef8 */
[----:B------:R-:W-:Y:S02]  /*20960*/  FSEL R229, R5, -INF , !P6 ;  /* 0xff80000005e57808 */ /* 0x000fe40007000000 */
[----:B------:R2:W4:Y:S01]  /*20970*/  I2F R9, R0 ;  /* 0x0000000000097306 */ /* 0x0005220000201400 */
[----:B------:R-:W-:Y:S01]  /*20980*/  FSEL R227, R4, -INF , !P4 ;  /* 0xff80000004e37808 */ /* 0x000fe20006000000 */
[----:B-1----:R-:W-:Y:S01]  /*20990*/  FFMA.FTZ R5, R153, R10, R68 ;  /* 0x0000000a99057223 */ /* 0x002fe20000010044 */
[----:B------:R-:W-:Y:S01]  /*209a0*/  ISETP.GE.AND P6, PT, R3, R8, PT ;  /* 0x000000080300720c */ /* 0x000fe20003fc6270 */
[----:B------:R-:W-:Y:S01]  /*209b0*/  FFMA.FTZ R4, R153, R10, R70 ;  /* 0x0000000a99047223 */ /* 0x000fe20000010046 */
[----:B------:R-:W-:-:S02]  /*209c0*/  ISETP.GE.AND P4, PT, R3, R6, PT ;  /* 0x000000060300720c */ /* 0x000fc40003f86270 */
[----:B------:R-:W-:Y:S02]  /*209d0*/  LOP3.LUT R3, R44, 0xb8, R248, 0xfe, !PT ;  /* 0x000000b82c037812 */ /* 0x000fe400078efef8 */
[----:B------:R-:W-:Y:S02]  /*209e0*/  FSEL R232, R5, -INF , !P5 ;  /* 0xff80000005e87808 */ /* 0x000fe40006800000 */
[----:B------:R1:W1:Y:S01]  /*209f0*/  I2F R10, R3 ;  /* 0x00000003000a7306 */ /* 0x0002620000201400 */
[----:B------:R-:W-:Y:S01]  /*20a00*/  FSEL R230, R4, -INF , !P3 ;  /* 0xff80000004e67808 */ /* 0x000fe20005800000 */
[CC--:B------:R-:W-:Y:S01]  /*20a10*/  FFMA.FTZ R5, R153.reuse, R7.reuse, R64 ;  /* 0x0000000799057223 */ /* 0x0c0fe20000010040 */
[C---:B------:R-:W-:Y:S01]  /*20a20*/  ISETP.GE.AND P5, PT, R0.reuse, R8, PT ;  /* 0x000000080000720c */ /* 0x040fe20003fa6270 */
[----:B------:R-:W-:Y:S01]  /*20a30*/  FFMA.FTZ R4, R153, R7, R66 ;  /* 0x0000000799047223 */ /* 0x000fe20000010042 */
[----:B------:R-:W-:Y:S02]  /*20a40*/  ISETP.GE.AND P3, PT, R0, R6, PT ;  /* 0x000000060000720c */ /* 0x000fe40003f66270 */
[----:B--2---:R-:W-:-:S02]  /*20a50*/  LOP3.LUT R0, R44, 0xc0, R248, 0xfe, !PT ;  /* 0x000000c02c007812 */ /* 0x004fc400078efef8 */
[----:B------:R-:W-:Y:S02]  /*20a60*/  FSEL R233, R5, -INF , !P6 ;  /* 0xff80000005e97808 */ /* 0x000fe40007000000 */
[----:B------:R2:W2:Y:S01]  /*20a70*/  I2F R7, R0 ;  /* 0x0000000000077306 */ /* 0x0004a20000201400 */
[----:B------:R-:W-:Y:S01]  /*20a80*/  FSEL R231, R4, -INF , !P4 ;  /* 0xff80000004e77808 */ /* 0x000fe20006000000 */
[-C--:B----4-:R-:W-:Y:S01]  /*20a90*/  FFMA.FTZ R5, R153, R9.reuse, R88 ;  /* 0x0000000999057223 */ /* 0x090fe20000010058 */
[----:B------:R-:W-:Y:S01]  /*20aa0*/  ISETP.GE.AND P6, PT, R3, R8, PT ;  /* 0x000000080300720c */ /* 0x000fe20003fc6270 */
[----:B------:R-:W-:Y:S01]  /*20ab0*/  FFMA.FTZ R4, R153, R9, R90 ;  /* 0x0000000999047223 */ /* 0x000fe2000001005a */
[----:B------:R-:W-:Y:S02]  /*20ac0*/  ISETP.GE.AND P4, PT, R3, R6, PT ;  /* 0x000000060300720c */ /* 0x000fe40003f86270 */
[----:B-1----:R-:W-:Y:S02]  /*20ad0*/  LOP3.LUT R3, R44, 0xc8, R248, 0xfe, !PT ;  /* 0x000000c82c037812 */ /* 0x002fe400078efef8 */
[----:B------:R-:W-:-:S02]  /*20ae0*/  FSEL R236, R5, -INF , !P5 ;  /* 0xff80000005ec7808 */ /* 0x000fc40006800000 */
[----:B------:R1:W4:Y:S01]  /*20af0*/  I2F R9, R3 ;  /* 0x0000000300097306 */ /* 0x0003220000201400 */
[----:B------:R-:W-:Y:S01]  /*20b00*/  FSEL R234, R4, -INF , !P3 ;  /* 0xff80000004ea7808 */ /* 0x000fe20005800000 */
[C---:B------:R-:W-:Y:S01]  /*20b10*/  FFMA.FTZ R5, R153.reuse, R10, R76 ;  /* 0x0000000a99057223 */ /* 0x040fe2000001004c */
[C---:B------:R-:W-:Y:S01]  /*20b20*/  ISETP.GE.AND P5, PT, R0.reuse, R8, PT ;  /* 0x000000080000720c */ /* 0x040fe20003fa6270 */
[----:B------:R-:W-:Y:S01]  /*20b30*/  FFMA.FTZ R4, R153, R10, R78 ;  /* 0x0000000a99047223 */ /* 0x000fe2000001004e */
[----:B------:R-:W-:Y:S02]  /*20b40*/  ISETP.GE.AND P3, PT, R0, R6, PT ;  /* 0x000000060000720c */ /* 0x000fe40003f66270 */
[----:B--2---:R-:W-:Y:S02]  /*20b50*/  LOP3.LUT R0, R44, 0xd0, R248, 0xfe, !PT ;  /* 0x000000d02c007812 */ /* 0x004fe400078efef8 */
[----:B------:R-:W-:Y:S02]  /*20b60*/  FSEL R237, R5, -INF , !P6 ;  /* 0xff80000005ed7808 */ /* 0x000fe40007000000 */
[----:B------:R2:W2:Y:S01]  /*20b70*/  I2F R10, R0 ;  /* 0x00000000000a7306 */ /* 0x0004a20000201400 */
[----:B------:R-:W-:Y:S01]  /*20b80*/  FSEL R235, R4, -INF , !P4 ;  /* 0xff80000004eb7808 */ /* 0x000fe20006000000 */
[----:B------:R-:W-:Y:S01]  /*20b90*/  FFMA.FTZ R5, R153, R7, R60 ;  /* 0x0000000799057223 */ /* 0x000fe2000001003c */
[----:B------:R-:W-:-:S02]  /*20ba0*/  ISETP.GE.AND P6, PT, R3, R8, PT ;  /* 0x000000080300720c */ /* 0x000fc40003fc6270 */
[----:B------:R-:W-:Y:S01]  /*20bb0*/  ISETP.GE.AND P4, PT, R3, R6, PT ;  /* 0x000000060300720c */ /* 0x000fe20003f86270 */
[----:B-1----:R-:W-:Y:S01]  /*20bc0*/  FFMA.FTZ R3, R153, R7, R62 ;  /* 0x0000000799037223 */ /* 0x002fe2000001003e */
[----:B------:R-:W-:Y:S01]  /*20bd0*/  LOP3.LUT R4, R44, 0xd8, R248, 0xfe, !PT ;  /* 0x000000d82c047812 */ /* 0x000fe200078efef8 */
[C---:B---3--:R-:W-:Y:S01]  /*20be0*/  HMMA.16816.F32 R40, R12.reuse, R20, R40 ;  /* 0x000000140c28723c */ /* 0x048fe20000001828 */
[----:B------:R-:W-:Y:S02]  /*20bf0*/  FSEL R240, R5, -INF , !P5 ;  /* 0xff80000005f07808 */ /* 0x000fe40006800000 */
[----:B------:R1:W3:Y:S01]  /*20c00*/  I2F R7, R4 ;  /* 0x0000000400077306 */ /* 0x0002e20000201400 */
[----:B------:R-:W-:Y:S01]  /*20c10*/  FSEL R238, R3, -INF , !P3 ;  /* 0xff80000003ee7808 */ /* 0x000fe20005800000 */
[CC--:B----4-:R-:W-:Y:S01]  /*20c20*/  FFMA.FTZ R5, R153.reuse, R9.reuse, R52 ;  /* 0x0000000999057223 */ /* 0x0d0fe20000010034 */
[C---:B------:R-:W-:Y:S02]  /*20c30*/  ISETP.GE.AND P5, PT, R0.reuse, R8, PT ;  /* 0x000000080000720c */ /* 0x040fe40003fa6270 */
[----:B------:R-:W-:Y:S01]  /*20c40*/  ISETP.GE.AND P3, PT, R0, R6, PT ;  /* 0x000000060000720c */ /* 0x000fe20003f66270 */
[----:B--2---:R-:W-:Y:S01]  /*20c50*/  FFMA.FTZ R0, R153, R9, R54 ;  /* 0x0000000999007223 */ /* 0x004fe20000010036 */
[----:B------:R-:W-:Y:S01]  /*20c60*/  LOP3.LUT R3, R44, 0xe0, R248, 0xfe, !PT ;  /* 0x000000e02c037812 */ /* 0x000fe200078efef8 */
[----:B------:R-:W-:Y:S01]  /*20c70*/  HMMA.16816.F32 R36, R12, R22, R36 ;  /* 0x000000160c24723c */ /* 0x000fe20000001824 */
[----:B------:R-:W-:-:S02]  /*20c80*/  FSEL R241, R5, -INF , !P6 ;  /* 0xff80000005f17808 */ /* 0x000fc40007000000 */
[----:B------:R2:W4:Y:S01]  /*20c90*/  I2F R9, R3 ;  /* 0x0000000300097306 */ /* 0x0005220000201400 */
[----:B------:R-:W-:Y:S01]  /*20ca0*/  FSEL R239, R0, -INF , !P4 ;  /* 0xff80000000ef7808 */ /* 0x000fe20006000000 */
[C---:B------:R-:W-:Y:S01]  /*20cb0*/  FFMA.FTZ R5, R153.reuse, R10, R48 ;  /* 0x0000000a99057223 */ /* 0x040fe20000010030 */
[C---:B------:R-:W-:Y:S02]  /*20cc0*/  ISETP.GE.AND P6, PT, R4.reuse, R8, PT ;  /* 0x000000080400720c */ /* 0x040fe40003fc6270 */
[----:B------:R-:W-:Y:S01]  /*20cd0*/  ISETP.GE.AND P4, PT, R4, R6, PT ;  /* 0x000000060400720c */ /* 0x000fe20003f86270 */
[----:B-1----:R-:W-:Y:S01]  /*20ce0*/  FFMA.FTZ R4, R153, R10, R50 ;  /* 0x0000000a99047223 */ /* 0x002fe20000010032 */
[----:B------:R-:W-:Y:S02]  /*20cf0*/  LOP3.LUT R0, R44, 0xe8, R248, 0xfe, !PT ;  /* 0x000000e82c007812 */ /* 0x000fe400078efef8 */
[----:B------:R-:W-:Y:S02]  /*20d00*/  FSEL R244, R5, -INF , !P5 ;  /* 0xff80000005f47808 */ /* 0x000fe40006800000 */
[----:B------:R1:W1:Y:S01]  /*20d10*/  I2F R10, R0 ;  /* 0x00000000000a7306 */ /* 0x0002620000201400 */
[----:B------:R-:W-:Y:S01]  /*20d20*/  FSEL R242, R4, -INF , !P3 ;  /* 0xff80000004f27808 */ /* 0x000fe20005800000 */
[----:B---3--:R-:W-:Y:S01]  /*20d30*/  FFMA.FTZ R5, R153, R7, R32 ;  /* 0x0000000799057223 */ /* 0x008fe20000010020 */
[----:B------:R-:W-:-:S02]  /*20d40*/  ISETP.GE.AND P5, PT, R3, R8, PT ;  /* 0x000000080300720c */ /* 0x000fc40003fa6270 */
[----:B------:R-:W-:Y:S01]  /*20d50*/  ISETP.GE.AND P3, PT, R3, R6, PT ;  /* 0x000000060300720c */ /* 0x000fe20003f66270 */
[----:B--2---:R-:W-:Y:S01]  /*20d60*/  FFMA.FTZ R3, R153, R7, R34 ;  /* 0x0000000799037223 */ /* 0x004fe20000010022 */
[C---:B------:R-:W-:Y:S01]  /*20d70*/  LOP3.LUT R4, R44.reuse, 0xf0, R248, 0xfe, !PT ;  /* 0x000000f02c047812 */ /* 0x040fe200078efef8 */
[----:B------:R-:W-:Y:S01]  /*20d80*/  IMAD.MOV.U32 R20, RZ, RZ, R249 ;  /* 0x000000ffff147224 */ /* 0x000fe200078e00f9 */
[----:B------:R-:W-:Y:S01]  /*20d90*/  MOV R22, R46 ;  /* 0x0000002e00167202 */ /* 0x000fe20000000f00 */
[----:B------:R-:W-:Y:S02]  /*20da0*/  IMAD.MOV.U32 R21, RZ, RZ, R47 ;  /* 0x000000ffff157224 */ /* 0x000fe400078e002f */
[----:B------:R-:W-:Y:S01]  /*20db0*/  IMAD.MOV.U32 R23, RZ, RZ, R45 ;  /* 0x000000ffff177224 */ /* 0x000fe200078e002d */
[----:B------:R2:W3:Y:S01]  /*20dc0*/  I2F R11, R4 ;  /* 0x00000004000b7306 */ /* 0x0004e20000201400 */
[----:B------:R-:W-:Y:S02]  /*20dd0*/  FSEL R245, R5, -INF , !P6 ;  /* 0xff80000005f57808 */ /* 0x000fe40007000000 */
[----:B------:R-:W-:Y:S01]  /*20de0*/  FSEL R243, R3, -INF , !P4 ;  /* 0xff80000003f37808 */ /* 0x000fe20006000000 */
[CC--:B----4-:R-:W-:Y:S01]  /*20df0*/  FFMA.FTZ R3, R153.reuse, R9.reuse, R40 ;  /* 0x0000000999037223 */ /* 0x0d0fe20000010028 */
[----:B------:R-:W-:Y:S01]  /*20e00*/  LOP3.LUT R5, R44, 0xf8, R248, 0xfe, !PT ;  /* 0x000000f82c057812 */ /* 0x000fe200078efef8 */
[----:B------:R-:W-:Y:S01]  /*20e10*/  HMMA.16816.F32 R20, R12, R212, R20 ;  /* 0x000000d40c14723c */ /* 0x000fe20000001814 */
[C---:B------:R-:W-:Y:S01]  /*20e20*/  ISETP.GE.AND P6, PT, R0.reuse, R8, PT ;  /* 0x000000080000720c */ /* 0x040fe20003fc6270 */
[----:B------:R-:W-:Y:S01]  /*20e30*/  BAR.SYNC.DEFER_BLOCKING 0x0 ;  /* 0x0000000000007b1d */ /* 0x000fe20000010000 */
[----:B------:R-:W-:Y:S01]  /*20e40*/  ISETP.GE.AND P4, PT, R0, R6, PT ;  /* 0x000000060000720c */ /* 0x000fe20003f86270 */
[----:B------:R-:W-:Y:S01]  /*20e50*/  FFMA.FTZ R7, R153, R9, R42 ;  /* 0x0000000999077223 */ /* 0x000fe2000001002a */
[----:B-1----:R-:W-:-:S02]  /*20e60*/  LOP3.LUT R0, R44, R248, RZ, 0xfc, !PT ;  /* 0x000000f82c007212 */ /* 0x002fc400078efcff */
[----:B------:R-:W-:Y:S01]  /*20e70*/  FSEL R246, R3, -INF , !P5 ;  /* 0xff80000003f67808 */ /* 0x000fe20006800000 */
[----:B------:R1:W4:Y:S01]  /*20e80*/  I2F R12, R5 ;  /* 0x00000005000c7306 */ /* 0x0003220000201400 */
[----:B------:R-:W-:Y:S01]  /*20e90*/  IADD3 R3, R0, 0x1, RZ ;  /* 0x0000000100037810 */ /* 0x000fe20007ffe0ff */
[-C--:B------:R-:W-:Y:S01]  /*20ea0*/  FFMA.FTZ R9, R153, R10.reuse, R36 ;  /* 0x0000000a99097223 */ /* 0x080fe20000010024 */
[----:B------:R-:W-:Y:S01]  /*20eb0*/  FSEL R212, R7, -INF , !P3 ;  /* 0xff80000007d47808 */ /* 0x000fe20005800000 */
[----:B------:R-:W-:Y:S01]  /*20ec0*/  FFMA.FTZ R7, R153, R10, R38 ;  /* 0x0000000a99077223 */ /* 0x000fe20000010026 */
[C---:B------:R-:W-:Y:S02]  /*20ed0*/  ISETP.GE.AND P5, PT, R4.reuse, R8, PT ;  /* 0x000000080400720c */ /* 0x040fe40003fa6270 */
[----:B------:R-:W-:Y:S01]  /*20ee0*/  ISETP.GE.AND P3, PT, R4, R6, PT ;  /* 0x000000060400720c */ /* 0x000fe20003f66270 */
[----:B------:R4:W4:Y:S01]  /*20ef0*/  I2F R10, R3 ;  /* 0x00000003000a7306 */ /* 0x0009220000201400 */
[----:B--2---:R-:W-:-:S02]  /*20f00*/  IADD3 R4, R0, 0x9, RZ ;  /* 0x0000000900047810 */ /* 0x004fc40007ffe0ff */
[----:B------:R-:W-:Y:S01]  /*20f10*/  FSEL R247, R9, -INF , !P6 ;  /* 0xff80000009f77808 */ /* 0x000fe20007000000 */
[-C--:B---3--:R-:W-:Y:S01]  /*20f20*/  FFMA.FTZ R9, R153, R11.reuse, R24 ;  /* 0x0000000b99097223 */ /* 0x088fe20000010018 */
[----:B------:R-:W-:Y:S01]  /*20f30*/  FSEL R213, R7, -INF , !P4 ;  /* 0xff80000007d57808 */ /* 0x000fe20006000000 */
[----:B------:R-:W-:Y:S01]  /*20f40*/  FFMA.FTZ R7, R153, R11, R26 ;  /* 0x0000000b99077223 */ /* 0x000fe2000001001a */
[C---:B------:R-:W-:Y:S01]  /*20f50*/  ISETP.GE.AND P6, PT, R5.reuse, R8, PT ;  /* 0x000000080500720c */ /* 0x040fe20003fc6270 */
[----:B------:R2:W3:Y:S01]  /*20f60*/  I2F R11, R4 ;  /* 0x00000004000b7306 */ /* 0x0004e20000201400 */
[----:B------:R-:W-:Y:S02]  /*20f70*/  ISETP.GE.AND P4, PT, R5, R6, PT ;  /* 0x000000060500720c */ /* 0x000fe40003f86270 */
[----:B-1----:R-:W-:Y:S02]  /*20f80*/  IADD3 R5, R0, 0x11, RZ ;  /* 0x0000001100057810 */ /* 0x002fe40007ffe0ff */
[----:B------:R-:W-:Y:S01]  /*20f90*/  FSEL R58, R9, -INF , !P5 ;  /* 0xff800000093a7808 */ /* 0x000fe20006800000 */
[-C--:B----4-:R-:W-:Y:S01]  /*20fa0*/  FFMA.FTZ R9, R153, R12.reuse, R28 ;  /* 0x0000000c99097223 */ /* 0x090fe2000001001c */
[----:B------:R-:W-:Y:S01]  /*20fb0*/  FSEL R248, R7, -INF , !P3 ;  /* 0xff80000007f87808 */ /* 0x000fe20005800000 */
[----:B------:R-:W-:Y:S01]  /*20fc0*/  FFMA.FTZ R7, R153, R12, R30 ;  /* 0x0000000c99077223 */ /* 0x000fe2000001001e */
[C---:B------:R-:W-:Y:S01]  /*20fd0*/  ISETP.GE.AND P5, PT, R3.reuse, R8, PT ;  /* 0x000000080300720c */ /* 0x040fe20003fa6270 */
[----:B------:R1:W4:Y:S01]  /*20fe0*/  I2F R12, R5 ;  /* 0x00000005000c7306 */ /* 0x0003220000201400 */
[----:B------:R-:W-:-:S02]  /*20ff0*/  ISETP.GE.AND P3, PT, R3, R6, PT ;  /* 0x000000060300720c */ /* 0x000fc40003f66270 */
[----:B------:R-:W-:Y:S02]  /*21000*/  IADD3 R3, R0, 0x19, RZ ;  /* 0x0000001900037810 */ /* 0x000fe40007ffe0ff */
[----:B------:R-:W-:Y:S01]  /*21010*/  FSEL R56, R9, -INF , !P6 ;  /* 0xff80000009387808 */ /* 0x000fe20007000000 */
[-C--:B------:R-:W-:Y:S01]  /*21020*/  FFMA.FTZ R9, R153, R10.reuse, R21 ;  /* 0x0000000a99097223 */ /* 0x080fe20000010015 */
[----:B------:R-:W-:Y:S01]  /*21030*/  FSEL R249, R7, -INF , !P4 ;  /* 0xff80000007f97808 */ /* 0x000fe20006000000 */
[----:B------:R-:W-:Y:S01]  /*21040*/  FFMA.FTZ R7, R153, R10, R23 ;  /* 0x0000000a99077223 */ /* 0x000fe20000010017 */
[C---:B------:R-:W-:Y:S01]  /*21050*/  ISETP.GE.AND P6, PT, R4.reuse, R8, PT ;  /* 0x000000080400720c */ /* 0x040fe20003fc6270 */
[----:B------:R4:W4:Y:S01]  /*21060*/  I2F R10, R3 ;  /* 0x00000003000a7306 */ /* 0x0009220000201400 */
[----:B------:R-:W-:Y:S02]  /*21070*/  ISETP.GE.AND P4, PT, R4, R6, PT ;  /* 0x000000060400720c */ /* 0x000fe40003f86270 */
        /* <DEDUP_REMOVED lines=92> */
[----:B------:R-:W-:Y:S02]  /*21640*/  FFMA.FTZ R7, R153, R10, R123 ;  /* 0x0000000a99077223 */ /* 0x000fe4000001007b */
[----:B------:R4:W4:Y:S01]  /*21650*/  I2F R10, R3 ;  /* 0x00000003000a7306 */ /* 0x0009220000201400 */
[C---:B------:R-:W-:Y:S02]  /*21660*/  ISETP.GE.AND P6, PT, R4.reuse, R8, PT ;  /* 0x000000080400720c */ /* 0x040fe40003fc6270 */
[----:B------:R-:W-:-:S02]  /*21670*/  ISETP.GE.AND P4, PT, R4, R6, PT ;  /* 0x000000060400720c */ /* 0x000fc40003f86270 */
[C---:B--2---:R-:W-:Y:S02]  /*21680*/  IADD3 R4, R0.reuse, 0x81, RZ ;  /* 0x0000008100047810 */ /* 0x044fe40007ffe0ff */
[----:B------:R-:W-:Y:S01]  /*21690*/  FSEL R95, R9, -INF , !P5 ;  /* 0xff800000095f7808 */ /* 0x000fe20006800000 */
[-C--:B---3--:R-:W-:Y:S01]  /*216a0*/  FFMA.FTZ R9, R153, R11.reuse, R85 ;  /* 0x0000000b99097223 */ /* 0x088fe20000010055 */
[----:B------:R-:W-:Y:S01]  /*216b0*/  FSEL R85, R7, -INF , !P3 ;  /* 0xff80000007557808 */ /* 0x000fe20005800000 */
[----:B------:R-:W-:Y:S01]  /*216c0*/  FFMA.FTZ R7, R153, R11, R87 ;  /* 0x0000000b99077223 */ /* 0x000fe20000010057 */
[C---:B------:R-:W-:Y:S01]  /*216d0*/  ISETP.GE.AND P5, PT, R5.reuse, R8, PT ;  /* 0x000000080500720c */ /* 0x040fe20003fa6270 */
[----:B------:R-:W2:Y:S01]  /*216e0*/  I2F R11, R4 ;  /* 0x00000004000b7306 */ /* 0x000ea20000201400 */
[----:B------:R-:W-:Y:S02]  /*216f0*/  ISETP.GE.AND P3, PT, R5, R6, PT ;  /* 0x000000060500720c */ /* 0x000fe40003f66270 */
[----:B-1----:R-:W-:-:S02]  /*21700*/  IADD3 R5, R0, 0x89, RZ ;  /* 0x0000008900057810 */ /* 0x002fc40007ffe0ff */
[----:B------:R-:W-:Y:S01]  /*21710*/  FSEL R87, R9, -INF , !P6 ;  /* 0xff80000009577808 */ /* 0x000fe20007000000 */
[-C--:B----4-:R-:W-:Y:S01]  /*21720*/  FFMA.FTZ R9, R153, R12.reuse, R81 ;  /* 0x0000000c99097223 */ /* 0x090fe20000010051 */
[----:B------:R-:W-:Y:S01]  /*21730*/  FSEL R81, R7, -INF , !P4 ;  /* 0xff80000007517808 */ /* 0x000fe20006000000 */
[----:B------:R-:W-:Y:S01]  /*21740*/  FFMA.FTZ R7, R153, R12, R83 ;  /* 0x0000000c99077223 */ /* 0x000fe20000010053 */
[C---:B------:R-:W-:Y:S01]  /*21750*/  ISETP.GE.AND P6, PT, R3.reuse, R8, PT ;  /* 0x000000080300720c */ /* 0x040fe20003fc6270 */
[----:B------:R1:W3:Y:S01]  /*21760*/  I2F R12, R5 ;  /* 0x00000005000c7306 */ /* 0x0002e20000201400 */
[----:B------:R-:W-:Y:S02]  /*21770*/  ISETP.GE.AND P4, PT, R3, R6, PT ;  /* 0x000000060300720c */ /* 0x000fe40003f86270 */
[----:B------:R-:W-:Y:S02]  /*21780*/  IADD3 R3, R0, 0x91, RZ ;  /* 0x0000009100037810 */ /* 0x000fe40007ffe0ff */
[----:B------:R-:W-:Y:S01]  /*21790*/  FSEL R83, R9, -INF , !P5 ;  /* 0xff80000009537808 */ /* 0x000fe20006800000 */
[-C--:B------:R-:W-:Y:S01]  /*217a0*/  FFMA.FTZ R9, R153, R10.reuse, R73 ;  /* 0x0000000a99097223 */ /* 0x080fe20000010049 */
[----:B------:R-:W-:Y:S01]  /*217b0*/  FSEL R73, R7, -INF , !P3 ;  /* 0xff80000007497808 */ /* 0x000fe20005800000 */
[----:B------:R-:W-:-:S02]  /*217c0*/  FFMA.FTZ R7, R153, R10, R75 ;  /* 0x0000000a99077223 */ /* 0x000fc4000001004b */
[----:B------:R-:W4:Y:S01]  /*217d0*/  I2F R10, R3 ;  /* 0x00000003000a7306 */ /* 0x000f220000201400 */
[C---:B------:R-:W-:Y:S02]  /*217e0*/  ISETP.GE.AND P5, PT, R4.reuse, R8, PT ;  /* 0x000000080400720c */ /* 0x040fe40003fa6270 */
[----:B------:R-:W-:Y:S02]  /*217f0*/  ISETP.GE.AND P3, PT, R4, R6, PT ;  /* 0x000000060400720c */ /* 0x000fe40003f66270 */
[----:B------:R-:W-:Y:S01]  /*21800*/  FSEL R75, R9, -INF , !P6 ;  /* 0xff800000094b7808 */ /* 0x000fe20007000000 */
[----:B--2---:R-:W-:Y:S01]  /*21810*/  FFMA.FTZ R9, R153, R11, R113 ;  /* 0x0000000b99097223 */ /* 0x004fe20000010071 */
[----:B------:R-:W-:Y:S02]  /*21820*/  IADD3 R4, R0, 0x99, RZ ;  /* 0x0000009900047810 */ /* 0x000fe40007ffe0ff */
[----:B------:R-:W-:Y:S02]  /*21830*/  FSEL R96, R7, -INF , !P4 ;  /* 0xff80000007607808 */ /* 0x000fe40006000000 */
[----:B------:R-:W-:-:S02]  /*21840*/  ISETP.GE.AND P6, PT, R5, R8, PT ;  /* 0x000000080500720c */ /* 0x000fc40003fc6270 */
[----:B------:R-:W-:Y:S01]  /*21850*/  ISETP.GE.AND P4, PT, R5, R6, PT ;  /* 0x000000060500720c */ /* 0x000fe20003f86270 */
[----:B-1----:R-:W-:Y:S01]  /*21860*/  FFMA.FTZ R5, R153, R11, R115 ;  /* 0x0000000b99057223 */ /* 0x002fe20000010073 */
[----:B------:R-:W-:Y:S01]  /*21870*/  FSEL R100, R9, -INF , !P5 ;  /* 0xff80000009647808 */ /* 0x000fe20006800000 */
[----:B------:R1:W2:Y:S01]  /*21880*/  I2F R11, R4 ;  /* 0x00000004000b7306 */ /* 0x0002a20000201400 */
[C---:B------:R-:W-:Y:S01]  /*21890*/  IADD3 R7, R0.reuse, 0xa1, RZ ;  /* 0x000000a100077810 */ /* 0x040fe20007ffe0ff */
[-C--:B---3--:R-:W-:Y:S01]  /*218a0*/  FFMA.FTZ R9, R153, R12.reuse, R101 ;  /* 0x0000000c99097223 */ /* 0x088fe20000010065 */
[----:B------:R-:W-:Y:S01]  /*218b0*/  FSEL R98, R5, -INF , !P3 ;  /* 0xff80000005627808 */ /* 0x000fe20005800000 */
[----:B------:R-:W-:Y:S01]  /*218c0*/  FFMA.FTZ R5, R153, R12, R103 ;  /* 0x0000000c99057223 */ /* 0x000fe20000010067 */
[C---:B------:R-:W-:Y:S02]  /*218d0*/  ISETP.GE.AND P5, PT, R3.reuse, R8, PT ;  /* 0x000000080300720c */ /* 0x040fe40003fa6270 */
[----:B------:R-:W-:Y:S01]  /*218e0*/  ISETP.GE.AND P3, PT, R3, R6, PT ;  /* 0x000000060300720c */ /* 0x000fe20003f66270 */
[----:B------:R-:W3:Y:S01]  /*218f0*/  I2F R12, R7 ;  /* 0x00000007000c7306 */ /* 0x000ee20000201400 */
[----:B------:R-:W-:Y:S01]  /*21900*/  FSEL R101, R9, -INF , !P6 ;  /* 0xff80000009657808 */ /* 0x000fe20007000000 */
[----:B----4-:R-:W-:Y:S01]  /*21910*/  FFMA.FTZ R9, R153, R10, R97 ;  /* 0x0000000a99097223 */ /* 0x010fe20000010061 */
[----:B------:R-:W-:-:S02]  /*21920*/  IADD3 R3, R0, 0xa9, RZ ;  /* 0x000000a900037810 */ /* 0x000fc40007ffe0ff */
[----:B------:R-:W-:Y:S02]  /*21930*/  FSEL R97, R5, -INF , !P4 ;  /* 0xff80000005617808 */ /* 0x000fe40006000000 */
[C---:B------:R-:W-:Y:S02]  /*21940*/  ISETP.GE.AND P6, PT, R4.reuse, R8, PT ;  /* 0x000000080400720c */ /* 0x040fe40003fc6270 */
[----:B------:R-:W-:Y:S01]  /*21950*/  ISETP.GE.AND P4, PT, R4, R6, PT ;  /* 0x000000060400720c */ /* 0x000fe20003f86270 */
[----:B-1----:R-:W-:Y:S02]  /*21960*/  FFMA.FTZ R4, R153, R10, R99 ;  /* 0x0000000a99047223 */ /* 0x002fe40000010063 */
[----:B------:R1:W4:Y:S01]  /*21970*/  I2F R10, R3 ;  /* 0x00000003000a7306 */ /* 0x0003220000201400 */
[----:B------:R-:W-:Y:S02]  /*21980*/  IADD3 R5, R0, 0xb1, RZ ;  /* 0x000000b100057810 */ /* 0x000fe40007ffe0ff */
[----:B------:R-:W-:Y:S01]  /*21990*/  FSEL R102, R9, -INF , !P5 ;  /* 0xff80000009667808 */ /* 0x000fe20006800000 */
[CC--:B--2---:R-:W-:Y:S01]  /*219a0*/  FFMA.FTZ R9, R153.reuse, R11.reuse, R57 ;  /* 0x0000000b99097223 */ /* 0x0c4fe20000010039 */
[----:B------:R-:W-:Y:S01]  /*219b0*/  FSEL R99, R4, -INF , !P3 ;  /* 0xff80000004637808 */ /* 0x000fe20005800000 */
[----:B------:R-:W-:-:S02]  /*219c0*/  FFMA.FTZ R4, R153, R11, R59 ;  /* 0x0000000b99047223 */ /* 0x000fc4000001003b */
[----:B------:R2:W2:Y:S01]  /*219d0*/  I2F R11, R5 ;  /* 0x00000005000b7306 */ /* 0x0004a20000201400 */
[----:B------:R-:W-:Y:S01]  /*219e0*/  FSEL R103, R9, -INF , !P6 ;  /* 0xff80000009677808 */ /* 0x000fe20007000000 */
[----:B---3--:R-:W-:Y:S01]  /*219f0*/  FFMA.FTZ R9, R153, R12, R69 ;  /* 0x0000000c99097223 */ /* 0x008fe20000010045 */
[----:B------:R-:W-:Y:S02]  /*21a00*/  FSEL R104, R4, -INF , !P4 ;  /* 0xff80000004687808 */ /* 0x000fe40006000000 */
[C---:B------:R-:W-:Y:S02]  /*21a10*/  ISETP.GE.AND P5, PT, R7.reuse, R8, PT ;  /* 0x000000080700720c */ /* 0x040fe40003fa6270 */
[----:B------:R-:W-:Y:S02]  /*21a20*/  ISETP.GE.AND P3, PT, R7, R6, PT ;  /* 0x000000060700720c */ /* 0x000fe40003f66270 */
[C---:B------:R-:W-:Y:S02]  /*21a30*/  ISETP.GE.AND P6, PT, R3.reuse, R8, PT ;  /* 0x000000080300720c */ /* 0x040fe40003fc6270 */
[----:B------:R-:W-:Y:S01]  /*21a40*/  ISETP.GE.AND P4, PT, R3, R6, PT ;  /* 0x000000060300720c */ /* 0x000fe20003f86270 */
[----:B-1----:R-:W-:Y:S01]  /*21a50*/  FFMA.FTZ R3, R153, R12, R71 ;  /* 0x0000000c99037223 */ /* 0x002fe20000010047 */
[----:B------:R-:W-:-:S02]  /*21a60*/  IADD3 R7, R0, 0xb9, RZ ;  /* 0x000000b900077810 */ /* 0x000fc40007ffe0ff */
[----:B------:R-:W-:Y:S01]  /*21a70*/  FSEL R105, R9, -INF , !P5 ;  /* 0xff80000009697808 */ /* 0x000fe20006800000 */
[----:B----4-:R-:W-:Y:S01]  /*21a80*/  FFMA.FTZ R9, R153, R10, R65 ;  /* 0x0000000a99097223 */ /* 0x010fe20000010041 */
[----:B------:R-:W1:Y:S01]  /*21a90*/  I2F R12, R7 ;  /* 0x00000007000c7306 */ /* 0x000e620000201400 */
[----:B------:R-:W-:Y:S02]  /*21aa0*/  FSEL R65, R3, -INF , !P3 ;  /* 0xff80000003417808 */ /* 0x000fe40005800000 */
[C---:B------:R-:W-:Y:S02]  /*21ab0*/  ISETP.GE.AND P5, PT, R5.reuse, R8, PT ;  /* 0x000000080500720c */ /* 0x040fe40003fa6270 */
[----:B------:R-:W-:Y:S01]  /*21ac0*/  ISETP.GE.AND P3, PT, R5, R6, PT ;  /* 0x000000060500720c */ /* 0x000fe20003f66270 */
[C---:B--2---:R-:W-:Y:S01]  /*21ad0*/  FFMA.FTZ R5, R153.reuse, R10, R67 ;  /* 0x0000000a99057223 */ /* 0x044fe20000010043 */
[C---:B------:R-:W-:Y:S01]  /*21ae0*/  IADD3 R4, R0.reuse, 0xc1, RZ ;  /* 0x000000c100047810 */ /* 0x040fe20007ffe0ff */
[----:B------:R-:W-:Y:S01]  /*21af0*/  FFMA.FTZ R10, R153, R11, R89 ;  /* 0x0000000b990a7223 */ /* 0x000fe20000010059 */
[----:B------:R-:W-:-:S02]  /*21b00*/  IADD3 R3, R0, 0xc9, RZ ;  /* 0x000000c900037810 */ /* 0x000fc40007ffe0ff */
[----:B------:R2:W3:Y:S01]  /*21b10*/  I2F R13, R4 ;  /* 0x00000004000d7306 */ /* 0x0004e20000201400 */
[----:B------:R-:W-:Y:S01]  /*21b20*/  FSEL R89, R5, -INF , !P4 ;  /* 0xff80000005597808 */ /* 0x000fe20006000000 */
[----:B------:R-:W-:Y:S01]  /*21b30*/  FFMA.FTZ R5, R153, R11, R91 ;  /* 0x0000000b99057223 */ /* 0x000fe2000001005b */
[----:B------:R-:W-:Y:S02]  /*21b40*/  FSEL R107, R10, -INF , !P5 ;  /* 0xff8000000a6b7808 */ /* 0x000fe40006800000 */
[----:B------:R-:W-:Y:S02]  /*21b50*/  FSEL R67, R9, -INF , !P6 ;  /* 0xff80000009437808 */ /* 0x000fe40007000000 */
[----:B------:R-:W-:Y:S01]  /*21b60*/  FSEL R91, R5, -INF , !P3 ;  /* 0xff800000055b7808 */ /* 0x000fe20005800000 */
[----:B------:R4:W4:Y:S01]  /*21b70*/  I2F R11, R3 ;  /* 0x00000003000b7306 */ /* 0x0009220000201400 */
[C---:B------:R-:W-:Y:S01]  /*21b80*/  ISETP.GE.AND P5, PT, R4.reuse, R8, PT ;  /* 0x000000080400720c */ /* 0x040fe20003fa6270 */
[----:B-1----:R-:W-:Y:S01]  /*21b90*/  FFMA.FTZ R10, R153, R12, R77 ;  /* 0x0000000c990a7223 */ /* 0x002fe2000001004d */
[----:B------:R-:W-:-:S02]  /*21ba0*/  ISETP.GE.AND P3, PT, R4, R6, PT ;  /* 0x000000060400720c */ /* 0x000fc40003f66270 */
[----:B------:R-:W-:Y:S02]  /*21bb0*/  IADD3 R9, R0, 0xd1, RZ ;  /* 0x000000d100097810 */ /* 0x000fe40007ffe0ff */
[----:B------:R-:W-:Y:S01]  /*21bc0*/  ISETP.GE.AND P6, PT, R7, R8, PT ;  /* 0x000000080700720c */ /* 0x000fe20003fc6270 */
[----:B--2---:R-:W-:Y:S01]  /*21bd0*/  FFMA.FTZ R4, R153, R12, R79 ;  /* 0x0000000c99047223 */ /* 0x004fe2000001004f */
[----:B------:R-:W-:Y:S01]  /*21be0*/  ISETP.GE.AND P4, PT, R7, R6, PT ;  /* 0x000000060700720c */ /* 0x000fe20003f86270 */
[----:B------:R-:W1:Y:S01]  /*21bf0*/  I2F R12, R9 ;  /* 0x00000009000c7306 */ /* 0x000e620000201400 */
[----:B------:R-:W-:Y:S02]  /*21c00*/  FSEL R79, R10, -INF , !P6 ;  /* 0xff8000000a4f7808 */ /* 0x000fe40007000000 */
[----:B------:R-:W-:Y:S01]  /*21c10*/  FSEL R109, R4, -INF , !P4 ;  /* 0xff800000046d7808 */ /* 0x000fe20006000000 */
[----:B---3--:R-:W-:Y:S01]  /*21c20*/  FFMA.FTZ R10, R153, R13, R61 ;  /* 0x0000000d990a7223 */ /* 0x008fe2000001003d */
[----:B------:R-:W-:-:S02]  /*21c30*/  ISETP.GE.AND P6, PT, R3, R8, PT ;  /* 0x000000080300720c */ /* 0x000fc40003fc6270 */
[----:B------:R-:W-:Y:S01]  /*21c40*/  ISETP.GE.AND P4, PT, R3, R6, PT ;  /* 0x000000060300720c */ /* 0x000fe20003f86270 */
[C---:B----4-:R-:W-:Y:S01]  /*21c50*/  FFMA.FTZ R3, R153.reuse, R13, R63 ;  /* 0x0000000d99037223 */ /* 0x050fe2000001003f */
[C---:B------:R-:W-:Y:S02]  /*21c60*/  IADD3 R5, R0.reuse, 0xe1, RZ ;  /* 0x000000e100057810 */ /* 0x040fe40007ffe0ff */
[----:B------:R-:W-:Y:S02]  /*21c70*/  IADD3 R7, R0, 0xd9, RZ ;  /* 0x000000d900077810 */ /* 0x000fe40007ffe0ff */
[----:B------:R-:W2:Y:S01]  /*21c80*/  I2F R13, R5 ;  /* 0x00000005000d7306 */ /* 0x000ea20000201400 */
[----:B------:R-:W-:Y:S01]  /*21c90*/  FSEL R113, R10, -INF , !P5 ;  /* 0xff8000000a717808 */ /* 0x000fe20006800000 */
[-C--:B------:R-:W-:Y:S01]  /*21ca0*/  FFMA.FTZ R10, R153, R11.reuse, R53 ;  /* 0x0000000b990a7223 */ /* 0x080fe20000010035 */
[----:B------:R-:W-:Y:S01]  /*21cb0*/  FSEL R111, R3, -INF , !P3 ;  /* 0xff800000036f7808 */ /* 0x000fe20005800000 */
[----:B------:R-:W-:Y:S01]  /*21cc0*/  FFMA.FTZ R3, R153, R11, R55 ;  /* 0x0000000b99037223 */ /* 0x000fe20000010037 */
[----:B------:R-:W-:-:S03]  /*21cd0*/  ISETP.GE.AND P5, PT, R9, R8, PT ;  /* 0x000000080900720c */ /* 0x000fc60003fa6270 */
[----:B------:R3:W4:Y:S01]  /*21ce0*/  I2F R14, R7 ;  /* 0x00000007000e7306 */ /* 0x0007220000201400 */
[----:B------:R-:W-:Y:S02]  /*21cf0*/  FSEL R115, R10, -INF , !P6 ;  /* 0xff8000000a737808 */ /* 0x000fe40007000000 */
[----:B------:R-:W-:Y:S02]  /*21d00*/  FSEL R114, R3, -INF , !P4 ;  /* 0xff80000003727808 */ /* 0x000fe40006000000 */
[----:B------:R-:W-:Y:S01]  /*21d10*/  ISETP.GE.AND P3, PT, R9, R6, PT ;  /* 0x000000060900720c */ /* 0x000fe20003f66270 */
[----:B-1----:R-:W-:Y:S01]  /*21d20*/  FFMA.FTZ R9, R153, R12, R49 ;  /* 0x0000000c99097223 */ /* 0x002fe20000010031 */
[C---:B------:R-:W-:Y:S02]  /*21d30*/  ISETP.GE.AND P6, PT, R7.reuse, R8, PT ;  /* 0x000000080700720c */ /* 0x040fe40003fc6270 */
[----:B------:R-:W-:Y:S02]  /*21d40*/  ISETP.GE.AND P4, PT, R7, R6, PT ;  /* 0x000000060700720c */ /* 0x000fe40003f86270 */
[----:B------:R-:W-:Y:S01]  /*21d50*/  FSEL R123, R9, -INF , !P5 ;  /* 0xff800000097b7808 */ /* 0x000fe20006800000 */
[----:B---3--:R-:W-:Y:S01]  /*21d60*/  FFMA.FTZ R7, R153, R12, R51 ;  /* 0x0000000c99077223 */ /* 0x008fe20000010033 */
[----:B------:R-:W-:Y:S01]  /*21d70*/  ISETP.GE.AND P5, PT, R5, R8, PT ;  /* 0x000000080500720c */ /* 0x000fe20003fa6270 */
[----:B--2---:R-:W-:Y:S01]  /*21d80*/  FFMA.FTZ R9, R153, R13, R41 ;  /* 0x0000000d99097223 */ /* 0x004fe20000010029 */
[----:B------:R-:W-:-:S02]  /*21d90*/  IADD3 R4, R0, 0xe9, RZ ;  /* 0x000000e900047810 */ /* 0x000fc40007ffe0ff */
[----:B------:R-:W-:Y:S02]  /*21da0*/  FSEL R121, R7, -INF , !P3 ;  /* 0xff80000007797808 */ /* 0x000fe40005800000 */
[----:B------:R-:W-:Y:S01]  /*21db0*/  ISETP.GE.AND P3, PT, R5, R6, PT ;  /* 0x000000060500720c */ /* 0x000fe20003f66270 */
[C---:B------:R-:W-:Y:S01]  /*21dc0*/  FFMA.FTZ R5, R153.reuse, R13, R43 ;  /* 0x0000000d99057223 */ /* 0x040fe2000001002b */
[----:B------:R-:W-:Y:S01]  /*21dd0*/  IADD3 R3, R0, 0xf1, RZ ;  /* 0x000000f100037810 */ /* 0x000fe20007ffe0ff */
[----:B------:R-:W1:Y:S01]  /*21de0*/  I2F R12, R4 ;  /* 0x00000004000c7306 */ /* 0x000e620000201400 */
[----:B----4-:R-:W-:Y:S01]  /*21df0*/  FFMA.FTZ R10, R153, R14, R33 ;  /* 0x0000000e990a7223 */ /* 0x010fe20000010021 */
[----:B------:R-:W-:Y:S02]  /*21e00*/  FSEL R131, R9, -INF , !P5 ;  /* 0xff80000009837808 */ /* 0x000fe40006800000 */
[----:B------:R-:W-:Y:S02]  /*21e10*/  FSEL R129, R5, -INF , !P3 ;  /* 0xff80000005817808 */ /* 0x000fe40005800000 */
[----:B------:R-:W-:-:S02]  /*21e20*/  ISETP.GE.AND P5, PT, R3, R8, PT ;  /* 0x000000080300720c */ /* 0x000fc40003fa6270 */
[----:B------:R2:W3:Y:S01]  /*21e30*/  I2F R11, R3 ;  /* 0x00000003000b7306 */ /* 0x0004e20000201400 */
[----:B------:R-:W-:Y:S02]  /*21e40*/  ISETP.GE.AND P3, PT, R3, R6, PT ;  /* 0x000000060300720c */ /* 0x000fe40003f66270 */
[----:B------:R-:W-:Y:S01]  /*21e50*/  FSEL R125, R10, -INF , !P6 ;  /* 0xff8000000a7d7808 */ /* 0x000fe20007000000 */
[----:B------:R-:W-:-:S04]  /*21e60*/  FFMA.FTZ R7, R153, R14, R35 ;  /* 0x0000000e99077223 */ /* 0x000fc80000010023 */
[----:B------:R-:W4:Y:S01]  /*21e70*/  I2F R13, R0 ;  /* 0x00000000000d7306 */ /* 0x000f220000201400 */
[----:B--2---:R-:W-:-:S07]  /*21e80*/  IADD3 R3, R0, 0xf9, RZ ;  /* 0x000000f900037810 */ /* 0x004fce0007ffe0ff */
[----:B------:R-:W2:Y:S01]  /*21e90*/  I2F R10, R3 ;  /* 0x00000003000a7306 */ /* 0x000ea20000201400 */
[----:B------:R-:W-:Y:S01]  /*21ea0*/  FSEL R127, R7, -INF , !P4 ;  /* 0xff800000077f7808 */ /* 0x000fe20006000000 */
[C---:B-1----:R-:W-:Y:S01]  /*21eb0*/  FFMA.FTZ R9, R153.reuse, R12, R37 ;  /* 0x0000000c99097223 */ /* 0x042fe20000010025 */
[C---:B------:R-:W-:Y:S01]  /*21ec0*/  ISETP.GE.AND P6, PT, R4.reuse, R8, PT ;  /* 0x000000080400720c */ /* 0x040fe20003fc6270 */
[C---:B------:R-:W-:Y:S01]  /*21ed0*/  FFMA.FTZ R5, R153.reuse, R12, R39 ;  /* 0x0000000c99057223 */ /* 0x040fe20000010027 */
[----:B------:R-:W-:Y:S01]  /*21ee0*/  ISETP.GE.AND P4, PT, R4, R6, PT ;  /* 0x000000060400720c */ /* 0x000fe20003f86270 */
[CC--:B---3--:R-:W-:Y:S02]  /*21ef0*/  FFMA.FTZ R7, R153.reuse, R11.reuse, R25 ;  /* 0x0000000b99077223 */ /* 0x0c8fe40000010019 */
[----:B------:R-:W-:Y:S01]  /*21f00*/  FFMA.FTZ R4, R153, R11, R27 ;  /* 0x0000000b99047223 */ /* 0x000fe2000001001b */
[----:B------:R-:W-:Y:S02]  /*21f10*/  FSEL R157, R9, -INF , !P6 ;  /* 0xff800000099d7808 */ /* 0x000fe40007000000 */
[----:B------:R-:W-:-:S02]  /*21f20*/  FSEL R159, R5, -INF , !P4 ;  /* 0xff800000059f7808 */ /* 0x000fc40006000000 */
[----:B------:R-:W-:Y:S02]  /*21f30*/  FSEL R175, R7, -INF , !P5 ;  /* 0xff80000007af7808 */ /* 0x000fe40006800000 */
[----:B------:R-:W-:Y:S01]  /*21f40*/  FSEL R173, R4, -INF , !P3 ;  /* 0xff80000004ad7808 */ /* 0x000fe20005800000 */
[CC--:B----4-:R-:W-:Y:S01]  /*21f50*/  FFMA.FTZ R5, R153.reuse, R13.reuse, R20 ;  /* 0x0000000d99057223 */ /* 0x0d0fe20000010014 */
[C---:B------:R-:W-:Y:S01]  /*21f60*/  ISETP.GE.AND P6, PT, R0.reuse, R8, PT ;  /* 0x000000080000720c */ /* 0x040fe20003fc6270 */
[C---:B--2---:R-:W-:Y:S01]  /*21f70*/  FFMA.FTZ R4, R153.reuse, R10, R29 ;  /* 0x0000000a99047223 */ /* 0x044fe2000001001d */
[----:B------:R-:W-:Y:S01]  /*21f80*/  ISETP.GE.AND P4, PT, R0, R6, PT ;  /* 0x000000060000720c */ /* 0x000fe20003f86270 */
[----:B------:R-:W-:Y:S01]  /*21f90*/  FFMA.FTZ R0, R153, R10, R31 ;  /* 0x0000000a99007223 */ /* 0x000fe2000001001f */
[C---:B------:R-:W-:Y:S02]  /*21fa0*/  ISETP.GE.AND P5, PT, R3.reuse, R8, PT ;  /* 0x000000080300720c */ /* 0x040fe40003fa6270 */
[----:B------:R-:W-:Y:S01]  /*21fb0*/  ISETP.GE.AND P3, PT, R3, R6, PT ;  /* 0x000000060300720c */ /* 0x000fe20003f66270 */
[----:B------:R-:W-:Y:S01]  /*21fc0*/  FFMA.FTZ R3, R153, R13, R22 ;  /* 0x0000000d99037223 */ /* 0x000fe20000010016 */
[----:B------:R-:W-:Y:S01]  /*21fd0*/  BSSY B1, `(.L_x_3113) ;  /* 0x00000fe000017945 */ /* 0x000fe20003800000 */
        /* <DEDUP_REMOVED lines=9> */
[----:B-----5:R-:W2:Y:S01]  /*22070*/  LD.E R3, [R16.64+0x170] ;  /* 0x0001700610037980 */ /* 0x020ea2000c101900 */
[----:B------:R-:W-:Y:S02]  /*22080*/  IADD3 R9, R44, -0x100, RZ ;  /* 0xffffff002c097810 */ /* 0x000fe40007ffe0ff */
[----:B------:R-:W-:Y:S02]  /*22090*/  IABS R7, R44 ;  /* 0x0000002c00077213 */ /* 0x000fe40000000000 */
[----:B------:R-:W-:Y:S02]  /*220a0*/  IABS R8, R9 ;  /* 0x0000000900087213 */ /* 0x000fe40000000000 */
[----:B--2---:R-:W-:-:S02]  /*220b0*/  IABS R0, R3 ;  /* 0x0000000300007213 */ /* 0x004fc40000000000 */
[----:B------:R-:W-:Y:S02]  /*220c0*/  IABS R10, R3 ;  /* 0x00000003000a7213 */ /* 0x000fe40000000000 */
[----:B------:R-:W1:Y:S08]  /*220d0*/  I2F.RP R4, R0 ;  /* 0x0000000000047306 */ /* 0x000e700000209400 */
        /* <DEDUP_REMOVED lines=19> */
[-C--:B------:R-:W-:Y:S02]  /*22210*/  LOP3.LUT R6, R44, R3.reuse, RZ, 0x3c, !PT ;  /* 0x000000032c067212 */ /* 0x080fe400078e3cff */
[----:B------:R-:W-:-:S02]  /*22220*/  LOP3.LUT R0, R9, R3, RZ, 0x3c, !PT ;  /* 0x0000000309007212 */ /* 0x000fc400078e3cff */
[----:B------:R-:W-:Y:S02]  /*22230*/  ISETP.GE.AND P3, PT, R6, RZ, PT ;  /* 0x000000ff0600720c */ /* 0x000fe40003f66270 */
[----:B------:R-:W-:Y:S02]  /*22240*/  ISETP.GE.AND P0, PT, R0, RZ, PT ;  /* 0x000000ff0000720c */ /* 0x000fe40003f06270 */
[----:B------:R-:W-:Y:S02]  /*22250*/  @!P2 IADD3 R4, R4, 0x1, RZ ;  /* 0x000000010404a810 */ /* 0x000fe40007ffe0ff */
[----:B------:R-:W-:Y:S02]  /*22260*/  @P6 IADD3 R5, R5, 0x1, RZ ;  /* 0x0000000105056810 */ /* 0x000fe40007ffe0ff */
[----:B------:R-:W-:Y:S02]  /*22270*/  @P5 IADD3 R4, R4, 0x1, RZ ;  /* 0x0000000104045810 */ /* 0x000fe40007ffe0ff */
[----:B------:R-:W-:-:S02]  /*22280*/  ISETP.NE.AND P2, PT, R3, RZ, PT ;  /* 0x000000ff0300720c */ /* 0x000fc40003f45270 */
[----:B------:R-:W-:Y:S01]  /*22290*/  LOP3.LUT R0, RZ, R3, RZ, 0x33, !PT ;  /* 0x00000003ff007212 */ /* 0x000fe200078e33ff */
        /* <DEDUP_REMOVED lines=13> */
[----:B--2---:R-:W-:Y:S01]  /*22370*/  IMAD R0, R5, R3, RZ ;  /* 0x0000000305007224 */ /* 0x004fe200078e02ff */
        /* <DEDUP_REMOVED lines=12> */
.L_x_3116:
[----:B-----5:R-:W2:Y:S02]  /*22440*/  LD.E R0, [R16.64+0x38] ;  /* 0x0000380610007980 */ /* 0x020ea4000c101900 */
[----:B--2---:R-:W-:-:S04]  /*22450*/  LEA R0, -R0, RZ, 0x8 ;  /* 0x000000ff00007211 */ /* 0x004fc800078e41ff */
[----:B------:R-:W-:Y:S02]  /*22460*/  SHF.R.S32.HI R3, RZ, 0x1f, R0 ;  /* 0x0000001fff037819 */ /* 0x000fe40000011400 */
.L_x_3117:
[----:B------:R-:W-:Y:S05]  /*22470*/  BSYNC B0 ;  /* 0x0000000000007941 */ /* 0x000fea0003800000 */
.L_x_3115:
[----:B------:R-:W-:Y:S01]  /*22480*/  @!P1 IADD3 R4, P2, R0, R118, RZ ;  /* 0x0000007600049210 */ /* 0x000fe20007f5e0ff */
[----:B------:R-:W-:Y:S01]  /*22490*/  @!P1 IMAD.MOV.U32 R12, RZ, RZ, R0 ;  /* 0x000000ffff0c9224 */ /* 0x000fe200078e0000 */
[CC--:B------:R-:W-:Y:S01]  /*224a0*/  @!P1 LEA R5, P0, R194.reuse, R0.reuse, 0x5 ;  /* 0x00000000c2059211 */ /* 0x0c0fe200078028ff */
[----:B------:R-:W-:Y:S01]  /*224b0*/  @!P1 IMAD.MOV.U32 R13, RZ, RZ, R3 ;  /* 0x000000ffff0d9224 */ /* 0x000fe200078e0003 */
[----:B------:R-:W-:Y:S01]  /*224c0*/  @!P1 MOV R20, R0 ;  /* 0x0000000000149202 */ /* 0x000fe20000000f00 */
[----:B------:R-:W-:Y:S01]  /*224d0*/  @!P1 IMAD.X R6, R3, 0x1, R152, P2 ;  /* 0x0000000103069824 */ /* 0x000fe200010e0698 */
[----:B------:R-:W-:Y:S01]  /*224e0*/  @!P1 LEA.HI.X R7, R194, R3, R195, 0x5, P0 ;  /* 0x00000003c2079211 */ /* 0x000fe200000f2cc3 */
[C---:B------:R-:W-:Y:S01]  /*224f0*/  @!P1 IMAD R19, R195.reuse, 0x60, RZ ;  /* 0x00000060c3139824 */ /* 0x040fe200078e02ff */
[CC--:B------:R-:W-:Y:S01]  /*22500*/  @!P1 LEA R38, P2, R4.reuse, R224.reuse, 0x1 ;  /* 0x000000e004269211 */ /* 0x0c0fe200078408ff */
[----:B------:R-:W-:Y:S01]  /*22510*/  @!P1 IMAD R15, R195, 0x30, RZ ;  /* 0x00000030c30f9824 */ /* 0x000fe200078e02ff */
[-C--:B------:R-:W-:Y:S01]  /*22520*/  @!P1 LEA R36, P0, R5, R224.reuse, 0x1 ;  /* 0x000000e005249211 */ /* 0x080fe200078008ff */
[----:B------:R-:W-:Y:S01]  /*22530*/  @!P1 IMAD R14, R195, 0x50, RZ ;  /* 0x00000050c30e9824 */ /* 0x000fe200078e02ff */
[-C--:B------:R-:W-:Y:S01]  /*22540*/  @!P1 LEA.HI.X R39, R4, R225.reuse, R6, 0x1, P2 ;  /* 0x000000e104279211 */ /* 0x080fe200010f0c06 */
[--C-:B------:R-:W-:Y:S01]  /*22550*/  @!P1 IMAD.MOV.U32 R4, RZ, RZ, R0.reuse ;  /* 0x000000ffff049224 */ /* 0x100fe200078e0000 */
[----:B------:R-:W-:Y:S01]  /*22560*/  @!P1 LEA.HI.X R37, R5, R225, R7, 0x1, P0 ;  /* 0x000000e105259211 */ /* 0x000fe200000f0c07 */
[----:B------:R-:W-:Y:S01]  /*22570*/  @!P1 IMAD.MOV.U32 R5, RZ, RZ, R3 ;  /* 0x000000ffff059224 */ /* 0x000fe200078e0003 */
[----:B------:R-:W-:Y:S01]  /*22580*/  @!P1 MOV R7, R3 ;  /* 0x0000000300079202 */ /* 0x000fe20000000f00 */
[----:B------:R-:W-:Y:S01]  /*22590*/  @!P1 IMAD.MOV.U32 R6, RZ, RZ, R0 ;  /* 0x000000ffff069224 */ /* 0x000fe200078e0000 */
[-C--:B------:R-:W-:Y:S01]  /*225a0*/  @!P1 LEA R10, P2, R0, R224.reuse, 0x1 ;  /* 0x000000e0000a9211 */ /* 0x080fe200078408ff */
[----:B------:R-:W-:Y:S01]  /*225b0*/  @!P1 IMAD.WIDE.U32 R8, R194, 0x30, R4 ;  /* 0x00000030c2089825 */ /* 0x000fe200078e0004 */
[----:B------:R1:W-:Y:S01]  /*225c0*/  @P1 STS.128 [R192+0x2000], RZ ;  /* 0x002000ffc0001388 */ /* 0x0003e20000000c00 */
[----:B------:R-:W-:Y:S01]  /*225d0*/  BSSY B0, `(.L_x_3118) ;  /* 0x000009a000007945 */ /* 0x000fe20003800000 */
[----:B------:R-:W-:Y:S01]  /*225e0*/  @!P1 LEA.HI.X R11, R0, R225, R3, 0x1, P2 ;  /* 0x000000e1000b9211 */ /* 0x000fe200010f0c03 */
[----:B------:R-:W-:Y:S01]  /*225f0*/  @!P1 IMAD.WIDE.U32 R4, R194, 0x60, R12 ;  /* 0x00000060c2049825 */ /* 0x000fe200078e000c */
[----:B------:R-:W-:-:S03]  /*22600*/  @!P1 LEA R34, P3, R8, R224, 0x1 ;  /* 0x000000e008229211 */ /* 0x000fc600078608ff */
[----:B------:R-:W-:Y:S01]  /*22610*/  @!P1 IMAD.IADD R5, R19, 0x1, R5 ;  /* 0x0000000113059824 */ /* 0x000fe200078e0205 */
        /* <DEDUP_REMOVED lines=8> */
[----:B------:R-:W-:Y:S01]  /*226a0*/  @!P1 IADD3 R14, R14, R7, RZ ;  /* 0x000000070e0e9210 */ /* 0x000fe20007ffe0ff */
[----:B------:R-:W-:Y:S01]  /*226b0*/  @!P1 IMAD.MOV.U32 R4, RZ, RZ, R0 ;  /* 0x000000ffff049224 */ /* 0x000fe200078e0000 */
[----:B------:R-:W-:Y:S01]  /*226c0*/  @!P1 LEA R32, P2, R6, R224, 0x1 ;  /* 0x000000e006209211 */ /* 0x000fe200078408ff */
[----:B------:R-:W-:Y:S01]  /*226d0*/  @!P1 IMAD.MOV.U32 R5, RZ, RZ, R3 ;  /* 0x000000ffff059224 */ /* 0x000fe200078e0003 */
[-C--:B------:R-:W-:Y:S01]  /*226e0*/  @!P1 LEA.HI.X R35, R8, R225.reuse, R15, 0x1, P3 ;  /* 0x000000e108239211 */ /* 0x080fe200018f0c0f */
[----:B------:R-:W-:Y:S01]  /*226f0*/  @!P1 IMAD R8, R195, 0x70, RZ ;  /* 0x00000070c3089824 */ /* 0x000fe200078e02ff */
[----:B------:R-:W-:Y:S01]  /*22700*/  @!P1 LEA.HI.X R33, R6, R225, R14, 0x1, P2 ;  /* 0x000000e106219211 */ /* 0x000fe200010f0c0e */
[----:B------:R-:W-:Y:S01]  /*22710*/  @!P1 IMAD.WIDE.U32 R12, R194, 0x70, R4 ;  /* 0x00000070c20c9825 */ /* 0x000fe200078e0004 */
[----:B------:R-:W-:Y:S01]  /*22720*/  @!P1 MOV R6, R0 ;  /* 0x0000000000069202 */ /* 0x000fe20000000f00 */
[----:B------:R1:W-:Y:S02]  /*22730*/  @P1 STS.128 [R192+0x2800], RZ ;  /* 0x002800ffc0001388 */ /* 0x0003e40000000c00 */
[--C-:B------:R-:W-:Y:S01]  /*22740*/  @!P1 IMAD.MOV.U32 R21, RZ, RZ, R3.reuse ;  /* 0x000000ffff159224 */ /* 0x100fe200078e0003 */
[----:B------:R-:W-:Y:S01]  /*22750*/  @!P1 LEA R28, P0, R12, R224, 0x1 ;  /* 0x000000e00c1c9211 */ /* 0x000fe200078008ff */
[----:B------:R-:W-:Y:S01]  /*22760*/  @!P1 IMAD.MOV.U32 R7, RZ, RZ, R3 ;  /* 0x000000ffff079224 */ /* 0x000fe200078e0003 */
[----:B------:R-:W-:Y:S01]  /*22770*/  @!PT LDS RZ, [RZ] ;  /* 0x00000000fffff984 */ /* 0x000fe20000000800 */
[----:B------:R-:W-:Y:S01]  /*22780*/  @!PT LDS RZ, [RZ] ;  /* 0x00000000fffff984 */ /* 0x000fe20000000800 */
[----:B------:R-:W-:Y:S01]  /*22790*/  @!PT LDS RZ, [RZ] ;  /* 0x00000000fffff984 */ /* 0x000fe20000000800 */
[----:B------:R1:W-:Y:S01]  /*227a0*/  @!P1 LDGSTS.E.BYPASS.LTC128B.128 [R192+0x2800], [R38.64] ;  /* 0x0280000026c09fae */ /* 0x0003e2000b901d46 */
[----:B------:R-:W-:-:S02]  /*227b0*/  @!P1 IMAD.IADD R13, R8, 0x1, R13 ;  /* 0x00000001080d9824 */ /* 0x000fc400078e020d */
[----:B------:R-:W-:Y:S01]  /*227c0*/  @!P1 IMAD.MOV.U32 R14, RZ, RZ, R0 ;  /* 0x000000ffff0e9224 */ /* 0x000fe200078e0000 */
[----:B------:R1:W-:Y:S01]  /*227d0*/  @P1 STS.128 [R192+0x3000], RZ ;  /* 0x003000ffc0001388 */ /* 0x0003e20000000c00 */
[----:B------:R-:W-:Y:S01]  /*227e0*/  @!P1 IMAD.MOV.U32 R15, RZ, RZ, R3 ;  /* 0x000000ffff0f9224 */ /* 0x000fe200078e0003 */
[----:B------:R-:W-:Y:S01]  /*227f0*/  @!P1 LEA.HI.X R29, R12, R225, R13, 0x1, P0 ;  /* 0x000000e10c1d9211 */ /* 0x000fe200000f0c0d */
[C---:B------:R-:W-:Y:S01]  /*22800*/  @!P1 IMAD.WIDE.U32 R8, R194.reuse, 0xa0, R4 ;  /* 0x000000a0c2089825 */ /* 0x040fe200078e0004 */
[----:B------:R-:W-:Y:S01]  /*22810*/  @!PT LDS RZ, [RZ] ;  /* 0x00000000fffff984 */ /* 0x000fe20000000800 */
[----:B------:R-:W-:Y:S01]  /*22820*/  @!PT LDS RZ, [RZ] ;  /* 0x00000000fffff984 */ /* 0x000fe20000000800 */
[----:B------:R-:W-:Y:S01]  /*22830*/  @!PT LDS RZ, [RZ] ;  /* 0x00000000fffff984 */ /* 0x000fe20000000800 */
[----:B------:R1:W-:Y:S03]  /*22840*/  @!P1 LDGSTS.E.BYPASS.LTC128B.128 [R192+0x3000], [R36.64] ;  /* 0x0300000024c09fae */ /* 0x0003e6000b901d46 */
[----:B------:R-:W-:Y:S01]  /*22850*/  @!P1 IMAD R24, R195, 0xc0, RZ ;  /* 0x000000c0c3189824 */ /* 0x000fe200078e02ff */
[----:B------:R1:W-:Y:S01]  /*22860*/  @P1 STS.128 [R192+0x3800], RZ ;  /* 0x003800ffc0001388 */ /* 0x0003e20000000c00 */
[----:B------:R-:W-:-:S03]  /*22870*/  @!P1 IMAD.WIDE.U32 R4, R194, 0xc0, R20 ;  /* 0x000000c0c2049825 */ /* 0x000fc600078e0014 */
[----:B------:R-:W-:Y:S01]  /*22880*/  @!PT LDS RZ, [RZ] ;  /* 0x00000000fffff984 */ /* 0x000fe20000000800 */
[----:B------:R-:W-:Y:S01]  /*22890*/  @!PT LDS RZ, [RZ] ;  /* 0x00000000fffff984 */ /* 0x000fe20000000800 */
[----:B------:R-:W-:Y:S01]  /*228a0*/  @!PT LDS RZ, [RZ] ;  /* 0x00000000fffff984 */ /* 0x000fe20000000800 */
[----:B------:R1:W-:Y:S01]  /*228b0*/  @!P1 LDGSTS.E.BYPASS.LTC128B.128 [R192+0x3800], [R34.64] ;  /* 0x0380000022c09fae */ /* 0x0003e2000b901d46 */
[C---:B------:R-:W-:Y:S01]  /*228c0*/  @!P1 IMAD R22, R195.reuse, 0xa0, RZ ;  /* 0x000000a0c3169824 */ /* 0x040fe200078e02ff */
[-C--:B------:R-:W-:Y:S01]  /*228d0*/  @!P1 LEA R20, P0, R4, R224.reuse, 0x1 ;  /* 0x000000e004149211 */ /* 0x080fe200078008ff */
[----:B--2---:R-:W-:Y:S01]  /*228e0*/  @!P1 IMAD.WIDE.U32 R10, R194, 0x90, R6 ;  /* 0x00000090c20a9825 */ /* 0x004fe200078e0006 */
[----:B------:R1:W-:Y:S02]  /*228f0*/  @P1 STS.128 [R192+0x4000], RZ ;  /* 0x004000ffc0001388 */ /* 0x0003e40000000c00 */
[----:B------:R-:W-:Y:S01]  /*22900*/  @!P1 IADD3 R9, R22, R9, RZ ;  /* 0x0000000916099210 */ /* 0x000fe20007ffe0ff */
[----:B------:R-:W-:Y:S01]  /*22910*/  @!P1 IMAD R23, R195, 0xb0, RZ ;  /* 0x000000b0c3179824 */ /* 0x000fe200078e02ff */
[----:B------:R-:W-:Y:S01]  /*22920*/  @!P1 LEA R26, P4, R10, R224, 0x1 ;  /* 0x000000e00a1a9211 */ /* 0x000fe200078808ff */
[----:B------:R-:W-:-:S04]  /*22930*/  @!P1 IMAD.WIDE.U32 R6, R194, 0xb0, R14 ;  /* 0x000000b0c2069825 */ /* 0x000fc800078e000e */
[----:B------:R-:W-:Y:S01]  /*22940*/  @!P1 IMAD.IADD R5, R24, 0x1, R5 ;  /* 0x0000000118059824 */ /* 0x000fe200078e0205 */
[-C--:B------:R-:W-:Y:S01]  /*22950*/  @!P1 LEA R24, P3, R8, R224.reuse, 0x1 ;  /* 0x000000e008189211 */ /* 0x080fe200078608ff */
[----:B------:R-:W-:Y:S01]  /*22960*/  @!P1 IMAD R19, R195, 0x90, RZ ;  /* 0x00000090c3139824 */ /* 0x000fe200078e02ff */
[----:B------:R-:W-:Y:S01]  /*22970*/  @!P1 LEA R22, P2, R6, R224, 0x1 ;  /* 0x000000e006169211 */ /* 0x000fe200078408ff */
[----:B------:R-:W-:Y:S01]  /*22980*/  @!P1 IMAD.IADD R7, R23, 0x1, R7 ;  /* 0x0000000117079824 */ /* 0x000fe200078e0207 */
[----:B------:R-:W-:Y:S01]  /*22990*/  @!P1 LEA.HI.X R21, R4, R225, R5, 0x1, P0 ;  /* 0x000000e104159211 */ /* 0x000fe200000f0c05 */
[----:B------:R-:W-:Y:S01]  /*229a0*/  @!P1 IMAD.IADD R11, R19, 0x1, R11 ;  /* 0x00000001130b9824 */ /* 0x000fe200078e020b */
[----:B------:R-:W-:Y:S01]  /*229b0*/  @!P1 MOV R5, R3 ;  /* 0x0000000300059202 */ /* 0x000fe20000000f00 */
[--C-:B------:R-:W-:Y:S01]  /*229c0*/  @!P1 IMAD.MOV.U32 R4, RZ, RZ, R0.reuse ;  /* 0x000000ffff049224 */ /* 0x100fe200078e0000 */
[-C--:B------:R-:W-:Y:S01]  /*229d0*/  @!P1 LEA.HI.X R25, R8, R225.reuse, R9, 0x1, P3 ;  /* 0x000000e108199211 */ /* 0x080fe200018f0c09 */
[----:B------:R-:W-:Y:S01]  /*229e0*/  @!P1 IMAD.MOV.U32 R12, RZ, RZ, R0 ;  /* 0x000000ffff0c9224 */ /* 0x000fe200078e0000 */
[-C--:B------:R-:W-:Y:S01]  /*229f0*/  @!P1 LEA.HI.X R23, R6, R225.reuse, R7, 0x1, P2 ;  /* 0x000000e106179211 */ /* 0x080fe200010f0c07 */
[----:B------:R-:W-:Y:S01]  /*22a00*/  @!P1 IMAD.MOV.U32 R13, RZ, RZ, R3 ;  /* 0x000000ffff0d9224 */ /* 0x000fe200078e0003 */
[C---:B------:R-:W-:Y:S01]  /*22a10*/  @!P1 LEA R9, P2, R194.reuse, R0, 0x6 ;  /* 0x00000000c2099211 */ /* 0x040fe200078430ff */
[----:B------:R-:W-:Y:S01]  /*22a20*/  @!P1 IMAD.WIDE.U32 R6, R194, 0xd0, R4 ;  /* 0x000000d0c2069825 */ /* 0x000fe200078e0004 */
[----:B------:R-:W-:-:S02]  /*22a30*/  @!P1 LEA.HI.X R27, R10, R225, R11, 0x1, P4 ;  /* 0x000000e10a1b9211 */ /* 0x000fc400020f0c0b */
[----:B------:R-:W-:Y:S01]  /*22a40*/  @!P1 LEA R14, P4, R9, R224, 0x1 ;  /* 0x000000e0090e9211 */ /* 0x000fe200078808ff */
[C---:B------:R-:W-:Y:S01]  /*22a50*/  @!P1 IMAD.WIDE.U32 R4, R194.reuse, 0xe0, R12 ;  /* 0x000000e0c2049825 */ /* 0x040fe200078e000c */
[C---:B------:R-:W-:Y:S02]  /*22a60*/  @!P1 LEA.HI.X R13, R194.reuse, R3, R195, 0x6, P2 ;  /* 0x00000003c20d9211 */ /* 0x040fe400010f34c3 */
[C---:B------:R-:W-:Y:S01]  /*22a70*/  @!P1 LEA R11, P0, R194.reuse, R0, 0x7 ;  /* 0x00000000c20b9211 */ /* 0x040fe200078038ff */
[----:B------:R-:W-:Y:S01]  /*22a80*/  @!P1 IMAD R10, R195, 0xd0, RZ ;  /* 0x000000d0c30a9824 */ /* 0x000fe200078e02ff */
[----:B------:R-:W-:Y:S01]  /*22a90*/  @!P1 LEA.HI.X R15, R9, R225, R13, 0x1, P4 ;  /* 0x000000e1090f9211 */ /* 0x000fe200020f0c0d */
[----:B------:R-:W-:Y:S01]  /*22aa0*/  @!P1 IMAD R8, R195, 0xe0, RZ ;  /* 0x000000e0c3089824 */ /* 0x000fe200078e02ff */
[----:B------:R-:W-:Y:S02]  /*22ab0*/  @!P1 LEA.HI.X R19, R194, R3, R195, 0x7, P0 ;  /* 0x00000003c2139211 */ /* 0x000fe400000f3cc3 */
[CC--:B------:R-:W-:Y:S01]  /*22ac0*/  @!P1 LEA R12, P3, R11.reuse, R224.reuse, 0x1 ;  /* 0x000000e00b0c9211 */ /* 0x0c0fe200078608ff */
[----:B------:R-:W-:Y:S01]  /*22ad0*/  @!PT LDS RZ, [RZ] ;  /* 0x00000000fffff984 */ /* 0x000fe20000000800 */
[----:B------:R-:W-:Y:S01]  /*22ae0*/  @!PT LDS RZ, [RZ] ;  /* 0x00000000fffff984 */ /* 0x000fe20000000800 */
[----:B------:R-:W-:Y:S01]  /*22af0*/  @!PT LDS RZ, [RZ] ;  /* 0x00000000fffff984 */ /* 0x000fe20000000800 */
[----:B------:R1:W-:Y:S01]  /*22b00*/  @!P1 LDGSTS.E.BYPASS.LTC128B.128 [R192+0x4000], [R14.64] ;  /* 0x040000000ec09fae */ /* 0x0003e2000b901d46 */
[----:B------:R-:W-:Y:S01]  /*22b10*/  @!P1 IADD3 R7, R10, R7, RZ ;  /* 0x000000070a079210 */ /* 0x000fe20007ffe0ff */
[----:B------:R-:W-:Y:S01]  /*22b20*/  @!P1 IMAD.IADD R5, R8, 0x1, R5 ;  /* 0x0000000108059824 */ /* 0x000fe200078e0205 */
[----:B------:R-:W-:Y:S01]  /*22b30*/  @!P1 LEA.HI.X R13, R11, R225, R19, 0x1, P3 ;  /* 0x000000e10b0d9211 */ /* 0x000fe200018f0c13 */
[----:B------:R1:W-:Y:S01]  /*22b40*/  @P1 STS.128 [R192+0x4800], RZ ;  /* 0x004800ffc0001388 */ /* 0x0003e20000000c00 */
[----:B------:R-:W-:-:S02]  /*22b50*/  @!P1 LEA R10, P2, R6, R224, 0x1 ;  /* 0x000000e0060a9211 */ /* 0x000fc400078408ff */
[----:B------:R-:W-:Y:S01]  /*22b60*/  @!P1 LEA R8, P0, R4, R224, 0x1 ;  /* 0x000000e004089211 */ /* 0x000fe200078008ff */
[----:B------:R-:W-:Y:S01]  /*22b70*/  @!PT LDS RZ, [RZ] ;  /* 0x00000000fffff984 */ /* 0x000fe20000000800 */
[----:B------:R-:W-:Y:S01]  /*22b80*/  @!PT LDS RZ, [RZ] ;  /* 0x00000000fffff984 */ /* 0x000fe20000000800 */
[----:B------:R-:W-:Y:S01]  /*22b90*/  @!PT LDS RZ, [RZ] ;  /* 0x00000000fffff984 */ /* 0x000fe20000000800 */
[----:B------:R1:W-:Y:S01]  /*22ba0*/  @!P1 LDGSTS.E.BYPASS.LTC128B.128 [R192+0x4800], [R32.64] ;  /* 0x0480000020c09fae */ /* 0x0003e2000b901d46 */
[-C--:B------:R-:W-:Y:S02]  /*22bb0*/  @!P1 LEA.HI.X R11, R6, R225.reuse, R7, 0x1, P2 ;  /* 0x000000e1060b9211 */ /* 0x080fe400010f0c07 */
        /* <DEDUP_REMOVED lines=59> */
.L_x_3119:
[----:B------:R-:W-:Y:S05]  /*22f70*/  BSYNC B0 ;  /* 0x0000000000007941 */ /* 0x000fea0003800000 */
.L_x_3118:
[----:B------:R-:W0:Y:S01]  /*22f80*/  LDGDEPBAR ;  /* 0x00000000000079af */ /* 0x000e220000000000 */
[----:B------:R-:W-:-:S04]  /*22f90*/  LEA R224, P0, R0, R224, 0x1 ;  /* 0x000000e000e07211 */ /* 0x000fc800078008ff */
[----:B------:R-:W-:-:S04]  /*22fa0*/  LEA.HI.X R225, R0, R225, R3, 0x1, P0 ;  /* 0x000000e100e17211 */ /* 0x000fc800000f0c03 */
.L_x_3114:
[----:B------:R-:W-:Y:S05]  /*22fb0*/  BSYNC B1 ;  /* 0x0000000000017941 */ /* 0x000fea0003800000 */
.L_x_3113:
[----:B-----5:R-:W-:Y:S01]  /*22fc0*/  FMNMX.FTZ R0, R2, R40, !PT ;  /* 0x0000002802007209 */ /* 0x020fe20007810000 */
[----:B-1----:R-:W3:Y:S01]  /*22fd0*/  LDL.LU R20, [R1] ;  /* 0x0000000001147983 */ /* 0x002ee20000300800 */
[----:B------:R-:W-:Y:S02]  /*22fe0*/  MOV R53, R58 ;  /* 0x0000003a00357202 */ /* 0x000fe40000000f00 */
[----:B------:R-:W-:Y:S01]  /*22ff0*/  FMNMX.FTZ R0, R45, R0, !PT ;  /* 0x000000002d007209 */ /* 0x000fe20007810000 */
[----:B------:R-:W-:Y:S01]  /*23000*/  LDSM.16.MT88.4 R24, [R185+0xa000] ;  /* 0x00a00000b918783b */ /* 0x000fe20000004200 */
[----:B------:R-:W-:Y:S02]  /*23010*/  MOV R61, R56 ;  /* 0x00000038003d7202 */ /* 0x000fe40000000f00 */
[----:B------:R-:W-:Y:S01]  /*23020*/  FMNMX.FTZ R0, R119, R0, !PT ;  /* 0x0000000077007209 */ /* 0x000fe20007810000 */
[----:B------:R-:W-:Y:S01]  /*23030*/  LDSM.16.MT88.4 R12, [R182+0xa000] ;  /* 0x00a00000b60c783b */ /* 0x000fe20000004200 */
[----:B------:R-:W-:-:S02]  /*23040*/  FMNMX.FTZ R4, R18, R41, !PT ;  /* 0x0000002912047209 */ /* 0x000fc40007810000 */
[----:B------:R-:W-:Y:S01]  /*23050*/  FMNMX.FTZ R3, R42, R0, !PT ;  /* 0x000000002a037209 */ /* 0x000fe20007810000 */
[----:B------:R-:W-:Y:S01]  /*23060*/  LDSM.16.MT88.4 R32, [R185+0xa800] ;  /* 0x00a80000b920783b */ /* 0x000fe20000004200 */
[----:B------:R-:W-:Y:S02]  /*23070*/  FMNMX.FTZ R4, R46, R4, !PT ;  /* 0x000000042e047209 */ /* 0x000fe40007810000 */
[----:B------:R-:W-:Y:S01]  /*23080*/  FMNMX.FTZ R3, R172, R3, !PT ;  /* 0x00000003ac037209 */ /* 0x000fe20007810000 */
[----:B------:R-:W4:Y:S01]  /*23090*/  LD.E R0, [R16.64+0xdc] ;  /* 0x0000dc0610007980 */ /* 0x000f22000c101900 */
        /* <DEDUP_REMOVED lines=129> */
[----:B----4-:R-:W-:-:S05]  /*238b0*/  FMUL.FTZ R3, R0, R77 ;  /* 0x0000004d00037220 */ /* 0x010fca0000410000 */
[----:B------:R-:W-:Y:S02]  /*238c0*/  FSEL R3, R3, RZ, P0 ;  /* 0x000000ff03037208 */ /* 0x000fe40000000000 */
[----:B--2---:R-:W-:-:S03]  /*238d0*/  FMNMX.FTZ R76, R4, R6, !PT ;  /* 0x00000006044c7209 */ /* 0x004fc60007810000 */
[-CC-:B------:R-:W-:Y:S02]  /*238e0*/  FFMA.FTZ R5, R40, R0.reuse, -R3.reuse ;  /* 0x0000000028057223 */ /* 0x180fe40000010803 */
[----:B------:R-:W-:Y:S02]  /*238f0*/  FFMA.FTZ R4, R45, R0, -R3 ;  /* 0x000000002d047223 */ /* 0x000fe40000010803 */
[----:B------:R1:W-:Y:S01]  /*23900*/  MUFU.EX2 R7, R5 ;  /* 0x0000000500077308 */ /* 0x0003e20000000800 */
[----:B------:R-:W-:-:S07]  /*23910*/  FSETP.NEU.FTZ.AND P1, PT, R76, -INF , PT ;  /* 0xff8000004c00780b */ /* 0x000fce0003f3d000 */
[----:B------:R2:W-:Y:S01]  /*23920*/  MUFU.EX2 R152, R4 ;  /* 0x0000000400987308 */ /* 0x0005e20000000800 */
[----:B-1----:R-:W-:Y:S02]  /*23930*/  FMUL.FTZ R5, R0, R76 ;  /* 0x0000004c00057220 */ /* 0x002fe40000410000 */
[----:B--2---:R-:W-:-:S03]  /*23940*/  FFMA.FTZ R4, R119, R0, -R3 ;  /* 0x0000000077047223 */ /* 0x004fc60000010803 */
[----:B------:R-:W-:Y:S02]  /*23950*/  FSEL R5, R5, RZ, P1 ;  /* 0x000000ff05057208 */ /* 0x000fe40000800000 */
[----:B------:R1:W-:Y:S01]  /*23960*/  MUFU.EX2 R55, R4 ;  /* 0x0000000400377308 */ /* 0x0003e20000000800 */
[----:B------:R-:W-:Y:S01]  /*23970*/  FSEL R6, R77, RZ, P0 ;  /* 0x000000ff4d067208 */ /* 0x000fe20000000000 */
[----:B-1----:R-:W-:-:S06]  /*23980*/  FFMA.FTZ R4, R42, R0, -R3 ;  /* 0x000000002a047223 */ /* 0x002fcc0000010803 */
[----:B------:R1:W-:Y:S02]  /*23990*/  MUFU.EX2 R197, R4 ;  /* 0x0000000400c57308 */ /* 0x0003e40000000800 */
[----:B-1----:R-:W-:-:S06]  /*239a0*/  FFMA.FTZ R4, R41, R0, -R5 ;  /* 0x0000000029047223 */ /* 0x002fcc0000010805 */
[----:B------:R1:W-:Y:S02]  /*239b0*/  MUFU.EX2 R116, R4 ;  /* 0x0000000400747308 */ /* 0x0003e40000000800 */
[----:B-1----:R-:W-:-:S06]  /*239c0*/  FFMA.FTZ R4, R46, R0, -R5 ;  /* 0x000000002e047223 */ /* 0x002fcc0000010805 */
[----:B------:R1:W2:Y:S02]  /*239d0*/  MUFU.EX2 R44, R4 ;  /* 0x00000004002c7308 */ /* 0x0002a40000000800 */
[----:B-1----:R-:W-:-:S06]  /*239e0*/  FFMA.FTZ R4, R174, R0, -R5 ;  /* 0x00000000ae047223 */ /* 0x002fcc0000010805 */
[----:B------:R1:W-:Y:S02]  /*239f0*/  MUFU.EX2 R117, R4 ;  /* 0x0000000400757308 */ /* 0x0003e40000000800 */
[----:B-1----:R-:W-:Y:S01]  /*23a00*/  FADD.FTZ R4, R2, -R6 ;  /* 0x8000000602047221 */ /* 0x002fe20000010000 */
[----:B------:R-:W-:Y:S01]  /*23a10*/  FSEL R6, R76, RZ, P1 ;  /* 0x000000ff4c067208 */ /* 0x000fe20000800000 */
[----:B------:R-:W-:-:S04]  /*23a20*/  FFMA.FTZ R2, R47, R0, -R5 ;  /* 0x000000002f027223 */ /* 0x000fc80000010805 */
[----:B------:R1:W-:Y:S01]  /*23a30*/  MUFU.EX2 R199, R2 ;  /* 0x0000000200c77308 */ /* 0x0003e20000000800 */
[----:B------:R-:W-:Y:S02]  /*23a40*/  FMUL.FTZ R4, R0, R4 ;  /* 0x0000000400047220 */ /* 0x000fe40000410000 */
[----:B-1----:R-:W-:-:S05]  /*23a50*/  FADD.FTZ R2, R18, -R6 ;  /* 0x8000000612027221 */ /* 0x002fca0000010000 */
[----:B------:R-:W1:Y:S01]  /*23a60*/  MUFU.EX2 R4, R4 ;  /* 0x0000000400047308 */ /* 0x000e620000000800 */
[----:B------:R-:W4:Y:S01]  /*23a70*/  LDSM.16.MT88.4 R16, [R183+0xa000] ;  /* 0x00a00000b710783b */ /* 0x000f220000004200 */
[----:B------:R-:W-:-:S06]  /*23a80*/  FMUL.FTZ R2, R0, R2 ;  /* 0x0000000200027220 */ /* 0x000fcc0000410000 */
[----:B------:R1:W1:Y:S02]  /*23a90*/  MUFU.EX2 R6, R2 ;  /* 0x0000000200067308 */ /* 0x0002640000000800 */
[----:B-1----:R-:W-:-:S06]  /*23aa0*/  FFMA.FTZ R2, R172, R0, -R3 ;  /* 0x00000000ac027223 */ /* 0x002fcc0000010803 */
[----:B------:R1:W-:Y:S01]  /*23ab0*/  MUFU.EX2 R21, R2 ;  /* 0x0000000200157308 */ /* 0x0003e20000000800 */
[----:B--2---:R-:W-:Y:S01]  /*23ac0*/  F2FP.PACK_AB R8, R44, R116 ;  /* 0x000000742c08723e */ /* 0x004fe200000000ff */
[-C--:B------:R-:W-:Y:S01]  /*23ad0*/  FMUL.FTZ R138, R138, R4.reuse ;  /* 0x000000048a8a7220 */ /* 0x080fe20000410000 */
[----:B------:R-:W-:Y:S01]  /*23ae0*/  F2FP.PACK_AB R9, R152, R7 ;  /* 0x000000079809723e */ /* 0x000fe200000000ff */
[----:B------:R-:W-:Y:S01]  /*23af0*/  FMUL.FTZ R139, R139, R4 ;  /* 0x000000048b8b7220 */ /* 0x000fe20000410000 */
[----:B------:R-:W-:Y:S01]  /*23b00*/  F2FP.PACK_AB R10, R199, R117 ;  /* 0x00000075c70a723e */ /* 0x000fe200000000ff */
[----:B-1----:R-:W-:-:S04]  /*23b10*/  FFMA.FTZ R2, R48, R0, -R3 ;  /* 0x0000000030027223 */ /* 0x002fc80000010803 */
[----:B------:R1:W-:Y:S01]  /*23b20*/  MUFU.EX2 R22, R2 ;  /* 0x0000000200167308 */ /* 0x0003e20000000800 */
[----:B------:R-:W-:Y:S01]  /*23b30*/  F2FP.PACK_AB R11, R197, R55 ;  /* 0x00000037c50b723e */ /* 0x000fe200000000ff */
[-C--:B------:R-:W-:Y:S02]  /*23b40*/  FMUL.FTZ R136, R136, R6.reuse ;  /* 0x0000000688887220 */ /* 0x080fe40000410000 */
[----:B------:R-:W-:Y:S02]  /*23b50*/  FMUL.FTZ R137, R137, R6 ;  /* 0x0000000689897220 */ /* 0x000fe40000410000 */
[----:B-1----:R-:W-:-:S04]  /*23b60*/  FFMA.FTZ R2, R193, R0, -R3 ;  /* 0x00000000c1027223 */ /* 0x002fc80000010803 */
[----:B------:R1:W2:Y:S01]  /*23b70*/  MUFU.EX2 R23, R2 ;  /* 0x0000000200177308 */ /* 0x0002a20000000800 */
[-C--:B------:R-:W-:Y:S02]  /*23b80*/  FMUL.FTZ R134, R134, R4.reuse ;  /* 0x0000000486867220 */ /* 0x080fe40000410000 */
[----:B------:R-:W-:Y:S02]  /*23b90*/  FMUL.FTZ R135, R135, R4 ;  /* 0x0000000487877220 */ /* 0x000fe40000410000 */
[-C--:B------:R-:W-:Y:S02]  /*23ba0*/  FMUL.FTZ R132, R132, R6.reuse ;  /* 0x0000000684847220 */ /* 0x080fe40000410000 */
[----:B------:R-:W-:Y:S02]  /*23bb0*/  FMUL.FTZ R133, R133, R6 ;  /* 0x0000000685857220 */ /* 0x000fe40000410000 */
[----:B-1----:R-:W-:-:S04]  /*23bc0*/  FFMA.FTZ R2, R50, R0, -R3 ;  /* 0x0000000032027223 */ /* 0x002fc80000010803 */
[----:B------:R1:W-:Y:S01]  /*23bd0*/  MUFU.EX2 R119, R2 ;  /* 0x0000000200777308 */ /* 0x0003e20000000800 */
[----:B------:R-:W-:Y:S01]  /*23be0*/  HMMA.16816.F32 R48, R8, R26, R136 ;  /* 0x0000001a0830723c */ /* 0x000fe20000001888 */
[----:B-1----:R-:W-:-:S06]  /*23bf0*/  FFMA.FTZ R2, R200, R0, -R5 ;  /* 0x00000000c8027223 */ /* 0x002fcc0000010805 */
[----:B------:R1:W-:Y:S01]  /*23c00*/  MUFU.EX2 R138, R2 ;  /* 0x00000002008a7308 */ /* 0x0003e20000000800 */
[----:B------:R-:W-:Y:S01]  /*23c10*/  HMMA.16816.F32 R36, R8, R24, R132 ;  /* 0x000000180824723c */ /* 0x000fe20000001884 */
[----:B------:R-:W-:Y:S01]  /*23c20*/  FMUL.FTZ R142, R142, R4 ;  /* 0x000000048e8e7220 */ /* 0x000fe20000410000 */
[----:B---3--:R-:W-:Y:S01]  /*23c30*/  MOV R63, R20 ;  /* 0x00000014003f7202 */ /* 0x008fe20000000f00 */
[----:B------:R-:W-:Y:S01]  /*23c40*/  FMUL.FTZ R143, R143, R4 ;  /* 0x000000048f8f7220 */ /* 0x000fe20000410000 */
[----:B------:R-:W-:Y:S01]  /*23c50*/  LDSM.16.MT88.4 R24, [R182+0xa800] ;  /* 0x00a80000b618783b */ /* 0x000fe20000004200 */
[----:B-1----:R-:W-:-:S04]  /*23c60*/  FFMA.FTZ R2, R52, R0, -R5 ;  /* 0x0000000034027223 */ /* 0x002fc80000010805 */
[----:B------:R1:W3:Y:S01]  /*23c70*/  MUFU.EX2 R132, R2 ;  /* 0x0000000200847308 */ /* 0x0002e20000000800 */
[-C--:B------:R-:W-:Y:S02]  /*23c80*/  FMUL.FTZ R140, R140, R6.reuse ;  /* 0x000000068c8c7220 */ /* 0x080fe40000410000 */
[----:B------:R-:W-:Y:S02]  /*23c90*/  FMUL.FTZ R141, R141, R6 ;  /* 0x000000068d8d7220 */ /* 0x000fe40000410000 */
[-C--:B------:R-:W-:Y:S02]  /*23ca0*/  FMUL.FTZ R170, R170, R4.reuse ;  /* 0x00000004aaaa7220 */ /* 0x080fe40000410000 */
[----:B------:R-:W-:Y:S02]  /*23cb0*/  FMUL.FTZ R171, R171, R4 ;  /* 0x00000004abab7220 */ /* 0x000fe40000410000 */
[----:B------:R-:W-:Y:S02]  /*23cc0*/  FMUL.FTZ R168, R168, R6 ;  /* 0x00000006a8a87220 */ /* 0x000fe40000410000 */
[----:B-1----:R-:W-:-:S04]  /*23cd0*/  FFMA.FTZ R2, R196, R0, -R5 ;  /* 0x00000000c4027223 */ /* 0x002fc80000010805 */
[----:B------:R1:W-:Y:S01]  /*23ce0*/  MUFU.EX2 R135, R2 ;  /* 0x0000000200877308 */ /* 0x0003e20000000800 */
[----:B------:R-:W-:Y:S01]  /*23cf0*/  FMUL.FTZ R169, R169, R6 ;  /* 0x00000006a9a97220 */ /* 0x000fe20000410000 */
[----:B----4-:R-:W-:Y:S01]  /*23d00*/  HMMA.16816.F32 R56, R8, R16, R140 ;  /* 0x000000100838723c */ /* 0x010fe2000000188c */
[----:B--2---:R-:W-:Y:S02]  /*23d10*/  MOV R134, R23 ;  /* 0x0000001700867202 */ /* 0x004fe40000000f00 */
[----:B------:R-:W-:Y:S01]  /*23d20*/  MOV R133, R22 ;  /* 0x0000001600857202 */ /* 0x000fe20000000f00 */
[----:B-1----:R-:W-:-:S04]  /*23d30*/  FFMA.FTZ R2, R54, R0, -R5 ;  /* 0x0000000036027223 */ /* 0x002fc80000010805 */
[----:B------:R1:W2:Y:S01]  /*23d40*/  MUFU.EX2 R118, R2 ;  /* 0x0000000200767308 */ /* 0x0002a20000000800 */
[----:B------:R-:W-:Y:S07]  /*23d50*/  HMMA.16816.F32 R28, R8, R12, R168 ;  /* 0x0000000c081c723c */ /* 0x000fee00000018a8 */
[----:B------:R-:W-:Y:S02]  /*23d60*/  MOV R170, R21 ;  /* 0x0000001500aa7202 */ /* 0x000fe40000000f00 */
[----:B------:R-:W4:Y:S01]  /*23d70*/  LDSM.16.MT88.4 R20, [R184+0xa000] ;  /* 0x00a00000b814783b */ /* 0x000f220000004200 */
[----:B-1----:R-:W-:-:S04]  /*23d80*/  FFMA.FTZ R2, R176, R0, -R3 ;  /* 0x00000000b0027223 */ /* 0x002fc80000010803 */
[----:B------:R1:W-:Y:S02]  /*23d90*/  MUFU.EX2 R143, R2 ;  /* 0x00000002008f7308 */ /* 0x0003e40000000800 */
[----:B-1----:R-:W-:-:S06]  /*23da0*/  FFMA.FTZ R2, R60, R0, -R3 ;  /* 0x000000003c027223 */ /* 0x002fcc0000010803 */
[----:B------:R1:W-:Y:S01]  /*23db0*/  MUFU.EX2 R141, R2 ;  /* 0x00000002008d7308 */ /* 0x0003e20000000800 */
[-C--:B------:R-:W-:Y:S02]  /*23dc0*/  FMUL.FTZ R146, R146, R4.reuse ;  /* 0x0000000492927220 */ /* 0x080fe40000410000 */
[----:B------:R-:W-:Y:S02]  /*23dd0*/  FMUL.FTZ R147, R147, R4 ;  /* 0x0000000493937220 */ /* 0x000fe40000410000 */
[----:B-1----:R-:W-:-:S04]  /*23de0*/  FFMA.FTZ R2, R156, R0, -R3 ;  /* 0x000000009c027223 */ /* 0x002fc80000010803 */
[----:B------:R1:W-:Y:S01]  /*23df0*/  MUFU.EX2 R137, R2 ;  /* 0x0000000200897308 */ /* 0x0003e20000000800 */
[-C--:B------:R-:W-:Y:S02]  /*23e00*/  FMUL.FTZ R144, R144, R6.reuse ;  /* 0x0000000690907220 */ /* 0x080fe40000410000 */
[----:B------:R-:W-:Y:S02]  /*23e10*/  FMUL.FTZ R145, R145, R6 ;  /* 0x0000000691917220 */ /* 0x000fe40000410000 */
[-C--:B------:R-:W-:Y:S02]  /*23e20*/  FMUL.FTZ R166, R166, R4.reuse ;  /* 0x00000004a6a67220 */ /* 0x080fe40000410000 */
[----:B------:R-:W-:Y:S02]  /*23e30*/  FMUL.FTZ R167, R167, R4 ;  /* 0x00000004a7a77220 */ /* 0x000fe40000410000 */
[----:B-1----:R-:W-:-:S04]  /*23e40*/  FFMA.FTZ R2, R198, R0, -R5 ;  /* 0x00000000c6027223 */ /* 0x002fc80000010805 */
[----:B------:R1:W-:Y:S01]  /*23e50*/  MUFU.EX2 R142, R2 ;  /* 0x00000002008e7308 */ /* 0x0003e20000000800 */
[-C--:B------:R-:W-:Y:S02]  /*23e60*/  FMUL.FTZ R164, R164, R6.reuse ;  /* 0x00000006a4a47220 */ /* 0x080fe40000410000 */
[----:B------:R-:W-:Y:S01]  /*23e70*/  FMUL.FTZ R165, R165, R6 ;  /* 0x00000006a5a57220 */ /* 0x000fe20000410000 */
[----:B------:R-:W-:Y:S01]  /*23e80*/  HMMA.16816.F32 R144, R8, R18, R144 ;  /* 0x000000120890723c */ /* 0x000fe20000001890 */
[----:B------:R-:W2:Y:S01]  /*23e90*/  LDSM.16.MT88.4 R16, [R183+0xa800] ;  /* 0x00a80000b710783b */ /* 0x000ea20000004200 */
[----:B-1----:R-:W-:-:S04]  /*23ea0*/  FFMA.FTZ R2, R62, R0, -R5 ;  /* 0x000000003e027223 */ /* 0x002fc80000010805 */
[----:B------:R1:W1:Y:S02]  /*23eb0*/  MUFU.EX2 R207, R2 ;  /* 0x0000000200cf7308 */ /* 0x0002640000000800 */
[----:B------:R-:W-:Y:S01]  /*23ec0*/  HMMA.16816.F32 R40, R8, R14, R164 ;  /* 0x0000000e0828723c */ /* 0x000fe200000018a4 */
[----:B------:R-:W2:Y:S01]  /*23ed0*/  LDSM.16.MT88.4 R12, [R184+0xa800] ;  /* 0x00a80000b80c783b */ /* 0x000ea20000004200 */
[----:B-1----:R-:W-:-:S04]  /*23ee0*/  FFMA.FTZ R2, R178, R0, -R5 ;  /* 0x00000000b2027223 */ /* 0x002fc80000010805 */
[----:B------:R1:W-:Y:S01]  /*23ef0*/  MUFU.EX2 R205, R2 ;  /* 0x0000000200cd7308 */ /* 0x0003e20000000800 */
[-C--:B------:R-:W-:Y:S02]  /*23f00*/  FMUL.FTZ R150, R150, R4.reuse ;  /* 0x0000000496967220 */ /* 0x080fe40000410000 */
[----:B------:R-:W-:Y:S02]  /*23f10*/  FMUL.FTZ R151, R151, R4 ;  /* 0x0000000497977220 */ /* 0x000fe40000410000 */
[-C--:B------:R-:W-:Y:S02]  /*23f20*/  FMUL.FTZ R148, R148, R6.reuse ;  /* 0x0000000694947220 */ /* 0x080fe40000410000 */
[----:B------:R-:W-:Y:S02]  /*23f30*/  FMUL.FTZ R149, R149, R6 ;  /* 0x0000000695957220 */ /* 0x000fe40000410000 */
[----:B-1----:R-:W-:-:S04]  /*23f40*/  FFMA.FTZ R2, R64, R0, -R5 ;  /* 0x0000000040027223 */ /* 0x002fc80000010805 */
[----:B------:R1:W1:Y:S01]  /*23f50*/  MUFU.EX2 R139, R2 ;  /* 0x00000002008b7308 */ /* 0x0002620000000800 */
[-C--:B------:R-:W-:Y:S02]  /*23f60*/  FMUL.FTZ R162, R162, R4.reuse ;  /* 0x00000004a2a27220 */ /* 0x080fe40000410000 */
[----:B------:R-:W-:Y:S02]  /*23f70*/  FMUL.FTZ R163, R163, R4 ;  /* 0x00000004a3a37220 */ /* 0x000fe40000410000 */
[-C--:B------:R-:W-:Y:S02]  /*23f80*/  FMUL.FTZ R160, R160, R6.reuse ;  /* 0x00000006a0a07220 */ /* 0x080fe40000410000 */
[----:B------:R-:W-:Y:S02]  /*23f90*/  FMUL.FTZ R161, R161, R6 ;  /* 0x00000006a1a17220 */ /* 0x000fe40000410000 */
[----:B-1----:R-:W-:-:S04]  /*23fa0*/  FFMA.FTZ R2, R66, R0, -R3 ;  /* 0x0000000042027223 */ /* 0x002fc80000010803 */
[----:B------:R1:W1:Y:S01]  /*23fb0*/  MUFU.EX2 R203, R2 ;  /* 0x0000000200cb7308 */ /* 0x0002620000000800 */
[C---:B----4-:R-:W-:Y:S08]  /*23fc0*/  HMMA.16816.F32 R148, R8.reuse, R20, R148 ;  /* 0x000000140894723c */ /* 0x050ff00000001894 */
[----:B------:R-:W-:Y:S01]  /*23fd0*/  HMMA.16816.F32 R20, R8, R22, R160 ;  /* 0x000000160814723c */ /* 0x000fe200000018a0 */
[----:B-1----:R-:W-:-:S04]  /*23fe0*/  FFMA.FTZ R2, R108, R0, -R3 ;  /* 0x000000006c027223 */ /* 0x002fc80000010803 */
[----:B------:R1:W-:Y:S02]  /*23ff0*/  MUFU.EX2 R200, R2 ;  /* 0x0000000200c87308 */ /* 0x0003e40000000800 */
[----:B-1----:R-:W-:-:S06]  /*24000*/  FFMA.FTZ R2, R72, R0, -R3 ;  /* 0x0000000048027223 */ /* 0x002fcc0000010803 */
[----:B------:R1:W-:Y:S01]  /*24010*/  MUFU.EX2 R201, R2 ;  /* 0x0000000200c97308 */ /* 0x0003e20000000800 */
[----:B------:R-:W-:Y:S02]  /*24020*/  MOV R72, R199 ;  /* 0x000000c700487202 */ /* 0x000fe40000000f00 */
[----:B---3--:R-:W-:Y:S01]  /*24030*/  F2FP.PACK_AB R8, R132, R138 ;  /* 0x0000008a8408723e */ /* 0x008fe200000000ff */
[----:B-1----:R-:W-:-:S04]  /*24040*/  FFMA.FTZ R2, R110, R0, -R3 ;  /* 0x000000006e027223 */ /* 0x002fc80000010803 */
[----:B------:R1:W-:Y:S01]  /*24050*/  MUFU.EX2 R199, R2 ;  /* 0x0000000200c77308 */ /* 0x0003e20000000800 */
[----:B------:R-:W-:Y:S02]  /*24060*/  F2FP.PACK_AB R9, R133, R170 ;  /* 0x000000aa8509723e */ /* 0x000fe400000000ff */
[----:B--2---:R-:W-:Y:S02]  /*24070*/  F2FP.PACK_AB R10, R118, R135 ;  /* 0x00000087760a723e */ /* 0x004fe400000000ff */
[----:B------:R-:W-:Y:S01]  /*24080*/  F2FP.PACK_AB R11, R119, R134 ;  /* 0x00000086770b723e */ /* 0x000fe200000000ff */
[----:B-1----:R-:W-:-:S04]  /*24090*/  FFMA.FTZ R2, R158, R0, -R5 ;  /* 0x000000009e027223 */ /* 0x002fc80000010805 */
[----:B------:R1:W-:Y:S02]  /*240a0*/  MUFU.EX2 R198, R2 ;  /* 0x0000000200c67308 */ /* 0x0003e40000000800 */
[----:B------:R-:W-:Y:S01]  /*240b0*/  HMMA.16816.F32 R28, R8, R24, R28 ;  /* 0x00000018081c723c */ /* 0x000fe2000000181c */
[----:B-1----:R-:W-:Y:S01]  /*240c0*/  FFMA.FTZ R2, R74, R0, -R5 ;  /* 0x000000004a027223 */ /* 0x002fe20000010805 */
[----:B------:R-:W-:-:S04]  /*240d0*/  MOV R74, R197 ;  /* 0x000000c5004a7202 */ /* 0x000fc80000000f00 */
[----:B------:R1:W2:Y:S02]  /*240e0*/  MUFU.EX2 R197, R2 ;  /* 0x0000000200c57308 */ /* 0x0002a40000000800 */
[C---:B------:R-:W-:Y:S01]  /*240f0*/  HMMA.16816.F32 R40, R8.reuse, R26, R40 ;  /* 0x0000001a0828723c */ /* 0x040fe20000001828 */
[----:B------:R-:W3:Y:S07]  /*24100*/  LDSM.16.MT88.4 R24, [R182+0xb000] ;  /* 0x00b00000b618783b */ /* 0x000eee0000004200 */
[----:B------:R-:W-:Y:S01]  /*24110*/  HMMA.16816.F32 R36, R8, R32, R36 ;  /* 0x000000200824723c */ /* 0x000fe20000001824 */
[----:B-1----:R-:W-:-:S07]  /*24120*/  FFMA.FTZ R2, R202, R0, -R5 ;  /* 0x00000000ca027223 */ /* 0x002fce0000010805 */
[C---:B------:R-:W-:Y:S01]  /*24130*/  HMMA.16816.F32 R48, R8.reuse, R34, R48 ;  /* 0x000000220830723c */ /* 0x040fe20000001830 */
[----:B------:R-:W1:Y:S01]  /*24140*/  LDSM.16.MT88.4 R32, [R185+0xb000] ;  /* 0x00b00000b920783b */ /* 0x000e620000004200 */
[----:B------:R4:W-:Y:S06]  /*24150*/  MUFU.EX2 R196, R2 ;  /* 0x0000000200c47308 */ /* 0x0009ec0000000800 */
[C---:B------:R-:W-:Y:S08]  /*24160*/  HMMA.16816.F32 R56, R8.reuse, R16, R56 ;  /* 0x000000100838723c */ /* 0x040ff00000001838 */
[----:B------:R-:W-:Y:S01]  /*24170*/  HMMA.16816.F32 R68, R8, R18, R144 ;  /* 0x000000120844723c */ /* 0x000fe20000001890 */
[----:B------:R-:W1:Y:S01]  /*24180*/  LDSM.16.MT88.4 R16, [R183+0xb000] ;  /* 0x00b00000b710783b */ /* 0x000e620000004200 */
[----:B----4-:R-:W-:-:S06]  /*24190*/  FFMA.FTZ R2, R78, R0, -R5 ;  /* 0x000000004e027223 */ /* 0x010fcc0000010805 */
[C---:B------:R-:W-:Y:S01]  /*241a0*/  HMMA.16816.F32 R148, R8.reuse, R12, R148 ;  /* 0x0000000c0894723c */ /* 0x040fe20000001894 */
[----:B------:R4:W1:Y:S07]  /*241b0*/  MUFU.EX2 R193, R2 ;  /* 0x0000000200c17308 */ /* 0x00086e0000000800 */
[----:B------:R-:W-:Y:S01]  /*241c0*/  HMMA.16816.F32 R20, R8, R14, R20 ;  /* 0x0000000e0814723c */ /* 0x000fe20000001814 */
[----:B------:R-:W1:Y:S01]  /*241d0*/  LDSM.16.MT88.4 R12, [R184+0xb000] ;  /* 0x00b00000b80c783b */ /* 0x000e620000004200 */
[----:B----4-:R-:W-:-:S04]  /*241e0*/  FFMA.FTZ R2, R80, R0, -R3 ;  /* 0x0000000050027223 */ /* 0x010fc80000010803 */
[----:B------:R4:W1:Y:S02]  /*241f0*/  MUFU.EX2 R178, R2 ;  /* 0x0000000200b27308 */ /* 0x0008640000000800 */
[----:B----4-:R-:W-:-:S06]  /*24200*/  FFMA.FTZ R2, R106, R0, -R3 ;  /* 0x000000006a027223 */ /* 0x010fcc0000010803 */
[----:B------:R4:W-:Y:S02]  /*24210*/  MUFU.EX2 R174, R2 ;  /* 0x0000000200ae7308 */ /* 0x0009e40000000800 */
[----:B----4-:R-:W-:-:S06]  /*24220*/  FFMA.FTZ R2, R82, R0, -R3 ;  /* 0x0000000052027223 */ /* 0x010fcc0000010803 */
[----:B------:R4:W-:Y:S01]  /*24230*/  MUFU.EX2 R176, R2 ;  /* 0x0000000200b07308 */ /* 0x0009e20000000800 */
[----:B------:R-:W-:Y:S02]  /*24240*/  F2FP.PACK_AB R8, R207, R142 ;  /* 0x0000008ecf08723e */ /* 0x000fe400000000ff */
[----:B------:R-:W-:Y:S01]  /*24250*/  F2FP.PACK_AB R9, R141, R143 ;  /* 0x0000008f8d09723e */ /* 0x000fe200000000ff */
[----:B----4-:R-:W-:-:S04]  /*24260*/  FFMA.FTZ R2, R128, R0, -R3 ;  /* 0x0000000080027223 */ /* 0x010fc80000010803 */
[----:B------:R4:W-:Y:S01]  /*24270*/  MUFU.EX2 R172, R2 ;  /* 0x0000000200ac7308 */ /* 0x0009e20000000800 */
[----:B------:R-:W-:Y:S02]  /*24280*/  F2FP.PACK_AB R10, R139, R205 ;  /* 0x000000cd8b0a723e */ /* 0x000fe400000000ff */
[----:B------:R-:W-:Y:S01]  /*24290*/  F2FP.PACK_AB R11, R203, R137 ;  /* 0x00000089cb0b723e */ /* 0x000fe200000000ff */
[----:B----4-:R-:W-:-:S04]  /*242a0*/  FFMA.FTZ R2, R204, R0, -R5 ;  /* 0x00000000cc027223 */ /* 0x010fc80000010805 */
[----:B------:R4:W-:Y:S01]  /*242b0*/  MUFU.EX2 R171, R2 ;  /* 0x0000000200ab7308 */ /* 0x0009e20000000800 */
[----:B------:R-:W-:Y:S01]  /*242c0*/  MOV R168, R117 ;  /* 0x0000007500a87202 */ /* 0x000fe20000000f00 */
[----:B---3--:R-:W-:Y:S01]  /*242d0*/  HMMA.16816.F32 R28, R8, R24, R28 ;  /* 0x00000018081c723c */ /* 0x008fe2000000181c */
[----:B------:R-:W-:Y:S01]  /*242e0*/  MOV R167, R61 ;  /* 0x0000003d00a77202 */ /* 0x000fe20000000f00 */
[----:B----4-:R-:W-:Y:S01]  /*242f0*/  FFMA.FTZ R2, R84, R0, -R5 ;  /* 0x0000000054027223 */ /* 0x010fe20000010805 */
[----:B------:R-:W-:-:S03]  /*24300*/  MOV R84, R170 ;  /* 0x000000aa00547202 */ /* 0x000fc60000000f00 */
[----:B------:R3:W4:Y:S02]  /*24310*/  MUFU.EX2 R170, R2 ;  /* 0x0000000200aa7308 */ /* 0x0007240000000800 */
[----:B------:R-:W-:Y:S01]  /*24320*/  HMMA.16816.F32 R40, R8, R26, R40 ;  /* 0x0000001a0828723c */ /* 0x000fe20000001828 */
[----:B------:R-:W2:Y:S01]  /*24330*/  LDSM.16.MT88.4 R24, [R182+0xb800] ;  /* 0x00b80000b618783b */ /* 0x000ea20000004200 */
[----:B------:R-:W-:-:S06]  /*24340*/  MOV R66, R168 ;  /* 0x000000a800427202 */ /* 0x000fcc0000000f00 */
[----:B-1----:R-:W-:Y:S01]  /*24350*/  HMMA.16816.F32 R36, R8, R32, R36 ;  /* 0x000000200824723c */ /* 0x002fe20000001824 */
[----:B---3--:R-:W-:-:S07]  /*24360*/  FFMA.FTZ R2, R206, R0, -R5 ;  /* 0x00000000ce027223 */ /* 0x008fce0000010805 */
[C---:B------:R-:W-:Y:S01]  /*24370*/  HMMA.16816.F32 R48, R8.reuse, R34, R48 ;  /* 0x000000220830723c */ /* 0x040fe20000001830 */
[----:B------:R-:W1:Y:S01]  /*24380*/  LDSM.16.MT88.4 R32, [R185+0xb800] ;  /* 0x00b80000b920783b */ /* 0x000e620000004200 */
[----:B------:R3:W-:Y:S06]  /*24390*/  MUFU.EX2 R169, R2 ;  /* 0x0000000200a97308 */ /* 0x0007ec0000000800 */
[----:B------:R-:W-:Y:S01]  /*243a0*/  HMMA.16816.F32 R56, R8, R16, R56 ;  /* 0x000000100838723c */ /* 0x000fe20000001838 */
[----:B------:R-:W-:-:S07]  /*243b0*/  MOV R165, R53 ;  /* 0x0000003500a57202 */ /* 0x000fce0000000f00 */
[----:B------:R-:W-:Y:S01]  /*243c0*/  HMMA.16816.F32 R68, R8, R18, R68 ;  /* 0x000000120844723c */ /* 0x000fe20000001844 */
[----:B------:R-:W1:Y:S01]  /*243d0*/  LDSM.16.MT88.4 R16, [R183+0xb800] ;  /* 0x00b80000b710783b */ /* 0x000e620000004200 */
[----:B---3--:R-:W-:-:S06]  /*243e0*/  FFMA.FTZ R2, R86, R0, -R5 ;  /* 0x0000000056027223 */ /* 0x008fcc0000010805 */
[----:B------:R-:W-:Y:S01]  /*243f0*/  HMMA.16816.F32 R148, R8, R12, R148 ;  /* 0x0000000c0894723c */ /* 0x000fe20000001894 */
[----:B------:R3:W1:Y:S01]  /*24400*/  MUFU.EX2 R168, R2 ;  /* 0x0000000200a87308 */ /* 0x0006620000000800 */
[----:B------:R-:W-:-:S06]  /*24410*/  MOV R86, R138 ;  /* 0x0000008a00567202 */ /* 0x000fcc0000000f00 */
[----:B------:R-:W-:Y:S01]  /*24420*/  HMMA.16816.F32 R20, R8, R14, R20 ;  /* 0x0000000e0814723c */ /* 0x000fe20000001814 */
[----:B------:R-:W1:Y:S01]  /*24430*/  LDSM.16.MT88.4 R12, [R184+0xb800] ;  /* 0x00b80000b80c783b */ /* 0x000e620000004200 */
[----:B------:R-:W-:Y:S01]  /*24440*/  MOV R138, R167 ;  /* 0x000000a7008a7202 */ /* 0x000fe20000000f00 */
[----:B---3--:R-:W-:-:S04]  /*24450*/  FFMA.FTZ R2, R88, R0, -R3 ;  /* 0x0000000058027223 */ /* 0x008fc80000010803 */
[----:B------:R3:W1:Y:S01]  /*24460*/  MUFU.EX2 R167, R2 ;  /* 0x0000000200a77308 */ /* 0x0006620000000800 */
[----:B------:R-:W-:Y:S02]  /*24470*/  MOV R166, R55 ;  /* 0x0000003700a67202 */ /* 0x000fe40000000f00 */
[----:B------:R-:W-:Y:S02]  /*24480*/  MOV R140, R165 ;  /* 0x000000a5008c7202 */ /* 0x000fe40000000f00 */
[----:B------:R-:W-:Y:S02]  /*24490*/  MOV R164, R44 ;  /* 0x0000002c00a47202 */ /* 0x000fe40000000f00 */
[----:B------:R-:W-:Y:S01]  /*244a0*/  MOV R64, R166 ;  /* 0x000000a600407202 */ /* 0x000fe20000000f00 */
[----:B---3--:R-:W-:-:S04]  /*244b0*/  FFMA.FTZ R2, R124, R0, -R3 ;  /* 0x000000007c027223 */ /* 0x008fc80000010803 */
[----:B------:R3:W-:Y:S01]  /*244c0*/  MUFU.EX2 R165, R2 ;  /* 0x0000000200a57308 */ /* 0x0007e20000000800 */
[----:B------:R-:W-:Y:S01]  /*244d0*/  MOV R136, R164 ;  /* 0x000000a400887202 */ /* 0x000fe20000000f00 */
[----:B---3--:R-:W-:-:S06]  /*244e0*/  FFMA.FTZ R2, R90, R0, -R3 ;  /* 0x000000005a027223 */ /* 0x008fcc0000010803 */
[----:B------:R3:W-:Y:S01]  /*244f0*/  MUFU.EX2 R166, R2 ;  /* 0x0000000200a67308 */ /* 0x0007e20000000800 */
[----:B--2---:R-:W-:Y:S01]  /*24500*/  F2FP.PACK_AB R8, R197, R198 ;  /* 0x000000c6c508723e */ /* 0x004fe200000000ff */
[----:B---3--:R-:W-:-:S06]  /*24510*/  FFMA.FTZ R2, R120, R0, -R3 ;  /* 0x0000000078027223 */ /* 0x008fcc0000010803 */
[----:B------:R2:W-:Y:S01]  /*24520*/  MUFU.EX2 R164, R2 ;  /* 0x0000000200a47308 */ /* 0x0005e20000000800 */
[----:B------:R-:W-:Y:S02]  /*24530*/  F2FP.PACK_AB R9, R201, R200 ;  /* 0x000000c8c909723e */ /* 0x000fe400000000ff */
[----:B------:R-:W-:Y:S02]  /*24540*/  F2FP.PACK_AB R10, R193, R196 ;  /* 0x000000c4c10a723e */ /* 0x000fe400000000ff */
[----:B------:R-:W-:Y:S01]  /*24550*/  F2FP.PACK_AB R11, R178, R199 ;  /* 0x000000c7b20b723e */ /* 0x000fe200000000ff */
[----:B--2---:R-:W-:-:S04]  /*24560*/  FFMA.FTZ R2, R130, R0, -R5 ;  /* 0x0000000082027223 */ /* 0x004fc80000010805 */
[----:B------:R2:W-:Y:S01]  /*24570*/  MUFU.EX2 R163, R2 ;  /* 0x0000000200a37308 */ /* 0x0005e20000000800 */
[----:B------:R-:W-:Y:S01]  /*24580*/  MOV R117, R63 ;  /* 0x0000003f00757202 */ /* 0x000fe20000000f00 */
[----:B------:R-:W-:Y:S01]  /*24590*/  HMMA.16816.F32 R52, R8, R24, R28 ;  /* 0x000000180834723c */ /* 0x000fe2000000181c */
[----:B------:R-:W3:Y:S01]  /*245a0*/  LDSM.16.MT88.4 R28, [R182+0xc000] ;  /* 0x00c00000b61c783b */ /* 0x000ee20000004200 */
[----:B--2---:R-:W-:-:S04]  /*245b0*/  FFMA.FTZ R2, R92, R0, -R5 ;  /* 0x000000005c027223 */ /* 0x004fc80000010805 */
[----:B------:R2:W2:Y:S02]  /*245c0*/  MUFU.EX2 R162, R2 ;  /* 0x0000000200a27308 */ /* 0x0004a40000000800 */
[C---:B------:R-:W-:Y:S01]  /*245d0*/  HMMA.16816.F32 R60, R8.reuse, R26, R40 ;  /* 0x0000001a083c723c */ /* 0x040fe20000001828 */
[----:B------:R-:W3:Y:S07]  /*245e0*/  LDSM.16.MT88.4 R24, [R185+0xc000] ;  /* 0x00c00000b918783b */ /* 0x000eee0000004200 */
[----:B-1----:R-:W-:Y:S01]  /*245f0*/  HMMA.16816.F32 R44, R8, R32, R36 ;  /* 0x00000020082c723c */ /* 0x002fe20000001824 */
[----:B--2---:R-:W-:-:S07]  /*24600*/  FFMA.FTZ R2, R126, R0, -R5 ;  /* 0x000000007e027223 */ /* 0x004fce0000010805 */
[C---:B------:R-:W-:Y:S01]  /*24610*/  HMMA.16816.F32 R40, R8.reuse, R34, R48 ;  /* 0x000000220828723c */ /* 0x040fe20000001830 */
[----:B------:R1:W-:Y:S07]  /*24620*/  MUFU.EX2 R161, R2 ;  /* 0x0000000200a17308 */ /* 0x0003ee0000000800 */
[C---:B------:R-:W-:Y:S08]  /*24630*/  HMMA.16816.F32 R36, R8.reuse, R16, R56 ;  /* 0x000000100824723c */ /* 0x040ff00000001838 */
[----:B------:R-:W-:Y:S01]  /*24640*/  HMMA.16816.F32 R68, R8, R18, R68 ;  /* 0x000000120844723c */ /* 0x000fe20000001844 */
[----:B------:R-:W2:Y:S01]  /*24650*/  LDSM.16.MT88.4 R16, [R183+0xc000] ;  /* 0x00c00000b710783b */ /* 0x000ea20000004200 */
[----:B-1----:R-:W-:-:S04]  /*24660*/  FFMA.FTZ R2, R93, R0, -R5 ;  /* 0x000000005d027223 */ /* 0x002fc80000010805 */
[----:B------:R1:W1:Y:S02]  /*24670*/  MUFU.EX2 R160, R2 ;  /* 0x0000000200a07308 */ /* 0x0002640000000800 */
[C---:B------:R-:W-:Y:S08]  /*24680*/  HMMA.16816.F32 R32, R8.reuse, R12, R148 ;  /* 0x0000000c0820723c */ /* 0x040ff00000001894 */
[----:B------:R-:W-:Y:S01]  /*24690*/  HMMA.16816.F32 R20, R8, R14, R20 ;  /* 0x0000000e0814723c */ /* 0x000fe20000001814 */
[----:B------:R-:W2:Y:S01]  /*246a0*/  LDSM.16.MT88.4 R12, [R184+0xc000] ;  /* 0x00c00000b80c783b */ /* 0x000ea20000004200 */
[----:B-1----:R-:W-:-:S04]  /*246b0*/  FFMA.FTZ R2, R94, R0, -R3 ;  /* 0x000000005e027223 */ /* 0x002fc80000010803 */
[----:B------:R1:W1:Y:S01]  /*246c0*/  MUFU.EX2 R158, R2 ;  /* 0x00000002009e7308 */ /* 0x0002620000000800 */
[----:B------:R-:W-:Y:S02]  /*246d0*/  MOV R78, R137 ;  /* 0x00000089004e7202 */ /* 0x000fe40000000f00 */
[----:B------:R-:W-:Y:S01]  /*246e0*/  MOV R137, R152 ;  /* 0x0000009800897202 */ /* 0x000fe20000000f00 */
[----:B-1----:R-:W-:-:S04]  /*246f0*/  FFMA.FTZ R2, R122, R0, -R3 ;  /* 0x000000007a027223 */ /* 0x002fc80000010803 */
[----:B------:R1:W-:Y:S02]  /*24700*/  MUFU.EX2 R156, R2 ;  /* 0x00000002009c7308 */ /* 0x0003e40000000800 */
[----:B-1----:R-:W-:-:S06]  /*24710*/  FFMA.FTZ R2, R85, R0, -R3 ;  /* 0x0000000055027223 */ /* 0x002fcc0000010803 */
[----:B------:R1:W-:Y:S01]  /*24720*/  MUFU.EX2 R152, R2 ;  /* 0x0000000200987308 */ /* 0x0003e20000000800 */
[----:B----4-:R-:W-:Y:S01]  /*24730*/  F2FP.PACK_AB R8, R170, R171 ;  /* 0x000000abaa08723e */ /* 0x010fe200000000ff */
[----:B-1----:R-:W-:-:S06]  /*24740*/  FFMA.FTZ R2, R208, R0, -R3 ;  /* 0x00000000d0027223 */ /* 0x002fcc0000010803 */
[----:B------:R1:W-:Y:S01]  /*24750*/  MUFU.EX2 R151, R2 ;  /* 0x0000000200977308 */ /* 0x0003e20000000800 */
[----:B------:R-:W-:Y:S02]  /*24760*/  F2FP.PACK_AB R9, R176, R174 ;  /* 0x000000aeb009723e */ /* 0x000fe400000000ff */
[----:B------:R-:W-:Y:S02]  /*24770*/  F2FP.PACK_AB R10, R168, R169 ;  /* 0x000000a9a80a723e */ /* 0x000fe400000000ff */
[----:B------:R-:W-:Y:S01]  /*24780*/  F2FP.PACK_AB R11, R167, R172 ;  /* 0x000000aca70b723e */ /* 0x000fe200000000ff */
[----:B-1----:R-:W-:-:S04]  /*24790*/  FFMA.FTZ R2, R209, R0, -R5 ;  /* 0x00000000d1027223 */ /* 0x002fc80000010805 */
[----:B------:R1:W-:Y:S02]  /*247a0*/  MUFU.EX2 R150, R2 ;  /* 0x0000000200967308 */ /* 0x0003e40000000800 */
[----:B---3--:R-:W-:Y:S01]  /*247b0*/  HMMA.16816.F32 R48, R8, R28, R52 ;  /* 0x0000001c0830723c */ /* 0x008fe20000001834 */
[----:B-1----:R-:W-:-:S05]  /*247c0*/  FFMA.FTZ R2, R95, R0, -R5 ;  /* 0x000000005f027223 */ /* 0x002fca0000010805 */
[----:B------:R1:W3:Y:S02]  /*247d0*/  MUFU.EX2 R148, R2 ;  /* 0x0000000200947308 */ /* 0x0002e40000000800 */
[----:B------:R-:W-:Y:S01]  /*247e0*/  HMMA.16816.F32 R44, R8, R24, R44 ;  /* 0x00000018082c723c */ /* 0x000fe2000000182c */
[----:B-1----:R-:W-:-:S05]  /*247f0*/  FFMA.FTZ R2, R210, R0, -R5 ;  /* 0x00000000d2027223 */ /* 0x002fca0000010805 */
[----:B------:R1:W-:Y:S02]  /*24800*/  MUFU.EX2 R147, R2 ;  /* 0x0000000200937308 */ /* 0x0003e40000000800 */
[C---:B------:R-:W-:Y:S01]  /*24810*/  HMMA.16816.F32 R52, R8.reuse, R26, R40 ;  /* 0x0000001a0834723c */ /* 0x040fe20000001828 */
[----:B------:R-:W4:Y:S07]  /*24820*/  LDSM.16.MT88.4 R24, [R185+0xc800] ;  /* 0x00c80000b918783b */ /* 0x000f2e0000004200 */
[----:B--2---:R-:W-:Y:S01]  /*24830*/  HMMA.16816.F32 R36, R8, R16, R36 ;  /* 0x000000100824723c */ /* 0x004fe20000001824 */
[----:B-1----:R-:W-:-:S07]  /*24840*/  FFMA.FTZ R2, R87, R0, -R5 ;  /* 0x0000000057027223 */ /* 0x002fce0000010805 */
[C---:B------:R-:W-:Y:S01]  /*24850*/  HMMA.16816.F32 R68, R8.reuse, R18, R68 ;  /* 0x000000120844723c */ /* 0x040fe20000001844 */
[----:B------:R-:W1:Y:S01]  /*24860*/  LDSM.16.MT88.4 R16, [R183+0xc800] ;  /* 0x00c80000b710783b */ /* 0x000e620000004200 */
[----:B------:R2:W1:Y:S06]  /*24870*/  MUFU.EX2 R149, R2 ;  /* 0x0000000200957308 */ /* 0x00046c0000000800 */
[C---:B------:R-:W-:Y:S08]  /*24880*/  HMMA.16816.F32 R32, R8.reuse, R12, R32 ;  /* 0x0000000c0820723c */ /* 0x040ff00000001820 */
[----:B------:R-:W-:Y:S01]  /*24890*/  HMMA.16816.F32 R20, R8, R14, R20 ;  /* 0x0000000e0814723c */ /* 0x000fe20000001814 */
[----:B------:R-:W1:Y:S01]  /*248a0*/  LDSM.16.MT88.4 R12, [R184+0xc800] ;  /* 0x00c80000b80c783b */ /* 0x000e620000004200 */
[----:B--2---:R-:W-:-:S04]  /*248b0*/  FFMA.FTZ R2, R81, R0, -R3 ;  /* 0x0000000051027223 */ /* 0x004fc80000010803 */
[----:B------:R2:W1:Y:S02]  /*248c0*/  MUFU.EX2 R146, R2 ;  /* 0x0000000200927308 */ /* 0x0004640000000800 */
[----:B------:R-:W-:Y:S01]  /*248d0*/  HMMA.16816.F32 R60, R8, R30, R60 ;  /* 0x0000001e083c723c */ /* 0x000fe2000000183c */
[----:B------:R-:W1:Y:S01]  /*248e0*/  LDSM.16.MT88.4 R28, [R182+0xc800] ;  /* 0x00c80000b61c783b */ /* 0x000e620000004200 */
[----:B------:R-:W-:Y:S01]  /*248f0*/  MOV R209, R143 ;  /* 0x0000008f00d17202 */ /* 0x000fe20000000f00 */
[----:B--2---:R-:W-:-:S04]  /*24900*/  FFMA.FTZ R2, R211, R0, -R3 ;  /* 0x00000000d3027223 */ /* 0x004fc80000010803 */
[----:B------:R2:W-:Y:S01]  /*24910*/  MUFU.EX2 R144, R2 ;  /* 0x0000000200907308 */ /* 0x0005e20000000800 */
[----:B------:R-:W-:Y:S01]  /*24920*/  MOV R208, R142 ;  /* 0x0000008e00d07202 */ /* 0x000fe20000000f00 */
[----:B--2---:R-:W-:-:S06]  /*24930*/  FFMA.FTZ R2, R73, R0, -R3 ;  /* 0x0000000049027223 */ /* 0x004fcc0000010803 */
[----:B------:R2:W-:Y:S01]  /*24940*/  MUFU.EX2 R145, R2 ;  /* 0x0000000200917308 */ /* 0x0005e20000000800 */
[----:B------:R-:W-:Y:S01]  /*24950*/  MOV R82, R141 ;  /* 0x0000008d00527202 */ /* 0x000fe20000000f00 */
[----:B--2---:R-:W-:-:S06]  /*24960*/  FFMA.FTZ R2, R112, R0, -R3 ;  /* 0x0000000070027223 */ /* 0x004fcc0000010803 */
[----:B------:R2:W-:Y:S01]  /*24970*/  MUFU.EX2 R143, R2 ;  /* 0x00000002008f7308 */ /* 0x0005e20000000800 */
[----:B------:R-:W-:Y:S02]  /*24980*/  F2FP.PACK_AB R8, R162, R163 ;  /* 0x000000a3a208723e */ /* 0x000fe400000000ff */
[----:B------:R-:W-:Y:S01]  /*24990*/  F2FP.PACK_AB R9, R166, R165 ;  /* 0x000000a5a609723e */ /* 0x000fe200000000ff */
[----:B--2---:R-:W-:-:S04]  /*249a0*/  FFMA.FTZ R2, R214, R0, -R5 ;  /* 0x00000000d6027223 */ /* 0x004fc80000010805 */
[----:B------:R2:W-:Y:S01]  /*249b0*/  MUFU.EX2 R142, R2 ;  /* 0x00000002008e7308 */ /* 0x0005e20000000800 */
[----:B------:R-:W-:Y:S02]  /*249c0*/  F2FP.PACK_AB R10, R160, R161 ;  /* 0x000000a1a00a723e */ /* 0x000fe400000000ff */
[----:B------:R-:W-:Y:S02]  /*249d0*/  F2FP.PACK_AB R11, R158, R164 ;  /* 0x000000a49e0b723e */ /* 0x000fe400000000ff */
[----:B------:R-:W-:Y:S01]  /*249e0*/  MOV R204, R140 ;  /* 0x0000008c00cc7202 */ /* 0x000fe20000000f00 */
[----:B--2---:R-:W-:-:S04]  /*249f0*/  FFMA.FTZ R2, R83, R0, -R5 ;  /* 0x0000000053027223 */ /* 0x004fc80000010805 */
[----:B------:R2:W1:Y:S01]  /*24a00*/  MUFU.EX2 R141, R2 ;  /* 0x00000002008d7308 */ /* 0x0004620000000800 */
[----:B------:R-:W-:Y:S01]  /*24a10*/  MOV R206, R139 ;  /* 0x0000008b00ce7202 */ /* 0x000fe20000000f00 */
[----:B----4-:R-:W-:Y:S01]  /*24a20*/  HMMA.16816.F32 R44, R8, R24, R44 ;  /* 0x00000018082c723c */ /* 0x010fe2000000182c */
[----:B------:R-:W-:Y:S01]  /*24a30*/  MOV R202, R138 ;  /* 0x0000008a00ca7202 */ /* 0x000fe20000000f00 */
[----:B--2---:R-:W-:-:S04]  /*24a40*/  FFMA.FTZ R2, R215, R0, -R5 ;  /* 0x00000000d7027223 */ /* 0x004fc80000010805 */
[----:B------:R2:W-:Y:S02]  /*24a50*/  MUFU.EX2 R140, R2 ;  /* 0x00000002008c7308 */ /* 0x0005e40000000800 */
[C---:B------:R-:W-:Y:S01]  /*24a60*/  HMMA.16816.F32 R52, R8.reuse, R26, R52 ;  /* 0x0000001a0834723c */ /* 0x040fe20000001834 */
[----:B------:R-:W4:Y:S07]  /*24a70*/  LDSM.16.MT88.4 R24, [R185+0xd000] ;  /* 0x00d00000b918783b */ /* 0x000f2e0000004200 */
[----:B-1----:R-:W-:Y:S01]  /*24a80*/  HMMA.16816.F32 R36, R8, R16, R36 ;  /* 0x000000100824723c */ /* 0x002fe20000001824 */
[----:B--2---:R-:W-:-:S07]  /*24a90*/  FFMA.FTZ R2, R75, R0, -R5 ;  /* 0x000000004b027223 */ /* 0x004fce0000010805 */
[C---:B------:R-:W-:Y:S01]  /*24aa0*/  HMMA.16816.F32 R68, R8.reuse, R18, R68 ;  /* 0x000000120844723c */ /* 0x040fe20000001844 */
[----:B------:R-:W1:Y:S01]  /*24ab0*/  LDSM.16.MT88.4 R16, [R183+0xd000] ;  /* 0x00d00000b710783b */ /* 0x000e620000004200 */
[----:B------:R2:W1:Y:S06]  /*24ac0*/  MUFU.EX2 R139, R2 ;  /* 0x00000002008b7308 */ /* 0x00046c0000000800 */
[C---:B------:R-:W-:Y:S08]  /*24ad0*/  HMMA.16816.F32 R32, R8.reuse, R12, R32 ;  /* 0x0000000c0820723c */ /* 0x040ff00000001820 */
[----:B------:R-:W-:Y:S01]  /*24ae0*/  HMMA.16816.F32 R20, R8, R14, R20 ;  /* 0x0000000e0814723c */ /* 0x000fe20000001814 */
[----:B------:R-:W1:Y:S01]  /*24af0*/  LDSM.16.MT88.4 R12, [R184+0xd000] ;  /* 0x00d00000b80c783b */ /* 0x000e620000004200 */
[----:B--2---:R-:W-:-:S04]  /*24b00*/  FFMA.FTZ R2, R96, R0, -R3 ;  /* 0x0000000060027223 */ /* 0x004fc80000010803 */
[----:B------:R2:W1:Y:S01]  /*24b10*/  MUFU.EX2 R138, R2 ;  /* 0x00000002008a7308 */ /* 0x0004620000000800 */
[----:B------:R-:W-:Y:S01]  /*24b20*/  MOV R210, R136 ;  /* 0x0000008800d27202 */ /* 0x000fe20000000f00 */
[----:B------:R-:W-:Y:S01]  /*24b30*/  HMMA.16816.F32 R40, R8, R28, R48 ;  /* 0x0000001c0828723c */ /* 0x000fe20000001830 */
[----:B------:R-:W-:Y:S01]  /*24b40*/  MOV R73, R137 ;  /* 0x0000008900497202 */ /* 0x000fe20000000f00 */
[----:B--2---:R-:W-:-:S04]  /*24b50*/  FFMA.FTZ R2, R216, R0, -R3 ;  /* 0x00000000d8027223 */ /* 0x004fc80000010803 */
[----:B------:R2:W-:Y:S02]  /*24b60*/  MUFU.EX2 R136, R2 ;  /* 0x0000000200887308 */ /* 0x0005e40000000800 */
[----:B------:R-:W-:Y:S01]  /*24b70*/  HMMA.16816.F32 R60, R8, R30, R60 ;  /* 0x0000001e083c723c */ /* 0x000fe2000000183c */
[----:B------:R-:W1:Y:S01]  /*24b80*/  LDSM.16.MT88.4 R28, [R182+0xd000] ;  /* 0x00d00000b61c783b */ /* 0x000e620000004200 */
[----:B------:R-:W-:Y:S01]  /*24b90*/  MOV R215, R135 ;  /* 0x0000008700d77202 */ /* 0x000fe20000000f00 */
[----:B--2---:R-:W-:-:S04]  /*24ba0*/  FFMA.FTZ R2, R98, R0, -R3 ;  /* 0x0000000062027223 */ /* 0x004fc80000010803 */
[----:B------:R2:W-:Y:S01]  /*24bb0*/  MUFU.EX2 R137, R2 ;  /* 0x0000000200897308 */ /* 0x0005e20000000800 */
[----:B------:R-:W-:Y:S02]  /*24bc0*/  MOV R75, R134 ;  /* 0x00000086004b7202 */ /* 0x000fe40000000f00 */
[----:B------:R-:W-:Y:S01]  /*24bd0*/  MOV R83, R133 ;  /* 0x0000008500537202 */ /* 0x000fe20000000f00 */
[----:B--2---:R-:W-:-:S04]  /*24be0*/  FFMA.FTZ R2, R217, R0, -R3 ;  /* 0x00000000d9027223 */ /* 0x004fc80000010803 */
[----:B------:R2:W-:Y:S01]  /*24bf0*/  MUFU.EX2 R135, R2 ;  /* 0x0000000200877308 */ /* 0x0005e20000000800 */
[----:B---3--:R-:W-:Y:S02]  /*24c00*/  F2FP.PACK_AB R8, R148, R150 ;  /* 0x000000969408723e */ /* 0x008fe400000000ff */
[----:B------:R-:W-:Y:S01]  /*24c10*/  F2FP.PACK_AB R9, R152, R156 ;  /* 0x0000009c9809723e */ /* 0x000fe200000000ff */
[----:B--2---:R-:W-:-:S04]  /*24c20*/  FFMA.FTZ R2, R220, R0, -R5 ;  /* 0x00000000dc027223 */ /* 0x004fc80000010805 */
[----:B------:R2:W-:Y:S01]  /*24c30*/  MUFU.EX2 R134, R2 ;  /* 0x0000000200867308 */ /* 0x0005e20000000800 */
[----:B------:R-:W-:Y:S02]  /*24c40*/  F2FP.PACK_AB R10, R149, R147 ;  /* 0x00000093950a723e */ /* 0x000fe400000000ff */
[----:B------:R-:W-:Y:S02]  /*24c50*/  F2FP.PACK_AB R11, R146, R151 ;  /* 0x00000097920b723e */ /* 0x000fe400000000ff */
[----:B------:R-:W-:Y:S01]  /*24c60*/  MOV R80, R132 ;  /* 0x0000008400507202 */ /* 0x000fe20000000f00 */
[----:B--2---:R-:W-:-:S04]  /*24c70*/  FFMA.FTZ R2, R100, R0, -R5 ;  /* 0x0000000064027223 */ /* 0x004fc80000010805 */
[----:B------:R2:W3:Y:S01]  /*24c80*/  MUFU.EX2 R133, R2 ;  /* 0x0000000200857308 */ /* 0x0004e20000000800 */
[----:B----4-:R-:W-:Y:S01]  /*24c90*/  HMMA.16816.F32 R44, R8, R24, R44 ;  /* 0x00000018082c723c */ /* 0x010fe2000000182c */
[----:B--2---:R-:W-:-:S06]  /*24ca0*/  FFMA.FTZ R2, R221, R0, -R5 ;  /* 0x00000000dd027223 */ /* 0x004fcc0000010805 */
[----:B------:R2:W-:Y:S01]  /*24cb0*/  MUFU.EX2 R132, R2 ;  /* 0x0000000200847308 */ /* 0x0005e20000000800 */
[C---:B------:R-:W-:Y:S01]  /*24cc0*/  HMMA.16816.F32 R52, R8.reuse, R26, R52 ;  /* 0x0000001a0834723c */ /* 0x040fe20000001834 */
[----:B------:R-:W4:Y:S07]  /*24cd0*/  LDSM.16.MT88.4 R24, [R185+0xd800] ;  /* 0x00d80000b918783b */ /* 0x000f2e0000004200 */
[----:B-1----:R-:W-:Y:S01]  /*24ce0*/  HMMA.16816.F32 R48, R8, R16, R36 ;  /* 0x000000100830723c */ /* 0x002fe20000001824 */
[----:B--2---:R-:W-:-:S07]  /*24cf0*/  FFMA.FTZ R2, R101, R0, -R5 ;  /* 0x0000000065027223 */ /* 0x004fce0000010805 */
[C---:B------:R-:W-:Y:S01]  /*24d00*/  HMMA.16816.F32 R68, R8.reuse, R18, R68 ;  /* 0x000000120844723c */ /* 0x040fe20000001844 */
[----:B------:R-:W1:Y:S01]  /*24d10*/  LDSM.16.MT88.4 R16, [R183+0xd800] ;  /* 0x00d80000b710783b */ /* 0x000e620000004200 */
[----:B------:R2:W1:Y:S06]  /*24d20*/  MUFU.EX2 R130, R2 ;  /* 0x0000000200827308 */ /* 0x00046c0000000800 */
[C---:B------:R-:W-:Y:S01]  /*24d30*/  HMMA.16816.F32 R36, R8.reuse, R12, R32 ;  /* 0x0000000c0824723c */ /* 0x040fe20000001820 */
[----:B------:R-:W-:Y:S01]  /*24d40*/  MOV R214, R119 ;  /* 0x0000007700d67202 */ /* 0x000fe20000000f00 */
[----:B------:R-:W-:Y:S06]  /*24d50*/  LDSM.16.MT88.4 R32, [R182+0xe000] ;  /* 0x00e00000b620783b */ /* 0x000fec0000004200 */
[----:B------:R-:W-:Y:S01]  /*24d60*/  HMMA.16816.F32 R20, R8, R14, R20 ;  /* 0x0000000e0814723c */ /* 0x000fe20000001814 */
[----:B------:R-:W1:Y:S01]  /*24d70*/  LDSM.16.MT88.4 R12, [R184+0xd800] ;  /* 0x00d80000b80c783b */ /* 0x000e620000004200 */
[----:B--2---:R-:W-:-:S04]  /*24d80*/  FFMA.FTZ R2, R97, R0, -R3 ;  /* 0x0000000061027223 */ /* 0x004fc80000010803 */
[----:B------:R2:W1:Y:S02]  /*24d90*/  MUFU.EX2 R128, R2 ;  /* 0x0000000200807308 */ /* 0x0004640000000800 */
[----:B------:R-:W-:Y:S01]  /*24da0*/  HMMA.16816.F32 R40, R8, R28, R40 ;  /* 0x0000001c0828723c */ /* 0x000fe20000001828 */
[----:B--2---:R-:W-:-:S05]  /*24db0*/  FFMA.FTZ R2, R226, R0, -R3 ;  /* 0x00000000e2027223 */ /* 0x004fca0000010803 */
[----:B------:R2:W-:Y:S02]  /*24dc0*/  MUFU.EX2 R122, R2 ;  /* 0x00000002007a7308 */ /* 0x0005e40000000800 */
[----:B------:R-:W-:Y:S01]  /*24dd0*/  HMMA.16816.F32 R60, R8, R30, R60 ;  /* 0x0000001e083c723c */ /* 0x000fe2000000183c */
[----:B------:R-:W1:Y:S01]  /*24de0*/  LDSM.16.MT88.4 R28, [R182+0xd800] ;  /* 0x00d80000b61c783b */ /* 0x000e620000004200 */
[----:B--2---:R-:W-:-:S04]  /*24df0*/  FFMA.FTZ R2, R99, R0, -R3 ;  /* 0x0000000063027223 */ /* 0x004fc80000010803 */
[----:B------:R2:W-:Y:S02]  /*24e00*/  MUFU.EX2 R126, R2 ;  /* 0x00000002007e7308 */ /* 0x0005e40000000800 */
[----:B--2---:R-:W-:-:S06]  /*24e10*/  FFMA.FTZ R2, R227, R0, -R3 ;  /* 0x00000000e3027223 */ /* 0x004fcc0000010803 */
[----:B------:R2:W-:Y:S01]  /*24e20*/  MUFU.EX2 R124, R2 ;  /* 0x00000002007c7308 */ /* 0x0005e20000000800 */
[----:B------:R-:W-:Y:S01]  /*24e30*/  MOV R211, R118 ;  /* 0x0000007600d37202 */ /* 0x000fe20000000f00 */
[----:B--2---:R-:W-:-:S06]  /*24e40*/  FFMA.FTZ R2, R228, R0, -R5 ;  /* 0x00000000e4027223 */ /* 0x004fcc0000010805 */
[----:B------:R2:W-:Y:S01]  /*24e50*/  MUFU.EX2 R120, R2 ;  /* 0x0000000200787308 */ /* 0x0005e20000000800 */
[----:B------:R-:W-:Y:S02]  /*24e60*/  F2FP.PACK_AB R8, R141, R142 ;  /* 0x0000008e8d08723e */ /* 0x000fe400000000ff */
[----:B------:R-:W-:Y:S02]  /*24e70*/  F2FP.PACK_AB R9, R145, R144 ;  /* 0x000000909109723e */ /* 0x000fe400000000ff */
[----:B------:R-:W-:Y:S02]  /*24e80*/  F2FP.PACK_AB R10, R139, R140 ;  /* 0x0000008c8b0a723e */ /* 0x000fe400000000ff */
[----:B------:R-:W-:Y:S01]  /*24e90*/  F2FP.PACK_AB R11, R138, R143 ;  /* 0x0000008f8a0b723e */ /* 0x000fe200000000ff */
[----:B--2---:R-:W-:-:S04]  /*24ea0*/  FFMA.FTZ R2, R102, R0, -R5 ;  /* 0x0000000066027223 */ /* 0x004fc80000010805 */
[----:B------:R2:W1:Y:S01]  /*24eb0*/  MUFU.EX2 R119, R2 ;  /* 0x0000000200777308 */ /* 0x0004620000000800 */
[----:B------:R-:W-:Y:S01]  /*24ec0*/  MOV R216, R117 ;  /* 0x0000007500d87202 */ /* 0x000fe20000000f00 */
[----:B----4-:R-:W-:Y:S01]  /*24ed0*/  HMMA.16816.F32 R44, R8, R24, R44 ;  /* 0x00000018082c723c */ /* 0x010fe2000000182c */
[----:B------:R-:W-:Y:S01]  /*24ee0*/  MOV R217, R116 ;  /* 0x0000007400d97202 */ /* 0x000fe20000000f00 */
[----:B--2---:R-:W-:-:S04]  /*24ef0*/  FFMA.FTZ R2, R229, R0, -R5 ;  /* 0x00000000e5027223 */ /* 0x004fc80000010805 */
[----:B------:R2:W-:Y:S02]  /*24f00*/  MUFU.EX2 R118, R2 ;  /* 0x0000000200767308 */ /* 0x0005e40000000800 */
[C---:B------:R-:W-:Y:S08]  /*24f10*/  HMMA.16816.F32 R52, R8.reuse, R26, R52 ;  /* 0x0000001a0834723c */ /* 0x040ff00000001834 */
[----:B-1----:R-:W-:Y:S01]  /*24f20*/  HMMA.16816.F32 R48, R8, R16, R48 ;  /* 0x000000100830723c */ /* 0x002fe20000001830 */
[----:B--2---:R-:W-:-:S07]  /*24f30*/  FFMA.FTZ R2, R103, R0, -R5 ;  /* 0x0000000067027223 */ /* 0x004fce0000010805 */
[C---:B------:R-:W-:Y:S01]  /*24f40*/  HMMA.16816.F32 R68, R8.reuse, R18, R68 ;  /* 0x000000120844723c */ /* 0x040fe20000001844 */
[----:B------:R-:W1:Y:S01]  /*24f50*/  LDSM.16.MT88.4 R16, [R183+0xe000] ;  /* 0x00e00000b710783b */ /* 0x000e620000004200 */
[----:B------:R2:W4:Y:S06]  /*24f60*/  MUFU.EX2 R117, R2 ;  /* 0x0000000200757308 */ /* 0x00052c0000000800 */
[C---:B------:R-:W-:Y:S01]  /*24f70*/  HMMA.16816.F32 R24, R8.reuse, R12, R36 ;  /* 0x0000000c0818723c */ /* 0x040fe20000001824 */
[----:B------:R-:W-:Y:S07]  /*24f80*/  LDSM.16.MT88.4 R36, [R185+0xe800] ;  /* 0x00e80000b924783b */ /* 0x000fee0000004200 */
        /* <DEDUP_REMOVED lines=13> */
[----:B---3--:R-:W-:Y:S02]  /*25060*/  F2FP.PACK_AB R8, R133, R134 ;  /* 0x000000868508723e */ /* 0x008fe400000000ff */
[----:B------:R-:W-:Y:S01]  /*25070*/  F2FP.PACK_AB R9, R137, R136 ;  /* 0x000000888909723e */ /* 0x000fe200000000ff */
[----:B--2---:R-:W-:-:S04]  /*25080*/  FFMA.FTZ R2, R232, R0, -R5 ;  /* 0x00000000e8027223 */ /* 0x004fc80000010805 */
[----:B------:R2:W-:Y:S01]  /*25090*/  MUFU.EX2 R106, R2 ;  /* 0x00000002006a7308 */ /* 0x0005e20000000800 */
[----:B------:R-:W-:Y:S02]  /*250a0*/  F2FP.PACK_AB R10, R130, R132 ;  /* 0x00000084820a723e */ /* 0x000fe400000000ff */
[----:B------:R-:W-:Y:S01]  /*250b0*/  F2FP.PACK_AB R11, R128, R135 ;  /* 0x00000087800b723e */ /* 0x000fe200000000ff */
[----:B--2---:R-:W-:-:S04]  /*250c0*/  FFMA.FTZ R2, R105, R0, -R5 ;  /* 0x0000000069027223 */ /* 0x004fc80000010805 */
[----:B------:R2:W3:Y:S02]  /*250d0*/  MUFU.EX2 R105, R2 ;  /* 0x0000000200697308 */ /* 0x0004e40000000800 */
[----:B------:R-:W-:Y:S01]  /*250e0*/  HMMA.16816.F32 R40, R8, R32, R40 ;  /* 0x000000200828723c */ /* 0x000fe20000001828 */
[----:B--2---:R-:W-:-:S05]  /*250f0*/  FFMA.FTZ R2, R233, R0, -R5 ;  /* 0x00000000e9027223 */ /* 0x004fca0000010805 */
[----:B------:R2:W-:Y:S02]  /*25100*/  MUFU.EX2 R104, R2 ;  /* 0x0000000200687308 */ /* 0x0005e40000000800 */
[C---:B------:R-:W-:Y:S01]  /*25110*/  HMMA.16816.F32 R60, R8.reuse, R34, R60 ;  /* 0x00000022083c723c */ /* 0x040fe2000000183c */
[----:B------:R-:W3:Y:S07]  /*25120*/  LDSM.16.MT88.4 R32, [R182+0xe800] ;  /* 0x00e80000b620783b */ /* 0x000eee0000004200 */
        /* <DEDUP_REMOVED lines=14> */
[----:B--2---:R-:W-:-:S05]  /*25210*/  FFMA.FTZ R2, R91, R0, -R3 ;  /* 0x000000005b027223 */ /* 0x004fca0000010803 */
[----:B------:R2:W-:Y:S02]  /*25220*/  MUFU.EX2 R101, R2 ;  /* 0x0000000200657308 */ /* 0x0005e40000000800 */
[----:B--2---:R-:W-:-:S06]  /*25230*/  FFMA.FTZ R2, R235, R0, -R3 ;  /* 0x00000000eb027223 */ /* 0x004fcc0000010803 */
[----:B------:R2:W-:Y:S01]  /*25240*/  MUFU.EX2 R100, R2 ;  /* 0x0000000200647308 */ /* 0x0005e20000000800 */
[----:B------:R-:W-:Y:S01]  /*25250*/  F2FP.PACK_AB R8, R119, R120 ;  /* 0x000000787708723e */ /* 0x000fe200000000ff */
[----:B--2---:R-:W-:-:S06]  /*25260*/  FFMA.FTZ R2, R236, R0, -R5 ;  /* 0x00000000ec027223 */ /* 0x004fcc0000010805 */
[----:B------:R2:W-:Y:S01]  /*25270*/  MUFU.EX2 R98, R2 ;  /* 0x0000000200627308 */ /* 0x0005e20000000800 */
[----:B------:R-:W-:Y:S02]  /*25280*/  F2FP.PACK_AB R9, R126, R122 ;  /* 0x0000007a7e09723e */ /* 0x000fe400000000ff */
[----:B----4-:R-:W-:Y:S02]  /*25290*/  F2FP.PACK_AB R10, R117, R118 ;  /* 0x00000076750a723e */ /* 0x010fe400000000ff */
[----:B------:R-:W-:Y:S01]  /*252a0*/  F2FP.PACK_AB R11, R116, R124 ;  /* 0x0000007c740b723e */ /* 0x000fe200000000ff */
[----:B--2---:R-:W-:-:S04]  /*252b0*/  FFMA.FTZ R2, R107, R0, -R5 ;  /* 0x000000006b027223 */ /* 0x004fc80000010805 */
[----:B------:R2:W4:Y:S02]  /*252c0*/  MUFU.EX2 R97, R2 ;  /* 0x0000000200617308 */ /* 0x0005240000000800 */
[----:B---3--:R-:W-:Y:S01]  /*252d0*/  HMMA.16816.F32 R28, R8, R32, R40 ;  /* 0x00000020081c723c */ /* 0x008fe20000001828 */
[----:B------:R-:W-:Y:S01]  /*252e0*/  MOV R220, R7 ;  /* 0x0000000700dc7202 */ /* 0x000fe20000000f00 */
[----:B--2---:R-:W-:-:S04]  /*252f0*/  FFMA.FTZ R2, R237, R0, -R5 ;  /* 0x00000000ed027223 */ /* 0x004fc80000010805 */
[----:B------:R2:W-:Y:S02]  /*25300*/  MUFU.EX2 R96, R2 ;  /* 0x0000000200607308 */ /* 0x0005e40000000800 */
[C---:B------:R-:W-:Y:S01]  /*25310*/  HMMA.16816.F32 R60, R8.reuse, R34, R60 ;  /* 0x00000022083c723c */ /* 0x040fe2000000183c */
[----:B------:R-:W3:Y:S07]  /*25320*/  LDSM.16.MT88.4 R32, [R182+0xf000] ;  /* 0x00f00000b620783b */ /* 0x000eee0000004200 */
[----:B------:R-:W-:Y:S01]  /*25330*/  HMMA.16816.F32 R40, R8, R36, R44 ;  /* 0x000000240828723c */ /* 0x000fe2000000182c */
[----:B--2---:R-:W-:-:S04]  /*25340*/  FFMA.FTZ R2, R79, R0, -R5 ;  /* 0x000000004f027223 */ /* 0x004fc80000010805 */
[----:B------:R2:W2:Y:S03]  /*25350*/  MUFU.EX2 R95, R2 ;  /* 0x00000002005f7308 */ /* 0x0004a60000000800 */
[----:B------:R-:W-:Y:S01]  /*25360*/  HMMA.16816.F32 R44, R8, R38, R52 ;  /* 0x00000026082c723c */ /* 0x000fe20000001834 */
[----:B------:R-:W3:Y:S01]  /*25370*/  LDSM.16.MT88.4 R36, [R185+0xf000] ;  /* 0x00f00000b924783b */ /* 0x000ee20000004200 */
[----:B------:R-:W-:-:S03]  /*25380*/  MOV R85, R66 ;  /* 0x0000004200557202 */ /* 0x000fc60000000f00 */
[----:B------:R-:W-:Y:S03]  /*25390*/  LDSM.16.MT88.4 R52, [R183+0xf800] ;  /* 0x00f80000b734783b */ /* 0x000fe60000004200 */
[----:B-1----:R-:W-:Y:S01]  /*253a0*/  HMMA.16816.F32 R56, R8, R16, R48 ;  /* 0x000000100838723c */ /* 0x002fe20000001830 */
[----:B--2---:R-:W-:-:S07]  /*253b0*/  FFMA.FTZ R2, R109, R0, -R3 ;  /* 0x000000006d027223 */ /* 0x004fce0000010803 */
[C---:B------:R-:W-:Y:S01]  /*253c0*/  HMMA.16816.F32 R48, R8.reuse, R12, R24 ;  /* 0x0000000c0830723c */ /* 0x040fe20000001818 */
[----:B------:R-:W-:Y:S01]  /*253d0*/  LDSM.16.MT88.4 R24, [R182+0xf800] ;  /* 0x00f80000b618783b */ /* 0x000fe20000004200 */
[----:B------:R1:W2:Y:S06]  /*253e0*/  MUFU.EX2 R7, R2 ;  /* 0x0000000200077308 */ /* 0x0002ac0000000800 */
[----:B------:R-:W-:Y:S01]  /*253f0*/  HMMA.16816.F32 R20, R8, R14, R20 ;  /* 0x0000000e0814723c */ /* 0x000fe20000001814 */
[----:B------:R-:W2:Y:S01]  /*25400*/  LDSM.16.MT88.4 R12, [R184+0xf000] ;  /* 0x00f00000b80c783b */ /* 0x000ea20000004200 */
[----:B-1----:R-:W-:-:S04]  /*25410*/  FFMA.FTZ R2, R238, R0, -R3 ;  /* 0x00000000ee027223 */ /* 0x002fc80000010803 */
[----:B------:R1:W-:Y:S02]  /*25420*/  MUFU.EX2 R93, R2 ;  /* 0x00000002005d7308 */ /* 0x0003e40000000800 */
[----:B------:R-:W-:Y:S01]  /*25430*/  HMMA.16816.F32 R68, R8, R18, R68 ;  /* 0x000000120844723c */ /* 0x000fe20000001844 */
[----:B------:R-:W2:Y:S01]  /*25440*/  LDSM.16.MT88.4 R16, [R183+0xf000] ;  /* 0x00f00000b710783b */ /* 0x000ea20000004200 */
[----:B-1----:R-:W-:-:S04]  /*25450*/  FFMA.FTZ R2, R111, R0, -R3 ;  /* 0x000000006f027223 */ /* 0x002fc80000010803 */
[----:B------:R1:W-:Y:S02]  /*25460*/  MUFU.EX2 R94, R2 ;  /* 0x00000002005e7308 */ /* 0x0003e40000000800 */
[----:B-1----:R-:W-:-:S06]  /*25470*/  FFMA.FTZ R2, R239, R0, -R3 ;  /* 0x00000000ef027223 */ /* 0x002fcc0000010803 */
[----:B------:R1:W-:Y:S02]  /*25480*/  MUFU.EX2 R92, R2 ;  /* 0x00000002005c7308 */ /* 0x0003e40000000800 */
[----:B-1----:R-:W-:-:S06]  /*25490*/  FFMA.FTZ R2, R240, R0, -R5 ;  /* 0x00000000f0027223 */ /* 0x002fcc0000010805 */
[----:B------:R1:W-:Y:S01]  /*254a0*/  MUFU.EX2 R91, R2 ;  /* 0x00000002005b7308 */ /* 0x0003e20000000800 */
[----:B------:R-:W-:Y:S02]  /*254b0*/  F2FP.PACK_AB R8, R105, R106 ;  /* 0x0000006a6908723e */ /* 0x000fe400000000ff */
[----:B------:R-:W-:Y:S02]  /*254c0*/  F2FP.PACK_AB R9, R110, R108 ;  /* 0x0000006c6e09723e */ /* 0x000fe400000000ff */
[----:B------:R-:W-:Y:S01]  /*254d0*/  F2FP.PACK_AB R10, R103, R104 ;  /* 0x00000068670a723e */ /* 0x000fe200000000ff */
[----:B-1----:R-:W-:-:S04]  /*254e0*/  FFMA.FTZ R2, R113, R0, -R5 ;  /* 0x0000000071027223 */ /* 0x002fc80000010805 */
[----:B------:R1:W1:Y:S01]  /*254f0*/  MUFU.EX2 R90, R2 ;  /* 0x00000002005a7308 */ /* 0x0002620000000800 */
[----:B------:R-:W-:Y:S01]  /*25500*/  F2FP.PACK_AB R11, R102, R112 ;  /* 0x00000070660b723e */ /* 0x000fe200000000ff */
[----:B-1----:R-:W-:-:S06]  /*25510*/  FFMA.FTZ R2, R241, R0, -R5 ;  /* 0x00000000f1027223 */ /* 0x002fcc0000010805 */
[----:B------:R1:W-:Y:S01]  /*25520*/  MUFU.EX2 R89, R2 ;  /* 0x0000000200597308 */ /* 0x0003e20000000800 */
[----:B---3--:R-:W-:Y:S01]  /*25530*/  HMMA.16816.F32 R28, R8, R32, R28 ;  /* 0x00000020081c723c */ /* 0x008fe2000000181c */
[----:B------:R-:W-:Y:S01]  /*25540*/  MOV R227, R85 ;  /* 0x0000005500e37202 */ /* 0x000fe20000000f00 */
[----:B-1----:R-:W-:-:S05]  /*25550*/  FFMA.FTZ R2, R115, R0, -R5 ;  /* 0x0000000073027223 */ /* 0x002fca0000010805 */
[----:B------:R1:W3:Y:S01]  /*25560*/  MUFU.EX2 R88, R2 ;  /* 0x0000000200587308 */ /* 0x0002e20000000800 */
[C---:B------:R-:W-:Y:S08]  /*25570*/  HMMA.16816.F32 R32, R8.reuse, R34, R60 ;  /* 0x000000220820723c */ /* 0x040ff0000000183c */
[----:B------:R-:W-:Y:S01]  /*25580*/  HMMA.16816.F32 R40, R8, R36, R40 ;  /* 0x000000240828723c */ /* 0x000fe20000001828 */
[----:B-1----:R-:W-:-:S07]  /*25590*/  FFMA.FTZ R2, R114, R0, -R3 ;  /* 0x0000000072027223 */ /* 0x002fce0000010803 */
[C---:B------:R-:W-:Y:S01]  /*255a0*/  HMMA.16816.F32 R44, R8.reuse, R38, R44 ;  /* 0x00000026082c723c */ /* 0x040fe2000000182c */
[----:B------:R-:W1:Y:S01]  /*255b0*/  LDSM.16.MT88.4 R36, [R185+0xf800] ;  /* 0x00f80000b924783b */ /* 0x000e620000004200 */
[----:B------:R3:W1:Y:S06]  /*255c0*/  MUFU.EX2 R87, R2 ;  /* 0x0000000200577308 */ /* 0x00066c0000000800 */
[----:B--2---:R-:W-:Y:S01]  /*255d0*/  HMMA.16816.F32 R60, R8, R12, R48 ;  /* 0x0000000c083c723c */ /* 0x004fe20000001830 */
[----:B------:R-:W-:-:S07]  /*255e0*/  FFMA.FTZ R4, R252, R4, R220 ;  /* 0x00000004fc047223 */ /* 0x000fce00000100dc */
[C---:B------:R-:W-:Y:S01]  /*255f0*/  HMMA.16816.F32 R48, R8.reuse, R14, R20 ;  /* 0x0000000e0830723c */ /* 0x040fe20000001814 */
[----:B------:R-:W2:Y:S01]  /*25600*/  LDSM.16.MT88.4 R12, [R184+0xf800] ;  /* 0x00f80000b80c783b */ /* 0x000ea20000004200 */
[----:B---3--:R-:W-:Y:S01]  /*25610*/  FFMA.FTZ R2, R242, R0, -R3 ;  /* 0x00000000f2027223 */ /* 0x008fe20000010803 */
[----:B------:R-:W-:Y:S02]  /*25620*/  MOV R220, R86 ;  /* 0x0000005600dc7202 */ /* 0x000fe40000000f00 */
[----:B------:R-:W-:Y:S01]  /*25630*/  MOV R81, R64 ;  /* 0x0000004000517202 */ /* 0x000fe20000000f00 */
[----:B------:R3:W-:Y:S02]  /*25640*/  MUFU.EX2 R85, R2 ;  /* 0x0000000200557308 */ /* 0x0007e40000000800 */
[C---:B------:R-:W-:Y:S01]  /*25650*/  HMMA.16816.F32 R56, R8.reuse, R16, R56 ;  /* 0x000000100838723c */ /* 0x040fe20000001838 */
[----:B------:R-:W-:Y:S02]  /*25660*/  MOV R229, R73 ;  /* 0x0000004900e57202 */ /* 0x000fe40000000f00 */
[----:B------:R-:W-:Y:S01]  /*25670*/  MOV R221, R84 ;  /* 0x0000005400dd7202 */ /* 0x000fe20000000f00 */
[----:B------:R-:W-:Y:S01]  /*25680*/  FFMA.FTZ R6, R216, R6, R217 ;  /* 0x00000006d8067223 */ /* 0x000fe200000100d9 */
[----:B------:R-:W-:Y:S01]  /*25690*/  MOV R226, R74 ;  /* 0x0000004a00e27202 */ /* 0x000fe20000000f00 */
[----:B------:R-:W-:Y:S02]  /*256a0*/  LDSM.16.MT88.4 R20, [R185+0x10000] ;  /* 0x01000000b914783b */ /* 0x000fe40000004200 */
[----:B------:R-:W-:Y:S02]  /*256b0*/  HMMA.16816.F32 R68, R8, R18, R68 ;  /* 0x000000120844723c */ /* 0x000fe40000001844 */
[----:B------:R-:W1:Y:S01]  /*256c0*/  LDSM.16.MT88.4 R16, [R182+0x10000] ;  /* 0x01000000b610783b */ /* 0x000e620000004200 */
[----:B---3--:R-:W-:-:S04]  /*256d0*/  FFMA.FTZ R2, R121, R0, -R3 ;  /* 0x0000000079027223 */ /* 0x008fc80000010803 */
[----:B------:R3:W-:Y:S01]  /*256e0*/  MUFU.EX2 R86, R2 ;  /* 0x0000000200567308 */ /* 0x0007e20000000800 */
[----:B------:R-:W-:Y:S01]  /*256f0*/  MOV R228, R81 ;  /* 0x0000005100e47202 */ /* 0x000fe20000000f00 */
[----:B------:R-:W-:Y:S01]  /*25700*/  FADD.FTZ R4, R229, R4 ;  /* 0x00000004e5047221 */ /* 0x000fe20000010000 */
[----:B----4-:R-:W-:Y:S02]  /*25710*/  F2FP.PACK_AB R8, R97, R98 ;  /* 0x000000626108723e */ /* 0x010fe400000000ff */
[----:B------:R-:W-:Y:S02]  /*25720*/  F2FP.PACK_AB R9, R101, R99 ;  /* 0x000000636509723e */ /* 0x000fe400000000ff */
[----:B------:R-:W-:Y:S01]  /*25730*/  F2FP.PACK_AB R10, R95, R96 ;  /* 0x000000605f0a723e */ /* 0x000fe200000000ff */
[----:B---3--:R-:W-:-:S04]  /*25740*/  FFMA.FTZ R2, R243, R0, -R3 ;  /* 0x00000000f3027223 */ /* 0x008fc80000010803 */
[----:B------:R3:W-:Y:S01]  /*25750*/  MUFU.EX2 R84, R2 ;  /* 0x0000000200547308 */ /* 0x0007e20000000800 */
[----:B------:R-:W-:Y:S02]  /*25760*/  F2FP.PACK_AB R11, R7, R100 ;  /* 0x00000064070b723e */ /* 0x000fe400000000ff */
[----:B------:R-:W-:Y:S01]  /*25770*/  MOV R217, R83 ;  /* 0x0000005300d97202 */ /* 0x000fe20000000f00 */
[----:B------:R-:W-:Y:S01]  /*25780*/  FADD.FTZ R6, R210, R6 ;  /* 0x00000006d2067221 */ /* 0x000fe20000010000 */
[----:B------:R-:W-:Y:S01]  /*25790*/  MOV R210, R209 ;  /* 0x000000d100d27202 */ /* 0x000fe20000000f00 */
[----:B------:R-:W-:Y:S01]  /*257a0*/  FADD.FTZ R4, R228, R4 ;  /* 0x00000004e4047221 */ /* 0x000fe20000010000 */
[----:B------:R-:W-:Y:S01]  /*257b0*/  MOV R209, R208 ;  /* 0x000000d000d17202 */ /* 0x000fe20000000f00 */
[----:B---3--:R-:W-:-:S04]  /*257c0*/  FFMA.FTZ R2, R244, R0, -R5 ;  /* 0x00000000f4027223 */ /* 0x008fc80000010805 */
[----:B------:R3:W-:Y:S01]  /*257d0*/  MUFU.EX2 R83, R2 ;  /* 0x0000000200537308 */ /* 0x0007e20000000800 */
[----:B------:R-:W-:Y:S01]  /*257e0*/  MOV R81, R72 ;  /* 0x0000004800517202 */ /* 0x000fe20000000f00 */
[----:B------:R-:W-:Y:S01]  /*257f0*/  FADD.FTZ R6, R227, R6 ;  /* 0x00000006e3067221 */ /* 0x000fe20000010000 */
[----:B------:R-:W-:Y:S01]  /*25800*/  MOV R208, R82 ;  /* 0x0000005200d07202 */ /* 0x000fe20000000f00 */
[----:B------:R-:W-:Y:S01]  /*25810*/  HMMA.16816.F32 R64, R8, R24, R28 ;  /* 0x000000180840723c */ /* 0x000fe2000000181c */
[----:B------:R-:W-:Y:S02]  /*25820*/  FADD.FTZ R4, R226, R4 ;  /* 0x00000004e2047221 */ /* 0x000fe40000010000 */
[----:B------:R-:W-:Y:S02]  /*25830*/  FADD.FTZ R6, R81, R6 ;  /* 0x0000000651067221 */ /* 0x000fe40000010000 */
[----:B---3--:R-:W-:-:S03]  /*25840*/  FFMA.FTZ R2, R123, R0, -R5 ;  /* 0x000000007b027223 */ /* 0x008fc60000010805 */
[----:B------:R-:W-:Y:S01]  /*25850*/  HMMA.16816.F32 R28, R8, R26, R32 ;  /* 0x0000001a081c723c */ /* 0x000fe20000001820 */
[----:B------:R3:W4:Y:S01]  /*25860*/  MUFU.EX2 R82, R2 ;  /* 0x0000000200527308 */ /* 0x0007220000000800 */
[----:B------:R-:W-:Y:S01]  /*25870*/  MOV R216, R75 ;  /* 0x0000004b00d87202 */ /* 0x000fe20000000f00 */
[----:B---3--:R-:W-:-:S06]  /*25880*/  FFMA.FTZ R2, R245, R0, -R5 ;  /* 0x00000000f5027223 */ /* 0x008fcc0000010805 */
[----:B------:R3:W-:Y:S01]  /*25890*/  MUFU.EX2 R81, R2 ;  /* 0x0000000200517308 */ /* 0x0007e20000000800 */
[C---:B-1----:R-:W-:Y:S01]  /*258a0*/  HMMA.16816.F32 R24, R8.reuse, R36, R40 ;  /* 0x000000240818723c */ /* 0x042fe20000001828 */
[----:B---3--:R-:W-:Y:S02]  /*258b0*/  FADD.FTZ R2, R221, R4 ;  /* 0x00000004dd027221 */ /* 0x008fe40000010000 */
        /* <DEDUP_REMOVED lines=8> */
[----:B------:R-:W-:-:S03]  /*25940*/  FFMA.FTZ R6, R125, R0, -R5 ;  /* 0x000000007d067223 */ /* 0x000fc60000010805 */
[----:B------:R-:W-:Y:S01]  /*25950*/  HMMA.16816.F32 R40, R8, R52, R56 ;  /* 0x000000340828723c */ /* 0x000fe20000001838 */
[----:B------:R-:W-:Y:S02]  /*25960*/  FADD.FTZ R4, R211, R4 ;  /* 0x00000004d3047221 */ /* 0x000fe40000010000 */
[----:B------:R-:W-:-:S05]  /*25970*/  FADD.FTZ R2, R210, R2 ;  /* 0x00000002d2027221 */ /* 0x000fca0000010000 */
[C---:B------:R-:W-:Y:S01]  /*25980*/  HMMA.16816.F32 R52, R8.reuse, R54, R68 ;  /* 0x000000360834723c */ /* 0x040fe20000001844 */
[----:B------:R3:W1:Y:S07]  /*25990*/  MUFU.EX2 R80, R6 ;  /* 0x0000000600507308 */ /* 0x00066e0000000800 */
[----:B--2---:R-:W-:Y:S01]  /*259a0*/  HMMA.16816.F32 R44, R8, R12, R60 ;  /* 0x0000000c082c723c */ /* 0x004fe2000000183c */
[----:B------:R-:W-:-:S07]  /*259b0*/  FADD.FTZ R4, R209, R4 ;  /* 0x00000004d1047221 */ /* 0x000fce0000010000 */
[----:B------:R-:W-:Y:S01]  /*259c0*/  HMMA.16816.F32 R48, R8, R14, R48 ;  /* 0x0000000e0830723c */ /* 0x000fe20000001830 */
[----:B---3--:R-:W-:Y:S01]  /*259d0*/  FFMA.FTZ R6, R127, R0, -R3 ;  /* 0x000000007f067223 */ /* 0x008fe20000010803 */
[----:B------:R-:W-:Y:S05]  /*259e0*/  LDSM.16.MT88.4 R12, [R182+0x10800] ;  /* 0x01080000b60c783b */ /* 0x000fea0000004200 */
[----:B------:R-:W-:Y:S02]  /*259f0*/  F2FP.PACK_AB R8, R90, R91 ;  /* 0x0000005b5a08723e */ /* 0x000fe400000000ff */
[----:B------:R-:W-:Y:S02]  /*25a00*/  F2FP.PACK_AB R9, R94, R93 ;  /* 0x0000005d5e09723e */ /* 0x000fe400000000ff */
[----:B------:R-:W-:-:S02]  /*25a10*/  F2FP.PACK_AB R10, R88, R89 ;  /* 0x00000059580a723e */ /* 0x000fc400000000ff */
[----:B------:R-:W-:Y:S01]  /*25a20*/  F2FP.PACK_AB R11, R87, R92 ;  /* 0x0000005c570b723e */ /* 0x000fe200000000ff */
[----:B------:R-:W-:Y:S01]  /*25a30*/  FADD.FTZ R2, R208, R2 ;  /* 0x00000002d0027221 */ /* 0x000fe20000010000 */
[----:B------:R2:W3:Y:S01]  /*25a40*/  MUFU.EX2 R79, R6 ;  /* 0x00000006004f7308 */ /* 0x0004e20000000800 */
[----:B------:R-:W-:-:S04]  /*25a50*/  FADD.FTZ R4, R207, R4 ;  /* 0x00000004cf047221 */ /* 0x000fc80000010000 */
[----:B------:R-:W-:Y:S01]  /*25a60*/  HMMA.16816.F32 R64, R8, R16, R64 ;  /* 0x000000100840723c */ /* 0x000fe20000001840 */
[----:B------:R-:W-:-:S07]  /*25a70*/  FADD.FTZ R4, R205, R4 ;  /* 0x00000004cd047221 */ /* 0x000fce0000010000 */
[----:B------:R-:W-:Y:S01]  /*25a80*/  HMMA.16816.F32 R28, R8, R18, R28 ;  /* 0x00000012081c723c */ /* 0x000fe2000000181c */
[----:B------:R-:W1:Y:S01]  /*25a90*/  LDSM.16.MT88.4 R16, [R184+0x10000] ;  /* 0x01000000b810783b */ /* 0x000e620000004200 */
[----:B--2---:R-:W-:Y:S02]  /*25aa0*/  FADD.FTZ R6, R78, R2 ;  /* 0x000000024e067221 */ /* 0x004fe40000010000 */
[----:B------:R-:W-:Y:S02]  /*25ab0*/  FFMA.FTZ R2, R212, R0, -R3 ;  /* 0x00000000d4027223 */ /* 0x000fe40000010803 */
[----:B------:R-:W-:Y:S02]  /*25ac0*/  FADD.FTZ R4, R206, R4 ;  /* 0x00000004ce047221 */ /* 0x000fe40000010000 */
[----:B------:R2:W-:Y:S02]  /*25ad0*/  MUFU.EX2 R78, R2 ;  /* 0x00000002004e7308 */ /* 0x0005e40000000800 */
[----:B------:R-:W-:-:S04]  /*25ae0*/  FADD.FTZ R4, R198, R4 ;  /* 0x00000004c6047221 */ /* 0x000fc80000010000 */
[----:B------:R-:W-:Y:S02]  /*25af0*/  FADD.FTZ R4, R197, R4 ;  /* 0x00000004c5047221 */ /* 0x000fe40000010000 */
[----:B--2---:R-:W-:-:S04]  /*25b00*/  FADD.FTZ R2, R203, R6 ;  /* 0x00000006cb027221 */ /* 0x004fc80000010000 */
[----:B------:R-:W-:-:S04]  /*25b10*/  FADD.FTZ R2, R200, R2 ;  /* 0x00000002c8027221 */ /* 0x000fc80000010000 */
        /* <DEDUP_REMOVED lines=9> */
[----:B------:R-:W-:Y:S01]  /*25bb0*/  HMMA.16816.F32 R72, R8, R20, R24 ;  /* 0x000000140848723c */ /* 0x000fe20000001818 */
[----:B------:R-:W-:Y:S02]  /*25bc0*/  FADD.FTZ R4, R169, R4 ;  /* 0x00000004a9047221 */ /* 0x000fe40000010000 */
[----:B------:R-:W-:Y:S02]  /*25bd0*/  FADD.FTZ R2, R172, R2 ;  /* 0x00000002ac027221 */ /* 0x000fe40000010000 */
[----:B------:R-:W-:-:S03]  /*25be0*/  FADD.FTZ R4, R168, R4 ;  /* 0x00000004a8047221 */ /* 0x000fc60000010000 */
[----:B-1----:R-:W-:Y:S01]  /*25bf0*/  HMMA.16816.F32 R56, R8, R38, R52 ;  /* 0x000000260838723c */ /* 0x002fe20000001834 */
[----:B------:R-:W-:-:S07]  /*25c00*/  FADD.FTZ R2, R167, R2 ;  /* 0x00000002a7027221 */ /* 0x000fce0000010000 */
[----:B------:R-:W-:Y:S01]  /*25c10*/  HMMA.16816.F32 R52, R8, R16, R44 ;  /* 0x000000100834723c */ /* 0x000fe2000000182c */
[----:B------:R-:W-:-:S07]  /*25c20*/  FADD.FTZ R2, R165, R2 ;  /* 0x00000002a5027221 */ /* 0x000fce0000010000 */
[----:B------:R-:W-:Y:S01]  /*25c30*/  HMMA.16816.F32 R24, R8, R18, R48 ;  /* 0x000000120818723c */ /* 0x000fe20000001830 */
[----:B------:R-:W1:Y:S01]  /*25c40*/  LDSM.16.MT88.4 R16, [R183+0x10800] ;  /* 0x01080000b710783b */ /* 0x000e620000004200 */
[----:B------:R-:W-:-:S06]  /*25c50*/  FADD.FTZ R4, R163, R4 ;  /* 0x00000004a3047221 */ /* 0x000fcc0000010000 */
[C---:B------:R-:W-:Y:S01]  /*25c60*/  HMMA.16816.F32 R60, R8.reuse, R22, R32 ;  /* 0x00000016083c723c */ /* 0x040fe20000001820 */
[----:B------:R-:W2:Y:S01]  /*25c70*/  LDSM.16.MT88.4 R20, [R185+0x10800] ;  /* 0x01080000b914783b */ /* 0x000ea20000004200 */
        /* <DEDUP_REMOVED lines=9> */
[----:B----4-:R-:W-:Y:S02]  /*25d10*/  F2FP.PACK_AB R8, R82, R83 ;  /* 0x000000535208723e */ /* 0x010fe400000000ff */
[----:B------:R-:W-:Y:S02]  /*25d20*/  F2FP.PACK_AB R9, R86, R85 ;  /* 0x000000555609723e */ /* 0x000fe400000000ff */
[----:B------:R-:W-:Y:S02]  /*25d30*/  F2FP.PACK_AB R10, R80, R81 ;  /* 0x00000051500a723e */ /* 0x000fe400000000ff */
[----:B---3--:R-:W-:Y:S01]  /*25d40*/  F2FP.PACK_AB R11, R79, R84 ;  /* 0x000000544f0b723e */ /* 0x008fe200000000ff */
[----:B------:R-:W-:Y:S02]  /*25d50*/  FADD.FTZ R4, R150, R4 ;  /* 0x0000000496047221 */ /* 0x000fe40000010000 */
[----:B------:R-:W-:-:S02]  /*25d60*/  FFMA.FTZ R6, R129, R0, -R3 ;  /* 0x0000000081067223 */ /* 0x000fc40000010803 */
[----:B------:R-:W-:Y:S02]  /*25d70*/  FADD.FTZ R2, R152, R2 ;  /* 0x0000000298027221 */ /* 0x000fe40000010000 */
[----:B------:R-:W-:Y:S01]  /*25d80*/  FADD.FTZ R4, R148, R4 ;  /* 0x0000000494047221 */ /* 0x000fe20000010000 */
[C---:B------:R-:W-:Y:S01]  /*25d90*/  HMMA.16816.F32 R40, R8.reuse, R12, R64 ;  /* 0x0000000c0828723c */ /* 0x040fe20000001840 */
[----:B------:R3:W-:Y:S01]  /*25da0*/  MUFU.EX2 R66, R6 ;  /* 0x0000000600427308 */ /* 0x0007e20000000800 */
[----:B------:R-:W-:Y:S02]  /*25db0*/  FADD.FTZ R2, R151, R2 ;  /* 0x0000000297027221 */ /* 0x000fe40000010000 */
[----:B------:R-:W-:Y:S02]  /*25dc0*/  FADD.FTZ R4, R147, R4 ;  /* 0x0000000493047221 */ /* 0x000fe40000010000 */
[----:B------:R-:W-:Y:S02]  /*25dd0*/  FADD.FTZ R2, R146, R2 ;  /* 0x0000000292027221 */ /* 0x000fe40000010000 */
[----:B------:R-:W-:Y:S01]  /*25de0*/  HMMA.16816.F32 R32, R8, R14, R28 ;  /* 0x0000000e0820723c */ /* 0x000fe2000000181c */
[----:B------:R-:W4:Y:S01]  /*25df0*/  LDSM.16.MT88.4 R12, [R184+0x10800] ;  /* 0x01080000b80c783b */ /* 0x000f220000004200 */
[----:B------:R-:W-:-:S02]  /*25e00*/  FADD.FTZ R4, R149, R4 ;  /* 0x0000000495047221 */ /* 0x000fc40000010000 */
[----:B---3--:R-:W-:-:S04]  /*25e10*/  FFMA.FTZ R6, R213, R0, -R3 ;  /* 0x00000000d5067223 */ /* 0x008fc80000010803 */
[----:B------:R3:W-:Y:S01]  /*25e20*/  MUFU.EX2 R65, R6 ;  /* 0x0000000600417308 */ /* 0x0007e20000000800 */
[----:B------:R-:W-:Y:S02]  /*25e30*/  FADD.FTZ R2, R144, R2 ;  /* 0x0000000290027221 */ /* 0x000fe40000010000 */
[----:B------:R-:W-:Y:S01]  /*25e40*/  FADD.FTZ R4, R142, R4 ;  /* 0x000000048e047221 */ /* 0x000fe20000010000 */
[----:B-1----:R-:W-:Y:S01]  /*25e50*/  HMMA.16816.F32 R28, R8, R16, R68 ;  /* 0x00000010081c723c */ /* 0x002fe20000001844 */
[----:B------:R-:W-:Y:S02]  /*25e60*/  FADD.FTZ R2, R145, R2 ;  /* 0x0000000291027221 */ /* 0x000fe40000010000 */
[----:B------:R-:W-:Y:S01]  /*25e70*/  FADD.FTZ R4, R141, R4 ;  /* 0x000000048d047221 */ /* 0x000fe20000010000 */
[----:B------:R-:W-:Y:S01]  /*25e80*/  LDSM.16.MT88.4 R144, [R183+0x11800] ;  /* 0x01180000b790783b */ /* 0x000fe20000004200 */
[----:B---3--:R-:W-:-:S03]  /*25e90*/  FFMA.FTZ R6, R246, R0, -R5 ;  /* 0x00000000f6067223 */ /* 0x008fc60000010805 */
[----:B------:R-:W-:Y:S01]  /*25ea0*/  HMMA.16816.F32 R56, R8, R18, R56 ;  /* 0x000000120838723c */ /* 0x000fe20000001838 */
[----:B------:R-:W1:Y:S01]  /*25eb0*/  LDSM.16.MT88.4 R16, [R185+0x11000] ;  /* 0x01100000b910783b */ /* 0x000e620000004200 */
[----:B------:R3:W-:Y:S01]  /*25ec0*/  MUFU.EX2 R64, R6 ;  /* 0x0000000600407308 */ /* 0x0007e20000000800 */
[----:B------:R-:W-:-:S05]  /*25ed0*/  FADD.FTZ R2, R143, R2 ;  /* 0x000000028f027221 */ /* 0x000fca0000010000 */
[----:B--2---:R-:W-:Y:S01]  /*25ee0*/  HMMA.16816.F32 R36, R8, R22, R60 ;  /* 0x000000160824723c */ /* 0x004fe2000000183c */
[----:B------:R-:W-:Y:S02]  /*25ef0*/  FADD.FTZ R4, R140, R4 ;  /* 0x000000048c047221 */ /* 0x000fe40000010000 */
[----:B---3--:R-:W-:-:S04]  /*25f00*/  FFMA.FTZ R6, R131, R0, -R5 ;  /* 0x0000000083067223 */ /* 0x008fc80000010805 */
[----:B------:R2:W3:Y:S01]  /*25f10*/  MUFU.EX2 R62, R6 ;  /* 0x00000006003e7308 */ /* 0x0004e20000000800 */
[----:B------:R-:W-:Y:S02]  /*25f20*/  FADD.FTZ R2, R138, R2 ;  /* 0x000000028a027221 */ /* 0x000fe40000010000 */
[----:B------:R-:W-:Y:S02]  /*25f30*/  FADD.FTZ R4, R139, R4 ;  /* 0x000000048b047221 */ /* 0x000fe40000010000 */
[----:B------:R-:W-:Y:S02]  /*25f40*/  FADD.FTZ R2, R136, R2 ;  /* 0x0000000288027221 */ /* 0x000fe40000010000 */
[----:B--2---:R-:W-:-:S04]  /*25f50*/  FFMA.FTZ R6, R247, R0, -R5 ;  /* 0x00000000f7067223 */ /* 0x004fc80000010805 */
[----:B------:R2:W-:Y:S01]  /*25f60*/  MUFU.EX2 R63, R6 ;  /* 0x00000006003f7308 */ /* 0x0005e20000000800 */
[----:B------:R-:W-:Y:S02]  /*25f70*/  FADD.FTZ R4, R134, R4 ;  /* 0x0000000486047221 */ /* 0x000fe40000010000 */
[----:B------:R-:W-:Y:S02]  /*25f80*/  FADD.FTZ R2, R137, R2 ;  /* 0x0000000289027221 */ /* 0x000fe40000010000 */
[----:B------:R-:W-:Y:S01]  /*25f90*/  FADD.FTZ R4, R133, R4 ;  /* 0x0000000485047221 */ /* 0x000fe20000010000 */
[----:B------:R-:W-:Y:S01]  /*25fa0*/  HMMA.16816.F32 R44, R8, R20, R72 ;  /* 0x00000014082c723c */ /* 0x000fe20000001848 */
[----:B--2---:R-:W-:-:S07]  /*25fb0*/  FFMA.FTZ R6, R157, R0, -R5 ;  /* 0x000000009d067223 */ /* 0x004fce0000010805 */
[----:B----4-:R-:W-:Y:S01]  /*25fc0*/  HMMA.16816.F32 R52, R8, R12, R52 ;  /* 0x0000000c0834723c */ /* 0x010fe20000001834 */
[----:B------:R-:W-:Y:S01]  /*25fd0*/  FADD.FTZ R2, R135, R2 ;  /* 0x0000000287027221 */ /* 0x000fe20000010000 */
[----:B------:R-:W2:Y:S01]  /*25fe0*/  LDSM.16.MT88.4 R20, [R182+0x11000] ;  /* 0x01100000b614783b */ /* 0x000ea20000004200 */
[----:B------:R4:W1:Y:S01]  /*25ff0*/  MUFU.EX2 R61, R6 ;  /* 0x00000006003d7308 */ /* 0x0008620000000800 */
[----:B------:R-:W-:Y:S02]  /*26000*/  FADD.FTZ R4, R132, R4 ;  /* 0x0000000484047221 */ /* 0x000fe40000010000 */
[----:B------:R-:W-:Y:S01]  /*26010*/  FADD.FTZ R2, R128, R2 ;  /* 0x0000000280027221 */ /* 0x000fe20000010000 */
[----:B------:R-:W-:Y:S01]  /*26020*/  LDSM.16.MT88.4 R136, [R185+0x11800] ;  /* 0x01180000b988783b */ /* 0x000fe20000004200 */
[----:B----4-:R-:W-:-:S04]  /*26030*/  FFMA.FTZ R6, R159, R0, -R3 ;  /* 0x000000009f067223 */ /* 0x010fc80000010803 */
[----:B------:R4:W1:Y:S01]  /*26040*/  MUFU.EX2 R60, R6 ;  /* 0x00000006003c7308 */ /* 0x0008620000000800 */
[----:B------:R-:W-:Y:S02]  /*26050*/  FADD.FTZ R4, R130, R4 ;  /* 0x0000000482047221 */ /* 0x000fe40000010000 */
[----:B------:R-:W-:Y:S02]  /*26060*/  FADD.FTZ R2, R122, R2 ;  /* 0x000000027a027221 */ /* 0x000fe40000010000 */
[----:B------:R-:W-:Y:S02]  /*26070*/  FADD.FTZ R4, R120, R4 ;  /* 0x0000000478047221 */ /* 0x000fe40000010000 */
[----:B----4-:R-:W-:-:S04]  /*26080*/  FFMA.FTZ R6, R248, R0, -R3 ;  /* 0x00000000f8067223 */ /* 0x010fc80000010803 */
[----:B------:R4:W1:Y:S01]  /*26090*/  MUFU.EX2 R51, R6 ;  /* 0x0000000600337308 */ /* 0x0008620000000800 */
[----:B------:R-:W-:Y:S01]  /*260a0*/  FADD.FTZ R2, R126, R2 ;  /* 0x000000027e027221 */ /* 0x000fe20000010000 */
[----:B------:R-:W-:Y:S01]  /*260b0*/  HMMA.16816.F32 R24, R8, R14, R24 ;  /* 0x0000000e0818723c */ /* 0x000fe20000001818 */
[----:B------:R-:W-:Y:S01]  /*260c0*/  FADD.FTZ R4, R119, R4 ;  /* 0x0000000477047221 */ /* 0x000fe20000010000 */
[----:B------:R-:W2:Y:S01]  /*260d0*/  LDSM.16.MT88.4 R12, [R183+0x11000] ;  /* 0x01100000b70c783b */ /* 0x000ea20000004200 */
[----:B----4-:R-:W-:-:S04]  /*260e0*/  FFMA.FTZ R6, R173, R0, -R3 ;  /* 0x00000000ad067223 */ /* 0x010fc80000010803 */
[----:B------:R4:W-:Y:S01]  /*260f0*/  MUFU.EX2 R50, R6 ;  /* 0x0000000600327308 */ /* 0x0009e20000000800 */
[----:B---3--:R-:W-:Y:S02]  /*26100*/  F2FP.PACK_AB R8, R62, R64 ;  /* 0x000000403e08723e */ /* 0x008fe400000000ff */
[----:B------:R-:W-:Y:S02]  /*26110*/  F2FP.PACK_AB R9, R66, R78 ;  /* 0x0000004e4209723e */ /* 0x000fe400000000ff */
[----:B-1----:R-:W-:Y:S02]  /*26120*/  F2FP.PACK_AB R10, R61, R63 ;  /* 0x0000003f3d0a723e */ /* 0x002fe400000000ff */
[----:B------:R-:W-:Y:S01]  /*26130*/  F2FP.PACK_AB R11, R60, R65 ;  /* 0x000000413c0b723e */ /* 0x000fe200000000ff */
[----:B------:R-:W-:Y:S02]  /*26140*/  FADD.FTZ R2, R124, R2 ;  /* 0x000000027c027221 */ /* 0x000fe40000010000 */
[----:B----4-:R-:W-:-:S04]  /*26150*/  FFMA.FTZ R6, R249, R0, -R3 ;  /* 0x00000000f9067223 */ /* 0x010fc80000010803 */
[----:B------:R1:W-:Y:S01]  /*26160*/  MUFU.EX2 R49, R6 ;  /* 0x0000000600317308 */ /* 0x0003e20000000800 */
[----:B------:R-:W-:Y:S01]  /*26170*/  FADD.FTZ R4, R118, R4 ;  /* 0x0000000476047221 */ /* 0x000fe20000010000 */
[----:B------:R-:W-:Y:S01]  /*26180*/  HMMA.16816.F32 R36, R8, R18, R36 ;  /* 0x000000120824723c */ /* 0x000fe20000001824 */
[----:B------:R-:W-:Y:S02]  /*26190*/  FADD.FTZ R2, R116, R2 ;  /* 0x0000000274027221 */ /* 0x000fe40000010000 */
[----:B------:R-:W-:Y:S02]  /*261a0*/  FADD.FTZ R4, R117, R4 ;  /* 0x0000000475047221 */ /* 0x000fe40000010000 */
[----:B-1----:R-:W-:-:S04]  /*261b0*/  FFMA.FTZ R6, R204, R0, -R5 ;  /* 0x00000000cc067223 */ /* 0x002fc80000010805 */
[----:B------:R1:W3:Y:S01]  /*261c0*/  MUFU.EX2 R48, R6 ;  /* 0x0000000600307308 */ /* 0x0002e20000000800 */
[----:B------:R-:W-:Y:S02]  /*261d0*/  FADD.FTZ R2, R108, R2 ;  /* 0x000000026c027221 */ /* 0x000fe40000010000 */
[-C--:B------:R-:W-:Y:S02]  /*261e0*/  FFMA.FTZ R3, R179, R0.reuse, -R3 ;  /* 0x00000000b3037223 */ /* 0x080fe40000010803 */
[----:B-1----:R-:W-:-:S04]  /*261f0*/  FFMA.FTZ R6, R175, R0, -R5 ;  /* 0x00000000af067223 */ /* 0x002fc80000010805 */
[----:B------:R1:W4:Y:S02]  /*26200*/  MUFU.EX2 R18, R6 ;  /* 0x0000000600127308 */ /* 0x0003240000000800 */
[-CC-:B-1----:R-:W-:Y:S02]  /*26210*/  FFMA.FTZ R6, R202, R0.reuse, -R5.reuse ;  /* 0x00000000ca067223 */ /* 0x182fe40000010805 */
[----:B------:R-:W-:Y:S02]  /*26220*/  FFMA.FTZ R5, R177, R0, -R5 ;  /* 0x00000000b1057223 */ /* 0x000fe40000010805 */
        /* <DEDUP_REMOVED lines=16> */
[----:B--2---:R-:W-:Y:S01]  /*26330*/  HMMA.16816.F32 R40, R8, R20, R40 ;  /* 0x000000140828723c */ /* 0x004fe20000001828 */
[----:B------:R-:W-:Y:S02]  /*26340*/  FADD.FTZ R2, R91, R2 ;  /* 0x000000025b027221 */ /* 0x000fe40000010000 */
[----:B------:R-:W-:Y:S02]  /*26350*/  FADD.FTZ R0, R94, R0 ;  /* 0x000000005e007221 */ /* 0x000fe40000010000 */
[----:B------:R-:W-:-:S03]  /*26360*/  FADD.FTZ R2, R90, R2 ;  /* 0x000000025a027221 */ /* 0x000fc60000010000 */
        /* <DEDUP_REMOVED lines=11> */
[----:B------:R-:W-:Y:S01]  /*26420*/  FADD.FTZ R0, R84, R0 ;  /* 0x0000000054007221 */ /* 0x000fe20000010000 */
[----:B------:R-:W2:Y:S01]  /*26430*/  MUFU.EX2 R17, R6 ;  /* 0x0000000600117308 */ /* 0x000ea20000000800 */
[----:B------:R-:W-:Y:S02]  /*26440*/  FADD.FTZ R2, R81, R2 ;  /* 0x0000000251027221 */ /* 0x000fe40000010000 */
[----:B------:R-:W-:-:S02]  /*26450*/  FADD.FTZ R0, R79, R0 ;  /* 0x000000004f007221 */ /* 0x000fc40000010000 */
[----:B------:R-:W-:-:S03]  /*26460*/  FADD.FTZ R2, R80, R2 ;  /* 0x0000000250027221 */ /* 0x000fc60000010000 */
[----:B------:R1:W-:Y:S01]  /*26470*/  MUFU.EX2 R16, R5 ;  /* 0x0000000500107308 */ /* 0x0003e20000000800 */
[----:B------:R-:W-:Y:S02]  /*26480*/  FADD.FTZ R0, R78, R0 ;  /* 0x000000004e007221 */ /* 0x000fe40000010000 */
[----:B------:R-:W-:Y:S02]  /*26490*/  FADD.FTZ R2, R64, R2 ;  /* 0x0000000240027221 */ /* 0x000fe40000010000 */
[----:B------:R-:W-:Y:S01]  /*264a0*/  FADD.FTZ R0, R66, R0 ;  /* 0x0000000042007221 */ /* 0x000fe20000010000 */
[----:B-1----:R-:W1:Y:S01]  /*264b0*/  LDSM.16.MT88.4 R4, [R184+0x11800] ;  /* 0x01180000b804783b */ /* 0x002e620000004200 */
[----:B------:R-:W-:Y:S02]  /*264c0*/  FADD.FTZ R2, R62, R2 ;  /* 0x000000023e027221 */ /* 0x000fe40000010000 */
[----:B------:R-:W-:Y:S01]  /*264d0*/  FADD.FTZ R0, R65, R0 ;  /* 0x0000000041007221 */ /* 0x000fe20000010000 */
[----:B------:R-:W-:Y:S01]  /*264e0*/  HMMA.16816.F32 R28, R8, R12, R28 ;  /* 0x0000000c081c723c */ /* 0x000fe2000000181c */
[----:B------:R-:W-:Y:S01]  /*264f0*/  FADD.FTZ R2, R63, R2 ;  /* 0x000000023f027221 */ /* 0x000fe20000010000 */
[----:B------:R-:W2:Y:S01]  /*26500*/  MUFU.EX2 R3, R3 ;  /* 0x0000000300037308 */ /* 0x000ea20000000800 */
[----:B------:R-:W-:-:S02]  /*26510*/  FADD.FTZ R0, R60, R0 ;  /* 0x000000003c007221 */ /* 0x000fc40000010000 */
[----:B------:R-:W-:-:S03]  /*26520*/  FADD.FTZ R2, R61, R2 ;  /* 0x000000023d027221 */ /* 0x000fc60000010000 */
[----:B------:R-:W-:Y:S01]  /*26530*/  HMMA.16816.F32 R12, R8, R14, R56 ;  /* 0x0000000e080c723c */ /* 0x000fe20000001838 */
[----:B------:R-:W-:-:S07]  /*26540*/  FADD.FTZ R0, R51, R0 ;  /* 0x0000000033007221 */ /* 0x000fce0000010000 */
[----:B------:R-:W-:Y:S01]  /*26550*/  HMMA.16816.F32 R148, R8, R20, R52 ;  /* 0x000000140894723c */ /* 0x000fe20000001834 */
[----:B---3--:R-:W-:-:S07]  /*26560*/  FADD.FTZ R2, R48, R2 ;  /* 0x0000000230027221 */ /* 0x008fce0000010000 */
[----:B------:R-:W-:Y:S01]  /*26570*/  HMMA.16816.F32 R8, R8, R22, R24 ;  /* 0x000000160808723c */ /* 0x000fe20000001818 */
[----:B------:R-:W-:Y:S02]  /*26580*/  FADD.FTZ R0, R50, R0 ;  /* 0x0000000032007221 */ /* 0x000fe40000010000 */
[C---:B----4-:R-:W-:Y:S02]  /*26590*/  FADD.FTZ R2, R18.reuse, R2 ;  /* 0x0000000212027221 */ /* 0x050fe40000010000 */
[----:B------:R-:W-:Y:S02]  /*265a0*/  FADD.FTZ R0, R49, R0 ;  /* 0x0000000031007221 */ /* 0x000fe40000010000 */
[----:B--2---:R-:W-:Y:S01]  /*265b0*/  FADD.FTZ R2, R17, R2 ;  /* 0x0000000211027221 */ /* 0x004fe20000010000 */
[----:B------:R-:W-:Y:S01]  /*265c0*/  F2FP.PACK_AB R160, R18, R48 ;  /* 0x0000003012a0723e */ /* 0x000fe200000000ff */
[----:B------:R-:W-:Y:S01]  /*265d0*/  FADD.FTZ R252, R3, R0 ;  /* 0x0000000003fc7221 */ /* 0x000fe20000010000 */
[----:B------:R-:W-:-:S02]  /*265e0*/  F2FP.PACK_AB R161, R50, R51 ;  /* 0x0000003332a1723e */ /* 0x000fc400000000ff */
[C---:B------:R-:W-:Y:S02]  /*265f0*/  F2FP.PACK_AB R162, R16.reuse, R17 ;  /* 0x0000001110a2723e */ /* 0x040fe400000000ff */
[----:B------:R-:W-:Y:S01]  /*26600*/  F2FP.PACK_AB R163, R3, R49 ;  /* 0x0000003103a3723e */ /* 0x000fe200000000ff */
[----:B------:R-:W-:-:S05]  /*26610*/  FADD.FTZ R0, R16, R2 ;  /* 0x0000000210007221 */ /* 0x000fca0000010000 */
[----:B------:R2:W-:Y:S01]  /*26620*/  STL [R1], R0 ;  /* 0x0000000001007387 */ /* 0x0005e20000100800 */
        /* <DEDUP_REMOVED lines=8> */
[----:B------:R-:W-:-:S02]  /*266b0*/  MOV R2, R77 ;  /* 0x0000004d00027202 */ /* 0x000fc40000000f00 */
[----:B------:R-:W-:-:S05]  /*266c0*/  MOV R18, R76 ;  /* 0x0000004c00127202 */ /* 0x000fca0000000f00 */
.L_x_3109:
[----:B--2---:R-:W-:-:S13]  /*266d0*/  ISETP.GE.AND P0, PT, R251, 0x1, PT ;  /* 0x00000001fb00780c */ /* 0x004fda0003f06270 */
[----:B------:R-:W-:Y:S05]  /*266e0*/  @!P0 BRA `(.L_x_3120) ;  /* 0x00007ab000008947 */ /* 0x000fea0003800000 */
[----:B------:R-:W2:Y:S04]  /*266f0*/  LDL R24, [R1+0xc] ;  /* 0x00000c0001187983 */ /* 0x000ea80000100800 */
[----:B------:R-:W3:Y:S01]  /*26700*/  LDL R23, [R1+0x8] ;  /* 0x0000080001177983 */ /* 0x000ee20000100800 */
[----:B------:R-:W-:Y:S01]  /*26710*/  MOV R156, R18 ;  /* 0x00000012009c7202 */ /* 0x000fe20000000f00 */
[----:B------:R-:W-:Y:S01]  /*26720*/  IMAD.WIDE.U32 R44, R194, 0x30, RZ ;  /* 0x00000030c22c7825 */ /* 0x000fe200078e00ff */
[----:B------:R-:W-:-:S03]  /*26730*/  MOV R152, R2 ;  /* 0x0000000200987202 */ /* 0x000fc60000000f00 */
        /* <DEDUP_REMOVED lines=133> */
.L_x_3129:
        /* <DEDUP_REMOVED lines=76> */
.L_x_3122:
[----:B------:R-:W-:Y:S02]  /*27450*/  ULDC.64 UR4, c[0x0][0x118] ;  /* 0x0000460000047ab9 */ /* 0x000fe40000000a00 */
[----:B------:R-:W2:Y:S02]  /*27460*/  LD.E R0, [R6.64+0x40] ;  /* 0x0000400406007980 */ /* 0x000ea4000c101900 */
[----:B--2---:R-:W-:Y:S04]  /*27470*/  LEA R0, -R0, RZ, 0x8 ;  /* 0x000000ff00007211 */ /* 0x004fe800078e41ff */
[----:B------:R-:W-:Y:S02]  /*27480*/  SHF.R.S32.HI R2, RZ, 0x1f, R0 ;  /* 0x0000001fff027819 */ /* 0x000fe40000011400 */
.L_x_3123:
[----:B------:R-:W-:Y:S05]  /*27490*/  BSYNC B0 ;  /* 0x0000000000007941 */ /* 0x000fea0003800000 */
.L_x_3121:
        /* <DEDUP_REMOVED lines=8> */
[----:B------:R-:W4:Y:S04]  /*27520*/  LDL R5, [R1+0x8] ;  /* 0x0000080001057983 */ /* 0x000f280000100800 */
        /* <DEDUP_REMOVED lines=182> */
[C---:B-----5:R-:W-:Y:S03]  /*28090*/  IADD3 R2, R181.reuse, 0x5800, RZ ;  /* 0x00005800b5027810 */ /* 0x060fe60007ffe0ff */
        /* <DEDUP_REMOVED lines=142> */
[----:B-1----:R-:W-:Y:S04]  /*28980*/  IMAD.U32 R2, RZ, RZ, UR8 ;  /* 0x00000008ff027e24 */ /* 0x002fe8000f8e00ff */
[C---:B--2---:R-:W-:Y:S08]  /*28990*/  HMMA.16816.F32 R92, R172.reuse, R176, R92 ;  /* 0x000000b0ac5c723c */ /* 0x044ff0000000185c */
        /* <DEDUP_REMOVED lines=82> */
[--C-:B-1----:R-:W-:Y:S04]  /*28ec0*/  IMAD.MOV R158, RZ, RZ, -R159.reuse ;  /* 0x000000ffff9e7224 */ /* 0x102fe800078e0a9f */
[----:B------:R-:W-:Y:S02]  /*28ed0*/  IMAD.MOV.U32 R172, RZ, RZ, R158 ;  /* 0x000000ffffac7224 */ /* 0x000fe400078e009e */
[----:B------:R-:W-:Y:S02]  /*28ee0*/  IMAD.SHL.U32 R158, R251, 0x100, RZ ;  /* 0x00000100fb9e7824 */ /* 0x000fe400078e00ff */
[----:B------:R-:W-:Y:S03]  /*28ef0*/  IMAD R172, R172, R0, RZ ;  /* 0x00000000acac7224 */ /* 0x000fe600078e02ff */
[C---:B------:R-:W-:Y:S02]  /*28f00*/  IADD3 R175, R158.reuse, -0x100, RZ ;  /* 0xffffff009eaf7810 */ /* 0x040fe40007ffe0ff */
[----:B------:R-:W-:Y:S01]  /*28f10*/  IADD3 R176, R158, -0x200, RZ ;  /* 0xfffffe009eb07810 */ /* 0x000fe20007ffe0ff */
[----:B------:R-:W-:Y:S01]  /*28f20*/  IMAD.MOV.U32 R158, RZ, RZ, RZ ;  /* 0x000000ffff9e7224 */ /* 0x000fe200078e00ff */
[----:B------:R-:W-:Y:S02]  /*28f30*/  IABS R173, R175 ;  /* 0x000000af00ad7213 */ /* 0x000fe40000000000 */
[-C--:B------:R-:W-:Y:S01]  /*28f40*/  LOP3.LUT R175, R175, R157.reuse, RZ, 0x3c, !PT ;  /* 0x0000009dafaf7212 */ /* 0x080fe200078e3cff */
[----:B------:R-:W-:Y:S01]  /*28f50*/  IMAD.HI.U32 R159, R159, R172, R158 ;  /* 0x000000ac9f9f7227 */ /* 0x000fe200078e009e */
[----:B------:R-:W-:Y:S02]  /*28f60*/  IABS R172, R176 ;  /* 0x000000b000ac7213 */ /* 0x000fe40000000000 */
[----:B------:R-:W-:Y:S02]  /*28f70*/  ISETP.GE.AND P2, PT, R175, RZ, PT ;  /* 0x000000ffaf00720c */ /* 0x000fe40003f46270 */
[----:B------:R-:W-:Y:S01]  /*28f80*/  LOP3.LUT R176, R176, R157, RZ, 0x3c, !PT ;  /* 0x0000009db0b07212 */ /* 0x000fe200078e3cff */
[C---:B------:R-:W-:Y:S03]  /*28f90*/  IMAD.HI.U32 R158, R159.reuse, R172, RZ ;  /* 0x000000ac9f9e7227 */ /* 0x040fe600078e00ff */
[----:B------:R-:W-:Y:S01]  /*28fa0*/  ISETP.GE.AND P0, PT, R176, RZ, PT ;  /* 0x000000ffb000720c */ /* 0x000fe20003f06270 */
        /* <DEDUP_REMOVED lines=19> */
[-C--:B------:R-:W-:Y:S01]  /*290e0*/  LEA R176, P1, R174, R222.reuse, 0x2 ;  /* 0x000000deaeb07211 */ /* 0x080fe200078210ff */
[----:B------:R-:W2:Y:S01]  /*290f0*/  LD.E.64 R158, [R2.64+0x38] ;  /* 0x00003804029e7980 */ /* 0x000ea2000c101b00 */
[----:B------:R-:W-:Y:S02]  /*29100*/  LEA R172, P0, R0, R222, 0x2 ;  /* 0x000000de00ac7211 */ /* 0x000fe400078010ff */
[-C--:B------:R-:W-:Y:S02]  /*29110*/  LEA.HI.X.SX32 R177, R174, R223.reuse, 0x2, P1 ;  /* 0x000000dfaeb17211 */ /* 0x080fe400008f16ff */
[C---:B------:R-:W-:Y:S01]  /*29120*/  LEA.HI.X.SX32 R173, R0.reuse, R223, 0x2, P0 ;  /* 0x000000df00ad7211 */ /* 0x040fe200000f16ff */
[----:B------:R-:W-:Y:S02]  /*29130*/  IMAD.IADD R0, R0, 0x1, -R174 ;  /* 0x0000000100007824 */ /* 0x000fe400078e0aae */
[----:B------:R-:W3:Y:S02]  /*29140*/  LD.E R176, [R176.64] ;  /* 0x00000004b0b07980 */ /* 0x000ee4000c101900 */
[----:B------:R-:W-:Y:S02]  /*29150*/  IMAD R157, R157, R0, -0x100 ;  /* 0xffffff009d9d7424 */ /* 0x000fe400078e0200 */
[----:B------:R1:W3:Y:S03]  /*29160*/  LD.E R175, [R172.64] ;  /* 0x00000004acaf7980 */ /* 0x0002e6000c101900 */
[----:B------:R-:W-:Y:S01]  /*29170*/  SHF.R.S32.HI R174, RZ, 0x1f, R157 ;  /* 0x0000001fffae7819 */ /* 0x000fe2000001149d */
        /* <DEDUP_REMOVED lines=13> */
.L_x_3127:
[----:B------:R-:W2:Y:S02]  /*29250*/  LD.E R0, [R2.64+0x38] ;  /* 0x0000380402007980 */ /* 0x000ea4000c101900 */
[----:B--2---:R-:W-:Y:S04]  /*29260*/  LEA R0, -R0, RZ, 0x8 ;  /* 0x000000ff00007211 */ /* 0x004fe800078e41ff */
[----:B------:R-:W-:Y:S02]  /*29270*/  SHF.R.S32.HI R157, RZ, 0x1f, R0 ;  /* 0x0000001fff9d7819 */ /* 0x000fe40000011400 */
.L_x_3128:
[----:B------:R-:W-:Y:S05]  /*29280*/  BSYNC B0 ;  /* 0x0000000000007941 */ /* 0x000fea0003800000 */
.L_x_3126:
        /* <DEDUP_REMOVED lines=8> */
[----:B------:R-:W4:Y:S03]  /*29310*/  LDL R178, [R1+0x11c] ;  /* 0x00011c0001b27983 */ /* 0x000f260000100800 */
[C---:B------:R-:W-:Y:S01]  /*29320*/  @!P0 IMAD.X R159, R157.reuse, 0x1, R159, P1 ;  /* 0x000000019d9f8824 */ /* 0x040fe200008e069f */
[----:B------:R-:W4:Y:S01]  /*29330*/  LDL R177, [R1+0x120] ;  /* 0x0001200001b17983 */ /* 0x000f220000100800 */
[CC--:B------:R-:W-:Y:S03]  /*29340*/  @!P0 LEA R172, P1, R158.reuse, R224.reuse, 0x1 ;  /* 0x000000e09eac8211 */ /* 0x0c0fe600078208ff */
[----:B------:R-:W4:Y:S01]  /*29350*/  LDL.64 R196, [R1+0x78] ;  /* 0x0000780001c47983 */ /* 0x000f220000100a00 */
[-C--:B------:R-:W-:Y:S02]  /*29360*/  @!P0 LEA.HI.X R173, R158, R225.reuse, R159, 0x1, P1 ;  /* 0x000000e19ead8211 */ /* 0x080fe400008f0c9f */
[C---:B------:R-:W-:Y:S01]  /*29370*/  LEA R158, P1, R0.reuse, R224, 0x1 ;  /* 0x000000e0009e7211 */ /* 0x040fe200078208ff */
[----:B------:R-:W4:Y:S03]  /*29380*/  LDL R175, [R1+0xe0] ;  /* 0x0000e00001af7983 */ /* 0x000f260000100800 */
[CC--:B------:R-:W-:Y:S01]  /*29390*/  LEA.HI.X R159, R0.reuse, R225.reuse, R157, 0x1, P1 ;  /* 0x000000e1009f7211 */ /* 0x0c0fe200008f0c9d */
[----:B------:R-:W4:Y:S04]  /*293a0*/  LDL.64 R200, [R1+0x70] ;  /* 0x0000700001c87983 */ /* 0x000f280000100a00 */
[----:B------:R-:W4:Y:S04]  /*293b0*/  LDL R193, [R1+0xd8] ;  /* 0x0000d80001c17983 */ /* 0x000f280000100800 */
[----:B------:R-:W4:Y:S04]  /*293c0*/  LDL R203, [R1+0xd0] ;  /* 0x0000d00001cb7983 */ /* 0x000f280000100800 */
        /* <DEDUP_REMOVED lines=13> */
[C---:B--2---:R-:W-:Y:S03]  /*294a0*/  @!P0 IADD3 R173, P1, R0.reuse, R176, RZ ;  /* 0x000000b000ad8210 */ /* 0x044fe60007f3e0ff */
[----:B------:R-:W2:Y:S02]  /*294b0*/  LDL R176, [R1+0xdc] ;  /* 0x0000dc0001b07983 */ /* 0x000ea40000100800 */
[----:B---3--:R-:W-:Y:S01]  /*294c0*/  @!P0 IMAD.X R174, R157, 0x1, R174, P1 ;  /* 0x000000019dae8824 */ /* 0x008fe200008e06ae */
[C---:B------:R-:W-:Y:S04]  /*294d0*/  @!P0 LEA R172, P1, R173.reuse, R224, 0x1 ;  /* 0x000000e0adac8211 */ /* 0x040fe800078208ff */
[-C--:B------:R-:W-:Y:S05]  /*294e0*/  @!P0 LEA.HI.X R173, R173, R225.reuse, R174, 0x1, P1 ;  /* 0x000000e1adad8211 */ /* 0x080fea00008f0cae */
[----:B------:R-:W-:Y:S01]  /*294f0*/  @!PT LDS RZ, [RZ] ;  /* 0x00000000fffff984 */ /* 0x000fe20000000800 */
[----:B------:R-:W-:Y:S01]  /*29500*/  @!PT LDS RZ, [RZ] ;  /* 0x00000000fffff984 */ /* 0x000fe20000000800 */
[----:B------:R-:W-:Y:S01]  /*29510*/  @!PT LDS RZ, [RZ] ;  /* 0x00000000fffff984 */ /* 0x000fe20000000800 */
[----:B------:R4:W-:Y:S04]  /*29520*/  @!P0 LDGSTS.E.BYPASS.LTC128B.128 [R192+0x3000], [R172.64] ;  /* 0x03000000acc08fae */ /* 0x0009e8000b901d44 */
[----:B------:R1:W-:Y:S01]  /*29530*/  @P0 STS.128 [R192+0x3800], RZ ;  /* 0x003800ffc0000388 */ /* 0x0003e20000000c00 */
[C---:B----4-:R-:W-:Y:S03]  /*29540*/  @!P0 IADD3 R173, P1, R0.reuse, R198, RZ ;  /* 0x000000c600ad8210 */ /* 0x050fe60007f3e0ff */
[----:B------:R-:W3:Y:S02]  /*29550*/  LDL.64 R198, [R1+0x68] ;  /* 0x0000680001c67983 */ /* 0x000ee40000100a00 */
[----:B-----5:R-:W-:Y:S01]  /*29560*/  @!P0 IMAD.X R174, R157, 0x1, R179, P1 ;  /* 0x000000019dae8824 */ /* 0x020fe200008e06b3 */
[C---:B------:R-:W-:Y:S01]  /*29570*/  @!P0 LEA R172, P1, R173.reuse, R224, 0x1 ;  /* 0x000000e0adac8211 */ /* 0x040fe200078208ff */
[----:B------:R-:W4:Y:S03]  /*29580*/  LDL R179, [R1+0x114] ;  /* 0x0001140001b37983 */ /* 0x000f260000100800 */
[-C--:B------:R-:W-:Y:S05]  /*29590*/  @!P0 LEA.HI.X R173, R173, R225.reuse, R174, 0x1, P1 ;  /* 0x000000e1adad8211 */ /* 0x080fea00008f0cae */
[----:B------:R-:W-:Y:S01]  /*295a0*/  @!PT LDS RZ, [RZ] ;  /* 0x00000000fffff984 */ /* 0x000fe20000000800 */
[----:B------:R-:W-:Y:S01]  /*295b0*/  @!PT LDS RZ, [RZ] ;  /* 0x00000000fffff984 */ /* 0x000fe20000000800 */
[----:B------:R-:W-:Y:S01]  /*295c0*/  @!PT LDS RZ, [RZ] ;  /* 0x00000000fffff984 */ /* 0x000fe20000000800 */
[----:B------:R5:W-:Y:S04]  /*295d0*/  @!P0 LDGSTS.E.BYPASS.LTC128B.128 [R192+0x3800], [R172.64] ;  /* 0x03800000acc08fae */ /* 0x000be8000b901d44 */
[----:B------:R1:W-:Y:S01]  /*295e0*/  @P0 STS.128 [R192+0x4000], RZ ;  /* 0x004000ffc0000388 */ /* 0x0003e20000000c00 */
[C---:B-----5:R-:W-:Y:S03]  /*295f0*/  @!P0 IADD3 R173, P1, R0.reuse, R178, RZ ;  /* 0x000000b200ad8210 */ /* 0x060fe60007f3e0ff */
[----:B------:R-:W5:Y:S02]  /*29600*/  LDL R178, [R1+0x118] ;  /* 0x0001180001b27983 */ /* 0x000f640000100800 */
[----:B------:R-:W-:Y:S01]  /*29610*/  @!P0 IMAD.X R174, R157, 0x1, R177, P1 ;  /* 0x000000019dae8824 */ /* 0x000fe200008e06b1 */
[C---:B------:R-:W-:Y:S04]  /*29620*/  @!P0 LEA R172, P1, R173.reuse, R224, 0x1 ;  /* 0x000000e0adac8211 */ /* 0x040fe800078208ff */
[-C--:B------:R-:W-:Y:S05]  /*29630*/  @!P0 LEA.HI.X R173, R173, R225.reuse, R174, 0x1, P1 ;  /* 0x000000e1adad8211 */ /* 0x080fea00008f0cae */
[----:B------:R-:W-:Y:S01]  /*29640*/  @!PT LDS RZ, [RZ] ;  /* 0x00000000fffff984 */ /* 0x000fe20000000800 */
[----:B------:R-:W-:Y:S01]  /*29650*/  @!PT LDS RZ, [RZ] ;  /* 0x00000000fffff984 */ /* 0x000fe20000000800 */
[----:B------:R-:W-:Y:S01]  /*29660*/  @!PT LDS RZ, [RZ] ;  /* 0x00000000fffff984 */ /* 0x000fe20000000800 */
[----:B------:R1:W-:Y:S04]  /*29670*/  @!P0 LDGSTS.E.BYPASS.LTC128B.128 [R192+0x4000], [R172.64] ;  /* 0x04000000acc08fae */ /* 0x0003e8000b901d44 */
[----:B------:R1:W-:Y:S02]  /*29680*/  @P0 STS.128 [R192+0x4800], RZ ;  /* 0x004800ffc0000388 */ /* 0x0003e40000000c00 */
[C---:B-1----:R-:W-:Y:S02]  /*29690*/  @!P0 IADD3 R173, P1, R0.reuse, R196, RZ ;  /* 0x000000c400ad8210 */ /* 0x042fe40007f3e0ff */
[----:B------:R-:W5:Y:S03]  /*296a0*/  LDL.64 R196, [R1+0x60] ;  /* 0x0000600001c47983 */ /* 0x000f660000100a00 */
[----:B------:R-:W-:Y:S01]  /*296b0*/  @!P0 IMAD.X R174, R157, 0x1, R175, P1 ;  /* 0x000000019dae8824 */ /* 0x000fe200008e06af */
[C---:B------:R-:W-:Y:S01]  /*296c0*/  @!P0 LEA R172, P1, R173.reuse, R224, 0x1 ;  /* 0x000000e0adac8211 */ /* 0x040fe200078208ff */
[----:B------:R-:W5:Y:S03]  /*296d0*/  LDL R175, [R1+0xd4] ;  /* 0x0000d40001af7983 */ /* 0x000f660000100800 */
        /* <DEDUP_REMOVED lines=8> */
[----:B--2---:R-:W-:Y:S01]  /*29760*/  @!P0 IMAD.X R174, R157, 0x1, R176, P1 ;  /* 0x000000019dae8824 */ /* 0x004fe200008e06b0 */
[C---:B------:R-:W-:Y:S01]  /*29770*/  @!P0 LEA R172, P1, R173.reuse, R224, 0x1 ;  /* 0x000000e0adac8211 */ /* 0x040fe200078208ff */
[----:B------:R-:W2:Y:S03]  /*29780*/  LDL.64 R176, [R1+0x58] ;  /* 0x0000580001b07983 */ /* 0x000ea60000100a00 */
[-C--:B------:R-:W-:Y:S05]  /*29790*/  @!P0 LEA.HI.X R173, R173, R225.reuse, R174, 0x1, P1 ;  /* 0x000000e1adad8211 */ /* 0x080fea00008f0cae */
[----:B------:R-:W-:Y:S01]  /*297a0*/  @!PT LDS RZ, [RZ] ;  /* 0x00000000fffff984 */ /* 0x000fe20000000800 */
[----:B------:R-:W-:Y:S01]  /*297b0*/  @!PT LDS RZ, [RZ] ;  /* 0x00000000fffff984 */ /* 0x000fe20000000800 */
[----:B------:R-:W-:Y:S01]  /*297c0*/  @!PT LDS RZ, [RZ] ;  /* 0x00000000fffff984 */ /* 0x000fe20000000800 */
[----:B------:R3:W-:Y:S04]  /*297d0*/  @!P0 LDGSTS.E.BYPASS.LTC128B.128 [R192+0x5000], [R172.64] ;  /* 0x05000000acc08fae */ /* 0x0007e8000b901d44 */
[----:B------:R1:W-:Y:S01]  /*297e0*/  @P0 STS.128 [R192+0x5800], RZ ;  /* 0x005800ffc0000388 */ /* 0x0003e20000000c00 */
[C---:B---3--:R-:W-:Y:S03]  /*297f0*/  @!P0 IADD3 R173, P1, R0.reuse, R198, RZ ;  /* 0x000000c600ad8210 */ /* 0x048fe60007f3e0ff */
[----:B------:R-:W3:Y:S02]  /*29800*/  LDL.64 R198, [R1+0x40] ;  /* 0x0000400001c67983 */ /* 0x000ee40000100a00 */
[----:B------:R-:W-:Y:S01]  /*29810*/  @!P0 IMAD.X R174, R157, 0x1, R193, P1 ;  /* 0x000000019dae8824 */ /* 0x000fe200008e06c1 */
[CC--:B------:R-:W-:Y:S01]  /*29820*/  @!P0 LEA R172, P1, R173.reuse, R224.reuse, 0x1 ;  /* 0x000000e0adac8211 */ /* 0x0c0fe200078208ff */
[----:B------:R-:W3:Y:S03]  /*29830*/  LDL R193, [R1+0xc8] ;  /* 0x0000c80001c17983 */ /* 0x000ee60000100800 */
[----:B------:R-:W-:Y:S05]  /*29840*/  @!P0 LEA.HI.X R173, R173, R225, R174, 0x1, P1 ;  /* 0x000000e1adad8211 */ /* 0x000fea00008f0cae */
[----:B------:R-:W-:Y:S01]  /*29850*/  @!PT LDS RZ, [RZ] ;  /* 0x00000000fffff984 */ /* 0x000fe20000000800 */
[----:B------:R-:W-:Y:S01]  /*29860*/  @!PT LDS RZ, [RZ] ;  /* 0x00000000fffff984 */ /* 0x000fe20000000800 */
[----:B------:R-:W-:Y:S01]  /*29870*/  @!PT LDS RZ, [RZ] ;  /* 0x00000000fffff984 */ /* 0x000fe20000000800 */
[----:B------:R4:W-:Y:S04]  /*29880*/  @!P0 LDGSTS.E.BYPASS.LTC128B.128 [R192+0x5800], [R172.64] ;  /* 0x05800000acc08fae */ /* 0x0009e8000b901d44 */
[----:B------:R1:W-:Y:S01]  /*29890*/  @P0 STS.128 [R192+0x6000], RZ ;  /* 0x006000ffc0000388 */ /* 0x0003e20000000c00 */
[C---:B----4-:R-:W-:Y:S03]  /*298a0*/  @!P0 IADD3 R173, P1, R0.reuse, R179, RZ ;  /* 0x000000b300ad8210 */ /* 0x050fe60007f3e0ff */
[----:B------:R-:W4:Y:S02]  /*298b0*/  LDL R179, [R1+0xc4] ;  /* 0x0000c40001b37983 */ /* 0x000f240000100800 */
[----:B-----5:R-:W-:Y:S01]  /*298c0*/  @!P0 IMAD.X R174, R157, 0x1, R178, P1 ;  /* 0x000000019dae8824 */ /* 0x020fe200008e06b2 */
        /* <DEDUP_REMOVED lines=9> */
[----:B------:R-:W4:Y:S03]  /*29960*/  LDL.64 R196, [R1+0x38] ;  /* 0x0000380001c47983 */ /* 0x000f260000100a00 */
[----:B------:R-:W-:Y:S01]  /*29970*/  @!P0 IMAD.X R174, R157, 0x1, R175, P1 ;  /* 0x000000019dae8824 */ /* 0x000fe200008e06af */
        /* <DEDUP_REMOVED lines=8> */
[C---:B--2---:R-:W-:Y:S03]  /*29a00*/  @!P0 IADD3 R173, P1, R0.reuse, R176, RZ ;  /* 0x000000b000ad8210 */ /* 0x044fe60007f3e0ff */
[----:B------:R-:W2:Y:S02]  /*29a10*/  LDL.64 R176, [R1+0x30] ;  /* 0x0000300001b07983 */ /* 0x000ea40000100a00 */
        /* <DEDUP_REMOVED lines=8> */
[C---:B-1----:R-:W-:Y:S05]  /*29aa0*/  @!P0 IADD3 R173, P1, R0.reuse, R204, RZ ;  /* 0x000000cc00ad8210 */ /* 0x042fea0007f3e0ff */
        /* <DEDUP_REMOVED lines=17> */
[C---:B-1----:R-:W-:Y:S05]  /*29bc0*/  @!P0 IADD3 R173, P1, R0.reuse, R198, RZ ;  /* 0x000000c600ad8210 */ /* 0x042fea0007f3e0ff */
[----:B----4-:R-:W-:Y:S01]  /*29bd0*/  @!P0 IMAD.X R174, R157, 0x1, R179, P1 ;  /* 0x000000019dae8824 */ /* 0x010fe200008e06b3 */
        /* <DEDUP_REMOVED lines=8> */
[----:B-----5:R-:W-:Y:S01]  /*29c60*/  @!P0 IMAD.X R174, R157, 0x1, R178, P1 ;  /* 0x000000019dae8824 */ /* 0x020fe200008e06b2 */
[C---:B------:R-:W-:Y:S04]  /*29c70*/  @!P0 LEA R172, P1, R173.reuse, R224, 0x1 ;  /* 0x000000e0adac8211 */ /* 0x040fe800078208ff */
[-C--:B------:R-:W-:Y:S05]  /*29c80*/  @!P0 LEA.HI.X R173, R173, R225.reuse, R174, 0x1, P1 ;  /* 0x000000e1adad8211 */ /* 0x080fea00008f0cae */
[----:B------:R-:W-:Y:S01]  /*29c90*/  @!PT LDS RZ, [RZ] ;  /* 0x00000000fffff984 */ /* 0x000fe20000000800 */
[----:B------:R-:W-:Y:S01]  /*29ca0*/  @!PT LDS RZ, [RZ] ;  /* 0x00000000fffff984 */ /* 0x000fe20000000800 */
[----:B------:R-:W-:Y:S01]  /*29cb0*/  @!PT LDS RZ, [RZ] ;  /* 0x00000000fffff984 */ /* 0x000fe20000000800 */
[----:B------:R1:W-:Y:S04]  /*29cc0*/  @!P0 LDGSTS.E.BYPASS.LTC128B.128 [R192+0x9000], [R172.64] ;  /* 0x09000000acc08fae */ /* 0x0003e8000b901d44 */
[----:B------:R3:W-:Y:S01]  /*29cd0*/  @P0 STS.128 [R192+0x9800], RZ ;  /* 0x009800ffc0000388 */ /* 0x0007e20000000c00 */
[----:B--2---:R-:W-:Y:S05]  /*29ce0*/  @!P0 IADD3 R0, P1, R0, R176, RZ ;  /* 0x000000b000008210 */ /* 0x004fea0007f3e0ff */
[----:B------:R-:W-:Y:S01]  /*29cf0*/  @!P0 IMAD.X R157, R157, 0x1, R175, P1 ;  /* 0x000000019d9d8824 */ /* 0x000fe200008e06af */
[C---:B-1----:R-:W-:Y:S01]  /*29d00*/  @!P0 LEA R172, P1, R0.reuse, R224, 0x1 ;  /* 0x000000e000ac8211 */ /* 0x042fe200078208ff */
        /* <DEDUP_REMOVED lines=8> */
.L_x_3125:
[----:B------:R-:W-:Y:S05]  /*29d90*/  BSYNC B1 ;  /* 0x0000000000017941 */ /* 0x000fea0003800000 */
.L_x_3124:
[----:B------:R-:W1:Y:S01]  /*29da0*/  S2R R0, SR_TID.X ;  /* 0x0000000000007919 */ /* 0x000e620000002100 */
[----:B------:R-:W-:Y:S07]  /*29db0*/  IADD3 R244, R251, -0x1, RZ ;  /* 0xfffffffffbf47810 */ /* 0x000fee0007ffe0ff */
[----:B------:R2:W4:Y:S01]  /*29dc0*/  LD.E R3, [R2.64+0xdc] ;  /* 0x0000dc0402037980 */ /* 0x000522000c101900 */
[----:B-1----:R-:W-:Y:S04]  /*29dd0*/  SHF.L.U32 R0, R0, 0x1, RZ ;  /* 0x0000000100007819 */ /* 0x002fe800000006ff */
[----:B------:R-:W-:Y:S04]  /*29de0*/  LOP3.LUT R0, R0, 0x6, RZ, 0xc0, !PT ;  /* 0x0000000600007812 */ /* 0x000fe800078ec0ff */
[----:B------:R-:W-:Y:S04]  /*29df0*/  LEA R0, R244, R0, 0x8 ;  /* 0x00000000f4007211 */ /* 0x000fe800078e40ff */
[----:B--2---:R-:W1:Y:S02]  /*29e00*/  I2F R2, R0 ;  /* 0x0000000000027306 */ /* 0x004e640000201400 */
[CC--:B-1----:R-:W-:Y:S02]  /*29e10*/  FFMA.FTZ R6, R153.reuse, R2.reuse, R6 ;  /* 0x0000000299067223 */ /* 0x0c2fe40000010006 */
[C---:B------:R-:W-:Y:S01]  /*29e20*/  FFMA.FTZ R4, R153.reuse, R2, R4 ;  /* 0x0000000299047223 */ /* 0x040fe20000010004 */
[C---:B------:R-:W-:Y:S06]  /*29e30*/  IADD3 R2, R0.reuse, 0x1, RZ ;  /* 0x0000000100027810 */ /* 0x040fec0007ffe0ff */
[----:B------:R-:W1:Y:S02]  /*29e40*/  I2F R2, R2 ;  /* 0x0000000200027306 */ /* 0x000e640000201400 */
        /* <DEDUP_REMOVED lines=242> */
[C---:B------:R-:W-:Y:S02]  /*2ad70*/  IADD3 R2, R0.reuse, 0xf8, RZ ;  /* 0x000000f800027810 */ /* 0x040fe40007ffe0ff */
[----:B------:R-:W-:Y:S04]  /*2ad80*/  IADD3 R0, R0, 0xf9, RZ ;  /* 0x000000f900007810 */ /* 0x000fe80007ffe0ff */
[----:B------:R-:W1:Y:S10]  /*2ad90*/  I2F R2, R2 ;  /* 0x0000000200027306 */ /* 0x000e740000201400 */
[----:B------:R-:W2:Y:S01]  /*2ada0*/  I2F R0, R0 ;  /* 0x0000000000007306 */ /* 0x000ea20000201400 */
[CC--:B-1----:R-:W-:Y:S02]  /*2adb0*/  FFMA.FTZ R130, R153.reuse, R2.reuse, R130 ;  /* 0x0000000299827223 */ /* 0x0c2fe40000010082 */
[C---:B------:R-:W-:Y:S02]  /*2adc0*/  FFMA.FTZ R128, R153.reuse, R2, R128 ;  /* 0x0000000299807223 */ /* 0x040fe40000010080 */
[CC--:B--2---:R-:W-:Y:S02]  /*2add0*/  FFMA.FTZ R129, R153.reuse, R0.reuse, R129 ;  /* 0x0000000099817223 */ /* 0x0c4fe40000010081 */
[----:B------:R-:W-:Y:S01]  /*2ade0*/  FFMA.FTZ R131, R153, R0, R131 ;  /* 0x0000000099837223 */ /* 0x000fe20000010083 */
        /* <DEDUP_REMOVED lines=69> */
[----:B----4-:R-:W-:Y:S02]  /*2b240*/  FMUL.FTZ R157, R3, R2 ;  /* 0x00000002039d7220 */ /* 0x010fe40000410000 */
        /* <DEDUP_REMOVED lines=16> */
[----:B------:R4:W5:Y:S01]  /*2b350*/  MUFU.EX2 R18, R7 ;  /* 0x0000000700127308 */ /* 0x0009620000000800 */
[-CC-:B---3--:R-:W-:Y:S02]  /*2b360*/  FFMA.FTZ R173, R14, R3.reuse, -R152.reuse ;  /* 0x000000030ead7223 */ /* 0x188fe40000010898 */
[--C-:B------:R-:W-:Y:S02]  /*2b370*/  FFMA.FTZ R172, R15, R3, -R152.reuse ;  /* 0x000000030fac7223 */ /* 0x100fe40000010898 */
[C---:B-1----:R-:W-:Y:S02]  /*2b380*/  FMUL.FTZ R6, R0.reuse, R170 ;  /* 0x000000aa00067220 */ /* 0x042fe40000410000 */
[C---:B------:R-:W-:Y:S02]  /*2b390*/  FMUL.FTZ R10, R0.reuse, R166 ;  /* 0x000000a6000a7220 */ /* 0x040fe40000410000 */
[C---:B------:R-:W-:Y:S01]  /*2b3a0*/  FMUL.FTZ R11, R0.reuse, R167 ;  /* 0x000000a7000b7220 */ /* 0x040fe20000410000 */
[----:B------:R-:W1:Y:S01]  /*2b3b0*/  MUFU.EX2 R159, R159 ;  /* 0x0000009f009f7308 */ /* 0x000e620000000800 */
        /* <DEDUP_REMOVED lines=8> */
[C---:B----4-:R-:W-:Y:S02]  /*2b440*/  FMUL.FTZ R7, R0.reuse, R171 ;  /* 0x000000ab00077220 */ /* 0x050fe40000410000 */
[C---:B------:R-:W-:Y:S02]  /*2b450*/  FMUL.FTZ R147, R0.reuse, R147 ;  /* 0x0000009300937220 */ /* 0x040fe40000410000 */
[C---:B------:R-:W-:Y:S01]  /*2b460*/  FMUL.FTZ R150, R0.reuse, R150 ;  /* 0x0000009600967220 */ /* 0x040fe20000410000 */
[----:B------:R-:W-:Y:S01]  /*2b470*/  MUFU.EX2 R173, R173 ;  /* 0x000000ad00ad7308 */ /* 0x000fe20000000800 */
[C---:B------:R-:W-:Y:S02]  /*2b480*/  FMUL.FTZ R151, R0.reuse, R151 ;  /* 0x0000009700977220 */ /* 0x040fe40000410000 */
[C---:B------:R-:W-:Y:S02]  /*2b490*/  FMUL.FTZ R14, R0.reuse, R162 ;  /* 0x000000a2000e7220 */ /* 0x040fe40000410000 */
[C---:B------:R-:W-:Y:S02]  /*2b4a0*/  FMUL.FTZ R15, R0.reuse, R163 ;  /* 0x000000a3000f7220 */ /* 0x040fe40000410000 */
[----:B--2---:R-:W-:Y:S01]  /*2b4b0*/  FFMA.FTZ R0, R0, R252, R157 ;  /* 0x000000fc00007223 */ /* 0x004fe2000001009d */
[----:B-----5:R-:W-:Y:S01]  /*2b4c0*/  F2FP.PACK_AB R157, R18, R157 ;  /* 0x0000009d129d723e */ /* 0x020fe200000000ff */
[-C--:B------:R-:W-:Y:S01]  /*2b4d0*/  FFMA.FTZ R176, R22, R3.reuse, -R152 ;  /* 0x0000000316b07223 */ /* 0x080fe20000010898 */
[----:B------:R-:W-:Y:S01]  /*2b4e0*/  MUFU.EX2 R31, R174 ;  /* 0x000000ae001f7308 */ /* 0x000fe20000000800 */
[----:B------:R-:W-:Y:S01]  /*2b4f0*/  FADD.FTZ R22, R18, R0 ;  /* 0x0000000012167221 */ /* 0x000fe20000010000 */
[----:B------:R-:W-:Y:S01]  /*2b500*/  FMNMX.FTZ R18, R4, R156, !PT ;  /* 0x0000009c04127209 */ /* 0x000fe20007810000 */
[-C--:B------:R-:W-:Y:S01]  /*2b510*/  FFMA.FTZ R208, R62, R3.reuse, -R152 ;  /* 0x000000033ed07223 */ /* 0x080fe20000010898 */
[----:B------:R-:W2:Y:S01]  /*2b520*/  LDL.LU R252, [R1] ;  /* 0x0000000001fc7983 */ /* 0x000ea20000300800 */
[----:B-1----:R-:W-:Y:S01]  /*2b530*/  FADD.FTZ R22, R159, R22 ;  /* 0x000000169f167221 */ /* 0x002fe20000010000 */
[----:B------:R-:W-:Y:S01]  /*2b540*/  FMNMX.FTZ R18, R5, R18, !PT ;  /* 0x0000001205127209 */ /* 0x000fe20007810000 */
[----:B------:R-:W-:Y:S01]  /*2b550*/  FFMA.FTZ R217, R79, R3, -R152 ;  /* 0x000000034fd97223 */ /* 0x000fe20000010898 */
[C---:B---3--:R-:W-:Y:S01]  /*2b560*/  F2FP.PACK_AB R159, R19.reuse, R159 ;  /* 0x0000009f139f723e */ /* 0x048fe200000000ff */
[----:B------:R-:W-:Y:S01]  /*2b570*/  FADD.FTZ R22, R19, R22 ;  /* 0x0000001613167221 */ /* 0x000fe20000010000 */
[----:B------:R-:W-:Y:S01]  /*2b580*/  MUFU.EX2 R34, R26 ;  /* 0x0000001a00227308 */ /* 0x000fe20000000800 */
[----:B------:R-:W-:Y:S01]  /*2b590*/  FMNMX.FTZ R18, R8, R18, !PT ;  /* 0x0000001208127209 */ /* 0x000fe20007810000 */
[-CC-:B------:R-:W-:Y:S02]  /*2b5a0*/  FFMA.FTZ R177, R35, R3.reuse, -R152.reuse ;  /* 0x0000000323b17223 */ /* 0x180fe40000010898 */
[-CC-:B------:R-:W-:Y:S01]  /*2b5b0*/  FFMA.FTZ R227, R87, R3.reuse, -R152.reuse ;  /* 0x0000000357e37223 */ /* 0x180fe20000010898 */
[----:B------:R-:W-:Y:S01]  /*2b5c0*/  FMNMX.FTZ R18, R9, R18, !PT ;  /* 0x0000001209127209 */ /* 0x000fe20007810000 */
[-CC-:B------:R-:W-:Y:S02]  /*2b5d0*/  FFMA.FTZ R232, R98, R3.reuse, -R152.reuse ;  /* 0x0000000362e87223 */ /* 0x180fe40000010898 */
[-CC-:B------:R-:W-:Y:S01]  /*2b5e0*/  FFMA.FTZ R23, R23, R3.reuse, -R152.reuse ;  /* 0x0000000317177223 */ /* 0x180fe20000010898 */
[----:B------:R-:W-:Y:S01]  /*2b5f0*/  FMNMX.FTZ R18, R12, R18, !PT ;  /* 0x000000120c127209 */ /* 0x000fe20007810000 */
[----:B------:R-:W-:Y:S01]  /*2b600*/  MUFU.EX2 R19, R172 ;  /* 0x000000ac00137308 */ /* 0x000fe20000000800 */
[-CC-:B------:R-:W-:Y:S02]  /*2b610*/  FFMA.FTZ R226, R86, R3.reuse, -R152.reuse ;  /* 0x0000000356e27223 */ /* 0x180fe40000010898 */
[----:B------:R-:W-:Y:S01]  /*2b620*/  FMNMX.FTZ R18, R13, R18, !PT ;  /* 0x000000120d127209 */ /* 0x000fe20007810000 */
[-CC-:B------:R-:W-:Y:S02]  /*2b630*/  FFMA.FTZ R230, R94, R3.reuse, -R152.reuse ;  /* 0x000000035ee67223 */ /* 0x180fe40000010898 */
[-CC-:B------:R-:W-:Y:S01]  /*2b640*/  FFMA.FTZ R202, R47, R3.reuse, -R152.reuse ;  /* 0x000000032fca7223 */ /* 0x180fe20000010898 */
[----:B------:R-:W-:Y:S01]  /*2b650*/  FMNMX.FTZ R18, R16, R18, !PT ;  /* 0x0000001210127209 */ /* 0x000fe20007810000 */
[-CC-:B------:R-:W-:Y:S02]  /*2b660*/  FFMA.FTZ R209, R63, R3.reuse, -R152.reuse ;  /* 0x000000033fd17223 */ /* 0x180fe40000010898 */
[----:B------:R-:W1:Y:S01]  /*2b670*/  MUFU.EX2 R35, R27 ;  /* 0x0000001b00237308 */ /* 0x000e620000000800 */
[----:B------:R-:W-:Y:S01]  /*2b680*/  FMNMX.FTZ R18, R17, R18, !PT ;  /* 0x0000001211127209 */ /* 0x000fe20007810000 */
[-CC-:B------:R-:W-:Y:S02]  /*2b690*/  FFMA.FTZ R229, R91, R3.reuse, -R152.reuse ;  /* 0x000000035be57223 */ /* 0x180fe40000010898 */
[-CC-:B------:R-:W-:Y:S01]  /*2b6a0*/  FFMA.FTZ R213, R74, R3.reuse, -R152.reuse ;  /* 0x000000034ad57223 */ /* 0x180fe20000010898 */
[----:B------:R-:W-:Y:S01]  /*2b6b0*/  FMNMX.FTZ R18, R20, R18, !PT ;  /* 0x0000001214127209 */ /* 0x000fe20007810000 */
[-CC-:B------:R-:W-:Y:S02]  /*2b6c0*/  FFMA.FTZ R221, R83, R3.reuse, -R152.reuse ;  /* 0x0000000353dd7223 */ /* 0x180fe40000010898 */
[-CC-:B------:R-:W-:Y:S01]  /*2b6d0*/  FFMA.FTZ R193, R30, R3.reuse, -R152.reuse ;  /* 0x000000031ec17223 */ /* 0x180fe20000010898 */
[----:B------:R-:W-:Y:S01]  /*2b6e0*/  FMNMX.FTZ R18, R21, R18, !PT ;  /* 0x0000001215127209 */ /* 0x000fe20007810000 */
[----:B------:R1:W-:Y:S01]  /*2b6f0*/  MUFU.EX2 R30, R23 ;  /* 0x00000017001e7308 */ /* 0x0003e20000000800 */
[-CC-:B------:R-:W-:Y:S02]  /*2b700*/  FFMA.FTZ R210, R66, R3.reuse, -R152.reuse ;  /* 0x0000000342d27223 */ /* 0x180fe40000010898 */
[----:B------:R-:W-:Y:S01]  /*2b710*/  FMNMX.FTZ R18, R24, R18, !PT ;  /* 0x0000001218127209 */ /* 0x000fe20007810000 */
[-CC-:B------:R-:W-:Y:S02]  /*2b720*/  FFMA.FTZ R228, R90, R3.reuse, -R152.reuse ;  /* 0x000000035ae47223 */ /* 0x180fe40000010898 */
[-CC-:B------:R-:W-:Y:S01]  /*2b730*/  FFMA.FTZ R199, R38, R3.reuse, -R152.reuse ;  /* 0x0000000326c77223 */ /* 0x180fe20000010898 */
[----:B------:R-:W-:Y:S01]  /*2b740*/  FMNMX.FTZ R18, R25, R18, !PT ;  /* 0x0000001219127209 */ /* 0x000fe20007810000 */
[-CC-:B------:R-:W-:Y:S02]  /*2b750*/  FFMA.FTZ R198, R39, R3.reuse, -R152.reuse ;  /* 0x0000000327c67223 */ /* 0x180fe40000010898 */
        /* <DEDUP_REMOVED lines=11> */
[-CC-:B------:R-:W-:Y:S01]  /*2b810*/  FFMA.FTZ R234, R102, R3.reuse, -R152.reuse ;  /* 0x0000000366ea7223 */ /* 0x180fe20000010898 */
[----:B-1----:R-:W-:Y:S01]  /*2b820*/  F2FP.PACK_AB R23, R35, R34 ;  /* 0x000000222317723e */ /* 0x002fe200000000ff */
        /* <DEDUP_REMOVED lines=47> */
[-C--:B------:R-:W-:Y:S02]  /*2bb20*/  FFMA.FTZ R152, R131, R3.reuse, -R152 ;  /* 0x0000000383987223 */ /* 0x080fe40000010898 */
[----:B------:R-:W-:Y:S01]  /*2bb30*/  MUFU.EX2 R58, R201 ;  /* 0x000000c9003a7308 */ /* 0x000fe20000000800 */
[----:B------:R-:W-:Y:S04]  /*2bb40*/  FMNMX.FTZ R18, R68, R18, !PT ;  /* 0x0000001244127209 */ /* 0x000fe80007810000 */
[----:B------:R-:W-:Y:S04]  /*2bb50*/  FMNMX.FTZ R18, R69, R18, !PT ;  /* 0x0000001245127209 */ /* 0x000fe80007810000 */
[----:B------:R-:W-:Y:S01]  /*2bb60*/  FMNMX.FTZ R18, R72, R18, !PT ;  /* 0x0000001248127209 */ /* 0x000fe20007810000 */
[----:B------:R-:W-:Y:S03]  /*2bb70*/  MUFU.EX2 R59, R200 ;  /* 0x000000c8003b7308 */ /* 0x000fe60000000800 */
[----:B------:R-:W-:Y:S04]  /*2bb80*/  FMNMX.FTZ R18, R73, R18, !PT ;  /* 0x0000001249127209 */ /* 0x000fe80007810000 */
[----:B------:R-:W-:Y:S03]  /*2bb90*/  FMNMX.FTZ R18, R76, R18, !PT ;  /* 0x000000124c127209 */ /* 0x000fe60007810000 */
        /* <DEDUP_REMOVED lines=38> */
[C---:B------:R-:W-:Y:S02]  /*2be00*/  FMUL.FTZ R46, R3.reuse, R18 ;  /* 0x00000012032e7220 */ /* 0x040fe40000410000 */
[----:B------:R-:W-:Y:S03]  /*2be10*/  FADD.FTZ R0, -R18, R156 ;  /* 0x0000009c12007221 */ /* 0x000fe60000010100 */
[----:B------:R-:W-:Y:S01]  /*2be20*/  FSEL R46, R46, RZ, P0 ;  /* 0x000000ff2e2e7208 */ /* 0x000fe20000000000 */
[----:B------:R-:W-:Y:S01]  /*2be30*/  FMUL.FTZ R0, R3, R0 ;  /* 0x0000000003007220 */ /* 0x000fe20000410000 */
[----:B------:R-:W-:Y:S02]  /*2be40*/  ISETP.GT.AND P0, PT, R251, 0x1, PT ;  /* 0x00000001fb00780c */ /* 0x000fe40003f04270 */
[----:B------:R-:W-:Y:S01]  /*2be50*/  MOV R251, R244 ;  /* 0x000000f400fb7202 */ /* 0x000fe20000000f00 */
[-CC-:B------:R-:W-:Y:S02]  /*2be60*/  FFMA.FTZ R4, R4, R3.reuse, -R46.reuse ;  /* 0x0000000304047223 */ /* 0x180fe4000001082e */
[----:B------:R-:W1:Y:S01]  /*2be70*/  MUFU.EX2 R0, R0 ;  /* 0x0000000000007308 */ /* 0x000e620000000800 */
[-CC-:B------:R-:W-:Y:S02]  /*2be80*/  FFMA.FTZ R5, R5, R3.reuse, -R46.reuse ;  /* 0x0000000305057223 */ /* 0x180fe4000001082e */
        /* <DEDUP_REMOVED lines=10> */
[----:B------:R-:W4:Y:S01]  /*2bf30*/  MUFU.EX2 R79, R5 ;  /* 0x00000005004f7308 */ /* 0x000f220000000800 */
[-CC-:B------:R-:W-:Y:S02]  /*2bf40*/  FFMA.FTZ R20, R20, R3.reuse, -R46.reuse ;  /* 0x0000000314147223 */ /* 0x180fe4000001082e */
[----:B------:R-:W-:Y:S02]  /*2bf50*/  FFMA.FTZ R28, R28, R3, -R46 ;  /* 0x000000031c1c7223 */ /* 0x000fe4000001082e */
[C---:B-1----:R-:W-:Y:S02]  /*2bf60*/  FMUL.FTZ R132, R0.reuse, R132 ;  /* 0x0000008400847220 */ /* 0x042fe40000410000 */
[C---:B------:R-:W-:Y:S02]  /*2bf70*/  FMUL.FTZ R133, R0.reuse, R133 ;  /* 0x0000008500857220 */ /* 0x040fe40000410000 */
[C---:B------:R-:W-:Y:S01]  /*2bf80*/  FMUL.FTZ R136, R0.reuse, R136 ;  /* 0x0000008800887220 */ /* 0x040fe20000410000 */
[----:B------:R1:W-:Y:S01]  /*2bf90*/  MUFU.EX2 R86, R8 ;  /* 0x0000000800567308 */ /* 0x0003e20000000800 */
[C---:B------:R-:W-:Y:S02]  /*2bfa0*/  FMUL.FTZ R137, R0.reuse, R137 ;  /* 0x0000008900897220 */ /* 0x040fe40000410000 */
[C---:B------:R-:W-:Y:S02]  /*2bfb0*/  FMUL.FTZ R140, R0.reuse, R140 ;  /* 0x0000008c008c7220 */ /* 0x040fe40000410000 */
[----:B---3--:R-:W-:Y:S01]  /*2bfc0*/  FADD.FTZ R4, R173, R22 ;  /* 0x00000016ad047221 */ /* 0x008fe20000010000 */
[C---:B------:R-:W-:Y:S01]  /*2bfd0*/  F2FP.PACK_AB R173, R19.reuse, R173 ;  /* 0x000000ad13ad723e */ /* 0x040fe200000000ff */
[C---:B------:R-:W-:Y:S02]  /*2bfe0*/  FMUL.FTZ R141, R0.reuse, R141 ;  /* 0x0000008d008d7220 */ /* 0x040fe40000410000 */
[----:B------:R-:W-:Y:S01]  /*2bff0*/  FADD.FTZ R47, R19, R4 ;  /* 0x00000004132f7221 */ /* 0x000fe20000010000 */
[----:B------:R-:W3:Y:S01]  /*2c000*/  MUFU.EX2 R94, R9 ;  /* 0x00000009005e7308 */ /* 0x000ee20000000800 */
[C---:B------:R-:W-:Y:S02]  /*2c010*/  FMUL.FTZ R4, R0.reuse, R168 ;  /* 0x000000a800047220 */ /* 0x040fe40000410000 */
[C---:B------:R-:W-:Y:S01]  /*2c020*/  FMUL.FTZ R144, R0.reuse, R144 ;  /* 0x0000009000907220 */ /* 0x040fe20000410000 */
[----:B----4-:R-:W-:Y:S01]  /*2c030*/  F2FP.PACK_AB R156, R79, R62 ;  /* 0x0000003e4f9c723e */ /* 0x010fe200000000ff */
[C---:B------:R-:W-:Y:S02]  /*2c040*/  FMUL.FTZ R5, R0.reuse, R169 ;  /* 0x000000a900057220 */ /* 0x040fe40000410000 */
[----:B------:R-:W4:Y:S01]  /*2c050*/  LDSM.16.MT88.4 R168, [R182+0xa000] ;  /* 0x00a00000b6a8783b */ /* 0x000f220000004200 */
[C---:B------:R-:W-:Y:S02]  /*2c060*/  FMUL.FTZ R145, R0.reuse, R145 ;  /* 0x0000009100917220 */ /* 0x040fe40000410000 */
[----:B------:R5:W-:Y:S01]  /*2c070*/  MUFU.EX2 R63, R12 ;  /* 0x0000000c003f7308 */ /* 0x000be20000000800 */
[C---:B------:R-:W-:Y:S02]  /*2c080*/  FMUL.FTZ R148, R0.reuse, R148 ;  /* 0x0000009400947220 */ /* 0x040fe40000410000 */
[C---:B------:R-:W-:Y:S02]  /*2c090*/  FMUL.FTZ R149, R0.reuse, R149 ;  /* 0x0000009500957220 */ /* 0x040fe40000410000 */
[----:B-1----:R-:W-:Y:S02]  /*2c0a0*/  FMUL.FTZ R8, R0, R164 ;  /* 0x000000a400087220 */ /* 0x002fe40000410000 */
[-CC-:B------:R-:W-:Y:S02]  /*2c0b0*/  FFMA.FTZ R29, R29, R3.reuse, -R46.reuse ;  /* 0x000000031d1d7223 */ /* 0x180fe4000001082e */
[-CC-:B------:R-:W-:Y:S01]  /*2c0c0*/  FFMA.FTZ R32, R32, R3.reuse, -R46.reuse ;  /* 0x0000000320207223 */ /* 0x180fe2000001082e */
[----:B------:R-:W1:Y:S01]  /*2c0d0*/  MUFU.EX2 R91, R13 ;  /* 0x0000000d005b7308 */ /* 0x000e620000000800 */
[-CC-:B------:R-:W-:Y:S02]  /*2c0e0*/  FFMA.FTZ R33, R33, R3.reuse, -R46.reuse ;  /* 0x0000000321217223 */ /* 0x180fe4000001082e */
[--C-:B------:R-:W-:Y:S01]  /*2c0f0*/  FFMA.FTZ R36, R36, R3, -R46.reuse ;  /* 0x0000000324247223 */ /* 0x100fe2000001082e */
[----:B---3--:R-:W-:Y:S01]  /*2c100*/  F2FP.PACK_AB R158, R94, R86 ;  /* 0x000000565e9e723e */ /* 0x008fe200000000ff */
[----:B------:R-:W-:Y:S02]  /*2c110*/  FMUL.FTZ R9, R0, R165 ;  /* 0x000000a500097220 */ /* 0x000fe40000410000 */
[----:B------:R-:W3:Y:S01]  /*2c120*/  LDSM.16.MT88.4 R164, [R185+0xa000] ;  /* 0x00a00000b9a4783b */ /* 0x000ee20000004200 */
[-CC-:B------:R-:W-:Y:S02]  /*2c130*/  FFMA.FTZ R37, R37, R3.reuse, -R46.reuse ;  /* 0x0000000325257223 */ /* 0x180fe4000001082e */
[----:B------:R-:W-:Y:S01]  /*2c140*/  MUFU.EX2 R87, R24 ;  /* 0x0000001800577308 */ /* 0x000fe20000000800 */
[-CC-:B------:R-:W-:Y:S02]  /*2c150*/  FFMA.FTZ R41, R41, R3.reuse, -R46.reuse ;  /* 0x0000000329297223 */ /* 0x180fe4000001082e */
[-CC-:B------:R-:W-:Y:S02]  /*2c160*/  FFMA.FTZ R40, R40, R3.reuse, -R46.reuse ;  /* 0x0000000328287223 */ /* 0x180fe4000001082e */
[----:B-----5:R-:W-:Y:S02]  /*2c170*/  FMUL.FTZ R12, R0, R160 ;  /* 0x000000a0000c7220 */ /* 0x020fe40000410000 */
[-CC-:B------:R-:W-:Y:S02]  /*2c180*/  FFMA.FTZ R116, R116, R3.reuse, -R46.reuse ;  /* 0x0000000374747223 */ /* 0x180fe4000001082e */
[-CC-:B------:R-:W-:Y:S01]  /*2c190*/  FFMA.FTZ R117, R117, R3.reuse, -R46.reuse ;  /* 0x0000000375757223 */ /* 0x180fe2000001082e */
[----:B------:R5:W2:Y:S01]  /*2c1a0*/  MUFU.EX2 R98, R25 ;  /* 0x0000001900627308 */ /* 0x000aa20000000800 */
[-CC-:B------:R-:W-:Y:S02]  /*2c1b0*/  FFMA.FTZ R120, R120, R3.reuse, -R46.reuse ;  /* 0x0000000378787223 */ /* 0x180fe4000001082e */
[--C-:B------:R-:W-:Y:S01]  /*2c1c0*/  FFMA.FTZ R121, R121, R3, -R46.reuse ;  /* 0x0000000379797223 */ /* 0x100fe2000001082e */
[----:B-1----:R-:W-:Y:S01]  /*2c1d0*/  F2FP.PACK_AB R172, R91, R63 ;  /* 0x0000003f5bac723e */ /* 0x002fe200000000ff */
[----:B------:R-:W-:Y:S01]  /*2c1e0*/  FMUL.FTZ R13, R0, R161 ;  /* 0x000000a1000d7220 */ /* 0x000fe20000410000 */
[C---:B----4-:R-:W-:Y:S04]  /*2c1f0*/  HMMA.16816.F32 R4, R156.reuse, R168, R4 ;  /* 0x000000a89c04723c */ /* 0x050fe80000001804 */
[----:B------:R-:W-:Y:S01]  /*2c200*/  MUFU.EX2 R67, R28 ;  /* 0x0000001c00437308 */ /* 0x000fe20000000800 */
[-CC-:B------:R-:W-:Y:S02]  /*2c210*/  FFMA.FTZ R44, R44, R3.reuse, -R46.reuse ;  /* 0x000000032c2c7223 */ /* 0x180fe4000001082e */
[-CC-:B------:R-:W-:Y:S01]  /*2c220*/  FFMA.FTZ R45, R45, R3.reuse, -R46.reuse ;  /* 0x000000032d2d7223 */ /* 0x180fe2000001082e */
[C---:B------:R-:W-:Y:S04]  /*2c230*/  HMMA.16816.F32 R8, R156.reuse, R170, R8 ;  /* 0x000000aa9c08723c */ /* 0x040fe80000001808 */
[-CC-:B------:R-:W-:Y:S02]  /*2c240*/  FFMA.FTZ R48, R48, R3.reuse, -R46.reuse ;  /* 0x0000000330307223 */ /* 0x180fe4000001082e */
[----:B------:R-:W-:Y:S01]  /*2c250*/  MUFU.EX2 R102, R29 ;  /* 0x0000001d00667308 */ /* 0x000fe20000000800 */
[-CC-:B------:R-:W-:Y:S02]  /*2c260*/  FFMA.FTZ R49, R49, R3.reuse, -R46.reuse ;  /* 0x0000000331317223 */ /* 0x180fe4000001082e */
[--C-:B------:R-:W-:Y:S01]  /*2c270*/  FFMA.FTZ R52, R52, R3, -R46.reuse ;  /* 0x0000000334347223 */ /* 0x100fe2000001082e */
[----:B-----5:R-:W-:Y:S01]  /*2c280*/  LDSM.16.MT88.4 R24, [R185+0xb000] ;  /* 0x00b00000b918783b */ /* 0x020fe20000004200 */
[C---:B---3--:R-:W-:Y:S05]  /*2c290*/  HMMA.16816.F32 R132, R156.reuse, R164, R132 ;  /* 0x000000a49c84723c */ /* 0x048fea0000001884 */
[----:B------:R-:W-:Y:S01]  /*2c2a0*/  MUFU.EX2 R95, R32 ;  /* 0x00000020005f7308 */ /* 0x000fe20000000800 */
[----:B--2---:R-:W-:Y:S01]  /*2c2b0*/  F2FP.PACK_AB R22, R98, R87 ;  /* 0x000000576216723e */ /* 0x004fe200000000ff */
[-CC-:B------:R-:W-:Y:S02]  /*2c2c0*/  FFMA.FTZ R53, R53, R3.reuse, -R46.reuse ;  /* 0x0000000335357223 */ /* 0x180fe4000001082e */
[-CC-:B------:R-:W-:Y:S01]  /*2c2d0*/  FFMA.FTZ R56, R56, R3.reuse, -R46.reuse ;  /* 0x0000000338387223 */ /* 0x180fe2000001082e */
[C---:B------:R-:W-:Y:S01]  /*2c2e0*/  HMMA.16816.F32 R136, R156.reuse, R166, R136 ;  /* 0x000000a69c88723c */ /* 0x040fe20000001888 */
[----:B------:R-:W1:Y:S02]  /*2c2f0*/  LDSM.16.MT88.4 R164, [R183+0xa000] ;  /* 0x00a00000b7a4783b */ /* 0x000e640000004200 */
[-CC-:B------:R-:W-:Y:S02]  /*2c300*/  FFMA.FTZ R57, R57, R3.reuse, -R46.reuse ;  /* 0x0000000339397223 */ /* 0x180fe4000001082e */
[----:B------:R-:W-:Y:S01]  /*2c310*/  MUFU.EX2 R99, R33 ;  /* 0x0000002100637308 */ /* 0x000fe20000000800 */
[-CC-:B------:R-:W-:Y:S02]  /*2c320*/  FFMA.FTZ R60, R60, R3.reuse, -R46.reuse ;  /* 0x000000033c3c7223 */ /* 0x180fe4000001082e */
[-CC-:B------:R-:W-:Y:S04]  /*2c330*/  FFMA.FTZ R61, R61, R3.reuse, -R46.reuse ;  /* 0x000000033d3d7223 */ /* 0x180fe8000001082e */
        /* <DEDUP_REMOVED lines=17> */
[-CC-:B------:R-:W-:Y:S01]  /*2c450*/  FFMA.FTZ R92, R92, R3.reuse, -R46.reuse ;  /* 0x000000035c5c7223 */ /* 0x180fe2000001082e */
[C---:B-1----:R-:W-:Y:S03]  /*2c460*/  HMMA.16816.F32 R140, R156.reuse, R164, R140 ;  /* 0x000000a49c8c723c */ /* 0x042fe6000000188c */
[-CC-:B------:R-:W-:Y:S01]  /*2c470*/  FFMA.FTZ R93, R93, R3.reuse, -R46.reuse ;  /* 0x000000035d5d7223 */ /* 0x180fe2000001082e */
[----:B------:R-:W1:Y:S01]  /*2c480*/  MUFU.EX2 R19, R175 ;  /* 0x000000af00137308 */ /* 0x000e620000000800 */
[-CC-:B------:R-:W-:Y:S02]  /*2c490*/  FFMA.FTZ R96, R96, R3.reuse, -R46.reuse ;  /* 0x0000000360607223 */ /* 0x180fe4000001082e */
[-CC-:B------:R-:W-:Y:S01]  /*2c4a0*/  FFMA.FTZ R97, R97, R3.reuse, -R46.reuse ;  /* 0x0000000361617223 */ /* 0x180fe2000001082e */
[C---:B------:R-:W-:Y:S01]  /*2c4b0*/  HMMA.16816.F32 R144, R156.reuse, R166, R144 ;  /* 0x000000a69c90723c */ /* 0x040fe20000001890 */
[----:B------:R-:W2:Y:S03]  /*2c4c0*/  LDSM.16.MT88.4 R164, [R184+0xa000] ;  /* 0x00a00000b8a4783b */ /* 0x000ea60000004200 */
[-CC-:B------:R-:W-:Y:S02]  /*2c4d0*/  FFMA.FTZ R100, R100, R3.reuse, -R46.reuse ;  /* 0x0000000364647223 */ /* 0x180fe4000001082e */
[----:B------:R-:W-:Y:S01]  /*2c4e0*/  MUFU.EX2 R90, R21 ;  /* 0x00000015005a7308 */ /* 0x000fe20000000800 */
[-CC-:B------:R-:W-:Y:S02]  /*2c4f0*/  FFMA.FTZ R101, R101, R3.reuse, -R46.reuse ;  /* 0x0000000365657223 */ /* 0x180fe4000001082e */
[-CC-:B------:R-:W-:Y:S03]  /*2c500*/  FFMA.FTZ R104, R104, R3.reuse, -R46.reuse ;  /* 0x0000000368687223 */ /* 0x180fe6000001082e */
[-CC-:B------:R-:W-:Y:S02]  /*2c510*/  FFMA.FTZ R105, R105, R3.reuse, -R46.reuse ;  /* 0x0000000369697223 */ /* 0x180fe4000001082e */
[-CC-:B------:R-:W-:Y:S02]  /*2c520*/  FFMA.FTZ R108, R108, R3.reuse, -R46.reuse ;  /* 0x000000036c6c7223 */ /* 0x180fe4000001082e */
[----:B------:R-:W-:Y:S01]  /*2c530*/  MUFU.EX2 R103, R40 ;  /* 0x0000002800677308 */ /* 0x000fe20000000800 */
[-CC-:B------:R-:W-:Y:S02]  /*2c540*/  FFMA.FTZ R109, R109, R3.reuse, -R46.reuse ;  /* 0x000000036d6d7223 */ /* 0x180fe4000001082e */
[--C-:B------:R-:W-:Y:S01]  /*2c550*/  FFMA.FTZ R112, R112, R3, -R46.reuse ;  /* 0x0000000370707223 */ /* 0x100fe2000001082e */
[----:B-1----:R-:W-:Y:S01]  /*2c560*/  F2FP.PACK_AB R175, R31, R19 ;  /* 0x000000131faf723e */ /* 0x002fe200000000ff */
[-CC-:B------:R-:W-:Y:S02]  /*2c570*/  FFMA.FTZ R113, R113, R3.reuse, -R46.reuse ;  /* 0x0000000371717223 */ /* 0x180fe4000001082e */
[-CC-:B------:R-:W-:Y:S02]  /*2c580*/  FFMA.FTZ R124, R124, R3.reuse, -R46.reuse ;  /* 0x000000037c7c7223 */ /* 0x180fe4000001082e */
[-CC-:B------:R-:W-:Y:S01]  /*2c590*/  FFMA.FTZ R125, R125, R3.reuse, -R46.reuse ;  /* 0x000000037d7d7223 */ /* 0x180fe2000001082e */
[----:B------:R-:W-:Y:S01]  /*2c5a0*/  MUFU.EX2 R40, R203 ;  /* 0x000000cb00287308 */ /* 0x000fe20000000800 */
[-CC-:B------:R-:W-:Y:S02]  /*2c5b0*/  FFMA.FTZ R128, R128, R3.reuse, -R46.reuse ;  /* 0x0000000380807223 */ /* 0x180fe4000001082e */
[----:B------:R-:W-:Y:S07]  /*2c5c0*/  FFMA.FTZ R46, R129, R3, -R46 ;  /* 0x00000003812e7223 */ /* 0x000fee000001082e */
[----:B------:R-:W-:Y:S01]  /*2c5d0*/  MUFU.EX2 R116, R116 ;  /* 0x0000007400747308 */ /* 0x000fe20000000800 */
[C---:B--2---:R-:W-:Y:S09]  /*2c5e0*/  HMMA.16816.F32 R148, R156.reuse, R164, R148 ;  /* 0x000000a49c94723c */ /* 0x044ff20000001894 */
[----:B------:R-:W-:Y:S01]  /*2c5f0*/  MUFU.EX2 R164, R211 ;  /* 0x000000d300a47308 */ /* 0x000fe20000000800 */
[----:B------:R-:W-:Y:S01]  /*2c600*/  HMMA.16816.F32 R12, R156, R166, R12 ;  /* 0x000000a69c0c723c */ /* 0x000fe2000000180c */
[----:B------:R-:W1:Y:S08]  /*2c610*/  LDSM.16.MT88.4 R156, [R182+0xa800] ;  /* 0x00a80000b69c783b */ /* 0x000e700000004200 */
[----:B------:R2:W-:Y:S10]  /*2c620*/  MUFU.EX2 R74, R16 ;  /* 0x00000010004a7308 */ /* 0x0005f40000000800 */
[----:B------:R-:W3:Y:S10]  /*2c630*/  MUFU.EX2 R83, R17 ;  /* 0x0000001100537308 */ /* 0x000ef40000000800 */
[----:B------:R-:W4:Y:S01]  /*2c640*/  MUFU.EX2 R17, R176 ;  /* 0x000000b000117308 */ /* 0x000f220000000800 */
[----:B--2---:R-:W-:Y:S04]  /*2c650*/  FADD.FTZ R16, R19, R47 ;  /* 0x0000002f13107221 */ /* 0x004fe80000010000 */
[----:B------:R-:W-:Y:S05]  /*2c660*/  FADD.FTZ R16, R31, R16 ;  /* 0x000000101f107221 */ /* 0x000fea0000010000 */
[----:B------:R-:W2:Y:S01]  /*2c670*/  MUFU.EX2 R66, R20 ;  /* 0x0000001400427308 */ /* 0x000ea20000000800 */
[----:B---3--:R-:W-:Y:S09]  /*2c680*/  F2FP.PACK_AB R174, R83, R74 ;  /* 0x0000004a53ae723e */ /* 0x008ff200000000ff */
[----:B------:R-:W-:Y:S01]  /*2c690*/  MUFU.EX2 R165, R212 ;  /* 0x000000d400a57308 */ /* 0x000fe20000000800 */
[C---:B-1----:R-:W-:Y:S05]  /*2c6a0*/  HMMA.16816.F32 R4, R172.reuse, R156, R4 ;  /* 0x0000009cac04723c */ /* 0x042fea0000001804 */
[C---:B----4-:R-:W-:Y:S01]  /*2c6b0*/  F2FP.PACK_AB R21, R30.reuse, R17 ;  /* 0x000000111e15723e */ /* 0x050fe200000000ff */
[----:B------:R-:W-:Y:S02]  /*2c6c0*/  FADD.FTZ R16, R17, R16 ;  /* 0x0000001011107221 */ /* 0x000fe40000010000 */
[C---:B------:R-:W-:Y:S01]  /*2c6d0*/  HMMA.16816.F32 R8, R172.reuse, R158, R8 ;  /* 0x0000009eac08723c */ /* 0x040fe20000001808 */
[----:B------:R-:W1:Y:S01]  /*2c6e0*/  LDSM.16.MT88.4 R156, [R185+0xa800] ;  /* 0x00a80000b99c783b */ /* 0x000e620000004200 */
[----:B------:R-:W-:Y:S02]  /*2c6f0*/  MUFU.EX2 R117, R117 ;  /* 0x0000007500757308 */ /* 0x000fe40000000800 */
[----:B------:R-:W-:Y:S01]  /*2c700*/  FADD.FTZ R16, R30, R16 ;  /* 0x000000101e107221 */ /* 0x000fe20000010000 */
[----:B--2---:R-:W-:Y:S01]  /*2c710*/  F2FP.PACK_AB R20, R90, R66 ;  /* 0x000000425a14723e */ /* 0x004fe200000000ff */
[----:B------:R-:W-:Y:S02]  /*2c720*/  FFMA.FTZ R17, R0, R252, R62 ;  /* 0x000000fc00117223 */ /* 0x000fe4000001003e */
[----:B------:R-:W-:Y:S01]  /*2c730*/  FADD.FTZ R16, R34, R16 ;  /* 0x0000001022107221 */ /* 0x000fe20000010000 */
[----:B------:R-:W-:Y:S03]  /*2c740*/  LDSM.16.MT88.4 R28, [R185+0xc800] ;  /* 0x00c80000b91c783b */ /* 0x000fe60000004200 */
[----:B------:R-:W-:Y:S01]  /*2c750*/  FADD.FTZ R16, R35, R16 ;  /* 0x0000001023107221 */ /* 0x000fe20000010000 */
[----:B------:R-:W-:Y:S03]  /*2c760*/  MUFU.EX2 R120, R120 ;  /* 0x0000007800787308 */ /* 0x000fe60000000800 */
[----:B------:R-:W-:Y:S01]  /*2c770*/  FADD.FTZ R16, R38, R16 ;  /* 0x0000001026107221 */ /* 0x000fe20000010000 */
[----:B------:R-:W-:Y:S03]  /*2c780*/  LDSM.16.MT88.4 R32, [R185+0xd800] ;  /* 0x00d80000b920783b */ /* 0x000fe60000004200 */
[----:B------:R-:W-:Y:S03]  /*2c790*/  FADD.FTZ R16, R39, R16 ;  /* 0x0000001027107221 */ /* 0x000fe60000010000 */
[----:B------:R-:W-:Y:S01]  /*2c7a0*/  MUFU.EX2 R121, R121 ;  /* 0x0000007900797308 */ /* 0x000fe20000000800 */
[----:B------:R-:W-:Y:S04]  /*2c7b0*/  FADD.FTZ R0, R42, R16 ;  /* 0x000000102a007221 */ /* 0x000fe80000010000 */
[----:B------:R-:W-:Y:S02]  /*2c7c0*/  FADD.FTZ R19, R43, R0 ;  /* 0x000000002b137221 */ /* 0x000fe40000010000 */
[----:B------:R-:W-:Y:S03]  /*2c7d0*/  FADD.FTZ R0, R79, R17 ;  /* 0x000000114f007221 */ /* 0x000fe60000010000 */
[----:B------:R-:W-:Y:S01]  /*2c7e0*/  MUFU.EX2 R46, R46 ;  /* 0x0000002e002e7308 */ /* 0x000fe20000000800 */
[----:B------:R-:W-:Y:S04]  /*2c7f0*/  FADD.FTZ R0, R86, R0 ;  /* 0x0000000056007221 */ /* 0x000fe80000010000 */
[----:B------:R-:W-:Y:S01]  /*2c800*/  FADD.FTZ R16, R94, R0 ;  /* 0x000000005e107221 */ /* 0x000fe20000010000 */
[C---:B-1----:R-:W-:Y:S04]  /*2c810*/  HMMA.16816.F32 R132, R172.reuse, R156, R132 ;  /* 0x0000009cac84723c */ /* 0x042fe80000001884 */
[----:B------:R-:W1:Y:S01]  /*2c820*/  MUFU.EX2 R47, R199 ;  /* 0x000000c7002f7308 */ /* 0x000e620000000800 */
[----:B------:R-:W-:Y:S03]  /*2c830*/  FADD.FTZ R16, R63, R16 ;  /* 0x000000103f107221 */ /* 0x000fe60000010000 */
[C---:B------:R-:W-:Y:S01]  /*2c840*/  HMMA.16816.F32 R136, R172.reuse, R158, R136 ;  /* 0x0000009eac88723c */ /* 0x040fe20000001888 */
[----:B------:R-:W2:Y:S05]  /*2c850*/  LDSM.16.MT88.4 R156, [R183+0xa800] ;  /* 0x00a80000b79c783b */ /* 0x000eaa0000004200 */
[----:B------:R-:W-:Y:S10]  /*2c860*/  MUFU.EX2 R71, R44 ;  /* 0x0000002c00477308 */ /* 0x000ff40000000800 */
[----:B------:R-:W-:Y:S01]  /*2c870*/  MUFU.EX2 R127, R45 ;  /* 0x0000002d007f7308 */ /* 0x000fe20000000800 */
[----:B-1----:R-:W-:Y:S04]  /*2c880*/  FADD.FTZ R0, R47, R19 ;  /* 0x000000132f007221 */ /* 0x002fe80000010000 */
[----:B------:R-:W-:Y:S05]  /*2c890*/  FADD.FTZ R17, R50, R0 ;  /* 0x0000000032117221 */ /* 0x000fea0000010000 */
[----:B------:R-:W-:Y:S01]  /*2c8a0*/  MUFU.EX2 R110, R48 ;  /* 0x00000030006e7308 */ /* 0x000fe20000000800 */
[----:B------:R-:W-:Y:S04]  /*2c8b0*/  FADD.FTZ R0, R91, R16 ;  /* 0x000000105b007221 */ /* 0x000fe80000010000 */
[----:B------:R-:W-:Y:S04]  /*2c8c0*/  FADD.FTZ R0, R74, R0 ;  /* 0x000000004a007221 */ /* 0x000fe80000010000 */
[----:B------:R-:W-:Y:S01]  /*2c8d0*/  FADD.FTZ R16, R83, R0 ;  /* 0x0000000053107221 */ /* 0x000fe20000010000 */
[----:B------:R-:W-:Y:S01]  /*2c8e0*/  MUFU.EX2 R115, R49 ;  /* 0x0000003100737308 */ /* 0x000fe20000000800 */
[----:B------:R-:W-:Y:S02]  /*2c8f0*/  FADD.FTZ R0, R51, R17 ;  /* 0x0000001133007221 */ /* 0x000fe40000010000 */
[----:B------:R-:W-:Y:S02]  /*2c900*/  FADD.FTZ R16, R66, R16 ;  /* 0x0000001042107221 */ /* 0x000fe40000010000 */
[----:B------:R-:W-:Y:S01]  /*2c910*/  FADD.FTZ R0, R54, R0 ;  /* 0x0000000036007221 */ /* 0x000fe20000010000 */
[C---:B--2---:R-:W-:Y:S03]  /*2c920*/  HMMA.16816.F32 R140, R172.reuse, R156, R140 ;  /* 0x0000009cac8c723c */ /* 0x044fe6000000188c */
[----:B------:R-:W-:Y:S01]  /*2c930*/  FADD.FTZ R0, R40, R0 ;  /* 0x0000000028007221 */ /* 0x000fe20000010000 */
[----:B------:R-:W1:Y:S01]  /*2c940*/  MUFU.EX2 R44, R207 ;  /* 0x000000cf002c7308 */ /* 0x000e620000000800 */
[----:B------:R-:W-:Y:S02]  /*2c950*/  FADD.FTZ R16, R90, R16 ;  /* 0x000000105a107221 */ /* 0x000fe40000010000 */
[----:B------:R-:W-:Y:S01]  /*2c960*/  FADD.FTZ R17, R55, R0 ;  /* 0x0000000037117221 */ /* 0x000fe20000010000 */
[C---:B------:R-:W-:Y:S01]  /*2c970*/  HMMA.16816.F32 R144, R172.reuse, R158, R144 ;  /* 0x0000009eac90723c */ /* 0x040fe20000001890 */
[----:B------:R-:W2:Y:S03]  /*2c980*/  LDSM.16.MT88.4 R156, [R184+0xa800] ;  /* 0x00a80000b89c783b */ /* 0x000ea60000004200 */
[----:B------:R-:W-:Y:S02]  /*2c990*/  FADD.FTZ R16, R87, R16 ;  /* 0x0000001057107221 */ /* 0x000fe40000010000 */
[----:B------:R-:W3:Y:S02]  /*2c9a0*/  MUFU.EX2 R45, R206 ;  /* 0x000000ce002d7308 */ /* 0x000ee40000000800 */
[----:B------:R-:W-:Y:S04]  /*2c9b0*/  FADD.FTZ R16, R98, R16 ;  /* 0x0000001062107221 */ /* 0x000fe80000010000 */
[----:B------:R-:W-:Y:S04]  /*2c9c0*/  FADD.FTZ R16, R67, R16 ;  /* 0x0000001043107221 */ /* 0x000fe80000010000 */
[----:B------:R-:W4:Y:S01]  /*2c9d0*/  MUFU.EX2 R78, R52 ;  /* 0x00000034004e7308 */ /* 0x000f220000000800 */
[----:B------:R-:W-:Y:S04]  /*2c9e0*/  FADD.FTZ R0, R102, R16 ;  /* 0x0000001066007221 */ /* 0x000fe80000010000 */
[----:B------:R-:W-:Y:S04]  /*2c9f0*/  FADD.FTZ R0, R95, R0 ;  /* 0x000000005f007221 */ /* 0x000fe80000010000 */
[----:B------:R-:W-:Y:S01]  /*2ca00*/  FADD.FTZ R16, R99, R0 ;  /* 0x0000000063107221 */ /* 0x000fe20000010000 */
[----:B------:R-:W5:Y:S01]  /*2ca10*/  MUFU.EX2 R162, R53 ;  /* 0x0000003500a27308 */ /* 0x000f620000000800 */
[----:B------:R-:W-:Y:S02]  /*2ca20*/  FADD.FTZ R0, R58, R17 ;  /* 0x000000113a007221 */ /* 0x000fe40000010000 */
[----:B------:R-:W-:Y:S02]  /*2ca30*/  FADD.FTZ R16, R70, R16 ;  /* 0x0000001046107221 */ /* 0x000fe40000010000 */
[----:B------:R-:W-:Y:S02]  /*2ca40*/  FADD.FTZ R17, R59, R0 ;  /* 0x000000003b117221 */ /* 0x000fe40000010000 */
[----:B------:R-:W-:Y:S03]  /*2ca50*/  FADD.FTZ R0, R114, R16 ;  /* 0x0000001072007221 */ /* 0x000fe60000010000 */
[----:B------:R-:W-:Y:S01]  /*2ca60*/  MUFU.EX2 R126, R56 ;  /* 0x00000038007e7308 */ /* 0x000fe20000000800 */
[----:B------:R-:W-:Y:S01]  /*2ca70*/  FADD.FTZ R0, R103, R0 ;  /* 0x0000000067007221 */ /* 0x000fe20000010000 */
[C---:B--2---:R-:W-:Y:S03]  /*2ca80*/  HMMA.16816.F32 R148, R172.reuse, R156, R148 ;  /* 0x0000009cac94723c */ /* 0x044fe60000001894 */
[----:B------:R-:W-:Y:S05]  /*2ca90*/  FADD.FTZ R16, R106, R0 ;  /* 0x000000006a107221 */ /* 0x000fea0000010000 */
[----:B------:R-:W2:Y:S01]  /*2caa0*/  MUFU.EX2 R161, R208 ;  /* 0x000000d000a17308 */ /* 0x000ea20000000800 */
[----:B-1----:R-:W-:Y:S01]  /*2cab0*/  FADD.FTZ R0, R44, R17 ;  /* 0x000000112c007221 */ /* 0x002fe20000010000 */
[----:B------:R-:W-:Y:S01]  /*2cac0*/  HMMA.16816.F32 R12, R172, R158, R12 ;  /* 0x0000009eac0c723c */ /* 0x000fe2000000180c */
[----:B------:R-:W1:Y:S02]  /*2cad0*/  LDSM.16.MT88.4 R156, [R182+0xb000] ;  /* 0x00b00000b69c783b */ /* 0x000e640000004200 */
[----:B---3--:R-:W-:Y:S02]  /*2cae0*/  FADD.FTZ R17, R45, R0 ;  /* 0x000000002d117221 */ /* 0x008fe40000010000 */
[----:B------:R-:W-:Y:S03]  /*2caf0*/  FADD.FTZ R16, R71, R16 ;  /* 0x0000001047107221 */ /* 0x000fe60000010000 */
[----:B------:R-:W-:Y:S01]  /*2cb00*/  MUFU.EX2 R160, R209 ;  /* 0x000000d100a07308 */ /* 0x000fe20000000800 */
[----:B------:R-:W-:Y:S04]  /*2cb10*/  FADD.FTZ R0, R127, R16 ;  /* 0x000000107f007221 */ /* 0x000fe80000010000 */
[----:B------:R-:W-:Y:S05]  /*2cb20*/  FADD.FTZ R0, R110, R0 ;  /* 0x000000006e007221 */ /* 0x000fea0000010000 */
[----:B------:R-:W-:Y:S01]  /*2cb30*/  MUFU.EX2 R107, R60 ;  /* 0x0000003c006b7308 */ /* 0x000fe20000000800 */
[----:B------:R-:W-:Y:S02]  /*2cb40*/  FADD.FTZ R16, R115, R0 ;  /* 0x0000000073107221 */ /* 0x000fe40000010000 */
[----:B------:R-:W-:Y:S02]  /*2cb50*/  FADD.FTZ R0, R75, R17 ;  /* 0x000000114b007221 */ /* 0x000fe40000010000 */
[----:B----4-:R-:W-:Y:S02]  /*2cb60*/  FADD.FTZ R16, R78, R16 ;  /* 0x000000104e107221 */ /* 0x010fe40000010000 */
[----:B------:R-:W-:Y:S03]  /*2cb70*/  FADD.FTZ R17, R82, R0 ;  /* 0x0000000052117221 */ /* 0x000fe60000010000 */
[----:B------:R-:W-:Y:S01]  /*2cb80*/  MUFU.EX2 R111, R61 ;  /* 0x0000003d006f7308 */ /* 0x000fe20000000800 */
[----:B-----5:R-:W-:Y:S02]  /*2cb90*/  FADD.FTZ R0, R162, R16 ;  /* 0x00000010a2007221 */ /* 0x020fe40000010000 */
[----:B--2---:R-:W-:Y:S02]  /*2cba0*/  FADD.FTZ R17, R161, R17 ;  /* 0x00000011a1117221 */ /* 0x004fe40000010000 */
[----:B------:R-:W-:Y:S05]  /*2cbb0*/  FADD.FTZ R0, R126, R0 ;  /* 0x000000007e007221 */ /* 0x000fea0000010000 */
[----:B------:R-:W-:Y:S01]  /*2cbc0*/  MUFU.EX2 R118, R65 ;  /* 0x0000004100767308 */ /* 0x000fe20000000800 */
[C---:B-1----:R-:W-:Y:S09]  /*2cbd0*/  HMMA.16816.F32 R4, R20.reuse, R156, R4 ;  /* 0x0000009c1404723c */ /* 0x042ff20000001804 */
[----:B------:R-:W-:Y:S01]  /*2cbe0*/  MUFU.EX2 R157, R210 ;  /* 0x000000d2009d7308 */ /* 0x000fe20000000800 */
[C---:B------:R-:W-:Y:S08]  /*2cbf0*/  HMMA.16816.F32 R8, R20.reuse, R158, R8 ;  /* 0x0000009e1408723c */ /* 0x040ff00000001808 */
[C---:B------:R-:W-:Y:S01]  /*2cc00*/  HMMA.16816.F32 R132, R20.reuse, R24, R132 ;  /* 0x000000181484723c */ /* 0x040fe20000001884 */
[----:B------:R-:W1:Y:S07]  /*2cc10*/  MUFU.EX2 R158, R57 ;  /* 0x00000039009e7308 */ /* 0x000e6e0000000800 */
[C---:B------:R-:W-:Y:S01]  /*2cc20*/  HMMA.16816.F32 R136, R20.reuse, R26, R136 ;  /* 0x0000001a1488723c */ /* 0x040fe20000001888 */
[----:B------:R-:W2:Y:S02]  /*2cc30*/  LDSM.16.MT88.4 R24, [R183+0xb000] ;  /* 0x00b00000b718783b */ /* 0x000ea40000004200 */
[----:B------:R-:W3:Y:S10]  /*2cc40*/  MUFU.EX2 R156, R64 ;  /* 0x00000040009c7308 */ /* 0x000ef40000000800 */
[----:B------:R-:W4:Y:S01]  /*2cc50*/  MUFU.EX2 R123, R68 ;  /* 0x00000044007b7308 */ /* 0x000f220000000800 */
[----:B-1----:R-:W-:Y:S04]  /*2cc60*/  FADD.FTZ R0, R158, R0 ;  /* 0x000000009e007221 */ /* 0x002fe80000010000 */
[----:B------:R-:W-:Y:S05]  /*2cc70*/  FADD.FTZ R16, R107, R0 ;  /* 0x000000006b107221 */ /* 0x000fea0000010000 */
[----:B------:R-:W1:Y:S01]  /*2cc80*/  MUFU.EX2 R131, R69 ;  /* 0x0000004500837308 */ /* 0x000e620000000800 */
[----:B------:R-:W-:Y:S02]  /*2cc90*/  FADD.FTZ R0, R160, R17 ;  /* 0x00000011a0007221 */ /* 0x000fe40000010000 */
[----:B------:R-:W-:Y:S02]  /*2cca0*/  FADD.FTZ R16, R111, R16 ;  /* 0x000000106f107221 */ /* 0x000fe40000010000 */
[----:B------:R-:W-:Y:S02]  /*2ccb0*/  FADD.FTZ R0, R157, R0 ;  /* 0x000000009d007221 */ /* 0x000fe40000010000 */
[----:B---3--:R-:W-:Y:S02]  /*2ccc0*/  FADD.FTZ R16, R156, R16 ;  /* 0x000000109c107221 */ /* 0x008fe40000010000 */
[----:B------:R-:W-:Y:S01]  /*2ccd0*/  FADD.FTZ R0, R164, R0 ;  /* 0x00000000a4007221 */ /* 0x000fe20000010000 */
[----:B------:R-:W3:Y:S01]  /*2cce0*/  MUFU.EX2 R122, R72 ;  /* 0x00000048007a7308 */ /* 0x000ee20000000800 */
[----:B------:R-:W-:Y:S02]  /*2ccf0*/  FADD.FTZ R16, R118, R16 ;  /* 0x0000001076107221 */ /* 0x000fe40000010000 */
[----:B------:R-:W-:Y:S02]  /*2cd00*/  FADD.FTZ R0, R119, R0 ;  /* 0x0000000077007221 */ /* 0x000fe40000010000 */
[----:B----4-:R-:W-:Y:S02]  /*2cd10*/  FADD.FTZ R16, R123, R16 ;  /* 0x000000107b107221 */ /* 0x010fe40000010000 */
[----:B------:R-:W-:Y:S01]  /*2cd20*/  FADD.FTZ R0, R130, R0 ;  /* 0x0000000082007221 */ /* 0x000fe20000010000 */
[C---:B--2---:R-:W-:Y:S02]  /*2cd30*/  HMMA.16816.F32 R140, R20.reuse, R24, R140 ;  /* 0x00000018148c723c */ /* 0x044fe4000000188c */
[----:B------:R-:W2:Y:S01]  /*2cd40*/  MUFU.EX2 R159, R73 ;  /* 0x00000049009f7308 */ /* 0x000ea20000000800 */
[----:B------:R-:W-:Y:S02]  /*2cd50*/  FADD.FTZ R0, R163, R0 ;  /* 0x00000000a3007221 */ /* 0x000fe40000010000 */
[----:B-1----:R-:W-:Y:S03]  /*2cd60*/  FADD.FTZ R16, R131, R16 ;  /* 0x0000001083107221 */ /* 0x002fe60000010000 */
[C---:B------:R-:W-:Y:S01]  /*2cd70*/  HMMA.16816.F32 R144, R20.reuse, R26, R144 ;  /* 0x0000001a1490723c */ /* 0x040fe20000001890 */
[----:B------:R-:W1:Y:S03]  /*2cd80*/  LDSM.16.MT88.4 R24, [R184+0xb000] ;  /* 0x00b00000b818783b */ /* 0x000e660000004200 */
[----:B------:R-:W-:Y:S01]  /*2cd90*/  FADD.FTZ R0, R165, R0 ;  /* 0x00000000a5007221 */ /* 0x000fe20000010000 */
[----:B------:R-:W4:Y:S01]  /*2cda0*/  MUFU.EX2 R73, R216 ;  /* 0x000000d800497308 */ /* 0x000f220000000800 */
[----:B---3--:R-:W-:Y:S09]  /*2cdb0*/  FADD.FTZ R16, R122, R16 ;  /* 0x000000107a107221 */ /* 0x008ff20000010000 */
[----:B------:R-:W3:Y:S01]  /*2cdc0*/  MUFU.EX2 R68, R217 ;  /* 0x000000d900447308 */ /* 0x000ee20000000800 */
[----:B--2---:R-:W-:Y:S09]  /*2cdd0*/  FADD.FTZ R16, R159, R16 ;  /* 0x000000109f107221 */ /* 0x004ff20000010000 */
[----:B------:R-:W-:Y:S01]  /*2cde0*/  MUFU.EX2 R69, R220 ;  /* 0x000000dc00457308 */ /* 0x000fe20000000800 */
[----:B----4-:R-:W-:Y:S09]  /*2cdf0*/  FADD.FTZ R0, R73, R0 ;  /* 0x0000000049007221 */ /* 0x010ff20000010000 */
[----:B------:R-:W-:Y:S01]  /*2ce00*/  MUFU.EX2 R72, R221 ;  /* 0x000000dd00487308 */ /* 0x000fe20000000800 */
[----:B---3--:R-:W-:Y:S01]  /*2ce10*/  FADD.FTZ R17, R68, R0 ;  /* 0x0000000044117221 */ /* 0x008fe20000010000 */
[C---:B-1----:R-:W-:Y:S08]  /*2ce20*/  HMMA.16816.F32 R148, R20.reuse, R24, R148 ;  /* 0x000000181494723c */ /* 0x042ff00000001894 */
[----:B------:R-:W1:Y:S01]  /*2ce30*/  MUFU.EX2 R76, R76 ;  /* 0x0000004c004c7308 */ /* 0x000e620000000800 */
[----:B------:R-:W-:Y:S01]  /*2ce40*/  HMMA.16816.F32 R12, R20, R26, R12 ;  /* 0x0000001a140c723c */ /* 0x000fe2000000180c */
[----:B------:R-:W2:Y:S08]  /*2ce50*/  LDSM.16.MT88.4 R24, [R182+0xb800] ;  /* 0x00b80000b618783b */ /* 0x000eb00000004200 */
[----:B------:R-:W3:Y:S03]  /*2ce60*/  MUFU.EX2 R77, R77 ;  /* 0x0000004d004d7308 */ /* 0x000ee60000000800 */
[----:B------:R-:W-:Y:S02]  /*2ce70*/  F2FP.PACK_AB R21, R39, R38 ;  /* 0x000000262715723e */ /* 0x000fe400000000ff */
[----:B------:R-:W-:Y:S01]  /*2ce80*/  F2FP.PACK_AB R23, R43, R42 ;  /* 0x0000002a2b17723e */ /* 0x000fe200000000ff */
[----:B------:R-:W-:Y:S01]  /*2ce90*/  LDSM.16.MT88.4 R36, [R184+0xe000] ;  /* 0x00e00000b824783b */ /* 0x000fe20000004200 */
[----:B------:R-:W-:Y:S02]  /*2cea0*/  F2FP.PACK_AB R20, R102, R67 ;  /* 0x000000436614723e */ /* 0x000fe400000000ff */
[----:B------:R-:W-:Y:S01]  /*2ceb0*/  F2FP.PACK_AB R22, R99, R95 ;  /* 0x0000005f6316723e */ /* 0x000fe200000000ff */
[----:B------:R-:W4:Y:S01]  /*2cec0*/  MUFU.EX2 R80, R80 ;  /* 0x0000005000507308 */ /* 0x000f220000000800 */
[----:B-1----:R-:W-:Y:S09]  /*2ced0*/  FADD.FTZ R16, R76, R16 ;  /* 0x000000104c107221 */ /* 0x002ff20000010000 */
[----:B------:R-:W1:Y:S01]  /*2cee0*/  MUFU.EX2 R81, R81 ;  /* 0x0000005100517308 */ /* 0x000e620000000800 */
[----:B---3--:R-:W-:Y:S02]  /*2cef0*/  FADD.FTZ R0, R77, R16 ;  /* 0x000000104d007221 */ /* 0x008fe40000010000 */
[----:B------:R-:W-:Y:S07]  /*2cf00*/  FADD.FTZ R16, R69, R17 ;  /* 0x0000001145107221 */ /* 0x000fee0000010000 */
[----:B------:R-:W3:Y:S01]  /*2cf10*/  MUFU.EX2 R65, R226 ;  /* 0x000000e200417308 */ /* 0x000ee20000000800 */
[----:B----4-:R-:W-:Y:S01]  /*2cf20*/  FADD.FTZ R17, R80, R0 ;  /* 0x0000000050117221 */ /* 0x010fe20000010000 */
[C---:B--2---:R-:W-:Y:S03]  /*2cf30*/  HMMA.16816.F32 R4, R20.reuse, R24, R4 ;  /* 0x000000181404723c */ /* 0x044fe60000001804 */
[----:B------:R-:W-:Y:S05]  /*2cf40*/  FADD.FTZ R0, R72, R16 ;  /* 0x0000001048007221 */ /* 0x000fea0000010000 */
[----:B------:R-:W2:Y:S01]  /*2cf50*/  MUFU.EX2 R62, R227 ;  /* 0x000000e3003e7308 */ /* 0x000ea20000000800 */
[C---:B------:R-:W-:Y:S01]  /*2cf60*/  HMMA.16816.F32 R8, R20.reuse, R26, R8 ;  /* 0x0000001a1408723c */ /* 0x040fe20000001808 */
[----:B------:R-:W4:Y:S02]  /*2cf70*/  LDSM.16.MT88.4 R24, [R185+0xb800] ;  /* 0x00b80000b918783b */ /* 0x000f240000004200 */
[----:B-1----:R-:W-:Y:S06]  /*2cf80*/  FADD.FTZ R3, R81, R17 ;  /* 0x0000001151037221 */ /* 0x002fec0000010000 */
[----:B------:R-:W1:Y:S03]  /*2cf90*/  MUFU.EX2 R64, R228 ;  /* 0x000000e400407308 */ /* 0x000e660000000800 */
[----:B---3--:R-:W-:Y:S07]  /*2cfa0*/  FADD.FTZ R0, R65, R0 ;  /* 0x0000000041007221 */ /* 0x008fee0000010000 */
[----:B------:R-:W3:Y:S01]  /*2cfb0*/  MUFU.EX2 R63, R229 ;  /* 0x000000e5003f7308 */ /* 0x000ee20000000800 */
[----:B--2---:R-:W-:Y:S09]  /*2cfc0*/  FADD.FTZ R0, R62, R0 ;  /* 0x000000003e007221 */ /* 0x004ff20000010000 */
[----:B------:R-:W2:Y:S01]  /*2cfd0*/  MUFU.EX2 R84, R84 ;  /* 0x0000005400547308 */ /* 0x000ea20000000800 */
[----:B-1----:R-:W-:Y:S09]  /*2cfe0*/  FADD.FTZ R0, R64, R0 ;  /* 0x0000000040007221 */ /* 0x002ff20000010000 */
[----:B------:R-:W1:Y:S01]  /*2cff0*/  MUFU.EX2 R85, R85 ;  /* 0x0000005500557308 */ /* 0x000e620000000800 */
[C---:B----4-:R-:W-:Y:S03]  /*2d000*/  HMMA.16816.F32 R132, R20.reuse, R24, R132 ;  /* 0x000000181484723c */ /* 0x050fe60000001884 */
[----:B---3--:R-:W-:Y:S06]  /*2d010*/  FADD.FTZ R0, R63, R0 ;  /* 0x000000003f007221 */ /* 0x008fec0000010000 */
[----:B------:R-:W3:Y:S01]  /*2d020*/  MUFU.EX2 R88, R88 ;  /* 0x0000005800587308 */ /* 0x000ee20000000800 */
[C---:B------:R-:W-:Y:S01]  /*2d030*/  HMMA.16816.F32 R136, R20.reuse, R26, R136 ;  /* 0x0000001a1488723c */ /* 0x040fe20000001888 */
[----:B------:R-:W4:Y:S02]  /*2d040*/  LDSM.16.MT88.4 R24, [R183+0xb800] ;  /* 0x00b80000b718783b */ /* 0x000f240000004200 */
[----:B--2---:R-:W-:Y:S06]  /*2d050*/  FADD.FTZ R3, R84, R3 ;  /* 0x0000000354037221 */ /* 0x004fec0000010000 */
[----:B------:R-:W2:Y:S03]  /*2d060*/  MUFU.EX2 R89, R89 ;  /* 0x0000005900597308 */ /* 0x000ea60000000800 */
[----:B-1----:R-:W-:Y:S07]  /*2d070*/  FADD.FTZ R3, R85, R3 ;  /* 0x0000000355037221 */ /* 0x002fee0000010000 */
[----:B------:R-:W1:Y:S01]  /*2d080*/  MUFU.EX2 R61, R230 ;  /* 0x000000e6003d7308 */ /* 0x000e620000000800 */
[----:B---3--:R-:W-:Y:S09]  /*2d090*/  FADD.FTZ R3, R88, R3 ;  /* 0x0000000358037221 */ /* 0x008ff20000010000 */
[----:B------:R-:W3:Y:S01]  /*2d0a0*/  MUFU.EX2 R60, R231 ;  /* 0x000000e7003c7308 */ /* 0x000ee20000000800 */
[----:B--2---:R-:W-:Y:S09]  /*2d0b0*/  FADD.FTZ R3, R89, R3 ;  /* 0x0000000359037221 */ /* 0x004ff20000010000 */
[----:B------:R-:W2:Y:S01]  /*2d0c0*/  MUFU.EX2 R57, R232 ;  /* 0x000000e800397308 */ /* 0x000ea20000000800 */
[C---:B----4-:R-:W-:Y:S03]  /*2d0d0*/  HMMA.16816.F32 R140, R20.reuse, R24, R140 ;  /* 0x00000018148c723c */ /* 0x050fe6000000188c */
[----:B-1----:R-:W-:Y:S06]  /*2d0e0*/  FADD.FTZ R0, R61, R0 ;  /* 0x000000003d007221 */ /* 0x002fec0000010000 */
[----:B------:R-:W1:Y:S01]  /*2d0f0*/  MUFU.EX2 R56, R233 ;  /* 0x000000e900387308 */ /* 0x000e620000000800 */
[C---:B------:R-:W-:Y:S01]  /*2d100*/  HMMA.16816.F32 R144, R20.reuse, R26, R144 ;  /* 0x0000001a1490723c */ /* 0x040fe20000001890 */
[----:B------:R-:W4:Y:S02]  /*2d110*/  LDSM.16.MT88.4 R24, [R184+0xb800] ;  /* 0x00b80000b818783b */ /* 0x000f240000004200 */
[----:B---3--:R-:W-:Y:S06]  /*2d120*/  FADD.FTZ R0, R60, R0 ;  /* 0x000000003c007221 */ /* 0x008fec0000010000 */
[----:B------:R-:W3:Y:S03]  /*2d130*/  MUFU.EX2 R92, R92 ;  /* 0x0000005c005c7308 */ /* 0x000ee60000000800 */
[----:B--2---:R-:W-:Y:S07]  /*2d140*/  FADD.FTZ R0, R57, R0 ;  /* 0x0000000039007221 */ /* 0x004fee0000010000 */
[----:B------:R-:W2:Y:S01]  /*2d150*/  MUFU.EX2 R93, R93 ;  /* 0x0000005d005d7308 */ /* 0x000ea20000000800 */
[----:B-1----:R-:W-:Y:S09]  /*2d160*/  FADD.FTZ R0, R56, R0 ;  /* 0x0000000038007221 */ /* 0x002ff20000010000 */
[----:B------:R-:W1:Y:S01]  /*2d170*/  MUFU.EX2 R96, R96 ;  /* 0x0000006000607308 */ /* 0x000e620000000800 */
[----:B---3--:R-:W-:Y:S09]  /*2d180*/  FADD.FTZ R3, R92, R3 ;  /* 0x000000035c037221 */ /* 0x008ff20000010000 */
[----:B------:R-:W3:Y:S01]  /*2d190*/  MUFU.EX2 R97, R97 ;  /* 0x0000006100617308 */ /* 0x000ee20000000800 */
[C---:B----4-:R-:W-:Y:S03]  /*2d1a0*/  HMMA.16816.F32 R148, R20.reuse, R24, R148 ;  /* 0x000000181494723c */ /* 0x050fe60000001894 */
[----:B--2---:R-:W-:Y:S05]  /*2d1b0*/  FADD.FTZ R3, R93, R3 ;  /* 0x000000035d037221 */ /* 0x004fea0000010000 */
[----:B------:R-:W-:Y:S01]  /*2d1c0*/  HMMA.16816.F32 R12, R20, R26, R12 ;  /* 0x0000001a140c723c */ /* 0x000fe2000000180c */
[----:B------:R-:W2:Y:S01]  /*2d1d0*/  LDSM.16.MT88.4 R24, [R182+0xc000] ;  /* 0x00c00000b618783b */ /* 0x000ea20000004200 */
[----:B------:R-:W-:Y:S02]  /*2d1e0*/  MUFU.EX2 R53, R235 ;  /* 0x000000eb00357308 */ /* 0x000fe40000000800 */
[----:B-1----:R-:W-:Y:S03]  /*2d1f0*/  FADD.FTZ R3, R96, R3 ;  /* 0x0000000360037221 */ /* 0x002fe60000010000 */
[----:B------:R-:W-:Y:S02]  /*2d200*/  F2FP.PACK_AB R21, R50, R47 ;  /* 0x0000002f3215723e */ /* 0x000fe400000000ff */
[----:B------:R-:W-:Y:S03]  /*2d210*/  F2FP.PACK_AB R23, R54, R51 ;  /* 0x000000333617723e */ /* 0x000fe600000000ff */
[----:B------:R-:W-:Y:S01]  /*2d220*/  F2FP.PACK_AB R20, R114, R70 ;  /* 0x000000467214723e */ /* 0x000fe200000000ff */
[----:B------:R-:W1:Y:S01]  /*2d230*/  MUFU.EX2 R54, R234 ;  /* 0x000000ea00367308 */ /* 0x000e620000000800 */
[----:B------:R-:W-:Y:S01]  /*2d240*/  F2FP.PACK_AB R22, R106, R103 ;  /* 0x000000676a16723e */ /* 0x000fe200000000ff */
[----:B---3--:R-:W-:Y:S08]  /*2d250*/  FADD.FTZ R3, R97, R3 ;  /* 0x0000000361037221 */ /* 0x008ff00000010000 */
[----:B------:R-:W3:Y:S10]  /*2d260*/  MUFU.EX2 R52, R236 ;  /* 0x000000ec00347308 */ /* 0x000ef40000000800 */
[----:B------:R-:W4:Y:S01]  /*2d270*/  MUFU.EX2 R51, R237 ;  /* 0x000000ed00337308 */ /* 0x000f220000000800 */
[----:B-1----:R-:W-:Y:S01]  /*2d280*/  FADD.FTZ R0, R54, R0 ;  /* 0x0000000036007221 */ /* 0x002fe20000010000 */
[C---:B--2---:R-:W-:Y:S08]  /*2d290*/  HMMA.16816.F32 R4, R20.reuse, R24, R4 ;  /* 0x000000181404723c */ /* 0x044ff00000001804 */
[----:B------:R-:W1:Y:S01]  /*2d2a0*/  MUFU.EX2 R100, R100 ;  /* 0x0000006400647308 */ /* 0x000e620000000800 */
[----:B------:R-:W-:Y:S04]  /*2d2b0*/  FADD.FTZ R0, R53, R0 ;  /* 0x0000000035007221 */ /* 0x000fe80000010000 */
[----:B---3--:R-:W-:Y:S01]  /*2d2c0*/  FADD.FTZ R0, R52, R0 ;  /* 0x0000000034007221 */ /* 0x008fe20000010000 */
[C---:B------:R-:W-:Y:S01]  /*2d2d0*/  HMMA.16816.F32 R8, R20.reuse, R26, R8 ;  /* 0x0000001a1408723c */ /* 0x040fe20000001808 */
[----:B------:R-:W2:Y:S03]  /*2d2e0*/  LDSM.16.MT88.4 R24, [R185+0xc000] ;  /* 0x00c00000b918783b */ /* 0x000ea60000004200 */
[----:B------:R-:W3:Y:S01]  /*2d2f0*/  MUFU.EX2 R101, R101 ;  /* 0x0000006500657308 */ /* 0x000ee20000000800 */
[----:B----4-:R-:W-:Y:S09]  /*2d300*/  FADD.FTZ R0, R51, R0 ;  /* 0x0000000033007221 */ /* 0x010ff20000010000 */
[----:B------:R-:W4:Y:S01]  /*2d310*/  MUFU.EX2 R104, R104 ;  /* 0x0000006800687308 */ /* 0x000f220000000800 */
[----:B-1----:R-:W-:Y:S09]  /*2d320*/  FADD.FTZ R3, R100, R3 ;  /* 0x0000000364037221 */ /* 0x002ff20000010000 */
[----:B------:R-:W1:Y:S01]  /*2d330*/  MUFU.EX2 R105, R105 ;  /* 0x0000006900697308 */ /* 0x000e620000000800 */
[----:B---3--:R-:W-:Y:S09]  /*2d340*/  FADD.FTZ R3, R101, R3 ;  /* 0x0000000365037221 */ /* 0x008ff20000010000 */
[----:B------:R-:W3:Y:S01]  /*2d350*/  MUFU.EX2 R50, R238 ;  /* 0x000000ee00327308 */ /* 0x000ee20000000800 */
[----:B----4-:R-:W-:Y:S01]  /*2d360*/  FADD.FTZ R3, R104, R3 ;  /* 0x0000000368037221 */ /* 0x010fe20000010000 */
[C---:B--2---:R-:W-:Y:S08]  /*2d370*/  HMMA.16816.F32 R132, R20.reuse, R24, R132 ;  /* 0x000000181484723c */ /* 0x044ff00000001884 */
[----:B------:R-:W2:Y:S01]  /*2d380*/  MUFU.EX2 R49, R239 ;  /* 0x000000ef00317308 */ /* 0x000ea20000000800 */
[----:B-1----:R-:W-:Y:S01]  /*2d390*/  FADD.FTZ R3, R105, R3 ;  /* 0x0000000369037221 */ /* 0x002fe20000010000 */
[C---:B------:R-:W-:Y:S01]  /*2d3a0*/  HMMA.16816.F32 R136, R20.reuse, R26, R136 ;  /* 0x0000001a1488723c */ /* 0x040fe20000001888 */
[----:B------:R-:W1:Y:S07]  /*2d3b0*/  LDSM.16.MT88.4 R24, [R183+0xc000] ;  /* 0x00c00000b718783b */ /* 0x000e6e0000004200 */
[----:B------:R-:W4:Y:S01]  /*2d3c0*/  MUFU.EX2 R48, R240 ;  /* 0x000000f000307308 */ /* 0x000f220000000800 */
[----:B---3--:R-:W-:Y:S09]  /*2d3d0*/  FADD.FTZ R0, R50, R0 ;  /* 0x0000000032007221 */ /* 0x008ff20000010000 */
[----:B------:R-:W3:Y:S01]  /*2d3e0*/  MUFU.EX2 R47, R241 ;  /* 0x000000f1002f7308 */ /* 0x000ee20000000800 */
[----:B--2---:R-:W-:Y:S09]  /*2d3f0*/  FADD.FTZ R0, R49, R0 ;  /* 0x0000000031007221 */ /* 0x004ff20000010000 */
[----:B------:R-:W2:Y:S01]  /*2d400*/  MUFU.EX2 R108, R108 ;  /* 0x0000006c006c7308 */ /* 0x000ea20000000800 */
[----:B----4-:R-:W-:Y:S09]  /*2d410*/  FADD.FTZ R0, R48, R0 ;  /* 0x0000000030007221 */ /* 0x010ff20000010000 */
[----:B------:R-:W4:Y:S01]  /*2d420*/  MUFU.EX2 R109, R109 ;  /* 0x0000006d006d7308 */ /* 0x000f220000000800 */
[----:B---3--:R-:W-:Y:S01]  /*2d430*/  FADD.FTZ R0, R47, R0 ;  /* 0x000000002f007221 */ /* 0x008fe20000010000 */
[C---:B-1----:R-:W-:Y:S08]  /*2d440*/  HMMA.16816.F32 R140, R20.reuse, R24, R140 ;  /* 0x00000018148c723c */ /* 0x042ff0000000188c */
[----:B------:R-:W1:Y:S01]  /*2d450*/  MUFU.EX2 R112, R112 ;  /* 0x0000007000707308 */ /* 0x000e620000000800 */
[C---:B------:R-:W-:Y:S01]  /*2d460*/  HMMA.16816.F32 R144, R20.reuse, R26, R144 ;  /* 0x0000001a1490723c */ /* 0x040fe20000001890 */
[----:B------:R-:W3:Y:S02]  /*2d470*/  LDSM.16.MT88.4 R24, [R184+0xc000] ;  /* 0x00c00000b818783b */ /* 0x000ee40000004200 */
[----:B--2---:R-:W-:Y:S06]  /*2d480*/  FADD.FTZ R3, R108, R3 ;  /* 0x000000036c037221 */ /* 0x004fec0000010000 */
[----:B------:R-:W2:Y:S03]  /*2d490*/  MUFU.EX2 R113, R113 ;  /* 0x0000007100717308 */ /* 0x000ea60000000800 */
[----:B----4-:R-:W-:Y:S07]  /*2d4a0*/  FADD.FTZ R3, R109, R3 ;  /* 0x000000036d037221 */ /* 0x010fee0000010000 */
[----:B------:R-:W-:Y:S01]  /*2d4b0*/  MUFU.EX2 R19, R249 ;  /* 0x000000f900137308 */ /* 0x000fe20000000800 */
[----:B-1----:R-:W-:Y:S09]  /*2d4c0*/  FADD.FTZ R3, R112, R3 ;  /* 0x0000000370037221 */ /* 0x002ff20000010000 */
[----:B------:R-:W1:Y:S01]  /*2d4d0*/  MUFU.EX2 R124, R124 ;  /* 0x0000007c007c7308 */ /* 0x000e620000000800 */
[----:B--2---:R-:W-:Y:S04]  /*2d4e0*/  FADD.FTZ R3, R113, R3 ;  /* 0x0000000371037221 */ /* 0x004fe80000010000 */
[----:B------:R-:W-:Y:S05]  /*2d4f0*/  FADD.FTZ R3, R116, R3 ;  /* 0x0000000374037221 */ /* 0x000fea0000010000 */
[----:B------:R-:W2:Y:S01]  /*2d500*/  MUFU.EX2 R125, R125 ;  /* 0x0000007d007d7308 */ /* 0x000ea20000000800 */
[----:B------:R-:W-:Y:S01]  /*2d510*/  FADD.FTZ R3, R117, R3 ;  /* 0x0000000375037221 */ /* 0x000fe20000010000 */
[C---:B---3--:R-:W-:Y:S03]  /*2d520*/  HMMA.16816.F32 R148, R20.reuse, R24, R148 ;  /* 0x000000181494723c */ /* 0x048fe60000001894 */
[----:B------:R-:W-:Y:S05]  /*2d530*/  FADD.FTZ R3, R120, R3 ;  /* 0x0000000378037221 */ /* 0x000fea0000010000 */
[----:B------:R-:W3:Y:S01]  /*2d540*/  MUFU.EX2 R128, R128 ;  /* 0x0000008000807308 */ /* 0x000ee20000000800 */
[----:B------:R-:W-:Y:S01]  /*2d550*/  FADD.FTZ R3, R121, R3 ;  /* 0x0000000379037221 */ /* 0x000fe20000010000 */
[----:B------:R-:W-:Y:S01]  /*2d560*/  HMMA.16816.F32 R12, R20, R26, R12 ;  /* 0x0000001a140c723c */ /* 0x000fe2000000180c */
[----:B------:R-:W4:Y:S02]  /*2d570*/  LDSM.16.MT88.4 R24, [R182+0xc800] ;  /* 0x00c80000b618783b */ /* 0x000f240000004200 */
[----:B-1----:R-:W-:Y:S04]  /*2d580*/  FADD.FTZ R3, R124, R3 ;  /* 0x000000037c037221 */ /* 0x002fe80000010000 */
[----:B------:R-:W-:Y:S02]  /*2d590*/  F2FP.PACK_AB R21, R55, R40 ;  /* 0x000000283715723e */ /* 0x000fe400000000ff */
[----:B------:R-:W-:Y:S01]  /*2d5a0*/  F2FP.PACK_AB R23, R59, R58 ;  /* 0x0000003a3b17723e */ /* 0x000fe200000000ff */
[----:B------:R-:W-:Y:S02]  /*2d5b0*/  LDSM.16.MT88.4 R40, [R184+0xf000] ;  /* 0x00f00000b828783b */ /* 0x000fe40000004200 */
[----:B------:R-:W-:Y:S01]  /*2d5c0*/  F2FP.PACK_AB R20, R127, R71 ;  /* 0x000000477f14723e */ /* 0x000fe200000000ff */
[----:B--2---:R-:W-:Y:S01]  /*2d5d0*/  FADD.FTZ R3, R125, R3 ;  /* 0x000000037d037221 */ /* 0x004fe20000010000 */
[----:B------:R-:W-:Y:S03]  /*2d5e0*/  F2FP.PACK_AB R22, R115, R110 ;  /* 0x0000006e7316723e */ /* 0x000fe600000000ff */
[----:B---3--:R-:W-:Y:S04]  /*2d5f0*/  FADD.FTZ R3, R128, R3 ;  /* 0x0000000380037221 */ /* 0x008fe80000010000 */
[C---:B----4-:R-:W-:Y:S08]  /*2d600*/  HMMA.16816.F32 R4, R20.reuse, R24, R4 ;  /* 0x000000181404723c */ /* 0x050ff00000001804 */
[C---:B------:R-:W-:Y:S01]  /*2d610*/  HMMA.16816.F32 R8, R20.reuse, R26, R8 ;  /* 0x0000001a1408723c */ /* 0x040fe20000001808 */
[----:B------:R-:W1:Y:S07]  /*2d620*/  LDSM.16.MT88.4 R24, [R183+0xc800] ;  /* 0x00c80000b718783b */ /* 0x000e6e0000004200 */
[C---:B------:R-:W-:Y:S08]  /*2d630*/  HMMA.16816.F32 R132, R20.reuse, R28, R132 ;  /* 0x0000001c1484723c */ /* 0x040ff00000001884 */
[C---:B------:R-:W-:Y:S01]  /*2d640*/  HMMA.16816.F32 R136, R20.reuse, R30, R136 ;  /* 0x0000001e1488723c */ /* 0x040fe20000001888 */
[----:B------:R-:W2:Y:S07]  /*2d650*/  LDSM.16.MT88.4 R28, [R184+0xc800] ;  /* 0x00c80000b81c783b */ /* 0x000eae0000004200 */
[C---:B-1----:R-:W-:Y:S08]  /*2d660*/  HMMA.16816.F32 R140, R20.reuse, R24, R140 ;  /* 0x00000018148c723c */ /* 0x042ff0000000188c */
[C---:B------:R-:W-:Y:S01]  /*2d670*/  HMMA.16816.F32 R144, R20.reuse, R26, R144 ;  /* 0x0000001a1490723c */ /* 0x040fe20000001890 */
[----:B------:R-:W1:Y:S07]  /*2d680*/  LDSM.16.MT88.4 R24, [R182+0xd000] ;  /* 0x00d00000b618783b */ /* 0x000e6e0000004200 */
[C---:B--2---:R-:W-:Y:S08]  /*2d690*/  HMMA.16816.F32 R148, R20.reuse, R28, R148 ;  /* 0x0000001c1494723c */ /* 0x044ff00000001894 */
[----:B------:R-:W-:Y:S01]  /*2d6a0*/  HMMA.16816.F32 R12, R20, R30, R12 ;  /* 0x0000001e140c723c */ /* 0x000fe2000000180c */
[----:B------:R-:W2:Y:S06]  /*2d6b0*/  LDSM.16.MT88.4 R28, [R185+0xd000] ;  /* 0x00d00000b91c783b */ /* 0x000eac0000004200 */
[----:B------:R-:W-:Y:S02]  /*2d6c0*/  F2FP.PACK_AB R21, R45, R44 ;  /* 0x0000002c2d15723e */ /* 0x000fe400000000ff */
[----:B------:R-:W-:Y:S01]  /*2d6d0*/  F2FP.PACK_AB R23, R82, R75 ;  /* 0x0000004b5217723e */ /* 0x000fe200000000ff */
[----:B------:R-:W3:Y:S02]  /*2d6e0*/  MUFU.EX2 R45, R242 ;  /* 0x000000f2002d7308 */ /* 0x000ee40000000800 */
[----:B------:R-:W-:Y:S02]  /*2d6f0*/  F2FP.PACK_AB R20, R162, R78 ;  /* 0x0000004ea214723e */ /* 0x000fe400000000ff */
[----:B------:R-:W-:Y:S02]  /*2d700*/  F2FP.PACK_AB R22, R158, R126 ;  /* 0x0000007e9e16723e */ /* 0x000fe400000000ff */
[----:B------:R-:W-:Y:S04]  /*2d710*/  F2FP.PACK_AB R162, R46, R128 ;  /* 0x000000802ea2723e */ /* 0x000fe800000000ff */
[----:B------:R-:W4:Y:S01]  /*2d720*/  MUFU.EX2 R44, R243 ;  /* 0x000000f3002c7308 */ /* 0x000f220000000800 */
[C---:B-1----:R-:W-:Y:S08]  /*2d730*/  HMMA.16816.F32 R4, R20.reuse, R24, R4 ;  /* 0x000000181404723c */ /* 0x042ff00000001804 */
[C---:B------:R-:W-:Y:S01]  /*2d740*/  HMMA.16816.F32 R8, R20.reuse, R26, R8 ;  /* 0x0000001a1408723c */ /* 0x040fe20000001808 */
[----:B------:R-:W1:Y:S03]  /*2d750*/  LDSM.16.MT88.4 R24, [R183+0xd000] ;  /* 0x00d00000b718783b */ /* 0x000e660000004200 */
[----:B---3--:R-:W-:Y:S04]  /*2d760*/  FADD.FTZ R0, R45, R0 ;  /* 0x000000002d007221 */ /* 0x008fe80000010000 */
[C---:B--2---:R-:W-:Y:S04]  /*2d770*/  HMMA.16816.F32 R132, R20.reuse, R28, R132 ;  /* 0x0000001c1484723c */ /* 0x044fe80000001884 */
[----:B----4-:R-:W-:Y:S04]  /*2d780*/  FADD.FTZ R0, R44, R0 ;  /* 0x000000002c007221 */ /* 0x010fe80000010000 */
        /* <DEDUP_REMOVED lines=9> */
[----:B------:R-:W-:Y:S03]  /*2d820*/  F2FP.PACK_AB R21, R160, R161 ;  /* 0x000000a1a015723e */ /* 0x000fe600000000ff */
[----:B------:R-:W-:Y:S02]  /*2d830*/  F2FP.PACK_AB R20, R111, R107 ;  /* 0x0000006b6f14723e */ /* 0x000fe400000000ff */
[----:B------:R-:W-:Y:S02]  /*2d840*/  F2FP.PACK_AB R22, R118, R156 ;  /* 0x0000009c7616723e */ /* 0x000fe400000000ff */
[----:B------:R-:W-:Y:S02]  /*2d850*/  F2FP.PACK_AB R160, R125, R124 ;  /* 0x0000007c7da0723e */ /* 0x000fe400000000ff */
[----:B------:R-:W-:Y:S03]  /*2d860*/  MOV R156, R18 ;  /* 0x00000012009c7202 */ /* 0x000fe60000000f00 */
[C---:B-1----:R-:W-:Y:S08]  /*2d870*/  HMMA.16816.F32 R4, R20.reuse, R24, R4 ;  /* 0x000000181404723c */ /* 0x042ff00000001804 */
[C---:B------:R-:W-:Y:S01]  /*2d880*/  HMMA.16816.F32 R8, R20.reuse, R26, R8 ;  /* 0x0000001a1408723c */ /* 0x040fe20000001808 */
[----:B------:R-:W1:Y:S07]  /*2d890*/  LDSM.16.MT88.4 R24, [R184+0xd800] ;  /* 0x00d80000b818783b */ /* 0x000e6e0000004200 */
[C---:B------:R-:W-:Y:S08]  /*2d8a0*/  HMMA.16816.F32 R132, R20.reuse, R32, R132 ;  /* 0x000000201484723c */ /* 0x040ff00000001884 */
        /* <DEDUP_REMOVED lines=8> */
[----:B------:R-:W-:Y:S02]  /*2d930*/  F2FP.PACK_AB R23, R165, R163 ;  /* 0x000000a3a517723e */ /* 0x000fe400000000ff */
[----:B------:R-:W-:Y:S01]  /*2d940*/  F2FP.PACK_AB R21, R130, R119 ;  /* 0x000000778215723e */ /* 0x000fe200000000ff */
[----:B------:R-:W-:Y:S02]  /*2d950*/  LDSM.16.MT88.4 R164, [R182+0x11800] ;  /* 0x01180000b6a4783b */ /* 0x000fe40000004200 */
[----:B------:R-:W-:Y:S02]  /*2d960*/  F2FP.PACK_AB R20, R131, R123 ;  /* 0x0000007b8314723e */ /* 0x000fe400000000ff */
[----:B------:R-:W-:Y:S02]  /*2d970*/  F2FP.PACK_AB R22, R159, R122 ;  /* 0x0000007a9f16723e */ /* 0x000fe400000000ff */
[----:B------:R-:W-:Y:S05]  /*2d980*/  F2FP.PACK_AB R163, R152, R19 ;  /* 0x0000001398a3723e */ /* 0x000fea00000000ff */
[C---:B---3--:R-:W-:Y:S08]  /*2d990*/  HMMA.16816.F32 R4, R20.reuse, R32, R4 ;  /* 0x000000201404723c */ /* 0x048ff00000001804 */
[C---:B------:R-:W-:Y:S01]  /*2d9a0*/  HMMA.16816.F32 R8, R20.reuse, R34, R8 ;  /* 0x000000221408723c */ /* 0x040fe20000001808 */
[----:B------:R-:W-:Y:S07]  /*2d9b0*/  LDSM.16.MT88.4 R32, [R185+0xe800] ;  /* 0x00e80000b920783b */ /* 0x000fee0000004200 */
[C---:B--2---:R-:W-:Y:S08]  /*2d9c0*/  HMMA.16816.F32 R132, R20.reuse, R28, R132 ;  /* 0x0000001c1484723c */ /* 0x044ff00000001884 */
[C---:B------:R-:W-:Y:S01]  /*2d9d0*/  HMMA.16816.F32 R136, R20.reuse, R30, R136 ;  /* 0x0000001e1488723c */ /* 0x040fe20000001888 */
[----:B------:R-:W2:Y:S07]  /*2d9e0*/  LDSM.16.MT88.4 R28, [R182+0xe800] ;  /* 0x00e80000b61c783b */ /* 0x000eae0000004200 */
[C---:B-1----:R-:W-:Y:S08]  /*2d9f0*/  HMMA.16816.F32 R140, R20.reuse, R24, R140 ;  /* 0x00000018148c723c */ /* 0x042ff0000000188c */
[C---:B------:R-:W-:Y:S01]  /*2da00*/  HMMA.16816.F32 R144, R20.reuse, R26, R144 ;  /* 0x0000001a1490723c */ /* 0x040fe20000001890 */
[----:B------:R-:W1:Y:S07]  /*2da10*/  LDSM.16.MT88.4 R24, [R183+0xe800] ;  /* 0x00e80000b718783b */ /* 0x000e6e0000004200 */
[C---:B------:R-:W-:Y:S08]  /*2da20*/  HMMA.16816.F32 R148, R20.reuse, R36, R148 ;  /* 0x000000241494723c */ /* 0x040ff00000001894 */
[----:B------:R-:W-:Y:S01]  /*2da30*/  HMMA.16816.F32 R12, R20, R38, R12 ;  /* 0x00000026140c723c */ /* 0x000fe2000000180c */
[----:B------:R-:W3:Y:S06]  /*2da40*/  LDSM.16.MT88.4 R36, [R184+0xe800] ;  /* 0x00e80000b824783b */ /* 0x000eec0000004200 */
[----:B------:R-:W-:Y:S02]  /*2da50*/  F2FP.PACK_AB R21, R68, R73 ;  /* 0x000000494415723e */ /* 0x000fe400000000ff */
[----:B------:R-:W-:Y:S03]  /*2da60*/  F2FP.PACK_AB R23, R72, R69 ;  /* 0x000000454817723e */ /* 0x000fe600000000ff */
[----:B------:R-:W-:Y:S02]  /*2da70*/  F2FP.PACK_AB R20, R77, R76 ;  /* 0x0000004c4d14723e */ /* 0x000fe400000000ff */
[----:B------:R-:W-:Y:S07]  /*2da80*/  F2FP.PACK_AB R22, R81, R80 ;  /* 0x000000505116723e */ /* 0x000fee00000000ff */
[C---:B--2---:R-:W-:Y:S08]  /*2da90*/  HMMA.16816.F32 R4, R20.reuse, R28, R4 ;  /* 0x0000001c1404723c */ /* 0x044ff00000001804 */
[C---:B------:R-:W-:Y:S01]  /*2daa0*/  HMMA.16816.F32 R8, R20.reuse, R30, R8 ;  /* 0x0000001e1408723c */ /* 0x040fe20000001808 */
[----:B------:R-:W2:Y:S07]  /*2dab0*/  LDSM.16.MT88.4 R28, [R182+0xf000] ;  /* 0x00f00000b61c783b */ /* 0x000eae0000004200 */
[C---:B------:R-:W-:Y:S08]  /*2dac0*/  HMMA.16816.F32 R132, R20.reuse, R32, R132 ;  /* 0x000000201484723c */ /* 0x040ff00000001884 */
[C---:B------:R-:W-:Y:S01]  /*2dad0*/  HMMA.16816.F32 R136, R20.reuse, R34, R136 ;  /* 0x000000221488723c */ /* 0x040fe20000001888 */
[----:B------:R-:W4:Y:S07]  /*2dae0*/  LDSM.16.MT88.4 R32, [R185+0xf000] ;  /* 0x00f00000b920783b */ /* 0x000f2e0000004200 */
[C---:B-1----:R-:W-:Y:S08]  /*2daf0*/  HMMA.16816.F32 R140, R20.reuse, R24, R140 ;  /* 0x00000018148c723c */ /* 0x042ff0000000188c */
[C---:B------:R-:W-:Y:S01]  /*2db00*/  HMMA.16816.F32 R144, R20.reuse, R26, R144 ;  /* 0x0000001a1490723c */ /* 0x040fe20000001890 */
[----:B------:R-:W1:Y:S07]  /*2db10*/  LDSM.16.MT88.4 R24, [R183+0xf000] ;  /* 0x00f00000b718783b */ /* 0x000e6e0000004200 */
[C---:B---3--:R-:W-:Y:S08]  /*2db20*/  HMMA.16816.F32 R148, R20.reuse, R36, R148 ;  /* 0x000000241494723c */ /* 0x048ff00000001894 */
[----:B------:R-:W-:Y:S01]  /*2db30*/  HMMA.16816.F32 R12, R20, R38, R12 ;  /* 0x00000026140c723c */ /* 0x000fe2000000180c */
[----:B------:R-:W-:Y:S06]  /*2db40*/  LDSM.16.MT88.4 R36, [R184+0xf800] ;  /* 0x00f80000b824783b */ /* 0x000fec0000004200 */
[----:B------:R-:W-:Y:S02]  /*2db50*/  F2FP.PACK_AB R21, R62, R65 ;  /* 0x000000413e15723e */ /* 0x000fe400000000ff */
[----:B------:R-:W-:Y:S03]  /*2db60*/  F2FP.PACK_AB R23, R63, R64 ;  /* 0x000000403f17723e */ /* 0x000fe600000000ff */
[----:B------:R-:W-:Y:S02]  /*2db70*/  F2FP.PACK_AB R20, R85, R84 ;  /* 0x000000545514723e */ /* 0x000fe400000000ff */
[----:B------:R-:W-:Y:S07]  /*2db80*/  F2FP.PACK_AB R22, R89, R88 ;  /* 0x000000585916723e */ /* 0x000fee00000000ff */
[C---:B--2---:R-:W-:Y:S08]  /*2db90*/  HMMA.16816.F32 R4, R20.reuse, R28, R4 ;  /* 0x0000001c1404723c */ /* 0x044ff00000001804 */
[C---:B------:R-:W-:Y:S01]  /*2dba0*/  HMMA.16816.F32 R8, R20.reuse, R30, R8 ;  /* 0x0000001e1408723c */ /* 0x040fe20000001808 */
[----:B------:R-:W2:Y:S07]  /*2dbb0*/  LDSM.16.MT88.4 R28, [R182+0xf800] ;  /* 0x00f80000b61c783b */ /* 0x000eae0000004200 */
[C---:B----4-:R-:W-:Y:S08]  /*2dbc0*/  HMMA.16816.F32 R132, R20.reuse, R32, R132 ;  /* 0x000000201484723c */ /* 0x050ff00000001884 */
[C---:B------:R-:W-:Y:S01]  /*2dbd0*/  HMMA.16816.F32 R136, R20.reuse, R34, R136 ;  /* 0x000000221488723c */ /* 0x040fe20000001888 */
[----:B------:R-:W-:Y:S07]  /*2dbe0*/  LDSM.16.MT88.4 R32, [R183+0xf800] ;  /* 0x00f80000b720783b */ /* 0x000fee0000004200 */
[C---:B-1----:R-:W-:Y:S08]  /*2dbf0*/  HMMA.16816.F32 R140, R20.reuse, R24, R140 ;  /* 0x00000018148c723c */ /* 0x042ff0000000188c */
[C---:B------:R-:W-:Y:S01]  /*2dc00*/  HMMA.16816.F32 R144, R20.reuse, R26, R144 ;  /* 0x0000001a1490723c */ /* 0x040fe20000001890 */
[----:B------:R-:W1:Y:S07]  /*2dc10*/  LDSM.16.MT88.4 R24, [R185+0xf800] ;  /* 0x00f80000b918783b */ /* 0x000e6e0000004200 */
[C---:B------:R-:W-:Y:S01]  /*2dc20*/  HMMA.16816.F32 R148, R20.reuse, R40, R148 ;  /* 0x000000281494723c */ /* 0x040fe20000001894 */
[----:B------:R-:W-:Y:S07]  /*2dc30*/  MUFU.EX2 R41, R247 ;  /* 0x000000f700297308 */ /* 0x000fee0000000800 */
[----:B------:R-:W-:Y:S03]  /*2dc40*/  HMMA.16816.F32 R12, R20, R42, R12 ;  /* 0x0000002a140c723c */ /* 0x000fe6000000180c */
[----:B------:R-:W3:Y:S04]  /*2dc50*/  MUFU.EX2 R42, R245 ;  /* 0x000000f5002a7308 */ /* 0x000ee80000000800 */
[----:B------:R-:W-:Y:S02]  /*2dc60*/  F2FP.PACK_AB R21, R60, R61 ;  /* 0x0000003d3c15723e */ /* 0x000fe400000000ff */
[----:B------:R-:W-:Y:S03]  /*2dc70*/  F2FP.PACK_AB R23, R56, R57 ;  /* 0x000000393817723e */ /* 0x000fe600000000ff */
[----:B------:R-:W-:Y:S01]  /*2dc80*/  F2FP.PACK_AB R20, R93, R92 ;  /* 0x0000005c5d14723e */ /* 0x000fe200000000ff */
[----:B------:R-:W4:Y:S01]  /*2dc90*/  MUFU.EX2 R43, R246 ;  /* 0x000000f6002b7308 */ /* 0x000f220000000800 */
[----:B------:R-:W-:Y:S07]  /*2dca0*/  F2FP.PACK_AB R22, R97, R96 ;  /* 0x000000606116723e */ /* 0x000fee00000000ff */
[C---:B--2---:R-:W-:Y:S02]  /*2dcb0*/  HMMA.16816.F32 R4, R20.reuse, R28, R4 ;  /* 0x0000001c1404723c */ /* 0x044fe40000001804 */
[----:B------:R-:W2:Y:S01]  /*2dcc0*/  MUFU.EX2 R40, R248 ;  /* 0x000000f800287308 */ /* 0x000ea20000000800 */
[----:B---3--:R-:W-:Y:S05]  /*2dcd0*/  FADD.FTZ R0, R42, R0 ;  /* 0x000000002a007221 */ /* 0x008fea0000010000 */
[C---:B------:R-:W-:Y:S01]  /*2dce0*/  HMMA.16816.F32 R8, R20.reuse, R30, R8 ;  /* 0x0000001e1408723c */ /* 0x040fe20000001808 */
[----:B------:R-:W3:Y:S07]  /*2dcf0*/  LDSM.16.MT88.4 R28, [R182+0x10000] ;  /* 0x01000000b61c783b */ /* 0x000eee0000004200 */
[C---:B-1----:R-:W-:Y:S04]  /*2dd00*/  HMMA.16816.F32 R132, R20.reuse, R24, R132 ;  /* 0x000000181484723c */ /* 0x042fe80000001884 */
[----:B----4-:R-:W-:Y:S04]  /*2dd10*/  FADD.FTZ R0, R43, R0 ;  /* 0x000000002b007221 */ /* 0x010fe80000010000 */
[C---:B------:R-:W-:Y:S01]  /*2dd20*/  HMMA.16816.F32 R136, R20.reuse, R26, R136 ;  /* 0x0000001a1488723c */ /* 0x040fe20000001888 */
[----:B------:R-:W1:Y:S03]  /*2dd30*/  LDSM.16.MT88.4 R24, [R185+0x10000] ;  /* 0x01000000b918783b */ /* 0x000e660000004200 */
[C---:B--2---:R-:W-:Y:S01]  /*2dd40*/  F2FP.PACK_AB R161, R40.reuse, R41 ;  /* 0x0000002928a1723e */ /* 0x044fe200000000ff */
[----:B------:R-:W-:Y:S03]  /*2dd50*/  FADD.FTZ R0, R41, R0 ;  /* 0x0000000029007221 */ /* 0x000fe60000010000 */
[C---:B------:R-:W-:Y:S04]  /*2dd60*/  HMMA.16816.F32 R140, R20.reuse, R32, R140 ;  /* 0x00000020148c723c */ /* 0x040fe8000000188c */
[----:B------:R-:W-:Y:S04]  /*2dd70*/  FADD.FTZ R0, R40, R0 ;  /* 0x0000000028007221 */ /* 0x000fe80000010000 */
[C---:B------:R-:W-:Y:S01]  /*2dd80*/  HMMA.16816.F32 R144, R20.reuse, R34, R144 ;  /* 0x000000221490723c */ /* 0x040fe20000001890 */
[----:B------:R-:W2:Y:S03]  /*2dd90*/  LDSM.16.MT88.4 R32, [R183+0x10000] ;  /* 0x01000000b720783b */ /* 0x000ea60000004200 */
[----:B------:R-:W-:Y:S04]  /*2dda0*/  FADD.FTZ R0, R19, R0 ;  /* 0x0000000013007221 */ /* 0x000fe80000010000 */
[C---:B------:R-:W-:Y:S04]  /*2ddb0*/  HMMA.16816.F32 R148, R20.reuse, R36, R148 ;  /* 0x000000241494723c */ /* 0x040fe80000001894 */
[----:B------:R-:W-:Y:S01]  /*2ddc0*/  FADD.FTZ R252, R152, R0 ;  /* 0x0000000098fc7221 */ /* 0x000fe20000010000 */
[----:B------:R-:W-:Y:S01]  /*2ddd0*/  MOV R152, R2 ;  /* 0x0000000200987202 */ /* 0x000fe20000000f00 */
[----:B------:R-:W-:Y:S02]  /*2dde0*/  FADD.FTZ R0, R46, R3 ;  /* 0x000000032e007221 */ /* 0x000fe40000010000 */
[----:B------:R-:W-:Y:S01]  /*2ddf0*/  HMMA.16816.F32 R12, R20, R38, R12 ;  /* 0x00000026140c723c */ /* 0x000fe2000000180c */
[----:B------:R-:W4:Y:S06]  /*2de00*/  LDSM.16.MT88.4 R36, [R184+0x10000] ;  /* 0x01000000b824783b */ /* 0x000f2c0000004200 */
[----:B------:R-:W-:Y:S02]  /*2de10*/  F2FP.PACK_AB R21, R53, R54 ;  /* 0x000000363515723e */ /* 0x000fe400000000ff */
[----:B------:R-:W-:Y:S01]  /*2de20*/  F2FP.PACK_AB R23, R51, R52 ;  /* 0x000000343317723e */ /* 0x000fe200000000ff */
[----:B------:R-:W-:Y:S02]  /*2de30*/  STL [R1], R0 ;  /* 0x0000000001007387 */ /* 0x000fe40000100800 */
[----:B------:R-:W-:Y:S02]  /*2de40*/  F2FP.PACK_AB R20, R101, R100 ;  /* 0x000000646514723e */ /* 0x000fe400000000ff */
[----:B------:R-:W-:Y:S07]  /*2de50*/  F2FP.PACK_AB R22, R105, R104 ;  /* 0x000000686916723e */ /* 0x000fee00000000ff */
[C---:B---3--:R-:W-:Y:S08]  /*2de60*/  HMMA.16816.F32 R4, R20.reuse, R28, R4 ;  /* 0x0000001c1404723c */ /* 0x048ff00000001804 */
[C---:B------:R-:W-:Y:S01]  /*2de70*/  HMMA.16816.F32 R8, R20.reuse, R30, R8 ;  /* 0x0000001e1408723c */ /* 0x040fe20000001808 */
[----:B------:R-:W3:Y:S07]  /*2de80*/  LDSM.16.MT88.4 R28, [R182+0x10800] ;  /* 0x01080000b61c783b */ /* 0x000eee0000004200 */
[C---:B-1----:R-:W-:Y:S08]  /*2de90*/  HMMA.16816.F32 R132, R20.reuse, R24, R132 ;  /* 0x000000181484723c */ /* 0x042ff00000001884 */
[C---:B------:R-:W-:Y:S01]  /*2dea0*/  HMMA.16816.F32 R136, R20.reuse, R26, R136 ;  /* 0x0000001a1488723c */ /* 0x040fe20000001888 */
[----:B------:R-:W1:Y:S07]  /*2deb0*/  LDSM.16.MT88.4 R24, [R185+0x10800] ;  /* 0x01080000b918783b */ /* 0x000e6e0000004200 */
[C---:B--2---:R-:W-:Y:S08]  /*2dec0*/  HMMA.16816.F32 R140, R20.reuse, R32, R140 ;  /* 0x00000020148c723c */ /* 0x044ff0000000188c */
[C---:B------:R-:W-:Y:S01]  /*2ded0*/  HMMA.16816.F32 R144, R20.reuse, R34, R144 ;  /* 0x000000221490723c */ /* 0x040fe20000001890 */
[----:B------:R-:W2:Y:S07]  /*2dee0*/  LDSM.16.MT88.4 R32, [R183+0x10800] ;  /* 0x01080000b720783b */ /* 0x000eae0000004200 */
[C---:B----4-:R-:W-:Y:S08]  /*2def0*/  HMMA.16816.F32 R148, R20.reuse, R36, R148 ;  /* 0x000000241494723c */ /* 0x050ff00000001894 */
[----:B------:R-:W-:Y:S01]  /*2df00*/  HMMA.16816.F32 R12, R20, R38, R12 ;  /* 0x00000026140c723c */ /* 0x000fe2000000180c */
[----:B------:R-:W4:Y:S06]  /*2df10*/  LDSM.16.MT88.4 R36, [R184+0x10800] ;  /* 0x01080000b824783b */ /* 0x000f2c0000004200 */
[----:B------:R-:W-:Y:S02]  /*2df20*/  F2FP.PACK_AB R21, R49, R50 ;  /* 0x000000323115723e */ /* 0x000fe400000000ff */
[----:B------:R-:W-:Y:S03]  /*2df30*/  F2FP.PACK_AB R23, R47, R48 ;  /* 0x000000302f17723e */ /* 0x000fe600000000ff */
[----:B------:R-:W-:Y:S02]  /*2df40*/  F2FP.PACK_AB R20, R109, R108 ;  /* 0x0000006c6d14723e */ /* 0x000fe400000000ff */
[----:B------:R-:W-:Y:S07]  /*2df50*/  F2FP.PACK_AB R22, R113, R112 ;  /* 0x000000707116723e */ /* 0x000fee00000000ff */
[C---:B---3--:R-:W-:Y:S08]  /*2df60*/  HMMA.16816.F32 R4, R20.reuse, R28, R4 ;  /* 0x0000001c1404723c */ /* 0x048ff00000001804 */
[C---:B------:R-:W-:Y:S01]  /*2df70*/  HMMA.16816.F32 R8, R20.reuse, R30, R8 ;  /* 0x0000001e1408723c */ /* 0x040fe20000001808 */
[----:B------:R-:W-:Y:S07]  /*2df80*/  LDSM.16.MT88.4 R28, [R185+0x11000] ;  /* 0x01100000b91c783b */ /* 0x000fee0000004200 */
[C---:B-1----:R-:W-:Y:S08]  /*2df90*/  HMMA.16816.F32 R132, R20.reuse, R24, R132 ;  /* 0x000000181484723c */ /* 0x042ff00000001884 */
[C---:B------:R-:W-:Y:S01]  /*2dfa0*/  HMMA.16816.F32 R136, R20.reuse, R26, R136 ;  /* 0x0000001a1488723c */ /* 0x040fe20000001888 */
[----:B------:R-:W1:Y:S07]  /*2dfb0*/  LDSM.16.MT88.4 R24, [R182+0x11000] ;  /* 0x01100000b618783b */ /* 0x000e6e0000004200 */
[C---:B--2---:R-:W-:Y:S08]  /*2dfc0*/  HMMA.16816.F32 R140, R20.reuse, R32, R140 ;  /* 0x00000020148c723c */ /* 0x044ff0000000188c */
[C---:B------:R-:W-:Y:S01]  /*2dfd0*/  HMMA.16816.F32 R144, R20.reuse, R34, R144 ;  /* 0x000000221490723c */ /* 0x040fe20000001890 */
[----:B------:R-:W2:Y:S07]  /*2dfe0*/  LDSM.16.MT88.4 R32, [R183+0x11000] ;  /* 0x01100000b720783b */ /* 0x000eae0000004200 */
[C---:B----4-:R-:W-:Y:S08]  /*2dff0*/  HMMA.16816.F32 R148, R20.reuse, R36, R148 ;  /* 0x000000241494723c */ /* 0x050ff00000001894 */
[----:B------:R-:W-:Y:S07]  /*2e000*/  HMMA.16816.F32 R12, R20, R38, R12 ;  /* 0x00000026140c723c */ /* 0x000fee000000180c */
[----:B------:R-:W-:Y:S02]  /*2e010*/  F2FP.PACK_AB R21, R44, R45 ;  /* 0x0000002d2c15723e */ /* 0x000fe400000000ff */
[----:B------:R-:W-:Y:S03]  /*2e020*/  F2FP.PACK_AB R23, R43, R42 ;  /* 0x0000002a2b17723e */ /* 0x000fe600000000ff */
[----:B------:R-:W-:Y:S02]  /*2e030*/  F2FP.PACK_AB R20, R117, R116 ;  /* 0x000000747514723e */ /* 0x000fe400000000ff */
[----:B------:R-:W-:Y:S07]  /*2e040*/  F2FP.PACK_AB R22, R121, R120 ;  /* 0x000000787916723e */ /* 0x000fee00000000ff */
[C---:B-1----:R-:W-:Y:S08]  /*2e050*/  HMMA.16816.F32 R4, R20.reuse, R24, R4 ;  /* 0x000000181404723c */ /* 0x042ff00000001804 */
[C---:B------:R-:W-:Y:S01]  /*2e060*/  HMMA.16816.F32 R8, R20.reuse, R26, R8 ;  /* 0x0000001a1408723c */ /* 0x040fe20000001808 */
[----:B------:R-:W1:Y:S07]  /*2e070*/  LDSM.16.MT88.4 R24, [R184+0x11000] ;  /* 0x01100000b818783b */ /* 0x000e6e0000004200 */
[C---:B------:R-:W-:Y:S08]  /*2e080*/  HMMA.16816.F32 R132, R20.reuse, R28, R132 ;  /* 0x0000001c1484723c */ /* 0x040ff00000001884 */
[C---:B------:R-:W-:Y:S01]  /*2e090*/  HMMA.16816.F32 R136, R20.reuse, R30, R136 ;  /* 0x0000001e1488723c */ /* 0x040fe20000001888 */
[----:B------:R-:W3:Y:S07]  /*2e0a0*/  LDSM.16.MT88.4 R28, [R185+0x11800] ;  /* 0x01180000b91c783b */ /* 0x000eee0000004200 */
[C---:B--2---:R-:W-:Y:S08]  /*2e0b0*/  HMMA.16816.F32 R140, R20.reuse, R32, R140 ;  /* 0x00000020148c723c */ /* 0x044ff0000000188c */
[C---:B------:R-:W-:Y:S08]  /*2e0c0*/  HMMA.16816.F32 R144, R20.reuse, R34, R144 ;  /* 0x000000221490723c */ /* 0x040ff00000001890 */
[C---:B-1----:R-:W-:Y:S08]  /*2e0d0*/  HMMA.16816.F32 R148, R20.reuse, R24, R148 ;  /* 0x000000181494723c */ /* 0x042ff00000001894 */
[----:B------:R-:W-:Y:S01]  /*2e0e0*/  HMMA.16816.F32 R12, R20, R26, R12 ;  /* 0x0000001a140c723c */ /* 0x000fe2000000180c */
[----:B------:R-:W1:Y:S07]  /*2e0f0*/  LDSM.16.MT88.4 R20, [R183+0x11800] ;  /* 0x01180000b714783b */ /* 0x000e6e0000004200 */
[C---:B------:R-:W-:Y:S01]  /*2e100*/  HMMA.16816.F32 R168, R160.reuse, R164, R4 ;  /* 0x000000a4a0a8723c */ /* 0x040fe20000001804 */
[----:B------:R-:W2:Y:S07]  /*2e110*/  LDSM.16.MT88.4 R4, [R184+0x11800] ;  /* 0x01180000b804783b */ /* 0x000eae0000004200 */
[C---:B------:R-:W-:Y:S08]  /*2e120*/  HMMA.16816.F32 R164, R160.reuse, R166, R8 ;  /* 0x000000a6a0a4723c */ /* 0x040ff00000001808 */
[C---:B---3--:R-:W-:Y:S08]  /*2e130*/  HMMA.16816.F32 R132, R160.reuse, R28, R132 ;  /* 0x0000001ca084723c */ /* 0x048ff00000001884 */
[C---:B------:R-:W-:Y:S08]  /*2e140*/  HMMA.16816.F32 R136, R160.reuse, R30, R136 ;  /* 0x0000001ea088723c */ /* 0x040ff00000001888 */
[C---:B-1----:R-:W-:Y:S08]  /*2e150*/  HMMA.16816.F32 R140, R160.reuse, R20, R140 ;  /* 0x00000014a08c723c */ /* 0x042ff0000000188c */
[C---:B------:R-:W-:Y:S08]  /*2e160*/  HMMA.16816.F32 R144, R160.reuse, R22, R144 ;  /* 0x00000016a090723c */ /* 0x040ff00000001890 */
[C---:B--2---:R-:W-:Y:S08]  /*2e170*/  HMMA.16816.F32 R148, R160.reuse, R4, R148 ;  /* 0x00000004a094723c */ /* 0x044ff00000001894 */
[----:B------:R-:W-:Y:S01]  /*2e180*/  HMMA.16816.F32 R160, R160, R6, R12 ;  /* 0x00000006a0a0723c */ /* 0x000fe2000000180c */
[----:B------:R-:W-:-:S07]  /*2e190*/  @P0 BRA `(.L_x_3129) ;  /* 0xffff8df000000947 */ /* 0x000fce000383ffff */
.L_x_3120:
        /* <DEDUP_REMOVED lines=10> */
[----:B------:R-:W2:Y:S04]  /*2e240*/  LDL R3, [R1] ;  /* 0x0000000001037983 */ /* 0x000ea80000100800 */
[----:B--2---:R2:W3:Y:S02]  /*2e250*/  SHFL.BFLY PT, R0, R3, 0x2, 0x1f ;  /* 0x0c401f0003007f89 */ /* 0x0044e400000e0000 */
.L_x_3143:
[----:B--2---:R-:W2:Y:S02]  /*2e260*/  LDL.LU R3, [R1] ;  /* 0x0000000001037983 */ /* 0x004ea40000300800 */
[----:B--23--:R-:W-:Y:S01]  /*2e270*/  FADD.FTZ R0, R0, R3 ;  /* 0x0000000300007221 */ /* 0x00cfe20000010000 */
[----:B------:R-:W-:Y:S05]  /*2e280*/  BRA.DIV ~URZ, `(.L_x_3131) ;  /* 0x000012227f007947 */ /* 0x000fea000b800000 */
[----:B------:R-:W2:Y:S04]  /*2e290*/  SHFL.BFLY PT, R3, R252, 0x2, 0x1f ;  /* 0x0c401f00fc037f89 */ /* 0x000ea800000e0000 */
[----:B------:R-:W3:Y:S01]  /*2e2a0*/  SHFL.BFLY PT, R5, R0, 0x1, 0x1f ;  /* 0x0c201f0000057f89 */ /* 0x000ee200000e0000 */
[----:B--2---:R-:W-:-:S02]  /*2e2b0*/  FADD.FTZ R3, R3, R252 ;  /* 0x000000fc03037221 */ /* 0x004fc40000010000 */
[----:B---3--:R-:W-:-:S03]  /*2e2c0*/  FADD.FTZ R20, R0, R5 ;  /* 0x0000000500147221 */ /* 0x008fc60000010000 */
[----:B------:R2:W3:Y:S04]  /*2e2d0*/  SHFL.BFLY PT, R4, R3, 0x1, 0x1f ;  /* 0x0c201f0003047f89 */ /* 0x0004e800000e0000 */
.L_x_3144:
[----:B------:R-:W4:Y:S01]  /*2e2e0*/  LDL R25, [R1+0x144] ;  /* 0x0001440001197983 */ /* 0x000f220000100800 */
[----:B------:R-:W-:Y:S01]  /*2e2f0*/  FSETP.NE.FTZ.AND P4, PT, R20, RZ, PT ;  /* 0x000000ff1400720b */ /* 0x000fe20003f95000 */
[----:B---3--:R-:W-:Y:S01]  /*2e300*/  FADD.FTZ R19, R4, R3 ;  /* 0x0000000304137221 */ /* 0x008fe20000010000 */
[----:B------:R-:W-:Y:S01]  /*2e310*/  MOV R0, 0x3f800000 ;  /* 0x3f80000000007802 */ /* 0x000fe20000000f00 */
[----:B------:R-:W3:Y:S01]  /*2e320*/  S2R R36, SR_TID.X ;  /* 0x0000000000247919 */ /* 0x000ee20000002100 */
[----:B--2---:R-:W-:Y:S01]  /*2e330*/  IMAD.MOV.U32 R3, RZ, RZ, 0x3f800000 ;  /* 0x3f800000ff037424 */ /* 0x004fe200078e00ff */
[----:B------:R-:W-:Y:S01]  /*2e340*/  MOV R7, 0xfffffff0 ;  /* 0xfffffff000077802 */ /* 0x000fe20000000f00 */
[----:B------:R-:W-:Y:S01]  /*2e350*/  ULDC.64 UR4, c[0x0][0x118] ;  /* 0x0000460000047ab9 */ /* 0x000fe20000000a00 */
[----:B------:R-:W-:Y:S02]  /*2e360*/  FSETP.NE.FTZ.AND P3, PT, R19, RZ, PT ;  /* 0x000000ff1300720b */ /* 0x000fe40003f75000 */
[----:B------:R-:W-:-:S04]  /*2e370*/  MOV R8, 0x20 ;  /* 0x0000002000087802 */ /* 0x000fc80000000f00 */
[----:B------:R-:W2:Y:S08]  /*2e380*/  @P4 MUFU.RCP R0, R20 ;  /* 0x0000001400004308 */ /* 0x000eb00000001000 */
[----:B------:R-:W1:Y:S01]  /*2e390*/  @P3 MUFU.RCP R3, R19 ;  /* 0x0000001300033308 */ /* 0x000e620000001000 */
[----:B---3--:R-:W-:Y:S01]  /*2e3a0*/  SHF.R.S32.HI R23, RZ, 0x1f, R36 ;  /* 0x0000001fff177819 */ /* 0x008fe20000011424 */
[----:B--2---:R-:W-:-:S02]  /*2e3b0*/  FMUL.FTZ R168, R0, R168 ;  /* 0x000000a800a87220 */ /* 0x004fc40000410000 */
[C---:B------:R-:W-:Y:S01]  /*2e3c0*/  FMUL.FTZ R169, R0.reuse, R169 ;  /* 0x000000a900a97220 */ /* 0x040fe20000410000 */
[C---:B------:R-:W-:Y:S01]  /*2e3d0*/  LEA.HI R4, R23.reuse, R36, RZ, 0x2 ;  /* 0x0000002417047211 */ /* 0x040fe200078f10ff */
        /* <DEDUP_REMOVED lines=25> */
[C---:B------:R-:W-:Y:S01]  /*2e570*/  FMUL.FTZ R6, R3.reuse, R170 ;  /* 0x000000aa03067220 */ /* 0x040fe20000410000 */
[----:B------:R-:W-:Y:S01]  /*2e580*/  F2FP.PACK_AB R160, R0, R160 ;  /* 0x000000a000a0723e */ /* 0x000fe200000000ff */
[C---:B------:R-:W-:Y:S01]  /*2e590*/  FMUL.FTZ R167, R3.reuse, R167 ;  /* 0x000000a703a77220 */ /* 0x040fe20000410000 */
[----:B------:R-:W-:Y:S01]  /*2e5a0*/  SHF.R.S32.HI R0, RZ, 0x1f, R4 ;  /* 0x0000001fff007819 */ /* 0x000fe20000011404 */
[----:B------:R-:W-:Y:S01]  /*2e5b0*/  FMUL.FTZ R17, R3, R166 ;  /* 0x000000a603117220 */ /* 0x000fe20000410000 */
[----:B------:R-:W-:Y:S01]  /*2e5c0*/  F2FP.PACK_AB R6, R171, R6 ;  /* 0x00000006ab06723e */ /* 0x000fe200000000ff */
[C---:B------:R-:W-:Y:S01]  /*2e5d0*/  FMUL.FTZ R135, R3.reuse, R135 ;  /* 0x0000008703877220 */ /* 0x040fe20000410000 */
[----:B------:R-:W-:Y:S01]  /*2e5e0*/  LEA.HI R0, R0, R5, RZ, 0x3 ;  /* 0x0000000500007211 */ /* 0x000fe200078f18ff */
[----:B------:R-:W-:Y:S01]  /*2e5f0*/  FMUL.FTZ R16, R3, R134 ;  /* 0x0000008603107220 */ /* 0x000fe20000410000 */
[----:B------:R-:W-:Y:S01]  /*2e600*/  F2FP.PACK_AB R17, R167, R17 ;  /* 0x00000011a711723e */ /* 0x000fe200000000ff */
[C---:B------:R-:W-:Y:S01]  /*2e610*/  FMUL.FTZ R139, R3.reuse, R139 ;  /* 0x0000008b038b7220 */ /* 0x040fe20000410000 */
[----:B------:R-:W-:Y:S01]  /*2e620*/  LOP3.LUT R0, R0, 0xfffffff8, RZ, 0xc0, !PT ;  /* 0xfffffff800007812 */ /* 0x000fe200078ec0ff */
[----:B------:R-:W-:Y:S01]  /*2e630*/  FMUL.FTZ R15, R3, R138 ;  /* 0x0000008a030f7220 */ /* 0x000fe20000410000 */
[----:B------:R-:W-:Y:S01]  /*2e640*/  F2FP.PACK_AB R16, R135, R16 ;  /* 0x000000108710723e */ /* 0x000fe200000000ff */
[----:B------:R-:W-:Y:S01]  /*2e650*/  FMUL.FTZ R143, R3, R143 ;  /* 0x0000008f038f7220 */ /* 0x000fe20000410000 */
[----:B------:R-:W-:Y:S01]  /*2e660*/  IADD3 R0, R5, -R0, RZ ;  /* 0x8000000005007210 */ /* 0x000fe20007ffe0ff */
[----:B------:R-:W-:Y:S01]  /*2e670*/  FMUL.FTZ R14, R3, R142 ;  /* 0x0000008e030e7220 */ /* 0x000fe20000410000 */
[----:B------:R-:W-:Y:S01]  /*2e680*/  F2FP.PACK_AB R15, R139, R15 ;  /* 0x0000000f8b0f723e */ /* 0x000fe200000000ff */
[C---:B------:R-:W-:Y:S01]  /*2e690*/  FMUL.FTZ R147, R3.reuse, R147 ;  /* 0x0000009303937220 */ /* 0x040fe20000410000 */
[C---:B------:R-:W-:Y:S01]  /*2e6a0*/  LOP3.LUT R5, R0.reuse, 0x1, RZ, 0xc0, !PT ;  /* 0x0000000100057812 */ /* 0x040fe200078ec0ff */
[----:B------:R-:W-:Y:S01]  /*2e6b0*/  FMUL.FTZ R13, R3, R146 ;  /* 0x00000092030d7220 */ /* 0x000fe20000410000 */
[----:B------:R-:W-:Y:S01]  /*2e6c0*/  F2FP.PACK_AB R14, R143, R14 ;  /* 0x0000000e8f0e723e */ /* 0x000fe200000000ff */
[----:B------:R-:W-:Y:S01]  /*2e6d0*/  FMUL.FTZ R151, R3, R151 ;  /* 0x0000009703977220 */ /* 0x000fe20000410000 */
[----:B------:R-:W-:Y:S01]  /*2e6e0*/  ISETP.NE.U32.AND P0, PT, R5, 0x1, PT ;  /* 0x000000010500780c */ /* 0x000fe20003f05070 */
[----:B------:R-:W-:Y:S01]  /*2e6f0*/  FMUL.FTZ R12, R3, R150 ;  /* 0x00000096030c7220 */ /* 0x000fe20000410000 */
[----:B------:R-:W-:Y:S01]  /*2e700*/  F2FP.PACK_AB R13, R147, R13 ;  /* 0x0000000d930d723e */ /* 0x000fe200000000ff */
[C---:B------:R-:W-:Y:S01]  /*2e710*/  FMUL.FTZ R163, R3.reuse, R163 ;  /* 0x000000a303a37220 */ /* 0x040fe20000410000 */
        /* <DEDUP_REMOVED lines=74> */
.L_x_3133:
[----:B------:R-:W-:Y:S02]  /*2ebc0*/  ULDC.64 UR4, c[0x0][0x118] ;  /* 0x0000460000047ab9 */ /* 0x000fe40000000a00 */
[----:B------:R-:W2:Y:S04]  /*2ebd0*/  LD.E R0, [R10.64+0x60] ;  /* 0x000060040a007980 */ /* 0x000ea8000c101900 */
[----:B------:R-:W3:Y:S01]  /*2ebe0*/  LD.E R2, [R10.64+0xb4] ;  /* 0x0000b4040a027980 */ /* 0x000ee2000c101900 */
[----:B--2---:R-:W-:-:S04]  /*2ebf0*/  IMAD R0, R0, R24, R37 ;  /* 0x0000001800007224 */ /* 0x004fc800078e0225 */
[----:B---3--:R-:W-:Y:S02]  /*2ec00*/  IMAD R7, R2, R0, RZ ;  /* 0x0000000002077224 */ /* 0x008fe400078e02ff */
.L_x_3134:
[----:B------:R-:W-:Y:S05]  /*2ec10*/  BSYNC B0 ;  /* 0x0000000000007941 */ /* 0x000fea0003800000 */
.L_x_3132:
        /* <DEDUP_REMOVED lines=21> */
[----:B------:R-:W1:Y:S01]  /*2ed70*/  LDS.128 R192, [R192+0x1800] ;  /* 0x00180000c0c07984 */ /* 0x000e620000000c00 */
        /* <DEDUP_REMOVED lines=20> */
.L_x_3136:
[----:B--2-4-:R-:W-:Y:S05]  /*2eec0*/  BSYNC B0 ;  /* 0x0000000000007941 */ /* 0x014fea0003800000 */
.L_x_3135:
        /* <DEDUP_REMOVED lines=33> */
.L_x_3138:
[----:B------:R-:W-:Y:S05]  /*2f0e0*/  BSYNC B0 ;  /* 0x0000000000007941 */ /* 0x000fea0003800000 */
.L_x_3137:
        /* <DEDUP_REMOVED lines=16> */
.L_x_3140:
[----:B------:R-:W-:Y:S05]  /*2f1f0*/  BSYNC B0 ;  /* 0x0000000000007941 */ /* 0x000fea0003800000 */
.L_x_3139:
        /* <DEDUP_REMOVED lines=16> */
.L_x_3142:
[----:B------:R-:W-:Y:S05]  /*2f300*/  BSYNC B0 ;  /* 0x0000000000007941 */ /* 0x000fea0003800000 */
.L_x_3141:
[----:B------:R-:W-:Y:S01]  /*2f310*/  IADD3 R8, R0, 0x30, RZ ;  /* 0x0000003000087810 */ /* 0x000fe20007ffe0ff */
[----:B------:R-:W-:Y:S01]  /*2f320*/  IMAD.MOV.U32 R9, RZ, RZ, 0x0 ;  /* 0x00000000ff097424 */ /* 0x000fe200078e00ff */
[----:B-1----:R-:W-:Y:S02]  /*2f330*/  MOV R10, 0x70 ;  /* 0x00000070000a7802 */ /* 0x002fe40000000f00 */
[----:B------:R-:W-:-:S03]  /*2f340*/  ISETP.GE.OR P1, PT, R8, R14, P1 ;  /* 0x0000000e0800720c */ /* 0x000fc60000f26670 */
[----:B------:R-:W-:-:S10]  /*2f350*/  IMAD.MOV.U32 R8, RZ, RZ, R10 ;  /* 0x000000ffff087224 */ /* 0x000fd400078e000a */
[----:B------:R-:W-:Y:S05]  /*2f360*/  @P1 RET.REL.NODEC R8 `(_ZN5flash24flash_fwd_splitkv_kernelI23Flash_fwd_kernel_traitsILi64ELi64ELi256ELi4ELb0ELb0EN7cutlass6half_tE19Flash_kernel_traitsILi64ELi64ELi256ELi4ES3_EELb1ELb0ELb1ELb0ELb0ELb0ELb0ELb1EEEvNS_16Flash_fwd_paramsE) ;  /* 0xfffd0c9008001950 */ /* 0x000fea0003c3ffff */
        /* <DEDUP_REMOVED lines=13> */
[----:B------:R-:W-:Y:S05]  /*2f440*/  RET.REL.NODEC R2 `(_ZN5flash24flash_fwd_splitkv_kernelI23Flash_fwd_kernel_traitsILi64ELi64ELi256ELi4ELb0ELb0EN7cutlass6half_tE19Flash_kernel_traitsILi64ELi64ELi256ELi4ES3_EELb1ELb0ELb1ELb0ELb0ELb0ELb0ELb1EEEvNS_16Flash_fwd_paramsE) ;  /* 0xfffd0bb002007950 */ /* 0x000fea0003c3ffff */
.L_x_3130:
[----:B------:R2:W5:Y:S01]  /*2f450*/  LDL R0, [R1] ;  /* 0x0000000001007983 */ /* 0x0005620000100800 */
[----:B------:R-:W-:Y:S02]  /*2f460*/  MOV R5, 0x2 ;  /* 0x0000000200057802 */ /* 0x000fe40000000f00 */
[----:B------:R-:W-:Y:S02]  /*2f470*/  MOV R4, 0x2f490 ;  /* 0x0002f49000047802 */ /* 0x000fe40000000f00 */
[----:B-12--5:R-:W-:Y:S05]  /*2f480*/  CALL.REL.NOINC `($__internal_18_$__cuda_sm70_shflsync_bfly_p) ;  /* 0x0000011000007944 */ /* 0x026fea0003c00000 */
[----:B------:R-:W-:Y:S01]  /*2f490*/  MOV R0, R6 ;  /* 0x0000000600007202 */ /* 0x000fe20000000f00 */
[----:B------:R-:W-:Y:S05]  /*2f4a0*/  BRA `(.L_x_3143) ;  /* 0xffffedb000007947 */ /* 0x000fea000383ffff */
.L_x_3131:
[----:B------:R-:W-:Y:S02]  /*2f4b0*/  MOV R5, 0x1 ;  /* 0x0000000100057802 */ /* 0x000fe40000000f00 */
[----:B------:R-:W-:Y:S02]  /*2f4c0*/  MOV R4, 0x2f4e0 ;  /* 0x0002f4e000047802 */ /* 0x000fe40000000f00 */
[----:B-1---5:R-:W-:Y:S05]  /*2f4d0*/  CALL.REL.NOINC `($__internal_18_$__cuda_sm70_shflsync_bfly_p) ;  /* 0x000000c000007944 */ /* 0x022fea0003c00000 */
[----:B------:R-:W-:Y:S01]  /*2f4e0*/  FADD.FTZ R20, R0, R6 ;  /* 0x0000000600147221 */ /* 0x000fe20000010000 */
[----:B------:R-:W-:Y:S02]  /*2f4f0*/  MOV R0, R252 ;  /* 0x000000fc00007202 */ /* 0x000fe40000000f00 */
[----:B------:R-:W-:Y:S02]  /*2f500*/  MOV R5, 0x2 ;  /* 0x0000000200057802 */ /* 0x000fe40000000f00 */
[----:B------:R-:W-:-:S02]  /*2f510*/  MOV R4, 0x2f530 ;  /* 0x0002f53000047802 */ /* 0x000fc40000000f00 */
[----:B------:R-:W-:Y:S05]  /*2f520*/  CALL.REL.NOINC `($__internal_18_$__cuda_sm70_shflsync_bfly_p) ;  /* 0x0000007000007944 */ /* 0x000fea0003c00000 */
[----:B------:R-:W-:Y:S01]  /*2f530*/  FADD.FTZ R3, R252, R6 ;  /* 0x00000006fc037221 */ /* 0x000fe20000010000 */
[----:B------:R-:W-:-:S02]  /*2f540*/  MOV R5, 0x1 ;  /* 0x0000000100057802 */ /* 0x000fc40000000f00 */
[----:B------:R-:W-:Y:S02]  /*2f550*/  MOV R4, 0x2f580 ;  /* 0x0002f58000047802 */ /* 0x000fe40000000f00 */
[----:B------:R-:W-:Y:S02]  /*2f560*/  MOV R0, R3 ;  /* 0x0000000300007202 */ /* 0x000fe40000000f00 */
[----:B------:R-:W-:Y:S05]  /*2f570*/  CALL.REL.NOINC `($__internal_18_$__cuda_sm70_shflsync_bfly_p) ;  /* 0x0000002000007944 */ /* 0x000fea0003c00000 */
[----:B------:R-:W-:Y:S01]  /*2f580*/  MOV R4, R6 ;  /* 0x0000000600047202 */ /* 0x000fe20000000f00 */
[----:B------:R-:W-:Y:S05]  /*2f590*/  BRA `(.L_x_3144) ;  /* 0xffffed4000007947 */ /* 0x000fea000383ffff */
        .weak           $__internal_18_$__cuda_sm70_shflsync_bfly_p
        .type           $__internal_18_$__cuda_sm70_shflsync_bfly_p,@function
        .size           $__internal_18_$__cuda_sm70_shflsync_bfly_p,(.L_x_7719 - $__internal_18_$__cuda_sm70_shflsync_bfly_p)
$__internal_18_$__cuda_sm70_shflsync_bfly_p:
[----:B------:R-:W-:Y:S04]  /*2f5a0*/  WARPSYNC R7 ;  /* 0x0000000700007348 */ /* 0x000fe80003800000 */
[----:B------:R1:W2:Y:S02]  /*2f5b0*/  SHFL.BFLY PT, R6, R0, R5, R8 ;  /* 0x0c00000500067389 */ /* 0x0002a400000e0008 */
[----:B-1----:R-:W-:-:S04]  /*2f5c0*/  MOV R5, 0x0 ;  /* 0x0000000000057802 */ /* 0x002fc80000000f00 */
[----:B--2---:R-:W-:Y:S05]  /*2f5d0*/  RET.REL.NODEC R4 `(_ZN5flash24flash_fwd_splitkv_kernelI23Flash_fwd_kernel_traitsILi64ELi64ELi256ELi4ELb0ELb0EN7cutlass6half_tE19Flash_kernel_traitsILi64ELi64ELi256ELi4ES3_EELb1ELb0ELb1ELb0ELb0ELb0ELb0ELb1EEEvNS_16Flash_fwd_paramsE) ;  /* 0xfffd0a2004007950 */ /* 0x004fea0003c3ffff */
.L_x_3145:
        /* <DEDUP_REMOVED lines=10> */
.L_x_7719:


//--------------------- .text._ZN5flash24flash_fwd_splitkv_kernelI23Flash_fwd_kernel_traitsILi64ELi64ELi256ELi4ELb0ELb0EN7cutlass6half_tE19Flash_kernel_traitsILi64ELi64ELi256ELi4ES3_EELb1ELb0ELb1ELb0ELb0ELb1ELb0ELb1EEEvNS_16Flash_fwd_paramsE --------------------------
	.section	.text._ZN5flash24flash_fwd_splitkv_kernelI23Flash_fwd_kernel_traitsILi64ELi64ELi256ELi4ELb0ELb0EN7cutlass6half_tE19Flash_kernel_traitsILi64ELi64ELi256ELi4ES3_EELb1ELb0ELb1ELb0ELb0ELb1ELb0ELb1EEEvNS_16Flash_fwd_paramsE,"ax",@progbits
	.sectioninfo	@"SHI_REGISTERS=255"
	.align	128
        .global         _ZN5flash24flash_fwd_splitkv_kernelI23Flash_fwd_kernel_traitsILi64ELi64ELi256ELi4ELb0ELb0EN7cutlass6half_tE19Flash_kernel_traitsILi64ELi64ELi256ELi4ES3_EELb1ELb0ELb1ELb0ELb0ELb1ELb0ELb1EEEvNS_16Flash_fwd_paramsE
        .type           _ZN5flash24flash_fwd_splitkv_kernelI23Flash_fwd_kernel_traitsILi64ELi64ELi256ELi4ELb0ELb0EN7cutlass6half_tE19Flash_kernel_traitsILi64ELi64ELi256ELi4ES3_EELb1ELb0ELb1ELb0ELb0ELb1ELb0ELb1EEEvNS_16Flash_fwd_paramsE,@function
        .size           _ZN5flash24flash_fwd_splitkv_kernelI23Flash_fwd_kernel_traitsILi64ELi64ELi256ELi4ELb0ELb0EN7cutlass6half_tE19Flash_kernel_traitsILi64ELi64ELi256ELi4ES3_EELb1ELb0ELb1ELb0ELb0ELb1ELb0ELb1EEEvNS_16Flash_fwd_paramsE,(.L_x_7721 - _ZN5flash24flash_fwd_splitkv_kernelI23Flash_fwd_kernel_traitsILi64ELi64ELi256ELi4ELb0ELb0EN7cutlass6half_tE19Flash_kernel_traitsILi64ELi64ELi256ELi4ES3_EELb1ELb0ELb1ELb0ELb0ELb1ELb0ELb1EEEvNS_16Flash_fwd_paramsE)
        .other          _ZN5flash24flash_fwd_splitkv_kernelI23Flash_fwd_kernel_traitsILi64ELi64ELi256ELi4ELb0ELb0EN7cutlass6half_tE19Flash_kernel_traitsILi64ELi64ELi256ELi4ES3_EELb1ELb0ELb1ELb0ELb0ELb1ELb0ELb1EEEvNS_16Flash_fwd_paramsE,@"STO_CUDA_ENTRY STV_DEFAULT"
_ZN5flash24flash_fwd_splitkv_kernelI23Flash_fwd_kernel_traitsILi64ELi64ELi256ELi4ELb0ELb0EN7cutlass6half_tE19Flash_kernel_traitsILi64ELi64ELi256ELi4ES3_EELb1ELb0ELb1ELb0ELb0ELb1ELb0ELb1EEEvNS_16Flash_fwd_paramsE:
.text._ZN5flash24flash_fwd_splitkv_kernelI23Flash_fwd_kernel_traitsILi64ELi64ELi256ELi4ELb0ELb0EN7cutlass6half_tE19Flash_kernel_traitsILi64ELi64ELi256ELi4ES3_EELb1ELb0ELb1ELb0ELb0ELb1ELb0ELb1EEEvNS_16Flash_fwd_paramsE:
[----:B------:R-:W-:Y:S02]  /*0000*/  MOV R1, c[0x0][0x28] ;  /* 0x00000a0000017a02 */ /* 0x000fe40000000f00 */
[----:B------:R-:W-:Y:S01]  /*0010*/  ULDC.64 UR4, c[0x0][0x40] ;  /* 0x0000100000047ab9 */ /* 0x000fe20000000a00 */
[----:B------:R-:W-:Y:S01]  /*0020*/  BSSY B3, `(.L_x_3146) ;  /* 0x0000005000037945 */ /* 0x000fe20003800000 */
[----:B------:R-:W-:Y:S01]  /*0030*/  UIADD3 UR4, UP0, UR4, 0x160, URZ ;  /* 0x0000016004047890 */ /* 0x000fe2000ff1e03f */
[----:B------:R-:W-:-:S03]  /*0040*/  IADD3 R1, R1, -0x1b8, RZ ;  /* 0xfffffe4801017810 */ /* 0x000fc60007ffe0ff */
[----:B------:R-:W-:-:S07]  /*0050*/  UIADD3.X UR5, URZ, UR5, URZ, UP0, !UPT ;  /* 0x000000053f057290 */ /* 0x000fce00087fe43f */
[----:B------:R-:W-:Y:S05]  /*0060*/  CALL.REL.NOINC `($_ZN5flash24flash_fwd_splitkv_kernelI23Flash_fwd_kernel_traitsILi64ELi64ELi256ELi4ELb0ELb0EN7cutlass6half_tE19Flash_kernel_traitsILi64ELi64ELi256ELi4ES3_EELb1ELb0ELb1ELb0ELb0ELb1ELb0ELb1EEEvNS_16Flash_fwd_paramsE$_ZN5flash30compute_attn_1rowblock_splitkvI23Flash_fwd_kernel_traitsILi64ELi64ELi256ELi4ELb0ELb0EN7cutlass6half_tE19Flash_kernel_traitsILi64ELi64ELi256ELi4ES3_EELb1ELb0ELb1ELb0ELb0ELb1ELb0ELb1ENS_16Flash_fwd_paramsEEEvRKT8_iiiii) ;  /* 0x0000002000007944 */ /* 0x000fea0003c00000 */
[----:B------:R-:W-:Y:S05]  /*0070*/  BSYNC B3 ;  /* 0x0000000000037941 */ /* 0x000fea0003800000 */
.L_x_3146:
[----:B------:R-:W-:Y:S05]  /*0080*/  EXIT ;  /* 0x000000000000794d */ /* 0x000fea0003800000 */
        .type           $_ZN5flash24flash_fwd_splitkv_kernelI23Flash_fwd_kernel_traitsILi64ELi64ELi256ELi4ELb0ELb0EN7cutlass6half_tE19Flash_kernel_traitsILi64ELi64ELi256ELi4ES3_EELb1ELb0ELb1ELb0ELb0ELb1ELb0ELb1EEEvNS_16Flash_fwd_paramsE$_ZN5flash30compute_attn_1rowblock_splitkvI23Flash_fwd_kernel_traitsILi64ELi64ELi256ELi4ELb0ELb0EN7cutlass6half_tE19Flash_kernel_traitsILi64ELi64ELi256ELi4ES3_EELb1ELb0ELb1ELb0ELb0ELb1ELb0ELb1ENS_16Flash_fwd_paramsEEEvRKT8_iiiii,@function
        .size           $_ZN5flash24flash_fwd_splitkv_kernelI23Flash_fwd_kernel_traitsILi64ELi64ELi256ELi4ELb0ELb0EN7cutlass6half_tE19Flash_kernel_traitsILi64ELi64ELi256ELi4ES3_EELb1ELb0ELb1ELb0ELb0ELb1ELb0ELb1EEEvNS_16Flash_fwd_paramsE$_ZN5flash30compute_attn_1rowblock_splitkvI23Flash_fwd_kernel_traitsILi64ELi64ELi256ELi4ELb0ELb0EN7cutlass6half_tE19Flash_kernel_traitsILi64ELi64ELi256ELi4ES3_EELb1ELb0ELb1ELb0ELb0ELb1ELb0ELb1ENS_16Flash_fwd_paramsEEEvRKT8_iiiii,($__internal_19_$__cuda_sm70_shflsync_bfly_p - $_ZN5flash24flash_fwd_splitkv_kernelI23Flash_fwd_kernel_traitsILi64ELi64ELi256ELi4ELb0ELb0EN7cutlass6half_tE19Flash_kernel_traitsILi64ELi64ELi256ELi4ES3_EELb1ELb0ELb1ELb0ELb0ELb1ELb0ELb1EEEvNS_16Flash_fwd_paramsE$_ZN5flash30compute_attn_1rowblock_splitkvI23Flash_fwd_kernel_traitsILi64ELi64ELi256ELi4ELb0ELb0EN7cutlass6half_tE19Flash_kernel_traitsILi64ELi64ELi256ELi4ES3_EELb1ELb0ELb1ELb0ELb0ELb1ELb0ELb1ENS_16Flash_fwd_paramsEEEvRKT8_iiiii)
$_ZN5flash24flash_fwd_splitkv_kernelI23Flash_fwd_kernel_traitsILi64ELi64ELi256ELi4ELb0ELb0EN7cutlass6half_tE19Flash_kernel_traitsILi64ELi64ELi256ELi4ES3_EELb1ELb0ELb1ELb0ELb0ELb1ELb0ELb1EEEvNS_16Flash_fwd_paramsE$_ZN5flash30compute_attn_1rowblock_splitkvI23Flash_fwd_kernel_traitsILi64ELi64ELi256ELi4ELb0ELb0EN7cutlass6half_tE19Flash_kernel_traitsILi64ELi64ELi256ELi4ES3_EELb1ELb0ELb1ELb0ELb0ELb1ELb0ELb1ENS_16Flash_fwd_paramsEEEvRKT8_iiiii:
        /* <DEDUP_REMOVED lines=22> */
.L_x_3148:
[----:B------:R-:W-:Y:S05]  /*01f0*/  BSYNC B0 ;  /* 0x0000000000007941 */ /* 0x000fea0003800000 */
.L_x_3147:
        /* <DEDUP_REMOVED lines=18> */
.L_x_3150:
[----:B------:R3:W5:Y:S02]  /*0320*/  LD.E R0, [R16.64+0xb8] ;  /* 0x0000b80610007980 */ /* 0x000764000c101900 */
.L_x_3151:
[----:B------:R-:W-:Y:S05]  /*0330*/  BSYNC B0 ;  /* 0x0000000000007941 */ /* 0x000fea0003800000 */
.L_x_3149:
        /* <DEDUP_REMOVED lines=10> */
.L_x_3153:
[----:B------:R-:W2:Y:S01]  /*03e0*/  LD.E.64 R2, [R16.64+0x108] ;  /* 0x0001080610027980 */ /* 0x000ea2000c101b00 */
[----:B------:R-:W-:Y:S01]  /*03f0*/  BSSY B0, `(.L_x_3155) ;  /* 0x0000006000007945 */ /* 0x000fe20003800000 */
[----:B------:R-:W-:Y:S01]  /*0400*/  IMAD.MOV.U32 R0, RZ, RZ, RZ ;  /* 0x000000ffff007224 */ /* 0x000fe200078e00ff */
[----:B--2---:R-:W-:-:S04]  /*0410*/  ISETP.NE.U32.AND P0, PT, R2, RZ, PT ;  /* 0x000000ff0200720c */ /* 0x004fc80003f05070 */
[----:B------:R-:W-:-:S13]  /*0420*/  ISETP.NE.AND.EX P0, PT, R3, RZ, PT, P0 ;  /* 0x000000ff0300720c */ /* 0x000fda0003f05300 */
[----:B------:R-:W-:Y:S05]  /*0430*/  @!P0 BRA `(.L_x_3156) ;  /* 0x0000001000008947 */ /* 0x000fea0003800000 */
[----:B------:R2:W5:Y:S02]  /*0440*/  LD.E R0, [R16.64+0xbc] ;  /* 0x0000bc0610007980 */ /* 0x000564000c101900 */
.L_x_3156:
[----:B------:R-:W-:Y:S05]  /*0450*/  BSYNC B0 ;  /* 0x0000000000007941 */ /* 0x000fea0003800000 */
.L_x_3155:
[----:B-----5:R-:W-:Y:S02]  /*0460*/  IADD3 R212, R166, R0, RZ ;  /* 0x00000000a6d47210 */ /* 0x020fe40007ffe0ff */
.L_x_3154:
[----:B------:R-:W-:Y:S05]  /*0470*/  BSYNC B1 ;  /* 0x0000000000017941 */ /* 0x000fea0003800000 */
.L_x_3152:
[----:B------:R-:W5:Y:S01]  /*0480*/  S2R R34, SR_CTAID.X ;  /* 0x0000000000227919 */ /* 0x000f620000002500 */
[----:B------:R-:W-:Y:S01]  /*0490*/  MOV R25, 0x70 ;  /* 0x0000007000197802 */ /* 0x000fe20000000f00 */
[----:B------:R-:W-:-:S03]  /*04a0*/  IMAD.MOV.U32 R3, RZ, RZ, 0x0 ;  /* 0x00000000ff037424 */ /* 0x000fc600078e00ff */
[----:B------:R-:W-:Y:S01]  /*04b0*/  MOV R2, R25 ;  /* 0x0000001900027202 */ /* 0x000fe20000000f00 */
[----:B-----5:R-:W-:-:S05]  /*04c0*/  IMAD.SHL.U32 R26, R34, 0x40, RZ ;  /* 0x00000040221a7824 */ /* 0x020fca00078e00ff */
[----:B------:R-:W-:-:S13]  /*04d0*/  ISETP.GT.AND P0, PT, R28, R26, PT ;  /* 0x0000001a1c00720c */ /* 0x000fda0003f04270 */
[----:B------:R-:W-:Y:S05]  /*04e0*/  @!P0 RET.REL.NODEC R2 `(_ZN5flash24flash_fwd_splitkv_kernelI23Flash_fwd_kernel_traitsILi64ELi64ELi256ELi4ELb0ELb0EN7cutlass6half_tE19Flash_kernel_traitsILi64ELi64ELi256ELi4ES3_EELb1ELb0ELb1ELb0ELb0ELb1ELb0ELb1EEEvNS_16Flash_fwd_paramsE) ;  /* 0xfffffb1002008950 */ /* 0x000fea0003c3ffff */
        /* <DEDUP_REMOVED lines=75> */
.L_x_3159:
[----:B------:R-:W-:Y:S05]  /*09a0*/  BSYNC B0 ;  /* 0x0000000000007941 */ /* 0x000fea0003800000 */
.L_x_3158:
        /* <DEDUP_REMOVED lines=16> */
.L_x_3161:
[----:B------:R-:W-:Y:S05]  /*0ab0*/  BSYNC B0 ;  /* 0x0000000000007941 */ /* 0x000fea0003800000 */
.L_x_3160:
        /* <DEDUP_REMOVED lines=16> */
.L_x_3163:
[----:B------:R-:W-:Y:S05]  /*0bc0*/  BSYNC B0 ;  /* 0x0000000000007941 */ /* 0x000fea0003800000 */
.L_x_3162:
        /* <DEDUP_REMOVED lines=9> */
[----:B------:R-:W-:-:S04]  /*0c60*/  IMAD R3, R3, R4, RZ ;  /* 0x0000000403037224 */ /* 0x000fc800078e02ff */
[----:B------:R-:W-:Y:S01]  /*0c70*/  IMAD R4, R5, R2, R3 ;  /* 0x0000000205047224 */ /* 0x000fe200078e0203 */
[----:B-----5:R-:W-:-:S04]  /*0c80*/  LEA R2, P1, R6, R8, 0x1 ;  /* 0x0000000806027211 */ /* 0x020fc800078208ff */
[----:B------:R-:W-:-:S04]  /*0c90*/  IADD3 R4, R7, R4, RZ ;  /* 0x0000000407047210 */ /* 0x000fc80007ffe0ff */
[----:B------:R-:W-:-:S05]  /*0ca0*/  LEA.HI.X R3, R6, R9, R4, 0x1, P1 ;  /* 0x0000000906037211 */ /* 0x000fca00008f0c04 */
[----:B------:R2:W-:Y:S02]  /*0cb0*/  ST.E.128 [R2.64], RZ ;  /* 0x000000ff02007985 */ /* 0x0005e4000c101d06 */
.L_x_3165:
[----:B------:R-:W-:Y:S05]  /*0cc0*/  BSYNC B0 ;  /* 0x0000000000007941 */ /* 0x000fea0003800000 */
.L_x_3164:
        /* <DEDUP_REMOVED lines=17> */
[----:B----4-:R-:W-:Y:S05]  /*0de0*/  @P0 RET.REL.NODEC R4 `(_ZN5flash24flash_fwd_splitkv_kernelI23Flash_fwd_kernel_traitsILi64ELi64ELi256ELi4ELb0ELb0EN7cutlass6half_tE19Flash_kernel_traitsILi64ELi64ELi256ELi4ES3_EELb1ELb0ELb1ELb0ELb0ELb1ELb0ELb1EEEvNS_16Flash_fwd_paramsE) ;  /* 0xfffff21004000950 */ /* 0x010fea0003c3ffff */
[----:B------:R-:W-:-:S05]  /*0df0*/  MOV R0, 0x7f800000 ;  /* 0x7f80000000007802 */ /* 0x000fca0000000f00 */
[----:B------:R2:W-:Y:S02]  /*0e00*/  ST.E [R2.64+0xc0], R0 ;  /* 0x0000c00002007985 */ /* 0x0005e4000c101906 */
[----:B--2---:R-:W-:Y:S02]  /*0e10*/  MOV R2, R25 ;  /* 0x0000001900027202 */ /* 0x004fe40000000f00 */
[----:B------:R-:W-:-:S04]  /*0e20*/  MOV R3, 0x0 ;  /* 0x0000000000037802 */ /* 0x000fc80000000f00 */
[----:B------:R-:W-:Y:S05]  /*0e30*/  RET.REL.NODEC R2 `(_ZN5flash24flash_fwd_splitkv_kernelI23Flash_fwd_kernel_traitsILi64ELi64ELi256ELi4ELb0ELb0EN7cutlass6half_tE19Flash_kernel_traitsILi64ELi64ELi256ELi4ES3_EELb1ELb0ELb1ELb0ELb0ELb1ELb0ELb1EEEvNS_16Flash_fwd_paramsE) ;  /* 0xfffff1c002007950 */ /* 0x000fea0003c3ffff */
.L_x_3157:
        /* <DEDUP_REMOVED lines=117> */
.L_x_3167:
        /* <DEDUP_REMOVED lines=86> */
.L_x_3168:
[----:B-1----:R-:W-:Y:S05]  /*1af0*/  BSYNC B0 ;  /* 0x0000000000007941 */ /* 0x002fea0003800000 */
.L_x_3166:
        /* <DEDUP_REMOVED lines=8> */
[----:B------:R-:W4:Y:S04]  /*1b80*/  LD.E R40, [R16.64+0xc0] ;  /* 0x0000c00610287980 */ /* 0x000f28000c101900 */
[----:B------:R1:W5:Y:S04]  /*1b90*/  @P4 LD.E R29, [R30.64] ;  /* 0x000000061e1d4980 */ /* 0x000368000c101900 */
        /* <DEDUP_REMOVED lines=49> */
[----:B------:R-:W-:Y:S02]  /*1eb0*/  IMAD.X R5, R135, 0x1, R3, P1 ;  /* 0x0000000187057824 */ /* 0x000fe400008e0603 */
[----:B------:R-:W-:Y:S01]  /*1ec0*/  IMAD R14, R13, R38, RZ ;  /* 0x000000260d0e7224 */ /* 0x000fe200078e02ff */
[----:B------:R-:W-:Y:S01]  /*1ed0*/  IADD3.X R3, R135, R23, RZ, P0, !PT ;  /* 0x0000001787037210 */ /* 0x000fe200007fe4ff */
[-C--:B------:R-:W-:Y:S01]  /*1ee0*/  IMAD R9, R191, R80.reuse, RZ ;  /* 0x00000050bf097224 */ /* 0x080fe200078e02ff */
[----:B------:R-:W-:Y:S01]  /*1ef0*/  LOP3.LUT R0, R226, 0xfffffff0, RZ, 0xc0, !PT ;  /* 0xfffffff0e2007812 */ /* 0x000fe200078ec0ff */
[----:B------:R-:W-:Y:S02]  /*1f00*/  IMAD R8, R36, R80, RZ ;  /* 0x0000005024087224 */ /* 0x000fe400078e02ff */
[----:B------:R-:W-:-:S02]  /*1f10*/  IMAD R14, R12, R221, R14 ;  /* 0x000000dd0c0e7224 */ /* 0x000fc400078e020e */
[----:B------:R-:W-:-:S04]  /*1f20*/  IMAD.WIDE.U32 R6, R38, R12, R4 ;  /* 0x0000000c26067225 */ /* 0x000fc800078e0004 */
[-C--:B------:R-:W-:Y:S02]  /*1f30*/  IMAD R12, R81, R190.reuse, R9 ;  /* 0x000000be510c7224 */ /* 0x080fe400078e0209 */
[----:B------:R-:W-:-:S04]  /*1f40*/  IMAD.WIDE.U32 R2, R80, R190, R2 ;  /* 0x000000be50027225 */ /* 0x000fc800078e0002 */
[-C--:B------:R-:W-:Y:S02]  /*1f50*/  IMAD R13, R81, R33.reuse, R8 ;  /* 0x00000021510d7224 */ /* 0x080fe400078e0208 */
[----:B------:R-:W-:-:S04]  /*1f60*/  IMAD.WIDE.U32 R4, R80, R33, R10 ;  /* 0x0000002150047225 */ /* 0x000fc800078e000a */
[----:B------:R-:W-:Y:S02]  /*1f70*/  IMAD.IADD R0, R37, 0x1, -R0 ;  /* 0x0000000125007824 */ /* 0x000fe400078e0a00 */
[----:B------:R-:W-:Y:S01]  /*1f80*/  IMAD.WIDE R8, R34, 0x40, R80 ;  /* 0x0000004022087825 */ /* 0x000fe200078e0250 */
[----:B------:R-:W-:-:S03]  /*1f90*/  LEA R34, P1, R2, R20, 0x1 ;  /* 0x0000001402227211 */ /* 0x000fc600078208ff */
[----:B------:R-:W-:Y:S01]  /*1fa0*/  IMAD.IADD R10, R3, 0x1, R12 ;  /* 0x00000001030a7824 */ /* 0x000fe200078e020c */
[----:B------:R-:W-:Y:S02]  /*1fb0*/  IADD3 R5, R5, R13, RZ ;  /* 0x0000000d05057210 */ /* 0x000fe40007ffe0ff */
[----:B------:R-:W-:Y:S02]  /*1fc0*/  LEA R248, P0, R4, R24, 0x1 ;  /* 0x0000001804f87211 */ /* 0x000fe400078008ff */
[----:B------:R-:W-:Y:S01]  /*1fd0*/  SHF.R.S32.HI R15, RZ, 0x1f, R0 ;  /* 0x0000001fff0f7819 */ /* 0x000fe20000011400 */
[----:B------:R-:W-:Y:S01]  /*1fe0*/  IMAD.IADD R3, R7, 0x1, R14 ;  /* 0x0000000107037824 */ /* 0x000fe200078e020e */
[----:B------:R-:W-:Y:S01]  /*1ff0*/  LEA.HI.X R252, R2, R21, R10, 0x1, P1 ;  /* 0x0000001502fc7211 */ /* 0x000fe200008f0c0a */
[----:B------:R-:W-:Y:S01]  /*2000*/  IMAD.MOV.U32 R2, RZ, RZ, R6 ;  /* 0x000000ffff027224 */ /* 0x000fe200078e0006 */
[----:B------:R-:W-:Y:S02]  /*2010*/  LEA.HI.X R249, R4, R25, R5, 0x1, P0 ;  /* 0x0000001904f97211 */ /* 0x000fe400000f0c05 */
[----:B------:R-:W-:-:S02]  /*2020*/  SHF.R.S32.HI R4, RZ, 0x1f, R166 ;  /* 0x0000001fff047819 */ /* 0x000fc400000114a6 */
[----:B------:R-:W-:Y:S01]  /*2030*/  LEA.HI R15, R15, R0, RZ, 0x3 ;  /* 0x000000000f0f7211 */ /* 0x000fe200078f18ff */
[----:B------:R-:W-:Y:S01]  /*2040*/  IMAD.WIDE.U32 R214, R8, R170, R2 ;  /* 0x000000aa08d67225 */ /* 0x000fe200078e0002 */
[----:B------:R-:W-:Y:S02]  /*2050*/  LEA.HI R2, R4, R166, RZ, 0x8 ;  /* 0x000000a604027211 */ /* 0x000fe400078f40ff */
[----:B------:R-:W-:Y:S01]  /*2060*/  LOP3.LUT R11, R15, 0xfffffff8, RZ, 0xc0, !PT ;  /* 0xfffffff80f0b7812 */ /* 0x000fe200078ec0ff */
[----:B------:R1:W-:Y:S01]  /*2070*/  STL [R1+0x8], R40 ;  /* 0x0000082801007387 */ /* 0x0003e20000100800 */
[----:B------:R-:W-:-:S03]  /*2080*/  SHF.R.S32.HI R2, RZ, 0x8, R2 ;  /* 0x00000008ff027819 */ /* 0x000fc60000011402 */
[----:B------:R1:W-:Y:S01]  /*2090*/  STL [R1+0x10], R15 ;  /* 0x0000100f01007387 */ /* 0x0003e20000100800 */
[----:B------:R-:W-:Y:S01]  /*20a0*/  IMAD.IADD R247, R0, 0x1, -R11 ;  /* 0x0000000100f77824 */ /* 0x000fe200078e0a0b */
[----:B------:R-:W-:Y:S02]  /*20b0*/  IMNMX R119, RZ, R2, !PT ;  /* 0x00000002ff777217 */ /* 0x000fe40007800200 */
[----:B------:R1:W-:Y:S02]  /*20c0*/  STL [R1], R34 ;  /* 0x0000002201007387 */ /* 0x0003e40000100800 */
[----:B------:R-:W-:Y:S02]  /*20d0*/  R2P PR, R247, 0x6 ;  /* 0x00000006f7007804 */ /* 0x000fe40000000000 */
[----:B------:R-:W-:Y:S01]  /*20e0*/  ISETP.GT.AND P0, PT, R35, R119, PT ;  /* 0x000000772300720c */ /* 0x000fe20003f04270 */
[----:B------:R-:W-:Y:S01]  /*20f0*/  IMAD R0, R9, R170, RZ ;  /* 0x000000aa09007224 */ /* 0x000fe200078e02ff */
[----:B------:R-:W-:-:S03]  /*2100*/  LEA.HI R3, R30, R37, RZ, 0x5 ;  /* 0x000000251e037211 */ /* 0x000fc600078f28ff */
[----:B------:R-:W-:Y:S01]  /*2110*/  IMAD R5, R8, R171, R0 ;  /* 0x000000ab08057224 */ /* 0x000fe200078e0200 */
[----:B------:R-:W-:Y:S02]  /*2120*/  LOP3.LUT R2, R3, 0xffffffe0, RZ, 0xc0, !PT ;  /* 0xffffffe003027812 */ /* 0x000fe400078ec0ff */
[----:B------:R-:W-:Y:S01]  /*2130*/  MOV R0, 0x10 ;  /* 0x0000001000007802 */ /* 0x000fe20000000f00 */
[----:B------:R-:W-:Y:S01]  /*2140*/  @!P4 IMAD.MOV.U32 R29, RZ, RZ, RZ ;  /* 0x000000ffff1dc224 */ /* 0x000fe200078e00ff */
[----:B------:R-:W-:Y:S01]  /*2150*/  SHF.L.U64.HI R218, R33, 0x4, R36 ;  /* 0x0000000421da7819 */ /* 0x000fe20000010224 */
[----:B------:R-:W-:Y:S01]  /*2160*/  IMAD.IADD R246, R37, 0x1, -R2 ;  /* 0x0000000125f67824 */ /* 0x000fe200078e0a02 */
[----:B------:R-:W-:Y:S01]  /*2170*/  SHF.L.U32 R172, R33, 0x4, RZ ;  /* 0x0000000421ac7819 */ /* 0x000fe200000006ff */
[----:B------:R-:W-:Y:S01]  /*2180*/  IMAD.IADD R217, R215, 0x1, R5 ;  /* 0x00000001d7d97824 */ /* 0x000fe200078e0205 */
[----:B------:R-:W-:Y:S02]  /*2190*/  SHF.R.S32.HI R3, RZ, 0x5, R3 ;  /* 0x00000005ff037819 */ /* 0x000fe40000011403 */
[----:B------:R-:W-:-:S02]  /*21a0*/  SHF.L.U32 R30, R213, 0x2, RZ ;  /* 0x00000002d51e7819 */ /* 0x000fc400000006ff */
[----:B------:R-:W-:Y:S02]  /*21b0*/  SEL R187, R0, 0xfffffff0, !P1 ;  /* 0xfffffff000bb7807 */ /* 0x000fe40004800000 */
[----:B------:R-:W-:Y:S01]  /*21c0*/  SEL R188, R188, 0xffffffe0, !P2 ;  /* 0xffffffe0bcbc7807 */ /* 0x000fe20005000000 */
[----:B------:R-:W-:Y:S05]  /*21d0*/  @!P0 BRA `(.L_x_3169) ;  /* 0x0000e0c000008947 */ /* 0x000fea0003800000 */
[----:B-1----:R-:W2:Y:S04]  /*21e0*/  LD.E.64 R4, [R16.64+0x120] ;  /* 0x0001200610047980 */ /* 0x002ea8000c101b00 */
        /* <DEDUP_REMOVED lines=110> */
[C---:B------:R-:W-:Y:S01]  /*28d0*/  IMAD R20, R36.reuse, 0xa0, RZ ;  /* 0x000000a024147824 */ /* 0x040fe200078e02ff */
[----:B------:R-:W-:Y:S01]  /*28e0*/  IADD3.X R76, R21, R4, RZ, P2, !PT ;  /* 0x00000004154c7210 */ /* 0x000fe200017fe4ff */
[C---:B------:R-:W-:Y:S01]  /*28f0*/  IMAD.SHL.U32 R4, R33.reuse, 0x20, RZ ;  /* 0x0000002021047824 */ /* 0x040fe200078e00ff */
[C-C-:B------:R-:W-:Y:S01]  /*2900*/  SHF.L.U64.HI R23, R33.reuse, 0x5, R36.reuse ;  /* 0x0000000521177819 */ /* 0x140fe20000010224 */
[C---:B------:R-:W-:Y:S01]  /*2910*/  IMAD R14, R36.reuse, 0xe0, RZ ;  /* 0x000000e0240e7824 */ /* 0x040fe200078e02ff */
[C-C-:B------:R-:W-:Y:S01]  /*2920*/  SHF.L.U64.HI R24, R33.reuse, 0x6, R36.reuse ;  /* 0x0000000621187819 */ /* 0x140fe20000010224 */
[C---:B------:R-:W-:Y:S01]  /*2930*/  IMAD R12, R36.reuse, 0x140, RZ ;  /* 0x00000140240c7824 */ /* 0x040fe200078e02ff */
[C---:B------:R-:W-:Y:S01]  /*2940*/  SHF.L.U32 R5, R33.reuse, 0x6, RZ ;  /* 0x0000000621057819 */ /* 0x040fe200000006ff */
[C---:B------:R-:W-:Y:S01]  /*2950*/  IMAD R10, R36.reuse, 0x180, RZ ;  /* 0x00000180240a7824 */ /* 0x040fe200078e02ff */
        /* <DEDUP_REMOVED lines=114> */
.L_x_3273:
        /* <DEDUP_REMOVED lines=16> */
[----:B------:R-:W-:Y:S02]  /*3180*/  @!P4 IADD3 R12, P1, R48, R193, RZ ;  /* 0x000000c1300cc210 */ /* 0x000fe40007f3e0ff */
        /* <DEDUP_REMOVED lines=264> */
.L_x_3174:
[----:B------:R-:W-:Y:S05]  /*4210*/  BSYNC B0 ;  /* 0x0000000000007941 */ /* 0x000fea0003800000 */
.L_x_3173:
        /* <DEDUP_REMOVED lines=65> */
.L_x_3176:
[----:B------:R-:W-:Y:S05]  /*4630*/  BSYNC B0 ;  /* 0x0000000000007941 */ /* 0x000fea0003800000 */
.L_x_3175:
        /* <DEDUP_REMOVED lines=65> */
.L_x_3178:
[----:B------:R-:W-:Y:S05]  /*4a50*/  BSYNC B0 ;  /* 0x0000000000007941 */ /* 0x000fea0003800000 */
.L_x_3177:
        /* <DEDUP_REMOVED lines=72> */
.L_x_3180:
[----:B------:R-:W-:Y:S05]  /*4ee0*/  BSYNC B0 ;  /* 0x0000000000007941 */ /* 0x000fea0003800000 */
.L_x_3179:
        /* <DEDUP_REMOVED lines=65> */
.L_x_3182:
[----:B------:R-:W-:Y:S05]  /*5300*/  BSYNC B0 ;  /* 0x0000000000007941 */ /* 0x000fea0003800000 */
.L_x_3181:
        /* <DEDUP_REMOVED lines=72> */
.L_x_3184:
[----:B------:R-:W-:Y:S05]  /*5790*/  BSYNC B0 ;  /* 0x0000000000007941 */ /* 0x000fea0003800000 */
.L_x_3183:
        /* <DEDUP_REMOVED lines=72> */
.L_x_3186:
[----:B------:R-:W-:Y:S05]  /*5c20*/  BSYNC B0 ;  /* 0x0000000000007941 */ /* 0x000fea0003800000 */
.L_x_3185:
        /* <DEDUP_REMOVED lines=72> */
.L_x_3188:
[----:B------:R-:W-:Y:S05]  /*60b0*/  BSYNC B0 ;  /* 0x0000000000007941 */ /* 0x000fea0003800000 */
.L_x_3187:
        /* <DEDUP_REMOVED lines=65> */
.L_x_3190:
[----:B------:R-:W-:Y:S05]  /*64d0*/  BSYNC B0 ;  /* 0x0000000000007941 */ /* 0x000fea0003800000 */
.L_x_3189:
        /* <DEDUP_REMOVED lines=72> */
.L_x_3192:
[----:B------:R-:W-:Y:S05]  /*6960*/  BSYNC B0 ;  /* 0x0000000000007941 */ /* 0x000fea0003800000 */
.L_x_3191:
        /* <DEDUP_REMOVED lines=72> */
.L_x_3194:
[----:B------:R-:W-:Y:S05]  /*6df0*/  BSYNC B0 ;  /* 0x0000000000007941 */ /* 0x000fea0003800000 */
.L_x_3193:
        /* <DEDUP_REMOVED lines=72> */
.L_x_3196:
[----:B------:R-:W-:Y:S05]  /*7280*/  BSYNC B0 ;  /* 0x0000000000007941 */ /* 0x000fea0003800000 */
.L_x_3195:
        /* <DEDUP_REMOVED lines=72> */
.L_x_3198:
[----:B------:R-:W-:Y:S05]  /*7710*/  BSYNC B0 ;  /* 0x0000000000007941 */ /* 0x000fea0003800000 */
.L_x_3197:
        /* <DEDUP_REMOVED lines=72> */
.L_x_3200:
[----:B------:R-:W-:Y:S05]  /*7ba0*/  BSYNC B0 ;  /* 0x0000000000007941 */ /* 0x000fea0003800000 */
.L_x_3199:
        /* <DEDUP_REMOVED lines=72> */
.L_x_3202:
[----:B------:R-:W-:Y:S05]  /*8030*/  BSYNC B0 ;  /* 0x0000000000007941 */ /* 0x000fea0003800000 */
.L_x_3201:
        /* <DEDUP_REMOVED lines=72> */
.L_x_3204:
[----:B------:R-:W-:Y:S05]  /*84c0*/  BSYNC B0 ;  /* 0x0000000000007941 */ /* 0x000fea0003800000 */
.L_x_3203:
        /* <DEDUP_REMOVED lines=10> */
.L_x_3172:
        /* <DEDUP_REMOVED lines=98> */
.L_x_3209:
[----:B------:R-:W-:Y:S05]  /*8b90*/  BSYNC B0 ;  /* 0x0000000000007941 */ /* 0x000fea0003800000 */
.L_x_3208:
[----:B-1----:R-:W-:Y:S02]  /*8ba0*/  MOV R2, R70 ;  /* 0x0000004600027202 */ /* 0x002fe40000000f00 */
[----:B------:R-:W-:Y:S05]  /*8bb0*/  MOV R3, R71 ;  /* 0x0000004700037202 */ /* 0x000fea0000000f00 */
[----:B-----5:R1:W-:Y:S02]  /*8bc0*/  ST.E.128 [R2.64], R8 ;  /* 0x0000000802007985 */ /* 0x0203e4000c101d06 */
.L_x_3207:
[----:B------:R-:W-:Y:S05]  /*8bd0*/  BSYNC B1 ;  /* 0x0000000000017941 */ /* 0x000fea0003800000 */
.L_x_3206:
        /* <DEDUP_REMOVED lines=97> */
.L_x_3213:
[----:B------:R-:W-:Y:S05]  /*91f0*/  BSYNC B0 ;  /* 0x0000000000007941 */ /* 0x000fea0003800000 */
.L_x_3212:
[C---:B-1----:R-:W-:Y:S04]  /*9200*/  LEA R2, P0, R118.reuse, R70, 0x1 ;  /* 0x0000004676027211 */ /* 0x042fe800078008ff */
[----:B------:R-:W-:Y:S05]  /*9210*/  LEA.HI.X R3, R118, R71, R224, 0x1, P0 ;  /* 0x0000004776037211 */ /* 0x000fea00000f0ce0 */
[----:B-----5:R1:W-:Y:S04]  /*9220*/  ST.E.128 [R2.64], R8 ;  /* 0x0000000802007985 */ /* 0x0203e8000c101d06 */
.L_x_3211:
[----:B------:R-:W-:Y:S05]  /*9230*/  BSYNC B1 ;  /* 0x0000000000017941 */ /* 0x000fea0003800000 */
.L_x_3210:
        /* <DEDUP_REMOVED lines=97> */
.L_x_3217:
[----:B------:R-:W-:Y:S05]  /*9850*/  BSYNC B0 ;  /* 0x0000000000007941 */ /* 0x000fea0003800000 */
.L_x_3216:
[C---:B-1----:R-:W-:Y:S04]  /*9860*/  LEA R2, P0, R99.reuse, R70, 0x1 ;  /* 0x0000004663027211 */ /* 0x042fe800078008ff */
[----:B------:R-:W-:Y:S05]  /*9870*/  LEA.HI.X R3, R99, R71, R117, 0x1, P0 ;  /* 0x0000004763037211 */ /* 0x000fea00000f0c75 */
[----:B-----5:R1:W-:Y:S04]  /*9880*/  ST.E.128 [R2.64], R8 ;  /* 0x0000000802007985 */ /* 0x0203e8000c101d06 */
.L_x_3215:
[----:B------:R-:W-:Y:S05]  /*9890*/  BSYNC B1 ;  /* 0x0000000000017941 */ /* 0x000fea0003800000 */
.L_x_3214:
        /* <DEDUP_REMOVED lines=100> */
.L_x_3221:
[----:B------:R-:W-:Y:S05]  /*9ee0*/  BSYNC B0 ;  /* 0x0000000000007941 */ /* 0x000fea0003800000 */
.L_x_3220:
[----:B-1----:R-:W-:Y:S01]  /*9ef0*/  MOV R2, R70 ;  /* 0x0000004600027202 */ /* 0x002fe20000000f00 */
[----:B------:R-:W-:Y:S01]  /*9f00*/  IMAD R0, R191, 0x60, RZ ;  /* 0x00000060bf007824 */ /* 0x000fe200078e02ff */
[----:B------:R-:W-:Y:S05]  /*9f10*/  MOV R3, R71 ;  /* 0x0000004700037202 */ /* 0x000fea0000000f00 */
[----:B------:R-:W-:Y:S05]  /*9f20*/  IMAD.WIDE.U32 R2, R190, 0x60, R2 ;  /* 0x00000060be027825 */ /* 0x000fea00078e0002 */
[----:B------:R-:W-:Y:S05]  /*9f30*/  IADD3 R3, R3, R0, RZ ;  /* 0x0000000003037210 */ /* 0x000fea0007ffe0ff */
[----:B-----5:R1:W-:Y:S02]  /*9f40*/  ST.E.128 [R2.64], R8 ;  /* 0x0000000802007985 */ /* 0x0203e4000c101d06 */
.L_x_3219:
[----:B------:R-:W-:Y:S05]  /*9f50*/  BSYNC B1 ;  /* 0x0000000000017941 */ /* 0x000fea0003800000 */
.L_x_3218:
        /* <DEDUP_REMOVED lines=97> */
.L_x_3225:
[----:B------:R-:W-:Y:S05]  /*a570*/  BSYNC B0 ;  /* 0x0000000000007941 */ /* 0x000fea0003800000 */
.L_x_3224:
[C---:B-1----:R-:W-:Y:S04]  /*a580*/  LEA R2, P0, R98.reuse, R70, 0x1 ;  /* 0x0000004662027211 */ /* 0x042fe800078008ff */
[----:B------:R-:W-:Y:S05]  /*a590*/  LEA.HI.X R3, R98, R71, R116, 0x1, P0 ;  /* 0x0000004762037211 */ /* 0x000fea00000f0c74 */
[----:B-----5:R1:W-:Y:S04]  /*a5a0*/  ST.E.128 [R2.64], R8 ;  /* 0x0000000802007985 */ /* 0x0203e8000c101d06 */
.L_x_3223:
[----:B------:R-:W-:Y:S05]  /*a5b0*/  BSYNC B1 ;  /* 0x0000000000017941 */ /* 0x000fea0003800000 */
.L_x_3222:
        /* <DEDUP_REMOVED lines=100> */
.L_x_3229:
[----:B------:R-:W-:Y:S05]  /*ac00*/  BSYNC B0 ;  /* 0x0000000000007941 */ /* 0x000fea0003800000 */
.L_x_3228:
[----:B-1----:R-:W-:Y:S01]  /*ac10*/  MOV R2, R70 ;  /* 0x0000004600027202 */ /* 0x002fe20000000f00 */
[----:B------:R-:W-:Y:S01]  /*ac20*/  IMAD R0, R191, 0xa0, RZ ;  /* 0x000000a0bf007824 */ /* 0x000fe200078e02ff */
[----:B------:R-:W-:Y:S05]  /*ac30*/  MOV R3, R71 ;  /* 0x0000004700037202 */ /* 0x000fea0000000f00 */
[----:B------:R-:W-:Y:S05]  /*ac40*/  IMAD.WIDE.U32 R2, R190, 0xa0, R2 ;  /* 0x000000a0be027825 */ /* 0x000fea00078e0002 */
[----:B------:R-:W-:Y:S05]  /*ac50*/  IADD3 R3, R3, R0, RZ ;  /* 0x0000000003037210 */ /* 0x000fea0007ffe0ff */
[----:B-----5:R1:W-:Y:S02]  /*ac60*/  ST.E.128 [R2.64], R8 ;  /* 0x0000000802007985 */ /* 0x0203e4000c101d06 */
.L_x_3227:
[----:B------:R-:W-:Y:S05]  /*ac70*/  BSYNC B1 ;  /* 0x0000000000017941 */ /* 0x000fea0003800000 */
.L_x_3226:
        /* <DEDUP_REMOVED lines=100> */
.L_x_3233:
[----:B------:R-:W-:Y:S05]  /*b2c0*/  BSYNC B0 ;  /* 0x0000000000007941 */ /* 0x000fea0003800000 */
.L_x_3232:
[----:B-1----:R-:W-:Y:S01]  /*b2d0*/  MOV R2, R70 ;  /* 0x0000004600027202 */ /* 0x002fe20000000f00 */
[----:B------:R-:W-:Y:S01]  /*b2e0*/  IMAD R0, R191, 0xc0, RZ ;  /* 0x000000c0bf007824 */ /* 0x000fe200078e02ff */
[----:B------:R-:W-:Y:S05]  /*b2f0*/  MOV R3, R71 ;  /* 0x0000004700037202 */ /* 0x000fea0000000f00 */
[----:B------:R-:W-:Y:S05]  /*b300*/  IMAD.WIDE.U32 R2, R190, 0xc0, R2 ;  /* 0x000000c0be027825 */ /* 0x000fea00078e0002 */
[----:B------:R-:W-:Y:S05]  /*b310*/  IADD3 R3, R3, R0, RZ ;  /* 0x0000000003037210 */ /* 0x000fea0007ffe0ff */
[----:B-----5:R1:W-:Y:S02]  /*b320*/  ST.E.128 [R2.64], R8 ;  /* 0x0000000802007985 */ /* 0x0203e4000c101d06 */
.L_x_3231:
[----:B------:R-:W-:Y:S05]  /*b330*/  BSYNC B1 ;  /* 0x0000000000017941 */ /* 0x000fea0003800000 */
.L_x_3230:
        /* <DEDUP_REMOVED lines=100> */
.L_x_3237:
[----:B------:R-:W-:Y:S05]  /*b980*/  BSYNC B0 ;  /* 0x0000000000007941 */ /* 0x000fea0003800000 */
.L_x_3236:
[----:B-1----:R-:W-:Y:S01]  /*b990*/  MOV R2, R70 ;  /* 0x0000004600027202 */ /* 0x002fe20000000f00 */
[----:B------:R-:W-:Y:S01]  /*b9a0*/  IMAD R0, R191, 0xe0, RZ ;  /* 0x000000e0bf007824 */ /* 0x000fe200078e02ff */
[----:B------:R-:W-:Y:S05]  /*b9b0*/  MOV R3, R71 ;  /* 0x0000004700037202 */ /* 0x000fea0000000f00 */
[----:B------:R-:W-:Y:S05]  /*b9c0*/  IMAD.WIDE.U32 R2, R190, 0xe0, R2 ;  /* 0x000000e0be027825 */ /* 0x000fea00078e0002 */
[----:B------:R-:W-:Y:S05]  /*b9d0*/  IADD3 R3, R3, R0, RZ ;  /* 0x0000000003037210 */ /* 0x000fea0007ffe0ff */
[----:B-----5:R1:W-:Y:S02]  /*b9e0*/  ST.E.128 [R2.64], R8 ;  /* 0x0000000802007985 */ /* 0x0203e4000c101d06 */
.L_x_3235:
[----:B------:R-:W-:Y:S05]  /*b9f0*/  BSYNC B1 ;  /* 0x0000000000017941 */ /* 0x000fea0003800000 */
.L_x_3234:
        /* <DEDUP_REMOVED lines=97> */
.L_x_3241:
[----:B------:R-:W-:Y:S05]  /*c010*/  BSYNC B0 ;  /* 0x0000000000007941 */ /* 0x000fea0003800000 */
.L_x_3240:
[C---:B-1----:R-:W-:Y:S04]  /*c020*/  LEA R2, P0, R97.reuse, R70, 0x1 ;  /* 0x0000004661027211 */ /* 0x042fe800078008ff */
[----:B------:R-:W-:Y:S05]  /*c030*/  LEA.HI.X R3, R97, R71, R115, 0x1, P0 ;  /* 0x0000004761037211 */ /* 0x000fea00000f0c73 */
[----:B-----5:R1:W-:Y:S04]  /*c040*/  ST.E.128 [R2.64], R8 ;  /* 0x0000000802007985 */ /* 0x0203e8000c101d06 */
.L_x_3239:
[----:B------:R-:W-:Y:S05]  /*c050*/  BSYNC B1 ;  /* 0x0000000000017941 */ /* 0x000fea0003800000 */
.L_x_3238:
        /* <DEDUP_REMOVED lines=100> */
.L_x_3245:
[----:B------:R-:W-:Y:S05]  /*c6a0*/  BSYNC B0 ;  /* 0x0000000000007941 */ /* 0x000fea0003800000 */
.L_x_3244:
[----:B-1----:R-:W-:Y:S01]  /*c6b0*/  MOV R2, R70 ;  /* 0x0000004600027202 */ /* 0x002fe20000000f00 */
[----:B------:R-:W-:Y:S01]  /*c6c0*/  IMAD R0, R191, 0x120, RZ ;  /* 0x00000120bf007824 */ /* 0x000fe200078e02ff */
[----:B------:R-:W-:Y:S05]  /*c6d0*/  MOV R3, R71 ;  /* 0x0000004700037202 */ /* 0x000fea0000000f00 */
[----:B------:R-:W-:Y:S05]  /*c6e0*/  IMAD.WIDE.U32 R2, R190, 0x120, R2 ;  /* 0x00000120be027825 */ /* 0x000fea00078e0002 */
[----:B------:R-:W-:Y:S05]  /*c6f0*/  IADD3 R3, R3, R0, RZ ;  /* 0x0000000003037210 */ /* 0x000fea0007ffe0ff */
[----:B-----5:R1:W-:Y:S02]  /*c700*/  ST.E.128 [R2.64], R8 ;  /* 0x0000000802007985 */ /* 0x0203e4000c101d06 */
.L_x_3243:
[----:B------:R-:W-:Y:S05]  /*c710*/  BSYNC B1 ;  /* 0x0000000000017941 */ /* 0x000fea0003800000 */
.L_x_3242:
        /* <DEDUP_REMOVED lines=100> */
.L_x_3249:
[----:B------:R-:W-:Y:S05]  /*cd60*/  BSYNC B0 ;  /* 0x0000000000007941 */ /* 0x000fea0003800000 */
.L_x_3248:
[----:B-1----:R-:W-:Y:S01]  /*cd70*/  MOV R2, R70 ;  /* 0x0000004600027202 */ /* 0x002fe20000000f00 */
[----:B------:R-:W-:Y:S01]  /*cd80*/  IMAD R0, R191, 0x140, RZ ;  /* 0x00000140bf007824 */ /* 0x000fe200078e02ff */
[----:B------:R-:W-:Y:S05]  /*cd90*/  MOV R3, R71 ;  /* 0x0000004700037202 */ /* 0x000fea0000000f00 */
[----:B------:R-:W-:Y:S05]  /*cda0*/  IMAD.WIDE.U32 R2, R190, 0x140, R2 ;  /* 0x00000140be027825 */ /* 0x000fea00078e0002 */
[----:B------:R-:W-:Y:S05]  /*cdb0*/  IADD3 R3, R3, R0, RZ ;  /* 0x0000000003037210 */ /* 0x000fea0007ffe0ff */
[----:B-----5:R1:W-:Y:S02]  /*cdc0*/  ST.E.128 [R2.64], R8 ;  /* 0x0000000802007985 */ /* 0x0203e4000c101d06 */
.L_x_3247:
[----:B------:R-:W-:Y:S05]  /*cdd0*/  BSYNC B1 ;  /* 0x0000000000017941 */ /* 0x000fea0003800000 */
.L_x_3246:
        /* <DEDUP_REMOVED lines=100> */
.L_x_3253:
[----:B------:R-:W-:Y:S05]  /*d420*/  BSYNC B0 ;  /* 0x0000000000007941 */ /* 0x000fea0003800000 */
.L_x_3252:
[----:B-1----:R-:W-:Y:S01]  /*d430*/  MOV R2, R70 ;  /* 0x0000004600027202 */ /* 0x002fe20000000f00 */
[----:B------:R-:W-:Y:S01]  /*d440*/  IMAD R0, R191, 0x160, RZ ;  /* 0x00000160bf007824 */ /* 0x000fe200078e02ff */
[----:B------:R-:W-:Y:S05]  /*d450*/  MOV R3, R71 ;  /* 0x0000004700037202 */ /* 0x000fea0000000f00 */
[----:B------:R-:W-:Y:S05]  /*d460*/  IMAD.WIDE.U32 R2, R190, 0x160, R2 ;  /* 0x00000160be027825 */ /* 0x000fea00078e0002 */
[----:B------:R-:W-:Y:S05]  /*d470*/  IADD3 R3, R3, R0, RZ ;  /* 0x0000000003037210 */ /* 0x000fea0007ffe0ff */
[----:B-----5:R1:W-:Y:S02]  /*d480*/  ST.E.128 [R2.64], R8 ;  /* 0x0000000802007985 */ /* 0x0203e4000c101d06 */
.L_x_3251:
[----:B------:R-:W-:Y:S05]  /*d490*/  BSYNC B1 ;  /* 0x0000000000017941 */ /* 0x000fea0003800000 */
.L_x_3250:
        /* <DEDUP_REMOVED lines=100> */
.L_x_3257:
[----:B------:R-:W-:Y:S05]  /*dae0*/  BSYNC B0 ;  /* 0x0000000000007941 */ /* 0x000fea0003800000 */
.L_x_3256:
[----:B-1----:R-:W-:Y:S01]  /*daf0*/  MOV R2, R70 ;  /* 0x0000004600027202 */ /* 0x002fe20000000f00 */
[----:B------:R-:W-:Y:S01]  /*db00*/  IMAD R0, R191, 0x180, RZ ;  /* 0x00000180bf007824 */ /* 0x000fe200078e02ff */
[----:B------:R-:W-:Y:S05]  /*db10*/  MOV R3, R71 ;  /* 0x0000004700037202 */ /* 0x000fea0000000f00 */
[----:B------:R-:W-:Y:S05]  /*db20*/  IMAD.WIDE.U32 R2, R190, 0x180, R2 ;  /* 0x00000180be027825 */ /* 0x000fea00078e0002 */
[----:B------:R-:W-:Y:S05]  /*db30*/  IADD3 R3, R3, R0, RZ ;  /* 0x0000000003037210 */ /* 0x000fea0007ffe0ff */
[----:B-----5:R1:W-:Y:S02]  /*db40*/  ST.E.128 [R2.64], R8 ;  /* 0x0000000802007985 */ /* 0x0203e4000c101d06 */
.L_x_3255:
[----:B------:R-:W-:Y:S05]  /*db50*/  BSYNC B1 ;  /* 0x0000000000017941 */ /* 0x000fea0003800000 */
.L_x_3254:
        /* <DEDUP_REMOVED lines=100> */
.L_x_3261:
[----:B------:R-:W-:Y:S05]  /*e1a0*/  BSYNC B0 ;  /* 0x0000000000007941 */ /* 0x000fea0003800000 */
.L_x_3260:
[----:B-1----:R-:W-:Y:S01]  /*e1b0*/  MOV R2, R70 ;  /* 0x0000004600027202 */ /* 0x002fe20000000f00 */
[----:B------:R-:W-:Y:S01]  /*e1c0*/  IMAD R0, R191, 0x1a0, RZ ;  /* 0x000001a0bf007824 */ /* 0x000fe200078e02ff */
[----:B------:R-:W-:Y:S05]  /*e1d0*/  MOV R3, R71 ;  /* 0x0000004700037202 */ /* 0x000fea0000000f00 */
[----:B------:R-:W-:Y:S05]  /*e1e0*/  IMAD.WIDE.U32 R2, R190, 0x1a0, R2 ;  /* 0x000001a0be027825 */ /* 0x000fea00078e0002 */
[----:B------:R-:W-:Y:S05]  /*e1f0*/  IADD3 R3, R3, R0, RZ ;  /* 0x0000000003037210 */ /* 0x000fea0007ffe0ff */
[----:B-----5:R1:W-:Y:S02]  /*e200*/  ST.E.128 [R2.64], R8 ;  /* 0x0000000802007985 */ /* 0x0203e4000c101d06 */
.L_x_3259:
[----:B------:R-:W-:Y:S05]  /*e210*/  BSYNC B1 ;  /* 0x0000000000017941 */ /* 0x000fea0003800000 */
.L_x_3258:
        /* <DEDUP_REMOVED lines=100> */
.L_x_3265:
[----:B------:R-:W-:Y:S05]  /*e860*/  BSYNC B0 ;  /* 0x0000000000007941 */ /* 0x000fea0003800000 */
.L_x_3264:
[----:B-1----:R-:W-:Y:S01]  /*e870*/  MOV R2, R70 ;  /* 0x0000004600027202 */ /* 0x002fe20000000f00 */
[----:B------:R-:W-:Y:S01]  /*e880*/  IMAD R0, R191, 0x1c0, RZ ;  /* 0x000001c0bf007824 */ /* 0x000fe200078e02ff */
[----:B------:R-:W-:Y:S05]  /*e890*/  MOV R3, R71 ;  /* 0x0000004700037202 */ /* 0x000fea0000000f00 */
[----:B------:R-:W-:Y:S05]  /*e8a0*/  IMAD.WIDE.U32 R2, R190, 0x1c0, R2 ;  /* 0x000001c0be027825 */ /* 0x000fea00078e0002 */
[----:B------:R-:W-:Y:S05]  /*e8b0*/  IADD3 R3, R3, R0, RZ ;  /* 0x0000000003037210 */ /* 0x000fea0007ffe0ff */
[----:B-----5:R1:W-:Y:S02]  /*e8c0*/  ST.E.128 [R2.64], R8 ;  /* 0x0000000802007985 */ /* 0x0203e4000c101d06 */
.L_x_3263:
[----:B------:R-:W-:Y:S05]  /*e8d0*/  BSYNC B1 ;  /* 0x0000000000017941 */ /* 0x000fea0003800000 */
.L_x_3262:
        /* <DEDUP_REMOVED lines=99> */
.L_x_3269:
[----:B------:R-:W-:Y:S05]  /*ef10*/  BSYNC B0 ;  /* 0x0000000000007941 */ /* 0x000fea0003800000 */
.L_x_3268:
[----:B-1----:R-:W-:Y:S01]  /*ef20*/  MOV R2, R70 ;  /* 0x0000004600027202 */ /* 0x002fe20000000f00 */
[----:B------:R-:W-:Y:S01]  /*ef30*/  IMAD R0, R191, 0x1e0, RZ ;  /* 0x000001e0bf007824 */ /* 0x000fe200078e02ff */
[----:B------:R-:W-:Y:S05]  /*ef40*/  MOV R3, R71 ;  /* 0x0000004700037202 */ /* 0x000fea0000000f00 */
[----:B------:R-:W-:Y:S05]  /*ef50*/  IMAD.WIDE.U32 R2, R190, 0x1e0, R2 ;  /* 0x000001e0be027825 */ /* 0x000fea00078e0002 */
[----:B------:R-:W-:Y:S05]  /*ef60*/  IADD3 R3, R3, R0, RZ ;  /* 0x0000000003037210 */ /* 0x000fea0007ffe0ff */
[----:B-----5:R1:W-:Y:S02]  /*ef70*/  ST.E.128 [R2.64], R8 ;  /* 0x0000000802007985 */ /* 0x0203e4000c101d06 */
.L_x_3267:
[----:B------:R-:W-:Y:S05]  /*ef80*/  BSYNC B1 ;  /* 0x0000000000017941 */ /* 0x000fea0003800000 */
.L_x_3266:
        /* <DEDUP_REMOVED lines=11> */
.L_x_3171:
        /* <DEDUP_REMOVED lines=184> */
.L_x_3205:
[----:B------:R-:W-:Y:S05]  /*fbc0*/  BSYNC B2 ;  /* 0x0000000000027941 */ /* 0x000fea0003800000 */
.L_x_3170:
        /* <DEDUP_REMOVED lines=92> */
.L_x_3271:
        /* <DEDUP_REMOVED lines=12> */
.L_x_3272:
[----:B------:R-:W-:Y:S05]  /*10250*/  BSYNC B0 ;  /* 0x0000000000007941 */ /* 0x000fea0003800000 */
.L_x_3270:
[----:B------:R-:W-:Y:S04]  /*10260*/  IADD3 R21, R21, -0x1, RZ ;  /* 0xffffffff15157810 */ /* 0x000fe80007ffe0ff */
[----:B------:R-:W-:Y:S11]  /*10270*/  ISETP.GT.AND P0, PT, R21, R119, PT ;  /* 0x000000771500720c */ /* 0x000ff60003f04270 */
[----:B------:R-:W-:Y:S02]  /*10280*/  @!UPT UIADD3 URZ, URZ, URZ, URZ ;  /* 0x0000003f3f3ff290 */ /* 0x000fe4000fffe03f */
[----:B------:R-:W-:-:S05]  /*10290*/  @P0 BRA `(.L_x_3273) ;  /* 0xffff2de000000947 */ /* 0x000fca000383ffff */
.L_x_3169:
[----:B-1----:R-:W-:Y:S01]  /*102a0*/  WARPSYNC 0xffffffff ;  /* 0xffffffff00007948 */ /* 0x002fe20003800000 */
[----:B------:R-:W-:Y:S06]  /*102b0*/  BAR.SYNC.DEFER_BLOCKING 0x0 ;  /* 0x0000000000007b1d */ /* 0x000fec0000010000 */
[----:B------:R1:W5:Y:S04]  /*102c0*/  LDL R230, [R1+0x15c] ;  /* 0x00015c0001e67983 */ /* 0x0003680000100800 */
[----:B------:R-:W2:Y:S01]  /*102d0*/  LD.E R35, [R16.64+0xd0] ;  /* 0x0000d00610237980 */ /* 0x000ea2000c101900 */
[----:B------:R-:W-:Y:S01]  /*102e0*/  BSSY B2, `(.L_x_3274) ;  /* 0x000031b000027945 */ /* 0x000fe20003800000 */
[----:B------:R-:W-:Y:S01]  /*102f0*/  IMAD.SHL.U32 R189, R216, 0x2, RZ ;  /* 0x00000002d8bd7824 */ /* 0x000fe200078e00ff */
[C---:B------:R-:W-:Y:S01]  /*10300*/  SHF.L.U64.HI R6, R170.reuse, 0x4, R171 ;  /* 0x00000004aa067819 */ /* 0x040fe200000102ab */
[----:B------:R-:W3:Y:S01]  /*10310*/  S2R R51, SR_CTAID.Y ;  /* 0x0000000000337919 */ /* 0x000ee20000002600 */
[----:B------:R-:W-:-:S03]  /*10320*/  IMAD.SHL.U32 R4, R170, 0x10, RZ ;  /* 0x00000010aa047824 */ /* 0x000fc600078e00ff */
[----:B------:R-:W4:Y:S01]  /*10330*/  S2R R47, SR_TID.X ;  /* 0x00000000002f7919 */ /* 0x000f220000002100 */
[----:B---3--:R-:W-:Y:S02]  /*10340*/  SHF.R.S32.HI R50, RZ, 0x1f, R51 ;  /* 0x0000001fff327819 */ /* 0x008fe40000011433 */
[----:B--2---:R-:W-:-:S13]  /*10350*/  ISETP.NE.AND P0, PT, R35, RZ, PT ;  /* 0x000000ff2300720c */ /* 0x004fda0003f05270 */
[----:B------:R-:W-:Y:S05]  /*10360*/  @!P0 BRA `(.L_x_3275) ;  /* 0x00002cd000008947 */ /* 0x000fea0003800000 */
[----:B-1--4-:R-:W2:Y:S01]  /*10370*/  LD.E.64 R2, [R16.64+0xf0] ;  /* 0x0000f00610027980 */ /* 0x012ea2000c101b00 */
[----:B------:R-:W-:-:S03]  /*10380*/  IMAD.MOV.U32 R0, RZ, RZ, RZ ;  /* 0x000000ffff007224 */ /* 0x000fc600078e00ff */
[----:B------:R-:W2:Y:S04]  /*10390*/  LD.E.U8 R12, [R16.64+0x1b3] ;  /* 0x0001b306100c7980 */ /* 0x000ea8000c101100 */
[----:B------:R1:W5:Y:S04]  /*103a0*/  LD.E R39, [R16.64+0xc0] ;  /* 0x0000c00610277980 */ /* 0x000368000c101900 */
[----:B------:R1:W5:Y:S04]  /*103b0*/  LD.E.64 R30, [R16.64+0x148] ;  /* 0x00014806101e7980 */ /* 0x000368000c101b00 */
[----:B-----5:R1:W5:Y:S04]  /*103c0*/  LD.E.64 R28, [R16.64+0x150] ;  /* 0x00015006101c7980 */ /* 0x020368000c101b00 */
[----:B------:R-:W4:Y:S01]  /*103d0*/  S2R R5, SR_CTAID.X ;  /* 0x0000000000057919 */ /* 0x000f220000002500 */
[----:B--2---:R-:W-:-:S04]  /*103e0*/  ISETP.NE.U32.AND P1, PT, R2, RZ, PT ;  /* 0x000000ff0200720c */ /* 0x004fc80003f25070 */
[----:B------:R-:W-:-:S13]  /*103f0*/  ISETP.NE.AND.EX P1, PT, R3, RZ, PT, P1 ;  /* 0x000000ff0300720c */ /* 0x000fda0003f25310 */
[----:B------:R-:W-:-:S04]  /*10400*/  @P1 LEA R2, P0, R51, R2, 0x2 ;  /* 0x0000000233021211 */ /* 0x000fc800078010ff */
[----:B------:R-:W-:-:S05]  /*10410*/  @P1 LEA.HI.X R3, R51, R3, R50, 0x2, P0 ;  /* 0x0000000333031211 */ /* 0x000fca00000f1432 */
[----:B------:R2:W3:Y:S01]  /*10420*/  @P1 LD.E R0, [R2.64] ;  /* 0x0000000602001980 */ /* 0x0004e2000c101900 */
[----:B----4-:R-:W-:Y:S01]  /*10430*/  IMAD.SHL.U32 R13, R5, 0x40, RZ ;  /* 0x00000040050d7824 */ /* 0x010fe200078e00ff */
        /* <DEDUP_REMOVED lines=16> */
[----:B------:R-:W-:Y:S02]  /*10540*/  ISETP.NE.AND P0, PT, R12, RZ, PT ;  /* 0x000000ff0c00720c */ /* 0x000fe40003f05270 */
        /* <DEDUP_REMOVED lines=74> */
.L_x_3280:
[----:B------:R-:W-:Y:S05]  /*109f0*/  BSYNC B0 ;  /* 0x0000000000007941 */ /* 0x000fea0003800000 */
.L_x_3279:
[----:B-----5:R3:W-:Y:S02]  /*10a00*/  STS.128 [R189], R4 ;  /* 0x00000004bd007388 */ /* 0x0207e40000000c00 */
.L_x_3278:
[----:B------:R-:W-:Y:S05]  /*10a10*/  BSYNC B1 ;  /* 0x0000000000017941 */ /* 0x000fea0003800000 */
.L_x_3277:
        /* <DEDUP_REMOVED lines=62> */
.L_x_3284:
[----:B------:R-:W-:Y:S05]  /*10e00*/  BSYNC B0 ;  /* 0x0000000000007941 */ /* 0x000fea0003800000 */
.L_x_3283:
[----:B-----5:R1:W-:Y:S02]  /*10e10*/  STS.128 [R189+0x800], R4 ;  /* 0x00080004bd007388 */ /* 0x0203e40000000c00 */
.L_x_3282:
[----:B------:R-:W-:Y:S05]  /*10e20*/  BSYNC B1 ;  /* 0x0000000000017941 */ /* 0x000fea0003800000 */
.L_x_3281:
        /* <DEDUP_REMOVED lines=63> */
.L_x_3288:
[----:B------:R-:W-:Y:S05]  /*11220*/  BSYNC B0 ;  /* 0x0000000000007941 */ /* 0x000fea0003800000 */
.L_x_3287:
[----:B-----5:R3:W-:Y:S02]  /*11230*/  STS.128 [R189+0x1000], R4 ;  /* 0x00100004bd007388 */ /* 0x0207e40000000c00 */
.L_x_3286:
[----:B------:R-:W-:Y:S05]  /*11240*/  BSYNC B1 ;  /* 0x0000000000017941 */ /* 0x000fea0003800000 */
.L_x_3285:
[----:B------:R-:W-:-:S04]  /*11250*/  IADD3 R27, R80, 0x30, RZ ;  /* 0x00000030501b7810 */ /* 0x000fc80007ffe0ff */
        /* <DEDUP_REMOVED lines=61> */
.L_x_3291:
[----:B------:R-:W-:Y:S05]  /*11630*/  BSYNC B0 ;  /* 0x0000000000007941 */ /* 0x000fea0003800000 */
.L_x_3290:
[----:B-----5:R3:W-:Y:S01]  /*11640*/  STS.128 [R189+0x1800], R4 ;  /* 0x00180004bd007388 */ /* 0x0207e20000000c00 */
[----:B------:R-:W-:Y:S05]  /*11650*/  BRA `(.L_x_3289) ;  /* 0x00001e3000007947 */ /* 0x000fea0003800000 */
.L_x_3276:
        /* <DEDUP_REMOVED lines=98> */
.L_x_3295:
[----:B------:R-:W-:Y:S05]  /*11c80*/  BSYNC B0 ;  /* 0x0000000000007941 */ /* 0x000fea0003800000 */
.L_x_3294:
[----:B-----5:R3:W-:Y:S02]  /*11c90*/  STS.128 [R189], R4 ;  /* 0x00000004bd007388 */ /* 0x0207e40000000c00 */
.L_x_3293:
[----:B------:R-:W-:Y:S05]  /*11ca0*/  BSYNC B1 ;  /* 0x0000000000017941 */ /* 0x000fea0003800000 */
.L_x_3292:
        /* <DEDUP_REMOVED lines=12> */
[-C--:B------:R-:W-:Y:S02]  /*11d70*/  ISETP.GE.AND P0, PT, R134, R20.reuse, PT ;  /* 0x000000148600720c */ /* 0x080fe40003f06270 */
        /* <DEDUP_REMOVED lines=27> */
[----:B---3--:R-:W-:Y:S01]  /*11f30*/  HADD2.F32 R5, -RZ, R13.H1_H1 ;  /* 0x3000000dff057230 */ /* 0x008fe20000004100 */
[----:B------:R-:W-:Y:S01]  /*11f40*/  MOV R33, R11 ;  /* 0x0000000b00217202 */ /* 0x000fe20000000f00 */
[----:B------:R-:W-:-:S02]  /*11f50*/  HADD2.F32 R7, -RZ, R12.H1_H1 ;  /* 0x3000000cff077230 */ /* 0x000fc40000004100 */
        /* <DEDUP_REMOVED lines=58> */
.L_x_3299:
[----:B------:R-:W-:Y:S05]  /*12300*/  BSYNC B0 ;  /* 0x0000000000007941 */ /* 0x000fea0003800000 */
.L_x_3298:
[----:B-----5:R1:W-:Y:S02]  /*12310*/  STS.128 [R189+0x800], R4 ;  /* 0x00080004bd007388 */ /* 0x0203e40000000c00 */
.L_x_3297:
[----:B------:R-:W-:Y:S05]  /*12320*/  BSYNC B1 ;  /* 0x0000000000017941 */ /* 0x000fea0003800000 */
.L_x_3296:
        /* <DEDUP_REMOVED lines=12> */
[-C--:B------:R-:W-:Y:S02]  /*123f0*/  ISETP.GE.AND P0, PT, R134, R20.reuse, PT ;  /* 0x000000148600720c */ /* 0x080fe40003f06270 */
        /* <DEDUP_REMOVED lines=89> */
.L_x_3303:
[----:B------:R-:W-:Y:S05]  /*12990*/  BSYNC B0 ;  /* 0x0000000000007941 */ /* 0x000fea0003800000 */
.L_x_3302:
[----:B-----5:R3:W-:Y:S02]  /*129a0*/  STS.128 [R189+0x1000], R4 ;  /* 0x00100004bd007388 */ /* 0x0207e40000000c00 */
.L_x_3301:
[----:B------:R-:W-:Y:S05]  /*129b0*/  BSYNC B1 ;  /* 0x0000000000017941 */ /* 0x000fea0003800000 */
.L_x_3300:
        /* <DEDUP_REMOVED lines=43> */
[--C-:B------:R-:W-:Y:S01]  /*12c70*/  HADD2.F32 R6, -RZ, R13.reuse.H0_H0 ;  /* 0x2000000dff067230 */ /* 0x100fe20000004100 */
        /* <DEDUP_REMOVED lines=57> */
.L_x_3305:
[----:B------:R-:W-:Y:S05]  /*13010*/  BSYNC B0 ;  /* 0x0000000000007941 */ /* 0x000fea0003800000 */
.L_x_3304:
[----:B-----5:R3:W-:Y:S01]  /*13020*/  STS.128 [R189+0x1800], R4 ;  /* 0x00180004bd007388 */ /* 0x0207e20000000c00 */
[----:B------:R-:W-:Y:S05]  /*13030*/  BRA `(.L_x_3289) ;  /* 0x0000045000007947 */ /* 0x000fea0003800000 */
.L_x_3275:
[----:B-1--4-:R-:W1:Y:S01]  /*13040*/  S2R R0, SR_CTAID.X ;  /* 0x0000000000007919 */ /* 0x012e620000002500 */
[----:B------:R-:W-:Y:S01]  /*13050*/  BSSY B0, `(.L_x_3306) ;  /* 0x000000f000007945 */ /* 0x000fe20003800000 */
[----:B-1----:R-:W-:-:S05]  /*13060*/  IMAD.SHL.U32 R0, R0, 0x40, RZ ;  /* 0x0000004000007824 */ /* 0x002fca00078e00ff */
[----:B-----5:R-:W-:-:S04]  /*13070*/  IADD3 R0, -R0, R230, RZ ;  /* 0x000000e600007210 */ /* 0x020fc80007ffe1ff */
[----:B------:R-:W-:-:S13]  /*13080*/  ISETP.GE.AND P0, PT, R80, R0, PT ;  /* 0x000000005000720c */ /* 0x000fda0003f06270 */
[----:B------:R-:W-:Y:S05]  /*13090*/  @P0 BRA `(.L_x_3307) ;  /* 0x000000a000000947 */ /* 0x000fea0003800000 */
[----:B------:R-:W2:Y:S02]  /*130a0*/  LDL R2, [R1+0x8] ;  /* 0x0000080001027983 */ /* 0x000ea40000100800 */
[----:B--2---:R-:W-:-:S13]  /*130b0*/  ISETP.GE.AND P0, PT, R134, R2, PT ;  /* 0x000000028600720c */ /* 0x004fda0003f06270 */
        /* <DEDUP_REMOVED lines=8> */
.L_x_3307:
[----:B------:R-:W-:Y:S05]  /*13140*/  BSYNC B0 ;  /* 0x0000000000007941 */ /* 0x000fea0003800000 */
.L_x_3306:
[----:B------:R-:W-:Y:S01]  /*13150*/  IADD3 R37, R80, 0x10, RZ ;  /* 0x0000001050257810 */ /* 0x000fe20007ffe0ff */
[----:B------:R-:W-:Y:S03]  /*13160*/  BSSY B0, `(.L_x_3308) ;  /* 0x000000f000007945 */ /* 0x000fe60003800000 */
[----:B------:R-:W-:-:S13]  /*13170*/  ISETP.GE.AND P0, PT, R37, R0, PT ;  /* 0x000000002500720c */ /* 0x000fda0003f06270 */
[----:B------:R-:W-:Y:S05]  /*13180*/  @P0 BRA `(.L_x_3309) ;  /* 0x000000c000000947 */ /* 0x000fea0003800000 */
[----:B--2---:R-:W2:Y:S02]  /*13190*/  LDL R2, [R1+0x8] ;  /* 0x0000080001027983 */ /* 0x004ea40000100800 */
[----:B--2---:R-:W-:-:S13]  /*131a0*/  ISETP.GE.AND P0, PT, R134, R2, PT ;  /* 0x000000028600720c */ /* 0x004fda0003f06270 */
[----:B------:R2:W-:Y:S01]  /*131b0*/  @P0 STS.128 [R189+0x800], RZ ;  /* 0x000800ffbd000388 */ /* 0x0005e20000000c00 */
[----:B------:R-:W-:Y:S05]  /*131c0*/  @P0 BRA `(.L_x_3309) ;  /* 0x0000008000000947 */ /* 0x000fea0003800000 */
[----:B------:R-:W-:-:S05]  /*131d0*/  IADD3 R3, P0, R4, R214, RZ ;  /* 0x000000d604037210 */ /* 0x000fca0007f1e0ff */
[----:B------:R-:W-:Y:S01]  /*131e0*/  IMAD.X R4, R6, 0x1, R217, P0 ;  /* 0x0000000106047824 */ /* 0x000fe200000e06d9 */
[----:B------:R-:W-:-:S04]  /*131f0*/  LEA R2, P0, R3, R168, 0x1 ;  /* 0x000000a803027211 */ /* 0x000fc800078008ff */
[----:B------:R-:W-:-:S05]  /*13200*/  LEA.HI.X R3, R3, R169, R4, 0x1, P0 ;  /* 0x000000a903037211 */ /* 0x000fca00000f0c04 */
[----:B------:R-:W-:Y:S01]  /*13210*/  @!PT LDS RZ, [RZ] ;  /* 0x00000000fffff984 */ /* 0x000fe20000000800 */
[----:B------:R-:W-:Y:S01]  /*13220*/  @!PT LDS RZ, [RZ] ;  /* 0x00000000fffff984 */ /* 0x000fe20000000800 */
[----:B------:R-:W-:Y:S01]  /*13230*/  @!PT LDS RZ, [RZ] ;  /* 0x00000000fffff984 */ /* 0x000fe20000000800 */
[----:B------:R3:W-:Y:S04]  /*13240*/  LDGSTS.E.BYPASS.LTC128B.128 [R189+0x800], [R2.64] ;  /* 0x0080000002bd7fae */ /* 0x0007e8000b901d46 */
.L_x_3309:
[----:B------:R-:W-:Y:S05]  /*13250*/  BSYNC B0 ;  /* 0x0000000000007941 */ /* 0x000fea0003800000 */
.L_x_3308:
[----:B------:R-:W-:Y:S01]  /*13260*/  IADD3 R36, R80, 0x20, RZ ;  /* 0x0000002050247810 */ /* 0x000fe20007ffe0ff */
[----:B------:R-:W-:Y:S03]  /*13270*/  BSSY B0, `(.L_x_3310) ;  /* 0x000000f000007945 */ /* 0x000fe60003800000 */
[----:B------:R-:W-:-:S13]  /*13280*/  ISETP.GE.AND P0, PT, R36, R0, PT ;  /* 0x000000002400720c */ /* 0x000fda0003f06270 */
[----:B------:R-:W-:Y:S05]  /*13290*/  @P0 BRA `(.L_x_3311) ;  /* 0x000000c000000947 */ /* 0x000fea0003800000 */
[----:B--23--:R-:W2:Y:S02]  /*132a0*/  LDL R2, [R1+0x8] ;  /* 0x0000080001027983 */ /* 0x00cea40000100800 */
[----:B--2---:R-:W-:-:S13]  /*132b0*/  ISETP.GE.AND P0, PT, R134, R2, PT ;  /* 0x000000028600720c */ /* 0x004fda0003f06270 */
[----:B------:R2:W-:Y:S01]  /*132c0*/  @P0 STS.128 [R189+0x1000], RZ ;  /* 0x001000ffbd000388 */ /* 0x0005e20000000c00 */
[----:B------:R-:W-:Y:S05]  /*132d0*/  @P0 BRA `(.L_x_3311) ;  /* 0x0000008000000947 */ /* 0x000fea0003800000 */
[----:B------:R-:W-:-:S04]  /*132e0*/  LEA R3, P0, R170, R214, 0x5 ;  /* 0x000000d6aa037211 */ /* 0x000fc800078028ff */
[----:B------:R-:W-:Y:S02]  /*132f0*/  LEA.HI.X R4, R170, R217, R171, 0x5, P0 ;  /* 0x000000d9aa047211 */ /* 0x000fe400000f2cab */
[----:B------:R-:W-:-:S04]  /*13300*/  LEA R2, P0, R3, R168, 0x1 ;  /* 0x000000a803027211 */ /* 0x000fc800078008ff */
[----:B------:R-:W-:-:S05]  /*13310*/  LEA.HI.X R3, R3, R169, R4, 0x1, P0 ;  /* 0x000000a903037211 */ /* 0x000fca00000f0c04 */
[----:B------:R-:W-:Y:S01]  /*13320*/  @!PT LDS RZ, [RZ] ;  /* 0x00000000fffff984 */ /* 0x000fe20000000800 */
[----:B------:R-:W-:Y:S01]  /*13330*/  @!PT LDS RZ, [RZ] ;  /* 0x00000000fffff984 */ /* 0x000fe20000000800 */
[----:B------:R-:W-:Y:S01]  /*13340*/  @!PT LDS RZ, [RZ] ;  /* 0x00000000fffff984 */ /* 0x000fe20000000800 */
[----:B------:R3:W-:Y:S04]  /*13350*/  LDGSTS.E.BYPASS.LTC128B.128 [R189+0x1000], [R2.64] ;  /* 0x0100000002bd7fae */ /* 0x0007e8000b901d46 */
.L_x_3311:
[----:B------:R-:W-:Y:S05]  /*13360*/  BSYNC B0 ;  /* 0x0000000000007941 */ /* 0x000fea0003800000 */
.L_x_3310:
[----:B------:R-:W-:-:S04]  /*13370*/  IADD3 R27, R80, 0x30, RZ ;  /* 0x00000030501b7810 */ /* 0x000fc80007ffe0ff */
[----:B------:R-:W-:-:S13]  /*13380*/  ISETP.GE.AND P0, PT, R27, R0, PT ;  /* 0x000000001b00720c */ /* 0x000fda0003f06270 */
[----:B------:R-:W-:Y:S05]  /*13390*/  @P0 BRA `(.L_x_3289) ;  /* 0x000000f000000947 */ /* 0x000fea0003800000 */
[----:B--23--:R-:W2:Y:S02]  /*133a0*/  LDL R2, [R1+0x8] ;  /* 0x0000080001027983 */ /* 0x00cea40000100800 */
        /* <DEDUP_REMOVED lines=14> */
.L_x_3289:
[----:B------:R-:W-:Y:S05]  /*13490*/  BSYNC B2 ;  /* 0x0000000000027941 */ /* 0x000fea0003800000 */
.L_x_3274:
[----:B--2---:R-:W2:Y:S01]  /*134a0*/  LDL R0, [R1+0xf4] ;  /* 0x0000f40001007983 */ /* 0x004ea20000100800 */
[----:B------:R-:W-:Y:S01]  /*134b0*/  BSSY B0, `(.L_x_3312) ;  /* 0x0000011000007945 */ /* 0x000fe20003800000 */
[----:B--2---:R-:W-:-:S05]  /*134c0*/  IADD3 R0, R0, -0x1, RZ ;  /* 0xffffffff00007810 */ /* 0x004fca0007ffe0ff */
[----:B------:R-:W-:Y:S01]  /*134d0*/  IMAD.SHL.U32 R99, R0, 0x100, RZ ;  /* 0x0000010000637824 */ /* 0x000fe200078e00ff */
[----:B------:R2:W-:Y:S03]  /*134e0*/  STL [R1+0xc], R0 ;  /* 0x00000c0001007387 */ /* 0x0005e60000100800 */
[----:B--2---:R-:W-:-:S05]  /*134f0*/  IMAD.IADD R0, R212, 0x1, -R99 ;  /* 0x00000001d4007824 */ /* 0x004fca00078e0a63 */
[----:B------:R-:W-:-:S13]  /*13500*/  ISETP.GE.AND P0, PT, R80, R0, PT ;  /* 0x000000005000720c */ /* 0x000fda0003f06270 */
[----:B------:R-:W-:Y:S05]  /*13510*/  @P0 BRA `(.L_x_3313) ;  /* 0x000000a000000947 */ /* 0x000fea0003800000 */
[----:B---3--:R-:W2:Y:S02]  /*13520*/  LDL R2, [R1+0x8] ;  /* 0x0000080001027983 */ /* 0x008ea40000100800 */
[----:B--2---:R-:W-:-:S13]  /*13530*/  ISETP.GE.AND P0, PT, R134, R2, PT ;  /* 0x000000028600720c */ /* 0x004fda0003f06270 */
[----:B------:R2:W-:Y:S01]  /*13540*/  @P0 STS.128 [R189+0x2000], RZ ;  /* 0x002000ffbd000388 */ /* 0x0005e20000000c00 */
[----:B------:R-:W-:Y:S05]  /*13550*/  @P0 BRA `(.L_x_3313) ;  /* 0x0000006000000947 */ /* 0x000fea0003800000 */
[----:B------:R-:W3:Y:S01]  /*13560*/  LDL R2, [R1] ;  /* 0x0000000001027983 */ /* 0x000ee20000100800 */
[----:B------:R-:W-:-:S05]  /*13570*/  MOV R3, R252 ;  /* 0x000000fc00037202 */ /* 0x000fca0000000f00 */
[----:B------:R-:W-:Y:S01]  /*13580*/  @!PT LDS RZ, [RZ] ;  /* 0x00000000fffff984 */ /* 0x000fe20000000800 */
[----:B------:R-:W-:Y:S01]  /*13590*/  @!PT LDS RZ, [RZ] ;  /* 0x00000000fffff984 */ /* 0x000fe20000000800 */
[----:B------:R-:W-:Y:S01]  /*135a0*/  @!PT LDS RZ, [RZ] ;  /* 0x00000000fffff984 */ /* 0x000fe20000000800 */
[----:B---3--:R3:W-:Y:S02]  /*135b0*/  LDGSTS.E.BYPASS.LTC128B.128 [R189+0x2000], [R2.64] ;  /* 0x0200000002bd7fae */ /* 0x0087e4000b901d46 */
.L_x_3313:
[----:B------:R-:W-:Y:S05]  /*135c0*/  BSYNC B0 ;  /* 0x0000000000007941 */ /* 0x000fea0003800000 */
.L_x_3312:
[----:B------:R-:W-:Y:S01]  /*135d0*/  ISETP.GE.AND P0, PT, R37, R0, PT ;  /* 0x000000002500720c */ /* 0x000fe20003f06270 */
[----:B------:R-:W-:-:S12]  /*135e0*/  BSSY B0, `(.L_x_3314) ;  /* 0x000000d000007945 */ /* 0x000fd80003800000 */
[----:B------:R-:W-:Y:S05]  /*135f0*/  @P0 BRA `(.L_x_3315) ;  /* 0x000000b000000947 */ /* 0x000fea0003800000 */
[----:B---3--:R-:W3:Y:S02]  /*13600*/  LDL R2, [R1+0x8] ;  /* 0x0000080001027983 */ /* 0x008ee40000100800 */
[----:B---3--:R-:W-:-:S13]  /*13610*/  ISETP.GE.AND P0, PT, R134, R2, PT ;  /* 0x000000028600720c */ /* 0x008fda0003f06270 */
[----:B------:R3:W-:Y:S01]  /*13620*/  @P0 STS.128 [R189+0x2800], RZ ;  /* 0x002800ffbd000388 */ /* 0x0007e20000000c00 */
[----:B------:R-:W-:Y:S05]  /*13630*/  @P0 BRA `(.L_x_3315) ;  /* 0x0000007000000947 */ /* 0x000fea0003800000 */
[----:B--2---:R-:W2:Y:S02]  /*13640*/  LDL R2, [R1] ;  /* 0x0000000001027983 */ /* 0x004ea40000100800 */
[----:B--2---:R-:W-:-:S04]  /*13650*/  LEA R2, P0, R118, R2, 0x1 ;  /* 0x0000000276027211 */ /* 0x004fc800078008ff */
[----:B------:R-:W-:-:S05]  /*13660*/  LEA.HI.X R3, R118, R252, R224, 0x1, P0 ;  /* 0x000000fc76037211 */ /* 0x000fca00000f0ce0 */
[----:B------:R-:W-:Y:S01]  /*13670*/  @!PT LDS RZ, [RZ] ;  /* 0x00000000fffff984 */ /* 0x000fe20000000800 */
[----:B------:R-:W-:Y:S01]  /*13680*/  @!PT LDS RZ, [RZ] ;  /* 0x00000000fffff984 */ /* 0x000fe20000000800 */
[----:B------:R-:W-:Y:S01]  /*13690*/  @!PT LDS RZ, [RZ] ;  /* 0x00000000fffff984 */ /* 0x000fe20000000800 */
[----:B------:R2:W-:Y:S04]  /*136a0*/  LDGSTS.E.BYPASS.LTC128B.128 [R189+0x2800], [R2.64] ;  /* 0x0280000002bd7fae */ /* 0x0005e8000b901d46 */
.L_x_3315:
[----:B------:R-:W-:Y:S05]  /*136b0*/  BSYNC B0 ;  /* 0x0000000000007941 */ /* 0x000fea0003800000 */
.L_x_3314:
[----:B------:R-:W-:Y:S01]  /*136c0*/  ISETP.GE.AND P0, PT, R36, R0, PT ;  /* 0x000000002400720c */ /* 0x000fe20003f06270 */
[----:B------:R-:W-:-:S12]  /*136d0*/  BSSY B0, `(.L_x_3316) ;  /* 0x000000d000007945 */ /* 0x000fd80003800000 */
[----:B------:R-:W-:Y:S05]  /*136e0*/  @P0 BRA `(.L_x_3317) ;  /* 0x000000b000000947 */ /* 0x000fea0003800000 */
[----:B--23--:R-:W2:Y:S02]  /*136f0*/  LDL R2, [R1+0x8] ;  /* 0x0000080001027983 */ /* 0x00cea40000100800 */
[----:B--2---:R-:W-:-:S13]  /*13700*/  ISETP.GE.AND P0, PT, R134, R2, PT ;  /* 0x000000028600720c */ /* 0x004fda0003f06270 */
[----:B------:R2:W-:Y:S01]  /*13710*/  @P0 STS.128 [R189+0x3000], RZ ;  /* 0x003000ffbd000388 */ /* 0x0005e20000000c00 */
[----:B------:R-:W-:Y:S05]  /*13720*/  @P0 BRA `(.L_x_3317) ;  /* 0x0000007000000947 */ /* 0x000fea0003800000 */
[----:B------:R-:W3:Y:S02]  /*13730*/  LDL R2, [R1] ;  /* 0x0000000001027983 */ /* 0x000ee40000100800 */
[----:B---3--:R-:W-:-:S04]  /*13740*/  LEA R2, P0, R190, R2, 0x6 ;  /* 0x00000002be027211 */ /* 0x008fc800078030ff */
[----:B------:R-:W-:-:S05]  /*13750*/  LEA.HI.X R3, R190, R252, R191, 0x6, P0 ;  /* 0x000000fcbe037211 */ /* 0x000fca00000f34bf */
[----:B------:R-:W-:Y:S01]  /*13760*/  @!PT LDS RZ, [RZ] ;  /* 0x00000000fffff984 */ /* 0x000fe20000000800 */
[----:B------:R-:W-:Y:S01]  /*13770*/  @!PT LDS RZ, [RZ] ;  /* 0x00000000fffff984 */ /* 0x000fe20000000800 */
[----:B------:R-:W-:Y:S01]  /*13780*/  @!PT LDS RZ, [RZ] ;  /* 0x00000000fffff984 */ /* 0x000fe20000000800 */
[----:B------:R3:W-:Y:S04]  /*13790*/  LDGSTS.E.BYPASS.LTC128B.128 [R189+0x3000], [R2.64] ;  /* 0x0300000002bd7fae */ /* 0x0007e8000b901d46 */
.L_x_3317:
[----:B------:R-:W-:Y:S05]  /*137a0*/  BSYNC B0 ;  /* 0x0000000000007941 */ /* 0x000fea0003800000 */
.L_x_3316:
[----:B------:R-:W-:Y:S01]  /*137b0*/  ISETP.GE.AND P0, PT, R27, R0, PT ;  /* 0x000000001b00720c */ /* 0x000fe20003f06270 */
[----:B------:R-:W-:-:S12]  /*137c0*/  BSSY B0, `(.L_x_3318) ;  /* 0x000000f000007945 */ /* 0x000fd80003800000 */
[----:B------:R-:W-:Y:S05]  /*137d0*/  @P0 BRA `(.L_x_3319) ;  /* 0x000000d000000947 */ /* 0x000fea0003800000 */
[----:B--23--:R-:W2:Y:S02]  /*137e0*/  LDL R2, [R1+0x8] ;  /* 0x0000080001027983 */ /* 0x00cea40000100800 */
[----:B--2---:R-:W-:-:S13]  /*137f0*/  ISETP.GE.AND P0, PT, R134, R2, PT ;  /* 0x000000028600720c */ /* 0x004fda0003f06270 */
[----:B------:R2:W-:Y:S01]  /*13800*/  @P0 STS.128 [R189+0x3800], RZ ;  /* 0x003800ffbd000388 */ /* 0x0005e20000000c00 */
[----:B------:R-:W-:Y:S05]  /*13810*/  @P0 BRA `(.L_x_3319) ;  /* 0x0000009000000947 */ /* 0x000fea0003800000 */
[----:B------:R-:W3:Y:S01]  /*13820*/  LDL R2, [R1] ;  /* 0x0000000001027983 */ /* 0x000ee20000100800 */
[----:B------:R-:W-:Y:S01]  /*13830*/  MOV R3, R252 ;  /* 0x000000fc00037202 */ /* 0x000fe20000000f00 */
[----:B-1----:R-:W-:-:S04]  /*13840*/  IMAD R4, R191, 0x60, RZ ;  /* 0x00000060bf047824 */ /* 0x002fc800078e02ff */
[----:B---3--:R-:W-:-:S05]  /*13850*/  IMAD.WIDE.U32 R2, R190, 0x60, R2 ;  /* 0x00000060be027825 */ /* 0x008fca00078e0002 */
[----:B------:R-:W-:-:S05]  /*13860*/  IADD3 R3, R4, R3, RZ ;  /* 0x0000000304037210 */ /* 0x000fca0007ffe0ff */
[----:B------:R-:W-:Y:S01]  /*13870*/  @!PT LDS RZ, [RZ] ;  /* 0x00000000fffff984 */ /* 0x000fe20000000800 */
[----:B------:R-:W-:Y:S01]  /*13880*/  @!PT LDS RZ, [RZ] ;  /* 0x00000000fffff984 */ /* 0x000fe20000000800 */
[----:B------:R-:W-:Y:S01]  /*13890*/  @!PT LDS RZ, [RZ] ;  /* 0x00000000fffff984 */ /* 0x000fe20000000800 */
[----:B------:R1:W-:Y:S02]  /*138a0*/  LDGSTS.E.BYPASS.LTC128B.128 [R189+0x3800], [R2.64] ;  /* 0x0380000002bd7fae */ /* 0x0003e4000b901d46 */
.L_x_3319:
[----:B------:R-:W-:Y:S05]  /*138b0*/  BSYNC B0 ;  /* 0x0000000000007941 */ /* 0x000fea0003800000 */
.L_x_3318:
[----:B------:R-:W-:Y:S01]  /*138c0*/  IADD3 R21, R80, 0x40, RZ ;  /* 0x0000004050157810 */ /* 0x000fe20007ffe0ff */
[----:B------:R-:W-:Y:S03]  /*138d0*/  BSSY B0, `(.L_x_3320) ;  /* 0x000000e000007945 */ /* 0x000fe60003800000 */
[----:B------:R-:W-:-:S13]  /*138e0*/  ISETP.GE.AND P0, PT, R21, R0, PT ;  /* 0x000000001500720c */ /* 0x000fda0003f06270 */
[----:B------:R-:W-:Y:S05]  /*138f0*/  @P0 BRA `(.L_x_3321) ;  /* 0x000000b000000947 */ /* 0x000fea0003800000 */
[----:B-123--:R-:W2:Y:S02]  /*13900*/  LDL R2, [R1+0x8] ;  /* 0x0000080001027983 */ /* 0x00eea40000100800 */
[----:B--2---:R-:W-:-:S13]  /*13910*/  ISETP.GE.AND P0, PT, R134, R2, PT ;  /* 0x000000028600720c */ /* 0x004fda0003f06270 */
[----:B------:R1:W-:Y:S01]  /*13920*/  @P0 STS.128 [R189+0x4000], RZ ;  /* 0x004000ffbd000388 */ /* 0x0003e20000000c00 */
[----:B------:R-:W-:Y:S05]  /*13930*/  @P0 BRA `(.L_x_3321) ;  /* 0x0000007000000947 */ /* 0x000fea0003800000 */
[----:B------:R-:W2:Y:S02]  /*13940*/  LDL R2, [R1] ;  /* 0x0000000001027983 */ /* 0x000ea40000100800 */
[----:B--2---:R-:W-:-:S04]  /*13950*/  LEA R2, P0, R190, R2, 0x7 ;  /* 0x00000002be027211 */ /* 0x004fc800078038ff */
[----:B------:R-:W-:-:S05]  /*13960*/  LEA.HI.X R3, R190, R252, R191, 0x7, P0 ;  /* 0x000000fcbe037211 */ /* 0x000fca00000f3cbf */
[----:B------:R-:W-:Y:S01]  /*13970*/  @!PT LDS RZ, [RZ] ;  /* 0x00000000fffff984 */ /* 0x000fe20000000800 */
[----:B------:R-:W-:Y:S01]  /*13980*/  @!PT LDS RZ, [RZ] ;  /* 0x00000000fffff984 */ /* 0x000fe20000000800 */
[----:B------:R-:W-:Y:S01]  /*13990*/  @!PT LDS RZ, [RZ] ;  /* 0x00000000fffff984 */ /* 0x000fe20000000800 */
[----:B------:R2:W-:Y:S04]  /*139a0*/  LDGSTS.E.BYPASS.LTC128B.128 [R189+0x4000], [R2.64] ;  /* 0x0400000002bd7fae */ /* 0x0005e8000b901d46 */
.L_x_3321:
[----:B------:R-:W-:Y:S05]  /*139b0*/  BSYNC B0 ;  /* 0x0000000000007941 */ /* 0x000fea0003800000 */
.L_x_3320:
        /* <DEDUP_REMOVED lines=8> */
[----:B------:R-:W2:Y:S01]  /*13a40*/  LDL R2, [R1] ;  /* 0x0000000001027983 */ /* 0x000ea20000100800 */
[----:B------:R-:W-:Y:S01]  /*13a50*/  MOV R3, R252 ;  /* 0x000000fc00037202 */ /* 0x000fe20000000f00 */
[----:B------:R-:W-:-:S04]  /*13a60*/  IMAD R4, R191, 0xa0, RZ ;  /* 0x000000a0bf047824 */ /* 0x000fc800078e02ff */
[----:B--2---:R-:W-:-:S05]  /*13a70*/  IMAD.WIDE.U32 R2, R190, 0xa0, R2 ;  /* 0x000000a0be027825 */ /* 0x004fca00078e0002 */
[----:B------:R-:W-:-:S05]  /*13a80*/  IADD3 R3, R4, R3, RZ ;  /* 0x0000000304037210 */ /* 0x000fca0007ffe0ff */
[----:B------:R-:W-:Y:S01]  /*13a90*/  @!PT LDS RZ, [RZ] ;  /* 0x00000000fffff984 */ /* 0x000fe20000000800 */
[----:B------:R-:W-:Y:S01]  /*13aa0*/  @!PT LDS RZ, [RZ] ;  /* 0x00000000fffff984 */ /* 0x000fe20000000800 */
[----:B------:R-:W-:Y:S01]  /*13ab0*/  @!PT LDS RZ, [RZ] ;  /* 0x00000000fffff984 */ /* 0x000fe20000000800 */
[----:B------:R2:W-:Y:S02]  /*13ac0*/  LDGSTS.E.BYPASS.LTC128B.128 [R189+0x4800], [R2.64] ;  /* 0x0480000002bd7fae */ /* 0x0005e4000b901d46 */
.L_x_3323:
[----:B------:R-:W-:Y:S05]  /*13ad0*/  BSYNC B0 ;  /* 0x0000000000007941 */ /* 0x000fea0003800000 */
.L_x_3322:
        /* <DEDUP_REMOVED lines=17> */
.L_x_3325:
[----:B------:R-:W-:Y:S05]  /*13bf0*/  BSYNC B0 ;  /* 0x0000000000007941 */ /* 0x000fea0003800000 */
.L_x_3324:
        /* <DEDUP_REMOVED lines=17> */
.L_x_3327:
[----:B------:R-:W-:Y:S05]  /*13d10*/  BSYNC B0 ;  /* 0x0000000000007941 */ /* 0x000fea0003800000 */
.L_x_3326:
        /* <DEDUP_REMOVED lines=15> */
.L_x_3329:
[----:B------:R-:W-:Y:S05]  /*13e10*/  BSYNC B0 ;  /* 0x0000000000007941 */ /* 0x000fea0003800000 */
.L_x_3328:
        /* <DEDUP_REMOVED lines=17> */
.L_x_3331:
[----:B------:R-:W-:Y:S05]  /*13f30*/  BSYNC B0 ;  /* 0x0000000000007941 */ /* 0x000fea0003800000 */
.L_x_3330:
        /* <DEDUP_REMOVED lines=17> */
.L_x_3333:
[----:B------:R-:W-:Y:S05]  /*14050*/  BSYNC B0 ;  /* 0x0000000000007941 */ /* 0x000fea0003800000 */
.L_x_3332:
        /* <DEDUP_REMOVED lines=17> */
.L_x_3335:
[----:B------:R-:W-:Y:S05]  /*14170*/  BSYNC B0 ;  /* 0x0000000000007941 */ /* 0x000fea0003800000 */
.L_x_3334:
        /* <DEDUP_REMOVED lines=17> */
.L_x_3337:
[----:B------:R-:W-:Y:S05]  /*14290*/  BSYNC B0 ;  /* 0x0000000000007941 */ /* 0x000fea0003800000 */
.L_x_3336:
        /* <DEDUP_REMOVED lines=17> */
.L_x_3339:
[----:B------:R-:W-:Y:S05]  /*143b0*/  BSYNC B0 ;  /* 0x0000000000007941 */ /* 0x000fea0003800000 */
.L_x_3338:
        /* <DEDUP_REMOVED lines=17> */
.L_x_3341:
[----:B------:R-:W-:Y:S05]  /*144d0*/  BSYNC B0 ;  /* 0x0000000000007941 */ /* 0x000fea0003800000 */
.L_x_3340:
        /* <DEDUP_REMOVED lines=17> */
.L_x_3343:
[----:B------:R-:W-:Y:S05]  /*145f0*/  BSYNC B0 ;  /* 0x0000000000007941 */ /* 0x000fea0003800000 */
.L_x_3342:
[----:B-123--:R-:W2:Y:S04]  /*14600*/  LD.E.64 R2, [R16.64+0x1c0] ;  /* 0x0001c00610027980 */ /* 0x00eea8000c101b00 */
[----:B------:R-:W3:Y:S04]  /*14610*/  LD.E.64 R4, [R16.64+0x1b8] ;  /* 0x0001b80610047980 */ /* 0x000ee8000c101b00 */
        /* <DEDUP_REMOVED lines=13> */
[----:B------:R-:W-:Y:S01]  /*146f0*/  BAR.SYNC.DEFER_BLOCKING 0x0 ;  /* 0x0000000000007b1d */ /* 0x000fe20000010000 */
[----:B------:R-:W-:-:S05]  /*14700*/  ISETP.GE.AND P0, PT, R80, R0, PT ;  /* 0x000000005000720c */ /* 0x000fca0003f06270 */
[----:B----4-:R-:W2:Y:S01]  /*14710*/  MUFU.RCP R132, R132 ;  /* 0x0000008400847308 */ /* 0x010ea20000001000 */
[----:B------:R-:W-:-:S07]  /*14720*/  IMAD.SHL.U32 R4, R47, 0x2, RZ ;  /* 0x000000022f047824 */ /* 0x000fce00078e00ff */
[----:B------:R3:W-:Y:S01]  /*14730*/  @P0 STS.128 [R189+0xa000], RZ ;  /* 0x00a000ffbd000388 */ /* 0x0007e20000000c00 */
[----:B-1----:R-:W-:Y:S01]  /*14740*/  SHF.R.S32.HI R3, RZ, 0x1f, R246 ;  /* 0x0000001fff037819 */ /* 0x002fe200000114f6 */
[----:B------:R-:W-:Y:S03]  /*14750*/  BSSY B0, `(.L_x_3344) ;  /* 0x0000010000007945 */ /* 0x000fe60003800000 */
[----:B------:R-:W-:Y:S02]  /*14760*/  LEA.HI R3, R3, R246, RZ, 0x2 ;  /* 0x000000f603037211 */ /* 0x000fe400078f10ff */
[----:B------:R-:W-:Y:S02]  /*14770*/  LOP3.LUT R92, R4, 0x6, RZ, 0xc0, !PT ;  /* 0x00000006045c7812 */ /* 0x000fe400078ec0ff */
[----:B------:R-:W-:Y:S01]  /*14780*/  SHF.R.S32.HI R180, RZ, 0x2, R3 ;  /* 0x00000002ffb47819 */ /* 0x000fe20000011403 */
[----:B--2---:R-:W-:Y:S01]  /*14790*/  FMUL.FTZ R132, R2, R132 ;  /* 0x0000008402847220 */ /* 0x004fe20000410000 */
[----:B------:R-:W-:Y:S05]  /*147a0*/  @P0 BRA `(.L_x_3345) ;  /* 0x000000a000000947 */ /* 0x000fea0003800000 */
[----:B---3--:R-:W2:Y:S02]  /*147b0*/  LDL R22, [R1+0x8] ;  /* 0x0000080001167983 */ /* 0x008ea40000100800 */
        /* <DEDUP_REMOVED lines=9> */
.L_x_3345:
[----:B---3--:R-:W-:Y:S05]  /*14850*/  BSYNC B0 ;  /* 0x0000000000007941 */ /* 0x008fea0003800000 */
.L_x_3344:
        /* <DEDUP_REMOVED lines=8> */
[----:B------:R-:W-:-:S04]  /*148e0*/  LEA R2, P0, R172, R248, 0x1 ;  /* 0x000000f8ac027211 */ /* 0x000fc800078008ff */
[----:B------:R-:W-:-:S05]  /*148f0*/  LEA.HI.X R3, R172, R249, R218, 0x1, P0 ;  /* 0x000000f9ac037211 */ /* 0x000fca00000f0cda */
[----:B------:R-:W-:Y:S01]  /*14900*/  @!PT LDS RZ, [RZ] ;  /* 0x00000000fffff984 */ /* 0x000fe20000000800 */
[----:B------:R-:W-:Y:S01]  /*14910*/  @!PT LDS RZ, [RZ] ;  /* 0x00000000fffff984 */ /* 0x000fe20000000800 */
[----:B------:R-:W-:Y:S01]  /*14920*/  @!PT LDS RZ, [RZ] ;  /* 0x00000000fffff984 */ /* 0x000fe20000000800 */
[----:B------:R4:W-:Y:S04]  /*14930*/  LDGSTS.E.BYPASS.LTC128B.128 [R189+0xa800], [R2.64] ;  /* 0x0a80000002bd7fae */ /* 0x0009e8000b901d46 */
.L_x_3347:
[----:B------:R-:W-:Y:S05]  /*14940*/  BSYNC B0 ;  /* 0x0000000000007941 */ /* 0x000fea0003800000 */
.L_x_3346:
[----:B------:R-:W-:Y:S01]  /*14950*/  ISETP.GE.AND P0, PT, R36, R0, PT ;  /* 0x000000002400720c */ /* 0x000fe20003f06270 */
[----:B------:R-:W-:-:S12]  /*14960*/  BSSY B0, `(.L_x_3348) ;  /* 0x000000f000007945 */ /* 0x000fd80003800000 */
[----:B------:R1:W-:Y:S01]  /*14970*/  @P0 STS.128 [R189+0xb000], RZ ;  /* 0x00b000ffbd000388 */ /* 0x0003e20000000c00 */
[----:B------:R-:W-:Y:S05]  /*14980*/  @P0 BRA `(.L_x_3349) ;  /* 0x000000c000000947 */ /* 0x000fea0003800000 */
[----:B--2-4-:R-:W2:Y:S02]  /*14990*/  LDL R2, [R1+0x8] ;  /* 0x0000080001027983 */ /* 0x014ea40000100800 */
[----:B--2---:R-:W-:-:S13]  /*149a0*/  ISETP.GE.AND P0, PT, R134, R2, PT ;  /* 0x000000028600720c */ /* 0x004fda0003f06270 */
[----:B------:R2:W-:Y:S01]  /*149b0*/  @P0 STS.128 [R189+0xb000], RZ ;  /* 0x00b000ffbd000388 */ /* 0x0005e20000000c00 */
[----:B------:R-:W-:Y:S05]  /*149c0*/  @P0 BRA `(.L_x_3349) ;  /* 0x0000008000000947 */ /* 0x000fea0003800000 */
[----:B------:R-:W4:Y:S04]  /*149d0*/  LDL R4, [R1+0x18] ;  /* 0x0000180001047983 */ /* 0x000f280000100800 */
[----:B--2---:R-:W2:Y:S01]  /*149e0*/  LDL R5, [R1+0x1c] ;  /* 0x00001c0001057983 */ /* 0x004ea20000100800 */
[----:B----4-:R-:W-:-:S04]  /*149f0*/  LEA R2, P0, R4, R248, 0x6 ;  /* 0x000000f804027211 */ /* 0x010fc800078030ff */
[----:B--2---:R-:W-:-:S05]  /*14a00*/  LEA.HI.X R3, R4, R249, R5, 0x6, P0 ;  /* 0x000000f904037211 */ /* 0x004fca00000f3405 */
[----:B------:R-:W-:Y:S01]  /*14a10*/  @!PT LDS RZ, [RZ] ;  /* 0x00000000fffff984 */ /* 0x000fe20000000800 */
[----:B------:R-:W-:Y:S01]  /*14a20*/  @!PT LDS RZ, [RZ] ;  /* 0x00000000fffff984 */ /* 0x000fe20000000800 */
[----:B------:R-:W-:Y:S01]  /*14a30*/  @!PT LDS RZ, [RZ] ;  /* 0x00000000fffff984 */ /* 0x000fe20000000800 */
[----:B------:R2:W-:Y:S04]  /*14a40*/  LDGSTS.E.BYPASS.LTC128B.128 [R189+0xb000], [R2.64] ;  /* 0x0b00000002bd7fae */ /* 0x0005e8000b901d46 */
.L_x_3349:
[----:B------:R-:W-:Y:S05]  /*14a50*/  BSYNC B0 ;  /* 0x0000000000007941 */ /* 0x000fea0003800000 */
.L_x_3348:
        /* <DEDUP_REMOVED lines=10> */
[----:B----4-:R-:W-:Y:S02]  /*14b00*/  MOV R5, R3 ;  /* 0x0000000300057202 */ /* 0x010fe40000000f00 */
[----:B------:R-:W-:Y:S01]  /*14b10*/  MOV R3, R249 ;  /* 0x000000f900037202 */ /* 0x000fe20000000f00 */
[----:B--2---:R-:W-:Y:S01]  /*14b20*/  IMAD R4, R2, 0x60, RZ ;  /* 0x0000006002047824 */ /* 0x004fe200078e02ff */
[----:B------:R-:W-:-:S05]  /*14b30*/  MOV R2, R248 ;  /* 0x000000f800027202 */ /* 0x000fca0000000f00 */
[----:B------:R-:W-:-:S05]  /*14b40*/  IMAD.WIDE.U32 R2, R5, 0x60, R2 ;  /* 0x0000006005027825 */ /* 0x000fca00078e0002 */
[----:B------:R-:W-:-:S05]  /*14b50*/  IADD3 R3, R4, R3, RZ ;  /* 0x0000000304037210 */ /* 0x000fca0007ffe0ff */
[----:B------:R-:W-:Y:S01]  /*14b60*/  @!PT LDS RZ, [RZ] ;  /* 0x00000000fffff984 */ /* 0x000fe20000000800 */
[----:B------:R-:W-:Y:S01]  /*14b70*/  @!PT LDS RZ, [RZ] ;  /* 0x00000000fffff984 */ /* 0x000fe20000000800 */
[----:B------:R-:W-:Y:S01]  /*14b80*/  @!PT LDS RZ, [RZ] ;  /* 0x00000000fffff984 */ /* 0x000fe20000000800 */
[----:B------:R2:W-:Y:S02]  /*14b90*/  LDGSTS.E.BYPASS.LTC128B.128 [R189+0xb800], [R2.64] ;  /* 0x0b80000002bd7fae */ /* 0x0005e4000b901d46 */
.L_x_3351:
[----:B------:R-:W-:Y:S05]  /*14ba0*/  BSYNC B0 ;  /* 0x0000000000007941 */ /* 0x000fea0003800000 */
.L_x_3350:
        /* <DEDUP_REMOVED lines=16> */
.L_x_3353:
[----:B------:R-:W-:Y:S05]  /*14cb0*/  BSYNC B0 ;  /* 0x0000000000007941 */ /* 0x000fea0003800000 */
.L_x_3352:
        /* <DEDUP_REMOVED lines=20> */
.L_x_3355:
[----:B------:R-:W-:Y:S05]  /*14e00*/  BSYNC B0 ;  /* 0x0000000000007941 */ /* 0x000fea0003800000 */
.L_x_3354:
        /* <DEDUP_REMOVED lines=20> */
.L_x_3357:
[----:B------:R-:W-:Y:S05]  /*14f50*/  BSYNC B0 ;  /* 0x0000000000007941 */ /* 0x000fea0003800000 */
.L_x_3356:
        /* <DEDUP_REMOVED lines=20> */
.L_x_3359:
[----:B------:R-:W-:Y:S05]  /*150a0*/  BSYNC B0 ;  /* 0x0000000000007941 */ /* 0x000fea0003800000 */
.L_x_3358:
        /* <DEDUP_REMOVED lines=16> */
.L_x_3361:
[----:B------:R-:W-:Y:S05]  /*151b0*/  BSYNC B0 ;  /* 0x0000000000007941 */ /* 0x000fea0003800000 */
.L_x_3360:
        /* <DEDUP_REMOVED lines=20> */
.L_x_3363:
[----:B------:R-:W-:Y:S05]  /*15300*/  BSYNC B0 ;  /* 0x0000000000007941 */ /* 0x000fea0003800000 */
.L_x_3362:
        /* <DEDUP_REMOVED lines=20> */
.L_x_3365:
[----:B------:R-:W-:Y:S05]  /*15450*/  BSYNC B0 ;  /* 0x0000000000007941 */ /* 0x000fea0003800000 */
.L_x_3364:
        /* <DEDUP_REMOVED lines=20> */
.L_x_3367:
[----:B------:R-:W-:Y:S05]  /*155a0*/  BSYNC B0 ;  /* 0x0000000000007941 */ /* 0x000fea0003800000 */
.L_x_3366:
        /* <DEDUP_REMOVED lines=20> */
.L_x_3369:
[----:B------:R-:W-:Y:S05]  /*156f0*/  BSYNC B0 ;  /* 0x0000000000007941 */ /* 0x000fea0003800000 */
.L_x_3368:
        /* <DEDUP_REMOVED lines=20> */
.L_x_3371:
[----:B------:R-:W-:Y:S05]  /*15840*/  BSYNC B0 ;  /* 0x0000000000007941 */ /* 0x000fea0003800000 */
.L_x_3370:
        /* <DEDUP_REMOVED lines=20> */
.L_x_3373:
[----:B------:R-:W-:Y:S05]  /*15990*/  BSYNC B0 ;  /* 0x0000000000007941 */ /* 0x000fea0003800000 */
.L_x_3372:
        /* <DEDUP_REMOVED lines=20> */
.L_x_3375:
[----:B------:R-:W-:Y:S05]  /*15ae0*/  BSYNC B0 ;  /* 0x0000000000007941 */ /* 0x000fea0003800000 */
.L_x_3374:
[----:B--2---:R-:W2:Y:S04]  /*15af0*/  LDL.LU R7, [R1+0x10] ;  /* 0x0000100001077983 */ /* 0x004ea80000300800 */
[----:B---3--:R-:W3:Y:S01]  /*15b00*/  LD.E R4, [R16.64+0x18c] ;  /* 0x00018c0610047980 */ /* 0x008ee2000c101900 */
[----:B------:R-:W-:Y:S01]  /*15b10*/  SHF.R.S32.HI R0, RZ, 0x4, R226 ;  /* 0x00000004ff007819 */ /* 0x000fe200000114e2 */
[----:B------:R-:W-:Y:S02]  /*15b20*/  IMAD.SHL.U32 R6, R213, 0x40, RZ ;  /* 0x00000040d5067824 */ /* 0x000fe400078e00ff */
[----:B----4-:R-:W-:Y:S01]  /*15b30*/  IMAD.SHL.U32 R2, R247, 0x40, RZ ;  /* 0x00000040f7027824 */ /* 0x010fe200078e00ff */
[----:B------:R-:W-:Y:S01]  /*15b40*/  LEA.HI R3, R226, R0, RZ, 0x1 ;  /* 0x00000000e2037211 */ /* 0x000fe200078f08ff */
[----:B------:R-:W-:Y:S01]  /*15b50*/  IMAD.SHL.U32 R5, R80, 0x8, RZ ;  /* 0x0000000850057824 */ /* 0x000fe200078e00ff */
[----:B------:R-:W-:Y:S01]  /*15b60*/  SHF.R.S32.HI R9, RZ, 0x1f, R47 ;  /* 0x0000001fff097819 */ /* 0x000fe2000001142f */
[----:B------:R-:W-:Y:S01]  /*15b70*/  STL [R1+0x1b0], R132 ;  /* 0x0001b08401007387 */ /* 0x000fe20000100800 */
[----:B------:R-:W-:-:S02]  /*15b80*/  LOP3.LUT R3, R3, 0xfffffffe, RZ, 0xc0, !PT ;  /* 0xfffffffe03037812 */ /* 0x000fc400078ec0ff */
[----:B------:R-:W-:Y:S01]  /*15b90*/  LOP3.LUT R2, R2, 0x1c0, RZ, 0xc0, !PT ;  /* 0x000001c002027812 */ /* 0x000fe200078ec0ff */
[----:B------:R-:W-:Y:S01]  /*15ba0*/  STL [R1+0x194], R250 ;  /* 0x000194fa01007387 */ /* 0x000fe20000100800 */
[----:B------:R-:W-:Y:S02]  /*15bb0*/  IADD3 R3, R0, -R3, RZ ;  /* 0x8000000300037210 */ /* 0x000fe40007ffe0ff */
[----:B------:R-:W-:Y:S01]  /*15bc0*/  LOP3.LUT R0, R6, 0x1c0, RZ, 0xc0, !PT ;  /* 0x000001c006007812 */ /* 0x000fe200078ec0ff */
[----:B------:R-:W-:Y:S02]  /*15bd0*/  STL [R1+0x190], R251 ;  /* 0x000190fb01007387 */ /* 0x000fe40000100800 */
[----:B------:R-:W-:Y:S01]  /*15be0*/  IMAD.SHL.U32 R6, R3, 0x8, RZ ;  /* 0x0000000803067824 */ /* 0x000fe200078e00ff */
[----:B------:R-:W-:Y:S01]  /*15bf0*/  LEA.HI R9, R9, R47, RZ, 0x5 ;  /* 0x0000002f09097211 */ /* 0x000fe200078f28ff */
[----:B------:R-:W-:Y:S01]  /*15c00*/  STL [R1+0x18c], R252 ;  /* 0x00018cfc01007387 */ /* 0x000fe20000100800 */
[----:B------:R-:W-:-:S02]  /*15c10*/  LOP3.LUT R8, R0, 0x8, R5, 0xf8, !PT ;  /* 0x0000000800087812 */ /* 0x000fc400078ef805 */
[----:B------:R-:W-:Y:S01]  /*15c20*/  LOP3.LUT R5, R2, 0x8, R6, 0xf8, !PT ;  /* 0x0000000802057812 */ /* 0x000fe200078ef806 */
[----:B------:R-:W-:Y:S01]  /*15c30*/  STL [R1+0x188], R249 ;  /* 0x000188f901007387 */ /* 0x000fe20000100800 */
[----:B------:R-:W-:Y:S02]  /*15c40*/  SHF.R.U32.HI R2, RZ, 0x3, R2 ;  /* 0x00000003ff027819 */ /* 0x000fe40000011602 */
[----:B------:R-:W-:Y:S01]  /*15c50*/  SHF.R.S32.HI R9, RZ, 0x5, R9 ;  /* 0x00000005ff097819 */ /* 0x000fe20000011409 */
[----:B------:R-:W-:Y:S01]  /*15c60*/  STL [R1+0x184], R248 ;  /* 0x000184f801007387 */ /* 0x000fe20000100800 */
[----:B------:R-:W-:Y:S02]  /*15c70*/  SHF.R.U32.HI R0, RZ, 0x3, R0 ;  /* 0x00000003ff007819 */ /* 0x000fe40000011600 */
[----:B------:R-:W-:Y:S01]  /*15c80*/  LOP3.LUT R239, R5, R2, RZ, 0x3c, !PT ;  /* 0x0000000205ef7212 */ /* 0x000fe200078e3cff */
[----:B------:R-:W-:Y:S01]  /*15c90*/  STL [R1+0x180], R224 ;  /* 0x000180e001007387 */ /* 0x000fe20000100800 */
[----:B------:R-:W-:-:S02]  /*15ca0*/  LOP3.LUT R0, R8, R0, RZ, 0x3c, !PT ;  /* 0x0000000008007212 */ /* 0x000fc400078e3cff */
[----:B------:R-:W-:Y:S01]  /*15cb0*/  R2P PR, R213, 0x6 ;  /* 0x00000006d5007804 */ /* 0x000fe20000000000 */
[----:B------:R-:W-:Y:S02]  /*15cc0*/  STL [R1+0x17c], R218 ;  /* 0x00017cda01007387 */ /* 0x000fe40000100800 */
[----:B------:R-:W-:Y:S02]  /*15cd0*/  IMAD R0, R3, 0x200, R0 ;  /* 0x0000020003007824 */ /* 0x000fe400078e0200 */
[----:B------:R-:W-:Y:S02]  /*15ce0*/  STL [R1+0x178], R191 ;  /* 0x000178bf01007387 */ /* 0x000fe40000100800 */
[----:B------:R-:W-:Y:S02]  /*15cf0*/  IMAD.SHL.U32 R137, R0, 0x2, RZ ;  /* 0x0000000200897824 */ /* 0x000fe400078e00ff */
[----:B------:R-:W-:Y:S04]  /*15d00*/  STL [R1+0x174], R190 ;  /* 0x000174be01007387 */ /* 0x000fe80000100800 */
[----:B------:R-:W-:Y:S04]  /*15d10*/  LDSM.16.M88.4 R12, [R137+0x2000] ;  /* 0x00200000890c783b */ /* 0x000fe80000000200 */
[----:B------:R-:W-:Y:S04]  /*15d20*/  LDSM.16.M88.4 R20, [R137+0x2800] ;  /* 0x002800008914783b */ /* 0x000fe80000000200 */
[----:B------:R-:W-:Y:S04]  /*15d30*/  LDSM.16.M88.4 R76, [R137+0x4000] ;  /* 0x00400000894c783b */ /* 0x000fe80000000200 */
[----:B-----5:R-:W-:Y:S04]  /*15d40*/  LDSM.16.M88.4 R28, [R137+0x3000] ;  /* 0x00300000891c783b */ /* 0x020fe80000000200 */
[----:B------:R-:W-:Y:S01]  /*15d50*/  LDSM.16.M88.4 R40, [R137+0x3800] ;  /* 0x003800008928783b */ /* 0x000fe20000000200 */
[----:B------:R-:W-:-:S03]  /*15d60*/  MOV R0, 0x20 ;  /* 0x0000002000007802 */ /* 0x000fc60000000f00 */
[----:B------:R-:W-:Y:S01]  /*15d70*/  LDSM.16.M88.4 R80, [R137+0x4800] ;  /* 0x004800008950783b */ /* 0x000fe20000000200 */
[----:B------:R-:W-:Y:S02]  /*15d80*/  SEL R185, R0, 0xffffffe0, !P1 ;  /* 0xffffffe000b97807 */ /* 0x000fe40004800000 */
[C---:B------:R-:W-:Y:S01]  /*15d90*/  IADD3 R138, R137.reuse, 0x2040, RZ ;  /* 0x00002040898a7810 */ /* 0x040fe20007ffe0ff */
[----:B------:R-:W-:Y:S02]  /*15da0*/  STL [R1+0x170], R189 ;  /* 0x000170bd01007387 */ /* 0x000fe40000100800 */
[C---:B------:R-:W-:Y:S01]  /*15db0*/  IMAD.IADD R96, R137.reuse, 0x1, R185 ;  /* 0x0000000189607824 */ /* 0x040fe200078e02b9 */
[----:B------:R-:W-:Y:S01]  /*15dc0*/  IADD3 R0, R137, 0x2000, RZ ;  /* 0x0000200089007810 */ /* 0x000fe20007ffe0ff */
[----:B------:R-:W-:Y:S04]  /*15dd0*/  STL [R1+0x16c], R172 ;  /* 0x00016cac01007387 */ /* 0x000fe80000100800 */
[----:B------:R-:W-:Y:S04]  /*15de0*/  LDSM.16.M88.4 R64, [R96+0x2000] ;  /* 0x002000006040783b */ /* 0x000fe80000000200 */
[----:B------:R-:W-:Y:S04]  /*15df0*/  LDSM.16.M88.4 R84, [R96+0x4000] ;  /* 0x004000006054783b */ /* 0x000fe80000000200 */
[----:B------:R-:W-:Y:S04]  /*15e00*/  LDSM.16.M88.4 R56, [R96+0x3000] ;  /* 0x003000006038783b */ /* 0x000fe80000000200 */
[----:B------:R-:W-:Y:S04]  /*15e10*/  LDSM.16.M88.4 R48, [R96+0x3800] ;  /* 0x003800006030783b */ /* 0x000fe80000000200 */
[----:B------:R-:W-:Y:S01]  /*15e20*/  LDSM.16.M88.4 R60, [R96+0x2800] ;  /* 0x00280000603c783b */ /* 0x000fe20000000200 */
[----:B------:R-:W-:Y:S01]  /*15e30*/  @P2 IADD3 R138, R0, -0x40, RZ ;  /* 0xffffffc0008a2810 */ /* 0x000fe20007ffe0ff */
[----:B------:R-:W-:-:S02]  /*15e40*/  IMAD.IADD R0, R99, 0x1, R92 ;  /* 0x0000000163007824 */ /* 0x000fc400078e025c */
[----:B------:R-:W-:Y:S02]  /*15e50*/  STL [R1+0x168], R135 ;  /* 0x0001688701007387 */ /* 0x000fe40000100800 */
[----:B------:R-:W-:Y:S02]  /*15e60*/  IMAD.IADD R183, R185, 0x1, R138 ;  /* 0x00000001b9b77824 */ /* 0x000fe400078e028a */
[----:B------:R-:W-:Y:S04]  /*15e70*/  STL [R1+0x164], R134 ;  /* 0x0001648601007387 */ /* 0x000fe80000100800 */
[----:B------:R-:W-:Y:S04]  /*15e80*/  STL [R1+0x160], R118 ;  /* 0x0001607601007387 */ /* 0x000fe80000100800 */
[----:B------:R-:W0:Y:S01]  /*15e90*/  LDGDEPBAR ;  /* 0x00000000000079af */ /* 0x000e220000000000 */
[----:B--2---:R-:W-:-:S04]  /*15ea0*/  SHF.L.U32 R7, R7, 0x6, RZ ;  /* 0x0000000607077819 */ /* 0x004fc800000006ff */
[----:B------:R-:W-:-:S05]  /*15eb0*/  LOP3.LUT R244, R7, 0xfffffe00, RZ, 0xc0, !PT ;  /* 0xfffffe0007f47812 */ /* 0x000fca00078ec0ff */
[----:B------:R-:W-:-:S05]  /*15ec0*/  IMAD R2, R9, 0x400, R244 ;  /* 0x0000040009027824 */ /* 0x000fca00078e02f4 */
[----:B------:R-:W-:-:S05]  /*15ed0*/  IADD3 R2, R239, R2, RZ ;  /* 0x00000002ef027210 */ /* 0x000fca0007ffe0ff */
[----:B------:R-:W-:-:S05]  /*15ee0*/  IMAD.SHL.U32 R184, R2, 0x2, RZ ;  /* 0x0000000202b87824 */ /* 0x000fca00078e00ff */
[----:B------:R-:W2:Y:S01]  /*15ef0*/  LDSM.16.M88.4 R8, [R184] ;  /* 0x00000000b808783b */ /* 0x000ea20000000200 */
[----:B------:R-:W-:-:S05]  /*15f00*/  IMAD R5, R187, 0x2, R184 ;  /* 0x00000002bb057824 */ /* 0x000fca00078e02b8 */
[----:B------:R-:W4:Y:S01]  /*15f10*/  LDSM.16.M88.4 R24, [R5] ;  /* 0x000000000518783b */ /* 0x000f220000000200 */
[----:B------:R-:W-:Y:S01]  /*15f20*/  LEA R3, R188, R184, 0x1 ;  /* 0x000000b8bc037211 */ /* 0x000fe200078e08ff */
        /* <DEDUP_REMOVED lines=10> */
[C---:B----4-:R-:W-:Y:S08]  /*15fd0*/  HMMA.16816.F32 R88, R24.reuse, R64, R72 ;  /* 0x000000401858723c */ /* 0x050ff00000001848 */
[C---:B------:R-:W-:Y:S08]  /*15fe0*/  HMMA.16816.F32 R68, R24.reuse, R66, R68 ;  /* 0x000000421844723c */ /* 0x040ff00000001844 */
[C---:B------:R-:W-:Y:S08]  /*15ff0*/  HMMA.16816.F32 R112, R24.reuse, R84, R12 ;  /* 0x000000541870723c */ /* 0x040ff0000000180c */
[C---:B------:R-:W-:Y:S01]  /*16000*/  HMMA.16816.F32 R64, R24.reuse, R56, R36 ;  /* 0x000000381840723c */ /* 0x040fe20000001824 */
[----:B------:R-:W-:Y:S07]  /*16010*/  LDSM.16.M88.4 R36, [R138] ;  /* 0x000000008a24783b */ /* 0x000fee0000000200 */
[----:B------:R-:W-:Y:S01]  /*16020*/  HMMA.16816.F32 R100, R24, R50, R20 ;  /* 0x000000321864723c */ /* 0x000fe20000001814 */
[----:B------:R-:W4:Y:S07]  /*16030*/  LDSM.16.M88.4 R20, [R3] ;  /* 0x000000000314783b */ /* 0x000f2e0000000200 */
[----:B------:R-:W-:Y:S01]  /*16040*/  HMMA.16816.F32 R12, R8, R78, RZ ;  /* 0x0000004e080c723c */ /* 0x000fe200000018ff */
[----:B------:R-:W-:-:S07]  /*16050*/  LEA R186, R187, R3, 0x1 ;  /* 0x00000003bbba7211 */ /* 0x000fce00078e08ff */
[----:B------:R-:W-:Y:S01]  /*16060*/  HMMA.16816.F32 R104, R24, R48, R28 ;  /* 0x000000301868723c */ /* 0x000fe2000000181c */
[----:B------:R-:W-:Y:S07]  /*16070*/  LDSM.16.M88.4 R48, [R183] ;  /* 0x00000000b730783b */ /* 0x000fee0000000200 */
[----:B------:R-:W-:Y:S08]  /*16080*/  HMMA.16816.F32 R28, R8, R80, RZ ;  /* 0x00000050081c723c */ /* 0x000ff000000018ff */
[C---:B------:R-:W-:Y:S01]  /*16090*/  HMMA.16816.F32 R72, R24.reuse, R60, R52 ;  /* 0x0000003c1848723c */ /* 0x040fe20000001834 */
[----:B------:R-:W1:Y:S07]  /*160a0*/  LDSM.16.M88.4 R52, [R138+0x800] ;  /* 0x000800008a34783b */ /* 0x000e6e0000000200 */
[C---:B------:R-:W-:Y:S01]  /*160b0*/  HMMA.16816.F32 R92, R24.reuse, R86, R12 ;  /* 0x00000056185c723c */ /* 0x040fe2000000180c */
[----:B------:R-:W1:Y:S07]  /*160c0*/  LDSM.16.M88.4 R12, [R186] ;  /* 0x00000000ba0c783b */ /* 0x000e6e0000000200 */
[----:B------:R-:W-:Y:S08]  /*160d0*/  HMMA.16816.F32 R56, R24, R58, R32 ;  /* 0x0000003a1838723c */ /* 0x000ff00000001820 */
[----:B------:R-:W-:Y:S08]  /*160e0*/  HMMA.16816.F32 R32, R8, R82, RZ ;  /* 0x000000520820723c */ /* 0x000ff000000018ff */
[C---:B------:R-:W-:Y:S01]  /*160f0*/  HMMA.16816.F32 R60, R24.reuse, R62, R44 ;  /* 0x0000003e183c723c */ /* 0x040fe2000000182c */
[----:B------:R-:W3:Y:S07]  /*16100*/  LDSM.16.M88.4 R44, [R138+0x1000] ;  /* 0x001000008a2c783b */ /* 0x000eee0000000200 */
[----:B--2---:R-:W-:Y:S08]  /*16110*/  HMMA.16816.F32 R108, R24, R40, R28 ;  /* 0x00000028186c723c */ /* 0x004ff0000000181c */
[C---:B----4-:R-:W-:Y:S01]  /*16120*/  HMMA.16816.F32 R28, R20.reuse, R36, R88 ;  /* 0x00000024141c723c */ /* 0x050fe20000001858 */
[----:B------:R-:W-:Y:S04]  /*16130*/  STL [R1+0x19c], R16 ;  /* 0x00019c1001007387 */ /* 0x000fe80000100800 */
[----:B------:R-:W-:Y:S03]  /*16140*/  LDSM.16.M88.4 R88, [R138+0x2800] ;  /* 0x002800008a58783b */ /* 0x000fe60000000200 */
[----:B------:R-:W-:Y:S08]  /*16150*/  HMMA.16816.F32 R36, R20, R38, R68 ;  /* 0x000000261424723c */ /* 0x000ff00000001844 */
[----:B------:R-:W-:Y:S01]  /*16160*/  HMMA.16816.F32 R152, R24, R42, R32 ;  /* 0x0000002a1898723c */ /* 0x000fe20000001820 */
[----:B------:R-:W2:Y:S04]  /*16170*/  LDSM.16.M88.4 R40, [R138+0x1800] ;  /* 0x001800008a28783b */ /* 0x000ea80000000200 */
[----:B------:R-:W-:Y:S03]  /*16180*/  LDSM.16.M88.4 R32, [R138+0x2000] ;  /* 0x002000008a20783b */ /* 0x000fe60000000200 */
[C---:B-1----:R-:W-:Y:S08]  /*16190*/  HMMA.16816.F32 R72, R20.reuse, R52, R72 ;  /* 0x000000341448723c */ /* 0x042ff00000001848 */
[----:B------:R-:W-:Y:S01]  /*161a0*/  HMMA.16816.F32 R80, R20, R54, R60 ;  /* 0x000000361450723c */ /* 0x000fe2000000183c */
[----:B------:R-:W1:Y:S07]  /*161b0*/  LDSM.16.M88.4 R52, [R183+0x800] ;  /* 0x00080000b734783b */ /* 0x000e6e0000000200 */
[----:B------:R-:W-:Y:S08]  /*161c0*/  HMMA.16816.F32 R28, R12, R48, R28 ;  /* 0x000000300c1c723c */ /* 0x000ff0000000181c */
[C---:B---3--:R-:W-:Y:S08]  /*161d0*/  HMMA.16816.F32 R76, R20.reuse, R44, R64 ;  /* 0x0000002c144c723c */ /* 0x048ff00000001840 */
[----:B------:R-:W-:Y:S08]  /*161e0*/  HMMA.16816.F32 R84, R20, R46, R56 ;  /* 0x0000002e1454723c */ /* 0x000ff00000001838 */
[----:B------:R-:W-:Y:S01]  /*161f0*/  HMMA.16816.F32 R44, R12, R50, R36 ;  /* 0x000000320c2c723c */ /* 0x000fe20000001824 */
[-C--:B------:R-:W-:Y:S01]  /*16200*/  FMUL.FTZ R2, R28, R4.reuse ;  /* 0x000000041c027220 */ /* 0x080fe20000410000 */
[----:B------:R-:W-:Y:S03]  /*16210*/  STL [R1+0x198], R17 ;  /* 0x0001981101007387 */ /* 0x000fe60000100800 */
[----:B------:R3:W-:Y:S01]  /*16220*/  MUFU.TANH R234, R2 ;  /* 0x0000000200ea7308 */ /* 0x0007e20000002400 */
[----:B------:R-:W-:Y:S02]  /*16230*/  STL [R1+0x1a0], R244 ;  /* 0x0001a0f401007387 */ /* 0x000fe40000100800 */
[----:B--2---:R-:W-:Y:S02]  /*16240*/  HMMA.16816.F32 R64, R20, R40, R104 ;  /* 0x000000281440723c */ /* 0x004fe40000001868 */
[----:B------:R-:W-:Y:S04]  /*16250*/  STL [R1+0x1a4], R239 ;  /* 0x0001a4ef01007387 */ /* 0x000fe80000100800 */
[----:B------:R-:W-:Y:S01]  /*16260*/  LDSM.16.M88.4 R36, [R183+0x2000] ;  /* 0x00200000b724783b */ /* 0x000fe20000000200 */
[----:B---3--:R-:W-:-:S04]  /*16270*/  FMUL.FTZ R2, R29, R4 ;  /* 0x000000041d027220 */ /* 0x008fc80000410000 */
[----:B------:R2:W-:Y:S01]  /*16280*/  MUFU.TANH R181, R2 ;  /* 0x0000000200b57308 */ /* 0x0005e20000002400 */
[----:B------:R-:W-:Y:S01]  /*16290*/  HMMA.16816.F32 R68, R20, R42, R100 ;  /* 0x0000002a1444723c */ /* 0x000fe20000001864 */
[----:B------:R-:W-:Y:S04]  /*162a0*/  STL [R1+0xfc], R5 ;  /* 0x0000fc0501007387 */ /* 0x000fe80000100800 */
[----:B------:R-:W3:Y:S01]  /*162b0*/  LDSM.16.M88.4 R40, [R183+0x1000] ;  /* 0x00100000b728783b */ /* 0x000ee20000000200 */
[----:B--2---:R-:W-:-:S03]  /*162c0*/  FMUL.FTZ R2, R30, R4 ;  /* 0x000000041e027220 */ /* 0x004fc60000410000 */
[----:B------:R-:W-:Y:S01]  /*162d0*/  STL [R1+0x1ac], R188 ;  /* 0x0001acbc01007387 */ /* 0x000fe20000100800 */
[----:B------:R2:W-:Y:S03]  /*162e0*/  MUFU.TANH R18, R2 ;  /* 0x0000000200127308 */ /* 0x0005e60000002400 */
[----:B------:R4:W-:Y:S01]  /*162f0*/  STL [R1+0x1a8], R184 ;  /* 0x0001a8b801007387 */ /* 0x0009e20000100800 */
[-C--:B--2---:R-:W-:Y:S02]  /*16300*/  FMUL.FTZ R2, R31, R4.reuse ;  /* 0x000000041f027220 */ /* 0x084fe40000410000 */
[----:B-1----:R-:W-:Y:S02]  /*16310*/  HMMA.16816.F32 R28, R12, R52, R72 ;  /* 0x000000340c1c723c */ /* 0x002fe40000001848 */
[----:B----4-:R1:W-:Y:S02]  /*16320*/  MUFU.TANH R184, R2 ;  /* 0x0000000200b87308 */ /* 0x0103e40000002400 */
[----:B-1----:R-:W-:-:S06]  /*16330*/  FMUL.FTZ R2, R44, R4 ;  /* 0x000000042c027220 */ /* 0x002fcc0000410000 */
[----:B------:R1:W-:Y:S01]  /*16340*/  MUFU.TANH R228, R2 ;  /* 0x0000000200e47308 */ /* 0x0003e20000002400 */
[----:B------:R-:W-:Y:S01]  /*16350*/  HMMA.16816.F32 R48, R12, R54, R80 ;  /* 0x000000360c30723c */ /* 0x000fe20000001850 */
[----:B-1----:R-:W-:-:S06]  /*16360*/  FMUL.FTZ R2, R45, R4 ;  /* 0x000000042d027220 */ /* 0x002fcc0000410000 */
[----:B------:R1:W2:Y:S02]  /*16370*/  MUFU.TANH R213, R2 ;  /* 0x0000000200d57308 */ /* 0x0002a40000002400 */
[----:B-1----:R-:W-:-:S06]  /*16380*/  FMUL.FTZ R2, R46, R4 ;  /* 0x000000042e027220 */ /* 0x002fcc0000410000 */
[----:B------:R1:W-:Y:S02]  /*16390*/  MUFU.TANH R209, R2 ;  /* 0x0000000200d17308 */ /* 0x0003e40000002400 */
[-C--:B-1----:R-:W-:Y:S02]  /*163a0*/  FMUL.FTZ R2, R47, R4.reuse ;  /* 0x000000042f027220 */ /* 0x082fe40000410000 */
[----:B------:R-:W1:Y:S04]  /*163b0*/  LDSM.16.M88.4 R44, [R137+0x5000] ;  /* 0x00500000892c783b */ /* 0x000e680000000200 */
[----:B------:R4:W-:Y:S01]  /*163c0*/  MUFU.TANH R16, R2 ;  /* 0x0000000200107308 */ /* 0x0009e20000002400 */
[----:B------:R-:W-:Y:S01]  /*163d0*/  HMMA.16816.F32 R56, R20, R32, R112 ;  /* 0x000000201438723c */ /* 0x000fe20000001870 */
[----:B----4-:R-:W-:-:S06]  /*163e0*/  FMUL.FTZ R2, R28, R4 ;  /* 0x000000041c027220 */ /* 0x010fcc0000410000 */
[----:B------:R4:W-:Y:S01]  /*163f0*/  MUFU.TANH R236, R2 ;  /* 0x0000000200ec7308 */ /* 0x0009e20000002400 */
[----:B------:R-:W-:Y:S01]  /*16400*/  HMMA.16816.F32 R60, R20, R34, R92 ;  /* 0x00000022143c723c */ /* 0x000fe2000000185c */
[----:B------:R-:W1:Y:S01]  /*16410*/  LDSM.16.M88.4 R32, [R183+0x1800] ;  /* 0x00180000b720783b */ /* 0x000e620000000200 */
[----:B----4-:R-:W-:-:S05]  /*16420*/  FMUL.FTZ R2, R29, R4 ;  /* 0x000000041d027220 */ /* 0x010fca0000410000 */
[----:B------:R4:W-:Y:S01]  /*16430*/  MUFU.TANH R226, R2 ;  /* 0x0000000200e27308 */ /* 0x0009e20000002400 */
[----:B---3--:R-:W-:Y:S01]  /*16440*/  HMMA.16816.F32 R52, R12, R40, R76 ;  /* 0x000000280c34723c */ /* 0x008fe2000000184c */
[----:B----4-:R-:W-:-:S06]  /*16450*/  FMUL.FTZ R2, R30, R4 ;  /* 0x000000041e027220 */ /* 0x010fcc0000410000 */
[----:B------:R3:W-:Y:S02]  /*16460*/  MUFU.TANH R239, R2 ;  /* 0x0000000200ef7308 */ /* 0x0007e40000002400 */
[-C--:B---3--:R-:W-:Y:S01]  /*16470*/  FMUL.FTZ R2, R31, R4.reuse ;  /* 0x000000041f027220 */ /* 0x088fe20000410000 */
[----:B------:R-:W-:Y:S01]  /*16480*/  HMMA.16816.F32 R72, R12, R42, R84 ;  /* 0x0000002a0c48723c */ /* 0x000fe20000001854 */
[----:B------:R-:W3:Y:S04]  /*16490*/  LDSM.16.M88.4 R28, [R137+0x6800] ;  /* 0x00680000891c783b */ /* 0x000ee80000000200 */
[----:B------:R4:W-:Y:S01]  /*164a0*/  MUFU.TANH R252, R2 ;  /* 0x0000000200fc7308 */ /* 0x0009e20000002400 */
[----:B------:R-:W-:Y:S01]  /*164b0*/  LDSM.16.M88.4 R40, [R137+0x5800] ;  /* 0x005800008928783b */ /* 0x000fe20000000200 */
[----:B----4-:R-:W-:-:S06]  /*164c0*/  FMUL.FTZ R2, R48, R4 ;  /* 0x0000000430027220 */ /* 0x010fcc0000410000 */
[----:B------:R4:W-:Y:S02]  /*164d0*/  MUFU.TANH R6, R2 ;  /* 0x0000000200067308 */ /* 0x0009e40000002400 */
[----:B----4-:R-:W-:-:S06]  /*164e0*/  FMUL.FTZ R2, R49, R4 ;  /* 0x0000000431027220 */ /* 0x010fcc0000410000 */
[----:B------:R4:W-:Y:S02]  /*164f0*/  MUFU.TANH R219, R2 ;  /* 0x0000000200db7308 */ /* 0x0009e40000002400 */
[----:B----4-:R-:W-:-:S06]  /*16500*/  FMUL.FTZ R2, R50, R4 ;  /* 0x0000000432027220 */ /* 0x010fcc0000410000 */
[----:B------:R4:W-:Y:S01]  /*16510*/  MUFU.TANH R17, R2 ;  /* 0x0000000200117308 */ /* 0x0009e20000002400 */
[----:B------:R-:W-:Y:S01]  /*16520*/  HMMA.16816.F32 R76, R12, R36, R56 ;  /* 0x000000240c4c723c */ /* 0x000fe20000001838 */
[----:B----4-:R-:W-:-:S07]  /*16530*/  FMUL.FTZ R2, R51, R4 ;  /* 0x0000000433027220 */ /* 0x010fce0000410000 */
[----:B------:R-:W-:Y:S01]  /*16540*/  HMMA.16816.F32 R80, R12, R38, R60 ;  /* 0x000000260c50723c */ /* 0x000fe2000000183c */
[----:B------:R-:W-:Y:S01]  /*16550*/  LDSM.16.M88.4 R36, [R137+0x8800] ;  /* 0x008800008924783b */ /* 0x000fe20000000200 */
[----:B------:R4:W-:Y:S03]  /*16560*/  MUFU.TANH R218, R2 ;  /* 0x0000000200da7308 */ /* 0x0009e60000002400 */
[----:B------:R-:W-:Y:S03]  /*16570*/  LDSM.16.M88.4 R48, [R137+0x7000] ;  /* 0x007000008930783b */ /* 0x000fe60000000200 */
[----:B-1----:R-:W-:Y:S01]  /*16580*/  HMMA.16816.F32 R56, R8, R44, RZ ;  /* 0x0000002c0838723c */ /* 0x002fe200000018ff */
[----:B----4-:R-:W-:-:S04]  /*16590*/  FMUL.FTZ R2, R52, R4 ;  /* 0x0000000434027220 */ /* 0x010fc80000410000 */
[----:B------:R1:W-:Y:S03]  /*165a0*/  MUFU.TANH R232, R2 ;  /* 0x0000000200e87308 */ /* 0x0003e60000002400 */
[----:B------:R-:W-:Y:S01]  /*165b0*/  HMMA.16816.F32 R60, R8, R46, RZ ;  /* 0x0000002e083c723c */ /* 0x000fe200000018ff */
[----:B------:R-:W4:Y:S01]  /*165c0*/  LDSM.16.M88.4 R44, [R137+0x7800] ;  /* 0x00780000892c783b */ /* 0x000f220000000200 */
[----:B-1----:R-:W-:-:S04]  /*165d0*/  FMUL.FTZ R2, R53, R4 ;  /* 0x0000000435027220 */ /* 0x002fc80000410000 */
[----:B------:R1:W-:Y:S02]  /*165e0*/  MUFU.TANH R244, R2 ;  /* 0x0000000200f47308 */ /* 0x0003e40000002400 */
[C---:B------:R-:W-:Y:S08]  /*165f0*/  HMMA.16816.F32 R64, R12.reuse, R32, R64 ;  /* 0x000000200c40723c */ /* 0x040ff00000001840 */
[----:B------:R-:W-:Y:S01]  /*16600*/  HMMA.16816.F32 R68, R12, R34, R68 ;  /* 0x000000220c44723c */ /* 0x000fe20000001844 */
[----:B------:R-:W2:Y:S01]  /*16610*/  LDSM.16.M88.4 R32, [R137+0x6000] ;  /* 0x006000008920783b */ /* 0x000ea20000000200 */
[----:B-1----:R-:W-:-:S04]  /*16620*/  FMUL.FTZ R2, R54, R4 ;  /* 0x0000000436027220 */ /* 0x002fc80000410000 */
[----:B------:R1:W-:Y:S02]  /*16630*/  MUFU.TANH R249, R2 ;  /* 0x0000000200f97308 */ /* 0x0003e40000002400 */
[-C--:B-1----:R-:W-:Y:S01]  /*16640*/  FMUL.FTZ R2, R55, R4.reuse ;  /* 0x0000000437027220 */ /* 0x082fe20000410000 */
[----:B---3--:R-:W-:Y:S01]  /*16650*/  HMMA.16816.F32 R112, R8, R28, RZ ;  /* 0x0000001c0870723c */ /* 0x008fe200000018ff */
[----:B------:R-:W-:Y:S04]  /*16660*/  LDSM.16.M88.4 R52, [R183+0x2800] ;  /* 0x00280000b734783b */ /* 0x000fe80000000200 */
[----:B------:R1:W-:Y:S02]  /*16670*/  MUFU.TANH R206, R2 ;  /* 0x0000000200ce7308 */ /* 0x0003e40000002400 */
[----:B-1----:R-:W-:-:S06]  /*16680*/  FMUL.FTZ R2, R72, R4 ;  /* 0x0000000448027220 */ /* 0x002fcc0000410000 */
[----:B------:R1:W-:Y:S02]  /*16690*/  MUFU.TANH R227, R2 ;  /* 0x0000000200e37308 */ /* 0x0003e40000002400 */
[----:B-1----:R-:W-:-:S06]  /*166a0*/  FMUL.FTZ R2, R73, R4 ;  /* 0x0000000449027220 */ /* 0x002fcc0000410000 */
[----:B------:R1:W-:Y:S02]  /*166b0*/  MUFU.TANH R216, R2 ;  /* 0x0000000200d87308 */ /* 0x0003e40000002400 */
[----:B-1----:R-:W-:-:S06]  /*166c0*/  FMUL.FTZ R2, R74, R4 ;  /* 0x000000044a027220 */ /* 0x002fcc0000410000 */
[----:B------:R1:W-:Y:S01]  /*166d0*/  MUFU.TANH R188, R2 ;  /* 0x0000000200bc7308 */ /* 0x0003e20000002400 */
[----:B------:R-:W-:Y:S01]  /*166e0*/  HMMA.16816.F32 R120, R8, R30, RZ ;  /* 0x0000001e0878723c */ /* 0x000fe200000018ff */
[----:B------:R-:W3:Y:S01]  /*166f0*/  LDSM.16.M88.4 R28, [R137+0x9800] ;  /* 0x00980000891c783b */ /* 0x000ee20000000200 */
[----:B-1----:R-:W-:-:S05]  /*16700*/  FMUL.FTZ R2, R75, R4 ;  /* 0x000000044b027220 */ /* 0x002fca0000410000 */
[----:B------:R1:W-:Y:S01]  /*16710*/  MUFU.TANH R134, R2 ;  /* 0x0000000200867308 */ /* 0x0003e20000002400 */
[----:B----4-:R-:W-:Y:S01]  /*16720*/  HMMA.16816.F32 R140, R8, R44, RZ ;  /* 0x0000002c088c723c */ /* 0x010fe200000018ff */
[----:B-1----:R-:W-:-:S06]  /*16730*/  FMUL.FTZ R2, R64, R4 ;  /* 0x0000000440027220 */ /* 0x002fcc0000410000 */
[----:B------:R1:W-:Y:S01]  /*16740*/  MUFU.TANH R235, R2 ;  /* 0x0000000200eb7308 */ /* 0x0003e20000002400 */
[----:B------:R-:W-:Y:S01]  /*16750*/  HMMA.16816.F32 R144, R8, R46, RZ ;  /* 0x0000002e0890723c */ /* 0x000fe200000018ff */
[----:B------:R-:W4:Y:S01]  /*16760*/  LDSM.16.M88.4 R44, [R96+0x5000] ;  /* 0x00500000602c783b */ /* 0x000f220000000200 */
[----:B-1----:R-:W-:-:S05]  /*16770*/  FMUL.FTZ R2, R65, R4 ;  /* 0x0000000441027220 */ /* 0x002fca0000410000 */
[----:B------:R1:W1:Y:S01]  /*16780*/  MUFU.TANH R211, R2 ;  /* 0x0000000200d37308 */ /* 0x0002620000002400 */
[C---:B------:R-:W-:Y:S08]  /*16790*/  HMMA.16816.F32 R84, R8.reuse, R40, RZ ;  /* 0x000000280854723c */ /* 0x040ff000000018ff */
[----:B------:R-:W-:Y:S01]  /*167a0*/  HMMA.16816.F32 R92, R8, R42, RZ ;  /* 0x0000002a085c723c */ /* 0x000fe200000018ff */
[----:B------:R-:W3:Y:S01]  /*167b0*/  LDSM.16.M88.4 R40, [R137+0x8000] ;  /* 0x008000008928783b */ /* 0x000ee20000000200 */
[----:B-1----:R-:W-:-:S06]  /*167c0*/  FMUL.FTZ R2, R66, R4 ;  /* 0x0000000442027220 */ /* 0x002fcc0000410000 */
[C---:B--2---:R-:W-:Y:S01]  /*167d0*/  HMMA.16816.F32 R100, R8.reuse, R32, RZ ;  /* 0x000000200864723c */ /* 0x044fe200000018ff */
[----:B------:R1:W-:Y:S07]  /*167e0*/  MUFU.TANH R182, R2 ;  /* 0x0000000200b67308 */ /* 0x0003ee0000002400 */
[----:B------:R-:W-:Y:S01]  /*167f0*/  HMMA.16816.F32 R104, R8, R34, RZ ;  /* 0x000000220868723c */ /* 0x000fe200000018ff */
[----:B------:R-:W2:Y:S01]  /*16800*/  LDSM.16.M88.4 R32, [R137+0x9000] ;  /* 0x009000008920783b */ /* 0x000ea20000000200 */
[----:B-1----:R-:W-:-:S06]  /*16810*/  FMUL.FTZ R2, R67, R4 ;  /* 0x0000000443027220 */ /* 0x002fcc0000410000 */
[----:B------:R-:W-:Y:S01]  /*16820*/  HMMA.16816.F32 R108, R20, R88, R108 ;  /* 0x00000058146c723c */ /* 0x000fe2000000186c */
[----:B------:R-:W-:Y:S01]  /*16830*/  LDSM.16.M88.4 R64, [R138+0x3800] ;  /* 0x003800008a40783b */ /* 0x000fe20000000200 */
[----:B------:R1:W1:Y:S02]  /*16840*/  MUFU.TANH R210, R2 ;  /* 0x0000000200d27308 */ /* 0x0002640000002400 */
[----:B-1----:R-:W-:-:S06]  /*16850*/  FMUL.FTZ R2, R68, R4 ;  /* 0x0000000444027220 */ /* 0x002fcc0000410000 */
[----:B------:R1:W-:Y:S01]  /*16860*/  MUFU.TANH R172, R2 ;  /* 0x0000000200ac7308 */ /* 0x0003e20000002400 */
[----:B------:R-:W-:Y:S01]  /*16870*/  HMMA.16816.F32 R160, R8, R36, RZ ;  /* 0x0000002408a0723c */ /* 0x000fe200000018ff */
[----:B-1----:R-:W-:-:S06]  /*16880*/  FMUL.FTZ R2, R69, R4 ;  /* 0x0000000445027220 */ /* 0x002fcc0000410000 */
[----:B------:R1:W-:Y:S01]  /*16890*/  MUFU.TANH R132, R2 ;  /* 0x0000000200847308 */ /* 0x0003e20000002400 */
[----:B------:R-:W-:Y:S01]  /*168a0*/  HMMA.16816.F32 R164, R8, R38, RZ ;  /* 0x0000002608a4723c */ /* 0x000fe200000018ff */
[----:B------:R-:W2:Y:S01]  /*168b0*/  LDSM.16.M88.4 R36, [R138+0x3000] ;  /* 0x003000008a24783b */ /* 0x000ea20000000200 */
[----:B-1----:R-:W-:-:S05]  /*168c0*/  FMUL.FTZ R2, R70, R4 ;  /* 0x0000000446027220 */ /* 0x002fca0000410000 */
[----:B------:R1:W-:Y:S01]  /*168d0*/  MUFU.TANH R238, R2 ;  /* 0x0000000200ee7308 */ /* 0x0003e20000002400 */
[----:B---3--:R-:W-:Y:S01]  /*168e0*/  HMMA.16816.F32 R192, R8, R28, RZ ;  /* 0x0000001c08c0723c */ /* 0x008fe200000018ff */
[----:B-1----:R-:W-:-:S06]  /*168f0*/  FMUL.FTZ R2, R71, R4 ;  /* 0x0000000447027220 */ /* 0x002fcc0000410000 */
[----:B------:R1:W-:Y:S01]  /*16900*/  MUFU.TANH R237, R2 ;  /* 0x0000000200ed7308 */ /* 0x0003e20000002400 */
[----:B------:R-:W-:Y:S01]  /*16910*/  HMMA.16816.F32 R240, R8, R30, RZ ;  /* 0x0000001e08f0723c */ /* 0x000fe200000018ff */
[----:B-1----:R-:W-:-:S06]  /*16920*/  FMUL.FTZ R2, R76, R4 ;  /* 0x000000044c027220 */ /* 0x002fcc0000410000 */
[----:B------:R1:W-:Y:S01]  /*16930*/  MUFU.TANH R135, R2 ;  /* 0x0000000200877308 */ /* 0x0003e20000002400 */
[----:B----4-:R-:W-:Y:S01]  /*16940*/  HMMA.16816.F32 R28, R24, R44, R56 ;  /* 0x0000002c181c723c */ /* 0x010fe20000001838 */
[----:B------:R-:W3:Y:S01]  /*16950*/  LDSM.16.M88.4 R56, [R96+0x5800] ;  /* 0x005800006038783b */ /* 0x000ee20000000200 */
[----:B-1----:R-:W-:-:S05]  /*16960*/  FMUL.FTZ R2, R77, R4 ;  /* 0x000000044d027220 */ /* 0x002fca0000410000 */
[----:B------:R1:W-:Y:S01]  /*16970*/  MUFU.TANH R250, R2 ;  /* 0x0000000200fa7308 */ /* 0x0003e20000002400 */
[C---:B------:R-:W-:Y:S08]  /*16980*/  HMMA.16816.F32 R124, R8.reuse, R48, RZ ;  /* 0x00000030087c723c */ /* 0x040ff000000018ff */
[----:B------:R-:W-:Y:S01]  /*16990*/  HMMA.16816.F32 R128, R8, R50, RZ ;  /* 0x000000320880723c */ /* 0x000fe200000018ff */
[----:B-1----:R-:W-:-:S07]  /*169a0*/  FMUL.FTZ R2, R78, R4 ;  /* 0x000000044e027220 */ /* 0x002fce0000410000 */
[C---:B------:R-:W-:Y:S01]  /*169b0*/  HMMA.16816.F32 R148, R8.reuse, R40, RZ ;  /* 0x000000280894723c */ /* 0x040fe200000018ff */
[----:B------:R1:W-:Y:S07]  /*169c0*/  MUFU.TANH R191, R2 ;  /* 0x0000000200bf7308 */ /* 0x0003ee0000002400 */
[C---:B------:R-:W-:Y:S08]  /*169d0*/  HMMA.16816.F32 R156, R8.reuse, R42, RZ ;  /* 0x0000002a089c723c */ /* 0x040ff000000018ff */
[----:B--2---:R-:W-:Y:S01]  /*169e0*/  HMMA.16816.F32 R168, R8, R32, RZ ;  /* 0x0000002008a8723c */ /* 0x004fe200000018ff */
[----:B-1----:R-:W-:-:S07]  /*169f0*/  FMUL.FTZ R2, R79, R4 ;  /* 0x000000044f027220 */ /* 0x002fce0000410000 */
[----:B------:R-:W-:Y:S01]  /*16a00*/  HMMA.16816.F32 R176, R8, R34, RZ ;  /* 0x0000002208b0723c */ /* 0x000fe200000018ff */
[----:B------:R1:W2:Y:S07]  /*16a10*/  MUFU.TANH R222, R2 ;  /* 0x0000000200de7308 */ /* 0x0002ae0000002400 */
[----:B------:R-:W-:Y:S08]  /*16a20*/  HMMA.16816.F32 R8, R20, R90, R152 ;  /* 0x0000005a1408723c */ /* 0x000ff00000001898 */
[----:B------:R-:W-:Y:S01]  /*16a30*/  HMMA.16816.F32 R40, R12, R52, R108 ;  /* 0x000000340c28723c */ /* 0x000fe2000000186c */
[----:B-1----:R-:W-:-:S07]  /*16a40*/  FMUL.FTZ R2, R80, R4 ;  /* 0x0000000450027220 */ /* 0x002fce0000410000 */
[----:B------:R-:W-:Y:S01]  /*16a50*/  HMMA.16816.F32 R48, R24, R46, R60 ;  /* 0x0000002e1830723c */ /* 0x000fe2000000183c */
[----:B------:R-:W1:Y:S01]  /*16a60*/  LDSM.16.M88.4 R60, [R183+0x3000] ;  /* 0x00300000b73c783b */ /* 0x000e620000000200 */
[----:B------:R4:W-:Y:S02]  /*16a70*/  MUFU.TANH R248, R2 ;  /* 0x0000000200f87308 */ /* 0x0009e40000002400 */
[----:B----4-:R-:W-:-:S06]  /*16a80*/  FMUL.FTZ R2, R81, R4 ;  /* 0x0000000451027220 */ /* 0x010fcc0000410000 */
[----:B------:R4:W-:Y:S01]  /*16a90*/  MUFU.TANH R111, R2 ;  /* 0x00000002006f7308 */ /* 0x0009e20000002400 */
[----:B------:R-:W-:Y:S01]  /*16aa0*/  HMMA.16816.F32 R44, R20, R36, R28 ;  /* 0x00000024142c723c */ /* 0x000fe2000000181c */
[----:B----4-:R-:W-:-:S06]  /*16ab0*/  FMUL.FTZ R2, R82, R4 ;  /* 0x0000000452027220 */ /* 0x010fcc0000410000 */
[----:B------:R4:W-:Y:S01]  /*16ac0*/  MUFU.TANH R251, R2 ;  /* 0x0000000200fb7308 */ /* 0x0009e20000002400 */
[----:B------:R-:W-:Y:S01]  /*16ad0*/  HMMA.16816.F32 R8, R12, R54, R8 ;  /* 0x000000360c08723c */ /* 0x000fe20000001808 */
[----:B------:R1:W-:Y:S04]  /*16ae0*/  STL [R1+0x1b4], R99 ;  /* 0x0001b46301007387 */ /* 0x0003e80000100800 */
[----:B------:R-:W-:Y:S01]  /*16af0*/  LDSM.16.M88.4 R52, [R183+0x3800] ;  /* 0x00380000b734783b */ /* 0x000fe20000000200 */
[----:B----4-:R-:W-:-:S04]  /*16b00*/  FMUL.FTZ R2, R83, R4 ;  /* 0x0000000453027220 */ /* 0x010fc80000410000 */
[----:B------:R4:W1:Y:S01]  /*16b10*/  MUFU.TANH R220, R2 ;  /* 0x0000000200dc7308 */ /* 0x0008620000002400 */
[----:B---3--:R-:W-:Y:S01]  /*16b20*/  HMMA.16816.F32 R32, R24, R56, R84 ;  /* 0x000000381820723c */ /* 0x008fe20000001854 */
[----:B----4-:R-:W-:-:S06]  /*16b30*/  FMUL.FTZ R2, R40, R4 ;  /* 0x0000000428027220 */ /* 0x010fcc0000410000 */
[----:B------:R3:W-:Y:S01]  /*16b40*/  MUFU.TANH R223, R2 ;  /* 0x0000000200df7308 */ /* 0x0007e20000002400 */
[----:B------:R-:W-:Y:S01]  /*16b50*/  HMMA.16816.F32 R28, R20, R38, R48 ;  /* 0x00000026141c723c */ /* 0x000fe20000001830 */
[----:B------:R-:W-:Y:S01]  /*16b60*/  LDSM.16.M88.4 R48, [R138+0x4000] ;  /* 0x004000008a30783b */ /* 0x000fe20000000200 */
[----:B---3--:R-:W-:-:S05]  /*16b70*/  FMUL.FTZ R2, R41, R4 ;  /* 0x0000000429027220 */ /* 0x008fca0000410000 */
[----:B------:R3:W-:Y:S01]  /*16b80*/  MUFU.TANH R110, R2 ;  /* 0x00000002006e7308 */ /* 0x0007e20000002400 */
[----:B-1----:R-:W-:Y:S01]  /*16b90*/  HMMA.16816.F32 R36, R12, R60, R44 ;  /* 0x0000003c0c24723c */ /* 0x002fe2000000182c */
[----:B---3--:R-:W-:-:S06]  /*16ba0*/  FMUL.FTZ R2, R42, R4 ;  /* 0x000000042a027220 */ /* 0x008fcc0000410000 */
[----:B------:R1:W-:Y:S02]  /*16bb0*/  MUFU.TANH R99, R2 ;  /* 0x0000000200637308 */ /* 0x0003e40000002400 */
[-C--:B-1----:R-:W-:Y:S02]  /*16bc0*/  FMUL.FTZ R2, R43, R4.reuse ;  /* 0x000000042b027220 */ /* 0x082fe40000410000 */
[----:B------:R-:W1:Y:S04]  /*16bd0*/  LDSM.16.M88.4 R40, [R96+0x6000] ;  /* 0x006000006028783b */ /* 0x000e680000000200 */
[----:B------:R3:W-:Y:S01]  /*16be0*/  MUFU.TANH R118, R2 ;  /* 0x0000000200767308 */ /* 0x0007e20000002400 */
[----:B------:R-:W-:Y:S01]  /*16bf0*/  HMMA.16816.F32 R32, R20, R64, R32 ;  /* 0x000000401420723c */ /* 0x000fe20000001820 */
[----:B---3--:R-:W-:-:S06]  /*16c00*/  FMUL.FTZ R2, R8, R4 ;  /* 0x0000000408027220 */ /* 0x008fcc0000410000 */
[----:B------:R3:W-:Y:S01]  /*16c10*/  MUFU.TANH R155, R2 ;  /* 0x00000002009b7308 */ /* 0x0007e20000002400 */
[----:B------:R-:W-:Y:S01]  /*16c20*/  HMMA.16816.F32 R44, R24, R58, R92 ;  /* 0x0000003a182c723c */ /* 0x000fe2000000185c */
[----:B------:R-:W4:Y:S01]  /*16c30*/  LDSM.16.M88.4 R56, [R96+0x6800] ;  /* 0x006800006038783b */ /* 0x000f220000000200 */
[----:B---3--:R-:W-:-:S05]  /*16c40*/  FMUL.FTZ R2, R9, R4 ;  /* 0x0000000409027220 */ /* 0x008fca0000410000 */
[----:B------:R3:W-:Y:S02]  /*16c50*/  MUFU.TANH R221, R2 ;  /* 0x0000000200dd7308 */ /* 0x0007e40000002400 */
[----:B---3--:R-:W-:-:S06]  /*16c60*/  FMUL.FTZ R2, R10, R4 ;  /* 0x000000040a027220 */ /* 0x008fcc0000410000 */
[----:B------:R3:W-:Y:S02]  /*16c70*/  MUFU.TANH R189, R2 ;  /* 0x0000000200bd7308 */ /* 0x0007e40000002400 */
[-C--:B---3--:R-:W-:Y:S02]  /*16c80*/  FMUL.FTZ R2, R11, R4.reuse ;  /* 0x000000040b027220 */ /* 0x088fe40000410000 */
[----:B------:R-:W-:Y:S01]  /*16c90*/  HMMA.16816.F32 R8, R12, R62, R28 ;  /* 0x0000003e0c08723c */ /* 0x000fe2000000181c */
[----:B------:R-:W3:Y:S03]  /*16ca0*/  LDSM.16.M88.4 R60, [R96+0x7000] ;  /* 0x00700000603c783b */ /* 0x000ee60000000200 */
[----:B------:R1:W-:Y:S02]  /*16cb0*/  MUFU.TANH R233, R2 ;  /* 0x0000000200e97308 */ /* 0x0003e40000002400 */
[----:B-1----:R-:W-:-:S06]  /*16cc0*/  FMUL.FTZ R2, R36, R4 ;  /* 0x0000000424027220 */ /* 0x002fcc0000410000 */
[----:B------:R1:W-:Y:S01]  /*16cd0*/  MUFU.TANH R153, R2 ;  /* 0x0000000200997308 */ /* 0x0003e20000002400 */
[C---:B------:R-:W-:Y:S08]  /*16ce0*/  HMMA.16816.F32 R28, R24.reuse, R40, R100 ;  /* 0x00000028181c723c */ /* 0x040ff00000001864 */
[----:B------:R-:W-:Y:S01]  /*16cf0*/  HMMA.16816.F32 R72, R24, R42, R104 ;  /* 0x0000002a1848723c */ /* 0x000fe20000001868 */
[----:B-1----:R-:W-:-:S04]  /*16d00*/  FMUL.FTZ R2, R37, R4 ;  /* 0x0000000425027220 */ /* 0x002fc80000410000 */
[----:B------:R1:W1:Y:S03]  /*16d10*/  MUFU.TANH R217, R2 ;  /* 0x0000000200d97308 */ /* 0x0002660000002400 */
[----:B------:R-:W-:Y:S08]  /*16d20*/  HMMA.16816.F32 R40, R12, R52, R32 ;  /* 0x000000340c28723c */ /* 0x000ff00000001820 */
[----:B------:R-:W-:Y:S01]  /*16d30*/  HMMA.16816.F32 R32, R20, R66, R44 ;  /* 0x000000421420723c */ /* 0x000fe2000000182c */
[----:B------:R-:W2:Y:S04]  /*16d40*/  LDSM.16.M88.4 R64, [R183+0x4000] ;  /* 0x00400000b740783b */ /* 0x000ea80000000200 */
[----:B------:R-:W2:Y:S01]  /*16d50*/  LDSM.16.M88.4 R44, [R138+0x4800] ;  /* 0x004800008a2c783b */ /* 0x000ea20000000200 */
[----:B-1----:R-:W-:-:S04]  /*16d60*/  FMUL.FTZ R2, R38, R4 ;  /* 0x0000000426027220 */ /* 0x002fc80000410000 */
[----:B------:R1:W1:Y:S02]  /*16d70*/  MUFU.TANH R229, R2 ;  /* 0x0000000200e57308 */ /* 0x0002640000002400 */
[----:B-1----:R-:W-:-:S06]  /*16d80*/  FMUL.FTZ R2, R39, R4 ;  /* 0x0000000427027220 */ /* 0x002fcc0000410000 */
[----:B------:R1:W-:Y:S02]  /*16d90*/  MUFU.TANH R190, R2 ;  /* 0x0000000200be7308 */ /* 0x0003e40000002400 */
[----:B-1----:R-:W-:-:S06]  /*16da0*/  FMUL.FTZ R2, R8, R4 ;  /* 0x0000000408027220 */ /* 0x002fcc0000410000 */
[----:B------:R1:W-:Y:S01]  /*16db0*/  MUFU.TANH R224, R2 ;  /* 0x0000000200e07308 */ /* 0x0003e20000002400 */
[----:B------:R-:W-:Y:S01]  /*16dc0*/  HMMA.16816.F32 R36, R20, R50, R72 ;  /* 0x000000321424723c */ /* 0x000fe20000001848 */
[----:B-1----:R-:W-:-:S06]  /*16dd0*/  FMUL.FTZ R2, R9, R4 ;  /* 0x0000000409027220 */ /* 0x002fcc0000410000 */
[----:B------:R1:W-:Y:S01]  /*16de0*/  MUFU.TANH R152, R2 ;  /* 0x0000000200987308 */ /* 0x0003e20000002400 */
[----:B------:R-:W-:Y:S01]  /*16df0*/  HMMA.16816.F32 R32, R12, R54, R32 ;  /* 0x000000360c20723c */ /* 0x000fe20000001820 */
[----:B------:R-:W-:Y:S01]  /*16e00*/  IMAD.MOV.U32 R108, RZ, RZ, R213 ;  /* 0x000000ffff6c7224 */ /* 0x000fe200078e00d5 */
[----:B------:R-:W-:Y:S01]  /*16e10*/  MOV R80, R211 ;  /* 0x000000d300507202 */ /* 0x000fe20000000f00 */
[----:B------:R-:W-:Y:S01]  /*16e20*/  IMAD.MOV.U32 R81, RZ, RZ, R210 ;  /* 0x000000ffff517224 */ /* 0x000fe200078e00d2 */
[----:B------:R-:W-:Y:S01]  /*16e30*/  LDSM.16.M88.4 R52, [R96+0x7800] ;  /* 0x007800006034783b */ /* 0x000fe20000000200 */
[----:B-1----:R-:W-:-:S04]  /*16e40*/  FMUL.FTZ R2, R10, R4 ;  /* 0x000000040a027220 */ /* 0x002fc80000410000 */
[----:B------:R1:W-:Y:S02]  /*16e50*/  MUFU.TANH R246, R2 ;  /* 0x0000000200f67308 */ /* 0x0003e40000002400 */
[-C--:B-1----:R-:W-:Y:S02]  /*16e60*/  FMUL.FTZ R2, R11, R4.reuse ;  /* 0x000000040b027220 */ /* 0x082fe40000410000 */
[----:B------:R-:W-:Y:S01]  /*16e70*/  HMMA.16816.F32 R8, R20, R48, R28 ;  /* 0x000000301408723c */ /* 0x000fe2000000181c */
[----:B------:R-:W1:Y:S03]  /*16e80*/  LDSM.16.M88.4 R48, [R96+0x8000] ;  /* 0x008000006030783b */ /* 0x000e660000000200 */
[----:B------:R2:W-:Y:S04]  /*16e90*/  MUFU.TANH R247, R2 ;  /* 0x0000000200f77308 */ /* 0x0005e80000002400 */
[----:B----4-:R-:W-:Y:S01]  /*16ea0*/  HMMA.16816.F32 R68, R24, R56, R112 ;  /* 0x000000381844723c */ /* 0x010fe20000001870 */
[----:B--2---:R-:W-:-:S04]  /*16eb0*/  FMUL.FTZ R2, R40, R4 ;  /* 0x0000000428027220 */ /* 0x004fc80000410000 */
[----:B------:R2:W-:Y:S03]  /*16ec0*/  MUFU.TANH R215, R2 ;  /* 0x0000000200d77308 */ /* 0x0005e60000002400 */
[----:B---3--:R-:W-:Y:S01]  /*16ed0*/  HMMA.16816.F32 R76, R24, R60, R124 ;  /* 0x0000003c184c723c */ /* 0x008fe2000000187c */
[----:B--2---:R-:W-:-:S04]  /*16ee0*/  FMUL.FTZ R2, R41, R4 ;  /* 0x0000000429027220 */ /* 0x004fc80000410000 */
[----:B------:R2:W-:Y:S03]  /*16ef0*/  MUFU.TANH R214, R2 ;  /* 0x0000000200d67308 */ /* 0x0005e60000002400 */
[----:B------:R-:W-:Y:S01]  /*16f00*/  HMMA.16816.F32 R92, R24, R62, R128 ;  /* 0x0000003e185c723c */ /* 0x000fe20000001880 */
[----:B------:R-:W3:Y:S07]  /*16f10*/  LDSM.16.M88.4 R60, [R183+0x4800] ;  /* 0x00480000b73c783b */ /* 0x000eee0000000200 */
[----:B------:R-:W-:Y:S01]  /*16f20*/  HMMA.16816.F32 R8, R12, R64, R8 ;  /* 0x000000400c08723c */ /* 0x000fe20000001808 */
[----:B--2---:R-:W-:-:S04]  /*16f30*/  FMUL.FTZ R2, R42, R4 ;  /* 0x000000042a027220 */ /* 0x004fc80000410000 */
[----:B------:R2:W-:Y:S02]  /*16f40*/  MUFU.TANH R213, R2 ;  /* 0x0000000200d57308 */ /* 0x0005e40000002400 */
[-C--:B--2---:R-:W-:Y:S02]  /*16f50*/  FMUL.FTZ R2, R43, R4.reuse ;  /* 0x000000042b027220 */ /* 0x084fe40000410000 */
[----:B------:R-:W-:Y:S01]  /*16f60*/  HMMA.16816.F32 R40, R12, R66, R36 ;  /* 0x000000420c28723c */ /* 0x000fe20000001824 */
[----:B------:R-:W2:Y:S03]  /*16f70*/  LDSM.16.M88.4 R64, [R138+0x5000] ;  /* 0x005000008a40783b */ /* 0x000ea60000000200 */
[----:B------:R4:W-:Y:S02]  /*16f80*/  MUFU.TANH R211, R2 ;  /* 0x0000000200d37308 */ /* 0x0009e40000002400 */
[----:B----4-:R-:W-:-:S06]  /*16f90*/  FMUL.FTZ R2, R32, R4 ;  /* 0x0000000420027220 */ /* 0x010fcc0000410000 */
[----:B------:R4:W-:Y:S01]  /*16fa0*/  MUFU.TANH R210, R2 ;  /* 0x0000000200d27308 */ /* 0x0009e20000002400 */
[----:B------:R-:W-:Y:S01]  /*16fb0*/  HMMA.16816.F32 R56, R24, R58, R120 ;  /* 0x0000003a1838723c */ /* 0x000fe20000001878 */
[----:B------:R-:W-:-:S07]  /*16fc0*/  IMAD.MOV.U32 R82, RZ, RZ, R209 ;  /* 0x000000ffff527224 */ /* 0x000fce00078e00d1 */
[----:B------:R-:W-:Y:S01]  /*16fd0*/  HMMA.16816.F32 R28, R20, R44, R68 ;  /* 0x0000002c141c723c */ /* 0x000fe20000001844 */
[----:B----4-:R-:W-:-:S04]  /*16fe0*/  FMUL.FTZ R2, R33, R4 ;  /* 0x0000000421027220 */ /* 0x010fc80000410000 */
[----:B------:R4:W-:Y:S03]  /*16ff0*/  MUFU.TANH R245, R2 ;  /* 0x0000000200f57308 */ /* 0x0009e60000002400 */
[----:B-1----:R-:W-:Y:S01]  /*17000*/  HMMA.16816.F32 R100, R24, R48, R148 ;  /* 0x000000301864723c */ /* 0x002fe20000001894 */
[----:B------:R-:W-:Y:S02]  /*17010*/  IMAD.MOV.U32 R109, RZ, RZ, R216 ;  /* 0x000000ffff6d7224 */ /* 0x000fe400078e00d8 */
[----:B----4-:R-:W-:-:S04]  /*17020*/  FMUL.FTZ R2, R34, R4 ;  /* 0x0000000422027220 */ /* 0x010fc80000410000 */
[----:B------:R1:W-:Y:S01]  /*17030*/  MUFU.TANH R225, R2 ;  /* 0x0000000200e17308 */ /* 0x0003e20000002400 */
[----:B------:R-:W-:Y:S01]  /*17040*/  HMMA.16816.F32 R84, R24, R50, R156 ;  /* 0x000000321854723c */ /* 0x000fe2000000189c */
[----:B------:R-:W-:Y:S01]  /*17050*/  LDSM.16.M88.4 R48, [R183+0x5000] ;  /* 0x00500000b730783b */ /* 0x000fe20000000200 */
[----:B------:R-:W-:Y:S02]  /*17060*/  IMAD.MOV.U32 R126, RZ, RZ, R222 ;  /* 0x000000ffff7e7224 */ /* 0x000fe400078e00de */
[----:B-1----:R-:W-:-:S04]  /*17070*/  FMUL.FTZ R2, R35, R4 ;  /* 0x0000000423027220 */ /* 0x002fc80000410000 */
[----:B------:R1:W-:Y:S01]  /*17080*/  MUFU.TANH R209, R2 ;  /* 0x0000000200d17308 */ /* 0x0003e20000002400 */
[----:B------:R-:W-:Y:S02]  /*17090*/  IMAD.MOV.U32 R123, RZ, RZ, R220 ;  /* 0x000000ffff7b7224 */ /* 0x000fe400078e00dc */
[----:B-1----:R-:W-:-:S05]  /*170a0*/  FMUL.FTZ R2, R8, R4 ;  /* 0x0000000408027220 */ /* 0x002fca0000410000 */
[----:B------:R1:W-:Y:S01]  /*170b0*/  MUFU.TANH R216, R2 ;  /* 0x0000000200d87308 */ /* 0x0003e20000002400 */
[----:B------:R-:W-:Y:S01]  /*170c0*/  HMMA.16816.F32 R32, R20, R46, R56 ;  /* 0x0000002e1420723c */ /* 0x000fe20000001838 */
[----:B------:R-:W-:Y:S02]  /*170d0*/  MOV R154, R219 ;  /* 0x000000db009a7202 */ /* 0x000fe40000000f00 */
[----:B------:R-:W-:-:S05]  /*170e0*/  MOV R148, R217 ;  /* 0x000000d900947202 */ /* 0x000fca0000000f00 */
[----:B------:R-:W-:Y:S01]  /*170f0*/  HMMA.16816.F32 R104, R24, R52, R140 ;  /* 0x000000341868723c */ /* 0x000fe2000000188c */
[----:B------:R-:W-:Y:S01]  /*17100*/  IMAD.MOV.U32 R159, RZ, RZ, R236 ;  /* 0x000000ffff9f7224 */ /* 0x000fe200078e00ec */
[----:B------:R-:W4:Y:S01]  /*17110*/  LDSM.16.M88.4 R44, [R96+0x9000] ;  /* 0x00900000602c783b */ /* 0x000f220000000200 */
[----:B-1----:R-:W-:-:S04]  /*17120*/  FMUL.FTZ R2, R9, R4 ;  /* 0x0000000409027220 */ /* 0x002fc80000410000 */
[----:B------:R1:W-:Y:S02]  /*17130*/  MUFU.TANH R222, R2 ;  /* 0x0000000200de7308 */ /* 0x0003e40000002400 */
[----:B-1----:R-:W-:-:S06]  /*17140*/  FMUL.FTZ R2, R10, R4 ;  /* 0x000000040a027220 */ /* 0x002fcc0000410000 */
[----:B------:R1:W-:Y:S01]  /*17150*/  MUFU.TANH R220, R2 ;  /* 0x0000000200dc7308 */ /* 0x0003e20000002400 */
[----:B------:R-:W-:Y:S01]  /*17160*/  MOV R142, R238 ;  /* 0x000000ee008e7202 */ /* 0x000fe20000000f00 */
[-C--:B-1----:R-:W-:Y:S02]  /*17170*/  FMUL.FTZ R2, R11, R4.reuse ;  /* 0x000000040b027220 */ /* 0x082fe40000410000 */
[----:B---3--:R-:W-:Y:S04]  /*17180*/  HMMA.16816.F32 R8, R12, R60, R28 ;  /* 0x0000003c0c08723c */ /* 0x008fe8000000181c */
[----:B------:R1:W-:Y:S04]  /*17190*/  MUFU.TANH R219, R2 ;  /* 0x0000000200db7308 */ /* 0x0003e80000002400 */
[----:B--2---:R-:W-:Y:S01]  /*171a0*/  HMMA.16816.F32 R28, R20, R64, R76 ;  /* 0x00000040141c723c */ /* 0x004fe2000000184c */
[----:B-1----:R-:W-:-:S04]  /*171b0*/  FMUL.FTZ R2, R40, R4 ;  /* 0x0000000428027220 */ /* 0x002fc80000410000 */
[----:B------:R1:W-:Y:S03]  /*171c0*/  MUFU.TANH R217, R2 ;  /* 0x0000000200d97308 */ /* 0x0003e60000002400 */
[----:B------:R-:W-:Y:S01]  /*171d0*/  HMMA.16816.F32 R88, R24, R54, R144 ;  /* 0x000000361858723c */ /* 0x000fe20000001890 */
[----:B------:R-:W-:Y:S01]  /*171e0*/  IMAD.MOV.U32 R127, RZ, RZ, R229 ;  /* 0x000000ffff7f7224 */ /* 0x000fe200078e00e5 */
[----:B------:R-:W-:Y:S05]  /*171f0*/  LDSM.16.M88.4 R52, [R96+0x8800] ;  /* 0x008800006034783b */ /* 0x000fea0000000200 */
[----:B------:R-:W-:-:S02]  /*17200*/  IMAD.MOV.U32 R145, RZ, RZ, R221 ;  /* 0x000000ffff917224 */ /* 0x000fc400078e00dd */
[----:B-1----:R-:W-:-:S04]  /*17210*/  FMUL.FTZ R2, R41, R4 ;  /* 0x0000000429027220 */ /* 0x002fc80000410000 */
[----:B------:R1:W-:Y:S01]  /*17220*/  MUFU.TANH R238, R2 ;  /* 0x0000000200ee7308 */ /* 0x0003e20000002400 */
[----:B------:R-:W-:Y:S01]  /*17230*/  HMMA.16816.F32 R36, R12, R62, R32 ;  /* 0x0000003e0c24723c */ /* 0x000fe20000001820 */
[----:B------:R-:W-:Y:S02]  /*17240*/  IMAD.MOV.U32 R131, RZ, RZ, R237 ;  /* 0x000000ffff837224 */ /* 0x000fe400078e00ed */
[----:B------:R-:W-:Y:S01]  /*17250*/  IMAD.MOV.U32 R150, RZ, RZ, R228 ;  /* 0x000000ffff967224 */ /* 0x000fe200078e00e4 */
[----:B------:R-:W-:Y:S01]  /*17260*/  MOV R144, R235 ;  /* 0x000000eb00907202 */ /* 0x000fe20000000f00 */
[----:B------:R-:W-:Y:S02]  /*17270*/  IMAD.MOV.U32 R120, RZ, RZ, R234 ;  /* 0x000000ffff787224 */ /* 0x000fe400078e00ea */
[----:B------:R-:W-:Y:S02]  /*17280*/  IMAD.MOV.U32 R130, RZ, RZ, R233 ;  /* 0x000000ffff827224 */ /* 0x000fe400078e00e9 */
[-C--:B-1----:R-:W-:Y:S01]  /*17290*/  FMUL.FTZ R2, R42, R4.reuse ;  /* 0x000000042a027220 */ /* 0x082fe20000410000 */
[----:B------:R-:W-:Y:S01]  /*172a0*/  MOV R151, R227 ;  /* 0x000000e300977202 */ /* 0x000fe20000000f00 */
[----:B----4-:R-:W-:Y:S01]  /*172b0*/  HMMA.16816.F32 R76, R24, R44, R168 ;  /* 0x0000002c184c723c */ /* 0x010fe200000018a8 */
[----:B------:R-:W-:Y:S01]  /*172c0*/  LDSM.16.M88.4 R60, [R138+0x6800] ;  /* 0x006800008a3c783b */ /* 0x000fe20000000200 */
[----:B------:R1:W-:Y:S06]  /*172d0*/  MUFU.TANH R221, R2 ;  /* 0x0000000200dd7308 */ /* 0x0003ec0000002400 */
[----:B------:R-:W-:Y:S01]  /*172e0*/  HMMA.16816.F32 R32, R12, R48, R28 ;  /* 0x000000300c20723c */ /* 0x000fe2000000181c */
[----:B------:R-:W-:Y:S01]  /*172f0*/  LDSM.16.M88.4 R28, [R138+0x6000] ;  /* 0x006000008a1c783b */ /* 0x000fe20000000200 */
[----:B-1----:R-:W-:-:S03]  /*17300*/  FMUL.FTZ R2, R43, R4 ;  /* 0x000000042b027220 */ /* 0x002fc60000410000 */
[----:B------:R-:W1:Y:S01]  /*17310*/  LDSM.16.M88.4 R40, [R138+0x5800] ;  /* 0x005800008a28783b */ /* 0x000e620000000200 */
[----:B------:R2:W-:Y:S02]  /*17320*/  MUFU.TANH R236, R2 ;  /* 0x0000000200ec7308 */ /* 0x0005e40000002400 */
[----:B--2---:R-:W-:-:S06]  /*17330*/  FMUL.FTZ R2, R8, R4 ;  /* 0x0000000408027220 */ /* 0x004fcc0000410000 */
[----:B------:R2:W-:Y:S02]  /*17340*/  MUFU.TANH R229, R2 ;  /* 0x0000000200e57308 */ /* 0x0005e40000002400 */
[----:B--2---:R-:W-:-:S06]  /*17350*/  FMUL.FTZ R2, R9, R4 ;  /* 0x0000000409027220 */ /* 0x004fcc0000410000 */
[----:B------:R2:W-:Y:S02]  /*17360*/  MUFU.TANH R237, R2 ;  /* 0x0000000200ed7308 */ /* 0x0005e40000002400 */
[----:B--2---:R-:W-:-:S06]  /*17370*/  FMUL.FTZ R2, R10, R4 ;  /* 0x000000040a027220 */ /* 0x004fcc0000410000 */
[----:B------:R2:W-:Y:S02]  /*17380*/  MUFU.TANH R228, R2 ;  /* 0x0000000200e47308 */ /* 0x0005e40000002400 */
[-C--:B--2---:R-:W-:Y:S02]  /*17390*/  FMUL.FTZ R2, R11, R4.reuse ;  /* 0x000000040b027220 */ /* 0x084fe40000410000 */
[----:B------:R-:W-:Y:S01]  /*173a0*/  HMMA.16816.F32 R8, R20, R66, R92 ;  /* 0x000000421408723c */ /* 0x000fe2000000185c */
[----:B------:R-:W2:Y:S03]  /*173b0*/  LDSM.16.M88.4 R64, [R183+0x5800] ;  /* 0x00580000b740783b */ /* 0x000ea60000000200 */
[----:B------:R3:W-:Y:S02]  /*173c0*/  MUFU.TANH R235, R2 ;  /* 0x0000000200eb7308 */ /* 0x0007e40000002400 */
[----:B---3--:R-:W-:-:S06]  /*173d0*/  FMUL.FTZ R2, R36, R4 ;  /* 0x0000000424027220 */ /* 0x008fcc0000410000 */
[----:B------:R3:W-:Y:S01]  /*173e0*/  MUFU.TANH R234, R2 ;  /* 0x0000000200ea7308 */ /* 0x0007e20000002400 */
[----:B------:R-:W-:Y:S01]  /*173f0*/  HMMA.16816.F32 R68, R24, R46, R176 ;  /* 0x0000002e1844723c */ /* 0x000fe200000018b0 */
[----:B---3--:R-:W-:-:S06]  /*17400*/  FMUL.FTZ R2, R37, R4 ;  /* 0x0000000425027220 */ /* 0x008fcc0000410000 */
[----:B------:R3:W-:Y:S01]  /*17410*/  MUFU.TANH R233, R2 ;  /* 0x0000000200e97308 */ /* 0x0007e20000002400 */
[C---:B-1----:R-:W-:Y:S08]  /*17420*/  HMMA.16816.F32 R44, R20.reuse, R40, R104 ;  /* 0x00000028142c723c */ /* 0x042ff00000001868 */
[----:B------:R-:W-:Y:S01]  /*17430*/  HMMA.16816.F32 R56, R20, R42, R88 ;  /* 0x0000002a1438723c */ /* 0x000fe20000001858 */
[----:B---3--:R-:W-:-:S07]  /*17440*/  FMUL.FTZ R2, R38, R4 ;  /* 0x0000000426027220 */ /* 0x008fce0000410000 */
[----:B------:R-:W-:Y:S01]  /*17450*/  HMMA.16816.F32 R40, R12, R50, R8 ;  /* 0x000000320c28723c */ /* 0x000fe20000001808 */
[----:B------:R1:W-:Y:S07]  /*17460*/  MUFU.TANH R227, R2 ;  /* 0x0000000200e37308 */ /* 0x0003ee0000002400 */
[----:B------:R-:W-:Y:S01]  /*17470*/  HMMA.16816.F32 R8, R20, R30, R84 ;  /* 0x0000001e1408723c */ /* 0x000fe20000001854 */
[----:B------:R-:W-:Y:S01]  /*17480*/  IMAD.MOV.U32 R157, RZ, RZ, R82 ;  /* 0x000000ffff9d7224 */ /* 0x000fe200078e0052 */
[----:B------:R-:W-:Y:S01]  /*17490*/  MOV R146, R80 ;  /* 0x0000005000927202 */ /* 0x000fe20000000f00 */
[----:B------:R-:W-:Y:S01]  /*174a0*/  IMAD.MOV.U32 R129, RZ, RZ, R81 ;  /* 0x000000ffff817224 */ /* 0x000fe200078e0051 */
[----:B------:R-:W-:Y:S01]  /*174b0*/  MOV R124, R232 ;  /* 0x000000e8007c7202 */ /* 0x000fe20000000f00 */
[----:B------:R-:W-:-:S02]  /*174c0*/  IMAD.MOV.U32 R156, RZ, RZ, R231 ;  /* 0x000000ffff9c7224 */ /* 0x000fc400078e00e7 */
[----:B------:R-:W-:Y:S02]  /*174d0*/  IMAD.MOV.U32 R122, RZ, RZ, R223 ;  /* 0x000000ffff7a7224 */ /* 0x000fe400078e00df */
[----:B-1----:R-:W-:Y:S01]  /*174e0*/  FMUL.FTZ R2, R39, R4 ;  /* 0x0000000427027220 */ /* 0x002fe20000410000 */
[----:B------:R-:W-:Y:S01]  /*174f0*/  HMMA.16816.F32 R72, R24, R52, R160 ;  /* 0x000000341848723c */ /* 0x000fe200000018a0 */
[----:B------:R-:W-:Y:S01]  /*17500*/  IMAD.MOV.U32 R143, RZ, RZ, R226 ;  /* 0x000000ffff8f7224 */ /* 0x000fe200078e00e2 */
[----:B------:R-:W-:Y:S01]  /*17510*/  MOV R125, R206 ;  /* 0x000000ce007d7202 */ /* 0x000fe20000000f00 */
[----:B------:R-:W-:Y:S02]  /*17520*/  IMAD.MOV.U32 R147, RZ, RZ, R154 ;  /* 0x000000ffff937224 */ /* 0x000fe400078e009a */
[----:B------:R-:W-:Y:S01]  /*17530*/  IMAD.MOV.U32 R140, RZ, RZ, R181 ;  /* 0x000000ffff8c7224 */ /* 0x000fe200078e00b5 */
[----:B------:R-:W-:Y:S02]  /*17540*/  MOV R149, R18 ;  /* 0x0000001200957202 */ /* 0x000fe40000000f00 */
[C---:B------:R-:W-:Y:S01]  /*17550*/  IADD3 R136, R0.reuse, 0x1, RZ ;  /* 0x0000000100887810 */ /* 0x040fe20007ffe0ff */
[----:B------:R-:W-:Y:S01]  /*17560*/  HMMA.16816.F32 R36, R20, R28, R100 ;  /* 0x0000001c1424723c */ /* 0x000fe20000001864 */
[----:B------:R-:W1:Y:S01]  /*17570*/  LDSM.16.M88.4 R28, [R183+0x6000] ;  /* 0x00600000b71c783b */ /* 0x000e620000000200 */
[----:B------:R3:W-:Y:S01]  /*17580*/  MUFU.TANH R232, R2 ;  /* 0x0000000200e87308 */ /* 0x0007e20000002400 */
[C---:B------:R-:W-:Y:S01]  /*17590*/  IADD3 R7, R0.reuse, 0x8, RZ ;  /* 0x0000000800077810 */ /* 0x040fe20007ffe0ff */
[----:B------:R-:W-:Y:S01]  /*175a0*/  IMAD.MOV.U32 R158, RZ, RZ, R108 ;  /* 0x000000ffff9e7224 */ /* 0x000fe200078e006c */
[----:B------:R-:W-:Y:S01]  /*175b0*/  IADD3 R5, R0, 0x9, RZ ;  /* 0x0000000900057810 */ /* 0x000fe20007ffe0ff */
[----:B------:R-:W-:Y:S02]  /*175c0*/  LDSM.16.M88.4 R84, [R96+0x9800] ;  /* 0x009800006054783b */ /* 0x000fe40000000200 */
[----:B------:R-:W-:Y:S01]  /*175d0*/  HMMA.16816.F32 R80, R24, R54, R164 ;  /* 0x000000361850723c */ /* 0x000fe200000018a4 */
[----:B------:R-:W-:Y:S01]  /*175e0*/  MOV R163, R230 ;  /* 0x000000e600a37202 */ /* 0x000fe20000000f00 */
[----:B------:R-:W4:Y:S01]  /*175f0*/  S2R R160, SR_TID.X ;  /* 0x0000000000a07919 */ /* 0x000f220000002100 */
[----:B---3--:R-:W-:-:S05]  /*17600*/  FMUL.FTZ R2, R32, R4 ;  /* 0x0000000420027220 */ /* 0x008fca0000410000 */
[----:B--2---:R-:W-:Y:S01]  /*17610*/  HMMA.16816.F32 R44, R12, R64, R44 ;  /* 0x000000400c2c723c */ /* 0x004fe2000000182c */
[----:B------:R-:W-:Y:S02]  /*17620*/  IMAD.MOV.U32 R154, RZ, RZ, R182 ;  /* 0x000000ffff9a7224 */ /* 0x000fe400078e00b6 */
[----:B------:R-:W-:Y:S01]  /*17630*/  IMAD.MOV.U32 R161, RZ, RZ, R180 ;  /* 0x000000ffffa17224 */ /* 0x000fe200078e00b4 */
[----:B------:R2:W-:Y:S01]  /*17640*/  MUFU.TANH R231, R2 ;  /* 0x0000000200e77308 */ /* 0x0005e20000002400 */
[----:B------:R-:W-:Y:S01]  /*17650*/  IADD3 R116, R0, 0x10, RZ ;  /* 0x0000001000747810 */ /* 0x000fe20007ffe0ff */
[----:B------:R-:W3:Y:S01]  /*17660*/  LDSM.16.M88.4 R52, [R138+0x7000] ;  /* 0x007000008a34783b */ /* 0x000ee20000000200 */
[----:B--2---:R-:W-:-:S05]  /*17670*/  FMUL.FTZ R2, R33, R4 ;  /* 0x0000000421027220 */ /* 0x004fca0000410000 */
[----:B------:R2:W-:Y:S04]  /*17680*/  MUFU.TANH R230, R2 ;  /* 0x0000000200e67308 */ /* 0x0005e80000002400 */
[----:B------:R-:W-:Y:S01]  /*17690*/  HMMA.16816.F32 R100, R20, R62, R80 ;  /* 0x0000003e1464723c */ /* 0x000fe20000001850 */
[----:B--2---:R-:W-:-:S04]  /*176a0*/  FMUL.FTZ R2, R34, R4 ;  /* 0x0000000422027220 */ /* 0x004fc80000410000 */
[----:B------:R2:W-:Y:S03]  /*176b0*/  MUFU.TANH R226, R2 ;  /* 0x0000000200e27308 */ /* 0x0005e60000002400 */
[----:B-1----:R-:W-:Y:S01]  /*176c0*/  HMMA.16816.F32 R80, R12, R30, R8 ;  /* 0x0000001e0c50723c */ /* 0x002fe20000001808 */
[----:B------:R-:W1:Y:S01]  /*176d0*/  S2R R8, SR_CTAID.X ;  /* 0x0000000000087919 */ /* 0x000e620000002500 */
[----:B--2---:R-:W-:-:S04]  /*176e0*/  FMUL.FTZ R2, R35, R4 ;  /* 0x0000000423027220 */ /* 0x004fc80000410000 */
[----:B------:R2:W-:Y:S01]  /*176f0*/  MUFU.TANH R223, R2 ;  /* 0x0000000200df7308 */ /* 0x0005e20000002400 */
[----:B----4-:R-:W-:Y:S01]  /*17700*/  SHF.R.S32.HI R162, RZ, 0x1f, R160 ;  /* 0x0000001fffa27819 */ /* 0x010fe200000114a0 */
[----:B--2---:R-:W-:-:S06]  /*17710*/  FMUL.FTZ R2, R40, R4 ;  /* 0x0000000428027220 */ /* 0x004fcc0000410000 */
[----:B------:R2:W-:Y:S01]  /*17720*/  MUFU.TANH R206, R2 ;  /* 0x0000000200ce7308 */ /* 0x0005e20000002400 */
[----:B------:R-:W-:Y:S01]  /*17730*/  LEA.HI R162, R162, R160, RZ, 0x5 ;  /* 0x000000a0a2a27211 */ /* 0x000fe200078f28ff */
[----:B--2---:R-:W-:-:S06]  /*17740*/  FMUL.FTZ R2, R41, R4 ;  /* 0x0000000429027220 */ /* 0x004fcc0000410000 */
[----:B------:R2:W-:Y:S01]  /*17750*/  MUFU.TANH R182, R2 ;  /* 0x0000000200b67308 */ /* 0x0005e20000002400 */
[----:B------:R-:W-:Y:S01]  /*17760*/  SHF.R.S32.HI R162, RZ, 0x5, R162 ;  /* 0x00000005ffa27819 */ /* 0x000fe200000114a2 */
[----:B--2---:R-:W-:-:S06]  /*17770*/  FMUL.FTZ R2, R42, R4 ;  /* 0x000000042a027220 */ /* 0x004fcc0000410000 */
[----:B------:R2:W-:Y:S02]  /*17780*/  MUFU.TANH R181, R2 ;  /* 0x0000000200b57308 */ /* 0x0005e40000002400 */
[----:B--2---:R-:W-:-:S06]  /*17790*/  FMUL.FTZ R2, R43, R4 ;  /* 0x000000042b027220 */ /* 0x004fcc0000410000 */
[----:B------:R2:W-:Y:S02]  /*177a0*/  MUFU.TANH R180, R2 ;  /* 0x0000000200b47308 */ /* 0x0005e40000002400 */
[----:B--2---:R-:W-:-:S06]  /*177b0*/  FMUL.FTZ R2, R44, R4 ;  /* 0x000000042c027220 */ /* 0x004fcc0000410000 */
[----:B------:R2:W-:Y:S02]  /*177c0*/  MUFU.TANH R179, R2 ;  /* 0x0000000200b37308 */ /* 0x0005e40000002400 */
[----:B--2---:R-:W-:Y:S01]  /*177d0*/  IMAD R2, R162, 0x10, R161 ;  /* 0x00000010a2027824 */ /* 0x004fe200078e02a1 */
[----:B-1----:R-:W-:-:S04]  /*177e0*/  SHF.L.U32 R162, R8, 0x6, RZ ;  /* 0x0000000608a27819 */ /* 0x002fc800000006ff */
[----:B------:R-:W-:Y:S01]  /*177f0*/  IADD3 R2, R2, 0x1, R162 ;  /* 0x0000000102027810 */ /* 0x000fe20007ffe0a2 */
[----:B------:R-:W-:Y:S02]  /*17800*/  IMAD.MOV.U32 R162, RZ, RZ, R163 ;  /* 0x000000ffffa27224 */ /* 0x000fe400078e00a3 */
[----:B------:R-:W-:Y:S01]  /*17810*/  IMAD.MOV.U32 R163, RZ, RZ, R156 ;  /* 0x000000ffffa37224 */ /* 0x000fe200078e009c */
[----:B------:R-:W-:Y:S01]  /*17820*/  MOV R156, R149 ;  /* 0x00000095009c7202 */ /* 0x000fe20000000f00 */
[----:B------:R-:W-:Y:S01]  /*17830*/  IMAD.MOV.U32 R149, RZ, RZ, R140 ;  /* 0x000000ffff957224 */ /* 0x000fe200078e008c */
[----:B------:R-:W-:Y:S01]  /*17840*/  IADD3 R2, R212, R2, -R162 ;  /* 0x00000002d4027210 */ /* 0x000fe20007ffe8a2 */
[----:B------:R-:W-:Y:S02]  /*17850*/  IMAD.MOV.U32 R162, RZ, RZ, R163 ;  /* 0x000000ffffa27224 */ /* 0x000fe400078e00a3 */
[----:B------:R-:W-:Y:S01]  /*17860*/  IMAD.MOV.U32 R163, RZ, RZ, R156 ;  /* 0x000000ffffa37224 */ /* 0x000fe200078e009c */
[----:B------:R-:W-:Y:S01]  /*17870*/  MOV R156, R149 ;  /* 0x00000095009c7202 */ /* 0x000fe20000000f00 */
[----:B------:R-:W-:Y:S01]  /*17880*/  IMAD.MOV.U32 R140, RZ, RZ, R143 ;  /* 0x000000ffff8c7224 */ /* 0x000fe200078e008f */
[----:B------:R-:W-:Y:S01]  /*17890*/  MOV R143, R99 ;  /* 0x00000063008f7202 */ /* 0x000fe20000000f00 */
[----:B------:R-:W-:Y:S01]  /*178a0*/  IMAD.MOV.U32 R149, RZ, RZ, R150 ;  /* 0x000000ffff957224 */ /* 0x000fe200078e0096 */
[----:B------:R-:W2:Y:S01]  /*178b0*/  LDL.LU R99, [R1+0x1b4] ;  /* 0x0001b40001637983 */ /* 0x000ea20000300800 */
[----:B------:R-:W-:Y:S01]  /*178c0*/  IMAD.MOV.U32 R150, RZ, RZ, R151 ;  /* 0x000000ffff967224 */ /* 0x000fe200078e0097 */
[----:B------:R-:W-:-:S02]  /*178d0*/  MOV R151, R132 ;  /* 0x0000008400977202 */ /* 0x000fc40000000f00 */
[----:B------:R-:W4:Y:S01]  /*178e0*/  LDL.LU R132, [R1+0x1b0] ;  /* 0x0001b00001847983 */ /* 0x000f220000300800 */
[----:B------:R-:W-:Y:S02]  /*178f0*/  IMAD.IADD R2, R162, 0x1, R2 ;  /* 0x00000001a2027824 */ /* 0x000fe400078e0202 */
[----:B------:R-:W4:Y:S01]  /*17900*/  I2F R162, R0 ;  /* 0x0000000000a27306 */ /* 0x000f220000201400 */
[----:B------:R-:W-:Y:S01]  /*17910*/  IMAD.MOV.U32 R161, RZ, RZ, R163 ;  /* 0x000000ffffa17224 */ /* 0x000fe200078e00a3 */
[----:B------:R-:W-:Y:S01]  /*17920*/  MOV R163, R156 ;  /* 0x0000009c00a37202 */ /* 0x000fe20000000f00 */
[----:B------:R-:W-:Y:S01]  /*17930*/  IMAD.MOV.U32 R156, RZ, RZ, R149 ;  /* 0x000000ffff9c7224 */ /* 0x000fe200078e0095 */
[CC--:B------:R-:W-:Y:S01]  /*17940*/  IMNMX R8, R2.reuse, R212.reuse, PT ;  /* 0x000000d402087217 */ /* 0x0c0fe20003800200 */
[----:B------:R-:W-:Y:S01]  /*17950*/  IMAD.MOV.U32 R149, RZ, RZ, R6 ;  /* 0x000000ffff957224 */ /* 0x000fe200078e0006 */
[----:B------:R-:W-:Y:S02]  /*17960*/  IADD3 R6, R2, 0x8, RZ ;  /* 0x0000000802067810 */ /* 0x000fe40007ffe0ff */
[----:B------:R-:W1:Y:S08]  /*17970*/  I2F R196, R136 ;  /* 0x0000008800c47306 */ /* 0x000e700000201400 */
[----:B------:R-:W1:Y:S01]  /*17980*/  I2F R198, R7 ;  /* 0x0000000700c67306 */ /* 0x000e620000201400 */
[----:B------:R-:W-:-:S02]  /*17990*/  IMNMX R6, R6, R212, PT ;  /* 0x000000d406067217 */ /* 0x000fc40003800200 */
[C---:B------:R-:W-:Y:S02]  /*179a0*/  ISETP.GE.AND P6, PT, R5.reuse, R8, PT ;  /* 0x000000080500720c */ /* 0x040fe40003fc6270 */
[-C--:B------:R-:W-:Y:S02]  /*179b0*/  ISETP.GE.AND P2, PT, R0, R6.reuse, PT ;  /* 0x000000060000720c */ /* 0x080fe40003f46270 */
[----:B------:R-:W-:Y:S01]  /*179c0*/  ISETP.GE.AND P4, PT, R5, R6, PT ;  /* 0x000000060500720c */ /* 0x000fe20003f86270 */
[----:B------:R1:W1:Y:S01]  /*179d0*/  I2F R197, R5 ;  /* 0x0000000500c57306 */ /* 0x0002620000201400 */
[C---:B------:R-:W-:Y:S02]  /*179e0*/  ISETP.GE.AND P5, PT, R7.reuse, R8, PT ;  /* 0x000000080700720c */ /* 0x040fe40003fa6270 */
[----:B------:R-:W-:-:S05]  /*179f0*/  ISETP.GE.AND P3, PT, R7, R6, PT ;  /* 0x000000060700720c */ /* 0x000fca0003f66270 */
[----:B------:R-:W1:Y:S01]  /*17a00*/  I2F R201, R116 ;  /* 0x0000007400c97306 */ /* 0x000e620000201400 */
[----:B------:R-:W-:Y:S02]  /*17a10*/  ISETP.GE.AND P0, PT, R136, R8, PT ;  /* 0x000000088800720c */ /* 0x000fe40003f06270 */
[C---:B------:R-:W-:Y:S02]  /*17a20*/  IADD3 R98, R0.reuse, 0x11, RZ ;  /* 0x0000001100627810 */ /* 0x040fe40007ffe0ff */
[----:B------:R-:W-:Y:S02]  /*17a30*/  IADD3 R119, R0, 0x18, RZ ;  /* 0x0000001800777810 */ /* 0x000fe40007ffe0ff */
[----:B------:R-:W-:Y:S01]  /*17a40*/  MOV R141, R110 ;  /* 0x0000006e008d7202 */ /* 0x000fe20000000f00 */
[----:B------:R-:W1:Y:S08]  /*17a50*/  I2F R199, R98 ;  /* 0x0000006200c77306 */ /* 0x000e700000201400 */
[----:B------:R-:W1:Y:S01]  /*17a60*/  I2F R203, R119 ;  /* 0x0000007700cb7306 */ /* 0x000e620000201400 */
[----:B------:R-:W-:Y:S01]  /*17a70*/  ISETP.GE.AND P1, PT, R136, R6, PT ;  /* 0x000000068800720c */ /* 0x000fe20003f26270 */
[----:B----4-:R-:W-:Y:S01]  /*17a80*/  FFMA.FTZ R2, R132, R162, R161 ;  /* 0x000000a284027223 */ /* 0x010fe200000100a1 */
[----:B------:R-:W-:Y:S01]  /*17a90*/  MOV R162, R163 ;  /* 0x000000a300a27202 */ /* 0x000fe20000000f00 */
[----:B------:R-:W-:-:S02]  /*17aa0*/  IMAD.MOV.U32 R163, RZ, RZ, R156 ;  /* 0x000000ffffa37224 */ /* 0x000fc400078e009c */
[----:B------:R-:W-:Y:S01]  /*17ab0*/  IMAD.MOV.U32 R156, RZ, RZ, R157 ;  /* 0x000000ffff9c7224 */ /* 0x000fe200078e009d */
[----:B------:R-:W-:Y:S01]  /*17ac0*/  MOV R157, R158 ;  /* 0x0000009e009d7202 */ /* 0x000fe20000000f00 */
[----:B------:R-:W-:Y:S02]  /*17ad0*/  IMAD.MOV.U32 R158, RZ, RZ, R159 ;  /* 0x000000ffff9e7224 */ /* 0x000fe400078e009f */
[----:B------:R-:W-:Y:S01]  /*17ae0*/  IMAD.MOV.U32 R159, RZ, RZ, R144 ;  /* 0x000000ffff9f7224 */ /* 0x000fe200078e0090 */
[----:B------:R-:W-:Y:S01]  /*17af0*/  MOV R144, R130 ;  /* 0x0000008200907202 */ /* 0x000fe20000000f00 */
[----:B------:R-:W-:Y:S02]  /*17b00*/  IMAD.MOV.U32 R130, RZ, RZ, R124 ;  /* 0x000000ffff827224 */ /* 0x000fe400078e007c */
[----:B------:R-:W-:Y:S01]  /*17b10*/  IMAD.MOV.U32 R124, RZ, RZ, R188 ;  /* 0x000000ffff7c7224 */ /* 0x000fe200078e00bc */
[----:B------:R-:W-:Y:S01]  /*17b20*/  MOV R160, R163 ;  /* 0x000000a300a07202 */ /* 0x000fe20000000f00 */
[----:B------:R-:W-:Y:S01]  /*17b30*/  IMAD.MOV.U32 R161, RZ, RZ, R156 ;  /* 0x000000ffffa17224 */ /* 0x000fe200078e009c */
[----:B------:R-:W-:Y:S01]  /*17b40*/  MOV R163, R158 ;  /* 0x0000009e00a37202 */ /* 0x000fe20000000f00 */
[----:B-1----:R-:W-:Y:S01]  /*17b50*/  FFMA.FTZ R5, R132, R196, R162 ;  /* 0x000000c484057223 */ /* 0x002fe200000100a2 */
[----:B------:R-:W-:Y:S01]  /*17b60*/  MOV R158, R124 ;  /* 0x0000007c009e7202 */ /* 0x000fe20000000f00 */
[----:B------:R-:W-:Y:S01]  /*17b70*/  IMAD.MOV.U32 R162, RZ, RZ, R157 ;  /* 0x000000ffffa27224 */ /* 0x000fe200078e009d */
[----:B------:R1:W5:Y:S01]  /*17b80*/  LDL.LU R188, [R1+0x1ac] ;  /* 0x0001ac0001bc7983 */ /* 0x0003620000300800 */
[----:B------:R-:W-:Y:S01]  /*17b90*/  IMAD.MOV.U32 R124, RZ, RZ, R126 ;  /* 0x000000ffff7c7224 */ /* 0x000fe200078e007e */
[----:B------:R-:W-:Y:S01]  /*17ba0*/  FSEL R126, R2, -INF , !P2 ;  /* 0xff800000027e7808 */ /* 0x000fe20005000000 */
[----:B------:R-:W-:Y:S01]  /*17bb0*/  IMAD.MOV.U32 R157, RZ, RZ, R130 ;  /* 0x000000ffff9d7224 */ /* 0x000fe200078e0082 */
[----:B------:R-:W-:Y:S01]  /*17bc0*/  MOV R165, R161 ;  /* 0x000000a100a57202 */ /* 0x000fe20000000f00 */
[----:B------:R-:W-:-:S02]  /*17bd0*/  IMAD.MOV.U32 R156, RZ, RZ, R144 ;  /* 0x000000ffff9c7224 */ /* 0x000fc400078e0090 */
[----:B------:R-:W-:Y:S02]  /*17be0*/  FFMA.FTZ R2, R132, R198, R160 ;  /* 0x000000c684027223 */ /* 0x000fe400000100a0 */
[----:B------:R-:W-:Y:S02]  /*17bf0*/  IMAD.MOV.U32 R144, RZ, RZ, R239 ;  /* 0x000000ffff907224 */ /* 0x000fe400078e00ef */
[----:B------:R-:W-:Y:S02]  /*17c00*/  IMAD.MOV.U32 R167, RZ, RZ, R162 ;  /* 0x000000ffffa77224 */ /* 0x000fe400078e00a2 */
[----:B------:R-:W-:Y:S02]  /*17c10*/  IMAD.MOV.U32 R161, RZ, RZ, R157 ;  /* 0x000000ffffa17224 */ /* 0x000fe400078e009d */
[----:B------:R-:W-:Y:S01]  /*17c20*/  IMAD.MOV.U32 R160, RZ, RZ, R163 ;  /* 0x000000ffffa07224 */ /* 0x000fe200078e00a3 */
[----:B------:R-:W-:Y:S01]  /*17c30*/  MOV R163, R156 ;  /* 0x0000009c00a37202 */ /* 0x000fe20000000f00 */
[----:B------:R-:W-:Y:S01]  /*17c40*/  IMAD.MOV.U32 R157, RZ, RZ, R140 ;  /* 0x000000ffff9d7224 */ /* 0x000fe200078e008c */
[----:B------:R-:W-:Y:S01]  /*17c50*/  FSEL R140, R2, -INF , !P5 ;  /* 0xff800000028c7808 */ /* 0x000fe20006800000 */
[----:B------:R-:W-:Y:S01]  /*17c60*/  IMAD.MOV.U32 R162, RZ, RZ, R158 ;  /* 0x000000ffffa27224 */ /* 0x000fe200078e009e */
[----:B------:R-:W-:Y:S01]  /*17c70*/  MOV R156, R144 ;  /* 0x00000090009c7202 */ /* 0x000fe20000000f00 */
[----:B------:R-:W-:Y:S01]  /*17c80*/  FFMA.FTZ R2, R132, R198, R165 ;  /* 0x000000c684027223 */ /* 0x000fe200000100a5 */
[----:B------:R-:W-:Y:S01]  /*17c90*/  MOV R158, R244 ;  /* 0x000000f4009e7202 */ /* 0x000fe20000000f00 */
[----:B------:R-:W-:-:S02]  /*17ca0*/  IMAD.MOV.U32 R165, RZ, RZ, R167 ;  /* 0x000000ffffa57224 */ /* 0x000fc400078e00a7 */
[----:B------:R-:W-:Y:S01]  /*17cb0*/  IMAD.MOV.U32 R167, RZ, RZ, R160 ;  /* 0x000000ffffa77224 */ /* 0x000fe200078e00a0 */
[----:B------:R-:W-:Y:S01]  /*17cc0*/  MOV R160, R161 ;  /* 0x000000a100a07202 */ /* 0x000fe20000000f00 */
[----:B------:R-:W-:Y:S02]  /*17cd0*/  IMAD.MOV.U32 R161, RZ, RZ, R162 ;  /* 0x000000ffffa17224 */ /* 0x000fe400078e00a2 */
[----:B------:R-:W-:Y:S01]  /*17ce0*/  IMAD.MOV.U32 R162, RZ, RZ, R156 ;  /* 0x000000ffffa27224 */ /* 0x000fe200078e009c */
[----:B------:R-:W-:Y:S01]  /*17cf0*/  MOV R156, R157 ;  /* 0x0000009d009c7202 */ /* 0x000fe20000000f00 */
[----:B------:R-:W-:Y:S02]  /*17d00*/  FFMA.FTZ R7, R132, R196, R184 ;  /* 0x000000c484077223 */ /* 0x000fe400000100b8 */
[----:B------:R1:W5:Y:S01]  /*17d10*/  LDL.LU R184, [R1+0x1a8] ;  /* 0x0001a80001b87983 */ /* 0x0003620000300800 */
[----:B------:R-:W-:Y:S02]  /*17d20*/  IMAD.MOV.U32 R157, RZ, RZ, R158 ;  /* 0x000000ffff9d7224 */ /* 0x000fe400078e009e */
[----:B------:R-:W-:Y:S01]  /*17d30*/  IMAD.MOV.U32 R158, RZ, RZ, R148 ;  /* 0x000000ffff9e7224 */ /* 0x000fe200078e0094 */
[----:B------:R-:W4:Y:S01]  /*17d40*/  LDL.LU R239, [R1+0x1a4] ;  /* 0x0001a40001ef7983 */ /* 0x000f220000300800 */
[----:B------:R-:W-:-:S03]  /*17d50*/  MOV R148, R149 ;  /* 0x0000009500947202 */ /* 0x000fc60000000f00 */
[----:B------:R-:W4:Y:S04]  /*17d60*/  LDL.LU R244, [R1+0x1a0] ;  /* 0x0001a00001f47983 */ /* 0x000f280000300800 */
[----:B------:R-:W2:Y:S01]  /*17d70*/  LDL R149, [R1+0xf4] ;  /* 0x0000f40001957983 */ /* 0x000ea20000100800 */
[----:B------:R-:W-:Y:S01]  /*17d80*/  FSEL R130, R5, -INF , !P0 ;  /* 0xff80000005827808 */ /* 0x000fe20004000000 */
[----:B------:R-:W-:Y:S02]  /*17d90*/  FFMA.FTZ R5, R132, R197, R165 ;  /* 0x000000c584057223 */ /* 0x000fe400000100a5 */
[----:B------:R-:W-:Y:S02]  /*17da0*/  IMAD.MOV.U32 R171, RZ, RZ, R167 ;  /* 0x000000ffffab7224 */ /* 0x000fe400078e00a7 */
[----:B------:R-:W-:-:S02]  /*17db0*/  IMAD.MOV.U32 R164, RZ, RZ, R162 ;  /* 0x000000ffffa47224 */ /* 0x000fc400078e00a2 */
[----:B------:R-:W-:Y:S01]  /*17dc0*/  IMAD.MOV.U32 R165, RZ, RZ, R156 ;  /* 0x000000ffffa57224 */ /* 0x000fe200078e009c */
[----:B------:R-:W-:Y:S01]  /*17dd0*/  MOV R156, R157 ;  /* 0x0000009d009c7202 */ /* 0x000fe20000000f00 */
[----:B------:R-:W-:Y:S01]  /*17de0*/  IMAD.MOV.U32 R167, RZ, RZ, R160 ;  /* 0x000000ffffa77224 */ /* 0x000fe200078e00a0 */
[----:B------:R-:W-:Y:S01]  /*17df0*/  MOV R162, R146 ;  /* 0x0000009200a27202 */ /* 0x000fe20000000f00 */
[----:B------:R-:W-:Y:S01]  /*17e00*/  IMAD.MOV.U32 R157, RZ, RZ, R129 ;  /* 0x000000ffff9d7224 */ /* 0x000fe200078e0081 */
[----:B------:R-:W-:Y:S01]  /*17e10*/  MOV R160, R161 ;  /* 0x000000a100a07202 */ /* 0x000fe20000000f00 */
[----:B------:R-:W-:Y:S01]  /*17e20*/  IMAD.MOV.U32 R146, RZ, RZ, R17 ;  /* 0x000000ffff927224 */ /* 0x000fe200078e0011 */
[----:B------:R-:W-:Y:S01]  /*17e30*/  FSEL R129, R2, -INF , !P3 ;  /* 0xff80000002817808 */ /* 0x000fe20005800000 */
[----:B------:R-:W-:Y:S01]  /*17e40*/  IMAD.MOV.U32 R161, RZ, RZ, R148 ;  /* 0x000000ffffa17224 */ /* 0x000fe200078e0094 */
[----:B------:R-:W-:Y:S01]  /*17e50*/  ISETP.GE.AND P2, PT, R116, R8, PT ;  /* 0x000000087400720c */ /* 0x000fe20003f46270 */
[----:B------:R-:W-:Y:S01]  /*17e60*/  FFMA.FTZ R2, R132, R201, R171 ;  /* 0x000000c984027223 */ /* 0x000fe200000100ab */
[----:B------:R-:W-:Y:S01]  /*17e70*/  MOV R169, R164 ;  /* 0x000000a400a97202 */ /* 0x000fe20000000f00 */
[----:B------:R-:W-:-:S02]  /*17e80*/  IMAD.MOV.U32 R170, RZ, RZ, R165 ;  /* 0x000000ffffaa7224 */ /* 0x000fc400078e00a5 */
[----:B------:R-:W-:Y:S01]  /*17e90*/  IMAD.MOV.U32 R164, RZ, RZ, R146 ;  /* 0x000000ffffa47224 */ /* 0x000fe200078e0092 */
[----:B------:R-:W-:Y:S01]  /*17ea0*/  MOV R165, R147 ;  /* 0x0000009300a57202 */ /* 0x000fe20000000f00 */
[----:B------:R-:W-:Y:S02]  /*17eb0*/  IMAD.MOV.U32 R171, RZ, RZ, R161 ;  /* 0x000000ffffab7224 */ /* 0x000fe400078e00a1 */
[----:B------:R-:W-:Y:S01]  /*17ec0*/  IMAD.MOV.U32 R146, RZ, RZ, R141 ;  /* 0x000000ffff927224 */ /* 0x000fe200078e008d */
[----:B------:R-:W-:Y:S01]  /*17ed0*/  FSEL R141, R2, -INF , !P2 ;  /* 0xff800000028d7808 */ /* 0x000fe20005000000 */
[----:B------:R-:W-:Y:S02]  /*17ee0*/  FFMA.FTZ R2, R132, R201, R169 ;  /* 0x000000c984027223 */ /* 0x000fe400000100a9 */
[----:B------:R-:W-:Y:S02]  /*17ef0*/  IMAD.MOV.U32 R169, RZ, RZ, R170 ;  /* 0x000000ffffa97224 */ /* 0x000fe400078e00aa */
[----:B------:R-:W-:Y:S01]  /*17f00*/  IMAD.MOV.U32 R170, RZ, RZ, R171 ;  /* 0x000000ffffaa7224 */ /* 0x000fe200078e00ab */
[----:B------:R-:W-:Y:S01]  /*17f10*/  MOV R171, R164 ;  /* 0x000000a400ab7202 */ /* 0x000fe20000000f00 */
[----:B------:R-:W-:-:S02]  /*17f20*/  IMAD.MOV.U32 R164, RZ, RZ, R165 ;  /* 0x000000ffffa47224 */ /* 0x000fc400078e00a5 */
[----:B------:R-:W-:Y:S01]  /*17f30*/  IMAD.MOV.U32 R165, RZ, RZ, R167 ;  /* 0x000000ffffa57224 */ /* 0x000fe200078e00a7 */
[----:B------:R-:W-:Y:S01]  /*17f40*/  MOV R167, R159 ;  /* 0x0000009f00a77202 */ /* 0x000fe20000000f00 */
[----:B------:R-:W-:Y:S01]  /*17f50*/  IMAD.MOV.U32 R177, RZ, RZ, R170 ;  /* 0x000000ffffb17224 */ /* 0x000fe200078e00aa */
[----:B------:R-:W-:Y:S02]  /*17f60*/  ISETP.GE.AND P0, PT, R116, R6, PT ;  /* 0x000000067400720c */ /* 0x000fe40003f06270 */
[----:B------:R-:W-:Y:S01]  /*17f70*/  FSEL R136, R5, -INF , !P6 ;  /* 0xff80000005887808 */ /* 0x000fe20007000000 */
[----:B------:R-:W-:Y:S01]  /*17f80*/  FFMA.FTZ R5, R132, R199, R169 ;  /* 0x000000c784057223 */ /* 0x000fe200000100a9 */
[----:B------:R-:W-:Y:S01]  /*17f90*/  MOV R178, R171 ;  /* 0x000000ab00b27202 */ /* 0x000fe20000000f00 */
[----:B------:R-:W-:Y:S01]  /*17fa0*/  IMAD.MOV.U32 R168, RZ, RZ, R164 ;  /* 0x000000ffffa87224 */ /* 0x000fe200078e00a4 */
[----:B------:R-:W-:Y:S01]  /*17fb0*/  IADD3 R117, R0, 0x19, RZ ;  /* 0x0000001900757810 */ /* 0x000fe20007ffe0ff */
        /* <DEDUP_REMOVED lines=9> */
[----:B------:R-:W1:Y:S01]  /*18050*/  I2F R200, R117 ;  /* 0x0000007500c87306 */ /* 0x000e620000201400 */
[----:B------:R-:W-:Y:S01]  /*18060*/  IMAD.MOV.U32 R176, RZ, RZ, R178 ;  /* 0x000000ffffb07224 */ /* 0x000fe200078e00b2 */
[----:B------:R-:W-:Y:S01]  /*18070*/  IADD3 R133, R0, 0x20, RZ ;  /* 0x0000002000857810 */ /* 0x000fe20007ffe0ff */
[----:B------:R-:W-:Y:S01]  /*18080*/  IMAD.MOV.U32 R178, RZ, RZ, R169 ;  /* 0x000000ffffb27224 */ /* 0x000fe200078e00a9 */
[----:B------:R-:W-:Y:S01]  /*18090*/  MOV R177, R168 ;  /* 0x000000a800b17202 */ /* 0x000fe20000000f00 */
[----:B------:R-:W-:Y:S01]  /*180a0*/  IMAD.MOV.U32 R169, RZ, RZ, R167 ;  /* 0x000000ffffa97224 */ /* 0x000fe200078e00a7 */
[----:B------:R-:W-:Y:S01]  /*180b0*/  MOV R167, R144 ;  /* 0x0000009000a77202 */ /* 0x000fe20000000f00 */
[----:B------:R-:W-:Y:S01]  /*180c0*/  IMAD.MOV.U32 R168, RZ, RZ, R170 ;  /* 0x000000ffffa87224 */ /* 0x000fe200078e00aa */
[----:B------:R-:W-:Y:S01]  /*180d0*/  MOV R170, R164 ;  /* 0x000000a400aa7202 */ /* 0x000fe20000000f00 */
[----:B------:R-:W1:Y:S01]  /*180e0*/  I2F R205, R133 ;  /* 0x0000008500cd7306 */ /* 0x000e620000201400 */
[----:B------:R-:W-:Y:S01]  /*180f0*/  FSEL R144, R2, -INF , !P3 ;  /* 0xff80000002907808 */ /* 0x000fe20005800000 */
[----:B------:R-:W-:-:S02]  /*18100*/  IMAD.MOV.U32 R164, RZ, RZ, R156 ;  /* 0x000000ffffa47224 */ /* 0x000fc400078e009c */
[----:B------:R-:W-:Y:S01]  /*18110*/  FFMA.FTZ R2, R132, R203, R176 ;  /* 0x000000cb84027223 */ /* 0x000fe200000100b0 */
[----:B------:R-:W-:Y:S01]  /*18120*/  MOV R161, R162 ;  /* 0x000000a200a17202 */ /* 0x000fe20000000f00 */
[----:B------:R-:W-:Y:S01]  /*18130*/  IMAD.MOV.U32 R176, RZ, RZ, R177 ;  /* 0x000000ffffb07224 */ /* 0x000fe200078e00b1 */
[----:B------:R-:W-:Y:S01]  /*18140*/  MOV R177, R178 ;  /* 0x000000b200b17202 */ /* 0x000fe20000000f00 */
[----:B------:R-:W-:Y:S02]  /*18150*/  IMAD.MOV.U32 R178, RZ, RZ, R168 ;  /* 0x000000ffffb27224 */ /* 0x000fe400078e00a8 */
[----:B------:R-:W-:Y:S01]  /*18160*/  IMAD.MOV.U32 R168, RZ, RZ, R169 ;  /* 0x000000ffffa87224 */ /* 0x000fe200078e00a9 */
[----:B------:R-:W-:Y:S01]  /*18170*/  MOV R169, R164 ;  /* 0x000000a400a97202 */ /* 0x000fe20000000f00 */
[----:B------:R-:W-:Y:S01]  /*18180*/  IMAD.MOV.U32 R164, RZ, RZ, R167 ;  /* 0x000000ffffa47224 */ /* 0x000fe200078e00a7 */
[----:B------:R-:W-:Y:S01]  /*18190*/  FSEL R125, R7, -INF , !P1 ;  /* 0xff800000077d7808 */ /* 0x000fe20004800000 */
[----:B------:R-:W-:Y:S01]  /*181a0*/  IMAD.MOV.U32 R167, RZ, RZ, R161 ;  /* 0x000000ffffa77224 */ /* 0x000fe200078e00a1 */
[----:B------:R-:W-:-:S02]  /*181b0*/  ISETP.GE.AND P1, PT, R98, R8, PT ;  /* 0x000000086200720c */ /* 0x000fc40003f26270 */
[----:B------:R-:W-:Y:S01]  /*181c0*/  MOV R161, R150 ;  /* 0x0000009600a17202 */ /* 0x000fe20000000f00 */
[----:B------:R-:W-:Y:S01]  /*181d0*/  HMMA.16816.F32 R32, R20, R60, R72 ;  /* 0x0000003c1420723c */ /* 0x000fe20000001848 */
[----:B------:R-:W-:Y:S01]  /*181e0*/  IADD3 R139, R0, 0x21, RZ ;  /* 0x00000021008b7810 */ /* 0x000fe20007ffe0ff */
[----:B------:R-:W-:Y:S01]  /*181f0*/  IMAD.MOV.U32 R128, RZ, RZ, R109 ;  /* 0x000000ffff807224 */ /* 0x000fe200078e006d */
[----:B------:R-:W-:Y:S01]  /*18200*/  ISETP.GE.AND P6, PT, R119, R6, PT ;  /* 0x000000067700720c */ /* 0x000fe20003fc6270 */
[C---:B------:R-:W-:Y:S01]  /*18210*/  FFMA.FTZ R7, R132.reuse, R197, R16 ;  /* 0x000000c584077223 */ /* 0x040fe20000010010 */
[----:B------:R-:W-:Y:S01]  /*18220*/  FSEL R143, R5, -INF , !P1 ;  /* 0xff800000058f7808 */ /* 0x000fe20004800000 */
[----:B-1----:R-:W-:Y:S01]  /*18230*/  FFMA.FTZ R5, R132, R200, R176 ;  /* 0x000000c884057223 */ /* 0x002fe200000100b0 */
[----:B------:R-:W-:Y:S01]  /*18240*/  MOV R75, R177 ;  /* 0x000000b1004b7202 */ /* 0x000fe20000000f00 */
[----:B------:R-:W-:Y:S01]  /*18250*/  IMAD.MOV.U32 R91, RZ, RZ, R169 ;  /* 0x000000ffff5b7224 */ /* 0x000fe200078e00a9 */
[----:B------:R-:W1:Y:S01]  /*18260*/  I2F R202, R139 ;  /* 0x0000008b00ca7306 */ /* 0x000e620000201400 */
[----:B------:R-:W-:Y:S01]  /*18270*/  IMAD.MOV.U32 R90, RZ, RZ, R168 ;  /* 0x000000ffff5a7224 */ /* 0x000fe200078e00a8 */
[----:B------:R-:W-:Y:S01]  /*18280*/  MOV R176, R164 ;  /* 0x000000a400b07202 */ /* 0x000fe20000000f00 */
[----:B------:R-:W-:Y:S01]  /*18290*/  IMAD.MOV.U32 R177, RZ, RZ, R161 ;  /* 0x000000ffffb17224 */ /* 0x000fe200078e00a1 */
[----:B------:R-:W-:Y:S01]  /*182a0*/  IADD3 R174, R0, 0x28, RZ ;  /* 0x0000002800ae7810 */ /* 0x000fe20007ffe0ff */
[----:B------:R-:W-:Y:S01]  /*182b0*/  IMAD.MOV.U32 R162, RZ, RZ, R157 ;  /* 0x000000ffffa27224 */ /* 0x000fe200078e009d */
[----:B------:R-:W-:Y:S01]  /*182c0*/  ISETP.GE.AND P5, PT, R98, R6, PT ;  /* 0x000000066200720c */ /* 0x000fe20003fa6270 */
[----:B------:R-:W-:Y:S01]  /*182d0*/  IMAD.MOV.U32 R161, RZ, RZ, R131 ;  /* 0x000000ffffa17224 */ /* 0x000fe200078e0083 */
[----:B------:R-:W-:Y:S01]  /*182e0*/  FSEL R131, R2, -INF , !P6 ;  /* 0xff80000002837808 */ /* 0x000fe20007000000 */
[----:B------:R-:W-:Y:S01]  /*182f0*/  IMAD.MOV.U32 R157, RZ, RZ, R128 ;  /* 0x000000ffff9d7224 */ /* 0x000fe200078e0080 */
[----:B------:R-:W-:Y:S01]  /*18300*/  FSEL R128, R7, -INF , !P4 ;  /* 0xff80000007807808 */ /* 0x000fe20006000000 */
[C---:B------:R-:W-:Y:S01]  /*18310*/  FFMA.FTZ R2, R132.reuse, R205, R75 ;  /* 0x000000cd84027223 */ /* 0x040fe2000001004b */
[----:B------:R-:W-:Y:S01]  /*18320*/  MOV R75, R176 ;  /* 0x000000b0004b7202 */ /* 0x000fe20000000f00 */
[----:B------:R-:W-:Y:S01]  /*18330*/  IMAD.MOV.U32 R73, RZ, RZ, R91 ;  /* 0x000000ffff497224 */ /* 0x000fe200078e005b */
[----:B------:R-:W-:Y:S01]  /*18340*/  MOV R176, R160 ;  /* 0x000000a000b07202 */ /* 0x000fe20000000f00 */
[----:B------:R-:W-:-:S02]  /*18350*/  FFMA.FTZ R7, R132, R199, R252 ;  /* 0x000000c784077223 */ /* 0x000fc400000100fc */
[----:B------:R-:W-:Y:S02]  /*18360*/  IMAD.MOV.U32 R121, RZ, RZ, R111 ;  /* 0x000000ffff797224 */ /* 0x000fe400078e006f */
[----:B------:R-:W-:Y:S01]  /*18370*/  IMAD.MOV.U32 R159, RZ, RZ, R251 ;  /* 0x000000ffff9f7224 */ /* 0x000fe200078e00fb */
[C---:B------:R-:W-:Y:S01]  /*18380*/  ISETP.GE.AND P0, PT, R133.reuse, R8, PT ;  /* 0x000000088500720c */ /* 0x040fe20003f06270 */
[----:B------:R-:W-:Y:S01]  /*18390*/  IMAD.MOV.U32 R72, RZ, RZ, R90 ;  /* 0x000000ffff487224 */ /* 0x000fe200078e005a */
[----:B------:R-:W1:Y:S01]  /*183a0*/  I2F R207, R174 ;  /* 0x000000ae00cf7306 */ /* 0x000e620000201400 */
[----:B------:R-:W-:Y:S01]  /*183b0*/  IMAD.MOV.U32 R90, RZ, RZ, R177 ;  /* 0x000000ffff5a7224 */ /* 0x000fe200078e00b1 */
[----:B---3--:R-:W-:Y:S01]  /*183c0*/  HMMA.16816.F32 R108, R20, R52, R76 ;  /* 0x00000034146c723c */ /* 0x008fe2000000184c */
[----:B------:R-:W-:Y:S01]  /*183d0*/  IMAD.MOV.U32 R177, RZ, RZ, R157 ;  /* 0x000000ffffb17224 */ /* 0x000fe200078e009d */
[-C--:B------:R-:W-:Y:S01]  /*183e0*/  ISETP.GE.AND P1, PT, R133, R6.reuse, PT ;  /* 0x000000068500720c */ /* 0x080fe20003f26270 */
[----:B------:R-:W-:Y:S01]  /*183f0*/  IMAD.MOV.U32 R150, RZ, RZ, R145 ;  /* 0x000000ffff967224 */ /* 0x000fe200078e0091 */
[----:B------:R-:W-:Y:S01]  /*18400*/  FSEL R133, R7, -INF , !P5 ;  /* 0xff80000007857808 */ /* 0x000fe20006800000 */
[----:B------:R-:W-:Y:S01]  /*18410*/  IMAD.MOV.U32 R171, RZ, RZ, R159 ;  /* 0x000000ffffab7224 */ /* 0x000fe200078e009f */
[C---:B------:R-:W-:Y:S01]  /*18420*/  ISETP.GE.AND P2, PT, R117.reuse, R6, PT ;  /* 0x000000067500720c */ /* 0x040fe20003f46270 */
[----:B------:R-:W-:Y:S01]  /*18430*/  IMAD.MOV.U32 R79, RZ, RZ, R73 ;  /* 0x000000ffff4f7224 */ /* 0x000fe200078e0049 */
[----:B------:R-:W-:Y:S01]  /*18440*/  MOV R73, R75 ;  /* 0x0000004b00497202 */ /* 0x000fe20000000f00 */
[----:B------:R-:W-:Y:S01]  /*18450*/  IMAD.MOV.U32 R145, RZ, RZ, R224 ;  /* 0x000000ffff917224 */ /* 0x000fe200078e00e0 */
[----:B------:R-:W-:Y:S01]  /*18460*/  IADD3 R173, R0, 0x29, RZ ;  /* 0x0000002900ad7810 */ /* 0x000fe20007ffe0ff */
[----:B------:R-:W-:Y:S01]  /*18470*/  IMAD.MOV.U32 R75, RZ, RZ, R90 ;  /* 0x000000ffff4b7224 */ /* 0x000fe200078e005a */
[----:B------:R-:W-:Y:S01]  /*18480*/  ISETP.GE.AND P4, PT, R117, R8, PT ;  /* 0x000000087500720c */ /* 0x000fe20003f86270 */
[----:B------:R-:W-:Y:S01]  /*18490*/  FFMA.FTZ R7, R132, R200, R218 ;  /* 0x000000c884077223 */ /* 0x000fe200000100da */
[----:B------:R-:W-:Y:S01]  /*184a0*/  IADD3 R175, R0, 0x30, RZ ;  /* 0x0000003000af7810 */ /* 0x000fe20007ffe0ff */
        /* <DEDUP_REMOVED lines=8> */
[CC--:B-1----:R-:W-:Y:S01]  /*18530*/  FFMA.FTZ R5, R132.reuse, R202.reuse, R79 ;  /* 0x000000ca84057223 */ /* 0x0c2fe2000001004f */
[----:B------:R-:W-:Y:S01]  /*18540*/  FSEL R146, R7, -INF , !P2 ;  /* 0xff80000007927808 */ /* 0x000fe20005000000 */
[----:B------:R-:W-:Y:S01]  /*18550*/  FFMA.FTZ R7, R132, R202, R73 ;  /* 0x000000ca84077223 */ /* 0x000fe20000010049 */
[----:B------:R-:W-:Y:S01]  /*18560*/  FSEL R157, R2, -INF , !P0 ;  /* 0xff800000029d7808 */ /* 0x000fe20004000000 */
[----:B------:R-:W-:Y:S01]  /*18570*/  FFMA.FTZ R2, R132, R205, R72 ;  /* 0x000000cd84027223 */ /* 0x000fe20000010048 */
[----:B------:R-:W-:Y:S01]  /*18580*/  MOV R79, R90 ;  /* 0x0000005a004f7202 */ /* 0x000fe20000000f00 */
[----:B------:R-:W-:Y:S01]  /*18590*/  IMAD.MOV.U32 R78, RZ, RZ, R75 ;  /* 0x000000ffff4e7224 */ /* 0x000fe200078e004b */
[----:B------:R-:W1:Y:S01]  /*185a0*/  I2F R204, R173 ;  /* 0x000000ad00cc7306 */ /* 0x000e620000201400 */
[----:B------:R-:W-:Y:S01]  /*185b0*/  IMAD.MOV.U32 R73, RZ, RZ, R176 ;  /* 0x000000ffff497224 */ /* 0x000fe200078e00b0 */
[----:B------:R-:W-:Y:S01]  /*185c0*/  MOV R75, R171 ;  /* 0x000000ab004b7202 */ /* 0x000fe20000000f00 */
[----:B------:R-:W-:-:S02]  /*185d0*/  IMAD.MOV.U32 R176, RZ, RZ, R178 ;  /* 0x000000ffffb07224 */ /* 0x000fc400078e00b2 */
[----:B------:R-:W-:Y:S01]  /*185e0*/  IMAD.MOV.U32 R156, RZ, RZ, R248 ;  /* 0x000000ffff9c7224 */ /* 0x000fe200078e00f8 */
[----:B------:R-:W-:Y:S01]  /*185f0*/  HMMA.16816.F32 R104, R24, R84, R192 ;  /* 0x000000541868723c */ /* 0x000fe200000018c0 */
[----:B------:R-:W-:Y:S01]  /*18600*/  IMAD.MOV.U32 R178, RZ, RZ, R123 ;  /* 0x000000ffffb27224 */ /* 0x000fe200078e007b */
[----:B------:R-:W-:Y:S01]  /*18610*/  MOV R123, R153 ;  /* 0x00000099007b7202 */ /* 0x000fe20000000f00 */
[----:B------:R-:W-:Y:S01]  /*18620*/  IMAD.MOV.U32 R90, RZ, RZ, R154 ;  /* 0x000000ffff5a7224 */ /* 0x000fe200078e009a */
[----:B------:R-:W-:Y:S01]  /*18630*/  FSEL R153, R2, -INF , !P1 ;  /* 0xff80000002997808 */ /* 0x000fe20004800000 */
[----:B------:R-:W-:Y:S01]  /*18640*/  IMAD.MOV.U32 R168, RZ, RZ, R142 ;  /* 0x000000ffffa87224 */ /* 0x000fe200078e008e */
[----:B------:R-:W-:Y:S01]  /*18650*/  MOV R77, R73 ;  /* 0x00000049004d7202 */ /* 0x000fe20000000f00 */
[----:B------:R-:W-:Y:S01]  /*18660*/  FFMA.FTZ R2, R132, R207, R78 ;  /* 0x000000cf84027223 */ /* 0x000fe2000001004e */
[----:B------:R-:W3:Y:S01]  /*18670*/  I2F R208, R175 ;  /* 0x000000af00d07306 */ /* 0x000ee20000201400 */
[----:B------:R-:W-:Y:S01]  /*18680*/  IMAD.MOV.U32 R76, RZ, RZ, R79 ;  /* 0x000000ffff4c7224 */ /* 0x000fe200078e004f */
[----:B------:R-:W-:Y:S01]  /*18690*/  ISETP.GE.AND P6, PT, R174, R8, PT ;  /* 0x00000008ae00720c */ /* 0x000fe20003fc6270 */
[----:B------:R-:W-:Y:S01]  /*186a0*/  IMAD.MOV.U32 R78, RZ, RZ, R75 ;  /* 0x000000ffff4e7224 */ /* 0x000fe200078e004b */
[C---:B------:R-:W-:Y:S01]  /*186b0*/  IADD3 R19, R0.reuse, 0x31, RZ ;  /* 0x0000003100137810 */ /* 0x040fe20007ffe0ff */
[----:B------:R-:W-:Y:S01]  /*186c0*/  IMAD.MOV.U32 R79, RZ, RZ, R90 ;  /* 0x000000ffff4f7224 */ /* 0x000fe200078e005a */
[----:B------:R-:W-:Y:S01]  /*186d0*/  MOV R147, R250 ;  /* 0x000000fa00937202 */ /* 0x000fe20000000f00 */
[----:B------:R-:W-:Y:S01]  /*186e0*/  IMAD.MOV.U32 R75, RZ, RZ, R162 ;  /* 0x000000ffff4b7224 */ /* 0x000fe200078e00a2 */
[----:B------:R-:W-:Y:S01]  /*186f0*/  MOV R73, R167 ;  /* 0x000000a700497202 */ /* 0x000fe20000000f00 */
[----:B------:R-:W-:Y:S01]  /*18700*/  IMAD.MOV.U32 R91, RZ, RZ, R168 ;  /* 0x000000ffff5b7224 */ /* 0x000fe200078e00a8 */
[----:B------:R-:W-:Y:S01]  /*18710*/  MOV R11, R77 ;  /* 0x0000004d000b7202 */ /* 0x000fe20000000f00 */
[----:B------:R-:W-:Y:S01]  /*18720*/  IMAD.MOV.U32 R90, RZ, RZ, R172 ;  /* 0x000000ffff5a7224 */ /* 0x000fe200078e00ac */
[----:B------:R-:W-:Y:S01]  /*18730*/  IADD3 R88, R0, 0x38, RZ ;  /* 0x0000003800587810 */ /* 0x000fe20007ffe0ff */
[----:B------:R-:W-:Y:S01]  /*18740*/  IMAD.MOV.U32 R162, RZ, RZ, R156 ;  /* 0x000000ffffa27224 */ /* 0x000fe200078e009c */
[----:B------:R-:W-:Y:S01]  /*18750*/  FSEL R156, R2, -INF , !P6 ;  /* 0xff800000029c7808 */ /* 0x000fe20007000000 */
[----:B------:R-:W-:Y:S01]  /*18760*/  IMAD.MOV.U32 R77, RZ, RZ, R79 ;  /* 0x000000ffff4d7224 */ /* 0x000fe200078e004f */
[C---:B------:R-:W-:Y:S01]  /*18770*/  ISETP.GE.AND P5, PT, R139.reuse, R8, PT ;  /* 0x000000088b00720c */ /* 0x040fe20003fa6270 */
[----:B------:R-:W-:Y:S01]  /*18780*/  FFMA.FTZ R2, R132, R207, R76 ;  /* 0x000000cf84027223 */ /* 0x000fe2000001004c */
[-C--:B------:R-:W-:Y:S01]  /*18790*/  ISETP.GE.AND P3, PT, R139, R6.reuse, PT ;  /* 0x000000068b00720c */ /* 0x080fe20003f66270 */
        /* <DEDUP_REMOVED lines=10> */
[----:B-1----:R-:W-:Y:S01]  /*18840*/  FFMA.FTZ R5, R132, R204, R11 ;  /* 0x000000cc84057223 */ /* 0x002fe2000001000b */
[----:B------:R-:W-:Y:S01]  /*18850*/  MOV R195, R76 ;  /* 0x0000004c00c37202 */ /* 0x000fe20000000f00 */
[----:B------:R-:W-:Y:S01]  /*18860*/  IMAD.MOV.U32 R30, RZ, RZ, R77 ;  /* 0x000000ffff1e7224 */ /* 0x000fe200078e004d */
[----:B------:R-:W-:Y:S01]  /*18870*/  MOV R76, R79 ;  /* 0x0000004f004c7202 */ /* 0x000fe20000000f00 */
        /* <DEDUP_REMOVED lines=8> */
[----:B---3--:R-:W-:Y:S01]  /*18900*/  FFMA.FTZ R2, R132, R208, R195 ;  /* 0x000000d084027223 */ /* 0x008fe200000100c3 */
[----:B------:R-:W-:Y:S01]  /*18910*/  ISETP.GE.AND P1, PT, R175, R8, PT ;  /* 0x00000008af00720c */ /* 0x000fe20003f26270 */
[----:B------:R-:W-:Y:S01]  /*18920*/  IMAD.MOV.U32 R78, RZ, RZ, R90 ;  /* 0x000000ffff4e7224 */ /* 0x000fe200078e005a */
[----:B------:R-:W-:Y:S01]  /*18930*/  MOV R194, R11 ;  /* 0x0000000b00c27202 */ /* 0x000fe20000000f00 */
[----:B------:R-:W-:Y:S01]  /*18940*/  IMAD.MOV.U32 R193, RZ, RZ, R30 ;  /* 0x000000ffffc17224 */ /* 0x000fe200078e001e */
[C---:B------:R-:W-:Y:S01]  /*18950*/  IADD3 R41, R0.reuse, 0x40, RZ ;  /* 0x0000004000297810 */ /* 0x040fe20007ffe0ff */
[----:B------:R-:W-:Y:S01]  /*18960*/  IMAD.MOV.U32 R11, RZ, RZ, R79 ;  /* 0x000000ffff0b7224 */ /* 0x000fe200078e004f */
[----:B------:R-:W-:Y:S01]  /*18970*/  HMMA.16816.F32 R112, R20, R54, R68 ;  /* 0x000000361470723c */ /* 0x000fe20000001844 */
[----:B------:R-:W-:Y:S01]  /*18980*/  IMAD.MOV.U32 R90, RZ, RZ, R147 ;  /* 0x000000ffff5a7224 */ /* 0x000fe200078e0093 */
[C---:B------:R-:W-:Y:S01]  /*18990*/  IADD3 R10, R0.reuse, 0x48, RZ ;  /* 0x00000048000a7810 */ /* 0x040fe20007ffe0ff */
[----:B------:R-:W-:Y:S01]  /*189a0*/  IMAD.MOV.U32 R79, RZ, RZ, R91 ;  /* 0x000000ffff4f7224 */ /* 0x000fe200078e005b */
[----:B------:R-:W-:Y:S01]  /*189b0*/  IADD3 R43, R0, 0x50, RZ ;  /* 0x00000050002b7810 */ /* 0x000fe20007ffe0ff */
[----:B------:R-:W-:Y:S01]  /*189c0*/  IMAD.MOV.U32 R195, RZ, RZ, R76 ;  /* 0x000000ffffc37224 */ /* 0x000fe200078e004c */
[----:B------:R3:W5:Y:S01]  /*189d0*/  LDL.LU R16, [R1+0x19c] ;  /* 0x00019c0001107983 */ /* 0x0007620000300800 */
[----:B------:R-:W-:-:S02]  /*189e0*/  IMAD.MOV.U32 R30, RZ, RZ, R77 ;  /* 0x000000ffff1e7224 */ /* 0x000fc400078e004d */
[----:B------:R-:W-:Y:S01]  /*189f0*/  IMAD.MOV.U32 R91, RZ, RZ, R168 ;  /* 0x000000ffff5b7224 */ /* 0x000fe200078e00a8 */
[----:B------:R-:W-:Y:S01]  /*18a00*/  FSEL R168, R2, -INF , !P1 ;  /* 0xff80000002a87808 */ /* 0x000fe20004800000 */
[C---:B------:R-:W-:Y:S01]  /*18a10*/  FFMA.FTZ R2, R132.reuse, R208, R193 ;  /* 0x000000d084027223 */ /* 0x040fe200000100c1 */
[----:B------:R-:W-:Y:S01]  /*18a20*/  MOV R76, R78 ;  /* 0x0000004e004c7202 */ /* 0x000fe20000000f00 */
[----:B------:R-:W-:Y:S01]  /*18a30*/  IMAD.MOV.U32 R77, RZ, RZ, R75 ;  /* 0x000000ffff4d7224 */ /* 0x000fe200078e004b */
[----:B------:R-:W1:Y:S01]  /*18a40*/  I2F R89, R88 ;  /* 0x0000005800597306 */ /* 0x000e620000201400 */
[----:B------:R-:W-:Y:S01]  /*18a50*/  IMAD.MOV.U32 R193, RZ, RZ, R194 ;  /* 0x000000ffffc17224 */ /* 0x000fe200078e00c2 */
[----:B------:R-:W-:Y:S01]  /*18a60*/  MOV R78, R90 ;  /* 0x0000005a004e7202 */ /* 0x000fe20000000f00 */
[----:B------:R-:W-:Y:S01]  /*18a70*/  IMAD.MOV.U32 R194, RZ, RZ, R195 ;  /* 0x000000ffffc27224 */ /* 0x000fe200078e00c3 */
[----:B------:R-:W-:Y:S01]  /*18a80*/  MOV R167, R122 ;  /* 0x0000007a00a77202 */ /* 0x000fe20000000f00 */
[----:B------:R-:W-:Y:S01]  /*18a90*/  IMAD.MOV.U32 R122, RZ, RZ, R152 ;  /* 0x000000ffff7a7224 */ /* 0x000fe200078e0098 */
[----:B------:R-:W-:Y:S01]  /*18aa0*/  MOV R195, R30 ;  /* 0x0000001e00c37202 */ /* 0x000fe20000000f00 */
[----:B------:R-:W-:Y:S01]  /*18ab0*/  IMAD.MOV.U32 R75, RZ, RZ, R176 ;  /* 0x000000ffff4b7224 */ /* 0x000fe200078e00b0 */
[----:B------:R-:W-:Y:S01]  /*18ac0*/  ISETP.GE.AND P2, PT, R173, R8, PT ;  /* 0x00000008ad00720c */ /* 0x000fe20003f46270 */
[----:B------:R-:W-:Y:S01]  /*18ad0*/  IMAD.MOV.U32 R30, RZ, RZ, R11 ;  /* 0x000000ffff1e7224 */ /* 0x000fe200078e000b */
[----:B------:R-:W-:Y:S01]  /*18ae0*/  FSEL R152, R7, -INF , !P3 ;  /* 0xff80000007987808 */ /* 0x000fe20005800000 */
[----:B------:R-:W-:Y:S01]  /*18af0*/  IMAD.MOV.U32 R11, RZ, RZ, R77 ;  /* 0x000000ffff0b7224 */ /* 0x000fe200078e004d */
[----:B------:R-:W-:Y:S01]  /*18b00*/  MOV R77, R78 ;  /* 0x0000004e004d7202 */ /* 0x000fe20000000f00 */
[----:B------:R-:W-:Y:S01]  /*18b10*/  FFMA.FTZ R7, R132, R204, R134 ;  /* 0x000000cc84077223 */ /* 0x000fe20000010086 */
[----:B------:R-:W-:Y:S01]  /*18b20*/  ISETP.GE.AND P0, PT, R173, R6, PT ;  /* 0x00000006ad00720c */ /* 0x000fe20003f06270 */
[----:B------:R-:W-:-:S02]  /*18b30*/  IMAD.MOV.U32 R78, RZ, RZ, R79 ;  /* 0x000000ffff4e7224 */ /* 0x000fc400078e004f */
[----:B------:R-:W-:Y:S01]  /*18b40*/  IMAD.MOV.U32 R124, RZ, RZ, R155 ;  /* 0x000000ffff7c7224 */ /* 0x000fe200078e009b */
[----:B------:R-:W-:Y:S01]  /*18b50*/  FSEL R155, R5, -INF , !P2 ;  /* 0xff800000059b7808 */ /* 0x000fe20005000000 */
[----:B------:R-:W-:Y:S01]  /*18b60*/  IMAD.MOV.U32 R79, RZ, RZ, R75 ;  /* 0x000000ffff4f7224 */ /* 0x000fe200078e004b */
[----:B------:R-:W-:Y:S01]  /*18b70*/  MOV R90, R177 ;  /* 0x000000b1005a7202 */ /* 0x000fe20000000f00 */
[----:B------:R-:W-:Y:S01]  /*18b80*/  IMAD.MOV.U32 R176, RZ, RZ, R160 ;  /* 0x000000ffffb07224 */ /* 0x000fe200078e00a0 */
[----:B------:R-:W2:Y:S01]  /*18b90*/  I2F R74, R18 ;  /* 0x00000012004a7306 */ /* 0x000ea20000201400 */
[C---:B-1----:R-:W-:Y:S01]  /*18ba0*/  FFMA.FTZ R5, R132.reuse, R97, R193 ;  /* 0x0000006184057223 */ /* 0x042fe200000100c1 */
[----:B------:R-:W-:Y:S01]  /*18bb0*/  MOV R177, R118 ;  /* 0x0000007600b17202 */ /* 0x000fe20000000f00 */
[----:B------:R-:W-:Y:S01]  /*18bc0*/  IMAD.MOV.U32 R171, RZ, RZ, R158 ;  /* 0x000000ffffab7224 */ /* 0x000fe200078e009e */
[----:B------:R-:W-:Y:S01]  /*18bd0*/  FSEL R160, R7, -INF , !P0 ;  /* 0xff80000007a07808 */ /* 0x000fe20004000000 */
[----:B------:R-:W-:Y:S01]  /*18be0*/  IMAD.MOV.U32 R192, RZ, RZ, R30 ;  /* 0x000000ffffc07224 */ /* 0x000fe200078e001e */
[----:B------:R-:W-:Y:S01]  /*18bf0*/  MOV R85, R195 ;  /* 0x000000c300557202 */ /* 0x000fe20000000f00 */
[----:B------:R-:W-:Y:S01]  /*18c00*/  IMAD.MOV.U32 R193, RZ, RZ, R11 ;  /* 0x000000ffffc17224 */ /* 0x000fe200078e000b */
[----:B------:R-:W-:Y:S01]  /*18c10*/  ISETP.GE.AND P5, PT, R175, R6, PT ;  /* 0x00000006af00720c */ /* 0x000fe20003fa6270 */
[----:B------:R-:W-:Y:S01]  /*18c20*/  FFMA.FTZ R7, R132, R97, R194 ;  /* 0x0000006184077223 */ /* 0x000fe200000100c2 */
        /* <DEDUP_REMOVED lines=12> */
[----:B------:R-:W-:Y:S01]  /*18cf0*/  MOV R192, R195 ;  /* 0x000000c300c07202 */ /* 0x000fe20000000f00 */
[----:B------:R-:W-:Y:S01]  /*18d00*/  IMAD.MOV.U32 R177, RZ, RZ, R163 ;  /* 0x000000ffffb17224 */ /* 0x000fe200078e00a3 */
[----:B------:R-:W-:Y:S01]  /*18d10*/  FSEL R163, R2, -INF , !P5 ;  /* 0xff80000002a37808 */ /* 0x000fe20006800000 */
[----:B------:R-:W-:Y:S01]  /*18d20*/  FFMA.FTZ R2, R132, R89, R85 ;  /* 0x0000005984027223 */ /* 0x000fe20000010055 */
[----:B------:R-:W-:Y:S01]  /*18d30*/  MOV R195, R79 ;  /* 0x0000004f00c37202 */ /* 0x000fe20000000f00 */
[----:B------:R-:W-:Y:S01]  /*18d40*/  IMAD.MOV.U32 R79, RZ, RZ, R91 ;  /* 0x000000ffff4f7224 */ /* 0x000fe200078e005b */
[----:B------:R-:W-:Y:S01]  /*18d50*/  MOV R91, R176 ;  /* 0x000000b0005b7202 */ /* 0x000fe20000000f00 */
[----:B------:R-:W-:Y:S01]  /*18d60*/  IMAD.MOV.U32 R165, RZ, RZ, R189 ;  /* 0x000000ffffa57224 */ /* 0x000fe200078e00bd */
[----:B------:R-:W-:Y:S01]  /*18d70*/  HMMA.16816.F32 R52, R12, R28, R36 ;  /* 0x0000001c0c34723c */ /* 0x000fe20000001824 */
[----:B------:R-:W-:Y:S01]  /*18d80*/  IMAD.MOV.U32 R84, RZ, RZ, R193 ;  /* 0x000000ffff547224 */ /* 0x000fe200078e00c1 */
[C---:B------:R-:W-:Y:S01]  /*18d90*/  ISETP.GE.AND P6, PT, R19.reuse, R6, PT ;  /* 0x000000061300720c */ /* 0x040fe20003fc6270 */
[----:B------:R-:W-:Y:S01]  /*18da0*/  IMAD.MOV.U32 R85, RZ, RZ, R194 ;  /* 0x000000ffff557224 */ /* 0x000fe200078e00c2 */
[----:B------:R-:W-:Y:S01]  /*18db0*/  ISETP.GE.AND P3, PT, R19, R8, PT ;  /* 0x000000081300720c */ /* 0x000fe20003f66270 */
[----:B------:R-:W-:Y:S01]  /*18dc0*/  IMAD.MOV.U32 R194, RZ, RZ, R78 ;  /* 0x000000ffffc27224 */ /* 0x000fe200078e004e */
[----:B------:R-:W1:Y:S01]  /*18dd0*/  I2F R49, R10 ;  /* 0x0000000a00317306 */ /* 0x000e620000201400 */
[----:B------:R-:W-:Y:S01]  /*18de0*/  IMAD.MOV.U32 R176, RZ, RZ, R177 ;  /* 0x000000ffffb07224 */ /* 0x000fe200078e00b1 */
[----:B------:R-:W-:Y:S01]  /*18df0*/  MOV R177, R167 ;  /* 0x000000a700b17202 */ /* 0x000fe20000000f00 */
[----:B------:R-:W-:Y:S01]  /*18e00*/  IMAD.MOV.U32 R78, RZ, RZ, R90 ;  /* 0x000000ffff4e7224 */ /* 0x000fe200078e005a */
[----:B------:R-:W-:Y:S01]  /*18e10*/  FSEL R167, R2, -INF , !P4 ;  /* 0xff80000002a77808 */ /* 0x000fe20006000000 */
[----:B------:R-:W-:Y:S01]  /*18e20*/  FFMA.FTZ R2, R132, R89, R76 ;  /* 0x0000005984027223 */ /* 0x000fe2000001004c */
[----:B------:R-:W-:Y:S01]  /*18e30*/  IADD3 R36, R0, 0x41, RZ ;  /* 0x0000004100247810 */ /* 0x000fe20007ffe0ff */
[----:B------:R-:W-:Y:S01]  /*18e40*/  IMAD.MOV.U32 R196, RZ, RZ, R84 ;  /* 0x000000ffffc47224 */ /* 0x000fe200078e0054 */
[----:B------:R-:W-:Y:S01]  /*18e50*/  ISETP.GE.AND P2, PT, R88, R6, PT ;  /* 0x000000065800720c */ /* 0x000fe20003f46270 */
[----:B------:R-:W-:Y:S01]  /*18e60*/  IMAD.MOV.U32 R193, RZ, RZ, R11 ;  /* 0x000000ffffc17224 */ /* 0x000fe200078e000b */
[----:B------:R-:W-:Y:S01]  /*18e70*/  MOV R171, R165 ;  /* 0x000000a500ab7202 */ /* 0x000fe20000000f00 */
[----:B------:R-:W-:-:S02]  /*18e80*/  IMAD.MOV.U32 R84, RZ, RZ, R192 ;  /* 0x000000ffff547224 */ /* 0x000fc400078e00c0 */
[----:B--2---:R-:W-:Y:S01]  /*18e90*/  IMAD.MOV.U32 R148, RZ, RZ, R149 ;  /* 0x000000ffff947224 */ /* 0x004fe200078e0095 */
[----:B------:R-:W-:Y:S01]  /*18ea0*/  MOV R142, R191 ;  /* 0x000000bf008e7202 */ /* 0x000fe20000000f00 */
[----:B------:R-:W-:Y:S01]  /*18eb0*/  IMAD.MOV.U32 R169, RZ, RZ, R150 ;  /* 0x000000ffffa97224 */ /* 0x000fe200078e0096 */
[----:B------:R3:W5:Y:S01]  /*18ec0*/  LDL.LU R17, [R1+0x198] ;  /* 0x0001980001117983 */ /* 0x0007620000300800 */
[----:B------:R-:W-:Y:S01]  /*18ed0*/  IMAD.MOV.U32 R178, RZ, RZ, R148 ;  /* 0x000000ffffb27224 */ /* 0x000fe200078e0094 */
[----:B------:R-:W-:Y:S02]  /*18ee0*/  FSEL R165, R5, -INF , !P3 ;  /* 0xff80000005a57808 */ /* 0x000fe40005800000 */
[----:B------:R-:W-:Y:S01]  /*18ef0*/  MOV R192, R194 ;  /* 0x000000c200c07202 */ /* 0x000fe20000000f00 */
[----:B------:R-:W-:Y:S01]  /*18f00*/  IMAD.MOV.U32 R90, RZ, RZ, R178 ;  /* 0x000000ffff5a7224 */ /* 0x000fe200078e00b2 */
[----:B------:R-:W2:Y:S01]  /*18f10*/  I2F R51, R36 ;  /* 0x0000002400337306 */ /* 0x000ea20000201400 */
[----:B------:R-:W-:Y:S01]  /*18f20*/  IMAD.MOV.U32 R178, RZ, RZ, R162 ;  /* 0x000000ffffb27224 */ /* 0x000fe200078e00a2 */
[----:B------:R-:W-:Y:S01]  /*18f30*/  FSEL R162, R7, -INF , !P6 ;  /* 0xff80000007a27808 */ /* 0x000fe20007000000 */
[----:B------:R-:W-:Y:S01]  /*18f40*/  FFMA.FTZ R5, R132, R74, R212 ;  /* 0x0000004a84057223 */ /* 0x000fe200000100d4 */
[----:B------:R-:W-:Y:S01]  /*18f50*/  MOV R212, R85 ;  /* 0x0000005500d47202 */ /* 0x000fe20000000f00 */
[----:B------:R-:W-:Y:S01]  /*18f60*/  IMAD.MOV.U32 R194, RZ, RZ, R78 ;  /* 0x000000ffffc27224 */ /* 0x000fe200078e004e */
[----:B------:R-:W-:Y:S01]  /*18f70*/  IADD3 R37, R0, 0x49, RZ ;  /* 0x0000004900257810 */ /* 0x000fe20007ffe0ff */
[----:B------:R-:W-:Y:S01]  /*18f80*/  IMAD.MOV.U32 R78, RZ, RZ, R177 ;  /* 0x000000ffff4e7224 */ /* 0x000fe200078e00b1 */
[C---:B------:R-:W-:Y:S01]  /*18f90*/  ISETP.GE.AND P5, PT, R41.reuse, R8, PT ;  /* 0x000000082900720c */ /* 0x040fe20003fa6270 */
[----:B------:R-:W-:Y:S01]  /*18fa0*/  FFMA.FTZ R7, R132, R74, R161 ;  /* 0x0000004a84077223 */ /* 0x000fe200000100a1 */
[----:B------:R-:W-:Y:S01]  /*18fb0*/  FSEL R161, R2, -INF , !P2 ;  /* 0xff80000002a17808 */ /* 0x000fe20005000000 */
[----:B------:R-:W-:Y:S01]  /*18fc0*/  IMAD.MOV.U32 R85, RZ, RZ, R193 ;  /* 0x000000ffff557224 */ /* 0x000fe200078e00c1 */
[----:B------:R-:W-:Y:S01]  /*18fd0*/  I2F R62, R43 ;  /* 0x0000002b003e7306 */ /* 0x000fe20000201400 */
[----:B------:R-:W-:Y:S01]  /*18fe0*/  IMAD.MOV.U32 R177, RZ, RZ, R178 ;  /* 0x000000ffffb17224 */ /* 0x000fe200078e00b2 */
[----:B------:R-:W3:Y:S01]  /*18ff0*/  LDL.LU R250, [R1+0x194] ;  /* 0x0001940001fa7983 */ /* 0x000ee20000300800 */
[----:B------:R-:W-:Y:S01]  /*19000*/  IMAD.MOV.U32 R193, RZ, RZ, R195 ;  /* 0x000000ffffc17224 */ /* 0x000fe200078e00c3 */
[----:B------:R-:W-:Y:S01]  /*19010*/  MOV R195, R79 ;  /* 0x0000004f00c37202 */ /* 0x000fe20000000f00 */
[----:B-1----:R-:W-:Y:S01]  /*19020*/  FFMA.FTZ R2, R132, R63, R196 ;  /* 0x0000003f84027223 */ /* 0x002fe200000100c4 */
[----:B------:R-:W-:Y:S01]  /*19030*/  MOV R116, R212 ;  /* 0x000000d400747202 */ /* 0x000fe20000000f00 */
[----:B------:R-:W-:Y:S01]  /*19040*/  IMAD.MOV.U32 R79, RZ, RZ, R142 ;  /* 0x000000ffff4f7224 */ /* 0x000fe200078e008e */
[----:B------:R-:W-:Y:S01]  /*19050*/  MOV R212, R192 ;  /* 0x000000c000d47202 */ /* 0x000fe20000000f00 */
[----:B------:R-:W1:Y:S01]  /*19060*/  I2F R50, R37 ;  /* 0x0000002500327306 */ /* 0x000e620000201400 */
[----:B------:R-:W-:Y:S01]  /*19070*/  MOV R192, R177 ;  /* 0x000000b100c07202 */ /* 0x000fe20000000f00 */
[----:B------:R-:W-:Y:S01]  /*19080*/  IMAD.MOV.U32 R196, RZ, RZ, R84 ;  /* 0x000000ffffc47224 */ /* 0x000fe200078e0054 */
[----:B------:R-:W-:Y:S01]  /*19090*/  MOV R178, R169 ;  /* 0x000000a900b27202 */ /* 0x000fe20000000f00 */
[----:B------:R-:W-:Y:S01]  /*190a0*/  IMAD.MOV.U32 R169, RZ, RZ, R164 ;  /* 0x000000ffffa97224 */ /* 0x000fe200078e00a4 */
[----:B------:R-:W-:Y:S01]  /*190b0*/  FSEL R177, R2, -INF , !P5 ;  /* 0xff80000002b17808 */ /* 0x000fe20006800000 */
[----:B------:R-:W-:Y:S01]  /*190c0*/  FFMA.FTZ R2, R132, R63, R79 ;  /* 0x0000003f84027223 */ /* 0x000fe2000001004f */
[-C--:B------:R-:W-:Y:S01]  /*190d0*/  ISETP.GE.AND P3, PT, R41, R6.reuse, PT ;  /* 0x000000062900720c */ /* 0x080fe20003f66270 */
[----:B------:R-:W-:Y:S01]  /*190e0*/  IMAD.MOV.U32 R84, RZ, RZ, R85 ;  /* 0x000000ffff547224 */ /* 0x000fe200078e0055 */
[----:B------:R-:W-:Y:S01]  /*190f0*/  ISETP.GE.AND P1, PT, R18, R6, PT ;  /* 0x000000061200720c */ /* 0x000fe20003f26270 */
[----:B------:R-:W-:Y:S01]  /*19100*/  IMAD.MOV.U32 R85, RZ, RZ, R193 ;  /* 0x000000ffff557224 */ /* 0x000fe200078e00c1 */
[----:B------:R-:W4:Y:S01]  /*19110*/  LDSM.16.M88.4 R68, [R183+0x6800] ;  /* 0x00680000b744783b */ /* 0x000f220000000200 */
[----:B------:R-:W-:Y:S01]  /*19120*/  IMAD.MOV.U32 R193, RZ, RZ, R195 ;  /* 0x000000ffffc17224 */ /* 0x000fe200078e00c3 */
[----:B------:R-:W-:Y:S01]  /*19130*/  FSEL R173, R2, -INF , !P3 ;  /* 0xff80000002ad7808 */ /* 0x000fe20005800000 */
[----:B------:R-:W-:Y:S01]  /*19140*/  IMAD.MOV.U32 R195, RZ, RZ, R169 ;  /* 0x000000ffffc37224 */ /* 0x000fe200078e00a9 */
[----:B------:R-:W3:Y:S01]  /*19150*/  LDL.LU R251, [R1+0x190] ;  /* 0x0001900001fb7983 */ /* 0x000ee20000300800 */
[----:B------:R-:W-:Y:S01]  /*19160*/  FFMA.FTZ R2, R132, R49, R192 ;  /* 0x0000003184027223 */ /* 0x000fe200000100c0 */
[----:B------:R-:W-:-:S02]  /*19170*/  ISETP.GE.AND P2, PT, R10, R8, PT ;  /* 0x000000080a00720c */ /* 0x000fc40003f46270 */
[----:B------:R-:W-:Y:S01]  /*19180*/  FSEL R169, R7, -INF , !P1 ;  /* 0xff80000007a97808 */ /* 0x000fe20004800000 */
[----:B--2---:R-:W-:Y:S01]  /*19190*/  FFMA.FTZ R7, R132, R51, R196 ;  /* 0x0000003384077223 */ /* 0x004fe200000100c4 */
[C---:B------:R-:W-:Y:S02]  /*191a0*/  IADD3 R42, R0.reuse, 0x51, RZ ;  /* 0x00000051002a7810 */ /* 0x040fe40007ffe0ff */
[C---:B------:R-:W-:Y:S02]  /*191b0*/  IADD3 R48, R0.reuse, 0x59, RZ ;  /* 0x0000005900307810 */ /* 0x040fe40007ffe0ff */
[----:B------:R-:W-:Y:S01]  /*191c0*/  IADD3 R44, R0, 0x60, RZ ;  /* 0x00000060002c7810 */ /* 0x000fe20007ffe0ff */
[----:B------:R-:W-:Y:S01]  /*191d0*/  HMMA.16816.F32 R56, R12, R66, R56 ;  /* 0x000000420c38723c */ /* 0x000fe20000001838 */
[----:B------:R-:W-:Y:S01]  /*191e0*/  ISETP.GE.AND P0, PT, R18, R8, PT ;  /* 0x000000081200720c */ /* 0x000fe20003f06270 */
[----:B------:R-:W-:Y:S01]  /*191f0*/  FMUL.FTZ R9, R45, R4 ;  /* 0x000000042d097220 */ /* 0x000fe20000410000 */
[-C--:B------:R-:W-:Y:S01]  /*19200*/  ISETP.GE.AND P4, PT, R36, R6.reuse, PT ;  /* 0x000000062400720c */ /* 0x080fe20003f86270 */
[----:B------:R-:W-:Y:S01]  /*19210*/  IMAD.MOV.U32 R119, RZ, RZ, R123 ;  /* 0x000000ffff777224 */ /* 0x000fe200078e007b */
[----:B------:R-:W-:Y:S01]  /*19220*/  MOV R192, R195 ;  /* 0x000000c300c07202 */ /* 0x000fe20000000f00 */
[----:B------:R-:W-:Y:S01]  /*19230*/  IMAD.MOV.U32 R195, RZ, RZ, R176 ;  /* 0x000000ffffc37224 */ /* 0x000fe200078e00b0 */
[----:B------:R-:W-:Y:S01]  /*19240*/  IADD3 R38, R0, 0x58, RZ ;  /* 0x0000005800267810 */ /* 0x000fe20007ffe0ff */
[----:B------:R-:W-:Y:S01]  /*19250*/  IMAD.MOV.U32 R196, RZ, RZ, R212 ;  /* 0x000000ffffc47224 */ /* 0x000fe200078e00d4 */
[----:B------:R-:W-:Y:S01]  /*19260*/  FSEL R176, R2, -INF , !P2 ;  /* 0xff80000002b07808 */ /* 0x000fe20005000000 */
[----:B------:R-:W2:Y:S01]  /*19270*/  I2F R60, R42 ;  /* 0x0000002a003c7306 */ /* 0x000ea20000201400 */
[----:B------:R-:W-:Y:S01]  /*19280*/  FSEL R164, R5, -INF , !P0 ;  /* 0xff80000005a47808 */ /* 0x000fe20004000000 */
[C---:B------:R-:W-:Y:S01]  /*19290*/  FFMA.FTZ R2, R132.reuse, R49, R84 ;  /* 0x0000003184027223 */ /* 0x040fe20000010054 */
[----:B------:R-:W-:Y:S01]  /*192a0*/  MOV R212, R171 ;  /* 0x000000ab00d47202 */ /* 0x000fe20000000f00 */
[----:B------:R-:W-:Y:S01]  /*192b0*/  FFMA.FTZ R5, R132, R51, R116 ;  /* 0x0000003384057223 */ /* 0x000fe20000010074 */
[----:B------:R-:W-:Y:S01]  /*192c0*/  ISETP.GE.AND P0, PT, R10, R6, PT ;  /* 0x000000060a00720c */ /* 0x000fe20003f06270 */
[----:B------:R-:W-:Y:S01]  /*192d0*/  IMAD.MOV.U32 R116, RZ, RZ, R78 ;  /* 0x000000ffff747224 */ /* 0x000fe200078e004e */
[----:B------:R-:W-:Y:S01]  /*192e0*/  FSEL R171, R7, -INF , !P4 ;  /* 0xff80000007ab7808 */ /* 0x000fe20006000000 */
[----:B------:R-:W2:Y:S01]  /*192f0*/  I2F R61, R38 ;  /* 0x00000026003d7306 */ /* 0x000ea20000201400 */
[----:B-1----:R-:W-:Y:S01]  /*19300*/  FFMA.FTZ R7, R132, R50, R193 ;  /* 0x0000003284077223 */ /* 0x002fe200000100c1 */
[----:B------:R-:W-:Y:S01]  /*19310*/  ISETP.GE.AND P6, PT, R36, R8, PT ;  /* 0x000000082400720c */ /* 0x000fe20003fc6270 */
[----:B------:R-:W-:Y:S01]  /*19320*/  IMAD.MOV.U32 R193, RZ, RZ, R91 ;  /* 0x000000ffffc17224 */ /* 0x000fe200078e005b */
[----:B------:R-:W-:-:S02]  /*19330*/  MOV R91, R170 ;  /* 0x000000aa005b7202 */ /* 0x000fc40000000f00 */
[C---:B------:R-:W-:Y:S02]  /*19340*/  IADD3 R40, R0.reuse, 0x61, RZ ;  /* 0x0000006100287810 */ /* 0x040fe40007ffe0ff */
[----:B------:R-:W-:Y:S02]  /*19350*/  ISETP.GE.AND P5, PT, R37, R6, PT ;  /* 0x000000062500720c */ /* 0x000fe40003fa6270 */
[----:B------:R-:W-:Y:S01]  /*19360*/  IADD3 R39, R0, 0x68, RZ ;  /* 0x0000006800277810 */ /* 0x000fe20007ffe0ff */
[----:B----4-:R-:W-:Y:S01]  /*19370*/  HMMA.16816.F32 R92, R12, R68, R32 ;  /* 0x000000440c5c723c */ /* 0x010fe20000001820 */
[----:B------:R-:W-:Y:S01]  /*19380*/  FSEL R170, R2, -INF , !P0 ;  /* 0xff80000002aa7808 */ /* 0x000fe20004000000 */
[C---:B------:R-:W-:Y:S01]  /*19390*/  FFMA.FTZ R2, R132.reuse, R62, R116 ;  /* 0x0000003e84027223 */ /* 0x040fe20000010074 */
[----:B------:R-:W-:Y:S01]  /*193a0*/  ISETP.GE.AND P3, PT, R43, R8, PT ;  /* 0x000000082b00720c */ /* 0x000fe20003f66270 */
[----:B------:R-:W1:Y:S01]  /*193b0*/  I2F R64, R48 ;  /* 0x0000003000407306 */ /* 0x000e620000201400 */
[----:B------:R-:W-:Y:S01]  /*193c0*/  FSEL R175, R5, -INF , !P6 ;  /* 0xff80000005af7808 */ /* 0x000fe20007000000 */
[----:B------:R-:W-:Y:S01]  /*193d0*/  FFMA.FTZ R5, R132, R50, R196 ;  /* 0x0000003284057223 */ /* 0x000fe200000100c4 */
[----:B------:R-:W-:Y:S01]  /*193e0*/  FSEL R198, R2, -INF , !P3 ;  /* 0xff80000002c67808 */ /* 0x000fe20005800000 */
[----:B------:R-:W-:Y:S01]  /*193f0*/  IMAD.MOV.U32 R116, RZ, RZ, R212 ;  /* 0x000000ffff747224 */ /* 0x000fe200078e00d4 */
[----:B------:R-:W-:Y:S01]  /*19400*/  ISETP.GE.AND P6, PT, R43, R6, PT ;  /* 0x000000062b00720c */ /* 0x000fe20003fc6270 */
[----:B------:R-:W-:Y:S01]  /*19410*/  FFMA.FTZ R2, R132, R62, R77 ;  /* 0x0000003e84027223 */ /* 0x000fe2000001004d */
[----:B------:R-:W-:Y:S01]  /*19420*/  MOV R212, R192 ;  /* 0x000000c000d47202 */ /* 0x000fe20000000f00 */
[----:B------:R-:W-:Y:S01]  /*19430*/  IMAD.MOV.U32 R196, RZ, RZ, R85 ;  /* 0x000000ffffc47224 */ /* 0x000fe200078e0055 */
[----:B------:R-:W4:Y:S01]  /*19440*/  I2F R45, R44 ;  /* 0x0000002c002d7306 */ /* 0x000f220000201400 */
[----:B------:R-:W-:Y:S01]  /*19450*/  IMAD.MOV.U32 R85, RZ, RZ, R124 ;  /* 0x000000ffff557224 */ /* 0x000fe200078e007c */
[----:B------:R-:W-:Y:S01]  /*19460*/  IADD3 R29, R0, 0x71, RZ ;  /* 0x00000071001d7810 */ /* 0x000fe20007ffe0ff */
[----:B------:R-:W-:Y:S01]  /*19470*/  IMAD.MOV.U32 R192, RZ, RZ, R178 ;  /* 0x000000ffffc07224 */ /* 0x000fe200078e00b2 */
[----:B------:R-:W-:Y:S01]  /*19480*/  FSEL R178, R7, -INF , !P5 ;  /* 0xff80000007b27808 */ /* 0x000fe20006800000 */
[----:B--2---:R-:W-:Y:S01]  /*19490*/  FFMA.FTZ R7, R132, R60, R194 ;  /* 0x0000003c84077223 */ /* 0x004fe200000100c2 */
[-C--:B------:R-:W-:Y:S01]  /*194a0*/  ISETP.GE.AND P1, PT, R37, R8.reuse, PT ;  /* 0x000000082500720c */ /* 0x080fe20003f26270 */
[----:B------:R-:W-:Y:S01]  /*194b0*/  IMAD.MOV.U32 R121, RZ, RZ, R190 ;  /* 0x000000ffff797224 */ /* 0x000fe200078e00be */
[----:B------:R-:W-:Y:S01]  /*194c0*/  FSEL R194, R2, -INF , !P6 ;  /* 0xff80000002c27808 */ /* 0x000fe20007000000 */
[----:B------:R-:W-:Y:S01]  /*194d0*/  FFMA.FTZ R2, R132, R61, R85 ;  /* 0x0000003d84027223 */ /* 0x000fe20000010055 */
[----:B------:R-:W-:-:S02]  /*194e0*/  ISETP.GE.AND P0, PT, R38, R8, PT ;  /* 0x000000082600720c */ /* 0x000fc40003f06270 */
[----:B------:R-:W-:Y:S01]  /*194f0*/  IADD3 R31, R0, 0x88, RZ ;  /* 0x00000088001f7810 */ /* 0x000fe20007ffe0ff */
[----:B------:R-:W-:Y:S01]  /*19500*/  HMMA.16816.F32 R24, R24, R86, R240 ;  /* 0x000000561818723c */ /* 0x000fe200000018f0 */
[----:B------:R-:W-:Y:S01]  /*19510*/  FSEL R174, R5, -INF , !P1 ;  /* 0xff80000005ae7808 */ /* 0x000fe20004800000 */
[----:B------:R-:W-:Y:S01]  /*19520*/  FFMA.FTZ R5, R132, R60, R196 ;  /* 0x0000003c84057223 */ /* 0x000fe200000100c4 */
[----:B------:R-:W-:Y:S01]  /*19530*/  ISETP.GE.AND P4, PT, R42, R8, PT ;  /* 0x000000082a00720c */ /* 0x000fe20003f86270 */
[----:B------:R2:W-:Y:S01]  /*19540*/  MUFU.TANH R166, R9 ;  /* 0x0000000900a67308 */ /* 0x0005e20000002400 */
[----:B------:R-:W-:Y:S01]  /*19550*/  FSEL R197, R2, -INF , !P0 ;  /* 0xff80000002c57808 */ /* 0x000fe20004000000 */
[----:B------:R-:W-:Y:S01]  /*19560*/  FFMA.FTZ R2, R132, R61, R116 ;  /* 0x0000003d84027223 */ /* 0x000fe20000010074 */
[----:B------:R-:W-:Y:S01]  /*19570*/  ISETP.GE.AND P1, PT, R38, R6, PT ;  /* 0x000000062600720c */ /* 0x000fe20003f26270 */
[----:B------:R3:W5:Y:S01]  /*19580*/  LDL.LU R252, [R1+0x18c] ;  /* 0x00018c0001fc7983 */ /* 0x0007620000300800 */
[----:B------:R-:W-:Y:S01]  /*19590*/  FSEL R196, R5, -INF , !P4 ;  /* 0xff80000005c47808 */ /* 0x000fe20006000000 */
[----:B-1----:R-:W-:Y:S01]  /*195a0*/  FFMA.FTZ R5, R132, R64, R192 ;  /* 0x0000004084057223 */ /* 0x002fe200000100c0 */
[----:B------:R-:W-:Y:S01]  /*195b0*/  FSEL R192, R2, -INF , !P1 ;  /* 0xff80000002c07808 */ /* 0x000fe20004800000 */
[-C--:B----4-:R-:W-:Y:S01]  /*195c0*/  FFMA.FTZ R2, R132, R45.reuse, R119 ;  /* 0x0000002d84027223 */ /* 0x090fe20000010077 */
[----:B------:R-:W-:Y:S01]  /*195d0*/  ISETP.GE.AND P6, PT, R44, R8, PT ;  /* 0x000000082c00720c */ /* 0x000fe20003fc6270 */
[----:B--2---:R-:W-:Y:S01]  /*195e0*/  FMUL.FTZ R9, R46, R4 ;  /* 0x000000042e097220 */ /* 0x004fe20000410000 */
[----:B------:R-:W-:Y:S01]  /*195f0*/  IADD3 R34, R0, 0x70, RZ ;  /* 0x0000007000227810 */ /* 0x000fe20007ffe0ff */
[----:B------:R-:W1:Y:S01]  /*19600*/  I2F R46, R39 ;  /* 0x00000027002e7306 */ /* 0x000e620000201400 */
[----:B------:R-:W-:Y:S01]  /*19610*/  FSEL R207, R2, -INF , !P6 ;  /* 0xff80000002cf7808 */ /* 0x000fe20007000000 */
[----:B------:R-:W-:Y:S01]  /*19620*/  FFMA.FTZ R2, R132, R45, R91 ;  /* 0x0000002d84027223 */ /* 0x000fe2000001005b */
[----:B------:R-:W-:Y:S01]  /*19630*/  IADD3 R35, R0, 0x69, RZ ;  /* 0x0000006900237810 */ /* 0x000fe20007ffe0ff */
[----:B------:R-:W-:-:S04]  /*19640*/  IMAD.MOV.U32 R116, RZ, RZ, R212 ;  /* 0x000000ffff747224 */ /* 0x000fc800078e00d4 */
[----:B------:R-:W2:Y:S01]  /*19650*/  I2F R65, R40 ;  /* 0x0000002800417306 */ /* 0x000ea20000201400 */
[-C--:B------:R-:W-:Y:S01]  /*19660*/  ISETP.GE.AND P4, PT, R44, R6.reuse, PT ;  /* 0x000000062c00720c */ /* 0x080fe20003f86270 */
[----:B------:R4:W5:Y:S06]  /*19670*/  LDL.LU R249, [R1+0x188] ;  /* 0x0001880001f97983 */ /* 0x00096c0000300800 */
[----:B------:R1:W-:Y:S01]  /*19680*/  MUFU.TANH R149, R9 ;  /* 0x0000000900957308 */ /* 0x0003e20000002400 */
[----:B------:R-:W-:Y:S02]  /*19690*/  ISETP.GE.AND P2, PT, R42, R6, PT ;  /* 0x000000062a00720c */ /* 0x000fe40003f46270 */
[----:B------:R-:W-:-:S02]  /*196a0*/  ISETP.GE.AND P1, PT, R39, R8, PT ;  /* 0x000000082700720c */ /* 0x000fc40003f26270 */
[----:B------:R-:W-:-:S03]  /*196b0*/  ISETP.GE.AND P5, PT, R48, R8, PT ;  /* 0x000000083000720c */ /* 0x000fc60003fa6270 */
[----:B------:R-:W-:Y:S01]  /*196c0*/  I2F R67, R35 ;  /* 0x0000002300437306 */ /* 0x000fe20000201400 */
[----:B------:R-:W-:Y:S02]  /*196d0*/  FSEL R202, R2, -INF , !P4 ;  /* 0xff80000002ca7808 */ /* 0x000fe40006000000 */
[----:B------:R-:W-:Y:S02]  /*196e0*/  MOV R98, R193 ;  /* 0x000000c100627202 */ /* 0x000fe40000000f00 */
[----:B------:R-:W-:Y:S02]  /*196f0*/  IADD3 R33, R0, 0x78, RZ ;  /* 0x0000007800217810 */ /* 0x000fe40007ffe0ff */
[----:B------:R-:W-:Y:S01]  /*19700*/  ISETP.GE.AND P3, PT, R48, R6, PT ;  /* 0x000000063000720c */ /* 0x000fe20003f66270 */
[----:B-1----:R-:W-:Y:S01]  /*19710*/  FMUL.FTZ R9, R47, R4 ;  /* 0x000000042f097220 */ /* 0x002fe20000410000 */
[----:B------:R-:W-:Y:S01]  /*19720*/  I2F R68, R29 ;  /* 0x0000001d00447306 */ /* 0x000fe20000201400 */
[----:B------:R-:W-:Y:S01]  /*19730*/  FFMA.FTZ R2, R132, R46, R116 ;  /* 0x0000002e84027223 */ /* 0x000fe20000010074 */
[----:B------:R-:W-:-:S02]  /*19740*/  ISETP.GE.AND P0, PT, R40, R6, PT ;  /* 0x000000062800720c */ /* 0x000fc40003f06270 */
[C---:B------:R-:W-:Y:S02]  /*19750*/  IADD3 R28, R0.reuse, 0x79, RZ ;  /* 0x00000079001c7810 */ /* 0x040fe40007ffe0ff */
[----:B------:R-:W-:Y:S01]  /*19760*/  IADD3 R32, R0, 0x80, RZ ;  /* 0x0000008000207810 */ /* 0x000fe20007ffe0ff */
[----:B------:R-:W-:Y:S01]  /*19770*/  IMAD.MOV.U32 R212, RZ, RZ, R122 ;  /* 0x000000ffffd47224 */ /* 0x000fe200078e007a */
[----:B------:R1:W-:Y:S01]  /*19780*/  MUFU.TANH R159, R9 ;  /* 0x00000009009f7308 */ /* 0x0003e20000002400 */
[----:B------:R-:W-:Y:S01]  /*19790*/  FSEL R193, R7, -INF , !P2 ;  /* 0xff80000007c17808 */ /* 0x000fe20005000000 */
[----:B------:R4:W5:Y:S06]  /*197a0*/  LDL.LU R248, [R1+0x184] ;  /* 0x0001840001f87983 */ /* 0x00096c0000300800 */
[----:B------:R-:W2:Y:S01]  /*197b0*/  I2F R47, R34 ;  /* 0x00000022002f7306 */ /* 0x000ea20000201400 */
[----:B-1----:R-:W-:Y:S01]  /*197c0*/  FMUL.FTZ R9, R56, R4 ;  /* 0x0000000438097220 */ /* 0x002fe20000410000 */
[----:B------:R-:W-:Y:S01]  /*197d0*/  FSEL R205, R2, -INF , !P1 ;  /* 0xff80000002cd7808 */ /* 0x000fe20004800000 */
[----:B------:R-:W-:-:S05]  /*197e0*/  FFMA.FTZ R7, R132, R64, R195 ;  /* 0x0000004084077223 */ /* 0x000fca00000100c3 */
[----:B------:R-:W1:Y:S01]  /*197f0*/  I2F R66, R33 ;  /* 0x0000002100427306 */ /* 0x000e620000201400 */
[----:B------:R-:W-:Y:S01]  /*19800*/  ISETP.GE.AND P4, PT, R34, R8, PT ;  /* 0x000000082200720c */ /* 0x000fe20003f86270 */
[----:B------:R4:W5:Y:S06]  /*19810*/  LDL.LU R224, [R1+0x180] ;  /* 0x0001800001e07983 */ /* 0x00096c0000300800 */
[----:B------:R1:W-:Y:S01]  /*19820*/  MUFU.TANH R150, R9 ;  /* 0x0000000900967308 */ /* 0x0003e20000002400 */
[----:B------:R-:W-:Y:S01]  /*19830*/  FSEL R195, R5, -INF , !P5 ;  /* 0xff80000005c37808 */ /* 0x000fe20006800000 */
[----:B------:R-:W-:Y:S01]  /*19840*/  FFMA.FTZ R2, R132, R46, R246 ;  /* 0x0000002e84027223 */ /* 0x000fe200000100f6 */
[----:B------:R-:W-:Y:S01]  /*19850*/  ISETP.GE.AND P5, PT, R39, R6, PT ;  /* 0x000000062700720c */ /* 0x000fe20003fa6270 */
[----:B------:R4:W5:Y:S01]  /*19860*/  LDL.LU R218, [R1+0x17c] ;  /* 0x00017c0001da7983 */ /* 0x0009620000300800 */
[----:B------:R-:W-:Y:S01]  /*19870*/  FSEL R199, R7, -INF , !P3 ;  /* 0xff80000007c77808 */ /* 0x000fe20005800000 */
[----:B-1----:R-:W-:Y:S01]  /*19880*/  FMUL.FTZ R9, R57, R4 ;  /* 0x0000000439097220 */ /* 0x002fe20000410000 */
[----:B------:R-:W-:Y:S01]  /*19890*/  FSEL R200, R2, -INF , !P5 ;  /* 0xff80000002c87808 */ /* 0x000fe20006800000 */
[-C--:B--2---:R-:W-:Y:S01]  /*198a0*/  FFMA.FTZ R5, R132, R65.reuse, R98 ;  /* 0x0000004184057223 */ /* 0x084fe20000010062 */
[----:B------:R-:W-:Y:S01]  /*198b0*/  ISETP.GE.AND P2, PT, R40, R8, PT ;  /* 0x000000082800720c */ /* 0x000fe20003f46270 */
[----:B------:R1:W-:Y:S01]  /*198c0*/  MUFU.TANH R158, R9 ;  /* 0x00000009009e7308 */ /* 0x0003e20000002400 */
[C---:B------:R-:W-:Y:S01]  /*198d0*/  FFMA.FTZ R7, R132.reuse, R65, R121 ;  /* 0x0000004184077223 */ /* 0x040fe20000010079 */
[----:B------:R-:W-:Y:S01]  /*198e0*/  ISETP.GE.AND P6, PT, R35, R6, PT ;  /* 0x000000062300720c */ /* 0x000fe20003fc6270 */
[----:B------:R-:W-:-:S05]  /*198f0*/  FFMA.FTZ R2, R132, R47, R215 ;  /* 0x0000002f84027223 */ /* 0x000fca00000100d7 */
[----:B------:R-:W2:Y:S01]  /*19900*/  I2F R72, R28 ;  /* 0x0000001c00487306 */ /* 0x000ea20000201400 */
[----:B------:R-:W-:Y:S01]  /*19910*/  IADD3 R19, R0, 0x81, RZ ;  /* 0x0000008100137810 */ /* 0x000fe20007ffe0ff */
[----:B------:R4:W5:Y:S01]  /*19920*/  LDL.LU R191, [R1+0x178] ;  /* 0x0001780001bf7983 */ /* 0x0009620000300800 */
[----:B-1----:R-:W-:Y:S01]  /*19930*/  FMUL.FTZ R9, R58, R4 ;  /* 0x000000043a097220 */ /* 0x002fe20000410000 */
[----:B------:R-:W-:Y:S02]  /*19940*/  FSEL R201, R7, -INF , !P0 ;  /* 0xff80000007c97808 */ /* 0x000fe40004000000 */
[----:B------:R-:W-:Y:S02]  /*19950*/  FSEL R215, R2, -INF , !P4 ;  /* 0xff80000002d77808 */ /* 0x000fe40006000000 */
[----:B------:R1:W-:Y:S01]  /*19960*/  MUFU.TANH R147, R9 ;  /* 0x0000000900937308 */ /* 0x0003e20000002400 */
[C---:B------:R-:W-:Y:S01]  /*19970*/  FFMA.FTZ R7, R132.reuse, R67, R247 ;  /* 0x0000004384077223 */ /* 0x040fe200000100f7 */
[----:B------:R-:W-:Y:S01]  /*19980*/  FSEL R204, R5, -INF , !P2 ;  /* 0xff80000005cc7808 */ /* 0x000fe20005000000 */
[----:B------:R-:W-:Y:S01]  /*19990*/  FFMA.FTZ R2, R132, R47, R213 ;  /* 0x0000002f84027223 */ /* 0x000fe200000100d5 */
[----:B------:R-:W-:Y:S01]  /*199a0*/  ISETP.GE.AND P2, PT, R34, R6, PT ;  /* 0x000000062200720c */ /* 0x000fe20003f46270 */
[----:B------:R4:W5:Y:S01]  /*199b0*/  LDL.LU R190, [R1+0x174] ;  /* 0x0001740001be7983 */ /* 0x0009620000300800 */
[----:B-1----:R-:W-:-:S02]  /*199c0*/  FMUL.FTZ R9, R59, R4 ;  /* 0x000000043b097220 */ /* 0x002fc40000410000 */
[----:B------:R-:W1:Y:S01]  /*199d0*/  I2F R57, R32 ;  /* 0x0000002000397306 */ /* 0x000e620000201400 */
[----:B------:R-:W-:Y:S01]  /*199e0*/  FSEL R208, R7, -INF , !P6 ;  /* 0xff80000007d07808 */ /* 0x000fe20007000000 */
[C---:B------:R-:W-:Y:S01]  /*199f0*/  FFMA.FTZ R5, R132.reuse, R67, R212 ;  /* 0x0000004384057223 */ /* 0x040fe200000100d4 */
[-C--:B------:R-:W-:Y:S02]  /*19a00*/  ISETP.GE.AND P3, PT, R35, R8.reuse, PT ;  /* 0x000000082300720c */ /* 0x080fe40003f66270 */
[----:B------:R-:W-:Y:S02]  /*19a10*/  ISETP.GE.AND P5, PT, R33, R8, PT ;  /* 0x000000082100720c */ /* 0x000fe40003fa6270 */
[----:B------:R-:W-:Y:S01]  /*19a20*/  ISETP.GE.AND P1, PT, R29, R6, PT ;  /* 0x000000061d00720c */ /* 0x000fe20003f26270 */
[----:B------:R1:W-:Y:S01]  /*19a30*/  MUFU.TANH R148, R9 ;  /* 0x0000000900947308 */ /* 0x0003e20000002400 */
[----:B------:R-:W-:Y:S01]  /*19a40*/  FFMA.FTZ R7, R132, R68, R211 ;  /* 0x0000004484077223 */ /* 0x000fe200000100d3 */
[----:B------:R-:W-:Y:S01]  /*19a50*/  FSEL R211, R2, -INF , !P2 ;  /* 0xff80000002d37808 */ /* 0x000fe20005000000 */
[----:B------:R-:W-:-:S05]  /*19a60*/  FFMA.FTZ R2, R132, R66, R210 ;  /* 0x0000004284027223 */ /* 0x000fca00000100d2 */
[----:B------:R-:W2:Y:S01]  /*19a70*/  I2F R73, R19 ;  /* 0x0000001300497306 */ /* 0x000ea20000201400 */
[----:B------:R-:W-:-:S07]  /*19a80*/  ISETP.GE.AND P0, PT, R29, R8, PT ;  /* 0x000000081d00720c */ /* 0x000fce0003f06270 */
[----:B------:R-:W2:Y:S01]  /*19a90*/  I2F R69, R31 ;  /* 0x0000001f00457306 */ /* 0x000ea20000201400 */
[----:B-1----:R-:W-:Y:S01]  /*19aa0*/  FMUL.FTZ R9, R52, R4 ;  /* 0x0000000434097220 */ /* 0x002fe20000410000 */
[----:B------:R-:W-:Y:S02]  /*19ab0*/  IADD3 R18, R0, 0x89, RZ ;  /* 0x0000008900127810 */ /* 0x000fe40007ffe0ff */
[----:B------:R-:W-:Y:S02]  /*19ac0*/  ISETP.GE.AND P4, PT, R28, R6, PT ;  /* 0x000000061c00720c */ /* 0x000fe40003f86270 */
[C---:B------:R-:W-:Y:S02]  /*19ad0*/  IADD3 R11, R0.reuse, 0x91, RZ ;  /* 0x00000091000b7810 */ /* 0x040fe40007ffe0ff */
[----:B------:R-:W-:Y:S01]  /*19ae0*/  IADD3 R30, R0, 0x90, RZ ;  /* 0x00000090001e7810 */ /* 0x000fe20007ffe0ff */
[----:B------:R1:W-:Y:S01]  /*19af0*/  MUFU.TANH R142, R9 ;  /* 0x00000009008e7308 */ /* 0x0003e20000002400 */
[----:B------:R-:W-:Y:S01]  /*19b00*/  FSEL R203, R5, -INF , !P3 ;  /* 0xff80000005cb7808 */ /* 0x000fe20005800000 */
[----:B------:R-:W-:Y:S01]  /*19b10*/  FFMA.FTZ R5, R132, R68, R214 ;  /* 0x0000004484057223 */ /* 0x000fe200000100d6 */
[----:B------:R-:W-:Y:S01]  /*19b20*/  FSEL R214, R2, -INF , !P5 ;  /* 0xff80000002d67808 */ /* 0x000fe20006800000 */
[----:B------:R-:W-:Y:S01]  /*19b30*/  FFMA.FTZ R2, R132, R66, R225 ;  /* 0x0000004284027223 */ /* 0x000fe200000100e1 */
[----:B------:R-:W-:-:S02]  /*19b40*/  IADD3 R10, R0, 0x98, RZ ;  /* 0x00000098000a7810 */ /* 0x000fc40007ffe0ff */
[C---:B------:R-:W-:Y:S02]  /*19b50*/  IADD3 R41, R0.reuse, 0x99, RZ ;  /* 0x0000009900297810 */ /* 0x040fe40007ffe0ff */
[C---:B------:R-:W-:Y:S02]  /*19b60*/  IADD3 R36, R0.reuse, 0xa0, RZ ;  /* 0x000000a000247810 */ /* 0x040fe40007ffe0ff */
[C---:B------:R-:W-:Y:S02]  /*19b70*/  IADD3 R42, R0.reuse, 0xa1, RZ ;  /* 0x000000a1002a7810 */ /* 0x040fe40007ffe0ff */
[C---:B------:R-:W-:Y:S02]  /*19b80*/  IADD3 R37, R0.reuse, 0xa8, RZ ;  /* 0x000000a800257810 */ /* 0x040fe40007ffe0ff */
[C---:B------:R-:W-:Y:S01]  /*19b90*/  IADD3 R43, R0.reuse, 0xb0, RZ ;  /* 0x000000b0002b7810 */ /* 0x040fe20007ffe0ff */
[----:B-1----:R-:W-:Y:S01]  /*19ba0*/  FMUL.FTZ R9, R53, R4 ;  /* 0x0000000435097220 */ /* 0x002fe20000410000 */
[----:B------:R-:W-:-:S02]  /*19bb0*/  IADD3 R40, R0, 0xb1, RZ ;  /* 0x000000b100287810 */ /* 0x000fc40007ffe0ff */
[C---:B------:R-:W-:Y:S01]  /*19bc0*/  IADD3 R49, R0.reuse, 0xa9, RZ ;  /* 0x000000a900317810 */ /* 0x040fe20007ffe0ff */
[----:B------:R1:W-:Y:S01]  /*19bd0*/  MUFU.TANH R139, R9 ;  /* 0x00000009008b7308 */ /* 0x0003e20000002400 */
[----:B------:R-:W-:Y:S02]  /*19be0*/  ISETP.GE.AND P3, PT, R33, R6, PT ;  /* 0x000000062100720c */ /* 0x000fe40003f66270 */
[C---:B------:R-:W-:Y:S02]  /*19bf0*/  IADD3 R48, R0.reuse, 0xb8, RZ ;  /* 0x000000b800307810 */ /* 0x040fe40007ffe0ff */
[C---:B------:R-:W-:Y:S02]  /*19c00*/  IADD3 R50, R0.reuse, 0xb9, RZ ;  /* 0x000000b900327810 */ /* 0x040fe40007ffe0ff */
[C---:B------:R-:W-:Y:S02]  /*19c10*/  IADD3 R51, R0.reuse, 0xc1, RZ ;  /* 0x000000c100337810 */ /* 0x040fe40007ffe0ff */
[----:B------:R-:W-:-:S02]  /*19c20*/  IADD3 R56, R0, 0xd0, RZ ;  /* 0x000000d000387810 */ /* 0x000fc40007ffe0ff */
[C---:B------:R-:W-:Y:S02]  /*19c30*/  IADD3 R58, R0.reuse, 0xd8, RZ ;  /* 0x000000d8003a7810 */ /* 0x040fe40007ffe0ff */
[C---:B------:R-:W-:Y:S02]  /*19c40*/  IADD3 R61, R0.reuse, 0xe0, RZ ;  /* 0x000000e0003d7810 */ /* 0x040fe40007ffe0ff */
[----:B------:R-:W-:Y:S01]  /*19c50*/  IADD3 R60, R0, 0xe1, RZ ;  /* 0x000000e1003c7810 */ /* 0x000fe20007ffe0ff */
[----:B-1----:R-:W-:Y:S01]  /*19c60*/  FMUL.FTZ R9, R54, R4 ;  /* 0x0000000436097220 */ /* 0x002fe20000410000 */
[----:B------:R-:W-:Y:S01]  /*19c70*/  MOV R246, R90 ;  /* 0x0000005a00f67202 */ /* 0x000fe20000000f00 */
[----:B------:R-:W1:Y:S02]  /*19c80*/  S2R R247, SR_TID.X ;  /* 0x0000000000f77919 */ /* 0x000e640000002100 */
[----:B------:R3:W-:Y:S01]  /*19c90*/  MUFU.TANH R124, R9 ;  /* 0x00000009007c7308 */ /* 0x0007e20000002400 */
[----:B------:R-:W-:Y:S01]  /*19ca0*/  FSEL R210, R7, -INF , !P1 ;  /* 0xff80000007d27808 */ /* 0x000fe20004800000 */
[----:B--2---:R-:W-:Y:S01]  /*19cb0*/  FFMA.FTZ R7, R132, R72, R209 ;  /* 0x0000004884077223 */ /* 0x004fe200000100d1 */
[----:B------:R-:W-:Y:S01]  /*19cc0*/  FSEL R209, R2, -INF , !P3 ;  /* 0xff80000002d17808 */ /* 0x000fe20005800000 */
[----:B------:R-:W-:Y:S01]  /*19cd0*/  FFMA.FTZ R2, R132, R57, R216 ;  /* 0x0000003984027223 */ /* 0x000fe200000100d8 */
[----:B------:R-:W-:Y:S01]  /*19ce0*/  ISETP.GE.AND P2, PT, R32, R8, PT ;  /* 0x000000082000720c */ /* 0x000fe20003f46270 */
[----:B------:R4:W5:Y:S01]  /*19cf0*/  LDL.LU R189, [R1+0x170] ;  /* 0x0001700001bd7983 */ /* 0x0009620000300800 */
[----:B---3--:R-:W-:-:S02]  /*19d00*/  FMUL.FTZ R9, R55, R4 ;  /* 0x0000000437097220 */ /* 0x008fc40000410000 */
[----:B------:R-:W-:Y:S02]  /*19d10*/  FSEL R225, R2, -INF , !P2 ;  /* 0xff80000002e17808 */ /* 0x000fe40005000000 */
[----:B------:R-:W-:Y:S01]  /*19d20*/  FSEL R213, R5, -INF , !P0 ;  /* 0xff80000005d57808 */ /* 0x000fe20004000000 */
[----:B------:R2:W-:Y:S01]  /*19d30*/  MUFU.TANH R123, R9 ;  /* 0x00000009007b7308 */ /* 0x0005e20000002400 */
[----:B------:R-:W-:Y:S01]  /*19d40*/  FFMA.FTZ R2, R132, R57, R220 ;  /* 0x0000003984027223 */ /* 0x000fe200000100dc */
[----:B------:R-:W-:Y:S01]  /*19d50*/  ISETP.GE.AND P0, PT, R32, R6, PT ;  /* 0x000000062000720c */ /* 0x000fe20003f06270 */
[----:B------:R-:W-:Y:S01]  /*19d60*/  IMAD.MOV.U32 R212, RZ, RZ, R120 ;  /* 0x000000ffffd47224 */ /* 0x000fe200078e0078 */
[----:B------:R-:W-:Y:S01]  /*19d70*/  FSEL R216, R7, -INF , !P4 ;  /* 0xff80000007d87808 */ /* 0x000fe20006000000 */
[----:B------:R4:W5:Y:S01]  /*19d80*/  LDL.LU R172, [R1+0x16c] ;  /* 0x00016c0001ac7983 */ /* 0x0009620000300800 */
[----:B--2---:R-:W-:Y:S02]  /*19d90*/  FMUL.FTZ R9, R80, R4 ;  /* 0x0000000450097220 */ /* 0x004fe40000410000 */
[----:B------:R-:W2:Y:S01]  /*19da0*/  I2F R75, R18 ;  /* 0x00000012004b7306 */ /* 0x000ea20000201400 */
[----:B------:R-:W-:Y:S01]  /*19db0*/  FFMA.FTZ R5, R132, R72, R245 ;  /* 0x0000004884057223 */ /* 0x000fe200000100f5 */
[-C--:B------:R-:W-:Y:S01]  /*19dc0*/  ISETP.GE.AND P6, PT, R28, R8.reuse, PT ;  /* 0x000000081c00720c */ /* 0x080fe20003fc6270 */
[----:B------:R-:W-:Y:S01]  /*19dd0*/  FFMA.FTZ R7, R132, R73, R219 ;  /* 0x0000004984077223 */ /* 0x000fe200000100db */
[----:B------:R-:W-:Y:S01]  /*19de0*/  ISETP.GE.AND P3, PT, R31, R8, PT ;  /* 0x000000081f00720c */ /* 0x000fe20003f66270 */
[----:B------:R-:W3:Y:S03]  /*19df0*/  LDSM.16.M88.4 R32, [R183+0x7000] ;  /* 0x00700000b720783b */ /* 0x000ee60000000200 */
[----:B------:R1:W-:Y:S01]  /*19e00*/  MUFU.TANH R122, R9 ;  /* 0x00000009007a7308 */ /* 0x0003e20000002400 */
[----:B------:R-:W-:Y:S01]  /*19e10*/  FSEL R219, R2, -INF , !P0 ;  /* 0xff80000002db7808 */ /* 0x000fe20004000000 */
[----:B------:R-:W-:Y:S01]  /*19e20*/  FFMA.FTZ R2, R132, R69, R217 ;  /* 0x0000004584027223 */ /* 0x000fe200000100d9 */
[----:B------:R-:W-:Y:S01]  /*19e30*/  MOV R245, R212 ;  /* 0x000000d400f57202 */ /* 0x000fe20000000f00 */
[----:B------:R4:W5:Y:S01]  /*19e40*/  LDL.LU R135, [R1+0x168] ;  /* 0x0001680001877983 */ /* 0x0009620000300800 */
[----:B-1----:R-:W-:-:S03]  /*19e50*/  FMUL.FTZ R9, R81, R4 ;  /* 0x0000000451097220 */ /* 0x002fc60000410000 */
[----:B------:R-:W1:Y:S01]  /*19e60*/  I2F R76, R11 ;  /* 0x0000000b004c7306 */ /* 0x000e620000201400 */
[----:B------:R-:W-:Y:S01]  /*19e70*/  FSEL R212, R5, -INF , !P6 ;  /* 0xff80000005d47808 */ /* 0x000fe20007000000 */
[----:B------:R4:W5:Y:S06]  /*19e80*/  LDL.LU R134, [R1+0x164] ;  /* 0x0001640001867983 */ /* 0x00096c0000300800 */
[----:B------:R1:W-:Y:S01]  /*19e90*/  MUFU.TANH R121, R9 ;  /* 0x0000000900797308 */ /* 0x0003e20000002400 */
[----:B------:R-:W-:Y:S01]  /*19ea0*/  FFMA.FTZ R5, R132, R73, R222 ;  /* 0x0000004984057223 */ /* 0x000fe200000100de */
[----:B------:R-:W-:Y:S01]  /*19eb0*/  ISETP.GE.AND P5, PT, R19, R6, PT ;  /* 0x000000061300720c */ /* 0x000fe20003fa6270 */
[----:B------:R4:W5:Y:S01]  /*19ec0*/  LDL.LU R118, [R1+0x160] ;  /* 0x0001600001767983 */ /* 0x0009620000300800 */
[----:B------:R-:W-:Y:S01]  /*19ed0*/  FSEL R222, R2, -INF , !P3 ;  /* 0xff80000002de7808 */ /* 0x000fe20005800000 */
[----:B------:R-:W-:-:S02]  /*19ee0*/  FFMA.FTZ R2, R132, R69, R221 ;  /* 0x0000004584027223 */ /* 0x000fc400000100dd */
[----:B-1----:R-:W-:-:S04]  /*19ef0*/  FMUL.FTZ R9, R82, R4 ;  /* 0x0000000452097220 */ /* 0x002fc80000410000 */
[----:B------:R1:W-:Y:S01]  /*19f00*/  MUFU.TANH R120, R9 ;  /* 0x0000000900787308 */ /* 0x0003e20000002400 */
[----:B------:R-:W-:Y:S02]  /*19f10*/  ISETP.GE.AND P6, PT, R31, R6, PT ;  /* 0x000000061f00720c */ /* 0x000fe40003fc6270 */
[----:B------:R-:W-:Y:S01]  /*19f20*/  FSEL R217, R7, -INF , !P5 ;  /* 0xff80000007d97808 */ /* 0x000fe20006800000 */
[----:B------:R-:W-:-:S04]  /*19f30*/  FMUL.FTZ R7, R94, R4 ;  /* 0x000000045e077220 */ /* 0x000fc80000410000 */
[----:B------:R-:W3:Y:S01]  /*19f40*/  I2F R59, R30 ;  /* 0x0000001e003b7306 */ /* 0x000ee20000201400 */
[----:B-1----:R-:W-:-:S07]  /*19f50*/  FMUL.FTZ R9, R83, R4 ;  /* 0x0000000453097220 */ /* 0x002fce0000410000 */
[----:B------:R1:W-:Y:S01]  /*19f60*/  MUFU.TANH R119, R9 ;  /* 0x0000000900777308 */ /* 0x0003e20000002400 */
[----:B------:R-:W-:Y:S01]  /*19f70*/  FSEL R94, R2, -INF , !P6 ;  /* 0xff800000025e7808 */ /* 0x000fe20007000000 */
[----:B--2---:R-:W-:Y:S01]  /*19f80*/  FFMA.FTZ R2, R132, R75, R236 ;  /* 0x0000004b84027223 */ /* 0x004fe200000100ec */
[----:B------:R-:W-:Y:S02]  /*19f90*/  ISETP.GE.AND P1, PT, R19, R8, PT ;  /* 0x000000081300720c */ /* 0x000fe40003f26270 */
[----:B------:R-:W-:-:S03]  /*19fa0*/  ISETP.GE.AND P2, PT, R18, R6, PT ;  /* 0x000000061200720c */ /* 0x000fc60003f46270 */
[----:B------:R-:W2:Y:S01]  /*19fb0*/  I2F R74, R10 ;  /* 0x0000000a004a7306 */ /* 0x000ea20000201400 */
[----:B-1----:R-:W-:-:S07]  /*19fc0*/  FMUL.FTZ R9, R92, R4 ;  /* 0x000000045c097220 */ /* 0x002fce0000410000 */
[----:B------:R1:W-:Y:S01]  /*19fd0*/  MUFU.TANH R117, R9 ;  /* 0x0000000900757308 */ /* 0x0003e20000002400 */
[----:B------:R-:W-:Y:S01]  /*19fe0*/  FSEL R220, R5, -INF , !P1 ;  /* 0xff80000005dc7808 */ /* 0x000fe20004800000 */
[----:B------:R-:W-:Y:S01]  /*19ff0*/  FFMA.FTZ R5, R132, R75, R238 ;  /* 0x0000004b84057223 */ /* 0x000fe200000100ee */
[----:B------:R-:W-:-:S05]  /*1a000*/  ISETP.GE.AND P4, PT, R18, R8, PT ;  /* 0x000000081200720c */ /* 0x000fca0003f86270 */
[----:B------:R-:W2:Y:S01]  /*1a010*/  I2F R79, R41 ;  /* 0x00000029004f7306 */ /* 0x000ea20000201400 */
[----:B-1----:R-:W-:-:S07]  /*1a020*/  FMUL.FTZ R9, R93, R4 ;  /* 0x000000045d097220 */ /* 0x002fce0000410000 */
[----:B------:R1:W-:Y:S01]  /*1a030*/  MUFU.TANH R116, R9 ;  /* 0x0000000900747308 */ /* 0x0003e20000002400 */
[C---:B------:R-:W-:Y:S02]  /*1a040*/  ISETP.GE.AND P0, PT, R30.reuse, R8, PT ;  /* 0x000000081e00720c */ /* 0x040fe40003f06270 */
[----:B------:R-:W-:Y:S02]  /*1a050*/  ISETP.GE.AND P1, PT, R30, R6, PT ;  /* 0x000000061e00720c */ /* 0x000fe40003f26270 */
[----:B------:R-:W-:Y:S01]  /*1a060*/  ISETP.GE.AND P5, PT, R11, R8, PT ;  /* 0x000000080b00720c */ /* 0x000fe20003fa6270 */
[----:B------:R-:W-:Y:S02]  /*1a070*/  HMMA.16816.F32 R28, R12, R70, R100 ;  /* 0x000000460c1c723c */ /* 0x000fe40000001864 */
[----:B------:R2:W-:Y:S01]  /*1a080*/  MUFU.TANH R93, R7 ;  /* 0x00000007005d7308 */ /* 0x0005e20000002400 */
[----:B------:R-:W-:Y:S01]  /*1a090*/  FSEL R221, R5, -INF , !P4 ;  /* 0xff80000005dd7808 */ /* 0x000fe20006000000 */
[----:B-1----:R-:W-:Y:S01]  /*1a0a0*/  FMUL.FTZ R9, R95, R4 ;  /* 0x000000045f097220 */ /* 0x002fe20000410000 */
[----:B------:R-:W-:Y:S01]  /*1a0b0*/  FSEL R95, R2, -INF , !P2 ;  /* 0xff800000025f7808 */ /* 0x000fe20005000000 */
[C---:B------:R-:W-:Y:S01]  /*1a0c0*/  FFMA.FTZ R2, R132.reuse, R76, R237 ;  /* 0x0000004c84027223 */ /* 0x040fe200000100ed */
[----:B------:R-:W-:Y:S01]  /*1a0d0*/  ISETP.GE.AND P3, PT, R11, R6, PT ;  /* 0x000000060b00720c */ /* 0x000fe20003f66270 */
[----:B---3--:R-:W-:-:S02]  /*1a0e0*/  FFMA.FTZ R5, R132, R59, R229 ;  /* 0x0000003b84057223 */ /* 0x008fc400000100e5 */
[----:B--2---:R-:W-:Y:S01]  /*1a0f0*/  FFMA.FTZ R7, R132, R59, R228 ;  /* 0x0000003b84077223 */ /* 0x004fe200000100e4 */
[----:B------:R-:W-:Y:S01]  /*1a100*/  FSEL R228, R2, -INF , !P5 ;  /* 0xff80000002e47808 */ /* 0x000fe20006800000 */
[C---:B------:R-:W-:Y:S01]  /*1a110*/  FFMA.FTZ R2, R132.reuse, R76, R235 ;  /* 0x0000004c84027223 */ /* 0x040fe200000100eb */
[----:B------:R-:W-:Y:S01]  /*1a120*/  FSEL R229, R5, -INF , !P0 ;  /* 0xff80000005e57808 */ /* 0x000fe20004000000 */
[----:B------:R-:W-:Y:S01]  /*1a130*/  FFMA.FTZ R5, R132, R74, R227 ;  /* 0x0000004a84057223 */ /* 0x000fe200000100e3 */
[----:B------:R-:W-:Y:S02]  /*1a140*/  ISETP.GE.AND P4, PT, R10, R6, PT ;  /* 0x000000060a00720c */ /* 0x000fe40003f86270 */
[----:B------:R-:W-:Y:S01]  /*1a150*/  FSEL R101, R2, -INF , !P3 ;  /* 0xff80000002657808 */ /* 0x000fe20005800000 */
[----:B------:R-:W-:Y:S01]  /*1a160*/  FFMA.FTZ R2, R132, R79, R233 ;  /* 0x0000004f84027223 */ /* 0x000fe200000100e9 */
[----:B------:R-:W-:Y:S01]  /*1a170*/  ISETP.GE.AND P2, PT, R41, R8, PT ;  /* 0x000000082900720c */ /* 0x000fe20003f46270 */
[----:B------:R-:W1:Y:S01]  /*1a180*/  I2F R78, R36 ;  /* 0x00000024004e7306 */ /* 0x000e620000201400 */
[----:B------:R-:W-:-:S02]  /*1a190*/  FSEL R102, R7, -INF , !P1 ;  /* 0xff80000007667808 */ /* 0x000fc40004800000 */
[----:B------:R-:W-:Y:S02]  /*1a1a0*/  FSEL R100, R5, -INF , !P4 ;  /* 0xff80000005647808 */ /* 0x000fe40006000000 */
[----:B------:R-:W-:-:S03]  /*1a1b0*/  FSEL R227, R2, -INF , !P2 ;  /* 0xff80000002e37808 */ /* 0x000fc60005000000 */
[----:B------:R-:W2:Y:S01]  /*1a1c0*/  I2F R84, R42 ;  /* 0x0000002a00547306 */ /* 0x000ea20000201400 */
[C---:B------:R-:W-:Y:S02]  /*1a1d0*/  ISETP.GE.AND P1, PT, R36.reuse, R8, PT ;  /* 0x000000082400720c */ /* 0x040fe40003f26270 */
[----:B------:R-:W-:Y:S02]  /*1a1e0*/  ISETP.GE.AND P5, PT, R36, R6, PT ;  /* 0x000000062400720c */ /* 0x000fe40003fa6270 */
[C---:B------:R-:W-:Y:S02]  /*1a1f0*/  ISETP.GE.AND P4, PT, R37.reuse, R8, PT ;  /* 0x000000082500720c */ /* 0x040fe40003f86270 */
[-C--:B------:R-:W-:Y:S01]  /*1a200*/  ISETP.GE.AND P2, PT, R37, R6.reuse, PT ;  /* 0x000000062500720c */ /* 0x080fe20003f46270 */
[----:B------:R3:W1:Y:S01]  /*1a210*/  I2F R63, R37 ;  /* 0x00000025003f7306 */ /* 0x0006620000201400 */
[C---:B------:R-:W-:Y:S01]  /*1a220*/  FFMA.FTZ R2, R132.reuse, R79, R232 ;  /* 0x0000004f84027223 */ /* 0x040fe200000100e8 */
[----:B------:R-:W-:Y:S01]  /*1a230*/  ISETP.GE.AND P0, PT, R41, R6, PT ;  /* 0x000000062900720c */ /* 0x000fe20003f06270 */
[----:B------:R-:W-:Y:S01]  /*1a240*/  FFMA.FTZ R7, R132, R74, R234 ;  /* 0x0000004a84077223 */ /* 0x000fe200000100ea */
[----:B------:R-:W-:Y:S04]  /*1a250*/  HMMA.16816.F32 R44, R12, R32, R108 ;  /* 0x000000200c2c723c */ /* 0x000fe8000000186c */
[----:B------:R4:W-:Y:S01]  /*1a260*/  MUFU.TANH R73, R9 ;  /* 0x0000000900497308 */ /* 0x0009e20000002400 */
[----:B---3--:R-:W3:Y:S01]  /*1a270*/  LDSM.16.M88.4 R36, [R138+0x7800] ;  /* 0x007800008a24783b */ /* 0x008ee20000000200 */
[----:B------:R-:W-:Y:S01]  /*1a280*/  ISETP.GE.AND P6, PT, R10, R8, PT ;  /* 0x000000080a00720c */ /* 0x000fe20003fc6270 */
[----:B-1----:R-:W-:Y:S01]  /*1a290*/  FFMA.FTZ R5, R132, R78, R231 ;  /* 0x0000004e84057223 */ /* 0x002fe200000100e7 */
[----:B------:R-:W-:Y:S01]  /*1a2a0*/  FSEL R108, R2, -INF , !P0 ;  /* 0xff800000026c7808 */ /* 0x000fe20004000000 */
[----:B--2---:R-:W-:-:S02]  /*1a2b0*/  FFMA.FTZ R2, R132, R84, R230 ;  /* 0x0000005484027223 */ /* 0x004fc400000100e6 */
[----:B----4-:R-:W-:Y:S01]  /*1a2c0*/  FMUL.FTZ R9, R28, R4 ;  /* 0x000000041c097220 */ /* 0x010fe20000410000 */
[----:B------:R-:W-:-:S03]  /*1a2d0*/  ISETP.GE.AND P3, PT, R42, R8, PT ;  /* 0x000000082a00720c */ /* 0x000fc60003f66270 */
[----:B------:R1:W-:Y:S01]  /*1a2e0*/  MUFU.TANH R71, R9 ;  /* 0x0000000900477308 */ /* 0x0003e20000002400 */
[----:B------:R-:W-:Y:S01]  /*1a2f0*/  FSEL R103, R7, -INF , !P6 ;  /* 0xff80000007677808 */ /* 0x000fe20007000000 */
[C---:B------:R-:W-:Y:S01]  /*1a300*/  FFMA.FTZ R7, R132.reuse, R84, R223 ;  /* 0x0000005484077223 */ /* 0x040fe200000100df */
[----:B------:R-:W-:Y:S01]  /*1a310*/  FSEL R231, R5, -INF , !P1 ;  /* 0xff80000005e77808 */ /* 0x000fe20004800000 */
[-C--:B------:R-:W-:Y:S01]  /*1a320*/  FFMA.FTZ R5, R132, R63.reuse, R206 ;  /* 0x0000003f84057223 */ /* 0x080fe200000100ce */
[----:B------:R-:W-:Y:S01]  /*1a330*/  FSEL R223, R2, -INF , !P3 ;  /* 0xff80000002df7808 */ /* 0x000fe20005800000 */
[----:B------:R-:W-:Y:S02]  /*1a340*/  FFMA.FTZ R2, R132, R63, R181 ;  /* 0x0000003f84027223 */ /* 0x000fe400000100b5 */
[----:B-1----:R-:W-:-:S04]  /*1a350*/  FMUL.FTZ R9, R29, R4 ;  /* 0x000000041d097220 */ /* 0x002fc80000410000 */
[----:B------:R1:W-:Y:S01]  /*1a360*/  MUFU.TANH R70, R9 ;  /* 0x0000000900467308 */ /* 0x0003e20000002400 */
[----:B------:R-:W-:Y:S02]  /*1a370*/  FSEL R206, R5, -INF , !P4 ;  /* 0xff80000005ce7808 */ /* 0x000fe40006000000 */
[----:B------:R-:W-:Y:S02]  /*1a380*/  FSEL R109, R2, -INF , !P2 ;  /* 0xff800000026d7808 */ /* 0x000fe40005000000 */
[-C--:B------:R-:W-:Y:S02]  /*1a390*/  ISETP.GE.AND P6, PT, R42, R6.reuse, PT ;  /* 0x000000062a00720c */ /* 0x080fe40003fc6270 */
[----:B------:R-:W-:Y:S01]  /*1a3a0*/  ISETP.GE.AND P3, PT, R43, R6, PT ;  /* 0x000000062b00720c */ /* 0x000fe20003f66270 */
[----:B------:R-:W-:Y:S01]  /*1a3b0*/  I2F R85, R43 ;  /* 0x0000002b00557306 */ /* 0x000fe20000201400 */
[----:B------:R-:W-:Y:S01]  /*1a3c0*/  ISETP.GE.AND P4, PT, R40, R8, PT ;  /* 0x000000082800720c */ /* 0x000fe20003f86270 */
[----:B-1----:R-:W-:-:S06]  /*1a3d0*/  FFMA.FTZ R9, R132, R78, R226 ;  /* 0x0000004e84097223 */ /* 0x002fcc00000100e2 */
[----:B------:R1:W-:Y:S01]  /*1a3e0*/  I2F R89, R40 ;  /* 0x0000002800597306 */ /* 0x0003e20000201400 */
[----:B------:R-:W-:Y:S02]  /*1a3f0*/  ISETP.GE.AND P2, PT, R40, R6, PT ;  /* 0x000000062800720c */ /* 0x000fe40003f46270 */
[----:B------:R-:W-:Y:S02]  /*1a400*/  FSEL R111, R9, -INF , !P5 ;  /* 0xff800000096f7808 */ /* 0x000fe40006800000 */
[----:B------:R-:W-:Y:S02]  /*1a410*/  ISETP.GE.AND P5, PT, R43, R8, PT ;  /* 0x000000082b00720c */ /* 0x000fe40003fa6270 */
[----:B-1----:R-:W1:Y:S01]  /*1a420*/  LDSM.16.M88.4 R40, [R183+0x7800] ;  /* 0x00780000b728783b */ /* 0x002e620000000200 */
[----:B------:R-:W-:Y:S01]  /*1a430*/  FMUL.FTZ R5, R30, R4 ;  /* 0x000000041e057220 */ /* 0x000fe20000410000 */
[----:B------:R-:W2:Y:S01]  /*1a440*/  I2F R77, R49 ;  /* 0x00000031004d7306 */ /* 0x000ea20000201400 */
[----:B------:R-:W-:-:S02]  /*1a450*/  ISETP.GE.AND P0, PT, R49, R8, PT ;  /* 0x000000083100720c */ /* 0x000fc40003f06270 */
[C---:B------:R-:W-:Y:S02]  /*1a460*/  IADD3 R52, R0.reuse, 0xc0, RZ ;  /* 0x000000c000347810 */ /* 0x040fe40007ffe0ff */
[----:B------:R-:W-:-:S03]  /*1a470*/  IADD3 R54, R0, 0xc8, RZ ;  /* 0x000000c800367810 */ /* 0x000fc60007ffe0ff */
[----:B------:R-:W4:Y:S01]  /*1a480*/  I2F R80, R48 ;  /* 0x0000003000507306 */ /* 0x000f220000201400 */
[----:B------:R-:W-:Y:S02]  /*1a490*/  ISETP.GE.AND P1, PT, R49, R6, PT ;  /* 0x000000063100720c */ /* 0x000fe40003f26270 */
[C---:B------:R-:W-:Y:S02]  /*1a4a0*/  IADD3 R53, R0.reuse, 0xc9, RZ ;  /* 0x000000c900357810 */ /* 0x040fe40007ffe0ff */
[C---:B------:R-:W-:Y:S02]  /*1a4b0*/  IADD3 R19, R0.reuse, 0xd1, RZ ;  /* 0x000000d100137810 */ /* 0x040fe40007ffe0ff */
[----:B------:R-:W-:Y:S01]  /*1a4c0*/  IADD3 R55, R0, 0xd9, RZ ;  /* 0x000000d900377810 */ /* 0x000fe20007ffe0ff */
[----:B------:R1:W-:Y:S01]  /*1a4d0*/  MUFU.TANH R63, R5 ;  /* 0x00000005003f7308 */ /* 0x0003e20000002400 */
[----:B--2---:R-:W-:Y:S01]  /*1a4e0*/  FFMA.FTZ R2, R132, R77, R182 ;  /* 0x0000004d84027223 */ /* 0x004fe200000100b6 */
[----:B------:R-:W-:-:S02]  /*1a4f0*/  FSEL R110, R7, -INF , !P6 ;  /* 0xff800000076e7808 */ /* 0x000fc40007000000 */
[C---:B------:R-:W-:Y:S02]  /*1a500*/  IADD3 R59, R0.reuse, 0xe8, RZ ;  /* 0x000000e8003b7810 */ /* 0x040fe40007ffe0ff */
[C---:B------:R-:W-:Y:S02]  /*1a510*/  IADD3 R57, R0.reuse, 0xe9, RZ ;  /* 0x000000e900397810 */ /* 0x040fe40007ffe0ff */
[C---:B------:R-:W-:Y:S02]  /*1a520*/  IADD3 R18, R0.reuse, 0xf0, RZ ;  /* 0x000000f000127810 */ /* 0x040fe40007ffe0ff */
[C---:B------:R-:W-:Y:S01]  /*1a530*/  IADD3 R11, R0.reuse, 0xf9, RZ ;  /* 0x000000f9000b7810 */ /* 0x040fe20007ffe0ff */
[----:B------:R-:W-:Y:S01]  /*1a540*/  HMMA.16816.F32 R32, R12, R34, R112 ;  /* 0x000000220c20723c */ /* 0x000fe20000001870 */
[----:B------:R-:W-:Y:S01]  /*1a550*/  IADD3 R10, R0, 0xf1, RZ ;  /* 0x000000f1000a7810 */ /* 0x000fe20007ffe0ff */
[----:B------:R-:W2:Y:S08]  /*1a560*/  I2F R91, R50 ;  /* 0x00000032005b7306 */ /* 0x000eb00000201400 */
[----:B------:R-:W-:Y:S01]  /*1a570*/  I2F R98, R51 ;  /* 0x0000003300627306 */ /* 0x000fe20000201400 */
[----:B-1----:R-:W-:Y:S01]  /*1a580*/  FMUL.FTZ R5, R31, R4 ;  /* 0x000000041f057220 */ /* 0x002fe20000410000 */
[----:B------:R-:W-:-:S04]  /*1a590*/  DEPBAR.LE SB0, 0x0 ;  /* 0x000080000000791a */ /* 0x000fc80000000000 */
[C---:B---3--:R-:W-:Y:S01]  /*1a5a0*/  HMMA.16816.F32 R28, R20.reuse, R36, R104 ;  /* 0x00000024141c723c */ /* 0x048fe20000001868 */
[C---:B------:R-:W-:Y:S02]  /*1a5b0*/  IADD3 R49, R0.reuse, 0xf8, RZ ;  /* 0x000000f800317810 */ /* 0x040fe40007ffe0ff */
[----:B------:R-:W-:Y:S01]  /*1a5c0*/  ISETP.GE.AND P6, PT, R0, R8, PT ;  /* 0x000000080000720c */ /* 0x000fe20003fc6270 */
[----:B------:R-:W-:Y:S01]  /*1a5d0*/  FFMA.FTZ R0, R132, R77, R180 ;  /* 0x0000004d84007223 */ /* 0x000fe200000100b4 */
[----:B------:R-:W-:Y:S01]  /*1a5e0*/  FSEL R84, R2, -INF , !P0 ;  /* 0xff80000002547808 */ /* 0x000fe20004000000 */
[----:B------:R-:W1:Y:S01]  /*1a5f0*/  I2F R88, R52 ;  /* 0x0000003400587306 */ /* 0x000e620000201400 */
[-C--:B------:R-:W-:Y:S01]  /*1a600*/  FFMA.FTZ R2, R132, R85.reuse, R179 ;  /* 0x0000005584027223 */ /* 0x080fe200000100b3 */
[----:B------:R-:W-:Y:S01]  /*1a610*/  HMMA.16816.F32 R20, R20, R38, R24 ;  /* 0x000000261414723c */ /* 0x000fe20000001818 */
[----:B------:R-:W-:Y:S01]  /*1a620*/  FSEL R226, R0, -INF , !P1 ;  /* 0xff80000000e27808 */ /* 0x000fe20004800000 */
[----:B------:R-:W-:-:S02]  /*1a630*/  FFMA.FTZ R0, R132, R85, R149 ;  /* 0x0000005584007223 */ /* 0x000fc40000010095 */
[----:B------:R-:W-:Y:S01]  /*1a640*/  FSEL R149, R2, -INF , !P5 ;  /* 0xff80000002957808 */ /* 0x000fe20006800000 */
[----:B------:R-:W-:Y:S01]  /*1a650*/  FMUL.FTZ R2, R44, R4 ;  /* 0x000000042c027220 */ /* 0x000fe20000410000 */
[----:B------:R-:W3:Y:S01]  /*1a660*/  I2F R82, R54 ;  /* 0x0000003600527306 */ /* 0x000ee20000201400 */
[----:B------:R-:W-:Y:S01]  /*1a670*/  FSEL R105, R0, -INF , !P3 ;  /* 0xff80000000697808 */ /* 0x000fe20005800000 */
[----:B----4-:R-:W-:Y:S01]  /*1a680*/  FFMA.FTZ R0, R132, R80, R147 ;  /* 0x0000005084007223 */ /* 0x010fe20000010093 */
[----:B------:R-:W-:Y:S01]  /*1a690*/  ISETP.GE.AND P1, PT, R48, R6, PT ;  /* 0x000000063000720c */ /* 0x000fe20003f26270 */
[----:B------:R-:W-:-:S06]  /*1a6a0*/  FFMA.FTZ R7, R132, R89, R166 ;  /* 0x0000005984077223 */ /* 0x000fcc00000100a6 */
[----:B------:R-:W-:Y:S01]  /*1a6b0*/  HMMA.16816.F32 R24, R12, R40, R28 ;  /* 0x000000280c18723c */ /* 0x000fe2000000181c */
[----:B------:R4:W-:Y:S01]  /*1a6c0*/  MUFU.TANH R9, R2 ;  /* 0x0000000200097308 */ /* 0x0009e20000002400 */
[----:B------:R-:W-:Y:S01]  /*1a6d0*/  FSEL R106, R7, -INF , !P4 ;  /* 0xff800000076a7808 */ /* 0x000fe20006000000 */
[----:B--2---:R-:W-:-:S06]  /*1a6e0*/  FFMA.FTZ R7, R132, R91, R158 ;  /* 0x0000005b84077223 */ /* 0x004fcc000001009e */
[----:B------:R-:W2:Y:S01]  /*1a6f0*/  I2F R81, R56 ;  /* 0x0000003800517306 */ /* 0x000ea20000201400 */
[----:B------:R-:W-:Y:S01]  /*1a700*/  ISETP.GE.AND P5, PT, R50, R8, PT ;  /* 0x000000083200720c */ /* 0x000fe20003fa6270 */
[----:B----4-:R-:W-:-:S06]  /*1a710*/  FFMA.FTZ R2, R132, R89, R159 ;  /* 0x0000005984027223 */ /* 0x010fcc000001009f */
[----:B------:R-:W4:Y:S01]  /*1a720*/  I2F R90, R53 ;  /* 0x00000035005a7306 */ /* 0x000f220000201400 */
[----:B------:R-:W-:Y:S01]  /*1a730*/  FSEL R89, R0, -INF , !P1 ;  /* 0xff80000000597808 */ /* 0x000fe20004800000 */
[----:B-1----:R-:W-:Y:S01]  /*1a740*/  FFMA.FTZ R0, R132, R88, R124 ;  /* 0x0000005884007223 */ /* 0x002fe2000001007c */
[----:B------:R-:W-:Y:S01]  /*1a750*/  FSEL R87, R2, -INF , !P2 ;  /* 0xff80000002577808 */ /* 0x000fe20005000000 */
[----:B------:R-:W-:Y:S01]  /*1a760*/  FFMA.FTZ R2, R132, R91, R148 ;  /* 0x0000005b84027223 */ /* 0x000fe20000010094 */
[----:B------:R-:W-:Y:S01]  /*1a770*/  ISETP.GE.AND P2, PT, R52, R6, PT ;  /* 0x000000063400720c */ /* 0x000fe20003f46270 */
[----:B------:R-:W-:Y:S02]  /*1a780*/  FMUL.FTZ R46, R46, R4 ;  /* 0x000000042e2e7220 */ /* 0x000fe40000410000 */
[----:B------:R1:W-:Y:S01]  /*1a790*/  MUFU.TANH R36, R5 ;  /* 0x0000000500247308 */ /* 0x0003e20000002400 */
[----:B------:R-:W-:Y:S02]  /*1a7a0*/  ISETP.GE.AND P3, PT, R50, R6, PT ;  /* 0x000000063200720c */ /* 0x000fe40003f66270 */
[----:B------:R-:W-:-:S02]  /*1a7b0*/  ISETP.GE.AND P0, PT, R48, R8, PT ;  /* 0x000000083000720c */ /* 0x000fc40003f06270 */
[----:B------:R-:W-:-:S03]  /*1a7c0*/  FSEL R124, R0, -INF , !P2 ;  /* 0xff800000007c7808 */ /* 0x000fc60005000000 */
[----:B------:R-:W2:Y:S01]  /*1a7d0*/  I2F R83, R58 ;  /* 0x0000003a00537306 */ /* 0x000ea20000201400 */
[----:B------:R-:W-:Y:S01]  /*1a7e0*/  FSEL R85, R7, -INF , !P5 ;  /* 0xff80000007557808 */ /* 0x000fe20006800000 */
[----:B---3--:R-:W-:Y:S01]  /*1a7f0*/  FFMA.FTZ R0, R132, R82, R120 ;  /* 0x0000005284007223 */ /* 0x008fe20000010078 */
[----:B------:R-:W-:Y:S01]  /*1a800*/  FSEL R86, R2, -INF , !P3 ;  /* 0xff80000002567808 */ /* 0x000fe20005800000 */
[----:B-1----:R-:W-:-:S04]  /*1a810*/  FFMA.FTZ R5, R132, R80, R150 ;  /* 0x0000005084057223 */ /* 0x002fc80000010096 */
[----:B------:R-:W1:Y:S01]  /*1a820*/  I2F R97, R19 ;  /* 0x0000001300617306 */ /* 0x000e620000201400 */
[----:B------:R-:W-:Y:S01]  /*1a830*/  ISETP.GE.AND P3, PT, R54, R6, PT ;  /* 0x000000063600720c */ /* 0x000fe20003f66270 */
[C---:B------:R-:W-:Y:S01]  /*1a840*/  FFMA.FTZ R7, R132.reuse, R98, R139 ;  /* 0x0000006284077223 */ /* 0x040fe2000001008b */
[----:B------:R-:W-:Y:S01]  /*1a850*/  ISETP.GE.AND P1, PT, R51, R6, PT ;  /* 0x000000063300720c */ /* 0x000fe20003f26270 */
[C---:B------:R-:W-:Y:S01]  /*1a860*/  FFMA.FTZ R2, R132.reuse, R98, R123 ;  /* 0x0000006284027223 */ /* 0x040fe2000001007b */
[----:B------:R-:W-:Y:S01]  /*1a870*/  FSEL R104, R5, -INF , !P0 ;  /* 0xff80000005687808 */ /* 0x000fe20004000000 */
[----:B------:R-:W-:Y:S01]  /*1a880*/  FFMA.FTZ R5, R132, R88, R142 ;  /* 0x0000005884057223 */ /* 0x000fe2000001008e */
[----:B------:R-:W-:Y:S01]  /*1a890*/  ISETP.GE.AND P0, PT, R51, R8, PT ;  /* 0x000000083300720c */ /* 0x000fe20003f06270 */
[----:B------:R-:W-:Y:S01]  /*1a8a0*/  I2F R72, R61 ;  /* 0x0000003d00487306 */ /* 0x000fe20000201400 */
[----:B------:R-:W-:Y:S01]  /*1a8b0*/  FMUL.FTZ R34, R34, R4 ;  /* 0x0000000422227220 */ /* 0x000fe20000410000 */
[----:B------:R-:W-:Y:S01]  /*1a8c0*/  ISETP.GE.AND P4, PT, R52, R8, PT ;  /* 0x000000083400720c */ /* 0x000fe20003f86270 */
[----:B------:R-:W-:-:S02]  /*1a8d0*/  FMUL.FTZ R45, R45, R4 ;  /* 0x000000042d2d7220 */ /* 0x000fc40000410000 */
[----:B------:R-:W-:-:S03]  /*1a8e0*/  FMUL.FTZ R47, R47, R4 ;  /* 0x000000042f2f7220 */ /* 0x000fc60000410000 */
[----:B------:R-:W3:Y:S01]  /*1a8f0*/  MUFU.TANH R46, R46 ;  /* 0x0000002e002e7308 */ /* 0x000ee20000002400 */
[----:B------:R-:W-:Y:S01]  /*1a900*/  FSEL R91, R0, -INF , !P3 ;  /* 0xff800000005b7808 */ /* 0x000fe20005800000 */
[----:B------:R-:W-:Y:S01]  /*1a910*/  HMMA.16816.F32 R12, R12, R42, R20 ;  /* 0x0000002a0c0c723c */ /* 0x000fe20000001814 */
[----:B------:R-:W-:Y:S01]  /*1a920*/  FSEL R98, R7, -INF , !P0 ;  /* 0xff80000007627808 */ /* 0x000fe20004000000 */
[----:B--2---:R-:W-:Y:S01]  /*1a930*/  FFMA.FTZ R0, R132, R81, R93 ;  /* 0x0000005184007223 */ /* 0x004fe2000001005d */
[----:B------:R-:W-:-:S03]  /*1a940*/  FSEL R88, R2, -INF , !P1 ;  /* 0xff80000002587808 */ /* 0x000fc60004800000 */
[----:B------:R-:W2:Y:S01]  /*1a950*/  I2F R92, R55 ;  /* 0x00000037005c7306 */ /* 0x000ea20000201400 */
[----:B------:R-:W-:Y:S01]  /*1a960*/  FSEL R142, R5, -INF , !P4 ;  /* 0xff800000058e7808 */ /* 0x000fe20006000000 */
[----:B----4-:R-:W-:Y:S01]  /*1a970*/  FFMA.FTZ R7, R132, R90, R121 ;  /* 0x0000005a84077223 */ /* 0x010fe20000010079 */
[----:B------:R-:W-:Y:S01]  /*1a980*/  ISETP.GE.AND P1, PT, R56, R6, PT ;  /* 0x000000063800720c */ /* 0x000fe20003f26270 */
[C---:B------:R-:W-:Y:S01]  /*1a990*/  FFMA.FTZ R2, R132.reuse, R90, R119 ;  /* 0x0000005a84027223 */ /* 0x040fe20000010077 */
[C---:B------:R-:W-:Y:S01]  /*1a9a0*/  ISETP.GE.AND P4, PT, R53.reuse, R8, PT ;  /* 0x000000083500720c */ /* 0x040fe20003f86270 */
[----:B------:R-:W-:Y:S01]  /*1a9b0*/  FFMA.FTZ R5, R132, R82, R122 ;  /* 0x0000005284057223 */ /* 0x000fe2000001007a */
[----:B------:R-:W-:Y:S01]  /*1a9c0*/  ISETP.GE.AND P2, PT, R53, R6, PT ;  /* 0x000000063500720c */ /* 0x000fe20003f46270 */
[----:B------:R-:W-:Y:S01]  /*1a9d0*/  I2F R67, R59 ;  /* 0x0000003b00437306 */ /* 0x000fe20000201400 */
[----:B------:R-:W-:Y:S01]  /*1a9e0*/  FMUL.FTZ R24, R24, R4 ;  /* 0x0000000418187220 */ /* 0x000fe20000410000 */
[----:B------:R-:W-:Y:S01]  /*1a9f0*/  ISETP.GE.AND P5, PT, R54, R8, PT ;  /* 0x000000083600720c */ /* 0x000fe20003fa6270 */
[-C--:B------:R-:W-:Y:S01]  /*1aa00*/  FMUL.FTZ R26, R26, R4.reuse ;  /* 0x000000041a1a7220 */ /* 0x080fe20000410000 */
[----:B------:R-:W-:Y:S01]  /*1aa10*/  FSEL R123, R0, -INF , !P1 ;  /* 0xff800000007b7808 */ /* 0x000fe20004800000 */
[----:B------:R-:W-:-:S03]  /*1aa20*/  FMUL.FTZ R27, R27, R4 ;  /* 0x000000041b1b7220 */ /* 0x000fc60000410000 */
[----:B------:R-:W4:Y:S01]  /*1aa30*/  MUFU.TANH R34, R34 ;  /* 0x0000002200227308 */ /* 0x000f220000002400 */
[----:B------:R-:W-:Y:S01]  /*1aa40*/  FSEL R90, R7, -INF , !P4 ;  /* 0xff800000075a7808 */ /* 0x000fe20006000000 */
[----:B------:R-:W-:Y:S01]  /*1aa50*/  FFMA.FTZ R0, R132, R83, R63 ;  /* 0x0000005384007223 */ /* 0x000fe2000001003f */
[----:B------:R-:W-:Y:S01]  /*1aa60*/  FSEL R93, R2, -INF , !P2 ;  /* 0xff800000025d7808 */ /* 0x000fe20005000000 */
[----:B-1----:R-:W-:-:S04]  /*1aa70*/  FFMA.FTZ R7, R132, R97, R116 ;  /* 0x0000006184077223 */ /* 0x002fc80000010074 */
[----:B------:R-:W-:Y:S01]  /*1aa80*/  I2F R69, R60 ;  /* 0x0000003c00457306 */ /* 0x000fe20000201400 */
[----:B------:R-:W-:Y:S01]  /*1aa90*/  FSEL R120, R5, -INF , !P5 ;  /* 0xff80000005787808 */ /* 0x000fe20006800000 */
[----:B------:R-:W-:Y:S01]  /*1aaa0*/  FFMA.FTZ R2, R132, R97, R73 ;  /* 0x0000006184027223 */ /* 0x000fe20000010049 */
[----:B------:R-:W-:-:S05]  /*1aab0*/  ISETP.GE.AND P2, PT, R58, R6, PT ;  /* 0x000000063a00720c */ /* 0x000fca0003f46270 */
[----:B------:R-:W1:Y:S01]  /*1aac0*/  MUFU.TANH R45, R45 ;  /* 0x0000002d002d7308 */ /* 0x000e620000002400 */
[C---:B------:R-:W-:Y:S01]  /*1aad0*/  ISETP.GE.AND P5, PT, R19.reuse, R8, PT ;  /* 0x000000081300720c */ /* 0x040fe20003fa6270 */
[----:B------:R-:W-:Y:S01]  /*1aae0*/  FFMA.FTZ R5, R132, R81, R117 ;  /* 0x0000005184057223 */ /* 0x000fe20000010075 */
[----:B------:R-:W-:-:S05]  /*1aaf0*/  ISETP.GE.AND P3, PT, R19, R6, PT ;  /* 0x000000061300720c */ /* 0x000fca0003f66270 */
[----:B------:R-:W1:Y:S01]  /*1ab00*/  MUFU.TANH R47, R47 ;  /* 0x0000002f002f7308 */ /* 0x000e620000002400 */
[----:B------:R-:W-:Y:S02]  /*1ab10*/  ISETP.GE.AND P0, PT, R56, R8, PT ;  /* 0x000000083800720c */ /* 0x000fe40003f06270 */
[----:B------:R-:W-:Y:S01]  /*1ab20*/  FSEL R122, R0, -INF , !P2 ;  /* 0xff800000007a7808 */ /* 0x000fe20005000000 */
[----:B---3--:R-:W-:-:S04]  /*1ab30*/  FFMA.FTZ R0, R132, R72, R46 ;  /* 0x0000004884007223 */ /* 0x008fc8000001002e */
[----:B------:R-:W-:Y:S01]  /*1ab40*/  I2F R64, R18 ;  /* 0x0000001200407306 */ /* 0x000fe20000201400 */
[----:B------:R-:W-:Y:S01]  /*1ab50*/  FSEL R148, R7, -INF , !P5 ;  /* 0xff80000007947808 */ /* 0x000fe20006800000 */
[----:B--2---:R-:W-:Y:S01]  /*1ab60*/  FFMA.FTZ R7, R132, R92, R70 ;  /* 0x0000005c84077223 */ /* 0x004fe20000010046 */
[----:B------:R-:W-:-:S05]  /*1ab70*/  FSEL R117, R2, -INF , !P3 ;  /* 0xff80000002757808 */ /* 0x000fca0005800000 */
[----:B------:R-:W2:Y:S01]  /*1ab80*/  MUFU.TANH R24, R24 ;  /* 0x0000001800187308 */ /* 0x000ea20000002400 */
[----:B------:R-:W-:Y:S01]  /*1ab90*/  FSEL R159, R5, -INF , !P0 ;  /* 0xff800000059f7808 */ /* 0x000fe20004000000 */
[----:B------:R-:W-:Y:S01]  /*1aba0*/  FFMA.FTZ R2, R132, R92, R36 ;  /* 0x0000005c84027223 */ /* 0x000fe20000010024 */
[----:B------:R-:W-:-:S05]  /*1abb0*/  ISETP.GE.AND P3, PT, R61, R6, PT ;  /* 0x000000063d00720c */ /* 0x000fca0003f66270 */
[----:B------:R-:W3:Y:S01]  /*1abc0*/  MUFU.TANH R26, R26 ;  /* 0x0000001a001a7308 */ /* 0x000ee20000002400 */
[C---:B------:R-:W-:Y:S01]  /*1abd0*/  ISETP.GE.AND P0, PT, R55.reuse, R8, PT ;  /* 0x000000083700720c */ /* 0x040fe20003f06270 */
[----:B------:R-:W-:Y:S01]  /*1abe0*/  FFMA.FTZ R5, R132, R83, R71 ;  /* 0x0000005384057223 */ /* 0x000fe20000010047 */
[----:B------:R-:W-:-:S05]  /*1abf0*/  ISETP.GE.AND P1, PT, R55, R6, PT ;  /* 0x000000063700720c */ /* 0x000fca0003f26270 */
[----:B------:R-:W-:Y:S01]  /*1ac00*/  I2F R66, R10 ;  /* 0x0000000a00427306 */ /* 0x000fe20000201400 */
[----:B------:R-:W-:-:S07]  /*1ac10*/  ISETP.GE.AND P4, PT, R58, R8, PT ;  /* 0x000000083a00720c */ /* 0x000fce0003f86270 */
[----:B------:R-:W2:Y:S01]  /*1ac20*/  MUFU.TANH R27, R27 ;  /* 0x0000001b001b7308 */ /* 0x000ea20000002400 */
[----:B------:R-:W-:Y:S01]  /*1ac30*/  FSEL R230, R0, -INF , !P3 ;  /* 0xff80000000e67808 */ /* 0x000fe20005800000 */
[C---:B----4-:R-:W-:Y:S01]  /*1ac40*/  FFMA.FTZ R0, R132.reuse, R67, R34 ;  /* 0x0000004384007223 */ /* 0x050fe20000010022 */
[----:B------:R-:W-:Y:S01]  /*1ac50*/  FSEL R147, R7, -INF , !P0 ;  /* 0xff80000007937808 */ /* 0x000fe20004000000 */
[-C--:B-1----:R-:W-:Y:S01]  /*1ac60*/  FFMA.FTZ R7, R132, R69.reuse, R45 ;  /* 0x0000004584077223 */ /* 0x082fe2000001002d */
[----:B------:R-:W-:Y:S01]  /*1ac70*/  FSEL R150, R2, -INF , !P1 ;  /* 0xff80000002967808 */ /* 0x000fe20004800000 */
[----:B------:R-:W-:Y:S01]  /*1ac80*/  FFMA.FTZ R2, R132, R69, R47 ;  /* 0x0000004584027223 */ /* 0x000fe2000001002f */
[----:B------:R-:W-:Y:S02]  /*1ac90*/  FSEL R158, R5, -INF , !P4 ;  /* 0xff800000059e7808 */ /* 0x000fe40006000000 */
[----:B------:R-:W-:Y:S02]  /*1aca0*/  ISETP.GE.AND P1, PT, R59, R6, PT ;  /* 0x000000063b00720c */ /* 0x000fe40003f26270 */
[----:B------:R-:W-:-:S02]  /*1acb0*/  ISETP.GE.AND P4, PT, R60, R8, PT ;  /* 0x000000083c00720c */ /* 0x000fc40003f86270 */
[----:B------:R-:W-:Y:S01]  /*1acc0*/  ISETP.GE.AND P2, PT, R60, R6, PT ;  /* 0x000000063c00720c */ /* 0x000fe20003f46270 */
[-C--:B------:R-:W-:Y:S01]  /*1acd0*/  FMUL.FTZ R32, R32, R4.reuse ;  /* 0x0000000420207220 */ /* 0x080fe20000410000 */
[----:B------:R-:W-:Y:S01]  /*1ace0*/  FSEL R166, R0, -INF , !P1 ;  /* 0xff80000000a67808 */ /* 0x000fe20004800000 */
[-C--:B------:R-:W-:Y:S01]  /*1acf0*/  FMUL.FTZ R33, R33, R4.reuse ;  /* 0x0000000421217220 */ /* 0x080fe20000410000 */
[----:B------:R-:W-:Y:S01]  /*1ad00*/  FSEL R232, R7, -INF , !P4 ;  /* 0xff80000007e87808 */ /* 0x000fe20006000000 */
[-C--:B------:R-:W-:Y:S01]  /*1ad10*/  FMUL.FTZ R35, R35, R4.reuse ;  /* 0x0000000423237220 */ /* 0x080fe20000410000 */
[----:B------:R-:W-:Y:S01]  /*1ad20*/  FSEL R179, R2, -INF , !P2 ;  /* 0xff80000002b37808 */ /* 0x000fe20005000000 */
[-C--:B------:R-:W-:Y:S02]  /*1ad30*/  FMUL.FTZ R25, R25, R4.reuse ;  /* 0x0000000419197220 */ /* 0x080fe40000410000 */
[-C--:B------:R-:W-:Y:S02]  /*1ad40*/  FMUL.FTZ R12, R12, R4.reuse ;  /* 0x000000040c0c7220 */ /* 0x080fe40000410000 */
[----:B------:R-:W-:-:S02]  /*1ad50*/  FMUL.FTZ R13, R13, R4 ;  /* 0x000000040d0d7220 */ /* 0x000fc40000410000 */
[-C--:B------:R-:W-:Y:S02]  /*1ad60*/  FMUL.FTZ R14, R14, R4.reuse ;  /* 0x000000040e0e7220 */ /* 0x080fe40000410000 */
[----:B------:R-:W-:Y:S01]  /*1ad70*/  FMUL.FTZ R15, R15, R4 ;  /* 0x000000040f0f7220 */ /* 0x000fe20000410000 */
[----:B------:R-:W-:Y:S01]  /*1ad80*/  ISETP.GE.AND P4, PT, R18, R8, PT ;  /* 0x000000081200720c */ /* 0x000fe20003f86270 */
[----:B--2---:R-:W-:Y:S01]  /*1ad90*/  FFMA.FTZ R4, R132, R64, R24 ;  /* 0x0000004084047223 */ /* 0x004fe20000010018 */
[----:B------:R-:W-:Y:S01]  /*1ada0*/  ISETP.GE.AND P2, PT, R18, R6, PT ;  /* 0x000000061200720c */ /* 0x000fe20003f46270 */
[----:B---3--:R-:W-:Y:S01]  /*1adb0*/  FFMA.FTZ R0, R132, R64, R26 ;  /* 0x0000004084007223 */ /* 0x008fe2000001001a */
[----:B------:R-:W-:Y:S01]  /*1adc0*/  ISETP.GE.AND P1, PT, R10, R6, PT ;  /* 0x000000060a00720c */ /* 0x000fe20003f26270 */
[----:B------:R-:W-:Y:S01]  /*1add0*/  FFMA.FTZ R7, R132, R66, R27 ;  /* 0x0000004284077223 */ /* 0x000fe2000001001b */
[----:B------:R-:W-:Y:S01]  /*1ade0*/  FSEL R241, R4, -INF , !P4 ;  /* 0xff80000004f17808 */ /* 0x000fe20006000000 */
[----:B------:R-:W-:Y:S01]  /*1adf0*/  FFMA.FTZ R5, R132, R72, R9 ;  /* 0x0000004884057223 */ /* 0x000fe20000010009 */
[----:B------:R-:W-:Y:S01]  /*1ae00*/  FSEL R238, R0, -INF , !P2 ;  /* 0xff80000000ee7808 */ /* 0x000fe20005000000 */
[----:B------:R1:W-:Y:S01]  /*1ae10*/  MUFU.TANH R9, R12 ;  /* 0x0000000c00097308 */ /* 0x0003e20000002400 */
[----:B------:R-:W-:-:S02]  /*1ae20*/  ISETP.GE.AND P4, PT, R11, R8, PT ;  /* 0x000000080b00720c */ /* 0x000fc40003f86270 */
[----:B------:R-:W-:Y:S02]  /*1ae30*/  ISETP.GE.AND P2, PT, R11, R6, PT ;  /* 0x000000060b00720c */ /* 0x000fe40003f46270 */
[----:B------:R-:W-:-:S03]  /*1ae40*/  FSEL R237, R7, -INF , !P1 ;  /* 0xff80000007ed7808 */ /* 0x000fc60004800000 */
[----:B------:R2:W-:Y:S01]  /*1ae50*/  I2F R62, R11 ;  /* 0x0000000b003e7306 */ /* 0x0005e20000201400 */
[C---:B------:R-:W-:Y:S02]  /*1ae60*/  IADD3 R7, R138.reuse, 0x1800, RZ ;  /* 0x000018008a077810 */ /* 0x040fe40007ffe0ff */
[C---:B-1----:R-:W-:Y:S02]  /*1ae70*/  IADD3 R12, R138.reuse, 0x800, RZ ;  /* 0x000008008a0c7810 */ /* 0x042fe40007ffe0ff */
[----:B--2---:R-:W-:-:S03]  /*1ae80*/  IADD3 R11, R138, 0x1000, RZ ;  /* 0x000010008a0b7810 */ /* 0x004fc60007ffe0ff */
[----:B------:R1:W-:Y:S04]  /*1ae90*/  STL [R1+0xb0], R12 ;  /* 0x0000b00c01007387 */ /* 0x0003e80000100800 */
[----:B------:R2:W-:Y:S04]  /*1aea0*/  STL [R1+0xb4], R11 ;  /* 0x0000b40b01007387 */ /* 0x0005e80000100800 */
[----:B------:R3:W-:Y:S01]  /*1aeb0*/  STL [R1+0xb8], R7 ;  /* 0x0000b80701007387 */ /* 0x0007e20000100800 */
[----:B------:R-:W-:Y:S01]  /*1aec0*/  IMAD.SHL.U32 R247, R247, 0x2, RZ ;  /* 0x00000002f7f77824 */ /* 0x000fe200078e00ff */
[----:B------:R-:W-:Y:S01]  /*1aed0*/  I2F R68, R57 ;  /* 0x0000003900447306 */ /* 0x000fe20000201400 */
[----:B-1----:R-:W-:-:S02]  /*1aee0*/  IADD3 R12, R138, 0x2000, RZ ;  /* 0x000020008a0c7810 */ /* 0x002fc40007ffe0ff */
[----:B--2---:R-:W-:-:S03]  /*1aef0*/  IADD3 R11, R138, 0x2800, RZ ;  /* 0x000028008a0b7810 */ /* 0x004fc60007ffe0ff */
[----:B------:R1:W-:Y:S01]  /*1af00*/  STL [R1+0xbc], R12 ;  /* 0x0000bc0c01007387 */ /* 0x0003e20000100800 */
[----:B---3--:R-:W-:-:S03]  /*1af10*/  IADD3 R7, R138, 0x3000, RZ ;  /* 0x000030008a077810 */ /* 0x008fc60007ffe0ff */
[----:B------:R2:W-:Y:S04]  /*1af20*/  STL [R1+0xe0], R11 ;  /* 0x0000e00b01007387 */ /* 0x0005e80000100800 */
[----:B------:R3:W-:Y:S01]  /*1af30*/  STL [R1+0xe4], R7 ;  /* 0x0000e40701007387 */ /* 0x0007e20000100800 */
[----:B------:R-:W4:Y:S01]  /*1af40*/  MUFU.TANH R32, R32 ;  /* 0x0000002000207308 */ /* 0x000f220000002400 */
[----:B------:R-:W-:-:S07]  /*1af50*/  LOP3.LUT R247, R247, 0x6, RZ, 0xc0, !PT ;  /* 0x00000006f7f77812 */ /* 0x000fce00078ec0ff */
[----:B------:R-:W3:Y:S01]  /*1af60*/  MUFU.TANH R35, R35 ;  /* 0x0000002300237308 */ /* 0x000ee20000002400 */
[C---:B-1----:R-:W-:Y:S02]  /*1af70*/  IADD3 R12, R138.reuse, 0x3800, RZ ;  /* 0x000038008a0c7810 */ /* 0x042fe40007ffe0ff */
[----:B--2---:R-:W-:-:S03]  /*1af80*/  IADD3 R11, R138, 0x4000, RZ ;  /* 0x000040008a0b7810 */ /* 0x004fc60007ffe0ff */
[----:B------:R1:W-:Y:S01]  /*1af90*/  STL [R1+0xe8], R12 ;  /* 0x0000e80c01007387 */ /* 0x0003e20000100800 */
[----:B---3--:R-:W-:-:S03]  /*1afa0*/  IADD3 R7, R138, 0x4800, RZ ;  /* 0x000048008a077810 */ /* 0x008fc60007ffe0ff */
[----:B------:R2:W-:Y:S04]  /*1afb0*/  STL [R1+0xec], R11 ;  /* 0x0000ec0b01007387 */ /* 0x0005e80000100800 */
[----:B------:R3:W-:Y:S01]  /*1afc0*/  STL [R1+0xf0], R7 ;  /* 0x0000f00701007387 */ /* 0x0007e20000100800 */
[----:B------:R-:W1:Y:S01]  /*1afd0*/  MUFU.TANH R33, R33 ;  /* 0x0000002100217308 */ /* 0x000e620000002400 */
[----:B------:R-:W-:Y:S02]  /*1afe0*/  IADD3 R247, R99, R247, RZ ;  /* 0x000000f763f77210 */ /* 0x000fe40007ffe0ff */
[----:B------:R-:W-:-:S05]  /*1aff0*/  ISETP.GE.AND P5, PT, R61, R8, PT ;  /* 0x000000083d00720c */ /* 0x000fca0003fa6270 */
[----:B------:R-:W3:Y:S01]  /*1b000*/  MUFU.TANH R25, R25 ;  /* 0x0000001900197308 */ /* 0x000ee20000002400 */
[C---:B-1----:R-:W-:Y:S02]  /*1b010*/  IADD3 R12, R138.reuse, 0x5000, RZ ;  /* 0x000050008a0c7810 */ /* 0x042fe40007ffe0ff */
[----:B--2---:R-:W-:-:S03]  /*1b020*/  IADD3 R11, R138, 0x5800, RZ ;  /* 0x000058008a0b7810 */ /* 0x004fc60007ffe0ff */
[----:B------:R1:W-:Y:S01]  /*1b030*/  STL [R1+0xf8], R12 ;  /* 0x0000f80c01007387 */ /* 0x0003e20000100800 */
[----:B---3--:R-:W-:-:S03]  /*1b040*/  IADD3 R7, R138, 0x6000, RZ ;  /* 0x000060008a077810 */ /* 0x008fc60007ffe0ff */
[----:B------:R2:W-:Y:S04]  /*1b050*/  STL [R1+0x100], R11 ;  /* 0x0001000b01007387 */ /* 0x0005e80000100800 */
[----:B------:R3:W-:Y:S01]  /*1b060*/  STL [R1+0x104], R7 ;  /* 0x0001040701007387 */ /* 0x0007e20000100800 */
[----:B------:R-:W1:Y:S01]  /*1b070*/  I2F R65, R49 ;  /* 0x0000003100417306 */ /* 0x000e620000201400 */
[----:B------:R-:W-:Y:S01]  /*1b080*/  FSEL R233, R5, -INF , !P5 ;  /* 0xff80000005e97808 */ /* 0x000fe20006800000 */
[C---:B----4-:R-:W-:Y:S01]  /*1b090*/  FFMA.FTZ R5, R132.reuse, R67, R32 ;  /* 0x0000004384057223 */ /* 0x050fe20000010020 */
[----:B------:R-:W-:Y:S01]  /*1b0a0*/  ISETP.GE.AND P0, PT, R59, R8, PT ;  /* 0x000000083b00720c */ /* 0x000fe20003f06270 */
[----:B------:R-:W-:-:S04]  /*1b0b0*/  FFMA.FTZ R2, R132, R68, R35 ;  /* 0x0000004484027223 */ /* 0x000fc80000010023 */
[----:B------:R-:W-:Y:S01]  /*1b0c0*/  MUFU.TANH R13, R13 ;  /* 0x0000000d000d7308 */ /* 0x000fe20000002400 */
[C---:B-1----:R-:W-:Y:S02]  /*1b0d0*/  IADD3 R12, R138.reuse, 0x6800, RZ ;  /* 0x000068008a0c7810 */ /* 0x042fe40007ffe0ff */
[----:B--2---:R-:W-:-:S03]  /*1b0e0*/  IADD3 R11, R138, 0x7000, RZ ;  /* 0x000070008a0b7810 */ /* 0x004fc60007ffe0ff */
[----:B------:R1:W-:Y:S01]  /*1b0f0*/  STL [R1+0x108], R12 ;  /* 0x0001080c01007387 */ /* 0x0003e20000100800 */
[----:B---3--:R-:W-:Y:S01]  /*1b100*/  IADD3 R7, R138, 0x7800, RZ ;  /* 0x000078008a077810 */ /* 0x008fe20007ffe0ff */
[----:B------:R-:W2:Y:S02]  /*1b110*/  MUFU.TANH R14, R14 ;  /* 0x0000000e000e7308 */ /* 0x000ea40000002400 */
[----:B------:R1:W-:Y:S04]  /*1b120*/  STL [R1+0x10c], R11 ;  /* 0x00010c0b01007387 */ /* 0x0003e80000100800 */
[----:B------:R1:W-:Y:S02]  /*1b130*/  STL [R1+0x110], R7 ;  /* 0x0001100701007387 */ /* 0x0003e40000100800 */
[----:B------:R-:W-:Y:S01]  /*1b140*/  MUFU.TANH R15, R15 ;  /* 0x0000000f000f7308 */ /* 0x000fe20000002400 */
[----:B------:R-:W-:-:S07]  /*1b150*/  ISETP.GE.AND P3, PT, R57, R6, PT ;  /* 0x000000063900720c */ /* 0x000fce0003f66270 */
[----:B------:R-:W3:Y:S01]  /*1b160*/  I2F R247, R247 ;  /* 0x000000f700f77306 */ /* 0x000ee20000201400 */
[----:B------:R-:W-:Y:S02]  /*1b170*/  ISETP.GE.AND P1, PT, R246, 0x2, PT ;  /* 0x00000002f600780c */ /* 0x000fe40003f26270 */
[----:B------:R-:W-:Y:S01]  /*1b180*/  FSEL R234, R5, -INF , !P0 ;  /* 0xff80000005ea7808 */ /* 0x000fe20004000000 */
[----:B------:R-:W-:Y:S01]  /*1b190*/  FFMA.FTZ R5, R132, R68, R33 ;  /* 0x0000004484057223 */ /* 0x000fe20000010021 */
[----:B------:R-:W-:Y:S01]  /*1b1a0*/  FSEL R236, R2, -INF , !P3 ;  /* 0xff80000002ec7808 */ /* 0x000fe20005800000 */
[----:B------:R-:W-:Y:S01]  /*1b1b0*/  FFMA.FTZ R2, R132, R66, R25 ;  /* 0x0000004284027223 */ /* 0x000fe20000010019 */
[----:B------:R-:W-:Y:S01]  /*1b1c0*/  BAR.SYNC.DEFER_BLOCKING 0x0 ;  /* 0x0000000000007b1d */ /* 0x000fe20000010000 */
[-C--:B------:R-:W-:Y:S02]  /*1b1d0*/  ISETP.GE.AND P5, PT, R57, R8.reuse, PT ;  /* 0x000000083900720c */ /* 0x080fe40003fa6270 */
[----:B------:R-:W-:Y:S01]  /*1b1e0*/  ISETP.GE.AND P0, PT, R10, R8, PT ;  /* 0x000000080a00720c */ /* 0x000fe20003f06270 */
[CC--:B------:R-:W-:Y:S01]  /*1b1f0*/  FFMA.FTZ R9, R132.reuse, R65.reuse, R9 ;  /* 0x0000004184097223 */ /* 0x0c0fe20000010009 */
[----:B------:R-:W-:Y:S01]  /*1b200*/  FSEL R235, R5, -INF , !P5 ;  /* 0xff80000005eb7808 */ /* 0x000fe20006800000 */
[----:B--2---:R-:W-:Y:S01]  /*1b210*/  FFMA.FTZ R5, R132, R65, R14 ;  /* 0x0000004184057223 */ /* 0x004fe2000001000e */
[----:B------:R-:W-:Y:S01]  /*1b220*/  FSEL R240, R2, -INF , !P0 ;  /* 0xff80000002f07808 */ /* 0x000fe20004000000 */
[C---:B------:R-:W-:Y:S01]  /*1b230*/  FFMA.FTZ R4, R132.reuse, R62, R13 ;  /* 0x0000003e84047223 */ /* 0x040fe2000001000d */
[C---:B------:R-:W-:Y:S01]  /*1b240*/  ISETP.GE.AND P5, PT, R49.reuse, R8, PT ;  /* 0x000000083100720c */ /* 0x040fe20003fa6270 */
[C---:B---3--:R-:W-:Y:S01]  /*1b250*/  FFMA.FTZ R10, R132.reuse, R247, R245 ;  /* 0x000000f7840a7223 */ /* 0x048fe200000100f5 */
[----:B------:R-:W-:Y:S01]  /*1b260*/  ISETP.GE.AND P3, PT, R49, R6, PT ;  /* 0x000000063100720c */ /* 0x000fe20003f66270 */
[----:B------:R-:W-:Y:S01]  /*1b270*/  FFMA.FTZ R2, R132, R62, R15 ;  /* 0x0000003e84027223 */ /* 0x000fe2000001000f */
[----:B------:R-:W-:Y:S01]  /*1b280*/  ISETP.NE.U32.AND P0, PT, R250, RZ, PT ;  /* 0x000000fffa00720c */ /* 0x000fe20003f05070 */
[----:B------:R-:W-:Y:S01]  /*1b290*/  BSSY B1, `(.L_x_3376) ;  /* 0x0000104000017945 */ /* 0x000fe20003800000 */
[----:B------:R-:W-:-:S02]  /*1b2a0*/  LOP3.LUT R0, R239, R244, RZ, 0xfc, !PT ;  /* 0x000000f4ef007212 */ /* 0x000fc400078efcff */
[----:B------:R-:W-:Y:S02]  /*1b2b0*/  ISETP.NE.AND.EX P0, PT, R251, RZ, PT, P0 ;  /* 0x000000fffb00720c */ /* 0x000fe40003f05300 */
[----:B------:R-:W-:Y:S02]  /*1b2c0*/  FSEL R242, R9, -INF , !P5 ;  /* 0xff80000009f27808 */ /* 0x000fe40006800000 */
[----:B------:R-:W-:Y:S02]  /*1b2d0*/  FSEL R239, R5, -INF , !P3 ;  /* 0xff80000005ef7808 */ /* 0x000fe40005800000 */
[----:B------:R-:W-:Y:S02]  /*1b2e0*/  FSEL R243, R4, -INF , !P4 ;  /* 0xff80000004f37808 */ /* 0x000fe40006000000 */
[----:B------:R-:W-:Y:S02]  /*1b2f0*/  FSEL R244, R2, -INF , !P2 ;  /* 0xff80000002f47808 */ /* 0x000fe40005000000 */
[----:B------:R-:W-:Y:S01]  /*1b300*/  FSEL R48, R10, -INF , !P6 ;  /* 0xff8000000a307808 */ /* 0x000fe20007000000 */
[----:B------:R-:W-:Y:S05]  /*1b310*/  @!P1 BRA `(.L_x_3377) ;  /* 0x00000fb000009947 */ /* 0x000fea0003800000 */
[----:B-1----:R-:W-:Y:S01]  /*1b320*/  BSSY B0, `(.L_x_3378) ;  /* 0x0000042000007945 */ /* 0x002fe20003800000 */
[----:B------:R-:W-:Y:S05]  /*1b330*/  @!P0 BRA `(.L_x_3379) ;  /* 0x000003d000008947 */ /* 0x000fea0003800000 */
[----:B-----5:R-:W2:Y:S01]  /*1b340*/  LD.E R4, [R16.64+0x170] ;  /* 0x0001700610047980 */ /* 0x020ea2000c101900 */
[----:B------:R-:W-:-:S02]  /*1b350*/  IABS R7, R99 ;  /* 0x0000006300077213 */ /* 0x000fc40000000000 */
        /* <DEDUP_REMOVED lines=59> */
.L_x_3379:
[----:B-----5:R-:W2:Y:S02]  /*1b710*/  LD.E R2, [R16.64+0x38] ;  /* 0x0000380610027980 */ /* 0x020ea4000c101900 */
[----:B--2---:R-:W-:-:S04]  /*1b720*/  LEA R2, -R2, RZ, 0x8 ;  /* 0x000000ff02027211 */ /* 0x004fc800078e41ff */
[----:B------:R-:W-:Y:S02]  /*1b730*/  SHF.R.S32.HI R4, RZ, 0x1f, R2 ;  /* 0x0000001fff047819 */ /* 0x000fe40000011402 */
.L_x_3380:
[----:B------:R-:W-:Y:S05]  /*1b740*/  BSYNC B0 ;  /* 0x0000000000007941 */ /* 0x000fea0003800000 */
.L_x_3378:
[----:B------:R-:W2:Y:S04]  /*1b750*/  LDL R5, [R1+0x8] ;  /* 0x0000080001057983 */ /* 0x000ea80000100800 */
[----:B------:R-:W3:Y:S01]  /*1b760*/  LDL R7, [R1] ;  /* 0x0000000001077983 */ /* 0x000ee20000100800 */
[----:B------:R-:W-:Y:S01]  /*1b770*/  BSSY B0, `(.L_x_3381) ;  /* 0x00000b1000007945 */ /* 0x000fe20003800000 */
[----:B--2---:R-:W-:Y:S01]  /*1b780*/  ISETP.GE.AND P2, PT, R134, R5, PT ;  /* 0x000000058600720c */ /* 0x004fe20003f46270 */
[----:B---3--:R-:W-:-:S12]  /*1b790*/  IMAD.MOV.U32 R49, RZ, RZ, R7 ;  /* 0x000000ffff317224 */ /* 0x008fd800078e0007 */
[----:B------:R-:W-:Y:S02]  /*1b7a0*/  @!P2 IADD3 R5, P4, R2, R118, RZ ;  /* 0x000000760205a210 */ /* 0x000fe40007f9e0ff */
[----:B------:R-:W-:-:S03]  /*1b7b0*/  @!P2 LEA R7, P3, R190, R2, 0x5 ;  /* 0x00000002be07a211 */ /* 0x000fc600078628ff */
[----:B------:R-:W-:Y:S01]  /*1b7c0*/  @!P2 IMAD.X R9, R4, 0x1, R224, P4 ;  /* 0x000000010409a824 */ /* 0x000fe200020e06e0 */
[-C--:B------:R-:W-:Y:S02]  /*1b7d0*/  @!P2 LEA R46, P4, R5, R49.reuse, 0x1 ;  /* 0x00000031052ea211 */ /* 0x080fe400078808ff */
[C---:B------:R-:W-:Y:S02]  /*1b7e0*/  @!P2 LEA.HI.X R10, R190.reuse, R4, R191, 0x5, P3 ;  /* 0x00000004be0aa211 */ /* 0x040fe400018f2cbf */
[----:B------:R-:W-:Y:S02]  /*1b7f0*/  @!P2 LEA R44, P3, R7, R49, 0x1 ;  /* 0x00000031072ca211 */ /* 0x000fe400078608ff */
[-C--:B------:R-:W-:Y:S01]  /*1b800*/  @!P2 LEA.HI.X R47, R5, R252.reuse, R9, 0x1, P4 ;  /* 0x000000fc052fa211 */ /* 0x080fe200020f0c09 */
[----:B------:R-:W-:Y:S01]  /*1b810*/  @!P2 IMAD.MOV.U32 R11, RZ, RZ, R4 ;  /* 0x000000ffff0ba224 */ /* 0x000fe200078e0004 */
[----:B------:R-:W-:Y:S01]  /*1b820*/  @!P2 LEA.HI.X R45, R7, R252, R10, 0x1, P3 ;  /* 0x000000fc072da211 */ /* 0x000fe200018f0c0a */
[----:B------:R-:W-:Y:S01]  /*1b830*/  @!P2 IMAD.MOV.U32 R10, RZ, RZ, R2 ;  /* 0x000000ffff0aa224 */ /* 0x000fe200078e0002 */
[CC--:B------:R-:W-:Y:S01]  /*1b840*/  @!P2 LEA R5, P4, R190.reuse, R2.reuse, 0x6 ;  /* 0x00000002be05a211 */ /* 0x0c0fe200078830ff */
[----:B------:R-:W-:Y:S01]  /*1b850*/  @!P2 IMAD.MOV.U32 R15, RZ, RZ, R4 ;  /* 0x000000ffff0fa224 */ /* 0x000fe200078e0004 */
[----:B------:R-:W-:Y:S01]  /*1b860*/  @!P2 MOV R14, R2 ;  /* 0x00000002000ea202 */ /* 0x000fe20000000f00 */
[C---:B------:R-:W-:Y:S01]  /*1b870*/  @!P2 IMAD.WIDE.U32 R12, R190.reuse, 0x30, R10 ;  /* 0x00000030be0ca825 */ /* 0x040fe200078e000a */
[----:B------:R-:W-:-:S02]  /*1b880*/  @!P2 LEA.HI.X R9, R190, R4, R191, 0x6, P4 ;  /* 0x00000004be09a211 */ /* 0x000fc400020f34bf */
[----:B------:R-:W-:Y:S01]  /*1b890*/  @!P2 LEA R42, P4, R5, R49, 0x1 ;  /* 0x00000031052aa211 */ /* 0x000fe200078808ff */
[----:B------:R-:W-:Y:S02]  /*1b8a0*/  @!P2 IMAD R18, R191, 0x50, RZ ;  /* 0x00000050bf12a824 */ /* 0x000fe400078e02ff */
[----:B------:R-:W-:Y:S01]  /*1b8b0*/  @!P2 IMAD.WIDE.U32 R10, R190, 0x50, R14 ;  /* 0x00000050be0aa825 */ /* 0x000fe200078e000e */
[----:B------:R-:W-:-:S03]  /*1b8c0*/  @!P2 LEA.HI.X R43, R5, R252, R9, 0x1, P4 ;  /* 0x000000fc052ba211 */ /* 0x000fc600020f0c09 */
[----:B------:R-:W-:Y:S01]  /*1b8d0*/  @!P2 IMAD R19, R191, 0x30, RZ ;  /* 0x00000030bf13a824 */ /* 0x000fe200078e02ff */
[----:B------:R-:W-:Y:S01]  /*1b8e0*/  @!P2 LEA R7, P3, R190, R2, 0x7 ;  /* 0x00000002be07a211 */ /* 0x000fe200078638ff */
[----:B------:R-:W-:Y:S01]  /*1b8f0*/  @!P2 IMAD.IADD R9, R11, 0x1, R18 ;  /* 0x000000010b09a824 */ /* 0x000fe200078e0212 */
[-C--:B------:R-:W-:Y:S01]  /*1b900*/  @!P2 LEA R38, P4, R10, R49.reuse, 0x1 ;  /* 0x000000310a26a211 */ /* 0x080fe200078808ff */
[----:B------:R-:W-:Y:S01]  /*1b910*/  @!P2 IMAD.IADD R5, R13, 0x1, R19 ;  /* 0x000000010d05a824 */ /* 0x000fe200078e0213 */
[-C--:B------:R-:W-:Y:S02]  /*1b920*/  @!P2 LEA R40, P5, R12, R49.reuse, 0x1 ;  /* 0x000000310c28a211 */ /* 0x080fe400078a08ff */
[----:B------:R-:W-:Y:S02]  /*1b930*/  @!P2 LEA.HI.X R14, R190, R4, R191, 0x7, P3 ;  /* 0x00000004be0ea211 */ /* 0x000fe400018f3cbf */
[----:B------:R-:W-:Y:S01]  /*1b940*/  @!P2 LEA.HI.X R39, R10, R252, R9, 0x1, P4 ;  /* 0x000000fc0a27a211 */ /* 0x000fe200020f0c09 */
[----:B------:R-:W-:Y:S01]  /*1b950*/  @!P2 IMAD.MOV.U32 R11, RZ, RZ, R4 ;  /* 0x000000ffff0ba224 */ /* 0x000fe200078e0004 */
[----:B------:R-:W-:-:S02]  /*1b960*/  @!P2 LEA R36, P3, R7, R49, 0x1 ;  /* 0x000000310724a211 */ /* 0x000fc400078608ff */
[----:B------:R-:W-:Y:S01]  /*1b970*/  @!P2 MOV R10, R2 ;  /* 0x00000002000aa202 */ /* 0x000fe20000000f00 */
[----:B------:R-:W-:Y:S01]  /*1b980*/  @!P2 IMAD.MOV.U32 R13, RZ, RZ, R4 ;  /* 0x000000ffff0da224 */ /* 0x000fe200078e0004 */
[----:B------:R-:W-:Y:S01]  /*1b990*/  @!P2 LEA.HI.X R41, R12, R252, R5, 0x1, P5 ;  /* 0x000000fc0c29a211 */ /* 0x000fe200028f0c05 */
[----:B------:R-:W-:Y:S01]  /*1b9a0*/  @!P2 IMAD.MOV.U32 R12, RZ, RZ, R2 ;  /* 0x000000ffff0ca224 */ /* 0x000fe200078e0002 */
[----:B------:R-:W-:Y:S01]  /*1b9b0*/  @!P2 MOV R20, R2 ;  /* 0x000000020014a202 */ /* 0x000fe20000000f00 */
[----:B------:R-:W-:Y:S01]  /*1b9c0*/  @!P2 IMAD.MOV.U32 R21, RZ, RZ, R4 ;  /* 0x000000ffff15a224 */ /* 0x000fe200078e0004 */
[----:B------:R-:W-:Y:S01]  /*1b9d0*/  @!P2 LEA.HI.X R37, R7, R252, R14, 0x1, P3 ;  /* 0x000000fc0725a211 */ /* 0x000fe200018f0c0e */
[----:B------:R-:W-:Y:S01]  /*1b9e0*/  @!P2 IMAD R5, R191, 0x60, RZ ;  /* 0x00000060bf05a824 */ /* 0x000fe200078e02ff */
[----:B------:R-:W-:Y:S01]  /*1b9f0*/  @!P2 LEA R18, P3, R2, R49, 0x1 ;  /* 0x000000310212a211 */ /* 0x000fe200078608ff */
[----:B------:R-:W-:-:S04]  /*1ba00*/  @!P2 IMAD.WIDE.U32 R14, R190, 0x60, R10 ;  /* 0x00000060be0ea825 */ /* 0x000fc800078e000a */
[C---:B------:R-:W-:Y:S02]  /*1ba10*/  @!P2 IMAD R7, R191.reuse, 0x70, RZ ;  /* 0x00000070bf07a824 */ /* 0x040fe400078e02ff */
[----:B------:R-:W-:Y:S02]  /*1ba20*/  @!P2 IMAD R9, R191, 0x90, RZ ;  /* 0x00000090bf09a824 */ /* 0x000fe400078e02ff */
[----:B------:R-:W-:-:S04]  /*1ba30*/  @!P2 IMAD.WIDE.U32 R12, R190, 0x70, R12 ;  /* 0x00000070be0ca825 */ /* 0x000fc800078e000c */
[----:B------:R-:W-:Y:S01]  /*1ba40*/  @!P2 IMAD.WIDE.U32 R10, R190, 0x90, R20 ;  /* 0x00000090be0aa825 */ /* 0x000fe200078e0014 */
[----:B------:R-:W-:-:S03]  /*1ba50*/  @!P2 LEA.HI.X R19, R2, R252, R4, 0x1, P3 ;  /* 0x000000fc0213a211 */ /* 0x000fc600018f0c04 */
[----:B------:R-:W-:Y:S01]  /*1ba60*/  @!P2 IMAD.IADD R15, R5, 0x1, R15 ;  /* 0x00000001050fa824 */ /* 0x000fe200078e020f */
[----:B------:R-:W-:Y:S01]  /*1ba70*/  @!P2 LEA R30, P3, R10, R49, 0x1 ;  /* 0x000000310a1ea211 */ /* 0x000fe200078608ff */
[----:B------:R-:W-:Y:S01]  /*1ba80*/  @!P2 IMAD.IADD R5, R13, 0x1, R7 ;  /* 0x000000010d05a824 */ /* 0x000fe200078e0207 */
[----:B------:R-:W-:Y:S01]  /*1ba90*/  @!P2 IADD3 R7, R11, R9, RZ ;  /* 0x000000090b07a210 */ /* 0x000fe20007ffe0ff */
[----:B------:R-:W-:Y:S01]  /*1baa0*/  @!P2 IMAD.MOV.U32 R11, RZ, RZ, R4 ;  /* 0x000000ffff0ba224 */ /* 0x000fe200078e0004 */
[-C--:B------:R-:W-:Y:S02]  /*1bab0*/  @!P2 LEA R32, P4, R12, R49.reuse, 0x1 ;  /* 0x000000310c20a211 */ /* 0x080fe400078808ff */
[-C--:B------:R-:W-:Y:S01]  /*1bac0*/  @!P2 LEA.HI.X R31, R10, R252.reuse, R7, 0x1, P3 ;  /* 0x000000fc0a1fa211 */ /* 0x080fe200018f0c07 */
[----:B------:R-:W-:Y:S01]  /*1bad0*/  @!P2 IMAD.MOV.U32 R10, RZ, RZ, R2 ;  /* 0x000000ffff0aa224 */ /* 0x000fe200078e0002 */
[----:B------:R1:W-:Y:S01]  /*1bae0*/  @P2 STS.128 [R189+0x2000], RZ ;  /* 0x002000ffbd002388 */ /* 0x0003e20000000c00 */
[----:B------:R-:W-:Y:S01]  /*1baf0*/  @!P2 LEA.HI.X R33, R12, R252, R5, 0x1, P4 ;  /* 0x000000fc0c21a211 */ /* 0x000fe200020f0c05 */
[----:B------:R-:W-:Y:S01]  /*1bb00*/  @!P2 IMAD R5, R191, 0xa0, RZ ;  /* 0x000000a0bf05a824 */ /* 0x000fe200078e02ff */
[----:B------:R-:W-:Y:S01]  /*1bb10*/  @!P2 MOV R13, R4 ;  /* 0x00000004000da202 */ /* 0x000fe20000000f00 */
[----:B------:R-:W-:Y:S01]  /*1bb20*/  @!PT LDS RZ, [RZ] ;  /* 0x00000000fffff984 */ /* 0x000fe20000000800 */
[----:B------:R-:W-:Y:S01]  /*1bb30*/  @!PT LDS RZ, [RZ] ;  /* 0x00000000fffff984 */ /* 0x000fe20000000800 */
[----:B------:R-:W-:Y:S01]  /*1bb40*/  @!PT LDS RZ, [RZ] ;  /* 0x00000000fffff984 */ /* 0x000fe20000000800 */
[----:B------:R2:W-:Y:S01]  /*1bb50*/  @!P2 LDGSTS.E.BYPASS.LTC128B.128 [R189+0x2000], [R18.64] ;  /* 0x0200000012bdafae */ /* 0x0005e2000b901d46 */
[----:B------:R-:W-:Y:S01]  /*1bb60*/  @!P2 IMAD.WIDE.U32 R20, R190, 0xa0, R10 ;  /* 0x000000a0be14a825 */ /* 0x000fe200078e000a */
[----:B------:R-:W-:-:S02]  /*1bb70*/  @!P2 LEA R34, P5, R14, R49, 0x1 ;  /* 0x000000310e22a211 */ /* 0x000fc400078a08ff */
[----:B------:R1:W-:Y:S01]  /*1bb80*/  @P2 STS.128 [R189+0x2800], RZ ;  /* 0x002800ffbd002388 */ /* 0x0003e20000000c00 */
[--C-:B------:R-:W-:Y:S02]  /*1bb90*/  @!P2 IMAD.MOV.U32 R12, RZ, RZ, R2.reuse ;  /* 0x000000ffff0ca224 */ /* 0x100fe400078e0002 */
[----:B------:R-:W-:Y:S01]  /*1bba0*/  @!P2 IMAD.MOV.U32 R22, RZ, RZ, R2 ;  /* 0x000000ffff16a224 */ /* 0x000fe200078e0002 */
[----:B------:R-:W-:Y:S01]  /*1bbb0*/  @!PT LDS RZ, [RZ] ;  /* 0x00000000fffff984 */ /* 0x000fe20000000800 */
[----:B------:R-:W-:Y:S01]  /*1bbc0*/  @!PT LDS RZ, [RZ] ;  /* 0x00000000fffff984 */ /* 0x000fe20000000800 */
[----:B------:R-:W-:Y:S01]  /*1bbd0*/  @!PT LDS RZ, [RZ] ;  /* 0x00000000fffff984 */ /* 0x000fe20000000800 */
[----:B------:R1:W-:Y:S01]  /*1bbe0*/  @!P2 LDGSTS.E.BYPASS.LTC128B.128 [R189+0x2800], [R46.64] ;  /* 0x028000002ebdafae */ /* 0x0003e2000b901d46 */
[----:B------:R-:W-:Y:S01]  /*1bbf0*/  @!P2 IMAD.MOV.U32 R23, RZ, RZ, R4 ;  /* 0x000000ffff17a224 */ /* 0x000fe200078e0004 */
[----:B------:R-:W-:Y:S01]  /*1bc00*/  @!P2 LEA R28, P3, R20, R49, 0x1 ;  /* 0x00000031141ca211 */ /* 0x000fe200078608ff */
[----:B------:R-:W-:Y:S01]  /*1bc10*/  @!P2 IMAD.IADD R5, R5, 0x1, R21 ;  /* 0x000000010505a824 */ /* 0x000fe200078e0215 */
[----:B------:R1:W-:Y:S01]  /*1bc20*/  @P2 STS.128 [R189+0x3000], RZ ;  /* 0x003000ffbd002388 */ /* 0x0003e20000000c00 */
[----:B------:R-:W-:Y:S01]  /*1bc30*/  @!P2 LEA.HI.X R35, R14, R252, R15, 0x1, P5 ;  /* 0x000000fc0e23a211 */ /* 0x000fe200028f0c0f */
[----:B------:R-:W-:-:S02]  /*1bc40*/  @!P2 IMAD R7, R191, 0xb0, RZ ;  /* 0x000000b0bf07a824 */ /* 0x000fc400078e02ff */
[----:B------:R-:W-:Y:S01]  /*1bc50*/  @!PT LDS RZ, [RZ] ;  /* 0x00000000fffff984 */ /* 0x000fe20000000800 */
[----:B------:R-:W-:Y:S01]  /*1bc60*/  @!PT LDS RZ, [RZ] ;  /* 0x00000000fffff984 */ /* 0x000fe20000000800 */
[----:B------:R-:W-:Y:S01]  /*1bc70*/  @!PT LDS RZ, [RZ] ;  /* 0x00000000fffff984 */ /* 0x000fe20000000800 */
[----:B------:R1:W-:Y:S01]  /*1bc80*/  @!P2 LDGSTS.E.BYPASS.LTC128B.128 [R189+0x3000], [R44.64] ;  /* 0x030000002cbdafae */ /* 0x0003e2000b901d46 */
[C---:B------:R-:W-:Y:S01]  /*1bc90*/  @!P2 IMAD R9, R191.reuse, 0xc0, RZ ;  /* 0x000000c0bf09a824 */ /* 0x040fe200078e02ff */
[----:B------:R-:W-:Y:S02]  /*1bca0*/  @!P2 MOV R25, R4 ;  /* 0x000000040019a202 */ /* 0x000fe40000000f00 */
[----:B------:R1:W-:Y:S01]  /*1bcb0*/  @P2 STS.128 [R189+0x3800], RZ ;  /* 0x003800ffbd002388 */ /* 0x0003e20000000c00 */
[----:B------:R-:W-:Y:S02]  /*1bcc0*/  @!P2 IMAD R26, R191, 0xd0, RZ ;  /* 0x000000d0bf1aa824 */ /* 0x000fe400078e02ff */
[C---:B------:R-:W-:Y:S01]  /*1bcd0*/  @!P2 IMAD.WIDE.U32 R14, R190.reuse, 0xc0, R10 ;  /* 0x000000c0be0ea825 */ /* 0x040fe200078e000a */
[----:B------:R-:W-:Y:S01]  /*1bce0*/  @!PT LDS RZ, [RZ] ;  /* 0x00000000fffff984 */ /* 0x000fe20000000800 */
[----:B------:R-:W-:Y:S01]  /*1bcf0*/  @!PT LDS RZ, [RZ] ;  /* 0x00000000fffff984 */ /* 0x000fe20000000800 */
[----:B------:R-:W-:Y:S01]  /*1bd00*/  @!PT LDS RZ, [RZ] ;  /* 0x00000000fffff984 */ /* 0x000fe20000000800 */
[----:B------:R1:W-:Y:S03]  /*1bd10*/  @!P2 LDGSTS.E.BYPASS.LTC128B.128 [R189+0x3800], [R40.64] ;  /* 0x0380000028bdafae */ /* 0x0003e6000b901d46 */
[----:B--2---:R-:W-:Y:S01]  /*1bd20*/  @!P2 IMAD.WIDE.U32 R18, R190, 0xb0, R12 ;  /* 0x000000b0be12a825 */ /* 0x004fe200078e000c */
[----:B------:R1:W-:Y:S01]  /*1bd30*/  @P2 STS.128 [R189+0x4000], RZ ;  /* 0x004000ffbd002388 */ /* 0x0003e20000000c00 */
[----:B------:R-:W-:-:S02]  /*1bd40*/  @!P2 LEA.HI.X R29, R20, R252, R5, 0x1, P3 ;  /* 0x000000fc141da211 */ /* 0x000fc400018f0c05 */
[C---:B------:R-:W-:Y:S01]  /*1bd50*/  @!P2 IMAD.WIDE.U32 R12, R190.reuse, 0xd0, R22 ;  /* 0x000000d0be0ca825 */ /* 0x040fe200078e0016 */
[----:B------:R-:W-:Y:S01]  /*1bd60*/  @!PT LDS RZ, [RZ] ;  /* 0x00000000fffff984 */ /* 0x000fe20000000800 */
[----:B------:R-:W-:Y:S01]  /*1bd70*/  @!PT LDS RZ, [RZ] ;  /* 0x00000000fffff984 */ /* 0x000fe20000000800 */
[----:B------:R-:W-:Y:S01]  /*1bd80*/  @!PT LDS RZ, [RZ] ;  /* 0x00000000fffff984 */ /* 0x000fe20000000800 */
[----:B------:R1:W-:Y:S03]  /*1bd90*/  @!P2 LDGSTS.E.BYPASS.LTC128B.128 [R189+0x4000], [R42.64] ;  /* 0x040000002abdafae */ /* 0x0003e6000b901d46 */
[----:B------:R-:W-:Y:S01]  /*1bda0*/  @!P2 IMAD.MOV.U32 R24, RZ, RZ, R2 ;  /* 0x000000ffff18a224 */ /* 0x000fe200078e0002 */
[----:B------:R1:W-:Y:S01]  /*1bdb0*/  @P2 STS.128 [R189+0x4800], RZ ;  /* 0x004800ffbd002388 */ /* 0x0003e20000000c00 */
[----:B------:R-:W-:Y:S02]  /*1bdc0*/  @!P2 IMAD.IADD R5, R19, 0x1, R7 ;  /* 0x000000011305a824 */ /* 0x000fe400078e0207 */
[----:B------:R-:W-:Y:S01]  /*1bdd0*/  @!P2 IMAD.IADD R7, R9, 0x1, R15 ;  /* 0x000000010907a824 */ /* 0x000fe200078e020f */
[----:B------:R-:W-:Y:S01]  /*1bde0*/  @!PT LDS RZ, [RZ] ;  /* 0x00000000fffff984 */ /* 0x000fe20000000800 */
[----:B------:R-:W-:Y:S01]  /*1bdf0*/  @!PT LDS RZ, [RZ] ;  /* 0x00000000fffff984 */ /* 0x000fe20000000800 */
[----:B------:R-:W-:Y:S01]  /*1be00*/  @!PT LDS RZ, [RZ] ;  /* 0x00000000fffff984 */ /* 0x000fe20000000800 */
[----:B------:R1:W-:Y:S01]  /*1be10*/  @!P2 LDGSTS.E.BYPASS.LTC128B.128 [R189+0x4800], [R38.64] ;  /* 0x0480000026bdafae */ /* 0x0003e2000b901d46 */
[----:B------:R-:W-:Y:S01]  /*1be20*/  @!P2 IMAD R27, R191, 0xe0, RZ ;  /* 0x000000e0bf1ba824 */ /* 0x000fe200078e02ff */
[----:B------:R-:W-:Y:S01]  /*1be30*/  @!P2 IADD3 R9, R13, R26, RZ ;  /* 0x0000001a0d09a210 */ /* 0x000fe20007ffe0ff */
[----:B------:R-:W-:Y:S01]  /*1be40*/  @!P2 IMAD.WIDE.U32 R10, R190, 0xe0, R24 ;  /* 0x000000e0be0aa825 */ /* 0x000fe200078e0018 */
[----:B------:R1:W-:Y:S01]  /*1be50*/  @P2 STS.128 [R189+0x5000], RZ ;  /* 0x005000ffbd002388 */ /* 0x0003e20000000c00 */
[----:B------:R-:W-:-:S03]  /*1be60*/  @!P2 LEA R26, P6, R18, R49, 0x1 ;  /* 0x00000031121aa211 */ /* 0x000fc600078c08ff */
[----:B------:R-:W-:Y:S01]  /*1be70*/  @!PT LDS RZ, [RZ] ;  /* 0x00000000fffff984 */ /* 0x000fe20000000800 */
[----:B------:R-:W-:Y:S01]  /*1be80*/  @!PT LDS RZ, [RZ] ;  /* 0x00000000fffff984 */ /* 0x000fe20000000800 */
[----:B------:R-:W-:Y:S01]  /*1be90*/  @!PT LDS RZ, [RZ] ;  /* 0x00000000fffff984 */ /* 0x000fe20000000800 */
[----:B------:R1:W-:Y:S01]  /*1bea0*/  @!P2 LDGSTS.E.BYPASS.LTC128B.128 [R189+0x5000], [R34.64] ;  /* 0x0500000022bdafae */ /* 0x0003e2000b901d46 */
[----:B------:R-:W-:-:S03]  /*1beb0*/  @!P2 LEA R24, P5, R14, R49, 0x1 ;  /* 0x000000310e18a211 */ /* 0x000fc600078a08ff */
[----:B------:R1:W-:Y:S01]  /*1bec0*/  @P2 STS.128 [R189+0x5800], RZ ;  /* 0x005800ffbd002388 */ /* 0x0003e20000000c00 */
[----:B------:R-:W-:-:S03]  /*1bed0*/  @!P2 IMAD.IADD R11, R27, 0x1, R11 ;  /* 0x000000011b0ba824 */ /* 0x000fc600078e020b */
[----:B------:R-:W-:Y:S01]  /*1bee0*/  @!PT LDS RZ, [RZ] ;  /* 0x00000000fffff984 */ /* 0x000fe20000000800 */
[----:B------:R-:W-:Y:S01]  /*1bef0*/  @!PT LDS RZ, [RZ] ;  /* 0x00000000fffff984 */ /* 0x000fe20000000800 */
[----:B------:R-:W-:Y:S01]  /*1bf00*/  @!PT LDS RZ, [RZ] ;  /* 0x00000000fffff984 */ /* 0x000fe20000000800 */
[----:B------:R1:W-:Y:S01]  /*1bf10*/  @!P2 LDGSTS.E.BYPASS.LTC128B.128 [R189+0x5800], [R32.64] ;  /* 0x0580000020bdafae */ /* 0x0003e2000b901d46 */
[----:B------:R-:W-:-:S03]  /*1bf20*/  @!P2 LEA R22, P4, R12, R49, 0x1 ;  /* 0x000000310c16a211 */ /* 0x000fc600078808ff */
[----:B------:R1:W-:Y:S01]  /*1bf30*/  @P2 STS.128 [R189+0x6000], RZ ;  /* 0x006000ffbd002388 */ /* 0x0003e20000000c00 */
[----:B------:R-:W-:-:S03]  /*1bf40*/  @!P2 LEA.HI.X R27, R18, R252, R5, 0x1, P6 ;  /* 0x000000fc121ba211 */ /* 0x000fc600030f0c05 */
        /* <DEDUP_REMOVED lines=11> */
[----:B------:R-:W-:-:S03]  /*1c000*/  @!P2 LEA.HI.X R23, R12, R252, R9, 0x1, P4 ;  /* 0x000000fc0c17a211 */ /* 0x000fc600020f0c09 */
[----:B------:R1:W-:Y:S01]  /*1c010*/  @P2 STS.128 [R189+0x7000], RZ ;  /* 0x007000ffbd002388 */ /* 0x0003e20000000c00 */
[----:B------:R-:W-:-:S03]  /*1c020*/  @!P2 LEA.HI.X R21, R10, R252, R11, 0x1, P3 ;  /* 0x000000fc0a15a211 */ /* 0x000fc600018f0c0b */
        /* <DEDUP_REMOVED lines=37> */
.L_x_3382:
[----:B------:R-:W-:Y:S05]  /*1c280*/  BSYNC B0 ;  /* 0x0000000000007941 */ /* 0x000fea0003800000 */
.L_x_3381:
[C---:B------:R-:W-:Y:S01]  /*1c290*/  LEA R49, P2, R2.reuse, R49, 0x1 ;  /* 0x0000003102317211 */ /* 0x040fe200078408ff */
[----:B------:R-:W0:Y:S03]  /*1c2a0*/  LDGDEPBAR ;  /* 0x00000000000079af */ /* 0x000e260000000000 */
[----:B------:R-:W-:Y:S01]  /*1c2b0*/  LEA.HI.X R252, R2, R252, R4, 0x1, P2 ;  /* 0x000000fc02fc7211 */ /* 0x000fe200010f0c04 */
[----:B------:R3:W-:Y:S04]  /*1c2c0*/  STL [R1], R49 ;  /* 0x0000003101007387 */ /* 0x0007e80000100800 */
.L_x_3377:
[----:B-1----:R-:W-:Y:S05]  /*1c2d0*/  BSYNC B1 ;  /* 0x0000000000017941 */ /* 0x002fea0003800000 */
.L_x_3376:
[----:B------:R-:W-:Y:S01]  /*1c2e0*/  FMNMX.FTZ R2, R126, R125, !PT ;  /* 0x0000007d7e027209 */ /* 0x000fe20007810000 */
[----:B-----5:R-:W4:Y:S03]  /*1c2f0*/  LD.E R4, [R16.64+0xdc] ;  /* 0x0000dc0610047980 */ /* 0x020f26000c101900 */
        /* <DEDUP_REMOVED lines=132> */
[----:B------:R-:W-:Y:S01]  /*1cb40*/  FSETP.NEU.FTZ.AND P2, PT, R2, -INF , PT ;  /* 0xff8000000200780b */ /* 0x000fe20003f5d000 */
[----:B----4-:R-:W-:-:S05]  /*1cb50*/  FMUL.FTZ R5, R4, R2 ;  /* 0x0000000204057220 */ /* 0x010fca0000410000 */
[----:B------:R-:W-:-:S05]  /*1cb60*/  FSEL R5, R5, RZ, P2 ;  /* 0x000000ff05057208 */ /* 0x000fca0001000000 */
[----:B------:R-:W-:-:S04]  /*1cb70*/  FFMA.FTZ R7, R126, R4, -R5 ;  /* 0x000000047e077223 */ /* 0x000fc80000010805 */
[----:B------:R2:W4:Y:S01]  /*1cb80*/  MUFU.EX2 R11, R7 ;  /* 0x00000007000b7308 */ /* 0x0005220000000800 */
[----:B-1----:R-:W-:Y:S01]  /*1cb90*/  FMNMX.FTZ R36, R36, R9, !PT ;  /* 0x0000000924247209 */ /* 0x002fe20007810000 */
[----:B--2---:R-:W-:-:S06]  /*1cba0*/  FFMA.FTZ R7, R125, R4, -R5 ;  /* 0x000000047d077223 */ /* 0x004fcc0000010805 */
[----:B------:R1:W2:Y:S01]  /*1cbb0*/  MUFU.EX2 R97, R7 ;  /* 0x0000000700617308 */ /* 0x0002a20000000800 */
[----:B------:R-:W-:Y:S01]  /*1cbc0*/  FMUL.FTZ R10, R4, R36 ;  /* 0x00000024040a7220 */ /* 0x000fe20000410000 */
[----:B------:R-:W-:Y:S01]  /*1cbd0*/  FSETP.NEU.FTZ.AND P2, PT, R36, -INF , PT ;  /* 0xff8000002400780b */ /* 0x000fe20003f5d000 */
[----:B-1----:R-:W-:-:S05]  /*1cbe0*/  FFMA.FTZ R7, R129, R4, -R5 ;  /* 0x0000000481077223 */ /* 0x002fca0000010805 */
[----:B------:R1:W-:Y:S01]  /*1cbf0*/  MUFU.EX2 R80, R7 ;  /* 0x0000000700507308 */ /* 0x0003e20000000800 */
[----:B------:R-:W-:Y:S01]  /*1cc00*/  SHF.L.U32 R139, R0, 0x1, RZ ;  /* 0x00000001008b7819 */ /* 0x000fe200000006ff */
[-CC-:B-1----:R-:W-:Y:S02]  /*1cc10*/  FFMA.FTZ R7, R128, R4.reuse, -R5.reuse ;  /* 0x0000000480077223 */ /* 0x182fe40000010805 */
[----:B------:R-:W-:Y:S01]  /*1cc20*/  FFMA.FTZ R9, R127, R4, -R5 ;  /* 0x000000047f097223 */ /* 0x000fe20000010805 */
[----:B------:R-:W-:-:S03]  /*1cc30*/  LEA R182, R187, R139, 0x1 ;  /* 0x0000008bbbb67211 */ /* 0x000fc600078e08ff */
[----:B------:R1:W3:Y:S01]  /*1cc40*/  MUFU.EX2 R81, R7 ;  /* 0x0000000700517308 */ /* 0x0002e20000000800 */
[----:B------:R-:W-:Y:S01]  /*1cc50*/  LEA R180, R188, R139, 0x1 ;  /* 0x0000008bbcb47211 */ /* 0x000fe200078e08ff */
[----:B------:R-:W2:Y:S04]  /*1cc60*/  LDSM.16.MT88.4 R24, [R139+0xa000] ;  /* 0x00a000008b18783b */ /* 0x000ea80000004200 */
[----:B------:R-:W2:Y:S02]  /*1cc70*/  LDSM.16.MT88.4 R20, [R182+0xa000] ;  /* 0x00a00000b614783b */ /* 0x000ea40000004200 */
[----:B------:R4:W-:Y:S02]  /*1cc80*/  MUFU.EX2 R82, R9 ;  /* 0x0000000900527308 */ /* 0x0009e40000000800 */
[----:B------:R-:W2:Y:S04]  /*1cc90*/  LDSM.16.MT88.4 R28, [R180+0xa000] ;  /* 0x00a00000b41c783b */ /* 0x000ea80000004200 */
[----:B------:R-:W-:Y:S01]  /*1cca0*/  LDSM.16.MT88.4 R44, [R182+0xa800] ;  /* 0x00a80000b62c783b */ /* 0x000fe20000004200 */
[----:B-1----:R-:W-:-:S03]  /*1ccb0*/  FSEL R7, R10, RZ, P2 ;  /* 0x000000ff0a077208 */ /* 0x002fc60001000000 */
[----:B------:R-:W-:Y:S02]  /*1ccc0*/  LDSM.16.MT88.4 R64, [R180+0xa800] ;  /* 0x00a80000b440783b */ /* 0x000fe40000004200 */
[--C-:B------:R-:W-:Y:S01]  /*1ccd0*/  FFMA.FTZ R0, R48, R4, -R7.reuse ;  /* 0x0000000430007223 */ /* 0x100fe20000010807 */
[----:B------:R-:W-:Y:S01]  /*1cce0*/  LEA R181, R187, R180, 0x1 ;  /* 0x000000b4bbb57211 */ /* 0x000fe200078e08ff */
[----:B---3--:R-:W-:Y:S02]  /*1ccf0*/  LDSM.16.MT88.4 R48, [R139+0xa800] ;  /* 0x00a800008b30783b */ /* 0x008fe40000004200 */
[----:B------:R1:W-:Y:S01]  /*1cd00*/  MUFU.EX2 R92, R0 ;  /* 0x00000000005c7308 */ /* 0x0003e20000000800 */
[----:B----4-:R-:W-:Y:S01]  /*1cd10*/  MOV R9, R11 ;  /* 0x0000000b00097202 */ /* 0x010fe20000000f00 */
[----:B------:R-:W3:Y:S01]  /*1cd20*/  LDSM.16.MT88.4 R52, [R181+0xa000] ;  /* 0x00a00000b534783b */ /* 0x000ee20000004200 */
[----:B-1----:R-:W-:-:S05]  /*1cd30*/  FFMA.FTZ R0, R130, R4, -R7 ;  /* 0x0000000482007223 */ /* 0x002fca0000010807 */
[----:B------:R1:W4:Y:S02]  /*1cd40*/  MUFU.EX2 R10, R0 ;  /* 0x00000000000a7308 */ /* 0x0003240000000800 */
[----:B-1----:R-:W-:-:S06]  /*1cd50*/  FFMA.FTZ R0, R140, R4, -R7 ;  /* 0x000000048c007223 */ /* 0x002fcc0000010807 */
[----:B------:R1:W-:Y:S02]  /*1cd60*/  MUFU.EX2 R11, R0 ;  /* 0x00000000000b7308 */ /* 0x0003e40000000800 */
[----:B-1----:R-:W-:-:S06]  /*1cd70*/  FFMA.FTZ R0, R136, R4, -R7 ;  /* 0x0000000488007223 */ /* 0x002fcc0000010807 */
[----:B------:R1:W1:Y:S02]  /*1cd80*/  MUFU.EX2 R19, R0 ;  /* 0x0000000000137308 */ /* 0x0002640000000800 */
[----:B-1----:R-:W-:-:S06]  /*1cd90*/  FFMA.FTZ R0, R133, R4, -R5 ;  /* 0x0000000485007223 */ /* 0x002fcc0000010805 */
[----:B------:R1:W1:Y:S02]  /*1cda0*/  MUFU.EX2 R18, R0 ;  /* 0x0000000000127308 */ /* 0x0002640000000800 */
[----:B-1----:R-:W-:-:S06]  /*1cdb0*/  FFMA.FTZ R0, R131, R4, -R5 ;  /* 0x0000000483007223 */ /* 0x002fcc0000010805 */
[----:B------:R1:W1:Y:S01]  /*1cdc0*/  MUFU.EX2 R32, R0 ;  /* 0x0000000000207308 */ /* 0x0002620000000800 */
[----:B--2---:R-:W-:Y:S01]  /*1cdd0*/  F2FP.PACK_AB R13, R97, R9 ;  /* 0x00000009610d723e */ /* 0x004fe200000000ff */
[----:B-1----:R-:W-:-:S06]  /*1cde0*/  FFMA.FTZ R0, R141, R4, -R7 ;  /* 0x000000048d007223 */ /* 0x002fcc0000010807 */
[----:B------:R1:W-:Y:S01]  /*1cdf0*/  MUFU.EX2 R99, R0 ;  /* 0x0000000000637308 */ /* 0x0003e20000000800 */
[----:B------:R-:W-:Y:S02]  /*1ce00*/  F2FP.PACK_AB R15, R81, R80 ;  /* 0x00000050510f723e */ /* 0x000fe400000000ff */
[----:B----4-:R-:W-:Y:S02]  /*1ce10*/  F2FP.PACK_AB R12, R10, R92 ;  /* 0x0000005c0a0c723e */ /* 0x010fe400000000ff */
[----:B------:R-:W-:Y:S01]  /*1ce20*/  F2FP.PACK_AB R14, R19, R11 ;  /* 0x0000000b130e723e */ /* 0x000fe200000000ff */
[----:B-1----:R-:W-:Y:S01]  /*1ce30*/  FFMA.FTZ R0, R143, R4, -R7 ;  /* 0x000000048f007223 */ /* 0x002fe20000010807 */
[----:B------:R-:W-:-:S03]  /*1ce40*/  MOV R143, R18 ;  /* 0x00000012008f7202 */ /* 0x000fc60000000f00 */
[----:B------:R1:W2:Y:S02]  /*1ce50*/  MUFU.EX2 R18, R0 ;  /* 0x0000000000127308 */ /* 0x0002a40000000800 */
[----:B------:R-:W-:Y:S01]  /*1ce60*/  HMMA.16816.F32 R56, R12, R24, RZ ;  /* 0x000000180c38723c */ /* 0x000fe200000018ff */
[----:B-1----:R-:W-:-:S05]  /*1ce70*/  FFMA.FTZ R0, R144, R4, -R7 ;  /* 0x0000000490007223 */ /* 0x002fca0000010807 */
[----:B------:R1:W-:Y:S02]  /*1ce80*/  MUFU.EX2 R141, R0 ;  /* 0x00000000008d7308 */ /* 0x0003e40000000800 */
[----:B------:R-:W-:Y:S01]  /*1ce90*/  HMMA.16816.F32 R40, R12, R26, RZ ;  /* 0x0000001a0c28723c */ /* 0x000fe200000018ff */
[----:B------:R-:W-:Y:S01]  /*1cea0*/  MOV R144, R32 ;  /* 0x0000002000907202 */ /* 0x000fe20000000f00 */
[----:B-1----:R-:W-:-:S04]  /*1ceb0*/  FFMA.FTZ R0, R145, R4, -R7 ;  /* 0x0000000491007223 */ /* 0x002fc80000010807 */
[----:B------:R1:W4:Y:S02]  /*1cec0*/  MUFU.EX2 R133, R0 ;  /* 0x0000000000857308 */ /* 0x0003240000000800 */
[C---:B------:R-:W-:Y:S08]  /*1ced0*/  HMMA.16816.F32 R32, R12.reuse, R20, RZ ;  /* 0x000000140c20723c */ /* 0x040ff000000018ff */
[----:B------:R-:W-:Y:S01]  /*1cee0*/  HMMA.16816.F32 R24, R12, R22, RZ ;  /* 0x000000160c18723c */ /* 0x000fe200000018ff */
[----:B-1----:R-:W-:-:S07]  /*1cef0*/  FFMA.FTZ R0, R146, R4, -R5 ;  /* 0x0000000492007223 */ /* 0x002fce0000010805 */
[C---:B------:R-:W-:Y:S01]  /*1cf00*/  HMMA.16816.F32 R20, R12.reuse, R28, RZ ;  /* 0x0000001c0c14723c */ /* 0x040fe200000018ff */
[----:B------:R-:W1:Y:S07]  /*1cf10*/  MUFU.EX2 R131, R0 ;  /* 0x0000000000837308 */ /* 0x000e6e0000000800 */
[C---:B------:R-:W-:Y:S08]  /*1cf20*/  HMMA.16816.F32 R28, R12.reuse, R30, RZ ;  /* 0x0000001e0c1c723c */ /* 0x040ff000000018ff */
[C---:B---3--:R-:W-:Y:S08]  /*1cf30*/  HMMA.16816.F32 R68, R12.reuse, R52, RZ ;  /* 0x000000340c44723c */ /* 0x048ff000000018ff */
[----:B------:R-:W-:Y:S07]  /*1cf40*/  HMMA.16816.F32 R60, R12, R54, RZ ;  /* 0x000000360c3c723c */ /* 0x000fee00000018ff */
[----:B--2---:R-:W-:-:S02]  /*1cf50*/  F2FP.PACK_AB R12, R18, R99 ;  /* 0x00000063120c723e */ /* 0x004fc400000000ff */
[----:B------:R-:W-:Y:S02]  /*1cf60*/  F2FP.PACK_AB R13, R143, R82 ;  /* 0x000000528f0d723e */ /* 0x000fe400000000ff */
[----:B----4-:R-:W-:Y:S02]  /*1cf70*/  F2FP.PACK_AB R14, R133, R141 ;  /* 0x0000008d850e723e */ /* 0x010fe400000000ff */
        /* <DEDUP_REMOVED lines=18> */
[----:B------:R2:W3:Y:S01]  /*1d0a0*/  MUFU.EX2 R83, R0 ;  /* 0x0000000000537308 */ /* 0x0004e20000000800 */
[----:B------:R-:W-:Y:S01]  /*1d0b0*/  HMMA.16816.F32 R52, R12, R46, R24 ;  /* 0x0000002e0c34723c */ /* 0x000fe20000001818 */
[----:B------:R-:W-:Y:S01]  /*1d0c0*/  LDSM.16.MT88.4 R24, [R139+0xb000] ;  /* 0x00b000008b18783b */ /* 0x000fe20000004200 */
[----:B--2---:R-:W-:-:S05]  /*1d0d0*/  FFMA.FTZ R0, R156, R4, -R7 ;  /* 0x000000049c007223 */ /* 0x004fca0000010807 */
[----:B------:R2:W-:Y:S02]  /*1d0e0*/  MUFU.EX2 R125, R0 ;  /* 0x00000000007d7308 */ /* 0x0005e40000000800 */
[----:B--2---:R-:W-:-:S06]  /*1d0f0*/  FFMA.FTZ R0, R155, R4, -R7 ;  /* 0x000000049b007223 */ /* 0x004fcc0000010807 */
[----:B------:R2:W4:Y:S02]  /*1d100*/  MUFU.EX2 R127, R0 ;  /* 0x00000000007f7308 */ /* 0x0005240000000800 */
[----:B--2---:R-:W-:-:S06]  /*1d110*/  FFMA.FTZ R0, R160, R4, -R5 ;  /* 0x00000004a0007223 */ /* 0x004fcc0000010805 */
[----:B------:R-:W2:Y:S01]  /*1d120*/  MUFU.EX2 R126, R0 ;  /* 0x00000000007e7308 */ /* 0x000ea20000000800 */
[----:B------:R-:W-:Y:S01]  /*1d130*/  HMMA.16816.F32 R44, R12, R66, R28 ;  /* 0x000000420c2c723c */ /* 0x000fe2000000181c */
[----:B------:R-:W-:Y:S06]  /*1d140*/  LDSM.16.MT88.4 R28, [R180+0xb000] ;  /* 0x00b00000b41c783b */ /* 0x000fec0000004200 */
[----:B---3--:R-:W-:Y:S02]  /*1d150*/  F2FP.PACK_AB R12, R83, R140 ;  /* 0x0000008c530c723e */ /* 0x008fe400000000ff */
[----:B------:R-:W-:-:S02]  /*1d160*/  F2FP.PACK_AB R13, R115, R136 ;  /* 0x00000088730d723e */ /* 0x000fc400000000ff */
        /* <DEDUP_REMOVED lines=23> */
[----:B------:R2:W1:Y:S01]  /*1d2e0*/  MUFU.EX2 R119, R0 ;  /* 0x0000000000777308 */ /* 0x0004620000000800 */
        /* <DEDUP_REMOVED lines=10> */
[----:B-1----:R-:W-:-:S07]  /*1d390*/  F2FP.PACK_AB R15, R119, R112 ;  /* 0x00000070770f723e */ /* 0x002fce00000000ff */
[C---:B------:R-:W-:Y:S08]  /*1d3a0*/  HMMA.16816.F32 R60, R12.reuse, R20, R60 ;  /* 0x000000140c3c723c */ /* 0x040ff0000000183c */
[----:B------:R-:W-:Y:S01]  /*1d3b0*/  HMMA.16816.F32 R56, R12, R22, R56 ;  /* 0x000000160c38723c */ /* 0x000fe20000001838 */
[----:B------:R-:W1:Y:S01]  /*1d3c0*/  LDSM.16.MT88.4 R20, [R181+0xb800] ;  /* 0x00b80000b514783b */ /* 0x000e620000004200 */
[----:B------:R2:W-:Y:S02]  /*1d3d0*/  MUFU.EX2 R246, R0 ;  /* 0x0000000000f67308 */ /* 0x0005e40000000800 */
[----:B--2---:R-:W-:-:S06]  /*1d3e0*/  FFMA.FTZ R0, R171, R4, -R5 ;  /* 0x00000004ab007223 */ /* 0x004fcc0000010805 */
[----:B------:R2:W-:Y:S02]  /*1d3f0*/  MUFU.EX2 R129, R0 ;  /* 0x0000000000817308 */ /* 0x0005e40000000800 */
        /* <DEDUP_REMOVED lines=8> */
[----:B------:R2:W4:Y:S02]  /*1d480*/  MUFU.EX2 R247, R0 ;  /* 0x0000000000f77308 */ /* 0x0005240000000800 */
[----:B--2---:R-:W-:-:S06]  /*1d490*/  FFMA.FTZ R0, R176, R4, -R7 ;  /* 0x00000004b0007223 */ /* 0x004fcc0000010807 */
[----:B------:R2:W-:Y:S02]  /*1d4a0*/  MUFU.EX2 R177, R0 ;  /* 0x0000000000b17308 */ /* 0x0005e40000000800 */
[----:B--2---:R-:W-:-:S06]  /*1d4b0*/  FFMA.FTZ R0, R174, R4, -R7 ;  /* 0x00000004ae007223 */ /* 0x004fcc0000010807 */
[----:B------:R2:W1:Y:S02]  /*1d4c0*/  MUFU.EX2 R176, R0 ;  /* 0x0000000000b07308 */ /* 0x0004640000000800 */
[----:B--2---:R-:W-:-:S06]  /*1d4d0*/  FFMA.FTZ R0, R178, R4, -R5 ;  /* 0x00000004b2007223 */ /* 0x004fcc0000010805 */
[----:B------:R2:W1:Y:S01]  /*1d4e0*/  MUFU.EX2 R175, R0 ;  /* 0x0000000000af7308 */ /* 0x0004620000000800 */
[----:B---3--:R-:W-:Y:S01]  /*1d4f0*/  MOV R178, R37 ;  /* 0x0000002500b27202 */ /* 0x008fe20000000f00 */
[C---:B------:R-:W-:Y:S08]  /*1d500*/  HMMA.16816.F32 R68, R12.reuse, R24, R68 ;  /* 0x000000180c44723c */ /* 0x040ff00000001844 */
[C---:B------:R-:W-:Y:S01]  /*1d510*/  HMMA.16816.F32 R64, R12.reuse, R26, R64 ;  /* 0x0000001a0c40723c */ /* 0x040fe20000001840 */
[----:B------:R-:W-:Y:S07]  /*1d520*/  LDSM.16.MT88.4 R24, [R139+0xc000] ;  /* 0x00c000008b18783b */ /* 0x000fee0000004200 */
[C---:B------:R-:W-:Y:S08]  /*1d530*/  HMMA.16816.F32 R44, R12.reuse, R28, R48 ;  /* 0x0000001c0c2c723c */ /* 0x040ff00000001830 */
[----:B------:R-:W-:Y:S01]  /*1d540*/  HMMA.16816.F32 R52, R12, R30, R52 ;  /* 0x0000001e0c34723c */ /* 0x000fe20000001834 */
[----:B--2---:R-:W-:Y:S01]  /*1d550*/  FFMA.FTZ R0, R194, R4, -R5 ;  /* 0x00000004c2007223 */ /* 0x004fe20000010805 */
[----:B------:R-:W-:Y:S05]  /*1d560*/  LDSM.16.MT88.4 R28, [R180+0xc000] ;  /* 0x00c00000b41c783b */ /* 0x000fea0000004200 */
[----:B----4-:R-:W-:-:S02]  /*1d570*/  F2FP.PACK_AB R12, R247, R245 ;  /* 0x000000f5f70c723e */ /* 0x010fc400000000ff */
[----:B------:R-:W-:Y:S02]  /*1d580*/  F2FP.PACK_AB R13, R129, R246 ;  /* 0x000000f6810d723e */ /* 0x000fe400000000ff */
[----:B-1----:R-:W-:Y:S02]  /*1d590*/  F2FP.PACK_AB R14, R176, R177 ;  /* 0x000000b1b00e723e */ /* 0x002fe400000000ff */
[----:B------:R-:W-:-:S07]  /*1d5a0*/  F2FP.PACK_AB R15, R175, R178 ;  /* 0x000000b2af0f723e */ /* 0x000fce00000000ff */
[C---:B------:R-:W-:Y:S08]  /*1d5b0*/  HMMA.16816.F32 R60, R12.reuse, R20, R60 ;  /* 0x000000140c3c723c */ /* 0x040ff0000000183c */
        /* <DEDUP_REMOVED lines=85> */
[C---:B------:R-:W-:Y:S08]  /*1db10*/  HMMA.16816.F32 R64, R12.reuse, R26, R64 ;  /* 0x0000001a0c40723c */ /* 0x040ff00000001840 */
[C---:B------:R-:W-:Y:S08]  /*1db20*/  HMMA.16816.F32 R44, R12.reuse, R28, R44 ;  /* 0x0000001c0c2c723c */ /* 0x040ff0000000182c */
[----:B------:R-:W-:Y:S01]  /*1db30*/  HMMA.16816.F32 R52, R12, R30, R52 ;  /* 0x0000001e0c34723c */ /* 0x000fe20000001834 */
[----:B--2---:R-:W-:Y:S01]  /*1db40*/  FFMA.FTZ R0, R219, R4, -R5 ;  /* 0x00000004db007223 */ /* 0x004fe20000010805 */
[----:B------:R-:W-:Y:S01]  /*1db50*/  MOV R212, R143 ;  /* 0x0000008f00d47202 */ /* 0x000fe20000000f00 */
[----:B------:R-:W-:Y:S04]  /*1db60*/  LDSM.16.MT88.4 R24, [R139+0xd800] ;  /* 0x00d800008b18783b */ /* 0x000fe80000004200 */
[----:B---3--:R-:W-:Y:S01]  /*1db70*/  F2FP.PACK_AB R12, R155, R153 ;  /* 0x000000999b0c723e */ /* 0x008fe200000000ff */
[----:B------:R-:W-:Y:S01]  /*1db80*/  LDSM.16.MT88.4 R28, [R180+0xd800] ;  /* 0x00d80000b41c783b */ /* 0x000fe20000004200 */
[----:B------:R-:W-:-:S02]  /*1db90*/  F2FP.PACK_AB R13, R156, R154 ;  /* 0x0000009a9c0d723e */ /* 0x000fc400000000ff */
[----:B----4-:R-:W-:Y:S02]  /*1dba0*/  F2FP.PACK_AB R14, R151, R152 ;  /* 0x00000098970e723e */ /* 0x010fe400000000ff */
[----:B-1----:R-:W-:-:S07]  /*1dbb0*/  F2FP.PACK_AB R15, R146, R157 ;  /* 0x0000009d920f723e */ /* 0x002fce00000000ff */
[C---:B------:R-:W-:Y:S08]  /*1dbc0*/  HMMA.16816.F32 R60, R12.reuse, R20, R60 ;  /* 0x000000140c3c723c */ /* 0x040ff0000000183c */
[----:B------:R-:W-:Y:S01]  /*1dbd0*/  HMMA.16816.F32 R56, R12, R22, R56 ;  /* 0x000000160c38723c */ /* 0x000fe20000001838 */
[----:B------:R-:W1:Y:S01]  /*1dbe0*/  LDSM.16.MT88.4 R20, [R181+0xd800] ;  /* 0x00d80000b514783b */ /* 0x000e620000004200 */
[----:B------:R-:W-:-:S02]  /*1dbf0*/  MOV R219, R19 ;  /* 0x0000001300db7202 */ /* 0x000fc40000000f00 */
[----:B------:R2:W-:Y:S01]  /*1dc00*/  MUFU.EX2 R19, R0 ;  /* 0x0000000000137308 */ /* 0x0005e20000000800 */
[----:B------:R-:W-:Y:S01]  /*1dc10*/  MOV R214, R18 ;  /* 0x0000001200d67202 */ /* 0x000fe20000000f00 */
[----:B--2---:R-:W-:-:S06]  /*1dc20*/  FFMA.FTZ R0, R217, R4, -R5 ;  /* 0x00000004d9007223 */ /* 0x004fcc0000010805 */
        /* <DEDUP_REMOVED lines=12> */
[----:B------:R2:W3:Y:S01]  /*1dcf0*/  MUFU.EX2 R144, R0 ;  /* 0x0000000000907308 */ /* 0x0004e20000000800 */
[----:B------:R-:W-:Y:S01]  /*1dd00*/  MOV R211, R136 ;  /* 0x0000008800d37202 */ /* 0x000fe20000000f00 */
        /* <DEDUP_REMOVED lines=8> */
[----:B------:R-:W-:Y:S01]  /*1dd90*/  MOV R201, R127 ;  /* 0x0000007f00c97202 */ /* 0x000fe20000000f00 */
[----:B------:R-:W-:Y:S06]  /*1dda0*/  LDSM.16.MT88.4 R24, [R139+0xe000] ;  /* 0x00e000008b18783b */ /* 0x000fec0000004200 */
        /* <DEDUP_REMOVED lines=8> */
[----:B-1----:R-:W-:-:S07]  /*1de30*/  F2FP.PACK_AB R15, R136, R145 ;  /* 0x00000091880f723e */ /* 0x002fce00000000ff */
[C---:B------:R-:W-:Y:S08]  /*1de40*/  HMMA.16816.F32 R60, R12.reuse, R20, R60 ;  /* 0x000000140c3c723c */ /* 0x040ff0000000183c */
        /* <DEDUP_REMOVED lines=28> */
[----:B------:R-:W1:Y:S07]  /*1e010*/  LDSM.16.MT88.4 R24, [R139+0xe800] ;  /* 0x00e800008b18783b */ /* 0x000e6e0000004200 */
[----:B------:R-:W-:Y:S01]  /*1e020*/  HMMA.16816.F32 R44, R12, R28, R44 ;  /* 0x0000001c0c2c723c */ /* 0x000fe2000000182c */
[----:B--2---:R-:W-:-:S07]  /*1e030*/  FFMA.FTZ R0, R111, R4, -R5 ;  /* 0x000000046f007223 */ /* 0x004fce0000010805 */
[----:B------:R-:W-:Y:S01]  /*1e040*/  HMMA.16816.F32 R52, R12, R30, R52 ;  /* 0x0000001e0c34723c */ /* 0x000fe20000001834 */
[----:B------:R-:W-:Y:S01]  /*1e050*/  MOV R196, R112 ;  /* 0x0000007000c47202 */ /* 0x000fe20000000f00 */
[----:B------:R-:W-:Y:S05]  /*1e060*/  LDSM.16.MT88.4 R28, [R180+0xe800] ;  /* 0x00e80000b41c783b */ /* 0x000fea0000004200 */
[----:B---3--:R-:W-:Y:S02]  /*1e070*/  F2FP.PACK_AB R12, R130, R129 ;  /* 0x00000081820c723e */ /* 0x008fe400000000ff */
[----:B------:R-:W-:Y:S02]  /*1e080*/  F2FP.PACK_AB R13, R131, R127 ;  /* 0x0000007f830d723e */ /* 0x000fe400000000ff */
[----:B----4-:R-:W-:-:S02]  /*1e090*/  F2FP.PACK_AB R14, R126, R128 ;  /* 0x000000807e0e723e */ /* 0x010fc400000000ff */
[----:B-1----:R-:W-:Y:S01]  /*1e0a0*/  F2FP.PACK_AB R15, R125, R133 ;  /* 0x000000857d0f723e */ /* 0x002fe200000000ff */
[----:B------:R1:W-:Y:S06]  /*1e0b0*/  MUFU.EX2 R112, R0 ;  /* 0x0000000000707308 */ /* 0x0003ec0000000800 */
[----:B------:R-:W-:Y:S01]  /*1e0c0*/  HMMA.16816.F32 R60, R12, R20, R60 ;  /* 0x000000140c3c723c */ /* 0x000fe2000000183c */
[----:B------:R-:W-:-:S07]  /*1e0d0*/  MOV R193, R121 ;  /* 0x0000007900c17202 */ /* 0x000fce0000000f00 */
[----:B------:R-:W-:Y:S01]  /*1e0e0*/  HMMA.16816.F32 R56, R12, R22, R56 ;  /* 0x000000160c38723c */ /* 0x000fe20000001838 */
[----:B------:R-:W2:Y:S01]  /*1e0f0*/  LDSM.16.MT88.4 R20, [R181+0xe800] ;  /* 0x00e80000b514783b */ /* 0x000ea20000004200 */
[----:B-1----:R-:W-:-:S04]  /*1e100*/  FFMA.FTZ R0, R110, R4, -R5 ;  /* 0x000000046e007223 */ /* 0x002fc80000010805 */
[----:B------:R1:W-:Y:S01]  /*1e110*/  MUFU.EX2 R121, R0 ;  /* 0x0000000000797308 */ /* 0x0003e20000000800 */
[----:B------:R-:W-:Y:S02]  /*1e120*/  MOV R192, R119 ;  /* 0x0000007700c07202 */ /* 0x000fe40000000f00 */
[----:B------:R-:W-:Y:S01]  /*1e130*/  MOV R204, R116 ;  /* 0x0000007400cc7202 */ /* 0x000fe20000000f00 */
[----:B-1----:R-:W-:-:S04]  /*1e140*/  FFMA.FTZ R0, R109, R4, -R5 ;  /* 0x000000046d007223 */ /* 0x002fc80000010805 */
[----:B------:R1:W-:Y:S01]  /*1e150*/  MUFU.EX2 R119, R0 ;  /* 0x0000000000777308 */ /* 0x0003e20000000800 */
[----:B------:R-:W-:Y:S02]  /*1e160*/  MOV R203, R115 ;  /* 0x0000007300cb7202 */ /* 0x000fe40000000f00 */
[----:B------:R-:W-:Y:S01]  /*1e170*/  MOV R195, R114 ;  /* 0x0000007200c37202 */ /* 0x000fe20000000f00 */
[----:B-1----:R-:W-:-:S04]  /*1e180*/  FFMA.FTZ R0, R231, R4, -R7 ;  /* 0x00000004e7007223 */ /* 0x002fc80000010807 */
[----:B------:R1:W-:Y:S01]  /*1e190*/  MUFU.EX2 R116, R0 ;  /* 0x0000000000747308 */ /* 0x0003e20000000800 */
[----:B------:R-:W-:Y:S01]  /*1e1a0*/  MOV R197, R113 ;  /* 0x0000007100c57202 */ /* 0x000fe20000000f00 */
[----:B-1----:R-:W-:-:S06]  /*1e1b0*/  FFMA.FTZ R0, R223, R4, -R7 ;  /* 0x00000004df007223 */ /* 0x002fcc0000010807 */
[----:B------:R1:W3:Y:S02]  /*1e1c0*/  MUFU.EX2 R115, R0 ;  /* 0x0000000000737308 */ /* 0x0002e40000000800 */
[----:B-1----:R-:W-:-:S06]  /*1e1d0*/  FFMA.FTZ R0, R206, R4, -R7 ;  /* 0x00000004ce007223 */ /* 0x002fcc0000010807 */
[----:B------:R1:W-:Y:S01]  /*1e1e0*/  MUFU.EX2 R114, R0 ;  /* 0x0000000000727308 */ /* 0x0003e20000000800 */
[----:B------:R-:W-:Y:S01]  /*1e1f0*/  HMMA.16816.F32 R68, R12, R24, R68 ;  /* 0x000000180c44723c */ /* 0x000fe20000001844 */
[----:B-1----:R-:W-:-:S06]  /*1e200*/  FFMA.FTZ R0, R84, R4, -R7 ;  /* 0x0000000454007223 */ /* 0x002fcc0000010807 */
[----:B------:R1:W4:Y:S01]  /*1e210*/  MUFU.EX2 R113, R0 ;  /* 0x0000000000717308 */ /* 0x0003220000000800 */
[----:B------:R-:W-:Y:S01]  /*1e220*/  HMMA.16816.F32 R64, R12, R26, R64 ;  /* 0x0000001a0c40723c */ /* 0x000fe20000001840 */
[----:B------:R-:W3:Y:S01]  /*1e230*/  LDSM.16.MT88.4 R24, [R182+0xf000] ;  /* 0x00f00000b618783b */ /* 0x000ee20000004200 */
[----:B------:R-:W-:Y:S01]  /*1e240*/  MOV R198, R107 ;  /* 0x0000006b00c67202 */ /* 0x000fe20000000f00 */
[----:B-1----:R-:W-:-:S04]  /*1e250*/  FFMA.FTZ R0, R226, R4, -R5 ;  /* 0x00000004e2007223 */ /* 0x002fc80000010805 */
[----:B------:R1:W1:Y:S01]  /*1e260*/  MUFU.EX2 R111, R0 ;  /* 0x00000000006f7308 */ /* 0x0002620000000800 */
[C---:B--2---:R-:W-:Y:S08]  /*1e270*/  HMMA.16816.F32 R48, R12.reuse, R20, R48 ;  /* 0x000000140c30723c */ /* 0x044ff00000001830 */
[----:B------:R-:W-:Y:S01]  /*1e280*/  HMMA.16816.F32 R32, R12, R22, R32 ;  /* 0x000000160c20723c */ /* 0x000fe20000001820 */
[----:B------:R-:W2:Y:S01]  /*1e290*/  LDSM.16.MT88.4 R20, [R180+0xf000] ;  /* 0x00f00000b414783b */ /* 0x000ea20000004200 */
[----:B-1----:R-:W-:-:S04]  /*1e2a0*/  FFMA.FTZ R0, R105, R4, -R5 ;  /* 0x0000000469007223 */ /* 0x002fc80000010805 */
[----:B------:R1:W-:Y:S02]  /*1e2b0*/  MUFU.EX2 R109, R0 ;  /* 0x00000000006d7308 */ /* 0x0003e40000000800 */
[----:B------:R-:W-:Y:S01]  /*1e2c0*/  HMMA.16816.F32 R44, R12, R28, R44 ;  /* 0x0000001c0c2c723c */ /* 0x000fe2000000182c */
[----:B-1----:R-:W-:-:S05]  /*1e2d0*/  FFMA.FTZ R0, R87, R4, -R5 ;  /* 0x0000000457007223 */ /* 0x002fca0000010805 */
[----:B------:R1:W-:Y:S02]  /*1e2e0*/  MUFU.EX2 R107, R0 ;  /* 0x00000000006b7308 */ /* 0x0003e40000000800 */
[----:B------:R-:W-:Y:S01]  /*1e2f0*/  HMMA.16816.F32 R40, R12, R30, R52 ;  /* 0x0000001e0c28723c */ /* 0x000fe20000001834 */
[----:B------:R-:W2:Y:S01]  /*1e300*/  LDSM.16.MT88.4 R28, [R139+0xf000] ;  /* 0x00f000008b1c783b */ /* 0x000ea20000004200 */
[----:B-1----:R-:W-:-:S04]  /*1e310*/  FFMA.FTZ R0, R89, R4, -R5 ;  /* 0x0000000459007223 */ /* 0x002fc80000010805 */
[----:B------:R1:W-:Y:S02]  /*1e320*/  MUFU.EX2 R108, R0 ;  /* 0x00000000006c7308 */ /* 0x0003e40000000800 */
[----:B-1----:R-:W-:-:S06]  /*1e330*/  FFMA.FTZ R0, R149, R4, -R7 ;  /* 0x0000000495007223 */ /* 0x002fcc0000010807 */
[----:B------:R1:W-:Y:S01]  /*1e340*/  MUFU.EX2 R103, R0 ;  /* 0x0000000000677308 */ /* 0x0003e20000000800 */
[----:B------:R-:W-:Y:S01]  /*1e350*/  MOV R94, R80 ;  /* 0x00000050005e7202 */ /* 0x000fe20000000f00 */
[----:B------:R-:W-:Y:S02]  /*1e360*/  FADD.FTZ R9, R9, R97 ;  /* 0x0000006109097221 */ /* 0x000fe40000010000 */
[----:B-1----:R-:W-:-:S04]  /*1e370*/  FFMA.FTZ R0, R106, R4, -R7 ;  /* 0x000000046a007223 */ /* 0x002fc80000010807 */
[----:B------:R1:W1:Y:S01]  /*1e380*/  MUFU.EX2 R105, R0 ;  /* 0x0000000000697308 */ /* 0x0002620000000800 */
[----:B------:R-:W-:Y:S01]  /*1e390*/  MOV R217, R81 ;  /* 0x0000005100d97202 */ /* 0x000fe20000000f00 */
[----:B------:R-:W-:Y:S01]  /*1e3a0*/  FADD.FTZ R10, R92, R10 ;  /* 0x0000000a5c0a7221 */ /* 0x000fe20000010000 */
[----:B---3--:R-:W-:Y:S01]  /*1e3b0*/  F2FP.PACK_AB R12, R115, R116 ;  /* 0x00000074730c723e */ /* 0x008fe200000000ff */
[----:B------:R-:W-:Y:S01]  /*1e3c0*/  FADD.FTZ R9, R94, R9 ;  /* 0x000000095e097221 */ /* 0x000fe20000010000 */
[----:B------:R-:W-:Y:S01]  /*1e3d0*/  F2FP.PACK_AB R13, R121, R112 ;  /* 0x00000070790d723e */ /* 0x000fe200000000ff */
[----:B-1----:R-:W-:-:S04]  /*1e3e0*/  FFMA.FTZ R0, R104, R4, -R7 ;  /* 0x0000000468007223 */ /* 0x002fc80000010807 */
[----:B------:R1:W-:Y:S01]  /*1e3f0*/  MUFU.EX2 R106, R0 ;  /* 0x00000000006a7308 */ /* 0x0003e20000000800 */
[----:B----4-:R-:W-:Y:S02]  /*1e400*/  F2FP.PACK_AB R14, R113, R114 ;  /* 0x00000072710e723e */ /* 0x010fe400000000ff */
[----:B------:R-:W-:Y:S01]  /*1e410*/  F2FP.PACK_AB R15, R111, R119 ;  /* 0x000000776f0f723e */ /* 0x000fe200000000ff */
[----:B------:R-:W-:Y:S01]  /*1e420*/  FADD.FTZ R10, R11, R10 ;  /* 0x0000000a0b0a7221 */ /* 0x000fe20000010000 */
[----:B------:R-:W-:Y:S01]  /*1e430*/  MOV R216, R82 ;  /* 0x0000005200d87202 */ /* 0x000fe20000000f00 */
[----:B-1----:R-:W-:-:S04]  /*1e440*/  FFMA.FTZ R0, R85, R4, -R7 ;  /* 0x0000000455007223 */ /* 0x002fc80000010807 */
[----:B------:R1:W3:Y:S01]  /*1e450*/  MUFU.EX2 R110, R0 ;  /* 0x00000000006e7308 */ /* 0x0002e20000000800 */
[----:B------:R-:W-:Y:S01]  /*1e460*/  MOV R205, R83 ;  /* 0x0000005300cd7202 */ /* 0x000fe20000000f00 */
[----:B------:R-:W-:Y:S01]  /*1e470*/  HMMA.16816.F32 R72, R12, R26, R56 ;  /* 0x0000001a0c48723c */ /* 0x000fe20000001838 */
[----:B-1----:R-:W-:-:S05]  /*1e480*/  FFMA.FTZ R0, R86, R4, -R5 ;  /* 0x0000000456007223 */ /* 0x002fca0000010805 */
[----:B------:R1:W4:Y:S02]  /*1e490*/  MUFU.EX2 R104, R0 ;  /* 0x0000000000687308 */ /* 0x0003240000000800 */
[C---:B--2---:R-:W-:Y:S08]  /*1e4a0*/  HMMA.16816.F32 R80, R12.reuse, R20, R44 ;  /* 0x000000140c50723c */ /* 0x044ff0000000182c */
[----:B------:R-:W-:Y:S01]  /*1e4b0*/  HMMA.16816.F32 R56, R12, R22, R40 ;  /* 0x000000160c38723c */ /* 0x000fe20000001828 */
[----:B------:R-:W2:Y:S04]  /*1e4c0*/  LDSM.16.MT88.4 R20, [R181+0xf000] ;  /* 0x00f00000b514783b */ /* 0x000ea80000004200 */
[----:B------:R-:W-:Y:S01]  /*1e4d0*/  LDSM.16.MT88.4 R40, [R139+0x10000] ;  /* 0x010000008b28783b */ /* 0x000fe20000004200 */
[----:B-1----:R-:W-:-:S02]  /*1e4e0*/  FADD.FTZ R0, R217, R9 ;  /* 0x00000009d9007221 */ /* 0x002fc40000010000 */
[----:B------:R-:W-:Y:S02]  /*1e4f0*/  FADD.FTZ R9, R219, R10 ;  /* 0x0000000adb097221 */ /* 0x000fe40000010000 */
[----:B------:R-:W-:Y:S02]  /*1e500*/  FADD.FTZ R10, R216, R0 ;  /* 0x00000000d80a7221 */ /* 0x000fe40000010000 */
[-C--:B------:R-:W-:Y:S01]  /*1e510*/  FFMA.FTZ R0, R124, R4.reuse, -R5 ;  /* 0x000000047c007223 */ /* 0x080fe20000010805 */
[----:B------:R-:W-:Y:S01]  /*1e520*/  HMMA.16816.F32 R76, R12, R24, R60 ;  /* 0x000000180c4c723c */ /* 0x000fe2000000183c */
[----:B------:R-:W1:Y:S02]  /*1e530*/  LDSM.16.MT88.4 R24, [R139+0xf800] ;  /* 0x00f800008b18783b */ /* 0x000e640000004200 */
[----:B------:R3:W-:Y:S01]  /*1e540*/  MUFU.EX2 R102, R0 ;  /* 0x0000000000667308 */ /* 0x0007e20000000800 */
[----:B------:R-:W-:Y:S02]  /*1e550*/  FADD.FTZ R9, R99, R9 ;  /* 0x0000000963097221 */ /* 0x000fe40000010000 */
[----:B---3--:R-:W-:-:S05]  /*1e560*/  FFMA.FTZ R0, R88, R4, -R5 ;  /* 0x0000000458007223 */ /* 0x008fca0000010805 */
[----:B------:R3:W-:Y:S01]  /*1e570*/  MUFU.EX2 R101, R0 ;  /* 0x0000000000657308 */ /* 0x0007e20000000800 */
[----:B------:R-:W-:Y:S01]  /*1e580*/  HMMA.16816.F32 R68, R12, R28, R68 ;  /* 0x0000001c0c44723c */ /* 0x000fe20000001844 */
[----:B---3--:R-:W-:-:S06]  /*1e590*/  FFMA.FTZ R0, R91, R4, -R5 ;  /* 0x000000045b007223 */ /* 0x008fcc0000010805 */
[----:B------:R3:W-:Y:S01]  /*1e5a0*/  MUFU.EX2 R100, R0 ;  /* 0x0000000000647308 */ /* 0x0007e20000000800 */
[----:B------:R-:W-:Y:S01]  /*1e5b0*/  HMMA.16816.F32 R64, R12, R30, R64 ;  /* 0x0000001e0c40723c */ /* 0x000fe20000001840 */
[----:B------:R-:W1:Y:S01]  /*1e5c0*/  LDSM.16.MT88.4 R28, [R182+0xf800] ;  /* 0x00f80000b61c783b */ /* 0x000e620000004200 */
[----:B---3--:R-:W-:-:S05]  /*1e5d0*/  FFMA.FTZ R0, R142, R4, -R7 ;  /* 0x000000048e007223 */ /* 0x008fca0000010807 */
[----:B------:R3:W-:Y:S02]  /*1e5e0*/  MUFU.EX2 R99, R0 ;  /* 0x0000000000637308 */ /* 0x0007e40000000800 */
[----:B---3--:R-:W-:-:S06]  /*1e5f0*/  FFMA.FTZ R0, R98, R4, -R7 ;  /* 0x0000000462007223 */ /* 0x008fcc0000010807 */
[----:B------:R3:W1:Y:S01]  /*1e600*/  MUFU.EX2 R98, R0 ;  /* 0x0000000000627308 */ /* 0x0006620000000800 */
[----:B--2---:R-:W-:Y:S01]  /*1e610*/  HMMA.16816.F32 R52, R12, R20, R48 ;  /* 0x000000140c34723c */ /* 0x004fe20000001830 */
[----:B---3--:R-:W-:-:S06]  /*1e620*/  FFMA.FTZ R0, R120, R4, -R7 ;  /* 0x0000000478007223 */ /* 0x008fcc0000010807 */
[----:B------:R2:W-:Y:S01]  /*1e630*/  MUFU.EX2 R97, R0 ;  /* 0x0000000000617308 */ /* 0x0005e20000000800 */
[----:B------:R-:W-:Y:S01]  /*1e640*/  HMMA.16816.F32 R44, R12, R22, R32 ;  /* 0x000000160c2c723c */ /* 0x000fe20000001820 */
[----:B------:R-:W-:Y:S04]  /*1e650*/  LDSM.16.MT88.4 R20, [R180+0xf800] ;  /* 0x00f80000b414783b */ /* 0x000fe80000004200 */
[----:B------:R-:W-:Y:S01]  /*1e660*/  LDSM.16.MT88.4 R32, [R182+0x10000] ;  /* 0x01000000b620783b */ /* 0x000fe20000004200 */
[----:B--2---:R-:W-:-:S04]  /*1e670*/  FFMA.FTZ R0, R90, R4, -R7 ;  /* 0x000000045a007223 */ /* 0x004fc80000010807 */
[----:B------:R2:W3:Y:S01]  /*1e680*/  MUFU.EX2 R95, R0 ;  /* 0x00000000005f7308 */ /* 0x0004e20000000800 */
[----:B------:R-:W-:Y:S02]  /*1e690*/  F2FP.PACK_AB R12, R105, R103 ;  /* 0x00000067690c723e */ /* 0x000fe400000000ff */
[----:B------:R-:W-:Y:S02]  /*1e6a0*/  F2FP.PACK_AB R13, R107, R109 ;  /* 0x0000006d6b0d723e */ /* 0x000fe400000000ff */
[----:B------:R-:W-:Y:S02]  /*1e6b0*/  F2FP.PACK_AB R14, R110, R106 ;  /* 0x0000006a6e0e723e */ /* 0x000fe400000000ff */
[----:B----4-:R-:W-:Y:S01]  /*1e6c0*/  F2FP.PACK_AB R15, R104, R108 ;  /* 0x0000006c680f723e */ /* 0x010fe200000000ff */
[----:B--2---:R-:W-:-:S04]  /*1e6d0*/  FADD.FTZ R0, R212, R10 ;  /* 0x0000000ad4007221 */ /* 0x004fc80000010000 */
[----:B------:R-:W-:Y:S02]  /*1e6e0*/  FADD.FTZ R0, R213, R0 ;  /* 0x00000000d5007221 */ /* 0x000fe40000010000 */
[----:B------:R-:W-:Y:S02]  /*1e6f0*/  FFMA.FTZ R10, R93, R4, -R5 ;  /* 0x000000045d0a7223 */ /* 0x000fe40000010805 */
[----:B------:R-:W-:Y:S02]  /*1e700*/  FADD.FTZ R0, R209, R0 ;  /* 0x00000000d1007221 */ /* 0x000fe40000010000 */
[----:B------:R2:W4:Y:S01]  /*1e710*/  MUFU.EX2 R94, R10 ;  /* 0x0000000a005e7308 */ /* 0x0005220000000800 */
[C---:B-1----:R-:W-:Y:S08]  /*1e720*/  HMMA.16816.F32 R48, R12.reuse, R24, R68 ;  /* 0x000000180c30723c */ /* 0x042ff00000001844 */
[----:B------:R-:W-:Y:S01]  /*1e730*/  HMMA.16816.F32 R60, R12, R26, R64 ;  /* 0x0000001a0c3c723c */ /* 0x000fe20000001840 */
[----:B------:R-:W1:Y:S01]  /*1e740*/  LDSM.16.MT88.4 R24, [R181+0xf800] ;  /* 0x00f80000b518783b */ /* 0x000e620000004200 */
[----:B--2---:R-:W-:-:S02]  /*1e750*/  FADD.FTZ R10, R211, R0 ;  /* 0x00000000d30a7221 */ /* 0x004fc40000010000 */
[----:B------:R-:W-:-:S04]  /*1e760*/  FFMA.FTZ R0, R123, R4, -R5 ;  /* 0x000000047b007223 */ /* 0x000fc80000010805 */
[----:B------:R2:W-:Y:S02]  /*1e770*/  MUFU.EX2 R92, R0 ;  /* 0x00000000005c7308 */ /* 0x0005e40000000800 */
[----:B--2---:R-:W-:-:S06]  /*1e780*/  FFMA.FTZ R0, R117, R4, -R5 ;  /* 0x0000000475007223 */ /* 0x004fcc0000010805 */
[----:B------:R2:W-:Y:S02]  /*1e790*/  MUFU.EX2 R93, R0 ;  /* 0x00000000005d7308 */ /* 0x0005e40000000800 */
[----:B--2---:R-:W-:-:S06]  /*1e7a0*/  FFMA.FTZ R0, R122, R4, -R5 ;  /* 0x000000047a007223 */ /* 0x004fcc0000010805 */
[----:B------:R2:W-:Y:S01]  /*1e7b0*/  MUFU.EX2 R91, R0 ;  /* 0x00000000005b7308 */ /* 0x0005e20000000800 */
[----:B------:R-:W-:Y:S01]  /*1e7c0*/  FADD.FTZ R9, R214, R9 ;  /* 0x00000009d6097221 */ /* 0x000fe20000010000 */
[----:B------:R-:W-:Y:S01]  /*1e7d0*/  HMMA.16816.F32 R64, R12, R28, R76 ;  /* 0x0000001c0c40723c */ /* 0x000fe2000000184c */
[----:B--2---:R-:W-:-:S05]  /*1e7e0*/  FFMA.FTZ R0, R159, R4, -R7 ;  /* 0x000000049f007223 */ /* 0x004fca0000010807 */
[----:B------:R2:W-:Y:S02]  /*1e7f0*/  MUFU.EX2 R90, R0 ;  /* 0x00000000005a7308 */ /* 0x0005e40000000800 */
[----:B------:R-:W-:Y:S01]  /*1e800*/  HMMA.16816.F32 R68, R12, R30, R72 ;  /* 0x0000001e0c44723c */ /* 0x000fe20000001848 */
[----:B------:R-:W-:Y:S01]  /*1e810*/  FADD.FTZ R9, R215, R9 ;  /* 0x00000009d7097221 */ /* 0x000fe20000010000 */
[----:B------:R-:W3:Y:S01]  /*1e820*/  LDSM.16.MT88.4 R28, [R180+0x10000] ;  /* 0x01000000b41c783b */ /* 0x000ee20000004200 */
[----:B--2---:R-:W-:-:S04]  /*1e830*/  FFMA.FTZ R0, R148, R4, -R7 ;  /* 0x0000000494007223 */ /* 0x004fc80000010807 */
[----:B------:R2:W1:Y:S01]  /*1e840*/  MUFU.EX2 R89, R0 ;  /* 0x0000000000597308 */ /* 0x0004620000000800 */
[----:B------:R-:W-:Y:S02]  /*1e850*/  FADD.FTZ R9, R210, R9 ;  /* 0x00000009d2097221 */ /* 0x000fe40000010000 */
[----:B--2---:R-:W-:-:S05]  /*1e860*/  FFMA.FTZ R0, R158, R4, -R7 ;  /* 0x000000049e007223 */ /* 0x004fca0000010807 */
[----:B------:R2:W-:Y:S01]  /*1e870*/  MUFU.EX2 R88, R0 ;  /* 0x0000000000587308 */ /* 0x0005e20000000800 */
[----:B------:R-:W-:Y:S01]  /*1e880*/  FADD.FTZ R11, R208, R9 ;  /* 0x00000009d00b7221 */ /* 0x000fe20000010000 */
[----:B-1----:R-:W-:Y:S01]  /*1e890*/  HMMA.16816.F32 R52, R12, R24, R52 ;  /* 0x000000180c34723c */ /* 0x002fe20000001834 */
[-C--:B------:R-:W-:Y:S02]  /*1e8a0*/  FFMA.FTZ R9, R150, R4.reuse, -R5 ;  /* 0x0000000496097223 */ /* 0x080fe40000010805 */
[----:B--2---:R-:W-:-:S04]  /*1e8b0*/  FFMA.FTZ R0, R147, R4, -R7 ;  /* 0x0000000493007223 */ /* 0x004fc80000010807 */
[----:B------:R1:W2:Y:S01]  /*1e8c0*/  MUFU.EX2 R87, R0 ;  /* 0x0000000000577308 */ /* 0x0002a20000000800 */
[C---:B------:R-:W-:Y:S08]  /*1e8d0*/  HMMA.16816.F32 R76, R12.reuse, R20, R80 ;  /* 0x000000140c4c723c */ /* 0x040ff00000001850 */
[----:B------:R-:W-:Y:S01]  /*1e8e0*/  HMMA.16816.F32 R72, R12, R22, R56 ;  /* 0x000000160c48723c */ /* 0x000fe20000001838 */
[----:B------:R-:W2:Y:S01]  /*1e8f0*/  LDSM.16.MT88.4 R20, [R181+0x10000] ;  /* 0x01000000b514783b */ /* 0x000ea20000004200 */
[----:B-1----:R-:W-:-:S06]  /*1e900*/  FADD.FTZ R0, R203, R10 ;  /* 0x0000000acb007221 */ /* 0x002fcc0000010000 */
[----:B------:R-:W-:Y:S01]  /*1e910*/  HMMA.16816.F32 R24, R12, R26, R44 ;  /* 0x0000001a0c18723c */ /* 0x000fe2000000182c */
[----:B------:R-:W-:Y:S02]  /*1e920*/  FADD.FTZ R0, R204, R0 ;  /* 0x00000000cc007221 */ /* 0x000fe40000010000 */
[----:B------:R-:W-:-:S04]  /*1e930*/  FADD.FTZ R10, R205, R11 ;  /* 0x0000000bcd0a7221 */ /* 0x000fc80000010000 */
[----:B------:R-:W-:Y:S01]  /*1e940*/  F2FP.PACK_AB R12, R98, R99 ;  /* 0x00000063620c723e */ /* 0x000fe200000000ff */
[----:B------:R-:W-:Y:S01]  /*1e950*/  FADD.FTZ R0, R200, R0 ;  /* 0x00000000c8007221 */ /* 0x000fe20000010000 */
[----:B------:R-:W-:Y:S02]  /*1e960*/  F2FP.PACK_AB R13, R101, R102 ;  /* 0x00000066650d723e */ /* 0x000fe400000000ff */
[----:B---3--:R-:W-:Y:S02]  /*1e970*/  F2FP.PACK_AB R14, R95, R97 ;  /* 0x000000615f0e723e */ /* 0x008fe400000000ff */
[----:B----4-:R-:W-:Y:S01]  /*1e980*/  F2FP.PACK_AB R15, R94, R100 ;  /* 0x000000645e0f723e */ /* 0x010fe200000000ff */
[----:B------:R1:W3:Y:S06]  /*1e990*/  MUFU.EX2 R86, R9 ;  /* 0x0000000900567308 */ /* 0x0002ec0000000800 */
        /* <DEDUP_REMOVED lines=9> */
[----:B------:R-:W-:-:S07]  /*1ea30*/  FFMA.FTZ R9, R166, R4, -R5 ;  /* 0x00000004a6097223 */ /* 0x000fce0000010805 */
[----:B------:R-:W-:Y:S01]  /*1ea40*/  HMMA.16816.F32 R60, R12, R34, R68 ;  /* 0x000000220c3c723c */ /* 0x000fe20000001844 */
[----:B------:R-:W4:Y:S01]  /*1ea50*/  LDSM.16.MT88.4 R32, [R139+0x10800] ;  /* 0x010800008b20783b */ /* 0x000f220000004200 */
[----:B-1----:R-:W-:Y:S01]  /*1ea60*/  FFMA.FTZ R0, R179, R4, -R5 ;  /* 0x00000004b3007223 */ /* 0x002fe20000010805 */
[----:B------:R1:W-:Y:S08]  /*1ea70*/  MUFU.EX2 R83, R9 ;  /* 0x0000000900537308 */ /* 0x0003f00000000800 */
[----:B------:R2:W-:Y:S01]  /*1ea80*/  MUFU.EX2 R84, R0 ;  /* 0x0000000000547308 */ /* 0x0005e20000000800 */
[----:B-1----:R-:W-:-:S02]  /*1ea90*/  FADD.FTZ R9, R197, R11 ;  /* 0x0000000bc5097221 */ /* 0x002fc40000010000 */
[----:B--2---:R-:W-:-:S04]  /*1eaa0*/  FADD.FTZ R0, R195, R10 ;  /* 0x0000000ac3007221 */ /* 0x004fc80000010000 */
        /* <DEDUP_REMOVED lines=14> */
[----:B------:R-:W-:-:S03]  /*1eb90*/  FFMA.FTZ R10, R233, R4, -R7 ;  /* 0x00000004e90a7223 */ /* 0x000fc60000010807 */
[----:B------:R-:W-:Y:S01]  /*1eba0*/  HMMA.16816.F32 R72, R12, R30, R72 ;  /* 0x0000001e0c48723c */ /* 0x000fe20000001848 */
[----:B------:R-:W1:Y:S01]  /*1ebb0*/  LDSM.16.MT88.4 R28, [R182+0x10800] ;  /* 0x01080000b61c783b */ /* 0x000e620000004200 */
[----:B------:R-:W-:-:S06]  /*1ebc0*/  FADD.FTZ R9, R39, R9 ;  /* 0x0000000927097221 */ /* 0x000fcc0000010000 */
[C---:B------:R-:W-:Y:S01]  /*1ebd0*/  HMMA.16816.F32 R76, R12.reuse, R20, R52 ;  /* 0x000000140c4c723c */ /* 0x040fe20000001834 */
[----:B------:R-:W-:Y:S01]  /*1ebe0*/  FADD.FTZ R0, R173, R0 ;  /* 0x00000000ad007221 */ /* 0x000fe20000010000 */
[----:B------:R2:W-:Y:S06]  /*1ebf0*/  MUFU.EX2 R82, R10 ;  /* 0x0000000a00527308 */ /* 0x0005ec0000000800 */
[----:B------:R-:W-:Y:S01]  /*1ec00*/  HMMA.16816.F32 R48, R12, R22, R24 ;  /* 0x000000160c30723c */ /* 0x000fe20000001818 */
[----:B------:R-:W1:Y:S04]  /*1ec10*/  LDSM.16.MT88.4 R20, [R180+0x10800] ;  /* 0x01080000b414783b */ /* 0x000e680000004200 */
[----:B------:R-:W1:Y:S02]  /*1ec20*/  LDSM.16.MT88.4 R24, [R181+0x10800] ;  /* 0x01080000b518783b */ /* 0x000e640000004200 */
[----:B------:R-:W-:-:S02]  /*1ec30*/  F2FP.PACK_AB R12, R89, R90 ;  /* 0x0000005a590c723e */ /* 0x000fc400000000ff */
[----:B------:R-:W-:Y:S02]  /*1ec40*/  F2FP.PACK_AB R13, R93, R92 ;  /* 0x0000005c5d0d723e */ /* 0x000fe400000000ff */
[----:B------:R-:W-:Y:S02]  /*1ec50*/  F2FP.PACK_AB R14, R87, R88 ;  /* 0x00000058570e723e */ /* 0x000fe400000000ff */
[----:B---3--:R-:W-:Y:S01]  /*1ec60*/  F2FP.PACK_AB R15, R86, R91 ;  /* 0x0000005b560f723e */ /* 0x008fe200000000ff */
[----:B--2---:R-:W-:Y:S02]  /*1ec70*/  FFMA.FTZ R10, R232, R4, -R7 ;  /* 0x00000004e80a7223 */ /* 0x004fe40000010807 */
[----:B------:R-:W-:Y:S02]  /*1ec80*/  FADD.FTZ R9, R171, R9 ;  /* 0x00000009ab097221 */ /* 0x000fe40000010000 */
[----:B------:R-:W-:Y:S02]  /*1ec90*/  FADD.FTZ R0, R174, R0 ;  /* 0x00000000ae007221 */ /* 0x000fe40000010000 */
[----:B----4-:R-:W-:Y:S01]  /*1eca0*/  HMMA.16816.F32 R68, R12, R32, R44 ;  /* 0x000000200c44723c */ /* 0x010fe2000000182c */
[----:B------:R2:W3:Y:S01]  /*1ecb0*/  MUFU.EX2 R81, R10 ;  /* 0x0000000a00517308 */ /* 0x0004e20000000800 */
[----:B------:R-:W-:-:S06]  /*1ecc0*/  FADD.FTZ R9, R38, R9 ;  /* 0x0000000926097221 */ /* 0x000fcc0000010000 */
[----:B------:R-:W-:Y:S01]  /*1ecd0*/  HMMA.16816.F32 R52, R12, R34, R40 ;  /* 0x000000220c34723c */ /* 0x000fe20000001828 */
[----:B------:R-:W4:Y:S01]  /*1ece0*/  LDSM.16.MT88.4 R32, [R139+0x11000] ;  /* 0x011000008b20783b */ /* 0x000f220000004200 */
[----:B------:R-:W-:Y:S02]  /*1ecf0*/  FADD.FTZ R0, R168, R0 ;  /* 0x00000000a8007221 */ /* 0x000fe40000010000 */
[----:B------:R-:W-:Y:S02]  /*1ed00*/  FADD.FTZ R9, R169, R9 ;  /* 0x00000009a9097221 */ /* 0x000fe40000010000 */
[----:B--2---:R-:W-:Y:S02]  /*1ed10*/  FFMA.FTZ R10, R234, R4, -R7 ;  /* 0x00000004ea0a7223 */ /* 0x004fe40000010807 */
[----:B------:R-:W-:Y:S02]  /*1ed20*/  FADD.FTZ R0, R163, R0 ;  /* 0x00000000a3007221 */ /* 0x000fe40000010000 */
[----:B------:R2:W-:Y:S01]  /*1ed30*/  MUFU.EX2 R80, R10 ;  /* 0x0000000a00507308 */ /* 0x0005e20000000800 */
[----:B------:R-:W-:-:S02]  /*1ed40*/  FADD.FTZ R9, R37, R9 ;  /* 0x0000000925097221 */ /* 0x000fc40000010000 */
[----:B------:R-:W-:Y:S02]  /*1ed50*/  FADD.FTZ R0, R165, R0 ;  /* 0x00000000a5007221 */ /* 0x000fe40000010000 */
[----:B------:R-:W-:Y:S02]  /*1ed60*/  FADD.FTZ R9, R162, R9 ;  /* 0x00000009a2097221 */ /* 0x000fe40000010000 */
[----:B------:R-:W-:Y:S02]  /*1ed70*/  FADD.FTZ R0, R167, R0 ;  /* 0x00000000a7007221 */ /* 0x000fe40000010000 */
[----:B--2---:R-:W-:-:S04]  /*1ed80*/  FFMA.FTZ R10, R235, R4, -R7 ;  /* 0x00000004eb0a7223 */ /* 0x004fc80000010807 */
[----:B------:R2:W2:Y:S01]  /*1ed90*/  MUFU.EX2 R39, R10 ;  /* 0x0000000a00277308 */ /* 0x0004a20000000800 */
[----:B------:R-:W-:Y:S02]  /*1eda0*/  FADD.FTZ R9, R164, R9 ;  /* 0x00000009a4097221 */ /* 0x000fe40000010000 */
[----:B------:R-:W-:Y:S01]  /*1edb0*/  FADD.FTZ R0, R160, R0 ;  /* 0x00000000a0007221 */ /* 0x000fe20000010000 */
[----:B-1----:R-:W-:Y:S01]  /*1edc0*/  HMMA.16816.F32 R56, R12, R28, R56 ;  /* 0x0000001c0c38723c */ /* 0x002fe20000001838 */
[----:B------:R-:W-:Y:S01]  /*1edd0*/  FADD.FTZ R9, R161, R9 ;  /* 0x00000009a1097221 */ /* 0x000fe20000010000 */
[----:B------:R-:W-:Y:S01]  /*1ede0*/  LDSM.16.MT88.4 R164, [R139+0x11800] ;  /* 0x011800008ba4783b */ /* 0x000fe20000004200 */
[----:B--2---:R-:W-:-:S04]  /*1edf0*/  FFMA.FTZ R10, R236, R4, -R5 ;  /* 0x00000004ec0a7223 */ /* 0x004fc80000010805 */
        /* <DEDUP_REMOVED lines=10> */
[----:B------:R-:W-:Y:S01]  /*1eea0*/  HMMA.16816.F32 R40, R12, R20, R64 ;  /* 0x000000140c28723c */ /* 0x000fe20000001840 */
[----:B-1----:R-:W-:-:S02]  /*1eeb0*/  FFMA.FTZ R10, R238, R4, -R5 ;  /* 0x00000004ee0a7223 */ /* 0x002fc40000010805 */
[----:B------:R-:W-:-:S05]  /*1eec0*/  FADD.FTZ R0, R146, R0 ;  /* 0x0000000092007221 */ /* 0x000fca0000010000 */
[C---:B------:R-:W-:Y:S01]  /*1eed0*/  HMMA.16816.F32 R44, R12.reuse, R22, R72 ;  /* 0x000000160c2c723c */ /* 0x040fe20000001848 */
[----:B------:R1:W1:Y:S07]  /*1eee0*/  MUFU.EX2 R37, R10 ;  /* 0x0000000a00257308 */ /* 0x00026e0000000800 */
[C---:B------:R-:W-:Y:S01]  /*1eef0*/  HMMA.16816.F32 R76, R12.reuse, R24, R76 ;  /* 0x000000180c4c723c */ /* 0x040fe2000000184c */
[----:B------:R-:W-:Y:S01]  /*1ef00*/  FADD.FTZ R9, R151, R9 ;  /* 0x0000000997097221 */ /* 0x000fe20000010000 */
[----:B------:R-:W4:Y:S06]  /*1ef10*/  LDSM.16.MT88.4 R20, [R180+0x11000] ;  /* 0x01100000b414783b */ /* 0x000f2c0000004200 */
[----:B------:R-:W-:Y:S01]  /*1ef20*/  HMMA.16816.F32 R48, R12, R26, R48 ;  /* 0x0000001a0c30723c */ /* 0x000fe20000001830 */
[----:B-1----:R-:W-:Y:S01]  /*1ef30*/  FFMA.FTZ R10, R237, R4, -R5 ;  /* 0x00000004ed0a7223 */ /* 0x002fe20000010805 */
[----:B------:R-:W1:Y:S01]  /*1ef40*/  LDSM.16.MT88.4 R24, [R181+0x11000] ;  /* 0x01100000b518783b */ /* 0x000e620000004200 */
[----:B------:R-:W-:-:S03]  /*1ef50*/  FADD.FTZ R0, R19, R0 ;  /* 0x0000000013007221 */ /* 0x000fc60000010000 */
[----:B------:R-:W1:Y:S01]  /*1ef60*/  LDSM.16.MT88.4 R148, [R180+0x11800] ;  /* 0x01180000b494783b */ /* 0x000e620000004200 */
[----:B---3--:R-:W-:Y:S02]  /*1ef70*/  F2FP.PACK_AB R12, R81, R82 ;  /* 0x00000052510c723e */ /* 0x008fe400000000ff */
[----:B------:R-:W-:Y:S02]  /*1ef80*/  F2FP.PACK_AB R13, R84, R85 ;  /* 0x00000055540d723e */ /* 0x000fe400000000ff */
[----:B------:R-:W-:Y:S02]  /*1ef90*/  F2FP.PACK_AB R14, R39, R80 ;  /* 0x00000050270e723e */ /* 0x000fe400000000ff */
[----:B--2---:R-:W-:Y:S01]  /*1efa0*/  F2FP.PACK_AB R15, R38, R83 ;  /* 0x00000053260f723e */ /* 0x004fe200000000ff */
[----:B------:R-:W-:Y:S02]  /*1efb0*/  FADD.FTZ R9, R18, R9 ;  /* 0x0000000912097221 */ /* 0x000fe40000010000 */
[----:B------:R-:W-:-:S04]  /*1efc0*/  FADD.FTZ R0, R143, R0 ;  /* 0x000000008f007221 */ /* 0x000fc80000010000 */
[----:B----4-:R-:W-:Y:S01]  /*1efd0*/  HMMA.16816.F32 R68, R12, R32, R68 ;  /* 0x000000200c44723c */ /* 0x010fe20000001844 */
[----:B------:R2:W-:Y:S01]  /*1efe0*/  MUFU.EX2 R33, R10 ;  /* 0x0000000a00217308 */ /* 0x0005e20000000800 */
[----:B------:R-:W-:Y:S02]  /*1eff0*/  FADD.FTZ R9, R144, R9 ;  /* 0x0000000990097221 */ /* 0x000fe40000010000 */
        /* <DEDUP_REMOVED lines=12> */
[----:B------:R2:W4:Y:S01]  /*1f0c0*/  MUFU.EX2 R18, R10 ;  /* 0x0000000a00127308 */ /* 0x0005220000000800 */
        /* <DEDUP_REMOVED lines=9> */
[----:B------:R-:W-:Y:S02]  /*1f160*/  FADD.FTZ R5, R112, R7 ;  /* 0x0000000770057221 */ /* 0x000fe40000010000 */
        /* <DEDUP_REMOVED lines=46> */
[C---:B------:R-:W-:Y:S08]  /*1f450*/  HMMA.16816.F32 R40, R12.reuse, R20, R40 ;  /* 0x000000140c28723c */ /* 0x040ff00000001828 */
[C---:B------:R-:W-:Y:S08]  /*1f460*/  HMMA.16816.F32 R44, R12.reuse, R22, R44 ;  /* 0x000000160c2c723c */ /* 0x040ff0000000182c */
[C---:B-1----:R-:W-:Y:S08]  /*1f470*/  HMMA.16816.F32 R144, R12.reuse, R24, R76 ;  /* 0x000000180c90723c */ /* 0x042ff0000000184c */
[----:B------:R-:W-:Y:S01]  /*1f480*/  HMMA.16816.F32 R48, R12, R26, R48 ;  /* 0x0000001a0c30723c */ /* 0x000fe20000001830 */
[----:B------:R-:W1:Y:S01]  /*1f490*/  LDSM.16.MT88.4 R12, [R181+0x11800] ;  /* 0x01180000b50c783b */ /* 0x000e620000004200 */
[----:B------:R-:W-:-:S02]  /*1f4a0*/  FADD.FTZ R0, R33, R0 ;  /* 0x0000000021007221 */ /* 0x000fc40000010000 */
[----:B----4-:R-:W-:Y:S02]  /*1f4b0*/  FADD.FTZ R4, R18, R4 ;  /* 0x0000000412047221 */ /* 0x010fe40000010000 */
[----:B------:R-:W-:Y:S02]  /*1f4c0*/  FADD.FTZ R0, R32, R0 ;  /* 0x0000000020007221 */ /* 0x000fe40000010000 */
[----:B------:R-:W-:Y:S02]  /*1f4d0*/  FADD.FTZ R4, R11, R4 ;  /* 0x000000040b047221 */ /* 0x000fe40000010000 */
[----:B------:R-:W-:Y:S02]  /*1f4e0*/  FADD.FTZ R5, R7, R0 ;  /* 0x0000000007057221 */ /* 0x000fe40000010000 */
[----:B--2---:R-:W-:-:S05]  /*1f4f0*/  FADD.FTZ R0, R10, R4 ;  /* 0x000000040a007221 */ /* 0x004fca0000010000 */
        /* <DEDUP_REMOVED lines=85> */
.L_x_3385:
[----:B------:R-:W2:Y:S02]  /*1fa50*/  LD.E R0, [R16.64+0x40] ;  /* 0x0000400610007980 */ /* 0x000ea4000c101900 */
[----:B--2---:R-:W-:-:S04]  /*1fa60*/  LEA R0, -R0, RZ, 0x8 ;  /* 0x000000ff00007211 */ /* 0x004fc800078e41ff */
[----:B------:R-:W-:Y:S02]  /*1fa70*/  SHF.R.S32.HI R4, RZ, 0x1f, R0 ;  /* 0x0000001fff047819 */ /* 0x000fe40000011400 */
.L_x_3386:
[----:B------:R-:W-:Y:S05]  /*1fa80*/  BSYNC B0 ;  /* 0x0000000000007941 */ /* 0x000fea0003800000 */
.L_x_3384:
[----:B------:R-:W2:Y:S04]  /*1fa90*/  LDL.LU R19, [R1+0xfc] ;  /* 0x0000fc0001137983 */ /* 0x000ea80000300800 */
[----:B------:R-:W3:Y:S04]  /*1faa0*/  LDL.LU R18, [R1+0xf0] ;  /* 0x0000f00001127983 */ /* 0x000ee80000300800 */
[----:B------:R-:W4:Y:S04]  /*1fab0*/  LDL.LU R15, [R1+0x108] ;  /* 0x00010800010f7983 */ /* 0x000f280000300800 */
[----:B------:R-:W3:Y:S04]  /*1fac0*/  LDL.LU R14, [R1+0xf8] ;  /* 0x0000f800010e7983 */ /* 0x000ee80000300800 */
[----:B------:R-:W3:Y:S04]  /*1fad0*/  LDL.LU R13, [R1+0xb4] ;  /* 0x0000b400010d7983 */ /* 0x000ee80000300800 */
        /* <DEDUP_REMOVED lines=8> */
[----:B------:R-:W4:Y:S01]  /*1fb60*/  LDL R21, [R1+0x1c] ;  /* 0x00001c0001157983 */ /* 0x000f220000100800 */
[----:B------:R-:W-:-:S04]  /*1fb70*/  LEA R226, P3, R0, R248, 0x1 ;  /* 0x000000f800e27211 */ /* 0x000fc800078608ff */
[----:B------:R-:W-:Y:S01]  /*1fb80*/  LEA.HI.X R227, R0, R249, R4, 0x1, P3 ;  /* 0x000000f900e37211 */ /* 0x000fe200018f0c04 */
[----:B------:R-:W-:Y:S04]  /*1fb90*/  STL [R1+0x180], R144 ;  /* 0x0001809001007387 */ /* 0x000fe80000100800 */
[----:B------:R-:W-:Y:S04]  /*1fba0*/  STL [R1+0x17c], R143 ;  /* 0x00017c8f01007387 */ /* 0x000fe80000100800 */
[----:B------:R-:W-:Y:S04]  /*1fbb0*/  STL [R1+0x178], R142 ;  /* 0x0001788e01007387 */ /* 0x000fe80000100800 */
[----:B------:R-:W-:Y:S04]  /*1fbc0*/  STL [R1+0x174], R141 ;  /* 0x0001748d01007387 */ /* 0x000fe80000100800 */
[----:B------:R-:W-:Y:S04]  /*1fbd0*/  STL [R1+0x170], R140 ;  /* 0x0001708c01007387 */ /* 0x000fe80000100800 */
[----:B------:R-:W-:Y:S04]  /*1fbe0*/  STL [R1+0x16c], R139 ;  /* 0x00016c8b01007387 */ /* 0x000fe80000100800 */
[----:B------:R-:W-:Y:S04]  /*1fbf0*/  STL [R1+0x168], R118 ;  /* 0x0001687601007387 */ /* 0x000fe80000100800 */
[----:B------:R-:W-:Y:S01]  /*1fc00*/  STL [R1+0x164], R36 ;  /* 0x0001642401007387 */ /* 0x000fe20000100800 */
[----:B--2---:R-:W-:Y:S01]  /*1fc10*/  MOV R50, R19 ;  /* 0x0000001300327202 */ /* 0x004fe20000000f00 */
[----:B---3--:R-:W-:-:S02]  /*1fc20*/  IMAD.MOV.U32 R54, RZ, RZ, R13 ;  /* 0x000000ffff367224 */ /* 0x008fc400078e000d */
[----:B----4-:R-:W-:Y:S01]  /*1fc30*/  IMAD.MOV.U32 R55, RZ, RZ, R12 ;  /* 0x000000ffff377224 */ /* 0x010fe200078e000c */
[----:B------:R-:W-:Y:S01]  /*1fc40*/  MOV R56, R11 ;  /* 0x0000000b00387202 */ /* 0x000fe20000000f00 */
[----:B------:R-:W-:Y:S01]  /*1fc50*/  IMAD.MOV.U32 R57, RZ, RZ, R10 ;  /* 0x000000ffff397224 */ /* 0x000fe200078e000a */
[----:B------:R-:W-:Y:S01]  /*1fc60*/  ISETP.GE.AND P1, PT, R134, R20, PT ;  /* 0x000000148600720c */ /* 0x000fe20003f26270 */
[----:B------:R-:W-:Y:S02]  /*1fc70*/  IMAD.MOV.U32 R60, RZ, RZ, R5 ;  /* 0x000000ffff3c7224 */ /* 0x000fe400078e0005 */
[----:B------:R-:W-:Y:S01]  /*1fc80*/  IMAD.MOV.U32 R61, RZ, RZ, R22 ;  /* 0x000000ffff3d7224 */ /* 0x000fe200078e0016 */
[----:B------:R-:W-:Y:S01]  /*1fc90*/  MOV R59, R7 ;  /* 0x00000007003b7202 */ /* 0x000fe20000000f00 */
[----:B------:R-:W-:-:S08]  /*1fca0*/  IMAD.MOV.U32 R62, RZ, RZ, R21 ;  /* 0x000000ffff3e7224 */ /* 0x000fd000078e0015 */
[----:B------:R-:W-:Y:S01]  /*1fcb0*/  @!P1 IADD3 R5, P2, R0, R172, RZ ;  /* 0x000000ac00059210 */ /* 0x000fe20007f5e0ff */
[----:B------:R-:W-:Y:S01]  /*1fcc0*/  @!P1 IMAD.MOV.U32 R11, RZ, RZ, R4 ;  /* 0x000000ffff0b9224 */ /* 0x000fe200078e0004 */
[-C--:B------:R-:W-:Y:S01]  /*1fcd0*/  @!P1 MOV R10, R0.reuse ;  /* 0x00000000000a9202 */ /* 0x080fe20000000f00 */
[----:B------:R-:W-:Y:S01]  /*1fce0*/  IMAD.MOV.U32 R58, RZ, RZ, R9 ;  /* 0x000000ffff3a7224 */ /* 0x000fe200078e0009 */
[----:B------:R-:W-:Y:S01]  /*1fcf0*/  @!P1 LEA R9, P4, R61, R0, 0x5 ;  /* 0x000000003d099211 */ /* 0x000fe200078828ff */
[----:B------:R-:W-:Y:S01]  /*1fd00*/  @!P1 IMAD.X R7, R4, 0x1, R218, P2 ;  /* 0x0000000104079824 */ /* 0x000fe200010e06da */
[----:B------:R-:W-:Y:S01]  /*1fd10*/  @!P1 LEA R48, P2, R5, R248, 0x1 ;  /* 0x000000f805309211 */ /* 0x000fe200078408ff */
[----:B------:R-:W-:Y:S02]  /*1fd20*/  @!P1 IMAD R12, R62, 0x30, RZ ;  /* 0x000000303e0c9824 */ /* 0x000fe400078e02ff */
[----:B------:R-:W-:Y:S01]  /*1fd30*/  @!P1 IMAD.WIDE.U32 R10, R61, 0x30, R10 ;  /* 0x000000303d0a9825 */ /* 0x000fe200078e000a */
[----:B------:R-:W-:-:S02]  /*1fd40*/  @!P1 LEA.HI.X R49, R5, R249, R7, 0x1, P2 ;  /* 0x000000f905319211 */ /* 0x000fc400010f0c07 */
[----:B------:R-:W-:Y:S01]  /*1fd50*/  @!P1 LEA.HI.X R13, R61, R4, R62, 0x5, P4 ;  /* 0x000000043d0d9211 */ /* 0x000fe200020f2c3e */
[----:B------:R-:W-:Y:S01]  /*1fd60*/  @!P1 IMAD.IADD R12, R11, 0x1, R12 ;  /* 0x000000010b0c9824 */ /* 0x000fe200078e020c */
[C---:B------:R-:W-:Y:S02]  /*1fd70*/  @!P1 LEA R5, P3, R61.reuse, R0, 0x6 ;  /* 0x000000003d059211 */ /* 0x040fe400078630ff */
[C---:B------:R-:W-:Y:S02]  /*1fd80*/  @!P1 LEA R44, P4, R10.reuse, R248, 0x1 ;  /* 0x000000f80a2c9211 */ /* 0x040fe400078808ff */
[----:B------:R-:W-:Y:S02]  /*1fd90*/  MOV R53, R14 ;  /* 0x0000000e00357202 */ /* 0x000fe40000000f00 */
[C---:B------:R-:W-:Y:S02]  /*1fda0*/  @!P1 LEA.HI.X R14, R61.reuse, R4, R62, 0x6, P3 ;  /* 0x000000043d0e9211 */ /* 0x040fe400018f343e */
[----:B------:R-:W-:Y:S01]  /*1fdb0*/  @!P1 LEA.HI.X R45, R10, R249, R12, 0x1, P4 ;  /* 0x000000f90a2d9211 */ /* 0x000fe200020f0c0c */
[----:B------:R-:W-:Y:S01]  /*1fdc0*/  @!P1 IMAD.MOV.U32 R11, RZ, RZ, R4 ;  /* 0x000000ffff0b9224 */ /* 0x000fe200078e0004 */
[----:B------:R-:W-:-:S02]  /*1fdd0*/  @!P1 LEA R7, P2, R61, R0, 0x7 ;  /* 0x000000003d079211 */ /* 0x000fc400078438ff */
[-C--:B------:R-:W-:Y:S02]  /*1fde0*/  @!P1 LEA R46, P5, R9, R248.reuse, 0x1 ;  /* 0x000000f8092e9211 */ /* 0x080fe400078a08ff */
[----:B------:R-:W-:Y:S02]  /*1fdf0*/  @!P1 LEA R42, P3, R5, R248, 0x1 ;  /* 0x000000f8052a9211 */ /* 0x000fe400078608ff */
[----:B------:R-:W-:Y:S01]  /*1fe00*/  @!P1 MOV R10, R0 ;  /* 0x00000000000a9202 */ /* 0x000fe20000000f00 */
[----:B------:R-:W-:Y:S01]  /*1fe10*/  IMAD.MOV.U32 R52, RZ, RZ, R15 ;  /* 0x000000ffff347224 */ /* 0x000fe200078e000f */
[----:B------:R-:W-:Y:S02]  /*1fe20*/  @!P1 LEA.HI.X R15, R61, R4, R62, 0x7, P2 ;  /* 0x000000043d0f9211 */ /* 0x000fe400010f3c3e */
[-C--:B------:R-:W-:Y:S01]  /*1fe30*/  @!P1 LEA.HI.X R47, R9, R249.reuse, R13, 0x1, P5 ;  /* 0x000000f9092f9211 */ /* 0x080fe200028f0c0d */
[----:B------:R-:W-:Y:S01]  /*1fe40*/  @!P1 IMAD.WIDE.U32 R20, R61, 0x50, R10 ;  /* 0x000000503d149825 */ /* 0x000fe200078e000a */
[----:B------:R-:W-:-:S02]  /*1fe50*/  @!P1 LEA.HI.X R43, R5, R249, R14, 0x1, P3 ;  /* 0x000000f9052b9211 */ /* 0x000fc400018f0c0e */
[C---:B------:R-:W-:Y:S01]  /*1fe60*/  @!P1 LEA R40, P2, R7.reuse, R248, 0x1 ;  /* 0x000000f807289211 */ /* 0x040fe200078408ff */
[----:B------:R-:W-:Y:S01]  /*1fe70*/  @!P1 IMAD R5, R62, 0x50, RZ ;  /* 0x000000503e059824 */ /* 0x000fe200078e02ff */
[----:B------:R-:W-:Y:S01]  /*1fe80*/  @!P1 MOV R13, R4 ;  /* 0x00000004000d9202 */ /* 0x000fe20000000f00 */
[----:B------:R-:W-:Y:S01]  /*1fe90*/  @!P1 IMAD.MOV.U32 R12, RZ, RZ, R0 ;  /* 0x000000ffff0c9224 */ /* 0x000fe200078e0000 */
[----:B------:R-:W-:Y:S01]  /*1fea0*/  @!P1 MOV R24, R0 ;  /* 0x0000000000189202 */ /* 0x000fe20000000f00 */
[----:B------:R-:W-:Y:S01]  /*1feb0*/  @!P1 IMAD.MOV.U32 R25, RZ, RZ, R4 ;  /* 0x000000ffff199224 */ /* 0x000fe200078e0004 */
[----:B------:R-:W-:Y:S01]  /*1fec0*/  @!P1 LEA.HI.X R41, R7, R249, R15, 0x1, P2 ;  /* 0x000000f907299211 */ /* 0x000fe200010f0c0f */
[----:B------:R-:W-:Y:S01]  /*1fed0*/  IMAD.MOV.U32 R51, RZ, RZ, R18 ;  /* 0x000000ffff337224 */ /* 0x000fe200078e0012 */
[----:B------:R-:W-:Y:S01]  /*1fee0*/  @!P1 LEA R38, P2, R20, R248, 0x1 ;  /* 0x000000f814269211 */ /* 0x000fe200078408ff */
[----:B------:R-:W-:Y:S02]  /*1fef0*/  @!P1 IMAD.MOV.U32 R22, RZ, RZ, R0 ;  /* 0x000000ffff169224 */ /* 0x000fe400078e0000 */
[----:B------:R-:W-:-:S02]  /*1ff00*/  @!P1 IMAD.MOV.U32 R23, RZ, RZ, R4 ;  /* 0x000000ffff179224 */ /* 0x000fc400078e0004 */
[----:B------:R-:W-:Y:S02]  /*1ff10*/  @!P1 IMAD.IADD R5, R21, 0x1, R5 ;  /* 0x0000000115059824 */ /* 0x000fe400078e0205 */
        /* <DEDUP_REMOVED lines=11> */
[----:B------:R-:W-:Y:S02]  /*1ffd0*/  @!P1 IADD3 R11, R27, R11, RZ ;  /* 0x0000000b1b0b9210 */ /* 0x000fe40007ffe0ff */
        /* <DEDUP_REMOVED lines=18> */
[----:B------:R-:W-:Y:S01]  /*20100*/  @!P1 IMAD.MOV.U32 R11, RZ, RZ, R4 ;  /* 0x000000ffff0b9224 */ /* 0x000fe200078e0004 */
[-C--:B------:R-:W-:Y:S01]  /*20110*/  @!P1 MOV R13, R4.reuse ;  /* 0x00000004000d9202 */ /* 0x080fe20000000f00 */
[----:B------:R-:W-:Y:S01]  /*20120*/  @!PT LDS RZ, [RZ] ;  /* 0x00000000fffff984 */ /* 0x000fe20000000800 */
[----:B------:R-:W-:Y:S01]  /*20130*/  @!PT LDS RZ, [RZ] ;  /* 0x00000000fffff984 */ /* 0x000fe20000000800 */
[----:B------:R-:W-:Y:S01]  /*20140*/  @!PT LDS RZ, [RZ] ;  /* 0x00000000fffff984 */ /* 0x000fe20000000800 */
[----:B------:R3:W-:Y:S01]  /*20150*/  @!P1 LDGSTS.E.BYPASS.LTC128B.128 [R189+0xa800], [R48.64] ;  /* 0x0a80000030bd9fae */ /* 0x0007e2000b901d46 */
[----:B------:R-:W-:Y:S01]  /*20160*/  @!P1 MOV R5, R4 ;  /* 0x0000000400059202 */ /* 0x000fe20000000f00 */
[--C-:B------:R-:W-:Y:S01]  /*20170*/  @!P1 IMAD.MOV.U32 R12, RZ, RZ, R0.reuse ;  /* 0x000000ffff0c9224 */ /* 0x100fe200078e0000 */
        /* <DEDUP_REMOVED lines=100> */
[----:B------:R-:W-:Y:S01]  /*207c0*/  LDSM.16.M88.4 R40, [R137+0x3000] ;  /* 0x003000008928783b */ /* 0x000fe20000000200 */
[----:B------:R-:W-:Y:S01]  /*207d0*/  MOV R92, R60 ;  /* 0x0000003c005c7202 */ /* 0x000fe20000000f00 */
[----:B------:R-:W-:Y:S01]  /*207e0*/  IMAD.MOV.U32 R93, RZ, RZ, R59 ;  /* 0x000000ffff5d7224 */ /* 0x000fe200078e003b */
[----:B------:R-:W-:Y:S01]  /*207f0*/  MOV R95, R57 ;  /* 0x00000039005f7202 */ /* 0x000fe20000000f00 */
[----:B------:R-:W-:Y:S04]  /*20800*/  LDSM.16.M88.4 R80, [R137+0x4000] ;  /* 0x004000008950783b */ /* 0x000fe80000000200 */
[----:B--2---:R-:W2:Y:S01]  /*20810*/  LDSM.16.M88.4 R20, [R137+0x2800] ;  /* 0x002800008914783b */ /* 0x004ea20000000200 */
[----:B------:R-:W-:Y:S01]  /*20820*/  IMAD.MOV.U32 R94, RZ, RZ, R58 ;  /* 0x000000ffff5e7224 */ /* 0x000fe200078e003a */
[----:B------:R-:W-:Y:S01]  /*20830*/  MOV R106, R51 ;  /* 0x00000033006a7202 */ /* 0x000fe20000000f00 */
[----:B------:R-:W-:Y:S01]  /*20840*/  IMAD.MOV.U32 R97, RZ, RZ, R56 ;  /* 0x000000ffff617224 */ /* 0x000fe200078e0038 */
[----:B------:R-:W1:Y:S01]  /*20850*/  LDSM.16.M88.4 R76, [R137+0x4800] ;  /* 0x00480000894c783b */ /* 0x000e620000000200 */
[----:B------:R-:W-:Y:S01]  /*20860*/  IMAD.MOV.U32 R107, RZ, RZ, R50 ;  /* 0x000000ffff6b7224 */ /* 0x000fe200078e0032 */
[----:B------:R-:W-:Y:S01]  /*20870*/  MOV R99, R54 ;  /* 0x0000003600637202 */ /* 0x000fe20000000f00 */
[----:B------:R-:W-:Y:S01]  /*20880*/  IMAD.MOV.U32 R98, RZ, RZ, R55 ;  /* 0x000000ffff627224 */ /* 0x000fe200078e0037 */
[----:B------:R-:W1:Y:S01]  /*20890*/  LDSM.16.M88.4 R84, [R137+0x3800] ;  /* 0x003800008954783b */ /* 0x000e620000000200 */
[----:B------:R-:W-:-:S02]  /*208a0*/  IMAD.MOV.U32 R104, RZ, RZ, R53 ;  /* 0x000000ffff687224 */ /* 0x000fc400078e0035 */
[----:B------:R-:W-:Y:S01]  /*208b0*/  IMAD.MOV.U32 R105, RZ, RZ, R52 ;  /* 0x000000ffff697224 */ /* 0x000fe200078e0034 */
[----:B------:R-:W2:Y:S04]  /*208c0*/  LDSM.16.M88.4 R72, [R137+0x5000] ;  /* 0x005000008948783b */ /* 0x000ea80000000200 */
[----:B------:R-:W2:Y:S04]  /*208d0*/  LDSM.16.M88.4 R68, [R137+0x5800] ;  /* 0x005800008944783b */ /* 0x000ea80000000200 */
[----:B------:R-:W2:Y:S04]  /*208e0*/  LDSM.16.M88.4 R64, [R137+0x6000] ;  /* 0x006000008940783b */ /* 0x000ea80000000200 */
[----:B------:R-:W2:Y:S04]  /*208f0*/  LDSM.16.M88.4 R60, [R137+0x6800] ;  /* 0x00680000893c783b */ /* 0x000ea80000000200 */
[----:B------:R-:W2:Y:S04]  /*20900*/  LDSM.16.M88.4 R56, [R137+0x7000] ;  /* 0x007000008938783b */ /* 0x000ea80000000200 */
[----:B---3--:R-:W3:Y:S04]  /*20910*/  LDSM.16.M88.4 R48, [R137+0x8000] ;  /* 0x008000008930783b */ /* 0x008ee80000000200 */
[----:B----4-:R-:W4:Y:S04]  /*20920*/  LDSM.16.M88.4 R44, [R137+0x8800] ;  /* 0x00880000892c783b */ /* 0x010f280000000200 */
[----:B------:R-:W3:Y:S04]  /*20930*/  LDSM.16.M88.4 R52, [R137+0x7800] ;  /* 0x007800008934783b */ /* 0x000ee80000000200 */
[----:B------:R-:W3:Y:S04]  /*20940*/  LDSM.16.M88.4 R32, [R137+0x9000] ;  /* 0x009000008920783b */ /* 0x000ee80000000200 */
[----:B------:R-:W3:Y:S01]  /*20950*/  LDSM.16.M88.4 R28, [R137+0x9800] ;  /* 0x00980000891c783b */ /* 0x000ee20000000200 */
[C---:B-1----:R-:W-:Y:S03]  /*20960*/  HMMA.16816.F32 R100, R12.reuse, R24, RZ ;  /* 0x000000180c64723c */ /* 0x042fe600000018ff */
[----:B------:R-:W-:Y:S04]  /*20970*/  STL [R1+0x160], R2 ;  /* 0x0001600201007387 */ /* 0x000fe80000100800 */
[----:B------:R-:W0:Y:S01]  /*20980*/  LDGDEPBAR ;  /* 0x00000000000079af */ /* 0x000e220000000000 */
[C---:B------:R-:W-:Y:S03]  /*20990*/  HMMA.16816.F32 R88, R12.reuse, R26, RZ ;  /* 0x0000001a0c58723c */ /* 0x040fe600000018ff */
[----:B------:R1:W-:Y:S05]  /*209a0*/  LDSM.16.M88.4 R24, [R107] ;  /* 0x000000006b18783b */ /* 0x0003ea0000000200 */
[C---:B--2---:R-:W-:Y:S08]  /*209b0*/  HMMA.16816.F32 R176, R12.reuse, R20, RZ ;  /* 0x000000140cb0723c */ /* 0x044ff000000018ff */
[C---:B------:R-:W-:Y:S01]  /*209c0*/  HMMA.16816.F32 R112, R12.reuse, R22, RZ ;  /* 0x000000160c70723c */ /* 0x040fe200000018ff */
[----:B------:R-:W-:Y:S07]  /*209d0*/  LDSM.16.M88.4 R20, [R96+0x2000] ;  /* 0x002000006014783b */ /* 0x000fee0000000200 */
[C---:B------:R-:W-:Y:S08]  /*209e0*/  HMMA.16816.F32 R172, R12.reuse, R40, RZ ;  /* 0x000000280cac723c */ /* 0x040ff000000018ff */
[----:B------:R-:W-:Y:S01]  /*209f0*/  HMMA.16816.F32 R108, R12, R42, RZ ;  /* 0x0000002a0c6c723c */ /* 0x000fe200000018ff */
[----:B------:R-:W2:Y:S01]  /*20a00*/  LDSM.16.M88.4 R40, [R96+0x2800] ;  /* 0x002800006028783b */ /* 0x000ea20000000200 */
[----:B------:R-:W-:Y:S01]  /*20a10*/  MOV R214, R106 ;  /* 0x0000006a00d67202 */ /* 0x000fe20000000f00 */
[----:B------:R-:W-:-:S02]  /*20a20*/  IMAD.MOV.U32 R119, RZ, RZ, R105 ;  /* 0x000000ffff777224 */ /* 0x000fc400078e0069 */
[----:B------:R-:W-:Y:S01]  /*20a30*/  IMAD.MOV.U32 R117, RZ, RZ, R104 ;  /* 0x000000ffff757224 */ /* 0x000fe200078e0068 */
[----:B------:R-:W-:Y:S01]  /*20a40*/  MOV R133, R95 ;  /* 0x0000005f00857202 */ /* 0x000fe20000000f00 */
[----:B------:R-:W-:Y:S01]  /*20a50*/  IMAD.MOV.U32 R136, RZ, RZ, R94 ;  /* 0x000000ffff887224 */ /* 0x000fe200078e005e */
[----:B------:R-:W-:Y:S01]  /*20a60*/  HMMA.16816.F32 R128, R12, R80, RZ ;  /* 0x000000500c80723c */ /* 0x000fe200000018ff */
[----:B------:R-:W-:Y:S01]  /*20a70*/  IMAD.MOV.U32 R215, RZ, RZ, R93 ;  /* 0x000000ffffd77224 */ /* 0x000fe200078e005d */
[----:B------:R-:W-:-:S06]  /*20a80*/  MOV R228, R92 ;  /* 0x0000005c00e47202 */ /* 0x000fcc0000000f00 */
        /* <DEDUP_REMOVED lines=24> */
[----:B------:R-:W-:Y:S08]  /*20c10*/  HMMA.16816.F32 R12, R12, R30, RZ ;  /* 0x0000001e0c0c723c */ /* 0x000ff000000018ff */
[----:B------:R-:W-:Y:S01]  /*20c20*/  IMAD.MOV.U32 R35, RZ, RZ, R141 ;  /* 0x000000ffff237224 */ /* 0x000fe200078e008d */
[----:B------:R-:W-:Y:S01]  /*20c30*/  MOV R10, R142 ;  /* 0x0000008e000a7202 */ /* 0x000fe20000000f00 */
[----:B------:R-:W-:Y:S01]  /*20c40*/  IMAD.MOV.U32 R0, RZ, RZ, R143 ;  /* 0x000000ffff007224 */ /* 0x000fe200078e008f */
[C---:B--2---:R-:W-:Y:S11]  /*20c50*/  HMMA.16816.F32 R28, R24.reuse, R40, R176 ;  /* 0x00000028181c723c */ /* 0x044ff600000018b0 */
[----:B------:R-:W-:Y:S02]  /*20c60*/  @!UPT UIADD3 URZ, URZ, URZ, URZ ;  /* 0x0000003f3f3ff290 */ /* 0x000fe4000fffe03f */
[----:B------:R-:W-:Y:S01]  /*20c70*/  IMAD.MOV.U32 R144, RZ, RZ, R12 ;  /* 0x000000ffff907224 */ /* 0x000fe200078e000c */
[----:B------:R-:W-:Y:S01]  /*20c80*/  MOV R143, R13 ;  /* 0x0000000d008f7202 */ /* 0x000fe20000000f00 */
[----:B------:R-:W-:Y:S02]  /*20c90*/  IMAD.MOV.U32 R142, RZ, RZ, R14 ;  /* 0x000000ffff8e7224 */ /* 0x000fe400078e000e */
[----:B------:R-:W-:Y:S02]  /*20ca0*/  IMAD.MOV.U32 R141, RZ, RZ, R15 ;  /* 0x000000ffff8d7224 */ /* 0x000fe400078e000f */
[C---:B------:R-:W-:Y:S11]  /*20cb0*/  HMMA.16816.F32 R12, R24.reuse, R20, R100 ;  /* 0x00000014180c723c */ /* 0x040ff60000001864 */
[----:B------:R-:W-:Y:S11]  /*20cc0*/  @!UPT UIADD3 URZ, URZ, URZ, URZ ;  /* 0x0000003f3f3ff290 */ /* 0x000ff6000fffe03f */
[----:B------:R-:W-:Y:S02]  /*20cd0*/  @!UPT UIADD3 URZ, URZ, URZ, URZ ;  /* 0x0000003f3f3ff290 */ /* 0x000fe4000fffe03f */
[----:B------:R-:W-:Y:S01]  /*20ce0*/  MOV R9, R12 ;  /* 0x0000000c00097202 */ /* 0x000fe20000000f00 */
[----:B------:R-:W-:Y:S01]  /*20cf0*/  IMAD.MOV.U32 R11, RZ, RZ, R13 ;  /* 0x000000ffff0b7224 */ /* 0x000fe200078e000d */
[----:B------:R-:W-:Y:S01]  /*20d00*/  MOV R4, R15 ;  /* 0x0000000f00047202 */ /* 0x000fe20000000f00 */
[----:B------:R-:W-:Y:S02]  /*20d10*/  IMAD.MOV.U32 R5, RZ, RZ, R14 ;  /* 0x000000ffff057224 */ /* 0x000fe400078e000e */
[----:B------:R-:W-:Y:S01]  /*20d20*/  HMMA.16816.F32 R12, R24, R22, R88 ;  /* 0x00000016180c723c */ /* 0x000fe20000001858 */
[----:B------:R-:W1:Y:S06]  /*20d30*/  LDSM.16.M88.4 R20, [R96+0x3000] ;  /* 0x003000006014783b */ /* 0x000e6c0000000200 */
[----:B------:R-:W-:Y:S01]  /*20d40*/  IMAD.MOV.U32 R91, RZ, RZ, R28 ;  /* 0x000000ffff5b7224 */ /* 0x000fe200078e001c */
[----:B------:R-:W-:Y:S01]  /*20d50*/  MOV R90, R29 ;  /* 0x0000001d005a7202 */ /* 0x000fe20000000f00 */
[----:B------:R-:W-:-:S02]  /*20d60*/  IMAD.MOV.U32 R89, RZ, RZ, R30 ;  /* 0x000000ffff597224 */ /* 0x000fc400078e001e */
[----:B------:R-:W-:Y:S02]  /*20d70*/  IMAD.MOV.U32 R88, RZ, RZ, R31 ;  /* 0x000000ffff587224 */ /* 0x000fe400078e001f */
[----:B------:R-:W-:Y:S01]  /*20d80*/  HMMA.16816.F32 R28, R24, R42, R112 ;  /* 0x0000002a181c723c */ /* 0x000fe20000001870 */
[----:B------:R-:W-:-:S10]  /*20d90*/  IMAD.MOV.U32 R52, RZ, RZ, R140 ;  /* 0x000000ffff347224 */ /* 0x000fd400078e008c */
[----:B------:R-:W-:Y:S01]  /*20da0*/  IMAD.MOV.U32 R39, RZ, RZ, R12 ;  /* 0x000000ffff277224 */ /* 0x000fe200078e000c */
[----:B------:R-:W-:Y:S01]  /*20db0*/  MOV R19, R14 ;  /* 0x0000000e00137202 */ /* 0x000fe20000000f00 */
[----:B------:R-:W-:Y:S02]  /*20dc0*/  IMAD.MOV.U32 R38, RZ, RZ, R13 ;  /* 0x000000ffff267224 */ /* 0x000fe400078e000d */
[----:B------:R-:W-:Y:S02]  /*20dd0*/  IMAD.MOV.U32 R18, RZ, RZ, R15 ;  /* 0x000000ffff127224 */ /* 0x000fe400078e000f */
[----:B------:R-:W2:Y:S07]  /*20de0*/  LDSM.16.M88.4 R12, [R96+0x3800] ;  /* 0x00380000600c783b */ /* 0x000eae0000000200 */
[----:B------:R-:W-:Y:S01]  /*20df0*/  MOV R140, R28 ;  /* 0x0000001c008c7202 */ /* 0x000fe20000000f00 */
[----:B------:R-:W-:Y:S01]  /*20e00*/  IMAD.MOV.U32 R139, RZ, RZ, R29 ;  /* 0x000000ffff8b7224 */ /* 0x000fe200078e001d */
[----:B------:R-:W-:Y:S01]  /*20e10*/  MOV R249, R31 ;  /* 0x0000001f00f97202 */ /* 0x000fe20000000f00 */
[----:B------:R-:W-:-:S02]  /*20e20*/  IMAD.MOV.U32 R118, RZ, RZ, R30 ;  /* 0x000000ffff767224 */ /* 0x000fc400078e001e */
[----:B------:R-:W3:Y:S01]  /*20e30*/  LDSM.16.M88.4 R28, [R96+0x4000] ;  /* 0x00400000601c783b */ /* 0x000ee20000000200 */
[C---:B-1----:R-:W-:Y:S08]  /*20e40*/  HMMA.16816.F32 R40, R24.reuse, R22, R108 ;  /* 0x000000161828723c */ /* 0x042ff0000000186c */
[C---:B------:R-:W-:Y:S11]  /*20e50*/  HMMA.16816.F32 R172, R24.reuse, R20, R172 ;  /* 0x0000001418ac723c */ /* 0x040ff600000018ac */
[----:B------:R-:W-:Y:S05]  /*20e60*/  @!UPT UIADD3 URZ, URZ, URZ, URZ ;  /* 0x0000003f3f3ff290 */ /* 0x000fea000fffe03f */
[----:B------:R-:W-:Y:S01]  /*20e70*/  IMAD.MOV.U32 R36, RZ, RZ, R40 ;  /* 0x000000ffff247224 */ /* 0x000fe200078e0028 */
[----:B------:R-:W-:Y:S01]  /*20e80*/  MOV R248, R42 ;  /* 0x0000002a00f87202 */ /* 0x000fe20000000f00 */
[----:B------:R-:W-:Y:S02]  /*20e90*/  IMAD.MOV.U32 R2, RZ, RZ, R41 ;  /* 0x000000ffff027224 */ /* 0x000fe400078e0029 */
[----:B------:R-:W-:Y:S01]  /*20ea0*/  IMAD.MOV.U32 R7, RZ, RZ, R43 ;  /* 0x000000ffff077224 */ /* 0x000fe200078e002b */
[C---:B--2---:R-:W-:Y:S08]  /*20eb0*/  HMMA.16816.F32 R20, R24.reuse, R12, R92 ;  /* 0x0000000c1814723c */ /* 0x044ff0000000185c */
[----:B---3--:R-:W-:Y:S01]  /*20ec0*/  HMMA.16816.F32 R40, R24, R28, R128 ;  /* 0x0000001c1828723c */ /* 0x008fe20000001880 */
[----:B------:R-:W-:-:S07]  /*20ed0*/  MOV R213, R99 ;  /* 0x0000006300d57202 */ /* 0x000fce0000000f00 */
[----:B------:R-:W-:Y:S01]  /*20ee0*/  HMMA.16816.F32 R12, R24, R14, R84 ;  /* 0x0000000e180c723c */ /* 0x000fe20000001854 */
[----:B------:R-:W-:Y:S01]  /*20ef0*/  IMAD.MOV.U32 R212, RZ, RZ, R98 ;  /* 0x000000ffffd47224 */ /* 0x000fe200078e0062 */
[----:B------:R-:W-:Y:S01]  /*20f00*/  MOV R98, R49 ;  /* 0x0000003100627202 */ /* 0x000fe20000000f00 */
[----:B------:R-:W-:Y:S02]  /*20f10*/  IMAD.MOV.U32 R116, RZ, RZ, R97 ;  /* 0x000000ffff747224 */ /* 0x000fe400078e0061 */
[----:B------:R-:W-:Y:S02]  /*20f20*/  IMAD.MOV.U32 R99, RZ, RZ, R48 ;  /* 0x000000ffff637224 */ /* 0x000fe400078e0030 */
[----:B------:R-:W-:Y:S01]  /*20f30*/  IMAD.MOV.U32 R97, RZ, RZ, R50 ;  /* 0x000000ffff617224 */ /* 0x000fe200078e0032 */
[----:B------:R-:W-:Y:S01]  /*20f40*/  MOV R50, R20 ;  /* 0x0000001400327202 */ /* 0x000fe20000000f00 */
[----:B------:R-:W-:Y:S02]  /*20f50*/  IMAD.MOV.U32 R92, RZ, RZ, R23 ;  /* 0x000000ffff5c7224 */ /* 0x000fe400078e0017 */
[----:B------:R-:W-:-:S02]  /*20f60*/  IMAD.MOV.U32 R49, RZ, RZ, R21 ;  /* 0x000000ffff317224 */ /* 0x000fc400078e0015 */
[----:B------:R-:W-:Y:S02]  /*20f70*/  IMAD.MOV.U32 R48, RZ, RZ, R22 ;  /* 0x000000ffff307224 */ /* 0x000fe400078e0016 */
[----:B------:R-:W1:Y:S01]  /*20f80*/  LDSM.16.M88.4 R20, [R96+0x4800] ;  /* 0x004800006014783b */ /* 0x000e620000000200 */
[----:B------:R-:W-:Y:S01]  /*20f90*/  IMAD.MOV.U32 R115, RZ, RZ, R40 ;  /* 0x000000ffff737224 */ /* 0x000fe200078e0028 */
[----:B------:R-:W-:Y:S01]  /*20fa0*/  MOV R113, R42 ;  /* 0x0000002a00717202 */ /* 0x000fe20000000f00 */
[----:B------:R-:W-:Y:S02]  /*20fb0*/  IMAD.MOV.U32 R114, RZ, RZ, R41 ;  /* 0x000000ffff727224 */ /* 0x000fe400078e0029 */
[----:B------:R-:W-:Y:S02]  /*20fc0*/  IMAD.MOV.U32 R112, RZ, RZ, R43 ;  /* 0x000000ffff707224 */ /* 0x000fe400078e002b */
[----:B------:R-:W2:Y:S02]  /*20fd0*/  LDSM.16.M88.4 R40, [R96+0x7000] ;  /* 0x007000006028783b */ /* 0x000ea40000000200 */
[----:B------:R-:W-:Y:S01]  /*20fe0*/  MOV R34, R13 ;  /* 0x0000000d00227202 */ /* 0x000fe20000000f00 */
[----:B------:R-:W-:Y:S01]  /*20ff0*/  IMAD.MOV.U32 R33, RZ, RZ, R14 ;  /* 0x000000ffff217224 */ /* 0x000fe200078e000e */
[----:B------:R-:W-:Y:S01]  /*21000*/  MOV R84, R12 ;  /* 0x0000000c00547202 */ /* 0x000fe20000000f00 */
[----:B------:R-:W-:-:S02]  /*21010*/  IMAD.MOV.U32 R32, RZ, RZ, R15 ;  /* 0x000000ffff207224 */ /* 0x000fc400078e000f */
[----:B------:R-:W3:Y:S01]  /*21020*/  LDSM.16.M88.4 R12, [R96+0x5000] ;  /* 0x00500000600c783b */ /* 0x000ee20000000200 */
[----:B------:R-:W-:Y:S01]  /*21030*/  IMAD.MOV.U32 R101, RZ, RZ, R35 ;  /* 0x000000ffff657224 */ /* 0x000fe200078e0023 */
[----:B------:R-:W-:Y:S01]  /*21040*/  MOV R102, R10 ;  /* 0x0000000a00667202 */ /* 0x000fe20000000f00 */
[----:B------:R-:W-:Y:S02]  /*21050*/  IMAD.MOV.U32 R100, RZ, RZ, R52 ;  /* 0x000000ffff647224 */ /* 0x000fe400078e0034 */
[----:B------:R-:W-:Y:S01]  /*21060*/  IMAD.MOV.U32 R103, RZ, RZ, R0 ;  /* 0x000000ffff677224 */ /* 0x000fe200078e0000 */
[----:B------:R-:W-:Y:S01]  /*21070*/  HMMA.16816.F32 R240, R24, R30, R104 ;  /* 0x0000001e18f0723c */ /* 0x000fe20000001868 */
[----:B------:R-:W-:Y:S01]  /*21080*/  MOV R111, R215 ;  /* 0x000000d7006f7202 */ /* 0x000fe20000000f00 */
[----:B------:R-:W-:Y:S01]  /*21090*/  IMAD.MOV.U32 R10, RZ, RZ, R214 ;  /* 0x000000ffff0a7224 */ /* 0x000fe200078e00d6 */
[----:B------:R-:W-:Y:S01]  /*210a0*/  MOV R131, R213 ;  /* 0x000000d500837202 */ /* 0x000fe20000000f00 */
[----:B------:R-:W-:-:S04]  /*210b0*/  IMAD.MOV.U32 R0, RZ, RZ, R212 ;  /* 0x000000ffff007224 */ /* 0x000fc800078e00d4 */
[C---:B-1----:R-:W-:Y:S01]  /*210c0*/  HMMA.16816.F32 R236, R24.reuse, R20, R124 ;  /* 0x0000001418ec723c */ /* 0x042fe2000000187c */
[----:B------:R-:W-:Y:S01]  /*210d0*/  IMAD.MOV.U32 R104, RZ, RZ, R100 ;  /* 0x000000ffff687224 */ /* 0x000fe200078e0064 */
[----:B------:R-:W-:Y:S01]  /*210e0*/  MOV R105, R101 ;  /* 0x0000006500697202 */ /* 0x000fe20000000f00 */
[----:B------:R-:W-:Y:S01]  /*210f0*/  IMAD.MOV.U32 R106, RZ, RZ, R102 ;  /* 0x000000ffff6a7224 */ /* 0x000fe200078e0066 */
[----:B------:R-:W-:Y:S01]  /*21100*/  MOV R129, R33 ;  /* 0x0000002100817202 */ /* 0x000fe20000000f00 */
[----:B------:R-:W-:Y:S01]  /*21110*/  IMAD.MOV.U32 R107, RZ, RZ, R103 ;  /* 0x000000ffff6b7224 */ /* 0x000fe200078e0067 */
[----:B------:R-:W-:Y:S02]  /*21120*/  LDSM.16.M88.4 R28, [R96+0x5800] ;  /* 0x00580000601c783b */ /* 0x000fe40000000200 */
[----:B--2---:R-:W-:Y:S01]  /*21130*/  HMMA.16816.F32 R100, R24, R40, R200 ;  /* 0x000000281864723c */ /* 0x004fe200000018c8 */
[----:B------:R-:W-:Y:S01]  /*21140*/  IMAD.MOV.U32 R124, RZ, RZ, R91 ;  /* 0x000000ffff7c7224 */ /* 0x000fe200078e005b */
[----:B------:R-:W-:Y:S01]  /*21150*/  MOV R126, R89 ;  /* 0x00000059007e7202 */ /* 0x000fe20000000f00 */
[----:B------:R-:W-:-:S02]  /*21160*/  IMAD.MOV.U32 R125, RZ, RZ, R90 ;  /* 0x000000ffff7d7224 */ /* 0x000fc400078e005a */
[----:B------:R-:W-:Y:S02]  /*21170*/  IMAD.MOV.U32 R127, RZ, RZ, R88 ;  /* 0x000000ffff7f7224 */ /* 0x000fe400078e0058 */
[----:B------:R-:W-:Y:S01]  /*21180*/  IMAD.MOV.U32 R200, RZ, RZ, R112 ;  /* 0x000000ffffc87224 */ /* 0x000fe200078e0070 */
[----:B------:R-:W-:Y:S01]  /*21190*/  MOV R112, R144 ;  /* 0x0000009000707202 */ /* 0x000fe20000000f00 */
[----:B------:R-:W-:Y:S01]  /*211a0*/  IMAD.MOV.U32 R41, RZ, RZ, R113 ;  /* 0x000000ffff297224 */ /* 0x000fe200078e0071 */
[----:B------:R-:W-:Y:S01]  /*211b0*/  HMMA.16816.F32 R88, R24, R42, R56 ;  /* 0x0000002a1858723c */ /* 0x000fe20000001838 */
[----:B------:R-:W-:Y:S01]  /*211c0*/  MOV R40, R114 ;  /* 0x0000007200287202 */ /* 0x000fe20000000f00 */
[----:B------:R1:W5:Y:S01]  /*211d0*/  LDL.LU R144, [R1+0x180] ;  /* 0x0001800001907983 */ /* 0x0003620000300800 */
[----:B------:R-:W-:Y:S02]  /*211e0*/  IMAD.MOV.U32 R113, RZ, RZ, R143 ;  /* 0x000000ffff717224 */ /* 0x000fe400078e008f */
[----:B------:R-:W-:Y:S01]  /*211f0*/  IMAD.MOV.U32 R114, RZ, RZ, R142 ;  /* 0x000000ffff727224 */ /* 0x000fe200078e008e */
[----:B------:R1:W5:Y:S01]  /*21200*/  LDL.LU R143, [R1+0x17c] ;  /* 0x00017c00018f7983 */ /* 0x0003620000300800 */
[----:B------:R-:W-:Y:S01]  /*21210*/  IMAD.MOV.U32 R43, RZ, RZ, R115 ;  /* 0x000000ffff2b7224 */ /* 0x000fe200078e0073 */
[----:B------:R-:W-:-:S02]  /*21220*/  MOV R115, R141 ;  /* 0x0000008d00737202 */ /* 0x000fc40000000f00 */
[----:B------:R1:W5:Y:S04]  /*21230*/  LDL.LU R142, [R1+0x178] ;  /* 0x00017800018e7983 */ /* 0x0003680000300800 */
[----:B------:R1:W5:Y:S04]  /*21240*/  LDL.LU R141, [R1+0x174] ;  /* 0x00017400018d7983 */ /* 0x0003680000300800 */
[----:B------:R-:W2:Y:S01]  /*21250*/  LDL.LU R201, [R1+0xb8] ;  /* 0x0000b80001c97983 */ /* 0x000ea20000300800 */
[----:B---3--:R-:W-:Y:S01]  /*21260*/  HMMA.16816.F32 R212, R24, R12, R76 ;  /* 0x0000000c18d4723c */ /* 0x008fe2000000184c */
[----:B------:R-:W-:-:S02]  /*21270*/  IMAD.MOV.U32 R110, RZ, RZ, R228 ;  /* 0x000000ffff6e7224 */ /* 0x000fc400078e00e4 */
[----:B------:R-:W-:Y:S01]  /*21280*/  IMAD.MOV.U32 R128, RZ, RZ, R34 ;  /* 0x000000ffff807224 */ /* 0x000fe200078e0022 */
[----:B------:R-:W3:Y:S01]  /*21290*/  LDL.LU R202, [R1+0xbc] ;  /* 0x0000bc0001ca7983 */ /* 0x000ee20000300800 */
[----:B------:R-:W-:-:S03]  /*212a0*/  IMAD.MOV.U32 R130, RZ, RZ, R32 ;  /* 0x000000ffff827224 */ /* 0x000fc600078e0020 */
[C---:B------:R-:W-:Y:S01]  /*212b0*/  HMMA.16816.F32 R176, R24.reuse, R14, R72 ;  /* 0x0000000e18b0723c */ /* 0x040fe20000001848 */
[----:B------:R-:W4:Y:S04]  /*212c0*/  LDSM.16.M88.4 R12, [R96+0x6800] ;  /* 0x00680000600c783b */ /* 0x000f280000000200 */
[----:B------:R-:W-:Y:S03]  /*212d0*/  LDSM.16.M88.4 R32, [R96+0x7800] ;  /* 0x007800006020783b */ /* 0x000fe60000000200 */
[----:B------:R-:W-:Y:S01]  /*212e0*/  HMMA.16816.F32 R228, R24, R22, R80 ;  /* 0x0000001618e4723c */ /* 0x000fe20000001850 */
[----:B------:R-:W1:Y:S01]  /*212f0*/  LDSM.16.M88.4 R20, [R96+0x6000] ;  /* 0x006000006014783b */ /* 0x000e620000000200 */
[----:B------:R-:W-:-:S02]  /*21300*/  IMAD.MOV.U32 R42, RZ, RZ, R131 ;  /* 0x000000ffff2a7224 */ /* 0x000fc400078e0083 */
[----:B------:R-:W-:-:S04]  /*21310*/  IMAD.MOV.U32 R131, RZ, RZ, R249 ;  /* 0x000000ffff837224 */ /* 0x000fc800078e00f9 */
[C---:B----4-:R-:W-:Y:S07]  /*21320*/  HMMA.16816.F32 R72, R24.reuse, R12, R196 ;  /* 0x0000000c1848723c */ /* 0x050fee00000018c4 */
[----:B------:R-:W-:Y:S01]  /*21330*/  MOV R197, R50 ;  /* 0x0000003200c57202 */ /* 0x000fe20000000f00 */
[----:B------:R-:W-:Y:S01]  /*21340*/  IMAD.MOV.U32 R198, RZ, RZ, R49 ;  /* 0x000000ffffc67224 */ /* 0x000fe200078e0031 */
[----:B-1----:R-:W-:Y:S01]  /*21350*/  HMMA.16816.F32 R76, R24, R20, R192 ;  /* 0x00000014184c723c */ /* 0x002fe200000018c0 */
[----:B------:R-:W-:Y:S01]  /*21360*/  IMAD.MOV.U32 R199, RZ, RZ, R48 ;  /* 0x000000ffffc77224 */ /* 0x000fe200078e0030 */
[----:B------:R-:W-:Y:S01]  /*21370*/  MOV R196, R197 ;  /* 0x000000c500c47202 */ /* 0x000fe20000000f00 */
[----:B------:R-:W-:-:S04]  /*21380*/  IMAD.MOV.U32 R197, RZ, RZ, R198 ;  /* 0x000000ffffc57224 */ /* 0x000fc800078e00c6 */
[----:B------:R-:W-:Y:S01]  /*21390*/  MOV R192, R92 ;  /* 0x0000005c00c07202 */ /* 0x000fe20000000f00 */
[----:B------:R-:W-:Y:S01]  /*213a0*/  HMMA.16816.F32 R56, R24, R32, R204 ;  /* 0x000000201838723c */ /* 0x000fe200000018cc */
[----:B------:R-:W-:Y:S01]  /*213b0*/  IMAD.MOV.U32 R195, RZ, RZ, R84 ;  /* 0x000000ffffc37224 */ /* 0x000fe200078e0054 */
[----:B------:R-:W-:Y:S01]  /*213c0*/  MOV R194, R110 ;  /* 0x0000006e00c27202 */ /* 0x000fe20000000f00 */
[----:B------:R-:W-:-:S04]  /*213d0*/  IMAD.MOV.U32 R193, RZ, RZ, R111 ;  /* 0x000000ffffc17224 */ /* 0x000fc800078e006f */
[----:B------:R-:W-:Y:S01]  /*213e0*/  IMAD.MOV.U32 R205, RZ, RZ, R128 ;  /* 0x000000ffffcd7224 */ /* 0x000fe200078e0080 */
[----:B------:R-:W-:Y:S01]  /*213f0*/  MOV R207, R130 ;  /* 0x0000008200cf7202 */ /* 0x000fe20000000f00 */
[----:B------:R-:W-:Y:S02]  /*21400*/  IMAD.MOV.U32 R206, RZ, RZ, R129 ;  /* 0x000000ffffce7224 */ /* 0x000fe400078e0081 */
[----:B------:R-:W-:Y:S01]  /*21410*/  IMAD.MOV.U32 R128, RZ, RZ, R140 ;  /* 0x000000ffff807224 */ /* 0x000fe200078e008c */
[----:B------:R-:W-:Y:S01]  /*21420*/  MOV R130, R118 ;  /* 0x0000007600827202 */ /* 0x000fe20000000f00 */
[----:B------:R1:W5:Y:S01]  /*21430*/  LDL.LU R140, [R1+0x170] ;  /* 0x00017000018c7983 */ /* 0x0003620000300800 */
[----:B------:R-:W-:Y:S02]  /*21440*/  IMAD.MOV.U32 R129, RZ, RZ, R139 ;  /* 0x000000ffff817224 */ /* 0x000fe400078e008b */
[----:B------:R-:W-:Y:S01]  /*21450*/  IMAD.MOV.U32 R198, RZ, RZ, R199 ;  /* 0x000000ffffc67224 */ /* 0x000fe200078e00c7 */
[----:B------:R1:W5:Y:S01]  /*21460*/  LDL.LU R139, [R1+0x16c] ;  /* 0x00016c00018b7983 */ /* 0x0003620000300800 */
[----:B------:R-:W-:Y:S01]  /*21470*/  MOV R199, R192 ;  /* 0x000000c000c77202 */ /* 0x000fe20000000f00 */
[----:B------:R-:W-:-:S02]  /*21480*/  IMAD.MOV.U32 R203, RZ, RZ, R193 ;  /* 0x000000ffffcb7224 */ /* 0x000fc400078e00c1 */
[----:B------:R1:W5:Y:S01]  /*21490*/  LDL.LU R118, [R1+0x168] ;  /* 0x0001680001767983 */ /* 0x0003620000300800 */
[----:B------:R-:W-:Y:S01]  /*214a0*/  IMAD.MOV.U32 R192, RZ, RZ, R36 ;  /* 0x000000ffffc07224 */ /* 0x000fe200078e0024 */
[C---:B------:R-:W-:Y:S01]  /*214b0*/  HMMA.16816.F32 R84, R24.reuse, R34, R208 ;  /* 0x000000221854723c */ /* 0x040fe200000018d0 */
[----:B------:R-:W-:Y:S01]  /*214c0*/  MOV R204, R195 ;  /* 0x000000c300cc7202 */ /* 0x000fe20000000f00 */
[----:B------:R-:W4:Y:S01]  /*214d0*/  LDL.LU R249, [R1+0xe0] ;  /* 0x0000e00001f97983 */ /* 0x000f220000300800 */
[----:B------:R-:W-:Y:S01]  /*214e0*/  MOV R193, R2 ;  /* 0x0000000200c17202 */ /* 0x000fe20000000f00 */
[----:B------:R-:W-:Y:S02]  /*214f0*/  IMAD.MOV.U32 R195, RZ, RZ, R7 ;  /* 0x000000ffffc37224 */ /* 0x000fe400078e0007 */
[----:B------:R1:W5:Y:S01]  /*21500*/  LDL.LU R36, [R1+0x164] ;  /* 0x0001640001247983 */ /* 0x0003620000300800 */
[----:B------:R-:W-:Y:S02]  /*21510*/  IMAD.MOV.U32 R211, RZ, RZ, R194 ;  /* 0x000000ffffd37224 */ /* 0x000fe400078e00c2 */
[----:B------:R-:W-:Y:S01]  /*21520*/  IMAD.MOV.U32 R194, RZ, RZ, R248 ;  /* 0x000000ffffc27224 */ /* 0x000fe200078e00f8 */
[----:B------:R1:W5:Y:S04]  /*21530*/  LDL.LU R2, [R1+0x160] ;  /* 0x0001600001027983 */ /* 0x0003680000300800 */
[----:B------:R-:W4:Y:S04]  /*21540*/  LDL.LU R7, [R1+0xe4] ;  /* 0x0000e40001077983 */ /* 0x000f280000300800 */
[----:B------:R-:W4:Y:S01]  /*21550*/  LDL.LU R248, [R1+0x104] ;  /* 0x0001040001f87983 */ /* 0x000f220000300800 */
[C---:B------:R-:W-:Y:S03]  /*21560*/  HMMA.16816.F32 R120, R24.reuse, R28, R120 ;  /* 0x0000001c1878723c */ /* 0x040fe60000001878 */
[----:B------:R-:W1:Y:S05]  /*21570*/  LDSM.16.M88.4 R32, [R96+0x9800] ;  /* 0x009800006020783b */ /* 0x000e6a0000000200 */
[C---:B------:R-:W-:Y:S01]  /*21580*/  HMMA.16816.F32 R52, R24.reuse, R30, R68 ;  /* 0x0000001e1834723c */ /* 0x040fe20000001844 */
[----:B------:R-:W1:Y:S07]  /*21590*/  LDSM.16.M88.4 R28, [R96+0x8000] ;  /* 0x00800000601c783b */ /* 0x000e6e0000000200 */
[----:B------:R-:W-:Y:S01]  /*215a0*/  HMMA.16816.F32 R92, R24, R22, R64 ;  /* 0x00000016185c723c */ /* 0x000fe20000001840 */
[----:B------:R-:W1:Y:S01]  /*215b0*/  LDSM.16.M88.4 R20, [R96+0x8800] ;  /* 0x008800006014783b */ /* 0x000e620000000200 */
[----:B------:R-:W-:-:S06]  /*215c0*/  IMAD.MOV.U32 R111, RZ, RZ, R51 ;  /* 0x000000ffff6f7224 */ /* 0x000fcc00078e0033 */
[----:B------:R-:W-:Y:S01]  /*215d0*/  HMMA.16816.F32 R48, R24, R14, R60 ;  /* 0x0000000e1830723c */ /* 0x000fe2000000183c */
[----:B------:R-:W1:Y:S01]  /*215e0*/  LDSM.16.M88.4 R12, [R96+0x9000] ;  /* 0x00900000600c783b */ /* 0x000e620000000200 */
[----:B------:R-:W-:Y:S01]  /*215f0*/  IMAD.MOV.U32 R108, RZ, RZ, R99 ;  /* 0x000000ffff6c7224 */ /* 0x000fe200078e0063 */
[----:B------:R-:W-:Y:S01]  /*21600*/  MOV R109, R98 ;  /* 0x00000062006d7202 */ /* 0x000fe20000000f00 */
[----:B------:R-:W-:-:S07]  /*21610*/  IMAD.MOV.U32 R110, RZ, RZ, R97 ;  /* 0x000000ffff6e7224 */ /* 0x000fce00078e0061 */
[C---:B-1----:R-:W-:Y:S08]  /*21620*/  HMMA.16816.F32 R108, R24.reuse, R32, R108 ;  /* 0x00000020186c723c */ /* 0x042ff0000000186c */
[C---:B------:R-:W-:Y:S08]  /*21630*/  HMMA.16816.F32 R68, R24.reuse, R28, R216 ;  /* 0x0000001c1844723c */ /* 0x040ff000000018d8 */
[C---:B------:R-:W-:Y:S01]  /*21640*/  HMMA.16816.F32 R64, R24.reuse, R30, R220 ;  /* 0x0000001e1840723c */ /* 0x040fe200000018dc */
[----:B------:R-:W-:Y:S07]  /*21650*/  LDSM.16.M88.4 R28, [R42] ;  /* 0x000000002a1c783b */ /* 0x000fee0000000200 */
[C---:B------:R-:W-:Y:S08]  /*21660*/  HMMA.16816.F32 R60, R24.reuse, R20, R232 ;  /* 0x00000014183c723c */ /* 0x040ff000000018e8 */
[C---:B------:R-:W-:Y:S01]  /*21670*/  HMMA.16816.F32 R80, R24.reuse, R22, R44 ;  /* 0x000000161850723c */ /* 0x040fe2000000182c */
[----:B------:R-:W1:Y:S07]  /*21680*/  LDSM.16.M88.4 R20, [R3] ;  /* 0x000000000314783b */ /* 0x000e6e0000000200 */
[----:B------:R-:W-:Y:S01]  /*21690*/  HMMA.16816.F32 R112, R24, R34, R112 ;  /* 0x000000221870723c */ /* 0x000fe20000001870 */
[----:B------:R-:W-:Y:S01]  /*216a0*/  MOV R208, R204 ;  /* 0x000000cc00d07202 */ /* 0x000fe20000000f00 */
[----:B------:R-:W-:-:S06]  /*216b0*/  IMAD.MOV.U32 R209, RZ, RZ, R205 ;  /* 0x000000ffffd17224 */ /* 0x000fcc00078e00cd */
[----:B------:R-:W-:Y:S01]  /*216c0*/  HMMA.16816.F32 R96, R24, R12, R244 ;  /* 0x0000000c1860723c */ /* 0x000fe200000018f4 */
[----:B------:R-:W-:Y:S01]  /*216d0*/  IMAD.MOV.U32 R210, RZ, RZ, R206 ;  /* 0x000000ffffd27224 */ /* 0x000fe200078e00ce */
[----:B------:R-:W-:-:S06]  /*216e0*/  MOV R206, R41 ;  /* 0x0000002900ce7202 */ /* 0x000fcc0000000f00 */
[----:B------:R-:W-:Y:S01]  /*216f0*/  HMMA.16816.F32 R104, R24, R14, R104 ;  /* 0x0000000e1868723c */ /* 0x000fe20000001868 */
[----:B------:R1:W2:Y:S01]  /*21700*/  LDSM.16.M88.4 R12, [R211] ;  /* 0x00000000d30c783b */ /* 0x0002a20000000200 */
[----:B------:R-:W-:Y:S02]  /*21710*/  IMAD.MOV.U32 R204, RZ, RZ, R43 ;  /* 0x000000ffffcc7224 */ /* 0x000fe400078e002b */
[----:B------:R-:W-:-:S04]  /*21720*/  IMAD.MOV.U32 R205, RZ, RZ, R40 ;  /* 0x000000ffffcd7224 */ /* 0x000fc800078e0028 */
[C---:B-1----:R-:W-:Y:S08]  /*21730*/  HMMA.16816.F32 R172, R20.reuse, R28, R172 ;  /* 0x0000001c14ac723c */ /* 0x042ff000000018ac */
[C---:B------:R-:W-:Y:S01]  /*21740*/  HMMA.16816.F32 R192, R20.reuse, R30, R192 ;  /* 0x0000001e14c0723c */ /* 0x040fe200000018c0 */
[----:B------:R-:W-:Y:S01]  /*21750*/  MOV R211, R207 ;  /* 0x000000cf00d37202 */ /* 0x000fe20000000f00 */
[----:B------:R-:W-:Y:S01]  /*21760*/  IMAD.MOV.U32 R207, RZ, RZ, R200 ;  /* 0x000000ffffcf7224 */ /* 0x000fe200078e00c8 */
[----:B--2---:R-:W1:Y:S04]  /*21770*/  LDSM.16.M88.4 R32, [R201] ;  /* 0x00000000c920783b */ /* 0x004e680000000200 */
[----:B---3--:R2:W3:Y:S01]  /*21780*/  LDSM.16.M88.4 R40, [R202] ;  /* 0x00000000ca28783b */ /* 0x0084e20000000200 */
[C---:B------:R-:W-:Y:S08]  /*21790*/  HMMA.16816.F32 R124, R20.reuse, R12, R124 ;  /* 0x0000000c147c723c */ /* 0x040ff0000000187c */
[C---:B------:R-:W-:Y:S08]  /*217a0*/  HMMA.16816.F32 R128, R20.reuse, R14, R128 ;  /* 0x0000000e1480723c */ /* 0x040ff00000001880 */
[----:B-1----:R-:W-:Y:S01]  /*217b0*/  HMMA.16816.F32 R28, R20, R32, R196 ;  /* 0x00000020141c723c */ /* 0x002fe200000018c4 */
[----:B--2---:R-:W-:Y:S01]  /*217c0*/  IMAD.MOV.U32 R202, RZ, RZ, R203 ;  /* 0x000000ffffca7224 */ /* 0x004fe200078e00cb */
[----:B------:R-:W-:-:S02]  /*217d0*/  MOV R203, R0 ;  /* 0x0000000000cb7202 */ /* 0x000fc40000000f00 */
[----:B------:R-:W2:Y:S11]  /*217e0*/  LD.E R0, [R16.64+0x18c] ;  /* 0x00018c0610007980 */ /* 0x000eb6000c101900 */
[----:B------:R-:W-:Y:S09]  /*217f0*/  @!UPT UIADD3 URZ, URZ, URZ, URZ ;  /* 0x0000003f3f3ff290 */ /* 0x000ff2000fffe03f */
[----:B------:R-:W-:Y:S01]  /*21800*/  IMAD.MOV.U32 R197, RZ, RZ, R29 ;  /* 0x000000ffffc57224 */ /* 0x000fe200078e001d */
[----:B------:R-:W-:Y:S01]  /*21810*/  MOV R196, R28 ;  /* 0x0000001c00c47202 */ /* 0x000fe20000000f00 */
[----:B----4-:R1:W4:Y:S04]  /*21820*/  LDSM.16.M88.4 R24, [R249] ;  /* 0x00000000f918783b */ /* 0x0103280000000200 */
[----:B------:R3:W4:Y:S01]  /*21830*/  LDSM.16.M88.4 R12, [R7] ;  /* 0x00000000070c783b */ /* 0x0007220000000200 */
[----:B------:R-:W-:Y:S01]  /*21840*/  IMAD.MOV.U32 R199, RZ, RZ, R133 ;  /* 0x000000ffffc77224 */ /* 0x000fe200078e0085 */
[----:B------:R-:W-:Y:S01]  /*21850*/  MOV R222, R117 ;  /* 0x0000007500de7202 */ /* 0x000fe20000000f00 */
[----:B------:R-:W-:Y:S01]  /*21860*/  IMAD.MOV.U32 R198, RZ, RZ, R119 ;  /* 0x000000ffffc67224 */ /* 0x000fe200078e0077 */
[----:B------:R-:W-:Y:S01]  /*21870*/  LDSM.16.M88.4 R44, [R202] ;  /* 0x00000000ca2c783b */ /* 0x000fe20000000200 */
[----:B-1----:R-:W-:-:S02]  /*21880*/  IMAD.MOV.U32 R249, RZ, RZ, R30 ;  /* 0x000000fffff97224 */ /* 0x002fc400078e001e */
[----:B---3--:R-:W-:Y:S02]  /*21890*/  IMAD.MOV.U32 R7, RZ, RZ, R248 ;  /* 0x000000ffff077224 */ /* 0x008fe400078e00f8 */
[----:B------:R-:W-:Y:S02]  /*218a0*/  IMAD.MOV.U32 R248, RZ, RZ, R31 ;  /* 0x000000fffff87224 */ /* 0x000fe400078e001f */
[C---:B------:R-:W-:Y:S08]  /*218b0*/  HMMA.16816.F32 R28, R20.reuse, R34, R208 ;  /* 0x00000022141c723c */ /* 0x040ff000000018d0 */
[----:B------:R-:W-:Y:S11]  /*218c0*/  HMMA.16816.F32 R32, R20, R40, R204 ;  /* 0x000000281420723c */ /* 0x000ff600000018cc */
[----:B------:R-:W-:Y:S05]  /*218d0*/  @!UPT UIADD3 URZ, URZ, URZ, URZ ;  /* 0x0000003f3f3ff290 */ /* 0x000fea000fffe03f */
[----:B------:R-:W-:Y:S01]  /*218e0*/  MOV R219, R29 ;  /* 0x0000001d00db7202 */ /* 0x000fe20000000f00 */
[----:B------:R-:W-:Y:S01]  /*218f0*/  IMAD.MOV.U32 R218, RZ, RZ, R30 ;  /* 0x000000ffffda7224 */ /* 0x000fe200078e001e */
[----:B------:R-:W-:Y:S01]  /*21900*/  MOV R216, R28 ;  /* 0x0000001c00d87202 */ /* 0x000fe20000000f00 */
[----:B------:R-:W-:Y:S02]  /*21910*/  IMAD.MOV.U32 R217, RZ, RZ, R31 ;  /* 0x000000ffffd97224 */ /* 0x000fe400078e001f */
[----:B------:R1:W3:Y:S03]  /*21920*/  LDSM.16.M88.4 R28, [R136] ;  /* 0x00000000881c783b */ /* 0x0002e60000000200 */
[----:B------:R-:W-:Y:S01]  /*21930*/  IMAD.MOV.U32 R133, RZ, RZ, R33 ;  /* 0x000000ffff857224 */ /* 0x000fe200078e0021 */
[----:B------:R-:W-:Y:S01]  /*21940*/  MOV R119, R34 ;  /* 0x0000002200777202 */ /* 0x000fe20000000f00 */
[----:B------:R-:W-:-:S02]  /*21950*/  IMAD.MOV.U32 R117, RZ, RZ, R35 ;  /* 0x000000ffff757224 */ /* 0x000fc400078e0023 */
[----:B-1----:R-:W-:Y:S02]  /*21960*/  IMAD.MOV.U32 R136, RZ, RZ, R32 ;  /* 0x000000ffff887224 */ /* 0x002fe400078e0020 */
[C---:B------:R-:W-:Y:S01]  /*21970*/  HMMA.16816.F32 R32, R20.reuse, R42, R240 ;  /* 0x0000002a1420723c */ /* 0x040fe200000018f0 */
[----:B------:R-:W-:Y:S01]  /*21980*/  IMAD.MOV.U32 R223, RZ, RZ, R203 ;  /* 0x000000ffffdf7224 */ /* 0x000fe200078e00cb */
[----:B------:R1:W1:Y:S11]  /*21990*/  LDSM.16.M88.4 R40, [R10] ;  /* 0x000000000a28783b */ /* 0x0002760000000200 */
[----:B------:R-:W-:Y:S11]  /*219a0*/  @!UPT UIADD3 URZ, URZ, URZ, URZ ;  /* 0x0000003f3f3ff290 */ /* 0x000ff6000fffe03f */
[----:B------:R-:W-:Y:S01]  /*219b0*/  MOV R205, R32 ;  /* 0x0000002000cd7202 */ /* 0x000fe20000000f00 */
[----:B------:R-:W-:Y:S01]  /*219c0*/  IMAD.MOV.U32 R204, RZ, RZ, R33 ;  /* 0x000000ffffcc7224 */ /* 0x000fe200078e0021 */
[----:B------:R-:W-:Y:S01]  /*219d0*/  MOV R202, R35 ;  /* 0x0000002300ca7202 */ /* 0x000fe20000000f00 */
[----:B------:R-:W-:Y:S02]  /*219e0*/  IMAD.MOV.U32 R203, RZ, RZ, R34 ;  /* 0x000000ffffcb7224 */ /* 0x000fe400078e0022 */
[C---:B----4-:R-:W-:Y:S08]  /*219f0*/  HMMA.16816.F32 R32, R20.reuse, R24, R236 ;  /* 0x000000181420723c */ /* 0x050ff000000018ec */
[C---:B------:R-:W-:Y:S11]  /*21a00*/  HMMA.16816.F32 R24, R20.reuse, R26, R228 ;  /* 0x0000001a1418723c */ /* 0x040ff600000018e4 */
[----:B------:R-:W-:Y:S11]  /*21a10*/  @!UPT UIADD3 URZ, URZ, URZ, URZ ;  /* 0x0000003f3f3ff290 */ /* 0x000ff6000fffe03f */
[----:B------:R-:W-:Y:S02]  /*21a20*/  @!UPT UIADD3 URZ, URZ, URZ, URZ ;  /* 0x0000003f3f3ff290 */ /* 0x000fe4000fffe03f */
[----:B------:R-:W-:Y:S01]  /*21a30*/  MOV R211, R26 ;  /* 0x0000001a00d37202 */ /* 0x000fe20000000f00 */
[----:B------:R-:W-:Y:S01]  /*21a40*/  IMAD.MOV.U32 R210, RZ, RZ, R27 ;  /* 0x000000ffffd27224 */ /* 0x000fe200078e001b */
[----:B------:R-:W-:Y:S01]  /*21a50*/  MOV R200, R25 ;  /* 0x0000001900c87202 */ /* 0x000fe20000000f00 */
[----:B------:R-:W-:Y:S02]  /*21a60*/  IMAD.MOV.U32 R201, RZ, RZ, R24 ;  /* 0x000000ffffc97224 */ /* 0x000fe400078e0018 */
[C---:B------:R-:W-:Y:S08]  /*21a70*/  HMMA.16816.F32 R24, R20.reuse, R12, R212 ;  /* 0x0000000c1418723c */ /* 0x040ff000000018d4 */
[----:B------:R-:W-:Y:S01]  /*21a80*/  HMMA.16816.F32 R12, R20, R14, R176 ;  /* 0x0000000e140c723c */ /* 0x000fe200000018b0 */
[----:B------:R-:W-:-:S02]  /*21a90*/  IMAD.MOV.U32 R234, RZ, RZ, R9 ;  /* 0x000000ffffea7224 */ /* 0x000fc400078e0009 */
[----:B------:R-:W-:-:S05]  /*21aa0*/  IMAD.MOV.U32 R235, RZ, RZ, R116 ;  /* 0x000000ffffeb7224 */ /* 0x000fca00078e0074 */
[C---:B---3--:R-:W-:Y:S01]  /*21ab0*/  HMMA.16816.F32 R244, R20.reuse, R30, R52 ;  /* 0x0000001e14f4723c */ /* 0x048fe20000001834 */
[----:B------:R-:W-:Y:S01]  /*21ac0*/  IMAD.MOV.U32 R209, RZ, RZ, R32 ;  /* 0x000000ffffd17224 */ /* 0x000fe200078e0020 */
[----:B------:R-:W-:Y:S01]  /*21ad0*/  MOV R207, R34 ;  /* 0x0000002200cf7202 */ /* 0x000fe20000000f00 */
[----:B------:R-:W-:Y:S01]  /*21ae0*/  IMAD.MOV.U32 R208, RZ, RZ, R33 ;  /* 0x000000ffffd07224 */ /* 0x000fe200078e0021 */
[----:B------:R-:W-:Y:S11]  /*21af0*/  LDSM.16.M88.4 R52, [R199] ;  /* 0x00000000c734783b */ /* 0x000ff60000000200 */
[----:B------:R-:W-:Y:S01]  /*21b00*/  @!UPT UIADD3 URZ, URZ, URZ, URZ ;  /* 0x0000003f3f3ff290 */ /* 0x000fe2000fffe03f */
[----:B------:R-:W-:Y:S01]  /*21b10*/  MOV R215, R12 ;  /* 0x0000000c00d77202 */ /* 0x000fe20000000f00 */
[----:B------:R-:W-:Y:S01]  /*21b20*/  IMAD.MOV.U32 R214, RZ, RZ, R13 ;  /* 0x000000ffffd67224 */ /* 0x000fe200078e000d */
[----:B------:R-:W-:Y:S01]  /*21b30*/  MOV R212, R15 ;  /* 0x0000000f00d47202 */ /* 0x000fe20000000f00 */
[----:B------:R-:W-:Y:S02]  /*21b40*/  IMAD.MOV.U32 R213, RZ, RZ, R14 ;  /* 0x000000ffffd57224 */ /* 0x000fe400078e000e */
[----:B------:R-:W-:Y:S01]  /*21b50*/  HMMA.16816.F32 R12, R20, R28, R120 ;  /* 0x0000001c140c723c */ /* 0x000fe20000001878 */
[----:B------:R-:W-:Y:S01]  /*21b60*/  IMAD.MOV.U32 R116, RZ, RZ, R24 ;  /* 0x000000ffff747224 */ /* 0x000fe200078e0018 */
[----:B-1----:R-:W-:Y:S01]  /*21b70*/  MOV R10, R25 ;  /* 0x00000019000a7202 */ /* 0x002fe20000000f00 */
[----:B------:R-:W-:-:S05]  /*21b80*/  IMAD.MOV.U32 R9, RZ, RZ, R26 ;  /* 0x000000ffff097224 */ /* 0x000fca00078e001a */
[----:B------:R-:W-:Y:S01]  /*21b90*/  HMMA.16816.F32 R28, R20, R44, R76 ;  /* 0x0000002c141c723c */ /* 0x000fe2000000184c */
[----:B------:R-:W-:Y:S02]  /*21ba0*/  IMAD.MOV.U32 R3, RZ, RZ, R27 ;  /* 0x000000ffff037224 */ /* 0x000fe400078e001b */
[----:B------:R-:W-:Y:S01]  /*21bb0*/  IMAD.MOV.U32 R206, RZ, RZ, R35 ;  /* 0x000000ffffce7224 */ /* 0x000fe200078e0023 */
[----:B------:R1:W3:Y:S01]  /*21bc0*/  LDSM.16.M88.4 R24, [R223] ;  /* 0x00000000df18783b */ /* 0x0002e20000000200 */
[----:B------:R-:W-:Y:S02]  /*21bd0*/  IMAD.MOV.U32 R220, RZ, RZ, R39 ;  /* 0x000000ffffdc7224 */ /* 0x000fe400078e0027 */
[----:B------:R-:W-:Y:S01]  /*21be0*/  IMAD.MOV.U32 R221, RZ, RZ, R38 ;  /* 0x000000ffffdd7224 */ /* 0x000fe200078e0026 */
[----:B------:R4:W-:Y:S08]  /*21bf0*/  LDSM.16.M88.4 R32, [R222] ;  /* 0x00000000de20783b */ /* 0x0009f00000000200 */
[----:B------:R-:W-:Y:S01]  /*21c00*/  IMAD.MOV.U32 R39, RZ, RZ, R12 ;  /* 0x000000ffff277224 */ /* 0x000fe200078e000c */
[----:B------:R-:W-:Y:S01]  /*21c10*/  MOV R38, R13 ;  /* 0x0000000d00267202 */ /* 0x000fe20000000f00 */
[----:B-1----:R-:W-:-:S02]  /*21c20*/  IMAD.MOV.U32 R223, RZ, RZ, R18 ;  /* 0x000000ffffdf7224 */ /* 0x002fc400078e0012 */
[----:B------:R-:W-:Y:S01]  /*21c30*/  IMAD.MOV.U32 R18, RZ, RZ, R15 ;  /* 0x000000ffff127224 */ /* 0x000fe200078e000f */
[----:B----4-:R-:W-:Y:S01]  /*21c40*/  MOV R222, R19 ;  /* 0x0000001300de7202 */ /* 0x010fe20000000f00 */
[----:B------:R-:W-:Y:S02]  /*21c50*/  IMAD.MOV.U32 R19, RZ, RZ, R14 ;  /* 0x000000ffff137224 */ /* 0x000fe400078e000e */
[----:B------:R1:W4:Y:S01]  /*21c60*/  LDSM.16.M88.4 R12, [R7] ;  /* 0x00000000070c783b */ /* 0x0003220000000200 */
        /* <DEDUP_REMOVED lines=8> */
[----:B------:R-:W-:Y:S01]  /*21cf0*/  HMMA.16816.F32 R232, R20, R42, R48 ;  /* 0x0000002a14e8723c */ /* 0x000fe20000001830 */
[----:B------:R-:W-:Y:S01]  /*21d00*/  LDSM.16.M88.4 R48, [R138] ;  /* 0x000000008a30783b */ /* 0x000fe20000000200 */
[----:B-1----:R-:W-:-:S03]  /*21d10*/  IMAD.MOV.U32 R7, RZ, RZ, R29 ;  /* 0x000000ffff077224 */ /* 0x002fc600078e001d */
[----:B------:R-:W1:Y:S03]  /*21d20*/  LDSM.16.M88.4 R28, [R198] ;  /* 0x00000000c61c783b */ /* 0x000e660000000200 */
[C---:B---3--:R-:W-:Y:S01]  /*21d30*/  HMMA.16816.F32 R228, R20.reuse, R24, R56 ;  /* 0x0000001814e4723c */ /* 0x048fe20000001838 */
[----:B------:R-:W-:Y:S01]  /*21d40*/  IMAD.MOV.U32 R44, RZ, RZ, R120 ;  /* 0x000000ffff2c7224 */ /* 0x000fe200078e0078 */
[----:B------:R-:W-:Y:S01]  /*21d50*/  MOV R45, R121 ;  /* 0x00000079002d7202 */ /* 0x000fe20000000f00 */
[----:B------:R3:W1:Y:S01]  /*21d60*/  LDSM.16.M88.4 R56, [R77] ;  /* 0x000000004d38783b */ /* 0x0006620000000200 */
[----:B------:R-:W-:Y:S02]  /*21d70*/  IMAD.MOV.U32 R120, RZ, RZ, R215 ;  /* 0x000000ffff787224 */ /* 0x000fe400078e00d7 */
[----:B------:R-:W-:Y:S02]  /*21d80*/  IMAD.MOV.U32 R121, RZ, RZ, R214 ;  /* 0x000000ffff797224 */ /* 0x000fe400078e00d6 */
[----:B------:R-:W-:Y:S01]  /*21d90*/  HMMA.16816.F32 R240, R20, R46, R92 ;  /* 0x0000002e14f0723c */ /* 0x000fe2000000185c */
[----:B------:R-:W-:-:S06]  /*21da0*/  IMAD.MOV.U32 R76, RZ, RZ, R218 ;  /* 0x000000ffff4c7224 */ /* 0x000fcc00078e00da */
[----:B------:R-:W-:Y:S01]  /*21db0*/  IMAD.MOV.U32 R46, RZ, RZ, R122 ;  /* 0x000000ffff2e7224 */ /* 0x000fe200078e007a */
[----:B------:R-:W-:Y:S01]  /*21dc0*/  MOV R122, R213 ;  /* 0x000000d5007a7202 */ /* 0x000fe20000000f00 */
[----:B------:R-:W-:Y:S01]  /*21dd0*/  IMAD.MOV.U32 R47, RZ, RZ, R123 ;  /* 0x000000ffff2f7224 */ /* 0x000fe200078e007b */
[----:B------:R-:W-:Y:S01]  /*21de0*/  MOV R95, R219 ;  /* 0x000000db005f7202 */ /* 0x000fe20000000f00 */
[----:B------:R-:W-:Y:S01]  /*21df0*/  IMAD.MOV.U32 R123, RZ, RZ, R212 ;  /* 0x000000ffff7b7224 */ /* 0x000fe200078e00d4 */
[----:B------:R-:W-:Y:S01]  /*21e00*/  HMMA.16816.F32 R176, R20, R40, R72 ;  /* 0x0000002814b0723c */ /* 0x000fe20000001848 */
[----:B------:R-:W-:Y:S01]  /*21e10*/  IMAD.MOV.U32 R94, RZ, RZ, R216 ;  /* 0x000000ffff5e7224 */ /* 0x000fe200078e00d8 */
[----:B------:R-:W-:Y:S01]  /*21e20*/  LDSM.16.M88.4 R40, [R183] ;  /* 0x00000000b728783b */ /* 0x000fe20000000200 */
[----:B---3--:R-:W-:-:S05]  /*21e30*/  MOV R77, R217 ;  /* 0x000000d9004d7202 */ /* 0x008fca0000000f00 */
[C---:B----4-:R-:W-:Y:S08]  /*21e40*/  HMMA.16816.F32 R216, R20.reuse, R12, R68 ;  /* 0x0000000c14d8723c */ /* 0x050ff00000001844 */
[C---:B------:R-:W-:Y:S01]  /*21e50*/  HMMA.16816.F32 R212, R20.reuse, R14, R64 ;  /* 0x0000000e14d4723c */ /* 0x040fe20000001840 */
[----:B------:R-:W-:Y:S01]  /*21e60*/  LDSM.16.M88.4 R12, [R186] ;  /* 0x00000000ba0c783b */ /* 0x000fe20000000200 */
[----:B------:R-:W-:Y:S01]  /*21e70*/  MOV R79, R197 ;  /* 0x000000c5004f7202 */ /* 0x000fe20000000f00 */
[----:B------:R-:W-:Y:S01]  /*21e80*/  IMAD.MOV.U32 R78, RZ, RZ, R196 ;  /* 0x000000ffff4e7224 */ /* 0x000fe200078e00c4 */
[----:B------:R-:W-:Y:S01]  /*21e90*/  MOV R72, R207 ;  /* 0x000000cf00487202 */ /* 0x000fe20000000f00 */
[----:B------:R-:W-:Y:S01]  /*21ea0*/  IMAD.MOV.U32 R73, RZ, RZ, R206 ;  /* 0x000000ffff497224 */ /* 0x000fe200078e00ce */
[----:B------:R-:W-:Y:S01]  /*21eb0*/  MOV R74, R205 ;  /* 0x000000cd004a7202 */ /* 0x000fe20000000f00 */
[----:B------:R-:W-:Y:S01]  /*21ec0*/  IMAD.MOV.U32 R75, RZ, RZ, R204 ;  /* 0x000000ffff4b7224 */ /* 0x000fe200078e00cc */
[C---:B------:R-:W-:Y:S07]  /*21ed0*/  HMMA.16816.F32 R196, R20.reuse, R32, R100 ;  /* 0x0000002014c4723c */ /* 0x040fee0000001864 */
[----:B------:R-:W-:Y:S01]  /*21ee0*/  MOV R100, R211 ;  /* 0x000000d300647202 */ /* 0x000fe20000000f00 */
[----:B------:R-:W-:Y:S01]  /*21ef0*/  IMAD.MOV.U32 R101, RZ, RZ, R210 ;  /* 0x000000ffff657224 */ /* 0x000fe200078e00d2 */
[----:B------:R-:W-:Y:S01]  /*21f00*/  MOV R102, R209 ;  /* 0x000000d100667202 */ /* 0x000fe20000000f00 */
[----:B------:R-:W-:Y:S01]  /*21f10*/  IMAD.MOV.U32 R103, RZ, RZ, R208 ;  /* 0x000000ffff677224 */ /* 0x000fe200078e00d0 */
[C---:B-1----:R-:W-:Y:S08]  /*21f20*/  HMMA.16816.F32 R204, R20.reuse, R30, R80 ;  /* 0x0000001e14cc723c */ /* 0x042ff00000001850 */
[C---:B------:R-:W-:Y:S08]  /*21f30*/  HMMA.16816.F32 R208, R20.reuse, R28, R60 ;  /* 0x0000001c14d0723c */ /* 0x040ff0000000183c */
[C---:B------:R-:W-:Y:S08]  /*21f40*/  HMMA.16816.F32 R28, R20.reuse, R48, R44 ;  /* 0x00000030141c723c */ /* 0x040ff0000000182c */
[----:B------:R-:W-:Y:S01]  /*21f50*/  HMMA.16816.F32 R236, R20, R34, R88 ;  /* 0x0000002214ec723c */ /* 0x000fe20000001858 */
[----:B------:R-:W1:Y:S01]  /*21f60*/  LDSM.16.M88.4 R32, [R183+0x800] ;  /* 0x00080000b720783b */ /* 0x000e620000000200 */
[----:B------:R-:W-:Y:S01]  /*21f70*/  MOV R92, R203 ;  /* 0x000000cb005c7202 */ /* 0x000fe20000000f00 */
[----:B------:R-:W-:-:S02]  /*21f80*/  IMAD.MOV.U32 R93, RZ, RZ, R202 ;  /* 0x000000ffff5d7224 */ /* 0x000fc400078e00ca */
[----:B------:R-:W-:Y:S02]  /*21f90*/  LDSM.16.M88.4 R44, [R183+0x1000] ;  /* 0x00100000b72c783b */ /* 0x000fe40000000200 */
[----:B------:R-:W-:Y:S01]  /*21fa0*/  MOV R88, R220 ;  /* 0x000000dc00587202 */ /* 0x000fe20000000f00 */
[----:B------:R-:W-:Y:S01]  /*21fb0*/  IMAD.MOV.U32 R89, RZ, RZ, R221 ;  /* 0x000000ffff597224 */ /* 0x000fe200078e00dd */
[----:B------:R-:W-:Y:S01]  /*21fc0*/  MOV R91, R223 ;  /* 0x000000df005b7202 */ /* 0x000fe20000000f00 */
[----:B------:R-:W-:Y:S02]  /*21fd0*/  IMAD.MOV.U32 R90, RZ, RZ, R222 ;  /* 0x000000ffff5a7224 */ /* 0x000fe400078e00de */
[C---:B------:R-:W-:Y:S07]  /*21fe0*/  HMMA.16816.F32 R220, R20.reuse, R26, R84 ;  /* 0x0000001a14dc723c */ /* 0x040fee0000001854 */
[----:B------:R-:W-:Y:S01]  /*21ff0*/  MOV R86, R201 ;  /* 0x000000c900567202 */ /* 0x000fe20000000f00 */
[----:B------:R-:W-:Y:S01]  /*22000*/  IMAD.MOV.U32 R87, RZ, RZ, R200 ;  /* 0x000000ffff577224 */ /* 0x000fe200078e00c8 */
[C---:B------:R-:W-:Y:S01]  /*22010*/  HMMA.16816.F32 R24, R20.reuse, R50, R88 ;  /* 0x000000321418723c */ /* 0x040fe20000001858 */
[----:B------:R-:W3:Y:S07]  /*22020*/  LDSM.16.M88.4 R48, [R183+0x1800] ;  /* 0x00180000b730783b */ /* 0x000eee0000000200 */
[C---:B------:R-:W-:Y:S08]  /*22030*/  HMMA.16816.F32 R200, R20.reuse, R52, R96 ;  /* 0x0000003414c8723c */ /* 0x040ff00000001860 */
[C---:B------:R-:W-:Y:S07]  /*22040*/  HMMA.16816.F32 R88, R20.reuse, R56, R108 ;  /* 0x000000381458723c */ /* 0x040fee000000186c */
[----:B------:R-:W-:Y:S01]  /*22050*/  MOV R110, R100 ;  /* 0x00000064006e7202 */ /* 0x000fe20000000f00 */
[----:B------:R-:W-:Y:S01]  /*22060*/  HMMA.16816.F32 R96, R20, R54, R104 ;  /* 0x000000361460723c */ /* 0x000fe20000001868 */
[----:B------:R-:W-:Y:S01]  /*22070*/  IMAD.MOV.U32 R111, RZ, RZ, R101 ;  /* 0x000000ffff6f7224 */ /* 0x000fe200078e0065 */
[----:B------:R-:W-:Y:S01]  /*22080*/  MOV R100, R74 ;  /* 0x0000004a00647202 */ /* 0x000fe20000000f00 */
[----:B------:R-:W-:-:S02]  /*22090*/  IMAD.MOV.U32 R101, RZ, RZ, R75 ;  /* 0x000000ffff657224 */ /* 0x000fc400078e004b */
[----:B------:R-:W-:-:S03]  /*220a0*/  IMAD.MOV.U32 R85, RZ, RZ, R95 ;  /* 0x000000ffff557224 */ /* 0x000fc600078e005f */
[----:B-1----:R-:W-:Y:S01]  /*220b0*/  HMMA.16816.F32 R60, R12, R32, R124 ;  /* 0x000000200c3c723c */ /* 0x002fe2000000187c */
[----:B------:R-:W-:Y:S01]  /*220c0*/  MOV R106, R72 ;  /* 0x00000048006a7202 */ /* 0x000fe20000000f00 */
[----:B------:R-:W-:-:S06]  /*220d0*/  IMAD.MOV.U32 R107, RZ, RZ, R73 ;  /* 0x000000ffff6b7224 */ /* 0x000fcc00078e0049 */
[----:B------:R-:W-:Y:S01]  /*220e0*/  HMMA.16816.F32 R64, R12, R34, R128 ;  /* 0x000000220c40723c */ /* 0x000fe20000001880 */
[----:B------:R-:W-:Y:S01]  /*220f0*/  IMAD.MOV.U32 R95, RZ, RZ, R117 ;  /* 0x000000ffff5f7224 */ /* 0x000fe200078e0075 */
[----:B------:R-:W-:Y:S01]  /*22100*/  LDSM.16.M88.4 R32, [R183+0x4800] ;  /* 0x00480000b720783b */ /* 0x000fe20000000200 */
[----:B------:R-:W-:Y:S01]  /*22110*/  MOV R108, R86 ;  /* 0x00000056006c7202 */ /* 0x000fe20000000f00 */
[----:B------:R-:W-:Y:S01]  /*22120*/  IMAD.MOV.U32 R109, RZ, RZ, R87 ;  /* 0x000000ffff6d7224 */ /* 0x000fe200078e0057 */
[----:B------:R-:W-:Y:S01]  /*22130*/  MOV R84, R94 ;  /* 0x0000005e00547202 */ /* 0x000fe20000000f00 */
[----:B------:R-:W-:Y:S01]  /*22140*/  IMAD.MOV.U32 R81, RZ, RZ, R79 ;  /* 0x000000ffff517224 */ /* 0x000fe200078e004f */
[----:B------:R-:W-:Y:S01]  /*22150*/  MOV R80, R78 ;  /* 0x0000004e00507202 */ /* 0x000fe20000000f00 */
[----:B------:R-:W-:Y:S01]  /*22160*/  HMMA.16816.F32 R72, R20, R58, R112 ;  /* 0x0000003a1448723c */ /* 0x000fe20000001870 */
[----:B------:R-:W-:Y:S01]  /*22170*/  MOV R82, R249 ;  /* 0x000000f900527202 */ /* 0x000fe20000000f00 */
[----:B------:R-:W-:Y:S01]  /*22180*/  IMAD.MOV.U32 R83, RZ, RZ, R248 ;  /* 0x000000ffff537224 */ /* 0x000fe200078e00f8 */
[----:B------:R-:W-:Y:S05]  /*22190*/  LDSM.16.M88.4 R52, [R183+0x2000] ;  /* 0x00200000b734783b */ /* 0x000fea0000000200 */
[C---:B------:R-:W-:Y:S01]  /*221a0*/  HMMA.16816.F32 R20, R12.reuse, R40, R28 ;  /* 0x000000280c14723c */ /* 0x040fe2000000181c */
[----:B------:R-:W-:Y:S01]  /*221b0*/  IMAD.MOV.U32 R113, RZ, RZ, R10 ;  /* 0x000000ffff717224 */ /* 0x000fe200078e000a */
[----:B------:R-:W-:Y:S01]  /*221c0*/  MOV R114, R9 ;  /* 0x0000000900727202 */ /* 0x000fe20000000f00 */
[----:B------:R-:W-:Y:S01]  /*221d0*/  IMAD.MOV.U32 R115, RZ, RZ, R3 ;  /* 0x000000ffff737224 */ /* 0x000fe200078e0003 */
[----:B------:R-:W1:Y:S04]  /*221e0*/  LDSM.16.M88.4 R28, [R183+0x2800] ;  /* 0x00280000b71c783b */ /* 0x000e680000000200 */
[C---:B------:R-:W-:Y:S01]  /*221f0*/  HMMA.16816.F32 R56, R12.reuse, R42, R24 ;  /* 0x0000002a0c38723c */ /* 0x040fe20000001818 */
[----:B------:R-:W-:Y:S01]  /*22200*/  LDSM.16.M88.4 R24, [R183+0x3000] ;  /* 0x00300000b718783b */ /* 0x000fe20000000200 */
[----:B------:R-:W-:Y:S01]  /*22210*/  MOV R86, R76 ;  /* 0x0000004c00567202 */ /* 0x000fe20000000f00 */
[----:B------:R-:W-:Y:S01]  /*22220*/  IMAD.MOV.U32 R87, RZ, RZ, R77 ;  /* 0x000000ffff577224 */ /* 0x000fe200078e004d */
[----:B------:R-:W-:Y:S01]  /*22230*/  MOV R124, R39 ;  /* 0x00000027007c7202 */ /* 0x000fe20000000f00 */
[----:B------:R-:W-:Y:S01]  /*22240*/  IMAD.MOV.U32 R125, RZ, RZ, R38 ;  /* 0x000000ffff7d7224 */ /* 0x000fe200078e0026 */
[----:B------:R-:W-:Y:S01]  /*22250*/  MOV R126, R19 ;  /* 0x00000013007e7202 */ /* 0x000fe20000000f00 */
[----:B------:R-:W-:Y:S01]  /*22260*/  IMAD.MOV.U32 R127, RZ, RZ, R18 ;  /* 0x000000ffff7f7224 */ /* 0x000fe200078e0012 */
[----:B---3--:R-:W-:Y:S01]  /*22270*/  HMMA.16816.F32 R80, R12, R48, R80 ;  /* 0x000000300c50723c */ /* 0x008fe20000001850 */
[----:B------:R-:W-:Y:S01]  /*22280*/  MOV R104, R102 ;  /* 0x0000006600687202 */ /* 0x000fe20000000f00 */
[----:B------:R-:W-:Y:S01]  /*22290*/  IMAD.MOV.U32 R105, RZ, RZ, R103 ;  /* 0x000000ffff697224 */ /* 0x000fe200078e0067 */
[----:B------:R-:W-:Y:S01]  /*222a0*/  MOV R112, R116 ;  /* 0x0000007400707202 */ /* 0x000fe20000000f00 */
[----:B------:R-:W-:Y:S04]  /*222b0*/  LDSM.16.M88.4 R40, [R183+0x4000] ;  /* 0x00400000b728783b */ /* 0x000fe80000000200 */
[----:B------:R-:W-:Y:S01]  /*222c0*/  MOV R3, R20 ;  /* 0x0000001400037202 */ /* 0x000fe20000000f00 */
[----:B------:R-:W-:Y:S01]  /*222d0*/  IMAD.MOV.U32 R117, RZ, RZ, R21 ;  /* 0x000000ffff757224 */ /* 0x000fe200078e0015 */
[----:B------:R-:W-:Y:S01]  /*222e0*/  MOV R10, R23 ;  /* 0x00000017000a7202 */ /* 0x000fe20000000f00 */
[----:B------:R-:W-:-:S02]  /*222f0*/  IMAD.MOV.U32 R9, RZ, RZ, R22 ;  /* 0x000000ffff097224 */ /* 0x000fc400078e0016 */
[----:B------:R-:W3:Y:S01]  /*22300*/  LDSM.16.M88.4 R20, [R183+0x3800] ;  /* 0x00380000b714783b */ /* 0x000ee20000000200 */
[C---:B------:R-:W-:Y:S03]  /*22310*/  HMMA.16816.F32 R84, R12.reuse, R50, R84 ;  /* 0x000000320c54723c */ /* 0x040fe60000001854 */
[----:B------:R-:W4:Y:S05]  /*22320*/  LDSM.16.M88.4 R48, [R183+0x5800] ;  /* 0x00580000b730783b */ /* 0x000f2a0000000200 */
[C---:B------:R-:W-:Y:S08]  /*22330*/  HMMA.16816.F32 R76, R12.reuse, R46, R192 ;  /* 0x0000002e0c4c723c */ /* 0x040ff000000018c0 */
[C---:B------:R-:W-:Y:S01]  /*22340*/  HMMA.16816.F32 R68, R12.reuse, R44, R172 ;  /* 0x0000002c0c44723c */ /* 0x040fe200000018ac */
[----:B------:R-:W2:Y:S07]  /*22350*/  LDSM.16.M88.4 R44, [R183+0x5000] ;  /* 0x00500000b72c783b */ /* 0x000eae0000000200 */
[C---:B-1----:R-:W-:Y:S08]  /*22360*/  HMMA.16816.F32 R104, R12.reuse, R28, R104 ;  /* 0x0000001c0c68723c */ /* 0x042ff00000001868 */
[C---:B------:R-:W-:Y:S01]  /*22370*/  HMMA.16816.F32 R108, R12.reuse, R30, R108 ;  /* 0x0000001e0c6c723c */ /* 0x040fe2000000186c */
[----:B------:R-:W1:Y:S07]  /*22380*/  LDSM.16.M88.4 R28, [R183+0x7000] ;  /* 0x00700000b71c783b */ /* 0x000e6e0000000200 */
[C---:B---3--:R-:W-:Y:S08]  /*22390*/  HMMA.16816.F32 R124, R12.reuse, R20, R124 ;  /* 0x000000140c7c723c */ /* 0x048ff0000000187c */
[C---:B------:R-:W-:Y:S01]  /*223a0*/  HMMA.16816.F32 R128, R12.reuse, R22, R244 ;  /* 0x000000160c80723c */ /* 0x040fe200000018f4 */
[----:B------:R-:W3:Y:S07]  /*223b0*/  LDSM.16.M88.4 R20, [R183+0x7800] ;  /* 0x00780000b714783b */ /* 0x000eee0000000200 */
[C---:B------:R-:W-:Y:S08]  /*223c0*/  HMMA.16816.F32 R112, R12.reuse, R24, R112 ;  /* 0x000000180c70723c */ /* 0x040ff00000001870 */
[C---:B------:R-:W-:Y:S01]  /*223d0*/  HMMA.16816.F32 R120, R12.reuse, R26, R120 ;  /* 0x0000001a0c78723c */ /* 0x040fe20000001878 */
[----:B------:R-:W1:Y:S07]  /*223e0*/  LDSM.16.M88.4 R24, [R183+0x6000] ;  /* 0x00600000b718783b */ /* 0x000e6e0000000200 */
[C---:B------:R-:W-:Y:S08]  /*223f0*/  HMMA.16816.F32 R176, R12.reuse, R32, R176 ;  /* 0x000000200cb0723c */ /* 0x040ff000000018b0 */
[----:B------:R-:W-:Y:S01]  /*22400*/  HMMA.16816.F32 R192, R12, R34, R232 ;  /* 0x000000220cc0723c */ /* 0x000fe200000018e8 */
[----:B------:R-:W1:Y:S01]  /*22410*/  LDSM.16.M88.4 R32, [R183+0x6800] ;  /* 0x00680000b720783b */ /* 0x000e620000000200 */
[----:B------:R-:W-:Y:S01]  /*22420*/  MOV R172, R11 ;  /* 0x0000000b00ac7202 */ /* 0x000fe20000000f00 */
[----:B------:R-:W-:Y:S01]  /*22430*/  IMAD.MOV.U32 R173, RZ, RZ, R7 ;  /* 0x000000ffffad7224 */ /* 0x000fe200078e0007 */
[----:B------:R-:W-:Y:S01]  /*22440*/  MOV R174, R5 ;  /* 0x0000000500ae7202 */ /* 0x000fe20000000f00 */
[----:B------:R-:W-:-:S02]  /*22450*/  IMAD.MOV.U32 R175, RZ, RZ, R4 ;  /* 0x000000ffffaf7224 */ /* 0x000fc400078e0004 */
[----:B--2---:R-:W-:Y:S01]  /*22460*/  FMUL.FTZ R3, R3, R0 ;  /* 0x0000000003037220 */ /* 0x004fe20000410000 */
[C---:B----4-:R-:W-:Y:S01]  /*22470*/  HMMA.16816.F32 R220, R12.reuse, R50, R220 ;  /* 0x000000320cdc723c */ /* 0x050fe200000018dc */
[----:B------:R-:W-:Y:S01]  /*22480*/  MOV R102, R92 ;  /* 0x0000005c00667202 */ /* 0x000fe20000000f00 */
[----:B------:R-:W-:Y:S01]  /*22490*/  IMAD.MOV.U32 R103, RZ, RZ, R93 ;  /* 0x000000ffff677224 */ /* 0x000fe200078e005d */
[----:B------:R2:W-:Y:S01]  /*224a0*/  MUFU.TANH R50, R3 ;  /* 0x0000000300327308 */ /* 0x0005e20000002400 */
[----:B------:R-:W-:Y:S01]  /*224b0*/  MOV R92, R136 ;  /* 0x00000088005c7202 */ /* 0x000fe20000000f00 */
[----:B------:R-:W-:Y:S01]  /*224c0*/  IMAD.MOV.U32 R93, RZ, RZ, R133 ;  /* 0x000000ffff5d7224 */ /* 0x000fe200078e0085 */
[----:B------:R-:W-:Y:S01]  /*224d0*/  MOV R94, R119 ;  /* 0x00000077005e7202 */ /* 0x000fe20000000f00 */
[----:B------:R-:W4:Y:S01]  /*224e0*/  S2R R116, SR_TID.X ;  /* 0x0000000000747919 */ /* 0x000f220000002100 */
[C---:B------:R-:W-:Y:S08]  /*224f0*/  HMMA.16816.F32 R172, R12.reuse, R40, R172 ;  /* 0x000000280cac723c */ /* 0x040ff000000018ac */
[C---:B------:R-:W-:Y:S08]  /*22500*/  HMMA.16816.F32 R196, R12.reuse, R44, R196 ;  /* 0x0000002c0cc4723c */ /* 0x040ff000000018c4 */
[----:B------:R-:W-:Y:S01]  /*22510*/  HMMA.16816.F32 R236, R12, R46, R236 ;  /* 0x0000002e0cec723c */ /* 0x000fe200000018ec */
[----:B--2---:R-:W-:-:S07]  /*22520*/  FMUL.FTZ R3, R117, R0 ;  /* 0x0000000075037220 */ /* 0x004fce0000410000 */
[C---:B------:R-:W-:Y:S08]  /*22530*/  HMMA.16816.F32 R228, R12.reuse, R48, R228 ;  /* 0x000000300ce4723c */ /* 0x040ff000000018e4 */
[C---:B-1----:R-:W-:Y:S08]  /*22540*/  HMMA.16816.F32 R200, R12.reuse, R28, R200 ;  /* 0x0000001c0cc8723c */ /* 0x042ff000000018c8 */
[----:B------:R-:W-:Y:S01]  /*22550*/  HMMA.16816.F32 R96, R12, R30, R96 ;  /* 0x0000001e0c60723c */ /* 0x000fe20000001860 */
[----:B------:R-:W-:Y:S01]  /*22560*/  MOV R245, R9 ;  /* 0x0000000900f57202 */ /* 0x000fe20000000f00 */
[----:B------:R-:W-:-:S06]  /*22570*/  DEPBAR.LE SB0, 0x0 ;  /* 0x000080000000791a */ /* 0x000fcc0000000000 */
[C---:B------:R-:W-:Y:S08]  /*22580*/  HMMA.16816.F32 R40, R12.reuse, R42, R240 ;  /* 0x0000002a0c28723c */ /* 0x040ff000000018f0 */
[C---:B---3--:R-:W-:Y:S01]  /*22590*/  HMMA.16816.F32 R240, R12.reuse, R22, R72 ;  /* 0x000000160cf0723c */ /* 0x048fe20000001848 */
[----:B------:R1:W-:Y:S07]  /*225a0*/  MUFU.TANH R75, R3 ;  /* 0x00000003004b7308 */ /* 0x0003ee0000002400 */
[----:B------:R-:W-:Y:S01]  /*225b0*/  HMMA.16816.F32 R92, R12, R52, R92 ;  /* 0x000000340c5c723c */ /* 0x000fe2000000185c */
[----:B-1----:R-:W-:-:S07]  /*225c0*/  FMUL.FTZ R3, R10, R0 ;  /* 0x000000000a037220 */ /* 0x002fce0000410000 */
[C---:B------:R-:W-:Y:S08]  /*225d0*/  HMMA.16816.F32 R100, R12.reuse, R54, R100 ;  /* 0x000000360c64723c */ /* 0x040ff00000001864 */
[C---:B------:R-:W-:Y:S08]  /*225e0*/  HMMA.16816.F32 R216, R12.reuse, R24, R216 ;  /* 0x000000180cd8723c */ /* 0x040ff000000018d8 */
[C---:B------:R-:W-:Y:S08]  /*225f0*/  HMMA.16816.F32 R212, R12.reuse, R26, R212 ;  /* 0x0000001a0cd4723c */ /* 0x040ff000000018d4 */
[C---:B------:R-:W-:Y:S08]  /*22600*/  HMMA.16816.F32 R208, R12.reuse, R32, R208 ;  /* 0x000000200cd0723c */ /* 0x040ff000000018d0 */
[C---:B------:R-:W-:Y:S08]  /*22610*/  HMMA.16816.F32 R204, R12.reuse, R34, R204 ;  /* 0x000000220ccc723c */ /* 0x040ff000000018cc */
[----:B------:R-:W-:Y:S01]  /*22620*/  HMMA.16816.F32 R232, R12, R20, R88 ;  /* 0x000000140ce8723c */ /* 0x000fe20000001858 */
[----:B------:R1:W-:Y:S02]  /*22630*/  MUFU.TANH R14, R3 ;  /* 0x00000003000e7308 */ /* 0x0003e40000002400 */
[----:B-1----:R-:W-:-:S06]  /*22640*/  FMUL.FTZ R3, R56, R0 ;  /* 0x0000000038037220 */ /* 0x002fcc0000410000 */
        /* <DEDUP_REMOVED lines=38> */
[----:B------:R1:W2:Y:S02]  /*228b0*/  MUFU.TANH R51, R3 ;  /* 0x0000000300337308 */ /* 0x0002a40000002400 */
        /* <DEDUP_REMOVED lines=11> */
[----:B------:R1:W3:Y:S02]  /*22970*/  MUFU.TANH R246, R3 ;  /* 0x0000000300f67308 */ /* 0x0002e40000002400 */
[----:B-1----:R-:W-:-:S06]  /*22980*/  FMUL.FTZ R3, R86, R0 ;  /* 0x0000000056037220 */ /* 0x002fcc0000410000 */
[----:B------:R1:W-:Y:S02]  /*22990*/  MUFU.TANH R23, R3 ;  /* 0x0000000300177308 */ /* 0x0003e40000002400 */
[----:B-1----:R-:W-:-:S06]  /*229a0*/  FMUL.FTZ R3, R87, R0 ;  /* 0x0000000057037220 */ /* 0x002fcc0000410000 */
[----:B------:R1:W1:Y:S02]  /*229b0*/  MUFU.TANH R248, R3 ;  /* 0x0000000300f87308 */ /* 0x0002640000002400 */
[----:B-1----:R-:W-:-:S06]  /*229c0*/  FMUL.FTZ R3, R92, R0 ;  /* 0x000000005c037220 */ /* 0x002fcc0000410000 */
[----:B------:R1:W-:Y:S01]  /*229d0*/  MUFU.TANH R89, R3 ;  /* 0x0000000300597308 */ /* 0x0003e20000002400 */
[----:B--2---:R-:W-:Y:S02]  /*229e0*/  IMAD.MOV.U32 R92, RZ, RZ, R51 ;  /* 0x000000ffff5c7224 */ /* 0x004fe400078e0033 */
[----:B-1----:R-:W-:-:S05]  /*229f0*/  FMUL.FTZ R3, R93, R0 ;  /* 0x000000005d037220 */ /* 0x002fca0000410000 */
[----:B------:R1:W2:Y:S01]  /*22a00*/  MUFU.TANH R51, R3 ;  /* 0x0000000300337308 */ /* 0x0002a20000002400 */
[----:B------:R-:W-:Y:S01]  /*22a10*/  MOV R93, R22 ;  /* 0x00000016005d7202 */ /* 0x000fe20000000f00 */
        /* <DEDUP_REMOVED lines=24> */
[----:B------:R-:W-:Y:S01]  /*22ba0*/  MOV R100, R50 ;  /* 0x0000003200647202 */ /* 0x000fe20000000f00 */
[----:B-1----:R-:W-:-:S06]  /*22bb0*/  FMUL.FTZ R3, R109, R0 ;  /* 0x000000006d037220 */ /* 0x002fcc0000410000 */
[----:B------:R1:W-:Y:S02]  /*22bc0*/  MUFU.TANH R14, R3 ;  /* 0x00000003000e7308 */ /* 0x0003e40000002400 */
[----:B-1----:R-:W-:-:S06]  /*22bd0*/  FMUL.FTZ R3, R110, R0 ;  /* 0x000000006e037220 */ /* 0x002fcc0000410000 */
[----:B------:R1:W-:Y:S01]  /*22be0*/  MUFU.TANH R83, R3 ;  /* 0x0000000300537308 */ /* 0x0003e20000002400 */
[----:B------:R-:W-:Y:S02]  /*22bf0*/  IMAD.MOV.U32 R106, RZ, RZ, R247 ;  /* 0x000000ffff6a7224 */ /* 0x000fe400078e00f7 */
[----:B-1----:R-:W-:-:S05]  /*22c00*/  FMUL.FTZ R3, R111, R0 ;  /* 0x000000006f037220 */ /* 0x002fca0000410000 */
[----:B------:R1:W1:Y:S02]  /*22c10*/  MUFU.TANH R50, R3 ;  /* 0x0000000300327308 */ /* 0x0002640000002400 */
        /* <DEDUP_REMOVED lines=10> */
[----:B---3--:R-:W-:Y:S01]  /*22cc0*/  MOV R108, R246 ;  /* 0x000000f6006c7202 */ /* 0x008fe20000000f00 */
        /* <DEDUP_REMOVED lines=10> */
[----:B------:R1:W-:Y:S02]  /*22d70*/  MUFU.TANH R244, R3 ;  /* 0x0000000300f47308 */ /* 0x0003e40000002400 */
[----:B-1----:R-:W-:-:S06]  /*22d80*/  FMUL.FTZ R3, R126, R0 ;  /* 0x000000007e037220 */ /* 0x002fcc0000410000 */
[----:B------:R1:W-:Y:S01]  /*22d90*/  MUFU.TANH R78, R3 ;  /* 0x00000003004e7308 */ /* 0x0003e20000002400 */
[----:B------:R-:W-:Y:S01]  /*22da0*/  MOV R111, R248 ;  /* 0x000000f8006f7202 */ /* 0x000fe20000000f00 */
[----:B-1----:R-:W-:-:S06]  /*22db0*/  FMUL.FTZ R3, R127, R0 ;  /* 0x000000007f037220 */ /* 0x002fcc0000410000 */
[----:B------:R1:W-:Y:S01]  /*22dc0*/  MUFU.TANH R107, R3 ;  /* 0x00000003006b7308 */ /* 0x0003e20000002400 */
[----:B------:R-:W-:Y:S01]  /*22dd0*/  MOV R102, R75 ;  /* 0x0000004b00667202 */ /* 0x000fe20000000f00 */
[----:B-1----:R-:W-:-:S06]  /*22de0*/  FMUL.FTZ R3, R128, R0 ;  /* 0x0000000080037220 */ /* 0x002fcc0000410000 */
[----:B------:R1:W-:Y:S02]  /*22df0*/  MUFU.TANH R77, R3 ;  /* 0x00000003004d7308 */ /* 0x0003e40000002400 */
[----:B-1----:R-:W-:-:S06]  /*22e00*/  FMUL.FTZ R3, R129, R0 ;  /* 0x0000000081037220 */ /* 0x002fcc0000410000 */
[----:B------:R1:W-:Y:S02]  /*22e10*/  MUFU.TANH R248, R3 ;  /* 0x0000000300f87308 */ /* 0x0003e40000002400 */
[----:B-1----:R-:W-:-:S06]  /*22e20*/  FMUL.FTZ R3, R130, R0 ;  /* 0x0000000082037220 */ /* 0x002fcc0000410000 */
[----:B------:R1:W-:Y:S02]  /*22e30*/  MUFU.TANH R75, R3 ;  /* 0x00000003004b7308 */ /* 0x0003e40000002400 */
[----:B-1----:R-:W-:Y:S02]  /*22e40*/  FMUL.FTZ R3, R131, R0 ;  /* 0x0000000083037220 */ /* 0x002fe40000410000 */
[----:B------:R-:W-:-:S04]  /*22e50*/  IMAD.MOV.U32 R131, RZ, RZ, R225 ;  /* 0x000000ffff837224 */ /* 0x000fc800078e00e1 */
        /* <DEDUP_REMOVED lines=13> */
[----:B------:R1:W-:Y:S01]  /*22f30*/  MUFU.TANH R172, R3 ;  /* 0x0000000300ac7308 */ /* 0x0003e20000002400 */
[----:B------:R-:W-:Y:S02]  /*22f40*/  IMAD.MOV.U32 R101, RZ, RZ, R72 ;  /* 0x000000ffff657224 */ /* 0x000fe400078e0048 */
[----:B-1----:R-:W-:-:S05]  /*22f50*/  FMUL.FTZ R3, R42, R0 ;  /* 0x000000002a037220 */ /* 0x002fca0000410000 */
        /* <DEDUP_REMOVED lines=11> */
[----:B--2---:R-:W-:Y:S02]  /*23010*/  IMAD.MOV.U32 R114, RZ, RZ, R51 ;  /* 0x000000ffff727224 */ /* 0x004fe400078e0033 */
[----:B-1----:R-:W-:-:S05]  /*23020*/  FMUL.FTZ R3, R192, R0 ;  /* 0x00000000c0037220 */ /* 0x002fca0000410000 */
        /* <DEDUP_REMOVED lines=10> */
[----:B------:R-:W-:Y:S01]  /*230d0*/  MOV R124, R136 ;  /* 0x00000088007c7202 */ /* 0x000fe20000000f00 */
[----:B-1----:R-:W-:-:S06]  /*230e0*/  FMUL.FTZ R3, R197, R0 ;  /* 0x00000000c5037220 */ /* 0x002fcc0000410000 */
        /* <DEDUP_REMOVED lines=8> */
[----:B----4-:R-:W-:Y:S01]  /*23170*/  SHF.L.U32 R119, R116, 0x1, RZ ;  /* 0x0000000174777819 */ /* 0x010fe200000006ff */
[----:B------:R-:W-:Y:S02]  /*23180*/  IMAD.SHL.U32 R54, R37, 0x100, RZ ;  /* 0x0000010025367824 */ /* 0x000fe400078e00ff */
[----:B-1----:R-:W-:-:S04]  /*23190*/  FMUL.FTZ R3, R237, R0 ;  /* 0x00000000ed037220 */ /* 0x002fc80000410000 */
[----:B------:R1:W-:Y:S01]  /*231a0*/  MUFU.TANH R130, R3 ;  /* 0x0000000300827308 */ /* 0x0003e20000002400 */
[----:B------:R-:W-:Y:S01]  /*231b0*/  LOP3.LUT R119, R119, 0x6, RZ, 0xc0, !PT ;  /* 0x0000000677777812 */ /* 0x000fe200078ec0ff */
[----:B-1----:R-:W-:-:S06]  /*231c0*/  FMUL.FTZ R3, R238, R0 ;  /* 0x00000000ee037220 */ /* 0x002fcc0000410000 */
[----:B------:R1:W-:Y:S01]  /*231d0*/  MUFU.TANH R58, R3 ;  /* 0x00000003003a7308 */ /* 0x0003e20000002400 */
[C-C-:B------:R-:W-:Y:S02]  /*231e0*/  LOP3.LUT R4, R54.reuse, 0x8, R119.reuse, 0xfe, !PT ;  /* 0x0000000836047812 */ /* 0x140fe400078efe77 */
[----:B------:R-:W-:Y:S01]  /*231f0*/  LOP3.LUT R7, R54, 0x10, R119, 0xfe, !PT ;  /* 0x0000001036077812 */ /* 0x000fe200078efe77 */
[----:B-1----:R-:W-:-:S04]  /*23200*/  FMUL.FTZ R3, R228, R0 ;  /* 0x00000000e4037220 */ /* 0x002fc80000410000 */
[----:B------:R1:W-:Y:S01]  /*23210*/  MUFU.TANH R61, R3 ;  /* 0x00000003003d7308 */ /* 0x0003e20000002400 */
[----:B------:R-:W-:-:S07]  /*23220*/  LOP3.LUT R5, R54, 0x18, R119, 0xfe, !PT ;  /* 0x0000001836057812 */ /* 0x000fce00078efe77 */
[----:B------:R-:W2:Y:S01]  /*23230*/  I2F R11, R4 ;  /* 0x00000004000b7306 */ /* 0x000ea20000201400 */
[----:B-1----:R-:W-:-:S07]  /*23240*/  FMUL.FTZ R3, R230, R0 ;  /* 0x00000000e6037220 */ /* 0x002fce0000410000 */
[----:B------:R1:W-:Y:S01]  /*23250*/  MUFU.TANH R60, R3 ;  /* 0x00000003003c7308 */ /* 0x0003e20000002400 */
[----:B------:R-:W-:-:S07]  /*23260*/  LOP3.LUT R19, R54, 0x20, R119, 0xfe, !PT ;  /* 0x0000002036137812 */ /* 0x000fce00078efe77 */
[----:B------:R-:W3:Y:S01]  /*23270*/  I2F R116, R7 ;  /* 0x0000000700747306 */ /* 0x000ee20000201400 */
[----:B-1----:R-:W-:-:S07]  /*23280*/  FMUL.FTZ R3, R220, R0 ;  /* 0x00000000dc037220 */ /* 0x002fce0000410000 */
[----:B------:R1:W-:Y:S01]  /*23290*/  MUFU.TANH R66, R3 ;  /* 0x0000000300427308 */ /* 0x0003e20000002400 */
[C-C-:B------:R-:W-:Y:S02]  /*232a0*/  LOP3.LUT R18, R54.reuse, 0x28, R119.reuse, 0xfe, !PT ;  /* 0x0000002836127812 */ /* 0x140fe400078efe77 */
[----:B------:R-:W-:-:S05]  /*232b0*/  LOP3.LUT R25, R54, 0x30, R119, 0xfe, !PT ;  /* 0x0000003036197812 */ /* 0x000fca00078efe77 */
[----:B------:R-:W4:Y:S01]  /*232c0*/  I2F R55, R5 ;  /* 0x0000000500377306 */ /* 0x000f220000201400 */
[----:B-1----:R-:W-:-:S07]  /*232d0*/  FMUL.FTZ R3, R222, R0 ;  /* 0x00000000de037220 */ /* 0x002fce0000410000 */
[----:B------:R1:W-:Y:S01]  /*232e0*/  MUFU.TANH R65, R3 ;  /* 0x0000000300417308 */ /* 0x0003e20000002400 */
[C---:B------:R-:W-:Y:S02]  /*232f0*/  ISETP.GE.AND P6, PT, R4.reuse, R8, PT ;  /* 0x000000080400720c */ /* 0x040fe40003fc6270 */
[----:B------:R-:W-:Y:S01]  /*23300*/  ISETP.GE.AND P4, PT, R4, R6, PT ;  /* 0x000000060400720c */ /* 0x000fe20003f86270 */
[----:B--2---:R-:W-:-:S04]  /*23310*/  FFMA.FTZ R4, R132, R11, R31 ;  /* 0x0000000b84047223 */ /* 0x004fc8000001001f */
[----:B------:R-:W2:Y:S01]  /*23320*/  I2F R53, R19 ;  /* 0x0000001300357306 */ /* 0x000ea20000201400 */
[----:B-1----:R-:W-:-:S07]  /*23330*/  FMUL.FTZ R3, R216, R0 ;  /* 0x00000000d8037220 */ /* 0x002fce0000410000 */
[----:B------:R-:W1:Y:S01]  /*23340*/  I2F R49, R18 ;  /* 0x0000001200317306 */ /* 0x000e620000201400 */
[----:B------:R-:W-:-:S07]  /*23350*/  LOP3.LUT R24, R54, 0x38, R119, 0xfe, !PT ;  /* 0x0000003836187812 */ /* 0x000fce00078efe77 */
[----:B------:R1:W-:Y:S01]  /*23360*/  MUFU.TANH R71, R3 ;  /* 0x0000000300477308 */ /* 0x0003e20000002400 */
[----:B------:R-:W-:Y:S01]  /*23370*/  IMAD.MOV.U32 R216, RZ, RZ, R101 ;  /* 0x000000ffffd87224 */ /* 0x000fe200078e0065 */
[----:B------:R-:W-:Y:S01]  /*23380*/  ISETP.GE.AND P3, PT, R7, R6, PT ;  /* 0x000000060700720c */ /* 0x000fe20003f66270 */
[----:B------:R-:W-:-:S05]  /*23390*/  IMAD.MOV.U32 R101, RZ, RZ, R92 ;  /* 0x000000ffff657224 */ /* 0x000fca00078e005c */
[----:B------:R-:W2:Y:S01]  /*233a0*/  I2F R38, R25 ;  /* 0x0000001900267306 */ /* 0x000ea20000201400 */
[----:B-1----:R-:W-:Y:S01]  /*233b0*/  FMUL.FTZ R3, R218, R0 ;  /* 0x00000000da037220 */ /* 0x002fe20000410000 */
[----:B------:R-:W-:-:S06]  /*233c0*/  MOV R218, R93 ;  /* 0x0000005d00da7202 */ /* 0x000fcc0000000f00 */
[----:B------:R1:W-:Y:S01]  /*233d0*/  MUFU.TANH R69, R3 ;  /* 0x0000000300457308 */ /* 0x0003e20000002400 */
[----:B------:R-:W-:Y:S01]  /*233e0*/  FSEL R93, R4, -INF , !P6 ;  /* 0xff800000045d7808 */ /* 0x000fe20007000000 */
[----:B---3--:R-:W-:Y:S01]  /*233f0*/  FFMA.FTZ R4, R132, R116, R12 ;  /* 0x0000007484047223 */ /* 0x008fe2000001000c */
[----:B------:R-:W-:-:S05]  /*23400*/  ISETP.GE.AND P6, PT, R5, R8, PT ;  /* 0x000000080500720c */ /* 0x000fca0003fc6270 */
[----:B------:R-:W3:Y:S01]  /*23410*/  I2F R37, R24 ;  /* 0x0000001800257306 */ /* 0x000ee20000201400 */
[----:B-1----:R-:W-:-:S05]  /*23420*/  FFMA.FTZ R3, R132, R11, R13 ;  /* 0x0000000b84037223 */ /* 0x002fca000001000d */
[----:B------:R-:W-:Y:S02]  /*23430*/  FSEL R92, R3, -INF , !P4 ;  /* 0xff800000035c7808 */ /* 0x000fe40006000000 */
[-C--:B------:R-:W-:Y:S01]  /*23440*/  ISETP.GE.AND P4, PT, R5, R6.reuse, PT ;  /* 0x000000060500720c */ /* 0x080fe20003f86270 */
[-C--:B----4-:R-:W-:Y:S01]  /*23450*/  FFMA.FTZ R5, R132, R55.reuse, R91 ;  /* 0x0000003784057223 */ /* 0x090fe2000001005b */
[----:B------:R-:W-:Y:S01]  /*23460*/  FSEL R91, R4, -INF , !P3 ;  /* 0xff800000045b7808 */ /* 0x000fe20005800000 */
[C---:B------:R-:W-:Y:S01]  /*23470*/  FFMA.FTZ R3, R132.reuse, R55, R32 ;  /* 0x0000003784037223 */ /* 0x040fe20000010020 */
[----:B------:R-:W-:Y:S01]  /*23480*/  ISETP.GE.AND P3, PT, R19, R6, PT ;  /* 0x000000061300720c */ /* 0x000fe20003f66270 */
[----:B--2---:R-:W-:Y:S01]  /*23490*/  FFMA.FTZ R4, R132, R53, R15 ;  /* 0x0000003584047223 */ /* 0x004fe2000001000f */
[----:B------:R-:W-:Y:S02]  /*234a0*/  MOV R199, R105 ;  /* 0x0000006900c77202 */ /* 0x000fe40000000f00 */
[----:B------:R-:W-:-:S02]  /*234b0*/  MOV R178, R100 ;  /* 0x0000006400b27202 */ /* 0x000fc40000000f00 */
[----:B------:R-:W-:Y:S02]  /*234c0*/  MOV R236, R114 ;  /* 0x0000007200ec7202 */ /* 0x000fe40000000f00 */
[----:B------:R-:W-:Y:S02]  /*234d0*/  MOV R222, R102 ;  /* 0x0000006600de7202 */ /* 0x000fe40000000f00 */
[----:B------:R-:W-:Y:S02]  /*234e0*/  MOV R105, R94 ;  /* 0x0000005e00697202 */ /* 0x000fe40000000f00 */
[----:B------:R-:W-:Y:S01]  /*234f0*/  FSEL R100, R5, -INF , !P6 ;  /* 0xff80000005647808 */ /* 0x000fe20007000000 */
[CC--:B------:R-:W-:Y:S01]  /*23500*/  FFMA.FTZ R5, R132.reuse, R49.reuse, R59 ;  /* 0x0000003184057223 */ /* 0x0c0fe2000001003b */
[----:B------:R-:W-:Y:S02]  /*23510*/  MOV R102, R20 ;  /* 0x0000001400667202 */ /* 0x000fe40000000f00 */
[----:B------:R-:W-:Y:S01]  /*23520*/  ISETP.GE.AND P5, PT, R7, R8, PT ;  /* 0x000000080700720c */ /* 0x000fe20003fa6270 */
[C---:B------:R-:W-:Y:S01]  /*23530*/  FFMA.FTZ R7, R132.reuse, R116, R33 ;  /* 0x0000007484077223 */ /* 0x040fe20000010021 */
[----:B------:R-:W-:Y:S01]  /*23540*/  FSEL R94, R3, -INF , !P4 ;  /* 0xff800000035e7808 */ /* 0x000fe20006000000 */
[----:B------:R-:W-:Y:S01]  /*23550*/  FFMA.FTZ R3, R132, R49, R34 ;  /* 0x0000003184037223 */ /* 0x000fe20000010022 */
[----:B------:R-:W-:-:S02]  /*23560*/  MOV R114, R101 ;  /* 0x0000006500727202 */ /* 0x000fc40000000f00 */
[----:B------:R-:W-:Y:S02]  /*23570*/  LOP3.LUT R29, R54, 0x40, R119, 0xfe, !PT ;  /* 0x00000040361d7812 */ /* 0x000fe400078efe77 */
[----:B------:R-:W-:Y:S02]  /*23580*/  ISETP.GE.AND P6, PT, R18, R8, PT ;  /* 0x000000081200720c */ /* 0x000fe40003fc6270 */
[----:B------:R-:W-:Y:S01]  /*23590*/  FSEL R101, R4, -INF , !P3 ;  /* 0xff80000004657808 */ /* 0x000fe20005800000 */
[----:B------:R-:W-:Y:S01]  /*235a0*/  FFMA.FTZ R4, R132, R38, R21 ;  /* 0x0000002684047223 */ /* 0x000fe20000010015 */
[----:B------:R-:W-:Y:S01]  /*235b0*/  ISETP.GE.AND P4, PT, R18, R6, PT ;  /* 0x000000061200720c */ /* 0x000fe20003f86270 */
[-C--:B------:R-:W-:Y:S02]  /*235c0*/  FMUL.FTZ R12, R212, R0.reuse ;  /* 0x00000000d40c7220 */ /* 0x080fe40000410000 */
[-C--:B------:R-:W-:Y:S02]  /*235d0*/  FMUL.FTZ R15, R214, R0.reuse ;  /* 0x00000000d60f7220 */ /* 0x080fe40000410000 */
[----:B------:R-:W-:Y:S01]  /*235e0*/  FMUL.FTZ R21, R208, R0 ;  /* 0x00000000d0157220 */ /* 0x000fe20000410000 */
[----:B------:R-:W1:Y:S01]  /*235f0*/  I2F R46, R29 ;  /* 0x0000001d002e7306 */ /* 0x000e620000201400 */
[----:B------:R-:W-:-:S02]  /*23600*/  IMAD.MOV.U32 R228, RZ, RZ, R112 ;  /* 0x000000ffffe47224 */ /* 0x000fc400078e0070 */
[----:B------:R-:W-:Y:S01]  /*23610*/  IMAD.MOV.U32 R174, RZ, RZ, R104 ;  /* 0x000000ffffae7224 */ /* 0x000fe200078e0068 */
[----:B------:R-:W-:Y:S01]  /*23620*/  FSEL R104, R5, -INF , !P6 ;  /* 0xff80000005687808 */ /* 0x000fe20007000000 */
[----:B------:R-:W-:Y:S02]  /*23630*/  IMAD.MOV.U32 R212, RZ, RZ, R106 ;  /* 0x000000ffffd47224 */ /* 0x000fe400078e006a */
[----:B------:R-:W-:Y:S01]  /*23640*/  IMAD.MOV.U32 R179, RZ, RZ, R95 ;  /* 0x000000ffffb37224 */ /* 0x000fe200078e005f */
[----:B------:R-:W-:Y:S01]  /*23650*/  FSEL R95, R7, -INF , !P5 ;  /* 0xff800000075f7808 */ /* 0x000fe20006800000 */
[----:B------:R-:W-:Y:S01]  /*23660*/  IMAD.MOV.U32 R112, RZ, RZ, R102 ;  /* 0x000000ffff707224 */ /* 0x000fe200078e0066 */
[----:B------:R-:W-:Y:S01]  /*23670*/  FSEL R102, R3, -INF , !P4 ;  /* 0xff80000003667808 */ /* 0x000fe20006000000 */
[----:B------:R-:W-:Y:S01]  /*23680*/  IMAD.MOV.U32 R220, RZ, RZ, R103 ;  /* 0x000000ffffdc7224 */ /* 0x000fe200078e0067 */
[----:B------:R-:W-:Y:S01]  /*23690*/  LOP3.LUT R30, R54, 0x50, R119, 0xfe, !PT ;  /* 0x00000050361e7812 */ /* 0x000fe200078efe77 */
[----:B------:R-:W-:Y:S01]  /*236a0*/  IMAD.MOV.U32 R106, RZ, RZ, R68 ;  /* 0x000000ffff6a7224 */ /* 0x000fe200078e0044 */
[----:B------:R-:W-:Y:S01]  /*236b0*/  MOV R129, R10 ;  /* 0x0000000a00817202 */ /* 0x000fe20000000f00 */
[CC--:B---3--:R-:W-:Y:S01]  /*236c0*/  FFMA.FTZ R5, R132.reuse, R37.reuse, R57 ;  /* 0x0000002584057223 */ /* 0x0c8fe20000010039 */
[----:B------:R2:W-:Y:S01]  /*236d0*/  MUFU.TANH R68, R12 ;  /* 0x0000000c00447308 */ /* 0x0005e20000002400 */
[----:B------:R-:W-:Y:S01]  /*236e0*/  IMAD.MOV.U32 R103, RZ, RZ, R9 ;  /* 0x000000ffff677224 */ /* 0x000fe200078e0009 */
[----:B------:R-:W-:Y:S01]  /*236f0*/  ISETP.GE.AND P5, PT, R19, R8, PT ;  /* 0x000000081300720c */ /* 0x000fe20003fa6270 */
[----:B------:R-:W-:Y:S01]  /*23700*/  FFMA.FTZ R3, R132, R37, R23 ;  /* 0x0000002584037223 */ /* 0x000fe20000010017 */
[----:B------:R-:W-:-:S02]  /*23710*/  LOP3.LUT R39, R54, 0x48, R119, 0xfe, !PT ;  /* 0x0000004836277812 */ /* 0x000fc400078efe77 */
[C-C-:B------:R-:W-:Y:S02]  /*23720*/  LOP3.LUT R28, R54.reuse, 0x58, R119.reuse, 0xfe, !PT ;  /* 0x00000058361c7812 */ /* 0x140fe400078efe77 */
[----:B------:R3:W-:Y:S01]  /*23730*/  MUFU.TANH R59, R15 ;  /* 0x0000000f003b7308 */ /* 0x0007e20000002400 */
[C-C-:B------:R-:W-:Y:S02]  /*23740*/  LOP3.LUT R26, R54.reuse, 0x60, R119.reuse, 0xfe, !PT ;  /* 0x00000060361a7812 */ /* 0x140fe400078efe77 */
[C-C-:B------:R-:W-:Y:S02]  /*23750*/  LOP3.LUT R27, R54.reuse, 0x68, R119.reuse, 0xfe, !PT ;  /* 0x00000068361b7812 */ /* 0x140fe400078efe77 */
[C-C-:B------:R-:W-:Y:S02]  /*23760*/  LOP3.LUT R10, R54.reuse, 0x70, R119.reuse, 0xfe, !PT ;  /* 0x00000070360a7812 */ /* 0x140fe400078efe77 */
[C-C-:B------:R-:W-:Y:S01]  /*23770*/  LOP3.LUT R9, R54.reuse, 0x78, R119.reuse, 0xfe, !PT ;  /* 0x0000007836097812 */ /* 0x140fe200078efe77 */
[----:B------:R4:W-:Y:S01]  /*23780*/  MUFU.TANH R57, R21 ;  /* 0x0000001500397308 */ /* 0x0009e20000002400 */
[----:B------:R-:W-:-:S02]  /*23790*/  LOP3.LUT R13, R54, 0x80, R119, 0xfe, !PT ;  /* 0x00000080360d7812 */ /* 0x000fc400078efe77 */
[C-C-:B------:R-:W-:Y:S02]  /*237a0*/  LOP3.LUT R11, R54.reuse, 0x88, R119.reuse, 0xfe, !PT ;  /* 0x00000088360b7812 */ /* 0x140fe400078efe77 */
[C-C-:B--2---:R-:W-:Y:S02]  /*237b0*/  LOP3.LUT R12, R54.reuse, 0x90, R119.reuse, 0xfe, !PT ;  /* 0x00000090360c7812 */ /* 0x144fe400078efe77 */
[C-C-:B------:R-:W-:Y:S02]  /*237c0*/  LOP3.LUT R18, R54.reuse, 0x98, R119.reuse, 0xfe, !PT ;  /* 0x0000009836127812 */ /* 0x140fe400078efe77 */
[C-C-:B---3--:R-:W-:Y:S02]  /*237d0*/  LOP3.LUT R15, R54.reuse, 0xa0, R119.reuse, 0xfe, !PT ;  /* 0x000000a0360f7812 */ /* 0x148fe400078efe77 */
[C-C-:B------:R-:W-:Y:S02]  /*237e0*/  LOP3.LUT R19, R54.reuse, 0xa8, R119.reuse, 0xfe, !PT ;  /* 0x000000a836137812 */ /* 0x140fe400078efe77 */
[----:B------:R-:W-:-:S02]  /*237f0*/  LOP3.LUT R23, R54, 0xb8, R119, 0xfe, !PT ;  /* 0x000000b836177812 */ /* 0x000fc400078efe77 */
[----:B----4-:R-:W-:Y:S02]  /*23800*/  LOP3.LUT R21, R54, 0xb0, R119, 0xfe, !PT ;  /* 0x000000b036157812 */ /* 0x010fe400078efe77 */
[----:B------:R-:W2:Y:S01]  /*23810*/  S2R R119, SR_TID.X ;  /* 0x0000000000777919 */ /* 0x000ea20000002100 */
[----:B------:R-:W3:Y:S01]  /*23820*/  I2F R52, R30 ;  /* 0x0000001e00347306 */ /* 0x000ee20000201400 */
[----:B------:R-:W-:Y:S01]  /*23830*/  FFMA.FTZ R7, R132, R53, R35 ;  /* 0x0000003584077223 */ /* 0x000fe20000010023 */
[----:B------:R-:W-:Y:S02]  /*23840*/  MOV R214, R103 ;  /* 0x0000006700d67202 */ /* 0x000fe40000000f00 */
[----:B------:R-:W-:-:S04]  /*23850*/  ISETP.GE.AND P3, PT, R25, R6, PT ;  /* 0x000000061900720c */ /* 0x000fc80003f66270 */
[----:B------:R-:W4:Y:S01]  /*23860*/  I2F R45, R39 ;  /* 0x00000027002d7306 */ /* 0x000f220000201400 */
[----:B------:R-:W-:Y:S01]  /*23870*/  FSEL R103, R7, -INF , !P5 ;  /* 0xff80000007677808 */ /* 0x000fe20006800000 */
[----:B------:R-:W-:Y:S01]  /*23880*/  FFMA.FTZ R7, R132, R38, R90 ;  /* 0x0000002684077223 */ /* 0x000fe2000001005a */
[----:B------:R-:W-:Y:S02]  /*23890*/  MOV R90, R105 ;  /* 0x00000069005a7202 */ /* 0x000fe40000000f00 */
[----:B------:R-:W-:-:S03]  /*238a0*/  FSEL R105, R4, -INF , !P3 ;  /* 0xff80000004697808 */ /* 0x000fc60005800000 */
[----:B------:R-:W2:Y:S01]  /*238b0*/  I2F R44, R26 ;  /* 0x0000001a002c7306 */ /* 0x000ea20000201400 */
[----:B-1----:R-:W-:Y:S01]  /*238c0*/  FFMA.FTZ R4, R132, R46, R22 ;  /* 0x0000002e84047223 */ /* 0x002fe20000010016 */
[----:B------:R-:W-:Y:S02]  /*238d0*/  MOV R121, R14 ;  /* 0x0000000e00797202 */ /* 0x000fe40000000f00 */
[----:B------:R-:W-:-:S04]  /*238e0*/  ISETP.GE.AND P3, PT, R29, R6, PT ;  /* 0x000000061d00720c */ /* 0x000fc80003f66270 */
[----:B------:R-:W1:Y:S01]  /*238f0*/  I2F R48, R28 ;  /* 0x0000001c00307306 */ /* 0x000e620000201400 */
[C---:B------:R-:W-:Y:S02]  /*23900*/  ISETP.GE.AND P6, PT, R24.reuse, R8, PT ;  /* 0x000000081800720c */ /* 0x040fe40003fc6270 */
[----:B------:R-:W-:Y:S02]  /*23910*/  ISETP.GE.AND P4, PT, R24, R6, PT ;  /* 0x000000061800720c */ /* 0x000fe40003f86270 */
[----:B------:R-:W-:-:S03]  /*23920*/  ISETP.GE.AND P5, PT, R25, R8, PT ;  /* 0x000000081900720c */ /* 0x000fc60003fa6270 */
[----:B------:R-:W1:Y:S01]  /*23930*/  I2F R14, R10 ;  /* 0x0000000a000e7306 */ /* 0x000e620000201400 */
[----:B------:R-:W-:Y:S01]  /*23940*/  MOV R238, R112 ;  /* 0x0000007000ee7202 */ /* 0x000fe20000000f00 */
[----:B------:R-:W-:Y:S01]  /*23950*/  IMAD.MOV.U32 R208, RZ, RZ, R106 ;  /* 0x000000ffffd07224 */ /* 0x000fe200078e006a */
[----:B------:R-:W-:Y:S01]  /*23960*/  FSEL R112, R4, -INF , !P3 ;  /* 0xff80000004707808 */ /* 0x000fe20005800000 */
[----:B---3--:R-:W-:Y:S01]  /*23970*/  FFMA.FTZ R4, R132, R52, R86 ;  /* 0x0000003484047223 */ /* 0x008fe20000010056 */
[----:B------:R-:W-:-:S03]  /*23980*/  MOV R230, R111 ;  /* 0x0000006f00e67202 */ /* 0x000fc60000000f00 */
[----:B------:R-:W3:Y:S01]  /*23990*/  I2F R47, R27 ;  /* 0x0000001b002f7306 */ /* 0x000ee20000201400 */
[----:B------:R-:W-:Y:S02]  /*239a0*/  MOV R116, R108 ;  /* 0x0000006c00747202 */ /* 0x000fe40000000f00 */
[----:B------:R-:W-:Y:S01]  /*239b0*/  FSEL R111, R5, -INF , !P6 ;  /* 0xff800000056f7808 */ /* 0x000fe20007000000 */
[CC--:B----4-:R-:W-:Y:S01]  /*239c0*/  FFMA.FTZ R5, R132.reuse, R45.reuse, R88 ;  /* 0x0000002d84057223 */ /* 0x0d0fe20000010058 */
[----:B------:R-:W-:Y:S01]  /*239d0*/  FSEL R106, R3, -INF , !P4 ;  /* 0xff800000036a7808 */ /* 0x000fe20006000000 */
[----:B------:R-:W-:Y:S01]  /*239e0*/  FFMA.FTZ R3, R132, R45, R56 ;  /* 0x0000002d84037223 */ /* 0x000fe20000010038 */
[----:B------:R-:W-:Y:S01]  /*239f0*/  ISETP.GE.AND P3, PT, R30, R6, PT ;  /* 0x000000061e00720c */ /* 0x000fe20003f66270 */
[----:B------:R-:W4:Y:S01]  /*23a00*/  I2F R31, R13 ;  /* 0x0000000d001f7306 */ /* 0x000f220000201400 */
[----:B------:R-:W-:Y:S01]  /*23a10*/  FSEL R108, R7, -INF , !P5 ;  /* 0xff800000076c7808 */ /* 0x000fe20006800000 */
[----:B------:R-:W-:Y:S01]  /*23a20*/  FFMA.FTZ R7, R132, R46, R89 ;  /* 0x0000002e84077223 */ /* 0x000fe20000010059 */
[----:B------:R-:W-:-:S02]  /*23a30*/  ISETP.GE.AND P6, PT, R39, R8, PT ;  /* 0x000000082700720c */ /* 0x000fc40003fc6270 */
[----:B------:R-:W-:Y:S02]  /*23a40*/  ISETP.GE.AND P4, PT, R39, R6, PT ;  /* 0x000000062700720c */ /* 0x000fe40003f86270 */
[----:B------:R-:W-:Y:S01]  /*23a50*/  MOV R196, R121 ;  /* 0x0000007900c47202 */ /* 0x000fe20000000f00 */
[----:B------:R-:W3:Y:S01]  /*23a60*/  I2F R20, R9 ;  /* 0x0000000900147306 */ /* 0x000ee20000201400 */
[----:B------:R-:W-:Y:S01]  /*23a70*/  ISETP.GE.AND P5, PT, R29, R8, PT ;  /* 0x000000081d00720c */ /* 0x000fe20003fa6270 */
[----:B------:R-:W-:Y:S01]  /*23a80*/  IMAD.MOV.U32 R39, RZ, RZ, R114 ;  /* 0x000000ffff277224 */ /* 0x000fe200078e0072 */
[----:B------:R-:W-:Y:S01]  /*23a90*/  FSEL R121, R4, -INF , !P3 ;  /* 0xff80000004797808 */ /* 0x000fe20005800000 */
[C---:B--2---:R-:W-:Y:S01]  /*23aa0*/  FFMA.FTZ R4, R132.reuse, R44, R82 ;  /* 0x0000002c84047223 */ /* 0x044fe20000010052 */
[----:B------:R-:W-:Y:S01]  /*23ab0*/  SHF.L.U32 R89, R119, 0x1, RZ ;  /* 0x0000000177597819 */ /* 0x000fe200000006ff */
[----:B------:R-:W-:Y:S01]  /*23ac0*/  IMAD.MOV.U32 R193, RZ, RZ, R115 ;  /* 0x000000ffffc17224 */ /* 0x000fe200078e0073 */
[----:B------:R-:W-:Y:S01]  /*23ad0*/  FSEL R119, R5, -INF , !P6 ;  /* 0xff80000005777808 */ /* 0x000fe20007000000 */
[CC--:B-1----:R-:W-:Y:S01]  /*23ae0*/  FFMA.FTZ R5, R132.reuse, R48.reuse, R85 ;  /* 0x0000003084057223 */ /* 0x0c2fe20000010055 */
[----:B------:R-:W-:Y:S01]  /*23af0*/  FSEL R114, R3, -INF , !P4 ;  /* 0xff80000003727808 */ /* 0x000fe20006000000 */
[----:B------:R-:W-:Y:S01]  /*23b00*/  FFMA.FTZ R3, R132, R48, R83 ;  /* 0x0000003084037223 */ /* 0x000fe20000010053 */
[----:B------:R-:W-:-:S02]  /*23b10*/  ISETP.GE.AND P3, PT, R26, R6, PT ;  /* 0x000000061a00720c */ /* 0x000fc40003f66270 */
[----:B------:R-:W-:Y:S01]  /*23b20*/  FSEL R115, R7, -INF , !P5 ;  /* 0xff80000007737808 */ /* 0x000fe20006800000 */
[----:B------:R-:W-:Y:S01]  /*23b30*/  FFMA.FTZ R7, R132, R52, R87 ;  /* 0x0000003484077223 */ /* 0x000fe20000010057 */
[C---:B------:R-:W-:Y:S02]  /*23b40*/  ISETP.GE.AND P6, PT, R28.reuse, R8, PT ;  /* 0x000000081c00720c */ /* 0x040fe40003fc6270 */
[----:B------:R-:W-:Y:S02]  /*23b50*/  ISETP.GE.AND P4, PT, R28, R6, PT ;  /* 0x000000061c00720c */ /* 0x000fe40003f86270 */
[----:B------:R-:W-:Y:S02]  /*23b60*/  MOV R194, R129 ;  /* 0x0000008100c27202 */ /* 0x000fe40000000f00 */
[----:B------:R-:W-:Y:S01]  /*23b70*/  ISETP.GE.AND P5, PT, R30, R8, PT ;  /* 0x000000081e00720c */ /* 0x000fe20003fa6270 */
[----:B------:R-:W-:Y:S01]  /*23b80*/  IMAD.MOV.U32 R195, RZ, RZ, R127 ;  /* 0x000000ffffc37224 */ /* 0x000fe200078e007f */
[----:B------:R-:W-:Y:S01]  /*23b90*/  FSEL R129, R4, -INF , !P3 ;  /* 0xff80000004817808 */ /* 0x000fe20005800000 */
[----:B------:R-:W-:Y:S01]  /*23ba0*/  IMAD.MOV.U32 R198, RZ, RZ, R123 ;  /* 0x000000ffffc67224 */ /* 0x000fe200078e007b */
[----:B------:R-:W-:Y:S01]  /*23bb0*/  MOV R197, R124 ;  /* 0x0000007c00c57202 */ /* 0x000fe20000000f00 */
[C---:B------:R-:W-:Y:S01]  /*23bc0*/  FFMA.FTZ R4, R132.reuse, R14, R78 ;  /* 0x0000000e84047223 */ /* 0x040fe2000001004e */
[----:B------:R-:W-:Y:S01]  /*23bd0*/  I2F R32, R12 ;  /* 0x0000000c00207306 */ /* 0x000fe20000201400 */
[----:B------:R-:W-:Y:S01]  /*23be0*/  FSEL R127, R5, -INF , !P6 ;  /* 0xff800000057f7808 */ /* 0x000fe20007000000 */
[CC--:B---3--:R-:W-:Y:S01]  /*23bf0*/  FFMA.FTZ R5, R132.reuse, R47.reuse, R81 ;  /* 0x0000002f84057223 */ /* 0x0c8fe20000010051 */
[----:B------:R-:W-:Y:S01]  /*23c00*/  FSEL R123, R3, -INF , !P4 ;  /* 0xff800000037b7808 */ /* 0x000fe20006000000 */
[----:B------:R-:W-:Y:S01]  /*23c10*/  FFMA.FTZ R3, R132, R47, R79 ;  /* 0x0000002f84037223 */ /* 0x000fe2000001004f */
[----:B------:R-:W-:-:S02]  /*23c20*/  ISETP.GE.AND P3, PT, R10, R6, PT ;  /* 0x000000060a00720c */ /* 0x000fc40003f66270 */
[----:B------:R-:W-:Y:S01]  /*23c30*/  FSEL R124, R7, -INF , !P5 ;  /* 0xff800000077c7808 */ /* 0x000fe20006800000 */
[----:B------:R-:W-:Y:S01]  /*23c40*/  FFMA.FTZ R7, R132, R44, R84 ;  /* 0x0000002c84077223 */ /* 0x000fe20000010054 */
[C---:B------:R-:W-:Y:S01]  /*23c50*/  ISETP.GE.AND P6, PT, R27.reuse, R8, PT ;  /* 0x000000081b00720c */ /* 0x040fe20003fc6270 */
[----:B------:R-:W1:Y:S01]  /*23c60*/  I2F R33, R11 ;  /* 0x0000000b00217306 */ /* 0x000e620000201400 */
[----:B------:R-:W-:Y:S02]  /*23c70*/  ISETP.GE.AND P4, PT, R27, R6, PT ;  /* 0x000000061b00720c */ /* 0x000fe40003f86270 */
[----:B------:R-:W-:Y:S02]  /*23c80*/  ISETP.GE.AND P5, PT, R26, R8, PT ;  /* 0x000000081a00720c */ /* 0x000fe40003fa6270 */
[----:B------:R-:W-:Y:S01]  /*23c90*/  FSEL R175, R4, -INF , !P3 ;  /* 0xff80000004af7808 */ /* 0x000fe20005800000 */
[C---:B----4-:R-:W-:Y:S01]  /*23ca0*/  FFMA.FTZ R4, R132.reuse, R31, R70 ;  /* 0x0000001f84047223 */ /* 0x050fe20000010046 */
[----:B------:R-:W-:Y:S01]  /*23cb0*/  ISETP.GE.AND P2, PT, R131, 0x3, PT ;  /* 0x000000038300780c */ /* 0x000fe20003f46270 */
[----:B------:R-:W-:Y:S01]  /*23cc0*/  IMAD.MOV.U32 R237, RZ, RZ, R133 ;  /* 0x000000ffffed7224 */ /* 0x000fe200078e0085 */
[----:B------:R-:W-:Y:S01]  /*23cd0*/  FSEL R173, R5, -INF , !P6 ;  /* 0xff80000005ad7808 */ /* 0x000fe20007000000 */
[----:B------:R-:W-:Y:S01]  /*23ce0*/  FFMA.FTZ R5, R132, R20, R77 ;  /* 0x0000001484057223 */ /* 0x000fe2000001004d */
[----:B------:R-:W-:-:S02]  /*23cf0*/  FSEL R131, R3, -INF , !P4 ;  /* 0xff80000003837808 */ /* 0x000fc40006000000 */
[----:B------:R-:W-:Y:S02]  /*23d00*/  ISETP.GE.AND P3, PT, R13, R6, PT ;  /* 0x000000060d00720c */ /* 0x000fe40003f66270 */
[----:B------:R-:W-:Y:S01]  /*23d10*/  FSEL R133, R7, -INF , !P5 ;  /* 0xff80000007857808 */ /* 0x000fe20006800000 */
[----:B------:R-:W-:Y:S01]  /*23d20*/  FFMA.FTZ R7, R132, R14, R80 ;  /* 0x0000000e84077223 */ /* 0x000fe20000010050 */
[C---:B------:R-:W-:Y:S02]  /*23d30*/  ISETP.GE.AND P6, PT, R9.reuse, R8, PT ;  /* 0x000000080900720c */ /* 0x040fe40003fc6270 */
[----:B------:R-:W-:Y:S01]  /*23d40*/  ISETP.GE.AND P4, PT, R9, R6, PT ;  /* 0x000000060900720c */ /* 0x000fe20003f86270 */
[----:B------:R-:W-:Y:S01]  /*23d50*/  FMUL.FTZ R9, R200, R0 ;  /* 0x00000000c8097220 */ /* 0x000fe20000410000 */
[----:B------:R-:W2:Y:S01]  /*23d60*/  I2F R35, R18 ;  /* 0x0000001200237306 */ /* 0x000ea20000201400 */
[----:B------:R-:W-:Y:S02]  /*23d70*/  ISETP.GE.AND P5, PT, R10, R8, PT ;  /* 0x000000080a00720c */ /* 0x000fe40003fa6270 */
[----:B------:R-:W-:-:S02]  /*23d80*/  MOV R200, R194 ;  /* 0x000000c200c87202 */ /* 0x000fc40000000f00 */
[----:B------:R-:W-:Y:S01]  /*23d90*/  FSEL R194, R4, -INF , !P3 ;  /* 0xff80000004c27808 */ /* 0x000fe20005800000 */
[----:B------:R-:W-:Y:S01]  /*23da0*/  FMUL.FTZ R4, R202, R0 ;  /* 0x00000000ca047220 */ /* 0x000fe20000410000 */
[----:B------:R-:W-:Y:S01]  /*23db0*/  FSEL R192, R5, -INF , !P6 ;  /* 0xff80000005c07808 */ /* 0x000fe20007000000 */
[----:B------:R-:W3:Y:S01]  /*23dc0*/  I2F R34, R15 ;  /* 0x0000000f00227306 */ /* 0x000ee20000201400 */
[----:B------:R-:W-:Y:S01]  /*23dd0*/  FSEL R177, R7, -INF , !P5 ;  /* 0xff80000007b17808 */ /* 0x000fe20006800000 */
[C---:B------:R-:W-:Y:S01]  /*23de0*/  FFMA.FTZ R5, R132.reuse, R31, R76 ;  /* 0x0000001f84057223 */ /* 0x040fe2000001004c */
[----:B------:R-:W-:Y:S01]  /*23df0*/  ISETP.GE.AND P5, PT, R13, R8, PT ;  /* 0x000000080d00720c */ /* 0x000fe20003fa6270 */
[----:B------:R-:W-:Y:S01]  /*23e00*/  FFMA.FTZ R3, R132, R20, R75 ;  /* 0x0000001484037223 */ /* 0x000fe2000001004b */
[----:B------:R-:W-:-:S03]  /*23e10*/  MOV R77, R197 ;  /* 0x000000c5004d7202 */ /* 0x000fc60000000f00 */
[----:B------:R4:W-:Y:S01]  /*23e20*/  MUFU.TANH R46, R4 ;  /* 0x00000004002e7308 */ /* 0x0009e20000002400 */
[-C--:B------:R-:W-:Y:S02]  /*23e30*/  ISETP.GE.AND P3, PT, R12, R6.reuse, PT ;  /* 0x000000060c00720c */ /* 0x080fe40003f66270 */
[----:B------:R-:W-:Y:S01]  /*23e40*/  FSEL R197, R5, -INF , !P5 ;  /* 0xff80000005c57808 */ /* 0x000fe20006800000 */
[C---:B-1----:R-:W-:Y:S01]  /*23e50*/  FFMA.FTZ R5, R132.reuse, R33, R73 ;  /* 0x0000002184057223 */ /* 0x042fe20000010049 */
[----:B------:R-:W-:Y:S02]  /*23e60*/  FSEL R176, R3, -INF , !P4 ;  /* 0xff80000003b07808 */ /* 0x000fe40006000000 */
[----:B------:R-:W-:Y:S01]  /*23e70*/  ISETP.GE.AND P4, PT, R11, R6, PT ;  /* 0x000000060b00720c */ /* 0x000fe20003f86270 */
[----:B------:R-:W1:Y:S01]  /*23e80*/  I2F R37, R21 ;  /* 0x0000001500257306 */ /* 0x000e620000201400 */
[----:B------:R-:W-:Y:S02]  /*23e90*/  IMAD.MOV.U32 R82, RZ, RZ, R195 ;  /* 0x000000ffff527224 */ /* 0x000fe400078e00c3 */
[----:B----4-:R-:W-:Y:S01]  /*23ea0*/  FFMA.FTZ R4, R132, R32, R64 ;  /* 0x0000002084047223 */ /* 0x010fe20000010040 */
[----:B------:R-:W-:Y:S01]  /*23eb0*/  FSEL R195, R5, -INF , !P4 ;  /* 0xff80000005c37808 */ /* 0x000fe20006000000 */
[----:B------:R-:W-:-:S03]  /*23ec0*/  FMUL.FTZ R22, R210, R0 ;  /* 0x00000000d2167220 */ /* 0x000fc60000410000 */
[----:B------:R-:W-:Y:S01]  /*23ed0*/  FSEL R202, R4, -INF , !P3 ;  /* 0xff80000004ca7808 */ /* 0x000fe20005800000 */
[----:B------:R-:W-:Y:S01]  /*23ee0*/  FMUL.FTZ R4, R96, R0 ;  /* 0x0000000060047220 */ /* 0x000fe20000410000 */
[----:B------:R-:W-:Y:S01]  /*23ef0*/  LOP3.LUT R89, R89, 0x6, RZ, 0xc0, !PT ;  /* 0x0000000659597812 */ /* 0x000fe200078ec0ff */
[----:B--2---:R-:W-:Y:S02]  /*23f00*/  FFMA.FTZ R5, R132, R35, R51 ;  /* 0x0000002384057223 */ /* 0x004fe40000010033 */
[----:B------:R3:W-:Y:S01]  /*23f10*/  MUFU.TANH R51, R4 ;  /* 0x0000000400337308 */ /* 0x0007e20000002400 */
[----:B------:R-:W-:Y:S01]  /*23f20*/  ISETP.GE.AND P3, PT, R15, R6, PT ;  /* 0x000000060f00720c */ /* 0x000fe20003f66270 */
[----:B------:R-:W-:-:S06]  /*23f30*/  FMUL.FTZ R24, R204, R0 ;  /* 0x00000000cc187220 */ /* 0x000fcc0000410000 */
[----:B------:R2:W-:Y:S01]  /*23f40*/  MUFU.TANH R56, R22 ;  /* 0x0000001600387308 */ /* 0x0005e20000002400 */
[C---:B------:R-:W-:Y:S02]  /*23f50*/  FFMA.FTZ R7, R132.reuse, R32, R72 ;  /* 0x0000002084077223 */ /* 0x040fe40000010048 */
[----:B---3--:R-:W-:-:S05]  /*23f60*/  FFMA.FTZ R4, R132, R34, R50 ;  /* 0x0000002284047223 */ /* 0x008fca0000010032 */
[----:B------:R-:W3:Y:S01]  /*23f70*/  I2F R38, R19 ;  /* 0x0000001300267306 */ /* 0x000ee20000201400 */
[----:B------:R-:W-:Y:S02]  /*23f80*/  ISETP.GE.AND P5, PT, R12, R8, PT ;  /* 0x000000080c00720c */ /* 0x000fe40003fa6270 */
[----:B------:R-:W-:Y:S02]  /*23f90*/  FSEL R210, R4, -INF , !P3 ;  /* 0xff80000004d27808 */ /* 0x000fe40005800000 */
[--C-:B--2---:R-:W-:Y:S01]  /*23fa0*/  LOP3.LUT R22, R54, 0xc0, R89.reuse, 0xfe, !PT ;  /* 0x000000c036167812 */ /* 0x104fe200078efe59 */
[-C--:B------:R-:W-:Y:S02]  /*23fb0*/  FMUL.FTZ R4, R98, R0.reuse ;  /* 0x0000000062047220 */ /* 0x080fe40000410000 */
[----:B------:R-:W2:Y:S01]  /*23fc0*/  I2F R41, R23 ;  /* 0x0000001700297306 */ /* 0x000ea20000201400 */
[----:B------:R-:W-:Y:S01]  /*23fd0*/  LOP3.LUT R25, R54, 0xc8, R89, 0xfe, !PT ;  /* 0x000000c836197812 */ /* 0x000fe200078efe59 */
[----:B------:R-:W-:-:S06]  /*23fe0*/  FMUL.FTZ R26, R206, R0 ;  /* 0x00000000ce1a7220 */ /* 0x000fcc0000410000 */
[----:B------:R-:W4:Y:S01]  /*23ff0*/  I2F R40, R22 ;  /* 0x0000001600287306 */ /* 0x000f220000201400 */
[----:B------:R-:W-:Y:S01]  /*24000*/  FSEL R206, R7, -INF , !P5 ;  /* 0xff80000007ce7808 */ /* 0x000fe20006800000 */
[----:B------:R-:W-:Y:S01]  /*24010*/  FFMA.FTZ R7, R132, R34, R63 ;  /* 0x0000002284077223 */ /* 0x000fe2000001003f */
[-C--:B------:R-:W-:Y:S02]  /*24020*/  ISETP.GE.AND P3, PT, R21, R6.reuse, PT ;  /* 0x000000061500720c */ /* 0x080fe40003f66270 */
[----:B------:R-:W-:-:S03]  /*24030*/  ISETP.GE.AND P4, PT, R18, R6, PT ;  /* 0x000000061200720c */ /* 0x000fc60003f86270 */
[----:B------:R1:W-:Y:S01]  /*24040*/  MUFU.TANH R55, R24 ;  /* 0x0000001800377308 */ /* 0x0003e20000002400 */
[----:B------:R-:W-:Y:S02]  /*24050*/  ISETP.GE.AND P5, PT, R15, R8, PT ;  /* 0x000000080f00720c */ /* 0x000fe40003fa6270 */
[----:B------:R-:W-:-:S05]  /*24060*/  MOV R79, R218 ;  /* 0x000000da004f7202 */ /* 0x000fca0000000f00 */
[----:B------:R2:W-:Y:S01]  /*24070*/  MUFU.TANH R50, R4 ;  /* 0x0000000400327308 */ /* 0x0005e20000002400 */
[----:B------:R-:W-:Y:S01]  /*24080*/  IMAD.MOV.U32 R86, RZ, RZ, R214 ;  /* 0x000000ffff567224 */ /* 0x000fe200078e00d6 */
[----:B------:R-:W-:Y:S02]  /*24090*/  FSEL R204, R5, -INF , !P4 ;  /* 0xff80000005cc7808 */ /* 0x000fe40006000000 */
[----:B-1----:R-:W-:-:S04]  /*240a0*/  LOP3.LUT R24, R54, 0xd0, R89, 0xfe, !PT ;  /* 0x000000d036187812 */ /* 0x002fc800078efe59 */
[----:B------:R-:W1:Y:S01]  /*240b0*/  I2F R43, R25 ;  /* 0x00000019002b7306 */ /* 0x000e620000201400 */
[----:B--2---:R-:W-:-:S07]  /*240c0*/  FFMA.FTZ R4, R132, R37, R60 ;  /* 0x0000002584047223 */ /* 0x004fce000001003c */
[----:B------:R-:W2:Y:S01]  /*240d0*/  I2F R42, R24 ;  /* 0x00000018002a7306 */ /* 0x000ea20000201400 */
[----:B------:R-:W-:Y:S01]  /*240e0*/  FSEL R214, R7, -INF , !P5 ;  /* 0xff80000007d67808 */ /* 0x000fe20006800000 */
[----:B---3--:R-:W-:Y:S01]  /*240f0*/  FFMA.FTZ R5, R132, R38, R58 ;  /* 0x0000002684057223 */ /* 0x008fe2000001003a */
[----:B------:R-:W-:Y:S01]  /*24100*/  FSEL R218, R4, -INF , !P3 ;  /* 0xff80000004da7808 */ /* 0x000fe20005800000 */
[----:B------:R-:W-:Y:S01]  /*24110*/  FMUL.FTZ R4, R232, R0 ;  /* 0x00000000e8047220 */ /* 0x000fe20000410000 */
[----:B------:R-:W-:Y:S01]  /*24120*/  ISETP.GE.AND P4, PT, R19, R6, PT ;  /* 0x000000061300720c */ /* 0x000fe20003f86270 */
[----:B------:R-:W-:Y:S01]  /*24130*/  FFMA.FTZ R7, R132, R37, R61 ;  /* 0x0000002584077223 */ /* 0x000fe2000001003d */
[----:B------:R-:W-:Y:S01]  /*24140*/  ISETP.GE.AND P5, PT, R21, R8, PT ;  /* 0x000000081500720c */ /* 0x000fe20003fa6270 */
[----:B------:R4:W-:Y:S01]  /*24150*/  MUFU.TANH R34, R4 ;  /* 0x0000000400227308 */ /* 0x0009e20000002400 */
[----:B------:R-:W-:Y:S02]  /*24160*/  LOP3.LUT R30, R54, 0xd8, R89, 0xfe, !PT ;  /* 0x000000d8361e7812 */ /* 0x000fe400078efe59 */
[----:B------:R-:W-:-:S02]  /*24170*/  MOV R84, R212 ;  /* 0x000000d400547202 */ /* 0x000fc40000000f00 */
[----:B------:R-:W-:Y:S02]  /*24180*/  LOP3.LUT R29, R54, 0xe0, R89, 0xfe, !PT ;  /* 0x000000e0361d7812 */ /* 0x000fe400078efe59 */
[----:B------:R-:W-:Y:S02]  /*24190*/  MOV R80, R222 ;  /* 0x000000de00507202 */ /* 0x000fe40000000f00 */
[----:B------:R-:W-:Y:S01]  /*241a0*/  FSEL R212, R5, -INF , !P4 ;  /* 0xff80000005d47808 */ /* 0x000fe20006000000 */
[----:B------:R-:W-:Y:S01]  /*241b0*/  FFMA.FTZ R5, R132, R41, R65 ;  /* 0x0000002984057223 */ /* 0x000fe20000010041 */
[----:B------:R-:W-:Y:S02]  /*241c0*/  ISETP.GE.AND P3, PT, R22, R6, PT ;  /* 0x000000061600720c */ /* 0x000fe40003f66270 */
[----:B------:R-:W-:Y:S01]  /*241d0*/  FSEL R222, R7, -INF , !P5 ;  /* 0xff80000007de7808 */ /* 0x000fe20006800000 */
[C---:B----4-:R-:W-:Y:S01]  /*241e0*/  FFMA.FTZ R4, R132.reuse, R40, R69 ;  /* 0x0000002884047223 */ /* 0x050fe20000010045 */
[----:B------:R-:W-:Y:S01]  /*241f0*/  ISETP.GE.AND P4, PT, R23, R6, PT ;  /* 0x000000061700720c */ /* 0x000fe20003f86270 */
[----:B------:R-:W-:Y:S01]  /*24200*/  FFMA.FTZ R7, R132, R40, R71 ;  /* 0x0000002884077223 */ /* 0x000fe20000010047 */
[----:B------:R-:W-:Y:S01]  /*24210*/  I2F R45, R30 ;  /* 0x0000001e002d7306 */ /* 0x000fe20000201400 */
[----:B------:R-:W-:-:S02]  /*24220*/  MOV R88, R230 ;  /* 0x000000e600587202 */ /* 0x000fc40000000f00 */
[----:B------:R-:W-:Y:S01]  /*24230*/  ISETP.GE.AND P5, PT, R22, R8, PT ;  /* 0x000000081600720c */ /* 0x000fe20003fa6270 */
[----:B------:R-:W-:Y:S01]  /*24240*/  IMAD.MOV.U32 R78, RZ, RZ, R220 ;  /* 0x000000ffff4e7224 */ /* 0x000fe200078e00dc */
[----:B------:R-:W-:Y:S01]  /*24250*/  FSEL R230, R4, -INF , !P3 ;  /* 0xff80000004e67808 */ /* 0x000fe20005800000 */
[----:B------:R-:W-:Y:S02]  /*24260*/  FMUL.FTZ R4, R234, R0 ;  /* 0x00000000ea047220 */ /* 0x000fe40000410000 */
[----:B------:R3:W-:Y:S01]  /*24270*/  MUFU.TANH R53, R26 ;  /* 0x0000001a00357308 */ /* 0x0007e20000002400 */
[C-C-:B------:R-:W-:Y:S02]  /*24280*/  LOP3.LUT R28, R54.reuse, 0xe8, R89.reuse, 0xfe, !PT ;  /* 0x000000e8361c7812 */ /* 0x140fe400078efe59 */
[C---:B------:R-:W-:Y:S02]  /*24290*/  LOP3.LUT R27, R54.reuse, 0xf0, R89, 0xfe, !PT ;  /* 0x000000f0361b7812 */ /* 0x040fe400078efe59 */
[----:B------:R-:W-:-:S03]  /*242a0*/  LOP3.LUT R3, R54, R89, RZ, 0xfc, !PT ;  /* 0x0000005936037212 */ /* 0x000fc600078efcff */
[----:B------:R-:W-:Y:S01]  /*242b0*/  I2F R44, R29 ;  /* 0x0000001d002c7306 */ /* 0x000fe20000201400 */
[----:B------:R-:W-:Y:S01]  /*242c0*/  FSEL R220, R5, -INF , !P4 ;  /* 0xff80000005dc7808 */ /* 0x000fe20006000000 */
[----:B-1----:R-:W-:Y:S01]  /*242d0*/  FFMA.FTZ R5, R132, R43, R59 ;  /* 0x0000002b84057223 */ /* 0x002fe2000001003b */
[----:B------:R-:W-:-:S05]  /*242e0*/  ISETP.GE.AND P4, PT, R25, R6, PT ;  /* 0x000000061900720c */ /* 0x000fca0003f86270 */
[----:B------:R1:W4:Y:S01]  /*242f0*/  MUFU.TANH R52, R9 ;  /* 0x0000000900347308 */ /* 0x0003220000002400 */
[----:B---3--:R-:W-:Y:S02]  /*24300*/  LOP3.LUT R26, R54, 0xf8, R89, 0xfe, !PT ;  /* 0x000000f8361a7812 */ /* 0x008fe400078efe59 */
[----:B------:R-:W-:Y:S02]  /*24310*/  MOV R89, R236 ;  /* 0x000000ec00597202 */ /* 0x000fe40000000f00 */
[----:B------:R-:W-:Y:S01]  /*24320*/  FSEL R236, R7, -INF , !P5 ;  /* 0xff80000007ec7808 */ /* 0x000fe20006800000 */
[----:B--2---:R-:W-:Y:S01]  /*24330*/  FFMA.FTZ R7, R132, R42, R57 ;  /* 0x0000002a84077223 */ /* 0x004fe20000010039 */
[C---:B------:R-:W-:Y:S01]  /*24340*/  ISETP.GE.AND P5, PT, R24.reuse, R8, PT ;  /* 0x000000081800720c */ /* 0x040fe20003fa6270 */
[----:B------:R-:W-:Y:S01]  /*24350*/  IMAD.MOV.U32 R76, RZ, RZ, R78 ;  /* 0x000000ffff4c7224 */ /* 0x000fe200078e004e */
[----:B------:R-:W-:Y:S01]  /*24360*/  ISETP.GE.AND P3, PT, R24, R6, PT ;  /* 0x000000061800720c */ /* 0x000fe20003f66270 */
[----:B------:R-:W-:Y:S01]  /*24370*/  IMAD.MOV.U32 R78, RZ, RZ, R79 ;  /* 0x000000ffff4e7224 */ /* 0x000fe200078e004f */
[----:B------:R-:W-:Y:S01]  /*24380*/  ISETP.GE.AND P6, PT, R11, R8, PT ;  /* 0x000000080b00720c */ /* 0x000fe20003fc6270 */
[----:B-1----:R-:W-:-:S02]  /*24390*/  FFMA.FTZ R9, R132, R33, R74 ;  /* 0x0000002184097223 */ /* 0x002fc4000001004a */
[----:B------:R1:W-:Y:S01]  /*243a0*/  MUFU.TANH R33, R4 ;  /* 0x0000000400217308 */ /* 0x0003e20000002400 */
[----:B------:R-:W-:Y:S02]  /*243b0*/  FSEL R232, R5, -INF , !P4 ;  /* 0xff80000005e87808 */ /* 0x000fe40006000000 */
[----:B------:R-:W-:Y:S01]  /*243c0*/  FSEL R5, R7, -INF , !P5 ;  /* 0xff80000007057808 */ /* 0x000fe20006800000 */
[----:B------:R-:W-:Y:S01]  /*243d0*/  IMAD.MOV.U32 R75, RZ, RZ, R198 ;  /* 0x000000ffff4b7224 */ /* 0x000fe200078e00c6 */
[----:B------:R-:W-:Y:S02]  /*243e0*/  MOV R79, R237 ;  /* 0x000000ed004f7202 */ /* 0x000fe40000000f00 */
[----:B------:R-:W-:Y:S01]  /*243f0*/  FSEL R198, R9, -INF , !P6 ;  /* 0xff80000009c67808 */ /* 0x000fe20007000000 */
[C---:B------:R-:W-:Y:S02]  /*24400*/  FFMA.FTZ R9, R132.reuse, R35, R67 ;  /* 0x0000002384097223 */ /* 0x040fe40000010043 */
[----:B-1----:R-:W-:Y:S01]  /*24410*/  FFMA.FTZ R4, R132, R42, R56 ;  /* 0x0000002a84047223 */ /* 0x002fe20000010038 */
[----:B------:R-:W-:Y:S01]  /*24420*/  ISETP.GE.AND P6, PT, R18, R8, PT ;  /* 0x000000081200720c */ /* 0x000fe20003fc6270 */
[----:B------:R1:W-:Y:S03]  /*24430*/  STL [R1+0x78], R5 ;  /* 0x0000780501007387 */ /* 0x0003e60000100800 */
[----:B------:R-:W-:Y:S01]  /*24440*/  FSEL R237, R4, -INF , !P3 ;  /* 0xff80000004ed7808 */ /* 0x000fe20005800000 */
[----:B------:R-:W-:Y:S01]  /*24450*/  FMUL.FTZ R4, R240, R0 ;  /* 0x00000000f0047220 */ /* 0x000fe20000410000 */
[C---:B------:R-:W-:Y:S01]  /*24460*/  ISETP.GE.AND P5, PT, R29.reuse, R8, PT ;  /* 0x000000081d00720c */ /* 0x040fe20003fa6270 */
[----:B----4-:R-:W-:Y:S01]  /*24470*/  FFMA.FTZ R7, R132, R44, R52 ;  /* 0x0000002c84077223 */ /* 0x010fe20000010034 */
[----:B------:R-:W-:-:S02]  /*24480*/  ISETP.GE.AND P3, PT, R29, R6, PT ;  /* 0x000000061d00720c */ /* 0x000fc40003f66270 */
[----:B------:R-:W-:Y:S01]  /*24490*/  ISETP.GE.AND P4, PT, R30, R6, PT ;  /* 0x000000061e00720c */ /* 0x000fe20003f86270 */
[----:B------:R2:W-:Y:S01]  /*244a0*/  MUFU.TANH R29, R4 ;  /* 0x00000004001d7308 */ /* 0x0005e20000002400 */
[----:B------:R-:W-:Y:S02]  /*244b0*/  MOV R85, R208 ;  /* 0x000000d000557202 */ /* 0x000fe40000000f00 */
[----:B------:R-:W-:Y:S02]  /*244c0*/  MOV R74, R80 ;  /* 0x00000050004a7202 */ /* 0x000fe40000000f00 */
[----:B------:R-:W-:Y:S01]  /*244d0*/  FSEL R208, R9, -INF , !P6 ;  /* 0xff80000009d07808 */ /* 0x000fe20007000000 */
[C---:B------:R-:W-:Y:S01]  /*244e0*/  FFMA.FTZ R9, R132.reuse, R38, R62 ;  /* 0x0000002684097223 */ /* 0x040fe2000001003e */
[----:B------:R-:W-:Y:S01]  /*244f0*/  MOV R80, R84 ;  /* 0x0000005400507202 */ /* 0x000fe20000000f00 */
[----:B------:R-:W-:Y:S01]  /*24500*/  IMAD.MOV.U32 R84, RZ, RZ, R238 ;  /* 0x000000ffff547224 */ /* 0x000fe200078e00ee */
[----:B------:R-:W-:Y:S01]  /*24510*/  ISETP.GE.AND P6, PT, R19, R8, PT ;  /* 0x000000081300720c */ /* 0x000fe20003fc6270 */
[----:B-1----:R-:W-:-:S02]  /*24520*/  FFMA.FTZ R5, R132, R45, R53 ;  /* 0x0000002d84057223 */ /* 0x002fc40000010035 */
[----:B--2---:R-:W-:Y:S01]  /*24530*/  FFMA.FTZ R4, R132, R44, R46 ;  /* 0x0000002c84047223 */ /* 0x004fe2000001002e */
[----:B------:R-:W-:Y:S02]  /*24540*/  I2F R47, R27 ;  /* 0x0000001b002f7306 */ /* 0x000fe40000201400 */
[----:B------:R-:W-:Y:S02]  /*24550*/  FSEL R238, R5, -INF , !P4 ;  /* 0xff80000005ee7808 */ /* 0x000fe40006000000 */
[----:B------:R-:W-:Y:S01]  /*24560*/  FSEL R5, R7, -INF , !P5 ;  /* 0xff80000007057808 */ /* 0x000fe20006800000 */
[----:B------:R-:W-:Y:S01]  /*24570*/  IMAD.MOV.U32 R81, RZ, RZ, R216 ;  /* 0x000000ffff517224 */ /* 0x000fe200078e00d8 */
[----:B------:R-:W-:Y:S02]  /*24580*/  FSEL R4, R4, -INF , !P3 ;  /* 0xff80000004047808 */ /* 0x000fe40005800000 */
[----:B------:R-:W-:Y:S01]  /*24590*/  FSEL R216, R9, -INF , !P6 ;  /* 0xff80000009d87808 */ /* 0x000fe20007000000 */
[----:B------:R-:W-:Y:S01]  /*245a0*/  FFMA.FTZ R9, R132, R41, R66 ;  /* 0x0000002984097223 */ /* 0x000fe20000010042 */
[----:B------:R-:W-:Y:S01]  /*245b0*/  ISETP.GE.AND P6, PT, R23, R8, PT ;  /* 0x000000081700720c */ /* 0x000fe20003fc6270 */
[----:B------:R-:W-:Y:S01]  /*245c0*/  STL [R1+0x80], R5 ;  /* 0x0000800501007387 */ /* 0x000fe20000100800 */
[----:B------:R-:W1:Y:S01]  /*245d0*/  I2F R48, R28 ;  /* 0x0000001c00307306 */ /* 0x000e620000201400 */
[----:B------:R-:W-:-:S02]  /*245e0*/  IMAD.MOV.U32 R87, RZ, RZ, R116 ;  /* 0x000000ffff577224 */ /* 0x000fc400078e0074 */
[----:B------:R2:W-:Y:S01]  /*245f0*/  STL [R1+0x7c], R4 ;  /* 0x00007c0401007387 */ /* 0x0005e20000100800 */
[----:B------:R-:W-:Y:S01]  /*24600*/  IMAD.MOV.U32 R116, RZ, RZ, R228 ;  /* 0x000000ffff747224 */ /* 0x000fe200078e00e4 */
[----:B------:R-:W-:Y:S02]  /*24610*/  FSEL R228, R9, -INF , !P6 ;  /* 0xff80000009e47808 */ /* 0x000fe40007000000 */
[----:B------:R-:W-:Y:S01]  /*24620*/  ISETP.GE.AND P6, PT, R25, R8, PT ;  /* 0x000000081900720c */ /* 0x000fe20003fc6270 */
[----:B------:R-:W-:Y:S01]  /*24630*/  I2F R49, R26 ;  /* 0x0000001a00317306 */ /* 0x000fe20000201400 */
[----:B------:R-:W-:Y:S02]  /*24640*/  IADD3 R14, R3, 0x1, RZ ;  /* 0x00000001030e7810 */ /* 0x000fe40007ffe0ff */
[----:B------:R-:W-:Y:S02]  /*24650*/  ISETP.GE.AND P3, PT, R27, R6, PT ;  /* 0x000000061b00720c */ /* 0x000fe40003f66270 */
[----:B------:R-:W-:-:S03]  /*24660*/  IADD3 R13, R3, 0x11, RZ ;  /* 0x00000011030d7810 */ /* 0x000fc60007ffe0ff */
[----:B------:R-:W-:Y:S01]  /*24670*/  I2F R31, R14 ;  /* 0x0000000e001f7306 */ /* 0x000fe20000201400 */
[----:B--2---:R-:W-:-:S07]  /*24680*/  FMUL.FTZ R4, R242, R0 ;  /* 0x00000000f2047220 */ /* 0x004fce0000410000 */
[----:B------:R2:W3:Y:S01]  /*24690*/  MUFU.TANH R25, R4 ;  /* 0x0000000400197308 */ /* 0x0004e20000002400 */
[----:B------:R-:W-:Y:S01]  /*246a0*/  IMAD.MOV.U32 R83, RZ, RZ, R39 ;  /* 0x000000ffff537224 */ /* 0x000fe200078e0027 */
[----:B------:R-:W-:Y:S01]  /*246b0*/  ISETP.GE.AND P4, PT, R28, R6, PT ;  /* 0x000000061c00720c */ /* 0x000fe20003f86270 */
[----:B-1----:R-:W-:-:S05]  /*246c0*/  FFMA.FTZ R5, R132, R48, R50 ;  /* 0x0000003084057223 */ /* 0x002fca0000010032 */
[----:B------:R-:W1:Y:S01]  /*246d0*/  I2F R39, R13 ;  /* 0x0000000d00277306 */ /* 0x000e620000201400 */
[----:B--2---:R-:W-:-:S05]  /*246e0*/  FFMA.FTZ R4, R132, R47, R33 ;  /* 0x0000002f84047223 */ /* 0x004fca0000010021 */
[----:B------:R-:W-:Y:S02]  /*246f0*/  FSEL R4, R4, -INF , !P3 ;  /* 0xff80000004047808 */ /* 0x000fe40005800000 */
[----:B------:R-:W-:Y:S01]  /*24700*/  FSEL R242, R5, -INF , !P4 ;  /* 0xff80000005f27808 */ /* 0x000fe20006000000 */
[----:B------:R-:W-:Y:S02]  /*24710*/  FMUL.FTZ R5, R239, R0 ;  /* 0x00000000ef057220 */ /* 0x000fe40000410000 */
[----:B------:R3:W-:Y:S01]  /*24720*/  STL [R1+0x88], R4 ;  /* 0x0000880401007387 */ /* 0x0007e20000100800 */
[----:B------:R-:W-:Y:S02]  /*24730*/  MOV R73, R76 ;  /* 0x0000004c00497202 */ /* 0x000fe40000000f00 */
[-C--:B------:R-:W-:Y:S02]  /*24740*/  ISETP.GE.AND P4, PT, R26, R6.reuse, PT ;  /* 0x000000061a00720c */ /* 0x080fe40003f86270 */
[----:B------:R-:W-:Y:S01]  /*24750*/  IADD3 R12, R3, 0x21, RZ ;  /* 0x00000021030c7810 */ /* 0x000fe20007ffe0ff */
[----:B------:R2:W-:Y:S01]  /*24760*/  MUFU.TANH R60, R5 ;  /* 0x00000005003c7308 */ /* 0x0005e20000002400 */
[----:B------:R-:W-:-:S07]  /*24770*/  ISETP.GE.AND P3, PT, R14, R6, PT ;  /* 0x000000060e00720c */ /* 0x000fce0003f66270 */
[----:B------:R-:W4:Y:S01]  /*24780*/  I2F R38, R12 ;  /* 0x0000000c00267306 */ /* 0x000f220000201400 */
[C---:B---3--:R-:W-:Y:S02]  /*24790*/  FFMA.FTZ R4, R132.reuse, R49, R25 ;  /* 0x0000003184047223 */ /* 0x048fe40000010019 */
[----:B--2---:R-:W-:-:S03]  /*247a0*/  FFMA.FTZ R5, R132, R31, R73 ;  /* 0x0000001f84057223 */ /* 0x004fc60000010049 */
[----:B------:R-:W-:Y:S01]  /*247b0*/  FSEL R239, R4, -INF , !P4 ;  /* 0xff80000004ef7808 */ /* 0x000fe20006000000 */
[----:B------:R-:W-:Y:S01]  /*247c0*/  FMUL.FTZ R4, R229, R0 ;  /* 0x00000000e5047220 */ /* 0x000fe20000410000 */
[----:B------:R-:W-:-:S03]  /*247d0*/  FSEL R62, R5, -INF , !P3 ;  /* 0xff800000053e7808 */ /* 0x000fc60005800000 */
[----:B------:R1:W-:Y:S01]  /*247e0*/  MUFU.TANH R59, R4 ;  /* 0x00000004003b7308 */ /* 0x0003e20000002400 */
[----:B------:R-:W-:Y:S01]  /*247f0*/  ISETP.GE.AND P3, PT, R13, R6, PT ;  /* 0x000000060d00720c */ /* 0x000fe20003f66270 */
[C---:B------:R-:W-:Y:S01]  /*24800*/  FFMA.FTZ R9, R132.reuse, R43, R68 ;  /* 0x0000002b84097223 */ /* 0x040fe20000010044 */
[C---:B------:R-:W-:Y:S02]  /*24810*/  IADD3 R11, R3.reuse, 0x31, RZ ;  /* 0x00000031030b7810 */ /* 0x040fe40007ffe0ff */
[----:B------:R-:W-:Y:S02]  /*24820*/  IADD3 R20, R3, 0x9, RZ ;  /* 0x0000000903147810 */ /* 0x000fe40007ffe0ff */
[----:B------:R-:W-:Y:S01]  /*24830*/  FSEL R234, R9, -INF , !P6 ;  /* 0xff80000009ea7808 */ /* 0x000fe20007000000 */
[----:B------:R-:W-:Y:S01]  /*24840*/  I2F R37, R11 ;  /* 0x0000000b00257306 */ /* 0x000fe20000201400 */
[----:B-1----:R-:W-:Y:S01]  /*24850*/  FFMA.FTZ R4, R132, R39, R78 ;  /* 0x0000002784047223 */ /* 0x002fe2000001004e */
[----:B------:R-:W-:Y:S01]  /*24860*/  ISETP.GE.AND P6, PT, R30, R8, PT ;  /* 0x000000081e00720c */ /* 0x000fe20003fc6270 */
[----:B------:R-:W-:-:S03]  /*24870*/  FFMA.FTZ R9, R132, R45, R55 ;  /* 0x0000002d84097223 */ /* 0x000fc60000010037 */
[----:B------:R-:W-:Y:S01]  /*24880*/  FSEL R65, R4, -INF , !P3 ;  /* 0xff80000004417808 */ /* 0x000fe20005800000 */
[----:B------:R-:W-:Y:S01]  /*24890*/  FMUL.FTZ R4, R231, R0 ;  /* 0x00000000e7047220 */ /* 0x000fe20000410000 */
[----:B------:R-:W1:Y:S01]  /*248a0*/  I2F R32, R20 ;  /* 0x0000001400207306 */ /* 0x000e620000201400 */
[----:B------:R-:W-:Y:S02]  /*248b0*/  ISETP.GE.AND P3, PT, R12, R6, PT ;  /* 0x000000060c00720c */ /* 0x000fe40003f66270 */
[----:B------:R-:W-:Y:S02]  /*248c0*/  IADD3 R10, R3, 0x41, RZ ;  /* 0x00000041030a7810 */ /* 0x000fe40007ffe0ff */
[----:B------:R-:W-:-:S03]  /*248d0*/  FSEL R240, R9, -INF , !P6 ;  /* 0xff80000009f07808 */ /* 0x000fc60007000000 */
[----:B------:R4:W-:Y:S01]  /*248e0*/  MUFU.TANH R58, R4 ;  /* 0x00000004003a7308 */ /* 0x0009e20000002400 */
[----:B------:R-:W-:Y:S01]  /*248f0*/  IADD3 R19, R3, 0x19, RZ ;  /* 0x0000001903137810 */ /* 0x000fe20007ffe0ff */
[----:B------:R-:W-:Y:S01]  /*24900*/  FFMA.FTZ R9, R132, R48, R51 ;  /* 0x0000003084097223 */ /* 0x000fe20000010033 */
[-C--:B------:R-:W-:Y:S01]  /*24910*/  ISETP.GE.AND P6, PT, R28, R8.reuse, PT ;  /* 0x000000081c00720c */ /* 0x080fe20003fc6270 */
[C---:B------:R-:W-:Y:S01]  /*24920*/  FFMA.FTZ R7, R132.reuse, R47, R34 ;  /* 0x0000002f84077223 */ /* 0x040fe20000010022 */
[----:B------:R-:W-:Y:S01]  /*24930*/  ISETP.GE.AND P5, PT, R27, R8, PT ;  /* 0x000000081b00720c */ /* 0x000fe20003fa6270 */
[----:B------:R-:W-:Y:S02]  /*24940*/  IMAD.MOV.U32 R72, RZ, RZ, R74 ;  /* 0x000000ffff487224 */ /* 0x000fe400078e004a */
[----:B------:R-:W-:Y:S01]  /*24950*/  I2F R40, R10 ;  /* 0x0000000a00287306 */ /* 0x000fe20000201400 */
[----:B------:R-:W-:Y:S02]  /*24960*/  IMAD.MOV.U32 R74, RZ, RZ, R75 ;  /* 0x000000ffff4a7224 */ /* 0x000fe400078e004b */
[----:B----4-:R-:W-:-:S05]  /*24970*/  FFMA.FTZ R4, R132, R38, R82 ;  /* 0x0000002684047223 */ /* 0x010fca0000010052 */
[----:B------:R-:W2:Y:S01]  /*24980*/  I2F R35, R19 ;  /* 0x0000001300237306 */ /* 0x000ea20000201400 */
[----:B------:R-:W-:Y:S02]  /*24990*/  MOV R75, R77 ;  /* 0x0000004d004b7202 */ /* 0x000fe40000000f00 */
[----:B------:R-:W-:Y:S01]  /*249a0*/  FSEL R69, R4, -INF , !P3 ;  /* 0xff80000004457808 */ /* 0x000fe20005800000 */
[----:B------:R-:W-:Y:S01]  /*249b0*/  FMUL.FTZ R4, R221, R0 ;  /* 0x00000000dd047220 */ /* 0x000fe20000410000 */
[----:B------:R-:W-:Y:S01]  /*249c0*/  FSEL R76, R9, -INF , !P6 ;  /* 0xff800000094c7808 */ /* 0x000fe20007000000 */
[----:B------:R-:W-:Y:S01]  /*249d0*/  FFMA.FTZ R9, R132, R31, R72 ;  /* 0x0000001f84097223 */ /* 0x000fe20000010048 */
[----:B------:R-:W-:Y:S01]  /*249e0*/  IADD3 R18, R3, 0x29, RZ ;  /* 0x0000002903127810 */ /* 0x000fe20007ffe0ff */
[----:B------:R3:W-:Y:S01]  /*249f0*/  MUFU.TANH R57, R4 ;  /* 0x0000000400397308 */ /* 0x0007e20000002400 */
[----:B------:R-:W-:Y:S02]  /*24a00*/  FSEL R77, R7, -INF , !P5 ;  /* 0xff800000074d7808 */ /* 0x000fe40006800000 */
[----:B------:R-:W-:Y:S01]  /*24a10*/  ISETP.GE.AND P5, PT, R14, R8, PT ;  /* 0x000000080e00720c */ /* 0x000fe20003fa6270 */
[----:B------:R-:W-:Y:S01]  /*24a20*/  FFMA.FTZ R7, R132, R49, R29 ;  /* 0x0000003184077223 */ /* 0x000fe2000001001d */
[----:B------:R-:W-:-:S02]  /*24a30*/  ISETP.GE.AND P3, PT, R11, R6, PT ;  /* 0x000000060b00720c */ /* 0x000fc40003f66270 */
[----:B------:R-:W-:Y:S01]  /*24a40*/  IADD3 R23, R3, 0x51, RZ ;  /* 0x0000005103177810 */ /* 0x000fe20007ffe0ff */
[----:B------:R-:W4:Y:S01]  /*24a50*/  I2F R22, R18 ;  /* 0x0000001200167306 */ /* 0x000f220000201400 */
[----:B------:R-:W-:Y:S02]  /*24a60*/  ISETP.GE.AND P6, PT, R26, R8, PT ;  /* 0x000000081a00720c */ /* 0x000fe40003fc6270 */
[----:B------:R-:W-:Y:S01]  /*24a70*/  FSEL R63, R9, -INF , !P5 ;  /* 0xff800000093f7808 */ /* 0x000fe20006800000 */
[CC--:B-1----:R-:W-:Y:S02]  /*24a80*/  FFMA.FTZ R9, R132.reuse, R32.reuse, R74 ;  /* 0x0000002084097223 */ /* 0x0c2fe4000001004a */
[C---:B---3--:R-:W-:Y:S01]  /*24a90*/  FFMA.FTZ R4, R132.reuse, R37, R86 ;  /* 0x0000002584047223 */ /* 0x048fe20000010056 */
[----:B------:R-:W-:Y:S01]  /*24aa0*/  IADD3 R15, R3, 0x39, RZ ;  /* 0x00000039030f7810 */ /* 0x000fe20007ffe0ff */
[----:B------:R-:W-:Y:S01]  /*24ab0*/  I2F R45, R23 ;  /* 0x00000017002d7306 */ /* 0x000fe20000201400 */
[----:B------:R-:W-:Y:S01]  /*24ac0*/  FSEL R7, R7, -INF , !P6 ;  /* 0xff80000007077808 */ /* 0x000fe20007000000 */
[----:B------:R-:W-:Y:S01]  /*24ad0*/  FFMA.FTZ R5, R132, R32, R75 ;  /* 0x0000002084057223 */ /* 0x000fe2000001004b */
[----:B------:R-:W-:Y:S01]  /*24ae0*/  FSEL R74, R4, -INF , !P3 ;  /* 0xff800000044a7808 */ /* 0x000fe20005800000 */
[----:B------:R-:W-:Y:S01]  /*24af0*/  FMUL.FTZ R4, R223, R0 ;  /* 0x00000000df047220 */ /* 0x000fe20000410000 */
[----:B------:R-:W-:-:S02]  /*24b00*/  ISETP.GE.AND P6, PT, R20, R8, PT ;  /* 0x000000081400720c */ /* 0x000fc40003fc6270 */
[-C--:B------:R-:W-:Y:S01]  /*24b10*/  ISETP.GE.AND P4, PT, R20, R6.reuse, PT ;  /* 0x000000061400720c */ /* 0x080fe20003f86270 */
[----:B------:R-:W1:Y:S01]  /*24b20*/  I2F R21, R15 ;  /* 0x0000000f00157306 */ /* 0x000e620000201400 */
[----:B------:R-:W-:Y:S02]  /*24b30*/  IADD3 R24, R3, 0x49, RZ ;  /* 0x0000004903187810 */ /* 0x000fe40007ffe0ff */
[----:B------:R-:W-:Y:S01]  /*24b40*/  FSEL R64, R9, -INF , !P6 ;  /* 0xff80000009407808 */ /* 0x000fe20007000000 */
[CC--:B--2---:R-:W-:Y:S01]  /*24b50*/  FFMA.FTZ R9, R132.reuse, R35.reuse, R80 ;  /* 0x0000002384097223 */ /* 0x0c4fe20000010050 */
[----:B------:R-:W-:Y:S01]  /*24b60*/  FSEL R61, R5, -INF , !P4 ;  /* 0xff800000053d7808 */ /* 0x000fe20006000000 */
[----:B------:R-:W-:Y:S02]  /*24b70*/  FFMA.FTZ R5, R132, R35, R79 ;  /* 0x0000002384057223 */ /* 0x000fe4000001004f */
[----:B------:R2:W-:Y:S01]  /*24b80*/  MUFU.TANH R56, R4 ;  /* 0x0000000400387308 */ /* 0x0005e20000002400 */
[----:B------:R-:W-:Y:S01]  /*24b90*/  ISETP.GE.AND P3, PT, R10, R6, PT ;  /* 0x000000060a00720c */ /* 0x000fe20003f66270 */
[----:B------:R3:W-:Y:S01]  /*24ba0*/  STL [R1+0x64], R7 ;  /* 0x0000640701007387 */ /* 0x0007e20000100800 */
[----:B------:R-:W-:-:S02]  /*24bb0*/  IADD3 R27, R3, 0x61, RZ ;  /* 0x00000061031b7810 */ /* 0x000fc40007ffe0ff */
[C---:B------:R-:W-:Y:S02]  /*24bc0*/  ISETP.GE.AND P6, PT, R19.reuse, R8, PT ;  /* 0x000000081300720c */ /* 0x040fe40003fc6270 */
[----:B------:R-:W-:Y:S01]  /*24bd0*/  ISETP.GE.AND P4, PT, R19, R6, PT ;  /* 0x000000061300720c */ /* 0x000fe20003f86270 */
[----:B------:R-:W1:Y:S01]  /*24be0*/  I2F R43, R24 ;  /* 0x00000018002b7306 */ /* 0x000e620000201400 */
[----:B------:R-:W-:Y:S02]  /*24bf0*/  IADD3 R28, R3, 0x59, RZ ;  /* 0x00000059031c7810 */ /* 0x000fe40007ffe0ff */
[----:B------:R-:W-:Y:S01]  /*24c00*/  ISETP.GE.AND P5, PT, R13, R8, PT ;  /* 0x000000080d00720c */ /* 0x000fe20003fa6270 */
[----:B--2---:R-:W-:-:S04]  /*24c10*/  FFMA.FTZ R4, R132, R40, R249 ;  /* 0x0000002884047223 */ /* 0x004fc800000100f9 */
[----:B------:R-:W-:Y:S01]  /*24c20*/  I2F R47, R27 ;  /* 0x0000001b002f7306 */ /* 0x000fe20000201400 */
[----:B------:R-:W-:Y:S01]  /*24c30*/  FSEL R68, R9, -INF , !P6 ;  /* 0xff80000009447808 */ /* 0x000fe20007000000 */
[----:B----4-:R-:W-:Y:S01]  /*24c40*/  FFMA.FTZ R9, R132, R22, R84 ;  /* 0x0000001684097223 */ /* 0x010fe20000010054 */
[----:B------:R-:W-:Y:S02]  /*24c50*/  FSEL R66, R5, -INF , !P4 ;  /* 0xff80000005427808 */ /* 0x000fe40006000000 */
[----:B------:R-:W-:Y:S01]  /*24c60*/  FSEL R80, R4, -INF , !P3 ;  /* 0xff80000004507808 */ /* 0x000fe20005800000 */
[----:B------:R-:W-:Y:S02]  /*24c70*/  FMUL.FTZ R4, R217, R0 ;  /* 0x00000000d9047220 */ /* 0x000fe40000410000 */
[----:B---3--:R-:W-:Y:S01]  /*24c80*/  FFMA.FTZ R7, R132, R39, R200 ;  /* 0x0000002784077223 */ /* 0x008fe200000100c8 */
[----:B------:R-:W-:Y:S01]  /*24c90*/  ISETP.GE.AND P6, PT, R18, R8, PT ;  /* 0x000000081200720c */ /* 0x000fe20003fc6270 */
[----:B------:R-:W-:Y:S01]  /*24ca0*/  FFMA.FTZ R5, R132, R22, R83 ;  /* 0x0000001684057223 */ /* 0x000fe20000010053 */
[----:B------:R-:W-:Y:S01]  /*24cb0*/  ISETP.GE.AND P4, PT, R18, R6, PT ;  /* 0x000000061200720c */ /* 0x000fe20003f86270 */
[----:B------:R-:W2:Y:S01]  /*24cc0*/  I2F R46, R28 ;  /* 0x0000001c002e7306 */ /* 0x000ea20000201400 */
[----:B------:R-:W-:Y:S01]  /*24cd0*/  FSEL R67, R7, -INF , !P5 ;  /* 0xff80000007437808 */ /* 0x000fe20006800000 */
[----:B------:R-:W-:Y:S01]  /*24ce0*/  FFMA.FTZ R7, R132, R38, R81 ;  /* 0x0000002684077223 */ /* 0x000fe20000010051 */
[----:B------:R-:W-:-:S02]  /*24cf0*/  ISETP.GE.AND P5, PT, R12, R8, PT ;  /* 0x000000080c00720c */ /* 0x000fc40003fa6270 */
[----:B------:R-:W-:-:S03]  /*24d00*/  FSEL R72, R9, -INF , !P6 ;  /* 0xff80000009487808 */ /* 0x000fc60007000000 */
[----:B------:R3:W-:Y:S01]  /*24d10*/  MUFU.TANH R55, R4 ;  /* 0x0000000400377308 */ /* 0x0007e20000002400 */
[----:B------:R-:W-:Y:S01]  /*24d20*/  FSEL R73, R5, -INF , !P4 ;  /* 0xff80000005497808 */ /* 0x000fe20006000000 */
[CC--:B-1----:R-:W-:Y:S01]  /*24d30*/  FFMA.FTZ R9, R132.reuse, R21.reuse, R87 ;  /* 0x0000001584097223 */ /* 0x0c2fe20000010057 */
[----:B------:R-:W-:Y:S01]  /*24d40*/  ISETP.GE.AND P3, PT, R23, R6, PT ;  /* 0x000000061700720c */ /* 0x000fe20003f66270 */
[C---:B------:R-:W-:Y:S01]  /*24d50*/  FFMA.FTZ R5, R132.reuse, R21, R88 ;  /* 0x0000001584057223 */ /* 0x040fe20000010058 */
[----:B------:R-:W-:Y:S02]  /*24d60*/  IADD3 R31, R3, 0x71, RZ ;  /* 0x00000071031f7810 */ /* 0x000fe40007ffe0ff */
[C---:B------:R-:W-:Y:S02]  /*24d70*/  ISETP.GE.AND P6, PT, R15.reuse, R8, PT ;  /* 0x000000080f00720c */ /* 0x040fe40003fc6270 */
[----:B------:R-:W-:Y:S02]  /*24d80*/  ISETP.GE.AND P4, PT, R15, R6, PT ;  /* 0x000000060f00720c */ /* 0x000fe40003f86270 */
[----:B------:R-:W-:Y:S01]  /*24d90*/  FSEL R71, R7, -INF , !P5 ;  /* 0xff80000007477808 */ /* 0x000fe20006800000 */
[C---:B---3--:R-:W-:Y:S01]  /*24da0*/  FFMA.FTZ R4, R132.reuse, R45, R245 ;  /* 0x0000002d84047223 */ /* 0x048fe200000100f5 */
[----:B------:R-:W-:Y:S01]  /*24db0*/  IADD3 R34, R3, 0x69, RZ ;  /* 0x0000006903227810 */ /* 0x000fe20007ffe0ff */
[----:B------:R-:W-:Y:S01]  /*24dc0*/  FFMA.FTZ R7, R132, R37, R85 ;  /* 0x0000002584077223 */ /* 0x000fe20000010055 */
[----:B------:R-:W-:Y:S01]  /*24dd0*/  I2F R50, R31 ;  /* 0x0000001f00327306 */ /* 0x000fe20000201400 */
[----:B------:R-:W-:-:S02]  /*24de0*/  ISETP.GE.AND P5, PT, R11, R8, PT ;  /* 0x000000080b00720c */ /* 0x000fc40003fa6270 */
[----:B------:R-:W-:Y:S01]  /*24df0*/  FSEL R84, R4, -INF , !P3 ;  /* 0xff80000004547808 */ /* 0x000fe20005800000 */
[----:B------:R-:W-:Y:S01]  /*24e00*/  FMUL.FTZ R4, R219, R0 ;  /* 0x00000000db047220 */ /* 0x000fe20000410000 */
[----:B------:R-:W-:Y:S01]  /*24e10*/  FSEL R78, R9, -INF , !P6 ;  /* 0xff800000094e7808 */ /* 0x000fe20007000000 */
[CC--:B------:R-:W-:Y:S01]  /*24e20*/  FFMA.FTZ R9, R132.reuse, R43.reuse, R90 ;  /* 0x0000002b84097223 */ /* 0x0c0fe2000001005a */
[----:B------:R-:W-:Y:S01]  /*24e30*/  FSEL R79, R5, -INF , !P4 ;  /* 0xff800000054f7808 */ /* 0x000fe20006000000 */
[----:B------:R-:W-:Y:S01]  /*24e40*/  FFMA.FTZ R5, R132, R43, R116 ;  /* 0x0000002b84057223 */ /* 0x000fe20000010074 */
[----:B------:R-:W1:Y:S01]  /*24e50*/  I2F R51, R34 ;  /* 0x0000002200337306 */ /* 0x000e620000201400 */
[C---:B------:R-:W-:Y:S02]  /*24e60*/  ISETP.GE.AND P6, PT, R24.reuse, R8, PT ;  /* 0x000000081800720c */ /* 0x040fe40003fc6270 */
[----:B------:R-:W-:Y:S02]  /*24e70*/  ISETP.GE.AND P4, PT, R24, R6, PT ;  /* 0x000000061800720c */ /* 0x000fe40003f86270 */
[----:B------:R-:W-:Y:S01]  /*24e80*/  FSEL R75, R7, -INF , !P5 ;  /* 0xff800000074b7808 */ /* 0x000fe20006800000 */
[----:B------:R-:W-:Y:S01]  /*24e90*/  FFMA.FTZ R7, R132, R40, R89 ;  /* 0x0000002884077223 */ /* 0x000fe20000010059 */
[----:B------:R-:W-:Y:S01]  /*24ea0*/  IADD3 R33, R3, 0x79, RZ ;  /* 0x0000007903217810 */ /* 0x000fe20007ffe0ff */
[----:B------:R3:W-:Y:S01]  /*24eb0*/  MUFU.TANH R43, R4 ;  /* 0x00000004002b7308 */ /* 0x0007e20000002400 */
[----:B------:R-:W-:-:S02]  /*24ec0*/  ISETP.GE.AND P5, PT, R10, R8, PT ;  /* 0x000000080a00720c */ /* 0x000fc40003fa6270 */
[----:B------:R-:W-:Y:S02]  /*24ed0*/  ISETP.GE.AND P3, PT, R27, R6, PT ;  /* 0x000000061b00720c */ /* 0x000fe40003f66270 */
[----:B------:R-:W-:Y:S02]  /*24ee0*/  IADD3 R30, R3, 0x81, RZ ;  /* 0x00000081031e7810 */ /* 0x000fe40007ffe0ff */
[----:B------:R-:W-:Y:S01]  /*24ef0*/  FSEL R82, R9, -INF , !P6 ;  /* 0xff80000009527808 */ /* 0x000fe20007000000 */
[CC--:B--2---:R-:W-:Y:S01]  /*24f00*/  FFMA.FTZ R9, R132.reuse, R46.reuse, R196 ;  /* 0x0000002e84097223 */ /* 0x0c4fe200000100c4 */
[----:B------:R-:W-:Y:S01]  /*24f10*/  FSEL R83, R5, -INF , !P4 ;  /* 0xff80000005537808 */ /* 0x000fe20006000000 */
[----:B------:R-:W-:Y:S01]  /*24f20*/  FFMA.FTZ R5, R132, R46, R193 ;  /* 0x0000002e84057223 */ /* 0x000fe200000100c1 */
[----:B------:R-:W2:Y:S01]  /*24f30*/  I2F R53, R33 ;  /* 0x0000002100357306 */ /* 0x000ea20000201400 */
[----:B------:R-:W-:Y:S01]  /*24f40*/  ISETP.GE.AND P6, PT, R28, R8, PT ;  /* 0x000000081c00720c */ /* 0x000fe20003fc6270 */
[----:B---3--:R-:W-:Y:S01]  /*24f50*/  FFMA.FTZ R4, R132, R47, R113 ;  /* 0x0000002f84047223 */ /* 0x008fe20000010071 */
[----:B------:R-:W-:-:S02]  /*24f60*/  ISETP.GE.AND P4, PT, R28, R6, PT ;  /* 0x000000061c00720c */ /* 0x000fc40003f86270 */
[----:B------:R-:W-:-:S03]  /*24f70*/  FSEL R81, R7, -INF , !P5 ;  /* 0xff80000007517808 */ /* 0x000fc60006800000 */
[----:B------:R-:W3:Y:S01]  /*24f80*/  I2F R49, R30 ;  /* 0x0000001e00317306 */ /* 0x000ee20000201400 */
[----:B------:R-:W-:Y:S01]  /*24f90*/  FSEL R88, R4, -INF , !P3 ;  /* 0xff80000004587808 */ /* 0x000fe20005800000 */
[----:B------:R-:W-:Y:S01]  /*24fa0*/  FFMA.FTZ R7, R132, R45, R199 ;  /* 0x0000002d84077223 */ /* 0x000fe200000100c7 */
[----:B------:R-:W-:Y:S01]  /*24fb0*/  IADD3 R32, R3, 0x89, RZ ;  /* 0x0000008903207810 */ /* 0x000fe20007ffe0ff */
[----:B------:R-:W-:Y:S01]  /*24fc0*/  FMUL.FTZ R4, R213, R0 ;  /* 0x00000000d5047220 */ /* 0x000fe20000410000 */
[-C--:B------:R-:W-:Y:S02]  /*24fd0*/  ISETP.GE.AND P5, PT, R23, R8.reuse, PT ;  /* 0x000000081700720c */ /* 0x080fe40003fa6270 */
[----:B------:R-:W-:Y:S02]  /*24fe0*/  FSEL R86, R9, -INF , !P6 ;  /* 0xff80000009567808 */ /* 0x000fe40007000000 */
[----:B------:R-:W-:Y:S01]  /*24ff0*/  FSEL R87, R5, -INF , !P4 ;  /* 0xff80000005577808 */ /* 0x000fe20006000000 */
[----:B------:R-:W4:Y:S01]  /*25000*/  I2F R52, R32 ;  /* 0x0000002000347306 */ /* 0x000f220000201400 */
[----:B------:R-:W-:-:S02]  /*25010*/  ISETP.GE.AND P6, PT, R34, R8, PT ;  /* 0x000000082200720c */ /* 0x000fc40003fc6270 */
[-C--:B------:R-:W-:Y:S02]  /*25020*/  ISETP.GE.AND P4, PT, R34, R6.reuse, PT ;  /* 0x000000062200720c */ /* 0x080fe40003f86270 */
[----:B------:R-:W-:Y:S01]  /*25030*/  FSEL R85, R7, -INF , !P5 ;  /* 0xff80000007557808 */ /* 0x000fe20006800000 */
[C---:B------:R-:W-:Y:S02]  /*25040*/  FFMA.FTZ R7, R132.reuse, R47, R247 ;  /* 0x0000002f84077223 */ /* 0x040fe400000100f7 */
[----:B------:R2:W-:Y:S01]  /*25050*/  MUFU.TANH R34, R4 ;  /* 0x0000000400227308 */ /* 0x0005e20000002400 */
[----:B------:R-:W-:Y:S02]  /*25060*/  IADD3 R29, R3, 0x91, RZ ;  /* 0x00000091031d7810 */ /* 0x000fe40007ffe0ff */
[----:B------:R-:W-:Y:S01]  /*25070*/  ISETP.GE.AND P3, PT, R31, R6, PT ;  /* 0x000000061f00720c */ /* 0x000fe20003f66270 */
[CC--:B-1----:R-:W-:Y:S01]  /*25080*/  FFMA.FTZ R9, R132.reuse, R51.reuse, R179 ;  /* 0x0000003384097223 */ /* 0x0c2fe200000100b3 */
[----:B------:R-:W-:Y:S01]  /*25090*/  ISETP.GE.AND P5, PT, R27, R8, PT ;  /* 0x000000081b00720c */ /* 0x000fe20003fa6270 */
[----:B------:R-:W-:-:S02]  /*250a0*/  FFMA.FTZ R5, R132, R51, R246 ;  /* 0x0000003384057223 */ /* 0x000fc400000100f6 */
[----:B------:R-:W1:Y:S01]  /*250b0*/  I2F R48, R29 ;  /* 0x0000001d00307306 */ /* 0x000e620000201400 */
[----:B------:R-:W-:Y:S01]  /*250c0*/  FSEL R89, R7, -INF , !P5 ;  /* 0xff80000007597808 */ /* 0x000fe20006800000 */
[CC--:B--2---:R-:W-:Y:S01]  /*250d0*/  FFMA.FTZ R4, R132.reuse, R50.reuse, R107 ;  /* 0x0000003284047223 */ /* 0x0c4fe2000001006b */
[----:B------:R-:W-:Y:S01]  /*250e0*/  IADD3 R26, R3, 0x99, RZ ;  /* 0x00000099031a7810 */ /* 0x000fe20007ffe0ff */
[----:B------:R-:W-:-:S03]  /*250f0*/  FFMA.FTZ R7, R132, R50, R244 ;  /* 0x0000003284077223 */ /* 0x000fc600000100f4 */
[----:B------:R-:W-:Y:S01]  /*25100*/  FSEL R98, R4, -INF , !P3 ;  /* 0xff80000004627808 */ /* 0x000fe20005800000 */
[----:B------:R-:W-:Y:S01]  /*25110*/  FMUL.FTZ R4, R215, R0 ;  /* 0x00000000d7047220 */ /* 0x000fe20000410000 */
[-C--:B------:R-:W-:Y:S02]  /*25120*/  ISETP.GE.AND P5, PT, R31, R8.reuse, PT ;  /* 0x000000081f00720c */ /* 0x080fe40003fa6270 */
[----:B------:R-:W-:Y:S02]  /*25130*/  FSEL R90, R9, -INF , !P6 ;  /* 0xff800000095a7808 */ /* 0x000fe40007000000 */
[----:B------:R-:W-:Y:S01]  /*25140*/  FSEL R96, R5, -INF , !P4 ;  /* 0xff80000005607808 */ /* 0x000fe20006000000 */
[CC--:B------:R-:W-:Y:S01]  /*25150*/  FFMA.FTZ R5, R132.reuse, R53.reuse, R225 ;  /* 0x0000003584057223 */ /* 0x0c0fe200000100e1 */
[C---:B------:R-:W-:Y:S01]  /*25160*/  ISETP.GE.AND P6, PT, R33.reuse, R8, PT ;  /* 0x000000082100720c */ /* 0x040fe20003fc6270 */
[C---:B------:R-:W-:Y:S01]  /*25170*/  FFMA.FTZ R9, R132.reuse, R53, R248 ;  /* 0x0000003584097223 */ /* 0x040fe200000100f8 */
[-C--:B------:R-:W-:Y:S01]  /*25180*/  ISETP.GE.AND P4, PT, R33, R6.reuse, PT ;  /* 0x000000062100720c */ /* 0x080fe20003f86270 */
[----:B------:R-:W2:Y:S01]  /*25190*/  I2F R44, R26 ;  /* 0x0000001a002c7306 */ /* 0x000ea20000201400 */
[----:B------:R-:W-:Y:S01]  /*251a0*/  FSEL R107, R7, -INF , !P5 ;  /* 0xff800000076b7808 */ /* 0x000fe20006800000 */
[----:B---3--:R-:W-:Y:S01]  /*251b0*/  FFMA.FTZ R7, R132, R49, R110 ;  /* 0x0000003184077223 */ /* 0x008fe2000001006e */
[----:B------:R-:W-:-:S02]  /*251c0*/  ISETP.GE.AND P3, PT, R30, R6, PT ;  /* 0x000000061e00720c */ /* 0x000fc40003f66270 */
[----:B------:R-:W-:-:S03]  /*251d0*/  IADD3 R25, R3, 0xa1, RZ ;  /* 0x000000a103197810 */ /* 0x000fc60007ffe0ff */
[----:B------:R3:W-:Y:S01]  /*251e0*/  MUFU.TANH R33, R4 ;  /* 0x0000000400217308 */ /* 0x0007e20000002400 */
[----:B------:R-:W-:Y:S01]  /*251f0*/  FSEL R110, R5, -INF , !P4 ;  /* 0xff800000056e7808 */ /* 0x000fe20006000000 */
[----:B----4-:R-:W-:Y:S01]  /*25200*/  FFMA.FTZ R5, R132, R52, R172 ;  /* 0x0000003484057223 */ /* 0x010fe200000100ac */
[----:B------:R-:W-:Y:S02]  /*25210*/  ISETP.GE.AND P5, PT, R30, R8, PT ;  /* 0x000000081e00720c */ /* 0x000fe40003fa6270 */
[----:B------:R-:W-:-:S03]  /*25220*/  ISETP.GE.AND P4, PT, R32, R6, PT ;  /* 0x000000062000720c */ /* 0x000fc60003f86270 */
[----:B------:R-:W4:Y:S01]  /*25230*/  I2F R42, R25 ;  /* 0x00000019002a7306 */ /* 0x000f220000201400 */
[----:B---3--:R-:W-:Y:S01]  /*25240*/  FFMA.FTZ R4, R132, R49, R109 ;  /* 0x0000003184047223 */ /* 0x008fe2000001006d */
[----:B------:R-:W-:Y:S02]  /*25250*/  FSEL R109, R9, -INF , !P6 ;  /* 0xff800000096d7808 */ /* 0x000fe40007000000 */
[----:B------:R-:W-:Y:S02]  /*25260*/  ISETP.GE.AND P6, PT, R32, R8, PT ;  /* 0x000000082000720c */ /* 0x000fe40003fc6270 */
[----:B------:R-:W-:Y:S01]  /*25270*/  FSEL R113, R4, -INF , !P3 ;  /* 0xff80000004717808 */ /* 0x000fe20005800000 */
[C---:B------:R-:W-:Y:S01]  /*25280*/  FFMA.FTZ R4, R132.reuse, R52, R117 ;  /* 0x0000003484047223 */ /* 0x040fe20000010075 */
[----:B------:R-:W-:Y:S02]  /*25290*/  IADD3 R22, R3, 0xa9, RZ ;  /* 0x000000a903167810 */ /* 0x000fe40007ffe0ff */
[----:B------:R-:W-:Y:S01]  /*252a0*/  FSEL R117, R5, -INF , !P6 ;  /* 0xff80000005757808 */ /* 0x000fe20007000000 */
[----:B-1----:R-:W-:Y:S01]  /*252b0*/  FFMA.FTZ R5, R132, R48, R120 ;  /* 0x0000003084057223 */ /* 0x002fe20000010078 */
[----:B------:R-:W-:Y:S01]  /*252c0*/  FSEL R116, R7, -INF , !P5 ;  /* 0xff80000007747808 */ /* 0x000fe20006800000 */
[----:B------:R-:W1:Y:S01]  /*252d0*/  I2F R41, R22 ;  /* 0x0000001600297306 */ /* 0x000e620000201400 */
[----:B------:R-:W-:-:S02]  /*252e0*/  ISETP.GE.AND P5, PT, R29, R8, PT ;  /* 0x000000081d00720c */ /* 0x000fc40003fa6270 */
[----:B------:R-:W-:Y:S01]  /*252f0*/  FSEL R120, R4, -INF , !P4 ;  /* 0xff80000004787808 */ /* 0x000fe20006000000 */
[C---:B------:R-:W-:Y:S01]  /*25300*/  FFMA.FTZ R4, R132.reuse, R48, R125 ;  /* 0x0000003084047223 */ /* 0x040fe2000001007d */
[----:B------:R-:W-:Y:S02]  /*25310*/  ISETP.GE.AND P3, PT, R29, R6, PT ;  /* 0x000000061d00720c */ /* 0x000fe40003f66270 */
[----:B------:R-:W-:Y:S02]  /*25320*/  IADD3 R21, R3, 0xb1, RZ ;  /* 0x000000b103157810 */ /* 0x000fe40007ffe0ff */
[----:B------:R-:W-:Y:S01]  /*25330*/  FSEL R125, R5, -INF , !P5 ;  /* 0xff800000057d7808 */ /* 0x000fe20006800000 */
[----:B--2---:R-:W-:Y:S01]  /*25340*/  FFMA.FTZ R5, R132, R44, R122 ;  /* 0x0000002c84057223 */ /* 0x004fe2000001007a */
[----:B------:R-:W-:Y:S01]  /*25350*/  ISETP.GE.AND P6, PT, R26, R8, PT ;  /* 0x000000081a00720c */ /* 0x000fe20003fc6270 */
[----:B------:R-:W-:Y:S01]  /*25360*/  FMUL.FTZ R7, R209, R0 ;  /* 0x00000000d1077220 */ /* 0x000fe20000410000 */
[----:B------:R-:W-:Y:S01]  /*25370*/  FSEL R122, R4, -INF , !P3 ;  /* 0xff800000047a7808 */ /* 0x000fe20005800000 */
[----:B------:R-:W2:Y:S01]  /*25380*/  I2F R40, R21 ;  /* 0x0000001500287306 */ /* 0x000ea20000201400 */
[----:B------:R-:W-:Y:S01]  /*25390*/  FFMA.FTZ R4, R132, R44, R126 ;  /* 0x0000002c84047223 */ /* 0x000fe2000001007e */
[----:B------:R-:W-:-:S02]  /*253a0*/  ISETP.GE.AND P4, PT, R26, R6, PT ;  /* 0x000000061a00720c */ /* 0x000fc40003f86270 */
[----:B------:R-:W-:Y:S01]  /*253b0*/  FSEL R126, R5, -INF , !P6 ;  /* 0xff800000057e7808 */ /* 0x000fe20007000000 */
[----:B----4-:R-:W-:Y:S01]  /*253c0*/  FFMA.FTZ R5, R132, R42, R128 ;  /* 0x0000002a84057223 */ /* 0x010fe20000010080 */
[----:B------:R-:W-:Y:S02]  /*253d0*/  IADD3 R13, R3, 0xc1, RZ ;  /* 0x000000c1030d7810 */ /* 0x000fe40007ffe0ff */
[----:B------:R3:W-:Y:S01]  /*253e0*/  MUFU.TANH R32, R7 ;  /* 0x0000000700207308 */ /* 0x0007e20000002400 */
[----:B------:R-:W-:Y:S02]  /*253f0*/  ISETP.GE.AND P5, PT, R25, R8, PT ;  /* 0x000000081900720c */ /* 0x000fe40003fa6270 */
[----:B------:R-:W-:Y:S01]  /*25400*/  FSEL R128, R4, -INF , !P4 ;  /* 0xff80000004807808 */ /* 0x000fe20006000000 */
[C---:B------:R-:W-:Y:S01]  /*25410*/  FFMA.FTZ R4, R132.reuse, R42, R136 ;  /* 0x0000002a84047223 */ /* 0x040fe20000010088 */
[----:B------:R-:W-:Y:S02]  /*25420*/  IADD3 R14, R3, 0xb9, RZ ;  /* 0x000000b9030e7810 */ /* 0x000fe40007ffe0ff */
[----:B------:R-:W-:Y:S01]  /*25430*/  ISETP.GE.AND P3, PT, R25, R6, PT ;  /* 0x000000061900720c */ /* 0x000fe20003f66270 */
[----:B------:R-:W4:Y:S01]  /*25440*/  I2F R39, R13 ;  /* 0x0000000d00277306 */ /* 0x000f220000201400 */
[----:B------:R-:W-:Y:S01]  /*25450*/  FSEL R136, R5, -INF , !P5 ;  /* 0xff80000005887808 */ /* 0x000fe20006800000 */
[----:B-1----:R-:W-:-:S02]  /*25460*/  FFMA.FTZ R5, R132, R41, R130 ;  /* 0x0000002984057223 */ /* 0x002fc40000010082 */
[----:B---3--:R-:W-:-:S04]  /*25470*/  FMUL.FTZ R7, R211, R0 ;  /* 0x00000000d3077220 */ /* 0x008fc80000410000 */
[----:B------:R-:W1:Y:S01]  /*25480*/  I2F R38, R14 ;  /* 0x0000000e00267306 */ /* 0x000e620000201400 */
[----:B------:R-:W-:Y:S02]  /*25490*/  ISETP.GE.AND P6, PT, R22, R8, PT ;  /* 0x000000081600720c */ /* 0x000fe40003fc6270 */
[----:B------:R-:W-:Y:S01]  /*254a0*/  FSEL R130, R4, -INF , !P3 ;  /* 0xff80000004827808 */ /* 0x000fe20005800000 */
[----:B------:R-:W-:-:S04]  /*254b0*/  FFMA.FTZ R4, R132, R41, R60 ;  /* 0x0000002984047223 */ /* 0x000fc8000001003c */
[----:B------:R3:W-:Y:S01]  /*254c0*/  MUFU.TANH R30, R7 ;  /* 0x00000007001e7308 */ /* 0x0007e20000002400 */
[C---:B------:R-:W-:Y:S02]  /*254d0*/  IADD3 R20, R3.reuse, 0xc9, RZ ;  /* 0x000000c903147810 */ /* 0x040fe40007ffe0ff */
[----:B------:R-:W-:Y:S02]  /*254e0*/  ISETP.GE.AND P4, PT, R22, R6, PT ;  /* 0x000000061600720c */ /* 0x000fe40003f86270 */
[----:B------:R-:W-:Y:S02]  /*254f0*/  IADD3 R12, R3, 0xd1, RZ ;  /* 0x000000d1030c7810 */ /* 0x000fe40007ffe0ff */
[----:B------:R-:W-:Y:S01]  /*25500*/  FSEL R172, R5, -INF , !P6 ;  /* 0xff80000005ac7808 */ /* 0x000fe20007000000 */
[----:B------:R-:W1:Y:S01]  /*25510*/  I2F R35, R20 ;  /* 0x0000001400237306 */ /* 0x000e620000201400 */
[----:B------:R-:W-:Y:S01]  /*25520*/  MOV R231, R174 ;  /* 0x000000ae00e77202 */ /* 0x000fe20000000f00 */
[----:B---3--:R-:W-:-:S06]  /*25530*/  FMUL.FTZ R7, R205, R0 ;  /* 0x00000000cd077220 */ /* 0x008fcc0000410000 */
[----:B------:R3:W-:Y:S01]  /*25540*/  MUFU.TANH R29, R7 ;  /* 0x00000007001d7308 */ /* 0x0007e20000002400 */
[----:B--2---:R-:W-:Y:S01]  /*25550*/  FFMA.FTZ R5, R132, R40, R59 ;  /* 0x0000002884057223 */ /* 0x004fe2000001003b */
[----:B------:R-:W-:Y:S02]  /*25560*/  ISETP.GE.AND P5, PT, R21, R8, PT ;  /* 0x000000081500720c */ /* 0x000fe40003fa6270 */
[----:B------:R-:W-:Y:S01]  /*25570*/  FSEL R174, R4, -INF , !P4 ;  /* 0xff80000004ae7808 */ /* 0x000fe20006000000 */
[----:B------:R-:W-:Y:S01]  /*25580*/  FFMA.FTZ R4, R132, R40, R58 ;  /* 0x0000002884047223 */ /* 0x000fe2000001003a */
[----:B------:R-:W-:Y:S02]  /*25590*/  IADD3 R19, R3, 0xd9, RZ ;  /* 0x000000d903137810 */ /* 0x000fe40007ffe0ff */
[----:B------:R-:W2:Y:S01]  /*255a0*/  I2F R37, R12 ;  /* 0x0000000c00257306 */ /* 0x000ea20000201400 */
[----:B------:R-:W-:Y:S01]  /*255b0*/  ISETP.GE.AND P3, PT, R21, R6, PT ;  /* 0x000000061500720c */ /* 0x000fe20003f66270 */
[----:B---3--:R-:W-:Y:S01]  /*255c0*/  FMUL.FTZ R7, R207, R0 ;  /* 0x00000000cf077220 */ /* 0x008fe20000410000 */
[----:B------:R-:W-:-:S05]  /*255d0*/  FSEL R179, R5, -INF , !P5 ;  /* 0xff80000005b37808 */ /* 0x000fca0006800000 */
[----:B------:R3:W-:Y:S01]  /*255e0*/  MUFU.TANH R26, R7 ;  /* 0x00000007001a7308 */ /* 0x0007e20000002400 */
[----:B------:R-:W-:Y:S01]  /*255f0*/  FMUL.FTZ R5, R97, R0 ;  /* 0x0000000061057220 */ /* 0x000fe20000410000 */
[----:B------:R-:W-:Y:S01]  /*25600*/  FSEL R97, R4, -INF , !P3 ;  /* 0xff80000004617808 */ /* 0x000fe20005800000 */
[----:B----4-:R-:W-:Y:S01]  /*25610*/  FFMA.FTZ R4, R132, R39, R43 ;  /* 0x0000002784047223 */ /* 0x010fe2000001002b */
[----:B------:R-:W-:-:S04]  /*25620*/  ISETP.GE.AND P3, PT, R13, R6, PT ;  /* 0x000000060d00720c */ /* 0x000fc80003f66270 */
[----:B------:R-:W4:Y:S01]  /*25630*/  I2F R28, R19 ;  /* 0x00000013001c7306 */ /* 0x000f220000201400 */
[----:B-1----:R-:W-:Y:S02]  /*25640*/  FFMA.FTZ R9, R132, R38, R57 ;  /* 0x0000002684097223 */ /* 0x002fe40000010039 */
[----:B---3--:R-:W-:-:S05]  /*25650*/  FMUL.FTZ R7, R201, R0 ;  /* 0x00000000c9077220 */ /* 0x008fca0000410000 */
[----:B------:R1:W-:Y:S01]  /*25660*/  MUFU.TANH R25, R7 ;  /* 0x0000000700197308 */ /* 0x0003e20000002400 */
[----:B------:R-:W-:Y:S01]  /*25670*/  ISETP.GE.AND P6, PT, R14, R8, PT ;  /* 0x000000080e00720c */ /* 0x000fe20003fc6270 */
[----:B------:R-:W-:Y:S01]  /*25680*/  IMAD.MOV.U32 R229, RZ, RZ, R178 ;  /* 0x000000ffffe57224 */ /* 0x000fe200078e00b2 */
[----:B------:R-:W-:Y:S01]  /*25690*/  FSEL R196, R4, -INF , !P3 ;  /* 0xff80000004c47808 */ /* 0x000fe20005800000 */
[----:B------:R-:W-:Y:S01]  /*256a0*/  FMUL.FTZ R4, R233, R0 ;  /* 0x00000000e9047220 */ /* 0x000fe20000410000 */
[----:B------:R-:W-:Y:S02]  /*256b0*/  ISETP.GE.AND P5, PT, R13, R8, PT ;  /* 0x000000080d00720c */ /* 0x000fe40003fa6270 */
[----:B------:R-:W-:Y:S01]  /*256c0*/  FSEL R178, R9, -INF , !P6 ;  /* 0xff80000009b27808 */ /* 0x000fe20007000000 */
[----:B------:R-:W-:Y:S02]  /*256d0*/  FFMA.FTZ R9, R132, R35, R34 ;  /* 0x0000002384097223 */ /* 0x000fe40000010022 */
[----:B-1----:R-:W-:-:S04]  /*256e0*/  FMUL.FTZ R7, R203, R0 ;  /* 0x00000000cb077220 */ /* 0x002fc80000410000 */
[----:B------:R1:W-:Y:S01]  /*256f0*/  MUFU.TANH R21, R7 ;  /* 0x0000000700157308 */ /* 0x0003e20000002400 */
[----:B------:R-:W-:Y:S02]  /*25700*/  ISETP.GE.AND P4, PT, R14, R6, PT ;  /* 0x000000060e00720c */ /* 0x000fe40003f86270 */
[----:B------:R-:W-:Y:S02]  /*25710*/  ISETP.GE.AND P6, PT, R20, R8, PT ;  /* 0x000000081400720c */ /* 0x000fe40003fc6270 */
[----:B------:R-:W-:-:S03]  /*25720*/  ISETP.GE.AND P3, PT, R12, R6, PT ;  /* 0x000000060c00720c */ /* 0x000fc60003f66270 */
[----:B------:R3:W-:Y:S01]  /*25730*/  MUFU.TANH R14, R4 ;  /* 0x00000004000e7308 */ /* 0x0007e20000002400 */
[----:B-1----:R-:W-:Y:S01]  /*25740*/  FFMA.FTZ R7, R132, R39, R55 ;  /* 0x0000002784077223 */ /* 0x002fe20000010037 */
[----:B------:R-:W-:-:S06]  /*25750*/  IADD3 R11, R3, 0xe1, RZ ;  /* 0x000000e1030b7810 */ /* 0x000fcc0007ffe0ff */
[----:B------:R1:W-:Y:S01]  /*25760*/  MUFU.TANH R22, R5 ;  /* 0x0000000500167308 */ /* 0x0003e20000002400 */
[----:B------:R-:W-:Y:S01]  /*25770*/  FSEL R199, R7, -INF , !P5 ;  /* 0xff80000007c77808 */ /* 0x000fe20006800000 */
[-C--:B--2---:R-:W-:Y:S01]  /*25780*/  FFMA.FTZ R7, R132, R37.reuse, R32 ;  /* 0x0000002584077223 */ /* 0x084fe20000010020 */
[----:B------:R-:W-:Y:S01]  /*25790*/  ISETP.GE.AND P5, PT, R12, R8, PT ;  /* 0x000000080c00720c */ /* 0x000fe20003fa6270 */
[C---:B---3--:R-:W-:Y:S01]  /*257a0*/  FFMA.FTZ R4, R132.reuse, R37, R30 ;  /* 0x0000002584047223 */ /* 0x048fe2000001001e */
[----:B------:R-:W-:Y:S01]  /*257b0*/  FSEL R200, R9, -INF , !P6 ;  /* 0xff80000009c87808 */ /* 0x000fe20007000000 */
[----:B----4-:R-:W-:Y:S01]  /*257c0*/  FFMA.FTZ R9, R132, R28, R29 ;  /* 0x0000001c84097223 */ /* 0x010fe2000001001d */
[----:B------:R-:W-:Y:S01]  /*257d0*/  ISETP.GE.AND P6, PT, R19, R8, PT ;  /* 0x000000081300720c */ /* 0x000fe20003fc6270 */
[----:B------:R-:W-:Y:S01]  /*257e0*/  FMUL.FTZ R13, R99, R0 ;  /* 0x00000000630d7220 */ /* 0x000fe20000410000 */
[----:B------:R-:W-:Y:S01]  /*257f0*/  FSEL R205, R7, -INF , !P5 ;  /* 0xff80000007cd7808 */ /* 0x000fe20006800000 */
[----:B------:R2:W3:Y:S01]  /*25800*/  I2F R31, R11 ;  /* 0x0000000b001f7306 */ /* 0x0004e20000201400 */
[----:B------:R-:W-:Y:S01]  /*25810*/  FSEL R203, R4, -INF , !P3 ;  /* 0xff80000004cb7808 */ /* 0x000fe20005800000 */
[----:B-1----:R-:W-:Y:S01]  /*25820*/  FFMA.FTZ R5, R132, R38, R56 ;  /* 0x0000002684057223 */ /* 0x002fe20000010038 */
[----:B------:R-:W-:Y:S01]  /*25830*/  ISETP.GE.AND P5, PT, R11, R8, PT ;  /* 0x000000080b00720c */ /* 0x000fe20003fa6270 */
[----:B------:R-:W-:Y:S01]  /*25840*/  FMUL.FTZ R12, R235, R0 ;  /* 0x00000000eb0c7220 */ /* 0x000fe20000410000 */
[----:B------:R-:W-:-:S02]  /*25850*/  ISETP.GE.AND P3, PT, R11, R6, PT ;  /* 0x000000060b00720c */ /* 0x000fc40003f66270 */
[----:B------:R-:W-:Y:S02]  /*25860*/  FSEL R193, R5, -INF , !P4 ;  /* 0xff80000005c17808 */ /* 0x000fe40006000000 */
[----:B------:R-:W-:Y:S01]  /*25870*/  FSEL R207, R9, -INF , !P6 ;  /* 0xff80000009cf7808 */ /* 0x000fe20007000000 */
[-C--:B------:R-:W-:Y:S01]  /*25880*/  FMUL.FTZ R9, R241, R0.reuse ;  /* 0x00000000f1097220 */ /* 0x080fe20000410000 */
[----:B------:R-:W-:Y:S01]  /*25890*/  IADD3 R18, R3, 0xe9, RZ ;  /* 0x000000e903127810 */ /* 0x000fe20007ffe0ff */
[----:B--2---:R-:W-:Y:S01]  /*258a0*/  FMUL.FTZ R11, R231, R0 ;  /* 0x00000000e70b7220 */ /* 0x004fe20000410000 */
[----:B------:R-:W-:Y:S02]  /*258b0*/  ISETP.GE.AND P4, PT, R20, R6, PT ;  /* 0x000000061400720c */ /* 0x000fe40003f86270 */
[C---:B------:R-:W-:Y:S01]  /*258c0*/  IADD3 R10, R3.reuse, 0xf1, RZ ;  /* 0x000000f1030a7810 */ /* 0x040fe20007ffe0ff */
[----:B------:R-:W-:Y:S01]  /*258d0*/  MUFU.TANH R20, R13 ;  /* 0x0000000d00147308 */ /* 0x000fe20000002400 */
[----:B------:R-:W-:-:S07]  /*258e0*/  IADD3 R15, R3, 0xf9, RZ ;  /* 0x000000f9030f7810 */ /* 0x000fce0007ffe0ff */
[----:B------:R-:W-:Y:S01]  /*258f0*/  MUFU.TANH R13, R12 ;  /* 0x0000000c000d7308 */ /* 0x000fe20000002400 */
[----:B------:R-:W-:-:S07]  /*25900*/  FFMA.FTZ R5, R132, R35, R33 ;  /* 0x0000002384057223 */ /* 0x000fce0000010021 */
[----:B------:R-:W-:Y:S08]  /*25910*/  MUFU.TANH R12, R11 ;  /* 0x0000000b000c7308 */ /* 0x000ff00000002400 */
[----:B------:R-:W1:Y:S08]  /*25920*/  I2F R24, R18 ;  /* 0x0000001200187306 */ /* 0x000e700000201400 */
[----:B------:R2:W-:Y:S08]  /*25930*/  MUFU.TANH R11, R9 ;  /* 0x00000009000b7308 */ /* 0x0005f00000002400 */
[----:B------:R-:W4:Y:S01]  /*25940*/  I2F R27, R10 ;  /* 0x0000000a001b7306 */ /* 0x000f220000201400 */
[----:B--2---:R-:W-:-:S07]  /*25950*/  FMUL.FTZ R9, R243, R0 ;  /* 0x00000000f3097220 */ /* 0x004fce0000410000 */
[----:B------:R-:W-:Y:S01]  /*25960*/  I2F R70, R3 ;  /* 0x0000000300467306 */ /* 0x000fe20000201400 */
[----:B------:R-:W-:Y:S01]  /*25970*/  FSEL R201, R5, -INF , !P4 ;  /* 0xff80000005c97808 */ /* 0x000fe20006000000 */
[CC--:B---3--:R-:W-:Y:S02]  /*25980*/  FFMA.FTZ R7, R132.reuse, R31.reuse, R25 ;  /* 0x0000001f84077223 */ /* 0x0c8fe40000010019 */
[----:B------:R-:W-:-:S04]  /*25990*/  FFMA.FTZ R4, R132, R31, R21 ;  /* 0x0000001f84047223 */ /* 0x000fc80000010015 */
[----:B------:R-:W2:Y:S01]  /*259a0*/  I2F R23, R15 ;  /* 0x0000000f00177306 */ /* 0x000ea20000201400 */
[----:B------:R-:W-:Y:S01]  /*259b0*/  FFMA.FTZ R5, R132, R28, R26 ;  /* 0x0000001c84057223 */ /* 0x000fe2000001001a */
[----:B------:R-:W-:-:S06]  /*259c0*/  ISETP.GE.AND P4, PT, R19, R6, PT ;  /* 0x000000061300720c */ /* 0x000fcc0003f86270 */
[----:B------:R-:W3:Y:S01]  /*259d0*/  MUFU.TANH R9, R9 ;  /* 0x0000000900097308 */ /* 0x000ee20000002400 */
[----:B------:R-:W-:Y:S01]  /*259e0*/  FSEL R213, R7, -INF , !P5 ;  /* 0xff80000007d57808 */ /* 0x000fe20006800000 */
[-C--:B-1----:R-:W-:Y:S01]  /*259f0*/  FFMA.FTZ R7, R132, R24.reuse, R22 ;  /* 0x0000001884077223 */ /* 0x082fe20000010016 */
[----:B------:R-:W-:Y:S01]  /*25a00*/  FSEL R211, R4, -INF , !P3 ;  /* 0xff80000004d37808 */ /* 0x000fe20005800000 */
[C---:B------:R-:W-:Y:S01]  /*25a10*/  FFMA.FTZ R4, R132.reuse, R24, R20 ;  /* 0x0000001884047223 */ /* 0x040fe20000010014 */
[----:B------:R-:W-:Y:S01]  /*25a20*/  FSEL R209, R5, -INF , !P4 ;  /* 0xff80000005d17808 */ /* 0x000fe20006000000 */
[-C--:B----4-:R-:W-:Y:S01]  /*25a30*/  FFMA.FTZ R5, R132, R27.reuse, R14 ;  /* 0x0000001b84057223 */ /* 0x090fe2000001000e */
[----:B------:R-:W-:Y:S01]  /*25a40*/  ISETP.GE.AND P6, PT, R18, R8, PT ;  /* 0x000000081200720c */ /* 0x000fe20003fc6270 */
[----:B------:R-:W-:Y:S01]  /*25a50*/  FFMA.FTZ R0, R132, R27, R13 ;  /* 0x0000001b84007223 */ /* 0x000fe2000001000d */
[----:B------:R-:W-:Y:S01]  /*25a60*/  BAR.SYNC.DEFER_BLOCKING 0x0 ;  /* 0x0000000000007b1d */ /* 0x000fe20000010000 */
[----:B------:R-:W-:-:S02]  /*25a70*/  ISETP.GE.AND P4, PT, R18, R6, PT ;  /* 0x000000061200720c */ /* 0x000fc40003f86270 */
[C---:B------:R-:W-:Y:S02]  /*25a80*/  ISETP.GE.AND P5, PT, R10.reuse, R8, PT ;  /* 0x000000080a00720c */ /* 0x040fe40003fa6270 */
[----:B------:R-:W-:Y:S02]  /*25a90*/  ISETP.GE.AND P3, PT, R10, R6, PT ;  /* 0x000000060a00720c */ /* 0x000fe40003f66270 */
[----:B------:R-:W-:Y:S02]  /*25aa0*/  FSEL R215, R7, -INF , !P6 ;  /* 0xff80000007d77808 */ /* 0x000fe40007000000 */
[----:B------:R-:W-:Y:S01]  /*25ab0*/  FSEL R217, R4, -INF , !P4 ;  /* 0xff80000004d97808 */ /* 0x000fe20006000000 */
[CC--:B--2---:R-:W-:Y:S01]  /*25ac0*/  FFMA.FTZ R4, R132.reuse, R23.reuse, R11 ;  /* 0x0000001784047223 */ /* 0x0c4fe2000001000b */
[C---:B------:R-:W-:Y:S02]  /*25ad0*/  ISETP.GE.AND P6, PT, R3.reuse, R8, PT ;  /* 0x000000080300720c */ /* 0x040fe40003fc6270 */
[----:B------:R-:W-:Y:S01]  /*25ae0*/  ISETP.GE.AND P4, PT, R3, R6, PT ;  /* 0x000000060300720c */ /* 0x000fe20003f86270 */
[CC--:B------:R-:W-:Y:S01]  /*25af0*/  FFMA.FTZ R3, R132.reuse, R70.reuse, R12 ;  /* 0x0000004684037223 */ /* 0x0c0fe2000001000c */
[----:B------:R-:W-:Y:S01]  /*25b00*/  FSEL R221, R5, -INF , !P5 ;  /* 0xff80000005dd7808 */ /* 0x000fe20006800000 */
[----:B------:R-:W-:Y:S01]  /*25b10*/  FFMA.FTZ R5, R132, R70, R229 ;  /* 0x0000004684057223 */ /* 0x000fe200000100e5 */
[----:B------:R-:W-:Y:S01]  /*25b20*/  FSEL R219, R0, -INF , !P3 ;  /* 0xff80000000db7808 */ /* 0x000fe20005800000 */
[----:B---3--:R-:W-:Y:S01]  /*25b30*/  FFMA.FTZ R0, R132, R23, R9 ;  /* 0x0000001784007223 */ /* 0x008fe20000010009 */
[C---:B------:R-:W-:Y:S01]  /*25b40*/  ISETP.GE.AND P5, PT, R15.reuse, R8, PT ;  /* 0x000000080f00720c */ /* 0x040fe20003fa6270 */
[----:B------:R-:W-:Y:S01]  /*25b50*/  BSSY B1, `(.L_x_3387) ;  /* 0x0000101000017945 */ /* 0x000fe20003800000 */
[----:B------:R-:W-:Y:S01]  /*25b60*/  ISETP.GE.AND P3, PT, R15, R6, PT ;  /* 0x000000060f00720c */ /* 0x000fe20003f66270 */
[----:B------:R-:W-:Y:S01]  /*25b70*/  IMAD.MOV.U32 R248, RZ, RZ, R226 ;  /* 0x000000fffff87224 */ /* 0x000fe200078e00e2 */
[----:B------:R-:W-:-:S02]  /*25b80*/  MOV R249, R227 ;  /* 0x000000e300f97202 */ /* 0x000fc40000000f00 */
        /* <DEDUP_REMOVED lines=8> */
[----:B------:R-:W-:Y:S02]  /*25c10*/  IADD3 R9, R54, -0x100, RZ ;  /* 0xffffff0036097810 */ /* 0x000fe40007ffe0ff */
[----:B------:R-:W-:-:S02]  /*25c20*/  IABS R7, R54 ;  /* 0x0000003600077213 */ /* 0x000fc40000000000 */
[----:B------:R-:W-:Y:S02]  /*25c30*/  IABS R8, R9 ;  /* 0x0000000900087213 */ /* 0x000fe40000000000 */
[-C--:B--2---:R-:W-:Y:S02]  /*25c40*/  IABS R0, R3.reuse ;  /* 0x0000000300007213 */ /* 0x084fe40000000000 */
        /* <DEDUP_REMOVED lines=56> */
.L_x_3390:
[----:B------:R-:W2:Y:S02]  /*25fd0*/  LD.E R0, [R16.64+0x38] ;  /* 0x0000380610007980 */ /* 0x000ea4000c101900 */
[----:B--2---:R-:W-:-:S04]  /*25fe0*/  LEA R0, -R0, RZ, 0x8 ;  /* 0x000000ff00007211 */ /* 0x004fc800078e41ff */
[----:B------:R-:W-:Y:S02]  /*25ff0*/  SHF.R.S32.HI R3, RZ, 0x1f, R0 ;  /* 0x0000001fff037819 */ /* 0x000fe40000011400 */
.L_x_3391:
[----:B------:R-:W-:Y:S05]  /*26000*/  BSYNC B0 ;  /* 0x0000000000007941 */ /* 0x000fea0003800000 */
.L_x_3389:
[----:B------:R-:W2:Y:S01]  /*26010*/  LDL R42, [R1] ;  /* 0x00000000012a7983 */ /* 0x000ea20000100800 */
[----:B-----5:R-:W-:Y:S01]  /*26020*/  @!P1 IADD3 R4, P2, R0, R118, RZ ;  /* 0x0000007600049210 */ /* 0x020fe20007f5e0ff */
[----:B------:R-:W-:Y:S01]  /*26030*/  @!P1 IMAD.MOV.U32 R12, RZ, RZ, R0 ;  /* 0x000000ffff0c9224 */ /* 0x000fe200078e0000 */
[C---:B------:R-:W-:Y:S01]  /*26040*/  @!P1 LEA R5, P0, R190.reuse, R0, 0x5 ;  /* 0x00000000be059211 */ /* 0x040fe200078028ff */
[----:B------:R-:W-:Y:S01]  /*26050*/  @!P1 IMAD.MOV.U32 R13, RZ, RZ, R3 ;  /* 0x000000ffff0d9224 */ /* 0x000fe200078e0003 */
[----:B------:R1:W-:Y:S01]  /*26060*/  @P1 STS.128 [R189+0x2000], RZ ;  /* 0x002000ffbd001388 */ /* 0x0003e20000000c00 */
[----:B------:R-:W-:Y:S01]  /*26070*/  @!P1 IMAD.X R6, R3, 0x1, R224, P2 ;  /* 0x0000000103069824 */ /* 0x000fe200010e06e0 */
[----:B------:R-:W-:Y:S01]  /*26080*/  @!P1 LEA.HI.X R7, R190, R3, R191, 0x5, P0 ;  /* 0x00000003be079211 */ /* 0x000fe200000f2cbf */
[C---:B------:R-:W-:Y:S01]  /*26090*/  @!P1 IMAD R18, R191.reuse, 0x60, RZ ;  /* 0x00000060bf129824 */ /* 0x040fe200078e02ff */
[----:B------:R-:W-:Y:S01]  /*260a0*/  BSSY B0, `(.L_x_3392) ;  /* 0x00000a7000007945 */ /* 0x000fe20003800000 */
[----:B------:R-:W-:-:S02]  /*260b0*/  @!P1 IMAD R15, R191, 0x30, RZ ;  /* 0x00000030bf0f9824 */ /* 0x000fc400078e02ff */
[C---:B------:R-:W-:Y:S02]  /*260c0*/  @!P1 IMAD R14, R191.reuse, 0x50, RZ ;  /* 0x00000050bf0e9824 */ /* 0x040fe400078e02ff */
[----:B------:R-:W-:Y:S02]  /*260d0*/  @!P1 IMAD.MOV.U32 R19, RZ, RZ, R3 ;  /* 0x000000ffff139224 */ /* 0x000fe400078e0003 */
[C---:B------:R-:W-:Y:S02]  /*260e0*/  @!P1 IMAD R23, R191.reuse, 0xc0, RZ ;  /* 0x000000c0bf179824 */ /* 0x040fe400078e02ff */
[C---:B------:R-:W-:Y:S02]  /*260f0*/  @!P1 IMAD R20, R191.reuse, 0x90, RZ ;  /* 0x00000090bf149824 */ /* 0x040fe400078e02ff */
[C---:B------:R-:W-:Y:S02]  /*26100*/  @!P1 IMAD R21, R191.reuse, 0xa0, RZ ;  /* 0x000000a0bf159824 */ /* 0x040fe400078e02ff */
[----:B------:R-:W-:Y:S01]  /*26110*/  @!P1 IMAD R22, R191, 0xb0, RZ ;  /* 0x000000b0bf169824 */ /* 0x000fe200078e02ff */
[----:B--2---:R-:W-:-:S02]  /*26120*/  @!P1 LEA R38, P2, R4, R42, 0x1 ;  /* 0x0000002a04269211 */ /* 0x004fc400078408ff */
[C---:B------:R-:W-:Y:S02]  /*26130*/  @!P1 LEA R34, P0, R5.reuse, R42, 0x1 ;  /* 0x0000002a05229211 */ /* 0x040fe400078008ff */
[-C--:B------:R-:W-:Y:S01]  /*26140*/  @!P1 LEA.HI.X R39, R4, R252.reuse, R6, 0x1, P2 ;  /* 0x000000fc04279211 */ /* 0x080fe200010f0c06 */
[--C-:B------:R-:W-:Y:S01]  /*26150*/  @!P1 IMAD.MOV.U32 R4, RZ, RZ, R0.reuse ;  /* 0x000000ffff049224 */ /* 0x100fe200078e0000 */
[----:B------:R-:W-:Y:S01]  /*26160*/  @!P1 LEA.HI.X R35, R5, R252, R7, 0x1, P0 ;  /* 0x000000fc05239211 */ /* 0x000fe200000f0c07 */
[----:B------:R-:W-:Y:S01]  /*26170*/  @!P1 IMAD.MOV.U32 R5, RZ, RZ, R3 ;  /* 0x000000ffff059224 */ /* 0x000fe200078e0003 */
[----:B------:R-:W-:Y:S01]  /*26180*/  @!P1 MOV R7, R3 ;  /* 0x0000000300079202 */ /* 0x000fe20000000f00 */
[----:B------:R-:W-:Y:S01]  /*26190*/  @!P1 IMAD.MOV.U32 R6, RZ, RZ, R0 ;  /* 0x000000ffff069224 */ /* 0x000fe200078e0000 */
[----:B------:R-:W-:Y:S01]  /*261a0*/  @!P1 LEA R10, P2, R0, R42, 0x1 ;  /* 0x0000002a000a9211 */ /* 0x000fe200078408ff */
[----:B------:R-:W-:-:S03]  /*261b0*/  @!P1 IMAD.WIDE.U32 R8, R190, 0x30, R4 ;  /* 0x00000030be089825 */ /* 0x000fc600078e0004 */
[----:B------:R-:W-:Y:S01]  /*261c0*/  @!P1 LEA.HI.X R11, R0, R252, R3, 0x1, P2 ;  /* 0x000000fc000b9211 */ /* 0x000fe200010f0c03 */
[----:B------:R-:W-:Y:S01]  /*261d0*/  @!P1 IMAD.WIDE.U32 R4, R190, 0x60, R12 ;  /* 0x00000060be049825 */ /* 0x000fe200078e000c */
[----:B------:R-:W-:-:S03]  /*261e0*/  @!P1 LEA R32, P3, R8, R42, 0x1 ;  /* 0x0000002a08209211 */ /* 0x000fc600078608ff */
[----:B------:R-:W-:Y:S01]  /*261f0*/  @!P1 IMAD.IADD R5, R18, 0x1, R5 ;  /* 0x0000000112059824 */ /* 0x000fe200078e0205 */
[----:B------:R-:W-:Y:S01]  /*26200*/  @!P1 LEA R28, P0, R4, R42, 0x1 ;  /* 0x0000002a041c9211 */ /* 0x000fe200078008ff */
[----:B------:R-:W-:Y:S01]  /*26210*/  @!P1 IMAD.WIDE.U32 R6, R190, 0x50, R6 ;  /* 0x00000050be069825 */ /* 0x000fe200078e0006 */
[----:B------:R-:W-:Y:S01]  /*26220*/  @!P1 MOV R18, R0 ;  /* 0x0000000000129202 */ /* 0x000fe20000000f00 */
[----:B------:R-:W-:Y:S01]  /*26230*/  @!PT LDS RZ, [RZ] ;  /* 0x00000000fffff984 */ /* 0x000fe20000000800 */
[----:B------:R-:W-:Y:S01]  /*26240*/  @!PT LDS RZ, [RZ] ;  /* 0x00000000fffff984 */ /* 0x000fe20000000800 */
[----:B------:R-:W-:Y:S01]  /*26250*/  @!PT LDS RZ, [RZ] ;  /* 0x00000000fffff984 */ /* 0x000fe20000000800 */
[----:B------:R2:W-:Y:S01]  /*26260*/  @!P1 LDGSTS.E.BYPASS.LTC128B.128 [R189+0x2000], [R10.64] ;  /* 0x020000000abd9fae */ /* 0x0005e2000b901d46 */
        /* <DEDUP_REMOVED lines=12> */
[----:B------:R-:W-:Y:S01]  /*26330*/  @!P1 IMAD.MOV.U32 R7, RZ, RZ, R3 ;  /* 0x000000ffff079224 */ /* 0x000fe200078e0003 */
[----:B------:R-:W-:Y:S01]  /*26340*/  @!P1 LEA R26, P0, R12, R42, 0x1 ;  /* 0x0000002a0c1a9211 */ /* 0x000fe200078008ff */
[----:B------:R-:W-:Y:S01]  /*26350*/  @!P1 IMAD.IADD R13, R8, 0x1, R13 ;  /* 0x00000001080d9824 */ /* 0x000fe200078e020d */
[----:B------:R-:W-:Y:S01]  /*26360*/  @!PT LDS RZ, [RZ] ;  /* 0x00000000fffff984 */ /* 0x000fe20000000800 */
[----:B------:R-:W-:Y:S01]  /*26370*/  @!PT LDS RZ, [RZ] ;  /* 0x00000000fffff984 */ /* 0x000fe20000000800 */
[----:B------:R-:W-:Y:S01]  /*26380*/  @!PT LDS RZ, [RZ] ;  /* 0x00000000fffff984 */ /* 0x000fe20000000800 */
[----:B------:R1:W-:Y:S01]  /*26390*/  @!P1 LDGSTS.E.BYPASS.LTC128B.128 [R189+0x2800], [R38.64] ;  /* 0x0280000026bd9fae */ /* 0x0003e2000b901d46 */
[----:B------:R-:W-:-:S02]  /*263a0*/  @!P1 IMAD.MOV.U32 R14, RZ, RZ, R0 ;  /* 0x000000ffff0e9224 */ /* 0x000fc400078e0000 */
[----:B------:R-:W-:Y:S01]  /*263b0*/  @!P1 IMAD.MOV.U32 R15, RZ, RZ, R3 ;  /* 0x000000ffff0f9224 */ /* 0x000fe200078e0003 */
[----:B------:R-:W-:Y:S01]  /*263c0*/  @!P1 LEA.HI.X R27, R12, R252, R13, 0x1, P0 ;  /* 0x000000fc0c1b9211 */ /* 0x000fe200000f0c0d */
[C---:B------:R-:W-:Y:S01]  /*263d0*/  @!P1 IMAD.WIDE.U32 R8, R190.reuse, 0xa0, R4 ;  /* 0x000000a0be089825 */ /* 0x040fe200078e0004 */
[----:B------:R1:W-:Y:S03]  /*263e0*/  @P1 STS.128 [R189+0x3000], RZ ;  /* 0x003000ffbd001388 */ /* 0x0003e60000000c00 */
[C---:B------:R-:W-:Y:S01]  /*263f0*/  @!P1 IMAD.WIDE.U32 R4, R190.reuse, 0xc0, R18 ;  /* 0x000000c0be049825 */ /* 0x040fe200078e0012 */
[----:B------:R-:W-:Y:S01]  /*26400*/  @!P1 IADD3 R9, R21, R9, RZ ;  /* 0x0000000915099210 */ /* 0x000fe20007ffe0ff */
[----:B------:R-:W-:Y:S01]  /*26410*/  @!PT LDS RZ, [RZ] ;  /* 0x00000000fffff984 */ /* 0x000fe20000000800 */
[----:B------:R-:W-:Y:S01]  /*26420*/  @!PT LDS RZ, [RZ] ;  /* 0x00000000fffff984 */ /* 0x000fe20000000800 */
[----:B------:R-:W-:Y:S01]  /*26430*/  @!PT LDS RZ, [RZ] ;  /* 0x00000000fffff984 */ /* 0x000fe20000000800 */
[----:B------:R1:W-:Y:S02]  /*26440*/  @!P1 LDGSTS.E.BYPASS.LTC128B.128 [R189+0x3000], [R34.64] ;  /* 0x0300000022bd9fae */ /* 0x0003e4000b901d46 */
[----:B--2---:R-:W-:Y:S01]  /*26450*/  @!P1 IMAD.WIDE.U32 R10, R190, 0x90, R6 ;  /* 0x00000090be0a9825 */ /* 0x004fe200078e0006 */
[-C--:B------:R-:W-:Y:S01]  /*26460*/  @!P1 LEA R18, P0, R4, R42.reuse, 0x1 ;  /* 0x0000002a04129211 */ /* 0x080fe200078008ff */
[----:B------:R1:W-:Y:S02]  /*26470*/  @P1 STS.128 [R189+0x3800], RZ ;  /* 0x003800ffbd001388 */ /* 0x0003e40000000c00 */
[----:B------:R-:W-:Y:S01]  /*26480*/  @!P1 IMAD.WIDE.U32 R6, R190, 0xb0, R14 ;  /* 0x000000b0be069825 */ /* 0x000fe200078e000e */
[----:B------:R-:W-:Y:S01]  /*26490*/  @!P1 LEA R24, P4, R10, R42, 0x1 ;  /* 0x0000002a0a189211 */ /* 0x000fe200078808ff */
[----:B------:R-:W-:Y:S01]  /*264a0*/  @!PT LDS RZ, [RZ] ;  /* 0x00000000fffff984 */ /* 0x000fe20000000800 */
[----:B------:R-:W-:Y:S01]  /*264b0*/  @!PT LDS RZ, [RZ] ;  /* 0x00000000fffff984 */ /* 0x000fe20000000800 */
[----:B------:R-:W-:Y:S01]  /*264c0*/  @!PT LDS RZ, [RZ] ;  /* 0x00000000fffff984 */ /* 0x000fe20000000800 */
[----:B------:R1:W-:Y:S02]  /*264d0*/  @!P1 LDGSTS.E.BYPASS.LTC128B.128 [R189+0x3800], [R32.64] ;  /* 0x0380000020bd9fae */ /* 0x0003e4000b901d46 */
[----:B------:R-:W-:-:S02]  /*264e0*/  @!P1 IMAD.IADD R5, R23, 0x1, R5 ;  /* 0x0000000117059824 */ /* 0x000fc400078e0205 */
[----:B------:R-:W-:Y:S01]  /*264f0*/  @!P1 IMAD.IADD R11, R20, 0x1, R11 ;  /* 0x00000001140b9824 */ /* 0x000fe200078e020b */
[-C--:B------:R-:W-:Y:S01]  /*26500*/  @!P1 LEA R20, P2, R6, R42.reuse, 0x1 ;  /* 0x0000002a06149211 */ /* 0x080fe200078408ff */
[----:B------:R-:W-:Y:S01]  /*26510*/  @!P1 IMAD.IADD R7, R22, 0x1, R7 ;  /* 0x0000000116079824 */ /* 0x000fe200078e0207 */
[----:B------:R-:W-:Y:S01]  /*26520*/  @!P1 LEA R22, P3, R8, R42, 0x1 ;  /* 0x0000002a08169211 */ /* 0x000fe200078608ff */
[--C-:B------:R-:W-:Y:S01]  /*26530*/  @!P1 IMAD.MOV.U32 R12, RZ, RZ, R0.reuse ;  /* 0x000000ffff0c9224 */ /* 0x100fe200078e0000 */
[-C--:B------:R-:W-:Y:S01]  /*26540*/  @!P1 LEA.HI.X R19, R4, R252.reuse, R5, 0x1, P0 ;  /* 0x000000fc04139211 */ /* 0x080fe200000f0c05 */
[----:B------:R-:W-:Y:S01]  /*26550*/  @!P1 IMAD.MOV.U32 R4, RZ, RZ, R0 ;  /* 0x000000ffff049224 */ /* 0x000fe200078e0000 */
[----:B------:R-:W-:Y:S01]  /*26560*/  @!P1 MOV R5, R3 ;  /* 0x0000000300059202 */ /* 0x000fe20000000f00 */
[----:B------:R-:W-:Y:S01]  /*26570*/  @!P1 IMAD.MOV.U32 R13, RZ, RZ, R3 ;  /* 0x000000ffff0d9224 */ /* 0x000fe200078e0003 */
[-C--:B------:R-:W-:Y:S01]  /*26580*/  @!P1 LEA.HI.X R23, R8, R252.reuse, R9, 0x1, P3 ;  /* 0x000000fc08179211 */ /* 0x080fe200018f0c09 */
[----:B------:R1:W-:Y:S01]  /*26590*/  @P1 STS.128 [R189+0x4000], RZ ;  /* 0x004000ffbd001388 */ /* 0x0003e20000000c00 */
[----:B------:R-:W-:Y:S01]  /*265a0*/  @!P1 LEA.HI.X R21, R6, R252, R7, 0x1, P2 ;  /* 0x000000fc06159211 */ /* 0x000fe200010f0c07 */
[C---:B------:R-:W-:Y:S01]  /*265b0*/  @!P1 IMAD.WIDE.U32 R6, R190.reuse, 0xd0, R4 ;  /* 0x000000d0be069825 */ /* 0x040fe200078e0004 */
[----:B------:R-:W-:-:S02]  /*265c0*/  @!P1 LEA R9, P2, R190, R0, 0x6 ;  /* 0x00000000be099211 */ /* 0x000fc400078430ff */
[----:B------:R-:W-:Y:S01]  /*265d0*/  @!P1 LEA.HI.X R25, R10, R252, R11, 0x1, P4 ;  /* 0x000000fc0a199211 */ /* 0x000fe200020f0c0b */
[C---:B------:R-:W-:Y:S01]  /*265e0*/  @!P1 IMAD.WIDE.U32 R4, R190.reuse, 0xe0, R12 ;  /* 0x000000e0be049825 */ /* 0x040fe200078e000c */
[CC--:B------:R-:W-:Y:S02]  /*265f0*/  @!P1 LEA.HI.X R13, R190.reuse, R3.reuse, R191, 0x6, P2 ;  /* 0x00000003be0d9211 */ /* 0x0c0fe400010f34bf */
[----:B------:R-:W-:Y:S01]  /*26600*/  @!P1 LEA R14, P4, R9, R42, 0x1 ;  /* 0x0000002a090e9211 */ /* 0x000fe200078808ff */
[C---:B------:R-:W-:Y:S01]  /*26610*/  @!P1 IMAD R10, R191.reuse, 0xd0, RZ ;  /* 0x000000d0bf0a9824 */ /* 0x040fe200078e02ff */
[C---:B------:R-:W-:Y:S01]  /*26620*/  @!P1 LEA R11, P0, R190.reuse, R0, 0x7 ;  /* 0x00000000be0b9211 */ /* 0x040fe200078038ff */
[----:B------:R-:W-:Y:S01]  /*26630*/  @!P1 IMAD R8, R191, 0xe0, RZ ;  /* 0x000000e0bf089824 */ /* 0x000fe200078e02ff */
[----:B------:R-:W-:Y:S02]  /*26640*/  @!P1 LEA.HI.X R15, R9, R252, R13, 0x1, P4 ;  /* 0x000000fc090f9211 */ /* 0x000fe400020f0c0d */
[----:B------:R-:W-:Y:S01]  /*26650*/  @!P1 LEA.HI.X R37, R190, R3, R191, 0x7, P0 ;  /* 0x00000003be259211 */ /* 0x000fe200000f3cbf */
[----:B------:R-:W-:Y:S01]  /*26660*/  @!P1 IMAD.IADD R5, R8, 0x1, R5 ;  /* 0x0000000108059824 */ /* 0x000fe200078e0205 */
[----:B------:R-:W-:Y:S01]  /*26670*/  @!P1 LEA R12, P3, R11, R42, 0x1 ;  /* 0x0000002a0b0c9211 */ /* 0x000fe200078608ff */
[----:B------:R-:W-:Y:S01]  /*26680*/  @!PT LDS RZ, [RZ] ;  /* 0x00000000fffff984 */ /* 0x000fe20000000800 */
[----:B------:R-:W-:Y:S01]  /*26690*/  @!PT LDS RZ, [RZ] ;  /* 0x00000000fffff984 */ /* 0x000fe20000000800 */
[----:B------:R-:W-:Y:S01]  /*266a0*/  @!PT LDS RZ, [RZ] ;  /* 0x00000000fffff984 */ /* 0x000fe20000000800 */
[----:B------:R1:W-:Y:S01]  /*266b0*/  @!P1 LDGSTS.E.BYPASS.LTC128B.128 [R189+0x4000], [R14.64] ;  /* 0x040000000ebd9fae */ /* 0x0003e2000b901d46 */
[----:B------:R-:W-:-:S02]  /*266c0*/  @!P1 IADD3 R7, R10, R7, RZ ;  /* 0x000000070a079210 */ /* 0x000fc40007ffe0ff */
[----:B------:R-:W-:Y:S01]  /*266d0*/  @!P1 LEA.HI.X R13, R11, R252, R37, 0x1, P3 ;  /* 0x000000fc0b0d9211 */ /* 0x000fe200018f0c25 */
[----:B------:R1:W-:Y:S01]  /*266e0*/  @P1 STS.128 [R189+0x4800], RZ ;  /* 0x004800ffbd001388 */ /* 0x0003e20000000c00 */
[-C--:B------:R-:W-:Y:S02]  /*266f0*/  @!P1 LEA R10, P2, R6, R42.reuse, 0x1 ;  /* 0x0000002a060a9211 */ /* 0x080fe400078408ff */
        /* <DEDUP_REMOVED lines=65> */
.L_x_3393:
[----:B------:R-:W-:Y:S05]  /*26b10*/  BSYNC B0 ;  /* 0x0000000000007941 */ /* 0x000fea0003800000 */
.L_x_3392:
[C---:B------:R-:W-:Y:S01]  /*26b20*/  LEA R42, P0, R0.reuse, R42, 0x1 ;  /* 0x0000002a002a7211 */ /* 0x040fe200078008ff */
[----:B------:R-:W0:Y:S03]  /*26b30*/  LDGDEPBAR ;  /* 0x00000000000079af */ /* 0x000e260000000000 */
[----:B------:R-:W-:Y:S01]  /*26b40*/  LEA.HI.X R252, R0, R252, R3, 0x1, P0 ;  /* 0x000000fc00fc7211 */ /* 0x000fe200000f0c03 */
[----:B------:R3:W-:Y:S04]  /*26b50*/  STL [R1], R42 ;  /* 0x0000002a01007387 */ /* 0x0007e80000100800 */
.L_x_3388:
[----:B------:R-:W-:Y:S05]  /*26b60*/  BSYNC B1 ;  /* 0x0000000000017941 */ /* 0x000fea0003800000 */
.L_x_3387:
[----:B------:R-:W4:Y:S04]  /*26b70*/  LDL.LU R44, [R1+0x80] ;  /* 0x00008000012c7983 */ /* 0x000f280000300800 */
[----:B--2---:R-:W2:Y:S04]  /*26b80*/  LDL.LU R52, [R1+0x7c] ;  /* 0x00007c0001347983 */ /* 0x004ea80000300800 */
[----:B---3--:R-:W3:Y:S04]  /*26b90*/  LDL.LU R70, [R1+0x78] ;  /* 0x0000780001467983 */ /* 0x008ee80000300800 */
[----:B------:R-:W4:Y:S04]  /*26ba0*/  LDL.LU R99, [R1+0x88] ;  /* 0x0000880001637983 */ /* 0x000f280000300800 */
[----:B------:R-:W4:Y:S01]  /*26bb0*/  LDL.LU R224, [R1+0x64] ;  /* 0x0000640001e07983 */ /* 0x000f220000300800 */
[----:B-----5:R-:W-:-:S02]  /*26bc0*/  FMNMX.FTZ R0, R2, R40, !PT ;  /* 0x0000002802007209 */ /* 0x020fc40007810000 */
[----:B------:R-:W-:Y:S01]  /*26bd0*/  FMNMX.FTZ R4, R36, R41, !PT ;  /* 0x0000002924047209 */ /* 0x000fe20007810000 */
[----:B-1----:R-:W4:Y:S01]  /*26be0*/  LDL.LU R33, [R1+0x10] ;  /* 0x0000100001217983 */ /* 0x002f220000300800 */
[----:B------:R-:W-:Y:S02]  /*26bf0*/  FMNMX.FTZ R0, R62, R0, !PT ;  /* 0x000000003e007209 */ /* 0x000fe40007810000 */
[----:B------:R-:W-:Y:S01]  /*26c00*/  FMNMX.FTZ R4, R63, R4, !PT ;  /* 0x000000043f047209 */ /* 0x000fe20007810000 */
[----:B------:R-:W4:Y:S01]  /*26c10*/  LDL.LU R34, [R1+0x14] ;  /* 0x0000140001227983 */ /* 0x000f220000300800 */
[----:B------:R-:W-:Y:S02]  /*26c20*/  FMNMX.FTZ R0, R92, R0, !PT ;  /* 0x000000005c007209 */ /* 0x000fe40007810000 */
[----:B------:R-:W-:Y:S01]  /*26c30*/  MOV R229, R76 ;  /* 0x0000004c00e57202 */ /* 0x000fe20000000f00 */
[----:B------:R-:W-:Y:S01]  /*26c40*/  LDSM.16.MT88.4 R12, [R139+0xa000] ;  /* 0x00a000008b0c783b */ /* 0x000fe20000004200 */
[----:B------:R-:W-:-:S02]  /*26c50*/  FMNMX.FTZ R3, R61, R0, !PT ;  /* 0x000000003d037209 */ /* 0x000fc40007810000 */
[----:B------:R-:W-:Y:S01]  /*26c60*/  MOV R227, R77 ;  /* 0x0000004d00e37202 */ /* 0x000fe20000000f00 */
[----:B------:R1:W4:Y:S01]  /*26c70*/  LD.E R0, [R16.64+0xdc] ;  /* 0x0000dc0610007980 */ /* 0x000322000c101900 */
[----:B------:R-:W-:Y:S02]  /*26c80*/  FMNMX.FTZ R3, R91, R3, !PT ;  /* 0x000000035b037209 */ /* 0x000fe40007810000 */
[----:B------:R-:W-:Y:S01]  /*26c90*/  FMNMX.FTZ R4, R93, R4, !PT ;  /* 0x000000045d047209 */ /* 0x000fe20007810000 */
        /* <DEDUP_REMOVED lines=12> */
[----:B------:R-:W-:Y:S01]  /*26d60*/  FMNMX.FTZ R3, R102, R3, !PT ;  /* 0x0000000366037209 */ /* 0x000fe20007810000 */
[----:B-1----:R-:W-:Y:S01]  /*26d70*/  LDSM.16.MT88.4 R16, [R180+0xa000] ;  /* 0x00a00000b410783b */ /* 0x002fe20000004200 */
        /* <DEDUP_REMOVED lines=87> */
[----:B------:R-:W-:-:S04]  /*272f0*/  FMNMX.FTZ R3, R238, R3, !PT ;  /* 0x00000003ee037209 */ /* 0x000fc80007810000 */
[----:B------:R-:W-:-:S04]  /*27300*/  FMNMX.FTZ R3, R209, R3, !PT ;  /* 0x00000003d1037209 */ /* 0x000fc80007810000 */
[----:B--2---:R-:W-:Y:S02]  /*27310*/  FMNMX.FTZ R3, R52, R3, !PT ;  /* 0x0000000334037209 */ /* 0x004fe40007810000 */
[----:B---3--:R-:W-:Y:S02]  /*27320*/  FMNMX.FTZ R4, R70, R4, !PT ;  /* 0x0000000446047209 */ /* 0x008fe40007810000 */
[----:B------:R-:W-:Y:S02]  /*27330*/  FMNMX.FTZ R3, R211, R3, !PT ;  /* 0x00000003d3037209 */ /* 0x000fe40007810000 */
[----:B------:R-:W-:Y:S02]  /*27340*/  FMNMX.FTZ R4, R205, R4, !PT ;  /* 0x00000004cd047209 */ /* 0x000fe40007810000 */
[----:B------:R-:W-:Y:S02]  /*27350*/  FMNMX.FTZ R3, R242, R3, !PT ;  /* 0x00000003f2037209 */ /* 0x000fe40007810000 */
[----:B------:R-:W-:-:S02]  /*27360*/  FMNMX.FTZ R4, R240, R4, !PT ;  /* 0x00000004f0047209 */ /* 0x000fc40007810000 */
[----:B------:R-:W-:Y:S02]  /*27370*/  FMNMX.FTZ R3, R217, R3, !PT ;  /* 0x00000003d9037209 */ /* 0x000fe40007810000 */
[----:B------:R-:W-:Y:S02]  /*27380*/  FMNMX.FTZ R4, R207, R4, !PT ;  /* 0x00000004cf047209 */ /* 0x000fe40007810000 */
[----:B----4-:R-:W-:Y:S02]  /*27390*/  FMNMX.FTZ R3, R99, R3, !PT ;  /* 0x0000000363037209 */ /* 0x010fe40007810000 */
[----:B------:R-:W-:Y:S02]  /*273a0*/  FMNMX.FTZ R4, R44, R4, !PT ;  /* 0x000000042c047209 */ /* 0x000fe40007810000 */
[----:B------:R-:W-:Y:S02]  /*273b0*/  FMNMX.FTZ R3, R219, R3, !PT ;  /* 0x00000003db037209 */ /* 0x000fe40007810000 */
[----:B------:R-:W-:-:S02]  /*273c0*/  FMNMX.FTZ R4, R213, R4, !PT ;  /* 0x00000004d5047209 */ /* 0x000fc40007810000 */
[----:B------:R-:W-:Y:S02]  /*273d0*/  FMNMX.FTZ R3, R239, R3, !PT ;  /* 0x00000003ef037209 */ /* 0x000fe40007810000 */
[----:B------:R-:W-:Y:S02]  /*273e0*/  FMNMX.FTZ R4, R229, R4, !PT ;  /* 0x00000004e5047209 */ /* 0x000fe40007810000 */
[----:B------:R-:W-:Y:S02]  /*273f0*/  FMNMX.FTZ R3, R225, R3, !PT ;  /* 0x00000003e1037209 */ /* 0x000fe40007810000 */
[----:B------:R-:W-:-:S04]  /*27400*/  FMNMX.FTZ R4, R215, R4, !PT ;  /* 0x00000004d7047209 */ /* 0x000fc80007810000 */
[----:B------:R-:W-:Y:S01]  /*27410*/  FMNMX.FTZ R4, R227, R4, !PT ;  /* 0x00000004e3047209 */ /* 0x000fe20007810000 */
[----:B------:R-:W1:Y:S03]  /*27420*/  SHFL.BFLY PT, R5, R3, 0x2, 0x1f ;  /* 0x0c401f0003057f89 */ /* 0x000e6600000e0000 */
        /* <DEDUP_REMOVED lines=9> */
[----:B------:R-:W-:Y:S01]  /*274c0*/  FSETP.NEU.FTZ.AND P0, PT, R77, -INF , PT ;  /* 0xff8000004d00780b */ /* 0x000fe20003f1d000 */
[----:B------:R-:W-:-:S05]  /*274d0*/  FMUL.FTZ R3, R0, R77 ;  /* 0x0000004d00037220 */ /* 0x000fca0000410000 */
[----:B------:R-:W-:-:S05]  /*274e0*/  FSEL R3, R3, RZ, P0 ;  /* 0x000000ff03037208 */ /* 0x000fca0000000000 */
[--C-:B------:R-:W-:Y:S01]  /*274f0*/  FFMA.FTZ R5, R40, R0, -R3.reuse ;  /* 0x0000000028057223 */ /* 0x100fe20000010803 */
[----:B--2---:R-:W-:Y:S01]  /*27500*/  FMNMX.FTZ R76, R4, R6, !PT ;  /* 0x00000006044c7209 */ /* 0x004fe20007810000 */
        /* <DEDUP_REMOVED lines=22> */
[----:B-1----:R-:W-:-:S04]  /*27670*/  FADD.FTZ R2, R36, -R6 ;  /* 0x8000000624027221 */ /* 0x002fc80000010000 */
[----:B------:R-:W-:-:S04]  /*27680*/  FMUL.FTZ R2, R0, R2 ;  /* 0x0000000200027220 */ /* 0x000fc80000410000 */
[----:B------:R1:W-:Y:S08]  /*27690*/  MUFU.EX2 R6, R2 ;  /* 0x0000000200067308 */ /* 0x0003f00000000800 */
[----:B------:R-:W3:Y:S01]  /*276a0*/  MUFU.EX2 R4, R4 ;  /* 0x0000000400047308 */ /* 0x000ee20000000800 */
[----:B-1----:R-:W-:-:S07]  /*276b0*/  FFMA.FTZ R2, R91, R0, -R3 ;  /* 0x000000005b027223 */ /* 0x002fce0000010803 */
[----:B------:R1:W-:Y:S02]  /*276c0*/  MUFU.EX2 R64, R2 ;  /* 0x0000000200407308 */ /* 0x0003e40000000800 */
[----:B-1----:R-:W-:-:S06]  /*276d0*/  FFMA.FTZ R2, R65, R0, -R3 ;  /* 0x0000000041027223 */ /* 0x002fcc0000010803 */
[----:B------:R1:W-:Y:S01]  /*276e0*/  MUFU.EX2 R32, R2 ;  /* 0x0000000200207308 */ /* 0x0003e20000000800 */
[----:B--2---:R-:W-:Y:S01]  /*276f0*/  F2FP.PACK_AB R8, R47, R92 ;  /* 0x0000005c2f08723e */ /* 0x004fe200000000ff */
[-C--:B---3--:R-:W-:Y:S01]  /*27700*/  FMUL.FTZ R170, R170, R4.reuse ;  /* 0x00000004aaaa7220 */ /* 0x088fe20000410000 */
[----:B------:R-:W-:Y:S01]  /*27710*/  F2FP.PACK_AB R9, R226, R7 ;  /* 0x00000007e209723e */ /* 0x000fe200000000ff */
[----:B------:R-:W-:Y:S01]  /*27720*/  FMUL.FTZ R171, R171, R4 ;  /* 0x00000004abab7220 */ /* 0x000fe20000410000 */
[----:B------:R-:W-:Y:S01]  /*27730*/  F2FP.PACK_AB R10, R54, R46 ;  /* 0x0000002e360a723e */ /* 0x000fe200000000ff */
[----:B-1----:R-:W-:-:S04]  /*27740*/  FFMA.FTZ R2, R94, R0, -R3 ;  /* 0x000000005e027223 */ /* 0x002fc80000010803 */
[----:B------:R1:W2:Y:S01]  /*27750*/  MUFU.EX2 R35, R2 ;  /* 0x0000000200237308 */ /* 0x0002a20000000800 */
[----:B------:R-:W-:Y:S01]  /*27760*/  F2FP.PACK_AB R11, R55, R45 ;  /* 0x0000002d370b723e */ /* 0x000fe200000000ff */
[-C--:B------:R-:W-:Y:S02]  /*27770*/  FMUL.FTZ R168, R168, R6.reuse ;  /* 0x00000006a8a87220 */ /* 0x080fe40000410000 */
[----:B------:R-:W-:Y:S02]  /*27780*/  FMUL.FTZ R169, R169, R6 ;  /* 0x00000006a9a97220 */ /* 0x000fe40000410000 */
[----:B-1----:R-:W-:-:S04]  /*27790*/  FFMA.FTZ R2, R66, R0, -R3 ;  /* 0x0000000042027223 */ /* 0x002fc80000010803 */
[----:B------:R1:W-:Y:S01]  /*277a0*/  MUFU.EX2 R231, R2 ;  /* 0x0000000200e77308 */ /* 0x0003e20000000800 */
[----:B------:R-:W-:Y:S01]  /*277b0*/  HMMA.16816.F32 R28, R8, R12, R168 ;  /* 0x0000000c081c723c */ /* 0x000fe200000018a8 */
[-C--:B------:R-:W-:Y:S02]  /*277c0*/  FMUL.FTZ R154, R154, R4.reuse ;  /* 0x000000049a9a7220 */ /* 0x080fe40000410000 */
[----:B------:R-:W-:Y:S02]  /*277d0*/  FMUL.FTZ R155, R155, R4 ;  /* 0x000000049b9b7220 */ /* 0x000fe40000410000 */
[----:B-1----:R-:W-:-:S04]  /*277e0*/  FFMA.FTZ R2, R95, R0, -R5 ;  /* 0x000000005f027223 */ /* 0x002fc80000010805 */
[----:B------:R1:W-:Y:S01]  /*277f0*/  MUFU.EX2 R118, R2 ;  /* 0x0000000200767308 */ /* 0x0003e20000000800 */
[-C--:B------:R-:W-:Y:S02]  /*27800*/  FMUL.FTZ R152, R152, R6.reuse ;  /* 0x0000000698987220 */ /* 0x080fe40000410000 */
[----:B------:R-:W-:Y:S02]  /*27810*/  FMUL.FTZ R153, R153, R6 ;  /* 0x0000000699997220 */ /* 0x000fe40000410000 */
[----:B------:R-:W-:Y:S02]  /*27820*/  FMUL.FTZ R146, R146, R4 ;  /* 0x0000000492927220 */ /* 0x000fe40000410000 */
[----:B-1----:R-:W-:-:S04]  /*27830*/  FFMA.FTZ R2, R67, R0, -R5 ;  /* 0x0000000043027223 */ /* 0x002fc80000010805 */
[----:B------:R1:W3:Y:S01]  /*27840*/  MUFU.EX2 R12, R2 ;  /* 0x00000002000c7308 */ /* 0x0002e20000000800 */
[----:B------:R-:W-:Y:S02]  /*27850*/  FMUL.FTZ R147, R147, R4 ;  /* 0x0000000493937220 */ /* 0x000fe40000410000 */
[-C--:B------:R-:W-:Y:S02]  /*27860*/  FMUL.FTZ R144, R144, R6.reuse ;  /* 0x0000000690907220 */ /* 0x080fe40000410000 */
[----:B------:R-:W-:Y:S02]  /*27870*/  FMUL.FTZ R145, R145, R6 ;  /* 0x0000000691917220 */ /* 0x000fe40000410000 */
[-C--:B------:R-:W-:Y:S02]  /*27880*/  FMUL.FTZ R142, R142, R4.reuse ;  /* 0x000000048e8e7220 */ /* 0x080fe40000410000 */
[----:B------:R-:W-:Y:S02]  /*27890*/  FMUL.FTZ R143, R143, R4 ;  /* 0x000000048f8f7220 */ /* 0x000fe40000410000 */
[----:B-1----:R-:W-:-:S02]  /*278a0*/  FFMA.FTZ R2, R100, R0, -R5 ;  /* 0x0000000064027223 */ /* 0x002fc40000010805 */
[-C--:B------:R-:W-:Y:S02]  /*278b0*/  FMUL.FTZ R140, R140, R6.reuse ;  /* 0x000000068c8c7220 */ /* 0x080fe40000410000 */
[----:B------:R1:W-:Y:S01]  /*278c0*/  MUFU.EX2 R67, R2 ;  /* 0x0000000200437308 */ /* 0x0003e20000000800 */
[----:B------:R-:W-:Y:S01]  /*278d0*/  FMUL.FTZ R141, R141, R6 ;  /* 0x000000068d8d7220 */ /* 0x000fe20000410000 */
[----:B------:R-:W-:Y:S01]  /*278e0*/  HMMA.16816.F32 R56, R8, R16, R152 ;  /* 0x000000100838723c */ /* 0x000fe20000001898 */
[----:B-1----:R-:W-:-:S07]  /*278f0*/  FFMA.FTZ R2, R68, R0, -R5 ;  /* 0x0000000044027223 */ /* 0x002fce0000010805 */
[C---:B------:R-:W-:Y:S01]  /*27900*/  HMMA.16816.F32 R144, R8.reuse, R20, R144 ;  /* 0x000000140890723c */ /* 0x040fe20000001890 */
[----:B------:R1:W4:Y:S07]  /*27910*/  MUFU.EX2 R152, R2 ;  /* 0x0000000200987308 */ /* 0x00032e0000000800 */
[----:B------:R-:W-:Y:S01]  /*27920*/  HMMA.16816.F32 R20, R8, R22, R140 ;  /* 0x000000160814723c */ /* 0x000fe2000000188c */
[----:B-1----:R-:W-:-:S04]  /*27930*/  FFMA.FTZ R2, R101, R0, -R3 ;  /* 0x0000000065027223 */ /* 0x002fc80000010803 */
[----:B------:R1:W-:Y:S02]  /*27940*/  MUFU.EX2 R140, R2 ;  /* 0x00000002008c7308 */ /* 0x0003e40000000800 */
[----:B-1----:R-:W-:-:S06]  /*27950*/  FFMA.FTZ R2, R69, R0, -R3 ;  /* 0x0000000045027223 */ /* 0x002fcc0000010803 */
[----:B------:R1:W-:Y:S01]  /*27960*/  MUFU.EX2 R142, R2 ;  /* 0x00000002008e7308 */ /* 0x0003e20000000800 */
[-C--:B------:R-:W-:Y:S02]  /*27970*/  FMUL.FTZ R162, R162, R4.reuse ;  /* 0x00000004a2a27220 */ /* 0x080fe40000410000 */
[----:B------:R-:W-:Y:S02]  /*27980*/  FMUL.FTZ R163, R163, R4 ;  /* 0x00000004a3a37220 */ /* 0x000fe40000410000 */
[----:B------:R-:W-:Y:S02]  /*27990*/  FMUL.FTZ R160, R160, R6 ;  /* 0x00000006a0a07220 */ /* 0x000fe40000410000 */
[----:B-1----:R-:W-:-:S04]  /*279a0*/  FFMA.FTZ R2, R102, R0, -R3 ;  /* 0x0000000066027223 */ /* 0x002fc80000010803 */
[----:B------:R1:W-:Y:S01]  /*279b0*/  MUFU.EX2 R247, R2 ;  /* 0x0000000200f77308 */ /* 0x0003e20000000800 */
[----:B------:R-:W-:Y:S02]  /*279c0*/  FMUL.FTZ R161, R161, R6 ;  /* 0x00000006a1a17220 */ /* 0x000fe40000410000 */
[-C--:B------:R-:W-:Y:S02]  /*279d0*/  FMUL.FTZ R158, R158, R4.reuse ;  /* 0x000000049e9e7220 */ /* 0x080fe40000410000 */
[----:B------:R-:W-:Y:S02]  /*279e0*/  FMUL.FTZ R159, R159, R4 ;  /* 0x000000049f9f7220 */ /* 0x000fe40000410000 */
        /* <DEDUP_REMOVED lines=8> */
[-C--:B------:R-:W-:Y:S02]  /*27a70*/  FMUL.FTZ R166, R166, R4.reuse ;  /* 0x00000004a6a67220 */ /* 0x080fe40000410000 */
[----:B------:R-:W-:-:S02]  /*27a80*/  FMUL.FTZ R167, R167, R4 ;  /* 0x00000004a7a77220 */ /* 0x000fc40000410000 */
[----:B------:R-:W-:Y:S02]  /*27a90*/  FMUL.FTZ R164, R164, R6 ;  /* 0x00000006a4a47220 */ /* 0x000fe40000410000 */
[----:B-1----:R-:W-:Y:S02]  /*27aa0*/  FFMA.FTZ R2, R71, R0, -R5 ;  /* 0x0000000047027223 */ /* 0x002fe40000010805 */
[----:B------:R-:W-:Y:S02]  /*27ab0*/  FMUL.FTZ R165, R165, R6 ;  /* 0x00000006a5a57220 */ /* 0x000fe40000410000 */
[----:B------:R1:W1:Y:S01]  /*27ac0*/  MUFU.EX2 R244, R2 ;  /* 0x0000000200f47308 */ /* 0x0002620000000800 */
[----:B------:R-:W-:Y:S01]  /*27ad0*/  HMMA.16816.F32 R36, R8, R24, R160 ;  /* 0x000000180824723c */ /* 0x000fe200000018a0 */
[----:B--2---:R-:W-:Y:S02]  /*27ae0*/  MOV R154, R35 ;  /* 0x00000023009a7202 */ /* 0x004fe40000000f00 */
[----:B------:R-:W-:-:S02]  /*27af0*/  MOV R53, R34 ;  /* 0x0000002200357202 */ /* 0x000fc40000000f00 */
[----:B------:R-:W-:Y:S02]  /*27b00*/  MOV R60, R33 ;  /* 0x00000021003c7202 */ /* 0x000fe40000000f00 */
[----:B------:R-:W-:Y:S01]  /*27b10*/  MOV R100, R32 ;  /* 0x0000002000647202 */ /* 0x000fe20000000f00 */
[----:B------:R-:W-:Y:S01]  /*27b20*/  HMMA.16816.F32 R48, R8, R26, R156 ;  /* 0x0000001a0830723c */ /* 0x000fe2000000189c */
[----:B------:R-:W2:Y:S01]  /*27b30*/  LDSM.16.MT88.4 R24, [R139+0xa800] ;  /* 0x00a800008b18783b */ /* 0x000ea20000004200 */
[----:B---3--:R-:W-:-:S03]  /*27b40*/  MOV R101, R12 ;  /* 0x0000000c00657202 */ /* 0x008fc60000000f00 */
[----:B------:R-:W3:Y:S01]  /*27b50*/  LDSM.16.MT88.4 R32, [R182+0xa800] ;  /* 0x00a80000b620783b */ /* 0x000ee20000004200 */
[-CC-:B-1----:R-:W-:Y:S02]  /*27b60*/  FFMA.FTZ R2, R104, R0.reuse, -R5.reuse ;  /* 0x0000000068027223 */ /* 0x182fe40000010805 */
[C---:B------:R-:W-:Y:S01]  /*27b70*/  HMMA.16816.F32 R148, R8.reuse, R18, R148 ;  /* 0x000000120894723c */ /* 0x040fe20000001894 */
[----:B------:R-:W1:Y:S01]  /*27b80*/  LDSM.16.MT88.4 R16, [R180+0xa800] ;  /* 0x00a80000b410783b */ /* 0x000e620000004200 */
[----:B------:R4:W-:Y:S06]  /*27b90*/  MUFU.EX2 R243, R2 ;  /* 0x0000000200f37308 */ /* 0x0009ec0000000800 */
[----:B------:R-:W-:Y:S01]  /*27ba0*/  HMMA.16816.F32 R40, R8, R14, R164 ;  /* 0x0000000e0828723c */ /* 0x000fe200000018a4 */
[----:B------:R-:W1:Y:S01]  /*27bb0*/  LDSM.16.MT88.4 R12, [R181+0xa800] ;  /* 0x00a80000b50c783b */ /* 0x000e620000004200 */
[----:B----4-:R-:W-:-:S04]  /*27bc0*/  FFMA.FTZ R2, R72, R0, -R5 ;  /* 0x0000000048027223 */ /* 0x010fc80000010805 */
[----:B------:R4:W1:Y:S02]  /*27bd0*/  MUFU.EX2 R246, R2 ;  /* 0x0000000200f67308 */ /* 0x0008640000000800 */
[----:B----4-:R-:W-:-:S06]  /*27be0*/  FFMA.FTZ R2, R73, R0, -R3 ;  /* 0x0000000049027223 */ /* 0x010fcc0000010803 */
[----:B------:R4:W1:Y:S01]  /*27bf0*/  MUFU.EX2 R241, R2 ;  /* 0x0000000200f17308 */ /* 0x0008620000000800 */
[----:B------:R-:W-:Y:S01]  /*27c00*/  MOV R141, R231 ;  /* 0x000000e7008d7202 */ /* 0x000fe20000000f00 */
[----:B----4-:R-:W-:-:S06]  /*27c10*/  FFMA.FTZ R2, R105, R0, -R3 ;  /* 0x0000000069027223 */ /* 0x010fcc0000010803 */
[----:B------:R4:W-:Y:S01]  /*27c20*/  MUFU.EX2 R233, R2 ;  /* 0x0000000200e97308 */ /* 0x0009e20000000800 */
[----:B------:R-:W-:Y:S01]  /*27c30*/  MOV R91, R229 ;  /* 0x000000e5005b7202 */ /* 0x000fe20000000f00 */
[----:B----4-:R-:W-:-:S06]  /*27c40*/  FFMA.FTZ R2, R74, R0, -R3 ;  /* 0x000000004a027223 */ /* 0x010fcc0000010803 */
[----:B------:R4:W-:Y:S01]  /*27c50*/  MUFU.EX2 R235, R2 ;  /* 0x0000000200eb7308 */ /* 0x0009e20000000800 */
[----:B------:R-:W-:Y:S02]  /*27c60*/  F2FP.PACK_AB R8, R101, R118 ;  /* 0x000000766508723e */ /* 0x000fe400000000ff */
[----:B------:R-:W-:Y:S01]  /*27c70*/  F2FP.PACK_AB R9, R100, R64 ;  /* 0x000000406409723e */ /* 0x000fe200000000ff */
[----:B----4-:R-:W-:-:S04]  /*27c80*/  FFMA.FTZ R2, R106, R0, -R3 ;  /* 0x000000006a027223 */ /* 0x010fc80000010803 */
[----:B------:R4:W-:Y:S01]  /*27c90*/  MUFU.EX2 R231, R2 ;  /* 0x0000000200e77308 */ /* 0x0009e20000000800 */
[----:B------:R-:W-:Y:S02]  /*27ca0*/  F2FP.PACK_AB R10, R152, R67 ;  /* 0x00000043980a723e */ /* 0x000fe400000000ff */
[----:B------:R-:W-:Y:S02]  /*27cb0*/  F2FP.PACK_AB R11, R141, R154 ;  /* 0x0000009a8d0b723e */ /* 0x000fe400000000ff */
[----:B------:R-:W-:Y:S01]  /*27cc0*/  MOV R65, R227 ;  /* 0x000000e300417202 */ /* 0x000fe20000000f00 */
[----:B----4-:R-:W-:-:S04]  /*27cd0*/  FFMA.FTZ R2, R108, R0, -R5 ;  /* 0x000000006c027223 */ /* 0x010fc80000010805 */
[----:B------:R4:W-:Y:S01]  /*27ce0*/  MUFU.EX2 R229, R2 ;  /* 0x0000000200e57308 */ /* 0x0009e20000000800 */
[----:B------:R-:W-:Y:S01]  /*27cf0*/  MOV R162, R226 ;  /* 0x000000e200a27202 */ /* 0x000fe20000000f00 */
[----:B--2---:R-:W-:Y:S01]  /*27d00*/  HMMA.16816.F32 R28, R8, R24, R28 ;  /* 0x00000018081c723c */ /* 0x004fe2000000181c */
[----:B------:R-:W-:Y:S01]  /*27d10*/  MOV R160, R70 ;  /* 0x0000004600a07202 */ /* 0x000fe20000000f00 */
[----:B----4-:R-:W-:-:S04]  /*27d20*/  FFMA.FTZ R2, R75, R0, -R5 ;  /* 0x000000004b027223 */ /* 0x010fc80000010805 */
[----:B------:R2:W4:Y:S02]  /*27d30*/  MUFU.EX2 R227, R2 ;  /* 0x0000000200e37308 */ /* 0x0005240000000800 */
[----:B------:R-:W-:Y:S01]  /*27d40*/  HMMA.16816.F32 R40, R8, R26, R40 ;  /* 0x0000001a0828723c */ /* 0x000fe20000001828 */
[----:B------:R-:W4:Y:S01]  /*27d50*/  LDSM.16.MT88.4 R24, [R139+0xb000] ;  /* 0x00b000008b18783b */ /* 0x000f220000004200 */
[----:B------:R-:W-:-:S06]  /*27d60*/  MOV R94, R224 ;  /* 0x000000e0005e7202 */ /* 0x000fcc0000000f00 */
[----:B---3--:R-:W-:Y:S01]  /*27d70*/  HMMA.16816.F32 R36, R8, R32, R36 ;  /* 0x000000200824723c */ /* 0x008fe20000001824 */
[----:B--2---:R-:W-:-:S07]  /*27d80*/  FFMA.FTZ R2, R111, R0, -R5 ;  /* 0x000000006f027223 */ /* 0x004fce0000010805 */
[C---:B------:R-:W-:Y:S01]  /*27d90*/  HMMA.16816.F32 R48, R8.reuse, R34, R48 ;  /* 0x000000220830723c */ /* 0x040fe20000001830 */
[----:B------:R-:W2:Y:S01]  /*27da0*/  LDSM.16.MT88.4 R32, [R182+0xb000] ;  /* 0x00b00000b620783b */ /* 0x000ea20000004200 */
[----:B------:R3:W-:Y:S06]  /*27db0*/  MUFU.EX2 R226, R2 ;  /* 0x0000000200e27308 */ /* 0x0007ec0000000800 */
[C---:B-1----:R-:W-:Y:S08]  /*27dc0*/  HMMA.16816.F32 R56, R8.reuse, R16, R56 ;  /* 0x000000100838723c */ /* 0x042ff00000001838 */
[----:B------:R-:W-:Y:S01]  /*27dd0*/  HMMA.16816.F32 R68, R8, R18, R148 ;  /* 0x000000120844723c */ /* 0x000fe20000001894 */
[----:B------:R-:W1:Y:S01]  /*27de0*/  LDSM.16.MT88.4 R16, [R180+0xb000] ;  /* 0x00b00000b410783b */ /* 0x000e620000004200 */
[----:B---3--:R-:W-:-:S06]  /*27df0*/  FFMA.FTZ R2, R78, R0, -R5 ;  /* 0x000000004e027223 */ /* 0x008fcc0000010805 */
[C---:B------:R-:W-:Y:S01]  /*27e00*/  HMMA.16816.F32 R144, R8.reuse, R12, R144 ;  /* 0x0000000c0890723c */ /* 0x040fe20000001890 */
[----:B------:R3:W1:Y:S07]  /*27e10*/  MUFU.EX2 R224, R2 ;  /* 0x0000000200e07308 */ /* 0x00066e0000000800 */
[----:B------:R-:W-:Y:S01]  /*27e20*/  HMMA.16816.F32 R20, R8, R14, R20 ;  /* 0x0000000e0814723c */ /* 0x000fe20000001814 */
[----:B------:R-:W1:Y:S01]  /*27e30*/  LDSM.16.MT88.4 R12, [R181+0xb000] ;  /* 0x00b00000b50c783b */ /* 0x000e620000004200 */
[----:B---3--:R-:W-:-:S04]  /*27e40*/  FFMA.FTZ R2, R79, R0, -R3 ;  /* 0x000000004f027223 */ /* 0x008fc80000010803 */
[----:B------:R3:W1:Y:S02]  /*27e50*/  MUFU.EX2 R171, R2 ;  /* 0x0000000200ab7308 */ /* 0x0006640000000800 */
[----:B---3--:R-:W-:-:S06]  /*27e60*/  FFMA.FTZ R2, R112, R0, -R3 ;  /* 0x0000000070027223 */ /* 0x008fcc0000010803 */
[----:B------:R3:W-:Y:S02]  /*27e70*/  MUFU.EX2 R169, R2 ;  /* 0x0000000200a97308 */ /* 0x0007e40000000800 */
[----:B---3--:R-:W-:-:S06]  /*27e80*/  FFMA.FTZ R2, R80, R0, -R3 ;  /* 0x0000000050027223 */ /* 0x008fcc0000010803 */
[----:B------:R3:W-:Y:S01]  /*27e90*/  MUFU.EX2 R170, R2 ;  /* 0x0000000200aa7308 */ /* 0x0007e20000000800 */
[----:B------:R-:W-:Y:S02]  /*27ea0*/  F2FP.PACK_AB R8, R244, R245 ;  /* 0x000000f5f408723e */ /* 0x000fe400000000ff */
[----:B------:R-:W-:Y:S01]  /*27eb0*/  F2FP.PACK_AB R9, R142, R140 ;  /* 0x0000008c8e09723e */ /* 0x000fe200000000ff */
[----:B---3--:R-:W-:-:S04]  /*27ec0*/  FFMA.FTZ R2, R114, R0, -R3 ;  /* 0x0000000072027223 */ /* 0x008fc80000010803 */
[----:B------:R3:W-:Y:S01]  /*27ed0*/  MUFU.EX2 R168, R2 ;  /* 0x0000000200a87308 */ /* 0x0007e20000000800 */
[----:B------:R-:W-:Y:S02]  /*27ee0*/  F2FP.PACK_AB R10, R246, R243 ;  /* 0x000000f3f60a723e */ /* 0x000fe400000000ff */
[----:B------:R-:W-:Y:S01]  /*27ef0*/  F2FP.PACK_AB R11, R241, R247 ;  /* 0x000000f7f10b723e */ /* 0x000fe200000000ff */
[----:B---3--:R-:W-:-:S04]  /*27f00*/  FFMA.FTZ R2, R115, R0, -R5 ;  /* 0x0000000073027223 */ /* 0x008fc80000010805 */
[----:B------:R3:W-:Y:S02]  /*27f10*/  MUFU.EX2 R167, R2 ;  /* 0x0000000200a77308 */ /* 0x0007e40000000800 */
[----:B----4-:R-:W-:Y:S01]  /*27f20*/  HMMA.16816.F32 R28, R8, R24, R28 ;  /* 0x00000018081c723c */ /* 0x010fe2000000181c */
[----:B------:R-:W-:Y:S01]  /*27f30*/  MOV R163, R45 ;  /* 0x0000002d00a37202 */ /* 0x000fe20000000f00 */
[----:B---3--:R-:W-:-:S04]  /*27f40*/  FFMA.FTZ R2, R81, R0, -R5 ;  /* 0x0000000051027223 */ /* 0x008fc80000010805 */
[----:B------:R3:W4:Y:S02]  /*27f50*/  MUFU.EX2 R166, R2 ;  /* 0x0000000200a67308 */ /* 0x0007240000000800 */
[C---:B------:R-:W-:Y:S01]  /*27f60*/  HMMA.16816.F32 R40, R8.reuse, R26, R40 ;  /* 0x0000001a0828723c */ /* 0x040fe20000001828 */
[----:B------:R-:W-:Y:S07]  /*27f70*/  LDSM.16.MT88.4 R24, [R139+0xb800] ;  /* 0x00b800008b18783b */ /* 0x000fee0000004200 */
[----:B--2---:R-:W-:Y:S01]  /*27f80*/  HMMA.16816.F32 R36, R8, R32, R36 ;  /* 0x000000200824723c */ /* 0x004fe20000001824 */
[----:B---3--:R-:W-:-:S07]  /*27f90*/  FFMA.FTZ R2, R119, R0, -R5 ;  /* 0x0000000077027223 */ /* 0x008fce0000010805 */
[C---:B------:R-:W-:Y:S01]  /*27fa0*/  HMMA.16816.F32 R48, R8.reuse, R34, R48 ;  /* 0x000000220830723c */ /* 0x040fe20000001830 */
[----:B------:R-:W2:Y:S01]  /*27fb0*/  LDSM.16.MT88.4 R32, [R182+0xb800] ;  /* 0x00b80000b620783b */ /* 0x000ea20000004200 */
[----:B------:R3:W-:Y:S06]  /*27fc0*/  MUFU.EX2 R165, R2 ;  /* 0x0000000200a57308 */ /* 0x0007ec0000000800 */
[----:B-1----:R-:W-:Y:S01]  /*27fd0*/  HMMA.16816.F32 R56, R8, R16, R56 ;  /* 0x000000100838723c */ /* 0x002fe20000001838 */
        /* <DEDUP_REMOVED lines=9> */
[----:B---3--:R-:W-:-:S04]  /*28070*/  FFMA.FTZ R2, R83, R0, -R3 ;  /* 0x0000000053027223 */ /* 0x008fc80000010803 */
[----:B------:R3:W1:Y:S01]  /*28080*/  MUFU.EX2 R163, R2 ;  /* 0x0000000200a37308 */ /* 0x0006620000000800 */
[----:B------:R-:W-:Y:S02]  /*28090*/  MOV R155, R46 ;  /* 0x0000002e009b7202 */ /* 0x000fe40000000f00 */
[----:B------:R-:W-:Y:S02]  /*280a0*/  MOV R102, R161 ;  /* 0x000000a100667202 */ /* 0x000fe40000000f00 */
[----:B------:R-:W-:Y:S01]  /*280b0*/  MOV R95, R55 ;  /* 0x00000037005f7202 */ /* 0x000fe20000000f00 */
[----:B---3--:R-:W-:-:S04]  /*280c0*/  FFMA.FTZ R2, R121, R0, -R3 ;  /* 0x0000000079027223 */ /* 0x008fc80000010803 */
[----:B------:R3:W-:Y:S01]  /*280d0*/  MUFU.EX2 R161, R2 ;  /* 0x0000000200a17308 */ /* 0x0007e20000000800 */
[----:B------:R-:W-:Y:S02]  /*280e0*/  MOV R153, R95 ;  /* 0x0000005f00997202 */ /* 0x000fe40000000f00 */
[----:B------:R-:W-:Y:S02]  /*280f0*/  MOV R159, R54 ;  /* 0x00000036009f7202 */ /* 0x000fe40000000f00 */
[----:B------:R-:W-:Y:S01]  /*28100*/  MOV R95, R160 ;  /* 0x000000a0005f7202 */ /* 0x000fe20000000f00 */
[----:B---3--:R-:W-:Y:S01]  /*28110*/  FFMA.FTZ R2, R84, R0, -R3 ;  /* 0x0000000054027223 */ /* 0x008fe20000010803 */
[----:B------:R-:W-:Y:S02]  /*28120*/  MOV R84, R155 ;  /* 0x0000009b00547202 */ /* 0x000fe40000000f00 */
[----:B------:R-:W-:Y:S02]  /*28130*/  MOV R155, R162 ;  /* 0x000000a2009b7202 */ /* 0x000fe40000000f00 */
[----:B------:R3:W-:Y:S01]  /*28140*/  MUFU.EX2 R162, R2 ;  /* 0x0000000200a27308 */ /* 0x0007e20000000800 */
[----:B------:R-:W-:-:S02]  /*28150*/  MOV R143, R159 ;  /* 0x0000009f008f7202 */ /* 0x000fc40000000f00 */
[----:B------:R-:W-:Y:S01]  /*28160*/  MOV R157, R52 ;  /* 0x00000034009d7202 */ /* 0x000fe20000000f00 */
[----:B---3--:R-:W-:-:S04]  /*28170*/  FFMA.FTZ R2, R123, R0, -R3 ;  /* 0x000000007b027223 */ /* 0x008fc80000010803 */
[----:B------:R3:W-:Y:S01]  /*28180*/  MUFU.EX2 R160, R2 ;  /* 0x0000000200a07308 */ /* 0x0007e20000000800 */
[----:B------:R-:W-:Y:S02]  /*28190*/  F2FP.PACK_AB R8, R227, R229 ;  /* 0x000000e5e308723e */ /* 0x000fe400000000ff */
[----:B------:R-:W-:Y:S02]  /*281a0*/  F2FP.PACK_AB R9, R235, R233 ;  /* 0x000000e9eb09723e */ /* 0x000fe400000000ff */
[----:B------:R-:W-:Y:S02]  /*281b0*/  F2FP.PACK_AB R10, R224, R226 ;  /* 0x000000e2e00a723e */ /* 0x000fe400000000ff */
[----:B------:R-:W-:Y:S01]  /*281c0*/  F2FP.PACK_AB R11, R171, R231 ;  /* 0x000000e7ab0b723e */ /* 0x000fe200000000ff */
[----:B---3--:R-:W-:-:S04]  /*281d0*/  FFMA.FTZ R2, R124, R0, -R5 ;  /* 0x000000007c027223 */ /* 0x008fc80000010805 */
[----:B------:R3:W-:Y:S01]  /*281e0*/  MUFU.EX2 R159, R2 ;  /* 0x00000002009f7308 */ /* 0x0007e20000000800 */
[----:B------:R-:W-:Y:S02]  /*281f0*/  MOV R83, R142 ;  /* 0x0000008e00537202 */ /* 0x000fe40000000f00 */
[----:B------:R-:W-:Y:S02]  /*28200*/  MOV R156, R47 ;  /* 0x0000002f009c7202 */ /* 0x000fe40000000f00 */
[----:B------:R-:W-:Y:S02]  /*28210*/  MOV R142, R157 ;  /* 0x0000009d008e7202 */ /* 0x000fe40000000f00 */
[----:B------:R-:W-:Y:S01]  /*28220*/  MOV R66, R99 ;  /* 0x0000006300427202 */ /* 0x000fe20000000f00 */
[----:B---3--:R-:W-:Y:S01]  /*28230*/  FFMA.FTZ R2, R85, R0, -R5 ;  /* 0x0000000055027223 */ /* 0x008fe20000010805 */
[----:B------:R-:W-:-:S03]  /*28240*/  MOV R85, R158 ;  /* 0x0000009e00557202 */ /* 0x000fc60000000f00 */
[----:B------:R3:W1:Y:S01]  /*28250*/  MUFU.EX2 R158, R2 ;  /* 0x00000002009e7308 */ /* 0x0006620000000800 */
[----:B------:R-:W-:Y:S01]  /*28260*/  MOV R99, R60 ;  /* 0x0000003c00637202 */ /* 0x000fe20000000f00 */
[----:B--2---:R-:W-:Y:S01]  /*28270*/  HMMA.16816.F32 R44, R8, R32, R36 ;  /* 0x00000020082c723c */ /* 0x004fe20000001824 */
[----:B------:R-:W-:Y:S02]  /*28280*/  MOV R93, R53 ;  /* 0x00000035005d7202 */ /* 0x000fe40000000f00 */
[----:B------:R-:W-:-:S05]  /*28290*/  MOV R73, R156 ;  /* 0x0000009c00497202 */ /* 0x000fca0000000f00 */
[----:B------:R-:W-:Y:S01]  /*282a0*/  HMMA.16816.F32 R52, R8, R24, R28 ;  /* 0x000000180834723c */ /* 0x000fe2000000181c */
[----:B------:R-:W2:Y:S01]  /*282b0*/  LDSM.16.MT88.4 R28, [R139+0xc000] ;  /* 0x00c000008b1c783b */ /* 0x000ea20000004200 */
[----:B---3--:R-:W-:-:S06]  /*282c0*/  FFMA.FTZ R2, R127, R0, -R5 ;  /* 0x000000007f027223 */ /* 0x008fcc0000010805 */
[C---:B------:R-:W-:Y:S01]  /*282d0*/  HMMA.16816.F32 R60, R8.reuse, R26, R40 ;  /* 0x0000001a083c723c */ /* 0x040fe20000001828 */
[----:B------:R-:W3:Y:S01]  /*282e0*/  LDSM.16.MT88.4 R24, [R182+0xc000] ;  /* 0x00c00000b618783b */ /* 0x000ee20000004200 */
[----:B------:R4:W-:Y:S06]  /*282f0*/  MUFU.EX2 R157, R2 ;  /* 0x00000002009d7308 */ /* 0x0009ec0000000800 */
[----:B------:R-:W-:Y:S01]  /*28300*/  HMMA.16816.F32 R40, R8, R34, R48 ;  /* 0x000000220828723c */ /* 0x000fe20000001830 */
[----:B------:R-:W-:-:S07]  /*28310*/  MOV R104, R155 ;  /* 0x0000009b00687202 */ /* 0x000fce0000000f00 */
[----:B-1----:R-:W-:Y:S01]  /*28320*/  HMMA.16816.F32 R36, R8, R16, R56 ;  /* 0x000000100824723c */ /* 0x002fe20000001838 */
[----:B----4-:R-:W-:-:S04]  /*28330*/  FFMA.FTZ R2, R86, R0, -R5 ;  /* 0x0000000056027223 */ /* 0x010fc80000010805 */
[----:B------:R1:W4:Y:S03]  /*28340*/  MUFU.EX2 R156, R2 ;  /* 0x00000002009c7308 */ /* 0x0003260000000800 */
[C---:B------:R-:W-:Y:S01]  /*28350*/  HMMA.16816.F32 R68, R8.reuse, R18, R68 ;  /* 0x000000120844723c */ /* 0x040fe20000001844 */
[----:B------:R-:W2:Y:S07]  /*28360*/  LDSM.16.MT88.4 R16, [R180+0xc000] ;  /* 0x00c00000b410783b */ /* 0x000eae0000004200 */
[----:B------:R-:W-:Y:S01]  /*28370*/  HMMA.16816.F32 R32, R8, R12, R144 ;  /* 0x0000000c0820723c */ /* 0x000fe20000001890 */
[----:B-1----:R-:W-:-:S07]  /*28380*/  FFMA.FTZ R2, R87, R0, -R3 ;  /* 0x0000000057027223 */ /* 0x002fce0000010803 */
[----:B------:R-:W-:Y:S01]  /*28390*/  HMMA.16816.F32 R20, R8, R14, R20 ;  /* 0x0000000e0814723c */ /* 0x000fe20000001814 */
[----:B------:R-:W1:Y:S01]  /*283a0*/  LDSM.16.MT88.4 R12, [R181+0xc000] ;  /* 0x00c00000b50c783b */ /* 0x000e620000004200 */
[----:B------:R3:W1:Y:S01]  /*283b0*/  MUFU.EX2 R155, R2 ;  /* 0x00000002009b7308 */ /* 0x0006620000000800 */
        /* <DEDUP_REMOVED lines=8> */
[----:B------:R-:W-:Y:S01]  /*28440*/  F2FP.PACK_AB R8, R166, R167 ;  /* 0x000000a7a608723e */ /* 0x000fe200000000ff */
[----:B---3--:R-:W-:-:S06]  /*28450*/  FFMA.FTZ R2, R131, R0, -R3 ;  /* 0x0000000083027223 */ /* 0x008fcc0000010803 */
[----:B------:R3:W-:Y:S01]  /*28460*/  MUFU.EX2 R152, R2 ;  /* 0x0000000200987308 */ /* 0x0007e20000000800 */
[----:B------:R-:W-:Y:S02]  /*28470*/  F2FP.PACK_AB R9, R170, R169 ;  /* 0x000000a9aa09723e */ /* 0x000fe400000000ff */
[----:B------:R-:W-:Y:S02]  /*28480*/  F2FP.PACK_AB R10, R164, R165 ;  /* 0x000000a5a40a723e */ /* 0x000fe400000000ff */
[----:B------:R-:W-:Y:S01]  /*28490*/  F2FP.PACK_AB R11, R163, R168 ;  /* 0x000000a8a30b723e */ /* 0x000fe200000000ff */
[----:B---3--:R-:W-:-:S04]  /*284a0*/  FFMA.FTZ R2, R133, R0, -R5 ;  /* 0x0000000085027223 */ /* 0x008fc80000010805 */
[----:B------:R3:W-:Y:S02]  /*284b0*/  MUFU.EX2 R151, R2 ;  /* 0x0000000200977308 */ /* 0x0007e40000000800 */
[----:B--2---:R-:W-:Y:S01]  /*284c0*/  HMMA.16816.F32 R48, R8, R28, R52 ;  /* 0x0000001c0830723c */ /* 0x004fe20000001834 */
[----:B---3--:R-:W-:-:S05]  /*284d0*/  FFMA.FTZ R2, R89, R0, -R5 ;  /* 0x0000000059027223 */ /* 0x008fca0000010805 */
[----:B------:R2:W3:Y:S02]  /*284e0*/  MUFU.EX2 R149, R2 ;  /* 0x0000000200957308 */ /* 0x0004e40000000800 */
[----:B------:R-:W-:Y:S01]  /*284f0*/  HMMA.16816.F32 R44, R8, R24, R44 ;  /* 0x00000018082c723c */ /* 0x000fe2000000182c */
[----:B--2---:R-:W-:-:S05]  /*28500*/  FFMA.FTZ R2, R173, R0, -R5 ;  /* 0x00000000ad027223 */ /* 0x004fca0000010805 */
[----:B------:R2:W-:Y:S02]  /*28510*/  MUFU.EX2 R148, R2 ;  /* 0x0000000200947308 */ /* 0x0005e40000000800 */
[C---:B------:R-:W-:Y:S01]  /*28520*/  HMMA.16816.F32 R52, R8.reuse, R26, R40 ;  /* 0x0000001a0834723c */ /* 0x040fe20000001828 */
[----:B------:R-:W3:Y:S07]  /*28530*/  LDSM.16.MT88.4 R24, [R182+0xc800] ;  /* 0x00c80000b618783b */ /* 0x000eee0000004200 */
[----:B------:R-:W-:Y:S01]  /*28540*/  HMMA.16816.F32 R36, R8, R16, R36 ;  /* 0x000000100824723c */ /* 0x000fe20000001824 */
[----:B--2---:R-:W-:-:S07]  /*28550*/  FFMA.FTZ R2, R90, R0, -R5 ;  /* 0x000000005a027223 */ /* 0x004fce0000010805 */
[C---:B------:R-:W-:Y:S01]  /*28560*/  HMMA.16816.F32 R68, R8.reuse, R18, R68 ;  /* 0x000000120844723c */ /* 0x040fe20000001844 */
[----:B------:R-:W2:Y:S01]  /*28570*/  LDSM.16.MT88.4 R16, [R180+0xc800] ;  /* 0x00c80000b410783b */ /* 0x000ea20000004200 */
[----:B------:R4:W2:Y:S06]  /*28580*/  MUFU.EX2 R150, R2 ;  /* 0x0000000200967308 */ /* 0x0008ac0000000800 */
[C---:B-1----:R-:W-:Y:S08]  /*28590*/  HMMA.16816.F32 R32, R8.reuse, R12, R32 ;  /* 0x0000000c0820723c */ /* 0x042ff00000001820 */
[----:B------:R-:W-:Y:S01]  /*285a0*/  HMMA.16816.F32 R20, R8, R14, R20 ;  /* 0x0000000e0814723c */ /* 0x000fe20000001814 */
[----:B------:R-:W1:Y:S01]  /*285b0*/  LDSM.16.MT88.4 R12, [R181+0xc800] ;  /* 0x00c80000b50c783b */ /* 0x000e620000004200 */
[----:B----4-:R-:W-:-:S04]  /*285c0*/  FFMA.FTZ R2, R96, R0, -R3 ;  /* 0x0000000060027223 */ /* 0x010fc80000010803 */
[----:B------:R4:W1:Y:S02]  /*285d0*/  MUFU.EX2 R147, R2 ;  /* 0x0000000200937308 */ /* 0x0008640000000800 */
[----:B------:R-:W-:Y:S01]  /*285e0*/  HMMA.16816.F32 R60, R8, R30, R60 ;  /* 0x0000001e083c723c */ /* 0x000fe2000000183c */
[----:B------:R-:W1:Y:S01]  /*285f0*/  LDSM.16.MT88.4 R28, [R139+0xc800] ;  /* 0x00c800008b1c783b */ /* 0x000e620000004200 */
[----:B----4-:R-:W-:-:S04]  /*28600*/  FFMA.FTZ R2, R175, R0, -R3 ;  /* 0x00000000af027223 */ /* 0x010fc80000010803 */
[----:B------:R4:W-:Y:S01]  /*28610*/  MUFU.EX2 R145, R2 ;  /* 0x0000000200917308 */ /* 0x0009e20000000800 */
[----:B------:R-:W-:Y:S02]  /*28620*/  MOV R82, R140 ;  /* 0x0000008c00527202 */ /* 0x000fe40000000f00 */
[----:B------:R-:W-:Y:S01]  /*28630*/  MOV R140, R143 ;  /* 0x0000008f008c7202 */ /* 0x000fe20000000f00 */
[----:B----4-:R-:W-:-:S04]  /*28640*/  FFMA.FTZ R2, R98, R0, -R3 ;  /* 0x0000000062027223 */ /* 0x010fc80000010803 */
[----:B------:R4:W-:Y:S01]  /*28650*/  MUFU.EX2 R146, R2 ;  /* 0x0000000200927308 */ /* 0x0009e20000000800 */
[----:B------:R-:W-:Y:S02]  /*28660*/  MOV R105, R141 ;  /* 0x0000008d00697202 */ /* 0x000fe40000000f00 */
[----:B------:R-:W-:Y:S01]  /*28670*/  MOV R141, R142 ;  /* 0x0000008e008d7202 */ /* 0x000fe20000000f00 */
[----:B----4-:R-:W-:-:S04]  /*28680*/  FFMA.FTZ R2, R176, R0, -R3 ;  /* 0x00000000b0027223 */ /* 0x010fc80000010803 */
[----:B------:R4:W-:Y:S01]  /*28690*/  MUFU.EX2 R144, R2 ;  /* 0x0000000200907308 */ /* 0x0009e20000000800 */
[----:B------:R-:W-:Y:S02]  /*286a0*/  MOV R79, R72 ;  /* 0x00000048004f7202 */ /* 0x000fe40000000f00 */
[----:B------:R-:W-:Y:S01]  /*286b0*/  F2FP.PACK_AB R8, R158, R159 ;  /* 0x0000009f9e08723e */ /* 0x000fe200000000ff */
[----:B----4-:R-:W-:-:S04]  /*286c0*/  FFMA.FTZ R2, R177, R0, -R5 ;  /* 0x00000000b1027223 */ /* 0x010fc80000010805 */
[----:B------:R4:W-:Y:S01]  /*286d0*/  MUFU.EX2 R143, R2 ;  /* 0x00000002008f7308 */ /* 0x0009e20000000800 */
[----:B------:R-:W-:Y:S02]  /*286e0*/  F2FP.PACK_AB R9, R162, R161 ;  /* 0x000000a1a209723e */ /* 0x000fe400000000ff */
[----:B------:R-:W-:Y:S02]  /*286f0*/  F2FP.PACK_AB R10, R156, R157 ;  /* 0x0000009d9c0a723e */ /* 0x000fe400000000ff */
[----:B------:R-:W-:Y:S02]  /*28700*/  F2FP.PACK_AB R11, R155, R160 ;  /* 0x000000a09b0b723e */ /* 0x000fe400000000ff */
[----:B------:R-:W-:Y:S01]  /*28710*/  MOV R72, R103 ;  /* 0x0000006700487202 */ /* 0x000fe20000000f00 */
[----:B----4-:R-:W-:-:S04]  /*28720*/  FFMA.FTZ R2, R107, R0, -R5 ;  /* 0x000000006b027223 */ /* 0x010fc80000010805 */
[----:B------:R4:W1:Y:S01]  /*28730*/  MUFU.EX2 R142, R2 ;  /* 0x00000002008e7308 */ /* 0x0008620000000800 */
[----:B------:R-:W-:Y:S01]  /*28740*/  MOV R103, R141 ;  /* 0x0000008d00677202 */ /* 0x000fe20000000f00 */
[----:B---3--:R-:W-:Y:S01]  /*28750*/  HMMA.16816.F32 R44, R8, R24, R44 ;  /* 0x00000018082c723c */ /* 0x008fe2000000182c */
[----:B----4-:R-:W-:Y:S01]  /*28760*/  FFMA.FTZ R2, R192, R0, -R5 ;  /* 0x00000000c0027223 */ /* 0x010fe20000010805 */
[----:B------:R-:W-:-:S04]  /*28770*/  MOV R192, R73 ;  /* 0x0000004900c07202 */ /* 0x000fc80000000f00 */
[----:B------:R3:W-:Y:S01]  /*28780*/  MUFU.EX2 R141, R2 ;  /* 0x00000002008d7308 */ /* 0x0007e20000000800 */
[----:B------:R-:W-:Y:S01]  /*28790*/  MOV R73, R104 ;  /* 0x0000006800497202 */ /* 0x000fe20000000f00 */
[C---:B------:R-:W-:Y:S01]  /*287a0*/  HMMA.16816.F32 R52, R8.reuse, R26, R52 ;  /* 0x0000001a0834723c */ /* 0x040fe20000001834 */
[----:B------:R-:W-:Y:S01]  /*287b0*/  MOV R104, R140 ;  /* 0x0000008c00687202 */ /* 0x000fe20000000f00 */
[----:B------:R-:W4:Y:S06]  /*287c0*/  LDSM.16.MT88.4 R24, [R182+0xd000] ;  /* 0x00d00000b618783b */ /* 0x000f2c0000004200 */
[----:B--2---:R-:W-:Y:S01]  /*287d0*/  HMMA.16816.F32 R36, R8, R16, R36 ;  /* 0x000000100824723c */ /* 0x004fe20000001824 */
[----:B---3--:R-:W-:-:S07]  /*287e0*/  FFMA.FTZ R2, R109, R0, -R5 ;  /* 0x000000006d027223 */ /* 0x008fce0000010805 */
[C---:B------:R-:W-:Y:S01]  /*287f0*/  HMMA.16816.F32 R68, R8.reuse, R18, R68 ;  /* 0x000000120844723c */ /* 0x040fe20000001844 */
[----:B------:R-:W2:Y:S01]  /*28800*/  LDSM.16.MT88.4 R16, [R180+0xd000] ;  /* 0x00d00000b410783b */ /* 0x000ea20000004200 */
[----:B------:R3:W2:Y:S06]  /*28810*/  MUFU.EX2 R140, R2 ;  /* 0x00000002008c7308 */ /* 0x0006ac0000000800 */
[C---:B-1----:R-:W-:Y:S08]  /*28820*/  HMMA.16816.F32 R32, R8.reuse, R12, R32 ;  /* 0x0000000c0820723c */ /* 0x042ff00000001820 */
[----:B------:R-:W-:Y:S01]  /*28830*/  HMMA.16816.F32 R20, R8, R14, R20 ;  /* 0x0000000e0814723c */ /* 0x000fe20000001814 */
[----:B------:R-:W1:Y:S01]  /*28840*/  LDSM.16.MT88.4 R12, [R181+0xd000] ;  /* 0x00d00000b50c783b */ /* 0x000e620000004200 */
[----:B---3--:R-:W-:-:S04]  /*28850*/  FFMA.FTZ R2, R110, R0, -R3 ;  /* 0x000000006e027223 */ /* 0x008fc80000010803 */
[----:B------:R3:W1:Y:S02]  /*28860*/  MUFU.EX2 R133, R2 ;  /* 0x0000000200857308 */ /* 0x0006640000000800 */
[----:B------:R-:W-:Y:S01]  /*28870*/  HMMA.16816.F32 R40, R8, R28, R48 ;  /* 0x0000001c0828723c */ /* 0x000fe20000001830 */
[----:B---3--:R-:W-:-:S05]  /*28880*/  FFMA.FTZ R2, R194, R0, -R3 ;  /* 0x00000000c2027223 */ /* 0x008fca0000010803 */
[----:B------:R3:W-:Y:S02]  /*28890*/  MUFU.EX2 R129, R2 ;  /* 0x0000000200817308 */ /* 0x0007e40000000800 */
[----:B------:R-:W-:Y:S01]  /*288a0*/  HMMA.16816.F32 R60, R8, R30, R60 ;  /* 0x0000001e083c723c */ /* 0x000fe2000000183c */
[----:B------:R-:W1:Y:S01]  /*288b0*/  LDSM.16.MT88.4 R28, [R139+0xd000] ;  /* 0x00d000008b1c783b */ /* 0x000e620000004200 */
[----:B---3--:R-:W-:-:S04]  /*288c0*/  FFMA.FTZ R2, R113, R0, -R3 ;  /* 0x0000000071027223 */ /* 0x008fc80000010803 */
        /* <DEDUP_REMOVED lines=10> */
[----:B------:R3:W1:Y:S02]  /*28970*/  MUFU.EX2 R123, R2 ;  /* 0x00000002007b7308 */ /* 0x0006640000000800 */
[----:B----4-:R-:W-:Y:S01]  /*28980*/  HMMA.16816.F32 R44, R8, R24, R44 ;  /* 0x00000018082c723c */ /* 0x010fe2000000182c */
[----:B---3--:R-:W-:-:S05]  /*28990*/  FFMA.FTZ R2, R198, R0, -R5 ;  /* 0x00000000c6027223 */ /* 0x008fca0000010805 */
[----:B------:R3:W-:Y:S02]  /*289a0*/  MUFU.EX2 R121, R2 ;  /* 0x0000000200797308 */ /* 0x0007e40000000800 */
[C---:B------:R-:W-:Y:S01]  /*289b0*/  HMMA.16816.F32 R52, R8.reuse, R26, R52 ;  /* 0x0000001a0834723c */ /* 0x040fe20000001834 */
[----:B------:R-:W4:Y:S07]  /*289c0*/  LDSM.16.MT88.4 R24, [R182+0xd800] ;  /* 0x00d80000b618783b */ /* 0x000f2e0000004200 */
[----:B--2---:R-:W-:Y:S01]  /*289d0*/  HMMA.16816.F32 R48, R8, R16, R36 ;  /* 0x000000100830723c */ /* 0x004fe20000001824 */
[----:B---3--:R-:W-:-:S07]  /*289e0*/  FFMA.FTZ R2, R117, R0, -R5 ;  /* 0x0000000075027223 */ /* 0x008fce0000010805 */
[C---:B------:R-:W-:Y:S01]  /*289f0*/  HMMA.16816.F32 R68, R8.reuse, R18, R68 ;  /* 0x000000120844723c */ /* 0x040fe20000001844 */
[----:B------:R-:W2:Y:S01]  /*28a00*/  LDSM.16.MT88.4 R16, [R180+0xd800] ;  /* 0x00d80000b410783b */ /* 0x000ea20000004200 */
[----:B------:R3:W2:Y:S06]  /*28a10*/  MUFU.EX2 R119, R2 ;  /* 0x0000000200777308 */ /* 0x0006ac0000000800 */
[C---:B-1----:R-:W-:Y:S01]  /*28a20*/  HMMA.16816.F32 R36, R8.reuse, R12, R32 ;  /* 0x0000000c0824723c */ /* 0x042fe20000001820 */
[----:B------:R-:W-:Y:S07]  /*28a30*/  LDSM.16.MT88.4 R32, [R139+0xe000] ;  /* 0x00e000008b20783b */ /* 0x000fee0000004200 */
[----:B------:R-:W-:Y:S01]  /*28a40*/  HMMA.16816.F32 R20, R8, R14, R20 ;  /* 0x0000000e0814723c */ /* 0x000fe20000001814 */
[----:B------:R-:W1:Y:S01]  /*28a50*/  LDSM.16.MT88.4 R12, [R181+0xd800] ;  /* 0x00d80000b50c783b */ /* 0x000e620000004200 */
[----:B---3--:R-:W-:Y:S01]  /*28a60*/  FFMA.FTZ R2, R120, R0, -R3 ;  /* 0x0000000078027223 */ /* 0x008fe20000010803 */
[----:B------:R-:W-:-:S03]  /*28a70*/  MOV R120, R118 ;  /* 0x0000007600787202 */ /* 0x000fc60000000f00 */
        /* <DEDUP_REMOVED lines=17> */
[----:B------:R3:W1:Y:S02]  /*28b90*/  MUFU.EX2 R113, R2 ;  /* 0x0000000200717308 */ /* 0x0006640000000800 */
[----:B----4-:R-:W-:Y:S01]  /*28ba0*/  HMMA.16816.F32 R44, R8, R24, R44 ;  /* 0x00000018082c723c */ /* 0x010fe2000000182c */
[----:B---3--:R-:W-:-:S05]  /*28bb0*/  FFMA.FTZ R2, R208, R0, -R5 ;  /* 0x00000000d0027223 */ /* 0x008fca0000010805 */
[----:B------:R3:W-:Y:S02]  /*28bc0*/  MUFU.EX2 R112, R2 ;  /* 0x0000000200707308 */ /* 0x0007e40000000800 */
[C---:B------:R-:W-:Y:S08]  /*28bd0*/  HMMA.16816.F32 R52, R8.reuse, R26, R52 ;  /* 0x0000001a0834723c */ /* 0x040ff00000001834 */
[----:B--2---:R-:W-:Y:S01]  /*28be0*/  HMMA.16816.F32 R48, R8, R16, R48 ;  /* 0x000000100830723c */ /* 0x004fe20000001830 */
[----:B---3--:R-:W-:-:S07]  /*28bf0*/  FFMA.FTZ R2, R126, R0, -R5 ;  /* 0x000000007e027223 */ /* 0x008fce0000010805 */
[C---:B------:R-:W-:Y:S01]  /*28c00*/  HMMA.16816.F32 R68, R8.reuse, R18, R68 ;  /* 0x000000120844723c */ /* 0x040fe20000001844 */
[----:B------:R-:W2:Y:S01]  /*28c10*/  LDSM.16.MT88.4 R16, [R180+0xe000] ;  /* 0x00e00000b410783b */ /* 0x000ea20000004200 */
[----:B------:R3:W4:Y:S06]  /*28c20*/  MUFU.EX2 R111, R2 ;  /* 0x00000002006f7308 */ /* 0x00072c0000000800 */
[C---:B-1----:R-:W-:Y:S01]  /*28c30*/  HMMA.16816.F32 R24, R8.reuse, R12, R36 ;  /* 0x0000000c0818723c */ /* 0x042fe20000001824 */
[----:B------:R-:W-:Y:S01]  /*28c40*/  MOV R194, R105 ;  /* 0x0000006900c27202 */ /* 0x000fe20000000f00 */
[----:B------:R-:W-:Y:S06]  /*28c50*/  LDSM.16.MT88.4 R36, [R182+0xe800] ;  /* 0x00e80000b624783b */ /* 0x000fec0000004200 */
        /* <DEDUP_REMOVED lines=13> */
[----:B------:R-:W-:Y:S02]  /*28d30*/  MOV R177, R104 ;  /* 0x0000006800b17202 */ /* 0x000fe40000000f00 */
[----:B------:R-:W-:Y:S01]  /*28d40*/  F2FP.PACK_AB R8, R123, R124 ;  /* 0x0000007c7b08723e */ /* 0x000fe200000000ff */
[----:B---3--:R-:W-:-:S04]  /*28d50*/  FFMA.FTZ R2, R214, R0, -R5 ;  /* 0x00000000d6027223 */ /* 0x008fc80000010805 */
[----:B------:R3:W-:Y:S01]  /*28d60*/  MUFU.EX2 R105, R2 ;  /* 0x0000000200697308 */ /* 0x0007e20000000800 */
[----:B------:R-:W-:Y:S02]  /*28d70*/  F2FP.PACK_AB R9, R131, R129 ;  /* 0x000000818309723e */ /* 0x000fe400000000ff */
[----:B------:R-:W-:Y:S02]  /*28d80*/  F2FP.PACK_AB R10, R119, R121 ;  /* 0x00000079770a723e */ /* 0x000fe400000000ff */
[----:B------:R-:W-:Y:S01]  /*28d90*/  F2FP.PACK_AB R11, R118, R127 ;  /* 0x0000007f760b723e */ /* 0x000fe200000000ff */
[----:B---3--:R-:W-:-:S04]  /*28da0*/  FFMA.FTZ R2, R136, R0, -R5 ;  /* 0x0000000088027223 */ /* 0x008fc80000010805 */
[----:B------:R3:W1:Y:S01]  /*28db0*/  MUFU.EX2 R106, R2 ;  /* 0x00000002006a7308 */ /* 0x0006620000000800 */
[----:B------:R-:W-:Y:S01]  /*28dc0*/  MOV R176, R103 ;  /* 0x0000006700b07202 */ /* 0x000fe20000000f00 */
[----:B------:R-:W-:Y:S01]  /*28dd0*/  HMMA.16816.F32 R40, R8, R32, R40 ;  /* 0x000000200828723c */ /* 0x000fe20000001828 */
[----:B------:R-:W-:Y:S01]  /*28de0*/  MOV R197, R72 ;  /* 0x0000004800c57202 */ /* 0x000fe20000000f00 */
[----:B---3--:R-:W-:-:S04]  /*28df0*/  FFMA.FTZ R2, R216, R0, -R5 ;  /* 0x00000000d8027223 */ /* 0x008fc80000010805 */
[----:B------:R3:W-:Y:S02]  /*28e00*/  MUFU.EX2 R104, R2 ;  /* 0x0000000200687308 */ /* 0x0007e40000000800 */
[----:B------:R-:W-:Y:S01]  /*28e10*/  HMMA.16816.F32 R60, R8, R34, R60 ;  /* 0x00000022083c723c */ /* 0x000fe2000000183c */
[----:B------:R-:W4:Y:S01]  /*28e20*/  LDSM.16.MT88.4 R32, [R139+0xe800] ;  /* 0x00e800008b20783b */ /* 0x000f220000004200 */
[----:B------:R-:W-:-:S06]  /*28e30*/  MOV R72, R102 ;  /* 0x0000006600487202 */ /* 0x000fcc0000000f00 */
[----:B--2---:R-:W-:Y:S01]  /*28e40*/  HMMA.16816.F32 R48, R8, R16, R48 ;  /* 0x000000100830723c */ /* 0x004fe20000001830 */
[----:B---3--:R-:W-:-:S07]  /*28e50*/  FFMA.FTZ R2, R172, R0, -R5 ;  /* 0x00000000ac027223 */ /* 0x008fce0000010805 */
[C---:B------:R-:W-:Y:S01]  /*28e60*/  HMMA.16816.F32 R68, R8.reuse, R18, R68 ;  /* 0x000000120844723c */ /* 0x040fe20000001844 */
[----:B------:R-:W2:Y:S01]  /*28e70*/  LDSM.16.MT88.4 R16, [R180+0xe800] ;  /* 0x00e80000b410783b */ /* 0x000ea20000004200 */
[----:B------:R3:W2:Y:S06]  /*28e80*/  MUFU.EX2 R103, R2 ;  /* 0x0000000200677308 */ /* 0x0006ac0000000800 */
[----:B-1----:R-:W-:Y:S01]  /*28e90*/  HMMA.16816.F32 R24, R8, R12, R24 ;  /* 0x0000000c0818723c */ /* 0x002fe20000001818 */
[----:B------:R-:W-:-:S07]  /*28ea0*/  MOV R204, R99 ;  /* 0x0000006300cc7202 */ /* 0x000fce0000000f00 */
[----:B------:R-:W-:Y:S01]  /*28eb0*/  HMMA.16816.F32 R20, R8, R14, R20 ;  /* 0x0000000e0814723c */ /* 0x000fe20000001814 */
[----:B------:R-:W1:Y:S01]  /*28ec0*/  LDSM.16.MT88.4 R12, [R181+0xe800] ;  /* 0x00e80000b50c783b */ /* 0x000e620000004200 */
[----:B---3--:R-:W-:-:S04]  /*28ed0*/  FFMA.FTZ R2, R174, R0, -R3 ;  /* 0x00000000ae027223 */ /* 0x008fc80000010803 */
[----:B------:R3:W1:Y:S01]  /*28ee0*/  MUFU.EX2 R102, R2 ;  /* 0x0000000200667308 */ /* 0x0006620000000800 */
[----:B------:R-:W-:Y:S02]  /*28ef0*/  MOV R195, R73 ;  /* 0x0000004900c37202 */ /* 0x000fe40000000f00 */
[----:B------:R-:W-:Y:S01]  /*28f00*/  MOV R73, R101 ;  /* 0x0000006500497202 */ /* 0x000fe20000000f00 */
[----:B---3--:R-:W-:-:S04]  /*28f10*/  FFMA.FTZ R2, R218, R0, -R3 ;  /* 0x00000000da027223 */ /* 0x008fc80000010803 */
[----:B------:R3:W-:Y:S01]  /*28f20*/  MUFU.EX2 R99, R2 ;  /* 0x0000000200637308 */ /* 0x0007e20000000800 */
[----:B------:R-:W-:Y:S01]  /*28f30*/  MOV R74, R100 ;  /* 0x00000064004a7202 */ /* 0x000fe20000000f00 */
[----:B------:R-:W-:Y:S01]  /*28f40*/  HMMA.16816.F32 R44, R8, R28, R44 ;  /* 0x0000001c082c723c */ /* 0x000fe2000000182c */
[----:B---3--:R-:W-:-:S05]  /*28f50*/  FFMA.FTZ R2, R97, R0, -R3 ;  /* 0x0000000061027223 */ /* 0x008fca0000010803 */
[----:B------:R3:W-:Y:S02]  /*28f60*/  MUFU.EX2 R101, R2 ;  /* 0x0000000200657308 */ /* 0x0007e40000000800 */
[----:B------:R-:W-:Y:S01]  /*28f70*/  HMMA.16816.F32 R52, R8, R30, R52 ;  /* 0x0000001e0834723c */ /* 0x000fe20000001834 */
[----:B---3--:R-:W-:-:S05]  /*28f80*/  FFMA.FTZ R2, R220, R0, -R3 ;  /* 0x00000000dc027223 */ /* 0x008fca0000010803 */
[----:B------:R3:W-:Y:S01]  /*28f90*/  MUFU.EX2 R100, R2 ;  /* 0x0000000200647308 */ /* 0x0007e20000000800 */
[----:B------:R-:W-:Y:S01]  /*28fa0*/  F2FP.PACK_AB R8, R113, R114 ;  /* 0x000000727108723e */ /* 0x000fe200000000ff */
[----:B---3--:R-:W-:-:S06]  /*28fb0*/  FFMA.FTZ R2, R222, R0, -R5 ;  /* 0x00000000de027223 */ /* 0x008fcc0000010805 */
[----:B------:R3:W-:Y:S01]  /*28fc0*/  MUFU.EX2 R98, R2 ;  /* 0x0000000200627308 */ /* 0x0007e20000000800 */
[----:B------:R-:W-:Y:S02]  /*28fd0*/  F2FP.PACK_AB R9, R117, R115 ;  /* 0x000000737509723e */ /* 0x000fe400000000ff */
[----:B----4-:R-:W-:Y:S02]  /*28fe0*/  F2FP.PACK_AB R10, R111, R112 ;  /* 0x000000706f0a723e */ /* 0x010fe400000000ff */
[----:B------:R-:W-:Y:S01]  /*28ff0*/  F2FP.PACK_AB R11, R110, R116 ;  /* 0x000000746e0b723e */ /* 0x000fe200000000ff */
[----:B---3--:R-:W-:-:S04]  /*29000*/  FFMA.FTZ R2, R179, R0, -R5 ;  /* 0x00000000b3027223 */ /* 0x008fc80000010805 */
[----:B------:R3:W4:Y:S01]  /*29010*/  MUFU.EX2 R97, R2 ;  /* 0x0000000200617308 */ /* 0x0007220000000800 */
        /* <DEDUP_REMOVED lines=8> */
[----:B------:R-:W-:Y:S01]  /*290a0*/  HMMA.16816.F32 R40, R8, R36, R44 ;  /* 0x000000240828723c */ /* 0x000fe2000000182c */
[----:B---3--:R-:W-:-:S04]  /*290b0*/  FFMA.FTZ R2, R178, R0, -R5 ;  /* 0x00000000b2027223 */ /* 0x008fc80000010805 */
[----:B------:R3:W1:Y:S03]  /*290c0*/  MUFU.EX2 R95, R2 ;  /* 0x00000002005f7308 */ /* 0x0006660000000800 */
[C---:B------:R-:W-:Y:S01]  /*290d0*/  HMMA.16816.F32 R44, R8.reuse, R38, R52 ;  /* 0x00000026082c723c */ /* 0x040fe20000001834 */
[----:B------:R-:W4:Y:S01]  /*290e0*/  LDSM.16.MT88.4 R36, [R182+0xf000] ;  /* 0x00f00000b624783b */ /* 0x000f220000004200 */
[----:B------:R-:W-:Y:S02]  /*290f0*/  MOV R173, R94 ;  /* 0x0000005e00ad7202 */ /* 0x000fe40000000f00 */
[----:B------:R-:W-:Y:S01]  /*29100*/  MOV R122, R92 ;  /* 0x0000005c007a7202 */ /* 0x000fe20000000f00 */
[----:B------:R-:W-:Y:S03]  /*29110*/  LDSM.16.MT88.4 R52, [R180+0xf800] ;  /* 0x00f80000b434783b */ /* 0x000fe60000004200 */
[----:B--2---:R-:W-:Y:S01]  /*29120*/  HMMA.16816.F32 R56, R8, R16, R48 ;  /* 0x000000100838723c */ /* 0x004fe20000001830 */
[----:B---3--:R-:W-:-:S07]  /*29130*/  FFMA.FTZ R2, R193, R0, -R3 ;  /* 0x00000000c1027223 */ /* 0x008fce0000010803 */
[C---:B-1----:R-:W-:Y:S01]  /*29140*/  HMMA.16816.F32 R48, R8.reuse, R12, R24 ;  /* 0x0000000c0830723c */ /* 0x042fe20000001818 */
[----:B------:R-:W-:Y:S01]  /*29150*/  MOV R78, R91 ;  /* 0x0000005b004e7202 */ /* 0x000fe20000000f00 */
[----:B------:R-:W-:Y:S01]  /*29160*/  LDSM.16.MT88.4 R24, [R139+0xf800] ;  /* 0x00f800008b18783b */ /* 0x000fe20000004200 */
[----:B------:R1:W2:Y:S05]  /*29170*/  MUFU.EX2 R7, R2 ;  /* 0x0000000200077308 */ /* 0x0002aa0000000800 */
[----:B------:R-:W-:Y:S01]  /*29180*/  HMMA.16816.F32 R20, R8, R14, R20 ;  /* 0x0000000e0814723c */ /* 0x000fe20000001814 */
[----:B------:R-:W3:Y:S01]  /*29190*/  LDSM.16.MT88.4 R12, [R181+0xf000] ;  /* 0x00f00000b50c783b */ /* 0x000ee20000004200 */
        /* <DEDUP_REMOVED lines=18> */
[----:B----4-:R-:W-:Y:S01]  /*292c0*/  HMMA.16816.F32 R28, R8, R32, R28 ;  /* 0x00000020081c723c */ /* 0x010fe2000000181c */
[----:B------:R-:W-:Y:S01]  /*292d0*/  MOV R208, R85 ;  /* 0x0000005500d07202 */ /* 0x000fe20000000f00 */
[----:B-1----:R-:W-:-:S05]  /*292e0*/  FFMA.FTZ R2, R200, R0, -R5 ;  /* 0x00000000c8027223 */ /* 0x002fca0000010805 */
[----:B------:R1:W4:Y:S01]  /*292f0*/  MUFU.EX2 R88, R2 ;  /* 0x0000000200587308 */ /* 0x0003220000000800 */
[----:B------:R-:W-:Y:S01]  /*29300*/  HMMA.16816.F32 R32, R8, R34, R60 ;  /* 0x000000220820723c */ /* 0x000fe2000000183c */
[----:B------:R-:W-:-:S07]  /*29310*/  MOV R126, R195 ;  /* 0x000000c3007e7202 */ /* 0x000fce0000000f00 */
[----:B------:R-:W-:Y:S01]  /*29320*/  HMMA.16816.F32 R40, R8, R36, R40 ;  /* 0x000000240828723c */ /* 0x000fe20000001828 */
[----:B-1----:R-:W-:-:S07]  /*29330*/  FFMA.FTZ R2, R201, R0, -R3 ;  /* 0x00000000c9027223 */ /* 0x002fce0000010803 */
[C---:B------:R-:W-:Y:S01]  /*29340*/  HMMA.16816.F32 R44, R8.reuse, R38, R44 ;  /* 0x00000026082c723c */ /* 0x040fe2000000182c */
[----:B------:R-:W1:Y:S01]  /*29350*/  LDSM.16.MT88.4 R36, [R182+0xf800] ;  /* 0x00f80000b624783b */ /* 0x000e620000004200 */
[----:B------:R2:W1:Y:S06]  /*29360*/  MUFU.EX2 R87, R2 ;  /* 0x0000000200577308 */ /* 0x00046c0000000800 */
[----:B---3--:R-:W-:Y:S01]  /*29370*/  HMMA.16816.F32 R60, R8, R12, R48 ;  /* 0x0000000c083c723c */ /* 0x008fe20000001830 */
[----:B------:R-:W-:-:S07]  /*29380*/  MOV R195, R192 ;  /* 0x000000c000c37202 */ /* 0x000fce0000000f00 */
[C---:B------:R-:W-:Y:S01]  /*29390*/  HMMA.16816.F32 R48, R8.reuse, R14, R20 ;  /* 0x0000000e0830723c */ /* 0x040fe20000001814 */
[----:B------:R-:W3:Y:S01]  /*293a0*/  LDSM.16.MT88.4 R12, [R181+0xf800] ;  /* 0x00f80000b50c783b */ /* 0x000ee20000004200 */
[----:B--2---:R-:W-:Y:S01]  /*293b0*/  FFMA.FTZ R2, R237, R0, -R3 ;  /* 0x00000000ed027223 */ /* 0x004fe20000010803 */
[----:B------:R-:W-:Y:S01]  /*293c0*/  MOV R192, R86 ;  /* 0x0000005600c07202 */ /* 0x000fe20000000f00 */
[----:B------:R-:W-:Y:S01]  /*293d0*/  FFMA.FTZ R6, R202, R6, R122 ;  /* 0x00000006ca067223 */ /* 0x000fe2000001007a */
[----:B------:R-:W-:Y:S01]  /*293e0*/  MOV R125, R84 ;  /* 0x00000054007d7202 */ /* 0x000fe20000000f00 */
[----:B------:R2:W-:Y:S02]  /*293f0*/  MUFU.EX2 R85, R2 ;  /* 0x0000000200557308 */ /* 0x0005e40000000800 */
[----:B------:R-:W-:Y:S01]  /*29400*/  HMMA.16816.F32 R56, R8, R16, R56 ;  /* 0x000000100838723c */ /* 0x000fe20000001838 */
[----:B------:R-:W-:-:S07]  /*29410*/  FFMA.FTZ R4, R204, R4, R206 ;  /* 0x00000004cc047223 */ /* 0x000fce00000100ce */
[----:B------:R-:W-:Y:S01]  /*29420*/  HMMA.16816.F32 R68, R8, R18, R68 ;  /* 0x000000120844723c */ /* 0x000fe20000001844 */
[----:B------:R-:W1:Y:S01]  /*29430*/  LDSM.16.MT88.4 R16, [R139+0x10000] ;  /* 0x010000008b10783b */ /* 0x000e620000004200 */
[----:B------:R-:W-:Y:S02]  /*29440*/  MOV R198, R64 ;  /* 0x0000004000c67202 */ /* 0x000fe40000000f00 */
[----:B------:R-:W-:Y:S01]  /*29450*/  MOV R175, R66 ;  /* 0x0000004200af7202 */ /* 0x000fe20000000f00 */
[----:B------:R-:W1:Y:S01]  /*29460*/  LDSM.16.MT88.4 R20, [R182+0x10000] ;  /* 0x01000000b614783b */ /* 0x000e620000004200 */
[----:B--2---:R-:W-:-:S04]  /*29470*/  FFMA.FTZ R2, R203, R0, -R3 ;  /* 0x00000000cb027223 */ /* 0x004fc80000010803 */
[----:B------:R2:W-:Y:S01]  /*29480*/  MUFU.EX2 R86, R2 ;  /* 0x0000000200567308 */ /* 0x0005e20000000800 */
[----:B------:R-:W-:Y:S01]  /*29490*/  MOV R206, R197 ;  /* 0x000000c500ce7202 */ /* 0x000fe20000000f00 */
[----:B------:R-:W-:Y:S01]  /*294a0*/  FADD.FTZ R6, R195, R6 ;  /* 0x00000006c3067221 */ /* 0x000fe20000010000 */
[----:B------:R-:W-:Y:S01]  /*294b0*/  MOV R197, R194 ;  /* 0x000000c200c57202 */ /* 0x000fe20000000f00 */
[----:B------:R-:W-:Y:S01]  /*294c0*/  FADD.FTZ R4, R126, R4 ;  /* 0x000000047e047221 */ /* 0x000fe20000010000 */
[----:B------:R-:W-:Y:S02]  /*294d0*/  F2FP.PACK_AB R8, R97, R98 ;  /* 0x000000626108723e */ /* 0x000fe400000000ff */
[----:B------:R-:W-:Y:S01]  /*294e0*/  F2FP.PACK_AB R9, R101, R99 ;  /* 0x000000636509723e */ /* 0x000fe200000000ff */
[----:B--2---:R-:W-:-:S04]  /*294f0*/  FFMA.FTZ R2, R238, R0, -R3 ;  /* 0x00000000ee027223 */ /* 0x004fc80000010803 */
[----:B------:R2:W-:Y:S01]  /*29500*/  MUFU.EX2 R84, R2 ;  /* 0x0000000200547308 */ /* 0x0005e20000000800 */
[----:B------:R-:W-:Y:S02]  /*29510*/  F2FP.PACK_AB R10, R95, R96 ;  /* 0x000000605f0a723e */ /* 0x000fe400000000ff */
[----:B------:R-:W-:Y:S02]  /*29520*/  F2FP.PACK_AB R11, R7, R100 ;  /* 0x00000064070b723e */ /* 0x000fe400000000ff */
[----:B------:R-:W-:Y:S01]  /*29530*/  MOV R194, R83 ;  /* 0x0000005300c27202 */ /* 0x000fe20000000f00 */
[----:B------:R-:W-:Y:S01]  /*29540*/  FADD.FTZ R6, R125, R6 ;  /* 0x000000067d067221 */ /* 0x000fe20000010000 */
[----:B------:R-:W-:Y:S01]  /*29550*/  MOV R81, R65 ;  /* 0x0000004100517202 */ /* 0x000fe20000000f00 */
[----:B------:R-:W-:Y:S02]  /*29560*/  FADD.FTZ R4, R208, R4 ;  /* 0x00000004d0047221 */ /* 0x000fe40000010000 */
[----:B--2---:R-:W-:-:S04]  /*29570*/  FFMA.FTZ R2, R80, R0, -R5 ;  /* 0x0000000050027223 */ /* 0x004fc80000010805 */
[----:B------:R2:W-:Y:S01]  /*29580*/  MUFU.EX2 R83, R2 ;  /* 0x0000000200537308 */ /* 0x0005e20000000800 */
[----:B------:R-:W-:Y:S01]  /*29590*/  MOV R195, R82 ;  /* 0x0000005200c37202 */ /* 0x000fe20000000f00 */
[----:B------:R-:W-:Y:S01]  /*295a0*/  FADD.FTZ R6, R177, R6 ;  /* 0x00000006b1067221 */ /* 0x000fe20000010000 */
[----:B------:R-:W-:Y:S01]  /*295b0*/  MOV R75, R67 ;  /* 0x00000043004b7202 */ /* 0x000fe20000000f00 */
[----:B------:R-:W-:Y:S01]  /*295c0*/  FADD.FTZ R4, R206, R4 ;  /* 0x00000004ce047221 */ /* 0x000fe20000010000 */
[----:B------:R-:W-:Y:S01]  /*295d0*/  HMMA.16816.F32 R64, R8, R24, R28 ;  /* 0x000000180840723c */ /* 0x000fe2000000181c */
[----:B------:R-:W-:Y:S02]  /*295e0*/  MOV R204, R198 ;  /* 0x000000c600cc7202 */ /* 0x000fe40000000f00 */
[----:B------:R-:W-:Y:S01]  /*295f0*/  MOV R177, R176 ;  /* 0x000000b000b17202 */ /* 0x000fe20000000f00 */
[----:B--2---:R-:W-:-:S04]  /*29600*/  FFMA.FTZ R2, R205, R0, -R5 ;  /* 0x00000000cd027223 */ /* 0x004fc80000010805 */
[----:B------:R-:W-:Y:S01]  /*29610*/  HMMA.16816.F32 R28, R8, R26, R32 ;  /* 0x0000001a081c723c */ /* 0x000fe20000001820 */
[----:B------:R2:W1:Y:S01]  /*29620*/  MUFU.EX2 R82, R2 ;  /* 0x0000000200527308 */ /* 0x0004620000000800 */
[----:B------:R-:W-:Y:S02]  /*29630*/  MOV R176, R175 ;  /* 0x000000af00b07202 */ /* 0x000fe40000000f00 */
[----:B------:R-:W-:Y:S02]  /*29640*/  MOV R122, R120 ;  /* 0x00000078007a7202 */ /* 0x000fe40000000f00 */
[----:B------:R-:W-:Y:S02]  /*29650*/  MOV R175, R81 ;  /* 0x0000005100af7202 */ /* 0x000fe40000000f00 */
[----:B------:R-:W-:Y:S02]  /*29660*/  MOV R202, R74 ;  /* 0x0000004a00ca7202 */ /* 0x000fe40000000f00 */
[----:B------:R-:W-:Y:S01]  /*29670*/  MOV R80, R73 ;  /* 0x0000004900507202 */ /* 0x000fe20000000f00 */
[----:B--2---:R-:W-:-:S04]  /*29680*/  FFMA.FTZ R2, R240, R0, -R5 ;  /* 0x00000000f0027223 */ /* 0x004fc80000010805 */
[----:B------:R2:W-:Y:S01]  /*29690*/  MUFU.EX2 R81, R2 ;  /* 0x0000000200517308 */ /* 0x0005e20000000800 */
[----:B------:R-:W-:Y:S02]  /*296a0*/  MOV R120, R72 ;  /* 0x0000004800787202 */ /* 0x000fe40000000f00 */
[----:B------:R-:W-:Y:S01]  /*296b0*/  MOV R198, R75 ;  /* 0x0000004b00c67202 */ /* 0x000fe20000000f00 */
[----:B-1----:R-:W-:Y:S01]  /*296c0*/  HMMA.16816.F32 R24, R8, R36, R40 ;  /* 0x000000240818723c */ /* 0x002fe20000001828 */
[----:B--2---:R-:W-:Y:S02]  /*296d0*/  FADD.FTZ R2, R204, R4 ;  /* 0x00000004cc027221 */ /* 0x004fe40000010000 */
        /* <DEDUP_REMOVED lines=8> */
[----:B------:R-:W-:-:S03]  /*29760*/  FFMA.FTZ R6, R207, R0, -R5 ;  /* 0x00000000cf067223 */ /* 0x000fc60000010805 */
[----:B------:R-:W-:Y:S01]  /*29770*/  HMMA.16816.F32 R40, R8, R52, R56 ;  /* 0x000000340828723c */ /* 0x000fe20000001838 */
[----:B------:R-:W-:Y:S02]  /*29780*/  FADD.FTZ R4, R79, R4 ;  /* 0x000000044f047221 */ /* 0x000fe40000010000 */
[----:B------:R-:W-:-:S05]  /*29790*/  FADD.FTZ R2, R195, R2 ;  /* 0x00000002c3027221 */ /* 0x000fca0000010000 */
[C---:B------:R-:W-:Y:S01]  /*297a0*/  HMMA.16816.F32 R52, R8.reuse, R54, R68 ;  /* 0x000000360834723c */ /* 0x040fe20000001844 */
[----:B------:R2:W1:Y:S07]  /*297b0*/  MUFU.EX2 R80, R6 ;  /* 0x0000000600507308 */ /* 0x00046e0000000800 */
[----:B---3--:R-:W-:Y:S01]  /*297c0*/  HMMA.16816.F32 R44, R8, R12, R60 ;  /* 0x0000000c082c723c */ /* 0x008fe2000000183c */
[----:B------:R-:W-:-:S07]  /*297d0*/  FADD.FTZ R4, R245, R4 ;  /* 0x00000004f5047221 */ /* 0x000fce0000010000 */
[----:B------:R-:W-:Y:S01]  /*297e0*/  HMMA.16816.F32 R48, R8, R14, R48 ;  /* 0x0000000e0830723c */ /* 0x000fe20000001830 */
[----:B--2---:R-:W-:Y:S01]  /*297f0*/  FFMA.FTZ R6, R209, R0, -R3 ;  /* 0x00000000d1067223 */ /* 0x004fe20000010803 */
[----:B------:R-:W-:Y:S05]  /*29800*/  LDSM.16.MT88.4 R12, [R139+0x10800] ;  /* 0x010800008b0c783b */ /* 0x000fea0000004200 */
[----:B------:R-:W-:Y:S02]  /*29810*/  F2FP.PACK_AB R8, R90, R91 ;  /* 0x0000005b5a08723e */ /* 0x000fe400000000ff */
[----:B------:R-:W-:Y:S02]  /*29820*/  F2FP.PACK_AB R9, R94, R93 ;  /* 0x0000005d5e09723e */ /* 0x000fe400000000ff */
[----:B----4-:R-:W-:-:S02]  /*29830*/  F2FP.PACK_AB R10, R88, R89 ;  /* 0x00000059580a723e */ /* 0x010fc400000000ff */
[----:B------:R-:W-:Y:S01]  /*29840*/  F2FP.PACK_AB R11, R87, R92 ;  /* 0x0000005c570b723e */ /* 0x000fe200000000ff */
[----:B------:R-:W-:Y:S01]  /*29850*/  FADD.FTZ R2, R194, R2 ;  /* 0x00000002c2027221 */ /* 0x000fe20000010000 */
[----:B------:R2:W3:Y:S01]  /*29860*/  MUFU.EX2 R79, R6 ;  /* 0x00000006004f7308 */ /* 0x0004e20000000800 */
[----:B------:R-:W-:-:S04]  /*29870*/  FADD.FTZ R4, R244, R4 ;  /* 0x00000004f4047221 */ /* 0x000fc80000010000 */
[----:B------:R-:W-:Y:S01]  /*29880*/  HMMA.16816.F32 R64, R8, R16, R64 ;  /* 0x000000100840723c */ /* 0x000fe20000001840 */
[----:B------:R-:W-:-:S07]  /*29890*/  FADD.FTZ R4, R243, R4 ;  /* 0x00000004f3047221 */ /* 0x000fce0000010000 */
[----:B------:R-:W-:Y:S01]  /*298a0*/  HMMA.16816.F32 R28, R8, R18, R28 ;  /* 0x00000012081c723c */ /* 0x000fe2000000181c */
[----:B------:R-:W4:Y:S01]  /*298b0*/  LDSM.16.MT88.4 R16, [R181+0x10000] ;  /* 0x01000000b510783b */ /* 0x000f220000004200 */
[----:B--2---:R-:W-:Y:S02]  /*298c0*/  FADD.FTZ R6, R247, R2 ;  /* 0x00000002f7067221 */ /* 0x004fe40000010000 */
[----:B------:R-:W-:Y:S01]  /*298d0*/  FFMA.FTZ R2, R177, R0, -R3 ;  /* 0x00000000b1027223 */ /* 0x000fe20000010803 */
[----:B------:R-:W-:Y:S01]  /*298e0*/  MOV R177, R78 ;  /* 0x0000004e00b17202 */ /* 0x000fe20000000f00 */
        /* <DEDUP_REMOVED lines=19> */
[C---:B-1----:R-:W-:Y:S01]  /*29a20*/  HMMA.16816.F32 R56, R8.reuse, R38, R52 ;  /* 0x000000260838723c */ /* 0x042fe20000001834 */
[----:B------:R-:W-:Y:S01]  /*29a30*/  FADD.FTZ R2, R163, R2 ;  /* 0x00000002a3027221 */ /* 0x000fe20000010000 */
[----:B------:R-:W-:Y:S06]  /*29a40*/  LDSM.16.MT88.4 R164, [R139+0x11800] ;  /* 0x011800008ba4783b */ /* 0x000fec0000004200 */
[----:B----4-:R-:W-:Y:S01]  /*29a50*/  HMMA.16816.F32 R52, R8, R16, R44 ;  /* 0x000000100834723c */ /* 0x010fe2000000182c */
        /* <DEDUP_REMOVED lines=11> */
[----:B------:R-:W-:-:S02]  /*29b10*/  FADD.FTZ R2, R155, R2 ;  /* 0x000000029b027221 */ /* 0x000fc40000010000 */
[----:B------:R-:W-:Y:S02]  /*29b20*/  FADD.FTZ R4, R156, R4 ;  /* 0x000000049c047221 */ /* 0x000fe40000010000 */
[----:B------:R-:W-:Y:S01]  /*29b30*/  FADD.FTZ R2, R154, R2 ;  /* 0x000000029a027221 */ /* 0x000fe20000010000 */
[----:B------:R-:W-:Y:S01]  /*29b40*/  LDSM.16.MT88.4 R156, [R182+0x11800] ;  /* 0x01180000b69c783b */ /* 0x000fe20000004200 */
[----:B------:R-:W-:Y:S02]  /*29b50*/  F2FP.PACK_AB R8, R82, R83 ;  /* 0x000000535208723e */ /* 0x000fe400000000ff */
[----:B------:R-:W-:Y:S02]  /*29b60*/  F2FP.PACK_AB R9, R86, R85 ;  /* 0x000000555609723e */ /* 0x000fe400000000ff */
[----:B------:R-:W-:Y:S02]  /*29b70*/  F2FP.PACK_AB R10, R80, R81 ;  /* 0x00000051500a723e */ /* 0x000fe400000000ff */
[----:B---3--:R-:W-:Y:S01]  /*29b80*/  F2FP.PACK_AB R11, R79, R84 ;  /* 0x000000544f0b723e */ /* 0x008fe200000000ff */
[----:B------:R-:W-:-:S02]  /*29b90*/  FADD.FTZ R4, R151, R4 ;  /* 0x0000000497047221 */ /* 0x000fc40000010000 */
[----:B------:R-:W-:Y:S02]  /*29ba0*/  FFMA.FTZ R6, R211, R0, -R3 ;  /* 0x00000000d3067223 */ /* 0x000fe40000010803 */
[----:B------:R-:W-:Y:S02]  /*29bb0*/  FADD.FTZ R2, R153, R2 ;  /* 0x0000000299027221 */ /* 0x000fe40000010000 */
[----:B------:R-:W-:Y:S01]  /*29bc0*/  FADD.FTZ R4, R149, R4 ;  /* 0x0000000495047221 */ /* 0x000fe20000010000 */
[----:B------:R-:W-:Y:S01]  /*29bd0*/  HMMA.16816.F32 R40, R8, R12, R64 ;  /* 0x0000000c0828723c */ /* 0x000fe20000001840 */
[----:B------:R3:W-:Y:S01]  /*29be0*/  MUFU.EX2 R66, R6 ;  /* 0x0000000600427308 */ /* 0x0007e20000000800 */
[----:B------:R-:W-:Y:S02]  /*29bf0*/  FADD.FTZ R2, R152, R2 ;  /* 0x0000000298027221 */ /* 0x000fe40000010000 */
[----:B------:R-:W-:Y:S02]  /*29c00*/  FADD.FTZ R4, R148, R4 ;  /* 0x0000000494047221 */ /* 0x000fe40000010000 */
[----:B------:R-:W-:-:S02]  /*29c10*/  FADD.FTZ R2, R147, R2 ;  /* 0x0000000293027221 */ /* 0x000fc40000010000 */
[C---:B------:R-:W-:Y:S01]  /*29c20*/  HMMA.16816.F32 R32, R8.reuse, R14, R28 ;  /* 0x0000000e0820723c */ /* 0x040fe2000000181c */
[----:B------:R-:W4:Y:S01]  /*29c30*/  LDSM.16.MT88.4 R12, [R181+0x10800] ;  /* 0x01080000b50c783b */ /* 0x000f220000004200 */
[----:B------:R-:W-:Y:S02]  /*29c40*/  FADD.FTZ R4, R150, R4 ;  /* 0x0000000496047221 */ /* 0x000fe40000010000 */
[----:B---3--:R-:W-:Y:S02]  /*29c50*/  FFMA.FTZ R6, R242, R0, -R3 ;  /* 0x00000000f2067223 */ /* 0x008fe40000010803 */
[----:B------:R-:W-:Y:S02]  /*29c60*/  FADD.FTZ R2, R145, R2 ;  /* 0x0000000291027221 */ /* 0x000fe40000010000 */
[----:B-1----:R-:W-:Y:S01]  /*29c70*/  HMMA.16816.F32 R28, R8, R16, R68 ;  /* 0x00000010081c723c */ /* 0x002fe20000001844 */
[----:B------:R1:W-:Y:S01]  /*29c80*/  MUFU.EX2 R65, R6 ;  /* 0x0000000600417308 */ /* 0x0003e20000000800 */
[----:B------:R-:W-:Y:S01]  /*29c90*/  FADD.FTZ R4, R143, R4 ;  /* 0x000000048f047221 */ /* 0x000fe20000010000 */
[----:B------:R-:W-:Y:S01]  /*29ca0*/  LDSM.16.MT88.4 R148, [R180+0x11800] ;  /* 0x01180000b494783b */ /* 0x000fe20000004200 */
[----:B------:R-:W-:-:S02]  /*29cb0*/  FADD.FTZ R2, R146, R2 ;  /* 0x0000000292027221 */ /* 0x000fc40000010000 */
[----:B------:R-:W-:Y:S02]  /*29cc0*/  FADD.FTZ R4, R142, R4 ;  /* 0x000000048e047221 */ /* 0x000fe40000010000 */
[----:B------:R-:W-:Y:S01]  /*29cd0*/  HMMA.16816.F32 R56, R8, R18, R56 ;  /* 0x000000120838723c */ /* 0x000fe20000001838 */
[----:B------:R-:W3:Y:S01]  /*29ce0*/  LDSM.16.MT88.4 R16, [R182+0x11000] ;  /* 0x01100000b610783b */ /* 0x000ee20000004200 */
[----:B-1----:R-:W-:-:S04]  /*29cf0*/  FFMA.FTZ R6, R192, R0, -R5 ;  /* 0x00000000c0067223 */ /* 0x002fc80000010805 */
[----:B------:R1:W-:Y:S02]  /*29d00*/  MUFU.EX2 R64, R6 ;  /* 0x0000000600407308 */ /* 0x0003e40000000800 */
[----:B--2---:R-:W-:Y:S01]  /*29d10*/  HMMA.16816.F32 R36, R8, R22, R60 ;  /* 0x000000160824723c */ /* 0x004fe2000000183c */
[----:B------:R-:W-:Y:S02]  /*29d20*/  FADD.FTZ R2, R144, R2 ;  /* 0x0000000290027221 */ /* 0x000fe40000010000 */
[----:B------:R-:W-:Y:S02]  /*29d30*/  FADD.FTZ R4, R141, R4 ;  /* 0x000000048d047221 */ /* 0x000fe40000010000 */
[----:B------:R-:W-:Y:S02]  /*29d40*/  FADD.FTZ R2, R133, R2 ;  /* 0x0000000285027221 */ /* 0x000fe40000010000 */
[----:B-1----:R-:W-:-:S04]  /*29d50*/  FFMA.FTZ R6, R213, R0, -R5 ;  /* 0x00000000d5067223 */ /* 0x002fc80000010805 */
[----:B------:R1:W2:Y:S01]  /*29d60*/  MUFU.EX2 R62, R6 ;  /* 0x00000006003e7308 */ /* 0x0002a20000000800 */
[----:B------:R-:W-:Y:S02]  /*29d70*/  FADD.FTZ R4, R140, R4 ;  /* 0x000000048c047221 */ /* 0x000fe40000010000 */
[----:B------:R-:W-:Y:S02]  /*29d80*/  FADD.FTZ R2, R129, R2 ;  /* 0x0000000281027221 */ /* 0x000fe40000010000 */
[----:B------:R-:W-:Y:S02]  /*29d90*/  FADD.FTZ R4, R124, R4 ;  /* 0x000000047c047221 */ /* 0x000fe40000010000 */
[----:B-1----:R-:W-:-:S04]  /*29da0*/  FFMA.FTZ R6, R177, R0, -R5 ;  /* 0x00000000b1067223 */ /* 0x002fc80000010805 */
[----:B------:R1:W-:Y:S01]  /*29db0*/  MUFU.EX2 R63, R6 ;  /* 0x00000006003f7308 */ /* 0x0003e20000000800 */
[----:B------:R-:W-:Y:S02]  /*29dc0*/  FADD.FTZ R2, R131, R2 ;  /* 0x0000000283027221 */ /* 0x000fe40000010000 */
[----:B------:R-:W-:Y:S02]  /*29dd0*/  FADD.FTZ R4, R123, R4 ;  /* 0x000000047b047221 */ /* 0x000fe40000010000 */
[----:B-1----:R-:W-:-:S04]  /*29de0*/  FFMA.FTZ R6, R215, R0, -R5 ;  /* 0x00000000d7067223 */ /* 0x002fc80000010805 */
[----:B------:R1:W1:Y:S01]  /*29df0*/  MUFU.EX2 R61, R6 ;  /* 0x00000006003d7308 */ /* 0x0002620000000800 */
[----:B------:R-:W-:Y:S02]  /*29e00*/  FADD.FTZ R2, R127, R2 ;  /* 0x000000027f027221 */ /* 0x000fe40000010000 */
        /* <DEDUP_REMOVED lines=9> */
[----:B------:R-:W-:Y:S01]  /*29ea0*/  FADD.FTZ R2, R117, R2 ;  /* 0x0000000275027221 */ /* 0x000fe20000010000 */
[----:B------:R-:W-:Y:S01]  /*29eb0*/  HMMA.16816.F32 R44, R8, R20, R72 ;  /* 0x00000014082c723c */ /* 0x000fe20000001848 */
[----:B------:R-:W-:Y:S01]  /*29ec0*/  FADD.FTZ R4, R113, R4 ;  /* 0x0000000471047221 */ /* 0x000fe20000010000 */
[----:B------:R-:W3:Y:S01]  /*29ed0*/  LDSM.16.MT88.4 R20, [R139+0x11000] ;  /* 0x011000008b14783b */ /* 0x000ee20000004200 */
[----:B-1----:R-:W-:-:S04]  /*29ee0*/  FFMA.FTZ R6, R219, R0, -R3 ;  /* 0x00000000db067223 */ /* 0x002fc80000010803 */
[----:B------:R1:W-:Y:S01]  /*29ef0*/  MUFU.EX2 R50, R6 ;  /* 0x0000000600327308 */ /* 0x0003e20000000800 */
[----:B----4-:R-:W-:Y:S01]  /*29f00*/  HMMA.16816.F32 R52, R8, R12, R52 ;  /* 0x0000000c0834723c */ /* 0x010fe20000001834 */
[----:B------:R-:W-:Y:S02]  /*29f10*/  FADD.FTZ R2, R116, R2 ;  /* 0x0000000274027221 */ /* 0x000fe40000010000 */
[----:B------:R-:W-:-:S05]  /*29f20*/  FADD.FTZ R4, R112, R4 ;  /* 0x0000000470047221 */ /* 0x000fca0000010000 */
[----:B------:R-:W-:Y:S01]  /*29f30*/  HMMA.16816.F32 R24, R8, R14, R24 ;  /* 0x0000000e0818723c */ /* 0x000fe20000001818 */
[----:B-1----:R-:W-:-:S06]  /*29f40*/  FFMA.FTZ R6, R239, R0, -R3 ;  /* 0x00000000ef067223 */ /* 0x002fcc0000010803 */
[----:B--2---:R-:W-:Y:S01]  /*29f50*/  F2FP.PACK_AB R8, R62, R64 ;  /* 0x000000403e08723e */ /* 0x004fe200000000ff */
[----:B------:R-:W-:Y:S01]  /*29f60*/  FADD.FTZ R2, R110, R2 ;  /* 0x000000026e027221 */ /* 0x000fe20000010000 */
[----:B------:R-:W-:Y:S01]  /*29f70*/  F2FP.PACK_AB R9, R66, R78 ;  /* 0x0000004e4209723e */ /* 0x000fe200000000ff */
[----:B------:R1:W-:Y:S01]  /*29f80*/  MUFU.EX2 R49, R6 ;  /* 0x0000000600317308 */ /* 0x0003e20000000800 */
[----:B------:R-:W-:Y:S02]  /*29f90*/  F2FP.PACK_AB R10, R61, R63 ;  /* 0x0000003f3d0a723e */ /* 0x000fe400000000ff */
[----:B------:R-:W-:Y:S01]  /*29fa0*/  F2FP.PACK_AB R11, R60, R65 ;  /* 0x000000413c0b723e */ /* 0x000fe200000000ff */
[----:B------:R-:W-:Y:S01]  /*29fb0*/  FADD.FTZ R4, R111, R4 ;  /* 0x000000046f047221 */ /* 0x000fe20000010000 */
[----:B------:R-:W2:Y:S01]  /*29fc0*/  LDSM.16.MT88.4 R12, [R180+0x11000] ;  /* 0x01100000b40c783b */ /* 0x000ea20000004200 */
[----:B-1----:R-:W-:-:S04]  /*29fd0*/  FFMA.FTZ R6, R175, R0, -R5 ;  /* 0x00000000af067223 */ /* 0x002fc80000010805 */
[----:B------:R1:W4:Y:S01]  /*29fe0*/  MUFU.EX2 R48, R6 ;  /* 0x0000000600307308 */ /* 0x0003220000000800 */
[----:B---3--:R-:W-:Y:S01]  /*29ff0*/  HMMA.16816.F32 R36, R8, R18, R36 ;  /* 0x000000120824723c */ /* 0x008fe20000001824 */
[----:B------:R-:W-:Y:S02]  /*2a000*/  FADD.FTZ R2, R107, R2 ;  /* 0x000000026b027221 */ /* 0x000fe40000010000 */
[-C--:B------:R-:W-:Y:S02]  /*2a010*/  FFMA.FTZ R3, R225, R0.reuse, -R3 ;  /* 0x00000000e1037223 */ /* 0x080fe40000010803 */
[----:B-1----:R-:W-:-:S04]  /*2a020*/  FFMA.FTZ R6, R221, R0, -R5 ;  /* 0x00000000dd067223 */ /* 0x002fc80000010805 */
[----:B------:R1:W3:Y:S02]  /*2a030*/  MUFU.EX2 R18, R6 ;  /* 0x0000000600127308 */ /* 0x0002e40000000800 */
        /* <DEDUP_REMOVED lines=18> */
[----:B------:R-:W-:Y:S01]  /*2a160*/  HMMA.16816.F32 R40, R8, R20, R40 ;  /* 0x000000140828723c */ /* 0x000fe20000001828 */
        /* <DEDUP_REMOVED lines=15> */
[----:B------:R-:W1:Y:S01]  /*2a260*/  MUFU.EX2 R17, R6 ;  /* 0x0000000600117308 */ /* 0x000e620000000800 */
[----:B------:R-:W-:Y:S02]  /*2a270*/  FADD.FTZ R2, R81, R2 ;  /* 0x0000000251027221 */ /* 0x000fe40000010000 */
[----:B------:R-:W-:-:S02]  /*2a280*/  FADD.FTZ R0, R79, R0 ;  /* 0x000000004f007221 */ /* 0x000fc40000010000 */
[----:B------:R-:W-:-:S03]  /*2a290*/  FADD.FTZ R2, R80, R2 ;  /* 0x0000000250027221 */ /* 0x000fc60000010000 */
[----:B------:R1:W1:Y:S01]  /*2a2a0*/  MUFU.EX2 R16, R5 ;  /* 0x0000000500107308 */ /* 0x0002620000000800 */
[----:B------:R-:W-:Y:S02]  /*2a2b0*/  FADD.FTZ R0, R78, R0 ;  /* 0x000000004e007221 */ /* 0x000fe40000010000 */
[----:B------:R-:W-:Y:S02]  /*2a2c0*/  FADD.FTZ R2, R64, R2 ;  /* 0x0000000240027221 */ /* 0x000fe40000010000 */
[----:B------:R-:W-:Y:S01]  /*2a2d0*/  FADD.FTZ R0, R66, R0 ;  /* 0x0000000042007221 */ /* 0x000fe20000010000 */
[----:B-1----:R-:W1:Y:S01]  /*2a2e0*/  LDSM.16.MT88.4 R4, [R181+0x11800] ;  /* 0x01180000b504783b */ /* 0x002e620000004200 */
[----:B------:R-:W-:Y:S02]  /*2a2f0*/  FADD.FTZ R2, R62, R2 ;  /* 0x000000023e027221 */ /* 0x000fe40000010000 */
[----:B------:R-:W-:Y:S01]  /*2a300*/  FADD.FTZ R0, R65, R0 ;  /* 0x0000000041007221 */ /* 0x000fe20000010000 */
[----:B--2---:R-:W-:Y:S01]  /*2a310*/  HMMA.16816.F32 R28, R8, R12, R28 ;  /* 0x0000000c081c723c */ /* 0x004fe2000000181c */
[----:B------:R-:W-:Y:S01]  /*2a320*/  FADD.FTZ R2, R63, R2 ;  /* 0x000000023f027221 */ /* 0x000fe20000010000 */
[----:B------:R-:W2:Y:S01]  /*2a330*/  MUFU.EX2 R3, R3 ;  /* 0x0000000300037308 */ /* 0x000ea20000000800 */
[----:B------:R-:W-:-:S02]  /*2a340*/  FADD.FTZ R0, R60, R0 ;  /* 0x000000003c007221 */ /* 0x000fc40000010000 */
[----:B------:R-:W-:-:S03]  /*2a350*/  FADD.FTZ R2, R61, R2 ;  /* 0x000000023d027221 */ /* 0x000fc60000010000 */
[----:B------:R-:W-:Y:S01]  /*2a360*/  HMMA.16816.F32 R12, R8, R14, R56 ;  /* 0x0000000e080c723c */ /* 0x000fe20000001838 */
[----:B------:R-:W-:-:S07]  /*2a370*/  FADD.FTZ R0, R51, R0 ;  /* 0x0000000033007221 */ /* 0x000fce0000010000 */
[----:B------:R-:W-:Y:S01]  /*2a380*/  HMMA.16816.F32 R144, R8, R20, R52 ;  /* 0x000000140890723c */ /* 0x000fe20000001834 */
[----:B----4-:R-:W-:-:S07]  /*2a390*/  FADD.FTZ R2, R48, R2 ;  /* 0x0000000230027221 */ /* 0x010fce0000010000 */
[----:B------:R-:W-:Y:S01]  /*2a3a0*/  HMMA.16816.F32 R8, R8, R22, R24 ;  /* 0x000000160808723c */ /* 0x000fe20000001818 */
[----:B------:R-:W-:Y:S02]  /*2a3b0*/  FADD.FTZ R0, R50, R0 ;  /* 0x0000000032007221 */ /* 0x000fe40000010000 */
[C---:B---3--:R-:W-:Y:S02]  /*2a3c0*/  FADD.FTZ R2, R18.reuse, R2 ;  /* 0x0000000212027221 */ /* 0x048fe40000010000 */
[----:B------:R-:W-:Y:S02]  /*2a3d0*/  FADD.FTZ R0, R49, R0 ;  /* 0x0000000031007221 */ /* 0x000fe40000010000 */
[----:B------:R-:W-:Y:S01]  /*2a3e0*/  FADD.FTZ R2, R17, R2 ;  /* 0x0000000211027221 */ /* 0x000fe20000010000 */
[----:B------:R-:W-:Y:S02]  /*2a3f0*/  F2FP.PACK_AB R140, R18, R48 ;  /* 0x00000030128c723e */ /* 0x000fe400000000ff */
[----:B------:R-:W-:-:S02]  /*2a400*/  F2FP.PACK_AB R141, R50, R51 ;  /* 0x00000033328d723e */ /* 0x000fc400000000ff */
[C---:B------:R-:W-:Y:S02]  /*2a410*/  F2FP.PACK_AB R142, R16.reuse, R17 ;  /* 0x00000011108e723e */ /* 0x040fe400000000ff */
[C---:B--2---:R-:W-:Y:S01]  /*2a420*/  F2FP.PACK_AB R143, R3.reuse, R49 ;  /* 0x00000031038f723e */ /* 0x044fe200000000ff */
[----:B------:R-:W-:Y:S02]  /*2a430*/  FADD.FTZ R3, R3, R0 ;  /* 0x0000000003037221 */ /* 0x000fe40000010000 */
[----:B------:R-:W-:-:S03]  /*2a440*/  FADD.FTZ R0, R16, R2 ;  /* 0x0000000210007221 */ /* 0x000fc60000010000 */
[----:B------:R2:W-:Y:S01]  /*2a450*/  STL [R1+0x10], R3 ;  /* 0x0000100301007387 */ /* 0x0005e20000100800 */
[C---:B------:R-:W-:Y:S03]  /*2a460*/  HMMA.16816.F32 R168, R140.reuse, R164, R40 ;  /* 0x000000a48ca8723c */ /* 0x040fe60000001828 */
[----:B------:R2:W-:Y:S05]  /*2a470*/  STL [R1+0x14], R0 ;  /* 0x0000140001007387 */ /* 0x0005ea0000100800 */
        /* <DEDUP_REMOVED lines=9> */
.L_x_3383:
[----:B--2---:R-:W2:Y:S02]  /*2a510*/  LDL R0, [R1+0xc] ;  /* 0x00000c0001007983 */ /* 0x004ea40000100800 */
        /* <DEDUP_REMOVED lines=140> */
.L_x_3403:
[----:B-1-3--:R1:W5:Y:S01]  /*2ade0*/  LDL R36, [R1+0xc] ;  /* 0x00000c0001247983 */ /* 0x00a3620000100800 */
[----:B------:R-:W-:Y:S01]  /*2adf0*/  ULDC.64 UR4, c[0x0][0x40] ;  /* 0x0000100000047ab9 */ /* 0x000fe20000000a00 */
[----:B------:R-:W-:Y:S04]  /*2ae00*/  DEPBAR.LE SB0, 0x0 ;  /* 0x000080000000791a */ /* 0x000fe80000000000 */
[----:B------:R-:W-:Y:S01]  /*2ae10*/  UIADD3 UR4, UP0, UR4, 0x160, URZ ;  /* 0x0000016004047890 */ /* 0x000fe2000ff1e03f */
[----:B------:R-:W-:Y:S03]  /*2ae20*/  ISETP.NE.U32.AND P0, PT, R250, RZ, PT ;  /* 0x000000fffa00720c */ /* 0x000fe60003f05070 */
[----:B------:R-:W-:Y:S01]  /*2ae30*/  UIADD3.X UR5, URZ, UR5, URZ, UP0, !UPT ;  /* 0x000000053f057290 */ /* 0x000fe200087fe43f */
[----:B------:R-:W-:Y:S01]  /*2ae40*/  ISETP.NE.AND.EX P0, PT, R251, RZ, PT, P0 ;  /* 0x000000fffb00720c */ /* 0x000fe20003f05300 */
[----:B------:R-:W-:Y:S04]  /*2ae50*/  IMAD.U32 R6, RZ, RZ, UR4 ;  /* 0x00000004ff067e24 */ /* 0x000fe8000f8e00ff */
        /* <DEDUP_REMOVED lines=69> */
.L_x_3396:
[----:B-1----:R-:W-:Y:S02]  /*2b2b0*/  ULDC.64 UR4, c[0x0][0x118] ;  /* 0x0000460000047ab9 */ /* 0x002fe40000000a00 */
[----:B------:R-:W2:Y:S02]  /*2b2c0*/  LD.E R0, [R6.64+0x40] ;  /* 0x0000400406007980 */ /* 0x000ea4000c101900 */
[----:B--2---:R-:W-:Y:S04]  /*2b2d0*/  LEA R0, -R0, RZ, 0x8 ;  /* 0x000000ff00007211 */ /* 0x004fe800078e41ff */
[----:B------:R-:W-:Y:S02]  /*2b2e0*/  SHF.R.S32.HI R2, RZ, 0x1f, R0 ;  /* 0x0000001fff027819 */ /* 0x000fe40000011400 */
.L_x_3397:
[----:B------:R-:W-:Y:S05]  /*2b2f0*/  BSYNC B0 ;  /* 0x0000000000007941 */ /* 0x000fea0003800000 */
.L_x_3395:
[----:B------:R-:W2:Y:S01]  /*2b300*/  LDL R3, [R1+0x8] ;  /* 0x0000080001037983 */ /* 0x000ea20000100800 */
[C---:B------:R-:W-:Y:S01]  /*2b310*/  LEA R192, P5, R0.reuse, R248, 0x1 ;  /* 0x000000f800c07211 */ /* 0x040fe200078a08ff */
        /* <DEDUP_REMOVED lines=150> */
[----:B------:R-:W-:Y:S02]  /*2bc80*/  @!P0 LEA.HI.X R5, R32, R249, R35, 0x1, P2 ;  /* 0x000000f920058211 */ /* 0x000fe400010f0c23 */
[----:B------:R-:W-:Y:S02]  /*2bc90*/  @!P0 IADD3.X R0, R2, R37, RZ, P1, !PT ;  /* 0x0000002502008210 */ /* 0x000fe40000ffe4ff */
[C---:B------:R-:W-:Y:S01]  /*2bca0*/  @!P0 LEA R2, P1, R33.reuse, R248, 0x1 ;  /* 0x000000f821028211 */ /* 0x040fe200078208ff */
[----:B------:R-:W-:Y:S01]  /*2bcb0*/  @!PT LDS RZ, [RZ] ;  /* 0x00000000fffff984 */ /* 0x000fe20000000800 */
[----:B------:R-:W-:Y:S01]  /*2bcc0*/  @!PT LDS RZ, [RZ] ;  /* 0x00000000fffff984 */ /* 0x000fe20000000800 */
[----:B------:R-:W-:Y:S01]  /*2bcd0*/  @!PT LDS RZ, [RZ] ;  /* 0x00000000fffff984 */ /* 0x000fe20000000800 */
[----:B------:R3:W-:Y:S01]  /*2bce0*/  @!P0 LDGSTS.E.BYPASS.LTC128B.128 [R189+0xf800], [R10.64] ;  /* 0x0f8000000abd8fae */ /* 0x0007e2000b901d48 */
[----:B-----5:R-:W-:Y:S02]  /*2bcf0*/  MOV R248, R36 ;  /* 0x0000002400f87202 */ /* 0x020fe40000000f00 */
        /* <DEDUP_REMOVED lines=29> */
[----:B--2---:R-:W-:Y:S02]  /*2bed0*/  MOV R2, UR8 ;  /* 0x0000000800027c02 */ /* 0x004fe40008000f00 */
        /* <DEDUP_REMOVED lines=249> */
[-C--:B------:R-:W-:Y:S03]  /*2ce70*/  FMUL.FTZ R49, R49, R0.reuse ;  /* 0x0000000031317220 */ /* 0x080fe60000410000 */
[----:B------:R-:W2:Y:S10]  /*2ce80*/  MUFU.TANH R206, R34 ;  /* 0x0000002200ce7308 */ /* 0x000eb40000002400 */
        /* <DEDUP_REMOVED lines=8> */
[----:B------:R-:W2:Y:S05]  /*2cf10*/  MUFU.TANH R205, R38 ;  /* 0x0000002600cd7308 */ /* 0x000eaa0000002400 */
[-C--:B------:R-:W-:Y:S02]  /*2cf20*/  FMUL.FTZ R56, R56, R0.reuse ;  /* 0x0000000038387220 */ /* 0x080fe40000410000 */
[-C--:B------:R-:W-:Y:S03]  /*2cf30*/  FMUL.FTZ R57, R57, R0.reuse ;  /* 0x0000000039397220 */ /* 0x080fe60000410000 */
[----:B------:R-:W2:Y:S10]  /*2cf40*/  MUFU.TANH R217, R39 ;  /* 0x0000002700d97308 */ /* 0x000eb40000002400 */
[----:B------:R2:W2:Y:S01]  /*2cf50*/  MUFU.TANH R227, R40 ;  /* 0x0000002800e37308 */ /* 0x0004a20000002400 */
[C---:B-1----:R-:W-:Y:S09]  /*2cf60*/  HMMA.16816.F32 R60, R172.reuse, R176, R60 ;  /* 0x000000b0ac3c723c */ /* 0x042ff2000000183c */
[----:B------:R1:W1:Y:S01]  /*2cf70*/  MUFU.TANH R204, R42 ;  /* 0x0000002a00cc7308 */ /* 0x0002620000002400 */
[C---:B------:R-:W-:Y:S01]  /*2cf80*/  HMMA.16816.F32 R64, R172.reuse, R178, R64 ;  /* 0x000000b2ac40723c */ /* 0x040fe20000001840 */
[----:B------:R-:W3:Y:S08]  /*2cf90*/  LDSM.16.M88.4 R176, [R183+0x4000] ;  /* 0x00400000b7b0783b */ /* 0x000ef00000000200 */
[----:B------:R4:W3:Y:S05]  /*2cfa0*/  MUFU.TANH R216, R43 ;  /* 0x0000002b00d87308 */ /* 0x0008ea0000002400 */
[-C--:B--2---:R-:W-:Y:S02]  /*2cfb0*/  FMUL.FTZ R40, R63, R0.reuse ;  /* 0x000000003f287220 */ /* 0x084fe40000410000 */
[-C--:B------:R-:W-:Y:S03]  /*2cfc0*/  FMUL.FTZ R60, R60, R0.reuse ;  /* 0x000000003c3c7220 */ /* 0x080fe60000410000 */
[----:B------:R2:W2:Y:S01]  /*2cfd0*/  MUFU.TANH R226, R44 ;  /* 0x0000002c00e27308 */ /* 0x0004a20000002400 */
[-C--:B------:R-:W-:Y:S02]  /*2cfe0*/  FMUL.FTZ R61, R61, R0.reuse ;  /* 0x000000003d3d7220 */ /* 0x080fe40000410000 */
[-C--:B-1----:R-:W-:Y:S02]  /*2cff0*/  FMUL.FTZ R42, R62, R0.reuse ;  /* 0x000000003e2a7220 */ /* 0x082fe40000410000 */
[-C--:B------:R-:W-:Y:S02]  /*2d000*/  FMUL.FTZ R39, R66, R0.reuse ;  /* 0x0000000042277220 */ /* 0x080fe40000410000 */
[-C--:B------:R-:W-:Y:S03]  /*2d010*/  FMUL.FTZ R38, R67, R0.reuse ;  /* 0x0000000043267220 */ /* 0x080fe60000410000 */
[----:B------:R1:W1:Y:S01]  /*2d020*/  MUFU.TANH R237, R45 ;  /* 0x0000002d00ed7308 */ /* 0x0002620000002400 */
[-C--:B------:R-:W-:Y:S02]  /*2d030*/  FMUL.FTZ R64, R64, R0.reuse ;  /* 0x0000000040407220 */ /* 0x080fe40000410000 */
[-C--:B------:R-:W-:Y:S02]  /*2d040*/  FMUL.FTZ R65, R65, R0.reuse ;  /* 0x0000000041417220 */ /* 0x080fe40000410000 */
[-C--:B----4-:R-:W-:Y:S05]  /*2d050*/  FMUL.FTZ R43, R59, R0.reuse ;  /* 0x000000003b2b7220 */ /* 0x090fea0000410000 */
[----:B------:R4:W4:Y:S01]  /*2d060*/  MUFU.TANH R201, R46 ;  /* 0x0000002e00c97308 */ /* 0x0009220000002400 */
[C---:B---3--:R-:W-:Y:S03]  /*2d070*/  HMMA.16816.F32 R68, R172.reuse, R176, R68 ;  /* 0x000000b0ac44723c */ /* 0x048fe60000001844 */
[-C--:B--2---:R-:W-:Y:S06]  /*2d080*/  FMUL.FTZ R44, R58, R0.reuse ;  /* 0x000000003a2c7220 */ /* 0x084fec0000410000 */
[----:B------:R2:W3:Y:S01]  /*2d090*/  MUFU.TANH R203, R47 ;  /* 0x0000002f00cb7308 */ /* 0x0004e20000002400 */
[C---:B------:R-:W-:Y:S01]  /*2d0a0*/  HMMA.16816.F32 R72, R172.reuse, R178, R72 ;  /* 0x000000b2ac48723c */ /* 0x040fe20000001848 */
[----:B------:R-:W3:Y:S02]  /*2d0b0*/  LDSM.16.M88.4 R176, [R183+0x4800] ;  /* 0x00480000b7b0783b */ /* 0x000ee40000000200 */
[-C--:B-1----:R-:W-:Y:S06]  /*2d0c0*/  FMUL.FTZ R45, R55, R0.reuse ;  /* 0x00000000372d7220 */ /* 0x082fec0000410000 */
[----:B------:R1:W1:Y:S03]  /*2d0d0*/  MUFU.TANH R214, R48 ;  /* 0x0000003000d67308 */ /* 0x0002660000002400 */
[-C--:B----4-:R-:W-:Y:S02]  /*2d0e0*/  FMUL.FTZ R46, R54, R0.reuse ;  /* 0x00000000362e7220 */ /* 0x090fe40000410000 */
[-C--:B------:R-:W-:Y:S02]  /*2d0f0*/  FMUL.FTZ R37, R70, R0.reuse ;  /* 0x0000000046257220 */ /* 0x080fe40000410000 */
[-C--:B------:R-:W-:Y:S03]  /*2d100*/  FMUL.FTZ R36, R71, R0.reuse ;  /* 0x0000000047247220 */ /* 0x080fe60000410000 */
[----:B------:R4:W4:Y:S01]  /*2d110*/  MUFU.TANH R213, R6 ;  /* 0x0000000600d57308 */ /* 0x0009220000002400 */
[-C--:B------:R-:W-:Y:S02]  /*2d120*/  FMUL.FTZ R68, R68, R0.reuse ;  /* 0x0000000044447220 */ /* 0x080fe40000410000 */
[-C--:B------:R-:W-:Y:S02]  /*2d130*/  FMUL.FTZ R69, R69, R0.reuse ;  /* 0x0000000045457220 */ /* 0x080fe40000410000 */
[-C--:B--2---:R-:W-:Y:S02]  /*2d140*/  FMUL.FTZ R47, R51, R0.reuse ;  /* 0x00000000332f7220 */ /* 0x084fe40000410000 */
[-C--:B------:R-:W-:Y:S02]  /*2d150*/  FMUL.FTZ R35, R74, R0.reuse ;  /* 0x000000004a237220 */ /* 0x080fe40000410000 */
[-C--:B------:R-:W-:Y:S01]  /*2d160*/  FMUL.FTZ R34, R75, R0.reuse ;  /* 0x000000004b227220 */ /* 0x080fe20000410000 */
[----:B------:R2:W2:Y:S01]  /*2d170*/  MUFU.TANH R225, R7 ;  /* 0x0000000700e17308 */ /* 0x0004a20000002400 */
[-C--:B------:R-:W-:Y:S02]  /*2d180*/  FMUL.FTZ R72, R72, R0.reuse ;  /* 0x0000000048487220 */ /* 0x080fe40000410000 */
[-C--:B------:R-:W-:Y:S02]  /*2d190*/  FMUL.FTZ R73, R73, R0.reuse ;  /* 0x0000000049497220 */ /* 0x080fe40000410000 */
[-C--:B-1----:R-:W-:Y:S05]  /*2d1a0*/  FMUL.FTZ R48, R50, R0.reuse ;  /* 0x0000000032307220 */ /* 0x082fea0000410000 */
[----:B------:R1:W1:Y:S01]  /*2d1b0*/  MUFU.TANH R235, R8 ;  /* 0x0000000800eb7308 */ /* 0x0002620000002400 */
[C---:B---3--:R-:W-:Y:S09]  /*2d1c0*/  HMMA.16816.F32 R76, R172.reuse, R176, R76 ;  /* 0x000000b0ac4c723c */ /* 0x048ff2000000184c */
        /* <DEDUP_REMOVED lines=10> */
[----:B------:R-:W-:Y:S01]  /*2d270*/  FMUL.FTZ R30, R83, R0 ;  /* 0x00000000531e7220 */ /* 0x000fe20000410000 */
[----:B------:R-:W-:Y:S01]  /*2d280*/  MOV R83, R248 ;  /* 0x000000f800537202 */ /* 0x000fe20000000f00 */
[-C--:B------:R-:W-:Y:S01]  /*2d290*/  FMUL.FTZ R80, R80, R0.reuse ;  /* 0x0000000050507220 */ /* 0x080fe20000410000 */
[----:B------:R3:W2:Y:S01]  /*2d2a0*/  MUFU.TANH R234, R12 ;  /* 0x0000000c00ea7308 */ /* 0x0006a20000002400 */
[----:B------:R-:W-:Y:S01]  /*2d2b0*/  FMUL.FTZ R81, R81, R0 ;  /* 0x0000000051517220 */ /* 0x000fe20000410000 */
[----:B------:R-:W-:Y:S02]  /*2d2c0*/  ISETP.GE.AND P0, PT, R83, 0x2, PT ;  /* 0x000000025300780c */ /* 0x000fe40003f06270 */
[----:B------:R-:W-:Y:S06]  /*2d2d0*/  MOV R248, R192 ;  /* 0x000000c000f87202 */ /* 0x000fec0000000f00 */
        /* <DEDUP_REMOVED lines=154> */
[----:B--234-:R-:W-:Y:S01]  /*2dc80*/  ISETP.NE.U32.AND P0, PT, R250, RZ, PT ;  /* 0x000000fffa00720c */ /* 0x01cfe20003f05070 */
[----:B------:R-:W-:Y:S03]  /*2dc90*/  BSSY B0, `(.L_x_3400) ;  /* 0x0000048000007945 */ /* 0x000fe60003800000 */
[----:B------:R-:W-:Y:S11]  /*2dca0*/  ISETP.NE.AND.EX P0, PT, R251, RZ, PT, P0 ;  /* 0x000000fffb00720c */ /* 0x000ff60003f05300 */
[----:B------:R-:W-:Y:S02]  /*2dcb0*/  @!UPT UIADD3 URZ, URZ, URZ, URZ ;  /* 0x0000003f3f3ff290 */ /* 0x000fe4000fffe03f */
[----:B------:R-:W-:-:S05]  /*2dcc0*/  @!P0 BRA `(.L_x_3401) ;  /* 0x0000041000008947 */ /* 0x000fca0003800000 */
[----:B------:R-:W2:Y:S02]  /*2dcd0*/  LD.E R6, [R2.64+0x170] ;  /* 0x0001700402067980 */ /* 0x000ea4000c101900 */
[-C--:B--2---:R-:W-:Y:S02]  /*2dce0*/  IABS R0, R6.reuse ;  /* 0x0000000600007213 */ /* 0x084fe40000000000 */
[----:B------:R-:W-:Y:S02]  /*2dcf0*/  IABS R12, R6 ;  /* 0x00000006000c7213 */ /* 0x000fe40000000000 */
[----:B------:R-:W2:Y:S03]  /*2dd00*/  I2F.RP R8, R0 ;  /* 0x0000000000087306 */ /* 0x000ea60000209400 */
[----:B------:R-:W-:Y:S07]  /*2dd10*/  IMAD.MOV R12, RZ, RZ, -R12 ;  /* 0x000000ffff0c7224 */ /* 0x000fee00078e0a0c */
[----:B--2---:R-:W2:Y:S02]  /*2dd20*/  MUFU.RCP R8, R8 ;  /* 0x0000000800087308 */ /* 0x004ea40000001000 */
[----:B--2---:R-:W-:Y:S08]  /*2dd30*/  IADD3 R8, R8, 0xffffffe, RZ ;  /* 0x0ffffffe08087810 */ /* 0x004ff00007ffe0ff */
[----:B------:R-:W2:Y:S02]  /*2dd40*/  F2I.FTZ.U32.TRUNC.NTZ R9, R8 ;  /* 0x0000000800097305 */ /* 0x000ea4000021f000 */
[----:B--2---:R-:W-:Y:S02]  /*2dd50*/  IMAD.MOV R7, RZ, RZ, -R9 ;  /* 0x000000ffff077224 */ /* 0x004fe400078e0a09 */
        /* <DEDUP_REMOVED lines=56> */
.L_x_3401:
[----:B------:R-:W2:Y:S02]  /*2e0e0*/  LD.E R0, [R2.64+0x38] ;  /* 0x0000380402007980 */ /* 0x000ea4000c101900 */
[----:B--2---:R-:W-:Y:S04]  /*2e0f0*/  LEA R0, -R0, RZ, 0x8 ;  /* 0x000000ff00007211 */ /* 0x004fe800078e41ff */
[----:B------:R-:W-:Y:S02]  /*2e100*/  SHF.R.S32.HI R6, RZ, 0x1f, R0 ;  /* 0x0000001fff067819 */ /* 0x000fe40000011400 */
.L_x_3402:
[----:B------:R-:W-:Y:S05]  /*2e110*/  BSYNC B0 ;  /* 0x0000000000007941 */ /* 0x000fea0003800000 */
.L_x_3400:
[----:B------:R-:W2:Y:S01]  /*2e120*/  LDL R7, [R1+0x8] ;  /* 0x0000080001077983 */ /* 0x000ea20000100800 */
[----:B------:R-:W-:Y:S03]  /*2e130*/  SHF.L.U64.HI R8, R190, 0x4, R191 ;  /* 0x00000004be087819 */ /* 0x000fe600000102bf */
[----:B------:R-:W3:Y:S04]  /*2e140*/  LDL R50, [R1+0x138] ;  /* 0x0001380001327983 */ /* 0x000ee80000100800 */
[----:B------:R-:W4:Y:S04]  /*2e150*/  LDL R49, [R1+0x13c] ;  /* 0x00013c0001317983 */ /* 0x000f280000100800 */
[----:B------:R-:W5:Y:S04]  /*2e160*/  LDL.64 R54, [R1+0x90] ;  /* 0x0000900001367983 */ /* 0x000f680000100a00 */
[----:B------:R-:W3:Y:S04]  /*2e170*/  LDL R51, [R1+0xf8] ;  /* 0x0000f80001337983 */ /* 0x000ee80000100800 */
[----:B------:R-:W3:Y:S04]  /*2e180*/  LDL.LU R12, [R1] ;  /* 0x00000000010c7983 */ /* 0x000ee80000300800 */
[----:B------:R-:W4:Y:S04]  /*2e190*/  LDL R41, [R1+0x130] ;  /* 0x0001300001297983 */ /* 0x000f280000100800 */
[----:B------:R-:W4:Y:S04]  /*2e1a0*/  LDL R14, [R1+0x134] ;  /* 0x00013400010e7983 */ /* 0x000f280000100800 */
[----:B------:R-:W4:Y:S04]  /*2e1b0*/  LDL.64 R52, [R1+0x88] ;  /* 0x0000880001347983 */ /* 0x000f280000100a00 */
[----:B------:R-:W4:Y:S04]  /*2e1c0*/  LDL R13, [R1+0xf4] ;  /* 0x0000f400010d7983 */ /* 0x000f280000100800 */
[----:B------:R-:W4:Y:S04]  /*2e1d0*/  LDL.64 R56, [R1+0x80] ;  /* 0x0000800001387983 */ /* 0x000f280000100a00 */
[----:B------:R-:W4:Y:S04]  /*2e1e0*/  LDL R59, [R1+0xe4] ;  /* 0x0000e400013b7983 */ /* 0x000f280000100800 */
[----:B------:R-:W4:Y:S04]  /*2e1f0*/  LDL.64 R60, [R1+0x60] ;  /* 0x00006000013c7983 */ /* 0x000f280000100a00 */
[----:B------:R-:W4:Y:S01]  /*2e200*/  LDL R58, [R1+0xe0] ;  /* 0x0000e000013a7983 */ /* 0x000f220000100800 */
[----:B--2---:R-:W-:Y:S01]  /*2e210*/  ISETP.GE.AND P0, PT, R134, R7, PT ;  /* 0x000000078600720c */ /* 0x004fe20003f06270 */
[----:B------:R-:W-:Y:S11]  /*2e220*/  IMAD.SHL.U32 R7, R190, 0x10, RZ ;  /* 0x00000010be077824 */ /* 0x000ff600078e00ff */
[----:B------:R-:W-:Y:S01]  /*2e230*/  @!UPT UIADD3 URZ, URZ, URZ, URZ ;  /* 0x0000003f3f3ff290 */ /* 0x000fe2000fffe03f */
[----:B------:R2:W-:Y:S01]  /*2e240*/  @P0 STS.128 [R189+0x2000], RZ ;  /* 0x002000ffbd000388 */ /* 0x0005e20000000c00 */
[----:B------:R-:W-:Y:S05]  /*2e250*/  @!P0 IADD3 R7, P1, R0, R7, RZ ;  /* 0x0000000700078210 */ /* 0x000fea0007f3e0ff */
[----:B------:R-:W-:Y:S01]  /*2e260*/  @!P0 IMAD.X R8, R6, 0x1, R8, P1 ;  /* 0x0000000106088824 */ /* 0x000fe200008e0608 */
[C---:B---3--:R-:W-:Y:S04]  /*2e270*/  @!P0 LEA R10, P1, R7.reuse, R12, 0x1 ;  /* 0x0000000c070a8211 */ /* 0x048fe800078208ff */
[----:B------:R-:W-:Y:S02]  /*2e280*/  @!P0 LEA.HI.X R11, R7, R252, R8, 0x1, P1 ;  /* 0x000000fc070b8211 */ /* 0x000fe400008f0c08 */
[C---:B------:R-:W-:Y:S04]  /*2e290*/  LEA R8, P1, R0.reuse, R12, 0x1 ;  /* 0x0000000c00087211 */ /* 0x040fe800078208ff */
[C---:B------:R-:W-:Y:S02]  /*2e2a0*/  LEA.HI.X R9, R0.reuse, R252, R6, 0x1, P1 ;  /* 0x000000fc00097211 */ /* 0x040fe400008f0c06 */
[----:B------:R-:W-:Y:S02]  /*2e2b0*/  @!P0 IADD3 R7, P1, R0, R50, RZ ;  /* 0x0000003200078210 */ /* 0x000fe40007f3e0ff */
[----:B------:R-:W3:Y:S04]  /*2e2c0*/  LDL R50, [R1+0xf0] ;  /* 0x0000f00001327983 */ /* 0x000ee80000100800 */
        /* <DEDUP_REMOVED lines=10> */
[----:B----4-:R-:W-:Y:S01]  /*2e370*/  @!P0 IMAD.X R11, R6, 0x1, R49, P1 ;  /* 0x00000001060b8824 */ /* 0x010fe200008e0631 */
[C---:B------:R-:W-:Y:S02]  /*2e380*/  @!P0 LEA R10, P1, R7.reuse, R12, 0x1 ;  /* 0x0000000c070a8211 */ /* 0x040fe400078208ff */
[----:B------:R-:W4:Y:S02]  /*2e390*/  LDL R49, [R1+0xec] ;  /* 0x0000ec0001317983 */ /* 0x000f240000100800 */
[----:B------:R-:W-:Y:S02]  /*2e3a0*/  @!P0 LEA.HI.X R11, R7, R252, R11, 0x1, P1 ;  /* 0x000000fc070b8211 */ /* 0x000fe400008f0c0b */
[----:B-----5:R-:W-:Y:S02]  /*2e3b0*/  @!P0 IADD3 R7, P1, R0, R54, RZ ;  /* 0x0000003600078210 */ /* 0x020fe40007f3e0ff */
[----:B------:R-:W5:Y:S04]  /*2e3c0*/  LDL.64 R54, [R1+0x78] ;  /* 0x0000780001367983 */ /* 0x000f680000100a00 */
[----:B------:R-:W-:Y:S01]  /*2e3d0*/  @!PT LDS RZ, [RZ] ;  /* 0x00000000fffff984 */ /* 0x000fe20000000800 */
[----:B------:R-:W-:Y:S01]  /*2e3e0*/  @!PT LDS RZ, [RZ] ;  /* 0x00000000fffff984 */ /* 0x000fe20000000800 */
[----:B------:R-:W-:Y:S01]  /*2e3f0*/  @!PT LDS RZ, [RZ] ;  /* 0x00000000fffff984 */ /* 0x000fe20000000800 */
[----:B------:R1:W-:Y:S04]  /*2e400*/  @!P0 LDGSTS.E.BYPASS.LTC128B.128 [R189+0x3000], [R10.64] ;  /* 0x030000000abd8fae */ /* 0x0003e8000b901d44 */
[----:B------:R2:W-:Y:S01]  /*2e410*/  @P0 STS.128 [R189+0x3800], RZ ;  /* 0x003800ffbd000388 */ /* 0x0005e20000000c00 */
[----:B-1----:R-:W-:Y:S01]  /*2e420*/  @!P0 IMAD.X R11, R6, 0x1, R51, P1 ;  /* 0x00000001060b8824 */ /* 0x002fe200008e0633 */
[C---:B------:R-:W-:Y:S04]  /*2e430*/  @!P0 LEA R10, P1, R7.reuse, R12, 0x1 ;  /* 0x0000000c070a8211 */ /* 0x040fe800078208ff */
[----:B------:R-:W-:Y:S02]  /*2e440*/  @!P0 LEA.HI.X R11, R7, R252, R11, 0x1, P1 ;  /* 0x000000fc070b8211 */ /* 0x000fe400008f0c0b */
[----:B------:R-:W-:Y:S02]  /*2e450*/  @!P0 IADD3 R7, P1, R0, R41, RZ ;  /* 0x0000002900078210 */ /* 0x000fe40007f3e0ff */
[----:B------:R-:W2:Y:S04]  /*2e460*/  LDL R41, [R1+0x128] ;  /* 0x0001280001297983 */ /* 0x000ea80000100800 */
[----:B------:R-:W-:Y:S01]  /*2e470*/  @!PT LDS RZ, [RZ] ;  /* 0x00000000fffff984 */ /* 0x000fe20000000800 */
[----:B------:R-:W-:Y:S01]  /*2e480*/  @!PT LDS RZ, [RZ] ;  /* 0x00000000fffff984 */ /* 0x000fe20000000800 */
[----:B------:R-:W-:Y:S01]  /*2e490*/  @!PT LDS RZ, [RZ] ;  /* 0x00000000fffff984 */ /* 0x000fe20000000800 */
[----:B------:R1:W-:Y:S04]  /*2e4a0*/  @!P0 LDGSTS.E.BYPASS.LTC128B.128 [R189+0x3800], [R10.64] ;  /* 0x038000000abd8fae */ /* 0x0003e8000b901d44 */
[----:B------:R1:W-:Y:S02]  /*2e4b0*/  @P0 STS.128 [R189+0x4000], RZ ;  /* 0x004000ffbd000388 */ /* 0x0003e40000000c00 */
[----:B-1----:R-:W-:Y:S01]  /*2e4c0*/  @!P0 IMAD.X R11, R6, 0x1, R14, P1 ;  /* 0x00000001060b8824 */ /* 0x002fe200008e060e */
[C---:B------:R-:W-:Y:S01]  /*2e4d0*/  @!P0 LEA R10, P1, R7.reuse, R12, 0x1 ;  /* 0x0000000c070a8211 */ /* 0x040fe200078208ff */
[----:B------:R-:W2:Y:S03]  /*2e4e0*/  LDL R14, [R1+0x12c] ;  /* 0x00012c00010e7983 */ /* 0x000ea60000100800 */
[----:B------:R-:W-:Y:S02]  /*2e4f0*/  @!P0 LEA.HI.X R11, R7, R252, R11, 0x1, P1 ;  /* 0x000000fc070b8211 */ /* 0x000fe400008f0c0b */
[----:B------:R-:W-:Y:S02]  /*2e500*/  @!P0 IADD3 R7, P1, R0, R52, RZ ;  /* 0x0000003400078210 */ /* 0x000fe40007f3e0ff */
[----:B------:R-:W2:Y:S04]  /*2e510*/  LDL.64 R52, [R1+0x70] ;  /* 0x0000700001347983 */ /* 0x000ea80000100a00 */
        /* <DEDUP_REMOVED lines=15> */
[----:B------:R1:W-:Y:S01]  /*2e610*/  @P0 STS.128 [R189+0x5000], RZ ;  /* 0x005000ffbd000388 */ /* 0x0003e20000000c00 */
[----:B---3--:R-:W-:Y:S01]  /*2e620*/  @!P0 IMAD.X R11, R6, 0x1, R50, P1 ;  /* 0x00000001060b8824 */ /* 0x008fe200008e0632 */
[C---:B------:R-:W-:Y:S02]  /*2e630*/  @!P0 LEA R10, P1, R7.reuse, R12, 0x1 ;  /* 0x0000000c070a8211 */ /* 0x040fe400078208ff */
[----:B------:R-:W3:Y:S02]  /*2e640*/  LDL.64 R50, [R1+0x68] ;  /* 0x0000680001327983 */ /* 0x000ee40000100a00 */
[----:B------:R-:W-:Y:S05]  /*2e650*/  @!P0 LEA.HI.X R11, R7, R252, R11, 0x1, P1 ;  /* 0x000000fc070b8211 */ /* 0x000fea00008f0c0b */
[----:B------:R-:W-:Y:S01]  /*2e660*/  @!PT LDS RZ, [RZ] ;  /* 0x00000000fffff984 */ /* 0x000fe20000000800 */
[----:B------:R-:W-:Y:S01]  /*2e670*/  @!PT LDS RZ, [RZ] ;  /* 0x00000000fffff984 */ /* 0x000fe20000000800 */
[----:B------:R-:W-:Y:S01]  /*2e680*/  @!PT LDS RZ, [RZ] ;  /* 0x00000000fffff984 */ /* 0x000fe20000000800 */
[----:B------:R4:W-:Y:S04]  /*2e690*/  @!P0 LDGSTS.E.BYPASS.LTC128B.128 [R189+0x5000], [R10.64] ;  /* 0x050000000abd8fae */ /* 0x0009e8000b901d44 */
[----:B------:R1:W-:Y:S01]  /*2e6a0*/  @P0 STS.128 [R189+0x5800], RZ ;  /* 0x005800ffbd000388 */ /* 0x0003e20000000c00 */
[----:B-----5:R-:W-:Y:S03]  /*2e6b0*/  @!P0 IADD3 R7, P1, R0, R54, RZ ;  /* 0x0000003600078210 */ /* 0x020fe60007f3e0ff */
[----:B------:R-:W5:Y:S02]  /*2e6c0*/  LDL.64 R54, [R1+0x50] ;  /* 0x0000500001367983 */ /* 0x000f640000100a00 */
[----:B----4-:R-:W-:Y:S01]  /*2e6d0*/  @!P0 IMAD.X R11, R6, 0x1, R49, P1 ;  /* 0x00000001060b8824 */ /* 0x010fe200008e0631 */
[C---:B------:R-:W-:Y:S01]  /*2e6e0*/  @!P0 LEA R10, P1, R7.reuse, R12, 0x1 ;  /* 0x0000000c070a8211 */ /* 0x040fe200078208ff */
[----:B------:R-:W4:Y:S03]  /*2e6f0*/  LDL R49, [R1+0xdc] ;  /* 0x0000dc0001317983 */ /* 0x000f260000100800 */
[----:B------:R-:W-:Y:S05]  /*2e700*/  @!P0 LEA.HI.X R11, R7, R252, R11, 0x1, P1 ;  /* 0x000000fc070b8211 */ /* 0x000fea00008f0c0b */
[----:B------:R-:W-:Y:S01]  /*2e710*/  @!PT LDS RZ, [RZ] ;  /* 0x00000000fffff984 */ /* 0x000fe20000000800 */
[----:B------:R-:W-:Y:S01]  /*2e720*/  @!PT LDS RZ, [RZ] ;  /* 0x00000000fffff984 */ /* 0x000fe20000000800 */
[----:B------:R-:W-:Y:S01]  /*2e730*/  @!PT LDS RZ, [RZ] ;  /* 0x00000000fffff984 */ /* 0x000fe20000000800 */
[----:B------:R1:W-:Y:S04]  /*2e740*/  @!P0 LDGSTS.E.BYPASS.LTC128B.128 [R189+0x5800], [R10.64] ;  /* 0x058000000abd8fae */ /* 0x0003e8000b901d44 */
[----:B------:R1:W-:Y:S01]  /*2e750*/  @P0 STS.128 [R189+0x6000], RZ ;  /* 0x006000ffbd000388 */ /* 0x0003e20000000c00 */
[----:B--2---:R-:W-:Y:S03]  /*2e760*/  @!P0 IADD3 R7, P1, R0, R41, RZ ;  /* 0x0000002900078210 */ /* 0x004fe60007f3e0ff */
[----:B------:R-:W2:Y:S02]  /*2e770*/  LDL R41, [R1+0xd8] ;  /* 0x0000d80001297983 */ /* 0x000ea40000100800 */
        /* <DEDUP_REMOVED lines=14> */
[----:B------:R-:W-:Y:S05]  /*2e860*/  @!P0 LEA.HI.X R11, R7, R252, R11, 0x1, P1 ;  /* 0x000000fc070b8211 */ /* 0x000fea00008f0c0b */
[----:B------:R-:W-:Y:S01]  /*2e870*/  @!PT LDS RZ, [RZ] ;  /* 0x00000000fffff984 */ /* 0x000fe20000000800 */
[----:B------:R-:W-:Y:S01]  /*2e880*/  @!PT LDS RZ, [RZ] ;  /* 0x00000000fffff984 */ /* 0x000fe20000000800 */
[----:B------:R-:W-:Y:S01]  /*2e890*/  @!PT LDS RZ, [RZ] ;  /* 0x00000000fffff984 */ /* 0x000fe20000000800 */
[----:B------:R1:W-:Y:S04]  /*2e8a0*/  @!P0 LDGSTS.E.BYPASS.LTC128B.128 [R189+0x6800], [R10.64] ;  /* 0x068000000abd8fae */ /* 0x0003e8000b901d44 */
[----:B------:R1:W-:Y:S01]  /*2e8b0*/  @P0 STS.128 [R189+0x7000], RZ ;  /* 0x007000ffbd000388 */ /* 0x0003e20000000c00 */
[----:B---3--:R-:W-:Y:S03]  /*2e8c0*/  @!P0 IADD3 R7, P1, R0, R50, RZ ;  /* 0x0000003200078210 */ /* 0x008fe60007f3e0ff */
[----:B------:R-:W3:Y:S02]  /*2e8d0*/  LDL.64 R50, [R1+0x40] ;  /* 0x0000400001327983 */ /* 0x000ee40000100a00 */
[----:B-1----:R-:W-:Y:S02]  /*2e8e0*/  @!P0 IMAD.X R11, R6, 0x1, R59, P1 ;  /* 0x00000001060b8824 */ /* 0x002fe400008e063b */
[----:B------:R1:W-:Y:S01]  /*2e8f0*/  STL [R1], R8 ;  /* 0x0000000801007387 */ /* 0x0003e20000100800 */
[C---:B------:R-:W-:Y:S04]  /*2e900*/  @!P0 LEA R10, P1, R7.reuse, R12, 0x1 ;  /* 0x0000000c070a8211 */ /* 0x040fe800078208ff */
        /* <DEDUP_REMOVED lines=8> */
[C---:B------:R-:W-:Y:S04]  /*2e990*/  @!P0 LEA R10, P1, R7.reuse, R12, 0x1 ;  /* 0x0000000c070a8211 */ /* 0x040fe800078208ff */
        /* <DEDUP_REMOVED lines=8> */
[C---:B------:R-:W-:Y:S04]  /*2ea20*/  @!P0 LEA R10, P1, R7.reuse, R12, 0x1 ;  /* 0x0000000c070a8211 */ /* 0x040fe800078208ff */
[----:B------:R-:W-:Y:S02]  /*2ea30*/  @!P0 LEA.HI.X R11, R7, R252, R11, 0x1, P1 ;  /* 0x000000fc070b8211 */ /* 0x000fe400008f0c0b */
[----:B-----5:R-:W-:Y:S03]  /*2ea40*/  @!P0 IADD3 R7, P1, R0, R54, RZ ;  /* 0x0000003600078210 */ /* 0x020fe60007f3e0ff */
[----:B------:R-:W-:Y:S01]  /*2ea50*/  @!PT LDS RZ, [RZ] ;  /* 0x00000000fffff984 */ /* 0x000fe20000000800 */
[----:B------:R-:W-:Y:S01]  /*2ea60*/  @!PT LDS RZ, [RZ] ;  /* 0x00000000fffff984 */ /* 0x000fe20000000800 */
[----:B------:R-:W-:Y:S01]  /*2ea70*/  @!PT LDS RZ, [RZ] ;  /* 0x00000000fffff984 */ /* 0x000fe20000000800 */
[----:B------:R2:W-:Y:S04]  /*2ea80*/  @!P0 LDGSTS.E.BYPASS.LTC128B.128 [R189+0x8000], [R10.64] ;  /* 0x080000000abd8fae */ /* 0x0005e8000b901d44 */
[----:B------:R1:W-:Y:S01]  /*2ea90*/  @P0 STS.128 [R189+0x8800], RZ ;  /* 0x008800ffbd000388 */ /* 0x0003e20000000c00 */
[----:B--2---:R-:W-:Y:S01]  /*2eaa0*/  @!P0 IMAD.X R11, R6, 0x1, R41, P1 ;  /* 0x00000001060b8824 */ /* 0x004fe200008e0629 */
[C---:B------:R-:W-:Y:S04]  /*2eab0*/  @!P0 LEA R10, P1, R7.reuse, R12, 0x1 ;  /* 0x0000000c070a8211 */ /* 0x040fe800078208ff */
[----:B------:R-:W-:Y:S05]  /*2eac0*/  @!P0 LEA.HI.X R11, R7, R252, R11, 0x1, P1 ;  /* 0x000000fc070b8211 */ /* 0x000fea00008f0c0b */
[----:B------:R-:W-:Y:S01]  /*2ead0*/  @!PT LDS RZ, [RZ] ;  /* 0x00000000fffff984 */ /* 0x000fe20000000800 */
[----:B------:R-:W-:Y:S01]  /*2eae0*/  @!PT LDS RZ, [RZ] ;  /* 0x00000000fffff984 */ /* 0x000fe20000000800 */
[----:B------:R-:W-:Y:S01]  /*2eaf0*/  @!PT LDS RZ, [RZ] ;  /* 0x00000000fffff984 */ /* 0x000fe20000000800 */
[----:B------:R2:W-:Y:S01]  /*2eb00*/  @!P0 LDGSTS.E.BYPASS.LTC128B.128 [R189+0x8800], [R10.64] ;  /* 0x088000000abd8fae */ /* 0x0005e2000b901d44 */
[----:B------:R-:W-:Y:S03]  /*2eb10*/  @!P0 IADD3 R7, P1, R0, R52, RZ ;  /* 0x0000003400078210 */ /* 0x000fe60007f3e0ff */
[----:B------:R1:W-:Y:S02]  /*2eb20*/  @P0 STS.128 [R189+0x9000], RZ ;  /* 0x009000ffbd000388 */ /* 0x0003e40000000c00 */
[----:B--2---:R-:W-:Y:S01]  /*2eb30*/  @!P0 IMAD.X R11, R6, 0x1, R14, P1 ;  /* 0x00000001060b8824 */ /* 0x004fe200008e060e */
[C---:B------:R-:W-:Y:S04]  /*2eb40*/  @!P0 LEA R10, P1, R7.reuse, R12, 0x1 ;  /* 0x0000000c070a8211 */ /* 0x040fe800078208ff */
[----:B------:R-:W-:Y:S05]  /*2eb50*/  @!P0 LEA.HI.X R11, R7, R252, R11, 0x1, P1 ;  /* 0x000000fc070b8211 */ /* 0x000fea00008f0c0b */
[----:B------:R-:W-:Y:S01]  /*2eb60*/  @!PT LDS RZ, [RZ] ;  /* 0x00000000fffff984 */ /* 0x000fe20000000800 */
[----:B------:R-:W-:Y:S01]  /*2eb70*/  @!PT LDS RZ, [RZ] ;  /* 0x00000000fffff984 */ /* 0x000fe20000000800 */
[----:B------:R-:W-:Y:S01]  /*2eb80*/  @!PT LDS RZ, [RZ] ;  /* 0x00000000fffff984 */ /* 0x000fe20000000800 */
[----:B------:R1:W-:Y:S04]  /*2eb90*/  @!P0 LDGSTS.E.BYPASS.LTC128B.128 [R189+0x9000], [R10.64] ;  /* 0x090000000abd8fae */ /* 0x0003e8000b901d44 */
[----:B------:R1:W-:Y:S01]  /*2eba0*/  @P0 STS.128 [R189+0x9800], RZ ;  /* 0x009800ffbd000388 */ /* 0x0003e20000000c00 */
[----:B---3--:R-:W-:Y:S05]  /*2ebb0*/  @!P0 IADD3 R0, P1, R0, R50, RZ ;  /* 0x0000003200008210 */ /* 0x008fea0007f3e0ff */
[----:B------:R-:W-:Y:S01]  /*2ebc0*/  @!P0 IMAD.X R7, R6, 0x1, R13, P1 ;  /* 0x0000000106078824 */ /* 0x000fe200008e060d */
[C---:B------:R-:W-:Y:S04]  /*2ebd0*/  @!P0 LEA R6, P1, R0.reuse, R12, 0x1 ;  /* 0x0000000c00068211 */ /* 0x040fe800078208ff */
[----:B------:R-:W-:Y:S01]  /*2ebe0*/  @!P0 LEA.HI.X R7, R0, R252, R7, 0x1, P1 ;  /* 0x000000fc00078211 */ /* 0x000fe200008f0c07 */
[----:B------:R-:W-:Y:S04]  /*2ebf0*/  IMAD.MOV.U32 R252, RZ, RZ, R9 ;  /* 0x000000fffffc7224 */ /* 0x000fe800078e0009 */
[----:B------:R-:W-:Y:S01]  /*2ec00*/  @!PT LDS RZ, [RZ] ;  /* 0x00000000fffff984 */ /* 0x000fe20000000800 */
[----:B------:R-:W-:Y:S01]  /*2ec10*/  @!PT LDS RZ, [RZ] ;  /* 0x00000000fffff984 */ /* 0x000fe20000000800 */
[----:B------:R-:W-:Y:S01]  /*2ec20*/  @!PT LDS RZ, [RZ] ;  /* 0x00000000fffff984 */ /* 0x000fe20000000800 */
[----:B------:R1:W-:Y:S04]  /*2ec30*/  @!P0 LDGSTS.E.BYPASS.LTC128B.128 [R189+0x9800], [R6.64] ;  /* 0x0980000006bd8fae */ /* 0x0003e8000b901d44 */
[----:B------:R-:W0:Y:S02]  /*2ec40*/  LDGDEPBAR ;  /* 0x00000000000079af */ /* 0x000e240000000000 */
.L_x_3399:
[----:B--234-:R-:W-:Y:S05]  /*2ec50*/  BSYNC B1 ;  /* 0x0000000000017941 */ /* 0x01cfea0003800000 */
.L_x_3398:
[----:B------:R-:W2:Y:S01]  /*2ec60*/  S2R R0, SR_TID.X ;  /* 0x0000000000007919 */ /* 0x000ea20000002100 */
[----:B-1----:R-:W-:Y:S07]  /*2ec70*/  IADD3 R6, R83, -0x1, RZ ;  /* 0xffffffff53067810 */ /* 0x002fee0007ffe0ff */
[----:B------:R1:W3:Y:S04]  /*2ec80*/  LD.E R3, [R2.64+0xdc] ;  /* 0x0000dc0402037980 */ /* 0x0002e8000c101900 */
[----:B------:R-:W4:Y:S01]  /*2ec90*/  LDL.LU R86, [R1+0x10] ;  /* 0x0000100001567983 */ /* 0x000f220000300800 */
[----:B--2---:R-:W-:Y:S04]  /*2eca0*/  SHF.L.U32 R0, R0, 0x1, RZ ;  /* 0x0000000100007819 */ /* 0x004fe800000006ff */
[----:B------:R-:W-:Y:S04]  /*2ecb0*/  LOP3.LUT R0, R0, 0x6, RZ, 0xc0, !PT ;  /* 0x0000000600007812 */ /* 0x000fe800078ec0ff */
[----:B------:R-:W-:Y:S04]  /*2ecc0*/  LEA R0, R6, R0, 0x8 ;  /* 0x0000000006007211 */ /* 0x000fe800078e40ff */
[----:B-1----:R-:W1:Y:S02]  /*2ecd0*/  I2F R2, R0 ;  /* 0x0000000000027306 */ /* 0x002e640000201400 */
[CC--:B-1----:R-:W-:Y:S02]  /*2ece0*/  FFMA.FTZ R69, R132.reuse, R2.reuse, R236 ;  /* 0x0000000284457223 */ /* 0x0c2fe400000100ec */
[----:B------:R-:W-:Y:S01]  /*2ecf0*/  FFMA.FTZ R41, R132, R2, R213 ;  /* 0x0000000284297223 */ /* 0x000fe200000100d5 */
[----:B------:R-:W-:Y:S06]  /*2ed00*/  IADD3 R2, R0, 0x1, RZ ;  /* 0x0000000100027810 */ /* 0x000fec0007ffe0ff */
[----:B------:R-:W1:Y:S02]  /*2ed10*/  I2F R2, R2 ;  /* 0x0000000200027306 */ /* 0x000e640000201400 */
[C---:B-1----:R-:W-:Y:S01]  /*2ed20*/  FFMA.FTZ R72, R132.reuse, R2, R247 ;  /* 0x0000000284487223 */ /* 0x042fe200000100f7 */
[----:B------:R-:W-:Y:S01]  /*2ed30*/  MOV R247, R6 ;  /* 0x0000000600f77202 */ /* 0x000fe20000000f00 */
[----:B------:R-:W-:Y:S01]  /*2ed40*/  FFMA.FTZ R7, R132, R2, R225 ;  /* 0x0000000284077223 */ /* 0x000fe200000100e1 */
[----:B------:R-:W-:Y:S06]  /*2ed50*/  IADD3 R2, R0, 0x8, RZ ;  /* 0x0000000800027810 */ /* 0x000fec0007ffe0ff */
[----:B------:R-:W1:Y:S02]  /*2ed60*/  I2F R2, R2 ;  /* 0x0000000200027306 */ /* 0x000e640000201400 */
[CC--:B-1----:R-:W-:Y:S02]  /*2ed70*/  FFMA.FTZ R71, R132.reuse, R2.reuse, R235 ;  /* 0x0000000284477223 */ /* 0x0c2fe400000100eb */
        /* <DEDUP_REMOVED lines=314> */
[C---:B---3--:R-:W-:Y:S02]  /*30120*/  FMUL.FTZ R6, R3.reuse, R2 ;  /* 0x0000000203067220 */ /* 0x048fe40000410000 */
[----:B------:R-:W-:Y:S03]  /*30130*/  FADD.FTZ R0, -R2, R133 ;  /* 0x0000008502007221 */ /* 0x000fe60000010100 */
[----:B------:R-:W-:Y:S01]  /*30140*/  FSEL R6, R6, RZ, P0 ;  /* 0x000000ff06067208 */ /* 0x000fe20000000000 */
[----:B------:R-:W-:Y:S04]  /*30150*/  FMUL.FTZ R0, R3, R0 ;  /* 0x0000000003007220 */ /* 0x000fe80000410000 */
[-CC-:B------:R-:W-:Y:S01]  /*30160*/  FFMA.FTZ R133, R36, R3.reuse, -R6.reuse ;  /* 0x0000000324857223 */ /* 0x180fe20000010806 */
[----:B------:R-:W-:Y:S01]  /*30170*/  FMNMX.FTZ R36, R69, R136, !PT ;  /* 0x0000008845247209 */ /* 0x000fe20007810000 */
[----:B------:R-:W1:Y:S01]  /*30180*/  MUFU.EX2 R0, R0 ;  /* 0x0000000000007308 */ /* 0x000e620000000800 */
        /* <DEDUP_REMOVED lines=12> */
[----:B------:R-:W-:Y:S01]  /*30250*/  LDSM.16.MT88.4 R44, [R139+0xa000] ;  /* 0x00a000008b2c783b */ /* 0x000fe20000004200 */
        /* <DEDUP_REMOVED lines=38> */
[----:B-1----:R-:W-:Y:S01]  /*304c0*/  FMUL.FTZ R22, R0, R154 ;  /* 0x0000009a00167220 */ /* 0x002fe20000410000 */
[----:B------:R-:W-:Y:S01]  /*304d0*/  FMNMX.FTZ R36, R106, R36, !PT ;  /* 0x000000246a247209 */ /* 0x000fe20007810000 */
[--C-:B------:R-:W-:Y:S01]  /*304e0*/  FFMA.FTZ R233, R19, R3, -R6.reuse ;  /* 0x0000000313e97223 */ /* 0x100fe20000010806 */
[----:B------:R-:W3:Y:S01]  /*304f0*/  LDL.LU R154, [R1+0x14] ;  /* 0x00001400019a7983 */ /* 0x000ee20000300800 */
[----:B------:R-:W-:Y:S01]  /*30500*/  FMUL.FTZ R19, R0, R159 ;  /* 0x0000009f00137220 */ /* 0x000fe20000410000 */
[----:B------:R-:W-:Y:S01]  /*30510*/  FMNMX.FTZ R36, R107, R36, !PT ;  /* 0x000000246b247209 */ /* 0x000fe20007810000 */
[----:B------:R-:W-:Y:S01]  /*30520*/  MUFU.EX2 R55, R60 ;  /* 0x0000003c00377308 */ /* 0x000fe20000000800 */
[-CC-:B------:R-:W-:Y:S02]  /*30530*/  FFMA.FTZ R234, R18, R3.reuse, -R6.reuse ;  /* 0x0000000312ea7223 */ /* 0x180fe40000010806 */
[----:B------:R-:W-:Y:S01]  /*30540*/  FMNMX.FTZ R36, R226, R36, !PT ;  /* 0x00000024e2247209 */ /* 0x000fe20007810000 */
[----:B------:R-:W-:Y:S02]  /*30550*/  FMUL.FTZ R18, R0, R158 ;  /* 0x0000009e00127220 */ /* 0x000fe40000410000 */
[-CC-:B------:R-:W-:Y:S01]  /*30560*/  FFMA.FTZ R235, R17, R3.reuse, -R6.reuse ;  /* 0x0000000311eb7223 */ /* 0x180fe20000010806 */
[----:B------:R-:W-:Y:S01]  /*30570*/  FMNMX.FTZ R36, R114, R36, !PT ;  /* 0x0000002472247209 */ /* 0x000fe20007810000 */
[-CC-:B------:R-:W-:Y:S02]  /*30580*/  FFMA.FTZ R236, R16, R3.reuse, -R6.reuse ;  /* 0x0000000310ec7223 */ /* 0x180fe40000010806 */
[----:B------:R-:W-:Y:S01]  /*30590*/  MUFU.EX2 R56, R59 ;  /* 0x0000003b00387308 */ /* 0x000fe20000000800 */
[----:B------:R-:W-:Y:S01]  /*305a0*/  FMNMX.FTZ R36, R214, R36, !PT ;  /* 0x00000024d6247209 */ /* 0x000fe20007810000 */
[--C-:B------:R-:W-:Y:S02]  /*305b0*/  FFMA.FTZ R241, R11, R3, -R6.reuse ;  /* 0x000000030bf17223 */ /* 0x100fe40000010806 */
[----:B------:R-:W-:Y:S01]  /*305c0*/  FMUL.FTZ R11, R0, R167 ;  /* 0x000000a7000b7220 */ /* 0x000fe20000410000 */
[----:B------:R-:W-:Y:S01]  /*305d0*/  FMNMX.FTZ R36, R215, R36, !PT ;  /* 0x00000024d7247209 */ /* 0x000fe20007810000 */
[-CC-:B------:R-:W-:Y:S02]  /*305e0*/  FFMA.FTZ R242, R10, R3.reuse, -R6.reuse ;  /* 0x000000030af27223 */ /* 0x180fe40000010806 */
[----:B------:R-:W-:Y:S01]  /*305f0*/  FMUL.FTZ R10, R0, R166 ;  /* 0x000000a6000a7220 */ /* 0x000fe20000410000 */
[----:B------:R-:W-:Y:S01]  /*30600*/  FMNMX.FTZ R36, R200, R36, !PT ;  /* 0x00000024c8247209 */ /* 0x000fe20007810000 */
[----:B------:R-:W-:Y:S01]  /*30610*/  MUFU.EX2 R58, R58 ;  /* 0x0000003a003a7308 */ /* 0x000fe20000000800 */
[--C-:B------:R-:W-:Y:S02]  /*30620*/  FFMA.FTZ R243, R9, R3, -R6.reuse ;  /* 0x0000000309f37223 */ /* 0x100fe40000010806 */
[----:B------:R-:W-:Y:S01]  /*30630*/  FMNMX.FTZ R36, R202, R36, !PT ;  /* 0x00000024ca247209 */ /* 0x000fe20007810000 */
[C---:B--2---:R-:W-:Y:S02]  /*30640*/  FMUL.FTZ R7, R0.reuse, R171 ;  /* 0x000000ab00077220 */ /* 0x044fe40000410000 */
[----:B------:R-:W-:Y:S01]  /*30650*/  FMUL.FTZ R35, R0, R143 ;  /* 0x0000008f00237220 */ /* 0x000fe20000410000 */
        /* <DEDUP_REMOVED lines=20> */
[----:B------:R-:W-:Y:S01]  /*307a0*/  FMUL.FTZ R34, R0, R142 ;  /* 0x0000008e00227220 */ /* 0x000fe20000410000 */
[----:B------:R-:W-:Y:S01]  /*307b0*/  FMNMX.FTZ R36, R179, R36, !PT ;  /* 0x00000024b3247209 */ /* 0x000fe20007810000 */
[-CC-:B------:R-:W-:Y:S02]  /*307c0*/  FFMA.FTZ R206, R33, R3.reuse, -R6.reuse ;  /* 0x0000000321ce7223 */ /* 0x180fe40000010806 */
[-CC-:B------:R-:W-:Y:S01]  /*307d0*/  FFMA.FTZ R209, R32, R3.reuse, -R6.reuse ;  /* 0x0000000320d17223 */ /* 0x180fe20000010806 */
[----:B------:R-:W-:Y:S01]  /*307e0*/  FMNMX.FTZ R36, R176, R36, !PT ;  /* 0x00000024b0247209 */ /* 0x000fe20007810000 */
[----:B------:R-:W-:Y:S01]  /*307f0*/  MUFU.EX2 R49, R68 ;  /* 0x0000004400317308 */ /* 0x000fe20000000800 */
[--C-:B------:R-:W-:Y:S02]  /*30800*/  FFMA.FTZ R210, R31, R3, -R6.reuse ;  /* 0x000000031fd27223 */ /* 0x100fe40000010806 */
[----:B------:R-:W-:Y:S01]  /*30810*/  FMNMX.FTZ R36, R177, R36, !PT ;  /* 0x00000024b1247209 */ /* 0x000fe20007810000 */
[----:B------:R-:W-:Y:S02]  /*30820*/  FMUL.FTZ R31, R0, R147 ;  /* 0x00000093001f7220 */ /* 0x000fe40000410000 */
[-CC-:B------:R-:W-:Y:S01]  /*30830*/  FFMA.FTZ R211, R30, R3.reuse, -R6.reuse ;  /* 0x000000031ed37223 */ /* 0x180fe20000010806 */
[----:B------:R-:W-:Y:S01]  /*30840*/  FMNMX.FTZ R36, R174, R36, !PT ;  /* 0x00000024ae247209 */ /* 0x000fe20007810000 */
[----:B------:R-:W-:Y:S02]  /*30850*/  FMUL.FTZ R30, R0, R146 ;  /* 0x00000092001e7220 */ /* 0x000fe40000410000 */
[----:B------:R-:W1:Y:S01]  /*30860*/  MUFU.EX2 R39, R64 ;  /* 0x0000004000277308 */ /* 0x000e620000000800 */
[----:B------:R-:W-:Y:S01]  /*30870*/  FMNMX.FTZ R36, R175, R36, !PT ;  /* 0x00000024af247209 */ /* 0x000fe20007810000 */
[-CC-:B------:R-:W-:Y:S02]  /*30880*/  FFMA.FTZ R218, R29, R3.reuse, -R6.reuse ;  /* 0x000000031dda7223 */ /* 0x180fe40000010806 */
[-CC-:B------:R-:W-:Y:S01]  /*30890*/  FFMA.FTZ R219, R28, R3.reuse, -R6.reuse ;  /* 0x000000031cdb7223 */ /* 0x180fe20000010806 */
[----:B------:R-:W-:Y:S01]  /*308a0*/  FMNMX.FTZ R36, R172, R36, !PT ;  /* 0x00000024ac247209 */ /* 0x000fe20007810000 */
[--C-:B------:R-:W-:Y:S02]  /*308b0*/  FFMA.FTZ R220, R27, R3, -R6.reuse ;  /* 0x000000031bdc7223 */ /* 0x100fe40000010806 */
        /* <DEDUP_REMOVED lines=14> */
[--C-:B------:R-:W-:Y:S01]  /*309a0*/  FFMA.FTZ R231, R21, R3, -R6.reuse ;  /* 0x0000000315e77223 */ /* 0x100fe20000010806 */
[----:B-1----:R-:W-:Y:S01]  /*309b0*/  F2FP.PACK_AB R51, R54, R39 ;  /* 0x000000273633723e */ /* 0x002fe200000000ff */
        /* <DEDUP_REMOVED lines=9> */
[----:B------:R-:W-:Y:S01]  /*30a50*/  MUFU.EX2 R64, R105 ;  /* 0x0000006900407308 */ /* 0x000fe20000000800 */
[----:B------:R-:W-:Y:S01]  /*30a60*/  FMNMX.FTZ R36, R208, R36, !PT ;  /* 0x00000024d0247209 */ /* 0x000fe20007810000 */
[-CC-:B------:R-:W-:Y:S02]  /*30a70*/  FFMA.FTZ R239, R13, R3.reuse, -R6.reuse ;  /* 0x000000030def7223 */ /* 0x180fe40000010806 */
[-CC-:B------:R-:W-:Y:S01]  /*30a80*/  FFMA.FTZ R240, R12, R3.reuse, -R6.reuse ;  /* 0x000000030cf07223 */ /* 0x180fe20000010806 */
[----:B------:R-:W-:Y:S01]  /*30a90*/  FMNMX.FTZ R36, R212, R36, !PT ;  /* 0x00000024d4247209 */ /* 0x000fe20007810000 */
[-CC-:B------:R-:W-:Y:S02]  /*30aa0*/  FFMA.FTZ R244, R8, R3.reuse, -R6.reuse ;  /* 0x0000000308f47223 */ /* 0x180fe40000010806 */
[----:B------:R-:W-:Y:S01]  /*30ab0*/  FFMA.FTZ R245, R5, R3, -R6 ;  /* 0x0000000305f57223 */ /* 0x000fe20000010806 */
[----:B------:R-:W-:Y:S01]  /*30ac0*/  FMNMX.FTZ R36, R213, R36, !PT ;  /* 0x00000024d5247209 */ /* 0x000fe20007810000 */
[----:B------:R-:W-:Y:S01]  /*30ad0*/  MUFU.EX2 R68, R100 ;  /* 0x0000006400447308 */ /* 0x000fe20000000800 */
[C---:B------:R-:W-:Y:S01]  /*30ae0*/  FMUL.FTZ R6, R0.reuse, R170 ;  /* 0x000000aa00067220 */ /* 0x040fe20000410000 */
[----:B------:R-:W-:Y:S01]  /*30af0*/  MOV R170, R83 ;  /* 0x0000005300aa7202 */ /* 0x000fe20000000f00 */
[----:B----4-:R-:W-:Y:S01]  /*30b00*/  FFMA.FTZ R0, R0, R86, R41 ;  /* 0x0000005600007223 */ /* 0x010fe20000010029 */
[----:B------:R-:W-:Y:S02]  /*30b10*/  FMNMX.FTZ R36, R216, R36, !PT ;  /* 0x00000024d8247209 */ /* 0x000fe40007810000 */
[C---:B------:R-:W-:Y:S01]  /*30b20*/  F2FP.PACK_AB R41, R4.reuse, R41 ;  /* 0x000000290429723e */ /* 0x040fe200000000ff */
[----:B------:R-:W-:Y:S01]  /*30b30*/  FADD.FTZ R5, R4, R0 ;  /* 0x0000000004057221 */ /* 0x000fe20000010000 */
[----:B------:R-:W-:Y:S02]  /*30b40*/  FMNMX.FTZ R36, R217, R36, !PT ;  /* 0x00000024d9247209 */ /* 0x000fe40007810000 */
[----:B------:R-:W1:Y:S01]  /*30b50*/  MUFU.EX2 R4, R67 ;  /* 0x0000004300047308 */ /* 0x000e620000000800 */
[----:B------:R-:W-:Y:S01]  /*30b60*/  FADD.FTZ R5, R43, R5 ;  /* 0x000000052b057221 */ /* 0x000fe20000010000 */
[----:B------:R-:W-:Y:S04]  /*30b70*/  FMNMX.FTZ R36, R221, R36, !PT ;  /* 0x00000024dd247209 */ /* 0x000fe80007810000 */
[----:B------:R-:W-:Y:S04]  /*30b80*/  FMNMX.FTZ R36, R222, R36, !PT ;  /* 0x00000024de247209 */ /* 0x000fe80007810000 */
[----:B------:R-:W-:Y:S01]  /*30b90*/  MUFU.EX2 R67, R101 ;  /* 0x0000006500437308 */ /* 0x000fe20000000800 */
[----:B------:R-:W-:Y:S04]  /*30ba0*/  FMNMX.FTZ R36, R223, R36, !PT ;  /* 0x00000024df247209 */ /* 0x000fe80007810000 */
[----:B------:R-:W-:Y:S04]  /*30bb0*/  FMNMX.FTZ R36, R225, R36, !PT ;  /* 0x00000024e1247209 */ /* 0x000fe80007810000 */
[----:B------:R-:W-:Y:S01]  /*30bc0*/  FMNMX.FTZ R36, R116, R36, !PT ;  /* 0x0000002474247209 */ /* 0x000fe20007810000 */
[----:B------:R-:W-:Y:S03]  /*30bd0*/  MUFU.EX2 R151, R126 ;  /* 0x0000007e00977308 */ /* 0x000fe60000000800 */
[----:B------:R-:W-:Y:S01]  /*30be0*/  FMNMX.FTZ R36, R117, R36, !PT ;  /* 0x0000002475247209 */ /* 0x000fe20007810000 */
[C---:B-1----:R-:W-:Y:S01]  /*30bf0*/  FADD.FTZ R8, R4.reuse, R5 ;  /* 0x0000000504087221 */ /* 0x042fe20000010000 */
[----:B------:R-:W-:Y:S02]  /*30c00*/  F2FP.PACK_AB R43, R4, R43 ;  /* 0x0000002b042b723e */ /* 0x000fe400000000ff */
        /* <DEDUP_REMOVED lines=8> */
[----:B------:R-:W-:Y:S02]  /*30c90*/  MUFU.EX2 R150, R131 ;  /* 0x0000008300967308 */ /* 0x000fe40000000800 */
[----:B------:R-:W1:Y:S08]  /*30ca0*/  SHFL.BFLY PT, R0, R36, 0x2, 0x1f ;  /* 0x0c401f0024007f89 */ /* 0x000e7000000e0000 */
[----:B------:R-:W-:Y:S10]  /*30cb0*/  MUFU.EX2 R105, R108 ;  /* 0x0000006c00697308 */ /* 0x000ff40000000800 */
[----:B------:R-:W-:Y:S01]  /*30cc0*/  MUFU.EX2 R147, R119 ;  /* 0x0000007700937308 */ /* 0x000fe20000000800 */
[----:B-1----:R-:W-:Y:S09]  /*30cd0*/  FMNMX.FTZ R36, R36, R0, !PT ;  /* 0x0000000024247209 */ /* 0x002ff20007810000 */
[----:B------:R-:W-:Y:S01]  /*30ce0*/  MUFU.EX2 R130, R130 ;  /* 0x0000008200827308 */ /* 0x000fe20000000800 */
[----:B------:R-:W1:Y:S09]  /*30cf0*/  SHFL.BFLY PT, R0, R36, 0x1, 0x1f ;  /* 0x0c201f0024007f89 */ /* 0x000e7200000e0000 */
[----:B------:R-:W-:Y:S10]  /*30d00*/  MUFU.EX2 R119, R210 ;  /* 0x000000d200777308 */ /* 0x000ff40000000800 */
[----:B------:R-:W-:Y:S01]  /*30d10*/  MUFU.EX2 R101, R220 ;  /* 0x000000dc00657308 */ /* 0x000fe20000000800 */
[----:B-1----:R-:W-:Y:S04]  /*30d20*/  FMNMX.FTZ R36, R36, R0, !PT ;  /* 0x0000000024247209 */ /* 0x002fe80007810000 */
[C---:B------:R-:W-:Y:S01]  /*30d30*/  FSETP.NEU.FTZ.AND P0, PT, R36.reuse, -INF , PT ;  /* 0xff8000002400780b */ /* 0x040fe20003f1d000 */
[C---:B------:R-:W-:Y:S04]  /*30d40*/  FMUL.FTZ R38, R3.reuse, R36 ;  /* 0x0000002403267220 */ /* 0x040fe80000410000 */
[----:B------:R-:W-:Y:S01]  /*30d50*/  MUFU.EX2 R100, R224 ;  /* 0x000000e000647308 */ /* 0x000fe20000000800 */
[----:B------:R-:W-:Y:S01]  /*30d60*/  FADD.FTZ R0, -R36, R136 ;  /* 0x0000008824007221 */ /* 0x000fe20000010100 */
[----:B------:R-:W-:Y:S03]  /*30d70*/  FSEL R38, R38, RZ, P0 ;  /* 0x000000ff26267208 */ /* 0x000fe60000000000 */
[----:B------:R-:W-:Y:S02]  /*30d80*/  FMUL.FTZ R0, R3, R0 ;  /* 0x0000000003007220 */ /* 0x000fe40000410000 */
[-CC-:B------:R-:W-:Y:S03]  /*30d90*/  FFMA.FTZ R5, R69, R3.reuse, -R38.reuse ;  /* 0x0000000345057223 */ /* 0x180fe60000010826 */
[----:B------:R-:W-:Y:S01]  /*30da0*/  MUFU.EX2 R91, R230 ;  /* 0x000000e6005b7308 */ /* 0x000fe20000000800 */
[-CC-:B------:R-:W-:Y:S02]  /*30db0*/  FFMA.FTZ R32, R75, R3.reuse, -R38.reuse ;  /* 0x000000034b207223 */ /* 0x180fe40000010826 */
[-CC-:B------:R-:W-:Y:S07]  /*30dc0*/  FFMA.FTZ R37, R74, R3.reuse, -R38.reuse ;  /* 0x000000034a257223 */ /* 0x180fee0000010826 */
[----:B------:R1:W-:Y:S10]  /*30dd0*/  MUFU.EX2 R77, R5 ;  /* 0x00000005004d7308 */ /* 0x0003f40000000800 */
[----:B------:R-:W2:Y:S10]  /*30de0*/  MUFU.EX2 R0, R0 ;  /* 0x0000000000007308 */ /* 0x000eb40000000800 */
[----:B------:R-:W-:Y:S01]  /*30df0*/  MUFU.EX2 R83, R37 ;  /* 0x0000002500537308 */ /* 0x000fe20000000800 */
[--C-:B-1----:R-:W-:Y:S09]  /*30e00*/  FFMA.FTZ R5, R72, R3, -R38.reuse ;  /* 0x0000000348057223 */ /* 0x102ff20000010826 */
[----:B------:R1:W4:Y:S01]  /*30e10*/  MUFU.EX2 R85, R5 ;  /* 0x0000000500557308 */ /* 0x0003220000000800 */
[C---:B--2---:R-:W-:Y:S02]  /*30e20*/  FMUL.FTZ R9, R0.reuse, R165 ;  /* 0x000000a500097220 */ /* 0x044fe40000410000 */
[C---:B------:R-:W-:Y:S02]  /*30e30*/  FMUL.FTZ R12, R0.reuse, R160 ;  /* 0x000000a0000c7220 */ /* 0x040fe40000410000 */
[C---:B------:R-:W-:Y:S02]  /*30e40*/  FMUL.FTZ R13, R0.reuse, R161 ;  /* 0x000000a1000d7220 */ /* 0x040fe40000410000 */
[C---:B------:R-:W-:Y:S03]  /*30e50*/  FMUL.FTZ R16, R0.reuse, R156 ;  /* 0x0000009c00107220 */ /* 0x040fe60000410000 */
[----:B------:R-:W-:Y:S01]  /*30e60*/  MUFU.EX2 R69, R113 ;  /* 0x0000007100457308 */ /* 0x000fe20000000800 */
[C---:B------:R-:W-:Y:S02]  /*30e70*/  FMUL.FTZ R17, R0.reuse, R157 ;  /* 0x0000009d00117220 */ /* 0x040fe40000410000 */
[C---:B------:R-:W-:Y:S01]  /*30e80*/  FMUL.FTZ R20, R0.reuse, R152 ;  /* 0x0000009800147220 */ /* 0x040fe20000410000 */
[----:B------:R-:W-:Y:S01]  /*30e90*/  LDSM.16.MT88.4 R156, [R182+0x11800] ;  /* 0x01180000b69c783b */ /* 0x000fe20000004200 */
[C---:B------:R-:W-:Y:S02]  /*30ea0*/  FMUL.FTZ R21, R0.reuse, R153 ;  /* 0x0000009900157220 */ /* 0x040fe40000410000 */
[C---:B------:R-:W-:Y:S02]  /*30eb0*/  FMUL.FTZ R24, R0.reuse, R148 ;  /* 0x0000009400187220 */ /* 0x040fe40000410000 */
[C---:B------:R-:W-:Y:S01]  /*30ec0*/  FMUL.FTZ R25, R0.reuse, R149 ;  /* 0x0000009500197220 */ /* 0x040fe20000410000 */
[----:B------:R-:W-:Y:S01]  /*30ed0*/  MUFU.EX2 R148, R115 ;  /* 0x0000007300947308 */ /* 0x000fe20000000800 */
[C---:B------:R-:W-:Y:S02]  /*30ee0*/  FMUL.FTZ R28, R0.reuse, R144 ;  /* 0x00000090001c7220 */ /* 0x040fe40000410000 */
[--C-:B-1----:R-:W-:Y:S01]  /*30ef0*/  FFMA.FTZ R5, R71, R3, -R38.reuse ;  /* 0x0000000347057223 */ /* 0x102fe20000010826 */
[----:B----4-:R-:W-:Y:S01]  /*30f00*/  F2FP.PACK_AB R40, R85, R77 ;  /* 0x0000004d5528723e */ /* 0x010fe200000000ff */
[C---:B------:R-:W-:Y:S02]  /*30f10*/  FMUL.FTZ R29, R0.reuse, R145 ;  /* 0x00000091001d7220 */ /* 0x040fe40000410000 */
[----:B------:R-:W-:Y:S02]  /*30f20*/  FMUL.FTZ R33, R0, R141 ;  /* 0x0000008d00217220 */ /* 0x000fe40000410000 */
[-CC-:B------:R-:W-:Y:S01]  /*30f30*/  FFMA.FTZ R37, R76, R3.reuse, -R38.reuse ;  /* 0x000000034c257223 */ /* 0x180fe20000010826 */
[----:B------:R1:W-:Y:S10]  /*30f40*/  MUFU.EX2 R86, R5 ;  /* 0x0000000500567308 */ /* 0x0003f40000000800 */
[----:B------:R2:W-:Y:S10]  /*30f50*/  MUFU.EX2 R71, R32 ;  /* 0x0000002000477308 */ /* 0x0005f40000000800 */
[----:B------:R-:W4:Y:S01]  /*30f60*/  MUFU.EX2 R84, R37 ;  /* 0x0000002500547308 */ /* 0x000f220000000800 */
[-CC-:B-1----:R-:W-:Y:S09]  /*30f70*/  FFMA.FTZ R5, R70, R3.reuse, -R38.reuse ;  /* 0x0000000346057223 */ /* 0x182ff20000010826 */
[----:B------:R1:W5:Y:S01]  /*30f80*/  MUFU.EX2 R88, R5 ;  /* 0x0000000500587308 */ /* 0x0003620000000800 */
[--C-:B--2---:R-:W-:Y:S09]  /*30f90*/  FFMA.FTZ R32, R73, R3, -R38.reuse ;  /* 0x0000000349207223 */ /* 0x104ff20000010826 */
[----:B------:R-:W2:Y:S01]  /*30fa0*/  MUFU.EX2 R87, R32 ;  /* 0x0000002000577308 */ /* 0x000ea20000000800 */
[----:B----4-:R-:W-:Y:S01]  /*30fb0*/  F2FP.PACK_AB R50, R84, R83 ;  /* 0x000000535432723e */ /* 0x010fe200000000ff */
[----:B------:R-:W-:Y:S08]  /*30fc0*/  FFMA.FTZ R37, R81, R3, -R38 ;  /* 0x0000000351257223 */ /* 0x000ff00000010826 */
[----:B------:R4:W-:Y:S01]  /*30fd0*/  MUFU.EX2 R72, R37 ;  /* 0x0000002500487308 */ /* 0x0009e20000000800 */
[----:B-1----:R-:W-:Y:S01]  /*30fe0*/  FADD.FTZ R5, R49, R8 ;  /* 0x0000000831057221 */ /* 0x002fe20000010000 */
[----:B------:R-:W-:Y:S01]  /*30ff0*/  F2FP.PACK_AB R49, R4, R49 ;  /* 0x000000310431723e */ /* 0x000fe200000000ff */
[----:B------:R-:W-:Y:S01]  /*31000*/  FMUL.FTZ R8, R0, R164 ;  /* 0x000000a400087220 */ /* 0x000fe20000410000 */
[----:B-----5:R-:W-:Y:S01]  /*31010*/  F2FP.PACK_AB R42, R88, R86 ;  /* 0x00000056582a723e */ /* 0x020fe200000000ff */
[----:B------:R-:W-:Y:S01]  /*31020*/  FADD.FTZ R61, R4, R5 ;  /* 0x00000005043d7221 */ /* 0x000fe20000010000 */
[----:B------:R-:W-:Y:S01]  /*31030*/  LDSM.16.MT88.4 R164, [R139+0x11800] ;  /* 0x011800008ba4783b */ /* 0x000fe20000004200 */
[C---:B------:R-:W-:Y:S03]  /*31040*/  FMUL.FTZ R4, R0.reuse, R168 ;  /* 0x000000a800047220 */ /* 0x040fe60000410000 */
[----:B------:R-:W-:Y:S01]  /*31050*/  MUFU.EX2 R144, R122 ;  /* 0x0000007a00907308 */ /* 0x000fe20000000800 */
[C---:B------:R-:W-:Y:S01]  /*31060*/  FMUL.FTZ R5, R0.reuse, R169 ;  /* 0x000000a900057220 */ /* 0x040fe20000410000 */
[----:B--2---:R-:W-:Y:S01]  /*31070*/  F2FP.PACK_AB R48, R87, R71 ;  /* 0x000000475730723e */ /* 0x004fe200000000ff */
[----:B------:R-:W-:Y:S05]  /*31080*/  FMUL.FTZ R32, R0, R140 ;  /* 0x0000008c00207220 */ /* 0x000fea0000410000 */
[C---:B------:R-:W-:Y:S02]  /*31090*/  HMMA.16816.F32 R4, R40.reuse, R44, R4 ;  /* 0x0000002c2804723c */ /* 0x040fe40000001804 */
[----:B------:R-:W-:Y:S03]  /*310a0*/  MUFU.EX2 R152, R127 ;  /* 0x0000007f00987308 */ /* 0x000fe60000000800 */
[-CC-:B----4-:R-:W-:Y:S03]  /*310b0*/  FFMA.FTZ R37, R80, R3.reuse, -R38.reuse ;  /* 0x0000000350257223 */ /* 0x190fe60000010826 */
[C---:B------:R-:W-:Y:S01]  /*310c0*/  HMMA.16816.F32 R8, R40.reuse, R46, R8 ;  /* 0x0000002e2808723c */ /* 0x040fe20000001808 */
[----:B------:R-:W1:Y:S03]  /*310d0*/  LDSM.16.MT88.4 R44, [R182+0xa000] ;  /* 0x00a00000b62c783b */ /* 0x000e660000004200 */
[----:B------:R2:W4:Y:S10]  /*310e0*/  MUFU.EX2 R78, R37 ;  /* 0x00000025004e7308 */ /* 0x0005340000000800 */
[----:B------:R-:W-:Y:S10]  /*310f0*/  MUFU.EX2 R141, R133 ;  /* 0x00000085008d7308 */ /* 0x000ff40000000800 */
[----:B------:R-:W-:Y:S01]  /*31100*/  MUFU.EX2 R70, R112 ;  /* 0x0000007000467308 */ /* 0x000fe20000000800 */
[-CC-:B--2---:R-:W-:Y:S09]  /*31110*/  FFMA.FTZ R37, R79, R3.reuse, -R38.reuse ;  /* 0x000000034f257223 */ /* 0x184ff20000010826 */
[----:B------:R2:W-:Y:S01]  /*31120*/  MUFU.EX2 R76, R37 ;  /* 0x00000025004c7308 */ /* 0x0005e20000000800 */
[C---:B-1----:R-:W-:Y:S09]  /*31130*/  HMMA.16816.F32 R12, R40.reuse, R44, R12 ;  /* 0x0000002c280c723c */ /* 0x042ff2000000180c */
[----:B------:R-:W-:Y:S01]  /*31140*/  MUFU.EX2 R127, R206 ;  /* 0x000000ce007f7308 */ /* 0x000fe20000000800 */
[C---:B------:R-:W-:Y:S01]  /*31150*/  HMMA.16816.F32 R16, R40.reuse, R46, R16 ;  /* 0x0000002e2810723c */ /* 0x040fe20000001810 */
[----:B------:R-:W1:Y:S08]  /*31160*/  LDSM.16.MT88.4 R44, [R180+0xa000] ;  /* 0x00a00000b42c783b */ /* 0x000e700000004200 */
[----:B------:R-:W-:Y:S03]  /*31170*/  MUFU.EX2 R112, R209 ;  /* 0x000000d100707308 */ /* 0x000fe60000000800 */
[-CC-:B--2---:R-:W-:Y:S07]  /*31180*/  FFMA.FTZ R37, R82, R3.reuse, -R38.reuse ;  /* 0x0000000352257223 */ /* 0x184fee0000010826 */
[----:B------:R2:W5:Y:S10]  /*31190*/  MUFU.EX2 R80, R37 ;  /* 0x0000002500507308 */ /* 0x0005740000000800 */
[----:B------:R-:W-:Y:S01]  /*311a0*/  MUFU.EX2 R122, R211 ;  /* 0x000000d3007a7308 */ /* 0x000fe20000000800 */
[-CC-:B--2---:R-:W-:Y:S01]  /*311b0*/  FFMA.FTZ R37, R94, R3.reuse, -R38.reuse ;  /* 0x000000035e257223 */ /* 0x184fe20000010826 */
[C---:B-1----:R-:W-:Y:S08]  /*311c0*/  HMMA.16816.F32 R20, R40.reuse, R44, R20 ;  /* 0x0000002c2814723c */ /* 0x042ff00000001814 */
[----:B------:R-:W-:Y:S01]  /*311d0*/  MUFU.EX2 R94, R227 ;  /* 0x000000e3005e7308 */ /* 0x000fe20000000800 */
[C---:B------:R-:W-:Y:S01]  /*311e0*/  HMMA.16816.F32 R24, R40.reuse, R46, R24 ;  /* 0x0000002e2818723c */ /* 0x040fe20000001818 */
[----:B------:R-:W1:Y:S08]  /*311f0*/  LDSM.16.MT88.4 R44, [R181+0xa000] ;  /* 0x00a00000b52c783b */ /* 0x000e700000004200 */
[----:B------:R2:W-:Y:S03]  /*31200*/  MUFU.EX2 R73, R37 ;  /* 0x0000002500497308 */ /* 0x0005e60000000800 */
[-CC-:B--2---:R-:W-:Y:S07]  /*31210*/  FFMA.FTZ R37, R93, R3.reuse, -R38.reuse ;  /* 0x000000035d257223 */ /* 0x184fee0000010826 */
[----:B------:R-:W-:Y:S10]  /*31220*/  MUFU.EX2 R93, R228 ;  /* 0x000000e4005d7308 */ /* 0x000ff40000000800 */
[----:B------:R2:W2:Y:S01]  /*31230*/  MUFU.EX2 R82, R37 ;  /* 0x0000002500527308 */ /* 0x0004a20000000800 */
[C---:B-1----:R-:W-:Y:S08]  /*31240*/  HMMA.16816.F32 R28, R40.reuse, R44, R28 ;  /* 0x0000002c281c723c */ /* 0x042ff0000000181c */
[----:B------:R-:W-:Y:S01]  /*31250*/  HMMA.16816.F32 R32, R40, R46, R32 ;  /* 0x0000002e2820723c */ /* 0x000fe20000001820 */
[----:B------:R-:W1:Y:S08]  /*31260*/  LDSM.16.MT88.4 R40, [R139+0xa800] ;  /* 0x00a800008b28783b */ /* 0x000e700000004200 */
[----:B------:R-:W-:Y:S03]  /*31270*/  LDSM.16.MT88.4 R44, [R139+0xb000] ;  /* 0x00b000008b2c783b */ /* 0x000fe60000004200 */
[-CC-:B--2---:R-:W-:Y:S02]  /*31280*/  FFMA.FTZ R37, R92, R3.reuse, -R38.reuse ;  /* 0x000000035c257223 */ /* 0x184fe40000010826 */
[----:B------:R-:W-:Y:S10]  /*31290*/  MUFU.EX2 R92, R229 ;  /* 0x000000e5005c7308 */ /* 0x000ff40000000800 */
[----:B------:R2:W-:Y:S01]  /*312a0*/  MUFU.EX2 R79, R37 ;  /* 0x00000025004f7308 */ /* 0x0005e20000000800 */
[C---:B-1----:R-:W-:Y:S08]  /*312b0*/  HMMA.16816.F32 R4, R48.reuse, R40, R4 ;  /* 0x000000283004723c */ /* 0x042ff00000001804 */
[C---:B------:R-:W-:Y:S01]  /*312c0*/  HMMA.16816.F32 R8, R48.reuse, R42, R8 ;  /* 0x0000002a3008723c */ /* 0x040fe20000001808 */
[----:B------:R-:W1:Y:S03]  /*312d0*/  LDSM.16.MT88.4 R40, [R182+0xa800] ;  /* 0x00a80000b628783b */ /* 0x000e660000004200 */
[-CC-:B--2---:R-:W-:Y:S04]  /*312e0*/  FFMA.FTZ R37, R95, R3.reuse, -R38.reuse ;  /* 0x000000035f257223 */ /* 0x184fe80000010826 */
[----:B------:R2:W1:Y:S04]  /*312f0*/  MUFU.EX2 R81, R37 ;  /* 0x0000002500517308 */ /* 0x0004680000000800 */
[----:B--2---:R-:W-:Y:S06]  /*31300*/  FADD.FTZ R37, R39, R61 ;  /* 0x0000003d27257221 */ /* 0x004fec0000010000 */
[----:B------:R-:W2:Y:S01]  /*31310*/  MUFU.EX2 R61, R99 ;  /* 0x00000063003d7308 */ /* 0x000ea20000000800 */
[----:B------:R-:W-:Y:S02]  /*31320*/  FADD.FTZ R39, R54, R37 ;  /* 0x0000002536277221 */ /* 0x000fe40000010000 */
[-CC-:B------:R-:W-:Y:S01]  /*31330*/  FFMA.FTZ R37, R103, R3.reuse, -R38.reuse ;  /* 0x0000000367257223 */ /* 0x180fe20000010826 */
[C---:B-1----:R-:W-:Y:S06]  /*31340*/  HMMA.16816.F32 R12, R48.reuse, R40, R12 ;  /* 0x00000028300c723c */ /* 0x042fec000000180c */
[----:B------:R1:W-:Y:S02]  /*31350*/  MUFU.EX2 R74, R37 ;  /* 0x00000025004a7308 */ /* 0x0003e40000000800 */
[C---:B------:R-:W-:Y:S01]  /*31360*/  HMMA.16816.F32 R16, R48.reuse, R42, R16 ;  /* 0x0000002a3010723c */ /* 0x040fe20000001810 */
[----:B------:R-:W2:Y:S07]  /*31370*/  LDSM.16.MT88.4 R40, [R180+0xa800] ;  /* 0x00a80000b428783b */ /* 0x000eae0000004200 */
[----:B------:R-:W-:Y:S10]  /*31380*/  MUFU.EX2 R103, R109 ;  /* 0x0000006d00677308 */ /* 0x000ff40000000800 */
[----:B------:R-:W-:Y:S01]  /*31390*/  MUFU.EX2 R99, R219 ;  /* 0x000000db00637308 */ /* 0x000fe20000000800 */
[-CC-:B-1----:R-:W-:Y:S09]  /*313a0*/  FFMA.FTZ R37, R102, R3.reuse, -R38.reuse ;  /* 0x0000000366257223 */ /* 0x182ff20000010826 */
[----:B------:R1:W1:Y:S10]  /*313b0*/  MUFU.EX2 R118, R37 ;  /* 0x0000002500767308 */ /* 0x0002740000000800 */
[----:B------:R-:W-:Y:S01]  /*313c0*/  MUFU.EX2 R102, R218 ;  /* 0x000000da00667308 */ /* 0x000fe20000000800 */
[C---:B--2---:R-:W-:Y:S08]  /*313d0*/  HMMA.16816.F32 R20, R48.reuse, R40, R20 ;  /* 0x000000283014723c */ /* 0x044ff00000001814 */
[C---:B------:R-:W-:Y:S01]  /*313e0*/  HMMA.16816.F32 R24, R48.reuse, R42, R24 ;  /* 0x0000002a3018723c */ /* 0x040fe20000001818 */
[----:B------:R-:W2:Y:S03]  /*313f0*/  LDSM.16.MT88.4 R40, [R181+0xa800] ;  /* 0x00a80000b528783b */ /* 0x000ea60000004200 */
[-CC-:B-1----:R-:W-:Y:S04]  /*31400*/  FFMA.FTZ R37, R106, R3.reuse, -R38.reuse ;  /* 0x000000036a257223 */ /* 0x182fe80000010826 */
[----:B------:R1:W-:Y:S04]  /*31410*/  MUFU.EX2 R110, R37 ;  /* 0x00000025006e7308 */ /* 0x0003e80000000800 */
[--C-:B-1----:R-:W-:Y:S06]  /*31420*/  FFMA.FTZ R37, R107, R3, -R38.reuse ;  /* 0x000000036b257223 */ /* 0x102fec0000010826 */
[----:B------:R1:W1:Y:S01]  /*31430*/  MUFU.EX2 R111, R37 ;  /* 0x00000025006f7308 */ /* 0x0002620000000800 */
[C---:B--2---:R-:W-:Y:S07]  /*31440*/  HMMA.16816.F32 R28, R48.reuse, R40, R28 ;  /* 0x00000028301c723c */ /* 0x044fee000000181c */
[C---:B------:R-:W-:Y:S01]  /*31450*/  F2FP.PACK_AB R41, R53.reuse, R52 ;  /* 0x000000343529723e */ /* 0x040fe200000000ff */
[----:B------:R-:W-:Y:S01]  /*31460*/  HMMA.16816.F32 R32, R48, R42, R32 ;  /* 0x0000002a3020723c */ /* 0x000fe20000001820 */
[----:B------:R-:W-:Y:S03]  /*31470*/  LDSM.16.MT88.4 R48, [R182+0xc800] ;  /* 0x00c80000b630783b */ /* 0x000fe60000004200 */
[----:B----4-:R-:W-:Y:S03]  /*31480*/  F2FP.PACK_AB R40, R78, R72 ;  /* 0x000000484e28723e */ /* 0x010fe600000000ff */
[----:B------:R-:W-:Y:S02]  /*31490*/  F2FP.PACK_AB R43, R56, R55 ;  /* 0x00000037382b723e */ /* 0x000fe400000000ff */
[----:B-----5:R-:W-:Y:S03]  /*314a0*/  F2FP.PACK_AB R42, R80, R76 ;  /* 0x0000004c502a723e */ /* 0x020fe600000000ff */
[----:B-1----:R-:W-:Y:S04]  /*314b0*/  FADD.FTZ R37, R52, R39 ;  /* 0x0000002734257221 */ /* 0x002fe80000010000 */
[C---:B------:R-:W-:Y:S05]  /*314c0*/  HMMA.16816.F32 R4, R40.reuse, R44, R4 ;  /* 0x0000002c2804723c */ /* 0x040fea0000001804 */
[----:B------:R-:W-:Y:S02]  /*314d0*/  FADD.FTZ R39, R53, R37 ;  /* 0x0000002535277221 */ /* 0x000fe40000010000 */
[-CC-:B------:R-:W-:Y:S01]  /*314e0*/  FFMA.FTZ R37, R226, R3.reuse, -R38.reuse ;  /* 0x00000003e2257223 */ /* 0x180fe20000010826 */
[C---:B------:R-:W-:Y:S01]  /*314f0*/  HMMA.16816.F32 R8, R40.reuse, R46, R8 ;  /* 0x0000002e2808723c */ /* 0x040fe20000001808 */
[----:B------:R-:W1:Y:S02]  /*31500*/  LDSM.16.MT88.4 R44, [R182+0xb000] ;  /* 0x00b00000b62c783b */ /* 0x000e640000004200 */
[----:B------:R2:W-:Y:S01]  /*31510*/  MUFU.EX2 R75, R37 ;  /* 0x00000025004b7308 */ /* 0x0005e20000000800 */
[----:B------:R-:W-:Y:S04]  /*31520*/  MOV R226, R170 ;  /* 0x000000aa00e27202 */ /* 0x000fe80000000f00 */
[----:B------:R-:W-:Y:S01]  /*31530*/  ISETP.GT.AND P0, PT, R226, 0x1, PT ;  /* 0x00000001e200780c */ /* 0x000fe20003f04270 */
[-CC-:B--2---:R-:W-:Y:S04]  /*31540*/  FFMA.FTZ R37, R114, R3.reuse, -R38.reuse ;  /* 0x0000000372257223 */ /* 0x184fe80000010826 */
[----:B------:R2:W4:Y:S01]  /*31550*/  MUFU.EX2 R140, R37 ;  /* 0x00000025008c7308 */ /* 0x0005220000000800 */
[C---:B-1----:R-:W-:Y:S08]  /*31560*/  HMMA.16816.F32 R12, R40.reuse, R44, R12 ;  /* 0x0000002c280c723c */ /* 0x042ff0000000180c */
[C---:B------:R-:W-:Y:S01]  /*31570*/  HMMA.16816.F32 R16, R40.reuse, R46, R16 ;  /* 0x0000002e2810723c */ /* 0x040fe20000001810 */
[----:B------:R-:W1:Y:S03]  /*31580*/  LDSM.16.MT88.4 R44, [R180+0xb000] ;  /* 0x00b00000b42c783b */ /* 0x000e660000004200 */
[-CC-:B--2---:R-:W-:Y:S04]  /*31590*/  FFMA.FTZ R37, R214, R3.reuse, -R38.reuse ;  /* 0x00000003d6257223 */ /* 0x184fe80000010826 */
[----:B------:R2:W-:Y:S04]  /*315a0*/  MUFU.EX2 R114, R37 ;  /* 0x0000002500727308 */ /* 0x0005e80000000800 */
[-CC-:B--2---:R-:W-:Y:S06]  /*315b0*/  FFMA.FTZ R37, R215, R3.reuse, -R38.reuse ;  /* 0x00000003d7257223 */ /* 0x184fec0000010826 */
[----:B------:R2:W5:Y:S01]  /*315c0*/  MUFU.EX2 R123, R37 ;  /* 0x00000025007b7308 */ /* 0x0005620000000800 */
[C---:B-1----:R-:W-:Y:S08]  /*315d0*/  HMMA.16816.F32 R20, R40.reuse, R44, R20 ;  /* 0x0000002c2814723c */ /* 0x042ff00000001814 */
[C---:B------:R-:W-:Y:S01]  /*315e0*/  HMMA.16816.F32 R24, R40.reuse, R46, R24 ;  /* 0x0000002e2818723c */ /* 0x040fe20000001818 */
[----:B------:R-:W1:Y:S03]  /*315f0*/  LDSM.16.MT88.4 R44, [R181+0xb000] ;  /* 0x00b00000b52c783b */ /* 0x000e660000004200 */
[----:B--2---:R-:W-:Y:S05]  /*31600*/  FADD.FTZ R37, R55, R39 ;  /* 0x0000002737257221 */ /* 0x004fea0000010000 */
[----:B------:R-:W-:Y:S03]  /*31610*/  LDSM.16.MT88.4 R52, [R182+0xd800] ;  /* 0x00d80000b634783b */ /* 0x000fe60000004200 */
[----:B------:R-:W-:Y:S02]  /*31620*/  FADD.FTZ R39, R56, R37 ;  /* 0x0000002538277221 */ /* 0x000fe40000010000 */
[-CC-:B------:R-:W-:Y:S04]  /*31630*/  FFMA.FTZ R37, R200, R3.reuse, -R38.reuse ;  /* 0x00000003c8257223 */ /* 0x180fe80000010826 */
[----:B------:R2:W-:Y:S01]  /*31640*/  MUFU.EX2 R104, R37 ;  /* 0x0000002500687308 */ /* 0x0005e20000000800 */
[C---:B-1----:R-:W-:Y:S03]  /*31650*/  HMMA.16816.F32 R28, R40.reuse, R44, R28 ;  /* 0x0000002c281c723c */ /* 0x042fe6000000181c */
[--C-:B--2---:R-:W-:Y:S05]  /*31660*/  FFMA.FTZ R37, R202, R3, -R38.reuse ;  /* 0x00000003ca257223 */ /* 0x104fea0000010826 */
[----:B------:R-:W-:Y:S01]  /*31670*/  HMMA.16816.F32 R32, R40, R46, R32 ;  /* 0x0000002e2820723c */ /* 0x000fe20000001820 */
[----:B------:R-:W1:Y:S01]  /*31680*/  LDSM.16.MT88.4 R44, [R139+0xb800] ;  /* 0x00b800008b2c783b */ /* 0x000e620000004200 */
[----:B------:R2:W1:Y:S05]  /*31690*/  MUFU.EX2 R149, R37 ;  /* 0x0000002500957308 */ /* 0x00046a0000000800 */
[----:B------:R-:W-:Y:S02]  /*316a0*/  F2FP.PACK_AB R41, R58, R57 ;  /* 0x000000393a29723e */ /* 0x000fe400000000ff */
[----:B------:R-:W-:Y:S03]  /*316b0*/  F2FP.PACK_AB R43, R60, R59 ;  /* 0x0000003b3c2b723e */ /* 0x000fe600000000ff */
[----:B------:R-:W-:Y:S02]  /*316c0*/  F2FP.PACK_AB R40, R82, R73 ;  /* 0x000000495228723e */ /* 0x000fe400000000ff */
[----:B------:R-:W-:Y:S01]  /*316d0*/  F2FP.PACK_AB R42, R81, R79 ;  /* 0x0000004f512a723e */ /* 0x000fe200000000ff */
[-CC-:B--2---:R-:W-:Y:S04]  /*316e0*/  FFMA.FTZ R37, R198, R3.reuse, -R38.reuse ;  /* 0x00000003c6257223 */ /* 0x184fe80000010826 */
[----:B------:R2:W-:Y:S02]  /*316f0*/  MUFU.EX2 R136, R37 ;  /* 0x0000002500887308 */ /* 0x0005e40000000800 */
[C---:B-1----:R-:W-:Y:S08]  /*31700*/  HMMA.16816.F32 R4, R40.reuse, R44, R4 ;  /* 0x0000002c2804723c */ /* 0x042ff00000001804 */
[C---:B------:R-:W-:Y:S01]  /*31710*/  HMMA.16816.F32 R8, R40.reuse, R46, R8 ;  /* 0x0000002e2808723c */ /* 0x040fe20000001808 */
[----:B------:R-:W1:Y:S03]  /*31720*/  LDSM.16.MT88.4 R44, [R182+0xb800] ;  /* 0x00b80000b62c783b */ /* 0x000e660000004200 */
[-CC-:B--2---:R-:W-:Y:S04]  /*31730*/  FFMA.FTZ R37, R199, R3.reuse, -R38.reuse ;  /* 0x00000003c7257223 */ /* 0x184fe80000010826 */
[----:B------:R2:W1:Y:S04]  /*31740*/  MUFU.EX2 R145, R37 ;  /* 0x0000002500917308 */ /* 0x0004680000000800 */
[----:B--2---:R-:W-:Y:S04]  /*31750*/  FADD.FTZ R37, R57, R39 ;  /* 0x0000002739257221 */ /* 0x004fe80000010000 */
[----:B------:R-:W-:Y:S02]  /*31760*/  FADD.FTZ R39, R58, R37 ;  /* 0x000000253a277221 */ /* 0x000fe40000010000 */
[-CC-:B------:R-:W-:Y:S01]  /*31770*/  FFMA.FTZ R37, R196, R3.reuse, -R38.reuse ;  /* 0x00000003c4257223 */ /* 0x180fe20000010826 */
[C---:B-1----:R-:W-:Y:S03]  /*31780*/  HMMA.16816.F32 R12, R40.reuse, R44, R12 ;  /* 0x0000002c280c723c */ /* 0x042fe6000000180c */
[----:B------:R1:W-:Y:S05]  /*31790*/  MUFU.EX2 R113, R37 ;  /* 0x0000002500717308 */ /* 0x0003ea0000000800 */
[C---:B------:R-:W-:Y:S01]  /*317a0*/  HMMA.16816.F32 R16, R40.reuse, R46, R16 ;  /* 0x0000002e2810723c */ /* 0x040fe20000001810 */
[----:B------:R-:W2:Y:S03]  /*317b0*/  LDSM.16.MT88.4 R44, [R180+0xb800] ;  /* 0x00b80000b42c783b */ /* 0x000ea60000004200 */
[-CC-:B-1----:R-:W-:Y:S04]  /*317c0*/  FFMA.FTZ R37, R197, R3.reuse, -R38.reuse ;  /* 0x00000003c5257223 */ /* 0x182fe80000010826 */
[----:B------:R1:W1:Y:S01]  /*317d0*/  MUFU.EX2 R115, R37 ;  /* 0x0000002500737308 */ /* 0x0002620000000800 */
[C---:B--2---:R-:W-:Y:S03]  /*317e0*/  HMMA.16816.F32 R20, R40.reuse, R44, R20 ;  /* 0x0000002c2814723c */ /* 0x044fe60000001814 */
[-CC-:B-1----:R-:W-:Y:S05]  /*317f0*/  FFMA.FTZ R37, R194, R3.reuse, -R38.reuse ;  /* 0x00000003c2257223 */ /* 0x182fea0000010826 */
[C---:B------:R-:W-:Y:S01]  /*31800*/  HMMA.16816.F32 R24, R40.reuse, R46, R24 ;  /* 0x0000002e2818723c */ /* 0x040fe20000001818 */
[----:B------:R-:W1:Y:S01]  /*31810*/  LDSM.16.MT88.4 R44, [R181+0xb800] ;  /* 0x00b80000b52c783b */ /* 0x000e620000004200 */
[----:B------:R2:W-:Y:S02]  /*31820*/  MUFU.EX2 R143, R37 ;  /* 0x00000025008f7308 */ /* 0x0005e40000000800 */
[-CC-:B--2---:R-:W-:Y:S08]  /*31830*/  FFMA.FTZ R37, R195, R3.reuse, -R38.reuse ;  /* 0x00000003c3257223 */ /* 0x184ff00000010826 */
[----:B------:R2:W2:Y:S01]  /*31840*/  MUFU.EX2 R126, R37 ;  /* 0x00000025007e7308 */ /* 0x0004a20000000800 */
[C---:B-1----:R-:W-:Y:S08]  /*31850*/  HMMA.16816.F32 R28, R40.reuse, R44, R28 ;  /* 0x0000002c281c723c */ /* 0x042ff0000000181c */
[----:B------:R-:W-:Y:S01]  /*31860*/  HMMA.16816.F32 R32, R40, R46, R32 ;  /* 0x0000002e2820723c */ /* 0x000fe20000001820 */
[----:B------:R-:W1:Y:S03]  /*31870*/  LDSM.16.MT88.4 R44, [R139+0xc000] ;  /* 0x00c000008b2c783b */ /* 0x000e660000004200 */
[--C-:B--2---:R-:W-:Y:S03]  /*31880*/  FFMA.FTZ R37, R178, R3, -R38.reuse ;  /* 0x00000003b2257223 */ /* 0x104fe60000010826 */
[----:B------:R-:W-:Y:S02]  /*31890*/  F2FP.PACK_AB R41, R62, R61 ;  /* 0x0000003d3e29723e */ /* 0x000fe400000000ff */
[----:B------:R-:W-:Y:S01]  /*318a0*/  F2FP.PACK_AB R43, R65, R63 ;  /* 0x0000003f412b723e */ /* 0x000fe200000000ff */
[----:B------:R2:W-:Y:S02]  /*318b0*/  MUFU.EX2 R133, R37 ;  /* 0x0000002500857308 */ /* 0x0005e40000000800 */
[----:B------:R-:W-:Y:S02]  /*318c0*/  F2FP.PACK_AB R40, R118, R74 ;  /* 0x0000004a7628723e */ /* 0x000fe400000000ff */
[----:B------:R-:W-:Y:S01]  /*318d0*/  F2FP.PACK_AB R42, R111, R110 ;  /* 0x0000006e6f2a723e */ /* 0x000fe200000000ff */
[-CC-:B--2---:R-:W-:Y:S05]  /*318e0*/  FFMA.FTZ R37, R179, R3.reuse, -R38.reuse ;  /* 0x00000003b3257223 */ /* 0x184fea0000010826 */
[----:B------:R2:W2:Y:S01]  /*318f0*/  MUFU.EX2 R142, R37 ;  /* 0x00000025008e7308 */ /* 0x0004a20000000800 */
[C---:B-1----:R-:W-:Y:S08]  /*31900*/  HMMA.16816.F32 R4, R40.reuse, R44, R4 ;  /* 0x0000002c2804723c */ /* 0x042ff00000001804 */
[C---:B------:R-:W-:Y:S01]  /*31910*/  HMMA.16816.F32 R8, R40.reuse, R46, R8 ;  /* 0x0000002e2808723c */ /* 0x040fe20000001808 */
[----:B------:R-:W1:Y:S03]  /*31920*/  LDSM.16.MT88.4 R44, [R182+0xc000] ;  /* 0x00c00000b62c783b */ /* 0x000e660000004200 */
[-CC-:B--2---:R-:W-:Y:S04]  /*31930*/  FFMA.FTZ R37, R176, R3.reuse, -R38.reuse ;  /* 0x00000003b0257223 */ /* 0x184fe80000010826 */
[----:B------:R2:W-:Y:S01]  /*31940*/  MUFU.EX2 R131, R37 ;  /* 0x0000002500837308 */ /* 0x0005e20000000800 */
[C---:B-1----:R-:W-:Y:S03]  /*31950*/  HMMA.16816.F32 R12, R40.reuse, R44, R12 ;  /* 0x0000002c280c723c */ /* 0x042fe6000000180c */
[-C--:B--2---:R-:W-:Y:S06]  /*31960*/  FFMA.FTZ R37, R177, R3.reuse, -R38 ;  /* 0x00000003b1257223 */ /* 0x084fec0000010826 */
[----:B------:R3:W1:Y:S01]  /*31970*/  MUFU.EX2 R146, R37 ;  /* 0x0000002500927308 */ /* 0x0006620000000800 */
[C---:B------:R-:W-:Y:S01]  /*31980*/  HMMA.16816.F32 R16, R40.reuse, R46, R16 ;  /* 0x0000002e2810723c */ /* 0x040fe20000001810 */
[----:B------:R-:W2:Y:S02]  /*31990*/  LDSM.16.MT88.4 R44, [R180+0xc000] ;  /* 0x00c00000b42c783b */ /* 0x000ea40000004200 */
[----:B---3--:R-:W-:Y:S02]  /*319a0*/  FFMA.FTZ R37, R0, R154, R77 ;  /* 0x0000009a00257223 */ /* 0x008fe4000001004d */
[----:B------:R-:W-:Y:S04]  /*319b0*/  FADD.FTZ R0, R59, R39 ;  /* 0x000000273b007221 */ /* 0x000fe80000010000 */
[----:B------:R-:W-:Y:S01]  /*319c0*/  MUFU.EX2 R77, R236 ;  /* 0x000000ec004d7308 */ /* 0x000fe20000000800 */
[----:B------:R-:W-:Y:S02]  /*319d0*/  LDSM.16.MT88.4 R56, [R181+0xe000] ;  /* 0x00e00000b538783b */ /* 0x000fe40000004200 */
[----:B------:R-:W-:Y:S02]  /*319e0*/  FADD.FTZ R39, R60, R0 ;  /* 0x000000003c277221 */ /* 0x000fe40000010000 */
[-CC-:B------:R-:W-:Y:S05]  /*319f0*/  FFMA.FTZ R0, R174, R3.reuse, -R38.reuse ;  /* 0x00000003ae007223 */ /* 0x180fea0000010826 */
[----:B------:R3:W-:Y:S01]  /*31a00*/  MUFU.EX2 R109, R0 ;  /* 0x00000000006d7308 */ /* 0x0007e20000000800 */
[C---:B--2---:R-:W-:Y:S08]  /*31a10*/  HMMA.16816.F32 R20, R40.reuse, R44, R20 ;  /* 0x0000002c2814723c */ /* 0x044ff00000001814 */
[C---:B------:R-:W-:Y:S01]  /*31a20*/  HMMA.16816.F32 R24, R40.reuse, R46, R24 ;  /* 0x0000002e2818723c */ /* 0x040fe20000001818 */
[----:B------:R-:W2:Y:S03]  /*31a30*/  LDSM.16.MT88.4 R44, [R181+0xc000] ;  /* 0x00c00000b52c783b */ /* 0x000ea60000004200 */
[-CC-:B---3--:R-:W-:Y:S04]  /*31a40*/  FFMA.FTZ R0, R175, R3.reuse, -R38.reuse ;  /* 0x00000003af007223 */ /* 0x188fe80000010826 */
[----:B------:R3:W1:Y:S04]  /*31a50*/  MUFU.EX2 R108, R0 ;  /* 0x00000000006c7308 */ /* 0x0006680000000800 */
[--C-:B---3--:R-:W-:Y:S01]  /*31a60*/  FFMA.FTZ R0, R172, R3, -R38.reuse ;  /* 0x00000003ac007223 */ /* 0x108fe20000010826 */
[C---:B--2---:R-:W-:Y:S05]  /*31a70*/  HMMA.16816.F32 R28, R40.reuse, R44, R28 ;  /* 0x0000002c281c723c */ /* 0x044fea000000181c */
[----:B------:R2:W-:Y:S03]  /*31a80*/  MUFU.EX2 R107, R0 ;  /* 0x00000000006b7308 */ /* 0x0005e60000000800 */
[----:B------:R-:W-:Y:S01]  /*31a90*/  HMMA.16816.F32 R32, R40, R46, R32 ;  /* 0x0000002e2820723c */ /* 0x000fe20000001820 */
[----:B------:R-:W3:Y:S06]  /*31aa0*/  LDSM.16.MT88.4 R44, [R139+0xc800] ;  /* 0x00c800008b2c783b */ /* 0x000eec0000004200 */
[----:B------:R-:W-:Y:S02]  /*31ab0*/  F2FP.PACK_AB R41, R66, R64 ;  /* 0x000000404229723e */ /* 0x000fe400000000ff */
[----:B------:R-:W-:Y:S03]  /*31ac0*/  F2FP.PACK_AB R43, R68, R67 ;  /* 0x00000043442b723e */ /* 0x000fe600000000ff */
[----:B----4-:R-:W-:Y:S02]  /*31ad0*/  F2FP.PACK_AB R40, R140, R75 ;  /* 0x0000004b8c28723e */ /* 0x010fe400000000ff */
[----:B-----5:R-:W-:Y:S01]  /*31ae0*/  F2FP.PACK_AB R42, R123, R114 ;  /* 0x000000727b2a723e */ /* 0x020fe200000000ff */
[-C--:B--2---:R-:W-:Y:S04]  /*31af0*/  FFMA.FTZ R0, R173, R3.reuse, -R38 ;  /* 0x00000003ad007223 */ /* 0x084fe80000010826 */
[----:B------:R2:W4:Y:S02]  /*31b00*/  MUFU.EX2 R106, R0 ;  /* 0x00000000006a7308 */ /* 0x0005240000000800 */
[C---:B---3--:R-:W-:Y:S03]  /*31b10*/  HMMA.16816.F32 R4, R40.reuse, R44, R4 ;  /* 0x0000002c2804723c */ /* 0x048fe60000001804 */
[----:B--2---:R-:W-:Y:S05]  /*31b20*/  FADD.FTZ R0, R85, R37 ;  /* 0x0000002555007221 */ /* 0x004fea0000010000 */
[C---:B------:R-:W-:Y:S01]  /*31b30*/  HMMA.16816.F32 R8, R40.reuse, R46, R8 ;  /* 0x0000002e2808723c */ /* 0x040fe20000001808 */
[----:B------:R-:W2:Y:S01]  /*31b40*/  LDSM.16.MT88.4 R44, [R180+0xc800] ;  /* 0x00c80000b42c783b */ /* 0x000ea20000004200 */
[----:B------:R-:W-:Y:S02]  /*31b50*/  MUFU.EX2 R85, R232 ;  /* 0x000000e800557308 */ /* 0x000fe40000000800 */
[----:B------:R-:W-:Y:S04]  /*31b60*/  FADD.FTZ R0, R86, R0 ;  /* 0x0000000056007221 */ /* 0x000fe80000010000 */
[C---:B------:R-:W-:Y:S04]  /*31b70*/  HMMA.16816.F32 R12, R40.reuse, R48, R12 ;  /* 0x00000030280c723c */ /* 0x040fe8000000180c */
[----:B------:R-:W-:Y:S01]  /*31b80*/  FADD.FTZ R37, R88, R0 ;  /* 0x0000000058257221 */ /* 0x000fe20000010000 */
[----:B------:R-:W-:Y:S01]  /*31b90*/  MUFU.EX2 R86, R231 ;  /* 0x000000e700567308 */ /* 0x000fe20000000800 */
[----:B------:R-:W-:Y:S02]  /*31ba0*/  FADD.FTZ R0, R61, R39 ;  /* 0x000000273d007221 */ /* 0x000fe40000010000 */
[C---:B------:R-:W-:Y:S01]  /*31bb0*/  HMMA.16816.F32 R16, R40.reuse, R50, R16 ;  /* 0x000000322810723c */ /* 0x040fe20000001810 */
[----:B------:R-:W3:Y:S03]  /*31bc0*/  LDSM.16.MT88.4 R48, [R181+0xc800] ;  /* 0x00c80000b530783b */ /* 0x000ee60000004200 */
[----:B------:R-:W-:Y:S02]  /*31bd0*/  FADD.FTZ R39, R62, R0 ;  /* 0x000000003e277221 */ /* 0x000fe40000010000 */
[----:B------:R-:W-:Y:S02]  /*31be0*/  FADD.FTZ R37, R71, R37 ;  /* 0x0000002547257221 */ /* 0x000fe40000010000 */
[-CC-:B------:R-:W-:Y:S04]  /*31bf0*/  FFMA.FTZ R0, R192, R3.reuse, -R38.reuse ;  /* 0x00000003c0007223 */ /* 0x180fe80000010826 */
[----:B------:R5:W-:Y:S01]  /*31c00*/  MUFU.EX2 R98, R0 ;  /* 0x0000000000627308 */ /* 0x000be20000000800 */
[C---:B--2---:R-:W-:Y:S08]  /*31c10*/  HMMA.16816.F32 R20, R40.reuse, R44, R20 ;  /* 0x0000002c2814723c */ /* 0x044ff00000001814 */
[C---:B------:R-:W-:Y:S01]  /*31c20*/  HMMA.16816.F32 R24, R40.reuse, R46, R24 ;  /* 0x0000002e2818723c */ /* 0x040fe20000001818 */
[----:B------:R-:W2:Y:S03]  /*31c30*/  LDSM.16.MT88.4 R44, [R139+0xd000] ;  /* 0x00d000008b2c783b */ /* 0x000ea60000004200 */
[--C-:B-----5:R-:W-:Y:S04]  /*31c40*/  FFMA.FTZ R0, R193, R3, -R38.reuse ;  /* 0x00000003c1007223 */ /* 0x120fe80000010826 */
[C---:B---3--:R-:W-:Y:S01]  /*31c50*/  HMMA.16816.F32 R28, R40.reuse, R48, R28 ;  /* 0x00000030281c723c */ /* 0x048fe2000000181c */
[----:B------:R3:W5:Y:S07]  /*31c60*/  MUFU.EX2 R97, R0 ;  /* 0x0000000000617308 */ /* 0x00076e0000000800 */
[----:B------:R-:W-:Y:S01]  /*31c70*/  HMMA.16816.F32 R32, R40, R50, R32 ;  /* 0x000000322820723c */ /* 0x000fe20000001820 */
[----:B------:R-:W1:Y:S06]  /*31c80*/  LDSM.16.MT88.4 R48, [R182+0xd000] ;  /* 0x00d00000b630783b */ /* 0x000e6c0000004200 */
[----:B------:R-:W-:Y:S02]  /*31c90*/  F2FP.PACK_AB R40, R149, R104 ;  /* 0x000000689528723e */ /* 0x000fe400000000ff */
[----:B------:R-:W-:Y:S03]  /*31ca0*/  F2FP.PACK_AB R41, R70, R69 ;  /* 0x000000454629723e */ /* 0x000fe600000000ff */
[----:B------:R-:W-:Y:S02]  /*31cb0*/  F2FP.PACK_AB R43, R105, R103 ;  /* 0x00000067692b723e */ /* 0x000fe400000000ff */
[----:B------:R-:W-:Y:S01]  /*31cc0*/  F2FP.PACK_AB R42, R145, R136 ;  /* 0x00000088912a723e */ /* 0x000fe200000000ff */
[-CC-:B---3--:R-:W-:Y:S04]  /*31cd0*/  FFMA.FTZ R0, R201, R3.reuse, -R38.reuse ;  /* 0x00000003c9007223 */ /* 0x188fe80000010826 */
[----:B------:R3:W-:Y:S02]  /*31ce0*/  MUFU.EX2 R96, R0 ;  /* 0x0000000000607308 */ /* 0x0007e40000000800 */
[C---:B--2---:R-:W-:Y:S08]  /*31cf0*/  HMMA.16816.F32 R4, R40.reuse, R44, R4 ;  /* 0x0000002c2804723c */ /* 0x044ff00000001804 */
[C---:B------:R-:W-:Y:S01]  /*31d00*/  HMMA.16816.F32 R8, R40.reuse, R46, R8 ;  /* 0x0000002e2808723c */ /* 0x040fe20000001808 */
[----:B------:R-:W2:Y:S07]  /*31d10*/  LDSM.16.MT88.4 R44, [R180+0xd000] ;  /* 0x00d00000b42c783b */ /* 0x000eae0000004200 */
[C---:B-1----:R-:W-:Y:S04]  /*31d20*/  HMMA.16816.F32 R12, R40.reuse, R48, R12 ;  /* 0x00000030280c723c */ /* 0x042fe8000000180c */
[-C--:B---3--:R-:W-:Y:S04]  /*31d30*/  FFMA.FTZ R0, R203, R3.reuse, -R38 ;  /* 0x00000003cb007223 */ /* 0x088fe80000010826 */
[C---:B------:R-:W-:Y:S01]  /*31d40*/  HMMA.16816.F32 R16, R40.reuse, R50, R16 ;  /* 0x000000322810723c */ /* 0x040fe20000001810 */
[----:B------:R-:W1:Y:S01]  /*31d50*/  LDSM.16.MT88.4 R48, [R181+0xd000] ;  /* 0x00d00000b530783b */ /* 0x000e620000004200 */
[----:B------:R3:W1:Y:S06]  /*31d60*/  MUFU.EX2 R95, R0 ;  /* 0x00000000005f7308 */ /* 0x00066c0000000800 */
[C---:B--2---:R-:W-:Y:S04]  /*31d70*/  HMMA.16816.F32 R20, R40.reuse, R44, R20 ;  /* 0x0000002c2814723c */ /* 0x044fe80000001814 */
[----:B---3--:R-:W-:Y:S04]  /*31d80*/  FADD.FTZ R0, R87, R37 ;  /* 0x0000002557007221 */ /* 0x008fe80000010000 */
[----:B------:R-:W-:Y:S01]  /*31d90*/  FADD.FTZ R0, R83, R0 ;  /* 0x0000000053007221 */ /* 0x000fe20000010000 */
[C---:B------:R-:W-:Y:S01]  /*31da0*/  HMMA.16816.F32 R24, R40.reuse, R46, R24 ;  /* 0x0000002e2818723c */ /* 0x040fe20000001818 */
[----:B------:R-:W2:Y:S01]  /*31db0*/  LDSM.16.MT88.4 R44, [R139+0xd800] ;  /* 0x00d800008b2c783b */ /* 0x000ea20000004200 */
[----:B------:R-:W-:Y:S01]  /*31dc0*/  MUFU.EX2 R83, R234 ;  /* 0x000000ea00537308 */ /* 0x000fe20000000800 */
[----:B------:R-:W-:Y:S02]  /*31dd0*/  FADD.FTZ R37, R84, R0 ;  /* 0x0000000054257221 */ /* 0x000fe40000010000 */
[----:B------:R-:W-:Y:S03]  /*31de0*/  FADD.FTZ R0, R63, R39 ;  /* 0x000000273f007221 */ /* 0x000fe60000010000 */
[C---:B-1----:R-:W-:Y:S01]  /*31df0*/  HMMA.16816.F32 R28, R40.reuse, R48, R28 ;  /* 0x00000030281c723c */ /* 0x042fe2000000181c */
[----:B------:R-:W-:Y:S03]  /*31e00*/  LDSM.16.MT88.4 R60, [R181+0xf000] ;  /* 0x00f00000b53c783b */ /* 0x000fe60000004200 */
[----:B------:R-:W-:Y:S01]  /*31e10*/  FADD.FTZ R39, R65, R0 ;  /* 0x0000000041277221 */ /* 0x000fe20000010000 */
[----:B------:R-:W-:Y:S01]  /*31e20*/  MUFU.EX2 R84, R233 ;  /* 0x000000e900547308 */ /* 0x000fe20000000800 */
[--C-:B------:R-:W-:Y:S02]  /*31e30*/  FFMA.FTZ R0, R204, R3, -R38.reuse ;  /* 0x00000003cc007223 */ /* 0x100fe40000010826 */
[----:B------:R-:W-:Y:S01]  /*31e40*/  HMMA.16816.F32 R32, R40, R50, R32 ;  /* 0x000000322820723c */ /* 0x000fe20000001820 */
[----:B------:R-:W1:Y:S03]  /*31e50*/  LDSM.16.MT88.4 R48, [R180+0xd800] ;  /* 0x00d80000b430783b */ /* 0x000e660000004200 */
[----:B------:R-:W-:Y:S03]  /*31e60*/  FADD.FTZ R37, R72, R37 ;  /* 0x0000002548257221 */ /* 0x000fe60000010000 */
[----:B------:R-:W-:Y:S01]  /*31e70*/  F2FP.PACK_AB R41, R147, R148 ;  /* 0x000000949329723e */ /* 0x000fe200000000ff */
[----:B------:R3:W-:Y:S01]  /*31e80*/  MUFU.EX2 R88, R0 ;  /* 0x0000000000587308 */ /* 0x0007e20000000800 */
[----:B------:R-:W-:Y:S03]  /*31e90*/  F2FP.PACK_AB R43, R151, R144 ;  /* 0x00000090972b723e */ /* 0x000fe600000000ff */
[----:B------:R-:W-:Y:S01]  /*31ea0*/  F2FP.PACK_AB R40, R115, R113 ;  /* 0x000000717328723e */ /* 0x000fe200000000ff */
[----:B------:R-:W-:Y:S01]  /*31eb0*/  FADD.FTZ R37, R78, R37 ;  /* 0x000000254e257221 */ /* 0x000fe20000010000 */
[----:B------:R-:W-:Y:S03]  /*31ec0*/  F2FP.PACK_AB R42, R126, R143 ;  /* 0x0000008f7e2a723e */ /* 0x000fe600000000ff */
[----:B------:R-:W-:Y:S01]  /*31ed0*/  FADD.FTZ R37, R76, R37 ;  /* 0x000000254c257221 */ /* 0x000fe20000010000 */
[----:B------:R-:W-:Y:S03]  /*31ee0*/  MUFU.EX2 R78, R235 ;  /* 0x000000eb004e7308 */ /* 0x000fe60000000800 */
[----:B------:R-:W-:Y:S01]  /*31ef0*/  FADD.FTZ R37, R80, R37 ;  /* 0x0000002550257221 */ /* 0x000fe20000010000 */
[C---:B--2---:R-:W-:Y:S03]  /*31f00*/  HMMA.16816.F32 R4, R40.reuse, R44, R4 ;  /* 0x0000002c2804723c */ /* 0x044fe60000001804 */
[----:B------:R-:W-:Y:S03]  /*31f10*/  FADD.FTZ R37, R73, R37 ;  /* 0x0000002549257221 */ /* 0x000fe60000010000 */
[----:B------:R-:W-:Y:S01]  /*31f20*/  MUFU.EX2 R76, R237 ;  /* 0x000000ed004c7308 */ /* 0x000fe20000000800 */
[-CC-:B---3--:R-:W-:Y:S01]  /*31f30*/  FFMA.FTZ R0, R205, R3.reuse, -R38.reuse ;  /* 0x00000003cd007223 */ /* 0x188fe20000010826 */
[C---:B------:R-:W-:Y:S01]  /*31f40*/  HMMA.16816.F32 R8, R40.reuse, R46, R8 ;  /* 0x0000002e2808723c */ /* 0x040fe20000001808 */
[----:B------:R-:W2:Y:S07]  /*31f50*/  LDSM.16.MT88.4 R44, [R181+0xd800] ;  /* 0x00d80000b52c783b */ /* 0x000eae0000004200 */
[----:B------:R3:W2:Y:S01]  /*31f60*/  MUFU.EX2 R90, R0 ;  /* 0x00000000005a7308 */ /* 0x0006a20000000800 */
[C---:B------:R-:W-:Y:S08]  /*31f70*/  HMMA.16816.F32 R12, R40.reuse, R52, R12 ;  /* 0x00000034280c723c */ /* 0x040ff0000000180c */
[C---:B------:R-:W-:Y:S01]  /*31f80*/  HMMA.16816.F32 R16, R40.reuse, R54, R16 ;  /* 0x000000362810723c */ /* 0x040fe20000001810 */
[----:B------:R-:W4:Y:S07]  /*31f90*/  LDSM.16.MT88.4 R52, [R139+0xe000] ;  /* 0x00e000008b34783b */ /* 0x000f2e0000004200 */
[C---:B-1----:R-:W-:Y:S04]  /*31fa0*/  HMMA.16816.F32 R20, R40.reuse, R48, R20 ;  /* 0x000000302814723c */ /* 0x042fe80000001814 */
[--C-:B---3--:R-:W-:Y:S04]  /*31fb0*/  FFMA.FTZ R0, R207, R3, -R38.reuse ;  /* 0x00000003cf007223 */ /* 0x108fe80000010826 */
[C---:B------:R-:W-:Y:S01]  /*31fc0*/  HMMA.16816.F32 R24, R40.reuse, R50, R24 ;  /* 0x000000322818723c */ /* 0x040fe20000001818 */
[----:B------:R-:W1:Y:S01]  /*31fd0*/  LDSM.16.MT88.4 R48, [R182+0xe000] ;  /* 0x00e00000b630783b */ /* 0x000e620000004200 */
[----:B------:R3:W-:Y:S06]  /*31fe0*/  MUFU.EX2 R89, R0 ;  /* 0x0000000000597308 */ /* 0x0007ec0000000800 */
[C---:B--2---:R-:W-:Y:S08]  /*31ff0*/  HMMA.16816.F32 R28, R40.reuse, R44, R28 ;  /* 0x0000002c281c723c */ /* 0x044ff0000000181c */
[----:B------:R-:W-:Y:S01]  /*32000*/  HMMA.16816.F32 R32, R40, R46, R32 ;  /* 0x0000002e2820723c */ /* 0x000fe20000001820 */
[----:B------:R-:W2:Y:S06]  /*32010*/  LDSM.16.MT88.4 R44, [R180+0xe000] ;  /* 0x00e00000b42c783b */ /* 0x000eac0000004200 */
[----:B------:R-:W-:Y:S02]  /*32020*/  F2FP.PACK_AB R43, R152, R150 ;  /* 0x00000096982b723e */ /* 0x000fe400000000ff */
[----:B------:R-:W-:Y:S03]  /*32030*/  F2FP.PACK_AB R41, R141, R130 ;  /* 0x000000828d29723e */ /* 0x000fe600000000ff */
[----:B------:R-:W-:Y:S01]  /*32040*/  F2FP.PACK_AB R40, R142, R133 ;  /* 0x000000858e28723e */ /* 0x000fe200000000ff */
[----:B---3--:R-:W-:Y:S01]  /*32050*/  FADD.FTZ R0, R64, R39 ;  /* 0x0000002740007221 */ /* 0x008fe20000010000 */
[----:B------:R-:W-:Y:S01]  /*32060*/  F2FP.PACK_AB R42, R146, R131 ;  /* 0x00000083922a723e */ /* 0x000fe200000000ff */
[----:B------:R-:W-:Y:S04]  /*32070*/  FFMA.FTZ R39, R208, R3, -R38 ;  /* 0x00000003d0277223 */ /* 0x000fe80000010826 */
[----:B------:R3:W2:Y:S02]  /*32080*/  MUFU.EX2 R87, R39 ;  /* 0x0000002700577308 */ /* 0x0006a40000000800 */
[C---:B----4-:R-:W-:Y:S08]  /*32090*/  HMMA.16816.F32 R4, R40.reuse, R52, R4 ;  /* 0x000000342804723c */ /* 0x050ff00000001804 */
        /* <DEDUP_REMOVED lines=10> */
[----:B------:R-:W4:Y:S06]  /*32140*/  LDSM.16.MT88.4 R56, [R181+0xe800] ;  /* 0x00e80000b538783b */ /* 0x000f2c0000004200 */
        /* <DEDUP_REMOVED lines=9> */
[----:B------:R-:W1:Y:S07]  /*321e0*/  LDSM.16.MT88.4 R52, [R182+0xf000] ;  /* 0x00f00000b634783b */ /* 0x000e6e0000004200 */
[C---:B--2---:R-:W-:Y:S08]  /*321f0*/  HMMA.16816.F32 R20, R40.reuse, R44, R20 ;  /* 0x0000002c2814723c */ /* 0x044ff00000001814 */
[C---:B------:R-:W-:Y:S01]  /*32200*/  HMMA.16816.F32 R24, R40.reuse, R46, R24 ;  /* 0x0000002e2818723c */ /* 0x040fe20000001818 */
[----:B------:R-:W2:Y:S07]  /*32210*/  LDSM.16.MT88.4 R44, [R180+0xf000] ;  /* 0x00f00000b42c783b */ /* 0x000eae0000004200 */
[C---:B----4-:R-:W-:Y:S07]  /*32220*/  HMMA.16816.F32 R28, R40.reuse, R56, R28 ;  /* 0x00000038281c723c */ /* 0x050fee000000181c */
[----:B------:R-:W-:Y:S01]  /*32230*/  FADD.FTZ R56, R66, R0 ;  /* 0x0000000042387221 */ /* 0x000fe20000010000 */
[----:B------:R-:W-:Y:S04]  /*32240*/  HMMA.16816.F32 R32, R40, R58, R32 ;  /* 0x0000003a2820723c */ /* 0x000fe80000001820 */
[----:B------:R-:W-:Y:S03]  /*32250*/  FADD.FTZ R0, R82, R37 ;  /* 0x0000002552007221 */ /* 0x000fe60000010000 */
[----:B------:R-:W-:Y:S01]  /*32260*/  F2FP.PACK_AB R41, R99, R102 ;  /* 0x000000666329723e */ /* 0x000fe200000000ff */
[----:B------:R-:W-:Y:S01]  /*32270*/  FADD.FTZ R0, R79, R0 ;  /* 0x000000004f007221 */ /* 0x000fe20000010000 */
[----:B------:R-:W-:Y:S03]  /*32280*/  F2FP.PACK_AB R43, R100, R101 ;  /* 0x00000065642b723e */ /* 0x000fe600000000ff */
[----:B-----5:R-:W-:Y:S01]  /*32290*/  F2FP.PACK_AB R40, R97, R98 ;  /* 0x000000626128723e */ /* 0x020fe200000000ff */
[----:B------:R-:W-:Y:S01]  /*322a0*/  FADD.FTZ R37, R81, R0 ;  /* 0x0000000051257221 */ /* 0x000fe20000010000 */
[----:B------:R-:W-:Y:S01]  /*322b0*/  F2FP.PACK_AB R42, R95, R96 ;  /* 0x000000605f2a723e */ /* 0x000fe200000000ff */
[----:B------:R-:W-:Y:S02]  /*322c0*/  FADD.FTZ R0, R67, R56 ;  /* 0x0000003843007221 */ /* 0x000fe40000010000 */
[----:B------:R-:W-:Y:S01]  /*322d0*/  LDSM.16.MT88.4 R56, [R181+0xf800] ;  /* 0x00f80000b538783b */ /* 0x000fe20000004200 */
[----:B------:R-:W-:Y:S01]  /*322e0*/  MUFU.EX2 R67, R241 ;  /* 0x000000f100437308 */ /* 0x000fe20000000800 */
[----:B---3--:R-:W-:Y:S02]  /*322f0*/  FADD.FTZ R39, R74, R37 ;  /* 0x000000254a277221 */ /* 0x008fe40000010000 */
[C---:B-1----:R-:W-:Y:S03]  /*32300*/  HMMA.16816.F32 R4, R40.reuse, R48, R4 ;  /* 0x000000302804723c */ /* 0x042fe60000001804 */
[-C--:B------:R-:W-:Y:S04]  /*32310*/  FFMA.FTZ R37, R212, R3.reuse, -R38 ;  /* 0x00000003d4257223 */ /* 0x080fe80000010826 */
[----:B------:R-:W-:Y:S01]  /*32320*/  MUFU.EX2 R81, R37 ;  /* 0x0000002500517308 */ /* 0x000fe20000000800 */
[C---:B------:R-:W-:Y:S01]  /*32330*/  HMMA.16816.F32 R8, R40.reuse, R50, R8 ;  /* 0x000000322808723c */ /* 0x040fe20000001808 */
[----:B------:R-:W1:Y:S07]  /*32340*/  LDSM.16.MT88.4 R48, [R139+0xf800] ;  /* 0x00f800008b30783b */ /* 0x000e6e0000004200 */
[C---:B------:R-:W-:Y:S08]  /*32350*/  HMMA.16816.F32 R12, R40.reuse, R52, R12 ;  /* 0x00000034280c723c */ /* 0x040ff0000000180c */
[C---:B------:R-:W-:Y:S01]  /*32360*/  HMMA.16816.F32 R16, R40.reuse, R54, R16 ;  /* 0x000000362810723c */ /* 0x040fe20000001810 */
[----:B------:R-:W-:Y:S07]  /*32370*/  LDSM.16.MT88.4 R52, [R180+0xf800] ;  /* 0x00f80000b434783b */ /* 0x000fee0000004200 */
[C---:B--2---:R-:W-:Y:S08]  /*32380*/  HMMA.16816.F32 R20, R40.reuse, R44, R20 ;  /* 0x0000002c2814723c */ /* 0x044ff00000001814 */
[C---:B------:R-:W-:Y:S01]  /*32390*/  HMMA.16816.F32 R24, R40.reuse, R46, R24 ;  /* 0x0000002e2818723c */ /* 0x040fe20000001818 */
[----:B------:R-:W2:Y:S07]  /*323a0*/  LDSM.16.MT88.4 R44, [R182+0xf800] ;  /* 0x00f80000b62c783b */ /* 0x000eae0000004200 */
[C---:B------:R-:W-:Y:S01]  /*323b0*/  HMMA.16816.F32 R28, R40.reuse, R60, R28 ;  /* 0x0000003c281c723c */ /* 0x040fe2000000181c */
[----:B------:R-:W-:Y:S06]  /*323c0*/  MUFU.EX2 R61, R244 ;  /* 0x000000f4003d7308 */ /* 0x000fec0000000800 */
[----:B------:R-:W-:Y:S01]  /*323d0*/  FADD.FTZ R60, R68, R0 ;  /* 0x00000000443c7221 */ /* 0x000fe20000010000 */
[----:B------:R-:W-:Y:S03]  /*323e0*/  HMMA.16816.F32 R32, R40, R62, R32 ;  /* 0x0000003e2820723c */ /* 0x000fe60000001820 */
[----:B------:R-:W-:Y:S01]  /*323f0*/  MUFU.EX2 R68, R242 ;  /* 0x000000f200447308 */ /* 0x000fe20000000800 */
[--C-:B------:R-:W-:Y:S03]  /*32400*/  FFMA.FTZ R0, R213, R3, -R38.reuse ;  /* 0x00000003d5007223 */ /* 0x100fe60000010826 */
[----:B------:R-:W-:Y:S02]  /*32410*/  F2FP.PACK_AB R41, R93, R94 ;  /* 0x0000005e5d29723e */ /* 0x000fe400000000ff */
[----:B------:R-:W-:Y:S03]  /*32420*/  F2FP.PACK_AB R43, R91, R92 ;  /* 0x0000005c5b2b723e */ /* 0x000fe600000000ff */
[----:B------:R-:W-:Y:S01]  /*32430*/  F2FP.PACK_AB R40, R90, R88 ;  /* 0x000000585a28723e */ /* 0x000fe200000000ff */
[----:B------:R3:W4:Y:S01]  /*32440*/  MUFU.EX2 R82, R0 ;  /* 0x0000000000527308 */ /* 0x0007220000000800 */
[----:B------:R-:W-:Y:S07]  /*32450*/  F2FP.PACK_AB R42, R87, R89 ;  /* 0x00000059572a723e */ /* 0x000fee00000000ff */
[C---:B-1----:R-:W-:Y:S02]  /*32460*/  HMMA.16816.F32 R4, R40.reuse, R48, R4 ;  /* 0x000000302804723c */ /* 0x042fe40000001804 */
[----:B------:R-:W-:Y:S06]  /*32470*/  MUFU.EX2 R62, R243 ;  /* 0x000000f3003e7308 */ /* 0x000fec0000000800 */
[C---:B------:R-:W-:Y:S01]  /*32480*/  HMMA.16816.F32 R8, R40.reuse, R50, R8 ;  /* 0x000000322808723c */ /* 0x040fe20000001808 */
[----:B------:R-:W1:Y:S07]  /*32490*/  LDSM.16.MT88.4 R48, [R139+0x10000] ;  /* 0x010000008b30783b */ /* 0x000e6e0000004200 */
[C---:B--2---:R-:W-:Y:S04]  /*324a0*/  HMMA.16816.F32 R12, R40.reuse, R44, R12 ;  /* 0x0000002c280c723c */ /* 0x044fe8000000180c */
[-CC-:B---3--:R-:W-:Y:S04]  /*324b0*/  FFMA.FTZ R0, R216, R3.reuse, -R38.reuse ;  /* 0x00000003d8007223 */ /* 0x188fe80000010826 */
[C---:B------:R-:W-:Y:S01]  /*324c0*/  HMMA.16816.F32 R16, R40.reuse, R46, R16 ;  /* 0x0000002e2810723c */ /* 0x040fe20000001810 */
[----:B------:R2:W-:Y:S01]  /*324d0*/  MUFU.EX2 R80, R0 ;  /* 0x0000000000507308 */ /* 0x0005e20000000800 */
[----:B------:R-:W3:Y:S06]  /*324e0*/  LDSM.16.MT88.4 R44, [R182+0x10000] ;  /* 0x01000000b62c783b */ /* 0x000eec0000004200 */
[C---:B------:R-:W-:Y:S08]  /*324f0*/  HMMA.16816.F32 R20, R40.reuse, R52, R20 ;  /* 0x000000342814723c */ /* 0x040ff00000001814 */
[C---:B------:R-:W-:Y:S01]  /*32500*/  HMMA.16816.F32 R24, R40.reuse, R54, R24 ;  /* 0x000000362818723c */ /* 0x040fe20000001818 */
[----:B------:R-:W5:Y:S07]  /*32510*/  LDSM.16.MT88.4 R52, [R180+0x10000] ;  /* 0x01000000b434783b */ /* 0x000f6e0000004200 */
[C---:B------:R-:W-:Y:S04]  /*32520*/  HMMA.16816.F32 R28, R40.reuse, R56, R28 ;  /* 0x00000038281c723c */ /* 0x040fe8000000181c */
[----:B--2---:R-:W-:Y:S04]  /*32530*/  FFMA.FTZ R0, R217, R3, -R38 ;  /* 0x00000003d9007223 */ /* 0x004fe80000010826 */
[----:B------:R-:W-:Y:S01]  /*32540*/  HMMA.16816.F32 R32, R40, R58, R32 ;  /* 0x0000003a2820723c */ /* 0x000fe20000001820 */
[----:B------:R2:W1:Y:S01]  /*32550*/  MUFU.EX2 R79, R0 ;  /* 0x00000000004f7308 */ /* 0x0004620000000800 */
[----:B------:R-:W3:Y:S05]  /*32560*/  LDSM.16.MT88.4 R56, [R181+0x10000] ;  /* 0x01000000b538783b */ /* 0x000eea0000004200 */
[----:B------:R-:W-:Y:S02]  /*32570*/  F2FP.PACK_AB R41, R85, R86 ;  /* 0x000000565529723e */ /* 0x000fe400000000ff */
[----:B------:R-:W-:Y:S03]  /*32580*/  F2FP.PACK_AB R43, R83, R84 ;  /* 0x00000054532b723e */ /* 0x000fe600000000ff */
[----:B----4-:R-:W-:Y:S01]  /*32590*/  F2FP.PACK_AB R40, R82, R81 ;  /* 0x000000515228723e */ /* 0x010fe200000000ff */
[----:B--2---:R-:W-:Y:S01]  /*325a0*/  FADD.FTZ R0, R118, R39 ;  /* 0x0000002776007221 */ /* 0x004fe20000010000 */
[----:B-1----:R-:W-:Y:S03]  /*325b0*/  F2FP.PACK_AB R42, R79, R80 ;  /* 0x000000504f2a723e */ /* 0x002fe600000000ff */
[----:B------:R-:W-:Y:S04]  /*325c0*/  FADD.FTZ R0, R110, R0 ;  /* 0x000000006e007221 */ /* 0x000fe80000010000 */
[C---:B------:R-:W-:Y:S03]  /*325d0*/  HMMA.16816.F32 R4, R40.reuse, R48, R4 ;  /* 0x000000302804723c */ /* 0x040fe60000001804 */
[----:B------:R-:W-:Y:S02]  /*325e0*/  FADD.FTZ R37, R111, R0 ;  /* 0x000000006f257221 */ /* 0x000fe40000010000 */
[----:B------:R-:W-:Y:S02]  /*325f0*/  FADD.FTZ R0, R69, R60 ;  /* 0x0000003c45007221 */ /* 0x000fe40000010000 */
[----:B------:R-:W-:Y:S01]  /*32600*/  FADD.FTZ R37, R75, R37 ;  /* 0x000000254b257221 */ /* 0x000fe20000010000 */
[C---:B------:R-:W-:Y:S01]  /*32610*/  HMMA.16816.F32 R8, R40.reuse, R50, R8 ;  /* 0x000000322808723c */ /* 0x040fe20000001808 */
[----:B------:R-:W1:Y:S01]  /*32620*/  LDSM.16.MT88.4 R48, [R139+0x10800] ;  /* 0x010800008b30783b */ /* 0x000e620000004200 */
[----:B------:R-:W2:Y:S02]  /*32630*/  MUFU.EX2 R75, R238 ;  /* 0x000000ee004b7308 */ /* 0x000ea40000000800 */
[----:B------:R-:W-:Y:S02]  /*32640*/  FADD.FTZ R39, R70, R0 ;  /* 0x0000000046277221 */ /* 0x000fe40000010000 */
[-CC-:B------:R-:W-:Y:S02]  /*32650*/  FFMA.FTZ R0, R221, R3.reuse, -R38.reuse ;  /* 0x00000003dd007223 */ /* 0x180fe40000010826 */
[C---:B---3--:R-:W-:Y:S04]  /*32660*/  HMMA.16816.F32 R12, R40.reuse, R44, R12 ;  /* 0x0000002c280c723c */ /* 0x048fe8000000180c */
[----:B------:R3:W-:Y:S04]  /*32670*/  MUFU.EX2 R74, R0 ;  /* 0x00000000004a7308 */ /* 0x0007e80000000800 */
[C---:B------:R-:W-:Y:S01]  /*32680*/  HMMA.16816.F32 R16, R40.reuse, R46, R16 ;  /* 0x0000002e2810723c */ /* 0x040fe20000001810 */
[----:B------:R-:W4:Y:S05]  /*32690*/  LDSM.16.MT88.4 R44, [R182+0x10800] ;  /* 0x01080000b62c783b */ /* 0x000f2a0000004200 */
[----:B------:R-:W-:Y:S02]  /*326a0*/  MUFU.EX2 R70, R239 ;  /* 0x000000ef00467308 */ /* 0x000fe40000000800 */
[C---:B-----5:R-:W-:Y:S08]  /*326b0*/  HMMA.16816.F32 R20, R40.reuse, R52, R20 ;  /* 0x000000342814723c */ /* 0x060ff00000001814 */
[C---:B------:R-:W-:Y:S01]  /*326c0*/  HMMA.16816.F32 R24, R40.reuse, R54, R24 ;  /* 0x000000362818723c */ /* 0x040fe20000001818 */
[----:B------:R-:W5:Y:S01]  /*326d0*/  LDSM.16.MT88.4 R52, [R180+0x10800] ;  /* 0x01080000b434783b */ /* 0x000f620000004200 */
[----:B------:R-:W-:Y:S02]  /*326e0*/  MUFU.EX2 R69, R240 ;  /* 0x000000f000457308 */ /* 0x000fe40000000800 */
[-CC-:B---3--:R-:W-:Y:S04]  /*326f0*/  FFMA.FTZ R0, R222, R3.reuse, -R38.reuse ;  /* 0x00000003de007223 */ /* 0x188fe80000010826 */
[C---:B------:R-:W-:Y:S04]  /*32700*/  HMMA.16816.F32 R28, R40.reuse, R56, R28 ;  /* 0x00000038281c723c */ /* 0x040fe8000000181c */
[----:B------:R3:W1:Y:S04]  /*32710*/  MUFU.EX2 R73, R0 ;  /* 0x0000000000497308 */ /* 0x0006680000000800 */
[----:B------:R-:W-:Y:S01]  /*32720*/  HMMA.16816.F32 R32, R40, R58, R32 ;  /* 0x0000003a2820723c */ /* 0x000fe20000001820 */
[----:B------:R-:W4:Y:S05]  /*32730*/  LDSM.16.MT88.4 R56, [R181+0x10800] ;  /* 0x01080000b538783b */ /* 0x000f2a0000004200 */
[----:B------:R-:W-:Y:S01]  /*32740*/  MUFU.EX2 R60, R245 ;  /* 0x000000f5003c7308 */ /* 0x000fe20000000800 */
[----:B------:R-:W-:Y:S02]  /*32750*/  F2FP.PACK_AB R41, R77, R78 ;  /* 0x0000004e4d29723e */ /* 0x000fe400000000ff */
[----:B--2---:R-:W-:Y:S03]  /*32760*/  F2FP.PACK_AB R43, R75, R76 ;  /* 0x0000004c4b2b723e */ /* 0x004fe600000000ff */
[-CC-:B---3--:R-:W-:Y:S01]  /*32770*/  FFMA.FTZ R0, R223, R3.reuse, -R38.reuse ;  /* 0x00000003df007223 */ /* 0x188fe20000010826 */
[----:B-1----:R-:W-:Y:S03]  /*32780*/  F2FP.PACK_AB R40, R73, R74 ;  /* 0x0000004a4928723e */ /* 0x002fe600000000ff */
[----:B------:R1:W-:Y:S02]  /*32790*/  MUFU.EX2 R72, R0 ;  /* 0x0000000000487308 */ /* 0x0003e40000000800 */
[-C--:B-1----:R-:W-:Y:S08]  /*327a0*/  FFMA.FTZ R0, R225, R3.reuse, -R38 ;  /* 0x00000003e1007223 */ /* 0x082ff00000010826 */
[----:B------:R1:W2:Y:S02]  /*327b0*/  MUFU.EX2 R71, R0 ;  /* 0x0000000000477308 */ /* 0x0002a40000000800 */
[----:B-1----:R-:W-:Y:S01]  /*327c0*/  FADD.FTZ R0, R140, R37 ;  /* 0x000000258c007221 */ /* 0x002fe20000010000 */
[----:B--2---:R-:W-:Y:S03]  /*327d0*/  F2FP.PACK_AB R42, R71, R72 ;  /* 0x00000048472a723e */ /* 0x004fe600000000ff */
[----:B------:R-:W-:Y:S04]  /*327e0*/  FADD.FTZ R0, R114, R0 ;  /* 0x0000000072007221 */ /* 0x000fe80000010000 */
[C---:B------:R-:W-:Y:S03]  /*327f0*/  HMMA.16816.F32 R4, R40.reuse, R48, R4 ;  /* 0x000000302804723c */ /* 0x040fe60000001804 */
[----:B------:R-:W-:Y:S02]  /*32800*/  FADD.FTZ R37, R123, R0 ;  /* 0x000000007b257221 */ /* 0x000fe40000010000 */
[----:B------:R-:W-:Y:S02]  /*32810*/  FADD.FTZ R0, R103, R39 ;  /* 0x0000002767007221 */ /* 0x000fe40000010000 */
[----:B------:R-:W-:Y:S01]  /*32820*/  FADD.FTZ R37, R104, R37 ;  /* 0x0000002568257221 */ /* 0x000fe20000010000 */
[C---:B------:R-:W-:Y:S01]  /*32830*/  HMMA.16816.F32 R8, R40.reuse, R50, R8 ;  /* 0x000000322808723c */ /* 0x040fe20000001808 */
[----:B------:R-:W-:Y:S03]  /*32840*/  LDSM.16.MT88.4 R48, [R182+0x11000] ;  /* 0x01100000b630783b */ /* 0x000fe60000004200 */
[----:B------:R-:W-:Y:S02]  /*32850*/  FADD.FTZ R39, R105, R0 ;  /* 0x0000000069277221 */ /* 0x000fe40000010000 */
[-CC-:B------:R-:W-:Y:S02]  /*32860*/  FFMA.FTZ R0, R116, R3.reuse, -R38.reuse ;  /* 0x0000000374007223 */ /* 0x180fe40000010826 */
[C---:B----4-:R-:W-:Y:S02]  /*32870*/  HMMA.16816.F32 R12, R40.reuse, R44, R12 ;  /* 0x0000002c280c723c */ /* 0x050fe4000000180c */
[----:B------:R1:W-:Y:S02]  /*32880*/  MUFU.EX2 R66, R0 ;  /* 0x0000000000427308 */ /* 0x0003e40000000800 */
[----:B------:R-:W-:Y:S04]  /*32890*/  FADD.FTZ R39, R148, R39 ;  /* 0x0000002794277221 */ /* 0x000fe80000010000 */
[C---:B------:R-:W-:Y:S01]  /*328a0*/  HMMA.16816.F32 R16, R40.reuse, R46, R16 ;  /* 0x0000002e2810723c */ /* 0x040fe20000001810 */
[----:B------:R-:W2:Y:S07]  /*328b0*/  LDSM.16.MT88.4 R44, [R139+0x11000] ;  /* 0x011000008b2c783b */ /* 0x000eae0000004200 */
[C---:B-----5:R-:W-:Y:S08]  /*328c0*/  HMMA.16816.F32 R20, R40.reuse, R52, R20 ;  /* 0x000000342814723c */ /* 0x060ff00000001814 */
[C---:B------:R-:W-:Y:S01]  /*328d0*/  HMMA.16816.F32 R24, R40.reuse, R54, R24 ;  /* 0x000000362818723c */ /* 0x040fe20000001818 */
[----:B------:R-:W3:Y:S03]  /*328e0*/  LDSM.16.MT88.4 R52, [R180+0x11000] ;  /* 0x01100000b434783b */ /* 0x000ee60000004200 */
[--C-:B-1----:R-:W-:Y:S04]  /*328f0*/  FFMA.FTZ R0, R117, R3, -R38.reuse ;  /* 0x0000000375007223 */ /* 0x102fe80000010826 */
[----:B------:R1:W4:Y:S01]  /*32900*/  MUFU.EX2 R65, R0 ;  /* 0x0000000000417308 */ /* 0x0003220000000800 */
[C---:B------:R-:W-:Y:S08]  /*32910*/  HMMA.16816.F32 R28, R40.reuse, R56, R28 ;  /* 0x00000038281c723c */ /* 0x040ff0000000181c */
[----:B------:R-:W-:Y:S01]  /*32920*/  HMMA.16816.F32 R32, R40, R58, R32 ;  /* 0x0000003a2820723c */ /* 0x000fe20000001820 */
[----:B------:R-:W-:Y:S06]  /*32930*/  MUFU.EX2 R58, R246 ;  /* 0x000000f6003a7308 */ /* 0x000fec0000000800 */
[----:B------:R-:W-:Y:S02]  /*32940*/  F2FP.PACK_AB R41, R69, R70 ;  /* 0x000000464529723e */ /* 0x000fe400000000ff */
[----:B------:R-:W-:Y:S03]  /*32950*/  F2FP.PACK_AB R43, R68, R67 ;  /* 0x00000043442b723e */ /* 0x000fe600000000ff */
[-CC-:B-1----:R-:W-:Y:S01]  /*32960*/  FFMA.FTZ R0, R120, R3.reuse, -R38.reuse ;  /* 0x0000000378007223 */ /* 0x182fe20000010826 */
[----:B----4-:R-:W-:Y:S03]  /*32970*/  F2FP.PACK_AB R40, R65, R66 ;  /* 0x000000424128723e */ /* 0x010fe600000000ff */
[----:B------:R1:W-:Y:S02]  /*32980*/  MUFU.EX2 R64, R0 ;  /* 0x0000000000407308 */ /* 0x0003e40000000800 */
[-C--:B-1----:R-:W-:Y:S08]  /*32990*/  FFMA.FTZ R0, R121, R3.reuse, -R38 ;  /* 0x0000000379007223 */ /* 0x082ff00000010826 */
[----:B------:R1:W4:Y:S02]  /*329a0*/  MUFU.EX2 R63, R0 ;  /* 0x00000000003f7308 */ /* 0x0003240000000800 */
[----:B-1----:R-:W-:Y:S01]  /*329b0*/  FADD.FTZ R0, R149, R37 ;  /* 0x0000002595007221 */ /* 0x002fe20000010000 */
[----:B----4-:R-:W-:Y:S03]  /*329c0*/  F2FP.PACK_AB R42, R63, R64 ;  /* 0x000000403f2a723e */ /* 0x010fe600000000ff */
[----:B------:R-:W-:Y:S01]  /*329d0*/  FADD.FTZ R0, R136, R0 ;  /* 0x0000000088007221 */ /* 0x000fe20000010000 */
[----:B------:R-:W-:Y:S03]  /*329e0*/  MOV R136, R36 ;  /* 0x0000002400887202 */ /* 0x000fe60000000f00 */
[----:B------:R-:W-:Y:S01]  /*329f0*/  FADD.FTZ R0, R145, R0 ;  /* 0x0000000091007221 */ /* 0x000fe20000010000 */
[C---:B--2---:R-:W-:Y:S03]  /*32a00*/  HMMA.16816.F32 R4, R40.reuse, R44, R4 ;  /* 0x0000002c2804723c */ /* 0x044fe60000001804 */
[----:B------:R-:W-:Y:S02]  /*32a10*/  FADD.FTZ R37, R113, R0 ;  /* 0x0000000071257221 */ /* 0x000fe40000010000 */
[----:B------:R-:W-:Y:S02]  /*32a20*/  FADD.FTZ R0, R147, R39 ;  /* 0x0000002793007221 */ /* 0x000fe40000010000 */
[-C--:B------:R-:W-:Y:S01]  /*32a30*/  FFMA.FTZ R39, R124, R3.reuse, -R38 ;  /* 0x000000037c277223 */ /* 0x080fe20000010826 */
[C---:B------:R-:W-:Y:S01]  /*32a40*/  HMMA.16816.F32 R8, R40.reuse, R46, R8 ;  /* 0x0000002e2808723c */ /* 0x040fe20000001808 */
[----:B------:R-:W1:Y:S02]  /*32a50*/  LDSM.16.MT88.4 R44, [R181+0x11000] ;  /* 0x01100000b52c783b */ /* 0x000e640000004200 */
[----:B------:R2:W-:Y:S01]  /*32a60*/  MUFU.EX2 R57, R39 ;  /* 0x0000002700397308 */ /* 0x0005e20000000800 */
[----:B------:R-:W-:Y:S02]  /*32a70*/  FADD.FTZ R37, R115, R37 ;  /* 0x0000002573257221 */ /* 0x000fe40000010000 */
[----:B------:R-:W-:Y:S02]  /*32a80*/  FADD.FTZ R0, R144, R0 ;  /* 0x0000000090007221 */ /* 0x000fe40000010000 */
[----:B------:R-:W-:Y:S01]  /*32a90*/  FADD.FTZ R37, R143, R37 ;  /* 0x000000258f257221 */ /* 0x000fe20000010000 */
[----:B------:R-:W-:Y:S01]  /*32aa0*/  F2FP.PACK_AB R143, R58, R60 ;  /* 0x0000003c3a8f723e */ /* 0x000fe200000000ff */
[C---:B------:R-:W-:Y:S03]  /*32ab0*/  HMMA.16816.F32 R12, R40.reuse, R48, R12 ;  /* 0x00000030280c723c */ /* 0x040fe6000000180c */
[----:B------:R-:W-:Y:S02]  /*32ac0*/  FADD.FTZ R0, R151, R0 ;  /* 0x0000000097007221 */ /* 0x000fe40000010000 */
[----:B------:R-:W-:Y:S02]  /*32ad0*/  FADD.FTZ R37, R126, R37 ;  /* 0x000000257e257221 */ /* 0x000fe40000010000 */
[----:B------:R-:W-:Y:S01]  /*32ae0*/  FADD.FTZ R0, R130, R0 ;  /* 0x0000000082007221 */ /* 0x000fe20000010000 */
[C---:B------:R-:W-:Y:S04]  /*32af0*/  HMMA.16816.F32 R16, R40.reuse, R50, R16 ;  /* 0x000000322810723c */ /* 0x040fe80000001810 */
[----:B------:R-:W-:Y:S01]  /*32b00*/  FADD.FTZ R37, R133, R37 ;  /* 0x0000002585257221 */ /* 0x000fe20000010000 */
[----:B------:R-:W-:Y:S01]  /*32b10*/  MOV R133, R2 ;  /* 0x0000000200857202 */ /* 0x000fe20000000f00 */
[----:B------:R-:W-:Y:S01]  /*32b20*/  FADD.FTZ R0, R141, R0 ;  /* 0x000000008d007221 */ /* 0x000fe20000010000 */
[----:B------:R-:W-:Y:S01]  /*32b30*/  F2FP.PACK_AB R141, R61, R62 ;  /* 0x0000003e3d8d723e */ /* 0x000fe200000000ff */
[----:B------:R-:W-:Y:S01]  /*32b40*/  FADD.FTZ R37, R142, R37 ;  /* 0x000000258e257221 */ /* 0x000fe20000010000 */
[C---:B---3--:R-:W-:Y:S03]  /*32b50*/  HMMA.16816.F32 R20, R40.reuse, R52, R20 ;  /* 0x000000342814723c */ /* 0x048fe60000001814 */
[-C--:B--2---:R-:W-:Y:S02]  /*32b60*/  FFMA.FTZ R39, R125, R3.reuse, -R38 ;  /* 0x000000037d277223 */ /* 0x084fe40000010826 */
[----:B------:R-:W-:Y:S02]  /*32b70*/  FADD.FTZ R0, R150, R0 ;  /* 0x0000000096007221 */ /* 0x000fe40000010000 */
[----:B------:R-:W-:Y:S01]  /*32b80*/  FADD.FTZ R37, R131, R37 ;  /* 0x0000002583257221 */ /* 0x000fe20000010000 */
[----:B------:R2:W3:Y:S01]  /*32b90*/  MUFU.EX2 R56, R39 ;  /* 0x0000002700387308 */ /* 0x0004e20000000800 */
[----:B------:R-:W-:Y:S01]  /*32ba0*/  FADD.FTZ R0, R152, R0 ;  /* 0x0000000098007221 */ /* 0x000fe20000010000 */
[----:B------:R-:W4:Y:S01]  /*32bb0*/  LDSM.16.MT88.4 R148, [R180+0x11800] ;  /* 0x01180000b494783b */ /* 0x000f220000004200 */
        /* <DEDUP_REMOVED lines=9> */
[--C-:B--2---:R-:W-:Y:S01]  /*32c50*/  FFMA.FTZ R39, R128, R3, -R38.reuse ;  /* 0x0000000380277223 */ /* 0x104fe20000010826 */
[----:B---3--:R-:W-:Y:S01]  /*32c60*/  F2FP.PACK_AB R140, R56, R57 ;  /* 0x00000039388c723e */ /* 0x008fe200000000ff */
[----:B------:R-:W-:Y:S02]  /*32c70*/  FFMA.FTZ R38, R129, R3, -R38 ;  /* 0x0000000381267223 */ /* 0x000fe40000010826 */
[----:B------:R1:W-:Y:S10]  /*32c80*/  MUFU.EX2 R49, R39 ;  /* 0x0000002700317308 */ /* 0x0003f40000000800 */
[----:B------:R-:W2:Y:S01]  /*32c90*/  MUFU.EX2 R38, R38 ;  /* 0x0000002600267308 */ /* 0x000ea20000000800 */
[----:B-1----:R-:W-:Y:S02]  /*32ca0*/  FADD.FTZ R39, R107, R0 ;  /* 0x000000006b277221 */ /* 0x002fe40000010000 */
[----:B------:R-:W-:Y:S02]  /*32cb0*/  FADD.FTZ R0, R122, R37 ;  /* 0x000000257a007221 */ /* 0x000fe40000010000 */
[----:B------:R-:W-:Y:S02]  /*32cc0*/  FADD.FTZ R3, R106, R39 ;  /* 0x000000276a037221 */ /* 0x000fe40000010000 */
[----:B------:R-:W-:Y:S02]  /*32cd0*/  FADD.FTZ R0, R102, R0 ;  /* 0x0000000066007221 */ /* 0x000fe40000010000 */
[----:B------:R-:W-:Y:S02]  /*32ce0*/  FADD.FTZ R3, R98, R3 ;  /* 0x0000000362037221 */ /* 0x000fe40000010000 */
[----:B------:R-:W-:Y:S01]  /*32cf0*/  FADD.FTZ R0, R99, R0 ;  /* 0x0000000063007221 */ /* 0x000fe20000010000 */
[----:B--2---:R-:W-:Y:S01]  /*32d00*/  F2FP.PACK_AB R142, R38, R49 ;  /* 0x00000031268e723e */ /* 0x004fe200000000ff */
[----:B------:R-:W-:Y:S02]  /*32d10*/  FADD.FTZ R3, R97, R3 ;  /* 0x0000000361037221 */ /* 0x000fe40000010000 */
        /* <DEDUP_REMOVED lines=19> */
[C---:B----4-:R-:W-:Y:S03]  /*32e50*/  HMMA.16816.F32 R152, R140.reuse, R148, R20 ;  /* 0x000000948c98723c */ /* 0x050fe60000001814 */
        /* <DEDUP_REMOVED lines=32> */
[----:B------:R-:W-:Y:S01]  /*33060*/  MOV R0, R247 ;  /* 0x000000f700007202 */ /* 0x000fe20000000f00 */
[----:B------:R-:W-:Y:S03]  /*33070*/  FADD.FTZ R3, R38, R3 ;  /* 0x0000000326037221 */ /* 0x000fe60000010000 */
[----:B------:R1:W-:Y:S04]  /*33080*/  STL [R1+0x10], R4 ;  /* 0x0000100401007387 */ /* 0x0003e80000100800 */
[----:B------:R1:W-:Y:S04]  /*33090*/  STL [R1+0x14], R3 ;  /* 0x0000140301007387 */ /* 0x0003e80000100800 */
[----:B------:R1:W-:Y:S01]  /*330a0*/  STL [R1+0xc], R0 ;  /* 0x00000c0001007387 */ /* 0x0003e20000100800 */
[----:B------:R-:W-:-:S05]  /*330b0*/  @P0 BRA `(.L_x_3403) ;  /* 0xffff7d2000000947 */ /* 0x000fca000383ffff */
.L_x_3394:
        /* <DEDUP_REMOVED lines=12> */
.L_x_3417:
        /* <DEDUP_REMOVED lines=9> */
.L_x_3418:
        /* <DEDUP_REMOVED lines=142> */
.L_x_3407:
[----:B------:R-:W-:Y:S02]  /*33af0*/  ULDC.64 UR4, c[0x0][0x118] ;  /* 0x0000460000047ab9 */ /* 0x000fe40000000a00 */
[----:B------:R-:W2:Y:S04]  /*33b00*/  LD.E R0, [R10.64+0x60] ;  /* 0x000060040a007980 */ /* 0x000ea8000c101900 */
[----:B------:R-:W3:Y:S01]  /*33b10*/  LD.E R2, [R10.64+0xb4] ;  /* 0x0000b4040a027980 */ /* 0x000ee2000c101900 */
[----:B--2---:R-:W-:-:S04]  /*33b20*/  IMAD R0, R0, R21, R41 ;  /* 0x0000001500007224 */ /* 0x004fc800078e0229 */
[----:B---3--:R-:W-:Y:S02]  /*33b30*/  IMAD R7, R2, R0, RZ ;  /* 0x0000000002077224 */ /* 0x008fe400078e02ff */
.L_x_3408:
[----:B------:R-:W-:Y:S05]  /*33b40*/  BSYNC B0 ;  /* 0x0000000000007941 */ /* 0x000fea0003800000 */
.L_x_3406:
        /* <DEDUP_REMOVED lines=42> */
.L_x_3410:
[----:B--2-4-:R-:W-:Y:S05]  /*33df0*/  BSYNC B0 ;  /* 0x0000000000007941 */ /* 0x014fea0003800000 */
.L_x_3409:
        /* <DEDUP_REMOVED lines=33> */
.L_x_3412:
[----:B------:R-:W-:Y:S05]  /*34010*/  BSYNC B0 ;  /* 0x0000000000007941 */ /* 0x000fea0003800000 */
.L_x_3411:
        /* <DEDUP_REMOVED lines=16> */
.L_x_3414:
[----:B------:R-:W-:Y:S05]  /*34120*/  BSYNC B0 ;  /* 0x0000000000007941 */ /* 0x000fea0003800000 */
.L_x_3413:
        /* <DEDUP_REMOVED lines=16> */
.L_x_3416:
[----:B------:R-:W-:Y:S05]  /*34230*/  BSYNC B0 ;  /* 0x0000000000007941 */ /* 0x000fea0003800000 */
.L_x_3415:
[----:B------:R-:W-:Y:S01]  /*34240*/  IADD3 R8, R0, 0x30, RZ ;  /* 0x0000003000087810 */ /* 0x000fe20007ffe0ff */
[----:B------:R-:W-:Y:S01]  /*34250*/  IMAD.MOV.U32 R9, RZ, RZ, 0x0 ;  /* 0x00000000ff097424 */ /* 0x000fe200078e00ff */
[----:B-1----:R-:W-:Y:S02]  /*34260*/  MOV R10, 0x70 ;  /* 0x00000070000a7802 */ /* 0x002fe40000000f00 */
[----:B------:R-:W-:-:S03]  /*34270*/  ISETP.GE.OR P1, PT, R8, R14, P1 ;  /* 0x0000000e0800720c */ /* 0x000fc60000f26670 */
[----:B------:R-:W-:-:S10]  /*34280*/  IMAD.MOV.U32 R8, RZ, RZ, R10 ;  /* 0x000000ffff087224 */ /* 0x000fd400078e000a */
[----:B------:R-:W-:Y:S05]  /*34290*/  @P1 RET.REL.NODEC R8 `(_ZN5flash24flash_fwd_splitkv_kernelI23Flash_fwd_kernel_traitsILi64ELi64ELi256ELi4ELb0ELb0EN7cutlass6half_tE19Flash_kernel_traitsILi64ELi64ELi256ELi4ES3_EELb1ELb0ELb1ELb0ELb0ELb1ELb0ELb1EEEvNS_16Flash_fwd_paramsE) ;  /* 0xfffcbd6008001950 */ /* 0x000fea0003c3ffff */
        /* <DEDUP_REMOVED lines=13> */
[----:B------:R-:W-:Y:S05]  /*34370*/  RET.REL.NODEC R2 `(_ZN5flash24flash_fwd_splitkv_kernelI23Flash_fwd_kernel_traitsILi64ELi64ELi256ELi4ELb0ELb0EN7cutlass6half_tE19Flash_kernel_traitsILi64ELi64ELi256ELi4ES3_EELb1ELb0ELb1ELb0ELb0ELb1ELb0ELb1EEEvNS_16Flash_fwd_paramsE) ;  /* 0xfffcbc8002007950 */ /* 0x000fea0003c3ffff */
.L_x_3404:
[----:B-1----:R1:W5:Y:S01]  /*34380*/  LDL R0, [R1+0x14] ;  /* 0x0000140001007983 */ /* 0x0023620000100800 */
[----:B------:R-:W-:Y:S02]  /*34390*/  MOV R5, 0x2 ;  /* 0x0000000200057802 */ /* 0x000fe40000000f00 */
[----:B------:R-:W-:Y:S02]  /*343a0*/  MOV R4, 0x343c0 ;  /* 0x000343c000047802 */ /* 0x000fe40000000f00 */
[----:B-12--5:R-:W-:Y:S05]  /*343b0*/  CALL.REL.NOINC `($__internal_19_$__cuda_sm70_shflsync_bfly_p) ;  /* 0x0000012000007944 */ /* 0x026fea0003c00000 */
[----:B------:R-:W-:Y:S01]  /*343c0*/  MOV R0, R6 ;  /* 0x0000000600007202 */ /* 0x000fe20000000f00 */
[----:B------:R-:W-:Y:S05]  /*343d0*/  BRA `(.L_x_3417) ;  /* 0xffffeda000007947 */ /* 0x000fea000383ffff */
.L_x_3405:
[----:B------:R-:W-:Y:S02]  /*343e0*/  MOV R5, 0x1 ;  /* 0x0000000100057802 */ /* 0x000fe40000000f00 */
[----:B------:R-:W-:Y:S02]  /*343f0*/  MOV R4, 0x34410 ;  /* 0x0003441000047802 */ /* 0x000fe40000000f00 */
[----:B--2--5:R-:W-:Y:S05]  /*34400*/  CALL.REL.NOINC `($__internal_19_$__cuda_sm70_shflsync_bfly_p) ;  /* 0x000000d000007944 */ /* 0x024fea0003c00000 */
[----:B------:R-:W-:Y:S02]  /*34410*/  FADD.FTZ R19, R0, R6 ;  /* 0x0000000600137221 */ /* 0x000fe40000010000 */
[----:B------:R1:W5:Y:S01]  /*34420*/  LDL R0, [R1+0x10] ;  /* 0x0000100001007983 */ /* 0x0003620000100800 */
[----:B------:R-:W-:Y:S02]  /*34430*/  MOV R5, 0x2 ;  /* 0x0000000200057802 */ /* 0x000fe40000000f00 */
[----:B------:R-:W-:-:S02]  /*34440*/  MOV R4, 0x34460 ;  /* 0x0003446000047802 */ /* 0x000fc40000000f00 */
[----:B-1---5:R-:W-:Y:S05]  /*34450*/  CALL.REL.NOINC `($__internal_19_$__cuda_sm70_shflsync_bfly_p) ;  /* 0x0000008000007944 */ /* 0x022fea0003c00000 */
[----:B------:R-:W2:Y:S01]  /*34460*/  LDL.LU R0, [R1+0x10] ;  /* 0x0000100001007983 */ /* 0x000ea20000300800 */
[----:B------:R-:W-:-:S02]  /*34470*/  MOV R5, 0x1 ;  /* 0x0000000100057802 */ /* 0x000fc40000000f00 */
[----:B------:R-:W-:Y:S01]  /*34480*/  MOV R4, 0x344c0 ;  /* 0x000344c000047802 */ /* 0x000fe20000000f00 */
[----:B--2---:R-:W-:-:S05]  /*34490*/  FADD.FTZ R3, R0, R6 ;  /* 0x0000000600037221 */ /* 0x004fca0000010000 */
[----:B------:R-:W-:Y:S02]  /*344a0*/  MOV R0, R3 ;  /* 0x0000000300007202 */ /* 0x000fe40000000f00 */
[----:B------:R-:W-:Y:S05]  /*344b0*/  CALL.REL.NOINC `($__internal_19_$__cuda_sm70_shflsync_bfly_p) ;  /* 0x0000002000007944 */ /* 0x000fea0003c00000 */
[----:B------:R-:W-:Y:S01]  /*344c0*/  MOV R4, R6 ;  /* 0x0000000600047202 */ /* 0x000fe20000000f00 */
[----:B------:R-:W-:Y:S05]  /*344d0*/  BRA `(.L_x_3418) ;  /* 0xffffed3000007947 */ /* 0x000fea000383ffff */
        .weak           $__internal_19_$__cuda_sm70_shflsync_bfly_p
        .type           $__internal_19_$__cuda_sm70_shflsync_bfly_p,@function
        .size           $__internal_19_$__cuda_sm70_shflsync_bfly_p,(.L_x_7721 - $__internal_19_$__cuda_sm70_shflsync_bfly_p)
$__internal_19_$__cuda_sm70_shflsync_bfly_p:
[----:B------:R-:W-:Y:S04]  /*344e0*/  WARPSYNC R7 ;  /* 0x0000000700007348 */ /* 0x000fe80003800000 */
[----:B------:R1:W2:Y:S02]  /*344f0*/  SHFL.BFLY PT, R6, R0, R5, R8 ;  /* 0x0c00000500067389 */ /* 0x0002a400000e0008 */
[----:B-1----:R-:W-:-:S04]  /*34500*/  MOV R5, 0x0 ;  /* 0x0000000000057802 */ /* 0x002fc80000000f00 */
[----:B--2---:R-:W-:Y:S05]  /*34510*/  RET.REL.NODEC R4 `(_ZN5flash24flash_fwd_splitkv_kernelI23Flash_fwd_kernel_traitsILi64ELi64ELi256ELi4ELb0ELb0EN7cutlass6half_tE19Flash_kernel_traitsILi64ELi64ELi256ELi4ES3_EELb1ELb0ELb1ELb0ELb0ELb1ELb0ELb1EEEvNS_16Flash_fwd_paramsE) ;  /* 0xfffcbae004007950 */ /* 0x004fea0003c3ffff */
.L_x_3419:
        /* <DEDUP_REMOVED lines=14> */
.L_x_7721:


//--------------------- .text._ZN5flash24flash_fwd_splitkv_kernelI23Flash_fwd_kernel_traitsILi64ELi64ELi256ELi4ELb0ELb0EN7cutlass6half_tE19Flash_kernel_traitsILi64ELi64ELi256ELi4ES3_EELb1ELb0ELb0ELb0ELb1ELb0ELb1ELb0EEEvNS_16Flash_fwd_paramsE --------------------------
	.section	.text._ZN5flash24flash_fwd_splitkv_kernelI23Flash_fwd_kernel_traitsILi64ELi64ELi256ELi4ELb0ELb0EN7cutlass6half_tE19Flash_kernel_traitsILi64ELi64ELi256ELi4ES3_EELb1ELb0ELb0ELb0ELb1ELb0ELb1ELb0EEEvNS_16Flash_fwd_paramsE,"ax",@progbits
	.sectioninfo	@"SHI_REGISTERS=255"
	.align	128
        .global         _ZN5flash24flash_fwd_splitkv_kernelI23Flash_fwd_kernel_traitsILi64ELi64ELi256ELi4ELb0ELb0EN7cutlass6half_tE19Flash_kernel_traitsILi64ELi64ELi256ELi4ES3_EELb1ELb0ELb0ELb0ELb1ELb0ELb1ELb0EEEvNS_16Flash_fwd_paramsE
        .type           _ZN5flash24flash_fwd_splitkv_kernelI23Flash_fwd_kernel_traitsILi64ELi64ELi256ELi4ELb0ELb0EN7cutlass6half_tE19Flash_kernel_traitsILi64ELi64ELi256ELi4ES3_EELb1ELb0ELb0ELb0ELb1ELb0ELb1ELb0EEEvNS_16Flash_fwd_paramsE,@function
        .size           _ZN5flash24flash_fwd_splitkv_kernelI23Flash_fwd_kernel_traitsILi64ELi64ELi256ELi4ELb0ELb0EN7cutlass6half_tE19Flash_kernel_traitsILi64ELi64ELi256ELi4ES3_EELb1ELb0ELb0ELb0ELb1ELb0ELb1ELb0EEEvNS_16Flash_fwd_paramsE,(.L_x_7774 - _ZN5flash24flash_fwd_splitkv_kernelI23Flash_fwd_kernel_traitsILi64ELi64ELi256ELi4ELb0ELb0EN7cutlass6half_tE19Flash_kernel_traitsILi64ELi64ELi256ELi4ES3_EELb1ELb0ELb0ELb0ELb1ELb0ELb1ELb0EEEvNS_16Flash_fwd_paramsE)
        .other          _ZN5flash24flash_fwd_splitkv_kernelI23Flash_fwd_kernel_traitsILi64ELi64ELi256ELi4ELb0ELb0EN7cutlass6half_tE19Flash_kernel_traitsILi64ELi64ELi256ELi4ES3_EELb1ELb0ELb0ELb0ELb1ELb0ELb1ELb0EEEvNS_16Flash_fwd_paramsE,@"STO_CUDA_ENTRY STV_DEFAULT"
_ZN5flash24flash_fwd_splitkv_kernelI23Flash_fwd_kernel_traitsILi64ELi64ELi256ELi4ELb0ELb0EN7cutlass6half_tE19Flash_kernel_traitsILi64ELi64ELi256ELi4ES3_EELb1ELb0ELb0ELb0ELb1ELb0ELb1ELb0EEEvNS_16Flash_fwd_paramsE:
.text._ZN5flash24flash_fwd_splitkv_kernelI23Flash_fwd_kernel_traitsILi64ELi64ELi256ELi4ELb0ELb0EN7cutlass6half_tE19Flash_kernel_traitsILi64ELi64ELi256ELi4ES3_EELb1ELb0ELb0ELb0ELb1ELb0ELb1ELb0EEEvNS_16Flash_fwd_paramsE:
[----:B------:R-:W-:Y:S02]  /*0000*/  MOV R1, c[0x0][0x28] ;  /* 0x00000a0000017a02 */ /* 0x000fe40000000f00 */
[----:B------:R-:W1:Y:S01]  /*0010*/  I2F.U32.RP R2, c[0x0][0x1c0] ;  /* 0x0000700000027b06 */ /* 0x000e620000209000 */
[----:B------:R-:W2:Y:S01]  /*0020*/  S2R R6, SR_CTAID.Z ;  /* 0x0000000000067919 */ /* 0x000ea20000002700 */
[----:B------:R-:W-:Y:S01]  /*0030*/  ISETP.NE.U32.AND P1, PT, RZ, c[0x0][0x1c0], PT ;  /* 0x00007000ff007a0c */ /* 0x000fe20003f25070 */
[----:B------:R-:W-:Y:S01]  /*0040*/  IMAD.MOV.U32 R4, RZ, RZ, -0x1 ;  /* 0xffffffffff047424 */ /* 0x000fe200078e00ff */
[----:B------:R-:W-:Y:S01]  /*0050*/  ULDC.64 UR12, c[0x0][0x118] ;  /* 0x00004600000c7ab9 */ /* 0x000fe20000000a00 */
[----:B------:R-:W-:-:S03]  /*0060*/  IADD3 R1, R1, -0x38, RZ ;  /* 0xffffffc801017810 */ /* 0x000fc60007ffe0ff */
[----:B-1----:R-:W1:Y:S02]  /*0070*/  MUFU.RCP R2, R2 ;  /* 0x0000000200027308 */ /* 0x002e640000001000 */
[----:B-1----:R-:W-:-:S06]  /*0080*/  IADD3 R2, R2, 0xffffffe, RZ ;  /* 0x0ffffffe02027810 */ /* 0x002fcc0007ffe0ff */
[----:B------:R-:W1:Y:S02]  /*0090*/  F2I.FTZ.U32.TRUNC.NTZ R3, R2 ;  /* 0x0000000200037305 */ /* 0x000e64000021f000 */
[----:B-1----:R-:W-:Y:S02]  /*00a0*/  IMAD.MOV R0, RZ, RZ, -R3 ;  /* 0x000000ffff007224 */ /* 0x002fe400078e0a03 */
[----:B------:R-:W-:Y:S02]  /*00b0*/  IMAD.MOV.U32 R2, RZ, RZ, RZ ;  /* 0x000000ffff027224 */ /* 0x000fe400078e00ff */
[----:B------:R-:W-:-:S04]  /*00c0*/  IMAD R0, R0, c[0x0][0x1c0], RZ ;  /* 0x0000700000007a24 */ /* 0x000fc800078e02ff */
[----:B------:R-:W-:-:S06]  /*00d0*/  IMAD.HI.U32 R0, R3, R0, R2 ;  /* 0x0000000003007227 */ /* 0x000fcc00078e0002 */
[----:B--2---:R-:W-:Y:S02]  /*00e0*/  IMAD.HI.U32 R244, R0, R6, RZ ;  /* 0x0000000600f47227 */ /* 0x004fe400078e00ff */
[----:B------:R-:W1:Y:S02]  /*00f0*/  LDC.U8 R0, c[0x0][0x312] ;  /* 0x0000c480ff007b82 */ /* 0x000e640000000000 */
[----:B------:R-:W-:-:S04]  /*0100*/  IMAD.MOV R2, RZ, RZ, -R244 ;  /* 0x000000ffff027224 */ /* 0x000fc800078e0af4 */
[----:B------:R-:W-:-:S05]  /*0110*/  IMAD R2, R2, c[0x0][0x1c0], R6 ;  /* 0x0000700002027a24 */ /* 0x000fca00078e0206 */
[----:B------:R-:W-:-:S13]  /*0120*/  ISETP.GE.U32.AND P2, PT, R2, c[0x0][0x1c0], PT ;  /* 0x0000700002007a0c */ /* 0x000fda0003f46070 */
[----:B------:R-:W-:Y:S02]  /*0130*/  @P2 IADD3 R2, R2, -c[0x0][0x1c0], RZ ;  /* 0x8000700002022a10 */ /* 0x000fe40007ffe0ff */
[----:B------:R-:W-:Y:S02]  /*0140*/  @P2 IADD3 R244, R244, 0x1, RZ ;  /* 0x00000001f4f42810 */ /* 0x000fe40007ffe0ff */
[----:B------:R-:W-:Y:S01]  /*0150*/  ISETP.GE.U32.AND P0, PT, R2, c[0x0][0x1c0], PT ;  /* 0x0000700002007a0c */ /* 0x000fe20003f06070 */
[----:B------:R-:W-:Y:S01]  /*0160*/  IMAD.MOV.U32 R2, RZ, RZ, 0x4 ;  /* 0x00000004ff027424 */ /* 0x000fe200078e00ff */
[----:B------:R-:W-:Y:S02]  /*0170*/  ISETP.NE.U32.AND P2, PT, RZ, c[0x0][0x240], PT ;  /* 0x00009000ff007a0c */ /* 0x000fe40003f45070 */
[----:B-1----:R-:W-:Y:S02]  /*0180*/  ISETP.NE.AND P3, PT, R0, RZ, PT ;  /* 0x000000ff0000720c */ /* 0x002fe40003f65270 */
[----:B------:R-:W-:-:S07]  /*0190*/  ISETP.NE.AND.EX P2, PT, RZ, c[0x0][0x244], PT, P2 ;  /* 0x00009100ff007a0c */ /* 0x000fce0003f45320 */
[----:B------:R-:W-:Y:S02]  /*01a0*/  @P0 IADD3 R244, R244, 0x1, RZ ;  /* 0x00000001f4f40810 */ /* 0x000fe40007ffe0ff */
[----:B------:R-:W-:Y:S02]  /*01b0*/  @!P1 LOP3.LUT R244, RZ, c[0x0][0x1c0], RZ, 0x33, !PT ;  /* 0x00007000fff49a12 */ /* 0x000fe400078e33ff */
[----:B------:R-:W-:Y:S01]  /*01c0*/  ISETP.EQ.U32.AND P1, PT, RZ, c[0x0][0x248], PT ;  /* 0x00009200ff007a0c */ /* 0x000fe20003f22070 */
[----:B------:R-:W-:Y:S01]  /*01d0*/  IMAD.MOV.U32 R3, RZ, RZ, -0x1 ;  /* 0xffffffffff037424 */ /* 0x000fe200078e00ff */
[----:B------:R-:W-:Y:S01]  /*01e0*/  ISETP.NE.U32.AND P0, PT, RZ, c[0x0][0x250], PT ;  /* 0x00009400ff007a0c */ /* 0x000fe20003f05070 */
[CC--:B------:R-:W-:Y:S01]  /*01f0*/  IMAD.WIDE R198, R244.reuse, R2.reuse, c[0x0][0x240] ;  /* 0x00009000f4c67625 */ /* 0x0c0fe200078e0202 */
[----:B------:R-:W-:Y:S02]  /*0200*/  ISETP.EQ.OR.EX P1, PT, RZ, c[0x0][0x24c], !P3, P1 ;  /* 0x00009300ff007a0c */ /* 0x000fe40005f22710 */
[----:B------:R-:W-:Y:S01]  /*0210*/  ISETP.NE.AND.EX P0, PT, RZ, c[0x0][0x254], PT, P0 ;  /* 0x00009500ff007a0c */ /* 0x000fe20003f05300 */
[----:B------:R-:W-:Y:S01]  /*0220*/  IMAD.WIDE R10, R244, R2, c[0x0][0x248] ;  /* 0x00009200f40a7625 */ /* 0x000fe200078e0202 */
[----:B------:R1:W2:Y:S09]  /*0230*/  @P2 LDG.E R4, [R198.64] ;  /* 0x0000000cc6042981 */ /* 0x0002b2000c1e1900 */
[----:B------:R3:W5:Y:S04]  /*0240*/  @!P1 LDG.E R3, [R10.64] ;  /* 0x0000000c0a039981 */ /* 0x000768000c1e1900 */
[----:B-1----:R-:W2:Y:S01]  /*0250*/  @P2 LDG.E R198, [R198.64+0x4] ;  /* 0x0000040cc6c62981 */ /* 0x002ea2000c1e1900 */
[----:B------:R-:W-:-:S02]  /*0260*/  IMAD.MOV.U32 R5, RZ, RZ, RZ ;  /* 0x000000ffff057224 */ /* 0x000fc400078e00ff */
[----:B------:R-:W-:Y:S01]  /*0270*/  @P0 IMAD.WIDE R8, R244, R2, c[0x0][0x250] ;  /* 0x00009400f4080625 */ /* 0x000fe200078e0202 */
[----:B------:R-:W1:Y:S04]  /*0280*/  S2R R34, SR_CTAID.X ;  /* 0x0000000000227919 */ /* 0x000e680000002500 */
[----:B------:R4:W5:Y:S01]  /*0290*/  @P0 LDG.E R5, [R8.64] ;  /* 0x0000000c08050981 */ /* 0x000962000c1e1900 */
[----:B------:R-:W-:-:S03]  /*02a0*/  ISETP.NE.U32.AND P0, PT, RZ, c[0x0][0x248], PT ;  /* 0x00009200ff007a0c */ /* 0x000fc60003f05070 */
[----:B------:R-:W1:Y:S01]  /*02b0*/  S2R R0, SR_CTAID.Y ;  /* 0x0000000000007919 */ /* 0x000e620000002600 */
[----:B------:R-:W-:Y:S01]  /*02c0*/  ISETP.NE.AND.EX P0, PT, RZ, c[0x0][0x24c], PT, P0 ;  /* 0x00009300ff007a0c */ /* 0x000fe20003f05300 */
[----:B----4-:R-:W-:-:S04]  /*02d0*/  IMAD.MOV R9, RZ, RZ, -R244 ;  /* 0x000000ffff097224 */ /* 0x010fc800078e0af4 */
[----:B------:R-:W-:Y:S02]  /*02e0*/  IMAD R9, R9, c[0x0][0x1c0], R6 ;  /* 0x0000700009097a24 */ /* 0x000fe400078e0206 */
[----:B--2---:R-:W-:Y:S02]  /*02f0*/  @P2 IMAD.IADD R198, R198, 0x1, -R4 ;  /* 0x00000001c6c62824 */ /* 0x004fe400078e0a04 */
[----:B------:R-:W-:-:S04]  /*0300*/  @!P2 IMAD.MOV.U32 R198, RZ, RZ, c[0x0][0x214] ;  /* 0x00008500ffc6a624 */ /* 0x000fc800078e00ff */
[----:B------:R-:W-:Y:S05]  /*0310*/  @!P0 BRA `(.L_x_3420) ;  /* 0x0000004000008947 */ /* 0x000fea0003800000 */
[----:B-1-3--:R-:W2:Y:S02]  /*0320*/  @P3 LDG.E R7, [R10.64+0x4] ;  /* 0x0000040c0a073981 */ /* 0x00aea4000c1e1900 */
[----:B--2--5:R-:W-:-:S06]  /*0330*/  @P3 IADD3 R7, R7, -R3, RZ ;  /* 0x8000000307073210 */ /* 0x024fcc0007ffe0ff */
[----:B------:R1:W5:Y:S01]  /*0340*/  @!P3 LDG.E R7, [R10.64] ;  /* 0x0000000c0a07b981 */ /* 0x000362000c1e1900 */
[----:B------:R-:W-:Y:S05]  /*0350*/  BRA `(.L_x_3421) ;  /* 0x0000001000007947 */ /* 0x000fea0003800000 */
.L_x_3420:
[----:B-1-3--:R-:W-:Y:S02]  /*0360*/  MOV R7, c[0x0][0x218] ;  /* 0x0000860000077a02 */ /* 0x00afe40000000f00 */
.L_x_3421:
        /* <DEDUP_REMOVED lines=26> */
[----:B--2---:R-:W-:-:S04]  /*0510*/  IADD3 R12, R12, 0xffffffe, RZ ;  /* 0x0ffffffe0c0c7810 */ /* 0x004fc80007ffe0ff */
[----:B------:R-:W2:Y:S02]  /*0520*/  F2I.FTZ.U32.TRUNC.NTZ R13, R12 ;  /* 0x0000000c000d7305 */ /* 0x000ea4000021f000 */
        /* <DEDUP_REMOVED lines=8> */
[----:B------:R-:W-:-:S04]  /*05b0*/  SHF.R.S32.HI R7, RZ, 0x1f, R10 ;  /* 0x0000001fff077819 */ /* 0x000fc8000001140a */
[----:B------:R-:W-:Y:S02]  /*05c0*/  ISETP.GT.U32.AND P1, PT, R8, R6, PT ;  /* 0x000000060800720c */ /* 0x000fe40003f24070 */
[----:B------:R-:W-:-:S04]  /*05d0*/  LEA.HI R7, R7, R10, RZ, 0x8 ;  /* 0x0000000a07077211 */ /* 0x000fc800078f40ff */
[----:B------:R-:W-:-:S07]  /*05e0*/  SHF.R.S32.HI R7, RZ, 0x8, R7 ;  /* 0x00000008ff077819 */ /* 0x000fce0000011407 */
[----:B------:R-:W-:Y:S01]  /*05f0*/  @!P1 IMAD.IADD R6, R6, 0x1, -R8 ;  /* 0x0000000106069824 */ /* 0x000fe200078e0a08 */
[----:B------:R-:W-:Y:S02]  /*0600*/  @!P1 IADD3 R11, R11, 0x1, RZ ;  /* 0x000000010b0b9810 */ /* 0x000fe40007ffe0ff */
[----:B------:R-:W-:Y:S02]  /*0610*/  ISETP.NE.AND P1, PT, RZ, c[0x0][0x10], PT ;  /* 0x00000400ff007a0c */ /* 0x000fe40003f25270 */
[----:B------:R-:W-:Y:S02]  /*0620*/  ISETP.GE.U32.AND P2, PT, R6, R8, PT ;  /* 0x000000080600720c */ /* 0x000fe40003f46070 */
[----:B------:R-:W-:-:S04]  /*0630*/  IADD3 R8, -R198, 0x13f, R200 ;  /* 0x0000013fc6087810 */ /* 0x000fc80007ffe1c8 */
[----:B------:R-:W-:-:S04]  /*0640*/  IADD3 R8, R8, c[0x0][0x2e8], R197 ;  /* 0x0000ba0008087a10 */ /* 0x000fc80007ffe0c5 */
[----:B------:R-:W-:-:S03]  /*0650*/  SHF.R.S32.HI R192, RZ, 0x1f, R8 ;  /* 0x0000001fffc07819 */ /* 0x000fc60000011408 */
[----:B------:R-:W-:Y:S02]  /*0660*/  @P2 IADD3 R11, R11, 0x1, RZ ;  /* 0x000000010b0b2810 */ /* 0x000fe40007ffe0ff */
[----:B------:R-:W-:-:S03]  /*0670*/  LEA.HI R192, R192, R8, RZ, 0x8 ;  /* 0x00000008c0c07211 */ /* 0x000fc600078f40ff */
[----:B------:R-:W-:Y:S01]  /*0680*/  IMAD.MOV.U32 R6, RZ, RZ, R11 ;  /* 0x000000ffff067224 */ /* 0x000fe200078e000b */
[----:B------:R-:W-:-:S03]  /*0690*/  SHF.R.S32.HI R192, RZ, 0x8, R192 ;  /* 0x00000008ffc07819 */ /* 0x000fc600000114c0 */
[----:B------:R-:W-:Y:S01]  /*06a0*/  @!P0 IMAD.MOV R6, RZ, RZ, -R6 ;  /* 0x000000ffff068224 */ /* 0x000fe200078e0a06 */
[----:B------:R-:W-:-:S05]  /*06b0*/  @!P1 LOP3.LUT R6, RZ, c[0x0][0x10], RZ, 0x33, !PT ;  /* 0x00000400ff069a12 */ /* 0x000fca00078e33ff */
[----:B------:R-:W-:-:S04]  /*06c0*/  IMAD R238, R6, R0, RZ ;  /* 0x0000000006ee7224 */ /* 0x000fc800078e02ff */
[----:B------:R-:W-:-:S05]  /*06d0*/  IMAD.IADD R6, R6, 0x1, R238 ;  /* 0x0000000106067824 */ /* 0x000fca00078e02ee */
[----:B------:R-:W-:-:S04]  /*06e0*/  IMNMX R6, R7, R6, PT ;  /* 0x0000000607067217 */ /* 0x000fc80003800200 */
[----:B------:R-:W-:-:S04]  /*06f0*/  IMNMX R192, R6, R192, PT ;  /* 0x000000c006c07217 */ /* 0x000fc80003800200 */
[----:B------:R-:W-:-:S13]  /*0700*/  ISETP.GE.AND P0, PT, R238, R192, PT ;  /* 0x000000c0ee00720c */ /* 0x000fda0003f06270 */
[----:B------:R-:W-:Y:S05]  /*0710*/  @!P0 BRA `(.L_x_3422) ;  /* 0x0000048000008947 */ /* 0x000fea0003800000 */
[----:B-1----:R-:W-:Y:S01]  /*0720*/  SHF.R.S32.HI R3, RZ, 0x1f, R167 ;  /* 0x0000001fff037819 */ /* 0x002fe200000114a7 */
[----:B------:R-:W-:Y:S01]  /*0730*/  IMAD R0, R0, c[0x0][0x210], R244 ;  /* 0x0000840000007a24 */ /* 0x000fe200078e02f4 */
[----:B------:R-:W-:Y:S01]  /*0740*/  LOP3.LUT P6, RZ, R167, 0xf, RZ, 0xc0, !PT ;  /* 0x0000000fa7ff7812 */ /* 0x000fe200078cc0ff */
[----:B------:R-:W-:Y:S01]  /*0750*/  IMAD.IADD R198, R198, 0x1, -R200 ;  /* 0x00000001c6c67824 */ /* 0x000fe200078e0ac8 */
[----:B------:R-:W-:-:S04]  /*0760*/  LEA.HI R3, R3, R167, RZ, 0x4 ;  /* 0x000000a703037211 */ /* 0x000fc800078f20ff */
[----:B------:R-:W-:-:S05]  /*0770*/  LOP3.LUT R2, R3, 0x3ffffff0, RZ, 0xc0, !PT ;  /* 0x3ffffff003027812 */ /* 0x000fca00078ec0ff */
[----:B------:R-:W-:Y:S02]  /*0780*/  IMAD.IADD R6, R167, 0x1, -R2 ;  /* 0x00000001a7067824 */ /* 0x000fe400078e0a02 */
[----:B------:R-:W-:Y:S01]  /*0790*/  IMAD R2, R0, c[0x0][0x1c0], R9 ;  /* 0x0000700000027a24 */ /* 0x000fe200078e0209 */
[----:B------:R-:W-:Y:S01]  /*07a0*/  SHF.R.S32.HI R0, RZ, 0x4, R3 ;  /* 0x00000004ff007819 */ /* 0x000fe20000011403 */
[----:B------:R-:W-:Y:S02]  /*07b0*/  IMAD.SHL.U32 R6, R6, 0x4, RZ ;  /* 0x0000000406067824 */ /* 0x000fe400078e00ff */
[----:B------:R-:W-:Y:S01]  /*07c0*/  IMAD R2, R2, c[0x0][0x214], R200 ;  /* 0x0000850002027a24 */ /* 0x000fe200078e02c8 */
[----:B------:R-:W-:Y:S02]  /*07d0*/  IADD3 R3, R0, 0x8, RZ ;  /* 0x0000000800037810 */ /* 0x000fe40007ffe0ff */
[----:B------:R-:W-:Y:S01]  /*07e0*/  SHF.R.S32.HI R7, RZ, 0x1f, R6 ;  /* 0x0000001fff077819 */ /* 0x000fe20000011406 */
[----:B------:R-:W-:Y:S01]  /*07f0*/  IMAD R5, R2, c[0x0][0x22c], RZ ;  /* 0x00008b0002057a24 */ /* 0x000fe200078e02ff */
[----:B------:R-:W-:-:S02]  /*0800*/  IADD3 R10, R0, 0x18, RZ ;  /* 0x00000018000a7810 */ /* 0x000fc40007ffe0ff */
[C---:B------:R-:W-:Y:S01]  /*0810*/  IADD3 R11, R0.reuse, 0x10, RZ ;  /* 0x00000010000b7810 */ /* 0x040fe20007ffe0ff */
[C---:B------:R-:W-:Y:S01]  /*0820*/  IMAD.WIDE R6, R0.reuse, 0x40, R6 ;  /* 0x0000004000067825 */ /* 0x040fe200078e0206 */
[-C--:B------:R-:W-:Y:S02]  /*0830*/  ISETP.GE.AND P5, PT, R3, R198.reuse, PT ;  /* 0x000000c60300720c */ /* 0x080fe40003fa6270 */
[----:B------:R-:W-:Y:S02]  /*0840*/  ISETP.GE.AND P2, PT, R0, R198, PT ;  /* 0x000000c60000720c */ /* 0x000fe40003f46270 */
[----:B------:R-:W-:Y:S02]  /*0850*/  IADD3 R6, P0, R5, R6, RZ ;  /* 0x0000000605067210 */ /* 0x000fe40007f1e0ff */
[----:B------:R-:W-:Y:S02]  /*0860*/  ISETP.GE.AND P1, PT, R11, R198, PT ;  /* 0x000000c60b00720c */ /* 0x000fe40003f26270 */
[----:B------:R-:W-:-:S02]  /*0870*/  LEA.HI.X.SX32 R5, R5, R7, 0x1, P0 ;  /* 0x0000000705057211 */ /* 0x000fc400000f0eff */
[----:B------:R-:W-:Y:S02]  /*0880*/  LEA R4, P0, R6, c[0x0][0x1d8], 0x2 ;  /* 0x0000760006047a11 */ /* 0x000fe400078010ff */
[----:B------:R-:W-:Y:S02]  /*0890*/  IADD3 R9, R0, 0x20, RZ ;  /* 0x0000002000097810 */ /* 0x000fe40007ffe0ff */
[----:B------:R-:W-:Y:S02]  /*08a0*/  LEA.HI.X R5, R6, c[0x0][0x1dc], R5, 0x2, P0 ;  /* 0x0000770006057a11 */ /* 0x000fe400000f1405 */
[-C--:B------:R-:W-:Y:S02]  /*08b0*/  ISETP.GE.AND P0, PT, R10, R198.reuse, PT ;  /* 0x000000c60a00720c */ /* 0x080fe40003f06270 */
[----:B------:R-:W-:Y:S01]  /*08c0*/  ISETP.GE.AND P4, PT, R9, R198, PT ;  /* 0x000000c60900720c */ /* 0x000fe20003f86270 */
[----:B------:R-:W-:Y:S01]  /*08d0*/  @!P5 STG.E.128 [R4.64+0x800], RZ ;  /* 0x000800ff0400d986 */ /* 0x000fe2000c101d0c */
[----:B------:R-:W-:-:S02]  /*08e0*/  IADD3 R8, R0, 0x28, RZ ;  /* 0x0000002800087810 */ /* 0x000fc40007ffe0ff */
[C---:B------:R-:W-:Y:S01]  /*08f0*/  IADD3 R7, R0.reuse, 0x30, RZ ;  /* 0x0000003000077810 */ /* 0x040fe20007ffe0ff */
[----:B------:R-:W-:Y:S01]  /*0900*/  @!P2 STG.E.128 [R4.64], RZ ;  /* 0x000000ff0400a986 */ /* 0x000fe2000c101d0c */
[----:B------:R-:W-:Y:S02]  /*0910*/  IADD3 R6, R0, 0x38, RZ ;  /* 0x0000003800067810 */ /* 0x000fe40007ffe0ff */
[-C--:B------:R-:W-:Y:S01]  /*0920*/  ISETP.GE.OR P5, PT, R3, R198.reuse, P6 ;  /* 0x000000c60300720c */ /* 0x080fe200037a6670 */
[----:B------:R-:W-:Y:S01]  /*0930*/  @!P1 STG.E.128 [R4.64+0x1000], RZ ;  /* 0x001000ff04009986 */ /* 0x000fe2000c101d0c */
[----:B------:R-:W-:Y:S02]  /*0940*/  SHF.R.S32.HI R3, RZ, 0x1f, R2 ;  /* 0x0000001fff037819 */ /* 0x000fe40000011402 */
[----:B------:R-:W-:Y:S01]  /*0950*/  ISETP.GE.AND P3, PT, R8, R198, PT ;  /* 0x000000c60800720c */ /* 0x000fe20003f66270 */
[----:B------:R-:W-:Y:S01]  /*0960*/  @!P0 STG.E.128 [R4.64+0x1800], RZ ;  /* 0x001800ff04008986 */ /* 0x000fe2000c101d0c */
[----:B------:R-:W-:-:S02]  /*0970*/  IADD3 R2, P0, R2, R0, RZ ;  /* 0x0000000002027210 */ /* 0x000fc40007f1e0ff */
[-C--:B------:R-:W-:Y:S01]  /*0980*/  ISETP.GE.AND P2, PT, R7, R198.reuse, PT ;  /* 0x000000c60700720c */ /* 0x080fe20003f46270 */
[----:B------:R-:W-:Y:S01]  /*0990*/  @!P4 STG.E.128 [R4.64+0x2000], RZ ;  /* 0x002000ff0400c986 */ /* 0x000fe2000c101d0c */
[-C--:B------:R-:W-:Y:S02]  /*09a0*/  ISETP.GE.AND P1, PT, R6, R198.reuse, PT ;  /* 0x000000c60600720c */ /* 0x080fe40003f26270 */
[----:B------:R-:W-:Y:S02]  /*09b0*/  LEA.HI.X.SX32 R3, R0, R3, 0x1, P0 ;  /* 0x0000000300037211 */ /* 0x000fe400000f0eff */
[C---:B------:R-:W-:Y:S02]  /*09c0*/  LEA R12, P0, R2.reuse, c[0x0][0x208], 0x2 ;  /* 0x00008200020c7a11 */ /* 0x040fe400078010ff */
[-C--:B------:R-:W-:Y:S01]  /*09d0*/  ISETP.GE.OR P4, PT, R11, R198.reuse, P6 ;  /* 0x000000c60b00720c */ /* 0x080fe20003786670 */
[----:B------:R-:W-:Y:S01]  /*09e0*/  @!P3 STG.E.128 [R4.64+0x2800], RZ ;  /* 0x002800ff0400b986 */ /* 0x000fe2000c101d0c */
[----:B------:R-:W-:Y:S01]  /*09f0*/  LEA.HI.X R13, R2, c[0x0][0x20c], R3, 0x2, P0 ;  /* 0x00008300020d7a11 */ /* 0x000fe200000f1403 */
[----:B------:R-:W-:Y:S01]  /*0a00*/  @!P5 IMAD.MOV.U32 R2, RZ, RZ, -0x800000 ;  /* 0xff800000ff02d424 */ /* 0x000fe200078e00ff */
[-C--:B------:R-:W-:Y:S01]  /*0a10*/  ISETP.GE.OR P3, PT, R10, R198.reuse, P6 ;  /* 0x000000c60a00720c */ /* 0x080fe20003766670 */
[----:B------:R-:W-:Y:S01]  /*0a20*/  @!P2 STG.E.128 [R4.64+0x3000], RZ ;  /* 0x003000ff0400a986 */ /* 0x000fe2000c101d0c */
[----:B------:R-:W-:-:S02]  /*0a30*/  ISETP.GE.OR P2, PT, R9, R198, P6 ;  /* 0x000000c60900720c */ /* 0x000fc40003746670 */
[-C--:B------:R-:W-:Y:S01]  /*0a40*/  ISETP.GE.OR P0, PT, R7, R198.reuse, P6 ;  /* 0x000000c60700720c */ /* 0x080fe20003706670 */
[----:B------:R1:W-:Y:S01]  /*0a50*/  @!P1 STG.E.128 [R4.64+0x3800], RZ ;  /* 0x003800ff04009986 */ /* 0x0003e2000c101d0c */
[----:B------:R-:W-:-:S03]  /*0a60*/  ISETP.GE.OR P1, PT, R8, R198, P6 ;  /* 0x000000c60800720c */ /* 0x000fc60003726670 */
[----:B------:R2:W-:Y:S01]  /*0a70*/  @!P5 STG.E [R12.64+0x20], R2 ;  /* 0x000020020c00d986 */ /* 0x0005e2000c10190c */
[-C--:B------:R-:W-:Y:S01]  /*0a80*/  ISETP.GE.OR P5, PT, R0, R198.reuse, P6 ;  /* 0x000000c60000720c */ /* 0x080fe200037a6670 */
[----:B------:R-:W-:Y:S01]  /*0a90*/  @!P4 IMAD.MOV.U32 R0, RZ, RZ, -0x800000 ;  /* 0xff800000ff00c424 */ /* 0x000fe200078e00ff */
[----:B------:R-:W-:-:S03]  /*0aa0*/  ISETP.GE.OR P6, PT, R6, R198, P6 ;  /* 0x000000c60600720c */ /* 0x000fc600037c6670 */
[----:B------:R-:W-:Y:S01]  /*0ab0*/  @!P2 IMAD.MOV.U32 R3, RZ, RZ, -0x800000 ;  /* 0xff800000ff03a424 */ /* 0x000fe200078e00ff */
[----:B------:R3:W-:Y:S04]  /*0ac0*/  @!P4 STG.E [R12.64+0x40], R0 ;  /* 0x000040000c00c986 */ /* 0x0007e8000c10190c */
[----:B------:R4:W-:Y:S01]  /*0ad0*/  @!P2 STG.E [R12.64+0x80], R3 ;  /* 0x000080030c00a986 */ /* 0x0009e2000c10190c */
[----:B-1----:R-:W-:Y:S02]  /*0ae0*/  @!P3 IMAD.MOV.U32 R4, RZ, RZ, -0x800000 ;  /* 0xff800000ff04b424 */ /* 0x002fe400078e00ff */
[----:B------:R-:W-:-:S03]  /*0af0*/  @!P5 IMAD.MOV.U32 R5, RZ, RZ, -0x800000 ;  /* 0xff800000ff05d424 */ /* 0x000fc600078e00ff */
[----:B------:R4:W-:Y:S01]  /*0b00*/  @!P3 STG.E [R12.64+0x60], R4 ;  /* 0x000060040c00b986 */ /* 0x0009e2000c10190c */
[----:B--2---:R-:W-:-:S03]  /*0b10*/  @!P1 IMAD.MOV.U32 R2, RZ, RZ, -0x800000 ;  /* 0xff800000ff029424 */ /* 0x004fc600078e00ff */
[----:B------:R4:W-:Y:S01]  /*0b20*/  @!P5 STG.E [R12.64], R5 ;  /* 0x000000050c00d986 */ /* 0x0009e2000c10190c */
[----:B---3--:R-:W-:-:S03]  /*0b30*/  @!P0 IMAD.MOV.U32 R0, RZ, RZ, -0x800000 ;  /* 0xff800000ff008424 */ /* 0x008fc600078e00ff */
[----:B------:R4:W-:Y:S04]  /*0b40*/  @!P1 STG.E [R12.64+0xa0], R2 ;  /* 0x0000a0020c009986 */ /* 0x0009e8000c10190c */
[----:B------:R4:W-:Y:S01]  /*0b50*/  @!P0 STG.E [R12.64+0xc0], R0 ;  /* 0x0000c0000c008986 */ /* 0x0009e2000c10190c */
[----:B------:R-:W-:Y:S05]  /*0b60*/  @P6 EXIT ;  /* 0x000000000000694d */ /* 0x000fea0003800000 */
[----:B----4-:R-:W-:-:S05]  /*0b70*/  MOV R0, 0xff800000 ;  /* 0xff80000000007802 */ /* 0x010fca0000000f00 */
[----:B------:R-:W-:Y:S01]  /*0b80*/  STG.E [R12.64+0xe0], R0 ;  /* 0x0000e0000c007986 */ /* 0x000fe2000c10190c */
[----:B------:R-:W-:Y:S05]  /*0b90*/  EXIT ;  /* 0x000000000000794d */ /* 0x000fea0003800000 */
.L_x_3422:
        /* <DEDUP_REMOVED lines=95> */
.L_x_3423:
        /* <DEDUP_REMOVED lines=18> */
.L_x_3425:
[----:B------:R-:W-:Y:S01]  /*12b0*/  IABS R10, c[0x0][0x1c8] ;  /* 0x00007200000a7a13 */ /* 0x000fe20000000000 */
[----:B------:R-:W-:Y:S01]  /*12c0*/  @P4 IMAD.IADD R3, R5, 0x1, R3 ;  /* 0x0000000105034824 */ /* 0x000fe200078e0203 */
[----:B------:R-:W-:Y:S02]  /*12d0*/  LEA R20, R192, 0xffffff00, 0x8 ;  /* 0xffffff00c0147811 */ /* 0x000fe400078e40ff */
[----:B------:R-:W1:Y:S01]  /*12e0*/  I2F.RP R12, R10 ;  /* 0x0000000a000c7306 */ /* 0x000e620000209400 */
[-C--:B------:R-:W-:Y:S01]  /*12f0*/  LOP3.LUT R7, R7, R6.reuse, RZ, 0x3c, !PT ;  /* 0x0000000607077212 */ /* 0x080fe200078e3cff */
[----:B------:R-:W-:Y:S01]  /*1300*/  @P4 IMAD.WIDE.U32 R28, R3, c[0x0][0x1a0], RZ ;  /* 0x00006800031c4a25 */ /* 0x000fe200078e00ff */
[----:B------:R-:W-:Y:S02]  /*1310*/  SHF.R.S32.HI R19, RZ, 0x1f, R20 ;  /* 0x0000001fff137819 */ /* 0x000fe40000011414 */
[----:B------:R-:W-:Y:S01]  /*1320*/  LOP3.LUT R6, R7, R6, RZ, 0x3c, !PT ;  /* 0x0000000607067212 */ /* 0x000fe200078e3cff */
[----:B------:R-:W-:-:S03]  /*1330*/  @P4 IMAD R3, R3, c[0x0][0x1a4], R29 ;  /* 0x0000690003034a24 */ /* 0x000fc600078e021d */
[----:B------:R-:W-:-:S05]  /*1340*/  LOP3.LUT R7, R7, R6, RZ, 0x3c, !PT ;  /* 0x0000000607077212 */ /* 0x000fca00078e3cff */
[----:B------:R-:W-:Y:S01]  /*1350*/  IMAD.WIDE.U32 R6, R20, c[0x0][0x198], R6 ;  /* 0x0000660014067a25 */ /* 0x000fe200078e0006 */
[----:B-1----:R-:W1:Y:S02]  /*1360*/  MUFU.RCP R12, R12 ;  /* 0x0000000c000c7308 */ /* 0x002e640000001000 */
[----:B-1----:R-:W-:-:S06]  /*1370*/  IADD3 R12, R12, 0xffffffe, RZ ;  /* 0x0ffffffe0c0c7810 */ /* 0x002fcc0007ffe0ff */
[----:B------:R-:W1:Y:S02]  /*1380*/  F2I.FTZ.U32.TRUNC.NTZ R13, R12 ;  /* 0x0000000c000d7305 */ /* 0x000e64000021f000 */
[----:B-1----:R-:W-:Y:S02]  /*1390*/  IMAD.MOV R2, RZ, RZ, -R13 ;  /* 0x000000ffff027224 */ /* 0x002fe400078e0a0d */
[----:B------:R-:W-:Y:S02]  /*13a0*/  IMAD.MOV.U32 R12, RZ, RZ, RZ ;  /* 0x000000ffff0c7224 */ /* 0x000fe400078e00ff */
        /* <DEDUP_REMOVED lines=16> */
[----:B------:R-:W-:-:S03]  /*14b0*/  @P3 IADD3 R18, R18, 0x1, RZ ;  /* 0x0000000112123810 */ /* 0x000fc60007ffe0ff */
[----:B------:R-:W-:-:S03]  /*14c0*/  IADD3 R7, R7, R2, RZ ;  /* 0x0000000207077210 */ /* 0x000fc60007ffe0ff */
        /* <DEDUP_REMOVED lines=21> */
.L_x_3424:
[----:B------:R-:W-:Y:S01]  /*1620*/  ISETP.NE.AND P1, PT, R4, -0x1, PT ;  /* 0xffffffff0400780c */ /* 0x000fe20003f25270 */
[----:B------:R-:W-:Y:S01]  /*1630*/  IMAD.IADD R237, R198, 0x1, -R200 ;  /* 0x00000001c6ed7824 */ /* 0x000fe200078e0ac8 */
[----:B------:R-:W-:Y:S01]  /*1640*/  SHF.R.S32.HI R201, RZ, 0x1f, R167 ;  /* 0x0000001fffc97819 */ /* 0x000fe200000114a7 */
[----:B------:R-:W-:Y:S01]  /*1650*/  IMAD.MOV.U32 R194, RZ, RZ, c[0x0][0x198] ;  /* 0x00006600ffc27624 */ /* 0x000fe200078e00ff */
[----:B------:R-:W-:Y:S01]  /*1660*/  IADD3 R242, R192, -0x1, RZ ;  /* 0xffffffffc0f27810 */ /* 0x000fe20007ffe0ff */
[----:B------:R-:W-:Y:S01]  /*1670*/  IMAD.MOV.U32 R166, RZ, RZ, 0x20 ;  /* 0x00000020ffa67424 */ /* 0x000fe200078e00ff */
[----:B------:R-:W-:Y:S01]  /*1680*/  LEA.HI R176, R201, R167, RZ, 0x3 ;  /* 0x000000a7c9b07211 */ /* 0x000fe200078f18ff */
[----:B------:R-:W-:-:S03]  /*1690*/  IMAD.SHL.U32 R206, R167, 0x2, RZ ;  /* 0x00000002a7ce7824 */ /* 0x000fc600078e00ff */
[----:B------:R-:W-:Y:S02]  /*16a0*/  SHF.R.S32.HI R14, RZ, 0x3, R176 ;  /* 0x00000003ff0e7819 */ /* 0x000fe400000114b0 */
[----:B------:R-:W-:Y:S01]  /*16b0*/  LOP3.LUT R176, R176, 0xfffffff8, RZ, 0xc0, !PT ;  /* 0xfffffff8b0b07812 */ /* 0x000fe200078ec0ff */
[----:B------:R-:W-:Y:S01]  /*16c0*/  @!P1 IMAD.WIDE.U32 R6, R244, c[0x0][0x178], RZ ;  /* 0x00005e00f4069a25 */ /* 0x000fe200078e00ff */
[----:B-----5:R-:W-:Y:S02]  /*16d0*/  @!P1 SHF.R.S32.HI R0, RZ, 0x1f, R244 ;  /* 0x0000001fff009819 */ /* 0x020fe400000114f4 */
[----:B------:R-:W-:Y:S01]  /*16e0*/  IADD3 R22, R14, 0x20, RZ ;  /* 0x000000200e167810 */ /* 0x000fe20007ffe0ff */
[----:B------:R-:W-:Y:S01]  /*16f0*/  @P1 IMAD.WIDE.U32 R10, R4, c[0x0][0x190], RZ ;  /* 0x00006400040a1a25 */ /* 0x000fe200078e00ff */
[----:B------:R-:W-:Y:S02]  /*1700*/  IADD3 R23, R14, 0x10, RZ ;  /* 0x000000100e177810 */ /* 0x000fe40007ffe0ff */
[-C--:B------:R-:W-:Y:S01]  /*1710*/  ISETP.GE.AND P3, PT, R22, R237.reuse, PT ;  /* 0x000000ed1600720c */ /* 0x080fe20003f66270 */
[----:B------:R-:W-:Y:S01]  /*1720*/  @!P1 IMAD R0, R0, c[0x0][0x178], RZ ;  /* 0x00005e0000009a24 */ /* 0x000fe200078e02ff */
[----:B------:R-:W-:Y:S01]  /*1730*/  SHF.R.S32.HI R15, RZ, 0x1f, R14 ;  /* 0x0000001fff0f7819 */ /* 0x000fe2000001140e */
[----:B------:R-:W-:Y:S01]  /*1740*/  IMAD.IADD R176, R167, 0x1, -R176 ;  /* 0x00000001a7b07824 */ /* 0x000fe200078e0ab0 */
[----:B------:R-:W-:Y:S01]  /*1750*/  IADD3 R21, R14, 0x30, RZ ;  /* 0x000000300e157810 */ /* 0x000fe20007ffe0ff */
[----:B------:R-:W-:Y:S01]  /*1760*/  @!P1 IMAD R0, R244, c[0x0][0x17c], R0 ;  /* 0x00005f00f4009a24 */ /* 0x000fe200078e0200 */
[----:B------:R-:W-:Y:S01]  /*1770*/  ISETP.GE.AND P6, PT, R14, R237, PT ;  /* 0x000000ed0e00720c */ /* 0x000fe20003fc6270 */
[----:B------:R-:W-:Y:S01]  /*1780*/  @!P1 IMAD.MOV.U32 R10, RZ, RZ, R6 ;  /* 0x000000ffff0a9224 */ /* 0x000fe200078e0006 */
[----:B------:R-:W-:Y:S01]  /*1790*/  LOP3.LUT R206, R206, 0x6, RZ, 0xc0, !PT ;  /* 0x00000006cece7812 */ /* 0x000fe200078ec0ff */
[----:B------:R-:W-:-:S02]  /*17a0*/  @P1 IMAD R4, R4, c[0x0][0x194], R11 ;  /* 0x0000650004041a24 */ /* 0x000fc400078e020b */
[----:B------:R-:W-:Y:S02]  /*17b0*/  IMAD.SHL.U32 R6, R14, 0x40, RZ ;  /* 0x000000400e067824 */ /* 0x000fe400078e00ff */
[----:B------:R-:W-:Y:S02]  /*17c0*/  IMAD.SHL.U32 R8, R176, 0x8, RZ ;  /* 0x00000008b0087824 */ /* 0x000fe400078e00ff */
[----:B------:R-:W-:Y:S01]  /*17d0*/  @!P1 IMAD.IADD R4, R7, 0x1, R0 ;  /* 0x0000000107049824 */ /* 0x000fe200078e0200 */
[----:B------:R-:W-:Y:S01]  /*17e0*/  ISETP.GE.AND P1, PT, R23, R237, PT ;  /* 0x000000ed1700720c */ /* 0x000fe20003f26270 */
[----:B------:R-:W-:Y:S01]  /*17f0*/  IMAD.WIDE R34, R34, 0x40, R14 ;  /* 0x0000004022227825 */ /* 0x000fe200078e020e */
[----:B------:R-:W-:Y:S02]  /*1800*/  LOP3.LUT R6, R6, 0x1c0, RZ, 0xc0, !PT ;  /* 0x000001c006067812 */ /* 0x000fe400078ec0ff */
[----:B------:R-:W-:Y:S01]  /*1810*/  IADD3 R10, P5, R8, R10, RZ ;  /* 0x0000000a080a7210 */ /* 0x000fe20007fbe0ff */
[----:B------:R-:W-:Y:S01]  /*1820*/  IMAD R164, R15, c[0x0][0x198], RZ ;  /* 0x000066000fa47a24 */ /* 0x000fe200078e02ff */
[----:B------:R-:W-:-:S02]  /*1830*/  SHF.R.S32.HI R5, RZ, 0x1f, R8 ;  /* 0x0000001fff057819 */ /* 0x000fc40000011408 */
[----:B------:R-:W-:Y:S01]  /*1840*/  SHF.R.S32.HI R0, RZ, 0x1f, R9 ;  /* 0x0000001fff007819 */ /* 0x000fe20000011409 */
[----:B------:R-:W-:Y:S01]  /*1850*/  IMAD R164, R14, c[0x0][0x19c], R164 ;  /* 0x000067000ea47a24 */ /* 0x000fe200078e02a4 */
[----:B------:R-:W-:Y:S02]  /*1860*/  LEA.HI R7, R201, R167, RZ, 0x6 ;  /* 0x000000a7c9077211 */ /* 0x000fe400078f30ff */
[----:B------:R-:W-:Y:S01]  /*1870*/  IADD3 R28, P2, R8, R28, RZ ;  /* 0x0000001c081c7210 */ /* 0x000fe20007f5e0ff */
[----:B------:R-:W-:Y:S01]  /*1880*/  IMAD R0, R0, c[0x0][0x1a8], RZ ;  /* 0x00006a0000007a24 */ /* 0x000fe200078e02ff */
[----:B------:R-:W-:Y:S01]  /*1890*/  IADD3 R12, P4, R8, R12, RZ ;  /* 0x0000000c080c7210 */ /* 0x000fe20007f9e0ff */
[----:B------:R-:W-:Y:S01]  /*18a0*/  IMAD.SHL.U32 R7, R7, 0x8, RZ ;  /* 0x0000000807077824 */ /* 0x000fe200078e00ff */
[----:B------:R-:W-:Y:S01]  /*18b0*/  LOP3.LUT R8, R6, 0x38, R8, 0xf8, !PT ;  /* 0x0000003806087812 */ /* 0x000fe200078ef808 */
[C---:B------:R-:W-:Y:S01]  /*18c0*/  IMAD.X R29, R5.reuse, 0x1, R3, P2 ;  /* 0x00000001051d7824 */ /* 0x040fe200010e0603 */
[C---:B------:R-:W-:Y:S01]  /*18d0*/  IADD3.X R11, R5.reuse, R4, RZ, P5, !PT ;  /* 0x00000004050b7210 */ /* 0x040fe20002ffe4ff */
[----:B------:R-:W-:Y:S01]  /*18e0*/  IMAD.X R13, R5, 0x1, R2, P4 ;  /* 0x00000001050d7824 */ /* 0x000fe200020e0602 */
[----:B------:R-:W-:Y:S01]  /*18f0*/  SHF.R.U32.HI R6, RZ, 0x3, R6 ;  /* 0x00000003ff067819 */ /* 0x000fe20000011606 */
[----:B------:R-:W-:Y:S01]  /*1900*/  IMAD R0, R9, c[0x0][0x1ac], R0 ;  /* 0x00006b0009007a24 */ /* 0x000fe200078e0200 */
[----:B------:R-:W-:Y:S01]  /*1910*/  ISETP.GE.AND P5, PT, R21, R237, PT ;  /* 0x000000ed1500720c */ /* 0x000fe20003fa6270 */
[----:B------:R-:W-:Y:S01]  /*1920*/  IMAD.WIDE.U32 R10, R9, c[0x0][0x1a8], R10 ;  /* 0x00006a00090a7a25 */ /* 0x000fe200078e000a */
[----:B------:R-:W-:-:S02]  /*1930*/  LOP3.LUT R6, R8, R6, RZ, 0x3c, !PT ;  /* 0x0000000608067212 */ /* 0x000fc400078e3cff */
[C---:B------:R-:W-:Y:S01]  /*1940*/  @!P3 IADD3 R24, P4, R34.reuse, 0x20, RZ ;  /* 0x000000202218b810 */ /* 0x040fe20007f9e0ff */
[----:B------:R-:W-:Y:S01]  /*1950*/  @!P6 IMAD R2, R35, c[0x0][0x190], RZ ;  /* 0x000064002302ea24 */ /* 0x000fe200078e02ff */
        /* <DEDUP_REMOVED lines=14> */
[C---:B------:R-:W-:Y:S02]  /*1a40*/  @!P6 IMAD R2, R34.reuse, c[0x0][0x194], R2 ;  /* 0x000065002202ea24 */ /* 0x040fe400078e0202 */
        /* <DEDUP_REMOVED lines=13> */
[----:B------:R-:W-:Y:S01]  /*1b20*/  @!P1 LEA R6, P4, R26, c[0x0][0x160], 0x1 ;  /* 0x000058001a069a11 */ /* 0x000fe200078808ff */
[----:B------:R-:W-:Y:S01]  /*1b30*/  @!P1 IMAD.IADD R3, R27, 0x1, R3 ;  /* 0x000000011b039824 */ /* 0x000fe200078e0203 */
[----:B------:R-:W-:Y:S01]  /*1b40*/  @!PT LDS RZ, [RZ] ;  /* 0x00000000fffff984 */ /* 0x000fe20000000800 */
[----:B------:R-:W-:Y:S01]  /*1b50*/  @!PT LDS RZ, [RZ] ;  /* 0x00000000fffff984 */ /* 0x000fe20000000800 */
[----:B------:R-:W-:Y:S01]  /*1b60*/  @!PT LDS RZ, [RZ] ;  /* 0x00000000fffff984 */ /* 0x000fe20000000800 */
[----:B------:R1:W-:Y:S01]  /*1b70*/  @!P6 LDGSTS.E.BYPASS.LTC128B.128 [R243], [R10.64] ;  /* 0x000000000af3efae */ /* 0x0003e2000b901d4c */
[----:B------:R-:W-:Y:S02]  /*1b80*/  IMAD.SHL.U32 R2, R242, 0x100, RZ ;  /* 0x00000100f2027824 */ /* 0x000fe400078e00ff */
[----:B------:R-:W-:Y:S01]  /*1b90*/  @!P5 IMAD R0, R0, c[0x0][0x190], RZ ;  /* 0x000064000000da24 */ /* 0x000fe200078e02ff */
[----:B------:R-:W-:Y:S01]  /*1ba0*/  @!P1 LEA.HI.X R7, R26, c[0x0][0x164], R3, 0x1, P4 ;  /* 0x000059001a079a11 */ /* 0x000fe200020f0c03 */
[----:B------:R-:W-:-:S02]  /*1bb0*/  IMAD.IADD R3, R197, 0x1, -R2 ;  /* 0x00000001c5037824 */ /* 0x000fc400078e0a02 */
[----:B------:R-:W-:Y:S02]  /*1bc0*/  @!P3 IMAD.IADD R5, R25, 0x1, R5 ;  /* 0x000000011905b824 */ /* 0x000fe400078e0205 */
[C---:B------:R-:W-:Y:S01]  /*1bd0*/  @!P5 IMAD R0, R8.reuse, c[0x0][0x194], R0 ;  /* 0x000065000800da24 */ /* 0x040fe200078e0200 */
[-C--:B------:R-:W-:Y:S01]  /*1be0*/  ISETP.GE.AND P4, PT, R23, R3.reuse, PT ;  /* 0x000000031700720c */ /* 0x080fe20003f86270 */
[----:B------:R-:W-:Y:S01]  /*1bf0*/  @!P5 IMAD.WIDE.U32 R8, R8, c[0x0][0x190], R30 ;  /* 0x000064000808da25 */ /* 0x000fe200078e001e */
[----:B------:R-:W-:Y:S01]  /*1c00*/  @!P3 LEA.HI.X R5, R24, c[0x0][0x164], R5, 0x1, P2 ;  /* 0x000059001805ba11 */ /* 0x000fe200010f0c05 */
[----:B------:R2:W-:Y:S02]  /*1c10*/  @!P1 LDGSTS.E.BYPASS.LTC128B.128 [R243+0x800], [R6.64] ;  /* 0x0080000006f39fae */ /* 0x0005e4000b901d4c */
[----:B------:R-:W-:Y:S01]  /*1c20*/  IMAD.WIDE.U32 R24, R14, c[0x0][0x198], R12 ;  /* 0x000066000e187a25 */ /* 0x000fe200078e000c */
[----:B------:R-:W-:Y:S01]  /*1c30*/  @!P5 LEA R12, P2, R8, c[0x0][0x160], 0x1 ;  /* 0x00005800080cda11 */ /* 0x000fe200078408ff */
[----:B------:R3:W-:Y:S01]  /*1c40*/  @!P3 LDGSTS.E.BYPASS.LTC128B.128 [R243+0x1000], [R4.64] ;  /* 0x0100000004f3bfae */ /* 0x0007e2000b901d4c */
[----:B------:R-:W-:Y:S01]  /*1c50*/  ISETP.GE.AND P3, PT, R14, R3, PT ;  /* 0x000000030e00720c */ /* 0x000fe20003f66270 */
[----:B------:R-:W-:-:S02]  /*1c60*/  @!P5 IMAD.IADD R0, R9, 0x1, R0 ;  /* 0x000000010900d824 */ /* 0x000fc400078e0200 */
[----:B------:R-:W-:Y:S02]  /*1c70*/  IMAD.MOV.U32 R165, RZ, RZ, R24 ;  /* 0x000000ffffa57224 */ /* 0x000fe400078e0018 */
[----:B------:R-:W-:Y:S01]  /*1c80*/  IMAD.IADD R164, R25, 0x1, R164 ;  /* 0x0000000119a47824 */ /* 0x000fe200078e02a4 */
[----:B------:R-:W-:Y:S01]  /*1c90*/  @!P5 LEA.HI.X R13, R8, c[0x0][0x164], R0, 0x1, P2 ;  /* 0x00005900080dda11 */ /* 0x000fe200010f0c00 */
[----:B------:R-:W-:Y:S01]  /*1ca0*/  IMAD.MOV.U32 R15, RZ, RZ, c[0x0][0x19c] ;  /* 0x00006700ff0f7624 */ /* 0x000fe200078e00ff */
[----:B------:R-:W-:Y:S01]  /*1cb0*/  ISETP.GE.AND P2, PT, R22, R3, PT ;  /* 0x000000031600720c */ /* 0x000fe20003f46270 */
[----:B------:R-:W-:Y:S01]  /*1cc0*/  IMAD.WIDE.U32 R28, R18, c[0x0][0x1b8], R28 ;  /* 0x00006e00121c7a25 */ /* 0x000fe200078e001c */
[----:B------:R-:W-:Y:S01]  /*1cd0*/  @!P4 LEA R0, P1, R194, R165, 0x4 ;  /* 0x000000a5c200c211 */ /* 0x000fe200078220ff */
[----:B------:R4:W-:Y:S02]  /*1ce0*/  @!P5 LDGSTS.E.BYPASS.LTC128B.128 [R243+0x1800], [R12.64] ;  /* 0x018000000cf3dfae */ /* 0x0009e4000b901d4c */
[----:B------:R-:W-:Y:S01]  /*1cf0*/  @!P3 LEA R24, P5, R165, c[0x0][0x168], 0x1 ;  /* 0x00005a00a518ba11 */ /* 0x000fe200078a08ff */
[----:B------:R-:W-:Y:S01]  /*1d00*/  IMAD R19, R19, c[0x0][0x1a0], RZ ;  /* 0x0000680013137a24 */ /* 0x000fe200078e02ff */
[----:B------:R-:W-:-:S02]  /*1d10*/  @!P4 LEA R8, P6, R0, c[0x0][0x168], 0x1 ;  /* 0x00005a000008ca11 */ /* 0x000fc400078c08ff */
[----:B------:R-:W-:Y:S01]  /*1d20*/  @!P3 LEA.HI.X R25, R165, c[0x0][0x16c], R164, 0x1, P5 ;  /* 0x00005b00a519ba11 */ /* 0x000fe200028f0ca4 */
[----:B------:R-:W-:Y:S02]  /*1d30*/  IMAD R19, R20, c[0x0][0x1a4], R19 ;  /* 0x0000690014137a24 */ /* 0x000fe400078e0213 */
[C---:B--2---:R-:W-:Y:S02]  /*1d40*/  IMAD.WIDE.U32 R6, R194.reuse, 0x20, RZ ;  /* 0x00000020c2067825 */ /* 0x044fe400078e00ff */
[----:B------:R2:W-:Y:S01]  /*1d50*/  @!P3 LDGSTS.E.BYPASS.LTC128B.128 [R243+0x2000], [R24.64] ;  /* 0x0200000018f3bfae */ /* 0x0005e2000b901d4c */
[----:B---3--:R-:W-:Y:S01]  /*1d60*/  @!P4 LEA.HI.X R5, R194, R164, R15, 0x4, P1 ;  /* 0x000000a4c205c211 */ /* 0x008fe200008f240f */
[----:B------:R-:W-:Y:S01]  /*1d70*/  IMAD.SHL.U32 R4, R15, 0x20, RZ ;  /* 0x000000200f047824 */ /* 0x000fe200078e00ff */
[----:B------:R-:W-:Y:S02]  /*1d80*/  @!P2 IADD3 R6, P1, R165, R6, RZ ;  /* 0x00000006a506a210 */ /* 0x000fe40007f3e0ff */
[----:B------:R-:W-:-:S02]  /*1d90*/  @!P4 LEA.HI.X R9, R0, c[0x0][0x16c], R5, 0x1, P6 ;  /* 0x00005b000009ca11 */ /* 0x000fc400030f0c05 */
[----:B------:R-:W-:Y:S02]  /*1da0*/  ISETP.GE.AND P6, PT, R21, R3, PT ;  /* 0x000000031500720c */ /* 0x000fe40003fc6270 */
[----:B------:R-:W-:Y:S01]  /*1db0*/  @!P2 IADD3.X R4, R164, R7, R4, P1, !PT ;  /* 0x00000007a404a210 */ /* 0x000fe20000ffe404 */
[----:B------:R3:W-:Y:S01]  /*1dc0*/  @!P4 LDGSTS.E.BYPASS.LTC128B.128 [R243+0x2800], [R8.64] ;  /* 0x0280000008f3cfae */ /* 0x0007e2000b901d4c */
[----:B-1----:R-:W-:Y:S02]  /*1dd0*/  @!P2 LEA R10, P1, R6, c[0x0][0x168], 0x1 ;  /* 0x00005a00060aaa11 */ /* 0x002fe400078208ff */
[C---:B----4-:R-:W-:Y:S02]  /*1de0*/  IADD3 R12, R14.reuse, 0x50, RZ ;  /* 0x000000500e0c7810 */ /* 0x050fe40007ffe0ff */
[----:B------:R-:W-:Y:S02]  /*1df0*/  IADD3 R13, R14, 0x40, RZ ;  /* 0x000000400e0d7810 */ /* 0x000fe40007ffe0ff */
[----:B------:R-:W-:-:S02]  /*1e00*/  @!P2 LEA.HI.X R11, R6, c[0x0][0x16c], R4, 0x1, P1 ;  /* 0x00005b00060baa11 */ /* 0x000fc400008f0c04 */
[-C--:B------:R-:W-:Y:S01]  /*1e10*/  ISETP.GE.AND P3, PT, R12, R3.reuse, PT ;  /* 0x000000030c00720c */ /* 0x080fe20003f66270 */
[----:B------:R-:W-:Y:S01]  /*1e20*/  @!P6 IMAD.MOV.U32 R4, RZ, RZ, R165 ;  /* 0x000000ffff04e224 */ /* 0x000fe200078e00a5 */
[----:B------:R-:W-:Y:S01]  /*1e30*/  @!P6 MOV R5, R164 ;  /* 0x000000a40005e202 */ /* 0x000fe20000000f00 */
[----:B------:R-:W-:Y:S01]  /*1e40*/  @!P6 IMAD R0, R15, 0x30, RZ ;  /* 0x000000300f00e824 */ /* 0x000fe200078e02ff */
[----:B------:R-:W-:Y:S01]  /*1e50*/  ISETP.GE.AND P5, PT, R13, R3, PT ;  /* 0x000000030d00720c */ /* 0x000fe20003fa6270 */
[----:B------:R1:W-:Y:S02]  /*1e60*/  @!P2 LDGSTS.E.BYPASS.LTC128B.128 [R243+0x3000], [R10.64] ;  /* 0x030000000af3afae */ /* 0x0003e4000b901d4c */
[----:B------:R-:W-:-:S04]  /*1e70*/  @!P6 IMAD.WIDE.U32 R4, R194, 0x30, R4 ;  /* 0x00000030c204e825 */ /* 0x000fc800078e0004 */
[----:B------:R-:W-:Y:S01]  /*1e80*/  @!P6 IMAD.IADD R0, R5, 0x1, R0 ;  /* 0x000000010500e824 */ /* 0x000fe200078e0200 */
[C---:B--2---:R-:W-:Y:S01]  /*1e90*/  @!P6 LEA R24, P1, R4.reuse, c[0x0][0x168], 0x1 ;  /* 0x00005a000418ea11 */ /* 0x044fe200078208ff */
[----:B------:R-:W-:Y:S02]  /*1ea0*/  @!P3 IMAD.MOV.U32 R6, RZ, RZ, R165 ;  /* 0x000000ffff06b224 */ /* 0x000fe400078e00a5 */
[----:B------:R-:W-:Y:S01]  /*1eb0*/  @!P3 IMAD.MOV.U32 R7, RZ, RZ, R164 ;  /* 0x000000ffff07b224 */ /* 0x000fe200078e00a4 */
[----:B------:R-:W-:Y:S01]  /*1ec0*/  @!P6 LEA.HI.X R25, R4, c[0x0][0x16c], R0, 0x1, P1 ;  /* 0x00005b000419ea11 */ /* 0x000fe200008f0c00 */
[----:B------:R-:W-:Y:S01]  /*1ed0*/  @!P3 IMAD R5, R15, 0x50, RZ ;  /* 0x000000500f05b824 */ /* 0x000fe200078e02ff */
[C---:B------:R-:W-:Y:S01]  /*1ee0*/  @!P5 LEA R4, P1, R194.reuse, R165, 0x6 ;  /* 0x000000a5c204d211 */ /* 0x040fe200078230ff */
[C---:B---3--:R-:W-:Y:S02]  /*1ef0*/  @!P3 IMAD.WIDE.U32 R8, R194.reuse, 0x50, R6 ;  /* 0x00000050c208b825 */ /* 0x048fe400078e0006 */
[----:B------:R2:W-:Y:S01]  /*1f00*/  @!P6 LDGSTS.E.BYPASS.LTC128B.128 [R243+0x3800], [R24.64] ;  /* 0x0380000018f3efae */ /* 0x0005e2000b901d4c */
[----:B------:R-:W-:Y:S01]  /*1f10*/  @!P5 LEA.HI.X R0, R194, R164, R15, 0x6, P1 ;  /* 0x000000a4c200d211 */ /* 0x000fe200008f340f */
[----:B------:R-:W-:Y:S01]  /*1f20*/  @!P3 IMAD.IADD R5, R9, 0x1, R5 ;  /* 0x000000010905b824 */ /* 0x000fe200078e0205 */
[----:B------:R-:W-:-:S02]  /*1f30*/  @!P5 LEA R6, P2, R4, c[0x0][0x168], 0x1 ;  /* 0x00005a000406da11 */ /* 0x000fc400078408ff */
[----:B------:R-:W-:Y:S02]  /*1f40*/  @!P3 LEA R26, P1, R8, c[0x0][0x168], 0x1 ;  /* 0x00005a00081aba11 */ /* 0x000fe400078208ff */
[----:B------:R-:W-:Y:S02]  /*1f50*/  @!P5 LEA.HI.X R7, R4, c[0x0][0x16c], R0, 0x1, P2 ;  /* 0x00005b000407da11 */ /* 0x000fe400010f0c00 */
[----:B------:R-:W-:Y:S02]  /*1f60*/  @!P3 LEA.HI.X R27, R8, c[0x0][0x16c], R5, 0x1, P1 ;  /* 0x00005b00081bba11 */ /* 0x000fe400008f0c05 */
[C---:B-1----:R-:W-:Y:S01]  /*1f70*/  IADD3 R11, R14.reuse, 0x60, RZ ;  /* 0x000000600e0b7810 */ /* 0x042fe20007ffe0ff */
[----:B------:R1:W-:Y:S01]  /*1f80*/  @!P5 LDGSTS.E.BYPASS.LTC128B.128 [R243+0x4000], [R6.64] ;  /* 0x0400000006f3dfae */ /* 0x0003e2000b901d4c */
[----:B------:R-:W-:Y:S02]  /*1f90*/  IADD3 R10, R14, 0x70, RZ ;  /* 0x000000700e0a7810 */ /* 0x000fe40007ffe0ff */
[-C--:B------:R-:W-:Y:S01]  /*1fa0*/  ISETP.GE.AND P4, PT, R11, R3.reuse, PT ;  /* 0x000000030b00720c */ /* 0x080fe20003f86270 */
[----:B------:R3:W-:Y:S01]  /*1fb0*/  @!P3 LDGSTS.E.BYPASS.LTC128B.128 [R243+0x4800], [R26.64] ;  /* 0x048000001af3bfae */ /* 0x0007e2000b901d4c */
[----:B------:R-:W-:-:S02]  /*1fc0*/  ISETP.GE.AND P2, PT, R10, R3, PT ;  /* 0x000000030a00720c */ /* 0x000fc40003f46270 */
[C---:B------:R-:W-:Y:S02]  /*1fd0*/  IADD3 R9, R14.reuse, 0x80, RZ ;  /* 0x000000800e097810 */ /* 0x040fe40007ffe0ff */
[----:B------:R-:W-:Y:S02]  /*1fe0*/  IADD3 R8, R14, 0x90, RZ ;  /* 0x000000900e087810 */ /* 0x000fe40007ffe0ff */
[-C--:B------:R-:W-:Y:S02]  /*1ff0*/  ISETP.GE.AND P6, PT, R9, R3.reuse, PT ;  /* 0x000000030900720c */ /* 0x080fe40003fc6270 */
[----:B------:R-:W-:-:S03]  /*2000*/  ISETP.GE.AND P5, PT, R8, R3, PT ;  /* 0x000000030800720c */ /* 0x000fc60003fa6270 */
[C---:B------:R-:W-:Y:S02]  /*2010*/  @!P4 IMAD R4, R15.reuse, 0x60, RZ ;  /* 0x000000600f04c824 */ /* 0x040fe400078e02ff */
[----:B------:R-:W-:Y:S02]  /*2020*/  @!P2 IMAD R0, R15, 0x70, RZ ;  /* 0x000000700f00a824 */ /* 0x000fe400078e02ff */
[----:B-1----:R-:W-:Y:S02]  /*2030*/  @!P4 IMAD.MOV.U32 R6, RZ, RZ, R165 ;  /* 0x000000ffff06c224 */ /* 0x002fe400078e00a5 */
[----:B------:R-:W-:-:S04]  /*2040*/  @!P4 IMAD.MOV.U32 R7, RZ, RZ, R164 ;  /* 0x000000ffff07c224 */ /* 0x000fc800078e00a4 */
[----:B--2---:R-:W-:Y:S01]  /*2050*/  @!P4 IMAD.WIDE.U32 R24, R194, 0x60, R6 ;  /* 0x00000060c218c825 */ /* 0x004fe200078e0006 */
[----:B------:R-:W-:-:S03]  /*2060*/  @!P2 MOV R6, R165 ;  /* 0x000000a50006a202 */ /* 0x000fc60000000f00 */
[----:B------:R-:W-:Y:S01]  /*2070*/  @!P2 IMAD.MOV.U32 R7, RZ, RZ, R164 ;  /* 0x000000ffff07a224 */ /* 0x000fe200078e00a4 */
[----:B------:R-:W-:Y:S01]  /*2080*/  @!P4 LEA R30, P1, R24, c[0x0][0x168], 0x1 ;  /* 0x00005a00181eca11 */ /* 0x000fe200078208ff */
[----:B------:R-:W-:Y:S02]  /*2090*/  @!P4 IMAD.IADD R4, R25, 0x1, R4 ;  /* 0x000000011904c824 */ /* 0x000fe400078e0204 */
[----:B------:R-:W-:-:S03]  /*20a0*/  @!P2 IMAD.WIDE.U32 R6, R194, 0x70, R6 ;  /* 0x00000070c206a825 */ /* 0x000fc600078e0006 */
[----:B------:R-:W-:Y:S01]  /*20b0*/  @!P4 LEA.HI.X R31, R24, c[0x0][0x16c], R4, 0x1, P1 ;  /* 0x00005b00181fca11 */ /* 0x000fe200008f0c04 */
[----:B------:R-:W-:Y:S01]  /*20c0*/  @!P2 IMAD.IADD R0, R7, 0x1, R0 ;  /* 0x000000010700a824 */ /* 0x000fe200078e0200 */
[----:B---3--:R-:W-:Y:S01]  /*20d0*/  @!P2 LEA R26, P3, R6, c[0x0][0x168], 0x1 ;  /* 0x00005a00061aaa11 */ /* 0x008fe200078608ff */
[----:B------:R-:W-:Y:S01]  /*20e0*/  @!P5 IMAD.MOV.U32 R24, RZ, RZ, R165 ;  /* 0x000000ffff18d224 */ /* 0x000fe200078e00a5 */
[----:B------:R-:W-:Y:S01]  /*20f0*/  IADD3 R7, R14, 0xa0, RZ ;  /* 0x000000a00e077810 */ /* 0x000fe20007ffe0ff */
[----:B------:R-:W-:Y:S01]  /*2100*/  @!P5 IMAD.MOV.U32 R25, RZ, RZ, R164 ;  /* 0x000000ffff19d224 */ /* 0x000fe200078e00a4 */
[----:B------:R-:W-:Y:S01]  /*2110*/  @!P6 LEA R5, P1, R194, R165, 0x7 ;  /* 0x000000a5c205e211 */ /* 0x000fe200078238ff */
[----:B------:R1:W-:Y:S01]  /*2120*/  @!P4 LDGSTS.E.BYPASS.LTC128B.128 [R243+0x5000], [R30.64] ;  /* 0x050000001ef3cfae */ /* 0x0003e2000b901d4c */
[----:B------:R-:W-:Y:S01]  /*2130*/  @!P2 LEA.HI.X R27, R6, c[0x0][0x16c], R0, 0x1, P3 ;  /* 0x00005b00061baa11 */ /* 0x000fe200018f0c00 */
[----:B------:R-:W-:Y:S01]  /*2140*/  @!P5 IMAD R0, R15, 0x90, RZ ;  /* 0x000000900f00d824 */ /* 0x000fe200078e02ff */
[----:B------:R-:W-:Y:S01]  /*2150*/  ISETP.GE.AND P3, PT, R7, R3, PT ;  /* 0x000000030700720c */ /* 0x000fe20003f66270 */
[----:B------:R-:W-:Y:S01]  /*2160*/  @!P5 IMAD.WIDE.U32 R24, R194, 0x90, R24 ;  /* 0x00000090c218d825 */ /* 0x000fe200078e0018 */
[----:B------:R-:W-:Y:S01]  /*2170*/  IADD3 R6, R14, 0xb0, RZ ;  /* 0x000000b00e067810 */ /* 0x000fe20007ffe0ff */
[----:B------:R2:W-:Y:S01]  /*2180*/  @!P2 LDGSTS.E.BYPASS.LTC128B.128 [R243+0x5800], [R26.64] ;  /* 0x058000001af3afae */ /* 0x0005e2000b901d4c */
[----:B------:R-:W-:Y:S01]  /*2190*/  @!P6 LEA.HI.X R4, R194, R164, R15, 0x7, P1 ;  /* 0x000000a4c204e211 */ /* 0x000fe200008f3c0f */
[----:B------:R-:W-:Y:S01]  /*21a0*/  @!P5 IMAD.IADD R0, R25, 0x1, R0 ;  /* 0x000000011900d824 */ /* 0x000fe200078e0200 */
[----:B------:R-:W-:-:S02]  /*21b0*/  @!P6 LEA R34, P1, R5, c[0x0][0x168], 0x1 ;  /* 0x00005a000522ea11 */ /* 0x000fc400078208ff */
[-C--:B------:R-:W-:Y:S02]  /*21c0*/  ISETP.GE.AND P4, PT, R6, R3.reuse, PT ;  /* 0x000000030600720c */ /* 0x080fe40003f86270 */
[----:B------:R-:W-:Y:S02]  /*21d0*/  @!P6 LEA.HI.X R35, R5, c[0x0][0x16c], R4, 0x1, P1 ;  /* 0x00005b000523ea11 */ /* 0x000fe400008f0c04 */
[----:B------:R-:W-:Y:S01]  /*21e0*/  IADD3 R5, R14, 0xc0, RZ ;  /* 0x000000c00e057810 */ /* 0x000fe20007ffe0ff */
[----:B------:R-:W-:Y:S02]  /*21f0*/  @!P3 IMAD.MOV.U32 R25, RZ, RZ, R164 ;  /* 0x000000ffff19b224 */ /* 0x000fe400078e00a4 */
[----:B------:R-:W-:Y:S01]  /*2200*/  @!P3 IMAD R4, R15, 0xa0, RZ ;  /* 0x000000a00f04b824 */ /* 0x000fe200078e02ff */
[----:B------:R-:W-:Y:S01]  /*2210*/  ISETP.GE.AND P2, PT, R5, R3, PT ;  /* 0x000000030500720c */ /* 0x000fe20003f46270 */
[----:B------:R3:W-:Y:S01]  /*2220*/  @!P6 LDGSTS.E.BYPASS.LTC128B.128 [R243+0x6000], [R34.64] ;  /* 0x0600000022f3efae */ /* 0x0007e2000b901d4c */
[----:B-1----:R-:W-:-:S04]  /*2230*/  @!P5 LEA R30, P1, R24, c[0x0][0x168], 0x1 ;  /* 0x00005a00181eda11 */ /* 0x002fc800078208ff */
[----:B------:R-:W-:Y:S01]  /*2240*/  @!P5 LEA.HI.X R31, R24, c[0x0][0x16c], R0, 0x1, P1 ;  /* 0x00005b00181fda11 */ /* 0x000fe200008f0c00 */
[----:B------:R-:W-:Y:S01]  /*2250*/  @!P4 IMAD R0, R15, 0xb0, RZ ;  /* 0x000000b00f00c824 */ /* 0x000fe200078e02ff */
[----:B------:R-:W-:Y:S01]  /*2260*/  @!P3 MOV R24, R165 ;  /* 0x000000a50018b202 */ /* 0x000fe20000000f00 */
[----:B--2---:R-:W-:Y:S02]  /*2270*/  @!P4 IMAD.MOV.U32 R26, RZ, RZ, R165 ;  /* 0x000000ffff1ac224 */ /* 0x004fe400078e00a5 */
[----:B------:R-:W-:Y:S01]  /*2280*/  @!P4 IMAD.MOV.U32 R27, RZ, RZ, R164 ;  /* 0x000000ffff1bc224 */ /* 0x000fe200078e00a4 */
[----:B------:R1:W-:Y:S01]  /*2290*/  @!P5 LDGSTS.E.BYPASS.LTC128B.128 [R243+0x6800], [R30.64] ;  /* 0x068000001ef3dfae */ /* 0x0003e2000b901d4c */
[----:B------:R-:W-:-:S04]  /*22a0*/  @!P3 IMAD.WIDE.U32 R24, R194, 0xa0, R24 ;  /* 0x000000a0c218b825 */ /* 0x000fc800078e0018 */
[----:B------:R-:W-:Y:S01]  /*22b0*/  @!P4 IMAD.WIDE.U32 R32, R194, 0xb0, R26 ;  /* 0x000000b0c220c825 */ /* 0x000fe200078e001a */
[----:B------:R-:W-:-:S03]  /*22c0*/  @!P3 LEA R26, P1, R24, c[0x0][0x168], 0x1 ;  /* 0x00005a00181aba11 */ /* 0x000fc600078208ff */
[----:B------:R-:W-:Y:S02]  /*22d0*/  @!P3 IMAD.IADD R4, R25, 0x1, R4 ;  /* 0x000000011904b824 */ /* 0x000fe400078e0204 */
[----:B------:R-:W-:Y:S01]  /*22e0*/  @!P4 IMAD.IADD R0, R33, 0x1, R0 ;  /* 0x000000012100c824 */ /* 0x000fe200078e0200 */
[----:B------:R-:W-:Y:S01]  /*22f0*/  @!P2 MOV R33, R164 ;  /* 0x000000a40021a202 */ /* 0x000fe20000000f00 */
[----:B------:R-:W-:Y:S01]  /*2300*/  @!P2 IMAD R16, R15, 0xc0, RZ ;  /* 0x000000c00f10a824 */ /* 0x000fe200078e02ff */
[----:B------:R-:W-:Y:S02]  /*2310*/  @!P3 LEA.HI.X R27, R24, c[0x0][0x16c], R4, 0x1, P1 ;  /* 0x00005b00181bba11 */ /* 0x000fe400008f0c04 */
[----:B------:R-:W-:Y:S02]  /*2320*/  @!P4 LEA R24, P1, R32, c[0x0][0x168], 0x1 ;  /* 0x00005a002018ca11 */ /* 0x000fe400078208ff */
[----:B------:R-:W-:Y:S01]  /*2330*/  IADD3 R4, R14, 0xe0, RZ ;  /* 0x000000e00e047810 */ /* 0x000fe20007ffe0ff */
[----:B------:R2:W-:Y:S01]  /*2340*/  @!P3 LDGSTS.E.BYPASS.LTC128B.128 [R243+0x7000], [R26.64] ;  /* 0x070000001af3bfae */ /* 0x0005e2000b901d4c */
[----:B------:R-:W-:Y:S01]  /*2350*/  @!P4 LEA.HI.X R25, R32, c[0x0][0x16c], R0, 0x1, P1 ;  /* 0x00005b002019ca11 */ /* 0x000fe200008f0c00 */
[----:B------:R-:W-:Y:S01]  /*2360*/  @!P2 IMAD.MOV.U32 R32, RZ, RZ, R165 ;  /* 0x000000ffff20a224 */ /* 0x000fe200078e00a5 */
[----:B------:R-:W-:-:S02]  /*2370*/  IADD3 R0, R14, 0xd0, RZ ;  /* 0x000000d00e007810 */ /* 0x000fc40007ffe0ff */
[-C--:B------:R-:W-:Y:S01]  /*2380*/  ISETP.GE.AND P5, PT, R4, R3.reuse, PT ;  /* 0x000000030400720c */ /* 0x080fe20003fa6270 */
[----:B------:R-:W-:Y:S01]  /*2390*/  @!P2 IMAD.WIDE.U32 R32, R194, 0xc0, R32 ;  /* 0x000000c0c220a825 */ /* 0x000fe200078e0020 */
[-C--:B------:R-:W-:Y:S01]  /*23a0*/  ISETP.GE.AND P6, PT, R0, R3.reuse, PT ;  /* 0x000000030000720c */ /* 0x080fe20003fc6270 */
[----:B------:R4:W-:Y:S01]  /*23b0*/  @!P4 LDGSTS.E.BYPASS.LTC128B.128 [R243+0x7800], [R24.64] ;  /* 0x0780000018f3cfae */ /* 0x0009e2000b901d4c */
[----:B------:R-:W-:Y:S01]  /*23c0*/  ISETP.GE.AND P3, PT, R23, R3, PT ;  /* 0x000000031700720c */ /* 0x000fe20003f66270 */
[----:B------:R-:W-:Y:S01]  /*23d0*/  @!P2 IMAD.IADD R16, R33, 0x1, R16 ;  /* 0x000000012110a824 */ /* 0x000fe200078e0210 */
[----:B-1----:R-:W-:Y:S01]  /*23e0*/  @!P2 LEA R30, P1, R32, c[0x0][0x168], 0x1 ;  /* 0x00005a00201eaa11 */ /* 0x002fe200078208ff */
[----:B------:R-:W-:-:S03]  /*23f0*/  IMAD R23, R17, c[0x0][0x1b8], RZ ;  /* 0x00006e0011177a24 */ /* 0x000fc600078e02ff */
[----:B------:R-:W-:Y:S01]  /*2400*/  @!P2 LEA.HI.X R31, R32, c[0x0][0x16c], R16, 0x1, P1 ;  /* 0x00005b00201faa11 */ /* 0x000fe200008f0c10 */
[----:B------:R-:W-:Y:S01]  /*2410*/  IMAD R23, R18, c[0x0][0x1bc], R23 ;  /* 0x00006f0012177a24 */ /* 0x000fe200078e0217 */
[----:B------:R-:W-:Y:S01]  /*2420*/  IADD3 R16, R14, 0xf0, RZ ;  /* 0x000000f00e107810 */ /* 0x000fe20007ffe0ff */
[C---:B------:R-:W-:Y:S01]  /*2430*/  @!P5 IMAD R17, R15.reuse, 0xe0, RZ ;  /* 0x000000e00f11d824 */ /* 0x040fe200078e02ff */
[-C--:B------:R-:W-:Y:S01]  /*2440*/  ISETP.GE.AND P1, PT, R22, R3.reuse, PT ;  /* 0x000000031600720c */ /* 0x080fe20003f26270 */
[----:B------:R-:W-:Y:S01]  /*2450*/  @!P6 IMAD R22, R15, 0xd0, RZ ;  /* 0x000000d00f16e824 */ /* 0x000fe200078e02ff */
[----:B------:R-:W-:Y:S01]  /*2460*/  ISETP.GE.AND P4, PT, R16, R3, PT ;  /* 0x000000031000720c */ /* 0x000fe20003f86270 */
[----:B------:R1:W-:Y:S01]  /*2470*/  @!P2 LDGSTS.E.BYPASS.LTC128B.128 [R243+0x8000], [R30.64] ;  /* 0x080000001ef3afae */ /* 0x0003e2000b901d4c */
[----:B------:R-:W-:Y:S02]  /*2480*/  IMAD.IADD R29, R29, 0x1, R23 ;  /* 0x000000011d1d7824 */ /* 0x000fe400078e0217 */
[----:B--2---:R-:W-:-:S02]  /*2490*/  @!P5 IMAD.MOV.U32 R26, RZ, RZ, R165 ;  /* 0x000000ffff1ad224 */ /* 0x004fc400078e00a5 */
[----:B------:R-:W-:-:S04]  /*24a0*/  @!P5 IMAD.MOV.U32 R27, RZ, RZ, R164 ;  /* 0x000000ffff1bd224 */ /* 0x000fc800078e00a4 */
[----:B------:R-:W-:-:S04]  /*24b0*/  @!P5 IMAD.WIDE.U32 R26, R194, 0xe0, R26 ;  /* 0x000000e0c21ad825 */ /* 0x000fc800078e001a */
[--C-:B----4-:R-:W-:Y:S01]  /*24c0*/  @!P6 IMAD.MOV.U32 R24, RZ, RZ, R165.reuse ;  /* 0x000000ffff18e224 */ /* 0x110fe200078e00a5 */
[----:B------:R-:W-:Y:S01]  /*24d0*/  @!P5 IADD3 R17, R27, R17, RZ ;  /* 0x000000111b11d210 */ /* 0x000fe20007ffe0ff */
[----:B------:R-:W-:Y:S02]  /*24e0*/  @!P6 IMAD.MOV.U32 R25, RZ, RZ, R164 ;  /* 0x000000ffff19e224 */ /* 0x000fe400078e00a4 */
[----:B------:R-:W-:Y:S02]  /*24f0*/  @!P4 IMAD.MOV.U32 R32, RZ, RZ, R165 ;  /* 0x000000ffff20c224 */ /* 0x000fe400078e00a5 */
[----:B------:R-:W-:-:S04]  /*2500*/  @!P6 IMAD.WIDE.U32 R24, R194, 0xd0, R24 ;  /* 0x000000d0c218e825 */ /* 0x000fc800078e0018 */
[----:B------:R-:W-:Y:S01]  /*2510*/  @!P6 IMAD.IADD R22, R25, 0x1, R22 ;  /* 0x000000011916e824 */ /* 0x000fe200078e0216 */
[C---:B-1----:R-:W-:Y:S01]  /*2520*/  @!P6 LEA R30, P2, R24.reuse, c[0x0][0x168], 0x1 ;  /* 0x00005a00181eea11 */ /* 0x042fe200078408ff */
[----:B------:R-:W-:Y:S02]  /*2530*/  @!P4 IMAD.MOV.U32 R33, RZ, RZ, R164 ;  /* 0x000000ffff21c224 */ /* 0x000fe400078e00a4 */
[----:B------:R-:W-:Y:S01]  /*2540*/  @!P4 IMAD R15, R15, 0xf0, RZ ;  /* 0x000000f00f0fc824 */ /* 0x000fe200078e02ff */
[----:B------:R-:W-:Y:S01]  /*2550*/  @!P6 LEA.HI.X R31, R24, c[0x0][0x16c], R22, 0x1, P2 ;  /* 0x00005b00181fea11 */ /* 0x000fe200010f0c16 */
[----:B------:R-:W-:Y:S01]  /*2560*/  @!P4 IMAD.WIDE.U32 R32, R194, 0xf0, R32 ;  /* 0x000000f0c220c825 */ /* 0x000fe200078e0020 */
[----:B------:R-:W-:-:S03]  /*2570*/  @!P5 LEA R24, P2, R26, c[0x0][0x168], 0x1 ;  /* 0x00005a001a18da11 */ /* 0x000fc600078408ff */
[----:B------:R-:W-:Y:S01]  /*2580*/  @!P4 IMAD.IADD R15, R33, 0x1, R15 ;  /* 0x00000001210fc824 */ /* 0x000fe200078e020f */
[----:B------:R-:W-:Y:S01]  /*2590*/  @!P5 LEA.HI.X R25, R26, c[0x0][0x16c], R17, 0x1, P2 ;  /* 0x00005b001a19da11 */ /* 0x000fe200010f0c11 */
[----:B------:R1:W-:Y:S01]  /*25a0*/  @!P6 LDGSTS.E.BYPASS.LTC128B.128 [R243+0x8800], [R30.64] ;  /* 0x088000001ef3efae */ /* 0x0003e2000b901d4c */
[----:B------:R-:W-:Y:S01]  /*25b0*/  @!P4 LEA R22, P2, R32, c[0x0][0x168], 0x1 ;  /* 0x00005a002016ca11 */ /* 0x000fe200078408ff */
[----:B------:R-:W-:Y:S01]  /*25c0*/  IMAD R17, R166, c[0x0][0x1a4], RZ ;  /* 0x00006900a6117a24 */ /* 0x000fe200078e02ff */
[-C--:B------:R-:W-:Y:S01]  /*25d0*/  ISETP.GE.AND P6, PT, R21, R3.reuse, PT ;  /* 0x000000031500720c */ /* 0x080fe20003fc6270 */
[----:B------:R2:W-:Y:S01]  /*25e0*/  @!P5 LDGSTS.E.BYPASS.LTC128B.128 [R243+0x9000], [R24.64] ;  /* 0x0900000018f3dfae */ /* 0x0005e2000b901d4c */
[----:B------:R-:W-:Y:S01]  /*25f0*/  @!P4 LEA.HI.X R23, R32, c[0x0][0x16c], R15, 0x1, P2 ;  /* 0x00005b002017ca11 */ /* 0x000fe200010f0c0f */
[----:B------:R-:W-:Y:S01]  /*2600*/  IMAD.WIDE.U32 R20, R20, c[0x0][0x1a0], R28 ;  /* 0x0000680014147a25 */ /* 0x000fe200078e001c */
[----:B------:R-:W-:-:S03]  /*2610*/  ISETP.GE.AND P5, PT, R13, R3, PT ;  /* 0x000000030d00720c */ /* 0x000fc60003fa6270 */
[----:B------:R4:W-:Y:S01]  /*2620*/  @!P4 LDGSTS.E.BYPASS.LTC128B.128 [R243+0x9800], [R22.64] ;  /* 0x0980000016f3cfae */ /* 0x0009e2000b901d4c */
[----:B------:R-:W-:Y:S01]  /*2630*/  IMAD.IADD R19, R21, 0x1, R19 ;  /* 0x0000000115137824 */ /* 0x000fe200078e0213 */
[----:B------:R-:W-:Y:S02]  /*2640*/  LEA R240, P2, R20, c[0x0][0x170], 0x1 ;  /* 0x00005c0014f07a11 */ /* 0x000fe400078408ff */
[----:B------:R-:W0:Y:S01]  /*2650*/  LDGDEPBAR ;  /* 0x00000000000079af */ /* 0x000e220000000000 */
[----:B------:R-:W-:Y:S01]  /*2660*/  ISETP.GE.AND P4, PT, R14, R3, PT ;  /* 0x000000030e00720c */ /* 0x000fe20003f86270 */
[----:B------:R-:W-:Y:S01]  /*2670*/  @!P6 IMAD.MOV.U32 R13, RZ, RZ, c[0x0][0x1a4] ;  /* 0x00006900ff0de624 */ /* 0x000fe200078e00ff */
[----:B------:R-:W-:Y:S01]  /*2680*/  LEA.HI.X R239, R20, c[0x0][0x174], R19, 0x1, P2 ;  /* 0x00005d0014ef7a11 */ /* 0x000fe200010f0c13 */
[----:B------:R-:W-:Y:S01]  /*2690*/  @!P6 IMAD.MOV.U32 R20, RZ, RZ, R240 ;  /* 0x000000ffff14e224 */ /* 0x000fe200078e00f0 */
[----:B------:R-:W-:Y:S01]  /*26a0*/  @!P6 MOV R15, c[0x0][0x1a0] ;  /* 0x00006800000fea02 */ /* 0x000fe20000000f00 */
[----:B------:R-:W-:Y:S01]  /*26b0*/  @!P6 IMAD R13, R13, 0x60, RZ ;  /* 0x000000600d0de824 */ /* 0x000fe200078e02ff */
[----:B------:R-:W-:Y:S01]  /*26c0*/  SHF.L.U32 R14, R14, 0x3, RZ ;  /* 0x000000030e0e7819 */ /* 0x000fe200000006ff */
[----:B------:R-:W-:-:S04]  /*26d0*/  @!P6 IMAD.MOV.U32 R21, RZ, RZ, R239 ;  /* 0x000000ffff15e224 */ /* 0x000fc800078e00ef */
[----:B------:R-:W-:-:S04]  /*26e0*/  @!P6 IMAD.WIDE.U32 R20, R15, 0x60, R20 ;  /* 0x000000600f14e825 */ /* 0x000fc800078e0014 */
[----:B------:R-:W-:Y:S01]  /*26f0*/  @!P1 IMAD.MOV.U32 R15, RZ, RZ, c[0x0][0x1a4] ;  /* 0x00006900ff0f9624 */ /* 0x000fe200078e00ff */
[----:B--2---:R-:W-:Y:S01]  /*2700*/  @!P4 MOV R24, R240 ;  /* 0x000000f00018c202 */ /* 0x004fe20000000f00 */
[----:B------:R-:W-:Y:S02]  /*2710*/  @!P4 IMAD.MOV.U32 R25, RZ, RZ, R239 ;  /* 0x000000ffff19c224 */ /* 0x000fe400078e00ef */
[----:B------:R-:W-:Y:S02]  /*2720*/  @!P6 IMAD.IADD R21, R21, 0x1, R13 ;  /* 0x000000011515e824 */ /* 0x000fe400078e020d */
[----:B----4-:R-:W-:Y:S01]  /*2730*/  IMAD.WIDE.U32 R22, R166, c[0x0][0x1a0], RZ ;  /* 0x00006800a6167a25 */ /* 0x010fe200078e00ff */
[----:B------:R-:W-:-:S04]  /*2740*/  DEPBAR.LE SB0, 0x0 ;  /* 0x000080000000791a */ /* 0x000fc80000000000 */
[----:B------:R-:W-:Y:S01]  /*2750*/  BAR.SYNC.DEFER_BLOCKING 0x0 ;  /* 0x0000000000007b1d */ /* 0x000fe20000010000 */
[----:B------:R-:W-:-:S04]  /*2760*/  @!P3 IADD3 R18, P2, R240, R22, RZ ;  /* 0x00000016f012b210 */ /* 0x000fc80007f5e0ff */
[----:B------:R-:W-:Y:S01]  /*2770*/  @!P3 IADD3.X R19, R239, R23, R17, P2, !PT ;  /* 0x00000017ef13b210 */ /* 0x000fe200017fe411 */
[----:B------:R-:W-:-:S05]  /*2780*/  @!P1 IMAD.MOV.U32 R17, RZ, RZ, c[0x0][0x1a0] ;  /* 0x00006800ff119624 */ /* 0x000fca00078e00ff */
[----:B------:R-:W-:-:S04]  /*2790*/  @!P1 LEA R22, P2, R17, R240, 0x6 ;  /* 0x000000f011169211 */ /* 0x000fc800078430ff */
        /* <DEDUP_REMOVED lines=31> */
[----:B------:R-:W-:Y:S02]  /*2990*/  @!P4 IMAD.MOV.U32 R8, RZ, RZ, R240 ;  /* 0x000000ffff08c224 */ /* 0x000fe400078e00f0 */
[----:B------:R-:W-:Y:S01]  /*29a0*/  @!P4 IMAD.MOV.U32 R9, RZ, RZ, R239 ;  /* 0x000000ffff09c224 */ /* 0x000fe200078e00ef */
[----:B------:R-:W-:Y:S01]  /*29b0*/  @P5 STS.128 [R243+0xc000], RZ ;  /* 0x00c000fff3005388 */ /* 0x000fe20000000c00 */
[----:B------:R-:W-:-:S02]  /*29c0*/  @!P4 IMAD R11, R11, 0xa0, RZ ;  /* 0x000000a00b0bc824 */ /* 0x000fc400078e02ff */
[----:B------:R-:W-:Y:S01]  /*29d0*/  @!P3 IMAD.MOV.U32 R10, RZ, RZ, c[0x0][0x1a4] ;  /* 0x00006900ff0ab624 */ /* 0x000fe200078e00ff */
[----:B------:R-:W-:Y:S01]  /*29e0*/  @!PT LDS RZ, [RZ] ;  /* 0x00000000fffff984 */ /* 0x000fe20000000800 */
[----:B------:R-:W-:Y:S01]  /*29f0*/  @!PT LDS RZ, [RZ] ;  /* 0x00000000fffff984 */ /* 0x000fe20000000800 */
[----:B------:R-:W-:Y:S01]  /*2a00*/  @!PT LDS RZ, [RZ] ;  /* 0x00000000fffff984 */ /* 0x000fe20000000800 */
[----:B------:R3:W-:Y:S01]  /*2a10*/  @!P5 LDGSTS.E.BYPASS.LTC128B.128 [R243+0xc000], [R12.64] ;  /* 0x0c0000000cf3dfae */ /* 0x0007e2000b901d4c */
[----:B------:R-:W-:Y:S02]  /*2a20*/  ISETP.GE.AND P5, PT, R7, R3, PT ;  /* 0x000000030700720c */ /* 0x000fe40003fa6270 */
[----:B----4-:R-:W-:Y:S01]  /*2a30*/  @!P3 MOV R18, c[0x0][0x1a0] ;  /* 0x000068000012ba02 */ /* 0x010fe20000000f00 */
[----:B------:R-:W-:Y:S01]  /*2a40*/  @!P3 IMAD R10, R10, 0xc0, RZ ;  /* 0x000000c00a0ab824 */ /* 0x000fe200078e02ff */
[----:B------:R-:W-:Y:S01]  /*2a50*/  @P4 STS.128 [R243+0xc800], RZ ;  /* 0x00c800fff3004388 */ /* 0x000fe20000000c00 */
[----:B------:R-:W-:Y:S02]  /*2a60*/  @!P6 IMAD.MOV.U32 R7, RZ, RZ, c[0x0][0x1a4] ;  /* 0x00006900ff07e624 */ /* 0x000fe400078e00ff */
[----:B-1----:R-:W-:Y:S02]  /*2a70*/  @!P2 IMAD.MOV.U32 R22, RZ, RZ, R240 ;  /* 0x000000ffff16a224 */ /* 0x002fe400078e00f0 */
[----:B------:R-:W-:-:S02]  /*2a80*/  @!P2 IMAD.MOV.U32 R23, RZ, RZ, R239 ;  /* 0x000000ffff17a224 */ /* 0x000fc400078e00ef */
[----:B--2---:R-:W-:-:S04]  /*2a90*/  @!P4 IMAD.MOV.U32 R20, RZ, RZ, c[0x0][0x1a0] ;  /* 0x00006800ff14c624 */ /* 0x004fc800078e00ff */
[----:B------:R-:W-:-:S04]  /*2aa0*/  @!P4 IMAD.WIDE.U32 R20, R20, 0xa0, R8 ;  /* 0x000000a01414c825 */ /* 0x000fc800078e0008 */
[----:B------:R-:W-:Y:S02]  /*2ab0*/  @!P3 IMAD.MOV.U32 R8, RZ, RZ, R240 ;  /* 0x000000ffff08b224 */ /* 0x000fe400078e00f0 */
[----:B------:R-:W-:Y:S02]  /*2ac0*/  @!P3 IMAD.MOV.U32 R9, RZ, RZ, R239 ;  /* 0x000000ffff09b224 */ /* 0x000fe400078e00ef */
[----:B------:R-:W-:Y:S02]  /*2ad0*/  @!P4 IMAD.IADD R21, R21, 0x1, R11 ;  /* 0x000000011515c824 */ /* 0x000fe400078e020b */
[----:B------:R-:W-:Y:S01]  /*2ae0*/  @!P3 IMAD.WIDE.U32 R18, R18, 0xc0, R8 ;  /* 0x000000c01212b825 */ /* 0x000fe200078e0008 */
[----:B------:R-:W-:Y:S02]  /*2af0*/  @!P2 MOV R9, c[0x0][0x1a0] ;  /* 0x000068000009aa02 */ /* 0x000fe40000000f00 */
[----:B------:R-:W-:Y:S01]  /*2b00*/  @!PT LDS RZ, [RZ] ;  /* 0x00000000fffff984 */ /* 0x000fe20000000800 */
[----:B------:R-:W-:Y:S01]  /*2b10*/  @!PT LDS RZ, [RZ] ;  /* 0x00000000fffff984 */ /* 0x000fe20000000800 */
[----:B------:R-:W-:Y:S01]  /*2b20*/  @!PT LDS RZ, [RZ] ;  /* 0x00000000fffff984 */ /* 0x000fe20000000800 */
[----:B------:R1:W-:Y:S01]  /*2b30*/  @!P4 LDGSTS.E.BYPASS.LTC128B.128 [R243+0xc800], [R20.64] ;  /* 0x0c80000014f3cfae */ /* 0x0003e2000b901d4c */
[----:B------:R-:W-:Y:S01]  /*2b40*/  @!P2 IMAD.MOV.U32 R8, RZ, RZ, c[0x0][0x1a4] ;  /* 0x00006900ff08a624 */ /* 0x000fe200078e00ff */
[----:B------:R-:W-:Y:S01]  /*2b50*/  @!P3 IADD3 R19, R19, R10, RZ ;  /* 0x0000000a1313b210 */ /* 0x000fe20007ffe0ff */
[----:B------:R-:W-:Y:S01]  /*2b60*/  @!P2 IMAD.WIDE.U32 R22, R9, 0xe0, R22 ;  /* 0x000000e00916a825 */ /* 0x000fe200078e0016 */
[----:B------:R-:W-:Y:S01]  /*2b70*/  LEA.HI R9, R201, R167, RZ, 0x4 ;  /* 0x000000a7c9097211 */ /* 0x000fe200078f20ff */
[----:B------:R-:W-:Y:S01]  /*2b80*/  @P3 STS.128 [R243+0xd000], RZ ;  /* 0x00d000fff3003388 */ /* 0x000fe20000000c00 */
[-C--:B------:R-:W-:Y:S01]  /*2b90*/  ISETP.GE.AND P4, PT, R6, R3.reuse, PT ;  /* 0x000000030600720c */ /* 0x080fe20003f86270 */
[----:B------:R-:W-:Y:S01]  /*2ba0*/  @!P2 IMAD R8, R8, 0xe0, RZ ;  /* 0x000000e00808a824 */ /* 0x000fe200078e02ff */
[----:B------:R-:W-:Y:S01]  /*2bb0*/  LOP3.LUT R11, R9, 0xfffffff0, RZ, 0xc0, !PT ;  /* 0xfffffff0090b7812 */ /* 0x000fe200078ec0ff */
[----:B------:R-:W-:Y:S01]  /*2bc0*/  @!PT LDS RZ, [RZ] ;  /* 0x00000000fffff984 */ /* 0x000fe20000000800 */
[----:B------:R-:W-:Y:S01]  /*2bd0*/  @!PT LDS RZ, [RZ] ;  /* 0x00000000fffff984 */ /* 0x000fe20000000800 */
[----:B------:R-:W-:Y:S01]  /*2be0*/  @!PT LDS RZ, [RZ] ;  /* 0x00000000fffff984 */ /* 0x000fe20000000800 */
[----:B------:R2:W-:Y:S01]  /*2bf0*/  @!P3 LDGSTS.E.BYPASS.LTC128B.128 [R243+0xd000], [R18.64] ;  /* 0x0d00000012f3bfae */ /* 0x0005e2000b901d4c */
[----:B------:R-:W-:Y:S01]  /*2c00*/  SHF.R.S32.HI R9, RZ, 0x4, R9 ;  /* 0x00000004ff097819 */ /* 0x000fe20000011409 */
[----:B------:R-:W-:Y:S01]  /*2c10*/  @!P2 IMAD.IADD R23, R23, 0x1, R8 ;  /* 0x000000011717a824 */ /* 0x000fe200078e0208 */
[----:B------:R-:W-:Y:S01]  /*2c20*/  ISETP.GE.AND P3, PT, R5, R3, PT ;  /* 0x000000030500720c */ /* 0x000fe20003f66270 */
[----:B------:R-:W-:Y:S01]  /*2c30*/  IMAD.IADD R11, R167, 0x1, -R11 ;  /* 0x00000001a70b7824 */ /* 0x000fe200078e0a0b */
[----:B------:R-:W-:Y:S01]  /*2c40*/  @P2 STS.128 [R243+0xd800], RZ ;  /* 0x00d800fff3002388 */ /* 0x000fe20000000c00 */
[----:B------:R-:W-:Y:S01]  /*2c50*/  @!P6 IMAD.MOV.U32 R8, RZ, RZ, c[0x0][0x1a0] ;  /* 0x00006800ff08e624 */ /* 0x000fe200078e00ff */
[----:B------:R-:W-:-:S02]  /*2c60*/  LEA.HI R10, R9, R9, RZ, 0x1 ;  /* 0x00000009090a7211 */ /* 0x000fc400078f08ff */
[----:B------:R-:W-:Y:S01]  /*2c70*/  SHF.R.S32.HI R6, RZ, 0x1f, R11 ;  /* 0x0000001fff067819 */ /* 0x000fe2000001140b */
[----:B------:R-:W-:Y:S01]  /*2c80*/  @!PT LDS RZ, [RZ] ;  /* 0x00000000fffff984 */ /* 0x000fe20000000800 */
[----:B------:R-:W-:Y:S01]  /*2c90*/  @!PT LDS RZ, [RZ] ;  /* 0x00000000fffff984 */ /* 0x000fe20000000800 */
[----:B------:R-:W-:Y:S01]  /*2ca0*/  @!PT LDS RZ, [RZ] ;  /* 0x00000000fffff984 */ /* 0x000fe20000000800 */
[----:B------:R4:W-:Y:S01]  /*2cb0*/  @!P2 LDGSTS.E.BYPASS.LTC128B.128 [R243+0xd800], [R22.64] ;  /* 0x0d80000016f3afae */ /* 0x0009e2000b901d4c */
[----:B---3--:R-:W-:Y:S02]  /*2cc0*/  @!P6 LEA R12, P2, R8, R240, 0x8 ;  /* 0x000000f0080ce211 */ /* 0x008fe400078440ff */
[----:B------:R-:W-:Y:S01]  /*2cd0*/  LEA.HI R6, R6, R11, RZ, 0x3 ;  /* 0x0000000b06067211 */ /* 0x000fe200078f18ff */
[----:B------:R-:W-:Y:S01]  /*2ce0*/  @P6 STS.128 [R243+0xe000], RZ ;  /* 0x00e000fff3006388 */ /* 0x000fe20000000c00 */
[----:B------:R-:W-:Y:S01]  /*2cf0*/  @!P6 LEA.HI.X R13, R8, R239, R7, 0x8, P2 ;  /* 0x000000ef080de211 */ /* 0x000fe200010f4407 */
[----:B------:R-:W-:Y:S01]  /*2d00*/  IMAD.SHL.U32 R8, R176, 0x40, RZ ;  /* 0x00000040b0087824 */ /* 0x000fe200078e00ff */
[----:B------:R-:W-:Y:S01]  /*2d10*/  LOP3.LUT R5, R6, 0xfffffff8, RZ, 0xc0, !PT ;  /* 0xfffffff806057812 */ /* 0x000fe200078ec0ff */
[----:B-1----:R-:W-:Y:S01]  /*2d20*/  @!P3 IMAD.MOV.U32 R20, RZ, RZ, c[0x0][0x1a0] ;  /* 0x00006800ff14b624 */ /* 0x002fe200078e00ff */
[----:B------:R-:W-:Y:S01]  /*2d30*/  @!P1 MOV R7, c[0x0][0x1a0] ;  /* 0x0000680000079a02 */ /* 0x000fe20000000f00 */
[----:B------:R-:W-:Y:S01]  /*2d40*/  @!PT LDS RZ, [RZ] ;  /* 0x00000000fffff984 */ /* 0x000fe20000000800 */
[----:B------:R-:W-:Y:S01]  /*2d50*/  @!PT LDS RZ, [RZ] ;  /* 0x00000000fffff984 */ /* 0x000fe20000000800 */
[----:B------:R-:W-:Y:S01]  /*2d60*/  @!PT LDS RZ, [RZ] ;  /* 0x00000000fffff984 */ /* 0x000fe20000000800 */
[----:B------:R1:W-:Y:S01]  /*2d70*/  @!P6 LDGSTS.E.BYPASS.LTC128B.128 [R243+0xe000], [R12.64] ;  /* 0x0e0000000cf3efae */ /* 0x0003e2000b901d4c */
[----:B------:R-:W-:Y:S01]  /*2d80*/  LOP3.LUT R10, R10, 0xfffffffe, RZ, 0xc0, !PT ;  /* 0xfffffffe0a0a7812 */ /* 0x000fe200078ec0ff */
[----:B------:R-:W-:Y:S01]  /*2d90*/  IMAD.SHL.U32 R196, R6, 0x40, RZ ;  /* 0x0000004006c47824 */ /* 0x000fe200078e00ff */
[-C--:B------:R-:W-:Y:S01]  /*2da0*/  ISETP.GE.AND P2, PT, R0, R3.reuse, PT ;  /* 0x000000030000720c */ /* 0x080fe20003f46270 */
[----:B------:R-:W-:Y:S01]  /*2db0*/  IMAD.IADD R0, R11, 0x1, -R5 ;  /* 0x000000010b007824 */ /* 0x000fe200078e0a05 */
[----:B------:R-:W-:Y:S01]  /*2dc0*/  LOP3.LUT R8, R8, 0x1c0, RZ, 0xc0, !PT ;  /* 0x000001c008087812 */ /* 0x000fe200078ec0ff */
[----:B------:R-:W-:Y:S01]  /*2dd0*/  IMAD.IADD R10, R9, 0x1, -R10 ;  /* 0x00000001090a7824 */ /* 0x000fe200078e0a0a */
[----:B------:R-:W-:Y:S01]  /*2de0*/  ISETP.GE.AND P6, PT, R4, R3, PT ;  /* 0x000000030400720c */ /* 0x000fe20003fc6270 */
[----:B--2---:R-:W-:Y:S01]  /*2df0*/  @!P1 IMAD.MOV.U32 R18, RZ, RZ, R240 ;  /* 0x000000ffff129224 */ /* 0x004fe200078e00f0 */
[----:B------:R-:W-:Y:S01]  /*2e00*/  LOP3.LUT R14, R8, 0x8, R14, 0xf8, !PT ;  /* 0x00000008080e7812 */ /* 0x000fe200078ef80e */
[----:B------:R-:W-:Y:S01]  /*2e10*/  @!P1 IMAD.MOV.U32 R19, RZ, RZ, R239 ;  /* 0x000000ffff139224 */ /* 0x000fe200078e00ef */
[----:B------:R-:W-:Y:S01]  /*2e20*/  SHF.R.U32.HI R8, RZ, 0x3, R8 ;  /* 0x00000003ff087819 */ /* 0x000fe20000011608 */
[----:B------:R-:W-:Y:S01]  /*2e30*/  IMAD.SHL.U32 R4, R10, 0x8, RZ ;  /* 0x000000080a047824 */ /* 0x000fe200078e00ff */
[----:B------:R-:W-:Y:S01]  /*2e40*/  @P1 STS.128 [R243+0xe800], RZ ;  /* 0x00e800fff3001388 */ /* 0x000fe20000000c00 */
[----:B------:R-:W-:Y:S01]  /*2e50*/  @!P1 IMAD.WIDE.U32 R18, R7, 0x120, R18 ;  /* 0x0000012007129825 */ /* 0x000fe200078e0012 */
[----:B------:R-:W-:-:S02]  /*2e60*/  LOP3.LUT R8, R14, R8, RZ, 0x3c, !PT ;  /* 0x000000080e087212 */ /* 0x000fc400078e3cff */
[----:B----4-:R-:W-:Y:S01]  /*2e70*/  @!P4 MOV R22, c[0x0][0x1a0] ;  /* 0x000068000016ca02 */ /* 0x010fe20000000f00 */
[----:B------:R-:W-:Y:S01]  /*2e80*/  IMAD.SHL.U32 R7, R0, 0x40, RZ ;  /* 0x0000004000077824 */ /* 0x000fe200078e00ff */
[----:B------:R-:W-:Y:S01]  /*2e90*/  @!P5 MOV R14, c[0x0][0x1a4] ;  /* 0x00006900000eda02 */ /* 0x000fe20000000f00 */
[----:B------:R-:W-:Y:S01]  /*2ea0*/  @!P1 IMAD.MOV.U32 R5, RZ, RZ, c[0x0][0x1a4] ;  /* 0x00006900ff059624 */ /* 0x000fe200078e00ff */
[----:B------:R-:W-:Y:S01]  /*2eb0*/  LEA.HI R201, R201, R167, RZ, 0x5 ;  /* 0x000000a7c9c97211 */ /* 0x000fe200078f28ff */
[----:B------:R-:W-:Y:S01]  /*2ec0*/  @!P5 IMAD.MOV.U32 R9, RZ, RZ, c[0x0][0x1a0] ;  /* 0x00006800ff09d624 */ /* 0x000fe200078e00ff */
[----:B------:R-:W-:Y:S01]  /*2ed0*/  LOP3.LUT R7, R7, 0x1c0, RZ, 0xc0, !PT ;  /* 0x000001c007077812 */ /* 0x000fe200078ec0ff */
[----:B------:R-:W-:Y:S01]  /*2ee0*/  @!P1 IMAD R5, R5, 0x120, RZ ;  /* 0x0000012005059824 */ /* 0x000fe200078e02ff */
[----:B------:R-:W-:Y:S01]  /*2ef0*/  SHF.R.S32.HI R199, RZ, 0x5, R201 ;  /* 0x00000005ffc77819 */ /* 0x000fe200000114c9 */
[----:B------:R-:W-:Y:S01]  /*2f00*/  IMAD R235, R10, 0x200, R8 ;  /* 0x000002000aeb7824 */ /* 0x000fe200078e0208 */
[----:B------:R-:W-:Y:S01]  /*2f10*/  LOP3.LUT R4, R7, 0x8, R4, 0xf8, !PT ;  /* 0x0000000807047812 */ /* 0x000fe200078ef804 */
[----:B------:R-:W-:Y:S01]  /*2f20*/  @!P1 IMAD.IADD R19, R19, 0x1, R5 ;  /* 0x0000000113139824 */ /* 0x000fe200078e0205 */
[----:B------:R-:W-:Y:S01]  /*2f30*/  SHF.R.U32.HI R195, RZ, 0x3, R7 ;  /* 0x00000003ffc37819 */ /* 0x000fe20000011607 */
[----:B------:R-:W-:Y:S01]  /*2f40*/  @!P5 IMAD.MOV.U32 R5, RZ, RZ, R239 ;  /* 0x000000ffff05d224 */ /* 0x000fe200078e00ef */
[----:B------:R-:W-:Y:S01]  /*2f50*/  LOP3.LUT R196, R196, 0xfffffe00, RZ, 0xc0, !PT ;  /* 0xfffffe00c4c47812 */ /* 0x000fe200078ec0ff */
[----:B------:R-:W-:Y:S01]  /*2f60*/  @!P5 IMAD R14, R14, 0x140, RZ ;  /* 0x000001400e0ed824 */ /* 0x000fe200078e02ff */
[----:B------:R-:W-:Y:S01]  /*2f70*/  LOP3.LUT R195, R4, R195, RZ, 0x3c, !PT ;  /* 0x000000c304c37212 */ /* 0x000fe200078e3cff */
[----:B------:R-:W-:Y:S01]  /*2f80*/  @!P5 IMAD.MOV.U32 R4, RZ, RZ, R240 ;  /* 0x000000ffff04d224 */ /* 0x000fe200078e00f0 */
[----:B------:R-:W-:Y:S01]  /*2f90*/  @!PT LDS RZ, [RZ] ;  /* 0x00000000fffff984 */ /* 0x000fe20000000800 */
[----:B------:R-:W-:Y:S01]  /*2fa0*/  @!PT LDS RZ, [RZ] ;  /* 0x00000000fffff984 */ /* 0x000fe20000000800 */
[----:B------:R-:W-:Y:S01]  /*2fb0*/  @!PT LDS RZ, [RZ] ;  /* 0x00000000fffff984 */ /* 0x000fe20000000800 */
[----:B------:R2:W-:Y:S01]  /*2fc0*/  @!P1 LDGSTS.E.BYPASS.LTC128B.128 [R243+0xe800], [R18.64] ;  /* 0x0e80000012f39fae */ /* 0x0005e2000b901d4c */
[----:B------:R-:W-:Y:S01]  /*2fd0*/  ISETP.GE.AND P1, PT, R16, R3, PT ;  /* 0x000000031000720c */ /* 0x000fe20003f26270 */
[----:B-1----:R-:W-:Y:S01]  /*2fe0*/  @!P4 IMAD.MOV.U32 R12, RZ, RZ, c[0x0][0x1a4] ;  /* 0x00006900ff0cc624 */ /* 0x002fe200078e00ff */
[----:B------:R-:W-:Y:S01]  /*2ff0*/  SHF.L.U32 R235, R235, 0x1, RZ ;  /* 0x00000001ebeb7819 */ /* 0x000fe200000006ff */
[----:B------:R-:W-:Y:S01]  /*3000*/  @!P5 IMAD.WIDE.U32 R8, R9, 0x140, R4 ;  /* 0x000001400908d825 */ /* 0x000fe200078e0004 */
[----:B------:R-:W-:Y:S02]  /*3010*/  @P5 STS.128 [R243+0xf000], RZ ;  /* 0x00f000fff3005388 */ /* 0x000fe40000000c00 */
[----:B------:R-:W-:Y:S01]  /*3020*/  IADD3 R232, R235, 0x2040, RZ ;  /* 0x00002040ebe87810 */ /* 0x000fe20007ffe0ff */
[----:B------:R-:W-:Y:S01]  /*3030*/  @!P4 IMAD.MOV.U32 R4, RZ, RZ, R240 ;  /* 0x000000ffff04c224 */ /* 0x000fe200078e00f0 */
[----:B------:R-:W-:Y:S01]  /*3040*/  @!P5 IADD3 R15, R9, R14, RZ ;  /* 0x0000000e090fd210 */ /* 0x000fe20007ffe0ff */
[----:B------:R-:W-:-:S02]  /*3050*/  @!P4 IMAD.MOV.U32 R5, RZ, RZ, R239 ;  /* 0x000000ffff05c224 */ /* 0x000fc400078e00ef */
[----:B------:R-:W-:Y:S02]  /*3060*/  @!P3 IMAD.MOV.U32 R10, RZ, RZ, c[0x0][0x1a4] ;  /* 0x00006900ff0ab624 */ /* 0x000fe400078e00ff */
[----:B------:R-:W-:-:S04]  /*3070*/  @!P4 IMAD.WIDE.U32 R22, R22, 0x160, R4 ;  /* 0x000001601616c825 */ /* 0x000fc800078e0004 */
[----:B------:R-:W-:Y:S02]  /*3080*/  @!P3 IMAD.MOV.U32 R4, RZ, RZ, R240 ;  /* 0x000000ffff04b224 */ /* 0x000fe400078e00f0 */
[----:B------:R-:W-:Y:S02]  /*3090*/  @!P3 IMAD.MOV.U32 R5, RZ, RZ, R239 ;  /* 0x000000ffff05b224 */ /* 0x000fe400078e00ef */
[----:B------:R-:W-:Y:S02]  /*30a0*/  @!P4 IMAD R12, R12, 0x160, RZ ;  /* 0x000001600c0cc824 */ /* 0x000fe400078e02ff */
[----:B------:R-:W-:Y:S01]  /*30b0*/  @!P3 IMAD.WIDE.U32 R20, R20, 0x180, R4 ;  /* 0x000001801414b825 */ /* 0x000fe200078e0004 */
[----:B------:R-:W-:Y:S02]  /*30c0*/  @!P2 MOV R5, R239 ;  /* 0x000000ef0005a202 */ /* 0x000fe40000000f00 */
[----:B------:R-:W-:Y:S01]  /*30d0*/  @!P4 IADD3 R13, R23, R12, RZ ;  /* 0x0000000c170dc210 */ /* 0x000fe20007ffe0ff */
[----:B--2---:R-:W-:-:S02]  /*30e0*/  @!P2 IMAD.MOV.U32 R18, RZ, RZ, c[0x0][0x1a0] ;  /* 0x00006800ff12a624 */ /* 0x004fc400078e00ff */
[----:B------:R-:W-:Y:S02]  /*30f0*/  @!P2 IMAD.MOV.U32 R4, RZ, RZ, R240 ;  /* 0x000000ffff04a224 */ /* 0x000fe400078e00f0 */
[----:B------:R-:W-:Y:S02]  /*3100*/  @!P5 IMAD.MOV.U32 R14, RZ, RZ, R8 ;  /* 0x000000ffff0ed224 */ /* 0x000fe400078e0008 */
[----:B------:R-:W-:-:S03]  /*3110*/  @!P2 IMAD.WIDE.U32 R18, R18, 0x1a0, R4 ;  /* 0x000001a01212a825 */ /* 0x000fc600078e0004 */
[----:B------:R-:W-:Y:S01]  /*3120*/  @!PT LDS RZ, [RZ] ;  /* 0x00000000fffff984 */ /* 0x000fe20000000800 */
[----:B------:R-:W-:Y:S01]  /*3130*/  @!PT LDS RZ, [RZ] ;  /* 0x00000000fffff984 */ /* 0x000fe20000000800 */
[----:B------:R-:W-:Y:S01]  /*3140*/  @!PT LDS RZ, [RZ] ;  /* 0x00000000fffff984 */ /* 0x000fe20000000800 */
[----:B------:R1:W-:Y:S01]  /*3150*/  @!P5 LDGSTS.E.BYPASS.LTC128B.128 [R243+0xf000], [R14.64] ;  /* 0x0f0000000ef3dfae */ /* 0x0003e2000b901d4c */
[----:B------:R-:W-:Y:S02]  /*3160*/  @!P6 IMAD.MOV.U32 R16, RZ, RZ, c[0x0][0x1a0] ;  /* 0x00006800ff10e624 */ /* 0x000fe400078e00ff */
[----:B------:R-:W-:Y:S01]  /*3170*/  @!P6 IMAD.MOV.U32 R4, RZ, RZ, R240 ;  /* 0x000000ffff04e224 */ /* 0x000fe200078e00f0 */
[----:B------:R-:W-:Y:S01]  /*3180*/  @P4 STS.128 [R243+0xf800], RZ ;  /* 0x00f800fff3004388 */ /* 0x000fe20000000c00 */
[----:B------:R-:W-:Y:S02]  /*3190*/  @!P6 IMAD.MOV.U32 R5, RZ, RZ, R239 ;  /* 0x000000ffff05e224 */ /* 0x000fe400078e00ef */
[----:B------:R-:W-:Y:S02]  /*31a0*/  @!P2 IMAD.MOV.U32 R8, RZ, RZ, c[0x0][0x1a4] ;  /* 0x00006900ff08a624 */ /* 0x000fe400078e00ff */
[----:B------:R-:W-:Y:S02]  /*31b0*/  @!P3 IMAD R10, R10, 0x180, RZ ;  /* 0x000001800a0ab824 */ /* 0x000fe400078e02ff */
[----:B------:R-:W-:-:S02]  /*31c0*/  @!P6 IMAD.MOV.U32 R7, RZ, RZ, c[0x0][0x1a4] ;  /* 0x00006900ff07e624 */ /* 0x000fc400078e00ff */
[----:B------:R-:W-:-:S04]  /*31d0*/  @!P6 IMAD.WIDE.U32 R16, R16, 0x1c0, R4 ;  /* 0x000001c01010e825 */ /* 0x000fc800078e0004 */
[----:B------:R-:W-:Y:S02]  /*31e0*/  @!P2 IMAD R8, R8, 0x1a0, RZ ;  /* 0x000001a00808a824 */ /* 0x000fe400078e02ff */
[----:B------:R-:W-:Y:S02]  /*31f0*/  @!P1 IMAD.MOV.U32 R4, RZ, RZ, c[0x0][0x1a0] ;  /* 0x00006800ff049624 */ /* 0x000fe400078e00ff */
[----:B------:R-:W-:Y:S02]  /*3200*/  @!P1 IMAD.MOV.U32 R24, RZ, RZ, R240 ;  /* 0x000000ffff189224 */ /* 0x000fe400078e00f0 */
[----:B------:R-:W-:Y:S02]  /*3210*/  @!P1 IMAD.MOV.U32 R25, RZ, RZ, R239 ;  /* 0x000000ffff199224 */ /* 0x000fe400078e00ef */
[----:B------:R-:W-:Y:S02]  /*3220*/  @!P1 IMAD.MOV.U32 R3, RZ, RZ, c[0x0][0x1a4] ;  /* 0x00006900ff039624 */ /* 0x000fe400078e00ff */
[----:B------:R-:W-:-:S02]  /*3230*/  @!P4 IMAD.MOV.U32 R12, RZ, RZ, R22 ;  /* 0x000000ffff0cc224 */ /* 0x000fc400078e0016 */
[----:B------:R-:W-:Y:S02]  /*3240*/  @!P3 IMAD.IADD R11, R21, 0x1, R10 ;  /* 0x00000001150bb824 */ /* 0x000fe400078e020a */
[----:B------:R-:W-:Y:S01]  /*3250*/  @!P6 IMAD R7, R7, 0x1c0, RZ ;  /* 0x000001c00707e824 */ /* 0x000fe200078e02ff */
[----:B------:R-:W-:Y:S01]  /*3260*/  @!PT LDS RZ, [RZ] ;  /* 0x00000000fffff984 */ /* 0x000fe20000000800 */
[----:B------:R-:W-:Y:S01]  /*3270*/  @!PT LDS RZ, [RZ] ;  /* 0x00000000fffff984 */ /* 0x000fe20000000800 */
[----:B------:R-:W-:Y:S01]  /*3280*/  @!PT LDS RZ, [RZ] ;  /* 0x00000000fffff984 */ /* 0x000fe20000000800 */
[----:B------:R1:W-:Y:S01]  /*3290*/  @!P4 LDGSTS.E.BYPASS.LTC128B.128 [R243+0xf800], [R12.64] ;  /* 0x0f8000000cf3cfae */ /* 0x0003e2000b901d4c */
[----:B------:R-:W-:Y:S02]  /*32a0*/  IMAD R236, R199, 0x400, R196 ;  /* 0x00000400c7ec7824 */ /* 0x000fe400078e02c4 */
[----:B------:R-:W-:Y:S01]  /*32b0*/  @!P3 IMAD.MOV.U32 R10, RZ, RZ, R20 ;  /* 0x000000ffff0ab224 */ /* 0x000fe200078e0014 */
[----:B------:R-:W-:Y:S01]  /*32c0*/  @!P6 IADD3 R17, R17, R7, RZ ;  /* 0x000000071111e210 */ /* 0x000fe20007ffe0ff */
        /* <DEDUP_REMOVED lines=16> */
[----:B------:R-:W-:Y:S02]  /*33d0*/  IMAD.SHL.U32 R236, R236, 0x2, RZ ;  /* 0x00000002ecec7824 */ /* 0x000fe400078e00ff */
[----:B------:R-:W-:Y:S01]  /*33e0*/  IMAD R199, R199, 0x10, R200 ;  /* 0x00000010c7c77824 */ /* 0x000fe200078e02c8 */
        /* <DEDUP_REMOVED lines=15> */
[----:B------:R-:W2:Y:S01]  /*34e0*/  LDSM.16.M88.4 R60, [R235+0x2800] ;  /* 0x00280000eb3c783b */ /* 0x000ea20000000200 */
[----:B------:R-:W-:-:S02]  /*34f0*/  SEL R0, R0, 0xfffffff0, !P3 ;  /* 0xfffffff000007807 */ /* 0x000fc40005800000 */
[----:B------:R-:W-:Y:S01]  /*3500*/  LOP3.LUT P1, RZ, R176, 0x4, RZ, 0xc0, !PT ;  /* 0x00000004b0ff7812 */ /* 0x000fe2000782c0ff */
[----:B-1----:R-:W3:Y:S01]  /*3510*/  LDSM.16.M88.4 R12, [R235+0x5800] ;  /* 0x00580000eb0c783b */ /* 0x002ee20000000200 */
[----:B------:R-:W-:Y:S02]  /*3520*/  IMAD R234, R3, 0x2, R236 ;  /* 0x0000000203ea7824 */ /* 0x000fe400078e02ec */
[----:B------:R-:W-:Y:S01]  /*3530*/  IMAD R229, R0, 0x2, R235 ;  /* 0x0000000200e57824 */ /* 0x000fe200078e02eb */
[----:B------:R-:W-:Y:S04]  /*3540*/  LDSM.16.M88.4 R68, [R235+0x2000] ;  /* 0x00200000eb44783b */ /* 0x000fe80000000200 */
[----:B------:R-:W-:Y:S04]  /*3550*/  LDSM.16.M88.4 R140, [R234] ;  /* 0x00000000ea8c783b */ /* 0x000fe80000000200 */
[----:B------:R-:W-:Y:S04]  /*3560*/  LDSM.16.M88.4 R52, [R235+0x3000] ;  /* 0x00300000eb34783b */ /* 0x000fe80000000200 */
[----:B----4-:R-:W1:Y:S04]  /*3570*/  LDSM.16.M88.4 R4, [R229+0x2800] ;  /* 0x00280000e504783b */ /* 0x010e680000000200 */
[----:B------:R-:W4:Y:S04]  /*3580*/  LDSM.16.M88.4 R44, [R235+0x3800] ;  /* 0x00380000eb2c783b */ /* 0x000f280000000200 */
[----:B------:R-:W1:Y:S04]  /*3590*/  LDSM.16.M88.4 R36, [R235+0x4000] ;  /* 0x00400000eb24783b */ /* 0x000e680000000200 */
[----:B------:R-:W1:Y:S04]  /*35a0*/  LDSM.16.M88.4 R28, [R235+0x4800] ;  /* 0x00480000eb1c783b */ /* 0x000e680000000200 */
[----:B------:R-:W4:Y:S04]  /*35b0*/  LDSM.16.M88.4 R20, [R235+0x5000] ;  /* 0x00500000eb14783b */ /* 0x000f280000000200 */
[----:B------:R-:W4:Y:S01]  /*35c0*/  LDSM.16.M88.4 R96, [R235+0x6000] ;  /* 0x00600000eb60783b */ /* 0x000f220000000200 */
[C---:B--2---:R-:W-:Y:S03]  /*35d0*/  HMMA.16816.F32 R64, R76.reuse, R60, RZ ;  /* 0x0000003c4c40723c */ /* 0x044fe600000018ff */
[----:B------:R-:W2:Y:S04]  /*35e0*/  LDSM.16.M88.4 R88, [R235+0x6800] ;  /* 0x00680000eb58783b */ /* 0x000ea80000000200 */
[----:B------:R-:W2:Y:S01]  /*35f0*/  LDSM.16.M88.4 R136, [R235+0x7000] ;  /* 0x00700000eb88783b */ /* 0x000ea20000000200 */
[C---:B------:R-:W-:Y:S03]  /*3600*/  HMMA.16816.F32 R60, R76.reuse, R62, RZ ;  /* 0x0000003e4c3c723c */ /* 0x040fe600000018ff */
[----:B------:R-:W2:Y:S04]  /*3610*/  LDSM.16.M88.4 R128, [R235+0x7800] ;  /* 0x00780000eb80783b */ /* 0x000ea80000000200 */
[----:B------:R-:W2:Y:S01]  /*3620*/  LDSM.16.M88.4 R120, [R235+0x8000] ;  /* 0x00800000eb78783b */ /* 0x000ea20000000200 */
[C---:B---3--:R-:W-:Y:S03]  /*3630*/  HMMA.16816.F32 R16, R76.reuse, R12, RZ ;  /* 0x0000000c4c10723c */ /* 0x048fe600000018ff */
[----:B------:R-:W3:Y:S04]  /*3640*/  LDSM.16.M88.4 R112, [R235+0x8800] ;  /* 0x00880000eb70783b */ /* 0x000ee80000000200 */
[----:B------:R-:W2:Y:S01]  /*3650*/  LDSM.16.M88.4 R104, [R235+0x9000] ;  /* 0x00900000eb68783b */ /* 0x000ea20000000200 */
[----:B------:R-:W-:Y:S03]  /*3660*/  HMMA.16816.F32 R12, R76, R14, RZ ;  /* 0x0000000e4c0c723c */ /* 0x000fe600000018ff */
[----:B------:R-:W2:Y:S04]  /*3670*/  LDSM.16.M88.4 R80, [R235+0x9800] ;  /* 0x00980000eb50783b */ /* 0x000ea80000000200 */
[----:B------:R-:W2:Y:S01]  /*3680*/  LDSM.16.M88.4 R144, [R229+0x5800] ;  /* 0x00580000e590783b */ /* 0x000ea20000000200 */
        /* <DEDUP_REMOVED lines=12> */
[C---:B----4-:R-:W-:Y:S03]  /*3750*/  HMMA.16816.F32 R48, R76.reuse, R44, RZ ;  /* 0x0000002c4c30723c */ /* 0x050fe600000018ff */
        /* <DEDUP_REMOVED lines=36> */
[----:B------:R-:W-:Y:S01]  /*39a0*/  ISETP.GT.AND P2, PT, R242, R238, PT ;  /* 0x000000eef200720c */ /* 0x000fe20003f44270 */
[----:B------:R-:W-:Y:S01]  /*39b0*/  IMAD R233, R4, 0x2, R236 ;  /* 0x0000000204e97824 */ /* 0x000fe200078e02ec */
[----:B------:R-:W-:-:S03]  /*39c0*/  @P1 IADD3 R232, R5, -0x40, RZ ;  /* 0xffffffc005e81810 */ /* 0x000fc60007ffe0ff */
[C---:B------:R-:W-:Y:S01]  /*39d0*/  HMMA.16816.F32 R44, R140.reuse, R162, R44 ;  /* 0x000000a28c2c723c */ /* 0x040fe2000000182c */
[----:B------:R-:W1:Y:S01]  /*39e0*/  LDSM.16.M88.4 R160, [R229+0x8000] ;  /* 0x00800000e5a0783b */ /* 0x000e620000000200 */
[----:B------:R-:W-:Y:S01]  /*39f0*/  LEA R231, R3, R233, 0x1 ;  /* 0x000000e903e77211 */ /* 0x000fe200078e08ff */
[----:B------:R-:W-:Y:S01]  /*3a00*/  IMAD R166, R0, 0x2, R232 ;  /* 0x0000000200a67824 */ /* 0x000fe200078e02e8 */
[----:B------:R-:W-:Y:S01]  /*3a10*/  LOP3.LUT R0, R201, 0xffffffe0, RZ, 0xc0, !PT ;  /* 0xffffffe0c9007812 */ /* 0x000fe200078ec0ff */
[----:B------:R-:W-:Y:S01]  /*3a20*/  LDSM.16.M88.4 R176, [R232] ;  /* 0x00000000e8b0783b */ /* 0x000fe20000000200 */
[----:B------:R-:W-:Y:S02]  /*3a30*/  IADD3 R225, R232, 0x800, RZ ;  /* 0x00000800e8e17810 */ /* 0x000fe40007ffe0ff */
[----:B------:R-:W-:Y:S01]  /*3a40*/  HMMA.16816.F32 R40, R140, R156, R40 ;  /* 0x0000009c8c28723c */ /* 0x000fe20000001828 */
[----:B------:R-:W-:Y:S01]  /*3a50*/  IMAD.IADD R0, R167, 0x1, -R0 ;  /* 0x00000001a7007824 */ /* 0x000fe200078e0a00 */
[----:B------:R-:W-:-:S02]  /*3a60*/  @!P2 LEA R248, P1, R165, c[0x0][0x168], 0x1 ;  /* 0x00005a00a5f8aa11 */ /* 0x000fc400078208ff */
[----:B------:R-:W-:Y:S02]  /*3a70*/  IADD3 R224, R232, 0x1000, RZ ;  /* 0x00001000e8e07810 */ /* 0x000fe40007ffe0ff */
[----:B------:R-:W-:Y:S02]  /*3a80*/  SHF.R.S32.HI R5, RZ, 0x1f, R0 ;  /* 0x0000001fff057819 */ /* 0x000fe40000011400 */
[----:B------:R-:W-:Y:S01]  /*3a90*/  HMMA.16816.F32 R36, R140, R158, R36 ;  /* 0x0000009e8c24723c */ /* 0x000fe20000001824 */
[----:B------:R-:W-:Y:S01]  /*3aa0*/  LDSM.16.M88.4 R156, [R233] ;  /* 0x00000000e99c783b */ /* 0x000fe20000000200 */
[----:B------:R-:W-:Y:S02]  /*3ab0*/  LEA.HI R0, R5, R0, RZ, 0x2 ;  /* 0x0000000005007211 */ /* 0x000fe400078f10ff */
[----:B------:R-:W-:Y:S02]  /*3ac0*/  LOP3.LUT R5, R195, R196, RZ, 0xfc, !PT ;  /* 0x000000c4c3057212 */ /* 0x000fe400078efcff */
[----:B------:R-:W-:-:S02]  /*3ad0*/  SHF.R.S32.HI R0, RZ, 0x2, R0 ;  /* 0x00000002ff007819 */ /* 0x000fc40000011400 */
[C---:B------:R-:W-:Y:S01]  /*3ae0*/  HMMA.16816.F32 R32, R140.reuse, R152, R32 ;  /* 0x000000988c20723c */ /* 0x040fe20000001820 */
[----:B------:R-:W-:Y:S02]  /*3af0*/  @!P2 LEA.HI.X R245, R165, c[0x0][0x16c], R164, 0x1, P1 ;  /* 0x00005b00a5f5aa11 */ /* 0x000fe400008f0ca4 */
[----:B------:R-:W-:Y:S02]  /*3b00*/  IADD3 R199, R199, 0x1, R0 ;  /* 0x00000001c7c77810 */ /* 0x000fe40007ffe000 */
[C---:B------:R-:W-:Y:S02]  /*3b10*/  IADD3 R223, R232.reuse, 0x1800, RZ ;  /* 0x00001800e8df7810 */ /* 0x040fe40007ffe0ff */
[----:B------:R-:W-:Y:S01]  /*3b20*/  IADD3 R199, R197, R199, -R198 ;  /* 0x000000c7c5c77210 */ /* 0x000fe20007ffe8c6 */
[----:B------:R-:W-:Y:S01]  /*3b30*/  HMMA.16816.F32 R28, R140, R154, R28 ;  /* 0x0000009a8c1c723c */ /* 0x000fe2000000181c */
[----:B------:R-:W4:Y:S01]  /*3b40*/  LDSM.16.M88.4 R152, [R229+0x8800] ;  /* 0x00880000e598783b */ /* 0x000f220000000200 */
[----:B------:R-:W-:-:S02]  /*3b50*/  IADD3 R222, R232, 0x2000, RZ ;  /* 0x00002000e8de7810 */ /* 0x000fc40007ffe0ff */
[----:B------:R-:W-:Y:S02]  /*3b60*/  IADD3 R205, R199, c[0x0][0x2e8], RZ ;  /* 0x0000ba00c7cd7a10 */ /* 0x000fe40007ffe0ff */
[----:B------:R-:W-:Y:S02]  /*3b70*/  IADD3 R221, R232, 0x2800, RZ ;  /* 0x00002800e8dd7810 */ /* 0x000fe40007ffe0ff */
[C---:B--2---:R-:W-:Y:S01]  /*3b80*/  HMMA.16816.F32 R8, R140.reuse, R80, R8 ;  /* 0x000000508c08723c */ /* 0x044fe20000001808 */
[C---:B------:R-:W-:Y:S02]  /*3b90*/  IADD3 R204, R205.reuse, 0x8, RZ ;  /* 0x00000008cdcc7810 */ /* 0x040fe40007ffe0ff */
[-C--:B------:R-:W-:Y:S02]  /*3ba0*/  IMNMX R205, R205, R197.reuse, PT ;  /* 0x000000c5cdcd7217 */ /* 0x080fe40003800200 */
[----:B------:R-:W-:Y:S02]  /*3bb0*/  IMNMX R204, R204, R197, PT ;  /* 0x000000c5cccc7217 */ /* 0x000fe40003800200 */
[C---:B------:R-:W-:Y:S01]  /*3bc0*/  IADD3 R220, R232.reuse, 0x3000, RZ ;  /* 0x00003000e8dc7810 */ /* 0x040fe20007ffe0ff */
[----:B------:R-:W-:Y:S01]  /*3bd0*/  HMMA.16816.F32 R96, R140, R82, R96 ;  /* 0x000000528c60723c */ /* 0x000fe20000001860 */
[----:B------:R-:W2:Y:S01]  /*3be0*/  LDSM.16.M88.4 R80, [R232+0x2000] ;  /* 0x00200000e850783b */ /* 0x000ea20000000200 */
[----:B------:R-:W-:-:S02]  /*3bf0*/  IADD3 R219, R232, 0x3800, RZ ;  /* 0x00003800e8db7810 */ /* 0x000fc40007ffe0ff */
        /* <DEDUP_REMOVED lines=184> */
.L_x_3427:
[----:B------:R-:W-:-:S04]  /*4780*/  LEA R80, -R194, RZ, 0x8 ;  /* 0x000000ffc2507211 */ /* 0x000fc800078e41ff */
[----:B------:R-:W-:Y:S02]  /*4790*/  SHF.R.S32.HI R7, RZ, 0x1f, R80 ;  /* 0x0000001fff077819 */ /* 0x000fe40000011450 */
.L_x_3428:
[----:B------:R-:W-:Y:S01]  /*47a0*/  IADD3 R165, P1, R80, R165, RZ ;  /* 0x000000a550a57210 */ /* 0x000fe20007f3e0ff */
[----:B------:R-:W-:Y:S02]  /*47b0*/  IMAD.MOV.U32 R6, RZ, RZ, 0x5 ;  /* 0x00000005ff067424 */ /* 0x000fe400078e00ff */
[C---:B------:R-:W-:Y:S01]  /*47c0*/  IMAD.SHL.U32 R0, R194.reuse, 0x20, RZ ;  /* 0x00000020c2007824 */ /* 0x040fe200078e00ff */
        /* <DEDUP_REMOVED lines=25> */
[----:B---3--:R-:W-:Y:S02]  /*4960*/  IADD3 R82, P1, R140, R0, RZ ;  /* 0x000000008c527210 */ /* 0x008fe40007f3e0ff */
        /* <DEDUP_REMOVED lines=17> */
[----:B----4-:R-:W-:Y:S02]  /*4a80*/  IADD3 R80, P1, R82, R0, RZ ;  /* 0x0000000052507210 */ /* 0x010fe40007f3e0ff */
        /* <DEDUP_REMOVED lines=12> */
.L_x_3426:
        /* <DEDUP_REMOVED lines=71> */
[----:B------:R-:W-:Y:S01]  /*4fc0*/  FSEL R202, R50, -INF , !P2 ;  /* 0xff80000032ca7808 */ /* 0x000fe20005000000 */
[----:B------:R-:W-:Y:S01]  /*4fd0*/  IMAD.MOV.U32 R50, RZ, RZ, R70 ;  /* 0x000000ffff327224 */ /* 0x000fe200078e0046 */
[----:B------:R-:W-:-:S02]  /*4fe0*/  FSEL R196, R49, -INF , !P1 ;  /* 0xff80000031c47808 */ /* 0x000fc40004800000 */
[----:B------:R-:W-:Y:S02]  /*4ff0*/  FSEL R201, R51, -INF , !P5 ;  /* 0xff80000033c97808 */ /* 0x000fe40006800000 */
[----:B------:R-:W-:Y:S02]  /*5000*/  FSEL R197, R44, -INF , !P6 ;  /* 0xff8000002cc57808 */ /* 0x000fe40007000000 */
[-C--:B------:R-:W-:Y:S02]  /*5010*/  ISETP.GE.AND P3, PT, R56, R204.reuse, PT ;  /* 0x000000cc3800720c */ /* 0x080fe40003f66270 */
        /* <DEDUP_REMOVED lines=12> */
[----:B------:R-:W-:Y:S02]  /*50e0*/  FSEL R145, R40, -INF , !P5 ;  /* 0xff80000028917808 */ /* 0x000fe40006800000 */
[C---:B------:R-:W-:Y:S02]  /*50f0*/  IADD3 R44, R0.reuse, 0x49, RZ ;  /* 0x00000049002c7810 */ /* 0x040fe40007ffe0ff */
[----:B------:R-:W-:-:S02]  /*5100*/  IADD3 R40, R0, 0x50, RZ ;  /* 0x0000005000287810 */ /* 0x000fc40007ffe0ff */
[----:B------:R-:W-:Y:S02]  /*5110*/  ISETP.GE.AND P5, PT, R48, R204, PT ;  /* 0x000000cc3000720c */ /* 0x000fe40003fa6270 */
[----:B------:R-:W-:Y:S02]  /*5120*/  FSEL R194, R42, -INF , !P6 ;  /* 0xff8000002ac27808 */ /* 0x000fe40007000000 */
[----:B------:R-:W-:Y:S02]  /*5130*/  FSEL R146, R41, -INF , !P3 ;  /* 0xff80000029927808 */ /* 0x000fe40005800000 */
[----:B------:R-:W-:Y:S02]  /*5140*/  FSEL R191, R43, -INF , !P2 ;  /* 0xff8000002bbf7808 */ /* 0x000fe40005000000 */
[----:B------:R-:W-:Y:S02]  /*5150*/  FSEL R147, R36, -INF , !P1 ;  /* 0xff80000024937808 */ /* 0x000fe40004800000 */
[----:B------:R-:W-:-:S02]  /*5160*/  ISETP.GE.AND P6, PT, R44, R205, PT ;  /* 0x000000cd2c00720c */ /* 0x000fc40003fc6270 */
[-C--:B------:R-:W-:Y:S02]  /*5170*/  ISETP.GE.AND P3, PT, R44, R204.reuse, PT ;  /* 0x000000cc2c00720c */ /* 0x080fe40003f66270 */
[----:B------:R-:W-:Y:S02]  /*5180*/  IADD3 R41, R0, 0x51, RZ ;  /* 0x0000005100297810 */ /* 0x000fe40007ffe0ff */
[C---:B------:R-:W-:Y:S02]  /*5190*/  ISETP.GE.AND P2, PT, R40.reuse, R205, PT ;  /* 0x000000cd2800720c */ /* 0x040fe40003f46270 */
        /* <DEDUP_REMOVED lines=8> */
[----:B------:R-:W-:-:S02]  /*5220*/  FSEL R158, R32, -INF , !P2 ;  /* 0xff800000209e7808 */ /* 0x000fc40005000000 */
[C---:B------:R-:W-:Y:S02]  /*5230*/  IADD3 R36, R0.reuse, 0x59, RZ ;  /* 0x0000005900247810 */ /* 0x040fe40007ffe0ff */
[----:B------:R-:W-:Y:S02]  /*5240*/  IADD3 R32, R0, 0x60, RZ ;  /* 0x0000006000207810 */ /* 0x000fe40007ffe0ff */
[----:B------:R-:W-:Y:S02]  /*5250*/  ISETP.GE.AND P2, PT, R40, R204, PT ;  /* 0x000000cc2800720c */ /* 0x000fe40003f46270 */
[----:B------:R-:W-:Y:S02]  /*5260*/  FSEL R159, R33, -INF , !P5 ;  /* 0xff800000219f7808 */ /* 0x000fe40006800000 */
[----:B------:R-:W-:Y:S02]  /*5270*/  FSEL R151, R34, -INF , !P1 ;  /* 0xff80000022977808 */ /* 0x000fe40004800000 */
[----:B------:R-:W-:-:S02]  /*5280*/  FSEL R150, R35, -INF , !P6 ;  /* 0xff80000023967808 */ /* 0x000fc40007000000 */
[----:B------:R-:W-:Y:S02]  /*5290*/  IADD3 R33, R0, 0x61, RZ ;  /* 0x0000006100217810 */ /* 0x000fe40007ffe0ff */
[----:B------:R-:W-:Y:S02]  /*52a0*/  FSEL R162, R28, -INF , !P3 ;  /* 0xff8000001ca27808 */ /* 0x000fe40005800000 */
[CC--:B------:R-:W-:Y:S02]  /*52b0*/  ISETP.GE.AND P1, PT, R36.reuse, R205.reuse, PT ;  /* 0x000000cd2400720c */ /* 0x0c0fe40003f26270 */
        /* <DEDUP_REMOVED lines=11> */
[C---:B------:R-:W-:Y:S02]  /*5370*/  IADD3 R28, R0.reuse, 0x69, RZ ;  /* 0x00000069001c7810 */ /* 0x040fe40007ffe0ff */
[----:B------:R-:W-:Y:S02]  /*5380*/  IADD3 R24, R0, 0x70, RZ ;  /* 0x0000007000187810 */ /* 0x000fe40007ffe0ff */
[----:B------:R-:W-:Y:S02]  /*5390*/  ISETP.GE.AND P6, PT, R32, R204, PT ;  /* 0x000000cc2000720c */ /* 0x000fe40003fc6270 */
[----:B------:R-:W-:-:S02]  /*53a0*/  FSEL R178, R25, -INF , !P2 ;  /* 0xff80000019b27808 */ /* 0x000fc40005000000 */
[----:B------:R-:W-:Y:S02]  /*53b0*/  IADD3 R25, R0, 0x71, RZ ;  /* 0x0000007100197810 */ /* 0x000fe40007ffe0ff */
[----:B------:R-:W-:Y:S02]  /*53c0*/  FSEL R173, R26, -INF , !P3 ;  /* 0xff8000001aad7808 */ /* 0x000fe40005800000 */
[----:B------:R-:W-:Y:S02]  /*53d0*/  FSEL R172, R27, -INF , !P1 ;  /* 0xff8000001bac7808 */ /* 0x000fe40004800000 */
[----:B------:R-:W-:Y:S02]  /*53e0*/  FSEL R182, R20, -INF , !P5 ;  /* 0xff80000014b67808 */ /* 0x000fe40006800000 */
[C---:B------:R-:W-:Y:S02]  /*53f0*/  ISETP.GE.AND P3, PT, R28.reuse, R205, PT ;  /* 0x000000cd1c00720c */ /* 0x040fe40003f66270 */
        /* <DEDUP_REMOVED lines=8> */
[-C--:B------:R-:W-:Y:S02]  /*5480*/  ISETP.GE.AND P3, PT, R25, R204.reuse, PT ;  /* 0x000000cc1900720c */ /* 0x080fe40003f66270 */
[----:B------:R-:W-:Y:S02]  /*5490*/  ISETP.GE.AND P2, PT, R24, R205, PT ;  /* 0x000000cd1800720c */ /* 0x000fe40003f46270 */
[----:B------:R-:W-:Y:S02]  /*54a0*/  FSEL R183, R16, -INF , !P1 ;  /* 0xff80000010b77808 */ /* 0x000fe40004800000 */
[----:B------:R-:W-:Y:S02]  /*54b0*/  ISETP.GE.AND P1, PT, R24, R204, PT ;  /* 0x000000cc1800720c */ /* 0x000fe40003f26270 */
[----:B------:R-:W-:-:S02]  /*54c0*/  IADD3 R16, R0, 0x80, RZ ;  /* 0x0000008000107810 */ /* 0x000fc40007ffe0ff */
[----:B------:R-:W-:Y:S02]  /*54d0*/  FSEL R180, R17, -INF , !P6 ;  /* 0xff80000011b47808 */ /* 0x000fe40007000000 */
        /* <DEDUP_REMOVED lines=8> */
[C---:B------:R-:W-:Y:S02]  /*5560*/  IADD3 R16, R0.reuse, 0x88, RZ ;  /* 0x0000008800107810 */ /* 0x040fe40007ffe0ff */
[----:B------:R-:W-:Y:S02]  /*5570*/  ISETP.GE.AND P1, PT, R17, R205, PT ;  /* 0x000000cd1100720c */ /* 0x000fe40003f26270 */
[----:B------:R-:W-:-:S02]  /*5580*/  IADD3 R12, R0, 0x89, RZ ;  /* 0x00000089000c7810 */ /* 0x000fc40007ffe0ff */
[CC--:B------:R-:W-:Y:S02]  /*5590*/  ISETP.GE.AND P5, PT, R20.reuse, R205.reuse, PT ;  /* 0x000000cd1400720c */ /* 0x0c0fe40003fa6270 */
[-C--:B------:R-:W-:Y:S02]  /*55a0*/  ISETP.GE.AND P6, PT, R20, R204.reuse, PT ;  /* 0x000000cc1400720c */ /* 0x080fe40003fc6270 */
[----:B------:R-:W-:Y:S02]  /*55b0*/  FSEL R163, R8, -INF , !P3 ;  /* 0xff80000008a37808 */ /* 0x000fe40005800000 */
[----:B------:R-:W-:Y:S02]  /*55c0*/  FSEL R176, R10, -INF , !P2 ;  /* 0xff8000000ab07808 */ /* 0x000fe40005000000 */
[----:B------:R-:W-:Y:S02]  /*55d0*/  ISETP.GE.AND P3, PT, R16, R204, PT ;  /* 0x000000cc1000720c */ /* 0x000fe40003f66270 */
[----:B------:R-:W-:-:S02]  /*55e0*/  ISETP.GE.AND P2, PT, R12, R205, PT ;  /* 0x000000cd0c00720c */ /* 0x000fc40003f46270 */
[----:B------:R-:W-:Y:S02]  /*55f0*/  FSEL R160, R9, -INF , !P1 ;  /* 0xff80000009a07808 */ /* 0x000fe40004800000 */
[----:B------:R-:W-:Y:S02]  /*5600*/  FSEL R179, R13, -INF , !P5 ;  /* 0xff8000000db37808 */ /* 0x000fe40006800000 */
[----:B------:R-:W-:Y:S02]  /*5610*/  IADD3 R9, R0, 0x91, RZ ;  /* 0x0000009100097810 */ /* 0x000fe40007ffe0ff */
[----:B------:R-:W-:Y:S02]  /*5620*/  ISETP.GE.AND P5, PT, R17, R204, PT ;  /* 0x000000cc1100720c */ /* 0x000fe40003fa6270 */
[----:B------:R-:W-:Y:S02]  /*5630*/  FSEL R187, R15, -INF , !P6 ;  /* 0xff8000000fbb7808 */ /* 0x000fe40007000000 */
[----:B------:R-:W-:-:S02]  /*5640*/  ISETP.GE.AND P6, PT, R16, R205, PT ;  /* 0x000000cd1000720c */ /* 0x000fc40003fc6270 */
[----:B------:R-:W-:Y:S02]  /*5650*/  IADD3 R8, R0, 0x90, RZ ;  /* 0x0000009000087810 */ /* 0x000fe40007ffe0ff */
[----:B------:R-:W-:Y:S02]  /*5660*/  FSEL R170, R98, -INF , !P3 ;  /* 0xff80000062aa7808 */ /* 0x000fe40005800000 */
[----:B------:R-:W-:Y:S02]  /*5670*/  FSEL R157, R97, -INF , !P2 ;  /* 0xff800000619d7808 */ /* 0x000fe40005000000 */
[----:B------:R-:W-:Y:S02]  /*5680*/  FMNMX.FTZ R10, R2, R228, !PT ;  /* 0x000000e4020a7209 */ /* 0x000fe40007810000 */
[----:B------:R-:W-:Y:S02]  /*5690*/  ISETP.GE.AND P1, PT, R12, R204, PT ;  /* 0x000000cc0c00720c */ /* 0x000fe40003f26270 */
[----:B------:R-:W-:-:S02]  /*56a0*/  ISETP.GE.AND P3, PT, R9, R205, PT ;  /* 0x000000cd0900720c */ /* 0x000fc40003f66270 */
[-C--:B------:R-:W-:Y:S02]  /*56b0*/  ISETP.GE.AND P2, PT, R9, R204.reuse, PT ;  /* 0x000000cc0900720c */ /* 0x080fe40003f46270 */
[----:B------:R-:W-:Y:S02]  /*56c0*/  FSEL R171, R11, -INF , !P5 ;  /* 0xff8000000bab7808 */ /* 0x000fe40006800000 */
[----:B------:R-:W-:Y:S02]  /*56d0*/  IADD3 R9, R0, 0x98, RZ ;  /* 0x0000009800097810 */ /* 0x000fe40007ffe0ff */
[----:B------:R-:W-:Y:S02]  /*56e0*/  ISETP.GE.AND P5, PT, R8, R205, PT ;  /* 0x000000cd0800720c */ /* 0x000fe40003fa6270 */
[----:B------:R-:W-:Y:S02]  /*56f0*/  FSEL R161, R96, -INF , !P6 ;  /* 0xff80000060a17808 */ /* 0x000fe40007000000 */
[----:B------:R-:W-:-:S02]  /*5700*/  ISETP.GE.AND P6, PT, R8, R204, PT ;  /* 0x000000cc0800720c */ /* 0x000fc40003fc6270 */
[----:B------:R-:W-:Y:S02]  /*5710*/  FMNMX.FTZ R10, R50, R10, !PT ;  /* 0x0000000a320a7209 */ /* 0x000fe40007810000 */
[----:B------:R-:W-:Y:S02]  /*5720*/  FSEL R169, R99, -INF , !P1 ;  /* 0xff80000063a97808 */ /* 0x000fe40004800000 */
[----:B------:R-:W-:Y:S02]  /*5730*/  FSEL R8, R73, -INF , !P4 ;  /* 0xff80000049087808 */ /* 0x000fe40006000000 */
[C---:B------:R-:W-:Y:S02]  /*5740*/  ISETP.GE.AND P4, PT, R9.reuse, R205, PT ;  /* 0x000000cd0900720c */ /* 0x040fe40003f86270 */
[----:B------:R-:W-:Y:S02]  /*5750*/  ISETP.GE.AND P1, PT, R9, R204, PT ;  /* 0x000000cc0900720c */ /* 0x000fe40003f26270 */
[----:B------:R-:W-:-:S02]  /*5760*/  IADD3 R9, R0, 0x99, RZ ;  /* 0x0000009900097810 */ /* 0x000fc40007ffe0ff */
[----:B------:R-:W-:Y:S02]  /*5770*/  FSEL R144, R92, -INF , !P5 ;  /* 0xff8000005c907808 */ /* 0x000fe40006800000 */
[-C--:B------:R-:W-:Y:S02]  /*5780*/  ISETP.GE.AND P5, PT, R0, R205.reuse, PT ;  /* 0x000000cd0000720c */ /* 0x080fe40003fa6270 */
[----:B------:R-:W-:Y:S02]  /*5790*/  FMNMX.FTZ R10, R230, R10, !PT ;  /* 0x0000000ae60a7209 */ /* 0x000fe40007810000 */
[----:B------:R-:W-:Y:S02]  /*57a0*/  FSEL R155, R94, -INF , !P6 ;  /* 0xff8000005e9b7808 */ /* 0x000fe40007000000 */
[----:B------:R-:W-:Y:S02]  /*57b0*/  FSEL R142, R93, -INF , !P3 ;  /* 0xff8000005d8e7808 */ /* 0x000fe40005800000 */
[----:B------:R-:W-:-:S02]  /*57c0*/  ISETP.GE.AND P6, PT, R9, R205, PT ;  /* 0x000000cd0900720c */ /* 0x000fc40003fc6270 */
[----:B------:R-:W-:Y:S02]  /*57d0*/  ISETP.GE.AND P3, PT, R9, R204, PT ;  /* 0x000000cc0900720c */ /* 0x000fe40003f66270 */
[----:B------:R-:W-:Y:S02]  /*57e0*/  FMNMX.FTZ R10, R55, R10, !PT ;  /* 0x0000000a370a7209 */ /* 0x000fe40007810000 */
[----:B------:R-:W-:Y:S02]  /*57f0*/  FSEL R9, R72, -INF , !P5 ;  /* 0xff80000048097808 */ /* 0x000fe40006800000 */
[----:B------:R-:W-:Y:S02]  /*5800*/  FMNMX.FTZ R10, R7, R10, !PT ;  /* 0x0000000a070a7209 */ /* 0x000fe40007810000 */
[----:B------:R-:W-:Y:S02]  /*5810*/  FMNMX.FTZ R13, R9, R8, !PT ;  /* 0x00000008090d7209 */ /* 0x000fe40007810000 */
[----:B------:R-:W-:-:S02]  /*5820*/  IADD3 R11, R0, 0xa0, RZ ;  /* 0x000000a0000b7810 */ /* 0x000fc40007ffe0ff */
[----:B------:R-:W-:Y:S02]  /*5830*/  FMNMX.FTZ R10, R6, R10, !PT ;  /* 0x0000000a060a7209 */ /* 0x000fe40007810000 */
[----:B------:R-:W-:Y:S02]  /*5840*/  FMNMX.FTZ R13, R227, R13, !PT ;  /* 0x0000000de30d7209 */ /* 0x000fe40007810000 */
        /* <DEDUP_REMOVED lines=174> */
[----:B------:R-:W-:Y:S02]  /*6330*/  FMNMX.FTZ R13, R84, R13, !PT ;  /* 0x0000000d540d7209 */ /* 0x000fe40007810000 */
[----:B------:R-:W-:Y:S02]  /*6340*/  FMNMX.FTZ R14, R71, R14, !PT ;  /* 0x0000000e470e7209 */ /* 0x000fe40007810000 */
[----:B------:R-:W-:Y:S02]  /*6350*/  IADD3 R12, R0, 0xe0, RZ ;  /* 0x000000e0000c7810 */ /* 0x000fe40007ffe0ff */
[----:B------:R-:W-:-:S02]  /*6360*/  FMNMX.FTZ R13, R86, R13, !PT ;  /* 0x0000000d560d7209 */ /* 0x000fc40007810000 */
[----:B------:R-:W-:Y:S02]  /*6370*/  FMNMX.FTZ R14, R73, R14, !PT ;  /* 0x0000000e490e7209 */ /* 0x000fe40007810000 */
[----:B------:R-:W-:Y:S02]  /*6380*/  ISETP.GE.AND P1, PT, R12, R204, PT ;  /* 0x000000cc0c00720c */ /* 0x000fe40003f26270 */
[----:B------:R-:W-:Y:S02]  /*6390*/  FSEL R90, R115, -INF , !P2 ;  /* 0xff800000735a7808 */ /* 0x000fe40005000000 */
[----:B------:R-:W-:Y:S02]  /*63a0*/  FMNMX.FTZ R13, R88, R13, !PT ;  /* 0x0000000d580d7209 */ /* 0x000fe40007810000 */
[----:B------:R-:W-:Y:S02]  /*63b0*/  FMNMX.FTZ R14, R75, R14, !PT ;  /* 0x0000000e4b0e7209 */ /* 0x000fe40007810000 */
[----:B------:R-:W-:-:S02]  /*63c0*/  FSEL R85, R117, -INF , !P4 ;  /* 0xff80000075557808 */ /* 0x000fc40006000000 */
[----:B------:R-:W-:Y:S02]  /*63d0*/  ISETP.GE.AND P4, PT, R12, R205, PT ;  /* 0x000000cd0c00720c */ /* 0x000fe40003f86270 */
[----:B------:R-:W-:Y:S02]  /*63e0*/  IADD3 R12, R0, 0xe8, RZ ;  /* 0x000000e8000c7810 */ /* 0x000fe40007ffe0ff */
[----:B------:R-:W-:Y:S02]  /*63f0*/  FSEL R92, R110, -INF , !P1 ;  /* 0xff8000006e5c7808 */ /* 0x000fe40004800000 */
[----:B------:R-:W-:Y:S02]  /*6400*/  FMNMX.FTZ R13, R90, R13, !PT ;  /* 0x0000000d5a0d7209 */ /* 0x000fe40007810000 */
[----:B------:R-:W-:Y:S02]  /*6410*/  FMNMX.FTZ R14, R81, R14, !PT ;  /* 0x0000000e510e7209 */ /* 0x000fe40007810000 */
[----:B------:R-:W-:-:S02]  /*6420*/  ISETP.GE.AND P2, PT, R12, R204, PT ;  /* 0x000000cc0c00720c */ /* 0x000fc40003f46270 */
[----:B------:R-:W-:Y:S02]  /*6430*/  IADD3 R10, R0, 0xe9, RZ ;  /* 0x000000e9000a7810 */ /* 0x000fe40007ffe0ff */
[----:B------:R-:W-:Y:S02]  /*6440*/  FSEL R94, R111, -INF , !P3 ;  /* 0xff8000006f5e7808 */ /* 0x000fe40005800000 */
[----:B------:R-:W-:Y:S02]  /*6450*/  FMNMX.FTZ R13, R92, R13, !PT ;  /* 0x0000000d5c0d7209 */ /* 0x000fe40007810000 */
[----:B------:R-:W-:Y:S02]  /*6460*/  FMNMX.FTZ R14, R83, R14, !PT ;  /* 0x0000000e530e7209 */ /* 0x000fe40007810000 */
[----:B------:R-:W-:Y:S02]  /*6470*/  FSEL R89, R113, -INF , !P5 ;  /* 0xff80000071597808 */ /* 0x000fe40006800000 */
[----:B------:R-:W-:-:S02]  /*6480*/  ISETP.GE.AND P5, PT, R12, R205, PT ;  /* 0x000000cd0c00720c */ /* 0x000fc40003fa6270 */
[----:B------:R-:W-:Y:S02]  /*6490*/  ISETP.GE.AND P1, PT, R10, R204, PT ;  /* 0x000000cc0a00720c */ /* 0x000fe40003f26270 */
        /* <DEDUP_REMOVED lines=9> */
[----:B------:R-:W-:Y:S02]  /*6530*/  FSEL R91, R108, -INF , !P4 ;  /* 0xff8000006c5b7808 */ /* 0x000fe40006000000 */
[----:B------:R-:W-:-:S02]  /*6540*/  ISETP.GE.AND P4, PT, R10, R205, PT ;  /* 0x000000cd0a00720c */ /* 0x000fc40003f86270 */
[----:B------:R-:W-:Y:S02]  /*6550*/  IADD3 R10, R0, 0xf8, RZ ;  /* 0x000000f8000a7810 */ /* 0x000fe40007ffe0ff */
[----:B------:R-:W-:Y:S02]  /*6560*/  ISETP.GE.AND P1, PT, R11, R204, PT ;  /* 0x000000cc0b00720c */ /* 0x000fe40003f26270 */
[----:B------:R-:W-:Y:S02]  /*6570*/  FSEL R97, R102, -INF , !P2 ;  /* 0xff80000066617808 */ /* 0x000fe40005000000 */
[----:B------:R-:W-:Y:S02]  /*6580*/  FMNMX.FTZ R13, R96, R13, !PT ;  /* 0x0000000d600d7209 */ /* 0x000fe40007810000 */
[----:B------:R-:W-:Y:S02]  /*6590*/  FMNMX.FTZ R14, R89, R14, !PT ;  /* 0x0000000e590e7209 */ /* 0x000fe40007810000 */
[----:B------:R-:W-:-:S02]  /*65a0*/  IADD3 R0, R0, 0xf9, RZ ;  /* 0x000000f900007810 */ /* 0x000fc40007ffe0ff */
[----:B------:R-:W-:Y:S02]  /*65b0*/  FSEL R93, R109, -INF , !P6 ;  /* 0xff8000006d5d7808 */ /* 0x000fe40007000000 */
[----:B------:R-:W-:Y:S02]  /*65c0*/  ISETP.GE.AND P2, PT, R10, R204, PT ;  /* 0x000000cc0a00720c */ /* 0x000fe40003f46270 */
[----:B------:R-:W-:Y:S02]  /*65d0*/  FSEL R98, R103, -INF , !P1 ;  /* 0xff80000067627808 */ /* 0x000fe40004800000 */
[----:B------:R-:W-:Y:S02]  /*65e0*/  FMNMX.FTZ R13, R97, R13, !PT ;  /* 0x0000000d610d7209 */ /* 0x000fe40007810000 */
[----:B------:R-:W-:Y:S02]  /*65f0*/  FMNMX.FTZ R14, R91, R14, !PT ;  /* 0x0000000e5b0e7209 */ /* 0x000fe40007810000 */
[----:B------:R-:W-:-:S02]  /*6600*/  ISETP.GE.AND P1, PT, R0, R204, PT ;  /* 0x000000cc0000720c */ /* 0x000fc40003f26270 */
[----:B------:R-:W-:Y:S02]  /*6610*/  FSEL R78, R78, -INF , !P2 ;  /* 0xff8000004e4e7808 */ /* 0x000fe40005000000 */
[----:B------:R-:W-:Y:S02]  /*6620*/  FMNMX.FTZ R13, R98, R13, !PT ;  /* 0x0000000d620d7209 */ /* 0x000fe40007810000 */
[----:B------:R-:W-:Y:S02]  /*6630*/  FSEL R99, R104, -INF , !P5 ;  /* 0xff80000068637808 */ /* 0x000fe40006800000 */
[----:B------:R-:W-:Y:S02]  /*6640*/  FMNMX.FTZ R14, R93, R14, !PT ;  /* 0x0000000e5d0e7209 */ /* 0x000fe40007810000 */
[----:B------:R-:W-:Y:S02]  /*6650*/  FSEL R79, R79, -INF , !P1 ;  /* 0xff8000004f4f7808 */ /* 0x000fe40004800000 */
        /* <DEDUP_REMOVED lines=9> */
[-C--:B------:R-:W-:Y:S02]  /*66f0*/  ISETP.GE.AND P1, PT, R10, R205.reuse, PT ;  /* 0x000000cd0a00720c */ /* 0x080fe40003f26270 */
[----:B------:R-:W-:Y:S02]  /*6700*/  FSEL R101, R101, -INF , !P2 ;  /* 0xff80000065657808 */ /* 0x000fe40005000000 */
[----:B------:R-:W-:Y:S02]  /*6710*/  FMNMX.FTZ R14, R100, R14, !PT ;  /* 0x0000000e640e7209 */ /* 0x000fe40007810000 */
[----:B------:R-:W-:Y:S02]  /*6720*/  ISETP.GE.AND P2, PT, R0, R205, PT ;  /* 0x000000cd0000720c */ /* 0x000fe40003f46270 */
[----:B------:R-:W-:Y:S02]  /*6730*/  FSEL R76, R76, -INF , !P1 ;  /* 0xff8000004c4c7808 */ /* 0x000fe40004800000 */
[----:B------:R-:W-:-:S02]  /*6740*/  FMNMX.FTZ R14, R101, R14, !PT ;  /* 0x0000000e650e7209 */ /* 0x000fc40007810000 */
[----:B------:R-:W-:Y:S02]  /*6750*/  FSEL R108, R77, -INF , !P2 ;  /* 0xff8000004d6c7808 */ /* 0x000fe40005000000 */
[----:B------:R-:W-:Y:S02]  /*6760*/  FMNMX.FTZ R13, R76, R14, !PT ;  /* 0x0000000e4c0d7209 */ /* 0x000fe40007810000 */
[----:B------:R-:W-:Y:S02]  /*6770*/  ISETP.GT.AND P4, PT, R242, R238, PT ;  /* 0x000000eef200720c */ /* 0x000fe40003f84270 */
        /* <DEDUP_REMOVED lines=26> */
[--C-:B------:R-:W-:Y:S02]  /*6920*/  FFMA.FTZ R117, R7, c[0x0][0x23c], -R106.reuse ;  /* 0x00008f0007757a23 */ /* 0x100fe4000001086a */
        /* <DEDUP_REMOVED lines=138> */
[----:B------:R-:W-:Y:S01]  /*71d0*/  FFMA.FTZ R189, R62, c[0x0][0x23c], -R106 ;  /* 0x00008f003ebd7a23 */ /* 0x000fe2000001086a */
[----:B------:R-:W3:Y:S01]  /*71e0*/  MUFU.EX2 R128, R128 ;  /* 0x0000008000807308 */ /* 0x000ee20000000800 */
[----:B------:R-:W-:-:S02]  /*71f0*/  FADD.FTZ R111, R112, R111 ;  /* 0x0000006f706f7221 */ /* 0x000fc40000010000 */
[--C-:B------:R-:W-:Y:S02]  /*7200*/  FFMA.FTZ R62, R65, c[0x0][0x23c], -R106.reuse ;  /* 0x00008f00413e7a23 */ /* 0x100fe4000001086a */
[--C-:B------:R-:W-:Y:S01]  /*7210*/  FFMA.FTZ R65, R68, c[0x0][0x23c], -R106.reuse ;  /* 0x00008f0044417a23 */ /* 0x100fe2000001086a */
[----:B------:R-:W-:Y:S01]  /*7220*/  HMMA.16816.F32 R8, R36, R42, R8 ;  /* 0x0000002a2408723c */ /* 0x000fe20000001808 */
[----:B------:R-:W5:Y:S01]  /*7230*/  LDSM.16.MT88.4 R40, [R226+0xb000] ;  /* 0x00b00000e228783b */ /* 0x000f620000004200 */
[----:B------:R-:W-:Y:S01]  /*7240*/  MUFU.EX2 R130, R130 ;  /* 0x0000008200827308 */ /* 0x000fe20000000800 */
[----:B------:R-:W-:Y:S02]  /*7250*/  FFMA.FTZ R68, R70, c[0x0][0x23c], -R106 ;  /* 0x00008f0046447a23 */ /* 0x000fe4000001086a */
[----:B------:R-:W-:Y:S02]  /*7260*/  FFMA.FTZ R70, R67, c[0x0][0x23c], -R107 ;  /* 0x00008f0043467a23 */ /* 0x000fe4000001086b */
[----:B-1----:R-:W-:Y:S01]  /*7270*/  F2FP.PACK_AB R37, R3, R114 ;  /* 0x000000720325723e */ /* 0x002fe200000000ff */
[----:B------:R-:W-:Y:S01]  /*7280*/  FADD.FTZ R111, R110, R111 ;  /* 0x0000006f6e6f7221 */ /* 0x000fe20000010000 */
[----:B--2---:R-:W-:Y:S01]  /*7290*/  F2FP.PACK_AB R39, R123, R122 ;  /* 0x0000007a7b27723e */ /* 0x004fe200000000ff */
[----:B------:R-:W1:Y:S01]  /*72a0*/  MUFU.EX2 R131, R131 ;  /* 0x0000008300837308 */ /* 0x000e620000000800 */
[----:B----4-:R-:W-:Y:S01]  /*72b0*/  F2FP.PACK_AB R36, R125, R124 ;  /* 0x0000007c7d24723e */ /* 0x010fe200000000ff */
[--C-:B------:R-:W-:Y:S01]  /*72c0*/  FFMA.FTZ R61, R61, c[0x0][0x23c], -R107.reuse ;  /* 0x00008f003d3d7a23 */ /* 0x100fe2000001086b */
[----:B------:R-:W-:Y:S01]  /*72d0*/  F2FP.PACK_AB R38, R127, R126 ;  /* 0x0000007e7f26723e */ /* 0x000fe200000000ff */
[----:B------:R-:W-:-:S02]  /*72e0*/  FFMA.FTZ R64, R64, c[0x0][0x23c], -R107 ;  /* 0x00008f0040407a23 */ /* 0x000fc4000001086b */
[----:B------:R-:W-:Y:S02]  /*72f0*/  FFMA.FTZ R67, R69, c[0x0][0x23c], -R107 ;  /* 0x00008f0045437a23 */ /* 0x000fe4000001086b */
        /* <DEDUP_REMOVED lines=27> */
[--C-:B------:R-:W-:Y:S02]  /*74b0*/  FFMA.FTZ R69, R74, c[0x0][0x23c], -R106.reuse ;  /* 0x00008f004a457a23 */ /* 0x100fe4000001086a */
[----:B------:R-:W-:Y:S02]  /*74c0*/  FADD.FTZ R125, R127, R125 ;  /* 0x0000007d7f7d7221 */ /* 0x000fe40000010000 */
[--C-:B------:R-:W-:Y:S01]  /*74d0*/  FFMA.FTZ R74, R80, c[0x0][0x23c], -R106.reuse ;  /* 0x00008f00504a7a23 */ /* 0x100fe2000001086a */
[----:B------:R-:W1:Y:S01]  /*74e0*/  MUFU.EX2 R136, R136 ;  /* 0x0000008800887308 */ /* 0x000e620000000800 */
[--C-:B------:R-:W-:Y:S01]  /*74f0*/  FFMA.FTZ R72, R72, c[0x0][0x23c], -R106.reuse ;  /* 0x00008f0048487a23 */ /* 0x100fe2000001086a */
[----:B------:R-:W-:Y:S01]  /*7500*/  HMMA.16816.F32 R16, R36, R50, R16 ;  /* 0x000000322410723c */ /* 0x000fe20000001810 */
[----:B------:R-:W5:Y:S01]  /*7510*/  LDSM.16.MT88.4 R48, [R227+0xb800] ;  /* 0x00b80000e330783b */ /* 0x000f620000004200 */
[----:B------:R-:W-:-:S02]  /*7520*/  FFMA.FTZ R80, R82, c[0x0][0x23c], -R106 ;  /* 0x00008f0052507a23 */ /* 0x000fc4000001086a */
[--C-:B------:R-:W-:Y:S02]  /*7530*/  FFMA.FTZ R71, R71, c[0x0][0x23c], -R107.reuse ;  /* 0x00008f0047477a23 */ /* 0x100fe4000001086b */
[----:B------:R-:W-:Y:S01]  /*7540*/  MUFU.EX2 R138, R138 ;  /* 0x0000008a008a7308 */ /* 0x000fe20000000800 */
[--C-:B------:R-:W-:Y:S01]  /*7550*/  FFMA.FTZ R73, R73, c[0x0][0x23c], -R107.reuse ;  /* 0x00008f0049497a23 */ /* 0x100fe2000001086b */
[C---:B------:R-:W-:Y:S01]  /*7560*/  HMMA.16816.F32 R12, R36.reuse, R40, R12 ;  /* 0x00000028240c723c */ /* 0x040fe2000000180c */
[--C-:B------:R-:W-:Y:S02]  /*7570*/  FFMA.FTZ R75, R75, c[0x0][0x23c], -R107.reuse ;  /* 0x00008f004b4b7a23 */ /* 0x100fe4000001086b */
[----:B------:R-:W-:Y:S02]  /*7580*/  FFMA.FTZ R81, R81, c[0x0][0x23c], -R107 ;  /* 0x00008f0051517a23 */ /* 0x000fe4000001086b */
[----:B------:R-:W-:Y:S01]  /*7590*/  FADD.FTZ R77, R114, R115 ;  /* 0x00000073724d7221 */ /* 0x000fe20000010000 */
[----:B------:R-:W3:Y:S01]  /*75a0*/  MUFU.EX2 R139, R139 ;  /* 0x0000008b008b7308 */ /* 0x000ee20000000800 */
[----:B------:R-:W-:Y:S01]  /*75b0*/  FFMA.FTZ R82, R86, c[0x0][0x23c], -R106 ;  /* 0x00008f0056527a23 */ /* 0x000fe2000001086a */
[----:B------:R-:W-:Y:S01]  /*75c0*/  HMMA.16816.F32 R8, R36, R42, R8 ;  /* 0x0000002a2408723c */ /* 0x000fe20000001808 */
[----:B------:R-:W5:Y:S01]  /*75d0*/  LDSM.16.MT88.4 R40, [R226+0xb800] ;  /* 0x00b80000e228783b */ /* 0x000f620000004200 */
[----:B------:R-:W-:-:S02]  /*75e0*/  FADD.FTZ R77, R3, R77 ;  /* 0x0000004d034d7221 */ /* 0x000fc40000010000 */
[--C-:B------:R-:W-:Y:S02]  /*75f0*/  FFMA.FTZ R86, R88, c[0x0][0x23c], -R106.reuse ;  /* 0x00008f0058567a23 */ /* 0x100fe4000001086a */
        /* <DEDUP_REMOVED lines=21> */
[----:B------:R-:W-:-:S02]  /*7750*/  FADD.FTZ R128, R131, R128 ;  /* 0x0000008083807221 */ /* 0x000fc40000010000 */
[--C-:B------:R-:W-:Y:S02]  /*7760*/  FFMA.FTZ R88, R90, c[0x0][0x23c], -R106.reuse ;  /* 0x00008f005a587a23 */ /* 0x100fe4000001086a */
[--C-:B------:R-:W-:Y:S01]  /*7770*/  FFMA.FTZ R77, R94, c[0x0][0x23c], -R106.reuse ;  /* 0x00008f005e4d7a23 */ /* 0x100fe2000001086a */
[C---:B-----5:R-:W-:Y:S01]  /*7780*/  HMMA.16816.F32 R4, R36.reuse, R52, R4 ;  /* 0x000000342404723c */ /* 0x060fe20000001804 */
[----:B------:R-:W-:Y:S01]  /*7790*/  FFMA.FTZ R90, R99, c[0x0][0x23c], -R107 ;  /* 0x00008f00635a7a23 */ /* 0x000fe2000001086b */
[----:B------:R-:W-:Y:S01]  /*77a0*/  MUFU.EX2 R151, R151 ;  /* 0x0000009700977308 */ /* 0x000fe20000000800 */
[--C-:B------:R-:W-:Y:S02]  /*77b0*/  FFMA.FTZ R92, R92, c[0x0][0x23c], -R106.reuse ;  /* 0x00008f005c5c7a23 */ /* 0x100fe4000001086a */
[--C-:B------:R-:W-:Y:S02]  /*77c0*/  FFMA.FTZ R78, R78, c[0x0][0x23c], -R106.reuse ;  /* 0x00008f004e4e7a23 */ /* 0x100fe4000001086a */
[----:B------:R-:W-:Y:S01]  /*77d0*/  FFMA.FTZ R252, R79, c[0x0][0x23c], -R106 ;  /* 0x00008f004ffc7a23 */ /* 0x000fe2000001086a */
        /* <DEDUP_REMOVED lines=119> */
[C---:B------:R-:W-:Y:S01]  /*7f50*/  F2FP.PACK_AB R36, R180.reuse, R183 ;  /* 0x000000b7b424723e */ /* 0x040fe200000000ff */
        /* <DEDUP_REMOVED lines=45> */
[----:B------:R-:W4:Y:S01]  /*8230*/  MUFU.EX2 R58, R58 ;  /* 0x0000003a003a7308 */ /* 0x000f220000000800 */
        /* <DEDUP_REMOVED lines=45> */
[C---:B------:R-:W-:Y:S01]  /*8510*/  F2FP.PACK_AB R40, R57.reuse, R56 ;  /* 0x000000383928723e */ /* 0x040fe200000000ff */
[----:B------:R-:W-:-:S02]  /*8520*/  FADD.FTZ R57, R57, R141 ;  /* 0x0000008d39397221 */ /* 0x000fc40000010000 */
[----:B------:R-:W-:Y:S02]  /*8530*/  FADD.FTZ R140, R140, R152 ;  /* 0x000000988c8c7221 */ /* 0x000fe40000010000 */
[----:B------:R-:W-:Y:S01]  /*8540*/  MUFU.EX2 R80, R80 ;  /* 0x0000005000507308 */ /* 0x000fe20000000800 */
[----:B------:R-:W-:Y:S01]  /*8550*/  FADD.FTZ R57, R58, R57 ;  /* 0x000000393a397221 */ /* 0x000fe20000010000 */
[----:B------:R-:W-:Y:S01]  /*8560*/  F2FP.PACK_AB R43, R60, R63 ;  /* 0x0000003f3c2b723e */ /* 0x000fe200000000ff */
[C---:B--2---:R-:W-:Y:S01]  /*8570*/  HMMA.16816.F32 R12, R48.reuse, R36, R12 ;  /* 0x00000024300c723c */ /* 0x044fe2000000180c */
[C---:B------:R-:W-:Y:S01]  /*8580*/  F2FP.PACK_AB R42, R59.reuse, R58 ;  /* 0x0000003a3b2a723e */ /* 0x040fe200000000ff */
[----:B------:R-:W-:Y:S02]  /*8590*/  FADD.FTZ R57, R59, R57 ;  /* 0x000000393b397221 */ /* 0x000fe40000010000 */
[----:B------:R-:W-:Y:S01]  /*85a0*/  FADD.FTZ R140, R66, R140 ;  /* 0x0000008c428c7221 */ /* 0x000fe20000010000 */
[----:B------:R-:W-:Y:S03]  /*85b0*/  MUFU.EX2 R71, R71 ;  /* 0x0000004700477308 */ /* 0x000fe60000000800 */
[----:B------:R-:W-:Y:S01]  /*85c0*/  HMMA.16816.F32 R8, R48, R38, R8 ;  /* 0x000000263008723c */ /* 0x000fe20000001808 */
[----:B------:R-:W2:Y:S01]  /*85d0*/  LDSM.16.MT88.4 R36, [R227+0xf000] ;  /* 0x00f00000e324783b */ /* 0x000ea20000004200 */
[----:B------:R-:W-:-:S03]  /*85e0*/  FADD.FTZ R63, R63, R140 ;  /* 0x0000008c3f3f7221 */ /* 0x000fc60000010000 */
[----:B------:R-:W3:Y:S01]  /*85f0*/  LDSM.16.MT88.4 R48, [R226+0xf000] ;  /* 0x00f00000e230783b */ /* 0x000ee20000004200 */
[----:B------:R-:W-:Y:S01]  /*8600*/  MUFU.EX2 R73, R73 ;  /* 0x0000004900497308 */ /* 0x000fe20000000800 */
[----:B------:R-:W-:Y:S01]  /*8610*/  FADD.FTZ R63, R60, R63 ;  /* 0x0000003f3c3f7221 */ /* 0x000fe20000010000 */
        /* <DEDUP_REMOVED lines=9> */
[----:B------:R-:W-:Y:S02]  /*86b0*/  MUFU.EX2 R82, R82 ;  /* 0x0000005200527308 */ /* 0x000fe40000000800 */
        /* <DEDUP_REMOVED lines=29> */
[C---:B-1----:R-:W-:Y:S02]  /*8890*/  HMMA.16816.F32 R4, R40.reuse, R52, R4 ;  /* 0x000000342804723c */ /* 0x042fe40000001804 */
[----:B------:R-:W1:Y:S06]  /*88a0*/  MUFU.EX2 R252, R252 ;  /* 0x000000fc00fc7308 */ /* 0x000e6c0000000800 */
[C---:B------:R-:W-:Y:S01]  /*88b0*/  HMMA.16816.F32 R32, R40.reuse, R54, R32 ;  /* 0x000000362820723c */ /* 0x040fe20000001820 */
[----:B------:R-:W4:Y:S07]  /*88c0*/  LDSM.16.MT88.4 R52, [R228+0x10000] ;  /* 0x01000000e434783b */ /* 0x000f2e0000004200 */
[----:B--2---:R-:W-:Y:S01]  /*88d0*/  HMMA.16816.F32 R20, R40, R36, R20 ;  /* 0x000000242814723c */ /* 0x004fe20000001814 */
[----:B-1----:R-:W-:-:S07]  /*88e0*/  F2FP.PACK_AB R147, R252, R78 ;  /* 0x0000004efc93723e */ /* 0x002fce00000000ff */
[C---:B------:R-:W-:Y:S01]  /*88f0*/  HMMA.16816.F32 R16, R40.reuse, R38, R16 ;  /* 0x000000262810723c */ /* 0x040fe20000001810 */
[----:B------:R-:W1:Y:S07]  /*8900*/  LDSM.16.MT88.4 R36, [R227+0x10000] ;  /* 0x01000000e324783b */ /* 0x000e6e0000004200 */
        /* <DEDUP_REMOVED lines=17> */
[----:B------:R-:W2:Y:S07]  /*8a20*/  LDSM.16.MT88.4 R44, [R226+0x10000] ;  /* 0x01000000e22c783b */ /* 0x000eae0000004200 */
[C---:B----4-:R-:W-:Y:S07]  /*8a30*/  HMMA.16816.F32 R28, R40.reuse, R52, R28 ;  /* 0x00000034281c723c */ /* 0x050fee000000181c */
[--C-:B------:R-:W-:Y:S01]  /*8a40*/  FFMA.FTZ R52, R83, c[0x0][0x23c], -R107.reuse ;  /* 0x00008f0053347a23 */ /* 0x100fe2000001086b */
[----:B------:R-:W-:Y:S01]  /*8a50*/  HMMA.16816.F32 R24, R40, R54, R24 ;  /* 0x000000362818723c */ /* 0x000fe20000001818 */
[----:B------:R-:W-:-:S02]  /*8a60*/  FFMA.FTZ R53, R85, c[0x0][0x23c], -R107 ;  /* 0x00008f0055357a23 */ /* 0x000fc4000001086b */
[--C-:B------:R-:W-:Y:S02]  /*8a70*/  FFMA.FTZ R83, R95, c[0x0][0x23c], -R106.reuse ;  /* 0x00008f005f537a23 */ /* 0x100fe4000001086a */
[----:B------:R-:W-:Y:S01]  /*8a80*/  MUFU.EX2 R52, R52 ;  /* 0x0000003400347308 */ /* 0x000fe20000000800 */
[----:B------:R-:W-:Y:S02]  /*8a90*/  FFMA.FTZ R85, R96, c[0x0][0x23c], -R106 ;  /* 0x00008f0060557a23 */ /* 0x000fe4000001086a */
[----:B-1----:R-:W-:Y:S01]  /*8aa0*/  HMMA.16816.F32 R20, R40, R36, R20 ;  /* 0x000000242814723c */ /* 0x002fe20000001814 */
[--C-:B------:R-:W-:Y:S02]  /*8ab0*/  FFMA.FTZ R54, R87, c[0x0][0x23c], -R107.reuse ;  /* 0x00008f0057367a23 */ /* 0x100fe4000001086b */
[--C-:B------:R-:W-:Y:S02]  /*8ac0*/  FFMA.FTZ R55, R89, c[0x0][0x23c], -R107.reuse ;  /* 0x00008f0059377a23 */ /* 0x100fe4000001086b */
[----:B------:R-:W1:Y:S01]  /*8ad0*/  MUFU.EX2 R53, R53 ;  /* 0x0000003500357308 */ /* 0x000e620000000800 */
[----:B------:R-:W-:-:S02]  /*8ae0*/  FFMA.FTZ R87, R91, c[0x0][0x23c], -R107 ;  /* 0x00008f005b577a23 */ /* 0x000fc4000001086b */
[C---:B------:R-:W-:Y:S01]  /*8af0*/  HMMA.16816.F32 R16, R40.reuse, R38, R16 ;  /* 0x000000262810723c */ /* 0x040fe20000001810 */
[----:B------:R-:W3:Y:S01]  /*8b00*/  LDSM.16.MT88.4 R36, [R228+0x10800] ;  /* 0x01080000e424783b */ /* 0x000ee20000004200 */
[--C-:B------:R-:W-:Y:S02]  /*8b10*/  FFMA.FTZ R89, R93, c[0x0][0x23c], -R107.reuse ;  /* 0x00008f005d597a23 */ /* 0x100fe4000001086b */
[----:B------:R-:W-:Y:S01]  /*8b20*/  FFMA.FTZ R91, R102, c[0x0][0x23c], -R107 ;  /* 0x00008f00665b7a23 */ /* 0x000fe2000001086b */
[----:B------:R-:W-:Y:S01]  /*8b30*/  MUFU.EX2 R54, R54 ;  /* 0x0000003600367308 */ /* 0x000fe20000000800 */
[----:B------:R-:W-:Y:S02]  /*8b40*/  FFMA.FTZ R93, R98, c[0x0][0x23c], -R106 ;  /* 0x00008f00625d7a23 */ /* 0x000fe4000001086a */
[C---:B--2---:R-:W-:Y:S05]  /*8b50*/  HMMA.16816.F32 R12, R40.reuse, R44, R12 ;  /* 0x0000002c280c723c */ /* 0x044fea000000180c */
[----:B------:R-:W2:Y:S02]  /*8b60*/  MUFU.EX2 R55, R55 ;  /* 0x0000003700377308 */ /* 0x000ea40000000800 */
[----:B------:R-:W-:Y:S01]  /*8b70*/  F2FP.PACK_AB R45, R82, R84 ;  /* 0x00000054522d723e */ /* 0x000fe200000000ff */
[----:B------:R-:W-:Y:S01]  /*8b80*/  HMMA.16816.F32 R8, R40, R46, R8 ;  /* 0x0000002e2808723c */ /* 0x000fe20000001808 */
[----:B------:R-:W4:Y:S01]  /*8b90*/  LDSM.16.MT88.4 R40, [R227+0x10800] ;  /* 0x01080000e328783b */ /* 0x000f220000004200 */
[----:B-1----:R-:W-:Y:S01]  /*8ba0*/  F2FP.PACK_AB R44, R53, R52 ;  /* 0x00000034352c723e */ /* 0x002fe200000000ff */
[----:B------:R-:W-:-:S02]  /*8bb0*/  FADD.FTZ R52, R52, R75 ;  /* 0x0000004b34347221 */ /* 0x000fc40000010000 */
[----:B------:R-:W-:Y:S01]  /*8bc0*/  MUFU.EX2 R83, R83 ;  /* 0x0000005300537308 */ /* 0x000fe20000000800 */
[----:B------:R-:W-:Y:S01]  /*8bd0*/  FADD.FTZ R84, R84, R74 ;  /* 0x0000004a54547221 */ /* 0x000fe20000010000 */
[----:B------:R-:W-:Y:S01]  /*8be0*/  F2FP.PACK_AB R47, R88, R86 ;  /* 0x00000056582f723e */ /* 0x000fe200000000ff */
[----:B------:R-:W-:Y:S02]  /*8bf0*/  FADD.FTZ R52, R53, R52 ;  /* 0x0000003435347221 */ /* 0x000fe40000010000 */
[----:B------:R-:W-:Y:S01]  /*8c00*/  FADD.FTZ R84, R82, R84 ;  /* 0x0000005452547221 */ /* 0x000fe20000010000 */
[----:B--2---:R-:W-:Y:S02]  /*8c10*/  F2FP.PACK_AB R46, R55, R54 ;  /* 0x00000036372e723e */ /* 0x004fe400000000ff */
[----:B------:R-:W-:Y:S01]  /*8c20*/  MUFU.EX2 R85, R85 ;  /* 0x0000005500557308 */ /* 0x000fe20000000800 */
[----:B------:R-:W-:Y:S02]  /*8c30*/  FADD.FTZ R54, R54, R52 ;  /* 0x0000003436367221 */ /* 0x000fe40000010000 */
[----:B------:R-:W-:-:S02]  /*8c40*/  FADD.FTZ R86, R86, R84 ;  /* 0x0000005456567221 */ /* 0x000fc40000010000 */
[----:B------:R-:W-:Y:S01]  /*8c50*/  FADD.FTZ R54, R55, R54 ;  /* 0x0000003637367221 */ /* 0x000fe20000010000 */
[C---:B------:R-:W-:Y:S01]  /*8c60*/  HMMA.16816.F32 R4, R44.reuse, R48, R4 ;  /* 0x000000302c04723c */ /* 0x040fe20000001804 */
[----:B------:R-:W-:Y:S01]  /*8c70*/  FADD.FTZ R86, R88, R86 ;  /* 0x0000005658567221 */ /* 0x000fe20000010000 */
[----:B------:R-:W-:Y:S06]  /*8c80*/  MUFU.EX2 R87, R87 ;  /* 0x0000005700577308 */ /* 0x000fec0000000800 */
[C---:B------:R-:W-:Y:S01]  /*8c90*/  HMMA.16816.F32 R32, R44.reuse, R50, R32 ;  /* 0x000000322c20723c */ /* 0x040fe20000001820 */
[----:B------:R-:W1:Y:S01]  /*8ca0*/  LDSM.16.MT88.4 R48, [R226+0x10800] ;  /* 0x01080000e230783b */ /* 0x000e620000004200 */
[----:B------:R-:W-:Y:S06]  /*8cb0*/  MUFU.EX2 R89, R89 ;  /* 0x0000005900597308 */ /* 0x000fec0000000800 */
[C---:B---3--:R-:W-:Y:S02]  /*8cc0*/  HMMA.16816.F32 R28, R44.reuse, R36, R28 ;  /* 0x000000242c1c723c */ /* 0x048fe4000000181c */
[----:B------:R-:W-:Y:S06]  /*8cd0*/  MUFU.EX2 R91, R91 ;  /* 0x0000005b005b7308 */ /* 0x000fec0000000800 */
[C---:B----4-:R-:W-:Y:S02]  /*8ce0*/  HMMA.16816.F32 R20, R44.reuse, R40, R20 ;  /* 0x000000282c14723c */ /* 0x050fe40000001814 */
[----:B------:R-:W2:Y:S06]  /*8cf0*/  MUFU.EX2 R93, R93 ;  /* 0x0000005d005d7308 */ /* 0x000eac0000000800 */
[C---:B------:R-:W-:Y:S01]  /*8d00*/  HMMA.16816.F32 R16, R44.reuse, R42, R16 ;  /* 0x0000002a2c10723c */ /* 0x040fe20000001810 */
[----:B------:R-:W3:Y:S07]  /*8d10*/  LDSM.16.MT88.4 R40, [R228+0x11000] ;  /* 0x01100000e428783b */ /* 0x000eee0000004200 */
[----:B------:R-:W-:Y:S01]  /*8d20*/  HMMA.16816.F32 R24, R44, R38, R24 ;  /* 0x000000262c18723c */ /* 0x000fe20000001818 */
[----:B------:R-:W4:Y:S01]  /*8d30*/  LDSM.16.MT88.4 R36, [R230+0x11000] ;  /* 0x01100000e624783b */ /* 0x000f220000004200 */
[----:B--2---:R-:W-:-:S06]  /*8d40*/  F2FP.PACK_AB R145, R93, R92 ;  /* 0x0000005c5d91723e */ /* 0x004fcc00000000ff */
[C---:B-1----:R-:W-:Y:S07]  /*8d50*/  HMMA.16816.F32 R12, R44.reuse, R48, R12 ;  /* 0x000000302c0c723c */ /* 0x042fee000000180c */
[----:B------:R-:W-:Y:S01]  /*8d60*/  F2FP.PACK_AB R49, R77, R3 ;  /* 0x000000034d31723e */ /* 0x000fe200000000ff */
        /* <DEDUP_REMOVED lines=13> */
[----:B------:R-:W-:-:S04]  /*8e40*/  FADD.FTZ R83, R85, R83 ;  /* 0x0000005355537221 */ /* 0x000fc80000010000 */
[--C-:B------:R-:W-:Y:S01]  /*8e50*/  FFMA.FTZ R40, R100, c[0x0][0x23c], -R107.reuse ;  /* 0x00008f0064287a23 */ /* 0x100fe2000001086b */
[C---:B------:R-:W-:Y:S01]  /*8e60*/  HMMA.16816.F32 R24, R48.reuse, R42, R24 ;  /* 0x0000002a3018723c */ /* 0x040fe20000001818 */
[----:B------:R-:W-:Y:S02]  /*8e70*/  FFMA.FTZ R41, R101, c[0x0][0x23c], -R107 ;  /* 0x00008f0065297a23 */ /* 0x000fe4000001086b */
[----:B------:R-:W-:Y:S02]  /*8e80*/  FADD.FTZ R83, R92, R83 ;  /* 0x000000535c537221 */ /* 0x000fe40000010000 */
[----:B------:R-:W2:Y:S02]  /*8e90*/  MUFU.EX2 R40, R40 ;  /* 0x0000002800287308 */ /* 0x000ea40000000800 */
[--C-:B------:R-:W-:Y:S01]  /*8ea0*/  FFMA.FTZ R42, R76, c[0x0][0x23c], -R107.reuse ;  /* 0x00008f004c2a7a23 */ /* 0x100fe2000001086b */
[----:B----4-:R-:W-:Y:S01]  /*8eb0*/  HMMA.16816.F32 R4, R48, R36, R4 ;  /* 0x000000243004723c */ /* 0x010fe20000001804 */
[----:B------:R-:W-:-:S02]  /*8ec0*/  FFMA.FTZ R43, R108, c[0x0][0x23c], -R107 ;  /* 0x00008f006c2b7a23 */ /* 0x000fc4000001086b */
[----:B------:R-:W-:Y:S02]  /*8ed0*/  FADD.FTZ R83, R93, R83 ;  /* 0x000000535d537221 */ /* 0x000fe40000010000 */
[----:B------:R-:W3:Y:S02]  /*8ee0*/  MUFU.EX2 R41, R41 ;  /* 0x0000002900297308 */ /* 0x000ee40000000800 */
[----:B------:R-:W-:Y:S01]  /*8ef0*/  FADD.FTZ R83, R78, R83 ;  /* 0x000000534e537221 */ /* 0x000fe20000010000 */
[----:B------:R-:W-:Y:S01]  /*8f00*/  HMMA.16816.F32 R32, R48, R38, R32 ;  /* 0x000000263020723c */ /* 0x000fe20000001820 */
[----:B------:R-:W4:Y:S02]  /*8f10*/  LDSM.16.MT88.4 R36, [R226+0x11000] ;  /* 0x01100000e224783b */ /* 0x000f240000004200 */
[----:B------:R-:W-:Y:S02]  /*8f20*/  FADD.FTZ R252, R252, R83 ;  /* 0x00000053fcfc7221 */ /* 0x000fe40000010000 */
[----:B------:R-:W5:Y:S01]  /*8f30*/  MUFU.EX2 R42, R42 ;  /* 0x0000002a002a7308 */ /* 0x000f620000000800 */
[----:B--2---:R-:W-:-:S02]  /*8f40*/  FADD.FTZ R90, R40, R90 ;  /* 0x0000005a285a7221 */ /* 0x004fc40000010000 */
[C---:B-1----:R-:W-:Y:S05]  /*8f50*/  HMMA.16816.F32 R20, R48.reuse, R44, R20 ;  /* 0x0000002c3014723c */ /* 0x042fea0000001814 */
[----:B------:R-:W1:Y:S01]  /*8f60*/  MUFU.EX2 R43, R43 ;  /* 0x0000002b002b7308 */ /* 0x000e620000000800 */
[C---:B---3--:R-:W-:Y:S01]  /*8f70*/  F2FP.PACK_AB R144, R41.reuse, R40 ;  /* 0x000000282990723e */ /* 0x048fe200000000ff */
[----:B------:R-:W-:Y:S01]  /*8f80*/  FADD.FTZ R90, R41, R90 ;  /* 0x0000005a295a7221 */ /* 0x000fe20000010000 */
[----:B------:R-:W-:Y:S03]  /*8f90*/  HMMA.16816.F32 R16, R48, R46, R16 ;  /* 0x0000002e3010723c */ /* 0x000fe60000001810 */
[----:B-----5:R-:W-:Y:S01]  /*8fa0*/  FADD.FTZ R90, R42, R90 ;  /* 0x0000005a2a5a7221 */ /* 0x020fe20000010000 */
[----:B-1----:R-:W-:-:S03]  /*8fb0*/  F2FP.PACK_AB R146, R43, R42 ;  /* 0x0000002a2b92723e */ /* 0x002fc600000000ff */
[----:B------:R-:W-:-:S05]  /*8fc0*/  FADD.FTZ R3, R43, R90 ;  /* 0x0000005a2b037221 */ /* 0x000fca0000010000 */
[----:B------:R-:W-:Y:S01]  /*8fd0*/  STL [R1], R3 ;  /* 0x0000000301007387 */ /* 0x000fe20000100800 */
[----:B------:R-:W-:Y:S03]  /*8fe0*/  HMMA.16816.F32 R160, R144, R156, R4 ;  /* 0x0000009c90a0723c */ /* 0x000fe60000001804 */
[----:B------:R-:W1:Y:S05]  /*8ff0*/  LDSM.16.MT88.4 R4, [R226+0x11800] ;  /* 0x01180000e204783b */ /* 0x000e6a0000004200 */
[C---:B----4-:R-:W-:Y:S08]  /*9000*/  HMMA.16816.F32 R12, R48.reuse, R36, R12 ;  /* 0x00000024300c723c */ /* 0x050ff0000000180c */
        /* <DEDUP_REMOVED lines=10> */
[----:B------:R-:W-:-:S04]  /*90b0*/  DEPBAR.LE SB0, 0x0 ;  /* 0x000080000000791a */ /* 0x000fc80000000000 */
[----:B------:R-:W-:Y:S01]  /*90c0*/  IADD3 R242, R192, -0x2, RZ ;  /* 0xfffffffec0f27810 */ /* 0x000fe20007ffe0ff */
[----:B------:R-:W-:Y:S06]  /*90d0*/  BAR.SYNC.DEFER_BLOCKING 0x0 ;  /* 0x0000000000007b1d */ /* 0x000fec0000010000 */
[----:B------:R-:W-:Y:S05]  /*90e0*/  @!P0 BRA `(.L_x_3430) ;  /* 0x000003a000008947 */ /* 0x000fea0003800000 */
[----:B------:R-:W1:Y:S01]  /*90f0*/  I2F.RP R12, R193 ;  /* 0x000000c1000c7306 */ /* 0x000e620000209400 */
[----:B------:R-:W-:-:S05]  /*9100*/  IMAD.SHL.U32 R3, R242, 0x100, RZ ;  /* 0x00000100f2037824 */ /* 0x000fca00078e00ff */
[C---:B------:R-:W-:Y:S02]  /*9110*/  IADD3 R10, R3.reuse, 0x100, RZ ;  /* 0x00000100030a7810 */ /* 0x040fe40007ffe0ff */
[----:B------:R-:W-:Y:S02]  /*9120*/  IABS R5, R3 ;  /* 0x0000000300057213 */ /* 0x000fe40000000000 */
[----:B------:R-:W-:Y:S02]  /*9130*/  IABS R7, R10 ;  /* 0x0000000a00077213 */ /* 0x000fe40000000000 */
[----:B------:R-:W-:Y:S02]  /*9140*/  LOP3.LUT R10, R10, c[0x0][0x2d0], RZ, 0x3c, !PT ;  /* 0x0000b4000a0a7a12 */ /* 0x000fe400078e3cff */
[----:B------:R-:W-:Y:S01]  /*9150*/  LOP3.LUT R3, R3, c[0x0][0x2d0], RZ, 0x3c, !PT ;  /* 0x0000b40003037a12 */ /* 0x000fe200078e3cff */
[----:B-1----:R-:W1:Y:S01]  /*9160*/  MUFU.RCP R12, R12 ;  /* 0x0000000c000c7308 */ /* 0x002e620000001000 */
[----:B------:R-:W-:-:S02]  /*9170*/  ISETP.GE.AND P3, PT, R10, RZ, PT ;  /* 0x000000ff0a00720c */ /* 0x000fc40003f66270 */
[----:B------:R-:W-:Y:S02]  /*9180*/  ISETP.GE.AND P1, PT, R3, RZ, PT ;  /* 0x000000ff0300720c */ /* 0x000fe40003f26270 */
[----:B-1----:R-:W-:-:S04]  /*9190*/  IADD3 R12, R12, 0xffffffe, RZ ;  /* 0x0ffffffe0c0c7810 */ /* 0x002fc80007ffe0ff */
        /* <DEDUP_REMOVED lines=47> */
.L_x_3430:
[----:B------:R-:W-:-:S05]  /*9490*/  IMAD.MOV.U32 R6, RZ, RZ, c[0x0][0x1a0] ;  /* 0x00006800ff067624 */ /* 0x000fca00078e00ff */
[----:B------:R-:W-:-:S04]  /*94a0*/  LEA R6, -R6, RZ, 0x8 ;  /* 0x000000ff06067211 */ /* 0x000fc800078e41ff */
[----:B------:R-:W-:Y:S02]  /*94b0*/  SHF.R.S32.HI R4, RZ, 0x1f, R6 ;  /* 0x0000001fff047819 */ /* 0x000fe40000011406 */
.L_x_3431:
[----:B------:R-:W-:Y:S01]  /*94c0*/  ULDC.64 UR4, c[0x0][0x1a0] ;  /* 0x0000680000047ab9 */ /* 0x000fe20000000a00 */
[----:B------:R-:W-:Y:S01]  /*94d0*/  LEA R240, P1, R6, R240, 0x1 ;  /* 0x000000f006f07211 */ /* 0x000fe200078208ff */
        /* <DEDUP_REMOVED lines=57> */
[----:B------:R-:W-:Y:S02]  /*9870*/  ISETP.GE.AND P1, PT, R3, R204, PT ;  /* 0x000000cc0300720c */ /* 0x000fe40003f26270 */
[----:B------:R-:W-:Y:S01]  /*9880*/  LOP3.LUT R3, R211, 0x20, R206, 0xfe, !PT ;  /* 0x00000020d3037812 */ /* 0x000fe200078efece */
[----:B------:R2:W-:Y:S04]  /*9890*/  LDGSTS.E.BYPASS.LTC128B.128 [R243+0x11800], [R6.64] ;  /* 0x1180000006f37fae */ /* 0x0005e8000b901d4c */
[----:B------:R-:W-:Y:S04]  /*98a0*/  LDSM.16.M88.4 R196, [R236] ;  /* 0x00000000ecc4783b */ /* 0x000fe80000000200 */
[----:B------:R-:W4:Y:S04]  /*98b0*/  LDSM.16.M88.4 R76, [R235+0x2000] ;  /* 0x00200000eb4c783b */ /* 0x000f280000000200 */
[----:B------:R-:W-:Y:S04]  /*98c0*/  LDSM.16.M88.4 R192, [R234] ;  /* 0x00000000eac0783b */ /* 0x000fe80000000200 */
[----:B------:R-:W1:Y:S04]  /*98d0*/  LDSM.16.M88.4 R68, [R235+0x2800] ;  /* 0x00280000eb44783b */ /* 0x000e680000000200 */
[----:B------:R-:W-:Y:S04]  /*98e0*/  LDSM.16.M88.4 R52, [R235+0x3800] ;  /* 0x00380000eb34783b */ /* 0x000fe80000000200 */
[----:B------:R-:W-:Y:S04]  /*98f0*/  LDSM.16.M88.4 R60, [R235+0x3000] ;  /* 0x00300000eb3c783b */ /* 0x000fe80000000200 */
[----:B--2---:R-:W2:Y:S04]  /*9900*/  LDSM.16.M88.4 R4, [R229+0x2000] ;  /* 0x00200000e504783b */ /* 0x004ea80000000200 */
[----:B------:R-:W2:Y:S04]  /*9910*/  LDSM.16.M88.4 R24, [R229+0x2800] ;  /* 0x00280000e518783b */ /* 0x000ea80000000200 */
[----:B------:R-:W2:Y:S04]  /*9920*/  LDSM.16.M88.4 R28, [R235+0x5000] ;  /* 0x00500000eb1c783b */ /* 0x000ea80000000200 */
[----:B------:R-:W2:Y:S04]  /*9930*/  LDSM.16.M88.4 R20, [R235+0x5800] ;  /* 0x00580000eb14783b */ /* 0x000ea80000000200 */
[----:B-----5:R-:W5:Y:S01]  /*9940*/  LDSM.16.M88.4 R16, [R229+0x3800] ;  /* 0x00380000e510783b */ /* 0x020f620000000200 */
[C---:B----4-:R-:W-:Y:S03]  /*9950*/  HMMA.16816.F32 R80, R196.reuse, R76, RZ ;  /* 0x0000004cc450723c */ /* 0x050fe600000018ff */
[----:B---3--:R-:W3:Y:S04]  /*9960*/  LDSM.16.M88.4 R12, [R235+0x6000] ;  /* 0x00600000eb0c783b */ /* 0x008ee80000000200 */
[----:B------:R-:W-:Y:S01]  /*9970*/  LDSM.16.M88.4 R96, [R229+0x5000] ;  /* 0x00500000e560783b */ /* 0x000fe20000000200 */
[C---:B------:R-:W-:Y:S03]  /*9980*/  HMMA.16816.F32 R76, R196.reuse, R78, RZ ;  /* 0x0000004ec44c723c */ /* 0x040fe600000018ff */
[----:B------:R-:W-:Y:S04]  /*9990*/  LDSM.16.M88.4 R92, [R229+0x5800] ;  /* 0x00580000e55c783b */ /* 0x000fe80000000200 */
[----:B------:R-:W-:Y:S01]  /*99a0*/  LDSM.16.M88.4 R44, [R235+0x4000] ;  /* 0x00400000eb2c783b */ /* 0x000fe20000000200 */
[----:B-1----:R-:W-:Y:S03]  /*99b0*/  HMMA.16816.F32 R72, R196, R68, RZ ;  /* 0x00000044c448723c */ /* 0x002fe600000018ff */
[----:B------:R-:W-:Y:S04]  /*99c0*/  LDSM.16.M88.4 R88, [R229+0x6000] ;  /* 0x00600000e558783b */ /* 0x000fe80000000200 */
[----:B------:R-:W-:Y:S01]  /*99d0*/  LDSM.16.M88.4 R104, [R235+0x8800] ;  /* 0x00880000eb68783b */ /* 0x000fe20000000200 */
[C---:B--2---:R-:W-:Y:S03]  /*99e0*/  HMMA.16816.F32 R80, R192.reuse, R4, R80 ;  /* 0x00000004c050723c */ /* 0x044fe60000001850 */
        /* <DEDUP_REMOVED lines=21> */
[----:B------:R-:W0:Y:S05]  /*9b40*/  LDGDEPBAR ;  /* 0x00000000000079af */ /* 0x000e2a0000000000 */
[----:B------:R-:W-:Y:S08]  /*9b50*/  HMMA.16816.F32 R68, R192, R26, R68 ;  /* 0x0000001ac044723c */ /* 0x000ff00000001844 */
[C---:B------:R-:W-:Y:S08]  /*9b60*/  HMMA.16816.F32 R32, R196.reuse, R28, RZ ;  /* 0x0000001cc420723c */ /* 0x040ff000000018ff */
[C---:B------:R-:W-:Y:S08]  /*9b70*/  HMMA.16816.F32 R24, R196.reuse, R20, RZ ;  /* 0x00000014c418723c */ /* 0x040ff000000018ff */
[C---:B------:R-:W-:Y:S08]  /*9b80*/  HMMA.16816.F32 R28, R196.reuse, R30, RZ ;  /* 0x0000001ec41c723c */ /* 0x040ff000000018ff */
[----:B------:R-:W-:Y:S08]  /*9b90*/  HMMA.16816.F32 R20, R196, R22, RZ ;  /* 0x00000016c414723c */ /* 0x000ff000000018ff */
[C---:B-----5:R-:W-:Y:S08]  /*9ba0*/  HMMA.16816.F32 R56, R192.reuse, R16, R56 ;  /* 0x00000010c038723c */ /* 0x060ff00000001838 */
[----:B------:R-:W-:Y:S08]  /*9bb0*/  HMMA.16816.F32 R52, R192, R18, R52 ;  /* 0x00000012c034723c */ /* 0x000ff00000001834 */
[C---:B---3--:R-:W-:Y:S08]  /*9bc0*/  HMMA.16816.F32 R16, R196.reuse, R12, RZ ;  /* 0x0000000cc410723c */ /* 0x048ff000000018ff */
[----:B------:R-:W-:Y:S08]  /*9bd0*/  HMMA.16816.F32 R12, R196, R14, RZ ;  /* 0x0000000ec40c723c */ /* 0x000ff000000018ff */
[C---:B-1----:R-:W-:Y:S08]  /*9be0*/  HMMA.16816.F32 R64, R192.reuse, R4, R64 ;  /* 0x00000004c040723c */ /* 0x042ff00000001840 */
[C---:B------:R-:W-:Y:S01]  /*9bf0*/  HMMA.16816.F32 R60, R192.reuse, R6, R60 ;  /* 0x00000006c03c723c */ /* 0x040fe2000000183c */
[----:B------:R-:W1:Y:S07]  /*9c00*/  LDSM.16.M88.4 R4, [R235+0x6800] ;  /* 0x00680000eb04783b */ /* 0x000e6e0000000200 */
[C---:B------:R-:W-:Y:S08]  /*9c10*/  HMMA.16816.F32 R32, R192.reuse, R96, R32 ;  /* 0x00000060c020723c */ /* 0x040ff00000001820 */
[C---:B------:R-:W-:Y:S01]  /*9c20*/  HMMA.16816.F32 R28, R192.reuse, R98, R28 ;  /* 0x00000062c01c723c */ /* 0x040fe2000000181c */
[----:B------:R-:W-:Y:S07]  /*9c30*/  LDSM.16.M88.4 R96, [R233] ;  /* 0x00000000e960783b */ /* 0x000fee0000000200 */
[C---:B------:R-:W-:Y:S08]  /*9c40*/  HMMA.16816.F32 R24, R192.reuse, R92, R24 ;  /* 0x0000005cc018723c */ /* 0x040ff00000001818 */
[----:B------:R-:W-:Y:S01]  /*9c50*/  HMMA.16816.F32 R20, R192, R94, R20 ;  /* 0x0000005ec014723c */ /* 0x000fe20000001814 */
[----:B------:R-:W2:Y:S07]  /*9c60*/  LDSM.16.M88.4 R92, [R232] ;  /* 0x00000000e85c783b */ /* 0x000eae0000000200 */
[----:B------:R-:W-:Y:S08]  /*9c70*/  HMMA.16816.F32 R48, R196, R44, RZ ;  /* 0x0000002cc430723c */ /* 0x000ff000000018ff */
[C---:B------:R-:W-:Y:S08]  /*9c80*/  HMMA.16816.F32 R16, R192.reuse, R88, R16 ;  /* 0x00000058c010723c */ /* 0x040ff00000001810 */
[----:B------:R-:W-:Y:S01]  /*9c90*/  HMMA.16816.F32 R12, R192, R90, R12 ;  /* 0x0000005ac00c723c */ /* 0x000fe2000000180c */
[----:B------:R-:W3:Y:S07]  /*9ca0*/  LDSM.16.M88.4 R88, [R225] ;  /* 0x00000000e158783b */ /* 0x000eee0000000200 */
[C---:B------:R-:W-:Y:S08]  /*9cb0*/  HMMA.16816.F32 R44, R196.reuse, R46, RZ ;  /* 0x0000002ec42c723c */ /* 0x040ff000000018ff */
[C---:B------:R-:W-:Y:S08]  /*9cc0*/  HMMA.16816.F32 R108, R196.reuse, R104, RZ ;  /* 0x00000068c46c723c */ /* 0x040ff000000018ff */
[----:B------:R-:W-:Y:S08]  /*9cd0*/  HMMA.16816.F32 R104, R196, R106, RZ ;  /* 0x0000006ac468723c */ /* 0x000ff000000018ff */
[C---:B------:R-:W-:Y:S08]  /*9ce0*/  HMMA.16816.F32 R48, R192.reuse, R8, R48 ;  /* 0x00000008c030723c */ /* 0x040ff00000001830 */
[----:B------:R-:W-:Y:S08]  /*9cf0*/  HMMA.16816.F32 R44, R192, R10, R44 ;  /* 0x0000000ac02c723c */ /* 0x000ff0000000182c */
[C---:B-1----:R-:W-:Y:S08]  /*9d00*/  HMMA.16816.F32 R8, R196.reuse, R4, RZ ;  /* 0x00000004c408723c */ /* 0x042ff000000018ff */
[C---:B------:R-:W-:Y:S08]  /*9d10*/  HMMA.16816.F32 R4, R196.reuse, R6, RZ ;  /* 0x00000006c404723c */ /* 0x040ff000000018ff */
[C---:B------:R-:W-:Y:S08]  /*9d20*/  HMMA.16816.F32 R40, R196.reuse, R36, RZ ;  /* 0x00000024c428723c */ /* 0x040ff000000018ff */
[----:B------:R-:W-:Y:S08]  /*9d30*/  HMMA.16816.F32 R36, R196, R38, RZ ;  /* 0x00000026c424723c */ /* 0x000ff000000018ff */
[C---:B------:R-:W-:Y:S08]  /*9d40*/  HMMA.16816.F32 R108, R192.reuse, R176, R108 ;  /* 0x000000b0c06c723c */ /* 0x040ff0000000186c */
[----:B------:R-:W-:Y:S01]  /*9d50*/  HMMA.16816.F32 R104, R192, R178, R104 ;  /* 0x000000b2c068723c */ /* 0x000fe20000001868 */
[----:B------:R-:W1:Y:S07]  /*9d60*/  LDSM.16.M88.4 R176, [R223] ;  /* 0x00000000dfb0783b */ /* 0x000e6e0000000200 */
[C---:B--2---:R-:W-:Y:S08]  /*9d70*/  HMMA.16816.F32 R80, R96.reuse, R92, R80 ;  /* 0x0000005c6050723c */ /* 0x044ff00000001850 */
[C---:B------:R-:W-:Y:S01]  /*9d80*/  HMMA.16816.F32 R76, R96.reuse, R94, R76 ;  /* 0x0000005e604c723c */ /* 0x040fe2000000184c */
[----:B------:R-:W2:Y:S07]  /*9d90*/  LDSM.16.M88.4 R92, [R222] ;  /* 0x00000000de5c783b */ /* 0x000eae0000000200 */
        /* <DEDUP_REMOVED lines=9> */
[C---:B------:R-:W-:Y:S08]  /*9e30*/  HMMA.16816.F32 R112, R196.reuse, R114, RZ ;  /* 0x00000072c470723c */ /* 0x040ff000000018ff */
[C---:B------:R-:W-:Y:S08]  /*9e40*/  HMMA.16816.F32 R168, R196.reuse, R128, RZ ;  /* 0x00000080c4a8723c */ /* 0x040ff000000018ff */
[C---:B------:R-:W-:Y:S08]  /*9e50*/  HMMA.16816.F32 R128, R196.reuse, R130, RZ ;  /* 0x00000082c480723c */ /* 0x040ff000000018ff */
[C---:B------:R-:W-:Y:S08]  /*9e60*/  HMMA.16816.F32 R100, R196.reuse, R200, RZ ;  /* 0x000000c8c464723c */ /* 0x040ff000000018ff */
[----:B------:R-:W-:Y:S08]  /*9e70*/  HMMA.16816.F32 R200, R196, R202, RZ ;  /* 0x000000cac4c8723c */ /* 0x000ff000000018ff */
[C---:B-1----:R-:W-:Y:S08]  /*9e80*/  HMMA.16816.F32 R56, R96.reuse, R176, R56 ;  /* 0x000000b06038723c */ /* 0x042ff00000001838 */
[C---:B------:R-:W-:Y:S01]  /*9e90*/  HMMA.16816.F32 R52, R96.reuse, R178, R52 ;  /* 0x000000b26034723c */ /* 0x040fe20000001834 */
[----:B------:R-:W-:Y:S07]  /*9ea0*/  LDSM.16.M88.4 R176, [R214] ;  /* 0x00000000d6b0783b */ /* 0x000fee0000000200 */
[C---:B--2---:R-:W-:Y:S08]  /*9eb0*/  HMMA.16816.F32 R48, R96.reuse, R92, R48 ;  /* 0x0000005c6030723c */ /* 0x044ff00000001830 */
[C---:B------:R-:W-:Y:S01]  /*9ec0*/  HMMA.16816.F32 R44, R96.reuse, R94, R44 ;  /* 0x0000005e602c723c */ /* 0x040fe2000000182c */
[----:B------:R-:W1:Y:S07]  /*9ed0*/  LDSM.16.M88.4 R92, [R217] ;  /* 0x00000000d95c783b */ /* 0x000e6e0000000200 */
[C---:B---3--:R-:W-:Y:S08]  /*9ee0*/  HMMA.16816.F32 R40, R96.reuse, R88, R40 ;  /* 0x000000586028723c */ /* 0x048ff00000001828 */
[----:B------:R-:W-:Y:S01]  /*9ef0*/  HMMA.16816.F32 R36, R96, R90, R36 ;  /* 0x0000005a6024723c */ /* 0x000fe20000001824 */
[----:B------:R-:W2:Y:S07]  /*9f00*/  LDSM.16.M88.4 R88, [R216] ;  /* 0x00000000d858783b */ /* 0x000eae0000000200 */
[C---:B------:R-:W-:Y:S08]  /*9f10*/  HMMA.16816.F32 R124, R196.reuse, R120, RZ ;  /* 0x00000078c47c723c */ /* 0x040ff000000018ff */
[----:B------:R-:W-:Y:S08]  /*9f20*/  HMMA.16816.F32 R120, R196, R122, RZ ;  /* 0x0000007ac478723c */ /* 0x000ff000000018ff */
[C---:B----4-:R-:W-:Y:S08]  /*9f30*/  HMMA.16816.F32 R64, R96.reuse, R84, R64 ;  /* 0x000000546040723c */ /* 0x050ff00000001840 */
[----:B------:R-:W-:Y:S01]  /*9f40*/  HMMA.16816.F32 R60, R96, R86, R60 ;  /* 0x00000056603c723c */ /* 0x000fe2000000183c */
[----:B------:R-:W3:Y:S07]  /*9f50*/  LDSM.16.M88.4 R84, [R218] ;  /* 0x00000000da54783b */ /* 0x000eee0000000200 */
[C---:B------:R-:W-:Y:S08]  /*9f60*/  HMMA.16816.F32 R116, R192.reuse, R180, R116 ;  /* 0x000000b4c074723c */ /* 0x040ff00000001874 */
[C---:B------:R-:W-:Y:S01]  /*9f70*/  HMMA.16816.F32 R112, R192.reuse, R182, R112 ;  /* 0x000000b6c070723c */ /* 0x040fe20000001870 */
[----:B------:R-:W4:Y:S07]  /*9f80*/  LDSM.16.M88.4 R180, [R220] ;  /* 0x00000000dcb4783b */ /* 0x000f2e0000000200 */
[C---:B------:R-:W-:Y:S08]  /*9f90*/  HMMA.16816.F32 R168, R192.reuse, R188, R168 ;  /* 0x000000bcc0a8723c */ /* 0x040ff000000018a8 */
[C---:B------:R-:W-:Y:S08]  /*9fa0*/  HMMA.16816.F32 R128, R192.reuse, R190, R128 ;  /* 0x000000bec080723c */ /* 0x040ff00000001880 */
[C---:B------:R-:W-:Y:S08]  /*9fb0*/  HMMA.16816.F32 R100, R192.reuse, R172, R100 ;  /* 0x000000acc064723c */ /* 0x040ff00000001864 */
[C---:B------:R-:W-:Y:S01]  /*9fc0*/  HMMA.16816.F32 R200, R192.reuse, R174, R200 ;  /* 0x000000aec0c8723c */ /* 0x040fe200000018c8 */
[----:B------:R-:W5:Y:S07]  /*9fd0*/  LDSM.16.M88.4 R172, [R215] ;  /* 0x00000000d7ac783b */ /* 0x000f6e0000000200 */
[C---:B------:R-:W-:Y:S08]  /*9fe0*/  HMMA.16816.F32 R124, R192.reuse, R184, R124 ;  /* 0x000000b8c07c723c */ /* 0x040ff0000000187c */
[----:B------:R-:W-:Y:S01]  /*9ff0*/  HMMA.16816.F32 R120, R192, R186, R120 ;  /* 0x000000bac078723c */ /* 0x000fe20000001878 */
[----:B------:R-:W3:Y:S07]  /*a000*/  LDSM.16.M88.4 R184, [R219] ;  /* 0x00000000dbb8783b */ /* 0x000eee0000000200 */
[C---:B-1----:R-:W-:Y:S08]  /*a010*/  HMMA.16816.F32 R8, R96.reuse, R92, R8 ;  /* 0x0000005c6008723c */ /* 0x042ff00000001808 */
[C---:B------:R-:W-:Y:S01]  /*a020*/  HMMA.16816.F32 R4, R96.reuse, R94, R4 ;  /* 0x0000005e6004723c */ /* 0x040fe20000001804 */
[----:B------:R-:W-:Y:S07]  /*a030*/  LDSM.16.M88.4 R92, [R231] ;  /* 0x00000000e75c783b */ /* 0x000fee0000000200 */
        /* <DEDUP_REMOVED lines=14> */
[----:B------:R-:W5:Y:S07]  /*a120*/  LDSM.16.M88.4 R172, [R166+0x2000] ;  /* 0x00200000a6ac783b */ /* 0x000f6e0000000200 */
[C---:B------:R-:W-:Y:S08]  /*a130*/  HMMA.16816.F32 R24, R96.reuse, R184, R24 ;  /* 0x000000b86018723c */ /* 0x040ff00000001818 */
[----:B------:R-:W-:Y:S01]  /*a140*/  HMMA.16816.F32 R20, R96, R186, R20 ;  /* 0x000000ba6014723c */ /* 0x000fe20000001814 */
[----:B------:R-:W4:Y:S07]  /*a150*/  LDSM.16.M88.4 R184, [R166+0x2800] ;  /* 0x00280000a6b8783b */ /* 0x000f2e0000000200 */
[C---:B-1----:R-:W-:Y:S08]  /*a160*/  HMMA.16816.F32 R56, R92.reuse, R176, R56 ;  /* 0x000000b05c38723c */ /* 0x042ff00000001838 */
[C---:B------:R-:W-:Y:S01]  /*a170*/  HMMA.16816.F32 R52, R92.reuse, R178, R52 ;  /* 0x000000b25c34723c */ /* 0x040fe20000001834 */
[----:B------:R-:W1:Y:S07]  /*a180*/  LDSM.16.M88.4 R176, [R166+0x5000] ;  /* 0x00500000a6b0783b */ /* 0x000e6e0000000200 */
[C---:B--2---:R-:W-:Y:S08]  /*a190*/  HMMA.16816.F32 R72, R92.reuse, R88, R72 ;  /* 0x000000585c48723c */ /* 0x044ff00000001848 */
[----:B------:R-:W-:Y:S01]  /*a1a0*/  HMMA.16816.F32 R68, R92, R90, R68 ;  /* 0x0000005a5c44723c */ /* 0x000fe20000001844 */
[----:B------:R-:W2:Y:S07]  /*a1b0*/  LDSM.16.M88.4 R88, [R166+0x4000] ;  /* 0x00400000a658783b */ /* 0x000eae0000000200 */
[C---:B---3--:R-:W-:Y:S08]  /*a1c0*/  HMMA.16816.F32 R100, R96.reuse, R84, R100 ;  /* 0x000000546064723c */ /* 0x048ff00000001864 */
[----:B------:R-:W-:Y:S01]  /*a1d0*/  HMMA.16816.F32 R200, R96, R86, R200 ;  /* 0x0000005660c8723c */ /* 0x000fe200000018c8 */
[----:B------:R-:W3:Y:S01]  /*a1e0*/  LDSM.16.M88.4 R84, [R166+0x3000] ;  /* 0x00300000a654783b */ /* 0x000ee20000000200 */
[----:B------:R-:W-:-:S02]  /*a1f0*/  FSEL R72, R72, -INF , !P5 ;  /* 0xff80000048487808 */ /* 0x000fc40006800000 */
[----:B------:R-:W-:-:S04]  /*a200*/  FSEL R74, R74, -INF , !P1 ;  /* 0xff8000004a4a7808 */ /* 0x000fc80004800000 */
[C---:B----4-:R-:W-:Y:S08]  /*a210*/  HMMA.16816.F32 R108, R96.reuse, R180, R108 ;  /* 0x000000b4606c723c */ /* 0x050ff0000000186c */
[----:B------:R-:W-:Y:S01]  /*a220*/  HMMA.16816.F32 R104, R96, R182, R104 ;  /* 0x000000b66068723c */ /* 0x000fe20000001868 */
[----:B------:R-:W4:Y:S07]  /*a230*/  LDSM.16.M88.4 R180, [R166+0x1000] ;  /* 0x00100000a6b4783b */ /* 0x000f2e0000000200 */
[C---:B-----5:R-:W-:Y:S08]  /*a240*/  HMMA.16816.F32 R48, R92.reuse, R172, R48 ;  /* 0x000000ac5c30723c */ /* 0x060ff00000001830 */
[C---:B------:R-:W-:Y:S01]  /*a250*/  HMMA.16816.F32 R44, R92.reuse, R174, R44 ;  /* 0x000000ae5c2c723c */ /* 0x040fe2000000182c */
[----:B------:R-:W5:Y:S07]  /*a260*/  LDSM.16.M88.4 R172, [R166+0x3800] ;  /* 0x00380000a6ac783b */ /* 0x000f6e0000000200 */
[C---:B------:R-:W-:Y:S08]  /*a270*/  HMMA.16816.F32 R40, R92.reuse, R184, R40 ;  /* 0x000000b85c28723c */ /* 0x040ff00000001828 */
[C---:B------:R-:W-:Y:S01]  /*a280*/  HMMA.16816.F32 R36, R92.reuse, R186, R36 ;  /* 0x000000ba5c24723c */ /* 0x040fe20000001824 */
[----:B------:R-:W4:Y:S07]  /*a290*/  LDSM.16.M88.4 R184, [R235+0x9800] ;  /* 0x00980000ebb8783b */ /* 0x000f2e0000000200 */
        /* <DEDUP_REMOVED lines=12> */
[C---:B-----5:R-:W-:Y:S08]  /*a360*/  HMMA.16816.F32 R24, R92.reuse, R172, R24 ;  /* 0x000000ac5c18723c */ /* 0x060ff00000001818 */
[----:B------:R-:W-:Y:S01]  /*a370*/  HMMA.16816.F32 R20, R92, R174, R20 ;  /* 0x000000ae5c14723c */ /* 0x000fe20000001814 */
[----:B------:R-:W5:Y:S07]  /*a380*/  LDSM.16.M88.4 R172, [R166+0x5800] ;  /* 0x00580000a6ac783b */ /* 0x000f6e0000000200 */
[----:B------:R-:W-:Y:S08]  /*a390*/  HMMA.16816.F32 R188, R196, R184, RZ ;  /* 0x000000b8c4bc723c */ /* 0x000ff000000018ff */
[C---:B-1----:R-:W-:Y:S08]  /*a3a0*/  HMMA.16816.F32 R76, R92.reuse, R178, R76 ;  /* 0x000000b25c4c723c */ /* 0x042ff0000000184c */
[C---:B--2---:R-:W-:Y:S08]  /*a3b0*/  HMMA.16816.F32 R116, R92.reuse, R88, R116 ;  /* 0x000000585c74723c */ /* 0x044ff00000001874 */
        /* <DEDUP_REMOVED lines=11> */
[C---:B------:R-:W-:Y:S02]  /*a470*/  ISETP.GE.AND P4, PT, R84.reuse, R205, PT ;  /* 0x000000cd5400720c */ /* 0x040fe40003f86270 */
[----:B------:R-:W-:Y:S02]  /*a480*/  ISETP.GE.AND P3, PT, R84, R204, PT ;  /* 0x000000cc5400720c */ /* 0x000fe40003f66270 */
[----:B-----5:R-:W-:Y:S01]  /*a490*/  HMMA.16816.F32 R124, R92, R172, R124 ;  /* 0x000000ac5c7c723c */ /* 0x020fe2000000187c */
[----:B------:R-:W-:-:S02]  /*a4a0*/  FSEL R84, R76, -INF , !P6 ;  /* 0xff8000004c547808 */ /* 0x000fc40007000000 */
[CC--:B------:R-:W-:Y:S02]  /*a4b0*/  ISETP.GE.AND P6, PT, R3.reuse, R205.reuse, PT ;  /* 0x000000cd0300720c */ /* 0x0c0fe40003fc6270 */
[-C--:B------:R-:W-:Y:S01]  /*a4c0*/  ISETP.GE.AND P2, PT, R3, R204.reuse, PT ;  /* 0x000000cc0300720c */ /* 0x080fe20003f46270 */
[----:B------:R-:W-:Y:S01]  /*a4d0*/  STL [R1+0x30], R84 ;  /* 0x0000305401007387 */ /* 0x000fe20000100800 */
[C-C-:B------:R-:W-:Y:S01]  /*a4e0*/  LOP3.LUT R3, R211.reuse, 0x30, R206.reuse, 0xfe, !PT ;  /* 0x00000030d3037812 */ /* 0x140fe200078efece */
[C---:B------:R-:W-:Y:S01]  /*a4f0*/  HMMA.16816.F32 R120, R92.reuse, R174, R120 ;  /* 0x000000ae5c78723c */ /* 0x040fe20000001878 */
[----:B------:R-:W-:Y:S01]  /*a500*/  LOP3.LUT R76, R211, 0x28, R206, 0xfe, !PT ;  /* 0x00000028d34c7812 */ /* 0x000fe200078efece */
[----:B------:R-:W3:Y:S03]  /*a510*/  LDSM.16.M88.4 R172, [R166+0x6800] ;  /* 0x00680000a6ac783b */ /* 0x000ee60000000200 */
[C---:B------:R-:W-:Y:S01]  /*a520*/  ISETP.GE.AND P5, PT, R76.reuse, R205, PT ;  /* 0x000000cd4c00720c */ /* 0x040fe20003fa6270 */
[----:B------:R-:W-:Y:S01]  /*a530*/  STL [R1+0x2c], R78 ;  /* 0x00002c4e01007387 */ /* 0x000fe20000100800 */
[----:B------:R-:W-:Y:S01]  /*a540*/  ISETP.GE.AND P1, PT, R76, R204, PT ;  /* 0x000000cc4c00720c */ /* 0x000fe20003f26270 */
[C---:B-1----:R-:W-:Y:S02]  /*a550*/  HMMA.16816.F32 R100, R92.reuse, R88, R100 ;  /* 0x000000585c64723c */ /* 0x042fe40000001864 */
[----:B------:R1:W-:Y:S04]  /*a560*/  STL [R1+0x28], R72 ;  /* 0x0000284801007387 */ /* 0x0003e80000100800 */
[----:B------:R-:W-:Y:S02]  /*a570*/  STL [R1+0x20], R74 ;  /* 0x0000204a01007387 */ /* 0x000fe40000100800 */
[----:B------:R-:W-:Y:S02]  /*a580*/  HMMA.16816.F32 R200, R92, R90, R200 ;  /* 0x0000005a5cc8723c */ /* 0x000fe400000018c8 */
[----:B------:R-:W4:Y:S01]  /*a590*/  LDSM.16.M88.4 R88, [R166+0x7800] ;  /* 0x00780000a658783b */ /* 0x000f220000000200 */
[----:B------:R-:W-:-:S05]  /*a5a0*/  DEPBAR.LE SB0, 0x0 ;  /* 0x000080000000791a */ /* 0x000fca0000000000 */
[----:B------:R-:W-:Y:S08]  /*a5b0*/  HMMA.16816.F32 R80, R92, R176, R80 ;  /* 0x000000b05c50723c */ /* 0x000ff00000001850 */
[----:B--2---:R-:W-:Y:S01]  /*a5c0*/  HMMA.16816.F32 R188, R96, R180, R188 ;  /* 0x000000b460bc723c */ /* 0x004fe200000018bc */
[----:B-1----:R-:W-:Y:S02]  /*a5d0*/  FSEL R72, R68, -INF , !P4 ;  /* 0xff80000044487808 */ /* 0x002fe40006000000 */
[----:B------:R-:W-:-:S02]  /*a5e0*/  FSEL R68, R70, -INF , !P3 ;  /* 0xff80000046447808 */ /* 0x000fc40005800000 */
[C---:B------:R-:W-:Y:S01]  /*a5f0*/  ISETP.GE.AND P4, PT, R3.reuse, R205, PT ;  /* 0x000000cd0300720c */ /* 0x040fe20003f86270 */
[----:B------:R-:W-:Y:S04]  /*a600*/  STL [R1+0x24], R72 ;  /* 0x0000244801007387 */ /* 0x000fe80000100800 */
[----:B------:R-:W-:Y:S01]  /*a610*/  BAR.SYNC.DEFER_BLOCKING 0x0 ;  /* 0x0000000000007b1d */ /* 0x000fe20000010000 */
[----:B------:R-:W-:Y:S01]  /*a620*/  ISETP.GE.AND P3, PT, R3, R204, PT ;  /* 0x000000cc0300720c */ /* 0x000fe20003f66270 */
[----:B---3--:R-:W-:Y:S01]  /*a630*/  HMMA.16816.F32 R108, R92, R172, R108 ;  /* 0x000000ac5c6c723c */ /* 0x008fe2000000186c */
[----:B------:R-:W-:Y:S02]  /*a640*/  LOP3.LUT R3, R211, 0x38, R206, 0xfe, !PT ;  /* 0x00000038d3037812 */ /* 0x000fe400078efece */
[----:B------:R-:W-:Y:S01]  /*a650*/  FSEL R70, R64, -INF , !P6 ;  /* 0xff80000040467808 */ /* 0x000fe20007000000 */
[----:B------:R1:W-:Y:S01]  /*a660*/  STL [R1+0x1c], R68 ;  /* 0x00001c4401007387 */ /* 0x0003e20000100800 */
[----:B------:R-:W-:-:S02]  /*a670*/  FSEL R64, R66, -INF , !P2 ;  /* 0xff80000042407808 */ /* 0x000fc40005000000 */
[C---:B------:R-:W-:Y:S01]  /*a680*/  ISETP.GE.AND P6, PT, R3.reuse, R205, PT ;  /* 0x000000cd0300720c */ /* 0x040fe20003fc6270 */
[----:B------:R-:W-:Y:S01]  /*a690*/  STL [R1+0x18], R70 ;  /* 0x0000184601007387 */ /* 0x000fe20000100800 */
[----:B------:R-:W-:Y:S01]  /*a6a0*/  ISETP.GE.AND P2, PT, R3, R204, PT ;  /* 0x000000cc0300720c */ /* 0x000fe20003f46270 */
[C---:B------:R-:W-:Y:S01]  /*a6b0*/  HMMA.16816.F32 R104, R92.reuse, R174, R104 ;  /* 0x000000ae5c68723c */ /* 0x040fe20000001868 */
[----:B------:R-:W-:Y:S01]  /*a6c0*/  FSEL R3, R60, -INF , !P5 ;  /* 0xff8000003c037808 */ /* 0x000fe20006800000 */
[----:B------:R-:W-:Y:S01]  /*a6d0*/  STL [R1+0x10], R64 ;  /* 0x0000104001007387 */ /* 0x000fe20000100800 */
[----:B------:R-:W-:Y:S02]  /*a6e0*/  FSEL R60, R62, -INF , !P1 ;  /* 0xff8000003e3c7808 */ /* 0x000fe40004800000 */
[----:B------:R-:W-:Y:S01]  /*a6f0*/  FSEL R250, R58, -INF , !P3 ;  /* 0xff8000003afa7808 */ /* 0x000fe20005800000 */
[----:B------:R2:W-:Y:S01]  /*a700*/  STL [R1+0x14], R3 ;  /* 0x0000140301007387 */ /* 0x0005e20000100800 */
[----:B------:R-:W-:Y:S01]  /*a710*/  FSEL R52, R52, -INF , !P6 ;  /* 0xff80000034347808 */ /* 0x000fe20007000000 */
[----:B----4-:R-:W-:Y:S01]  /*a720*/  HMMA.16816.F32 R188, R92, R88, R188 ;  /* 0x000000585cbc723c */ /* 0x010fe200000018bc */
[----:B------:R-:W-:Y:S01]  /*a730*/  FSEL R241, R54, -INF , !P2 ;  /* 0xff80000036f17808 */ /* 0x000fe20005000000 */
[----:B------:R3:W-:Y:S06]  /*a740*/  STL [R1+0xc], R60 ;  /* 0x00000c3c01007387 */ /* 0x0007ec0000100800 */
[----:B------:R-:W-:Y:S01]  /*a750*/  HMMA.16816.F32 R184, R196, R186, RZ ;  /* 0x000000bac4b8723c */ /* 0x000fe200000018ff */
[----:B-1----:R-:W-:-:S04]  /*a760*/  LOP3.LUT R68, R211, 0x40, R206, 0xfe, !PT ;  /* 0x00000040d3447812 */ /* 0x002fc800078efece */
[C---:B------:R-:W-:Y:S02]  /*a770*/  ISETP.GE.AND P5, PT, R68.reuse, R205, PT ;  /* 0x000000cd4400720c */ /* 0x040fe40003fa6270 */
[----:B------:R-:W-:Y:S02]  /*a780*/  ISETP.GE.AND P1, PT, R68, R204, PT ;  /* 0x000000cc4400720c */ /* 0x000fe40003f26270 */
[----:B------:R-:W-:Y:S02]  /*a790*/  FSEL R210, R48, -INF , !P5 ;  /* 0xff80000030d27808 */ /* 0x000fe40006800000 */
[C-C-:B------:R-:W-:Y:S02]  /*a7a0*/  LOP3.LUT R48, R211.reuse, 0x60, R206.reuse, 0xfe, !PT ;  /* 0x00000060d3307812 */ /* 0x140fe400078efece */
[----:B--2---:R-:W-:Y:S02]  /*a7b0*/  LOP3.LUT R3, R211, 0x48, R206, 0xfe, !PT ;  /* 0x00000048d3037812 */ /* 0x004fe400078efece */
[----:B------:R-:W-:-:S02]  /*a7c0*/  FSEL R208, R50, -INF , !P1 ;  /* 0xff80000032d07808 */ /* 0x000fc40004800000 */
[----:B---3--:R-:W-:Y:S02]  /*a7d0*/  FSEL R60, R56, -INF , !P4 ;  /* 0xff800000383c7808 */ /* 0x008fe40006000000 */
[CC--:B------:R-:W-:Y:S02]  /*a7e0*/  ISETP.GE.AND P4, PT, R3.reuse, R205.reuse, PT ;  /* 0x000000cd0300720c */ /* 0x0c0fe40003f86270 */
[----:B------:R-:W-:Y:S01]  /*a7f0*/  ISETP.GE.AND P3, PT, R3, R204, PT ;  /* 0x000000cc0300720c */ /* 0x000fe20003f66270 */
[----:B------:R1:W-:Y:S01]  /*a800*/  STL [R1+0x8], R60 ;  /* 0x0000083c01007387 */ /* 0x0003e20000100800 */
[C-C-:B------:R-:W-:Y:S01]  /*a810*/  LOP3.LUT R3, R211.reuse, 0x58, R206.reuse, 0xfe, !PT ;  /* 0x00000058d3037812 */ /* 0x140fe200078efece */
[----:B------:R-:W-:Y:S01]  /*a820*/  HMMA.16816.F32 R184, R192, R86, R184 ;  /* 0x00000056c0b8723c */ /* 0x000fe200000018b8 */
[----:B------:R-:W-:Y:S01]  /*a830*/  LOP3.LUT R56, R211, 0x50, R206, 0xfe, !PT ;  /* 0x00000050d3387812 */ /* 0x000fe200078efece */
[----:B------:R2:W-:Y:S01]  /*a840*/  STL [R1+0x4], R52 ;  /* 0x0000043401007387 */ /* 0x0005e20000100800 */
[----:B------:R-:W-:-:S02]  /*a850*/  ISETP.GE.AND P5, PT, R3, R205, PT ;  /* 0x000000cd0300720c */ /* 0x000fc40003fa6270 */
[C---:B------:R-:W-:Y:S02]  /*a860*/  ISETP.GE.AND P6, PT, R56.reuse, R205, PT ;  /* 0x000000cd3800720c */ /* 0x040fe40003fc6270 */
[-C--:B------:R-:W-:Y:S02]  /*a870*/  ISETP.GE.AND P2, PT, R56, R204.reuse, PT ;  /* 0x000000cc3800720c */ /* 0x080fe40003f46270 */
[----:B------:R-:W-:Y:S02]  /*a880*/  ISETP.GE.AND P1, PT, R3, R204, PT ;  /* 0x000000cc0300720c */ /* 0x000fe40003f26270 */
[----:B------:R-:W-:Y:S02]  /*a890*/  LOP3.LUT R3, R211, 0x68, R206, 0xfe, !PT ;  /* 0x00000068d3037812 */ /* 0x000fe400078efece */
[----:B------:R-:W-:Y:S02]  /*a8a0*/  FSEL R207, R46, -INF , !P3 ;  /* 0xff8000002ecf7808 */ /* 0x000fe40005800000 */
[----:B------:R-:W-:-:S02]  /*a8b0*/  FSEL R209, R44, -INF , !P4 ;  /* 0xff8000002cd17808 */ /* 0x000fc40006000000 */
[C---:B------:R-:W-:Y:S02]  /*a8c0*/  ISETP.GE.AND P3, PT, R48.reuse, R204, PT ;  /* 0x000000cc3000720c */ /* 0x040fe40003f66270 */
[----:B------:R-:W-:Y:S02]  /*a8d0*/  ISETP.GE.AND P4, PT, R48, R205, PT ;  /* 0x000000cd3000720c */ /* 0x000fe40003f86270 */
[----:B------:R-:W-:Y:S02]  /*a8e0*/  FSEL R180, R36, -INF , !P5 ;  /* 0xff80000024b47808 */ /* 0x000fe40006800000 */
[----:B------:R-:W-:Y:S01]  /*a8f0*/  FSEL R181, R40, -INF , !P6 ;  /* 0xff80000028b57808 */ /* 0x000fe20007000000 */
[----:B------:R-:W-:Y:S01]  /*a900*/  HMMA.16816.F32 R184, R96, R182, R184 ;  /* 0x000000b660b8723c */ /* 0x000fe200000018b8 */
[----:B------:R-:W-:Y:S02]  /*a910*/  FSEL R179, R42, -INF , !P2 ;  /* 0xff8000002ab37808 */ /* 0x000fe40005000000 */
[----:B------:R-:W-:-:S02]  /*a920*/  LOP3.LUT R36, R211, 0x78, R206, 0xfe, !PT ;  /* 0x00000078d3247812 */ /* 0x000fc400078efece */
[CC--:B------:R-:W-:Y:S02]  /*a930*/  ISETP.GE.AND P6, PT, R3.reuse, R205.reuse, PT ;  /* 0x000000cd0300720c */ /* 0x0c0fe40003fc6270 */
[----:B------:R-:W-:Y:S02]  /*a940*/  ISETP.GE.AND P2, PT, R3, R204, PT ;  /* 0x000000cc0300720c */ /* 0x000fe40003f46270 */
[----:B------:R-:W-:Y:S01]  /*a950*/  FSEL R3, R34, -INF , !P3 ;  /* 0xff80000022037808 */ /* 0x000fe20005800000 */
[----:B------:R-:W-:Y:S01]  /*a960*/  IMAD.SHL.U32 R34, R242, 0x100, RZ ;  /* 0x00000100f2227824 */ /* 0x000fe200078e00ff */
[----:B------:R-:W-:Y:S02]  /*a970*/  LOP3.LUT R40, R211, 0x70, R206, 0xfe, !PT ;  /* 0x00000070d3287812 */ /* 0x000fe400078efece */
[----:B------:R-:W-:Y:S02]  /*a980*/  FSEL R173, R32, -INF , !P4 ;  /* 0xff80000020ad7808 */ /* 0x000fe40006000000 */
[----:B------:R-:W-:-:S02]  /*a990*/  ISETP.GE.AND P4, PT, R36, R205, PT ;  /* 0x000000cd2400720c */ /* 0x000fc40003f86270 */
[----:B------:R-:W-:Y:S02]  /*a9a0*/  LOP3.LUT R32, R211, 0x80, R206, 0xfe, !PT ;  /* 0x00000080d3207812 */ /* 0x000fe400078efece */
[----:B------:R-:W-:Y:S02]  /*a9b0*/  FSEL R178, R38, -INF , !P1 ;  /* 0xff80000026b27808 */ /* 0x000fe40004800000 */
[CC--:B------:R-:W-:Y:S02]  /*a9c0*/  ISETP.GE.AND P5, PT, R40.reuse, R205.reuse, PT ;  /* 0x000000cd2800720c */ /* 0x0c0fe40003fa6270 */
[----:B------:R-:W-:Y:S01]  /*a9d0*/  ISETP.GE.AND P1, PT, R40, R204, PT ;  /* 0x000000cc2800720c */ /* 0x000fe20003f26270 */
[----:B------:R-:W-:Y:S01]  /*a9e0*/  HMMA.16816.F32 R184, R92, R90, R184 ;  /* 0x0000005a5cb8723c */ /* 0x000fe200000018b8 */
[----:B------:R-:W-:Y:S02]  /*a9f0*/  FSEL R56, R28, -INF , !P6 ;  /* 0xff8000001c387808 */ /* 0x000fe40007000000 */
[----:B------:R-:W-:-:S02]  /*aa00*/  ISETP.GE.AND P6, PT, R32, R205, PT ;  /* 0x000000cd2000720c */ /* 0x000fc40003fc6270 */
[----:B------:R-:W-:Y:S02]  /*aa10*/  FSEL R58, R30, -INF , !P2 ;  /* 0xff8000001e3a7808 */ /* 0x000fe40005000000 */
[--C-:B------:R-:W-:Y:S02]  /*aa20*/  LOP3.LUT R28, R34, 0x88, R206.reuse, 0xfe, !PT ;  /* 0x00000088221c7812 */ /* 0x100fe400078efece */
[----:B------:R-:W-:Y:S02]  /*aa30*/  FSEL R64, R20, -INF , !P4 ;  /* 0xff80000014407808 */ /* 0x000fe40006000000 */
[C-C-:B------:R-:W-:Y:S02]  /*aa40*/  LOP3.LUT R30, R34.reuse, 0x90, R206.reuse, 0xfe, !PT ;  /* 0x00000090221e7812 */ /* 0x140fe400078efece */
[----:B------:R-:W-:Y:S02]  /*aa50*/  LOP3.LUT R20, R34, 0x98, R206, 0xfe, !PT ;  /* 0x0000009822147812 */ /* 0x000fe400078efece */
[----:B-1----:R-:W-:-:S02]  /*aa60*/  FSEL R60, R24, -INF , !P5 ;  /* 0xff800000183c7808 */ /* 0x002fc40006800000 */
[----:B------:R-:W-:Y:S02]  /*aa70*/  FSEL R62, R26, -INF , !P1 ;  /* 0xff8000001a3e7808 */ /* 0x000fe40004800000 */
[-C--:B------:R-:W-:Y:S02]  /*aa80*/  ISETP.GE.AND P3, PT, R36, R204.reuse, PT ;  /* 0x000000cc2400720c */ /* 0x080fe40003f66270 */
[-C--:B------:R-:W-:Y:S02]  /*aa90*/  ISETP.GE.AND P2, PT, R32, R204.reuse, PT ;  /* 0x000000cc2000720c */ /* 0x080fe40003f46270 */
[C---:B------:R-:W-:Y:S02]  /*aaa0*/  ISETP.GE.AND P5, PT, R28.reuse, R205, PT ;  /* 0x000000cd1c00720c */ /* 0x040fe40003fa6270 */
[----:B------:R-:W-:Y:S02]  /*aab0*/  ISETP.GE.AND P1, PT, R28, R204, PT ;  /* 0x000000cc1c00720c */ /* 0x000fe40003f26270 */
[----:B------:R-:W-:-:S02]  /*aac0*/  FSEL R68, R16, -INF , !P6 ;  /* 0xff80000010447808 */ /* 0x000fc40007000000 */
[-C--:B------:R-:W-:Y:S02]  /*aad0*/  ISETP.GE.AND P4, PT, R30, R205.reuse, PT ;  /* 0x000000cd1e00720c */ /* 0x080fe40003f86270 */
[----:B------:R-:W-:Y:S02]  /*aae0*/  ISETP.GE.AND P6, PT, R20, R205, PT ;  /* 0x000000cd1400720c */ /* 0x000fe40003fc6270 */
[----:B------:R-:W-:Y:S02]  /*aaf0*/  LOP3.LUT R16, R34, 0xa0, R206, 0xfe, !PT ;  /* 0x000000a022107812 */ /* 0x000fe400078efece */
[----:B------:R-:W-:Y:S02]  /*ab00*/  FSEL R66, R22, -INF , !P3 ;  /* 0xff80000016427808 */ /* 0x000fe40005800000 */
[----:B------:R-:W-:Y:S02]  /*ab10*/  FSEL R70, R18, -INF , !P2 ;  /* 0xff80000012467808 */ /* 0x000fe40005000000 */
[----:B------:R-:W-:-:S02]  /*ab20*/  FSEL R72, R12, -INF , !P5 ;  /* 0xff8000000c487808 */ /* 0x000fc40006800000 */
[----:B------:R-:W-:Y:S02]  /*ab30*/  FSEL R74, R14, -INF , !P1 ;  /* 0xff8000000e4a7808 */ /* 0x000fe40004800000 */
[-C--:B------:R-:W-:Y:S02]  /*ab40*/  ISETP.GE.AND P3, PT, R30, R204.reuse, PT ;  /* 0x000000cc1e00720c */ /* 0x080fe40003f66270 */
[-C--:B------:R-:W-:Y:S02]  /*ab50*/  ISETP.GE.AND P2, PT, R20, R204.reuse, PT ;  /* 0x000000cc1400720c */ /* 0x080fe40003f46270 */
[C---:B------:R-:W-:Y:S02]  /*ab60*/  ISETP.GE.AND P5, PT, R16.reuse, R205, PT ;  /* 0x000000cd1000720c */ /* 0x040fe40003fa6270 */
[----:B------:R-:W-:Y:S02]  /*ab70*/  ISETP.GE.AND P1, PT, R16, R204, PT ;  /* 0x000000cc1000720c */ /* 0x000fe40003f26270 */
[----:B------:R-:W-:-:S02]  /*ab80*/  FSEL R76, R8, -INF , !P4 ;  /* 0xff800000084c7808 */ /* 0x000fc40006000000 */
[----:B------:R-:W-:Y:S02]  /*ab90*/  FSEL R84, R4, -INF , !P6 ;  /* 0xff80000004547808 */ /* 0x000fe40007000000 */
[C-C-:B------:R-:W-:Y:S02]  /*aba0*/  LOP3.LUT R12, R34.reuse, 0xa8, R206.reuse, 0xfe, !PT ;  /* 0x000000a8220c7812 */ /* 0x140fe400078efece */
[C-C-:B------:R-:W-:Y:S02]  /*abb0*/  LOP3.LUT R8, R34.reuse, 0xb0, R206.reuse, 0xfe, !PT ;  /* 0x000000b022087812 */ /* 0x140fe400078efece */
[----:B------:R-:W-:Y:S02]  /*abc0*/  LOP3.LUT R4, R34, 0xb8, R206, 0xfe, !PT ;  /* 0x000000b822047812 */ /* 0x000fe400078efece */
        /* <DEDUP_REMOVED lines=8> */
[C---:B------:R-:W-:Y:S02]  /*ac50*/  ISETP.GE.AND P5, PT, R4.reuse, R205, PT ;  /* 0x000000cd0400720c */ /* 0x040fe40003fa6270 */
[----:B------:R-:W-:Y:S02]  /*ac60*/  ISETP.GE.AND P1, PT, R4, R204, PT ;  /* 0x000000cc0400720c */ /* 0x000fe40003f26270 */
        /* <DEDUP_REMOVED lines=20> */
[----:B------:R-:W-:Y:S02]  /*adb0*/  LOP3.LUT R4, R34, 0xe8, R206, 0xfe, !PT ;  /* 0x000000e822047812 */ /* 0x000fe400078efece */
[----:B------:R-:W-:-:S02]  /*adc0*/  FSEL R108, R108, -INF , !P5 ;  /* 0xff8000006c6c7808 */ /* 0x000fc40006800000 */
[----:B------:R-:W-:Y:S02]  /*add0*/  FSEL R110, R110, -INF , !P1 ;  /* 0xff8000006e6e7808 */ /* 0x000fe40004800000 */
[C---:B------:R-:W-:Y:S02]  /*ade0*/  ISETP.GE.AND P5, PT, R4.reuse, R205, PT ;  /* 0x000000cd0400720c */ /* 0x040fe40003fa6270 */
[----:B------:R-:W-:Y:S02]  /*adf0*/  ISETP.GE.AND P1, PT, R4, R204, PT ;  /* 0x000000cc0400720c */ /* 0x000fe40003f26270 */
[C-C-:B------:R-:W-:Y:S02]  /*ae00*/  LOP3.LUT R4, R34.reuse, 0xf0, R206.reuse, 0xfe, !PT ;  /* 0x000000f022047812 */ /* 0x140fe400078efece */
[C---:B------:R-:W-:Y:S02]  /*ae10*/  LOP3.LUT R12, R34.reuse, R206, RZ, 0xfc, !PT ;  /* 0x000000ce220c7212 */ /* 0x040fe400078efcff */
[----:B------:R-:W-:-:S02]  /*ae20*/  LOP3.LUT R6, R34, 0xe0, R206, 0xfe, !PT ;  /* 0x000000e022067812 */ /* 0x000fc400078efece */
[----:B------:R-:W-:Y:S02]  /*ae30*/  FSEL R104, R104, -INF , !P4 ;  /* 0xff80000068687808 */ /* 0x000fe40006000000 */
[----:B------:R-:W-:Y:S02]  /*ae40*/  FSEL R106, R106, -INF , !P3 ;  /* 0xff8000006a6a7808 */ /* 0x000fe40005800000 */
[C---:B------:R-:W-:Y:S02]  /*ae50*/  ISETP.GE.AND P4, PT, R4.reuse, R205, PT ;  /* 0x000000cd0400720c */ /* 0x040fe40003f86270 */
[----:B------:R-:W-:Y:S02]  /*ae60*/  ISETP.GE.AND P3, PT, R4, R204, PT ;  /* 0x000000cc0400720c */ /* 0x000fe40003f66270 */
[----:B------:R-:W-:Y:S02]  /*ae70*/  IADD3 R4, R12, 0x1, RZ ;  /* 0x000000010c047810 */ /* 0x000fe40007ffe0ff */
[----:B------:R-:W-:-:S02]  /*ae80*/  FSEL R112, R112, -INF , !P6 ;  /* 0xff80000070707808 */ /* 0x000fc40007000000 */
[----:B------:R-:W-:Y:S02]  /*ae90*/  FSEL R114, R114, -INF , !P2 ;  /* 0xff80000072727808 */ /* 0x000fe40005000000 */
[CC--:B------:R-:W-:Y:S02]  /*aea0*/  ISETP.GE.AND P6, PT, R6.reuse, R205.reuse, PT ;  /* 0x000000cd0600720c */ /* 0x0c0fe40003fc6270 */
[----:B------:R-:W-:Y:S02]  /*aeb0*/  ISETP.GE.AND P2, PT, R6, R204, PT ;  /* 0x000000cc0600720c */ /* 0x000fe40003f46270 */
[----:B------:R-:W-:Y:S02]  /*aec0*/  IADD3 R6, R12, 0x9, RZ ;  /* 0x000000090c067810 */ /* 0x000fe40007ffe0ff */
[----:B------:R-:W-:Y:S02]  /*aed0*/  FSEL R116, R200, -INF , !P5 ;  /* 0xff800000c8747808 */ /* 0x000fe40006800000 */
[----:B------:R-:W-:-:S02]  /*aee0*/  ISETP.GE.AND P5, PT, R4, R205, PT ;  /* 0x000000cd0400720c */ /* 0x000fc40003fa6270 */
[----:B------:R-:W-:Y:S02]  /*aef0*/  FSEL R118, R202, -INF , !P1 ;  /* 0xff800000ca767808 */ /* 0x000fe40004800000 */
[----:B------:R-:W-:Y:S02]  /*af00*/  FSEL R172, R188, -INF , !P4 ;  /* 0xff800000bcac7808 */ /* 0x000fe40006000000 */
[----:B------:R-:W-:Y:S02]  /*af10*/  ISETP.GE.AND P1, PT, R4, R204, PT ;  /* 0x000000cc0400720c */ /* 0x000fe40003f26270 */
[----:B------:R-:W-:Y:S02]  /*af20*/  ISETP.GE.AND P4, PT, R6, R205, PT ;  /* 0x000000cd0600720c */ /* 0x000fe40003f86270 */
[----:B------:R-:W-:Y:S02]  /*af30*/  IADD3 R4, R12, 0x11, RZ ;  /* 0x000000110c047810 */ /* 0x000fe40007ffe0ff */
[----:B------:R-:W-:-:S02]  /*af40*/  FSEL R10, R81, -INF , !P5 ;  /* 0xff800000510a7808 */ /* 0x000fc40006800000 */
[-C--:B------:R-:W-:Y:S02]  /*af50*/  ISETP.GE.AND P5, PT, R6, R204.reuse, PT ;  /* 0x000000cc0600720c */ /* 0x080fe40003fa6270 */
[----:B------:R-:W-:Y:S02]  /*af60*/  IADD3 R14, R12, 0x19, RZ ;  /* 0x000000190c0e7810 */ /* 0x000fe40007ffe0ff */
[----:B------:R-:W-:Y:S02]  /*af70*/  FSEL R6, R83, -INF , !P1 ;  /* 0xff80000053067808 */ /* 0x000fe40004800000 */
[----:B------:R-:W-:Y:S02]  /*af80*/  FSEL R8, R77, -INF , !P4 ;  /* 0xff8000004d087808 */ /* 0x000fe40006000000 */
[C---:B------:R-:W-:Y:S02]  /*af90*/  ISETP.GE.AND P1, PT, R4.reuse, R205, PT ;  /* 0x000000cd0400720c */ /* 0x040fe40003f26270 */
[----:B------:R-:W-:-:S02]  /*afa0*/  ISETP.GE.AND P4, PT, R4, R204, PT ;  /* 0x000000cc0400720c */ /* 0x000fc40003f86270 */
[----:B------:R-:W-:Y:S02]  /*afb0*/  FSEL R4, R79, -INF , !P5 ;  /* 0xff8000004f047808 */ /* 0x000fe40006800000 */
        /* <DEDUP_REMOVED lines=11> */
[----:B--2---:R-:W-:Y:S02]  /*b070*/  FSEL R52, R65, -INF , !P4 ;  /* 0xff80000041347808 */ /* 0x004fe40006000000 */
        /* <DEDUP_REMOVED lines=20> */
[----:B------:R-:W-:Y:S02]  /*b1c0*/  LOP3.LUT R206, R34, 0xf8, R206, 0xfe, !PT ;  /* 0x000000f822ce7812 */ /* 0x000fe400078efece */
        /* <DEDUP_REMOVED lines=10> */
[C---:B------:R-:W-:Y:S02]  /*b270*/  ISETP.GE.AND P6, PT, R206.reuse, R205, PT ;  /* 0x000000cdce00720c */ /* 0x040fe40003fc6270 */
[----:B------:R-:W-:Y:S02]  /*b280*/  ISETP.GE.AND P2, PT, R206, R204, PT ;  /* 0x000000ccce00720c */ /* 0x000fe40003f46270 */
[----:B------:R-:W-:Y:S02]  /*b290*/  FSEL R251, R47, -INF , !P1 ;  /* 0xff8000002ffb7808 */ /* 0x000fe40004800000 */
[----:B------:R-:W-:-:S02]  /*b2a0*/  FSEL R249, R41, -INF , !P4 ;  /* 0xff80000029f97808 */ /* 0x000fc40006000000 */
[----:B------:R-:W-:Y:S02]  /*b2b0*/  FSEL R206, R43, -INF , !P5 ;  /* 0xff8000002bce7808 */ /* 0x000fe40006800000 */
[CC--:B------:R-:W-:Y:S02]  /*b2c0*/  ISETP.GE.AND P1, PT, R14.reuse, R205.reuse, PT ;  /* 0x000000cd0e00720c */ /* 0x0c0fe40003f26270 */
[----:B------:R-:W-:Y:S02]  /*b2d0*/  ISETP.GE.AND P4, PT, R14, R204, PT ;  /* 0x000000cc0e00720c */ /* 0x000fe40003f86270 */
[----:B------:R-:W-:Y:S02]  /*b2e0*/  ISETP.GE.AND P5, PT, R16, R205, PT ;  /* 0x000000cd1000720c */ /* 0x000fe40003fa6270 */
[----:B------:R-:W-:Y:S02]  /*b2f0*/  IADD3 R14, R12, 0x69, RZ ;  /* 0x000000690c0e7810 */ /* 0x000fe40007ffe0ff */
[----:B------:R-:W-:-:S02]  /*b300*/  FSEL R211, R37, -INF , !P1 ;  /* 0xff80000025d37808 */ /* 0x000fc40004800000 */
[----:B------:R-:W-:Y:S02]  /*b310*/  FSEL R202, R39, -INF , !P4 ;  /* 0xff80000027ca7808 */ /* 0x000fe40006000000 */
[----:B------:R-:W-:Y:S02]  /*b320*/  FSEL R200, R33, -INF , !P5 ;  /* 0xff80000021c87808 */ /* 0x000fe40006800000 */
[-C--:B------:R-:W-:Y:S02]  /*b330*/  ISETP.GE.AND P1, PT, R16, R204.reuse, PT ;  /* 0x000000cc1000720c */ /* 0x080fe40003f26270 */
[C---:B------:R-:W-:Y:S02]  /*b340*/  ISETP.GE.AND P4, PT, R14.reuse, R205, PT ;  /* 0x000000cd0e00720c */ /* 0x040fe40003f86270 */
[----:B------:R-:W-:Y:S02]  /*b350*/  ISETP.GE.AND P5, PT, R14, R204, PT ;  /* 0x000000cc0e00720c */ /* 0x000fe40003fa6270 */
[----:B------:R-:W-:-:S02]  /*b360*/  IADD3 R14, R12, 0x71, RZ ;  /* 0x000000710c0e7810 */ /* 0x000fc40007ffe0ff */
[----:B------:R-:W-:Y:S02]  /*b370*/  FSEL R196, R35, -INF , !P1 ;  /* 0xff80000023c47808 */ /* 0x000fe40004800000 */
[----:B------:R-:W-:Y:S02]  /*b380*/  IADD3 R16, R12, 0x79, RZ ;  /* 0x000000790c107810 */ /* 0x000fe40007ffe0ff */
[C---:B------:R-:W-:Y:S02]  /*b390*/  ISETP.GE.AND P1, PT, R14.reuse, R205, PT ;  /* 0x000000cd0e00720c */ /* 0x040fe40003f26270 */
        /* <DEDUP_REMOVED lines=9> */
[----:B------:R-:W-:Y:S02]  /*b430*/  FSEL R176, R21, -INF , !P5 ;  /* 0xff80000015b07808 */ /* 0x000fe40006800000 */
[CC--:B------:R-:W-:Y:S02]  /*b440*/  ISETP.GE.AND P4, PT, R14.reuse, R205.reuse, PT ;  /* 0x000000cd0e00720c */ /* 0x0c0fe40003f86270 */
[----:B------:R-:W-:Y:S02]  /*b450*/  ISETP.GE.AND P5, PT, R14, R204, PT ;  /* 0x000000cc0e00720c */ /* 0x000fe40003fa6270 */
[----:B------:R-:W-:Y:S02]  /*b460*/  FSEL R174, R23, -INF , !P1 ;  /* 0xff80000017ae7808 */ /* 0x000fe40004800000 */
[----:B------:R-:W-:Y:S02]  /*b470*/  IADD3 R14, R12, 0x91, RZ ;  /* 0x000000910c0e7810 */ /* 0x000fe40007ffe0ff */
[----:B------:R-:W-:-:S02]  /*b480*/  ISETP.GE.AND P1, PT, R16, R205, PT ;  /* 0x000000cd1000720c */ /* 0x000fc40003f26270 */
[----:B------:R-:W-:Y:S02]  /*b490*/  FSEL R57, R17, -INF , !P4 ;  /* 0xff80000011397808 */ /* 0x000fe40006000000 */
[----:B------:R-:W-:Y:S02]  /*b4a0*/  FSEL R59, R19, -INF , !P5 ;  /* 0xff800000133b7808 */ /* 0x000fe40006800000 */
[----:B------:R-:W-:Y:S02]  /*b4b0*/  ISETP.GE.AND P4, PT, R16, R204, PT ;  /* 0x000000cc1000720c */ /* 0x000fe40003f86270 */
[----:B------:R-:W-:Y:S02]  /*b4c0*/  ISETP.GE.AND P5, PT, R14, R205, PT ;  /* 0x000000cd0e00720c */ /* 0x000fe40003fa6270 */
[----:B------:R-:W-:Y:S02]  /*b4d0*/  FSEL R61, R13, -INF , !P1 ;  /* 0xff8000000d3d7808 */ /* 0x000fe40004800000 */
[----:B------:R-:W-:-:S02]  /*b4e0*/  IADD3 R13, R12, 0x99, RZ ;  /* 0x000000990c0d7810 */ /* 0x000fc40007ffe0ff */
        /* <DEDUP_REMOVED lines=12> */
[----:B------:R-:W-:Y:S02]  /*b5b0*/  ISETP.GE.AND P5, PT, R9, R205, PT ;  /* 0x000000cd0900720c */ /* 0x000fe40003fa6270 */
        /* <DEDUP_REMOVED lines=37> */
[-C--:B------:R-:W-:Y:S02]  /*b810*/  ISETP.GE.AND P1, PT, R7, R204.reuse, PT ;  /* 0x000000cc0700720c */ /* 0x080fe40003f26270 */
[----:B------:R-:W-:Y:S02]  /*b820*/  FSEL R91, R101, -INF , !P4 ;  /* 0xff800000655b7808 */ /* 0x000fe40006000000 */
[----:B------:R-:W-:Y:S02]  /*b830*/  ISETP.GE.AND P4, PT, R5, R204, PT ;  /* 0x000000cc0500720c */ /* 0x000fe40003f86270 */
[----:B------:R-:W-:-:S02]  /*b840*/  FSEL R90, R107, -INF , !P1 ;  /* 0xff8000006b5a7808 */ /* 0x000fc40004800000 */
[-C--:B------:R-:W-:Y:S02]  /*b850*/  ISETP.GE.AND P1, PT, R5, R205.reuse, PT ;  /* 0x000000cd0500720c */ /* 0x080fe40003f26270 */
[C---:B------:R-:W-:Y:S02]  /*b860*/  IADD3 R7, R12.reuse, 0xf1, RZ ;  /* 0x000000f10c077810 */ /* 0x040fe40007ffe0ff */
[----:B------:R-:W-:Y:S02]  /*b870*/  FSEL R94, R203, -INF , !P4 ;  /* 0xff800000cb5e7808 */ /* 0x000fe40006000000 */
[----:B------:R-:W-:Y:S02]  /*b880*/  ISETP.GE.AND P4, PT, R12, R205, PT ;  /* 0x000000cd0c00720c */ /* 0x000fe40003f86270 */
[----:B------:R-:W-:Y:S02]  /*b890*/  FSEL R92, R103, -INF , !P5 ;  /* 0xff800000675c7808 */ /* 0x000fe40006800000 */
[----:B------:R-:W-:-:S02]  /*b8a0*/  FSEL R93, R201, -INF , !P1 ;  /* 0xff800000c95d7808 */ /* 0x000fc40004800000 */
[C---:B------:R-:W-:Y:S02]  /*b8b0*/  ISETP.GE.AND P5, PT, R7.reuse, R205, PT ;  /* 0x000000cd0700720c */ /* 0x040fe40003fa6270 */
[----:B------:R-:W-:Y:S02]  /*b8c0*/  ISETP.GE.AND P1, PT, R7, R204, PT ;  /* 0x000000cc0700720c */ /* 0x000fe40003f26270 */
[----:B------:R-:W-:Y:S02]  /*b8d0*/  FSEL R7, R80, -INF , !P4 ;  /* 0xff80000050077808 */ /* 0x000fe40006000000 */
[----:B------:R-:W-:Y:S02]  /*b8e0*/  ISETP.GT.AND P4, PT, R242, R238, PT ;  /* 0x000000eef200720c */ /* 0x000fe40003f84270 */
[----:B------:R-:W-:Y:S02]  /*b8f0*/  IADD3 R5, R12, 0xf9, RZ ;  /* 0x000000f90c057810 */ /* 0x000fe40007ffe0ff */
[----:B------:R-:W-:-:S02]  /*b900*/  FSEL R95, R190, -INF , !P3 ;  /* 0xff800000be5f7808 */ /* 0x000fc40005800000 */
[-C--:B------:R-:W-:Y:S02]  /*b910*/  ISETP.GE.AND P3, PT, R12, R204.reuse, PT ;  /* 0x000000cc0c00720c */ /* 0x080fe40003f66270 */
[----:B------:R-:W-:Y:S02]  /*b920*/  FSEL R101, R189, -INF , !P5 ;  /* 0xff800000bd657808 */ /* 0x000fe40006800000 */
[----:B------:R-:W-:Y:S02]  /*b930*/  FSEL R103, R191, -INF , !P1 ;  /* 0xff800000bf677808 */ /* 0x000fe40004800000 */
[C---:B------:R-:W-:Y:S02]  /*b940*/  ISETP.GE.AND P5, PT, R5.reuse, R205, PT ;  /* 0x000000cd0500720c */ /* 0x040fe40003fa6270 */
[----:B------:R-:W-:Y:S02]  /*b950*/  ISETP.GE.AND P1, PT, R5, R204, PT ;  /* 0x000000cc0500720c */ /* 0x000fe40003f26270 */
[----:B------:R-:W-:-:S02]  /*b960*/  FSEL R5, R82, -INF , !P3 ;  /* 0xff80000052057808 */ /* 0x000fc40005800000 */
[----:B------:R-:W-:Y:S02]  /*b970*/  FSEL R80, R184, -INF , !P6 ;  /* 0xff800000b8507808 */ /* 0x000fe40007000000 */
[----:B------:R-:W-:Y:S02]  /*b980*/  FSEL R82, R186, -INF , !P2 ;  /* 0xff800000ba527808 */ /* 0x000fe40005000000 */
[----:B------:R-:W-:Y:S02]  /*b990*/  FSEL R107, R185, -INF , !P5 ;  /* 0xff800000b96b7808 */ /* 0x000fe40006800000 */
[----:B------:R-:W-:Y:S01]  /*b9a0*/  FSEL R113, R187, -INF , !P1 ;  /* 0xff800000bb717808 */ /* 0x000fe20004800000 */
[----:B------:R-:W-:Y:S05]  /*b9b0*/  @!P4 BRA `(.L_x_3432) ;  /* 0x000007c00000c947 */ /* 0x000fea0003800000 */
[----:B------:R-:W-:Y:S01]  /*b9c0*/  ULDC UR6, c[0x0][0x198] ;  /* 0x0000660000067ab9 */ /* 0x000fe20000000800 */
[----:B------:R-:W-:Y:S05]  /*b9d0*/  @!P0 BRA `(.L_x_3433) ;  /* 0x000003a000008947 */ /* 0x000fea0003800000 */
[----:B------:R-:W-:Y:S02]  /*b9e0*/  IABS R9, c[0x0][0x2d0] ;  /* 0x0000b40000097a13 */ /* 0x000fe40000000000 */
[----:B------:R-:W-:-:S02]  /*b9f0*/  IADD3 R16, R34, -0x100, RZ ;  /* 0xffffff0022107810 */ /* 0x000fc40007ffe0ff */
[----:B------:R-:W1:Y:S01]  /*ba00*/  I2F.RP R18, R9 ;  /* 0x0000000900127306 */ /* 0x000e620000209400 */
[----:B------:R-:W-:Y:S02]  /*ba10*/  IABS R14, R34 ;  /* 0x00000022000e7213 */ /* 0x000fe40000000000 */
[----:B------:R-:W-:Y:S02]  /*ba20*/  IABS R12, R16 ;  /* 0x00000010000c7213 */ /* 0x000fe40000000000 */
[----:B------:R-:W-:-:S03]  /*ba30*/  LOP3.LUT R16, R16, c[0x0][0x2d0], RZ, 0x3c, !PT ;  /* 0x0000b40010107a12 */ /* 0x000fc600078e3cff */
        /* <DEDUP_REMOVED lines=25> */
[----:B------:R-:W-:-:S03]  /*bbd0*/  ISETP.NE.AND P2, PT, RZ, c[0x0][0x2d0], PT ;  /* 0x0000b400ff007a0c */ /* 0x000fc60003f45270 */
        /* <DEDUP_REMOVED lines=26> */
.L_x_3433:
[----:B------:R-:W-:-:S04]  /*bd80*/  ULEA UR5, -UR6, URZ, 0x8 ;  /* 0x0000003f06057291 */ /* 0x000fc8000f8e413f */
[----:B------:R-:W-:Y:S02]  /*bd90*/  USHF.R.S32.HI UR4, URZ, 0x1f, UR5 ;  /* 0x0000001f3f047899 */ /* 0x000fe40008011405 */
[----:B------:R-:W-:-:S04]  /*bda0*/  MOV R14, UR5 ;  /* 0x00000005000e7c02 */ /* 0x000fc80008000f00 */
[----:B------:R-:W-:Y:S02]  /*bdb0*/  MOV R11, UR4 ;  /* 0x00000004000b7c02 */ /* 0x000fe40008000f00 */
.L_x_3434:
        /* <DEDUP_REMOVED lines=60> */
.L_x_3432:
[----:B------:R-:W2:Y:S04]  /*c180*/  LDL.LU R9, [R1+0x4] ;  /* 0x0000040001097983 */ /* 0x000ea80000300800 */
[----:B---3--:R-:W3:Y:S04]  /*c190*/  LDL.LU R16, [R1+0x30] ;  /* 0x0000300001107983 */ /* 0x008ee80000300800 */
[----:B------:R-:W4:Y:S04]  /*c1a0*/  LDL.LU R15, [R1+0x2c] ;  /* 0x00002c00010f7983 */ /* 0x000f280000300800 */
[----:B------:R-:W5:Y:S04]  /*c1b0*/  LDL.LU R14, [R1+0x28] ;  /* 0x00002800010e7983 */ /* 0x000f680000300800 */
[----:B------:R-:W5:Y:S04]  /*c1c0*/  LDL.LU R24, [R1+0x24] ;  /* 0x0000240001187983 */ /* 0x000f680000300800 */
[----:B------:R-:W5:Y:S01]  /*c1d0*/  LDL.LU R32, [R1+0x20] ;  /* 0x0000200001207983 */ /* 0x000f620000300800 */
[----:B------:R-:W-:-:S03]  /*c1e0*/  MOV R198, R40 ;  /* 0x0000002800c67202 */ /* 0x000fc60000000f00 */
[----:B------:R-:W5:Y:S04]  /*c1f0*/  LDL.LU R49, [R1+0x18] ;  /* 0x0000180001317983 */ /* 0x000f680000300800 */
[----:B------:R-:W5:Y:S04]  /*c200*/  LDL.LU R53, [R1+0x14] ;  /* 0x0000140001357983 */ /* 0x000f680000300800 */
[----:B------:R-:W5:Y:S04]  /*c210*/  LDL.LU R40, [R1+0x1c] ;  /* 0x00001c0001287983 */ /* 0x000f680000300800 */
[----:B------:R-:W5:Y:S01]  /*c220*/  LDL.LU R191, [R1+0x8] ;  /* 0x0000080001bf7983 */ /* 0x000f620000300800 */
[----:B------:R-:W-:-:S03]  /*c230*/  MOV R190, R38 ;  /* 0x0000002600be7202 */ /* 0x000fc60000000f00 */
        /* <DEDUP_REMOVED lines=151> */
[----:B------:R-:W-:Y:S02]  /*cbb0*/  FMUL.FTZ R131, R165, c[0x0][0x23c] ;  /* 0x00008f00a5837a20 */ /* 0x000fe40000410000 */
        /* <DEDUP_REMOVED lines=97> */
[----:B------:R-:W-:Y:S03]  /*d1d0*/  LDSM.16.MT88.4 R52, [R226+0xa800] ;  /* 0x00a80000e234783b */ /* 0x000fe60000004200 */
[----:B------:R-:W-:Y:S01]  /*d1e0*/  HMMA.16816.F32 R8, R8, R30, R144 ;  /* 0x0000001e0808723c */ /* 0x000fe20000001890 */
[----:B------:R-:W1:Y:S07]  /*d1f0*/  LDSM.16.MT88.4 R28, [R227+0xa800] ;  /* 0x00a80000e31c783b */ /* 0x000e6e0000004200 */
        /* <DEDUP_REMOVED lines=9> */
[----:B------:R-:W3:Y:S08]  /*d290*/  MUFU.EX2 R136, R136 ;  /* 0x0000008800887308 */ /* 0x000ef00000000800 */
[----:B------:R-:W-:Y:S08]  /*d2a0*/  MUFU.EX2 R138, R138 ;  /* 0x0000008a008a7308 */ /* 0x000ff00000000800 */
[----:B------:R-:W-:Y:S08]  /*d2b0*/  MUFU.EX2 R139, R139 ;  /* 0x0000008b008b7308 */ /* 0x000ff00000000800 */
[----:B------:R-:W-:Y:S08]  /*d2c0*/  MUFU.EX2 R140, R140 ;  /* 0x0000008c008c7308 */ /* 0x000ff00000000800 */
[----:B------:R-:W5:Y:S08]  /*d2d0*/  MUFU.EX2 R141, R141 ;  /* 0x0000008d008d7308 */ /* 0x000f700000000800 */
[----:B------:R-:W-:Y:S08]  /*d2e0*/  MUFU.EX2 R142, R142 ;  /* 0x0000008e008e7308 */ /* 0x000ff00000000800 */
[----:B------:R-:W1:Y:S01]  /*d2f0*/  MUFU.EX2 R143, R143 ;  /* 0x0000008f008f7308 */ /* 0x000e620000000800 */
[C---:B----4-:R-:W-:Y:S08]  /*d300*/  HMMA.16816.F32 R24, R48.reuse, R40, R24 ;  /* 0x000000283018723c */ /* 0x050ff00000001818 */
[C---:B------:R-:W-:Y:S01]  /*d310*/  HMMA.16816.F32 R4, R48.reuse, R42, R4 ;  /* 0x0000002a3004723c */ /* 0x040fe20000001804 */
[----:B------:R-:W4:Y:S07]  /*d320*/  LDSM.16.MT88.4 R40, [R228+0xb000] ;  /* 0x00b00000e428783b */ /* 0x000f2e0000004200 */
[C---:B-1----:R-:W-:Y:S08]  /*d330*/  HMMA.16816.F32 R32, R48.reuse, R28, R32 ;  /* 0x0000001c3020723c */ /* 0x042ff00000001820 */
[C---:B------:R-:W-:Y:S01]  /*d340*/  HMMA.16816.F32 R20, R48.reuse, R30, R20 ;  /* 0x0000001e3014723c */ /* 0x040fe20000001814 */
[----:B------:R-:W1:Y:S07]  /*d350*/  LDSM.16.MT88.4 R28, [R227+0xb000] ;  /* 0x00b00000e31c783b */ /* 0x000e6e0000004200 */
[C---:B------:R-:W-:Y:S08]  /*d360*/  HMMA.16816.F32 R44, R48.reuse, R52, R44 ;  /* 0x00000034302c723c */ /* 0x040ff0000000182c */
[----:B------:R-:W-:Y:S01]  /*d370*/  HMMA.16816.F32 R8, R48, R54, R8 ;  /* 0x000000363008723c */ /* 0x000fe20000001808 */
[----:B------:R-:W1:Y:S06]  /*d380*/  LDSM.16.MT88.4 R52, [R226+0xb000] ;  /* 0x00b00000e234783b */ /* 0x000e6c0000004200 */
[----:B---3--:R-:W-:-:S02]  /*d390*/  F2FP.PACK_AB R48, R136, R137 ;  /* 0x000000898830723e */ /* 0x008fc400000000ff */
[----:B-----5:R-:W-:Y:S02]  /*d3a0*/  F2FP.PACK_AB R49, R141, R140 ;  /* 0x0000008c8d31723e */ /* 0x020fe400000000ff */
[----:B------:R-:W-:Y:S02]  /*d3b0*/  F2FP.PACK_AB R50, R139, R138 ;  /* 0x0000008a8b32723e */ /* 0x000fe400000000ff */
[----:B------:R-:W-:-:S07]  /*d3c0*/  F2FP.PACK_AB R51, R143, R142 ;  /* 0x0000008e8f33723e */ /* 0x000fce00000000ff */
[C---:B--2---:R-:W-:Y:S08]  /*d3d0*/  HMMA.16816.F32 R12, R48.reuse, R36, R12 ;  /* 0x00000024300c723c */ /* 0x044ff0000000180c */
[----:B------:R-:W-:Y:S01]  /*d3e0*/  HMMA.16816.F32 R16, R48, R38, R16 ;  /* 0x000000263010723c */ /* 0x000fe20000001810 */
[----:B------:R-:W2:Y:S01]  /*d3f0*/  LDSM.16.MT88.4 R36, [R230+0xb800] ;  /* 0x00b80000e624783b */ /* 0x000ea20000004200 */
        /* <DEDUP_REMOVED lines=9> */
[C---:B----4-:R-:W-:Y:S01]  /*d490*/  HMMA.16816.F32 R24, R48.reuse, R40, R24 ;  /* 0x000000283018723c */ /* 0x050fe20000001818 */
[----:B------:R-:W-:Y:S01]  /*d4a0*/  FFMA.FTZ R154, R210, c[0x0][0x23c], -R131 ;  /* 0x00008f00d29a7a23 */ /* 0x000fe20000010883 */
[----:B------:R-:W3:Y:S05]  /*d4b0*/  LDL.LU R189, [R1] ;  /* 0x0000000001bd7983 */ /* 0x000eea0000300800 */
[----:B------:R-:W4:Y:S08]  /*d4c0*/  MUFU.EX2 R144, R144 ;  /* 0x0000009000907308 */ /* 0x000f300000000800 */
[----:B------:R-:W-:Y:S08]  /*d4d0*/  MUFU.EX2 R146, R146 ;  /* 0x0000009200927308 */ /* 0x000ff00000000800 */
[----:B------:R-:W-:Y:S08]  /*d4e0*/  MUFU.EX2 R147, R147 ;  /* 0x0000009300937308 */ /* 0x000ff00000000800 */
[----:B------:R-:W-:Y:S08]  /*d4f0*/  MUFU.EX2 R148, R148 ;  /* 0x0000009400947308 */ /* 0x000ff00000000800 */
[----:B------:R-:W5:Y:S08]  /*d500*/  MUFU.EX2 R149, R149 ;  /* 0x0000009500957308 */ /* 0x000f700000000800 */
[----:B------:R-:W-:Y:S08]  /*d510*/  MUFU.EX2 R150, R150 ;  /* 0x0000009600967308 */ /* 0x000ff00000000800 */
[----:B------:R-:W2:Y:S01]  /*d520*/  MUFU.EX2 R151, R151 ;  /* 0x0000009700977308 */ /* 0x000ea20000000800 */
[C---:B------:R-:W-:Y:S01]  /*d530*/  HMMA.16816.F32 R4, R48.reuse, R42, R4 ;  /* 0x0000002a3004723c */ /* 0x040fe20000001804 */
[----:B------:R-:W2:Y:S07]  /*d540*/  LDSM.16.MT88.4 R40, [R228+0xb800] ;  /* 0x00b80000e428783b */ /* 0x000eae0000004200 */
[C---:B-1----:R-:W-:Y:S08]  /*d550*/  HMMA.16816.F32 R32, R48.reuse, R28, R32 ;  /* 0x0000001c3020723c */ /* 0x042ff00000001820 */
[C---:B------:R-:W-:Y:S01]  /*d560*/  HMMA.16816.F32 R20, R48.reuse, R30, R20 ;  /* 0x0000001e3014723c */ /* 0x040fe20000001814 */
[----:B------:R-:W1:Y:S07]  /*d570*/  LDSM.16.MT88.4 R28, [R227+0xb800] ;  /* 0x00b80000e31c783b */ /* 0x000e6e0000004200 */
[C---:B------:R-:W-:Y:S08]  /*d580*/  HMMA.16816.F32 R44, R48.reuse, R52, R44 ;  /* 0x00000034302c723c */ /* 0x040ff0000000182c */
[----:B------:R-:W-:Y:S01]  /*d590*/  HMMA.16816.F32 R8, R48, R54, R8 ;  /* 0x000000363008723c */ /* 0x000fe20000001808 */
[----:B------:R-:W1:Y:S06]  /*d5a0*/  LDSM.16.MT88.4 R52, [R226+0xb800] ;  /* 0x00b80000e234783b */ /* 0x000e6c0000004200 */
[----:B----4-:R-:W-:-:S02]  /*d5b0*/  F2FP.PACK_AB R48, R144, R145 ;  /* 0x000000919030723e */ /* 0x010fc400000000ff */
[----:B-----5:R-:W-:Y:S02]  /*d5c0*/  F2FP.PACK_AB R49, R149, R148 ;  /* 0x000000949531723e */ /* 0x020fe400000000ff */
[----:B------:R-:W-:Y:S02]  /*d5d0*/  F2FP.PACK_AB R50, R147, R146 ;  /* 0x000000929332723e */ /* 0x000fe400000000ff */
[----:B--2---:R-:W-:-:S07]  /*d5e0*/  F2FP.PACK_AB R51, R151, R150 ;  /* 0x000000969733723e */ /* 0x004fce00000000ff */
[C---:B------:R-:W-:Y:S08]  /*d5f0*/  HMMA.16816.F32 R12, R48.reuse, R36, R12 ;  /* 0x00000024300c723c */ /* 0x040ff0000000180c */
[----:B------:R-:W-:Y:S01]  /*d600*/  HMMA.16816.F32 R16, R48, R38, R16 ;  /* 0x000000263010723c */ /* 0x000fe20000001810 */
[----:B------:R-:W2:Y:S01]  /*d610*/  LDSM.16.MT88.4 R36, [R230+0xc000] ;  /* 0x00c00000e624783b */ /* 0x000ea20000004200 */
[----:B------:R-:W-:-:S02]  /*d620*/  FFMA.FTZ R153, R184, c[0x0][0x23c], -R131 ;  /* 0x00008f00b8997a23 */ /* 0x000fc40000010883 */
[--C-:B------:R-:W-:Y:S02]  /*d630*/  FFMA.FTZ R155, R209, c[0x0][0x23c], -R131.reuse ;  /* 0x00008f00d19b7a23 */ /* 0x100fe40000010883 */
[----:B------:R-:W-:Y:S02]  /*d640*/  FFMA.FTZ R157, R183, c[0x0][0x23c], -R131 ;  /* 0x00008f00b79d7a23 */ /* 0x000fe40000010883 */
[--C-:B------:R-:W-:Y:S02]  /*d650*/  FFMA.FTZ R158, R208, c[0x0][0x23c], -R121.reuse ;  /* 0x00008f00d09e7a23 */ /* 0x100fe40000010879 */
[--C-:B------:R-:W-:Y:S02]  /*d660*/  FFMA.FTZ R159, R182, c[0x0][0x23c], -R121.reuse ;  /* 0x00008f00b69f7a23 */ /* 0x100fe40000010879 */
[--C-:B------:R-:W-:Y:S02]  /*d670*/  FFMA.FTZ R161, R207, c[0x0][0x23c], -R121.reuse ;  /* 0x00008f00cfa17a23 */ /* 0x100fe40000010879 */
[----:B------:R-:W-:Y:S01]  /*d680*/  FFMA.FTZ R162, R251, c[0x0][0x23c], -R121 ;  /* 0x00008f00fba27a23 */ /* 0x000fe20000010879 */
[----:B------:R-:W-:Y:S08]  /*d690*/  MUFU.EX2 R154, R154 ;  /* 0x0000009a009a7308 */ /* 0x000ff00000000800 */
[----:B------:R-:W4:Y:S08]  /*d6a0*/  MUFU.EX2 R153, R153 ;  /* 0x0000009900997308 */ /* 0x000f300000000800 */
        /* <DEDUP_REMOVED lines=230> */
[----:B------:R-:W-:Y:S01]  /*e510*/  HMMA.16816.F32 R24, R48, R40, R24 ;  /* 0x000000283018723c */ /* 0x000fe20000001818 */
[----:B---3--:R-:W-:-:S07]  /*e520*/  FFMA.FTZ R129, R189, R171, R129 ;  /* 0x000000abbd817223 */ /* 0x008fce0000010081 */
[C---:B------:R-:W-:Y:S01]  /*e530*/  HMMA.16816.F32 R4, R48.reuse, R42, R4 ;  /* 0x0000002a3004723c */ /* 0x040fe20000001804 */
[----:B------:R-:W3:Y:S07]  /*e540*/  LDSM.16.MT88.4 R40, [R228+0xf800] ;  /* 0x00f80000e428783b */ /* 0x000eee0000004200 */
        /* <DEDUP_REMOVED lines=9> */
[----:B------:R-:W-:Y:S01]  /*e5e0*/  F2FP.PACK_AB R51, R87, R122 ;  /* 0x0000007a5733723e */ /* 0x000fe200000000ff */
[----:B------:R-:W-:Y:S02]  /*e5f0*/  FADD.FTZ R129, R127, R129 ;  /* 0x000000817f817221 */ /* 0x000fe40000010000 */
[----:B------:R-:W-:-:S04]  /*e600*/  FFMA.FTZ R119, R252, R169, R119 ;  /* 0x000000a9fc777223 */ /* 0x000fc80000010077 */
[----:B--2---:R-:W-:Y:S01]  /*e610*/  HMMA.16816.F32 R12, R48, R36, R12 ;  /* 0x00000024300c723c */ /* 0x004fe2000000180c */
[----:B------:R-:W-:-:S07]  /*e620*/  FADD.FTZ R129, R125, R129 ;  /* 0x000000817d817221 */ /* 0x000fce0000010000 */
[----:B------:R-:W-:Y:S01]  /*e630*/  HMMA.16816.F32 R16, R48, R38, R16 ;  /* 0x000000263010723c */ /* 0x000fe20000001810 */
[----:B------:R-:W2:Y:S01]  /*e640*/  LDSM.16.MT88.4 R36, [R230+0x10000] ;  /* 0x01000000e624783b */ /* 0x000ea20000004200 */
        /* <DEDUP_REMOVED lines=8> */
[--C-:B------:R-:W-:Y:S02]  /*e6d0*/  FFMA.FTZ R97, R97, c[0x0][0x23c], -R121.reuse ;  /* 0x00008f0061617a23 */ /* 0x100fe40000010879 */
[--C-:B------:R-:W-:Y:S02]  /*e6e0*/  FFMA.FTZ R114, R114, c[0x0][0x23c], -R121.reuse ;  /* 0x00008f0072727a23 */ /* 0x100fe40000010879 */
[----:B------:R-:W-:-:S02]  /*e6f0*/  FFMA.FTZ R99, R99, c[0x0][0x23c], -R121 ;  /* 0x00008f0063637a23 */ /* 0x000fc40000010879 */
[----:B------:R-:W-:Y:S02]  /*e700*/  FADD.FTZ R123, R0, R123 ;  /* 0x0000007b007b7221 */ /* 0x000fe40000010000 */
[----:B------:R-:W-:Y:S02]  /*e710*/  FADD.FTZ R115, R2, R115 ;  /* 0x0000007302737221 */ /* 0x000fe40000010000 */
[----:B------:R-:W-:Y:S01]  /*e720*/  FADD.FTZ R123, R160, R123 ;  /* 0x0000007ba07b7221 */ /* 0x000fe20000010000 */
[----:B------:R-:W-:Y:S01]  /*e730*/  MUFU.EX2 R88, R88 ;  /* 0x0000005800587308 */ /* 0x000fe20000000800 */
[----:B------:R-:W-:Y:S02]  /*e740*/  FADD.FTZ R132, R132, R115 ;  /* 0x0000007384847221 */ /* 0x000fe40000010000 */
[----:B------:R-:W-:-:S05]  /*e750*/  FADD.FTZ R156, R156, R123 ;  /* 0x0000007b9c9c7221 */ /* 0x000fca0000010000 */
        /* <DEDUP_REMOVED lines=12> */
[C---:B---3--:R-:W-:Y:S01]  /*e820*/  HMMA.16816.F32 R24, R48.reuse, R40, R24 ;  /* 0x000000283018723c */ /* 0x048fe20000001818 */
[----:B------:R-:W-:Y:S02]  /*e830*/  FADD.FTZ R137, R136, R137 ;  /* 0x0000008988897221 */ /* 0x000fe40000010000 */
[----:B------:R-:W-:Y:S02]  /*e840*/  FADD.FTZ R140, R140, R134 ;  /* 0x000000868c8c7221 */ /* 0x000fe40000010000 */
[----:B------:R-:W-:Y:S01]  /*e850*/  FADD.FTZ R138, R138, R137 ;  /* 0x000000898a8a7221 */ /* 0x000fe20000010000 */
[----:B------:R-:W-:Y:S02]  /*e860*/  LDSM.16.MT88.4 R132, [R228+0x11800] ;  /* 0x01180000e484783b */ /* 0x000fe40000004200 */
[----:B------:R-:W-:Y:S02]  /*e870*/  HMMA.16816.F32 R4, R48, R42, R4 ;  /* 0x0000002a3004723c */ /* 0x000fe40000001804 */
[----:B------:R-:W3:Y:S01]  /*e880*/  LDSM.16.MT88.4 R40, [R228+0x10000] ;  /* 0x01000000e428783b */ /* 0x000ee20000004200 */
[----:B------:R-:W-:-:S05]  /*e890*/  FADD.FTZ R140, R141, R140 ;  /* 0x0000008c8d8c7221 */ /* 0x000fca0000010000 */
[----:B-1----:R-:W-:Y:S01]  /*e8a0*/  HMMA.16816.F32 R32, R48, R28, R32 ;  /* 0x0000001c3020723c */ /* 0x002fe20000001820 */
[----:B------:R-:W-:-:S07]  /*e8b0*/  FADD.FTZ R138, R139, R138 ;  /* 0x0000008a8b8a7221 */ /* 0x000fce0000010000 */
        /* <DEDUP_REMOVED lines=10> */
[----:B------:R-:W-:-:S04]  /*e960*/  FADD.FTZ R138, R145, R138 ;  /* 0x0000008a918a7221 */ /* 0x000fc80000010000 */
[----:B--2---:R-:W-:Y:S01]  /*e970*/  HMMA.16816.F32 R12, R48, R36, R12 ;  /* 0x00000024300c723c */ /* 0x004fe2000000180c */
[----:B------:R-:W-:-:S07]  /*e980*/  FADD.FTZ R142, R143, R142 ;  /* 0x0000008e8f8e7221 */ /* 0x000fce0000010000 */
[----:B------:R-:W-:Y:S01]  /*e990*/  HMMA.16816.F32 R16, R48, R38, R16 ;  /* 0x000000263010723c */ /* 0x000fe20000001810 */
[----:B------:R-:W2:Y:S01]  /*e9a0*/  LDSM.16.MT88.4 R36, [R230+0x10800] ;  /* 0x01080000e624783b */ /* 0x000ea20000004200 */
[----:B------:R-:W-:Y:S02]  /*e9b0*/  FADD.FTZ R144, R144, R138 ;  /* 0x0000008a90907221 */ /* 0x000fe40000010000 */
[----:B------:R-:W-:Y:S01]  /*e9c0*/  FADD.FTZ R142, R148, R142 ;  /* 0x0000008e948e7221 */ /* 0x000fe20000010000 */
[----:B------:R-:W-:Y:S01]  /*e9d0*/  LDSM.16.MT88.4 R136, [R227+0x11800] ;  /* 0x01180000e388783b */ /* 0x000fe20000004200 */
[----:B------:R-:W-:Y:S02]  /*e9e0*/  FADD.FTZ R144, R146, R144 ;  /* 0x0000009092907221 */ /* 0x000fe40000010000 */
[--C-:B------:R-:W-:Y:S02]  /*e9f0*/  FFMA.FTZ R108, R108, c[0x0][0x23c], -R131.reuse ;  /* 0x00008f006c6c7a23 */ /* 0x100fe40000010883 */
[----:B------:R-:W-:-:S02]  /*ea00*/  FFMA.FTZ R109, R109, c[0x0][0x23c], -R131 ;  /* 0x00008f006d6d7a23 */ /* 0x000fc40000010883 */
[--C-:B------:R-:W-:Y:S02]  /*ea10*/  FFMA.FTZ R104, R104, c[0x0][0x23c], -R131.reuse ;  /* 0x00008f0068687a23 */ /* 0x100fe40000010883 */
[----:B------:R-:W-:Y:S02]  /*ea20*/  FFMA.FTZ R105, R105, c[0x0][0x23c], -R131 ;  /* 0x00008f0069697a23 */ /* 0x000fe40000010883 */
[--C-:B------:R-:W-:Y:S02]  /*ea30*/  FFMA.FTZ R110, R110, c[0x0][0x23c], -R121.reuse ;  /* 0x00008f006e6e7a23 */ /* 0x100fe40000010879 */
[--C-:B------:R-:W-:Y:S02]  /*ea40*/  FFMA.FTZ R0, R106, c[0x0][0x23c], -R121.reuse ;  /* 0x00008f006a007a23 */ /* 0x100fe40000010879 */
[----:B------:R-:W-:Y:S02]  /*ea50*/  FFMA.FTZ R90, R90, c[0x0][0x23c], -R121 ;  /* 0x00008f005a5a7a23 */ /* 0x000fe40000010879 */
[----:B------:R-:W-:-:S02]  /*ea60*/  FADD.FTZ R149, R149, R142 ;  /* 0x0000008e95957221 */ /* 0x000fc40000010000 */
[----:B------:R-:W-:Y:S02]  /*ea70*/  FFMA.FTZ R111, R111, c[0x0][0x23c], -R121 ;  /* 0x00008f006f6f7a23 */ /* 0x000fe40000010879 */
        /* <DEDUP_REMOVED lines=17> */
[----:B---3--:R-:W-:Y:S01]  /*eb90*/  HMMA.16816.F32 R24, R48, R40, R24 ;  /* 0x000000283018723c */ /* 0x008fe20000001818 */
[----:B------:R-:W-:Y:S02]  /*eba0*/  FADD.FTZ R159, R161, R159 ;  /* 0x0000009fa19f7221 */ /* 0x000fe40000010000 */
[----:B------:R-:W-:-:S05]  /*ebb0*/  FADD.FTZ R157, R181, R157 ;  /* 0x0000009db59d7221 */ /* 0x000fca0000010000 */
[C---:B------:R-:W-:Y:S01]  /*ebc0*/  HMMA.16816.F32 R4, R48.reuse, R42, R4 ;  /* 0x0000002a3004723c */ /* 0x040fe20000001804 */
[----:B------:R-:W-:Y:S01]  /*ebd0*/  FADD.FTZ R162, R162, R159 ;  /* 0x0000009fa2a27221 */ /* 0x000fe20000010000 */
[----:B------:R-:W3:Y:S06]  /*ebe0*/  LDSM.16.MT88.4 R40, [R227+0x10800] ;  /* 0x01080000e328783b */ /* 0x000eec0000004200 */
[----:B-1----:R-:W-:Y:S01]  /*ebf0*/  HMMA.16816.F32 R32, R48, R28, R32 ;  /* 0x0000001c3020723c */ /* 0x002fe20000001820 */
[----:B------:R-:W-:-:S07]  /*ec00*/  FADD.FTZ R163, R163, R157 ;  /* 0x0000009da3a37221 */ /* 0x000fce0000010000 */
[C---:B------:R-:W-:Y:S08]  /*ec10*/  HMMA.16816.F32 R20, R48.reuse, R30, R20 ;  /* 0x0000001e3014723c */ /* 0x040ff00000001814 */
[C---:B------:R-:W-:Y:S08]  /*ec20*/  HMMA.16816.F32 R44, R48.reuse, R52, R44 ;  /* 0x00000034302c723c */ /* 0x040ff0000000182c */
[----:B------:R-:W-:Y:S01]  /*ec30*/  HMMA.16816.F32 R8, R48, R54, R8 ;  /* 0x000000363008723c */ /* 0x000fe20000001808 */
[----:B------:R-:W-:Y:S01]  /*ec40*/  FADD.FTZ R162, R179, R162 ;  /* 0x000000a2b3a27221 */ /* 0x000fe20000010000 */
[----:B------:R-:W-:Y:S01]  /*ec50*/  LDSM.16.MT88.4 R28, [R228+0x10800] ;  /* 0x01080000e41c783b */ /* 0x000fe20000004200 */
[----:B------:R-:W-:-:S02]  /*ec60*/  FFMA.FTZ R92, R92, c[0x0][0x23c], -R121 ;  /* 0x00008f005c5c7a23 */ /* 0x000fc40000010879 */
[----:B------:R-:W-:Y:S01]  /*ec70*/  FFMA.FTZ R94, R94, c[0x0][0x23c], -R121 ;  /* 0x00008f005e5e7a23 */ /* 0x000fe20000010879 */
[----:B------:R-:W-:Y:S01]  /*ec80*/  LDSM.16.MT88.4 R156, [R230+0x11800] ;  /* 0x01180000e69c783b */ /* 0x000fe20000004200 */
[----:B----4-:R-:W-:Y:S02]  /*ec90*/  F2FP.PACK_AB R48, R109, R108 ;  /* 0x0000006c6d30723e */ /* 0x010fe400000000ff */
        /* <DEDUP_REMOVED lines=25> */
[----:B---3--:R-:W-:Y:S01]  /*ee30*/  HMMA.16816.F32 R32, R48, R40, R32 ;  /* 0x000000283020723c */ /* 0x008fe20000001820 */
[----:B------:R-:W-:-:S02]  /*ee40*/  FADD.FTZ R175, R66, R175 ;  /* 0x000000af42af7221 */ /* 0x000fc40000010000 */
[----:B------:R-:W-:Y:S02]  /*ee50*/  FADD.FTZ R68, R68, R176 ;  /* 0x000000b044447221 */ /* 0x000fe40000010000 */
[----:B------:R-:W-:-:S03]  /*ee60*/  FADD.FTZ R174, R174, R175 ;  /* 0x000000afaeae7221 */ /* 0x000fc60000010000 */
[----:B------:R-:W-:Y:S01]  /*ee70*/  HMMA.16816.F32 R20, R48, R42, R20 ;  /* 0x0000002a3014723c */ /* 0x000fe20000001814 */
[----:B------:R-:W2:Y:S01]  /*ee80*/  LDSM.16.MT88.4 R40, [R228+0x11000] ;  /* 0x01100000e428783b */ /* 0x000ea20000004200 */
[----:B------:R-:W-:-:S06]  /*ee90*/  FADD.FTZ R68, R57, R68 ;  /* 0x0000004439447221 */ /* 0x000fcc0000010000 */
[----:B-1----:R-:W-:Y:S01]  /*eea0*/  HMMA.16816.F32 R44, R48, R36, R44 ;  /* 0x00000024302c723c */ /* 0x002fe2000000182c */
[----:B------:R-:W-:-:S07]  /*eeb0*/  FADD.FTZ R174, R70, R174 ;  /* 0x000000ae46ae7221 */ /* 0x000fce0000010000 */
[----:B------:R-:W-:Y:S01]  /*eec0*/  HMMA.16816.F32 R8, R48, R38, R8 ;  /* 0x000000263008723c */ /* 0x000fe20000001808 */
[----:B------:R-:W1:Y:S01]  /*eed0*/  LDSM.16.MT88.4 R36, [R227+0x11000] ;  /* 0x01100000e324783b */ /* 0x000e620000004200 */
[----:B------:R-:W-:-:S06]  /*eee0*/  FADD.FTZ R72, R72, R68 ;  /* 0x0000004448487221 */ /* 0x000fcc0000010000 */
[----:B------:R-:W-:Y:S01]  /*eef0*/  HMMA.16816.F32 R24, R48, R28, R24 ;  /* 0x0000001c3018723c */ /* 0x000fe20000001818 */
[--C-:B------:R-:W-:Y:S02]  /*ef00*/  FFMA.FTZ R53, R91, c[0x0][0x23c], -R131.reuse ;  /* 0x00008f005b357a23 */ /* 0x100fe40000010883 */
[----:B------:R-:W-:-:S05]  /*ef10*/  FFMA.FTZ R55, R93, c[0x0][0x23c], -R131 ;  /* 0x00008f005d377a23 */ /* 0x000fca0000010883 */
[----:B------:R-:W-:Y:S01]  /*ef20*/  HMMA.16816.F32 R4, R48, R30, R4 ;  /* 0x0000001e3004723c */ /* 0x000fe20000001804 */
[----:B------:R-:W3:Y:S01]  /*ef30*/  LDSM.16.MT88.4 R28, [R230+0x11000] ;  /* 0x01100000e61c783b */ /* 0x000ee20000004200 */
[----:B------:R-:W-:Y:S02]  /*ef40*/  FADD.FTZ R59, R59, R174 ;  /* 0x000000ae3b3b7221 */ /* 0x000fe40000010000 */
[--C-:B------:R-:W-:Y:S02]  /*ef50*/  FFMA.FTZ R52, R100, c[0x0][0x23c], -R131.reuse ;  /* 0x00008f0064347a23 */ /* 0x100fe40000010883 */
[----:B------:R-:W-:Y:S02]  /*ef60*/  FFMA.FTZ R54, R116, c[0x0][0x23c], -R131 ;  /* 0x00008f0074367a23 */ /* 0x000fe40000010883 */
[--C-:B------:R-:W-:Y:S02]  /*ef70*/  FFMA.FTZ R91, R102, c[0x0][0x23c], -R121.reuse ;  /* 0x00008f00665b7a23 */ /* 0x100fe40000010879 */
[----:B------:R-:W-:-:S02]  /*ef80*/  FFMA.FTZ R93, R118, c[0x0][0x23c], -R121 ;  /* 0x00008f00765d7a23 */ /* 0x000fc40000010879 */
        /* <DEDUP_REMOVED lines=31> */
[----:B------:R-:W-:Y:S02]  /*f180*/  FFMA.FTZ R252, R113, c[0x0][0x23c], -R121 ;  /* 0x00008f0071fc7a23 */ /* 0x000fe40000010879 */
[----:B------:R-:W-:Y:S01]  /*f190*/  FFMA.FTZ R40, R107, c[0x0][0x23c], -R131 ;  /* 0x00008f006b287a23 */ /* 0x000fe20000010883 */
[----:B------:R-:W-:Y:S01]  /*f1a0*/  HMMA.16816.F32 R32, R48, R36, R32 ;  /* 0x000000243020723c */ /* 0x000fe20000001820 */
[----:B------:R-:W-:-:S02]  /*f1b0*/  FFMA.FTZ R41, R95, c[0x0][0x23c], -R121 ;  /* 0x00008f005f297a23 */ /* 0x000fc40000010879 */
[----:B------:R-:W-:-:S04]  /*f1c0*/  FADD.FTZ R170, R75, R170 ;  /* 0x000000aa4baa7221 */ /* 0x000fc80000010000 */
[--C-:B------:R-:W-:Y:S02]  /*f1d0*/  FFMA.FTZ R36, R103, c[0x0][0x23c], -R121.reuse ;  /* 0x00008f0067247a23 */ /* 0x100fe40000010879 */
[----:B------:R-:W-:Y:S02]  /*f1e0*/  FFMA.FTZ R37, R82, c[0x0][0x23c], -R121 ;  /* 0x00008f0052257a23 */ /* 0x000fe40000010879 */
[----:B------:R-:W-:Y:S01]  /*f1f0*/  FADD.FTZ R77, R77, R73 ;  /* 0x000000494d4d7221 */ /* 0x000fe20000010000 */
[----:B---3--:R-:W-:Y:S01]  /*f200*/  HMMA.16816.F32 R12, R48, R28, R12 ;  /* 0x0000001c300c723c */ /* 0x008fe2000000180c */
[----:B------:R-:W-:Y:S01]  /*f210*/  FADD.FTZ R130, R130, R170 ;  /* 0x000000aa82827221 */ /* 0x000fe20000010000 */
[----:B------:R-:W-:Y:S01]  /*f220*/  MUFU.EX2 R3, R3 ;  /* 0x0000000300037308 */ /* 0x000fe20000000800 */
[----:B------:R-:W-:-:S05]  /*f230*/  FADD.FTZ R77, R124, R77 ;  /* 0x0000004d7c4d7221 */ /* 0x000fca0000010000 */
[----:B------:R-:W-:Y:S01]  /*f240*/  HMMA.16816.F32 R16, R48, R30, R16 ;  /* 0x0000001e3010723c */ /* 0x000fe20000001810 */
[----:B------:R-:W1:Y:S01]  /*f250*/  LDSM.16.MT88.4 R28, [R226+0x11000] ;  /* 0x01100000e21c783b */ /* 0x000e620000004200 */
[----:B------:R-:W2:Y:S01]  /*f260*/  MUFU.EX2 R56, R56 ;  /* 0x0000003800387308 */ /* 0x000ea20000000800 */
[----:B------:R-:W-:Y:S02]  /*f270*/  FADD.FTZ R130, R79, R130 ;  /* 0x000000824f827221 */ /* 0x000fe40000010000 */
[----:B------:R-:W-:-:S05]  /*f280*/  FADD.FTZ R81, R81, R77 ;  /* 0x0000004d51517221 */ /* 0x000fca0000010000 */
        /* <DEDUP_REMOVED lines=9> */
[----:B------:R-:W-:Y:S01]  /*f320*/  FADD.FTZ R86, R86, R81 ;  /* 0x0000005156567221 */ /* 0x000fe20000010000 */
[----:B--2---:R-:W-:Y:S01]  /*f330*/  F2FP.PACK_AB R144, R56, R3 ;  /* 0x000000033890723e */ /* 0x004fe200000000ff */
[----:B------:R-:W-:Y:S01]  /*f340*/  FADD.FTZ R83, R122, R83 ;  /* 0x000000537a537221 */ /* 0x000fe20000010000 */
[----:B---3--:R-:W-:Y:S01]  /*f350*/  F2FP.PACK_AB R145, R36, R41 ;  /* 0x000000292491723e */ /* 0x008fe200000000ff */
[----:B------:R-:W-:Y:S01]  /*f360*/  FADD.FTZ R86, R88, R86 ;  /* 0x0000005658567221 */ /* 0x000fe20000010000 */
[----:B------:R-:W-:Y:S01]  /*f370*/  F2FP.PACK_AB R146, R40, R58 ;  /* 0x0000003a2892723e */ /* 0x000fe200000000ff */
[----:B------:R-:W-:Y:S01]  /*f380*/  FADD.FTZ R87, R87, R83 ;  /* 0x0000005357577221 */ /* 0x000fe20000010000 */
[----:B----4-:R-:W-:Y:S01]  /*f390*/  F2FP.PACK_AB R147, R252, R37 ;  /* 0x00000025fc93723e */ /* 0x010fe200000000ff */
[----:B------:R-:W-:-:S02]  /*f3a0*/  FADD.FTZ R96, R96, R86 ;  /* 0x0000005660607221 */ /* 0x000fc40000010000 */
[----:B------:R-:W-:Y:S02]  /*f3b0*/  FADD.FTZ R87, R89, R87 ;  /* 0x0000005759577221 */ /* 0x000fe40000010000 */
[----:B------:R-:W-:Y:S02]  /*f3c0*/  FADD.FTZ R96, R112, R96 ;  /* 0x0000006070607221 */ /* 0x000fe40000010000 */
[----:B------:R-:W-:Y:S01]  /*f3d0*/  HMMA.16816.F32 R160, R144, R156, R12 ;  /* 0x0000009c90a0723c */ /* 0x000fe2000000180c */
[----:B------:R-:W2:Y:S01]  /*f3e0*/  LDSM.16.MT88.4 R12, [R226+0x11800] ;  /* 0x01180000e20c783b */ /* 0x000ea20000004200 */
        /* <DEDUP_REMOVED lines=10> */
[----:B------:R-:W-:Y:S01]  /*f490*/  HMMA.16816.F32 R20, R48, R38, R20 ;  /* 0x000000263014723c */ /* 0x000fe20000001814 */
[----:B------:R-:W-:-:S07]  /*f4a0*/  FADD.FTZ R105, R105, R109 ;  /* 0x0000006d69697221 */ /* 0x000fce0000010000 */
[----:B-1----:R-:W-:Y:S01]  /*f4b0*/  HMMA.16816.F32 R44, R48, R28, R44 ;  /* 0x0000001c302c723c */ /* 0x002fe2000000182c */
[----:B------:R-:W-:-:S07]  /*f4c0*/  FADD.FTZ R2, R0, R2 ;  /* 0x0000000200027221 */ /* 0x000fce0000010000 */
[----:B------:R-:W-:Y:S01]  /*f4d0*/  HMMA.16816.F32 R8, R48, R30, R8 ;  /* 0x0000001e3008723c */ /* 0x000fe20000001808 */
        /* <DEDUP_REMOVED lines=9> */
[----:B------:R-:W-:-:S05]  /*f570*/  FADD.FTZ R55, R3, R55 ;  /* 0x0000003703377221 */ /* 0x000fca0000010000 */
[----:B------:R-:W-:Y:S01]  /*f580*/  HMMA.16816.F32 R148, R144, R136, R32 ;  /* 0x000000889094723c */ /* 0x000fe20000001820 */
[----:B------:R-:W-:Y:S02]  /*f590*/  FADD.FTZ R94, R94, R92 ;  /* 0x0000005c5e5e7221 */ /* 0x000fe40000010000 */
[----:B------:R-:W-:-:S05]  /*f5a0*/  FADD.FTZ R55, R56, R55 ;  /* 0x0000003738377221 */ /* 0x000fca0000010000 */
[----:B------:R-:W-:Y:S01]  /*f5b0*/  HMMA.16816.F32 R156, R144, R158, R16 ;  /* 0x0000009e909c723c */ /* 0x000fe20000001810 */
[----:B------:R-:W-:-:S07]  /*f5c0*/  FADD.FTZ R94, R41, R94 ;  /* 0x0000005e295e7221 */ /* 0x000fce0000010000 */
[C---:B------:R-:W-:Y:S08]  /*f5d0*/  HMMA.16816.F32 R132, R144.reuse, R134, R4 ;  /* 0x000000869084723c */ /* 0x040ff00000001804 */
[C---:B------:R-:W-:Y:S08]  /*f5e0*/  HMMA.16816.F32 R136, R144.reuse, R138, R20 ;  /* 0x0000008a9088723c */ /* 0x040ff00000001814 */
[C---:B--2---:R-:W-:Y:S08]  /*f5f0*/  HMMA.16816.F32 R140, R144.reuse, R12, R44 ;  /* 0x0000000c908c723c */ /* 0x044ff0000000182c */
[----:B------:R-:W-:Y:S01]  /*f600*/  HMMA.16816.F32 R144, R144, R14, R8 ;  /* 0x0000000e9090723c */ /* 0x000fe20000001808 */
[----:B------:R-:W-:-:S02]  /*f610*/  FADD.FTZ R55, R58, R55 ;  /* 0x000000373a377221 */ /* 0x000fc40000010000 */
[----:B------:R-:W-:Y:S02]  /*f620*/  FADD.FTZ R94, R36, R94 ;  /* 0x0000005e245e7221 */ /* 0x000fe40000010000 */
[----:B------:R-:W-:Y:S02]  /*f630*/  FADD.FTZ R2, R40, R55 ;  /* 0x0000003728027221 */ /* 0x000fe40000010000 */
[----:B------:R-:W-:Y:S01]  /*f640*/  FADD.FTZ R94, R37, R94 ;  /* 0x0000005e255e7221 */ /* 0x000fe20000010000 */
[----:B------:R-:W-:Y:S02]  /*f650*/  MOV R0, R164 ;  /* 0x000000a400007202 */ /* 0x000fe40000000f00 */
[----:B------:R1:W-:Y:S01]  /*f660*/  STL [R1], R2 ;  /* 0x0000000201007387 */ /* 0x0003e20000100800 */
[----:B------:R-:W-:Y:S01]  /*f670*/  FADD.FTZ R252, R252, R94 ;  /* 0x0000005efcfc7221 */ /* 0x000fe20000010000 */
[----:B-1----:R-:W-:-:S07]  /*f680*/  MOV R2, R165 ;  /* 0x000000a500027202 */ /* 0x002fce0000000f00 */
.L_x_3429:
[----:B------:R-:W-:Y:S05]  /*f690*/  @!P4 BRA `(.L_x_3435) ;  /* 0x00004fc00000c947 */ /* 0x000fea0003800000 */
[----:B------:R-:W-:Y:S01]  /*f6a0*/  ULDC UR8, c[0x0][0x1a0] ;  /* 0x0000680000087ab9 */ /* 0x000fe20000000800 */
[----:B------:R-:W-:Y:S01]  /*f6b0*/  IMAD.MOV.U32 R3, RZ, RZ, R0 ;  /* 0x000000ffff037224 */ /* 0x000fe200078e0000 */
[----:B------:R-:W-:Y:S01]  /*f6c0*/  ULEA UR5, -UR8, URZ, 0x8 ;  /* 0x0000003f08057291 */ /* 0x000fe2000f8e413f */
[----:B------:R-:W-:Y:S01]  /*f6d0*/  IMAD.MOV.U32 R164, RZ, RZ, R2 ;  /* 0x000000ffffa47224 */ /* 0x000fe200078e0002 */
[----:B------:R-:W-:-:S02]  /*f6e0*/  UMOV UR10, 0x5 ;  /* 0x00000005000a7882 */ /* 0x000fc40000000000 */
[----:B------:R-:W-:Y:S02]  /*f6f0*/  USHF.R.S32.HI UR4, URZ, 0x1f, UR5 ;  /* 0x0000001f3f047899 */ /* 0x000fe40008011405 */
[----:B------:R-:W-:Y:S01]  /*f700*/  ULDC UR9, c[0x0][0x1a4] ;  /* 0x0000690000097ab9 */ /* 0x000fe20000000800 */
[----:B------:R-:W-:Y:S01]  /*f710*/  MOV R251, UR5 ;  /* 0x0000000500fb7c02 */ /* 0x000fe20008000f00 */
[----:B------:R-:W-:Y:S02]  /*f720*/  USHF.L.U64.HI UR9, UR8, UR10, UR9 ;  /* 0x0000000a08097299 */ /* 0x000fe40008010209 */
[----:B------:R-:W-:Y:S01]  /*f730*/  MOV R250, UR4 ;  /* 0x0000000400fa7c02 */ /* 0x000fe20008000f00 */
[----:B------:R-:W-:Y:S02]  /*f740*/  USHF.L.U32 UR8, UR8, 0x5, URZ ;  /* 0x0000000508087899 */ /* 0x000fe4000800063f */
[----:B------:R-:W-:Y:S02]  /*f750*/  ULDC UR4, c[0x0][0x19c] ;  /* 0x0000670000047ab9 */ /* 0x000fe40000000800 */
.L_x_3439:
[----:B------:R-:W-:Y:S01]  /*f760*/  IADD3 R242, R242, -0x1, RZ ;  /* 0xfffffffff2f27810 */ /* 0x000fe20007ffe0ff */
[----:B------:R-:W-:Y:S04]  /*f770*/  DEPBAR.LE SB0, 0x0 ;  /* 0x000080000000791a */ /* 0x000fe80000000000 */
[----:B------:R-:W-:Y:S01]  /*f780*/  BAR.SYNC.DEFER_BLOCKING 0x0 ;  /* 0x0000000000007b1d */ /* 0x000fe20000010000 */
[----:B------:R-:W-:Y:S01]  /*f790*/  MOV R2, R250 ;  /* 0x000000fa00027202 */ /* 0x000fe20000000f00 */
[----:B------:R-:W-:Y:S04]  /*f7a0*/  IMAD.MOV.U32 R6, RZ, RZ, R251 ;  /* 0x000000ffff067224 */ /* 0x000fe800078e00fb */
[----:B------:R-:W-:-:S05]  /*f7b0*/  @!P0 BRA `(.L_x_3436) ;  /* 0x000003b000008947 */ /* 0x000fca0003800000 */
        /* <DEDUP_REMOVED lines=59> */
.L_x_3436:
[C---:B------:R-:W-:Y:S04]  /*fb70*/  LEA R240, P1, R6.reuse, R240, 0x1 ;  /* 0x000000f006f07211 */ /* 0x040fe800078208ff */
[----:B------:R-:W-:Y:S02]  /*fb80*/  LEA.HI.X R239, R6, R239, R2, 0x1, P1 ;  /* 0x000000ef06ef7211 */ /* 0x000fe400008f0c02 */
        /* <DEDUP_REMOVED lines=40> */
[----:B---3--:R-:W-:Y:S03]  /*fe10*/  IADD3 R8, P1, R10, UR8, RZ ;  /* 0x000000080a087c10 */ /* 0x008fe6000ff3e0ff */
        /* <DEDUP_REMOVED lines=11> */
[----:B---3--:R-:W2:Y:S05]  /*fed0*/  LDSM.16.M88.4 R8, [R235+0x2000] ;  /* 0x00200000eb08783b */ /* 0x008eaa0000000200 */
[----:B-----5:R-:W1:Y:S05]  /*fee0*/  LDSM.16.M88.4 R16, [R235+0x2800] ;  /* 0x00280000eb10783b */ /* 0x020e6a0000000200 */
[----:B------:R-:W3:Y:S05]  /*fef0*/  LDSM.16.M88.4 R24, [R235+0x3000] ;  /* 0x00300000eb18783b */ /* 0x000eea0000000200 */
[----:B------:R-:W0:Y:S05]  /*ff00*/  LDGDEPBAR ;  /* 0x00000000000079af */ /* 0x000e2a0000000000 */
[----:B------:R-:W4:Y:S05]  /*ff10*/  LDSM.16.M88.4 R32, [R235+0x3800] ;  /* 0x00380000eb20783b */ /* 0x000f2a0000000200 */
[----:B------:R-:W5:Y:S05]  /*ff20*/  LDSM.16.M88.4 R40, [R235+0x4000] ;  /* 0x00400000eb28783b */ /* 0x000f6a0000000200 */
[----:B------:R-:W3:Y:S05]  /*ff30*/  LDSM.16.M88.4 R48, [R235+0x4800] ;  /* 0x00480000eb30783b */ /* 0x000eea0000000200 */
[----:B------:R-:W4:Y:S01]  /*ff40*/  LDSM.16.M88.4 R56, [R235+0x5000] ;  /* 0x00500000eb38783b */ /* 0x000f220000000200 */
[C---:B--2---:R-:W-:Y:S04]  /*ff50*/  HMMA.16816.F32 R4, R128.reuse, R8, RZ ;  /* 0x000000088004723c */ /* 0x044fe800000018ff */
[----:B------:R-:W2:Y:S05]  /*ff60*/  LDSM.16.M88.4 R64, [R235+0x5800] ;  /* 0x00580000eb40783b */ /* 0x000eaa0000000200 */
[----:B------:R-:W2:Y:S01]  /*ff70*/  LDSM.16.M88.4 R72, [R235+0x6000] ;  /* 0x00600000eb48783b */ /* 0x000ea20000000200 */
[C---:B------:R-:W-:Y:S04]  /*ff80*/  HMMA.16816.F32 R8, R128.reuse, R10, RZ ;  /* 0x0000000a8008723c */ /* 0x040fe800000018ff */
[----:B------:R-:W2:Y:S04]  /*ff90*/  LDSM.16.M88.4 R80, [R235+0x6800] ;  /* 0x00680000eb50783b */ /* 0x000ea80000000200 */
[C---:B-1----:R-:W-:Y:S01]  /*ffa0*/  HMMA.16816.F32 R12, R128.reuse, R16, RZ ;  /* 0x00000010800c723c */ /* 0x042fe200000018ff */
[----:B------:R-:W1:Y:S05]  /*ffb0*/  LDSM.16.M88.4 R88, [R235+0x7000] ;  /* 0x00700000eb58783b */ /* 0x000e6a0000000200 */
[----:B------:R-:W1:Y:S02]  /*ffc0*/  LDSM.16.M88.4 R96, [R235+0x7800] ;  /* 0x00780000eb60783b */ /* 0x000e640000000200 */
[C---:B------:R-:W-:Y:S03]  /*ffd0*/  HMMA.16816.F32 R16, R128.reuse, R18, RZ ;  /* 0x000000128010723c */ /* 0x040fe600000018ff */
[----:B------:R-:W1:Y:S05]  /*ffe0*/  LDSM.16.M88.4 R104, [R235+0x8000] ;  /* 0x00800000eb68783b */ /* 0x000e6a0000000200 */
[C---:B---3--:R-:W-:Y:S01]  /*fff0*/  HMMA.16816.F32 R20, R128.reuse, R24, RZ ;  /* 0x000000188014723c */ /* 0x048fe200000018ff */
[----:B------:R-:W3:Y:S05]  /*10000*/  LDSM.16.M88.4 R112, [R235+0x8800] ;  /* 0x00880000eb70783b */ /* 0x000eea0000000200 */
        /* <DEDUP_REMOVED lines=244> */
.L_x_3438:
        /* <DEDUP_REMOVED lines=55> */
.L_x_3437:
[----:B----4-:R-:W-:Y:S01]  /*112c0*/  FMNMX.FTZ R168, R4, R164, !PT ;  /* 0x000000a404a87209 */ /* 0x010fe20007810000 */
[----:B------:R-:W-:Y:S01]  /*112d0*/  LDSM.16.MT88.4 R172, [R228+0xa000] ;  /* 0x00a00000e4ac783b */ /* 0x000fe20000004200 */
[----:B------:R-:W-:Y:S02]  /*112e0*/  FMNMX.FTZ R0, R6, R3, !PT ;  /* 0x0000000306007209 */ /* 0x000fe40007810000 */
[----:B------:R-:W-:Y:S02]  /*112f0*/  FMNMX.FTZ R168, R5, R168, !PT ;  /* 0x000000a805a87209 */ /* 0x000fe40007810000 */
[----:B------:R-:W-:Y:S02]  /*11300*/  FMNMX.FTZ R0, R7, R0, !PT ;  /* 0x0000000007007209 */ /* 0x000fe40007810000 */
[----:B------:R-:W-:Y:S01]  /*11310*/  FMNMX.FTZ R168, R8, R168, !PT ;  /* 0x000000a808a87209 */ /* 0x000fe20007810000 */
[----:B------:R-:W2:Y:S01]  /*11320*/  LDL.LU R195, [R1] ;  /* 0x0000000001c37983 */ /* 0x000ea20000300800 */
        /* <DEDUP_REMOVED lines=144> */
[----:B------:R-:W-:Y:S01]  /*11c30*/  ISETP.GT.AND P1, PT, R242, R238, PT ;  /* 0x000000eef200720c */ /* 0x000fe20003f24270 */
        /* <DEDUP_REMOVED lines=18> */
[--C-:B------:R-:W-:Y:S02]  /*11d60*/  FFMA.FTZ R184, R17, c[0x0][0x23c], -R176.reuse ;  /* 0x00008f0011b87a23 */ /* 0x100fe400000108b0 */
[C---:B------:R-:W-:Y:S02]  /*11d70*/  FMUL.FTZ R17, R164.reuse, R149 ;  /* 0x00000095a4117220 */ /* 0x040fe40000410000 */
[C---:B------:R-:W-:Y:S01]  /*11d80*/  FMUL.FTZ R136, R164.reuse, R136 ;  /* 0x00000088a4887220 */ /* 0x040fe20000410000 */
[----:B------:R-:W-:Y:S01]  /*11d90*/  MUFU.EX2 R182, R182 ;  /* 0x000000b600b67308 */ /* 0x000fe20000000800 */
[C---:B------:R-:W-:Y:S02]  /*11da0*/  FMUL.FTZ R137, R164.reuse, R137 ;  /* 0x00000089a4897220 */ /* 0x040fe40000410000 */
[C---:B------:R-:W-:Y:S02]  /*11db0*/  FMUL.FTZ R140, R164.reuse, R140 ;  /* 0x0000008ca48c7220 */ /* 0x040fe40000410000 */
[----:B------:R-:W-:Y:S02]  /*11dc0*/  FMUL.FTZ R141, R164, R141 ;  /* 0x0000008da48d7220 */ /* 0x000fe40000410000 */
[--C-:B------:R-:W-:Y:S02]  /*11dd0*/  FFMA.FTZ R193, R4, c[0x0][0x23c], -R176.reuse ;  /* 0x00008f0004c17a23 */ /* 0x100fe400000108b0 */
[C---:B------:R-:W-:Y:S01]  /*11de0*/  FMUL.FTZ R4, R164.reuse, R160 ;  /* 0x000000a0a4047220 */ /* 0x040fe20000410000 */
[----:B------:R-:W-:Y:S01]  /*11df0*/  MUFU.EX2 R183, R183 ;  /* 0x000000b700b77308 */ /* 0x000fe20000000800 */
[--C-:B------:R-:W-:Y:S02]  /*11e00*/  FFMA.FTZ R188, R5, c[0x0][0x23c], -R176.reuse ;  /* 0x00008f0005bc7a23 */ /* 0x100fe400000108b0 */
[----:B------:R-:W-:Y:S02]  /*11e10*/  FMUL.FTZ R5, R164, R161 ;  /* 0x000000a1a4057220 */ /* 0x000fe40000410000 */
[--C-:B------:R-:W-:Y:S02]  /*11e20*/  FFMA.FTZ R194, R6, c[0x0][0x23c], -R165.reuse ;  /* 0x00008f0006c27a23 */ /* 0x100fe400000108a5 */
[--C-:B------:R-:W-:Y:S02]  /*11e30*/  FFMA.FTZ R190, R7, c[0x0][0x23c], -R165.reuse ;  /* 0x00008f0007be7a23 */ /* 0x100fe400000108a5 */
[C---:B------:R-:W-:Y:S01]  /*11e40*/  FMUL.FTZ R132, R164.reuse, R132 ;  /* 0x00000084a4847220 */ /* 0x040fe20000410000 */
[----:B------:R-:W-:Y:S01]  /*11e50*/  MUFU.EX2 R193, R193 ;  /* 0x000000c100c17308 */ /* 0x000fe20000000800 */
[----:B------:R-:W-:Y:S02]  /*11e60*/  FMUL.FTZ R133, R164, R133 ;  /* 0x00000085a4857220 */ /* 0x000fe40000410000 */
[--C-:B------:R-:W-:Y:S02]  /*11e70*/  FFMA.FTZ R186, R22, c[0x0][0x23c], -R165.reuse ;  /* 0x00008f0016ba7a23 */ /* 0x100fe400000108a5 */
[--C-:B------:R-:W-:Y:S02]  /*11e80*/  FFMA.FTZ R187, R23, c[0x0][0x23c], -R165.reuse ;  /* 0x00008f0017bb7a23 */ /* 0x100fe400000108a5 */
[--C-:B------:R-:W-:Y:S02]  /*11e90*/  FFMA.FTZ R189, R24, c[0x0][0x23c], -R176.reuse ;  /* 0x00008f0018bd7a23 */ /* 0x100fe400000108b0 */
[--C-:B------:R-:W-:Y:S01]  /*11ea0*/  FFMA.FTZ R118, R118, c[0x0][0x23c], -R165.reuse ;  /* 0x00008f0076767a23 */ /* 0x100fe200000108a5 */
[----:B------:R-:W3:Y:S01]  /*11eb0*/  MUFU.EX2 R188, R188 ;  /* 0x000000bc00bc7308 */ /* 0x000ee20000000800 */
[----:B------:R-:W-:Y:S02]  /*11ec0*/  FFMA.FTZ R122, R122, c[0x0][0x23c], -R165 ;  /* 0x00008f007a7a7a23 */ /* 0x000fe400000108a5 */
[----:B------:R-:W-:Y:S02]  /*11ed0*/  FADD.FTZ R3, -R0, R3 ;  /* 0x0000000300037221 */ /* 0x000fe40000010100 */
[--C-:B------:R-:W-:Y:S02]  /*11ee0*/  FFMA.FTZ R44, R44, c[0x0][0x23c], -R176.reuse ;  /* 0x00008f002c2c7a23 */ /* 0x100fe400000108b0 */
[----:B------:R-:W-:Y:S02]  /*11ef0*/  FMUL.FTZ R3, R3, c[0x0][0x23c] ;  /* 0x00008f0003037a20 */ /* 0x000fe40000410000 */
        /* <DEDUP_REMOVED lines=10> */
[----:B---3--:R-:W-:Y:S01]  /*11fa0*/  F2FP.PACK_AB R160, R188, R193 ;  /* 0x000000c1bca0723e */ /* 0x008fe200000000ff */
[--C-:B------:R-:W-:Y:S02]  /*11fb0*/  FFMA.FTZ R53, R53, c[0x0][0x23c], -R176.reuse ;  /* 0x00008f0035357a23 */ /* 0x100fe400000108b0 */
[--C-:B------:R-:W-:Y:S02]  /*11fc0*/  FFMA.FTZ R54, R54, c[0x0][0x23c], -R165.reuse ;  /* 0x00008f0036367a23 */ /* 0x100fe400000108a5 */
[--C-:B------:R-:W-:Y:S01]  /*11fd0*/  FFMA.FTZ R55, R55, c[0x0][0x23c], -R165.reuse ;  /* 0x00008f0037377a23 */ /* 0x100fe200000108a5 */
[----:B------:R-:W3:Y:S01]  /*11fe0*/  MUFU.EX2 R190, R190 ;  /* 0x000000be00be7308 */ /* 0x000ee20000000800 */
[----:B------:R-:W-:Y:S02]  /*11ff0*/  FFMA.FTZ R58, R58, c[0x0][0x23c], -R165 ;  /* 0x00008f003a3a7a23 */ /* 0x000fe400000108a5 */
[----:B------:R-:W-:Y:S02]  /*12000*/  FFMA.FTZ R64, R64, c[0x0][0x23c], -R176 ;  /* 0x00008f0040407a23 */ /* 0x000fe400000108b0 */
[----:B--2---:R-:W-:Y:S04]  /*12010*/  FFMA.FTZ R193, R164, R195, R193 ;  /* 0x000000c3a4c17223 */ /* 0x004fe800000100c1 */
[----:B------:R-:W-:Y:S01]  /*12020*/  FADD.FTZ R193, R188, R193 ;  /* 0x000000c1bcc17221 */ /* 0x000fe20000010000 */
[----:B------:R-:W-:Y:S01]  /*12030*/  MUFU.EX2 R185, R185 ;  /* 0x000000b900b97308 */ /* 0x000fe20000000800 */
[C---:B----4-:R-:W-:Y:S02]  /*12040*/  FMUL.FTZ R10, R3.reuse, R158 ;  /* 0x0000009e030a7220 */ /* 0x050fe40000410000 */
[C---:B------:R-:W-:Y:S02]  /*12050*/  FMUL.FTZ R11, R3.reuse, R159 ;  /* 0x0000009f030b7220 */ /* 0x040fe40000410000 */
[----:B------:R-:W2:Y:S01]  /*12060*/  LDSM.16.MT88.4 R156, [R227+0xa000] ;  /* 0x00a00000e39c783b */ /* 0x000ea20000004200 */
[C---:B------:R-:W-:Y:S04]  /*12070*/  FMUL.FTZ R14, R3.reuse, R154 ;  /* 0x0000009a030e7220 */ /* 0x040fe80000410000 */
[----:B------:R-:W4:Y:S01]  /*12080*/  MUFU.EX2 R177, R177 ;  /* 0x000000b100b17308 */ /* 0x000f220000000800 */
[C---:B------:R-:W-:Y:S02]  /*12090*/  FMUL.FTZ R15, R3.reuse, R155 ;  /* 0x0000009b030f7220 */ /* 0x040fe40000410000 */
[C---:B------:R-:W-:Y:S01]  /*120a0*/  FMUL.FTZ R6, R3.reuse, R162 ;  /* 0x000000a203067220 */ /* 0x040fe20000410000 */
[----:B---3--:R-:W-:Y:S01]  /*120b0*/  F2FP.PACK_AB R161, R190, R194 ;  /* 0x000000c2bea1723e */ /* 0x008fe200000000ff */
[----:B------:R-:W-:Y:S01]  /*120c0*/  FMUL.FTZ R7, R3, R163 ;  /* 0x000000a303077220 */ /* 0x000fe20000410000 */
[----:B------:R-:W3:Y:S01]  /*120d0*/  LDSM.16.MT88.4 R152, [R226+0xa000] ;  /* 0x00a00000e298783b */ /* 0x000ee20000004200 */
[----:B------:R-:W-:Y:S01]  /*120e0*/  F2FP.PACK_AB R162, R181, R191 ;  /* 0x000000bfb5a2723e */ /* 0x000fe200000000ff */
[----:B------:R-:W-:Y:S01]  /*120f0*/  FMUL.FTZ R138, R3, R138 ;  /* 0x0000008a038a7220 */ /* 0x000fe20000410000 */
[----:B------:R-:W-:Y:S01]  /*12100*/  F2FP.PACK_AB R163, R183, R182 ;  /* 0x000000b6b7a3723e */ /* 0x000fe200000000ff */
[----:B------:R-:W-:Y:S01]  /*12110*/  MUFU.EX2 R178, R178 ;  /* 0x000000b200b27308 */ /* 0x000fe20000000800 */
[C---:B------:R-:W-:Y:S02]  /*12120*/  FMUL.FTZ R139, R3.reuse, R139 ;  /* 0x0000008b038b7220 */ /* 0x040fe40000410000 */
[C---:B------:R-:W-:Y:S02]  /*12130*/  FMUL.FTZ R142, R3.reuse, R142 ;  /* 0x0000008e038e7220 */ /* 0x040fe40000410000 */
[C---:B------:R-:W-:Y:S01]  /*12140*/  FMUL.FTZ R143, R3.reuse, R143 ;  /* 0x0000008f038f7220 */ /* 0x040fe20000410000 */
[C---:B-1----:R-:W-:Y:S04]  /*12150*/  HMMA.16816.F32 R4, R160.reuse, R168, R4 ;  /* 0x000000a8a004723c */ /* 0x042fe80000001804 */
[----:B------:R-:W1:Y:S01]  /*12160*/  MUFU.EX2 R179, R179 ;  /* 0x000000b300b37308 */ /* 0x000e620000000800 */
[C---:B------:R-:W-:Y:S02]  /*12170*/  FMUL.FTZ R22, R3.reuse, R146 ;  /* 0x0000009203167220 */ /* 0x040fe40000410000 */
[C---:B------:R-:W-:Y:S01]  /*12180*/  FMUL.FTZ R23, R3.reuse, R147 ;  /* 0x0000009303177220 */ /* 0x040fe20000410000 */
[C---:B------:R-:W-:Y:S01]  /*12190*/  HMMA.16816.F32 R8, R160.reuse, R170, R8 ;  /* 0x000000aaa008723c */ /* 0x040fe20000001808 */
[----:B------:R-:W-:Y:S03]  /*121a0*/  LDSM.16.MT88.4 R168, [R227+0xa800] ;  /* 0x00a80000e3a8783b */ /* 0x000fe60000004200 */
[C---:B------:R-:W-:Y:S02]  /*121b0*/  FMUL.FTZ R134, R3.reuse, R134 ;  /* 0x0000008603867220 */ /* 0x040fe40000410000 */
[----:B------:R-:W-:Y:S01]  /*121c0*/  MUFU.EX2 R180, R180 ;  /* 0x000000b400b47308 */ /* 0x000fe20000000800 */
[C---:B------:R-:W-:Y:S01]  /*121d0*/  FMUL.FTZ R135, R3.reuse, R135 ;  /* 0x0000008703877220 */ /* 0x040fe20000410000 */
[C---:B------:R-:W-:Y:S04]  /*121e0*/  HMMA.16816.F32 R12, R160.reuse, R172, R12 ;  /* 0x000000aca00c723c */ /* 0x040fe8000000180c */
[----:B------:R-:W-:Y:S02]  /*121f0*/  FFMA.FTZ R194, R3, R252, R194 ;  /* 0x000000fc03c27223 */ /* 0x000fe400000100c2 */
[----:B------:R-:W-:Y:S02]  /*12200*/  FADD.FTZ R191, R191, R193 ;  /* 0x000000c1bfbf7221 */ /* 0x000fe40000010000 */
[----:B------:R5:W-:Y:S01]  /*12210*/  MUFU.EX2 R172, R18 ;  /* 0x0000001200ac7308 */ /* 0x000be20000000800 */
[----:B------:R-:W-:Y:S01]  /*12220*/  FFMA.FTZ R173, R19, c[0x0][0x23c], -R165 ;  /* 0x00008f0013ad7a23 */ /* 0x000fe200000108a5 */
[C---:B------:R-:W-:Y:S03]  /*12230*/  HMMA.16816.F32 R132, R160.reuse, R174, R132 ;  /* 0x000000aea084723c */ /* 0x040fe60000001884 */
[----:B------:R-:W-:Y:S02]  /*12240*/  FMUL.FTZ R19, R3, R151 ;  /* 0x0000009703137220 */ /* 0x000fe40000410000 */
[----:B------:R-:W-:Y:S02]  /*12250*/  FADD.FTZ R191, R181, R191 ;  /* 0x000000bfb5bf7221 */ /* 0x000fe40000010000 */
[--C-:B------:R-:W-:Y:S01]  /*12260*/  FFMA.FTZ R174, R20, c[0x0][0x23c], -R176.reuse ;  /* 0x00008f0014ae7a23 */ /* 0x100fe200000108b0 */
[----:B------:R-:W3:Y:S01]  /*12270*/  MUFU.EX2 R184, R184 ;  /* 0x000000b800b87308 */ /* 0x000ee20000000800 */
[C---:B------:R-:W-:Y:S03]  /*12280*/  FMUL.FTZ R20, R164.reuse, R144 ;  /* 0x00000090a4147220 */ /* 0x040fe60000410000 */
[----:B----4-:R-:W-:Y:S01]  /*12290*/  F2FP.PACK_AB R144, R177, R185 ;  /* 0x000000b9b190723e */ /* 0x010fe200000000ff */
[----:B------:R-:W-:Y:S02]  /*122a0*/  FFMA.FTZ R175, R21, c[0x0][0x23c], -R176 ;  /* 0x00008f0015af7a23 */ /* 0x000fe400000108b0 */
[----:B------:R-:W-:Y:S01]  /*122b0*/  FMUL.FTZ R21, R164, R145 ;  /* 0x00000091a4157220 */ /* 0x000fe20000410000 */
[----:B-1----:R-:W-:Y:S01]  /*122c0*/  F2FP.PACK_AB R145, R179, R178 ;  /* 0x000000b2b391723e */ /* 0x002fe200000000ff */
[----:B------:R-:W-:Y:S01]  /*122d0*/  FADD.FTZ R185, R185, R191 ;  /* 0x000000bfb9b97221 */ /* 0x000fe20000010000 */
[----:B------:R-:W1:Y:S01]  /*122e0*/  MUFU.EX2 R173, R173 ;  /* 0x000000ad00ad7308 */ /* 0x000e620000000800 */
[----:B------:R-:W-:Y:S01]  /*122f0*/  FADD.FTZ R194, R190, R194 ;  /* 0x000000c2bec27221 */ /* 0x000fe20000010000 */
[----:B------:R-:W-:Y:S01]  /*12300*/  MOV R164, R2 ;  /* 0x0000000200a47202 */ /* 0x000fe20000000f00 */
[----:B------:R-:W-:Y:S02]  /*12310*/  FADD.FTZ R185, R177, R185 ;  /* 0x000000b9b1b97221 */ /* 0x000fe40000010000 */
[----:B-----5:R-:W-:Y:S02]  /*12320*/  FMUL.FTZ R18, R3, R150 ;  /* 0x0000009603127220 */ /* 0x020fe40000410000 */
[----:B------:R-:W4:Y:S01]  /*12330*/  LDSM.16.MT88.4 R148, [R230+0xa800] ;  /* 0x00a80000e694783b */ /* 0x000f220000004200 */
[--C-:B------:R-:W-:Y:S02]  /*12340*/  FFMA.FTZ R3, R96, c[0x0][0x23c], -R176.reuse ;  /* 0x00008f0060037a23 */ /* 0x100fe400000108b0 */
[----:B------:R-:W-:Y:S01]  /*12350*/  MUFU.EX2 R174, R174 ;  /* 0x000000ae00ae7308 */ /* 0x000fe20000000800 */
[--C-:B------:R-:W-:Y:S01]  /*12360*/  FFMA.FTZ R96, R98, c[0x0][0x23c], -R165.reuse ;  /* 0x00008f0062607a23 */ /* 0x100fe200000108a5 */
[C---:B--2---:R-:W-:Y:S03]  /*12370*/  HMMA.16816.F32 R16, R160.reuse, R156, R16 ;  /* 0x0000009ca010723c */ /* 0x044fe60000001810 */
[----:B---3--:R-:W-:Y:S01]  /*12380*/  F2FP.PACK_AB R146, R184, R180 ;  /* 0x000000b4b892723e */ /* 0x008fe200000000ff */
[--C-:B------:R-:W-:Y:S02]  /*12390*/  FFMA.FTZ R98, R99, c[0x0][0x23c], -R165.reuse ;  /* 0x00008f0063627a23 */ /* 0x100fe400000108a5 */
[--C-:B------:R-:W-:Y:S02]  /*123a0*/  FFMA.FTZ R99, R101, c[0x0][0x23c], -R176.reuse ;  /* 0x00008f0065637a23 */ /* 0x100fe400000108b0 */
[----:B------:R-:W2:Y:S01]  /*123b0*/  MUFU.EX2 R175, R175 ;  /* 0x000000af00af7308 */ /* 0x000ea20000000800 */
[C---:B------:R-:W-:Y:S01]  /*123c0*/  HMMA.16816.F32 R136, R160.reuse, R158, R136 ;  /* 0x0000009ea088723c */ /* 0x040fe20000001888 */
[----:B------:R-:W3:Y:S02]  /*123d0*/  LDSM.16.MT88.4 R156, [R228+0xa800] ;  /* 0x00a80000e49c783b */ /* 0x000ee40000004200 */
[----:B-1----:R-:W-:Y:S01]  /*123e0*/  F2FP.PACK_AB R147, R173, R172 ;  /* 0x000000acad93723e */ /* 0x002fe200000000ff */
[--C-:B------:R-:W-:Y:S02]  /*123f0*/  FFMA.FTZ R101, R104, c[0x0][0x23c], -R176.reuse ;  /* 0x00008f0068657a23 */ /* 0x100fe400000108b0 */
[--C-:B------:R-:W-:Y:S02]  /*12400*/  FFMA.FTZ R104, R106, c[0x0][0x23c], -R165.reuse ;  /* 0x00008f006a687a23 */ /* 0x100fe400000108a5 */
[C---:B------:R-:W-:Y:S01]  /*12410*/  HMMA.16816.F32 R140, R160.reuse, R152, R140 ;  /* 0x00000098a08c723c */ /* 0x040fe2000000188c */
[----:B------:R-:W-:Y:S03]  /*12420*/  MUFU.EX2 R186, R186 ;  /* 0x000000ba00ba7308 */ /* 0x000fe60000000800 */
[--C-:B------:R-:W-:Y:S02]  /*12430*/  FFMA.FTZ R106, R108, c[0x0][0x23c], -R176.reuse ;  /* 0x00008f006c6a7a23 */ /* 0x100fe400000108b0 */
[--C-:B------:R-:W-:Y:S02]  /*12440*/  FFMA.FTZ R108, R110, c[0x0][0x23c], -R165.reuse ;  /* 0x00008f006e6c7a23 */ /* 0x100fe400000108a5 */
[----:B------:R-:W-:Y:S01]  /*12450*/  HMMA.16816.F32 R20, R160, R154, R20 ;  /* 0x0000009aa014723c */ /* 0x000fe20000001814 */
[----:B------:R-:W1:Y:S02]  /*12460*/  LDSM.16.MT88.4 R152, [R226+0xa800] ;  /* 0x00a80000e298783b */ /* 0x000e640000004200 */
[----:B------:R-:W5:Y:S01]  /*12470*/  MUFU.EX2 R187, R187 ;  /* 0x000000bb00bb7308 */ /* 0x000f620000000800 */
[--C-:B------:R-:W-:Y:S02]  /*12480*/  FFMA.FTZ R110, R111, c[0x0][0x23c], -R165.reuse ;  /* 0x00008f006f6e7a23 */ /* 0x100fe400000108a5 */
[--C-:B------:R-:W-:Y:S01]  /*12490*/  FFMA.FTZ R111, R113, c[0x0][0x23c], -R176.reuse ;  /* 0x00008f00716f7a23 */ /* 0x100fe200000108b0 */
[----:B--2---:R-:W-:Y:S01]  /*124a0*/  F2FP.PACK_AB R24, R175, R174 ;  /* 0x000000aeaf18723e */ /* 0x004fe200000000ff */
[--C-:B------:R-:W-:Y:S01]  /*124b0*/  FFMA.FTZ R163, R29, c[0x0][0x23c], -R176.reuse ;  /* 0x00008f001da37a23 */ /* 0x100fe200000108b0 */
[C---:B----4-:R-:W-:Y:S04]  /*124c0*/  HMMA.16816.F32 R4, R144.reuse, R148, R4 ;  /* 0x000000949004723c */ /* 0x050fe80000001804 */
[----:B------:R-:W-:Y:S01]  /*124d0*/  MUFU.EX2 R189, R189 ;  /* 0x000000bd00bd7308 */ /* 0x000fe20000000800 */
[--C-:B------:R-:W-:Y:S02]  /*124e0*/  FFMA.FTZ R160, R25, c[0x0][0x23c], -R176.reuse ;  /* 0x00008f0019a07a23 */ /* 0x100fe400000108b0 */
[--C-:B------:R-:W-:Y:S01]  /*124f0*/  FFMA.FTZ R161, R26, c[0x0][0x23c], -R165.reuse ;  /* 0x00008f001aa17a23 */ /* 0x100fe200000108a5 */
[C---:B------:R-:W-:Y:S01]  /*12500*/  HMMA.16816.F32 R8, R144.reuse, R150, R8 ;  /* 0x000000969008723c */ /* 0x040fe20000001808 */
[----:B------:R-:W2:Y:S03]  /*12510*/  LDSM.16.MT88.4 R148, [R230+0xb000] ;  /* 0x00b00000e694783b */ /* 0x000ea60000004200 */
[--C-:B------:R-:W-:Y:S02]  /*12520*/  FFMA.FTZ R162, R27, c[0x0][0x23c], -R165.reuse ;  /* 0x00008f001ba27a23 */ /* 0x100fe400000108a5 */
[----:B------:R-:W4:Y:S01]  /*12530*/  MUFU.EX2 R160, R160 ;  /* 0x000000a000a07308 */ /* 0x000f220000000800 */
[----:B------:R-:W-:Y:S01]  /*12540*/  FFMA.FTZ R113, R115, c[0x0][0x23c], -R165 ;  /* 0x00008f0073717a23 */ /* 0x000fe200000108a5 */
[C---:B---3--:R-:W-:Y:S04]  /*12550*/  HMMA.16816.F32 R12, R144.reuse, R156, R12 ;  /* 0x0000009c900c723c */ /* 0x048fe8000000180c */
[----:B-----5:R-:W-:Y:S01]  /*12560*/  F2FP.PACK_AB R25, R187, R186 ;  /* 0x000000babb19723e */ /* 0x020fe200000000ff */
[----:B------:R-:W-:Y:S03]  /*12570*/  FFMA.FTZ R115, R117, c[0x0][0x23c], -R176 ;  /* 0x00008f0075737a23 */ /* 0x000fe600000108b0 */
[----:B------:R-:W-:Y:S01]  /*12580*/  MUFU.EX2 R161, R161 ;  /* 0x000000a100a17308 */ /* 0x000fe20000000800 */
[C---:B------:R-:W-:Y:S01]  /*12590*/  HMMA.16816.F32 R132, R144.reuse, R158, R132 ;  /* 0x0000009e9084723c */ /* 0x040fe20000001884 */
[----:B------:R-:W3:Y:S02]  /*125a0*/  LDSM.16.MT88.4 R156, [R228+0xb000] ;  /* 0x00b00000e49c783b */ /* 0x000ee40000004200 */
[----:B------:R-:W-:Y:S02]  /*125b0*/  FADD.FTZ R180, R180, R185 ;  /* 0x000000b9b4b47221 */ /* 0x000fe40000010000 */
[----:B------:R-:W-:Y:S03]  /*125c0*/  FADD.FTZ R194, R182, R194 ;  /* 0x000000c2b6c27221 */ /* 0x000fe60000010000 */
[C---:B------:R-:W-:Y:S01]  /*125d0*/  HMMA.16816.F32 R16, R144.reuse, R168, R16 ;  /* 0x000000a89010723c */ /* 0x040fe20000001810 */
[----:B------:R-:W5:Y:S03]  /*125e0*/  MUFU.EX2 R162, R162 ;  /* 0x000000a200a27308 */ /* 0x000f660000000800 */
[----:B------:R-:W-:Y:S01]  /*125f0*/  FADD.FTZ R180, R184, R180 ;  /* 0x000000b4b8b47221 */ /* 0x000fe20000010000 */
[----:B----4-:R-:W-:Y:S01]  /*12600*/  F2FP.PACK_AB R26, R160, R189 ;  /* 0x000000bda01a723e */ /* 0x010fe200000000ff */
[----:B------:R-:W-:Y:S02]  /*12610*/  FADD.FTZ R183, R183, R194 ;  /* 0x000000c2b7b77221 */ /* 0x000fe40000010000 */
[C---:B------:R-:W-:Y:S03]  /*12620*/  HMMA.16816.F32 R136, R144.reuse, R170, R136 ;  /* 0x000000aa9088723c */ /* 0x040fe60000001888 */
[----:B------:R-:W4:Y:S01]  /*12630*/  MUFU.EX2 R163, R163 ;  /* 0x000000a300a37308 */ /* 0x000f220000000800 */
[--C-:B------:R-:W-:Y:S02]  /*12640*/  FFMA.FTZ R168, R30, c[0x0][0x23c], -R165.reuse ;  /* 0x00008f001ea87a23 */ /* 0x100fe400000108a5 */
[----:B------:R-:W-:Y:S02]  /*12650*/  FFMA.FTZ R169, R34, c[0x0][0x23c], -R165 ;  /* 0x00008f0022a97a23 */ /* 0x000fe400000108a5 */
[C---:B-1----:R-:W-:Y:S04]  /*12660*/  HMMA.16816.F32 R140, R144.reuse, R152, R140 ;  /* 0x00000098908c723c */ /* 0x042fe8000000188c */
[----:B------:R-:W-:Y:S01]  /*12670*/  FADD.FTZ R174, R174, R180 ;  /* 0x000000b4aeae7221 */ /* 0x000fe20000010000 */
[----:B------:R-:W-:Y:S01]  /*12680*/  MUFU.EX2 R168, R168 ;  /* 0x000000a800a87308 */ /* 0x000fe20000000800 */
[----:B------:R-:W-:Y:S02]  /*12690*/  FADD.FTZ R183, R178, R183 ;  /* 0x000000b7b2b77221 */ /* 0x000fe40000010000 */
[--C-:B------:R-:W-:Y:S01]  /*126a0*/  FFMA.FTZ R152, R31, c[0x0][0x23c], -R165.reuse ;  /* 0x00008f001f987a23 */ /* 0x100fe200000108a5 */
[----:B------:R-:W-:Y:S01]  /*126b0*/  HMMA.16816.F32 R20, R144, R154, R20 ;  /* 0x0000009a9014723c */ /* 0x000fe20000001814 */
[----:B------:R-:W1:Y:S02]  /*126c0*/  LDSM.16.MT88.4 R28, [R227+0xb000] ;  /* 0x00b00000e31c783b */ /* 0x000e640000004200 */
[----:B------:R-:W-:Y:S01]  /*126d0*/  FFMA.FTZ R153, R33, c[0x0][0x23c], -R176 ;  /* 0x00008f0021997a23 */ /* 0x000fe200000108b0 */
[----:B-----5:R-:W-:Y:S01]  /*126e0*/  F2FP.PACK_AB R27, R162, R161 ;  /* 0x000000a1a21b723e */ /* 0x020fe200000000ff */
[----:B------:R-:W-:Y:S01]  /*126f0*/  FADD.FTZ R174, R175, R174 ;  /* 0x000000aeafae7221 */ /* 0x000fe20000010000 */
[----:B------:R5:W-:Y:S01]  /*12700*/  MUFU.EX2 R154, R32 ;  /* 0x00000020009a7308 */ /* 0x000be20000000800 */
[----:B------:R-:W-:Y:S02]  /*12710*/  FFMA.FTZ R155, R35, c[0x0][0x23c], -R165 ;  /* 0x00008f00239b7a23 */ /* 0x000fe400000108a5 */
[----:B------:R-:W4:Y:S02]  /*12720*/  LDSM.16.MT88.4 R144, [R226+0xb000] ;  /* 0x00b00000e290783b */ /* 0x000f240000004200 */
[C---:B--2---:R-:W-:Y:S05]  /*12730*/  HMMA.16816.F32 R4, R24.reuse, R148, R4 ;  /* 0x000000941804723c */ /* 0x044fea0000001804 */
[----:B------:R-:W2:Y:S01]  /*12740*/  MUFU.EX2 R152, R152 ;  /* 0x0000009800987308 */ /* 0x000ea20000000800 */
[----:B------:R-:W-:Y:S02]  /*12750*/  FADD.FTZ R174, R189, R174 ;  /* 0x000000aebdae7221 */ /* 0x000fe40000010000 */
[C---:B------:R-:W-:Y:S01]  /*12760*/  HMMA.16816.F32 R8, R24.reuse, R150, R8 ;  /* 0x000000961808723c */ /* 0x040fe20000001808 */
[----:B------:R-:W-:Y:S03]  /*12770*/  LDSM.16.MT88.4 R148, [R228+0xb800] ;  /* 0x00b80000e494783b */ /* 0x000fe60000004200 */
[----:B------:R-:W-:Y:S02]  /*12780*/  FADD.FTZ R160, R160, R174 ;  /* 0x000000aea0a07221 */ /* 0x000fe40000010000 */
[----:B------:R-:W-:Y:S01]  /*12790*/  FADD.FTZ R179, R179, R183 ;  /* 0x000000b7b3b37221 */ /* 0x000fe20000010000 */
[----:B------:R-:W2:Y:S01]  /*127a0*/  MUFU.EX2 R153, R153 ;  /* 0x0000009900997308 */ /* 0x000ea20000000800 */
[C---:B---3--:R-:W-:Y:S01]  /*127b0*/  HMMA.16816.F32 R12, R24.reuse, R156, R12 ;  /* 0x0000009c180c723c */ /* 0x048fe2000000180c */
[----:B-----5:R-:W3:Y:S03]  /*127c0*/  LDSM.16.MT88.4 R32, [R230+0xb800] ;  /* 0x00b80000e620783b */ /* 0x020ee60000004200 */
[----:B------:R-:W-:Y:S03]  /*127d0*/  FADD.FTZ R179, R172, R179 ;  /* 0x000000b3acb37221 */ /* 0x000fe60000010000 */
[--C-:B------:R-:W-:Y:S01]  /*127e0*/  FFMA.FTZ R156, R36, c[0x0][0x23c], -R176.reuse ;  /* 0x00008f00249c7a23 */ /* 0x100fe200000108b0 */
[C---:B------:R-:W-:Y:S01]  /*127f0*/  HMMA.16816.F32 R132, R24.reuse, R158, R132 ;  /* 0x0000009e1884723c */ /* 0x040fe20000001884 */
[----:B------:R-:W-:Y:S03]  /*12800*/  MUFU.EX2 R169, R169 ;  /* 0x000000a900a97308 */ /* 0x000fe60000000800 */
[--C-:B------:R-:W-:Y:S02]  /*12810*/  FFMA.FTZ R157, R37, c[0x0][0x23c], -R176.reuse ;  /* 0x00008f00259d7a23 */ /* 0x100fe400000108b0 */
[----:B------:R-:W-:Y:S02]  /*12820*/  FADD.FTZ R173, R173, R179 ;  /* 0x000000b3adad7221 */ /* 0x000fe40000010000 */
[C---:B-1----:R-:W-:Y:S03]  /*12830*/  HMMA.16816.F32 R16, R24.reuse, R28, R16 ;  /* 0x0000001c1810723c */ /* 0x042fe60000001810 */
[----:B------:R-:W1:Y:S01]  /*12840*/  MUFU.EX2 R155, R155 ;  /* 0x0000009b009b7308 */ /* 0x000e620000000800 */
[--C-:B------:R-:W-:Y:S02]  /*12850*/  FFMA.FTZ R158, R38, c[0x0][0x23c], -R165.reuse ;  /* 0x00008f00269e7a23 */ /* 0x100fe400000108a5 */
[----:B------:R-:W-:Y:S02]  /*12860*/  FFMA.FTZ R159, R39, c[0x0][0x23c], -R165 ;  /* 0x00008f00279f7a23 */ /* 0x000fe400000108a5 */
[----:B------:R-:W-:Y:S01]  /*12870*/  LDSM.16.MT88.4 R36, [R226+0xb800] ;  /* 0x00b80000e224783b */ /* 0x000fe20000004200 */
[C---:B------:R-:W-:Y:S03]  /*12880*/  HMMA.16816.F32 R136, R24.reuse, R30, R136 ;  /* 0x0000001e1888723c */ /* 0x040fe60000001888 */
[----:B------:R-:W-:Y:S01]  /*12890*/  FADD.FTZ R173, R186, R173 ;  /* 0x000000adbaad7221 */ /* 0x000fe20000010000 */
[----:B------:R-:W-:Y:S03]  /*128a0*/  MUFU.EX2 R156, R156 ;  /* 0x0000009c009c7308 */ /* 0x000fe60000000800 */
[----:B------:R-:W5:Y:S01]  /*128b0*/  LDSM.16.MT88.4 R28, [R227+0xb800] ;  /* 0x00b80000e31c783b */ /* 0x000f620000004200 */
[C---:B----4-:R-:W-:Y:S04]  /*128c0*/  HMMA.16816.F32 R140, R24.reuse, R144, R140 ;  /* 0x00000090188c723c */ /* 0x050fe8000000188c */
[----:B------:R-:W-:Y:S02]  /*128d0*/  FADD.FTZ R187, R187, R173 ;  /* 0x000000adbbbb7221 */ /* 0x000fe40000010000 */
[----:B------:R-:W-:Y:S01]  /*128e0*/  MUFU.EX2 R157, R157 ;  /* 0x0000009d009d7308 */ /* 0x000fe20000000800 */
[----:B------:R-:W-:Y:S01]  /*128f0*/  FFMA.FTZ R144, R41, c[0x0][0x23c], -R176 ;  /* 0x00008f0029907a23 */ /* 0x000fe200000108b0 */
[----:B------:R-:W-:Y:S04]  /*12900*/  HMMA.16816.F32 R20, R24, R146, R20 ;  /* 0x000000921814723c */ /* 0x000fe80000001814 */
[----:B------:R-:W-:Y:S02]  /*12910*/  FFMA.FTZ R145, R42, c[0x0][0x23c], -R165 ;  /* 0x00008f002a917a23 */ /* 0x000fe400000108a5 */
[----:B------:R-:W-:Y:S01]  /*12920*/  FADD.FTZ R187, R161, R187 ;  /* 0x000000bba1bb7221 */ /* 0x000fe20000010000 */
[----:B------:R-:W-:Y:S01]  /*12930*/  F2FP.PACK_AB R24, R163, R192 ;  /* 0x000000c0a318723e */ /* 0x000fe200000000ff */
[----:B------:R4:W-:Y:S01]  /*12940*/  MUFU.EX2 R146, R40 ;  /* 0x0000002800927308 */ /* 0x0009e20000000800 */
[----:B------:R-:W-:Y:S03]  /*12950*/  FFMA.FTZ R147, R43, c[0x0][0x23c], -R165 ;  /* 0x00008f002b937a23 */ /* 0x000fe600000108a5 */
[----:B--2---:R-:W-:Y:S01]  /*12960*/  F2FP.PACK_AB R25, R152, R168 ;  /* 0x000000a89819723e */ /* 0x004fe200000000ff */
[----:B------:R-:W-:Y:S01]  /*12970*/  FADD.FTZ R192, R192, R160 ;  /* 0x000000a0c0c07221 */ /* 0x000fe20000010000 */
[----:B------:R-:W-:Y:S01]  /*12980*/  F2FP.PACK_AB R26, R153, R154 ;  /* 0x0000009a991a723e */ /* 0x000fe200000000ff */
[----:B------:R-:W-:Y:S01]  /*12990*/  FADD.FTZ R187, R162, R187 ;  /* 0x000000bba2bb7221 */ /* 0x000fe20000010000 */
[----:B-1----:R-:W-:Y:S01]  /*129a0*/  F2FP.PACK_AB R27, R155, R169 ;  /* 0x000000a99b1b723e */ /* 0x002fe200000000ff */
[----:B------:R-:W-:Y:S01]  /*129b0*/  FADD.FTZ R192, R163, R192 ;  /* 0x000000c0a3c07221 */ /* 0x000fe20000010000 */
[----:B------:R-:W1:Y:S01]  /*129c0*/  MUFU.EX2 R158, R158 ;  /* 0x0000009e009e7308 */ /* 0x000e620000000800 */
[----:B------:R-:W-:Y:S02]  /*129d0*/  FADD.FTZ R168, R168, R187 ;  /* 0x000000bba8a87221 */ /* 0x000fe40000010000 */
[----:B------:R-:W-:Y:S02]  /*129e0*/  FADD.FTZ R154, R154, R192 ;  /* 0x000000c09a9a7221 */ /* 0x000fe40000010000 */
[C---:B---3--:R-:W-:Y:S03]  /*129f0*/  HMMA.16816.F32 R4, R24.reuse, R32, R4 ;  /* 0x000000201804723c */ /* 0x048fe60000001804 */
[----:B------:R-:W-:Y:S02]  /*12a00*/  FADD.FTZ R154, R153, R154 ;  /* 0x0000009a999a7221 */ /* 0x000fe40000010000 */
[----:B------:R-:W2:Y:S01]  /*12a10*/  MUFU.EX2 R159, R159 ;  /* 0x0000009f009f7308 */ /* 0x000ea20000000800 */
[----:B------:R-:W-:Y:S02]  /*12a20*/  FADD.FTZ R168, R152, R168 ;  /* 0x000000a898a87221 */ /* 0x000fe40000010000 */
[C---:B------:R-:W-:Y:S01]  /*12a30*/  HMMA.16816.F32 R8, R24.reuse, R34, R8 ;  /* 0x000000221808723c */ /* 0x040fe20000001808 */
[----:B------:R-:W3:Y:S03]  /*12a40*/  LDSM.16.MT88.4 R32, [R230+0xc000] ;  /* 0x00c00000e620783b */ /* 0x000ee60000004200 */
[----:B------:R-:W-:Y:S03]  /*12a50*/  FADD.FTZ R169, R169, R168 ;  /* 0x000000a8a9a97221 */ /* 0x000fe60000010000 */
[----:B------:R-:W2:Y:S01]  /*12a60*/  MUFU.EX2 R144, R144 ;  /* 0x0000009000907308 */ /* 0x000ea20000000800 */
[C---:B------:R-:W-:Y:S01]  /*12a70*/  HMMA.16816.F32 R12, R24.reuse, R148, R12 ;  /* 0x00000094180c723c */ /* 0x040fe2000000180c */
[----:B----4-:R-:W4:Y:S03]  /*12a80*/  LDSM.16.MT88.4 R40, [R228+0xc000] ;  /* 0x00c00000e428783b */ /* 0x010f260000004200 */
[----:B------:R-:W-:Y:S03]  /*12a90*/  FADD.FTZ R169, R155, R169 ;  /* 0x000000a99ba97221 */ /* 0x000fe60000010000 */
[--C-:B------:R-:W-:Y:S01]  /*12aa0*/  FFMA.FTZ R148, R56, c[0x0][0x23c], -R176.reuse ;  /* 0x00008f0038947a23 */ /* 0x100fe200000108b0 */
[C---:B------:R-:W-:Y:S01]  /*12ab0*/  HMMA.16816.F32 R132, R24.reuse, R150, R132 ;  /* 0x000000961884723c */ /* 0x040fe20000001884 */
[----:B------:R-:W-:Y:S03]  /*12ac0*/  MUFU.EX2 R145, R145 ;  /* 0x0000009100917308 */ /* 0x000fe60000000800 */
[----:B-1----:R-:W-:Y:S02]  /*12ad0*/  FADD.FTZ R169, R158, R169 ;  /* 0x000000a99ea97221 */ /* 0x002fe40000010000 */
[--C-:B------:R-:W-:Y:S02]  /*12ae0*/  FFMA.FTZ R56, R57, c[0x0][0x23c], -R176.reuse ;  /* 0x00008f0039387a23 */ /* 0x100fe400000108b0 */
[C---:B-----5:R-:W-:Y:S03]  /*12af0*/  HMMA.16816.F32 R16, R24.reuse, R28, R16 ;  /* 0x0000001c1810723c */ /* 0x060fe60000001810 */
[----:B------:R-:W1:Y:S01]  /*12b00*/  MUFU.EX2 R147, R147 ;  /* 0x0000009300937308 */ /* 0x000e620000000800 */
[--C-:B------:R-:W-:Y:S02]  /*12b10*/  FFMA.FTZ R57, R59, c[0x0][0x23c], -R165.reuse ;  /* 0x00008f003b397a23 */ /* 0x100fe400000108a5 */
[--C-:B------:R-:W-:Y:S02]  /*12b20*/  FFMA.FTZ R59, R60, c[0x0][0x23c], -R176.reuse ;  /* 0x00008f003c3b7a23 */ /* 0x100fe400000108b0 */
[C---:B------:R-:W-:Y:S01]  /*12b30*/  HMMA.16816.F32 R136, R24.reuse, R30, R136 ;  /* 0x0000001e1888723c */ /* 0x040fe20000001888 */
[----:B------:R-:W5:Y:S03]  /*12b40*/  LDSM.16.MT88.4 R28, [R227+0xc000] ;  /* 0x00c00000e31c783b */ /* 0x000f660000004200 */
[--C-:B------:R-:W-:Y:S01]  /*12b50*/  FFMA.FTZ R60, R61, c[0x0][0x23c], -R176.reuse ;  /* 0x00008f003d3c7a23 */ /* 0x100fe200000108b0 */
[----:B------:R-:W-:Y:S01]  /*12b60*/  MUFU.EX2 R44, R44 ;  /* 0x0000002c002c7308 */ /* 0x000fe20000000800 */
[--C-:B------:R-:W-:Y:S02]  /*12b70*/  FFMA.FTZ R61, R62, c[0x0][0x23c], -R165.reuse ;  /* 0x00008f003e3d7a23 */ /* 0x100fe400000108a5 */
[C---:B------:R-:W-:Y:S04]  /*12b80*/  HMMA.16816.F32 R140, R24.reuse, R36, R140 ;  /* 0x00000024188c723c */ /* 0x040fe8000000188c */
[--C-:B------:R-:W-:Y:S02]  /*12b90*/  FFMA.FTZ R62, R63, c[0x0][0x23c], -R165.reuse ;  /* 0x00008f003f3e7a23 */ /* 0x100fe400000108a5 */
[----:B------:R-:W-:Y:S01]  /*12ba0*/  FFMA.FTZ R63, R65, c[0x0][0x23c], -R176 ;  /* 0x00008f00413f7a23 */ /* 0x000fe200000108b0 */
[----:B------:R-:W-:Y:S01]  /*12bb0*/  MUFU.EX2 R45, R45 ;  /* 0x0000002d002d7308 */ /* 0x000fe20000000800 */
[----:B------:R-:W-:Y:S01]  /*12bc0*/  HMMA.16816.F32 R20, R24, R38, R20 ;  /* 0x000000261814723c */ /* 0x000fe20000001814 */
[----:B------:R-:W5:Y:S03]  /*12bd0*/  LDSM.16.MT88.4 R36, [R226+0xc000] ;  /* 0x00c00000e224783b */ /* 0x000f660000004200 */
[--C-:B------:R-:W-:Y:S02]  /*12be0*/  FFMA.FTZ R65, R66, c[0x0][0x23c], -R165.reuse ;  /* 0x00008f0042417a23 */ /* 0x100fe400000108a5 */
[----:B------:R-:W-:Y:S01]  /*12bf0*/  FFMA.FTZ R66, R67, c[0x0][0x23c], -R165 ;  /* 0x00008f0043427a23 */ /* 0x000fe200000108a5 */
[----:B------:R-:W-:Y:S01]  /*12c00*/  F2FP.PACK_AB R24, R157, R156 ;  /* 0x0000009c9d18723e */ /* 0x000fe200000000ff */
[----:B------:R-:W-:Y:S01]  /*12c10*/  FADD.FTZ R156, R156, R154 ;  /* 0x0000009a9c9c7221 */ /* 0x000fe20000010000 */
[----:B------:R-:W4:Y:S03]  /*12c20*/  MUFU.EX2 R46, R46 ;  /* 0x0000002e002e7308 */ /* 0x000f260000000800 */
[----:B--2---:R-:W-:Y:S01]  /*12c30*/  F2FP.PACK_AB R25, R159, R158 ;  /* 0x0000009e9f19723e */ /* 0x004fe200000000ff */
[----:B------:R-:W-:Y:S01]  /*12c40*/  FADD.FTZ R156, R157, R156 ;  /* 0x0000009c9d9c7221 */ /* 0x000fe20000010000 */
[----:B------:R-:W-:Y:S01]  /*12c50*/  F2FP.PACK_AB R26, R144, R146 ;  /* 0x00000092901a723e */ /* 0x000fe200000000ff */
[----:B------:R-:W-:Y:S01]  /*12c60*/  FADD.FTZ R159, R159, R169 ;  /* 0x000000a99f9f7221 */ /* 0x000fe20000010000 */
[----:B-1----:R-:W-:Y:S01]  /*12c70*/  F2FP.PACK_AB R27, R147, R145 ;  /* 0x00000091931b723e */ /* 0x002fe200000000ff */
[----:B------:R-:W-:Y:S02]  /*12c80*/  FADD.FTZ R146, R146, R156 ;  /* 0x0000009c92927221 */ /* 0x000fe40000010000 */
[----:B------:R-:W1:Y:S01]  /*12c90*/  MUFU.EX2 R47, R47 ;  /* 0x0000002f002f7308 */ /* 0x000e620000000800 */
[----:B------:R-:W-:Y:S02]  /*12ca0*/  FADD.FTZ R159, R145, R159 ;  /* 0x0000009f919f7221 */ /* 0x000fe40000010000 */
[--C-:B------:R-:W-:Y:S01]  /*12cb0*/  FFMA.FTZ R67, R68, c[0x0][0x23c], -R176.reuse ;  /* 0x00008f0044437a23 */ /* 0x100fe200000108b0 */
[C---:B---3--:R-:W-:Y:S03]  /*12cc0*/  HMMA.16816.F32 R4, R24.reuse, R32, R4 ;  /* 0x000000201804723c */ /* 0x048fe60000001804 */
[----:B------:R-:W-:Y:S02]  /*12cd0*/  FADD.FTZ R147, R147, R159 ;  /* 0x0000009f93937221 */ /* 0x000fe40000010000 */
[----:B------:R-:W-:Y:S01]  /*12ce0*/  LDSM.16.MT88.4 R156, [R230+0x11800] ;  /* 0x01180000e69c783b */ /* 0x000fe20000004200 */
[----:B------:R-:W-:Y:S01]  /*12cf0*/  MUFU.EX2 R48, R48 ;  /* 0x0000003000307308 */ /* 0x000fe20000000800 */
[--C-:B------:R-:W-:Y:S01]  /*12d00*/  FFMA.FTZ R68, R69, c[0x0][0x23c], -R176.reuse ;  /* 0x00008f0045447a23 */ /* 0x100fe200000108b0 */
[C---:B------:R-:W-:Y:S04]  /*12d10*/  HMMA.16816.F32 R8, R24.reuse, R34, R8 ;  /* 0x000000221808723c */ /* 0x040fe80000001808 */
[----:B----4-:R-:W-:Y:S01]  /*12d20*/  FADD.FTZ R147, R46, R147 ;  /* 0x000000932e937221 */ /* 0x010fe20000010000 */
[----:B------:R-:W2:Y:S01]  /*12d30*/  LDSM.16.MT88.4 R32, [R230+0xc800] ;  /* 0x00c80000e620783b */ /* 0x000ea20000004200 */
[--C-:B------:R-:W-:Y:S02]  /*12d40*/  FFMA.FTZ R69, R70, c[0x0][0x23c], -R165.reuse ;  /* 0x00008f0046457a23 */ /* 0x100fe400000108a5 */
[----:B------:R-:W3:Y:S01]  /*12d50*/  MUFU.EX2 R49, R49 ;  /* 0x0000003100317308 */ /* 0x000ee20000000800 */
[C---:B------:R-:W-:Y:S03]  /*12d60*/  HMMA.16816.F32 R12, R24.reuse, R40, R12 ;  /* 0x00000028180c723c */ /* 0x040fe6000000180c */
[--C-:B------:R-:W-:Y:S02]  /*12d70*/  FFMA.FTZ R70, R71, c[0x0][0x23c], -R165.reuse ;  /* 0x00008f0047467a23 */ /* 0x100fe400000108a5 */
[--C-:B------:R-:W-:Y:S02]  /*12d80*/  FFMA.FTZ R71, R72, c[0x0][0x23c], -R176.reuse ;  /* 0x00008f0048477a23 */ /* 0x100fe400000108b0 */
[--C-:B------:R-:W-:Y:S01]  /*12d90*/  FFMA.FTZ R72, R73, c[0x0][0x23c], -R176.reuse ;  /* 0x00008f0049487a23 */ /* 0x100fe200000108b0 */
[C---:B------:R-:W-:Y:S01]  /*12da0*/  HMMA.16816.F32 R132, R24.reuse, R42, R132 ;  /* 0x0000002a1884723c */ /* 0x040fe20000001884 */
[----:B------:R-:W-:Y:S01]  /*12db0*/  MUFU.EX2 R50, R50 ;  /* 0x0000003200327308 */ /* 0x000fe20000000800 */
[----:B------:R-:W-:Y:S02]  /*12dc0*/  LDSM.16.MT88.4 R40, [R226+0xc800] ;  /* 0x00c80000e228783b */ /* 0x000fe40000004200 */
[--C-:B------:R-:W-:Y:S02]  /*12dd0*/  FFMA.FTZ R73, R74, c[0x0][0x23c], -R165.reuse ;  /* 0x00008f004a497a23 */ /* 0x100fe400000108a5 */
[--C-:B------:R-:W-:Y:S02]  /*12de0*/  FFMA.FTZ R74, R75, c[0x0][0x23c], -R165.reuse ;  /* 0x00008f004b4a7a23 */ /* 0x100fe400000108a5 */
[C---:B-----5:R-:W-:Y:S03]  /*12df0*/  HMMA.16816.F32 R16, R24.reuse, R28, R16 ;  /* 0x0000001c1810723c */ /* 0x060fe60000001810 */
[----:B------:R-:W4:Y:S01]  /*12e00*/  MUFU.EX2 R51, R51 ;  /* 0x0000003300337308 */ /* 0x000f220000000800 */
        /* <DEDUP_REMOVED lines=9> */
[--C-:B------:R-:W-:Y:S01]  /*12ea0*/  FFMA.FTZ R80, R81, c[0x0][0x23c], -R176.reuse ;  /* 0x00008f0051507a23 */ /* 0x100fe200000108b0 */
[----:B------:R-:W2:Y:S01]  /*12eb0*/  MUFU.EX2 R53, R53 ;  /* 0x0000003500357308 */ /* 0x000ea20000000800 */
[----:B------:R-:W-:Y:S01]  /*12ec0*/  HMMA.16816.F32 R20, R24, R38, R20 ;  /* 0x000000261814723c */ /* 0x000fe20000001814 */
[----:B------:R-:W5:Y:S03]  /*12ed0*/  LDSM.16.MT88.4 R36, [R227+0xc800] ;  /* 0x00c80000e324783b */ /* 0x000f660000004200 */
[--C-:B------:R-:W-:Y:S02]  /*12ee0*/  FFMA.FTZ R81, R82, c[0x0][0x23c], -R165.reuse ;  /* 0x00008f0052517a23 */ /* 0x100fe400000108a5 */
[----:B------:R-:W-:Y:S01]  /*12ef0*/  FFMA.FTZ R82, R83, c[0x0][0x23c], -R165 ;  /* 0x00008f0053527a23 */ /* 0x000fe200000108a5 */
[----:B------:R-:W-:Y:S01]  /*12f00*/  F2FP.PACK_AB R24, R45, R44 ;  /* 0x0000002c2d18723e */ /* 0x000fe200000000ff */
[--C-:B------:R-:W-:Y:S01]  /*12f10*/  FFMA.FTZ R83, R84, c[0x0][0x23c], -R176.reuse ;  /* 0x00008f0054537a23 */ /* 0x100fe200000108b0 */
[----:B------:R-:W-:Y:S03]  /*12f20*/  MUFU.EX2 R54, R54 ;  /* 0x0000003600367308 */ /* 0x000fe60000000800 */
[C---:B-1----:R-:W-:Y:S01]  /*12f30*/  F2FP.PACK_AB R25, R47.reuse, R46 ;  /* 0x0000002e2f19723e */ /* 0x042fe200000000ff */
[----:B------:R-:W-:Y:S01]  /*12f40*/  FADD.FTZ R47, R47, R147 ;  /* 0x000000932f2f7221 */ /* 0x000fe20000010000 */
[----:B---3--:R-:W-:Y:S01]  /*12f50*/  F2FP.PACK_AB R26, R49, R48 ;  /* 0x00000030311a723e */ /* 0x008fe200000000ff */
[--C-:B------:R-:W-:Y:S01]  /*12f60*/  FFMA.FTZ R84, R85, c[0x0][0x23c], -R176.reuse ;  /* 0x00008f0055547a23 */ /* 0x100fe200000108b0 */
[----:B----4-:R-:W-:Y:S01]  /*12f70*/  F2FP.PACK_AB R27, R51, R50 ;  /* 0x00000032331b723e */ /* 0x010fe200000000ff */
[--C-:B------:R-:W-:Y:S02]  /*12f80*/  FFMA.FTZ R85, R86, c[0x0][0x23c], -R165.reuse ;  /* 0x00008f0056557a23 */ /* 0x100fe400000108a5 */
[----:B------:R-:W1:Y:S01]  /*12f90*/  MUFU.EX2 R55, R55 ;  /* 0x0000003700377308 */ /* 0x000e620000000800 */
[--C-:B------:R-:W-:Y:S02]  /*12fa0*/  FFMA.FTZ R86, R87, c[0x0][0x23c], -R165.reuse ;  /* 0x00008f0057567a23 */ /* 0x100fe400000108a5 */
[--C-:B------:R-:W-:Y:S01]  /*12fb0*/  FFMA.FTZ R87, R88, c[0x0][0x23c], -R176.reuse ;  /* 0x00008f0058577a23 */ /* 0x100fe200000108b0 */
[C---:B--2---:R-:W-:Y:S03]  /*12fc0*/  HMMA.16816.F32 R4, R24.reuse, R32, R4 ;  /* 0x000000201804723c */ /* 0x044fe60000001804 */
[--C-:B------:R-:W-:Y:S02]  /*12fd0*/  FFMA.FTZ R88, R89, c[0x0][0x23c], -R176.reuse ;  /* 0x00008f0059587a23 */ /* 0x100fe400000108b0 */
[--C-:B------:R-:W-:Y:S01]  /*12fe0*/  FFMA.FTZ R89, R90, c[0x0][0x23c], -R165.reuse ;  /* 0x00008f005a597a23 */ /* 0x100fe200000108a5 */
[----:B------:R-:W-:Y:S01]  /*12ff0*/  MUFU.EX2 R148, R148 ;  /* 0x0000009400947308 */ /* 0x000fe20000000800 */
[--C-:B------:R-:W-:Y:S01]  /*13000*/  FFMA.FTZ R90, R91, c[0x0][0x23c], -R165.reuse ;  /* 0x00008f005b5a7a23 */ /* 0x100fe200000108a5 */
[C---:B------:R-:W-:Y:S01]  /*13010*/  HMMA.16816.F32 R8, R24.reuse, R34, R8 ;  /* 0x000000221808723c */ /* 0x040fe20000001808 */
[----:B------:R-:W-:Y:S03]  /*13020*/  LDSM.16.MT88.4 R32, [R228+0xd000] ;  /* 0x00d00000e420783b */ /* 0x000fe60000004200 */
[--C-:B------:R-:W-:Y:S02]  /*13030*/  FFMA.FTZ R91, R92, c[0x0][0x23c], -R176.reuse ;  /* 0x00008f005c5b7a23 */ /* 0x100fe400000108b0 */
[--C-:B------:R-:W-:Y:S02]  /*13040*/  FFMA.FTZ R92, R93, c[0x0][0x23c], -R176.reuse ;  /* 0x00008f005d5c7a23 */ /* 0x100fe400000108b0 */
[----:B------:R-:W2:Y:S01]  /*13050*/  MUFU.EX2 R56, R56 ;  /* 0x0000003800387308 */ /* 0x000ea20000000800 */
[C---:B-----5:R-:W-:Y:S03]  /*13060*/  HMMA.16816.F32 R12, R24.reuse, R28, R12 ;  /* 0x0000001c180c723c */ /* 0x060fe6000000180c */
        /* <DEDUP_REMOVED lines=9> */
[----:B------:R-:W4:Y:S01]  /*13100*/  MUFU.EX2 R57, R57 ;  /* 0x0000003900397308 */ /* 0x000f220000000800 */
[--C-:B------:R-:W-:Y:S02]  /*13110*/  FFMA.FTZ R102, R103, c[0x0][0x23c], -R165.reuse ;  /* 0x00008f0067667a23 */ /* 0x100fe400000108a5 */
[--C-:B------:R-:W-:Y:S02]  /*13120*/  FFMA.FTZ R103, R105, c[0x0][0x23c], -R176.reuse ;  /* 0x00008f0069677a23 */ /* 0x100fe400000108b0 */
[C---:B------:R-:W-:Y:S01]  /*13130*/  HMMA.16816.F32 R136, R24.reuse, R38, R136 ;  /* 0x000000261888723c */ /* 0x040fe20000001888 */
[----:B------:R-:W5:Y:S03]  /*13140*/  LDSM.16.MT88.4 R36, [R227+0xd000] ;  /* 0x00d00000e324783b */ /* 0x000f660000004200 */
[--C-:B------:R-:W-:Y:S01]  /*13150*/  FFMA.FTZ R105, R107, c[0x0][0x23c], -R165.reuse ;  /* 0x00008f006b697a23 */ /* 0x100fe200000108a5 */
[----:B------:R-:W2:Y:S01]  /*13160*/  MUFU.EX2 R59, R59 ;  /* 0x0000003b003b7308 */ /* 0x000ea20000000800 */
[--C-:B------:R-:W-:Y:S02]  /*13170*/  FFMA.FTZ R107, R109, c[0x0][0x23c], -R176.reuse ;  /* 0x00008f006d6b7a23 */ /* 0x100fe400000108b0 */
[C---:B------:R-:W-:Y:S04]  /*13180*/  HMMA.16816.F32 R140, R24.reuse, R40, R140 ;  /* 0x00000028188c723c */ /* 0x040fe8000000188c */
[--C-:B------:R-:W-:Y:S02]  /*13190*/  FFMA.FTZ R109, R112, c[0x0][0x23c], -R176.reuse ;  /* 0x00008f00706d7a23 */ /* 0x100fe400000108b0 */
[----:B------:R-:W-:Y:S01]  /*131a0*/  FFMA.FTZ R112, R114, c[0x0][0x23c], -R165 ;  /* 0x00008f0072707a23 */ /* 0x000fe200000108a5 */
[----:B------:R-:W3:Y:S01]  /*131b0*/  MUFU.EX2 R60, R60 ;  /* 0x0000003c003c7308 */ /* 0x000ee20000000800 */
[----:B------:R-:W-:Y:S01]  /*131c0*/  HMMA.16816.F32 R20, R24, R42, R20 ;  /* 0x0000002a1814723c */ /* 0x000fe20000001814 */
[----:B------:R-:W5:Y:S03]  /*131d0*/  LDSM.16.MT88.4 R40, [R226+0xd000] ;  /* 0x00d00000e228783b */ /* 0x000f660000004200 */
[----:B------:R-:W-:Y:S02]  /*131e0*/  FFMA.FTZ R114, R116, c[0x0][0x23c], -R176 ;  /* 0x00008f0074727a23 */ /* 0x000fe400000108b0 */
[----:B------:R-:W-:Y:S01]  /*131f0*/  FADD.FTZ R116, R144, R146 ;  /* 0x0000009290747221 */ /* 0x000fe20000010000 */
[----:B------:R-:W-:Y:S01]  /*13200*/  F2FP.PACK_AB R24, R53, R52 ;  /* 0x000000343518723e */ /* 0x000fe200000000ff */
[----:B------:R-:W-:Y:S01]  /*13210*/  FFMA.FTZ R46, R124, c[0x0][0x23c], -R176 ;  /* 0x00008f007c2e7a23 */ /* 0x000fe200000108b0 */
[----:B------:R-:W-:Y:S03]  /*13220*/  MUFU.EX2 R61, R61 ;  /* 0x0000003d003d7308 */ /* 0x000fe60000000800 */
[----:B-1----:R-:W-:Y:S01]  /*13230*/  F2FP.PACK_AB R25, R55, R54 ;  /* 0x000000363719723e */ /* 0x002fe200000000ff */
[----:B------:R-:W-:Y:S01]  /*13240*/  FADD.FTZ R116, R44, R116 ;  /* 0x000000742c747221 */ /* 0x000fe20000010000 */
[----:B--2---:R-:W-:Y:S01]  /*13250*/  F2FP.PACK_AB R26, R56, R148 ;  /* 0x00000094381a723e */ /* 0x004fe200000000ff */
[----:B------:R-:W-:Y:S01]  /*13260*/  FADD.FTZ R47, R50, R47 ;  /* 0x0000002f322f7221 */ /* 0x000fe20000010000 */
[----:B----4-:R-:W-:Y:S01]  /*13270*/  F2FP.PACK_AB R27, R57, R58 ;  /* 0x0000003a391b723e */ /* 0x010fe200000000ff */
[----:B------:R-:W-:Y:S02]  /*13280*/  FADD.FTZ R116, R45, R116 ;  /* 0x000000742d747221 */ /* 0x000fe40000010000 */
[----:B------:R-:W1:Y:S01]  /*13290*/  MUFU.EX2 R62, R62 ;  /* 0x0000003e003e7308 */ /* 0x000e620000000800 */
[--C-:B------:R-:W-:Y:S02]  /*132a0*/  FFMA.FTZ R45, R123, c[0x0][0x23c], -R165.reuse ;  /* 0x00008f007b2d7a23 */ /* 0x100fe400000108a5 */
[----:B------:R-:W-:Y:S01]  /*132b0*/  FFMA.FTZ R50, R128, c[0x0][0x23c], -R176 ;  /* 0x00008f0080327a23 */ /* 0x000fe200000108b0 */
[C---:B---3--:R-:W-:Y:S03]  /*132c0*/  HMMA.16816.F32 R4, R24.reuse, R28, R4 ;  /* 0x0000001c1804723c */ /* 0x048fe60000001804 */
[----:B------:R-:W-:Y:S02]  /*132d0*/  FADD.FTZ R116, R48, R116 ;  /* 0x0000007430747221 */ /* 0x000fe40000010000 */
[----:B------:R-:W-:Y:S01]  /*132e0*/  FFMA.FTZ R48, R126, c[0x0][0x23c], -R165 ;  /* 0x00008f007e307a23 */ /* 0x000fe200000108a5 */
[----:B------:R-:W2:Y:S01]  /*132f0*/  MUFU.EX2 R64, R64 ;  /* 0x0000004000407308 */ /* 0x000ea20000000800 */
[----:B------:R-:W-:Y:S01]  /*13300*/  FADD.FTZ R51, R51, R47 ;  /* 0x0000002f33337221 */ /* 0x000fe20000010000 */
[C---:B------:R-:W-:Y:S01]  /*13310*/  HMMA.16816.F32 R8, R24.reuse, R30, R8 ;  /* 0x0000001e1808723c */ /* 0x040fe20000001808 */
[----:B------:R-:W3:Y:S03]  /*13320*/  LDSM.16.MT88.4 R28, [R230+0xd800] ;  /* 0x00d80000e61c783b */ /* 0x000ee60000004200 */
[----:B------:R-:W-:Y:S02]  /*13330*/  FFMA.FTZ R47, R125, c[0x0][0x23c], -R176 ;  /* 0x00008f007d2f7a23 */ /* 0x000fe400000108b0 */
[----:B------:R-:W-:Y:S02]  /*13340*/  FADD.FTZ R49, R49, R116 ;  /* 0x0000007431317221 */ /* 0x000fe40000010000 */
[----:B------:R-:W4:Y:S01]  /*13350*/  MUFU.EX2 R63, R63 ;  /* 0x0000003f003f7308 */ /* 0x000f220000000800 */
[C---:B------:R-:W-:Y:S03]  /*13360*/  HMMA.16816.F32 R12, R24.reuse, R32, R12 ;  /* 0x00000020180c723c */ /* 0x040fe6000000180c */
[----:B------:R-:W-:Y:S02]  /*13370*/  FADD.FTZ R49, R52, R49 ;  /* 0x0000003134317221 */ /* 0x000fe40000010000 */
[----:B------:R-:W-:Y:S02]  /*13380*/  FADD.FTZ R51, R54, R51 ;  /* 0x0000003336337221 */ /* 0x000fe40000010000 */
[----:B------:R-:W-:Y:S01]  /*13390*/  FADD.FTZ R53, R53, R49 ;  /* 0x0000003135357221 */ /* 0x000fe20000010000 */
[C---:B------:R-:W-:Y:S01]  /*133a0*/  HMMA.16816.F32 R132, R24.reuse, R34, R132 ;  /* 0x000000221884723c */ /* 0x040fe20000001884 */
[----:B------:R-:W-:Y:S01]  /*133b0*/  MUFU.EX2 R65, R65 ;  /* 0x0000004100417308 */ /* 0x000fe20000000800 */
[----:B------:R-:W1:Y:S02]  /*133c0*/  LDSM.16.MT88.4 R32, [R228+0xd800] ;  /* 0x00d80000e420783b */ /* 0x000e640000004200 */
[----:B------:R-:W-:Y:S02]  /*133d0*/  FFMA.FTZ R49, R127, c[0x0][0x23c], -R165 ;  /* 0x00008f007f317a23 */ /* 0x000fe400000108a5 */
[----:B------:R-:W-:Y:S02]  /*133e0*/  FADD.FTZ R53, R148, R53 ;  /* 0x0000003594357221 */ /* 0x000fe40000010000 */
[C---:B-----5:R-:W-:Y:S03]  /*133f0*/  HMMA.16816.F32 R16, R24.reuse, R36, R16 ;  /* 0x000000241810723c */ /* 0x060fe60000001810 */
[----:B------:R-:W5:Y:S01]  /*13400*/  MUFU.EX2 R66, R66 ;  /* 0x0000004200427308 */ /* 0x000f620000000800 */
[----:B------:R-:W-:Y:S02]  /*13410*/  FADD.FTZ R56, R56, R53 ;  /* 0x0000003538387221 */ /* 0x000fe40000010000 */
[----:B------:R-:W-:Y:S02]  /*13420*/  FADD.FTZ R55, R55, R51 ;  /* 0x0000003337377221 */ /* 0x000fe40000010000 */
[C---:B------:R-:W-:Y:S01]  /*13430*/  HMMA.16816.F32 R136, R24.reuse, R38, R136 ;  /* 0x000000261888723c */ /* 0x040fe20000001888 */
[----:B------:R-:W3:Y:S03]  /*13440*/  LDSM.16.MT88.4 R36, [R227+0xd800] ;  /* 0x00d80000e324783b */ /* 0x000ee60000004200 */
[----:B------:R-:W-:Y:S01]  /*13450*/  FADD.FTZ R56, R59, R56 ;  /* 0x000000383b387221 */ /* 0x000fe20000010000 */
[----:B------:R-:W-:Y:S01]  /*13460*/  MUFU.EX2 R67, R67 ;  /* 0x0000004300437308 */ /* 0x000fe20000000800 */
[----:B------:R-:W-:Y:S02]  /*13470*/  FADD.FTZ R55, R58, R55 ;  /* 0x000000373a377221 */ /* 0x000fe40000010000 */
[C---:B------:R-:W-:Y:S04]  /*13480*/  HMMA.16816.F32 R140, R24.reuse, R40, R140 ;  /* 0x00000028188c723c */ /* 0x040fe8000000188c */
[----:B------:R-:W-:Y:S03]  /*13490*/  FADD.FTZ R55, R57, R55 ;  /* 0x0000003739377221 */ /* 0x000fe60000010000 */
[----:B------:R-:W3:Y:S01]  /*134a0*/  MUFU.EX2 R68, R68 ;  /* 0x0000004400447308 */ /* 0x000ee20000000800 */
[----:B------:R-:W-:Y:S01]  /*134b0*/  HMMA.16816.F32 R20, R24, R42, R20 ;  /* 0x0000002a1814723c */ /* 0x000fe20000001814 */
[----:B------:R-:W3:Y:S06]  /*134c0*/  LDSM.16.MT88.4 R40, [R226+0xd800] ;  /* 0x00d80000e228783b */ /* 0x000eec0000004200 */
[C---:B------:R-:W-:Y:S01]  /*134d0*/  F2FP.PACK_AB R24, R60.reuse, R59 ;  /* 0x0000003b3c18723e */ /* 0x040fe200000000ff */
[----:B------:R-:W-:Y:S01]  /*134e0*/  FADD.FTZ R60, R60, R56 ;  /* 0x000000383c3c7221 */ /* 0x000fe20000010000 */
[----:B------:R-:W-:Y:S03]  /*134f0*/  MUFU.EX2 R69, R69 ;  /* 0x0000004500457308 */ /* 0x000fe60000000800 */
[----:B-1----:R-:W-:Y:S01]  /*13500*/  F2FP.PACK_AB R25, R62, R61 ;  /* 0x0000003d3e19723e */ /* 0x002fe200000000ff */
[----:B--2---:R-:W-:Y:S01]  /*13510*/  FADD.FTZ R60, R64, R60 ;  /* 0x0000003c403c7221 */ /* 0x004fe20000010000 */
[----:B----4-:R-:W-:Y:S01]  /*13520*/  F2FP.PACK_AB R26, R63, R64 ;  /* 0x000000403f1a723e */ /* 0x010fe200000000ff */
[----:B------:R-:W-:Y:S01]  /*13530*/  FADD.FTZ R61, R61, R55 ;  /* 0x000000373d3d7221 */ /* 0x000fe20000010000 */
[----:B-----5:R-:W-:Y:S01]  /*13540*/  F2FP.PACK_AB R27, R66, R65 ;  /* 0x00000041421b723e */ /* 0x020fe200000000ff */
[----:B------:R-:W-:Y:S02]  /*13550*/  FADD.FTZ R60, R63, R60 ;  /* 0x0000003c3f3c7221 */ /* 0x000fe40000010000 */
[----:B------:R-:W1:Y:S01]  /*13560*/  MUFU.EX2 R70, R70 ;  /* 0x0000004600467308 */ /* 0x000e620000000800 */
[----:B------:R-:W-:Y:S03]  /*13570*/  FADD.FTZ R61, R62, R61 ;  /* 0x0000003d3e3d7221 */ /* 0x000fe60000010000 */
[C---:B---3--:R-:W-:Y:S03]  /*13580*/  HMMA.16816.F32 R4, R24.reuse, R28, R4 ;  /* 0x0000001c1804723c */ /* 0x048fe60000001804 */
[----:B------:R-:W-:Y:S03]  /*13590*/  FADD.FTZ R65, R65, R61 ;  /* 0x0000003d41417221 */ /* 0x000fe60000010000 */
[----:B------:R-:W-:Y:S01]  /*135a0*/  MUFU.EX2 R71, R71 ;  /* 0x0000004700477308 */ /* 0x000fe20000000800 */
[----:B------:R-:W-:Y:S01]  /*135b0*/  FADD.FTZ R65, R66, R65 ;  /* 0x0000004142417221 */ /* 0x000fe20000010000 */
[C---:B------:R-:W-:Y:S01]  /*135c0*/  HMMA.16816.F32 R8, R24.reuse, R30, R8 ;  /* 0x0000001e1808723c */ /* 0x040fe20000001808 */
[----:B------:R-:W2:Y:S07]  /*135d0*/  LDSM.16.MT88.4 R28, [R230+0xe000] ;  /* 0x00e00000e61c783b */ /* 0x000eae0000004200 */
[----:B------:R-:W3:Y:S01]  /*135e0*/  MUFU.EX2 R72, R72 ;  /* 0x0000004800487308 */ /* 0x000ee20000000800 */
[C---:B------:R-:W-:Y:S08]  /*135f0*/  HMMA.16816.F32 R12, R24.reuse, R32, R12 ;  /* 0x00000020180c723c */ /* 0x040ff0000000180c */
[C---:B------:R-:W-:Y:S01]  /*13600*/  HMMA.16816.F32 R132, R24.reuse, R34, R132 ;  /* 0x000000221884723c */ /* 0x040fe20000001884 */
[----:B------:R-:W-:Y:S01]  /*13610*/  MUFU.EX2 R73, R73 ;  /* 0x0000004900497308 */ /* 0x000fe20000000800 */
[----:B------:R-:W4:Y:S06]  /*13620*/  LDSM.16.MT88.4 R32, [R228+0xe000] ;  /* 0x00e00000e420783b */ /* 0x000f2c0000004200 */
[C---:B------:R-:W-:Y:S03]  /*13630*/  HMMA.16816.F32 R16, R24.reuse, R36, R16 ;  /* 0x000000241810723c */ /* 0x040fe60000001810 */
[----:B------:R-:W5:Y:S05]  /*13640*/  MUFU.EX2 R74, R74 ;  /* 0x0000004a004a7308 */ /* 0x000f6a0000000800 */
[C---:B------:R-:W-:Y:S01]  /*13650*/  HMMA.16816.F32 R136, R24.reuse, R38, R136 ;  /* 0x000000261888723c */ /* 0x040fe20000001888 */
[----:B------:R-:W4:Y:S04]  /*13660*/  LDSM.16.MT88.4 R36, [R227+0xe000] ;  /* 0x00e00000e324783b */ /* 0x000f280000004200 */
[----:B------:R-:W-:Y:S03]  /*13670*/  MUFU.EX2 R75, R75 ;  /* 0x0000004b004b7308 */ /* 0x000fe60000000800 */
[C---:B------:R-:W-:Y:S07]  /*13680*/  HMMA.16816.F32 R140, R24.reuse, R40, R140 ;  /* 0x00000028188c723c */ /* 0x040fee000000188c */
[----:B------:R-:W2:Y:S01]  /*13690*/  MUFU.EX2 R76, R76 ;  /* 0x0000004c004c7308 */ /* 0x000ea20000000800 */
[----:B------:R-:W-:Y:S01]  /*136a0*/  HMMA.16816.F32 R20, R24, R42, R20 ;  /* 0x0000002a1814723c */ /* 0x000fe20000001814 */
[----:B------:R-:W4:Y:S06]  /*136b0*/  LDSM.16.MT88.4 R40, [R226+0xe000] ;  /* 0x00e00000e228783b */ /* 0x000f2c0000004200 */
[----:B------:R-:W-:Y:S01]  /*136c0*/  F2FP.PACK_AB R24, R68, R67 ;  /* 0x000000434418723e */ /* 0x000fe200000000ff */
[----:B------:R-:W-:Y:S01]  /*136d0*/  FADD.FTZ R67, R67, R60 ;  /* 0x0000003c43437221 */ /* 0x000fe20000010000 */
[----:B------:R-:W-:Y:S03]  /*136e0*/  MUFU.EX2 R77, R77 ;  /* 0x0000004d004d7308 */ /* 0x000fe60000000800 */
[----:B-1----:R-:W-:Y:S01]  /*136f0*/  F2FP.PACK_AB R25, R70, R69 ;  /* 0x000000454619723e */ /* 0x002fe200000000ff */
[----:B------:R-:W-:Y:S01]  /*13700*/  FADD.FTZ R67, R68, R67 ;  /* 0x0000004344437221 */ /* 0x000fe20000010000 */
[----:B---3--:R-:W-:Y:S01]  /*13710*/  F2FP.PACK_AB R26, R72, R71 ;  /* 0x00000047481a723e */ /* 0x008fe200000000ff */
[----:B------:R-:W-:Y:S01]  /*13720*/  FADD.FTZ R69, R69, R65 ;  /* 0x0000004145457221 */ /* 0x000fe20000010000 */
[----:B-----5:R-:W-:Y:S01]  /*13730*/  F2FP.PACK_AB R27, R74, R73 ;  /* 0x000000494a1b723e */ /* 0x020fe200000000ff */
[----:B------:R-:W-:Y:S02]  /*13740*/  FADD.FTZ R71, R71, R67 ;  /* 0x0000004347477221 */ /* 0x000fe40000010000 */
[----:B------:R-:W1:Y:S01]  /*13750*/  MUFU.EX2 R78, R78 ;  /* 0x0000004e004e7308 */ /* 0x000e620000000800 */
[----:B------:R-:W-:Y:S02]  /*13760*/  FADD.FTZ R69, R70, R69 ;  /* 0x0000004546457221 */ /* 0x000fe40000010000 */
[----:B------:R-:W-:Y:S01]  /*13770*/  FADD.FTZ R71, R72, R71 ;  /* 0x0000004748477221 */ /* 0x000fe20000010000 */
[C---:B--2---:R-:W-:Y:S03]  /*13780*/  HMMA.16816.F32 R4, R24.reuse, R28, R4 ;  /* 0x0000001c1804723c */ /* 0x044fe60000001804 */
[----:B------:R-:W-:Y:S03]  /*13790*/  FADD.FTZ R73, R73, R69 ;  /* 0x0000004549497221 */ /* 0x000fe60000010000 */
[----:B------:R-:W-:Y:S01]  /*137a0*/  MUFU.EX2 R79, R79 ;  /* 0x0000004f004f7308 */ /* 0x000fe20000000800 */
[----:B------:R-:W-:Y:S01]  /*137b0*/  FADD.FTZ R73, R74, R73 ;  /* 0x000000494a497221 */ /* 0x000fe20000010000 */
[C---:B------:R-:W-:Y:S01]  /*137c0*/  HMMA.16816.F32 R8, R24.reuse, R30, R8 ;  /* 0x0000001e1808723c */ /* 0x040fe20000001808 */
[----:B------:R-:W2:Y:S07]  /*137d0*/  LDSM.16.MT88.4 R28, [R230+0xe800] ;  /* 0x00e80000e61c783b */ /* 0x000eae0000004200 */
[----:B------:R-:W3:Y:S01]  /*137e0*/  MUFU.EX2 R80, R80 ;  /* 0x0000005000507308 */ /* 0x000ee20000000800 */
[C---:B----4-:R-:W-:Y:S08]  /*137f0*/  HMMA.16816.F32 R12, R24.reuse, R32, R12 ;  /* 0x00000020180c723c */ /* 0x050ff0000000180c */
        /* <DEDUP_REMOVED lines=9> */
[----:B------:R-:W-:Y:S01]  /*13890*/  MUFU.EX2 R84, R84 ;  /* 0x0000005400547308 */ /* 0x000fe20000000800 */
[----:B------:R-:W-:Y:S01]  /*138a0*/  HMMA.16816.F32 R20, R24, R42, R20 ;  /* 0x0000002a1814723c */ /* 0x000fe20000001814 */
[----:B------:R-:W4:Y:S06]  /*138b0*/  LDSM.16.MT88.4 R40, [R226+0xe800] ;  /* 0x00e80000e228783b */ /* 0x000f2c0000004200 */
[----:B------:R-:W-:Y:S01]  /*138c0*/  F2FP.PACK_AB R24, R76, R75 ;  /* 0x0000004b4c18723e */ /* 0x000fe200000000ff */
[----:B------:R-:W-:Y:S01]  /*138d0*/  FADD.FTZ R75, R75, R71 ;  /* 0x000000474b4b7221 */ /* 0x000fe20000010000 */
[----:B------:R-:W4:Y:S03]  /*138e0*/  MUFU.EX2 R85, R85 ;  /* 0x0000005500557308 */ /* 0x000f260000000800 */
        /* <DEDUP_REMOVED lines=14> */
[----:B------:R-:W2:Y:S03]  /*139d0*/  LDSM.16.MT88.4 R28, [R230+0xf000] ;  /* 0x00f00000e61c783b */ /* 0x000ea60000004200 */
[----:B----4-:R-:W-:Y:S04]  /*139e0*/  FADD.FTZ R82, R85, R82 ;  /* 0x0000005255527221 */ /* 0x010fe80000010000 */
[C---:B------:R-:W-:Y:S01]  /*139f0*/  HMMA.16816.F32 R12, R24.reuse, R32, R12 ;  /* 0x00000020180c723c */ /* 0x040fe2000000180c */
[----:B------:R-:W3:Y:S07]  /*13a00*/  MUFU.EX2 R88, R88 ;  /* 0x0000005800587308 */ /* 0x000eee0000000800 */
[C---:B------:R-:W-:Y:S01]  /*13a10*/  HMMA.16816.F32 R132, R24.reuse, R34, R132 ;  /* 0x000000221884723c */ /* 0x040fe20000001884 */
[----:B------:R-:W4:Y:S02]  /*13a20*/  LDSM.16.MT88.4 R32, [R228+0xf000] ;  /* 0x00f00000e420783b */ /* 0x000f240000004200 */
[----:B------:R-:W-:Y:S05]  /*13a30*/  MUFU.EX2 R89, R89 ;  /* 0x0000005900597308 */ /* 0x000fea0000000800 */
[C---:B------:R-:W-:Y:S05]  /*13a40*/  HMMA.16816.F32 R16, R24.reuse, R36, R16 ;  /* 0x000000241810723c */ /* 0x040fea0000001810 */
[----:B------:R-:W5:Y:S03]  /*13a50*/  MUFU.EX2 R90, R90 ;  /* 0x0000005a005a7308 */ /* 0x000f660000000800 */
[C---:B------:R-:W-:Y:S01]  /*13a60*/  HMMA.16816.F32 R136, R24.reuse, R38, R136 ;  /* 0x000000261888723c */ /* 0x040fe20000001888 */
[----:B------:R-:W4:Y:S06]  /*13a70*/  LDSM.16.MT88.4 R36, [R227+0xf000] ;  /* 0x00f00000e324783b */ /* 0x000f2c0000004200 */
[----:B------:R-:W-:Y:S01]  /*13a80*/  MUFU.EX2 R91, R91 ;  /* 0x0000005b005b7308 */ /* 0x000fe20000000800 */
[C---:B------:R-:W-:Y:S08]  /*13a90*/  HMMA.16816.F32 R140, R24.reuse, R40, R140 ;  /* 0x00000028188c723c */ /* 0x040ff0000000188c */
[----:B------:R-:W-:Y:S01]  /*13aa0*/  HMMA.16816.F32 R20, R24, R42, R20 ;  /* 0x0000002a1814723c */ /* 0x000fe20000001814 */
[----:B------:R-:W4:Y:S01]  /*13ab0*/  MUFU.EX2 R92, R92 ;  /* 0x0000005c005c7308 */ /* 0x000f220000000800 */
[----:B------:R-:W4:Y:S05]  /*13ac0*/  LDSM.16.MT88.4 R40, [R226+0xf000] ;  /* 0x00f00000e228783b */ /* 0x000f2a0000004200 */
[----:B------:R-:W-:Y:S01]  /*13ad0*/  F2FP.PACK_AB R24, R84, R83 ;  /* 0x000000535418723e */ /* 0x000fe200000000ff */
[----:B------:R-:W-:Y:S01]  /*13ae0*/  FADD.FTZ R83, R83, R79 ;  /* 0x0000004f53537221 */ /* 0x000fe20000010000 */
[----:B-1----:R-:W-:Y:S02]  /*13af0*/  F2FP.PACK_AB R25, R86, R85 ;  /* 0x000000555619723e */ /* 0x002fe400000000ff */
[----:B------:R-:W-:Y:S01]  /*13b00*/  MUFU.EX2 R3, R3 ;  /* 0x0000000300037308 */ /* 0x000fe20000000800 */
[----:B---3--:R-:W-:Y:S01]  /*13b10*/  F2FP.PACK_AB R26, R88, R87 ;  /* 0x00000057581a723e */ /* 0x008fe200000000ff */
[----:B------:R-:W-:Y:S01]  /*13b20*/  FADD.FTZ R83, R84, R83 ;  /* 0x0000005354537221 */ /* 0x000fe20000010000 */
[----:B-----5:R-:W-:Y:S01]  /*13b30*/  F2FP.PACK_AB R27, R90, R89 ;  /* 0x000000595a1b723e */ /* 0x020fe200000000ff */
[----:B------:R-:W-:Y:S02]  /*13b40*/  FADD.FTZ R86, R86, R82 ;  /* 0x0000005256567221 */ /* 0x000fe40000010000 */
[----:B------:R-:W-:Y:S02]  /*13b50*/  FADD.FTZ R87, R87, R83 ;  /* 0x0000005357577221 */ /* 0x000fe40000010000 */
[----:B------:R-:W-:Y:S02]  /*13b60*/  FADD.FTZ R86, R89, R86 ;  /* 0x0000005659567221 */ /* 0x000fe40000010000 */
[C---:B--2---:R-:W-:Y:S01]  /*13b70*/  HMMA.16816.F32 R4, R24.reuse, R28, R4 ;  /* 0x0000001c1804723c */ /* 0x044fe20000001804 */
[----:B------:R-:W-:Y:S02]  /*13b80*/  MUFU.EX2 R114, R114 ;  /* 0x0000007200727308 */ /* 0x000fe40000000800 */
[----:B------:R-:W-:Y:S02]  /*13b90*/  FADD.FTZ R87, R88, R87 ;  /* 0x0000005758577221 */ /* 0x000fe40000010000 */
[----:B------:R-:W-:Y:S03]  /*13ba0*/  FADD.FTZ R90, R90, R86 ;  /* 0x000000565a5a7221 */ /* 0x000fe60000010000 */
[C---:B------:R-:W-:Y:S01]  /*13bb0*/  HMMA.16816.F32 R8, R24.reuse, R30, R8 ;  /* 0x0000001e1808723c */ /* 0x040fe20000001808 */
[----:B------:R-:W1:Y:S02]  /*13bc0*/  LDSM.16.MT88.4 R28, [R230+0xf800] ;  /* 0x00f80000e61c783b */ /* 0x000e640000004200 */
[----:B------:R-:W-:Y:S05]  /*13bd0*/  MUFU.EX2 R115, R115 ;  /* 0x0000007300737308 */ /* 0x000fea0000000800 */
[C---:B----4-:R-:W-:Y:S05]  /*13be0*/  HMMA.16816.F32 R12, R24.reuse, R32, R12 ;  /* 0x00000020180c723c */ /* 0x050fea000000180c */
[----:B------:R-:W-:Y:S03]  /*13bf0*/  MUFU.EX2 R44, R122 ;  /* 0x0000007a002c7308 */ /* 0x000fe60000000800 */
[C---:B------:R-:W-:Y:S01]  /*13c00*/  HMMA.16816.F32 R132, R24.reuse, R34, R132 ;  /* 0x000000221884723c */ /* 0x040fe20000001884 */
[----:B------:R-:W2:Y:S06]  /*13c10*/  LDSM.16.MT88.4 R32, [R228+0xf800] ;  /* 0x00f80000e420783b */ /* 0x000eac0000004200 */
[----:B------:R-:W-:Y:S01]  /*13c20*/  MUFU.EX2 R45, R45 ;  /* 0x0000002d002d7308 */ /* 0x000fe20000000800 */
[C---:B------:R-:W-:Y:S08]  /*13c30*/  HMMA.16816.F32 R16, R24.reuse, R36, R16 ;  /* 0x000000241810723c */ /* 0x040ff00000001810 */
[C---:B------:R-:W-:Y:S01]  /*13c40*/  HMMA.16816.F32 R136, R24.reuse, R38, R136 ;  /* 0x000000261888723c */ /* 0x040fe20000001888 */
[----:B------:R-:W3:Y:S01]  /*13c50*/  MUFU.EX2 R93, R93 ;  /* 0x0000005d005d7308 */ /* 0x000ee20000000800 */
[----:B------:R-:W4:Y:S06]  /*13c60*/  LDSM.16.MT88.4 R36, [R227+0xf800] ;  /* 0x00f80000e324783b */ /* 0x000f2c0000004200 */
[C---:B------:R-:W-:Y:S03]  /*13c70*/  HMMA.16816.F32 R140, R24.reuse, R40, R140 ;  /* 0x00000028188c723c */ /* 0x040fe6000000188c */
[----:B------:R-:W5:Y:S05]  /*13c80*/  MUFU.EX2 R94, R94 ;  /* 0x0000005e005e7308 */ /* 0x000f6a0000000800 */
[----:B------:R-:W-:Y:S01]  /*13c90*/  HMMA.16816.F32 R20, R24, R42, R20 ;  /* 0x0000002a1814723c */ /* 0x000fe20000001814 */
[----:B------:R-:W1:Y:S04]  /*13ca0*/  LDSM.16.MT88.4 R40, [R226+0xf800] ;  /* 0x00f80000e228783b */ /* 0x000e680000004200 */
[----:B------:R-:W2:Y:S02]  /*13cb0*/  MUFU.EX2 R95, R95 ;  /* 0x0000005f005f7308 */ /* 0x000ea40000000800 */
[C---:B------:R-:W-:Y:S01]  /*13cc0*/  F2FP.PACK_AB R24, R92.reuse, R91 ;  /* 0x0000005b5c18723e */ /* 0x040fe200000000ff */
[----:B------:R-:W-:Y:S04]  /*13cd0*/  FADD.FTZ R91, R91, R87 ;  /* 0x000000575b5b7221 */ /* 0x000fe80000010000 */
[----:B------:R-:W-:Y:S02]  /*13ce0*/  FADD.FTZ R91, R92, R91 ;  /* 0x0000005b5c5b7221 */ /* 0x000fe40000010000 */
[----:B---3--:R-:W-:Y:S01]  /*13cf0*/  FADD.FTZ R90, R93, R90 ;  /* 0x0000005a5d5a7221 */ /* 0x008fe20000010000 */
[----:B------:R-:W3:Y:S01]  /*13d00*/  MUFU.EX2 R96, R96 ;  /* 0x0000006000607308 */ /* 0x000ee20000000800 */
[----:B------:R-:W-:Y:S01]  /*13d10*/  FADD.FTZ R91, R3, R91 ;  /* 0x0000005b035b7221 */ /* 0x000fe20000010000 */
[C---:B-----5:R-:W-:Y:S01]  /*13d20*/  F2FP.PACK_AB R25, R94.reuse, R93 ;  /* 0x0000005d5e19723e */ /* 0x060fe200000000ff */
[----:B------:R-:W-:Y:S07]  /*13d30*/  FADD.FTZ R94, R94, R90 ;  /* 0x0000005a5e5e7221 */ /* 0x000fee0000010000 */
[----:B------:R-:W5:Y:S01]  /*13d40*/  MUFU.EX2 R98, R98 ;  /* 0x0000006200627308 */ /* 0x000f620000000800 */
[C---:B--2---:R-:W-:Y:S01]  /*13d50*/  F2FP.PACK_AB R26, R95.reuse, R3 ;  /* 0x000000035f1a723e */ /* 0x044fe200000000ff */
[----:B------:R-:W-:Y:S08]  /*13d60*/  FADD.FTZ R95, R95, R91 ;  /* 0x0000005b5f5f7221 */ /* 0x000ff00000010000 */
[----:B------:R-:W2:Y:S01]  /*13d70*/  MUFU.EX2 R97, R97 ;  /* 0x0000006100617308 */ /* 0x000ea20000000800 */
[----:B---3--:R-:W-:Y:S09]  /*13d80*/  FADD.FTZ R94, R96, R94 ;  /* 0x0000005e605e7221 */ /* 0x008ff20000010000 */
[----:B------:R-:W-:Y:S01]  /*13d90*/  MUFU.EX2 R99, R99 ;  /* 0x0000006300637308 */ /* 0x000fe20000000800 */
[C---:B-----5:R-:W-:Y:S01]  /*13da0*/  F2FP.PACK_AB R27, R98.reuse, R96 ;  /* 0x00000060621b723e */ /* 0x060fe200000000ff */
[----:B------:R-:W-:Y:S08]  /*13db0*/  FADD.FTZ R98, R98, R94 ;  /* 0x0000005e62627221 */ /* 0x000ff00000010000 */
[----:B------:R-:W3:Y:S01]  /*13dc0*/  MUFU.EX2 R100, R100 ;  /* 0x0000006400647308 */ /* 0x000ee20000000800 */
[C---:B-1----:R-:W-:Y:S03]  /*13dd0*/  HMMA.16816.F32 R4, R24.reuse, R28, R4 ;  /* 0x0000001c1804723c */ /* 0x042fe60000001804 */
[----:B--2---:R-:W-:Y:S05]  /*13de0*/  FADD.FTZ R95, R97, R95 ;  /* 0x0000005f615f7221 */ /* 0x004fea0000010000 */
[C---:B------:R-:W-:Y:S01]  /*13df0*/  HMMA.16816.F32 R8, R24.reuse, R30, R8 ;  /* 0x0000001e1808723c */ /* 0x040fe20000001808 */
[----:B------:R-:W1:Y:S01]  /*13e00*/  LDSM.16.MT88.4 R28, [R230+0x10000] ;  /* 0x01000000e61c783b */ /* 0x000e620000004200 */
[----:B------:R-:W2:Y:S06]  /*13e10*/  MUFU.EX2 R102, R102 ;  /* 0x0000006600667308 */ /* 0x000eac0000000800 */
[C---:B------:R-:W-:Y:S04]  /*13e20*/  HMMA.16816.F32 R12, R24.reuse, R32, R12 ;  /* 0x00000020180c723c */ /* 0x040fe8000000180c */
[----:B------:R-:W-:Y:S01]  /*13e30*/  MUFU.EX2 R101, R101 ;  /* 0x0000006500657308 */ /* 0x000fe20000000800 */
[----:B---3--:R-:W-:Y:S03]  /*13e40*/  FADD.FTZ R98, R100, R98 ;  /* 0x0000006264627221 */ /* 0x008fe60000010000 */
[C---:B------:R-:W-:Y:S01]  /*13e50*/  HMMA.16816.F32 R132, R24.reuse, R34, R132 ;  /* 0x000000221884723c */ /* 0x040fe20000001884 */
[----:B------:R-:W3:Y:S05]  /*13e60*/  LDSM.16.MT88.4 R32, [R228+0x10000] ;  /* 0x01000000e420783b */ /* 0x000eea0000004200 */
[----:B------:R-:W5:Y:S02]  /*13e70*/  MUFU.EX2 R103, R103 ;  /* 0x0000006700677308 */ /* 0x000f640000000800 */
[C---:B----4-:R-:W-:Y:S08]  /*13e80*/  HMMA.16816.F32 R16, R24.reuse, R36, R16 ;  /* 0x000000241810723c */ /* 0x050ff00000001810 */
[C---:B------:R-:W-:Y:S01]  /*13e90*/  HMMA.16816.F32 R136, R24.reuse, R38, R136 ;  /* 0x000000261888723c */ /* 0x040fe20000001888 */
[----:B------:R-:W-:Y:S01]  /*13ea0*/  MUFU.EX2 R104, R104 ;  /* 0x0000006800687308 */ /* 0x000fe20000000800 */
[----:B------:R-:W4:Y:S06]  /*13eb0*/  LDSM.16.MT88.4 R36, [R227+0x10000] ;  /* 0x01000000e324783b */ /* 0x000f2c0000004200 */
[C---:B------:R-:W-:Y:S03]  /*13ec0*/  HMMA.16816.F32 R140, R24.reuse, R40, R140 ;  /* 0x00000028188c723c */ /* 0x040fe6000000188c */
[----:B------:R-:W1:Y:S05]  /*13ed0*/  MUFU.EX2 R105, R105 ;  /* 0x0000006900697308 */ /* 0x000e6a0000000800 */
[----:B------:R-:W-:Y:S01]  /*13ee0*/  HMMA.16816.F32 R20, R24, R42, R20 ;  /* 0x0000002a1814723c */ /* 0x000fe20000001814 */
[----:B------:R-:W3:Y:S04]  /*13ef0*/  LDSM.16.MT88.4 R40, [R226+0x10000] ;  /* 0x01000000e228783b */ /* 0x000ee80000004200 */
[----:B------:R-:W4:Y:S02]  /*13f00*/  MUFU.EX2 R106, R106 ;  /* 0x0000006a006a7308 */ /* 0x000f240000000800 */
[C---:B------:R-:W-:Y:S01]  /*13f10*/  F2FP.PACK_AB R24, R99.reuse, R97 ;  /* 0x000000616318723e */ /* 0x040fe200000000ff */
[----:B------:R-:W-:Y:S01]  /*13f20*/  FADD.FTZ R99, R99, R95 ;  /* 0x0000005f63637221 */ /* 0x000fe20000010000 */
[C---:B--2---:R-:W-:Y:S03]  /*13f30*/  F2FP.PACK_AB R25, R102.reuse, R100 ;  /* 0x000000646619723e */ /* 0x044fe600000000ff */
[----:B-----5:R-:W-:Y:S01]  /*13f40*/  F2FP.PACK_AB R26, R103, R101 ;  /* 0x00000065671a723e */ /* 0x020fe200000000ff */
[----:B------:R-:W-:Y:S02]  /*13f50*/  FADD.FTZ R99, R101, R99 ;  /* 0x0000006365637221 */ /* 0x000fe40000010000 */
[----:B------:R-:W-:Y:S01]  /*13f60*/  MUFU.EX2 R107, R107 ;  /* 0x0000006b006b7308 */ /* 0x000fe20000000800 */
[----:B------:R-:W-:Y:S02]  /*13f70*/  FADD.FTZ R102, R102, R98 ;  /* 0x0000006266667221 */ /* 0x000fe40000010000 */
[----:B------:R-:W-:Y:S01]  /*13f80*/  FADD.FTZ R103, R103, R99 ;  /* 0x0000006367677221 */ /* 0x000fe20000010000 */
[C---:B-1----:R-:W-:Y:S01]  /*13f90*/  F2FP.PACK_AB R27, R105.reuse, R104 ;  /* 0x00000068691b723e */ /* 0x042fe200000000ff */
[----:B------:R-:W-:Y:S04]  /*13fa0*/  FADD.FTZ R102, R104, R102 ;  /* 0x0000006668667221 */ /* 0x000fe80000010000 */
[----:B------:R-:W-:Y:S01]  /*13fb0*/  FADD.FTZ R105, R105, R102 ;  /* 0x0000006669697221 */ /* 0x000fe20000010000 */
[----:B------:R-:W1:Y:S01]  /*13fc0*/  MUFU.EX2 R108, R108 ;  /* 0x0000006c006c7308 */ /* 0x000e620000000800 */
[C---:B------:R-:W-:Y:S03]  /*13fd0*/  HMMA.16816.F32 R4, R24.reuse, R28, R4 ;  /* 0x0000001c1804723c */ /* 0x040fe60000001804 */
[----:B----4-:R-:W-:Y:S05]  /*13fe0*/  FADD.FTZ R103, R106, R103 ;  /* 0x000000676a677221 */ /* 0x010fea0000010000 */
[C---:B------:R-:W-:Y:S01]  /*13ff0*/  HMMA.16816.F32 R8, R24.reuse, R30, R8 ;  /* 0x0000001e1808723c */ /* 0x040fe20000001808 */
[----:B------:R-:W2:Y:S01]  /*14000*/  LDSM.16.MT88.4 R28, [R230+0x10800] ;  /* 0x01080000e61c783b */ /* 0x000ea20000004200 */
[----:B------:R-:W4:Y:S06]  /*14010*/  MUFU.EX2 R110, R110 ;  /* 0x0000006e006e7308 */ /* 0x000f2c0000000800 */
[C---:B---3--:R-:W-:Y:S04]  /*14020*/  HMMA.16816.F32 R12, R24.reuse, R32, R12 ;  /* 0x00000020180c723c */ /* 0x048fe8000000180c */
[----:B------:R-:W-:Y:S01]  /*14030*/  MUFU.EX2 R109, R109 ;  /* 0x0000006d006d7308 */ /* 0x000fe20000000800 */
[----:B-1----:R-:W-:Y:S03]  /*14040*/  FADD.FTZ R105, R108, R105 ;  /* 0x000000696c697221 */ /* 0x002fe60000010000 */
[C---:B------:R-:W-:Y:S01]  /*14050*/  HMMA.16816.F32 R132, R24.reuse, R34, R132 ;  /* 0x000000221884723c */ /* 0x040fe20000001884 */
[----:B------:R-:W1:Y:S05]  /*14060*/  LDSM.16.MT88.4 R32, [R228+0x10800] ;  /* 0x01080000e420783b */ /* 0x000e6a0000004200 */
[----:B------:R-:W3:Y:S02]  /*14070*/  MUFU.EX2 R111, R111 ;  /* 0x0000006f006f7308 */ /* 0x000ee40000000800 */
[C---:B------:R-:W-:Y:S08]  /*14080*/  HMMA.16816.F32 R16, R24.reuse, R36, R16 ;  /* 0x000000241810723c */ /* 0x040ff00000001810 */
[C---:B------:R-:W-:Y:S01]  /*14090*/  HMMA.16816.F32 R136, R24.reuse, R38, R136 ;  /* 0x000000261888723c */ /* 0x040fe20000001888 */
[----:B------:R-:W-:Y:S01]  /*140a0*/  MUFU.EX2 R112, R112 ;  /* 0x0000007000707308 */ /* 0x000fe20000000800 */
[----:B------:R-:W5:Y:S06]  /*140b0*/  LDSM.16.MT88.4 R36, [R227+0x10800] ;  /* 0x01080000e324783b */ /* 0x000f6c0000004200 */
[C---:B------:R-:W-:Y:S03]  /*140c0*/  HMMA.16816.F32 R140, R24.reuse, R40, R140 ;  /* 0x00000028188c723c */ /* 0x040fe6000000188c */
[----:B------:R-:W1:Y:S04]  /*140d0*/  MUFU.EX2 R113, R113 ;  /* 0x0000007100717308 */ /* 0x000e680000000800 */
[----:B------:R-:W-:Y:S01]  /*140e0*/  FFMA.FTZ R41, R119, c[0x0][0x23c], -R165 ;  /* 0x00008f0077297a23 */ /* 0x000fe200000108a5 */
[----:B------:R-:W-:Y:S05]  /*140f0*/  HMMA.16816.F32 R20, R24, R42, R20 ;  /* 0x0000002a1814723c */ /* 0x000fea0000001814 */
[----:B------:R-:W5:Y:S02]  /*14100*/  MUFU.EX2 R40, R118 ;  /* 0x0000007600287308 */ /* 0x000f640000000800 */
[----:B------:R-:W-:Y:S01]  /*14110*/  F2FP.PACK_AB R24, R107, R106 ;  /* 0x0000006a6b18723e */ /* 0x000fe200000000ff */
[--C-:B------:R-:W-:Y:S01]  /*14120*/  FFMA.FTZ R42, R120, c[0x0][0x23c], -R176.reuse ;  /* 0x00008f00782a7a23 */ /* 0x100fe200000108b0 */
[C---:B----4-:R-:W-:Y:S03]  /*14130*/  F2FP.PACK_AB R25, R110.reuse, R108 ;  /* 0x0000006c6e19723e */ /* 0x050fe600000000ff */
[----:B---3--:R-:W-:Y:S01]  /*14140*/  F2FP.PACK_AB R26, R111, R109 ;  /* 0x0000006d6f1a723e */ /* 0x008fe200000000ff */
        /* <DEDUP_REMOVED lines=16> */
[----:B-----5:R-:W-:Y:S04]  /*14250*/  FADD.FTZ R113, R40, R113 ;  /* 0x0000007128717221 */ /* 0x020fe80000010000 */
[C---:B------:R-:W-:Y:S04]  /*14260*/  HMMA.16816.F32 R12, R24.reuse, R32, R12 ;  /* 0x00000020180c723c */ /* 0x040fe8000000180c */
[----:B------:R-:W-:Y:S04]  /*14270*/  MUFU.EX2 R176, R176 ;  /* 0x000000b000b07308 */ /* 0x000fe80000000800 */
[C---:B------:R-:W-:Y:S01]  /*14280*/  HMMA.16816.F32 R132, R24.reuse, R34, R132 ;  /* 0x000000221884723c */ /* 0x040fe20000001884 */
[----:B------:R-:W4:Y:S05]  /*14290*/  LDSM.16.MT88.4 R32, [R230+0x11000] ;  /* 0x01100000e620783b */ /* 0x000f2a0000004200 */
[----:B------:R-:W-:Y:S02]  /*142a0*/  MUFU.EX2 R46, R46 ;  /* 0x0000002e002e7308 */ /* 0x000fe40000000800 */
[C---:B------:R-:W-:Y:S08]  /*142b0*/  HMMA.16816.F32 R16, R24.reuse, R36, R16 ;  /* 0x000000241810723c */ /* 0x040ff00000001810 */
        /* <DEDUP_REMOVED lines=8> */
[C---:B------:R-:W-:Y:S01]  /*14340*/  F2FP.PACK_AB R24, R115.reuse, R114 ;  /* 0x000000727318723e */ /* 0x040fe200000000ff */
        /* <DEDUP_REMOVED lines=16> */
[----:B------:R-:W-:Y:S03]  /*14450*/  FADD.FTZ R45, R45, R41 ;  /* 0x000000292d2d7221 */ /* 0x000fe60000010000 */
        /* <DEDUP_REMOVED lines=8> */
[C---:B-1----:R-:W-:Y:S03]  /*144e0*/  HMMA.16816.F32 R16, R24.reuse, R28, R16 ;  /* 0x0000001c1810723c */ /* 0x042fe60000001810 */
[----:B------:R1:W-:Y:S01]  /*144f0*/  STL [R1], R3 ;  /* 0x0000000301007387 */ /* 0x0003e20000100800 */
[----:B------:R-:W-:Y:S03]  /*14500*/  FADD.FTZ R45, R48, R45 ;  /* 0x0000002d302d7221 */ /* 0x000fe60000010000 */
[----:B------:R-:W4:Y:S01]  /*14510*/  MUFU.EX2 R165, R165 ;  /* 0x000000a500a57308 */ /* 0x000f220000000800 */
[C---:B------:R-:W-:Y:S01]  /*14520*/  HMMA.16816.F32 R136, R24.reuse, R30, R136 ;  /* 0x0000001e1888723c */ /* 0x040fe20000001888 */
[----:B------:R-:W5:Y:S03]  /*14530*/  LDSM.16.MT88.4 R28, [R228+0x11800] ;  /* 0x01180000e41c783b */ /* 0x000f660000004200 */
[----:B------:R-:W-:Y:S04]  /*14540*/  FADD.FTZ R45, R49, R45 ;  /* 0x0000002d312d7221 */ /* 0x000fe80000010000 */
[C---:B---3--:R-:W-:Y:S04]  /*14550*/  HMMA.16816.F32 R140, R24.reuse, R32, R140 ;  /* 0x00000020188c723c */ /* 0x048fe8000000188c */
[----:B--2---:R-:W-:Y:S04]  /*14560*/  FADD.FTZ R45, R36, R45 ;  /* 0x0000002d242d7221 */ /* 0x004fe80000010000 */
[----:B------:R-:W-:Y:S01]  /*14570*/  HMMA.16816.F32 R20, R24, R34, R20 ;  /* 0x000000221814723c */ /* 0x000fe20000001814 */
[----:B------:R-:W2:Y:S03]  /*14580*/  LDSM.16.MT88.4 R24, [R227+0x11800] ;  /* 0x01180000e318783b */ /* 0x000ea60000004200 */
[----:B-1----:R-:W-:Y:S02]  /*14590*/  MOV R3, R0 ;  /* 0x0000000000037202 */ /* 0x002fe40000000f00 */
[C---:B----4-:R-:W-:Y:S01]  /*145a0*/  F2FP.PACK_AB R147, R165.reuse, R36 ;  /* 0x00000024a593723e */ /* 0x050fe200000000ff */
[----:B------:R-:W-:Y:S06]  /*145b0*/  FADD.FTZ R252, R165, R45 ;  /* 0x0000002da5fc7221 */ /* 0x000fec0000010000 */
[C---:B------:R-:W-:Y:S01]  /*145c0*/  HMMA.16816.F32 R160, R144.reuse, R156, R4 ;  /* 0x0000009c90a0723c */ /* 0x040fe20000001804 */
[----:B------:R-:W1:Y:S07]  /*145d0*/  LDSM.16.MT88.4 R4, [R226+0x11800] ;  /* 0x01180000e204783b */ /* 0x000e6e0000004200 */
[C---:B------:R-:W-:Y:S08]  /*145e0*/  HMMA.16816.F32 R156, R144.reuse, R158, R8 ;  /* 0x0000009e909c723c */ /* 0x040ff00000001808 */
[C---:B-----5:R-:W-:Y:S08]  /*145f0*/  HMMA.16816.F32 R152, R144.reuse, R28, R12 ;  /* 0x0000001c9098723c */ /* 0x060ff0000000180c */
[C---:B------:R-:W-:Y:S08]  /*14600*/  HMMA.16816.F32 R132, R144.reuse, R30, R132 ;  /* 0x0000001e9084723c */ /* 0x040ff00000001884 */
[C---:B--2---:R-:W-:Y:S08]  /*14610*/  HMMA.16816.F32 R148, R144.reuse, R24, R16 ;  /* 0x000000189094723c */ /* 0x044ff00000001810 */
[C---:B------:R-:W-:Y:S08]  /*14620*/  HMMA.16816.F32 R136, R144.reuse, R26, R136 ;  /* 0x0000001a9088723c */ /* 0x040ff00000001888 */
[C---:B-1----:R-:W-:Y:S08]  /*14630*/  HMMA.16816.F32 R140, R144.reuse, R4, R140 ;  /* 0x00000004908c723c */ /* 0x042ff0000000188c */
[----:B------:R-:W-:Y:S01]  /*14640*/  HMMA.16816.F32 R144, R144, R6, R20 ;  /* 0x000000069090723c */ /* 0x000fe20000001814 */
[----:B------:R-:W-:-:S07]  /*14650*/  @P1 BRA `(.L_x_3439) ;  /* 0xffffb10000001947 */ /* 0x000fce000383ffff */
.L_x_3435:
[----:B------:R-:W2:Y:S01]  /*14660*/  LDL.LU R6, [R1] ;  /* 0x0000000001067983 */ /* 0x000ea20000300800 */
[----:B------:R-:W-:Y:S01]  /*14670*/  MOV R11, 0x3f800000 ;  /* 0x3f800000000b7802 */ /* 0x000fe20000000f00 */
[----:B------:R-:W-:Y:S01]  /*14680*/  IMAD.MOV.U32 R10, RZ, RZ, 0x3f800000 ;  /* 0x3f800000ff0a7424 */ /* 0x000fe200078e00ff */
[----:B------:R-:W-:Y:S01]  /*14690*/  BSSY B0, `(.L_x_3440) ;  /* 0x00000a2000007945 */ /* 0x000fe20003800000 */
[----:B------:R-:W1:Y:S04]  /*146a0*/  SHFL.BFLY PT, R5, R252, 0x2, 0x1f ;  /* 0x0c401f00fc057f89 */ /* 0x000e6800000e0000 */
[----:B------:R-:W3:Y:S01]  /*146b0*/  S2R R3, SR_TID.X ;  /* 0x0000000000037919 */ /* 0x000ee20000002100 */
[----:B-1----:R-:W-:Y:S01]  /*146c0*/  FADD.FTZ R252, R5, R252 ;  /* 0x000000fc05fc7221 */ /* 0x002fe20000010000 */
[----:B---3--:R-:W-:-:S04]  /*146d0*/  SHF.R.S32.HI R5, RZ, 0x1f, R3 ;  /* 0x0000001fff057819 */ /* 0x008fc80000011403 */
[CC--:B------:R-:W-:Y:S02]  /*146e0*/  LEA.HI R9, R5.reuse, R3.reuse, RZ, 0x2 ;  /* 0x0000000305097211 */ /* 0x0c0fe400078f10ff */
[----:B------:R-:W-:Y:S02]  /*146f0*/  LEA.HI R5, R5, R3, RZ, 0x5 ;  /* 0x0000000305057211 */ /* 0x000fe400078f28ff */
[----:B------:R-:W-:Y:S02]  /*14700*/  SHF.R.S32.HI R8, RZ, 0x1f, R9 ;  /* 0x0000001fff087819 */ /* 0x000fe40000011409 */
[----:B------:R-:W-:-:S05]  /*14710*/  LOP3.LUT R16, R9, 0x1ffffffc, RZ, 0xc0, !PT ;  /* 0x1ffffffc09107812 */ /* 0x000fca00078ec0ff */
[----:B------:R-:W-:Y:S01]  /*14720*/  IMAD.IADD R16, R3, 0x1, -R16 ;  /* 0x0000000103107824 */ /* 0x000fe200078e0a10 */
[----:B------:R-:W-:Y:S06]  /*14730*/  BAR.SYNC.DEFER_BLOCKING 0x0 ;  /* 0x0000000000007b1d */ /* 0x000fec0000010000 */
[----:B--2---:R-:W1:Y:S02]  /*14740*/  SHFL.BFLY PT, R4, R6, 0x2, 0x1f ;  /* 0x0c401f0006047f89 */ /* 0x004e6400000e0000 */
[----:B-1----:R-:W-:Y:S02]  /*14750*/  FADD.FTZ R4, R4, R6 ;  /* 0x0000000604047221 */ /* 0x002fe40000010000 */
[----:B------:R-:W1:Y:S04]  /*14760*/  SHFL.BFLY PT, R6, R252, 0x1, 0x1f ;  /* 0x0c201f00fc067f89 */ /* 0x000e6800000e0000 */
[----:B------:R-:W2:Y:S01]  /*14770*/  SHFL.BFLY PT, R7, R4, 0x1, 0x1f ;  /* 0x0c201f0004077f89 */ /* 0x000ea200000e0000 */
[----:B-1----:R-:W-:-:S02]  /*14780*/  FADD.FTZ R6, R252, R6 ;  /* 0x00000006fc067221 */ /* 0x002fc40000010000 */
[----:B--2---:R-:W-:Y:S01]  /*14790*/  FADD.FTZ R7, R4, R7 ;  /* 0x0000000704077221 */ /* 0x004fe20000010000 */
[----:B------:R-:W-:Y:S02]  /*147a0*/  SHF.R.S32.HI R4, RZ, 0x2, R9 ;  /* 0x00000002ff047819 */ /* 0x000fe40000011409 */
[----:B------:R-:W-:Y:S02]  /*147b0*/  FSETP.NE.FTZ.AND P3, PT, R6, RZ, PT ;  /* 0x000000ff0600720b */ /* 0x000fe40003f75000 */
[----:B------:R-:W-:Y:S02]  /*147c0*/  LEA.HI R8, R8, R4, RZ, 0x3 ;  /* 0x0000000408087211 */ /* 0x000fe400078f18ff */
[----:B------:R-:W-:Y:S02]  /*147d0*/  FSETP.NE.FTZ.AND P4, PT, R7, RZ, PT ;  /* 0x000000ff0700720b */ /* 0x000fe40003f95000 */
[----:B------:R-:W-:-:S04]  /*147e0*/  LOP3.LUT R8, R8, 0xfffffff8, RZ, 0xc0, !PT ;  /* 0xfffffff808087812 */ /* 0x000fc800078ec0ff */
[----:B------:R-:W-:Y:S02]  /*147f0*/  IADD3 R8, R4, -R8, RZ ;  /* 0x8000000804087210 */ /* 0x000fe40007ffe0ff */
[----:B------:R-:W1:Y:S01]  /*14800*/  S2R R4, SR_TID.X ;  /* 0x0000000000047919 */ /* 0x000e620000002100 */
[----:B------:R-:W2:Y:S01]  /*14810*/  @P3 MUFU.RCP R10, R6 ;  /* 0x00000006000a3308 */ /* 0x000ea20000001000 */
[----:B------:R-:W-:-:S04]  /*14820*/  LOP3.LUT R14, R8, 0x1, RZ, 0xc0, !PT ;  /* 0x00000001080e7812 */ /* 0x000fc800078ec0ff */
[----:B------:R-:W-:-:S03]  /*14830*/  ISETP.NE.U32.AND P0, PT, R14, 0x1, PT ;  /* 0x000000010e00780c */ /* 0x000fc60003f05070 */
[----:B------:R-:W3:Y:S01]  /*14840*/  @P4 MUFU.RCP R11, R7 ;  /* 0x00000007000b4308 */ /* 0x000ee20000001000 */
[----:B------:R-:W-:Y:S01]  /*14850*/  R2P PR, R8, 0x6 ;  /* 0x0000000608007804 */ /* 0x000fe20000000000 */
[----:B--2---:R-:W-:-:S06]  /*14860*/  FMUL.FTZ R163, R10, R163 ;  /* 0x000000a30aa37220 */ /* 0x004fcc0000410000 */
[----:B------:R-:W2:Y:S01]  /*14870*/  @P4 MUFU.LG2 R7, R7 ;  /* 0x0000000700074308 */ /* 0x000ea20000000c00 */
[C---:B------:R-:W-:Y:S02]  /*14880*/  FMUL.FTZ R162, R10.reuse, R162 ;  /* 0x000000a20aa27220 */ /* 0x040fe40000410000 */
[C---:B------:R-:W-:Y:S02]  /*14890*/  FMUL.FTZ R159, R10.reuse, R159 ;  /* 0x0000009f0a9f7220 */ /* 0x040fe40000410000 */
[----:B------:R-:W-:Y:S02]  /*148a0*/  FMUL.FTZ R158, R10, R158 ;  /* 0x0000009e0a9e7220 */ /* 0x000fe40000410000 */
[C---:B---3--:R-:W-:Y:S01]  /*148b0*/  FMUL.FTZ R160, R11.reuse, R160 ;  /* 0x000000a00ba07220 */ /* 0x048fe20000410000 */
[----:B------:R-:W3:Y:S01]  /*148c0*/  @P3 MUFU.LG2 R6, R6 ;  /* 0x0000000600063308 */ /* 0x000ee20000000c00 */
        /* <DEDUP_REMOVED lines=15> */
[----:B-1----:R-:W-:Y:S01]  /*149c0*/  SHF.R.S32.HI R11, RZ, 0x1f, R4 ;  /* 0x0000001fff0b7819 */ /* 0x002fe20000011404 */
[C---:B------:R-:W-:Y:S02]  /*149d0*/  FMUL.FTZ R155, R10.reuse, R155 ;  /* 0x0000009b0a9b7220 */ /* 0x040fe40000410000 */
[C---:B------:R-:W-:Y:S01]  /*149e0*/  FMUL.FTZ R154, R10.reuse, R154 ;  /* 0x0000009a0a9a7220 */ /* 0x040fe20000410000 */
[CC--:B------:R-:W-:Y:S01]  /*149f0*/  LEA.HI R13, R11.reuse, R4.reuse, RZ, 0x4 ;  /* 0x000000040b0d7211 */ /* 0x0c0fe200078f20ff */
[C---:B------:R-:W-:Y:S01]  /*14a00*/  FMUL.FTZ R135, R10.reuse, R135 ;  /* 0x000000870a877220 */ /* 0x040fe20000410000 */
[----:B------:R-:W-:Y:S01]  /*14a10*/  LEA.HI R11, R11, R4, RZ, 0x5 ;  /* 0x000000040b0b7211 */ /* 0x000fe200078f28ff */
[C---:B------:R-:W-:Y:S01]  /*14a20*/  FMUL.FTZ R134, R10.reuse, R134 ;  /* 0x000000860a867220 */ /* 0x040fe20000410000 */
[----:B------:R-:W-:Y:S01]  /*14a30*/  SHF.R.S32.HI R12, RZ, 0x4, R13 ;  /* 0x00000004ff0c7819 */ /* 0x000fe2000001140d */
[C---:B------:R-:W-:Y:S01]  /*14a40*/  FMUL.FTZ R151, R10.reuse, R151 ;  /* 0x000000970a977220 */ /* 0x040fe20000410000 */
[----:B------:R-:W-:Y:S01]  /*14a50*/  LOP3.LUT R13, R13, 0xfffffff0, RZ, 0xc0, !PT ;  /* 0xfffffff00d0d7812 */ /* 0x000fe200078ec0ff */
[C---:B------:R-:W-:Y:S01]  /*14a60*/  FMUL.FTZ R150, R10.reuse, R150 ;  /* 0x000000960a967220 */ /* 0x040fe20000410000 */
[----:B------:R-:W-:Y:S01]  /*14a70*/  LOP3.LUT R11, R11, 0xffffffe0, RZ, 0xc0, !PT ;  /* 0xffffffe00b0b7812 */ /* 0x000fe200078ec0ff */
[----:B------:R-:W-:-:S02]  /*14a80*/  FMUL.FTZ R139, R10, R139 ;  /* 0x0000008b0a8b7220 */ /* 0x000fc40000410000 */
[C---:B------:R-:W-:Y:S01]  /*14a90*/  FMUL.FTZ R138, R10.reuse, R138 ;  /* 0x0000008a0a8a7220 */ /* 0x040fe20000410000 */
[----:B------:R-:W-:Y:S01]  /*14aa0*/  IADD3 R11, -R11, R4, RZ ;  /* 0x000000040b0b7210 */ /* 0x000fe20007ffe1ff */
[C---:B------:R-:W-:Y:S02]  /*14ab0*/  FMUL.FTZ R143, R10.reuse, R143 ;  /* 0x0000008f0a8f7220 */ /* 0x040fe40000410000 */
[C---:B------:R-:W-:Y:S02]  /*14ac0*/  FMUL.FTZ R142, R10.reuse, R142 ;  /* 0x0000008e0a8e7220 */ /* 0x040fe40000410000 */
[C---:B------:R-:W-:Y:S02]  /*14ad0*/  FMUL.FTZ R147, R10.reuse, R147 ;  /* 0x000000930a937220 */ /* 0x040fe40000410000 */
[----:B------:R-:W-:Y:S02]  /*14ae0*/  FMUL.FTZ R146, R10, R146 ;  /* 0x000000920a927220 */ /* 0x000fe40000410000 */
[----:B------:R-:W-:Y:S01]  /*14af0*/  IMAD.IADD R10, R4, 0x1, -R13 ;  /* 0x00000001040a7824 */ /* 0x000fe200078e0a0d */
[----:B------:R-:W-:Y:S01]  /*14b00*/  SHF.L.U32 R13, R12, 0x6, RZ ;  /* 0x000000060c0d7819 */ /* 0x000fe200000006ff */
[----:B--2---:R-:W-:Y:S01]  /*14b10*/  @P4 FMUL.FTZ R7, R7, 0.69314718246459960938 ;  /* 0x3f31721807074820 */ /* 0x004fe20000410000 */
[----:B------:R-:W-:Y:S01]  /*14b20*/  MOV R4, 0xff800000 ;  /* 0xff80000000047802 */ /* 0x000fe20000000f00 */
[----:B---3--:R-:W-:Y:S01]  /*14b30*/  @P3 FMUL.FTZ R6, R6, 0.69314718246459960938 ;  /* 0x3f31721806063820 */ /* 0x008fe20000410000 */
[----:B------:R-:W-:Y:S01]  /*14b40*/  LEA.HI R17, R10, R10, RZ, 0x1 ;  /* 0x0000000a0a117211 */ /* 0x000fe200078f08ff */
[----:B------:R-:W-:Y:S01]  /*14b50*/  @P4 FFMA.FTZ R4, R2, c[0x0][0x238], R7 ;  /* 0x00008e0002044a23 */ /* 0x000fe20000010007 */
        /* <DEDUP_REMOVED lines=24> */
[----:B------:R-:W-:-:S02]  /*14ce0*/  IMAD.IADD R19, R17, 0x1, R13 ;  /* 0x0000000111137824 */ /* 0x000fc400078e020d */
[----:B------:R-:W-:Y:S01]  /*14cf0*/  STS.64 [R17], R156 ;  /* 0x0000009c11007388 */ /* 0x000fe20000000a00 */
[----:B------:R-:W-:Y:S01]  /*14d00*/  IMAD.IADD R5, R3, 0x1, -R5 ;  /* 0x0000000103057824 */ /* 0x000fe200078e0a05 */
[----:B------:R-:W-:Y:S02]  /*14d10*/  SHF.R.S32.HI R3, RZ, 0x1f, R11 ;  /* 0x0000001fff037819 */ /* 0x000fe4000001140b */
[----:B------:R-:W-:Y:S02]  /*14d20*/  STS.64 [R17+0x800], R158 ;  /* 0x0008009e11007388 */ /* 0x000fe40000000a00 */
[----:B------:R-:W-:Y:S02]  /*14d30*/  LOP3.LUT P0, RZ, R5, 0x3, RZ, 0xc0, !PT ;  /* 0x0000000305ff7812 */ /* 0x000fe4000780c0ff */
[----:B------:R-:W-:Y:S01]  /*14d40*/  STS.64 [R18], R152 ;  /* 0x0000009812007388 */ /* 0x000fe20000000a00 */
[----:B------:R-:W-:Y:S02]  /*14d50*/  LEA.HI R3, R3, R11, RZ, 0x2 ;  /* 0x0000000b03037211 */ /* 0x000fe400078f10ff */
[----:B------:R-:W-:Y:S01]  /*14d60*/  MOV R5, 0xff800000 ;  /* 0xff80000000057802 */ /* 0x000fe20000000f00 */
[----:B------:R-:W-:Y:S01]  /*14d70*/  STS.64 [R18+0x800], R154 ;  /* 0x0008009a12007388 */ /* 0x000fe20000000a00 */
[----:B------:R-:W-:Y:S01]  /*14d80*/  SHF.R.S32.HI R3, RZ, 0x2, R3 ;  /* 0x00000002ff037819 */ /* 0x000fe20000011403 */
[----:B------:R-:W-:-:S02]  /*14d90*/  @P3 FFMA.FTZ R5, R0, c[0x0][0x238], R6 ;  /* 0x00008e0000053a23 */ /* 0x000fc40000010006 */
[----:B------:R-:W-:Y:S04]  /*14da0*/  STS.64 [R19], R132 ;  /* 0x0000008413007388 */ /* 0x000fe80000000a00 */
[----:B------:R-:W-:Y:S01]  /*14db0*/  STS.64 [R19+0x800], R134 ;  /* 0x0008008613007388 */ /* 0x000fe20000000a00 */
[C---:B-1----:R-:W-:Y:S02]  /*14dc0*/  IADD3 R16, R15.reuse, 0x80, RZ ;  /* 0x000000800f107810 */ /* 0x042fe40007ffe0ff */
[----:B------:R-:W-:-:S04]  /*14dd0*/  @P2 IADD3 R16, R15, -0x80, RZ ;  /* 0xffffff800f102810 */ /* 0x000fc80007ffe0ff */
[----:B------:R-:W-:Y:S01]  /*14de0*/  IADD3 R14, R14, R16, RZ ;  /* 0x000000100e0e7210 */ /* 0x000fe20007ffe0ff */
[----:B------:R-:W-:Y:S04]  /*14df0*/  STS.64 [R16], R148 ;  /* 0x0000009410007388 */ /* 0x000fe80000000a00 */
[----:B------:R1:W-:Y:S01]  /*14e00*/  STS.64 [R16+0x800], R150 ;  /* 0x0008009610007388 */ /* 0x0003e20000000a00 */
[----:B------:R-:W-:-:S03]  /*14e10*/  IMAD.IADD R15, R13, 0x1, R14 ;  /* 0x000000010d0f7824 */ /* 0x000fc600078e020e */
[----:B------:R-:W-:Y:S04]  /*14e20*/  STS.64 [R14], R136 ;  /* 0x000000880e007388 */ /* 0x000fe80000000a00 */
[----:B------:R2:W-:Y:S01]  /*14e30*/  STS.64 [R14+0x800], R138 ;  /* 0x0008008a0e007388 */ /* 0x0005e20000000a00 */
[----:B-1----:R-:W-:-:S03]  /*14e40*/  IADD3 R16, R13, R16, RZ ;  /* 0x000000100d107210 */ /* 0x002fc60007ffe0ff */
[----:B------:R-:W1:Y:S04]  /*14e50*/  S2R R13, SR_CTAID.Z ;  /* 0x00000000000d7919 */ /* 0x000e680000002700 */
[----:B------:R-:W-:Y:S04]  /*14e60*/  STS.64 [R16], R140 ;  /* 0x0000008c10007388 */ /* 0x000fe80000000a00 */
[----:B------:R-:W-:Y:S04]  /*14e70*/  STS.64 [R16+0x800], R142 ;  /* 0x0008008e10007388 */ /* 0x000fe80000000a00 */
[----:B------:R-:W-:Y:S04]  /*14e80*/  STS.64 [R15], R144 ;  /* 0x000000900f007388 */ /* 0x000fe80000000a00 */
[----:B------:R3:W-:Y:S04]  /*14e90*/  STS.64 [R15+0x800], R146 ;  /* 0x000800920f007388 */ /* 0x0007e80000000a00 */
[----:B------:R-:W-:Y:S06]  /*14ea0*/  BAR.SYNC.DEFER_BLOCKING 0x0 ;  /* 0x0000000000007b1d */ /* 0x000fec0000010000 */
[----:B--2---:R-:W2:Y:S01]  /*14eb0*/  S2R R14, SR_CTAID.Y ;  /* 0x00000000000e7919 */ /* 0x004ea20000002600 */
[----:B---3--:R-:W-:-:S03]  /*14ec0*/  IADD3 R15, -R244, RZ, RZ ;  /* 0x000000fff40f7210 */ /* 0x008fc60007ffe1ff */
[----:B------:R-:W3:Y:S04]  /*14ed0*/  LDS.128 R40, [R9.X4] ;  /* 0x0000000009287984 */ /* 0x000ee80000004c00 */
[----:B------:R-:W4:Y:S01]  /*14ee0*/  LDS.128 R36, [R9.X4+0x800] ;  /* 0x0008000009247984 */ /* 0x000f220000004c00 */
[----:B-1----:R-:W-:Y:S01]  /*14ef0*/  IMAD R13, R15, c[0x0][0x1c0], R13 ;  /* 0x000070000f0d7a24 */ /* 0x002fe200078e020d */
[----:B------:R-:W-:Y:S01]  /*14f00*/  SHF.R.S32.HI R15, RZ, 0x1f, R8 ;  /* 0x0000001fff0f7819 */ /* 0x000fe20000011408 */
[----:B--2---:R-:W-:Y:S01]  /*14f10*/  IMAD R14, R14, c[0x0][0x210], R244 ;  /* 0x000084000e0e7a24 */ /* 0x004fe200078e02f4 */
[----:B------:R-:W1:Y:S02]  /*14f20*/  LDS.128 R32, [R9.X4+0x1000] ;  /* 0x0010000009207984 */ /* 0x000e640000004c00 */
[----:B------:R-:W-:Y:S01]  /*14f30*/  LEA.HI R15, R15, R8, RZ, 0x2 ;  /* 0x000000080f0f7211 */ /* 0x000fe200078f10ff */
[----:B------:R-:W-:Y:S01]  /*14f40*/  IMAD R13, R14, c[0x0][0x1c0], R13 ;  /* 0x000070000e0d7a24 */ /* 0x000fe200078e020d */
[----:B------:R-:W2:Y:S02]  /*14f50*/  LDS.128 R28, [R9.X4+0x1800] ;  /* 0x00180000091c7984 */ /* 0x000ea40000004c00 */
[----:B------:R-:W-:-:S02]  /*14f60*/  LOP3.LUT R15, R15, 0xffffffc, RZ, 0xc0, !PT ;  /* 0x0ffffffc0f0f7812 */ /* 0x000fc400078ec0ff */
[----:B------:R-:W1:Y:S02]  /*14f70*/  LDS.128 R24, [R9.X4+0x2000] ;  /* 0x0020000009187984 */ /* 0x000e640000004c00 */
[----:B------:R-:W-:Y:S02]  /*14f80*/  IADD3 R15, R8, -R15, RZ ;  /* 0x8000000f080f7210 */ /* 0x000fe40007ffe0ff */
[----:B------:R-:W1:Y:S02]  /*14f90*/  LDS.128 R20, [R9.X4+0x2800] ;  /* 0x0028000009147984 */ /* 0x000e640000004c00 */
[----:B------:R-:W-:Y:S02]  /*14fa0*/  LEA R15, R15, R3, 0x4 ;  /* 0x000000030f0f7211 */ /* 0x000fe400078e20ff */
[----:B------:R-:W1:Y:S04]  /*14fb0*/  LDS.128 R16, [R9.X4+0x3000] ;  /* 0x0030000009107984 */ /* 0x000e680000004c00 */
[----:B------:R5:W1:Y:S04]  /*14fc0*/  LDS.128 R44, [R9.X4+0x3800] ;  /* 0x00380000092c7984 */ /* 0x000a680000004c00 */
[----:B-----5:R-:W5:Y:S02]  /*14fd0*/  S2R R9, SR_CTAID.X ;  /* 0x0000000000097919 */ /* 0x020f640000002500 */
[----:B-----5:R-:W-:-:S04]  /*14fe0*/  IMAD.SHL.U32 R9, R9, 0x40, RZ ;  /* 0x0000004009097824 */ /* 0x020fc800078e00ff */
[----:B------:R-:W-:Y:S01]  /*14ff0*/  IMAD R9, R13, c[0x0][0x214], R9 ;  /* 0x000085000d097a24 */ /* 0x000fe200078e0209 */
[----:B------:R-:W-:Y:S05]  /*15000*/  @P0 BRA `(.L_x_3441) ;  /* 0x000000a000000947 */ /* 0x000fea0003800000 */
[----:B-1234-:R-:W-:Y:S02]  /*15010*/  IADD3 R3, R15, 0x8, RZ ;  /* 0x000000080f037810 */ /* 0x01efe40007ffe0ff */
[----:B------:R-:W-:Y:S02]  /*15020*/  SHF.R.S32.HI R2, RZ, 0x1f, R15 ;  /* 0x0000001fff027819 */ /* 0x000fe4000001140f */
[----:B------:R-:W-:Y:S02]  /*15030*/  IADD3 R0, P0, R9, R15, RZ ;  /* 0x0000000f09007210 */ /* 0x000fe40007f1e0ff */
[-C--:B------:R-:W-:Y:S02]  /*15040*/  ISETP.GE.AND P2, PT, R15, R237.reuse, PT ;  /* 0x000000ed0f00720c */ /* 0x080fe40003f46270 */
[----:B------:R-:W-:Y:S02]  /*15050*/  ISETP.GE.AND P1, PT, R3, R237, PT ;  /* 0x000000ed0300720c */ /* 0x000fe40003f26270 */
[----:B------:R-:W-:-:S02]  /*15060*/  LEA.HI.X.SX32 R2, R9, R2, 0x1, P0 ;  /* 0x0000000209027211 */ /* 0x000fc400000f0eff */
[----:B------:R-:W-:-:S04]  /*15070*/  LEA R6, P0, R0, c[0x0][0x208], 0x2 ;  /* 0x0000820000067a11 */ /* 0x000fc800078010ff */
[----:B------:R-:W-:-:S05]  /*15080*/  LEA.HI.X R7, R0, c[0x0][0x20c], R2, 0x2, P0 ;  /* 0x0000830000077a11 */ /* 0x000fca00000f1402 */
[----:B------:R1:W-:Y:S04]  /*15090*/  @!P2 STG.E [R6.64], R4 ;  /* 0x000000040600a986 */ /* 0x0003e8000c10190c */
[----:B------:R1:W-:Y:S02]  /*150a0*/  @!P1 STG.E [R6.64+0x20], R5 ;  /* 0x0000200506009986 */ /* 0x0003e4000c10190c */
.L_x_3441:
[----:B-1234-:R-:W-:Y:S05]  /*150b0*/  BSYNC B0 ;  /* 0x0000000000007941 */ /* 0x01efea0003800000 */
.L_x_3440:
[----:B------:R-:W-:Y:S01]  /*150c0*/  IMAD.SHL.U32 R4, R10, 0x4, RZ ;  /* 0x000000040a047824 */ /* 0x000fe200078e00ff */
[C---:B------:R-:W-:Y:S01]  /*150d0*/  IADD3 R3, R12.reuse, 0x8, RZ ;  /* 0x000000080c037810 */ /* 0x040fe20007ffe0ff */
[----:B------:R-:W-:Y:S01]  /*150e0*/  IMAD R9, R9, c[0x0][0x22c], RZ ;  /* 0x00008b0009097a24 */ /* 0x000fe200078e02ff */
[C---:B------:R-:W-:Y:S02]  /*150f0*/  IADD3 R2, R12.reuse, 0x10, RZ ;  /* 0x000000100c027810 */ /* 0x040fe40007ffe0ff */
[----:B------:R-:W-:Y:S02]  /*15100*/  SHF.R.S32.HI R5, RZ, 0x1f, R4 ;  /* 0x0000001fff057819 */ /* 0x000fe40000011404 */
[----:B------:R-:W-:-:S02]  /*15110*/  IADD3 R0, R12, 0x18, RZ ;  /* 0x000000180c007810 */ /* 0x000fc40007ffe0ff */
[-C--:B------:R-:W-:Y:S01]  /*15120*/  ISETP.GE.AND P6, PT, R3, R237.reuse, PT ;  /* 0x000000ed0300720c */ /* 0x080fe20003fc6270 */
[----:B------:R-:W-:Y:S01]  /*15130*/  IMAD.WIDE R4, R12, 0x40, R4 ;  /* 0x000000400c047825 */ /* 0x000fe200078e0204 */
[-C--:B------:R-:W-:Y:S02]  /*15140*/  ISETP.GE.AND P5, PT, R2, R237.reuse, PT ;  /* 0x000000ed0200720c */ /* 0x080fe40003fa6270 */
[----:B------:R-:W-:Y:S02]  /*15150*/  ISETP.GE.AND P4, PT, R0, R237, PT ;  /* 0x000000ed0000720c */ /* 0x000fe40003f86270 */
[C---:B------:R-:W-:Y:S02]  /*15160*/  IADD3 R4, P0, R9.reuse, R4, RZ ;  /* 0x0000000409047210 */ /* 0x040fe40007f1e0ff */
[----:B------:R-:W-:Y:S02]  /*15170*/  IADD3 R3, R12, 0x20, RZ ;  /* 0x000000200c037810 */ /* 0x000fe40007ffe0ff */
[----:B------:R-:W-:-:S02]  /*15180*/  LEA.HI.X.SX32 R9, R9, R5, 0x1, P0 ;  /* 0x0000000509097211 */ /* 0x000fc400000f0eff */
[----:B------:R-:W-:Y:S02]  /*15190*/  LEA R6, P0, R4, c[0x0][0x1d8], 0x2 ;  /* 0x0000760004067a11 */ /* 0x000fe400078010ff */
[----:B------:R-:W-:Y:S02]  /*151a0*/  IADD3 R2, R12, 0x28, RZ ;  /* 0x000000280c027810 */ /* 0x000fe40007ffe0ff */
[----:B------:R-:W-:Y:S02]  /*151b0*/  LEA.HI.X R7, R4, c[0x0][0x1dc], R9, 0x2, P0 ;  /* 0x0000770004077a11 */ /* 0x000fe400000f1409 */
[C---:B------:R-:W-:Y:S02]  /*151c0*/  ISETP.GE.AND P0, PT, R12.reuse, R237, PT ;  /* 0x000000ed0c00720c */ /* 0x040fe40003f06270 */
[C---:B------:R-:W-:Y:S01]  /*151d0*/  IADD3 R0, R12.reuse, 0x30, RZ ;  /* 0x000000300c007810 */ /* 0x040fe20007ffe0ff */
[----:B------:R1:W-:Y:S01]  /*151e0*/  @!P6 STG.E.128 [R6.64+0x800], R36 ;  /* 0x000800240600e986 */ /* 0x0003e2000c101d0c */
[----:B------:R-:W-:-:S02]  /*151f0*/  IADD3 R12, R12, 0x38, RZ ;  /* 0x000000380c0c7810 */ /* 0x000fc40007ffe0ff */
[-C--:B------:R-:W-:Y:S01]  /*15200*/  ISETP.GE.AND P3, PT, R3, R237.reuse, PT ;  /* 0x000000ed0300720c */ /* 0x080fe20003f66270 */
[----:B------:R1:W-:Y:S01]  /*15210*/  @!P5 STG.E.128 [R6.64+0x1000], R32 ;  /* 0x001000200600d986 */ /* 0x0003e2000c101d0c */
[-C--:B------:R-:W-:Y:S02]  /*15220*/  ISETP.GE.AND P2, PT, R2, R237.reuse, PT ;  /* 0x000000ed0200720c */ /* 0x080fe40003f46270 */
[-C--:B------:R-:W-:Y:S01]  /*15230*/  ISETP.GE.AND P1, PT, R0, R237.reuse, PT ;  /* 0x000000ed0000720c */ /* 0x080fe20003f26270 */
[----:B------:R1:W-:Y:S04]  /*15240*/  @!P4 STG.E.128 [R6.64+0x1800], R28 ;  /* 0x0018001c0600c986 */ /* 0x0003e8000c101d0c */
[----:B------:R1:W-:Y:S04]  /*15250*/  @!P0 STG.E.64 [R6.64], R40 ;  /* 0x0000002806008986 */ /* 0x0003e8000c101b0c */
[----:B------:R1:W-:Y:S01]  /*15260*/  @!P0 STG.E.64 [R6.64+0x8], R42 ;  /* 0x0000082a06008986 */ /* 0x0003e2000c101b0c */
[----:B------:R-:W-:-:S03]  /*15270*/  ISETP.GE.AND P0, PT, R12, R237, PT ;  /* 0x000000ed0c00720c */ /* 0x000fc60003f06270 */
[----:B------:R1:W-:Y:S04]  /*15280*/  @!P3 STG.E.128 [R6.64+0x2000], R24 ;  /* 0x002000180600b986 */ /* 0x0003e8000c101d0c */
[----:B------:R1:W-:Y:S04]  /*15290*/  @!P2 STG.E.128 [R6.64+0x2800], R20 ;  /* 0x002800140600a986 */ /* 0x0003e8000c101d0c */
[----:B------:R1:W-:Y:S02]  /*152a0*/  @!P1 STG.E.128 [R6.64+0x3000], R16 ;  /* 0x0030001006009986 */ /* 0x0003e4000c101d0c */
[----:B------:R-:W-:Y:S05]  /*152b0*/  @P0 EXIT ;  /* 0x000000000000094d */ /* 0x000fea0003800000 */
[----:B------:R-:W-:Y:S01]  /*152c0*/  STG.E.128 [R6.64+0x3800], R44 ;  /* 0x0038002c06007986 */ /* 0x000fe2000c101d0c */
[----:B------:R-:W-:Y:S05]  /*152d0*/  EXIT ;  /* 0x000000000000794d */ /* 0x000fea0003800000 */
.L_x_3442:
        /* <DEDUP_REMOVED lines=10> */
.L_x_7774:


//--------------------- .text._ZN5flash24flash_fwd_splitkv_kernelI23Flash_fwd_kernel_traitsILi64ELi64ELi256ELi4ELb0ELb0EN7cutlass6half_tE19Flash_kernel_traitsILi64ELi64ELi256ELi4ES3_EELb1ELb0ELb0ELb0ELb1ELb1ELb1ELb0EEEvNS_16Flash_fwd_paramsE --------------------------
	.section	.text._ZN5flash24flash_fwd_splitkv_kernelI23Flash_fwd_kernel_traitsILi64ELi64ELi256ELi4ELb0ELb0EN7cutlass6half_tE19Flash_kernel_traitsILi64ELi64ELi256ELi4ES3_EELb1ELb0ELb0ELb0ELb1ELb1ELb1ELb0EEEvNS_16Flash_fwd_paramsE,"ax",@progbits
	.sectioninfo	@"SHI_REGISTERS=255"
	.align	128
        .global         _ZN5flash24flash_fwd_splitkv_kernelI23Flash_fwd_kernel_traitsILi64ELi64ELi256ELi4ELb0ELb0EN7cutlass6half_tE19Flash_kernel_traitsILi64ELi64ELi256ELi4ES3_EELb1ELb0ELb0ELb0ELb1ELb1ELb1ELb0EEEvNS_16Flash_fwd_paramsE
        .type           _ZN5flash24flash_fwd_splitkv_kernelI23Flash_fwd_kernel_traitsILi64ELi64ELi256ELi4ELb0ELb0EN7cutlass6half_tE19Flash_kernel_traitsILi64ELi64ELi256ELi4ES3_EELb1ELb0ELb0ELb0ELb1ELb1ELb1ELb0EEEvNS_16Flash_fwd_paramsE,@function
        .size           _ZN5flash24flash_fwd_splitkv_kernelI23Flash_fwd_kernel_traitsILi64ELi64ELi256ELi4ELb0ELb0EN7cutlass6half_tE19Flash_kernel_traitsILi64ELi64ELi256ELi4ES3_EELb1ELb0ELb0ELb0ELb1ELb1ELb1ELb0EEEvNS_16Flash_fwd_paramsE,(.L_x_7775 - _ZN5flash24flash_fwd_splitkv_kernelI23Flash_fwd_kernel_traitsILi64ELi64ELi256ELi4ELb0ELb0EN7cutlass6half_tE19Flash_kernel_traitsILi64ELi64ELi256ELi4ES3_EELb1ELb0ELb0ELb0ELb1ELb1ELb1ELb0EEEvNS_16Flash_fwd_paramsE)
        .other          _ZN5flash24flash_fwd_splitkv_kernelI23Flash_fwd_kernel_traitsILi64ELi64ELi256ELi4ELb0ELb0EN7cutlass6half_tE19Flash_kernel_traitsILi64ELi64ELi256ELi4ES3_EELb1ELb0ELb0ELb0ELb1ELb1ELb1ELb0EEEvNS_16Flash_fwd_paramsE,@"STO_CUDA_ENTRY STV_DEFAULT"
_ZN5flash24flash_fwd_splitkv_kernelI23Flash_fwd_kernel_traitsILi64ELi64ELi256ELi4ELb0ELb0EN7cutlass6half_tE19Flash_kernel_traitsILi64ELi64ELi256ELi4ES3_EELb1ELb0ELb0ELb0ELb1ELb1ELb1ELb0EEEvNS_16Flash_fwd_paramsE:
.text._ZN5flash24flash_fwd_splitkv_kernelI23Flash_fwd_kernel_traitsILi64ELi64ELi256ELi4ELb0ELb0EN7cutlass6half_tE19Flash_kernel_traitsILi64ELi64ELi256ELi4ES3_EELb1ELb0ELb0ELb0ELb1ELb1ELb1ELb0EEEvNS_16Flash_fwd_paramsE:
[----:B------:R-:W-:Y:S02]  /*0000*/  MOV R1, c[0x0][0x28] ;  /* 0x00000a0000017a02 */ /* 0x000fe40000000f00 */
[----:B------:R-:W1:Y:S01]  /*0010*/  I2F.U32.RP R2, c[0x0][0x1c0] ;  /* 0x0000700000027b06 */ /* 0x000e620000209000 */
[----:B------:R-:W2:Y:S01]  /*0020*/  S2R R15, SR_CTAID.Z ;  /* 0x00000000000f7919 */ /* 0x000ea20000002700 */
[----:B------:R-:W-:Y:S01]  /*0030*/  ISETP.NE.U32.AND P1, PT, RZ, c[0x0][0x1c0], PT ;  /* 0x00007000ff007a0c */ /* 0x000fe20003f25070 */
[----:B------:R-:W-:Y:S01]  /*0040*/  IMAD.MOV.U32 R12, RZ, RZ, 0x4 ;  /* 0x00000004ff0c7424 */ /* 0x000fe200078e00ff */
[----:B------:R-:W-:Y:S01]  /*0050*/  ULDC.64 UR12, c[0x0][0x118] ;  /* 0x00004600000c7ab9 */ /* 0x000fe20000000a00 */
[----:B------:R-:W-:Y:S01]  /*0060*/  IMAD.MOV.U32 R11, RZ, RZ, -0x1 ;  /* 0xffffffffff0b7424 */ /* 0x000fe200078e00ff */
[----:B------:R-:W-:Y:S02]  /*0070*/  IADD3 R1, R1, -0x50, RZ ;  /* 0xffffffb001017810 */ /* 0x000fe40007ffe0ff */
        /* <DEDUP_REMOVED lines=14> */
[----:B------:R-:W-:Y:S02]  /*0160*/  ISETP.GE.U32.AND P0, PT, R0, c[0x0][0x1c0], PT ;  /* 0x0000700000007a0c */ /* 0x000fe40003f06070 */
        /* <DEDUP_REMOVED lines=9> */
[----:B------:R-:W-:Y:S01]  /*0200*/  ISETP.EQ.OR.EX P1, PT, RZ, c[0x0][0x24c], !P3, P1 ;  /* 0x00009300ff007a0c */ /* 0x000fe20005f22710 */
[----:B------:R1:W-:Y:S01]  /*0210*/  STL [R1+0x28], R16 ;  /* 0x0000281001007387 */ /* 0x0003e20000100800 */
[----:B------:R-:W-:Y:S01]  /*0220*/  ISETP.NE.AND.EX P0, PT, RZ, c[0x0][0x254], PT, P0 ;  /* 0x00009500ff007a0c */ /* 0x000fe20003f05300 */
[----:B------:R-:W-:-:S02]  /*0230*/  IMAD.WIDE R6, R16, R12, c[0x0][0x248] ;  /* 0x0000920010067625 */ /* 0x000fc400078e020c */
[----:B------:R2:W3:Y:S04]  /*0240*/  @P2 LDG.E R11, [R2.64] ;  /* 0x0000000c020b2981 */ /* 0x0004e8000c1e1900 */
[----:B------:R2:W3:Y:S01]  /*0250*/  @P2 LDG.E R4, [R2.64+0x4] ;  /* 0x0000040c02042981 */ /* 0x0004e2000c1e1900 */
[----:B------:R-:W-:-:S03]  /*0260*/  IMAD.MOV.U32 R8, RZ, RZ, RZ ;  /* 0x000000ffff087224 */ /* 0x000fc600078e00ff */
[----:B------:R1:W5:Y:S04]  /*0270*/  @!P1 LDG.E R10, [R6.64] ;  /* 0x0000000c060a9981 */ /* 0x000368000c1e1900 */
[----:B------:R-:W4:Y:S04]  /*0280*/  S2R R18, SR_CTAID.X ;  /* 0x0000000000127919 */ /* 0x000f280000002500 */
[----:B------:R-:W1:Y:S01]  /*0290*/  S2R R9, SR_CTAID.Y ;  /* 0x0000000000097919 */ /* 0x000e620000002600 */
[----:B--2---:R-:W-:-:S05]  /*02a0*/  @P0 IMAD.WIDE R2, R16, R12, c[0x0][0x250] ;  /* 0x0000940010020625 */ /* 0x004fca00078e020c */
[----:B------:R2:W5:Y:S01]  /*02b0*/  @P0 LDG.E R8, [R2.64] ;  /* 0x0000000c02080981 */ /* 0x000562000c1e1900 */
[----:B------:R-:W-:-:S04]  /*02c0*/  ISETP.NE.U32.AND P0, PT, RZ, c[0x0][0x248], PT ;  /* 0x00009200ff007a0c */ /* 0x000fc80003f05070 */
[----:B------:R-:W-:Y:S01]  /*02d0*/  ISETP.NE.AND.EX P0, PT, RZ, c[0x0][0x24c], PT, P0 ;  /* 0x00009300ff007a0c */ /* 0x000fe20003f05300 */
[----:B------:R-:W-:-:S04]  /*02e0*/  IMAD.MOV R0, RZ, RZ, -R16 ;  /* 0x000000ffff007224 */ /* 0x000fc800078e0a10 */
[----:B------:R-:W-:Y:S02]  /*02f0*/  IMAD R15, R0, c[0x0][0x1c0], R15 ;  /* 0x00007000000f7a24 */ /* 0x000fe400078e020f */
[----:B---3--:R-:W-:Y:S02]  /*0300*/  @P2 IMAD.IADD R90, R4, 0x1, -R11 ;  /* 0x00000001045a2824 */ /* 0x008fe400078e0a0b */
[----:B------:R-:W-:-:S04]  /*0310*/  @!P2 IMAD.MOV.U32 R90, RZ, RZ, c[0x0][0x214] ;  /* 0x00008500ff5aa624 */ /* 0x000fc800078e00ff */
[----:B------:R-:W-:Y:S05]  /*0320*/  @!P0 BRA `(.L_x_3443) ;  /* 0x0000004000008947 */ /* 0x000fea0003800000 */
[----:B-12-4-:R-:W2:Y:S02]  /*0330*/  @P3 LDG.E R0, [R6.64+0x4] ;  /* 0x0000040c06003981 */ /* 0x016ea4000c1e1900 */
[----:B--2--5:R-:W-:-:S06]  /*0340*/  @P3 IADD3 R4, R0, -R10, RZ ;  /* 0x8000000a00043210 */ /* 0x024fcc0007ffe0ff */
[----:B------:R1:W5:Y:S01]  /*0350*/  @!P3 LDG.E R4, [R6.64] ;  /* 0x0000000c0604b981 */ /* 0x000362000c1e1900 */
[----:B------:R-:W-:Y:S05]  /*0360*/  BRA `(.L_x_3444) ;  /* 0x0000001000007947 */ /* 0x000fea0003800000 */
.L_x_3443:
[----:B-12-4-:R-:W-:Y:S02]  /*0370*/  MOV R4, c[0x0][0x218] ;  /* 0x0000860000047a02 */ /* 0x016fe40000000f00 */
.L_x_3444:
[----:B------:R-:W-:-:S04]  /*0380*/  ISETP.NE.U32.AND P2, PT, RZ, c[0x0][0x258], PT ;  /* 0x00009600ff007a0c */ /* 0x000fc80003f45070 */
[----:B------:R-:W-:-:S13]  /*0390*/  ISETP.NE.AND.EX P2, PT, RZ, c[0x0][0x25c], PT, P2 ;  /* 0x00009700ff007a0c */ /* 0x000fda0003f45320 */
[----:B------:R-:W-:-:S06]  /*03a0*/  @P2 IMAD.WIDE R2, R16, R12, c[0x0][0x258] ;  /* 0x0000960010022625 */ /* 0x000fcc00078e020c */
        /* <DEDUP_REMOVED lines=9> */
[----:B-1----:R-:W-:Y:S01]  /*0440*/  IABS R6, c[0x0][0x10] ;  /* 0x0000040000067a13 */ /* 0x002fe20000000000 */
        /* <DEDUP_REMOVED lines=31> */
[----:B------:R-:W-:Y:S02]  /*0640*/  IADD3 R2, R2, c[0x0][0x2e8], R88 ;  /* 0x0000ba0002027a10 */ /* 0x000fe40007ffe058 */
[----:B------:R-:W-:Y:S02]  /*0650*/  @P2 IADD3 R0, R0, 0x1, RZ ;  /* 0x0000000100002810 */ /* 0x000fe40007ffe0ff */
[----:B------:R-:W-:Y:S02]  /*0660*/  SHF.R.S32.HI R3, RZ, 0x1f, R2 ;  /* 0x0000001fff037819 */ /* 0x000fe40000011402 */
[----:B------:R-:W-:Y:S01]  /*0670*/  SHF.R.S32.HI R4, RZ, 0x8, R4 ;  /* 0x00000008ff047819 */ /* 0x000fe20000011404 */
[----:B------:R-:W-:Y:S01]  /*0680*/  @!P0 IMAD.MOV R0, RZ, RZ, -R0 ;  /* 0x000000ffff008224 */ /* 0x000fe200078e0a00 */
[----:B------:R-:W-:-:S02]  /*0690*/  @!P1 LOP3.LUT R0, RZ, c[0x0][0x10], RZ, 0x33, !PT ;  /* 0x00000400ff009a12 */ /* 0x000fc400078e33ff */
[----:B------:R-:W-:-:S03]  /*06a0*/  LEA.HI R2, R3, R2, RZ, 0x8 ;  /* 0x0000000203027211 */ /* 0x000fc600078f40ff */
[----:B------:R-:W-:-:S04]  /*06b0*/  IMAD R201, R0, R9, RZ ;  /* 0x0000000900c97224 */ /* 0x000fc800078e02ff */
        /* <DEDUP_REMOVED lines=8> */
[----:B-1----:R-:W-:Y:S01]  /*0740*/  SHF.R.S32.HI R4, RZ, 0x1f, R198 ;  /* 0x0000001fff047819 */ /* 0x002fe200000114c6 */
[----:B------:R-:W-:Y:S01]  /*0750*/  IMAD R0, R9, c[0x0][0x210], R16 ;  /* 0x0000840009007a24 */ /* 0x000fe200078e0210 */
[----:B------:R-:W-:Y:S01]  /*0760*/  LOP3.LUT P6, RZ, R198, 0xf, RZ, 0xc0, !PT ;  /* 0x0000000fc6ff7812 */ /* 0x000fe200078cc0ff */
[----:B------:R-:W-:Y:S01]  /*0770*/  IMAD.IADD R6, R90, 0x1, -R199 ;  /* 0x000000015a067824 */ /* 0x000fe200078e0ac7 */
[----:B------:R-:W-:Y:S01]  /*0780*/  LEA.HI R4, R4, R198, RZ, 0x4 ;  /* 0x000000c604047211 */ /* 0x000fe200078f20ff */
[----:B------:R-:W-:-:S03]  /*0790*/  IMAD R0, R0, c[0x0][0x1c0], R15 ;  /* 0x0000700000007a24 */ /* 0x000fc600078e020f */
        /* <DEDUP_REMOVED lines=8> */
[C---:B------:R-:W-:Y:S02]  /*0820*/  IADD3 R8, R0.reuse, 0x10, RZ ;  /* 0x0000001000087810 */ /* 0x040fe40007ffe0ff */
[-C--:B------:R-:W-:Y:S02]  /*0830*/  ISETP.GE.AND P5, PT, R9, R6.reuse, PT ;  /* 0x000000060900720c */ /* 0x080fe40003fa6270 */
[----:B------:R-:W-:Y:S02]  /*0840*/  SHF.R.S32.HI R3, RZ, 0x1f, R2 ;  /* 0x0000001fff037819 */ /* 0x000fe40000011402 */
[----:B------:R-:W-:-:S02]  /*0850*/  ISETP.GE.AND P2, PT, R0, R6, PT ;  /* 0x000000060000720c */ /* 0x000fc40003f46270 */
[----:B------:R-:W-:Y:S01]  /*0860*/  ISETP.GE.AND P1, PT, R8, R6, PT ;  /* 0x000000060800720c */ /* 0x000fe20003f26270 */
[C---:B------:R-:W-:Y:S01]  /*0870*/  IMAD.WIDE R2, R0.reuse, 0x40, R2 ;  /* 0x0000004000027825 */ /* 0x040fe200078e0202 */
[C---:B------:R-:W-:Y:S02]  /*0880*/  IADD3 R11, R0.reuse, 0x20, RZ ;  /* 0x00000020000b7810 */ /* 0x040fe40007ffe0ff */
[----:B------:R-:W-:Y:S02]  /*0890*/  IADD3 R14, R0, 0x28, RZ ;  /* 0x00000028000e7810 */ /* 0x000fe40007ffe0ff */
[C---:B------:R-:W-:Y:S02]  /*08a0*/  IADD3 R2, P0, R4.reuse, R2, RZ ;  /* 0x0000000204027210 */ /* 0x040fe40007f1e0ff */
[----:B------:R-:W-:Y:S02]  /*08b0*/  ISETP.GE.AND P4, PT, R11, R6, PT ;  /* 0x000000060b00720c */ /* 0x000fe40003f86270 */
[----:B------:R-:W-:-:S02]  /*08c0*/  LEA.HI.X.SX32 R3, R4, R3, 0x1, P0 ;  /* 0x0000000304037211 */ /* 0x000fc400000f0eff */
[----:B------:R-:W-:Y:S02]  /*08d0*/  LEA R4, P0, R2, c[0x0][0x1d8], 0x2 ;  /* 0x0000760002047a11 */ /* 0x000fe400078010ff */
[----:B------:R-:W-:Y:S02]  /*08e0*/  IADD3 R13, R0, 0x30, RZ ;  /* 0x00000030000d7810 */ /* 0x000fe40007ffe0ff */
[----:B------:R-:W-:Y:S02]  /*08f0*/  LEA.HI.X R5, R2, c[0x0][0x1dc], R3, 0x2, P0 ;  /* 0x0000770002057a11 */ /* 0x000fe400000f1403 */
[-C--:B------:R-:W-:Y:S02]  /*0900*/  ISETP.GE.AND P0, PT, R12, R6.reuse, PT ;  /* 0x000000060c00720c */ /* 0x080fe40003f06270 */
[----:B------:R-:W-:Y:S01]  /*0910*/  IADD3 R10, R0, 0x38, RZ ;  /* 0x00000038000a7810 */ /* 0x000fe20007ffe0ff */
[----:B------:R-:W-:Y:S01]  /*0920*/  @!P5 STG.E.128 [R4.64+0x800], RZ ;  /* 0x000800ff0400d986 */ /* 0x000fe2000c101d0c */
[----:B------:R-:W-:-:S02]  /*0930*/  ISETP.GE.OR P5, PT, R9, R6, P6 ;  /* 0x000000060900720c */ /* 0x000fc400037a6670 */
[----:B------:R-:W-:Y:S01]  /*0940*/  SHF.R.S32.HI R2, RZ, 0x1f, R7 ;  /* 0x0000001fff027819 */ /* 0x000fe20000011407 */
[----:B------:R-:W-:Y:S01]  /*0950*/  @!P2 STG.E.128 [R4.64], RZ ;  /* 0x000000ff0400a986 */ /* 0x000fe2000c101d0c */
[-C--:B------:R-:W-:Y:S02]  /*0960*/  ISETP.GE.AND P3, PT, R14, R6.reuse, PT ;  /* 0x000000060e00720c */ /* 0x080fe40003f66270 */
[-C--:B------:R-:W-:Y:S01]  /*0970*/  ISETP.GE.AND P2, PT, R13, R6.reuse, PT ;  /* 0x000000060d00720c */ /* 0x080fe20003f46270 */
[----:B------:R-:W-:Y:S01]  /*0980*/  @!P1 STG.E.128 [R4.64+0x1000], RZ ;  /* 0x001000ff04009986 */ /* 0x000fe2000c101d0c */
[----:B------:R-:W-:-:S03]  /*0990*/  ISETP.GE.AND P1, PT, R10, R6, PT ;  /* 0x000000060a00720c */ /* 0x000fc60003f26270 */
[----:B------:R-:W-:Y:S01]  /*09a0*/  @!P0 STG.E.128 [R4.64+0x1800], RZ ;  /* 0x001800ff04008986 */ /* 0x000fe2000c101d0c */
[----:B------:R-:W-:-:S03]  /*09b0*/  IADD3 R3, P0, R7, R0, RZ ;  /* 0x0000000007037210 */ /* 0x000fc60007f1e0ff */
[----:B------:R-:W-:Y:S01]  /*09c0*/  @!P4 STG.E.128 [R4.64+0x2000], RZ ;  /* 0x002000ff0400c986 */ /* 0x000fe2000c101d0c */
[----:B------:R-:W-:Y:S02]  /*09d0*/  LEA.HI.X.SX32 R7, R0, R2, 0x1, P0 ;  /* 0x0000000200077211 */ /* 0x000fe400000f0eff */
[C---:B------:R-:W-:Y:S01]  /*09e0*/  LEA R2, P0, R3.reuse, c[0x0][0x208], 0x2 ;  /* 0x0000820003027a11 */ /* 0x040fe200078010ff */
[----:B------:R-:W-:Y:S01]  /*09f0*/  @!P3 STG.E.128 [R4.64+0x2800], RZ ;  /* 0x002800ff0400b986 */ /* 0x000fe2000c101d0c */
[-C--:B------:R-:W-:Y:S02]  /*0a00*/  ISETP.GE.OR P4, PT, R8, R6.reuse, P6 ;  /* 0x000000060800720c */ /* 0x080fe40003786670 */
[----:B------:R-:W-:Y:S01]  /*0a10*/  LEA.HI.X R3, R3, c[0x0][0x20c], R7, 0x2, P0 ;  /* 0x0000830003037a11 */ /* 0x000fe200000f1407 */
[----:B------:R-:W-:Y:S01]  /*0a20*/  @!P5 IMAD.MOV.U32 R7, RZ, RZ, -0x800000 ;  /* 0xff800000ff07d424 */ /* 0x000fe200078e00ff */
[----:B------:R-:W-:Y:S01]  /*0a30*/  @!P2 STG.E.128 [R4.64+0x3000], RZ ;  /* 0x003000ff0400a986 */ /* 0x000fe2000c101d0c */
[----:B------:R-:W-:-:S02]  /*0a40*/  ISETP.GE.OR P3, PT, R12, R6, P6 ;  /* 0x000000060c00720c */ /* 0x000fc40003766670 */
[-C--:B------:R-:W-:Y:S01]  /*0a50*/  ISETP.GE.OR P2, PT, R11, R6.reuse, P6 ;  /* 0x000000060b00720c */ /* 0x080fe20003746670 */
[----:B------:R1:W-:Y:S01]  /*0a60*/  @!P1 STG.E.128 [R4.64+0x3800], RZ ;  /* 0x003800ff04009986 */ /* 0x0003e2000c101d0c */
[-C--:B------:R-:W-:Y:S02]  /*0a70*/  ISETP.GE.OR P1, PT, R14, R6.reuse, P6 ;  /* 0x000000060e00720c */ /* 0x080fe40003726670 */
[-C--:B------:R-:W-:Y:S01]  /*0a80*/  ISETP.GE.OR P0, PT, R13, R6.reuse, P6 ;  /* 0x000000060d00720c */ /* 0x080fe20003706670 */
[----:B------:R3:W-:Y:S01]  /*0a90*/  @!P5 STG.E [R2.64+0x20], R7 ;  /* 0x000020070200d986 */ /* 0x0007e2000c10190c */
[-C--:B------:R-:W-:Y:S01]  /*0aa0*/  ISETP.GE.OR P5, PT, R0, R6.reuse, P6 ;  /* 0x000000060000720c */ /* 0x080fe200037a6670 */
[----:B------:R-:W-:Y:S01]  /*0ab0*/  @!P4 IMAD.MOV.U32 R0, RZ, RZ, -0x800000 ;  /* 0xff800000ff00c424 */ /* 0x000fe200078e00ff */
[----:B------:R-:W-:-:S04]  /*0ac0*/  ISETP.GE.OR P6, PT, R10, R6, P6 ;  /* 0x000000060a00720c */ /* 0x000fc800037c6670 */
[----:B------:R4:W-:Y:S07]  /*0ad0*/  @!P4 STG.E [R2.64+0x40], R0 ;  /* 0x000040000200c986 */ /* 0x0009ee000c10190c */
[----:B------:R-:W-:-:S05]  /*0ae0*/  @!P5 IMAD.MOV.U32 R8, RZ, RZ, -0x800000 ;  /* 0xff800000ff08d424 */ /* 0x000fca00078e00ff */
[----:B------:R2:W-:Y:S01]  /*0af0*/  @!P5 STG.E [R2.64], R8 ;  /* 0x000000080200d986 */ /* 0x0005e2000c10190c */
[----:B-1----:R-:W-:Y:S02]  /*0b00*/  @!P2 IMAD.MOV.U32 R5, RZ, RZ, -0x800000 ;  /* 0xff800000ff05a424 */ /* 0x002fe400078e00ff */
[----:B------:R-:W-:-:S03]  /*0b10*/  @!P1 IMAD.MOV.U32 R4, RZ, RZ, -0x800000 ;  /* 0xff800000ff049424 */ /* 0x000fc600078e00ff */
[----:B------:R2:W-:Y:S01]  /*0b20*/  @!P2 STG.E [R2.64+0x80], R5 ;  /* 0x000080050200a986 */ /* 0x0005e2000c10190c */
[----:B---3--:R-:W-:-:S03]  /*0b30*/  @!P3 IMAD.MOV.U32 R7, RZ, RZ, -0x800000 ;  /* 0xff800000ff07b424 */ /* 0x008fc600078e00ff */
[----:B------:R2:W-:Y:S01]  /*0b40*/  @!P1 STG.E [R2.64+0xa0], R4 ;  /* 0x0000a00402009986 */ /* 0x0005e2000c10190c */
[----:B----4-:R-:W-:-:S03]  /*0b50*/  @!P0 IMAD.MOV.U32 R0, RZ, RZ, -0x800000 ;  /* 0xff800000ff008424 */ /* 0x010fc600078e00ff */
[----:B------:R2:W-:Y:S04]  /*0b60*/  @!P3 STG.E [R2.64+0x60], R7 ;  /* 0x000060070200b986 */ /* 0x0005e8000c10190c */
[----:B------:R2:W-:Y:S01]  /*0b70*/  @!P0 STG.E [R2.64+0xc0], R0 ;  /* 0x0000c00002008986 */ /* 0x0005e2000c10190c */
[----:B------:R-:W-:Y:S05]  /*0b80*/  @P6 EXIT ;  /* 0x000000000000694d */ /* 0x000fea0003800000 */
[----:B--2---:R-:W-:-:S05]  /*0b90*/  MOV R0, 0xff800000 ;  /* 0xff80000000007802 */ /* 0x004fca0000000f00 */
[----:B------:R-:W-:Y:S01]  /*0ba0*/  STG.E [R2.64+0xe0], R0 ;  /* 0x0000e00002007986 */ /* 0x000fe2000c10190c */
[----:B------:R-:W-:Y:S05]  /*0bb0*/  EXIT ;  /* 0x000000000000794d */ /* 0x000fea0003800000 */
.L_x_3445:
[----:B-1----:R-:W-:Y:S01]  /*0bc0*/  ISETP.NE.U32.AND P2, PT, RZ, c[0x0][0x2c0], PT ;  /* 0x0000b000ff007a0c */ /* 0x002fe20003f45070 */
        /* <DEDUP_REMOVED lines=8> */
[----:B------:R-:W-:Y:S01]  /*0c50*/  IMAD.MOV.U32 R4, RZ, RZ, RZ ;  /* 0x000000ffff047224 */ /* 0x000fe200078e00ff */
[----:B------:R-:W-:Y:S01]  /*0c60*/  PLOP3.LUT P0, PT, PT, PT, PT, 0x8, 0x0 ;  /* 0x000000000000781c */ /* 0x000fe20003f0e170 */
        /* <DEDUP_REMOVED lines=15> */
[----:B------:R-:W3:Y:S01]  /*0d60*/  I2F.RP R2, R203 ;  /* 0x000000cb00027306 */ /* 0x000ee20000209400 */
[----:B------:R-:W-:-:S04]  /*0d70*/  LEA R7, R29, 0xffffff00, 0x8 ;  /* 0xffffff001d077811 */ /* 0x000fc800078e40ff */
[----:B------:R-:W-:-:S03]  /*0d80*/  IABS R4, R7 ;  /* 0x0000000700047213 */ /* 0x000fc60000000000 */
[----:B---3--:R-:W3:Y:S02]  /*0d90*/  MUFU.RCP R2, R2 ;  /* 0x0000000200027308 */ /* 0x008ee40000001000 */
[----:B---3--:R-:W-:-:S06]  /*0da0*/  IADD3 R2, R2, 0xffffffe, RZ ;  /* 0x0ffffffe02027810 */ /* 0x008fcc0007ffe0ff */
[----:B------:R-:W3:Y:S02]  /*0db0*/  F2I.FTZ.U32.TRUNC.NTZ R3, R2 ;  /* 0x0000000200037305 */ /* 0x000ee4000021f000 */
[----:B---3--:R-:W-:Y:S02]  /*0dc0*/  IMAD.MOV R0, RZ, RZ, -R3 ;  /* 0x000000ffff007224 */ /* 0x008fe400078e0a03 */
        /* <DEDUP_REMOVED lines=19> */
[----:B------:R3:W4:Y:S01]  /*0f00*/  LDG.E R6, [R2.64] ;  /* 0x0000000c02067981 */ /* 0x000722000c1e1900 */
[----:B------:R-:W-:Y:S02]  /*0f10*/  IABS R8, c[0x0][0x1c8] ;  /* 0x0000720000087a13 */ /* 0x000fe40000000000 */
[----:B------:R-:W-:Y:S02]  /*0f20*/  IABS R5, R15 ;  /* 0x0000000f00057213 */ /* 0x000fe40000000000 */
[----:B---3--:R-:W3:Y:S08]  /*0f30*/  I2F.RP R2, R8 ;  /* 0x0000000800027306 */ /* 0x008ef00000209400 */
[----:B---3--:R-:W3:Y:S02]  /*0f40*/  MUFU.RCP R2, R2 ;  /* 0x0000000200027308 */ /* 0x008ee40000001000 */
[----:B---3--:R-:W-:-:S06]  /*0f50*/  IADD3 R2, R2, 0xffffffe, RZ ;  /* 0x0ffffffe02027810 */ /* 0x008fcc0007ffe0ff */
[----:B------:R-:W3:Y:S02]  /*0f60*/  F2I.FTZ.U32.TRUNC.NTZ R3, R2 ;  /* 0x0000000200037305 */ /* 0x000ee4000021f000 */
[----:B---3--:R-:W-:Y:S01]  /*0f70*/  IMAD.MOV R0, RZ, RZ, -R3 ;  /* 0x000000ffff007224 */ /* 0x008fe200078e0a03 */
        /* <DEDUP_REMOVED lines=24> */
[----:B----4-:R-:W-:Y:S01]  /*1100*/  SHF.R.S32.HI R5, RZ, 0x1f, R6 ;  /* 0x0000001fff057819 */ /* 0x010fe20000011406 */
[----:B-----5:R-:W-:-:S04]  /*1110*/  IMAD.WIDE.U32 R8, R6, c[0x0][0x180], RZ ;  /* 0x0000600006087a25 */ /* 0x020fc800078e00ff */
[C---:B------:R-:W-:Y:S02]  /*1120*/  IMAD R2, R5.reuse, c[0x0][0x180], RZ ;  /* 0x0000600005027a24 */ /* 0x040fe400078e02ff */
[----:B------:R-:W-:Y:S02]  /*1130*/  IMAD R5, R5, c[0x0][0x188], RZ ;  /* 0x0000620005057a24 */ /* 0x000fe400078e02ff */
[----:B------:R-:W-:-:S05]  /*1140*/  IMAD R2, R6, c[0x0][0x184], R2 ;  /* 0x0000610006027a24 */ /* 0x000fca00078e0202 */
[----:B------:R-:W-:Y:S01]  /*1150*/  IADD3 R3, R9, R2, RZ ;  /* 0x0000000209037210 */ /* 0x000fe20007ffe0ff */
[----:B------:R-:W-:Y:S02]  /*1160*/  IMAD.MOV.U32 R2, RZ, RZ, R8 ;  /* 0x000000ffff027224 */ /* 0x000fe400078e0008 */
[----:B------:R-:W-:Y:S02]  /*1170*/  IMAD R8, R6, c[0x0][0x18c], R5 ;  /* 0x0000630006087a24 */ /* 0x000fe400078e0205 */
[----:B------:R-:W-:-:S04]  /*1180*/  IMAD.WIDE.U32 R2, R20, c[0x0][0x198], R2 ;  /* 0x0000660014027a25 */ /* 0x000fc800078e0002 */
[----:B------:R-:W-:Y:S01]  /*1190*/  IMAD.WIDE.U32 R6, R6, c[0x0][0x188], RZ ;  /* 0x0000620006067a25 */ /* 0x000fe200078e00ff */
[----:B------:R-:W-:-:S03]  /*11a0*/  IADD3 R3, R3, R4, RZ ;  /* 0x0000000403037210 */ /* 0x000fc60007ffe0ff */
[----:B------:R-:W-:Y:S01]  /*11b0*/  IMAD R4, R28, c[0x0][0x1b0], RZ ;  /* 0x00006c001c047a24 */ /* 0x000fe200078e02ff */
[----:B------:R-:W-:Y:S01]  /*11c0*/  IADD3 R12, R7, R8, RZ ;  /* 0x00000008070c7210 */ /* 0x000fe20007ffe0ff */
[----:B------:R-:W-:-:S04]  /*11d0*/  IMAD.WIDE.U32 R2, R0, c[0x0][0x1b0], R2 ;  /* 0x00006c0000027a25 */ /* 0x000fc800078e0002 */
[----:B------:R-:W-:Y:S01]  /*11e0*/  IMAD R4, R0, c[0x0][0x1b4], R4 ;  /* 0x00006d0000047a24 */ /* 0x000fe200078e0204 */
[----:B------:R-:W-:Y:S01]  /*11f0*/  MOV R13, R2 ;  /* 0x00000002000d7202 */ /* 0x000fe20000000f00 */
[----:B------:R-:W-:Y:S02]  /*1200*/  IMAD.MOV.U32 R5, RZ, RZ, R6 ;  /* 0x000000ffff057224 */ /* 0x000fe400078e0006 */
[----:B------:R-:W-:Y:S01]  /*1210*/  IMAD.IADD R14, R3, 0x1, R4 ;  /* 0x00000001030e7824 */ /* 0x000fe200078e0204 */
[----:B------:R-:W-:Y:S05]  /*1220*/  BRA `(.L_x_3447) ;  /* 0x0000048000007947 */ /* 0x000fea0003800000 */
.L_x_3446:
        /* <DEDUP_REMOVED lines=17> */
.L_x_3448:
[----:B------:R-:W-:Y:S02]  /*1340*/  IABS R7, c[0x0][0x1c8] ;  /* 0x0000720000077a13 */ /* 0x000fe40000000000 */
[----:B------:R-:W-:Y:S02]  /*1350*/  IABS R4, R15 ;  /* 0x0000000f00047213 */ /* 0x000fe40000000000 */
[----:B------:R-:W3:Y:S01]  /*1360*/  I2F.RP R2, R7 ;  /* 0x0000000700027306 */ /* 0x000ee20000209400 */
[----:B------:R-:W-:-:S04]  /*1370*/  LEA R20, R29, 0xffffff00, 0x8 ;  /* 0xffffff001d147811 */ /* 0x000fc800078e40ff */
[----:B------:R-:W-:-:S03]  /*1380*/  SHF.R.S32.HI R25, RZ, 0x1f, R20 ;  /* 0x0000001fff197819 */ /* 0x000fc60000011414 */
[----:B---3--:R-:W3:Y:S02]  /*1390*/  MUFU.RCP R2, R2 ;  /* 0x0000000200027308 */ /* 0x008ee40000001000 */
[----:B---3--:R-:W-:-:S06]  /*13a0*/  IADD3 R2, R2, 0xffffffe, RZ ;  /* 0x0ffffffe02027810 */ /* 0x008fcc0007ffe0ff */
[----:B------:R-:W3:Y:S02]  /*13b0*/  F2I.FTZ.U32.TRUNC.NTZ R3, R2 ;  /* 0x0000000200037305 */ /* 0x000ee4000021f000 */
[----:B---3--:R-:W-:Y:S02]  /*13c0*/  IMAD.MOV R0, RZ, RZ, -R3 ;  /* 0x000000ffff007224 */ /* 0x008fe400078e0a03 */
[----:B------:R-:W-:Y:S02]  /*13d0*/  IMAD.MOV.U32 R2, RZ, RZ, RZ ;  /* 0x000000ffff027224 */ /* 0x000fe400078e00ff */
[----:B------:R-:W-:-:S04]  /*13e0*/  IMAD R0, R0, R7, RZ ;  /* 0x0000000700007224 */ /* 0x000fc800078e02ff */
[----:B------:R-:W-:Y:S01]  /*13f0*/  IMAD.HI.U32 R0, R3, R0, R2 ;  /* 0x0000000003007227 */ /* 0x000fe200078e0002 */
[----:B------:R-:W-:-:S03]  /*1400*/  MOV R2, R4 ;  /* 0x0000000400027202 */ /* 0x000fc60000000f00 */
[----:B------:R-:W-:Y:S02]  /*1410*/  IMAD R4, R25, c[0x0][0x198], RZ ;  /* 0x0000660019047a24 */ /* 0x000fe400078e02ff */
[----:B------:R-:W-:-:S04]  /*1420*/  IMAD.HI.U32 R0, R0, R2, RZ ;  /* 0x0000000200007227 */ /* 0x000fc800078e00ff */
[----:B------:R-:W-:Y:S02]  /*1430*/  IMAD.MOV R3, RZ, RZ, -R0 ;  /* 0x000000ffff037224 */ /* 0x000fe400078e0a00 */
[----:B------:R-:W-:Y:S02]  /*1440*/  IMAD R4, R20, c[0x0][0x19c], R4 ;  /* 0x0000670014047a24 */ /* 0x000fe400078e0204 */
[----:B------:R-:W-:Y:S02]  /*1450*/  IMAD R2, R7, R3, R2 ;  /* 0x0000000307027224 */ /* 0x000fe400078e0202 */
[----:B------:R-:W-:-:S03]  /*1460*/  IMAD.MOV.U32 R3, RZ, RZ, R6 ;  /* 0x000000ffff037224 */ /* 0x000fc600078e0006 */
[----:B------:R-:W-:-:S13]  /*1470*/  ISETP.GT.U32.AND P1, PT, R7, R2, PT ;  /* 0x000000020700720c */ /* 0x000fda0003f24070 */
[-C--:B------:R-:W-:Y:S02]  /*1480*/  @!P1 IADD3 R2, R2, -R7.reuse, RZ ;  /* 0x8000000702029210 */ /* 0x080fe40007ffe0ff */
[----:B------:R-:W-:Y:S02]  /*1490*/  @!P1 IADD3 R0, R0, 0x1, RZ ;  /* 0x0000000100009810 */ /* 0x000fe40007ffe0ff */
[----:B------:R-:W-:Y:S02]  /*14a0*/  ISETP.GE.U32.AND P3, PT, R2, R7, PT ;  /* 0x000000070200720c */ /* 0x000fe40003f66070 */
[----:B------:R-:W-:Y:S02]  /*14b0*/  LOP3.LUT R2, R15, c[0x0][0x1c8], RZ, 0x3c, !PT ;  /* 0x000072000f027a12 */ /* 0x000fe400078e3cff */
[----:B------:R-:W-:Y:S02]  /*14c0*/  ISETP.NE.AND P1, PT, RZ, c[0x0][0x1c8], PT ;  /* 0x00007200ff007a0c */ /* 0x000fe40003f25270 */
[----:B------:R-:W-:-:S02]  /*14d0*/  ISETP.GE.AND P2, PT, R2, RZ, PT ;  /* 0x000000ff0200720c */ /* 0x000fc40003f46270 */
[----:B------:R-:W-:Y:S02]  /*14e0*/  MOV R2, R5 ;  /* 0x0000000500027202 */ /* 0x000fe40000000f00 */
[----:B------:R-:W-:-:S03]  /*14f0*/  @P4 IADD3 R7, R8, R10, RZ ;  /* 0x0000000a08074210 */ /* 0x000fc60007ffe0ff */
        /* <DEDUP_REMOVED lines=27> */
.L_x_3447:
[----:B------:R-:W-:Y:S01]  /*16b0*/  ISETP.NE.AND P1, PT, R11, -0x1, PT ;  /* 0xffffffff0b00780c */ /* 0x000fe20003f25270 */
[----:B-----5:R-:W-:Y:S01]  /*16c0*/  IMAD.IADD R9, R90, 0x1, -R199 ;  /* 0x000000015a097824 */ /* 0x020fe200078e0ac7 */
[----:B------:R-:W-:Y:S01]  /*16d0*/  SHF.R.S32.HI R39, RZ, 0x1f, R198 ;  /* 0x0000001fff277819 */ /* 0x000fe200000114c6 */
[----:B------:R-:W-:Y:S01]  /*16e0*/  IMAD.MOV.U32 R196, RZ, RZ, c[0x0][0x198] ;  /* 0x00006600ffc47624 */ /* 0x000fe200078e00ff */
[----:B------:R-:W-:Y:S02]  /*16f0*/  IADD3 R200, R29, -0x1, RZ ;  /* 0xffffffff1dc87810 */ /* 0x000fe40007ffe0ff */
[CC--:B------:R-:W-:Y:S01]  /*1700*/  LEA.HI R7, R39.reuse, R198.reuse, RZ, 0x3 ;  /* 0x000000c627077211 */ /* 0x0c0fe200078f18ff */
[----:B------:R3:W-:Y:S01]  /*1710*/  STL [R1+0x2c], R9 ;  /* 0x00002c0901007387 */ /* 0x0007e20000100800 */
[----:B------:R-:W-:Y:S01]  /*1720*/  LEA.HI R8, R39, R198, RZ, 0x6 ;  /* 0x000000c627087211 */ /* 0x000fe200078f30ff */
[----:B------:R-:W-:Y:S01]  /*1730*/  IMAD.SHL.U32 R89, R200, 0x100, RZ ;  /* 0x00000100c8597824 */ /* 0x000fe200078e00ff */
[----:B------:R-:W-:Y:S01]  /*1740*/  SHF.R.S32.HI R10, RZ, 0x3, R7 ;  /* 0x00000003ff0a7819 */ /* 0x000fe20000011407 */
[----:B------:R-:W-:Y:S01]  /*1750*/  STL [R1+0x8], R200 ;  /* 0x000008c801007387 */ /* 0x000fe20000100800 */
[----:B------:R-:W-:Y:S01]  /*1760*/  MOV R38, c[0x0][0x19c] ;  /* 0x0000670000267a02 */ /* 0x000fe20000000f00 */
[----:B------:R-:W-:Y:S01]  /*1770*/  @P1 IMAD.WIDE.U32 R2, R11, c[0x0][0x190], RZ ;  /* 0x000064000b021a25 */ /* 0x000fe200078e00ff */
[----:B------:R-:W-:-:S02]  /*1780*/  @!P1 SHF.R.S32.HI R0, RZ, 0x1f, R16 ;  /* 0x0000001fff009819 */ /* 0x000fc40000011410 */
[----:B------:R-:W-:Y:S01]  /*1790*/  IADD3 R33, R10, 0x10, RZ ;  /* 0x000000100a217810 */ /* 0x000fe20007ffe0ff */
[----:B------:R-:W-:Y:S01]  /*17a0*/  @P1 IMAD R6, R11, c[0x0][0x194], R3 ;  /* 0x000065000b061a24 */ /* 0x000fe200078e0203 */
[----:B------:R-:W-:Y:S01]  /*17b0*/  @P1 MOV R4, R2 ;  /* 0x0000000200041202 */ /* 0x000fe20000000f00 */
[----:B------:R-:W-:Y:S01]  /*17c0*/  @!P1 IMAD R0, R0, c[0x0][0x178], RZ ;  /* 0x00005e0000009a24 */ /* 0x000fe200078e02ff */
[----:B------:R-:W-:Y:S01]  /*17d0*/  IADD3 R34, R10, 0x20, RZ ;  /* 0x000000200a227810 */ /* 0x000fe20007ffe0ff */
[----:B------:R-:W-:Y:S01]  /*17e0*/  @!P1 IMAD.WIDE.U32 R2, R16, c[0x0][0x178], RZ ;  /* 0x00005e0010029a25 */ /* 0x000fe200078e00ff */
[----:B------:R-:W-:Y:S02]  /*17f0*/  IADD3 R35, R10, 0x30, RZ ;  /* 0x000000300a237810 */ /* 0x000fe40007ffe0ff */
[----:B------:R-:W-:Y:S01]  /*1800*/  SHF.R.S32.HI R11, RZ, 0x1f, R10 ;  /* 0x0000001fff0b7819 */ /* 0x000fe2000001140a */
[----:B------:R-:W-:Y:S01]  /*1810*/  @!P1 IMAD R0, R16, c[0x0][0x17c], R0 ;  /* 0x00005f0010009a24 */ /* 0x000fe200078e0200 */
[----:B------:R-:W-:Y:S01]  /*1820*/  ISETP.GE.AND P3, PT, R34, R9, PT ;  /* 0x000000092200720c */ /* 0x000fe20003f66270 */
[----:B------:R-:W-:Y:S01]  /*1830*/  @!P1 IMAD.MOV.U32 R4, RZ, RZ, R2 ;  /* 0x000000ffff049224 */ /* 0x000fe200078e0002 */
[----:B------:R-:W-:Y:S01]  /*1840*/  LOP3.LUT R2, R7, 0xfffffff8, RZ, 0xc0, !PT ;  /* 0xfffffff807027812 */ /* 0x000fe200078ec0ff */
[----:B------:R-:W-:Y:S01]  /*1850*/  IMAD.WIDE R18, R18, 0x40, R10 ;  /* 0x0000004012127825 */ /* 0x000fe200078e020a */
[----:B------:R-:W-:-:S02]  /*1860*/  @!P1 IADD3 R6, R3, R0, RZ ;  /* 0x0000000003069210 */ /* 0x000fc40007ffe0ff */
[----:B------:R-:W-:Y:S02]  /*1870*/  SHF.R.S32.HI R0, RZ, 0x1f, R15 ;  /* 0x0000001fff007819 */ /* 0x000fe4000001140f */
[----:B------:R-:W-:Y:S02]  /*1880*/  IADD3 R36, -R2, R198, RZ ;  /* 0x000000c602247210 */ /* 0x000fe40007ffe1ff */
[-C--:B------:R-:W-:Y:S01]  /*1890*/  ISETP.GE.AND P1, PT, R33, R9.reuse, PT ;  /* 0x000000092100720c */ /* 0x080fe20003f26270 */
[----:B------:R-:W-:Y:S01]  /*18a0*/  IMAD R7, R0, c[0x0][0x1a8], RZ ;  /* 0x00006a0000077a24 */ /* 0x000fe200078e02ff */
[----:B------:R-:W-:Y:S01]  /*18b0*/  SHF.L.U32 R3, R36, 0x3, RZ ;  /* 0x0000000324037819 */ /* 0x000fe200000006ff */
[C---:B------:R-:W-:Y:S01]  /*18c0*/  IMAD.SHL.U32 R0, R10.reuse, 0x40, RZ ;  /* 0x000000400a007824 */ /* 0x040fe200078e00ff */
[----:B------:R-:W-:Y:S02]  /*18d0*/  ISETP.GE.AND P6, PT, R10, R9, PT ;  /* 0x000000090a00720c */ /* 0x000fe40003fc6270 */
[----:B------:R-:W-:-:S02]  /*18e0*/  IADD3 R2, P5, R3, R4, RZ ;  /* 0x0000000403027210 */ /* 0x000fc40007fbe0ff */
[----:B------:R-:W-:Y:S02]  /*18f0*/  LOP3.LUT R0, R0, 0x1c0, RZ, 0xc0, !PT ;  /* 0x000001c000007812 */ /* 0x000fe400078ec0ff */
[--C-:B------:R-:W-:Y:S02]  /*1900*/  SHF.R.S32.HI R4, RZ, 0x1f, R3.reuse ;  /* 0x0000001fff047819 */ /* 0x100fe40000011403 */
[C---:B------:R-:W-:Y:S02]  /*1910*/  IADD3 R26, P2, R3.reuse, R5, RZ ;  /* 0x00000005031a7210 */ /* 0x040fe40007f5e0ff */
[----:B------:R-:W-:Y:S02]  /*1920*/  LOP3.LUT R5, R0, 0x38, R3, 0xf8, !PT ;  /* 0x0000003800057812 */ /* 0x000fe400078ef803 */
[----:B------:R-:W-:Y:S01]  /*1930*/  IADD3 R22, P4, R3, R13, RZ ;  /* 0x0000000d03167210 */ /* 0x000fe20007f9e0ff */
[C---:B------:R-:W-:Y:S01]  /*1940*/  IMAD.X R3, R4.reuse, 0x1, R6, P5 ;  /* 0x0000000104037824 */ /* 0x040fe200028e0606 */
[----:B------:R-:W-:Y:S01]  /*1950*/  SHF.R.U32.HI R0, RZ, 0x3, R0 ;  /* 0x00000003ff007819 */ /* 0x000fe20000011600 */
[----:B------:R-:W-:Y:S01]  /*1960*/  IMAD.X R27, R4, 0x1, R12, P2 ;  /* 0x00000001041b7824 */ /* 0x000fe200010e060c */
[----:B------:R-:W-:Y:S01]  /*1970*/  ISETP.GE.AND P5, PT, R35, R9, PT ;  /* 0x000000092300720c */ /* 0x000fe20003fa6270 */
[----:B------:R-:W-:Y:S01]  /*1980*/  IMAD R6, R15, c[0x0][0x1ac], R7 ;  /* 0x00006b000f067a24 */ /* 0x000fe200078e0207 */
[----:B------:R-:W-:Y:S01]  /*1990*/  LOP3.LUT R0, R5, R0, RZ, 0x3c, !PT ;  /* 0x0000000005007212 */ /* 0x000fe200078e3cff */
[----:B------:R-:W-:Y:S01]  /*19a0*/  IMAD.WIDE.U32 R2, R15, c[0x0][0x1a8], R2 ;  /* 0x00006a000f027a25 */ /* 0x000fe200078e0002 */
[----:B------:R-:W-:-:S02]  /*19b0*/  SHF.L.U32 R5, R8, 0x3, RZ ;  /* 0x0000000308057819 */ /* 0x000fc400000006ff */
[----:B------:R-:W-:Y:S01]  /*19c0*/  IADD3.X R23, R4, R14, RZ, P4, !PT ;  /* 0x0000000e04177210 */ /* 0x000fe200027fe4ff */
[----:B------:R-:W-:Y:S01]  /*19d0*/  IMAD.IADD R3, R3, 0x1, R6 ;  /* 0x0000000103037824 */ /* 0x000fe200078e0206 */
[----:B------:R-:W-:Y:S01]  /*19e0*/  LOP3.LUT R237, R0, 0xfffffe00, R5, 0xf8, !PT ;  /* 0xfffffe0000ed7812 */ /* 0x000fe200078ef805 */
[----:B------:R-:W-:Y:S01]  /*19f0*/  @!P6 IMAD R7, R19, c[0x0][0x190], RZ ;  /* 0x000064001307ea24 */ /* 0x000fe200078e02ff */
[C---:B------:R-:W-:Y:S01]  /*1a00*/  @!P1 IADD3 R0, P2, R18.reuse, 0x10, RZ ;  /* 0x0000001012009810 */ /* 0x040fe20007f5e0ff */
[--C-:B------:R-:W-:Y:S01]  /*1a10*/  @!P1 IMAD.MOV.U32 R5, RZ, RZ, R3.reuse ;  /* 0x000000ffff059224 */ /* 0x100fe200078e0003 */
[C---:B------:R-:W-:Y:S01]  /*1a20*/  @!P3 IADD3 R14, P4, R18.reuse, 0x20, RZ ;  /* 0x00000020120eb810 */ /* 0x040fe20007f9e0ff */
[--C-:B---3--:R-:W-:Y:S01]  /*1a30*/  @!P3 IMAD.MOV.U32 R9, RZ, RZ, R3.reuse ;  /* 0x000000ffff09b224 */ /* 0x108fe200078e0003 */
[-C--:B------:R-:W-:Y:S01]  /*1a40*/  @!P1 IADD3.X R15, RZ, R19.reuse, RZ, P2, !PT ;  /* 0x00000013ff0f9210 */ /* 0x080fe200017fe4ff */
[----:B------:R-:W-:Y:S01]  /*1a50*/  @!P5 IMAD.MOV.U32 R13, RZ, RZ, R3 ;  /* 0x000000ffff0dd224 */ /* 0x000fe200078e0003 */
[C---:B------:R-:W-:Y:S01]  /*1a60*/  @!P5 IADD3 R16, P2, R18.reuse, 0x30, RZ ;  /* 0x000000301210d810 */ /* 0x040fe20007f5e0ff */
[----:B------:R-:W-:Y:S01]  /*1a70*/  @!P3 IMAD.X R6, RZ, RZ, R19, P4 ;  /* 0x000000ffff06b224 */ /* 0x000fe200020e0613 */
[-C--:B------:R-:W-:Y:S01]  /*1a80*/  @!P1 MOV R4, R2.reuse ;  /* 0x0000000200049202 */ /* 0x080fe20000000f00 */
[----:B------:R-:W-:Y:S01]  /*1a90*/  @!P1 IMAD R15, R15, c[0x0][0x190], RZ ;  /* 0x000064000f0f9a24 */ /* 0x000fe200078e02ff */
[----:B------:R-:W-:Y:S01]  /*1aa0*/  @!P5 IADD3.X R19, RZ, R19, RZ, P2, !PT ;  /* 0x00000013ff13d210 */ /* 0x000fe200017fe4ff */
[----:B------:R-:W-:Y:S01]  /*1ab0*/  @!P6 IMAD R24, R18, c[0x0][0x194], R7 ;  /* 0x000065001218ea24 */ /* 0x000fe200078e0207 */
[-C--:B------:R-:W-:Y:S01]  /*1ac0*/  @!P3 MOV R8, R2.reuse ;  /* 0x000000020008b202 */ /* 0x080fe20000000f00 */
[----:B------:R-:W-:Y:S01]  /*1ad0*/  @!P3 IMAD R17, R6, c[0x0][0x190], RZ ;  /* 0x000064000611ba24 */ /* 0x000fe200078e02ff */
[----:B------:R-:W-:Y:S01]  /*1ae0*/  @!P5 MOV R12, R2 ;  /* 0x00000002000cd202 */ /* 0x000fe20000000f00 */
[----:B------:R-:W-:Y:S01]  /*1af0*/  @!P1 IMAD R21, R0, c[0x0][0x194], R15 ;  /* 0x0000650000159a24 */ /* 0x000fe200078e020f */
[----:B------:R-:W-:Y:S01]  /*1b00*/  IADD3 R32, P4, R10, R20, RZ ;  /* 0x000000140a207210 */ /* 0x000fe20007f9e0ff */
[----:B------:R-:W-:Y:S01]  /*1b10*/  @!P1 IMAD.WIDE.U32 R4, R0, c[0x0][0x190], R4 ;  /* 0x0000640000049a25 */ /* 0x000fe200078e0004 */
[----:B------:R-:W-:-:S02]  /*1b20*/  SHF.L.U32 R237, R237, 0x1, RZ ;  /* 0x00000001eded7819 */ /* 0x000fc400000006ff */
[----:B------:R-:W-:Y:S01]  /*1b30*/  IADD3.X R37, R11, R25, RZ, P4, !PT ;  /* 0x000000190b257210 */ /* 0x000fe200027fe4ff */
[----:B------:R-:W-:Y:S01]  /*1b40*/  @!P6 IMAD.WIDE.U32 R6, R18, c[0x0][0x190], R2 ;  /* 0x000064001206ea25 */ /* 0x000fe200078e0002 */
[C---:B------:R-:W-:Y:S02]  /*1b50*/  IADD3 R30, R10.reuse, 0x50, RZ ;  /* 0x000000500a1e7810 */ /* 0x040fe40007ffe0ff */
[C---:B------:R-:W-:Y:S01]  /*1b60*/  IADD3 R20, R10.reuse, 0x70, RZ ;  /* 0x000000700a147810 */ /* 0x040fe20007ffe0ff */
[----:B------:R-:W-:Y:S01]  /*1b70*/  @!P5 IMAD R0, R19, c[0x0][0x190], RZ ;  /* 0x000064001300da24 */ /* 0x000fe200078e02ff */
[----:B------:R-:W-:Y:S01]  /*1b80*/  IADD3 R19, R10, 0x40, RZ ;  /* 0x000000400a137810 */ /* 0x000fe20007ffe0ff */
[----:B------:R-:W-:Y:S01]  /*1b90*/  @!P3 IMAD.WIDE.U32 R2, R14, c[0x0][0x190], R8 ;  /* 0x000064000e02ba25 */ /* 0x000fe200078e0008 */
[C---:B--2---:R-:W-:Y:S02]  /*1ba0*/  IADD3 R29, R10.reuse, 0xb0, RZ ;  /* 0x000000b00a1d7810 */ /* 0x044fe40007ffe0ff */
[----:B------:R-:W-:Y:S01]  /*1bb0*/  IADD3 R25, R10, 0xe0, RZ ;  /* 0x000000e00a197810 */ /* 0x000fe20007ffe0ff */
[----:B------:R-:W-:Y:S01]  /*1bc0*/  @!P5 IMAD.WIDE.U32 R8, R16, c[0x0][0x190], R12 ;  /* 0x000064001008da25 */ /* 0x000fe200078e000c */
[----:B------:R-:W-:-:S02]  /*1bd0*/  @!P1 LEA R12, P4, R4, c[0x0][0x160], 0x1 ;  /* 0x00005800040c9a11 */ /* 0x000fc400078808ff */
[----:B------:R-:W-:Y:S01]  /*1be0*/  LEA.HI R197, R39, R198, RZ, 0x5 ;  /* 0x000000c627c57211 */ /* 0x000fe200078f28ff */
[----:B------:R-:W-:Y:S01]  /*1bf0*/  @!P1 IMAD.IADD R5, R5, 0x1, R21 ;  /* 0x0000000105059824 */ /* 0x000fe200078e0215 */
[----:B------:R-:W-:Y:S01]  /*1c00*/  IADD3 R21, R10, 0x60, RZ ;  /* 0x000000600a157810 */ /* 0x000fe20007ffe0ff */
[----:B------:R-:W-:Y:S01]  /*1c10*/  @!P3 IMAD R17, R14, c[0x0][0x194], R17 ;  /* 0x000065000e11ba24 */ /* 0x000fe200078e0211 */
[----:B------:R-:W-:Y:S01]  /*1c20*/  @!P6 LEA R14, P2, R6, c[0x0][0x160], 0x1 ;  /* 0x00005800060eea11 */ /* 0x000fe200078408ff */
[----:B------:R-:W-:Y:S01]  /*1c30*/  @!P6 IMAD.IADD R7, R7, 0x1, R24 ;  /* 0x000000010707e824 */ /* 0x000fe200078e0218 */
[----:B------:R-:W-:Y:S01]  /*1c40*/  @!P1 LEA.HI.X R13, R4, c[0x0][0x164], R5, 0x1, P4 ;  /* 0x00005900040d9a11 */ /* 0x000fe200020f0c05 */
[----:B------:R-:W-:Y:S01]  /*1c50*/  @!P5 IMAD R18, R16, c[0x0][0x194], R0 ;  /* 0x000065001012da24 */ /* 0x000fe200078e0200 */
[----:B------:R-:W-:Y:S01]  /*1c60*/  IADD3 R16, -R89, R88, RZ ;  /* 0x0000005859107210 */ /* 0x000fe20007ffe1ff */
[----:B------:R-:W-:Y:S01]  /*1c70*/  IMAD R0, R11, c[0x0][0x198], RZ ;  /* 0x000066000b007a24 */ /* 0x000fe200078e02ff */
[----:B------:R-:W-:Y:S01]  /*1c80*/  @!P6 LEA.HI.X R15, R6, c[0x0][0x164], R7, 0x1, P2 ;  /* 0x00005900060fea11 */ /* 0x000fe200010f0c07 */
[----:B------:R-:W-:Y:S01]  /*1c90*/  IMAD.WIDE.U32 R4, R10, c[0x0][0x198], R22 ;  /* 0x000066000a047a25 */ /* 0x000fe200078e0016 */
[----:B------:R-:W-:-:S02]  /*1ca0*/  ISETP.GE.AND P4, PT, R33, R16, PT ;  /* 0x000000102100720c */ /* 0x000fc40003f86270 */
[----:B------:R-:W-:Y:S01]  /*1cb0*/  @!P3 IADD3 R3, R3, R17, RZ ;  /* 0x000000110303b210 */ /* 0x000fe20007ffe0ff */
[----:B------:R-:W-:Y:S01]  /*1cc0*/  IMAD R0, R10, c[0x0][0x19c], R0 ;  /* 0x000067000a007a24 */ /* 0x000fe200078e0200 */
[C---:B------:R-:W-:Y:S01]  /*1cd0*/  @!P3 LEA R6, P2, R2.reuse, c[0x0][0x160], 0x1 ;  /* 0x000058000206ba11 */ /* 0x040fe200078408ff */
[----:B------:R-:W-:Y:S01]  /*1ce0*/  @!PT LDS RZ, [RZ] ;  /* 0x00000000fffff984 */ /* 0x000fe20000000800 */
[----:B------:R-:W-:Y:S01]  /*1cf0*/  @!PT LDS RZ, [RZ] ;  /* 0x00000000fffff984 */ /* 0x000fe20000000800 */
[----:B------:R-:W-:Y:S01]  /*1d00*/  @!PT LDS RZ, [RZ] ;  /* 0x00000000fffff984 */ /* 0x000fe20000000800 */
[----:B------:R2:W-:Y:S01]  /*1d10*/  @!P6 LDGSTS.E.BYPASS.LTC128B.128 [R237], [R14.64] ;  /* 0x000000000eedefae */ /* 0x0005e2000b901d4c */
[----:B------:R-:W-:Y:S01]  /*1d20*/  MOV R128, R4 ;  /* 0x0000000400807202 */ /* 0x000fe20000000f00 */
[----:B------:R-:W-:Y:S01]  /*1d30*/  IMAD.IADD R129, R5, 0x1, R0 ;  /* 0x0000000105817824 */ /* 0x000fe200078e0200 */
[----:B------:R-:W-:Y:S01]  /*1d40*/  @!P3 LEA.HI.X R7, R2, c[0x0][0x164], R3, 0x1, P2 ;  /* 0x000059000207ba11 */ /* 0x000fe200010f0c03 */
[----:B------:R-:W-:Y:S01]  /*1d50*/  @!P5 IMAD.IADD R3, R9, 0x1, R18 ;  /* 0x000000010903d824 */ /* 0x000fe200078e0212 */
[----:B------:R-:W-:Y:S01]  /*1d60*/  @!P5 LEA R2, P2, R8, c[0x0][0x160], 0x1 ;  /* 0x000058000802da11 */ /* 0x000fe200078408ff */
[----:B------:R3:W-:Y:S01]  /*1d70*/  @!P1 LDGSTS.E.BYPASS.LTC128B.128 [R237+0x800], [R12.64] ;  /* 0x008000000ced9fae */ /* 0x0007e2000b901d4c */
[----:B------:R-:W-:Y:S01]  /*1d80*/  IMAD.SHL.U32 R11, R38, 0x20, RZ ;  /* 0x00000020260b7824 */ /* 0x000fe200078e00ff */
[----:B------:R-:W-:-:S02]  /*1d90*/  @!P4 LEA R0, P1, R196, R128, 0x4 ;  /* 0x00000080c400c211 */ /* 0x000fc400078220ff */
[----:B------:R-:W-:Y:S01]  /*1da0*/  @!P5 LEA.HI.X R3, R8, c[0x0][0x164], R3, 0x1, P2 ;  /* 0x000059000803da11 */ /* 0x000fe200010f0c03 */
[----:B------:R4:W-:Y:S01]  /*1db0*/  @!P3 LDGSTS.E.BYPASS.LTC128B.128 [R237+0x1000], [R6.64] ;  /* 0x0100000006edbfae */ /* 0x0009e2000b901d4c */
[-C--:B------:R-:W-:Y:S02]  /*1dc0*/  ISETP.GE.AND P2, PT, R34, R16.reuse, PT ;  /* 0x000000102200720c */ /* 0x080fe40003f46270 */
[----:B------:R-:W-:Y:S01]  /*1dd0*/  ISETP.GE.AND P3, PT, R10, R16, PT ;  /* 0x000000100a00720c */ /* 0x000fe20003f66270 */
[----:B------:R1:W-:Y:S01]  /*1de0*/  @!P5 LDGSTS.E.BYPASS.LTC128B.128 [R237+0x1800], [R2.64] ;  /* 0x0180000002eddfae */ /* 0x0003e2000b901d4c */
[----:B------:R-:W-:Y:S02]  /*1df0*/  @!P4 LEA.HI.X R4, R196, R129, R38, 0x4, P1 ;  /* 0x00000081c404c211 */ /* 0x000fe400008f2426 */
[----:B------:R-:W-:Y:S02]  /*1e00*/  @!P4 LEA R8, P6, R0, c[0x0][0x168], 0x1 ;  /* 0x00005a000008ca11 */ /* 0x000fe400078c08ff */
[----:B------:R-:W-:-:S02]  /*1e10*/  IADD3 R18, R10, 0x80, RZ ;  /* 0x000000800a127810 */ /* 0x000fc40007ffe0ff */
[----:B------:R-:W-:Y:S02]  /*1e20*/  @!P4 LEA.HI.X R9, R0, c[0x0][0x16c], R4, 0x1, P6 ;  /* 0x00005b000009ca11 */ /* 0x000fe400030f0c04 */
[----:B------:R-:W-:Y:S02]  /*1e30*/  ISETP.GE.AND P6, PT, R35, R16, PT ;  /* 0x000000102300720c */ /* 0x000fe40003fc6270 */
[C---:B------:R-:W-:Y:S02]  /*1e40*/  IADD3 R17, R10.reuse, 0x90, RZ ;  /* 0x000000900a117810 */ /* 0x040fe40007ffe0ff */
[C---:B------:R-:W-:Y:S02]  /*1e50*/  IADD3 R24, R10.reuse, 0xa0, RZ ;  /* 0x000000a00a187810 */ /* 0x040fe40007ffe0ff */
[C---:B------:R-:W-:Y:S02]  /*1e60*/  IADD3 R23, R10.reuse, 0xc0, RZ ;  /* 0x000000c00a177810 */ /* 0x040fe40007ffe0ff */
[----:B------:R-:W-:-:S02]  /*1e70*/  IADD3 R22, R10, 0xf0, RZ ;  /* 0x000000f00a167810 */ /* 0x000fc40007ffe0ff */
[----:B------:R-:W-:Y:S01]  /*1e80*/  SHF.R.S32.HI R185, RZ, 0x5, R197 ;  /* 0x00000005ffb97819 */ /* 0x000fe200000114c5 */
[----:B----4-:R-:W-:Y:S02]  /*1e90*/  IMAD.WIDE.U32 R6, R196, 0x20, RZ ;  /* 0x00000020c4067825 */ /* 0x010fe400078e00ff */
[----:B-1----:R-:W-:Y:S02]  /*1ea0*/  @!P6 MOV R2, R128 ;  /* 0x000000800002e202 */ /* 0x002fe40000000f00 */
[----:B------:R-:W-:Y:S01]  /*1eb0*/  @!P6 IMAD.MOV.U32 R3, RZ, RZ, R129 ;  /* 0x000000ffff03e224 */ /* 0x000fe200078e0081 */
[C---:B------:R-:W-:Y:S02]  /*1ec0*/  @!P2 IADD3 R5, P1, R128.reuse, R6, RZ ;  /* 0x000000068005a210 */ /* 0x040fe40007f3e0ff */
[----:B------:R-:W-:Y:S01]  /*1ed0*/  @!P3 LEA R6, P5, R128, c[0x0][0x168], 0x1 ;  /* 0x00005a008006ba11 */ /* 0x000fe200078a08ff */
[----:B------:R-:W-:Y:S01]  /*1ee0*/  @!P6 IMAD.WIDE.U32 R2, R196, 0x30, R2 ;  /* 0x00000030c402e825 */ /* 0x000fe200078e0002 */
[----:B------:R-:W-:-:S02]  /*1ef0*/  @!P2 IADD3.X R0, R129, R7, R11, P1, !PT ;  /* 0x000000078100a210 */ /* 0x000fc40000ffe40b */
[----:B------:R-:W-:Y:S02]  /*1f00*/  @!P3 LEA.HI.X R7, R128, c[0x0][0x16c], R129, 0x1, P5 ;  /* 0x00005b008007ba11 */ /* 0x000fe400028f0c81 */
[----:B------:R-:W-:Y:S02]  /*1f10*/  @!P2 LEA R4, P1, R5, c[0x0][0x168], 0x1 ;  /* 0x00005a000504aa11 */ /* 0x000fe400078208ff */
[-C--:B------:R-:W-:Y:S01]  /*1f20*/  ISETP.GE.AND P5, PT, R19, R16.reuse, PT ;  /* 0x000000101300720c */ /* 0x080fe20003fa6270 */
[----:B------:R1:W-:Y:S01]  /*1f30*/  @!P3 LDGSTS.E.BYPASS.LTC128B.128 [R237+0x2000], [R6.64] ;  /* 0x0200000006edbfae */ /* 0x0003e2000b901d4c */
[-C--:B------:R-:W-:Y:S02]  /*1f40*/  ISETP.GE.AND P3, PT, R30, R16.reuse, PT ;  /* 0x000000101e00720c */ /* 0x080fe40003f66270 */
[----:B------:R-:W-:Y:S01]  /*1f50*/  @!P2 LEA.HI.X R5, R5, c[0x0][0x16c], R0, 0x1, P1 ;  /* 0x00005b000505aa11 */ /* 0x000fe200008f0c00 */
[----:B------:R-:W-:Y:S01]  /*1f60*/  @!P6 IMAD R0, R38, 0x30, RZ ;  /* 0x000000302600e824 */ /* 0x000fe200078e02ff */
[----:B------:R4:W-:Y:S01]  /*1f70*/  @!P4 LDGSTS.E.BYPASS.LTC128B.128 [R237+0x2800], [R8.64] ;  /* 0x0280000008edcfae */ /* 0x0009e2000b901d4c */
[----:B------:R-:W-:-:S03]  /*1f80*/  ISETP.GE.AND P4, PT, R21, R16, PT ;  /* 0x000000101500720c */ /* 0x000fc60003f86270 */
[----:B------:R-:W-:Y:S01]  /*1f90*/  @!P6 IADD3 R0, R3, R0, RZ ;  /* 0x000000000300e210 */ /* 0x000fe20007ffe0ff */
[----:B------:R2:W-:Y:S04]  /*1fa0*/  @!P2 LDGSTS.E.BYPASS.LTC128B.128 [R237+0x3000], [R4.64] ;  /* 0x0300000004edafae */ /* 0x0005e8000b901d4c */
[----:B------:R-:W-:Y:S02]  /*1fb0*/  @!P3 MOV R3, R129 ;  /* 0x000000810003b202 */ /* 0x000fe40000000f00 */
[----:B-1----:R-:W-:-:S04]  /*1fc0*/  @!P6 LEA R6, P1, R2, c[0x0][0x168], 0x1 ;  /* 0x00005a000206ea11 */ /* 0x002fc800078208ff */
[----:B------:R-:W-:Y:S01]  /*1fd0*/  @!P6 LEA.HI.X R7, R2, c[0x0][0x16c], R0, 0x1, P1 ;  /* 0x00005b000207ea11 */ /* 0x000fe200008f0c00 */
[----:B------:R-:W-:Y:S01]  /*1fe0*/  @!P3 IMAD.MOV.U32 R2, RZ, RZ, R128 ;  /* 0x000000ffff02b224 */ /* 0x000fe200078e0080 */
[----:B------:R-:W-:-:S03]  /*1ff0*/  @!P5 LEA R0, P1, R196, R128, 0x6 ;  /* 0x00000080c400d211 */ /* 0x000fc600078230ff */
[C---:B------:R-:W-:Y:S01]  /*2000*/  @!P3 IMAD.WIDE.U32 R2, R196.reuse, 0x50, R2 ;  /* 0x00000050c402b825 */ /* 0x040fe200078e0002 */
[----:B----4-:R-:W-:Y:S01]  /*2010*/  @!P5 LEA.HI.X R8, R196, R129, R38, 0x6, P1 ;  /* 0x00000081c408d211 */ /* 0x010fe200008f3426 */
[----:B------:R1:W-:Y:S01]  /*2020*/  @!P6 LDGSTS.E.BYPASS.LTC128B.128 [R237+0x3800], [R6.64] ;  /* 0x0380000006edefae */ /* 0x0003e2000b901d4c */
[----:B--2---:R-:W-:Y:S01]  /*2030*/  @!P5 LEA R4, P2, R0, c[0x0][0x168], 0x1 ;  /* 0x00005a000004da11 */ /* 0x004fe200078408ff */
[----:B------:R-:W-:Y:S01]  /*2040*/  @!P3 IMAD R5, R38, 0x50, RZ ;  /* 0x000000502605b824 */ /* 0x000fe200078e02ff */
[----:B---3--:R-:W-:Y:S02]  /*2050*/  @!P3 LEA R12, P1, R2, c[0x0][0x168], 0x1 ;  /* 0x00005a00020cba11 */ /* 0x008fe400078208ff */
        /* <DEDUP_REMOVED lines=166> */
[-C--:B------:R-:W-:Y:S01]  /*2ac0*/  @!P5 LEA.HI.X R9, R0, R41.reuse, R4, 0x7, P1 ;  /* 0x000000290009d211 */ /* 0x080fe200008f3c04 */
[----:B------:R-:W-:Y:S01]  /*2ad0*/  @!P3 IMAD.MOV.U32 R4, RZ, RZ, c[0x0][0x1a0] ;  /* 0x00006800ff04b624 */ /* 0x000fe200078e00ff */
[----:B------:R-:W-:Y:S01]  /*2ae0*/  ISETP.GE.AND P1, PT, R17, R16, PT ;  /* 0x000000101100720c */ /* 0x000fe20003f26270 */
        /* <DEDUP_REMOVED lines=27> */
[----:B------:R-:W-:-:S05]  /*2ca0*/  @!P3 IMAD.IADD R5, R5, 0x1, R0 ;  /* 0x000000010505b824 */ /* 0x000fca00078e0200 */
        /* <DEDUP_REMOVED lines=13> */
[----:B------:R-:W-:Y:S02]  /*2d80*/  @!P3 MOV R12, c[0x0][0x1a0] ;  /* 0x00006800000cba02 */ /* 0x000fe40000000f00 */
[----:B------:R-:W-:Y:S01]  /*2d90*/  @!P3 MOV R17, c[0x0][0x1a4] ;  /* 0x000069000011ba02 */ /* 0x000fe20000000f00 */
[----:B---3--:R-:W-:Y:S01]  /*2da0*/  IMAD.IADD R4, R198, 0x1, -R0 ;  /* 0x00000001c6047824 */ /* 0x008fe200078e0a00 */
[----:B------:R-:W-:Y:S02]  /*2db0*/  @!P6 MOV R0, c[0x0][0x1a0] ;  /* 0x000068000000ea02 */ /* 0x000fe40000000f00 */
[----:B------:R-:W-:Y:S02]  /*2dc0*/  SHF.R.S32.HI R5, RZ, 0x4, R6 ;  /* 0x00000004ff057819 */ /* 0x000fe40000011406 */
[----:B------:R-:W-:-:S02]  /*2dd0*/  SHF.R.S32.HI R7, RZ, 0x1f, R4 ;  /* 0x0000001fff077819 */ /* 0x000fc40000011404 */
[C---:B------:R-:W-:Y:S01]  /*2de0*/  @!P6 LEA R6, P2, R0.reuse, R40, 0x8 ;  /* 0x000000280006e211 */ /* 0x040fe200078440ff */
[----:B--2---:R-:W-:Y:S01]  /*2df0*/  @!P6 IMAD.MOV.U32 R2, RZ, RZ, c[0x0][0x1a4] ;  /* 0x00006900ff02e624 */ /* 0x004fe200078e00ff */
[----:B------:R-:W-:Y:S02]  /*2e00*/  LEA.HI R18, R7, R4, RZ, 0x3 ;  /* 0x0000000407127211 */ /* 0x000fe400078f18ff */
        /* <DEDUP_REMOVED lines=40> */
[----:B------:R-:W-:Y:S01]  /*3090*/  LEA R0, R8, R10, 0x9 ;  /* 0x0000000a08007211 */ /* 0x000fe200078e48ff */
[----:B------:R-:W-:Y:S01]  /*30a0*/  @!P2 IMAD.MOV.U32 R8, RZ, RZ, c[0x0][0x1a0] ;  /* 0x00006800ff08a624 */ /* 0x000fe200078e00ff */
[----:B------:R-:W-:Y:S01]  /*30b0*/  LOP3.LUT R92, R3, R2, RZ, 0x3c, !PT ;  /* 0x00000002035c7212 */ /* 0x000fe200078e3cff */
[----:B------:R-:W-:Y:S01]  /*30c0*/  @!P5 IMAD.MOV.U32 R3, RZ, RZ, R41 ;  /* 0x000000ffff03d224 */ /* 0x000fe200078e0029 */
[----:B------:R-:W-:Y:S01]  /*30d0*/  @!P5 MOV R2, R40 ;  /* 0x000000280002d202 */ /* 0x000fe20000000f00 */
[----:B------:R-:W-:Y:S01]  /*30e0*/  @!P6 IMAD.MOV.U32 R10, RZ, RZ, c[0x0][0x1a0] ;  /* 0x00006800ff0ae624 */ /* 0x000fe200078e00ff */
[----:B------:R-:W-:-:S03]  /*30f0*/  SHF.L.U32 R134, R0, 0x1, RZ ;  /* 0x0000000100867819 */ /* 0x000fc600000006ff */
[----:B--2---:R-:W-:Y:S01]  /*3100*/  @!P5 IMAD.WIDE.U32 R6, R4, 0x140, R2 ;  /* 0x000001400406d825 */ /* 0x004fe200078e0002 */
[----:B------:R-:W-:Y:S02]  /*3110*/  @!P4 MOV R3, R41 ;  /* 0x000000290003c202 */ /* 0x000fe40000000f00 */
[----:B------:R-:W-:Y:S01]  /*3120*/  IADD3 R217, R134, 0x2040, RZ ;  /* 0x0000204086d97810 */ /* 0x000fe20007ffe0ff */
        /* <DEDUP_REMOVED lines=8> */
[----:B------:R-:W-:-:S03]  /*31b0*/  @!P3 MOV R3, R41 ;  /* 0x000000290003b202 */ /* 0x000fc60000000f00 */
[----:B------:R-:W-:Y:S02]  /*31c0*/  @P4 STS.128 [R237+0xf800], RZ ;  /* 0x00f800ffed004388 */ /* 0x000fe40000000c00 */
[----:B------:R-:W-:Y:S01]  /*31d0*/  @!P3 IMAD.WIDE.U32 R12, R12, 0x180, R2 ;  /* 0x000001800c0cb825 */ /* 0x000fe200078e0002 */
[----:B------:R-:W-:Y:S02]  /*31e0*/  @!P2 MOV R2, R40 ;  /* 0x000000280002a202 */ /* 0x000fe40000000f00 */
[----:B------:R-:W-:-:S05]  /*31f0*/  @!P2 MOV R3, R41 ;  /* 0x000000290003a202 */ /* 0x000fca0000000f00 */
        /* <DEDUP_REMOVED lines=9> */
[----:B------:R-:W-:Y:S02]  /*3290*/  @!P3 IMAD R3, R17, 0x180, RZ ;  /* 0x000001801103b824 */ /* 0x000fe400078e02ff */
[----:B------:R-:W-:Y:S01]  /*32a0*/  @!P6 IMAD.MOV.U32 R17, RZ, RZ, c[0x0][0x1a4] ;  /* 0x00006900ff11e624 */ /* 0x000fe200078e00ff */
[----:B------:R-:W-:Y:S01]  /*32b0*/  @!P4 IADD3 R5, R5, R2, RZ ;  /* 0x000000020505c210 */ /* 0x000fe20007ffe0ff */
[----:B------:R-:W-:Y:S01]  /*32c0*/  @!P2 IMAD R16, R16, 0x1a0, RZ ;  /* 0x000001a01010a824 */ /* 0x000fe200078e02ff */
[----:B------:R-:W-:Y:S01]  /*32d0*/  @!P3 IADD3 R3, R13, R3, RZ ;  /* 0x000000030d03b210 */ /* 0x000fe20007ffe0ff */
[----:B------:R-:W-:Y:S01]  /*32e0*/  @!P1 IMAD.MOV.U32 R13, RZ, RZ, c[0x0][0x1a4] ;  /* 0x00006900ff0d9624 */ /* 0x000fe200078e00ff */
[----:B------:R-:W-:Y:S01]  /*32f0*/  @!P3 MOV R2, R12 ;  /* 0x0000000c0002b202 */ /* 0x000fe20000000f00 */
[----:B------:R-:W-:Y:S01]  /*3300*/  @!P6 IMAD R17, R17, 0x1c0, RZ ;  /* 0x000001c01111e824 */ /* 0x000fe200078e02ff */
[----:B------:R-:W-:Y:S01]  /*3310*/  @!P2 IADD3 R9, R9, R16, RZ ;  /* 0x000000100909a210 */ /* 0x000fe20007ffe0ff */
[----:B------:R-:W-:Y:S01]  /*3320*/  @!P1 IMAD R12, R13, 0x1e0, RZ ;  /* 0x000001e00d0c9824 */ /* 0x000fe200078e02ff */
[----:B------:R-:W-:Y:S01]  /*3330*/  SHF.L.U32 R16, R18, 0x6, RZ ;  /* 0x0000000612107819 */ /* 0x000fe200000006ff */
[----:B------:R-:W-:Y:S01]  /*3340*/  @!PT LDS RZ, [RZ] ;  /* 0x00000000fffff984 */ /* 0x000fe20000000800 */
[----:B------:R-:W-:Y:S01]  /*3350*/  @!PT LDS RZ, [RZ] ;  /* 0x00000000fffff984 */ /* 0x000fe20000000800 */
[----:B------:R-:W-:Y:S01]  /*3360*/  @!PT LDS RZ, [RZ] ;  /* 0x00000000fffff984 */ /* 0x000fe20000000800 */
[----:B------:R2:W-:Y:S01]  /*3370*/  @!P4 LDGSTS.E.BYPASS.LTC128B.128 [R237+0xf800], [R4.64] ;  /* 0x0f80000004edcfae */ /* 0x0005e2000b901d4c */
[----:B------:R-:W-:-:S02]  /*3380*/  @!P6 IMAD.IADD R13, R11, 0x1, R17 ;  /* 0x000000010b0de824 */ /* 0x000fc400078e0211 */
[----:B------:R-:W-:Y:S01]  /*3390*/  LOP3.LUT R91, R16, 0xfffffe00, RZ, 0xc0, !PT ;  /* 0xfffffe00105b7812 */ /* 0x000fe200078ec0ff */
[----:B------:R-:W-:Y:S01]  /*33a0*/  @P3 STS.128 [R237+0x10000], RZ ;  /* 0x010000ffed003388 */ /* 0x000fe20000000c00 */
[----:B------:R-:W-:Y:S01]  /*33b0*/  @!P1 IADD3 R11, R15, R12, RZ ;  /* 0x0000000c0f0b9210 */ /* 0x000fe20007ffe0ff */
[----:B------:R-:W-:Y:S01]  /*33c0*/  @!P6 IMAD.MOV.U32 R12, RZ, RZ, R10 ;  /* 0x000000ffff0ce224 */ /* 0x000fe200078e000a */
[----:B-1----:R-:W-:Y:S01]  /*33d0*/  LEA R6, R185, R91, 0xa ;  /* 0x0000005bb9067211 */ /* 0x002fe200078e50ff */
[----:B------:R-:W-:Y:S01]  /*33e0*/  @!PT LDS RZ, [RZ] ;  /* 0x00000000fffff984 */ /* 0x000fe20000000800 */
[----:B------:R-:W-:Y:S01]  /*33f0*/  @!PT LDS RZ, [RZ] ;  /* 0x00000000fffff984 */ /* 0x000fe20000000800 */
[----:B------:R-:W-:Y:S01]  /*3400*/  @!PT LDS RZ, [RZ] ;  /* 0x00000000fffff984 */ /* 0x000fe20000000800 */
[----:B------:R1:W-:Y:S01]  /*3410*/  @!P3 LDGSTS.E.BYPASS.LTC128B.128 [R237+0x10000], [R2.64] ;  /* 0x1000000002edbfae */ /* 0x0003e2000b901d4c */
[----:B------:R-:W-:-:S03]  /*3420*/  @!P1 MOV R10, R14 ;  /* 0x0000000e000a9202 */ /* 0x000fc60000000f00 */
        /* <DEDUP_REMOVED lines=16> */
[----:B-1----:R-:W-:Y:S01]  /*3530*/  IMAD.IADD R2, R92, 0x1, R6 ;  /* 0x000000015c027824 */ /* 0x002fe200078e0206 */
[----:B------:R-:W-:Y:S01]  /*3540*/  LOP3.LUT P3, RZ, R36, 0x2, RZ, 0xc0, !PT ;  /* 0x0000000224ff7812 */ /* 0x000fe2000786c0ff */
[----:B------:R-:W-:Y:S02]  /*3550*/  LDSM.16.M88.4 R40, [R134+0x2800] ;  /* 0x002800008628783b */ /* 0x000fe40000000200 */
[----:B--2---:R-:W-:-:S02]  /*3560*/  SEL R4, R26, 0xffffffe0, !P2 ;  /* 0xffffffe01a047807 */ /* 0x004fc40005000000 */
[----:B------:R-:W-:Y:S01]  /*3570*/  SHF.L.U32 R218, R2, 0x1, RZ ;  /* 0x0000000102da7819 */ /* 0x000fe200000006ff */
[----:B------:R-:W-:Y:S01]  /*3580*/  IMAD.MOV.U32 R2, RZ, RZ, 0x10 ;  /* 0x00000010ff027424 */ /* 0x000fe200078e00ff */
[----:B------:R-:W-:Y:S01]  /*3590*/  IADD3 R3, R134, 0x2000, RZ ;  /* 0x0000200086037810 */ /* 0x000fe20007ffe0ff */
[----:B------:R-:W-:Y:S01]  /*35a0*/  LDSM.16.M88.4 R72, [R134+0x3000] ;  /* 0x003000008648783b */ /* 0x000fe20000000200 */
[----:B------:R-:W-:Y:S01]  /*35b0*/  ISETP.GT.AND P2, PT, R200, R201, PT ;  /* 0x000000c9c800720c */ /* 0x000fe20003f44270 */
[----:B------:R-:W-:Y:S01]  /*35c0*/  IMAD R219, R4, 0x2, R218 ;  /* 0x0000000204db7824 */ /* 0x000fe200078e02da */
[C---:B------:R-:W-:Y:S01]  /*35d0*/  SEL R0, R2.reuse, 0xfffffff0, !P1 ;  /* 0xfffffff002007807 */ /* 0x040fe20004800000 */
[----:B------:R-:W1:Y:S01]  /*35e0*/  LDSM.16.M88.4 R20, [R218] ;  /* 0x00000000da14783b */ /* 0x000e620000000200 */
[----:B------:R-:W-:Y:S02]  /*35f0*/  SEL R2, R2, 0xfffffff0, !P3 ;  /* 0xfffffff002027807 */ /* 0x000fe40005800000 */
[----:B------:R-:W-:Y:S01]  /*3600*/  LEA R221, R0, R218, 0x1 ;  /* 0x000000da00dd7211 */ /* 0x000fe200078e08ff */
[----:B----4-:R-:W-:Y:S01]  /*3610*/  LDSM.16.M88.4 R12, [R219] ;  /* 0x00000000db0c783b */ /* 0x010fe20000000200 */
[----:B------:R-:W-:-:S02]  /*3620*/  LEA R216, R2, R134, 0x1 ;  /* 0x0000008602d87211 */ /* 0x000fc400078e08ff */
[----:B------:R-:W-:Y:S01]  /*3630*/  LOP3.LUT P1, RZ, R36, 0x4, RZ, 0xc0, !PT ;  /* 0x0000000424ff7812 */ /* 0x000fe2000782c0ff */
[----:B------:R-:W-:Y:S01]  /*3640*/  LDSM.16.M88.4 R16, [R221] ;  /* 0x00000000dd10783b */ /* 0x000fe20000000200 */
[----:B------:R-:W-:-:S03]  /*3650*/  LEA R220, R0, R219, 0x1 ;  /* 0x000000db00dc7211 */ /* 0x000fc600078e08ff */
[----:B---3--:R-:W2:Y:S04]  /*3660*/  LDSM.16.M88.4 R8, [R134+0x2000] ;  /* 0x002000008608783b */ /* 0x008ea80000000200 */
[----:B------:R-:W-:Y:S04]  /*3670*/  LDSM.16.M88.4 R32, [R216+0x2000] ;  /* 0x00200000d820783b */ /* 0x000fe80000000200 */
[----:B------:R-:W-:Y:S01]  /*3680*/  @P1 IADD3 R217, R3, -0x40, RZ ;  /* 0xffffffc003d91810 */ /* 0x000fe20007ffe0ff */
[----:B------:R-:W3:Y:S03]  /*3690*/  LDSM.16.M88.4 R52, [R216+0x2800] ;  /* 0x00280000d834783b */ /* 0x000ee60000000200 */
[----:B------:R-:W-:Y:S01]  /*36a0*/  LEA R215, R2, R217, 0x1 ;  /* 0x000000d902d77211 */ /* 0x000fe200078e08ff */
[----:B------:R-:W4:Y:S01]  /*36b0*/  LDSM.16.M88.4 R48, [R217] ;  /* 0x00000000d930783b */ /* 0x000f220000000200 */
[----:B------:R-:W-:-:S02]  /*36c0*/  IADD3 R236, R217, 0x800, RZ ;  /* 0x00000800d9ec7810 */ /* 0x000fc40007ffe0ff */
[C---:B------:R-:W-:Y:S01]  /*36d0*/  IADD3 R235, R217.reuse, 0x1000, RZ ;  /* 0x00001000d9eb7810 */ /* 0x040fe20007ffe0ff */
[----:B------:R-:W-:Y:S01]  /*36e0*/  LDSM.16.M88.4 R64, [R215] ;  /* 0x00000000d740783b */ /* 0x000fe20000000200 */
[C---:B------:R-:W-:Y:S02]  /*36f0*/  IADD3 R234, R217.reuse, 0x1800, RZ ;  /* 0x00001800d9ea7810 */ /* 0x040fe40007ffe0ff */
[C---:B------:R-:W-:Y:S01]  /*3700*/  IADD3 R233, R217.reuse, 0x2000, RZ ;  /* 0x00002000d9e97810 */ /* 0x040fe20007ffe0ff */
[----:B------:R-:W-:Y:S01]  /*3710*/  LDSM.16.M88.4 R68, [R217+0x800] ;  /* 0x00080000d944783b */ /* 0x000fe20000000200 */
[C---:B------:R-:W-:Y:S02]  /*3720*/  IADD3 R232, R217.reuse, 0x2800, RZ ;  /* 0x00002800d9e87810 */ /* 0x040fe40007ffe0ff */
[C---:B------:R-:W-:Y:S01]  /*3730*/  IADD3 R231, R217.reuse, 0x3000, RZ ;  /* 0x00003000d9e77810 */ /* 0x040fe20007ffe0ff */
[----:B------:R-:W-:Y:S01]  /*3740*/  LDSM.16.M88.4 R56, [R216+0x3000] ;  /* 0x00300000d838783b */ /* 0x000fe20000000200 */
[C---:B------:R-:W-:Y:S01]  /*3750*/  IADD3 R230, R217.reuse, 0x3800, RZ ;  /* 0x00003800d9e67810 */ /* 0x040fe20007ffe0ff */
[----:B-1----:R-:W-:Y:S02]  /*3760*/  HMMA.16816.F32 R36, R20, R40, RZ ;  /* 0x000000281424723c */ /* 0x002fe400000018ff */
[----:B------:R-:W-:Y:S01]  /*3770*/  LDSM.16.M88.4 R76, [R134+0x3800] ;  /* 0x00380000864c783b */ /* 0x000fe20000000200 */
[----:B------:R-:W-:-:S02]  /*3780*/  IADD3 R229, R217, 0x4000, RZ ;  /* 0x00004000d9e57810 */ /* 0x000fc40007ffe0ff */
[C---:B------:R-:W-:Y:S01]  /*3790*/  IADD3 R228, R217.reuse, 0x4800, RZ ;  /* 0x00004800d9e47810 */ /* 0x040fe20007ffe0ff */
[----:B------:R-:W-:Y:S01]  /*37a0*/  LDSM.16.M88.4 R60, [R215+0x800] ;  /* 0x00080000d73c783b */ /* 0x000fe20000000200 */
[C---:B------:R-:W-:Y:S02]  /*37b0*/  IADD3 R227, R217.reuse, 0x5000, RZ ;  /* 0x00005000d9e37810 */ /* 0x040fe40007ffe0ff */
[C---:B------:R-:W-:Y:S01]  /*37c0*/  IADD3 R226, R217.reuse, 0x5800, RZ ;  /* 0x00005800d9e27810 */ /* 0x040fe20007ffe0ff */
[----:B------:R-:W-:Y:S01]  /*37d0*/  LDSM.16.M88.4 R80, [R134+0x4000] ;  /* 0x004000008650783b */ /* 0x000fe20000000200 */
[C---:B------:R-:W-:Y:S01]  /*37e0*/  IADD3 R225, R217.reuse, 0x6000, RZ ;  /* 0x00006000d9e17810 */ /* 0x040fe20007ffe0ff */
[----:B--2---:R-:W-:Y:S02]  /*37f0*/  HMMA.16816.F32 R24, R20, R8, RZ ;  /* 0x000000081418723c */ /* 0x004fe400000018ff */
[----:B------:R-:W-:Y:S01]  /*3800*/  LDSM.16.M88.4 R84, [R134+0x4800] ;  /* 0x004800008654783b */ /* 0x000fe20000000200 */
[----:B------:R-:W-:-:S02]  /*3810*/  IADD3 R224, R217, 0x6800, RZ ;  /* 0x00006800d9e07810 */ /* 0x000fc40007ffe0ff */
[C---:B------:R-:W-:Y:S01]  /*3820*/  IADD3 R223, R217.reuse, 0x7000, RZ ;  /* 0x00007000d9df7810 */ /* 0x040fe20007ffe0ff */
[----:B------:R-:W0:Y:S01]  /*3830*/  LDGDEPBAR ;  /* 0x00000000000079af */ /* 0x000e220000000000 */
[----:B------:R-:W-:Y:S01]  /*3840*/  IADD3 R222, R217, 0x7800, RZ ;  /* 0x00007800d9de7810 */ /* 0x000fe20007ffe0ff */
[----:B------:R-:W-:Y:S02]  /*3850*/  HMMA.16816.F32 R28, R20, R10, RZ ;  /* 0x0000000a141c723c */ /* 0x000fe400000018ff */
[----:B------:R-:W1:Y:S06]  /*3860*/  LDSM.16.M88.4 R8, [R220] ;  /* 0x00000000dc08783b */ /* 0x000e6c0000000200 */
[C---:B---3--:R-:W-:Y:S08]  /*3870*/  HMMA.16816.F32 R44, R16.reuse, R52, R36 ;  /* 0x00000034102c723c */ /* 0x048ff00000001824 */
[C---:B------:R-:W-:Y:S08]  /*3880*/  HMMA.16816.F32 R24, R16.reuse, R32, R24 ;  /* 0x000000201018723c */ /* 0x040ff00000001818 */
[----:B------:R-:W-:Y:S08]  /*3890*/  HMMA.16816.F32 R32, R16, R34, R28 ;  /* 0x000000221020723c */ /* 0x000ff0000000181c */
[----:B------:R-:W-:Y:S08]  /*38a0*/  HMMA.16816.F32 R28, R20, R42, RZ ;  /* 0x0000002a141c723c */ /* 0x000ff000000018ff */
[C---:B----4-:R-:W-:Y:S08]  /*38b0*/  HMMA.16816.F32 R24, R12.reuse, R48, R24 ;  /* 0x000000300c18723c */ /* 0x050ff00000001818 */
[----:B------:R-:W-:Y:S08]  /*38c0*/  HMMA.16816.F32 R40, R12, R50, R32 ;  /* 0x000000320c28723c */ /* 0x000ff00000001820 */
[----:B------:R-:W-:Y:S08]  /*38d0*/  HMMA.16816.F32 R28, R16, R54, R28 ;  /* 0x00000036101c723c */ /* 0x000ff0000000181c */
[----:B------:R-:W-:Y:S08]  /*38e0*/  HMMA.16816.F32 R32, R20, R72, RZ ;  /* 0x000000481420723c */ /* 0x000ff000000018ff */
[----:B-1----:R-:W-:Y:S08]  /*38f0*/  HMMA.16816.F32 R52, R8, R66, R40 ;  /* 0x000000420834723c */ /* 0x002ff00000001828 */
[----:B------:R-:W-:Y:S01]  /*3900*/  HMMA.16816.F32 R40, R20, R74, RZ ;  /* 0x0000004a1428723c */ /* 0x000fe200000018ff */
[----:B------:R-:W-:Y:S07]  /*3910*/  LDSM.16.M88.4 R72, [R217+0x1800] ;  /* 0x00180000d948783b */ /* 0x000fee0000000200 */
[----:B------:R-:W-:Y:S01]  /*3920*/  HMMA.16816.F32 R36, R8, R64, R24 ;  /* 0x000000400824723c */ /* 0x000fe20000001818 */
[----:B------:R-:W1:Y:S07]  /*3930*/  LDSM.16.M88.4 R64, [R217+0x1000] ;  /* 0x00100000d940783b */ /* 0x000e6e0000000200 */
[----:B------:R-:W-:Y:S01]  /*3940*/  HMMA.16816.F32 R24, R12, R68, R44 ;  /* 0x000000440c18723c */ /* 0x000fe2000000182c */
[----:B------:R-:W-:-:S02]  /*3950*/  FMUL.FTZ R52, R52, c[0x0][0x2ec] ;  /* 0x0000bb0034347a20 */ /* 0x000fc40000410000 */
[----:B------:R-:W-:Y:S02]  /*3960*/  FMUL.FTZ R53, R53, c[0x0][0x2ec] ;  /* 0x0000bb0035357a20 */ /* 0x000fe40000410000 */
[----:B------:R-:W-:Y:S01]  /*3970*/  FMUL.FTZ R54, R54, c[0x0][0x2ec] ;  /* 0x0000bb0036367a20 */ /* 0x000fe20000410000 */
[----:B------:R-:W2:Y:S01]  /*3980*/  MUFU.TANH R191, R52 ;  /* 0x0000003400bf7308 */ /* 0x000ea20000002400 */
[----:B------:R-:W-:Y:S01]  /*3990*/  FMUL.FTZ R55, R55, c[0x0][0x2ec] ;  /* 0x0000bb0037377a20 */ /* 0x000fe20000410000 */
[----:B------:R-:W-:Y:S01]  /*39a0*/  HMMA.16816.F32 R44, R12, R70, R28 ;  /* 0x000000460c2c723c */ /* 0x000fe2000000181c */
[----:B------:R-:W3:Y:S05]  /*39b0*/  LDSM.16.M88.4 R68, [R216+0x3800] ;  /* 0x00380000d844783b */ /* 0x000eea0000000200 */
[----:B------:R-:W4:Y:S02]  /*39c0*/  MUFU.TANH R190, R53 ;  /* 0x0000003500be7308 */ /* 0x000f240000002400 */
[----:B------:R-:W-:Y:S01]  /*39d0*/  HMMA.16816.F32 R48, R16, R56, R32 ;  /* 0x000000381030723c */ /* 0x000fe20000001820 */
[----:B------:R-:W-:-:S02]  /*39e0*/  FMUL.FTZ R36, R36, c[0x0][0x2ec] ;  /* 0x0000bb0024247a20 */ /* 0x000fc40000410000 */
[----:B------:R-:W-:Y:S02]  /*39f0*/  FMUL.FTZ R37, R37, c[0x0][0x2ec] ;  /* 0x0000bb0025257a20 */ /* 0x000fe40000410000 */
[----:B------:R-:W-:Y:S01]  /*3a00*/  FMUL.FTZ R38, R38, c[0x0][0x2ec] ;  /* 0x0000bb0026267a20 */ /* 0x000fe20000410000 */
[----:B------:R-:W1:Y:S01]  /*3a10*/  MUFU.TANH R195, R36 ;  /* 0x0000002400c37308 */ /* 0x000e620000002400 */
[----:B------:R-:W-:Y:S01]  /*3a20*/  FMUL.FTZ R39, R39, c[0x0][0x2ec] ;  /* 0x0000bb0027277a20 */ /* 0x000fe20000410000 */
[----:B------:R-:W-:Y:S01]  /*3a30*/  HMMA.16816.F32 R32, R16, R58, R40 ;  /* 0x0000003a1020723c */ /* 0x000fe20000001828 */
[----:B------:R-:W2:Y:S05]  /*3a40*/  LDSM.16.M88.4 R56, [R215+0x1000] ;  /* 0x00100000d738783b */ /* 0x000eaa0000000200 */
[----:B------:R-:W2:Y:S02]  /*3a50*/  MUFU.TANH R194, R37 ;  /* 0x0000002500c27308 */ /* 0x000ea40000002400 */
[----:B------:R-:W-:Y:S06]  /*3a60*/  HMMA.16816.F32 R40, R20, R78, RZ ;  /* 0x0000004e1428723c */ /* 0x000fec00000018ff */
[----:B------:R-:W2:Y:S02]  /*3a70*/  MUFU.TANH R193, R38 ;  /* 0x0000002600c17308 */ /* 0x000ea40000002400 */
[----:B-1----:R-:W-:Y:S06]  /*3a80*/  HMMA.16816.F32 R28, R12, R64, R48 ;  /* 0x000000400c1c723c */ /* 0x002fec0000001830 */
[----:B------:R1:W1:Y:S02]  /*3a90*/  MUFU.TANH R192, R39 ;  /* 0x0000002700c07308 */ /* 0x0002640000002400 */
[----:B------:R-:W-:Y:S06]  /*3aa0*/  HMMA.16816.F32 R24, R8, R60, R24 ;  /* 0x0000003c0818723c */ /* 0x000fec0000001818 */
[----:B------:R-:W2:Y:S02]  /*3ab0*/  MUFU.TANH R189, R54 ;  /* 0x0000003600bd7308 */ /* 0x000ea40000002400 */
[----:B-1----:R-:W-:Y:S06]  /*3ac0*/  HMMA.16816.F32 R36, R20, R76, RZ ;  /* 0x0000004c1424723c */ /* 0x002fec00000018ff */
[----:B------:R1:W1:Y:S01]  /*3ad0*/  MUFU.TANH R188, R55 ;  /* 0x0000003700bc7308 */ /* 0x0002620000002400 */
[----:B------:R-:W-:Y:S09]  /*3ae0*/  LDSM.16.M88.4 R76, [R217+0x2000] ;  /* 0x00200000d94c783b */ /* 0x000ff20000000200 */
[----:B------:R-:W-:-:S02]  /*3af0*/  FMUL.FTZ R24, R24, c[0x0][0x2ec] ;  /* 0x0000bb0018187a20 */ /* 0x000fc40000410000 */
[----:B------:R-:W-:Y:S02]  /*3b00*/  FMUL.FTZ R25, R25, c[0x0][0x2ec] ;  /* 0x0000bb0019197a20 */ /* 0x000fe40000410000 */
[----:B------:R-:W-:Y:S01]  /*3b10*/  FMUL.FTZ R26, R26, c[0x0][0x2ec] ;  /* 0x0000bb001a1a7a20 */ /* 0x000fe20000410000 */
[----:B------:R-:W2:Y:S01]  /*3b20*/  MUFU.TANH R187, R24 ;  /* 0x0000001800bb7308 */ /* 0x000ea20000002400 */
[----:B------:R-:W-:Y:S01]  /*3b30*/  FMUL.FTZ R27, R27, c[0x0][0x2ec] ;  /* 0x0000bb001b1b7a20 */ /* 0x000fe20000410000 */
[----:B-1----:R-:W-:Y:S01]  /*3b40*/  HMMA.16816.F32 R52, R8, R62, R44 ;  /* 0x0000003e0834723c */ /* 0x002fe2000000182c */
[----:B------:R-:W-:Y:S05]  /*3b50*/  LDSM.16.M88.4 R60, [R215+0x1800] ;  /* 0x00180000d73c783b */ /* 0x000fea0000000200 */
[----:B------:R-:W1:Y:S02]  /*3b60*/  MUFU.TANH R186, R25 ;  /* 0x0000001900ba7308 */ /* 0x000e640000002400 */
[----:B------:R-:W-:Y:S01]  /*3b70*/  HMMA.16816.F32 R44, R12, R66, R32 ;  /* 0x000000420c2c723c */ /* 0x000fe20000001820 */
[----:B------:R-:W1:Y:S05]  /*3b80*/  LDSM.16.M88.4 R64, [R216+0x4000] ;  /* 0x00400000d840783b */ /* 0x000e6a0000000200 */
[----:B------:R-:W1:Y:S02]  /*3b90*/  MUFU.TANH R184, R26 ;  /* 0x0000001a00b87308 */ /* 0x000e640000002400 */
[C---:B---3--:R-:W-:Y:S06]  /*3ba0*/  HMMA.16816.F32 R48, R16.reuse, R68, R36 ;  /* 0x000000441030723c */ /* 0x048fec0000001824 */
[----:B------:R2:W3:Y:S02]  /*3bb0*/  MUFU.TANH R183, R27 ;  /* 0x0000001b00b77308 */ /* 0x0004e40000002400 */
[----:B------:R-:W-:Y:S01]  /*3bc0*/  HMMA.16816.F32 R32, R16, R70, R40 ;  /* 0x000000461020723c */ /* 0x000fe20000001828 */
[----:B------:R-:W-:Y:S01]  /*3bd0*/  FMUL.FTZ R52, R52, c[0x0][0x2ec] ;  /* 0x0000bb0034347a20 */ /* 0x000fe20000410000 */
[----:B------:R-:W3:Y:S01]  /*3be0*/  LDSM.16.M88.4 R68, [R216+0x4800] ;  /* 0x00480000d844783b */ /* 0x000ee20000000200 */
[----:B------:R-:W-:-:S02]  /*3bf0*/  FMUL.FTZ R53, R53, c[0x0][0x2ec] ;  /* 0x0000bb0035357a20 */ /* 0x000fc40000410000 */
[----:B------:R-:W-:Y:S01]  /*3c00*/  FMUL.FTZ R54, R54, c[0x0][0x2ec] ;  /* 0x0000bb0036367a20 */ /* 0x000fe20000410000 */
[----:B------:R-:W1:Y:S01]  /*3c10*/  MUFU.TANH R182, R52 ;  /* 0x0000003400b67308 */ /* 0x000e620000002400 */
[----:B------:R-:W-:Y:S01]  /*3c20*/  FMUL.FTZ R55, R55, c[0x0][0x2ec] ;  /* 0x0000bb0037377a20 */ /* 0x000fe20000410000 */
[C---:B------:R-:W-:Y:S06]  /*3c30*/  HMMA.16816.F32 R36, R20.reuse, R80, RZ ;  /* 0x000000501424723c */ /* 0x040fec00000018ff */
[----:B------:R-:W1:Y:S02]  /*3c40*/  MUFU.TANH R181, R53 ;  /* 0x0000003500b57308 */ /* 0x000e640000002400 */
[----:B------:R-:W-:Y:S01]  /*3c50*/  HMMA.16816.F32 R40, R20, R82, RZ ;  /* 0x000000521428723c */ /* 0x000fe200000018ff */
[----:B------:R-:W3:Y:S05]  /*3c60*/  LDSM.16.M88.4 R80, [R134+0x5000] ;  /* 0x005000008650783b */ /* 0x000eea0000000200 */
[----:B------:R-:W1:Y:S02]  /*3c70*/  MUFU.TANH R176, R54 ;  /* 0x0000003600b07308 */ /* 0x000e640000002400 */
[----:B--2---:R-:W-:Y:S06]  /*3c80*/  HMMA.16816.F32 R24, R8, R56, R28 ;  /* 0x000000380818723c */ /* 0x004fec000000181c */
[----:B------:R2:W2:Y:S02]  /*3c90*/  MUFU.TANH R175, R55 ;  /* 0x0000003700af7308 */ /* 0x0004a40000002400 */
[----:B------:R-:W-:Y:S08]  /*3ca0*/  HMMA.16816.F32 R28, R12, R72, R48 ;  /* 0x000000480c1c723c */ /* 0x000ff00000001830 */
[----:B-1----:R-:W-:Y:S08]  /*3cb0*/  HMMA.16816.F32 R48, R16, R64, R36 ;  /* 0x000000401030723c */ /* 0x002ff00000001824 */
[----:B--2---:R-:W-:Y:S01]  /*3cc0*/  HMMA.16816.F32 R52, R8, R58, R44 ;  /* 0x0000003a0834723c */ /* 0x004fe2000000182c */
[----:B------:R-:W1:Y:S01]  /*3cd0*/  LDSM.16.M88.4 R56, [R215+0x2000] ;  /* 0x00200000d738783b */ /* 0x000e620000000200 */
[----:B------:R-:W-:-:S02]  /*3ce0*/  FMUL.FTZ R24, R24, c[0x0][0x2ec] ;  /* 0x0000bb0018187a20 */ /* 0x000fc40000410000 */
[----:B------:R-:W-:Y:S02]  /*3cf0*/  FMUL.FTZ R25, R25, c[0x0][0x2ec] ;  /* 0x0000bb0019197a20 */ /* 0x000fe40000410000 */
[----:B------:R-:W-:Y:S01]  /*3d00*/  FMUL.FTZ R26, R26, c[0x0][0x2ec] ;  /* 0x0000bb001a1a7a20 */ /* 0x000fe20000410000 */
[----:B------:R-:W2:Y:S01]  /*3d10*/  MUFU.TANH R174, R24 ;  /* 0x0000001800ae7308 */ /* 0x000ea20000002400 */
[----:B------:R-:W-:Y:S01]  /*3d20*/  HMMA.16816.F32 R44, R12, R74, R32 ;  /* 0x0000004a0c2c723c */ /* 0x000fe20000001820 */
[----:B------:R-:W1:Y:S01]  /*3d30*/  LDSM.16.M88.4 R72, [R217+0x2800] ;  /* 0x00280000d948783b */ /* 0x000e620000000200 */
[----:B------:R-:W-:-:S05]  /*3d40*/  FMUL.FTZ R27, R27, c[0x0][0x2ec] ;  /* 0x0000bb001b1b7a20 */ /* 0x000fca0000410000 */
[----:B------:R-:W1:Y:S01]  /*3d50*/  MUFU.TANH R173, R25 ;  /* 0x0000001900ad7308 */ /* 0x000e620000002400 */
[----:B------:R-:W-:Y:S01]  /*3d60*/  HMMA.16816.F32 R32, R16, R66, R40 ;  /* 0x000000421020723c */ /* 0x000fe20000001828 */
[----:B------:R-:W1:Y:S06]  /*3d70*/  LDSM.16.M88.4 R64, [R216+0x5000] ;  /* 0x00500000d840783b */ /* 0x000e6c0000000200 */
[----:B------:R-:W1:Y:S01]  /*3d80*/  MUFU.TANH R172, R26 ;  /* 0x0000001a00ac7308 */ /* 0x000e620000002400 */
[----:B------:R-:W-:Y:S01]  /*3d90*/  HMMA.16816.F32 R36, R20, R84, RZ ;  /* 0x000000541424723c */ /* 0x000fe200000018ff */
[----:B------:R-:W-:-:S02]  /*3da0*/  FMUL.FTZ R52, R52, c[0x0][0x2ec] ;  /* 0x0000bb0034347a20 */ /* 0x000fc40000410000 */
[----:B------:R-:W-:Y:S02]  /*3db0*/  FMUL.FTZ R53, R53, c[0x0][0x2ec] ;  /* 0x0000bb0035357a20 */ /* 0x000fe40000410000 */
[----:B------:R-:W-:Y:S02]  /*3dc0*/  FMUL.FTZ R54, R54, c[0x0][0x2ec] ;  /* 0x0000bb0036367a20 */ /* 0x000fe40000410000 */
[----:B------:R-:W-:Y:S01]  /*3dd0*/  FMUL.FTZ R55, R55, c[0x0][0x2ec] ;  /* 0x0000bb0037377a20 */ /* 0x000fe20000410000 */
[----:B------:R-:W-:Y:S01]  /*3de0*/  HMMA.16816.F32 R40, R20, R86, RZ ;  /* 0x000000561428723c */ /* 0x000fe200000018ff */
[----:B------:R2:W1:Y:S01]  /*3df0*/  MUFU.TANH R171, R27 ;  /* 0x0000001b00ab7308 */ /* 0x0004620000002400 */
[----:B------:R-:W1:Y:S07]  /*3e00*/  LDSM.16.M88.4 R84, [R134+0x5800] ;  /* 0x005800008654783b */ /* 0x000e6e0000000200 */
[----:B------:R-:W1:Y:S08]  /*3e10*/  MUFU.TANH R169, R52 ;  /* 0x0000003400a97308 */ /* 0x000e700000002400 */
[----:B------:R-:W1:Y:S01]  /*3e20*/  MUFU.TANH R168, R53 ;  /* 0x0000003500a87308 */ /* 0x000e620000002400 */
[----:B--2---:R-:W-:Y:S07]  /*3e30*/  HMMA.16816.F32 R24, R8, R60, R28 ;  /* 0x0000003c0818723c */ /* 0x004fee000000181c */
[----:B------:R-:W2:Y:S01]  /*3e40*/  MUFU.TANH R163, R54 ;  /* 0x0000003600a37308 */ /* 0x000ea20000002400 */
[----:B------:R-:W-:Y:S07]  /*3e50*/  HMMA.16816.F32 R28, R12, R76, R48 ;  /* 0x0000004c0c1c723c */ /* 0x000fee0000001830 */
[----:B------:R1:W1:Y:S01]  /*3e60*/  MUFU.TANH R162, R55 ;  /* 0x0000003700a27308 */ /* 0x0002620000002400 */
[----:B---3--:R-:W-:Y:S08]  /*3e70*/  HMMA.16816.F32 R48, R16, R68, R36 ;  /* 0x000000441030723c */ /* 0x008ff00000001824 */
[----:B------:R-:W-:Y:S01]  /*3e80*/  HMMA.16816.F32 R36, R20, R80, RZ ;  /* 0x000000501424723c */ /* 0x000fe200000018ff */
[----:B------:R-:W-:-:S02]  /*3e90*/  FMUL.FTZ R24, R24, c[0x0][0x2ec] ;  /* 0x0000bb0018187a20 */ /* 0x000fc40000410000 */
[----:B------:R-:W-:Y:S02]  /*3ea0*/  FMUL.FTZ R25, R25, c[0x0][0x2ec] ;  /* 0x0000bb0019197a20 */ /* 0x000fe40000410000 */
[----:B------:R-:W-:Y:S01]  /*3eb0*/  FMUL.FTZ R26, R26, c[0x0][0x2ec] ;  /* 0x0000bb001a1a7a20 */ /* 0x000fe20000410000 */
[----:B------:R-:W3:Y:S01]  /*3ec0*/  MUFU.TANH R161, R24 ;  /* 0x0000001800a17308 */ /* 0x000ee20000002400 */
[----:B------:R-:W-:Y:S01]  /*3ed0*/  FMUL.FTZ R27, R27, c[0x0][0x2ec] ;  /* 0x0000bb001b1b7a20 */ /* 0x000fe20000410000 */
[----:B-1----:R-:W-:Y:S01]  /*3ee0*/  HMMA.16816.F32 R52, R8, R62, R44 ;  /* 0x0000003e0834723c */ /* 0x002fe2000000182c */
[----:B------:R-:W1:Y:S05]  /*3ef0*/  LDSM.16.M88.4 R60, [R215+0x2800] ;  /* 0x00280000d73c783b */ /* 0x000e6a0000000200 */
[----:B------:R-:W1:Y:S02]  /*3f00*/  MUFU.TANH R158, R25 ;  /* 0x00000019009e7308 */ /* 0x000e640000002400 */
[----:B------:R-:W-:Y:S01]  /*3f10*/  HMMA.16816.F32 R44, R12, R78, R32 ;  /* 0x0000004e0c2c723c */ /* 0x000fe20000001820 */
[----:B------:R-:W1:Y:S05]  /*3f20*/  LDSM.16.M88.4 R76, [R217+0x3000] ;  /* 0x00300000d94c783b */ /* 0x000e6a0000000200 */
[----:B------:R-:W1:Y:S02]  /*3f30*/  MUFU.TANH R157, R26 ;  /* 0x0000001a009d7308 */ /* 0x000e640000002400 */
[----:B------:R-:W-:Y:S01]  /*3f40*/  HMMA.16816.F32 R32, R16, R70, R40 ;  /* 0x000000461020723c */ /* 0x000fe20000001828 */
[----:B------:R-:W1:Y:S05]  /*3f50*/  LDSM.16.M88.4 R68, [R216+0x5800] ;  /* 0x00580000d844783b */ /* 0x000e6a0000000200 */
[----:B------:R2:W1:Y:S02]  /*3f60*/  MUFU.TANH R156, R27 ;  /* 0x0000001b009c7308 */ /* 0x0004640000002400 */
[----:B------:R-:W-:Y:S01]  /*3f70*/  HMMA.16816.F32 R40, R20, R82, RZ ;  /* 0x000000521428723c */ /* 0x000fe200000018ff */
[----:B------:R-:W-:Y:S01]  /*3f80*/  FMUL.FTZ R52, R52, c[0x0][0x2ec] ;  /* 0x0000bb0034347a20 */ /* 0x000fe20000410000 */
[----:B------:R-:W1:Y:S01]  /*3f90*/  LDSM.16.M88.4 R80, [R134+0x6000] ;  /* 0x006000008650783b */ /* 0x000e620000000200 */
[----:B------:R-:W-:-:S02]  /*3fa0*/  FMUL.FTZ R53, R53, c[0x0][0x2ec] ;  /* 0x0000bb0035357a20 */ /* 0x000fc40000410000 */
[----:B------:R-:W-:Y:S01]  /*3fb0*/  FMUL.FTZ R54, R54, c[0x0][0x2ec] ;  /* 0x0000bb0036367a20 */ /* 0x000fe20000410000 */
[----:B------:R-:W1:Y:S01]  /*3fc0*/  MUFU.TANH R155, R52 ;  /* 0x00000034009b7308 */ /* 0x000e620000002400 */
[----:B------:R-:W-:-:S07]  /*3fd0*/  FMUL.FTZ R55, R55, c[0x0][0x2ec] ;  /* 0x0000bb0037377a20 */ /* 0x000fce0000410000 */
[----:B------:R-:W1:Y:S01]  /*3fe0*/  MUFU.TANH R152, R53 ;  /* 0x0000003500987308 */ /* 0x000e620000002400 */
[----:B--2---:R-:W-:Y:S07]  /*3ff0*/  HMMA.16816.F32 R24, R8, R56, R28 ;  /* 0x000000380818723c */ /* 0x004fee000000181c */
[----:B------:R-:W2:Y:S01]  /*4000*/  MUFU.TANH R151, R54 ;  /* 0x0000003600977308 */ /* 0x000ea20000002400 */
[----:B------:R-:W-:Y:S07]  /*4010*/  HMMA.16816.F32 R28, R12, R72, R48 ;  /* 0x000000480c1c723c */ /* 0x000fee0000001830 */
[----:B------:R1:W1:Y:S01]  /*4020*/  MUFU.TANH R150, R55 ;  /* 0x0000003700967308 */ /* 0x0002620000002400 */
[----:B------:R-:W-:Y:S08]  /*4030*/  HMMA.16816.F32 R48, R16, R64, R36 ;  /* 0x000000401030723c */ /* 0x000ff00000001824 */
[----:B------:R-:W-:Y:S01]  /*4040*/  HMMA.16816.F32 R36, R20, R84, RZ ;  /* 0x000000541424723c */ /* 0x000fe200000018ff */
[----:B------:R-:W-:-:S02]  /*4050*/  FMUL.FTZ R24, R24, c[0x0][0x2ec] ;  /* 0x0000bb0018187a20 */ /* 0x000fc40000410000 */
[----:B------:R-:W-:Y:S02]  /*4060*/  FMUL.FTZ R25, R25, c[0x0][0x2ec] ;  /* 0x0000bb0019197a20 */ /* 0x000fe40000410000 */
[----:B------:R-:W-:Y:S01]  /*4070*/  FMUL.FTZ R26, R26, c[0x0][0x2ec] ;  /* 0x0000bb001a1a7a20 */ /* 0x000fe20000410000 */
[----:B------:R-:W2:Y:S01]  /*4080*/  MUFU.TANH R96, R24 ;  /* 0x0000001800607308 */ /* 0x000ea20000002400 */
        /* <DEDUP_REMOVED lines=94> */
[----:B------:R-:W-:Y:S01]  /*4670*/  FMUL.FTZ R52, R52, c[0x0][0x2ec] ;  /* 0x0000bb0034347a20 */ /* 0x000fe20000410000 */
[----:B------:R-:W-:Y:S01]  /*4680*/  HMMA.16816.F32 R40, R20, R82, RZ ;  /* 0x000000521428723c */ /* 0x000fe200000018ff */
[----:B------:R-:W-:Y:S01]  /*4690*/  FMUL.FTZ R53, R53, c[0x0][0x2ec] ;  /* 0x0000bb0035357a20 */ /* 0x000fe20000410000 */
[----:B------:R-:W1:Y:S01]  /*46a0*/  LDSM.16.M88.4 R80, [R134+0x8000] ;  /* 0x008000008650783b */ /* 0x000e620000000200 */
[----:B------:R-:W-:-:S02]  /*46b0*/  FMUL.FTZ R54, R54, c[0x0][0x2ec] ;  /* 0x0000bb0036367a20 */ /* 0x000fc40000410000 */
[----:B------:R-:W-:Y:S01]  /*46c0*/  FMUL.FTZ R55, R55, c[0x0][0x2ec] ;  /* 0x0000bb0037377a20 */ /* 0x000fe20000410000 */
[----:B------:R-:W1:Y:S02]  /*46d0*/  MUFU.TANH R122, R52 ;  /* 0x00000034007a7308 */ /* 0x000e640000002400 */
[----:B--2---:R-:W-:Y:S06]  /*46e0*/  HMMA.16816.F32 R24, R8, R56, R28 ;  /* 0x000000380818723c */ /* 0x004fec000000181c */
[----:B------:R-:W2:Y:S02]  /*46f0*/  MUFU.TANH R123, R53 ;  /* 0x00000035007b7308 */ /* 0x000ea40000002400 */
[----:B------:R-:W-:Y:S06]  /*4700*/  HMMA.16816.F32 R28, R12, R72, R48 ;  /* 0x000000480c1c723c */ /* 0x000fec0000001830 */
[----:B------:R-:W1:Y:S02]  /*4710*/  MUFU.TANH R118, R54 ;  /* 0x0000003600767308 */ /* 0x000e640000002400 */
[----:B------:R-:W-:Y:S06]  /*4720*/  HMMA.16816.F32 R48, R16, R64, R36 ;  /* 0x000000401030723c */ /* 0x000fec0000001824 */
[----:B------:R1:W1:Y:S02]  /*4730*/  MUFU.TANH R119, R55 ;  /* 0x0000003700777308 */ /* 0x0002640000002400 */
        /* <DEDUP_REMOVED lines=13> */
[----:B------:R-:W-:Y:S05]  /*4810*/  LDSM.16.M88.4 R64, [R215+0x5800] ;  /* 0x00580000d740783b */ /* 0x000fea0000000200 */
[----:B------:R2:W1:Y:S02]  /*4820*/  MUFU.TANH R126, R27 ;  /* 0x0000001b007e7308 */ /* 0x0004640000002400 */
[----:B------:R-:W-:Y:S01]  /*4830*/  FMUL.FTZ R52, R52, c[0x0][0x2ec] ;  /* 0x0000bb0034347a20 */ /* 0x000fe20000410000 */
[----:B------:R-:W-:Y:S01]  /*4840*/  HMMA.16816.F32 R40, R20, R86, RZ ;  /* 0x000000561428723c */ /* 0x000fe200000018ff */
[----:B------:R-:W-:Y:S01]  /*4850*/  FMUL.FTZ R53, R53, c[0x0][0x2ec] ;  /* 0x0000bb0035357a20 */ /* 0x000fe20000410000 */
[----:B------:R-:W-:Y:S01]  /*4860*/  LDSM.16.M88.4 R84, [R134+0x8800] ;  /* 0x008800008654783b */ /* 0x000fe20000000200 */
[----:B------:R-:W-:-:S02]  /*4870*/  FMUL.FTZ R54, R54, c[0x0][0x2ec] ;  /* 0x0000bb0036367a20 */ /* 0x000fc40000410000 */
        /* <DEDUP_REMOVED lines=23> */
[----:B------:R-:W-:Y:S01]  /*49f0*/  HMMA.16816.F32 R40, R20, R82, RZ ;  /* 0x000000521428723c */ /* 0x000fe200000018ff */
[----:B------:R-:W-:-:S02]  /*4a00*/  FMUL.FTZ R52, R52, c[0x0][0x2ec] ;  /* 0x0000bb0034347a20 */ /* 0x000fc40000410000 */
[----:B------:R-:W-:Y:S02]  /*4a10*/  FMUL.FTZ R53, R53, c[0x0][0x2ec] ;  /* 0x0000bb0035357a20 */ /* 0x000fe40000410000 */
[----:B------:R-:W-:Y:S01]  /*4a20*/  FMUL.FTZ R54, R54, c[0x0][0x2ec] ;  /* 0x0000bb0036367a20 */ /* 0x000fe20000410000 */
[----:B------:R-:W1:Y:S01]  /*4a30*/  MUFU.TANH R178, R52 ;  /* 0x0000003400b27308 */ /* 0x000e620000002400 */
[----:B------:R-:W-:Y:S01]  /*4a40*/  FMUL.FTZ R55, R55, c[0x0][0x2ec] ;  /* 0x0000bb0037377a20 */ /* 0x000fe20000410000 */
[----:B--2---:R-:W-:Y:S06]  /*4a50*/  HMMA.16816.F32 R24, R8, R56, R28 ;  /* 0x000000380818723c */ /* 0x004fec000000181c */
[----:B------:R-:W2:Y:S02]  /*4a60*/  MUFU.TANH R179, R53 ;  /* 0x0000003500b37308 */ /* 0x000ea40000002400 */
[----:B------:R-:W-:Y:S06]  /*4a70*/  HMMA.16816.F32 R28, R12, R72, R48 ;  /* 0x000000480c1c723c */ /* 0x000fec0000001830 */
[----:B------:R-:W2:Y:S02]  /*4a80*/  MUFU.TANH R167, R54 ;  /* 0x0000003600a77308 */ /* 0x000ea40000002400 */
[----:B-1----:R-:W-:Y:S06]  /*4a90*/  HMMA.16816.F32 R48, R16, R60, R36 ;  /* 0x0000003c1030723c */ /* 0x002fec0000001824 */
[----:B------:R1:W1:Y:S02]  /*4aa0*/  MUFU.TANH R170, R55 ;  /* 0x0000003700aa7308 */ /* 0x0002640000002400 */
[----:B------:R-:W-:Y:S01]  /*4ab0*/  FMUL.FTZ R24, R24, c[0x0][0x2ec] ;  /* 0x0000bb0018187a20 */ /* 0x000fe20000410000 */
[----:B------:R-:W-:Y:S01]  /*4ac0*/  HMMA.16816.F32 R36, R20, R84, RZ ;  /* 0x000000541424723c */ /* 0x000fe200000018ff */
[----:B------:R-:W-:-:S02]  /*4ad0*/  FMUL.FTZ R25, R25, c[0x0][0x2ec] ;  /* 0x0000bb0019197a20 */ /* 0x000fc40000410000 */
[----:B------:R-:W-:Y:S02]  /*4ae0*/  FMUL.FTZ R26, R26, c[0x0][0x2ec] ;  /* 0x0000bb001a1a7a20 */ /* 0x000fe40000410000 */
[----:B------:R-:W2:Y:S01]  /*4af0*/  MUFU.TANH R147, R24 ;  /* 0x0000001800937308 */ /* 0x000ea20000002400 */
[----:B------:R-:W-:Y:S02]  /*4b00*/  FMUL.FTZ R27, R27, c[0x0][0x2ec] ;  /* 0x0000bb001b1b7a20 */ /* 0x000fe40000410000 */
[----:B-1----:R-:W-:Y:S01]  /*4b10*/  HMMA.16816.F32 R52, R8, R58, R44 ;  /* 0x0000003a0834723c */ /* 0x002fe2000000182c */
[----:B------:R-:W1:Y:S04]  /*4b20*/  LDSM.16.M88.4 R56, [R216+0x8800] ;  /* 0x00880000d838783b */ /* 0x000e680000000200 */
[----:B------:R-:W1:Y:S03]  /*4b30*/  MUFU.TANH R148, R25 ;  /* 0x0000001900947308 */ /* 0x000e660000002400 */
[----:B------:R-:W-:Y:S01]  /*4b40*/  HMMA.16816.F32 R44, R12, R74, R32 ;  /* 0x0000004a0c2c723c */ /* 0x000fe20000001820 */
[----:B------:R-:W1:Y:S04]  /*4b50*/  LDSM.16.M88.4 R72, [R134+0x9000] ;  /* 0x009000008648783b */ /* 0x000e680000000200 */
[----:B------:R-:W1:Y:S03]  /*4b60*/  MUFU.TANH R146, R26 ;  /* 0x0000001a00927308 */ /* 0x000e660000002400 */
[----:B------:R-:W-:Y:S01]  /*4b70*/  HMMA.16816.F32 R32, R16, R62, R40 ;  /* 0x0000003e1020723c */ /* 0x000fe20000001828 */
[----:B------:R-:W2:Y:S04]  /*4b80*/  LDSM.16.M88.4 R60, [R215+0x6000] ;  /* 0x00600000d73c783b */ /* 0x000ea80000000200 */
[----:B------:R3:W1:Y:S03]  /*4b90*/  MUFU.TANH R145, R27 ;  /* 0x0000001b00917308 */ /* 0x0006660000002400 */
[----:B------:R-:W-:Y:S01]  /*4ba0*/  HMMA.16816.F32 R40, R20, R86, RZ ;  /* 0x000000561428723c */ /* 0x000fe200000018ff */
[----:B------:R-:W-:-:S02]  /*4bb0*/  FMUL.FTZ R52, R52, c[0x0][0x2ec] ;  /* 0x0000bb0034347a20 */ /* 0x000fc40000410000 */
[----:B------:R-:W-:Y:S02]  /*4bc0*/  FMUL.FTZ R53, R53, c[0x0][0x2ec] ;  /* 0x0000bb0035357a20 */ /* 0x000fe40000410000 */
[----:B------:R-:W-:Y:S01]  /*4bd0*/  FMUL.FTZ R54, R54, c[0x0][0x2ec] ;  /* 0x0000bb0036367a20 */ /* 0x000fe20000410000 */
[----:B------:R-:W1:Y:S01]  /*4be0*/  MUFU.TANH R144, R52 ;  /* 0x0000003400907308 */ /* 0x000e620000002400 */
[----:B------:R-:W-:Y:S01]  /*4bf0*/  FMUL.FTZ R55, R55, c[0x0][0x2ec] ;  /* 0x0000bb0037377a20 */ /* 0x000fe20000410000 */
[----:B---3--:R-:W-:Y:S06]  /*4c00*/  HMMA.16816.F32 R24, R8, R64, R28 ;  /* 0x000000400818723c */ /* 0x008fec000000181c */
[----:B------:R-:W3:Y:S02]  /*4c10*/  MUFU.TANH R143, R53 ;  /* 0x00000035008f7308 */ /* 0x000ee40000002400 */
        /* <DEDUP_REMOVED lines=17> */
[----:B------:R-:W-:Y:S04]  /*4d30*/  LDSM.16.M88.4 R56, [R215+0x6800] ;  /* 0x00680000d738783b */ /* 0x000fe80000000200 */
[----:B------:R2:W1:Y:S03]  /*4d40*/  MUFU.TANH R137, R27 ;  /* 0x0000001b00897308 */ /* 0x0004660000002400 */
[----:B------:R-:W-:Y:S01]  /*4d50*/  FMUL.FTZ R2, R55, c[0x0][0x2ec] ;  /* 0x0000bb0037027a20 */ /* 0x000fe20000410000 */
[----:B------:R-:W-:Y:S01]  /*4d60*/  HMMA.16816.F32 R40, R20, R74, RZ ;  /* 0x0000004a1428723c */ /* 0x000fe200000018ff */
[----:B------:R-:W-:-:S03]  /*4d70*/  FMUL.FTZ R52, R52, c[0x0][0x2ec] ;  /* 0x0000bb0034347a20 */ /* 0x000fc60000410000 */
[----:B------:R1:W1:Y:S01]  /*4d80*/  MUFU.TANH R132, R2 ;  /* 0x0000000200847308 */ /* 0x0002620000002400 */
[----:B------:R-:W-:Y:S02]  /*4d90*/  FMUL.FTZ R53, R53, c[0x0][0x2ec] ;  /* 0x0000bb0035357a20 */ /* 0x000fe40000410000 */
[----:B------:R-:W-:Y:S01]  /*4da0*/  FMUL.FTZ R54, R54, c[0x0][0x2ec] ;  /* 0x0000bb0036367a20 */ /* 0x000fe20000410000 */
[----:B--2---:R-:W-:Y:S04]  /*4db0*/  HMMA.16816.F32 R24, R8, R60, R28 ;  /* 0x0000003c0818723c */ /* 0x004fe8000000181c */
[----:B------:R-:W2:Y:S04]  /*4dc0*/  MUFU.TANH R136, R52 ;  /* 0x0000003400887308 */ /* 0x000ea80000002400 */
[----:B------:R-:W-:Y:S04]  /*4dd0*/  HMMA.16816.F32 R28, R12, R68, R48 ;  /* 0x000000440c1c723c */ /* 0x000fe80000001830 */
[----:B------:R-:W2:Y:S04]  /*4de0*/  MUFU.TANH R135, R53 ;  /* 0x0000003500877308 */ /* 0x000ea80000002400 */
[----:B------:R-:W-:Y:S01]  /*4df0*/  HMMA.16816.F32 R48, R8, R62, R44 ;  /* 0x0000003e0830723c */ /* 0x000fe2000000182c */
[----:B------:R-:W2:Y:S03]  /*4e00*/  LDSM.16.M88.4 R60, [R217+0x7000] ;  /* 0x00700000d93c783b */ /* 0x000ea60000000200 */
[----:B------:R3:W2:Y:S04]  /*4e10*/  MUFU.TANH R133, R54 ;  /* 0x0000003600857308 */ /* 0x0006a80000002400 */
[----:B-1----:R-:W-:Y:S01]  /*4e20*/  FMUL.FTZ R2, R24, c[0x0][0x2ec] ;  /* 0x0000bb0018027a20 */ /* 0x002fe20000410000 */
[----:B------:R-:W-:Y:S03]  /*4e30*/  HMMA.16816.F32 R36, R16, R64, R36 ;  /* 0x000000401024723c */ /* 0x000fe60000001824 */
[----:B------:R1:W1:Y:S05]  /*4e40*/  MUFU.TANH R127, R2 ;  /* 0x00000002007f7308 */ /* 0x00026a0000002400 */
[----:B------:R-:W-:Y:S01]  /*4e50*/  HMMA.16816.F32 R44, R12, R70, R32 ;  /* 0x000000460c2c723c */ /* 0x000fe20000001820 */
[----:B------:R-:W4:Y:S04]  /*4e60*/  LDSM.16.M88.4 R68, [R216+0x9800] ;  /* 0x00980000d844783b */ /* 0x000f280000000200 */
[----:B---3--:R-:W3:Y:S03]  /*4e70*/  LDSM.16.M88.4 R52, [R215+0x7000] ;  /* 0x00700000d734783b */ /* 0x008ee60000000200 */
[----:B------:R-:W-:Y:S01]  /*4e80*/  HMMA.16816.F32 R32, R20, R76, RZ ;  /* 0x0000004c1420723c */ /* 0x000fe200000018ff */
[----:B-1----:R-:W-:-:S04]  /*4e90*/  FMUL.FTZ R2, R25, c[0x0][0x2ec] ;  /* 0x0000bb0019027a20 */ /* 0x002fc80000410000 */
[----:B------:R1:W1:Y:S03]  /*4ea0*/  MUFU.TANH R130, R2 ;  /* 0x0000000200827308 */ /* 0x0002660000002400 */
[----:B------:R-:W-:Y:S08]  /*4eb0*/  HMMA.16816.F32 R20, R20, R78, RZ ;  /* 0x0000004e1414723c */ /* 0x000ff000000018ff */
[----:B--2---:R-:W-:Y:S01]  /*4ec0*/  HMMA.16816.F32 R36, R12, R60, R36 ;  /* 0x0000003c0c24723c */ /* 0x004fe20000001824 */
[----:B-1----:R-:W-:-:S07]  /*4ed0*/  FMUL.FTZ R2, R26, c[0x0][0x2ec] ;  /* 0x0000bb001a027a20 */ /* 0x002fce0000410000 */
[----:B------:R-:W-:Y:S01]  /*4ee0*/  HMMA.16816.F32 R44, R8, R58, R44 ;  /* 0x0000003a082c723c */ /* 0x000fe2000000182c */
[----:B------:R1:W2:Y:S07]  /*4ef0*/  MUFU.TANH R125, R2 ;  /* 0x00000002007d7308 */ /* 0x0002ae0000002400 */
[----:B----4-:R-:W-:Y:S08]  /*4f00*/  HMMA.16816.F32 R32, R16, R68, R32 ;  /* 0x000000441020723c */ /* 0x010ff00000001820 */
[----:B---3--:R-:W-:Y:S01]  /*4f10*/  HMMA.16816.F32 R36, R8, R52, R36 ;  /* 0x000000340824723c */ /* 0x008fe20000001824 */
[----:B-1----:R-:W-:-:S04]  /*4f20*/  FMUL.FTZ R2, R27, c[0x0][0x2ec] ;  /* 0x0000bb001b027a20 */ /* 0x002fc80000410000 */
[----:B------:R1:W3:Y:S03]  /*4f30*/  MUFU.TANH R83, R2 ;  /* 0x0000000200537308 */ /* 0x0002e60000002400 */
[----:B------:R-:W-:Y:S01]  /*4f40*/  FMUL.FTZ R44, R44, c[0x0][0x2ec] ;  /* 0x0000bb002c2c7a20 */ /* 0x000fe20000410000 */
[----:B------:R-:W-:Y:S01]  /*4f50*/  HMMA.16816.F32 R24, R8, R56, R28 ;  /* 0x000000380818723c */ /* 0x000fe2000000181c */
[----:B------:R-:W-:Y:S02]  /*4f60*/  FMUL.FTZ R45, R45, c[0x0][0x2ec] ;  /* 0x0000bb002d2d7a20 */ /* 0x000fe40000410000 */
[----:B------:R-:W-:Y:S02]  /*4f70*/  FMUL.FTZ R46, R46, c[0x0][0x2ec] ;  /* 0x0000bb002e2e7a20 */ /* 0x000fe40000410000 */
[----:B------:R-:W-:Y:S01]  /*4f80*/  FMUL.FTZ R47, R47, c[0x0][0x2ec] ;  /* 0x0000bb002f2f7a20 */ /* 0x000fe20000410000 */
[----:B------:R-:W4:Y:S02]  /*4f90*/  MUFU.TANH R57, R44 ;  /* 0x0000002c00397308 */ /* 0x000f240000002400 */
        /* <DEDUP_REMOVED lines=62> */
[----:B-1----:R-:W-:-:S05]  /*5380*/  LOP3.LUT R2, R197, 0xffffffe0, RZ, 0xc0, !PT ;  /* 0xffffffe0c5027812 */ /* 0x002fca00078ec0ff */
[C---:B------:R-:W-:Y:S01]  /*5390*/  IMAD.IADD R2, R198.reuse, 0x1, -R2 ;  /* 0x00000001c6027824 */ /* 0x040fe200078e0a02 */
[----:B------:R-:W-:-:S04]  /*53a0*/  SHF.L.U32 R198, R198, 0x1, RZ ;  /* 0x00000001c6c67819 */ /* 0x000fc800000006ff */
[----:B------:R-:W-:Y:S02]  /*53b0*/  SHF.R.S32.HI R3, RZ, 0x1f, R2 ;  /* 0x0000001fff037819 */ /* 0x000fe40000011402 */
[----:B------:R-:W-:Y:S02]  /*53c0*/  LOP3.LUT R202, R198, 0x6, RZ, 0xc0, !PT ;  /* 0x00000006c6ca7812 */ /* 0x000fe400078ec0ff */
[----:B------:R-:W-:Y:S02]  /*53d0*/  LEA.HI R2, R3, R2, RZ, 0x2 ;  /* 0x0000000203027211 */ /* 0x000fe400078f10ff */
[----:B------:R-:W-:Y:S02]  /*53e0*/  LEA R3, R185, R199, 0x4 ;  /* 0x000000c7b9037211 */ /* 0x000fe400078e20ff */
        /* <DEDUP_REMOVED lines=9> */
[----:B------:R-:W-:Y:S01]  /*5480*/  LOP3.LUT R2, R92, R91, RZ, 0xfc, !PT ;  /* 0x0000005b5c027212 */ /* 0x000fe200078efcff */
        /* <DEDUP_REMOVED lines=66> */
.L_x_3450:
[----:B-1----:R-:W-:-:S04]  /*58b0*/  LEA R3, -R196, RZ, 0x8 ;  /* 0x000000ffc4037211 */ /* 0x002fc800078e41ff */
[----:B------:R-:W-:Y:S02]  /*58c0*/  SHF.R.S32.HI R7, RZ, 0x1f, R3 ;  /* 0x0000001fff077819 */ /* 0x000fe40000011403 */
.L_x_3451:
        /* <DEDUP_REMOVED lines=59> */
.L_x_3449:
        /* <DEDUP_REMOVED lines=47> */
[----:B------:R-:W-:Y:S01]  /*5f70*/  FSEL R56, R172, -INF , !P2 ;  /* 0xff800000ac387808 */ /* 0x000fe20005000000 */
[----:B------:R-:W-:Y:S01]  /*5f80*/  IMAD.MOV.U32 R172, RZ, RZ, R201 ;  /* 0x000000ffffac7224 */ /* 0x000fe200078e00c9 */
        /* <DEDUP_REMOVED lines=8> */
[----:B------:R-:W-:Y:S01]  /*6010*/  IMAD.MOV.U32 R171, RZ, RZ, R200 ;  /* 0x000000ffffab7224 */ /* 0x000fe200078e00c8 */
        /* <DEDUP_REMOVED lines=271> */
[----:B------:R-:W-:Y:S01]  /*7110*/  IMAD.SHL.U32 R135, R2, 0x2, RZ ;  /* 0x0000000202877824 */ /* 0x000fe200078e00ff */
[----:B------:R-:W-:Y:S02]  /*7120*/  FSEL R198, R132, -INF , !P2 ;  /* 0xff80000084c67808 */ /* 0x000fe40005000000 */
[----:B------:R-:W-:Y:S01]  /*7130*/  FMNMX.FTZ R36, R179, R36, !PT ;  /* 0x00000024b3247209 */ /* 0x000fe20007810000 */
[--C-:B------:R-:W-:Y:S01]  /*7140*/  IMAD R214, R0, 0x2, R135.reuse ;  /* 0x0000000200d67824 */ /* 0x100fe200078e0287 */
[----:B------:R-:W-:Y:S01]  /*7150*/  FMNMX.FTZ R7, R193, R7, !PT ;  /* 0x00000007c1077209 */ /* 0x000fe20007810000 */
[----:B------:R-:W-:Y:S01]  /*7160*/  IMAD R212, R4, 0x2, R135 ;  /* 0x0000000204d47824 */ /* 0x000fe200078e0287 */
[----:B------:R-:W-:-:S02]  /*7170*/  ISETP.GE.AND P4, PT, R8, R6, PT ;  /* 0x000000060800720c */ /* 0x000fc40003f86270 */
[----:B------:R-:W-:Y:S01]  /*7180*/  ISETP.GE.AND P2, PT, R8, R5, PT ;  /* 0x000000050800720c */ /* 0x000fe20003f46270 */
[----:B------:R-:W-:Y:S01]  /*7190*/  IMAD R213, R0, 0x2, R212 ;  /* 0x0000000200d57824 */ /* 0x000fe200078e02d4 */
        /* <DEDUP_REMOVED lines=42> */
[C---:B------:R-:W-:Y:S01]  /*7440*/  ISETP.GE.AND P4, PT, R8.reuse, R6, PT ;  /* 0x000000060800720c */ /* 0x040fe20003f86270 */
[----:B------:R-:W-:Y:S01]  /*7450*/  IMAD.MOV.U32 R4, RZ, RZ, R144 ;  /* 0x000000ffff047224 */ /* 0x000fe200078e0090 */
        /* <DEDUP_REMOVED lines=24> */
[C---:B------:R-:W-:Y:S02]  /*75e0*/  IADD3 R10, R3.reuse, 0xf0, RZ ;  /* 0x000000f0030a7810 */ /* 0x040fe40007ffe0ff */
[C---:B------:R-:W-:Y:S02]  /*75f0*/  IADD3 R9, R3.reuse, 0xf1, RZ ;  /* 0x000000f103097810 */ /* 0x040fe40007ffe0ff */
[C---:B------:R-:W-:Y:S02]  /*7600*/  IADD3 R11, R3.reuse, 0xf8, RZ ;  /* 0x000000f8030b7810 */ /* 0x040fe40007ffe0ff */
[----:B------:R-:W-:-:S02]  /*7610*/  IADD3 R8, R3, 0xf9, RZ ;  /* 0x000000f903087810 */ /* 0x000fc40007ffe0ff */
[----:B------:R-:W-:Y:S02]  /*7620*/  FSEL R143, R45, -INF , !P1 ;  /* 0xff8000002d8f7808 */ /* 0x000fe40004800000 */
[----:B------:R-:W-:Y:S02]  /*7630*/  FMNMX.FTZ R36, R152, R36, !PT ;  /* 0x0000002498247209 */ /* 0x000fe40007810000 */
[----:B------:R-:W-:Y:S02]  /*7640*/  FMNMX.FTZ R3, R169, R7, !PT ;  /* 0x00000007a9037209 */ /* 0x000fe40007810000 */
        /* <DEDUP_REMOVED lines=17> */
[----:B------:R-:W-:Y:S02]  /*7760*/  FSEL R138, R21, -INF , !P2 ;  /* 0xff800000158a7808 */ /* 0x000fe40005000000 */
[----:B------:R-:W-:Y:S02]  /*7770*/  FMNMX.FTZ R36, R142, R36, !PT ;  /* 0x000000248e247209 */ /* 0x000fe40007810000 */
[----:B------:R-:W-:Y:S02]  /*7780*/  FMNMX.FTZ R3, R147, R3, !PT ;  /* 0x0000000393037209 */ /* 0x000fe40007810000 */
[----:B------:R-:W-:-:S02]  /*7790*/  FSEL R173, R46, -INF , !P5 ;  /* 0xff8000002ead7808 */ /* 0x000fc40006800000 */
[----:B------:R-:W-:Y:S02]  /*77a0*/  FSEL R151, R22, -INF , !P1 ;  /* 0xff80000016977808 */ /* 0x000fe40004800000 */
[----:B------:R-:W-:Y:S02]  /*77b0*/  FMNMX.FTZ R36, R163, R36, !PT ;  /* 0x00000024a3247209 */ /* 0x000fe40007810000 */
[----:B------:R-:W-:Y:S02]  /*77c0*/  FMNMX.FTZ R3, R138, R3, !PT ;  /* 0x000000038a037209 */ /* 0x000fe40007810000 */
[----:B------:R-:W-:Y:S01]  /*77d0*/  ISETP.GE.AND P1, PT, R10, R6, PT ;  /* 0x000000060a00720c */ /* 0x000fe20003f26270 */
[----:B------:R-:W-:Y:S01]  /*77e0*/  IMAD.MOV.U32 R10, RZ, RZ, R140 ;  /* 0x000000ffff0a7224 */ /* 0x000fe200078e008c */
[----:B------:R-:W-:Y:S02]  /*77f0*/  FSEL R150, R41, -INF , !P4 ;  /* 0xff80000029967808 */ /* 0x000fe40006000000 */
[----:B------:R-:W-:-:S02]  /*7800*/  FMNMX.FTZ R36, R173, R36, !PT ;  /* 0x00000024ad247209 */ /* 0x000fc40007810000 */
[----:B------:R-:W-:Y:S02]  /*7810*/  FMNMX.FTZ R3, R151, R3, !PT ;  /* 0x0000000397037209 */ /* 0x000fe40007810000 */
[----:B------:R-:W-:Y:S02]  /*7820*/  ISETP.GE.AND P2, PT, R9, R6, PT ;  /* 0x000000060900720c */ /* 0x000fe40003f46270 */
[----:B------:R-:W-:Y:S01]  /*7830*/  FSEL R168, R29, -INF , !P1 ;  /* 0xff8000001da87808 */ /* 0x000fe20004800000 */
[----:B------:R-:W1:Y:S01]  /*7840*/  SHFL.BFLY PT, R7, R3, 0x2, 0x1f ;  /* 0x0c401f0003077f89 */ /* 0x000e6200000e0000 */
[----:B------:R-:W-:Y:S02]  /*7850*/  FMNMX.FTZ R36, R150, R36, !PT ;  /* 0x0000002496247209 */ /* 0x000fe40007810000 */
[----:B------:R-:W-:Y:S01]  /*7860*/  ISETP.GE.AND P1, PT, R11, R6, PT ;  /* 0x000000060b00720c */ /* 0x000fe20003f26270 */
[----:B------:R-:W-:Y:S01]  /*7870*/  IMAD.MOV.U32 R11, RZ, RZ, R147 ;  /* 0x000000ffff0b7224 */ /* 0x000fe200078e0093 */
[----:B------:R-:W-:-:S02]  /*7880*/  FSEL R146, R28, -INF , !P2 ;  /* 0xff8000001c927808 */ /* 0x000fc40005000000 */
[----:B------:R-:W-:Y:S01]  /*7890*/  FMNMX.FTZ R36, R168, R36, !PT ;  /* 0x00000024a8247209 */ /* 0x000fe20007810000 */
[----:B------:R-:W-:Y:S01]  /*78a0*/  LDSM.16.MT88.4 R28, [R135+0xa000] ;  /* 0x00a00000871c783b */ /* 0x000fe20000004200 */
[----:B------:R-:W-:Y:S02]  /*78b0*/  ISETP.GE.AND P2, PT, R8, R6, PT ;  /* 0x000000060800720c */ /* 0x000fe40003f46270 */
[----:B------:R-:W-:Y:S02]  /*78c0*/  FSEL R145, R26, -INF , !P1 ;  /* 0xff8000001a917808 */ /* 0x000fe40004800000 */
[----:B------:R-:W-:Y:S02]  /*78d0*/  FMNMX.FTZ R36, R146, R36, !PT ;  /* 0x0000002492247209 */ /* 0x000fe40007810000 */
[----:B------:R-:W-:Y:S02]  /*78e0*/  FSEL R155, R25, -INF , !P2 ;  /* 0xff800000199b7808 */ /* 0x000fe40005000000 */
[----:B------:R-:W-:Y:S01]  /*78f0*/  FMNMX.FTZ R36, R145, R36, !PT ;  /* 0x0000002491247209 */ /* 0x000fe20007810000 */
[----:B------:R-:W-:Y:S03]  /*7900*/  LDSM.16.MT88.4 R24, [R214+0xa000] ;  /* 0x00a00000d618783b */ /* 0x000fe60000004200 */
[----:B------:R-:W-:-:S02]  /*7910*/  FMNMX.FTZ R36, R155, R36, !PT ;  /* 0x000000249b247209 */ /* 0x000fc40007810000 */
        /* <DEDUP_REMOVED lines=29> */
[----:B------:R3:W-:Y:S01]  /*7af0*/  MUFU.EX2 R204, R2 ;  /* 0x0000000200cc7308 */ /* 0x0007e20000000800 */
[----:B-1----:R-:W-:-:S07]  /*7b00*/  FFMA.FTZ R9, R12, c[0x0][0x23c], -R8 ;  /* 0x00008f000c097a23 */ /* 0x002fce0000010808 */
[----:B------:R1:W-:Y:S01]  /*7b10*/  MUFU.EX2 R202, R0 ;  /* 0x0000000000ca7308 */ /* 0x0003e20000000800 */
[----:B--2---:R-:W-:Y:S01]  /*7b20*/  F2FP.PACK_AB R15, R244, R242 ;  /* 0x000000f2f40f723e */ /* 0x004fe200000000ff */
[----:B---3--:R-:W-:-:S06]  /*7b30*/  FFMA.FTZ R2, R18, c[0x0][0x23c], -R8 ;  /* 0x00008f0012027a23 */ /* 0x008fcc0000010808 */
[----:B------:R-:W2:Y:S08]  /*7b40*/  MUFU.EX2 R207, R9 ;  /* 0x0000000900cf7308 */ /* 0x000eb00000000800 */
[----:B------:R3:W-:Y:S01]  /*7b50*/  MUFU.EX2 R209, R2 ;  /* 0x0000000200d17308 */ /* 0x0007e20000000800 */
[----:B-1----:R-:W-:-:S07]  /*7b60*/  FFMA.FTZ R0, R37, c[0x0][0x23c], -R8 ;  /* 0x00008f0025007a23 */ /* 0x002fce0000010808 */
[----:B------:R1:W-:Y:S01]  /*7b70*/  MUFU.EX2 R200, R0 ;  /* 0x0000000000c87308 */ /* 0x0003e20000000800 */
[----:B--2---:R-:W-:Y:S01]  /*7b80*/  F2FP.PACK_AB R12, R204, R207 ;  /* 0x000000cfcc0c723e */ /* 0x004fe200000000ff */
[--C-:B---3--:R-:W-:Y:S02]  /*7b90*/  FFMA.FTZ R2, R19, c[0x0][0x23c], -R8.reuse ;  /* 0x00008f0013027a23 */ /* 0x108fe40000010808 */
[----:B------:R-:W2:Y:S04]  /*7ba0*/  LDSM.16.MT88.4 R16, [R213+0xa000] ;  /* 0x00a00000d510783b */ /* 0x000ea80000004200 */
[----:B------:R3:W4:Y:S01]  /*7bb0*/  MUFU.EX2 R238, R2 ;  /* 0x0000000200ee7308 */ /* 0x0007220000000800 */
[----:B-1----:R-:W-:-:S07]  /*7bc0*/  FFMA.FTZ R0, R38, c[0x0][0x23c], -R8 ;  /* 0x00008f0026007a23 */ /* 0x002fce0000010808 */
[----:B------:R1:W-:Y:S01]  /*7bd0*/  MUFU.EX2 R205, R0 ;  /* 0x0000000000cd7308 */ /* 0x0003e20000000800 */
[--C-:B---3--:R-:W-:Y:S01]  /*7be0*/  FFMA.FTZ R2, R20, c[0x0][0x23c], -R7.reuse ;  /* 0x00008f0014027a23 */ /* 0x108fe20000010807 */
[----:B----4-:R-:W-:Y:S01]  /*7bf0*/  F2FP.PACK_AB R14, R238, R209 ;  /* 0x000000d1ee0e723e */ /* 0x010fe200000000ff */
[----:B------:R-:W3:Y:S05]  /*7c00*/  LDSM.16.MT88.4 R20, [R212+0xa000] ;  /* 0x00a00000d414783b */ /* 0x000eea0000004200 */
[----:B------:R4:W-:Y:S01]  /*7c10*/  MUFU.EX2 R240, R2 ;  /* 0x0000000200f07308 */ /* 0x0009e20000000800 */
[----:B-1----:R-:W-:Y:S01]  /*7c20*/  FFMA.FTZ R0, R39, c[0x0][0x23c], -R8 ;  /* 0x00008f0027007a23 */ /* 0x002fe20000010808 */
[C---:B------:R-:W-:Y:S06]  /*7c30*/  HMMA.16816.F32 R40, R12.reuse, R28, RZ ;  /* 0x0000001c0c28723c */ /* 0x040fec00000018ff */
[----:B------:R1:W-:Y:S02]  /*7c40*/  MUFU.EX2 R208, R0 ;  /* 0x0000000000d07308 */ /* 0x0003e40000000800 */
[----:B------:R-:W-:Y:S01]  /*7c50*/  HMMA.16816.F32 R52, R12, R30, RZ ;  /* 0x0000001e0c34723c */ /* 0x000fe200000018ff */
[----:B------:R-:W5:Y:S01]  /*7c60*/  LDSM.16.MT88.4 R28, [R135+0xa800] ;  /* 0x00a80000871c783b */ /* 0x000f620000004200 */
[----:B----4-:R-:W-:-:S04]  /*7c70*/  FFMA.FTZ R2, R32, c[0x0][0x23c], -R7 ;  /* 0x00008f0020027a23 */ /* 0x010fc80000010807 */
[----:B------:R4:W2:Y:S02]  /*7c80*/  MUFU.EX2 R239, R2 ;  /* 0x0000000200ef7308 */ /* 0x0008a40000000800 */
[----:B------:R-:W-:Y:S01]  /*7c90*/  HMMA.16816.F32 R32, R12, R24, RZ ;  /* 0x000000180c20723c */ /* 0x000fe200000018ff */
[----:B-1----:R-:W-:-:S05]  /*7ca0*/  FFMA.FTZ R0, R56, c[0x0][0x23c], -R7 ;  /* 0x00008f0038007a23 */ /* 0x002fca0000010807 */
[----:B------:R1:W-:Y:S02]  /*7cb0*/  MUFU.EX2 R201, R0 ;  /* 0x0000000000c97308 */ /* 0x0003e40000000800 */
[----:B------:R-:W-:Y:S01]  /*7cc0*/  HMMA.16816.F32 R48, R12, R26, RZ ;  /* 0x0000001a0c30723c */ /* 0x000fe200000018ff */
[----:B------:R-:W5:Y:S01]  /*7cd0*/  LDSM.16.MT88.4 R24, [R214+0xa800] ;  /* 0x00a80000d618783b */ /* 0x000f620000004200 */
[----:B----4-:R-:W-:-:S06]  /*7ce0*/  IMAD.MOV.U32 R2, RZ, RZ, R168 ;  /* 0x000000ffff027224 */ /* 0x010fcc00078e00a8 */
[----:B--2---:R-:W-:Y:S01]  /*7cf0*/  HMMA.16816.F32 R60, R12, R16, RZ ;  /* 0x000000100c3c723c */ /* 0x004fe200000018ff */
[----:B-1----:R-:W-:-:S07]  /*7d00*/  FFMA.FTZ R0, R68, c[0x0][0x23c], -R7 ;  /* 0x00008f0044007a23 */ /* 0x002fce0000010807 */
[C---:B---3--:R-:W-:Y:S01]  /*7d10*/  HMMA.16816.F32 R44, R12.reuse, R20, RZ ;  /* 0x000000140c2c723c */ /* 0x048fe200000018ff */
[----:B------:R1:W2:Y:S07]  /*7d20*/  MUFU.EX2 R203, R0 ;  /* 0x0000000000cb7308 */ /* 0x0002ae0000000800 */
[C---:B------:R-:W-:Y:S01]  /*7d30*/  HMMA.16816.F32 R64, R12.reuse, R22, RZ ;  /* 0x000000160c40723c */ /* 0x040fe200000018ff */
[----:B------:R-:W3:Y:S07]  /*7d40*/  LDSM.16.MT88.4 R20, [R212+0xa800] ;  /* 0x00a80000d414783b */ /* 0x000eee0000004200 */
[----:B------:R-:W-:Y:S01]  /*7d50*/  HMMA.16816.F32 R56, R12, R18, RZ ;  /* 0x000000120c38723c */ /* 0x000fe200000018ff */
[----:B------:R-:W4:Y:S01]  /*7d60*/  LDSM.16.MT88.4 R16, [R213+0xa800] ;  /* 0x00a80000d510783b */ /* 0x000f220000004200 */
[----:B-1----:R-:W-:-:S04]  /*7d70*/  FFMA.FTZ R0, R72, c[0x0][0x23c], -R7 ;  /* 0x00008f0048007a23 */ /* 0x002fc80000010807 */
[----:B------:R1:W-:Y:S01]  /*7d80*/  MUFU.EX2 R210, R0 ;  /* 0x0000000000d27308 */ /* 0x0003e20000000800 */
[----:B------:R-:W-:Y:S02]  /*7d90*/  F2FP.PACK_AB R13, R239, R240 ;  /* 0x000000f0ef0d723e */ /* 0x000fe400000000ff */
[----:B------:R-:W-:Y:S02]  /*7da0*/  F2FP.PACK_AB R15, R245, R243 ;  /* 0x000000f3f50f723e */ /* 0x000fe400000000ff */
[----:B------:R-:W-:Y:S02]  /*7db0*/  F2FP.PACK_AB R12, R200, R202 ;  /* 0x000000cac80c723e */ /* 0x000fe400000000ff */
[----:B------:R-:W-:-:S07]  /*7dc0*/  F2FP.PACK_AB R14, R208, R205 ;  /* 0x000000cdd00e723e */ /* 0x000fce00000000ff */
[----:B-----5:R-:W-:Y:S01]  /*7dd0*/  HMMA.16816.F32 R76, R12, R30, R52 ;  /* 0x0000001e0c4c723c */ /* 0x020fe20000001834 */
[----:B-1----:R-:W-:-:S04]  /*7de0*/  FFMA.FTZ R0, R73, c[0x0][0x23c], -R7 ;  /* 0x00008f0049007a23 */ /* 0x002fc80000010807 */
[----:B------:R1:W5:Y:S03]  /*7df0*/  MUFU.EX2 R206, R0 ;  /* 0x0000000000ce7308 */ /* 0x0003660000000800 */
[C---:B------:R-:W-:Y:S01]  /*7e00*/  HMMA.16816.F32 R52, R12.reuse, R24, R32 ;  /* 0x000000180c34723c */ /* 0x040fe20000001820 */
[----:B------:R-:W2:Y:S07]  /*7e10*/  LDSM.16.MT88.4 R32, [R135+0xb000] ;  /* 0x00b000008720783b */ /* 0x000eae0000004200 */
[----:B---3--:R-:W-:Y:S01]  /*7e20*/  HMMA.16816.F32 R44, R12, R20, R44 ;  /* 0x000000140c2c723c */ /* 0x008fe2000000182c */
[----:B-1----:R-:W-:-:S07]  /*7e30*/  FFMA.FTZ R0, R74, c[0x0][0x23c], -R8 ;  /* 0x00008f004a007a23 */ /* 0x002fce0000010808 */
[C---:B------:R-:W-:Y:S01]  /*7e40*/  HMMA.16816.F32 R68, R12.reuse, R28, R40 ;  /* 0x0000001c0c44723c */ /* 0x040fe20000001828 */
[----:B------:R-:W-:Y:S01]  /*7e50*/  LDSM.16.MT88.4 R28, [R214+0xb000] ;  /* 0x00b00000d61c783b */ /* 0x000fe20000004200 */
[----:B------:R1:W-:Y:S06]  /*7e60*/  MUFU.EX2 R189, R0 ;  /* 0x0000000000bd7308 */ /* 0x0003ec0000000800 */
[C---:B------:R-:W-:Y:S08]  /*7e70*/  HMMA.16816.F32 R72, R12.reuse, R26, R48 ;  /* 0x0000001a0c48723c */ /* 0x040ff00000001830 */
[----:B----4-:R-:W-:Y:S01]  /*7e80*/  HMMA.16816.F32 R40, R12, R16, R60 ;  /* 0x000000100c28723c */ /* 0x010fe2000000183c */
[----:B-1----:R-:W-:-:S04]  /*7e90*/  FFMA.FTZ R0, R81, c[0x0][0x23c], -R8 ;  /* 0x00008f0051007a23 */ /* 0x002fc80000010808 */
[----:B------:R1:W3:Y:S02]  /*7ea0*/  MUFU.EX2 R9, R0 ;  /* 0x0000000000097308 */ /* 0x0002e40000000800 */
[----:B------:R-:W-:Y:S01]  /*7eb0*/  IMAD.MOV.U32 R63, RZ, RZ, R146 ;  /* 0x000000ffff3f7224 */ /* 0x000fe200078e0092 */
[----:B------:R-:W-:Y:S01]  /*7ec0*/  HMMA.16816.F32 R24, R12, R18, R56 ;  /* 0x000000120c18723c */ /* 0x000fe20000001838 */
[----:B------:R-:W-:Y:S01]  /*7ed0*/  LDSM.16.MT88.4 R16, [R213+0xb000] ;  /* 0x00b00000d510783b */ /* 0x000fe20000004200 */
[----:B------:R-:W-:Y:S02]  /*7ee0*/  IMAD.MOV.U32 R62, RZ, RZ, R141 ;  /* 0x000000ffff3e7224 */ /* 0x000fe400078e008d */
[----:B------:R-:W-:Y:S02]  /*7ef0*/  IMAD.MOV.U32 R60, RZ, RZ, R142 ;  /* 0x000000ffff3c7224 */ /* 0x000fe400078e008e */
[----:B-1----:R-:W-:-:S04]  /*7f00*/  FFMA.FTZ R0, R80, c[0x0][0x23c], -R8 ;  /* 0x00008f0050007a23 */ /* 0x002fc80000010808 */
[----:B------:R1:W-:Y:S02]  /*7f10*/  MUFU.EX2 R191, R0 ;  /* 0x0000000000bf7308 */ /* 0x0003e40000000800 */
[----:B-1----:R-:W-:Y:S02]  /*7f20*/  FFMA.FTZ R0, R82, c[0x0][0x23c], -R8 ;  /* 0x00008f0052007a23 */ /* 0x002fe40000010808 */
[----:B------:R-:W-:Y:S01]  /*7f30*/  HMMA.16816.F32 R80, R12, R22, R64 ;  /* 0x000000160c50723c */ /* 0x000fe20000001840 */
[----:B------:R-:W1:Y:S03]  /*7f40*/  LDSM.16.MT88.4 R20, [R212+0xb000] ;  /* 0x00b00000d414783b */ /* 0x000e660000004200 */
[----:B------:R4:W4:Y:S03]  /*7f50*/  MUFU.EX2 R190, R0 ;  /* 0x0000000000be7308 */ /* 0x0009260000000800 */
[----:B--2---:R-:W-:-:S02]  /*7f60*/  F2FP.PACK_AB R13, R203, R201 ;  /* 0x000000c9cb0d723e */ /* 0x004fc400000000ff */
[----:B-----5:R-:W-:Y:S02]  /*7f70*/  F2FP.PACK_AB R15, R206, R210 ;  /* 0x000000d2ce0f723e */ /* 0x020fe400000000ff */
[----:B---3--:R-:W-:Y:S01]  /*7f80*/  F2FP.PACK_AB R12, R9, R189 ;  /* 0x000000bd090c723e */ /* 0x008fe200000000ff */
[--C-:B----4-:R-:W-:Y:S01]  /*7f90*/  FFMA.FTZ R0, R84, c[0x0][0x23c], -R7.reuse ;  /* 0x00008f0054007a23 */ /* 0x110fe20000010807 */
[----:B------:R-:W-:Y:S01]  /*7fa0*/  F2FP.PACK_AB R14, R190, R191 ;  /* 0x000000bfbe0e723e */ /* 0x000fe200000000ff */
[----:B------:R-:W-:Y:S02]  /*7fb0*/  IMAD.MOV.U32 R84, RZ, RZ, R162 ;  /* 0x000000ffff547224 */ /* 0x000fe400078e00a2 */
[----:B------:R2:W-:Y:S04]  /*7fc0*/  MUFU.EX2 R182, R0 ;  /* 0x0000000000b67308 */ /* 0x0005e80000000800 */
[C---:B------:R-:W-:Y:S08]  /*7fd0*/  HMMA.16816.F32 R64, R12.reuse, R34, R76 ;  /* 0x000000220c40723c */ /* 0x040ff0000000184c */
[----:B------:R-:W-:Y:S01]  /*7fe0*/  HMMA.16816.F32 R48, R12, R32, R68 ;  /* 0x000000200c30723c */ /* 0x000fe20000001844 */
[----:B------:R-:W-:Y:S01]  /*7ff0*/  LDSM.16.MT88.4 R32, [R135+0xb800] ;  /* 0x00b800008720783b */ /* 0x000fe20000004200 */
[----:B--2---:R-:W-:-:S04]  /*8000*/  FFMA.FTZ R0, R85, c[0x0][0x23c], -R7 ;  /* 0x00008f0055007a23 */ /* 0x004fc80000010807 */
        /* <DEDUP_REMOVED lines=8> */
[----:B------:R-:W-:Y:S01]  /*8090*/  HMMA.16816.F32 R52, R12, R28, R52 ;  /* 0x0000001c0c34723c */ /* 0x000fe20000001834 */
[----:B------:R-:W-:Y:S01]  /*80a0*/  IMAD.MOV.U32 R72, RZ, RZ, R152 ;  /* 0x000000ffff487224 */ /* 0x000fe200078e0098 */
[----:B------:R-:W1:Y:S01]  /*80b0*/  LDSM.16.MT88.4 R28, [R214+0xb800] ;  /* 0x00b80000d61c783b */ /* 0x000e620000004200 */
[----:B------:R2:W-:Y:S01]  /*80c0*/  MUFU.EX2 R188, R0 ;  /* 0x0000000000bc7308 */ /* 0x0005e20000000800 */
[----:B------:R-:W-:Y:S02]  /*80d0*/  IMAD.MOV.U32 R82, RZ, RZ, R151 ;  /* 0x000000ffff527224 */ /* 0x000fe400078e0097 */
[----:B------:R-:W-:-:S02]  /*80e0*/  IMAD.MOV.U32 R74, RZ, RZ, R150 ;  /* 0x000000ffff4a7224 */ /* 0x000fc400078e0096 */
[----:B------:R-:W-:Y:S01]  /*80f0*/  IMAD.MOV.U32 R86, RZ, RZ, R137 ;  /* 0x000000ffff567224 */ /* 0x000fe200078e0089 */
[----:B------:R-:W-:Y:S01]  /*8100*/  HMMA.16816.F32 R44, R12, R20, R44 ;  /* 0x000000140c2c723c */ /* 0x000fe2000000182c */
[----:B------:R-:W-:Y:S01]  /*8110*/  IMAD.MOV.U32 R61, RZ, RZ, R143 ;  /* 0x000000ffff3d7224 */ /* 0x000fe200078e008f */
[----:B------:R-:W4:Y:S01]  /*8120*/  LDSM.16.MT88.4 R20, [R212+0xb800] ;  /* 0x00b80000d414783b */ /* 0x000f220000004200 */
[----:B------:R-:W-:Y:S02]  /*8130*/  IMAD.MOV.U32 R73, RZ, RZ, R130 ;  /* 0x000000ffff497224 */ /* 0x000fe400078e0082 */
[----:B------:R-:W-:-:S03]  /*8140*/  IMAD.MOV.U32 R75, RZ, RZ, R127 ;  /* 0x000000ffff4b7224 */ /* 0x000fc600078e007f */
        /* <DEDUP_REMOVED lines=13> */
[----:B------:R2:W3:Y:S01]  /*8220*/  MUFU.EX2 R175, R0 ;  /* 0x0000000000af7308 */ /* 0x0004e20000000800 */
[----:B------:R-:W-:-:S04]  /*8230*/  IMAD.MOV.U32 R145, RZ, RZ, R171 ;  /* 0x000000ffff917224 */ /* 0x000fc800078e00ab */
[----:B------:R-:W-:Y:S02]  /*8240*/  IMAD.MOV.U32 R85, RZ, RZ, R145 ;  /* 0x000000ffff557224 */ /* 0x000fe400078e0091 */
[--C-:B--2---:R-:W-:Y:S01]  /*8250*/  FFMA.FTZ R0, R89, c[0x0][0x23c], -R8.reuse ;  /* 0x00008f0059007a23 */ /* 0x104fe20000010808 */
[----:B---3--:R-:W-:Y:S01]  /*8260*/  F2FP.PACK_AB R12, R175, R176 ;  /* 0x000000b0af0c723e */ /* 0x008fe200000000ff */
[----:B------:R-:W-:Y:S02]  /*8270*/  IMAD.MOV.U32 R89, RZ, RZ, R149 ;  /* 0x000000ffff597224 */ /* 0x000fe400078e0095 */
        /* <DEDUP_REMOVED lines=19> */
[----:B------:R-:W-:Y:S01]  /*83b0*/  IMAD.MOV.U32 R94, RZ, RZ, R158 ;  /* 0x000000ffff5e7224 */ /* 0x000fe200078e009e */
[----:B------:R2:W-:Y:S06]  /*83c0*/  MUFU.EX2 R168, R0 ;  /* 0x0000000000a87308 */ /* 0x0005ec0000000800 */
        /* <DEDUP_REMOVED lines=20> */
[----:B-1----:R-:W-:-:S06]  /*8510*/  FFMA.FTZ R0, R99, c[0x0][0x23c], -R8 ;  /* 0x00008f0063007a23 */ /* 0x002fcc0000010808 */
        /* <DEDUP_REMOVED lines=111> */
[----:B------:R1:W-:Y:S07]  /*8c10*/  MUFU.EX2 R131, R0 ;  /* 0x0000000000837308 */ /* 0x0003ee0000000800 */
[C---:B------:R-:W-:Y:S01]  /*8c20*/  HMMA.16816.F32 R24, R12.reuse, R18, R24 ;  /* 0x000000120c18723c */ /* 0x040fe20000001818 */
[----:B------:R-:W4:Y:S07]  /*8c30*/  LDSM.16.MT88.4 R16, [R213+0xe000] ;  /* 0x00e00000d510783b */ /* 0x000f2e0000004200 */
[----:B------:R-:W-:Y:S01]  /*8c40*/  HMMA.16816.F32 R48, R12, R32, R48 ;  /* 0x000000200c30723c */ /* 0x000fe20000001830 */
[----:B-1----:R-:W-:-:S02]  /*8c50*/  FFMA.FTZ R0, R153, c[0x0][0x23c], -R7 ;  /* 0x00008f0099007a23 */ /* 0x002fc40000010807 */
[----:B------:R-:W-:Y:S02]  /*8c60*/  IMAD.MOV.U32 R153, RZ, RZ, R62 ;  /* 0x000000ffff997224 */ /* 0x000fe400078e003e */
[----:B------:R1:W5:Y:S03]  /*8c70*/  MUFU.EX2 R127, R0 ;  /* 0x00000000007f7308 */ /* 0x0003660000000800 */
[----:B------:R-:W-:Y:S01]  /*8c80*/  HMMA.16816.F32 R64, R12, R34, R64 ;  /* 0x000000220c40723c */ /* 0x000fe20000001840 */
[----:B------:R-:W3:Y:S06]  /*8c90*/  LDSM.16.MT88.4 R32, [R214+0xe000] ;  /* 0x00e00000d620783b */ /* 0x000eec0000004200 */
[----:B--2---:R-:W-:Y:S01]  /*8ca0*/  F2FP.PACK_AB R13, R132, R130 ;  /* 0x00000082840d723e */ /* 0x004fe200000000ff */
[----:B-1----:R-:W-:Y:S01]  /*8cb0*/  FFMA.FTZ R0, R154, c[0x0][0x23c], -R8 ;  /* 0x00008f009a007a23 */ /* 0x002fe20000010808 */
[----:B-----5:R-:W-:Y:S01]  /*8cc0*/  F2FP.PACK_AB R15, R127, R131 ;  /* 0x000000837f0f723e */ /* 0x020fe200000000ff */
[----:B------:R-:W-:-:S02]  /*8cd0*/  IMAD.MOV.U32 R154, RZ, RZ, R61 ;  /* 0x000000ffff9a7224 */ /* 0x000fc400078e003d */
[----:B------:R1:W-:Y:S02]  /*8ce0*/  MUFU.EX2 R126, R0 ;  /* 0x00000000007e7308 */ /* 0x0003e40000000800 */
[----:B-1----:R-:W-:Y:S02]  /*8cf0*/  FFMA.FTZ R0, R159, c[0x0][0x23c], -R8 ;  /* 0x00008f009f007a23 */ /* 0x002fe40000010808 */
[----:B------:R-:W-:-:S04]  /*8d00*/  IMAD.MOV.U32 R159, RZ, RZ, R87 ;  /* 0x000000ffff9f7224 */ /* 0x000fc800078e0057 */
[----:B------:R1:W2:Y:S01]  /*8d10*/  MUFU.EX2 R125, R0 ;  /* 0x00000000007d7308 */ /* 0x0002a20000000800 */
[----:B------:R-:W-:Y:S02]  /*8d20*/  IMAD.MOV.U32 R87, RZ, RZ, R85 ;  /* 0x000000ffff577224 */ /* 0x000fe400078e0055 */
[----:B------:R-:W-:Y:S02]  /*8d30*/  IMAD.MOV.U32 R85, RZ, RZ, R60 ;  /* 0x000000ffff557224 */ /* 0x000fe400078e003c */
[----:B-1----:R-:W-:Y:S01]  /*8d40*/  FFMA.FTZ R0, R160, c[0x0][0x23c], -R8 ;  /* 0x00008f00a0007a23 */ /* 0x002fe20000010808 */
[----:B--2---:R-:W-:Y:S01]  /*8d50*/  F2FP.PACK_AB R12, R125, R126 ;  /* 0x0000007e7d0c723e */ /* 0x004fe200000000ff */
[----:B------:R-:W-:Y:S02]  /*8d60*/  IMAD.MOV.U32 R160, RZ, RZ, R95 ;  /* 0x000000ffffa07224 */ /* 0x000fe400078e005f */
[----:B------:R1:W-:Y:S01]  /*8d70*/  MUFU.EX2 R124, R0 ;  /* 0x00000000007c7308 */ /* 0x0003e20000000800 */
[----:B------:R-:W-:-:S02]  /*8d80*/  IMAD.MOV.U32 R95, RZ, RZ, R73 ;  /* 0x000000ffff5f7224 */ /* 0x000fc400078e0049 */
[----:B-1----:R-:W-:Y:S02]  /*8d90*/  FFMA.FTZ R0, R164, c[0x0][0x23c], -R8 ;  /* 0x00008f00a4007a23 */ /* 0x002fe40000010808 */
[----:B------:R-:W-:-:S03]  /*8da0*/  IMAD.MOV.U32 R164, RZ, RZ, R94 ;  /* 0x000000ffffa47224 */ /* 0x000fc600078e005e */
[----:B------:R1:W2:Y:S01]  /*8db0*/  MUFU.EX2 R123, R0 ;  /* 0x00000000007b7308 */ /* 0x0002a20000000800 */
[----:B------:R-:W-:Y:S02]  /*8dc0*/  IMAD.MOV.U32 R94, RZ, RZ, R11 ;  /* 0x000000ffff5e7224 */ /* 0x000fe400078e000b */
[----:B-1----:R-:W-:Y:S01]  /*8dd0*/  FFMA.FTZ R0, R165, c[0x0][0x23c], -R7 ;  /* 0x00008f00a5007a23 */ /* 0x002fe20000010807 */
[----:B--2---:R-:W-:Y:S01]  /*8de0*/  F2FP.PACK_AB R14, R123, R124 ;  /* 0x0000007c7b0e723e */ /* 0x004fe200000000ff */
[----:B------:R-:W-:-:S03]  /*8df0*/  IMAD.MOV.U32 R165, RZ, RZ, R93 ;  /* 0x000000ffffa57224 */ /* 0x000fc600078e005d */
[----:B------:R1:W-:Y:S01]  /*8e00*/  MUFU.EX2 R119, R0 ;  /* 0x0000000000777308 */ /* 0x0003e20000000800 */
[----:B------:R-:W-:Y:S02]  /*8e10*/  IMAD.MOV.U32 R93, RZ, RZ, R72 ;  /* 0x000000ffff5d7224 */ /* 0x000fe400078e0048 */
[C---:B------:R-:W-:Y:S01]  /*8e20*/  HMMA.16816.F32 R44, R12.reuse, R40, R48 ;  /* 0x000000280c2c723c */ /* 0x040fe20000001830 */
[----:B------:R-:W-:Y:S07]  /*8e30*/  LDSM.16.MT88.4 R48, [R214+0xe800] ;  /* 0x00e80000d630783b */ /* 0x000fee0000004200 */
[----:B------:R-:W-:Y:S01]  /*8e40*/  HMMA.16816.F32 R64, R12, R42, R64 ;  /* 0x0000002a0c40723c */ /* 0x000fe20000001840 */
[----:B------:R-:W2:Y:S01]  /*8e50*/  LDSM.16.MT88.4 R40, [R135+0xe800] ;  /* 0x00e800008728783b */ /* 0x000ea20000004200 */
[----:B-1----:R-:W-:-:S02]  /*8e60*/  FFMA.FTZ R0, R166, c[0x0][0x23c], -R7 ;  /* 0x00008f00a6007a23 */ /* 0x002fc40000010807 */
[----:B------:R-:W-:Y:S02]  /*8e70*/  IMAD.MOV.U32 R166, RZ, RZ, R80 ;  /* 0x000000ffffa67224 */ /* 0x000fe400078e0050 */
[----:B------:R1:W5:Y:S01]  /*8e80*/  MUFU.EX2 R122, R0 ;  /* 0x00000000007a7308 */ /* 0x0003620000000800 */
[----:B------:R-:W-:Y:S01]  /*8e90*/  IMAD.MOV.U32 R80, RZ, RZ, R81 ;  /* 0x000000ffff507224 */ /* 0x000fe200078e0051 */
[----:B---3--:R-:W-:Y:S01]  /*8ea0*/  HMMA.16816.F32 R60, R12, R20, R56 ;  /* 0x000000140c3c723c */ /* 0x008fe20000001838 */
[----:B------:R-:W-:Y:S02]  /*8eb0*/  IMAD.MOV.U32 R81, RZ, RZ, R82 ;  /* 0x000000ffff517224 */ /* 0x000fe400078e0052 */
[----:B------:R-:W-:-:S05]  /*8ec0*/  IMAD.MOV.U32 R82, RZ, RZ, R74 ;  /* 0x000000ffff527224 */ /* 0x000fca00078e004a */
[----:B------:R-:W-:Y:S01]  /*8ed0*/  HMMA.16816.F32 R76, R12, R22, R76 ;  /* 0x000000160c4c723c */ /* 0x000fe2000000184c */
[----:B------:R-:W3:Y:S01]  /*8ee0*/  LDSM.16.MT88.4 R20, [R212+0xe800] ;  /* 0x00e80000d414783b */ /* 0x000ee20000004200 */
[----:B-1----:R-:W-:Y:S02]  /*8ef0*/  FFMA.FTZ R0, R167, c[0x0][0x23c], -R7 ;  /* 0x00008f00a7007a23 */ /* 0x002fe40000010807 */
[----:B------:R-:W-:-:S04]  /*8f00*/  IMAD.MOV.U32 R167, RZ, RZ, R75 ;  /* 0x000000ffffa77224 */ /* 0x000fc800078e004b */
[C---:B----4-:R-:W-:Y:S01]  /*8f10*/  HMMA.16816.F32 R28, R12.reuse, R16, R28 ;  /* 0x000000100c1c723c */ /* 0x050fe2000000181c */
[----:B------:R1:W-:Y:S07]  /*8f20*/  MUFU.EX2 R121, R0 ;  /* 0x0000000000797308 */ /* 0x0003ee0000000800 */
[C---:B------:R-:W-:Y:S01]  /*8f30*/  HMMA.16816.F32 R24, R12.reuse, R18, R24 ;  /* 0x000000120c18723c */ /* 0x040fe20000001818 */
[----:B------:R-:W4:Y:S07]  /*8f40*/  LDSM.16.MT88.4 R16, [R213+0xe800] ;  /* 0x00e80000d510783b */ /* 0x000f2e0000004200 */
[----:B------:R-:W-:Y:S01]  /*8f50*/  HMMA.16816.F32 R52, R12, R32, R52 ;  /* 0x000000200c34723c */ /* 0x000fe20000001834 */
[----:B-1----:R-:W-:-:S02]  /*8f60*/  FFMA.FTZ R0, R170, c[0x0][0x23c], -R7 ;  /* 0x00008f00aa007a23 */ /* 0x002fc40000010807 */
[----:B------:R-:W-:Y:S02]  /*8f70*/  IMAD.MOV.U32 R170, RZ, RZ, R10 ;  /* 0x000000ffffaa7224 */ /* 0x000fe400078e000a */
[----:B------:R1:W1:Y:S03]  /*8f80*/  MUFU.EX2 R120, R0 ;  /* 0x0000000000787308 */ /* 0x0002660000000800 */
[----:B------:R-:W-:Y:S07]  /*8f90*/  HMMA.16816.F32 R68, R12, R34, R68 ;  /* 0x000000220c44723c */ /* 0x000fee0000001844 */
[----:B-----5:R-:W-:Y:S01]  /*8fa0*/  F2FP.PACK_AB R13, R122, R119 ;  /* 0x000000777a0d723e */ /* 0x020fe200000000ff */
[----:B-1----:R-:W-:Y:S01]  /*8fb0*/  FFMA.FTZ R0, R177, c[0x0][0x23c], -R8 ;  /* 0x00008f00b1007a23 */ /* 0x002fe20000010808 */
[----:B------:R-:W-:Y:S01]  /*8fc0*/  F2FP.PACK_AB R15, R120, R121 ;  /* 0x00000079780f723e */ /* 0x000fe200000000ff */
[----:B------:R-:W-:-:S02]  /*8fd0*/  IMAD.MOV.U32 R177, RZ, RZ, R166 ;  /* 0x000000ffffb17224 */ /* 0x000fc400078e00a6 */
[----:B------:R1:W-:Y:S01]  /*8fe0*/  MUFU.EX2 R118, R0 ;  /* 0x0000000000767308 */ /* 0x0003e20000000800 */
[----:B------:R-:W-:Y:S02]  /*8ff0*/  IMAD.MOV.U32 R166, RZ, RZ, R160 ;  /* 0x000000ffffa67224 */ /* 0x000fe400078e00a0 */
[----:B------:R-:W-:Y:S02]  /*9000*/  IMAD.MOV.U32 R160, RZ, RZ, R98 ;  /* 0x000000ffffa07224 */ /* 0x000fe400078e0062 */
[----:B-1----:R-:W-:Y:S02]  /*9010*/  FFMA.FTZ R0, R180, c[0x0][0x23c], -R8 ;  /* 0x00008f00b4007a23 */ /* 0x002fe40000010808 */
[----:B------:R-:W-:Y:S02]  /*9020*/  IMAD.MOV.U32 R180, RZ, RZ, R167 ;  /* 0x000000ffffb47224 */ /* 0x000fe400078e00a7 */
[----:B------:R1:W5:Y:S01]  /*9030*/  MUFU.EX2 R117, R0 ;  /* 0x0000000000757308 */ /* 0x0003620000000800 */
[----:B------:R-:W-:-:S02]  /*9040*/  IMAD.MOV.U32 R167, RZ, RZ, R164 ;  /* 0x000000ffffa77224 */ /* 0x000fc400078e00a4 */
[----:B------:R-:W-:Y:S02]  /*9050*/  IMAD.MOV.U32 R164, RZ, RZ, R97 ;  /* 0x000000ffffa47224 */ /* 0x000fe400078e0061 */
[----:B-1----:R-:W-:Y:S01]  /*9060*/  FFMA.FTZ R0, R178, c[0x0][0x23c], -R8 ;  /* 0x00008f00b2007a23 */ /* 0x002fe20000010808 */
[----:B-----5:R-:W-:Y:S01]  /*9070*/  F2FP.PACK_AB R12, R117, R118 ;  /* 0x00000076750c723e */ /* 0x020fe200000000ff */
[----:B------:R-:W-:Y:S02]  /*9080*/  IMAD.MOV.U32 R178, RZ, RZ, R88 ;  /* 0x000000ffffb27224 */ /* 0x000fe400078e0058 */
        /* <DEDUP_REMOVED lines=79> */
[----:B------:R2:W2:Y:S07]  /*9580*/  MUFU.EX2 R100, R0 ;  /* 0x0000000000647308 */ /* 0x0004ae0000000800 */
[C---:B------:R-:W-:Y:S08]  /*9590*/  HMMA.16816.F32 R40, R12.reuse, R42, R52 ;  /* 0x0000002a0c28723c */ /* 0x040ff00000001834 */
[----:B-1----:R-:W-:Y:S01]  /*95a0*/  HMMA.16816.F32 R48, R12, R60, R64 ;  /* 0x0000003c0c30723c */ /* 0x002fe20000001840 */
[----:B--2---:R-:W-:-:S04]  /*95b0*/  FFMA.FTZ R0, R250, c[0x0][0x23c], -R7 ;  /* 0x00008f00fa007a23 */ /* 0x004fc80000010807 */
[----:B------:R1:W-:Y:S03]  /*95c0*/  MUFU.EX2 R98, R0 ;  /* 0x0000000000627308 */ /* 0x0003e60000000800 */
[C---:B------:R-:W-:Y:S08]  /*95d0*/  HMMA.16816.F32 R52, R12.reuse, R62, R76 ;  /* 0x0000003e0c34723c */ /* 0x040ff0000000184c */
[----:B-----5:R-:W-:Y:S01]  /*95e0*/  HMMA.16816.F32 R60, R12, R16, R72 ;  /* 0x000000100c3c723c */ /* 0x020fe20000001848 */
[----:B-1----:R-:W-:-:S02]  /*95f0*/  FFMA.FTZ R0, R252, c[0x0][0x23c], -R7 ;  /* 0x00008f00fc007a23 */ /* 0x002fc40000010807 */
[----:B------:R-:W-:-:S05]  /*9600*/  IMAD.MOV.U32 R252, RZ, RZ, R154 ;  /* 0x000000fffffc7224 */ /* 0x000fca00078e009a */
[----:B------:R-:W-:Y:S01]  /*9610*/  HMMA.16816.F32 R56, R12, R18, R56 ;  /* 0x000000120c38723c */ /* 0x000fe20000001838 */
[----:B------:R1:W2:Y:S01]  /*9620*/  MUFU.EX2 R97, R0 ;  /* 0x0000000000617308 */ /* 0x0002a20000000800 */
[----:B------:R-:W5:Y:S05]  /*9630*/  LDSM.16.MT88.4 R16, [R213+0x10000] ;  /* 0x01000000d510783b */ /* 0x000f6a0000004200 */
[----:B------:R-:W-:Y:S01]  /*9640*/  F2FP.PACK_AB R13, R100, R99 ;  /* 0x00000063640d723e */ /* 0x000fe200000000ff */
[----:B-1----:R-:W-:Y:S01]  /*9650*/  FFMA.FTZ R0, R180, c[0x0][0x23c], -R8 ;  /* 0x00008f00b4007a23 */ /* 0x002fe20000010808 */
[----:B--2---:R-:W-:Y:S01]  /*9660*/  F2FP.PACK_AB R15, R97, R98 ;  /* 0x00000062610f723e */ /* 0x004fe200000000ff */
        /* <DEDUP_REMOVED lines=34> */
[----:B---3--:R-:W-:Y:S01]  /*9890*/  HMMA.16816.F32 R72, R12, R32, R44 ;  /* 0x000000200c48723c */ /* 0x008fe2000000182c */
[----:B------:R-:W-:-:S02]  /*98a0*/  IMAD.MOV.U32 R166, RZ, RZ, R165 ;  /* 0x000000ffffa67224 */ /* 0x000fc400078e00a5 */
[----:B------:R-:W-:Y:S02]  /*98b0*/  IMAD.MOV.U32 R165, RZ, RZ, R164 ;  /* 0x000000ffffa57224 */ /* 0x000fe400078e00a4 */
[----:B------:R-:W-:Y:S02]  /*98c0*/  IMAD.MOV.U32 R164, RZ, RZ, R160 ;  /* 0x000000ffffa47224 */ /* 0x000fe400078e00a0 */
[----:B------:R-:W-:Y:S01]  /*98d0*/  IMAD.MOV.U32 R160, RZ, RZ, R159 ;  /* 0x000000ffffa07224 */ /* 0x000fe200078e009f */
[----:B------:R-:W-:Y:S01]  /*98e0*/  HMMA.16816.F32 R40, R12, R34, R40 ;  /* 0x000000220c28723c */ /* 0x000fe20000001828 */
[----:B------:R-:W-:Y:S01]  /*98f0*/  IMAD.MOV.U32 R159, RZ, RZ, R153 ;  /* 0x000000ffff9f7224 */ /* 0x000fe200078e0099 */
[----:B------:R-:W1:Y:S01]  /*9900*/  LDSM.16.MT88.4 R32, [R135+0x10800] ;  /* 0x010800008720783b */ /* 0x000e620000004200 */
[----:B------:R-:W-:Y:S02]  /*9910*/  IMAD.MOV.U32 R153, RZ, RZ, R80 ;  /* 0x000000ffff997224 */ /* 0x000fe400078e0050 */
[----:B------:R-:W-:-:S02]  /*9920*/  IMAD.MOV.U32 R80, RZ, RZ, R81 ;  /* 0x000000ffff507224 */ /* 0x000fc400078e0051 */
[----:B------:R-:W-:Y:S01]  /*9930*/  IMAD.MOV.U32 R81, RZ, RZ, R82 ;  /* 0x000000ffff517224 */ /* 0x000fe200078e0052 */
[C---:B------:R-:W-:Y:S01]  /*9940*/  HMMA.16816.F32 R68, R12.reuse, R20, R68 ;  /* 0x000000140c44723c */ /* 0x040fe20000001844 */
[----:B------:R-:W-:Y:S02]  /*9950*/  IMAD.MOV.U32 R82, RZ, RZ, R91 ;  /* 0x000000ffff527224 */ /* 0x000fe400078e005b */
[----:B------:R2:W-:Y:S05]  /*9960*/  MUFU.EX2 R91, R0 ;  /* 0x00000000005b7308 */ /* 0x0005ea0000000800 */
[C---:B------:R-:W-:Y:S01]  /*9970*/  HMMA.16816.F32 R64, R12.reuse, R22, R24 ;  /* 0x000000160c40723c */ /* 0x040fe20000001818 */
[----:B------:R-:W3:Y:S04]  /*9980*/  LDSM.16.MT88.4 R24, [R214+0x10800] ;  /* 0x01080000d618783b */ /* 0x000ee80000004200 */
[----:B------:R-:W1:Y:S03]  /*9990*/  LDSM.16.MT88.4 R20, [R212+0x10800] ;  /* 0x01080000d414783b */ /* 0x000e660000004200 */
[----:B----4-:R-:W-:Y:S01]  /*99a0*/  HMMA.16816.F32 R76, R12, R30, R52 ;  /* 0x0000001e0c4c723c */ /* 0x010fe20000001834 */
[----:B--2---:R-:W-:-:S02]  /*99b0*/  FFMA.FTZ R0, R180, c[0x0][0x23c], -R7 ;  /* 0x00008f00b4007a23 */ /* 0x004fc40000010807 */
[----:B------:R-:W-:Y:S02]  /*99c0*/  IMAD.MOV.U32 R180, RZ, RZ, R177 ;  /* 0x000000ffffb47224 */ /* 0x000fe400078e00b1 */
[----:B------:R-:W-:-:S03]  /*99d0*/  IMAD.MOV.U32 R177, RZ, RZ, R170 ;  /* 0x000000ffffb17224 */ /* 0x000fc600078e00aa */
[----:B-----5:R-:W-:Y:S01]  /*99e0*/  HMMA.16816.F32 R60, R12, R16, R60 ;  /* 0x000000100c3c723c */ /* 0x020fe2000000183c */
[----:B------:R-:W-:Y:S02]  /*99f0*/  IMAD.MOV.U32 R170, RZ, RZ, R167 ;  /* 0x000000ffffaa7224 */ /* 0x000fe400078e00a7 */
[----:B------:R-:W-:Y:S02]  /*9a00*/  IMAD.MOV.U32 R167, RZ, RZ, R166 ;  /* 0x000000ffffa77224 */ /* 0x000fe400078e00a6 */
[----:B------:R-:W-:Y:S02]  /*9a10*/  IMAD.MOV.U32 R166, RZ, RZ, R92 ;  /* 0x000000ffffa67224 */ /* 0x000fe400078e005c */
[----:B------:R2:W4:Y:S01]  /*9a20*/  MUFU.EX2 R92, R0 ;  /* 0x00000000005c7308 */ /* 0x0005220000000800 */
[----:B------:R-:W-:Y:S02]  /*9a30*/  IMAD.MOV.U32 R183, RZ, RZ, R177 ;  /* 0x000000ffffb77224 */ /* 0x000fe400078e00b1 */
[----:B------:R-:W-:-:S02]  /*9a40*/  IMAD.MOV.U32 R186, RZ, RZ, R166 ;  /* 0x000000ffffba7224 */ /* 0x000fc400078e00a6 */
[----:B------:R-:W-:Y:S02]  /*9a50*/  IMAD.MOV.U32 R166, RZ, RZ, R2 ;  /* 0x000000ffffa67224 */ /* 0x000fe400078e0002 */
[----:B------:R-:W-:Y:S02]  /*9a60*/  FADD.FTZ R2, R207, R204 ;  /* 0x000000cccf027221 */ /* 0x000fe40000010000 */
[----:B------:R-:W-:Y:S02]  /*9a70*/  IMAD.MOV.U32 R179, RZ, RZ, R167 ;  /* 0x000000ffffb37224 */ /* 0x000fe400078e00a7 */
[----:B------:R-:W-:-:S04]  /*9a80*/  FADD.FTZ R2, R209, R2 ;  /* 0x00000002d1027221 */ /* 0x000fc80000010000 */
[----:B------:R-:W-:Y:S02]  /*9a90*/  FADD.FTZ R2, R238, R2 ;  /* 0x00000002ee027221 */ /* 0x000fe40000010000 */
[----:B--2---:R-:W-:Y:S02]  /*9aa0*/  FFMA.FTZ R0, R165, c[0x0][0x23c], -R7 ;  /* 0x00008f00a5007a23 */ /* 0x004fe40000010807 */
        /* <DEDUP_REMOVED lines=9> */
[----:B------:R2:W-:Y:S01]  /*9b40*/  MUFU.EX2 R90, R0 ;  /* 0x00000000005a7308 */ /* 0x0005e20000000800 */
[----:B------:R-:W-:-:S02]  /*9b50*/  FADD.FTZ R2, R202, R2 ;  /* 0x00000002ca027221 */ /* 0x000fc40000010000 */
[----:B------:R-:W-:Y:S02]  /*9b60*/  IMAD.MOV.U32 R167, RZ, RZ, R153 ;  /* 0x000000ffffa77224 */ /* 0x000fe400078e0099 */
[----:B------:R-:W-:Y:S02]  /*9b70*/  IMAD.MOV.U32 R153, RZ, RZ, R87 ;  /* 0x000000ffff997224 */ /* 0x000fe400078e0057 */
[----:B------:R-:W-:Y:S01]  /*9b80*/  FADD.FTZ R2, R200, R2 ;  /* 0x00000002c8027221 */ /* 0x000fe20000010000 */
[----:B------:R5:W-:Y:S01]  /*9b90*/  MUFU.EX2 R87, R4 ;  /* 0x0000000400577308 */ /* 0x000be20000000800 */
[----:B------:R-:W-:Y:S02]  /*9ba0*/  IMAD.MOV.U32 R185, RZ, RZ, R165 ;  /* 0x000000ffffb97224 */ /* 0x000fe400078e00a5 */
[----:B------:R-:W-:Y:S02]  /*9bb0*/  IMAD.MOV.U32 R181, RZ, RZ, R82 ;  /* 0x000000ffffb57224 */ /* 0x000fe400078e0052 */
[----:B------:R-:W-:-:S02]  /*9bc0*/  FADD.FTZ R2, R205, R2 ;  /* 0x00000002cd027221 */ /* 0x000fc40000010000 */
[----:B------:R-:W-:Y:S02]  /*9bd0*/  IMAD.MOV.U32 R165, RZ, RZ, R164 ;  /* 0x000000ffffa57224 */ /* 0x000fe400078e00a4 */
[----:B--2---:R-:W-:Y:S02]  /*9be0*/  FFMA.FTZ R0, R89, c[0x0][0x23c], -R7 ;  /* 0x00008f0059007a23 */ /* 0x004fe40000010807 */
[----:B------:R-:W-:Y:S02]  /*9bf0*/  FADD.FTZ R2, R208, R2 ;  /* 0x00000002d0027221 */ /* 0x000fe40000010000 */
[----:B------:R2:W1:Y:S01]  /*9c00*/  MUFU.EX2 R89, R0 ;  /* 0x0000000000597308 */ /* 0x0004620000000800 */
[----:B------:R-:W-:Y:S02]  /*9c10*/  IMAD.MOV.U32 R177, RZ, RZ, R80 ;  /* 0x000000ffffb17224 */ /* 0x000fe400078e0050 */
[----:B-----5:R-:W-:Y:S02]  /*9c20*/  FFMA.FTZ R4, R183, c[0x0][0x23c], -R8 ;  /* 0x00008f00b7047a23 */ /* 0x020fe40000010808 */
[----:B------:R-:W-:-:S02]  /*9c30*/  IMAD.MOV.U32 R183, RZ, RZ, R186 ;  /* 0x000000ffffb77224 */ /* 0x000fc400078e00ba */
[----:B------:R-:W-:Y:S02]  /*9c40*/  IMAD.MOV.U32 R186, RZ, RZ, R86 ;  /* 0x000000ffffba7224 */ /* 0x000fe400078e0056 */
[----:B------:R5:W-:Y:S01]  /*9c50*/  MUFU.EX2 R86, R4 ;  /* 0x0000000400567308 */ /* 0x000be20000000800 */
[----:B------:R-:W-:Y:S02]  /*9c60*/  IMAD.MOV.U32 R164, RZ, RZ, R83 ;  /* 0x000000ffffa47224 */ /* 0x000fe400078e0053 */
[----:B--2---:R-:W-:Y:S02]  /*9c70*/  FFMA.FTZ R0, R180, c[0x0][0x23c], -R8 ;  /* 0x00008f00b4007a23 */ /* 0x004fe40000010808 */
[----:B------:R-:W-:-:S03]  /*9c80*/  IMAD.MOV.U32 R180, RZ, RZ, R170 ;  /* 0x000000ffffb47224 */ /* 0x000fc600078e00aa */
[----:B------:R2:W1:Y:S01]  /*9c90*/  MUFU.EX2 R88, R0 ;  /* 0x0000000000587308 */ /* 0x0004620000000800 */
[----:B------:R-:W-:Y:S02]  /*9ca0*/  IMAD.MOV.U32 R170, RZ, RZ, R160 ;  /* 0x000000ffffaa7224 */ /* 0x000fe400078e00a0 */
[----:B------:R-:W-:Y:S02]  /*9cb0*/  IMAD.MOV.U32 R160, RZ, RZ, R81 ;  /* 0x000000ffffa07224 */ /* 0x000fe400078e0051 */
[----:B-----5:R-:W-:Y:S01]  /*9cc0*/  FFMA.FTZ R4, R185, c[0x0][0x23c], -R8 ;  /* 0x00008f00b9047a23 */ /* 0x020fe20000010808 */
[C---:B------:R-:W-:Y:S01]  /*9cd0*/  HMMA.16816.F32 R80, R12.reuse, R28, R48 ;  /* 0x0000001c0c50723c */ /* 0x040fe20000001830 */
[----:B------:R-:W-:Y:S02]  /*9ce0*/  IMAD.MOV.U32 R185, RZ, RZ, R181 ;  /* 0x000000ffffb97224 */ /* 0x000fe400078e00b5 */
[----:B------:R-:W-:Y:S02]  /*9cf0*/  IMAD.MOV.U32 R181, RZ, RZ, R85 ;  /* 0x000000ffffb57224 */ /* 0x000fe400078e0055 */
[----:B------:R-:W5:Y:S03]  /*9d00*/  MUFU.EX2 R85, R4 ;  /* 0x0000000400557308 */ /* 0x000f660000000800 */
[----:B------:R-:W-:Y:S01]  /*9d10*/  HMMA.16816.F32 R28, R12, R18, R56 ;  /* 0x000000120c1c723c */ /* 0x000fe20000001838 */
[----:B------:R-:W3:Y:S01]  /*9d20*/  LDSM.16.MT88.4 R16, [R213+0x10800] ;  /* 0x01080000d510783b */ /* 0x000ee20000004200 */
[----:B--2---:R-:W-:-:S04]  /*9d30*/  FADD.FTZ R0, R241, R211 ;  /* 0x000000d3f1007221 */ /* 0x004fc80000010000 */
[----:B------:R-:W-:Y:S01]  /*9d40*/  FADD.FTZ R0, R242, R0 ;  /* 0x00000000f2007221 */ /* 0x000fe20000010000 */
[----:B----4-:R-:W-:Y:S02]  /*9d50*/  F2FP.PACK_AB R13, R92, R91 ;  /* 0x0000005b5c0d723e */ /* 0x010fe400000000ff */
[----:B-1----:R-:W-:Y:S01]  /*9d60*/  F2FP.PACK_AB R15, R89, R90 ;  /* 0x0000005a590f723e */ /* 0x002fe200000000ff */
[----:B------:R-:W-:Y:S01]  /*9d70*/  FADD.FTZ R0, R244, R0 ;  /* 0x00000000f4007221 */ /* 0x000fe20000010000 */
[----:B------:R-:W-:Y:S02]  /*9d80*/  F2FP.PACK_AB R12, R87, R88 ;  /* 0x00000058570c723e */ /* 0x000fe400000000ff */
[----:B-----5:R-:W-:Y:S01]  /*9d90*/  F2FP.PACK_AB R14, R85, R86 ;  /* 0x00000056550e723e */ /* 0x020fe200000000ff */
[----:B------:R-:W-:-:S04]  /*9da0*/  FADD.FTZ R0, R240, R0 ;  /* 0x00000000f0007221 */ /* 0x000fc80000010000 */
[----:B------:R-:W-:Y:S02]  /*9db0*/  FADD.FTZ R0, R239, R0 ;  /* 0x00000000ef007221 */ /* 0x000fe40000010000 */
[----:B------:R-:W-:Y:S02]  /*9dc0*/  HMMA.16816.F32 R44, R12, R32, R68 ;  /* 0x000000200c2c723c */ /* 0x000fe40000001844 */
[----:B------:R-:W-:-:S04]  /*9dd0*/  FADD.FTZ R0, R243, R0 ;  /* 0x00000000f3007221 */ /* 0x000fc80000010000 */
[----:B------:R-:W-:Y:S02]  /*9de0*/  FADD.FTZ R0, R245, R0 ;  /* 0x00000000f5007221 */ /* 0x000fe40000010000 */
[C---:B------:R-:W-:Y:S02]  /*9df0*/  HMMA.16816.F32 R32, R12.reuse, R34, R64 ;  /* 0x000000220c20723c */ /* 0x040fe40000001840 */
[----:B------:R-:W-:Y:S02]  /*9e00*/  FADD.FTZ R4, R201, R0 ;  /* 0x00000000c9047221 */ /* 0x000fe40000010000 */
[----:B------:R-:W-:Y:S02]  /*9e10*/  FADD.FTZ R0, R189, R2 ;  /* 0x00000002bd007221 */ /* 0x000fe40000010000 */
[----:B------:R-:W-:Y:S02]  /*9e20*/  FFMA.FTZ R2, R183, c[0x0][0x23c], -R7 ;  /* 0x00008f00b7027a23 */ /* 0x000fe40000010807 */
[----:B------:R-:W-:Y:S01]  /*9e30*/  FADD.FTZ R4, R203, R4 ;  /* 0x00000004cb047221 */ /* 0x000fe20000010000 */
[----:B---3--:R-:W-:Y:S01]  /*9e40*/  HMMA.16816.F32 R52, R12, R24, R72 ;  /* 0x000000180c34723c */ /* 0x008fe20000001848 */
[----:B------:R-:W-:-:S02]  /*9e50*/  FADD.FTZ R9, R9, R0 ;  /* 0x0000000009097221 */ /* 0x000fc40000010000 */
[----:B------:R-:W-:Y:S02]  /*9e60*/  IMAD.MOV.U32 R183, RZ, RZ, R186 ;  /* 0x000000ffffb77224 */ /* 0x000fe400078e00ba */
[----:B------:R-:W-:Y:S02]  /*9e70*/  IMAD.MOV.U32 R186, RZ, RZ, R84 ;  /* 0x000000ffffba7224 */ /* 0x000fe400078e0054 */
[----:B------:R1:W2:Y:S01]  /*9e80*/  MUFU.EX2 R84, R2 ;  /* 0x0000000200547308 */ /* 0x0002a20000000800 */
[----:B------:R-:W-:Y:S01]  /*9e90*/  FADD.FTZ R0, R210, R4 ;  /* 0x00000004d2007221 */ /* 0x000fe20000010000 */
[----:B------:R-:W-:Y:S01]  /*9ea0*/  HMMA.16816.F32 R48, R12, R26, R40 ;  /* 0x0000001a0c30723c */ /* 0x000fe20000001828 */
[----:B------:R-:W-:Y:S01]  /*9eb0*/  FFMA.FTZ R4, R185, c[0x0][0x23c], -R7 ;  /* 0x00008f00b9047a23 */ /* 0x000fe20000010807 */
[----:B------:R-:W3:Y:S01]  /*9ec0*/  LDSM.16.MT88.4 R24, [R135+0x11000] ;  /* 0x011000008718783b */ /* 0x000ee20000004200 */
[----:B------:R-:W-:-:S03]  /*9ed0*/  FADD.FTZ R0, R206, R0 ;  /* 0x00000000ce007221 */ /* 0x000fc60000010000 */
[----:B------:R4:W-:Y:S01]  /*9ee0*/  MUFU.EX2 R68, R4 ;  /* 0x0000000400447308 */ /* 0x0009e20000000800 */
[----:B------:R-:W-:Y:S01]  /*9ef0*/  FADD.FTZ R0, R182, R0 ;  /* 0x00000000b6007221 */ /* 0x000fe20000010000 */
[C---:B------:R-:W-:Y:S03]  /*9f00*/  HMMA.16816.F32 R40, R12.reuse, R20, R80 ;  /* 0x000000140c28723c */ /* 0x040fe60000001850 */
[----:B------:R-:W-:Y:S02]  /*9f10*/  FADD.FTZ R0, R184, R0 ;  /* 0x00000000b8007221 */ /* 0x000fe40000010000 */
[----:B-1----:R-:W-:Y:S02]  /*9f20*/  FADD.FTZ R2, R191, R9 ;  /* 0x00000009bf027221 */ /* 0x002fe40000010000 */
[----:B------:R-:W-:Y:S01]  /*9f30*/  FADD.FTZ R0, R188, R0 ;  /* 0x00000000bc007221 */ /* 0x000fe20000010000 */
[----:B------:R-:W-:Y:S01]  /*9f40*/  HMMA.16816.F32 R56, R12, R22, R76 ;  /* 0x000000160c38723c */ /* 0x000fe2000000184c */
[----:B------:R-:W-:Y:S01]  /*9f50*/  FADD.FTZ R2, R190, R2 ;  /* 0x00000002be027221 */ /* 0x000fe20000010000 */
[----:B------:R-:W1:Y:S01]  /*9f60*/  LDSM.16.MT88.4 R20, [R214+0x11000] ;  /* 0x01100000d614783b */ /* 0x000e620000004200 */
        /* <DEDUP_REMOVED lines=71> */
[----:B----4-:R-:W-:-:S02]  /*a3e0*/  FFMA.FTZ R4, R181, c[0x0][0x23c], -R8 ;  /* 0x00008f00b5047a23 */ /* 0x010fc40000010808 */
[----:B------:R-:W-:Y:S02]  /*a3f0*/  FADD.FTZ R2, R11, R2 ;  /* 0x000000020b027221 */ /* 0x000fe40000010000 */
[----:B------:R4:W5:Y:S01]  /*a400*/  MUFU.EX2 R39, R4 ;  /* 0x0000000400277308 */ /* 0x0009620000000800 */
        /* <DEDUP_REMOVED lines=21> */
[----:B------:R4:W3:Y:S01]  /*a560*/  MUFU.EX2 R38, R4 ;  /* 0x0000000400267308 */ /* 0x0008e20000000800 */
[----:B------:R-:W-:Y:S02]  /*a570*/  FADD.FTZ R2, R85, R2 ;  /* 0x0000000255027221 */ /* 0x000fe40000010000 */
[----:B--2---:R-:W-:Y:S02]  /*a580*/  FADD.FTZ R0, R84, R0 ;  /* 0x0000000054007221 */ /* 0x004fe40000010000 */
[----:B-----5:R-:W-:-:S02]  /*a590*/  FADD.FTZ R2, R39, R2 ;  /* 0x0000000227027221 */ /* 0x020fc40000010000 */
[----:B------:R-:W-:Y:S02]  /*a5a0*/  FADD.FTZ R0, R68, R0 ;  /* 0x0000000044007221 */ /* 0x000fe40000010000 */
[----:B-1----:R-:W-:Y:S02]  /*a5b0*/  FADD.FTZ R2, R64, R2 ;  /* 0x0000000240027221 */ /* 0x002fe40000010000 */
[----:B------:R-:W-:-:S04]  /*a5c0*/  FADD.FTZ R0, R66, R0 ;  /* 0x0000000042007221 */ /* 0x000fc80000010000 */
[----:B------:R-:W-:Y:S02]  /*a5d0*/  FADD.FTZ R0, R65, R0 ;  /* 0x0000000041007221 */ /* 0x000fe40000010000 */
[----:B----4-:R-:W-:Y:S02]  /*a5e0*/  FFMA.FTZ R4, R177, c[0x0][0x23c], -R8 ;  /* 0x00008f00b1047a23 */ /* 0x010fe40000010808 */
[----:B------:R-:W-:Y:S02]  /*a5f0*/  IMAD.MOV.U32 R177, RZ, RZ, R170 ;  /* 0x000000ffffb17224 */ /* 0x000fe400078e00aa */
[----:B------:R-:W-:Y:S01]  /*a600*/  IMAD.MOV.U32 R170, RZ, RZ, R160 ;  /* 0x000000ffffaa7224 */ /* 0x000fe200078e00a0 */
[----:B------:R1:W2:Y:S01]  /*a610*/  MUFU.EX2 R37, R4 ;  /* 0x0000000400257308 */ /* 0x0002a20000000800 */
[----:B------:R-:W-:Y:S01]  /*a620*/  HMMA.16816.F32 R160, R12, R16, R60 ;  /* 0x000000100ca0723c */ /* 0x000fe2000000183c */
[----:B---3--:R-:W-:-:S07]  /*a630*/  FADD.FTZ R2, R38, R2 ;  /* 0x0000000226027221 */ /* 0x008fce0000010000 */
[----:B------:R-:W-:Y:S01]  /*a640*/  HMMA.16816.F32 R60, R12, R18, R28 ;  /* 0x000000120c3c723c */ /* 0x000fe2000000181c */
[----:B------:R-:W3:Y:S01]  /*a650*/  LDSM.16.MT88.4 R16, [R212+0x11000] ;  /* 0x01100000d410783b */ /* 0x000ee20000004200 */
[----:B-1----:R-:W-:-:S05]  /*a660*/  FFMA.FTZ R4, R180, c[0x0][0x23c], -R7 ;  /* 0x00008f00b4047a23 */ /* 0x002fca0000010807 */
[----:B------:R-:W-:Y:S01]  /*a670*/  F2FP.PACK_AB R13, R68, R84 ;  /* 0x00000054440d723e */ /* 0x000fe200000000ff */
[----:B--2---:R-:W-:Y:S01]  /*a680*/  FADD.FTZ R2, R37, R2 ;  /* 0x0000000225027221 */ /* 0x004fe20000010000 */
[----:B------:R-:W-:Y:S01]  /*a690*/  F2FP.PACK_AB R15, R65, R66 ;  /* 0x00000042410f723e */ /* 0x000fe200000000ff */
[----:B------:R1:W2:Y:S01]  /*a6a0*/  MUFU.EX2 R30, R4 ;  /* 0x00000004001e7308 */ /* 0x0002a20000000800 */
[----:B------:R-:W-:Y:S02]  /*a6b0*/  F2FP.PACK_AB R12, R64, R39 ;  /* 0x00000027400c723e */ /* 0x000fe400000000ff */
[----:B------:R-:W-:-:S07]  /*a6c0*/  F2FP.PACK_AB R14, R37, R38 ;  /* 0x00000026250e723e */ /* 0x000fce00000000ff */
[----:B------:R-:W-:Y:S01]  /*a6d0*/  HMMA.16816.F32 R136, R12, R24, R44 ;  /* 0x000000180c88723c */ /* 0x000fe2000000182c */
[----:B-1----:R-:W-:-:S07]  /*a6e0*/  FFMA.FTZ R4, R177, c[0x0][0x23c], -R7 ;  /* 0x00008f00b1047a23 */ /* 0x002fce0000010807 */
[----:B------:R-:W-:Y:S01]  /*a6f0*/  HMMA.16816.F32 R44, R12, R26, R32 ;  /* 0x0000001a0c2c723c */ /* 0x000fe20000001820 */
[----:B------:R-:W1:Y:S01]  /*a700*/  LDSM.16.MT88.4 R24, [R213+0x11000] ;  /* 0x01100000d518783b */ /* 0x000e620000004200 */
[----:B------:R4:W5:Y:S01]  /*a710*/  MUFU.EX2 R29, R4 ;  /* 0x00000004001d7308 */ /* 0x0009620000000800 */
[----:B--2---:R-:W-:-:S05]  /*a720*/  FADD.FTZ R0, R30, R0 ;  /* 0x000000001e007221 */ /* 0x004fca0000010000 */
[C---:B------:R-:W-:Y:S08]  /*a730*/  HMMA.16816.F32 R52, R12.reuse, R20, R52 ;  /* 0x000000140c34723c */ /* 0x040ff00000001834 */
[----:B---3--:R-:W-:Y:S01]  /*a740*/  HMMA.16816.F32 R40, R12, R16, R40 ;  /* 0x000000100c28723c */ /* 0x008fe20000001828 */
[--C-:B----4-:R-:W-:Y:S02]  /*a750*/  FFMA.FTZ R4, R170, c[0x0][0x23c], -R7.reuse ;  /* 0x00008f00aa047a23 */ /* 0x110fe40000010807 */
[----:B------:R-:W-:-:S02]  /*a760*/  FFMA.FTZ R7, R167, c[0x0][0x23c], -R7 ;  /* 0x00008f00a7077a23 */ /* 0x000fc40000010807 */
[----:B------:R2:W3:Y:S01]  /*a770*/  MUFU.EX2 R28, R4 ;  /* 0x00000004001c7308 */ /* 0x0004e20000000800 */
[----:B-----5:R-:W-:Y:S02]  /*a780*/  FADD.FTZ R0, R29, R0 ;  /* 0x000000001d007221 */ /* 0x020fe40000010000 */
[----:B------:R-:W-:Y:S01]  /*a790*/  HMMA.16816.F32 R48, R12, R22, R48 ;  /* 0x000000160c30723c */ /* 0x000fe20000001830 */
[----:B------:R-:W-:-:S04]  /*a7a0*/  IMAD.MOV.U32 R170, RZ, RZ, R153 ;  /* 0x000000ffffaa7224 */ /* 0x000fc800078e0099 */
[----:B------:R-:W4:Y:S01]  /*a7b0*/  MUFU.EX2 R21, R7 ;  /* 0x0000000700157308 */ /* 0x000f220000000800 */
[----:B------:R-:W-:Y:S02]  /*a7c0*/  ISETP.GT.AND P4, PT, R170, R252, PT ;  /* 0x000000fcaa00720c */ /* 0x000fe40003f84270 */
[----:B------:R-:W-:Y:S01]  /*a7d0*/  HMMA.16816.F32 R32, R12, R18, R56 ;  /* 0x000000120c20723c */ /* 0x000fe20000001838 */
[----:B--2---:R-:W-:Y:S02]  /*a7e0*/  FFMA.FTZ R4, R166, c[0x0][0x23c], -R8 ;  /* 0x00008f00a6047a23 */ /* 0x004fe40000010808 */
        /* <DEDUP_REMOVED lines=16> */
[----:B------:R-:W2:Y:S01]  /*a8f0*/  MUFU.EX2 R4, R4 ;  /* 0x0000000400047308 */ /* 0x000ea20000000800 */
[----:B------:R-:W3:Y:S01]  /*a900*/  LDSM.16.MT88.4 R8, [R213+0x11800] ;  /* 0x01180000d508783b */ /* 0x000ee20000004200 */
[C---:B--2---:R-:W-:Y:S01]  /*a910*/  F2FP.PACK_AB R166, R4.reuse, R7 ;  /* 0x0000000704a6723e */ /* 0x044fe200000000ff */
[----:B------:R-:W-:Y:S02]  /*a920*/  FADD.FTZ R7, R21, R0 ;  /* 0x0000000015077221 */ /* 0x000fe40000010000 */
[----:B------:R-:W-:-:S04]  /*a930*/  FADD.FTZ R0, R4, R2 ;  /* 0x0000000204007221 */ /* 0x000fc80000010000 */
[C---:B------:R-:W-:Y:S01]  /*a940*/  HMMA.16816.F32 R136, R164.reuse, R140, R136 ;  /* 0x0000008ca488723c */ /* 0x040fe20000001888 */
[----:B------:R2:W-:Y:S04]  /*a950*/  STL [R1+0x1c], R0 ;  /* 0x00001c0001007387 */ /* 0x0005e80000100800 */
[----:B------:R2:W-:Y:S03]  /*a960*/  STL [R1+0x20], R7 ;  /* 0x0000200701007387 */ /* 0x0005e60000100800 */
[C---:B------:R-:W-:Y:S08]  /*a970*/  HMMA.16816.F32 R144, R164.reuse, R148, R52 ;  /* 0x00000094a490723c */ /* 0x040ff00000001834 */
[C---:B-1----:R-:W-:Y:S08]  /*a980*/  HMMA.16816.F32 R152, R164.reuse, R156, R40 ;  /* 0x0000009ca498723c */ /* 0x042ff00000001828 */
[C---:B------:R-:W-:Y:S08]  /*a990*/  HMMA.16816.F32 R140, R164.reuse, R142, R44 ;  /* 0x0000008ea48c723c */ /* 0x040ff0000000182c */
[C---:B------:R-:W-:Y:S08]  /*a9a0*/  HMMA.16816.F32 R148, R164.reuse, R150, R48 ;  /* 0x00000096a494723c */ /* 0x040ff00000001830 */
[C---:B------:R-:W-:Y:S08]  /*a9b0*/  HMMA.16816.F32 R156, R164.reuse, R158, R32 ;  /* 0x0000009ea49c723c */ /* 0x040ff00000001820 */
[C---:B---3--:R-:W-:Y:S08]  /*a9c0*/  HMMA.16816.F32 R160, R164.reuse, R8, R160 ;  /* 0x00000008a4a0723c */ /* 0x048ff000000018a0 */
[----:B------:R-:W-:Y:S01]  /*a9d0*/  HMMA.16816.F32 R164, R164, R10, R12 ;  /* 0x0000000aa4a4723c */ /* 0x000fe2000000180c */
[----:B------:R-:W-:Y:S07]  /*a9e0*/  @!UPT UIADD3 URZ, URZ, URZ, URZ ;  /* 0x0000003f3f3ff290 */ /* 0x000fee000fffe03f */
[----:B------:R-:W-:Y:S11]  /*a9f0*/  @!P4 BRA `(.L_x_3452) ;  /* 0x000085b00000c947 */ /* 0x000ff60003800000 */
[----:B--2---:R-:W2:Y:S01]  /*aa00*/  LDL.LU R170, [R1+0x30] ;  /* 0x0000300001aa7983 */ /* 0x004ea20000300800 */
[----:B------:R-:W-:-:S04]  /*aa10*/  DEPBAR.LE SB0, 0x0 ;  /* 0x000080000000791a */ /* 0x000fc80000000000 */
[----:B------:R-:W-:Y:S01]  /*aa20*/  BAR.SYNC.DEFER_BLOCKING 0x0 ;  /* 0x0000000000007b1d */ /* 0x000fe20000010000 */
[----:B--2---:R-:W-:-:S05]  /*aa30*/  IADD3 R38, R170, -0x2, RZ ;  /* 0xfffffffeaa267810 */ /* 0x004fca0007ffe0ff */
[----:B------:R1:W-:Y:S01]  /*aa40*/  STL [R1+0x8], R38 ;  /* 0x0000082601007387 */ /* 0x0003e20000100800 */
        /* <DEDUP_REMOVED lines=61> */
.L_x_3453:
[----:B------:R-:W-:-:S05]  /*ae20*/  IMAD.MOV.U32 R0, RZ, RZ, c[0x0][0x1a0] ;  /* 0x00006800ff007624 */ /* 0x000fca00078e00ff */
[----:B------:R-:W-:-:S04]  /*ae30*/  LEA R0, -R0, RZ, 0x8 ;  /* 0x000000ff00007211 */ /* 0x000fc800078e41ff */
[----:B------:R-:W-:Y:S02]  /*ae40*/  SHF.R.S32.HI R2, RZ, 0x1f, R0 ;  /* 0x0000001fff027819 */ /* 0x000fe40000011400 */
.L_x_3454:
[----:B------:R-:W2:Y:S01]  /*ae50*/  LDL.LU R7, [R1+0xc] ;  /* 0x00000c0001077983 */ /* 0x000ea20000300800 */
[----:B------:R-:W-:-:S03]  /*ae60*/  ULDC.64 UR4, c[0x0][0x1a0] ;  /* 0x0000680000047ab9 */ /* 0x000fc60000000a00 */
[----:B------:R-:W3:Y:S01]  /*ae70*/  LDL.LU R4, [R1+0x10] ;  /* 0x0000100001047983 */ /* 0x000ee20000300800 */
[----:B------:R-:W-:Y:S02]  /*ae80*/  USHF.L.U32 UR7, UR4, 0x5, URZ ;  /* 0x0000000504077899 */ /* 0x000fe4000800063f */
[----:B------:R-:W-:Y:S01]  /*ae90*/  UMOV UR6, 0x5 ;  /* 0x0000000500067882 */ /* 0x000fe20000000000 */
[----:B------:R-:W-:Y:S01]  /*aea0*/  STL [R1+0x4c], R137 ;  /* 0x00004c8901007387 */ /* 0x000fe20000100800 */
[----:B------:R-:W-:-:S03]  /*aeb0*/  USHF.L.U64.HI UR5, UR4, UR6, UR5 ;  /* 0x0000000604057299 */ /* 0x000fc60008010205 */
[----:B------:R-:W-:Y:S04]  /*aec0*/  STL [R1+0x48], R136 ;  /* 0x0000488801007387 */ /* 0x000fe80000100800 */
[----:B------:R-:W-:Y:S04]  /*aed0*/  STL [R1+0x44], R135 ;  /* 0x0000448701007387 */ /* 0x000fe80000100800 */
[----:B------:R-:W-:Y:S04]  /*aee0*/  STL [R1+0x40], R129 ;  /* 0x0000408101007387 */ /* 0x000fe80000100800 */
[----:B------:R-:W-:Y:S04]  /*aef0*/  STL [R1+0x3c], R128 ;  /* 0x00003c8001007387 */ /* 0x000fe80000100800 */
[----:B------:R-:W-:Y:S04]  /*af00*/  STL [R1+0x38], R36 ;  /* 0x0000382401007387 */ /* 0x000fe80000100800 */
[----:B------:R-:W-:Y:S01]  /*af10*/  STL [R1+0x34], R3 ;  /* 0x0000340301007387 */ /* 0x000fe20000100800 */
        /* <DEDUP_REMOVED lines=56> */
[----:B--2---:R-:W-:Y:S04]  /*b2a0*/  LDSM.16.M88.4 R20, [R134+0x2000] ;  /* 0x002000008614783b */ /* 0x004fe80000000200 */
[----:B------:R-:W-:Y:S04]  /*b2b0*/  LDSM.16.M88.4 R48, [R134+0x3800] ;  /* 0x003800008630783b */ /* 0x000fe80000000200 */
[----:B-1----:R-:W1:Y:S04]  /*b2c0*/  LDSM.16.M88.4 R8, [R218] ;  /* 0x00000000da08783b */ /* 0x002e680000000200 */
[----:B------:R-:W2:Y:S04]  /*b2d0*/  LDSM.16.M88.4 R44, [R134+0x4000] ;  /* 0x00400000862c783b */ /* 0x000ea80000000200 */
[----:B------:R-:W-:Y:S04]  /*b2e0*/  LDSM.16.M88.4 R56, [R134+0x4800] ;  /* 0x004800008638783b */ /* 0x000fe80000000200 */
[----:B---3--:R-:W-:Y:S04]  /*b2f0*/  LDSM.16.M88.4 R16, [R134+0x2800] ;  /* 0x002800008610783b */ /* 0x008fe80000000200 */
        /* <DEDUP_REMOVED lines=20> */
[----:B------:R-:W2:Y:S07]  /*b440*/  LDSM.16.M88.4 R44, [R134+0x9800] ;  /* 0x00980000862c783b */ /* 0x000eae0000000200 */
[C---:B-1----:R-:W-:Y:S08]  /*b450*/  HMMA.16816.F32 R200, R8.reuse, R12, RZ ;  /* 0x0000000c08c8723c */ /* 0x042ff000000018ff */
[C---:B------:R-:W-:Y:S08]  /*b460*/  HMMA.16816.F32 R204, R8.reuse, R14, RZ ;  /* 0x0000000e08cc723c */ /* 0x040ff000000018ff */
[C---:B---3--:R-:W-:Y:S08]  /*b470*/  HMMA.16816.F32 R192, R8.reuse, R20, RZ ;  /* 0x0000001408c0723c */ /* 0x048ff000000018ff */
[C---:B------:R-:W-:Y:S08]  /*b480*/  HMMA.16816.F32 R196, R8.reuse, R22, RZ ;  /* 0x0000001608c4723c */ /* 0x040ff000000018ff */
[C---:B----4-:R-:W-:Y:S08]  /*b490*/  HMMA.16816.F32 R12, R8.reuse, R50, RZ ;  /* 0x00000032080c723c */ /* 0x050ff000000018ff */
[C---:B--2---:R-:W-:Y:S08]  /*b4a0*/  HMMA.16816.F32 R20, R8.reuse, R44, RZ ;  /* 0x0000002c0814723c */ /* 0x044ff000000018ff */
[C---:B------:R-:W-:Y:S08]  /*b4b0*/  HMMA.16816.F32 R80, R8.reuse, R16, RZ ;  /* 0x000000100850723c */ /* 0x040ff000000018ff */
[----:B------:R-:W-:Y:S01]  /*b4c0*/  HMMA.16816.F32 R84, R8, R18, RZ ;  /* 0x000000120854723c */ /* 0x000fe200000018ff */
[----:B------:R-:W1:Y:S01]  /*b4d0*/  LDSM.16.M88.4 R16, [R221] ;  /* 0x00000000dd10783b */ /* 0x000e620000000200 */
[----:B------:R-:W-:-:S02]  /*b4e0*/  IMAD.MOV.U32 R37, RZ, RZ, R15 ;  /* 0x000000ffff257224 */ /* 0x000fc400078e000f */
[----:B------:R-:W-:Y:S02]  /*b4f0*/  IMAD.MOV.U32 R36, RZ, RZ, R12 ;  /* 0x000000ffff247224 */ /* 0x000fe400078e000c */
[----:B------:R-:W-:Y:S02]  /*b500*/  IMAD.MOV.U32 R7, RZ, RZ, R13 ;  /* 0x000000ffff077224 */ /* 0x000fe400078e000d */
[----:B------:R-:W-:Y:S01]  /*b510*/  IMAD.MOV.U32 R4, RZ, RZ, R14 ;  /* 0x000000ffff047224 */ /* 0x000fe200078e000e */
[----:B------:R-:W-:Y:S01]  /*b520*/  HMMA.16816.F32 R128, R8, R48, RZ ;  /* 0x000000300880723c */ /* 0x000fe200000018ff */
[----:B------:R-:W-:Y:S01]  /*b530*/  IMAD.MOV.U32 R15, RZ, RZ, R21 ;  /* 0x000000ffff0f7224 */ /* 0x000fe200078e0015 */
[----:B------:R-:W-:Y:S01]  /*b540*/  LDSM.16.M88.4 R48, [R215] ;  /* 0x00000000d730783b */ /* 0x000fe20000000200 */
[----:B------:R-:W-:Y:S02]  /*b550*/  IMAD.MOV.U32 R14, RZ, RZ, R23 ;  /* 0x000000ffff0e7224 */ /* 0x000fe400078e0017 */
[----:B------:R-:W-:-:S02]  /*b560*/  IMAD.MOV.U32 R13, RZ, RZ, R20 ;  /* 0x000000ffff0d7224 */ /* 0x000fc400078e0014 */
[----:B------:R-:W-:Y:S01]  /*b570*/  IMAD.MOV.U32 R12, RZ, RZ, R22 ;  /* 0x000000ffff0c7224 */ /* 0x000fe200078e0016 */
        /* <DEDUP_REMOVED lines=9> */
[----:B------:R-:W-:Y:S01]  /*b610*/  HMMA.16816.F32 R124, R8, R42, RZ ;  /* 0x0000002a087c723c */ /* 0x000fe200000018ff */
[----:B------:R-:W-:Y:S01]  /*b620*/  IMAD.MOV.U32 R132, RZ, RZ, R23 ;  /* 0x000000ffff847224 */ /* 0x000fe200078e0017 */
[----:B------:R-:W-:Y:S01]  /*b630*/  LDSM.16.M88.4 R40, [R217] ;  /* 0x00000000d928783b */ /* 0x000fe20000000200 */
[----:B------:R-:W-:-:S05]  /*b640*/  IMAD.MOV.U32 R131, RZ, RZ, R20 ;  /* 0x000000ffff837224 */ /* 0x000fca00078e0014 */
        /* <DEDUP_REMOVED lines=8> */
[----:B------:R-:W2:Y:S07]  /*b6d0*/  LDSM.16.M88.4 R24, [R216+0x3800] ;  /* 0x00380000d818783b */ /* 0x000eae0000000200 */
[C---:B------:R-:W-:Y:S08]  /*b6e0*/  HMMA.16816.F32 R208, R8.reuse, R64, RZ ;  /* 0x0000004008d0723c */ /* 0x040ff000000018ff */
[C---:B------:R-:W-:Y:S08]  /*b6f0*/  HMMA.16816.F32 R240, R8.reuse, R66, RZ ;  /* 0x0000004208f0723c */ /* 0x040ff000000018ff */
[C---:B------:R-:W-:Y:S08]  /*b700*/  HMMA.16816.F32 R244, R8.reuse, R52, RZ ;  /* 0x0000003408f4723c */ /* 0x040ff000000018ff */
[----:B------:R-:W-:Y:S07]  /*b710*/  HMMA.16816.F32 R248, R8, R54, RZ ;  /* 0x0000003608f8723c */ /* 0x000fee00000018ff */
[----:B------:R-:W-:Y:S01]  /*b720*/  IMAD.MOV.U32 R9, RZ, RZ, R22 ;  /* 0x000000ffff097224 */ /* 0x000fe200078e0016 */
[----:B-1----:R-:W-:Y:S01]  /*b730*/  HMMA.16816.F32 R56, R16, R68, R80 ;  /* 0x000000441038723c */ /* 0x002fe20000001850 */
[----:B------:R-:W-:-:S06]  /*b740*/  IMAD.MOV.U32 R8, RZ, RZ, R21 ;  /* 0x000000ffff087224 */ /* 0x000fcc00078e0015 */
[----:B------:R-:W-:Y:S01]  /*b750*/  IMAD.MOV.U32 R82, RZ, RZ, R14 ;  /* 0x000000ffff527224 */ /* 0x000fe200078e000e */
[----:B------:R-:W-:Y:S01]  /*b760*/  HMMA.16816.F32 R20, R16, R60, R72 ;  /* 0x0000003c1014723c */ /* 0x000fe20000001848 */
[----:B------:R-:W-:Y:S02]  /*b770*/  IMAD.MOV.U32 R83, RZ, RZ, R13 ;  /* 0x000000ffff537224 */ /* 0x000fe400078e000d */
[----:B------:R-:W-:-:S04]  /*b780*/  IMAD.MOV.U32 R81, RZ, RZ, R12 ;  /* 0x000000ffff517224 */ /* 0x000fc800078e000c */
[----:B------:R-:W-:Y:S01]  /*b790*/  IMAD.MOV.U32 R73, RZ, RZ, R15 ;  /* 0x000000ffff497224 */ /* 0x000fe200078e000f */
[C---:B------:R-:W-:Y:S01]  /*b7a0*/  HMMA.16816.F32 R52, R16.reuse, R62, R76 ;  /* 0x0000003e1034723c */ /* 0x040fe2000000184c */
[----:B------:R-:W1:Y:S01]  /*b7b0*/  LDSM.16.M88.4 R12, [R219] ;  /* 0x00000000db0c783b */ /* 0x000e620000000200 */
[----:B------:R-:W-:Y:S02]  /*b7c0*/  IMAD.MOV.U32 R75, RZ, RZ, R9 ;  /* 0x000000ffff4b7224 */ /* 0x000fe400078e0009 */
[----:B------:R-:W-:Y:S02]  /*b7d0*/  IMAD.MOV.U32 R74, RZ, RZ, R8 ;  /* 0x000000ffff4a7224 */ /* 0x000fe400078e0008 */
[----:B------:R-:W3:Y:S01]  /*b7e0*/  LDSM.16.M88.4 R8, [R220] ;  /* 0x00000000dc08783b */ /* 0x000ee20000000200 */
[----:B------:R-:W-:Y:S01]  /*b7f0*/  IMAD.MOV.U32 R79, RZ, RZ, R0 ;  /* 0x000000ffff4f7224 */ /* 0x000fe200078e0000 */
[----:B--2---:R-:W-:Y:S01]  /*b800*/  HMMA.16816.F32 R104, R16, R24, R104 ;  /* 0x000000181068723c */ /* 0x004fe20000001868 */
[----:B------:R-:W-:-:S02]  /*b810*/  IMAD.MOV.U32 R78, RZ, RZ, R2 ;  /* 0x000000ffff4e7224 */ /* 0x000fc400078e0002 */
[----:B------:R-:W-:-:S05]  /*b820*/  IMAD.MOV.U32 R76, RZ, RZ, R36 ;  /* 0x000000ffff4c7224 */ /* 0x000fca00078e0024 */
[C---:B------:R-:W-:Y:S01]  /*b830*/  HMMA.16816.F32 R92, R16.reuse, R26, R92 ;  /* 0x0000001a105c723c */ /* 0x040fe2000000185c */
[----:B------:R-:W2:Y:S07]  /*b840*/  LDSM.16.M88.4 R24, [R216+0x5000] ;  /* 0x00500000d818783b */ /* 0x000eae0000000200 */
[C---:B------:R-:W-:Y:S08]  /*b850*/  HMMA.16816.F32 R60, R16.reuse, R28, R96 ;  /* 0x0000001c103c723c */ /* 0x040ff00000001860 */
[C---:B------:R-:W-:Y:S01]  /*b860*/  HMMA.16816.F32 R64, R16.reuse, R30, R100 ;  /* 0x0000001e1040723c */ /* 0x040fe20000001864 */
[----:B------:R-:W4:Y:S06]  /*b870*/  LDSM.16.M88.4 R28, [R236] ;  /* 0x00000000ec1c783b */ /* 0x000f2c0000000200 */
[----:B------:R-:W-:Y:S01]  /*b880*/  IMAD.MOV.U32 R103, RZ, RZ, R38 ;  /* 0x000000ffff677224 */ /* 0x000fe200078e0026 */
[----:B------:R-:W-:Y:S01]  /*b890*/  HMMA.16816.F32 R88, R16, R32, R88 ;  /* 0x000000201058723c */ /* 0x000fe20000001858 */
[----:B------:R-:W-:-:S07]  /*b8a0*/  IMAD.MOV.U32 R102, RZ, RZ, R252 ;  /* 0x000000ffff667224 */ /* 0x000fce00078e00fc */
[----:B-1----:R-:W-:Y:S08]  /*b8b0*/  HMMA.16816.F32 R20, R12, R40, R20 ;  /* 0x000000280c14723c */ /* 0x002ff00000001814 */
[----:B------:R-:W-:Y:S08]  /*b8c0*/  HMMA.16816.F32 R108, R16, R34, R108 ;  /* 0x00000022106c723c */ /* 0x000ff0000000186c */
[----:B------:R-:W-:Y:S01]  /*b8d0*/  HMMA.16816.F32 R32, R12, R42, R52 ;  /* 0x0000002a0c20723c */ /* 0x000fe20000001834 */
[----:B------:R-:W1:Y:S04]  /*b8e0*/  LDSM.16.M88.4 R52, [R216+0x5800] ;  /* 0x00580000d834783b */ /* 0x000e680000000200 */
[----:B------:R-:W1:Y:S03]  /*b8f0*/  LDSM.16.M88.4 R40, [R215+0x800] ;  /* 0x00080000d728783b */ /* 0x000e660000000200 */
[----:B---3--:R-:W-:Y:S08]  /*b900*/  HMMA.16816.F32 R20, R8, R48, R20 ;  /* 0x000000300814723c */ /* 0x008ff00000001814 */
[C---:B------:R-:W-:Y:S07]  /*b910*/  HMMA.16816.F32 R68, R16.reuse, R70, R84 ;  /* 0x000000461044723c */ /* 0x040fee0000001854 */
[----:B------:R-:W-:Y:S01]  /*b920*/  IMAD.MOV.U32 R87, RZ, RZ, R37 ;  /* 0x000000ffff577224 */ /* 0x000fe200078e0025 */
[----:B------:R-:W-:Y:S01]  /*b930*/  HMMA.16816.F32 R112, R16, R44, R112 ;  /* 0x0000002c1070723c */ /* 0x000fe20000001870 */
[----:B------:R-:W-:-:S02]  /*b940*/  IMAD.MOV.U32 R85, RZ, RZ, R7 ;  /* 0x000000ffff557224 */ /* 0x000fc400078e0007 */
[----:B------:R-:W-:-:S05]  /*b950*/  IMAD.MOV.U32 R86, RZ, RZ, R4 ;  /* 0x000000ffff567224 */ /* 0x000fca00078e0004 */
[----:B------:R-:W-:Y:S01]  /*b960*/  HMMA.16816.F32 R116, R16, R46, R116 ;  /* 0x0000002e1074723c */ /* 0x000fe20000001874 */
[----:B------:R-:W3:Y:S01]  /*b970*/  LDSM.16.M88.4 R44, [R235] ;  /* 0x00000000eb2c783b */ /* 0x000ee20000000200 */
[----:B------:R-:W-:-:S04]  /*b980*/  FMUL.FTZ R0, R20, c[0x0][0x2ec] ;  /* 0x0000bb0014007a20 */ /* 0x000fc80000410000 */
[----:B------:R1:W-:Y:S02]  /*b990*/  MUFU.TANH R39, R0 ;  /* 0x0000000000277308 */ /* 0x0003e40000002400 */
[C---:B--2---:R-:W-:Y:S08]  /*b9a0*/  HMMA.16816.F32 R120, R16.reuse, R24, R120 ;  /* 0x000000181078723c */ /* 0x044ff00000001878 */
[----:B------:R-:W-:Y:S01]  /*b9b0*/  HMMA.16816.F32 R124, R16, R26, R124 ;  /* 0x0000001a107c723c */ /* 0x000fe2000000187c */
[----:B-1----:R-:W-:-:S07]  /*b9c0*/  FMUL.FTZ R0, R21, c[0x0][0x2ec] ;  /* 0x0000bb0015007a20 */ /* 0x002fce0000410000 */
[----:B----4-:R-:W-:Y:S01]  /*b9d0*/  HMMA.16816.F32 R24, R12, R28, R56 ;  /* 0x0000001c0c18723c */ /* 0x010fe20000001838 */
[----:B------:R-:W-:Y:S01]  /*b9e0*/  LDSM.16.M88.4 R56, [R216+0x6800] ;  /* 0x00680000d838783b */ /* 0x000fe20000000200 */
[----:B------:R1:W-:Y:S06]  /*b9f0*/  MUFU.TANH R38, R0 ;  /* 0x0000000000267308 */ /* 0x0003ec0000002400 */
[----:B------:R-:W-:Y:S01]  /*ba00*/  HMMA.16816.F32 R32, R8, R50, R32 ;  /* 0x000000320820723c */ /* 0x000fe20000001820 */
[----:B------:R-:W2:Y:S07]  /*ba10*/  LDSM.16.M88.4 R48, [R216+0x6000] ;  /* 0x00600000d830783b */ /* 0x000eae0000000200 */
[----:B------:R-:W-:Y:S01]  /*ba20*/  HMMA.16816.F32 R28, R12, R30, R68 ;  /* 0x0000001e0c1c723c */ /* 0x000fe20000001844 */
[----:B-1----:R-:W-:-:S04]  /*ba30*/  FMUL.FTZ R0, R22, c[0x0][0x2ec] ;  /* 0x0000bb0016007a20 */ /* 0x002fc80000410000 */
[----:B------:R1:W-:Y:S03]  /*ba40*/  MUFU.TANH R77, R0 ;  /* 0x00000000004d7308 */ /* 0x0003e60000002400 */
[C---:B------:R-:W-:Y:S08]  /*ba50*/  HMMA.16816.F32 R168, R16.reuse, R52, R168 ;  /* 0x0000003410a8723c */ /* 0x040ff000000018a8 */
[----:B------:R-:W-:Y:S01]  /*ba60*/  HMMA.16816.F32 R172, R16, R54, R172 ;  /* 0x0000003610ac723c */ /* 0x000fe200000018ac */
[----:B------:R-:W4:Y:S01]  /*ba70*/  LDSM.16.M88.4 R52, [R215+0x1000] ;  /* 0x00100000d734783b */ /* 0x000f220000000200 */
[----:B-1----:R-:W-:-:S06]  /*ba80*/  FMUL.FTZ R0, R23, c[0x0][0x2ec] ;  /* 0x0000bb0017007a20 */ /* 0x002fcc0000410000 */
[----:B------:R-:W-:Y:S01]  /*ba90*/  HMMA.16816.F32 R20, R8, R40, R24 ;  /* 0x000000280814723c */ /* 0x000fe20000001818 */
[----:B------:R1:W-:Y:S07]  /*baa0*/  MUFU.TANH R101, R0 ;  /* 0x0000000000657308 */ /* 0x0003ee0000002400 */
[----:B---3--:R-:W-:Y:S01]  /*bab0*/  HMMA.16816.F32 R24, R12, R44, R60 ;  /* 0x0000002c0c18723c */ /* 0x008fe2000000183c */
[----:B------:R-:W-:Y:S07]  /*bac0*/  LDSM.16.M88.4 R60, [R216+0x7000] ;  /* 0x00700000d83c783b */ /* 0x000fee0000000200 */
[----:B------:R-:W-:Y:S01]  /*bad0*/  HMMA.16816.F32 R28, R8, R42, R28 ;  /* 0x0000002a081c723c */ /* 0x000fe2000000181c */
[----:B------:R-:W3:Y:S01]  /*bae0*/  LDSM.16.M88.4 R40, [R234] ;  /* 0x00000000ea28783b */ /* 0x000ee20000000200 */
[----:B-1----:R-:W-:-:S04]  /*baf0*/  FMUL.FTZ R0, R32, c[0x0][0x2ec] ;  /* 0x0000bb0020007a20 */ /* 0x002fc80000410000 */
[----:B------:R1:W-:Y:S02]  /*bb00*/  MUFU.TANH R2, R0 ;  /* 0x0000000000027308 */ /* 0x0003e40000002400 */
[C---:B--2---:R-:W-:Y:S08]  /*bb10*/  HMMA.16816.F32 R176, R16.reuse, R48, R176 ;  /* 0x0000003010b0723c */ /* 0x044ff000000018b0 */
[----:B------:R-:W-:Y:S01]  /*bb20*/  HMMA.16816.F32 R180, R16, R50, R180 ;  /* 0x0000003210b4723c */ /* 0x000fe200000018b4 */
[----:B------:R-:W-:Y:S01]  /*bb30*/  LDSM.16.M88.4 R48, [R215+0x1800] ;  /* 0x00180000d730783b */ /* 0x000fe20000000200 */
[----:B-1----:R-:W-:-:S06]  /*bb40*/  FMUL.FTZ R0, R33, c[0x0][0x2ec] ;  /* 0x0000bb0021007a20 */ /* 0x002fcc0000410000 */
[----:B------:R-:W-:Y:S01]  /*bb50*/  HMMA.16816.F32 R68, R16, R58, R188 ;  /* 0x0000003a1044723c */ /* 0x000fe200000018bc */
[----:B------:R1:W-:Y:S06]  /*bb60*/  MUFU.TANH R84, R0 ;  /* 0x0000000000547308 */ /* 0x0003ec0000002400 */
[----:B------:R-:W-:Y:S02]  /*bb70*/  IMAD.MOV.U32 R188, RZ, RZ, R103 ;  /* 0x000000ffffbc7224 */ /* 0x000fe400078e0067 */
[----:B------:R-:W-:Y:S02]  /*bb80*/  IMAD.MOV.U32 R103, RZ, RZ, R82 ;  /* 0x000000ffff677224 */ /* 0x000fe400078e0052 */
[----:B-1----:R-:W-:-:S04]  /*bb90*/  FMUL.FTZ R0, R34, c[0x0][0x2ec] ;  /* 0x0000bb0022007a20 */ /* 0x002fc80000410000 */
[----:B------:R1:W-:Y:S02]  /*bba0*/  MUFU.TANH R37, R0 ;  /* 0x0000000000257308 */ /* 0x0003e40000002400 */
[----:B-1----:R-:W-:Y:S02]  /*bbb0*/  FMUL.FTZ R0, R35, c[0x0][0x2ec] ;  /* 0x0000bb0023007a20 */ /* 0x002fe40000410000 */
[----:B------:R-:W-:Y:S01]  /*bbc0*/  HMMA.16816.F32 R32, R12, R46, R64 ;  /* 0x0000002e0c20723c */ /* 0x000fe20000001840 */
[----:B------:R-:W1:Y:S03]  /*bbd0*/  LDSM.16.M88.4 R44, [R233] ;  /* 0x00000000e92c783b */ /* 0x000e660000000200 */
[----:B------:R2:W-:Y:S04]  /*bbe0*/  MUFU.TANH R7, R0 ;  /* 0x0000000000077308 */ /* 0x0005e80000002400 */
[----:B------:R-:W-:Y:S01]  /*bbf0*/  HMMA.16816.F32 R64, R16, R56, R184 ;  /* 0x000000381040723c */ /* 0x000fe200000018b8 */
[----:B------:R-:W-:Y:S06]  /*bc00*/  LDSM.16.M88.4 R56, [R215+0x2800] ;  /* 0x00280000d738783b */ /* 0x000fec0000000200 */
[----:B------:R-:W-:-:S02]  /*bc10*/  IMAD.MOV.U32 R187, RZ, RZ, R131 ;  /* 0x000000ffffbb7224 */ /* 0x000fc400078e0083 */
[----:B------:R-:W-:Y:S02]  /*bc20*/  IMAD.MOV.U32 R184, RZ, RZ, R75 ;  /* 0x000000ffffb87224 */ /* 0x000fe400078e004b */
[----:B--2---:R-:W-:Y:S02]  /*bc30*/  FMUL.FTZ R0, R20, c[0x0][0x2ec] ;  /* 0x0000bb0014007a20 */ /* 0x004fe40000410000 */
[----:B------:R-:W-:Y:S02]  /*bc40*/  IMAD.MOV.U32 R186, RZ, RZ, R132 ;  /* 0x000000ffffba7224 */ /* 0x000fe400078e0084 */
[----:B------:R2:W-:Y:S02]  /*bc50*/  MUFU.TANH R130, R0 ;  /* 0x0000000000827308 */ /* 0x0005e40000002400 */
[----:B--2---:R-:W-:-:S06]  /*bc60*/  FMUL.FTZ R0, R21, c[0x0][0x2ec] ;  /* 0x0000bb0015007a20 */ /* 0x004fcc0000410000 */
[----:B------:R2:W-:Y:S02]  /*bc70*/  MUFU.TANH R36, R0 ;  /* 0x0000000000247308 */ /* 0x0005e40000002400 */
[----:B--2---:R-:W-:-:S06]  /*bc80*/  FMUL.FTZ R0, R22, c[0x0][0x2ec] ;  /* 0x0000bb0016007a20 */ /* 0x004fcc0000410000 */
[----:B------:R2:W-:Y:S02]  /*bc90*/  MUFU.TANH R80, R0 ;  /* 0x0000000000507308 */ /* 0x0005e40000002400 */
[----:B--2---:R-:W-:Y:S02]  /*bca0*/  FMUL.FTZ R0, R23, c[0x0][0x2ec] ;  /* 0x0000bb0017007a20 */ /* 0x004fe40000410000 */
[----:B----4-:R-:W-:Y:S04]  /*bcb0*/  HMMA.16816.F32 R20, R8, R52, R24 ;  /* 0x000000340814723c */ /* 0x010fe80000001818 */
[----:B------:R2:W-:Y:S04]  /*bcc0*/  MUFU.TANH R128, R0 ;  /* 0x0000000000807308 */ /* 0x0005e80000002400 */
[----:B---3--:R-:W-:Y:S08]  /*bcd0*/  HMMA.16816.F32 R24, R12, R40, R104 ;  /* 0x000000280c18723c */ /* 0x008ff00000001868 */
[----:B------:R-:W-:Y:S01]  /*bce0*/  HMMA.16816.F32 R104, R16, R62, R196 ;  /* 0x0000003e1068723c */ /* 0x000fe200000018c4 */
[----:B--2---:R-:W-:-:S04]  /*bcf0*/  FMUL.FTZ R0, R28, c[0x0][0x2ec] ;  /* 0x0000bb001c007a20 */ /* 0x004fc80000410000 */
[----:B------:R2:W3:Y:S02]  /*bd00*/  MUFU.TANH R72, R0 ;  /* 0x0000000000487308 */ /* 0x0004e40000002400 */
[----:B--2---:R-:W-:-:S06]  /*bd10*/  FMUL.FTZ R0, R29, c[0x0][0x2ec] ;  /* 0x0000bb001d007a20 */ /* 0x004fcc0000410000 */
[----:B------:R2:W-:Y:S02]  /*bd20*/  MUFU.TANH R97, R0 ;  /* 0x0000000000617308 */ /* 0x0005e40000002400 */
[----:B--2---:R-:W-:-:S06]  /*bd30*/  FMUL.FTZ R0, R30, c[0x0][0x2ec] ;  /* 0x0000bb001e007a20 */ /* 0x004fcc0000410000 */
[----:B------:R2:W-:Y:S02]  /*bd40*/  MUFU.TANH R99, R0 ;  /* 0x0000000000637308 */ /* 0x0005e40000002400 */
[----:B--2---:R-:W-:Y:S02]  /*bd50*/  FMUL.FTZ R0, R31, c[0x0][0x2ec] ;  /* 0x0000bb001f007a20 */ /* 0x004fe40000410000 */
[----:B------:R-:W-:Y:S01]  /*bd60*/  HMMA.16816.F32 R28, R8, R54, R32 ;  /* 0x00000036081c723c */ /* 0x000fe20000001820 */
[----:B------:R-:W2:Y:S03]  /*bd70*/  LDSM.16.M88.4 R52, [R215+0x2000] ;  /* 0x00200000d734783b */ /* 0x000ea60000000200 */
[----:B------:R4:W4:Y:S04]  /*bd80*/  MUFU.TANH R100, R0 ;  /* 0x0000000000647308 */ /* 0x0009280000002400 */
[C---:B------:R-:W-:Y:S07]  /*bd90*/  HMMA.16816.F32 R32, R12.reuse, R42, R92 ;  /* 0x0000002a0c20723c */ /* 0x040fee000000185c */
[----:B---3--:R-:W-:Y:S01]  /*bda0*/  IMAD.MOV.U32 R94, RZ, RZ, R72 ;  /* 0x000000ffff5e7224 */ /* 0x008fe200078e0048 */
[----:B-1----:R-:W-:Y:S01]  /*bdb0*/  HMMA.16816.F32 R40, R12, R46, R108 ;  /* 0x0000002e0c28723c */ /* 0x002fe2000000186c */
[----:B------:R-:W-:-:S02]  /*bdc0*/  IMAD.MOV.U32 R95, RZ, RZ, R74 ;  /* 0x000000ffff5f7224 */ /* 0x000fc400078e004a */
[----:B----4-:R-:W-:Y:S02]  /*bdd0*/  FMUL.FTZ R0, R20, c[0x0][0x2ec] ;  /* 0x0000bb0014007a20 */ /* 0x010fe40000410000 */
[----:B------:R-:W-:Y:S02]  /*bde0*/  IMAD.MOV.U32 R191, RZ, RZ, R100 ;  /* 0x000000ffffbf7224 */ /* 0x000fe400078e0064 */
[----:B------:R1:W-:Y:S01]  /*bdf0*/  MUFU.TANH R98, R0 ;  /* 0x0000000000627308 */ /* 0x0003e20000002400 */
[----:B------:R-:W-:Y:S01]  /*be00*/  HMMA.16816.F32 R108, R16, R60, R192 ;  /* 0x0000003c106c723c */ /* 0x000fe200000018c0 */
[----:B------:R-:W3:Y:S01]  /*be10*/  LDSM.16.M88.4 R60, [R216+0x8000] ;  /* 0x00800000d83c783b */ /* 0x000ee20000000200 */
[----:B------:R-:W-:Y:S02]  /*be20*/  IMAD.MOV.U32 R100, RZ, RZ, R83 ;  /* 0x000000ffff647224 */ /* 0x000fe400078e0053 */
[----:B------:R-:W-:Y:S02]  /*be30*/  IMAD.MOV.U32 R196, RZ, RZ, R191 ;  /* 0x000000ffffc47224 */ /* 0x000fe400078e00bf */
[----:B-1----:R-:W-:-:S10]  /*be40*/  FMUL.FTZ R0, R21, c[0x0][0x2ec] ;  /* 0x0000bb0015007a20 */ /* 0x002fd40000410000 */
[----:B--2---:R-:W-:Y:S01]  /*be50*/  HMMA.16816.F32 R40, R8, R54, R40 ;  /* 0x000000360828723c */ /* 0x004fe20000001828 */
[----:B------:R1:W-:Y:S02]  /*be60*/  MUFU.TANH R135, R0 ;  /* 0x0000000000877308 */ /* 0x0003e40000002400 */
[----:B-1----:R-:W-:-:S06]  /*be70*/  FMUL.FTZ R0, R22, c[0x0][0x2ec] ;  /* 0x0000bb0016007a20 */ /* 0x002fcc0000410000 */
[----:B------:R1:W-:Y:S02]  /*be80*/  MUFU.TANH R96, R0 ;  /* 0x0000000000607308 */ /* 0x0003e40000002400 */
[----:B-1----:R-:W-:Y:S02]  /*be90*/  FMUL.FTZ R0, R23, c[0x0][0x2ec] ;  /* 0x0000bb0017007a20 */ /* 0x002fe40000410000 */
[----:B------:R-:W-:Y:S04]  /*bea0*/  HMMA.16816.F32 R20, R8, R48, R24 ;  /* 0x000000300814723c */ /* 0x000fe80000001818 */
[----:B------:R1:W-:Y:S04]  /*beb0*/  MUFU.TANH R4, R0 ;  /* 0x0000000000047308 */ /* 0x0003e80000002400 */
[----:B------:R-:W-:Y:S01]  /*bec0*/  HMMA.16816.F32 R24, R12, R44, R88 ;  /* 0x0000002c0c18723c */ /* 0x000fe20000001858 */
[----:B------:R-:W-:Y:S06]  /*bed0*/  LDSM.16.M88.4 R44, [R216+0x7800] ;  /* 0x00780000d82c783b */ /* 0x000fec0000000200 */
[----:B------:R-:W-:-:S02]  /*bee0*/  IMAD.MOV.U32 R89, RZ, RZ, R102 ;  /* 0x000000ffff597224 */ /* 0x000fc400078e0066 */
[----:B------:R-:W-:Y:S02]  /*bef0*/  IMAD.MOV.U32 R91, RZ, RZ, R80 ;  /* 0x000000ffff5b7224 */ /* 0x000fe400078e0050 */
[----:B-1----:R-:W-:Y:S02]  /*bf00*/  FMUL.FTZ R0, R28, c[0x0][0x2ec] ;  /* 0x0000bb001c007a20 */ /* 0x002fe40000410000 */
[----:B------:R-:W-:Y:S02]  /*bf10*/  IMAD.MOV.U32 R102, RZ, RZ, R81 ;  /* 0x000000ffff667224 */ /* 0x000fe400078e0051 */
[----:B------:R1:W-:Y:S01]  /*bf20*/  MUFU.TANH R185, R0 ;  /* 0x0000000000b97308 */ /* 0x0003e20000002400 */
[----:B---3--:R-:W-:Y:S07]  /*bf30*/  HMMA.16816.F32 R80, R16, R60, R208 ;  /* 0x0000003c1050723c */ /* 0x008fee00000018d0 */
[----:B------:R-:W-:-:S02]  /*bf40*/  IMAD.MOV.U32 R209, RZ, RZ, R89 ;  /* 0x000000ffffd17224 */ /* 0x000fc400078e0059 */
[----:B------:R-:W-:Y:S02]  /*bf50*/  IMAD.MOV.U32 R61, RZ, RZ, R188 ;  /* 0x000000ffff3d7224 */ /* 0x000fe400078e00bc */
[----:B-1----:R-:W-:-:S04]  /*bf60*/  FMUL.FTZ R0, R29, c[0x0][0x2ec] ;  /* 0x0000bb001d007a20 */ /* 0x002fc80000410000 */
[----:B------:R1:W-:Y:S02]  /*bf70*/  MUFU.TANH R190, R0 ;  /* 0x0000000000be7308 */ /* 0x0003e40000002400 */
[----:B-1----:R-:W-:-:S06]  /*bf80*/  FMUL.FTZ R0, R30, c[0x0][0x2ec] ;  /* 0x0000bb001e007a20 */ /* 0x002fcc0000410000 */
[----:B------:R1:W-:Y:S02]  /*bf90*/  MUFU.TANH R137, R0 ;  /* 0x0000000000897308 */ /* 0x0003e40000002400 */
[----:B-1----:R-:W-:Y:S02]  /*bfa0*/  FMUL.FTZ R0, R31, c[0x0][0x2ec] ;  /* 0x0000bb001f007a20 */ /* 0x002fe40000410000 */
[----:B------:R-:W-:Y:S01]  /*bfb0*/  HMMA.16816.F32 R28, R8, R50, R32 ;  /* 0x00000032081c723c */ /* 0x000fe20000001820 */
[----:B------:R-:W1:Y:S03]  /*bfc0*/  LDSM.16.M88.4 R32, [R232] ;  /* 0x00000000e820783b */ /* 0x000e660000000200 */
[----:B------:R2:W3:Y:S01]  /*bfd0*/  MUFU.TANH R189, R0 ;  /* 0x0000000000bd7308 */ /* 0x0004e20000002400 */
[----:B------:R-:W-:Y:S01]  /*bfe0*/  LDSM.16.M88.4 R48, [R231] ;  /* 0x00000000e730783b */ /* 0x000fe20000000200 */
[----:B--2---:R-:W-:-:S02]  /*bff0*/  FMUL.FTZ R0, R20, c[0x0][0x2ec] ;  /* 0x0000bb0014007a20 */ /* 0x004fc40000410000 */
[----:B---3--:R-:W-:-:S04]  /*c000*/  IMAD.MOV.U32 R198, RZ, RZ, R189 ;  /* 0x000000ffffc67224 */ /* 0x008fc800078e00bd */
[----:B------:R2:W3:Y:S02]  /*c010*/  MUFU.TANH R90, R0 ;  /* 0x00000000005a7308 */ /* 0x0004e40000002400 */
[----:B--2---:R-:W-:Y:S02]  /*c020*/  FMUL.FTZ R0, R21, c[0x0][0x2ec] ;  /* 0x0000bb0015007a20 */ /* 0x004fe40000410000 */
[----:B---3--:R-:W-:-:S04]  /*c030*/  IMAD.MOV.U32 R210, RZ, RZ, R90 ;  /* 0x000000ffffd27224 */ /* 0x008fc800078e005a */
[----:B------:R2:W-:Y:S02]  /*c040*/  MUFU.TANH R136, R0 ;  /* 0x0000000000887308 */ /* 0x0005e40000002400 */
[----:B--2---:R-:W-:-:S06]  /*c050*/  FMUL.FTZ R0, R22, c[0x0][0x2ec] ;  /* 0x0000bb0016007a20 */ /* 0x004fcc0000410000 */
[----:B------:R2:W-:Y:S02]  /*c060*/  MUFU.TANH R252, R0 ;  /* 0x0000000000fc7308 */ /* 0x0005e40000002400 */
[----:B--2---:R-:W-:Y:S02]  /*c070*/  FMUL.FTZ R0, R23, c[0x0][0x2ec] ;  /* 0x0000bb0017007a20 */ /* 0x004fe40000410000 */
[----:B------:R-:W-:Y:S01]  /*c080*/  HMMA.16816.F32 R20, R8, R52, R24 ;  /* 0x000000340814723c */ /* 0x000fe20000001818 */
[----:B------:R-:W2:Y:S03]  /*c090*/  LDSM.16.M88.4 R52, [R216+0x8800] ;  /* 0x00880000d834783b */ /* 0x000ea60000000200 */
[----:B------:R3:W4:Y:S04]  /*c0a0*/  MUFU.TANH R93, R0 ;  /* 0x00000000005d7308 */ /* 0x0007280000002400 */
[----:B-1----:R-:W-:Y:S08]  /*c0b0*/  HMMA.16816.F32 R24, R12, R32, R112 ;  /* 0x000000200c18723c */ /* 0x002ff00000001870 */
[----:B------:R-:W-:Y:S01]  /*c0c0*/  HMMA.16816.F32 R112, R16, R44, R200 ;  /* 0x0000002c1070723c */ /* 0x000fe200000018c8 */
[----:B---3--:R-:W-:-:S02]  /*c0d0*/  FMUL.FTZ R0, R28, c[0x0][0x2ec] ;  /* 0x0000bb001c007a20 */ /* 0x008fc40000410000 */
[----:B----4-:R-:W-:Y:S02]  /*c0e0*/  IMAD.MOV.U32 R199, RZ, RZ, R93 ;  /* 0x000000ffffc77224 */ /* 0x010fe400078e005d */
[----:B------:R1:W-:Y:S02]  /*c0f0*/  MUFU.TANH R239, R0 ;  /* 0x0000000000ef7308 */ /* 0x0003e40000002400 */
[----:B------:R-:W-:Y:S02]  /*c100*/  IMAD.MOV.U32 R201, RZ, RZ, R101 ;  /* 0x000000ffffc97224 */ /* 0x000fe400078e0065 */
[----:B------:R-:W-:Y:S02]  /*c110*/  IMAD.MOV.U32 R101, RZ, RZ, R73 ;  /* 0x000000ffff657224 */ /* 0x000fe400078e0049 */
[----:B------:R-:W-:Y:S01]  /*c120*/  HMMA.16816.F32 R72, R16, R46, R204 ;  /* 0x0000002e1048723c */ /* 0x000fe200000018cc */
[----:B------:R-:W-:Y:S02]  /*c130*/  IMAD.MOV.U32 R200, RZ, RZ, R98 ;  /* 0x000000ffffc87224 */ /* 0x000fe400078e0062 */
[----:B------:R-:W-:-:S02]  /*c140*/  IMAD.MOV.U32 R98, RZ, RZ, R133 ;  /* 0x000000ffff627224 */ /* 0x000fc400078e0085 */
[----:B------:R-:W-:Y:S02]  /*c150*/  IMAD.MOV.U32 R202, RZ, RZ, R99 ;  /* 0x000000ffffca7224 */ /* 0x000fe400078e0063 */
        /* <DEDUP_REMOVED lines=8> */
[----:B------:R-:W-:Y:S02]  /*c1e0*/  IMAD.MOV.U32 R96, RZ, RZ, R78 ;  /* 0x000000ffff607224 */ /* 0x000fe400078e004e */
[----:B------:R-:W-:Y:S02]  /*c1f0*/  IMAD.MOV.U32 R97, RZ, RZ, R79 ;  /* 0x000000ffff617224 */ /* 0x000fe400078e004f */
[----:B------:R-:W-:Y:S02]  /*c200*/  IMAD.MOV.U32 R206, RZ, RZ, R77 ;  /* 0x000000ffffce7224 */ /* 0x000fe400078e004d */
[----:B-1----:R-:W-:-:S04]  /*c210*/  FMUL.FTZ R0, R30, c[0x0][0x2ec] ;  /* 0x0000bb001e007a20 */ /* 0x002fc80000410000 */
[----:B------:R1:W-:Y:S02]  /*c220*/  MUFU.TANH R238, R0 ;  /* 0x0000000000ee7308 */ /* 0x0003e40000002400 */
[----:B-1----:R-:W-:Y:S02]  /*c230*/  FMUL.FTZ R0, R31, c[0x0][0x2ec] ;  /* 0x0000bb001f007a20 */ /* 0x002fe40000410000 */
[----:B------:R-:W-:Y:S01]  /*c240*/  HMMA.16816.F32 R28, R12, R34, R116 ;  /* 0x000000220c1c723c */ /* 0x000fe20000001874 */
[----:B------:R-:W-:Y:S03]  /*c250*/  LDSM.16.M88.4 R32, [R215+0x3000] ;  /* 0x00300000d720783b */ /* 0x000fe60000000200 */
[----:B------:R1:W3:Y:S03]  /*c260*/  MUFU.TANH R92, R0 ;  /* 0x00000000005c7308 */ /* 0x0002e60000002400 */
[----:B------:R-:W-:-:S02]  /*c270*/  IMAD.MOV.U32 R116, RZ, RZ, R187 ;  /* 0x000000ffff747224 */ /* 0x000fc400078e00bb */
[----:B------:R-:W-:Y:S02]  /*c280*/  IMAD.MOV.U32 R117, RZ, RZ, R95 ;  /* 0x000000ffff757224 */ /* 0x000fe400078e005f */
[----:B------:R-:W-:Y:S02]  /*c290*/  IMAD.MOV.U32 R118, RZ, RZ, R184 ;  /* 0x000000ffff767224 */ /* 0x000fe400078e00b8 */
[----:B------:R-:W-:Y:S02]  /*c2a0*/  IMAD.MOV.U32 R184, RZ, RZ, R84 ;  /* 0x000000ffffb87224 */ /* 0x000fe400078e0054 */
[----:B------:R-:W-:Y:S02]  /*c2b0*/  IMAD.MOV.U32 R95, RZ, RZ, R87 ;  /* 0x000000ffff5f7224 */ /* 0x000fe400078e0057 */
[----:B--2---:R-:W-:Y:S01]  /*c2c0*/  HMMA.16816.F32 R84, R16, R52, R244 ;  /* 0x000000341054723c */ /* 0x004fe200000018f4 */
[----:B-1----:R-:W-:Y:S02]  /*c2d0*/  FMUL.FTZ R0, R20, c[0x0][0x2ec] ;  /* 0x0000bb0014007a20 */ /* 0x002fe40000410000 */
[----:B---3--:R-:W-:-:S02]  /*c2e0*/  IMAD.MOV.U32 R197, RZ, RZ, R92 ;  /* 0x000000ffffc57224 */ /* 0x008fc400078e005c */
[----:B------:R1:W-:Y:S01]  /*c2f0*/  MUFU.TANH R194, R0 ;  /* 0x0000000000c27308 */ /* 0x0003e20000002400 */
[----:B------:R-:W-:Y:S02]  /*c300*/  IMAD.MOV.U32 R92, RZ, RZ, R76 ;  /* 0x000000ffff5c7224 */ /* 0x000fe400078e004c */
[----:B------:R-:W-:Y:S01]  /*c310*/  HMMA.16816.F32 R44, R8, R58, R28 ;  /* 0x0000003a082c723c */ /* 0x000fe2000000181c */
[----:B------:R-:W-:-:S07]  /*c320*/  IMAD.MOV.U32 R119, RZ, RZ, R186 ;  /* 0x000000ffff777224 */ /* 0x000fce00078e00ba */
[----:B------:R-:W-:Y:S01]  /*c330*/  HMMA.16816.F32 R28, R12, R48, R120 ;  /* 0x000000300c1c723c */ /* 0x000fe20000001878 */
[----:B-1----:R-:W-:-:S06]  /*c340*/  FMUL.FTZ R0, R21, c[0x0][0x2ec] ;  /* 0x0000bb0015007a20 */ /* 0x002fcc0000410000 */
[----:B------:R-:W-:Y:S01]  /*c350*/  IMAD.MOV.U32 R122, RZ, RZ, R61 ;  /* 0x000000ffff7a7224 */ /* 0x000fe200078e003d */
[----:B------:R-:W-:Y:S01]  /*c360*/  HMMA.16816.F32 R76, R16, R62, R240 ;  /* 0x0000003e104c723c */ /* 0x000fe200000018f0 */
[----:B------:R1:W-:Y:S01]  /*c370*/  MUFU.TANH R129, R0 ;  /* 0x0000000000817308 */ /* 0x0003e20000002400 */
[----:B------:R-:W-:Y:S02]  /*c380*/  IMAD.MOV.U32 R61, RZ, RZ, R201 ;  /* 0x000000ffff3d7224 */ /* 0x000fe400078e00c9 */
[----:B------:R-:W-:Y:S02]  /*c390*/  IMAD.MOV.U32 R123, RZ, RZ, R209 ;  /* 0x000000ffff7b7224 */ /* 0x000fe400078e00d1 */
[----:B-1----:R-:W-:Y:S02]  /*c3a0*/  FMUL.FTZ R0, R22, c[0x0][0x2ec] ;  /* 0x0000bb0016007a20 */ /* 0x002fe40000410000 */
[----:B------:R-:W-:Y:S02]  /*c3b0*/  IMAD.MOV.U32 R201, RZ, RZ, R39 ;  /* 0x000000ffffc97224 */ /* 0x000fe400078e0027 */
[----:B------:R1:W-:Y:S01]  /*c3c0*/  MUFU.TANH R131, R0 ;  /* 0x0000000000837308 */ /* 0x0003e20000002400 */
[----:B------:R-:W-:-:S02]  /*c3d0*/  IMAD.MOV.U32 R209, RZ, RZ, R137 ;  /* 0x000000ffffd17224 */ /* 0x000fc400078e0089 */
[----:B------:R-:W-:Y:S01]  /*c3e0*/  IMAD.MOV.U32 R120, RZ, RZ, R123 ;  /* 0x000000ffff787224 */ /* 0x000fe200078e007b */
[----:B------:R2:W5:Y:S01]  /*c3f0*/  LDL.LU R137, [R1+0x4c] ;  /* 0x00004c0001897983 */ /* 0x0005620000300800 */
[----:B-1----:R-:W-:Y:S02]  /*c400*/  FMUL.FTZ R0, R23, c[0x0][0x2ec] ;  /* 0x0000bb0017007a20 */ /* 0x002fe40000410000 */
[----:B------:R-:W-:Y:S01]  /*c410*/  HMMA.16816.F32 R20, R8, R56, R24 ;  /* 0x000000380814723c */ /* 0x000fe20000001818 */
[----:B------:R-:W-:Y:S01]  /*c420*/  LDSM.16.M88.4 R56, [R230] ;  /* 0x00000000e638783b */ /* 0x000fe20000000200 */
[----:B------:R1:W3:Y:S06]  /*c430*/  MUFU.TANH R88, R0 ;  /* 0x0000000000587308 */ /* 0x0002ec0000002400 */
[----:B------:R-:W-:Y:S01]  /*c440*/  HMMA.16816.F32 R24, R12, R50, R124 ;  /* 0x000000320c18723c */ /* 0x000fe2000000187c */
[----:B------:R-:W4:Y:S01]  /*c450*/  LDSM.16.M88.4 R48, [R216+0x9000] ;  /* 0x00900000d830783b */ /* 0x000f220000000200 */
[----:B-1----:R-:W-:-:S02]  /*c460*/  FMUL.FTZ R0, R40, c[0x0][0x2ec] ;  /* 0x0000bb0028007a20 */ /* 0x002fc40000410000 */
[----:B---3--:R-:W-:Y:S02]  /*c470*/  IMAD.MOV.U32 R208, RZ, RZ, R88 ;  /* 0x000000ffffd07224 */ /* 0x008fe400078e0058 */
[----:B------:R1:W-:Y:S02]  /*c480*/  MUFU.TANH R192, R0 ;  /* 0x0000000000c07308 */ /* 0x0003e40000002400 */
[----:B-1----:R-:W-:-:S06]  /*c490*/  FMUL.FTZ R0, R41, c[0x0][0x2ec] ;  /* 0x0000bb0029007a20 */ /* 0x002fcc0000410000 */
[----:B------:R1:W3:Y:S01]  /*c4a0*/  MUFU.TANH R195, R0 ;  /* 0x0000000000c37308 */ /* 0x0002e20000002400 */
[----:B----4-:R-:W-:Y:S01]  /*c4b0*/  HMMA.16816.F32 R96, R16, R48, R96 ;  /* 0x000000301060723c */ /* 0x010fe20000001860 */
[----:B-1----:R-:W-:Y:S02]  /*c4c0*/  FMUL.FTZ R0, R42, c[0x0][0x2ec] ;  /* 0x0000bb002a007a20 */ /* 0x002fe40000410000 */
[----:B---3--:R-:W-:-:S04]  /*c4d0*/  IMAD.MOV.U32 R211, RZ, RZ, R195 ;  /* 0x000000ffffd37224 */ /* 0x008fc800078e00c3 */
[----:B------:R1:W-:Y:S01]  /*c4e0*/  MUFU.TANH R132, R0 ;  /* 0x0000000000847308 */ /* 0x0003e20000002400 */
[----:B------:R-:W-:Y:S02]  /*c4f0*/  IMAD.MOV.U32 R195, RZ, RZ, R91 ;  /* 0x000000ffffc37224 */ /* 0x000fe400078e005b */
[----:B------:R-:W-:Y:S01]  /*c500*/  HMMA.16816.F32 R88, R16, R54, R248 ;  /* 0x000000361058723c */ /* 0x000fe200000018f8 */
[----:B------:R-:W-:Y:S01]  /*c510*/  LDSM.16.M88.4 R52, [R215+0x3800] ;  /* 0x00380000d734783b */ /* 0x000fe20000000200 */
[----:B------:R-:W-:Y:S02]  /*c520*/  IMAD.MOV.U32 R60, RZ, RZ, R211 ;  /* 0x000000ffff3c7224 */ /* 0x000fe400078e00d3 */
[----:B-1----:R-:W-:-:S04]  /*c530*/  FMUL.FTZ R0, R43, c[0x0][0x2ec] ;  /* 0x0000bb002b007a20 */ /* 0x002fc80000410000 */
[----:B------:R-:W-:Y:S01]  /*c540*/  HMMA.16816.F32 R40, R8, R32, R28 ;  /* 0x000000200828723c */ /* 0x000fe2000000181c */
[----:B------:R1:W3:Y:S07]  /*c550*/  MUFU.TANH R187, R0 ;  /* 0x0000000000bb7308 */ /* 0x0002ee0000002400 */
[----:B------:R-:W-:Y:S01]  /*c560*/  HMMA.16816.F32 R92, R16, R50, R92 ;  /* 0x00000032105c723c */ /* 0x000fe2000000185c */
[----:B------:R-:W-:Y:S07]  /*c570*/  LDSM.16.M88.4 R48, [R229] ;  /* 0x00000000e530783b */ /* 0x000fee0000000200 */
[----:B------:R-:W-:Y:S01]  /*c580*/  HMMA.16816.F32 R28, R12, R56, R168 ;  /* 0x000000380c1c723c */ /* 0x000fe200000018a8 */
[----:B-1----:R-:W-:-:S04]  /*c590*/  FMUL.FTZ R0, R20, c[0x0][0x2ec] ;  /* 0x0000bb0014007a20 */ /* 0x002fc80000410000 */
[----:B------:R1:W-:Y:S02]  /*c5a0*/  MUFU.TANH R133, R0 ;  /* 0x0000000000857308 */ /* 0x0003e40000002400 */
[----:B-1----:R-:W-:-:S06]  /*c5b0*/  FMUL.FTZ R0, R21, c[0x0][0x2ec] ;  /* 0x0000bb0015007a20 */ /* 0x002fcc0000410000 */
[----:B------:R1:W4:Y:S02]  /*c5c0*/  MUFU.TANH R3, R0 ;  /* 0x0000000000037308 */ /* 0x0003240000002400 */
[----:B-1----:R-:W-:-:S06]  /*c5d0*/  FMUL.FTZ R0, R22, c[0x0][0x2ec] ;  /* 0x0000bb0016007a20 */ /* 0x002fcc0000410000 */
[----:B------:R1:W1:Y:S02]  /*c5e0*/  MUFU.TANH R191, R0 ;  /* 0x0000000000bf7308 */ /* 0x0002640000002400 */
[----:B-1----:R-:W-:Y:S02]  /*c5f0*/  FMUL.FTZ R0, R23, c[0x0][0x2ec] ;  /* 0x0000bb0017007a20 */ /* 0x002fe40000410000 */
[----:B------:R-:W-:Y:S01]  /*c600*/  HMMA.16816.F32 R20, R8, R34, R24 ;  /* 0x000000220814723c */ /* 0x000fe20000001818 */
[----:B------:R-:W1:Y:S03]  /*c610*/  LDSM.16.M88.4 R32, [R216+0x9800] ;  /* 0x00980000d820783b */ /* 0x000e660000000200 */
[----:B------:R2:W-:Y:S02]  /*c620*/  MUFU.TANH R205, R0 ;  /* 0x0000000000cd7308 */ /* 0x0005e40000002400 */
[----:B--2---:R-:W-:-:S06]  /*c630*/  FMUL.FTZ R0, R44, c[0x0][0x2ec] ;  /* 0x0000bb002c007a20 */ /* 0x004fcc0000410000 */
[----:B------:R2:W-:Y:S02]  /*c640*/  MUFU.TANH R189, R0 ;  /* 0x0000000000bd7308 */ /* 0x0005e40000002400 */
[----:B--2---:R-:W-:-:S06]  /*c650*/  FMUL.FTZ R0, R45, c[0x0][0x2ec] ;  /* 0x0000bb002d007a20 */ /* 0x004fcc0000410000 */
[----:B------:R2:W-:Y:S02]  /*c660*/  MUFU.TANH R247, R0 ;  /* 0x0000000000f77308 */ /* 0x0005e40000002400 */
[----:B--2---:R-:W-:-:S06]  /*c670*/  FMUL.FTZ R0, R46, c[0x0][0x2ec] ;  /* 0x0000bb002e007a20 */ /* 0x004fcc0000410000 */
[----:B------:R2:W1:Y:S01]  /*c680*/  MUFU.TANH R188, R0 ;  /* 0x0000000000bc7308 */ /* 0x0004620000002400 */
[----:B------:R-:W-:Y:S01]  /*c690*/  HMMA.16816.F32 R24, R12, R58, R172 ;  /* 0x0000003a0c18723c */ /* 0x000fe200000018ac */
[----:B------:R-:W-:Y:S01]  /*c6a0*/  IMAD.MOV.U32 R211, RZ, RZ, R136 ;  /* 0x000000ffffd37224 */ /* 0x000fe200078e0088 */
[----:B------:R-:W-:Y:S01]  /*c6b0*/  LDSM.16.M88.4 R56, [R228] ;  /* 0x00000000e438783b */ /* 0x000fe20000000200 */
[----:B--2---:R-:W-:Y:S02]  /*c6c0*/  FMUL.FTZ R0, R47, c[0x0][0x2ec] ;  /* 0x0000bb002f007a20 */ /* 0x004fe40000410000 */
[----:B------:R-:W-:-:S03]  /*c6d0*/  IMAD.MOV.U32 R121, RZ, RZ, R209 ;  /* 0x000000ffff797224 */ /* 0x000fc600078e00d1 */
[C---:B-1----:R-:W-:Y:S01]  /*c6e0*/  HMMA.16816.F32 R100, R16.reuse, R32, R100 ;  /* 0x000000201064723c */ /* 0x042fe20000001864 */
[----:B------:R1:W-:Y:S01]  /*c6f0*/  MUFU.TANH R246, R0 ;  /* 0x0000000000f67308 */ /* 0x0003e20000002400 */
[----:B------:R-:W-:Y:S02]  /*c700*/  IMAD.MOV.U32 R242, RZ, RZ, R122 ;  /* 0x000000fffff27224 */ /* 0x000fe400078e007a */
[----:B------:R-:W-:Y:S01]  /*c710*/  IMAD.MOV.U32 R243, RZ, RZ, R61 ;  /* 0x000000fffff37224 */ /* 0x000fe200078e003d */
[----:B------:R-:W2:Y:S03]  /*c720*/  S2R R127, SR_TID.X ;  /* 0x00000000007f7919 */ /* 0x000ea60000002100 */
[----:B------:R-:W-:Y:S01]  /*c730*/  HMMA.16816.F32 R116, R16, R34, R116 ;  /* 0x000000221074723c */ /* 0x000fe20000001874 */
[----:B------:R-:W-:Y:S01]  /*c740*/  IMAD.MOV.U32 R251, RZ, RZ, R207 ;  /* 0x000000fffffb7224 */ /* 0x000fe200078e00cf */
[----:B------:R2:W5:Y:S01]  /*c750*/  LDL.LU R136, [R1+0x48] ;  /* 0x0000480001887983 */ /* 0x0005620000300800 */
[----:B-1----:R-:W-:-:S04]  /*c760*/  FMUL.FTZ R0, R40, c[0x0][0x2ec] ;  /* 0x0000bb0028007a20 */ /* 0x002fc80000410000 */
[----:B------:R1:W-:Y:S01]  /*c770*/  MUFU.TANH R186, R0 ;  /* 0x0000000000ba7308 */ /* 0x0003e20000002400 */
[----:B------:R-:W-:Y:S01]  /*c780*/  HMMA.16816.F32 R44, R8, R52, R28 ;  /* 0x00000034082c723c */ /* 0x000fe2000000181c */
[----:B------:R-:W-:Y:S01]  /*c790*/  IMAD.MOV.U32 R123, RZ, RZ, R211 ;  /* 0x000000ffff7b7224 */ /* 0x000fe200078e00d3 */
[----:B------:R-:W-:Y:S01]  /*c7a0*/  LDSM.16.M88.4 R28, [R227] ;  /* 0x00000000e31c783b */ /* 0x000fe20000000200 */
[----:B-1----:R-:W-:-:S04]  /*c7b0*/  FMUL.FTZ R0, R41, c[0x0][0x2ec] ;  /* 0x0000bb0029007a20 */ /* 0x002fc80000410000 */
[----:B------:R1:W-:Y:S02]  /*c7c0*/  MUFU.TANH R245, R0 ;  /* 0x0000000000f57308 */ /* 0x0003e40000002400 */
[----:B-1----:R-:W-:-:S06]  /*c7d0*/  FMUL.FTZ R0, R42, c[0x0][0x2ec] ;  /* 0x0000bb002a007a20 */ /* 0x002fcc0000410000 */
[----:B------:R1:W-:Y:S02]  /*c7e0*/  MUFU.TANH R39, R0 ;  /* 0x0000000000277308 */ /* 0x0003e40000002400 */
[----:B-1----:R-:W-:Y:S02]  /*c7f0*/  FMUL.FTZ R0, R43, c[0x0][0x2ec] ;  /* 0x0000bb002b007a20 */ /* 0x002fe40000410000 */
[----:B------:R-:W1:Y:S04]  /*c800*/  LDSM.16.M88.4 R40, [R215+0x4000] ;  /* 0x00400000d728783b */ /* 0x000e680000000200 */
[----:B------:R2:W-:Y:S01]  /*c810*/  MUFU.TANH R211, R0 ;  /* 0x0000000000d37308 */ /* 0x0005e20000002400 */
[----:B------:R-:W-:Y:S01]  /*c820*/  HMMA.16816.F32 R16, R8, R54, R24 ;  /* 0x000000360810723c */ /* 0x000fe20000001818 */
[----:B------:R-:W-:Y:S01]  /*c830*/  IMAD.MOV.U32 R122, RZ, RZ, R60 ;  /* 0x000000ffff7a7224 */ /* 0x000fe200078e003c */
[----:B------:R-:W-:Y:S01]  /*c840*/  LDSM.16.M88.4 R52, [R226] ;  /* 0x00000000e234783b */ /* 0x000fe20000000200 */
[----:B--2---:R-:W-:-:S04]  /*c850*/  FMUL.FTZ R0, R20, c[0x0][0x2ec] ;  /* 0x0000bb0014007a20 */ /* 0x004fc80000410000 */
[----:B------:R2:W1:Y:S01]  /*c860*/  MUFU.TANH R173, R0 ;  /* 0x0000000000ad7308 */ /* 0x0004620000002400 */
[----:B------:R-:W-:Y:S01]  /*c870*/  HMMA.16816.F32 R24, R12, R48, R176 ;  /* 0x000000300c18723c */ /* 0x000fe200000018b0 */
[----:B------:R-:W-:Y:S02]  /*c880*/  IMAD.MOV.U32 R60, RZ, RZ, R185 ;  /* 0x000000ffff3c7224 */ /* 0x000fe400078e00b9 */
[----:B--2---:R-:W-:-:S04]  /*c890*/  FMUL.FTZ R0, R21, c[0x0][0x2ec] ;  /* 0x0000bb0015007a20 */ /* 0x004fc80000410000 */
[----:B------:R2:W-:Y:S01]  /*c8a0*/  MUFU.TANH R209, R0 ;  /* 0x0000000000d17308 */ /* 0x0005e20000002400 */
[----:B------:R-:W-:Y:S02]  /*c8b0*/  IMAD.MOV.U32 R250, RZ, RZ, R184 ;  /* 0x000000fffffa7224 */ /* 0x000fe400078e00b8 */
[----:B--2---:R-:W-:-:S05]  /*c8c0*/  FMUL.FTZ R0, R22, c[0x0][0x2ec] ;  /* 0x0000bb0016007a20 */ /* 0x004fca0000410000 */
[----:B------:R2:W1:Y:S01]  /*c8d0*/  MUFU.TANH R185, R0 ;  /* 0x0000000000b97308 */ /* 0x0004620000002400 */
[----:B------:R-:W-:Y:S02]  /*c8e0*/  IMAD.MOV.U32 R168, RZ, RZ, R204 ;  /* 0x000000ffffa87224 */ /* 0x000fe400078e00cc */
[----:B--2---:R-:W-:-:S05]  /*c8f0*/  FMUL.FTZ R0, R23, c[0x0][0x2ec] ;  /* 0x0000bb0017007a20 */ /* 0x004fca0000410000 */
[----:B------:R2:W-:Y:S01]  /*c900*/  MUFU.TANH R207, R0 ;  /* 0x0000000000cf7308 */ /* 0x0005e20000002400 */
[----:B------:R-:W-:Y:S01]  /*c910*/  IMAD.MOV.U32 R249, RZ, RZ, R242 ;  /* 0x000000fffff97224 */ /* 0x000fe200078e00f2 */
[----:B------:R-:W-:Y:S01]  /*c920*/  HMMA.16816.F32 R20, R12, R50, R180 ;  /* 0x000000320c14723c */ /* 0x000fe200000018b4 */
[----:B------:R-:W-:Y:S01]  /*c930*/  IMAD.MOV.U32 R242, RZ, RZ, R38 ;  /* 0x000000fffff27224 */ /* 0x000fe200078e0026 */
[----:B------:R-:W-:Y:S01]  /*c940*/  LDSM.16.M88.4 R48, [R225] ;  /* 0x00000000e130783b */ /* 0x000fe20000000200 */
[----:B--2---:R-:W-:-:S04]  /*c950*/  FMUL.FTZ R0, R44, c[0x0][0x2ec] ;  /* 0x0000bb002c007a20 */ /* 0x004fc80000410000 */
[----:B------:R2:W-:Y:S01]  /*c960*/  MUFU.TANH R184, R0 ;  /* 0x0000000000b87308 */ /* 0x0005e20000002400 */
[----:B-1----:R-:W-:Y:S01]  /*c970*/  HMMA.16816.F32 R32, R8, R40, R24 ;  /* 0x000000280820723c */ /* 0x002fe20000001818 */
[----:B------:R-:W-:Y:S01]  /*c980*/  IMAD.MOV.U32 R172, RZ, RZ, R202 ;  /* 0x000000ffffac7224 */ /* 0x000fe200078e00ca */
[----:B------:R-:W-:Y:S01]  /*c990*/  LDSM.16.M88.4 R24, [R224] ;  /* 0x00000000e018783b */ /* 0x000fe20000000200 */
[----:B--2---:R-:W-:-:S04]  /*c9a0*/  FMUL.FTZ R0, R45, c[0x0][0x2ec] ;  /* 0x0000bb002d007a20 */ /* 0x004fc80000410000 */
[----:B------:R1:W-:Y:S01]  /*c9b0*/  MUFU.TANH R204, R0 ;  /* 0x0000000000cc7308 */ /* 0x0003e20000002400 */
[----:B------:R-:W-:Y:S02]  /*c9c0*/  IMAD.MOV.U32 R176, RZ, RZ, R37 ;  /* 0x000000ffffb07224 */ /* 0x000fe400078e0025 */
[----:B-1----:R-:W-:-:S05]  /*c9d0*/  FMUL.FTZ R0, R46, c[0x0][0x2ec] ;  /* 0x0000bb002e007a20 */ /* 0x002fca0000410000 */
[----:B------:R1:W2:Y:S01]  /*c9e0*/  MUFU.TANH R38, R0 ;  /* 0x0000000000267308 */ /* 0x0002a20000002400 */
[----:B------:R-:W-:Y:S02]  /*c9f0*/  IMAD.MOV.U32 R175, RZ, RZ, R200 ;  /* 0x000000ffffaf7224 */ /* 0x000fe400078e00c8 */
[----:B-1----:R-:W-:Y:S02]  /*ca00*/  FMUL.FTZ R0, R47, c[0x0][0x2ec] ;  /* 0x0000bb002f007a20 */ /* 0x002fe40000410000 */
[----:B------:R-:W1:Y:S03]  /*ca10*/  LDSM.16.M88.4 R44, [R215+0x4800] ;  /* 0x00480000d72c783b */ /* 0x000e660000000200 */
[----:B------:R2:W-:Y:S01]  /*ca20*/  MUFU.TANH R202, R0 ;  /* 0x0000000000ca7308 */ /* 0x0005e20000002400 */
[----:B------:R-:W-:Y:S01]  /*ca30*/  HMMA.16816.F32 R64, R12, R56, R64 ;  /* 0x000000380c40723c */ /* 0x000fe20000001840 */
[----:B--2---:R-:W-:-:S06]  /*ca40*/  FMUL.FTZ R0, R16, c[0x0][0x2ec] ;  /* 0x0000bb0010007a20 */ /* 0x004fcc0000410000 */
[----:B------:R2:W1:Y:S01]  /*ca50*/  MUFU.TANH R37, R0 ;  /* 0x0000000000257308 */ /* 0x0004620000002400 */
[----:B------:R-:W-:Y:S02]  /*ca60*/  IMAD.MOV.U32 R248, RZ, RZ, R198 ;  /* 0x000000fffff87224 */ /* 0x000fe400078e00c6 */
[----:B--2---:R-:W-:-:S05]  /*ca70*/  FMUL.FTZ R0, R17, c[0x0][0x2ec] ;  /* 0x0000bb0011007a20 */ /* 0x004fca0000410000 */
[----:B------:R2:W-:Y:S02]  /*ca80*/  MUFU.TANH R200, R0 ;  /* 0x0000000000c87308 */ /* 0x0005e40000002400 */
[----:B--2---:R-:W-:-:S06]  /*ca90*/  FMUL.FTZ R0, R18, c[0x0][0x2ec] ;  /* 0x0000bb0012007a20 */ /* 0x004fcc0000410000 */
[----:B------:R2:W1:Y:S01]  /*caa0*/  MUFU.TANH R174, R0 ;  /* 0x0000000000ae7308 */ /* 0x0004620000002400 */
[----:B------:R-:W-:Y:S01]  /*cab0*/  IMAD.MOV.U32 R178, RZ, RZ, R195 ;  /* 0x000000ffffb27224 */ /* 0x000fe200078e00c3 */
[----:B------:R-:W-:Y:S01]  /*cac0*/  HMMA.16816.F32 R68, R12, R58, R68 ;  /* 0x0000003a0c44723c */ /* 0x000fe20000001844 */
[----:B--2---:R-:W-:-:S07]  /*cad0*/  FMUL.FTZ R0, R19, c[0x0][0x2ec] ;  /* 0x0000bb0013007a20 */ /* 0x004fce0000410000 */
[----:B------:R-:W-:Y:S01]  /*cae0*/  HMMA.16816.F32 R16, R8, R42, R20 ;  /* 0x0000002a0810723c */ /* 0x000fe20000001814 */
[----:B------:R-:W-:Y:S01]  /*caf0*/  IMAD.MOV.U32 R61, RZ, RZ, R135 ;  /* 0x000000ffff3d7224 */ /* 0x000fe200078e0087 */
[----:B------:R2:W-:Y:S01]  /*cb00*/  MUFU.TANH R198, R0 ;  /* 0x0000000000c67308 */ /* 0x0005e20000002400 */
[----:B------:R-:W-:Y:S01]  /*cb10*/  IMAD.MOV.U32 R177, RZ, RZ, R130 ;  /* 0x000000ffffb17224 */ /* 0x000fe200078e0082 */
[----:B------:R1:W5:Y:S01]  /*cb20*/  LDL.LU R135, [R1+0x44] ;  /* 0x0000440001877983 */ /* 0x0003620000300800 */
[----:B------:R-:W-:-:S03]  /*cb30*/  IMAD.MOV.U32 R244, RZ, RZ, R60 ;  /* 0x000000fffff47224 */ /* 0x000fc600078e003c */
[----:B------:R-:W-:Y:S01]  /*cb40*/  HMMA.16816.F32 R56, R12, R30, R104 ;  /* 0x0000001e0c38723c */ /* 0x000fe20000001868 */
[----:B------:R-:W-:Y:S01]  /*cb50*/  IMAD.MOV.U32 R179, RZ, RZ, R203 ;  /* 0x000000ffffb37224 */ /* 0x000fe200078e00cb */
[----:B------:R-:W-:Y:S01]  /*cb60*/  LDSM.16.M88.4 R20, [R223] ;  /* 0x00000000df14783b */ /* 0x000fe20000000200 */
[----:B--2---:R-:W-:-:S04]  /*cb70*/  FMUL.FTZ R0, R32, c[0x0][0x2ec] ;  /* 0x0000bb0020007a20 */ /* 0x004fc80000410000 */
[----:B------:R2:W1:Y:S01]  /*cb80*/  MUFU.TANH R169, R0 ;  /* 0x0000000000a97308 */ /* 0x0004620000002400 */
[----:B------:R-:W-:Y:S02]  /*cb90*/  IMAD.MOV.U32 R240, RZ, RZ, R61 ;  /* 0x000000fffff07224 */ /* 0x000fe400078e003d */
[----:B------:R-:W-:Y:S01]  /*cba0*/  HMMA.16816.F32 R60, R12, R28, R108 ;  /* 0x0000001c0c3c723c */ /* 0x000fe2000000186c */
[----:B--2---:R-:W-:-:S04]  /*cbb0*/  FMUL.FTZ R0, R33, c[0x0][0x2ec] ;  /* 0x0000bb0021007a20 */ /* 0x004fc80000410000 */
[----:B------:R2:W-:Y:S03]  /*cbc0*/  MUFU.TANH R195, R0 ;  /* 0x0000000000c37308 */ /* 0x0005e60000002400 */
[----:B-1----:R-:W-:Y:S01]  /*cbd0*/  HMMA.16816.F32 R28, R8, R44, R64 ;  /* 0x0000002c081c723c */ /* 0x002fe20000001840 */
[----:B------:R-:W-:Y:S02]  /*cbe0*/  IMAD.MOV.U32 R203, RZ, RZ, R193 ;  /* 0x000000ffffcb7224 */ /* 0x000fe400078e00c1 */
[----:B--2---:R-:W-:-:S04]  /*cbf0*/  FMUL.FTZ R0, R34, c[0x0][0x2ec] ;  /* 0x0000bb0022007a20 */ /* 0x004fc80000410000 */
[----:B------:R1:W2:Y:S01]  /*cc00*/  MUFU.TANH R130, R0 ;  /* 0x0000000000827308 */ /* 0x0002a20000002400 */
[----:B------:R-:W-:Y:S01]  /*cc10*/  HMMA.16816.F32 R40, R12, R52, R112 ;  /* 0x000000340c28723c */ /* 0x000fe20000001870 */
[----:B------:R-:W-:Y:S02]  /*cc20*/  IMAD.MOV.U32 R170, RZ, RZ, R190 ;  /* 0x000000ffffaa7224 */ /* 0x000fe400078e00be */
[----:B-1----:R-:W-:-:S05]  /*cc30*/  FMUL.FTZ R0, R35, c[0x0][0x2ec] ;  /* 0x0000bb0023007a20 */ /* 0x002fca0000410000 */
[----:B------:R-:W-:Y:S01]  /*cc40*/  HMMA.16816.F32 R52, R12, R54, R72 ;  /* 0x000000360c34723c */ /* 0x000fe20000001848 */
[----:B------:R-:W1:Y:S01]  /*cc50*/  LDSM.16.M88.4 R72, [R222] ;  /* 0x00000000de48783b */ /* 0x000e620000000200 */
[----:B------:R2:W-:Y:S01]  /*cc60*/  MUFU.TANH R193, R0 ;  /* 0x0000000000c17308 */ /* 0x0005e20000002400 */
[----:B------:R-:W-:Y:S02]  /*cc70*/  IMAD.MOV.U32 R124, RZ, RZ, R121 ;  /* 0x000000ffff7c7224 */ /* 0x000fe400078e0079 */
[----:B------:R-:W1:Y:S01]  /*cc80*/  LDSM.16.M88.4 R32, [R215+0x5000] ;  /* 0x00500000d720783b */ /* 0x000e620000000200 */
[----:B--2---:R-:W-:-:S04]  /*cc90*/  FMUL.FTZ R0, R16, c[0x0][0x2ec] ;  /* 0x0000bb0010007a20 */ /* 0x004fc80000410000 */
[----:B------:R2:W1:Y:S01]  /*cca0*/  MUFU.TANH R125, R0 ;  /* 0x00000000007d7308 */ /* 0x0004620000002400 */
[----:B------:R-:W-:Y:S01]  /*ccb0*/  HMMA.16816.F32 R68, R8, R46, R68 ;  /* 0x0000002e0844723c */ /* 0x000fe20000001844 */
[----:B---3--:R-:W-:Y:S02]  /*ccc0*/  IMAD.MOV.U32 R171, RZ, RZ, R187 ;  /* 0x000000ffffab7224 */ /* 0x008fe400078e00bb */
[----:B--2---:R-:W-:-:S04]  /*ccd0*/  FMUL.FTZ R0, R17, c[0x0][0x2ec] ;  /* 0x0000bb0011007a20 */ /* 0x004fc80000410000 */
[----:B------:R2:W-:Y:S02]  /*cce0*/  MUFU.TANH R190, R0 ;  /* 0x0000000000be7308 */ /* 0x0005e40000002400 */
[----:B--2---:R-:W-:-:S06]  /*ccf0*/  FMUL.FTZ R0, R18, c[0x0][0x2ec] ;  /* 0x0000bb0012007a20 */ /* 0x004fcc0000410000 */
[----:B------:R2:W3:Y:S01]  /*cd00*/  MUFU.TANH R121, R0 ;  /* 0x0000000000797308 */ /* 0x0004e20000002400 */
[----:B------:R-:W-:Y:S02]  /*cd10*/  IMAD.SHL.U32 R127, R127, 0x2, RZ ;  /* 0x000000027f7f7824 */ /* 0x000fe400078e00ff */
[----:B------:R-:W-:Y:S02]  /*cd20*/  IMAD.MOV.U32 R126, RZ, RZ, R123 ;  /* 0x000000ffff7e7224 */ /* 0x000fe400078e007b */
[----:B--2---:R-:W-:Y:S02]  /*cd30*/  FMUL.FTZ R0, R19, c[0x0][0x2ec] ;  /* 0x0000bb0013007a20 */ /* 0x004fe40000410000 */
[----:B------:R-:W-:Y:S01]  /*cd40*/  IMAD.MOV.U32 R123, RZ, RZ, R208 ;  /* 0x000000ffff7b7224 */ /* 0x000fe200078e00d0 */
[----:B------:R-:W-:Y:S01]  /*cd50*/  LOP3.LUT R127, R127, 0x6, RZ, 0xc0, !PT ;  /* 0x000000067f7f7812 */ /* 0x000fe200078ec0ff */
[----:B------:R2:W-:Y:S01]  /*cd60*/  MUFU.TANH R187, R0 ;  /* 0x0000000000bb7308 */ /* 0x0005e20000002400 */
[----:B------:R-:W-:-:S02]  /*cd70*/  IMAD.MOV.U32 R208, RZ, RZ, R7 ;  /* 0x000000ffffd07224 */ /* 0x000fc400078e0007 */
[----:B------:R-:W-:Y:S02]  /*cd80*/  IMAD.MOV.U32 R241, RZ, RZ, R243 ;  /* 0x000000fffff17224 */ /* 0x000fe400078e00f3 */
[----:B------:R-:W-:Y:S01]  /*cd90*/  IMAD.MOV.U32 R183, RZ, RZ, R2 ;  /* 0x000000ffffb77224 */ /* 0x000fe200078e0002 */
[----:B-1----:R-:W-:Y:S01]  /*cda0*/  HMMA.16816.F32 R100, R12, R72, R100 ;  /* 0x000000480c64723c */ /* 0x002fe20000001864 */
[----:B------:R-:W1:Y:S01]  /*cdb0*/  LDSM.16.M88.4 R16, [R215+0x5800] ;  /* 0x00580000d710783b */ /* 0x000e620000000200 */
[----:B--2---:R-:W-:-:S04]  /*cdc0*/  FMUL.FTZ R0, R28, c[0x0][0x2ec] ;  /* 0x0000bb001c007a20 */ /* 0x004fc80000410000 */
[----:B------:R2:W1:Y:S01]  /*cdd0*/  MUFU.TANH R113, R0 ;  /* 0x0000000000717308 */ /* 0x0004620000002400 */
[----:B------:R-:W-:Y:S02]  /*cde0*/  IMAD.SHL.U32 R7, R249, 0x100, RZ ;  /* 0x00000100f9077824 */ /* 0x000fe400078e00ff */
[----:B------:R-:W-:Y:S02]  /*cdf0*/  IMAD.MOV.U32 R243, RZ, RZ, R4 ;  /* 0x000000fffff37224 */ /* 0x000fe400078e0004 */
[----:B--2---:R-:W-:-:S04]  /*ce00*/  FMUL.FTZ R0, R29, c[0x0][0x2ec] ;  /* 0x0000bb001d007a20 */ /* 0x004fc80000410000 */
[----:B------:R2:W-:Y:S01]  /*ce10*/  MUFU.TANH R182, R0 ;  /* 0x0000000000b67308 */ /* 0x0005e20000002400 */
[----:B------:R-:W-:Y:S02]  /*ce20*/  FMUL.FTZ R4, R68, c[0x0][0x2ec] ;  /* 0x0000bb0044047a20 */ /* 0x000fe40000410000 */
[----:B------:R-:W-:Y:S02]  /*ce30*/  FMUL.FTZ R2, R31, c[0x0][0x2ec] ;  /* 0x0000bb001f027a20 */ /* 0x000fe40000410000 */
[----:B--2---:R-:W-:-:S04]  /*ce40*/  FMUL.FTZ R0, R30, c[0x0][0x2ec] ;  /* 0x0000bb001e007a20 */ /* 0x004fc80000410000 */
[----:B------:R2:W1:Y:S08]  /*ce50*/  MUFU.TANH R109, R0 ;  /* 0x00000000006d7308 */ /* 0x0004700000002400 */
[----:B------:R1:W1:Y:S01]  /*ce60*/  MUFU.TANH R107, R4 ;  /* 0x00000004006b7308 */ /* 0x0002620000002400 */
[----:B--2---:R-:W-:-:S04]  /*ce70*/  LOP3.LUT R0, R7, 0x8, R127, 0xfe, !PT ;  /* 0x0000000807007812 */ /* 0x004fc800078efe7f */
[----:B------:R-:W-:Y:S01]  /*ce80*/  ISETP.GE.AND P5, PT, R0, R6, PT ;  /* 0x000000060000720c */ /* 0x000fe20003fa6270 */
[----:B-1----:R-:W-:-:S03]  /*ce90*/  FMUL.FTZ R4, R70, c[0x0][0x2ec] ;  /* 0x0000bb0046047a20 */ /* 0x002fc60000410000 */
[----:B------:R-:W-:Y:S01]  /*cea0*/  FSEL R70, R183, -INF , !P5 ;  /* 0xff800000b7467808 */ /* 0x000fe20006800000 */
[----:B------:R-:W-:Y:S01]  /*ceb0*/  IMAD.MOV.U32 R183, RZ, RZ, R176 ;  /* 0x000000ffffb77224 */ /* 0x000fe200078e00b0 */
[----:B------:R-:W-:Y:S01]  /*cec0*/  ISETP.GE.AND P1, PT, R0, R5, PT ;  /* 0x000000050000720c */ /* 0x000fe20003f26270 */
[----:B------:R1:W-:Y:S01]  /*ced0*/  MUFU.TANH R180, R2 ;  /* 0x0000000200b47308 */ /* 0x0003e20000002400 */
[----:B------:R-:W-:Y:S02]  /*cee0*/  IMAD.MOV.U32 R176, RZ, RZ, R177 ;  /* 0x000000ffffb07224 */ /* 0x000fe400078e00b1 */
[----:B------:R-:W-:Y:S01]  /*cef0*/  IMAD.MOV.U32 R177, RZ, RZ, R178 ;  /* 0x000000ffffb17224 */ /* 0x000fe200078e00b2 */
[----:B------:R-:W-:Y:S01]  /*cf00*/  FSEL R73, R183, -INF , !P1 ;  /* 0xff800000b7497808 */ /* 0x000fe20004800000 */
[----:B------:R-:W-:Y:S02]  /*cf10*/  IMAD.MOV.U32 R178, RZ, RZ, R179 ;  /* 0x000000ffffb27224 */ /* 0x000fe400078e00b3 */
[----:B------:R-:W-:-:S02]  /*cf20*/  IMAD.MOV.U32 R183, RZ, RZ, R176 ;  /* 0x000000ffffb77224 */ /* 0x000fc400078e00b0 */
[----:B------:R-:W-:Y:S02]  /*cf30*/  IMAD.MOV.U32 R179, RZ, RZ, R172 ;  /* 0x000000ffffb37224 */ /* 0x000fe400078e00ac */
[----:B------:R-:W-:Y:S01]  /*cf40*/  IMAD.MOV.U32 R172, RZ, RZ, R175 ;  /* 0x000000ffffac7224 */ /* 0x000fe200078e00af */
[----:B-1----:R-:W-:Y:S01]  /*cf50*/  LOP3.LUT R2, R7, 0x10, R127, 0xfe, !PT ;  /* 0x0000001007027812 */ /* 0x002fe200078efe7f */
[----:B------:R-:W-:-:S03]  /*cf60*/  IMAD.MOV.U32 R176, RZ, RZ, R177 ;  /* 0x000000ffffb07224 */ /* 0x000fc600078e00b1 */
[C---:B------:R-:W-:Y:S01]  /*cf70*/  ISETP.GE.AND P6, PT, R2.reuse, R6, PT ;  /* 0x000000060200720c */ /* 0x040fe20003fc6270 */
[----:B------:R-:W-:Y:S02]  /*cf80*/  IMAD.MOV.U32 R175, RZ, RZ, R168 ;  /* 0x000000ffffaf7224 */ /* 0x000fe400078e00a8 */
[----:B------:R-:W-:Y:S01]  /*cf90*/  IMAD.MOV.U32 R168, RZ, RZ, R244 ;  /* 0x000000ffffa87224 */ /* 0x000fe200078e00f4 */
[----:B------:R-:W-:Y:S01]  /*cfa0*/  FSEL R105, R183, -INF , !P6 ;  /* 0xff800000b7697808 */ /* 0x000fe20007000000 */
[----:B------:R-:W-:Y:S02]  /*cfb0*/  IMAD.MOV.U32 R177, RZ, RZ, R178 ;  /* 0x000000ffffb17224 */ /* 0x000fe400078e00b2 */
[----:B------:R-:W-:Y:S02]  /*cfc0*/  IMAD.MOV.U32 R244, RZ, RZ, R124 ;  /* 0x000000fffff47224 */ /* 0x000fe400078e007c */
[----:B------:R-:W-:Y:S01]  /*cfd0*/  IMAD.MOV.U32 R178, RZ, RZ, R179 ;  /* 0x000000ffffb27224 */ /* 0x000fe200078e00b3 */
[----:B------:R-:W-:Y:S01]  /*cfe0*/  ISETP.GE.AND P3, PT, R2, R5, PT ;  /* 0x000000050200720c */ /* 0x000fe20003f66270 */
[----:B------:R-:W-:-:S02]  /*cff0*/  IMAD.MOV.U32 R124, RZ, RZ, R241 ;  /* 0x000000ffff7c7224 */ /* 0x000fc400078e00f1 */
[----:B------:R-:W-:Y:S02]  /*d000*/  IMAD.MOV.U32 R179, RZ, RZ, R172 ;  /* 0x000000ffffb37224 */ /* 0x000fe400078e00ac */
[----:B------:R-:W-:Y:S02]  /*d010*/  IMAD.MOV.U32 R183, RZ, RZ, R176 ;  /* 0x000000ffffb77224 */ /* 0x000fe400078e00b0 */
[----:B------:R-:W-:Y:S02]  /*d020*/  IMAD.MOV.U32 R172, RZ, RZ, R175 ;  /* 0x000000ffffac7224 */ /* 0x000fe400078e00af */
[----:B------:R-:W-:Y:S02]  /*d030*/  IMAD.MOV.U32 R175, RZ, RZ, R168 ;  /* 0x000000ffffaf7224 */ /* 0x000fe400078e00a8 */
[----:B------:R-:W-:Y:S02]  /*d040*/  IMAD.MOV.U32 R176, RZ, RZ, R177 ;  /* 0x000000ffffb07224 */ /* 0x000fe400078e00b1 */
[----:B------:R-:W-:-:S02]  /*d050*/  IMAD.MOV.U32 R168, RZ, RZ, R244 ;  /* 0x000000ffffa87224 */ /* 0x000fc400078e00f4 */
[----:B------:R-:W-:Y:S01]  /*d060*/  IMAD.MOV.U32 R177, RZ, RZ, R178 ;  /* 0x000000ffffb17224 */ /* 0x000fe200078e00b2 */
[----:B------:R-:W-:Y:S01]  /*d070*/  FSEL R108, R183, -INF , !P3 ;  /* 0xff800000b76c7808 */ /* 0x000fe20005800000 */
        /* <DEDUP_REMOVED lines=18> */
[----:B------:R1:W5:Y:S01]  /*d1a0*/  LDL.LU R129, [R1+0x40] ;  /* 0x0000400001817983 */ /* 0x0003620000300800 */
[----:B------:R-:W-:Y:S02]  /*d1b0*/  IMAD.MOV.U32 R175, RZ, RZ, R168 ;  /* 0x000000ffffaf7224 */ /* 0x000fe400078e00a8 */
[----:B------:R-:W-:Y:S01]  /*d1c0*/  IMAD.MOV.U32 R124, RZ, RZ, R241 ;  /* 0x000000ffff7c7224 */ /* 0x000fe200078e00f1 */
[----:B------:R1:W5:Y:S01]  /*d1d0*/  LDL.LU R128, [R1+0x3c] ;  /* 0x00003c0001807983 */ /* 0x0003620000300800 */
[----:B------:R-:W-:Y:S02]  /*d1e0*/  IMAD.MOV.U32 R168, RZ, RZ, R170 ;  /* 0x000000ffffa87224 */ /* 0x000fe400078e00aa */
[----:B------:R-:W-:Y:S02]  /*d1f0*/  IMAD.MOV.U32 R241, RZ, RZ, R36 ;  /* 0x000000fffff17224 */ /* 0x000fe400078e0024 */
[----:B------:R-:W-:Y:S01]  /*d200*/  IMAD.MOV.U32 R170, RZ, RZ, R171 ;  /* 0x000000ffffaa7224 */ /* 0x000fe200078e00ab */
[----:B------:R1:W5:Y:S01]  /*d210*/  LDL.LU R36, [R1+0x38] ;  /* 0x0000380001247983 */ /* 0x0003620000300800 */
[----:B----4-:R-:W-:-:S03]  /*d220*/  IMAD.MOV.U32 R171, RZ, RZ, R3 ;  /* 0x000000ffffab7224 */ /* 0x010fc600078e0003 */
[----:B------:R1:W5:Y:S01]  /*d230*/  LDL.LU R3, [R1+0x34] ;  /* 0x0000340001037983 */ /* 0x0003620000300800 */
[C---:B------:R-:W-:Y:S08]  /*d240*/  HMMA.16816.F32 R84, R12.reuse, R24, R84 ;  /* 0x000000180c54723c */ /* 0x040ff00000001854 */
[C---:B------:R-:W-:Y:S01]  /*d250*/  HMMA.16816.F32 R88, R12.reuse, R26, R88 ;  /* 0x0000001a0c58723c */ /* 0x040fe20000001858 */
[----:B------:R-:W2:Y:S07]  /*d260*/  LDSM.16.M88.4 R24, [R215+0x6000] ;  /* 0x00600000d718783b */ /* 0x000eae0000000200 */
[C---:B------:R-:W-:Y:S08]  /*d270*/  HMMA.16816.F32 R96, R12.reuse, R20, R96 ;  /* 0x000000140c60723c */ /* 0x040ff00000001860 */
[C---:B------:R-:W-:Y:S01]  /*d280*/  HMMA.16816.F32 R92, R12.reuse, R22, R92 ;  /* 0x000000160c5c723c */ /* 0x040fe2000000185c */
[----:B------:R-:W4:Y:S07]  /*d290*/  LDSM.16.M88.4 R20, [R215+0x6800] ;  /* 0x00680000d714783b */ /* 0x000f2e0000000200 */
[C---:B------:R-:W-:Y:S08]  /*d2a0*/  HMMA.16816.F32 R80, R12.reuse, R48, R80 ;  /* 0x000000300c50723c */ /* 0x040ff00000001850 */
[----:B------:R-:W-:Y:S08]  /*d2b0*/  HMMA.16816.F32 R76, R12, R50, R76 ;  /* 0x000000320c4c723c */ /* 0x000ff0000000184c */
[C---:B------:R-:W-:Y:S08]  /*d2c0*/  HMMA.16816.F32 R64, R8.reuse, R32, R60 ;  /* 0x000000200840723c */ /* 0x040ff0000000183c */
[----:B------:R-:W-:Y:S01]  /*d2d0*/  HMMA.16816.F32 R60, R8, R34, R56 ;  /* 0x00000022083c723c */ /* 0x000fe20000001838 */
[----:B------:R-:W-:-:S02]  /*d2e0*/  LOP3.LUT R0, R7, 0x18, R127, 0xfe, !PT ;  /* 0x0000001807007812 */ /* 0x000fc400078efe7f */
[----:B------:R-:W-:-:S05]  /*d2f0*/  LOP3.LUT R2, R7, 0x20, R127, 0xfe, !PT ;  /* 0x0000002007027812 */ /* 0x000fca00078efe7f */
[----:B------:R-:W-:Y:S01]  /*d300*/  HMMA.16816.F32 R48, R8, R16, R40 ;  /* 0x000000100830723c */ /* 0x000fe20000001828 */
[C---:B------:R-:W-:Y:S01]  /*d310*/  ISETP.GE.AND P4, PT, R0.reuse, R6, PT ;  /* 0x000000060000720c */ /* 0x040fe20003f86270 */
[----:B------:R1:W1:Y:S01]  /*d320*/  MUFU.TANH R104, R4 ;  /* 0x0000000400687308 */ /* 0x0002620000002400 */
[----:B------:R-:W-:-:S05]  /*d330*/  ISETP.GE.AND P2, PT, R0, R5, PT ;  /* 0x000000050000720c */ /* 0x000fca0003f46270 */
[----:B--2---:R-:W-:Y:S01]  /*d340*/  HMMA.16816.F32 R56, R8, R24, R80 ;  /* 0x000000180838723c */ /* 0x004fe20000001850 */
[C---:B------:R-:W-:Y:S02]  /*d350*/  ISETP.GE.AND P5, PT, R2.reuse, R6, PT ;  /* 0x000000060200720c */ /* 0x040fe40003fa6270 */
[----:B------:R-:W-:-:S05]  /*d360*/  ISETP.GE.AND P1, PT, R2, R5, PT ;  /* 0x000000050200720c */ /* 0x000fca0003f26270 */
[----:B------:R-:W-:Y:S01]  /*d370*/  HMMA.16816.F32 R32, R8, R26, R76 ;  /* 0x0000001a0820723c */ /* 0x000fe2000000184c */
[----:B------:R-:W-:Y:S01]  /*d380*/  LOP3.LUT R2, R7, 0x30, R127, 0xfe, !PT ;  /* 0x0000003007027812 */ /* 0x000fe200078efe7f */
[----:B-1----:R-:W-:-:S06]  /*d390*/  FMUL.FTZ R4, R64, c[0x0][0x2ec] ;  /* 0x0000bb0040047a20 */ /* 0x002fcc0000410000 */
[----:B----4-:R-:W-:Y:S01]  /*d3a0*/  HMMA.16816.F32 R24, R8, R20, R84 ;  /* 0x000000140818723c */ /* 0x010fe20000001854 */
[----:B------:R-:W1:Y:S01]  /*d3b0*/  S2R R84, SR_TID.X ;  /* 0x0000000000547919 */ /* 0x000e620000002100 */
[----:B------:R-:W-:-:S06]  /*d3c0*/  LOP3.LUT R0, R7, 0x28, R127, 0xfe, !PT ;  /* 0x0000002807007812 */ /* 0x000fcc00078efe7f */
[C---:B------:R-:W-:Y:S01]  /*d3d0*/  HMMA.16816.F32 R40, R8.reuse, R18, R52 ;  /* 0x000000120828723c */ /* 0x040fe20000001834 */
[----:B------:R-:W-:Y:S02]  /*d3e0*/  FSEL R106, R183, -INF , !P4 ;  /* 0xff800000b76a7808 */ /* 0x000fe40006000000 */
[----:B------:R-:W-:Y:S01]  /*d3f0*/  FSEL R110, R176, -INF , !P2 ;  /* 0xff800000b06e7808 */ /* 0x000fe20005000000 */
[----:B------:R2:W4:Y:S01]  /*d400*/  MUFU.TANH R72, R4 ;  /* 0x0000000400487308 */ /* 0x0005220000002400 */
[CC--:B------:R-:W-:Y:S01]  /*d410*/  ISETP.GE.AND P4, PT, R2.reuse, R6.reuse, PT ;  /* 0x000000060200720c */ /* 0x0c0fe20003f86270 */
[----:B------:R-:W3:Y:S01]  /*d420*/  LDSM.16.M88.4 R16, [R215+0x7000] ;  /* 0x00700000d710783b */ /* 0x000ee20000000200 */
[-C--:B------:R-:W-:Y:S01]  /*d430*/  ISETP.GE.AND P2, PT, R2, R5.reuse, PT ;  /* 0x000000050200720c */ /* 0x080fe20003f46270 */
[----:B------:R-:W-:Y:S01]  /*d440*/  FMUL.FTZ R2, R60, c[0x0][0x2ec] ;  /* 0x0000bb003c027a20 */ /* 0x000fe20000410000 */
[C---:B------:R-:W-:Y:S01]  /*d450*/  ISETP.GE.AND P3, PT, R0.reuse, R5, PT ;  /* 0x000000050000720c */ /* 0x040fe20003f66270 */
[----:B------:R-:W-:Y:S01]  /*d460*/  HMMA.16816.F32 R52, R8, R22, R88 ;  /* 0x000000160834723c */ /* 0x000fe20000001858 */
[----:B------:R-:W-:Y:S01]  /*d470*/  ISETP.GE.AND P6, PT, R0, R6, PT ;  /* 0x000000060000720c */ /* 0x000fe20003fc6270 */
[----:B------:R1:W-:Y:S01]  /*d480*/  MUFU.TANH R68, R2 ;  /* 0x0000000200447308 */ /* 0x0003e20000002400 */
[----:B------:R-:W-:Y:S01]  /*d490*/  FSEL R114, R172, -INF , !P3 ;  /* 0xff800000ac727808 */ /* 0x000fe20005800000 */
[----:B------:R-:W-:Y:S01]  /*d4a0*/  IMAD.MOV.U32 R172, RZ, RZ, R175 ;  /* 0x000000ffffac7224 */ /* 0x000fe200078e00af */
[----:B------:R-:W3:Y:S01]  /*d4b0*/  LDSM.16.M88.4 R20, [R215+0x7800] ;  /* 0x00780000d714783b */ /* 0x000ee20000000200 */
[----:B--2---:R-:W-:Y:S01]  /*d4c0*/  FMUL.FTZ R4, R66, c[0x0][0x2ec] ;  /* 0x0000bb0042047a20 */ /* 0x004fe20000410000 */
[----:B------:R-:W-:Y:S01]  /*d4d0*/  LOP3.LUT R0, R7, 0x38, R127, 0xfe, !PT ;  /* 0x0000003807007812 */ /* 0x000fe200078efe7f */
[----:B------:R-:W-:Y:S01]  /*d4e0*/  IMAD.MOV.U32 R175, RZ, RZ, R168 ;  /* 0x000000ffffaf7224 */ /* 0x000fe200078e00a8 */
[----:B------:R-:W-:Y:S01]  /*d4f0*/  FSEL R112, R179, -INF , !P6 ;  /* 0xff800000b3707808 */ /* 0x000fe20007000000 */
[----:B------:R2:W2:Y:S01]  /*d500*/  MUFU.TANH R66, R4 ;  /* 0x0000000400427308 */ /* 0x0004a20000002400 */
[----:B------:R-:W-:Y:S01]  /*d510*/  IMAD.MOV.U32 R168, RZ, RZ, R170 ;  /* 0x000000ffffa87224 */ /* 0x000fe200078e00aa */
[----:B------:R-:W-:-:S02]  /*d520*/  FSEL R111, R177, -INF , !P5 ;  /* 0xff800000b16f7808 */ /* 0x000fc40006800000 */
[----:B-1----:R-:W-:Y:S01]  /*d530*/  LOP3.LUT R2, R7, 0x40, R127, 0xfe, !PT ;  /* 0x0000004007027812 */ /* 0x002fe200078efe7f */
[----:B------:R-:W-:Y:S01]  /*d540*/  IMAD.MOV.U32 R170, RZ, RZ, R171 ;  /* 0x000000ffffaa7224 */ /* 0x000fe200078e00ab */
[----:B------:R-:W-:Y:S01]  /*d550*/  FSEL R115, R178, -INF , !P1 ;  /* 0xff800000b2737808 */ /* 0x000fe20004800000 */
[----:B------:R-:W-:Y:S01]  /*d560*/  IMAD.MOV.U32 R171, RZ, RZ, R248 ;  /* 0x000000ffffab7224 */ /* 0x000fe200078e00f8 */
[C---:B------:R-:W-:Y:S01]  /*d570*/  ISETP.GE.AND P6, PT, R2.reuse, R6, PT ;  /* 0x000000060200720c */ /* 0x040fe20003fc6270 */
[----:B------:R-:W-:Y:S01]  /*d580*/  IMAD.MOV.U32 R81, RZ, RZ, R122 ;  /* 0x000000ffff517224 */ /* 0x000fe200078e007a */
[----:B------:R-:W-:Y:S01]  /*d590*/  ISETP.GE.AND P3, PT, R2, R5, PT ;  /* 0x000000050200720c */ /* 0x000fe20003f66270 */
[----:B------:R-:W-:Y:S01]  /*d5a0*/  FMUL.FTZ R2, R48, c[0x0][0x2ec] ;  /* 0x0000bb0030027a20 */ /* 0x000fe20000410000 */
[----:B------:R-:W-:Y:S01]  /*d5b0*/  FSEL R120, R120, -INF , !P4 ;  /* 0xff80000078787808 */ /* 0x000fe20006000000 */
[----:B------:R-:W-:Y:S01]  /*d5c0*/  IMAD.SHL.U32 R84, R84, 0x2, RZ ;  /* 0x0000000254547824 */ /* 0x000fe200078e00ff */
[----:B------:R-:W-:Y:S01]  /*d5d0*/  HMMA.16816.F32 R12, R12, R74, R116 ;  /* 0x0000004a0c0c723c */ /* 0x000fe20000001874 */
[----:B------:R-:W-:Y:S01]  /*d5e0*/  IMAD.MOV.U32 R80, RZ, RZ, R172 ;  /* 0x000000ffff507224 */ /* 0x000fe200078e00ac */
[----:B------:R-:W-:-:S04]  /*d5f0*/  DEPBAR.LE SB0, 0x0 ;  /* 0x000080000000791a */ /* 0x000fc80000000000 */
[----:B--2---:R-:W-:Y:S01]  /*d600*/  FMUL.FTZ R4, R62, c[0x0][0x2ec] ;  /* 0x0000bb003e047a20 */ /* 0x004fe20000410000 */
[CC--:B------:R-:W-:Y:S01]  /*d610*/  ISETP.GE.AND P5, PT, R0.reuse, R6.reuse, PT ;  /* 0x000000060000720c */ /* 0x0c0fe20003fa6270 */
[----:B------:R-:W-:Y:S01]  /*d620*/  IMAD.MOV.U32 R248, RZ, RZ, R250 ;  /* 0x000000fffff87224 */ /* 0x000fe200078e00fa */
[----:B------:R-:W-:Y:S01]  /*d630*/  ISETP.GE.AND P1, PT, R0, R5, PT ;  /* 0x000000050000720c */ /* 0x000fe20003f26270 */
[----:B------:R1:W-:Y:S01]  /*d640*/  MUFU.TANH R64, R4 ;  /* 0x0000000400407308 */ /* 0x0003e20000002400 */
[----:B------:R-:W-:Y:S01]  /*d650*/  LOP3.LUT R0, R7, 0x48, R127, 0xfe, !PT ;  /* 0x0000004807007812 */ /* 0x000fe200078efe7f */
[----:B------:R-:W-:Y:S02]  /*d660*/  IMAD.MOV.U32 R250, RZ, RZ, R251 ;  /* 0x000000fffffa7224 */ /* 0x000fe400078e00fb */
[----:B------:R-:W-:Y:S02]  /*d670*/  IMAD.MOV.U32 R251, RZ, RZ, R244 ;  /* 0x000000fffffb7224 */ /* 0x000fe400078e00f4 */
[----:B------:R-:W-:Y:S01]  /*d680*/  IMAD.MOV.U32 R244, RZ, RZ, R123 ;  /* 0x000000fffff47224 */ /* 0x000fe200078e007b */
[----:B------:R-:W-:Y:S01]  /*d690*/  FSEL R123, R252, -INF , !P2 ;  /* 0xff800000fc7b7808 */ /* 0x000fe20005000000 */
[----:B------:R2:W2:Y:S01]  /*d6a0*/  MUFU.TANH R62, R2 ;  /* 0x00000002003e7308 */ /* 0x0004a20000002400 */
[----:B------:R-:W-:Y:S01]  /*d6b0*/  IMAD.MOV.U32 R83, RZ, RZ, R170 ;  /* 0x000000ffff537224 */ /* 0x000fe200078e00aa */
[----:B------:R-:W-:Y:S01]  /*d6c0*/  ISETP.GE.AND P4, PT, R0, R6, PT ;  /* 0x000000060000720c */ /* 0x000fe20003f86270 */
[----:B------:R-:W-:-:S02]  /*d6d0*/  IMAD.MOV.U32 R170, RZ, RZ, R248 ;  /* 0x000000ffffaa7224 */ /* 0x000fc400078e00f8 */
[----:B-1----:R-:W-:Y:S01]  /*d6e0*/  FMUL.FTZ R4, R50, c[0x0][0x2ec] ;  /* 0x0000bb0032047a20 */ /* 0x002fe20000410000 */
[----:B------:R-:W-:Y:S01]  /*d6f0*/  ISETP.GE.AND P2, PT, R0, R5, PT ;  /* 0x000000050000720c */ /* 0x000fe20003f46270 */
[----:B------:R-:W-:Y:S01]  /*d700*/  IMAD.MOV.U32 R248, RZ, RZ, R250 ;  /* 0x000000fffff87224 */ /* 0x000fe200078e00fa */
[----:B------:R-:W-:Y:S01]  /*d710*/  FSEL R122, R239, -INF , !P5 ;  /* 0xff800000ef7a7808 */ /* 0x000fe20006800000 */
[----:B------:R1:W1:Y:S01]  /*d720*/  MUFU.TANH R60, R4 ;  /* 0x00000004003c7308 */ /* 0x0002620000002400 */
[C-C-:B------:R-:W-:Y:S01]  /*d730*/  LOP3.LUT R0, R7.reuse, 0x58, R127.reuse, 0xfe, !PT ;  /* 0x0000005807007812 */ /* 0x140fe200078efe7f */
[----:B------:R-:W-:Y:S01]  /*d740*/  IMAD.MOV.U32 R239, RZ, RZ, R124 ;  /* 0x000000ffffef7224 */ /* 0x000fe200078e007c */
[----:B--2---:R-:W-:Y:S01]  /*d750*/  LOP3.LUT R2, R7, 0x50, R127, 0xfe, !PT ;  /* 0x0000005007027812 */ /* 0x004fe200078efe7f */
[----:B------:R-:W-:Y:S01]  /*d760*/  IMAD.MOV.U32 R250, RZ, RZ, R251 ;  /* 0x000000fffffa7224 */ /* 0x000fe200078e00fb */
[----:B------:R-:W-:Y:S01]  /*d770*/  FSEL R124, R238, -INF , !P1 ;  /* 0xff800000ee7c7808 */ /* 0x000fe20004800000 */
[----:B------:R-:W-:Y:S01]  /*d780*/  IMAD.MOV.U32 R251, RZ, RZ, R126 ;  /* 0x000000fffffb7224 */ /* 0x000fe200078e007e */
[----:B------:R-:W-:-:S02]  /*d790*/  ISETP.GE.AND P5, PT, R2, R6, PT ;  /* 0x000000060200720c */ /* 0x000fc40003fa6270 */
[-C--:B------:R-:W-:Y:S02]  /*d7a0*/  ISETP.GE.AND P1, PT, R2, R5.reuse, PT ;  /* 0x000000050200720c */ /* 0x080fe40003f26270 */
[----:B------:R-:W-:Y:S01]  /*d7b0*/  FSEL R126, R194, -INF , !P6 ;  /* 0xff800000c27e7808 */ /* 0x000fe20007000000 */
[----:B-1----:R-:W-:Y:S01]  /*d7c0*/  FMUL.FTZ R4, R40, c[0x0][0x2ec] ;  /* 0x0000bb0028047a20 */ /* 0x002fe20000410000 */
[----:B------:R-:W-:Y:S02]  /*d7d0*/  FSEL R131, R131, -INF , !P3 ;  /* 0xff80000083837808 */ /* 0x000fe40005800000 */
[----:B------:R-:W-:Y:S01]  /*d7e0*/  LOP3.LUT R2, R7, 0x60, R127, 0xfe, !PT ;  /* 0x0000006007027812 */ /* 0x000fe200078efe7f */
[----:B------:R1:W2:Y:S01]  /*d7f0*/  MUFU.TANH R50, R4 ;  /* 0x0000000400327308 */ /* 0x0002a20000002400 */
[C---:B------:R-:W-:Y:S01]  /*d800*/  ISETP.GE.AND P6, PT, R0.reuse, R6, PT ;  /* 0x000000060000720c */ /* 0x040fe20003fc6270 */
[----:B------:R-:W-:Y:S01]  /*d810*/  IMAD.MOV.U32 R82, RZ, RZ, R168 ;  /* 0x000000ffff527224 */ /* 0x000fe200078e00a8 */
[----:B------:R-:W-:-:S02]  /*d820*/  ISETP.GE.AND P3, PT, R0, R5, PT ;  /* 0x000000050000720c */ /* 0x000fc40003f66270 */
[----:B------:R-:W-:Y:S01]  /*d830*/  LOP3.LUT R84, R84, 0x6, RZ, 0xc0, !PT ;  /* 0x0000000654547812 */ /* 0x000fe200078ec0ff */
[----:B------:R-:W-:Y:S01]  /*d840*/  IMAD.MOV.U32 R168, RZ, RZ, R171 ;  /* 0x000000ffffa87224 */ /* 0x000fe200078e00ab */
[----:B------:R-:W-:Y:S02]  /*d850*/  LOP3.LUT R0, R7, 0x68, R127, 0xfe, !PT ;  /* 0x0000006807007812 */ /* 0x000fe400078efe7f */
[----:B------:R-:W-:Y:S02]  /*d860*/  FSEL R127, R192, -INF , !P4 ;  /* 0xff800000c07f7808 */ /* 0x000fe40006000000 */
[----:B------:R-:W-:Y:S02]  /*d870*/  FSEL R132, R132, -INF , !P2 ;  /* 0xff80000084847808 */ /* 0x000fe40005000000 */
[----:B------:R-:W-:Y:S01]  /*d880*/  ISETP.GE.AND P4, PT, R2, R6, PT ;  /* 0x000000060200720c */ /* 0x000fe20003f86270 */
[----:B-1----:R-:W-:Y:S01]  /*d890*/  FMUL.FTZ R4, R42, c[0x0][0x2ec] ;  /* 0x0000bb002a047a20 */ /* 0x002fe20000410000 */
[----:B------:R-:W-:-:S02]  /*d8a0*/  ISETP.GE.AND P2, PT, R2, R5, PT ;  /* 0x000000050200720c */ /* 0x000fc40003f46270 */
[----:B------:R-:W-:Y:S01]  /*d8b0*/  LOP3.LUT R2, R7, 0x70, R84, 0xfe, !PT ;  /* 0x0000007007027812 */ /* 0x000fe200078efe54 */
[----:B------:R1:W1:Y:S01]  /*d8c0*/  MUFU.TANH R48, R4 ;  /* 0x0000000400307308 */ /* 0x0002620000002400 */
[----:B------:R-:W-:Y:S01]  /*d8d0*/  IMAD.MOV.U32 R87, RZ, RZ, R170 ;  /* 0x000000ffff577224 */ /* 0x000fe200078e00aa */
[----:B------:R-:W-:Y:S02]  /*d8e0*/  FSEL R133, R133, -INF , !P5 ;  /* 0xff80000085857808 */ /* 0x000fe40006800000 */
[----:B------:R-:W-:Y:S02]  /*d8f0*/  FSEL R171, R191, -INF , !P1 ;  /* 0xff800000bfab7808 */ /* 0x000fe40004800000 */
[----:B------:R-:W-:Y:S02]  /*d900*/  FSEL R170, R188, -INF , !P3 ;  /* 0xff800000bcaa7808 */ /* 0x000fe40005800000 */
[C---:B------:R-:W-:Y:S02]  /*d910*/  ISETP.GE.AND P5, PT, R0.reuse, R6, PT ;  /* 0x000000060000720c */ /* 0x040fe40003fa6270 */
[----:B------:R-:W-:-:S02]  /*d920*/  ISETP.GE.AND P1, PT, R0, R5, PT ;  /* 0x000000050000720c */ /* 0x000fc40003f26270 */
[----:B------:R-:W-:Y:S01]  /*d930*/  ISETP.GE.AND P3, PT, R2, R5, PT ;  /* 0x000000050200720c */ /* 0x000fe20003f66270 */
[----:B-1----:R-:W-:Y:S02]  /*d940*/  FMUL.FTZ R4, R56, c[0x0][0x2ec] ;  /* 0x0000bb0038047a20 */ /* 0x002fe40000410000 */
[----:B------:R-:W-:Y:S01]  /*d950*/  IMAD.MOV.U32 R56, RZ, RZ, R168 ;  /* 0x000000ffff387224 */ /* 0x000fe200078e00a8 */
[----:B------:R-:W-:Y:S02]  /*d960*/  FSEL R168, R189, -INF , !P6 ;  /* 0xff800000bda87808 */ /* 0x000fe40007000000 */
[----:B------:R-:W-:Y:S02]  /*d970*/  ISETP.GE.AND P6, PT, R2, R6, PT ;  /* 0x000000060200720c */ /* 0x000fe40003fc6270 */
[----:B------:R-:W-:Y:S02]  /*d980*/  LOP3.LUT R2, R7, 0x80, R84, 0xfe, !PT ;  /* 0x0000008007027812 */ /* 0x000fe400078efe54 */
[----:B------:R-:W-:-:S02]  /*d990*/  FSEL R173, R173, -INF , !P5 ;  /* 0xff800000adad7808 */ /* 0x000fc40006800000 */
[----:B------:R-:W-:Y:S02]  /*d9a0*/  FSEL R176, R185, -INF , !P1 ;  /* 0xff800000b9b07808 */ /* 0x000fe40004800000 */
[C---:B------:R-:W-:Y:S02]  /*d9b0*/  ISETP.GE.AND P5, PT, R2.reuse, R6, PT ;  /* 0x000000060200720c */ /* 0x040fe40003fa6270 */
[----:B------:R-:W-:Y:S01]  /*d9c0*/  ISETP.GE.AND P1, PT, R2, R5, PT ;  /* 0x000000050200720c */ /* 0x000fe20003f26270 */
[----:B------:R-:W-:Y:S01]  /*d9d0*/  FMUL.FTZ R2, R34, c[0x0][0x2ec] ;  /* 0x0000bb0022027a20 */ /* 0x000fe20000410000 */
[----:B------:R-:W-:Y:S01]  /*d9e0*/  LOP3.LUT R0, R7, 0x78, R84, 0xfe, !PT ;  /* 0x0000007807007812 */ /* 0x000fe200078efe54 */
[----:B------:R-:W-:Y:S01]  /*d9f0*/  IMAD.MOV.U32 R238, RZ, RZ, R175 ;  /* 0x000000ffffee7224 */ /* 0x000fe200078e00af */
[----:B------:R1:W1:Y:S01]  /*da00*/  MUFU.TANH R42, R4 ;  /* 0x00000004002a7308 */ /* 0x0002620000002400 */
[----:B------:R-:W-:Y:S02]  /*da10*/  FSEL R172, R186, -INF , !P4 ;  /* 0xff800000baac7808 */ /* 0x000fe40006000000 */
[----:B------:R-:W-:-:S02]  /*da20*/  FSEL R175, R39, -INF , !P2 ;  /* 0xff80000027af7808 */ /* 0x000fc40005000000 */
[----:B------:R-:W-:Y:S02]  /*da30*/  FSEL R179, R38, -INF , !P3 ;  /* 0xff80000026b37808 */ /* 0x000fe40005800000 */
[C---:B------:R-:W-:Y:S01]  /*da40*/  ISETP.GE.AND P4, PT, R0.reuse, R6, PT ;  /* 0x000000060000720c */ /* 0x040fe20003f86270 */
[----:B------:R2:W-:Y:S01]  /*da50*/  MUFU.TANH R38, R2 ;  /* 0x0000000200267308 */ /* 0x0005e20000002400 */
[----:B------:R-:W-:Y:S01]  /*da60*/  ISETP.GE.AND P2, PT, R0, R5, PT ;  /* 0x000000050000720c */ /* 0x000fe20003f46270 */
[----:B---3--:R-:W-:Y:S01]  /*da70*/  HMMA.16816.F32 R28, R8, R18, R92 ;  /* 0x00000012081c723c */ /* 0x008fe2000000185c */
[----:B------:R-:W-:Y:S01]  /*da80*/  LOP3.LUT R0, R7, 0x88, R84, 0xfe, !PT ;  /* 0x0000008807007812 */ /* 0x000fe200078efe54 */
[----:B-1----:R-:W-:Y:S01]  /*da90*/  FMUL.FTZ R4, R58, c[0x0][0x2ec] ;  /* 0x0000bb003a047a20 */ /* 0x002fe20000410000 */
[----:B------:R-:W-:Y:S02]  /*daa0*/  FSEL R177, R184, -INF , !P6 ;  /* 0xff800000b8b17808 */ /* 0x000fe40007000000 */
[----:B------:R-:W-:Y:S01]  /*dab0*/  FSEL R178, R37, -INF , !P4 ;  /* 0xff80000025b27808 */ /* 0x000fe20006000000 */
[----:B------:R1:W3:Y:S01]  /*dac0*/  MUFU.TANH R40, R4 ;  /* 0x0000000400287308 */ /* 0x0002e20000002400 */
[----:B------:R-:W-:-:S02]  /*dad0*/  FSEL R174, R174, -INF , !P2 ;  /* 0xff800000aeae7808 */ /* 0x000fc40005000000 */
[C-C-:B--2---:R-:W-:Y:S01]  /*dae0*/  LOP3.LUT R2, R7.reuse, 0x90, R84.reuse, 0xfe, !PT ;  /* 0x0000009007027812 */ /* 0x144fe200078efe54 */
[C---:B------:R-:W-:Y:S01]  /*daf0*/  HMMA.16816.F32 R44, R8.reuse, R16, R96 ;  /* 0x00000010082c723c */ /* 0x040fe20000001860 */
[CC--:B------:R-:W-:Y:S02]  /*db00*/  ISETP.GE.AND P6, PT, R0.reuse, R6.reuse, PT ;  /* 0x000000060000720c */ /* 0x0c0fe40003fc6270 */
[-C--:B------:R-:W-:Y:S02]  /*db10*/  ISETP.GE.AND P3, PT, R0, R5.reuse, PT ;  /* 0x000000050000720c */ /* 0x080fe40003f66270 */
[C---:B------:R-:W-:Y:S02]  /*db20*/  ISETP.GE.AND P4, PT, R2.reuse, R6, PT ;  /* 0x000000060200720c */ /* 0x040fe40003f86270 */
[----:B------:R-:W-:Y:S01]  /*db30*/  ISETP.GE.AND P2, PT, R2, R5, PT ;  /* 0x000000050200720c */ /* 0x000fe20003f46270 */
[----:B------:R-:W-:Y:S01]  /*db40*/  FMUL.FTZ R2, R26, c[0x0][0x2ec] ;  /* 0x0000bb001a027a20 */ /* 0x000fe20000410000 */
[----:B------:R-:W-:Y:S01]  /*db50*/  LOP3.LUT R0, R7, 0x98, R84, 0xfe, !PT ;  /* 0x0000009807007812 */ /* 0x000fe200078efe54 */
[----:B-1----:R-:W-:Y:S01]  /*db60*/  FMUL.FTZ R4, R32, c[0x0][0x2ec] ;  /* 0x0000bb0020047a20 */ /* 0x002fe20000410000 */
[----:B------:R-:W-:Y:S01]  /*db70*/  HMMA.16816.F32 R16, R8, R20, R100 ;  /* 0x000000140810723c */ /* 0x000fe20000001864 */
[----:B------:R-:W-:-:S02]  /*db80*/  FSEL R169, R169, -INF , !P5 ;  /* 0xff800000a9a97808 */ /* 0x000fc40006800000 */
[----:B------:R1:W2:Y:S01]  /*db90*/  MUFU.TANH R39, R4 ;  /* 0x0000000400277308 */ /* 0x0002a20000002400 */
[----:B------:R-:W-:Y:S02]  /*dba0*/  FSEL R130, R130, -INF , !P1 ;  /* 0xff80000082827808 */ /* 0x000fe40004800000 */
[C---:B------:R-:W-:Y:S02]  /*dbb0*/  ISETP.GE.AND P5, PT, R0.reuse, R6, PT ;  /* 0x000000060000720c */ /* 0x040fe40003fa6270 */
[----:B------:R-:W-:Y:S01]  /*dbc0*/  ISETP.GE.AND P1, PT, R0, R5, PT ;  /* 0x000000050000720c */ /* 0x000fe20003f26270 */
[----:B------:R-:W-:Y:S01]  /*dbd0*/  HMMA.16816.F32 R12, R8, R22, R12 ;  /* 0x00000016080c723c */ /* 0x000fe2000000180c */
[----:B------:R-:W-:Y:S01]  /*dbe0*/  LOP3.LUT R0, R7, 0xa8, R84, 0xfe, !PT ;  /* 0x000000a807007812 */ /* 0x000fe200078efe54 */
[----:B------:R2:W-:Y:S01]  /*dbf0*/  MUFU.TANH R34, R2 ;  /* 0x0000000200227308 */ /* 0x0005e20000002400 */
[----:B------:R-:W-:Y:S02]  /*dc00*/  FSEL R125, R125, -INF , !P6 ;  /* 0xff8000007d7d7808 */ /* 0x000fe40007000000 */
[----:B------:R-:W-:Y:S01]  /*dc10*/  FSEL R121, R121, -INF , !P3 ;  /* 0xff80000079797808 */ /* 0x000fe20005800000 */
[----:B-1----:R-:W-:Y:S01]  /*dc20*/  FMUL.FTZ R4, R24, c[0x0][0x2ec] ;  /* 0x0000bb0018047a20 */ /* 0x002fe20000410000 */
[----:B------:R-:W-:-:S02]  /*dc30*/  FSEL R113, R113, -INF , !P4 ;  /* 0xff80000071717808 */ /* 0x000fc40006000000 */
[----:B------:R-:W-:Y:S01]  /*dc40*/  FSEL R181, R109, -INF , !P2 ;  /* 0xff8000006db57808 */ /* 0x000fe20005000000 */
[----:B------:R1:W-:Y:S01]  /*dc50*/  MUFU.TANH R37, R4 ;  /* 0x0000000400257308 */ /* 0x0003e20000002400 */
[----:B--2---:R-:W-:Y:S02]  /*dc60*/  LOP3.LUT R2, R7, 0xa0, R84, 0xfe, !PT ;  /* 0x000000a007027812 */ /* 0x004fe400078efe54 */
[-C--:B------:R-:W-:Y:S02]  /*dc70*/  ISETP.GE.AND P4, PT, R0, R6.reuse, PT ;  /* 0x000000060000720c */ /* 0x080fe40003f86270 */
[C---:B------:R-:W-:Y:S02]  /*dc80*/  ISETP.GE.AND P6, PT, R2.reuse, R6, PT ;  /* 0x000000060200720c */ /* 0x040fe40003fc6270 */
[-C--:B------:R-:W-:Y:S02]  /*dc90*/  ISETP.GE.AND P3, PT, R2, R5.reuse, PT ;  /* 0x000000050200720c */ /* 0x080fe40003f66270 */
[----:B------:R-:W-:-:S02]  /*dca0*/  ISETP.GE.AND P2, PT, R0, R5, PT ;  /* 0x000000050000720c */ /* 0x000fc40003f46270 */
[C-C-:B------:R-:W-:Y:S01]  /*dcb0*/  LOP3.LUT R2, R7.reuse, 0xb0, R84.reuse, 0xfe, !PT ;  /* 0x000000b007027812 */ /* 0x140fe200078efe54 */
[----:B-1----:R-:W-:Y:S01]  /*dcc0*/  FMUL.FTZ R4, R52, c[0x0][0x2ec] ;  /* 0x0000bb0034047a20 */ /* 0x002fe20000410000 */
[----:B------:R-:W-:Y:S02]  /*dcd0*/  LOP3.LUT R0, R7, 0xb8, R84, 0xfe, !PT ;  /* 0x000000b807007812 */ /* 0x000fe400078efe54 */
[----:B------:R-:W-:Y:S01]  /*dce0*/  FSEL R107, R107, -INF , !P5 ;  /* 0xff8000006b6b7808 */ /* 0x000fe20006800000 */
[----:B------:R1:W-:Y:S01]  /*dcf0*/  MUFU.TANH R32, R4 ;  /* 0x0000000400207308 */ /* 0x0003e20000002400 */
[----:B------:R-:W-:Y:S02]  /*dd00*/  FSEL R117, R104, -INF , !P1 ;  /* 0xff80000068757808 */ /* 0x000fe40004800000 */
[----:B----4-:R-:W-:Y:S02]  /*dd10*/  FSEL R119, R72, -INF , !P6 ;  /* 0xff80000048777808 */ /* 0x010fe40007000000 */
[----:B------:R-:W-:-:S02]  /*dd20*/  FSEL R185, R66, -INF , !P3 ;  /* 0xff80000042b97808 */ /* 0x000fc40005800000 */
[CC--:B------:R-:W-:Y:S02]  /*dd30*/  ISETP.GE.AND P5, PT, R2.reuse, R6.reuse, PT ;  /* 0x000000060200720c */ /* 0x0c0fe40003fa6270 */
[-C--:B------:R-:W-:Y:S02]  /*dd40*/  ISETP.GE.AND P1, PT, R2, R5.reuse, PT ;  /* 0x000000050200720c */ /* 0x080fe40003f26270 */
[CC--:B------:R-:W-:Y:S02]  /*dd50*/  ISETP.GE.AND P6, PT, R0.reuse, R6.reuse, PT ;  /* 0x000000060000720c */ /* 0x0c0fe40003fc6270 */
[-C--:B------:R-:W-:Y:S01]  /*dd60*/  ISETP.GE.AND P3, PT, R0, R5.reuse, PT ;  /* 0x000000050000720c */ /* 0x080fe20003f66270 */
[----:B-1----:R-:W-:Y:S01]  /*dd70*/  FMUL.FTZ R4, R54, c[0x0][0x2ec] ;  /* 0x0000bb0036047a20 */ /* 0x002fe20000410000 */
[----:B------:R-:W-:Y:S02]  /*dd80*/  LOP3.LUT R0, R7, 0xc8, R84, 0xfe, !PT ;  /* 0x000000c807007812 */ /* 0x000fe400078efe54 */
[----:B------:R-:W-:Y:S01]  /*dd90*/  FSEL R188, R62, -INF , !P5 ;  /* 0xff8000003ebc7808 */ /* 0x000fe20006800000 */
[----:B------:R1:W2:Y:S01]  /*dda0*/  MUFU.TANH R26, R4 ;  /* 0x00000004001a7308 */ /* 0x0002a20000002400 */
[----:B------:R-:W-:Y:S01]  /*ddb0*/  FSEL R192, R60, -INF , !P1 ;  /* 0xff8000003cc07808 */ /* 0x000fe20004800000 */
[----:B------:R-:W-:Y:S01]  /*ddc0*/  FMUL.FTZ R28, R28, c[0x0][0x2ec] ;  /* 0x0000bb001c1c7a20 */ /* 0x000fe20000410000 */
[----:B------:R-:W-:Y:S01]  /*ddd0*/  ISETP.GE.AND P5, PT, R0, R6, PT ;  /* 0x000000060000720c */ /* 0x000fe20003fa6270 */
[----:B------:R-:W-:Y:S01]  /*dde0*/  FMUL.FTZ R30, R30, c[0x0][0x2ec] ;  /* 0x0000bb001e1e7a20 */ /* 0x000fe20000410000 */
[----:B------:R-:W-:-:S02]  /*ddf0*/  ISETP.GE.AND P1, PT, R0, R5, PT ;  /* 0x000000050000720c */ /* 0x000fc40003f26270 */
[C-C-:B------:R-:W-:Y:S02]  /*de00*/  LOP3.LUT R2, R7.reuse, 0xc0, R84.reuse, 0xfe, !PT ;  /* 0x000000c007027812 */ /* 0x140fe400078efe54 */
[----:B------:R-:W-:Y:S02]  /*de10*/  LOP3.LUT R0, R7, 0xd0, R84, 0xfe, !PT ;  /* 0x000000d007007812 */ /* 0x000fe400078efe54 */
[----:B------:R-:W-:Y:S02]  /*de20*/  FSEL R183, R68, -INF , !P4 ;  /* 0xff80000044b77808 */ /* 0x000fe40006000000 */
[----:B------:R-:W-:Y:S02]  /*de30*/  FSEL R184, R64, -INF , !P2 ;  /* 0xff80000040b87808 */ /* 0x000fe40005000000 */
[----:B------:R-:W-:Y:S02]  /*de40*/  FSEL R189, R50, -INF , !P6 ;  /* 0xff80000032bd7808 */ /* 0x000fe40007000000 */
[----:B------:R-:W-:Y:S01]  /*de50*/  FSEL R191, R48, -INF , !P3 ;  /* 0xff80000030bf7808 */ /* 0x000fe20005800000 */
[----:B------:R-:W-:Y:S01]  /*de60*/  FMUL.FTZ R46, R46, c[0x0][0x2ec] ;  /* 0x0000bb002e2e7a20 */ /* 0x000fe20000410000 */
[-C--:B------:R-:W-:Y:S01]  /*de70*/  ISETP.GE.AND P4, PT, R2, R6.reuse, PT ;  /* 0x000000060200720c */ /* 0x080fe20003f86270 */
[----:B------:R-:W-:Y:S01]  /*de80*/  FMUL.FTZ R16, R16, c[0x0][0x2ec] ;  /* 0x0000bb0010107a20 */ /* 0x000fe20000410000 */
[----:B------:R-:W-:Y:S01]  /*de90*/  ISETP.GE.AND P2, PT, R2, R5, PT ;  /* 0x000000050200720c */ /* 0x000fe20003f46270 */
[----:B------:R-:W-:Y:S01]  /*dea0*/  FMUL.FTZ R18, R18, c[0x0][0x2ec] ;  /* 0x0000bb0012127a20 */ /* 0x000fe20000410000 */
[----:B------:R-:W-:-:S02]  /*deb0*/  ISETP.GE.AND P6, PT, R0, R6, PT ;  /* 0x000000060000720c */ /* 0x000fc40003fc6270 */
[----:B------:R-:W-:Y:S01]  /*dec0*/  ISETP.GE.AND P3, PT, R0, R5, PT ;  /* 0x000000050000720c */ /* 0x000fe20003f66270 */
[----:B------:R-:W-:Y:S01]  /*ded0*/  MUFU.TANH R28, R28 ;  /* 0x0000001c001c7308 */ /* 0x000fe20000002400 */
[C-C-:B------:R-:W-:Y:S02]  /*dee0*/  LOP3.LUT R2, R7.reuse, 0xd8, R84.reuse, 0xfe, !PT ;  /* 0x000000d807027812 */ /* 0x140fe400078efe54 */
[----:B------:R-:W-:Y:S01]  /*def0*/  LOP3.LUT R0, R7, 0xe0, R84, 0xfe, !PT ;  /* 0x000000e007007812 */ /* 0x000fe200078efe54 */
[----:B------:R-:W-:Y:S01]  /*df00*/  IMAD.MOV.U32 R85, RZ, RZ, R196 ;  /* 0x000000ffff557224 */ /* 0x000fe200078e00c4 */
[----:B------:R-:W-:Y:S01]  /*df10*/  FSEL R194, R42, -INF , !P4 ;  /* 0xff8000002ac27808 */ /* 0x000fe20006000000 */
[----:B------:R-:W-:Y:S02]  /*df20*/  IMAD.MOV.U32 R79, RZ, RZ, R197 ;  /* 0x000000ffff4f7224 */ /* 0x000fe400078e00c5 */
[----:B------:R-:W4:Y:S01]  /*df30*/  MUFU.TANH R30, R30 ;  /* 0x0000001e001e7308 */ /* 0x000f220000002400 */
[----:B------:R-:W-:Y:S01]  /*df40*/  IMAD.MOV.U32 R77, RZ, RZ, R199 ;  /* 0x000000ffff4d7224 */ /* 0x000fe200078e00c7 */
[----:B---3--:R-:W-:Y:S01]  /*df50*/  FSEL R197, R40, -INF , !P2 ;  /* 0xff80000028c57808 */ /* 0x008fe20005000000 */
[----:B-1----:R-:W-:Y:S01]  /*df60*/  FMUL.FTZ R4, R44, c[0x0][0x2ec] ;  /* 0x0000bb002c047a20 */ /* 0x002fe20000410000 */
[----:B------:R-:W-:-:S02]  /*df70*/  FSEL R196, R39, -INF , !P5 ;  /* 0xff80000027c47808 */ /* 0x000fc40006800000 */
[----:B------:R-:W-:Y:S01]  /*df80*/  FSEL R199, R38, -INF , !P1 ;  /* 0xff80000026c77808 */ /* 0x000fe20004800000 */
[----:B------:R-:W-:Y:S01]  /*df90*/  FMUL.FTZ R12, R12, c[0x0][0x2ec] ;  /* 0x0000bb000c0c7a20 */ /* 0x000fe20000410000 */
[-C--:B------:R-:W-:Y:S01]  /*dfa0*/  ISETP.GE.AND P4, PT, R2, R6.reuse, PT ;  /* 0x000000060200720c */ /* 0x080fe20003f86270 */
[----:B------:R-:W-:Y:S01]  /*dfb0*/  FMUL.FTZ R14, R14, c[0x0][0x2ec] ;  /* 0x0000bb000e0e7a20 */ /* 0x000fe20000410000 */
[-C--:B------:R-:W-:Y:S02]  /*dfc0*/  ISETP.GE.AND P2, PT, R2, R5.reuse, PT ;  /* 0x000000050200720c */ /* 0x080fe40003f46270 */
[C---:B------:R-:W-:Y:S02]  /*dfd0*/  ISETP.GE.AND P5, PT, R0.reuse, R6, PT ;  /* 0x000000060000720c */ /* 0x040fe40003fa6270 */
[----:B------:R-:W-:Y:S01]  /*dfe0*/  ISETP.GE.AND P1, PT, R0, R5, PT ;  /* 0x000000050000720c */ /* 0x000fe20003f26270 */
[----:B------:R-:W-:Y:S01]  /*dff0*/  IMAD.MOV.U32 R76, RZ, RZ, R251 ;  /* 0x000000ffff4c7224 */ /* 0x000fe200078e00fb */
[----:B------:R-:W-:Y:S01]  /*e000*/  LOP3.LUT R0, R7, 0xf0, R84, 0xfe, !PT ;  /* 0x000000f007007812 */ /* 0x000fe200078efe54 */
[----:B------:R1:W-:Y:S01]  /*e010*/  MUFU.TANH R24, R4 ;  /* 0x0000000400187308 */ /* 0x0003e20000002400 */
[----:B------:R-:W-:Y:S01]  /*e020*/  IMAD.MOV.U32 R251, RZ, RZ, R206 ;  /* 0x000000fffffb7224 */ /* 0x000fe200078e00ce */
[----:B--2---:R-:W-:Y:S01]  /*e030*/  FSEL R206, R26, -INF , !P2 ;  /* 0xff8000001ace7808 */ /* 0x004fe20005000000 */
[----:B------:R-:W-:Y:S01]  /*e040*/  IMAD.MOV.U32 R78, RZ, RZ, R203 ;  /* 0x000000ffff4e7224 */ /* 0x000fe200078e00cb */
[----:B------:R-:W-:Y:S01]  /*e050*/  FSEL R203, R32, -INF , !P4 ;  /* 0xff80000020cb7808 */ /* 0x000fe20006000000 */
[----:B------:R-:W-:-:S03]  /*e060*/  IMAD.MOV.U32 R86, RZ, RZ, R248 ;  /* 0x000000ffff567224 */ /* 0x000fc600078e00f8 */
[----:B------:R-:W2:Y:S01]  /*e070*/  MUFU.TANH R46, R46 ;  /* 0x0000002e002e7308 */ /* 0x000ea20000002400 */
[----:B------:R-:W-:Y:S01]  /*e080*/  LOP3.LUT R2, R7, 0xe8, R84, 0xfe, !PT ;  /* 0x000000e807027812 */ /* 0x000fe200078efe54 */
[----:B------:R-:W-:Y:S01]  /*e090*/  IMAD.MOV.U32 R248, RZ, RZ, R250 ;  /* 0x000000fffff87224 */ /* 0x000fe200078e00fa */
[C---:B------:R-:W-:Y:S02]  /*e0a0*/  ISETP.GE.AND P4, PT, R0.reuse, R6, PT ;  /* 0x000000060000720c */ /* 0x040fe40003f86270 */
[----:B------:R-:W-:-:S03]  /*e0b0*/  ISETP.GE.AND P2, PT, R0, R5, PT ;  /* 0x000000050000720c */ /* 0x000fc60003f46270 */
[----:B------:R-:W3:Y:S01]  /*e0c0*/  MUFU.TANH R16, R16 ;  /* 0x0000001000107308 */ /* 0x000ee20000002400 */
[----:B------:R-:W-:Y:S01]  /*e0d0*/  LOP3.LUT R0, R7, R84, RZ, 0xfc, !PT ;  /* 0x0000005407007212 */ /* 0x000fe200078efcff */
[----:B------:R-:W-:-:S06]  /*e0e0*/  IMAD.MOV.U32 R252, RZ, RZ, R205 ;  /* 0x000000fffffc7224 */ /* 0x000fcc00078e00cd */
[----:B------:R-:W2:Y:S01]  /*e0f0*/  MUFU.TANH R18, R18 ;  /* 0x0000001200127308 */ /* 0x000ea20000002400 */
[----:B------:R-:W-:Y:S01]  /*e100*/  IMAD.MOV.U32 R250, RZ, RZ, R201 ;  /* 0x000000fffffa7224 */ /* 0x000fe200078e00c9 */
[----:B------:R-:W-:Y:S02]  /*e110*/  FSEL R201, R37, -INF , !P6 ;  /* 0xff80000025c97808 */ /* 0x000fe40007000000 */
[----:B------:R-:W-:Y:S02]  /*e120*/  FSEL R205, R34, -INF , !P3 ;  /* 0xff80000022cd7808 */ /* 0x000fe40005800000 */
[C---:B------:R-:W-:Y:S02]  /*e130*/  ISETP.GE.AND P6, PT, R2.reuse, R6, PT ;  /* 0x000000060200720c */ /* 0x040fe40003fc6270 */
[----:B------:R-:W2:Y:S01]  /*e140*/  MUFU.TANH R12, R12 ;  /* 0x0000000c000c7308 */ /* 0x000ea20000002400 */
[----:B------:R-:W-:Y:S01]  /*e150*/  ISETP.GE.AND P3, PT, R2, R5, PT ;  /* 0x000000050200720c */ /* 0x000fe20003f66270 */
[----:B------:R-:W-:Y:S01]  /*e160*/  IMAD.MOV.U32 R186, RZ, RZ, R239 ;  /* 0x000000ffffba7224 */ /* 0x000fe200078e00ef */
[----:B-1----:R-:W-:Y:S01]  /*e170*/  LOP3.LUT R4, R7, 0xf8, R84, 0xfe, !PT ;  /* 0x000000f807047812 */ /* 0x002fe200078efe54 */
[----:B------:R-:W-:Y:S01]  /*e180*/  IMAD.MOV.U32 R84, RZ, RZ, R85 ;  /* 0x000000ffff547224 */ /* 0x000fe200078e0055 */
[----:B------:R-:W-:-:S03]  /*e190*/  IADD3 R2, R0, 0x1, RZ ;  /* 0x0000000100027810 */ /* 0x000fc60007ffe0ff */
[----:B------:R-:W1:Y:S01]  /*e1a0*/  MUFU.TANH R14, R14 ;  /* 0x0000000e000e7308 */ /* 0x000e620000002400 */
[----:B------:R-:W-:Y:S01]  /*e1b0*/  IMAD.MOV.U32 R85, RZ, RZ, R240 ;  /* 0x000000ffff557224 */ /* 0x000fe200078e00f0 */
[----:B----4-:R-:W-:Y:S01]  /*e1c0*/  FSEL R240, R30, -INF , !P3 ;  /* 0xff8000001ef07808 */ /* 0x010fe20005800000 */
[----:B------:R-:W-:Y:S01]  /*e1d0*/  IMAD.MOV.U32 R239, RZ, RZ, R210 ;  /* 0x000000ffffef7224 */ /* 0x000fe200078e00d2 */
[----:B------:R-:W-:Y:S01]  /*e1e0*/  FSEL R210, R28, -INF , !P6 ;  /* 0xff8000001cd27808 */ /* 0x000fe20007000000 */
[----:B------:R-:W-:Y:S01]  /*e1f0*/  IMAD.MOV.U32 R89, RZ, RZ, R87 ;  /* 0x000000ffff597224 */ /* 0x000fe200078e0057 */
[C---:B------:R-:W-:Y:S02]  /*e200*/  ISETP.GE.AND P6, PT, R2.reuse, R6, PT ;  /* 0x000000060200720c */ /* 0x040fe40003fc6270 */
[----:B------:R-:W-:Y:S01]  /*e210*/  ISETP.GE.AND P3, PT, R2, R5, PT ;  /* 0x000000050200720c */ /* 0x000fe20003f66270 */
[----:B------:R-:W-:Y:S01]  /*e220*/  IMAD.MOV.U32 R58, RZ, RZ, R86 ;  /* 0x000000ffff3a7224 */ /* 0x000fe200078e0056 */
[----:B------:R-:W-:Y:S01]  /*e230*/  IADD3 R2, R0, 0x9, RZ ;  /* 0x0000000900027810 */ /* 0x000fe20007ffe0ff */
[----:B------:R-:W-:-:S02]  /*e240*/  IMAD.MOV.U32 R87, RZ, RZ, R56 ;  /* 0x000000ffff577224 */ /* 0x000fc400078e0038 */
[----:B------:R-:W-:Y:S01]  /*e250*/  IMAD.MOV.U32 R56, RZ, RZ, R238 ;  /* 0x000000ffff387224 */ /* 0x000fe200078e00ee */
[----:B--2---:R-:W-:Y:S01]  /*e260*/  FSEL R238, R46, -INF , !P1 ;  /* 0xff8000002eee7808 */ /* 0x004fe20004800000 */
[----:B------:R-:W-:Y:S01]  /*e270*/  IMAD.MOV.U32 R91, RZ, RZ, R241 ;  /* 0x000000ffff5b7224 */ /* 0x000fe200078e00f1 */
[----:B---3--:R-:W-:Y:S01]  /*e280*/  FSEL R241, R16, -INF , !P4 ;  /* 0xff80000010f17808 */ /* 0x008fe20006000000 */
[----:B------:R-:W-:Y:S01]  /*e290*/  IMAD.MOV.U32 R86, RZ, RZ, R243 ;  /* 0x000000ffff567224 */ /* 0x000fe200078e00f3 */
[----:B------:R-:W-:Y:S01]  /*e2a0*/  FSEL R243, R18, -INF , !P2 ;  /* 0xff80000012f37808 */ /* 0x000fe20005000000 */
[----:B------:R-:W-:Y:S01]  /*e2b0*/  IMAD.MOV.U32 R90, RZ, RZ, R208 ;  /* 0x000000ffff5a7224 */ /* 0x000fe200078e00d0 */
[----:B------:R-:W-:Y:S01]  /*e2c0*/  FSEL R208, R24, -INF , !P5 ;  /* 0xff80000018d07808 */ /* 0x000fe20006800000 */
[----:B------:R-:W-:Y:S01]  /*e2d0*/  IMAD.MOV.U32 R88, RZ, RZ, R80 ;  /* 0x000000ffff587224 */ /* 0x000fe200078e0050 */
[C---:B------:R-:W-:Y:S01]  /*e2e0*/  ISETP.GE.AND P5, PT, R4.reuse, R6, PT ;  /* 0x000000060400720c */ /* 0x040fe20003fa6270 */
[----:B------:R-:W-:Y:S01]  /*e2f0*/  IMAD.MOV.U32 R99, RZ, RZ, R242 ;  /* 0x000000ffff637224 */ /* 0x000fe200078e00f2 */
[----:B------:R-:W-:-:S02]  /*e300*/  ISETP.GE.AND P1, PT, R4, R5, PT ;  /* 0x000000050400720c */ /* 0x000fc40003f26270 */
[C---:B------:R-:W-:Y:S02]  /*e310*/  ISETP.GE.AND P4, PT, R2.reuse, R6, PT ;  /* 0x000000060200720c */ /* 0x040fe40003f86270 */
[----:B------:R-:W-:Y:S02]  /*e320*/  ISETP.GE.AND P2, PT, R2, R5, PT ;  /* 0x000000050200720c */ /* 0x000fe40003f46270 */
[C---:B------:R-:W-:Y:S02]  /*e330*/  IADD3 R4, R0.reuse, 0x11, RZ ;  /* 0x0000001100047810 */ /* 0x040fe40007ffe0ff */
[----:B------:R-:W-:Y:S01]  /*e340*/  IADD3 R2, R0, 0x19, RZ ;  /* 0x0000001900027810 */ /* 0x000fe20007ffe0ff */
[----:B------:R-:W-:Y:S01]  /*e350*/  IMAD.MOV.U32 R80, RZ, RZ, R244 ;  /* 0x000000ffff507224 */ /* 0x000fe200078e00f4 */
[----:B------:R-:W-:Y:S02]  /*e360*/  FSEL R242, R12, -INF , !P5 ;  /* 0xff8000000cf27808 */ /* 0x000fe40006800000 */
[----:B-1----:R-:W-:-:S02]  /*e370*/  FSEL R244, R14, -INF , !P1 ;  /* 0xff8000000ef47808 */ /* 0x002fc40004800000 */
[----:B------:R-:W-:Y:S02]  /*e380*/  FSEL R26, R99, -INF , !P6 ;  /* 0xff800000631a7808 */ /* 0x000fe40007000000 */
[----:B------:R-:W-:Y:S02]  /*e390*/  FSEL R30, R88, -INF , !P3 ;  /* 0xff800000581e7808 */ /* 0x000fe40005800000 */
[CC--:B------:R-:W-:Y:S02]  /*e3a0*/  ISETP.GE.AND P5, PT, R4.reuse, R6.reuse, PT ;  /* 0x000000060400720c */ /* 0x0c0fe40003fa6270 */
[-C--:B------:R-:W-:Y:S02]  /*e3b0*/  ISETP.GE.AND P1, PT, R4, R5.reuse, PT ;  /* 0x000000050400720c */ /* 0x080fe40003f26270 */
        /* <DEDUP_REMOVED lines=26> */
[-C--:B------:R-:W-:Y:S02]  /*e560*/  ISETP.GE.AND P1, PT, R2, R5.reuse, PT ;  /* 0x000000050200720c */ /* 0x080fe40003f26270 */
[----:B------:R-:W-:Y:S02]  /*e570*/  IADD3 R2, R0, 0x51, RZ ;  /* 0x0000005100027810 */ /* 0x000fe40007ffe0ff */
[----:B------:R-:W-:Y:S02]  /*e580*/  FSEL R72, R78, -INF , !P4 ;  /* 0xff8000004e487808 */ /* 0x000fe40006000000 */
[----:B------:R-:W-:Y:S02]  /*e590*/  FSEL R75, R79, -INF , !P2 ;  /* 0xff8000004f4b7808 */ /* 0x000fe40005000000 */
        /* <DEDUP_REMOVED lines=27> */
[----:B------:R-:W-:Y:S01]  /*e750*/  FMUL.FTZ R69, R69, c[0x0][0x2ec] ;  /* 0x0000bb0045457a20 */ /* 0x000fe20000410000 */
[C---:B------:R-:W-:Y:S01]  /*e760*/  IADD3 R4, R0.reuse, 0x71, RZ ;  /* 0x0000007100047810 */ /* 0x040fe20007ffe0ff */
[----:B------:R-:W-:Y:S01]  /*e770*/  FMUL.FTZ R71, R71, c[0x0][0x2ec] ;  /* 0x0000bb0047477a20 */ /* 0x000fe20000410000 */
[----:B------:R-:W-:Y:S01]  /*e780*/  IADD3 R2, R0, 0x81, RZ ;  /* 0x0000008100027810 */ /* 0x000fe20007ffe0ff */
[----:B------:R-:W-:Y:S02]  /*e790*/  FMUL.FTZ R65, R65, c[0x0][0x2ec] ;  /* 0x0000bb0041417a20 */ /* 0x000fe40000410000 */
[----:B------:R-:W-:Y:S01]  /*e7a0*/  FMUL.FTZ R67, R67, c[0x0][0x2ec] ;  /* 0x0000bb0043437a20 */ /* 0x000fe20000410000 */
[----:B------:R-:W-:Y:S02]  /*e7b0*/  FSEL R81, R247, -INF , !P5 ;  /* 0xff800000f7517808 */ /* 0x000fe40006800000 */
[----:B------:R-:W-:-:S02]  /*e7c0*/  FSEL R84, R246, -INF , !P1 ;  /* 0xff800000f6547808 */ /* 0x000fc40004800000 */
[----:B------:R-:W-:Y:S02]  /*e7d0*/  FSEL R86, R209, -INF , !P4 ;  /* 0xff800000d1567808 */ /* 0x000fe40006000000 */
[----:B------:R-:W-:Y:S02]  /*e7e0*/  FSEL R88, R207, -INF , !P2 ;  /* 0xff800000cf587808 */ /* 0x000fe40005000000 */
[CC--:B------:R-:W-:Y:S02]  /*e7f0*/  ISETP.GE.AND P5, PT, R4.reuse, R6.reuse, PT ;  /* 0x000000060400720c */ /* 0x0c0fe40003fa6270 */
[-C--:B------:R-:W-:Y:S02]  /*e800*/  ISETP.GE.AND P1, PT, R4, R5.reuse, PT ;  /* 0x000000050400720c */ /* 0x080fe40003f26270 */
[C---:B------:R-:W-:Y:S02]  /*e810*/  ISETP.GE.AND P4, PT, R2.reuse, R6, PT ;  /* 0x000000060200720c */ /* 0x040fe40003f86270 */
[----:B------:R-:W-:Y:S01]  /*e820*/  ISETP.GE.AND P2, PT, R2, R5, PT ;  /* 0x000000050200720c */ /* 0x000fe20003f46270 */
[----:B------:R-:W-:Y:S01]  /*e830*/  FMUL.FTZ R61, R61, c[0x0][0x2ec] ;  /* 0x0000bb003d3d7a20 */ /* 0x000fe20000410000 */
[C---:B------:R-:W-:Y:S01]  /*e840*/  IADD3 R4, R0.reuse, 0x89, RZ ;  /* 0x0000008900047810 */ /* 0x040fe20007ffe0ff */
[----:B------:R-:W-:Y:S01]  /*e850*/  FMUL.FTZ R63, R63, c[0x0][0x2ec] ;  /* 0x0000bb003f3f7a20 */ /* 0x000fe20000410000 */
[----:B------:R-:W-:Y:S01]  /*e860*/  IADD3 R2, R0, 0x91, RZ ;  /* 0x0000009100027810 */ /* 0x000fe20007ffe0ff */
[----:B------:R-:W-:Y:S01]  /*e870*/  FMUL.FTZ R49, R49, c[0x0][0x2ec] ;  /* 0x0000bb0031317a20 */ /* 0x000fe20000410000 */
[----:B------:R-:W1:Y:S01]  /*e880*/  MUFU.TANH R69, R69 ;  /* 0x0000004500457308 */ /* 0x000e620000002400 */
[----:B------:R-:W-:Y:S01]  /*e890*/  FMUL.FTZ R51, R51, c[0x0][0x2ec] ;  /* 0x0000bb0033337a20 */ /* 0x000fe20000410000 */
[----:B------:R-:W-:-:S02]  /*e8a0*/  FSEL R89, R204, -INF , !P5 ;  /* 0xff800000cc597808 */ /* 0x000fc40006800000 */
[----:B------:R-:W-:Y:S02]  /*e8b0*/  FSEL R91, R202, -INF , !P1 ;  /* 0xff800000ca5b7808 */ /* 0x000fe40004800000 */
[----:B------:R-:W-:Y:S02]  /*e8c0*/  FSEL R90, R200, -INF , !P6 ;  /* 0xff800000c85a7808 */ /* 0x000fe40007000000 */
[----:B------:R-:W2:Y:S01]  /*e8d0*/  MUFU.TANH R71, R71 ;  /* 0x0000004700477308 */ /* 0x000ea20000002400 */
[----:B------:R-:W-:Y:S02]  /*e8e0*/  FSEL R92, R198, -INF , !P3 ;  /* 0xff800000c65c7808 */ /* 0x000fe40005800000 */
[C---:B------:R-:W-:Y:S02]  /*e8f0*/  ISETP.GE.AND P5, PT, R4.reuse, R6, PT ;  /* 0x000000060400720c */ /* 0x040fe40003fa6270 */
[----:B------:R-:W-:-:S03]  /*e900*/  ISETP.GE.AND P1, PT, R4, R5, PT ;  /* 0x000000050400720c */ /* 0x000fc60003f26270 */
[----:B------:R-:W3:Y:S01]  /*e910*/  MUFU.TANH R65, R65 ;  /* 0x0000004100417308 */ /* 0x000ee20000002400 */
[C---:B------:R-:W-:Y:S02]  /*e920*/  ISETP.GE.AND P6, PT, R2.reuse, R6, PT ;  /* 0x000000060200720c */ /* 0x040fe40003fc6270 */
[----:B------:R-:W-:Y:S01]  /*e930*/  ISETP.GE.AND P3, PT, R2, R5, PT ;  /* 0x000000050200720c */ /* 0x000fe20003f66270 */
[----:B------:R-:W-:Y:S01]  /*e940*/  FMUL.FTZ R41, R41, c[0x0][0x2ec] ;  /* 0x0000bb0029297a20 */ /* 0x000fe20000410000 */
[----:B------:R-:W-:-:S03]  /*e950*/  IADD3 R2, R0, 0xa1, RZ ;  /* 0x000000a100027810 */ /* 0x000fc60007ffe0ff */
[----:B------:R-:W4:Y:S01]  /*e960*/  MUFU.TANH R67, R67 ;  /* 0x0000004300437308 */ /* 0x000f220000002400 */
[----:B------:R-:W-:Y:S02]  /*e970*/  FMUL.FTZ R43, R43, c[0x0][0x2ec] ;  /* 0x0000bb002b2b7a20 */ /* 0x000fe40000410000 */
[----:B------:R-:W-:Y:S02]  /*e980*/  FMUL.FTZ R57, R57, c[0x0][0x2ec] ;  /* 0x0000bb0039397a20 */ /* 0x000fe40000410000 */
[----:B------:R-:W-:Y:S01]  /*e990*/  FMUL.FTZ R59, R59, c[0x0][0x2ec] ;  /* 0x0000bb003b3b7a20 */ /* 0x000fe20000410000 */
[----:B------:R-:W-:Y:S02]  /*e9a0*/  FSEL R94, R190, -INF , !P5 ;  /* 0xff800000be5e7808 */ /* 0x000fe40006800000 */
[----:B------:R-:W1:Y:S01]  /*e9b0*/  MUFU.TANH R61, R61 ;  /* 0x0000003d003d7308 */ /* 0x000e620000002400 */
[----:B------:R-:W-:Y:S02]  /*e9c0*/  FSEL R96, R187, -INF , !P1 ;  /* 0xff800000bb607808 */ /* 0x000fe40004800000 */
[----:B------:R-:W-:-:S02]  /*e9d0*/  ISETP.GE.AND P5, PT, R2, R6, PT ;  /* 0x000000060200720c */ /* 0x000fc40003fa6270 */
[----:B------:R-:W-:-:S03]  /*e9e0*/  ISETP.GE.AND P1, PT, R2, R5, PT ;  /* 0x000000050200720c */ /* 0x000fc60003f26270 */
[----:B------:R-:W1:Y:S01]  /*e9f0*/  MUFU.TANH R63, R63 ;  /* 0x0000003f003f7308 */ /* 0x000e620000002400 */
[C---:B------:R-:W-:Y:S01]  /*ea00*/  IADD3 R4, R0.reuse, 0x99, RZ ;  /* 0x0000009900047810 */ /* 0x040fe20007ffe0ff */
[----:B------:R-:W-:Y:S01]  /*ea10*/  FMUL.FTZ R33, R33, c[0x0][0x2ec] ;  /* 0x0000bb0021217a20 */ /* 0x000fe20000410000 */
[----:B------:R-:W-:Y:S01]  /*ea20*/  IADD3 R2, R0, 0xa9, RZ ;  /* 0x000000a900027810 */ /* 0x000fe20007ffe0ff */
[----:B------:R-:W-:-:S04]  /*ea30*/  FMUL.FTZ R25, R25, c[0x0][0x2ec] ;  /* 0x0000bb0019197a20 */ /* 0x000fc80000410000 */
[----:B------:R-:W1:Y:S01]  /*ea40*/  MUFU.TANH R49, R49 ;  /* 0x0000003100317308 */ /* 0x000e620000002400 */
[----:B------:R-:W-:Y:S01]  /*ea50*/  FMUL.FTZ R27, R27, c[0x0][0x2ec] ;  /* 0x0000bb001b1b7a20 */ /* 0x000fe20000410000 */
[----:B------:R-:W-:-:S06]  /*ea60*/  FSEL R93, R195, -INF , !P4 ;  /* 0xff800000c35d7808 */ /* 0x000fcc0006000000 */
[----:B------:R-:W1:Y:S01]  /*ea70*/  MUFU.TANH R51, R51 ;  /* 0x0000003300337308 */ /* 0x000e620000002400 */
[----:B------:R-:W-:Y:S01]  /*ea80*/  FMUL.FTZ R35, R35, c[0x0][0x2ec] ;  /* 0x0000bb0023237a20 */ /* 0x000fe20000410000 */
[----:B------:R-:W-:Y:S02]  /*ea90*/  FSEL R95, R193, -INF , !P2 ;  /* 0xff800000c15f7808 */ /* 0x000fe40005000000 */
[----:B------:R-:W-:Y:S02]  /*eaa0*/  FSEL R97, R182, -INF , !P6 ;  /* 0xff800000b6617808 */ /* 0x000fe40007000000 */
[----:B------:R-:W-:Y:S02]  /*eab0*/  FSEL R99, R180, -INF , !P3 ;  /* 0xff800000b4637808 */ /* 0x000fe40005800000 */
[----:B------:R-:W1:Y:S01]  /*eac0*/  MUFU.TANH R41, R41 ;  /* 0x0000002900297308 */ /* 0x000e620000002400 */
[C---:B------:R-:W-:Y:S02]  /*ead0*/  ISETP.GE.AND P4, PT, R4.reuse, R6, PT ;  /* 0x000000060400720c */ /* 0x040fe40003f86270 */
[----:B------:R-:W-:-:S02]  /*eae0*/  ISETP.GE.AND P2, PT, R4, R5, PT ;  /* 0x000000050400720c */ /* 0x000fc40003f46270 */
[----:B------:R-:W-:-:S03]  /*eaf0*/  ISETP.GE.AND P6, PT, R2, R6, PT ;  /* 0x000000060200720c */ /* 0x000fc60003fc6270 */
[----:B------:R-:W2:Y:S01]  /*eb00*/  MUFU.TANH R43, R43 ;  /* 0x0000002b002b7308 */ /* 0x000ea20000002400 */
[----:B------:R-:W-:Y:S01]  /*eb10*/  ISETP.GE.AND P3, PT, R2, R5, PT ;  /* 0x000000050200720c */ /* 0x000fe20003f66270 */
[----:B------:R-:W-:Y:S01]  /*eb20*/  FMUL.FTZ R45, R45, c[0x0][0x2ec] ;  /* 0x0000bb002d2d7a20 */ /* 0x000fe20000410000 */
[C---:B------:R-:W-:Y:S02]  /*eb30*/  IADD3 R4, R0.reuse, 0xb1, RZ ;  /* 0x000000b100047810 */ /* 0x040fe40007ffe0ff */
[----:B------:R-:W-:-:S03]  /*eb40*/  IADD3 R2, R0, 0xb9, RZ ;  /* 0x000000b900027810 */ /* 0x000fc60007ffe0ff */
[----:B------:R-:W4:Y:S01]  /*eb50*/  MUFU.TANH R57, R57 ;  /* 0x0000003900397308 */ /* 0x000f220000002400 */
[----:B-1----:R-:W-:-:S07]  /*eb60*/  FSEL R98, R69, -INF , !P4 ;  /* 0xff80000045627808 */ /* 0x002fce0006000000 */
[----:B------:R-:W1:Y:S01]  /*eb70*/  MUFU.TANH R59, R59 ;  /* 0x0000003b003b7308 */ /* 0x000e620000002400 */
[----:B--2---:R-:W-:Y:S02]  /*eb80*/  FSEL R100, R71, -INF , !P2 ;  /* 0xff80000047647808 */ /* 0x004fe40005000000 */
[----:B---3--:R-:W-:Y:S02]  /*eb90*/  FSEL R101, R65, -INF , !P5 ;  /* 0xff80000041657808 */ /* 0x008fe40006800000 */
[----:B----4-:R-:W-:-:S03]  /*eba0*/  FSEL R102, R67, -INF , !P1 ;  /* 0xff80000043667808 */ /* 0x010fc60004800000 */
[----:B------:R-:W2:Y:S01]  /*ebb0*/  MUFU.TANH R33, R33 ;  /* 0x0000002100217308 */ /* 0x000ea20000002400 */
[CC--:B------:R-:W-:Y:S02]  /*ebc0*/  ISETP.GE.AND P4, PT, R4.reuse, R6.reuse, PT ;  /* 0x000000060400720c */ /* 0x0c0fe40003f86270 */
[----:B------:R-:W-:Y:S02]  /*ebd0*/  ISETP.GE.AND P2, PT, R4, R5, PT ;  /* 0x000000050400720c */ /* 0x000fe40003f46270 */
[----:B------:R-:W-:-:S03]  /*ebe0*/  ISETP.GE.AND P5, PT, R2, R6, PT ;  /* 0x000000060200720c */ /* 0x000fc60003fa6270 */
[----:B------:R-:W3:Y:S01]  /*ebf0*/  MUFU.TANH R25, R25 ;  /* 0x0000001900197308 */ /* 0x000ee20000002400 */
[----:B------:R-:W-:Y:S01]  /*ec00*/  ISETP.GE.AND P1, PT, R2, R5, PT ;  /* 0x000000050200720c */ /* 0x000fe20003f26270 */
[----:B------:R-:W-:Y:S01]  /*ec10*/  FMUL.FTZ R17, R17, c[0x0][0x2ec] ;  /* 0x0000bb0011117a20 */ /* 0x000fe20000410000 */
[C---:B------:R-:W-:Y:S02]  /*ec20*/  IADD3 R4, R0.reuse, 0xc1, RZ ;  /* 0x000000c100047810 */ /* 0x040fe40007ffe0ff */
[----:B------:R-:W-:-:S03]  /*ec30*/  IADD3 R2, R0, 0xc9, RZ ;  /* 0x000000c900027810 */ /* 0x000fc60007ffe0ff */
[----:B------:R-:W4:Y:S01]  /*ec40*/  MUFU.TANH R27, R27 ;  /* 0x0000001b001b7308 */ /* 0x000f220000002400 */
[----:B------:R-:W-:Y:S02]  /*ec50*/  FSEL R61, R61, -INF , !P6 ;  /* 0xff8000003d3d7808 */ /* 0x000fe40007000000 */
[----:B------:R-:W-:-:S05]  /*ec60*/  FSEL R63, R63, -INF , !P3 ;  /* 0xff8000003f3f7808 */ /* 0x000fca0005800000 */
[----:B------:R-:W1:Y:S01]  /*ec70*/  MUFU.TANH R35, R35 ;  /* 0x0000002300237308 */ /* 0x000e620000002400 */
[----:B------:R-:W-:Y:S02]  /*ec80*/  FSEL R103, R49, -INF , !P4 ;  /* 0xff80000031677808 */ /* 0x000fe40006000000 */
[----:B------:R-:W-:Y:S02]  /*ec90*/  FSEL R109, R51, -INF , !P2 ;  /* 0xff800000336d7808 */ /* 0x000fe40005000000 */
[----:B------:R-:W-:-:S03]  /*eca0*/  ISETP.GE.AND P6, PT, R4, R6, PT ;  /* 0x000000060400720c */ /* 0x000fc60003fc6270 */
[----:B------:R-:W1:Y:S01]  /*ecb0*/  MUFU.TANH R45, R45 ;  /* 0x0000002d002d7308 */ /* 0x000e620000002400 */
[-C--:B------:R-:W-:Y:S02]  /*ecc0*/  ISETP.GE.AND P3, PT, R4, R5.reuse, PT ;  /* 0x000000050400720c */ /* 0x080fe40003f66270 */
[C---:B------:R-:W-:Y:S02]  /*ecd0*/  ISETP.GE.AND P4, PT, R2.reuse, R6, PT ;  /* 0x000000060200720c */ /* 0x040fe40003f86270 */
[----:B------:R-:W-:Y:S02]  /*ece0*/  ISETP.GE.AND P2, PT, R2, R5, PT ;  /* 0x000000050200720c */ /* 0x000fe40003f46270 */
[C---:B------:R-:W-:Y:S02]  /*ecf0*/  IADD3 R4, R0.reuse, 0xd1, RZ ;  /* 0x000000d100047810 */ /* 0x040fe40007ffe0ff */
[----:B------:R-:W-:Y:S01]  /*ed00*/  IADD3 R2, R0, 0xd9, RZ ;  /* 0x000000d900027810 */ /* 0x000fe20007ffe0ff */
[----:B------:R-:W-:Y:S01]  /*ed10*/  FMUL.FTZ R53, R53, c[0x0][0x2ec] ;  /* 0x0000bb0035357a20 */ /* 0x000fe20000410000 */
[----:B------:R-:W2:Y:S01]  /*ed20*/  MUFU.TANH R17, R17 ;  /* 0x0000001100117308 */ /* 0x000ea20000002400 */
[----:B------:R-:W-:Y:S01]  /*ed30*/  FMUL.FTZ R55, R55, c[0x0][0x2ec] ;  /* 0x0000bb0037377a20 */ /* 0x000fe20000410000 */
[----:B------:R-:W-:-:S02]  /*ed40*/  FSEL R104, R41, -INF , !P5 ;  /* 0xff80000029687808 */ /* 0x000fc40006800000 */
[----:B------:R-:W-:Y:S02]  /*ed50*/  FSEL R116, R43, -INF , !P1 ;  /* 0xff8000002b747808 */ /* 0x000fe40004800000 */
[----:B------:R-:W-:Y:S02]  /*ed60*/  FSEL R118, R57, -INF , !P6 ;  /* 0xff80000039767808 */ /* 0x000fe40007000000 */
[----:B-1----:R-:W-:Y:S02]  /*ed70*/  FSEL R182, R59, -INF , !P3 ;  /* 0xff8000003bb67808 */ /* 0x002fe40005800000 */
[CC--:B------:R-:W-:Y:S02]  /*ed80*/  ISETP.GE.AND P5, PT, R4.reuse, R6.reuse, PT ;  /* 0x000000060400720c */ /* 0x0c0fe40003fa6270 */
[----:B------:R-:W-:Y:S02]  /*ed90*/  ISETP.GE.AND P1, PT, R4, R5, PT ;  /* 0x000000050400720c */ /* 0x000fe40003f26270 */
[----:B------:R-:W-:-:S02]  /*eda0*/  ISETP.GE.AND P6, PT, R2, R6, PT ;  /* 0x000000060200720c */ /* 0x000fc40003fc6270 */
[----:B------:R-:W-:Y:S02]  /*edb0*/  ISETP.GE.AND P3, PT, R2, R5, PT ;  /* 0x000000050200720c */ /* 0x000fe40003f66270 */
[C---:B------:R-:W-:Y:S02]  /*edc0*/  IADD3 R4, R0.reuse, 0xe1, RZ ;  /* 0x000000e100047810 */ /* 0x040fe40007ffe0ff */
[----:B------:R-:W-:Y:S01]  /*edd0*/  IADD3 R2, R0, 0xe9, RZ ;  /* 0x000000e900027810 */ /* 0x000fe20007ffe0ff */
[----:B------:R-:W-:Y:S01]  /*ede0*/  FMUL.FTZ R47, R47, c[0x0][0x2ec] ;  /* 0x0000bb002f2f7a20 */ /* 0x000fe20000410000 */
[----:B------:R-:W1:Y:S01]  /*edf0*/  MUFU.TANH R53, R53 ;  /* 0x0000003500357308 */ /* 0x000e620000002400 */
[----:B------:R-:W-:Y:S01]  /*ee00*/  FMUL.FTZ R29, R29, c[0x0][0x2ec] ;  /* 0x0000bb001d1d7a20 */ /* 0x000fe20000410000 */
[----:B--2---:R-:W-:Y:S01]  /*ee10*/  FSEL R180, R33, -INF , !P4 ;  /* 0xff80000021b47808 */ /* 0x004fe20006000000 */
[----:B------:R-:W-:Y:S01]  /*ee20*/  FMUL.FTZ R31, R31, c[0x0][0x2ec] ;  /* 0x0000bb001f1f7a20 */ /* 0x000fe20000410000 */
[----:B---3--:R-:W-:-:S02]  /*ee30*/  FSEL R187, R25, -INF , !P5 ;  /* 0xff80000019bb7808 */ /* 0x008fc40006800000 */
[----:B----4-:R-:W-:Y:S02]  /*ee40*/  FSEL R193, R27, -INF , !P1 ;  /* 0xff8000001bc17808 */ /* 0x010fe40004800000 */
[----:B------:R-:W2:Y:S01]  /*ee50*/  MUFU.TANH R55, R55 ;  /* 0x0000003700377308 */ /* 0x000ea20000002400 */
[-C--:B------:R-:W-:Y:S02]  /*ee60*/  ISETP.GE.AND P4, PT, R4, R6.reuse, PT ;  /* 0x000000060400720c */ /* 0x080fe40003f86270 */
[C---:B------:R-:W-:Y:S02]  /*ee70*/  ISETP.GE.AND P5, PT, R2.reuse, R6, PT ;  /* 0x000000060200720c */ /* 0x040fe40003fa6270 */
[-C--:B------:R-:W-:Y:S02]  /*ee80*/  ISETP.GE.AND P1, PT, R2, R5.reuse, PT ;  /* 0x000000050200720c */ /* 0x080fe40003f26270 */
[----:B------:R-:W-:Y:S02]  /*ee90*/  FSEL R186, R35, -INF , !P2 ;  /* 0xff80000023ba7808 */ /* 0x000fe40005000000 */
[----:B------:R-:W-:Y:S01]  /*eea0*/  IADD3 R2, R0, 0xf1, RZ ;  /* 0x000000f100027810 */ /* 0x000fe20007ffe0ff */
[----:B------:R-:W-:Y:S01]  /*eeb0*/  FMUL.FTZ R9, R19, c[0x0][0x2ec] ;  /* 0x0000bb0013097a20 */ /* 0x000fe20000410000 */
[----:B------:R-:W-:Y:S01]  /*eec0*/  ISETP.GE.AND P2, PT, R4, R5, PT ;  /* 0x000000050400720c */ /* 0x000fe20003f46270 */
[----:B------:R-:W-:Y:S01]  /*eed0*/  FMUL.FTZ R8, R13, c[0x0][0x2ec] ;  /* 0x0000bb000d087a20 */ /* 0x000fe20000410000 */
[----:B------:R-:W3:Y:S01]  /*eee0*/  MUFU.TANH R47, R47 ;  /* 0x0000002f002f7308 */ /* 0x000ee20000002400 */
[----:B------:R-:W-:Y:S01]  /*eef0*/  FMUL.FTZ R4, R15, c[0x0][0x2ec] ;  /* 0x0000bb000f047a20 */ /* 0x000fe20000410000 */
[----:B------:R-:W-:-:S02]  /*ef00*/  FSEL R198, R45, -INF , !P4 ;  /* 0xff8000002dc67808 */ /* 0x000fc40006000000 */
[----:B------:R-:W-:-:S04]  /*ef10*/  ISETP.GE.AND P4, PT, R2, R6, PT ;  /* 0x000000060200720c */ /* 0x000fc80003f86270 */
[----:B------:R-:W4:Y:S01]  /*ef20*/  MUFU.TANH R29, R29 ;  /* 0x0000001d001d7308 */ /* 0x000f220000002400 */
[----:B------:R-:W-:-:S07]  /*ef30*/  FSEL R207, R17, -INF , !P4 ;  /* 0xff80000011cf7808 */ /* 0x000fce0006000000 */
[----:B------:R-:W2:Y:S01]  /*ef40*/  MUFU.TANH R31, R31 ;  /* 0x0000001f001f7308 */ /* 0x000ea20000002400 */
[----:B------:R-:W-:-:S07]  /*ef50*/  ISETP.GT.AND P4, PT, R249, R248, PT ;  /* 0x000000f8f900720c */ /* 0x000fce0003f84270 */
[----:B------:R-:W3:Y:S01]  /*ef60*/  MUFU.TANH R9, R9 ;  /* 0x0000000900097308 */ /* 0x000ee20000002400 */
[----:B-1----:R-:W-:-:S07]  /*ef70*/  FSEL R190, R53, -INF , !P6 ;  /* 0xff80000035be7808 */ /* 0x002fce0007000000 */
[----:B------:R-:W1:Y:S01]  /*ef80*/  MUFU.TANH R8, R8 ;  /* 0x0000000800087308 */ /* 0x000e620000002400 */
[----:B--2---:R-:W-:-:S07]  /*ef90*/  FSEL R195, R55, -INF , !P3 ;  /* 0xff80000037c37808 */ /* 0x004fce0005800000 */
[----:B------:R-:W2:Y:S01]  /*efa0*/  MUFU.TANH R4, R4 ;  /* 0x0000000400047308 */ /* 0x000ea20000002400 */
[----:B------:R-:W-:Y:S01]  /*efb0*/  BAR.SYNC.DEFER_BLOCKING 0x0 ;  /* 0x0000000000007b1d */ /* 0x000fe20000010000 */
[C---:B------:R-:W-:Y:S02]  /*efc0*/  ISETP.GE.AND P6, PT, R0.reuse, R6, PT ;  /* 0x000000060000720c */ /* 0x040fe40003fc6270 */
[C---:B------:R-:W-:Y:S02]  /*efd0*/  ISETP.GE.AND P3, PT, R0.reuse, R5, PT ;  /* 0x000000050000720c */ /* 0x040fe40003f66270 */
[----:B------:R-:W-:Y:S02]  /*efe0*/  IADD3 R0, R0, 0xf9, RZ ;  /* 0x000000f900007810 */ /* 0x000fe40007ffe0ff */
[----:B---3--:R-:W-:Y:S02]  /*eff0*/  FSEL R202, R47, -INF , !P2 ;  /* 0xff8000002fca7808 */ /* 0x008fe40005000000 */
[----:B----4-:R-:W-:-:S02]  /*f000*/  FSEL R200, R29, -INF , !P5 ;  /* 0xff8000001dc87808 */ /* 0x010fc40006800000 */
[----:B------:R-:W-:Y:S02]  /*f010*/  FSEL R204, R31, -INF , !P1 ;  /* 0xff8000001fcc7808 */ /* 0x000fe40004800000 */
[-C--:B------:R-:W-:Y:S02]  /*f020*/  ISETP.GE.AND P2, PT, R2, R5.reuse, PT ;  /* 0x000000050200720c */ /* 0x080fe40003f46270 */
[C---:B------:R-:W-:Y:S02]  /*f030*/  ISETP.GE.AND P5, PT, R0.reuse, R6, PT ;  /* 0x000000060000720c */ /* 0x040fe40003fa6270 */
[----:B------:R-:W-:Y:S02]  /*f040*/  ISETP.GE.AND P1, PT, R0, R5, PT ;  /* 0x000000050000720c */ /* 0x000fe40003f26270 */
[----:B------:R-:W-:Y:S02]  /*f050*/  FSEL R211, R9, -INF , !P2 ;  /* 0xff80000009d37808 */ /* 0x000fe40005000000 */
[----:B------:R-:W-:-:S02]  /*f060*/  FSEL R24, R250, -INF , !P6 ;  /* 0xff800000fa187808 */ /* 0x000fc40007000000 */
[----:B-1----:R-:W-:Y:S02]  /*f070*/  FSEL R209, R8, -INF , !P5 ;  /* 0xff80000008d17808 */ /* 0x002fe40006800000 */
        /* <DEDUP_REMOVED lines=63> */
.L_x_3456:
[----:B------:R-:W-:-:S04]  /*f470*/  ULEA UR5, -UR6, URZ, 0x8 ;  /* 0x0000003f06057291 */ /* 0x000fc8000f8e413f */
[----:B------:R-:W-:Y:S02]  /*f480*/  USHF.R.S32.HI UR4, URZ, 0x1f, UR5 ;  /* 0x0000001f3f047899 */ /* 0x000fe40008011405 */
[----:B------:R-:W-:-:S04]  /*f490*/  MOV R4, UR5 ;  /* 0x0000000500047c02 */ /* 0x000fc80008000f00 */
[----:B------:R-:W-:Y:S02]  /*f4a0*/  MOV R0, UR4 ;  /* 0x0000000400007c02 */ /* 0x000fe40008000f00 */
.L_x_3457:
[----:B-----5:R-:W-:Y:S01]  /*f4b0*/  IADD3 R4, P1, R128, R4, RZ ;  /* 0x0000000480047210 */ /* 0x020fe20007f3e0ff */
        /* <DEDUP_REMOVED lines=61> */
.L_x_3455:
        /* <DEDUP_REMOVED lines=163> */
[----:B------:R3:W-:Y:S01]  /*102c0*/  MUFU.EX2 R59, R4 ;  /* 0x00000004003b7308 */ /* 0x0007e20000000800 */
        /* <DEDUP_REMOVED lines=9> */
[----:B------:R-:W-:-:S02]  /*10360*/  FMUL.FTZ R156, R156, R68 ;  /* 0x000000449c9c7220 */ /* 0x000fc40000410000 */
[-C--:B------:R-:W-:Y:S02]  /*10370*/  FMUL.FTZ R157, R157, R68.reuse ;  /* 0x000000449d9d7220 */ /* 0x080fe40000410000 */
[----:B---3--:R-:W-:Y:S02]  /*10380*/  FFMA.FTZ R4, R25, c[0x0][0x23c], -R0 ;  /* 0x00008f0019047a23 */ /* 0x008fe40000010800 */
[----:B------:R-:W-:Y:S02]  /*10390*/  FMUL.FTZ R136, R136, R68 ;  /* 0x0000004488887220 */ /* 0x000fe40000410000 */
[----:B------:R2:W-:Y:S01]  /*103a0*/  MUFU.EX2 R248, R4 ;  /* 0x0000000400f87308 */ /* 0x0005e20000000800 */
[----:B-1----:R-:W-:Y:S01]  /*103b0*/  FFMA.FTZ R3, R105, c[0x0][0x23c], -R2 ;  /* 0x00008f0069037a23 */ /* 0x002fe20000010802 */
[----:B------:R-:W-:Y:S01]  /*103c0*/  MOV R105, R13 ;  /* 0x0000000d00697202 */ /* 0x000fe20000000f00 */
[-C--:B----4-:R-:W-:Y:S01]  /*103d0*/  FMUL.FTZ R146, R146, R69.reuse ;  /* 0x0000004592927220 */ /* 0x090fe20000410000 */
[----:B------:R-:W1:Y:S01]  /*103e0*/  LDSM.16.MT88.4 R12, [R212+0xa000] ;  /* 0x00a00000d40c783b */ /* 0x000e620000004200 */
[----:B------:R-:W-:Y:S01]  /*103f0*/  FMUL.FTZ R147, R147, R69 ;  /* 0x0000004593937220 */ /* 0x000fe20000410000 */
[----:B------:R-:W-:Y:S01]  /*10400*/  F2FP.PACK_AB R6, R59, R105 ;  /* 0x000000693b06723e */ /* 0x000fe200000000ff */
[-C--:B------:R-:W-:Y:S01]  /*10410*/  FMUL.FTZ R150, R150, R69.reuse ;  /* 0x0000004596967220 */ /* 0x080fe20000410000 */
[----:B------:R3:W-:Y:S01]  /*10420*/  MUFU.EX2 R28, R3 ;  /* 0x00000003001c7308 */ /* 0x0007e20000000800 */
[----:B------:R-:W-:-:S02]  /*10430*/  FMUL.FTZ R151, R151, R69 ;  /* 0x0000004597977220 */ /* 0x000fc40000410000 */
[-C--:B------:R-:W-:Y:S02]  /*10440*/  FMUL.FTZ R154, R154, R69.reuse ;  /* 0x000000459a9a7220 */ /* 0x080fe40000410000 */
[-C--:B------:R-:W-:Y:S02]  /*10450*/  FMUL.FTZ R155, R155, R69.reuse ;  /* 0x000000459b9b7220 */ /* 0x080fe40000410000 */
[-C--:B------:R-:W-:Y:S02]  /*10460*/  FMUL.FTZ R158, R158, R69.reuse ;  /* 0x000000459e9e7220 */ /* 0x080fe40000410000 */
[----:B--2---:R-:W-:Y:S02]  /*10470*/  FFMA.FTZ R4, R30, c[0x0][0x23c], -R0 ;  /* 0x00008f001e047a23 */ /* 0x004fe40000010800 */
[----:B------:R-:W-:Y:S02]  /*10480*/  FMUL.FTZ R159, R159, R69 ;  /* 0x000000459f9f7220 */ /* 0x000fe40000410000 */
[----:B------:R-:W2:Y:S01]  /*10490*/  MUFU.EX2 R129, R4 ;  /* 0x0000000400817308 */ /* 0x000ea20000000800 */
[----:B------:R-:W-:-:S02]  /*104a0*/  FMUL.FTZ R137, R137, R68 ;  /* 0x0000004489897220 */ /* 0x000fc40000410000 */
[----:B---3--:R-:W-:Y:S02]  /*104b0*/  FFMA.FTZ R3, R34, c[0x0][0x23c], -R2 ;  /* 0x00008f0022037a23 */ /* 0x008fe40000010802 */
[-C--:B------:R-:W-:Y:S02]  /*104c0*/  FMUL.FTZ R138, R138, R69.reuse ;  /* 0x000000458a8a7220 */ /* 0x080fe40000410000 */
[-C--:B------:R-:W-:Y:S01]  /*104d0*/  FMUL.FTZ R139, R139, R69.reuse ;  /* 0x000000458b8b7220 */ /* 0x080fe20000410000 */
[----:B------:R3:W-:Y:S01]  /*104e0*/  MUFU.EX2 R43, R3 ;  /* 0x00000003002b7308 */ /* 0x0007e20000000800 */
[-C--:B------:R-:W-:Y:S02]  /*104f0*/  FMUL.FTZ R140, R140, R68.reuse ;  /* 0x000000448c8c7220 */ /* 0x080fe40000410000 */
[----:B------:R-:W-:Y:S02]  /*10500*/  FMUL.FTZ R141, R141, R68 ;  /* 0x000000448d8d7220 */ /* 0x000fe40000410000 */
[----:B------:R-:W-:-:S02]  /*10510*/  FMUL.FTZ R142, R142, R69 ;  /* 0x000000458e8e7220 */ /* 0x000fc40000410000 */
[-C--:B------:R-:W-:Y:S01]  /*10520*/  FMUL.FTZ R143, R143, R69.reuse ;  /* 0x000000458f8f7220 */ /* 0x080fe20000410000 */
[----:B--2---:R-:W-:Y:S01]  /*10530*/  F2FP.PACK_AB R5, R129, R248 ;  /* 0x000000f88105723e */ /* 0x004fe200000000ff */
[----:B------:R-:W-:Y:S02]  /*10540*/  FFMA.FTZ R4, R73, c[0x0][0x23c], -R0 ;  /* 0x00008f0049047a23 */ /* 0x000fe40000010800 */
[-C--:B------:R-:W-:Y:S02]  /*10550*/  FMUL.FTZ R160, R160, R68.reuse ;  /* 0x00000044a0a07220 */ /* 0x080fe40000410000 */
[----:B------:R2:W-:Y:S01]  /*10560*/  MUFU.EX2 R246, R4 ;  /* 0x0000000400f67308 */ /* 0x0005e20000000800 */
[----:B------:R-:W-:Y:S02]  /*10570*/  FMUL.FTZ R161, R161, R68 ;  /* 0x00000044a1a17220 */ /* 0x000fe40000410000 */
[----:B---3--:R-:W-:Y:S02]  /*10580*/  FFMA.FTZ R3, R106, c[0x0][0x23c], -R2 ;  /* 0x00008f006a037a23 */ /* 0x008fe40000010802 */
[----:B------:R-:W-:-:S02]  /*10590*/  FMUL.FTZ R162, R162, R69 ;  /* 0x00000045a2a27220 */ /* 0x000fc40000410000 */
[-C--:B------:R-:W-:Y:S01]  /*105a0*/  FMUL.FTZ R163, R163, R69.reuse ;  /* 0x00000045a3a37220 */ /* 0x080fe20000410000 */
[----:B------:R3:W-:Y:S01]  /*105b0*/  MUFU.EX2 R49, R3 ;  /* 0x0000000300317308 */ /* 0x0007e20000000800 */
[-C--:B------:R-:W-:Y:S02]  /*105c0*/  FMUL.FTZ R164, R164, R68.reuse ;  /* 0x00000044a4a47220 */ /* 0x080fe40000410000 */
[----:B------:R-:W-:Y:S02]  /*105d0*/  FMUL.FTZ R165, R165, R68 ;  /* 0x00000044a5a57220 */ /* 0x000fe40000410000 */
[-C--:B------:R-:W-:Y:S02]  /*105e0*/  FMUL.FTZ R166, R166, R69.reuse ;  /* 0x00000045a6a67220 */ /* 0x080fe40000410000 */
[----:B------:R-:W-:Y:S02]  /*105f0*/  FMUL.FTZ R167, R167, R69 ;  /* 0x00000045a7a77220 */ /* 0x000fe40000410000 */
[----:B--2---:R-:W-:-:S04]  /*10600*/  FFMA.FTZ R4, R32, c[0x0][0x23c], -R0 ;  /* 0x00008f0020047a23 */ /* 0x004fc80000010800 */
[----:B------:R2:W4:Y:S01]  /*10610*/  MUFU.EX2 R57, R4 ;  /* 0x0000000400397308 */ /* 0x0005220000000800 */
[----:B---3--:R-:W-:Y:S01]  /*10620*/  FFMA.FTZ R3, R40, c[0x0][0x23c], -R2 ;  /* 0x00008f0028037a23 */ /* 0x008fe20000010802 */
[----:B--2---:R-:W-:Y:S02]  /*10630*/  F2FP.PACK_AB R4, R41, R245 ;  /* 0x000000f52904723e */ /* 0x004fe400000000ff */
[----:B----4-:R-:W-:-:S07]  /*10640*/  F2FP.PACK_AB R7, R57, R246 ;  /* 0x000000f63907723e */ /* 0x010fce00000000ff */
[C---:B------:R-:W-:Y:S01]  /*10650*/  HMMA.16816.F32 R32, R4.reuse, R20, R144 ;  /* 0x000000140420723c */ /* 0x040fe20000001890 */
[----:B------:R2:W-:Y:S07]  /*10660*/  MUFU.EX2 R144, R3 ;  /* 0x0000000300907308 */ /* 0x0005ee0000000800 */
[C---:B------:R-:W-:Y:S01]  /*10670*/  HMMA.16816.F32 R44, R4.reuse, R22, R148 ;  /* 0x00000016042c723c */ /* 0x040fe20000001894 */
[----:B------:R-:W3:Y:S07]  /*10680*/  LDSM.16.MT88.4 R20, [R135+0xa800] ;  /* 0x00a800008714783b */ /* 0x000eee0000004200 */
[----:B-1----:R-:W-:Y:S01]  /*10690*/  HMMA.16816.F32 R52, R4, R12, R152 ;  /* 0x0000000c0434723c */ /* 0x002fe20000001898 */
[----:B--2---:R-:W-:Y:S01]  /*106a0*/  FFMA.FTZ R3, R108, c[0x0][0x23c], -R0 ;  /* 0x00008f006c037a23 */ /* 0x004fe20000010800 */
[----:B------:R-:W-:-:S02]  /*106b0*/  MOV R108, R28 ;  /* 0x0000001c006c7202 */ /* 0x000fc40000000f00 */
[----:B------:R-:W1:Y:S01]  /*106c0*/  LDSM.16.MT88.4 R28, [R214+0xa800] ;  /* 0x00a80000d61c783b */ /* 0x000e620000004200 */
[----:B------:R2:W-:Y:S03]  /*106d0*/  MUFU.EX2 R148, R3 ;  /* 0x0000000300947308 */ /* 0x0005e60000000800 */
[C---:B------:R-:W-:Y:S01]  /*106e0*/  HMMA.16816.F32 R156, R4.reuse, R14, R156 ;  /* 0x0000000e049c723c */ /* 0x040fe2000000189c */
[----:B------:R-:W4:Y:S07]  /*106f0*/  LDSM.16.MT88.4 R12, [R212+0xa800] ;  /* 0x00a80000d40c783b */ /* 0x000f2e0000004200 */
[----:B------:R-:W-:Y:S01]  /*10700*/  HMMA.16816.F32 R24, R4, R8, R136 ;  /* 0x000000080418723c */ /* 0x000fe20000001888 */
[----:B--2---:R-:W-:-:S06]  /*10710*/  FFMA.FTZ R3, R42, c[0x0][0x23c], -R0 ;  /* 0x00008f002a037a23 */ /* 0x004fcc0000010800 */
[----:B------:R-:W-:Y:S01]  /*10720*/  MOV R139, R246 ;  /* 0x000000f6008b7202 */ /* 0x000fe20000000f00 */
[C---:B------:R-:W-:Y:S01]  /*10730*/  HMMA.16816.F32 R36, R4.reuse, R10, R140 ;  /* 0x0000000a0424723c */ /* 0x040fe2000000188c */
[----:B------:R2:W1:Y:S01]  /*10740*/  MUFU.EX2 R40, R3 ;  /* 0x0000000300287308 */ /* 0x0004620000000800 */
[----:B------:R-:W3:Y:S05]  /*10750*/  LDSM.16.MT88.4 R8, [R213+0xa800] ;  /* 0x00a80000d508783b */ /* 0x000eea0000004200 */
[----:B------:R-:W-:Y:S01]  /*10760*/  MOV R141, R57 ;  /* 0x00000039008d7202 */ /* 0x000fe20000000f00 */
[C---:B------:R-:W-:Y:S08]  /*10770*/  HMMA.16816.F32 R160, R4.reuse, R16, R160 ;  /* 0x0000001004a0723c */ /* 0x040ff000000018a0 */
[----:B------:R-:W-:Y:S01]  /*10780*/  HMMA.16816.F32 R16, R4, R18, R164 ;  /* 0x000000120410723c */ /* 0x000fe200000018a4 */
[----:B--2---:R-:W-:-:S04]  /*10790*/  FFMA.FTZ R3, R110, c[0x0][0x23c], -R0 ;  /* 0x00008f006e037a23 */ /* 0x004fc80000010800 */
[----:B------:R2:W-:Y:S02]  /*107a0*/  MUFU.EX2 R51, R3 ;  /* 0x0000000300337308 */ /* 0x0005e40000000800 */
[----:B------:R-:W-:Y:S02]  /*107b0*/  F2FP.PACK_AB R4, R43, R108 ;  /* 0x0000006c2b04723e */ /* 0x000fe400000000ff */
[----:B-1----:R-:W-:Y:S02]  /*107c0*/  F2FP.PACK_AB R5, R40, R148 ;  /* 0x000000942805723e */ /* 0x002fe400000000ff */
[----:B------:R-:W-:Y:S01]  /*107d0*/  F2FP.PACK_AB R6, R144, R49 ;  /* 0x000000319006723e */ /* 0x000fe200000000ff */
[----:B--2---:R-:W-:-:S04]  /*107e0*/  FFMA.FTZ R3, R48, c[0x0][0x23c], -R0 ;  /* 0x00008f0030037a23 */ /* 0x004fc80000010800 */
        /* <DEDUP_REMOVED lines=11> */
[----:B------:R-:W2:Y:S01]  /*108a0*/  LDSM.16.MT88.4 R28, [R214+0xb000] ;  /* 0x00b00000d61c783b */ /* 0x000ea20000004200 */
[----:B-1----:R-:W-:-:S06]  /*108b0*/  FFMA.FTZ R3, R112, c[0x0][0x23c], -R2 ;  /* 0x00008f0070037a23 */ /* 0x002fcc0000010802 */
[C---:B----4-:R-:W-:Y:S01]  /*108c0*/  HMMA.16816.F32 R52, R4.reuse, R12, R52 ;  /* 0x0000000c0434723c */ /* 0x050fe20000001834 */
[----:B------:R-:W-:Y:S01]  /*108d0*/  MOV R112, R51 ;  /* 0x0000003300707202 */ /* 0x000fe20000000f00 */
        /* <DEDUP_REMOVED lines=13> */
[----:B-1----:R-:W-:-:S06]  /*109b0*/  FFMA.FTZ R3, R58, c[0x0][0x23c], -R0 ;  /* 0x00008f003a037a23 */ /* 0x002fcc0000010800 */
        /* <DEDUP_REMOVED lines=17> */
[----:B------:R1:W-:Y:S02]  /*10ad0*/  MUFU.EX2 R138, R3 ;  /* 0x00000003008a7308 */ /* 0x0003e40000000800 */
[C---:B------:R-:W-:Y:S08]  /*10ae0*/  HMMA.16816.F32 R32, R4.reuse, R28, R32 ;  /* 0x0000001c0420723c */ /* 0x040ff00000001820 */
[----:B------:R-:W-:Y:S01]  /*10af0*/  HMMA.16816.F32 R44, R4, R30, R44 ;  /* 0x0000001e042c723c */ /* 0x000fe2000000182c */
[----:B------:R-:W3:Y:S01]  /*10b00*/  LDSM.16.MT88.4 R28, [R214+0xb800] ;  /* 0x00b80000d61c783b */ /* 0x000ee20000004200 */
[----:B-1----:R-:W-:-:S06]  /*10b10*/  FFMA.FTZ R3, R122, c[0x0][0x23c], -R2 ;  /* 0x00008f007a037a23 */ /* 0x002fcc0000010802 */
[C---:B----4-:R-:W-:Y:S01]  /*10b20*/  HMMA.16816.F32 R52, R4.reuse, R12, R52 ;  /* 0x0000000c0434723c */ /* 0x050fe20000001834 */
[----:B------:R-:W-:Y:S01]  /*10b30*/  MOV R122, R41 ;  /* 0x00000029007a7202 */ /* 0x000fe20000000f00 */
[----:B------:R1:W-:Y:S06]  /*10b40*/  MUFU.EX2 R252, R3 ;  /* 0x0000000300fc7308 */ /* 0x0003ec0000000800 */
[C---:B------:R-:W-:Y:S01]  /*10b50*/  HMMA.16816.F32 R64, R4.reuse, R14, R64 ;  /* 0x0000000e0440723c */ /* 0x040fe20000001840 */
[----:B------:R-:W4:Y:S07]  /*10b60*/  LDSM.16.MT88.4 R12, [R212+0xb800] ;  /* 0x00b80000d40c783b */ /* 0x000f2e0000004200 */
[----:B------:R-:W-:Y:S01]  /*10b70*/  HMMA.16816.F32 R160, R4, R8, R160 ;  /* 0x0000000804a0723c */ /* 0x000fe200000018a0 */
[----:B-1----:R-:W-:Y:S01]  /*10b80*/  FFMA.FTZ R3, R72, c[0x0][0x23c], -R2 ;  /* 0x00008f0048037a23 */ /* 0x002fe20000010802 */
[----:B------:R-:W-:-:S03]  /*10b90*/  MOV R72, R137 ;  /* 0x0000008900487202 */ /* 0x000fc60000000f00 */
[----:B------:R1:W1:Y:S03]  /*10ba0*/  MUFU.EX2 R251, R3 ;  /* 0x0000000300fb7308 */ /* 0x0002660000000800 */
[----:B------:R-:W-:Y:S01]  /*10bb0*/  HMMA.16816.F32 R16, R4, R10, R16 ;  /* 0x0000000a0410723c */ /* 0x000fe20000001810 */
[----:B------:R-:W2:Y:S01]  /*10bc0*/  LDSM.16.MT88.4 R8, [R213+0xb800] ;  /* 0x00b80000d508783b */ /* 0x000ea20000004200 */
[----:B-1----:R-:W-:-:S05]  /*10bd0*/  FFMA.FTZ R3, R123, c[0x0][0x23c], -R0 ;  /* 0x00008f007b037a23 */ /* 0x002fca0000010800 */
[----:B------:R-:W-:Y:S01]  /*10be0*/  F2FP.PACK_AB R6, R251, R252 ;  /* 0x000000fcfb06723e */ /* 0x000fe200000000ff */
[----:B------:R1:W-:Y:S02]  /*10bf0*/  MUFU.EX2 R250, R3 ;  /* 0x0000000300fa7308 */ /* 0x0003e40000000800 */
[----:B-1----:R-:W-:Y:S01]  /*10c00*/  FFMA.FTZ R3, R74, c[0x0][0x23c], -R0 ;  /* 0x00008f004a037a23 */ /* 0x002fe20000010800 */
[----:B------:R-:W-:Y:S02]  /*10c10*/  MOV R74, R138 ;  /* 0x0000008a004a7202 */ /* 0x000fe40000000f00 */
[----:B------:R-:W-:-:S03]  /*10c20*/  MOV R138, R59 ;  /* 0x0000003b008a7202 */ /* 0x000fc60000000f00 */
[----:B------:R1:W1:Y:S01]  /*10c30*/  MUFU.EX2 R249, R3 ;  /* 0x0000000300f97308 */ /* 0x0002620000000800 */
[----:B------:R-:W-:Y:S01]  /*10c40*/  F2FP.PACK_AB R4, R74, R70 ;  /* 0x000000464a04723e */ /* 0x000fe200000000ff */
[----:B-1----:R-:W-:Y:S01]  /*10c50*/  FFMA.FTZ R3, R124, c[0x0][0x23c], -R0 ;  /* 0x00008f007c037a23 */ /* 0x002fe20000010800 */
[----:B------:R-:W-:-:S05]  /*10c60*/  F2FP.PACK_AB R5, R249, R250 ;  /* 0x000000faf905723e */ /* 0x000fca00000000ff */
[----:B------:R1:W-:Y:S02]  /*10c70*/  MUFU.EX2 R248, R3 ;  /* 0x0000000300f87308 */ /* 0x0003e40000000800 */
[----:B-1----:R-:W-:Y:S01]  /*10c80*/  FFMA.FTZ R3, R75, c[0x0][0x23c], -R0 ;  /* 0x00008f004b037a23 */ /* 0x002fe20000010800 */
[----:B------:R-:W-:-:S05]  /*10c90*/  MOV R75, R141 ;  /* 0x0000008d004b7202 */ /* 0x000fca0000000f00 */
[----:B------:R1:W1:Y:S02]  /*10ca0*/  MUFU.EX2 R247, R3 ;  /* 0x0000000300f77308 */ /* 0x0002640000000800 */
[----:B-1----:R-:W-:Y:S01]  /*10cb0*/  FFMA.FTZ R3, R126, c[0x0][0x23c], -R2 ;  /* 0x00008f007e037a23 */ /* 0x002fe20000010802 */
[----:B------:R-:W-:-:S05]  /*10cc0*/  F2FP.PACK_AB R7, R247, R248 ;  /* 0x000000f8f707723e */ /* 0x000fca00000000ff */
[----:B------:R1:W-:Y:S02]  /*10cd0*/  MUFU.EX2 R167, R3 ;  /* 0x0000000300a77308 */ /* 0x0003e40000000800 */
[C---:B--2---:R-:W-:Y:S08]  /*10ce0*/  HMMA.16816.F32 R56, R4.reuse, R22, R36 ;  /* 0x000000160438723c */ /* 0x044ff00000001824 */
[----:B---3--:R-:W-:Y:S01]  /*10cf0*/  HMMA.16816.F32 R40, R4, R28, R32 ;  /* 0x0000001c0428723c */ /* 0x008fe20000001820 */
[----:B-1----:R-:W-:Y:S01]  /*10d00*/  FFMA.FTZ R3, R76, c[0x0][0x23c], -R2 ;  /* 0x00008f004c037a23 */ /* 0x002fe20000010802 */
[----:B------:R-:W-:-:S03]  /*10d10*/  MOV R76, R120 ;  /* 0x00000078004c7202 */ /* 0x000fc60000000f00 */
[----:B------:R1:W2:Y:S03]  /*10d20*/  MUFU.EX2 R246, R3 ;  /* 0x0000000300f67308 */ /* 0x0002a60000000800 */
[C---:B------:R-:W-:Y:S01]  /*10d30*/  HMMA.16816.F32 R48, R4.reuse, R20, R24 ;  /* 0x000000140430723c */ /* 0x040fe20000001818 */
[----:B------:R-:W3:Y:S04]  /*10d40*/  LDSM.16.MT88.4 R24, [R135+0xc000] ;  /* 0x00c000008718783b */ /* 0x000ee80000004200 */
[----:B------:R-:W-:Y:S03]  /*10d50*/  LDSM.16.MT88.4 R20, [R214+0xc000] ;  /* 0x00c00000d614783b */ /* 0x000fe60000004200 */
[----:B------:R-:W-:Y:S01]  /*10d60*/  HMMA.16816.F32 R36, R4, R30, R44 ;  /* 0x0000001e0424723c */ /* 0x000fe2000000182c */
[----:B-1----:R-:W-:-:S07]  /*10d70*/  FFMA.FTZ R3, R127, c[0x0][0x23c], -R2 ;  /* 0x00008f007f037a23 */ /* 0x002fce0000010802 */
        /* <DEDUP_REMOVED lines=9> */
[----:B------:R-:W3:Y:S01]  /*10e10*/  LDSM.16.MT88.4 R8, [R213+0xc000] ;  /* 0x00c00000d508783b */ /* 0x000ee20000004200 */
[----:B------:R-:W-:Y:S02]  /*10e20*/  MOV R161, R148 ;  /* 0x0000009400a17202 */ /* 0x000fe40000000f00 */
[----:B------:R-:W-:Y:S02]  /*10e30*/  MOV R160, R136 ;  /* 0x0000008800a07202 */ /* 0x000fe40000000f00 */
[----:B------:R-:W-:Y:S02]  /*10e40*/  MOV R163, R111 ;  /* 0x0000006f00a37202 */ /* 0x000fe40000000f00 */
[----:B--2---:R-:W-:-:S02]  /*10e50*/  F2FP.PACK_AB R4, R246, R167 ;  /* 0x000000a7f604723e */ /* 0x004fc400000000ff */
[----:B------:R-:W-:Y:S01]  /*10e60*/  MOV R162, R110 ;  /* 0x0000006e00a27202 */ /* 0x000fe20000000f00 */
[----:B-1----:R-:W-:Y:S01]  /*10e70*/  FFMA.FTZ R3, R131, c[0x0][0x23c], -R0 ;  /* 0x00008f0083037a23 */ /* 0x002fe20000010800 */
[----:B------:R-:W-:-:S03]  /*10e80*/  F2FP.PACK_AB R6, R165, R166 ;  /* 0x000000a6a506723e */ /* 0x000fc600000000ff */
        /* <DEDUP_REMOVED lines=23> */
[C---:B------:R-:W-:Y:S01]  /*11000*/  HMMA.16816.F32 R28, R4.reuse, R8, R28 ;  /* 0x00000008041c723c */ /* 0x040fe2000000181c */
[----:B------:R-:W-:Y:S01]  /*11010*/  MOV R168, R106 ;  /* 0x0000006a00a87202 */ /* 0x000fe20000000f00 */
[----:B------:R1:W-:Y:S06]  /*11020*/  MUFU.EX2 R154, R3 ;  /* 0x00000003009a7308 */ /* 0x0003ec0000000800 */
        /* <DEDUP_REMOVED lines=52> */
[----:B------:R1:W-:Y:S04]  /*11370*/  MUFU.EX2 R144, R3 ;  /* 0x0000000300907308 */ /* 0x0003e80000000800 */
[----:B------:R-:W-:Y:S01]  /*11380*/  FFMA.FTZ R68, R175, R68, R245 ;  /* 0x00000044af447223 */ /* 0x000fe200000100f5 */
[----:B------:R-:W-:-:S03]  /*11390*/  MOV R175, R62 ;  /* 0x0000003e00af7202 */ /* 0x000fc60000000f00 */
[----:B------:R-:W-:Y:S02]  /*113a0*/  FADD.FTZ R68, R86, R68 ;  /* 0x0000004456447221 */ /* 0x000fe40000010000 */
[----:B-1----:R-:W-:Y:S01]  /*113b0*/  FFMA.FTZ R3, R87, c[0x0][0x23c], -R0 ;  /* 0x00008f0057037a23 */ /* 0x002fe20000010800 */
[----:B------:R-:W-:-:S03]  /*113c0*/  MOV R87, R60 ;  /* 0x0000003c00577202 */ /* 0x000fc60000000f00 */
        /* <DEDUP_REMOVED lines=55> */
[----:B------:R-:W-:Y:S01]  /*11740*/  LDSM.16.MT88.4 R28, [R135+0xe800] ;  /* 0x00e80000871c783b */ /* 0x000fe20000004200 */
        /* <DEDUP_REMOVED lines=34> */
[----:B------:R-:W2:Y:S07]  /*11970*/  LDSM.16.MT88.4 R8, [R213+0xe800] ;  /* 0x00e80000d508783b */ /* 0x000eae0000004200 */
[----:B------:R-:W-:Y:S01]  /*11980*/  HMMA.16816.F32 R44, R4, R20, R44 ;  /* 0x00000014042c723c */ /* 0x000fe2000000182c */
[----:B-1----:R-:W-:-:S04]  /*11990*/  FFMA.FTZ R3, R98, c[0x0][0x23c], -R2 ;  /* 0x00008f0062037a23 */ /* 0x002fc80000010802 */
[----:B------:R1:W1:Y:S03]  /*119a0*/  MUFU.EX2 R114, R3 ;  /* 0x0000000300727308 */ /* 0x0002660000000800 */
[----:B------:R-:W-:Y:S01]  /*119b0*/  HMMA.16816.F32 R52, R4, R22, R52 ;  /* 0x000000160434723c */ /* 0x000fe20000001834 */
[----:B------:R-:W-:Y:S06]  /*119c0*/  LDSM.16.MT88.4 R20, [R135+0xf000] ;  /* 0x00f000008714783b */ /* 0x000fec0000004200 */
        /* <DEDUP_REMOVED lines=20> */
[----:B------:R-:W-:Y:S01]  /*11b10*/  HMMA.16816.F32 R44, R4, R8, R40 ;  /* 0x00000008042c723c */ /* 0x000fe20000001828 */
[----:B-1----:R-:W-:-:S07]  /*11b20*/  FFMA.FTZ R3, R183, c[0x0][0x23c], -R2 ;  /* 0x00008f00b7037a23 */ /* 0x002fce0000010802 */
        /* <DEDUP_REMOVED lines=8> */
[----:B------:R-:W-:Y:S07]  /*11bb0*/  HMMA.16816.F32 R56, R4, R30, R56 ;  /* 0x0000001e0438723c */ /* 0x000fee0000001838 */
        /* <DEDUP_REMOVED lines=15> */
[----:B-1----:R-:W-:Y:S01]  /*11cb0*/  HMMA.16816.F32 R48, R4, R8, R44 ;  /* 0x000000080430723c */ /* 0x002fe2000000182c */
[----:B--2---:R-:W-:-:S04]  /*11cc0*/  FFMA.FTZ R3, R103, c[0x0][0x23c], -R2 ;  /* 0x00008f0067037a23 */ /* 0x004fc80000010802 */
[----:B------:R1:W2:Y:S03]  /*11cd0*/  MUFU.EX2 R97, R3 ;  /* 0x0000000300617308 */ /* 0x0002a60000000800 */
[C---:B------:R-:W-:Y:S01]  /*11ce0*/  HMMA.16816.F32 R44, R4.reuse, R10, R16 ;  /* 0x0000000a042c723c */ /* 0x040fe20000001810 */
[----:B------:R-:W3:Y:S04]  /*11cf0*/  LDSM.16.MT88.4 R8, [R213+0xf800] ;  /* 0x00f80000d508783b */ /* 0x000ee80000004200 */
[----:B------:R-:W-:Y:S03]  /*11d00*/  LDSM.16.MT88.4 R16, [R214+0x10000] ;  /* 0x01000000d610783b */ /* 0x000fe60000004200 */
[----:B------:R-:W-:Y:S01]  /*11d10*/  HMMA.16816.F32 R28, R4, R20, R32 ;  /* 0x00000014041c723c */ /* 0x000fe20000001820 */
[----:B-1----:R-:W-:-:S07]  /*11d20*/  FFMA.FTZ R3, R189, c[0x0][0x23c], -R2 ;  /* 0x00008f00bd037a23 */ /* 0x002fce0000010802 */
[C---:B------:R-:W-:Y:S01]  /*11d30*/  HMMA.16816.F32 R32, R4.reuse, R24, R36 ;  /* 0x000000180420723c */ /* 0x040fe20000001824 */
[----:B------:R1:W-:Y:S07]  /*11d40*/  MUFU.EX2 R96, R3 ;  /* 0x0000000300607308 */ /* 0x0003ee0000000800 */
[C---:B------:R-:W-:Y:S01]  /*11d50*/  HMMA.16816.F32 R36, R4.reuse, R26, R52 ;  /* 0x0000001a0424723c */ /* 0x040fe20000001834 */
[----:B------:R-:W-:Y:S06]  /*11d60*/  LDSM.16.MT88.4 R24, [R214+0xf800] ;  /* 0x00f80000d618783b */ /* 0x000fec0000004200 */
[----:B------:R-:W-:Y:S01]  /*11d70*/  FFMA.FTZ R52, R175, R69, R87 ;  /* 0x00000045af347223 */ /* 0x000fe20000010057 */
[----:B------:R-:W-:Y:S01]  /*11d80*/  MOV R175, R85 ;  /* 0x0000005500af7202 */ /* 0x000fe20000000f00 */
[----:B------:R-:W-:Y:S01]  /*11d90*/  HMMA.16816.F32 R60, R4, R22, R56 ;  /* 0x00000016043c723c */ /* 0x000fe20000001838 */
[----:B------:R-:W4:Y:S01]  /*11da0*/  LDSM.16.MT88.4 R20, [R135+0xf800] ;  /* 0x00f800008714783b */ /* 0x000f220000004200 */
[----:B-1----:R-:W-:-:S04]  /*11db0*/  FFMA.FTZ R3, R104, c[0x0][0x23c], -R2 ;  /* 0x00008f0068037a23 */ /* 0x002fc80000010802 */
[----:B------:R1:W1:Y:S02]  /*11dc0*/  MUFU.EX2 R94, R3 ;  /* 0x00000003005e7308 */ /* 0x0002640000000800 */
[----:B------:R-:W-:Y:S01]  /*11dd0*/  HMMA.16816.F32 R64, R4, R14, R64 ;  /* 0x0000000e0440723c */ /* 0x000fe20000001840 */
[----:B------:R-:W3:Y:S06]  /*11de0*/  LDSM.16.MT88.4 R12, [R212+0xf800] ;  /* 0x00f80000d40c783b */ /* 0x000eec0000004200 */
[----:B--2---:R-:W-:Y:S01]  /*11df0*/  F2FP.PACK_AB R4, R97, R95 ;  /* 0x0000005f6104723e */ /* 0x004fe200000000ff */
[----:B-1----:R-:W-:Y:S01]  /*11e00*/  FFMA.FTZ R3, R192, c[0x0][0x23c], -R0 ;  /* 0x00008f00c0037a23 */ /* 0x002fe20000010800 */
[----:B------:R-:W-:-:S03]  /*11e10*/  F2FP.PACK_AB R6, R94, R96 ;  /* 0x000000605e06723e */ /* 0x000fc600000000ff */
        /* <DEDUP_REMOVED lines=11> */
[C---:B---3--:R-:W-:Y:S07]  /*11ed0*/  HMMA.16816.F32 R48, R4.reuse, R8, R48 ;  /* 0x000000080430723c */ /* 0x048fee0000001830 */
[----:B------:R-:W-:Y:S01]  /*11ee0*/  FADD.FTZ R8, R177, R68 ;  /* 0x00000044b1087221 */ /* 0x000fe20000010000 */
[----:B------:R-:W-:Y:S01]  /*11ef0*/  MOV R177, R77 ;  /* 0x0000004d00b17202 */ /* 0x000fe20000000f00 */
[----:B----4-:R-:W-:Y:S02]  /*11f00*/  HMMA.16816.F32 R56, R4, R20, R28 ;  /* 0x000000140438723c */ /* 0x010fe4000000181c */
[----:B------:R-:W-:Y:S01]  /*11f10*/  FADD.FTZ R8, R175, R8 ;  /* 0x00000008af087221 */ /* 0x000fe20000010000 */
[----:B------:R-:W-:Y:S01]  /*11f20*/  MOV R175, R79 ;  /* 0x0000004f00af7202 */ /* 0x000fe20000000f00 */
[----:B-1----:R-:W-:-:S04]  /*11f30*/  FFMA.FTZ R3, R118, c[0x0][0x23c], -R2 ;  /* 0x00008f0076037a23 */ /* 0x002fc80000010802 */
[----:B------:R1:W2:Y:S01]  /*11f40*/  MUFU.EX2 R89, R3 ;  /* 0x0000000300597308 */ /* 0x0002a20000000800 */
[C---:B------:R-:W-:Y:S08]  /*11f50*/  HMMA.16816.F32 R32, R4.reuse, R24, R32 ;  /* 0x000000180420723c */ /* 0x040ff00000001820 */
[----:B------:R-:W-:Y:S01]  /*11f60*/  HMMA.16816.F32 R28, R4, R26, R36 ;  /* 0x0000001a041c723c */ /* 0x000fe20000001824 */
[----:B------:R-:W3:Y:S01]  /*11f70*/  LDSM.16.MT88.4 R24, [R212+0x10000] ;  /* 0x01000000d418783b */ /* 0x000ee20000004200 */
[----:B-1----:R-:W-:-:S06]  /*11f80*/  FFMA.FTZ R3, R196, c[0x0][0x23c], -R2 ;  /* 0x00008f00c4037a23 */ /* 0x002fcc0000010802 */
[C---:B------:R-:W-:Y:S01]  /*11f90*/  HMMA.16816.F32 R60, R4.reuse, R22, R60 ;  /* 0x00000016043c723c */ /* 0x040fe2000000183c */
[----:B------:R-:W1:Y:S01]  /*11fa0*/  LDSM.16.MT88.4 R20, [R135+0x10000] ;  /* 0x010000008714783b */ /* 0x000e620000004200 */
[----:B------:R4:W-:Y:S06]  /*11fb0*/  MUFU.EX2 R87, R3 ;  /* 0x0000000300577308 */ /* 0x0009ec0000000800 */
[C---:B------:R-:W-:Y:S08]  /*11fc0*/  HMMA.16816.F32 R36, R4.reuse, R12, R40 ;  /* 0x0000000c0424723c */ /* 0x040ff00000001828 */
[----:B------:R-:W-:Y:S01]  /*11fd0*/  HMMA.16816.F32 R40, R4, R14, R64 ;  /* 0x0000000e0428723c */ /* 0x000fe20000001840 */
[----:B------:R-:W1:Y:S01]  /*11fe0*/  LDSM.16.MT88.4 R12, [R213+0x10000] ;  /* 0x01000000d50c783b */ /* 0x000e620000004200 */
[----:B----4-:R-:W-:-:S04]  /*11ff0*/  FFMA.FTZ R3, R180, c[0x0][0x23c], -R2 ;  /* 0x00008f00b4037a23 */ /* 0x010fc80000010802 */
[----:B------:R4:W3:Y:S02]  /*12000*/  MUFU.EX2 R86, R3 ;  /* 0x0000000300567308 */ /* 0x0008e40000000800 */
        /* <DEDUP_REMOVED lines=12> */
[----:B--2---:R-:W-:Y:S01]  /*120d0*/  FADD.FTZ R3, R178, R52 ;  /* 0x00000034b2037221 */ /* 0x004fe20000010000 */
[----:B------:R-:W-:Y:S02]  /*120e0*/  MOV R178, R161 ;  /* 0x000000a100b27202 */ /* 0x000fe40000000f00 */
[----:B------:R-:W-:Y:S01]  /*120f0*/  MOV R161, R162 ;  /* 0x000000a200a17202 */ /* 0x000fe20000000f00 */
[----:B------:R-:W-:Y:S01]  /*12100*/  FADD.FTZ R9, R176, R3 ;  /* 0x00000003b0097221 */ /* 0x000fe20000010000 */
[----:B------:R-:W-:Y:S01]  /*12110*/  MOV R176, R78 ;  /* 0x0000004e00b07202 */ /* 0x000fe20000000f00 */
[----:B------:R-:W-:Y:S01]  /*12120*/  FFMA.FTZ R3, R201, c[0x0][0x23c], -R2 ;  /* 0x00008f00c9037a23 */ /* 0x000fe20000010802 */
[----:B------:R-:W-:Y:S01]  /*12130*/  MOV R162, R163 ;  /* 0x000000a300a27202 */ /* 0x000fe20000000f00 */
[----:B------:R-:W-:Y:S01]  /*12140*/  FADD.FTZ R9, R75, R9 ;  /* 0x000000094b097221 */ /* 0x000fe20000010000 */
[----:B------:R-:W-:Y:S01]  /*12150*/  MOV R163, R76 ;  /* 0x0000004c00a37202 */ /* 0x000fe20000000f00 */
[----:B------:R2:W-:Y:S01]  /*12160*/  MUFU.EX2 R79, R3 ;  /* 0x00000003004f7308 */ /* 0x0005e20000000800 */
[----:B---3--:R-:W-:Y:S01]  /*12170*/  F2FP.PACK_AB R7, R81, R83 ;  /* 0x000000535107723e */ /* 0x008fe200000000ff */
[----:B------:R-:W-:-:S04]  /*12180*/  FADD.FTZ R9, R178, R9 ;  /* 0x00000009b2097221 */ /* 0x000fc80000010000 */
[----:B------:R-:W-:Y:S01]  /*12190*/  FADD.FTZ R9, R163, R9 ;  /* 0x00000009a3097221 */ /* 0x000fe20000010000 */
[----:B------:R-:W-:Y:S01]  /*121a0*/  MOV R163, R74 ;  /* 0x0000004a00a37202 */ /* 0x000fe20000000f00 */
[----:B------:R-:W-:Y:S01]  /*121b0*/  HMMA.16816.F32 R64, R4, R24, R36 ;  /* 0x000000180440723c */ /* 0x000fe20000001824 */
[----:B--2---:R-:W-:-:S07]  /*121c0*/  FFMA.FTZ R3, R187, c[0x0][0x23c], -R2 ;  /* 0x00008f00bb037a23 */ /* 0x004fce0000010802 */
[C---:B------:R-:W-:Y:S01]  /*121d0*/  HMMA.16816.F32 R40, R4.reuse, R26, R40 ;  /* 0x0000001a0428723c */ /* 0x040fe20000001828 */
[----:B------:R-:W2:Y:S01]  /*121e0*/  LDSM.16.MT88.4 R24, [R214+0x10800] ;  /* 0x01080000d618783b */ /* 0x000ea20000004200 */
[----:B------:R3:W4:Y:S06]  /*121f0*/  MUFU.EX2 R80, R3 ;  /* 0x0000000300507308 */ /* 0x00072c0000000800 */
[C---:B-1----:R-:W-:Y:S08]  /*12200*/  HMMA.16816.F32 R52, R4.reuse, R20, R56 ;  /* 0x000000140434723c */ /* 0x042ff00000001838 */
[----:B------:R-:W-:Y:S01]  /*12210*/  HMMA.16816.F32 R56, R4, R22, R60 ;  /* 0x000000160438723c */ /* 0x000fe2000000183c */
[----:B------:R-:W1:Y:S01]  /*12220*/  LDSM.16.MT88.4 R20, [R135+0x10800] ;  /* 0x010800008714783b */ /* 0x000e620000004200 */
[----:B---3--:R-:W-:-:S04]  /*12230*/  FFMA.FTZ R3, R203, c[0x0][0x23c], -R2 ;  /* 0x00008f00cb037a23 */ /* 0x008fc80000010802 */
[----:B------:R3:W-:Y:S02]  /*12240*/  MUFU.EX2 R78, R3 ;  /* 0x00000003004e7308 */ /* 0x0007e40000000800 */
[C---:B------:R-:W-:Y:S08]  /*12250*/  HMMA.16816.F32 R32, R4.reuse, R16, R32 ;  /* 0x000000100420723c */ /* 0x040ff00000001820 */
[----:B------:R-:W-:Y:S01]  /*12260*/  HMMA.16816.F32 R60, R4, R18, R28 ;  /* 0x00000012043c723c */ /* 0x000fe2000000181c */
[----:B------:R-:W1:Y:S01]  /*12270*/  LDSM.16.MT88.4 R16, [R212+0x10800] ;  /* 0x01080000d410783b */ /* 0x000e620000004200 */
[----:B---3--:R-:W-:-:S06]  /*12280*/  FFMA.FTZ R3, R190, c[0x0][0x23c], -R2 ;  /* 0x00008f00be037a23 */ /* 0x008fcc0000010802 */
[C---:B------:R-:W-:Y:S01]  /*12290*/  HMMA.16816.F32 R48, R4.reuse, R12, R48 ;  /* 0x0000000c0430723c */ /* 0x040fe20000001830 */
[----:B------:R3:W2:Y:S07]  /*122a0*/  MUFU.EX2 R77, R3 ;  /* 0x00000003004d7308 */ /* 0x0006ae0000000800 */
        /* <DEDUP_REMOVED lines=49> */
[----:B------:R-:W-:Y:S02]  /*125c0*/  FADD.FTZ R8, R156, R8 ;  /* 0x000000089c087221 */ /* 0x000fe40000010000 */
        /* <DEDUP_REMOVED lines=29> */
[----:B------:R-:W-:Y:S01]  /*127a0*/  HMMA.16816.F32 R48, R4, R12, R48 ;  /* 0x0000000c0430723c */ /* 0x000fe20000001830 */
[----:B------:R-:W-:-:S02]  /*127b0*/  FADD.FTZ R3, R143, R3 ;  /* 0x000000038f037221 */ /* 0x000fc40000010000 */
[----:B------:R-:W-:Y:S01]  /*127c0*/  FADD.FTZ R8, R138, R8 ;  /* 0x000000088a087221 */ /* 0x000fe20000010000 */
[----:B------:R-:W-:Y:S01]  /*127d0*/  LDSM.16.MT88.4 R140, [R135+0x11800] ;  /* 0x01180000878c783b */ /* 0x000fe20000004200 */
[----:B------:R-:W-:Y:S02]  /*127e0*/  FADD.FTZ R3, R136, R3 ;  /* 0x0000000388037221 */ /* 0x000fe40000010000 */
[----:B------:R-:W-:Y:S01]  /*127f0*/  FADD.FTZ R8, R137, R8 ;  /* 0x0000000889087221 */ /* 0x000fe20000010000 */
[----:B------:R-:W-:Y:S01]  /*12800*/  HMMA.16816.F32 R44, R4, R14, R44 ;  /* 0x0000000e042c723c */ /* 0x000fe2000000182c */
[----:B------:R-:W-:Y:S01]  /*12810*/  FADD.FTZ R3, R133, R3 ;  /* 0x0000000385037221 */ /* 0x000fe20000010000 */
[----:B------:R-:W2:Y:S01]  /*12820*/  LDSM.16.MT88.4 R12, [R212+0x11000] ;  /* 0x01100000d40c783b */ /* 0x000ea20000004200 */
        /* <DEDUP_REMOVED lines=120> */
.L_x_3452:
[----:B--2---:R-:W-:Y:S05]  /*12fb0*/  @!P4 BRA `(.L_x_3458) ;  /* 0x000063a00000c947 */ /* 0x004fea0003800000 */
[----:B------:R-:W-:Y:S01]  /*12fc0*/  ULDC UR8, c[0x0][0x1a0] ;  /* 0x0000680000087ab9 */ /* 0x000fe20000000800 */
[----:B------:R-:W-:Y:S01]  /*12fd0*/  IMAD.MOV.U32 R133, RZ, RZ, R3 ;  /* 0x000000ffff857224 */ /* 0x000fe200078e0003 */
[----:B------:R-:W-:Y:S01]  /*12fe0*/  ULEA UR5, -UR8, URZ, 0x8 ;  /* 0x0000003f08057291 */ /* 0x000fe2000f8e413f */
[----:B------:R-:W-:Y:S01]  /*12ff0*/  IMAD.MOV.U32 R132, RZ, RZ, R36 ;  /* 0x000000ffff847224 */ /* 0x000fe200078e0024 */
[----:B------:R-:W-:Y:S02]  /*13000*/  UMOV UR10, 0x5 ;  /* 0x00000005000a7882 */ /* 0x000fe40000000000 */
[----:B------:R-:W-:-:S02]  /*13010*/  USHF.R.S32.HI UR4, URZ, 0x1f, UR5 ;  /* 0x0000001f3f047899 */ /* 0x000fc40008011405 */
[----:B------:R-:W-:Y:S01]  /*13020*/  ULDC UR9, c[0x0][0x1a4] ;  /* 0x0000690000097ab9 */ /* 0x000fe20000000800 */
[----:B-1----:R-:W-:Y:S01]  /*13030*/  MOV R2, UR5 ;  /* 0x0000000500027c02 */ /* 0x002fe20008000f00 */
[----:B------:R-:W-:Y:S02]  /*13040*/  USHF.L.U64.HI UR9, UR8, UR10, UR9 ;  /* 0x0000000a08097299 */ /* 0x000fe40008010209 */
[----:B------:R-:W-:Y:S01]  /*13050*/  MOV R0, UR4 ;  /* 0x0000000400007c02 */ /* 0x000fe20008000f00 */
[----:B------:R-:W-:Y:S02]  /*13060*/  USHF.L.U32 UR8, UR8, 0x5, URZ ;  /* 0x0000000508087899 */ /* 0x000fe4000800063f */
[----:B------:R-:W-:Y:S02]  /*13070*/  ULDC UR4, c[0x0][0x19c] ;  /* 0x0000670000047ab9 */ /* 0x000fe40000000800 */
.L_x_3462:
[----:B------:R-:W2:Y:S01]  /*13080*/  LDL.LU R16, [R1+0x8] ;  /* 0x0000080001107983 */ /* 0x000ea20000300800 */
[----:B------:R-:W-:Y:S01]  /*13090*/  ULDC UR7, c[0x0][0x1a0] ;  /* 0x0000680000077ab9 */ /* 0x000fe20000000800 */
[----:B------:R-:W-:Y:S04]  /*130a0*/  DEPBAR.LE SB0, 0x0 ;  /* 0x000080000000791a */ /* 0x000fe80000000000 */
[----:B------:R-:W-:Y:S01]  /*130b0*/  ULEA UR6, -UR7, URZ, 0x8 ;  /* 0x0000003f07067291 */ /* 0x000fe2000f8e413f */
[----:B------:R-:W-:Y:S03]  /*130c0*/  BAR.SYNC.DEFER_BLOCKING 0x0 ;  /* 0x0000000000007b1d */ /* 0x000fe60000010000 */
[----:B------:R-:W-:Y:S03]  /*130d0*/  USHF.R.S32.HI UR5, URZ, 0x1f, UR6 ;  /* 0x0000001f3f057899 */ /* 0x000fe60008011406 */
[----:B------:R-:W-:Y:S02]  /*130e0*/  ULDC UR14, c[0x0][0x1a0] ;  /* 0x00006800000e7ab9 */ /* 0x000fe40000000800 */
[----:B------:R-:W-:Y:S01]  /*130f0*/  ULEA UR11, -UR14, URZ, 0x8 ;  /* 0x0000003f0e0b7291 */ /* 0x000fe2000f8e413f */
[----:B-1----:R-:W-:Y:S05]  /*13100*/  MOV R0, UR5 ;  /* 0x0000000500007c02 */ /* 0x002fea0008000f00 */
[----:B------:R-:W-:Y:S01]  /*13110*/  IMAD.U32 R2, RZ, RZ, UR11 ;  /* 0x0000000bff027e24 */ /* 0x000fe2000f8e00ff */
[----:B--2---:R-:W-:Y:S05]  /*13120*/  IADD3 R16, R16, -0x1, RZ ;  /* 0xffffffff10107810 */ /* 0x004fea0007ffe0ff */
[----:B------:R1:W-:Y:S01]  /*13130*/  STL [R1+0x8], R16 ;  /* 0x0000081001007387 */ /* 0x0003e20000100800 */
[----:B------:R-:W-:-:S05]  /*13140*/  @!P0 BRA `(.L_x_3459) ;  /* 0x000003c000008947 */ /* 0x000fca0003800000 */
[----:B------:R-:W-:Y:S01]  /*13150*/  IMAD.SHL.U32 R5, R16, 0x100, RZ ;  /* 0x0000010010057824 */ /* 0x000fe200078e00ff */
[----:B------:R-:W2:Y:S01]  /*13160*/  LDL.64 R10, [R1] ;  /* 0x00000000010a7983 */ /* 0x000ea20000100a00 */
        /* <DEDUP_REMOVED lines=58> */
.L_x_3459:
[----:B------:R-:W2:Y:S04]  /*13510*/  LDL.LU R11, [R1+0xc] ;  /* 0x00000c00010b7983 */ /* 0x000ea80000300800 */
[----:B------:R-:W3:Y:S02]  /*13520*/  LDL.LU R10, [R1+0x10] ;  /* 0x00001000010a7983 */ /* 0x000ee40000300800 */
[C---:B---3--:R-:W-:Y:S04]  /*13530*/  LEA R10, P1, R2.reuse, R10, 0x1 ;  /* 0x0000000a020a7211 */ /* 0x048fe800078208ff */
[----:B--2---:R-:W-:Y:S01]  /*13540*/  LEA.HI.X R11, R2, R11, R0, 0x1, P1 ;  /* 0x0000000b020b7211 */ /* 0x004fe200008f0c00 */
[----:B------:R2:W-:Y:S01]  /*13550*/  STL [R1+0x10], R10 ;  /* 0x0000100a01007387 */ /* 0x0005e20000100800 */
[----:B------:R-:W-:Y:S02]  /*13560*/  IADD3 R8, P1, R10, UR8, RZ ;  /* 0x000000080a087c10 */ /* 0x000fe4000ff3e0ff */
[----:B------:R-:W-:Y:S01]  /*13570*/  MOV R0, R16 ;  /* 0x0000001000007202 */ /* 0x000fe20000000f00 */
        /* <DEDUP_REMOVED lines=24> */
[----:B-1----:R-:W-:Y:S03]  /*13700*/  IADD3 R16, P1, R20, UR8, RZ ;  /* 0x0000000814107c10 */ /* 0x002fe6000ff3e0ff */
        /* <DEDUP_REMOVED lines=14> */
[----:B-----5:R-:W-:Y:S04]  /*137f0*/  IADD3 R4, P1, R6, UR8, RZ ;  /* 0x0000000806047c10 */ /* 0x020fe8000ff3e0ff */
        /* <DEDUP_REMOVED lines=10> */
[----:B-1----:R-:W-:Y:S08]  /*138a0*/  LDSM.16.M88.4 R16, [R134+0x2800] ;  /* 0x002800008610783b */ /* 0x002ff00000000200 */
[----:B------:R-:W-:Y:S08]  /*138b0*/  LDSM.16.M88.4 R24, [R134+0x3000] ;  /* 0x003000008618783b */ /* 0x000ff00000000200 */
[----:B---3--:R-:W4:Y:S08]  /*138c0*/  LDSM.16.M88.4 R8, [R134+0x2000] ;  /* 0x002000008608783b */ /* 0x008f300000000200 */
[----:B------:R-:W1:Y:S08]  /*138d0*/  LDSM.16.M88.4 R32, [R134+0x3800] ;  /* 0x003800008620783b */ /* 0x000e700000000200 */
[----:B------:R-:W3:Y:S08]  /*138e0*/  LDSM.16.M88.4 R40, [R134+0x4000] ;  /* 0x004000008628783b */ /* 0x000ef00000000200 */
[----:B------:R-:W5:Y:S08]  /*138f0*/  LDSM.16.M88.4 R48, [R134+0x4800] ;  /* 0x004800008630783b */ /* 0x000f700000000200 */
[----:B------:R-:W1:Y:S01]  /*13900*/  LDSM.16.M88.4 R56, [R134+0x5000] ;  /* 0x005000008638783b */ /* 0x000e620000000200 */
[C---:B----4-:R-:W-:Y:S07]  /*13910*/  HMMA.16816.F32 R4, R128.reuse, R8, RZ ;  /* 0x000000088004723c */ /* 0x050fee00000018ff */
[----:B------:R-:W4:Y:S01]  /*13920*/  LDSM.16.M88.4 R64, [R134+0x5800] ;  /* 0x005800008640783b */ /* 0x000f220000000200 */
        /* <DEDUP_REMOVED lines=17> */
[----:B------:R-:W-:Y:S01]  /*13a40*/  LDSM.16.M88.4 R172, [R221] ;  /* 0x00000000ddac783b */ /* 0x000fe20000000200 */
[C---:B-----5:R-:W-:Y:S07]  /*13a50*/  HMMA.16816.F32 R44, R128.reuse, R48, RZ ;  /* 0x00000030802c723c */ /* 0x060fee00000018ff */
[----:B------:R-:W5:Y:S01]  /*13a60*/  LDSM.16.M88.4 R176, [R216+0x2000] ;  /* 0x00200000d8b0783b */ /* 0x000f620000000200 */
[C---:B------:R-:W-:Y:S07]  /*13a70*/  HMMA.16816.F32 R48, R128.reuse, R50, RZ ;  /* 0x000000328030723c */ /* 0x040fee00000018ff */
[----:B------:R-:W1:Y:S01]  /*13a80*/  LDSM.16.M88.4 R180, [R216+0x2800] ;  /* 0x00280000d8b4783b */ /* 0x000e620000000200 */
[C---:B------:R-:W-:Y:S07]  /*13a90*/  HMMA.16816.F32 R52, R128.reuse, R56, RZ ;  /* 0x000000388034723c */ /* 0x040fee00000018ff */
[----:B------:R-:W0:Y:S01]  /*13aa0*/  LDGDEPBAR ;  /* 0x00000000000079af */ /* 0x000e220000000000 */
[C---:B------:R-:W-:Y:S07]  /*13ab0*/  HMMA.16816.F32 R56, R128.reuse, R58, RZ ;  /* 0x0000003a8038723c */ /* 0x040fee00000018ff */
[----:B------:R-:W1:Y:S01]  /*13ac0*/  LDSM.16.M88.4 R184, [R216+0x3000] ;  /* 0x00300000d8b8783b */ /* 0x000e620000000200 */
[C---:B----4-:R-:W-:Y:S07]  /*13ad0*/  HMMA.16816.F32 R60, R128.reuse, R64, RZ ;  /* 0x00000040803c723c */ /* 0x050fee00000018ff */
[----:B------:R-:W4:Y:S01]  /*13ae0*/  LDSM.16.M88.4 R188, [R216+0x3800] ;  /* 0x00380000d8bc783b */ /* 0x000f220000000200 */
        /* <DEDUP_REMOVED lines=21> */
[----:B------:R-:W-:Y:S01]  /*13c40*/  HMMA.16816.F32 R128, R128, R170, RZ ;  /* 0x000000aa8080723c */ /* 0x000fe200000018ff */
[----:B------:R-:W1:Y:S07]  /*13c50*/  LDSM.16.M88.4 R168, [R216+0x4000] ;  /* 0x00400000d8a8783b */ /* 0x000e6e0000000200 */
[C---:B-----5:R-:W-:Y:S08]  /*13c60*/  HMMA.16816.F32 R4, R172.reuse, R176, R4 ;  /* 0x000000b0ac04723c */ /* 0x060ff00000001804 */
[C---:B------:R-:W-:Y:S01]  /*13c70*/  HMMA.16816.F32 R8, R172.reuse, R178, R8 ;  /* 0x000000b2ac08723c */ /* 0x040fe20000001808 */
[----:B------:R-:W2:Y:S07]  /*13c80*/  LDSM.16.M88.4 R176, [R216+0x4800] ;  /* 0x00480000d8b0783b */ /* 0x000eae0000000200 */
[C---:B------:R-:W-:Y:S08]  /*13c90*/  HMMA.16816.F32 R12, R172.reuse, R180, R12 ;  /* 0x000000b4ac0c723c */ /* 0x040ff0000000180c */
[C---:B------:R-:W-:Y:S01]  /*13ca0*/  HMMA.16816.F32 R16, R172.reuse, R182, R16 ;  /* 0x000000b6ac10723c */ /* 0x040fe20000001810 */
[----:B------:R-:W3:Y:S07]  /*13cb0*/  LDSM.16.M88.4 R180, [R216+0x5000] ;  /* 0x00500000d8b4783b */ /* 0x000eee0000000200 */
[C---:B------:R-:W-:Y:S08]  /*13cc0*/  HMMA.16816.F32 R20, R172.reuse, R184, R20 ;  /* 0x000000b8ac14723c */ /* 0x040ff00000001814 */
[C---:B------:R-:W-:Y:S01]  /*13cd0*/  HMMA.16816.F32 R24, R172.reuse, R186, R24 ;  /* 0x000000baac18723c */ /* 0x040fe20000001818 */
[----:B------:R-:W5:Y:S07]  /*13ce0*/  LDSM.16.M88.4 R184, [R216+0x5800] ;  /* 0x00580000d8b8783b */ /* 0x000f6e0000000200 */
[C---:B----4-:R-:W-:Y:S08]  /*13cf0*/  HMMA.16816.F32 R28, R172.reuse, R188, R28 ;  /* 0x000000bcac1c723c */ /* 0x050ff0000000181c */
        /* <DEDUP_REMOVED lines=11> */
[C---:B-----5:R-:W-:Y:S08]  /*13db0*/  HMMA.16816.F32 R60, R172.reuse, R184, R60 ;  /* 0x000000b8ac3c723c */ /* 0x060ff0000000183c */
        /* <DEDUP_REMOVED lines=29> */
[----:B------:R-:W5:Y:S07]  /*13f90*/  LDSM.16.M88.4 R184, [R227] ;  /* 0x00000000e3b8783b */ /* 0x000f6e0000000200 */
        /* <DEDUP_REMOVED lines=25> */
[C---:B-----5:R-:W-:Y:S08]  /*14130*/  HMMA.16816.F32 R84, R180.reuse, R184, R84 ;  /* 0x000000b8b454723c */ /* 0x060ff00000001854 */
        /* <DEDUP_REMOVED lines=83> */
[----:B------:R-:W-:Y:S03]  /*14670*/  FMUL.FTZ R39, R39, c[0x0][0x2ec] ;  /* 0x0000bb0027277a20 */ /* 0x000fe60000410000 */
[----:B------:R2:W2:Y:S01]  /*14680*/  MUFU.TANH R170, R22 ;  /* 0x0000001600aa7308 */ /* 0x0004a20000002400 */
[C---:B------:R-:W-:Y:S01]  /*14690*/  HMMA.16816.F32 R48, R204.reuse, R10, R48 ;  /* 0x0000000acc30723c */ /* 0x040fe20000001830 */
[----:B------:R-:W5:Y:S02]  /*146a0*/  LDSM.16.M88.4 R8, [R215+0x3800] ;  /* 0x00380000d708783b */ /* 0x000f640000000200 */
[----:B------:R-:W-:Y:S02]  /*146b0*/  FMUL.FTZ R40, R40, c[0x0][0x2ec] ;  /* 0x0000bb0028287a20 */ /* 0x000fe40000410000 */
[----:B------:R-:W-:Y:S02]  /*146c0*/  FMUL.FTZ R41, R41, c[0x0][0x2ec] ;  /* 0x0000bb0029297a20 */ /* 0x000fe40000410000 */
[----:B------:R-:W-:Y:S02]  /*146d0*/  FMUL.FTZ R42, R42, c[0x0][0x2ec] ;  /* 0x0000bb002a2a7a20 */ /* 0x000fe40000410000 */
[----:B------:R2:W2:Y:S01]  /*146e0*/  MUFU.TANH R174, R23 ;  /* 0x0000001700ae7308 */ /* 0x0004a20000002400 */
        /* <DEDUP_REMOVED lines=141> */
[----:B--2---:R-:W-:Y:S01]  /*14fc0*/  FMUL.FTZ R37, R130, c[0x0][0x2ec] ;  /* 0x0000bb0082257a20 */ /* 0x004fe20000410000 */
[----:B------:R-:W-:Y:S01]  /*14fd0*/  MOV R130, R0 ;  /* 0x0000000000827202 */ /* 0x000fe20000000f00 */
[----:B------:R-:W-:Y:S02]  /*14fe0*/  FMUL.FTZ R0, R131, c[0x0][0x2ec] ;  /* 0x0000bb0083007a20 */ /* 0x000fe40000410000 */
[----:B------:R-:W2:Y:S01]  /*14ff0*/  LDL R131, [R1+0x24] ;  /* 0x0000240001837983 */ /* 0x000ea20000100800 */
[----:B------:R1:W1:Y:S01]  /*15000*/  MUFU.TANH R241, R51 ;  /* 0x0000003300f17308 */ /* 0x0002620000002400 */
[----:B------:R-:W-:Y:S02]  /*15010*/  FMUL.FTZ R128, R128, c[0x0][0x2ec] ;  /* 0x0000bb0080807a20 */ /* 0x000fe40000410000 */
[----:B------:R-:W-:Y:S07]  /*15020*/  FMUL.FTZ R129, R129, c[0x0][0x2ec] ;  /* 0x0000bb0081817a20 */ /* 0x000fee0000410000 */
        /* <DEDUP_REMOVED lines=29> */
[----:B--2---:R-:W-:Y:S09]  /*15200*/  ISETP.GT.AND P1, PT, R130, R131, PT ;  /* 0x000000838200720c */ /* 0x004ff20003f24270 */
[----:B------:R-:W2:Y:S10]  /*15210*/  MUFU.TANH R81, R81 ;  /* 0x0000005100517308 */ /* 0x000eb40000002400 */
        /* <DEDUP_REMOVED lines=117> */
.L_x_3461:
        /* <DEDUP_REMOVED lines=58> */
.L_x_3460:
        /* <DEDUP_REMOVED lines=161> */
[----:B------:R-:W-:Y:S01]  /*16720*/  FFMA.FTZ R61, R193, c[0x0][0x23c], -R39 ;  /* 0x00008f00c13d7a23 */ /* 0x000fe20000010827 */
[----:B------:R-:W-:Y:S01]  /*16730*/  MOV R193, R131 ;  /* 0x0000008300c17202 */ /* 0x000fe20000000f00 */
[--C-:B------:R-:W-:Y:S05]  /*16740*/  FFMA.FTZ R37, R37, c[0x0][0x23c], -R60.reuse ;  /* 0x00008f0025257a23 */ /* 0x100fea000001083c */
[----:B------:R4:W-:Y:S01]  /*16750*/  MUFU.EX2 R16, R6 ;  /* 0x0000000600107308 */ /* 0x0009e20000000800 */
[----:B-1----:R-:W-:Y:S02]  /*16760*/  FADD.FTZ R0, -R3, R133 ;  /* 0x0000008503007221 */ /* 0x002fe40000010100 */
[----:B--2---:R-:W-:Y:S02]  /*16770*/  FMUL.FTZ R17, R2, R149 ;  /* 0x0000009502117220 */ /* 0x004fe40000410000 */
[----:B------:R-:W-:Y:S05]  /*16780*/  FMUL.FTZ R0, R0, c[0x0][0x23c] ;  /* 0x00008f0000007a20 */ /* 0x000fea0000410000 */
[----:B------:R-:W-:Y:S01]  /*16790*/  MUFU.EX2 R186, R7 ;  /* 0x0000000700ba7308 */ /* 0x000fe20000000800 */
[--C-:B---3--:R-:W-:Y:S09]  /*167a0*/  FFMA.FTZ R4, R188, c[0x0][0x23c], -R39.reuse ;  /* 0x00008f00bc047a23 */ /* 0x108ff20000010827 */
        /* <DEDUP_REMOVED lines=11> */
[----:B----4-:R-:W-:Y:S09]  /*16860*/  FMUL.FTZ R6, R0, R138 ;  /* 0x0000008a00067220 */ /* 0x010ff20000410000 */
[----:B------:R3:W-:Y:S01]  /*16870*/  MUFU.EX2 R138, R10 ;  /* 0x0000000a008a7308 */ /* 0x0007e20000000800 */
[--C-:B-1----:R-:W-:Y:S09]  /*16880*/  FFMA.FTZ R4, R187, c[0x0][0x23c], -R60.reuse ;  /* 0x00008f00bb047a23 */ /* 0x102ff2000001083c */
[----:B------:R1:W4:Y:S01]  /*16890*/  MUFU.EX2 R181, R4 ;  /* 0x0000000400b57308 */ /* 0x0003220000000800 */
[----:B--2---:R-:W-:Y:S09]  /*168a0*/  FMUL.FTZ R32, R2, R164 ;  /* 0x000000a402207220 */ /* 0x004ff20000410000 */
[----:B------:R2:W-:Y:S01]  /*168b0*/  MUFU.EX2 R190, R34 ;  /* 0x0000002200be7308 */ /* 0x0005e20000000800 */
[----:B---3--:R-:W-:Y:S09]  /*168c0*/  FMUL.FTZ R10, R0, R142 ;  /* 0x0000008e000a7220 */ /* 0x008ff20000410000 */
[----:B------:R3:W-:Y:S01]  /*168d0*/  MUFU.EX2 R191, R61 ;  /* 0x0000003d00bf7308 */ /* 0x0007e20000000800 */
[--C-:B-1----:R-:W-:Y:S01]  /*168e0*/  FFMA.FTZ R4, R184, c[0x0][0x23c], -R39.reuse ;  /* 0x00008f00b8047a23 */ /* 0x102fe20000010827 */
[----:B----4-:R-:W-:Y:S08]  /*168f0*/  F2FP.PACK_AB R41, R181, R180 ;  /* 0x000000b4b529723e */ /* 0x010ff000000000ff */
[----:B------:R1:W-:Y:S01]  /*16900*/  MUFU.EX2 R9, R4 ;  /* 0x0000000400097308 */ /* 0x0003e20000000800 */
[----:B--2---:R-:W-:Y:S02]  /*16910*/  FMUL.FTZ R34, R0, R166 ;  /* 0x000000a600227220 */ /* 0x004fe40000410000 */
[--C-:B---3--:R-:W-:Y:S02]  /*16920*/  FFMA.FTZ R61, R202, c[0x0][0x23c], -R39.reuse ;  /* 0x00008f00ca3d7a23 */ /* 0x108fe40000010827 */
[--C-:B-1----:R-:W-:Y:S05]  /*16930*/  FFMA.FTZ R4, R183, c[0x0][0x23c], -R60.reuse ;  /* 0x00008f00b7047a23 */ /* 0x102fea000001083c */
[----:B------:R1:W2:Y:S02]  /*16940*/  MUFU.EX2 R5, R4 ;  /* 0x0000000400057308 */ /* 0x0002a40000000800 */
[--C-:B-1----:R-:W-:Y:S01]  /*16950*/  FFMA.FTZ R4, R182, c[0x0][0x23c], -R60.reuse ;  /* 0x00008f00b6047a23 */ /* 0x102fe2000001083c */
[----:B--2---:R-:W-:Y:S01]  /*16960*/  MOV R179, R5 ;  /* 0x0000000500b37202 */ /* 0x004fe20000000f00 */
[--C-:B------:R-:W-:Y:S01]  /*16970*/  FFMA.FTZ R5, R178, c[0x0][0x23c], -R39.reuse ;  /* 0x00008f00b2057a23 */ /* 0x100fe20000010827 */
[----:B------:R-:W-:Y:S05]  /*16980*/  MOV R178, R9 ;  /* 0x0000000900b27202 */ /* 0x000fea0000000f00 */
[----:B------:R1:W2:Y:S01]  /*16990*/  MUFU.EX2 R8, R4 ;  /* 0x0000000400087308 */ /* 0x0002a20000000800 */
[----:B------:R-:W-:Y:S09]  /*169a0*/  F2FP.PACK_AB R42, R178, R186 ;  /* 0x000000bab22a723e */ /* 0x000ff200000000ff */
[----:B------:R-:W3:Y:S01]  /*169b0*/  MUFU.EX2 R9, R5 ;  /* 0x0000000500097308 */ /* 0x000ee20000000800 */
[--C-:B-1----:R-:W-:Y:S01]  /*169c0*/  FFMA.FTZ R4, R177, c[0x0][0x23c], -R60.reuse ;  /* 0x00008f00b1047a23 */ /* 0x102fe2000001083c */
[----:B--2---:R-:W-:Y:S01]  /*169d0*/  MOV R177, R8 ;  /* 0x0000000800b17202 */ /* 0x004fe20000000f00 */
[--C-:B------:R-:W-:Y:S07]  /*169e0*/  FFMA.FTZ R8, R169, c[0x0][0x23c], -R39.reuse ;  /* 0x00008f00a9087a23 */ /* 0x100fee0000010827 */
[----:B------:R1:W2:Y:S01]  /*169f0*/  MUFU.EX2 R11, R4 ;  /* 0x00000004000b7308 */ /* 0x0002a20000000800 */
[----:B------:R-:W-:Y:S09]  /*16a00*/  F2FP.PACK_AB R43, R177, R179 ;  /* 0x000000b3b12b723e */ /* 0x000ff200000000ff */
[----:B------:R4:W-:Y:S01]  /*16a10*/  MUFU.EX2 R122, R8 ;  /* 0x00000008007a7308 */ /* 0x0009e20000000800 */
[--C-:B-1----:R-:W-:Y:S01]  /*16a20*/  FFMA.FTZ R4, R176, c[0x0][0x23c], -R60.reuse ;  /* 0x00008f00b0047a23 */ /* 0x102fe2000001083c */
[----:B------:R-:W-:Y:S01]  /*16a30*/  MOV R176, R33 ;  /* 0x0000002100b07202 */ /* 0x000fe20000000f00 */
[----:B------:R-:W-:Y:S07]  /*16a40*/  FMUL.FTZ R33, R2, R165 ;  /* 0x000000a502217220 */ /* 0x000fee0000410000 */
[----:B------:R1:W5:Y:S01]  /*16a50*/  MUFU.EX2 R5, R4 ;  /* 0x0000000400057308 */ /* 0x0003620000000800 */
[--C-:B----4-:R-:W-:Y:S09]  /*16a60*/  FFMA.FTZ R8, R170, c[0x0][0x23c], -R60.reuse ;  /* 0x00008f00aa087a23 */ /* 0x110ff2000001083c */
[----:B------:R4:W-:Y:S01]  /*16a70*/  MUFU.EX2 R126, R8 ;  /* 0x00000008007e7308 */ /* 0x0009e20000000800 */
[--C-:B-1----:R-:W-:Y:S09]  /*16a80*/  FFMA.FTZ R4, R175, c[0x0][0x23c], -R39.reuse ;  /* 0x00008f00af047a23 */ /* 0x102ff20000010827 */
[----:B------:R1:W-:Y:S01]  /*16a90*/  MUFU.EX2 R133, R4 ;  /* 0x0000000400857308 */ /* 0x0003e20000000800 */
[C---:B----4-:R-:W-:Y:S01]  /*16aa0*/  FMUL.FTZ R8, R2.reuse, R140 ;  /* 0x0000008c02087220 */ /* 0x050fe20000410000 */
[----:B---3--:R-:W-:Y:S01]  /*16ab0*/  MOV R140, R9 ;  /* 0x00000009008c7202 */ /* 0x008fe20000000f00 */
[----:B------:R-:W-:Y:S01]  /*16ac0*/  FMUL.FTZ R9, R2, R141 ;  /* 0x0000008d02097220 */ /* 0x000fe20000410000 */
[----:B--2---:R-:W-:Y:S01]  /*16ad0*/  MOV R141, R11 ;  /* 0x0000000b008d7202 */ /* 0x004fe20000000f00 */
[----:B------:R-:W-:Y:S02]  /*16ae0*/  FMUL.FTZ R11, R0, R143 ;  /* 0x0000008f000b7220 */ /* 0x000fe40000410000 */
[--C-:B-1----:R-:W-:Y:S04]  /*16af0*/  FFMA.FTZ R4, R171, c[0x0][0x23c], -R39.reuse ;  /* 0x00008f00ab047a23 */ /* 0x102fe80000010827 */
[----:B------:R1:W-:Y:S02]  /*16b00*/  MUFU.EX2 R121, R4 ;  /* 0x0000000400797308 */ /* 0x0003e40000000800 */
[--C-:B-1----:R-:W-:Y:S08]  /*16b10*/  FFMA.FTZ R4, R172, c[0x0][0x23c], -R60.reuse ;  /* 0x00008f00ac047a23 */ /* 0x102ff0000001083c */
[----:B------:R1:W-:Y:S02]  /*16b20*/  MUFU.EX2 R118, R4 ;  /* 0x0000000400767308 */ /* 0x0003e40000000800 */
[--C-:B-1----:R-:W-:Y:S08]  /*16b30*/  FFMA.FTZ R4, R168, c[0x0][0x23c], -R39.reuse ;  /* 0x00008f00a8047a23 */ /* 0x102ff00000010827 */
[----:B------:R1:W2:Y:S02]  /*16b40*/  MUFU.EX2 R7, R4 ;  /* 0x0000000400077308 */ /* 0x0002a40000000800 */
[C---:B-1----:R-:W-:Y:S01]  /*16b50*/  FMUL.FTZ R4, R2.reuse, R136 ;  /* 0x0000008802047220 */ /* 0x042fe20000410000 */
[----:B-----5:R-:W-:Y:S01]  /*16b60*/  MOV R136, R5 ;  /* 0x0000000500887202 */ /* 0x020fe20000000f00 */
[----:B------:R-:W-:Y:S01]  /*16b70*/  FMUL.FTZ R5, R2, R137 ;  /* 0x0000008902057220 */ /* 0x000fe20000410000 */
[----:B--2---:R-:W-:Y:S01]  /*16b80*/  MOV R137, R7 ;  /* 0x0000000700897202 */ /* 0x004fe20000000f00 */
[----:B------:R-:W-:Y:S07]  /*16b90*/  FMUL.FTZ R7, R0, R139 ;  /* 0x0000008b00077220 */ /* 0x000fee0000410000 */
[C---:B------:R-:W-:Y:S07]  /*16ba0*/  HMMA.16816.F32 R4, R40.reuse, R12, R4 ;  /* 0x0000000c2804723c */ /* 0x040fee0000001804 */
[--C-:B------:R-:W-:Y:S01]  /*16bb0*/  FFMA.FTZ R12, R24, c[0x0][0x23c], -R39.reuse ;  /* 0x00008f00180c7a23 */ /* 0x100fe20000010827 */
[C---:B------:R-:W-:Y:S03]  /*16bc0*/  HMMA.16816.F32 R8, R40.reuse, R14, R8 ;  /* 0x0000000e2808723c */ /* 0x040fe60000001808 */
[----:B------:R1:W-:Y:S01]  /*16bd0*/  MUFU.EX2 R142, R12 ;  /* 0x0000000c008e7308 */ /* 0x0003e20000000800 */
[----:B------:R-:W-:Y:S01]  /*16be0*/  FMUL.FTZ R13, R2, R145 ;  /* 0x00000091020d7220 */ /* 0x000fe20000410000 */
[----:B------:R-:W-:Y:S01]  /*16bf0*/  MOV R145, R16 ;  /* 0x0000001000917202 */ /* 0x000fe20000000f00 */
[--C-:B------:R-:W-:Y:S02]  /*16c00*/  FFMA.FTZ R16, R25, c[0x0][0x23c], -R39.reuse ;  /* 0x00008f0019107a23 */ /* 0x100fe40000010827 */
[C---:B------:R-:W-:Y:S01]  /*16c10*/  FMUL.FTZ R14, R0.reuse, R146 ;  /* 0x00000092000e7220 */ /* 0x040fe20000410000 */
[----:B------:R-:W-:Y:S03]  /*16c20*/  MOV R146, R177 ;  /* 0x000000b100927202 */ /* 0x000fe60000000f00 */
[----:B------:R-:W-:Y:S01]  /*16c30*/  FMUL.FTZ R15, R0, R147 ;  /* 0x00000093000f7220 */ /* 0x000fe20000410000 */
[----:B------:R-:W-:Y:S01]  /*16c40*/  MOV R147, R178 ;  /* 0x000000b200937202 */ /* 0x000fe20000000f00 */
[--C-:B------:R-:W-:Y:S02]  /*16c50*/  FFMA.FTZ R24, R27, c[0x0][0x23c], -R60.reuse ;  /* 0x00008f001b187a23 */ /* 0x100fe4000001083c */
[----:B------:R-:W-:Y:S02]  /*16c60*/  FMUL.FTZ R25, R2, R157 ;  /* 0x0000009d02197220 */ /* 0x000fe40000410000 */
[----:B------:R2:W-:Y:S01]  /*16c70*/  MUFU.EX2 R139, R24 ;  /* 0x00000018008b7308 */ /* 0x0005e20000000800 */
[----:B------:R-:W-:Y:S02]  /*16c80*/  FMUL.FTZ R27, R0, R159 ;  /* 0x0000009f001b7220 */ /* 0x000fe40000410000 */
[----:B-1----:R-:W-:Y:S07]  /*16c90*/  FMUL.FTZ R12, R2, R144 ;  /* 0x00000090020c7220 */ /* 0x002fee0000410000 */
[----:B------:R1:W3:Y:S01]  /*16ca0*/  MUFU.EX2 R144, R16 ;  /* 0x0000001000907308 */ /* 0x0002e20000000800 */
[C---:B------:R-:W-:Y:S07]  /*16cb0*/  HMMA.16816.F32 R12, R40.reuse, R20, R12 ;  /* 0x00000014280c723c */ /* 0x040fee000000180c */
[--C-:B------:R-:W-:Y:S02]  /*16cc0*/  FFMA.FTZ R20, R26, c[0x0][0x23c], -R60.reuse ;  /* 0x00008f001a147a23 */ /* 0x100fe4000001083c */
[----:B------:R-:W-:Y:S02]  /*16cd0*/  FMUL.FTZ R21, R2, R153 ;  /* 0x0000009902157220 */ /* 0x000fe40000410000 */
[----:B------:R4:W-:Y:S01]  /*16ce0*/  MUFU.EX2 R143, R20 ;  /* 0x00000014008f7308 */ /* 0x0009e20000000800 */
[--C-:B--2---:R-:W-:Y:S02]  /*16cf0*/  FFMA.FTZ R24, R185, c[0x0][0x23c], -R39.reuse ;  /* 0x00008f00b9187a23 */ /* 0x104fe40000010827 */
[----:B------:R-:W-:Y:S02]  /*16d00*/  FMUL.FTZ R26, R0, R158 ;  /* 0x0000009e001a7220 */ /* 0x000fe40000410000 */
[----:B-1----:R-:W-:Y:S01]  /*16d10*/  FMUL.FTZ R16, R2, R148 ;  /* 0x0000009402107220 */ /* 0x002fe20000410000 */
[----:B------:R-:W-:Y:S04]  /*16d20*/  MOV R148, R179 ;  /* 0x000000b300947202 */ /* 0x000fe80000000f00 */
[----:B------:R1:W2:Y:S01]  /*16d30*/  MUFU.EX2 R168, R24 ;  /* 0x0000001800a87308 */ /* 0x0002a20000000800 */
[----:B---3--:R-:W-:Y:S01]  /*16d40*/  MOV R202, R144 ;  /* 0x0000009000ca7202 */ /* 0x008fe20000000f00 */
[C---:B------:R-:W-:Y:S08]  /*16d50*/  HMMA.16816.F32 R16, R40.reuse, R22, R16 ;  /* 0x000000162810723c */ /* 0x040ff00000001810 */
[----:B------:R3:W-:Y:S01]  /*16d60*/  MUFU.EX2 R179, R61 ;  /* 0x0000003d00b37308 */ /* 0x0007e20000000800 */
[----:B------:R-:W-:Y:S03]  /*16d70*/  FMUL.FTZ R22, R0, R154 ;  /* 0x0000009a00167220 */ /* 0x000fe60000410000 */
[----:B----4-:R-:W-:Y:S02]  /*16d80*/  FMUL.FTZ R20, R2, R152 ;  /* 0x0000009802147220 */ /* 0x010fe40000410000 */
[----:B------:R-:W-:Y:S07]  /*16d90*/  FMUL.FTZ R23, R0, R155 ;  /* 0x0000009b00177220 */ /* 0x000fee0000410000 */
[C---:B------:R-:W-:Y:S03]  /*16da0*/  HMMA.16816.F32 R20, R40.reuse, R28, R20 ;  /* 0x0000001c2814723c */ /* 0x040fe60000001814 */
[C---:B-1----:R-:W-:Y:S04]  /*16db0*/  FMUL.FTZ R24, R2.reuse, R156 ;  /* 0x0000009c02187220 */ /* 0x042fe80000410000 */
[--C-:B------:R-:W-:Y:S02]  /*16dc0*/  FFMA.FTZ R28, R189, c[0x0][0x23c], -R39.reuse ;  /* 0x00008f00bd1c7a23 */ /* 0x100fe40000010827 */
[----:B------:R-:W-:Y:S01]  /*16dd0*/  FMUL.FTZ R29, R2, R161 ;  /* 0x000000a1021d7220 */ /* 0x000fe20000410000 */
[C---:B------:R-:W-:Y:S01]  /*16de0*/  HMMA.16816.F32 R24, R40.reuse, R30, R24 ;  /* 0x0000001e2818723c */ /* 0x040fe20000001818 */
[----:B------:R1:W4:Y:S02]  /*16df0*/  MUFU.EX2 R169, R28 ;  /* 0x0000001c00a97308 */ /* 0x0003240000000800 */
[--C-:B---3--:R-:W-:Y:S01]  /*16e00*/  FFMA.FTZ R61, R238, c[0x0][0x23c], -R60.reuse ;  /* 0x00008f00ee3d7a23 */ /* 0x108fe2000001083c */
[----:B------:R-:W-:Y:S03]  /*16e10*/  MOV R238, R118 ;  /* 0x0000007600ee7202 */ /* 0x000fe60000000f00 */
[C---:B------:R-:W-:Y:S02]  /*16e20*/  FMUL.FTZ R30, R0.reuse, R162 ;  /* 0x000000a2001e7220 */ /* 0x040fe40000410000 */
[----:B------:R-:W-:Y:S02]  /*16e30*/  FMUL.FTZ R31, R0, R163 ;  /* 0x000000a3001f7220 */ /* 0x000fe40000410000 */
[----:B------:R3:W-:Y:S01]  /*16e40*/  MUFU.EX2 R172, R61 ;  /* 0x0000003d00ac7308 */ /* 0x0007e20000000800 */
[----:B-1----:R-:W-:Y:S07]  /*16e50*/  FMUL.FTZ R28, R2, R160 ;  /* 0x000000a0021c7220 */ /* 0x002fee0000410000 */
[C---:B------:R-:W-:Y:S03]  /*16e60*/  HMMA.16816.F32 R28, R40.reuse, R44, R28 ;  /* 0x0000002c281c723c */ /* 0x040fe6000000181c */
[--C-:B---3--:R-:W-:Y:S01]  /*16e70*/  FFMA.FTZ R61, R244, c[0x0][0x23c], -R60.reuse ;  /* 0x00008f00f43d7a23 */ /* 0x108fe2000001083c */
[-C--:B------:R-:W-:Y:S03]  /*16e80*/  MOV R244, R145.reuse ;  /* 0x0000009100f47202 */ /* 0x080fe60000000f00 */
[----:B------:R1:W-:Y:S01]  /*16e90*/  MUFU.EX2 R164, R61 ;  /* 0x0000003d00a47308 */ /* 0x0003e20000000800 */
[----:B------:R-:W-:Y:S04]  /*16ea0*/  HMMA.16816.F32 R32, R40, R46, R32 ;  /* 0x0000002e2820723c */ /* 0x000fe80000001820 */
[--C-:B------:R-:W-:Y:S01]  /*16eb0*/  FFMA.FTZ R44, R192, c[0x0][0x23c], -R39.reuse ;  /* 0x00008f00c02c7a23 */ /* 0x100fe20000010827 */
[----:B------:R-:W-:Y:S02]  /*16ec0*/  MOV R192, R130 ;  /* 0x0000008200c07202 */ /* 0x000fe40000000f00 */
[----:B------:R-:W-:Y:S02]  /*16ed0*/  F2FP.PACK_AB R40, R140, R145 ;  /* 0x000000918c28723e */ /* 0x000fe400000000ff */
[----:B------:R3:W5:Y:S01]  /*16ee0*/  MUFU.EX2 R187, R44 ;  /* 0x0000002c00bb7308 */ /* 0x0007620000000800 */
[----:B------:R-:W-:Y:S02]  /*16ef0*/  ISETP.GT.AND P1, PT, R192, R193, PT ;  /* 0x000000c1c000720c */ /* 0x000fe40003f24270 */
[----:B------:R-:W-:Y:S02]  /*16f00*/  F2FP.PACK_AB R41, R136, R141 ;  /* 0x0000008d8829723e */ /* 0x000fe400000000ff */
[----:B------:R-:W-:Y:S02]  /*16f10*/  F2FP.PACK_AB R42, R121, R133 ;  /* 0x00000085792a723e */ /* 0x000fe400000000ff */
[----:B------:R-:W-:Y:S07]  /*16f20*/  F2FP.PACK_AB R43, R118, R128 ;  /* 0x00000080762b723e */ /* 0x000fee00000000ff */
[C---:B------:R-:W-:Y:S03]  /*16f30*/  HMMA.16816.F32 R4, R40.reuse, R48, R4 ;  /* 0x000000302804723c */ /* 0x040fe60000001804 */
[--C-:B-1----:R-:W-:Y:S04]  /*16f40*/  FFMA.FTZ R61, R251, c[0x0][0x23c], -R39.reuse ;  /* 0x00008f00fb3d7a23 */ /* 0x102fe80000010827 */
[--C-:B------:R-:W-:Y:S01]  /*16f50*/  FFMA.FTZ R48, R194, c[0x0][0x23c], -R60.reuse ;  /* 0x00008f00c2307a23 */ /* 0x100fe2000001083c */
[C---:B------:R-:W-:Y:S01]  /*16f60*/  HMMA.16816.F32 R8, R40.reuse, R50, R8 ;  /* 0x000000322808723c */ /* 0x040fe20000001808 */
[----:B------:R1:W-:Y:S01]  /*16f70*/  MUFU.EX2 R158, R61 ;  /* 0x0000003d009e7308 */ /* 0x0003e20000000800 */
[----:B---3--:R-:W3:Y:S02]  /*16f80*/  LDSM.16.MT88.4 R44, [R213+0xa800] ;  /* 0x00a80000d52c783b */ /* 0x008ee40000004200 */
[----:B------:R-:W-:Y:S04]  /*16f90*/  MOV R194, R129 ;  /* 0x0000008100c27202 */ /* 0x000fe80000000f00 */
[C---:B------:R-:W-:Y:S03]  /*16fa0*/  HMMA.16816.F32 R12, R40.reuse, R52, R12 ;  /* 0x00000034280c723c */ /* 0x040fe6000000180c */
[----:B------:R2:W-:Y:S04]  /*16fb0*/  MUFU.EX2 R189, R48 ;  /* 0x0000003000bd7308 */ /* 0x0005e80000000800 */
[--C-:B------:R-:W-:Y:S01]  /*16fc0*/  FFMA.FTZ R52, R196, c[0x0][0x23c], -R39.reuse ;  /* 0x00008f00c4347a23 */ /* 0x100fe20000010827 */
[C---:B------:R-:W-:Y:S04]  /*16fd0*/  HMMA.16816.F32 R16, R40.reuse, R54, R16 ;  /* 0x000000362810723c */ /* 0x040fe80000001810 */
[----:B------:R-:W-:Y:S01]  /*16fe0*/  MOV R196, R132 ;  /* 0x0000008400c47202 */ /* 0x000fe20000000f00 */
[----:B------:R4:W-:Y:S03]  /*16ff0*/  MUFU.EX2 R184, R52 ;  /* 0x0000003400b87308 */ /* 0x0009e60000000800 */
[C---:B------:R-:W-:Y:S04]  /*17000*/  HMMA.16816.F32 R20, R40.reuse, R56, R20 ;  /* 0x000000382814723c */ /* 0x040fe80000001814 */
[--C-:B-1----:R-:W-:Y:S03]  /*17010*/  FFMA.FTZ R61, R68, c[0x0][0x23c], -R39.reuse ;  /* 0x00008f00443d7a23 */ /* 0x102fe60000010827 */
[--C-:B------:R-:W-:Y:S01]  /*17020*/  FFMA.FTZ R56, R198, c[0x0][0x23c], -R60.reuse ;  /* 0x00008f00c6387a23 */ /* 0x100fe2000001083c */
[----:B------:R1:W-:Y:S01]  /*17030*/  MUFU.EX2 R150, R61 ;  /* 0x0000003d00967308 */ /* 0x0003e20000000800 */
[C---:B------:R-:W-:Y:S03]  /*17040*/  HMMA.16816.F32 R24, R40.reuse, R58, R24 ;  /* 0x0000003a2818723c */ /* 0x040fe60000001818 */
[--C-:B--2---:R-:W-:Y:S01]  /*17050*/  FFMA.FTZ R48, R195, c[0x0][0x23c], -R60.reuse ;  /* 0x00008f00c3307a23 */ /* 0x104fe2000001083c */
[----:B------:R-:W-:Y:S04]  /*17060*/  MOV R198, R168 ;  /* 0x000000a800c67202 */ /* 0x000fe80000000f00 */
[C---:B---3--:R-:W-:Y:S01]  /*17070*/  HMMA.16816.F32 R28, R40.reuse, R44, R28 ;  /* 0x0000002c281c723c */ /* 0x048fe2000000181c */
[----:B------:R2:W3:Y:S03]  /*17080*/  MUFU.EX2 R185, R48 ;  /* 0x0000003000b97308 */ /* 0x0004e60000000800 */
[--C-:B----4-:R-:W-:Y:S01]  /*17090*/  FFMA.FTZ R52, R197, c[0x0][0x23c], -R39.reuse ;  /* 0x00008f00c5347a23 */ /* 0x110fe20000010827 */
[----:B------:R-:W-:Y:S02]  /*170a0*/  MOV R197, R169 ;  /* 0x000000a900c57202 */ /* 0x000fe40000000f00 */
[--C-:B------:R-:W-:Y:S01]  /*170b0*/  FFMA.FTZ R44, R199, c[0x0][0x23c], -R60.reuse ;  /* 0x00008f00c72c7a23 */ /* 0x100fe2000001083c */
[----:B------:R-:W-:Y:S03]  /*170c0*/  HMMA.16816.F32 R32, R40, R46, R32 ;  /* 0x0000002e2820723c */ /* 0x000fe60000001820 */
[----:B------:R4:W3:Y:S01]  /*170d0*/  MUFU.EX2 R183, R52 ;  /* 0x0000003400b77308 */ /* 0x0008e20000000800 */
[----:B------:R-:W-:Y:S02]  /*170e0*/  MOV R199, R139 ;  /* 0x0000008b00c77202 */ /* 0x000fe40000000f00 */
[----:B------:R-:W-:Y:S01]  /*170f0*/  MOV R139, R176 ;  /* 0x000000b0008b7202 */ /* 0x000fe20000000f00 */
[--C-:B-1----:R-:W-:Y:S01]  /*17100*/  FFMA.FTZ R61, R75, c[0x0][0x23c], -R60.reuse ;  /* 0x00008f004b3d7a23 */ /* 0x102fe2000001083c */
[----:B------:R-:W-:Y:S04]  /*17110*/  F2FP.PACK_AB R40, R137, R122 ;  /* 0x0000007a8928723e */ /* 0x000fe800000000ff */
[----:B------:R-:W-:Y:S01]  /*17120*/  F2FP.PACK_AB R41, R138, R126 ;  /* 0x0000007e8a29723e */ /* 0x000fe200000000ff */
[----:B------:R1:W-:Y:S01]  /*17130*/  MUFU.EX2 R182, R56 ;  /* 0x0000003800b67308 */ /* 0x0003e20000000800 */
[----:B------:R-:W-:Y:S02]  /*17140*/  F2FP.PACK_AB R42, R144, R142 ;  /* 0x0000008e902a723e */ /* 0x000fe400000000ff */
[----:B------:R-:W-:Y:S01]  /*17150*/  F2FP.PACK_AB R43, R199, R143 ;  /* 0x0000008fc72b723e */ /* 0x000fe200000000ff */
[----:B--2---:R-:W2:Y:S01]  /*17160*/  LDSM.16.MT88.4 R48, [R135+0xb000] ;  /* 0x00b000008730783b */ /* 0x004ea20000004200 */
[----:B------:R-:W-:Y:S05]  /*17170*/  MOV R195, R139 ;  /* 0x0000008b00c37202 */ /* 0x000fea0000000f00 */
[----:B------:R3:W2:Y:S02]  /*17180*/  MUFU.EX2 R177, R44 ;  /* 0x0000002c00b17308 */ /* 0x0006a40000000800 */
[----:B----4-:R-:W4:Y:S08]  /*17190*/  LDSM.16.MT88.4 R52, [R214+0xb000] ;  /* 0x00b00000d634783b */ /* 0x010f300000004200 */
[----:B------:R2:W-:Y:S01]  /*171a0*/  MUFU.EX2 R144, R61 ;  /* 0x0000003d00907308 */ /* 0x0005e20000000800 */
[----:B-1----:R-:W1:Y:S08]  /*171b0*/  LDSM.16.MT88.4 R56, [R212+0xb000] ;  /* 0x00b00000d438783b */ /* 0x002e700000004200 */
[----:B---3--:R-:W3:Y:S01]  /*171c0*/  LDSM.16.MT88.4 R44, [R213+0xb000] ;  /* 0x00b00000d52c783b */ /* 0x008ee20000004200 */
[C---:B--2---:R-:W-:Y:S03]  /*171d0*/  HMMA.16816.F32 R4, R40.reuse, R48, R4 ;  /* 0x000000302804723c */ /* 0x044fe60000001804 */
[--C-:B------:R-:W-:Y:S04]  /*171e0*/  FFMA.FTZ R61, R82, c[0x0][0x23c], -R60.reuse ;  /* 0x00008f00523d7a23 */ /* 0x100fe8000001083c */
[--C-:B------:R-:W-:Y:S01]  /*171f0*/  FFMA.FTZ R48, R200, c[0x0][0x23c], -R39.reuse ;  /* 0x00008f00c8307a23 */ /* 0x100fe20000010827 */
[C---:B------:R-:W-:Y:S03]  /*17200*/  HMMA.16816.F32 R8, R40.reuse, R50, R8 ;  /* 0x000000322808723c */ /* 0x040fe60000001808 */
[----:B------:R2:W2:Y:S01]  /*17210*/  MUFU.EX2 R178, R48 ;  /* 0x0000003000b27308 */ /* 0x0004a20000000800 */
        /* <DEDUP_REMOVED lines=11> */
[----:B------:R1:W2:Y:S03]  /*172d0*/  MUFU.EX2 R176, R48 ;  /* 0x0000003000b07308 */ /* 0x0002a60000000800 */
[----:B------:R-:W-:Y:S04]  /*172e0*/  MOV R209, R126 ;  /* 0x0000007e00d17202 */ /* 0x000fe80000000f00 */
[C---:B---3--:R-:W-:Y:S03]  /*172f0*/  HMMA.16816.F32 R28, R40.reuse, R44, R28 ;  /* 0x0000002c281c723c */ /* 0x048fe6000000181c */
[----:B------:R3:W-:Y:S01]  /*17300*/  MUFU.EX2 R173, R56 ;  /* 0x0000003800ad7308 */ /* 0x0007e20000000800 */
[--C-:B----4-:R-:W-:Y:S01]  /*17310*/  FFMA.FTZ R52, R203, c[0x0][0x23c], -R39.reuse ;  /* 0x00008f00cb347a23 */ /* 0x110fe20000010827 */
[----:B------:R-:W-:Y:S02]  /*17320*/  MOV R203, R137 ;  /* 0x0000008900cb7202 */ /* 0x000fe40000000f00 */
[--C-:B------:R-:W-:Y:S01]  /*17330*/  FFMA.FTZ R44, R210, c[0x0][0x23c], -R60.reuse ;  /* 0x00008f00d22c7a23 */ /* 0x100fe2000001083c */
[----:B------:R-:W-:Y:S04]  /*17340*/  HMMA.16816.F32 R32, R40, R46, R32 ;  /* 0x0000002e2820723c */ /* 0x000fe80000001820 */
[----:B------:R-:W-:Y:S01]  /*17350*/  MOV R210, R122 ;  /* 0x0000007a00d27202 */ /* 0x000fe20000000f00 */
[----:B------:R4:W2:Y:S02]  /*17360*/  MUFU.EX2 R174, R52 ;  /* 0x0000003400ae7308 */ /* 0x0008a40000000800 */
[----:B------:R-:W-:Y:S01]  /*17370*/  F2FP.PACK_AB R40, R197, R198 ;  /* 0x000000c6c528723e */ /* 0x000fe200000000ff */
[----:B-1----:R-:W1:Y:S01]  /*17380*/  LDSM.16.MT88.4 R48, [R135+0xb800] ;  /* 0x00b800008730783b */ /* 0x002e620000004200 */
[----:B------:R-:W-:Y:S03]  /*17390*/  F2FP.PACK_AB R41, R190, R207 ;  /* 0x000000cfbe29723e */ /* 0x000fe600000000ff */
[----:B-----5:R-:W-:Y:S03]  /*173a0*/  F2FP.PACK_AB R42, R191, R187 ;  /* 0x000000bbbf2a723e */ /* 0x020fe600000000ff */
[----:B------:R5:W1:Y:S01]  /*173b0*/  MUFU.EX2 R171, R44 ;  /* 0x0000002c00ab7308 */ /* 0x000a620000000800 */
[----:B------:R-:W-:Y:S01]  /*173c0*/  F2FP.PACK_AB R43, R185, R189 ;  /* 0x000000bdb92b723e */ /* 0x000fe200000000ff */
[----:B---3--:R-:W-:Y:S08]  /*173d0*/  LDSM.16.MT88.4 R56, [R212+0xb800] ;  /* 0x00b80000d438783b */ /* 0x008ff00000004200 */
[----:B----4-:R-:W3:Y:S08]  /*173e0*/  LDSM.16.MT88.4 R52, [R214+0xb800] ;  /* 0x00b80000d634783b */ /* 0x010ef00000004200 */
[----:B-----5:R-:W4:Y:S01]  /*173f0*/  LDSM.16.MT88.4 R44, [R213+0xb800] ;  /* 0x00b80000d52c783b */ /* 0x020f220000004200 */
[C---:B-1----:R-:W-:Y:S07]  /*17400*/  HMMA.16816.F32 R4, R40.reuse, R48, R4 ;  /* 0x000000302804723c */ /* 0x042fee0000001804 */
[--C-:B------:R-:W-:Y:S01]  /*17410*/  FFMA.FTZ R48, R239, c[0x0][0x23c], -R39.reuse ;  /* 0x00008f00ef307a23 */ /* 0x100fe20000010827 */
[C---:B------:R-:W-:Y:S03]  /*17420*/  HMMA.16816.F32 R8, R40.reuse, R50, R8 ;  /* 0x000000322808723c */ /* 0x040fe60000001808 */
[----:B------:R1:W-:Y:S01]  /*17430*/  MUFU.EX2 R170, R48 ;  /* 0x0000003000aa7308 */ /* 0x0003e20000000800 */
[----:B------:R-:W-:Y:S04]  /*17440*/  MOV R239, R121 ;  /* 0x0000007900ef7202 */ /* 0x000fe80000000f00 */
[C---:B---3--:R-:W-:Y:S07]  /*17450*/  HMMA.16816.F32 R12, R40.reuse, R52, R12 ;  /* 0x00000034280c723c */ /* 0x048fee000000180c */
[--C-:B------:R-:W-:Y:S01]  /*17460*/  FFMA.FTZ R52, R240, c[0x0][0x23c], -R60.reuse ;  /* 0x00008f00f0347a23 */ /* 0x100fe2000001083c */
[C---:B------:R-:W-:Y:S03]  /*17470*/  HMMA.16816.F32 R16, R40.reuse, R54, R16 ;  /* 0x000000362810723c */ /* 0x040fe60000001810 */
[----:B------:R3:W-:Y:S01]  /*17480*/  MUFU.EX2 R168, R52 ;  /* 0x0000003400a87308 */ /* 0x0007e20000000800 */
[----:B------:R-:W-:Y:S01]  /*17490*/  MOV R240, R133 ;  /* 0x0000008500f07202 */ /* 0x000fe20000000f00 */
[--C-:B-1----:R-:W-:Y:S03]  /*174a0*/  FFMA.FTZ R48, R211, c[0x0][0x23c], -R39.reuse ;  /* 0x00008f00d3307a23 */ /* 0x102fe60000010827 */
[C---:B------:R-:W-:Y:S04]  /*174b0*/  HMMA.16816.F32 R20, R40.reuse, R56, R20 ;  /* 0x000000382814723c */ /* 0x040fe80000001814 */
[----:B------:R-:W-:Y:S01]  /*174c0*/  MOV R211, R128 ;  /* 0x0000008000d37202 */ /* 0x000fe20000000f00 */
[----:B------:R1:W5:Y:S02]  /*174d0*/  MUFU.EX2 R169, R48 ;  /* 0x0000003000a97308 */ /* 0x0003640000000800 */
[--C-:B------:R-:W-:Y:S01]  /*174e0*/  FFMA.FTZ R56, R242, c[0x0][0x23c], -R39.reuse ;  /* 0x00008f00f2387a23 */ /* 0x100fe20000010827 */
[C---:B------:R-:W-:Y:S04]  /*174f0*/  HMMA.16816.F32 R24, R40.reuse, R58, R24 ;  /* 0x0000003a2818723c */ /* 0x040fe80000001818 */
[----:B------:R-:W-:Y:S03]  /*17500*/  MOV R242, R140 ;  /* 0x0000008c00f27202 */ /* 0x000fe60000000f00 */
[----:B------:R5:W-:Y:S01]  /*17510*/  MUFU.EX2 R166, R56 ;  /* 0x0000003800a67308 */ /* 0x000be20000000800 */
[C---:B----4-:R-:W-:Y:S04]  /*17520*/  HMMA.16816.F32 R28, R40.reuse, R44, R28 ;  /* 0x0000002c281c723c */ /* 0x050fe8000000181c */
[--C-:B---3--:R-:W-:Y:S01]  /*17530*/  FFMA.FTZ R52, R241, c[0x0][0x23c], -R60.reuse ;  /* 0x00008f00f1347a23 */ /* 0x108fe2000001083c */
[----:B------:R-:W-:Y:S02]  /*17540*/  MOV R241, R136 ;  /* 0x0000008800f17202 */ /* 0x000fe40000000f00 */
[--C-:B------:R-:W-:Y:S01]  /*17550*/  FFMA.FTZ R44, R243, c[0x0][0x23c], -R39.reuse ;  /* 0x00008f00f32c7a23 */ /* 0x100fe20000010827 */
[----:B------:R-:W-:Y:S01]  /*17560*/  HMMA.16816.F32 R32, R40, R46, R32 ;  /* 0x0000002e2820723c */ /* 0x000fe20000001820 */
[----:B------:R3:W4:Y:S03]  /*17570*/  MUFU.EX2 R167, R52 ;  /* 0x0000003400a77308 */ /* 0x0007260000000800 */
[----:B------:R-:W-:Y:S01]  /*17580*/  MOV R243, R141 ;  /* 0x0000008d00f37202 */ /* 0x000fe20000000f00 */
[----:B-1----:R-:W1:Y:S02]  /*17590*/  LDSM.16.MT88.4 R48, [R135+0xc000] ;  /* 0x00c000008730783b */ /* 0x002e640000004200 */
[----:B------:R-:W-:Y:S02]  /*175a0*/  F2FP.PACK_AB R40, R183, R184 ;  /* 0x000000b8b728723e */ /* 0x000fe400000000ff */
[----:B------:R-:W-:Y:S02]  /*175b0*/  F2FP.PACK_AB R41, R177, R182 ;  /* 0x000000b6b129723e */ /* 0x000fe400000000ff */
[----:B------:R4:W-:Y:S01]  /*175c0*/  MUFU.EX2 R165, R44 ;  /* 0x0000002c00a57308 */ /* 0x0009e20000000800 */
[----:B------:R-:W-:Y:S02]  /*175d0*/  F2FP.PACK_AB R42, R178, R179 ;  /* 0x000000b3b22a723e */ /* 0x000fe400000000ff */
[----:B--2---:R-:W-:Y:S01]  /*175e0*/  F2FP.PACK_AB R43, R175, R176 ;  /* 0x000000b0af2b723e */ /* 0x004fe200000000ff */
[----:B-----5:R-:W-:Y:S06]  /*175f0*/  LDSM.16.MT88.4 R56, [R212+0xc000] ;  /* 0x00c00000d438783b */ /* 0x020fec0000004200 */
[----:B------:R-:W-:Y:S02]  /*17600*/  MUFU.EX2 R136, R61 ;  /* 0x0000003d00887308 */ /* 0x000fe40000000800 */
[----:B---3--:R-:W2:Y:S08]  /*17610*/  LDSM.16.MT88.4 R52, [R214+0xc000] ;  /* 0x00c00000d634783b */ /* 0x008eb00000004200 */
[----:B----4-:R-:W3:Y:S01]  /*17620*/  LDSM.16.MT88.4 R44, [R213+0xc000] ;  /* 0x00c00000d52c783b */ /* 0x010ee20000004200 */
[C---:B-1----:R-:W-:Y:S07]  /*17630*/  HMMA.16816.F32 R4, R40.reuse, R48, R4 ;  /* 0x000000302804723c */ /* 0x042fee0000001804 */
[--C-:B------:R-:W-:Y:S01]  /*17640*/  FFMA.FTZ R48, R245, c[0x0][0x23c], -R60.reuse ;  /* 0x00008f00f5307a23 */ /* 0x100fe2000001083c */
[C---:B------:R-:W-:Y:S03]  /*17650*/  HMMA.16816.F32 R8, R40.reuse, R50, R8 ;  /* 0x000000322808723c */ /* 0x040fe60000001808 */
[----:B------:R1:W-:Y:S01]  /*17660*/  MUFU.EX2 R163, R48 ;  /* 0x0000003000a37308 */ /* 0x0003e20000000800 */
[----:B------:R-:W-:Y:S04]  /*17670*/  MOV R245, R146 ;  /* 0x0000009200f57202 */ /* 0x000fe80000000f00 */
[C---:B--2---:R-:W-:Y:S07]  /*17680*/  HMMA.16816.F32 R12, R40.reuse, R52, R12 ;  /* 0x00000034280c723c */ /* 0x044fee000000180c */
[--C-:B------:R-:W-:Y:S01]  /*17690*/  FFMA.FTZ R52, R247, c[0x0][0x23c], -R39.reuse ;  /* 0x00008f00f7347a23 */ /* 0x100fe20000010827 */
[C---:B------:R-:W-:Y:S03]  /*176a0*/  HMMA.16816.F32 R16, R40.reuse, R54, R16 ;  /* 0x000000362810723c */ /* 0x040fe60000001810 */
[----:B------:R2:W-:Y:S01]  /*176b0*/  MUFU.EX2 R161, R52 ;  /* 0x0000003400a17308 */ /* 0x0005e20000000800 */
[----:B------:R-:W-:Y:S01]  /*176c0*/  MOV R247, R148 ;  /* 0x0000009400f77202 */ /* 0x000fe20000000f00 */
[--C-:B-1----:R-:W-:Y:S03]  /*176d0*/  FFMA.FTZ R48, R246, c[0x0][0x23c], -R39.reuse ;  /* 0x00008f00f6307a23 */ /* 0x102fe60000010827 */
[C---:B------:R-:W-:Y:S04]  /*176e0*/  HMMA.16816.F32 R20, R40.reuse, R56, R20 ;  /* 0x000000382814723c */ /* 0x040fe80000001814 */
[----:B------:R-:W-:Y:S01]  /*176f0*/  MOV R246, R147 ;  /* 0x0000009300f67202 */ /* 0x000fe20000000f00 */
[----:B------:R1:W-:Y:S02]  /*17700*/  MUFU.EX2 R162, R48 ;  /* 0x0000003000a27308 */ /* 0x0003e40000000800 */
[--C-:B------:R-:W-:Y:S01]  /*17710*/  FFMA.FTZ R56, R249, c[0x0][0x23c], -R60.reuse ;  /* 0x00008f00f9387a23 */ /* 0x100fe2000001083c */
[C---:B------:R-:W-:Y:S07]  /*17720*/  HMMA.16816.F32 R24, R40.reuse, R58, R24 ;  /* 0x0000003a2818723c */ /* 0x040fee0000001818 */
[----:B------:R4:W-:Y:S01]  /*17730*/  MUFU.EX2 R160, R56 ;  /* 0x0000003800a07308 */ /* 0x0009e20000000800 */
[C---:B---3--:R-:W-:Y:S04]  /*17740*/  HMMA.16816.F32 R28, R40.reuse, R44, R28 ;  /* 0x0000002c281c723c */ /* 0x048fe8000000181c */
[--C-:B--2---:R-:W-:Y:S02]  /*17750*/  FFMA.FTZ R52, R248, c[0x0][0x23c], -R60.reuse ;  /* 0x00008f00f8347a23 */ /* 0x104fe4000001083c */
[----:B------:R-:W2:Y:S01]  /*17760*/  LDL.LU R248, [R1+0x20] ;  /* 0x0000200001f87983 */ /* 0x000ea20000300800 */
[--C-:B------:R-:W-:Y:S01]  /*17770*/  FFMA.FTZ R44, R250, c[0x0][0x23c], -R39.reuse ;  /* 0x00008f00fa2c7a23 */ /* 0x100fe20000010827 */
[----:B------:R-:W-:Y:S01]  /*17780*/  HMMA.16816.F32 R32, R40, R46, R32 ;  /* 0x0000002e2820723c */ /* 0x000fe20000001820 */
[----:B------:R3:W5:Y:S01]  /*17790*/  MUFU.EX2 R159, R52 ;  /* 0x00000034009f7308 */ /* 0x0007620000000800 */
[----:B------:R-:W2:Y:S04]  /*177a0*/  LDL.LU R249, [R1+0x1c] ;  /* 0x00001c0001f97983 */ /* 0x000ea80000300800 */
[----:B-1----:R-:W1:Y:S01]  /*177b0*/  LDSM.16.MT88.4 R48, [R135+0xc800] ;  /* 0x00c800008730783b */ /* 0x002e620000004200 */
[----:B------:R-:W-:Y:S02]  /*177c0*/  F2FP.PACK_AB R40, R173, R174 ;  /* 0x000000aead28723e */ /* 0x000fe400000000ff */
[----:B------:R-:W-:Y:S02]  /*177d0*/  F2FP.PACK_AB R41, R172, R171 ;  /* 0x000000abac29723e */ /* 0x000fe400000000ff */
[----:B------:R5:W1:Y:S01]  /*177e0*/  MUFU.EX2 R157, R44 ;  /* 0x0000002c009d7308 */ /* 0x000a620000000800 */
[----:B------:R-:W-:Y:S02]  /*177f0*/  F2FP.PACK_AB R42, R169, R170 ;  /* 0x000000aaa92a723e */ /* 0x000fe400000000ff */
[----:B------:R-:W-:Y:S01]  /*17800*/  F2FP.PACK_AB R43, R167, R168 ;  /* 0x000000a8a72b723e */ /* 0x000fe200000000ff */
[----:B----4-:R-:W-:Y:S08]  /*17810*/  LDSM.16.MT88.4 R56, [R212+0xc800] ;  /* 0x00c80000d438783b */ /* 0x010ff00000004200 */
[----:B---3--:R-:W3:Y:S08]  /*17820*/  LDSM.16.MT88.4 R52, [R214+0xc800] ;  /* 0x00c80000d634783b */ /* 0x008ef00000004200 */
[----:B-----5:R-:W4:Y:S01]  /*17830*/  LDSM.16.MT88.4 R44, [R213+0xc800] ;  /* 0x00c80000d52c783b */ /* 0x020f220000004200 */
[C---:B-1----:R-:W-:Y:S07]  /*17840*/  HMMA.16816.F32 R4, R40.reuse, R48, R4 ;  /* 0x000000302804723c */ /* 0x042fee0000001804 */
[--C-:B------:R-:W-:Y:S01]  /*17850*/  FFMA.FTZ R48, R252, c[0x0][0x23c], -R60.reuse ;  /* 0x00008f00fc307a23 */ /* 0x100fe2000001083c */
[C---:B------:R-:W-:Y:S03]  /*17860*/  HMMA.16816.F32 R8, R40.reuse, R50, R8 ;  /* 0x000000322808723c */ /* 0x040fe60000001808 */
[----:B------:R1:W-:Y:S05]  /*17870*/  MUFU.EX2 R154, R48 ;  /* 0x00000030009a7308 */ /* 0x0003ea0000000800 */
[C---:B---3--:R-:W-:Y:S07]  /*17880*/  HMMA.16816.F32 R12, R40.reuse, R52, R12 ;  /* 0x00000034280c723c */ /* 0x048fee000000180c */
[--C-:B------:R-:W-:Y:S01]  /*17890*/  FFMA.FTZ R52, R64, c[0x0][0x23c], -R39.reuse ;  /* 0x00008f0040347a23 */ /* 0x100fe20000010827 */
[C---:B------:R-:W-:Y:S03]  /*178a0*/  HMMA.16816.F32 R16, R40.reuse, R54, R16 ;  /* 0x000000362810723c */ /* 0x040fe60000001810 */
[----:B------:R3:W-:Y:S05]  /*178b0*/  MUFU.EX2 R155, R52 ;  /* 0x00000034009b7308 */ /* 0x0007ea0000000800 */
[C---:B------:R-:W-:Y:S04]  /*178c0*/  HMMA.16816.F32 R20, R40.reuse, R56, R20 ;  /* 0x000000382814723c */ /* 0x040fe80000001814 */
[--C-:B-1----:R-:W-:Y:S03]  /*178d0*/  FFMA.FTZ R48, R63, c[0x0][0x23c], -R60.reuse ;  /* 0x00008f003f307a23 */ /* 0x102fe6000001083c */
[--C-:B------:R-:W-:Y:S01]  /*178e0*/  FFMA.FTZ R56, R66, c[0x0][0x23c], -R60.reuse ;  /* 0x00008f0042387a23 */ /* 0x100fe2000001083c */
[C---:B------:R-:W-:Y:S01]  /*178f0*/  HMMA.16816.F32 R24, R40.reuse, R58, R24 ;  /* 0x0000003a2818723c */ /* 0x040fe20000001818 */
[----:B------:R1:W5:Y:S07]  /*17900*/  MUFU.EX2 R156, R48 ;  /* 0x00000030009c7308 */ /* 0x00036e0000000800 */
[C---:B----4-:R-:W-:Y:S03]  /*17910*/  HMMA.16816.F32 R28, R40.reuse, R44, R28 ;  /* 0x0000002c281c723c */ /* 0x050fe6000000181c */
[----:B------:R4:W-:Y:S01]  /*17920*/  MUFU.EX2 R152, R56 ;  /* 0x0000003800987308 */ /* 0x0009e20000000800 */
[--C-:B---3--:R-:W-:Y:S03]  /*17930*/  FFMA.FTZ R52, R65, c[0x0][0x23c], -R39.reuse ;  /* 0x00008f0041347a23 */ /* 0x108fe60000010827 */
[--C-:B------:R-:W-:Y:S01]  /*17940*/  FFMA.FTZ R44, R67, c[0x0][0x23c], -R60.reuse ;  /* 0x00008f00432c7a23 */ /* 0x100fe2000001083c */
[----:B------:R-:W-:Y:S05]  /*17950*/  HMMA.16816.F32 R32, R40, R46, R32 ;  /* 0x0000002e2820723c */ /* 0x000fea0000001820 */
[----:B------:R3:W-:Y:S02]  /*17960*/  MUFU.EX2 R153, R52 ;  /* 0x0000003400997308 */ /* 0x0007e40000000800 */
[----:B------:R-:W-:Y:S01]  /*17970*/  F2FP.PACK_AB R43, R160, R159 ;  /* 0x0000009fa02b723e */ /* 0x000fe200000000ff */
[----:B-1----:R-:W1:Y:S01]  /*17980*/  LDSM.16.MT88.4 R48, [R135+0xd000] ;  /* 0x00d000008730783b */ /* 0x002e620000004200 */
[----:B------:R-:W-:Y:S03]  /*17990*/  F2FP.PACK_AB R40, R165, R166 ;  /* 0x000000a6a528723e */ /* 0x000fe600000000ff */
[----:B------:R-:W-:Y:S03]  /*179a0*/  F2FP.PACK_AB R41, R163, R164 ;  /* 0x000000a4a329723e */ /* 0x000fe600000000ff */
[----:B------:R5:W1:Y:S01]  /*179b0*/  MUFU.EX2 R149, R44 ;  /* 0x0000002c00957308 */ /* 0x000a620000000800 */
[----:B------:R-:W-:Y:S01]  /*179c0*/  F2FP.PACK_AB R42, R161, R162 ;  /* 0x000000a2a12a723e */ /* 0x000fe200000000ff */
[----:B----4-:R-:W-:Y:S08]  /*179d0*/  LDSM.16.MT88.4 R56, [R212+0xd000] ;  /* 0x00d00000d438783b */ /* 0x010ff00000004200 */
[----:B---3--:R-:W3:Y:S08]  /*179e0*/  LDSM.16.MT88.4 R52, [R214+0xd000] ;  /* 0x00d00000d634783b */ /* 0x008ef00000004200 */
[----:B-----5:R-:W4:Y:S01]  /*179f0*/  LDSM.16.MT88.4 R44, [R213+0xd000] ;  /* 0x00d00000d52c783b */ /* 0x020f220000004200 */
[C---:B-1----:R-:W-:Y:S07]  /*17a00*/  HMMA.16816.F32 R4, R40.reuse, R48, R4 ;  /* 0x000000302804723c */ /* 0x042fee0000001804 */
[--C-:B------:R-:W-:Y:S01]  /*17a10*/  FFMA.FTZ R48, R69, c[0x0][0x23c], -R39.reuse ;  /* 0x00008f0045307a23 */ /* 0x100fe20000010827 */
[C---:B------:R-:W-:Y:S03]  /*17a20*/  HMMA.16816.F32 R8, R40.reuse, R50, R8 ;  /* 0x000000322808723c */ /* 0x040fe60000001808 */
[----:B------:R1:W5:Y:S05]  /*17a30*/  MUFU.EX2 R151, R48 ;  /* 0x0000003000977308 */ /* 0x00036a0000000800 */
[C---:B---3--:R-:W-:Y:S07]  /*17a40*/  HMMA.16816.F32 R12, R40.reuse, R52, R12 ;  /* 0x00000034280c723c */ /* 0x048fee000000180c */
[--C-:B------:R-:W-:Y:S01]  /*17a50*/  FFMA.FTZ R52, R71, c[0x0][0x23c], -R60.reuse ;  /* 0x00008f0047347a23 */ /* 0x100fe2000001083c */
[C---:B------:R-:W-:Y:S03]  /*17a60*/  HMMA.16816.F32 R16, R40.reuse, R54, R16 ;  /* 0x000000362810723c */ /* 0x040fe60000001810 */
[----:B------:R3:W-:Y:S01]  /*17a70*/  MUFU.EX2 R148, R52 ;  /* 0x0000003400947308 */ /* 0x0007e20000000800 */
[--C-:B-1----:R-:W-:Y:S04]  /*17a80*/  FFMA.FTZ R48, R70, c[0x0][0x23c], -R60.reuse ;  /* 0x00008f0046307a23 */ /* 0x102fe8000001083c */
[C---:B------:R-:W-:Y:S05]  /*17a90*/  HMMA.16816.F32 R20, R40.reuse, R56, R20 ;  /* 0x000000382814723c */ /* 0x040fea0000001814 */
[----:B------:R1:W1:Y:S02]  /*17aa0*/  MUFU.EX2 R147, R48 ;  /* 0x0000003000937308 */ /* 0x0002640000000800 */
[--C-:B------:R-:W-:Y:S01]  /*17ab0*/  FFMA.FTZ R56, R73, c[0x0][0x23c], -R39.reuse ;  /* 0x00008f0049387a23 */ /* 0x100fe20000010827 */
[C---:B------:R-:W-:Y:S07]  /*17ac0*/  HMMA.16816.F32 R24, R40.reuse, R58, R24 ;  /* 0x0000003a2818723c */ /* 0x040fee0000001818 */
[----:B------:R5:W-:Y:S01]  /*17ad0*/  MUFU.EX2 R145, R56 ;  /* 0x0000003800917308 */ /* 0x000be20000000800 */
[C---:B----4-:R-:W-:Y:S04]  /*17ae0*/  HMMA.16816.F32 R28, R40.reuse, R44, R28 ;  /* 0x0000002c281c723c */ /* 0x050fe8000000181c */
[--C-:B---3--:R-:W-:Y:S03]  /*17af0*/  FFMA.FTZ R52, R72, c[0x0][0x23c], -R39.reuse ;  /* 0x00008f0048347a23 */ /* 0x108fe60000010827 */
[--C-:B------:R-:W-:Y:S01]  /*17b00*/  FFMA.FTZ R44, R74, c[0x0][0x23c], -R60.reuse ;  /* 0x00008f004a2c7a23 */ /* 0x100fe2000001083c */
[----:B------:R-:W-:Y:S01]  /*17b10*/  HMMA.16816.F32 R32, R40, R46, R32 ;  /* 0x0000002e2820723c */ /* 0x000fe20000001820 */
[----:B------:R3:W-:Y:S01]  /*17b20*/  MUFU.EX2 R146, R52 ;  /* 0x0000003400927308 */ /* 0x0007e20000000800 */
[----:B-1----:R-:W1:Y:S05]  /*17b30*/  LDSM.16.MT88.4 R48, [R135+0xd800] ;  /* 0x00d800008730783b */ /* 0x002e6a0000004200 */
[----:B------:R-:W-:Y:S02]  /*17b40*/  F2FP.PACK_AB R40, R158, R157 ;  /* 0x0000009d9e28723e */ /* 0x000fe400000000ff */
[----:B------:R-:W-:Y:S02]  /*17b50*/  F2FP.PACK_AB R41, R156, R154 ;  /* 0x0000009a9c29723e */ /* 0x000fe400000000ff */
[----:B------:R4:W1:Y:S01]  /*17b60*/  MUFU.EX2 R143, R44 ;  /* 0x0000002c008f7308 */ /* 0x0008620000000800 */
[----:B------:R-:W-:Y:S02]  /*17b70*/  F2FP.PACK_AB R43, R149, R152 ;  /* 0x00000098952b723e */ /* 0x000fe400000000ff */
[----:B------:R-:W-:Y:S01]  /*17b80*/  F2FP.PACK_AB R42, R153, R155 ;  /* 0x0000009b992a723e */ /* 0x000fe200000000ff */
[----:B-----5:R-:W-:Y:S08]  /*17b90*/  LDSM.16.MT88.4 R56, [R212+0xd800] ;  /* 0x00d80000d438783b */ /* 0x020ff00000004200 */
[----:B---3--:R-:W3:Y:S08]  /*17ba0*/  LDSM.16.MT88.4 R52, [R214+0xd800] ;  /* 0x00d80000d634783b */ /* 0x008ef00000004200 */
[----:B----4-:R-:W4:Y:S01]  /*17bb0*/  LDSM.16.MT88.4 R44, [R213+0xd800] ;  /* 0x00d80000d52c783b */ /* 0x010f220000004200 */
[C---:B-1----:R-:W-:Y:S07]  /*17bc0*/  HMMA.16816.F32 R4, R40.reuse, R48, R4 ;  /* 0x000000302804723c */ /* 0x042fee0000001804 */
[--C-:B------:R-:W-:Y:S01]  /*17bd0*/  FFMA.FTZ R48, R76, c[0x0][0x23c], -R39.reuse ;  /* 0x00008f004c307a23 */ /* 0x100fe20000010827 */
[C---:B------:R-:W-:Y:S03]  /*17be0*/  HMMA.16816.F32 R8, R40.reuse, R50, R8 ;  /* 0x000000322808723c */ /* 0x040fe60000001808 */
[----:B------:R1:W-:Y:S05]  /*17bf0*/  MUFU.EX2 R142, R48 ;  /* 0x00000030008e7308 */ /* 0x0003ea0000000800 */
[C---:B---3--:R-:W-:Y:S07]  /*17c00*/  HMMA.16816.F32 R12, R40.reuse, R52, R12 ;  /* 0x00000034280c723c */ /* 0x048fee000000180c */
[----:B------:R-:W-:Y:S01]  /*17c10*/  FFMA.FTZ R52, R78, c[0x0][0x23c], -R60 ;  /* 0x00008f004e347a23 */ /* 0x000fe2000001083c */
[C---:B------:R-:W-:Y:S03]  /*17c20*/  HMMA.16816.F32 R16, R40.reuse, R54, R16 ;  /* 0x000000362810723c */ /* 0x040fe60000001810 */
[----:B------:R3:W-:Y:S01]  /*17c30*/  MUFU.EX2 R140, R52 ;  /* 0x00000034008c7308 */ /* 0x0007e20000000800 */
[--C-:B-1----:R-:W-:Y:S04]  /*17c40*/  FFMA.FTZ R48, R77, c[0x0][0x23c], -R39.reuse ;  /* 0x00008f004d307a23 */ /* 0x102fe80000010827 */
[C---:B------:R-:W-:Y:S04]  /*17c50*/  HMMA.16816.F32 R20, R40.reuse, R56, R20 ;  /* 0x000000382814723c */ /* 0x040fe80000001814 */
[----:B--2---:R-:W-:Y:S01]  /*17c60*/  FFMA.FTZ R61, R0, R248, R180 ;  /* 0x000000f8003d7223 */ /* 0x004fe200000100b4 */
[----:B------:R1:W2:Y:S01]  /*17c70*/  MUFU.EX2 R141, R48 ;  /* 0x00000030008d7308 */ /* 0x0002a20000000800 */
[--C-:B------:R-:W-:Y:S02]  /*17c80*/  FFMA.FTZ R0, R96, c[0x0][0x23c], -R39.reuse ;  /* 0x00008f0060007a23 */ /* 0x100fe40000010827 */
[C---:B------:R-:W-:Y:S04]  /*17c90*/  HMMA.16816.F32 R24, R40.reuse, R58, R24 ;  /* 0x0000003a2818723c */ /* 0x040fe80000001818 */
[----:B------:R-:W-:Y:S02]  /*17ca0*/  FFMA.FTZ R56, R80, c[0x0][0x23c], -R39 ;  /* 0x00008f0050387a23 */ /* 0x000fe40000010827 */
[----:B------:R-:W-:Y:S02]  /*17cb0*/  FADD.FTZ R61, R181, R61 ;  /* 0x0000003db53d7221 */ /* 0x000fe40000010000 */
[C---:B----4-:R-:W-:Y:S01]  /*17cc0*/  HMMA.16816.F32 R28, R40.reuse, R44, R28 ;  /* 0x0000002c281c723c */ /* 0x050fe2000000181c */
[----:B------:R4:W-:Y:S03]  /*17cd0*/  MUFU.EX2 R138, R56 ;  /* 0x00000038008a7308 */ /* 0x0009e60000000800 */
[----:B---3--:R-:W-:Y:S02]  /*17ce0*/  FFMA.FTZ R52, R79, c[0x0][0x23c], -R60 ;  /* 0x00008f004f347a23 */ /* 0x008fe4000001083c */
[----:B------:R-:W-:Y:S02]  /*17cf0*/  FFMA.FTZ R62, R2, R249, R62 ;  /* 0x000000f9023e7223 */ /* 0x000fe4000001003e */
[----:B------:R-:W-:Y:S03]  /*17d00*/  HMMA.16816.F32 R32, R40, R46, R32 ;  /* 0x0000002e2820723c */ /* 0x000fe60000001820 */
[----:B------:R3:W5:Y:S01]  /*17d10*/  MUFU.EX2 R139, R52 ;  /* 0x00000034008b7308 */ /* 0x0007620000000800 */
[--C-:B------:R-:W-:Y:S01]  /*17d20*/  FFMA.FTZ R44, R81, c[0x0][0x23c], -R39.reuse ;  /* 0x00008f00512c7a23 */ /* 0x100fe20000010827 */
[----:B-1----:R-:W1:Y:S01]  /*17d30*/  LDSM.16.MT88.4 R48, [R135+0xe000] ;  /* 0x00e000008730783b */ /* 0x002e620000004200 */
[--C-:B------:R-:W-:Y:S01]  /*17d40*/  FFMA.FTZ R2, R95, c[0x0][0x23c], -R60.reuse ;  /* 0x00008f005f027a23 */ /* 0x100fe2000001083c */
[----:B------:R-:W-:Y:S02]  /*17d50*/  F2FP.PACK_AB R40, R151, R150 ;  /* 0x000000969728723e */ /* 0x000fe400000000ff */
[----:B------:R-:W-:Y:S03]  /*17d60*/  F2FP.PACK_AB R41, R148, R147 ;  /* 0x000000939429723e */ /* 0x000fe600000000ff */
[----:B------:R-:W-:Y:S01]  /*17d70*/  F2FP.PACK_AB R43, R144, R143 ;  /* 0x0000008f902b723e */ /* 0x000fe200000000ff */
[----:B------:R2:W1:Y:S01]  /*17d80*/  MUFU.EX2 R137, R44 ;  /* 0x0000002c00897308 */ /* 0x0004620000000800 */
[----:B------:R-:W-:Y:S01]  /*17d90*/  F2FP.PACK_AB R42, R145, R146 ;  /* 0x00000092912a723e */ /* 0x000fe200000000ff */
[----:B----4-:R-:W-:Y:S08]  /*17da0*/  LDSM.16.MT88.4 R56, [R212+0xe000] ;  /* 0x00e00000d438783b */ /* 0x010ff00000004200 */
[----:B---3--:R-:W3:Y:S08]  /*17db0*/  LDSM.16.MT88.4 R52, [R214+0xe000] ;  /* 0x00e00000d634783b */ /* 0x008ef00000004200 */
[----:B--2---:R-:W2:Y:S01]  /*17dc0*/  LDSM.16.MT88.4 R44, [R213+0xe000] ;  /* 0x00e00000d52c783b */ /* 0x004ea20000004200 */
[C---:B-1----:R-:W-:Y:S07]  /*17dd0*/  HMMA.16816.F32 R4, R40.reuse, R48, R4 ;  /* 0x000000302804723c */ /* 0x042fee0000001804 */
[--C-:B------:R-:W-:Y:S01]  /*17de0*/  FFMA.FTZ R48, R83, c[0x0][0x23c], -R60.reuse ;  /* 0x00008f0053307a23 */ /* 0x100fe2000001083c */
[C---:B------:R-:W-:Y:S03]  /*17df0*/  HMMA.16816.F32 R8, R40.reuse, R50, R8 ;  /* 0x000000322808723c */ /* 0x040fe60000001808 */
[----:B------:R1:W4:Y:S05]  /*17e00*/  MUFU.EX2 R133, R48 ;  /* 0x0000003000857308 */ /* 0x00032a0000000800 */
        /* <DEDUP_REMOVED lines=10> */
[C---:B--2---:R-:W-:Y:S04]  /*17eb0*/  HMMA.16816.F32 R28, R40.reuse, R44, R28 ;  /* 0x0000002c281c723c */ /* 0x044fe8000000181c */
[--C-:B---3--:R-:W-:Y:S03]  /*17ec0*/  FFMA.FTZ R52, R86, c[0x0][0x23c], -R60.reuse ;  /* 0x00008f0056347a23 */ /* 0x108fe6000001083c */
[--C-:B------:R-:W-:Y:S01]  /*17ed0*/  FFMA.FTZ R44, R88, c[0x0][0x23c], -R39.reuse ;  /* 0x00008f00582c7a23 */ /* 0x100fe20000010827 */
[----:B------:R-:W-:Y:S01]  /*17ee0*/  HMMA.16816.F32 R32, R40, R46, R32 ;  /* 0x0000002e2820723c */ /* 0x000fe20000001820 */
[----:B------:R2:W3:Y:S01]  /*17ef0*/  MUFU.EX2 R130, R52 ;  /* 0x0000003400827308 */ /* 0x0004e20000000800 */
[----:B-1----:R-:W1:Y:S05]  /*17f00*/  LDSM.16.MT88.4 R48, [R135+0xe800] ;  /* 0x00e800008730783b */ /* 0x002e6a0000004200 */
[----:B------:R-:W-:Y:S02]  /*17f10*/  F2FP.PACK_AB R40, R141, R142 ;  /* 0x0000008e8d28723e */ /* 0x000fe400000000ff */
[----:B-----5:R-:W-:Y:S02]  /*17f20*/  F2FP.PACK_AB R41, R139, R140 ;  /* 0x0000008c8b29723e */ /* 0x020fe400000000ff */
[----:B------:R5:W-:Y:S01]  /*17f30*/  MUFU.EX2 R128, R44 ;  /* 0x0000002c00807308 */ /* 0x000be20000000800 */
[----:B------:R-:W-:Y:S02]  /*17f40*/  F2FP.PACK_AB R42, R137, R138 ;  /* 0x0000008a892a723e */ /* 0x000fe400000000ff */
[----:B----4-:R-:W-:Y:S01]  /*17f50*/  F2FP.PACK_AB R43, R133, R136 ;  /* 0x00000088852b723e */ /* 0x010fe200000000ff */
[----:B------:R-:W-:Y:S08]  /*17f60*/  LDSM.16.MT88.4 R56, [R212+0xe800] ;  /* 0x00e80000d438783b */ /* 0x000ff00000004200 */
[----:B--2---:R-:W2:Y:S01]  /*17f70*/  LDSM.16.MT88.4 R52, [R214+0xe800] ;  /* 0x00e80000d634783b */ /* 0x004ea20000004200 */
[--C-:B-----5:R-:W-:Y:S02]  /*17f80*/  FFMA.FTZ R44, R89, c[0x0][0x23c], -R39.reuse ;  /* 0x00008f00592c7a23 */ /* 0x120fe40000010827 */
[----:B------:R4:W-:Y:S01]  /*17f90*/  MUFU.EX2 R89, R2 ;  /* 0x0000000200597308 */ /* 0x0009e20000000800 */
[C---:B-1----:R-:W-:Y:S09]  /*17fa0*/  HMMA.16816.F32 R4, R40.reuse, R48, R4 ;  /* 0x000000302804723c */ /* 0x042ff20000001804 */
[----:B------:R1:W5:Y:S03]  /*17fb0*/  MUFU.EX2 R126, R44 ;  /* 0x0000002c007e7308 */ /* 0x0003660000000800 */
[----:B------:R-:W-:Y:S01]  /*17fc0*/  FFMA.FTZ R48, R90, c[0x0][0x23c], -R60 ;  /* 0x00008f005a307a23 */ /* 0x000fe2000001083c */
[C---:B------:R-:W-:Y:S06]  /*17fd0*/  HMMA.16816.F32 R8, R40.reuse, R50, R8 ;  /* 0x000000322808723c */ /* 0x040fec0000001808 */
[----:B------:R3:W-:Y:S01]  /*17fe0*/  MUFU.EX2 R90, R0 ;  /* 0x00000000005a7308 */ /* 0x0007e20000000800 */
[----:B----4-:R-:W-:Y:S01]  /*17ff0*/  FADD.FTZ R2, R188, R62 ;  /* 0x0000003ebc027221 */ /* 0x010fe20000010000 */
[C---:B--2---:R-:W-:Y:S08]  /*18000*/  HMMA.16816.F32 R12, R40.reuse, R52, R12 ;  /* 0x00000034280c723c */ /* 0x044ff0000000180c */
[----:B------:R2:W-:Y:S01]  /*18010*/  MUFU.EX2 R122, R48 ;  /* 0x00000030007a7308 */ /* 0x0005e20000000800 */
[----:B------:R-:W-:Y:S01]  /*18020*/  FADD.FTZ R2, R186, R2 ;  /* 0x00000002ba027221 */ /* 0x000fe20000010000 */
[----:B-1----:R-:W1:Y:S02]  /*18030*/  LDSM.16.MT88.4 R44, [R213+0xe800] ;  /* 0x00e80000d52c783b */ /* 0x002e640000004200 */
[--C-:B------:R-:W-:Y:S01]  /*18040*/  FFMA.FTZ R52, R92, c[0x0][0x23c], -R39.reuse ;  /* 0x00008f005c347a23 */ /* 0x100fe20000010827 */
[C---:B------:R-:W-:Y:S05]  /*18050*/  HMMA.16816.F32 R16, R40.reuse, R54, R16 ;  /* 0x000000362810723c */ /* 0x040fea0000001810 */
[----:B------:R4:W-:Y:S01]  /*18060*/  MUFU.EX2 R118, R52 ;  /* 0x0000003400767308 */ /* 0x0009e20000000800 */
[----:B------:R-:W-:Y:S02]  /*18070*/  FADD.FTZ R2, R246, R2 ;  /* 0x00000002f6027221 */ /* 0x000fe40000010000 */
[C---:B------:R-:W-:Y:S04]  /*18080*/  HMMA.16816.F32 R20, R40.reuse, R56, R20 ;  /* 0x000000382814723c */ /* 0x040fe80000001814 */
[--C-:B---3--:R-:W-:Y:S03]  /*18090*/  FFMA.FTZ R0, R97, c[0x0][0x23c], -R39.reuse ;  /* 0x00008f0061007a23 */ /* 0x108fe60000010827 */
[--C-:B------:R-:W-:Y:S01]  /*180a0*/  FFMA.FTZ R56, R94, c[0x0][0x23c], -R60.reuse ;  /* 0x00008f005e387a23 */ /* 0x100fe2000001083c */
[C---:B------:R-:W-:Y:S01]  /*180b0*/  HMMA.16816.F32 R24, R40.reuse, R58, R24 ;  /* 0x0000003a2818723c */ /* 0x040fe20000001818 */
[----:B------:R3:W-:Y:S03]  /*180c0*/  MUFU.EX2 R88, R0 ;  /* 0x0000000000587308 */ /* 0x0007e60000000800 */
[--C-:B--2---:R-:W-:Y:S07]  /*180d0*/  FFMA.FTZ R48, R91, c[0x0][0x23c], -R60.reuse ;  /* 0x00008f005b307a23 */ /* 0x104fee000001083c */
[----:B------:R2:W2:Y:S01]  /*180e0*/  MUFU.EX2 R121, R48 ;  /* 0x0000003000797308 */ /* 0x0004a20000000800 */
[--C-:B----4-:R-:W-:Y:S09]  /*180f0*/  FFMA.FTZ R52, R93, c[0x0][0x23c], -R39.reuse ;  /* 0x00008f005d347a23 */ /* 0x110ff20000010827 */
[----:B------:R4:W4:Y:S01]  /*18100*/  MUFU.EX2 R92, R52 ;  /* 0x00000034005c7308 */ /* 0x0009220000000800 */
[C---:B-1----:R-:W-:Y:S03]  /*18110*/  HMMA.16816.F32 R28, R40.reuse, R44, R28 ;  /* 0x0000002c281c723c */ /* 0x042fe6000000181c */
[--C-:B---3--:R-:W-:Y:S05]  /*18120*/  FFMA.FTZ R0, R98, c[0x0][0x23c], -R60.reuse ;  /* 0x00008f0062007a23 */ /* 0x108fea000001083c */
[----:B------:R-:W-:Y:S01]  /*18130*/  HMMA.16816.F32 R32, R40, R46, R32 ;  /* 0x0000002e2820723c */ /* 0x000fe20000001820 */
[----:B------:R1:W-:Y:S01]  /*18140*/  MUFU.EX2 R87, R0 ;  /* 0x0000000000577308 */ /* 0x0003e20000000800 */
[----:B------:R-:W-:Y:S05]  /*18150*/  LDSM.16.MT88.4 R44, [R213+0xf000] ;  /* 0x00f00000d52c783b */ /* 0x000fea0000004200 */
[----:B------:R-:W-:Y:S02]  /*18160*/  F2FP.PACK_AB R40, R131, R132 ;  /* 0x000000848328723e */ /* 0x000fe400000000ff */
[----:B------:R-:W-:Y:S01]  /*18170*/  F2FP.PACK_AB R41, R129, R130 ;  /* 0x000000828129723e */ /* 0x000fe200000000ff */
[----:B--2---:R-:W2:Y:S01]  /*18180*/  LDSM.16.MT88.4 R48, [R135+0xf000] ;  /* 0x00f000008730783b */ /* 0x004ea20000004200 */
[----:B------:R3:W2:Y:S01]  /*18190*/  MUFU.EX2 R91, R56 ;  /* 0x00000038005b7308 */ /* 0x0006a20000000800 */
[----:B-----5:R-:W-:Y:S02]  /*181a0*/  F2FP.PACK_AB R42, R126, R128 ;  /* 0x000000807e2a723e */ /* 0x020fe400000000ff */
[----:B------:R-:W-:Y:S04]  /*181b0*/  F2FP.PACK_AB R43, R121, R122 ;  /* 0x0000007a792b723e */ /* 0x000fe800000000ff */
[----:B----4-:R-:W4:Y:S01]  /*181c0*/  LDSM.16.MT88.4 R52, [R214+0xf000] ;  /* 0x00f00000d634783b */ /* 0x010f220000004200 */
[--C-:B-1----:R-:W-:Y:S04]  /*181d0*/  FFMA.FTZ R0, R99, c[0x0][0x23c], -R60.reuse ;  /* 0x00008f0063007a23 */ /* 0x102fe8000001083c */
[----:B------:R1:W5:Y:S03]  /*181e0*/  MUFU.EX2 R85, R0 ;  /* 0x0000000000557308 */ /* 0x0003660000000800 */
[----:B---3--:R-:W3:Y:S01]  /*181f0*/  LDSM.16.MT88.4 R56, [R212+0xf000] ;  /* 0x00f00000d438783b */ /* 0x008ee20000004200 */
[C---:B--2---:R-:W-:Y:S03]  /*18200*/  HMMA.16816.F32 R4, R40.reuse, R48, R4 ;  /* 0x000000302804723c */ /* 0x044fe60000001804 */
[--C-:B-1----:R-:W-:Y:S04]  /*18210*/  FFMA.FTZ R0, R100, c[0x0][0x23c], -R39.reuse ;  /* 0x00008f0064007a23 */ /* 0x102fe80000010827 */
[----:B------:R1:W-:Y:S01]  /*18220*/  MUFU.EX2 R86, R0 ;  /* 0x0000000000567308 */ /* 0x0003e20000000800 */
[C---:B------:R-:W-:Y:S01]  /*18230*/  HMMA.16816.F32 R8, R40.reuse, R50, R8 ;  /* 0x000000322808723c */ /* 0x040fe20000001808 */
[----:B------:R-:W2:Y:S07]  /*18240*/  LDSM.16.MT88.4 R48, [R135+0xf800] ;  /* 0x00f800008730783b */ /* 0x000eae0000004200 */
[C---:B----4-:R-:W-:Y:S08]  /*18250*/  HMMA.16816.F32 R12, R40.reuse, R52, R12 ;  /* 0x00000034280c723c */ /* 0x050ff0000000180c */
[C---:B------:R-:W-:Y:S01]  /*18260*/  HMMA.16816.F32 R16, R40.reuse, R54, R16 ;  /* 0x000000362810723c */ /* 0x040fe20000001810 */
[----:B------:R-:W4:Y:S03]  /*18270*/  LDSM.16.MT88.4 R52, [R214+0xf800] ;  /* 0x00f80000d634783b */ /* 0x000f260000004200 */
[--C-:B-1----:R-:W-:Y:S04]  /*18280*/  FFMA.FTZ R0, R101, c[0x0][0x23c], -R39.reuse ;  /* 0x00008f0065007a23 */ /* 0x102fe80000010827 */
[C---:B---3--:R-:W-:Y:S01]  /*18290*/  HMMA.16816.F32 R20, R40.reuse, R56, R20 ;  /* 0x000000382814723c */ /* 0x048fe20000001814 */
[----:B------:R1:W3:Y:S07]  /*182a0*/  MUFU.EX2 R84, R0 ;  /* 0x0000000000547308 */ /* 0x0002ee0000000800 */
[C---:B------:R-:W-:Y:S01]  /*182b0*/  HMMA.16816.F32 R24, R40.reuse, R58, R24 ;  /* 0x0000003a2818723c */ /* 0x040fe20000001818 */
[----:B------:R-:W3:Y:S07]  /*182c0*/  LDSM.16.MT88.4 R56, [R212+0xf800] ;  /* 0x00f80000d438783b */ /* 0x000eee0000004200 */
[C---:B------:R-:W-:Y:S08]  /*182d0*/  HMMA.16816.F32 R28, R40.reuse, R44, R28 ;  /* 0x0000002c281c723c */ /* 0x040ff0000000181c */
[----:B------:R-:W-:Y:S01]  /*182e0*/  HMMA.16816.F32 R32, R40, R46, R32 ;  /* 0x0000002e2820723c */ /* 0x000fe20000001820 */
[----:B------:R-:W3:Y:S03]  /*182f0*/  LDSM.16.MT88.4 R44, [R213+0xf800] ;  /* 0x00f80000d52c783b */ /* 0x000ee60000004200 */
[--C-:B-1----:R-:W-:Y:S03]  /*18300*/  FFMA.FTZ R0, R102, c[0x0][0x23c], -R60.reuse ;  /* 0x00008f0066007a23 */ /* 0x102fe6000001083c */
[----:B------:R-:W-:Y:S01]  /*18310*/  F2FP.PACK_AB R40, R92, R118 ;  /* 0x000000765c28723e */ /* 0x000fe200000000ff */
[----:B------:R1:W-:Y:S01]  /*18320*/  MUFU.EX2 R83, R0 ;  /* 0x0000000000537308 */ /* 0x0003e20000000800 */
[----:B------:R-:W-:Y:S03]  /*18330*/  F2FP.PACK_AB R41, R89, R91 ;  /* 0x0000005b5929723e */ /* 0x000fe600000000ff */
[----:B------:R-:W-:Y:S02]  /*18340*/  F2FP.PACK_AB R42, R88, R90 ;  /* 0x0000005a582a723e */ /* 0x000fe400000000ff */
[----:B-----5:R-:W-:Y:S07]  /*18350*/  F2FP.PACK_AB R43, R85, R87 ;  /* 0x00000057552b723e */ /* 0x020fee00000000ff */
[C---:B--2---:R-:W-:Y:S08]  /*18360*/  HMMA.16816.F32 R4, R40.reuse, R48, R4 ;  /* 0x000000302804723c */ /* 0x044ff00000001804 */
[C---:B------:R-:W-:Y:S01]  /*18370*/  HMMA.16816.F32 R8, R40.reuse, R50, R8 ;  /* 0x000000322808723c */ /* 0x040fe20000001808 */
[----:B------:R-:W2:Y:S03]  /*18380*/  LDSM.16.MT88.4 R48, [R135+0x10000] ;  /* 0x010000008730783b */ /* 0x000ea60000004200 */
[----:B-1----:R-:W-:Y:S04]  /*18390*/  FFMA.FTZ R0, R103, c[0x0][0x23c], -R60 ;  /* 0x00008f0067007a23 */ /* 0x002fe8000001083c */
[C---:B----4-:R-:W-:Y:S01]  /*183a0*/  HMMA.16816.F32 R12, R40.reuse, R52, R12 ;  /* 0x00000034280c723c */ /* 0x050fe2000000180c */
[----:B------:R1:W4:Y:S07]  /*183b0*/  MUFU.EX2 R82, R0 ;  /* 0x0000000000527308 */ /* 0x00032e0000000800 */
[C---:B------:R-:W-:Y:S01]  /*183c0*/  HMMA.16816.F32 R16, R40.reuse, R54, R16 ;  /* 0x000000362810723c */ /* 0x040fe20000001810 */
[----:B------:R-:W5:Y:S07]  /*183d0*/  LDSM.16.MT88.4 R52, [R214+0x10000] ;  /* 0x01000000d634783b */ /* 0x000f6e0000004200 */
[C---:B---3--:R-:W-:Y:S07]  /*183e0*/  HMMA.16816.F32 R20, R40.reuse, R56, R20 ;  /* 0x000000382814723c */ /* 0x048fee0000001814 */
[----:B------:R-:W-:Y:S01]  /*183f0*/  FADD.FTZ R57, R244, R2 ;  /* 0x00000002f4397221 */ /* 0x000fe20000010000 */
[C---:B------:R-:W-:Y:S04]  /*18400*/  HMMA.16816.F32 R24, R40.reuse, R58, R24 ;  /* 0x0000003a2818723c */ /* 0x040fe80000001818 */
[--C-:B-1----:R-:W-:Y:S02]  /*18410*/  FFMA.FTZ R0, R104, c[0x0][0x23c], -R39.reuse ;  /* 0x00008f0068007a23 */ /* 0x102fe40000010827 */
[--C-:B------:R-:W-:Y:S02]  /*18420*/  FFMA.FTZ R2, R114, c[0x0][0x23c], -R60.reuse ;  /* 0x00008f0072027a23 */ /* 0x100fe4000001083c */
[----:B------:R1:W-:Y:S01]  /*18430*/  MUFU.EX2 R81, R0 ;  /* 0x0000000000517308 */ /* 0x0003e20000000800 */
[C---:B------:R-:W-:Y:S08]  /*18440*/  HMMA.16816.F32 R28, R40.reuse, R44, R28 ;  /* 0x0000002c281c723c */ /* 0x040ff0000000181c */
[----:B------:R-:W-:Y:S01]  /*18450*/  HMMA.16816.F32 R32, R40, R46, R32 ;  /* 0x0000002e2820723c */ /* 0x000fe20000001820 */
[----:B------:R-:W3:Y:S01]  /*18460*/  LDSM.16.MT88.4 R44, [R212+0x10000] ;  /* 0x01000000d42c783b */ /* 0x000ee20000004200 */
[----:B------:R-:W-:Y:S05]  /*18470*/  MUFU.EX2 R71, R2 ;  /* 0x0000000200477308 */ /* 0x000fea0000000800 */
[----:B------:R-:W-:Y:S02]  /*18480*/  F2FP.PACK_AB R40, R84, R86 ;  /* 0x000000565428723e */ /* 0x000fe400000000ff */
[----:B----4-:R-:W-:Y:S03]  /*18490*/  F2FP.PACK_AB R41, R82, R83 ;  /* 0x000000535229723e */ /* 0x010fe600000000ff */
[--C-:B-1----:R-:W-:Y:S04]  /*184a0*/  FFMA.FTZ R0, R105, c[0x0][0x23c], -R39.reuse ;  /* 0x00008f0069007a23 */ /* 0x102fe80000010827 */
[----:B------:R1:W4:Y:S02]  /*184b0*/  MUFU.EX2 R80, R0 ;  /* 0x0000000000507308 */ /* 0x0003240000000800 */
[--C-:B-1----:R-:W-:Y:S01]  /*184c0*/  FFMA.FTZ R0, R106, c[0x0][0x23c], -R60.reuse ;  /* 0x00008f006a007a23 */ /* 0x102fe2000001083c */
[----:B----4-:R-:W-:Y:S07]  /*184d0*/  F2FP.PACK_AB R42, R80, R81 ;  /* 0x00000051502a723e */ /* 0x010fee00000000ff */
[----:B------:R1:W-:Y:S02]  /*184e0*/  MUFU.EX2 R79, R0 ;  /* 0x00000000004f7308 */ /* 0x0003e40000000800 */
[--C-:B-1----:R-:W-:Y:S08]  /*184f0*/  FFMA.FTZ R0, R107, c[0x0][0x23c], -R60.reuse ;  /* 0x00008f006b007a23 */ /* 0x102ff0000001083c */
[----:B------:R1:W4:Y:S02]  /*18500*/  MUFU.EX2 R78, R0 ;  /* 0x00000000004e7308 */ /* 0x0003240000000800 */
[--C-:B-1----:R-:W-:Y:S01]  /*18510*/  FFMA.FTZ R0, R108, c[0x0][0x23c], -R39.reuse ;  /* 0x00008f006c007a23 */ /* 0x102fe20000010827 */
[----:B----4-:R-:W-:Y:S07]  /*18520*/  F2FP.PACK_AB R43, R78, R79 ;  /* 0x0000004f4e2b723e */ /* 0x010fee00000000ff */
[----:B------:R1:W-:Y:S01]  /*18530*/  MUFU.EX2 R77, R0 ;  /* 0x00000000004d7308 */ /* 0x0003e20000000800 */
[C---:B--2---:R-:W-:Y:S08]  /*18540*/  HMMA.16816.F32 R4, R40.reuse, R48, R4 ;  /* 0x000000302804723c */ /* 0x044ff00000001804 */
[C---:B------:R-:W-:Y:S01]  /*18550*/  HMMA.16816.F32 R8, R40.reuse, R50, R8 ;  /* 0x000000322808723c */ /* 0x040fe20000001808 */
[----:B------:R-:W2:Y:S07]  /*18560*/  LDSM.16.MT88.4 R48, [R213+0x10000] ;  /* 0x01000000d530783b */ /* 0x000eae0000004200 */
[C---:B-----5:R-:W-:Y:S04]  /*18570*/  HMMA.16816.F32 R12, R40.reuse, R52, R12 ;  /* 0x00000034280c723c */ /* 0x060fe8000000180c */
[--C-:B-1----:R-:W-:Y:S03]  /*18580*/  FFMA.FTZ R0, R109, c[0x0][0x23c], -R39.reuse ;  /* 0x00008f006d007a23 */ /* 0x102fe60000010827 */
[--C-:B------:R-:W-:Y:S01]  /*18590*/  FFMA.FTZ R52, R115, c[0x0][0x23c], -R60.reuse ;  /* 0x00008f0073347a23 */ /* 0x100fe2000001083c */
[----:B------:R1:W4:Y:S01]  /*185a0*/  MUFU.EX2 R76, R0 ;  /* 0x00000000004c7308 */ /* 0x0003220000000800 */
[C---:B------:R-:W-:Y:S08]  /*185b0*/  HMMA.16816.F32 R16, R40.reuse, R54, R16 ;  /* 0x000000362810723c */ /* 0x040ff00000001810 */
[C---:B---3--:R-:W-:Y:S01]  /*185c0*/  HMMA.16816.F32 R20, R40.reuse, R44, R20 ;  /* 0x0000002c2814723c */ /* 0x048fe20000001814 */
[----:B------:R3:W5:Y:S06]  /*185d0*/  MUFU.EX2 R70, R52 ;  /* 0x0000003400467308 */ /* 0x00076c0000000800 */
[----:B------:R-:W-:Y:S01]  /*185e0*/  FFMA.FTZ R44, R116, c[0x0][0x23c], -R39 ;  /* 0x00008f00742c7a23 */ /* 0x000fe20000010827 */
[C---:B------:R-:W-:Y:S03]  /*185f0*/  HMMA.16816.F32 R24, R40.reuse, R46, R24 ;  /* 0x0000002e2818723c */ /* 0x040fe60000001818 */
[----:B------:R-:W-:Y:S01]  /*18600*/  MUFU.EX2 R69, R44 ;  /* 0x0000002c00457308 */ /* 0x000fe20000000800 */
[--C-:B-1----:R-:W-:Y:S04]  /*18610*/  FFMA.FTZ R0, R110, c[0x0][0x23c], -R60.reuse ;  /* 0x00008f006e007a23 */ /* 0x102fe8000001083c */
[C---:B--2---:R-:W-:Y:S05]  /*18620*/  HMMA.16816.F32 R28, R40.reuse, R48, R28 ;  /* 0x00000030281c723c */ /* 0x044fea000000181c */
[----:B------:R1:W-:Y:S02]  /*18630*/  MUFU.EX2 R75, R0 ;  /* 0x00000000004b7308 */ /* 0x0003e40000000800 */
[----:B------:R-:W-:Y:S01]  /*18640*/  FFMA.FTZ R48, R196, c[0x0][0x23c], -R60 ;  /* 0x00008f00c4307a23 */ /* 0x000fe2000001083c */
[----:B------:R-:W-:Y:S01]  /*18650*/  HMMA.16816.F32 R32, R40, R50, R32 ;  /* 0x000000322820723c */ /* 0x000fe20000001820 */
[----:B---3--:R-:W2:Y:S06]  /*18660*/  LDSM.16.MT88.4 R52, [R135+0x10800] ;  /* 0x010800008734783b */ /* 0x008eac0000004200 */
[----:B------:R3:W-:Y:S01]  /*18670*/  MUFU.EX2 R67, R48 ;  /* 0x0000003000437308 */ /* 0x0007e20000000800 */
[----:B----4-:R-:W-:Y:S04]  /*18680*/  F2FP.PACK_AB R40, R76, R77 ;  /* 0x0000004d4c28723e */ /* 0x010fe800000000ff */
[----:B-----5:R-:W-:Y:S01]  /*18690*/  F2FP.PACK_AB R43, R70, R71 ;  /* 0x00000047462b723e */ /* 0x020fe200000000ff */
[----:B-1----:R-:W-:Y:S04]  /*186a0*/  FADD.FTZ R0, R247, R61 ;  /* 0x0000003df7007221 */ /* 0x002fe80000010000 */
[----:B------:R-:W-:Y:S02]  /*186b0*/  FADD.FTZ R56, R245, R0 ;  /* 0x00000000f5387221 */ /* 0x000fe40000010000 */
[----:B------:R-:W-:Y:S04]  /*186c0*/  FFMA.FTZ R0, R111, c[0x0][0x23c], -R60 ;  /* 0x00008f006f007a23 */ /* 0x000fe8000001083c */
[----:B------:R1:W4:Y:S01]  /*186d0*/  MUFU.EX2 R73, R0 ;  /* 0x0000000000497308 */ /* 0x0003220000000800 */
[----:B---3--:R-:W-:Y:S01]  /*186e0*/  LDSM.16.MT88.4 R48, [R212+0x10800] ;  /* 0x01080000d430783b */ /* 0x008fe20000004200 */
[--C-:B-1----:R-:W-:Y:S01]  /*186f0*/  FFMA.FTZ R0, R112, c[0x0][0x23c], -R39.reuse ;  /* 0x00008f0070007a23 */ /* 0x102fe20000010827 */
[----:B----4-:R-:W-:Y:S07]  /*18700*/  F2FP.PACK_AB R41, R73, R75 ;  /* 0x0000004b4929723e */ /* 0x010fee00000000ff */
[----:B------:R1:W-:Y:S02]  /*18710*/  MUFU.EX2 R74, R0 ;  /* 0x00000000004a7308 */ /* 0x0003e40000000800 */
[----:B-1----:R-:W-:Y:S08]  /*18720*/  FFMA.FTZ R0, R113, c[0x0][0x23c], -R39 ;  /* 0x00008f0071007a23 */ /* 0x002ff00000010827 */
[----:B------:R1:W3:Y:S02]  /*18730*/  MUFU.EX2 R72, R0 ;  /* 0x0000000000487308 */ /* 0x0002e40000000800 */
[----:B-1----:R-:W-:Y:S01]  /*18740*/  FADD.FTZ R0, R243, R56 ;  /* 0x00000038f3007221 */ /* 0x002fe20000010000 */
[----:B---3--:R-:W-:Y:S01]  /*18750*/  F2FP.PACK_AB R42, R72, R74 ;  /* 0x0000004a482a723e */ /* 0x008fe200000000ff */
        /* <DEDUP_REMOVED lines=11> */
[----:B------:R-:W-:Y:S04]  /*18810*/  FADD.FTZ R45, R201, R2 ;  /* 0x00000002c92d7221 */ /* 0x000fe80000010000 */
[--C-:B------:R-:W-:Y:S02]  /*18820*/  FFMA.FTZ R2, R117, c[0x0][0x23c], -R39.reuse ;  /* 0x00008f0075027a23 */ /* 0x100fe40000010827 */
[----:B------:R-:W-:Y:S02]  /*18830*/  FADD.FTZ R0, R208, R0 ;  /* 0x00000000d0007221 */ /* 0x000fe40000010000 */
[----:B------:R-:W-:Y:S01]  /*18840*/  FFMA.FTZ R52, R120, c[0x0][0x23c], -R39 ;  /* 0x00008f0078347a23 */ /* 0x000fe20000010827 */
[----:B------:R1:W2:Y:S01]  /*18850*/  MUFU.EX2 R68, R2 ;  /* 0x0000000200447308 */ /* 0x0002a20000000800 */
[----:B------:R-:W-:Y:S02]  /*18860*/  FADD.FTZ R44, R200, R0 ;  /* 0x00000000c82c7221 */ /* 0x000fe40000010000 */
[----:B------:R-:W-:Y:S02]  /*18870*/  FADD.FTZ R0, R202, R45 ;  /* 0x0000002dca007221 */ /* 0x000fe40000010000 */
[----:B------:R-:W-:Y:S02]  /*18880*/  FADD.FTZ R56, R199, R44 ;  /* 0x0000002cc7387221 */ /* 0x000fe40000010000 */
[----:B------:R-:W3:Y:S03]  /*18890*/  LDSM.16.MT88.4 R44, [R214+0x10800] ;  /* 0x01080000d62c783b */ /* 0x000ee60000004200 */
[----:B------:R4:W-:Y:S01]  /*188a0*/  MUFU.EX2 R65, R52 ;  /* 0x0000003400417308 */ /* 0x0009e20000000800 */
[----:B-1----:R-:W-:Y:S02]  /*188b0*/  FADD.FTZ R2, R198, R0 ;  /* 0x00000000c6027221 */ /* 0x002fe40000010000 */
[----:B------:R-:W-:Y:S02]  /*188c0*/  FADD.FTZ R0, R207, R56 ;  /* 0x00000038cf007221 */ /* 0x000fe40000010000 */
[----:B------:R-:W-:Y:S02]  /*188d0*/  FADD.FTZ R2, R197, R2 ;  /* 0x00000002c5027221 */ /* 0x000fe40000010000 */
[----:B------:R-:W-:Y:S02]  /*188e0*/  FADD.FTZ R0, R190, R0 ;  /* 0x00000000be007221 */ /* 0x000fe40000010000 */
[----:B------:R-:W-:Y:S02]  /*188f0*/  FADD.FTZ R56, R187, R2 ;  /* 0x00000002bb387221 */ /* 0x000fe40000010000 */
[----:B------:R-:W-:Y:S01]  /*18900*/  FFMA.FTZ R2, R119, c[0x0][0x23c], -R60 ;  /* 0x00008f0077027a23 */ /* 0x000fe2000001083c */
[----:B----4-:R-:W1:Y:S01]  /*18910*/  LDSM.16.MT88.4 R52, [R213+0x10800] ;  /* 0x01080000d534783b */ /* 0x010e620000004200 */
[----:B------:R-:W-:Y:S02]  /*18920*/  FADD.FTZ R0, R189, R0 ;  /* 0x00000000bd007221 */ /* 0x000fe40000010000 */
[----:B------:R4:W5:Y:S02]  /*18930*/  MUFU.EX2 R66, R2 ;  /* 0x0000000200427308 */ /* 0x0009640000000800 */
[----:B------:R-:W-:Y:S04]  /*18940*/  FADD.FTZ R0, R185, R0 ;  /* 0x00000000b9007221 */ /* 0x000fe80000010000 */
[----:B------:R-:W-:Y:S01]  /*18950*/  FADD.FTZ R0, R182, R0 ;  /* 0x00000000b6007221 */ /* 0x000fe20000010000 */
[C---:B---3--:R-:W-:Y:S03]  /*18960*/  HMMA.16816.F32 R12, R40.reuse, R44, R12 ;  /* 0x0000002c280c723c */ /* 0x048fe6000000180c */
[----:B------:R-:W-:Y:S04]  /*18970*/  FADD.FTZ R0, R177, R0 ;  /* 0x00000000b1007221 */ /* 0x000fe80000010000 */
[----:B------:R-:W-:Y:S01]  /*18980*/  FADD.FTZ R0, R176, R0 ;  /* 0x00000000b0007221 */ /* 0x000fe20000010000 */
[C---:B------:R-:W-:Y:S04]  /*18990*/  HMMA.16816.F32 R16, R40.reuse, R46, R16 ;  /* 0x0000002e2810723c */ /* 0x040fe80000001810 */
[----:B------:R-:W-:Y:S02]  /*189a0*/  FADD.FTZ R0, R175, R0 ;  /* 0x00000000af007221 */ /* 0x000fe40000010000 */
[----:B------:R-:W-:Y:S02]  /*189b0*/  FFMA.FTZ R44, R194, c[0x0][0x23c], -R60 ;  /* 0x00008f00c22c7a23 */ /* 0x000fe4000001083c */
[----:B----4-:R-:W-:Y:S01]  /*189c0*/  FADD.FTZ R2, R191, R56 ;  /* 0x00000038bf027221 */ /* 0x010fe20000010000 */
[C---:B------:R-:W-:Y:S01]  /*189d0*/  HMMA.16816.F32 R20, R40.reuse, R48, R20 ;  /* 0x000000302814723c */ /* 0x040fe20000001814 */
[----:B------:R3:W-:Y:S02]  /*189e0*/  MUFU.EX2 R63, R44 ;  /* 0x0000002c003f7308 */ /* 0x0007e40000000800 */
[--C-:B------:R-:W-:Y:S02]  /*189f0*/  FFMA.FTZ R56, R195, c[0x0][0x23c], -R39.reuse ;  /* 0x00008f00c3387a23 */ /* 0x100fe40000010827 */
[----:B------:R-:W-:Y:S02]  /*18a00*/  FADD.FTZ R2, R184, R2 ;  /* 0x00000002b8027221 */ /* 0x000fe40000010000 */
[----:B------:R-:W-:Y:S01]  /*18a10*/  FADD.FTZ R0, R171, R0 ;  /* 0x00000000ab007221 */ /* 0x000fe20000010000 */
[C---:B------:R-:W-:Y:S03]  /*18a20*/  HMMA.16816.F32 R24, R40.reuse, R50, R24 ;  /* 0x000000322818723c */ /* 0x040fe60000001818 */
[----:B------:R4:W4:Y:S01]  /*18a30*/  MUFU.EX2 R64, R56 ;  /* 0x0000003800407308 */ /* 0x0009220000000800 */
[----:B------:R-:W-:Y:S02]  /*18a40*/  FADD.FTZ R2, R183, R2 ;  /* 0x00000002b7027221 */ /* 0x000fe40000010000 */
[--C-:B------:R-:W-:Y:S02]  /*18a50*/  FFMA.FTZ R48, R124, c[0x0][0x23c], -R39.reuse ;  /* 0x00008f007c307a23 */ /* 0x100fe40000010827 */
[----:B------:R-:W-:Y:S01]  /*18a60*/  FADD.FTZ R2, R179, R2 ;  /* 0x00000002b3027221 */ /* 0x000fe20000010000 */
[C---:B-1----:R-:W-:Y:S03]  /*18a70*/  HMMA.16816.F32 R28, R40.reuse, R52, R28 ;  /* 0x00000034281c723c */ /* 0x042fe6000000181c */
[----:B------:R-:W-:Y:S01]  /*18a80*/  FADD.FTZ R2, R178, R2 ;  /* 0x00000002b2027221 */ /* 0x000fe20000010000 */
[----:B------:R-:W-:Y:S03]  /*18a90*/  MUFU.EX2 R61, R48 ;  /* 0x00000030003d7308 */ /* 0x000fe60000000800 */
[----:B------:R-:W-:Y:S01]  /*18aa0*/  FADD.FTZ R2, R174, R2 ;  /* 0x00000002ae027221 */ /* 0x000fe20000010000 */
[----:B---3--:R-:W1:Y:S01]  /*18ab0*/  LDSM.16.MT88.4 R44, [R135+0x11000] ;  /* 0x01100000872c783b */ /* 0x008e620000004200 */
[----:B------:R-:W-:Y:S01]  /*18ac0*/  FFMA.FTZ R52, R204, c[0x0][0x23c], -R60 ;  /* 0x00008f00cc347a23 */ /* 0x000fe2000001083c */
[----:B------:R-:W-:Y:S04]  /*18ad0*/  HMMA.16816.F32 R32, R40, R54, R32 ;  /* 0x000000362820723c */ /* 0x000fe80000001820 */
[----:B------:R3:W-:Y:S03]  /*18ae0*/  MUFU.EX2 R58, R52 ;  /* 0x00000034003a7308 */ /* 0x0007e60000000800 */
[----:B--2---:R-:W-:Y:S01]  /*18af0*/  F2FP.PACK_AB R40, R68, R69 ;  /* 0x000000454428723e */ /* 0x004fe200000000ff */
[----:B----4-:R-:W-:Y:S01]  /*18b00*/  FADD.FTZ R56, R173, R2 ;  /* 0x00000002ad387221 */ /* 0x010fe20000010000 */
[----:B-----5:R-:W-:Y:S03]  /*18b10*/  F2FP.PACK_AB R41, R66, R67 ;  /* 0x000000434229723e */ /* 0x020fe600000000ff */
[----:B------:R-:W-:Y:S01]  /*18b20*/  FADD.FTZ R2, R172, R0 ;  /* 0x00000000ac027221 */ /* 0x000fe20000010000 */
[----:B------:R-:W-:Y:S01]  /*18b30*/  F2FP.PACK_AB R42, R64, R65 ;  /* 0x00000041402a723e */ /* 0x000fe200000000ff */
[----:B------:R-:W-:Y:S02]  /*18b40*/  FFMA.FTZ R0, R123, c[0x0][0x23c], -R60 ;  /* 0x00008f007b007a23 */ /* 0x000fe4000001083c */
[----:B------:R-:W-:Y:S02]  /*18b50*/  FADD.FTZ R56, R170, R56 ;  /* 0x00000038aa387221 */ /* 0x000fe40000010000 */
[----:B------:R-:W-:Y:S01]  /*18b60*/  FADD.FTZ R2, R168, R2 ;  /* 0x00000002a8027221 */ /* 0x000fe20000010000 */
[----:B------:R2:W4:Y:S01]  /*18b70*/  MUFU.EX2 R62, R0 ;  /* 0x00000000003e7308 */ /* 0x0005220000000800 */
[----:B------:R-:W-:Y:S01]  /*18b80*/  FADD.FTZ R56, R169, R56 ;  /* 0x00000038a9387221 */ /* 0x000fe20000010000 */
[----:B---3--:R-:W-:Y:S01]  /*18b90*/  LDSM.16.MT88.4 R52, [R212+0x11000] ;  /* 0x01100000d434783b */ /* 0x008fe20000004200 */
[----:B--2---:R-:W-:Y:S01]  /*18ba0*/  FADD.FTZ R0, R167, R2 ;  /* 0x00000002a7007221 */ /* 0x004fe20000010000 */
[----:B----4-:R-:W-:Y:S01]  /*18bb0*/  F2FP.PACK_AB R43, R62, R63 ;  /* 0x0000003f3e2b723e */ /* 0x010fe200000000ff */
[----:B------:R-:W-:Y:S02]  /*18bc0*/  FADD.FTZ R2, R166, R56 ;  /* 0x00000038a6027221 */ /* 0x000fe40000010000 */
[----:B------:R-:W-:Y:S02]  /*18bd0*/  FADD.FTZ R0, R164, R0 ;  /* 0x00000000a4007221 */ /* 0x000fe40000010000 */
[----:B------:R-:W-:Y:S02]  /*18be0*/  FADD.FTZ R2, R165, R2 ;  /* 0x00000002a5027221 */ /* 0x000fe40000010000 */
[----:B------:R-:W-:Y:S01]  /*18bf0*/  FADD.FTZ R48, R163, R0 ;  /* 0x00000000a3307221 */ /* 0x000fe20000010000 */
[C---:B-1----:R-:W-:Y:S03]  /*18c00*/  HMMA.16816.F32 R4, R40.reuse, R44, R4 ;  /* 0x0000002c2804723c */ /* 0x042fe60000001804 */
[----:B------:R-:W-:Y:S02]  /*18c10*/  FADD.FTZ R0, R162, R2 ;  /* 0x00000002a2007221 */ /* 0x000fe40000010000 */
[--C-:B------:R-:W-:Y:S02]  /*18c20*/  FFMA.FTZ R2, R125, c[0x0][0x23c], -R39.reuse ;  /* 0x00008f007d027a23 */ /* 0x100fe40000010827 */
[----:B------:R-:W-:Y:S01]  /*18c30*/  FADD.FTZ R56, R159, R48 ;  /* 0x000000309f387221 */ /* 0x000fe20000010000 */
[C---:B------:R-:W-:Y:S01]  /*18c40*/  HMMA.16816.F32 R8, R40.reuse, R46, R8 ;  /* 0x0000002e2808723c */ /* 0x040fe20000001808 */
[----:B------:R-:W1:Y:S01]  /*18c50*/  MUFU.EX2 R59, R2 ;  /* 0x00000002003b7308 */ /* 0x000e620000000800 */
[----:B------:R-:W2:Y:S02]  /*18c60*/  LDSM.16.MT88.4 R48, [R214+0x11000] ;  /* 0x01100000d630783b */ /* 0x000ea40000004200 */
[----:B------:R-:W-:Y:S02]  /*18c70*/  FADD.FTZ R57, R161, R0 ;  /* 0x00000000a1397221 */ /* 0x000fe40000010000 */
[----:B------:R-:W-:Y:S02]  /*18c80*/  FADD.FTZ R0, R160, R56 ;  /* 0x00000038a0007221 */ /* 0x000fe40000010000 */
[--C-:B------:R-:W-:Y:S04]  /*18c90*/  FFMA.FTZ R44, R205, c[0x0][0x23c], -R39.reuse ;  /* 0x00008f00cd2c7a23 */ /* 0x100fe80000010827 */
[----:B------:R-:W-:Y:S02]  /*18ca0*/  FADD.FTZ R0, R154, R0 ;  /* 0x000000009a007221 */ /* 0x000fe40000010000 */
[----:B------:R-:W-:Y:S02]  /*18cb0*/  FFMA.FTZ R39, R206, c[0x0][0x23c], -R39 ;  /* 0x00008f00ce277a23 */ /* 0x000fe40000010827 */
[----:B------:R-:W-:Y:S04]  /*18cc0*/  FADD.FTZ R0, R156, R0 ;  /* 0x000000009c007221 */ /* 0x000fe80000010000 */
[----:B------:R-:W-:Y:S04]  /*18cd0*/  FADD.FTZ R0, R152, R0 ;  /* 0x0000000098007221 */ /* 0x000fe80000010000 */
[----:B------:R-:W-:Y:S01]  /*18ce0*/  FADD.FTZ R0, R149, R0 ;  /* 0x0000000095007221 */ /* 0x000fe20000010000 */
[----:B-1----:R-:W-:Y:S01]  /*18cf0*/  F2FP.PACK_AB R164, R59, R61 ;  /* 0x0000003d3ba4723e */ /* 0x002fe200000000ff */
[----:B------:R-:W-:Y:S02]  /*18d00*/  FADD.FTZ R2, R157, R57 ;  /* 0x000000399d027221 */ /* 0x000fe40000010000 */
[----:B------:R-:W-:Y:S02]  /*18d10*/  FADD.FTZ R0, R147, R0 ;  /* 0x0000000093007221 */ /* 0x000fe40000010000 */
[----:B------:R-:W-:Y:S02]  /*18d20*/  FADD.FTZ R56, R158, R2 ;  /* 0x000000029e387221 */ /* 0x000fe40000010000 */
[----:B------:R-:W-:Y:S01]  /*18d30*/  FFMA.FTZ R2, R127, c[0x0][0x23c], -R60 ;  /* 0x00008f007f027a23 */ /* 0x000fe2000001083c */
[----:B------:R-:W-:Y:S01]  /*18d40*/  LDSM.16.MT88.4 R156, [R212+0x11800] ;  /* 0x01180000d49c783b */ /* 0x000fe20000004200 */
[----:B------:R-:W-:Y:S02]  /*18d50*/  FADD.FTZ R56, R155, R56 ;  /* 0x000000389b387221 */ /* 0x000fe40000010000 */
[----:B------:R-:W-:Y:S01]  /*18d60*/  FADD.FTZ R0, R148, R0 ;  /* 0x0000000094007221 */ /* 0x000fe20000010000 */
[----:B------:R1:W3:Y:S01]  /*18d70*/  MUFU.EX2 R57, R2 ;  /* 0x0000000200397308 */ /* 0x0002e20000000800 */
[----:B------:R-:W-:Y:S02]  /*18d80*/  FFMA.FTZ R60, R38, c[0x0][0x23c], -R60 ;  /* 0x00008f00263c7a23 */ /* 0x000fe4000001083c */
[----:B------:R-:W-:Y:S01]  /*18d90*/  FADD.FTZ R0, R143, R0 ;  /* 0x000000008f007221 */ /* 0x000fe20000010000 */
[C---:B--2---:R-:W-:Y:S03]  /*18da0*/  HMMA.16816.F32 R12, R40.reuse, R48, R12 ;  /* 0x00000030280c723c */ /* 0x044fe6000000180c */
[----:B------:R-:W-:Y:S03]  /*18db0*/  FADD.FTZ R0, R144, R0 ;  /* 0x0000000090007221 */ /* 0x000fe60000010000 */
[----:B------:R2:W-:Y:S02]  /*18dc0*/  MUFU.EX2 R49, R39 ;  /* 0x0000002700317308 */ /* 0x0005e40000000800 */
[C---:B------:R-:W-:Y:S08]  /*18dd0*/  HMMA.16816.F32 R16, R40.reuse, R50, R16 ;  /* 0x000000322810723c */ /* 0x040ff00000001810 */
[----:B------:R-:W-:Y:S01]  /*18de0*/  MUFU.EX2 R60, R60 ;  /* 0x0000003c003c7308 */ /* 0x000fe20000000800 */
[C---:B------:R-:W-:Y:S03]  /*18df0*/  HMMA.16816.F32 R20, R40.reuse, R52, R20 ;  /* 0x000000342814723c */ /* 0x040fe60000001814 */
[----:B-1----:R-:W-:Y:S01]  /*18e00*/  FADD.FTZ R2, R153, R56 ;  /* 0x0000003899027221 */ /* 0x002fe20000010000 */
[----:B---3--:R-:W-:Y:S03]  /*18e10*/  F2FP.PACK_AB R165, R57, R58 ;  /* 0x0000003a39a5723e */ /* 0x008fe600000000ff */
[----:B------:R-:W-:Y:S02]  /*18e20*/  FADD.FTZ R2, R150, R2 ;  /* 0x0000000296027221 */ /* 0x000fe40000010000 */
[----:B------:R1:W3:Y:S01]  /*18e30*/  MUFU.EX2 R56, R44 ;  /* 0x0000002c00387308 */ /* 0x0002e20000000800 */
[C---:B------:R-:W-:Y:S03]  /*18e40*/  HMMA.16816.F32 R24, R40.reuse, R54, R24 ;  /* 0x000000362818723c */ /* 0x040fe60000001818 */
[----:B------:R-:W-:Y:S02]  /*18e50*/  FADD.FTZ R2, R151, R2 ;  /* 0x0000000297027221 */ /* 0x000fe40000010000 */
[----:B--2---:R-:W-:Y:S01]  /*18e60*/  FADD.FTZ R39, R140, R0 ;  /* 0x000000008c277221 */ /* 0x004fe20000010000 */
[----:B------:R-:W-:Y:S01]  /*18e70*/  LDSM.16.MT88.4 R148, [R214+0x11800] ;  /* 0x01180000d694783b */ /* 0x000fe20000004200 */
[----:B------:R-:W-:Y:S02]  /*18e80*/  FADD.FTZ R2, R146, R2 ;  /* 0x0000000292027221 */ /* 0x000fe40000010000 */
[----:B------:R2:W4:Y:S03]  /*18e90*/  MUFU.EX2 R48, R37 ;  /* 0x0000002500307308 */ /* 0x0005260000000800 */
[----:B------:R-:W-:Y:S04]  /*18ea0*/  FADD.FTZ R2, R145, R2 ;  /* 0x0000000291027221 */ /* 0x000fe80000010000 */
[----:B------:R-:W-:Y:S04]  /*18eb0*/  FADD.FTZ R2, R142, R2 ;  /* 0x000000028e027221 */ /* 0x000fe80000010000 */
[----:B------:R-:W-:Y:S02]  /*18ec0*/  FADD.FTZ R0, R141, R2 ;  /* 0x000000028d007221 */ /* 0x000fe40000010000 */
[----:B------:R-:W-:Y:S01]  /*18ed0*/  FADD.FTZ R2, R139, R39 ;  /* 0x000000278b027221 */ /* 0x000fe20000010000 */
[----:B-1----:R-:W1:Y:S01]  /*18ee0*/  LDSM.16.MT88.4 R44, [R213+0x11000] ;  /* 0x01100000d52c783b */ /* 0x002e620000004200 */
[----:B---3--:R-:W-:Y:S07]  /*18ef0*/  F2FP.PACK_AB R166, R49, R56 ;  /* 0x0000003831a6723e */ /* 0x008fee00000000ff */
[----:B------:R-:W3:Y:S01]  /*18f00*/  LDSM.16.MT88.4 R140, [R135+0x11800] ;  /* 0x01180000878c783b */ /* 0x000ee20000004200 */
[----:B--2---:R-:W-:Y:S01]  /*18f10*/  FADD.FTZ R37, R138, R0 ;  /* 0x000000008a257221 */ /* 0x004fe20000010000 */
[----:B----4-:R-:W-:Y:S01]  /*18f20*/  F2FP.PACK_AB R167, R60, R48 ;  /* 0x000000303ca7723e */ /* 0x010fe200000000ff */
[----:B------:R-:W-:Y:S02]  /*18f30*/  FADD.FTZ R0, R136, R2 ;  /* 0x0000000288007221 */ /* 0x000fe40000010000 */
[----:B------:R-:W-:Y:S02]  /*18f40*/  FADD.FTZ R2, R137, R37 ;  /* 0x0000002589027221 */ /* 0x000fe40000010000 */
[----:B------:R-:W-:Y:S01]  /*18f50*/  FADD.FTZ R0, R133, R0 ;  /* 0x0000000085007221 */ /* 0x000fe20000010000 */
[----:B------:R-:W-:Y:S01]  /*18f60*/  MOV R133, R3 ;  /* 0x0000000300857202 */ /* 0x000fe20000000f00 */
        /* <DEDUP_REMOVED lines=19> */
[C---:B---3--:R-:W-:Y:S01]  /*190a0*/  HMMA.16816.F32 R136, R164.reuse, R140, R4 ;  /* 0x0000008ca488723c */ /* 0x048fe20000001804 */
        /* <DEDUP_REMOVED lines=43> */
.L_x_3458:
[----:B------:R-:W2:Y:S04]  /*19360*/  LDL.LU R5, [R1+0x1c] ;  /* 0x00001c0001057983 */ /* 0x000ea80000300800 */
[----:B------:R-:W3:Y:S04]  /*19370*/  LDL.LU R4, [R1+0x20] ;  /* 0x0000200001047983 */ /* 0x000ee80000300800 */
[----:B------:R-:W4:Y:S04]  /*19380*/  LDL.LU R53, [R1+0x28] ;  /* 0x0000280001357983 */ /* 0x000f280000300800 */
[----:B------:R1:W5:Y:S04]  /*19390*/  LDL R52, [R1+0x2c] ;  /* 0x00002c0001347983 */ /* 0x0003680000100800 */
[----:B------:R-:W1:Y:S04]  /*193a0*/  S2R R37, SR_TID.X ;  /* 0x0000000000257919 */ /* 0x000e680000002100 */
[----:B------:R-:W1:Y:S02]  /*193b0*/  S2R R38, SR_TID.X ;  /* 0x0000000000267919 */ /* 0x000e640000002100 */
[----:B-1----:R-:W-:-:S04]  /*193c0*/  SHF.R.S32.HI R15, RZ, 0x1f, R37 ;  /* 0x0000001fff0f7819 */ /* 0x002fc80000011425 */
[CC--:B------:R-:W-:Y:S02]  /*193d0*/  LEA.HI R6, R15.reuse, R37.reuse, RZ, 0x2 ;  /* 0x000000250f067211 */ /* 0x0c0fe400078f10ff */
[----:B------:R-:W-:Y:S02]  /*193e0*/  SHF.R.S32.HI R39, RZ, 0x1f, R38 ;  /* 0x0000001fff277819 */ /* 0x000fe40000011426 */
[----:B------:R-:W-:-:S04]  /*193f0*/  LEA.HI R15, R15, R37, RZ, 0x5 ;  /* 0x000000250f0f7211 */ /* 0x000fc800078f28ff */
[----:B------:R-:W-:Y:S01]  /*19400*/  SHF.R.S32.HI R12, RZ, 0x5, R15 ;  /* 0x00000005ff0c7819 */ /* 0x000fe2000001140f */
[----:B------:R-:W-:Y:S01]  /*19410*/  IMAD.MOV.U32 R8, RZ, RZ, -0x20 ;  /* 0xffffffe0ff087424 */ /* 0x000fe200078e00ff */
[----:B------:R-:W-:Y:S01]  /*19420*/  MOV R9, 0x40 ;  /* 0x0000004000097802 */ /* 0x000fe20000000f00 */
[----:B------:R-:W-:Y:S01]  /*19430*/  BSSY B0, `(.L_x_3463) ;  /* 0x000009b000007945 */ /* 0x000fe20003800000 */
[----:B------:R-:W-:Y:S06]  /*19440*/  BAR.SYNC.DEFER_BLOCKING 0x0 ;  /* 0x0000000000007b1d */ /* 0x000fec0000010000 */
[----:B--2---:R-:W1:Y:S04]  /*19450*/  SHFL.BFLY PT, R0, R5, 0x2, 0x1f ;  /* 0x0c401f0005007f89 */ /* 0x004e6800000e0000 */
[----:B---3--:R-:W2:Y:S01]  /*19460*/  SHFL.BFLY PT, R2, R4, 0x2, 0x1f ;  /* 0x0c401f0004027f89 */ /* 0x008ea200000e0000 */
[----:B-1----:R-:W-:-:S02]  /*19470*/  FADD.FTZ R0, R0, R5 ;  /* 0x0000000500007221 */ /* 0x002fc40000010000 */
[----:B--2---:R-:W-:-:S03]  /*19480*/  FADD.FTZ R2, R2, R4 ;  /* 0x0000000402027221 */ /* 0x004fc60000010000 */
[----:B------:R-:W1:Y:S04]  /*19490*/  SHFL.BFLY PT, R5, R0, 0x1, 0x1f ;  /* 0x0c201f0000057f89 */ /* 0x000e6800000e0000 */
[----:B------:R-:W2:Y:S01]  /*194a0*/  SHFL.BFLY PT, R4, R2, 0x1, 0x1f ;  /* 0x0c201f0002047f89 */ /* 0x000ea200000e0000 */
[----:B-1----:R-:W-:-:S05]  /*194b0*/  FADD.FTZ R11, R0, R5 ;  /* 0x00000005000b7221 */ /* 0x002fca0000010000 */
[----:B------:R-:W-:Y:S02]  /*194c0*/  FSETP.NE.FTZ.AND P4, PT, R11, RZ, PT ;  /* 0x000000ff0b00720b */ /* 0x000fe40003f95000 */
[----:B------:R-:W-:Y:S01]  /*194d0*/  MOV R0, 0x3f800000 ;  /* 0x3f80000000007802 */ /* 0x000fe20000000f00 */
[----:B--2---:R-:W-:Y:S01]  /*194e0*/  FADD.FTZ R14, R2, R4 ;  /* 0x00000004020e7221 */ /* 0x004fe20000010000 */
[--C-:B------:R-:W-:Y:S02]  /*194f0*/  SHF.R.S32.HI R4, RZ, 0x2, R6.reuse ;  /* 0x00000002ff047819 */ /* 0x100fe40000011406 */
[----:B------:R-:W-:-:S07]  /*19500*/  SHF.R.S32.HI R2, RZ, 0x1f, R6 ;  /* 0x0000001fff027819 */ /* 0x000fce0000011406 */
[----:B------:R-:W1:Y:S01]  /*19510*/  @P4 MUFU.RCP R0, R11 ;  /* 0x0000000b00004308 */ /* 0x000e620000001000 */
[----:B------:R-:W-:Y:S02]  /*19520*/  FSETP.NE.FTZ.AND P3, PT, R14, RZ, PT ;  /* 0x000000ff0e00720b */ /* 0x000fe40003f75000 */
[----:B------:R-:W-:-:S04]  /*19530*/  LEA.HI R2, R2, R4, RZ, 0x3 ;  /* 0x0000000402027211 */ /* 0x000fc800078f18ff */
[----:B------:R-:W-:Y:S01]  /*19540*/  LOP3.LUT R5, R2, 0xfffffff8, RZ, 0xc0, !PT ;  /* 0xfffffff802057812 */ /* 0x000fe200078ec0ff */
[----:B------:R-:W-:-:S03]  /*19550*/  IMAD.MOV.U32 R2, RZ, RZ, 0x3f800000 ;  /* 0x3f800000ff027424 */ /* 0x000fc600078e00ff */
[----:B------:R-:W-:Y:S01]  /*19560*/  IADD3 R5, R4, -R5, RZ ;  /* 0x8000000504057210 */ /* 0x000fe20007ffe0ff */
[C---:B-1----:R-:W-:Y:S02]  /*19570*/  FMUL.FTZ R136, R0.reuse, R136 ;  /* 0x0000008800887220 */ /* 0x042fe40000410000 */
        /* <DEDUP_REMOVED lines=14> */
[----:B------:R-:W-:Y:S01]  /*19660*/  FMUL.FTZ R165, R0, R165 ;  /* 0x000000a500a57220 */ /* 0x000fe20000410000 */
[----:B------:R-:W-:Y:S01]  /*19670*/  LEA.HI R0, R39, R38, RZ, 0x4 ;  /* 0x0000002627007211 */ /* 0x000fe200078f20ff */
[----:B------:R-:W1:Y:S03]  /*19680*/  @P3 MUFU.RCP R2, R14 ;  /* 0x0000000e00023308 */ /* 0x000e660000001000 */
[----:B------:R-:W-:-:S02]  /*19690*/  SHF.R.S32.HI R10, RZ, 0x4, R0 ;  /* 0x00000004ff0a7819 */ /* 0x000fc40000011400 */
[----:B------:R-:W-:Y:S02]  /*196a0*/  LOP3.LUT R0, R0, 0xfffffff0, RZ, 0xc0, !PT ;  /* 0xfffffff000007812 */ /* 0x000fe400078ec0ff */
[----:B------:R-:W-:-:S03]  /*196b0*/  LOP3.LUT R4, R5, 0x1, RZ, 0xc0, !PT ;  /* 0x0000000105047812 */ /* 0x000fc600078ec0ff */
[----:B------:R-:W-:Y:S01]  /*196c0*/  IMAD.IADD R13, R38, 0x1, -R0 ;  /* 0x00000001260d7824 */ /* 0x000fe200078e0a00 */
[----:B------:R-:W-:Y:S02]  /*196d0*/  ISETP.NE.U32.AND P0, PT, R4, 0x1, PT ;  /* 0x000000010400780c */ /* 0x000fe40003f05070 */
[----:B------:R-:W-:Y:S02]  /*196e0*/  LOP3.LUT R4, R6, 0x1ffffffc, RZ, 0xc0, !PT ;  /* 0x1ffffffc06047812 */ /* 0x000fe400078ec0ff */
[----:B------:R-:W-:Y:S02]  /*196f0*/  SHF.L.U32 R0, R10, 0x6, RZ ;  /* 0x000000060a007819 */ /* 0x000fe400000006ff */
[----:B------:R-:W-:Y:S02]  /*19700*/  LEA.HI R6, R13, R13, RZ, 0x1 ;  /* 0x0000000d0d067211 */ /* 0x000fe400078f08ff */
[C---:B------:R-:W-:Y:S01]  /*19710*/  R2P PR, R5.reuse, 0x6 ;  /* 0x0000000605007804 */ /* 0x040fe20000000000 */
[----:B------:R-:W-:Y:S01]  /*19720*/  IMAD.SHL.U32 R5, R5, 0x40, RZ ;  /* 0x0000004005057824 */ /* 0x000fe200078e00ff */
[----:B------:R-:W-:Y:S01]  /*19730*/  LOP3.LUT R0, R0, 0x1c0, RZ, 0xc0, !PT ;  /* 0x000001c000007812 */ /* 0x000fe200078ec0ff */
[----:B-1----:R-:W-:-:S02]  /*19740*/  FMUL.FTZ R139, R2, R139 ;  /* 0x0000008b028b7220 */ /* 0x002fc40000410000 */
        /* <DEDUP_REMOVED lines=15> */
[----:B------:R-:W-:Y:S01]  /*19840*/  SHF.L.U32 R2, R6, 0x2, RZ ;  /* 0x0000000206027819 */ /* 0x000fe200000006ff */
[----:B------:R-:W-:Y:S01]  /*19850*/  IMAD.IADD R4, R37, 0x1, -R4 ;  /* 0x0000000125047824 */ /* 0x000fe200078e0a04 */
[----:B------:R-:W-:Y:S02]  /*19860*/  LOP3.LUT R5, R5, 0x1c0, RZ, 0xc0, !PT ;  /* 0x000001c005057812 */ /* 0x000fe400078ec0ff */
[----:B------:R-:W-:Y:S02]  /*19870*/  LOP3.LUT R7, R0, 0x38, R2, 0xf8, !PT ;  /* 0x0000003800077812 */ /* 0x000fe400078ef802 */
[----:B------:R-:W-:-:S02]  /*19880*/  SHF.R.U32.HI R2, RZ, 0x3, R0 ;  /* 0x00000003ff027819 */ /* 0x000fc40000011600 */
[----:B------:R-:W-:Y:S02]  /*19890*/  LEA R0, R12, R4, 0x9 ;  /* 0x000000040c007211 */ /* 0x000fe400078e48ff */
[----:B------:R-:W-:Y:S02]  /*198a0*/  LEA.HI R4, R5, R5, RZ, 0x1d ;  /* 0x0000000505047211 */ /* 0x000fe400078fe8ff */
[----:B------:R-:W-:Y:S02]  /*198b0*/  LOP3.LUT R5, R6, 0xffffffe, RZ, 0xc0, !PT ;  /* 0x0ffffffe06057812 */ /* 0x000fe400078ec0ff */
[----:B------:R-:W-:Y:S02]  /*198c0*/  LOP3.LUT R6, R7, R2, RZ, 0x3c, !PT ;  /* 0x0000000207067212 */ /* 0x000fe400078e3cff */
[----:B------:R-:W-:Y:S02]  /*198d0*/  LEA R2, R0, R4, 0x1 ;  /* 0x0000000400027211 */ /* 0x000fe400078e08ff */
[----:B------:R-:W-:Y:S01]  /*198e0*/  SEL R8, R8, 0x20, !P0 ;  /* 0x0000002008087807 */ /* 0x000fe20004000000 */
[----:B------:R-:W-:-:S02]  /*198f0*/  IMAD.IADD R0, R13, 0x1, -R5 ;  /* 0x000000010d007824 */ /* 0x000fc400078e0a05 */
[----:B------:R-:W-:Y:S01]  /*19900*/  IMAD.SHL.U32 R4, R2, 0x4, RZ ;  /* 0x0000000402047824 */ /* 0x000fe200078e00ff */
[----:B------:R-:W-:Y:S01]  /*19910*/  SEL R9, R9, 0xffffffc0, !P1 ;  /* 0xffffffc009097807 */ /* 0x000fe20004800000 */
[----:B------:R-:W-:Y:S02]  /*19920*/  STS.64 [R2.X4], R136 ;  /* 0x0000008802007388 */ /* 0x000fe40000004a00 */
[----:B------:R-:W-:Y:S02]  /*19930*/  IMAD.IADD R5, R4, 0x1, R8 ;  /* 0x0000000104057824 */ /* 0x000fe400078e0208 */
[----:B------:R1:W-:Y:S01]  /*19940*/  STS.64 [R2.X4+0x800], R138 ;  /* 0x0008008a02007388 */ /* 0x0003e20000004a00 */
[----:B------:R-:W-:Y:S01]  /*19950*/  LEA R0, R0, R6, 0x2 ;  /* 0x0000000600007211 */ /* 0x000fe200078e10ff */
[----:B------:R-:W-:Y:S01]  /*19960*/  IMAD.IADD R7, R5, 0x1, R9 ;  /* 0x0000000105077824 */ /* 0x000fe200078e0209 */
[C---:B------:R-:W-:Y:S01]  /*19970*/  IADD3 R6, R4.reuse, R9, RZ ;  /* 0x0000000904067210 */ /* 0x040fe20007ffe0ff */
[----:B------:R-:W-:Y:S04]  /*19980*/  STS.64 [R5], R140 ;  /* 0x0000008c05007388 */ /* 0x000fe80000000a00 */
[----:B------:R2:W-:Y:S04]  /*19990*/  STS.64 [R5+0x800], R142 ;  /* 0x0008008e05007388 */ /* 0x0005e80000000a00 */
[----:B------:R-:W-:Y:S04]  /*199a0*/  STS.64 [R6], R144 ;  /* 0x0000009006007388 */ /* 0x000fe80000000a00 */
[----:B------:R-:W-:Y:S01]  /*199b0*/  STS.64 [R6+0x800], R146 ;  /* 0x0008009206007388 */ /* 0x000fe20000000a00 */
[----:B-1----:R-:W-:-:S02]  /*199c0*/  IADD3 R2, R4, 0x80, RZ ;  /* 0x0000008004027810 */ /* 0x002fc40007ffe0ff */
[----:B------:R-:W-:Y:S01]  /*199d0*/  @P2 IADD3 R2, R4, -0x80, RZ ;  /* 0xffffff8004022810 */ /* 0x000fe20007ffe0ff */
[----:B------:R-:W-:Y:S03]  /*199e0*/  STS.64 [R7], R148 ;  /* 0x0000009407007388 */ /* 0x000fe60000000a00 */
[-C--:B------:R-:W-:Y:S01]  /*199f0*/  IADD3 R4, R8, R2.reuse, RZ ;  /* 0x0000000208047210 */ /* 0x080fe20007ffe0ff */
[----:B------:R-:W-:Y:S01]  /*19a00*/  STS.64 [R7+0x800], R150 ;  /* 0x0008009607007388 */ /* 0x000fe20000000a00 */
[----:B--2---:R-:W-:-:S03]  /*19a10*/  IADD3 R5, R9, R2, RZ ;  /* 0x0000000209057210 */ /* 0x004fc60007ffe0ff */
[----:B------:R-:W-:Y:S04]  /*19a20*/  STS.64 [R2], R152 ;  /* 0x0000009802007388 */ /* 0x000fe80000000a00 */
[----:B------:R1:W-:Y:S04]  /*19a30*/  STS.64 [R2+0x800], R154 ;  /* 0x0008009a02007388 */ /* 0x0003e80000000a00 */
[----:B------:R-:W-:Y:S04]  /*19a40*/  STS.64 [R4], R156 ;  /* 0x0000009c04007388 */ /* 0x000fe80000000a00 */
[----:B------:R-:W-:Y:S04]  /*19a50*/  STS.64 [R4+0x800], R158 ;  /* 0x0008009e04007388 */ /* 0x000fe80000000a00 */
[----:B------:R-:W-:Y:S04]  /*19a60*/  STS.64 [R5], R160 ;  /* 0x000000a005007388 */ /* 0x000fe80000000a00 */
[----:B------:R2:W-:Y:S01]  /*19a70*/  STS.64 [R5+0x800], R162 ;  /* 0x000800a205007388 */ /* 0x0005e20000000a00 */
[----:B-1----:R-:W-:-:S05]  /*19a80*/  IMAD.IADD R2, R9, 0x1, R4 ;  /* 0x0000000109027824 */ /* 0x002fca00078e0204 */
[----:B------:R-:W-:Y:S04]  /*19a90*/  STS.64 [R2], R164 ;  /* 0x000000a402007388 */ /* 0x000fe80000000a00 */
[----:B------:R1:W-:Y:S04]  /*19aa0*/  STS.64 [R2+0x800], R166 ;  /* 0x000800a602007388 */ /* 0x0003e80000000a00 */
[----:B------:R-:W-:Y:S06]  /*19ab0*/  BAR.SYNC.DEFER_BLOCKING 0x0 ;  /* 0x0000000000007b1d */ /* 0x000fec0000010000 */
[----:B------:R-:W3:Y:S04]  /*19ac0*/  S2R R6, SR_CTAID.Z ;  /* 0x0000000000067919 */ /* 0x000ee80000002700 */
[----:B--2---:R-:W2:Y:S04]  /*19ad0*/  S2R R5, SR_CTAID.Y ;  /* 0x0000000000057919 */ /* 0x004ea80000002600 */
[----:B------:R-:W2:Y:S04]  /*19ae0*/  S2R R8, SR_CTAID.X ;  /* 0x0000000000087919 */ /* 0x000ea80000002500 */
[----:B------:R-:W2:Y:S01]  /*19af0*/  LDS.128 R48, [R0.X4] ;  /* 0x0000000000307984 */ /* 0x000ea20000004c00 */
[----:B-1----:R-:W-:-:S03]  /*19b00*/  LEA.HI R2, R39, R38, RZ, 0x5 ;  /* 0x0000002627027211 */ /* 0x002fc600078f28ff */
[----:B------:R-:W1:Y:S04]  /*19b10*/  LDS.128 R44, [R0.X4+0x800] ;  /* 0x00080000002c7984 */ /* 0x000e680000004c00 */
[----:B------:R-:W1:Y:S04]  /*19b20*/  LDS.128 R40, [R0.X4+0x1000] ;  /* 0x0010000000287984 */ /* 0x000e680000004c00 */
[----:B------:R-:W1:Y:S04]  /*19b30*/  LDS.128 R32, [R0.X4+0x1800] ;  /* 0x0018000000207984 */ /* 0x000e680000004c00 */
[----:B------:R-:W1:Y:S04]  /*19b40*/  LDS.128 R28, [R0.X4+0x2000] ;  /* 0x00200000001c7984 */ /* 0x000e680000004c00 */
[----:B------:R-:W1:Y:S04]  /*19b50*/  LDS.128 R24, [R0.X4+0x2800] ;  /* 0x0028000000187984 */ /* 0x000e680000004c00 */
[----:B------:R-:W1:Y:S04]  /*19b60*/  LDS.128 R20, [R0.X4+0x3000] ;  /* 0x0030000000147984 */ /* 0x000e680000004c00 */
[----:B------:R4:W1:Y:S01]  /*19b70*/  LDS.128 R16, [R0.X4+0x3800] ;  /* 0x0038000000107984 */ /* 0x0008620000004c00 */
[----:B------:R-:W1:Y:S01]  /*19b80*/  @P4 MUFU.LG2 R11, R11 ;  /* 0x0000000b000b4308 */ /* 0x000e620000000c00 */
[----:B------:R-:W-:-:S07]  /*19b90*/  SHF.R.S32.HI R4, RZ, 0x1f, R12 ;  /* 0x0000001fff047819 */ /* 0x000fce000001140c */
[----:B------:R-:W1:Y:S01]  /*19ba0*/  @P3 MUFU.LG2 R9, R14 ;  /* 0x0000000e00093308 */ /* 0x000e620000000c00 */
[----:B----4-:R-:W-:-:S05]  /*19bb0*/  IADD3 R0, -R53, RZ, RZ ;  /* 0x000000ff35007210 */ /* 0x010fca0007ffe1ff */
[----:B---3--:R-:W-:Y:S01]  /*19bc0*/  IMAD R6, R0, c[0x0][0x1c0], R6 ;  /* 0x0000700000067a24 */ /* 0x008fe200078e0206 */
[----:B------:R-:W-:Y:S02]  /*19bd0*/  LOP3.LUT R0, R2, 0xffffffe0, RZ, 0xc0, !PT ;  /* 0xffffffe002007812 */ /* 0x000fe400078ec0ff */
[----:B------:R-:W-:-:S05]  /*19be0*/  LOP3.LUT R2, R15, 0xffffffe0, RZ, 0xc0, !PT ;  /* 0xffffffe00f027812 */ /* 0x000fca00078ec0ff */
[----:B------:R-:W-:Y:S01]  /*19bf0*/  IMAD.IADD R2, R37, 0x1, -R2 ;  /* 0x0000000125027824 */ /* 0x000fe200078e0a02 */
[----:B------:R-:W-:Y:S02]  /*19c00*/  IADD3 R0, -R0, R38, RZ ;  /* 0x0000002600007210 */ /* 0x000fe40007ffe1ff */
[----:B------:R-:W-:Y:S02]  /*19c10*/  LEA.HI R4, R4, R12, RZ, 0x2 ;  /* 0x0000000c04047211 */ /* 0x000fe400078f10ff */
[----:B------:R-:W-:Y:S02]  /*19c20*/  LOP3.LUT P0, RZ, R2, 0x3, RZ, 0xc0, !PT ;  /* 0x0000000302ff7812 */ /* 0x000fe4000780c0ff */
[----:B------:R-:W-:Y:S01]  /*19c30*/  SHF.R.S32.HI R7, RZ, 0x1f, R0 ;  /* 0x0000001fff077819 */ /* 0x000fe20000011400 */
[----:B--2---:R-:W-:Y:S01]  /*19c40*/  IMAD R5, R5, c[0x0][0x210], R53 ;  /* 0x0000840005057a24 */ /* 0x004fe200078e0235 */
[----:B------:R-:W-:Y:S02]  /*19c50*/  LOP3.LUT R4, R4, 0xffffffc, RZ, 0xc0, !PT ;  /* 0x0ffffffc04047812 */ /* 0x000fe400078ec0ff */
[----:B------:R-:W-:Y:S01]  /*19c60*/  LEA.HI R0, R7, R0, RZ, 0x2 ;  /* 0x0000000007007211 */ /* 0x000fe200078f10ff */
[----:B------:R-:W-:Y:S01]  /*19c70*/  IMAD R6, R5, c[0x0][0x1c0], R6 ;  /* 0x0000700005067a24 */ /* 0x000fe200078e0206 */
[----:B------:R-:W-:Y:S01]  /*19c80*/  IADD3 R2, R12, -R4, RZ ;  /* 0x800000040c027210 */ /* 0x000fe20007ffe0ff */
[----:B------:R-:W-:Y:S01]  /*19c90*/  IMAD.SHL.U32 R12, R8, 0x40, RZ ;  /* 0x00000040080c7824 */ /* 0x000fe200078e00ff */
[----:B------:R-:W-:Y:S01]  /*19ca0*/  SHF.R.S32.HI R0, RZ, 0x2, R0 ;  /* 0x00000002ff007819 */ /* 0x000fe20000011400 */
[----:B-1----:R-:W-:-:S02]  /*19cb0*/  @P4 FMUL.FTZ R5, R11, 0.69314718246459960938 ;  /* 0x3f3172180b054820 */ /* 0x002fc40000410000 */
[----:B------:R-:W-:Y:S01]  /*19cc0*/  @P3 FMUL.FTZ R4, R9, 0.69314718246459960938 ;  /* 0x3f31721809043820 */ /* 0x000fe20000410000 */
[----:B------:R-:W-:Y:S01]  /*19cd0*/  MOV R7, 0xff800000 ;  /* 0xff80000000077802 */ /* 0x000fe20000000f00 */
[----:B------:R-:W-:Y:S01]  /*19ce0*/  IMAD R6, R6, c[0x0][0x214], R12 ;  /* 0x0000850006067a24 */ /* 0x000fe200078e020c */
[----:B------:R-:W-:Y:S01]  /*19cf0*/  MOV R8, 0xff800000 ;  /* 0xff80000000087802 */ /* 0x000fe20000000f00 */
[----:B------:R-:W-:Y:S01]  /*19d00*/  @P4 FFMA.FTZ R7, R36, c[0x0][0x238], R5 ;  /* 0x00008e0024074a23 */ /* 0x000fe20000010005 */
[----:B------:R-:W-:Y:S01]  /*19d10*/  LEA R0, R2, R0, 0x4 ;  /* 0x0000000002007211 */ /* 0x000fe200078e20ff */
[----:B------:R-:W-:Y:S01]  /*19d20*/  @P3 FFMA.FTZ R8, R3, c[0x0][0x238], R4 ;  /* 0x00008e0003083a23 */ /* 0x000fe20000010004 */
[----:B------:R-:W-:Y:S05]  /*19d30*/  @P0 BRA `(.L_x_3464) ;  /* 0x000000a000000947 */ /* 0x000fea0003800000 */
[----:B------:R-:W-:Y:S02]  /*19d40*/  IADD3 R3, R0, 0x8, RZ ;  /* 0x0000000800037810 */ /* 0x000fe40007ffe0ff */
[----:B------:R-:W-:Y:S02]  /*19d50*/  SHF.R.S32.HI R2, RZ, 0x1f, R0 ;  /* 0x0000001fff027819 */ /* 0x000fe40000011400 */
[----:B------:R-:W-:-:S02]  /*19d60*/  IADD3 R4, P0, R6, R0, RZ ;  /* 0x0000000006047210 */ /* 0x000fc40007f1e0ff */
[-C--:B-----5:R-:W-:Y:S02]  /*19d70*/  ISETP.GE.AND P2, PT, R0, R52.reuse, PT ;  /* 0x000000340000720c */ /* 0x0a0fe40003f46270 */
[----:B------:R-:W-:Y:S02]  /*19d80*/  ISETP.GE.AND P1, PT, R3, R52, PT ;  /* 0x000000340300720c */ /* 0x000fe40003f26270 */
[----:B------:R-:W-:Y:S02]  /*19d90*/  LEA.HI.X.SX32 R0, R6, R2, 0x1, P0 ;  /* 0x0000000206007211 */ /* 0x000fe400000f0eff */
[----:B------:R-:W-:-:S04]  /*19da0*/  LEA R2, P0, R4, c[0x0][0x208], 0x2 ;  /* 0x0000820004027a11 */ /* 0x000fc800078010ff */
[----:B------:R-:W-:-:S05]  /*19db0*/  LEA.HI.X R3, R4, c[0x0][0x20c], R0, 0x2, P0 ;  /* 0x0000830004037a11 */ /* 0x000fca00000f1400 */
[----:B------:R1:W-:Y:S04]  /*19dc0*/  @!P2 STG.E [R2.64], R7 ;  /* 0x000000070200a986 */ /* 0x0003e8000c10190c */
[----:B------:R1:W-:Y:S02]  /*19dd0*/  @!P1 STG.E [R2.64+0x20], R8 ;  /* 0x0000200802009986 */ /* 0x0003e4000c10190c */
.L_x_3464:
[----:B------:R-:W-:Y:S05]  /*19de0*/  BSYNC B0 ;  /* 0x0000000000007941 */ /* 0x000fea0003800000 */
.L_x_3463:
[----:B-1----:R-:W-:Y:S01]  /*19df0*/  IMAD.SHL.U32 R2, R13, 0x4, RZ ;  /* 0x000000040d027824 */ /* 0x002fe200078e00ff */
[----:B------:R-:W-:Y:S01]  /*19e00*/  IADD3 R5, R10, 0x18, RZ ;  /* 0x000000180a057810 */ /* 0x000fe20007ffe0ff */
[----:B------:R-:W-:Y:S01]  /*19e10*/  IMAD R0, R6, c[0x0][0x22c], RZ ;  /* 0x00008b0006007a24 */ /* 0x000fe200078e02ff */
[----:B------:R-:W-:Y:S02]  /*19e20*/  IADD3 R6, R10, 0x10, RZ ;  /* 0x000000100a067810 */ /* 0x000fe40007ffe0ff */
[----:B------:R-:W-:Y:S02]  /*19e30*/  SHF.R.S32.HI R3, RZ, 0x1f, R2 ;  /* 0x0000001fff037819 */ /* 0x000fe40000011402 */
[----:B-----5:R-:W-:-:S02]  /*19e40*/  ISETP.GE.AND P5, PT, R6, R52, PT ;  /* 0x000000340600720c */ /* 0x020fc40003fa6270 */
[----:B------:R-:W-:Y:S01]  /*19e50*/  ISETP.GE.AND P4, PT, R5, R52, PT ;  /* 0x000000340500720c */ /* 0x000fe20003f86270 */
[C---:B------:R-:W-:Y:S01]  /*19e60*/  IMAD.WIDE R2, R10.reuse, 0x40, R2 ;  /* 0x000000400a027825 */ /* 0x040fe200078e0202 */
[C---:B------:R-:W-:Y:S02]  /*19e70*/  IADD3 R7, R10.reuse, 0x8, RZ ;  /* 0x000000080a077810 */ /* 0x040fe40007ffe0ff */
[----:B------:R-:W-:Y:S02]  /*19e80*/  IADD3 R6, R10, 0x20, RZ ;  /* 0x000000200a067810 */ /* 0x000fe40007ffe0ff */
[----:B------:R-:W-:Y:S02]  /*19e90*/  IADD3 R4, P0, R0, R2, RZ ;  /* 0x0000000200047210 */ /* 0x000fe40007f1e0ff */
[----:B------:R-:W-:Y:S02]  /*19ea0*/  IADD3 R5, R10, 0x28, RZ ;  /* 0x000000280a057810 */ /* 0x000fe40007ffe0ff */
[----:B------:R-:W-:-:S02]  /*19eb0*/  LEA.HI.X.SX32 R3, R0, R3, 0x1, P0 ;  /* 0x0000000300037211 */ /* 0x000fc400000f0eff */
[----:B------:R-:W-:Y:S02]  /*19ec0*/  LEA R2, P0, R4, c[0x0][0x1d8], 0x2 ;  /* 0x0000760004027a11 */ /* 0x000fe400078010ff */
[----:B------:R-:W-:Y:S02]  /*19ed0*/  IADD3 R0, R10, 0x30, RZ ;  /* 0x000000300a007810 */ /* 0x000fe40007ffe0ff */
[----:B------:R-:W-:Y:S02]  /*19ee0*/  LEA.HI.X R3, R4, c[0x0][0x1dc], R3, 0x2, P0 ;  /* 0x0000770004037a11 */ /* 0x000fe400000f1403 */
[-C--:B------:R-:W-:Y:S02]  /*19ef0*/  ISETP.GE.AND P0, PT, R10, R52.reuse, PT ;  /* 0x000000340a00720c */ /* 0x080fe40003f06270 */
[----:B------:R-:W-:Y:S01]  /*19f00*/  ISETP.GE.AND P1, PT, R0, R52, PT ;  /* 0x000000340000720c */ /* 0x000fe20003f26270 */
[----:B------:R1:W-:Y:S01]  /*19f10*/  @!P5 STG.E.128 [R2.64+0x1000], R40 ;  /* 0x001000280200d986 */ /* 0x0003e2000c101d0c */
[----:B------:R-:W-:-:S02]  /*19f20*/  IADD3 R0, R10, 0x38, RZ ;  /* 0x000000380a007810 */ /* 0x000fc40007ffe0ff */
[-C--:B------:R-:W-:Y:S01]  /*19f30*/  ISETP.GE.AND P6, PT, R7, R52.reuse, PT ;  /* 0x000000340700720c */ /* 0x080fe20003fc6270 */
[----:B------:R1:W-:Y:S01]  /*19f40*/  @!P4 STG.E.128 [R2.64+0x1800], R32 ;  /* 0x001800200200c986 */ /* 0x0003e2000c101d0c */
[-C--:B------:R-:W-:Y:S02]  /*19f50*/  ISETP.GE.AND P3, PT, R6, R52.reuse, PT ;  /* 0x000000340600720c */ /* 0x080fe40003f66270 */
[----:B------:R-:W-:-:S03]  /*19f60*/  ISETP.GE.AND P2, PT, R5, R52, PT ;  /* 0x000000340500720c */ /* 0x000fc60003f46270 */
[----:B------:R1:W-:Y:S04]  /*19f70*/  @!P0 STG.E.64 [R2.64], R48 ;  /* 0x0000003002008986 */ /* 0x0003e8000c101b0c */
[----:B------:R1:W-:Y:S01]  /*19f80*/  @!P0 STG.E.64 [R2.64+0x8], R50 ;  /* 0x0000083202008986 */ /* 0x0003e2000c101b0c */
[----:B------:R-:W-:-:S03]  /*19f90*/  ISETP.GE.AND P0, PT, R0, R52, PT ;  /* 0x000000340000720c */ /* 0x000fc60003f06270 */
[----:B------:R1:W-:Y:S04]  /*19fa0*/  @!P6 STG.E.128 [R2.64+0x800], R44 ;  /* 0x0008002c0200e986 */ /* 0x0003e8000c101d0c */
[----:B------:R1:W-:Y:S04]  /*19fb0*/  @!P3 STG.E.128 [R2.64+0x2000], R28 ;  /* 0x0020001c0200b986 */ /* 0x0003e8000c101d0c */
[----:B------:R1:W-:Y:S04]  /*19fc0*/  @!P2 STG.E.128 [R2.64+0x2800], R24 ;  /* 0x002800180200a986 */ /* 0x0003e8000c101d0c */
[----:B------:R1:W-:Y:S01]  /*19fd0*/  @!P1 STG.E.128 [R2.64+0x3000], R20 ;  /* 0x0030001402009986 */ /* 0x0003e2000c101d0c */
[----:B------:R-:W-:Y:S05]  /*19fe0*/  @P0 EXIT ;  /* 0x000000000000094d */ /* 0x000fea0003800000 */
[----:B------:R-:W-:Y:S01]  /*19ff0*/  STG.E.128 [R2.64+0x3800], R16 ;  /* 0x0038001002007986 */ /* 0x000fe2000c101d0c */
[----:B------:R-:W-:Y:S05]  /*1a000*/  EXIT ;  /* 0x000000000000794d */ /* 0x000fea0003800000 */
.L_x_3465:
        /* <DEDUP_REMOVED lines=15> */
.L_x_7775:


//--------------------- .text._ZN5flash24flash_fwd_splitkv_kernelI23Flash_fwd_kernel_traitsILi64ELi64ELi256ELi4ELb0ELb0EN7cutlass6half_tE19Flash_kernel_traitsILi64ELi64ELi256ELi4ES3_EELb1ELb0ELb1ELb0ELb0ELb0ELb1ELb0EEEvNS_16Flash_fwd_paramsE --------------------------
	.section	.text._ZN5flash24flash_fwd_splitkv_kernelI23Flash_fwd_kernel_traitsILi64ELi64ELi256ELi4ELb0ELb0EN7cutlass6half_tE19Flash_kernel_traitsILi64ELi64ELi256ELi4ES3_EELb1ELb0ELb1ELb0ELb0ELb0ELb1ELb0EEEvNS_16Flash_fwd_paramsE,"ax",@progbits
	.sectioninfo	@"SHI_REGISTERS=255"
	.align	128
        .global         _ZN5flash24flash_fwd_splitkv_kernelI23Flash_fwd_kernel_traitsILi64ELi64ELi256ELi4ELb0ELb0EN7cutlass6half_tE19Flash_kernel_traitsILi64ELi64ELi256ELi4ES3_EELb1ELb0ELb1ELb0ELb0ELb0ELb1ELb0EEEvNS_16Flash_fwd_paramsE
        .type           _ZN5flash24flash_fwd_splitkv_kernelI23Flash_fwd_kernel_traitsILi64ELi64ELi256ELi4ELb0ELb0EN7cutlass6half_tE19Flash_kernel_traitsILi64ELi64ELi256ELi4ES3_EELb1ELb0ELb1ELb0ELb0ELb0ELb1ELb0EEEvNS_16Flash_fwd_paramsE,@function
        .size           _ZN5flash24flash_fwd_splitkv_kernelI23Flash_fwd_kernel_traitsILi64ELi64ELi256ELi4ELb0ELb0EN7cutlass6half_tE19Flash_kernel_traitsILi64ELi64ELi256ELi4ES3_EELb1ELb0ELb1ELb0ELb0ELb0ELb1ELb0EEEvNS_16Flash_fwd_paramsE,(.L_x_7776 - _ZN5flash24flash_fwd_splitkv_kernelI23Flash_fwd_kernel_traitsILi64ELi64ELi256ELi4ELb0ELb0EN7cutlass6half_tE19Flash_kernel_traitsILi64ELi64ELi256ELi4ES3_EELb1ELb0ELb1ELb0ELb0ELb0ELb1ELb0EEEvNS_16Flash_fwd_paramsE)
        .other          _ZN5flash24flash_fwd_splitkv_kernelI23Flash_fwd_kernel_traitsILi64ELi64ELi256ELi4ELb0ELb0EN7cutlass6half_tE19Flash_kernel_traitsILi64ELi64ELi256ELi4ES3_EELb1ELb0ELb1ELb0ELb0ELb0ELb1ELb0EEEvNS_16Flash_fwd_paramsE,@"STO_CUDA_ENTRY STV_DEFAULT"
_ZN5flash24flash_fwd_splitkv_kernelI23Flash_fwd_kernel_traitsILi64ELi64ELi256ELi4ELb0ELb0EN7cutlass6half_tE19Flash_kernel_traitsILi64ELi64ELi256ELi4ES3_EELb1ELb0ELb1ELb0ELb0ELb0ELb1ELb0EEEvNS_16Flash_fwd_paramsE:
.text._ZN5flash24flash_fwd_splitkv_kernelI23Flash_fwd_kernel_traitsILi64ELi64ELi256ELi4ELb0ELb0EN7cutlass6half_tE19Flash_kernel_traitsILi64ELi64ELi256ELi4ES3_EELb1ELb0ELb1ELb0ELb0ELb0ELb1ELb0EEEvNS_16Flash_fwd_paramsE:
        /* <DEDUP_REMOVED lines=46> */
[----:B------:R1:W3:Y:S03]  /*02e0*/  @P2 LDG.E R0, [R2.64+0x4] ;  /* 0x0000041402002981 */ /* 0x0002e6000c1e1900 */
[----:B------:R-:W-:-:S02]  /*02f0*/  IMAD.U32 R4, RZ, RZ, UR6 ;  /* 0x00000006ff047e24 */ /* 0x000fc4000f8e00ff */
[----:B------:R-:W-:Y:S01]  /*0300*/  IMAD.U32 R5, RZ, RZ, UR7 ;  /* 0x00000007ff057e24 */ /* 0x000fe2000f8e00ff */
[----:B------:R-:W-:-:S04]  /*0310*/  PLOP3.LUT P1, PT, PT, PT, UP2, 0x80, 0x0 ;  /* 0x000000000000781c */ /* 0x000fc80003f2f028 */
[----:B------:R4:W5:Y:S01]  /*0320*/  @P0 LDG.E R4, [R4.64] ;  /* 0x0000001404040981 */ /* 0x000962000c1e1900 */
[----:B------:R-:W-:-:S06]  /*0330*/  UIMAD.WIDE UR8, UR15, UR23, UR8 ;  /* 0x000000170f0872a5 */ /* 0x000fcc000f8e0208 */
[----:B-1----:R-:W-:Y:S02]  /*0340*/  IMAD.U32 R2, RZ, RZ, UR8 ;  /* 0x00000008ff027e24 */ /* 0x002fe4000f8e00ff */
[----:B------:R-:W-:-:S05]  /*0350*/  IMAD.U32 R3, RZ, RZ, UR9 ;  /* 0x00000009ff037e24 */ /* 0x000fca000f8e00ff */
[----:B----4-:R-:W4:Y:S01]  /*0360*/  @!P1 LDG.E R5, [R2.64] ;  /* 0x0000001402059981 */ /* 0x010f22000c1e1900 */
        /* <DEDUP_REMOVED lines=8> */
[----:B---3--:R3:W2:Y:S08]  /*03f0*/  @P2 R2UR UR8, R0 ;  /* 0x00000000000823c2 */ /* 0x0086b000000e0000 */
[----:B-----5:R1:W1:Y:S01]  /*0400*/  @P0 R2UR UR13, R4 ;  /* 0x00000000040d03c2 */ /* 0x02026200000e0000 */
[----:B------:R-:W-:-:S04]  /*0410*/  ISETP.NE.U32.AND P0, PT, RZ, c[0x0][0x248], PT ;  /* 0x00009200ff007a0c */ /* 0x000fc80003f05070 */
[----:B------:R-:W-:Y:S01]  /*0420*/  ISETP.NE.AND.EX P0, PT, RZ, c[0x0][0x24c], PT, P0 ;  /* 0x00009300ff007a0c */ /* 0x000fe20003f05300 */
[----:B---3--:R-:W3:Y:S01]  /*0430*/  S2R R0, SR_TID.X ;  /* 0x0000000000007919 */ /* 0x008ee20000002100 */
[----:B--2---:R-:W-:Y:S01]  /*0440*/  @UP0 UIADD3 UR8, UR8, -UR10, URZ ;  /* 0x8000000a08080290 */ /* 0x004fe2000fffe03f */
[----:B----4-:R2:W4:Y:S06]  /*0450*/  @!P1 R2UR UR14, R5 ;  /* 0x00000000050e93c2 */ /* 0x01052c00000e0000 */
[----:B------:R-:W-:-:S04]  /*0460*/  @!UP0 ULDC UR8, c[0x0][0x214] ;  /* 0x0000850000088ab9 */ /* 0x000fc80000000800 */
[----:B-12-4-:R-:W-:Y:S05]  /*0470*/  @!P0 BRA `(.L_x_3466) ;  /* 0x0000007000008947 */ /* 0x016fea0003800000 */
[----:B------:R-:W-:-:S13]  /*0480*/  PLOP3.LUT P0, PT, PT, PT, UP3, 0x80, 0x0 ;  /* 0x000000000000781c */ /* 0x000fda0003f0f038 */
[----:B------:R-:W2:Y:S04]  /*0490*/  @P0 LDG.E R4, [R2.64+0x4] ;  /* 0x0000041402040981 */ /* 0x000ea8000c1e1900 */
[----:B------:R-:W4:Y:S01]  /*04a0*/  @!P0 LDG.E R2, [R2.64] ;  /* 0x0000001402028981 */ /* 0x000f22000c1e1900 */
[----:B--2---:R-:W1:Y:S02]  /*04b0*/  @P0 R2UR UR7, R4 ;  /* 0x00000000040703c2 */ /* 0x004e6400000e0000 */
[----:B-1----:R-:W-:-:S11]  /*04c0*/  @UP3 UIADD3 UR7, UR7, -UR14, URZ ;  /* 0x8000000e07073290 */ /* 0x002fd6000fffe03f */
[----:B----4-:R1:W2:Y:S02]  /*04d0*/  @!P0 R2UR UR7, R2 ;  /* 0x00000000020783c2 */ /* 0x0102a400000e0000 */
[----:B-12---:R-:W-:Y:S05]  /*04e0*/  BRA `(.L_x_3467) ;  /* 0x0000001000007947 */ /* 0x006fea0003800000 */
.L_x_3466:
[----:B------:R-:W-:Y:S02]  /*04f0*/  ULDC UR7, c[0x0][0x218] ;  /* 0x0000860000077ab9 */ /* 0x000fe40000000800 */
.L_x_3467:
        /* <DEDUP_REMOVED lines=42> */
[----:B------:R-:W-:-:S04]  /*07a0*/  UIMAD.WIDE.U32 UR16, UR17, UR4, UR16 ;  /* 0x00000004111072a5 */ /* 0x000fc8000f8e0010 */
[----:B-1----:R-:W-:-:S04]  /*07b0*/  UIMAD.WIDE.U32 UR16, UR17, UR7, URZ ;  /* 0x00000007111072a5 */ /* 0x002fc8000f8e003f */
        /* <DEDUP_REMOVED lines=8> */
[----:B------:R-:W-:Y:S02]  /*0840*/  USHF.R.S32.HI UR12, URZ, 0x1f, UR7 ;  /* 0x0000001f3f0c7899 */ /* 0x000fe40008011407 */
[----:B------:R-:W-:-:S02]  /*0850*/  UIADD3 UR4, -UR8, 0x13f, UR9 ;  /* 0x0000013f08047890 */ /* 0x000fc4000fffe109 */
[----:B------:R-:W-:Y:S02]  /*0860*/  ULDC UR11, c[0x0][0x2e8] ;  /* 0x0000ba00000b7ab9 */ /* 0x000fe40000000800 */
[----:B------:R-:W-:Y:S02]  /*0870*/  ULEA.HI UR7, UR12, UR7, URZ, 0x8 ;  /* 0x000000070c077291 */ /* 0x000fe4000f8f403f */
[----:B------:R-:W-:Y:S02]  /*0880*/  @UP1 UIADD3 UR17, UR17, 0x1, URZ ;  /* 0x0000000111111890 */ /* 0x000fe4000fffe03f */
[----:B------:R-:W-:Y:S02]  /*0890*/  UISETP.NE.AND UP1, UPT, URZ, UR5, UPT ;  /* 0x000000053f00728c */ /* 0x000fe4000bf25270 */
[----:B------:R-:W-:Y:S02]  /*08a0*/  @!UP0 UIADD3 UR17, -UR17, URZ, URZ ;  /* 0x0000003f11118290 */ /* 0x000fe4000fffe13f */
[----:B------:R-:W-:-:S02]  /*08b0*/  UIADD3 UR4, UR4, UR11, UR24 ;  /* 0x0000000b04047290 */ /* 0x000fc4000fffe018 */
[----:B------:R-:W-:-:S05]  /*08c0*/  USHF.R.S32.HI UR7, URZ, 0x8, UR7 ;  /* 0x000000083f077899 */ /* 0x000fca0008011407 */
        /* <DEDUP_REMOVED lines=13> */
[----:B---3--:R-:W-:Y:S01]  /*09a0*/  SHF.R.S32.HI R7, RZ, 0x1f, R0 ;  /* 0x0000001fff077819 */ /* 0x008fe20000011400 */
        /* <DEDUP_REMOVED lines=83> */
.L_x_3468:
        /* <DEDUP_REMOVED lines=15> */
[----:B------:R-:W-:-:S05]  /*0fd0*/  UPLOP3.LUT UP5, UPT, UPT, UPT, UPT, 0x40, 0x0 ;  /* 0x000000000000789c */ /* 0x000fca0003fae870 */
[----:B------:R-:W-:Y:S02]  /*0fe0*/  @UP1 USHF.R.S32.HI UR11, URZ, 0x1f, UR15 ;  /* 0x0000001f3f0b1899 */ /* 0x000fe4000801140f */
[----:B------:R-:W-:Y:S02]  /*0ff0*/  @UP1 UIMAD.WIDE.U32 UR28, UR15, UR4, URZ ;  /* 0x000000040f1c12a5 */ /* 0x000fe4000f8e003f */
[----:B------:R-:W-:Y:S02]  /*1000*/  @UP1 UIMAD UR11, UR11, UR4, URZ ;  /* 0x000000040b0b12a4 */ /* 0x000fe4000f8e023f */
[----:B------:R-:W-:Y:S02]  /*1010*/  @UP1 ULEA UR16, UP0, UR28, UR6, 0x2 ;  /* 0x000000061c101291 */ /* 0x000fe4000f80103f */
[----:B------:R-:W-:-:S03]  /*1020*/  @UP1 UIMAD UR4, UR15, UR5, UR11 ;  /* 0x000000050f0412a4 */ /* 0x000fc6000f8e020b */
[----:B------:R-:W-:Y:S02]  /*1030*/  UMOV UR11, UR15 ;  /* 0x0000000f000b7c82 */ /* 0x000fe40008000000 */
[----:B------:R-:W-:Y:S01]  /*1040*/  @UP1 UIADD3 UR4, UR29, UR4, URZ ;  /* 0x000000041d041290 */ /* 0x000fe2000fffe03f */
[----:B-1----:R-:W-:-:S03]  /*1050*/  IABS R2, c[0x0][0x2d0] ;  /* 0x0000b40000027a13 */ /* 0x002fc60000000000 */
[----:B------:R-:W-:Y:S01]  /*1060*/  @UP1 USHF.L.U64.HI UR4, UR28, 0x2, UR4 ;  /* 0x000000021c041899 */ /* 0x000fe20008010204 */
[----:B------:R1:W4:Y:S03]  /*1070*/  R2UR UR22, R2 ;  /* 0x00000000021673c2 */ /* 0x00032600000e0000 */
[----:B------:R-:W-:Y:S02]  /*1080*/  @UP1 UIADD3.X UR17, UR4, UR7, URZ, UP0, !UPT ;  /* 0x0000000704111290 */ /* 0x000fe400087fe43f */
[----:B------:R-:W-:-:S04]  /*1090*/  @UP1 UISETP.NE.U32.AND UP0, UPT, UR16, URZ, UPT ;  /* 0x0000003f1000128c */ /* 0x000fc8000bf05070 */
[----:B------:R-:W-:Y:S01]  /*10a0*/  @UP1 UISETP.NE.AND.EX UP5, UPT, UR17, URZ, UPT, UP0 ;  /* 0x0000003f1100128c */ /* 0x000fe2000bfa5300 */
[----:B--2---:R1:W2:Y:S10]  /*10b0*/  @P0 R2UR UR11, R3 ;  /* 0x00000000030b03c2 */ /* 0x0042b400000e0000 */
[----:B------:R-:W-:-:S13]  /*10c0*/  PLOP3.LUT P0, PT, PT, PT, UP5, 0x80, 0x0 ;  /* 0x000000000000781c */ /* 0x000fda0003f0f058 */
[----:B-12---:R-:W-:Y:S05]  /*10d0*/  @!P0 BRA `(.L_x_3469) ;  /* 0x000005a000008947 */ /* 0x006fea0003800000 */
[----:B----4-:R-:W1:Y:S01]  /*10e0*/  I2F.RP R2, UR22 ;  /* 0x0000001600027d06 */ /* 0x010e620008209400 */
        /* <DEDUP_REMOVED lines=29> */
[----:B------:R-:W-:Y:S01]  /*12c0*/  MOV R3, UR5 ;  /* 0x0000000500037c02 */ /* 0x000fe20008000f00 */
[----:B------:R-:W-:Y:S01]  /*12d0*/  IMAD.U32 R2, RZ, RZ, UR4 ;  /* 0x00000004ff027e24 */ /* 0x000fe2000f8e00ff */
[----:B------:R-:W-:Y:S01]  /*12e0*/  IABS R5, c[0x0][0x1c8] ;  /* 0x0000720000057a13 */ /* 0x000fe20000000000 */
[----:B------:R-:W-:Y:S02]  /*12f0*/  ULDC UR25, c[0x0][0x1c8] ;  /* 0x0000720000197ab9 */ /* 0x000fe40000000800 */
[----:B------:R-:W-:Y:S01]  /*1300*/  UIADD3 UR18, -UR18, URZ, URZ ;  /* 0x0000003f12127290 */ /* 0x000fe2000fffe13f */
[----:B------:R1:W2:Y:S01]  /*1310*/  LDG.E R3, [R2.64] ;  /* 0x0000001402037981 */ /* 0x0002a2000c1e1900 */
[----:B------:R-:W4:Y:S01]  /*1320*/  I2F.RP R6, R5 ;  /* 0x0000000500067306 */ /* 0x000f220000209400 */
[----:B------:R-:W-:Y:S02]  /*1330*/  ULOP3.LUT UR25, UR26, UR25, URZ, 0x3c, !UPT ;  /* 0x000000191a197292 */ /* 0x000fe4000f8e3c3f */
[----:B------:R-:W-:-:S02]  /*1340*/  ULDC.64 UR4, c[0x0][0x180] ;  /* 0x0000600000047ab9 */ /* 0x000fc40000000a00 */
[----:B------:R-:W-:Y:S02]  /*1350*/  UIMAD UR7, UR18, UR7, UR6 ;  /* 0x00000007120772a4 */ /* 0x000fe4000f8e0206 */
[----:B------:R-:W-:Y:S02]  /*1360*/  ISETP.LE.AND P0, PT, RZ, UR25, PT ;  /* 0x00000019ff007c0c */ /* 0x000fe4000bf03270 */
[----:B------:R-:W-:Y:S01]  /*1370*/  USHF.R.S32.HI UR6, URZ, 0x1f, UR7 ;  /* 0x0000001f3f067899 */ /* 0x000fe20008011407 */
[----:B----4-:R-:W4:Y:S01]  /*1380*/  MUFU.RCP R6, R6 ;  /* 0x0000000600067308 */ /* 0x010f220000001000 */
[----:B-1----:R-:W-:-:S05]  /*1390*/  IMAD.U32 R2, RZ, RZ, UR26 ;  /* 0x0000001aff027e24 */ /* 0x002fca000f8e00ff */
[----:B------:R-:W-:Y:S02]  /*13a0*/  IABS R2, R2 ;  /* 0x0000000200027213 */ /* 0x000fe40000000000 */
[----:B----4-:R-:W-:-:S04]  /*13b0*/  IADD3 R6, R6, 0xffffffe, RZ ;  /* 0x0ffffffe06067810 */ /* 0x010fc80007ffe0ff */
        /* <DEDUP_REMOVED lines=42> */
[----:B------:R-:W-:Y:S01]  /*1660*/  UMOV UR18, UR28 ;  /* 0x0000001c00127c82 */ /* 0x000fe20008000000 */
[----:B------:R-:W-:Y:S05]  /*1670*/  BRA `(.L_x_3470) ;  /* 0x0000051000007947 */ /* 0x000fea0003800000 */
.L_x_3469:
[----:B----4-:R-:W-:Y:S02]  /*1680*/  UISETP.NE.AND UP0, UPT, UR14, -0x1, UPT ;  /* 0xffffffff0e00788c */ /* 0x010fe4000bf05270 */
        /* <DEDUP_REMOVED lines=18> */
.L_x_3471:
[----:B------:R-:W-:Y:S01]  /*17b0*/  IABS R4, c[0x0][0x1c8] ;  /* 0x0000720000047a13 */ /* 0x000fe20000000000 */
[----:B------:R-:W-:Y:S01]  /*17c0*/  IMAD.U32 R2, RZ, RZ, UR26 ;  /* 0x0000001aff027e24 */ /* 0x000fe2000f8e00ff */
[----:B------:R-:W-:Y:S02]  /*17d0*/  ULDC UR4, c[0x0][0x1c8] ;  /* 0x0000720000047ab9 */ /* 0x000fe40000000800 */
[----:B------:R-:W1:Y:S01]  /*17e0*/  I2F.RP R6, R4 ;  /* 0x0000000400067306 */ /* 0x000e620000209400 */
[----:B------:R-:W-:Y:S01]  /*17f0*/  ULOP3.LUT UR4, UR26, UR4, URZ, 0x3c, !UPT ;  /* 0x000000041a047292 */ /* 0x000fe2000f8e3c3f */
[----:B------:R-:W-:Y:S01]  /*1800*/  IABS R2, R2 ;  /* 0x0000000200027213 */ /* 0x000fe20000000000 */
[----:B------:R-:W-:Y:S02]  /*1810*/  ULEA UR7, UR19, 0xffffff00, 0x8 ;  /* 0xffffff0013077891 */ /* 0x000fe4000f8e403f */
[----:B------:R-:W-:Y:S02]  /*1820*/  UMOV UR29, UR25 ;  /* 0x00000019001d7c82 */ /* 0x000fe40008000000 */
[----:B------:R-:W-:Y:S01]  /*1830*/  ISETP.LE.AND P2, PT, RZ, UR4, PT ;  /* 0x00000004ff007c0c */ /* 0x000fe2000bf43270 */
[----:B------:R-:W-:-:S02]  /*1840*/  USHF.R.S32.HI UR6, URZ, 0x1f, UR7 ;  /* 0x0000001f3f067899 */ /* 0x000fc40008011407 */
[----:B------:R-:W-:Y:S02]  /*1850*/  ULDC.64 UR4, c[0x0][0x198] ;  /* 0x0000660000047ab9 */ /* 0x000fe40000000a00 */
[----:B------:R-:W-:Y:S02]  /*1860*/  UIMAD UR18, UR6, UR4, URZ ;  /* 0x00000004061272a4 */ /* 0x000fe4000f8e023f */
[----:B------:R-:W-:Y:S01]  /*1870*/  UIMAD.WIDE.U32 UR28, UR7, UR4, UR28 ;  /* 0x00000004071c72a5 */ /* 0x000fe2000f8e001c */
[----:B-1----:R-:W1:Y:S01]  /*1880*/  MUFU.RCP R6, R6 ;  /* 0x0000000600067308 */ /* 0x002e620000001000 */
[----:B------:R-:W-:Y:S02]  /*1890*/  UIMAD UR4, UR7, UR5, UR18 ;  /* 0x00000005070472a4 */ /* 0x000fe4000f8e0212 */
[----:B------:R-:W-:Y:S02]  /*18a0*/  @UP0 UIADD3 UR14, UR13, UR14, URZ ;  /* 0x0000000e0d0e0290 */ /* 0x000fe4000fffe03f */
        /* <DEDUP_REMOVED lines=11> */
[----:B------:R-:W-:Y:S01]  /*1960*/  ULDC.64 UR4, c[0x0][0x1a0] ;  /* 0x0000680000047ab9 */ /* 0x000fe20000000a00 */
[----:B------:R-:W-:Y:S01]  /*1970*/  MOV R6, UR28 ;  /* 0x0000001c00067c02 */ /* 0x000fe20008000f00 */
[----:B------:R-:W-:Y:S01]  /*1980*/  @UP0 UIMAD.WIDE.U32 UR28, UR14, UR4, URZ ;  /* 0x000000040e1c02a5 */ /* 0x000fe2000f8e003f */
[----:B------:R-:W-:-:S03]  /*1990*/  IMAD.MOV R2, RZ, RZ, -R8 ;  /* 0x000000ffff027224 */ /* 0x000fc600078e0a08 */
[----:B------:R-:W-:Y:S01]  /*19a0*/  @UP0 UIMAD UR14, UR14, UR5, UR29 ;  /* 0x000000050e0e02a4 */ /* 0x000fe2000f8e021d */
[----:B------:R-:W-:Y:S02]  /*19b0*/  IMAD R2, R4, R2, R3 ;  /* 0x0000000204027224 */ /* 0x000fe400078e0203 */
[----:B------:R-:W-:-:S03]  /*19c0*/  @UP0 UMOV UR18, UR28 ;  /* 0x0000001c00120c82 */ /* 0x000fc60008000000 */
        /* <DEDUP_REMOVED lines=28> */
.L_x_3470:
[----:B---3--:R-:W-:Y:S01]  /*1b90*/  SHF.R.S32.HI R3, RZ, 0x1f, R0 ;  /* 0x0000001fff037819 */ /* 0x008fe20000011400 */
[----:B------:R-:W-:Y:S01]  /*1ba0*/  UISETP.NE.AND UP0, UPT, UR10, -0x1, UPT ;  /* 0xffffffff0a00788c */ /* 0x000fe2000bf05270 */
[----:B------:R-:W1:Y:S01]  /*1bb0*/  S2R R14, SR_CTAID.X ;  /* 0x00000000000e7919 */ /* 0x000e620000002500 */
[----:B------:R-:W-:Y:S01]  /*1bc0*/  ULDC.64 UR4, c[0x0][0x190] ;  /* 0x0000640000047ab9 */ /* 0x000fe20000000a00 */
[CC--:B------:R-:W-:Y:S01]  /*1bd0*/  LEA.HI R165, R3.reuse, R0.reuse, RZ, 0x3 ;  /* 0x0000000003a57211 */ /* 0x0c0fe200078f18ff */
[----:B------:R-:W-:Y:S01]  /*1be0*/  IMAD R4, R4, c[0x0][0x1b8], RZ ;  /* 0x00006e0004047a24 */ /* 0x000fe200078e02ff */
[----:B------:R-:W-:Y:S01]  /*1bf0*/  LEA.HI R6, R3, R0, RZ, 0x6 ;  /* 0x0000000003067211 */ /* 0x000fe200078f30ff */
[----:B------:R-:W-:Y:S01]  /*1c00*/  USHF.R.S32.HI UR25, URZ, 0x1f, UR26 ;  /* 0x0000001f3f197899 */ /* 0x000fe2000801141a */
[----:B------:R-:W-:Y:S01]  /*1c10*/  SHF.R.S32.HI R24, RZ, 0x3, R165 ;  /* 0x00000003ff187819 */ /* 0x000fe200000114a5 */
[----:B------:R-:W-:Y:S01]  /*1c20*/  IMAD R4, R8, c[0x0][0x1bc], R4 ;  /* 0x00006f0008047a24 */ /* 0x000fe200078e0204 */
[----:B------:R-:W-:Y:S01]  /*1c30*/  LOP3.LUT R165, R165, 0xfffffff8, RZ, 0xc0, !PT ;  /* 0xfffffff8a5a57812 */ /* 0x000fe200078ec0ff */
[----:B------:R-:W-:Y:S01]  /*1c40*/  IMAD.SHL.U32 R6, R6, 0x8, RZ ;  /* 0x0000000806067824 */ /* 0x000fe200078e00ff */
[----:B------:R-:W-:Y:S01]  /*1c50*/  @UP0 UIMAD.WIDE.U32 UR28, UR10, UR4, URZ ;  /* 0x000000040a1c02a5 */ /* 0x000fe2000f8e003f */
[----:B------:R-:W-:Y:S01]  /*1c60*/  IMAD.SHL.U32 R239, R24, 0x40, RZ ;  /* 0x0000004018ef7824 */ /* 0x000fe200078e00ff */
[----:B------:R-:W-:Y:S01]  /*1c70*/  @!UP0 USHF.R.S32.HI UR11, URZ, 0x1f, UR15 ;  /* 0x0000001f3f0b8899 */ /* 0x000fe2000801140f */
[----:B------:R-:W-:Y:S01]  /*1c80*/  IMAD.IADD R165, R0, 0x1, -R165 ;  /* 0x0000000100a57824 */ /* 0x000fe200078e0aa5 */
[----:B------:R-:W-:Y:S01]  /*1c90*/  @UP0 UIMAD UR10, UR10, UR5, UR29 ;  /* 0x000000050a0a02a4 */ /* 0x000fe2000f8e021d */
[----:B------:R-:W-:Y:S01]  /*1ca0*/  SHF.R.S32.HI R25, RZ, 0x1f, R24 ;  /* 0x0000001fff197819 */ /* 0x000fe20000011418 */
[----:B------:R-:W-:Y:S01]  /*1cb0*/  BSSY B0, `(.L_x_3472) ;  /* 0x0000040000007945 */ /* 0x000fe20003800000 */
[----:B------:R-:W-:Y:S01]  /*1cc0*/  IMAD.SHL.U32 R240, R165, 0x8, RZ ;  /* 0x00000008a5f07824 */ /* 0x000fe200078e00ff */
[----:B------:R-:W-:Y:S01]  /*1cd0*/  LOP3.LUT R239, R239, 0x1c0, RZ, 0xc0, !PT ;  /* 0x000001c0efef7812 */ /* 0x000fe200078ec0ff */
[----:B------:R-:W-:Y:S01]  /*1ce0*/  ULDC.64 UR4, c[0x0][0x178] ;  /* 0x00005e0000047ab9 */ /* 0x000fe20000000a00 */
[----:B------:R-:W-:Y:S01]  /*1cf0*/  IMAD R164, R25, c[0x0][0x198], RZ ;  /* 0x0000660019a47a24 */ /* 0x000fe200078e02ff */
[----:B------:R-:W-:Y:S01]  /*1d00*/  @!UP0 UIMAD UR11, UR11, UR4, URZ ;  /* 0x000000040b0b82a4 */ /* 0x000fe2000f8e023f */
[----:B------:R-:W-:Y:S01]  /*1d10*/  LOP3.LUT R5, R239, 0x38, R240, 0xf8, !PT ;  /* 0x00000038ef057812 */ /* 0x000fe200078ef8f0 */
[----:B------:R-:W-:Y:S01]  /*1d20*/  @!UP0 UIMAD.WIDE.U32 UR30, UR15, UR4, URZ ;  /* 0x000000040f1e82a5 */ /* 0x000fe2000f8e003f */
[----:B------:R-:W-:Y:S01]  /*1d30*/  SHF.R.U32.HI R239, RZ, 0x3, R239 ;  /* 0x00000003ffef7819 */ /* 0x000fe200000116ef */
[----:B------:R-:W-:Y:S01]  /*1d40*/  @!UP0 UIMAD UR5, UR15, UR5, UR11 ;  /* 0x000000050f0582a4 */ /* 0x000fe2000f8e020b */
[----:B------:R-:W-:Y:S01]  /*1d50*/  IADD3 R10, P0, R240, UR18, RZ ;  /* 0x00000012f00a7c10 */ /* 0x000fe2000ff1e0ff */
[----:B------:R-:W-:Y:S01]  /*1d60*/  IMAD R164, R24, c[0x0][0x19c], R164 ;  /* 0x0000670018a47a24 */ /* 0x000fe200078e02a4 */
[----:B------:R-:W-:Y:S01]  /*1d70*/  LOP3.LUT R239, R5, R239, RZ, 0x3c, !PT ;  /* 0x000000ef05ef7212 */ /* 0x000fe200078e3cff */
[----:B------:R-:W-:Y:S01]  /*1d80*/  @!UP0 UIADD3 UR10, UR31, UR5, URZ ;  /* 0x000000051f0a8290 */ /* 0x000fe2000fffe03f */
[----:B------:R-:W-:Y:S01]  /*1d90*/  SHF.R.S32.HI R5, RZ, 0x1f, R240 ;  /* 0x0000001fff057819 */ /* 0x000fe200000114f0 */
[----:B------:R-:W-:Y:S01]  /*1da0*/  @!UP0 UMOV UR28, UR30 ;  /* 0x0000001e001c8c82 */ /* 0x000fe20008000000 */
[----:B------:R-:W-:Y:S01]  /*1db0*/  LOP3.LUT R239, R239, 0xfffffe00, R6, 0xf8, !PT ;  /* 0xfffffe00efef7812 */ /* 0x000fe200078ef806 */
[----:B------:R-:W-:Y:S01]  /*1dc0*/  UIADD3 UR5, -UR9, UR8, URZ ;  /* 0x0000000809057290 */ /* 0x000fe2000fffe13f */
[----:B------:R-:W-:Y:S01]  /*1dd0*/  IADD3.X R11, R5, UR14, RZ, P0, !PT ;  /* 0x0000000e050b7c10 */ /* 0x000fe200087fe4ff */
[----:B-1----:R-:W-:Y:S01]  /*1de0*/  IMAD.WIDE R14, R14, 0x40, R24 ;  /* 0x000000400e0e7825 */ /* 0x002fe200078e0218 */
[----:B------:R-:W-:-:S02]  /*1df0*/  IADD3 R12, P0, R240, UR28, RZ ;  /* 0x0000001cf00c7c10 */ /* 0x000fc4000ff1e0ff */
[----:B------:R-:W-:Y:S01]  /*1e00*/  IADD3 R178, P1, R240, R178, RZ ;  /* 0x000000b2f0b27210 */ /* 0x000fe20007f3e0ff */
[----:B------:R-:W-:Y:S01]  /*1e10*/  IMAD.WIDE.U32 R8, R8, c[0x0][0x1b8], R10 ;  /* 0x00006e0008087a25 */ /* 0x000fe200078e000a */
[C---:B------:R-:W-:Y:S02]  /*1e20*/  IADD3.X R13, R5.reuse, UR10, RZ, P0, !PT ;  /* 0x0000000a050d7c10 */ /* 0x040fe400087fe4ff */
[C---:B------:R-:W-:Y:S01]  /*1e30*/  IADD3 R6, P0, R24.reuse, UR7, RZ ;  /* 0x0000000718067c10 */ /* 0x040fe2000ff1e0ff */
[----:B------:R-:W-:Y:S02]  /*1e40*/  IMAD.U32 R10, RZ, RZ, UR26 ;  /* 0x0000001aff0a7e24 */ /* 0x000fe4000f8e00ff */
[----:B------:R-:W-:Y:S01]  /*1e50*/  IMAD.X R179, R5, 0x1, R2, P1 ;  /* 0x0000000105b37824 */ /* 0x000fe200008e0602 */
[----:B------:R-:W-:Y:S01]  /*1e60*/  IADD3.X R204, R25, UR6, RZ, P0, !PT ;  /* 0x0000000619cc7c10 */ /* 0x000fe200087fe4ff */
[----:B------:R-:W-:Y:S01]  /*1e70*/  ULDC.64 UR6, c[0x0][0x1a8] ;  /* 0x00006a0000067ab9 */ /* 0x000fe20000000a00 */
[----:B------:R-:W-:Y:S01]  /*1e80*/  ISETP.GE.AND P0, PT, R24, UR5, PT ;  /* 0x0000000518007c0c */ /* 0x000fe2000bf06270 */
[----:B------:R-:W-:Y:S01]  /*1e90*/  UIMAD UR6, UR25, UR6, URZ ;  /* 0x00000006190672a4 */ /* 0x000fe2000f8e023f */
[----:B------:R-:W-:Y:S01]  /*1ea0*/  IMAD.IADD R5, R9, 0x1, R4 ;  /* 0x0000000109057824 */ /* 0x000fe200078e0204 */
[----:B------:R-:W-:Y:S01]  /*1eb0*/  LEA.HI R2, R3, R0, RZ, 0x4 ;  /* 0x0000000003027211 */ /* 0x000fe200078f20ff */
[----:B------:R-:W-:Y:S01]  /*1ec0*/  IMAD R204, R204, c[0x0][0x1a0], RZ ;  /* 0x00006800cccc7a24 */ /* 0x000fe200078e02ff */
[----:B------:R-:W-:Y:S01]  /*1ed0*/  UIMAD UR6, UR26, UR7, UR6 ;  /* 0x000000071a0672a4 */ /* 0x000fe2000f8e0206 */
[----:B------:R-:W-:Y:S01]  /*1ee0*/  IMAD.WIDE.U32 R10, R10, c[0x0][0x1a8], R12 ;  /* 0x00006a000a0a7a25 */ /* 0x000fe200078e000c */
[----:B------:R-:W-:-:S02]  /*1ef0*/  LOP3.LUT R18, R2, 0xfffffff0, RZ, 0xc0, !PT ;  /* 0xfffffff002127812 */ /* 0x000fc400078ec0ff */
[----:B------:R-:W-:Y:S01]  /*1f00*/  LEA.HI R3, R3, R0, RZ, 0x5 ;  /* 0x0000000003037211 */ /* 0x000fe200078f28ff */
[----:B------:R-:W-:Y:S01]  /*1f10*/  IMAD.MOV.U32 R4, RZ, RZ, R8 ;  /* 0x000000ffff047224 */ /* 0x000fe200078e0008 */
[----:B------:R-:W-:Y:S01]  /*1f20*/  IADD3 R13, R11, UR6, RZ ;  /* 0x000000060b0d7c10 */ /* 0x000fe2000fffe0ff */
[----:B------:R-:W-:Y:S01]  /*1f30*/  IMAD R204, R6, c[0x0][0x1a4], R204 ;  /* 0x0000690006cc7a24 */ /* 0x000fe200078e02cc */
[----:B------:R-:W-:Y:S01]  /*1f40*/  SHF.R.S32.HI R2, RZ, 0x4, R2 ;  /* 0x00000004ff027819 */ /* 0x000fe20000011402 */
[----:B------:R-:W-:-:S04]  /*1f50*/  IMAD.WIDE.U32 R178, R24, c[0x0][0x198], R178 ;  /* 0x0000660018b27a25 */ /* 0x000fc800078e00b2 */
[----:B------:R-:W-:Y:S01]  /*1f60*/  IMAD.WIDE.U32 R6, R6, c[0x0][0x1a0], R4 ;  /* 0x0000680006067a25 */ /* 0x000fe200078e0004 */
[----:B------:R-:W-:-:S03]  /*1f70*/  SHF.R.S32.HI R4, RZ, 0x5, R3 ;  /* 0x00000005ff047819 */ /* 0x000fc60000011403 */
[----:B------:R-:W-:Y:S02]  /*1f80*/  IMAD.IADD R164, R179, 0x1, R164 ;  /* 0x00000001b3a47824 */ /* 0x000fe400078e02a4 */
        /* <DEDUP_REMOVED lines=18> */
.L_x_3473:
[----:B------:R-:W-:Y:S05]  /*20b0*/  BSYNC B0 ;  /* 0x0000000000007941 */ /* 0x000fea0003800000 */
.L_x_3472:
        /* <DEDUP_REMOVED lines=21> */
.L_x_3475:
[----:B------:R-:W-:Y:S05]  /*2210*/  BSYNC B0 ;  /* 0x0000000000007941 */ /* 0x000fea0003800000 */
.L_x_3474:
[----:B------:R-:W-:Y:S01]  /*2220*/  IADD3 R20, R24, 0x20, RZ ;  /* 0x0000002018147810 */ /* 0x000fe20007ffe0ff */
[----:B------:R-:W-:Y:S03]  /*2230*/  BSSY B0, `(.L_x_3476) ;  /* 0x0000014000007945 */ /* 0x000fe60003800000 */
[----:B------:R-:W-:-:S13]  /*2240*/  ISETP.GE.AND P0, PT, R20, UR5, PT ;  /* 0x0000000514007c0c */ /* 0x000fda000bf06270 */
[----:B------:R-:W-:Y:S05]  /*2250*/  @P0 BRA `(.L_x_3477) ;  /* 0x0000011000000947 */ /* 0x000fea0003800000 */
[----:B------:R-:W-:-:S13]  /*2260*/  ISETP.GE.AND P0, PT, R240, c[0x0][0x220], PT ;  /* 0x00008800f0007a0c */ /* 0x000fda0003f06270 */
[----:B------:R4:W-:Y:S01]  /*2270*/  @P0 STS.128 [R239+0x1000], RZ ;  /* 0x001000ffef000388 */ /* 0x0009e20000000c00 */
        /* <DEDUP_REMOVED lines=15> */
.L_x_3477:
[----:B------:R-:W-:Y:S05]  /*2370*/  BSYNC B0 ;  /* 0x0000000000007941 */ /* 0x000fea0003800000 */
.L_x_3476:
[----:B------:R-:W-:Y:S01]  /*2380*/  IADD3 R19, R24, 0x30, RZ ;  /* 0x0000003018137810 */ /* 0x000fe20007ffe0ff */
[----:B------:R-:W-:Y:S03]  /*2390*/  BSSY B0, `(.L_x_3478) ;  /* 0x0000013000007945 */ /* 0x000fe60003800000 */
[----:B------:R-:W-:-:S13]  /*23a0*/  ISETP.GE.AND P0, PT, R19, UR5, PT ;  /* 0x0000000513007c0c */ /* 0x000fda000bf06270 */
[----:B------:R-:W-:Y:S05]  /*23b0*/  @P0 BRA `(.L_x_3479) ;  /* 0x0000010000000947 */ /* 0x000fea0003800000 */
[----:B------:R-:W-:-:S13]  /*23c0*/  ISETP.GE.AND P0, PT, R240, c[0x0][0x220], PT ;  /* 0x00008800f0007a0c */ /* 0x000fda0003f06270 */
[----:B------:R1:W-:Y:S01]  /*23d0*/  @P0 STS.128 [R239+0x1800], RZ ;  /* 0x001800ffef000388 */ /* 0x0003e20000000c00 */
[----:B------:R-:W-:Y:S05]  /*23e0*/  @P0 BRA `(.L_x_3479) ;  /* 0x000000d000000947 */ /* 0x000fea0003800000 */
[----:B--2---:R-:W-:Y:S02]  /*23f0*/  IADD3 R8, P0, R14, 0x30, RZ ;  /* 0x000000300e087810 */ /* 0x004fe40007f1e0ff */
        /* <DEDUP_REMOVED lines=12> */
.L_x_3479:
[----:B------:R-:W-:Y:S05]  /*24c0*/  BSYNC B0 ;  /* 0x0000000000007941 */ /* 0x000fea0003800000 */
.L_x_3478:
        /* <DEDUP_REMOVED lines=15> */
[----:B--2---:R-:W-:-:S04]  /*25c0*/  LEA R8, P0, R178, c[0x0][0x168], 0x1 ;  /* 0x00005a00b2087a11 */ /* 0x004fc800078008ff */
[----:B------:R-:W-:-:S05]  /*25d0*/  LEA.HI.X R9, R178, c[0x0][0x16c], R164, 0x1, P0 ;  /* 0x00005b00b2097a11 */ /* 0x000fca00000f0ca4 */
[----:B------:R-:W-:Y:S01]  /*25e0*/  @!PT LDS RZ, [RZ] ;  /* 0x00000000fffff984 */ /* 0x000fe20000000800 */
[----:B------:R-:W-:Y:S01]  /*25f0*/  @!PT LDS RZ, [RZ] ;  /* 0x00000000fffff984 */ /* 0x000fe20000000800 */
[----:B------:R-:W-:Y:S01]  /*2600*/  @!PT LDS RZ, [RZ] ;  /* 0x00000000fffff984 */ /* 0x000fe20000000800 */
[----:B------:R2:W-:Y:S04]  /*2610*/  LDGSTS.E.BYPASS.LTC128B.128 [R239+0x2000], [R8.64] ;  /* 0x0200000008ef7fae */ /* 0x0005e8000b901d54 */
.L_x_3481:
[----:B------:R-:W-:Y:S05]  /*2620*/  BSYNC B0 ;  /* 0x0000000000007941 */ /* 0x000fea0003800000 */
.L_x_3480:
        /* <DEDUP_REMOVED lines=11> */
[----:B--2---:R-:W-:-:S04]  /*26e0*/  LEA R8, P0, R5, c[0x0][0x168], 0x1 ;  /* 0x00005a0005087a11 */ /* 0x004fc800078008ff */
[----:B------:R-:W-:-:S05]  /*26f0*/  LEA.HI.X R9, R5, c[0x0][0x16c], R3, 0x1, P0 ;  /* 0x00005b0005097a11 */ /* 0x000fca00000f0c03 */
[----:B------:R-:W-:Y:S01]  /*2700*/  @!PT LDS RZ, [RZ] ;  /* 0x00000000fffff984 */ /* 0x000fe20000000800 */
[----:B------:R-:W-:Y:S01]  /*2710*/  @!PT LDS RZ, [RZ] ;  /* 0x00000000fffff984 */ /* 0x000fe20000000800 */
[----:B------:R-:W-:Y:S01]  /*2720*/  @!PT LDS RZ, [RZ] ;  /* 0x00000000fffff984 */ /* 0x000fe20000000800 */
[----:B------:R2:W-:Y:S04]  /*2730*/  LDGSTS.E.BYPASS.LTC128B.128 [R239+0x2800], [R8.64] ;  /* 0x0280000008ef7fae */ /* 0x0005e8000b901d54 */
.L_x_3483:
[----:B------:R-:W-:Y:S05]  /*2740*/  BSYNC B0 ;  /* 0x0000000000007941 */ /* 0x000fea0003800000 */
.L_x_3482:
        /* <DEDUP_REMOVED lines=17> */
.L_x_3485:
[----:B------:R-:W-:Y:S05]  /*2860*/  BSYNC B0 ;  /* 0x0000000000007941 */ /* 0x000fea0003800000 */
.L_x_3484:
        /* <DEDUP_REMOVED lines=19> */
.L_x_3487:
[----:B------:R-:W-:Y:S05]  /*29a0*/  BSYNC B0 ;  /* 0x0000000000007941 */ /* 0x000fea0003800000 */
.L_x_3486:
[----:B--2---:R-:W-:Y:S01]  /*29b0*/  IADD3 R17, R24, 0x40, RZ ;  /* 0x0000004018117810 */ /* 0x004fe20007ffe0ff */
[----:B------:R-:W-:Y:S03]  /*29c0*/  BSSY B0, `(.L_x_3488) ;  /* 0x0000011000007945 */ /* 0x000fe60003800000 */
[----:B------:R-:W-:-:S13]  /*29d0*/  ISETP.GE.AND P0, PT, R17, UR27, PT ;  /* 0x0000001b11007c0c */ /* 0x000fda000bf06270 */
[----:B------:R-:W-:Y:S05]  /*29e0*/  @P0 BRA `(.L_x_3489) ;  /* 0x000000e000000947 */ /* 0x000fea0003800000 */
[----:B------:R-:W-:-:S13]  /*29f0*/  ISETP.GE.AND P0, PT, R240, c[0x0][0x220], PT ;  /* 0x00008800f0007a0c */ /* 0x000fda0003f06270 */
[----:B------:R2:W-:Y:S01]  /*2a00*/  @P0 STS.128 [R239+0x4000], RZ ;  /* 0x004000ffef000388 */ /* 0x0005e20000000c00 */
[----:B------:R-:W-:Y:S05]  /*2a10*/  @P0 BRA `(.L_x_3489) ;  /* 0x000000b000000947 */ /* 0x000fea0003800000 */
[----:B------:R-:W-:Y:S02]  /*2a20*/  IMAD.U32 R5, RZ, RZ, UR10 ;  /* 0x0000000aff057e24 */ /* 0x000fe4000f8e00ff */
        /* <DEDUP_REMOVED lines=10> */
.L_x_3489:
[----:B------:R-:W-:Y:S05]  /*2ad0*/  BSYNC B0 ;  /* 0x0000000000007941 */ /* 0x000fea0003800000 */
.L_x_3488:
        /* <DEDUP_REMOVED lines=20> */
.L_x_3491:
[----:B------:R-:W-:Y:S05]  /*2c20*/  BSYNC B0 ;  /* 0x0000000000007941 */ /* 0x000fea0003800000 */
.L_x_3490:
        /* <DEDUP_REMOVED lines=20> */
.L_x_3493:
[----:B------:R-:W-:Y:S05]  /*2d70*/  BSYNC B0 ;  /* 0x0000000000007941 */ /* 0x000fea0003800000 */
.L_x_3492:
        /* <DEDUP_REMOVED lines=20> */
.L_x_3495:
[----:B------:R-:W-:Y:S05]  /*2ec0*/  BSYNC B0 ;  /* 0x0000000000007941 */ /* 0x000fea0003800000 */
.L_x_3494:
        /* <DEDUP_REMOVED lines=18> */
.L_x_3497:
[----:B------:R-:W-:Y:S05]  /*2ff0*/  BSYNC B0 ;  /* 0x0000000000007941 */ /* 0x000fea0003800000 */
.L_x_3496:
        /* <DEDUP_REMOVED lines=20> */
.L_x_3499:
[----:B------:R-:W-:Y:S05]  /*3140*/  BSYNC B0 ;  /* 0x0000000000007941 */ /* 0x000fea0003800000 */
.L_x_3498:
        /* <DEDUP_REMOVED lines=20> */
.L_x_3501:
[----:B------:R-:W-:Y:S05]  /*3290*/  BSYNC B0 ;  /* 0x0000000000007941 */ /* 0x000fea0003800000 */
.L_x_3500:
        /* <DEDUP_REMOVED lines=20> */
.L_x_3503:
[----:B------:R-:W-:Y:S05]  /*33e0*/  BSYNC B0 ;  /* 0x0000000000007941 */ /* 0x000fea0003800000 */
.L_x_3502:
        /* <DEDUP_REMOVED lines=20> */
.L_x_3505:
[----:B------:R-:W-:Y:S05]  /*3530*/  BSYNC B0 ;  /* 0x0000000000007941 */ /* 0x000fea0003800000 */
.L_x_3504:
        /* <DEDUP_REMOVED lines=20> */
.L_x_3507:
[----:B------:R-:W-:Y:S05]  /*3680*/  BSYNC B0 ;  /* 0x0000000000007941 */ /* 0x000fea0003800000 */
.L_x_3506:
        /* <DEDUP_REMOVED lines=20> */
.L_x_3509:
[----:B------:R-:W-:Y:S05]  /*37d0*/  BSYNC B0 ;  /* 0x0000000000007941 */ /* 0x000fea0003800000 */
.L_x_3508:
[----:B------:R-:W-:Y:S01]  /*37e0*/  IADD3 R3, R24, 0xf0, RZ ;  /* 0x000000f018037810 */ /* 0x000fe20007ffe0ff */
[----:B------:R-:W-:Y:S03]  /*37f0*/  BSSY B0, `(.L_x_3510) ;  /* 0x0000013000007945 */ /* 0x000fe60003800000 */
[----:B------:R-:W-:-:S13]  /*3800*/  ISETP.GE.AND P0, PT, R3, UR27, PT ;  /* 0x0000001b03007c0c */ /* 0x000fda000bf06270 */
[----:B------:R-:W-:Y:S05]  /*3810*/  @P0 BRA `(.L_x_3511) ;  /* 0x0000010000000947 */ /* 0x000fea0003800000 */
[----:B------:R-:W-:-:S13]  /*3820*/  ISETP.GE.AND P0, PT, R240, c[0x0][0x220], PT ;  /* 0x00008800f0007a0c */ /* 0x000fda0003f06270 */
[----:B------:R1:W-:Y:S01]  /*3830*/  @P0 STS.128 [R239+0x9800], RZ ;  /* 0x009800ffef000388 */ /* 0x0003e20000000c00 */
[----:B------:R-:W-:Y:S05]  /*3840*/  @P0 BRA `(.L_x_3511) ;  /* 0x000000d000000947 */ /* 0x000fea0003800000 */
[----:B------:R-:W-:Y:S01]  /*3850*/  MOV R30, R178 ;  /* 0x000000b2001e7202 */ /* 0x000fe20000000f00 */
[----:B-1----:R-:W-:Y:S01]  /*3860*/  IMAD.U32 R22, RZ, RZ, UR10 ;  /* 0x0000000aff167e24 */ /* 0x002fe2000f8e00ff */
        /* <DEDUP_REMOVED lines=11> */
.L_x_3511:
[----:B------:R-:W-:Y:S05]  /*3920*/  BSYNC B0 ;  /* 0x0000000000007941 */ /* 0x000fea0003800000 */
.L_x_3510:
        /* <DEDUP_REMOVED lines=14> */
[----:B------:R-:W-:-:S05]  /*3a10*/  IMAD.U32 R23, RZ, RZ, UR4 ;  /* 0x00000004ff177e24 */ /* 0x000fca000f8e00ff */
[----:B------:R1:W5:Y:S01]  /*3a20*/  LDG.E R27, [R22.64] ;  /* 0x00000014161b7981 */ /* 0x000362000c1e1900 */
[C---:B------:R-:W-:Y:S01]  /*3a30*/  ISETP.GE.AND P1, PT, R24.reuse, UR27, PT ;  /* 0x0000001b18007c0c */ /* 0x040fe2000bf26270 */
[----:B------:R-:W-:Y:S01]  /*3a40*/  IMAD.SHL.U32 R24, R24, 0x8, RZ ;  /* 0x0000000818187824 */ /* 0x000fe200078e00ff */
[----:B------:R-:W-:Y:S01]  /*3a50*/  SHF.R.S32.HI R25, RZ, 0x1f, R26 ;  /* 0x0000001fff197819 */ /* 0x000fe2000001141a */
[----:B------:R-:W-:Y:S01]  /*3a60*/  BAR.SYNC.DEFER_BLOCKING 0x0 ;  /* 0x0000000000007b1d */ /* 0x000fe20000010000 */
[----:B------:R-:W-:Y:S01]  /*3a70*/  LEA.HI R28, R2, R2, RZ, 0x1 ;  /* 0x00000002021c7211 */ /* 0x000fe200078f08ff */
[----:B------:R-:W-:Y:S01]  /*3a80*/  IMAD.SHL.U32 R29, R29, 0x40, RZ ;  /* 0x000000401d1d7824 */ /* 0x000fe200078e00ff */
[----:B------:R-:W-:Y:S01]  /*3a90*/  LEA.HI R25, R25, R26, RZ, 0x2 ;  /* 0x0000001a19197211 */ /* 0x000fe200078f10ff */
[----:B------:R-:W-:Y:S01]  /*3aa0*/  IMAD.SHL.U32 R238, R0, 0x2, RZ ;  /* 0x0000000200ee7824 */ /* 0x000fe200078e00ff */
[----:B------:R-:W-:Y:S01]  /*3ab0*/  LOP3.LUT R28, R28, 0xfffffffe, RZ, 0xc0, !PT ;  /* 0xfffffffe1c1c7812 */ /* 0x000fe200078ec0ff */
[----:B------:R-:W-:Y:S01]  /*3ac0*/  IMAD.MOV.U32 R231, RZ, RZ, 0x10 ;  /* 0x00000010ffe77424 */ /* 0x000fe200078e00ff */
[----:B------:R-:W-:Y:S01]  /*3ad0*/  LEA R26, R4, UR9, 0x4 ;  /* 0x00000009041a7c11 */ /* 0x000fe2000f8e20ff */
[----:B------:R-:W-:Y:S01]  /*3ae0*/  BSSY B0, `(.L_x_3512) ;  /* 0x000002b000007945 */ /* 0x000fe20003800000 */
[----:B------:R-:W-:Y:S01]  /*3af0*/  SHF.R.S32.HI R25, RZ, 0x2, R25 ;  /* 0x00000002ff197819 */ /* 0x000fe20000011419 */
[----:B------:R-:W-:Y:S01]  /*3b00*/  IMAD.IADD R28, R2, 0x1, -R28 ;  /* 0x00000001021c7824 */ /* 0x000fe200078e0a1c */
[----:B------:R-:W-:-:S02]  /*3b10*/  LOP3.LUT P2, RZ, R165, 0x2, RZ, 0xc0, !PT ;  /* 0x00000002a5ff7812 */ /* 0x000fc4000784c0ff */
[----:B------:R-:W-:Y:S01]  /*3b20*/  IADD3 R2, R26, 0x1, R25 ;  /* 0x000000011a027810 */ /* 0x000fe20007ffe019 */
[----:B------:R-:W-:Y:S01]  /*3b30*/  IMAD.SHL.U32 R25, R28, 0x8, RZ ;  /* 0x000000081c197824 */ /* 0x000fe200078e00ff */
[----:B------:R-:W-:Y:S02]  /*3b40*/  LEA R177, P0, R6, c[0x0][0x170], 0x1 ;  /* 0x00005c0006b17a11 */ /* 0x000fe400078008ff */
[----:B------:R-:W-:Y:S02]  /*3b50*/  LOP3.LUT R238, R238, 0x6, RZ, 0xc0, !PT ;  /* 0x00000006eeee7812 */ /* 0x000fe400078ec0ff */
[----:B------:R-:W-:Y:S01]  /*3b60*/  LEA.HI.X R176, R6, c[0x0][0x174], R205, 0x1, P0 ;  /* 0x00005d0006b07a11 */ /* 0x000fe200000f0ccd */
[----:B-1----:R-:W-:Y:S01]  /*3b70*/  IMAD.SHL.U32 R23, R165, 0x40, RZ ;  /* 0x00000040a5177824 */ /* 0x002fe200078e00ff */
[----:B------:R-:W5:Y:S01]  /*3b80*/  MUFU.RCP R22, c[0x0][0x238] ;  /* 0x00008e0000167b08 */ /* 0x000f620000001000 */
[----:B------:R-:W-:Y:S01]  /*3b90*/  SEL R0, R231, 0xfffffff0, !P2 ;  /* 0xfffffff0e7007807 */ /* 0x000fe20005000000 */
[----:B------:R1:W-:Y:S02]  /*3ba0*/  @P1 STS.128 [R239+0xa000], RZ ;  /* 0x00a000ffef001388 */ /* 0x0003e40000000c00 */
[----:B------:R-:W-:-:S04]  /*3bb0*/  LOP3.LUT R23, R23, 0x1c0, RZ, 0xc0, !PT ;  /* 0x000001c017177812 */ /* 0x000fc800078ec0ff */
[----:B------:R-:W-:Y:S02]  /*3bc0*/  LOP3.LUT R24, R23, 0x8, R24, 0xf8, !PT ;  /* 0x0000000817187812 */ /* 0x000fe400078ef818 */
[----:B------:R-:W-:-:S04]  /*3bd0*/  SHF.R.U32.HI R23, RZ, 0x3, R23 ;  /* 0x00000003ff177819 */ /* 0x000fc80000011617 */
[----:B------:R-:W-:Y:S01]  /*3be0*/  LOP3.LUT R23, R24, R23, RZ, 0x3c, !PT ;  /* 0x0000001718177212 */ /* 0x000fe200078e3cff */
[----:B------:R-:W-:-:S04]  /*3bf0*/  IMAD.SHL.U32 R24, R18, 0x40, RZ ;  /* 0x0000004012187824 */ /* 0x000fc800078e00ff */
[----:B------:R-:W-:Y:S01]  /*3c00*/  IMAD R236, R28, 0x200, R23 ;  /* 0x000002001cec7824 */ /* 0x000fe200078e0217 */
[----:B------:R-:W-:Y:S02]  /*3c10*/  LOP3.LUT R24, R24, 0x1c0, RZ, 0xc0, !PT ;  /* 0x000001c018187812 */ /* 0x000fe400078ec0ff */
[----:B------:R-:W-:Y:S02]  /*3c20*/  LOP3.LUT R23, R29, 0xfffffe00, RZ, 0xc0, !PT ;  /* 0xfffffe001d177812 */ /* 0x000fe400078ec0ff */
[----:B------:R-:W-:Y:S02]  /*3c30*/  LOP3.LUT R25, R24, 0x8, R25, 0xf8, !PT ;  /* 0x0000000818197812 */ /* 0x000fe400078ef819 */
[----:B------:R-:W-:Y:S01]  /*3c40*/  SHF.R.U32.HI R24, RZ, 0x3, R24 ;  /* 0x00000003ff187819 */ /* 0x000fe20000011618 */
[----:B------:R-:W-:Y:S02]  /*3c50*/  IMAD R237, R4, 0x400, R23 ;  /* 0x0000040004ed7824 */ /* 0x000fe400078e0217 */
[----:B-----5:R-:W-:-:S04]  /*3c60*/  FMUL.FTZ R22, R27, R22 ;  /* 0x000000161b167220 */ /* 0x020fc80000410000 */
[----:B------:R5:W2:Y:S02]  /*3c70*/  R2UR UR4, R22 ;  /* 0x00000000160473c2 */ /* 0x000aa400000e0000 */
[----:B-----5:R-:W-:-:S05]  /*3c80*/  IMAD.U32 R22, RZ, RZ, UR8 ;  /* 0x00000008ff167e24 */ /* 0x020fca000f8e00ff */
[----:B------:R-:W-:Y:S02]  /*3c90*/  IADD3 R2, R2, UR24, -R22 ;  /* 0x0000001802027c10 */ /* 0x000fe4000fffe816 */
[----:B------:R-:W-:Y:S02]  /*3ca0*/  LOP3.LUT R22, R25, R24, RZ, 0x3c, !PT ;  /* 0x0000001819167212 */ /* 0x000fe400078e3cff */
[----:B------:R-:W-:Y:S02]  /*3cb0*/  IADD3 R2, R2, c[0x0][0x2e8], RZ ;  /* 0x0000ba0002027a10 */ /* 0x000fe40007ffe0ff */
[C---:B------:R-:W-:Y:S01]  /*3cc0*/  LOP3.LUT R4, R22.reuse, R23, RZ, 0xfc, !PT ;  /* 0x0000001716047212 */ /* 0x040fe200078efcff */
[----:B------:R-:W-:-:S04]  /*3cd0*/  IMAD.IADD R237, R22, 0x1, R237 ;  /* 0x0000000116ed7824 */ /* 0x000fc800078e02ed */
[----:B------:R-:W-:Y:S01]  /*3ce0*/  IMAD.SHL.U32 R237, R237, 0x2, RZ ;  /* 0x00000002eded7824 */ /* 0x000fe200078e00ff */
        /* <DEDUP_REMOVED lines=10> */
.L_x_3513:
[----:B-12---:R-:W-:Y:S05]  /*3d90*/  BSYNC B0 ;  /* 0x0000000000007941 */ /* 0x006fea0003800000 */
.L_x_3512:
        /* <DEDUP_REMOVED lines=19> */
.L_x_3515:
[----:B------:R-:W-:Y:S05]  /*3ed0*/  BSYNC B0 ;  /* 0x0000000000007941 */ /* 0x000fea0003800000 */
.L_x_3514:
        /* <DEDUP_REMOVED lines=16> */
.L_x_3517:
[----:B------:R-:W-:Y:S05]  /*3fe0*/  BSYNC B0 ;  /* 0x0000000000007941 */ /* 0x000fea0003800000 */
.L_x_3516:
        /* <DEDUP_REMOVED lines=18> */
.L_x_3519:
[----:B------:R-:W-:Y:S05]  /*4110*/  BSYNC B0 ;  /* 0x0000000000007941 */ /* 0x000fea0003800000 */
.L_x_3518:
        /* <DEDUP_REMOVED lines=16> */
.L_x_3521:
[----:B------:R-:W-:Y:S05]  /*4220*/  BSYNC B0 ;  /* 0x0000000000007941 */ /* 0x000fea0003800000 */
.L_x_3520:
        /* <DEDUP_REMOVED lines=18> */
.L_x_3523:
[----:B------:R-:W-:Y:S05]  /*4350*/  BSYNC B0 ;  /* 0x0000000000007941 */ /* 0x000fea0003800000 */
.L_x_3522:
        /* <DEDUP_REMOVED lines=18> */
.L_x_3525:
[----:B------:R-:W-:Y:S05]  /*4480*/  BSYNC B0 ;  /* 0x0000000000007941 */ /* 0x000fea0003800000 */
.L_x_3524:
        /* <DEDUP_REMOVED lines=18> */
.L_x_3527:
[----:B------:R-:W-:Y:S05]  /*45b0*/  BSYNC B0 ;  /* 0x0000000000007941 */ /* 0x000fea0003800000 */
.L_x_3526:
        /* <DEDUP_REMOVED lines=16> */
.L_x_3529:
[----:B------:R-:W-:Y:S05]  /*46c0*/  BSYNC B0 ;  /* 0x0000000000007941 */ /* 0x000fea0003800000 */
.L_x_3528:
        /* <DEDUP_REMOVED lines=18> */
.L_x_3531:
[----:B------:R-:W-:Y:S05]  /*47f0*/  BSYNC B0 ;  /* 0x0000000000007941 */ /* 0x000fea0003800000 */
.L_x_3530:
        /* <DEDUP_REMOVED lines=18> */
.L_x_3533:
[----:B------:R-:W-:Y:S05]  /*4920*/  BSYNC B0 ;  /* 0x0000000000007941 */ /* 0x000fea0003800000 */
.L_x_3532:
        /* <DEDUP_REMOVED lines=18> */
.L_x_3535:
[----:B------:R-:W-:Y:S05]  /*4a50*/  BSYNC B0 ;  /* 0x0000000000007941 */ /* 0x000fea0003800000 */
.L_x_3534:
        /* <DEDUP_REMOVED lines=18> */
.L_x_3537:
[----:B------:R-:W-:Y:S05]  /*4b80*/  BSYNC B0 ;  /* 0x0000000000007941 */ /* 0x000fea0003800000 */
.L_x_3536:
        /* <DEDUP_REMOVED lines=18> */
.L_x_3539:
[----:B------:R-:W-:Y:S05]  /*4cb0*/  BSYNC B0 ;  /* 0x0000000000007941 */ /* 0x000fea0003800000 */
.L_x_3538:
        /* <DEDUP_REMOVED lines=18> */
.L_x_3541:
[----:B------:R-:W-:Y:S05]  /*4de0*/  BSYNC B0 ;  /* 0x0000000000007941 */ /* 0x000fea0003800000 */
.L_x_3540:
        /* <DEDUP_REMOVED lines=22> */
.L_x_3543:
[----:B------:R-:W-:Y:S05]  /*4f50*/  BSYNC B0 ;  /* 0x0000000000007941 */ /* 0x000fea0003800000 */
.L_x_3542:
        /* <DEDUP_REMOVED lines=10> */
[C---:B------:R-:W-:Y:S01]  /*5000*/  IADD3 R179, R2.reuse, 0x8, RZ ;  /* 0x0000000802b37810 */ /* 0x040fe20007ffe0ff */
[----:B------:R-:W-:Y:S01]  /*5010*/  IMAD R233, R231, 0x2, R235 ;  /* 0x00000002e7e97824 */ /* 0x000fe200078e02eb */
[----:B------:R-:W-:Y:S01]  /*5020*/  IMNMX R212, R2, UR24, PT ;  /* 0x0000001802d47c17 */ /* 0x000fe2000b800200 */
[----:B------:R-:W2:Y:S01]  /*5030*/  LDSM.16.M88.4 R56, [R236+0x3000] ;  /* 0x00300000ec38783b */ /* 0x000ea20000000200 */
[----:B------:R-:W-:Y:S01]  /*5040*/  IMNMX R179, R179, UR24, PT ;  /* 0x00000018b3b37c17 */ /* 0x000fe2000b800200 */
[----:B------:R-:W-:Y:S01]  /*5050*/  UISETP.GT.AND UP0, UPT, UR13, UR12, UPT ;  /* 0x0000000c0d00728c */ /* 0x000fe2000bf04270 */
[C---:B------:R-:W-:Y:S01]  /*5060*/  IADD3 R2, R166.reuse, 0x8, RZ ;  /* 0x00000008a6027810 */ /* 0x040fe20007ffe0ff */
[----:B------:R-:W3:Y:S01]  /*5070*/  LDSM.16.M88.4 R48, [R236+0x3800] ;  /* 0x00380000ec30783b */ /* 0x000ee20000000200 */
[----:B------:R-:W-:-:S02]  /*5080*/  ISETP.GE.AND P4, PT, R166, R179, PT ;  /* 0x000000b3a600720c */ /* 0x000fc40003f86270 */
[C---:B------:R-:W-:Y:S01]  /*5090*/  ISETP.GE.AND P3, PT, R2.reuse, R212, PT ;  /* 0x000000d40200720c */ /* 0x040fe20003f66270 */
[----:B------:R-:W4:Y:S01]  /*50a0*/  LDSM.16.M88.4 R40, [R236+0x4000] ;  /* 0x00400000ec28783b */ /* 0x000f220000000200 */
[----:B------:R-:W-:Y:S02]  /*50b0*/  ISETP.GE.AND P6, PT, R2, R179, PT ;  /* 0x000000b30200720c */ /* 0x000fe40003fc6270 */
[----:B------:R-:W-:Y:S01]  /*50c0*/  I2F R2, R2 ;  /* 0x0000000200027306 */ /* 0x000fe20000201400 */
[----:B------:R-:W3:Y:S04]  /*50d0*/  LDSM.16.M88.4 R32, [R236+0x4800] ;  /* 0x00480000ec20783b */ /* 0x000ee80000000200 */
[----:B-1----:R-:W1:Y:S04]  /*50e0*/  LDSM.16.M88.4 R24, [R236+0x5000] ;  /* 0x00500000ec18783b */ /* 0x002e680000000200 */
[----:B------:R-:W1:Y:S04]  /*50f0*/  LDSM.16.M88.4 R16, [R236+0x5800] ;  /* 0x00580000ec10783b */ /* 0x000e680000000200 */
[----:B------:R-:W1:Y:S04]  /*5100*/  LDSM.16.M88.4 R8, [R236+0x6000] ;  /* 0x00600000ec08783b */ /* 0x000e680000000200 */
[----:B------:R-:W1:Y:S04]  /*5110*/  LDSM.16.M88.4 R132, [R236+0x6800] ;  /* 0x00680000ec84783b */ /* 0x000e680000000200 */
[----:B------:R-:W1:Y:S01]  /*5120*/  LDSM.16.M88.4 R124, [R236+0x7000] ;  /* 0x00700000ec7c783b */ /* 0x000e620000000200 */
[C---:B-----5:R-:W-:Y:S03]  /*5130*/  HMMA.16816.F32 R76, R80.reuse, R72, RZ ;  /* 0x00000048504c723c */ /* 0x060fe600000018ff */
[----:B------:R-:W5:Y:S04]  /*5140*/  LDSM.16.M88.4 R116, [R236+0x7800] ;  /* 0x00780000ec74783b */ /* 0x000f680000000200 */
[----:B------:R-:W1:Y:S01]  /*5150*/  LDSM.16.M88.4 R104, [R236+0x8000] ;  /* 0x00800000ec68783b */ /* 0x000e620000000200 */
[C---:B------:R-:W-:Y:S03]  /*5160*/  HMMA.16816.F32 R68, R80.reuse, R64, RZ ;  /* 0x000000405044723c */ /* 0x040fe600000018ff */
[----:B------:R-:W5:Y:S04]  /*5170*/  LDSM.16.M88.4 R96, [R236+0x8800] ;  /* 0x00880000ec60783b */ /* 0x000f680000000200 */
[----:B------:R-:W5:Y:S01]  /*5180*/  LDSM.16.M88.4 R88, [R236+0x9000] ;  /* 0x00900000ec58783b */ /* 0x000f620000000200 */
[C---:B--2---:R-:W-:Y:S03]  /*5190*/  HMMA.16816.F32 R60, R80.reuse, R56, RZ ;  /* 0x00000038503c723c */ /* 0x044fe600000018ff */
[----:B------:R-:W2:Y:S04]  /*51a0*/  LDSM.16.M88.4 R140, [R236+0x9800] ;  /* 0x00980000ec8c783b */ /* 0x000ea80000000200 */
[----:B------:R-:W-:Y:S01]  /*51b0*/  LDSM.16.M88.4 R148, [R5] ;  /* 0x000000000594783b */ /* 0x000fe20000000200 */
[C---:B---3--:R-:W-:Y:S03]  /*51c0*/  HMMA.16816.F32 R52, R80.reuse, R48, RZ ;  /* 0x000000305034723c */ /* 0x048fe600000018ff */
[----:B------:R-:W3:Y:S04]  /*51d0*/  LDSM.16.M88.4 R112, [R230+0x4000] ;  /* 0x00400000e670783b */ /* 0x000ee80000000200 */
[----:B------:R-:W2:Y:S01]  /*51e0*/  LDSM.16.M88.4 R144, [R230+0x2000] ;  /* 0x00200000e690783b */ /* 0x000ea20000000200 */
[C---:B----4-:R-:W-:Y:S03]  /*51f0*/  HMMA.16816.F32 R44, R80.reuse, R40, RZ ;  /* 0x00000028502c723c */ /* 0x050fe600000018ff */
[----:B------:R-:W4:Y:S04]  /*5200*/  LDSM.16.M88.4 R180, [R230+0x3800] ;  /* 0x00380000e6b4783b */ /* 0x000f280000000200 */
[----:B------:R-:W-:Y:S01]  /*5210*/  LDSM.16.M88.4 R184, [R230+0x3000] ;  /* 0x00300000e6b8783b */ /* 0x000fe20000000200 */
[C---:B------:R-:W-:Y:S03]  /*5220*/  HMMA.16816.F32 R36, R80.reuse, R32, RZ ;  /* 0x000000205024723c */ /* 0x040fe600000018ff */
[----:B------:R-:W-:Y:S04]  /*5230*/  LDSM.16.M88.4 R188, [R230+0x2800] ;  /* 0x00280000e6bc783b */ /* 0x000fe80000000200 */
[----:B------:R-:W-:Y:S01]  /*5240*/  LDSM.16.M88.4 R172, [R230+0x4800] ;  /* 0x00480000e6ac783b */ /* 0x000fe20000000200 */
[C---:B-1----:R-:W-:Y:S03]  /*5250*/  HMMA.16816.F32 R28, R80.reuse, R24, RZ ;  /* 0x00000018501c723c */ /* 0x042fe600000018ff */
[----:B------:R-:W-:Y:S04]  /*5260*/  LDSM.16.M88.4 R192, [R233] ;  /* 0x00000000e9c0783b */ /* 0x000fe80000000200 */
[----:B------:R-:W-:Y:S01]  /*5270*/  LDSM.16.M88.4 R156, [R230+0x6000] ;  /* 0x00600000e69c783b */ /* 0x000fe20000000200 */
[C---:B------:R-:W-:Y:S03]  /*5280*/  HMMA.16816.F32 R20, R80.reuse, R16, RZ ;  /* 0x000000105014723c */ /* 0x040fe600000018ff */
[----:B------:R-:W-:Y:S04]  /*5290*/  LDSM.16.M88.4 R152, [R230+0x6800] ;  /* 0x00680000e698783b */ /* 0x000fe80000000200 */
[----:B------:R-:W-:Y:S01]  /*52a0*/  LDSM.16.M88.4 R168, [R230+0x5000] ;  /* 0x00500000e6a8783b */ /* 0x000fe20000000200 */
[C---:B------:R-:W-:Y:S03]  /*52b0*/  HMMA.16816.F32 R12, R80.reuse, R8, RZ ;  /* 0x00000008500c723c */ /* 0x040fe600000018ff */
[----:B------:R-:W-:Y:S04]  /*52c0*/  LDSM.16.M88.4 R160, [R230+0x5800] ;  /* 0x00580000e6a0783b */ /* 0x000fe80000000200 */
[----:B------:R-:W0:Y:S01]  /*52d0*/  LDGDEPBAR ;  /* 0x00000000000079af */ /* 0x000e220000000000 */
        /* <DEDUP_REMOVED lines=22> */
[----:B------:R-:W-:Y:S01]  /*5440*/  HMMA.16816.F32 R80, R80, R142, RZ ;  /* 0x0000008e5050723c */ /* 0x000fe200000018ff */
[----:B------:R-:W1:Y:S07]  /*5450*/  LDSM.16.M88.4 R140, [R230+0x7000] ;  /* 0x00700000e68c783b */ /* 0x000e6e0000000200 */
[C---:B---3--:R-:W-:Y:S08]  /*5460*/  HMMA.16816.F32 R44, R148.reuse, R112, R44 ;  /* 0x00000070942c723c */ /* 0x048ff0000000182c */
[C---:B------:R-:W-:Y:S01]  /*5470*/  HMMA.16816.F32 R40, R148.reuse, R114, R40 ;  /* 0x000000729428723c */ /* 0x040fe20000001828 */
[----:B------:R-:W2:Y:S07]  /*5480*/  LDSM.16.M88.4 R112, [R230+0x8000] ;  /* 0x00800000e670783b */ /* 0x000eae0000000200 */
[C---:B------:R-:W-:Y:S08]  /*5490*/  HMMA.16816.F32 R76, R148.reuse, R144, R76 ;  /* 0x00000090944c723c */ /* 0x040ff0000000184c */
[C---:B------:R-:W-:Y:S01]  /*54a0*/  HMMA.16816.F32 R72, R148.reuse, R146, R72 ;  /* 0x000000929448723c */ /* 0x040fe20000001848 */
[----:B------:R-:W3:Y:S07]  /*54b0*/  LDSM.16.M88.4 R144, [R230+0x7800] ;  /* 0x00780000e690783b */ /* 0x000eee0000000200 */
[C---:B----4-:R-:W-:Y:S08]  /*54c0*/  HMMA.16816.F32 R52, R148.reuse, R180, R52 ;  /* 0x000000b49434723c */ /* 0x050ff00000001834 */
[C---:B-1----:R-:W-:Y:S08]  /*54d0*/  HMMA.16816.F32 R128, R148.reuse, R140, R128 ;  /* 0x0000008c9480723c */ /* 0x042ff00000001880 */
[C---:B------:R-:W-:Y:S01]  /*54e0*/  HMMA.16816.F32 R124, R148.reuse, R142, R124 ;  /* 0x0000008e947c723c */ /* 0x040fe2000000187c */
[----:B------:R-:W1:Y:S07]  /*54f0*/  LDSM.16.M88.4 R140, [R230+0x8800] ;  /* 0x00880000e68c783b */ /* 0x000e6e0000000200 */
[C---:B--2---:R-:W-:Y:S07]  /*5500*/  HMMA.16816.F32 R108, R148.reuse, R112, R108 ;  /* 0x00000070946c723c */ /* 0x044fee000000186c */
[----:B------:R-:W-:Y:S01]  /*5510*/  IADD3 R112, R236, 0x2000, RZ ;  /* 0x00002000ec707810 */ /* 0x000fe20007ffe0ff */
[----:B------:R-:W-:Y:S03]  /*5520*/  HMMA.16816.F32 R104, R148, R114, R104 ;  /* 0x000000729468723c */ /* 0x000fe60000001868 */
[----:B------:R-:W-:-:S02]  /*5530*/  @P0 IADD3 R234, R112, -0x40, RZ ;  /* 0xffffffc070ea0810 */ /* 0x000fc40007ffe0ff */
[----:B------:R-:W-:Y:S02]  /*5540*/  LDSM.16.M88.4 R112, [R235] ;  /* 0x00000000eb70783b */ /* 0x000fe40000000200 */
[----:B------:R-:W-:Y:S01]  /*5550*/  IADD3 R226, R234, 0x3800, RZ ;  /* 0x00003800eae27810 */ /* 0x000fe20007ffe0ff */
[C---:B---3--:R-:W-:Y:S01]  /*5560*/  HMMA.16816.F32 R120, R148.reuse, R144, R120 ;  /* 0x000000909478723c */ /* 0x048fe20000001878 */
[----:B------:R-:W-:Y:S01]  /*5570*/  IMAD R165, R0, 0x2, R234 ;  /* 0x0000000200a57824 */ /* 0x000fe200078e02ea */
[----:B------:R-:W-:Y:S01]  /*5580*/  LDSM.16.M88.4 R200, [R234+0x6000] ;  /* 0x00600000eac8783b */ /* 0x000fe20000000200 */
[----:B------:R-:W2:Y:S01]  /*5590*/  I2F R0, R166 ;  /* 0x000000a600007306 */ /* 0x000ea20000201400 */
[C---:B------:R-:W-:Y:S02]  /*55a0*/  IADD3 R225, R234.reuse, 0x4000, RZ ;  /* 0x00004000eae17810 */ /* 0x040fe40007ffe0ff */
[----:B------:R-:W-:Y:S01]  /*55b0*/  LDSM.16.M88.4 R196, [R234+0x6800] ;  /* 0x00680000eac4783b */ /* 0x000fe20000000200 */
[C---:B------:R-:W-:Y:S01]  /*55c0*/  IADD3 R224, R234.reuse, 0x4800, RZ ;  /* 0x00004800eae07810 */ /* 0x040fe20007ffe0ff */
[----:B------:R-:W-:Y:S01]  /*55d0*/  HMMA.16816.F32 R116, R148, R146, R116 ;  /* 0x000000929474723c */ /* 0x000fe20000001874 */
[C---:B------:R-:W-:Y:S01]  /*55e0*/  IADD3 R223, R234.reuse, 0x5000, RZ ;  /* 0x00005000eadf7810 */ /* 0x040fe20007ffe0ff */
[----:B------:R-:W3:Y:S01]  /*55f0*/  LDSM.16.M88.4 R144, [R234+0x1800] ;  /* 0x00180000ea90783b */ /* 0x000ee20000000200 */
[----:B------:R-:W-:-:S02]  /*5600*/  IADD3 R222, R234, 0x5800, RZ ;  /* 0x00005800eade7810 */ /* 0x000fc40007ffe0ff */
[C---:B------:R-:W-:Y:S02]  /*5610*/  IADD3 R221, R234.reuse, 0x6000, RZ ;  /* 0x00006000eadd7810 */ /* 0x040fe40007ffe0ff */
[C---:B------:R-:W-:Y:S01]  /*5620*/  IADD3 R220, R234.reuse, 0x6800, RZ ;  /* 0x00006800eadc7810 */ /* 0x040fe20007ffe0ff */
[----:B------:R-:W-:Y:S01]  /*5630*/  HMMA.16816.F32 R48, R148, R182, R48 ;  /* 0x000000b69430723c */ /* 0x000fe20000001830 */
[----:B------:R-:W-:Y:S01]  /*5640*/  LDSM.16.M88.4 R180, [R234+0x800] ;  /* 0x00080000eab4783b */ /* 0x000fe20000000200 */
[----:B------:R-:W-:-:S06]  /*5650*/  IADD3 R167, R234, 0x7000, RZ ;  /* 0x00007000eaa77810 */ /* 0x000fcc0007ffe0ff */
[C---:B-1----:R-:W-:Y:S08]  /*5660*/  HMMA.16816.F32 R100, R148.reuse, R140, R100 ;  /* 0x0000008c9464723c */ /* 0x042ff00000001864 */
[C---:B------:R-:W-:Y:S01]  /*5670*/  HMMA.16816.F32 R96, R148.reuse, R142, R96 ;  /* 0x0000008e9460723c */ /* 0x040fe20000001860 */
[----:B------:R-:W1:Y:S07]  /*5680*/  LDSM.16.M88.4 R140, [R234+0x2000] ;  /* 0x00200000ea8c783b */ /* 0x000e6e0000000200 */
[C---:B------:R-:W-:Y:S08]  /*5690*/  HMMA.16816.F32 R60, R148.reuse, R184, R60 ;  /* 0x000000b8943c723c */ /* 0x040ff0000000183c */
[----:B------:R-:W-:Y:S01]  /*56a0*/  HMMA.16816.F32 R56, R148, R186, R56 ;  /* 0x000000ba9438723c */ /* 0x000fe20000001838 */
[----:B------:R-:W4:Y:S07]  /*56b0*/  LDSM.16.M88.4 R184, [R234] ;  /* 0x00000000eab8783b */ /* 0x000f2e0000000200 */
[C---:B---3--:R-:W-:Y:S08]  /*56c0*/  HMMA.16816.F32 R52, R112.reuse, R144, R52 ;  /* 0x000000907034723c */ /* 0x048ff00000001834 */
[----:B------:R-:W-:Y:S01]  /*56d0*/  HMMA.16816.F32 R48, R112, R146, R48 ;  /* 0x000000927030723c */ /* 0x000fe20000001830 */
[----:B------:R-:W3:Y:S07]  /*56e0*/  LDSM.16.M88.4 R144, [R234+0x5000] ;  /* 0x00500000ea90783b */ /* 0x000eee0000000200 */
[----:B------:R-:W-:Y:S08]  /*56f0*/  HMMA.16816.F32 R68, R148, R188, R68 ;  /* 0x000000bc9444723c */ /* 0x000ff00000001844 */
[C---:B-1----:R-:W-:Y:S08]  /*5700*/  HMMA.16816.F32 R44, R112.reuse, R140, R44 ;  /* 0x0000008c702c723c */ /* 0x042ff0000000182c */
[----:B------:R-:W-:Y:S01]  /*5710*/  HMMA.16816.F32 R40, R112, R142, R40 ;  /* 0x0000008e7028723c */ /* 0x000fe20000001828 */
[----:B------:R-:W1:Y:S07]  /*5720*/  LDSM.16.M88.4 R140, [R234+0x5800] ;  /* 0x00580000ea8c783b */ /* 0x000e6e0000000200 */
[----:B------:R-:W-:Y:S01]  /*5730*/  HMMA.16816.F32 R64, R148, R190, R64 ;  /* 0x000000be9440723c */ /* 0x000fe20000001840 */
[----:B------:R-:W5:Y:S07]  /*5740*/  LDSM.16.M88.4 R188, [R165] ;  /* 0x00000000a5bc783b */ /* 0x000f6e0000000200 */
[C---:B----4-:R-:W-:Y:S08]  /*5750*/  HMMA.16816.F32 R76, R112.reuse, R184, R76 ;  /* 0x000000b8704c723c */ /* 0x050ff0000000184c */
[C---:B---3--:R-:W-:Y:S08]  /*5760*/  HMMA.16816.F32 R128, R112.reuse, R144, R128 ;  /* 0x000000907080723c */ /* 0x048ff00000001880 */
[----:B------:R-:W-:Y:S01]  /*5770*/  HMMA.16816.F32 R72, R112, R186, R72 ;  /* 0x000000ba7048723c */ /* 0x000fe20000001848 */
[----:B------:R-:W-:Y:S07]  /*5780*/  LDSM.16.M88.4 R184, [R165+0x800] ;  /* 0x00080000a5b8783b */ /* 0x000fee0000000200 */
[----:B------:R-:W-:Y:S08]  /*5790*/  HMMA.16816.F32 R36, R148, R172, R36 ;  /* 0x000000ac9424723c */ /* 0x000ff00000001824 */
[C---:B-1----:R-:W-:Y:S08]  /*57a0*/  HMMA.16816.F32 R120, R112.reuse, R140, R120 ;  /* 0x0000008c7078723c */ /* 0x042ff00000001878 */
[----:B------:R-:W-:Y:S01]  /*57b0*/  HMMA.16816.F32 R116, R112, R142, R116 ;  /* 0x0000008e7074723c */ /* 0x000fe20000001874 */
[----:B------:R-:W1:Y:S07]  /*57c0*/  LDSM.16.M88.4 R140, [R165+0x5000] ;  /* 0x00500000a58c783b */ /* 0x000e6e0000000200 */
[----:B------:R-:W-:Y:S01]  /*57d0*/  HMMA.16816.F32 R32, R148, R174, R32 ;  /* 0x000000ae9420723c */ /* 0x000fe20000001820 */
[----:B------:R-:W3:Y:S07]  /*57e0*/  LDSM.16.M88.4 R172, [R234+0x1000] ;  /* 0x00100000eaac783b */ /* 0x000eee0000000200 */
[C---:B------:R-:W-:Y:S08]  /*57f0*/  HMMA.16816.F32 R68, R112.reuse, R180, R68 ;  /* 0x000000b47044723c */ /* 0x040ff00000001844 */
[----:B------:R-:W-:Y:S01]  /*5800*/  HMMA.16816.F32 R64, R112, R182, R64 ;  /* 0x000000b67040723c */ /* 0x000fe20000001840 */
[----:B------:R-:W4:Y:S07]  /*5810*/  LDSM.16.M88.4 R180, [R165+0x1000] ;  /* 0x00100000a5b4783b */ /* 0x000f2e0000000200 */
[C---:B-----5:R-:W-:Y:S08]  /*5820*/  HMMA.16816.F32 R76, R192.reuse, R188, R76 ;  /* 0x000000bcc04c723c */ /* 0x060ff0000000184c */
[C---:B------:R-:W-:Y:S08]  /*5830*/  HMMA.16816.F32 R72, R192.reuse, R190, R72 ;  /* 0x000000bec048723c */ /* 0x040ff00000001848 */
[----:B-1----:R-:W-:Y:S07]  /*5840*/  HMMA.16816.F32 R128, R192, R140, R128 ;  /* 0x0000008cc080723c */ /* 0x002fee0000001880 */
[----:B------:R-:W-:Y:S01]  /*5850*/  IADD3 R140, R166, 0x1, RZ ;  /* 0x00000001a68c7810 */ /* 0x000fe20007ffe0ff */
[----:B------:R-:W-:Y:S01]  /*5860*/  HMMA.16816.F32 R124, R112, R146, R124 ;  /* 0x00000092707c723c */ /* 0x000fe2000000187c */
[----:B--2---:R-:W-:Y:S01]  /*5870*/  FFMA.FTZ R232, R0, UR4, R78 ;  /* 0x0000000400e87c23 */ /* 0x004fe2000801004e */
[----:B------:R-:W-:Y:S01]  /*5880*/  IADD3 R78, R166, 0x11, RZ ;  /* 0x00000011a64e7810 */ /* 0x000fe20007ffe0ff */
[----:B------:R-:W1:Y:S01]  /*5890*/  I2F R141, R140 ;  /* 0x0000008c008d7306 */ /* 0x000e620000201400 */
[C---:B------:R-:W-:Y:S01]  /*58a0*/  ISETP.GE.AND P0, PT, R140.reuse, R212, PT ;  /* 0x000000d48c00720c */ /* 0x040fe20003f06270 */
[----:B------:R-:W-:Y:S01]  /*58b0*/  LDSM.16.M88.4 R144, [R165+0x4800] ;  /* 0x00480000a590783b */ /* 0x000fe20000000200 */
[----:B------:R-:W-:Y:S01]  /*58c0*/  ISETP.GE.AND P1, PT, R140, R179, PT ;  /* 0x000000b38c00720c */ /* 0x000fe20003f26270 */
[----:B------:R-:W-:Y:S01]  /*58d0*/  FFMA.FTZ R0, R0, UR4, R76 ;  /* 0x0000000400007c23 */ /* 0x000fe2000801004c */
[----:B------:R-:W-:Y:S01]  /*58e0*/  HMMA.16816.F32 R12, R148, R156, R12 ;  /* 0x0000009c940c723c */ /* 0x000fe2000000180c */
[----:B------:R-:W-:Y:S01]  /*58f0*/  FFMA.FTZ R245, R2, UR4, R72 ;  /* 0x0000000402f57c23 */ /* 0x000fe20008010048 */
[----:B------:R-:W-:Y:S01]  /*5900*/  IADD3 R72, R166, 0x18, RZ ;  /* 0x00000018a6487810 */ /* 0x000fe20007ffe0ff */
[----:B------:R-:W-:Y:S01]  /*5910*/  FFMA.FTZ R242, R2, UR4, R74 ;  /* 0x0000000402f27c23 */ /* 0x000fe2000801004a */
[----:B------:R-:W-:Y:S01]  /*5920*/  FSEL R232, R232, -INF , !P4 ;  /* 0xff800000e8e87808 */ /* 0x000fe20006000000 */
[----:B------:R-:W-:Y:S01]  /*5930*/  I2F R74, R78 ;  /* 0x0000004e004a7306 */ /* 0x000fe20000201400 */
[----:B------:R-:W-:-:S02]  /*5940*/  IADD3 R2, R166, 0x19, RZ ;  /* 0x00000019a6027810 */ /* 0x000fc40007ffe0ff */
[C---:B------:R-:W-:Y:S01]  /*5950*/  HMMA.16816.F32 R8, R148.reuse, R158, R8 ;  /* 0x0000009e9408723c */ /* 0x040fe20000001808 */
[----:B------:R-:W2:Y:S01]  /*5960*/  LDSM.16.M88.4 R156, [R230+0x9000] ;  /* 0x00900000e69c783b */ /* 0x000ea20000000200 */
[----:B------:R-:W-:Y:S01]  /*5970*/  FSEL R242, R242, -INF , !P6 ;  /* 0xff800000f2f27808 */ /* 0x000fe20007000000 */
[C---:B-1----:R-:W-:Y:S01]  /*5980*/  FFMA.FTZ R77, R141.reuse, UR4, R77 ;  /* 0x000000048d4d7c23 */ /* 0x042fe2000801004d */
[----:B------:R-:W-:Y:S01]  /*5990*/  IADD3 R140, R166, 0x9, RZ ;  /* 0x00000009a68c7810 */ /* 0x000fe20007ffe0ff */
[----:B------:R-:W-:Y:S01]  /*59a0*/  FFMA.FTZ R79, R141, UR4, R79 ;  /* 0x000000048d4f7c23 */ /* 0x000fe2000801004f */
[-C--:B------:R-:W-:Y:S02]  /*59b0*/  ISETP.GE.AND P6, PT, R72, R212.reuse, PT ;  /* 0x000000d44800720c */ /* 0x080fe40003fc6270 */
[----:B------:R-:W-:Y:S01]  /*59c0*/  HMMA.16816.F32 R136, R148, R152, R136 ;  /* 0x000000989488723c */ /* 0x000fe20000001888 */
[C---:B------:R-:W-:Y:S02]  /*59d0*/  ISETP.GE.AND P5, PT, R140.reuse, R212, PT ;  /* 0x000000d48c00720c */ /* 0x040fe40003fa6270 */
[----:B------:R-:W-:-:S02]  /*59e0*/  ISETP.GE.AND P2, PT, R140, R179, PT ;  /* 0x000000b38c00720c */ /* 0x000fc40003f46270 */
[----:B------:R-:W1:Y:S01]  /*59f0*/  I2F R140, R140 ;  /* 0x0000008c008c7306 */ /* 0x000e620000201400 */
[----:B------:R-:W-:Y:S02]  /*5a00*/  FSEL R243, R77, -INF , !P0 ;  /* 0xff8000004df37808 */ /* 0x000fe40004000000 */
[----:B------:R-:W-:Y:S01]  /*5a10*/  HMMA.16816.F32 R132, R148, R154, R132 ;  /* 0x0000009a9484723c */ /* 0x000fe20000001884 */
[----:B------:R-:W5:Y:S01]  /*5a20*/  LDSM.16.M88.4 R152, [R230+0x9800] ;  /* 0x00980000e698783b */ /* 0x000f620000000200 */
[----:B------:R-:W-:Y:S02]  /*5a30*/  FSEL R229, R79, -INF , !P1 ;  /* 0xff8000004fe57808 */ /* 0x000fe40004800000 */
[C---:B------:R-:W-:Y:S02]  /*5a40*/  ISETP.GE.AND P1, PT, R78.reuse, R212, PT ;  /* 0x000000d44e00720c */ /* 0x040fe40003f26270 */
[----:B------:R-:W-:Y:S02]  /*5a50*/  FSEL R245, R245, -INF , !P3 ;  /* 0xff800000f5f57808 */ /* 0x000fe40005800000 */
[----:B---3--:R-:W-:Y:S01]  /*5a60*/  HMMA.16816.F32 R60, R112, R172, R60 ;  /* 0x000000ac703c723c */ /* 0x008fe2000000183c */
[----:B------:R-:W-:Y:S01]  /*5a70*/  ISETP.GE.AND P3, PT, R78, R179, PT ;  /* 0x000000b34e00720c */ /* 0x000fe20003f66270 */
[----:B-1----:R-:W-:-:S02]  /*5a80*/  FFMA.FTZ R73, R140, UR4, R73 ;  /* 0x000000048c497c23 */ /* 0x002fc40008010049 */
[----:B------:R-:W-:-:S04]  /*5a90*/  FFMA.FTZ R75, R140, UR4, R75 ;  /* 0x000000048c4b7c23 */ /* 0x000fc8000801004b */
[C---:B------:R-:W-:Y:S01]  /*5aa0*/  HMMA.16816.F32 R68, R192.reuse, R184, R68 ;  /* 0x000000b8c044723c */ /* 0x040fe20000001844 */
[----:B------:R-:W-:Y:S02]  /*5ab0*/  FSEL R244, R73, -INF , !P5 ;  /* 0xff80000049f47808 */ /* 0x000fe40006800000 */
[----:B------:R-:W-:Y:S02]  /*5ac0*/  ISETP.GE.AND P5, PT, R72, R179, PT ;  /* 0x000000b34800720c */ /* 0x000fe40003fa6270 */
[----:B------:R-:W1:Y:S01]  /*5ad0*/  I2F R72, R72 ;  /* 0x0000004800487306 */ /* 0x000e620000201400 */
[----:B------:R-:W-:Y:S02]  /*5ae0*/  FSEL R228, R75, -INF , !P2 ;  /* 0xff8000004be47808 */ /* 0x000fe40005000000 */
[----:B------:R-:W-:Y:S01]  /*5af0*/  HMMA.16816.F32 R64, R192, R186, R64 ;  /* 0x000000bac040723c */ /* 0x000fe20000001840 */
[----:B------:R-:W-:-:S07]  /*5b00*/  ISETP.GE.AND P2, PT, R2, R212, PT ;  /* 0x000000d40200720c */ /* 0x000fce0003f46270 */
[----:B------:R-:W-:Y:S07]  /*5b10*/  HMMA.16816.F32 R124, R192, R142, R124 ;  /* 0x0000008ec07c723c */ /* 0x000fee000000187c */
[----:B------:R-:W-:Y:S01]  /*5b20*/  IADD3 R142, R166, 0x10, RZ ;  /* 0x00000010a68e7810 */ /* 0x000fe20007ffe0ff */
[----:B------:R-:W-:Y:S01]  /*5b30*/  HMMA.16816.F32 R56, R112, R174, R56 ;  /* 0x000000ae7038723c */ /* 0x000fe20000001838 */
[----:B------:R-:W3:Y:S01]  /*5b40*/  LDSM.16.M88.4 R172, [R165+0x1800] ;  /* 0x00180000a5ac783b */ /* 0x000ee20000000200 */
[----:B------:R-:W-:Y:S01]  /*5b50*/  FFMA.FTZ R227, R74, UR4, R69 ;  /* 0x000000044ae37c23 */ /* 0x000fe20008010045 */
[----:B------:R-:W2:Y:S01]  /*5b60*/  I2F R77, R142 ;  /* 0x0000008e004d7306 */ /* 0x000ea20000201400 */
[----:B------:R-:W-:Y:S01]  /*5b70*/  ISETP.GE.AND P0, PT, R142, R179, PT ;  /* 0x000000b38e00720c */ /* 0x000fe20003f06270 */
[----:B------:R-:W-:Y:S01]  /*5b80*/  FFMA.FTZ R71, R74, UR4, R71 ;  /* 0x000000044a477c23 */ /* 0x000fe20008010047 */
[----:B------:R-:W-:-:S02]  /*5b90*/  ISETP.GE.AND P4, PT, R142, R212, PT ;  /* 0x000000d48e00720c */ /* 0x000fc40003f86270 */
[C---:B------:R-:W-:Y:S01]  /*5ba0*/  HMMA.16816.F32 R28, R148.reuse, R168, R28 ;  /* 0x000000a8941c723c */ /* 0x040fe2000000181c */
[----:B-1----:R-:W-:Y:S01]  /*5bb0*/  FFMA.FTZ R64, R72, UR4, R64 ;  /* 0x0000000448407c23 */ /* 0x002fe20008010040 */
[----:B------:R-:W-:Y:S01]  /*5bc0*/  IADD3 R69, R166, 0x21, RZ ;  /* 0x00000021a6457810 */ /* 0x000fe20007ffe0ff */
[----:B------:R-:W-:Y:S01]  /*5bd0*/  FFMA.FTZ R215, R72, UR4, R66 ;  /* 0x0000000448d77c23 */ /* 0x000fe20008010042 */
[----:B------:R-:W-:Y:S02]  /*5be0*/  FSEL R227, R227, -INF , !P1 ;  /* 0xff800000e3e37808 */ /* 0x000fe40004800000 */
[----:B------:R-:W-:Y:S02]  /*5bf0*/  FSEL R219, R64, -INF , !P6 ;  /* 0xff80000040db7808 */ /* 0x000fe40007000000 */
[----:B------:R-:W-:Y:S01]  /*5c00*/  HMMA.16816.F32 R24, R148, R170, R24 ;  /* 0x000000aa9418723c */ /* 0x000fe20000001818 */
[----:B------:R-:W1:Y:S01]  /*5c10*/  LDSM.16.M88.4 R168, [R234+0x2800] ;  /* 0x00280000eaa8783b */ /* 0x000e620000000200 */
[----:B------:R-:W3:Y:S01]  /*5c20*/  I2F R64, R69 ;  /* 0x0000004500407306 */ /* 0x000ee20000201400 */
[C---:B--2---:R-:W-:Y:S01]  /*5c30*/  FFMA.FTZ R241, R77.reuse, UR4, R68 ;  /* 0x000000044df17c23 */ /* 0x044fe20008010044 */
[----:B------:R-:W-:Y:S01]  /*5c40*/  IADD3 R68, R166, 0x20, RZ ;  /* 0x00000020a6447810 */ /* 0x000fe20007ffe0ff */
[----:B------:R-:W-:Y:S01]  /*5c50*/  FFMA.FTZ R70, R77, UR4, R70 ;  /* 0x000000044d467c23 */ /* 0x000fe20008010046 */
[----:B------:R-:W-:-:S02]  /*5c60*/  FSEL R216, R71, -INF , !P3 ;  /* 0xff80000047d87808 */ /* 0x000fc40005800000 */
[----:B----4-:R-:W-:Y:S01]  /*5c70*/  HMMA.16816.F32 R60, R192, R180, R60 ;  /* 0x000000b4c03c723c */ /* 0x010fe2000000183c */
[----:B------:R-:W-:Y:S02]  /*5c80*/  FSEL R241, R241, -INF , !P4 ;  /* 0xff800000f1f17808 */ /* 0x000fe40006000000 */
[----:B------:R-:W-:Y:S02]  /*5c90*/  FSEL R217, R70, -INF , !P0 ;  /* 0xff80000046d97808 */ /* 0x000fe40004000000 */
[CC--:B------:R-:W-:Y:S02]  /*5ca0*/  ISETP.GE.AND P0, PT, R68.reuse, R212.reuse, PT ;  /* 0x000000d44400720c */ /* 0x0c0fe40003f06270 */
[-C--:B------:R-:W-:Y:S01]  /*5cb0*/  ISETP.GE.AND P1, PT, R68, R179.reuse, PT ;  /* 0x000000b34400720c */ /* 0x080fe20003f26270 */
[----:B------:R-:W-:Y:S01]  /*5cc0*/  HMMA.16816.F32 R20, R148, R160, R20 ;  /* 0x000000a09414723c */ /* 0x000fe20000001814 */
[----:B------:R-:W-:Y:S01]  /*5cd0*/  ISETP.GE.AND P4, PT, R2, R179, PT ;  /* 0x000000b30200720c */ /* 0x000fe20003f86270 */
[----:B------:R-:W2:Y:S01]  /*5ce0*/  I2F R68, R68 ;  /* 0x0000004400447306 */ /* 0x000ea20000201400 */
[----:B------:R-:W-:-:S02]  /*5cf0*/  ISETP.GE.AND P3, PT, R69, R212, PT ;  /* 0x000000d44500720c */ /* 0x000fc40003f66270 */
[----:B------:R-:W-:Y:S02]  /*5d00*/  IADD3 R66, R166, 0x28, RZ ;  /* 0x00000028a6427810 */ /* 0x000fe40007ffe0ff */
[----:B------:R-:W-:Y:S01]  /*5d10*/  FSEL R215, R215, -INF , !P5 ;  /* 0xff800000d7d77808 */ /* 0x000fe20006800000 */
[----:B------:R-:W-:Y:S01]  /*5d20*/  HMMA.16816.F32 R16, R148, R162, R16 ;  /* 0x000000a29410723c */ /* 0x000fe20000001810 */
[----:B------:R-:W-:Y:S01]  /*5d30*/  LDSM.16.M88.4 R160, [R234+0x3000] ;  /* 0x00300000eaa0783b */ /* 0x000fe20000000200 */
[----:B------:R-:W4:Y:S01]  /*5d40*/  I2F R2, R2 ;  /* 0x0000000200027306 */ /* 0x000f220000201400 */
[----:B------:R-:W-:Y:S02]  /*5d50*/  ISETP.GE.AND P6, PT, R69, R179, PT ;  /* 0x000000b34500720c */ /* 0x000fe40003fc6270 */
[----:B------:R-:W-:-:S03]  /*5d60*/  ISETP.GE.AND P5, PT, R66, R212, PT ;  /* 0x000000d44200720c */ /* 0x000fc60003fa6270 */
[C---:B------:R-:W-:Y:S01]  /*5d70*/  HMMA.16816.F32 R92, R148.reuse, R156, R92 ;  /* 0x0000009c945c723c */ /* 0x040fe2000000185c */
[----:B---3--:R-:W-:Y:S01]  /*5d80*/  FFMA.FTZ R211, R64, UR4, R61 ;  /* 0x0000000440d37c23 */ /* 0x008fe2000801003d */
[----:B------:R-:W-:Y:S01]  /*5d90*/  IADD3 R61, R166, 0x31, RZ ;  /* 0x00000031a63d7810 */ /* 0x000fe20007ffe0ff */
[----:B--2---:R-:W-:Y:S01]  /*5da0*/  FFMA.FTZ R213, R68, UR4, R60 ;  /* 0x0000000444d57c23 */ /* 0x004fe2000801003c */
[----:B------:R-:W-:Y:S01]  /*5db0*/  IADD3 R60, R166, 0x30, RZ ;  /* 0x00000030a63c7810 */ /* 0x000fe20007ffe0ff */
[----:B------:R-:W-:Y:S01]  /*5dc0*/  FFMA.FTZ R208, R68, UR4, R62 ;  /* 0x0000000444d07c23 */ /* 0x000fe2000801003e */
[----:B------:R-:W-:Y:S01]  /*5dd0*/  FSEL R211, R211, -INF , !P3 ;  /* 0xff800000d3d37808 */ /* 0x000fe20005800000 */
[----:B------:R-:W-:Y:S01]  /*5de0*/  FFMA.FTZ R63, R64, UR4, R63 ;  /* 0x00000004403f7c23 */ /* 0x000fe2000801003f */
[C---:B------:R-:W-:Y:S01]  /*5df0*/  HMMA.16816.F32 R88, R148.reuse, R158, R88 ;  /* 0x0000009e9458723c */ /* 0x040fe20000001858 */
[----:B------:R-:W-:Y:S01]  /*5e00*/  ISETP.GE.AND P3, PT, R60, R179, PT ;  /* 0x000000b33c00720c */ /* 0x000fe20003f66270 */
[----:B----4-:R-:W-:Y:S01]  /*5e10*/  FFMA.FTZ R218, R2, UR4, R65 ;  /* 0x0000000402da7c23 */ /* 0x010fe20008010041 */
[----:B------:R-:W-:Y:S01]  /*5e20*/  IADD3 R65, R166, 0x29, RZ ;  /* 0x00000029a6417810 */ /* 0x000fe20007ffe0ff */
[----:B------:R-:W-:Y:S01]  /*5e30*/  FFMA.FTZ R67, R2, UR4, R67 ;  /* 0x0000000402437c23 */ /* 0x000fe20008010043 */
[----:B------:R-:W-:Y:S01]  /*5e40*/  FSEL R208, R208, -INF , !P1 ;  /* 0xff800000d0d07808 */ /* 0x000fe20004800000 */
[----:B------:R2:W3:Y:S01]  /*5e50*/  I2F R2, R66 ;  /* 0x0000004200027306 */ /* 0x0004e20000201400 */
[----:B------:R-:W-:Y:S01]  /*5e60*/  ISETP.GE.AND P1, PT, R60, R212, PT ;  /* 0x000000d43c00720c */ /* 0x000fe20003f26270 */
[----:B-----5:R-:W-:Y:S01]  /*5e70*/  HMMA.16816.F32 R84, R148, R152, R84 ;  /* 0x000000989454723c */ /* 0x020fe20000001854 */
[----:B------:R-:W-:Y:S01]  /*5e80*/  LDSM.16.M88.4 R156, [R234+0x3800] ;  /* 0x00380000ea9c783b */ /* 0x000fe20000000200 */
[----:B------:R-:W-:-:S02]  /*5e90*/  FSEL R218, R218, -INF , !P2 ;  /* 0xff800000dada7808 */ /* 0x000fc40005000000 */
[----:B------:R-:W-:Y:S02]  /*5ea0*/  FSEL R214, R67, -INF , !P4 ;  /* 0xff80000043d67808 */ /* 0x000fe40006000000 */
[----:B------:R-:W4:Y:S01]  /*5eb0*/  I2F R62, R65 ;  /* 0x00000041003e7306 */ /* 0x000f220000201400 */
[-C--:B------:R-:W-:Y:S01]  /*5ec0*/  ISETP.GE.AND P2, PT, R66, R179.reuse, PT ;  /* 0x000000b34200720c */ /* 0x080fe20003f46270 */
[----:B------:R-:W-:Y:S01]  /*5ed0*/  HMMA.16816.F32 R80, R148, R154, R80 ;  /* 0x0000009a9450723c */ /* 0x000fe20000001850 */
[----:B------:R-:W5:Y:S01]  /*5ee0*/  LDSM.16.M88.4 R148, [R234+0x4800] ;  /* 0x00480000ea94783b */ /* 0x000f620000000200 */
[----:B------:R-:W-:Y:S02]  /*5ef0*/  ISETP.GE.AND P4, PT, R65, R212, PT ;  /* 0x000000d44100720c */ /* 0x000fe40003f86270 */
[----:B------:R-:W-:Y:S01]  /*5f00*/  FSEL R213, R213, -INF , !P0 ;  /* 0xff800000d5d57808 */ /* 0x000fe20004000000 */
[----:B------:R-:W5:Y:S01]  /*5f10*/  LDSM.16.M88.4 R152, [R234+0x4000] ;  /* 0x00400000ea98783b */ /* 0x000f620000000200 */
[----:B------:R-:W1:Y:S01]  /*5f20*/  I2F R60, R60 ;  /* 0x0000003c003c7306 */ /* 0x000e620000201400 */
[----:B------:R-:W-:Y:S01]  /*5f30*/  ISETP.GE.AND P0, PT, R65, R179, PT ;  /* 0x000000b34100720c */ /* 0x000fe20003f06270 */
[----:B------:R-:W-:Y:S01]  /*5f40*/  HMMA.16816.F32 R56, R192, R182, R56 ;  /* 0x000000b6c038723c */ /* 0x000fe20000001838 */
[----:B------:R-:W-:-:S02]  /*5f50*/  FSEL R206, R63, -INF , !P6 ;  /* 0xff8000003fce7808 */ /* 0x000fc40007000000 */
[----:B------:R-:W-:Y:S02]  /*5f60*/  ISETP.GE.AND P6, PT, R61, R212, PT ;  /* 0x000000d43d00720c */ /* 0x000fe40003fc6270 */
[C---:B------:R-:W-:Y:S02]  /*5f70*/  IADD3 R63, R166.reuse, 0x99, RZ ;  /* 0x00000099a63f7810 */ /* 0x040fe40007ffe0ff */
[----:B--2---:R-:W-:Y:S01]  /*5f80*/  IADD3 R66, R166, 0xa0, RZ ;  /* 0x000000a0a6427810 */ /* 0x004fe20007ffe0ff */
[----:B------:R-:W-:Y:S08]  /*5f90*/  HMMA.16816.F32 R52, R192, R172, R52 ;  /* 0x000000acc034723c */ /* 0x000ff00000001834 */
[C---:B-1----:R-:W-:Y:S08]  /*5fa0*/  HMMA.16816.F32 R36, R112.reuse, R168, R36 ;  /* 0x000000a87024723c */ /* 0x042ff00000001824 */
[----:B------:R-:W-:Y:S01]  /*5fb0*/  HMMA.16816.F32 R32, R112, R170, R32 ;  /* 0x000000aa7020723c */ /* 0x000fe20000001820 */
[----:B------:R-:W1:Y:S01]  /*5fc0*/  LDSM.16.M88.4 R168, [R165+0x2000] ;  /* 0x00200000a5a8783b */ /* 0x000e620000000200 */
[----:B---3--:R-:W-:Y:S01]  /*5fd0*/  FFMA.FTZ R210, R2, UR4, R56 ;  /* 0x0000000402d27c23 */ /* 0x008fe20008010038 */
[----:B------:R-:W-:Y:S01]  /*5fe0*/  IADD3 R56, R166, 0x38, RZ ;  /* 0x00000038a6387810 */ /* 0x000fe20007ffe0ff */
[----:B------:R-:W-:-:S02]  /*5ff0*/  FFMA.FTZ R58, R2, UR4, R58 ;  /* 0x00000004023a7c23 */ /* 0x000fc4000801003a */
[----:B----4-:R-:W-:Y:S01]  /*6000*/  FFMA.FTZ R209, R62, UR4, R57 ;  /* 0x000000043ed17c23 */ /* 0x010fe20008010039 */
[----:B------:R-:W-:Y:S01]  /*6010*/  IADD3 R57, R166, 0x39, RZ ;  /* 0x00000039a6397810 */ /* 0x000fe20007ffe0ff */
[----:B------:R-:W-:Y:S01]  /*6020*/  HMMA.16816.F32 R48, R192, R174, R48 ;  /* 0x000000aec030723c */ /* 0x000fe20000001830 */
[----:B------:R-:W-:Y:S01]  /*6030*/  FFMA.FTZ R52, R60, UR4, R52 ;  /* 0x000000043c347c23 */ /* 0x000fe20008010034 */
[----:B------:R-:W-:Y:S01]  /*6040*/  FSEL R207, R58, -INF , !P2 ;  /* 0xff8000003acf7808 */ /* 0x000fe20005000000 */
[----:B------:R-:W2:Y:S01]  /*6050*/  I2F R2, R61 ;  /* 0x0000003d00027306 */ /* 0x000ea20000201400 */
[----:B------:R-:W-:Y:S01]  /*6060*/  FSEL R209, R209, -INF , !P4 ;  /* 0xff800000d1d17808 */ /* 0x000fe20006000000 */
[----:B------:R-:W-:Y:S01]  /*6070*/  FFMA.FTZ R59, R62, UR4, R59 ;  /* 0x000000043e3b7c23 */ /* 0x000fe2000801003b */
[----:B------:R-:W-:Y:S01]  /*6080*/  ISETP.GE.AND P2, PT, R56, R212, PT ;  /* 0x000000d43800720c */ /* 0x000fe20003f46270 */
[----:B------:R-:W-:Y:S01]  /*6090*/  FFMA.FTZ R143, R60, UR4, R54 ;  /* 0x000000043c8f7c23 */ /* 0x000fe20008010036 */
[----:B-----5:R-:W-:Y:S01]  /*60a0*/  HMMA.16816.F32 R136, R112, R148, R136 ;  /* 0x000000947088723c */ /* 0x020fe20000001888 */
[----:B------:R-:W-:Y:S01]  /*60b0*/  ISETP.GE.AND P4, PT, R56, R179, PT ;  /* 0x000000b33800720c */ /* 0x000fe20003f86270 */
[----:B------:R-:W-:Y:S01]  /*60c0*/  LDSM.16.M88.4 R172, [R165+0x5800] ;  /* 0x00580000a5ac783b */ /* 0x000fe20000000200 */
[----:B------:R-:W-:Y:S01]  /*60d0*/  FSEL R140, R52, -INF , !P1 ;  /* 0xff800000348c7808 */ /* 0x000fe20004800000 */
[----:B------:R-:W3:Y:S01]  /*60e0*/  I2F R56, R56 ;  /* 0x0000003800387306 */ /* 0x000ee20000201400 */
[----:B------:R-:W-:-:S02]  /*60f0*/  IADD3 R54, R166, 0x40, RZ ;  /* 0x00000040a6367810 */ /* 0x000fc40007ffe0ff */
[----:B------:R-:W-:Y:S01]  /*6100*/  FSEL R210, R210, -INF , !P5 ;  /* 0xff800000d2d27808 */ /* 0x000fe20006800000 */
[C---:B------:R-:W-:Y:S01]  /*6110*/  HMMA.16816.F32 R28, R112.reuse, R160, R28 ;  /* 0x000000a0701c723c */ /* 0x040fe2000000181c */
[-C--:B------:R-:W-:Y:S01]  /*6120*/  ISETP.GE.AND P5, PT, R61, R179.reuse, PT ;  /* 0x000000b33d00720c */ /* 0x080fe20003fa6270 */
[----:B--2---:R-:W-:Y:S02]  /*6130*/  FFMA.FTZ R55, R2, UR4, R55 ;  /* 0x0000000402377c23 */ /* 0x004fe40008010037 */
[----:B------:R-:W2:Y:S01]  /*6140*/  I2F R52, R57 ;  /* 0x0000003900347306 */ /* 0x000ea20000201400 */
[----:B------:R-:W-:Y:S02]  /*6150*/  FSEL R143, R143, -INF , !P3 ;  /* 0xff8000008f8f7808 */ /* 0x000fe40005800000 */
[----:B------:R-:W-:Y:S01]  /*6160*/  ISETP.GE.AND P1, PT, R57, R179, PT ;  /* 0x000000b33900720c */ /* 0x000fe20003f26270 */
[----:B------:R-:W-:Y:S01]  /*6170*/  HMMA.16816.F32 R24, R112, R162, R24 ;  /* 0x000000a27018723c */ /* 0x000fe20000001818 */
[----:B------:R-:W4:Y:S01]  /*6180*/  LDSM.16.M88.4 R160, [R165+0x2800] ;  /* 0x00280000a5a0783b */ /* 0x000f220000000200 */
[----:B------:R-:W-:Y:S01]  /*6190*/  ISETP.GE.AND P3, PT, R54, R212, PT ;  /* 0x000000d43600720c */ /* 0x000fe20003f66270 */
[----:B---3--:R-:W-:Y:S01]  /*61a0*/  FFMA.FTZ R141, R56, UR4, R48 ;  /* 0x00000004388d7c23 */ /* 0x008fe20008010030 */
[----:B------:R-:W-:-:S02]  /*61b0*/  IADD3 R48, R166, 0x48, RZ ;  /* 0x00000048a6307810 */ /* 0x000fc40007ffe0ff */
[----:B------:R-:W-:Y:S02]  /*61c0*/  IADD3 R61, R166, 0x98, RZ ;  /* 0x00000098a63d7810 */ /* 0x000fe40007ffe0ff */
[----:B------:R-:W-:Y:S01]  /*61d0*/  HMMA.16816.F32 R132, R112, R150, R132 ;  /* 0x000000967084723c */ /* 0x000fe20000001884 */
[----:B------:R-:W3:Y:S01]  /*61e0*/  LDSM.16.M88.4 R148, [R165+0x4000] ;  /* 0x00400000a594783b */ /* 0x000ee20000000200 */
[----:B------:R-:W-:Y:S01]  /*61f0*/  FSEL R141, R141, -INF , !P2 ;  /* 0xff8000008d8d7808 */ /* 0x000fe20005000000 */
[----:B--2---:R-:W-:Y:S01]  /*6200*/  FFMA.FTZ R142, R52, UR4, R49 ;  /* 0x00000004348e7c23 */ /* 0x004fe20008010031 */
[----:B------:R-:W-:Y:S01]  /*6210*/  IADD3 R49, R166, 0x49, RZ ;  /* 0x00000049a6317810 */ /* 0x000fe20007ffe0ff */
[----:B------:R-:W-:-:S03]  /*6220*/  FFMA.FTZ R51, R52, UR4, R51 ;  /* 0x0000000434337c23 */ /* 0x000fc60008010033 */
[C---:B------:R-:W-:Y:S08]  /*6230*/  HMMA.16816.F32 R12, R112.reuse, R152, R12 ;  /* 0x00000098700c723c */ /* 0x040ff0000000180c */
[----:B------:R-:W-:Y:S01]  /*6240*/  HMMA.16816.F32 R8, R112, R154, R8 ;  /* 0x0000009a7008723c */ /* 0x000fe20000001808 */
[----:B------:R-:W2:Y:S07]  /*6250*/  LDSM.16.M88.4 R152, [R165+0x3800] ;  /* 0x00380000a598783b */ /* 0x000eae0000000200 */
[----:B-1----:R-:W-:Y:S08]  /*6260*/  HMMA.16816.F32 R44, R192, R168, R44 ;  /* 0x000000a8c02c723c */ /* 0x002ff0000000182c */
[----:B------:R-:W-:Y:S07]  /*6270*/  HMMA.16816.F32 R104, R112, R202, R104 ;  /* 0x000000ca7068723c */ /* 0x000fee0000001868 */
[----:B------:R-:W-:Y:S01]  /*6280*/  FSEL R203, R59, -INF , !P0 ;  /* 0xff8000003bcb7808 */ /* 0x000fe20004000000 */
[----:B------:R-:W-:Y:S01]  /*6290*/  HMMA.16816.F32 R40, R192, R170, R40 ;  /* 0x000000aac028723c */ /* 0x000fe20000001828 */
[----:B------:R-:W-:Y:S01]  /*62a0*/  ISETP.GE.AND P0, PT, R57, R212, PT ;  /* 0x000000d43900720c */ /* 0x000fe20003f06270 */
[----:B------:R-:W-:Y:S01]  /*62b0*/  FFMA.FTZ R202, R2, UR4, R53 ;  /* 0x0000000402ca7c23 */ /* 0x000fe20008010035 */
[----:B------:R-:W-:Y:S01]  /*62c0*/  IADD3 R53, R166, 0x41, RZ ;  /* 0x00000041a6357810 */ /* 0x000fe20007ffe0ff */
[----:B------:R-:W1:Y:S01]  /*62d0*/  I2F R2, R54 ;  /* 0x0000003600027306 */ /* 0x000e620000201400 */
[----:B------:R-:W-:-:S02]  /*62e0*/  FSEL R142, R142, -INF , !P0 ;  /* 0xff8000008e8e7808 */ /* 0x000fc40004000000 */
[-C--:B------:R-:W-:Y:S01]  /*62f0*/  ISETP.GE.AND P0, PT, R48, R179.reuse, PT ;  /* 0x000000b33000720c */ /* 0x080fe20003f06270 */
[----:B------:R-:W-:Y:S01]  /*6300*/  HMMA.16816.F32 R136, R192, R144, R136 ;  /* 0x00000090c088723c */ /* 0x000fe20000001888 */
[----:B------:R-:W-:Y:S02]  /*6310*/  FSEL R202, R202, -INF , !P6 ;  /* 0xff800000caca7808 */ /* 0x000fe40007000000 */
[-C--:B------:R-:W-:Y:S02]  /*6320*/  ISETP.GE.AND P6, PT, R54, R179.reuse, PT ;  /* 0x000000b33600720c */ /* 0x080fe40003fc6270 */
[----:B------:R-:W-:Y:S02]  /*6330*/  ISETP.GE.AND P2, PT, R53, R179, PT ;  /* 0x000000b33500720c */ /* 0x000fe40003f46270 */
[----:B------:R-:W-:Y:S01]  /*6340*/  FFMA.FTZ R145, R56, UR4, R50 ;  /* 0x0000000438917c23 */ /* 0x000fe20008010032 */
[----:B------:R-:W-:Y:S01]  /*6350*/  HMMA.16816.F32 R20, R112, R156, R20 ;  /* 0x0000009c7014723c */ /* 0x000fe20000001814 */
[----:B------:R-:W5:Y:S01]  /*6360*/  I2F R50, R53 ;  /* 0x0000003500327306 */ /* 0x000f620000201400 */
[----:B------:R-:W-:-:S02]  /*6370*/  FSEL R144, R55, -INF , !P5 ;  /* 0xff80000037907808 */ /* 0x000fc40006800000 */
[----:B------:R-:W-:Y:S01]  /*6380*/  FSEL R145, R145, -INF , !P4 ;  /* 0xff80000091917808 */ /* 0x000fe20006000000 */
[----:B-1----:R-:W-:Y:S01]  /*6390*/  FFMA.FTZ R46, R2, UR4, R46 ;  /* 0x00000004022e7c23 */ /* 0x002fe2000801002e */
[-C--:B------:R-:W-:Y:S02]  /*63a0*/  ISETP.GE.AND P4, PT, R48, R212.reuse, PT ;  /* 0x000000d43000720c */ /* 0x080fe40003f86270 */
[----:B------:R-:W-:Y:S01]  /*63b0*/  HMMA.16816.F32 R16, R112, R158, R16 ;  /* 0x0000009e7010723c */ /* 0x000fe20000001810 */
[----:B------:R-:W1:Y:S01]  /*63c0*/  LDSM.16.M88.4 R156, [R165+0x3000] ;  /* 0x00300000a59c783b */ /* 0x000e620000000200 */
[----:B------:R-:W2:Y:S01]  /*63d0*/  I2F R48, R48 ;  /* 0x0000003000307306 */ /* 0x000ea20000201400 */
[----:B------:R-:W-:-:S05]  /*63e0*/  ISETP.GE.AND P5, PT, R53, R212, PT ;  /* 0x000000d43500720c */ /* 0x000fca0003fa6270 */
[----:B----4-:R-:W-:Y:S01]  /*63f0*/  HMMA.16816.F32 R36, R192, R160, R36 ;  /* 0x000000a0c024723c */ /* 0x010fe20000001824 */
[----:B-----5:R-:W-:-:S07]  /*6400*/  FFMA.FTZ R47, R50, UR4, R47 ;  /* 0x00000004322f7c23 */ /* 0x020fce000801002f */
[----:B---3--:R-:W-:Y:S01]  /*6410*/  HMMA.16816.F32 R12, R192, R148, R12 ;  /* 0x00000094c00c723c */ /* 0x008fe2000000180c */
[----:B--2---:R-:W-:-:S06]  /*6420*/  FFMA.FTZ R40, R48, UR4, R40 ;  /* 0x0000000430287c23 */ /* 0x004fcc0008010028 */
[----:B------:R-:W-:Y:S01]  /*6430*/  FFMA.FTZ R148, R2, UR4, R44 ;  /* 0x0000000402947c23 */ /* 0x000fe2000801002c */
[C---:B------:R-:W-:Y:S01]  /*6440*/  HMMA.16816.F32 R132, R192.reuse, R146, R132 ;  /* 0x00000092c084723c */ /* 0x040fe20000001884 */
[----:B------:R-:W-:Y:S01]  /*6450*/  IADD3 R44, R166, 0x50, RZ ;  /* 0x00000050a62c7810 */ /* 0x000fe20007ffe0ff */
[----:B------:R-:W2:Y:S02]  /*6460*/  I2F R2, R49 ;  /* 0x0000003100027306 */ /* 0x000ea40000201400 */
[----:B------:R-:W-:Y:S02]  /*6470*/  FSEL R148, R148, -INF , !P3 ;  /* 0xff80000094947808 */ /* 0x000fe40005800000 */
[----:B------:R-:W-:Y:S01]  /*6480*/  ISETP.GE.AND P3, PT, R49, R179, PT ;  /* 0x000000b33100720c */ /* 0x000fe20003f66270 */
[----:B------:R-:W-:Y:S01]  /*6490*/  FFMA.FTZ R147, R50, UR4, R45 ;  /* 0x0000000432937c23 */ /* 0x000fe2000801002d */
[----:B------:R-:W-:Y:S01]  /*64a0*/  IADD3 R45, R166, 0x51, RZ ;  /* 0x00000051a62d7810 */ /* 0x000fe20007ffe0ff */
[----:B------:R-:W-:Y:S01]  /*64b0*/  HMMA.16816.F32 R20, R192, R152, R20 ;  /* 0x00000098c014723c */ /* 0x000fe20000001814 */
[----:B------:R-:W-:-:S02]  /*64c0*/  FSEL R146, R51, -INF , !P1 ;  /* 0xff80000033927808 */ /* 0x000fc40004800000 */
[----:B------:R-:W-:Y:S02]  /*64d0*/  FSEL R147, R147, -INF , !P5 ;  /* 0xff80000093937808 */ /* 0x000fe40006800000 */
[----:B------:R-:W-:Y:S02]  /*64e0*/  ISETP.GE.AND P5, PT, R44, R179, PT ;  /* 0x000000b32c00720c */ /* 0x000fe40003fa6270 */
[----:B------:R-:W-:Y:S01]  /*64f0*/  FSEL R152, R46, -INF , !P6 ;  /* 0xff8000002e987808 */ /* 0x000fe20007000000 */
[C---:B------:R-:W-:Y:S01]  /*6500*/  HMMA.16816.F32 R8, R192.reuse, R150, R8 ;  /* 0x00000096c008723c */ /* 0x040fe20000001808 */
[-C--:B------:R-:W-:Y:S01]  /*6510*/  ISETP.GE.AND P6, PT, R44, R212.reuse, PT ;  /* 0x000000d42c00720c */ /* 0x080fe20003fc6270 */
[C---:B--2---:R-:W-:Y:S01]  /*6520*/  FFMA.FTZ R43, R2.reuse, UR4, R43 ;  /* 0x00000004022b7c23 */ /* 0x044fe2000801002b */
[----:B------:R-:W2:Y:S01]  /*6530*/  I2F R44, R44 ;  /* 0x0000002c002c7306 */ /* 0x000ea20000201400 */
[----:B------:R-:W-:Y:S02]  /*6540*/  FSEL R153, R47, -INF , !P2 ;  /* 0xff8000002f997808 */ /* 0x000fe40005000000 */
[-C--:B------:R-:W-:Y:S01]  /*6550*/  ISETP.GE.AND P2, PT, R45, R212.reuse, PT ;  /* 0x000000d42d00720c */ /* 0x080fe20003f46270 */
[----:B------:R-:W-:Y:S01]  /*6560*/  FFMA.FTZ R151, R2, UR4, R41 ;  /* 0x0000000402977c23 */ /* 0x000fe20008010029 */
[----:B------:R-:W-:Y:S01]  /*6570*/  FSEL R150, R40, -INF , !P4 ;  /* 0xff80000028967808 */ /* 0x000fe20006000000 */
[----:B------:R-:W-:Y:S01]  /*6580*/  HMMA.16816.F32 R32, R192, R162, R32 ;  /* 0x000000a2c020723c */ /* 0x000fe20000001820 */
[----:B------:R-:W-:Y:S01]  /*6590*/  IADD3 R41, R166, 0x59, RZ ;  /* 0x00000059a6297810 */ /* 0x000fe20007ffe0ff */
[----:B------:R-:W3:Y:S01]  /*65a0*/  I2F R40, R45 ;  /* 0x0000002d00287306 */ /* 0x000ee20000201400 */
[----:B------:R-:W-:-:S02]  /*65b0*/  ISETP.GE.AND P1, PT, R49, R212, PT ;  /* 0x000000d43100720c */ /* 0x000fc40003f26270 */
[----:B------:R-:W-:Y:S02]  /*65c0*/  ISETP.GE.AND P4, PT, R45, R179, PT ;  /* 0x000000b32d00720c */ /* 0x000fe40003f86270 */
[----:B------:R-:W-:Y:S01]  /*65d0*/  FSEL R151, R151, -INF , !P1 ;  /* 0xff80000097977808 */ /* 0x000fe20004800000 */
[C---:B-1----:R-:W-:Y:S01]  /*65e0*/  HMMA.16816.F32 R28, R192.reuse, R156, R28 ;  /* 0x0000009cc01c723c */ /* 0x042fe2000000181c */
[C---:B--2---:R-:W-:Y:S02]  /*65f0*/  FFMA.FTZ R162, R44.reuse, UR4, R38 ;  /* 0x000000042ca27c23 */ /* 0x044fe40008010026 */
[----:B------:R-:W1:Y:S04]  /*6600*/  I2F R38, R41 ;  /* 0x0000002900267306 */ /* 0x000e680000201400 */
[----:B------:R-:W-:Y:S01]  /*6610*/  FFMA.FTZ R157, R44, UR4, R36 ;  /* 0x000000042c9d7c23 */ /* 0x000fe20008010024 */
[----:B------:R-:W-:Y:S01]  /*6620*/  HMMA.16816.F32 R16, R192, R154, R16 ;  /* 0x0000009ac010723c */ /* 0x000fe20000001810 */
[----:B------:R-:W-:Y:S01]  /*6630*/  IADD3 R36, R166, 0x60, RZ ;  /* 0x00000060a6247810 */ /* 0x000fe20007ffe0ff */
[----:B---3--:R-:W-:Y:S01]  /*6640*/  FFMA.FTZ R156, R40, UR4, R37 ;  /* 0x00000004289c7c23 */ /* 0x008fe20008010025 */
[----:B------:R-:W-:Y:S01]  /*6650*/  FSEL R162, R162, -INF , !P5 ;  /* 0xff800000a2a27808 */ /* 0x000fe20006800000 */
[----:B------:R-:W-:Y:S01]  /*6660*/  FFMA.FTZ R39, R40, UR4, R39 ;  /* 0x0000000428277c23 */ /* 0x000fe20008010027 */
[----:B------:R-:W-:-:S02]  /*6670*/  ISETP.GE.AND P5, PT, R36, R212, PT ;  /* 0x000000d42400720c */ /* 0x000fc40003fa6270 */
[----:B------:R-:W-:Y:S01]  /*6680*/  FFMA.FTZ R154, R48, UR4, R42 ;  /* 0x00000004309a7c23 */ /* 0x000fe2000801002a */
[----:B------:R-:W-:Y:S01]  /*6690*/  IADD3 R42, R166, 0x58, RZ ;  /* 0x00000058a62a7810 */ /* 0x000fe20007ffe0ff */
[----:B------:R-:W-:Y:S01]  /*66a0*/  HMMA.16816.F32 R24, R192, R158, R24 ;  /* 0x0000009ec018723c */ /* 0x000fe20000001818 */
[----:B------:R-:W-:Y:S02]  /*66b0*/  FSEL R156, R156, -INF , !P2 ;  /* 0xff8000009c9c7808 */ /* 0x000fe40005000000 */
[----:B------:R-:W2:Y:S01]  /*66c0*/  I2F R2, R42 ;  /* 0x0000002a00027306 */ /* 0x000ea20000201400 */
[-C--:B------:R-:W-:Y:S01]  /*66d0*/  ISETP.GE.AND P2, PT, R36, R179.reuse, PT ;  /* 0x000000b32400720c */ /* 0x080fe20003f46270 */
[C---:B-1----:R-:W-:Y:S01]  /*66e0*/  FFMA.FTZ R160, R38.reuse, UR4, R33 ;  /* 0x0000000426a07c23 */ /* 0x042fe20008010021 */
[----:B------:R-:W-:Y:S01]  /*66f0*/  FSEL R155, R43, -INF , !P3 ;  /* 0xff8000002b9b7808 */ /* 0x000fe20005800000 */
[----:B------:R-:W-:Y:S01]  /*6700*/  FFMA.FTZ R35, R38, UR4, R35 ;  /* 0x0000000426237c23 */ /* 0x000fe20008010023 */
[----:B------:R-:W-:Y:S01]  /*6710*/  ISETP.GE.AND P1, PT, R42, R179, PT ;  /* 0x000000b32a00720c */ /* 0x000fe20003f26270 */
[----:B------:R-:W-:Y:S01]  /*6720*/  HMMA.16816.F32 R108, R112, R200, R108 ;  /* 0x000000c8706c723c */ /* 0x000fe2000000186c */
[----:B------:R-:W-:Y:S01]  /*6730*/  ISETP.GE.AND P3, PT, R41, R212, PT ;  /* 0x000000d42900720c */ /* 0x000fe20003f66270 */
[----:B------:R-:W1:Y:S01]  /*6740*/  I2F R36, R36 ;  /* 0x0000002400247306 */ /* 0x000e620000201400 */
[----:B------:R-:W-:-:S02]  /*6750*/  IADD3 R33, R166, 0x69, RZ ;  /* 0x00000069a6217810 */ /* 0x000fc40007ffe0ff */
[----:B------:R-:W-:Y:S02]  /*6760*/  IADD3 R37, R166, 0x61, RZ ;  /* 0x00000061a6257810 */ /* 0x000fe40007ffe0ff */
[----:B------:R-:W-:Y:S01]  /*6770*/  FSEL R160, R160, -INF , !P3 ;  /* 0xff800000a0a07808 */ /* 0x000fe20005800000 */
[C---:B------:R-:W-:Y:S01]  /*6780*/  HMMA.16816.F32 R100, R112.reuse, R196, R100 ;  /* 0x000000c47064723c */ /* 0x040fe20000001864 */
[----:B------:R-:W-:Y:S01]  /*6790*/  FSEL R157, R157, -INF , !P6 ;  /* 0xff8000009d9d7808 */ /* 0x000fe20007000000 */
[----:B--2---:R-:W-:Y:S01]  /*67a0*/  FFMA.FTZ R158, R2, UR4, R32 ;  /* 0x00000004029e7c23 */ /* 0x004fe20008010020 */
[----:B------:R-:W-:Y:S01]  /*67b0*/  IADD3 R32, R166, 0x68, RZ ;  /* 0x00000068a6207810 */ /* 0x000fe20007ffe0ff */
[----:B------:R-:W-:Y:S01]  /*67c0*/  FFMA.FTZ R34, R2, UR4, R34 ;  /* 0x0000000402227c23 */ /* 0x000fe20008010022 */
[-C--:B------:R-:W-:Y:S01]  /*67d0*/  ISETP.GE.AND P6, PT, R41, R179.reuse, PT ;  /* 0x000000b32900720c */ /* 0x080fe20003fc6270 */
[----:B------:R-:W2:Y:S01]  /*67e0*/  I2F R2, R37 ;  /* 0x0000002500027306 */ /* 0x000ea20000201400 */
[----:B------:R-:W-:Y:S01]  /*67f0*/  ISETP.GE.AND P3, PT, R32, R179, PT ;  /* 0x000000b32000720c */ /* 0x000fe20003f66270 */
[----:B------:R-:W-:Y:S01]  /*6800*/  HMMA.16816.F32 R96, R112, R198, R96 ;  /* 0x000000c67060723c */ /* 0x000fe20000001860 */
[----:B------:R-:W-:Y:S01]  /*6810*/  FSEL R171, R34, -INF , !P1 ;  /* 0xff80000022ab7808 */ /* 0x000fe20004800000 */
[----:B-1----:R-:W-:Y:S01]  /*6820*/  FFMA.FTZ R28, R36, UR4, R28 ;  /* 0x00000004241c7c23 */ /* 0x002fe2000801001c */
[-C--:B------:R-:W-:Y:S01]  /*6830*/  ISETP.GE.AND P1, PT, R32, R212.reuse, PT ;  /* 0x000000d42000720c */ /* 0x080fe20003f26270 */
[----:B------:R-:W-:Y:S01]  /*6840*/  FFMA.FTZ R187, R36, UR4, R30 ;  /* 0x0000000424bb7c23 */ /* 0x000fe2000801001e */
[----:B------:R-:W-:Y:S01]  /*6850*/  FSEL R201, R35, -INF , !P6 ;  /* 0xff80000023c97808 */ /* 0x000fe20007000000 */
[----:B------:R-:W1:Y:S01]  /*6860*/  I2F R32, R32 ;  /* 0x0000002000207306 */ /* 0x000e620000201400 */
[----:B------:R-:W-:Y:S01]  /*6870*/  FSEL R180, R28, -INF , !P5 ;  /* 0xff8000001cb47808 */ /* 0x000fe20006800000 */
[----:B------:R-:W-:Y:S01]  /*6880*/  HMMA.16816.F32 R120, R192, R172, R120 ;  /* 0x000000acc078723c */ /* 0x000fe20000001878 */
[----:B------:R-:W-:-:S02]  /*6890*/  ISETP.GE.AND P6, PT, R33, R212, PT ;  /* 0x000000d42100720c */ /* 0x000fc40003fc6270 */
[----:B------:R-:W-:Y:S02]  /*68a0*/  IADD3 R30, R166, 0x70, RZ ;  /* 0x00000070a61e7810 */ /* 0x000fe40007ffe0ff */
[----:B------:R-:W-:Y:S01]  /*68b0*/  FSEL R154, R154, -INF , !P0 ;  /* 0xff8000009a9a7808 */ /* 0x000fe20004000000 */
[----:B------:R-:W3:Y:S01]  /*68c0*/  I2F R28, R33 ;  /* 0x00000021001c7306 */ /* 0x000ee20000201400 */
[----:B--2---:R-:W-:Y:S01]  /*68d0*/  FFMA.FTZ R200, R2, UR4, R29 ;  /* 0x0000000402c87c23 */ /* 0x004fe2000801001d */
[----:B------:R-:W-:Y:S01]  /*68e0*/  IADD3 R29, R166, 0x71, RZ ;  /* 0x00000071a61d7810 */ /* 0x000fe20007ffe0ff */
[----:B------:R-:W-:Y:S01]  /*68f0*/  FFMA.FTZ R31, R2, UR4, R31 ;  /* 0x00000004021f7c23 */ /* 0x000fe2000801001f */
[----:B------:R-:W-:Y:S01]  /*6900*/  ISETP.GE.AND P0, PT, R42, R212, PT ;  /* 0x000000d42a00720c */ /* 0x000fe20003f06270 */
[----:B------:R-:W-:Y:S01]  /*6910*/  HMMA.16816.F32 R116, R192, R174, R116 ;  /* 0x000000aec074723c */ /* 0x000fe20000001874 */
[----:B------:R-:W-:Y:S01]  /*6920*/  FSEL R169, R39, -INF , !P4 ;  /* 0xff80000027a97808 */ /* 0x000fe20006000000 */
[----:B-1----:R-:W-:Y:S01]  /*6930*/  FFMA.FTZ R183, R32, UR4, R24 ;  /* 0x0000000420b77c23 */ /* 0x002fe20008010018 */
[----:B------:R-:W-:Y:S01]  /*6940*/  IADD3 R24, R166, 0x78, RZ ;  /* 0x00000078a6187810 */ /* 0x000fe20007ffe0ff */
[----:B------:R-:W-:Y:S01]  /*6950*/  FFMA.FTZ R191, R32, UR4, R26 ;  /* 0x0000000420bf7c23 */ /* 0x000fe2000801001a */
[----:B------:R-:W1:Y:S01]  /*6960*/  I2F R2, R30 ;  /* 0x0000001e00027306 */ /* 0x000e620000201400 */
[----:B------:R-:W-:-:S02]  /*6970*/  FSEL R158, R158, -INF , !P0 ;  /* 0xff8000009e9e7808 */ /* 0x000fc40004000000 */
[-C--:B------:R-:W-:Y:S01]  /*6980*/  ISETP.GE.AND P4, PT, R37, R212.reuse, PT ;  /* 0x000000d42500720c */ /* 0x080fe20003f86270 */
[C---:B---3--:R-:W-:Y:S01]  /*6990*/  FFMA.FTZ R184, R28.reuse, UR4, R25 ;  /* 0x000000041cb87c23 */ /* 0x048fe20008010019 */
[----:B------:R-:W-:Y:S01]  /*69a0*/  FSEL R191, R191, -INF , !P3 ;  /* 0xff800000bfbf7808 */ /* 0x000fe20005800000 */
[----:B------:R-:W-:Y:S02]  /*69b0*/  FFMA.FTZ R27, R28, UR4, R27 ;  /* 0x000000041c1b7c23 */ /* 0x000fe4000801001b */
[----:B------:R-:W2:Y:S01]  /*69c0*/  I2F R26, R29 ;  /* 0x0000001d001a7306 */ /* 0x000ea20000201400 */
[----:B------:R-:W-:Y:S02]  /*69d0*/  ISETP.GE.AND P3, PT, R24, R212, PT ;  /* 0x000000d41800720c */ /* 0x000fe40003f66270 */
[----:B------:R-:W-:Y:S02]  /*69e0*/  FSEL R184, R184, -INF , !P6 ;  /* 0xff800000b8b87808 */ /* 0x000fe40007000000 */
[----:B------:R-:W-:-:S02]  /*69f0*/  ISETP.GE.AND P6, PT, R24, R179, PT ;  /* 0x000000b31800720c */ /* 0x000fc40003fc6270 */
[-C--:B------:R-:W-:Y:S01]  /*6a00*/  ISETP.GE.AND P0, PT, R37, R179.reuse, PT ;  /* 0x000000b32500720c */ /* 0x080fe20003f06270 */
[----:B------:R-:W3:Y:S01]  /*6a10*/  I2F R24, R24 ;  /* 0x0000001800187306 */ /* 0x000ee20000201400 */
[----:B------:R-:W-:Y:S01]  /*6a20*/  FSEL R200, R200, -INF , !P4 ;  /* 0xff800000c8c87808 */ /* 0x000fe20006000000 */
[C---:B-1----:R-:W-:Y:S01]  /*6a30*/  FFMA.FTZ R198, R2.reuse, UR4, R20 ;  /* 0x0000000402c67c23 */ /* 0x042fe20008010014 */
[----:B------:R-:W-:Y:S01]  /*6a40*/  FSEL R189, R31, -INF , !P0 ;  /* 0xff8000001fbd7808 */ /* 0x000fe20004000000 */
[----:B------:R-:W-:Y:S01]  /*6a50*/  FFMA.FTZ R22, R2, UR4, R22 ;  /* 0x0000000402167c23 */ /* 0x000fe20008010016 */
[----:B------:R-:W-:Y:S01]  /*6a60*/  ISETP.GE.AND P4, PT, R30, R179, PT ;  /* 0x000000b31e00720c */ /* 0x000fe20003f86270 */
[----:B------:R-:W-:Y:S01]  /*6a70*/  LDSM.16.M88.4 R36, [R165+0x7800] ;  /* 0x00780000a524783b */ /* 0x000fe20000000200 */
[----:B------:R-:W-:Y:S01]  /*6a80*/  ISETP.GE.AND P0, PT, R29, R212, PT ;  /* 0x000000d41d00720c */ /* 0x000fe20003f06270 */
[----:B--2---:R-:W-:Y:S01]  /*6a90*/  FFMA.FTZ R197, R26, UR4, R21 ;  /* 0x000000041ac57c23 */ /* 0x004fe20008010015 */
[----:B------:R-:W-:Y:S01]  /*6aa0*/  IADD3 R20, R166, 0x80, RZ ;  /* 0x00000080a6147810 */ /* 0x000fe20007ffe0ff */
[----:B------:R-:W-:Y:S01]  /*6ab0*/  FFMA.FTZ R23, R26, UR4, R23 ;  /* 0x000000041a177c23 */ /* 0x000fe20008010017 */
[----:B------:R-:W-:-:S02]  /*6ac0*/  IADD3 R25, R166, 0x79, RZ ;  /* 0x00000079a6197810 */ /* 0x000fc40007ffe0ff */
[----:B------:R-:W-:Y:S02]  /*6ad0*/  IADD3 R21, R166, 0x81, RZ ;  /* 0x00000081a6157810 */ /* 0x000fe40007ffe0ff */
[----:B------:R-:W-:Y:S01]  /*6ae0*/  FSEL R188, R22, -INF , !P4 ;  /* 0xff80000016bc7808 */ /* 0x000fe20006000000 */
[----:B---3--:R-:W-:Y:S01]  /*6af0*/  FFMA.FTZ R16, R24, UR4, R16 ;  /* 0x0000000418107c23 */ /* 0x008fe20008010010 */
[----:B------:R-:W-:Y:S01]  /*6b00*/  FSEL R197, R197, -INF , !P0 ;  /* 0xff800000c5c57808 */ /* 0x000fe20004000000 */
[----:B------:R-:W1:Y:S01]  /*6b10*/  I2F R2, R25 ;  /* 0x0000001900027306 */ /* 0x000e620000201400 */
[----:B------:R-:W-:Y:S01]  /*6b20*/  ISETP.GE.AND P4, PT, R20, R212, PT ;  /* 0x000000d41400720c */ /* 0x000fe20003f86270 */
[----:B------:R-:W-:Y:S01]  /*6b30*/  FFMA.FTZ R186, R24, UR4, R18 ;  /* 0x0000000418ba7c23 */ /* 0x000fe20008010012 */
[----:B------:R-:W-:Y:S02]  /*6b40*/  ISETP.GE.AND P0, PT, R20, R179, PT ;  /* 0x000000b31400720c */ /* 0x000fe40003f06270 */
[----:B------:R-:W-:-:S02]  /*6b50*/  FSEL R196, R16, -INF , !P3 ;  /* 0xff80000010c47808 */ /* 0x000fc40005800000 */
[----:B------:R-:W-:Y:S01]  /*6b60*/  FSEL R183, R183, -INF , !P1 ;  /* 0xff800000b7b77808 */ /* 0x000fe20004800000 */
[----:B------:R-:W2:Y:S01]  /*6b70*/  I2F R20, R20 ;  /* 0x0000001400147306 */ /* 0x000ea20000201400 */
[----:B------:R-:W-:Y:S02]  /*6b80*/  ISETP.GE.AND P1, PT, R29, R179, PT ;  /* 0x000000b31d00720c */ /* 0x000fe40003f26270 */
[----:B------:R-:W-:Y:S02]  /*6b90*/  IADD3 R18, R166, 0x88, RZ ;  /* 0x00000088a6127810 */ /* 0x000fe40007ffe0ff */
[----:B------:R-:W-:Y:S02]  /*6ba0*/  FSEL R185, R23, -INF , !P1 ;  /* 0xff80000017b97808 */ /* 0x000fe40004800000 */
[----:B------:R-:W-:Y:S01]  /*6bb0*/  ISETP.GE.AND P1, PT, R21, R212, PT ;  /* 0x000000d41500720c */ /* 0x000fe20003f26270 */
[----:B------:R-:W3:Y:S01]  /*6bc0*/  I2F R16, R21 ;  /* 0x0000001500107306 */ /* 0x000ee20000201400 */
[----:B-1----:R-:W-:Y:S01]  /*6bd0*/  FFMA.FTZ R190, R2, UR4, R17 ;  /* 0x0000000402be7c23 */ /* 0x002fe20008010011 */
[----:B------:R-:W-:Y:S01]  /*6be0*/  IADD3 R17, R166, 0x89, RZ ;  /* 0x00000089a6117810 */ /* 0x000fe20007ffe0ff */
[----:B------:R-:W-:Y:S01]  /*6bf0*/  FFMA.FTZ R19, R2, UR4, R19 ;  /* 0x0000000402137c23 */ /* 0x000fe20008010013 */
[----:B------:R-:W-:-:S02]  /*6c00*/  FSEL R187, R187, -INF , !P2 ;  /* 0xff800000bbbb7808 */ /* 0x000fc40005000000 */
[----:B------:R-:W-:Y:S01]  /*6c10*/  ISETP.GE.AND P5, PT, R33, R179, PT ;  /* 0x000000b32100720c */ /* 0x000fe20003fa6270 */
[----:B--2---:R-:W-:Y:S01]  /*6c20*/  FFMA.FTZ R181, R20, UR4, R12 ;  /* 0x0000000414b57c23 */ /* 0x004fe2000801000c */
[----:B------:R-:W-:Y:S01]  /*6c30*/  IADD3 R12, R166, 0x90, RZ ;  /* 0x00000090a60c7810 */ /* 0x000fe20007ffe0ff */
[----:B------:R-:W-:Y:S01]  /*6c40*/  FFMA.FTZ R168, R20, UR4, R14 ;  /* 0x0000000414a87c23 */ /* 0x000fe2000801000e */
[----:B------:R-:W1:Y:S01]  /*6c50*/  I2F R2, R18 ;  /* 0x0000001200027306 */ /* 0x000e620000201400 */
[----:B------:R-:W-:Y:S02]  /*6c60*/  ISETP.GE.AND P2, PT, R30, R212, PT ;  /* 0x000000d41e00720c */ /* 0x000fe40003f46270 */
[----:B------:R-:W-:Y:S01]  /*6c70*/  FSEL R199, R27, -INF , !P5 ;  /* 0xff8000001bc77808 */ /* 0x000fe20006800000 */
[----:B---3--:R-:W-:Y:S01]  /*6c80*/  FFMA.FTZ R173, R16, UR4, R13 ;  /* 0x0000000410ad7c23 */ /* 0x008fe2000801000d */
[----:B------:R-:W-:Y:S01]  /*6c90*/  FSEL R168, R168, -INF , !P0 ;  /* 0xff800000a8a87808 */ /* 0x000fe20004000000 */
[----:B------:R-:W-:-:S02]  /*6ca0*/  FFMA.FTZ R15, R16, UR4, R15 ;  /* 0x00000004100f7c23 */ /* 0x000fc4000801000f */
[----:B------:R-:W2:Y:S01]  /*6cb0*/  I2F R14, R17 ;  /* 0x00000011000e7306 */ /* 0x000ea20000201400 */
[CC--:B------:R-:W-:Y:S02]  /*6cc0*/  ISETP.GE.AND P0, PT, R12.reuse, R212.reuse, PT ;  /* 0x000000d40c00720c */ /* 0x0c0fe40003f06270 */
[----:B------:R-:W-:Y:S02]  /*6cd0*/  FSEL R173, R173, -INF , !P1 ;  /* 0xff800000adad7808 */ /* 0x000fe40004800000 */
[-C--:B------:R-:W-:Y:S02]  /*6ce0*/  ISETP.GE.AND P1, PT, R12, R179.reuse, PT ;  /* 0x000000b30c00720c */ /* 0x080fe40003f26270 */
[----:B------:R-:W-:Y:S01]  /*6cf0*/  FSEL R198, R198, -INF , !P2 ;  /* 0xff800000c6c67808 */ /* 0x000fe20005000000 */
[----:B------:R-:W3:Y:S01]  /*6d00*/  I2F R12, R12 ;  /* 0x0000000c000c7306 */ /* 0x000ee20000201400 */
[C---:B------:R-:W-:Y:S01]  /*6d10*/  ISETP.GE.AND P5, PT, R25.reuse, R212, PT ;  /* 0x000000d41900720c */ /* 0x040fe20003fa6270 */
[C---:B-1----:R-:W-:Y:S01]  /*6d20*/  FFMA.FTZ R10, R2.reuse, UR4, R10 ;  /* 0x00000004020a7c23 */ /* 0x042fe2000801000a */
[----:B------:R-:W-:Y:S01]  /*6d30*/  ISETP.GE.AND P2, PT, R25, R179, PT ;  /* 0x000000b31900720c */ /* 0x000fe20003f46270 */
[----:B------:R-:W-:Y:S01]  /*6d40*/  FFMA.FTZ R8, R2, UR4, R8 ;  /* 0x0000000402087c23 */ /* 0x000fe20008010008 */
[----:B------:R-:W-:-:S02]  /*6d50*/  FSEL R190, R190, -INF , !P5 ;  /* 0xff800000bebe7808 */ /* 0x000fc40006800000 */
[----:B------:R-:W-:Y:S01]  /*6d60*/  FSEL R182, R19, -INF , !P2 ;  /* 0xff80000013b67808 */ /* 0x000fe20005000000 */
[----:B--2---:R-:W-:Y:S01]  /*6d70*/  FFMA.FTZ R9, R14, UR4, R9 ;  /* 0x000000040e097c23 */ /* 0x004fe20008010009 */
[-C--:B------:R-:W-:Y:S01]  /*6d80*/  ISETP.GE.AND P5, PT, R18, R179.reuse, PT ;  /* 0x000000b31200720c */ /* 0x080fe20003fa6270 */
[----:B------:R-:W-:Y:S01]  /*6d90*/  FFMA.FTZ R11, R14, UR4, R11 ;  /* 0x000000040e0b7c23 */ /* 0x000fe2000801000b */
[----:B------:R-:W-:Y:S02]  /*6da0*/  ISETP.GE.AND P2, PT, R17, R212, PT ;  /* 0x000000d41100720c */ /* 0x000fe40003f46270 */
[----:B------:R-:W-:Y:S02]  /*6db0*/  IADD3 R13, R166, 0x91, RZ ;  /* 0x00000091a60d7810 */ /* 0x000fe40007ffe0ff */
[----:B------:R-:W-:Y:S01]  /*6dc0*/  FSEL R181, R181, -INF , !P4 ;  /* 0xff800000b5b57808 */ /* 0x000fe20006000000 */
[----:B---3--:R-:W-:Y:S01]  /*6dd0*/  FFMA.FTZ R136, R12, UR4, R136 ;  /* 0x000000040c887c23 */ /* 0x008fe20008010088 */
[----:B------:R-:W-:Y:S01]  /*6de0*/  ISETP.GE.AND P4, PT, R17, R179, PT ;  /* 0x000000b31100720c */ /* 0x000fe20003f86270 */
[----:B------:R-:W1:Y:S01]  /*6df0*/  I2F R2, R13 ;  /* 0x0000000d00027306 */ /* 0x000e620000201400 */
[----:B------:R-:W-:Y:S01]  /*6e00*/  FSEL R163, R10, -INF , !P5 ;  /* 0xff8000000aa37808 */ /* 0x000fe20006800000 */
[----:B------:R-:W-:Y:S01]  /*6e10*/  FFMA.FTZ R62, R12, UR4, R138 ;  /* 0x000000040c3e7c23 */ /* 0x000fe2000801008a */
[----:B------:R-:W-:-:S02]  /*6e20*/  FSEL R170, R9, -INF , !P2 ;  /* 0xff80000009aa7808 */ /* 0x000fc40005000000 */
[CC--:B------:R-:W-:Y:S02]  /*6e30*/  ISETP.GE.AND P5, PT, R61.reuse, R212.reuse, PT ;  /* 0x000000d43d00720c */ /* 0x0c0fe40003fa6270 */
[-C--:B------:R-:W-:Y:S02]  /*6e40*/  ISETP.GE.AND P2, PT, R61, R179.reuse, PT ;  /* 0x000000b33d00720c */ /* 0x080fe40003f46270 */
[----:B------:R-:W2:Y:S01]  /*6e50*/  I2F R61, R61 ;  /* 0x0000003d003d7306 */ /* 0x000ea20000201400 */
[----:B------:R-:W-:Y:S02]  /*6e60*/  FSEL R159, R11, -INF , !P4 ;  /* 0xff8000000b9f7808 */ /* 0x000fe40006000000 */
[----:B------:R-:W-:Y:S02]  /*6e70*/  FSEL R149, R136, -INF , !P0 ;  /* 0xff80000088957808 */ /* 0x000fe40004000000 */
[CC--:B------:R-:W-:Y:S02]  /*6e80*/  ISETP.GE.AND P4, PT, R63.reuse, R212.reuse, PT ;  /* 0x000000d43f00720c */ /* 0x0c0fe40003f86270 */
[-C--:B------:R-:W-:Y:S01]  /*6e90*/  ISETP.GE.AND P0, PT, R63, R179.reuse, PT ;  /* 0x000000b33f00720c */ /* 0x080fe20003f06270 */
[----:B-1----:R-:W-:Y:S01]  /*6ea0*/  FFMA.FTZ R137, R2, UR4, R137 ;  /* 0x0000000402897c23 */ /* 0x002fe20008010089 */
[----:B------:R-:W-:Y:S01]  /*6eb0*/  FSEL R186, R186, -INF , !P6 ;  /* 0xff800000baba7808 */ /* 0x000fe20007000000 */
[----:B------:R-:W1:Y:S01]  /*6ec0*/  I2F R63, R63 ;  /* 0x0000003f003f7306 */ /* 0x000e620000201400 */
[----:B------:R-:W-:Y:S01]  /*6ed0*/  ISETP.GE.AND P6, PT, R18, R212, PT ;  /* 0x000000d41200720c */ /* 0x000fe20003fc6270 */
[----:B------:R-:W-:Y:S01]  /*6ee0*/  FFMA.FTZ R60, R2, UR4, R139 ;  /* 0x00000004023c7c23 */ /* 0x000fe2000801008b */
[----:B------:R-:W-:-:S02]  /*6ef0*/  ISETP.GE.AND P3, PT, R21, R179, PT ;  /* 0x000000b31500720c */ /* 0x000fc40003f66270 */
[----:B------:R-:W-:Y:S01]  /*6f00*/  FSEL R172, R8, -INF , !P6 ;  /* 0xff80000008ac7808 */ /* 0x000fe20007000000 */
[----:B--2---:R-:W-:Y:S01]  /*6f10*/  FFMA.FTZ R132, R61, UR4, R132 ;  /* 0x000000043d847c23 */ /* 0x004fe20008010084 */
[----:B------:R-:W-:Y:S01]  /*6f20*/  LDSM.16.M88.4 R8, [R234+0x7000] ;  /* 0x00700000ea08783b */ /* 0x000fe20000000200 */
[----:B------:R-:W-:Y:S01]  /*6f30*/  FSEL R161, R15, -INF , !P3 ;  /* 0xff8000000fa17808 */ /* 0x000fe20005800000 */
[----:B------:R-:W-:Y:S01]  /*6f40*/  FFMA.FTZ R61, R61, UR4, R134 ;  /* 0x000000043d3d7c23 */ /* 0x000fe20008010086 */
[C---:B------:R-:W-:Y:S01]  /*6f50*/  ISETP.GE.AND P3, PT, R13.reuse, R212, PT ;  /* 0x000000d40d00720c */ /* 0x040fe20003f66270 */
[----:B------:R-:W2:Y:S01]  /*6f60*/  LDSM.16.M88.4 R20, [R165+0x6800] ;  /* 0x00680000a514783b */ /* 0x000ea20000000200 */
[----:B------:R-:W-:Y:S02]  /*6f70*/  ISETP.GE.AND P6, PT, R13, R179, PT ;  /* 0x000000b30d00720c */ /* 0x000fe40003fc6270 */
[----:B------:R-:W-:Y:S01]  /*6f80*/  IADD3 R17, R166, 0xa1, RZ ;  /* 0x000000a1a6117810 */ /* 0x000fe20007ffe0ff */
[----:B------:R-:W3:Y:S01]  /*6f90*/  LDSM.16.M88.4 R12, [R165+0x6000] ;  /* 0x00600000a50c783b */ /* 0x000ee20000000200 */
[C---:B-1----:R-:W-:Y:S01]  /*6fa0*/  FFMA.FTZ R65, R63.reuse, UR4, R133 ;  /* 0x000000043f417c23 */ /* 0x042fe20008010085 */
[----:B------:R-:W-:Y:S01]  /*6fb0*/  FSEL R62, R62, -INF , !P1 ;  /* 0xff8000003e3e7808 */ /* 0x000fe20004800000 */
[----:B------:R-:W-:Y:S01]  /*6fc0*/  FFMA.FTZ R63, R63, UR4, R135 ;  /* 0x000000043f3f7c23 */ /* 0x000fe20008010087 */
[----:B------:R-:W-:-:S02]  /*6fd0*/  FSEL R138, R137, -INF , !P3 ;  /* 0xff800000898a7808 */ /* 0x000fc40005800000 */
[----:B------:R-:W-:Y:S02]  /*6fe0*/  IADD3 R18, R166, 0xa8, RZ ;  /* 0x000000a8a6127810 */ /* 0x000fe40007ffe0ff */
[CC--:B------:R-:W-:Y:S02]  /*6ff0*/  ISETP.GE.AND P1, PT, R66.reuse, R212.reuse, PT ;  /* 0x000000d44200720c */ /* 0x0c0fe40003f26270 */
[----:B------:R-:W-:Y:S02]  /*7000*/  ISETP.GE.AND P3, PT, R66, R179, PT ;  /* 0x000000b34200720c */ /* 0x000fe40003f66270 */
[----:B------:R-:W-:Y:S01]  /*7010*/  FSEL R60, R60, -INF , !P6 ;  /* 0xff8000003c3c7808 */ /* 0x000fe20007000000 */
[----:B------:R-:W1:Y:S01]  /*7020*/  I2F R66, R66 ;  /* 0x0000004200427306 */ /* 0x000e620000201400 */
[----:B------:R-:W-:Y:S02]  /*7030*/  FSEL R137, R132, -INF , !P5 ;  /* 0xff80000084897808 */ /* 0x000fe40006800000 */
[----:B------:R-:W-:-:S02]  /*7040*/  ISETP.GE.AND P6, PT, R17, R212, PT ;  /* 0x000000d41100720c */ /* 0x000fc40003fc6270 */
[-C--:B------:R-:W-:Y:S02]  /*7050*/  ISETP.GE.AND P5, PT, R17, R179.reuse, PT ;  /* 0x000000b31100720c */ /* 0x080fe40003fa6270 */
[----:B------:R-:W-:Y:S01]  /*7060*/  FSEL R61, R61, -INF , !P2 ;  /* 0xff8000003d3d7808 */ /* 0x000fe20005000000 */
[----:B------:R-:W4:Y:S01]  /*7070*/  I2F R17, R17 ;  /* 0x0000001100117306 */ /* 0x000f220000201400 */
[----:B------:R-:W-:Y:S02]  /*7080*/  FSEL R65, R65, -INF , !P4 ;  /* 0xff80000041417808 */ /* 0x000fe40006000000 */
[C---:B------:R-:W-:Y:S02]  /*7090*/  ISETP.GE.AND P2, PT, R18.reuse, R212, PT ;  /* 0x000000d41200720c */ /* 0x040fe40003f46270 */
[----:B------:R-:W-:Y:S02]  /*70a0*/  ISETP.GE.AND P4, PT, R18, R179, PT ;  /* 0x000000b31200720c */ /* 0x000fe40003f86270 */
[----:B------:R-:W-:Y:S01]  /*70b0*/  IADD3 R19, R166, 0xa9, RZ ;  /* 0x000000a9a6137810 */ /* 0x000fe20007ffe0ff */
[----:B------:R-:W5:Y:S01]  /*70c0*/  I2F R18, R18 ;  /* 0x0000001200127306 */ /* 0x000f620000201400 */
[----:B-1----:R-:W-:Y:S01]  /*70d0*/  FFMA.FTZ R64, R66, UR4, R128 ;  /* 0x0000000442407c23 */ /* 0x002fe20008010080 */
[----:B------:R-:W-:Y:S01]  /*70e0*/  IADD3 R2, R166, 0xb0, RZ ;  /* 0x000000b0a6027810 */ /* 0x000fe20007ffe0ff */
[----:B------:R-:W-:Y:S01]  /*70f0*/  FFMA.FTZ R66, R66, UR4, R130 ;  /* 0x0000000442427c23 */ /* 0x000fe20008010082 */
[----:B------:R-:W-:-:S02]  /*7100*/  FSEL R63, R63, -INF , !P0 ;  /* 0xff8000003f3f7808 */ /* 0x000fc40004000000 */
[-C--:B------:R-:W-:Y:S01]  /*7110*/  ISETP.GE.AND P0, PT, R19, R212.reuse, PT ;  /* 0x000000d41300720c */ /* 0x080fe20003f06270 */
[C---:B--2---:R-:W-:Y:S01]  /*7120*/  HMMA.16816.F32 R28, R192.reuse, R20, R100 ;  /* 0x00000014c01c723c */ /* 0x044fe20000001864 */
[----:B------:R-:W1:Y:S01]  /*7130*/  I2F R16, R19 ;  /* 0x0000001300107306 */ /* 0x000e620000201400 */
[C---:B----4-:R-:W-:Y:S01]  /*7140*/  FFMA.FTZ R67, R17.reuse, UR4, R129 ;  /* 0x0000000411437c23 */ /* 0x050fe20008010081 */
[----:B------:R-:W-:Y:S01]  /*7150*/  FSEL R66, R66, -INF , !P3 ;  /* 0xff80000042427808 */ /* 0x000fe20005800000 */
[----:B------:R-:W-:Y:S01]  /*7160*/  FFMA.FTZ R68, R17, UR4, R131 ;  /* 0x0000000411447c23 */ /* 0x000fe20008010083 */
[----:B------:R-:W-:Y:S02]  /*7170*/  IADD3 R17, R166, 0xb1, RZ ;  /* 0x000000b1a6117810 */ /* 0x000fe40007ffe0ff */
[----:B------:R-:W-:Y:S01]  /*7180*/  FSEL R67, R67, -INF , !P6 ;  /* 0xff80000043437808 */ /* 0x000fe20007000000 */
[----:B---3--:R-:W-:Y:S01]  /*7190*/  HMMA.16816.F32 R108, R192, R12, R108 ;  /* 0x0000000cc06c723c */ /* 0x008fe2000000186c */
[----:B-----5:R-:W-:Y:S01]  /*71a0*/  FFMA.FTZ R71, R18, UR4, R124 ;  /* 0x0000000412477c23 */ /* 0x020fe2000801007c */
[----:B------:R-:W-:Y:S01]  /*71b0*/  ISETP.GE.AND P3, PT, R2, R212, PT ;  /* 0x000000d40200720c */ /* 0x000fe20003f66270 */
[----:B------:R-:W-:Y:S01]  /*71c0*/  FFMA.FTZ R69, R18, UR4, R126 ;  /* 0x0000000412457c23 */ /* 0x000fe2000801007e */
[----:B------:R-:W-:Y:S01]  /*71d0*/  ISETP.GE.AND P6, PT, R2, R179, PT ;  /* 0x000000b30200720c */ /* 0x000fe20003fc6270 */
[----:B------:R-:W2:Y:S01]  /*71e0*/  I2F R25, R17 ;  /* 0x0000001100197306 */ /* 0x000ea20000201400 */
[----:B------:R-:W-:-:S02]  /*71f0*/  FSEL R64, R64, -INF , !P1 ;  /* 0xff80000040407808 */ /* 0x000fc40004800000 */
[----:B------:R-:W-:Y:S01]  /*7200*/  IADD3 R24, R166, 0xb8, RZ ;  /* 0x000000b8a6187810 */ /* 0x000fe20007ffe0ff */
[----:B-1----:R-:W-:Y:S01]  /*7210*/  FFMA.FTZ R70, R16, UR4, R125 ;  /* 0x0000000410467c23 */ /* 0x002fe2000801007d */
[----:B------:R-:W-:Y:S01]  /*7220*/  FSEL R68, R68, -INF , !P5 ;  /* 0xff80000044447808 */ /* 0x000fe20006800000 */
[----:B------:R-:W-:Y:S01]  /*7230*/  FFMA.FTZ R72, R16, UR4, R127 ;  /* 0x0000000410487c23 */ /* 0x000fe2000801007f */
[----:B------:R-:W-:Y:S01]  /*7240*/  FSEL R71, R71, -INF , !P2 ;  /* 0xff80000047477808 */ /* 0x000fe20005000000 */
[----:B------:R-:W1:Y:S01]  /*7250*/  I2F R2, R2 ;  /* 0x0000000200027306 */ /* 0x000e620000201400 */
[-C--:B------:R-:W-:Y:S01]  /*7260*/  ISETP.GE.AND P1, PT, R19, R179.reuse, PT ;  /* 0x000000b31300720c */ /* 0x080fe20003f26270 */
[----:B------:R-:W-:Y:S01]  /*7270*/  HMMA.16816.F32 R104, R192, R14, R104 ;  /* 0x0000000ec068723c */ /* 0x000fe20000001868 */
[C---:B------:R-:W-:Y:S02]  /*7280*/  ISETP.GE.AND P5, PT, R17.reuse, R212, PT ;  /* 0x000000d41100720c */ /* 0x040fe40003fa6270 */
[----:B------:R-:W-:-:S02]  /*7290*/  ISETP.GE.AND P2, PT, R17, R179, PT ;  /* 0x000000b31100720c */ /* 0x000fc40003f46270 */
[----:B------:R-:W-:Y:S01]  /*72a0*/  FSEL R69, R69, -INF , !P4 ;  /* 0xff80000045457808 */ /* 0x000fe20006000000 */
[C---:B--2---:R-:W-:Y:S01]  /*72b0*/  FFMA.FTZ R78, R25.reuse, UR4, R121 ;  /* 0x00000004194e7c23 */ /* 0x044fe20008010079 */
[----:B------:R-:W-:Y:S01]  /*72c0*/  FSEL R70, R70, -INF , !P0 ;  /* 0xff80000046467808 */ /* 0x000fe20004000000 */
[----:B------:R-:W-:Y:S01]  /*72d0*/  HMMA.16816.F32 R16, R112, R8, R92 ;  /* 0x000000087010723c */ /* 0x000fe2000000185c */
[C---:B------:R-:W-:Y:S01]  /*72e0*/  ISETP.GE.AND P4, PT, R24.reuse, R212, PT ;  /* 0x000000d41800720c */ /* 0x040fe20003f86270 */
[----:B------:R-:W-:Y:S01]  /*72f0*/  FFMA.FTZ R74, R25, UR4, R123 ;  /* 0x00000004194a7c23 */ /* 0x000fe2000801007b */
[----:B------:R-:W-:Y:S02]  /*7300*/  ISETP.GE.AND P0, PT, R24, R179, PT ;  /* 0x000000b31800720c */ /* 0x000fe40003f06270 */
[----:B------:R-:W2:Y:S01]  /*7310*/  I2F R24, R24 ;  /* 0x0000001800187306 */ /* 0x000ea20000201400 */
[----:B-1----:R-:W-:Y:S01]  /*7320*/  FFMA.FTZ R73, R2, UR4, R120 ;  /* 0x0000000402497c23 */ /* 0x002fe20008010078 */
[----:B------:R-:W-:Y:S01]  /*7330*/  IADD3 R8, R166, 0xb9, RZ ;  /* 0x000000b9a6087810 */ /* 0x000fe20007ffe0ff */
[----:B------:R-:W-:Y:S01]  /*7340*/  FFMA.FTZ R75, R2, UR4, R122 ;  /* 0x00000004024b7c23 */ /* 0x000fe2000801007a */
[----:B------:R-:W-:-:S02]  /*7350*/  FSEL R72, R72, -INF , !P1 ;  /* 0xff80000048487808 */ /* 0x000fc40004800000 */
[----:B------:R-:W-:Y:S02]  /*7360*/  FSEL R73, R73, -INF , !P3 ;  /* 0xff80000049497808 */ /* 0x000fe40005800000 */
[----:B------:R-:W1:Y:S01]  /*7370*/  I2F R9, R8 ;  /* 0x0000000800097306 */ /* 0x000e620000201400 */
[C---:B------:R-:W-:Y:S02]  /*7380*/  ISETP.GE.AND P1, PT, R8.reuse, R212, PT ;  /* 0x000000d40800720c */ /* 0x040fe40003f26270 */
[----:B------:R-:W-:Y:S02]  /*7390*/  ISETP.GE.AND P3, PT, R8, R179, PT ;  /* 0x000000b30800720c */ /* 0x000fe40003f66270 */
[----:B------:R-:W-:Y:S02]  /*73a0*/  IADD3 R12, R166, 0xc1, RZ ;  /* 0x000000c1a60c7810 */ /* 0x000fe40007ffe0ff */
[----:B------:R-:W-:Y:S01]  /*73b0*/  FSEL R75, R75, -INF , !P6 ;  /* 0xff8000004b4b7808 */ /* 0x000fe20007000000 */
[----:B--2---:R-:W-:Y:S01]  /*73c0*/  FFMA.FTZ R77, R24, UR4, R116 ;  /* 0x00000004184d7c23 */ /* 0x004fe20008010074 */
[----:B------:R-:W-:Y:S01]  /*73d0*/  FSEL R78, R78, -INF , !P5 ;  /* 0xff8000004e4e7808 */ /* 0x000fe20006800000 */
[----:B------:R-:W-:Y:S01]  /*73e0*/  FFMA.FTZ R92, R24, UR4, R118 ;  /* 0x00000004185c7c23 */ /* 0x000fe20008010076 */
[----:B------:R-:W-:-:S02]  /*73f0*/  IADD3 R24, R166, 0xc8, RZ ;  /* 0x000000c8a6187810 */ /* 0x000fc40007ffe0ff */
[----:B------:R-:W-:Y:S02]  /*7400*/  FSEL R74, R74, -INF , !P2 ;  /* 0xff8000004a4a7808 */ /* 0x000fe40005000000 */
[----:B------:R-:W-:Y:S01]  /*7410*/  FSEL R77, R77, -INF , !P4 ;  /* 0xff8000004d4d7808 */ /* 0x000fe20006000000 */
[C---:B-1----:R-:W-:Y:S01]  /*7420*/  FFMA.FTZ R94, R9.reuse, UR4, R117 ;  /* 0x00000004095e7c23 */ /* 0x042fe20008010075 */
[----:B------:R-:W-:Y:S01]  /*7430*/  IADD3 R8, R166, 0xc0, RZ ;  /* 0x000000c0a6087810 */ /* 0x000fe20007ffe0ff */
[----:B------:R1:W2:Y:S01]  /*7440*/  I2F R33, R24 ;  /* 0x0000001800217306 */ /* 0x0002a20000201400 */
[-C--:B------:R-:W-:Y:S01]  /*7450*/  ISETP.GE.AND P2, PT, R12, R212.reuse, PT ;  /* 0x000000d40c00720c */ /* 0x080fe20003f46270 */
[----:B------:R-:W-:Y:S01]  /*7460*/  FFMA.FTZ R79, R9, UR4, R119 ;  /* 0x00000004094f7c23 */ /* 0x000fe20008010077 */
[C---:B------:R-:W-:Y:S02]  /*7470*/  ISETP.GE.AND P6, PT, R8.reuse, R212, PT ;  /* 0x000000d40800720c */ /* 0x040fe40003fc6270 */
[----:B------:R-:W-:-:S02]  /*7480*/  ISETP.GE.AND P5, PT, R8, R179, PT ;  /* 0x000000b30800720c */ /* 0x000fc40003fa6270 */
[-C--:B------:R-:W-:Y:S01]  /*7490*/  ISETP.GE.AND P4, PT, R12, R179.reuse, PT ;  /* 0x000000b30c00720c */ /* 0x080fe20003f86270 */
[----:B------:R-:W3:Y:S01]  /*74a0*/  I2F R2, R8 ;  /* 0x0000000800027306 */ /* 0x000ee20000201400 */
[----:B------:R-:W-:Y:S02]  /*74b0*/  FSEL R92, R92, -INF , !P0 ;  /* 0xff8000005c5c7808 */ /* 0x000fe40004000000 */
[----:B------:R-:W-:Y:S02]  /*74c0*/  FSEL R94, R94, -INF , !P1 ;  /* 0xff8000005e5e7808 */ /* 0x000fe40004800000 */
[C---:B------:R-:W-:Y:S02]  /*74d0*/  ISETP.GE.AND P0, PT, R24.reuse, R212, PT ;  /* 0x000000d41800720c */ /* 0x040fe40003f06270 */
[----:B------:R-:W-:Y:S01]  /*74e0*/  ISETP.GE.AND P1, PT, R24, R179, PT ;  /* 0x000000b31800720c */ /* 0x000fe20003f26270 */
[----:B------:R4:W5:Y:S01]  /*74f0*/  I2F R8, R12 ;  /* 0x0000000c00087306 */ /* 0x0009620000201400 */
[----:B-1----:R-:W1:Y:S01]  /*7500*/  LDSM.16.M88.4 R24, [R165+0x7000] ;  /* 0x00700000a518783b */ /* 0x002e620000000200 */
[----:B------:R-:W-:Y:S01]  /*7510*/  IADD3 R9, R166, 0xc9, RZ ;  /* 0x000000c9a6097810 */ /* 0x000fe20007ffe0ff */
[----:B--2---:R-:W-:Y:S01]  /*7520*/  FFMA.FTZ R104, R33, UR4, R104 ;  /* 0x0000000421687c23 */ /* 0x004fe20008010068 */
[----:B------:R-:W-:-:S02]  /*7530*/  FSEL R79, R79, -INF , !P3 ;  /* 0xff8000004f4f7808 */ /* 0x000fc40005800000 */
[----:B------:R-:W-:Y:S01]  /*7540*/  ISETP.GE.AND P3, PT, R9, R212, PT ;  /* 0x000000d40900720c */ /* 0x000fe20003f66270 */
[C---:B---3--:R-:W-:Y:S01]  /*7550*/  FFMA.FTZ R93, R2.reuse, UR4, R108 ;  /* 0x00000004025d7c23 */ /* 0x048fe2000801006c */
[----:B------:R2:W3:Y:S01]  /*7560*/  I2F R32, R9 ;  /* 0x0000000900207306 */ /* 0x0004e20000201400 */
[----:B------:R-:W-:Y:S01]  /*7570*/  FFMA.FTZ R95, R2, UR4, R110 ;  /* 0x00000004025f7c23 */ /* 0x000fe2000801006e */
[----:B------:R-:W-:Y:S02]  /*7580*/  IADD3 R20, R166, 0xd1, RZ ;  /* 0x000000d1a6147810 */ /* 0x000fe40007ffe0ff */
[----:B------:R-:W-:Y:S02]  /*7590*/  FSEL R93, R93, -INF , !P6 ;  /* 0xff8000005d5d7808 */ /* 0x000fe40007000000 */
[----:B------:R-:W-:Y:S01]  /*75a0*/  ISETP.GE.AND P6, PT, R9, R179, PT ;  /* 0x000000b30900720c */ /* 0x000fe20003fc6270 */
[----:B----4-:R-:W4:Y:S01]  /*75b0*/  LDSM.16.M88.4 R12, [R234+0x7800] ;  /* 0x00780000ea0c783b */ /* 0x010f220000000200 */
[C---:B-----5:R-:W-:Y:S01]  /*75c0*/  FFMA.FTZ R100, R8.reuse, UR4, R109 ;  /* 0x0000000408647c23 */ /* 0x060fe2000801006d */
[----:B------:R-:W-:Y:S01]  /*75d0*/  FSEL R95, R95, -INF , !P5 ;  /* 0xff8000005f5f7808 */ /* 0x000fe20006800000 */
[----:B------:R-:W-:Y:S01]  /*75e0*/  FFMA.FTZ R111, R8, UR4, R111 ;  /* 0x00000004086f7c23 */ /* 0x000fe2000801006f */
[----:B------:R-:W5:Y:S01]  /*75f0*/  I2F R40, R20 ;  /* 0x0000001400287306 */ /* 0x000f620000201400 */
[----:B------:R-:W-:Y:S01]  /*7600*/  IADD3 R34, R166, 0xd8, RZ ;  /* 0x000000d8a6227810 */ /* 0x000fe20007ffe0ff */
[----:B------:R-:W-:-:S04]  /*7610*/  DEPBAR.LE SB0, 0x0 ;  /* 0x000080000000791a */ /* 0x000fc80000000000 */
[----:B--2---:R-:W-:Y:S01]  /*7620*/  IADD3 R9, R166, 0xd0, RZ ;  /* 0x000000d0a6097810 */ /* 0x004fe20007ffe0ff */
[----:B---3--:R-:W-:Y:S01]  /*7630*/  FFMA.FTZ R107, R32, UR4, R107 ;  /* 0x00000004206b7c23 */ /* 0x008fe2000801006b */
[----:B------:R-:W-:Y:S01]  /*7640*/  FSEL R100, R100, -INF , !P2 ;  /* 0xff80000064647808 */ /* 0x000fe20005000000 */
[----:B------:R-:W-:Y:S01]  /*7650*/  I2F R41, R34 ;  /* 0x0000002200297306 */ /* 0x000fe20000201400 */
[----:B------:R-:W-:Y:S01]  /*7660*/  BAR.SYNC.DEFER_BLOCKING 0x0 ;  /* 0x0000000000007b1d */ /* 0x000fe20000010000 */
[C---:B------:R-:W-:Y:S02]  /*7670*/  ISETP.GE.AND P5, PT, R9.reuse, R212, PT ;  /* 0x000000d40900720c */ /* 0x040fe40003fa6270 */
[----:B------:R-:W-:Y:S02]  /*7680*/  ISETP.GE.AND P2, PT, R9, R179, PT ;  /* 0x000000b30900720c */ /* 0x000fe40003f46270 */
[----:B------:R-:W-:Y:S01]  /*7690*/  IADD3 R43, R166, 0xd9, RZ ;  /* 0x000000d9a62b7810 */ /* 0x000fe20007ffe0ff */
[C---:B-----5:R-:W-:Y:S01]  /*76a0*/  FFMA.FTZ R29, R40.reuse, UR4, R29 ;  /* 0x00000004281d7c23 */ /* 0x060fe2000801001d */
[----:B------:R2:W3:Y:S01]  /*76b0*/  I2F R2, R9 ;  /* 0x0000000900027306 */ /* 0x0004e20000201400 */
[----:B------:R-:W-:Y:S01]  /*76c0*/  FFMA.FTZ R31, R40, UR4, R31 ;  /* 0x00000004281f7c23 */ /* 0x000fe2000801001f */
[----:B-1----:R-:W-:Y:S06]  /*76d0*/  HMMA.16816.F32 R16, R192, R24, R16 ;  /* 0x00000018c010723c */ /* 0x002fec0000001810 */
[----:B------:R-:W-:Y:S01]  /*76e0*/  I2F R42, R43 ;  /* 0x0000002b002a7306 */ /* 0x000fe20000201400 */
[----:B------:R-:W-:Y:S01]  /*76f0*/  IADD3 R25, R166, 0xe1, RZ ;  /* 0x000000e1a6197810 */ /* 0x000fe20007ffe0ff */
[----:B--2---:R-:W-:Y:S01]  /*7700*/  HMMA.16816.F32 R8, R112, R10, R88 ;  /* 0x0000000a7008723c */ /* 0x004fe20000001858 */
[----:B---3--:R-:W-:-:S05]  /*7710*/  FFMA.FTZ R28, R2, UR4, R28 ;  /* 0x00000004021c7c23 */ /* 0x008fca000801001c */
[----:B------:R-:W1:Y:S01]  /*7720*/  I2F R24, R25 ;  /* 0x0000001900187306 */ /* 0x000e620000201400 */
[----:B------:R-:W-:Y:S01]  /*7730*/  FFMA.FTZ R30, R2, UR4, R30 ;  /* 0x00000004021e7c23 */ /* 0x000fe2000801001e */
[----:B------:R-:W-:Y:S01]  /*7740*/  FSEL R88, R111, -INF , !P4 ;  /* 0xff8000006f587808 */ /* 0x000fe20006000000 */
[----:B------:R-:W-:Y:S01]  /*7750*/  FFMA.FTZ R90, R33, UR4, R106 ;  /* 0x00000004215a7c23 */ /* 0x000fe2000801006a */
[----:B------:R-:W-:Y:S01]  /*7760*/  FSEL R89, R104, -INF , !P0 ;  /* 0xff80000068597808 */ /* 0x000fe20004000000 */
[----:B------:R-:W-:Y:S01]  /*7770*/  FFMA.FTZ R91, R32, UR4, R105 ;  /* 0x00000004205b7c23 */ /* 0x000fe20008010069 */
[C---:B------:R-:W-:Y:S02]  /*7780*/  ISETP.GE.AND P4, PT, R20.reuse, R212, PT ;  /* 0x000000d41400720c */ /* 0x040fe40003f86270 */
[----:B------:R-:W-:Y:S02]  /*7790*/  ISETP.GE.AND P0, PT, R20, R179, PT ;  /* 0x000000b31400720c */ /* 0x000fe40003f06270 */
[----:B------:R-:W-:Y:S01]  /*77a0*/  HMMA.16816.F32 R20, R192, R22, R96 ;  /* 0x00000016c014723c */ /* 0x000fe20000001860 */
[----:B------:R-:W-:-:S02]  /*77b0*/  FSEL R90, R90, -INF , !P1 ;  /* 0xff8000005a5a7808 */ /* 0x000fc40004800000 */
[----:B------:R-:W-:Y:S01]  /*77c0*/  FSEL R91, R91, -INF , !P3 ;  /* 0xff8000005b5b7808 */ /* 0x000fe20005800000 */
[----:B-1----:R-:W-:Y:S01]  /*77d0*/  FFMA.FTZ R19, R24, UR4, R19 ;  /* 0x0000000418137c23 */ /* 0x002fe20008010013 */
[C---:B------:R-:W-:Y:S02]  /*77e0*/  ISETP.GE.AND P1, PT, R34.reuse, R212, PT ;  /* 0x000000d42200720c */ /* 0x040fe40003f26270 */
[----:B------:R-:W-:Y:S01]  /*77f0*/  ISETP.GE.AND P3, PT, R34, R179, PT ;  /* 0x000000b32200720c */ /* 0x000fe20003f66270 */
[----:B------:R-:W-:Y:S01]  /*7800*/  FFMA.FTZ R96, R24, UR4, R17 ;  /* 0x0000000418607c23 */ /* 0x000fe20008010011 */
[----:B----4-:R-:W-:Y:S01]  /*7810*/  HMMA.16816.F32 R32, R112, R12, R84 ;  /* 0x0000000c7020723c */ /* 0x010fe20000001854 */
[----:B------:R-:W-:-:S06]  /*7820*/  IADD3 R17, R166, 0xf1, RZ ;  /* 0x000000f1a6117810 */ /* 0x000fcc0007ffe0ff */
[----:B------:R-:W-:Y:S01]  /*7830*/  IADD3 R12, R166, 0xe0, RZ ;  /* 0x000000e0a60c7810 */ /* 0x000fe20007ffe0ff */
[----:B------:R-:W-:Y:S01]  /*7840*/  HMMA.16816.F32 R8, R192, R26, R8 ;  /* 0x0000001ac008723c */ /* 0x000fe20000001808 */
[----:B------:R-:W-:Y:S02]  /*7850*/  FSEL R84, R30, -INF , !P2 ;  /* 0xff8000001e547808 */ /* 0x000fe40005000000 */
[----:B------:R-:W1:Y:S01]  /*7860*/  I2F R2, R12 ;  /* 0x0000000c00027306 */ /* 0x000e620000201400 */
[----:B------:R-:W-:Y:S02]  /*7870*/  FSEL R86, R29, -INF , !P4 ;  /* 0xff8000001d567808 */ /* 0x000fe40006000000 */
[C---:B------:R-:W-:Y:S01]  /*7880*/  ISETP.GE.AND P2, PT, R12.reuse, R212, PT ;  /* 0x000000d40c00720c */ /* 0x040fe20003f46270 */
[C---:B------:R-:W-:Y:S01]  /*7890*/  FFMA.FTZ R20, R41.reuse, UR4, R20 ;  /* 0x0000000429147c23 */ /* 0x040fe20008010014 */
[----:B------:R-:W-:Y:S01]  /*78a0*/  ISETP.GE.AND P4, PT, R12, R179, PT ;  /* 0x000000b30c00720c */ /* 0x000fe20003f86270 */
[----:B------:R-:W-:Y:S01]  /*78b0*/  FFMA.FTZ R98, R42, UR4, R21 ;  /* 0x000000042a627c23 */ /* 0x000fe20008010015 */
[----:B------:R-:W-:Y:S01]  /*78c0*/  FSEL R87, R28, -INF , !P5 ;  /* 0xff8000001c577808 */ /* 0x000fe20006800000 */
[----:B------:R-:W-:Y:S01]  /*78d0*/  FFMA.FTZ R22, R41, UR4, R22 ;  /* 0x0000000429167c23 */ /* 0x000fe20008010016 */
[----:B------:R-:W-:Y:S01]  /*78e0*/  IADD3 R28, R166, 0xe8, RZ ;  /* 0x000000e8a61c7810 */ /* 0x000fe20007ffe0ff */
[----:B------:R-:W-:Y:S01]  /*78f0*/  FFMA.FTZ R23, R42, UR4, R23 ;  /* 0x000000042a177c23 */ /* 0x000fe20008010017 */
[----:B------:R-:W-:-:S02]  /*7900*/  FSEL R99, R20, -INF , !P1 ;  /* 0xff80000014637808 */ /* 0x000fc40004800000 */
[----:B------:R-:W2:Y:S01]  /*7910*/  I2F R20, R28 ;  /* 0x0000001c00147306 */ /* 0x000ea20000201400 */
[----:B------:R-:W-:Y:S01]  /*7920*/  HMMA.16816.F32 R32, R192, R36, R32 ;  /* 0x00000024c020723c */ /* 0x000fe20000001820 */
[----:B------:R-:W-:Y:S01]  /*7930*/  ISETP.GE.AND P1, PT, R25, R179, PT ;  /* 0x000000b31900720c */ /* 0x000fe20003f26270 */
[----:B-1----:R-:W-:Y:S01]  /*7940*/  FFMA.FTZ R97, R2, UR4, R16 ;  /* 0x0000000402617c23 */ /* 0x002fe20008010010 */
[----:B------:R-:W-:Y:S01]  /*7950*/  IADD3 R16, R166, 0xf0, RZ ;  /* 0x000000f0a6107810 */ /* 0x000fe20007ffe0ff */
[----:B------:R-:W-:Y:S01]  /*7960*/  FFMA.FTZ R18, R2, UR4, R18 ;  /* 0x0000000402127c23 */ /* 0x000fe20008010012 */
[----:B------:R-:W-:Y:S02]  /*7970*/  FSEL R85, R107, -INF , !P6 ;  /* 0xff8000006b557808 */ /* 0x000fe40007000000 */
[----:B------:R-:W1:Y:S01]  /*7980*/  I2F R2, R16 ;  /* 0x0000001000027306 */ /* 0x000e620000201400 */
[----:B------:R-:W-:Y:S01]  /*7990*/  HMMA.16816.F32 R12, R112, R14, R80 ;  /* 0x0000000e700c723c */ /* 0x000fe20000001850 */
[----:B------:R-:W-:-:S02]  /*79a0*/  ISETP.GE.AND P6, PT, R43, R212, PT ;  /* 0x000000d42b00720c */ /* 0x000fc40003fc6270 */
[----:B------:R-:W-:Y:S02]  /*79b0*/  FSEL R104, R19, -INF , !P1 ;  /* 0xff80000013687808 */ /* 0x000fe40004800000 */
[----:B------:R-:W-:Y:S02]  /*79c0*/  FSEL R98, R98, -INF , !P6 ;  /* 0xff80000062627808 */ /* 0x000fe40007000000 */
[----:B------:R-:W-:Y:S01]  /*79d0*/  FSEL R83, R31, -INF , !P0 ;  /* 0xff8000001f537808 */ /* 0x000fe20004000000 */
[C---:B--2---:R-:W-:Y:S01]  /*79e0*/  FFMA.FTZ R10, R20.reuse, UR4, R10 ;  /* 0x00000004140a7c23 */ /* 0x044fe2000801000a */
[----:B------:R-:W-:Y:S01]  /*79f0*/  ISETP.GE.AND P0, PT, R25, R212, PT ;  /* 0x000000d41900720c */ /* 0x000fe20003f06270 */
[----:B------:R-:W-:Y:S01]  /*7a00*/  FFMA.FTZ R107, R20, UR4, R8 ;  /* 0x00000004146b7c23 */ /* 0x000fe20008010008 */
[----:B------:R-:W-:Y:S02]  /*7a10*/  IADD3 R25, R166, 0xe9, RZ ;  /* 0x000000e9a6197810 */ /* 0x000fe40007ffe0ff */
[----:B------:R-:W-:-:S02]  /*7a20*/  FSEL R80, R18, -INF , !P4 ;  /* 0xff80000012507808 */ /* 0x000fc40006000000 */
[----:B------:R-:W-:Y:S01]  /*7a30*/  FSEL R96, R96, -INF , !P0 ;  /* 0xff80000060607808 */ /* 0x000fe20004000000 */
[----:B------:R-:W2:Y:S01]  /*7a40*/  I2F R21, R25 ;  /* 0x0000001900157306 */ /* 0x000ea20000201400 */
[----:B------:R-:W-:Y:S01]  /*7a50*/  ISETP.GE.AND P4, PT, R16, R212, PT ;  /* 0x000000d41000720c */ /* 0x000fe20003f86270 */
[----:B-1----:R-:W-:Y:S01]  /*7a60*/  FFMA.FTZ R32, R2, UR4, R32 ;  /* 0x0000000402207c23 */ /* 0x002fe20008010020 */
[-C--:B------:R-:W-:Y:S01]  /*7a70*/  ISETP.GE.AND P0, PT, R16, R179.reuse, PT ;  /* 0x000000b31000720c */ /* 0x080fe20003f06270 */
[----:B------:R-:W-:Y:S01]  /*7a80*/  FFMA.FTZ R34, R2, UR4, R34 ;  /* 0x0000000402227c23 */ /* 0x000fe20008010022 */
[----:B------:R-:W-:Y:S02]  /*7a90*/  ISETP.GE.AND P6, PT, R28, R179, PT ;  /* 0x000000b31c00720c */ /* 0x000fe40003fc6270 */
[----:B------:R-:W-:Y:S01]  /*7aa0*/  IADD3 R18, R166, 0xf8, RZ ;  /* 0x000000f8a6127810 */ /* 0x000fe20007ffe0ff */
[----:B------:R-:W1:Y:S01]  /*7ab0*/  I2F R16, R17 ;  /* 0x0000001100107306 */ /* 0x000e620000201400 */
[----:B------:R-:W-:Y:S01]  /*7ac0*/  HMMA.16816.F32 R12, R192, R38, R12 ;  /* 0x00000026c00c723c */ /* 0x000fe2000000180c */
[----:B------:R-:W-:-:S02]  /*7ad0*/  FSEL R103, R10, -INF , !P6 ;  /* 0xff8000000a677808 */ /* 0x000fc40007000000 */
[CC--:B------:R-:W-:Y:S02]  /*7ae0*/  ISETP.GE.AND P6, PT, R166.reuse, R212.reuse, PT ;  /* 0x000000d4a600720c */ /* 0x0c0fe40003fc6270 */
[----:B------:R-:W-:Y:S01]  /*7af0*/  IADD3 R166, R166, 0xf9, RZ ;  /* 0x000000f9a6a67810 */ /* 0x000fe20007ffe0ff */
[----:B--2---:R-:W-:Y:S01]  /*7b00*/  FFMA.FTZ R106, R21, UR4, R9 ;  /* 0x00000004156a7c23 */ /* 0x004fe20008010009 */
[----:B------:R-:W2:Y:S01]  /*7b10*/  I2F R8, R18 ;  /* 0x0000001200087306 */ /* 0x000ea20000201400 */
[----:B------:R-:W-:Y:S01]  /*7b20*/  ISETP.GE.AND P1, PT, R17, R212, PT ;  /* 0x000000d41100720c */ /* 0x000fe20003f26270 */
[----:B------:R-:W-:Y:S01]  /*7b30*/  FFMA.FTZ R11, R21, UR4, R11 ;  /* 0x00000004150b7c23 */ /* 0x000fe2000801000b */
[----:B------:R-:W-:Y:S02]  /*7b40*/  ISETP.GE.AND P5, PT, R43, R179, PT ;  /* 0x000000b32b00720c */ /* 0x000fe40003fa6270 */
[----:B------:R-:W-:Y:S01]  /*7b50*/  FSEL R82, R22, -INF , !P3 ;  /* 0xff80000016527808 */ /* 0x000fe20005800000 */
[----:B-1----:R-:W-:-:S02]  /*7b60*/  FFMA.FTZ R33, R16, UR4, R33 ;  /* 0x0000000410217c23 */ /* 0x002fc40008010021 */
[----:B------:R-:W1:Y:S01]  /*7b70*/  I2F R9, R166 ;  /* 0x000000a600097306 */ /* 0x000e620000201400 */
[----:B------:R-:W-:Y:S01]  /*7b80*/  FSEL R81, R23, -INF , !P5 ;  /* 0xff80000017517808 */ /* 0x000fe20006800000 */
[----:B------:R-:W-:Y:S01]  /*7b90*/  FFMA.FTZ R35, R16, UR4, R35 ;  /* 0x0000000410237c23 */ /* 0x000fe20008010023 */
[----:B------:R-:W-:Y:S02]  /*7ba0*/  FSEL R97, R97, -INF , !P2 ;  /* 0xff80000061617808 */ /* 0x000fe40005000000 */
[----:B------:R-:W-:Y:S02]  /*7bb0*/  FSEL R112, R33, -INF , !P1 ;  /* 0xff80000021707808 */ /* 0x000fe40004800000 */
[----:B------:R-:W-:Y:S02]  /*7bc0*/  PLOP3.LUT P1, PT, PT, PT, UP0, 0x80, 0x0 ;  /* 0x000000000000781c */ /* 0x000fe40003f2f008 */
[----:B--2---:R-:W-:Y:S01]  /*7bd0*/  FFMA.FTZ R12, R8, UR4, R12 ;  /* 0x00000004080c7c23 */ /* 0x004fe2000801000c */
[-C--:B------:R-:W-:Y:S01]  /*7be0*/  ISETP.GE.AND P3, PT, R28, R212.reuse, PT ;  /* 0x000000d41c00720c */ /* 0x080fe20003f66270 */
[----:B------:R-:W-:Y:S01]  /*7bf0*/  FFMA.FTZ R14, R8, UR4, R14 ;  /* 0x00000004080e7c23 */ /* 0x000fe2000801000e */
[----:B------:R-:W-:-:S02]  /*7c00*/  ISETP.GE.AND P5, PT, R25, R212, PT ;  /* 0x000000d41900720c */ /* 0x000fc40003fa6270 */
[----:B------:R-:W-:Y:S02]  /*7c10*/  ISETP.GE.AND P2, PT, R25, R179, PT ;  /* 0x000000b31900720c */ /* 0x000fe40003f46270 */
[----:B------:R-:W-:Y:S01]  /*7c20*/  FSEL R107, R107, -INF , !P3 ;  /* 0xff8000006b6b7808 */ /* 0x000fe20005800000 */
[C---:B-1----:R-:W-:Y:S01]  /*7c30*/  FFMA.FTZ R13, R9.reuse, UR4, R13 ;  /* 0x00000004090d7c23 */ /* 0x042fe2000801000d */
[----:B------:R-:W-:Y:S01]  /*7c40*/  FSEL R106, R106, -INF , !P5 ;  /* 0xff8000006a6a7808 */ /* 0x000fe20006800000 */
[----:B------:R-:W-:Y:S01]  /*7c50*/  FFMA.FTZ R15, R9, UR4, R15 ;  /* 0x00000004090f7c23 */ /* 0x000fe2000801000f */
        /* <DEDUP_REMOVED lines=9> */
[----:B------:R-:W-:Y:S02]  /*7cf0*/  FSEL R109, R35, -INF , !P3 ;  /* 0xff800000236d7808 */ /* 0x000fe40005800000 */
[----:B------:R-:W-:Y:S02]  /*7d00*/  FSEL R111, R12, -INF , !P5 ;  /* 0xff8000000c6f7808 */ /* 0x000fe40006800000 */
[----:B------:R-:W-:Y:S02]  /*7d10*/  FSEL R108, R14, -INF , !P2 ;  /* 0xff8000000e6c7808 */ /* 0x000fe40005000000 */
[----:B------:R-:W-:Y:S02]  /*7d20*/  FSEL R110, R13, -INF , !P4 ;  /* 0xff8000000d6e7808 */ /* 0x000fe40006000000 */
        /* <DEDUP_REMOVED lines=75> */
.L_x_3545:
[----:B------:R-:W-:-:S04]  /*81e0*/  ULEA UR6, -UR10, URZ, 0x8 ;  /* 0x0000003f0a067291 */ /* 0x000fc8000f8e413f */
[----:B------:R-:W-:Y:S02]  /*81f0*/  USHF.R.S32.HI UR7, URZ, 0x1f, UR6 ;  /* 0x0000001f3f077899 */ /* 0x000fe40008011406 */
[----:B------:R-:W-:-:S04]  /*8200*/  MOV R17, UR6 ;  /* 0x0000000600117c02 */ /* 0x000fc80008000f00 */
[----:B------:R-:W-:Y:S02]  /*8210*/  MOV R16, UR7 ;  /* 0x0000000700107c02 */ /* 0x000fe40008000f00 */
.L_x_3546:
        /* <DEDUP_REMOVED lines=212> */
.L_x_3548:
[----:B------:R-:W-:Y:S05]  /*8f60*/  BSYNC B0 ;  /* 0x0000000000007941 */ /* 0x000fea0003800000 */
.L_x_3547:
[----:B------:R-:W0:Y:S01]  /*8f70*/  LDGDEPBAR ;  /* 0x00000000000079af */ /* 0x000e220000000000 */
[----:B------:R-:W-:-:S04]  /*8f80*/  IADD3 R178, P0, R17, R178, RZ ;  /* 0x000000b211b27210 */ /* 0x000fc80007f1e0ff */
[----:B------:R-:W-:Y:S02]  /*8f90*/  IADD3.X R164, R16, R164, RZ, P0, !PT ;  /* 0x000000a410a47210 */ /* 0x000fe400007fe4ff */
.L_x_3544:
        /* <DEDUP_REMOVED lines=126> */
[----:B-1----:R-:W1:Y:S04]  /*9780*/  SHFL.BFLY PT, R10, R2, 0x2, 0x1f ;  /* 0x0c401f00020a7f89 */ /* 0x002e6800000e0000 */
[----:B------:R-:W2:Y:S01]  /*9790*/  SHFL.BFLY PT, R9, R8, 0x2, 0x1f ;  /* 0x0c401f0008097f89 */ /* 0x000ea200000e0000 */
[----:B-1----:R-:W-:Y:S02]  /*97a0*/  FMNMX.FTZ R10, R2, R10, !PT ;  /* 0x0000000a020a7209 */ /* 0x002fe40007810000 */
        /* <DEDUP_REMOVED lines=20> */
[--C-:B------:R-:W-:Y:S01]  /*98f0*/  FFMA.FTZ R121, R232, c[0x0][0x23c], -R113.reuse ;  /* 0x00008f00e8797a23 */ /* 0x100fe20000010871 */
[----:B------:R-:W-:Y:S01]  /*9900*/  SHF.L.U32 R232, R4, 0x1, RZ ;  /* 0x0000000104e87819 */ /* 0x000fe200000006ff */
[--C-:B------:R-:W-:Y:S02]  /*9910*/  FFMA.FTZ R4, R228, c[0x0][0x23c], -R113.reuse ;  /* 0x00008f00e4047a23 */ /* 0x100fe40000010871 */
[--C-:B------:R-:W-:Y:S01]  /*9920*/  FFMA.FTZ R120, R229, c[0x0][0x23c], -R113.reuse ;  /* 0x00008f00e5787a23 */ /* 0x100fe20000010871 */
[-C--:B------:R-:W-:Y:S01]  /*9930*/  LEA R228, R3, R232.reuse, 0x1 ;  /* 0x000000e803e47211 */ /* 0x080fe200078e08ff */
[----:B------:R-:W2:Y:S01]  /*9940*/  LDSM.16.MT88.4 R12, [R232+0xa000] ;  /* 0x00a00000e80c783b */ /* 0x000ea20000004200 */
[C---:B------:R-:W-:Y:S01]  /*9950*/  LEA R229, R231.reuse, R232, 0x1 ;  /* 0x000000e8e7e57211 */ /* 0x040fe200078e08ff */
[----:B------:R-:W-:Y:S01]  /*9960*/  FFMA.FTZ R119, R242, c[0x0][0x23c], -R113 ;  /* 0x00008f00f2777a23 */ /* 0x000fe20000010871 */
[----:B------:R-:W-:Y:S01]  /*9970*/  LEA R227, R231, R228, 0x1 ;  /* 0x000000e4e7e37211 */ /* 0x000fe200078e08ff */
[----:B------:R-:W-:Y:S01]  /*9980*/  LDSM.16.MT88.4 R32, [R228+0xa000] ;  /* 0x00a00000e420783b */ /* 0x000fe20000004200 */
[----:B------:R-:W-:Y:S01]  /*9990*/  MUFU.EX2 R115, R115 ;  /* 0x0000007300737308 */ /* 0x000fe20000000800 */
[----:B------:R-:W-:-:S02]  /*99a0*/  FFMA.FTZ R125, R218, c[0x0][0x23c], -R118 ;  /* 0x00008f00da7d7a23 */ /* 0x000fc40000010876 */
[----:B------:R-:W3:Y:S01]  /*99b0*/  LDSM.16.MT88.4 R40, [R229+0xa000] ;  /* 0x00a00000e528783b */ /* 0x000ee20000004200 */
[----:B-1----:R-:W-:Y:S01]  /*99c0*/  F2FP.PACK_AB R24, R116, R117 ;  /* 0x000000757418723e */ /* 0x002fe200000000ff */
[--C-:B------:R-:W-:Y:S02]  /*99d0*/  FFMA.FTZ R124, R217, c[0x0][0x23c], -R113.reuse ;  /* 0x00008f00d97c7a23 */ /* 0x100fe40000010871 */
[----:B------:R-:W1:Y:S01]  /*99e0*/  LDSM.16.MT88.4 R44, [R227+0xa000] ;  /* 0x00a00000e32c783b */ /* 0x000e620000004200 */
[----:B------:R-:W4:Y:S01]  /*99f0*/  MUFU.EX2 R114, R114 ;  /* 0x0000007200727308 */ /* 0x000f220000000800 */
[--C-:B------:R-:W-:Y:S02]  /*9a00*/  FFMA.FTZ R123, R216, c[0x0][0x23c], -R113.reuse ;  /* 0x00008f00d87b7a23 */ /* 0x100fe40000010871 */
[----:B------:R-:W5:Y:S01]  /*9a10*/  LDSM.16.MT88.4 R20, [R232+0xa800] ;  /* 0x00a80000e814783b */ /* 0x000f620000004200 */
[--C-:B------:R-:W-:Y:S02]  /*9a20*/  FFMA.FTZ R122, R215, c[0x0][0x23c], -R113.reuse ;  /* 0x00008f00d77a7a23 */ /* 0x100fe40000010871 */
[----:B------:R-:W-:Y:S01]  /*9a30*/  FFMA.FTZ R3, R214, c[0x0][0x23c], -R113 ;  /* 0x00008f00d6037a23 */ /* 0x000fe20000010871 */
[----:B------:R-:W1:Y:S01]  /*9a40*/  LDSM.16.MT88.4 R56, [R229+0xa800] ;  /* 0x00a80000e538783b */ /* 0x000e620000004200 */
[----:B------:R-:W-:Y:S01]  /*9a50*/  MUFU.EX2 R121, R121 ;  /* 0x0000007900797308 */ /* 0x000fe20000000800 */
[--C-:B------:R-:W-:Y:S01]  /*9a60*/  FFMA.FTZ R130, R213, c[0x0][0x23c], -R118.reuse ;  /* 0x00008f00d5827a23 */ /* 0x100fe20000010876 */
[----:B------:R-:W-:Y:S01]  /*9a70*/  LEA R213, P0, R178, c[0x0][0x168], 0x1 ;  /* 0x00005a00b2d57a11 */ /* 0x000fe200078008ff */
[----:B------:R-:W1:Y:S01]  /*9a80*/  LDSM.16.MT88.4 R52, [R228+0xa800] ;  /* 0x00a80000e434783b */ /* 0x000e620000004200 */
[----:B------:R-:W-:-:S02]  /*9a90*/  FFMA.FTZ R129, R211, c[0x0][0x23c], -R118 ;  /* 0x00008f00d3817a23 */ /* 0x000fc40000010876 */
[--C-:B------:R-:W-:Y:S01]  /*9aa0*/  FFMA.FTZ R131, R210, c[0x0][0x23c], -R118.reuse ;  /* 0x00008f00d2837a23 */ /* 0x100fe20000010876 */
[----:B------:R-:W1:Y:S01]  /*9ab0*/  LDSM.16.MT88.4 R48, [R227+0xa800] ;  /* 0x00a80000e330783b */ /* 0x000e620000004200 */
[----:B------:R-:W2:Y:S01]  /*9ac0*/  MUFU.EX2 R120, R120 ;  /* 0x0000007800787308 */ /* 0x000ea20000000800 */
[----:B----4-:R-:W-:Y:S01]  /*9ad0*/  F2FP.PACK_AB R26, R114, R115 ;  /* 0x00000073721a723e */ /* 0x010fe200000000ff */
[----:B------:R-:W-:Y:S01]  /*9ae0*/  FFMA.FTZ R132, R209, c[0x0][0x23c], -R118 ;  /* 0x00008f00d1847a23 */ /* 0x000fe20000010876 */
[----:B------:R-:W-:Y:S01]  /*9af0*/  MOV R246, R213 ;  /* 0x000000d500f67202 */ /* 0x000fe20000000f00 */
        /* <DEDUP_REMOVED lines=12> */
[----:B------:R-:W-:Y:S01]  /*9bc0*/  MUFU.EX2 R128, R128 ;  /* 0x0000008000807308 */ /* 0x000fe20000000800 */
[--C-:B------:R-:W-:Y:S02]  /*9bd0*/  FFMA.FTZ R144, R144, c[0x0][0x23c], -R113.reuse ;  /* 0x00008f0090907a23 */ /* 0x100fe40000010871 */
[--C-:B------:R-:W-:Y:S02]  /*9be0*/  FFMA.FTZ R145, R145, c[0x0][0x23c], -R113.reuse ;  /* 0x00008f0091917a23 */ /* 0x100fe40000010871 */
[----:B------:R-:W-:Y:S02]  /*9bf0*/  FFMA.FTZ R146, R146, c[0x0][0x23c], -R113 ;  /* 0x00008f0092927a23 */ /* 0x000fe40000010871 */
[--C-:B------:R-:W-:Y:S01]  /*9c00*/  FFMA.FTZ R148, R148, c[0x0][0x23c], -R118.reuse ;  /* 0x00008f0094947a23 */ /* 0x100fe20000010876 */
[----:B----4-:R-:W-:Y:S01]  /*9c10*/  F2FP.PACK_AB R27, R4, R119 ;  /* 0x00000077041b723e */ /* 0x010fe200000000ff */
[----:B------:R-:W2:Y:S01]  /*9c20*/  MUFU.EX2 R127, R127 ;  /* 0x0000007f007f7308 */ /* 0x000ea20000000800 */
        /* <DEDUP_REMOVED lines=8> */
[----:B------:R-:W-:Y:S01]  /*9cb0*/  FFMA.FTZ R155, R155, c[0x0][0x23c], -R113 ;  /* 0x00008f009b9b7a23 */ /* 0x000fe20000010871 */
[----:B------:R-:W-:Y:S01]  /*9cc0*/  HMMA.16816.F32 R12, R24, R14, RZ ;  /* 0x0000000e180c723c */ /* 0x000fe200000018ff */
[--C-:B------:R-:W-:Y:S01]  /*9cd0*/  FFMA.FTZ R157, R157, c[0x0][0x23c], -R118.reuse ;  /* 0x00008f009d9d7a23 */ /* 0x100fe20000010876 */
[----:B------:R-:W-:Y:S01]  /*9ce0*/  MUFU.EX2 R125, R125 ;  /* 0x0000007d007d7308 */ /* 0x000fe20000000800 */
[----:B------:R-:W-:-:S02]  /*9cf0*/  FFMA.FTZ R156, R156, c[0x0][0x23c], -R118 ;  /* 0x00008f009c9c7a23 */ /* 0x000fc40000010876 */
[--C-:B------:R-:W-:Y:S02]  /*9d00*/  FFMA.FTZ R158, R158, c[0x0][0x23c], -R118.reuse ;  /* 0x00008f009e9e7a23 */ /* 0x100fe40000010876 */
[--C-:B------:R-:W-:Y:S01]  /*9d10*/  FFMA.FTZ R160, R160, c[0x0][0x23c], -R118.reuse ;  /* 0x00008f00a0a07a23 */ /* 0x100fe20000010876 */
[C---:B---3--:R-:W-:Y:S01]  /*9d20*/  HMMA.16816.F32 R8, R24.reuse, R40, RZ ;  /* 0x000000281808723c */ /* 0x048fe200000018ff */
[--C-:B------:R-:W-:Y:S01]  /*9d30*/  FFMA.FTZ R162, R162, c[0x0][0x23c], -R113.reuse ;  /* 0x00008f00a2a27a23 */ /* 0x100fe20000010871 */
[----:B------:R-:W-:Y:S01]  /*9d40*/  MUFU.EX2 R124, R124 ;  /* 0x0000007c007c7308 */ /* 0x000fe20000000800 */
[--C-:B------:R-:W-:Y:S02]  /*9d50*/  FFMA.FTZ R169, R169, c[0x0][0x23c], -R113.reuse ;  /* 0x00008f00a9a97a23 */ /* 0x100fe40000010871 */
[--C-:B------:R-:W-:Y:S02]  /*9d60*/  FFMA.FTZ R171, R171, c[0x0][0x23c], -R113.reuse ;  /* 0x00008f00abab7a23 */ /* 0x100fe40000010871 */
[----:B------:R-:W-:Y:S01]  /*9d70*/  FFMA.FTZ R174, R201, c[0x0][0x23c], -R113 ;  /* 0x00008f00c9ae7a23 */ /* 0x000fe20000010871 */
        /* <DEDUP_REMOVED lines=14> */
[----:B------:R-:W4:Y:S01]  /*9e60*/  MUFU.EX2 R3, R3 ;  /* 0x0000000300037308 */ /* 0x000f220000000800 */
[----:B------:R-:W-:-:S02]  /*9e70*/  FFMA.FTZ R194, R197, c[0x0][0x23c], -R118 ;  /* 0x00008f00c5c27a23 */ /* 0x000fc40000010876 */
[--C-:B------:R-:W-:Y:S02]  /*9e80*/  FFMA.FTZ R195, R196, c[0x0][0x23c], -R118.reuse ;  /* 0x00008f00c4c37a23 */ /* 0x100fe40000010876 */
[----:B------:R-:W-:Y:S01]  /*9e90*/  FFMA.FTZ R190, R190, c[0x0][0x23c], -R118 ;  /* 0x00008f00bebe7a23 */ /* 0x000fe20000010876 */
[C---:B-1----:R-:W-:Y:S01]  /*9ea0*/  HMMA.16816.F32 R28, R24.reuse, R44, RZ ;  /* 0x0000002c181c723c */ /* 0x042fe200000018ff */
[--C-:B------:R-:W-:Y:S01]  /*9eb0*/  FFMA.FTZ R188, R188, c[0x0][0x23c], -R113.reuse ;  /* 0x00008f00bcbc7a23 */ /* 0x100fe20000010871 */
[----:B------:R-:W-:Y:S01]  /*9ec0*/  MUFU.EX2 R130, R130 ;  /* 0x0000008200827308 */ /* 0x000fe20000000800 */
[--C-:B------:R-:W-:Y:S02]  /*9ed0*/  FFMA.FTZ R185, R185, c[0x0][0x23c], -R113.reuse ;  /* 0x00008f00b9b97a23 */ /* 0x100fe40000010871 */
[--C-:B------:R-:W-:Y:S02]  /*9ee0*/  FFMA.FTZ R186, R186, c[0x0][0x23c], -R113.reuse ;  /* 0x00008f00baba7a23 */ /* 0x100fe40000010871 */
[----:B--2---:R-:W-:Y:S01]  /*9ef0*/  F2FP.PACK_AB R44, R127, R128 ;  /* 0x000000807f2c723e */ /* 0x004fe200000000ff */
        /* <DEDUP_REMOVED lines=10> */
[----:B------:R-:W-:Y:S02]  /*9fa0*/  FFMA.FTZ R170, R170, c[0x0][0x23c], -R118 ;  /* 0x00008f00aaaa7a23 */ /* 0x000fe40000010876 */
        /* <DEDUP_REMOVED lines=27> */
[----:B------:R-:W5:Y:S01]  /*a160*/  MUFU.EX2 R136, R136 ;  /* 0x0000008800887308 */ /* 0x000f620000000800 */
        /* <DEDUP_REMOVED lines=16> */
[----:B------:R-:W4:Y:S01]  /*a270*/  LDSM.16.MT88.4 R48, [R227+0xb000] ;  /* 0x00b00000e330783b */ /* 0x000f220000004200 */
[----:B------:R-:W-:Y:S01]  /*a280*/  MUFU.EX2 R141, R141 ;  /* 0x0000008d008d7308 */ /* 0x000fe20000000800 */
[--C-:B------:R-:W-:Y:S02]  /*a290*/  FFMA.FTZ R92, R92, c[0x0][0x23c], -R113.reuse ;  /* 0x00008f005c5c7a23 */ /* 0x100fe40000010871 */
[----:B------:R-:W-:Y:S02]  /*a2a0*/  FFMA.FTZ R79, R79, c[0x0][0x23c], -R113 ;  /* 0x00008f004f4f7a23 */ /* 0x000fe40000010871 */
[----:B-1----:R-:W-:Y:S01]  /*a2b0*/  F2FP.PACK_AB R44, R129, R130 ;  /* 0x00000082812c723e */ /* 0x002fe200000000ff */
        /* <DEDUP_REMOVED lines=22> */
[C---:B----4-:R-:W-:Y:S01]  /*a420*/  HMMA.16816.F32 R8, R44.reuse, R56, R8 ;  /* 0x000000382c08723c */ /* 0x050fe20000001808 */
[--C-:B------:R-:W-:Y:S02]  /*a430*/  FFMA.FTZ R89, R89, c[0x0][0x23c], -R118.reuse ;  /* 0x00008f0059597a23 */ /* 0x100fe40000010876 */
[----:B------:R-:W-:Y:S02]  /*a440*/  FFMA.FTZ R91, R91, c[0x0][0x23c], -R118 ;  /* 0x00008f005b5b7a23 */ /* 0x000fe40000010876 */
[--C-:B------:R-:W-:Y:S01]  /*a450*/  FFMA.FTZ R95, R95, c[0x0][0x23c], -R113.reuse ;  /* 0x00008f005f5f7a23 */ /* 0x100fe20000010871 */
[----:B------:R-:W4:Y:S01]  /*a460*/  MUFU.EX2 R146, R146 ;  /* 0x0000009200927308 */ /* 0x000f220000000800 */
[--C-:B------:R-:W-:Y:S01]  /*a470*/  FFMA.FTZ R88, R88, c[0x0][0x23c], -R113.reuse ;  /* 0x00008f0058587a23 */ /* 0x100fe20000010871 */
[----:B------:R-:W-:Y:S01]  /*a480*/  HMMA.16816.F32 R40, R44, R58, R40 ;  /* 0x0000003a2c28723c */ /* 0x000fe20000001828 */
[----:B------:R-:W5:Y:S01]  /*a490*/  LDSM.16.MT88.4 R56, [R229+0xb800] ;  /* 0x00b80000e538783b */ /* 0x000f620000004200 */
[----:B------:R-:W-:-:S02]  /*a4a0*/  FFMA.FTZ R90, R90, c[0x0][0x23c], -R113 ;  /* 0x00008f005a5a7a23 */ /* 0x000fc40000010871 */
[----:B------:R-:W-:Y:S02]  /*a4b0*/  FFMA.FTZ R85, R85, c[0x0][0x23c], -R113 ;  /* 0x00008f0055557a23 */ /* 0x000fe40000010871 */
        /* <DEDUP_REMOVED lines=22> */
[----:B------:R-:W-:-:S02]  /*a620*/  FFMA.FTZ R87, R87, c[0x0][0x23c], -R118 ;  /* 0x00008f0057577a23 */ /* 0x000fc40000010876 */
[----:B-1----:R-:W-:Y:S02]  /*a630*/  FADD.FTZ R135, R143, R135 ;  /* 0x000000878f877221 */ /* 0x002fe40000010000 */
[----:B------:R-:W1:Y:S01]  /*a640*/  MUFU.EX2 R152, R152 ;  /* 0x0000009800987308 */ /* 0x000e620000000800 */
[C---:B------:R-:W-:Y:S01]  /*a650*/  F2FP.PACK_AB R44, R139.reuse, R140 ;  /* 0x0000008c8b2c723e */ /* 0x040fe200000000ff */
[----:B------:R-:W-:Y:S01]  /*a660*/  FADD.FTZ R140, R140, R131 ;  /* 0x000000838c8c7221 */ /* 0x000fe20000010000 */
[C---:B--2---:R-:W-:Y:S01]  /*a670*/  F2FP.PACK_AB R45, R144.reuse, R143 ;  /* 0x0000008f902d723e */ /* 0x044fe200000000ff */
[----:B------:R-:W-:Y:S01]  /*a680*/  FADD.FTZ R144, R144, R135 ;  /* 0x0000008790907221 */ /* 0x000fe20000010000 */
[----:B------:R-:W-:Y:S01]  /*a690*/  F2FP.PACK_AB R46, R142, R141 ;  /* 0x0000008d8e2e723e */ /* 0x000fe200000000ff */
        /* <DEDUP_REMOVED lines=9> */
[----:B-1----:R-:W-:Y:S02]  /*a730*/  FADD.FTZ R146, R152, R146 ;  /* 0x0000009298927221 */ /* 0x002fe40000010000 */
[----:B------:R-:W-:Y:S02]  /*a740*/  FADD.FTZ R141, R148, R141 ;  /* 0x0000008d948d7221 */ /* 0x000fe40000010000 */
[--C-:B------:R-:W-:Y:S01]  /*a750*/  FFMA.FTZ R86, R86, c[0x0][0x23c], -R118.reuse ;  /* 0x00008f0056567a23 */ /* 0x100fe20000010876 */
[----:B------:R-:W-:Y:S01]  /*a760*/  HMMA.16816.F32 R12, R44, R22, R12 ;  /* 0x000000162c0c723c */ /* 0x000fe2000000180c */
[----:B------:R-:W1:Y:S01]  /*a770*/  LDSM.16.MT88.4 R20, [R232+0xc000] ;  /* 0x00c00000e814783b */ /* 0x000e620000004200 */
[----:B------:R-:W3:Y:S01]  /*a780*/  MUFU.EX2 R155, R155 ;  /* 0x0000009b009b7308 */ /* 0x000ee20000000800 */
[----:B------:R-:W-:-:S02]  /*a790*/  FFMA.FTZ R99, R99, c[0x0][0x23c], -R118 ;  /* 0x00008f0063637a23 */ /* 0x000fc40000010876 */
[--C-:B------:R-:W-:Y:S02]  /*a7a0*/  FFMA.FTZ R98, R98, c[0x0][0x23c], -R118.reuse ;  /* 0x00008f0062627a23 */ /* 0x100fe40000010876 */
[--C-:B------:R-:W-:Y:S01]  /*a7b0*/  FFMA.FTZ R83, R83, c[0x0][0x23c], -R113.reuse ;  /* 0x00008f0053537a23 */ /* 0x100fe20000010871 */
[C---:B-----5:R-:W-:Y:S01]  /*a7c0*/  HMMA.16816.F32 R8, R44.reuse, R56, R8 ;  /* 0x000000382c08723c */ /* 0x060fe20000001808 */
[--C-:B------:R-:W-:Y:S01]  /*a7d0*/  FFMA.FTZ R81, R81, c[0x0][0x23c], -R113.reuse ;  /* 0x00008f0051517a23 */ /* 0x100fe20000010871 */
[----:B------:R-:W4:Y:S01]  /*a7e0*/  MUFU.EX2 R157, R157 ;  /* 0x0000009d009d7308 */ /* 0x000f220000000800 */
[--C-:B------:R-:W-:Y:S02]  /*a7f0*/  FFMA.FTZ R80, R80, c[0x0][0x23c], -R113.reuse ;  /* 0x00008f0050507a23 */ /* 0x100fe40000010871 */
[----:B------:R-:W-:Y:S02]  /*a800*/  FFMA.FTZ R248, R110, c[0x0][0x23c], -R118 ;  /* 0x00008f006ef87a23 */ /* 0x000fe40000010876 */
[----:B------:R-:W-:Y:S01]  /*a810*/  FFMA.FTZ R247, R76, c[0x0][0x23c], -R113 ;  /* 0x00008f004cf77a23 */ /* 0x000fe20000010871 */
        /* <DEDUP_REMOVED lines=9> */
[----:B------:R-:W1:Y:S06]  /*a8b0*/  MUFU.EX2 R162, R162 ;  /* 0x000000a200a27308 */ /* 0x000e6c0000000800 */
        /* <DEDUP_REMOVED lines=10> */
[----:B------:R-:W-:-:S02]  /*a960*/  FADD.FTZ R147, R150, R147 ;  /* 0x0000009396937221 */ /* 0x000fc40000010000 */
[----:B------:R-:W-:Y:S02]  /*a970*/  FADD.FTZ R153, R154, R153 ;  /* 0x000000999a997221 */ /* 0x000fe40000010000 */
[----:B------:R-:W2:Y:S01]  /*a980*/  MUFU.EX2 R174, R174 ;  /* 0x000000ae00ae7308 */ /* 0x000ea20000000800 */
[----:B------:R-:W-:Y:S01]  /*a990*/  FADD.FTZ R151, R151, R147 ;  /* 0x0000009397977221 */ /* 0x000fe20000010000 */
[C---:B-1----:R-:W-:Y:S01]  /*a9a0*/  HMMA.16816.F32 R16, R44.reuse, R20, R16 ;  /* 0x000000142c10723c */ /* 0x042fe20000001810 */
[----:B------:R-:W-:Y:S02]  /*a9b0*/  FADD.FTZ R155, R155, R153 ;  /* 0x000000999b9b7221 */ /* 0x000fe40000010000 */
[----:B----4-:R-:W-:Y:S02]  /*a9c0*/  FADD.FTZ R151, R157, R151 ;  /* 0x000000979d977221 */ /* 0x010fe40000010000 */
[----:B------:R-:W-:Y:S01]  /*a9d0*/  FADD.FTZ R155, R162, R155 ;  /* 0x0000009ba29b7221 */ /* 0x000fe20000010000 */
[----:B------:R-:W1:Y:S02]  /*a9e0*/  MUFU.EX2 R180, R180 ;  /* 0x000000b400b47308 */ /* 0x000e640000000800 */
        /* <DEDUP_REMOVED lines=24> */
[----:B--2---:R-:W-:Y:S01]  /*ab70*/  F2FP.PACK_AB R47, R174, R171 ;  /* 0x000000abae2f723e */ /* 0x004fe200000000ff */
[----:B------:R-:W2:Y:S01]  /*ab80*/  MUFU.EX2 R193, R193 ;  /* 0x000000c100c17308 */ /* 0x000ea20000000800 */
[----:B------:R-:W-:Y:S01]  /*ab90*/  FADD.FTZ R169, R171, R169 ;  /* 0x000000a9aba97221 */ /* 0x000fe20000010000 */
[----:B------:R-:W-:Y:S01]  /*aba0*/  LDSM.16.MT88.4 R152, [R229+0x11800] ;  /* 0x01180000e598783b */ /* 0x000fe20000004200 */
[----:B------:R-:W-:-:S02]  /*abb0*/  FADD.FTZ R160, R160, R156 ;  /* 0x0000009ca0a07221 */ /* 0x000fc40000010000 */
[----:B------:R-:W-:Y:S01]  /*abc0*/  FADD.FTZ R174, R174, R169 ;  /* 0x000000a9aeae7221 */ /* 0x000fe20000010000 */
[----:B---3--:R-:W-:Y:S01]  /*abd0*/  HMMA.16816.F32 R16, R44, R20, R16 ;  /* 0x000000142c10723c */ /* 0x008fe20000001810 */
[----:B-1----:R-:W-:Y:S01]  /*abe0*/  FADD.FTZ R160, R180, R160 ;  /* 0x000000a0b4a07221 */ /* 0x002fe20000010000 */
[----:B------:R-:W-:Y:S01]  /*abf0*/  MUFU.EX2 R194, R194 ;  /* 0x000000c200c27308 */ /* 0x000fe20000000800 */
[----:B-----5:R-:W-:-:S05]  /*ac00*/  FADD.FTZ R174, R187, R174 ;  /* 0x000000aebbae7221 */ /* 0x020fca0000010000 */
        /* <DEDUP_REMOVED lines=48> */
[----:B------:R-:W5:Y:S02]  /*af10*/  MUFU.EX2 R138, R138 ;  /* 0x0000008a008a7308 */ /* 0x000f640000000800 */
        /* <DEDUP_REMOVED lines=15> */
[----:B------:R-:W-:Y:S01]  /*b010*/  MUFU.EX2 R62, R62 ;  /* 0x0000003e003e7308 */ /* 0x000fe20000000800 */
[----:B--2---:R-:W-:-:S05]  /*b020*/  FADD.FTZ R182, R168, R182 ;  /* 0x000000b6a8b67221 */ /* 0x004fca0000010000 */
[C---:B------:R-:W-:Y:S01]  /*b030*/  HMMA.16816.F32 R12, R44.reuse, R22, R12 ;  /* 0x000000162c0c723c */ /* 0x040fe2000000180c */
[----:B------:R-:W1:Y:S01]  /*b040*/  LDSM.16.MT88.4 R20, [R232+0xe000] ;  /* 0x00e00000e814783b */ /* 0x000e620000004200 */
[----:B------:R-:W2:Y:S06]  /*b050*/  MUFU.EX2 R60, R60 ;  /* 0x0000003c003c7308 */ /* 0x000eac0000000800 */
[C---:B----4-:R-:W-:Y:S02]  /*b060*/  HMMA.16816.F32 R8, R44.reuse, R56, R8 ;  /* 0x000000382c08723c */ /* 0x050fe40000001808 */
[----:B------:R-:W-:Y:S06]  /*b070*/  MUFU.EX2 R61, R61 ;  /* 0x0000003d003d7308 */ /* 0x000fec0000000800 */
[C---:B------:R-:W-:Y:S01]  /*b080*/  HMMA.16816.F32 R40, R44.reuse, R58, R40 ;  /* 0x0000003a2c28723c */ /* 0x040fe20000001828 */
[----:B------:R-:W4:Y:S01]  /*b090*/  LDSM.16.MT88.4 R56, [R229+0xe000] ;  /* 0x00e00000e538783b */ /* 0x000f220000004200 */
[----:B------:R-:W1:Y:S06]  /*b0a0*/  MUFU.EX2 R63, R63 ;  /* 0x0000003f003f7308 */ /* 0x000e6c0000000800 */
[C---:B---3--:R-:W-:Y:S02]  /*b0b0*/  HMMA.16816.F32 R36, R44.reuse, R52, R36 ;  /* 0x000000342c24723c */ /* 0x048fe40000001824 */
[----:B------:R-:W3:Y:S05]  /*b0c0*/  MUFU.EX2 R64, R64 ;  /* 0x0000004000407308 */ /* 0x000eea0000000800 */
[----:B------:R-:W-:Y:S01]  /*b0d0*/  F2FP.PACK_AB R52, R173, R181 ;  /* 0x000000b5ad34723e */ /* 0x000fe200000000ff */
[----:B------:R-:W-:Y:S01]  /*b0e0*/  HMMA.16816.F32 R32, R44, R54, R32 ;  /* 0x000000362c20723c */ /* 0x000fe20000001820 */
[----:B------:R-:W-:Y:S01]  /*b0f0*/  F2FP.PACK_AB R53, R161, R168 ;  /* 0x000000a8a135723e */ /* 0x000fe200000000ff */
[----:B------:R-:W1:Y:S01]  /*b100*/  MUFU.EX2 R67, R67 ;  /* 0x0000004300437308 */ /* 0x000e620000000800 */
        /* <DEDUP_REMOVED lines=10> */
[----:B------:R-:W2:Y:S01]  /*b1b0*/  LDSM.16.MT88.4 R48, [R228+0xe000] ;  /* 0x00e00000e430783b */ /* 0x000ea20000004200 */
[----:B------:R-:W-:Y:S01]  /*b1c0*/  MUFU.EX2 R70, R70 ;  /* 0x0000004600467308 */ /* 0x000fe20000000800 */
[----:B------:R-:W-:-:S02]  /*b1d0*/  FADD.FTZ R172, R170, R172 ;  /* 0x000000acaaac7221 */ /* 0x000fc40000010000 */
[----:B------:R-:W3:Y:S01]  /*b1e0*/  LDSM.16.MT88.4 R44, [R227+0xe000] ;  /* 0x00e00000e32c783b */ /* 0x000ee20000004200 */
[----:B------:R-:W-:Y:S02]  /*b1f0*/  FADD.FTZ R159, R159, R161 ;  /* 0x000000a19f9f7221 */ /* 0x000fe40000010000 */
[C---:B-1----:R-:W-:Y:S02]  /*b200*/  HMMA.16816.F32 R16, R52.reuse, R20, R16 ;  /* 0x000000143410723c */ /* 0x042fe40000001810 */
        /* <DEDUP_REMOVED lines=9> */
[C---:B--2---:R-:W-:Y:S02]  /*b2a0*/  HMMA.16816.F32 R36, R52.reuse, R48, R36 ;  /* 0x000000303424723c */ /* 0x044fe40000001824 */
[----:B------:R-:W2:Y:S05]  /*b2b0*/  MUFU.EX2 R73, R73 ;  /* 0x0000004900497308 */ /* 0x000eaa0000000800 */
[----:B-----5:R-:W-:Y:S01]  /*b2c0*/  F2FP.PACK_AB R48, R138, R149 ;  /* 0x000000958a30723e */ /* 0x020fe200000000ff */
[----:B------:R-:W-:Y:S01]  /*b2d0*/  HMMA.16816.F32 R32, R52, R50, R32 ;  /* 0x000000323420723c */ /* 0x000fe20000001820 */
[----:B------:R-:W-:Y:S01]  /*b2e0*/  F2FP.PACK_AB R49, R60, R62 ;  /* 0x0000003e3c31723e */ /* 0x000fe200000000ff */
[----:B------:R-:W-:Y:S01]  /*b2f0*/  MUFU.EX2 R78, R78 ;  /* 0x0000004e004e7308 */ /* 0x000fe20000000800 */
[----:B------:R-:W-:-:S02]  /*b300*/  FADD.FTZ R149, R149, R172 ;  /* 0x000000ac95957221 */ /* 0x000fc40000010000 */
[----:B------:R-:W-:Y:S02]  /*b310*/  FADD.FTZ R62, R62, R159 ;  /* 0x0000009f3e3e7221 */ /* 0x000fe40000010000 */
[----:B------:R-:W-:Y:S01]  /*b320*/  F2FP.PACK_AB R50, R65, R137 ;  /* 0x000000894132723e */ /* 0x000fe200000000ff */
[C---:B---3--:R-:W-:Y:S01]  /*b330*/  HMMA.16816.F32 R28, R52.reuse, R44, R28 ;  /* 0x0000002c341c723c */ /* 0x048fe2000000181c */
[----:B------:R-:W-:Y:S01]  /*b340*/  F2FP.PACK_AB R51, R63, R61 ;  /* 0x0000003d3f33723e */ /* 0x000fe200000000ff */
[----:B------:R-:W-:Y:S01]  /*b350*/  MUFU.EX2 R77, R77 ;  /* 0x0000004d004d7308 */ /* 0x000fe20000000800 */
[----:B------:R-:W-:Y:S01]  /*b360*/  FADD.FTZ R149, R138, R149 ;  /* 0x000000958a957221 */ /* 0x000fe20000010000 */
[----:B------:R-:W-:Y:S01]  /*b370*/  LDSM.16.MT88.4 R156, [R232+0x11800] ;  /* 0x01180000e89c783b */ /* 0x000fe20000004200 */
[----:B------:R-:W-:Y:S02]  /*b380*/  FADD.FTZ R62, R60, R62 ;  /* 0x0000003e3c3e7221 */ /* 0x000fe40000010000 */
[----:B------:R-:W-:Y:S01]  /*b390*/  FADD.FTZ R149, R137, R149 ;  /* 0x0000009589957221 */ /* 0x000fe20000010000 */
[----:B------:R-:W-:Y:S01]  /*b3a0*/  HMMA.16816.F32 R24, R52, R46, R24 ;  /* 0x0000002e3418723c */ /* 0x000fe20000001818 */
[----:B------:R-:W3:Y:S01]  /*b3b0*/  LDSM.16.MT88.4 R44, [R228+0xe800] ;  /* 0x00e80000e42c783b */ /* 0x000ee20000004200 */
[----:B------:R-:W-:Y:S01]  /*b3c0*/  MUFU.EX2 R94, R94 ;  /* 0x0000005e005e7308 */ /* 0x000fe20000000800 */
[----:B------:R-:W-:-:S02]  /*b3d0*/  FADD.FTZ R61, R61, R62 ;  /* 0x0000003e3d3d7221 */ /* 0x000fc40000010000 */
[----:B------:R-:W5:Y:S01]  /*b3e0*/  LDSM.16.MT88.4 R52, [R227+0xe800] ;  /* 0x00e80000e334783b */ /* 0x000f620000004200 */
[----:B------:R-:W-:Y:S02]  /*b3f0*/  FADD.FTZ R65, R65, R149 ;  /* 0x0000009541417221 */ /* 0x000fe40000010000 */
[C---:B-1----:R-:W-:Y:S01]  /*b400*/  HMMA.16816.F32 R16, R48.reuse, R20, R16 ;  /* 0x000000143010723c */ /* 0x042fe20000001810 */
[----:B------:R-:W-:Y:S01]  /*b410*/  FADD.FTZ R61, R63, R61 ;  /* 0x0000003d3f3d7221 */ /* 0x000fe20000010000 */
[----:B------:R-:W1:Y:S01]  /*b420*/  MUFU.EX2 R75, R75 ;  /* 0x0000004b004b7308 */ /* 0x000e620000000800 */
[----:B------:R-:W-:Y:S01]  /*b430*/  FADD.FTZ R65, R64, R65 ;  /* 0x0000004140417221 */ /* 0x000fe20000010000 */
[----:B------:R-:W-:Y:S04]  /*b440*/  LDSM.16.MT88.4 R148, [R228+0x11800] ;  /* 0x01180000e494783b */ /* 0x000fe80000004200 */
        /* <DEDUP_REMOVED lines=11> */
[----:B------:R-:W3:Y:S01]  /*b500*/  LDSM.16.MT88.4 R44, [R228+0xf000] ;  /* 0x00f00000e42c783b */ /* 0x000ee20000004200 */
[----:B------:R-:W-:Y:S06]  /*b510*/  MUFU.EX2 R100, R100 ;  /* 0x0000006400647308 */ /* 0x000fec0000000800 */
[C---:B-----5:R-:W-:Y:S02]  /*b520*/  HMMA.16816.F32 R28, R48.reuse, R52, R28 ;  /* 0x00000034301c723c */ /* 0x060fe4000000181c */
[----:B------:R-:W-:Y:S06]  /*b530*/  MUFU.EX2 R89, R89 ;  /* 0x0000005900597308 */ /* 0x000fec0000000800 */
[----:B------:R-:W-:Y:S01]  /*b540*/  HMMA.16816.F32 R24, R48, R54, R24 ;  /* 0x000000363018723c */ /* 0x000fe20000001818 */
[----:B------:R-:W5:Y:S01]  /*b550*/  LDSM.16.MT88.4 R52, [R227+0xf000] ;  /* 0x00f00000e334783b */ /* 0x000f620000004200 */
[----:B------:R-:W-:Y:S05]  /*b560*/  MUFU.EX2 R91, R91 ;  /* 0x0000005b005b7308 */ /* 0x000fea0000000800 */
[C---:B------:R-:W-:Y:S01]  /*b570*/  F2FP.PACK_AB R48, R67.reuse, R64 ;  /* 0x000000404330723e */ /* 0x040fe200000000ff */
[----:B------:R-:W-:Y:S01]  /*b580*/  FADD.FTZ R67, R67, R65 ;  /* 0x0000004143437221 */ /* 0x000fe20000010000 */
[----:B------:R-:W-:Y:S01]  /*b590*/  F2FP.PACK_AB R49, R68, R66 ;  /* 0x000000424431723e */ /* 0x000fe200000000ff */
[----:B------:R-:W3:Y:S01]  /*b5a0*/  MUFU.EX2 R95, R95 ;  /* 0x0000005f005f7308 */ /* 0x000ee20000000800 */
[----:B------:R-:W-:Y:S01]  /*b5b0*/  F2FP.PACK_AB R50, R70, R71 ;  /* 0x000000474632723e */ /* 0x000fe200000000ff */
[----:B------:R-:W-:Y:S01]  /*b5c0*/  FADD.FTZ R66, R66, R61 ;  /* 0x0000003d42427221 */ /* 0x000fe20000010000 */
[----:B------:R-:W-:Y:S01]  /*b5d0*/  F2FP.PACK_AB R51, R72, R69 ;  /* 0x000000454833723e */ /* 0x000fe200000000ff */
[----:B------:R-:W-:-:S02]  /*b5e0*/  FADD.FTZ R67, R71, R67 ;  /* 0x0000004347437221 */ /* 0x000fc40000010000 */
[----:B------:R-:W-:Y:S02]  /*b5f0*/  FADD.FTZ R66, R68, R66 ;  /* 0x0000004244427221 */ /* 0x000fe40000010000 */
[----:B------:R-:W3:Y:S01]  /*b600*/  MUFU.EX2 R88, R88 ;  /* 0x0000005800587308 */ /* 0x000ee20000000800 */
[----:B------:R-:W-:Y:S01]  /*b610*/  FADD.FTZ R70, R70, R67 ;  /* 0x0000004346467221 */ /* 0x000fe20000010000 */
[C---:B-1----:R-:W-:Y:S01]  /*b620*/  HMMA.16816.F32 R16, R48.reuse, R20, R16 ;  /* 0x000000143010723c */ /* 0x042fe20000001810 */
[----:B------:R-:W-:Y:S02]  /*b630*/  FADD.FTZ R69, R69, R66 ;  /* 0x0000004245457221 */ /* 0x000fe40000010000 */
[----:B--2---:R-:W-:Y:S02]  /*b640*/  FADD.FTZ R70, R73, R70 ;  /* 0x0000004649467221 */ /* 0x004fe40000010000 */
[----:B------:R-:W-:Y:S01]  /*b650*/  FADD.FTZ R69, R72, R69 ;  /* 0x0000004548457221 */ /* 0x000fe20000010000 */
[----:B------:R-:W-:Y:S02]  /*b660*/  MUFU.EX2 R90, R90 ;  /* 0x0000005a005a7308 */ /* 0x000fe40000000800 */
[----:B------:R-:W-:Y:S01]  /*b670*/  HMMA.16816.F32 R12, R48, R22, R12 ;  /* 0x00000016300c723c */ /* 0x000fe2000000180c */
[----:B------:R-:W1:Y:S01]  /*b680*/  LDSM.16.MT88.4 R20, [R232+0xf800] ;  /* 0x00f80000e814783b */ /* 0x000e620000004200 */
[----:B------:R-:W-:-:S04]  /*b690*/  FADD.FTZ R69, R75, R69 ;  /* 0x000000454b457221 */ /* 0x000fc80000010000 */
[----:B------:R-:W2:Y:S02]  /*b6a0*/  MUFU.EX2 R85, R85 ;  /* 0x0000005500557308 */ /* 0x000ea40000000800 */
[C---:B----4-:R-:W-:Y:S06]  /*b6b0*/  HMMA.16816.F32 R8, R48.reuse, R56, R8 ;  /* 0x000000383008723c */ /* 0x050fec0000001808 */
[----:B------:R-:W4:Y:S02]  /*b6c0*/  MUFU.EX2 R87, R87 ;  /* 0x0000005700577308 */ /* 0x000f240000000800 */
[C---:B------:R-:W-:Y:S01]  /*b6d0*/  HMMA.16816.F32 R40, R48.reuse, R58, R40 ;  /* 0x0000003a3028723c */ /* 0x040fe20000001828 */
[----:B------:R-:W1:Y:S05]  /*b6e0*/  LDSM.16.MT88.4 R56, [R229+0xf800] ;  /* 0x00f80000e538783b */ /* 0x000e6a0000004200 */
[----:B------:R-:W-:Y:S02]  /*b6f0*/  MUFU.EX2 R86, R86 ;  /* 0x0000005600567308 */ /* 0x000fe40000000800 */
[C---:B---3--:R-:W-:Y:S06]  /*b700*/  HMMA.16816.F32 R36, R48.reuse, R44, R36 ;  /* 0x0000002c3024723c */ /* 0x048fec0000001824 */
[----:B------:R-:W-:Y:S02]  /*b710*/  MUFU.EX2 R99, R99 ;  /* 0x0000006300637308 */ /* 0x000fe40000000800 */
[C---:B------:R-:W-:Y:S01]  /*b720*/  HMMA.16816.F32 R32, R48.reuse, R46, R32 ;  /* 0x0000002e3020723c */ /* 0x040fe20000001820 */
[----:B------:R-:W3:Y:S05]  /*b730*/  LDSM.16.MT88.4 R44, [R228+0xf800] ;  /* 0x00f80000e42c783b */ /* 0x000eea0000004200 */
[----:B------:R-:W-:Y:S02]  /*b740*/  MUFU.EX2 R98, R98 ;  /* 0x0000006200627308 */ /* 0x000fe40000000800 */
[C---:B-----5:R-:W-:Y:S06]  /*b750*/  HMMA.16816.F32 R28, R48.reuse, R52, R28 ;  /* 0x00000034301c723c */ /* 0x060fec000000181c */
[----:B------:R5:W-:Y:S02]  /*b760*/  MUFU.EX2 R4, R83 ;  /* 0x0000005300047308 */ /* 0x000be40000000800 */
[----:B------:R-:W-:Y:S01]  /*b770*/  HMMA.16816.F32 R24, R48, R54, R24 ;  /* 0x000000363018723c */ /* 0x000fe20000001818 */
[----:B------:R-:W2:Y:S05]  /*b780*/  LDSM.16.MT88.4 R52, [R227+0xf800] ;  /* 0x00f80000e334783b */ /* 0x000eaa0000004200 */
[----:B------:R4:W-:Y:S01]  /*b790*/  MUFU.EX2 R3, R81 ;  /* 0x0000005100037308 */ /* 0x0009e20000000800 */
[C---:B------:R-:W-:Y:S01]  /*b7a0*/  F2FP.PACK_AB R48, R78.reuse, R73 ;  /* 0x000000494e30723e */ /* 0x040fe200000000ff */
[----:B------:R-:W-:Y:S01]  /*b7b0*/  FADD.FTZ R78, R78, R70 ;  /* 0x000000464e4e7221 */ /* 0x000fe20000010000 */
[C---:B------:R-:W-:Y:S01]  /*b7c0*/  F2FP.PACK_AB R49, R74.reuse, R75 ;  /* 0x0000004b4a31723e */ /* 0x040fe200000000ff */
[----:B------:R-:W-:Y:S01]  /*b7d0*/  FADD.FTZ R74, R74, R69 ;  /* 0x000000454a4a7221 */ /* 0x000fe20000010000 */
[----:B------:R-:W-:Y:S01]  /*b7e0*/  F2FP.PACK_AB R50, R94, R77 ;  /* 0x0000004d5e32723e */ /* 0x000fe200000000ff */
[----:B------:R-:W-:Y:S01]  /*b7f0*/  FADD.FTZ R78, R77, R78 ;  /* 0x0000004e4d4e7221 */ /* 0x000fe20000010000 */
[----:B------:R-:W-:Y:S01]  /*b800*/  F2FP.PACK_AB R51, R79, R92 ;  /* 0x0000005c4f33723e */ /* 0x000fe200000000ff */
[----:B-----5:R-:W-:Y:S01]  /*b810*/  FFMA.FTZ R83, R104, c[0x0][0x23c], -R113 ;  /* 0x00008f0068537a23 */ /* 0x020fe20000010871 */
[----:B------:R-:W-:Y:S01]  /*b820*/  MUFU.EX2 R80, R80 ;  /* 0x0000005000507308 */ /* 0x000fe20000000800 */
[----:B------:R-:W-:-:S02]  /*b830*/  FADD.FTZ R74, R92, R74 ;  /* 0x0000004a5c4a7221 */ /* 0x000fc40000010000 */
[----:B------:R-:W-:Y:S02]  /*b840*/  FADD.FTZ R94, R94, R78 ;  /* 0x0000004e5e5e7221 */ /* 0x000fe40000010000 */
[C---:B-1----:R-:W-:Y:S01]  /*b850*/  HMMA.16816.F32 R16, R48.reuse, R20, R16 ;  /* 0x000000143010723c */ /* 0x042fe20000001810 */
[----:B------:R-:W-:Y:S02]  /*b860*/  FADD.FTZ R79, R79, R74 ;  /* 0x0000004a4f4f7221 */ /* 0x000fe40000010000 */
[----:B----4-:R-:W-:Y:S01]  /*b870*/  FFMA.FTZ R81, R107, c[0x0][0x23c], -R118 ;  /* 0x00008f006b517a23 */ /* 0x010fe20000010876 */
[----:B------:R-:W-:Y:S01]  /*b880*/  MUFU.EX2 R83, R83 ;  /* 0x0000005300537308 */ /* 0x000fe20000000800 */
[----:B------:R-:W-:Y:S02]  /*b890*/  FADD.FTZ R94, R93, R94 ;  /* 0x0000005e5d5e7221 */ /* 0x000fe40000010000 */
[----:B------:R-:W-:Y:S01]  /*b8a0*/  FADD.FTZ R79, R95, R79 ;  /* 0x0000004f5f4f7221 */ /* 0x000fe20000010000 */
[C---:B------:R-:W-:Y:S01]  /*b8b0*/  HMMA.16816.F32 R12, R48.reuse, R22, R12 ;  /* 0x00000016300c723c */ /* 0x040fe2000000180c */
[----:B------:R-:W1:Y:S03]  /*b8c0*/  LDSM.16.MT88.4 R20, [R232+0x10000] ;  /* 0x01000000e814783b */ /* 0x000e660000004200 */
[----:B------:R-:W-:Y:S04]  /*b8d0*/  MUFU.EX2 R81, R81 ;  /* 0x0000005100517308 */ /* 0x000fe80000000800 */
[C---:B------:R-:W-:Y:S04]  /*b8e0*/  HMMA.16816.F32 R8, R48.reuse, R56, R8 ;  /* 0x000000383008723c */ /* 0x040fe80000001808 */
[----:B------:R-:W-:Y:S04]  /*b8f0*/  MUFU.EX2 R248, R248 ;  /* 0x000000f800f87308 */ /* 0x000fe80000000800 */
[C---:B------:R-:W-:Y:S01]  /*b900*/  HMMA.16816.F32 R40, R48.reuse, R58, R40 ;  /* 0x0000003a3028723c */ /* 0x040fe20000001828 */
[----:B------:R-:W4:Y:S03]  /*b910*/  LDSM.16.MT88.4 R56, [R229+0x10000] ;  /* 0x01000000e538783b */ /* 0x000f260000004200 */
[----:B------:R-:W-:Y:S04]  /*b920*/  MUFU.EX2 R247, R247 ;  /* 0x000000f700f77308 */ /* 0x000fe80000000800 */
[C---:B---3--:R-:W-:Y:S08]  /*b930*/  HMMA.16816.F32 R36, R48.reuse, R44, R36 ;  /* 0x0000002c3024723c */ /* 0x048ff00000001824 */
[C---:B------:R-:W-:Y:S01]  /*b940*/  HMMA.16816.F32 R32, R48.reuse, R46, R32 ;  /* 0x0000002e3020723c */ /* 0x040fe20000001820 */
[----:B------:R-:W3:Y:S07]  /*b950*/  LDSM.16.MT88.4 R44, [R228+0x10000] ;  /* 0x01000000e42c783b */ /* 0x000eee0000004200 */
[C---:B--2---:R-:W-:Y:S08]  /*b960*/  HMMA.16816.F32 R28, R48.reuse, R52, R28 ;  /* 0x00000034301c723c */ /* 0x044ff0000000181c */
        /* <DEDUP_REMOVED lines=16> */
[C---:B----4-:R-:W-:Y:S07]  /*ba70*/  HMMA.16816.F32 R8, R48.reuse, R56, R8 ;  /* 0x000000383008723c */ /* 0x050fee0000001808 */
[--C-:B------:R-:W-:Y:S01]  /*ba80*/  FFMA.FTZ R56, R84, c[0x0][0x23c], -R113.reuse ;  /* 0x00008f0054387a23 */ /* 0x100fe20000010871 */
[----:B---3--:R-:W-:Y:S01]  /*ba90*/  HMMA.16816.F32 R36, R48, R44, R36 ;  /* 0x0000002c3024723c */ /* 0x008fe20000001824 */
[----:B------:R-:W-:-:S02]  /*baa0*/  FFMA.FTZ R57, R82, c[0x0][0x23c], -R113 ;  /* 0x00008f0052397a23 */ /* 0x000fc40000010871 */
[--C-:B------:R-:W-:Y:S02]  /*bab0*/  FFMA.FTZ R82, R106, c[0x0][0x23c], -R118.reuse ;  /* 0x00008f006a527a23 */ /* 0x100fe40000010876 */
[----:B------:R-:W2:Y:S01]  /*bac0*/  MUFU.EX2 R56, R56 ;  /* 0x0000003800387308 */ /* 0x000ea20000000800 */
[----:B------:R-:W-:Y:S02]  /*bad0*/  FFMA.FTZ R84, R103, c[0x0][0x23c], -R113 ;  /* 0x00008f0067547a23 */ /* 0x000fe40000010871 */
[----:B------:R-:W-:Y:S01]  /*bae0*/  HMMA.16816.F32 R32, R48, R46, R32 ;  /* 0x0000002e3020723c */ /* 0x000fe20000001820 */
[----:B------:R-:W3:Y:S01]  /*baf0*/  LDSM.16.MT88.4 R44, [R229+0x10800] ;  /* 0x01080000e52c783b */ /* 0x000ee20000004200 */
[----:B------:R-:W-:-:S03]  /*bb00*/  FFMA.FTZ R103, R111, c[0x0][0x23c], -R118 ;  /* 0x00008f006f677a23 */ /* 0x000fc60000010876 */
[----:B------:R-:W4:Y:S03]  /*bb10*/  MUFU.EX2 R57, R57 ;  /* 0x0000003900397308 */ /* 0x000f260000000800 */
[C---:B------:R-:W-:Y:S05]  /*bb20*/  HMMA.16816.F32 R40, R48.reuse, R58, R40 ;  /* 0x0000003a3028723c */ /* 0x040fea0000001828 */
[----:B------:R-:W-:Y:S01]  /*bb30*/  MUFU.EX2 R82, R82 ;  /* 0x0000005200527308 */ /* 0x000fe20000000800 */
[----:B--2---:R-:W-:Y:S02]  /*bb40*/  FADD.FTZ R85, R56, R85 ;  /* 0x0000005538557221 */ /* 0x004fe40000010000 */
[--C-:B------:R-:W-:Y:S01]  /*bb50*/  FFMA.FTZ R59, R96, c[0x0][0x23c], -R118.reuse ;  /* 0x00008f00603b7a23 */ /* 0x100fe20000010876 */
[----:B-1----:R-:W-:Y:S01]  /*bb60*/  HMMA.16816.F32 R28, R48, R20, R28 ;  /* 0x00000014301c723c */ /* 0x002fe2000000181c */
[----:B------:R-:W-:-:S02]  /*bb70*/  FFMA.FTZ R58, R97, c[0x0][0x23c], -R118 ;  /* 0x00008f00613a7a23 */ /* 0x000fc40000010876 */
[----:B------:R-:W-:Y:S01]  /*bb80*/  FFMA.FTZ R96, R102, c[0x0][0x23c], -R113 ;  /* 0x00008f0066607a23 */ /* 0x000fe20000010871 */
[----:B------:R-:W-:Y:S01]  /*bb90*/  MUFU.EX2 R84, R84 ;  /* 0x0000005400547308 */ /* 0x000fe20000000800 */
[--C-:B------:R-:W-:Y:S02]  /*bba0*/  FFMA.FTZ R97, R105, c[0x0][0x23c], -R118.reuse ;  /* 0x00008f0069617a23 */ /* 0x100fe40000010876 */
[----:B------:R-:W-:Y:S01]  /*bbb0*/  FFMA.FTZ R102, R112, c[0x0][0x23c], -R118 ;  /* 0x00008f0070667a23 */ /* 0x000fe20000010876 */
[----:B------:R-:W-:Y:S01]  /*bbc0*/  HMMA.16816.F32 R24, R48, R22, R24 ;  /* 0x000000163018723c */ /* 0x000fe20000001818 */
[----:B------:R-:W1:Y:S03]  /*bbd0*/  LDSM.16.MT88.4 R20, [R228+0x10800] ;  /* 0x01080000e414783b */ /* 0x000e660000004200 */
[----:B------:R-:W2:Y:S03]  /*bbe0*/  MUFU.EX2 R58, R58 ;  /* 0x0000003a003a7308 */ /* 0x000ea60000000800 */
[C---:B------:R-:W-:Y:S01]  /*bbf0*/  F2FP.PACK_AB R48, R86.reuse, R87 ;  /* 0x000000575630723e */ /* 0x040fe200000000ff */
[----:B------:R-:W-:Y:S01]  /*bc00*/  FADD.FTZ R86, R86, R91 ;  /* 0x0000005b56567221 */ /* 0x000fe20000010000 */
[C---:B------:R-:W-:Y:S01]  /*bc10*/  F2FP.PACK_AB R49, R4.reuse, R56 ;  /* 0x000000380431723e */ /* 0x040fe200000000ff */
[----:B------:R-:W-:Y:S01]  /*bc20*/  FADD.FTZ R4, R4, R85 ;  /* 0x0000005504047221 */ /* 0x000fe20000010000 */
[----:B------:R-:W-:Y:S01]  /*bc30*/  F2FP.PACK_AB R50, R98, R99 ;  /* 0x000000636232723e */ /* 0x000fe200000000ff */
[----:B------:R-:W-:Y:S01]  /*bc40*/  MUFU.EX2 R59, R59 ;  /* 0x0000003b003b7308 */ /* 0x000fe20000000800 */
[----:B----4-:R-:W-:Y:S01]  /*bc50*/  F2FP.PACK_AB R51, R3, R57 ;  /* 0x000000390333723e */ /* 0x010fe200000000ff */
[----:B------:R-:W-:-:S02]  /*bc60*/  FADD.FTZ R86, R99, R86 ;  /* 0x0000005663567221 */ /* 0x000fc40000010000 */
[----:B------:R-:W-:Y:S02]  /*bc70*/  FADD.FTZ R4, R57, R4 ;  /* 0x0000000439047221 */ /* 0x000fe40000010000 */
[----:B------:R-:W-:Y:S02]  /*bc80*/  FADD.FTZ R98, R98, R86 ;  /* 0x0000005662627221 */ /* 0x000fe40000010000 */
[----:B------:R-:W-:Y:S01]  /*bc90*/  HMMA.16816.F32 R16, R48, R52, R16 ;  /* 0x000000343010723c */ /* 0x000fe20000001810 */
[----:B------:R-:W-:Y:S01]  /*bca0*/  MUFU.EX2 R96, R96 ;  /* 0x0000006000607308 */ /* 0x000fe20000000800 */
[----:B------:R-:W-:Y:S02]  /*bcb0*/  FADD.FTZ R3, R3, R4 ;  /* 0x0000000403037221 */ /* 0x000fe40000010000 */
[----:B--2---:R-:W-:Y:S02]  /*bcc0*/  FADD.FTZ R98, R58, R98 ;  /* 0x000000623a627221 */ /* 0x004fe40000010000 */
[----:B------:R-:W-:-:S02]  /*bcd0*/  FADD.FTZ R3, R80, R3 ;  /* 0x0000000350037221 */ /* 0x000fc40000010000 */
[C---:B------:R-:W-:Y:S01]  /*bce0*/  HMMA.16816.F32 R12, R48.reuse, R54, R12 ;  /* 0x00000036300c723c */ /* 0x040fe2000000180c */
[----:B------:R-:W2:Y:S01]  /*bcf0*/  LDSM.16.MT88.4 R52, [R227+0x10800] ;  /* 0x01080000e334783b */ /* 0x000ea20000004200 */
[----:B------:R-:W-:Y:S06]  /*bd00*/  MUFU.EX2 R97, R97 ;  /* 0x0000006100617308 */ /* 0x000fec0000000800 */
[C---:B---3--:R-:W-:Y:S02]  /*bd10*/  HMMA.16816.F32 R8, R48.reuse, R44, R8 ;  /* 0x0000002c3008723c */ /* 0x048fe40000001808 */
[----:B------:R-:W3:Y:S06]  /*bd20*/  MUFU.EX2 R102, R102 ;  /* 0x0000006600667308 */ /* 0x000eec0000000800 */
[C---:B-1----:R-:W-:Y:S02]  /*bd30*/  HMMA.16816.F32 R36, R48.reuse, R20, R36 ;  /* 0x000000143024723c */ /* 0x042fe40000001824 */
[----:B------:R-:W1:Y:S06]  /*bd40*/  MUFU.EX2 R103, R103 ;  /* 0x0000006700677308 */ /* 0x000e6c0000000800 */
[----:B------:R-:W-:Y:S01]  /*bd50*/  HMMA.16816.F32 R32, R48, R22, R32 ;  /* 0x000000163020723c */ /* 0x000fe20000001820 */
[----:B------:R-:W4:Y:S01]  /*bd60*/  LDSM.16.MT88.4 R20, [R229+0x11000] ;  /* 0x01100000e514783b */ /* 0x000f220000004200 */
[----:B---3--:R-:W-:-:S06]  /*bd70*/  F2FP.PACK_AB R144, R102, R97 ;  /* 0x000000616690723e */ /* 0x008fcc00000000ff */
[----:B------:R-:W-:Y:S01]  /*bd80*/  HMMA.16816.F32 R40, R48, R46, R40 ;  /* 0x0000002e3028723c */ /* 0x000fe20000001828 */
[----:B------:R-:W3:Y:S01]  /*bd90*/  LDSM.16.MT88.4 R44, [R232+0x11000] ;  /* 0x01100000e82c783b */ /* 0x000ee20000004200 */
[----:B-1----:R-:W-:-:S06]  /*bda0*/  F2FP.PACK_AB R146, R248, R103 ;  /* 0x00000067f892723e */ /* 0x002fcc00000000ff */
[C---:B--2---:R-:W-:Y:S07]  /*bdb0*/  HMMA.16816.F32 R28, R48.reuse, R52, R28 ;  /* 0x00000034301c723c */ /* 0x044fee000000181c */
[----:B------:R-:W-:Y:S01]  /*bdc0*/  F2FP.PACK_AB R52, R59, R58 ;  /* 0x0000003a3b34723e */ /* 0x000fe200000000ff */
[----:B------:R-:W-:Y:S01]  /*bdd0*/  HMMA.16816.F32 R24, R48, R54, R24 ;  /* 0x000000363018723c */ /* 0x000fe20000001818 */
[----:B------:R-:W-:Y:S01]  /*bde0*/  F2FP.PACK_AB R53, R83, R80 ;  /* 0x000000505335723e */ /* 0x000fe200000000ff */
[----:B------:R-:W1:Y:S01]  /*bdf0*/  LDSM.16.MT88.4 R48, [R228+0x11000] ;  /* 0x01100000e430783b */ /* 0x000e620000004200 */
[----:B------:R-:W-:-:S02]  /*be00*/  FADD.FTZ R59, R59, R98 ;  /* 0x000000623b3b7221 */ /* 0x000fc40000010000 */
[----:B------:R-:W-:Y:S01]  /*be10*/  FADD.FTZ R83, R83, R3 ;  /* 0x0000000353537221 */ /* 0x000fe20000010000 */
[----:B------:R-:W-:Y:S01]  /*be20*/  LEA.HI.X R3, R178, c[0x0][0x16c], R164, 0x1, P0 ;  /* 0x00005b00b2037a11 */ /* 0x000fe200000f0ca4 */
[----:B------:R-:W-:Y:S01]  /*be30*/  FADD.FTZ R59, R81, R59 ;  /* 0x0000003b513b7221 */ /* 0x000fe20000010000 */
[----:B------:R-:W-:Y:S01]  /*be40*/  F2FP.PACK_AB R54, R82, R81 ;  /* 0x000000515236723e */ /* 0x000fe200000000ff */
[----:B------:R-:W-:Y:S01]  /*be50*/  FADD.FTZ R83, R84, R83 ;  /* 0x0000005354537221 */ /* 0x000fe20000010000 */
[----:B------:R-:W-:Y:S01]  /*be60*/  F2FP.PACK_AB R55, R96, R84 ;  /* 0x000000546037723e */ /* 0x000fe200000000ff */
[----:B------:R-:W-:Y:S01]  /*be70*/  FADD.FTZ R82, R82, R59 ;  /* 0x0000003b52527221 */ /* 0x000fe20000010000 */
[----:B------:R-:W-:Y:S01]  /*be80*/  MOV R245, R3 ;  /* 0x0000000300f57202 */ /* 0x000fe20000000f00 */
[----:B------:R-:W-:Y:S02]  /*be90*/  FADD.FTZ R96, R96, R83 ;  /* 0x0000005360607221 */ /* 0x000fe40000010000 */
[----:B------:R-:W-:-:S02]  /*bea0*/  FADD.FTZ R82, R97, R82 ;  /* 0x0000005261527221 */ /* 0x000fc40000010000 */
[----:B----4-:R-:W-:Y:S02]  /*beb0*/  HMMA.16816.F32 R8, R52, R20, R8 ;  /* 0x000000143408723c */ /* 0x010fe40000001808 */
[----:B------:R-:W-:-:S04]  /*bec0*/  FADD.FTZ R82, R102, R82 ;  /* 0x0000005266527221 */ /* 0x000fc80000010000 */
[----:B------:R-:W-:Y:S02]  /*bed0*/  FADD.FTZ R82, R103, R82 ;  /* 0x0000005267527221 */ /* 0x000fe40000010000 */
[C---:B------:R-:W-:Y:S01]  /*bee0*/  HMMA.16816.F32 R40, R52.reuse, R22, R40 ;  /* 0x000000163428723c */ /* 0x040fe20000001828 */
[--C-:B------:R-:W-:Y:S02]  /*bef0*/  FFMA.FTZ R20, R101, c[0x0][0x23c], -R113.reuse ;  /* 0x00008f0065147a23 */ /* 0x100fe40000010871 */
[--C-:B------:R-:W-:Y:S02]  /*bf00*/  FFMA.FTZ R21, R109, c[0x0][0x23c], -R113.reuse ;  /* 0x00008f006d157a23 */ /* 0x100fe40000010871 */
[----:B------:R-:W-:Y:S02]  /*bf10*/  FADD.FTZ R248, R248, R82 ;  /* 0x00000052f8f87221 */ /* 0x000fe40000010000 */
[----:B------:R-:W-:Y:S01]  /*bf20*/  FFMA.FTZ R22, R108, c[0x0][0x23c], -R113 ;  /* 0x00008f006c167a23 */ /* 0x000fe20000010871 */
[C---:B---3--:R-:W-:Y:S01]  /*bf30*/  HMMA.16816.F32 R16, R52.reuse, R44, R16 ;  /* 0x0000002c3410723c */ /* 0x048fe20000001810 */
[----:B------:R-:W2:Y:S07]  /*bf40*/  MUFU.EX2 R20, R20 ;  /* 0x0000001400147308 */ /* 0x000eae0000000800 */
[C---:B------:R-:W-:Y:S01]  /*bf50*/  HMMA.16816.F32 R12, R52.reuse, R46, R12 ;  /* 0x0000002e340c723c */ /* 0x040fe2000000180c */
[----:B------:R-:W3:Y:S01]  /*bf60*/  MUFU.EX2 R21, R21 ;  /* 0x0000001500157308 */ /* 0x000ee20000000800 */
[----:B------:R-:W4:Y:S06]  /*bf70*/  LDSM.16.MT88.4 R44, [R227+0x11000] ;  /* 0x01100000e32c783b */ /* 0x000f2c0000004200 */
[----:B-1----:R-:W-:Y:S01]  /*bf80*/  HMMA.16816.F32 R36, R52, R48, R36 ;  /* 0x000000303424723c */ /* 0x002fe20000001824 */
[----:B------:R-:W1:Y:S01]  /*bf90*/  MUFU.EX2 R22, R22 ;  /* 0x0000001600167308 */ /* 0x000e620000000800 */
[----:B--2---:R-:W-:-:S06]  /*bfa0*/  FADD.FTZ R96, R20, R96 ;  /* 0x0000006014607221 */ /* 0x004fcc0000010000 */
[----:B------:R-:W-:Y:S01]  /*bfb0*/  HMMA.16816.F32 R32, R52, R50, R32 ;  /* 0x000000323420723c */ /* 0x000fe20000001820 */
[C---:B---3--:R-:W-:Y:S01]  /*bfc0*/  F2FP.PACK_AB R145, R21.reuse, R20 ;  /* 0x000000141591723e */ /* 0x048fe200000000ff */
[----:B------:R-:W-:Y:S01]  /*bfd0*/  FADD.FTZ R96, R21, R96 ;  /* 0x0000006015607221 */ /* 0x000fe20000010000 */
[----:B-1----:R-:W-:-:S03]  /*bfe0*/  F2FP.PACK_AB R147, R247, R22 ;  /* 0x00000016f793723e */ /* 0x002fc600000000ff */
[----:B------:R-:W-:-:S04]  /*bff0*/  FADD.FTZ R96, R22, R96 ;  /* 0x0000006016607221 */ /* 0x000fc80000010000 */
[----:B------:R-:W-:Y:S01]  /*c000*/  FADD.FTZ R247, R247, R96 ;  /* 0x00000060f7f77221 */ /* 0x000fe20000010000 */
        /* <DEDUP_REMOVED lines=50> */
[----:B------:R-:W-:Y:S02]  /*c330*/  @UP4 UIADD3 UR27, UR27, 0x1, URZ ;  /* 0x000000011b1b4890 */ /* 0x000fe4000fffe03f */
[----:B------:R-:W-:-:S02]  /*c340*/  UISETP.GE.AND UP0, UPT, UR6, URZ, UPT ;  /* 0x0000003f0600728c */ /* 0x000fc4000bf06270 */
[----:B------:R-:W-:Y:S02]  /*c350*/  UISETP.NE.AND UP2, UPT, URZ, UR7, UPT ;  /* 0x000000073f00728c */ /* 0x000fe4000bf45270 */
[----:B------:R-:W-:Y:S02]  /*c360*/  @!UP1 UIADD3 UR9, UR9, -UR22, URZ ;  /* 0x8000001609099290 */ /* 0x000fe4000fffe03f */
[----:B------:R-:W-:Y:S02]  /*c370*/  @!UP1 UIADD3 UR19, UR19, 0x1, URZ ;  /* 0x0000000113139890 */ /* 0x000fe4000fffe03f */
[----:B------:R-:W-:Y:S02]  /*c380*/  UISETP.GE.U32.AND UP3, UPT, UR9, UR22, UPT ;  /* 0x000000160900728c */ /* 0x000fe4000bf66070 */
[----:B------:R-:W-:Y:S02]  /*c390*/  UISETP.GE.AND UP1, UPT, UR24, URZ, UPT ;  /* 0x0000003f1800728c */ /* 0x000fe4000bf26270 */
[----:B------:R-:W-:-:S07]  /*c3a0*/  ULOP3.LUT UR6, URZ, UR7, URZ, 0x33, !UPT ;  /* 0x000000073f067292 */ /* 0x000fce000f8e333f */
        /* <DEDUP_REMOVED lines=31> */
.L_x_3550:
[----:B------:R-:W-:-:S04]  /*c5a0*/  ULEA UR6, -UR8, URZ, 0x8 ;  /* 0x0000003f08067291 */ /* 0x000fc8000f8e413f */
[----:B------:R-:W-:Y:S02]  /*c5b0*/  USHF.R.S32.HI UR7, URZ, 0x1f, UR6 ;  /* 0x0000001f3f077899 */ /* 0x000fe40008011406 */
[----:B------:R-:W-:-:S04]  /*c5c0*/  MOV R8, UR6 ;  /* 0x0000000600087c02 */ /* 0x000fc80008000f00 */
[----:B------:R-:W-:Y:S02]  /*c5d0*/  MOV R4, UR7 ;  /* 0x0000000700047c02 */ /* 0x000fe40008000f00 */
.L_x_3551:
        /* <DEDUP_REMOVED lines=54> */
[----:B------:R-:W-:Y:S01]  /*c940*/  @!P0 LEA R38, P2, R22, c[0x0][0x170], 0x1 ;  /* 0x00005c0016268a11 */ /* 0x000fe200078408ff */
[----:B------:R-:W-:Y:S01]  /*c950*/  IMAD.U32 R36, RZ, RZ, UR8 ;  /* 0x00000008ff247e24 */ /* 0x000fe2000f8e00ff */
[----:B------:R-:W-:Y:S01]  /*c960*/  @!P0 IADD3 R23, P1, R8, R28, RZ ;  /* 0x0000001c08178210 */ /* 0x000fe20007f3e0ff */
[----:B------:R-:W-:Y:S01]  /*c970*/  @!P0 IMAD.MOV.U32 R25, RZ, RZ, R205 ;  /* 0x000000ffff198224 */ /* 0x000fe200078e00cd */
[----:B------:R-:W-:Y:S01]  /*c980*/  @!P0 LEA.HI.X R39, R22, c[0x0][0x174], R204, 0x1, P2 ;  /* 0x00005d0016278a11 */ /* 0x000fe200010f0ccc */
[----:B------:R-:W-:-:S02]  /*c990*/  @!P0 IMAD.MOV.U32 R6, RZ, RZ, c[0x0][0x1a4] ;  /* 0x00006900ff068624 */ /* 0x000fc400078e00ff */
[----:B------:R-:W-:-:S04]  /*c9a0*/  @!P0 IMAD.WIDE.U32 R36, R36, 0xf0, R24 ;  /* 0x000000f024248825 */ /* 0x000fc800078e0018 */
        /* <DEDUP_REMOVED lines=19> */
[----:B------:R-:W-:Y:S01]  /*cae0*/  @!P0 IMAD.MOV.U32 R34, RZ, RZ, c[0x0][0x1a4] ;  /* 0x00006900ff228624 */ /* 0x000fe200078e00ff */
[----:B------:R-:W-:Y:S01]  /*caf0*/  @!P0 IADD3 R27, P3, R8, R44, RZ ;  /* 0x0000002c081b8210 */ /* 0x000fe20007f7e0ff */
        /* <DEDUP_REMOVED lines=11> */
[----:B------:R-:W-:Y:S01]  /*cbb0*/  @P0 STS.128 [R239+0xb000], RZ ;  /* 0x00b000ffef000388 */ /* 0x000fe20000000c00 */
[----:B------:R-:W-:Y:S01]  /*cbc0*/  @!P0 IADD3 R18, P3, R8, R18, RZ ;  /* 0x0000001208128210 */ /* 0x000fe20007f7e0ff */
[----:B------:R-:W-:Y:S01]  /*cbd0*/  @!P0 IMAD R6, R6, 0xe0, RZ ;  /* 0x000000e006068824 */ /* 0x000fe200078e02ff */
[----:B------:R-:W-:Y:S01]  /*cbe0*/  @!P0 IADD3 R16, P2, R8, R16, RZ ;  /* 0x0000001008108210 */ /* 0x000fe20007f5e0ff */
[----:B------:R-:W-:-:S02]  /*cbf0*/  IMAD.MOV.U32 R245, RZ, RZ, R3 ;  /* 0x000000fffff57224 */ /* 0x000fc400078e0003 */
[----:B------:R-:W-:Y:S02]  /*cc00*/  IMAD.MOV.U32 R246, RZ, RZ, R213 ;  /* 0x000000fffff67224 */ /* 0x000fe400078e00d5 */
[----:B-1----:R-:W-:Y:S01]  /*cc10*/  @!P0 IMAD.MOV.U32 R30, RZ, RZ, c[0x0][0x1a4] ;  /* 0x00006900ff1e8624 */ /* 0x002fe200078e00ff */
[----:B------:R-:W-:Y:S01]  /*cc20*/  @!P0 IADD3 R31, P1, R8, R20, RZ ;  /* 0x00000014081f8210 */ /* 0x000fe20007f3e0ff */
[----:B------:R-:W-:Y:S02]  /*cc30*/  @!P0 IMAD.MOV.U32 R20, RZ, RZ, c[0x0][0x1a4] ;  /* 0x00006900ff148624 */ /* 0x000fe400078e00ff */
[----:B------:R-:W-:Y:S02]  /*cc40*/  @!P0 IMAD R30, R30, 0x90, RZ ;  /* 0x000000901e1e8824 */ /* 0x000fe400078e02ff */
[----:B------:R-:W-:-:S03]  /*cc50*/  @!P0 IMAD R20, R20, 0xc0, RZ ;  /* 0x000000c014148824 */ /* 0x000fc600078e02ff */
[----:B------:R-:W-:Y:S01]  /*cc60*/  @!P0 IADD3.X R30, R4, R21, R30, P1, !PT ;  /* 0x00000015041e8210 */ /* 0x000fe20000ffe41e */
[----:B------:R-:W-:Y:S01]  /*cc70*/  @!P0 IMAD.MOV.U32 R21, RZ, RZ, c[0x0][0x1a4] ;  /* 0x00006900ff158624 */ /* 0x000fe200078e00ff */
[----:B------:R-:W-:Y:S02]  /*cc80*/  @!P0 IADD3 R35, P1, R8, R40, RZ ;  /* 0x0000002808238210 */ /* 0x000fe40007f3e0ff */
[C---:B------:R-:W-:Y:S01]  /*cc90*/  @!P0 IADD3.X R20, R4.reuse, R20, R19, P3, !PT ;  /* 0x0000001404148210 */ /* 0x040fe20001ffe413 */
[----:B------:R-:W-:Y:S01]  /*cca0*/  @!P0 IMAD R21, R21, 0xd0, RZ ;  /* 0x000000d015158824 */ /* 0x000fe200078e02ff */
[----:B------:R-:W-:Y:S02]  /*ccb0*/  @!P0 IADD3.X R34, R4, R41, R34, P1, !PT ;  /* 0x0000002904228210 */ /* 0x000fe40000ffe422 */
[----:B------:R-:W-:Y:S02]  /*ccc0*/  @!P0 IADD3 R14, P1, R8, R14, RZ ;  /* 0x0000000e080e8210 */ /* 0x000fe40007f3e0ff */
[----:B------:R-:W-:Y:S01]  /*ccd0*/  @!P0 IADD3.X R21, R4, R17, R21, P2, !PT ;  /* 0x0000001104158210 */ /* 0x000fe200017fe415 */
[----:B------:R-:W-:Y:S01]  /*cce0*/  @!P0 IMAD.MOV.U32 R17, RZ, RZ, c[0x0][0x1a4] ;  /* 0x00006900ff118624 */ /* 0x000fe200078e00ff */
[----:B------:R-:W-:-:S02]  /*ccf0*/  @!P0 IADD3 R9, P3, R8, R9, RZ ;  /* 0x0000000908098210 */ /* 0x000fc40007f7e0ff */
[----:B------:R-:W-:Y:S01]  /*cd00*/  @!P0 IADD3 R11, P2, R8, R11, RZ ;  /* 0x0000000b080b8210 */ /* 0x000fe20007f5e0ff */
[----:B------:R-:W-:Y:S01]  /*cd10*/  @!P0 IMAD R17, R17, 0xf0, RZ ;  /* 0x000000f011118824 */ /* 0x000fe200078e02ff */
[C---:B------:R-:W-:Y:S01]  /*cd20*/  @!P0 IADD3.X R6, R4.reuse, R6, R15, P1, !PT ;  /* 0x0000000604068210 */ /* 0x040fe20000ffe40f */
[----:B------:R-:W-:Y:S01]  /*cd30*/  @!P0 IMAD.X R7, R4, 0x1, R7, P3 ;  /* 0x0000000104078824 */ /* 0x000fe200018e0607 */
[----:B------:R-:W-:Y:S01]  /*cd40*/  @!P0 IADD3 R13, P1, R8, R13, RZ ;  /* 0x0000000d080d8210 */ /* 0x000fe20007f3e0ff */
[C---:B------:R-:W-:Y:S01]  /*cd50*/  @!P0 IMAD.X R10, R4.reuse, 0x1, R10, P2 ;  /* 0x00000001040a8824 */ /* 0x040fe200010e060a */
[----:B------:R-:W-:Y:S02]  /*cd60*/  @!P0 LEA R40, P3, R11, c[0x0][0x170], 0x1 ;  /* 0x00005c000b288a11 */ /* 0x000fe400078608ff */
[----:B------:R-:W-:Y:S01]  /*cd70*/  @!P0 LEA R42, P4, R9, c[0x0][0x170], 0x1 ;  /* 0x00005c00092a8a11 */ /* 0x000fe200078808ff */
[----:B------:R-:W-:Y:S01]  /*cd80*/  @!P0 IMAD.X R12, R4, 0x1, R12, P1 ;  /* 0x00000001040c8824 */ /* 0x000fe200008e060c */
[----:B------:R-:W-:-:S02]  /*cd90*/  @!P0 IADD3 R8, P1, R8, R36, RZ ;  /* 0x0000002408088210 */ /* 0x000fc40007f3e0ff */
[----:B------:R-:W-:Y:S02]  /*cda0*/  @!P0 LEA R36, P2, R13, c[0x0][0x170], 0x1 ;  /* 0x00005c000d248a11 */ /* 0x000fe400078408ff */
[----:B------:R-:W-:Y:S02]  /*cdb0*/  @!P0 LEA.HI.X R41, R11, c[0x0][0x174], R10, 0x1, P3 ;  /* 0x00005d000b298a11 */ /* 0x000fe400018f0c0a */
[----:B------:R-:W-:Y:S02]  /*cdc0*/  @!P0 LEA R44, P3, R23, c[0x0][0x170], 0x1 ;  /* 0x00005c00172c8a11 */ /* 0x000fe400078608ff */
[----:B------:R-:W-:Y:S02]  /*cdd0*/  @!P0 IADD3.X R17, R4, R37, R17, P1, !PT ;  /* 0x0000002504118210 */ /* 0x000fe40000ffe411 */
        /* <DEDUP_REMOVED lines=11> */
[----:B--2---:R-:W-:Y:S01]  /*ce90*/  @!P0 LEA R38, P4, R29, c[0x0][0x170], 0x1 ;  /* 0x00005c001d268a11 */ /* 0x004fe200078808ff */
        /* <DEDUP_REMOVED lines=22> */
[----:B------:R-:W-:Y:S02]  /*d000*/  @!P0 LEA R34, P4, R18, c[0x0][0x170], 0x1 ;  /* 0x00005c0012228a11 */ /* 0x000fe400078808ff */
        /* <DEDUP_REMOVED lines=59> */
[----:B--2---:R-:W2:Y:S04]  /*d3c0*/  LDSM.16.M88.4 R44, [R236+0x4800] ;  /* 0x00480000ec2c783b */ /* 0x004ea80000000200 */
[----:B------:R-:W2:Y:S04]  /*d3d0*/  LDSM.16.M88.4 R52, [R236+0x4000] ;  /* 0x00400000ec34783b */ /* 0x000ea80000000200 */
[----:B------:R-:W2:Y:S04]  /*d3e0*/  LDSM.16.M88.4 R76, [R236+0x2800] ;  /* 0x00280000ec4c783b */ /* 0x000ea80000000200 */
[----:B------:R1:W-:Y:S04]  /*d3f0*/  LDSM.16.M88.4 R100, [R5] ;  /* 0x000000000564783b */ /* 0x0003e80000000200 */
[----:B------:R-:W-:Y:S04]  /*d400*/  LDSM.16.M88.4 R60, [R236+0x3800] ;  /* 0x00380000ec3c783b */ /* 0x000fe80000000200 */
[----:B------:R-:W-:Y:S04]  /*d410*/  LDSM.16.M88.4 R96, [R230+0x4000] ;  /* 0x00400000e660783b */ /* 0x000fe80000000200 */
[----:B------:R-:W-:Y:S04]  /*d420*/  LDSM.16.M88.4 R112, [R236+0x9000] ;  /* 0x00900000ec70783b */ /* 0x000fe80000000200 */
[----:B------:R-:W-:Y:S04]  /*d430*/  LDSM.16.M88.4 R84, [R236+0x2000] ;  /* 0x00200000ec54783b */ /* 0x000fe80000000200 */
[----:B------:R-:W-:Y:S01]  /*d440*/  LDSM.16.M88.4 R68, [R236+0x3000] ;  /* 0x00300000ec44783b */ /* 0x000fe20000000200 */
[C---:B----4-:R-:W-:Y:S03]  /*d450*/  HMMA.16816.F32 R8, R104.reuse, R92, RZ ;  /* 0x0000005c6808723c */ /* 0x050fe600000018ff */
[----:B-----5:R-:W-:Y:S04]  /*d460*/  LDSM.16.M88.4 R36, [R236+0x5000] ;  /* 0x00500000ec24783b */ /* 0x020fe80000000200 */
[----:B-1----:R-:W-:Y:S01]  /*d470*/  LDSM.16.M88.4 R28, [R236+0x5800] ;  /* 0x00580000ec1c783b */ /* 0x002fe20000000200 */
[C---:B------:R-:W-:Y:S03]  /*d480*/  HMMA.16816.F32 R4, R104.reuse, R94, RZ ;  /* 0x0000005e6804723c */ /* 0x040fe600000018ff */
[----:B------:R-:W1:Y:S04]  /*d490*/  LDSM.16.M88.4 R92, [R230+0x4800] ;  /* 0x00480000e65c783b */ /* 0x000e680000000200 */
[----:B------:R-:W4:Y:S01]  /*d4a0*/  LDSM.16.M88.4 R192, [R230+0x2800] ;  /* 0x00280000e6c0783b */ /* 0x000f220000000200 */
[C---:B--2---:R-:W-:Y:S03]  /*d4b0*/  HMMA.16816.F32 R48, R104.reuse, R44, RZ ;  /* 0x0000002c6830723c */ /* 0x044fe600000018ff */
[----:B------:R-:W2:Y:S04]  /*d4c0*/  LDSM.16.M88.4 R120, [R236+0x8800] ;  /* 0x00880000ec78783b */ /* 0x000ea80000000200 */
[----:B------:R-:W5:Y:S01]  /*d4d0*/  LDSM.16.M88.4 R184, [R230+0x3800] ;  /* 0x00380000e6b8783b */ /* 0x000f620000000200 */
[C---:B------:R-:W-:Y:S03]  /*d4e0*/  HMMA.16816.F32 R44, R104.reuse, R46, RZ ;  /* 0x0000002e682c723c */ /* 0x040fe600000018ff */
[----:B------:R-:W-:Y:S04]  /*d4f0*/  LDSM.16.M88.4 R20, [R236+0x6000] ;  /* 0x00600000ec14783b */ /* 0x000fe80000000200 */
[----:B---3--:R-:W-:Y:S01]  /*d500*/  LDSM.16.M88.4 R12, [R236+0x6800] ;  /* 0x00680000ec0c783b */ /* 0x008fe20000000200 */
        /* <DEDUP_REMOVED lines=11> */
[----:B------:R-:W0:Y:S01]  /*d5c0*/  LDGDEPBAR ;  /* 0x00000000000079af */ /* 0x000e220000000000 */
[C---:B-1----:R-:W-:Y:S08]  /*d5d0*/  HMMA.16816.F32 R48, R100.reuse, R92, R48 ;  /* 0x0000005c6430723c */ /* 0x042ff00000001830 */
[----:B------:R-:W-:Y:S01]  /*d5e0*/  HMMA.16816.F32 R44, R100, R94, R44 ;  /* 0x0000005e642c723c */ /* 0x000fe2000000182c */
[----:B------:R-:W1:Y:S07]  /*d5f0*/  LDSM.16.M88.4 R92, [R230+0x9000] ;  /* 0x00900000e65c783b */ /* 0x000e6e0000000200 */
[C---:B------:R-:W-:Y:S08]  /*d600*/  HMMA.16816.F32 R64, R104.reuse, R60, RZ ;  /* 0x0000003c6840723c */ /* 0x040ff000000018ff */
[----:B------:R-:W-:Y:S08]  /*d610*/  HMMA.16816.F32 R60, R104, R62, RZ ;  /* 0x0000003e683c723c */ /* 0x000ff000000018ff */
[C---:B------:R-:W-:Y:S08]  /*d620*/  HMMA.16816.F32 R56, R100.reuse, R96, R56 ;  /* 0x000000606438723c */ /* 0x040ff00000001838 */
[----:B------:R-:W-:Y:S01]  /*d630*/  HMMA.16816.F32 R52, R100, R98, R52 ;  /* 0x000000626434723c */ /* 0x000fe20000001834 */
[----:B------:R-:W3:Y:S07]  /*d640*/  LDSM.16.M88.4 R96, [R230+0x8800] ;  /* 0x00880000e660783b */ /* 0x000eee0000000200 */
[C---:B------:R-:W-:Y:S08]  /*d650*/  HMMA.16816.F32 R116, R104.reuse, R112, RZ ;  /* 0x000000706874723c */ /* 0x040ff000000018ff */
[C---:B------:R-:W-:Y:S08]  /*d660*/  HMMA.16816.F32 R88, R104.reuse, R84, RZ ;  /* 0x000000546858723c */ /* 0x040ff000000018ff */
[C---:B------:R-:W-:Y:S08]  /*d670*/  HMMA.16816.F32 R84, R104.reuse, R86, RZ ;  /* 0x000000566854723c */ /* 0x040ff000000018ff */
[C---:B------:R-:W-:Y:S08]  /*d680*/  HMMA.16816.F32 R72, R104.reuse, R68, RZ ;  /* 0x000000446848723c */ /* 0x040ff000000018ff */
[C---:B------:R-:W-:Y:S08]  /*d690*/  HMMA.16816.F32 R40, R104.reuse, R36, RZ ;  /* 0x000000246828723c */ /* 0x040ff000000018ff */
[----:B------:R-:W-:Y:S08]  /*d6a0*/  HMMA.16816.F32 R32, R104, R28, RZ ;  /* 0x0000001c6820723c */ /* 0x000ff000000018ff */
[C---:B----4-:R-:W-:Y:S08]  /*d6b0*/  HMMA.16816.F32 R80, R100.reuse, R192, R80 ;  /* 0x000000c06450723c */ /* 0x050ff00000001850 */
[----:B------:R-:W-:Y:S01]  /*d6c0*/  HMMA.16816.F32 R76, R100, R194, R76 ;  /* 0x000000c2644c723c */ /* 0x000fe2000000184c */
[----:B------:R-:W4:Y:S07]  /*d6d0*/  LDSM.16.M88.4 R192, [R230+0x7000] ;  /* 0x00700000e6c0783b */ /* 0x000f2e0000000200 */
[C---:B------:R-:W-:Y:S08]  /*d6e0*/  HMMA.16816.F32 R68, R104.reuse, R70, RZ ;  /* 0x000000466844723c */ /* 0x040ff000000018ff */
[C---:B------:R-:W-:Y:S08]  /*d6f0*/  HMMA.16816.F32 R36, R104.reuse, R38, RZ ;  /* 0x000000266824723c */ /* 0x040ff000000018ff */
[C---:B------:R-:W-:Y:S08]  /*d700*/  HMMA.16816.F32 R28, R104.reuse, R30, RZ ;  /* 0x0000001e681c723c */ /* 0x040ff000000018ff */
[C---:B------:R-:W-:Y:S08]  /*d710*/  HMMA.16816.F32 R112, R104.reuse, R114, RZ ;  /* 0x000000726870723c */ /* 0x040ff000000018ff */
[----:B--2---:R-:W-:Y:S08]  /*d720*/  HMMA.16816.F32 R124, R104, R120, RZ ;  /* 0x00000078687c723c */ /* 0x004ff000000018ff */
[C---:B-----5:R-:W-:Y:S08]  /*d730*/  HMMA.16816.F32 R64, R100.reuse, R184, R64 ;  /* 0x000000b86440723c */ /* 0x060ff00000001840 */
[----:B------:R-:W-:Y:S01]  /*d740*/  HMMA.16816.F32 R60, R100, R186, R60 ;  /* 0x000000ba643c723c */ /* 0x000fe2000000183c */
[----:B------:R-:W2:Y:S07]  /*d750*/  LDSM.16.M88.4 R184, [R230+0x8000] ;  /* 0x00800000e6b8783b */ /* 0x000eae0000000200 */
[----:B------:R-:W-:Y:S08]  /*d760*/  HMMA.16816.F32 R120, R104, R122, RZ ;  /* 0x0000007a6878723c */ /* 0x000ff000000018ff */
[----:B-1----:R-:W-:Y:S07]  /*d770*/  HMMA.16816.F32 R116, R100, R92, R116 ;  /* 0x0000005c6474723c */ /* 0x002fee0000001874 */
[C---:B------:R-:W-:Y:S01]  /*d780*/  IADD3 R92, R234.reuse, 0x2800, RZ ;  /* 0x00002800ea5c7810 */ /* 0x040fe20007ffe0ff */
[C---:B------:R-:W-:Y:S08]  /*d790*/  HMMA.16816.F32 R24, R104.reuse, R20, RZ ;  /* 0x000000146818723c */ /* 0x040ff000000018ff */
[C---:B------:R-:W-:Y:S08]  /*d7a0*/  HMMA.16816.F32 R16, R104.reuse, R12, RZ ;  /* 0x0000000c6810723c */ /* 0x040ff000000018ff */
[C---:B------:R-:W-:Y:S08]  /*d7b0*/  HMMA.16816.F32 R180, R104.reuse, R172, RZ ;  /* 0x000000ac68b4723c */ /* 0x040ff000000018ff */
[----:B------:R-:W-:Y:S08]  /*d7c0*/  HMMA.16816.F32 R168, R104, R128, RZ ;  /* 0x0000008068a8723c */ /* 0x000ff000000018ff */
[C---:B------:R-:W-:Y:S08]  /*d7d0*/  HMMA.16816.F32 R88, R100.reuse, R196, R88 ;  /* 0x000000c46458723c */ /* 0x040ff00000001858 */
[----:B------:R-:W-:Y:S01]  /*d7e0*/  HMMA.16816.F32 R84, R100, R198, R84 ;  /* 0x000000c66454723c */ /* 0x000fe20000001854 */
[----:B------:R-:W1:Y:S07]  /*d7f0*/  LDSM.16.M88.4 R196, [R230+0x6800] ;  /* 0x00680000e6c4783b */ /* 0x000e6e0000000200 */
[C---:B------:R-:W-:Y:S08]  /*d800*/  HMMA.16816.F32 R20, R104.reuse, R22, RZ ;  /* 0x000000166814723c */ /* 0x040ff000000018ff */
[C---:B------:R-:W-:Y:S08]  /*d810*/  HMMA.16816.F32 R12, R104.reuse, R14, RZ ;  /* 0x0000000e680c723c */ /* 0x040ff000000018ff */
[C---:B------:R-:W-:Y:S08]  /*d820*/  HMMA.16816.F32 R172, R104.reuse, R174, RZ ;  /* 0x000000ae68ac723c */ /* 0x040ff000000018ff */
[C---:B------:R-:W-:Y:S08]  /*d830*/  HMMA.16816.F32 R128, R104.reuse, R130, RZ ;  /* 0x000000826880723c */ /* 0x040ff000000018ff */
[C---:B------:R-:W-:Y:S08]  /*d840*/  HMMA.16816.F32 R108, R104.reuse, R200, RZ ;  /* 0x000000c8686c723c */ /* 0x040ff000000018ff */
[----:B------:R-:W-:Y:S01]  /*d850*/  HMMA.16816.F32 R104, R104, R202, RZ ;  /* 0x000000ca6868723c */ /* 0x000fe200000018ff */
[----:B------:R-:W5:Y:S07]  /*d860*/  LDSM.16.M88.4 R200, [R230+0x6000] ;  /* 0x00600000e6c8783b */ /* 0x000f6e0000000200 */
        /* <DEDUP_REMOVED lines=8> */
[----:B------:R-:W-:Y:S07]  /*d8f0*/  LDSM.16.M88.4 R204, [R235] ;  /* 0x00000000ebcc783b */ /* 0x000fee0000000200 */
[C---:B------:R-:W-:Y:S01]  /*d900*/  HMMA.16816.F32 R112, R100.reuse, R94, R112 ;  /* 0x0000005e6470723c */ /* 0x040fe20000001870 */
[----:B------:R-:W1:Y:S07]  /*d910*/  LDSM.16.M88.4 R92, [R92] ;  /* 0x000000005c5c783b */ /* 0x000e6e0000000200 */
[C---:B---3--:R-:W-:Y:S07]  /*d920*/  HMMA.16816.F32 R124, R100.reuse, R96, R124 ;  /* 0x00000060647c723c */ /* 0x048fee000000187c */
[C---:B------:R-:W-:Y:S01]  /*d930*/  IADD3 R96, R234.reuse, 0x800, RZ ;  /* 0x00000800ea607810 */ /* 0x040fe20007ffe0ff */
[C---:B------:R-:W-:Y:S05]  /*d940*/  HMMA.16816.F32 R120, R100.reuse, R98, R120 ;  /* 0x000000626478723c */ /* 0x040fea0000001878 */
[----:B------:R-:W3:Y:S03]  /*d950*/  LDSM.16.M88.4 R96, [R96] ;  /* 0x000000006060783b */ /* 0x000ee60000000200 */
[C---:B----4-:R-:W-:Y:S07]  /*d960*/  HMMA.16816.F32 R8, R100.reuse, R192, R8 ;  /* 0x000000c06408723c */ /* 0x050fee0000001808 */
[C---:B------:R-:W-:Y:S01]  /*d970*/  IADD3 R192, R234.reuse, 0x1800, RZ ;  /* 0x00001800eac07810 */ /* 0x040fe20007ffe0ff */
[C---:B------:R-:W-:Y:S05]  /*d980*/  HMMA.16816.F32 R4, R100.reuse, R194, R4 ;  /* 0x000000c26404723c */ /* 0x040fea0000001804 */
[----:B------:R-:W4:Y:S03]  /*d990*/  LDSM.16.M88.4 R192, [R192] ;  /* 0x00000000c0c0783b */ /* 0x000f260000000200 */
[C---:B--2---:R-:W-:Y:S07]  /*d9a0*/  HMMA.16816.F32 R168, R100.reuse, R184, R168 ;  /* 0x000000b864a8723c */ /* 0x044fee00000018a8 */
[C---:B------:R-:W-:Y:S01]  /*d9b0*/  IADD3 R184, R234.reuse, 0x3000, RZ ;  /* 0x00003000eab87810 */ /* 0x040fe20007ffe0ff */
[C---:B------:R-:W-:Y:S05]  /*d9c0*/  HMMA.16816.F32 R128, R100.reuse, R186, R128 ;  /* 0x000000ba6480723c */ /* 0x040fea0000001880 */
[----:B------:R-:W2:Y:S03]  /*d9d0*/  LDSM.16.M88.4 R184, [R184] ;  /* 0x00000000b8b8783b */ /* 0x000ea60000000200 */
[C---:B-1----:R-:W-:Y:S07]  /*d9e0*/  HMMA.16816.F32 R16, R100.reuse, R196, R16 ;  /* 0x000000c46410723c */ /* 0x042fee0000001810 */
[C---:B------:R-:W-:Y:S01]  /*d9f0*/  IADD3 R196, R234.reuse, 0x1000, RZ ;  /* 0x00001000eac47810 */ /* 0x040fe20007ffe0ff */
[C---:B-----5:R-:W-:Y:S08]  /*da00*/  HMMA.16816.F32 R24, R100.reuse, R200, R24 ;  /* 0x000000c86418723c */ /* 0x060ff00000001818 */
[C---:B------:R-:W-:Y:S01]  /*da10*/  HMMA.16816.F32 R20, R100.reuse, R202, R20 ;  /* 0x000000ca6414723c */ /* 0x040fe20000001814 */
[----:B------:R-:W-:Y:S07]  /*da20*/  LDSM.16.M88.4 R200, [R234] ;  /* 0x00000000eac8783b */ /* 0x000fee0000000200 */
[C---:B------:R-:W-:Y:S01]  /*da30*/  HMMA.16816.F32 R12, R100.reuse, R198, R12 ;  /* 0x000000c6640c723c */ /* 0x040fe2000000180c */
[----:B------:R-:W-:Y:S07]  /*da40*/  LDSM.16.M88.4 R196, [R196] ;  /* 0x00000000c4c4783b */ /* 0x000fee0000000200 */
[C---:B------:R-:W-:Y:S07]  /*da50*/  HMMA.16816.F32 R180, R100.reuse, R188, R180 ;  /* 0x000000bc64b4723c */ /* 0x040fee00000018b4 */
[----:B------:R-:W-:Y:S01]  /*da60*/  IADD3 R188, R234, 0x2000, RZ ;  /* 0x00002000eabc7810 */ /* 0x000fe20007ffe0ff */
[C---:B------:R-:W-:Y:S05]  /*da70*/  HMMA.16816.F32 R172, R100.reuse, R190, R172 ;  /* 0x000000be64ac723c */ /* 0x040fea00000018ac */
[----:B------:R-:W-:Y:S03]  /*da80*/  LDSM.16.M88.4 R188, [R188] ;  /* 0x00000000bcbc783b */ /* 0x000fe60000000200 */
[C---:B------:R-:W-:Y:S08]  /*da90*/  HMMA.16816.F32 R108, R100.reuse, R208, R108 ;  /* 0x000000d0646c723c */ /* 0x040ff0000000186c */
[----:B------:R-:W-:Y:S01]  /*daa0*/  HMMA.16816.F32 R104, R100, R210, R104 ;  /* 0x000000d26468723c */ /* 0x000fe20000001868 */
[----:B------:R-:W1:Y:S04]  /*dab0*/  LDSM.16.M88.4 R100, [R226] ;  /* 0x00000000e264783b */ /* 0x000e680000000200 */
[----:B------:R-:W-:Y:S03]  /*dac0*/  LDSM.16.M88.4 R208, [R224] ;  /* 0x00000000e0d0783b */ /* 0x000fe60000000200 */
[C---:B------:R-:W-:Y:S08]  /*dad0*/  HMMA.16816.F32 R48, R204.reuse, R92, R48 ;  /* 0x0000005ccc30723c */ /* 0x040ff00000001830 */
[C---:B------:R-:W-:Y:S01]  /*dae0*/  HMMA.16816.F32 R44, R204.reuse, R94, R44 ;  /* 0x0000005ecc2c723c */ /* 0x040fe2000000182c */
[----:B------:R-:W5:Y:S07]  /*daf0*/  LDSM.16.M88.4 R92, [R223] ;  /* 0x00000000df5c783b */ /* 0x000f6e0000000200 */
[C---:B---3--:R-:W-:Y:S08]  /*db00*/  HMMA.16816.F32 R80, R204.reuse, R96, R80 ;  /* 0x00000060cc50723c */ /* 0x048ff00000001850 */
[C---:B------:R-:W-:Y:S01]  /*db10*/  HMMA.16816.F32 R76, R204.reuse, R98, R76 ;  /* 0x00000062cc4c723c */ /* 0x040fe2000000184c */
[----:B------:R-:W3:Y:S07]  /*db20*/  LDSM.16.M88.4 R96, [R225] ;  /* 0x00000000e160783b */ /* 0x000eee0000000200 */
[C---:B----4-:R-:W-:Y:S08]  /*db30*/  HMMA.16816.F32 R64, R204.reuse, R192, R64 ;  /* 0x000000c0cc40723c */ /* 0x050ff00000001840 */
[C---:B------:R-:W-:Y:S01]  /*db40*/  HMMA.16816.F32 R60, R204.reuse, R194, R60 ;  /* 0x000000c2cc3c723c */ /* 0x040fe2000000183c */
[----:B------:R-:W4:Y:S07]  /*db50*/  LDSM.16.M88.4 R192, [R220] ;  /* 0x00000000dcc0783b */ /* 0x000f2e0000000200 */
[C---:B--2---:R-:W-:Y:S08]  /*db60*/  HMMA.16816.F32 R40, R204.reuse, R184, R40 ;  /* 0x000000b8cc28723c */ /* 0x044ff00000001828 */
[C---:B------:R-:W-:Y:S01]  /*db70*/  HMMA.16816.F32 R36, R204.reuse, R186, R36 ;  /* 0x000000bacc24723c */ /* 0x040fe20000001824 */
[----:B------:R-:W2:Y:S07]  /*db80*/  LDSM.16.M88.4 R184, [R166] ;  /* 0x00000000a6b8783b */ /* 0x000eae0000000200 */
[C---:B-1----:R-:W-:Y:S08]  /*db90*/  HMMA.16816.F32 R32, R204.reuse, R100, R32 ;  /* 0x00000064cc20723c */ /* 0x042ff00000001820 */
[C---:B------:R-:W-:Y:S01]  /*dba0*/  HMMA.16816.F32 R28, R204.reuse, R102, R28 ;  /* 0x00000066cc1c723c */ /* 0x040fe2000000181c */
[----:B------:R-:W-:Y:S07]  /*dbb0*/  LDSM.16.M88.4 R100, [R233] ;  /* 0x00000000e964783b */ /* 0x000fee0000000200 */
[C---:B-----5:R-:W-:Y:S08]  /*dbc0*/  HMMA.16816.F32 R8, R204.reuse, R92, R8 ;  /* 0x0000005ccc08723c */ /* 0x060ff00000001808 */
[C---:B------:R-:W-:Y:S01]  /*dbd0*/  HMMA.16816.F32 R4, R204.reuse, R94, R4 ;  /* 0x0000005ecc04723c */ /* 0x040fe20000001804 */
[----:B------:R-:W1:Y:S07]  /*dbe0*/  LDSM.16.M88.4 R92, [R165+0x3800] ;  /* 0x00380000a55c783b */ /* 0x000e6e0000000200 */
[C---:B------:R-:W-:Y:S08]  /*dbf0*/  HMMA.16816.F32 R72, R204.reuse, R196, R72 ;  /* 0x000000c4cc48723c */ /* 0x040ff00000001848 */
[C---:B------:R-:W-:Y:S01]  /*dc00*/  HMMA.16816.F32 R68, R204.reuse, R198, R68 ;  /* 0x000000c6cc44723c */ /* 0x040fe20000001844 */
[----:B------:R-:W5:Y:S07]  /*dc10*/  LDSM.16.M88.4 R196, [R221] ;  /* 0x00000000ddc4783b */ /* 0x000f6e0000000200 */
[C---:B---3--:R-:W-:Y:S08]  /*dc20*/  HMMA.16816.F32 R24, R204.reuse, R96, R24 ;  /* 0x00000060cc18723c */ /* 0x048ff00000001818 */
[C---:B------:R-:W-:Y:S01]  /*dc30*/  HMMA.16816.F32 R20, R204.reuse, R98, R20 ;  /* 0x00000062cc14723c */ /* 0x040fe20000001814 */
[----:B------:R-:W3:Y:S07]  /*dc40*/  LDSM.16.M88.4 R96, [R165] ;  /* 0x00000000a560783b */ /* 0x000eee0000000200 */
[C---:B------:R-:W-:Y:S08]  /*dc50*/  HMMA.16816.F32 R56, R204.reuse, R188, R56 ;  /* 0x000000bccc38723c */ /* 0x040ff00000001838 */
[C---:B------:R-:W-:Y:S01]  /*dc60*/  HMMA.16816.F32 R52, R204.reuse, R190, R52 ;  /* 0x000000becc34723c */ /* 0x040fe20000001834 */
[----:B------:R-:W1:Y:S07]  /*dc70*/  LDSM.16.M88.4 R188, [R167] ;  /* 0x00000000a7bc783b */ /* 0x000e6e0000000200 */
[C---:B----4-:R-:W-:Y:S08]  /*dc80*/  HMMA.16816.F32 R124, R204.reuse, R192, R124 ;  /* 0x000000c0cc7c723c */ /* 0x050ff0000000187c */
[C---:B------:R-:W-:Y:S01]  /*dc90*/  HMMA.16816.F32 R120, R204.reuse, R194, R120 ;  /* 0x000000c2cc78723c */ /* 0x040fe20000001878 */
[----:B------:R-:W4:Y:S07]  /*dca0*/  LDSM.16.M88.4 R192, [R165+0x4000] ;  /* 0x00400000a5c0783b */ /* 0x000f2e0000000200 */
[C---:B------:R-:W-:Y:S08]  /*dcb0*/  HMMA.16816.F32 R88, R204.reuse, R200, R88 ;  /* 0x000000c8cc58723c */ /* 0x040ff00000001858 */
[C---:B--2---:R-:W-:Y:S08]  /*dcc0*/  HMMA.16816.F32 R108, R204.reuse, R184, R108 ;  /* 0x000000b8cc6c723c */ /* 0x044ff0000000186c */
[C---:B------:R-:W-:Y:S01]  /*dcd0*/  HMMA.16816.F32 R104, R204.reuse, R186, R104 ;  /* 0x000000bacc68723c */ /* 0x040fe20000001868 */
[----:B------:R-:W2:Y:S07]  /*dce0*/  LDSM.16.M88.4 R184, [R165+0x4800] ;  /* 0x00480000a5b8783b */ /* 0x000eae0000000200 */
[----:B------:R-:W-:Y:S01]  /*dcf0*/  HMMA.16816.F32 R84, R204, R202, R84 ;  /* 0x000000cacc54723c */ /* 0x000fe20000001854 */
[----:B------:R-:W2:Y:S07]  /*dd00*/  LDSM.16.M88.4 R200, [R222] ;  /* 0x00000000dec8783b */ /* 0x000eae0000000200 */
[C---:B-1----:R-:W-:Y:S08]  /*dd10*/  HMMA.16816.F32 R32, R100.reuse, R92, R32 ;  /* 0x0000005c6420723c */ /* 0x042ff00000001820 */
[----:B------:R-:W-:Y:S01]  /*dd20*/  HMMA.16816.F32 R28, R100, R94, R28 ;  /* 0x0000005e641c723c */ /* 0x000fe2000000181c */
[----:B------:R-:W1:Y:S07]  /*dd30*/  LDSM.16.M88.4 R92, [R165+0x5000] ;  /* 0x00500000a55c783b */ /* 0x000e6e0000000200 */
[C---:B-----5:R-:W-:Y:S07]  /*dd40*/  HMMA.16816.F32 R128, R204.reuse, R198, R128 ;  /* 0x000000c6cc80723c */ /* 0x060fee0000001880 */
[----:B------:R-:W-:Y:S01]  /*dd50*/  LOP3.LUT R199, R238, UR7, RZ, 0xfc, !PT ;  /* 0x00000007eec77c12 */ /* 0x000fe2000f8efcff */
[----:B------:R-:W-:Y:S03]  /*dd60*/  HMMA.16816.F32 R16, R204, R208, R16 ;  /* 0x000000d0cc10723c */ /* 0x000fe60000001810 */
[----:B------:R-:W5:Y:S05]  /*dd70*/  I2F R198, R199 ;  /* 0x000000c700c67306 */ /* 0x000f6a0000201400 */
[----:B---3--:R-:W-:Y:S07]  /*dd80*/  HMMA.16816.F32 R88, R100, R96, R88 ;  /* 0x000000606458723c */ /* 0x008fee0000001858 */
[----:B------:R-:W-:Y:S01]  /*dd90*/  IADD3 R96, R199, 0x71, RZ ;  /* 0x00000071c7607810 */ /* 0x000fe20007ffe0ff */
[----:B------:R-:W-:Y:S03]  /*dda0*/  HMMA.16816.F32 R12, R204, R210, R12 ;  /* 0x000000d2cc0c723c */ /* 0x000fe6000000180c */
[----:B------:R-:W-:-:S02]  /*ddb0*/  ISETP.GE.AND P2, PT, R96, R212, PT ;  /* 0x000000d46000720c */ /* 0x000fc40003f46270 */
[----:B------:R-:W-:-:S03]  /*ddc0*/  ISETP.GE.AND P3, PT, R96, R179, PT ;  /* 0x000000b36000720c */ /* 0x000fc60003f66270 */
[C---:B------:R-:W-:Y:S01]  /*ddd0*/  HMMA.16816.F32 R116, R204.reuse, R188, R116 ;  /* 0x000000bccc74723c */ /* 0x040fe20000001874 */
[----:B------:R-:W3:Y:S07]  /*dde0*/  I2F R189, R96 ;  /* 0x0000006000bd7306 */ /* 0x000eee0000201400 */
[----:B------:R-:W-:Y:S01]  /*ddf0*/  HMMA.16816.F32 R112, R204, R190, R112 ;  /* 0x000000becc70723c */ /* 0x000fe20000001870 */
[----:B-----5:R-:W-:-:S06]  /*de00*/  FFMA.FTZ R198, R198, UR4, R90 ;  /* 0x00000004c6c67c23 */ /* 0x020fcc000801005a */
[----:B------:R-:W-:Y:S01]  /*de10*/  IADD3 R191, R199, 0x79, RZ ;  /* 0x00000079c7bf7810 */ /* 0x000fe20007ffe0ff */
[C---:B----4-:R-:W-:Y:S01]  /*de20*/  HMMA.16816.F32 R24, R100.reuse, R192, R24 ;  /* 0x000000c06418723c */ /* 0x050fe20000001818 */
[----:B---3--:R-:W-:Y:S02]  /*de30*/  FFMA.FTZ R33, R189, UR4, R33 ;  /* 0x00000004bd217c23 */ /* 0x008fe40008010021 */
[----:B------:R-:W3:Y:S01]  /*de40*/  I2F R188, R191 ;  /* 0x000000bf00bc7306 */ /* 0x000ee20000201400 */
[C---:B------:R-:W-:Y:S02]  /*de50*/  ISETP.GE.AND P4, PT, R191.reuse, R212, PT ;  /* 0x000000d4bf00720c */ /* 0x040fe40003f86270 */
[----:B------:R-:W-:Y:S02]  /*de60*/  ISETP.GE.AND P1, PT, R191, R179, PT ;  /* 0x000000b3bf00720c */ /* 0x000fe40003f26270 */
[----:B------:R-:W-:Y:S01]  /*de70*/  HMMA.16816.F32 R84, R100, R98, R84 ;  /* 0x000000626454723c */ /* 0x000fe20000001854 */
[----:B------:R-:W4:Y:S01]  /*de80*/  LDSM.16.M88.4 R96, [R165+0x5800] ;  /* 0x00580000a560783b */ /* 0x000f220000000200 */
[----:B------:R-:W-:-:S02]  /*de90*/  IADD3 R192, R199, 0x81, RZ ;  /* 0x00000081c7c07810 */ /* 0x000fc40007ffe0ff */
[----:B------:R-:W-:Y:S02]  /*dea0*/  IADD3 R193, R199, 0xa1, RZ ;  /* 0x000000a1c7c17810 */ /* 0x000fe40007ffe0ff */
[----:B------:R-:W5:Y:S01]  /*deb0*/  I2F R190, R192 ;  /* 0x000000c000be7306 */ /* 0x000f620000201400 */
[C---:B------:R-:W-:Y:S01]  /*dec0*/  ISETP.GE.AND P6, PT, R192.reuse, R212, PT ;  /* 0x000000d4c000720c */ /* 0x040fe20003fc6270 */
[----:B--2---:R-:W-:Y:S01]  /*ded0*/  HMMA.16816.F32 R16, R100, R184, R16 ;  /* 0x000000b86410723c */ /* 0x004fe20000001810 */
[----:B------:R-:W-:Y:S01]  /*dee0*/  ISETP.GE.AND P5, PT, R192, R179, PT ;  /* 0x000000b3c000720c */ /* 0x000fe20003fa6270 */
[----:B---3--:R-:W-:-:S05]  /*def0*/  FFMA.FTZ R29, R188, UR4, R29 ;  /* 0x00000004bc1d7c23 */ /* 0x008fca000801001d */
[----:B------:R-:W-:Y:S01]  /*df00*/  FFMA.FTZ R185, R189, UR4, R35 ;  /* 0x00000004bdb97c23 */ /* 0x000fe20008010023 */
[----:B------:R-:W-:Y:S01]  /*df10*/  IADD3 R184, R199, 0x89, RZ ;  /* 0x00000089c7b87810 */ /* 0x000fe20007ffe0ff */
[----:B------:R-:W-:Y:S01]  /*df20*/  HMMA.16816.F32 R12, R100, R186, R12 ;  /* 0x000000ba640c723c */ /* 0x000fe2000000180c */
[----:B------:R-:W-:Y:S02]  /*df30*/  FSEL R35, R33, -INF , !P2 ;  /* 0xff80000021237808 */ /* 0x000fe40005000000 */
[----:B------:R-:W-:Y:S01]  /*df40*/  FSEL R33, R185, -INF , !P3 ;  /* 0xff800000b9217808 */ /* 0x000fe20005800000 */
[----:B------:R2:W-:Y:S01]  /*df50*/  I2F R191, R184 ;  /* 0x000000b800bf7306 */ /* 0x0005e20000201400 */
[----:B------:R-:W-:Y:S01]  /*df60*/  ISETP.GE.AND P2, PT, R184, R212, PT ;  /* 0x000000d4b800720c */ /* 0x000fe20003f46270 */
[----:B-----5:R-:W-:Y:S01]  /*df70*/  FFMA.FTZ R27, R190, UR4, R27 ;  /* 0x00000004be1b7c23 */ /* 0x020fe2000801001b */
[----:B------:R-:W-:Y:S01]  /*df80*/  ISETP.GE.AND P3, PT, R184, R179, PT ;  /* 0x000000b3b800720c */ /* 0x000fe20003f66270 */
[----:B------:R-:W-:Y:S01]  /*df90*/  HMMA.16816.F32 R180, R204, R200, R180 ;  /* 0x000000c8ccb4723c */ /* 0x000fe200000018b4 */
[----:B------:R-:W-:-:S02]  /*dfa0*/  IADD3 R192, R199, 0x99, RZ ;  /* 0x00000099c7c07810 */ /* 0x000fc40007ffe0ff */
[----:B------:R-:W-:Y:S02]  /*dfb0*/  FSEL R27, R27, -INF , !P5 ;  /* 0xff8000001b1b7808 */ /* 0x000fe40006800000 */
[----:B------:R-:W-:Y:S02]  /*dfc0*/  ISETP.GE.AND P5, PT, R192, R179, PT ;  /* 0x000000b3c000720c */ /* 0x000fe40003fa6270 */
[----:B------:R-:W-:Y:S01]  /*dfd0*/  FSEL R29, R29, -INF , !P4 ;  /* 0xff8000001d1d7808 */ /* 0x000fe20006000000 */
[----:B------:R-:W-:Y:S01]  /*dfe0*/  HMMA.16816.F32 R172, R204, R202, R172 ;  /* 0x000000caccac723c */ /* 0x000fe200000018ac */
[C---:B------:R-:W-:Y:S02]  /*dff0*/  IADD3 R200, R199.reuse, 0xc1, RZ ;  /* 0x000000c1c7c87810 */ /* 0x040fe40007ffe0ff */
[----:B------:R-:W-:Y:S01]  /*e000*/  IADD3 R201, R199, 0xd1, RZ ;  /* 0x000000d1c7c97810 */ /* 0x000fe20007ffe0ff */
[----:B--2---:R-:W2:Y:S04]  /*e010*/  LDSM.16.M88.4 R184, [R165+0x6000] ;  /* 0x00600000a5b8783b */ /* 0x004ea80000000200 */
[C---:B-1----:R-:W-:Y:S07]  /*e020*/  HMMA.16816.F32 R8, R100.reuse, R92, R8 ;  /* 0x0000005c6408723c */ /* 0x042fee0000001808 */
[----:B------:R-:W-:Y:S01]  /*e030*/  FFMA.FTZ R92, R188, UR4, R31 ;  /* 0x00000004bc5c7c23 */ /* 0x000fe2000801001f */
[----:B------:R-:W-:Y:S01]  /*e040*/  HMMA.16816.F32 R4, R100, R94, R4 ;  /* 0x0000005e6404723c */ /* 0x000fe20000001804 */
[----:B------:R-:W-:Y:S01]  /*e050*/  FFMA.FTZ R31, R190, UR4, R25 ;  /* 0x00000004be1f7c23 */ /* 0x000fe20008010019 */
[----:B------:R-:W1:Y:S02]  /*e060*/  I2F R188, R192 ;  /* 0x000000c000bc7306 */ /* 0x000e640000201400 */
[----:B------:R-:W-:-:S02]  /*e070*/  FSEL R25, R92, -INF , !P1 ;  /* 0xff8000005c197808 */ /* 0x000fc40004800000 */
[----:B------:R-:W3:Y:S01]  /*e080*/  LDSM.16.M88.4 R92, [R165+0x6800] ;  /* 0x00680000a55c783b */ /* 0x000ee20000000200 */
[----:B------:R-:W-:Y:S01]  /*e090*/  FSEL R31, R31, -INF , !P6 ;  /* 0xff8000001f1f7808 */ /* 0x000fe20007000000 */
[----:B------:R-:W-:Y:S01]  /*e0a0*/  HMMA.16816.F32 R168, R204, R196, R168 ;  /* 0x000000c4cca8723c */ /* 0x000fe200000018a8 */
[----:B------:R-:W-:Y:S01]  /*e0b0*/  ISETP.GE.AND P6, PT, R192, R212, PT ;  /* 0x000000d4c000720c */ /* 0x000fe20003fc6270 */
[----:B------:R-:W5:Y:S05]  /*e0c0*/  I2F R190, R193 ;  /* 0x000000c100be7306 */ /* 0x000f6a0000201400 */
[----:B------:R-:W-:Y:S01]  /*e0d0*/  LOP3.LUT R197, R238, UR7, RZ, 0xfc, !PT ;  /* 0x00000007eec57c12 */ /* 0x000fe2000f8efcff */
[----:B------:R-:W-:Y:S01]  /*e0e0*/  HMMA.16816.F32 R20, R100, R194, R20 ;  /* 0x000000c26414723c */ /* 0x000fe20000001814 */
[----:B-1----:R-:W-:-:S02]  /*e0f0*/  FFMA.FTZ R13, R188, UR4, R13 ;  /* 0x00000004bc0d7c23 */ /* 0x002fc4000801000d */
[----:B------:R-:W-:Y:S01]  /*e100*/  I2F R196, R197 ;  /* 0x000000c500c47306 */ /* 0x000fe20000201400 */
[----:B------:R-:W-:-:S03]  /*e110*/  FFMA.FTZ R15, R188, UR4, R15 ;  /* 0x00000004bc0f7c23 */ /* 0x000fc6000801000f */
[C---:B------:R-:W-:Y:S01]  /*e120*/  IADD3 R194, R199.reuse, 0x91, RZ ;  /* 0x00000091c7c27810 */ /* 0x040fe20007ffe0ff */
[C---:B----4-:R-:W-:Y:S01]  /*e130*/  HMMA.16816.F32 R180, R100.reuse, R96, R180 ;  /* 0x0000006064b4723c */ /* 0x050fe200000018b4 */
[----:B------:R-:W-:Y:S01]  /*e140*/  IADD3 R195, R199, 0xa9, RZ ;  /* 0x000000a9c7c37810 */ /* 0x000fe20007ffe0ff */
[----:B-----5:R-:W-:Y:S01]  /*e150*/  FFMA.FTZ R9, R190, UR4, R9 ;  /* 0x00000004be097c23 */ /* 0x020fe20008010009 */
[----:B------:R1:W4:Y:S01]  /*e160*/  I2F R189, R194 ;  /* 0x000000c200bd7306 */ /* 0x0003220000201400 */
[----:B------:R-:W-:Y:S01]  /*e170*/  ISETP.GE.AND P4, PT, R194, R212, PT ;  /* 0x000000d4c200720c */ /* 0x000fe20003f86270 */
[----:B------:R-:W-:Y:S01]  /*e180*/  FFMA.FTZ R190, R190, UR4, R11 ;  /* 0x00000004bebe7c23 */ /* 0x000fe2000801000b */
[----:B------:R-:W-:Y:S02]  /*e190*/  ISETP.GE.AND P1, PT, R194, R179, PT ;  /* 0x000000b3c200720c */ /* 0x000fe40003f26270 */
[C---:B------:R-:W-:Y:S01]  /*e1a0*/  HMMA.16816.F32 R172, R100.reuse, R98, R172 ;  /* 0x0000006264ac723c */ /* 0x040fe200000018ac */
[----:B------:R-:W5:Y:S01]  /*e1b0*/  LDSM.16.M88.4 R96, [R165+0x7000] ;  /* 0x00700000a560783b */ /* 0x000f620000000200 */
[----:B------:R-:W-:Y:S01]  /*e1c0*/  FSEL R188, R13, -INF , !P6 ;  /* 0xff8000000dbc7808 */ /* 0x000fe20007000000 */
[----:B------:R-:W3:Y:S05]  /*e1d0*/  I2F R192, R195 ;  /* 0x000000c300c07306 */ /* 0x000eea0000201400 */
[----:B--2---:R-:W-:Y:S01]  /*e1e0*/  HMMA.16816.F32 R168, R100, R184, R168 ;  /* 0x000000b864a8723c */ /* 0x004fe200000018a8 */
[----:B------:R-:W-:-:S02]  /*e1f0*/  FFMA.FTZ R21, R191, UR4, R21 ;  /* 0x00000004bf157c23 */ /* 0x000fc40008010015 */
[----:B-1----:R-:W-:Y:S01]  /*e200*/  FFMA.FTZ R194, R191, UR4, R23 ;  /* 0x00000004bfc27c23 */ /* 0x002fe20008010017 */
[----:B------:R-:W-:Y:S01]  /*e210*/  IADD3 R191, R199, 0xb1, RZ ;  /* 0x000000b1c7bf7810 */ /* 0x000fe20007ffe0ff */
[----:B----4-:R-:W-:Y:S01]  /*e220*/  FFMA.FTZ R17, R189, UR4, R17 ;  /* 0x00000004bd117c23 */ /* 0x010fe20008010011 */
[----:B------:R-:W-:Y:S01]  /*e230*/  FSEL R23, R21, -INF , !P2 ;  /* 0xff80000015177808 */ /* 0x000fe20005000000 */
[----:B------:R-:W-:Y:S01]  /*e240*/  FFMA.FTZ R189, R189, UR4, R19 ;  /* 0x00000004bdbd7c23 */ /* 0x000fe20008010013 */
[C---:B------:R-:W-:Y:S01]  /*e250*/  HMMA.16816.F32 R128, R100.reuse, R186, R128 ;  /* 0x000000ba6480723c */ /* 0x040fe20000001880 */
[----:B------:R-:W1:Y:S01]  /*e260*/  LDSM.16.M88.4 R184, [R165+0x7800] ;  /* 0x00780000a5b8783b */ /* 0x000e620000000200 */
[----:B------:R-:W-:Y:S01]  /*e270*/  FSEL R21, R194, -INF , !P3 ;  /* 0xff800000c2157808 */ /* 0x000fe20005800000 */
[C---:B---3--:R-:W-:Y:S01]  /*e280*/  FFMA.FTZ R5, R192.reuse, UR4, R5 ;  /* 0x00000004c0057c23 */ /* 0x048fe20008010005 */
[C---:B------:R-:W-:Y:S01]  /*e290*/  ISETP.GE.AND P2, PT, R193.reuse, R212, PT ;  /* 0x000000d4c100720c */ /* 0x040fe20003f46270 */
[----:B------:R-:W-:Y:S01]  /*e2a0*/  FFMA.FTZ R192, R192, UR4, R7 ;  /* 0x00000004c0c07c23 */ /* 0x000fe20008010007 */
[----:B------:R-:W-:Y:S01]  /*e2b0*/  ISETP.GE.AND P3, PT, R193, R179, PT ;  /* 0x000000b3c100720c */ /* 0x000fe20003f66270 */
[----:B------:R-:W2:Y:S01]  /*e2c0*/  I2F R194, R191 ;  /* 0x000000bf00c27306 */ /* 0x000ea20000201400 */
[----:B------:R-:W-:Y:S01]  /*e2d0*/  FSEL R19, R17, -INF , !P4 ;  /* 0xff80000011137808 */ /* 0x000fe20006000000 */
[----:B------:R-:W-:Y:S01]  /*e2e0*/  HMMA.16816.F32 R124, R100, R92, R124 ;  /* 0x0000005c647c723c */ /* 0x000fe2000000187c */
[----:B------:R-:W-:-:S02]  /*e2f0*/  IADD3 R193, R199, 0xb9, RZ ;  /* 0x000000b9c7c17810 */ /* 0x000fc40007ffe0ff */
[----:B------:R-:W-:Y:S02]  /*e300*/  FSEL R17, R189, -INF , !P1 ;  /* 0xff800000bd117808 */ /* 0x000fe40004800000 */
[CC--:B------:R-:W-:Y:S01]  /*e310*/  ISETP.GE.AND P4, PT, R195.reuse, R212.reuse, PT ;  /* 0x000000d4c300720c */ /* 0x0c0fe20003f86270 */
[----:B------:R-:W3:Y:S01]  /*e320*/  I2F R13, R200 ;  /* 0x000000c8000d7306 */ /* 0x000ee20000201400 */
[-C--:B------:R-:W-:Y:S01]  /*e330*/  ISETP.GE.AND P1, PT, R195, R179.reuse, PT ;  /* 0x000000b3c300720c */ /* 0x080fe20003f26270 */
[C---:B------:R-:W-:Y:S01]  /*e340*/  HMMA.16816.F32 R120, R100.reuse, R94, R120 ;  /* 0x0000005e6478723c */ /* 0x040fe20000001878 */
[----:B------:R-:W-:Y:S01]  /*e350*/  FSEL R189, R15, -INF , !P5 ;  /* 0xff8000000fbd7808 */ /* 0x000fe20006800000 */
[----:B------:R-:W4:Y:S01]  /*e360*/  LDSM.16.M88.4 R92, [R165+0x800] ;  /* 0x00080000a55c783b */ /* 0x000f220000000200 */
[C---:B------:R-:W-:Y:S02]  /*e370*/  ISETP.GE.AND P6, PT, R191.reuse, R212, PT ;  /* 0x000000d4bf00720c */ /* 0x040fe40003fc6270 */
[----:B------:R-:W-:Y:S01]  /*e380*/  ISETP.GE.AND P5, PT, R191, R179, PT ;  /* 0x000000b3bf00720c */ /* 0x000fe20003fa6270 */
[----:B------:R1:W1:Y:S01]  /*e390*/  I2F R195, R193 ;  /* 0x000000c100c37306 */ /* 0x0002620000201400 */
[----:B------:R-:W-:Y:S01]  /*e3a0*/  IADD3 R15, R199, 0xc9, RZ ;  /* 0x000000c9c70f7810 */ /* 0x000fe20007ffe0ff */
[----:B--2---:R-:W-:Y:S01]  /*e3b0*/  FFMA.FTZ R181, R194, UR4, R181 ;  /* 0x00000004c2b57c23 */ /* 0x004fe200080100b5 */
[----:B------:R-:W-:Y:S01]  /*e3c0*/  FSEL R191, R9, -INF , !P2 ;  /* 0xff80000009bf7808 */ /* 0x000fe20005000000 */
[----:B-----5:R-:W-:Y:S01]  /*e3d0*/  HMMA.16816.F32 R116, R100, R96, R116 ;  /* 0x000000606474723c */ /* 0x020fe20000001874 */
[----:B------:R-:W-:-:S02]  /*e3e0*/  FSEL R190, R190, -INF , !P3 ;  /* 0xff800000bebe7808 */ /* 0x000fc40005800000 */
[CC--:B------:R-:W-:Y:S01]  /*e3f0*/  ISETP.GE.AND P2, PT, R193.reuse, R212.reuse, PT ;  /* 0x000000d4c100720c */ /* 0x0c0fe20003f46270 */
[----:B------:R-:W2:Y:S01]  /*e400*/  I2F R9, R15 ;  /* 0x0000000f00097306 */ /* 0x000ea20000201400 */
[-C--:B------:R-:W-:Y:S01]  /*e410*/  ISETP.GE.AND P3, PT, R193, R179.reuse, PT ;  /* 0x000000b3c100720c */ /* 0x080fe20003f66270 */
[C---:B---3--:R-:W-:Y:S01]  /*e420*/  FFMA.FTZ R171, R13.reuse, UR4, R171 ;  /* 0x000000040dab7c23 */ /* 0x048fe200080100ab */
[----:B------:R-:W-:Y:S01]  /*e430*/  FSEL R192, R192, -INF , !P1 ;  /* 0xff800000c0c07808 */ /* 0x000fe20004800000 */
[C---:B------:R-:W-:Y:S01]  /*e440*/  HMMA.16816.F32 R112, R100.reuse, R98, R112 ;  /* 0x000000626470723c */ /* 0x040fe20000001870 */
[C---:B------:R-:W-:Y:S01]  /*e450*/  ISETP.GE.AND P1, PT, R200.reuse, R179, PT ;  /* 0x000000b3c800720c */ /* 0x040fe20003f26270 */
[----:B------:R-:W-:Y:S01]  /*e460*/  FFMA.FTZ R169, R13, UR4, R169 ;  /* 0x000000040da97c23 */ /* 0x000fe200080100a9 */
[----:B------:R-:W-:Y:S01]  /*e470*/  IADD3 R96, R199, 0xe9, RZ ;  /* 0x000000e9c7607810 */ /* 0x000fe20007ffe0ff */
[----:B------:R-:W3:Y:S01]  /*e480*/  I2F R7, R201 ;  /* 0x000000c900077306 */ /* 0x000ee20000201400 */
[----:B-1----:R-:W-:Y:S01]  /*e490*/  FSEL R193, R5, -INF , !P4 ;  /* 0xff80000005c17808 */ /* 0x002fe20006000000 */
[----:B------:R-:W-:Y:S01]  /*e4a0*/  FFMA.FTZ R173, R195, UR4, R173 ;  /* 0x00000004c3ad7c23 */ /* 0x000fe200080100ad */
[-C--:B------:R-:W-:Y:S01]  /*e4b0*/  ISETP.GE.AND P4, PT, R200, R212.reuse, PT ;  /* 0x000000d4c800720c */ /* 0x080fe20003f86270 */
[----:B------:R-:W-:Y:S01]  /*e4c0*/  FFMA.FTZ R5, R194, UR4, R183 ;  /* 0x00000004c2057c23 */ /* 0x000fe200080100b7 */
[----:B------:R-:W-:Y:S01]  /*e4d0*/  IADD3 R200, R199, 0xd9, RZ ;  /* 0x000000d9c7c87810 */ /* 0x000fe20007ffe0ff */
[----:B------:R-:W-:Y:S01]  /*e4e0*/  FFMA.FTZ R195, R195, UR4, R175 ;  /* 0x00000004c3c37c23 */ /* 0x000fe200080100af */
[----:B------:R-:W-:Y:S01]  /*e4f0*/  FSEL R183, R181, -INF , !P6 ;  /* 0xff800000b5b77808 */ /* 0x000fe20007000000 */
[----:B--2---:R-:W-:Y:S01]  /*e500*/  FFMA.FTZ R97, R9, UR4, R129 ;  /* 0x0000000409617c23 */ /* 0x004fe20008010081 */
[----:B------:R-:W1:Y:S01]  /*e510*/  I2F R11, R200 ;  /* 0x000000c8000b7306 */ /* 0x000e620000201400 */
[----:B------:R-:W-:Y:S01]  /*e520*/  ISETP.GE.AND P6, PT, R15, R212, PT ;  /* 0x000000d40f00720c */ /* 0x000fe20003fc6270 */
[----:B------:R-:W-:Y:S01]  /*e530*/  FFMA.FTZ R131, R9, UR4, R131 ;  /* 0x0000000409837c23 */ /* 0x000fe20008010083 */
[----:B------:R-:W-:Y:S01]  /*e540*/  IADD3 R194, R199, 0xe1, RZ ;  /* 0x000000e1c7c27810 */ /* 0x000fe20007ffe0ff */
[----:B------:R-:W-:Y:S01]  /*e550*/  HMMA.16816.F32 R108, R100, R184, R108 ;  /* 0x000000b8646c723c */ /* 0x000fe2000000186c */
[----:B------:R-:W-:-:S02]  /*e560*/  FSEL R175, R173, -INF , !P2 ;  /* 0xff800000adaf7808 */ /* 0x000fc40005000000 */
[----:B------:R-:W-:Y:S01]  /*e570*/  FSEL R181, R5, -INF , !P5 ;  /* 0xff80000005b57808 */ /* 0x000fe20006800000 */
[----:B---3--:R-:W-:Y:S01]  /*e580*/  FFMA.FTZ R127, R7, UR4, R127 ;  /* 0x00000004077f7c23 */ /* 0x008fe2000801007f */
[----:B------:R-:W-:Y:S01]  /*e590*/  FSEL R173, R195, -INF , !P3 ;  /* 0xff800000c3ad7808 */ /* 0x000fe20005800000 */
[----:B------:R-:W2:Y:S01]  /*e5a0*/  I2F R5, R96 ;  /* 0x0000006000057306 */ /* 0x000ea20000201400 */
[----:B------:R-:W-:Y:S01]  /*e5b0*/  FSEL R129, R171, -INF , !P1 ;  /* 0xff800000ab817808 */ /* 0x000fe20004800000 */
[C---:B------:R-:W-:Y:S01]  /*e5c0*/  HMMA.16816.F32 R104, R100.reuse, R186, R104 ;  /* 0x000000ba6468723c */ /* 0x040fe20000001868 */
[-C--:B------:R-:W-:Y:S02]  /*e5d0*/  ISETP.GE.AND P5, PT, R15, R179.reuse, PT ;  /* 0x000000b30f00720c */ /* 0x080fe40003fa6270 */
[----:B------:R-:W-:Y:S01]  /*e5e0*/  ISETP.GE.AND P3, PT, R201, R179, PT ;  /* 0x000000b3c900720c */ /* 0x000fe20003f66270 */
[----:B-1----:R-:W-:Y:S01]  /*e5f0*/  FFMA.FTZ R98, R11, UR4, R121 ;  /* 0x000000040b627c23 */ /* 0x002fe20008010079 */
[----:B------:R-:W-:Y:S01]  /*e600*/  FSEL R171, R97, -INF , !P6 ;  /* 0xff80000061ab7808 */ /* 0x000fe20007000000 */
[----:B------:R-:W1:Y:S01]  /*e610*/  I2F R15, R194 ;  /* 0x000000c2000f7306 */ /* 0x000e620000201400 */
[-C--:B------:R-:W-:Y:S01]  /*e620*/  ISETP.GE.AND P1, PT, R200, R212.reuse, PT ;  /* 0x000000d4c800720c */ /* 0x080fe20003f26270 */
[----:B------:R-:W-:Y:S01]  /*e630*/  FFMA.FTZ R97, R7, UR4, R125 ;  /* 0x0000000407617c23 */ /* 0x000fe2000801007d */
[----:B------:R-:W-:Y:S01]  /*e640*/  ISETP.GE.AND P2, PT, R201, R212, PT ;  /* 0x000000d4c900720c */ /* 0x000fe20003f46270 */
[----:B------:R-:W-:Y:S01]  /*e650*/  FFMA.FTZ R123, R11, UR4, R123 ;  /* 0x000000040b7b7c23 */ /* 0x000fe2000801007b */
[----:B------:R-:W-:Y:S01]  /*e660*/  FSEL R121, R127, -INF , !P3 ;  /* 0xff8000007f797808 */ /* 0x000fe20005800000 */
[----:B----4-:R-:W-:Y:S01]  /*e670*/  HMMA.16816.F32 R80, R100, R92, R80 ;  /* 0x0000005c6450723c */ /* 0x010fe20000001850 */
[----:B------:R-:W-:Y:S01]  /*e680*/  FSEL R125, R131, -INF , !P5 ;  /* 0xff800000837d7808 */ /* 0x000fe20006800000 */
[C---:B--2---:R-:W-:Y:S01]  /*e690*/  FFMA.FTZ R185, R5.reuse, UR4, R113 ;  /* 0x0000000405b97c23 */ /* 0x044fe20008010071 */
[----:B------:R-:W-:Y:S01]  /*e6a0*/  FSEL R127, R98, -INF , !P1 ;  /* 0xff800000627f7808 */ /* 0x000fe20004800000 */
[----:B------:R-:W-:Y:S01]  /*e6b0*/  FFMA.FTZ R115, R5, UR4, R115 ;  /* 0x0000000405737c23 */ /* 0x000fe20008010073 */
[----:B------:R-:W-:-:S02]  /*e6c0*/  FSEL R131, R97, -INF , !P2 ;  /* 0xff80000061837808 */ /* 0x000fc40005000000 */
[C---:B------:R-:W-:Y:S01]  /*e6d0*/  ISETP.GE.AND P3, PT, R96.reuse, R212, PT ;  /* 0x000000d46000720c */ /* 0x040fe20003f66270 */
[----:B------:R-:W-:Y:S01]  /*e6e0*/  HMMA.16816.F32 R76, R100, R94, R76 ;  /* 0x0000005e644c723c */ /* 0x000fe2000000184c */
[-C--:B------:R-:W-:Y:S01]  /*e6f0*/  ISETP.GE.AND P1, PT, R96, R179.reuse, PT ;  /* 0x000000b36000720c */ /* 0x080fe20003f26270 */
[----:B-1----:R-:W-:Y:S01]  /*e700*/  FFMA.FTZ R119, R15, UR4, R119 ;  /* 0x000000040f777c23 */ /* 0x002fe20008010077 */
[----:B------:R-:W1:Y:S01]  /*e710*/  LDSM.16.M88.4 R96, [R165+0x1000] ;  /* 0x00100000a560783b */ /* 0x000e620000000200 */
[----:B------:R-:W-:Y:S01]  /*e720*/  IADD3 R195, R199, 0xf1, RZ ;  /* 0x000000f1c7c37810 */ /* 0x000fe20007ffe0ff */
[----:B------:R-:W-:Y:S01]  /*e730*/  FFMA.FTZ R184, R15, UR4, R117 ;  /* 0x000000040fb87c23 */ /* 0x000fe20008010075 */
[----:B------:R-:W-:Y:S02]  /*e740*/  FSEL R169, R169, -INF , !P4 ;  /* 0xff800000a9a97808 */ /* 0x000fe40006000000 */
[C---:B------:R-:W-:Y:S01]  /*e750*/  ISETP.GE.AND P4, PT, R199.reuse, R179, PT ;  /* 0x000000b3c700720c */ /* 0x040fe20003f86270 */
[----:B------:R-:W2:Y:S01]  /*e760*/  I2F R13, R195 ;  /* 0x000000c3000d7306 */ /* 0x000ea20000201400 */
[----:B------:R-:W-:-:S02]  /*e770*/  IADD3 R199, R199, 0xf9, RZ ;  /* 0x000000f9c7c77810 */ /* 0x000fc40007ffe0ff */
[-C--:B------:R-:W-:Y:S02]  /*e780*/  ISETP.GE.AND P6, PT, R200, R179.reuse, PT ;  /* 0x000000b3c800720c */ /* 0x080fe40003fc6270 */
[C---:B------:R-:W-:Y:S02]  /*e790*/  ISETP.GE.AND P2, PT, R194.reuse, R179, PT ;  /* 0x000000b3c200720c */ /* 0x040fe40003f46270 */
[----:B------:R-:W-:Y:S01]  /*e7a0*/  IADD3 R200, R197, 0x1, RZ ;  /* 0x00000001c5c87810 */ /* 0x000fe20007ffe0ff */
[----:B------:R-:W3:Y:S01]  /*e7b0*/  I2F R9, R199 ;  /* 0x000000c700097306 */ /* 0x000ee20000201400 */
[----:B------:R-:W-:Y:S02]  /*e7c0*/  ISETP.GE.AND P5, PT, R194, R212, PT ;  /* 0x000000d4c200720c */ /* 0x000fe40003fa6270 */
[----:B------:R-:W-:Y:S02]  /*e7d0*/  FSEL R117, R123, -INF , !P6 ;  /* 0xff8000007b757808 */ /* 0x000fe40007000000 */
[----:B------:R-:W-:-:S02]  /*e7e0*/  FSEL R113, R119, -INF , !P2 ;  /* 0xff80000077717808 */ /* 0x000fc40005000000 */
[----:B------:R-:W-:Y:S01]  /*e7f0*/  FSEL R123, R184, -INF , !P5 ;  /* 0xff800000b87b7808 */ /* 0x000fe20006800000 */
[----:B------:R-:W4:Y:S01]  /*e800*/  I2F R7, R200 ;  /* 0x000000c800077306 */ /* 0x000f220000201400 */
[----:B------:R-:W-:Y:S01]  /*e810*/  FSEL R119, R185, -INF , !P3 ;  /* 0xff800000b9777808 */ /* 0x000fe20005800000 */
[----:B--2---:R-:W-:Y:S01]  /*e820*/  FFMA.FTZ R93, R13, UR4, R109 ;  /* 0x000000040d5d7c23 */ /* 0x004fe2000801006d */
[----:B------:R-:W2:Y:S01]  /*e830*/  LDSM.16.M88.4 R184, [R165+0x1800] ;  /* 0x00180000a5b8783b */ /* 0x000ea20000000200 */
[----:B------:R-:W-:Y:S01]  /*e840*/  IADD3 R194, R197, 0x9, RZ ;  /* 0x00000009c5c27810 */ /* 0x000fe20007ffe0ff */
[----:B------:R-:W-:Y:S01]  /*e850*/  FFMA.FTZ R5, R13, UR4, R111 ;  /* 0x000000040d057c23 */ /* 0x000fe2000801006f */
[CC--:B------:R-:W-:Y:S02]  /*e860*/  ISETP.GE.AND P6, PT, R195.reuse, R212.reuse, PT ;  /* 0x000000d4c300720c */ /* 0x0c0fe40003fc6270 */
[----:B------:R-:W5:Y:S01]  /*e870*/  I2F R11, R200 ;  /* 0x000000c8000b7306 */ /* 0x000f620000201400 */
[----:B------:R-:W-:Y:S01]  /*e880*/  ISETP.GE.AND P5, PT, R195, R179, PT ;  /* 0x000000b3c300720c */ /* 0x000fe20003fa6270 */
[----:B---3--:R-:W-:Y:S01]  /*e890*/  FFMA.FTZ R105, R9, UR4, R105 ;  /* 0x0000000409697c23 */ /* 0x008fe20008010069 */
[----:B------:R-:W-:Y:S01]  /*e8a0*/  FSEL R111, R93, -INF , !P6 ;  /* 0xff8000005d6f7808 */ /* 0x000fe20007000000 */
[----:B------:R-:W-:Y:S01]  /*e8b0*/  FFMA.FTZ R93, R9, UR4, R107 ;  /* 0x00000004095d7c23 */ /* 0x000fe2000801006b */
[----:B------:R-:W-:-:S02]  /*e8c0*/  ISETP.GE.AND P2, PT, R199, R212, PT ;  /* 0x000000d4c700720c */ /* 0x000fc40003f46270 */
[----:B------:R-:W-:Y:S01]  /*e8d0*/  ISETP.GE.AND P3, PT, R199, R179, PT ;  /* 0x000000b3c700720c */ /* 0x000fe20003f66270 */
[----:B------:R-:W3:Y:S01]  /*e8e0*/  I2F R15, R194 ;  /* 0x000000c2000f7306 */ /* 0x000ee20000201400 */
[----:B------:R-:W-:Y:S01]  /*e8f0*/  IADD3 R92, R197, 0x11, RZ ;  /* 0x00000011c55c7810 */ /* 0x000fe20007ffe0ff */
[----:B----4-:R-:W-:Y:S01]  /*e900*/  FFMA.FTZ R7, R7, UR4, R89 ;  /* 0x0000000407077c23 */ /* 0x010fe20008010059 */
[----:B------:R-:W-:Y:S01]  /*e910*/  FSEL R90, R5, -INF , !P5 ;  /* 0xff800000055a7808 */ /* 0x000fe20006800000 */
[C---:B-1----:R-:W-:Y:S01]  /*e920*/  HMMA.16816.F32 R72, R100.reuse, R96, R72 ;  /* 0x000000606448723c */ /* 0x042fe20000001848 */
[----:B------:R-:W-:Y:S02]  /*e930*/  FSEL R109, R115, -INF , !P1 ;  /* 0xff800000736d7808 */ /* 0x000fe40004800000 */
[----:B------:R-:W-:Y:S01]  /*e940*/  FSEL R5, R198, -INF , !P4 ;  /* 0xff800000c6057808 */ /* 0x000fe20006000000 */
[----:B------:R-:W-:Y:S01]  /*e950*/  I2F R13, R194 ;  /* 0x000000c2000d7306 */ /* 0x000fe20000201400 */
[----:B------:R-:W-:Y:S01]  /*e960*/  FSEL R107, R105, -INF , !P2 ;  /* 0xff800000696b7808 */ /* 0x000fe20005000000 */
[----:B-----5:R-:W-:Y:S01]  /*e970*/  FFMA.FTZ R91, R11, UR4, R91 ;  /* 0x000000040b5b7c23 */ /* 0x020fe2000801005b */
[-C--:B------:R-:W-:Y:S01]  /*e980*/  ISETP.GE.AND P1, PT, R200, R212.reuse, PT ;  /* 0x000000d4c800720c */ /* 0x080fe20003f26270 */
[----:B------:R-:W-:Y:S01]  /*e990*/  HMMA.16816.F32 R68, R100, R98, R68 ;  /* 0x000000626444723c */ /* 0x000fe20000001844 */
[----:B------:R-:W-:-:S02]  /*e9a0*/  ISETP.GE.AND P5, PT, R194, R212, PT ;  /* 0x000000d4c200720c */ /* 0x000fc40003fa6270 */
[-C--:B------:R-:W-:Y:S01]  /*e9b0*/  ISETP.GE.AND P4, PT, R194, R179.reuse, PT ;  /* 0x000000b3c200720c */ /* 0x080fe20003f86270 */
[----:B------:R-:W1:Y:S01]  /*e9c0*/  I2F R115, R92 ;  /* 0x0000005c00737306 */ /* 0x000e620000201400 */
[----:B------:R-:W-:Y:S01]  /*e9d0*/  FSEL R105, R93, -INF , !P3 ;  /* 0xff8000005d697808 */ /* 0x000fe20005800000 */
[----:B---3--:R-:W-:Y:S01]  /*e9e0*/  FFMA.FTZ R15, R15, UR4, R85 ;  /* 0x000000040f0f7c23 */ /* 0x008fe20008010055 */
[-C--:B------:R-:W-:Y:S02]  /*e9f0*/  ISETP.GE.AND P6, PT, R200, R179.reuse, PT ;  /* 0x000000b3c800720c */ /* 0x080fe40003fc6270 */
[C---:B------:R-:W-:Y:S02]  /*ea00*/  ISETP.GE.AND P2, PT, R92.reuse, R212, PT ;  /* 0x000000d45c00720c */ /* 0x040fe40003f46270 */
[----:B------:R-:W-:Y:S01]  /*ea10*/  ISETP.GE.AND P3, PT, R92, R179, PT ;  /* 0x000000b35c00720c */ /* 0x000fe20003f66270 */
[----:B------:R3:W4:Y:S01]  /*ea20*/  I2F R194, R92 ;  /* 0x0000005c00c27306 */ /* 0x0007220000201400 */
[----:B------:R-:W-:-:S02]  /*ea30*/  IADD3 R9, R197, 0x19, RZ ;  /* 0x00000019c5097810 */ /* 0x000fc40007ffe0ff */
[----:B------:R-:W-:Y:S01]  /*ea40*/  FSEL R11, R7, -INF , !P1 ;  /* 0xff800000070b7808 */ /* 0x000fe20004800000 */
[C---:B--2---:R-:W-:Y:S01]  /*ea50*/  HMMA.16816.F32 R64, R100.reuse, R184, R64 ;  /* 0x000000b86440723c */ /* 0x044fe20000001840 */
[----:B------:R-:W-:Y:S02]  /*ea60*/  FSEL R7, R91, -INF , !P6 ;  /* 0xff8000005b077808 */ /* 0x000fe40007000000 */
[C---:B------:R-:W-:Y:S01]  /*ea70*/  ISETP.GE.AND P1, PT, R9.reuse, R212, PT ;  /* 0x000000d40900720c */ /* 0x040fe20003f26270 */
[----:B------:R2:W5:Y:S01]  /*ea80*/  I2F R89, R9 ;  /* 0x0000000900597306 */ /* 0x0005620000201400 */
[----:B------:R-:W-:Y:S01]  /*ea90*/  ISETP.GE.AND P6, PT, R9, R179, PT ;  /* 0x000000b30900720c */ /* 0x000fe20003fc6270 */
[----:B-1----:R-:W-:Y:S01]  /*eaa0*/  FFMA.FTZ R115, R115, UR4, R81 ;  /* 0x0000000473737c23 */ /* 0x002fe20008010051 */
[C---:B------:R-:W-:Y:S01]  /*eab0*/  IADD3 R96, R197.reuse, 0x21, RZ ;  /* 0x00000021c5607810 */ /* 0x040fe20007ffe0ff */
[----:B------:R-:W-:Y:S01]  /*eac0*/  HMMA.16816.F32 R60, R100, R186, R60 ;  /* 0x000000ba643c723c */ /* 0x000fe2000000183c */
[----:B------:R-:W1:Y:S01]  /*ead0*/  LDSM.16.M88.4 R184, [R165+0x3000] ;  /* 0x00300000a5b8783b */ /* 0x000e620000000200 */
[----:B------:R-:W-:-:S02]  /*eae0*/  IADD3 R91, R197, 0x29, RZ ;  /* 0x00000029c55b7810 */ /* 0x000fc40007ffe0ff */
[----:B------:R5:W5:Y:S01]  /*eaf0*/  I2F R85, R96 ;  /* 0x0000006000557306 */ /* 0x000b620000201400 */
[----:B---3--:R-:W3:Y:S01]  /*eb00*/  LDSM.16.M88.4 R92, [R165+0x2000] ;  /* 0x00200000a55c783b */ /* 0x008ee20000000200 */
[----:B----4-:R-:W-:Y:S01]  /*eb10*/  FFMA.FTZ R83, R194, UR4, R83 ;  /* 0x00000004c2537c23 */ /* 0x010fe20008010053 */
[----:B------:R-:W-:Y:S02]  /*eb20*/  FSEL R115, R115, -INF , !P2 ;  /* 0xff80000073737808 */ /* 0x000fe40005000000 */
[-C--:B------:R-:W-:Y:S02]  /*eb30*/  ISETP.GE.AND P2, PT, R91, R212.reuse, PT ;  /* 0x000000d45b00720c */ /* 0x080fe40003f46270 */
[----:B------:R-:W-:Y:S01]  /*eb40*/  FSEL R83, R83, -INF , !P3 ;  /* 0xff80000053537808 */ /* 0x000fe20005800000 */
[----:B--2---:R-:W-:Y:S01]  /*eb50*/  FFMA.FTZ R9, R13, UR4, R87 ;  /* 0x000000040d097c23 */ /* 0x004fe20008010057 */
[----:B------:R-:W-:Y:S01]  /*eb60*/  FSEL R13, R15, -INF , !P5 ;  /* 0xff8000000f0d7808 */ /* 0x000fe20006800000 */
[----:B-----5:R-:W-:Y:S01]  /*eb70*/  FFMA.FTZ R77, R89, UR4, R77 ;  /* 0x00000004594d7c23 */ /* 0x020fe2000801004d */
[C---:B------:R-:W-:Y:S01]  /*eb80*/  ISETP.GE.AND P5, PT, R96.reuse, R212, PT ;  /* 0x000000d46000720c */ /* 0x040fe20003fa6270 */
[----:B------:R2:W-:Y:S01]  /*eb90*/  STL [R1+0x18], R83 ;  /* 0x0000185301007387 */ /* 0x0005e20000100800 */
[----:B------:R-:W-:Y:S01]  /*eba0*/  FSEL R9, R9, -INF , !P4 ;  /* 0xff80000009097808 */ /* 0x000fe20006000000 */
[----:B------:R4:W5:Y:S01]  /*ebb0*/  I2F R15, R91 ;  /* 0x0000005b000f7306 */ /* 0x0009620000201400 */
[-C--:B------:R-:W-:Y:S01]  /*ebc0*/  ISETP.GE.AND P4, PT, R96, R179.reuse, PT ;  /* 0x000000b36000720c */ /* 0x080fe20003f86270 */
[----:B------:R-:W-:Y:S01]  /*ebd0*/  FFMA.FTZ R79, R89, UR4, R79 ;  /* 0x00000004594f7c23 */ /* 0x000fe2000801004f */
[----:B------:R-:W3:Y:S01]  /*ebe0*/  LDSM.16.M88.4 R96, [R165+0x2800] ;  /* 0x00280000a560783b */ /* 0x000ee20000000200 */
[----:B------:R-:W-:Y:S01]  /*ebf0*/  IADD3 R87, R197, 0x31, RZ ;  /* 0x00000031c5577810 */ /* 0x000fe20007ffe0ff */
[----:B------:R-:W-:Y:S01]  /*ec00*/  FFMA.FTZ R251, R85, UR4, R75 ;  /* 0x0000000455fb7c23 */ /* 0x000fe2000801004b */
[----:B------:R-:W-:Y:S01]  /*ec10*/  ISETP.GE.AND P3, PT, R91, R179, PT ;  /* 0x000000b35b00720c */ /* 0x000fe20003f66270 */
[----:B------:R-:W-:Y:S01]  /*ec20*/  FFMA.FTZ R73, R85, UR4, R73 ;  /* 0x0000000455497c23 */ /* 0x000fe20008010049 */
[----:B------:R-:W2:Y:S01]  /*ec30*/  I2F R81, R87 ;  /* 0x0000005700517306 */ /* 0x000ea20000201400 */
[----:B------:R-:W-:Y:S01]  /*ec40*/  FSEL R79, R79, -INF , !P6 ;  /* 0xff8000004f4f7808 */ /* 0x000fe20007000000 */
[----:B------:R-:W-:-:S04]  /*ec50*/  DEPBAR.LE SB0, 0x0 ;  /* 0x000080000000791a */ /* 0x000fc80000000000 */
[-C--:B------:R-:W-:Y:S02]  /*ec60*/  ISETP.GE.AND P6, PT, R87, R179.reuse, PT ;  /* 0x000000b35700720c */ /* 0x080fe40003fc6270 */
[----:B----4-:R-:W-:Y:S01]  /*ec70*/  IADD3 R91, R197, 0x39, RZ ;  /* 0x00000039c55b7810 */ /* 0x010fe20007ffe0ff */
[----:B-----5:R-:W-:Y:S01]  /*ec80*/  FFMA.FTZ R85, R15, UR4, R69 ;  /* 0x000000040f557c23 */ /* 0x020fe20008010045 */
[----:B------:R-:W-:Y:S01]  /*ec90*/  IADD3 R69, R197, 0x51, RZ ;  /* 0x00000051c5457810 */ /* 0x000fe20007ffe0ff */
[----:B------:R-:W-:Y:S01]  /*eca0*/  FFMA.FTZ R71, R15, UR4, R71 ;  /* 0x000000040f477c23 */ /* 0x000fe20008010047 */
[----:B------:R-:W-:Y:S02]  /*ecb0*/  FSEL R73, R73, -INF , !P5 ;  /* 0xff80000049497808 */ /* 0x000fe40006800000 */
[----:B------:R-:W-:Y:S01]  /*ecc0*/  FSEL R251, R251, -INF , !P4 ;  /* 0xff800000fbfb7808 */ /* 0x000fe20006000000 */
[C---:B-1----:R-:W-:Y:S01]  /*ecd0*/  HMMA.16816.F32 R40, R100.reuse, R184, R40 ;  /* 0x000000b86428723c */ /* 0x042fe20000001828 */
[----:B--2---:R-:W-:Y:S01]  /*ece0*/  FSEL R83, R77, -INF , !P1 ;  /* 0xff8000004d537808 */ /* 0x004fe20004800000 */
[C---:B------:R-:W-:Y:S01]  /*ecf0*/  FFMA.FTZ R67, R81.reuse, UR4, R67 ;  /* 0x0000000451437c23 */ /* 0x040fe20008010043 */
[----:B------:R-:W1:Y:S01]  /*ed00*/  I2F R77, R91 ;  /* 0x0000005b004d7306 */ /* 0x000e620000201400 */
[----:B------:R-:W-:Y:S01]  /*ed10*/  FFMA.FTZ R249, R81, UR4, R65 ;  /* 0x0000000451f97c23 */ /* 0x000fe20008010041 */
[C---:B------:R-:W-:Y:S01]  /*ed20*/  ISETP.GE.AND P5, PT, R91.reuse, R212, PT ;  /* 0x000000d45b00720c */ /* 0x040fe20003fa6270 */
[----:B------:R2:W-:Y:S01]  /*ed30*/  STL [R1+0x20], R83 ;  /* 0x0000205301007387 */ /* 0x0005e20000100800 */
[----:B------:R-:W-:Y:S01]  /*ed40*/  ISETP.GE.AND P4, PT, R91, R179, PT ;  /* 0x000000b35b00720c */ /* 0x000fe20003f86270 */
[----:B---3--:R-:W-:Y:S01]  /*ed50*/  HMMA.16816.F32 R56, R100, R92, R56 ;  /* 0x0000005c6438723c */ /* 0x008fe20000001838 */
[----:B------:R-:W-:Y:S01]  /*ed60*/  FSEL R241, R67, -INF , !P6 ;  /* 0xff80000043f17808 */ /* 0x000fe20007000000 */
[----:B------:R3:W-:Y:S01]  /*ed70*/  STL [R1+0x10], R79 ;  /* 0x0000104f01007387 */ /* 0x0007e20000100800 */
[----:B------:R4:W5:Y:S01]  /*ed80*/  I2F R65, R69 ;  /* 0x0000004500417306 */ /* 0x0009620000201400 */
[----:B------:R-:W-:-:S02]  /*ed90*/  IADD3 R67, R197, 0x59, RZ ;  /* 0x00000059c5437810 */ /* 0x000fc40007ffe0ff */
[----:B------:R-:W-:Y:S02]  /*eda0*/  FSEL R85, R85, -INF , !P2 ;  /* 0xff80000055557808 */ /* 0x000fe40005000000 */
[C---:B------:R-:W-:Y:S01]  /*edb0*/  HMMA.16816.F32 R52, R100.reuse, R94, R52 ;  /* 0x0000005e6434723c */ /* 0x040fe20000001834 */
[----:B------:R-:W-:Y:S01]  /*edc0*/  FSEL R250, R71, -INF , !P3 ;  /* 0xff80000047fa7808 */ /* 0x000fe20005800000 */
[----:B-1----:R-:W-:Y:S01]  /*edd0*/  FFMA.FTZ R243, R77, UR4, R61 ;  /* 0x000000044df37c23 */ /* 0x002fe2000801003d */
[----:B------:R-:W-:Y:S01]  /*ede0*/  ISETP.GE.AND P1, PT, R87, R212, PT ;  /* 0x000000d45700720c */ /* 0x000fe20003f26270 */
[----:B------:R-:W-:Y:S01]  /*edf0*/  FFMA.FTZ R219, R77, UR4, R63 ;  /* 0x000000044ddb7c23 */ /* 0x000fe2000801003f */
[----:B------:R-:W-:Y:S01]  /*ee00*/  I2F R61, R67 ;  /* 0x00000043003d7306 */ /* 0x000fe20000201400 */
[----:B------:R-:W-:Y:S02]  /*ee10*/  IADD3 R63, R197, 0x61, RZ ;  /* 0x00000061c53f7810 */ /* 0x000fe40007ffe0ff */
[----:B------:R-:W-:Y:S01]  /*ee20*/  HMMA.16816.F32 R48, R100, R96, R48 ;  /* 0x000000606430723c */ /* 0x000fe20000001830 */
[----:B------:R-:W-:Y:S01]  /*ee30*/  FSEL R243, R243, -INF , !P5 ;  /* 0xff800000f3f37808 */ /* 0x000fe20006800000 */
[----:B------:R-:W-:Y:S01]  /*ee40*/  STL [R1+0x4], R85 ;  /* 0x0000045501007387 */ /* 0x000fe20000100800 */
[----:B------:R-:W-:-:S02]  /*ee50*/  FSEL R219, R219, -INF , !P4 ;  /* 0xff800000dbdb7808 */ /* 0x000fc40006000000 */
[-C--:B------:R-:W-:Y:S02]  /*ee60*/  ISETP.GE.AND P5, PT, R69, R212.reuse, PT ;  /* 0x000000d44500720c */ /* 0x080fe40003fa6270 */
[----:B--2---:R-:W-:Y:S01]  /*ee70*/  IADD3 R83, R197, 0x41, RZ ;  /* 0x00000041c5537810 */ /* 0x004fe20007ffe0ff */
[C---:B------:R-:W-:Y:S01]  /*ee80*/  HMMA.16816.F32 R44, R100.reuse, R98, R44 ;  /* 0x00000062642c723c */ /* 0x040fe2000000182c */
[-C--:B------:R-:W-:Y:S01]  /*ee90*/  ISETP.GE.AND P4, PT, R69, R179.reuse, PT ;  /* 0x000000b34500720c */ /* 0x080fe20003f86270 */
[----:B----4-:R-:W-:Y:S01]  /*eea0*/  IMAD.U32 R69, RZ, RZ, UR7 ;  /* 0x00000007ff457e24 */ /* 0x010fe2000f8e00ff */
[----:B------:R-:W1:Y:S01]  /*eeb0*/  I2F R75, R83 ;  /* 0x00000053004b7306 */ /* 0x000e620000201400 */
[----:B---3--:R-:W-:Y:S02]  /*eec0*/  IADD3 R79, R197, 0x49, RZ ;  /* 0x00000049c54f7810 */ /* 0x008fe40007ffe0ff */
[C---:B------:R-:W-:Y:S02]  /*eed0*/  ISETP.GE.AND P2, PT, R83.reuse, R212, PT ;  /* 0x000000d45300720c */ /* 0x040fe40003f46270 */
[----:B------:R-:W-:Y:S01]  /*eee0*/  HMMA.16816.F32 R36, R100, R186, R36 ;  /* 0x000000ba6424723c */ /* 0x000fe20000001824 */
[----:B------:R-:W-:-:S02]  /*eef0*/  ISETP.GE.AND P3, PT, R83, R179, PT ;  /* 0x000000b35300720c */ /* 0x000fc40003f66270 */
[----:B------:R-:W2:Y:S01]  /*ef00*/  I2F R15, R79 ;  /* 0x0000004f000f7306 */ /* 0x000ea20000201400 */
[----:B------:R-:W-:Y:S02]  /*ef10*/  FSEL R249, R249, -INF , !P1 ;  /* 0xff800000f9f97808 */ /* 0x000fe40004800000 */
[-C--:B------:R-:W-:Y:S02]  /*ef20*/  ISETP.GE.AND P1, PT, R79, R212.reuse, PT ;  /* 0x000000d44f00720c */ /* 0x080fe40003f26270 */
[----:B-----5:R-:W-:Y:S01]  /*ef30*/  FFMA.FTZ R206, R65, UR4, R49 ;  /* 0x0000000441ce7c23 */ /* 0x020fe20008010031 */
[-C--:B------:R-:W-:Y:S01]  /*ef40*/  ISETP.GE.AND P6, PT, R79, R179.reuse, PT ;  /* 0x000000b34f00720c */ /* 0x080fe20003fc6270 */
[----:B------:R-:W-:Y:S02]  /*ef50*/  FFMA.FTZ R203, R65, UR4, R51 ;  /* 0x0000000441cb7c23 */ /* 0x000fe40008010033 */
[C---:B-1----:R-:W-:Y:S01]  /*ef60*/  FFMA.FTZ R216, R75.reuse, UR4, R57 ;  /* 0x000000044bd87c23 */ /* 0x042fe20008010039 */
[----:B------:R-:W-:Y:S01]  /*ef70*/  FSEL R206, R206, -INF , !P5 ;  /* 0xff800000cece7808 */ /* 0x000fe20006800000 */
[----:B------:R-:W1:Y:S01]  /*ef80*/  I2F R57, R63 ;  /* 0x0000003f00397306 */ /* 0x000e620000201400 */
[----:B------:R-:W-:Y:S01]  /*ef90*/  FFMA.FTZ R59, R75, UR4, R59 ;  /* 0x000000044b3b7c23 */ /* 0x000fe2000801003b */
[-C--:B------:R-:W-:Y:S01]  /*efa0*/  ISETP.GE.AND P5, PT, R63, R179.reuse, PT ;  /* 0x000000b33f00720c */ /* 0x080fe20003fa6270 */
[----:B------:R-:W-:Y:S01]  /*efb0*/  FFMA.FTZ R45, R61, UR4, R45 ;  /* 0x000000043d2d7c23 */ /* 0x000fe2000801002d */
[----:B------:R-:W-:Y:S01]  /*efc0*/  FSEL R216, R216, -INF , !P2 ;  /* 0xff800000d8d87808 */ /* 0x000fe20005000000 */
[----:B--2---:R-:W-:Y:S01]  /*efd0*/  FFMA.FTZ R215, R15, UR4, R53 ;  /* 0x000000040fd77c23 */ /* 0x004fe20008010035 */
[-C--:B------:R-:W-:Y:S01]  /*efe0*/  ISETP.GE.AND P2, PT, R197, R212.reuse, PT ;  /* 0x000000d4c500720c */ /* 0x080fe20003f46270 */
[----:B------:R-:W-:Y:S01]  /*eff0*/  FFMA.FTZ R209, R15, UR4, R55 ;  /* 0x000000040fd17c23 */ /* 0x000fe20008010037 */
[----:B------:R-:W-:Y:S01]  /*f000*/  IADD3 R197, R197, 0x69, RZ ;  /* 0x00000069c5c57810 */ /* 0x000fe20007ffe0ff */
[----:B------:R-:W-:Y:S01]  /*f010*/  IMAD.U32 R55, RZ, RZ, UR7 ;  /* 0x00000007ff377e24 */ /* 0x000fe2000f8e00ff */
[--C-:B------:R-:W-:Y:S01]  /*f020*/  LOP3.LUT R15, R69, 0x20, R238.reuse, 0xfe, !PT ;  /* 0x00000020450f7812 */ /* 0x100fe200078efeee */
[----:B------:R-:W-:Y:S01]  /*f030*/  FFMA.FTZ R202, R61, UR4, R47 ;  /* 0x000000043dca7c23 */ /* 0x000fe2000801002f */
[----:B------:R-:W2:Y:S01]  /*f040*/  I2F R53, R197 ;  /* 0x000000c500357306 */ /* 0x000ea20000201400 */
[----:B------:R-:W-:Y:S01]  /*f050*/  FSEL R211, R59, -INF , !P3 ;  /* 0xff8000003bd37808 */ /* 0x000fe20005800000 */
[----:B------:R-:W-:Y:S01]  /*f060*/  IMAD.U32 R59, RZ, RZ, UR7 ;  /* 0x00000007ff3b7e24 */ /* 0x000fe2000f8e00ff */
[--C-:B------:R-:W-:Y:S01]  /*f070*/  LOP3.LUT R55, R55, 0x28, R238.reuse, 0xfe, !PT ;  /* 0x0000002837377812 */ /* 0x100fe200078efeee */
[----:B-1----:R-:W-:Y:S01]  /*f080*/  FFMA.FTZ R199, R57, UR4, R41 ;  /* 0x0000000439c77c23 */ /* 0x002fe20008010029 */
[----:B------:R-:W-:Y:S01]  /*f090*/  ISETP.GE.AND P3, PT, R67, R212, PT ;  /* 0x000000d44300720c */ /* 0x000fe20003f66270 */
[----:B------:R-:W-:Y:S01]  /*f0a0*/  IMAD.U32 R61, RZ, RZ, UR7 ;  /* 0x00000007ff3d7e24 */ /* 0x000fe2000f8e00ff */
[----:B------:R-:W-:Y:S01]  /*f0b0*/  LOP3.LUT R59, R59, 0x30, R238, 0xfe, !PT ;  /* 0x000000303b3b7812 */ /* 0x000fe200078efeee */
[----:B------:R-:W1:Y:S01]  /*f0c0*/  I2F R49, R15 ;  /* 0x0000000f00317306 */ /* 0x000e620000201400 */
[----:B------:R-:W-:Y:S01]  /*f0d0*/  FSEL R215, R215, -INF , !P1 ;  /* 0xff800000d7d77808 */ /* 0x000fe20004800000 */
[----:B------:R-:W-:Y:S01]  /*f0e0*/  FFMA.FTZ R43, R57, UR4, R43 ;  /* 0x00000004392b7c23 */ /* 0x000fe2000801002b */
[----:B------:R-:W-:Y:S01]  /*f0f0*/  FSEL R209, R209, -INF , !P6 ;  /* 0xff800000d1d17808 */ /* 0x000fe20007000000 */
[----:B------:R-:W-:Y:S01]  /*f100*/  IMAD.U32 R57, RZ, RZ, UR7 ;  /* 0x00000007ff397e24 */ /* 0x000fe2000f8e00ff */
[----:B------:R-:W-:-:S02]  /*f110*/  ISETP.GE.AND P1, PT, R67, R179, PT ;  /* 0x000000b34300720c */ /* 0x000fc40003f26270 */
[-C--:B------:R-:W-:Y:S01]  /*f120*/  ISETP.GE.AND P6, PT, R63, R212.reuse, PT ;  /* 0x000000d43f00720c */ /* 0x080fe20003fc6270 */
[----:B------:R-:W3:Y:S01]  /*f130*/  I2F R51, R55 ;  /* 0x0000003700337306 */ /* 0x000ee20000201400 */
[----:B------:R-:W-:Y:S01]  /*f140*/  FSEL R205, R45, -INF , !P3 ;  /* 0xff8000002dcd7808 */ /* 0x000fe20005800000 */
[----:B--2---:R-:W-:Y:S01]  /*f150*/  FFMA.FTZ R37, R53, UR4, R37 ;  /* 0x0000000435257c23 */ /* 0x004fe20008010025 */
[----:B------:R-:W-:Y:S01]  /*f160*/  FSEL R203, R203, -INF , !P4 ;  /* 0xff800000cbcb7808 */ /* 0x000fe20006000000 */
[----:B------:R-:W-:Y:S01]  /*f170*/  FFMA.FTZ R194, R53, UR4, R39 ;  /* 0x0000000435c27c23 */ /* 0x000fe20008010027 */
[CC--:B------:R-:W-:Y:S01]  /*f180*/  ISETP.GE.AND P4, PT, R197.reuse, R212.reuse, PT ;  /* 0x000000d4c500720c */ /* 0x0c0fe20003f86270 */
[----:B------:R-:W-:Y:S01]  /*f190*/  IMAD.U32 R63, RZ, RZ, UR7 ;  /* 0x00000007ff3f7e24 */ /* 0x000fe2000f8e00ff */
[-C--:B------:R-:W-:Y:S01]  /*f1a0*/  ISETP.GE.AND P3, PT, R197, R179.reuse, PT ;  /* 0x000000b3c500720c */ /* 0x080fe20003f66270 */
[----:B------:R-:W2:Y:S01]  /*f1b0*/  I2F R45, R59 ;  /* 0x0000003b002d7306 */ /* 0x000ea20000201400 */
[----:B------:R-:W-:Y:S01]  /*f1c0*/  FSEL R202, R202, -INF , !P1 ;  /* 0xff800000caca7808 */ /* 0x000fe20004800000 */
[----:B-1----:R-:W-:Y:S01]  /*f1d0*/  FFMA.FTZ R74, R49, UR4, R74 ;  /* 0x00000004314a7c23 */ /* 0x002fe2000801004a */
[----:B------:R-:W-:Y:S01]  /*f1e0*/  FSEL R199, R199, -INF , !P6 ;  /* 0xff800000c7c77808 */ /* 0x000fe20007000000 */
[----:B------:R-:W-:Y:S01]  /*f1f0*/  IMAD.U32 R39, RZ, RZ, UR7 ;  /* 0x00000007ff277e24 */ /* 0x000fe2000f8e00ff */
[----:B------:R-:W-:Y:S01]  /*f200*/  ISETP.GE.AND P1, PT, R15, R212, PT ;  /* 0x000000d40f00720c */ /* 0x000fe20003f26270 */
[----:B------:R-:W-:Y:S01]  /*f210*/  FFMA.FTZ R69, R49, UR4, R72 ;  /* 0x0000000431457c23 */ /* 0x000fe20008010048 */
[----:B------:R-:W-:Y:S01]  /*f220*/  ISETP.GE.AND P6, PT, R15, R179, PT ;  /* 0x000000b30f00720c */ /* 0x000fe20003fc6270 */
[----:B------:R-:W-:Y:S01]  /*f230*/  FFMA.FTZ R15, R196, UR4, R88 ;  /* 0x00000004c40f7c23 */ /* 0x000fe20008010058 */
[----:B------:R-:W-:Y:S01]  /*f240*/  FSEL R197, R37, -INF , !P4 ;  /* 0xff80000025c57808 */ /* 0x000fe20006000000 */
[C---:B---3--:R-:W-:Y:S01]  /*f250*/  FFMA.FTZ R70, R51.reuse, UR4, R70 ;  /* 0x0000000433467c23 */ /* 0x048fe20008010046 */
[----:B------:R-:W-:Y:S01]  /*f260*/  FSEL R194, R194, -INF , !P3 ;  /* 0xff800000c2c27808 */ /* 0x000fe20005800000 */
[----:B------:R-:W-:Y:S01]  /*f270*/  FFMA.FTZ R68, R51, UR4, R68 ;  /* 0x0000000433447c23 */ /* 0x000fe20008010044 */
[----:B------:R-:W-:-:S02]  /*f280*/  LOP3.LUT R47, R63, 0x38, R238, 0xfe, !PT ;  /* 0x000000383f2f7812 */ /* 0x000fc400078efeee */
[----:B------:R-:W-:Y:S01]  /*f290*/  LOP3.LUT R53, R61, 0x48, R238, 0xfe, !PT ;  /* 0x000000483d357812 */ /* 0x000fe200078efeee */
[----:B--2---:R-:W-:Y:S01]  /*f2a0*/  FFMA.FTZ R64, R45, UR4, R64 ;  /* 0x000000042d407c23 */ /* 0x004fe20008010040 */
[CC--:B------:R-:W-:Y:S01]  /*f2b0*/  ISETP.GE.AND P4, PT, R59.reuse, R212.reuse, PT ;  /* 0x000000d43b00720c */ /* 0x0c0fe20003f86270 */
[----:B------:R-:W1:Y:S01]  /*f2c0*/  I2F R41, R47 ;  /* 0x0000002f00297306 */ /* 0x000e620000201400 */
[-C--:B------:R-:W-:Y:S01]  /*f2d0*/  ISETP.GE.AND P3, PT, R59, R179.reuse, PT ;  /* 0x000000b33b00720c */ /* 0x080fe20003f66270 */
[----:B------:R-:W-:Y:S01]  /*f2e0*/  FFMA.FTZ R66, R45, UR4, R66 ;  /* 0x000000042d427c23 */ /* 0x000fe20008010042 */
[----:B------:R-:W-:Y:S02]  /*f2f0*/  FSEL R59, R74, -INF , !P6 ;  /* 0xff8000004a3b7808 */ /* 0x000fe40007000000 */
[----:B------:R-:W-:Y:S02]  /*f300*/  FSEL R15, R15, -INF , !P2 ;  /* 0xff8000000f0f7808 */ /* 0x000fe40005000000 */
[----:B------:R-:W-:Y:S01]  /*f310*/  FSEL R195, R43, -INF , !P5 ;  /* 0xff8000002bc37808 */ /* 0x000fe20006800000 */
[----:B------:R-:W2:Y:S01]  /*f320*/  I2F R37, R53 ;  /* 0x0000003500257306 */ /* 0x000ea20000201400 */
[C---:B------:R-:W-:Y:S01]  /*f330*/  ISETP.GE.AND P2, PT, R55.reuse, R179, PT ;  /* 0x000000b33700720c */ /* 0x040fe20003f46270 */
[----:B------:R3:W-:Y:S01]  /*f340*/  STL [R1+0x1c], R59 ;  /* 0x00001c3b01007387 */ /* 0x0007e20000100800 */
[----:B------:R-:W-:Y:S01]  /*f350*/  ISETP.GE.AND P5, PT, R55, R212, PT ;  /* 0x000000d43700720c */ /* 0x000fe20003fa6270 */
[----:B------:R-:W-:Y:S01]  /*f360*/  IMAD.U32 R55, RZ, RZ, UR7 ;  /* 0x00000007ff377e24 */ /* 0x000fe2000f8e00ff */
[----:B------:R-:W-:-:S02]  /*f370*/  LOP3.LUT R57, R57, 0x40, R238, 0xfe, !PT ;  /* 0x0000004039397812 */ /* 0x000fc400078efeee */
[----:B------:R-:W-:Y:S01]  /*f380*/  LOP3.LUT R49, R39, 0x50, R238, 0xfe, !PT ;  /* 0x0000005027317812 */ /* 0x000fe200078efeee */
[----:B-1----:R-:W-:Y:S01]  /*f390*/  FFMA.FTZ R60, R41, UR4, R60 ;  /* 0x00000004293c7c23 */ /* 0x002fe2000801003c */
[----:B------:R-:W1:Y:S01]  /*f3a0*/  I2F R43, R57 ;  /* 0x00000039002b7306 */ /* 0x000e620000201400 */
[----:B------:R-:W-:Y:S01]  /*f3b0*/  LOP3.LUT R51, R55, 0x58, R238, 0xfe, !PT ;  /* 0x0000005837337812 */ /* 0x000fe200078efeee */
[----:B------:R-:W-:Y:S01]  /*f3c0*/  FFMA.FTZ R62, R41, UR4, R62 ;  /* 0x00000004293e7c23 */ /* 0x000fe2000801003e */
[----:B------:R-:W-:Y:S02]  /*f3d0*/  FSEL R69, R69, -INF , !P1 ;  /* 0xff80000045457808 */ /* 0x000fe40004800000 */
[CC--:B------:R-:W-:Y:S02]  /*f3e0*/  ISETP.GE.AND P1, PT, R47.reuse, R212.reuse, PT ;  /* 0x000000d42f00720c */ /* 0x0c0fe40003f26270 */
[-C--:B------:R-:W-:Y:S01]  /*f3f0*/  ISETP.GE.AND P6, PT, R47, R179.reuse, PT ;  /* 0x000000b32f00720c */ /* 0x080fe20003fc6270 */
[----:B------:R-:W4:Y:S01]  /*f400*/  I2F R39, R49 ;  /* 0x0000003100277306 */ /* 0x000f220000201400 */
[----:B------:R-:W-:Y:S01]  /*f410*/  FSEL R72, R68, -INF , !P5 ;  /* 0xff80000044487808 */ /* 0x000fe20006800000 */
[----:B--2---:R-:W-:Y:S01]  /*f420*/  FFMA.FTZ R217, R37, UR4, R54 ;  /* 0x0000000425d97c23 */ /* 0x004fe20008010036 */
[-C--:B------:R-:W-:Y:S01]  /*f430*/  ISETP.GE.AND P5, PT, R57, R212.reuse, PT ;  /* 0x000000d43900720c */ /* 0x080fe20003fa6270 */
[----:B------:R-:W-:Y:S01]  /*f440*/  IMAD.U32 R54, RZ, RZ, UR7 ;  /* 0x00000007ff367e24 */ /* 0x000fe2000f8e00ff */
[----:B------:R-:W-:Y:S01]  /*f450*/  LOP3.LUT R55, R55, 0x60, R238, 0xfe, !PT ;  /* 0x0000006037377812 */ /* 0x000fe200078efeee */
[----:B------:R-:W-:Y:S01]  /*f460*/  FFMA.FTZ R52, R37, UR4, R52 ;  /* 0x0000000425347c23 */ /* 0x000fe20008010034 */
[----:B------:R-:W-:Y:S01]  /*f470*/  FSEL R252, R62, -INF , !P6 ;  /* 0xff8000003efc7808 */ /* 0x000fe20007000000 */
[----:B------:R-:W2:Y:S01]  /*f480*/  I2F R47, R51 ;  /* 0x00000033002f7306 */ /* 0x000ea20000201400 */
[C---:B-1----:R-:W-:Y:S01]  /*f490*/  FFMA.FTZ R56, R43.reuse, UR4, R56 ;  /* 0x000000042b387c23 */ /* 0x042fe20008010038 */
[----:B---3--:R-:W-:Y:S01]  /*f4a0*/  FSEL R59, R70, -INF , !P2 ;  /* 0xff800000463b7808 */ /* 0x008fe20005000000 */
[----:B------:R-:W-:Y:S01]  /*f4b0*/  FFMA.FTZ R58, R43, UR4, R58 ;  /* 0x000000042b3a7c23 */ /* 0x000fe2000801003a */
[-C--:B------:R-:W-:Y:S01]  /*f4c0*/  ISETP.GE.AND P2, PT, R57, R179.reuse, PT ;  /* 0x000000b33900720c */ /* 0x080fe20003f46270 */
[----:B------:R-:W-:Y:S01]  /*f4d0*/  IMAD.U32 R57, RZ, RZ, UR7 ;  /* 0x00000007ff397e24 */ /* 0x000fe2000f8e00ff */
[----:B------:R-:W-:Y:S01]  /*f4e0*/  ISETP.GE.AND P6, PT, R49, R179, PT ;  /* 0x000000b33100720c */ /* 0x000fe20003fc6270 */
[----:B------:R1:W-:Y:S01]  /*f4f0*/  STL [R1+0x14], R59 ;  /* 0x0000143b01007387 */ /* 0x0003e20000100800 */
[----:B------:R-:W3:Y:S01]  /*f500*/  I2F R45, R55 ;  /* 0x00000037002d7306 */ /* 0x000ee20000201400 */
[C---:B----4-:R-:W-:Y:S01]  /*f510*/  FFMA.FTZ R214, R39.reuse, UR4, R48 ;  /* 0x0000000427d67c23 */ /* 0x050fe20008010030 */
[----:B------:R-:W-:Y:S01]  /*f520*/  LOP3.LUT R48, R54, 0x80, R238, 0xfe, !PT ;  /* 0x0000008036307812 */ /* 0x000fe200078efeee */
[----:B------:R-:W-:Y:S01]  /*f530*/  FFMA.FTZ R208, R39, UR4, R50 ;  /* 0x0000000427d07c23 */ /* 0x000fe20008010032 */
[----:B------:R-:W-:Y:S01]  /*f540*/  FSEL R244, R56, -INF , !P5 ;  /* 0xff80000038f47808 */ /* 0x000fe20006800000 */
[----:B------:R-:W-:Y:S01]  /*f550*/  IMAD.U32 R50, RZ, RZ, UR7 ;  /* 0x00000007ff327e24 */ /* 0x000fe2000f8e00ff */
[----:B------:R-:W-:-:S02]  /*f560*/  ISETP.GE.AND P5, PT, R51, R212, PT ;  /* 0x000000d43300720c */ /* 0x000fc40003fa6270 */
[----:B------:R-:W4:Y:S01]  /*f570*/  I2F R39, R48 ;  /* 0x0000003000277306 */ /* 0x000f220000201400 */
[C---:B--2---:R-:W-:Y:S01]  /*f580*/  FFMA.FTZ R44, R47.reuse, UR4, R44 ;  /* 0x000000042f2c7c23 */ /* 0x044fe2000801002c */
[----:B------:R-:W-:Y:S01]  /*f590*/  FSEL R218, R58, -INF , !P2 ;  /* 0xff8000003ada7808 */ /* 0x000fe20005000000 */
[----:B------:R-:W-:Y:S01]  /*f5a0*/  FFMA.FTZ R207, R47, UR4, R46 ;  /* 0x000000042fcf7c23 */ /* 0x000fe2000801002e */
[--C-:B------:R-:W-:Y:S01]  /*f5b0*/  LOP3.LUT R46, R50, 0x88, R238.reuse, 0xfe, !PT ;  /* 0x00000088322e7812 */ /* 0x100fe200078efeee */
[----:B------:R-:W-:Y:S01]  /*f5c0*/  IMAD.U32 R47, RZ, RZ, UR7 ;  /* 0x00000007ff2f7e24 */ /* 0x000fe2000f8e00ff */
[----:B------:R-:W-:Y:S02]  /*f5d0*/  ISETP.GE.AND P2, PT, R51, R179, PT ;  /* 0x000000b33300720c */ /* 0x000fe40003f46270 */
[----:B------:R-:W-:Y:S01]  /*f5e0*/  LOP3.LUT R51, R57, 0x78, R238, 0xfe, !PT ;  /* 0x0000007839337812 */ /* 0x000fe200078efeee */
[C---:B---3--:R-:W-:Y:S01]  /*f5f0*/  FFMA.FTZ R40, R45.reuse, UR4, R40 ;  /* 0x000000042d287c23 */ /* 0x048fe20008010028 */
[----:B------:R-:W-:Y:S01]  /*f600*/  FSEL R210, R44, -INF , !P5 ;  /* 0xff8000002cd27808 */ /* 0x000fe20006800000 */
[----:B------:R-:W-:Y:S01]  /*f610*/  FFMA.FTZ R200, R45, UR4, R42 ;  /* 0x000000042dc87c23 */ /* 0x000fe2000801002a */
[----:B------:R-:W-:Y:S01]  /*f620*/  I2F R44, R46 ;  /* 0x0000002e002c7306 */ /* 0x000fe20000201400 */
[----:B------:R-:W-:Y:S01]  /*f630*/  LOP3.LUT R42, R47, 0x90, R238, 0xfe, !PT ;  /* 0x000000902f2a7812 */ /* 0x000fe200078efeee */
[----:B------:R-:W-:Y:S01]  /*f640*/  IMAD.U32 R45, RZ, RZ, UR7 ;  /* 0x00000007ff2d7e24 */ /* 0x000fe2000f8e00ff */
[----:B------:R-:W-:Y:S01]  /*f650*/  FSEL R207, R207, -INF , !P2 ;  /* 0xff800000cfcf7808 */ /* 0x000fe20005000000 */
[C---:B----4-:R-:W-:Y:S01]  /*f660*/  FFMA.FTZ R24, R39.reuse, UR4, R24 ;  /* 0x0000000427187c23 */ /* 0x050fe20008010018 */
[----:B-1----:R-:W-:Y:S01]  /*f670*/  FSEL R59, R64, -INF , !P4 ;  /* 0xff800000403b7808 */ /* 0x002fe20006000000 */
[----:B------:R-:W-:Y:S01]  /*f680*/  FFMA.FTZ R26, R39, UR4, R26 ;  /* 0x00000004271a7c23 */ /* 0x000fe2000801001a */
[----:B------:R-:W-:Y:S01]  /*f690*/  BAR.SYNC.DEFER_BLOCKING 0x0 ;  /* 0x0000000000007b1d */ /* 0x000fe20000010000 */
[----:B------:R-:W-:-:S02]  /*f6a0*/  ISETP.GE.AND P4, PT, R53, R212, PT ;  /* 0x000000d43500720c */ /* 0x000fc40003f86270 */
[----:B------:R-:W-:Y:S02]  /*f6b0*/  FSEL R208, R208, -INF , !P6 ;  /* 0xff800000d0d07808 */ /* 0x000fe40007000000 */
[----:B------:R-:W-:Y:S01]  /*f6c0*/  FSEL R242, R52, -INF , !P4 ;  /* 0xff80000034f27808 */ /* 0x000fe20006000000 */
[----:B------:R1:W-:Y:S01]  /*f6d0*/  STL [R1+0xc], R59 ;  /* 0x00000c3b01007387 */ /* 0x0003e20000100800 */
[-C--:B------:R-:W-:Y:S01]  /*f6e0*/  ISETP.GE.AND P4, PT, R55, R212.reuse, PT ;  /* 0x000000d43700720c */ /* 0x080fe20003f86270 */
[----:B------:R-:W2:Y:S03]  /*f6f0*/  I2F R37, R51 ;  /* 0x0000003300257306 */ /* 0x000ea60000201400 */
[----:B------:R-:W-:Y:S02]  /*f700*/  FSEL R204, R40, -INF , !P4 ;  /* 0xff80000028cc7808 */ /* 0x000fe40006000000 */
[----:B------:R-:W-:-:S03]  /*f710*/  ISETP.GE.AND P4, PT, R51, R212, PT ;  /* 0x000000d43300720c */ /* 0x000fc60003f86270 */
[----:B------:R3:W-:Y:S01]  /*f720*/  I2F R40, R42 ;  /* 0x0000002a00287306 */ /* 0x0007e20000201400 */
[C---:B--2---:R-:W-:Y:S02]  /*f730*/  FFMA.FTZ R187, R37.reuse, UR4, R28 ;  /* 0x0000000425bb7c23 */ /* 0x044fe4000801001c */
[----:B------:R-:W-:Y:S02]  /*f740*/  FFMA.FTZ R185, R37, UR4, R30 ;  /* 0x0000000425b97c23 */ /* 0x000fe4000801001e */
[----:B------:R-:W-:Y:S01]  /*f750*/  IMAD.U32 R30, RZ, RZ, UR7 ;  /* 0x00000007ff1e7e24 */ /* 0x000fe2000f8e00ff */
[----:B------:R-:W-:Y:S02]  /*f760*/  FSEL R187, R187, -INF , !P4 ;  /* 0xff800000bbbb7808 */ /* 0x000fe40006000000 */
[----:B-1----:R-:W-:Y:S02]  /*f770*/  FSEL R59, R66, -INF , !P3 ;  /* 0xff800000423b7808 */ /* 0x002fe40005800000 */
[----:B------:R-:W-:-:S02]  /*f780*/  ISETP.GE.AND P3, PT, R53, R179, PT ;  /* 0x000000b33500720c */ /* 0x000fc40003f66270 */
[----:B------:R-:W-:Y:S01]  /*f790*/  LOP3.LUT R53, R57, 0x68, R238, 0xfe, !PT ;  /* 0x0000006839357812 */ /* 0x000fe200078efeee */
[----:B------:R1:W-:Y:S01]  /*f7a0*/  STL [R1], R59 ;  /* 0x0000003b01007387 */ /* 0x0003e20000100800 */
[----:B------:R-:W-:Y:S02]  /*f7b0*/  FSEL R217, R217, -INF , !P3 ;  /* 0xff800000d9d97808 */ /* 0x000fe40005800000 */
[----:B------:R-:W2:Y:S01]  /*f7c0*/  I2F R41, R53 ;  /* 0x0000003500297306 */ /* 0x000ea20000201400 */
[-C--:B------:R-:W-:Y:S02]  /*f7d0*/  ISETP.GE.AND P3, PT, R55, R179.reuse, PT ;  /* 0x000000b33700720c */ /* 0x080fe40003f66270 */
[-C--:B------:R-:W-:Y:S02]  /*f7e0*/  ISETP.GE.AND P6, PT, R53, R179.reuse, PT ;  /* 0x000000b33500720c */ /* 0x080fe40003fc6270 */
[----:B------:R-:W-:Y:S02]  /*f7f0*/  FSEL R200, R200, -INF , !P3 ;  /* 0xff800000c8c87808 */ /* 0x000fe40005800000 */
[----:B------:R-:W-:-:S02]  /*f800*/  ISETP.GE.AND P3, PT, R51, R179, PT ;  /* 0x000000b33300720c */ /* 0x000fc40003f66270 */
[C---:B------:R-:W-:Y:S02]  /*f810*/  ISETP.GE.AND P4, PT, R42.reuse, R212, PT ;  /* 0x000000d42a00720c */ /* 0x040fe40003f86270 */
[----:B------:R-:W-:Y:S02]  /*f820*/  FSEL R185, R185, -INF , !P3 ;  /* 0xff800000b9b97808 */ /* 0x000fe40005800000 */
[----:B------:R-:W-:Y:S01]  /*f830*/  ISETP.GE.AND P3, PT, R42, R179, PT ;  /* 0x000000b32a00720c */ /* 0x000fe20003f66270 */
[----:B---3--:R-:W-:Y:S01]  /*f840*/  IMAD.U32 R42, RZ, RZ, UR7 ;  /* 0x00000007ff2a7e24 */ /* 0x008fe2000f8e00ff */
[----:B------:R-:W-:Y:S01]  /*f850*/  LOP3.LUT R30, R30, 0xb0, R238, 0xfe, !PT ;  /* 0x000000b01e1e7812 */ /* 0x000fe200078efeee */
[C---:B--2---:R-:W-:Y:S02]  /*f860*/  FFMA.FTZ R36, R41.reuse, UR4, R36 ;  /* 0x0000000429247c23 */ /* 0x044fe40008010024 */
[----:B------:R-:W-:Y:S01]  /*f870*/  FFMA.FTZ R198, R41, UR4, R38 ;  /* 0x0000000429c67c23 */ /* 0x000fe20008010026 */
[----:B------:R-:W-:Y:S01]  /*f880*/  LOP3.LUT R38, R45, 0x98, R238, 0xfe, !PT ;  /* 0x000000982d267812 */ /* 0x000fe200078efeee */
[----:B------:R-:W-:Y:S01]  /*f890*/  IMAD.U32 R41, RZ, RZ, UR7 ;  /* 0x00000007ff297e24 */ /* 0x000fe2000f8e00ff */
[----:B------:R-:W2:Y:S01]  /*f8a0*/  I2F R37, R30 ;  /* 0x0000001e00257306 */ /* 0x000ea20000201400 */
[----:B-1----:R-:W-:-:S02]  /*f8b0*/  FSEL R59, R60, -INF , !P1 ;  /* 0xff8000003c3b7808 */ /* 0x002fc40004800000 */
[-C--:B------:R-:W-:Y:S02]  /*f8c0*/  ISETP.GE.AND P1, PT, R49, R212.reuse, PT ;  /* 0x000000d43100720c */ /* 0x080fe40003f26270 */
[----:B------:R-:W-:Y:S01]  /*f8d0*/  LOP3.LUT R49, R57, 0x70, R238, 0xfe, !PT ;  /* 0x0000007039317812 */ /* 0x000fe200078efeee */
[----:B------:R1:W-:Y:S01]  /*f8e0*/  STL [R1+0x8], R59 ;  /* 0x0000083b01007387 */ /* 0x0003e20000100800 */
[----:B------:R-:W-:Y:S02]  /*f8f0*/  FSEL R214, R214, -INF , !P1 ;  /* 0xff800000d6d67808 */ /* 0x000fe40004800000 */
[----:B------:R-:W3:Y:S01]  /*f900*/  I2F R43, R49 ;  /* 0x00000031002b7306 */ /* 0x000ee20000201400 */
[-C--:B------:R-:W-:Y:S02]  /*f910*/  ISETP.GE.AND P1, PT, R53, R212.reuse, PT ;  /* 0x000000d43500720c */ /* 0x080fe40003f26270 */
[----:B------:R-:W-:Y:S02]  /*f920*/  ISETP.GE.AND P5, PT, R49, R212, PT ;  /* 0x000000d43100720c */ /* 0x000fe40003fa6270 */
[----:B------:R-:W-:-:S02]  /*f930*/  FSEL R201, R36, -INF , !P1 ;  /* 0xff80000024c97808 */ /* 0x000fc40004800000 */
[-C--:B------:R-:W-:Y:S01]  /*f940*/  ISETP.GE.AND P1, PT, R48, R212.reuse, PT ;  /* 0x000000d43000720c */ /* 0x080fe20003f26270 */
[----:B------:R-:W4:Y:S01]  /*f950*/  I2F R36, R38 ;  /* 0x0000002600247306 */ /* 0x000f220000201400 */
[-C--:B------:R-:W-:Y:S01]  /*f960*/  ISETP.GE.AND P2, PT, R49, R179.reuse, PT ;  /* 0x000000b33100720c */ /* 0x080fe20003f46270 */
[----:B--2---:R-:W-:Y:S01]  /*f970*/  FFMA.FTZ R79, R37, UR4, R180 ;  /* 0x00000004254f7c23 */ /* 0x004fe200080100b4 */
[----:B------:R-:W-:Y:S01]  /*f980*/  FSEL R184, R24, -INF , !P1 ;  /* 0xff80000018b87808 */ /* 0x000fe20004800000 */
[C---:B------:R-:W-:Y:S01]  /*f990*/  FFMA.FTZ R24, R44.reuse, UR4, R20 ;  /* 0x000000042c187c23 */ /* 0x040fe20008010014 */
[----:B------:R-:W-:Y:S01]  /*f9a0*/  LOP3.LUT R41, R41, 0xa0, R238, 0xfe, !PT ;  /* 0x000000a029297812 */ /* 0x000fe200078efeee */
[----:B------:R-:W-:Y:S01]  /*f9b0*/  FFMA.FTZ R44, R44, UR4, R22 ;  /* 0x000000042c2c7c23 */ /* 0x000fe20008010016 */
[----:B------:R-:W-:Y:S01]  /*f9c0*/  FSEL R198, R198, -INF , !P6 ;  /* 0xff800000c6c67808 */ /* 0x000fe20007000000 */
[C---:B---3--:R-:W-:Y:S01]  /*f9d0*/  FFMA.FTZ R32, R43.reuse, UR4, R32 ;  /* 0x000000042b207c23 */ /* 0x048fe20008010020 */
[-C--:B------:R-:W-:Y:S01]  /*f9e0*/  ISETP.GE.AND P6, PT, R48, R179.reuse, PT ;  /* 0x000000b33000720c */ /* 0x080fe20003fc6270 */
[----:B------:R-:W-:Y:S01]  /*f9f0*/  FFMA.FTZ R186, R43, UR4, R34 ;  /* 0x000000042bba7c23 */ /* 0x000fe20008010022 */
[----:B------:R-:W-:Y:S01]  /*fa00*/  LOP3.LUT R42, R42, 0xb8, R238, 0xfe, !PT ;  /* 0x000000b82a2a7812 */ /* 0x000fe200078efeee */
[----:B------:R-:W-:Y:S01]  /*fa10*/  IMAD.U32 R34, RZ, RZ, UR7 ;  /* 0x00000007ff227e24 */ /* 0x000fe2000f8e00ff */
[----:B------:R-:W-:Y:S01]  /*fa20*/  FSEL R196, R32, -INF , !P5 ;  /* 0xff80000020c47808 */ /* 0x000fe20006800000 */
[----:B------:R-:W-:Y:S01]  /*fa30*/  FFMA.FTZ R81, R37, UR4, R182 ;  /* 0x0000000425517c23 */ /* 0x000fe200080100b6 */
[----:B------:R-:W-:Y:S01]  /*fa40*/  ISETP.GE.AND P5, PT, R46, R212, PT ;  /* 0x000000d42e00720c */ /* 0x000fe20003fa6270 */
[----:B------:R2:W3:Y:S01]  /*fa50*/  I2F R32, R41 ;  /* 0x0000002900207306 */ /* 0x0004e20000201400 */
[----:B------:R-:W-:Y:S01]  /*fa60*/  FSEL R186, R186, -INF , !P2 ;  /* 0xff800000baba7808 */ /* 0x000fe20005000000 */
[----:B----4-:R-:W-:Y:S01]  /*fa70*/  FFMA.FTZ R12, R36, UR4, R12 ;  /* 0x00000004240c7c23 */ /* 0x010fe2000801000c */
[----:B------:R-:W-:-:S02]  /*fa80*/  ISETP.GE.AND P2, PT, R46, R179, PT ;  /* 0x000000b32e00720c */ /* 0x000fc40003f46270 */
[----:B------:R-:W-:Y:S01]  /*fa90*/  FSEL R22, R24, -INF , !P5 ;  /* 0xff80000018167808 */ /* 0x000fe20006800000 */
[----:B------:R-:W-:Y:S01]  /*faa0*/  FFMA.FTZ R24, R40, UR4, R16 ;  /* 0x0000000428187c23 */ /* 0x000fe20008010010 */
[----:B------:R-:W-:Y:S02]  /*fab0*/  LOP3.LUT R28, R34, 0xa8, R238, 0xfe, !PT ;  /* 0x000000a8221c7812 */ /* 0x000fe400078efeee */
[----:B------:R-:W-:Y:S02]  /*fac0*/  FSEL R16, R44, -INF , !P2 ;  /* 0xff8000002c107808 */ /* 0x000fe40005000000 */
[CC--:B------:R-:W-:Y:S01]  /*fad0*/  ISETP.GE.AND P5, PT, R41.reuse, R212.reuse, PT ;  /* 0x000000d42900720c */ /* 0x0c0fe20003fa6270 */
[----:B------:R4:W5:Y:S01]  /*fae0*/  I2F R34, R28 ;  /* 0x0000001c00227306 */ /* 0x0009620000201400 */
[-C--:B------:R-:W-:Y:S02]  /*faf0*/  ISETP.GE.AND P2, PT, R41, R179.reuse, PT ;  /* 0x000000b32900720c */ /* 0x080fe40003f46270 */
[----:B------:R-:W-:Y:S01]  /*fb00*/  FSEL R20, R26, -INF , !P6 ;  /* 0xff8000001a147808 */ /* 0x000fe20007000000 */
[----:B--2---:R-:W-:Y:S01]  /*fb10*/  FFMA.FTZ R41, R40, UR4, R18 ;  /* 0x0000000428297c23 */ /* 0x004fe20008010012 */
[----:B------:R-:W-:Y:S01]  /*fb20*/  FSEL R18, R24, -INF , !P4 ;  /* 0xff80000018127808 */ /* 0x000fe20006000000 */
[----:B------:R-:W-:Y:S01]  /*fb30*/  IMAD.U32 R26, RZ, RZ, UR7 ;  /* 0x00000007ff1a7e24 */ /* 0x000fe2000f8e00ff */
[----:B------:R-:W-:Y:S01]  /*fb40*/  ISETP.GE.AND P4, PT, R28, R212, PT ;  /* 0x000000d41c00720c */ /* 0x000fe20003f86270 */
[C---:B---3--:R-:W-:Y:S01]  /*fb50*/  FFMA.FTZ R8, R32.reuse, UR4, R8 ;  /* 0x0000000420087c23 */ /* 0x048fe20008010008 */
[----:B------:R-:W-:Y:S01]  /*fb60*/  FSEL R24, R41, -INF , !P3 ;  /* 0xff80000029187808 */ /* 0x000fe20005800000 */
[----:B------:R-:W-:Y:S01]  /*fb70*/  FFMA.FTZ R32, R32, UR4, R10 ;  /* 0x0000000420207c23 */ /* 0x000fe2000801000a */
[----:B------:R-:W-:-:S02]  /*fb80*/  ISETP.GE.AND P3, PT, R28, R179, PT ;  /* 0x000000b31c00720c */ /* 0x000fc40003f66270 */
[C---:B------:R-:W-:Y:S02]  /*fb90*/  ISETP.GE.AND P1, PT, R38.reuse, R212, PT ;  /* 0x000000d42600720c */ /* 0x040fe40003f26270 */
[----:B------:R-:W-:Y:S01]  /*fba0*/  ISETP.GE.AND P6, PT, R38, R179, PT ;  /* 0x000000b32600720c */ /* 0x000fe20003fc6270 */
[----:B----4-:R-:W-:Y:S01]  /*fbb0*/  FFMA.FTZ R28, R36, UR4, R14 ;  /* 0x00000004241c7c23 */ /* 0x010fe2000801000e */
[----:B------:R-:W2:Y:S01]  /*fbc0*/  I2F R38, R42 ;  /* 0x0000002a00267306 */ /* 0x000ea20000201400 */
[----:B------:R-:W-:Y:S01]  /*fbd0*/  IMAD.U32 R36, RZ, RZ, UR7 ;  /* 0x00000007ff247e24 */ /* 0x000fe2000f8e00ff */
[----:B------:R-:W-:Y:S01]  /*fbe0*/  LOP3.LUT R40, R26, 0xc0, R238, 0xfe, !PT ;  /* 0x000000c01a287812 */ /* 0x000fe200078efeee */
[----:B-----5:R-:W-:Y:S01]  /*fbf0*/  FFMA.FTZ R4, R34, UR4, R4 ;  /* 0x0000000422047c23 */ /* 0x020fe20008010004 */
[----:B------:R-:W-:Y:S01]  /*fc00*/  LOP3.LUT R14, R26, 0xc8, R238, 0xfe, !PT ;  /* 0x000000c81a0e7812 */ /* 0x000fe200078efeee */
[----:B------:R-:W-:Y:S01]  /*fc10*/  FFMA.FTZ R77, R34, UR4, R6 ;  /* 0x00000004224d7c23 */ /* 0x000fe20008010006 */
[----:B------:R-:W-:Y:S01]  /*fc20*/  LOP3.LUT R10, R36, 0xd0, R238, 0xfe, !PT ;  /* 0x000000d0240a7812 */ /* 0x000fe200078efeee */
[----:B------:R-:W-:Y:S01]  /*fc30*/  IMAD.U32 R6, RZ, RZ, UR7 ;  /* 0x00000007ff067e24 */ /* 0x000fe2000f8e00ff */
[----:B------:R-:W-:Y:S01]  /*fc40*/  FSEL R26, R12, -INF , !P1 ;  /* 0xff8000000c1a7808 */ /* 0x000fe20004800000 */
[----:B------:R3:W4:Y:S01]  /*fc50*/  I2F R39, R40 ;  /* 0x0000002800277306 */ /* 0x0007220000201400 */
[----:B------:R-:W-:-:S02]  /*fc60*/  FSEL R28, R28, -INF , !P6 ;  /* 0xff8000001c1c7808 */ /* 0x000fc40007000000 */
[CC--:B------:R-:W-:Y:S02]  /*fc70*/  ISETP.GE.AND P1, PT, R30.reuse, R212.reuse, PT ;  /* 0x000000d41e00720c */ /* 0x0c0fe40003f26270 */
[----:B------:R-:W-:Y:S02]  /*fc80*/  ISETP.GE.AND P6, PT, R30, R179, PT ;  /* 0x000000b31e00720c */ /* 0x000fe40003fc6270 */
[----:B------:R-:W-:Y:S01]  /*fc90*/  FSEL R30, R8, -INF , !P5 ;  /* 0xff800000081e7808 */ /* 0x000fe20006800000 */
[----:B------:R-:W5:Y:S01]  /*fca0*/  I2F R12, R14 ;  /* 0x0000000e000c7306 */ /* 0x000f620000201400 */
[----:B------:R-:W-:Y:S01]  /*fcb0*/  FSEL R34, R4, -INF , !P4 ;  /* 0xff80000004227808 */ /* 0x000fe20006000000 */
[C---:B--2---:R-:W-:Y:S01]  /*fcc0*/  FFMA.FTZ R83, R38.reuse, UR4, R172 ;  /* 0x0000000426537c23 */ /* 0x044fe200080100ac */
[----:B------:R-:W-:Y:S01]  /*fcd0*/  FSEL R77, R77, -INF , !P3 ;  /* 0xff8000004d4d7808 */ /* 0x000fe20005800000 */
[----:B------:R-:W-:Y:S01]  /*fce0*/  FFMA.FTZ R85, R38, UR4, R174 ;  /* 0x0000000426557c23 */ /* 0x000fe200080100ae */
[----:B------:R-:W-:-:S02]  /*fcf0*/  ISETP.GE.AND P4, PT, R40, R212, PT ;  /* 0x000000d42800720c */ /* 0x000fc40003f86270 */
[-C--:B------:R-:W-:Y:S01]  /*fd00*/  ISETP.GE.AND P3, PT, R40, R179.reuse, PT ;  /* 0x000000b32800720c */ /* 0x080fe20003f66270 */
[----:B------:R-:W2:Y:S01]  /*fd10*/  I2F R8, R10 ;  /* 0x0000000a00087306 */ /* 0x000ea20000201400 */
[--C-:B------:R-:W-:Y:S01]  /*fd20*/  LOP3.LUT R36, R36, 0xd8, R238.reuse, 0xfe, !PT ;  /* 0x000000d824247812 */ /* 0x100fe200078efeee */
[----:B---3--:R-:W-:Y:S01]  /*fd30*/  IMAD.U32 R40, RZ, RZ, UR7 ;  /* 0x00000007ff287e24 */ /* 0x008fe2000f8e00ff */
[----:B------:R-:W-:Y:S01]  /*fd40*/  LOP3.LUT R37, R6, 0xe0, R238, 0xfe, !PT ;  /* 0x000000e006257812 */ /* 0x000fe200078efeee */
[C---:B----4-:R-:W-:Y:S01]  /*fd50*/  FFMA.FTZ R87, R39.reuse, UR4, R168 ;  /* 0x0000000427577c23 */ /* 0x050fe200080100a8 */
[----:B------:R-:W-:Y:S01]  /*fd60*/  FSEL R32, R32, -INF , !P2 ;  /* 0xff80000020207808 */ /* 0x000fe20005000000 */
[----:B------:R-:W-:Y:S01]  /*fd70*/  FFMA.FTZ R88, R39, UR4, R170 ;  /* 0x0000000427587c23 */ /* 0x000fe200080100aa */
[C---:B------:R-:W-:Y:S01]  /*fd80*/  ISETP.GE.AND P5, PT, R42.reuse, R212, PT ;  /* 0x000000d42a00720c */ /* 0x040fe20003fa6270 */
[----:B------:R-:W3:Y:S01]  /*fd90*/  I2F R4, R36 ;  /* 0x0000002400047306 */ /* 0x000ee20000201400 */
[----:B------:R-:W-:Y:S01]  /*fda0*/  ISETP.GE.AND P2, PT, R42, R179, PT ;  /* 0x000000b32a00720c */ /* 0x000fe20003f46270 */
[----:B-----5:R-:W-:Y:S01]  /*fdb0*/  FFMA.FTZ R89, R12, UR4, R128 ;  /* 0x000000040c597c23 */ /* 0x020fe20008010080 */
[----:B------:R-:W-:Y:S01]  /*fdc0*/  LOP3.LUT R38, R40, 0xe8, R238, 0xfe, !PT ;  /* 0x000000e828267812 */ /* 0x000fe200078efeee */
[----:B------:R-:W-:Y:S01]  /*fdd0*/  FFMA.FTZ R91, R12, UR4, R130 ;  /* 0x000000040c5b7c23 */ /* 0x000fe20008010082 */
[----:B------:R-:W-:-:S02]  /*fde0*/  FSEL R79, R79, -INF , !P1 ;  /* 0xff8000004f4f7808 */ /* 0x000fc40004800000 */
[----:B------:R-:W-:Y:S01]  /*fdf0*/  FSEL R81, R81, -INF , !P6 ;  /* 0xff80000051517808 */ /* 0x000fe20007000000 */
[----:B------:R-:W4:Y:S01]  /*fe00*/  I2F R6, R37 ;  /* 0x0000002500067306 */ /* 0x000f220000201400 */
[-C--:B------:R-:W-:Y:S01]  /*fe10*/  ISETP.GE.AND P1, PT, R14, R212.reuse, PT ;  /* 0x000000d40e00720c */ /* 0x080fe20003f26270 */
[----:B--2---:R-:W-:Y:S01]  /*fe20*/  FFMA.FTZ R92, R8, UR4, R124 ;  /* 0x00000004085c7c23 */ /* 0x004fe2000801007c */
[-C--:B------:R-:W-:Y:S01]  /*fe30*/  ISETP.GE.AND P6, PT, R14, R179.reuse, PT ;  /* 0x000000b30e00720c */ /* 0x080fe20003fc6270 */
[----:B------:R-:W-:Y:S01]  /*fe40*/  FFMA.FTZ R93, R8, UR4, R126 ;  /* 0x00000004085d7c23 */ /* 0x000fe2000801007e */
[----:B------:R-:W-:Y:S02]  /*fe50*/  FSEL R83, R83, -INF , !P5 ;  /* 0xff80000053537808 */ /* 0x000fe40006800000 */
[----:B------:R-:W-:Y:S01]  /*fe60*/  FSEL R85, R85, -INF , !P2 ;  /* 0xff80000055557808 */ /* 0x000fe20005000000 */
[----:B------:R-:W2:Y:S01]  /*fe70*/  I2F R14, R38 ;  /* 0x00000026000e7306 */ /* 0x000ea20000201400 */
[----:B------:R-:W-:Y:S01]  /*fe80*/  ISETP.GE.AND P5, PT, R10, R212, PT ;  /* 0x000000d40a00720c */ /* 0x000fe20003fa6270 */
[----:B---3--:R-:W-:Y:S01]  /*fe90*/  FFMA.FTZ R94, R4, UR4, R120 ;  /* 0x00000004045e7c23 */ /* 0x008fe20008010078 */
[----:B------:R-:W-:Y:S01]  /*fea0*/  ISETP.GE.AND P2, PT, R10, R179, PT ;  /* 0x000000b30a00720c */ /* 0x000fe20003f46270 */
[----:B------:R-:W-:Y:S01]  /*feb0*/  FFMA.FTZ R95, R4, UR4, R122 ;  /* 0x00000004045f7c23 */ /* 0x000fe2000801007a */
[----:B------:R-:W-:-:S02]  /*fec0*/  LOP3.LUT R39, R40, 0xf0, R238, 0xfe, !PT ;  /* 0x000000f028277812 */ /* 0x000fc400078efeee */
[----:B------:R-:W-:Y:S01]  /*fed0*/  FSEL R92, R92, -INF , !P5 ;  /* 0xff8000005c5c7808 */ /* 0x000fe20006800000 */
[C---:B----4-:R-:W-:Y:S01]  /*fee0*/  FFMA.FTZ R97, R6.reuse, UR4, R116 ;  /* 0x0000000406617c23 */ /* 0x050fe20008010074 */
[----:B------:R-:W3:Y:S01]  /*fef0*/  I2F R10, R39 ;  /* 0x00000027000a7306 */ /* 0x000ee20000201400 */
[----:B------:R-:W-:Y:S01]  /*ff00*/  FSEL R93, R93, -INF , !P2 ;  /* 0xff8000005d5d7808 */ /* 0x000fe20005000000 */
[----:B------:R-:W-:Y:S01]  /*ff10*/  FFMA.FTZ R96, R6, UR4, R118 ;  /* 0x0000000406607c23 */ /* 0x000fe20008010076 */
[----:B------:R-:W-:Y:S02]  /*ff20*/  FSEL R89, R89, -INF , !P1 ;  /* 0xff80000059597808 */ /* 0x000fe40004800000 */
[----:B------:R-:W-:Y:S02]  /*ff30*/  FSEL R91, R91, -INF , !P6 ;  /* 0xff8000005b5b7808 */ /* 0x000fe40007000000 */
[-C--:B------:R-:W-:Y:S01]  /*ff40*/  ISETP.GE.AND P5, PT, R38, R212.reuse, PT ;  /* 0x000000d42600720c */ /* 0x080fe20003fa6270 */
[----:B--2---:R-:W-:Y:S01]  /*ff50*/  FFMA.FTZ R99, R14, UR4, R112 ;  /* 0x000000040e637c23 */ /* 0x004fe20008010070 */
[-C--:B------:R-:W-:Y:S01]  /*ff60*/  ISETP.GE.AND P2, PT, R38, R179.reuse, PT ;  /* 0x000000b32600720c */ /* 0x080fe20003f46270 */
[----:B------:R-:W-:Y:S01]  /*ff70*/  IMAD.U32 R38, RZ, RZ, UR7 ;  /* 0x00000007ff267e24 */ /* 0x000fe2000f8e00ff */
[C---:B------:R-:W-:Y:S01]  /*ff80*/  ISETP.GE.AND P1, PT, R37.reuse, R212, PT ;  /* 0x000000d42500720c */ /* 0x040fe20003f26270 */
[----:B------:R-:W-:Y:S01]  /*ff90*/  FFMA.FTZ R98, R14, UR4, R114 ;  /* 0x000000040e627c23 */ /* 0x000fe20008010072 */
[----:B------:R-:W-:-:S02]  /*ffa0*/  ISETP.GE.AND P6, PT, R37, R179, PT ;  /* 0x000000b32500720c */ /* 0x000fc40003fc6270 */
[----:B------:R-:W-:Y:S01]  /*ffb0*/  LOP3.LUT R37, R40, 0x8, R238, 0xfe, !PT ;  /* 0x0000000828257812 */ /* 0x000fe200078efeee */
[C---:B---3--:R-:W-:Y:S01]  /*ffc0*/  FFMA.FTZ R102, R10.reuse, UR4, R108 ;  /* 0x000000040a667c23 */ /* 0x048fe2000801006c */
[----:B------:R-:W-:Y:S01]  /*ffd0*/  FSEL R87, R87, -INF , !P4 ;  /* 0xff80000057577808 */ /* 0x000fe20006000000 */
[----:B------:R-:W-:Y:S01]  /*ffe0*/  FFMA.FTZ R100, R10, UR4, R110 ;  /* 0x000000040a647c23 */ /* 0x000fe2000801006e */
[----:B------:R-:W-:Y:S01]  /*fff0*/  FSEL R88, R88, -INF , !P3 ;  /* 0xff80000058587808 */ /* 0x000fe20005800000 */
[----:B------:R-:W2:Y:S01]  /*10000*/  I2F R8, R37 ;  /* 0x0000002500087306 */ /* 0x000ea20000201400 */
[C---:B------:R-:W-:Y:S02]  /*10010*/  ISETP.GE.AND P4, PT, R36.reuse, R212, PT ;  /* 0x000000d42400720c */ /* 0x040fe40003f86270 */
[----:B------:R-:W-:Y:S02]  /*10020*/  ISETP.GE.AND P3, PT, R36, R179, PT ;  /* 0x000000b32400720c */ /* 0x000fe40003f66270 */
[----:B------:R-:W-:-:S02]  /*10030*/  LOP3.LUT R38, R38, 0x18, R238, 0xfe, !PT ;  /* 0x0000001826267812 */ /* 0x000fc400078efeee */
[C-C-:B------:R-:W-:Y:S02]  /*10040*/  LOP3.LUT R36, R40.reuse, 0xf8, R238.reuse, 0xfe, !PT ;  /* 0x000000f828247812 */ /* 0x140fe400078efeee */
[----:B------:R-:W-:Y:S01]  /*10050*/  LOP3.LUT R40, R40, 0x10, R238, 0xfe, !PT ;  /* 0x0000001028287812 */ /* 0x000fe200078efeee */
[----:B------:R-:W3:Y:S01]  /*10060*/  I2F R6, R38 ;  /* 0x0000002600067306 */ /* 0x000ee20000201400 */
[----:B------:R-:W-:Y:S02]  /*10070*/  FSEL R94, R94, -INF , !P4 ;  /* 0xff8000005e5e7808 */ /* 0x000fe40006000000 */
[----:B------:R-:W-:Y:S02]  /*10080*/  FSEL R95, R95, -INF , !P3 ;  /* 0xff8000005f5f7808 */ /* 0x000fe40005800000 */
[----:B------:R-:W-:Y:S01]  /*10090*/  FSEL R97, R97, -INF , !P1 ;  /* 0xff80000061617808 */ /* 0x000fe20004800000 */
[----:B--2---:R-:W-:Y:S01]  /*100a0*/  FFMA.FTZ R8, R8, UR4, R84 ;  /* 0x0000000408087c23 */ /* 0x004fe20008010054 */
[----:B------:R-:W-:Y:S01]  /*100b0*/  FSEL R96, R96, -INF , !P6 ;  /* 0xff80000060607808 */ /* 0x000fe20007000000 */
[----:B------:R2:W4:Y:S01]  /*100c0*/  I2F R4, R40 ;  /* 0x0000002800047306 */ /* 0x0005220000201400 */
[----:B------:R-:W-:-:S02]  /*100d0*/  ISETP.GE.AND P4, PT, R39, R212, PT ;  /* 0x000000d42700720c */ /* 0x000fc40003f86270 */
[----:B------:R-:W-:Y:S01]  /*100e0*/  ISETP.GE.AND P3, PT, R39, R179, PT ;  /* 0x000000b32700720c */ /* 0x000fe20003f66270 */
[----:B------:R-:W-:Y:S01]  /*100f0*/  IMAD.U32 R39, RZ, RZ, UR7 ;  /* 0x00000007ff277e24 */ /* 0x000fe2000f8e00ff */
[-C--:B------:R-:W-:Y:S01]  /*10100*/  ISETP.GE.AND P1, PT, R37, R212.reuse, PT ;  /* 0x000000d42500720c */ /* 0x080fe20003f26270 */
[----:B------:R-:W-:Y:S01]  /*10110*/  IMAD.U32 R37, RZ, RZ, UR7 ;  /* 0x00000007ff257e24 */ /* 0x000fe2000f8e00ff */
[-C--:B------:R-:W-:Y:S01]  /*10120*/  ISETP.GE.AND P6, PT, R40, R212.reuse, PT ;  /* 0x000000d42800720c */ /* 0x080fe20003fc6270 */
[----:B------:R-:W5:Y:S01]  /*10130*/  I2F R12, R36 ;  /* 0x00000024000c7306 */ /* 0x000f620000201400 */
[----:B------:R-:W-:Y:S01]  /*10140*/  FSEL R99, R99, -INF , !P5 ;  /* 0xff80000063637808 */ /* 0x000fe20006800000 */
[----:B---3--:R-:W-:Y:S01]  /*10150*/  FFMA.FTZ R44, R6, UR4, R76 ;  /* 0x00000004062c7c23 */ /* 0x008fe2000801004c */
[----:B------:R-:W-:Y:S02]  /*10160*/  ISETP.GE.AND P5, PT, R38, R212, PT ;  /* 0x000000d42600720c */ /* 0x000fe40003fa6270 */
[----:B------:R-:W-:-:S02]  /*10170*/  LOP3.LUT R37, R37, 0x10, R238, 0xfe, !PT ;  /* 0x0000001025257812 */ /* 0x000fc400078efeee */
[----:B------:R-:W-:Y:S01]  /*10180*/  LOP3.LUT R38, R39, 0x18, R238, 0xfe, !PT ;  /* 0x0000001827267812 */ /* 0x000fe200078efeee */
[----:B--2---:R-:W-:Y:S01]  /*10190*/  IMAD.U32 R40, RZ, RZ, UR7 ;  /* 0x00000007ff287e24 */ /* 0x004fe2000f8e00ff */
[----:B------:R-:W-:Y:S01]  /*101a0*/  FSEL R98, R98, -INF , !P2 ;  /* 0xff80000062627808 */ /* 0x000fe20005000000 */
[----:B------:R-:W2:Y:S01]  /*101b0*/  I2F R14, R37 ;  /* 0x00000025000e7306 */ /* 0x000ea20000201400 */
[----:B------:R-:W-:Y:S01]  /*101c0*/  FSEL R102, R102, -INF , !P4 ;  /* 0xff80000066667808 */ /* 0x000fe20006000000 */
[----:B----4-:R-:W-:Y:S01]  /*101d0*/  FFMA.FTZ R4, R4, UR4, R80 ;  /* 0x0000000404047c23 */ /* 0x010fe20008010050 */
[----:B------:R-:W-:Y:S02]  /*101e0*/  LOP3.LUT R10, R40, 0x8, R238, 0xfe, !PT ;  /* 0x00000008280a7812 */ /* 0x000fe400078efeee */
[----:B------:R-:W-:Y:S01]  /*101f0*/  ISETP.GE.AND P2, PT, R36, R212, PT ;  /* 0x000000d42400720c */ /* 0x000fe20003f46270 */
[----:B-----5:R-:W-:Y:S01]  /*10200*/  FFMA.FTZ R101, R12, UR4, R104 ;  /* 0x000000040c657c23 */ /* 0x020fe20008010068 */
[----:B------:R-:W-:Y:S01]  /*10210*/  ISETP.GE.AND P4, PT, R36, R179, PT ;  /* 0x000000b32400720c */ /* 0x000fe20003f86270 */
[----:B------:R-:W3:Y:S01]  /*10220*/  I2F R39, R38 ;  /* 0x0000002600277306 */ /* 0x000ee20000201400 */
[----:B------:R-:W-:Y:S01]  /*10230*/  FSEL R6, R8, -INF , !P1 ;  /* 0xff80000008067808 */ /* 0x000fe20004800000 */
[----:B------:R-:W-:Y:S01]  /*10240*/  FFMA.FTZ R103, R12, UR4, R106 ;  /* 0x000000040c677c23 */ /* 0x000fe2000801006a */
[----:B------:R-:W-:-:S02]  /*10250*/  PLOP3.LUT P1, PT, PT, PT, UP0, 0x80, 0x0 ;  /* 0x000000000000781c */ /* 0x000fc40003f2f008 */
[----:B------:R-:W-:Y:S02]  /*10260*/  FSEL R100, R100, -INF , !P3 ;  /* 0xff80000064647808 */ /* 0x000fe40005800000 */
[----:B------:R-:W-:Y:S01]  /*10270*/  FSEL R101, R101, -INF , !P2 ;  /* 0xff80000065657808 */ /* 0x000fe20005000000 */
[----:B------:R-:W4:Y:S01]  /*10280*/  I2F R36, R10 ;  /* 0x0000000a00247306 */ /* 0x000f220000201400 */
[----:B------:R-:W-:Y:S01]  /*10290*/  FSEL R103, R103, -INF , !P4 ;  /* 0xff80000067677808 */ /* 0x000fe20006000000 */
[----:B--2---:R-:W-:Y:S01]  /*102a0*/  FFMA.FTZ R14, R14, UR4, R82 ;  /* 0x000000040e0e7c23 */ /* 0x004fe20008010052 */
[-C--:B------:R-:W-:Y:S02]  /*102b0*/  ISETP.GE.AND P3, PT, R37, R179.reuse, PT ;  /* 0x000000b32500720c */ /* 0x080fe40003f66270 */
[-C--:B------:R-:W-:Y:S02]  /*102c0*/  ISETP.GE.AND P2, PT, R38, R179.reuse, PT ;  /* 0x000000b32600720c */ /* 0x080fe40003f46270 */
[----:B------:R-:W-:Y:S01]  /*102d0*/  ISETP.GE.AND P4, PT, R10, R179, PT ;  /* 0x000000b30a00720c */ /* 0x000fe20003f86270 */
[----:B---3--:R-:W-:Y:S01]  /*102e0*/  FFMA.FTZ R39, R39, UR4, R78 ;  /* 0x0000000427277c23 */ /* 0x008fe2000801004e */
[----:B------:R-:W-:-:S02]  /*102f0*/  FSEL R4, R4, -INF , !P6 ;  /* 0xff80000004047808 */ /* 0x000fc40007000000 */
[----:B------:R-:W-:Y:S02]  /*10300*/  FSEL R44, R44, -INF , !P5 ;  /* 0xff8000002c2c7808 */ /* 0x000fe40006800000 */
[----:B------:R-:W-:Y:S02]  /*10310*/  FSEL R52, R14, -INF , !P3 ;  /* 0xff8000000e347808 */ /* 0x000fe40005800000 */
[----:B------:R-:W-:Y:S01]  /*10320*/  FSEL R60, R39, -INF , !P2 ;  /* 0xff800000273c7808 */ /* 0x000fe20005000000 */
[----:B----4-:R-:W-:-:S05]  /*10330*/  FFMA.FTZ R36, R36, UR4, R86 ;  /* 0x0000000424247c23 */ /* 0x010fca0008010056 */
[----:B------:R-:W-:Y:S01]  /*10340*/  FSEL R3, R36, -INF , !P4 ;  /* 0xff80000024037808 */ /* 0x000fe20006000000 */
[----:B------:R-:W-:Y:S05]  /*10350*/  @!P1 BRA `(.L_x_3552) ;  /* 0x0000126000009947 */ /* 0x000fea0003800000 */
[----:B-1----:R-:W-:Y:S02]  /*10360*/  PLOP3.LUT P2, PT, PT, PT, UP5, 0x80, 0x0 ;  /* 0x000000000000781c */ /* 0x002fe40003f4f058 */
        /* <DEDUP_REMOVED lines=74> */
.L_x_3553:
[----:B------:R-:W-:-:S04]  /*10810*/  LEA R10, -R12, RZ, 0x8 ;  /* 0x000000ff0c0a7211 */ /* 0x000fc800078e41ff */
[----:B------:R-:W-:Y:S02]  /*10820*/  SHF.R.S32.HI R8, RZ, 0x1f, R10 ;  /* 0x0000001fff087819 */ /* 0x000fe4000001140a */
.L_x_3554:
[--C-:B------:R-:W-:Y:S01]  /*10830*/  @!P0 IMAD.MOV.U32 R38, RZ, RZ, R178.reuse ;  /* 0x000000ffff268224 */ /* 0x100fe200078e00b2 */
[----:B------:R-:W-:Y:S01]  /*10840*/  @!P0 IADD3 R36, P3, P2, R10, UR18, R178 ;  /* 0x000000120a248c10 */ /* 0x000fe2000fa7e0b2 */
[----:B------:R-:W-:Y:S01]  /*10850*/  @!P0 IMAD.MOV.U32 R39, RZ, RZ, R164 ;  /* 0x000000ffff278224 */ /* 0x000fe200078e00a4 */
[----:B------:R-:W-:Y:S01]  /*10860*/  @P0 STS.128 [R239+0x2000], RZ ;  /* 0x002000ffef000388 */ /* 0x000fe20000000c00 */
[----:B------:R-:W-:Y:S01]  /*10870*/  @!P0 IMAD.MOV.U32 R42, RZ, RZ, R178 ;  /* 0x000000ffff2a8224 */ /* 0x000fe200078e00b2 */
[--C-:B------:R-:W-:Y:S01]  /*10880*/  @!P0 IADD3.X R14, R8, UR14, R164.reuse, P3, P2 ;  /* 0x0000000e080e8c10 */ /* 0x100fe20009fe44a4 */
[----:B------:R-:W-:Y:S01]  /*10890*/  @!P0 IMAD.MOV.U32 R43, RZ, RZ, R164 ;  /* 0x000000ffff2b8224 */ /* 0x000fe200078e00a4 */
[C---:B------:R-:W-:Y:S01]  /*108a0*/  @!P0 LEA R70, P4, R36.reuse, c[0x0][0x168], 0x1 ;  /* 0x00005a0024468a11 */ /* 0x040fe200078808ff */
[----:B------:R-:W-:Y:S01]  /*108b0*/  @!P0 IMAD.MOV.U32 R37, RZ, RZ, c[0x0][0x19c] ;  /* 0x00006700ff258624 */ /* 0x000fe200078e00ff */
[----:B------:R1:W-:Y:S01]  /*108c0*/  STL.64 [R1+0x28], R2 ;  /* 0x0000280201007387 */ /* 0x0003e20000100a00 */
[----:B------:R-:W-:Y:S01]  /*108d0*/  @!P0 IMAD.MOV.U32 R41, RZ, RZ, c[0x0][0x19c] ;  /* 0x00006700ff298624 */ /* 0x000fe200078e00ff */
[----:B------:R-:W-:Y:S01]  /*108e0*/  @!P0 LEA.HI.X R71, R36, c[0x0][0x16c], R14, 0x1, P4 ;  /* 0x00005b0024478a11 */ /* 0x000fe200020f0c0e */
[----:B------:R-:W-:-:S04]  /*108f0*/  @!P0 IMAD.WIDE.U32 R38, R12, 0x30, R38 ;  /* 0x000000300c268825 */ /* 0x000fc800078e0026 */
[----:B------:R-:W-:Y:S01]  /*10900*/  @!P0 IMAD.WIDE.U32 R42, R12, 0x50, R42 ;  /* 0x000000500c2a8825 */ /* 0x000fe200078e002a */
[----:B------:R-:W-:-:S03]  /*10910*/  @!P0 IADD3 R38, P3, R10, R38, RZ ;  /* 0x000000260a268210 */ /* 0x000fc60007f7e0ff */
        /* <DEDUP_REMOVED lines=18> */
[----:B------:R-:W-:Y:S01]  /*10a40*/  @!P0 IMAD R53, R53, 0xa0, RZ ;  /* 0x000000a035358824 */ /* 0x000fe200078e02ff */
[----:B------:R-:W-:Y:S01]  /*10a50*/  @!P0 IADD3 R45, P5, R10, R58, RZ ;  /* 0x0000003a0a2d8210 */ /* 0x000fe20007fbe0ff */
[----:B------:R-:W-:Y:S02]  /*10a60*/  @!P0 IMAD.MOV.U32 R50, RZ, RZ, c[0x0][0x19c] ;  /* 0x00006700ff328624 */ /* 0x000fe400078e00ff */
[----:B------:R-:W-:Y:S01]  /*10a70*/  @!P0 IMAD.MOV.U32 R56, RZ, RZ, R178 ;  /* 0x000000ffff388224 */ /* 0x000fe200078e00b2 */
[----:B------:R-:W-:Y:S01]  /*10a80*/  @!P0 IADD3.X R53, R8, R53, R49, P2, !PT ;  /* 0x0000003508358210 */ /* 0x000fe200017fe431 */
[----:B------:R-:W-:Y:S02]  /*10a90*/  @!P0 IMAD.MOV.U32 R57, RZ, RZ, R164 ;  /* 0x000000ffff398224 */ /* 0x000fe400078e00a4 */
[----:B------:R-:W-:Y:S02]  /*10aa0*/  @!P0 IMAD R43, R43, 0x60, RZ ;  /* 0x000000602b2b8824 */ /* 0x000fe400078e02ff */
[----:B------:R-:W-:-:S02]  /*10ab0*/  @!P0 IMAD R50, R50, 0x90, RZ ;  /* 0x0000009032328824 */ /* 0x000fc400078e02ff */
[----:B------:R-:W-:Y:S01]  /*10ac0*/  @!P0 IMAD.MOV.U32 R46, RZ, RZ, c[0x0][0x19c] ;  /* 0x00006700ff2e8624 */ /* 0x000fe200078e00ff */
[----:B------:R-:W-:Y:S01]  /*10ad0*/  @!P0 IADD3.X R43, R8, R43, R59, P5, !PT ;  /* 0x0000002b082b8210 */ /* 0x000fe20002ffe43b */
[----:B------:R-:W-:Y:S01]  /*10ae0*/  @!P0 IMAD.WIDE.U32 R56, R12, 0x70, R56 ;  /* 0x000000700c388825 */ /* 0x000fe200078e0038 */
[----:B------:R-:W-:-:S03]  /*10af0*/  @!P0 IADD3.X R50, R8, R50, R55, P3, !PT ;  /* 0x0000003208328210 */ /* 0x000fc60001ffe437 */
[----:B------:R-:W-:Y:S01]  /*10b00*/  @!P0 IMAD.MOV.U32 R64, RZ, RZ, R178 ;  /* 0x000000ffff408224 */ /* 0x000fe200078e00b2 */
[----:B------:R-:W-:Y:S01]  /*10b10*/  @!P0 IADD3 R47, P4, R10, R56, RZ ;  /* 0x000000380a2f8210 */ /* 0x000fe20007f9e0ff */
[----:B------:R-:W-:Y:S02]  /*10b20*/  @!P0 IMAD.MOV.U32 R65, RZ, RZ, R164 ;  /* 0x000000ffff418224 */ /* 0x000fe400078e00a4 */
[----:B------:R-:W-:Y:S02]  /*10b30*/  @!P0 IMAD.MOV.U32 R48, RZ, RZ, R178 ;  /* 0x000000ffff308224 */ /* 0x000fe400078e00b2 */
[----:B------:R-:W-:Y:S02]  /*10b40*/  @!P0 IMAD.MOV.U32 R49, RZ, RZ, R164 ;  /* 0x000000ffff318224 */ /* 0x000fe400078e00a4 */
[----:B------:R-:W-:Y:S02]  /*10b50*/  @!P0 IMAD.MOV.U32 R74, RZ, RZ, R178 ;  /* 0x000000ffff4a8224 */ /* 0x000fe400078e00b2 */
[----:B------:R-:W-:-:S02]  /*10b60*/  @!P0 IMAD.MOV.U32 R75, RZ, RZ, R164 ;  /* 0x000000ffff4b8224 */ /* 0x000fc400078e00a4 */
[----:B------:R-:W-:Y:S02]  /*10b70*/  @!P0 IMAD R46, R46, 0x70, RZ ;  /* 0x000000702e2e8824 */ /* 0x000fe400078e02ff */
[----:B------:R-:W-:Y:S02]  /*10b80*/  @!P0 IMAD.MOV.U32 R59, RZ, RZ, c[0x0][0x19c] ;  /* 0x00006700ff3b8624 */ /* 0x000fe400078e00ff */
[----:B------:R-:W-:Y:S01]  /*10b90*/  @!P0 IMAD.MOV.U32 R62, RZ, RZ, c[0x0][0x19c] ;  /* 0x00006700ff3e8624 */ /* 0x000fe200078e00ff */
[----:B------:R-:W-:Y:S01]  /*10ba0*/  @!P0 IADD3.X R46, R8, R46, R57, P4, !PT ;  /* 0x0000002e082e8210 */ /* 0x000fe200027fe439 */
[----:B------:R-:W-:-:S04]  /*10bb0*/  @!P0 IMAD.WIDE.U32 R64, R12, 0xd0, R64 ;  /* 0x000000d00c408825 */ /* 0x000fc800078e0040 */
[----:B------:R-:W-:Y:S01]  /*10bc0*/  @!P0 IMAD.WIDE.U32 R48, R12, 0xe0, R48 ;  /* 0x000000e00c308825 */ /* 0x000fe200078e0030 */
[----:B------:R-:W-:-:S03]  /*10bd0*/  @!P0 IADD3 R61, P3, R10, R64, RZ ;  /* 0x000000400a3d8210 */ /* 0x000fc60007f7e0ff */
[----:B------:R-:W-:Y:S01]  /*10be0*/  @!P0 IMAD.MOV.U32 R55, RZ, RZ, c[0x0][0x19c] ;  /* 0x00006700ff378624 */ /* 0x000fe200078e00ff */
[----:B------:R-:W-:Y:S01]  /*10bf0*/  @!P0 IADD3 R63, P2, R10, R48, RZ ;  /* 0x000000300a3f8210 */ /* 0x000fe20007f5e0ff */
[----:B------:R-:W-:-:S04]  /*10c00*/  @!P0 IMAD.WIDE.U32 R74, R12, 0xb0, R74 ;  /* 0x000000b00c4a8825 */ /* 0x000fc800078e004a */
[----:B------:R-:W-:Y:S01]  /*10c10*/  @!P0 IMAD.MOV.U32 R66, RZ, RZ, R178 ;  /* 0x000000ffff428224 */ /* 0x000fe200078e00b2 */
[----:B------:R-:W-:Y:S01]  /*10c20*/  @!P0 IADD3 R56, P5, R10, R74, RZ ;  /* 0x0000004a0a388210 */ /* 0x000fe20007fbe0ff */
[----:B------:R-:W-:Y:S02]  /*10c30*/  @!P0 IMAD.MOV.U32 R67, RZ, RZ, R164 ;  /* 0x000000ffff438224 */ /* 0x000fe400078e00a4 */
[----:B------:R-:W-:Y:S02]  /*10c40*/  @!P0 IMAD R59, R59, 0xd0, RZ ;  /* 0x000000d03b3b8824 */ /* 0x000fe400078e02ff */
[----:B------:R-:W-:Y:S02]  /*10c50*/  @!P0 IMAD R62, R62, 0xe0, RZ ;  /* 0x000000e03e3e8824 */ /* 0x000fe400078e02ff */
[----:B------:R-:W-:Y:S01]  /*10c60*/  @!P0 IMAD R55, R55, 0xb0, RZ ;  /* 0x000000b037378824 */ /* 0x000fe200078e02ff */
[C---:B------:R-:W-:Y:S01]  /*10c70*/  @!P0 IADD3.X R59, R8.reuse, R59, R65, P3, !PT ;  /* 0x0000003b083b8210 */ /* 0x040fe20001ffe441 */
[----:B------:R-:W-:Y:S01]  /*10c80*/  @!P0 IMAD.MOV.U32 R57, RZ, RZ, c[0x0][0x19c] ;  /* 0x00006700ff398624 */ /* 0x000fe200078e00ff */
[----:B------:R-:W-:Y:S01]  /*10c90*/  @!P0 IADD3.X R62, R8, R62, R49, P2, !PT ;  /* 0x0000003e083e8210 */ /* 0x000fe200017fe431 */
[----:B------:R-:W-:Y:S01]  /*10ca0*/  @!P0 IMAD.WIDE.U32 R66, R12, 0xc0, R66 ;  /* 0x000000c00c428825 */ /* 0x000fe200078e0042 */
[----:B------:R-:W-:-:S02]  /*10cb0*/  @!P0 IADD3.X R55, R8, R55, R75, P5, !PT ;  /* 0x0000003708378210 */ /* 0x000fc40002ffe44b */
[----:B------:R-:W-:Y:S01]  /*10cc0*/  @!P0 LEA R49, P3, R12, R178, 0x7 ;  /* 0x000000b20c318211 */ /* 0x000fe200078638ff */
[----:B------:R-:W-:Y:S01]  /*10cd0*/  @!P0 IMAD.MOV.U32 R48, RZ, RZ, c[0x0][0x19c] ;  /* 0x00006700ff308624 */ /* 0x000fe200078e00ff */
[----:B------:R-:W-:Y:S01]  /*10ce0*/  @!P0 IADD3 R58, P4, R10, R66, RZ ;  /* 0x000000420a3a8210 */ /* 0x000fe20007f9e0ff */
[----:B------:R-:W-:Y:S01]  /*10cf0*/  @!P0 IMAD R57, R57, 0xc0, RZ ;  /* 0x000000c039398824 */ /* 0x000fe200078e02ff */
[----:B------:R-:W-:Y:S01]  /*10d00*/  @!P0 LEA R36, P5, R12, R178, 0x5 ;  /* 0x000000b20c248211 */ /* 0x000fe200078a28ff */
[----:B------:R-:W-:Y:S01]  /*10d10*/  @!P0 IMAD.MOV.U32 R14, RZ, RZ, c[0x0][0x19c] ;  /* 0x00006700ff0e8624 */ /* 0x000fe200078e00ff */
[----:B------:R-:W-:Y:S01]  /*10d20*/  LEA R246, P2, R178, c[0x0][0x168], 0x1 ;  /* 0x00005a00b2f67a11 */ /* 0x000fe200078408ff */
[----:B------:R-:W-:Y:S01]  /*10d30*/  @!P0 IMAD.MOV.U32 R39, RZ, RZ, c[0x0][0x19c] ;  /* 0x00006700ff278624 */ /* 0x000fe200078e00ff */
[----:B------:R-:W-:Y:S02]  /*10d40*/  @!P0 LEA.HI.X R48, R12, R164, R48, 0x7, P3 ;  /* 0x000000a40c308211 */ /* 0x000fe400018f3c30 */
[----:B------:R-:W-:-:S02]  /*10d50*/  @!P0 IADD3.X R57, R8, R57, R67, P4, !PT ;  /* 0x0000003908398210 */ /* 0x000fc400027fe443 */
[----:B------:R-:W-:Y:S02]  /*10d60*/  @!P0 LEA.HI.X R14, R12, R164, R14, 0x5, P5 ;  /* 0x000000a40c0e8211 */ /* 0x000fe400028f2c0e */
[----:B------:R-:W-:Y:S02]  /*10d70*/  @!P0 IADD3 R49, P3, R10, R49, RZ ;  /* 0x000000310a318210 */ /* 0x000fe40007f7e0ff */
[----:B------:R-:W-:Y:S02]  /*10d80*/  @!P0 LEA R40, P4, R12, R178, 0x6 ;  /* 0x000000b20c288211 */ /* 0x000fe400078830ff */
[----:B------:R-:W-:Y:S01]  /*10d90*/  @!P0 IADD3 R36, P5, R10, R36, RZ ;  /* 0x000000240a248210 */ /* 0x000fe20007fbe0ff */
[----:B------:R-:W-:Y:S01]  /*10da0*/  @!P0 IMAD.X R48, R8, 0x1, R48, P3 ;  /* 0x0000000108308824 */ /* 0x000fe200018e0630 */
[----:B------:R-:W-:Y:S02]  /*10db0*/  LEA.HI.X R245, R178, c[0x0][0x16c], R164, 0x1, P2 ;  /* 0x00005b00b2f57a11 */ /* 0x000fe400010f0ca4 */
[----:B------:R-:W-:Y:S01]  /*10dc0*/  @!P0 LEA R74, P2, R10, R246, 0x1 ;  /* 0x000000f60a4a8211 */ /* 0x000fe200078408ff */
[----:B------:R-:W-:Y:S01]  /*10dd0*/  @!P0 IMAD.X R14, R8, 0x1, R14, P5 ;  /* 0x00000001080e8824 */ /* 0x000fe200028e060e */
[----:B------:R-:W-:-:S02]  /*10de0*/  @!P0 LEA.HI.X R39, R12, R164, R39, 0x6, P4 ;  /* 0x000000a40c278211 */ /* 0x000fc400020f3427 */
[----:B------:R-:W-:Y:S02]  /*10df0*/  @!P0 IADD3 R40, P4, R10, R40, RZ ;  /* 0x000000280a288210 */ /* 0x000fe40007f9e0ff */
[C---:B------:R-:W-:Y:S02]  /*10e00*/  @!P0 LEA R212, P3, R49.reuse, c[0x0][0x168], 0x1 ;  /* 0x00005a0031d48a11 */ /* 0x040fe400078608ff */
[----:B------:R-:W-:Y:S01]  /*10e10*/  @!P0 LEA R66, P5, R36, c[0x0][0x168], 0x1 ;  /* 0x00005a0024428a11 */ /* 0x000fe200078a08ff */
[----:B------:R-:W-:Y:S01]  /*10e20*/  @!P0 IMAD.X R39, R8, 0x1, R39, P4 ;  /* 0x0000000108278824 */ /* 0x000fe200020e0627 */
        /* <DEDUP_REMOVED lines=8> */
[----:B------:R-:W-:Y:S02]  /*10eb0*/  @!P0 LEA R64, P4, R40, c[0x0][0x168], 0x1 ;  /* 0x00005a0028408a11 */ /* 0x000fe400078808ff */
[----:B------:R-:W-:Y:S02]  /*10ec0*/  @!P0 LEA R36, P2, R42, c[0x0][0x168], 0x1 ;  /* 0x00005a002a248a11 */ /* 0x000fe400078408ff */
[----:B------:R-:W-:Y:S02]  /*10ed0*/  @!P0 LEA.HI.X R49, R38, c[0x0][0x16c], R37, 0x1, P3 ;  /* 0x00005b0026318a11 */ /* 0x000fe400018f0c25 */
[----:B------:R-:W-:Y:S02]  /*10ee0*/  @!P0 LEA.HI.X R65, R40, c[0x0][0x16c], R39, 0x1, P4 ;  /* 0x00005b0028418a11 */ /* 0x000fe400020f0c27 */
[----:B------:R-:W-:Y:S02]  /*10ef0*/  @!P0 LEA.HI.X R37, R42, c[0x0][0x16c], R41, 0x1, P2 ;  /* 0x00005b002a258a11 */ /* 0x000fe400010f0c29 */
[----:B------:R-:W-:-:S02]  /*10f00*/  @!P0 LEA R42, P4, R47, c[0x0][0x168], 0x1 ;  /* 0x00005a002f2a8a11 */ /* 0x000fc400078808ff */
[C---:B------:R-:W-:Y:S02]  /*10f10*/  @!P0 LEA R38, P2, R54.reuse, c[0x0][0x168], 0x1 ;  /* 0x00005a0036268a11 */ /* 0x040fe400078408ff */
[C---:B--2---:R-:W-:Y:S02]  /*10f20*/  @!P0 LEA R74, P5, R45.reuse, c[0x0][0x168], 0x1 ;  /* 0x00005a002d4a8a11 */ /* 0x044fe400078a08ff */
[----:B------:R-:W-:Y:S02]  /*10f30*/  @!P0 LEA.HI.X R39, R54, c[0x0][0x16c], R53, 0x1, P2 ;  /* 0x00005b0036278a11 */ /* 0x000fe400010f0c35 */
[----:B------:R-:W-:Y:S02]  /*10f40*/  @!P0 LEA.HI.X R75, R45, c[0x0][0x16c], R43, 0x1, P5 ;  /* 0x00005b002d4b8a11 */ /* 0x000fe400028f0c2b */
[----:B-1----:R-:W-:Y:S02]  /*10f50*/  @!P0 LEA R2, P5, R56, c[0x0][0x168], 0x1 ;  /* 0x00005a0038028a11 */ /* 0x002fe400078a08ff */
[----:B------:R-:W-:-:S02]  /*10f60*/  @!P0 LEA.HI.X R43, R47, c[0x0][0x16c], R46, 0x1, P4 ;  /* 0x00005b002f2b8a11 */ /* 0x000fc400020f0c2e */
[----:B------:R-:W-:Y:S02]  /*10f70*/  @!P0 LEA R54, P4, R58, c[0x0][0x168], 0x1 ;  /* 0x00005a003a368a11 */ /* 0x000fe400078808ff */
[----:B------:R-:W-:Y:S01]  /*10f80*/  @!P0 LEA.HI.X R3, R56, c[0x0][0x16c], R55, 0x1, P5 ;  /* 0x00005b0038038a11 */ /* 0x000fe200028f0c37 */
[----:B------:R-:W-:Y:S01]  /*10f90*/  IMAD.MOV.U32 R56, RZ, RZ, R2 ;  /* 0x000000ffff387224 */ /* 0x000fe200078e0002 */
[----:B------:R-:W-:Y:S01]  /*10fa0*/  @!P0 LEA.HI.X R55, R58, c[0x0][0x16c], R57, 0x1, P4 ;  /* 0x00005b003a378a11 */ /* 0x000fe200020f0c39 */
[----:B------:R1:W-:Y:S01]  /*10fb0*/  @P0 STS.128 [R239+0x2800], RZ ;  /* 0x002800ffef000388 */ /* 0x0003e20000000c00 */
[----:B------:R-:W-:Y:S01]  /*10fc0*/  @!P0 LEA R40, P3, R51, c[0x0][0x168], 0x1 ;  /* 0x00005a0033288a11 */ /* 0x000fe200078608ff */
[----:B------:R-:W-:Y:S01]  /*10fd0*/  IMAD.MOV.U32 R57, RZ, RZ, R3 ;  /* 0x000000ffff397224 */ /* 0x000fe200078e0003 */
[----:B------:R-:W-:Y:S01]  /*10fe0*/  @!P0 LEA R46, P2, R63, c[0x0][0x168], 0x1 ;  /* 0x00005a003f2e8a11 */ /* 0x000fe200078408ff */
[----:B------:R1:W5:Y:S01]  /*10ff0*/  LDL.LU.64 R2, [R1+0x28] ;  /* 0x0000280001027983 */ /* 0x0003620000300a00 */
[----:B------:R-:W-:-:S02]  /*11000*/  @!P0 LEA.HI.X R41, R51, c[0x0][0x16c], R50, 0x1, P3 ;  /* 0x00005b0033298a11 */ /* 0x000fc400018f0c32 */
[C---:B------:R-:W-:Y:S01]  /*11010*/  @!P0 LEA R50, P3, R61.reuse, c[0x0][0x168], 0x1 ;  /* 0x00005a003d328a11 */ /* 0x040fe200078608ff */
        /* <DEDUP_REMOVED lines=40> */
[----:B------:R-:W-:-:S03]  /*112a0*/  @!P0 LEA.HI.X R51, R61, c[0x0][0x16c], R59, 0x1, P3 ;  /* 0x00005b003d338a11 */ /* 0x000fc600018f0c3b */
        /* <DEDUP_REMOVED lines=31> */
[----:B------:R-:W-:Y:S01]  /*114a0*/  BSSY B0, `(.L_x_3555) ;  /* 0x000000e000007945 */ /* 0x000fe20003800000 */
[----:B------:R-:W-:Y:S05]  /*114b0*/  @P0 BRA `(.L_x_3556) ;  /* 0x000000c000000947 */ /* 0x000fea0003800000 */
[----:B------:R-:W-:Y:S01]  /*114c0*/  IMAD.MOV.U32 R179, RZ, RZ, R164 ;  /* 0x000000ffffb37224 */ /* 0x000fe200078e00a4 */
[----:B------:R-:W-:-:S02]  /*114d0*/  ULDC UR6, c[0x0][0x19c] ;  /* 0x0000670000067ab9 */ /* 0x000fc40000000800 */
[----:B------:R-:W-:Y:S01]  /*114e0*/  UIMAD UR6, UR6, 0xf0, URZ ;  /* 0x000000f0060678a4 */ /* 0x000fe2000f8e023f */
        /* <DEDUP_REMOVED lines=9> */
.L_x_3556:
[----:B------:R-:W-:Y:S05]  /*11580*/  BSYNC B0 ;  /* 0x0000000000007941 */ /* 0x000fea0003800000 */
.L_x_3555:
[----:B------:R-:W0:Y:S01]  /*11590*/  LDGDEPBAR ;  /* 0x00000000000079af */ /* 0x000e220000000000 */
[----:B------:R-:W-:-:S04]  /*115a0*/  LEA R246, P0, R10, R246, 0x1 ;  /* 0x000000f60af67211 */ /* 0x000fc800078008ff */
[----:B------:R-:W-:Y:S02]  /*115b0*/  LEA.HI.X R245, R10, R245, R8, 0x1, P0 ;  /* 0x000000f50af57211 */ /* 0x000fe400000f0c08 */
.L_x_3552:
[----:B-1----:R-:W2:Y:S04]  /*115c0*/  LDL.LU R48, [R1+0x20] ;  /* 0x0000200001307983 */ /* 0x002ea80000300800 */
[----:B------:R-:W3:Y:S04]  /*115d0*/  LDL.LU R56, [R1+0x18] ;  /* 0x0000180001387983 */ /* 0x000ee80000300800 */
[----:B------:R-:W4:Y:S04]  /*115e0*/  LDL.LU R68, [R1+0x10] ;  /* 0x0000100001447983 */ /* 0x000f280000300800 */
[----:B------:R-:W4:Y:S04]  /*115f0*/  LDL.LU R178, [R1+0x4] ;  /* 0x0000040001b27983 */ /* 0x000f280000300800 */
[----:B------:R-:W4:Y:S04]  /*11600*/  LDL.LU R174, [R1+0x1c] ;  /* 0x00001c0001ae7983 */ /* 0x000f280000300800 */
[----:B------:R-:W4:Y:S04]  /*11610*/  LDL.LU R172, [R1+0x14] ;  /* 0x0000140001ac7983 */ /* 0x000f280000300800 */
[----:B------:R-:W4:Y:S04]  /*11620*/  LDL.LU R170, [R1+0xc] ;  /* 0x00000c0001aa7983 */ /* 0x000f280000300800 */
[----:B------:R-:W4:Y:S04]  /*11630*/  LDL.LU R168, [R1+0x8] ;  /* 0x0000080001a87983 */ /* 0x000f280000300800 */
[----:B------:R-:W4:Y:S01]  /*11640*/  LDL.LU R164, [R1] ;  /* 0x0000000001a47983 */ /* 0x000f220000300800 */
[----:B-----5:R-:W-:-:S02]  /*11650*/  FMNMX.FTZ R14, R2, R15, !PT ;  /* 0x0000000f020e7209 */ /* 0x020fc40007810000 */
[----:B------:R-:W-:Y:S01]  /*11660*/  FMNMX.FTZ R12, R0, R5, !PT ;  /* 0x00000005000c7209 */ /* 0x000fe20007810000 */
[----:B------:R-:W-:Y:S01]  /*11670*/  LDSM.16.MT88.4 R36, [R232+0xa000] ;  /* 0x00a00000e824783b */ /* 0x000fe20000004200 */
[----:B------:R-:W-:Y:S02]  /*11680*/  FMNMX.FTZ R14, R11, R14, !PT ;  /* 0x0000000e0b0e7209 */ /* 0x000fe40007810000 */
[----:B------:R-:W-:Y:S01]  /*11690*/  FMNMX.FTZ R12, R7, R12, !PT ;  /* 0x0000000c070c7209 */ /* 0x000fe20007810000 */
[----:B------:R-:W-:Y:S01]  /*116a0*/  LDSM.16.MT88.4 R40, [R228+0xa000] ;  /* 0x00a00000e428783b */ /* 0x000fe20000004200 */
[----:B------:R-:W-:Y:S02]  /*116b0*/  FMNMX.FTZ R14, R6, R14, !PT ;  /* 0x0000000e060e7209 */ /* 0x000fe40007810000 */
[----:B------:R-:W-:Y:S02]  /*116c0*/  FMNMX.FTZ R12, R3, R12, !PT ;  /* 0x0000000c030c7209 */ /* 0x000fe40007810000 */
[----:B------:R-:W-:-:S02]  /*116d0*/  FMNMX.FTZ R14, R13, R14, !PT ;  /* 0x0000000e0d0e7209 */ /* 0x000fc40007810000 */
        /* <DEDUP_REMOVED lines=10> */
[----:B----4-:R-:W-:-:S02]  /*11780*/  FMNMX.FTZ R12, R68, R12, !PT ;  /* 0x0000000c440c7209 */ /* 0x010fc40007810000 */
[----:B------:R-:W-:Y:S02]  /*11790*/  FMNMX.FTZ R14, R72, R14, !PT ;  /* 0x0000000e480e7209 */ /* 0x000fe40007810000 */
[----:B------:R-:W-:Y:S02]  /*117a0*/  FMNMX.FTZ R12, R174, R12, !PT ;  /* 0x0000000cae0c7209 */ /* 0x000fe40007810000 */
[----:B------:R-:W-:Y:S02]  /*117b0*/  FMNMX.FTZ R14, R178, R14, !PT ;  /* 0x0000000eb20e7209 */ /* 0x000fe40007810000 */
        /* <DEDUP_REMOVED lines=117> */
[C---:B------:R-:W-:Y:S01]  /*11f10*/  FSETP.NEU.FTZ.AND P0, PT, R108.reuse, -INF , PT ;  /* 0xff8000006c00780b */ /* 0x040fe20003f1d000 */
[----:B------:R-:W-:Y:S01]  /*11f20*/  FMUL.FTZ R80, R108, c[0x0][0x23c] ;  /* 0x00008f006c507a20 */ /* 0x000fe20000410000 */
[----:B------:R-:W-:-:S04]  /*11f30*/  FSEL R106, R106, RZ, P2 ;  /* 0x000000ff6a6a7208 */ /* 0x000fc80001000000 */
[----:B------:R-:W-:Y:S01]  /*11f40*/  FSEL R80, R80, RZ, P0 ;  /* 0x000000ff50507208 */ /* 0x000fe20000000000 */
[--C-:B------:R-:W-:Y:S01]  /*11f50*/  FFMA.FTZ R84, R6, c[0x0][0x23c], -R106.reuse ;  /* 0x00008f0006547a23 */ /* 0x100fe2000001086a */
[----:B------:R-:W-:Y:S01]  /*11f60*/  FSEL R6, R108, RZ, P0 ;  /* 0x000000ff6c067208 */ /* 0x000fe20000000000 */
[----:B------:R-:W-:Y:S02]  /*11f70*/  FFMA.FTZ R104, R15, c[0x0][0x23c], -R106 ;  /* 0x00008f000f687a23 */ /* 0x000fe4000001086a */
[----:B------:R-:W-:Y:S01]  /*11f80*/  FFMA.FTZ R78, R5, c[0x0][0x23c], -R80 ;  /* 0x00008f00054e7a23 */ /* 0x000fe20000010850 */
[----:B------:R-:W-:Y:S01]  /*11f90*/  FSEL R5, R110, RZ, P2 ;  /* 0x000000ff6e057208 */ /* 0x000fe20001000000 */
[----:B------:R-:W-:Y:S01]  /*11fa0*/  FADD.FTZ R6, R0, -R6 ;  /* 0x8000000600067221 */ /* 0x000fe20000010000 */
[----:B------:R-:W-:Y:S01]  /*11fb0*/  MUFU.EX2 R84, R84 ;  /* 0x0000005400547308 */ /* 0x000fe20000000800 */
[----:B------:R-:W-:Y:S02]  /*11fc0*/  FFMA.FTZ R86, R11, c[0x0][0x23c], -R106 ;  /* 0x00008f000b567a23 */ /* 0x000fe4000001086a */
[----:B------:R-:W-:-:S02]  /*11fd0*/  FADD.FTZ R5, R2, -R5 ;  /* 0x8000000502057221 */ /* 0x000fc40000010000 */
[----:B------:R-:W-:Y:S02]  /*11fe0*/  FMUL.FTZ R6, R6, c[0x0][0x23c] ;  /* 0x00008f0006067a20 */ /* 0x000fe40000410000 */
[----:B------:R-:W-:Y:S01]  /*11ff0*/  FMUL.FTZ R5, R5, c[0x0][0x23c] ;  /* 0x00008f0005057a20 */ /* 0x000fe20000410000 */
[----:B------:R-:W-:Y:S01]  /*12000*/  MUFU.EX2 R104, R104 ;  /* 0x0000006800687308 */ /* 0x000fe20000000800 */
[----:B------:R-:W-:Y:S02]  /*12010*/  FFMA.FTZ R82, R13, c[0x0][0x23c], -R106 ;  /* 0x00008f000d527a23 */ /* 0x000fe4000001086a */
[--C-:B------:R-:W-:Y:S02]  /*12020*/  FFMA.FTZ R76, R7, c[0x0][0x23c], -R80.reuse ;  /* 0x00008f00074c7a23 */ /* 0x100fe40000010850 */
[--C-:B------:R-:W-:Y:S02]  /*12030*/  FFMA.FTZ R3, R3, c[0x0][0x23c], -R80.reuse ;  /* 0x00008f0003037a23 */ /* 0x100fe40000010850 */
[----:B------:R-:W-:Y:S01]  /*12040*/  FFMA.FTZ R2, R9, c[0x0][0x23c], -R80 ;  /* 0x00008f0009027a23 */ /* 0x000fe20000010850 */
[----:B------:R-:W1:Y:S01]  /*12050*/  MUFU.EX2 R114, R5 ;  /* 0x0000000500727308 */ /* 0x000e620000000800 */
[----:B------:R-:W-:-:S02]  /*12060*/  FFMA.FTZ R0, R4, c[0x0][0x23c], -R106 ;  /* 0x00008f0004007a23 */ /* 0x000fc4000001086a */
[----:B------:R-:W-:Y:S02]  /*12070*/  FFMA.FTZ R118, R48, c[0x0][0x23c], -R106 ;  /* 0x00008f0030767a23 */ /* 0x000fe4000001086a */
[----:B------:R-:W-:Y:S01]  /*12080*/  LDSM.16.MT88.4 R48, [R227+0xa000] ;  /* 0x00a00000e330783b */ /* 0x000fe20000004200 */
[----:B------:R-:W-:Y:S02]  /*12090*/  FFMA.FTZ R122, R56, c[0x0][0x23c], -R80 ;  /* 0x00008f00387a7a23 */ /* 0x000fe40000010850 */
[----:B------:R2:W3:Y:S01]  /*120a0*/  MUFU.EX2 R112, R6 ;  /* 0x0000000600707308 */ /* 0x0004e20000000800 */
[----:B------:R-:W-:Y:S01]  /*120b0*/  LDSM.16.MT88.4 R56, [R232+0xa800] ;  /* 0x00a80000e838783b */ /* 0x000fe20000004200 */
[--C-:B------:R-:W-:Y:S02]  /*120c0*/  FFMA.FTZ R115, R115, c[0x0][0x23c], -R106.reuse ;  /* 0x00008f0073737a23 */ /* 0x100fe4000001086a */
[----:B------:R-:W-:Y:S02]  /*120d0*/  FFMA.FTZ R116, R44, c[0x0][0x23c], -R106 ;  /* 0x00008f002c747a23 */ /* 0x000fe4000001086a */
[----:B------:R-:W-:-:S02]  /*120e0*/  FFMA.FTZ R120, R52, c[0x0][0x23c], -R80 ;  /* 0x00008f0034787a23 */ /* 0x000fc40000010850 */
[----:B------:R-:W4:Y:S01]  /*120f0*/  MUFU.EX2 R86, R86 ;  /* 0x0000005600567308 */ /* 0x000f220000000800 */
[-C--:B-1----:R-:W-:Y:S02]  /*12100*/  FMUL.FTZ R12, R160, R114.reuse ;  /* 0x00000072a00c7220 */ /* 0x082fe40000410000 */
[-C--:B------:R-:W-:Y:S02]  /*12110*/  FMUL.FTZ R13, R161, R114.reuse ;  /* 0x00000072a10d7220 */ /* 0x080fe40000410000 */
[-C--:B------:R-:W-:Y:S02]  /*12120*/  FMUL.FTZ R156, R156, R114.reuse ;  /* 0x000000729c9c7220 */ /* 0x080fe40000410000 */
[----:B------:R-:W-:Y:S01]  /*12130*/  FMUL.FTZ R157, R157, R114 ;  /* 0x000000729d9d7220 */ /* 0x000fe20000410000 */
[----:B--2---:R-:W1:Y:S01]  /*12140*/  LDSM.16.MT88.4 R4, [R229+0xa000] ;  /* 0x00a00000e504783b */ /* 0x004e620000004200 */
[----:B------:R-:W2:Y:S01]  /*12150*/  MUFU.EX2 R82, R82 ;  /* 0x0000005200527308 */ /* 0x000ea20000000800 */
[----:B---3--:R-:W-:-:S02]  /*12160*/  FMUL.FTZ R14, R162, R112 ;  /* 0x00000070a20e7220 */ /* 0x008fc40000410000 */
[-C--:B------:R-:W-:Y:S02]  /*12170*/  FMUL.FTZ R15, R163, R112.reuse ;  /* 0x00000070a30f7220 */ /* 0x080fe40000410000 */
[----:B------:R-:W-:Y:S01]  /*12180*/  FMUL.FTZ R158, R158, R112 ;  /* 0x000000709e9e7220 */ /* 0x000fe20000410000 */
[----:B----4-:R-:W-:Y:S02]  /*12190*/  F2FP.PACK_AB R8, R86, R104 ;  /* 0x000000685608723e */ /* 0x010fe400000000ff */
[----:B------:R-:W-:Y:S01]  /*121a0*/  MUFU.EX2 R78, R78 ;  /* 0x0000004e004e7308 */ /* 0x000fe20000000800 */
[----:B------:R-:W-:Y:S02]  /*121b0*/  FMUL.FTZ R159, R159, R112 ;  /* 0x000000709f9f7220 */ /* 0x000fe40000410000 */
[--C-:B------:R-:W-:Y:S02]  /*121c0*/  FFMA.FTZ R124, R60, c[0x0][0x23c], -R80.reuse ;  /* 0x00008f003c7c7a23 */ /* 0x100fe40000010850 */
[----:B------:R-:W-:Y:S01]  /*121d0*/  FFMA.FTZ R126, R68, c[0x0][0x23c], -R80 ;  /* 0x00008f00447e7a23 */ /* 0x000fe20000010850 */
[----:B------:R-:W3:Y:S01]  /*121e0*/  LDSM.16.MT88.4 R60, [R229+0xa800] ;  /* 0x00a80000e53c783b */ /* 0x000ee20000004200 */
[----:B------:R-:W-:Y:S01]  /*121f0*/  FMUL.FTZ R44, R132, R114 ;  /* 0x00000072842c7220 */ /* 0x000fe20000410000 */
[----:B------:R-:W4:Y:S01]  /*12200*/  MUFU.EX2 R76, R76 ;  /* 0x0000004c004c7308 */ /* 0x000f220000000800 */
[----:B--2---:R-:W-:Y:S01]  /*12210*/  F2FP.PACK_AB R10, R82, R84 ;  /* 0x00000054520a723e */ /* 0x004fe200000000ff */
[----:B------:R-:W-:-:S02]  /*12220*/  FMUL.FTZ R45, R133, R114 ;  /* 0x00000072852d7220 */ /* 0x000fc40000410000 */
[-C--:B------:R-:W-:Y:S02]  /*12230*/  FMUL.FTZ R46, R134, R112.reuse ;  /* 0x00000070862e7220 */ /* 0x080fe40000410000 */
[----:B------:R-:W-:Y:S02]  /*12240*/  FMUL.FTZ R47, R135, R112 ;  /* 0x00000070872f7220 */ /* 0x000fe40000410000 */
[----:B------:R-:W-:Y:S01]  /*12250*/  MUFU.EX2 R3, R3 ;  /* 0x0000000300037308 */ /* 0x000fe20000000800 */
[-C--:B------:R-:W-:Y:S02]  /*12260*/  FMUL.FTZ R152, R152, R114.reuse ;  /* 0x0000007298987220 */ /* 0x080fe40000410000 */
[----:B------:R-:W-:Y:S02]  /*12270*/  FMUL.FTZ R153, R153, R114 ;  /* 0x0000007299997220 */ /* 0x000fe40000410000 */
[-C--:B------:R-:W-:Y:S02]  /*12280*/  FMUL.FTZ R154, R154, R112.reuse ;  /* 0x000000709a9a7220 */ /* 0x080fe40000410000 */
[----:B------:R-:W-:Y:S01]  /*12290*/  FMUL.FTZ R155, R155, R112 ;  /* 0x000000709b9b7220 */ /* 0x000fe20000410000 */
[----:B------:R-:W2:Y:S01]  /*122a0*/  MUFU.EX2 R2, R2 ;  /* 0x0000000200027308 */ /* 0x000ea20000000800 */
[----:B----4-:R-:W-:Y:S01]  /*122b0*/  F2FP.PACK_AB R9, R76, R78 ;  /* 0x0000004e4c09723e */ /* 0x010fe200000000ff */
[----:B------:R-:W-:-:S02]  /*122c0*/  FMUL.FTZ R52, R136, R114 ;  /* 0x0000007288347220 */ /* 0x000fc40000410000 */
[----:B------:R-:W-:Y:S02]  /*122d0*/  FMUL.FTZ R53, R137, R114 ;  /* 0x0000007289357220 */ /* 0x000fe40000410000 */
[-C--:B------:R-:W-:Y:S02]  /*122e0*/  FMUL.FTZ R54, R138, R112.reuse ;  /* 0x000000708a367220 */ /* 0x080fe40000410000 */
[----:B------:R-:W-:Y:S01]  /*122f0*/  MUFU.EX2 R0, R0 ;  /* 0x0000000000007308 */ /* 0x000fe20000000800 */
[----:B------:R-:W-:Y:S02]  /*12300*/  FMUL.FTZ R55, R139, R112 ;  /* 0x000000708b377220 */ /* 0x000fe40000410000 */
[-C--:B------:R-:W-:Y:S02]  /*12310*/  FMUL.FTZ R148, R148, R114.reuse ;  /* 0x0000007294947220 */ /* 0x080fe40000410000 */
[----:B------:R-:W-:Y:S02]  /*12320*/  FMUL.FTZ R149, R149, R114 ;  /* 0x0000007295957220 */ /* 0x000fe40000410000 */
[-C--:B------:R-:W-:Y:S01]  /*12330*/  FMUL.FTZ R150, R150, R112.reuse ;  /* 0x0000007096967220 */ /* 0x080fe20000410000 */
[----:B--2---:R-:W-:Y:S01]  /*12340*/  F2FP.PACK_AB R11, R2, R3 ;  /* 0x00000003020b723e */ /* 0x004fe200000000ff */
[----:B------:R-:W2:Y:S01]  /*12350*/  MUFU.EX2 R115, R115 ;  /* 0x0000007300737308 */ /* 0x000ea20000000800 */
[----:B------:R-:W-:-:S02]  /*12360*/  FMUL.FTZ R151, R151, R112 ;  /* 0x0000007097977220 */ /* 0x000fc40000410000 */
[-C--:B------:R-:W-:Y:S02]  /*12370*/  FMUL.FTZ R64, R140, R114.reuse ;  /* 0x000000728c407220 */ /* 0x080fe40000410000 */
[----:B------:R-:W-:Y:S01]  /*12380*/  FMUL.FTZ R65, R141, R114 ;  /* 0x000000728d417220 */ /* 0x000fe20000410000 */
[C---:B------:R-:W-:Y:S01]  /*12390*/  HMMA.16816.F32 R12, R8.reuse, R36, R12 ;  /* 0x00000024080c723c */ /* 0x040fe2000000180c */
[-C--:B------:R-:W-:Y:S01]  /*123a0*/  FMUL.FTZ R66, R142, R112.reuse ;  /* 0x000000708e427220 */ /* 0x080fe20000410000 */
[----:B------:R-:W-:Y:S01]  /*123b0*/  MUFU.EX2 R116, R116 ;  /* 0x0000007400747308 */ /* 0x000fe20000000800 */
[----:B------:R-:W-:Y:S02]  /*123c0*/  FMUL.FTZ R67, R143, R112 ;  /* 0x000000708f437220 */ /* 0x000fe40000410000 */
[-C--:B------:R-:W-:Y:S02]  /*123d0*/  FMUL.FTZ R144, R144, R114.reuse ;  /* 0x0000007290907220 */ /* 0x080fe40000410000 */
[----:B------:R-:W-:Y:S01]  /*123e0*/  FMUL.FTZ R145, R145, R114 ;  /* 0x0000007291917220 */ /* 0x000fe20000410000 */
[----:B------:R-:W-:Y:S01]  /*123f0*/  HMMA.16816.F32 R36, R8, R38, R156 ;  /* 0x000000260824723c */ /* 0x000fe2000000189c */
[-C--:B------:R-:W-:Y:S01]  /*12400*/  FMUL.FTZ R146, R146, R112.reuse ;  /* 0x0000007092927220 */ /* 0x080fe20000410000 */
[----:B------:R-:W4:Y:S01]  /*12410*/  MUFU.EX2 R118, R118 ;  /* 0x0000007600767308 */ /* 0x000f220000000800 */
[----:B------:R-:W-:Y:S01]  /*12420*/  FMUL.FTZ R147, R147, R112 ;  /* 0x0000007093937220 */ /* 0x000fe20000410000 */
[----:B--2---:R-:W-:Y:S01]  /*12430*/  F2FP.PACK_AB R68, R115, R0 ;  /* 0x000000007344723e */ /* 0x004fe200000000ff */
[----:B------:R-:W-:-:S02]  /*12440*/  FFMA.FTZ R130, R69, c[0x0][0x23c], -R106 ;  /* 0x00008f0045827a23 */ /* 0x000fc4000001086a */
[--C-:B------:R-:W-:Y:S01]  /*12450*/  FFMA.FTZ R128, R73, c[0x0][0x23c], -R106.reuse ;  /* 0x00008f0049807a23 */ /* 0x100fe2000001086a */
[C---:B-1----:R-:W-:Y:S01]  /*12460*/  HMMA.16816.F32 R44, R8.reuse, R4, R44 ;  /* 0x00000004082c723c */ /* 0x042fe2000000182c */
[--C-:B------:R-:W-:Y:S01]  /*12470*/  FFMA.FTZ R132, R72, c[0x0][0x23c], -R106.reuse ;  /* 0x00008f0048847a23 */ /* 0x100fe2000001086a */
[----:B------:R-:W-:Y:S01]  /*12480*/  MUFU.EX2 R120, R120 ;  /* 0x0000007800787308 */ /* 0x000fe20000000800 */
[----:B------:R-:W-:Y:S01]  /*12490*/  LDSM.16.MT88.4 R72, [R227+0xa800] ;  /* 0x00a80000e348783b */ /* 0x000fe20000004200 */
[----:B------:R-:W-:Y:S02]  /*124a0*/  FFMA.FTZ R133, R178, c[0x0][0x23c], -R106 ;  /* 0x00008f00b2857a23 */ /* 0x000fe4000001086a */
[--C-:B------:R-:W-:Y:S02]  /*124b0*/  FFMA.FTZ R134, R174, c[0x0][0x23c], -R80.reuse ;  /* 0x00008f00ae867a23 */ /* 0x100fe40000010850 */
[----:B------:R-:W-:Y:S01]  /*124c0*/  HMMA.16816.F32 R4, R8, R6, R152 ;  /* 0x000000060804723c */ /* 0x000fe20000001898 */
[--C-:B------:R-:W-:Y:S01]  /*124d0*/  FFMA.FTZ R135, R251, c[0x0][0x23c], -R80.reuse ;  /* 0x00008f00fb877a23 */ /* 0x100fe20000010850 */
[----:B------:R-:W1:Y:S01]  /*124e0*/  MUFU.EX2 R122, R122 ;  /* 0x0000007a007a7308 */ /* 0x000e620000000800 */
[----:B----4-:R-:W-:Y:S01]  /*124f0*/  F2FP.PACK_AB R70, R118, R116 ;  /* 0x000000747646723e */ /* 0x010fe200000000ff */
[----:B------:R-:W-:-:S02]  /*12500*/  FFMA.FTZ R136, R172, c[0x0][0x23c], -R80 ;  /* 0x00008f00ac887a23 */ /* 0x000fc40000010850 */
[----:B------:R-:W-:Y:S02]  /*12510*/  FFMA.FTZ R137, R250, c[0x0][0x23c], -R80 ;  /* 0x00008f00fa897a23 */ /* 0x000fe40000010850 */
[C---:B------:R-:W-:Y:S01]  /*12520*/  HMMA.16816.F32 R52, R8.reuse, R40, R52 ;  /* 0x000000280834723c */ /* 0x040fe20000001834 */
[--C-:B------:R-:W-:Y:S01]  /*12530*/  FFMA.FTZ R139, R170, c[0x0][0x23c], -R106.reuse ;  /* 0x00008f00aa8b7a23 */ /* 0x100fe2000001086a */
[----:B------:R-:W-:Y:S01]  /*12540*/  MUFU.EX2 R124, R124 ;  /* 0x0000007c007c7308 */ /* 0x000fe20000000800 */
[--C-:B------:R-:W-:Y:S02]  /*12550*/  FFMA.FTZ R138, R249, c[0x0][0x23c], -R106.reuse ;  /* 0x00008f00f98a7a23 */ /* 0x100fe4000001086a */
[--C-:B------:R-:W-:Y:S02]  /*12560*/  FFMA.FTZ R140, R168, c[0x0][0x23c], -R106.reuse ;  /* 0x00008f00a88c7a23 */ /* 0x100fe4000001086a */
[----:B------:R-:W-:Y:S01]  /*12570*/  FFMA.FTZ R141, R243, c[0x0][0x23c], -R106 ;  /* 0x00008f00f38d7a23 */ /* 0x000fe2000001086a */
[----:B------:R-:W-:Y:S01]  /*12580*/  HMMA.16816.F32 R40, R8, R42, R148 ;  /* 0x0000002a0828723c */ /* 0x000fe20000001894 */
[--C-:B------:R-:W-:Y:S01]  /*12590*/  FFMA.FTZ R142, R164, c[0x0][0x23c], -R80.reuse ;  /* 0x00008f00a48e7a23 */ /* 0x100fe20000010850 */
[----:B------:R-:W2:Y:S01]  /*125a0*/  MUFU.EX2 R126, R126 ;  /* 0x0000007e007e7308 */ /* 0x000ea20000000800 */
[----:B-1----:R-:W-:Y:S01]  /*125b0*/  F2FP.PACK_AB R69, R122, R120 ;  /* 0x000000787a45723e */ /* 0x002fe200000000ff */
[----:B------:R-:W-:-:S02]  /*125c0*/  FFMA.FTZ R143, R241, c[0x0][0x23c], -R80 ;  /* 0x00008f00f18f7a23 */ /* 0x000fc40000010850 */
[----:B------:R-:W-:Y:S02]  /*125d0*/  FFMA.FTZ R152, R217, c[0x0][0x23c], -R80 ;  /* 0x00008f00d9987a23 */ /* 0x000fe40000010850 */
[C---:B------:R-:W-:Y:S01]  /*125e0*/  HMMA.16816.F32 R64, R8.reuse, R48, R64 ;  /* 0x000000300840723c */ /* 0x040fe20000001840 */
[--C-:B------:R-:W-:Y:S01]  /*125f0*/  FFMA.FTZ R148, R242, c[0x0][0x23c], -R106.reuse ;  /* 0x00008f00f2947a23 */ /* 0x100fe2000001086a */
[----:B------:R-:W-:Y:S01]  /*12600*/  MUFU.EX2 R130, R130 ;  /* 0x0000008200827308 */ /* 0x000fe20000000800 */
[----:B------:R-:W-:Y:S02]  /*12610*/  FFMA.FTZ R149, R215, c[0x0][0x23c], -R106 ;  /* 0x00008f00d7957a23 */ /* 0x000fe4000001086a */
[--C-:B------:R-:W-:Y:S02]  /*12620*/  FFMA.FTZ R150, R218, c[0x0][0x23c], -R80.reuse ;  /* 0x00008f00da967a23 */ /* 0x100fe40000010850 */
[--C-:B------:R-:W-:Y:S01]  /*12630*/  FFMA.FTZ R151, R211, c[0x0][0x23c], -R80.reuse ;  /* 0x00008f00d3977a23 */ /* 0x100fe20000010850 */
[----:B------:R-:W-:Y:S01]  /*12640*/  HMMA.16816.F32 R8, R8, R50, R144 ;  /* 0x000000320808723c */ /* 0x000fe20000001890 */
[----:B------:R-:W1:Y:S01]  /*12650*/  LDSM.16.MT88.4 R48, [R228+0xa800] ;  /* 0x00a80000e430783b */ /* 0x000e620000004200 */
[----:B--2---:R-:W-:Y:S01]  /*12660*/  F2FP.PACK_AB R71, R126, R124 ;  /* 0x0000007c7e47723e */ /* 0x004fe200000000ff */
[----:B------:R-:W2:Y:S01]  /*12670*/  MUFU.EX2 R128, R128 ;  /* 0x0000008000807308 */ /* 0x000ea20000000800 */
[----:B------:R-:W-:-:S02]  /*12680*/  FFMA.FTZ R153, R209, c[0x0][0x23c], -R80 ;  /* 0x00008f00d1997a23 */ /* 0x000fc40000010850 */
[----:B------:R-:W-:Y:S02]  /*12690*/  FFMA.FTZ R155, R214, c[0x0][0x23c], -R106 ;  /* 0x00008f00d69b7a23 */ /* 0x000fe4000001086a */
[--C-:B------:R-:W-:Y:S01]  /*126a0*/  FFMA.FTZ R144, R252, c[0x0][0x23c], -R80.reuse ;  /* 0x00008f00fc907a23 */ /* 0x100fe20000010850 */
[C---:B------:R-:W-:Y:S01]  /*126b0*/  HMMA.16816.F32 R12, R68.reuse, R56, R12 ;  /* 0x00000038440c723c */ /* 0x040fe2000000180c */
[----:B------:R-:W-:Y:S01]  /*126c0*/  FFMA.FTZ R145, R219, c[0x0][0x23c], -R80 ;  /* 0x00008f00db917a23 */ /* 0x000fe20000010850 */
[----:B------:R-:W-:Y:S01]  /*126d0*/  MUFU.EX2 R132, R132 ;  /* 0x0000008400847308 */ /* 0x000fe20000000800 */
[--C-:B------:R-:W-:Y:S02]  /*126e0*/  FFMA.FTZ R147, R244, c[0x0][0x23c], -R106.reuse ;  /* 0x00008f00f4937a23 */ /* 0x100fe4000001086a */
[--C-:B------:R-:W-:Y:S02]  /*126f0*/  FFMA.FTZ R146, R216, c[0x0][0x23c], -R106.reuse ;  /* 0x00008f00d8927a23 */ /* 0x100fe4000001086a */
[--C-:B------:R-:W-:Y:S01]  /*12700*/  FFMA.FTZ R154, R206, c[0x0][0x23c], -R106.reuse ;  /* 0x00008f00ce9a7a23 */ /* 0x100fe2000001086a */
[----:B------:R-:W-:Y:S01]  /*12710*/  HMMA.16816.F32 R36, R68, R58, R36 ;  /* 0x0000003a4424723c */ /* 0x000fe20000001824 */
[----:B------:R-:W4:Y:S01]  /*12720*/  LDSM.16.MT88.4 R56, [R232+0xb000] ;  /* 0x00b00000e838783b */ /* 0x000f220000004200 */
[----:B------:R-:W-:Y:S01]  /*12730*/  MUFU.EX2 R133, R133 ;  /* 0x0000008500857308 */ /* 0x000fe20000000800 */
[----:B------:R-:W-:-:S02]  /*12740*/  FFMA.FTZ R156, R210, c[0x0][0x23c], -R106 ;  /* 0x00008f00d29c7a23 */ /* 0x000fc4000001086a */
[----:B------:R-:W-:Y:S02]  /*12750*/  FFMA.FTZ R157, R205, c[0x0][0x23c], -R106 ;  /* 0x00008f00cd9d7a23 */ /* 0x000fe4000001086a */
[--C-:B------:R-:W-:Y:S01]  /*12760*/  FFMA.FTZ R158, R208, c[0x0][0x23c], -R80.reuse ;  /* 0x00008f00d09e7a23 */ /* 0x100fe20000010850 */
[C---:B---3--:R-:W-:Y:S01]  /*12770*/  HMMA.16816.F32 R44, R68.reuse, R60, R44 ;  /* 0x0000003c442c723c */ /* 0x048fe2000000182c */
[--C-:B------:R-:W-:Y:S01]  /*12780*/  FFMA.FTZ R159, R203, c[0x0][0x23c], -R80.reuse ;  /* 0x00008f00cb9f7a23 */ /* 0x100fe20000010850 */
[----:B------:R-:W-:Y:S01]  /*12790*/  MUFU.EX2 R134, R134 ;  /* 0x0000008600867308 */ /* 0x000fe20000000800 */
[--C-:B------:R-:W-:Y:S02]  /*127a0*/  FFMA.FTZ R160, R207, c[0x0][0x23c], -R80.reuse ;  /* 0x00008f00cfa07a23 */ /* 0x100fe40000010850 */
[----:B------:R-:W-:Y:S02]  /*127b0*/  FFMA.FTZ R161, R202, c[0x0][0x23c], -R80 ;  /* 0x00008f00caa17a23 */ /* 0x000fe40000010850 */
[--C-:B------:R-:W-:Y:S01]  /*127c0*/  FFMA.FTZ R163, R204, c[0x0][0x23c], -R106.reuse ;  /* 0x00008f00cca37a23 */ /* 0x100fe2000001086a */
[----:B------:R-:W-:Y:S01]  /*127d0*/  HMMA.16816.F32 R4, R68, R62, R4 ;  /* 0x0000003e4404723c */ /* 0x000fe20000001804 */
[----:B------:R-:W3:Y:S01]  /*127e0*/  LDSM.16.MT88.4 R60, [R229+0xb000] ;  /* 0x00b00000e53c783b */ /* 0x000ee20000004200 */
[----:B------:R-:W2:Y:S01]  /*127f0*/  MUFU.EX2 R135, R135 ;  /* 0x0000008700877308 */ /* 0x000ea20000000800 */
[----:B------:R-:W-:-:S02]  /*12800*/  FFMA.FTZ R162, R199, c[0x0][0x23c], -R106 ;  /* 0x00008f00c7a27a23 */ /* 0x000fc4000001086a */
[--C-:B------:R-:W-:Y:S02]  /*12810*/  FFMA.FTZ R164, R201, c[0x0][0x23c], -R106.reuse ;  /* 0x00008f00c9a47a23 */ /* 0x100fe4000001086a */
[----:B------:R-:W-:Y:S01]  /*12820*/  FFMA.FTZ R168, R197, c[0x0][0x23c], -R106 ;  /* 0x00008f00c5a87a23 */ /* 0x000fe2000001086a */
[C---:B-1----:R-:W-:Y:S01]  /*12830*/  HMMA.16816.F32 R52, R68.reuse, R48, R52 ;  /* 0x000000304434723c */ /* 0x042fe20000001834 */
[--C-:B------:R-:W-:Y:S01]  /*12840*/  FFMA.FTZ R170, R200, c[0x0][0x23c], -R80.reuse ;  /* 0x00008f00c8aa7a23 */ /* 0x100fe20000010850 */
[----:B------:R-:W-:Y:S01]  /*12850*/  MUFU.EX2 R136, R136 ;  /* 0x0000008800887308 */ /* 0x000fe20000000800 */
[--C-:B------:R-:W-:Y:S02]  /*12860*/  FFMA.FTZ R172, R195, c[0x0][0x23c], -R80.reuse ;  /* 0x00008f00c3ac7a23 */ /* 0x100fe40000010850 */
[--C-:B------:R-:W-:Y:S02]  /*12870*/  FFMA.FTZ R174, R198, c[0x0][0x23c], -R80.reuse ;  /* 0x00008f00c6ae7a23 */ /* 0x100fe40000010850 */
[----:B------:R-:W-:Y:S01]  /*12880*/  FFMA.FTZ R178, R194, c[0x0][0x23c], -R80 ;  /* 0x00008f00c2b27a23 */ /* 0x000fe20000010850 */
[----:B------:R-:W-:Y:S01]  /*12890*/  HMMA.16816.F32 R40, R68, R50, R40 ;  /* 0x000000324428723c */ /* 0x000fe20000001828 */
[----:B------:R-:W1:Y:S01]  /*128a0*/  LDSM.16.MT88.4 R48, [R228+0xb000] ;  /* 0x00b00000e430783b */ /* 0x000e620000004200 */
[----:B------:R-:W2:Y:S01]  /*128b0*/  MUFU.EX2 R137, R137 ;  /* 0x0000008900897308 */ /* 0x000ea20000000800 */
[----:B------:R-:W-:-:S02]  /*128c0*/  FFMA.FTZ R182, R187, c[0x0][0x23c], -R106 ;  /* 0x00008f00bbb67a23 */ /* 0x000fc4000001086a */
[--C-:B------:R-:W-:Y:S02]  /*128d0*/  FFMA.FTZ R179, R196, c[0x0][0x23c], -R106.reuse ;  /* 0x00008f00c4b37a23 */ /* 0x100fe4000001086a */
        /* <DEDUP_REMOVED lines=8> */
[----:B------:R-:W1:Y:S01]  /*12960*/  LDSM.16.MT88.4 R72, [R227+0xb000] ;  /* 0x00b00000e348783b */ /* 0x000e620000004200 */
[----:B------:R-:W1:Y:S01]  /*12970*/  MUFU.EX2 R138, R138 ;  /* 0x0000008a008a7308 */ /* 0x000e620000000800 */
[----:B------:R-:W-:-:S02]  /*12980*/  FFMA.FTZ R195, R25, c[0x0][0x23c], -R80 ;  /* 0x00008f0019c37a23 */ /* 0x000fc40000010850 */
[--C-:B------:R-:W-:Y:S02]  /*12990*/  FFMA.FTZ R184, R184, c[0x0][0x23c], -R106.reuse ;  /* 0x00008f00b8b87a23 */ /* 0x100fe4000001086a */
[----:B--2---:R-:W-:Y:S01]  /*129a0*/  F2FP.PACK_AB R68, R128, R130 ;  /* 0x000000828044723e */ /* 0x004fe200000000ff */
[--C-:B------:R-:W-:Y:S01]  /*129b0*/  FFMA.FTZ R196, R31, c[0x0][0x23c], -R106.reuse ;  /* 0x00008f001fc47a23 */ /* 0x100fe2000001086a */
[----:B------:R-:W-:Y:S01]  /*129c0*/  F2FP.PACK_AB R69, R135, R134 ;  /* 0x000000868745723e */ /* 0x000fe200000000ff */
[----:B------:R-:W-:Y:S01]  /*129d0*/  MUFU.EX2 R140, R140 ;  /* 0x0000008c008c7308 */ /* 0x000fe20000000800 */
[----:B------:R-:W-:Y:S01]  /*129e0*/  F2FP.PACK_AB R70, R133, R132 ;  /* 0x000000848546723e */ /* 0x000fe200000000ff */
[--C-:B------:R-:W-:Y:S01]  /*129f0*/  FFMA.FTZ R197, R22, c[0x0][0x23c], -R106.reuse ;  /* 0x00008f0016c57a23 */ /* 0x100fe2000001086a */
[----:B------:R-:W-:Y:S01]  /*12a00*/  F2FP.PACK_AB R71, R137, R136 ;  /* 0x000000888947723e */ /* 0x000fe200000000ff */
[----:B------:R-:W-:Y:S02]  /*12a10*/  FFMA.FTZ R198, R23, c[0x0][0x23c], -R106 ;  /* 0x00008f0017c67a23 */ /* 0x000fe4000001086a */
[----:B------:R-:W-:-:S02]  /*12a20*/  FFMA.FTZ R199, R20, c[0x0][0x23c], -R80 ;  /* 0x00008f0014c77a23 */ /* 0x000fc40000010850 */
[----:B------:R-:W-:Y:S01]  /*12a30*/  MUFU.EX2 R141, R141 ;  /* 0x0000008d008d7308 */ /* 0x000fe20000000800 */
[--C-:B------:R-:W-:Y:S01]  /*12a40*/  FFMA.FTZ R200, R27, c[0x0][0x23c], -R80.reuse ;  /* 0x00008f001bc87a23 */ /* 0x100fe20000010850 */
[C---:B----4-:R-:W-:Y:S01]  /*12a50*/  HMMA.16816.F32 R12, R68.reuse, R56, R12 ;  /* 0x00000038440c723c */ /* 0x050fe2000000180c */
[--C-:B------:R-:W-:Y:S02]  /*12a60*/  FFMA.FTZ R201, R16, c[0x0][0x23c], -R80.reuse ;  /* 0x00008f0010c97a23 */ /* 0x100fe40000010850 */
[----:B------:R-:W-:Y:S02]  /*12a70*/  FFMA.FTZ R202, R21, c[0x0][0x23c], -R80 ;  /* 0x00008f0015ca7a23 */ /* 0x000fe40000010850 */
[----:B------:R-:W-:Y:S01]  /*12a80*/  LDSM.16.MT88.4 R20, [R228+0xe000] ;  /* 0x00e00000e414783b */ /* 0x000fe20000004200 */
[----:B------:R-:W-:Y:S01]  /*12a90*/  MUFU.EX2 R142, R142 ;  /* 0x0000008e008e7308 */ /* 0x000fe20000000800 */
[----:B------:R-:W-:Y:S01]  /*12aa0*/  FFMA.FTZ R104, R248, R114, R104 ;  /* 0x00000072f8687223 */ /* 0x000fe20000010068 */
[----:B------:R-:W-:Y:S01]  /*12ab0*/  HMMA.16816.F32 R36, R68, R58, R36 ;  /* 0x0000003a4424723c */ /* 0x000fe20000001824 */
[----:B------:R-:W2:Y:S01]  /*12ac0*/  LDSM.16.MT88.4 R56, [R232+0xb800] ;  /* 0x00b80000e838783b */ /* 0x000ea20000004200 */
[----:B------:R-:W-:-:S02]  /*12ad0*/  FFMA.FTZ R78, R247, R112, R78 ;  /* 0x00000070f74e7223 */ /* 0x000fc4000001004e */
[----:B------:R-:W-:Y:S02]  /*12ae0*/  FADD.FTZ R104, R86, R104 ;  /* 0x0000006856687221 */ /* 0x000fe40000010000 */
[----:B------:R-:W4:Y:S01]  /*12af0*/  MUFU.EX2 R143, R143 ;  /* 0x0000008f008f7308 */ /* 0x000f220000000800 */
[----:B------:R-:W-:Y:S01]  /*12b00*/  FADD.FTZ R78, R76, R78 ;  /* 0x0000004e4c4e7221 */ /* 0x000fe20000010000 */
[C---:B---3--:R-:W-:Y:S01]  /*12b10*/  HMMA.16816.F32 R44, R68.reuse, R60, R44 ;  /* 0x0000003c442c723c */ /* 0x048fe2000000182c */
[----:B------:R-:W-:Y:S02]  /*12b20*/  FADD.FTZ R84, R84, R104 ;  /* 0x0000006854547221 */ /* 0x000fe40000010000 */
[----:B------:R-:W-:Y:S02]  /*12b30*/  FADD.FTZ R3, R3, R78 ;  /* 0x0000004e03037221 */ /* 0x000fe40000010000 */
[----:B------:R-:W-:Y:S01]  /*12b40*/  FFMA.FTZ R89, R89, c[0x0][0x23c], -R106 ;  /* 0x00008f0059597a23 */ /* 0x000fe2000001086a */
[----:B------:R-:W-:Y:S01]  /*12b50*/  MUFU.EX2 R144, R144 ;  /* 0x0000009000907308 */ /* 0x000fe20000000800 */
[--C-:B------:R-:W-:Y:S01]  /*12b60*/  FFMA.FTZ R88, R88, c[0x0][0x23c], -R80.reuse ;  /* 0x00008f0058587a23 */ /* 0x100fe20000010850 */
[----:B------:R-:W-:Y:S01]  /*12b70*/  HMMA.16816.F32 R4, R68, R62, R4 ;  /* 0x0000003e4404723c */ /* 0x000fe20000001804 */
[----:B------:R-:W3:Y:S01]  /*12b80*/  LDSM.16.MT88.4 R60, [R229+0xb800] ;  /* 0x00b80000e53c783b */ /* 0x000ee20000004200 */
[----:B------:R-:W-:-:S02]  /*12b90*/  FFMA.FTZ R129, R129, c[0x0][0x23c], -R80 ;  /* 0x00008f0081817a23 */ /* 0x000fc40000010850 */
[--C-:B------:R-:W-:Y:S02]  /*12ba0*/  FFMA.FTZ R91, R91, c[0x0][0x23c], -R80.reuse ;  /* 0x00008f005b5b7a23 */ /* 0x100fe40000010850 */
[----:B------:R-:W2:Y:S01]  /*12bb0*/  MUFU.EX2 R145, R145 ;  /* 0x0000009100917308 */ /* 0x000ea20000000800 */
[----:B------:R-:W-:Y:S01]  /*12bc0*/  FFMA.FTZ R125, R125, c[0x0][0x23c], -R80 ;  /* 0x00008f007d7d7a23 */ /* 0x000fe20000010850 */
[C---:B-1----:R-:W-:Y:S01]  /*12bd0*/  HMMA.16816.F32 R52, R68.reuse, R48, R52 ;  /* 0x000000304434723c */ /* 0x042fe20000001834 */
[----:B------:R-:W-:Y:S02]  /*12be0*/  FADD.FTZ R84, R82, R84 ;  /* 0x0000005452547221 */ /* 0x000fe40000010000 */
[----:B------:R-:W-:Y:S02]  /*12bf0*/  FADD.FTZ R3, R2, R3 ;  /* 0x0000000302037221 */ /* 0x000fe40000010000 */
[----:B------:R-:W-:Y:S01]  /*12c00*/  FADD.FTZ R0, R0, R84 ;  /* 0x0000005400007221 */ /* 0x000fe20000010000 */
[----:B------:R-:W1:Y:S01]  /*12c10*/  MUFU.EX2 R147, R147 ;  /* 0x0000009300937308 */ /* 0x000e620000000800 */
[----:B------:R-:W-:Y:S01]  /*12c20*/  FADD.FTZ R120, R120, R3 ;  /* 0x0000000378787221 */ /* 0x000fe20000010000 */
[----:B------:R-:W-:Y:S01]  /*12c30*/  HMMA.16816.F32 R40, R68, R50, R40 ;  /* 0x000000324428723c */ /* 0x000fe20000001828 */
[----:B------:R-:W1:Y:S01]  /*12c40*/  LDSM.16.MT88.4 R48, [R228+0xb800] ;  /* 0x00b80000e430783b */ /* 0x000e620000004200 */
        /* <DEDUP_REMOVED lines=15> */
[----:B------:R-:W-:Y:S01]  /*12d40*/  F2FP.PACK_AB R68, R138, R139 ;  /* 0x0000008b8a44723e */ /* 0x000fe200000000ff */
[----:B------:R-:W-:Y:S01]  /*12d50*/  FADD.FTZ R134, R135, R134 ;  /* 0x0000008687867221 */ /* 0x000fe20000010000 */
[----:B----4-:R-:W-:Y:S01]  /*12d60*/  F2FP.PACK_AB R69, R143, R142 ;  /* 0x0000008e8f45723e */ /* 0x010fe200000000ff */
[----:B------:R-:W-:Y:S01]  /*12d70*/  FADD.FTZ R132, R132, R130 ;  /* 0x0000008284847221 */ /* 0x000fe20000010000 */
[----:B------:R-:W-:Y:S01]  /*12d80*/  F2FP.PACK_AB R70, R141, R140 ;  /* 0x0000008c8d46723e */ /* 0x000fe200000000ff */
[----:B------:R-:W-:Y:S01]  /*12d90*/  FADD.FTZ R136, R136, R134 ;  /* 0x0000008688887221 */ /* 0x000fe20000010000 */
[----:B--2---:R-:W-:Y:S01]  /*12da0*/  F2FP.PACK_AB R71, R145, R144 ;  /* 0x000000909147723e */ /* 0x004fe200000000ff */
[----:B------:R-:W2:Y:S01]  /*12db0*/  MUFU.EX2 R150, R150 ;  /* 0x0000009600967308 */ /* 0x000ea20000000800 */
[----:B------:R-:W-:-:S02]  /*12dc0*/  FADD.FTZ R132, R133, R132 ;  /* 0x0000008485847221 */ /* 0x000fc40000010000 */
[----:B------:R-:W-:Y:S02]  /*12dd0*/  FADD.FTZ R136, R137, R136 ;  /* 0x0000008889887221 */ /* 0x000fe40000010000 */
[----:B------:R-:W-:Y:S01]  /*12de0*/  FADD.FTZ R132, R139, R132 ;  /* 0x000000848b847221 */ /* 0x000fe20000010000 */
[C---:B------:R-:W-:Y:S01]  /*12df0*/  HMMA.16816.F32 R12, R68.reuse, R56, R12 ;  /* 0x00000038440c723c */ /* 0x040fe2000000180c */
[----:B------:R-:W-:Y:S01]  /*12e00*/  FADD.FTZ R136, R142, R136 ;  /* 0x000000888e887221 */ /* 0x000fe20000010000 */
[----:B------:R-:W4:Y:S01]  /*12e10*/  MUFU.EX2 R151, R151 ;  /* 0x0000009700977308 */ /* 0x000f220000000800 */
[----:B------:R-:W-:Y:S02]  /*12e20*/  FADD.FTZ R138, R138, R132 ;  /* 0x000000848a8a7221 */ /* 0x000fe40000010000 */
[----:B------:R-:W-:Y:S02]  /*12e30*/  FADD.FTZ R143, R143, R136 ;  /* 0x000000888f8f7221 */ /* 0x000fe40000010000 */
[----:B------:R-:W-:Y:S01]  /*12e40*/  FADD.FTZ R138, R140, R138 ;  /* 0x0000008a8c8a7221 */ /* 0x000fe20000010000 */
[----:B------:R-:W-:Y:S01]  /*12e50*/  HMMA.16816.F32 R36, R68, R58, R36 ;  /* 0x0000003a4424723c */ /* 0x000fe20000001824 */
[----:B------:R-:W4:Y:S01]  /*12e60*/  LDSM.16.MT88.4 R56, [R232+0xc000] ;  /* 0x00c00000e838783b */ /* 0x000f220000004200 */
[----:B------:R-:W-:Y:S01]  /*12e70*/  MUFU.EX2 R152, R152 ;  /* 0x0000009800987308 */ /* 0x000fe20000000800 */
[----:B------:R-:W-:-:S02]  /*12e80*/  FADD.FTZ R143, R144, R143 ;  /* 0x0000008f908f7221 */ /* 0x000fc40000010000 */
[----:B------:R-:W-:Y:S02]  /*12e90*/  FADD.FTZ R141, R141, R138 ;  /* 0x0000008a8d8d7221 */ /* 0x000fe40000010000 */
[----:B------:R-:W-:Y:S01]  /*12ea0*/  FADD.FTZ R145, R145, R143 ;  /* 0x0000008f91917221 */ /* 0x000fe20000010000 */
[C---:B---3--:R-:W-:Y:S01]  /*12eb0*/  HMMA.16816.F32 R44, R68.reuse, R60, R44 ;  /* 0x0000003c442c723c */ /* 0x048fe2000000182c */
[----:B-1----:R-:W-:Y:S01]  /*12ec0*/  FADD.FTZ R141, R147, R141 ;  /* 0x0000008d938d7221 */ /* 0x002fe20000010000 */
[----:B------:R-:W1:Y:S01]  /*12ed0*/  MUFU.EX2 R153, R153 ;  /* 0x0000009900997308 */ /* 0x000e620000000800 */
[----:B--2---:R-:W-:Y:S02]  /*12ee0*/  FADD.FTZ R145, R150, R145 ;  /* 0x0000009196917221 */ /* 0x004fe40000010000 */
[--C-:B------:R-:W-:Y:S02]  /*12ef0*/  FFMA.FTZ R3, R117, c[0x0][0x23c], -R80.reuse ;  /* 0x00008f0075037a23 */ /* 0x100fe40000010850 */
[--C-:B------:R-:W-:Y:S01]  /*12f00*/  FFMA.FTZ R93, R93, c[0x0][0x23c], -R80.reuse ;  /* 0x00008f005d5d7a23 */ /* 0x100fe20000010850 */
[----:B------:R-:W-:Y:S01]  /*12f10*/  HMMA.16816.F32 R4, R68, R62, R4 ;  /* 0x0000003e4404723c */ /* 0x000fe20000001804 */
[----:B------:R-:W2:Y:S01]  /*12f20*/  LDSM.16.MT88.4 R60, [R229+0xc000] ;  /* 0x00c00000e53c783b */ /* 0x000ea20000004200 */
[----:B------:R-:W3:Y:S01]  /*12f30*/  MUFU.EX2 R155, R155 ;  /* 0x0000009b009b7308 */ /* 0x000ee20000000800 */
[----:B------:R-:W-:-:S02]  /*12f40*/  FFMA.FTZ R121, R121, c[0x0][0x23c], -R80 ;  /* 0x00008f0079797a23 */ /* 0x000fc40000010850 */
[----:B------:R-:W-:Y:S02]  /*12f50*/  FFMA.FTZ R95, R95, c[0x0][0x23c], -R80 ;  /* 0x00008f005f5f7a23 */ /* 0x000fe40000010850 */
[--C-:B------:R-:W-:Y:S01]  /*12f60*/  FFMA.FTZ R78, R97, c[0x0][0x23c], -R106.reuse ;  /* 0x00008f00614e7a23 */ /* 0x100fe2000001086a */
[C---:B------:R-:W-:Y:S01]  /*12f70*/  HMMA.16816.F32 R52, R68.reuse, R48, R52 ;  /* 0x000000304434723c */ /* 0x040fe20000001834 */
[--C-:B------:R-:W-:Y:S01]  /*12f80*/  FFMA.FTZ R82, R123, c[0x0][0x23c], -R106.reuse ;  /* 0x00008f007b527a23 */ /* 0x100fe2000001086a */
[----:B------:R-:W-:Y:S01]  /*12f90*/  MUFU.EX2 R154, R154 ;  /* 0x0000009a009a7308 */ /* 0x000fe20000000800 */
[--C-:B------:R-:W-:Y:S02]  /*12fa0*/  FFMA.FTZ R84, R99, c[0x0][0x23c], -R106.reuse ;  /* 0x00008f0063547a23 */ /* 0x100fe4000001086a */
[--C-:B------:R-:W-:Y:S02]  /*12fb0*/  FFMA.FTZ R86, R119, c[0x0][0x23c], -R106.reuse ;  /* 0x00008f0077567a23 */ /* 0x100fe4000001086a */
[--C-:B------:R-:W-:Y:S01]  /*12fc0*/  FFMA.FTZ R97, R111, c[0x0][0x23c], -R106.reuse ;  /* 0x00008f006f617a23 */ /* 0x100fe2000001086a */
[----:B------:R-:W-:Y:S01]  /*12fd0*/  HMMA.16816.F32 R40, R68, R50, R40 ;  /* 0x000000324428723c */ /* 0x000fe20000001828 */
[----:B------:R-:W2:Y:S01]  /*12fe0*/  LDSM.16.MT88.4 R48, [R228+0xc000] ;  /* 0x00c00000e430783b */ /* 0x000ea20000004200 */
[----:B------:R-:W-:Y:S01]  /*12ff0*/  MUFU.EX2 R156, R156 ;  /* 0x0000009c009c7308 */ /* 0x000fe20000000800 */
[----:B------:R-:W-:-:S02]  /*13000*/  FFMA.FTZ R248, R107, c[0x0][0x23c], -R106 ;  /* 0x00008f006bf87a23 */ /* 0x000fc4000001086a */
[----:B------:R-:W-:-:S03]  /*13010*/  FFMA.FTZ R247, R105, c[0x0][0x23c], -R80 ;  /* 0x00008f0069f77a23 */ /* 0x000fc60000010850 */
[C---:B------:R-:W-:Y:S02]  /*13020*/  HMMA.16816.F32 R64, R68.reuse, R72, R64 ;  /* 0x000000484440723c */ /* 0x040fe40000001840 */
[----:B------:R-:W-:Y:S06]  /*13030*/  MUFU.EX2 R157, R157 ;  /* 0x0000009d009d7308 */ /* 0x000fec0000000800 */
[----:B------:R-:W-:Y:S01]  /*13040*/  HMMA.16816.F32 R8, R68, R74, R8 ;  /* 0x0000004a4408723c */ /* 0x000fe20000001808 */
[----:B------:R-:W2:Y:S01]  /*13050*/  LDSM.16.MT88.4 R72, [R227+0xc000] ;  /* 0x00c00000e348783b */ /* 0x000ea20000004200 */
[----:B------:R-:W3:Y:S05]  /*13060*/  MUFU.EX2 R158, R158 ;  /* 0x0000009e009e7308 */ /* 0x000eea0000000800 */
[C---:B------:R-:W-:Y:S01]  /*13070*/  F2FP.PACK_AB R68, R146.reuse, R147 ;  /* 0x000000939244723e */ /* 0x040fe200000000ff */
[----:B------:R-:W-:Y:S01]  /*13080*/  FADD.FTZ R146, R146, R141 ;  /* 0x0000008d92927221 */ /* 0x000fe20000010000 */
[----:B----4-:R-:W-:Y:S01]  /*13090*/  F2FP.PACK_AB R69, R151, R150 ;  /* 0x000000969745723e */ /* 0x010fe200000000ff */
[----:B------:R-:W4:Y:S01]  /*130a0*/  MUFU.EX2 R159, R159 ;  /* 0x0000009f009f7308 */ /* 0x000f220000000800 */
[----:B------:R-:W-:Y:S01]  /*130b0*/  F2FP.PACK_AB R70, R149, R148 ;  /* 0x000000949546723e */ /* 0x000fe200000000ff */
[----:B------:R-:W-:Y:S01]  /*130c0*/  FADD.FTZ R151, R151, R145 ;  /* 0x0000009197977221 */ /* 0x000fe20000010000 */
[----:B-1----:R-:W-:Y:S01]  /*130d0*/  F2FP.PACK_AB R71, R153, R152 ;  /* 0x000000989947723e */ /* 0x002fe200000000ff */
[----:B------:R-:W-:-:S02]  /*130e0*/  FADD.FTZ R146, R148, R146 ;  /* 0x0000009294927221 */ /* 0x000fc40000010000 */
[----:B------:R-:W-:Y:S02]  /*130f0*/  FADD.FTZ R151, R152, R151 ;  /* 0x0000009798977221 */ /* 0x000fe40000010000 */
[----:B------:R-:W-:Y:S01]  /*13100*/  MUFU.EX2 R160, R160 ;  /* 0x000000a000a07308 */ /* 0x000fe20000000800 */
[----:B------:R-:W-:Y:S01]  /*13110*/  FADD.FTZ R149, R149, R146 ;  /* 0x0000009295957221 */ /* 0x000fe20000010000 */
[C---:B------:R-:W-:Y:S01]  /*13120*/  HMMA.16816.F32 R12, R68.reuse, R56, R12 ;  /* 0x00000038440c723c */ /* 0x040fe2000000180c */
[----:B------:R-:W-:Y:S02]  /*13130*/  FADD.FTZ R153, R153, R151 ;  /* 0x0000009799997221 */ /* 0x000fe40000010000 */
[----:B---3--:R-:W-:Y:S02]  /*13140*/  FADD.FTZ R149, R155, R149 ;  /* 0x000000959b957221 */ /* 0x008fe40000010000 */
[----:B------:R-:W-:Y:S01]  /*13150*/  FADD.FTZ R153, R158, R153 ;  /* 0x000000999e997221 */ /* 0x000fe20000010000 */
[----:B------:R-:W1:Y:S02]  /*13160*/  MUFU.EX2 R161, R161 ;  /* 0x000000a100a17308 */ /* 0x000e640000000800 */
[C---:B------:R-:W-:Y:S01]  /*13170*/  HMMA.16816.F32 R36, R68.reuse, R58, R36 ;  /* 0x0000003a4424723c */ /* 0x040fe20000001824 */
[----:B------:R-:W3:Y:S05]  /*13180*/  LDSM.16.MT88.4 R56, [R232+0xc800] ;  /* 0x00c80000e838783b */ /* 0x000eea0000004200 */
[----:B------:R-:W1:Y:S02]  /*13190*/  MUFU.EX2 R163, R163 ;  /* 0x000000a300a37308 */ /* 0x000e640000000800 */
[C---:B--2---:R-:W-:Y:S06]  /*131a0*/  HMMA.16816.F32 R44, R68.reuse, R60, R44 ;  /* 0x0000003c442c723c */ /* 0x044fec000000182c */
[----:B------:R-:W-:Y:S02]  /*131b0*/  MUFU.EX2 R162, R162 ;  /* 0x000000a200a27308 */ /* 0x000fe40000000800 */
[C---:B------:R-:W-:Y:S01]  /*131c0*/  HMMA.16816.F32 R4, R68.reuse, R62, R4 ;  /* 0x0000003e4404723c */ /* 0x040fe20000001804 */
[----:B------:R-:W2:Y:S05]  /*131d0*/  LDSM.16.MT88.4 R60, [R229+0xc800] ;  /* 0x00c80000e53c783b */ /* 0x000eaa0000004200 */
[----:B------:R-:W-:Y:S02]  /*131e0*/  MUFU.EX2 R164, R164 ;  /* 0x000000a400a47308 */ /* 0x000fe40000000800 */
[C---:B------:R-:W-:Y:S06]  /*131f0*/  HMMA.16816.F32 R52, R68.reuse, R48, R52 ;  /* 0x000000304434723c */ /* 0x040fec0000001834 */
[----:B------:R-:W-:Y:S02]  /*13200*/  MUFU.EX2 R168, R168 ;  /* 0x000000a800a87308 */ /* 0x000fe40000000800 */
[C---:B------:R-:W-:Y:S01]  /*13210*/  HMMA.16816.F32 R40, R68.reuse, R50, R40 ;  /* 0x000000324428723c */ /* 0x040fe20000001828 */
[----:B------:R-:W2:Y:S05]  /*13220*/  LDSM.16.MT88.4 R48, [R228+0xc800] ;  /* 0x00c80000e430783b */ /* 0x000eaa0000004200 */
[----:B------:R-:W1:Y:S02]  /*13230*/  MUFU.EX2 R170, R170 ;  /* 0x000000aa00aa7308 */ /* 0x000e640000000800 */
[C---:B------:R-:W-:Y:S06]  /*13240*/  HMMA.16816.F32 R64, R68.reuse, R72, R64 ;  /* 0x000000484440723c */ /* 0x040fec0000001840 */
[----:B------:R-:W2:Y:S02]  /*13250*/  MUFU.EX2 R172, R172 ;  /* 0x000000ac00ac7308 */ /* 0x000ea40000000800 */
[----:B------:R-:W-:Y:S01]  /*13260*/  HMMA.16816.F32 R8, R68, R74, R8 ;  /* 0x0000004a4408723c */ /* 0x000fe20000001808 */
[----:B------:R-:W2:Y:S05]  /*13270*/  LDSM.16.MT88.4 R72, [R227+0xc800] ;  /* 0x00c80000e348783b */ /* 0x000eaa0000004200 */
[----:B------:R-:W-:Y:S01]  /*13280*/  MUFU.EX2 R174, R174 ;  /* 0x000000ae00ae7308 */ /* 0x000fe20000000800 */
[C---:B------:R-:W-:Y:S01]  /*13290*/  F2FP.PACK_AB R68, R154.reuse, R155 ;  /* 0x0000009b9a44723e */ /* 0x040fe200000000ff */
[----:B------:R-:W-:Y:S01]  /*132a0*/  FADD.FTZ R154, R154, R149 ;  /* 0x000000959a9a7221 */ /* 0x000fe20000010000 */
[C---:B----4-:R-:W-:Y:S01]  /*132b0*/  F2FP.PACK_AB R69, R159.reuse, R158 ;  /* 0x0000009e9f45723e */ /* 0x050fe200000000ff */
[----:B------:R-:W-:Y:S01]  /*132c0*/  FADD.FTZ R159, R159, R153 ;  /* 0x000000999f9f7221 */ /* 0x000fe20000010000 */
[----:B------:R-:W-:Y:S01]  /*132d0*/  F2FP.PACK_AB R70, R157, R156 ;  /* 0x0000009c9d46723e */ /* 0x000fe200000000ff */
[----:B------:R-:W-:Y:S01]  /*132e0*/  FADD.FTZ R154, R156, R154 ;  /* 0x0000009a9c9a7221 */ /* 0x000fe20000010000 */
[----:B-1----:R-:W-:Y:S01]  /*132f0*/  F2FP.PACK_AB R71, R161, R160 ;  /* 0x000000a0a147723e */ /* 0x002fe200000000ff */
[----:B------:R-:W1:Y:S01]  /*13300*/  MUFU.EX2 R178, R178 ;  /* 0x000000b200b27308 */ /* 0x000e620000000800 */
[----:B------:R-:W-:Y:S01]  /*13310*/  FADD.FTZ R159, R160, R159 ;  /* 0x0000009fa09f7221 */ /* 0x000fe20000010000 */
[----:B------:R-:W-:Y:S01]  /*13320*/  LDSM.16.MT88.4 R148, [R228+0x11800] ;  /* 0x01180000e494783b */ /* 0x000fe20000004200 */
[----:B------:R-:W-:-:S02]  /*13330*/  FADD.FTZ R157, R157, R154 ;  /* 0x0000009a9d9d7221 */ /* 0x000fc40000010000 */
[----:B------:R-:W-:Y:S01]  /*13340*/  FADD.FTZ R161, R161, R159 ;  /* 0x0000009fa1a17221 */ /* 0x000fe20000010000 */
[C---:B---3--:R-:W-:Y:S01]  /*13350*/  HMMA.16816.F32 R12, R68.reuse, R56, R12 ;  /* 0x00000038440c723c */ /* 0x048fe2000000180c */
[----:B------:R-:W-:Y:S01]  /*13360*/  FADD.FTZ R157, R163, R157 ;  /* 0x0000009da39d7221 */ /* 0x000fe20000010000 */
[----:B------:R-:W3:Y:S01]  /*13370*/  MUFU.EX2 R179, R179 ;  /* 0x000000b300b37308 */ /* 0x000ee20000000800 */
[----:B------:R-:W-:Y:S01]  /*13380*/  FADD.FTZ R161, R170, R161 ;  /* 0x000000a1aaa17221 */ /* 0x000fe20000010000 */
[----:B------:R-:W-:Y:S04]  /*13390*/  LDSM.16.MT88.4 R152, [R229+0x11800] ;  /* 0x01180000e598783b */ /* 0x000fe80000004200 */
        /* <DEDUP_REMOVED lines=8> */
[C---:B------:R-:W-:Y:S02]  /*13420*/  HMMA.16816.F32 R52, R68.reuse, R48, R52 ;  /* 0x000000304434723c */ /* 0x040fe40000001834 */
[----:B------:R-:W1:Y:S06]  /*13430*/  MUFU.EX2 R186, R186 ;  /* 0x000000ba00ba7308 */ /* 0x000e6c0000000800 */
        /* <DEDUP_REMOVED lines=8> */
[C---:B------:R-:W-:Y:S01]  /*134c0*/  F2FP.PACK_AB R68, R162.reuse, R163 ;  /* 0x000000a3a244723e */ /* 0x040fe200000000ff */
[----:B------:R-:W-:Y:S01]  /*134d0*/  FADD.FTZ R162, R162, R157 ;  /* 0x0000009da2a27221 */ /* 0x000fe20000010000 */
[----:B------:R-:W-:Y:S01]  /*134e0*/  F2FP.PACK_AB R69, R172, R170 ;  /* 0x000000aaac45723e */ /* 0x000fe200000000ff */
[----:B------:R-:W-:Y:S01]  /*134f0*/  MUFU.EX2 R184, R184 ;  /* 0x000000b800b87308 */ /* 0x000fe20000000800 */
[----:B------:R-:W-:Y:S01]  /*13500*/  F2FP.PACK_AB R70, R168, R164 ;  /* 0x000000a4a846723e */ /* 0x000fe200000000ff */
[----:B------:R-:W-:Y:S01]  /*13510*/  FADD.FTZ R172, R172, R161 ;  /* 0x000000a1acac7221 */ /* 0x000fe20000010000 */
[----:B-1----:R-:W-:Y:S01]  /*13520*/  F2FP.PACK_AB R71, R178, R174 ;  /* 0x000000aeb247723e */ /* 0x002fe200000000ff */
[----:B------:R-:W-:Y:S01]  /*13530*/  FADD.FTZ R162, R164, R162 ;  /* 0x000000a2a4a27221 */ /* 0x000fe20000010000 */
[----:B------:R-:W-:Y:S01]  /*13540*/  LDSM.16.MT88.4 R156, [R232+0x11800] ;  /* 0x01180000e89c783b */ /* 0x000fe20000004200 */
[----:B------:R-:W-:-:S02]  /*13550*/  FADD.FTZ R172, R174, R172 ;  /* 0x000000acaeac7221 */ /* 0x000fc40000010000 */
[----:B------:R-:W-:Y:S01]  /*13560*/  MUFU.EX2 R196, R196 ;  /* 0x000000c400c47308 */ /* 0x000fe20000000800 */
[----:B------:R-:W-:Y:S01]  /*13570*/  FADD.FTZ R168, R168, R162 ;  /* 0x000000a2a8a87221 */ /* 0x000fe20000010000 */
[C---:B----4-:R-:W-:Y:S01]  /*13580*/  HMMA.16816.F32 R12, R68.reuse, R56, R12 ;  /* 0x00000038440c723c */ /* 0x050fe2000000180c */
[----:B------:R-:W-:Y:S02]  /*13590*/  FADD.FTZ R178, R178, R172 ;  /* 0x000000acb2b27221 */ /* 0x000fe40000010000 */
[----:B---3--:R-:W-:Y:S02]  /*135a0*/  FADD.FTZ R168, R179, R168 ;  /* 0x000000a8b3a87221 */ /* 0x008fe40000010000 */
[----:B------:R-:W-:Y:S01]  /*135b0*/  FADD.FTZ R178, R186, R178 ;  /* 0x000000b2bab27221 */ /* 0x000fe20000010000 */
[----:B------:R-:W-:Y:S02]  /*135c0*/  MUFU.EX2 R197, R197 ;  /* 0x000000c500c57308 */ /* 0x000fe40000000800 */
[C---:B------:R-:W-:Y:S01]  /*135d0*/  HMMA.16816.F32 R36, R68.reuse, R58, R36 ;  /* 0x0000003a4424723c */ /* 0x040fe20000001824 */
[----:B------:R-:W1:Y:S05]  /*135e0*/  LDSM.16.MT88.4 R56, [R232+0xd800] ;  /* 0x00d80000e838783b */ /* 0x000e6a0000004200 */
[----:B------:R-:W-:Y:S02]  /*135f0*/  MUFU.EX2 R198, R198 ;  /* 0x000000c600c67308 */ /* 0x000fe40000000800 */
[C---:B--2---:R-:W-:Y:S06]  /*13600*/  HMMA.16816.F32 R44, R68.reuse, R60, R44 ;  /* 0x0000003c442c723c */ /* 0x044fec000000182c */
[----:B------:R-:W2:Y:S02]  /*13610*/  MUFU.EX2 R199, R199 ;  /* 0x000000c700c77308 */ /* 0x000ea40000000800 */
[C---:B------:R-:W-:Y:S01]  /*13620*/  HMMA.16816.F32 R4, R68.reuse, R62, R4 ;  /* 0x0000003e4404723c */ /* 0x040fe20000001804 */
[----:B------:R-:W3:Y:S05]  /*13630*/  LDSM.16.MT88.4 R60, [R229+0xd800] ;  /* 0x00d80000e53c783b */ /* 0x000eea0000004200 */
[----:B------:R-:W4:Y:S02]  /*13640*/  MUFU.EX2 R200, R200 ;  /* 0x000000c800c87308 */ /* 0x000f240000000800 */
[C---:B------:R-:W-:Y:S06]  /*13650*/  HMMA.16816.F32 R52, R68.reuse, R48, R52 ;  /* 0x000000304434723c */ /* 0x040fec0000001834 */
[----:B------:R-:W-:Y:S02]  /*13660*/  MUFU.EX2 R201, R201 ;  /* 0x000000c900c97308 */ /* 0x000fe40000000800 */
[C---:B------:R-:W-:Y:S01]  /*13670*/  HMMA.16816.F32 R40, R68.reuse, R50, R40 ;  /* 0x000000324428723c */ /* 0x040fe20000001828 */
[----:B------:R-:W3:Y:S05]  /*13680*/  LDSM.16.MT88.4 R48, [R228+0xd800] ;  /* 0x00d80000e430783b */ /* 0x000eea0000004200 */
[----:B------:R-:W1:Y:S02]  /*13690*/  MUFU.EX2 R202, R202 ;  /* 0x000000ca00ca7308 */ /* 0x000e640000000800 */
[C---:B------:R-:W-:Y:S06]  /*136a0*/  HMMA.16816.F32 R64, R68.reuse, R72, R64 ;  /* 0x000000484440723c */ /* 0x040fec0000001840 */
[----:B------:R-:W-:Y:S02]  /*136b0*/  MUFU.EX2 R89, R89 ;  /* 0x0000005900597308 */ /* 0x000fe40000000800 */
[----:B------:R-:W-:Y:S01]  /*136c0*/  HMMA.16816.F32 R8, R68, R74, R8 ;  /* 0x0000004a4408723c */ /* 0x000fe20000001808 */
[----:B------:R-:W4:Y:S05]  /*136d0*/  LDSM.16.MT88.4 R72, [R227+0xd800] ;  /* 0x00d80000e348783b */ /* 0x000f2a0000004200 */
        /* <DEDUP_REMOVED lines=17> */
[----:B------:R-:W-:Y:S06]  /*137f0*/  MUFU.EX2 R125, R125 ;  /* 0x0000007d007d7308 */ /* 0x000fec0000000800 */
[C---:B---3--:R-:W-:Y:S02]  /*13800*/  HMMA.16816.F32 R44, R68.reuse, R60, R44 ;  /* 0x0000003c442c723c */ /* 0x048fe4000000182c */
[----:B------:R2:W-:Y:S06]  /*13810*/  MUFU.EX2 R76, R93 ;  /* 0x0000005d004c7308 */ /* 0x0005ec0000000800 */
[C---:B------:R-:W-:Y:S01]  /*13820*/  HMMA.16816.F32 R4, R68.reuse, R62, R4 ;  /* 0x0000003e4404723c */ /* 0x040fe20000001804 */
[----:B------:R-:W3:Y:S01]  /*13830*/  LDSM.16.MT88.4 R60, [R229+0xe000] ;  /* 0x00e00000e53c783b */ /* 0x000ee20000004200 */
[----:B------:R-:W-:Y:S06]  /*13840*/  MUFU.EX2 R2, R121 ;  /* 0x0000007900027308 */ /* 0x000fec0000000800 */
[----:B------:R-:W-:Y:S02]  /*13850*/  HMMA.16816.F32 R52, R68, R48, R52 ;  /* 0x000000304434723c */ /* 0x000fe40000001834 */
[----:B------:R1:W-:Y:S01]  /*13860*/  MUFU.EX2 R0, R95 ;  /* 0x0000005f00007308 */ /* 0x0003e20000000800 */
[----:B--2---:R-:W-:-:S04]  /*13870*/  FFMA.FTZ R93, R113, c[0x0][0x23c], -R80 ;  /* 0x00008f00715d7a23 */ /* 0x004fc80000010850 */
[----:B------:R-:W-:Y:S01]  /*13880*/  F2FP.PACK_AB R48, R196, R184 ;  /* 0x000000b8c430723e */ /* 0x000fe200000000ff */
[C---:B------:R-:W-:Y:S01]  /*13890*/  HMMA.16816.F32 R40, R68.reuse, R50, R40 ;  /* 0x000000324428723c */ /* 0x040fe20000001828 */
[----:B----4-:R-:W-:Y:S01]  /*138a0*/  F2FP.PACK_AB R49, R200, R199 ;  /* 0x000000c7c831723e */ /* 0x010fe200000000ff */
[----:B------:R-:W-:Y:S01]  /*138b0*/  MUFU.EX2 R3, R3 ;  /* 0x0000000300037308 */ /* 0x000fe20000000800 */
[----:B------:R-:W-:Y:S02]  /*138c0*/  FADD.FTZ R184, R184, R187 ;  /* 0x000000bbb8b87221 */ /* 0x000fe40000010000 */
[----:B------:R-:W-:Y:S02]  /*138d0*/  FADD.FTZ R200, R200, R195 ;  /* 0x000000c3c8c87221 */ /* 0x000fe40000010000 */
[----:B------:R-:W-:Y:S01]  /*138e0*/  F2FP.PACK_AB R50, R198, R197 ;  /* 0x000000c5c632723e */ /* 0x000fe200000000ff */
[----:B------:R-:W-:Y:S01]  /*138f0*/  HMMA.16816.F32 R64, R68, R72, R64 ;  /* 0x000000484440723c */ /* 0x000fe20000001840 */
[----:B------:R-:W-:Y:S01]  /*13900*/  F2FP.PACK_AB R51, R202, R201 ;  /* 0x000000c9ca33723e */ /* 0x000fe200000000ff */
[----:B------:R-:W-:Y:S01]  /*13910*/  FADD.FTZ R184, R196, R184 ;  /* 0x000000b8c4b87221 */ /* 0x000fe20000010000 */
[----:B------:R-:W-:Y:S01]  /*13920*/  MUFU.EX2 R78, R78 ;  /* 0x0000004e004e7308 */ /* 0x000fe20000000800 */
[----:B-1----:R-:W-:-:S02]  /*13930*/  FFMA.FTZ R95, R109, c[0x0][0x23c], -R80 ;  /* 0x00008f006d5f7a23 */ /* 0x002fc40000010850 */
[----:B------:R-:W-:Y:S02]  /*13940*/  FADD.FTZ R197, R197, R184 ;  /* 0x000000b8c5c57221 */ /* 0x000fe40000010000 */
[----:B------:R-:W-:Y:S01]  /*13950*/  HMMA.16816.F32 R8, R68, R74, R8 ;  /* 0x0000004a4408723c */ /* 0x000fe20000001808 */
[----:B------:R-:W1:Y:S01]  /*13960*/  LDSM.16.MT88.4 R68, [R227+0xe000] ;  /* 0x00e00000e344783b */ /* 0x000e620000004200 */
[--C-:B------:R-:W-:Y:S01]  /*13970*/  FFMA.FTZ R72, R18, c[0x0][0x23c], -R106.reuse ;  /* 0x00008f0012487a23 */ /* 0x100fe2000001086a */
[----:B------:R-:W-:Y:S01]  /*13980*/  MUFU.EX2 R82, R82 ;  /* 0x0000005200527308 */ /* 0x000fe20000000800 */
[----:B------:R-:W-:Y:S02]  /*13990*/  FFMA.FTZ R73, R19, c[0x0][0x23c], -R106 ;  /* 0x00008f0013497a23 */ /* 0x000fe4000001086a */
[----:B------:R-:W-:Y:S02]  /*139a0*/  FADD.FTZ R200, R201, R200 ;  /* 0x000000c8c9c87221 */ /* 0x000fe40000010000 */
[----:B------:R-:W-:Y:S01]  /*139b0*/  HMMA.16816.F32 R36, R48, R58, R36 ;  /* 0x0000003a3024723c */ /* 0x000fe20000001824 */
[----:B------:R-:W-:-:S02]  /*139c0*/  FFMA.FTZ R74, R77, c[0x0][0x23c], -R80 ;  /* 0x00008f004d4a7a23 */ /* 0x000fc40000010850 */
[----:B------:R-:W-:Y:S01]  /*139d0*/  MUFU.EX2 R72, R72 ;  /* 0x0000004800487308 */ /* 0x000fe20000000800 */
[--C-:B------:R-:W-:Y:S02]  /*139e0*/  FFMA.FTZ R75, R192, c[0x0][0x23c], -R80.reuse ;  /* 0x00008f00c04b7a23 */ /* 0x100fe40000010850 */
[--C-:B------:R-:W-:Y:S02]  /*139f0*/  FFMA.FTZ R77, R81, c[0x0][0x23c], -R80.reuse ;  /* 0x00008f00514d7a23 */ /* 0x100fe40000010850 */
[--C-:B------:R-:W-:Y:S01]  /*13a00*/  FFMA.FTZ R59, R17, c[0x0][0x23c], -R80.reuse ;  /* 0x00008f00113b7a23 */ /* 0x100fe20000010850 */
[----:B------:R-:W-:Y:S01]  /*13a10*/  HMMA.16816.F32 R12, R48, R56, R12 ;  /* 0x00000038300c723c */ /* 0x000fe2000000180c */
[----:B------:R-:W2:Y:S01]  /*13a20*/  LDSM.16.MT88.4 R16, [R229+0xe800] ;  /* 0x00e80000e510783b */ /* 0x000ea20000004200 */
[--C-:B------:R-:W-:Y:S01]  /*13a30*/  FFMA.FTZ R58, R24, c[0x0][0x23c], -R80.reuse ;  /* 0x00008f00183a7a23 */ /* 0x100fe20000010850 */
[----:B------:R-:W4:Y:S01]  /*13a40*/  MUFU.EX2 R73, R73 ;  /* 0x0000004900497308 */ /* 0x000f220000000800 */
[----:B------:R-:W-:-:S02]  /*13a50*/  FFMA.FTZ R81, R85, c[0x0][0x23c], -R80 ;  /* 0x00008f0055517a23 */ /* 0x000fc40000010850 */
[--C-:B------:R-:W-:Y:S02]  /*13a60*/  FFMA.FTZ R85, R87, c[0x0][0x23c], -R106.reuse ;  /* 0x00008f0057557a23 */ /* 0x100fe4000001086a */
[C---:B---3--:R-:W-:Y:S01]  /*13a70*/  HMMA.16816.F32 R44, R48.reuse, R60, R44 ;  /* 0x0000003c302c723c */ /* 0x048fe2000000182c */
[--C-:B------:R-:W-:Y:S02]  /*13a80*/  FFMA.FTZ R56, R26, c[0x0][0x23c], -R106.reuse ;  /* 0x00008f001a387a23 */ /* 0x100fe4000001086a */
[--C-:B------:R-:W-:Y:S01]  /*13a90*/  FFMA.FTZ R57, R188, c[0x0][0x23c], -R106.reuse ;  /* 0x00008f00bc397a23 */ /* 0x100fe2000001086a */
[----:B------:R-:W3:Y:S01]  /*13aa0*/  MUFU.EX2 R58, R58 ;  /* 0x0000003a003a7308 */ /* 0x000ee20000000800 */
[----:B------:R-:W2:Y:S01]  /*13ab0*/  LDSM.16.MT88.4 R24, [R232+0xe800] ;  /* 0x00e80000e818783b */ /* 0x000ea20000004200 */
[----:B------:R-:W-:Y:S02]  /*13ac0*/  FFMA.FTZ R87, R169, c[0x0][0x23c], -R106 ;  /* 0x00008f00a9577a23 */ /* 0x000fe4000001086a */
[--C-:B------:R-:W-:Y:S01]  /*13ad0*/  FFMA.FTZ R60, R28, c[0x0][0x23c], -R80.reuse ;  /* 0x00008f001c3c7a23 */ /* 0x100fe20000010850 */
[----:B------:R-:W-:Y:S01]  /*13ae0*/  HMMA.16816.F32 R4, R48, R62, R4 ;  /* 0x0000003e3004723c */ /* 0x000fe20000001804 */
[----:B------:R-:W-:Y:S01]  /*13af0*/  FFMA.FTZ R61, R189, c[0x0][0x23c], -R80 ;  /* 0x00008f00bd3d7a23 */ /* 0x000fe20000010850 */
[----:B----4-:R-:W-:Y:S01]  /*13b00*/  F2FP.PACK_AB R28, R73, R72 ;  /* 0x00000048491c723e */ /* 0x010fe200000000ff */
[----:B------:R-:W4:Y:S01]  /*13b10*/  MUFU.EX2 R56, R56 ;  /* 0x0000003800387308 */ /* 0x000f220000000800 */
[----:B------:R-:W-:-:S02]  /*13b20*/  FFMA.FTZ R169, R171, c[0x0][0x23c], -R106 ;  /* 0x00008f00aba97a23 */ /* 0x000fc4000001086a */
[----:B------:R-:W-:Y:S02]  /*13b30*/  FADD.FTZ R197, R198, R197 ;  /* 0x000000c5c6c57221 */ /* 0x000fe40000010000 */
[C---:B------:R-:W-:Y:S01]  /*13b40*/  HMMA.16816.F32 R52, R48.reuse, R20, R52 ;  /* 0x000000143034723c */ /* 0x040fe20000001834 */
[--C-:B------:R-:W-:Y:S02]  /*13b50*/  FFMA.FTZ R62, R30, c[0x0][0x23c], -R106.reuse ;  /* 0x00008f001e3e7a23 */ /* 0x100fe4000001086a */
[----:B------:R-:W4:Y:S01]  /*13b60*/  MUFU.EX2 R57, R57 ;  /* 0x0000003900397308 */ /* 0x000f220000000800 */
[----:B------:R-:W-:Y:S02]  /*13b70*/  FFMA.FTZ R63, R191, c[0x0][0x23c], -R106 ;  /* 0x00008f00bf3f7a23 */ /* 0x000fe4000001086a */
[----:B------:R-:W-:Y:S02]  /*13b80*/  FADD.FTZ R202, R202, R200 ;  /* 0x000000c8caca7221 */ /* 0x000fe40000010000 */
[----:B------:R-:W-:Y:S01]  /*13b90*/  HMMA.16816.F32 R40, R48, R22, R40 ;  /* 0x000000163028723c */ /* 0x000fe20000001828 */
[----:B------:R-:W2:Y:S01]  /*13ba0*/  LDSM.16.MT88.4 R20, [R228+0xe800] ;  /* 0x00e80000e414783b */ /* 0x000ea20000004200 */
[----:B------:R-:W-:Y:S01]  /*13bb0*/  FADD.FTZ R72, R72, R197 ;  /* 0x000000c548487221 */ /* 0x000fe20000010000 */
[----:B------:R-:W4:Y:S01]  /*13bc0*/  MUFU.EX2 R59, R59 ;  /* 0x0000003b003b7308 */ /* 0x000f220000000800 */
[----:B---3--:R-:W-:-:S02]  /*13bd0*/  FADD.FTZ R202, R58, R202 ;  /* 0x000000ca3aca7221 */ /* 0x008fc40000010000 */
[----:B------:R-:W-:Y:S02]  /*13be0*/  FADD.FTZ R72, R73, R72 ;  /* 0x0000004849487221 */ /* 0x000fe40000010000 */
[C---:B-1----:R-:W-:Y:S02]  /*13bf0*/  HMMA.16816.F32 R64, R48.reuse, R68, R64 ;  /* 0x000000443040723c */ /* 0x042fe40000001840 */
[----:B----4-:R-:W-:Y:S01]  /*13c00*/  FADD.FTZ R72, R56, R72 ;  /* 0x0000004838487221 */ /* 0x010fe20000010000 */
[----:B------:R-:W-:Y:S01]  /*13c10*/  MUFU.EX2 R60, R60 ;  /* 0x0000003c003c7308 */ /* 0x000fe20000000800 */
[C---:B------:R-:W-:Y:S02]  /*13c20*/  F2FP.PACK_AB R30, R57.reuse, R56 ;  /* 0x00000038391e723e */ /* 0x040fe400000000ff */
[----:B------:R-:W-:Y:S02]  /*13c30*/  FADD.FTZ R57, R57, R72 ;  /* 0x0000004839397221 */ /* 0x000fe40000010000 */
[----:B------:R-:W-:Y:S01]  /*13c40*/  HMMA.16816.F32 R8, R48, R70, R8 ;  /* 0x000000463008723c */ /* 0x000fe20000001808 */
[----:B------:R-:W1:Y:S01]  /*13c50*/  LDSM.16.MT88.4 R48, [R227+0xe800] ;  /* 0x00e80000e330783b */ /* 0x000e620000004200 */
[--C-:B------:R-:W-:Y:S01]  /*13c60*/  FFMA.FTZ R68, R34, c[0x0][0x23c], -R106.reuse ;  /* 0x00008f0022447a23 */ /* 0x100fe2000001086a */
[----:B------:R-:W3:Y:S01]  /*13c70*/  MUFU.EX2 R61, R61 ;  /* 0x0000003d003d7308 */ /* 0x000ee20000000800 */
[----:B------:R-:W-:Y:S01]  /*13c80*/  F2FP.PACK_AB R29, R59, R58 ;  /* 0x0000003a3b1d723e */ /* 0x000fe200000000ff */
[----:B------:R-:W-:-:S02]  /*13c90*/  FFMA.FTZ R69, R193, c[0x0][0x23c], -R106 ;  /* 0x00008f00c1457a23 */ /* 0x000fc4000001086a */
[--C-:B------:R-:W-:Y:S02]  /*13ca0*/  FFMA.FTZ R70, R32, c[0x0][0x23c], -R80.reuse ;  /* 0x00008f0020467a23 */ /* 0x100fe40000010850 */
[----:B------:R-:W-:Y:S01]  /*13cb0*/  FFMA.FTZ R71, R190, c[0x0][0x23c], -R80 ;  /* 0x00008f00be477a23 */ /* 0x000fe20000010850 */
[----:B------:R-:W-:Y:S01]  /*13cc0*/  LDSM.16.MT88.4 R32, [R227+0xf000] ;  /* 0x00f00000e320783b */ /* 0x000fe20000004200 */
[----:B------:R-:W4:Y:S01]  /*13cd0*/  MUFU.EX2 R62, R62 ;  /* 0x0000003e003e7308 */ /* 0x000f220000000800 */
[----:B------:R-:W-:Y:S01]  /*13ce0*/  FADD.FTZ R202, R59, R202 ;  /* 0x000000ca3bca7221 */ /* 0x000fe20000010000 */
[----:B---3--:R-:W-:-:S06]  /*13cf0*/  F2FP.PACK_AB R31, R61, R60 ;  /* 0x0000003c3d1f723e */ /* 0x008fcc00000000ff */
[----:B------:R-:W3:Y:S01]  /*13d00*/  MUFU.EX2 R63, R63 ;  /* 0x0000003f003f7308 */ /* 0x000ee20000000800 */
[----:B------:R-:W-:-:S04]  /*13d10*/  FADD.FTZ R60, R60, R202 ;  /* 0x000000ca3c3c7221 */ /* 0x000fc80000010000 */
[----:B------:R-:W-:Y:S01]  /*13d20*/  FADD.FTZ R60, R61, R60 ;  /* 0x0000003c3d3c7221 */ /* 0x000fe20000010000 */
[C---:B--2---:R-:W-:Y:S01]  /*13d30*/  HMMA.16816.F32 R44, R28.reuse, R16, R44 ;  /* 0x000000101c2c723c */ /* 0x044fe2000000182c */
[----:B----4-:R-:W-:Y:S01]  /*13d40*/  FADD.FTZ R57, R62, R57 ;  /* 0x000000393e397221 */ /* 0x010fe20000010000 */
        /* <DEDUP_REMOVED lines=13> */
[----:B------:R-:W2:Y:S06]  /*13e20*/  MUFU.EX2 R75, R75 ;  /* 0x0000004b004b7308 */ /* 0x000eac0000000800 */
[C---:B-1----:R-:W-:Y:S02]  /*13e30*/  HMMA.16816.F32 R64, R28.reuse, R48, R64 ;  /* 0x000000301c40723c */ /* 0x042fe40000001840 */
[----:B------:R-:W-:Y:S05]  /*13e40*/  MUFU.EX2 R77, R77 ;  /* 0x0000004d004d7308 */ /* 0x000fea0000000800 */
[--C-:B------:R-:W-:Y:S01]  /*13e50*/  FFMA.FTZ R48, R79, c[0x0][0x23c], -R106.reuse ;  /* 0x00008f004f307a23 */ /* 0x100fe2000001086a */
[----:B------:R-:W-:Y:S01]  /*13e60*/  HMMA.16816.F32 R8, R28, R50, R8 ;  /* 0x000000321c08723c */ /* 0x000fe20000001808 */
[----:B------:R-:W-:Y:S01]  /*13e70*/  FFMA.FTZ R49, R183, c[0x0][0x23c], -R106 ;  /* 0x00008f00b7317a23 */ /* 0x000fe2000001086a */
[----:B------:R-:W-:Y:S01]  /*13e80*/  MUFU.EX2 R81, R81 ;  /* 0x0000005100517308 */ /* 0x000fe20000000800 */
[----:B------:R-:W-:-:S04]  /*13e90*/  FFMA.FTZ R79, R181, c[0x0][0x23c], -R80 ;  /* 0x00008f00b54f7a23 */ /* 0x000fc80000010850 */
[----:B---3--:R-:W-:Y:S01]  /*13ea0*/  F2FP.PACK_AB R28, R63, R62 ;  /* 0x0000003e3f1c723e */ /* 0x008fe200000000ff */
[--C-:B------:R-:W-:Y:S01]  /*13eb0*/  FFMA.FTZ R50, R83, c[0x0][0x23c], -R106.reuse ;  /* 0x00008f0053327a23 */ /* 0x100fe2000001086a */
[----:B------:R-:W-:Y:S01]  /*13ec0*/  F2FP.PACK_AB R29, R71, R70 ;  /* 0x00000046471d723e */ /* 0x000fe200000000ff */
[----:B------:R-:W-:Y:S01]  /*13ed0*/  FFMA.FTZ R51, R175, c[0x0][0x23c], -R106 ;  /* 0x00008f00af337a23 */ /* 0x000fe2000001086a */
[----:B------:R-:W-:Y:S01]  /*13ee0*/  F2FP.PACK_AB R30, R69, R68 ;  /* 0x00000044451e723e */ /* 0x000fe200000000ff */
[----:B------:R-:W-:Y:S01]  /*13ef0*/  FFMA.FTZ R83, R173, c[0x0][0x23c], -R80 ;  /* 0x00008f00ad537a23 */ /* 0x000fe20000010850 */
[----:B--2---:R-:W-:Y:S01]  /*13f00*/  F2FP.PACK_AB R31, R75, R74 ;  /* 0x0000004a4b1f723e */ /* 0x004fe200000000ff */
[----:B------:R-:W1:Y:S01]  /*13f10*/  MUFU.EX2 R48, R48 ;  /* 0x0000003000307308 */ /* 0x000e620000000800 */
[----:B------:R-:W-:Y:S02]  /*13f20*/  FADD.FTZ R70, R70, R60 ;  /* 0x0000003c46467221 */ /* 0x000fe40000010000 */
[----:B------:R-:W-:-:S02]  /*13f30*/  FADD.FTZ R63, R63, R57 ;  /* 0x000000393f3f7221 */ /* 0x000fc40000010000 */
[----:B------:R-:W-:Y:S01]  /*13f40*/  FADD.FTZ R70, R71, R70 ;  /* 0x0000004647467221 */ /* 0x000fe20000010000 */
[C---:B------:R-:W-:Y:S01]  /*13f50*/  HMMA.16816.F32 R44, R28.reuse, R16, R44 ;  /* 0x000000101c2c723c */ /* 0x040fe2000000182c */
[----:B------:R-:W-:Y:S01]  /*13f60*/  FADD.FTZ R63, R68, R63 ;  /* 0x0000003f443f7221 */ /* 0x000fe20000010000 */
[----:B------:R-:W2:Y:S01]  /*13f70*/  MUFU.EX2 R49, R49 ;  /* 0x0000003100317308 */ /* 0x000ea20000000800 */
[----:B------:R-:W-:Y:S02]  /*13f80*/  FADD.FTZ R74, R74, R70 ;  /* 0x000000464a4a7221 */ /* 0x000fe40000010000 */
[----:B------:R-:W-:Y:S02]  /*13f90*/  FADD.FTZ R69, R69, R63 ;  /* 0x0000003f45457221 */ /* 0x000fe40000010000 */
[----:B------:R-:W-:Y:S01]  /*13fa0*/  FADD.FTZ R74, R75, R74 ;  /* 0x0000004a4b4a7221 */ /* 0x000fe20000010000 */
[----:B------:R-:W-:Y:S01]  /*13fb0*/  HMMA.16816.F32 R4, R28, R18, R4 ;  /* 0x000000121c04723c */ /* 0x000fe20000001804 */
[----:B------:R-:W3:Y:S01]  /*13fc0*/  LDSM.16.MT88.4 R16, [R229+0xf800] ;  /* 0x00f80000e510783b */ /* 0x000ee20000004200 */
[----:B------:R-:W-:Y:S01]  /*13fd0*/  MUFU.EX2 R50, R50 ;  /* 0x0000003200327308 */ /* 0x000fe20000000800 */
[----:B-1----:R-:W-:-:S02]  /*13fe0*/  FADD.FTZ R69, R48, R69 ;  /* 0x0000004530457221 */ /* 0x002fc40000010000 */
[----:B------:R-:W-:-:S03]  /*13ff0*/  FADD.FTZ R74, R77, R74 ;  /* 0x0000004a4d4a7221 */ /* 0x000fc60000010000 */
[C---:B----4-:R-:W-:Y:S02]  /*14000*/  HMMA.16816.F32 R12, R28.reuse, R24, R12 ;  /* 0x000000181c0c723c */ /* 0x050fe4000000180c */
[----:B------:R-:W-:Y:S06]  /*14010*/  MUFU.EX2 R51, R51 ;  /* 0x0000003300337308 */ /* 0x000fec0000000800 */
[C---:B------:R-:W-:Y:S01]  /*14020*/  HMMA.16816.F32 R36, R28.reuse, R26, R36 ;  /* 0x0000001a1c24723c */ /* 0x040fe20000001824 */
[----:B------:R-:W1:Y:S01]  /*14030*/  LDSM.16.MT88.4 R24, [R232+0xf800] ;  /* 0x00f80000e818783b */ /* 0x000e620000004200 */
[----:B------:R-:W4:Y:S06]  /*14040*/  MUFU.EX2 R79, R79 ;  /* 0x0000004f004f7308 */ /* 0x000f2c0000000800 */
[C---:B------:R-:W-:Y:S02]  /*14050*/  HMMA.16816.F32 R52, R28.reuse, R20, R52 ;  /* 0x000000141c34723c */ /* 0x040fe40000001834 */
[----:B------:R-:W1:Y:S06]  /*14060*/  MUFU.EX2 R83, R83 ;  /* 0x0000005300537308 */ /* 0x000e6c0000000800 */
[C---:B------:R-:W-:Y:S01]  /*14070*/  HMMA.16816.F32 R40, R28.reuse, R22, R40 ;  /* 0x000000161c28723c */ /* 0x040fe20000001828 */
[----:B------:R-:W3:Y:S01]  /*14080*/  LDSM.16.MT88.4 R20, [R228+0xf800] ;  /* 0x00f80000e414783b */ /* 0x000ee20000004200 */
[----:B------:R-:W1:Y:S06]  /*14090*/  MUFU.EX2 R85, R85 ;  /* 0x0000005500557308 */ /* 0x000e6c0000000800 */
[C---:B------:R-:W-:Y:S02]  /*140a0*/  HMMA.16816.F32 R64, R28.reuse, R32, R64 ;  /* 0x000000201c40723c */ /* 0x040fe40000001840 */
[----:B------:R-:W1:Y:S06]  /*140b0*/  MUFU.EX2 R87, R87 ;  /* 0x0000005700577308 */ /* 0x000e6c0000000800 */
[----:B------:R-:W-:Y:S01]  /*140c0*/  HMMA.16816.F32 R8, R28, R34, R8 ;  /* 0x000000221c08723c */ /* 0x000fe20000001808 */
[----:B------:R-:W3:Y:S01]  /*140d0*/  LDSM.16.MT88.4 R32, [R227+0xf800] ;  /* 0x00f80000e320783b */ /* 0x000ee20000004200 */
[----:B------:R-:W3:Y:S05]  /*140e0*/  MUFU.EX2 R169, R169 ;  /* 0x000000a900a97308 */ /* 0x000eea0000000800 */
[C---:B--2---:R-:W-:Y:S01]  /*140f0*/  F2FP.PACK_AB R28, R49.reuse, R48 ;  /* 0x00000030311c723e */ /* 0x044fe200000000ff */
[----:B------:R-:W-:Y:S01]  /*14100*/  FADD.FTZ R49, R49, R69 ;  /* 0x0000004531317221 */ /* 0x000fe20000010000 */
[----:B----4-:R-:W-:Y:S01]  /*14110*/  F2FP.PACK_AB R29, R79, R77 ;  /* 0x0000004d4f1d723e */ /* 0x010fe200000000ff */
[----:B------:R-:W-:Y:S01]  /*14120*/  MUFU.EX2 R84, R84 ;  /* 0x0000005400547308 */ /* 0x000fe20000000800 */
[----:B------:R-:W-:Y:S01]  /*14130*/  F2FP.PACK_AB R30, R51, R50 ;  /* 0x00000032331e723e */ /* 0x000fe200000000ff */
[----:B------:R-:W-:Y:S01]  /*14140*/  FADD.FTZ R79, R79, R74 ;  /* 0x0000004a4f4f7221 */ /* 0x000fe20000010000 */
[----:B-1----:R-:W-:Y:S01]  /*14150*/  F2FP.PACK_AB R31, R83, R81 ;  /* 0x00000051531f723e */ /* 0x002fe200000000ff */
        /* <DEDUP_REMOVED lines=8> */
[----:B------:R-:W-:Y:S02]  /*141e0*/  MUFU.EX2 R93, R93 ;  /* 0x0000005d005d7308 */ /* 0x000fe40000000800 */
[C---:B------:R-:W-:Y:S01]  /*141f0*/  HMMA.16816.F32 R4, R28.reuse, R18, R4 ;  /* 0x000000121c04723c */ /* 0x040fe20000001804 */
[----:B------:R-:W1:Y:S05]  /*14200*/  LDSM.16.MT88.4 R16, [R232+0x10000] ;  /* 0x01000000e810783b */ /* 0x000e6a0000004200 */
[----:B------:R-:W-:Y:S02]  /*14210*/  MUFU.EX2 R95, R95 ;  /* 0x0000005f005f7308 */ /* 0x000fe40000000800 */
[C---:B------:R-:W-:Y:S06]  /*14220*/  HMMA.16816.F32 R12, R28.reuse, R24, R12 ;  /* 0x000000181c0c723c */ /* 0x040fec000000180c */
[----:B------:R-:W-:Y:S02]  /*14230*/  MUFU.EX2 R97, R97 ;  /* 0x0000006100617308 */ /* 0x000fe40000000800 */
[C---:B------:R-:W-:Y:S01]  /*14240*/  HMMA.16816.F32 R36, R28.reuse, R26, R36 ;  /* 0x0000001a1c24723c */ /* 0x040fe20000001824 */
[----:B------:R-:W2:Y:S05]  /*14250*/  LDSM.16.MT88.4 R24, [R229+0x10000] ;  /* 0x01000000e518783b */ /* 0x000eaa0000004200 */
[----:B------:R-:W-:Y:S02]  /*14260*/  MUFU.EX2 R248, R248 ;  /* 0x000000f800f87308 */ /* 0x000fe40000000800 */
[C---:B------:R-:W-:Y:S06]  /*14270*/  HMMA.16816.F32 R52, R28.reuse, R20, R52 ;  /* 0x000000141c34723c */ /* 0x040fec0000001834 */
[----:B------:R-:W-:Y:S02]  /*14280*/  MUFU.EX2 R247, R247 ;  /* 0x000000f700f77308 */ /* 0x000fe40000000800 */
[C---:B------:R-:W-:Y:S01]  /*14290*/  HMMA.16816.F32 R40, R28.reuse, R22, R40 ;  /* 0x000000161c28723c */ /* 0x040fe20000001828 */
[----:B------:R-:W3:Y:S07]  /*142a0*/  LDSM.16.MT88.4 R20, [R228+0x10000] ;  /* 0x01000000e414783b */ /* 0x000eee0000004200 */
[C---:B------:R-:W-:Y:S07]  /*142b0*/  HMMA.16816.F32 R64, R28.reuse, R32, R64 ;  /* 0x000000201c40723c */ /* 0x040fee0000001840 */
[--C-:B------:R-:W-:Y:S01]  /*142c0*/  FFMA.FTZ R32, R92, c[0x0][0x23c], -R106.reuse ;  /* 0x00008f005c207a23 */ /* 0x100fe2000001086a */
[----:B------:R-:W-:Y:S01]  /*142d0*/  HMMA.16816.F32 R8, R28, R34, R8 ;  /* 0x000000221c08723c */ /* 0x000fe20000001808 */
[----:B------:R-:W-:-:S02]  /*142e0*/  FFMA.FTZ R33, R131, c[0x0][0x23c], -R106 ;  /* 0x00008f0083217a23 */ /* 0x000fc4000001086a */
[----:B------:R-:W-:Y:S02]  /*142f0*/  FFMA.FTZ R92, R96, c[0x0][0x23c], -R80 ;  /* 0x00008f00605c7a23 */ /* 0x000fe40000010850 */
[----:B------:R-:W4:Y:S01]  /*14300*/  MUFU.EX2 R32, R32 ;  /* 0x0000002000207308 */ /* 0x000f220000000800 */
[--C-:B------:R-:W-:Y:S01]  /*14310*/  FFMA.FTZ R96, R102, c[0x0][0x23c], -R106.reuse ;  /* 0x00008f0066607a23 */ /* 0x100fe2000001086a */
        /* <DEDUP_REMOVED lines=8> */
[----:B------:R-:W-:-:S02]  /*143a0*/  FFMA.FTZ R98, R101, c[0x0][0x23c], -R106 ;  /* 0x00008f0065627a23 */ /* 0x000fc4000001086a */
[----:B------:R-:W-:Y:S02]  /*143b0*/  FADD.FTZ R87, R87, R51 ;  /* 0x0000003357577221 */ /* 0x000fe40000010000 */
[----:B------:R-:W-:Y:S01]  /*143c0*/  FADD.FTZ R129, R129, R83 ;  /* 0x0000005381817221 */ /* 0x000fe20000010000 */
[C---:B-1----:R-:W-:Y:S01]  /*143d0*/  HMMA.16816.F32 R12, R28.reuse, R16, R12 ;  /* 0x000000101c0c723c */ /* 0x042fe2000000180c */
[----:B------:R-:W-:Y:S01]  /*143e0*/  FADD.FTZ R87, R89, R87 ;  /* 0x0000005759577221 */ /* 0x000fe20000010000 */
[----:B------:R-:W-:Y:S01]  /*143f0*/  MUFU.EX2 R34, R34 ;  /* 0x0000002200227308 */ /* 0x000fe20000000800 */
[----:B------:R-:W-:Y:S02]  /*14400*/  FADD.FTZ R129, R91, R129 ;  /* 0x000000815b817221 */ /* 0x000fe40000010000 */
[----:B------:R-:W-:Y:S02]  /*14410*/  FADD.FTZ R169, R169, R87 ;  /* 0x00000057a9a97221 */ /* 0x000fe40000010000 */
[----:B------:R-:W-:Y:S01]  /*14420*/  FADD.FTZ R125, R125, R129 ;  /* 0x000000817d7d7221 */ /* 0x000fe20000010000 */
[----:B------:R-:W-:Y:S01]  /*14430*/  HMMA.16816.F32 R36, R28, R18, R36 ;  /* 0x000000121c24723c */ /* 0x000fe20000001824 */
[----:B------:R-:W1:Y:S01]  /*14440*/  LDSM.16.MT88.4 R16, [R227+0x10000] ;  /* 0x01000000e310783b */ /* 0x000e620000004200 */
[----:B------:R-:W-:Y:S01]  /*14450*/  MUFU.EX2 R35, R35 ;  /* 0x0000002300237308 */ /* 0x000fe20000000800 */
[----:B----4-:R-:W-:-:S02]  /*14460*/  FADD.FTZ R169, R32, R169 ;  /* 0x000000a920a97221 */ /* 0x010fc40000010000 */
[----:B------:R-:W-:-:S03]  /*14470*/  FADD.FTZ R125, R76, R125 ;  /* 0x0000007d4c7d7221 */ /* 0x000fc60000010000 */
[C---:B--2---:R-:W-:Y:S02]  /*14480*/  HMMA.16816.F32 R44, R28.reuse, R24, R44 ;  /* 0x000000181c2c723c */ /* 0x044fe4000000182c */
[----:B------:R-:W-:Y:S06]  /*14490*/  MUFU.EX2 R92, R92 ;  /* 0x0000005c005c7308 */ /* 0x000fec0000000800 */
[C---:B------:R-:W-:Y:S01]  /*144a0*/  HMMA.16816.F32 R4, R28.reuse, R26, R4 ;  /* 0x0000001a1c04723c */ /* 0x040fe20000001804 */
[----:B------:R-:W2:Y:S01]  /*144b0*/  LDSM.16.MT88.4 R24, [R232+0x10800] ;  /* 0x01080000e818783b */ /* 0x000ea20000004200 */
[----:B------:R-:W-:Y:S06]  /*144c0*/  MUFU.EX2 R94, R94 ;  /* 0x0000005e005e7308 */ /* 0x000fec0000000800 */
[C---:B---3--:R-:W-:Y:S02]  /*144d0*/  HMMA.16816.F32 R52, R28.reuse, R20, R52 ;  /* 0x000000141c34723c */ /* 0x048fe40000001834 */
[----:B------:R-:W3:Y:S06]  /*144e0*/  MUFU.EX2 R96, R96 ;  /* 0x0000006000607308 */ /* 0x000eec0000000800 */
[C---:B------:R-:W-:Y:S01]  /*144f0*/  HMMA.16816.F32 R40, R28.reuse, R22, R40 ;  /* 0x000000161c28723c */ /* 0x040fe20000001828 */
[----:B------:R-:W4:Y:S01]  /*14500*/  LDSM.16.MT88.4 R20, [R229+0x10800] ;  /* 0x01080000e514783b */ /* 0x000f220000004200 */
[----:B------:R-:W2:Y:S06]  /*14510*/  MUFU.EX2 R98, R98 ;  /* 0x0000006200627308 */ /* 0x000eac0000000800 */
[----:B-1----:R-:W-:Y:S01]  /*14520*/  HMMA.16816.F32 R64, R28, R16, R64 ;  /* 0x000000101c40723c */ /* 0x002fe20000001840 */
[----:B---3--:R-:W-:-:S07]  /*14530*/  F2FP.PACK_AB R144, R97, R96 ;  /* 0x000000606190723e */ /* 0x008fce00000000ff */
[----:B------:R-:W-:Y:S01]  /*14540*/  HMMA.16816.F32 R8, R28, R18, R8 ;  /* 0x000000121c08723c */ /* 0x000fe20000001808 */
[----:B------:R-:W1:Y:S01]  /*14550*/  LDSM.16.MT88.4 R16, [R228+0x10800] ;  /* 0x01080000e410783b */ /* 0x000e620000004200 */
[----:B--2---:R-:W-:-:S05]  /*14560*/  F2FP.PACK_AB R146, R248, R98 ;  /* 0x00000062f892723e */ /* 0x004fca00000000ff */
[C---:B------:R-:W-:Y:S01]  /*14570*/  F2FP.PACK_AB R28, R33.reuse, R32 ;  /* 0x00000020211c723e */ /* 0x040fe200000000ff */
[----:B------:R-:W-:Y:S01]  /*14580*/  FADD.FTZ R33, R33, R169 ;  /* 0x000000a921217221 */ /* 0x000fe20000010000 */
[C---:B------:R-:W-:Y:S01]  /*14590*/  F2FP.PACK_AB R29, R2.reuse, R76 ;  /* 0x0000004c021d723e */ /* 0x040fe200000000ff */
[----:B------:R-:W-:Y:S01]  /*145a0*/  FADD.FTZ R2, R2, R125 ;  /* 0x0000007d02027221 */ /* 0x000fe20000010000 */
[----:B------:R-:W-:Y:S01]  /*145b0*/  F2FP.PACK_AB R30, R35, R34 ;  /* 0x00000022231e723e */ /* 0x000fe200000000ff */
[----:B------:R-:W-:Y:S01]  /*145c0*/  FADD.FTZ R33, R34, R33 ;  /* 0x0000002122217221 */ /* 0x000fe20000010000 */
[----:B------:R-:W-:Y:S01]  /*145d0*/  F2FP.PACK_AB R31, R3, R0 ;  /* 0x00000000031f723e */ /* 0x000fe200000000ff */
[----:B------:R-:W-:Y:S01]  /*145e0*/  FADD.FTZ R2, R0, R2 ;  /* 0x0000000200027221 */ /* 0x000fe20000010000 */
[----:B------:R-:W-:Y:S01]  /*145f0*/  MOV R0, R108 ;  /* 0x0000006c00007202 */ /* 0x000fe20000000f00 */
[----:B------:R-:W-:Y:S02]  /*14600*/  FADD.FTZ R35, R35, R33 ;  /* 0x0000002123237221 */ /* 0x000fe40000010000 */
[----:B------:R-:W-:Y:S01]  /*14610*/  FADD.FTZ R3, R3, R2 ;  /* 0x0000000203037221 */ /* 0x000fe20000010000 */
[----:B------:R-:W-:Y:S01]  /*14620*/  MOV R2, R110 ;  /* 0x0000006e00027202 */ /* 0x000fe20000000f00 */
[----:B------:R-:W-:Y:S01]  /*14630*/  HMMA.16816.F32 R12, R28, R24, R12 ;  /* 0x000000181c0c723c */ /* 0x000fe2000000180c */
[----:B------:R-:W-:-:S02]  /*14640*/  FADD.FTZ R35, R78, R35 ;  /* 0x000000234e237221 */ /* 0x000fc40000010000 */
[----:B------:R-:W-:-:S05]  /*14650*/  FADD.FTZ R3, R92, R3 ;  /* 0x000000035c037221 */ /* 0x000fca0000010000 */
[C---:B------:R-:W-:Y:S01]  /*14660*/  HMMA.16816.F32 R36, R28.reuse, R26, R36 ;  /* 0x0000001a1c24723c */ /* 0x040fe20000001824 */
[----:B------:R-:W2:Y:S07]  /*14670*/  LDSM.16.MT88.4 R24, [R227+0x10800] ;  /* 0x01080000e318783b */ /* 0x000eae0000004200 */
[C---:B----4-:R-:W-:Y:S08]  /*14680*/  HMMA.16816.F32 R44, R28.reuse, R20, R44 ;  /* 0x000000141c2c723c */ /* 0x050ff0000000182c */
[C---:B-1----:R-:W-:Y:S08]  /*14690*/  HMMA.16816.F32 R52, R28.reuse, R16, R52 ;  /* 0x000000101c34723c */ /* 0x042ff00000001834 */
[C---:B------:R-:W-:Y:S01]  /*146a0*/  HMMA.16816.F32 R40, R28.reuse, R18, R40 ;  /* 0x000000121c28723c */ /* 0x040fe20000001828 */
[----:B------:R-:W1:Y:S07]  /*146b0*/  LDSM.16.MT88.4 R16, [R229+0x11000] ;  /* 0x01100000e510783b */ /* 0x000e6e0000004200 */
[C---:B------:R-:W-:Y:S01]  /*146c0*/  HMMA.16816.F32 R4, R28.reuse, R22, R4 ;  /* 0x000000161c04723c */ /* 0x040fe20000001804 */
[----:B------:R-:W3:Y:S07]  /*146d0*/  LDSM.16.MT88.4 R20, [R232+0x11000] ;  /* 0x01100000e814783b */ /* 0x000eee0000004200 */
[C---:B--2---:R-:W-:Y:S08]  /*146e0*/  HMMA.16816.F32 R64, R28.reuse, R24, R64 ;  /* 0x000000181c40723c */ /* 0x044ff00000001840 */
[----:B------:R-:W-:Y:S01]  /*146f0*/  HMMA.16816.F32 R8, R28, R26, R8 ;  /* 0x0000001a1c08723c */ /* 0x000fe20000001808 */
[----:B------:R-:W2:Y:S06]  /*14700*/  LDSM.16.MT88.4 R24, [R228+0x11000] ;  /* 0x01100000e418783b */ /* 0x000eac0000004200 */
        /* <DEDUP_REMOVED lines=11> */
[----:B------:R-:W-:-:S04]  /*147c0*/  FADD.FTZ R86, R96, R86 ;  /* 0x0000005660567221 */ /* 0x000fc80000010000 */
[----:B------:R-:W-:Y:S02]  /*147d0*/  FADD.FTZ R86, R97, R86 ;  /* 0x0000005661567221 */ /* 0x000fe40000010000 */
[--C-:B------:R-:W-:Y:S01]  /*147e0*/  FFMA.FTZ R16, R100, c[0x0][0x23c], -R80.reuse ;  /* 0x00008f0064107a23 */ /* 0x100fe20000010850 */
[C---:B------:R-:W-:Y:S01]  /*147f0*/  HMMA.16816.F32 R4, R28.reuse, R18, R4 ;  /* 0x000000121c04723c */ /* 0x040fe20000001804 */
[----:B------:R-:W-:Y:S02]  /*14800*/  FFMA.FTZ R17, R90, c[0x0][0x23c], -R80 ;  /* 0x00008f005a117a23 */ /* 0x000fe40000010850 */
[----:B------:R-:W-:Y:S02]  /*14810*/  FADD.FTZ R86, R98, R86 ;  /* 0x0000005662567221 */ /* 0x000fe40000010000 */
[----:B------:R-:W1:Y:S02]  /*14820*/  MUFU.EX2 R16, R16 ;  /* 0x0000001000107308 */ /* 0x000e640000000800 */
[----:B------:R-:W-:Y:S01]  /*14830*/  FFMA.FTZ R18, R103, c[0x0][0x23c], -R80 ;  /* 0x00008f0067127a23 */ /* 0x000fe20000010850 */
[----:B---3--:R-:W-:Y:S01]  /*14840*/  HMMA.16816.F32 R12, R28, R20, R12 ;  /* 0x000000141c0c723c */ /* 0x008fe2000000180c */
[----:B------:R-:W-:-:S04]  /*14850*/  FADD.FTZ R248, R248, R86 ;  /* 0x00000056f8f87221 */ /* 0x000fc80000010000 */
[----:B------:R-:W3:Y:S03]  /*14860*/  MUFU.EX2 R17, R17 ;  /* 0x0000001100117308 */ /* 0x000ee60000000800 */
[C---:B------:R-:W-:Y:S01]  /*14870*/  HMMA.16816.F32 R36, R28.reuse, R22, R36 ;  /* 0x000000161c24723c */ /* 0x040fe20000001824 */
[----:B------:R-:W4:Y:S04]  /*14880*/  LDSM.16.MT88.4 R20, [R227+0x11000] ;  /* 0x01100000e314783b */ /* 0x000f280000004200 */
[----:B------:R-:W3:Y:S01]  /*14890*/  MUFU.EX2 R18, R18 ;  /* 0x0000001200127308 */ /* 0x000ee20000000800 */
[----:B-1----:R-:W-:Y:S02]  /*148a0*/  FADD.FTZ R95, R16, R95 ;  /* 0x0000005f105f7221 */ /* 0x002fe40000010000 */
[----:B--2---:R-:W-:Y:S01]  /*148b0*/  HMMA.16816.F32 R52, R28, R24, R52 ;  /* 0x000000181c34723c */ /* 0x004fe20000001834 */
[C---:B---3--:R-:W-:Y:S01]  /*148c0*/  F2FP.PACK_AB R145, R17.reuse, R16 ;  /* 0x000000101191723e */ /* 0x048fe200000000ff */
[----:B------:R-:W-:-:S06]  /*148d0*/  FADD.FTZ R95, R17, R95 ;  /* 0x0000005f115f7221 */ /* 0x000fcc0000010000 */
[----:B------:R-:W-:Y:S01]  /*148e0*/  HMMA.16816.F32 R40, R28, R26, R40 ;  /* 0x0000001a1c28723c */ /* 0x000fe20000001828 */
[----:B------:R-:W-:Y:S01]  /*148f0*/  F2FP.PACK_AB R147, R247, R18 ;  /* 0x00000012f793723e */ /* 0x000fe200000000ff */
[----:B------:R-:W-:-:S04]  /*14900*/  FADD.FTZ R95, R18, R95 ;  /* 0x0000005f125f7221 */ /* 0x000fc80000010000 */
[----:B------:R-:W-:Y:S02]  /*14910*/  FADD.FTZ R247, R247, R95 ;  /* 0x0000005ff7f77221 */ /* 0x000fe40000010000 */
[C---:B------:R-:W-:Y:S01]  /*14920*/  HMMA.16816.F32 R160, R144.reuse, R156, R12 ;  /* 0x0000009c90a0723c */ /* 0x040fe2000000180c */
[----:B------:R-:W1:Y:S07]  /*14930*/  LDSM.16.MT88.4 R12, [R227+0x11800] ;  /* 0x01180000e30c783b */ /* 0x000e6e0000004200 */
[----:B------:R-:W-:Y:S08]  /*14940*/  HMMA.16816.F32 R132, R144, R152, R44 ;  /* 0x000000989084723c */ /* 0x000ff0000000182c */
[C---:B----4-:R-:W-:Y:S08]  /*14950*/  HMMA.16816.F32 R64, R28.reuse, R20, R64 ;  /* 0x000000141c40723c */ /* 0x050ff00000001840 */
[----:B------:R-:W-:Y:S08]  /*14960*/  HMMA.16816.F32 R8, R28, R22, R8 ;  /* 0x000000161c08723c */ /* 0x000ff00000001808 */
[C---:B------:R-:W-:Y:S08]  /*14970*/  HMMA.16816.F32 R136, R144.reuse, R148, R52 ;  /* 0x000000949088723c */ /* 0x040ff00000001834 */
[C---:B------:R-:W-:Y:S08]  /*14980*/  HMMA.16816.F32 R156, R144.reuse, R158, R36 ;  /* 0x0000009e909c723c */ /* 0x040ff00000001824 */
[C---:B------:R-:W-:Y:S08]  /*14990*/  HMMA.16816.F32 R152, R144.reuse, R154, R4 ;  /* 0x0000009a9098723c */ /* 0x040ff00000001804 */
[C---:B------:R-:W-:Y:S08]  /*149a0*/  HMMA.16816.F32 R148, R144.reuse, R150, R40 ;  /* 0x000000969094723c */ /* 0x040ff00000001828 */
[C---:B-1----:R-:W-:Y:S08]  /*149b0*/  HMMA.16816.F32 R140, R144.reuse, R12, R64 ;  /* 0x0000000c908c723c */ /* 0x042ff00000001840 */
[----:B------:R-:W-:Y:S11]  /*149c0*/  HMMA.16816.F32 R144, R144, R14, R8 ;  /* 0x0000000e9090723c */ /* 0x000ff60000001808 */
[----:B------:R-:W-:Y:S08]  /*149d0*/  @!UPT UIADD3 URZ, URZ, URZ, URZ ;  /* 0x0000003f3f3ff290 */ /* 0x000ff0000fffe03f */
.L_x_3549:
        /* <DEDUP_REMOVED lines=10> */
.L_x_3561:
        /* <DEDUP_REMOVED lines=51> */
[----:B------:R-:W-:Y:S03]  /*14db0*/  ULOP3.LUT UR19, URZ, UR24, URZ, 0x33, !UPT ;  /* 0x000000183f137292 */ /* 0x000fe6000f8e333f */
        /* <DEDUP_REMOVED lines=42> */
.L_x_3558:
[----:B------:R-:W-:Y:S01]  /*15060*/  ISETP.GE.AND P0, PT, R240, c[0x0][0x220], PT ;  /* 0x00008800f0007a0c */ /* 0x000fe20003f06270 */
[----:B------:R-:W-:Y:S01]  /*15070*/  IMAD R172, R231, 0x2, R237 ;  /* 0x00000002e7ac7824 */ /* 0x000fe200078e02ed */
[CC--:B------:R-:W-:Y:S01]  /*15080*/  LEA R250, P2, R2.reuse, R177.reuse, 0x1 ;  /* 0x000000b102fa7211 */ /* 0x0c0fe200078408ff */
[----:B------:R-:W-:Y:S03]  /*15090*/  UISETP.GT.AND UP0, UPT, UR13, UR12, UPT ;  /* 0x0000000c0d00728c */ /* 0x000fe6000bf04270 */
        /* <DEDUP_REMOVED lines=39> */
[----:B------:R-:W-:Y:S01]  /*15310*/  @!P0 IMAD R5, R241, 0x70, RZ ;  /* 0x00000070f1058824 */ /* 0x000fe200078e02ff */
[-C--:B------:R-:W-:Y:S01]  /*15320*/  @!P0 LEA R12, P1, R10, R177.reuse, 0x1 ;  /* 0x000000b10a0c8211 */ /* 0x080fe200078208ff */
[C---:B------:R-:W-:Y:S01]  /*15330*/  @!P0 IMAD.WIDE.U32 R32, R244.reuse, 0x70, R32 ;  /* 0x00000070f4208825 */ /* 0x040fe200078e0020 */
[----:B------:R-:W-:Y:S01]  /*15340*/  @P0 STS.128 [R239+0xb800], RZ ;  /* 0x00b800ffef000388 */ /* 0x000fe20000000c00 */
[----:B------:R-:W-:Y:S02]  /*15350*/  @!P0 LEA.HI.X R7, R244, R0, R241, 0x6, P2 ;  /* 0x00000000f4078211 */ /* 0x000fe400010f34f1 */
        /* <DEDUP_REMOVED lines=8> */
[----:B------:R-:W-:Y:S01]  /*153e0*/  @!P0 LEA.HI.X R21, R8, R176, R7, 0x1, P2 ;  /* 0x000000b008158211 */ /* 0x000fe200010f0c07 */
[C---:B------:R-:W-:Y:S01]  /*153f0*/  @!P0 IMAD R8, R241.reuse, 0x50, RZ ;  /* 0x00000050f1088824 */ /* 0x040fe200078e02ff */
        /* <DEDUP_REMOVED lines=9> */
[-C--:B------:R-:W-:Y:S01]  /*15490*/  @!P0 LEA R18, P1, R10, R177.reuse, 0x1 ;  /* 0x000000b10a128211 */ /* 0x080fe200078208ff */
[----:B------:R-:W-:Y:S01]  /*154a0*/  @!P0 IMAD.WIDE.U32 R34, R244, 0x60, R34 ;  /* 0x00000060f4228825 */ /* 0x000fe200078e0022 */
[-C--:B------:R-:W-:Y:S01]  /*154b0*/  @!P0 LEA.HI.X R15, R32, R176.reuse, R5, 0x1, P3 ;  /* 0x000000b0200f8211 */ /* 0x080fe200018f0c05 */
[----:B------:R-:W-:Y:S01]  /*154c0*/  @P0 STS.128 [R239+0xc800], RZ ;  /* 0x00c800ffef000388 */ /* 0x000fe20000000c00 */
[----:B------:R-:W-:Y:S01]  /*154d0*/  @!P0 LEA.HI.X R19, R10, R176, R8, 0x1, P1 ;  /* 0x000000b00a138211 */ /* 0x000fe200008f0c08 */
[----:B------:R-:W-:Y:S01]  /*154e0*/  @!P0 IMAD.IADD R4, R4, 0x1, R35 ;  /* 0x0000000104048824 */ /* 0x000fe200078e0223 */
[CC--:B------:R-:W-:Y:S01]  /*154f0*/  @!P0 LEA R16, P4, R34.reuse, R177.reuse, 0x1 ;  /* 0x000000b122108211 */ /* 0x0c0fe200078808ff */
[----:B------:R-:W-:Y:S01]  /*15500*/  @!P0 IMAD.MOV.U32 R30, RZ, RZ, R2 ;  /* 0x000000ffff1e8224 */ /* 0x000fe200078e0002 */
[----:B------:R-:W-:Y:S01]  /*15510*/  @!P0 MOV R29, R0 ;  /* 0x00000000001d8202 */ /* 0x000fe20000000f00 */
[----:B------:R-:W-:Y:S01]  /*15520*/  @!PT LDS RZ, [RZ] ;  /* 0x00000000fffff984 */ /* 0x000fe20000000800 */
[----:B------:R-:W-:Y:S01]  /*15530*/  @!PT LDS RZ, [RZ] ;  /* 0x00000000fffff984 */ /* 0x000fe20000000800 */
[----:B------:R-:W-:Y:S01]  /*15540*/  @!PT LDS RZ, [RZ] ;  /* 0x00000000fffff984 */ /* 0x000fe20000000800 */
[----:B------:R4:W-:Y:S01]  /*15550*/  @!P0 LDGSTS.E.BYPASS.LTC128B.128 [R239+0xc800], [R18.64] ;  /* 0x0c80000012ef8fae */ /* 0x0009e2000b901d54 */
[----:B------:R-:W-:Y:S01]  /*15560*/  @!P0 LEA.HI.X R17, R34, R176, R4, 0x1, P4 ;  /* 0x000000b022118211 */ /* 0x000fe200020f0c04 */
[----:B------:R-:W-:Y:S01]  /*15570*/  @!P0 IMAD.MOV.U32 R31, RZ, RZ, R0 ;  /* 0x000000ffff1f8224 */ /* 0x000fe200078e0000 */
[----:B------:R-:W-:Y:S01]  /*15580*/  @!P0 MOV R34, R2 ;  /* 0x0000000200228202 */ /* 0x000fe20000000f00 */
[C---:B------:R-:W-:Y:S01]  /*15590*/  @!P0 IMAD R6, R241.reuse, 0x90, RZ ;  /* 0x00000090f1068824 */ /* 0x040fe200078e02ff */
[----:B------:R-:W-:Y:S01]  /*155a0*/  @P0 STS.128 [R239+0xd000], RZ ;  /* 0x00d000ffef000388 */ /* 0x000fe20000000c00 */
[----:B------:R-:W-:Y:S04]  /*155b0*/  @!P0 IMAD.WIDE.U32 R30, R244, 0x90, R30 ;  /* 0x00000090f41e8825 */ /* 0x000fe800078e001e */
[----:B------:R-:W-:Y:S01]  /*155c0*/  @!PT LDS RZ, [RZ] ;  /* 0x00000000fffff984 */ /* 0x000fe20000000800 */
[----:B------:R-:W-:Y:S01]  /*155d0*/  @!PT LDS RZ, [RZ] ;  /* 0x00000000fffff984 */ /* 0x000fe20000000800 */
[----:B------:R-:W-:Y:S01]  /*155e0*/  @!PT LDS RZ, [RZ] ;  /* 0x00000000fffff984 */ /* 0x000fe20000000800 */
[----:B------:R4:W-:Y:S01]  /*155f0*/  @!P0 LDGSTS.E.BYPASS.LTC128B.128 [R239+0xd000], [R16.64] ;  /* 0x0d00000010ef8fae */ /* 0x0009e2000b901d54 */
[----:B------:R-:W-:Y:S01]  /*15600*/  @!P0 IMAD.IADD R6, R6, 0x1, R31 ;  /* 0x0000000106068824 */ /* 0x000fe200078e021f */
[CC--:B------:R-:W-:Y:S01]  /*15610*/  @!P0 LEA R10, P2, R30.reuse, R177.reuse, 0x1 ;  /* 0x000000b11e0a8211 */ /* 0x0c0fe200078408ff */
[----:B------:R-:W-:Y:S01]  /*15620*/  @!P0 IMAD.MOV.U32 R28, RZ, RZ, R2 ;  /* 0x000000ffff1c8224 */ /* 0x000fe200078e0002 */
[----:B------:R-:W-:Y:S01]  /*15630*/  @!P0 MOV R31, R0 ;  /* 0x00000000001f8202 */ /* 0x000fe20000000f00 */
[----:B------:R-:W-:Y:S01]  /*15640*/  @P0 STS.128 [R239+0xd800], RZ ;  /* 0x00d800ffef000388 */ /* 0x000fe20000000c00 */
[-C--:B------:R-:W-:Y:S01]  /*15650*/  @!P0 LEA.HI.X R11, R30, R176.reuse, R6, 0x1, P2 ;  /* 0x000000b01e0b8211 */ /* 0x080fe200010f0c06 */
[----:B------:R-:W-:Y:S03]  /*15660*/  @!P0 IMAD.WIDE.U32 R28, R244, 0xa0, R28 ;  /* 0x000000a0f41c8825 */ /* 0x000fe600078e001c */
[----:B------:R-:W-:Y:S01]  /*15670*/  @!PT LDS RZ, [RZ] ;  /* 0x00000000fffff984 */ /* 0x000fe20000000800 */
[----:B------:R-:W-:Y:S01]  /*15680*/  @!PT LDS RZ, [RZ] ;  /* 0x00000000fffff984 */ /* 0x000fe20000000800 */
[----:B------:R-:W-:Y:S01]  /*15690*/  @!PT LDS RZ, [RZ] ;  /* 0x00000000fffff984 */ /* 0x000fe20000000800 */
[----:B------:R5:W-:Y:S01]  /*156a0*/  @!P0 LDGSTS.E.BYPASS.LTC128B.128 [R239+0xd800], [R14.64] ;  /* 0x0d8000000eef8fae */ /* 0x000be2000b901d54 */
[----:B------:R-:W-:Y:S01]  /*156b0*/  @!P0 IMAD R7, R241, 0xa0, RZ ;  /* 0x000000a0f1078824 */ /* 0x000fe200078e02ff */
[C---:B------:R-:W-:Y:S01]  /*156c0*/  @!P0 LEA R8, P1, R28.reuse, R177, 0x1 ;  /* 0x000000b11c088211 */ /* 0x040fe200078208ff */
[----:B------:R-:W-:Y:S02]  /*156d0*/  @!P0 IMAD.MOV.U32 R38, RZ, RZ, R2 ;  /* 0x000000ffff268224 */ /* 0x000fe400078e0002 */
[----:B------:R-:W-:Y:S01]  /*156e0*/  @P0 STS.128 [R239+0xe000], RZ ;  /* 0x00e000ffef000388 */ /* 0x000fe20000000c00 */
[----:B------:R-:W-:Y:S01]  /*156f0*/  @!P0 IADD3 R7, R7, R29, RZ ;  /* 0x0000001d07078210 */ /* 0x000fe20007ffe0ff */
[----:B------:R-:W-:Y:S02]  /*15700*/  @!P0 IMAD.MOV.U32 R39, RZ, RZ, R0 ;  /* 0x000000ffff278224 */ /* 0x000fe400078e0000 */
[C---:B------:R-:W-:Y:S01]  /*15710*/  @!P0 IMAD R6, R241.reuse, 0xb0, RZ ;  /* 0x000000b0f1068824 */ /* 0x040fe200078e02ff */
[----:B------:R-:W-:Y:S01]  /*15720*/  @!PT LDS RZ, [RZ] ;  /* 0x00000000fffff984 */ /* 0x000fe20000000800 */
[----:B------:R-:W-:Y:S01]  /*15730*/  @!PT LDS RZ, [RZ] ;  /* 0x00000000fffff984 */ /* 0x000fe20000000800 */
[----:B------:R-:W-:Y:S01]  /*15740*/  @!PT LDS RZ, [RZ] ;  /* 0x00000000fffff984 */ /* 0x000fe20000000800 */
[----:B------:R5:W-:Y:S01]  /*15750*/  @!P0 LDGSTS.E.BYPASS.LTC128B.128 [R239+0xe000], [R12.64] ;  /* 0x0e0000000cef8fae */ /* 0x000be2000b901d54 */
[-C--:B------:R-:W-:Y:S01]  /*15760*/  @!P0 LEA.HI.X R9, R28, R176.reuse, R7, 0x1, P1 ;  /* 0x000000b01c098211 */ /* 0x080fe200008f0c07 */
[----:B------:R-:W-:Y:S03]  /*15770*/  @!P0 IMAD.WIDE.U32 R38, R244, 0xb0, R38 ;  /* 0x000000b0f4268825 */ /* 0x000fe600078e0026 */
[----:B------:R-:W-:Y:S01]  /*15780*/  @P0 STS.128 [R239+0xe800], RZ ;  /* 0x00e800ffef000388 */ /* 0x000fe20000000c00 */
[----:B------:R-:W-:Y:S01]  /*15790*/  @!P0 IMAD.IADD R6, R6, 0x1, R39 ;  /* 0x0000000106068824 */ /* 0x000fe200078e0227 */
[CC--:B------:R-:W-:Y:S01]  /*157a0*/  @!P0 LEA R36, P1, R38.reuse, R177.reuse, 0x1 ;  /* 0x000000b126248211 */ /* 0x0c0fe200078208ff */
[----:B------:R-:W-:Y:S02]  /*157b0*/  @!P0 IMAD.MOV.U32 R28, RZ, RZ, R2 ;  /* 0x000000ffff1c8224 */ /* 0x000fe400078e0002 */
[----:B------:R-:W-:Y:S01]  /*157c0*/  @!PT LDS RZ, [RZ] ;  /* 0x00000000fffff984 */ /* 0x000fe20000000800 */
[----:B------:R-:W-:Y:S01]  /*157d0*/  @!PT LDS RZ, [RZ] ;  /* 0x00000000fffff984 */ /* 0x000fe20000000800 */
[----:B------:R-:W-:Y:S01]  /*157e0*/  @!PT LDS RZ, [RZ] ;  /* 0x00000000fffff984 */ /* 0x000fe20000000800 */
[----:B------:R1:W-:Y:S01]  /*157f0*/  @!P0 LDGSTS.E.BYPASS.LTC128B.128 [R239+0xe800], [R10.64] ;  /* 0x0e8000000aef8fae */ /* 0x0003e2000b901d54 */
[----:B------:R-:W-:Y:S01]  /*15800*/  @!P0 IMAD.MOV.U32 R29, RZ, RZ, R0 ;  /* 0x000000ffff1d8224 */ /* 0x000fe200078e0000 */
[-C--:B------:R-:W-:Y:S01]  /*15810*/  @!P0 LEA.HI.X R37, R38, R176.reuse, R6, 0x1, P1 ;  /* 0x000000b026258211 */ /* 0x080fe200008f0c06 */
[----:B------:R-:W-:Y:S02]  /*15820*/  @!P0 IMAD R5, R241, 0xc0, RZ ;  /* 0x000000c0f1058824 */ /* 0x000fe400078e02ff */
        /* <DEDUP_REMOVED lines=8> */
[----:B------:R-:W-:Y:S02]  /*158b0*/  @!P0 IMAD.MOV.U32 R35, RZ, RZ, R0 ;  /* 0x000000ffff238224 */ /* 0x000fe400078e0000 */
[----:B------:R-:W-:Y:S01]  /*158c0*/  @P0 STS.128 [R239+0xf800], RZ ;  /* 0x00f800ffef000388 */ /* 0x000fe20000000c00 */
[-C--:B------:R-:W-:Y:S01]  /*158d0*/  @!P0 LEA.HI.X R41, R28, R176.reuse, R5, 0x1, P4 ;  /* 0x000000b01c298211 */ /* 0x080fe200020f0c05 */
[----:B------:R-:W-:Y:S03]  /*158e0*/  @!P0 IMAD.WIDE.U32 R34, R244, 0xd0, R34 ;  /* 0x000000d0f4228825 */ /* 0x000fe600078e0022 */
[----:B------:R-:W-:Y:S01]  /*158f0*/  @!PT LDS RZ, [RZ] ;  /* 0x00000000fffff984 */ /* 0x000fe20000000800 */
[----:B------:R-:W-:Y:S01]  /*15900*/  @!PT LDS RZ, [RZ] ;  /* 0x00000000fffff984 */ /* 0x000fe20000000800 */
[----:B------:R-:W-:Y:S01]  /*15910*/  @!PT LDS RZ, [RZ] ;  /* 0x00000000fffff984 */ /* 0x000fe20000000800 */
[----:B------:R1:W-:Y:S01]  /*15920*/  @!P0 LDGSTS.E.BYPASS.LTC128B.128 [R239+0xf800], [R36.64] ;  /* 0x0f80000024ef8fae */ /* 0x0003e2000b901d54 */
[C---:B------:R-:W-:Y:S01]  /*15930*/  @!P0 IMAD R4, R241.reuse, 0xd0, RZ ;  /* 0x000000d0f1048824 */ /* 0x040fe200078e02ff */
[-C--:B------:R-:W-:Y:S01]  /*15940*/  @!P0 LEA R38, P3, R34, R177.reuse, 0x1 ;  /* 0x000000b122268211 */ /* 0x080fe200078608ff */
[----:B------:R-:W-:Y:S02]  /*15950*/  @!P0 IMAD.MOV.U32 R32, RZ, RZ, R2 ;  /* 0x000000ffff208224 */ /* 0x000fe400078e0002 */
[----:B------:R-:W-:Y:S01]  /*15960*/  @P0 STS.128 [R239+0x10000], RZ ;  /* 0x010000ffef000388 */ /* 0x000fe20000000c00 */
[----:B------:R-:W-:Y:S02]  /*15970*/  @!P0 IMAD.IADD R4, R4, 0x1, R35 ;  /* 0x0000000104048824 */ /* 0x000fe400078e0223 */
[----:B------:R-:W-:Y:S02]  /*15980*/  @!P0 IMAD.MOV.U32 R33, RZ, RZ, R0 ;  /* 0x000000ffff218224 */ /* 0x000fe400078e0000 */
[----:B------:R-:W-:Y:S01]  /*15990*/  @!PT LDS RZ, [RZ] ;  /* 0x00000000fffff984 */ /* 0x000fe20000000800 */
[----:B------:R-:W-:Y:S01]  /*159a0*/  @!PT LDS RZ, [RZ] ;  /* 0x00000000fffff984 */ /* 0x000fe20000000800 */
[----:B------:R-:W-:Y:S01]  /*159b0*/  @!PT LDS RZ, [RZ] ;  /* 0x00000000fffff984 */ /* 0x000fe20000000800 */
[----:B------:R1:W-:Y:S01]  /*159c0*/  @!P0 LDGSTS.E.BYPASS.LTC128B.128 [R239+0x10000], [R40.64] ;  /* 0x1000000028ef8fae */ /* 0x0003e2000b901d54 */
[-C--:B------:R-:W-:Y:S01]  /*159d0*/  @!P0 LEA.HI.X R39, R34, R176.reuse, R4, 0x1, P3 ;  /* 0x000000b022278211 */ /* 0x080fe200018f0c04 */
[----:B------:R-:W-:Y:S03]  /*159e0*/  @!P0 IMAD.WIDE.U32 R32, R244, 0xe0, R32 ;  /* 0x000000e0f4208825 */ /* 0x000fe600078e0020 */
[----:B------:R-:W-:Y:S01]  /*159f0*/  @P0 STS.128 [R239+0x10800], RZ ;  /* 0x010800ffef000388 */ /* 0x000fe20000000c00 */
[----:B------:R-:W-:Y:S01]  /*15a00*/  @!P0 IMAD.MOV.U32 R30, RZ, RZ, R2 ;  /* 0x000000ffff1e8224 */ /* 0x000fe200078e0002 */
[-C--:B------:R-:W-:Y:S01]  /*15a10*/  @!P0 LEA R6, P2, R32, R177.reuse, 0x1 ;  /* 0x000000b120068211 */ /* 0x080fe200078408ff */
[C---:B------:R-:W-:Y:S02]  /*15a20*/  @!P0 IMAD R2, R241.reuse, 0xe0, RZ ;  /* 0x000000e0f1028824 */ /* 0x040fe400078e02ff */
[----:B------:R-:W-:Y:S01]  /*15a30*/  @!PT LDS RZ, [RZ] ;  /* 0x00000000fffff984 */ /* 0x000fe20000000800 */
[----:B------:R-:W-:Y:S01]  /*15a40*/  @!PT LDS RZ, [RZ] ;  /* 0x00000000fffff984 */ /* 0x000fe20000000800 */
[----:B------:R-:W-:Y:S01]  /*15a50*/  @!PT LDS RZ, [RZ] ;  /* 0x00000000fffff984 */ /* 0x000fe20000000800 */
[----:B------:R1:W-:Y:S01]  /*15a60*/  @!P0 LDGSTS.E.BYPASS.LTC128B.128 [R239+0x10800], [R38.64] ;  /* 0x1080000026ef8fae */ /* 0x0003e2000b901d54 */
[----:B------:R-:W-:Y:S04]  /*15a70*/  @!P0 IMAD.WIDE.U32 R30, R244, 0xf0, R30 ;  /* 0x000000f0f41e8825 */ /* 0x000fe800078e001e */
[----:B------:R-:W-:Y:S01]  /*15a80*/  @!P0 IMAD.IADD R2, R2, 0x1, R33 ;  /* 0x0000000102028824 */ /* 0x000fe200078e0221 */
[----:B------:R-:W-:Y:S01]  /*15a90*/  @P0 STS.128 [R239+0x11000], RZ ;  /* 0x011000ffef000388 */ /* 0x000fe20000000c00 */
[----:B------:R-:W-:Y:S01]  /*15aa0*/  @!P0 IMAD R0, R241, 0xf0, RZ ;  /* 0x000000f0f1008824 */ /* 0x000fe200078e02ff */
[----:B------:R-:W-:Y:S02]  /*15ab0*/  @!P0 LEA R42, P1, R30, R177, 0x1 ;  /* 0x000000b11e2a8211 */ /* 0x000fe400078208ff */
[-C--:B------:R-:W-:Y:S02]  /*15ac0*/  @!P0 LEA.HI.X R7, R32, R176.reuse, R2, 0x1, P2 ;  /* 0x000000b020078211 */ /* 0x080fe400010f0c02 */
[----:B------:R-:W-:Y:S03]  /*15ad0*/  @!P0 IADD3 R0, R0, R31, RZ ;  /* 0x0000001f00008210 */ /* 0x000fe60007ffe0ff */
[----:B------:R-:W-:Y:S01]  /*15ae0*/  @!PT LDS RZ, [RZ] ;  /* 0x00000000fffff984 */ /* 0x000fe20000000800 */
[----:B------:R-:W-:Y:S01]  /*15af0*/  @!PT LDS RZ, [RZ] ;  /* 0x00000000fffff984 */ /* 0x000fe20000000800 */
[----:B------:R-:W-:Y:S01]  /*15b00*/  @!PT LDS RZ, [RZ] ;  /* 0x00000000fffff984 */ /* 0x000fe20000000800 */
[----:B------:R2:W-:Y:S01]  /*15b10*/  @!P0 LDGSTS.E.BYPASS.LTC128B.128 [R239+0x11000], [R6.64] ;  /* 0x1100000006ef8fae */ /* 0x0005e2000b901d54 */
[----:B------:R-:W-:Y:S02]  /*15b20*/  @!P0 LEA.HI.X R43, R30, R176, R0, 0x1, P1 ;  /* 0x000000b01e2b8211 */ /* 0x000fe400008f0c00 */
[----:B------:R-:W-:Y:S02]  /*15b30*/  PLOP3.LUT P1, PT, PT, PT, UP0, 0x80, 0x0 ;  /* 0x000000000000781c */ /* 0x000fe40003f2f008 */
        /* <DEDUP_REMOVED lines=36> */
[----:B------:R-:W1:Y:S02]  /*15d80*/  LDSM.16.M88.4 R188, [R230+0x3800] ;  /* 0x00380000e6bc783b */ /* 0x000e640000000200 */
[C---:B------:R-:W-:Y:S03]  /*15d90*/  HMMA.16816.F32 R40, R128.reuse, R42, RZ ;  /* 0x0000002a8028723c */ /* 0x040fe600000018ff */
[----:B------:R-:W2:Y:S05]  /*15da0*/  LDSM.16.M88.4 R192, [R230+0x4000] ;  /* 0x00400000e6c0783b */ /* 0x000eaa0000000200 */
[C---:B------:R-:W-:Y:S01]  /*15db0*/  HMMA.16816.F32 R44, R128.reuse, R48, RZ ;  /* 0x00000030802c723c */ /* 0x040fe200000018ff */
[----:B------:R-:W2:Y:S05]  /*15dc0*/  LDSM.16.M88.4 R196, [R230+0x4800] ;  /* 0x00480000e6c4783b */ /* 0x000eaa0000000200 */
[----:B------:R-:W2:Y:S02]  /*15dd0*/  LDSM.16.M88.4 R200, [R230+0x5000] ;  /* 0x00500000e6c8783b */ /* 0x000ea40000000200 */
[C---:B------:R-:W-:Y:S03]  /*15de0*/  HMMA.16816.F32 R48, R128.reuse, R50, RZ ;  /* 0x000000328030723c */ /* 0x040fe600000018ff */
[----:B------:R-:W-:Y:S05]  /*15df0*/  LDSM.16.M88.4 R204, [R230+0x6000] ;  /* 0x00600000e6cc783b */ /* 0x000fea0000000200 */
[C---:B------:R-:W-:Y:S01]  /*15e00*/  HMMA.16816.F32 R52, R128.reuse, R56, RZ ;  /* 0x000000388034723c */ /* 0x040fe200000018ff */
[----:B------:R-:W-:Y:S05]  /*15e10*/  LDSM.16.M88.4 R208, [R230+0x6800] ;  /* 0x00680000e6d0783b */ /* 0x000fea0000000200 */
[----:B------:R-:W-:Y:S02]  /*15e20*/  LDSM.16.M88.4 R212, [R233] ;  /* 0x00000000e9d4783b */ /* 0x000fe40000000200 */
[C---:B------:R-:W-:Y:S03]  /*15e30*/  HMMA.16816.F32 R56, R128.reuse, R58, RZ ;  /* 0x0000003a8038723c */ /* 0x040fe600000018ff */
[----:B------:R-:W-:Y:S05]  /*15e40*/  LDSM.16.M88.4 R216, [R165] ;  /* 0x00000000a5d8783b */ /* 0x000fea0000000200 */
        /* <DEDUP_REMOVED lines=42> */
[----:B------:R-:W1:Y:S07]  /*160f0*/  LDSM.16.M88.4 R168, [R230+0x9000] ;  /* 0x00900000e6a8783b */ /* 0x000e6e0000000200 */
[C---:B------:R-:W-:Y:S07]  /*16100*/  HMMA.16816.F32 R68, R172.reuse, R204, R68 ;  /* 0x000000ccac44723c */ /* 0x040fee0000001844 */
[C---:B------:R-:W-:Y:S01]  /*16110*/  IADD3 R204, R234.reuse, 0x800, RZ ;  /* 0x00000800eacc7810 */ /* 0x040fe20007ffe0ff */
[C---:B------:R-:W-:Y:S05]  /*16120*/  HMMA.16816.F32 R72, R172.reuse, R206, R72 ;  /* 0x000000ceac48723c */ /* 0x040fea0000001848 */
[----:B------:R-:W1:Y:S03]  /*16130*/  LDSM.16.M88.4 R204, [R204] ;  /* 0x00000000cccc783b */ /* 0x000e660000000200 */
        /* <DEDUP_REMOVED lines=8> */
[C---:B----4-:R-:W-:Y:S07]  /*161c0*/  HMMA.16816.F32 R92, R172.reuse, R180, R92 ;  /* 0x000000b4ac5c723c */ /* 0x050fee000000185c */
[C---:B------:R-:W-:Y:S01]  /*161d0*/  IADD3 R180, R234.reuse, 0x1800, RZ ;  /* 0x00001800eab47810 */ /* 0x040fe20007ffe0ff */
[C---:B------:R-:W-:Y:S05]  /*161e0*/  HMMA.16816.F32 R96, R172.reuse, R182, R96 ;  /* 0x000000b6ac60723c */ /* 0x040fea0000001860 */
[----:B------:R-:W4:Y:S03]  /*161f0*/  LDSM.16.M88.4 R180, [R180] ;  /* 0x00000000b4b4783b */ /* 0x000f260000000200 */
[C---:B---3--:R-:W-:Y:S07]  /*16200*/  HMMA.16816.F32 R100, R172.reuse, R184, R100 ;  /* 0x000000b8ac64723c */ /* 0x048fee0000001864 */
[C---:B------:R-:W-:Y:S01]  /*16210*/  IADD3 R184, R234.reuse, 0x2000, RZ ;  /* 0x00002000eab87810 */ /* 0x040fe20007ffe0ff */
[C---:B------:R-:W-:Y:S05]  /*16220*/  HMMA.16816.F32 R104, R172.reuse, R186, R104 ;  /* 0x000000baac68723c */ /* 0x040fea0000001868 */
[----:B------:R-:W3:Y:S03]  /*16230*/  LDSM.16.M88.4 R184, [R184] ;  /* 0x00000000b8b8783b */ /* 0x000ee60000000200 */
[C---:B-----5:R-:W-:Y:S07]  /*16240*/  HMMA.16816.F32 R108, R172.reuse, R188, R108 ;  /* 0x000000bcac6c723c */ /* 0x060fee000000186c */
[----:B------:R-:W-:Y:S01]  /*16250*/  IADD3 R188, R234, 0x3000, RZ ;  /* 0x00003000eabc7810 */ /* 0x000fe20007ffe0ff */
[C---:B------:R-:W-:Y:S05]  /*16260*/  HMMA.16816.F32 R112, R172.reuse, R190, R112 ;  /* 0x000000beac70723c */ /* 0x040fea0000001870 */
[----:B------:R-:W5:Y:S03]  /*16270*/  LDSM.16.M88.4 R188, [R188] ;  /* 0x00000000bcbc783b */ /* 0x000f660000000200 */
[C---:B-1----:R-:W-:Y:S08]  /*16280*/  HMMA.16816.F32 R116, R172.reuse, R168, R116 ;  /* 0x000000a8ac74723c */ /* 0x042ff00000001874 */
[C---:B------:R-:W-:Y:S01]  /*16290*/  HMMA.16816.F32 R120, R172.reuse, R170, R120 ;  /* 0x000000aaac78723c */ /* 0x040fe20000001878 */
[----:B------:R-:W1:Y:S07]  /*162a0*/  LDSM.16.M88.4 R168, [R226] ;  /* 0x00000000e2a8783b */ /* 0x000e6e0000000200 */
[C---:B------:R-:W-:Y:S08]  /*162b0*/  HMMA.16816.F32 R124, R172.reuse, R192, R124 ;  /* 0x000000c0ac7c723c */ /* 0x040ff0000000187c */
[----:B------:R-:W-:Y:S01]  /*162c0*/  HMMA.16816.F32 R128, R172, R194, R128 ;  /* 0x000000c2ac80723c */ /* 0x000fe20000001880 */
[----:B------:R-:W1:Y:S05]  /*162d0*/  LDSM.16.M88.4 R172, [R225] ;  /* 0x00000000e1ac783b */ /* 0x000e6a0000000200 */
[----:B------:R-:W1:Y:S02]  /*162e0*/  LDSM.16.M88.4 R192, [R224] ;  /* 0x00000000e0c0783b */ /* 0x000e640000000200 */
[C---:B------:R-:W-:Y:S08]  /*162f0*/  HMMA.16816.F32 R4, R196.reuse, R200, R4 ;  /* 0x000000c8c404723c */ /* 0x040ff00000001804 */
[C---:B------:R-:W-:Y:S01]  /*16300*/  HMMA.16816.F32 R8, R196.reuse, R202, R8 ;  /* 0x000000cac408723c */ /* 0x040fe20000001808 */
[----:B------:R-:W1:Y:S07]  /*16310*/  LDSM.16.M88.4 R200, [R223] ;  /* 0x00000000dfc8783b */ /* 0x000e6e0000000200 */
[C---:B------:R-:W-:Y:S08]  /*16320*/  HMMA.16816.F32 R12, R196.reuse, R204, R12 ;  /* 0x000000ccc40c723c */ /* 0x040ff0000000180c */
[C---:B------:R-:W-:Y:S01]  /*16330*/  HMMA.16816.F32 R16, R196.reuse, R206, R16 ;  /* 0x000000cec410723c */ /* 0x040fe20000001810 */
[----:B------:R-:W-:Y:S07]  /*16340*/  LDSM.16.M88.4 R204, [R167] ;  /* 0x00000000a7cc783b */ /* 0x000fee0000000200 */
        /* <DEDUP_REMOVED lines=14> */
[----:B------:R-:W5:Y:S07]  /*16430*/  LDSM.16.M88.4 R188, [R165+0x800] ;  /* 0x00080000a5bc783b */ /* 0x000f6e0000000200 */
[C---:B-1----:R-:W-:Y:S08]  /*16440*/  HMMA.16816.F32 R60, R196.reuse, R168, R60 ;  /* 0x000000a8c43c723c */ /* 0x042ff0000000183c */
[C---:B------:R-:W-:Y:S01]  /*16450*/  HMMA.16816.F32 R64, R196.reuse, R170, R64 ;  /* 0x000000aac440723c */ /* 0x040fe20000001840 */
[----:B------:R-:W1:Y:S07]  /*16460*/  LDSM.16.M88.4 R168, [R165+0x1000] ;  /* 0x00100000a5a8783b */ /* 0x000e6e0000000200 */
[C---:B------:R-:W-:Y:S08]  /*16470*/  HMMA.16816.F32 R68, R196.reuse, R172, R68 ;  /* 0x000000acc444723c */ /* 0x040ff00000001844 */
        /* <DEDUP_REMOVED lines=21> */
[----:B------:R-:W-:Y:S01]  /*165d0*/  HMMA.16816.F32 R128, R196, R210, R128 ;  /* 0x000000d2c480723c */ /* 0x000fe20000001880 */
[----:B------:R-:W-:Y:S05]  /*165e0*/  LDSM.16.M88.4 R196, [R165+0x5000] ;  /* 0x00500000a5c4783b */ /* 0x000fea0000000200 */
[----:B------:R-:W-:Y:S02]  /*165f0*/  LDSM.16.M88.4 R208, [R165+0x6800] ;  /* 0x00680000a5d0783b */ /* 0x000fe40000000200 */
[C---:B------:R-:W-:Y:S08]  /*16600*/  HMMA.16816.F32 R4, R212.reuse, R216, R4 ;  /* 0x000000d8d404723c */ /* 0x040ff00000001804 */
[C---:B------:R-:W-:Y:S01]  /*16610*/  HMMA.16816.F32 R8, R212.reuse, R218, R8 ;  /* 0x000000dad408723c */ /* 0x040fe20000001808 */
[----:B------:R-:W-:Y:S07]  /*16620*/  LDSM.16.M88.4 R216, [R165+0x7000] ;  /* 0x00700000a5d8783b */ /* 0x000fee0000000200 */
        /* <DEDUP_REMOVED lines=8> */
[----:B------:R-:W1:Y:S01]  /*166b0*/  LDSM.16.M88.4 R172, [R165+0x7800] ;  /* 0x00780000a5ac783b */ /* 0x000e620000000200 */
[----:B------:R-:W-:Y:S04]  /*166c0*/  DEPBAR.LE SB0, 0x0 ;  /* 0x000080000000791a */ /* 0x000fe80000000000 */
[----:B------:R-:W-:Y:S02]  /*166d0*/  BAR.SYNC.DEFER_BLOCKING 0x0 ;  /* 0x0000000000007b1d */ /* 0x000fe40000010000 */
[C---:B--2---:R-:W-:Y:S07]  /*166e0*/  HMMA.16816.F32 R36, R212.reuse, R176, R36 ;  /* 0x000000b0d424723c */ /* 0x044fee0000001824 */
[----:B------:R-:W-:Y:S01]  /*166f0*/  IMAD.MOV.U32 R177, RZ, RZ, R250 ;  /* 0x000000ffffb17224 */ /* 0x000fe200078e00fa */
[C---:B------:R-:W-:Y:S04]  /*16700*/  HMMA.16816.F32 R40, R212.reuse, R178, R40 ;  /* 0x000000b2d428723c */ /* 0x040fe80000001828 */
[----:B------:R-:W-:Y:S04]  /*16710*/  IMAD.MOV.U32 R176, RZ, RZ, R251 ;  /* 0x000000ffffb07224 */ /* 0x000fe800078e00fb */
[C---:B----4-:R-:W-:Y:S08]  /*16720*/  HMMA.16816.F32 R44, R212.reuse, R180, R44 ;  /* 0x000000b4d42c723c */ /* 0x050ff0000000182c */
[C---:B------:R-:W-:Y:S08]  /*16730*/  HMMA.16816.F32 R48, R212.reuse, R182, R48 ;  /* 0x000000b6d430723c */ /* 0x040ff00000001830 */
[C---:B---3--:R-:W-:Y:S08]  /*16740*/  HMMA.16816.F32 R52, R212.reuse, R184, R52 ;  /* 0x000000b8d434723c */ /* 0x048ff00000001834 */
[C---:B------:R-:W-:Y:S08]  /*16750*/  HMMA.16816.F32 R56, R212.reuse, R186, R56 ;  /* 0x000000bad438723c */ /* 0x040ff00000001838 */
[C---:B------:R-:W-:Y:S08]  /*16760*/  HMMA.16816.F32 R60, R212.reuse, R192, R60 ;  /* 0x000000c0d43c723c */ /* 0x040ff0000000183c */
[C---:B------:R-:W-:Y:S08]  /*16770*/  HMMA.16816.F32 R64, R212.reuse, R194, R64 ;  /* 0x000000c2d440723c */ /* 0x040ff00000001840 */
[C---:B-----5:R-:W-:Y:S08]  /*16780*/  HMMA.16816.F32 R68, R212.reuse, R188, R68 ;  /* 0x000000bcd444723c */ /* 0x060ff00000001844 */
        /* <DEDUP_REMOVED lines=90> */
[----:B--2---:R-:W-:Y:S01]  /*16d30*/  MOV R170, UR28 ;  /* 0x0000001c00aa7c02 */ /* 0x004fe20008000f00 */
[----:B---3--:R-:W-:Y:S01]  /*16d40*/  IMAD.U32 R169, RZ, RZ, UR27 ;  /* 0x0000001bffa97e24 */ /* 0x008fe2000f8e00ff */
[----:B------:R-:W-:Y:S04]  /*16d50*/  UIMAD.WIDE.U32 UR26, UR8, UR24, URZ ;  /* 0x00000018081a72a5 */ /* 0x000fe8000f8e003f */
[----:B------:R-:W2:Y:S01]  /*16d60*/  LDG.E R168, [R168.64] ;  /* 0x00000014a8a87981 */ /* 0x000ea2000c1e1900 */
[----:B------:R-:W-:Y:S01]  /*16d70*/  UIADD3 UR10, UR27, UR10, URZ ;  /* 0x0000000a1b0a7290 */ /* 0x000fe2000fffe03f */
[----:B------:R-:W-:Y:S01]  /*16d80*/  IMAD.U32 R198, RZ, RZ, UR26 ;  /* 0x0000001affc67e24 */ /* 0x000fe2000f8e00ff */
[----:B------:R-:W-:Y:S01]  /*16d90*/  MOV R199, UR27 ;  /* 0x0000001b00c77c02 */ /* 0x000fe20008000f00 */
[----:B-1----:R-:W-:Y:S03]  /*16da0*/  IMAD.U32 R171, RZ, RZ, UR29 ;  /* 0x0000001dffab7e24 */ /* 0x002fe6000f8e00ff */
[----:B------:R-:W-:Y:S01]  /*16db0*/  IMAD.U32 R199, RZ, RZ, UR10 ;  /* 0x0000000affc77e24 */ /* 0x000fe2000f8e00ff */
[----:B------:R-:W-:Y:S01]  /*16dc0*/  UMOV UR10, UR8 ;  /* 0x00000008000a7c82 */ /* 0x000fe20008000000 */
[----:B------:R-:W2:Y:S02]  /*16dd0*/  LDG.E R170, [R170.64] ;  /* 0x00000014aaaa7981 */ /* 0x000ea4000c1e1900 */
[----:B--2---:R-:W-:Y:S04]  /*16de0*/  IADD3 R168, -R168, R170, RZ ;  /* 0x000000aaa8a87210 */ /* 0x004fe80007ffe1ff */
[----:B------:R-:W-:Y:S01]  /*16df0*/  SHF.R.S32.HI R0, RZ, 0x1f, R168 ;  /* 0x0000001fff007819 */ /* 0x000fe200000114a8 */
[----:B------:R-:W-:Y:S04]  /*16e00*/  IMAD.WIDE.U32 R198, R168, c[0x0][0x180], R198 ;  /* 0x00006000a8c67a25 */ /* 0x000fe800078e00c6 */
[----:B------:R-:W-:Y:S04]  /*16e10*/  IMAD R0, R0, c[0x0][0x180], RZ ;  /* 0x0000600000007a24 */ /* 0x000fe800078e02ff */
[----:B------:R-:W-:Y:S05]  /*16e20*/  IMAD R0, R168, c[0x0][0x184], R0 ;  /* 0x00006100a8007a24 */ /* 0x000fea00078e0200 */
[----:B------:R-:W-:Y:S03]  /*16e30*/  IADD3 R199, R199, R0, RZ ;  /* 0x00000000c7c77210 */ /* 0x000fe60007ffe0ff */
.L_x_3560:
[----:B------:R1:W-:Y:S01]  /*16e40*/  @P0 STS.128 [R239+0x2000], RZ ;  /* 0x002000ffef000388 */ /* 0x0003e20000000c00 */
[----:B------:R-:W-:Y:S01]  /*16e50*/  LEA R204, P5, R198, R246, 0x1 ;  /* 0x000000f6c6cc7211 */ /* 0x000fe200078a08ff */
[C-C-:B------:R-:W-:Y:S01]  /*16e60*/  @!P0 IMAD.WIDE.U32 R208, R174.reuse, 0x30, R198.reuse ;  /* 0x00000030aed08825 */ /* 0x140fe200078e00c6 */
[----:B------:R-:W-:Y:S01]  /*16e70*/  @!P0 LEA R171, P3, R174, R198, 0x5 ;  /* 0x000000c6aeab8211 */ /* 0x000fe200078628ff */
[----:B------:R-:W-:Y:S01]  /*16e80*/  UMOV UR8, UR10 ;  /* 0x0000000a00087c82 */ /* 0x000fe20008000000 */
[C-C-:B------:R-:W-:Y:S01]  /*16e90*/  LEA.HI.X R205, R198.reuse, R245, R199.reuse, 0x1, P5 ;  /* 0x000000f5c6cd7211 */ /* 0x140fe200028f0cc7 */
[----:B------:R-:W-:Y:S01]  /*16ea0*/  @!P0 IMAD.MOV.U32 R196, RZ, RZ, R198 ;  /* 0x000000ffffc48224 */ /* 0x000fe200078e00c6 */
[----:B------:R-:W-:Y:S01]  /*16eb0*/  @!P0 IADD3 R169, P4, R198, UR18, RZ ;  /* 0x00000012c6a98c10 */ /* 0x000fe2000ff9e0ff */
[----:B------:R-:W-:Y:S01]  /*16ec0*/  @!P0 IMAD.MOV.U32 R197, RZ, RZ, R199 ;  /* 0x000000ffffc58224 */ /* 0x000fe200078e00c7 */
[C---:B------:R-:W-:Y:S01]  /*16ed0*/  @!P0 LEA.HI.X R170, R174.reuse, R199, R2, 0x5, P3 ;  /* 0x000000c7aeaa8211 */ /* 0x040fe200018f2c02 */
[----:B------:R-:W-:Y:S01]  /*16ee0*/  @!PT LDS RZ, [RZ] ;  /* 0x00000000fffff984 */ /* 0x000fe20000000800 */
[----:B------:R-:W-:Y:S01]  /*16ef0*/  @!PT LDS RZ, [RZ] ;  /* 0x00000000fffff984 */ /* 0x000fe20000000800 */
[----:B------:R-:W-:Y:S01]  /*16f00*/  @!PT LDS RZ, [RZ] ;  /* 0x00000000fffff984 */ /* 0x000fe20000000800 */
[----:B------:R1:W-:Y:S01]  /*16f10*/  @!P0 LDGSTS.E.BYPASS.LTC128B.128 [R239+0x2000], [R204.64] ;  /* 0x02000000ccef8fae */ /* 0x0003e2000b901d54 */
[----:B------:R-:W-:Y:S01]  /*16f20*/  @!P0 LEA R202, P3, R169, R246, 0x1 ;  /* 0x000000f6a9ca8211 */ /* 0x000fe200078608ff */
[----:B------:R-:W-:Y:S01]  /*16f30*/  @!P0 IMAD.MOV.U32 R194, RZ, RZ, R198 ;  /* 0x000000ffffc28224 */ /* 0x000fe200078e00c6 */
[----:B------:R-:W-:Y:S01]  /*16f40*/  @!P0 IADD3.X R168, R199, UR14, RZ, P4, !PT ;  /* 0x0000000ec7a88c10 */ /* 0x000fe2000a7fe4ff */
[----:B------:R1:W-:Y:S01]  /*16f50*/  @P0 STS.128 [R239+0x2800], RZ ;  /* 0x002800ffef000388 */ /* 0x0003e20000000c00 */
[----:B------:R-:W-:Y:S01]  /*16f60*/  @!P0 LEA R173, P2, R174, R198, 0x6 ;  /* 0x000000c6aead8211 */ /* 0x000fe200078430ff */
[----:B------:R-:W-:Y:S01]  /*16f70*/  @!P0 IMAD R0, R2, 0x30, RZ ;  /* 0x0000003002008824 */ /* 0x000fe200078e02ff */
[----:B------:R-:W-:Y:S01]  /*16f80*/  @!P0 LEA.HI.X R203, R169, R245, R168, 0x1, P3 ;  /* 0x000000f5a9cb8211 */ /* 0x000fe200018f0ca8 */
[----:B------:R-:W-:Y:S01]  /*16f90*/  @!P0 IMAD.MOV.U32 R192, RZ, RZ, R198 ;  /* 0x000000ffffc08224 */ /* 0x000fe200078e00c6 */
[-C--:B------:R-:W-:Y:S01]  /*16fa0*/  @!P0 LEA.HI.X R172, R174, R199.reuse, R2, 0x6, P2 ;  /* 0x000000c7aeac8211 */ /* 0x080fe200010f3402 */
[----:B------:R-:W-:Y:S01]  /*16fb0*/  @!P0 IMAD.IADD R169, R0, 0x1, R209 ;  /* 0x0000000100a98824 */ /* 0x000fe200078e02d1 */
[CC--:B------:R-:W-:Y:S01]  /*16fc0*/  @!P0 LEA R200, P2, R171.reuse, R246.reuse, 0x1 ;  /* 0x000000f6abc88211 */ /* 0x0c0fe200078408ff */
[----:B------:R-:W-:Y:S01]  /*16fd0*/  @!PT LDS RZ, [RZ] ;  /* 0x00000000fffff984 */ /* 0x000fe20000000800 */
[----:B------:R-:W-:Y:S01]  /*16fe0*/  @!PT LDS RZ, [RZ] ;  /* 0x00000000fffff984 */ /* 0x000fe20000000800 */
[----:B------:R-:W-:Y:S01]  /*16ff0*/  @!PT LDS RZ, [RZ] ;  /* 0x00000000fffff984 */ /* 0x000fe20000000800 */
[----:B------:R1:W-:Y:S01]  /*17000*/  @!P0 LDGSTS.E.BYPASS.LTC128B.128 [R239+0x2800], [R202.64] ;  /* 0x02800000caef8fae */ /* 0x0003e2000b901d54 */
[----:B------:R-:W-:Y:S01]  /*17010*/  @!P0 MOV R195, R199 ;  /* 0x000000c700c38202 */ /* 0x000fe20000000f00 */
[--C-:B------:R-:W-:Y:S01]  /*17020*/  @!P0 IMAD.MOV.U32 R193, RZ, RZ, R199.reuse ;  /* 0x000000ffffc18224 */ /* 0x100fe200078e00c7 */
[----:B------:R-:W-:Y:S01]  /*17030*/  @!P0 LEA.HI.X R201, R171, R245, R170, 0x1, P2 ;  /* 0x000000f5abc98211 */ /* 0x000fe200010f0caa */
[----:B------:R1:W-:Y:S01]  /*17040*/  @P0 STS.128 [R239+0x3000], RZ ;  /* 0x003000ffef000388 */ /* 0x0003e20000000c00 */
[C---:B------:R-:W-:Y:S01]  /*17050*/  @!P0 LEA R206, P2, R208.reuse, R246, 0x1 ;  /* 0x000000f6d0ce8211 */ /* 0x040fe200078408ff */
[--C-:B------:R-:W-:Y:S01]  /*17060*/  @!P0 IMAD.MOV.U32 R190, RZ, RZ, R198.reuse ;  /* 0x000000ffffbe8224 */ /* 0x100fe200078e00c6 */
[-C--:B------:R-:W-:Y:S01]  /*17070*/  @!P0 MOV R191, R199.reuse ;  /* 0x000000c700bf8202 */ /* 0x080fe20000000f00 */
[----:B------:R-:W-:Y:S01]  /*17080*/  @!PT LDS RZ, [RZ] ;  /* 0x00000000fffff984 */ /* 0x000fe20000000800 */
[----:B------:R-:W-:Y:S01]  /*17090*/  @!PT LDS RZ, [RZ] ;  /* 0x00000000fffff984 */ /* 0x000fe20000000800 */
[----:B------:R-:W-:Y:S01]  /*170a0*/  @!PT LDS RZ, [RZ] ;  /* 0x00000000fffff984 */ /* 0x000fe20000000800 */
[----:B------:R1:W-:Y:S01]  /*170b0*/  @!P0 LDGSTS.E.BYPASS.LTC128B.128 [R239+0x3000], [R200.64] ;  /* 0x03000000c8ef8fae */ /* 0x0003e2000b901d54 */
[-C--:B------:R-:W-:Y:S01]  /*170c0*/  @!P0 MOV R187, R199.reuse ;  /* 0x000000c700bb8202 */ /* 0x080fe20000000f00 */
[--C-:B------:R-:W-:Y:S01]  /*170d0*/  @!P0 IMAD.MOV.U32 R188, RZ, RZ, R198.reuse ;  /* 0x000000ffffbc8224 */ /* 0x100fe200078e00c6 */
[-C--:B------:R-:W-:Y:S01]  /*170e0*/  @!P0 MOV R183, R199.reuse ;  /* 0x000000c700b78202 */ /* 0x080fe20000000f00 */
[----:B------:R1:W-:Y:S01]  /*170f0*/  @P0 STS.128 [R239+0x3800], RZ ;  /* 0x003800ffef000388 */ /* 0x0003e20000000c00 */
[----:B------:R-:W-:Y:S01]  /*17100*/  @!P0 MOV R179, R199 ;  /* 0x000000c700b38202 */ /* 0x000fe20000000f00 */
[----:B------:R-:W-:Y:S01]  /*17110*/  @!P0 IMAD.MOV.U32 R189, RZ, RZ, R199 ;  /* 0x000000ffffbd8224 */ /* 0x000fe200078e00c7 */
[----:B------:R-:W-:Y:S01]  /*17120*/  @!P0 LEA.HI.X R207, R208, R245, R169, 0x1, P2 ;  /* 0x000000f5d0cf8211 */ /* 0x000fe200010f0ca9 */
[--C-:B------:R-:W-:Y:S01]  /*17130*/  @!P0 IMAD.MOV.U32 R186, RZ, RZ, R198.reuse ;  /* 0x000000ffffba8224 */ /* 0x100fe200078e00c6 */
[C---:B------:R-:W-:Y:S01]  /*17140*/  @!P0 LEA R175, P1, R174.reuse, R198, 0x7 ;  /* 0x000000c6aeaf8211 */ /* 0x040fe200078238ff */
[--C-:B------:R-:W-:Y:S01]  /*17150*/  @!P0 IMAD.MOV.U32 R184, RZ, RZ, R198.reuse ;  /* 0x000000ffffb88224 */ /* 0x100fe200078e00c6 */
[----:B------:R-:W-:Y:S01]  /*17160*/  UMOV UR9, UR11 ;  /* 0x0000000b00097c82 */ /* 0x000fe20008000000 */
[----:B------:R-:W-:Y:S01]  /*17170*/  @!PT LDS RZ, [RZ] ;  /* 0x00000000fffff984 */ /* 0x000fe20000000800 */
[----:B------:R-:W-:Y:S01]  /*17180*/  @!PT LDS RZ, [RZ] ;  /* 0x00000000fffff984 */ /* 0x000fe20000000800 */
[----:B------:R-:W-:Y:S01]  /*17190*/  @!PT LDS RZ, [RZ] ;  /* 0x00000000fffff984 */ /* 0x000fe20000000800 */
[----:B------:R1:W-:Y:S01]  /*171a0*/  @!P0 LDGSTS.E.BYPASS.LTC128B.128 [R239+0x3800], [R206.64] ;  /* 0x03800000ceef8fae */ /* 0x0003e2000b901d54 */
[--C-:B------:R-:W-:Y:S02]  /*171b0*/  @!P0 IMAD.MOV.U32 R185, RZ, RZ, R199.reuse ;  /* 0x000000ffffb98224 */ /* 0x100fe400078e00c7 */
[--C-:B------:R-:W-:Y:S01]  /*171c0*/  @!P0 IMAD.MOV.U32 R182, RZ, RZ, R198.reuse ;  /* 0x000000ffffb68224 */ /* 0x100fe200078e00c6 */
[----:B------:R1:W-:Y:S01]  /*171d0*/  @P0 STS.128 [R239+0x4000], RZ ;  /* 0x004000ffef000388 */ /* 0x0003e20000000c00 */
[--C-:B------:R-:W-:Y:S02]  /*171e0*/  @!P0 IMAD.MOV.U32 R180, RZ, RZ, R198.reuse ;  /* 0x000000ffffb48224 */ /* 0x100fe400078e00c6 */
[----:B------:R-:W-:Y:S02]  /*171f0*/  @!P0 IMAD.MOV.U32 R181, RZ, RZ, R199 ;  /* 0x000000ffffb58224 */ /* 0x000fe400078e00c7 */
[----:B------:R-:W-:Y:S02]  /*17200*/  @!P0 IMAD.MOV.U32 R178, RZ, RZ, R198 ;  /* 0x000000ffffb28224 */ /* 0x000fe400078e00c6 */
[C---:B------:R-:W-:Y:S04]  /*17210*/  @!P0 IMAD.WIDE.U32 R196, R174.reuse, 0x50, R196 ;  /* 0x00000050aec48825 */ /* 0x040fe800078e00c4 */
[----:B------:R-:W-:Y:S01]  /*17220*/  @!P0 IMAD.WIDE.U32 R194, R174, 0x60, R194 ;  /* 0x00000060aec28825 */ /* 0x000fe200078e00c2 */
[-C--:B------:R-:W-:Y:S03]  /*17230*/  @!P0 LEA R208, P2, R196, R246.reuse, 0x1 ;  /* 0x000000f6c4d08211 */ /* 0x080fe600078408ff */
[C---:B------:R-:W-:Y:S04]  /*17240*/  @!P0 IMAD.WIDE.U32 R192, R174.reuse, 0x70, R192 ;  /* 0x00000070aec08825 */ /* 0x040fe800078e00c0 */
[----:B------:R-:W-:Y:S01]  /*17250*/  @!P0 IMAD.WIDE.U32 R190, R174, 0x90, R190 ;  /* 0x00000090aebe8825 */ /* 0x000fe200078e00be */
[-C--:B------:R-:W-:Y:S03]  /*17260*/  @!P0 LEA R210, P3, R192, R246.reuse, 0x1 ;  /* 0x000000f6c0d28211 */ /* 0x080fe600078608ff */
[C---:B------:R-:W-:Y:S04]  /*17270*/  @!P0 IMAD.WIDE.U32 R188, R174.reuse, 0xa0, R188 ;  /* 0x000000a0aebc8825 */ /* 0x040fe800078e00bc */
[C---:B------:R-:W-:Y:S04]  /*17280*/  @!P0 IMAD.WIDE.U32 R186, R174.reuse, 0xb0, R186 ;  /* 0x000000b0aeba8825 */ /* 0x040fe800078e00ba */
[C---:B------:R-:W-:Y:S04]  /*17290*/  @!P0 IMAD.WIDE.U32 R184, R174.reuse, 0xc0, R184 ;  /* 0x000000c0aeb88825 */ /* 0x040fe800078e00b8 */
[C---:B------:R-:W-:Y:S04]  /*172a0*/  @!P0 IMAD.WIDE.U32 R182, R174.reuse, 0xd0, R182 ;  /* 0x000000d0aeb68825 */ /* 0x040fe800078e00b6 */
[C---:B------:R-:W-:Y:S04]  /*172b0*/  @!P0 IMAD.WIDE.U32 R180, R174.reuse, 0xe0, R180 ;  /* 0x000000e0aeb48825 */ /* 0x040fe800078e00b4 */
[C---:B------:R-:W-:Y:S01]  /*172c0*/  @!P0 IMAD.WIDE.U32 R178, R174.reuse, 0xf0, R178 ;  /* 0x000000f0aeb28825 */ /* 0x040fe200078e00b2 */
[----:B------:R-:W-:Y:S02]  /*172d0*/  @!P0 LEA.HI.X R174, R174, R199, R2, 0x7, P1 ;  /* 0x000000c7aeae8211 */ /* 0x000fe400008f3c02 */
[CC--:B------:R-:W-:Y:S01]  /*172e0*/  @!P0 LEA R198, P1, R173.reuse, R246.reuse, 0x1 ;  /* 0x000000f6adc68211 */ /* 0x0c0fe200078208ff */
[C---:B------:R-:W-:Y:S02]  /*172f0*/  @!P0 IMAD R168, R2.reuse, 0x50, RZ ;  /* 0x0000005002a88824 */ /* 0x040fe400078e02ff */
[----:B------:R-:W-:Y:S01]  /*17300*/  @!P0 IMAD R0, R2, 0x60, RZ ;  /* 0x0000006002008824 */ /* 0x000fe200078e02ff */
[----:B------:R-:W-:Y:S01]  /*17310*/  @!P0 LEA.HI.X R199, R173, R245, R172, 0x1, P1 ;  /* 0x000000f5adc78211 */ /* 0x000fe200008f0cac */
[----:B------:R-:W-:Y:S01]  /*17320*/  @!P0 IMAD.IADD R168, R168, 0x1, R197 ;  /* 0x00000001a8a88824 */ /* 0x000fe200078e02c5 */
        /* <DEDUP_REMOVED lines=60> */
[----:B------:R-:W-:Y:S01]  /*176f0*/  @!P0 LEA R192, P1, R178, R246, 0x1 ;  /* 0x000000f6b2c08211 */ /* 0x000fe200078208ff */
[----:B------:R-:W-:Y:S01]  /*17700*/  @!P0 IMAD.IADD R0, R0, 0x1, R181 ;  /* 0x0000000100008824 */ /* 0x000fe200078e02b5 */
[----:B------:R-:W-:Y:S01]  /*17710*/  MOV R246, R204 ;  /* 0x000000cc00f67202 */ /* 0x000fe20000000f00 */
[----:B------:R1:W-:Y:S01]  /*17720*/  @P0 STS.128 [R239+0x7000], RZ ;  /* 0x007000ffef000388 */ /* 0x0003e20000000c00 */
[----:B------:R-:W-:Y:S02]  /*17730*/  @!P0 IMAD R2, R2, 0xf0, RZ ;  /* 0x000000f002028824 */ /* 0x000fe400078e02ff */
[-C--:B------:R-:W-:Y:S01]  /*17740*/  @!P0 LEA.HI.X R171, R180, R245.reuse, R0, 0x1, P2 ;  /* 0x000000f5b4ab8211 */ /* 0x080fe200010f0c00 */
[----:B------:R-:W-:Y:S01]  /*17750*/  @!PT LDS RZ, [RZ] ;  /* 0x00000000fffff984 */ /* 0x000fe20000000800 */
[----:B------:R-:W-:Y:S01]  /*17760*/  @!PT LDS RZ, [RZ] ;  /* 0x00000000fffff984 */ /* 0x000fe20000000800 */
[----:B------:R-:W-:Y:S01]  /*17770*/  @!PT LDS RZ, [RZ] ;  /* 0x00000000fffff984 */ /* 0x000fe20000000800 */
[----:B------:R1:W-:Y:S01]  /*17780*/  @!P0 LDGSTS.E.BYPASS.LTC128B.128 [R239+0x7000], [R194.64] ;  /* 0x07000000c2ef8fae */ /* 0x0003e2000b901d54 */
[----:B------:R-:W-:Y:S03]  /*17790*/  @!P0 IMAD.IADD R2, R2, 0x1, R179 ;  /* 0x0000000102028824 */ /* 0x000fe600078e02b3 */
        /* <DEDUP_REMOVED lines=28> */
.L_x_3559:
[----:B------:R-:W-:Y:S01]  /*17960*/  MOV R0, UR13 ;  /* 0x0000000d00007c02 */ /* 0x000fe20008000f00 */
[----:B------:R-:W-:Y:S02]  /*17970*/  UISETP.GT.AND UP0, UPT, UR13, UR12, UPT ;  /* 0x0000000c0d00728c */ /* 0x000fe4000bf04270 */
[----:B------:R-:W-:Y:S01]  /*17980*/  UMOV UR10, UR22 ;  /* 0x00000016000a7c82 */ /* 0x000fe20008000000 */
[----:B------:R-:W-:Y:S01]  /*17990*/  LEA R0, R0, R238, 0x8 ;  /* 0x000000ee00007211 */ /* 0x000fe200078e40ff */
[----:B------:R-:W-:Y:S03]  /*179a0*/  UMOV UR11, UR19 ;  /* 0x00000013000b7c82 */ /* 0x000fe60008000000 */
        /* <DEDUP_REMOVED lines=1079> */
.L_x_3557:
        /* <DEDUP_REMOVED lines=169> */
.L_x_3563:
[----:B-1234-:R-:W-:Y:S05]  /*1c7b0*/  BSYNC B0 ;  /* 0x0000000000007941 */ /* 0x01efea0003800000 */
.L_x_3562:
        /* <DEDUP_REMOVED lines=36> */
.L_x_3564:
        /* <DEDUP_REMOVED lines=16> */
.L_x_7776:


//--------------------- .text._ZN5flash24flash_fwd_splitkv_kernelI23Flash_fwd_kernel_traitsILi64ELi64ELi256ELi4ELb0ELb0EN7cutlass6half_tE19Flash_kernel_traitsILi64ELi64ELi256ELi4ES3_EELb1ELb0ELb1ELb0ELb0ELb1ELb1ELb0EEEvNS_16Flash_fwd_paramsE --------------------------
	.section	.text._ZN5flash24flash_fwd_splitkv_kernelI23Flash_fwd_kernel_traitsILi64ELi64ELi256ELi4ELb0ELb0EN7cutlass6half_tE19Flash_kernel_traitsILi64ELi64ELi256ELi4ES3_EELb1ELb0ELb1ELb0ELb0ELb1ELb1ELb0EEEvNS_16Flash_fwd_paramsE,"ax",@progbits
	.sectioninfo	@"SHI_REGISTERS=255"
	.align	128
        .global         _ZN5flash24flash_fwd_splitkv_kernelI23Flash_fwd_kernel_traitsILi64ELi64ELi256ELi4ELb0ELb0EN7cutlass6half_tE19Flash_kernel_traitsILi64ELi64ELi256ELi4ES3_EELb1ELb0ELb1ELb0ELb0ELb1ELb1ELb0EEEvNS_16Flash_fwd_paramsE
        .type           _ZN5flash24flash_fwd_splitkv_kernelI23Flash_fwd_kernel_traitsILi64ELi64ELi256ELi4ELb0ELb0EN7cutlass6half_tE19Flash_kernel_traitsILi64ELi64ELi256ELi4ES3_EELb1ELb0ELb1ELb0ELb0ELb1ELb1ELb0EEEvNS_16Flash_fwd_paramsE,@function
        .size           _ZN5flash24flash_fwd_splitkv_kernelI23Flash_fwd_kernel_traitsILi64ELi64ELi256ELi4ELb0ELb0EN7cutlass6half_tE19Flash_kernel_traitsILi64ELi64ELi256ELi4ES3_EELb1ELb0ELb1ELb0ELb0ELb1ELb1ELb0EEEvNS_16Flash_fwd_paramsE,(.L_x_7777 - _ZN5flash24flash_fwd_splitkv_kernelI23Flash_fwd_kernel_traitsILi64ELi64ELi256ELi4ELb0ELb0EN7cutlass6half_tE19Flash_kernel_traitsILi64ELi64ELi256ELi4ES3_EELb1ELb0ELb1ELb0ELb0ELb1ELb1ELb0EEEvNS_16Flash_fwd_paramsE)
        .other          _ZN5flash24flash_fwd_splitkv_kernelI23Flash_fwd_kernel_traitsILi64ELi64ELi256ELi4ELb0ELb0EN7cutlass6half_tE19Flash_kernel_traitsILi64ELi64ELi256ELi4ES3_EELb1ELb0ELb1ELb0ELb0ELb1ELb1ELb0EEEvNS_16Flash_fwd_paramsE,@"STO_CUDA_ENTRY STV_DEFAULT"
_ZN5flash24flash_fwd_splitkv_kernelI23Flash_fwd_kernel_traitsILi64ELi64ELi256ELi4ELb0ELb0EN7cutlass6half_tE19Flash_kernel_traitsILi64ELi64ELi256ELi4ES3_EELb1ELb0ELb1ELb0ELb0ELb1ELb1ELb0EEEvNS_16Flash_fwd_paramsE:
.text._ZN5flash24flash_fwd_splitkv_kernelI23Flash_fwd_kernel_traitsILi64ELi64ELi256ELi4ELb0ELb0EN7cutlass6half_tE19Flash_kernel_traitsILi64ELi64ELi256ELi4ES3_EELb1ELb0ELb1ELb0ELb0ELb1ELb1ELb0EEEvNS_16Flash_fwd_paramsE:
        /* <DEDUP_REMOVED lines=43> */
[----:B------:R-:W2:Y:S01]  /*02b0*/  @P2 LDG.E R7, [R10.64] ;  /* 0x000000140a072981 */ /* 0x000ea2000c1e1900 */
[----:B------:R-:W-:Y:S02]  /*02c0*/  @UP1 UIMAD.WIDE UR6, UR15, UR23, UR6 ;  /* 0x000000170f0612a5 */ /* 0x000fe4000f8e0206 */
[----:B------:R-:W-:Y:S01]  /*02d0*/  ULDC.64 UR8, c[0x0][0x248] ;  /* 0x0000920000087ab9 */ /* 0x000fe20000000a00 */
[----:B------:R-:W3:Y:S03]  /*02e0*/  @P2 LDG.E R2, [R10.64+0x4] ;  /* 0x000004140a022981 */ /* 0x000ee6000c1e1900 */
[----:B------:R-:W-:-:S02]  /*02f0*/  IMAD.U32 R8, RZ, RZ, UR6 ;  /* 0x00000006ff087e24 */ /* 0x000fc4000f8e00ff */
        /* <DEDUP_REMOVED lines=31> */
.L_x_3565:
[----:B------:R-:W-:Y:S02]  /*04f0*/  ULDC UR7, c[0x0][0x218] ;  /* 0x0000860000077ab9 */ /* 0x000fe40000000800 */
.L_x_3566:
        /* <DEDUP_REMOVED lines=24> */
[----:B------:R1:W2:Y:S01]  /*0680*/  R2UR UR11, R2 ;  /* 0x00000000020b73c2 */ /* 0x0002a200000e0000 */
[----:B------:R-:W-:Y:S02]  /*0690*/  ULDC UR5, c[0x0][0x10] ;  /* 0x0000040000057ab9 */ /* 0x000fe40000000800 */
[----:B------:R-:W-:Y:S02]  /*06a0*/  USHF.R.S32.HI UR12, URZ, 0x1f, UR4 ;  /* 0x0000001f3f0c7899 */ /* 0x000fe40008011404 */
[----:B------:R-:W-:Y:S02]  /*06b0*/  UMOV UR16, URZ ;  /* 0x0000003f00107c82 */ /* 0x000fe40008000000 */
[----:B------:R-:W-:-:S04]  /*06c0*/  ULEA.HI UR12, UR12, UR4, URZ, 0x8 ;  /* 0x000000040c0c7291 */ /* 0x000fc8000f8f403f */
[----:B------:R-:W-:-:S04]  /*06d0*/  ULEA.HI.SX32 UR12, UR12, UR5, 0x18 ;  /* 0x000000050c0c7291 */ /* 0x000fc8000f8fc23f */
[----:B------:R-:W-:-:S06]  /*06e0*/  UIADD3 UR12, UR12, -0x1, URZ ;  /* 0xffffffff0c0c7890 */ /* 0x000fcc000fffe03f */
[----:B-1----:R-:W-:Y:S01]  /*06f0*/  IMAD.U32 R2, RZ, RZ, UR12 ;  /* 0x0000000cff027e24 */ /* 0x002fe2000f8e00ff */
[----:B--2---:R-:W1:Y:S01]  /*0700*/  I2F.RP R4, UR11 ;  /* 0x0000000b00047d06 */ /* 0x004e620008209400 */
[----:B------:R-:W-:-:S03]  /*0710*/  ULOP3.LUT UR12, UR12, UR5, URZ, 0x3c, !UPT ;  /* 0x000000050c0c7292 */ /* 0x000fc6000f8e3c3f */
[----:B------:R-:W-:-:S04]  /*0720*/  IABS R2, R2 ;  /* 0x0000000200027213 */ /* 0x000fc80000000000 */
[----:B------:R-:W2:Y:S01]  /*0730*/  R2UR UR7, R2 ;  /* 0x00000000020773c2 */ /* 0x000ea200000e0000 */
[----:B-1----:R-:W1:Y:S02]  /*0740*/  MUFU.RCP R3, R4 ;  /* 0x0000000400037308 */ /* 0x002e640000001000 */
[----:B-1----:R-:W-:-:S06]  /*0750*/  IADD3 R3, R3, 0xffffffe, RZ ;  /* 0x0ffffffe03037810 */ /* 0x002fcc0007ffe0ff */
[----:B------:R-:W1:Y:S02]  /*0760*/  F2I.FTZ.U32.TRUNC.NTZ R3, R3 ;  /* 0x0000000300037305 */ /* 0x000e64000021f000 */
[----:B-1----:R-:W1:Y:S02]  /*0770*/  R2UR UR17, R3 ;  /* 0x00000000031173c2 */ /* 0x002e6400000e0000 */
[----:B-1----:R-:W-:-:S04]  /*0780*/  UIADD3 UR4, URZ, -UR17, URZ ;  /* 0x800000113f047290 */ /* 0x002fc8000fffe03f */
[----:B------:R-:W-:-:S04]  /*0790*/  UIMAD UR4, UR4, UR11, URZ ;  /* 0x0000000b040472a4 */ /* 0x000fc8000f8e023f */
[----:B------:R-:W-:-:S04]  /*07a0*/  UIMAD.WIDE.U32 UR16, UR17, UR4, UR16 ;  /* 0x00000004111072a5 */ /* 0x000fc8000f8e0010 */
[----:B--2---:R-:W-:-:S04]  /*07b0*/  UIMAD.WIDE.U32 UR16, UR17, UR7, URZ ;  /* 0x00000007111072a5 */ /* 0x004fc8000f8e003f */
        /* <DEDUP_REMOVED lines=80> */
[C---:B------:R-:W-:Y:S01]  /*0cc0*/  LEA R6, P0, R0.reuse, c[0x0][0x208], 0x2 ;  /* 0x0000820000067a11 */ /* 0x040fe200078010ff */
[----:B------:R-:W-:Y:S01]  /*0cd0*/  @!P4 IMAD.MOV.U32 R13, RZ, RZ, -0x800000 ;  /* 0xff800000ff0dc424 */ /* 0x000fe200078e00ff */
[----:B------:R-:W-:Y:S01]  /*0ce0*/  ISETP.GE.OR P2, PT, R3, UR4, P1 ;  /* 0x0000000403007c0c */ /* 0x000fe20008f46670 */
[----:B------:R-:W-:Y:S01]  /*0cf0*/  @!P6 IMAD.MOV.U32 R17, RZ, RZ, -0x800000 ;  /* 0xff800000ff11e424 */ /* 0x000fe200078e00ff */
[----:B------:R-:W-:-:S02]  /*0d00*/  LEA.HI.X R7, R0, c[0x0][0x20c], R7, 0x2, P0 ;  /* 0x0000830000077a11 */ /* 0x000fc400000f1407 */
[----:B------:R-:W-:Y:S02]  /*0d10*/  ISETP.GE.AND P0, PT, R3, UR4, PT ;  /* 0x0000000403007c0c */ /* 0x000fe4000bf06270 */
[----:B------:R-:W-:Y:S02]  /*0d20*/  ISETP.GE.OR P1, PT, R2, UR4, P1 ;  /* 0x0000000402007c0c */ /* 0x000fe40008f26670 */
[C---:B------:R-:W-:Y:S02]  /*0d30*/  ISETP.NE.OR P0, PT, R8.reuse, RZ, P0 ;  /* 0x000000ff0800720c */ /* 0x040fe40000705670 */
[C---:B------:R-:W-:Y:S02]  /*0d40*/  ISETP.NE.OR P5, PT, R8.reuse, RZ, P5 ;  /* 0x000000ff0800720c */ /* 0x040fe40002fa5670 */
[----:B------:R-:W-:Y:S01]  /*0d50*/  ISETP.NE.OR P3, PT, R8, RZ, P3 ;  /* 0x000000ff0800720c */ /* 0x000fe20001f65670 */
[----:B------:R-:W-:Y:S01]  /*0d60*/  @!P2 STG.E.128 [R10.64+0x3000], RZ ;  /* 0x003000ff0a00a986 */ /* 0x000fe2000c101d14 */
[----:B------:R-:W-:-:S04]  /*0d70*/  ISETP.GE.AND P2, PT, R5, UR4, PT ;  /* 0x0000000405007c0c */ /* 0x000fc8000bf46270 */
[----:B------:R-:W-:Y:S01]  /*0d80*/  ISETP.NE.OR P2, PT, R8, RZ, P2 ;  /* 0x000000ff0800720c */ /* 0x000fe20001745670 */
[----:B------:R1:W-:Y:S01]  /*0d90*/  @!P1 STG.E.128 [R10.64+0x3800], RZ ;  /* 0x003800ff0a009986 */ /* 0x0003e2000c101d14 */
[----:B------:R-:W-:Y:S01]  /*0da0*/  ISETP.GE.AND P1, PT, R4, UR4, PT ;  /* 0x0000000404007c0c */ /* 0x000fe2000bf26270 */
[----:B------:R-:W-:Y:S02]  /*0db0*/  @!P0 IMAD.MOV.U32 R3, RZ, RZ, -0x800000 ;  /* 0xff800000ff038424 */ /* 0x000fe400078e00ff */
[----:B------:R-:W-:Y:S01]  /*0dc0*/  @!P5 IMAD.MOV.U32 R15, RZ, RZ, -0x800000 ;  /* 0xff800000ff0fd424 */ /* 0x000fe200078e00ff */
[----:B------:R-:W-:Y:S01]  /*0dd0*/  ISETP.NE.OR P1, PT, R8, RZ, P1 ;  /* 0x000000ff0800720c */ /* 0x000fe20000f25670 */
[----:B------:R2:W-:Y:S04]  /*0de0*/  @!P6 STG.E [R6.64], R17 ;  /* 0x000000110600e986 */ /* 0x0005e8000c101914 */
[----:B------:R2:W-:Y:S01]  /*0df0*/  @!P0 STG.E [R6.64+0xc0], R3 ;  /* 0x0000c00306008986 */ /* 0x0005e2000c101914 */
[----:B------:R-:W-:Y:S01]  /*0e00*/  ISETP.GE.AND P0, PT, R2, UR4, PT ;  /* 0x0000000402007c0c */ /* 0x000fe2000bf06270 */
[----:B------:R-:W-:-:S02]  /*0e10*/  @!P2 IMAD.MOV.U32 R9, RZ, RZ, -0x800000 ;  /* 0xff800000ff09a424 */ /* 0x000fc400078e00ff */
[----:B------:R2:W-:Y:S01]  /*0e20*/  @!P5 STG.E [R6.64+0x20], R15 ;  /* 0x0000200f0600d986 */ /* 0x0005e2000c101914 */
[----:B------:R-:W-:-:S03]  /*0e30*/  ISETP.NE.OR P0, PT, R8, RZ, P0 ;  /* 0x000000ff0800720c */ /* 0x000fc60000705670 */
[----:B------:R-:W-:Y:S01]  /*0e40*/  @!P1 IMAD.MOV.U32 R5, RZ, RZ, -0x800000 ;  /* 0xff800000ff059424 */ /* 0x000fe200078e00ff */
[----:B------:R2:W-:Y:S04]  /*0e50*/  @!P4 STG.E [R6.64+0x40], R13 ;  /* 0x0000400d0600c986 */ /* 0x0005e8000c101914 */
[----:B------:R2:W-:Y:S01]  /*0e60*/  @!P2 STG.E [R6.64+0x80], R9 ;  /* 0x000080090600a986 */ /* 0x0005e2000c101914 */
[----:B-1----:R-:W-:-:S03]  /*0e70*/  @!P3 IMAD.MOV.U32 R11, RZ, RZ, -0x800000 ;  /* 0xff800000ff0bb424 */ /* 0x002fc600078e00ff */
[----:B------:R2:W-:Y:S04]  /*0e80*/  @!P1 STG.E [R6.64+0xa0], R5 ;  /* 0x0000a00506009986 */ /* 0x0005e8000c101914 */
[----:B------:R2:W-:Y:S01]  /*0e90*/  @!P3 STG.E [R6.64+0x60], R11 ;  /* 0x0000600b0600b986 */ /* 0x0005e2000c101914 */
[----:B------:R-:W-:Y:S05]  /*0ea0*/  @P0 EXIT ;  /* 0x000000000000094d */ /* 0x000fea0003800000 */
[----:B--2---:R-:W-:-:S05]  /*0eb0*/  MOV R3, 0xff800000 ;  /* 0xff80000000037802 */ /* 0x004fca0000000f00 */
[----:B------:R-:W-:Y:S01]  /*0ec0*/  STG.E [R6.64+0xe0], R3 ;  /* 0x0000e00306007986 */ /* 0x000fe2000c101914 */
[----:B------:R-:W-:Y:S05]  /*0ed0*/  EXIT ;  /* 0x000000000000794d */ /* 0x000fea0003800000 */
.L_x_3567:
        /* <DEDUP_REMOVED lines=65> */
[----:B------:R-:W-:Y:S01]  /*12f0*/  IMAD.U32 R2, RZ, RZ, UR26 ;  /* 0x0000001aff027e24 */ /* 0x000fe2000f8e00ff */
[----:B------:R-:W-:Y:S01]  /*1300*/  ULDC UR25, c[0x0][0x1c8] ;  /* 0x0000720000197ab9 */ /* 0x000fe20000000800 */
[----:B------:R-:W2:Y:S01]  /*1310*/  LDG.E R3, [R10.64] ;  /* 0x000000140a037981 */ /* 0x000ea2000c1e1900 */
[----:B------:R-:W1:Y:S01]  /*1320*/  I2F.RP R8, R5 ;  /* 0x0000000500087306 */ /* 0x000e620000209400 */
[----:B------:R-:W-:Y:S01]  /*1330*/  ULOP3.LUT UR25, UR26, UR25, URZ, 0x3c, !UPT ;  /* 0x000000191a197292 */ /* 0x000fe2000f8e3c3f */
[----:B------:R-:W-:Y:S01]  /*1340*/  IABS R2, R2 ;  /* 0x0000000200027213 */ /* 0x000fe20000000000 */
[----:B------:R-:W-:-:S02]  /*1350*/  UIADD3 UR18, -UR18, URZ, URZ ;  /* 0x0000003f12127290 */ /* 0x000fc4000fffe13f */
[----:B------:R-:W-:Y:S02]  /*1360*/  ULDC.64 UR4, c[0x0][0x180] ;  /* 0x0000600000047ab9 */ /* 0x000fe40000000a00 */
[----:B------:R-:W-:Y:S01]  /*1370*/  ISETP.LE.AND P0, PT, RZ, UR25, PT ;  /* 0x00000019ff007c0c */ /* 0x000fe2000bf03270 */
[----:B------:R-:W-:-:S04]  /*1380*/  UIMAD UR7, UR18, UR7, UR6 ;  /* 0x00000007120772a4 */ /* 0x000fc8000f8e0206 */
[----:B------:R-:W-:Y:S01]  /*1390*/  USHF.R.S32.HI UR6, URZ, 0x1f, UR7 ;  /* 0x0000001f3f067899 */ /* 0x000fe20008011407 */
        /* <DEDUP_REMOVED lines=45> */
.L_x_3568:
        /* <DEDUP_REMOVED lines=19> */
.L_x_3570:
        /* <DEDUP_REMOVED lines=16> */
[----:B------:R-:W-:-:S06]  /*18a0*/  UIADD3 UR4, UR29, UR4, URZ ;  /* 0x000000041d047290 */ /* 0x000fcc000fffe03f */
[----:B------:R-:W-:Y:S01]  /*18b0*/  MOV R17, UR4 ;  /* 0x0000000400117c02 */ /* 0x000fe20008000f00 */
[----:B------:R-:W-:Y:S01]  /*18c0*/  ULDC.64 UR4, c[0x0][0x1a0] ;  /* 0x0000680000047ab9 */ /* 0x000fe20000000a00 */
[----:B-1----:R-:W-:-:S04]  /*18d0*/  IADD3 R6, R6, 0xffffffe, RZ ;  /* 0x0ffffffe06067810 */ /* 0x002fc80007ffe0ff */
[----:B------:R-:W1:Y:S02]  /*18e0*/  F2I.FTZ.U32.TRUNC.NTZ R7, R6 ;  /* 0x0000000600077305 */ /* 0x000e64000021f000 */
[----:B-1----:R-:W-:Y:S01]  /*18f0*/  IMAD.MOV R3, RZ, RZ, -R7 ;  /* 0x000000ffff037224 */ /* 0x002fe200078e0a07 */
[----:B------:R-:W-:-:S03]  /*1900*/  MOV R6, RZ ;  /* 0x000000ff00067202 */ /* 0x000fc60000000f00 */
[----:B------:R-:W-:-:S04]  /*1910*/  IMAD R3, R3, R4, RZ ;  /* 0x0000000403037224 */ /* 0x000fc800078e02ff */
[----:B------:R-:W-:-:S06]  /*1920*/  IMAD.HI.U32 R3, R7, R3, R6 ;  /* 0x0000000307037227 */ /* 0x000fcc00078e0006 */
        /* <DEDUP_REMOVED lines=36> */
.L_x_3569:
[----:B------:R-:W-:Y:S01]  /*1b70*/  SHF.R.S32.HI R3, RZ, 0x1f, R0 ;  /* 0x0000001fff037819 */ /* 0x000fe20000011400 */
[----:B------:R-:W-:Y:S01]  /*1b80*/  UISETP.NE.AND UP0, UPT, UR10, -0x1, UPT ;  /* 0xffffffff0a00788c */ /* 0x000fe2000bf05270 */
[----:B------:R-:W-:Y:S01]  /*1b90*/  IMAD R9, R9, c[0x0][0x1b8], RZ ;  /* 0x00006e0009097a24 */ /* 0x000fe200078e02ff */
[----:B------:R-:W-:Y:S01]  /*1ba0*/  ULDC.64 UR4, c[0x0][0x190] ;  /* 0x0000640000047ab9 */ /* 0x000fe20000000a00 */
[CC--:B------:R-:W-:Y:S01]  /*1bb0*/  LEA.HI R5, R3.reuse, R0.reuse, RZ, 0x3 ;  /* 0x0000000003057211 */ /* 0x0c0fe200078f18ff */
[----:B------:R-:W1:Y:S01]  /*1bc0*/  S2R R15, SR_CTAID.X ;  /* 0x00000000000f7919 */ /* 0x000e620000002500 */
[----:B------:R-:W-:Y:S01]  /*1bd0*/  IMAD R8, R12, c[0x0][0x1bc], R9 ;  /* 0x00006f000c087a24 */ /* 0x000fe200078e0209 */
[-C--:B------:R-:W-:Y:S01]  /*1be0*/  LEA.HI R11, R3, R0.reuse, RZ, 0x6 ;  /* 0x00000000030b7211 */ /* 0x080fe200078f30ff */
[----:B------:R-:W-:Y:S01]  /*1bf0*/  USHF.R.S32.HI UR25, URZ, 0x1f, UR26 ;  /* 0x0000001f3f197899 */ /* 0x000fe2000801141a */
[----:B------:R-:W-:Y:S01]  /*1c00*/  SHF.R.S32.HI R32, RZ, 0x3, R5 ;  /* 0x00000003ff207819 */ /* 0x000fe20000011405 */
[----:B------:R-:W-:Y:S01]  /*1c10*/  IMAD.U32 R10, RZ, RZ, UR26 ;  /* 0x0000001aff0a7e24 */ /* 0x000fe2000f8e00ff */
[----:B------:R-:W-:Y:S01]  /*1c20*/  LOP3.LUT R5, R5, 0xfffffff8, RZ, 0xc0, !PT ;  /* 0xfffffff805057812 */ /* 0x000fe200078ec0ff */
[----:B------:R-:W-:Y:S01]  /*1c30*/  @UP0 UIMAD.WIDE.U32 UR28, UR10, UR4, URZ ;  /* 0x000000040a1c02a5 */ /* 0x000fe2000f8e003f */
[----:B------:R-:W-:Y:S01]  /*1c40*/  SHF.R.S32.HI R33, RZ, 0x1f, R32 ;  /* 0x0000001fff217819 */ /* 0x000fe20000011420 */
[----:B------:R-:W-:Y:S01]  /*1c50*/  IMAD.SHL.U32 R244, R32, 0x40, RZ ;  /* 0x0000004020f47824 */ /* 0x000fe200078e00ff */
[----:B------:R-:W-:Y:S01]  /*1c60*/  @!UP0 USHF.R.S32.HI UR11, URZ, 0x1f, UR15 ;  /* 0x0000001f3f0b8899 */ /* 0x000fe2000801140f */
[----:B------:R-:W-:Y:S01]  /*1c70*/  IMAD.IADD R5, R0, 0x1, -R5 ;  /* 0x0000000100057824 */ /* 0x000fe200078e0a05 */
[----:B------:R-:W-:Y:S01]  /*1c80*/  @UP0 UIMAD UR10, UR10, UR5, UR29 ;  /* 0x000000050a0a02a4 */ /* 0x000fe2000f8e021d */
[----:B------:R-:W-:Y:S01]  /*1c90*/  IMAD.SHL.U32 R11, R11, 0x8, RZ ;  /* 0x000000080b0b7824 */ /* 0x000fe200078e00ff */
[----:B------:R-:W-:Y:S01]  /*1ca0*/  LOP3.LUT R244, R244, 0x1c0, RZ, 0xc0, !PT ;  /* 0x000001c0f4f47812 */ /* 0x000fe200078ec0ff */
[----:B------:R-:W-:Y:S01]  /*1cb0*/  IMAD.SHL.U32 R245, R5, 0x8, RZ ;  /* 0x0000000805f57824 */ /* 0x000fe200078e00ff */
[----:B------:R-:W-:Y:S01]  /*1cc0*/  ULDC.64 UR4, c[0x0][0x178] ;  /* 0x00005e0000047ab9 */ /* 0x000fe20000000a00 */
[----:B------:R-:W-:Y:S01]  /*1cd0*/  IMAD R63, R33, c[0x0][0x198], RZ ;  /* 0x00006600213f7a24 */ /* 0x000fe200078e02ff */
[----:B------:R-:W-:Y:S01]  /*1ce0*/  @!UP0 UIMAD UR11, UR11, UR4, URZ ;  /* 0x000000040b0b82a4 */ /* 0x000fe2000f8e023f */
[----:B------:R-:W-:Y:S01]  /*1cf0*/  LEA.HI R4, R3, R0, RZ, 0x5 ;  /* 0x0000000003047211 */ /* 0x000fe200078f28ff */
[----:B------:R-:W-:Y:S01]  /*1d00*/  @!UP0 UIMAD.WIDE.U32 UR30, UR15, UR4, URZ ;  /* 0x000000040f1e82a5 */ /* 0x000fe2000f8e003f */
[----:B------:R-:W-:Y:S01]  /*1d10*/  LOP3.LUT R7, R244, 0x38, R245, 0xf8, !PT ;  /* 0x00000038f4077812 */ /* 0x000fe200078ef8f5 */
[----:B------:R-:W-:Y:S01]  /*1d20*/  @!UP0 UIMAD UR5, UR15, UR5, UR11 ;  /* 0x000000050f0582a4 */ /* 0x000fe2000f8e020b */
[----:B------:R-:W-:Y:S01]  /*1d30*/  SHF.R.U32.HI R244, RZ, 0x3, R244 ;  /* 0x00000003fff47819 */ /* 0x000fe200000116f4 */
[----:B------:R-:W-:Y:S01]  /*1d40*/  IMAD R63, R32, c[0x0][0x19c], R63 ;  /* 0x00006700203f7a24 */ /* 0x000fe200078e023f */
[----:B------:R-:W-:Y:S01]  /*1d50*/  IADD3 R18, P0, R245, UR18, RZ ;  /* 0x00000012f5127c10 */ /* 0x000fe2000ff1e0ff */
[----:B------:R-:W-:Y:S01]  /*1d60*/  @!UP0 UIADD3 UR10, UR31, UR5, URZ ;  /* 0x000000051f0a8290 */ /* 0x000fe2000fffe03f */
[----:B------:R-:W-:Y:S01]  /*1d70*/  LOP3.LUT R244, R7, R244, RZ, 0x3c, !PT ;  /* 0x000000f407f47212 */ /* 0x000fe200078e3cff */
[----:B------:R-:W-:Y:S01]  /*1d80*/  @!UP0 UMOV UR28, UR30 ;  /* 0x0000001e001c8c82 */ /* 0x000fe20008000000 */
[----:B------:R-:W-:Y:S01]  /*1d90*/  SHF.R.S32.HI R7, RZ, 0x1f, R245 ;  /* 0x0000001fff077819 */ /* 0x000fe200000114f5 */
[----:B------:R-:W-:Y:S01]  /*1da0*/  UIADD3 UR5, -UR9, UR8, URZ ;  /* 0x0000000809057290 */ /* 0x000fe2000fffe13f */
[----:B------:R-:W-:Y:S01]  /*1db0*/  IADD3 R16, P1, R245, R16, RZ ;  /* 0x00000010f5107210 */ /* 0x000fe20007f3e0ff */
[----:B------:R-:W-:Y:S01]  /*1dc0*/  BSSY B0, `(.L_x_3571) ;  /* 0x000002e000007945 */ /* 0x000fe20003800000 */
[----:B------:R-:W-:Y:S01]  /*1dd0*/  IADD3.X R19, R7, UR14, RZ, P0, !PT ;  /* 0x0000000e07137c10 */ /* 0x000fe200087fe4ff */
[----:B-1----:R-:W-:Y:S01]  /*1de0*/  IMAD.WIDE R14, R15, 0x40, R32 ;  /* 0x000000400f0e7825 */ /* 0x002fe200078e0220 */
[----:B------:R-:W-:-:S03]  /*1df0*/  LOP3.LUT R244, R244, 0xfffffe00, R11, 0xf8, !PT ;  /* 0xfffffe00f4f47812 */ /* 0x000fc600078ef80b */
[----:B------:R-:W-:Y:S01]  /*1e00*/  IMAD.WIDE.U32 R12, R12, c[0x0][0x1b8], R18 ;  /* 0x00006e000c0c7a25 */ /* 0x000fe200078e0012 */
[----:B------:R-:W-:-:S03]  /*1e10*/  IADD3 R18, P0, R245, UR28, RZ ;  /* 0x0000001cf5127c10 */ /* 0x000fc6000ff1e0ff */
[C---:B------:R-:W-:Y:S01]  /*1e20*/  IMAD.X R17, R7.reuse, 0x1, R2, P1 ;  /* 0x0000000107117824 */ /* 0x040fe200008e0602 */
[----:B------:R-:W-:Y:S01]  /*1e30*/  IADD3.X R19, R7, UR10, RZ, P0, !PT ;  /* 0x0000000a07137c10 */ /* 0x000fe200087fe4ff */
[----:B------:R-:W-:Y:S01]  /*1e40*/  IMAD.IADD R9, R13, 0x1, R8 ;  /* 0x000000010d097824 */ /* 0x000fe200078e0208 */
[----:B------:R-:W-:Y:S01]  /*1e50*/  IADD3 R6, P0, R32, UR7, RZ ;  /* 0x0000000720067c10 */ /* 0x000fe2000ff1e0ff */
[----:B------:R-:W-:Y:S01]  /*1e60*/  IMAD.MOV.U32 R8, RZ, RZ, R12 ;  /* 0x000000ffff087224 */ /* 0x000fe200078e000c */
[----:B------:R-:W-:Y:S01]  /*1e70*/  LEA.HI R2, R3, R0, RZ, 0x4 ;  /* 0x0000000003027211 */ /* 0x000fe200078f20ff */
[----:B------:R-:W-:Y:S01]  /*1e80*/  IMAD.WIDE.U32 R10, R10, c[0x0][0x1a8], R18 ;  /* 0x00006a000a0a7a25 */ /* 0x000fe200078e0012 */
[----:B------:R-:W-:Y:S01]  /*1e90*/  IADD3.X R123, R33, UR6, RZ, P0, !PT ;  /* 0x00000006217b7c10 */ /* 0x000fe200087fe4ff */
[----:B------:R-:W-:Y:S01]  /*1ea0*/  ULDC.64 UR6, c[0x0][0x1a8] ;  /* 0x00006a0000067ab9 */ /* 0x000fe20000000a00 */
[----:B------:R-:W-:Y:S01]  /*1eb0*/  ISETP.GE.AND P0, PT, R32, UR5, PT ;  /* 0x0000000520007c0c */ /* 0x000fe2000bf06270 */
[----:B------:R-:W-:Y:S01]  /*1ec0*/  UIMAD UR6, UR25, UR6, URZ ;  /* 0x00000006190672a4 */ /* 0x000fe2000f8e023f */
[----:B------:R-:W-:Y:S01]  /*1ed0*/  LOP3.LUT R19, R2, 0xfffffff0, RZ, 0xc0, !PT ;  /* 0xfffffff002137812 */ /* 0x000fe200078ec0ff */
[----:B------:R-:W-:Y:S01]  /*1ee0*/  IMAD R123, R123, c[0x0][0x1a0], RZ ;  /* 0x000068007b7b7a24 */ /* 0x000fe200078e02ff */
[----:B------:R-:W-:Y:S01]  /*1ef0*/  SHF.R.S32.HI R2, RZ, 0x4, R2 ;  /* 0x00000004ff027819 */ /* 0x000fe20000011402 */
[----:B------:R-:W-:Y:S01]  /*1f00*/  UIMAD UR6, UR26, UR7, UR6 ;  /* 0x000000071a0672a4 */ /* 0x000fe2000f8e0206 */
[----:B------:R-:W-:Y:S01]  /*1f10*/  IMAD.WIDE.U32 R16, R32, c[0x0][0x198], R16 ;  /* 0x0000660020107a25 */ /* 0x000fe200078e0010 */
[----:B------:R-:W-:-:S03]  /*1f20*/  SHF.R.S32.HI R3, RZ, 0x5, R4 ;  /* 0x00000005ff037819 */ /* 0x000fc60000011404 */
[C---:B------:R-:W-:Y:S01]  /*1f30*/  IMAD R123, R6.reuse, c[0x0][0x1a4], R123 ;  /* 0x00006900067b7a24 */ /* 0x040fe200078e027b */
[----:B------:R-:W-:Y:S01]  /*1f40*/  IADD3 R13, R11, UR6, RZ ;  /* 0x000000060b0d7c10 */ /* 0x000fe2000fffe0ff */
[----:B------:R-:W-:-:S04]  /*1f50*/  IMAD.WIDE.U32 R6, R6, c[0x0][0x1a0], R8 ;  /* 0x0000680006067a25 */ /* 0x000fc800078e0008 */
        /* <DEDUP_REMOVED lines=20> */
.L_x_3572:
[----:B------:R-:W-:Y:S05]  /*20a0*/  BSYNC B0 ;  /* 0x0000000000007941 */ /* 0x000fea0003800000 */
.L_x_3571:
        /* <DEDUP_REMOVED lines=21> */
.L_x_3574:
[----:B------:R-:W-:Y:S05]  /*2200*/  BSYNC B0 ;  /* 0x0000000000007941 */ /* 0x000fea0003800000 */
.L_x_3573:
        /* <DEDUP_REMOVED lines=21> */
.L_x_3576:
[----:B------:R-:W-:Y:S05]  /*2360*/  BSYNC B0 ;  /* 0x0000000000007941 */ /* 0x000fea0003800000 */
.L_x_3575:
        /* <DEDUP_REMOVED lines=20> */
.L_x_3578:
[----:B------:R-:W-:Y:S05]  /*24b0*/  BSYNC B0 ;  /* 0x0000000000007941 */ /* 0x000fea0003800000 */
.L_x_3577:
        /* <DEDUP_REMOVED lines=21> */
.L_x_3580:
[----:B------:R-:W-:Y:S05]  /*2610*/  BSYNC B0 ;  /* 0x0000000000007941 */ /* 0x000fea0003800000 */
.L_x_3579:
        /* <DEDUP_REMOVED lines=17> */
.L_x_3582:
[----:B------:R-:W-:Y:S05]  /*2730*/  BSYNC B0 ;  /* 0x0000000000007941 */ /* 0x000fea0003800000 */
.L_x_3581:
        /* <DEDUP_REMOVED lines=17> */
.L_x_3584:
[----:B------:R-:W-:Y:S05]  /*2850*/  BSYNC B0 ;  /* 0x0000000000007941 */ /* 0x000fea0003800000 */
.L_x_3583:
        /* <DEDUP_REMOVED lines=17> */
.L_x_3586:
[----:B------:R-:W-:Y:S05]  /*2970*/  BSYNC B0 ;  /* 0x0000000000007941 */ /* 0x000fea0003800000 */
.L_x_3585:
        /* <DEDUP_REMOVED lines=18> */
.L_x_3588:
[----:B------:R-:W-:Y:S05]  /*2aa0*/  BSYNC B0 ;  /* 0x0000000000007941 */ /* 0x000fea0003800000 */
.L_x_3587:
        /* <DEDUP_REMOVED lines=18> */
.L_x_3590:
[----:B------:R-:W-:Y:S05]  /*2bd0*/  BSYNC B0 ;  /* 0x0000000000007941 */ /* 0x000fea0003800000 */
.L_x_3589:
        /* <DEDUP_REMOVED lines=18> */
.L_x_3592:
[----:B------:R-:W-:Y:S05]  /*2d00*/  BSYNC B0 ;  /* 0x0000000000007941 */ /* 0x000fea0003800000 */
.L_x_3591:
        /* <DEDUP_REMOVED lines=18> */
.L_x_3594:
[----:B------:R-:W-:Y:S05]  /*2e30*/  BSYNC B0 ;  /* 0x0000000000007941 */ /* 0x000fea0003800000 */
.L_x_3593:
        /* <DEDUP_REMOVED lines=18> */
.L_x_3596:
[----:B------:R-:W-:Y:S05]  /*2f60*/  BSYNC B0 ;  /* 0x0000000000007941 */ /* 0x000fea0003800000 */
.L_x_3595:
        /* <DEDUP_REMOVED lines=18> */
.L_x_3598:
[----:B------:R-:W-:Y:S05]  /*3090*/  BSYNC B0 ;  /* 0x0000000000007941 */ /* 0x000fea0003800000 */
.L_x_3597:
        /* <DEDUP_REMOVED lines=18> */
.L_x_3600:
[----:B------:R-:W-:Y:S05]  /*31c0*/  BSYNC B0 ;  /* 0x0000000000007941 */ /* 0x000fea0003800000 */
.L_x_3599:
        /* <DEDUP_REMOVED lines=10> */
[----:B----4-:R-:W-:-:S05]  /*3270*/  IMAD.WIDE.U32 R24, R4, 0xb0, R62 ;  /* 0x000000b004187825 */ /* 0x010fca00078e003e */
[----:B------:R-:W-:Y:S02]  /*3280*/  IADD3 R4, R25, UR4, RZ ;  /* 0x0000000419047c10 */ /* 0x000fe4000fffe0ff */
[----:B-1----:R-:W-:-:S04]  /*3290*/  LEA R8, P0, R24, c[0x0][0x168], 0x1 ;  /* 0x00005a0018087a11 */ /* 0x002fc800078008ff */
[----:B------:R-:W-:-:S05]  /*32a0*/  LEA.HI.X R9, R24, c[0x0][0x16c], R4, 0x1, P0 ;  /* 0x00005b0018097a11 */ /* 0x000fca00000f0c04 */
[----:B------:R-:W-:Y:S01]  /*32b0*/  @!PT LDS RZ, [RZ] ;  /* 0x00000000fffff984 */ /* 0x000fe20000000800 */
[----:B------:R-:W-:Y:S01]  /*32c0*/  @!PT LDS RZ, [RZ] ;  /* 0x00000000fffff984 */ /* 0x000fe20000000800 */
[----:B------:R-:W-:Y:S01]  /*32d0*/  @!PT LDS RZ, [RZ] ;  /* 0x00000000fffff984 */ /* 0x000fe20000000800 */
[----:B------:R1:W-:Y:S04]  /*32e0*/  LDGSTS.E.BYPASS.LTC128B.128 [R244+0x7800], [R8.64] ;  /* 0x0780000008f47fae */ /* 0x0003e8000b901d54 */
.L_x_3602:
[----:B------:R-:W-:Y:S05]  /*32f0*/  BSYNC B0 ;  /* 0x0000000000007941 */ /* 0x000fea0003800000 */
.L_x_3601:
        /* <DEDUP_REMOVED lines=18> */
.L_x_3604:
[----:B------:R-:W-:Y:S05]  /*3420*/  BSYNC B0 ;  /* 0x0000000000007941 */ /* 0x000fea0003800000 */
.L_x_3603:
        /* <DEDUP_REMOVED lines=12> */
[----:B----4-:R-:W-:-:S04]  /*34f0*/  LEA R24, P0, R28, c[0x0][0x168], 0x1 ;  /* 0x00005a001c187a11 */ /* 0x010fc800078008ff */
[----:B------:R-:W-:-:S05]  /*3500*/  LEA.HI.X R25, R28, c[0x0][0x16c], R4, 0x1, P0 ;  /* 0x00005b001c197a11 */ /* 0x000fca00000f0c04 */
[----:B------:R-:W-:Y:S01]  /*3510*/  @!PT LDS RZ, [RZ] ;  /* 0x00000000fffff984 */ /* 0x000fe20000000800 */
[----:B------:R-:W-:Y:S01]  /*3520*/  @!PT LDS RZ, [RZ] ;  /* 0x00000000fffff984 */ /* 0x000fe20000000800 */
[----:B------:R-:W-:Y:S01]  /*3530*/  @!PT LDS RZ, [RZ] ;  /* 0x00000000fffff984 */ /* 0x000fe20000000800 */
[----:B------:R4:W-:Y:S04]  /*3540*/  LDGSTS.E.BYPASS.LTC128B.128 [R244+0x8800], [R24.64] ;  /* 0x0880000018f47fae */ /* 0x0009e8000b901d54 */
.L_x_3606:
[----:B------:R-:W-:Y:S05]  /*3550*/  BSYNC B0 ;  /* 0x0000000000007941 */ /* 0x000fea0003800000 */
.L_x_3605:
        /* <DEDUP_REMOVED lines=18> */
.L_x_3608:
[----:B------:R-:W-:Y:S05]  /*3680*/  BSYNC B0 ;  /* 0x0000000000007941 */ /* 0x000fea0003800000 */
.L_x_3607:
        /* <DEDUP_REMOVED lines=18> */
.L_x_3610:
[----:B------:R-:W-:Y:S05]  /*37b0*/  BSYNC B0 ;  /* 0x0000000000007941 */ /* 0x000fea0003800000 */
.L_x_3609:
        /* <DEDUP_REMOVED lines=15> */
[----:B------:R-:W5:Y:S01]  /*38b0*/  LDG.E R28, [R34.64] ;  /* 0x00000014221c7981 */ /* 0x000f62000c1e1900 */
[----:B------:R-:W-:Y:S01]  /*38c0*/  SHF.R.S32.HI R26, RZ, 0x1f, R27 ;  /* 0x0000001fff1a7819 */ /* 0x000fe2000001141b */
[----:B----4-:R-:W-:Y:S01]  /*38d0*/  IMAD.SHL.U32 R24, R5, 0x40, RZ ;  /* 0x0000004005187824 */ /* 0x010fe200078e00ff */
[----:B------:R-:W-:Y:S01]  /*38e0*/  LEA.HI R29, R2, R2, RZ, 0x1 ;  /* 0x00000002021d7211 */ /* 0x000fe200078f08ff */
[----:B------:R-:W5:Y:S01]  /*38f0*/  MUFU.RCP R23, c[0x0][0x238] ;  /* 0x00008e0000177b08 */ /* 0x000f620000001000 */
[----:B------:R-:W-:Y:S01]  /*3900*/  ISETP.GE.AND P1, PT, R32, UR27, PT ;  /* 0x0000001b20007c0c */ /* 0x000fe2000bf26270 */
[----:B------:R-:W-:Y:S01]  /*3910*/  BAR.SYNC.DEFER_BLOCKING 0x0 ;  /* 0x0000000000007b1d */ /* 0x000fe20000010000 */
[----:B------:R-:W-:Y:S01]  /*3920*/  LEA.HI R26, R26, R27, RZ, 0x2 ;  /* 0x0000001b1a1a7211 */ /* 0x000fe200078f10ff */
[----:B------:R-:W-:Y:S01]  /*3930*/  IMAD.SHL.U32 R25, R32, 0x8, RZ ;  /* 0x0000000820197824 */ /* 0x000fe200078e00ff */
[----:B------:R-:W-:Y:S01]  /*3940*/  LOP3.LUT R29, R29, 0xfffffffe, RZ, 0xc0, !PT ;  /* 0xfffffffe1d1d7812 */ /* 0x000fe200078ec0ff */
[----:B------:R-:W-:Y:S01]  /*3950*/  IMAD.SHL.U32 R30, R30, 0x40, RZ ;  /* 0x000000401e1e7824 */ /* 0x000fe200078e00ff */
[----:B------:R-:W-:Y:S01]  /*3960*/  LOP3.LUT R24, R24, 0x1c0, RZ, 0xc0, !PT ;  /* 0x000001c018187812 */ /* 0x000fe200078ec0ff */
[----:B------:R-:W-:Y:S01]  /*3970*/  IMAD.SHL.U32 R242, R0, 0x2, RZ ;  /* 0x0000000200f27824 */ /* 0x000fe200078e00ff */
[----:B------:R-:W-:Y:S01]  /*3980*/  LEA R27, R3, UR9, 0x4 ;  /* 0x00000009031b7c11 */ /* 0x000fe2000f8e20ff */
[----:B------:R-:W-:Y:S01]  /*3990*/  IMAD.IADD R29, R2, 0x1, -R29 ;  /* 0x00000001021d7824 */ /* 0x000fe200078e0a1d */
[----:B------:R-:W-:Y:S01]  /*39a0*/  SHF.R.S32.HI R26, RZ, 0x2, R26 ;  /* 0x00000002ff1a7819 */ /* 0x000fe2000001141a */
[----:B------:R-:W-:Y:S01]  /*39b0*/  IMAD.MOV.U32 R236, RZ, RZ, 0x10 ;  /* 0x00000010ffec7424 */ /* 0x000fe200078e00ff */
[----:B------:R-:W-:Y:S01]  /*39c0*/  LOP3.LUT R25, R24, 0x8, R25, 0xf8, !PT ;  /* 0x0000000818197812 */ /* 0x000fe200078ef819 */
[----:B------:R-:W-:Y:S01]  /*39d0*/  BSSY B0, `(.L_x_3611) ;  /* 0x0000025000007945 */ /* 0x000fe20003800000 */
[----:B------:R-:W-:Y:S01]  /*39e0*/  IADD3 R2, R27, 0x1, R26 ;  /* 0x000000011b027810 */ /* 0x000fe20007ffe01a */
[----:B------:R-:W-:Y:S01]  /*39f0*/  IMAD.SHL.U32 R26, R19, 0x40, RZ ;  /* 0x00000040131a7824 */ /* 0x000fe200078e00ff */
[----:B------:R-:W-:Y:S01]  /*3a00*/  SHF.R.U32.HI R24, RZ, 0x3, R24 ;  /* 0x00000003ff187819 */ /* 0x000fe20000011618 */
[----:B------:R-:W-:Y:S01]  /*3a10*/  IMAD.SHL.U32 R27, R29, 0x8, RZ ;  /* 0x000000081d1b7824 */ /* 0x000fe200078e00ff */
[----:B------:R-:W-:-:S02]  /*3a20*/  LOP3.LUT P2, RZ, R5, 0x2, RZ, 0xc0, !PT ;  /* 0x0000000205ff7812 */ /* 0x000fc4000784c0ff */
[----:B------:R-:W-:Y:S01]  /*3a30*/  LOP3.LUT R24, R25, R24, RZ, 0x3c, !PT ;  /* 0x0000001819187212 */ /* 0x000fe200078e3cff */
[----:B------:R-:W-:Y:S01]  /*3a40*/  IMAD.U32 R25, RZ, RZ, UR8 ;  /* 0x00000008ff197e24 */ /* 0x000fe2000f8e00ff */
[----:B------:R-:W-:Y:S02]  /*3a50*/  LOP3.LUT R26, R26, 0x1c0, RZ, 0xc0, !PT ;  /* 0x000001c01a1a7812 */ /* 0x000fe400078ec0ff */
[----:B------:R-:W-:Y:S01]  /*3a60*/  LEA R60, P0, R6, c[0x0][0x170], 0x1 ;  /* 0x00005c00063c7a11 */ /* 0x000fe200078008ff */
[----:B------:R4:W-:Y:S01]  /*3a70*/  @P1 STS.128 [R244+0xa000], RZ ;  /* 0x00a000fff4001388 */ /* 0x0009e20000000c00 */
[----:B------:R-:W-:Y:S01]  /*3a80*/  IMAD R240, R29, 0x200, R24 ;  /* 0x000002001df07824 */ /* 0x000fe200078e0218 */
[----:B------:R-:W-:Y:S02]  /*3a90*/  LOP3.LUT R27, R26, 0x8, R27, 0xf8, !PT ;  /* 0x000000081a1b7812 */ /* 0x000fe400078ef81b */
[----:B------:R-:W-:Y:S02]  /*3aa0*/  SHF.R.U32.HI R26, RZ, 0x3, R26 ;  /* 0x00000003ff1a7819 */ /* 0x000fe4000001161a */
[----:B------:R-:W-:-:S02]  /*3ab0*/  LOP3.LUT R24, R30, 0xfffffe00, RZ, 0xc0, !PT ;  /* 0xfffffe001e187812 */ /* 0x000fc400078ec0ff */
[----:B------:R-:W-:Y:S02]  /*3ac0*/  IADD3 R2, R2, UR24, -R25 ;  /* 0x0000001802027c10 */ /* 0x000fe4000fffe819 */
[----:B------:R-:W-:Y:S02]  /*3ad0*/  LEA.HI.X R61, R6, c[0x0][0x174], R123, 0x1, P0 ;  /* 0x00005d00063d7a11 */ /* 0x000fe400000f0c7b */
[----:B------:R-:W-:Y:S02]  /*3ae0*/  LOP3.LUT R242, R242, 0x6, RZ, 0xc0, !PT ;  /* 0x00000006f2f27812 */ /* 0x000fe400078ec0ff */
[----:B------:R-:W-:Y:S02]  /*3af0*/  SEL R0, R236, 0xfffffff0, !P2 ;  /* 0xfffffff0ec007807 */ /* 0x000fe40005000000 */
[----:B------:R-:W-:Y:S01]  /*3b00*/  IADD3 R2, R2, c[0x0][0x2e8], RZ ;  /* 0x0000ba0002027a10 */ /* 0x000fe20007ffe0ff */
[----:B-----5:R-:W-:-:S04]  /*3b10*/  FMUL.FTZ R23, R28, R23 ;  /* 0x000000171c177220 */ /* 0x020fc80000410000 */
[----:B------:R5:W1:Y:S02]  /*3b20*/  R2UR UR4, R23 ;  /* 0x00000000170473c2 */ /* 0x000a6400000e0000 */
[----:B-----5:R-:W-:Y:S01]  /*3b30*/  LOP3.LUT R23, R27, R26, RZ, 0x3c, !PT ;  /* 0x0000001a1b177212 */ /* 0x020fe200078e3cff */
[----:B------:R-:W-:-:S03]  /*3b40*/  IMAD R26, R3, 0x400, R24 ;  /* 0x00000400031a7824 */ /* 0x000fc600078e0218 */
[C---:B------:R-:W-:Y:S01]  /*3b50*/  LOP3.LUT R3, R23.reuse, R24, RZ, 0xfc, !PT ;  /* 0x0000001817037212 */ /* 0x040fe200078efcff */
[----:B------:R-:W-:-:S04]  /*3b60*/  IMAD.IADD R243, R23, 0x1, R26 ;  /* 0x0000000117f37824 */ /* 0x000fc800078e021a */
[----:B------:R-:W-:Y:S01]  /*3b70*/  IMAD.SHL.U32 R243, R243, 0x2, RZ ;  /* 0x00000002f3f37824 */ /* 0x000fe200078e00ff */
[----:B------:R-:W-:Y:S05]  /*3b80*/  @P1 BRA `(.L_x_3612) ;  /* 0x0000009000001947 */ /* 0x000fea0003800000 */
[----:B-1--4-:R-:W-:-:S13]  /*3b90*/  ISETP.GE.AND P0, PT, R245, c[0x0][0x220], PT ;  /* 0x00008800f5007a0c */ /* 0x012fda0003f06270 */
        /* <DEDUP_REMOVED lines=8> */
.L_x_3612:
[----:B-1--4-:R-:W-:Y:S05]  /*3c20*/  BSYNC B0 ;  /* 0x0000000000007941 */ /* 0x012fea0003800000 */
.L_x_3611:
        /* <DEDUP_REMOVED lines=19> */
.L_x_3614:
[----:B------:R-:W-:Y:S05]  /*3d60*/  BSYNC B0 ;  /* 0x0000000000007941 */ /* 0x000fea0003800000 */
.L_x_3613:
        /* <DEDUP_REMOVED lines=16> */
.L_x_3616:
[----:B------:R-:W-:Y:S05]  /*3e70*/  BSYNC B0 ;  /* 0x0000000000007941 */ /* 0x000fea0003800000 */
.L_x_3615:
        /* <DEDUP_REMOVED lines=18> */
.L_x_3618:
[----:B------:R-:W-:Y:S05]  /*3fa0*/  BSYNC B0 ;  /* 0x0000000000007941 */ /* 0x000fea0003800000 */
.L_x_3617:
        /* <DEDUP_REMOVED lines=16> */
.L_x_3620:
[----:B------:R-:W-:Y:S05]  /*40b0*/  BSYNC B0 ;  /* 0x0000000000007941 */ /* 0x000fea0003800000 */
.L_x_3619:
        /* <DEDUP_REMOVED lines=18> */
.L_x_3622:
[----:B------:R-:W-:Y:S05]  /*41e0*/  BSYNC B0 ;  /* 0x0000000000007941 */ /* 0x000fea0003800000 */
.L_x_3621:
        /* <DEDUP_REMOVED lines=18> */
.L_x_3624:
[----:B------:R-:W-:Y:S05]  /*4310*/  BSYNC B0 ;  /* 0x0000000000007941 */ /* 0x000fea0003800000 */
.L_x_3623:
        /* <DEDUP_REMOVED lines=18> */
.L_x_3626:
[----:B------:R-:W-:Y:S05]  /*4440*/  BSYNC B0 ;  /* 0x0000000000007941 */ /* 0x000fea0003800000 */
.L_x_3625:
        /* <DEDUP_REMOVED lines=16> */
.L_x_3628:
[----:B------:R-:W-:Y:S05]  /*4550*/  BSYNC B0 ;  /* 0x0000000000007941 */ /* 0x000fea0003800000 */
.L_x_3627:
        /* <DEDUP_REMOVED lines=18> */
.L_x_3630:
[----:B------:R-:W-:Y:S05]  /*4680*/  BSYNC B0 ;  /* 0x0000000000007941 */ /* 0x000fea0003800000 */
.L_x_3629:
        /* <DEDUP_REMOVED lines=18> */
.L_x_3632:
[----:B------:R-:W-:Y:S05]  /*47b0*/  BSYNC B0 ;  /* 0x0000000000007941 */ /* 0x000fea0003800000 */
.L_x_3631:
        /* <DEDUP_REMOVED lines=18> */
.L_x_3634:
[----:B------:R-:W-:Y:S05]  /*48e0*/  BSYNC B0 ;  /* 0x0000000000007941 */ /* 0x000fea0003800000 */
.L_x_3633:
        /* <DEDUP_REMOVED lines=18> */
.L_x_3636:
[----:B------:R-:W-:Y:S05]  /*4a10*/  BSYNC B0 ;  /* 0x0000000000007941 */ /* 0x000fea0003800000 */
.L_x_3635:
        /* <DEDUP_REMOVED lines=18> */
.L_x_3638:
[----:B------:R-:W-:Y:S05]  /*4b40*/  BSYNC B0 ;  /* 0x0000000000007941 */ /* 0x000fea0003800000 */
.L_x_3637:
        /* <DEDUP_REMOVED lines=18> */
.L_x_3640:
[----:B------:R-:W-:Y:S05]  /*4c70*/  BSYNC B0 ;  /* 0x0000000000007941 */ /* 0x000fea0003800000 */
.L_x_3639:
        /* <DEDUP_REMOVED lines=22> */
.L_x_3642:
[----:B------:R-:W-:Y:S05]  /*4de0*/  BSYNC B0 ;  /* 0x0000000000007941 */ /* 0x000fea0003800000 */
.L_x_3641:
        /* <DEDUP_REMOVED lines=8> */
[----:B------:R-:W-:Y:S01]  /*4e70*/  IADD3 R239, R240, 0x2040, RZ ;  /* 0x00002040f0ef7810 */ /* 0x000fe20007ffe0ff */
[----:B------:R-:W1:Y:S01]  /*4e80*/  LDSM.16.M88.4 R84, [R240+0x2000] ;  /* 0x00200000f054783b */ /* 0x000e620000000200 */
[----:B------:R-:W-:Y:S01]  /*4e90*/  IADD3 R154, R242, UR28, RZ ;  /* 0x0000001cf29a7c10 */ /* 0x000fe2000fffe0ff */
[----:B------:R-:W-:Y:S01]  /*4ea0*/  IMAD R238, R236, 0x2, R241 ;  /* 0x00000002ecee7824 */ /* 0x000fe200078e02f1 */
[----:B------:R-:W-:Y:S01]  /*4eb0*/  IADD3 R165, R2, 0x8, RZ ;  /* 0x0000000802a57810 */ /* 0x000fe20007ffe0ff */
[----:B------:R-:W2:Y:S01]  /*4ec0*/  LDSM.16.M88.4 R52, [R240+0x2800] ;  /* 0x00280000f034783b */ /* 0x000ea20000000200 */
[C---:B------:R-:W-:Y:S01]  /*4ed0*/  IADD3 R150, R154.reuse, 0x8, RZ ;  /* 0x000000089a967810 */ /* 0x040fe20007ffe0ff */
[----:B------:R-:W-:Y:S01]  /*4ee0*/  I2F R151, R154 ;  /* 0x0000009a00977306 */ /* 0x000fe20000201400 */
[----:B------:R-:W-:Y:S01]  /*4ef0*/  @P0 IADD3 R239, R5, -0x40, RZ ;  /* 0xffffffc005ef0810 */ /* 0x000fe20007ffe0ff */
[----:B-1----:R-:W-:Y:S01]  /*4f00*/  LDSM.16.M88.4 R12, [R120] ;  /* 0x00000000780c783b */ /* 0x002fe20000000200 */
[C---:B------:R-:W-:Y:S01]  /*4f10*/  IADD3 R152, R154.reuse, 0x1, RZ ;  /* 0x000000019a987810 */ /* 0x040fe20007ffe0ff */
[----:B------:R-:W-:Y:S01]  /*4f20*/  UISETP.GT.AND UP0, UPT, UR13, UR12, UPT ;  /* 0x0000000c0d00728c */ /* 0x000fe2000bf04270 */
[----:B------:R-:W-:Y:S01]  /*4f30*/  IADD3 R142, R154, 0x18, RZ ;  /* 0x000000189a8e7810 */ /* 0x000fe20007ffe0ff */
[----:B------:R-:W1:Y:S01]  /*4f40*/  LDSM.16.M88.4 R8, [R235+0x3000] ;  /* 0x00300000eb08783b */ /* 0x000e620000000200 */
[----:B------:R-:W-:Y:S01]  /*4f50*/  IMAD R164, R0, 0x2, R239 ;  /* 0x0000000200a47824 */ /* 0x000fe200078e02ef */
[----:B------:R-:W-:Y:S01]  /*4f60*/  I2F R147, R150 ;  /* 0x0000009600937306 */ /* 0x000fe20000201400 */
[C---:B------:R-:W-:Y:S01]  /*4f70*/  IADD3 R148, R154.reuse, 0x9, RZ ;  /* 0x000000099a947810 */ /* 0x040fe20007ffe0ff */
[----:B------:R-:W3:Y:S01]  /*4f80*/  LDSM.16.M88.4 R20, [R235+0x2000] ;  /* 0x00200000eb14783b */ /* 0x000ee20000000200 */
[----:B------:R-:W-:-:S02]  /*4f90*/  IADD3 R146, R154, 0x10, RZ ;  /* 0x000000109a927810 */ /* 0x000fc40007ffe0ff */
[C---:B------:R-:W-:Y:S01]  /*4fa0*/  IADD3 R144, R154.reuse, 0x11, RZ ;  /* 0x000000119a907810 */ /* 0x040fe20007ffe0ff */
[----:B------:R-:W4:Y:S01]  /*4fb0*/  LDSM.16.M88.4 R64, [R240+0x3800] ;  /* 0x00380000f040783b */ /* 0x000f220000000200 */
[C---:B------:R-:W-:Y:S01]  /*4fc0*/  IADD3 R140, R154.reuse, 0x19, RZ ;  /* 0x000000199a8c7810 */ /* 0x040fe20007ffe0ff */
[----:B------:R-:W-:Y:S01]  /*4fd0*/  I2F R149, R152 ;  /* 0x0000009800957306 */ /* 0x000fe20000201400 */
[C---:B------:R-:W-:Y:S01]  /*4fe0*/  IADD3 R138, R154.reuse, 0x20, RZ ;  /* 0x000000209a8a7810 */ /* 0x040fe20007ffe0ff */
[----:B------:R-:W1:Y:S01]  /*4ff0*/  LDSM.16.M88.4 R16, [R235+0x2800] ;  /* 0x00280000eb10783b */ /* 0x000e620000000200 */
[----:B------:R-:W-:Y:S02]  /*5000*/  IADD3 R136, R154, 0x21, RZ ;  /* 0x000000219a887810 */ /* 0x000fe40007ffe0ff */
[----:B------:R-:W-:Y:S01]  /*5010*/  IMNMX R165, R165, UR24, PT ;  /* 0x00000018a5a57c17 */ /* 0x000fe2000b800200 */
[----:B------:R-:W1:Y:S01]  /*5020*/  LDSM.16.M88.4 R24, [R240+0x4000] ;  /* 0x00400000f018783b */ /* 0x000e620000000200 */
[----:B------:R-:W-:Y:S01]  /*5030*/  IMNMX R167, R2, UR24, PT ;  /* 0x0000001802a77c17 */ /* 0x000fe2000b800200 */
[----:B------:R-:W-:Y:S01]  /*5040*/  I2F R139, R142 ;  /* 0x0000008e008b7306 */ /* 0x000fe20000201400 */
[C---:B------:R-:W-:Y:S01]  /*5050*/  IADD3 R134, R154.reuse, 0x28, RZ ;  /* 0x000000289a867810 */ /* 0x040fe20007ffe0ff */
[----:B------:R-:W1:Y:S01]  /*5060*/  LDSM.16.M88.4 R72, [R235+0x3800] ;  /* 0x00380000eb48783b */ /* 0x000e620000000200 */
[----:B------:R-:W-:-:S02]  /*5070*/  IADD3 R130, R154, 0x30, RZ ;  /* 0x000000309a827810 */ /* 0x000fc40007ffe0ff */
[----:B------:R-:W-:Y:S01]  /*5080*/  ISETP.GE.AND P1, PT, R150, R165, PT ;  /* 0x000000a59600720c */ /* 0x000fe20003f26270 */
[C---:B-----5:R-:W-:Y:S01]  /*5090*/  HMMA.16816.F32 R68, R32.reuse, R56, RZ ;  /* 0x000000382044723c */ /* 0x060fe200000018ff */
[----:B------:R-:W-:Y:S01]  /*50a0*/  LDSM.16.M88.4 R28, [R239] ;  /* 0x00000000ef1c783b */ /* 0x000fe20000000200 */
[----:B------:R-:W-:Y:S01]  /*50b0*/  I2F R145, R148 ;  /* 0x0000009400917306 */ /* 0x000fe20000201400 */
[----:B------:R-:W-:Y:S02]  /*50c0*/  ISETP.GE.AND P2, PT, R152, R167, PT ;  /* 0x000000a79800720c */ /* 0x000fe40003f46270 */
[----:B------:R-:W-:Y:S01]  /*50d0*/  LDSM.16.M88.4 R36, [R235+0x4000] ;  /* 0x00400000eb24783b */ /* 0x000fe20000000200 */
[-C--:B------:R-:W-:Y:S02]  /*50e0*/  ISETP.GE.AND P5, PT, R154, R165.reuse, PT ;  /* 0x000000a59a00720c */ /* 0x080fe40003fa6270 */
[----:B------:R-:W-:Y:S01]  /*50f0*/  HMMA.16816.F32 R56, R32, R58, RZ ;  /* 0x0000003a2038723c */ /* 0x000fe200000018ff */
[----:B------:R-:W-:Y:S01]  /*5100*/  LDSM.16.M88.4 R80, [R164] ;  /* 0x00000000a450783b */ /* 0x000fe20000000200 */
[----:B------:R-:W-:Y:S01]  /*5110*/  I2F R143, R146 ;  /* 0x00000092008f7306 */ /* 0x000fe20000201400 */
[----:B------:R-:W-:-:S02]  /*5120*/  ISETP.GE.AND P4, PT, R152, R165, PT ;  /* 0x000000a59800720c */ /* 0x000fc40003f86270 */
[----:B------:R-:W-:Y:S01]  /*5130*/  LDSM.16.M88.4 R92, [R239+0x800] ;  /* 0x00080000ef5c783b */ /* 0x000fe20000000200 */
[C---:B------:R-:W-:Y:S02]  /*5140*/  IADD3 R132, R154.reuse, 0x29, RZ ;  /* 0x000000299a847810 */ /* 0x040fe40007ffe0ff */
[C---:B------:R-:W-:Y:S01]  /*5150*/  HMMA.16816.F32 R48, R32.reuse, R84, RZ ;  /* 0x000000542030723c */ /* 0x040fe200000018ff */
[----:B------:R-:W-:Y:S01]  /*5160*/  LDSM.16.M88.4 R88, [R164+0x800] ;  /* 0x00080000a458783b */ /* 0x000fe20000000200 */
[----:B------:R-:W-:Y:S01]  /*5170*/  I2F R141, R144 ;  /* 0x00000090008d7306 */ /* 0x000fe20000201400 */
[C---:B------:R-:W-:Y:S02]  /*5180*/  IADD3 R128, R154.reuse, 0x31, RZ ;  /* 0x000000319a807810 */ /* 0x040fe40007ffe0ff */
[----:B------:R-:W-:Y:S01]  /*5190*/  LDSM.16.M88.4 R124, [R239+0x3800] ;  /* 0x00380000ef7c783b */ /* 0x000fe20000000200 */
[C---:B------:R-:W-:Y:S02]  /*51a0*/  IADD3 R174, R154.reuse, 0x39, RZ ;  /* 0x000000399aae7810 */ /* 0x040fe40007ffe0ff */
[----:B------:R-:W-:Y:S01]  /*51b0*/  HMMA.16816.F32 R84, R32, R86, RZ ;  /* 0x000000562054723c */ /* 0x000fe200000018ff */
[----:B------:R-:W-:Y:S01]  /*51c0*/  LDSM.16.M88.4 R96, [R240+0x6000] ;  /* 0x00600000f060783b */ /* 0x000fe20000000200 */
[----:B------:R-:W-:Y:S01]  /*51d0*/  I2F R137, R140 ;  /* 0x0000008c00897306 */ /* 0x000fe20000201400 */
[----:B------:R-:W-:-:S02]  /*51e0*/  IADD3 R172, R154, 0x40, RZ ;  /* 0x000000409aac7810 */ /* 0x000fc40007ffe0ff */
[----:B------:R-:W-:Y:S01]  /*51f0*/  LDSM.16.M88.4 R108, [R235+0x6000] ;  /* 0x00600000eb6c783b */ /* 0x000fe20000000200 */
[-C--:B------:R-:W-:Y:S02]  /*5200*/  ISETP.GE.AND P0, PT, R150, R167.reuse, PT ;  /* 0x000000a79600720c */ /* 0x080fe40003f06270 */
[C---:B--2---:R-:W-:Y:S01]  /*5210*/  HMMA.16816.F32 R40, R32.reuse, R52, RZ ;  /* 0x000000342028723c */ /* 0x044fe200000018ff */
[----:B------:R-:W-:Y:S01]  /*5220*/  LDSM.16.M88.4 R116, [R240+0x9800] ;  /* 0x00980000f074783b */ /* 0x000fe20000000200 */
[----:B------:R-:W-:Y:S01]  /*5230*/  I2F R135, R138 ;  /* 0x0000008a00877306 */ /* 0x000fe20000201400 */
[----:B------:R-:W-:Y:S02]  /*5240*/  ISETP.GE.AND P3, PT, R148, R167, PT ;  /* 0x000000a79400720c */ /* 0x000fe40003f66270 */
[----:B------:R-:W-:Y:S01]  /*5250*/  LDSM.16.M88.4 R104, [R235+0x6800] ;  /* 0x00680000eb68783b */ /* 0x000fe20000000200 */
[C---:B------:R-:W-:Y:S02]  /*5260*/  IADD3 R176, R154.reuse, 0x38, RZ ;  /* 0x000000389ab07810 */ /* 0x040fe40007ffe0ff */
[----:B------:R-:W-:Y:S01]  /*5270*/  HMMA.16816.F32 R52, R32, R54, RZ ;  /* 0x000000362034723c */ /* 0x000fe200000018ff */
[C---:B------:R-:W-:Y:S01]  /*5280*/  IADD3 R170, R154.reuse, 0x41, RZ ;  /* 0x000000419aaa7810 */ /* 0x040fe20007ffe0ff */
[----:B------:R-:W-:Y:S01]  /*5290*/  I2F R133, R136 ;  /* 0x0000008800857306 */ /* 0x000fe20000201400 */
[----:B------:R-:W-:Y:S01]  /*52a0*/  IADD3 R166, R154, 0x49, RZ ;  /* 0x000000499aa67810 */ /* 0x000fe20007ffe0ff */
[----:B------:R-:W0:Y:S01]  /*52b0*/  LDGDEPBAR ;  /* 0x00000000000079af */ /* 0x000e220000000000 */
[----:B------:R-:W-:-:S02]  /*52c0*/  ISETP.GE.AND P6, PT, R148, R165, PT ;  /* 0x000000a59400720c */ /* 0x000fc40003fc6270 */
[C---:B------:R-:W-:Y:S01]  /*52d0*/  IADD3 R168, R154.reuse, 0x48, RZ ;  /* 0x000000489aa87810 */ /* 0x040fe20007ffe0ff */
[C---:B-1----:R-:W-:Y:S01]  /*52e0*/  HMMA.16816.F32 R68, R12.reuse, R8, R68 ;  /* 0x000000080c44723c */ /* 0x042fe20000001844 */
[C---:B------:R-:W-:Y:S01]  /*52f0*/  IADD3 R162, R154.reuse, 0x50, RZ ;  /* 0x000000509aa27810 */ /* 0x040fe20007ffe0ff */
[----:B------:R-:W-:Y:S01]  /*5300*/  I2F R131, R134 ;  /* 0x0000008600837306 */ /* 0x000fe20000201400 */
[C---:B------:R-:W-:Y:S02]  /*5310*/  IADD3 R158, R154.reuse, 0x58, RZ ;  /* 0x000000589a9e7810 */ /* 0x040fe40007ffe0ff */
[C---:B------:R-:W-:Y:S02]  /*5320*/  IADD3 R156, R154.reuse, 0x59, RZ ;  /* 0x000000599a9c7810 */ /* 0x040fe40007ffe0ff */
[C---:B------:R-:W-:Y:S01]  /*5330*/  IADD3 R160, R154.reuse, 0x51, RZ ;  /* 0x000000519aa07810 */ /* 0x040fe20007ffe0ff */
[----:B------:R-:W-:Y:S01]  /*5340*/  HMMA.16816.F32 R56, R12, R10, R56 ;  /* 0x0000000a0c38723c */ /* 0x000fe20000001838 */
[----:B------:R-:W1:Y:S01]  /*5350*/  LDSM.16.M88.4 R8, [R241] ;  /* 0x00000000f108783b */ /* 0x000e620000000200 */
[----:B------:R-:W-:Y:S01]  /*5360*/  I2F R121, R130 ;  /* 0x0000008200797306 */ /* 0x000fe20000201400 */
[----:B------:R-:W-:-:S02]  /*5370*/  IADD3 R178, R154, 0x60, RZ ;  /* 0x000000609ab27810 */ /* 0x000fc40007ffe0ff */
[----:B------:R-:W-:-:S03]  /*5380*/  IADD3 R229, R154, 0x61, RZ ;  /* 0x000000619ae57810 */ /* 0x000fc60007ffe0ff */
[C---:B---3--:R-:W-:Y:S02]  /*5390*/  HMMA.16816.F32 R48, R12.reuse, R20, R48 ;  /* 0x000000140c30723c */ /* 0x048fe40000001830 */
[----:B------:R-:W-:Y:S06]  /*53a0*/  I2F R129, R132 ;  /* 0x0000008400817306 */ /* 0x000fec0000201400 */
[----:B------:R-:W-:Y:S01]  /*53b0*/  HMMA.16816.F32 R84, R12, R22, R84 ;  /* 0x000000160c54723c */ /* 0x000fe20000001854 */
[----:B------:R-:W2:Y:S01]  /*53c0*/  LDSM.16.M88.4 R20, [R240+0x4800] ;  /* 0x00480000f014783b */ /* 0x000ea20000000200 */
[----:B------:R-:W-:Y:S06]  /*53d0*/  I2F R5, R128 ;  /* 0x0000008000057306 */ /* 0x000fec0000201400 */
[C---:B----4-:R-:W-:Y:S02]  /*53e0*/  HMMA.16816.F32 R76, R32.reuse, R64, RZ ;  /* 0x00000040204c723c */ /* 0x050fe400000018ff */
[----:B------:R-:W-:Y:S06]  /*53f0*/  I2F R171, R174 ;  /* 0x000000ae00ab7306 */ /* 0x000fec0000201400 */
[----:B------:R-:W-:Y:S02]  /*5400*/  HMMA.16816.F32 R64, R32, R66, RZ ;  /* 0x000000422040723c */ /* 0x000fe400000018ff */
        /* <DEDUP_REMOVED lines=8> */
[----:B------:R-:W-:Y:S02]  /*5490*/  HMMA.16816.F32 R24, R32, R26, RZ ;  /* 0x0000001a2018723c */ /* 0x000fe400000018ff */
[----:B------:R-:W-:Y:S06]  /*54a0*/  I2F R161, R168 ;  /* 0x000000a800a17306 */ /* 0x000fec0000201400 */
[C---:B------:R-:W-:Y:S02]  /*54b0*/  HMMA.16816.F32 R76, R12.reuse, R72, R76 ;  /* 0x000000480c4c723c */ /* 0x040fe4000000184c */
[----:B------:R-:W-:Y:S06]  /*54c0*/  I2F R157, R162 ;  /* 0x000000a2009d7306 */ /* 0x000fec0000201400 */
[----:B------:R-:W-:Y:S01]  /*54d0*/  HMMA.16816.F32 R64, R12, R74, R64 ;  /* 0x0000004a0c40723c */ /* 0x000fe20000001840 */
[----:B------:R-:W4:Y:S01]  /*54e0*/  LDSM.16.M88.4 R72, [R235+0x4800] ;  /* 0x00480000eb48783b */ /* 0x000f220000000200 */
[----:B------:R-:W-:Y:S06]  /*54f0*/  I2F R153, R158 ;  /* 0x0000009e00997306 */ /* 0x000fec0000201400 */
[C---:B-1----:R-:W-:Y:S02]  /*5500*/  HMMA.16816.F32 R48, R8.reuse, R28, R48 ;  /* 0x0000001c0830723c */ /* 0x042fe40000001830 */
[----:B------:R-:W-:Y:S06]  /*5510*/  I2F R0, R156 ;  /* 0x0000009c00007306 */ /* 0x000fec0000201400 */
[----:B------:R-:W-:Y:S02]  /*5520*/  HMMA.16816.F32 R84, R8, R30, R84 ;  /* 0x0000001e0854723c */ /* 0x000fe40000001854 */
[----:B------:R-:W-:Y:S06]  /*5530*/  I2F R155, R160 ;  /* 0x000000a0009b7306 */ /* 0x000fec0000201400 */
[C---:B------:R-:W-:Y:S02]  /*5540*/  HMMA.16816.F32 R44, R12.reuse, R36, R44 ;  /* 0x000000240c2c723c */ /* 0x040fe4000000182c */
[----:B------:R-:W-:Y:S06]  /*5550*/  I2F R175, R178 ;  /* 0x000000b200af7306 */ /* 0x000fec0000201400 */
[----:B------:R-:W-:Y:S01]  /*5560*/  HMMA.16816.F32 R24, R12, R38, R24 ;  /* 0x000000260c18723c */ /* 0x000fe20000001818 */
[----:B------:R-:W1:Y:S07]  /*5570*/  LDSM.16.M88.4 R36, [R240+0x5000] ;  /* 0x00500000f024783b */ /* 0x000e6e0000000200 */
[C---:B--2---:R-:W-:Y:S08]  /*5580*/  HMMA.16816.F32 R28, R32.reuse, R20, RZ ;  /* 0x00000014201c723c */ /* 0x044ff000000018ff */
[----:B------:R-:W-:Y:S08]  /*5590*/  HMMA.16816.F32 R20, R32, R22, RZ ;  /* 0x000000162014723c */ /* 0x000ff000000018ff */
[C---:B---3--:R-:W-:Y:S08]  /*55a0*/  HMMA.16816.F32 R48, R16.reuse, R80, R48 ;  /* 0x000000501030723c */ /* 0x048ff00000001830 */
[----:B------:R-:W-:Y:S01]  /*55b0*/  HMMA.16816.F32 R84, R16, R82, R84 ;  /* 0x000000521054723c */ /* 0x000fe20000001854 */
[----:B------:R-:W2:Y:S07]  /*55c0*/  LDSM.16.M88.4 R80, [R239+0x1000] ;  /* 0x00100000ef50783b */ /* 0x000eae0000000200 */
[C---:B----4-:R-:W-:Y:S08]  /*55d0*/  HMMA.16816.F32 R28, R12.reuse, R72, R28 ;  /* 0x000000480c1c723c */ /* 0x050ff0000000181c */
[----:B------:R-:W-:Y:S01]  /*55e0*/  HMMA.16816.F32 R20, R12, R74, R20 ;  /* 0x0000004a0c14723c */ /* 0x000fe20000001814 */
[----:B------:R-:W3:Y:S01]  /*55f0*/  LDSM.16.M88.4 R72, [R235+0x5000] ;  /* 0x00500000eb48783b */ /* 0x000ee20000000200 */
[----:B------:R-:W-:-:S02]  /*5600*/  FMUL.FTZ R48, R48, c[0x0][0x2ec] ;  /* 0x0000bb0030307a20 */ /* 0x000fc40000410000 */
[----:B------:R-:W-:Y:S02]  /*5610*/  FMUL.FTZ R49, R49, c[0x0][0x2ec] ;  /* 0x0000bb0031317a20 */ /* 0x000fe40000410000 */
[----:B------:R-:W-:Y:S01]  /*5620*/  FMUL.FTZ R50, R50, c[0x0][0x2ec] ;  /* 0x0000bb0032327a20 */ /* 0x000fe20000410000 */
[----:B------:R-:W4:Y:S01]  /*5630*/  MUFU.TANH R180, R48 ;  /* 0x0000003000b47308 */ /* 0x000f220000002400 */
[C---:B------:R-:W-:Y:S01]  /*5640*/  HMMA.16816.F32 R40, R8.reuse, R92, R40 ;  /* 0x0000005c0828723c */ /* 0x040fe20000001828 */
[----:B------:R-:W-:Y:S02]  /*5650*/  FMUL.FTZ R186, R51, c[0x0][0x2ec] ;  /* 0x0000bb0033ba7a20 */ /* 0x000fe40000410000 */
[----:B------:R-:W-:Y:S02]  /*5660*/  FMUL.FTZ R84, R84, c[0x0][0x2ec] ;  /* 0x0000bb0054547a20 */ /* 0x000fe40000410000 */
[----:B------:R-:W-:Y:S02]  /*5670*/  FMUL.FTZ R85, R85, c[0x0][0x2ec] ;  /* 0x0000bb0055557a20 */ /* 0x000fe40000410000 */
[----:B------:R-:W5:Y:S01]  /*5680*/  MUFU.TANH R182, R49 ;  /* 0x0000003100b67308 */ /* 0x000f620000002400 */
[----:B------:R-:W-:Y:S01]  /*5690*/  HMMA.16816.F32 R52, R8, R94, R52 ;  /* 0x0000005e0834723c */ /* 0x000fe20000001834 */
[----:B------:R-:W3:Y:S01]  /*56a0*/  LDSM.16.M88.4 R92, [R164+0x1000] ;  /* 0x00100000a45c783b */ /* 0x000ee20000000200 */
[----:B------:R-:W-:-:S02]  /*56b0*/  FMUL.FTZ R86, R86, c[0x0][0x2ec] ;  /* 0x0000bb0056567a20 */ /* 0x000fc40000410000 */
[----:B------:R-:W-:-:S03]  /*56c0*/  FMUL.FTZ R87, R87, c[0x0][0x2ec] ;  /* 0x0000bb0057577a20 */ /* 0x000fc60000410000 */
[----:B------:R2:W-:Y:S01]  /*56d0*/  MUFU.TANH R184, R50 ;  /* 0x0000003200b87308 */ /* 0x0005e20000002400 */
[----:B-1----:R-:W-:Y:S01]  /*56e0*/  HMMA.16816.F32 R112, R32, R36, RZ ;  /* 0x000000242070723c */ /* 0x002fe200000018ff */
[----:B----4-:R-:W-:-:S06]  /*56f0*/  FFMA.FTZ R180, R151, UR4, R180 ;  /* 0x0000000497b47c23 */ /* 0x010fcc00080100b4 */
[----:B------:R-:W1:Y:S01]  /*5700*/  MUFU.TANH R188, R84 ;  /* 0x0000005400bc7308 */ /* 0x000e620000002400 */
[----:B------:R-:W-:Y:S01]  /*5710*/  HMMA.16816.F32 R36, R32, R38, RZ ;  /* 0x000000262024723c */ /* 0x000fe200000018ff */
[----:B-----5:R-:W-:-:S05]  /*5720*/  FFMA.FTZ R182, R149, UR4, R182 ;  /* 0x0000000495b67c23 */ /* 0x020fca00080100b6 */
[----:B------:R-:W-:Y:S01]  /*5730*/  FSEL R237, R182, -INF , !P2 ;  /* 0xff800000b6ed7808 */ /* 0x000fe20005000000 */
[----:B--2---:R-:W-:Y:S01]  /*5740*/  LDSM.16.M88.4 R48, [R240+0x5800] ;  /* 0x00580000f030783b */ /* 0x004fe20000000200 */
[----:B------:R-:W-:Y:S01]  /*5750*/  HMMA.16816.F32 R40, R16, R88, R40 ;  /* 0x000000581028723c */ /* 0x000fe20000001828 */
[----:B------:R-:W2:Y:S01]  /*5760*/  MUFU.TANH R190, R85 ;  /* 0x0000005500be7308 */ /* 0x000ea20000002400 */
[----:B------:R-:W-:Y:S02]  /*5770*/  ISETP.GE.AND P2, PT, R146, R165, PT ;  /* 0x000000a59200720c */ /* 0x000fe40003f46270 */
[----:B------:R-:W-:Y:S01]  /*5780*/  IADD3 R182, R154, 0x89, RZ ;  /* 0x000000899ab67810 */ /* 0x000fe20007ffe0ff */
[----:B-1----:R-:W-:-:S03]  /*5790*/  FFMA.FTZ R188, R147, UR4, R188 ;  /* 0x0000000493bc7c23 */ /* 0x002fc600080100bc */
[----:B------:R-:W-:Y:S01]  /*57a0*/  HMMA.16816.F32 R52, R16, R90, R52 ;  /* 0x0000005a1034723c */ /* 0x000fe20000001834 */
[----:B------:R-:W1:Y:S01]  /*57b0*/  MUFU.TANH R192, R86 ;  /* 0x0000005600c07308 */ /* 0x000e620000002400 */
[----:B------:R-:W4:Y:S06]  /*57c0*/  LDSM.16.M88.4 R88, [R239+0x1800] ;  /* 0x00180000ef58783b */ /* 0x000f2c0000000200 */
[----:B------:R-:W-:Y:S01]  /*57d0*/  HMMA.16816.F32 R68, R8, R80, R68 ;  /* 0x000000500844723c */ /* 0x000fe20000001844 */
[----:B------:R5:W-:Y:S01]  /*57e0*/  MUFU.TANH R194, R87 ;  /* 0x0000005700c27308 */ /* 0x000be20000002400 */
[----:B--2---:R-:W-:-:S06]  /*57f0*/  FFMA.FTZ R190, R145, UR4, R190 ;  /* 0x0000000491be7c23 */ /* 0x004fcc00080100be */
[C---:B---3--:R-:W-:Y:S01]  /*5800*/  HMMA.16816.F32 R112, R12.reuse, R72, R112 ;  /* 0x000000480c70723c */ /* 0x048fe20000001870 */
[----:B------:R-:W-:Y:S01]  /*5810*/  FMUL.FTZ R40, R40, c[0x0][0x2ec] ;  /* 0x0000bb0028287a20 */ /* 0x000fe20000410000 */
[----:B------:R-:W2:Y:S01]  /*5820*/  MUFU.TANH R186, R186 ;  /* 0x000000ba00ba7308 */ /* 0x000ea20000002400 */
[----:B------:R-:W-:Y:S02]  /*5830*/  FMUL.FTZ R41, R41, c[0x0][0x2ec] ;  /* 0x0000bb0029297a20 */ /* 0x000fe40000410000 */
[----:B------:R-:W-:Y:S02]  /*5840*/  FMUL.FTZ R200, R42, c[0x0][0x2ec] ;  /* 0x0000bb002ac87a20 */ /* 0x000fe40000410000 */
[----:B------:R-:W-:Y:S01]  /*5850*/  FMUL.FTZ R202, R43, c[0x0][0x2ec] ;  /* 0x0000bb002bca7a20 */ /* 0x000fe20000410000 */
[----:B------:R-:W-:Y:S01]  /*5860*/  HMMA.16816.F32 R36, R12, R74, R36 ;  /* 0x0000004a0c24723c */ /* 0x000fe20000001824 */
[----:B------:R-:W-:Y:S01]  /*5870*/  LDSM.16.M88.4 R72, [R235+0x5800] ;  /* 0x00580000eb48783b */ /* 0x000fe20000000200 */
[----:B------:R-:W3:Y:S01]  /*5880*/  MUFU.TANH R196, R40 ;  /* 0x0000002800c47308 */ /* 0x000ee20000002400 */
[----:B------:R-:W-:-:S02]  /*5890*/  FMUL.FTZ R52, R52, c[0x0][0x2ec] ;  /* 0x0000bb0034347a20 */ /* 0x000fc40000410000 */
[----:B------:R-:W-:Y:S01]  /*58a0*/  FMUL.FTZ R206, R53, c[0x0][0x2ec] ;  /* 0x0000bb0035ce7a20 */ /* 0x000fe20000410000 */
[----:B-----5:R-:W5:Y:S01]  /*58b0*/  LDSM.16.M88.4 R84, [R239+0x2000] ;  /* 0x00200000ef54783b */ /* 0x020f620000000200 */
[----:B------:R-:W-:Y:S01]  /*58c0*/  FMUL.FTZ R208, R54, c[0x0][0x2ec] ;  /* 0x0000bb0036d07a20 */ /* 0x000fe20000410000 */
[----:B------:R-:W-:Y:S01]  /*58d0*/  HMMA.16816.F32 R68, R16, R92, R68 ;  /* 0x0000005c1044723c */ /* 0x000fe20000001844 */
[----:B------:R-:W-:Y:S01]  /*58e0*/  FMUL.FTZ R210, R55, c[0x0][0x2ec] ;  /* 0x0000bb0037d27a20 */ /* 0x000fe20000410000 */
[----:B------:R-:W4:Y:S01]  /*58f0*/  MUFU.TANH R198, R41 ;  /* 0x0000002900c67308 */ /* 0x000f220000002400 */
[----:B-1----:R-:W-:Y:S02]  /*5900*/  FFMA.FTZ R192, R147, UR4, R192 ;  /* 0x0000000493c07c23 */ /* 0x002fe400080100c0 */
[----:B--2---:R-:W-:Y:S02]  /*5910*/  FFMA.FTZ R186, R149, UR4, R186 ;  /* 0x0000000495ba7c23 */ /* 0x004fe400080100ba */
[----:B------:R-:W-:Y:S01]  /*5920*/  FFMA.FTZ R194, R145, UR4, R194 ;  /* 0x0000000491c27c23 */ /* 0x000fe200080100c2 */
[----:B------:R-:W-:Y:S01]  /*5930*/  HMMA.16816.F32 R56, R8, R82, R56 ;  /* 0x000000520838723c */ /* 0x000fe20000001838 */
[----:B------:R-:W-:Y:S01]  /*5940*/  LDSM.16.M88.4 R80, [R164+0x1800] ;  /* 0x00180000a450783b */ /* 0x000fe20000000200 */
[----:B------:R1:W2:Y:S01]  /*5950*/  MUFU.TANH R204, R52 ;  /* 0x0000003400cc7308 */ /* 0x0002a20000002400 */
[----:B------:R-:W-:Y:S01]  /*5960*/  FSEL R233, R192, -INF , !P1 ;  /* 0xff800000c0e97808 */ /* 0x000fe20004800000 */
[----:B---3--:R-:W-:Y:S01]  /*5970*/  FFMA.FTZ R196, R143, UR4, R196 ;  /* 0x000000048fc47c23 */ /* 0x008fe200080100c4 */
[----:B------:R-:W-:-:S02]  /*5980*/  ISETP.GE.AND P1, PT, R142, R167, PT ;  /* 0x000000a78e00720c */ /* 0x000fc40003f26270 */
[----:B------:R-:W-:Y:S01]  /*5990*/  IADD3 R192, R154, 0x70, RZ ;  /* 0x000000709ac07810 */ /* 0x000fe20007ffe0ff */
[----:B----4-:R-:W-:Y:S02]  /*59a0*/  HMMA.16816.F32 R64, R8, R90, R64 ;  /* 0x0000005a0840723c */ /* 0x010fe40000001840 */
[----:B------:R-:W-:Y:S01]  /*59b0*/  MUFU.TANH R200, R200 ;  /* 0x000000c800c87308 */ /* 0x000fe20000002400 */
[----:B------:R-:W-:-:S05]  /*59c0*/  FFMA.FTZ R198, R141, UR4, R198 ;  /* 0x000000048dc67c23 */ /* 0x000fca00080100c6 */
[C---:B------:R-:W-:Y:S01]  /*59d0*/  HMMA.16816.F32 R40, R32.reuse, R48, RZ ;  /* 0x000000302028723c */ /* 0x040fe200000018ff */
[----:B------:R-:W-:Y:S01]  /*59e0*/  FMUL.FTZ R68, R68, c[0x0][0x2ec] ;  /* 0x0000bb0044447a20 */ /* 0x000fe20000410000 */
[----:B-1----:R-:W1:Y:S01]  /*59f0*/  LDSM.16.M88.4 R52, [R239+0x2800] ;  /* 0x00280000ef34783b */ /* 0x002e620000000200 */
[----:B------:R-:W-:Y:S01]  /*5a00*/  FMUL.FTZ R69, R69, c[0x0][0x2ec] ;  /* 0x0000bb0045457a20 */ /* 0x000fe20000410000 */
[----:B------:R-:W-:Y:S01]  /*5a10*/  MUFU.TANH R202, R202 ;  /* 0x000000ca00ca7308 */ /* 0x000fe20000002400 */
[----:B------:R-:W-:Y:S02]  /*5a20*/  FMUL.FTZ R216, R70, c[0x0][0x2ec] ;  /* 0x0000bb0046d87a20 */ /* 0x000fe40000410000 */
[----:B------:R-:W-:Y:S01]  /*5a30*/  FMUL.FTZ R218, R71, c[0x0][0x2ec] ;  /* 0x0000bb0047da7a20 */ /* 0x000fe20000410000 */
[----:B------:R-:W-:Y:S01]  /*5a40*/  HMMA.16816.F32 R48, R32, R50, RZ ;  /* 0x000000322030723c */ /* 0x000fe200000018ff */
[----:B--2---:R-:W-:-:S03]  /*5a50*/  FFMA.FTZ R204, R139, UR4, R204 ;  /* 0x000000048bcc7c23 */ /* 0x004fc600080100cc */
[----:B------:R-:W2:Y:S02]  /*5a60*/  MUFU.TANH R212, R68 ;  /* 0x0000004400d47308 */ /* 0x000ea40000002400 */
[----:B------:R-:W-:Y:S02]  /*5a70*/  FSEL R247, R204, -INF , !P1 ;  /* 0xff800000ccf77808 */ /* 0x000fe40004800000 */
[----:B-----5:R-:W-:Y:S01]  /*5a80*/  HMMA.16816.F32 R44, R8, R84, R44 ;  /* 0x00000054082c723c */ /* 0x020fe2000000182c */
[----:B------:R-:W-:-:S03]  /*5a90*/  ISETP.GE.AND P1, PT, R136, R165, PT ;  /* 0x000000a58800720c */ /* 0x000fc60003f26270 */
[----:B------:R3:W4:Y:S04]  /*5aa0*/  MUFU.TANH R214, R69 ;  /* 0x0000004500d67308 */ /* 0x0007280000002400 */
[----:B------:R-:W-:Y:S04]  /*5ab0*/  HMMA.16816.F32 R40, R12, R72, R40 ;  /* 0x000000480c28723c */ /* 0x000fe80000001828 */
[----:B------:R-:W5:Y:S01]  /*5ac0*/  MUFU.TANH R210, R210 ;  /* 0x000000d200d27308 */ /* 0x000f620000002400 */
[----:B--2---:R-:W-:-:S03]  /*5ad0*/  FFMA.FTZ R212, R135, UR4, R212 ;  /* 0x0000000487d47c23 */ /* 0x004fc600080100d4 */
[----:B------:R-:W-:Y:S01]  /*5ae0*/  HMMA.16816.F32 R48, R12, R74, R48 ;  /* 0x0000004a0c30723c */ /* 0x000fe20000001830 */
[----:B------:R-:W2:Y:S03]  /*5af0*/  LDSM.16.M88.4 R72, [R239+0x3000] ;  /* 0x00300000ef48783b */ /* 0x000ea60000000200 */
[----:B------:R-:W1:Y:S01]  /*5b00*/  MUFU.TANH R208, R208 ;  /* 0x000000d000d07308 */ /* 0x000e620000002400 */
[----:B---3--:R-:W3:Y:S01]  /*5b10*/  LDSM.16.M88.4 R68, [R164+0x2000] ;  /* 0x00200000a444783b */ /* 0x008ee20000000200 */
[----:B----4-:R-:W-:Y:S02]  /*5b20*/  FFMA.FTZ R214, R133, UR4, R214 ;  /* 0x0000000485d67c23 */ /* 0x010fe400080100d6 */
[----:B------:R-:W-:Y:S04]  /*5b30*/  HMMA.16816.F32 R56, R16, R94, R56 ;  /* 0x0000005e1038723c */ /* 0x000fe80000001838 */
[----:B------:R-:W-:Y:S01]  /*5b40*/  MUFU.TANH R216, R216 ;  /* 0x000000d800d87308 */ /* 0x000fe20000002400 */
[----:B-----5:R-:W-:-:S03]  /*5b50*/  FFMA.FTZ R204, R137, UR4, R210 ;  /* 0x0000000489cc7c23 */ /* 0x020fc600080100d2 */
[----:B-1----:R-:W-:Y:S04]  /*5b60*/  HMMA.16816.F32 R28, R8, R52, R28 ;  /* 0x00000034081c723c */ /* 0x002fe8000000181c */
[----:B------:R-:W-:Y:S01]  /*5b70*/  MUFU.TANH R206, R206 ;  /* 0x000000ce00ce7308 */ /* 0x000fe20000002400 */
[----:B------:R-:W-:-:S03]  /*5b80*/  FFMA.FTZ R208, R139, UR4, R208 ;  /* 0x000000048bd07c23 */ /* 0x000fc600080100d0 */
[C---:B------:R-:W-:Y:S01]  /*5b90*/  HMMA.16816.F32 R20, R8.reuse, R54, R20 ;  /* 0x000000360814723c */ /* 0x040fe20000001814 */
[----:B------:R-:W1:Y:S03]  /*5ba0*/  LDSM.16.M88.4 R52, [R164+0x3000] ;  /* 0x00300000a434783b */ /* 0x000e660000000200 */
[----:B------:R-:W-:Y:S04]  /*5bb0*/  MUFU.TANH R218, R218 ;  /* 0x000000da00da7308 */ /* 0x000fe80000002400 */
[----:B------:R-:W-:Y:S01]  /*5bc0*/  HMMA.16816.F32 R24, R8, R86, R24 ;  /* 0x000000560818723c */ /* 0x000fe20000001818 */
[----:B------:R-:W-:Y:S02]  /*5bd0*/  FMUL.FTZ R56, R56, c[0x0][0x2ec] ;  /* 0x0000bb0038387a20 */ /* 0x000fe40000410000 */
[----:B------:R-:W-:Y:S01]  /*5be0*/  FMUL.FTZ R222, R57, c[0x0][0x2ec] ;  /* 0x0000bb0039de7a20 */ /* 0x000fe20000410000 */
[----:B------:R-:W-:Y:S01]  /*5bf0*/  I2F R192, R192 ;  /* 0x000000c000c07306 */ /* 0x000fe20000201400 */
[----:B------:R-:W-:-:S02]  /*5c00*/  FMUL.FTZ R224, R58, c[0x0][0x2ec] ;  /* 0x0000bb003ae07a20 */ /* 0x000fc40000410000 */
[----:B------:R-:W-:Y:S01]  /*5c10*/  FMUL.FTZ R226, R59, c[0x0][0x2ec] ;  /* 0x0000bb003be27a20 */ /* 0x000fe20000410000 */
[----:B------:R-:W-:Y:S04]  /*5c20*/  HMMA.16816.F32 R64, R16, R82, R64 ;  /* 0x000000521040723c */ /* 0x000fe80000001840 */
[----:B------:R4:W-:Y:S04]  /*5c30*/  MUFU.TANH R220, R56 ;  /* 0x0000003800dc7308 */ /* 0x0009e80000002400 */
[----:B--2---:R-:W-:Y:S04]  /*5c40*/  HMMA.16816.F32 R112, R8, R72, R112 ;  /* 0x000000480870723c */ /* 0x004fe80000001870 */
[----:B------:R-:W-:Y:S04]  /*5c50*/  MUFU.TANH R224, R224 ;  /* 0x000000e000e07308 */ /* 0x000fe80000002400 */
[----:B---3--:R-:W-:Y:S01]  /*5c60*/  HMMA.16816.F32 R44, R16, R68, R44 ;  /* 0x00000044102c723c */ /* 0x008fe2000000182c */
[----:B----4-:R-:W2:Y:S03]  /*5c70*/  LDSM.16.M88.4 R56, [R164+0x2800] ;  /* 0x00280000a438783b */ /* 0x010ea60000000200 */
[----:B------:R-:W-:Y:S04]  /*5c80*/  MUFU.TANH R222, R222 ;  /* 0x000000de00de7308 */ /* 0x000fe80000002400 */
[----:B------:R-:W-:Y:S01]  /*5c90*/  HMMA.16816.F32 R36, R8, R74, R36 ;  /* 0x0000004a0824723c */ /* 0x000fe20000001824 */
[----:B------:R-:W-:Y:S01]  /*5ca0*/  FMUL.FTZ R64, R64, c[0x0][0x2ec] ;  /* 0x0000bb0040407a20 */ /* 0x000fe20000410000 */
[----:B------:R-:W-:Y:S01]  /*5cb0*/  LDSM.16.M88.4 R72, [R240+0x7800] ;  /* 0x00780000f048783b */ /* 0x000fe20000000200 */
[----:B------:R-:W-:-:S02]  /*5cc0*/  FMUL.FTZ R65, R65, c[0x0][0x2ec] ;  /* 0x0000bb0041417a20 */ /* 0x000fc40000410000 */
[----:B------:R-:W-:Y:S01]  /*5cd0*/  FMUL.FTZ R66, R66, c[0x0][0x2ec] ;  /* 0x0000bb0042427a20 */ /* 0x000fe20000410000 */
[----:B------:R-:W-:Y:S01]  /*5ce0*/  MUFU.TANH R246, R64 ;  /* 0x0000004000f67308 */ /* 0x000fe20000002400 */
[----:B------:R-:W-:Y:S01]  /*5cf0*/  FMUL.FTZ R67, R67, c[0x0][0x2ec] ;  /* 0x0000bb0043437a20 */ /* 0x000fe20000410000 */
[C---:B-1----:R-:W-:Y:S06]  /*5d00*/  HMMA.16816.F32 R112, R16.reuse, R52, R112 ;  /* 0x000000341070723c */ /* 0x042fec0000001870 */
[----:B------:R-:W-:Y:S02]  /*5d10*/  MUFU.TANH R248, R66 ;  /* 0x0000004200f87308 */ /* 0x000fe40000002400 */
[----:B------:R-:W-:Y:S01]  /*5d20*/  HMMA.16816.F32 R24, R16, R70, R24 ;  /* 0x000000461018723c */ /* 0x000fe20000001818 */
[----:B------:R-:W-:-:S02]  /*5d30*/  FMUL.FTZ R44, R44, c[0x0][0x2ec] ;  /* 0x0000bb002c2c7a20 */ /* 0x000fc40000410000 */
[----:B------:R-:W-:Y:S02]  /*5d40*/  FMUL.FTZ R45, R45, c[0x0][0x2ec] ;  /* 0x0000bb002d2d7a20 */ /* 0x000fe40000410000 */
[----:B------:R-:W-:Y:S01]  /*5d50*/  FMUL.FTZ R46, R46, c[0x0][0x2ec] ;  /* 0x0000bb002e2e7a20 */ /* 0x000fe20000410000 */
[----:B------:R-:W1:Y:S01]  /*5d60*/  MUFU.TANH R252, R44 ;  /* 0x0000002c00fc7308 */ /* 0x000e620000002400 */
[----:B------:R-:W-:Y:S01]  /*5d70*/  FMUL.FTZ R47, R47, c[0x0][0x2ec] ;  /* 0x0000bb002f2f7a20 */ /* 0x000fe20000410000 */
[C---:B------:R-:W-:Y:S01]  /*5d80*/  HMMA.16816.F32 R76, R8.reuse, R88, R76 ;  /* 0x00000058084c723c */ /* 0x040fe2000000184c */
[----:B------:R-:W3:Y:S05]  /*5d90*/  LDSM.16.M88.4 R88, [R240+0x6800] ;  /* 0x00680000f058783b */ /* 0x000eea0000000200 */
[----:B------:R-:W4:Y:S02]  /*5da0*/  MUFU.TANH R179, R46 ;  /* 0x0000002e00b37308 */ /* 0x000f240000002400 */
[----:B------:R-:W-:Y:S01]  /*5db0*/  HMMA.16816.F32 R40, R8, R124, R40 ;  /* 0x0000007c0828723c */ /* 0x000fe20000001828 */
[----:B------:R-:W-:-:S02]  /*5dc0*/  FMUL.FTZ R112, R112, c[0x0][0x2ec] ;  /* 0x0000bb0070707a20 */ /* 0x000fc40000410000 */
[----:B------:R-:W-:Y:S02]  /*5dd0*/  FMUL.FTZ R211, R113, c[0x0][0x2ec] ;  /* 0x0000bb0071d37a20 */ /* 0x000fe40000410000 */
[----:B------:R-:W-:Y:S01]  /*5de0*/  FMUL.FTZ R213, R114, c[0x0][0x2ec] ;  /* 0x0000bb0072d57a20 */ /* 0x000fe20000410000 */
[----:B------:R-:W5:Y:S01]  /*5df0*/  MUFU.TANH R125, R45 ;  /* 0x0000002d007d7308 */ /* 0x000f620000002400 */
[----:B------:R-:W-:Y:S01]  /*5e00*/  FMUL.FTZ R215, R115, c[0x0][0x2ec] ;  /* 0x0000bb0073d77a20 */ /* 0x000fe20000410000 */
[----:B------:R-:W-:Y:S01]  /*5e10*/  HMMA.16816.F32 R100, R32, R96, RZ ;  /* 0x000000602064723c */ /* 0x000fe200000018ff */
[----:B------:R-:W-:Y:S02]  /*5e20*/  FMUL.FTZ R24, R24, c[0x0][0x2ec] ;  /* 0x0000bb0018187a20 */ /* 0x000fe40000410000 */
[----:B------:R-:W-:Y:S02]  /*5e30*/  FMUL.FTZ R183, R25, c[0x0][0x2ec] ;  /* 0x0000bb0019b77a20 */ /* 0x000fe40000410000 */
[----:B------:R-:W-:Y:S01]  /*5e40*/  FMUL.FTZ R187, R26, c[0x0][0x2ec] ;  /* 0x0000bb001abb7a20 */ /* 0x000fe20000410000 */
[----:B------:R2:W2:Y:S01]  /*5e50*/  MUFU.TANH R177, R47 ;  /* 0x0000002f00b17308 */ /* 0x0004a20000002400 */
[----:B------:R-:W-:Y:S01]  /*5e60*/  FMUL.FTZ R185, R27, c[0x0][0x2ec] ;  /* 0x0000bb001bb97a20 */ /* 0x000fe20000410000 */
[----:B------:R-:W-:Y:S01]  /*5e70*/  HMMA.16816.F32 R36, R16, R54, R36 ;  /* 0x000000361024723c */ /* 0x000fe20000001824 */
[----:B------:R-:W-:Y:S01]  /*5e80*/  LDSM.16.M88.4 R52, [R240+0x8800] ;  /* 0x00880000f034783b */ /* 0x000fe20000000200 */
[----:B-1----:R-:W-:-:S02]  /*5e90*/  FFMA.FTZ R147, R169, UR4, R252 ;  /* 0x00000004a9937c23 */ /* 0x002fc400080100fc */
[----:B----4-:R-:W-:Y:S02]  /*5ea0*/  FFMA.FTZ R148, R169, UR4, R179 ;  /* 0x00000004a9947c23 */ /* 0x010fe400080100b3 */
[----:B------:R1:W-:Y:S01]  /*5eb0*/  MUFU.TANH R209, R112 ;  /* 0x0000007000d17308 */ /* 0x0003e20000002400 */
[C---:B-----5:R-:W-:Y:S01]  /*5ec0*/  FFMA.FTZ R125, R163.reuse, UR4, R125 ;  /* 0x00000004a37d7c23 */ /* 0x060fe2000801007d */
[----:B------:R-:W-:Y:S01]  /*5ed0*/  HMMA.16816.F32 R76, R16, R80, R76 ;  /* 0x00000050104c723c */ /* 0x000fe2000000184c */
[----:B------:R-:W-:Y:S04]  /*5ee0*/  LDSM.16.M88.4 R80, [R240+0x7000] ;  /* 0x00700000f050783b */ /* 0x000fe80000000200 */
[----:B--2---:R-:W2:Y:S01]  /*5ef0*/  LDSM.16.M88.4 R44, [R164+0x3800] ;  /* 0x00380000a42c783b */ /* 0x004ea20000000200 */
[----:B------:R-:W4:Y:S02]  /*5f00*/  MUFU.TANH R124, R65 ;  /* 0x00000041007c7308 */ /* 0x000f240000002400 */
[----:B------:R-:W-:Y:S01]  /*5f10*/  HMMA.16816.F32 R48, R8, R126, R48 ;  /* 0x0000007e0830723c */ /* 0x000fe20000001830 */
[----:B------:R-:W-:Y:S01]  /*5f20*/  FFMA.FTZ R177, R163, UR4, R177 ;  /* 0x00000004a3b17c23 */ /* 0x000fe200080100b1 */
[----:B------:R-:W-:Y:S01]  /*5f30*/  IADD3 R163, R242, UR28, RZ ;  /* 0x0000001cf2a37c10 */ /* 0x000fe2000fffe0ff */
[----:B-1----:R-:W1:Y:S03]  /*5f40*/  LDSM.16.M88.4 R112, [R239+0x4000] ;  /* 0x00400000ef70783b */ /* 0x002e660000000200 */
[----:B------:R5:W-:Y:S02]  /*5f50*/  MUFU.TANH R250, R67 ;  /* 0x0000004300fa7308 */ /* 0x000be40000002400 */
[----:B------:R-:W-:Y:S01]  /*5f60*/  HMMA.16816.F32 R96, R32, R98, RZ ;  /* 0x000000622060723c */ /* 0x000fe200000018ff */
[----:B------:R-:W-:Y:S01]  /*5f70*/  FMUL.FTZ R36, R36, c[0x0][0x2ec] ;  /* 0x0000bb0024247a20 */ /* 0x000fe20000410000 */
[----:B------:R-:W-:Y:S01]  /*5f80*/  IADD3 R163, R163, 0xa1, RZ ;  /* 0x000000a1a3a37810 */ /* 0x000fe20007ffe0ff */
[----:B------:R-:W-:-:S02]  /*5f90*/  FMUL.FTZ R126, R37, c[0x0][0x2ec] ;  /* 0x0000bb00257e7a20 */ /* 0x000fc40000410000 */
[----:B------:R-:W-:Y:S01]  /*5fa0*/  FMUL.FTZ R127, R38, c[0x0][0x2ec] ;  /* 0x0000bb00267f7a20 */ /* 0x000fe20000410000 */
[----:B------:R3:W3:Y:S02]  /*5fb0*/  MUFU.TANH R181, R24 ;  /* 0x0000001800b57308 */ /* 0x0006e40000002400 */
[C---:B------:R-:W-:Y:S01]  /*5fc0*/  HMMA.16816.F32 R28, R16.reuse, R56, R28 ;  /* 0x00000038101c723c */ /* 0x040fe2000000181c */
[----:B------:R-:W-:Y:S02]  /*5fd0*/  FMUL.FTZ R223, R39, c[0x0][0x2ec] ;  /* 0x0000bb0027df7a20 */ /* 0x000fe40000410000 */
[----:B------:R-:W-:Y:S02]  /*5fe0*/  FMUL.FTZ R76, R76, c[0x0][0x2ec] ;  /* 0x0000bb004c4c7a20 */ /* 0x000fe40000410000 */
[----:B------:R-:W-:Y:S01]  /*5ff0*/  FMUL.FTZ R77, R77, c[0x0][0x2ec] ;  /* 0x0000bb004d4d7a20 */ /* 0x000fe20000410000 */
[----:B-----5:R-:W5:Y:S02]  /*6000*/  LDSM.16.M88.4 R64, [R240+0x8000] ;  /* 0x00800000f040783b */ /* 0x020f640000000200 */
[----:B------:R-:W-:Y:S01]  /*6010*/  HMMA.16816.F32 R20, R16, R58, R20 ;  /* 0x0000003a1014723c */ /* 0x000fe20000001814 */
[----:B------:R2:W-:Y:S01]  /*6020*/  MUFU.TANH R219, R36 ;  /* 0x0000002400db7308 */ /* 0x0005e20000002400 */
[----:B------:R-:W-:-:S02]  /*6030*/  FMUL.FTZ R78, R78, c[0x0][0x2ec] ;  /* 0x0000bb004e4e7a20 */ /* 0x000fc40000410000 */
[----:B------:R-:W-:Y:S02]  /*6040*/  FMUL.FTZ R79, R79, c[0x0][0x2ec] ;  /* 0x0000bb004f4f7a20 */ /* 0x000fe40000410000 */
[----:B----4-:R-:W-:Y:S01]  /*6050*/  FFMA.FTZ R124, R171, UR4, R124 ;  /* 0x00000004ab7c7c23 */ /* 0x010fe2000801007c */
[----:B---3--:R-:W3:Y:S01]  /*6060*/  LDSM.16.M88.4 R24, [R240+0x9000] ;  /* 0x00900000f018783b */ /* 0x008ee20000000200 */
[----:B------:R-:W-:Y:S01]  /*6070*/  HMMA.16816.F32 R100, R12, R108, R100 ;  /* 0x0000006c0c64723c */ /* 0x000fe20000001864 */
[----:B------:R-:W4:Y:S01]  /*6080*/  MUFU.TANH R228, R76 ;  /* 0x0000004c00e47308 */ /* 0x000f220000002400 */
[----:B------:R-:W-:-:S06]  /*6090*/  FFMA.FTZ R181, R161, UR4, R181 ;  /* 0x00000004a1b57c23 */ /* 0x000fcc00080100b5 */
[C---:B------:R-:W-:Y:S01]  /*60a0*/  HMMA.16816.F32 R92, R32.reuse, R88, RZ ;  /* 0x00000058205c723c */ /* 0x040fe200000018ff */
[----:B--2---:R-:W2:Y:S01]  /*60b0*/  LDSM.16.M88.4 R36, [R164+0x4000] ;  /* 0x00400000a424783b */ /* 0x004ea20000000200 */
[----:B------:R-:W-:Y:S01]  /*60c0*/  FMUL.FTZ R28, R28, c[0x0][0x2ec] ;  /* 0x0000bb001c1c7a20 */ /* 0x000fe20000410000 */
[----:B------:R-:W-:Y:S01]  /*60d0*/  MUFU.TANH R230, R77 ;  /* 0x0000004d00e67308 */ /* 0x000fe20000002400 */
[----:B------:R-:W-:Y:S02]  /*60e0*/  FMUL.FTZ R29, R29, c[0x0][0x2ec] ;  /* 0x0000bb001d1d7a20 */ /* 0x000fe40000410000 */
[----:B------:R-:W-:Y:S02]  /*60f0*/  FMUL.FTZ R30, R30, c[0x0][0x2ec] ;  /* 0x0000bb001e1e7a20 */ /* 0x000fe40000410000 */
[----:B------:R-:W-:Y:S01]  /*6100*/  HMMA.16816.F32 R88, R32, R90, RZ ;  /* 0x0000005a2058723c */ /* 0x000fe200000018ff */
[----:B------:R-:W-:Y:S02]  /*6110*/  FMUL.FTZ R31, R31, c[0x0][0x2ec] ;  /* 0x0000bb001f1f7a20 */ /* 0x000fe40000410000 */
[----:B------:R-:W-:Y:S01]  /*6120*/  FMUL.FTZ R20, R20, c[0x0][0x2ec] ;  /* 0x0000bb0014147a20 */ /* 0x000fe20000410000 */
[----:B------:R-:W-:Y:S01]  /*6130*/  MUFU.TANH R232, R78 ;  /* 0x0000004e00e87308 */ /* 0x000fe20000002400 */
[----:B------:R-:W-:-:S02]  /*6140*/  FMUL.FTZ R21, R21, c[0x0][0x2ec] ;  /* 0x0000bb0015157a20 */ /* 0x000fc40000410000 */
[----:B------:R-:W-:Y:S01]  /*6150*/  FMUL.FTZ R207, R22, c[0x0][0x2ec] ;  /* 0x0000bb0016cf7a20 */ /* 0x000fe20000410000 */
[----:B------:R-:W-:Y:S01]  /*6160*/  HMMA.16816.F32 R40, R16, R44, R40 ;  /* 0x0000002c1028723c */ /* 0x000fe20000001828 */
[----:B------:R-:W-:Y:S02]  /*6170*/  FMUL.FTZ R205, R23, c[0x0][0x2ec] ;  /* 0x0000bb0017cd7a20 */ /* 0x000fe40000410000 */
[----:B----4-:R-:W-:Y:S01]  /*6180*/  FFMA.FTZ R145, R121, UR4, R228 ;  /* 0x0000000479917c23 */ /* 0x010fe200080100e4 */
[----:B------:R-:W-:Y:S01]  /*6190*/  MUFU.TANH R234, R79 ;  /* 0x0000004f00ea7308 */ /* 0x000fe20000002400 */
[----:B------:R-:W-:-:S03]  /*61a0*/  IADD3 R228, R154, 0xe8, RZ ;  /* 0x000000e89ae47810 */ /* 0x000fc60007ffe0ff */
[----:B------:R-:W-:Y:S01]  /*61b0*/  HMMA.16816.F32 R48, R16, R46, R48 ;  /* 0x0000002e1030723c */ /* 0x000fe20000001830 */
[----:B------:R-:W4:Y:S03]  /*61c0*/  LDSM.16.M88.4 R44, [R239+0x4800] ;  /* 0x00480000ef2c783b */ /* 0x000f260000000200 */
[----:B------:R-:W2:Y:S04]  /*61d0*/  MUFU.TANH R189, R28 ;  /* 0x0000001c00bd7308 */ /* 0x000ea80000002400 */
[----:B------:R-:W-:Y:S04]  /*61e0*/  HMMA.16816.F32 R96, R12, R110, R96 ;  /* 0x0000006e0c60723c */ /* 0x000fe80000001860 */
[----:B------:R-:W3:Y:S04]  /*61f0*/  MUFU.TANH R191, R29 ;  /* 0x0000001d00bf7308 */ /* 0x000ee80000002400 */
[----:B-1----:R-:W-:Y:S01]  /*6200*/  HMMA.16816.F32 R100, R8, R112, R100 ;  /* 0x000000700864723c */ /* 0x002fe20000001864 */
[----:B------:R-:W-:-:S02]  /*6210*/  FMUL.FTZ R40, R40, c[0x0][0x2ec] ;  /* 0x0000bb0028287a20 */ /* 0x000fc40000410000 */
[----:B------:R-:W-:Y:S01]  /*6220*/  FMUL.FTZ R41, R41, c[0x0][0x2ec] ;  /* 0x0000bb0029297a20 */ /* 0x000fe20000410000 */
[----:B------:R-:W-:Y:S01]  /*6230*/  MUFU.TANH R195, R30 ;  /* 0x0000001e00c37308 */ /* 0x000fe20000002400 */
[----:B--2---:R-:W-:Y:S02]  /*6240*/  FFMA.FTZ R189, R157, UR4, R189 ;  /* 0x000000049dbd7c23 */ /* 0x004fe400080100bd */
[----:B------:R-:W-:Y:S01]  /*6250*/  FMUL.FTZ R113, R43, c[0x0][0x2ec] ;  /* 0x0000bb002b717a20 */ /* 0x000fe20000410000 */
[----:B------:R-:W-:Y:S01]  /*6260*/  HMMA.16816.F32 R84, R32, R80, RZ ;  /* 0x000000502054723c */ /* 0x000fe200000018ff */
[----:B------:R-:W-:Y:S02]  /*6270*/  FMUL.FTZ R48, R48, c[0x0][0x2ec] ;  /* 0x0000bb0030307a20 */ /* 0x000fe40000410000 */
[----:B------:R-:W-:Y:S01]  /*6280*/  FMUL.FTZ R49, R49, c[0x0][0x2ec] ;  /* 0x0000bb0031317a20 */ /* 0x000fe20000410000 */
[----:B------:R1:W-:Y:S01]  /*6290*/  MUFU.TANH R193, R31 ;  /* 0x0000001f00c17308 */ /* 0x0003e20000002400 */
[----:B------:R-:W-:-:S02]  /*62a0*/  FMUL.FTZ R50, R50, c[0x0][0x2ec] ;  /* 0x0000bb0032327a20 */ /* 0x000fc40000410000 */
[----:B------:R-:W-:Y:S01]  /*62b0*/  FMUL.FTZ R51, R51, c[0x0][0x2ec] ;  /* 0x0000bb0033337a20 */ /* 0x000fe20000410000 */
[----:B------:R-:W-:Y:S01]  /*62c0*/  HMMA.16816.F32 R76, R32, R72, RZ ;  /* 0x00000048204c723c */ /* 0x000fe200000018ff */
[----:B---3--:R-:W-:-:S03]  /*62d0*/  FFMA.FTZ R169, R155, UR4, R191 ;  /* 0x000000049ba97c23 */ /* 0x008fc600080100bf */
[----:B------:R-:W-:Y:S04]  /*62e0*/  MUFU.TANH R197, R20 ;  /* 0x0000001400c57308 */ /* 0x000fe80000002400 */
[C---:B-----5:R-:W-:Y:S04]  /*62f0*/  HMMA.16816.F32 R68, R32.reuse, R64, RZ ;  /* 0x000000402044723c */ /* 0x060fe800000018ff */
[----:B------:R-:W-:Y:S04]  /*6300*/  MUFU.TANH R199, R21 ;  /* 0x0000001500c77308 */ /* 0x000fe80000002400 */
[C---:B------:R-:W-:Y:S04]  /*6310*/  HMMA.16816.F32 R56, R32.reuse, R52, RZ ;  /* 0x000000342038723c */ /* 0x040fe800000018ff */
[----:B------:R-:W-:Y:S04]  /*6320*/  MUFU.TANH R231, R49 ;  /* 0x0000003100e77308 */ /* 0x000fe80000002400 */
[C---:B-1----:R-:W-:Y:S04]  /*6330*/  HMMA.16816.F32 R28, R32.reuse, R24, RZ ;  /* 0x00000018201c723c */ /* 0x042fe800000018ff */
[----:B------:R-:W-:Y:S04]  /*6340*/  MUFU.TANH R225, R40 ;  /* 0x0000002800e17308 */ /* 0x000fe80000002400 */
[C---:B------:R-:W-:Y:S04]  /*6350*/  HMMA.16816.F32 R80, R32.reuse, R82, RZ ;  /* 0x000000522050723c */ /* 0x040fe800000018ff */
[----:B------:R-:W-:Y:S04]  /*6360*/  MUFU.TANH R227, R41 ;  /* 0x0000002900e37308 */ /* 0x000fe80000002400 */
[C---:B------:R-:W-:Y:S04]  /*6370*/  HMMA.16816.F32 R72, R32.reuse, R74, RZ ;  /* 0x0000004a2048723c */ /* 0x040fe800000018ff */
[----:B------:R-:W-:Y:S04]  /*6380*/  MUFU.TANH R226, R226 ;  /* 0x000000e200e27308 */ /* 0x000fe80000002400 */
[C---:B------:R-:W-:Y:S04]  /*6390*/  HMMA.16816.F32 R64, R32.reuse, R66, RZ ;  /* 0x000000422040723c */ /* 0x040fe800000018ff */
[----:B------:R-:W1:Y:S04]  /*63a0*/  MUFU.TANH R183, R183 ;  /* 0x000000b700b77308 */ /* 0x000e680000002400 */
[C---:B------:R-:W-:Y:S04]  /*63b0*/  HMMA.16816.F32 R52, R32.reuse, R54, RZ ;  /* 0x000000362034723c */ /* 0x040fe800000018ff */
[----:B------:R-:W2:Y:S04]  /*63c0*/  MUFU.TANH R185, R185 ;  /* 0x000000b900b97308 */ /* 0x000ea80000002400 */
[----:B------:R-:W-:Y:S04]  /*63d0*/  HMMA.16816.F32 R24, R32, R26, RZ ;  /* 0x0000001a2018723c */ /* 0x000fe800000018ff */
[----:B------:R-:W-:Y:S01]  /*63e0*/  MUFU.TANH R207, R207 ;  /* 0x000000cf00cf7308 */ /* 0x000fe20000002400 */
[----:B-1----:R-:W-:-:S03]  /*63f0*/  FFMA.FTZ R149, R159, UR4, R183 ;  /* 0x000000049f957c23 */ /* 0x002fc600080100b7 */
[C---:B------:R-:W-:Y:S04]  /*6400*/  HMMA.16816.F32 R20, R32.reuse, R116, RZ ;  /* 0x000000742014723c */ /* 0x040fe800000018ff */
[----:B------:R-:W-:Y:S01]  /*6410*/  MUFU.TANH R205, R205 ;  /* 0x000000cd00cd7308 */ /* 0x000fe20000002400 */
[----:B--2---:R-:W-:Y:S02]  /*6420*/  FFMA.FTZ R152, R159, UR4, R185 ;  /* 0x000000049f987c23 */ /* 0x004fe400080100b9 */
[----:B------:R-:W-:Y:S01]  /*6430*/  FFMA.FTZ R159, R0, UR4, R199 ;  /* 0x00000004009f7c23 */ /* 0x000fe200080100c7 */
[----:B------:R-:W-:Y:S01]  /*6440*/  HMMA.16816.F32 R32, R32, R118, RZ ;  /* 0x000000762020723c */ /* 0x000fe200000018ff */
[----:B------:R-:W1:Y:S03]  /*6450*/  LDSM.16.M88.4 R116, [R235+0x7000] ;  /* 0x00700000eb74783b */ /* 0x000e660000000200 */
[----:B------:R-:W-:Y:S04]  /*6460*/  MUFU.TANH R211, R211 ;  /* 0x000000d300d37308 */ /* 0x000fe80000002400 */
[C---:B------:R-:W-:Y:S04]  /*6470*/  HMMA.16816.F32 R92, R12.reuse, R104, R92 ;  /* 0x000000680c5c723c */ /* 0x040fe8000000185c */
[----:B------:R-:W-:Y:S04]  /*6480*/  MUFU.TANH R213, R213 ;  /* 0x000000d500d57308 */ /* 0x000fe80000002400 */
[----:B------:R-:W-:Y:S01]  /*6490*/  HMMA.16816.F32 R88, R12, R106, R88 ;  /* 0x0000006a0c58723c */ /* 0x000fe20000001858 */
[----:B------:R-:W2:Y:S03]  /*64a0*/  LDSM.16.M88.4 R104, [R235+0x7800] ;  /* 0x00780000eb68783b */ /* 0x000ea60000000200 */
[----:B------:R-:W3:Y:S04]  /*64b0*/  I2F R112, R229 ;  /* 0x000000e500707306 */ /* 0x000ee80000201400 */
[----:B------:R-:W-:Y:S04]  /*64c0*/  HMMA.16816.F32 R96, R8, R114, R96 ;  /* 0x000000720860723c */ /* 0x000fe80000001860 */
[----:B------:R-:W-:Y:S03]  /*64d0*/  MUFU.TANH R114, R48 ;  /* 0x0000003000727308 */ /* 0x000fe60000002400 */
[----:B------:R-:W-:Y:S01]  /*64e0*/  IADD3 R115, R154, 0x69, RZ ;  /* 0x000000699a737810 */ /* 0x000fe20007ffe0ff */
[----:B------:R-:W-:Y:S01]  /*64f0*/  HMMA.16816.F32 R100, R16, R36, R100 ;  /* 0x000000241064723c */ /* 0x000fe20000001864 */
[----:B---3--:R-:W-:-:S03]  /*6500*/  FFMA.FTZ R183, R112, UR4, R211 ;  /* 0x0000000470b77c23 */ /* 0x008fc600080100d3 */
[----:B------:R-:W3:Y:S04]  /*6510*/  MUFU.TANH R187, R187 ;  /* 0x000000bb00bb7308 */ /* 0x000ee80000002400 */
[C---:B----4-:R-:W-:Y:S04]  /*6520*/  HMMA.16816.F32 R92, R8.reuse, R44, R92 ;  /* 0x0000002c085c723c */ /* 0x050fe8000000185c */
[----:B------:R-:W-:Y:S04]  /*6530*/  MUFU.TANH R127, R127 ;  /* 0x0000007f007f7308 */ /* 0x000fe80000002400 */
[----:B------:R-:W-:Y:S01]  /*6540*/  HMMA.16816.F32 R88, R8, R46, R88 ;  /* 0x0000002e0858723c */ /* 0x000fe20000001858 */
[----:B------:R-:W4:Y:S03]  /*6550*/  LDSM.16.M88.4 R44, [R239+0x5000] ;  /* 0x00500000ef2c783b */ /* 0x000f260000000200 */
[----:B------:R-:W-:Y:S01]  /*6560*/  MUFU.TANH R126, R126 ;  /* 0x0000007e007e7308 */ /* 0x000fe20000002400 */
[----:B---3--:R-:W-:-:S03]  /*6570*/  FFMA.FTZ R150, R161, UR4, R187 ;  /* 0x00000004a1967c23 */ /* 0x008fc600080100bb */
[----:B------:R-:W-:Y:S01]  /*6580*/  HMMA.16816.F32 R96, R16, R38, R96 ;  /* 0x000000261060723c */ /* 0x000fe20000001860 */
[----:B------:R-:W3:Y:S01]  /*6590*/  LDSM.16.M88.4 R36, [R235+0x8800] ;  /* 0x00880000eb24783b */ /* 0x000ee20000000200 */
[----:B------:R-:W-:Y:S02]  /*65a0*/  FMUL.FTZ R48, R100, c[0x0][0x2ec] ;  /* 0x0000bb0064307a20 */ /* 0x000fe40000410000 */
[----:B------:R-:W-:Y:S01]  /*65b0*/  FFMA.FTZ R161, R153, UR4, R197 ;  /* 0x0000000499a17c23 */ /* 0x000fe200080100c5 */
[----:B------:R-:W-:Y:S01]  /*65c0*/  MUFU.TANH R223, R223 ;  /* 0x000000df00df7308 */ /* 0x000fe20000002400 */
[----:B------:R-:W-:Y:S02]  /*65d0*/  FMUL.FTZ R100, R101, c[0x0][0x2ec] ;  /* 0x0000bb0065647a20 */ /* 0x000fe40000410000 */
[----:B-1----:R-:W-:Y:S01]  /*65e0*/  HMMA.16816.F32 R84, R12, R116, R84 ;  /* 0x000000740c54723c */ /* 0x002fe20000001854 */
[----:B------:R-:W-:Y:S02]  /*65f0*/  FMUL.FTZ R102, R102, c[0x0][0x2ec] ;  /* 0x0000bb0066667a20 */ /* 0x000fe40000410000 */
[----:B------:R-:W-:-:S02]  /*6600*/  FMUL.FTZ R101, R103, c[0x0][0x2ec] ;  /* 0x0000bb0067657a20 */ /* 0x000fc40000410000 */
[----:B------:R-:W-:Y:S02]  /*6610*/  MUFU.TANH R215, R215 ;  /* 0x000000d700d77308 */ /* 0x000fe40000002400 */
[----:B------:R-:W-:Y:S01]  /*6620*/  FMUL.FTZ R116, R42, c[0x0][0x2ec] ;  /* 0x0000bb002a747a20 */ /* 0x000fe20000410000 */
[C---:B--2---:R-:W-:Y:S01]  /*6630*/  HMMA.16816.F32 R108, R12.reuse, R104, R76 ;  /* 0x000000680c6c723c */ /* 0x044fe2000000184c */
[----:B------:R-:W1:Y:S01]  /*6640*/  LDSM.16.M88.4 R40, [R235+0x8000] ;  /* 0x00800000eb28783b */ /* 0x000e620000000200 */
[----:B------:R-:W-:Y:S02]  /*6650*/  FFMA.FTZ R117, R143, UR4, R200 ;  /* 0x000000048f757c23 */ /* 0x000fe400080100c8 */
[----:B------:R-:W-:Y:S01]  /*6660*/  FFMA.FTZ R200, R175, UR4, R213 ;  /* 0x00000004afc87c23 */ /* 0x000fe200080100d5 */
[----:B------:R-:W-:Y:S01]  /*6670*/  MUFU.TANH R105, R50 ;  /* 0x0000003200697308 */ /* 0x000fe20000002400 */
[----:B------:R-:W2:Y:S01]  /*6680*/  LDSM.16.M88.4 R76, [R164+0x4800] ;  /* 0x00480000a44c783b */ /* 0x000ea20000000200 */
[----:B------:R-:W-:Y:S01]  /*6690*/  FSEL R117, R117, -INF , !P2 ;  /* 0xff80000075757808 */ /* 0x000fe20005000000 */
[----:B------:R-:W-:Y:S01]  /*66a0*/  HMMA.16816.F32 R72, R12, R106, R72 ;  /* 0x0000006a0c48723c */ /* 0x000fe20000001848 */
[----:B------:R-:W-:-:S04]  /*66b0*/  ISETP.GE.AND P2, PT, R138, R167, PT ;  /* 0x000000a78a00720c */ /* 0x000fc80003f46270 */
[----:B------:R-:W-:Y:S01]  /*66c0*/  MUFU.TANH R104, R51 ;  /* 0x0000003300687308 */ /* 0x000fe20000002400 */
[----:B------:R-:W-:Y:S02]  /*66d0*/  FSEL R221, R212, -INF , !P2 ;  /* 0xff800000d4dd7808 */ /* 0x000fe40005000000 */
[----:B------:R-:W-:Y:S01]  /*66e0*/  HMMA.16816.F32 R80, R12, R118, R80 ;  /* 0x000000760c50723c */ /* 0x000fe20000001850 */
[----:B------:R-:W-:Y:S02]  /*66f0*/  ISETP.GE.AND P2, PT, R132, R165, PT ;  /* 0x000000a58400720c */ /* 0x000fe40003f46270 */
[----:B------:R-:W-:Y:S02]  /*6700*/  IADD3 R212, R154, 0xc9, RZ ;  /* 0x000000c99ad47810 */ /* 0x000fe40007ffe0ff */
[----:B------:R5:W-:Y:S02]  /*6710*/  MUFU.TANH R106, R48 ;  /* 0x00000030006a7308 */ /* 0x000be40000002400 */
[----:B------:R-:W-:Y:S01]  /*6720*/  FFMA.FTZ R118, R141, UR4, R202 ;  /* 0x000000048d767c23 */ /* 0x000fe200080100ca */
[----:B----4-:R-:W-:Y:S01]  /*6730*/  HMMA.16816.F32 R84, R8, R44, R84 ;  /* 0x0000002c0854723c */ /* 0x010fe20000001854 */
[----:B------:R-:W-:-:S02]  /*6740*/  FFMA.FTZ R119, R137, UR4, R206 ;  /* 0x0000000489777c23 */ /* 0x000fc400080100ce */
[----:B------:R-:W-:Y:S01]  /*6750*/  FFMA.FTZ R137, R173, UR4, R246 ;  /* 0x00000004ad897c23 */ /* 0x000fe200080100f6 */
[----:B------:R-:W-:Y:S01]  /*6760*/  IADD3 R246, R154, 0xe9, RZ ;  /* 0x000000e99af67810 */ /* 0x000fe20007ffe0ff */
[----:B------:R-:W4:Y:S03]  /*6770*/  MUFU.TANH R116, R116 ;  /* 0x0000007400747308 */ /* 0x000f260000002400 */
[C---:B---3--:R-:W-:Y:S01]  /*6780*/  HMMA.16816.F32 R56, R12.reuse, R36, R56 ;  /* 0x000000240c38723c */ /* 0x048fe20000001838 */
[----:B-----5:R-:W3:Y:S04]  /*6790*/  LDSM.16.M88.4 R48, [R164+0x5000] ;  /* 0x00500000a430783b */ /* 0x020ee80000000200 */
[----:B------:R-:W-:Y:S03]  /*67a0*/  MUFU.TANH R113, R113 ;  /* 0x0000007100717308 */ /* 0x000fe60000002400 */
[----:B------:R-:W-:Y:S01]  /*67b0*/  HMMA.16816.F32 R52, R12, R38, R52 ;  /* 0x000000260c34723c */ /* 0x000fe20000001834 */
[----:B------:R-:W5:Y:S01]  /*67c0*/  LDSM.16.M88.4 R36, [R239+0x6000] ;  /* 0x00600000ef24783b */ /* 0x000f620000000200 */
[----:B----4-:R-:W-:-:S03]  /*67d0*/  FFMA.FTZ R116, R192, UR4, R116 ;  /* 0x00000004c0747c23 */ /* 0x010fc60008010074 */
[----:B------:R-:W-:Y:S03]  /*67e0*/  MUFU.TANH R100, R100 ;  /* 0x0000006400647308 */ /* 0x000fe60000002400 */
[----:B------:R-:W-:Y:S01]  /*67f0*/  HMMA.16816.F32 R80, R8, R46, R80 ;  /* 0x0000002e0850723c */ /* 0x000fe20000001850 */
[----:B------:R-:W-:Y:S04]  /*6800*/  LDSM.16.M88.4 R44, [R164+0x5800] ;  /* 0x00580000a42c783b */ /* 0x000fe80000000200 */
[----:B------:R-:W-:Y:S03]  /*6810*/  MUFU.TANH R102, R102 ;  /* 0x0000006600667308 */ /* 0x000fe60000002400 */
[C---:B-1----:R-:W-:Y:S05]  /*6820*/  HMMA.16816.F32 R68, R12.reuse, R40, R68 ;  /* 0x000000280c44723c */ /* 0x042fea0000001844 */
[----:B------:R-:W-:Y:S03]  /*6830*/  MUFU.TANH R101, R101 ;  /* 0x0000006500657308 */ /* 0x000fe60000002400 */
[----:B------:R-:W-:Y:S01]  /*6840*/  HMMA.16816.F32 R64, R12, R42, R64 ;  /* 0x0000002a0c40723c */ /* 0x000fe20000001840 */
[----:B------:R-:W1:Y:S04]  /*6850*/  LDSM.16.M88.4 R40, [R239+0x5800] ;  /* 0x00580000ef28783b */ /* 0x000e680000000200 */
[----:B------:R-:W-:Y:S03]  /*6860*/  I2F R107, R212 ;  /* 0x000000d4006b7306 */ /* 0x000fe60000201400 */
[C---:B--2---:R-:W-:Y:S07]  /*6870*/  HMMA.16816.F32 R92, R16.reuse, R76, R92 ;  /* 0x0000004c105c723c */ /* 0x044fee000000185c */
[----:B------:R-:W-:Y:S01]  /*6880*/  FMUL.FTZ R76, R96, c[0x0][0x2ec] ;  /* 0x0000bb00604c7a20 */ /* 0x000fe20000410000 */
[----:B---3--:R-:W-:Y:S01]  /*6890*/  HMMA.16816.F32 R84, R16, R48, R84 ;  /* 0x000000301054723c */ /* 0x008fe20000001854 */
[----:B------:R2:W3:Y:S01]  /*68a0*/  I2F R49, R115 ;  /* 0x0000007300317306 */ /* 0x0004e20000201400 */
[----:B------:R-:W-:-:S02]  /*68b0*/  FMUL.FTZ R96, R98, c[0x0][0x2ec] ;  /* 0x0000bb0062607a20 */ /* 0x000fc40000410000 */
[----:B------:R-:W-:Y:S02]  /*68c0*/  FMUL.FTZ R77, R97, c[0x0][0x2ec] ;  /* 0x0000bb00614d7a20 */ /* 0x000fe40000410000 */
[----:B------:R-:W-:Y:S02]  /*68d0*/  FMUL.FTZ R97, R99, c[0x0][0x2ec] ;  /* 0x0000bb0063617a20 */ /* 0x000fe40000410000 */
[----:B------:R-:W-:Y:S01]  /*68e0*/  HMMA.16816.F32 R80, R16, R50, R80 ;  /* 0x000000321050723c */ /* 0x000fe20000001850 */
[----:B------:R-:W-:Y:S06]  /*68f0*/  MUFU.TANH R76, R76 ;  /* 0x0000004c004c7308 */ /* 0x000fec0000002400 */
[----:B------:R-:W-:Y:S01]  /*6900*/  FSEL R51, R186, -INF , !P4 ;  /* 0xff800000ba337808 */ /* 0x000fe20006000000 */
[C---:B-----5:R-:W-:Y:S01]  /*6910*/  HMMA.16816.F32 R68, R8.reuse, R36, R68 ;  /* 0x000000240844723c */ /* 0x060fe20000001844 */
[----:B--2---:R-:W-:Y:S01]  /*6920*/  FFMA.FTZ R115, R151, UR4, R184 ;  /* 0x0000000497737c23 */ /* 0x004fe200080100b8 */
[-C--:B------:R-:W-:Y:S01]  /*6930*/  ISETP.GE.AND P4, PT, R144, R167.reuse, PT ;  /* 0x000000a79000720c */ /* 0x080fe20003f86270 */
[----:B---3--:R-:W-:Y:S01]  /*6940*/  FFMA.FTZ R179, R49, UR4, R126 ;  /* 0x0000000431b37c23 */ /* 0x008fe2000801007e */
[----:B------:R-:W-:Y:S01]  /*6950*/  FSEL R50, R188, -INF , !P0 ;  /* 0xff800000bc327808 */ /* 0x000fe20004000000 */
[----:B------:R-:W-:Y:S01]  /*6960*/  STL [R1+0x4], R51 ;  /* 0x0000043301007387 */ /* 0x000fe20000100800 */
[----:B------:R-:W-:Y:S01]  /*6970*/  FSEL R115, R115, -INF , !P5 ;  /* 0xff80000073737808 */ /* 0x000fe20006800000 */
[----:B------:R-:W-:Y:S01]  /*6980*/  MUFU.TANH R96, R96 ;  /* 0x0000006000607308 */ /* 0x000fe20000002400 */
[----:B------:R-:W-:Y:S01]  /*6990*/  ISETP.GE.AND P5, PT, R146, R167, PT ;  /* 0x000000a79200720c */ /* 0x000fe20003fa6270 */
[----:B------:R-:W-:Y:S01]  /*69a0*/  FMUL.FTZ R2, R87, c[0x0][0x2ec] ;  /* 0x0000bb0057027a20 */ /* 0x000fe20000410000 */
[-C--:B------:R-:W-:Y:S01]  /*69b0*/  ISETP.GE.AND P0, PT, R144, R165.reuse, PT ;  /* 0x000000a59000720c */ /* 0x080fe20003f06270 */
[----:B------:R-:W-:Y:S01]  /*69c0*/  STL [R1+0xc], R50 ;  /* 0x00000c3201007387 */ /* 0x000fe20000100800 */
[----:B------:R-:W-:Y:S01]  /*69d0*/  FSEL R87, R190, -INF , !P3 ;  /* 0xff800000be577808 */ /* 0x000fe20005800000 */
[C---:B------:R-:W-:Y:S01]  /*69e0*/  HMMA.16816.F32 R64, R8.reuse, R38, R64 ;  /* 0x000000260840723c */ /* 0x040fe20000001840 */
[----:B------:R-:W-:Y:S01]  /*69f0*/  FSEL R251, R196, -INF , !P5 ;  /* 0xff800000c4fb7808 */ /* 0x000fe20006800000 */
[----:B------:R-:W2:Y:S01]  /*6a00*/  LDSM.16.M88.4 R36, [R239+0x6800] ;  /* 0x00680000ef24783b */ /* 0x000ea20000000200 */
[-C--:B------:R-:W-:Y:S01]  /*6a10*/  ISETP.GE.AND P5, PT, R140, R165.reuse, PT ;  /* 0x000000a58c00720c */ /* 0x080fe20003fa6270 */
[----:B------:R-:W-:Y:S01]  /*6a20*/  FFMA.FTZ R144, R171, UR4, R250 ;  /* 0x00000004ab907c23 */ /* 0x000fe200080100fa */
[----:B------:R-:W-:Y:S01]  /*6a30*/  FSEL R249, R198, -INF , !P4 ;  /* 0xff800000c6f97808 */ /* 0x000fe20006000000 */
[----:B------:R3:W-:Y:S01]  /*6a40*/  STL [R1+0x8], R87 ;  /* 0x0000085701007387 */ /* 0x0007e20000100800 */
[-C--:B------:R-:W-:Y:S01]  /*6a50*/  ISETP.GE.AND P4, PT, R138, R165.reuse, PT ;  /* 0x000000a58a00720c */ /* 0x080fe20003f86270 */
[----:B------:R-:W-:Y:S01]  /*6a60*/  FFMA.FTZ R138, R135, UR4, R216 ;  /* 0x00000004878a7c23 */ /* 0x000fe200080100d8 */
[----:B------:R-:W-:Y:S01]  /*6a70*/  FSEL R118, R118, -INF , !P0 ;  /* 0xff80000076767808 */ /* 0x000fe20004000000 */
[C---:B------:R-:W-:Y:S01]  /*6a80*/  FFMA.FTZ R135, R5.reuse, UR4, R230 ;  /* 0x0000000405877c23 */ /* 0x040fe200080100e6 */
[----:B------:R-:W-:Y:S01]  /*6a90*/  ISETP.GE.AND P3, PT, R142, R165, PT ;  /* 0x000000a58e00720c */ /* 0x000fe20003f66270 */
[----:B------:R-:W-:Y:S01]  /*6aa0*/  FFMA.FTZ R142, R5, UR4, R234 ;  /* 0x00000004058e7c23 */ /* 0x000fe200080100ea */
[-C--:B------:R-:W-:Y:S01]  /*6ab0*/  ISETP.GE.AND P0, PT, R136, R167.reuse, PT ;  /* 0x000000a78800720c */ /* 0x080fe20003f06270 */
[----:B------:R-:W-:Y:S01]  /*6ac0*/  FFMA.FTZ R136, R131, UR4, R224 ;  /* 0x0000000483887c23 */ /* 0x000fe200080100e0 */
[----:B------:R-:W-:Y:S01]  /*6ad0*/  FSEL R204, R204, -INF , !P5 ;  /* 0xff800000cccc7808 */ /* 0x000fe20006800000 */
[----:B------:R-:W-:Y:S01]  /*6ae0*/  FFMA.FTZ R146, R173, UR4, R248 ;  /* 0x00000004ad927c23 */ /* 0x000fe200080100f8 */
[-C--:B------:R-:W-:Y:S01]  /*6af0*/  ISETP.GE.AND P5, PT, R132, R167.reuse, PT ;  /* 0x000000a78400720c */ /* 0x080fe20003fa6270 */
[----:B------:R-:W-:Y:S01]  /*6b00*/  FFMA.FTZ R132, R133, UR4, R218 ;  /* 0x0000000485847c23 */ /* 0x000fe200080100da */
[----:B------:R-:W-:Y:S01]  /*6b10*/  FSEL R206, R208, -INF , !P3 ;  /* 0xff800000d0ce7808 */ /* 0x000fe20005800000 */
[----:B------:R-:W-:Y:S01]  /*6b20*/  FFMA.FTZ R133, R131, UR4, R220 ;  /* 0x0000000483857c23 */ /* 0x000fe200080100dc */
[----:B------:R-:W-:Y:S01]  /*6b30*/  FSEL R138, R138, -INF , !P4 ;  /* 0xff8000008a8a7808 */ /* 0x000fe20006000000 */
[----:B------:R-:W-:Y:S01]  /*6b40*/  FFMA.FTZ R131, R129, UR4, R222 ;  /* 0x0000000481837c23 */ /* 0x000fe200080100de */
[----:B------:R-:W-:Y:S01]  /*6b50*/  FSEL R217, R214, -INF , !P0 ;  /* 0xff800000d6d97808 */ /* 0x000fe20004000000 */
[C---:B-1----:R-:W-:Y:S01]  /*6b60*/  HMMA.16816.F32 R108, R8.reuse, R40, R108 ;  /* 0x00000028086c723c */ /* 0x042fe2000000186c */
[-C--:B------:R-:W-:Y:S01]  /*6b70*/  ISETP.GE.AND P3, PT, R134, R167.reuse, PT ;  /* 0x000000a78600720c */ /* 0x080fe20003f66270 */
[----:B------:R-:W-:Y:S01]  /*6b80*/  FFMA.FTZ R190, R112, UR4, R215 ;  /* 0x0000000470be7c23 */ /* 0x000fe200080100d7 */
[C---:B------:R-:W-:Y:S01]  /*6b90*/  ISETP.GE.AND P4, PT, R130.reuse, R167, PT ;  /* 0x000000a78200720c */ /* 0x040fe20003f86270 */
[----:B------:R-:W-:Y:S01]  /*6ba0*/  MUFU.TANH R77, R77 ;  /* 0x0000004d004d7308 */ /* 0x000fe20000002400 */
[----:B------:R-:W-:Y:S01]  /*6bb0*/  ISETP.GE.AND P0, PT, R130, R165, PT ;  /* 0x000000a58200720c */ /* 0x000fe20003f06270 */
[----:B------:R-:W-:Y:S01]  /*6bc0*/  FMUL.FTZ R82, R82, c[0x0][0x2ec] ;  /* 0x0000bb0052527a20 */ /* 0x000fe20000410000 */
[----:B---3--:R-:W-:Y:S01]  /*6bd0*/  FSEL R87, R194, -INF , !P6 ;  /* 0xff800000c2577808 */ /* 0x008fe20007000000 */
[C---:B------:R-:W-:Y:S01]  /*6be0*/  HMMA.16816.F32 R72, R8.reuse, R42, R72 ;  /* 0x0000002a0848723c */ /* 0x040fe20000001848 */
[----:B------:R-:W-:Y:S01]  /*6bf0*/  ISETP.GE.AND P6, PT, R140, R167, PT ;  /* 0x000000a78c00720c */ /* 0x000fe20003fc6270 */
[----:B------:R-:W-:Y:S01]  /*6c00*/  FFMA.FTZ R140, R121, UR4, R232 ;  /* 0x00000004798c7c23 */ /* 0x000fe200080100e8 */
[----:B------:R-:W-:Y:S01]  /*6c10*/  FSEL R132, R132, -INF , !P1 ;  /* 0xff80000084847808 */ /* 0x000fe20004800000 */
[----:B------:R-:W1:Y:S01]  /*6c20*/  LDSM.16.M88.4 R40, [R164+0x6000] ;  /* 0x00600000a428783b */ /* 0x000e620000000200 */
[----:B------:R-:W-:Y:S01]  /*6c30*/  FSEL R119, R119, -INF , !P6 ;  /* 0xff80000077777808 */ /* 0x000fe20007000000 */
[----:B------:R-:W-:Y:S01]  /*6c40*/  MUFU.TANH R97, R97 ;  /* 0x0000006100617308 */ /* 0x000fe20000002400 */
[----:B------:R-:W-:Y:S01]  /*6c50*/  ISETP.GE.AND P6, PT, R134, R165, PT ;  /* 0x000000a58600720c */ /* 0x000fe20003fc6270 */
[----:B------:R-:W-:Y:S01]  /*6c60*/  FFMA.FTZ R134, R129, UR4, R226 ;  /* 0x0000000481867c23 */ /* 0x000fe200080100e2 */
[----:B------:R-:W-:Y:S01]  /*6c70*/  FSEL R133, R133, -INF , !P3 ;  /* 0xff80000085857808 */ /* 0x000fe20005800000 */
[----:B--2---:R-:W-:Y:S01]  /*6c80*/  HMMA.16816.F32 R56, R8, R36, R56 ;  /* 0x000000240838723c */ /* 0x004fe20000001838 */
[----:B------:R-:W-:Y:S01]  /*6c90*/  FSEL R145, R145, -INF , !P4 ;  /* 0xff80000091917808 */ /* 0x000fe20006000000 */
[----:B------:R-:W-:Y:S01]  /*6ca0*/  FMUL.FTZ R84, R84, c[0x0][0x2ec] ;  /* 0x0000bb0054547a20 */ /* 0x000fe20000410000 */
[----:B------:R-:W-:Y:S01]  /*6cb0*/  FSEL R140, R140, -INF , !P0 ;  /* 0xff8000008c8c7808 */ /* 0x000fe20004000000 */
[----:B------:R-:W2:Y:S01]  /*6cc0*/  I2F R51, R182 ;  /* 0x000000b600337306 */ /* 0x000ea20000201400 */
[----:B------:R-:W-:Y:S01]  /*6cd0*/  ISETP.GE.AND P1, PT, R128, R167, PT ;  /* 0x000000a78000720c */ /* 0x000fe20003f26270 */
[----:B------:R-:W-:Y:S01]  /*6ce0*/  FMUL.FTZ R86, R86, c[0x0][0x2ec] ;  /* 0x0000bb0056567a20 */ /* 0x000fe20000410000 */
[-C--:B------:R-:W-:Y:S01]  /*6cf0*/  ISETP.GE.AND P3, PT, R128, R165.reuse, PT ;  /* 0x000000a58000720c */ /* 0x080fe20003f66270 */
[C---:B------:R-:W-:Y:S01]  /*6d00*/  HMMA.16816.F32 R108, R16.reuse, R44, R108 ;  /* 0x0000002c106c723c */ /* 0x040fe2000000186c */
[----:B------:R-:W-:Y:S01]  /*6d10*/  ISETP.GE.AND P4, PT, R174, R165, PT ;  /* 0x000000a5ae00720c */ /* 0x000fe20003f86270 */
[----:B------:R-:W-:Y:S01]  /*6d20*/  FMUL.FTZ R81, R81, c[0x0][0x2ec] ;  /* 0x0000bb0051517a20 */ /* 0x000fe20000410000 */
[-C--:B------:R-:W-:Y:S01]  /*6d30*/  ISETP.GE.AND P0, PT, R172, R167.reuse, PT ;  /* 0x000000a7ac00720c */ /* 0x080fe20003f06270 */
[----:B------:R-:W-:Y:S01]  /*6d40*/  MUFU.TANH R84, R84 ;  /* 0x0000005400547308 */ /* 0x000fe20000002400 */
[----:B------:R-:W-:Y:S01]  /*6d50*/  FSEL R136, R136, -INF , !P6 ;  /* 0xff80000088887808 */ /* 0x000fe20007000000 */
[----:B------:R-:W-:Y:S01]  /*6d60*/  STL [R1], R87 ;  /* 0x0000005701007387 */ /* 0x000fe20000100800 */
[----:B------:R-:W-:Y:S01]  /*6d70*/  ISETP.GE.AND P6, PT, R176, R167, PT ;  /* 0x000000a7b000720c */ /* 0x000fe20003fc6270 */
[----:B------:R-:W-:Y:S01]  /*6d80*/  HMMA.16816.F32 R72, R16, R46, R72 ;  /* 0x0000002e1048723c */ /* 0x000fe20000001848 */
[----:B------:R-:W-:Y:S01]  /*6d90*/  FSEL R131, R131, -INF , !P5 ;  /* 0xff80000083837808 */ /* 0x000fe20006800000 */
[----:B------:R-:W-:Y:S01]  /*6da0*/  FMUL.FTZ R80, R80, c[0x0][0x2ec] ;  /* 0x0000bb0050507a20 */ /* 0x000fe20000410000 */
[----:B------:R-:W-:Y:S01]  /*6db0*/  FSEL R135, R135, -INF , !P1 ;  /* 0xff80000087877808 */ /* 0x000fe20004800000 */
[C---:B--2---:R-:W-:Y:S01]  /*6dc0*/  FFMA.FTZ R77, R51.reuse, UR4, R77 ;  /* 0x00000004334d7c23 */ /* 0x044fe2000801004d */
[----:B------:R-:W-:Y:S01]  /*6dd0*/  FSEL R142, R142, -INF , !P3 ;  /* 0xff8000008e8e7808 */ /* 0x000fe20005800000 */
[----:B------:R-:W-:Y:S01]  /*6de0*/  FFMA.FTZ R97, R51, UR4, R97 ;  /* 0x0000000433617c23 */ /* 0x000fe20008010061 */
[----:B------:R-:W-:Y:S01]  /*6df0*/  FSEL R144, R144, -INF , !P4 ;  /* 0xff80000090907808 */ /* 0x000fe20006000000 */
[----:B------:R-:W-:Y:S01]  /*6e00*/  HMMA.16816.F32 R52, R8, R38, R52 ;  /* 0x000000260834723c */ /* 0x000fe20000001834 */
[----:B------:R-:W-:Y:S01]  /*6e10*/  FSEL R147, R147, -INF , !P0 ;  /* 0xff80000093937808 */ /* 0x000fe20004000000 */
[----:B------:R-:W-:Y:S01]  /*6e20*/  MUFU.TANH R86, R86 ;  /* 0x0000005600567308 */ /* 0x000fe20000002400 */
[-C--:B------:R-:W-:Y:S01]  /*6e30*/  ISETP.GE.AND P5, PT, R176, R165.reuse, PT ;  /* 0x000000a5b000720c */ /* 0x080fe20003fa6270 */
[----:B------:R-:W-:Y:S01]  /*6e40*/  FMUL.FTZ R83, R83, c[0x0][0x2ec] ;  /* 0x0000bb0053537a20 */ /* 0x000fe20000410000 */
[----:B------:R-:W-:Y:S01]  /*6e50*/  ISETP.GE.AND P1, PT, R172, R165, PT ;  /* 0x000000a5ac00720c */ /* 0x000fe20003f26270 */
[----:B------:R-:W-:Y:S01]  /*6e60*/  FFMA.FTZ R172, R153, UR4, R207 ;  /* 0x0000000499ac7c23 */ /* 0x000fe200080100cf */
[-C--:B------:R-:W-:Y:S01]  /*6e70*/  ISETP.GE.AND P3, PT, R170, R167.reuse, PT ;  /* 0x000000a7aa00720c */ /* 0x080fe20003f66270 */
[C---:B------:R-:W-:Y:S01]  /*6e80*/  HMMA.16816.F32 R88, R16.reuse, R78, R88 ;  /* 0x0000004e1058723c */ /* 0x040fe20000001858 */
[C---:B------:R-:W-:Y:S01]  /*6e90*/  ISETP.GE.AND P4, PT, R166.reuse, R167, PT ;  /* 0x000000a7a600720c */ /* 0x040fe20003f86270 */
[----:B------:R-:W-:Y:S01]  /*6ea0*/  MUFU.TANH R81, R81 ;  /* 0x0000005100517308 */ /* 0x000fe20000002400 */
[----:B------:R-:W-:Y:S01]  /*6eb0*/  ISETP.GE.AND P0, PT, R166, R165, PT ;  /* 0x000000a5a600720c */ /* 0x000fe20003f06270 */
[----:B------:R-:W-:Y:S01]  /*6ec0*/  FMUL.FTZ R85, R85, c[0x0][0x2ec] ;  /* 0x0000bb0055557a20 */ /* 0x000fe20000410000 */
[----:B------:R-:W-:Y:S01]  /*6ed0*/  FSEL R134, R134, -INF , !P2 ;  /* 0xff80000086867808 */ /* 0x000fe20005000000 */
[----:B------:R-:W-:Y:S01]  /*6ee0*/  FMUL.FTZ R110, R110, c[0x0][0x2ec] ;  /* 0x0000bb006e6e7a20 */ /* 0x000fe20000410000 */
[----:B------:R-:W-:Y:S01]  /*6ef0*/  ISETP.GE.AND P2, PT, R174, R167, PT ;  /* 0x000000a7ae00720c */ /* 0x000fe20003f46270 */
[----:B------:R-:W-:Y:S01]  /*6f00*/  FFMA.FTZ R174, R157, UR4, R195 ;  /* 0x000000049dae7c23 */ /* 0x000fe200080100c3 */
[----:B------:R-:W-:Y:S01]  /*6f10*/  FSEL R137, R137, -INF , !P6 ;  /* 0xff80000089897808 */ /* 0x000fe20007000000 */
[C---:B-1----:R-:W-:Y:S01]  /*6f20*/  HMMA.16816.F32 R68, R16.reuse, R40, R68 ;  /* 0x000000281044723c */ /* 0x042fe20000001844 */
[----:B------:R-:W-:Y:S01]  /*6f30*/  ISETP.GE.AND P6, PT, R170, R165, PT ;  /* 0x000000a5aa00720c */ /* 0x000fe20003fc6270 */
[----:B------:R-:W-:Y:S01]  /*6f40*/  FFMA.FTZ R170, R0, UR4, R205 ;  /* 0x0000000400aa7c23 */ /* 0x000fe200080100cd */
[----:B------:R-:W-:Y:S01]  /*6f50*/  FSEL R146, R146, -INF , !P5 ;  /* 0xff80000092927808 */ /* 0x000fe20006800000 */
[----:B------:R-:W-:Y:S01]  /*6f60*/  FMUL.FTZ R79, R92, c[0x0][0x2ec] ;  /* 0x0000bb005c4f7a20 */ /* 0x000fe20000410000 */
[----:B------:R-:W-:Y:S01]  /*6f70*/  FSEL R148, R148, -INF , !P1 ;  /* 0xff80000094947808 */ /* 0x000fe20004800000 */
[----:B------:R-:W-:Y:S01]  /*6f80*/  FMUL.FTZ R78, R93, c[0x0][0x2ec] ;  /* 0x0000bb005d4e7a20 */ /* 0x000fe20000410000 */
[----:B------:R-:W-:Y:S01]  /*6f90*/  FSEL R203, R125, -INF , !P3 ;  /* 0xff8000007dcb7808 */ /* 0x000fe20005800000 */
[----:B------:R-:W-:Y:S01]  /*6fa0*/  HMMA.16816.F32 R64, R16, R42, R64 ;  /* 0x0000002a1040723c */ /* 0x000fe20000001840 */
[----:B------:R-:W-:Y:S01]  /*6fb0*/  FSEL R149, R149, -INF , !P4 ;  /* 0xff80000095957808 */ /* 0x000fe20006000000 */
[----:B------:R-:W-:Y:S01]  /*6fc0*/  FMUL.FTZ R92, R95, c[0x0][0x2ec] ;  /* 0x0000bb005f5c7a20 */ /* 0x000fe20000410000 */
[----:B------:R-:W-:Y:S01]  /*6fd0*/  FSEL R152, R152, -INF , !P0 ;  /* 0xff80000098987808 */ /* 0x000fe20004000000 */
[----:B------:R-:W-:Y:S01]  /*6fe0*/  MUFU.TANH R78, R78 ;  /* 0x0000004e004e7308 */ /* 0x000fe20000002400 */
[-C--:B------:R-:W-:Y:S01]  /*6ff0*/  ISETP.GE.AND P5, PT, R168, R167.reuse, PT ;  /* 0x000000a7a800720c */ /* 0x080fe20003fa6270 */
[----:B------:R-:W-:Y:S01]  /*7000*/  FMUL.FTZ R93, R94, c[0x0][0x2ec] ;  /* 0x0000bb005e5d7a20 */ /* 0x000fe20000410000 */
[----:B------:R-:W-:Y:S01]  /*7010*/  ISETP.GE.AND P1, PT, R162, R167, PT ;  /* 0x000000a7a200720c */ /* 0x000fe20003f26270 */
[----:B------:R-:W-:Y:S01]  /*7020*/  FMUL.FTZ R88, R88, c[0x0][0x2ec] ;  /* 0x0000bb0058587a20 */ /* 0x000fe20000410000 */
[-C--:B------:R-:W-:Y:S01]  /*7030*/  ISETP.GE.AND P3, PT, R162, R165.reuse, PT ;  /* 0x000000a5a200720c */ /* 0x080fe20003f66270 */
[----:B------:R-:W-:Y:S01]  /*7040*/  FMUL.FTZ R90, R90, c[0x0][0x2ec] ;  /* 0x0000bb005a5a7a20 */ /* 0x000fe20000410000 */
[----:B------:R-:W-:Y:S01]  /*7050*/  ISETP.GE.AND P4, PT, R158, R165, PT ;  /* 0x000000a59e00720c */ /* 0x000fe20003f86270 */
[----:B------:R-:W-:Y:S01]  /*7060*/  MUFU.TANH R92, R92 ;  /* 0x0000005c005c7308 */ /* 0x000fe20000002400 */
[----:B------:R-:W-:Y:S01]  /*7070*/  ISETP.GE.AND P0, PT, R156, R167, PT ;  /* 0x000000a79c00720c */ /* 0x000fe20003f06270 */
[----:B------:R-:W-:Y:S01]  /*7080*/  FMUL.FTZ R89, R89, c[0x0][0x2ec] ;  /* 0x0000bb0059597a20 */ /* 0x000fe20000410000 */
[----:B------:R-:W-:Y:S01]  /*7090*/  IADD3 R186, R154, 0x68, RZ ;  /* 0x000000689aba7810 */ /* 0x000fe20007ffe0ff */
[----:B------:R-:W-:Y:S01]  /*70a0*/  FMUL.FTZ R91, R91, c[0x0][0x2ec] ;  /* 0x0000bb005b5b7a20 */ /* 0x000fe20000410000 */
[----:B------:R-:W-:Y:S01]  /*70b0*/  FSEL R143, R124, -INF , !P2 ;  /* 0xff8000007c8f7808 */ /* 0x000fe20005000000 */
[----:B------:R-:W-:Y:S01]  /*70c0*/  FMUL.FTZ R72, R72, c[0x0][0x2ec] ;  /* 0x0000bb0048487a20 */ /* 0x000fe20000410000 */
[----:B------:R-:W-:Y:S01]  /*70d0*/  ISETP.GE.AND P2, PT, R168, R165, PT ;  /* 0x000000a5a800720c */ /* 0x000fe20003f46270 */
[----:B------:R-:W-:Y:S01]  /*70e0*/  FFMA.FTZ R168, R155, UR4, R193 ;  /* 0x000000049ba87c23 */ /* 0x000fe200080100c1 */
[----:B------:R-:W-:Y:S01]  /*70f0*/  FSEL R202, R177, -INF , !P6 ;  /* 0xff800000b1ca7808 */ /* 0x000fe20007000000 */
[----:B------:R-:W-:Y:S01]  /*7100*/  FFMA.FTZ R177, R175, UR4, R209 ;  /* 0x00000004afb17c23 */ /* 0x000fe200080100d1 */
[----:B------:R-:W-:Y:S01]  /*7110*/  FSEL R201, R181, -INF , !P5 ;  /* 0xff800000b5c97808 */ /* 0x000fe20006800000 */
[----:B------:R-:W-:Y:S01]  /*7120*/  FFMA.FTZ R193, R192, UR4, R225 ;  /* 0x00000004c0c17c23 */ /* 0x000fe200080100e1 */
[----:B------:R-:W-:Y:S01]  /*7130*/  FSEL R157, R189, -INF , !P1 ;  /* 0xff800000bd9d7808 */ /* 0x000fe20004800000 */
[----:B------:R-:W-:Y:S01]  /*7140*/  MUFU.TANH R79, R79 ;  /* 0x0000004f004f7308 */ /* 0x000fe20000002400 */
        /* <DEDUP_REMOVED lines=8> */
[-C--:B------:R-:W-:Y:S01]  /*71d0*/  ISETP.GE.AND P5, PT, R160, R165.reuse, PT ;  /* 0x000000a5a000720c */ /* 0x080fe20003fa6270 */
[----:B------:R-:W-:Y:S01]  /*71e0*/  FMUL.FTZ R108, R108, c[0x0][0x2ec] ;  /* 0x0000bb006c6c7a20 */ /* 0x000fe20000410000 */
[----:B------:R-:W-:Y:S01]  /*71f0*/  ISETP.GE.AND P1, PT, R156, R165, PT ;  /* 0x000000a59c00720c */ /* 0x000fe20003f26270 */
[----:B------:R-:W-:Y:S01]  /*7200*/  FMUL.FTZ R109, R109, c[0x0][0x2ec] ;  /* 0x0000bb006d6d7a20 */ /* 0x000fe20000410000 */
[-C--:B------:R-:W-:Y:S01]  /*7210*/  ISETP.GE.AND P3, PT, R178, R167.reuse, PT ;  /* 0x000000a7b200720c */ /* 0x080fe20003f66270 */
[----:B------:R-:W-:Y:S01]  /*7220*/  FMUL.FTZ R111, R111, c[0x0][0x2ec] ;  /* 0x0000bb006f6f7a20 */ /* 0x000fe20000410000 */
[C---:B------:R-:W-:Y:S01]  /*7230*/  ISETP.GE.AND P4, PT, R186.reuse, R167, PT ;  /* 0x000000a7ba00720c */ /* 0x040fe20003f86270 */
        /* <DEDUP_REMOVED lines=8> */
[----:B------:R-:W-:Y:S01]  /*72c0*/  MUFU.TANH R90, R90 ;  /* 0x0000005a005a7308 */ /* 0x000fe20000002400 */
[----:B------:R-:W-:Y:S01]  /*72d0*/  FSEL R170, R170, -INF , !P1 ;  /* 0xff800000aaaa7808 */ /* 0x000fe20004800000 */
[----:B------:R-:W-:Y:S01]  /*72e0*/  FMUL.FTZ R64, R64, c[0x0][0x2ec] ;  /* 0x0000bb0040407a20 */ /* 0x000fe20000410000 */
[----:B------:R-:W-:Y:S01]  /*72f0*/  FSEL R177, R177, -INF , !P3 ;  /* 0xff800000b1b17808 */ /* 0x000fe20005800000 */
[----:B------:R-:W-:Y:S01]  /*7300*/  FMUL.FTZ R66, R66, c[0x0][0x2ec] ;  /* 0x0000bb0042427a20 */ /* 0x000fe20000410000 */
[----:B------:R-:W-:-:S02]  /*7310*/  ISETP.GE.AND P6, PT, R178, R165, PT ;  /* 0x000000a5b200720c */ /* 0x000fc40003fc6270 */
[-C--:B------:R-:W-:Y:S01]  /*7320*/  ISETP.GE.AND P5, PT, R229, R167.reuse, PT ;  /* 0x000000a7e500720c */ /* 0x080fe20003fa6270 */
[----:B------:R-:W-:Y:S01]  /*7330*/  MUFU.TANH R89, R89 ;  /* 0x0000005900597308 */ /* 0x000fe20000002400 */
[C---:B------:R-:W-:Y:S02]  /*7340*/  ISETP.GE.AND P1, PT, R186.reuse, R167, PT ;  /* 0x000000a7ba00720c */ /* 0x040fe40003f26270 */
[----:B------:R-:W-:Y:S02]  /*7350*/  ISETP.GE.AND P3, PT, R186, R165, PT ;  /* 0x000000a5ba00720c */ /* 0x000fe40003f66270 */
[----:B------:R-:W-:Y:S02]  /*7360*/  IADD3 R186, R154, 0x70, RZ ;  /* 0x000000709aba7810 */ /* 0x000fe40007ffe0ff */
[----:B------:R-:W-:Y:S01]  /*7370*/  FSEL R200, R200, -INF , !P6 ;  /* 0xff800000c8c87808 */ /* 0x000fe20007000000 */
[----:B------:R-:W-:Y:S01]  /*7380*/  MUFU.TANH R91, R91 ;  /* 0x0000005b005b7308 */ /* 0x000fe20000002400 */
[----:B------:R-:W-:-:S02]  /*7390*/  FSEL R183, R183, -INF , !P5 ;  /* 0xff800000b7b77808 */ /* 0x000fc40006800000 */
[C---:B------:R-:W-:Y:S02]  /*73a0*/  ISETP.GE.AND P6, PT, R186.reuse, R167, PT ;  /* 0x000000a7ba00720c */ /* 0x040fe40003fc6270 */
[----:B------:R-:W-:Y:S02]  /*73b0*/  ISETP.GE.AND P5, PT, R186, R165, PT ;  /* 0x000000a5ba00720c */ /* 0x000fe40003fa6270 */
[C---:B------:R-:W-:Y:S01]  /*73c0*/  IADD3 R186, R154.reuse, 0x68, RZ ;  /* 0x000000689aba7810 */ /* 0x040fe20007ffe0ff */
[----:B------:R-:W-:Y:S01]  /*73d0*/  MUFU.TANH R94, R82 ;  /* 0x00000052005e7308 */ /* 0x000fe20000002400 */
[C---:B------:R-:W-:Y:S02]  /*73e0*/  IADD3 R192, R154.reuse, 0x78, RZ ;  /* 0x000000789ac07810 */ /* 0x040fe40007ffe0ff */
[C---:B------:R-:W-:Y:S02]  /*73f0*/  IADD3 R37, R154.reuse, 0x79, RZ ;  /* 0x000000799a257810 */ /* 0x040fe40007ffe0ff */
[----:B------:R-:W-:-:S02]  /*7400*/  IADD3 R45, R154, 0x71, RZ ;  /* 0x000000719a2d7810 */ /* 0x000fc40007ffe0ff */
[----:B------:R-:W-:Y:S01]  /*7410*/  FSEL R150, R150, -INF , !P2 ;  /* 0xff80000096967808 */ /* 0x000fe20005000000 */
[----:B------:R-:W1:Y:S01]  /*7420*/  I2F R186, R186 ;  /* 0x000000ba00ba7306 */ /* 0x000e620000201400 */
[----:B------:R-:W-:Y:S02]  /*7430*/  ISETP.GE.AND P2, PT, R158, R167, PT ;  /* 0x000000a79e00720c */ /* 0x000fe40003f46270 */
[----:B------:R-:W-:Y:S02]  /*7440*/  IADD3 R46, R154, 0x78, RZ ;  /* 0x000000789a2e7810 */ /* 0x000fe40007ffe0ff */
[----:B------:R-:W-:Y:S02]  /*7450*/  FSEL R161, R161, -INF , !P2 ;  /* 0xff800000a1a17808 */ /* 0x000fe40005000000 */
[----:B------:R-:W-:Y:S01]  /*7460*/  ISETP.GE.AND P2, PT, R229, R165, PT ;  /* 0x000000a5e500720c */ /* 0x000fe20003f46270 */
[----:B------:R-:W2:Y:S01]  /*7470*/  I2F R48, R37 ;  /* 0x0000002500307306 */ /* 0x000ea20000201400 */
[----:B------:R-:W-:-:S02]  /*7480*/  FSEL R179, R179, -INF , !P1 ;  /* 0xff800000b3b37808 */ /* 0x000fc40004800000 */
[----:B------:R-:W-:Y:S02]  /*7490*/  IADD3 R36, R154, 0x88, RZ ;  /* 0x000000889a247810 */ /* 0x000fe40007ffe0ff */
[----:B------:R-:W-:Y:S02]  /*74a0*/  FSEL R190, R190, -INF , !P2 ;  /* 0xff800000bebe7808 */ /* 0x000fe40005000000 */
[----:B------:R-:W-:Y:S01]  /*74b0*/  ISETP.GE.AND P1, PT, R46, R165, PT ;  /* 0x000000a52e00720c */ /* 0x000fe20003f26270 */
[----:B------:R-:W3:Y:S01]  /*74c0*/  I2F R192, R192 ;  /* 0x000000c000c07306 */ /* 0x000ee20000201400 */
[----:B-1----:R-:W-:Y:S01]  /*74d0*/  FFMA.FTZ R181, R186, UR4, R219 ;  /* 0x00000004bab57c23 */ /* 0x002fe200080100db */
[----:B------:R-:W-:Y:S01]  /*74e0*/  IADD3 R47, R154, 0x80, RZ ;  /* 0x000000809a2f7810 */ /* 0x000fe20007ffe0ff */
[----:B------:R-:W-:Y:S01]  /*74f0*/  FFMA.FTZ R127, R186, UR4, R127 ;  /* 0x00000004ba7f7c23 */ /* 0x000fe2000801007f */
[----:B------:R-:W-:Y:S01]  /*7500*/  ISETP.GE.AND P2, PT, R45, R167, PT ;  /* 0x000000a72d00720c */ /* 0x000fe20003f46270 */
[----:B------:R-:W-:Y:S01]  /*7510*/  FFMA.FTZ R186, R49, UR4, R223 ;  /* 0x0000000431ba7c23 */ /* 0x000fe200080100df */
[----:B------:R-:W-:-:S02]  /*7520*/  FSEL R193, R193, -INF , !P6 ;  /* 0xff800000c1c17808 */ /* 0x000fc40007000000 */
[----:B------:R-:W1:Y:S01]  /*7530*/  I2F R44, R45 ;  /* 0x0000002d002c7306 */ /* 0x000e620000201400 */
[----:B--2---:R-:W-:Y:S01]  /*7540*/  FFMA.FTZ R195, R48, UR4, R231 ;  /* 0x0000000430c37c23 */ /* 0x004fe200080100e7 */
[----:B------:R-:W-:Y:S02]  /*7550*/  FSEL R186, R186, -INF , !P3 ;  /* 0xff800000baba7808 */ /* 0x000fe40005800000 */
[----:B------:R-:W-:Y:S02]  /*7560*/  ISETP.GE.AND P3, PT, R37, R167, PT ;  /* 0x000000a72500720c */ /* 0x000fe40003f66270 */
[----:B------:R-:W-:Y:S01]  /*7570*/  FSEL R181, R181, -INF , !P4 ;  /* 0xff800000b5b57808 */ /* 0x000fe20006000000 */
[C---:B---3--:R-:W-:Y:S01]  /*7580*/  FFMA.FTZ R105, R192.reuse, UR4, R105 ;  /* 0x00000004c0697c23 */ /* 0x048fe20008010069 */
[----:B------:R-:W-:Y:S01]  /*7590*/  FSEL R195, R195, -INF , !P3 ;  /* 0xff800000c3c37808 */ /* 0x000fe20005800000 */
[----:B------:R-:W2:Y:S01]  /*75a0*/  I2F R41, R47 ;  /* 0x0000002f00297306 */ /* 0x000ea20000201400 */
[----:B------:R-:W-:Y:S01]  /*75b0*/  FSEL R188, R127, -INF , !P0 ;  /* 0xff8000007fbc7808 */ /* 0x000fe20004000000 */
[----:B------:R-:W-:Y:S01]  /*75c0*/  FFMA.FTZ R114, R192, UR4, R114 ;  /* 0x00000004c0727c23 */ /* 0x000fe20008010072 */
[----:B------:R-:W-:Y:S01]  /*75d0*/  FSEL R198, R105, -INF , !P1 ;  /* 0xff80000069c67808 */ /* 0x000fe20004800000 */
[----:B------:R-:W-:Y:S01]  /*75e0*/  FFMA.FTZ R192, R48, UR4, R104 ;  /* 0x0000000430c07c23 */ /* 0x000fe20008010068 */
[----:B------:R-:W-:Y:S01]  /*75f0*/  ISETP.GE.AND P6, PT, R37, R165, PT ;  /* 0x000000a52500720c */ /* 0x000fe20003fc6270 */
[----:B-1----:R-:W-:Y:S01]  /*7600*/  FFMA.FTZ R197, R44, UR4, R227 ;  /* 0x000000042cc57c23 */ /* 0x002fe200080100e3 */
[----:B------:R-:W-:Y:S01]  /*7610*/  FSEL R196, R116, -INF , !P5 ;  /* 0xff80000074c47808 */ /* 0x000fe20006800000 */
[----:B------:R-:W-:Y:S01]  /*7620*/  FFMA.FTZ R194, R44, UR4, R113 ;  /* 0x000000042cc27c23 */ /* 0x000fe20008010071 */
[----:B------:R-:W-:Y:S01]  /*7630*/  ISETP.GE.AND P1, PT, R36, R167, PT ;  /* 0x000000a72400720c */ /* 0x000fe20003f26270 */
[----:B------:R-:W-:Y:S01]  /*7640*/  MUFU.TANH R2, R2 ;  /* 0x0000000200027308 */ /* 0x000fe20000002400 */
[----:B------:R-:W-:-:S02]  /*7650*/  FSEL R197, R197, -INF , !P2 ;  /* 0xff800000c5c57808 */ /* 0x000fc40005000000 */
[-C--:B------:R-:W-:Y:S02]  /*7660*/  ISETP.GE.AND P3, PT, R36, R165.reuse, PT ;  /* 0x000000a52400720c */ /* 0x080fe40003f66270 */
[----:B------:R-:W-:Y:S01]  /*7670*/  ISETP.GE.AND P4, PT, R45, R165, PT ;  /* 0x000000a52d00720c */ /* 0x000fe20003f86270 */
[----:B------:R-:W1:Y:S01]  /*7680*/  LDSM.16.M88.4 R36, [R235+0x9000] ;  /* 0x00900000eb24783b */ /* 0x000e620000000200 */
[-C--:B------:R-:W-:Y:S01]  /*7690*/  ISETP.GE.AND P0, PT, R46, R167.reuse, PT ;  /* 0x000000a72e00720c */ /* 0x080fe20003f06270 */
[----:B--2---:R-:W-:Y:S01]  /*76a0*/  FFMA.FTZ R106, R41, UR4, R106 ;  /* 0x00000004296a7c23 */ /* 0x004fe2000801006a */
[C---:B------:R-:W-:Y:S01]  /*76b0*/  ISETP.GE.AND P5, PT, R47.reuse, R167, PT ;  /* 0x000000a72f00720c */ /* 0x040fe20003fa6270 */
[----:B------:R2:W-:Y:S01]  /*76c0*/  MUFU.TANH R129, R72 ;  /* 0x0000004800817308 */ /* 0x0005e20000002400 */
[----:B------:R-:W-:Y:S02]  /*76d0*/  ISETP.GE.AND P2, PT, R47, R165, PT ;  /* 0x000000a52f00720c */ /* 0x000fe40003f46270 */
[----:B------:R-:W3:Y:S01]  /*76e0*/  LDSM.16.M88.4 R44, [R164+0x6800] ;  /* 0x00680000a42c783b */ /* 0x000ee20000000200 */
[----:B------:R-:W-:-:S02]  /*76f0*/  IADD3 R184, R154, 0x81, RZ ;  /* 0x000000819ab87810 */ /* 0x000fc40007ffe0ff */
[----:B------:R-:W-:Y:S02]  /*7700*/  IADD3 R5, R242, UR28, RZ ;  /* 0x0000001cf2057c10 */ /* 0x000fe4000fffe0ff */
[----:B------:R4:W5:Y:S01]  /*7710*/  I2F R40, R184 ;  /* 0x000000b800287306 */ /* 0x0009620000201400 */
[----:B------:R-:W-:Y:S02]  /*7720*/  FSEL R194, R194, -INF , !P4 ;  /* 0xff800000c2c27808 */ /* 0x000fe40006000000 */
[----:B------:R-:W-:Y:S02]  /*7730*/  IADD3 R5, R5, 0x88, RZ ;  /* 0x0000008805057810 */ /* 0x000fe40007ffe0ff */
[----:B------:R-:W-:Y:S02]  /*7740*/  FSEL R199, R114, -INF , !P0 ;  /* 0xff80000072c77808 */ /* 0x000fe40004000000 */
[C---:B------:R-:W-:Y:S01]  /*7750*/  ISETP.GE.AND P4, PT, R184.reuse, R167, PT ;  /* 0x000000a7b800720c */ /* 0x040fe20003f86270 */
[----:B------:R-:W-:Y:S01]  /*7760*/  MUFU.TANH R80, R80 ;  /* 0x0000005000507308 */ /* 0x000fe20000002400 */
[----:B------:R-:W-:Y:S01]  /*7770*/  ISETP.GE.AND P0, PT, R184, R165, PT ;  /* 0x000000a5b800720c */ /* 0x000fe20003f06270 */
[----:B--2---:R-:W-:Y:S01]  /*7780*/  FMUL.FTZ R72, R73, c[0x0][0x2ec] ;  /* 0x0000bb0049487a20 */ /* 0x004fe20000410000 */
[----:B------:R-:W-:Y:S01]  /*7790*/  IADD3 R176, R242, UR28, RZ ;  /* 0x0000001cf2b07c10 */ /* 0x000fe2000fffe0ff */
[----:B------:R-:W-:Y:S01]  /*77a0*/  FMUL.FTZ R73, R74, c[0x0][0x2ec] ;  /* 0x0000bb004a497a20 */ /* 0x000fe20000410000 */
[----:B------:R-:W-:Y:S01]  /*77b0*/  FSEL R191, R106, -INF , !P5 ;  /* 0xff8000006abf7808 */ /* 0x000fe20006800000 */
[----:B------:R-:W-:Y:S01]  /*77c0*/  FMUL.FTZ R74, R75, c[0x0][0x2ec] ;  /* 0x0000bb004b4a7a20 */ /* 0x000fe20000410000 */
[----:B------:R-:W-:Y:S01]  /*77d0*/  IADD3 R176, R176, 0x90, RZ ;  /* 0x00000090b0b07810 */ /* 0x000fe20007ffe0ff */
[----:B------:R-:W2:Y:S01]  /*77e0*/  I2F R5, R5 ;  /* 0x0000000500057306 */ /* 0x000ea20000201400 */
[----:B----4-:R-:W-:Y:S01]  /*77f0*/  FFMA.FTZ R184, R41, UR4, R102 ;  /* 0x0000000429b87c23 */ /* 0x010fe20008010066 */
[----:B------:R-:W-:Y:S01]  /*7800*/  ISETP.GE.AND P5, PT, R182, R167, PT ;  /* 0x000000a7b600720c */ /* 0x000fe20003fa6270 */
[----:B-----5:R-:W-:Y:S01]  /*7810*/  FFMA.FTZ R100, R40, UR4, R100 ;  /* 0x0000000428647c23 */ /* 0x020fe20008010064 */
[----:B------:R-:W-:Y:S01]  /*7820*/  IADD3 R50, R154, 0x90, RZ ;  /* 0x000000909a327810 */ /* 0x000fe20007ffe0ff */
[----:B------:R-:W-:Y:S01]  /*7830*/  FFMA.FTZ R101, R40, UR4, R101 ;  /* 0x0000000428657c23 */ /* 0x000fe20008010065 */
[----:B------:R-:W-:Y:S01]  /*7840*/  FSEL R184, R184, -INF , !P2 ;  /* 0xff800000b8b87808 */ /* 0x000fe20005000000 */
[----:B------:R-:W4:Y:S01]  /*7850*/  LDSM.16.M88.4 R40, [R239+0x7000] ;  /* 0x00700000ef28783b */ /* 0x000f220000000200 */
[----:B------:R-:W-:Y:S01]  /*7860*/  ISETP.GE.AND P2, PT, R182, R165, PT ;  /* 0x000000a5b600720c */ /* 0x000fe20003f46270 */
[----:B------:R-:W-:Y:S01]  /*7870*/  MUFU.TANH R130, R83 ;  /* 0x0000005300827308 */ /* 0x000fe20000002400 */
[----:B------:R-:W-:-:S02]  /*7880*/  FSEL R189, R100, -INF , !P4 ;  /* 0xff80000064bd7808 */ /* 0x000fc40006000000 */
[----:B------:R-:W-:Y:S01]  /*7890*/  FSEL R182, R101, -INF , !P0 ;  /* 0xff80000065b67808 */ /* 0x000fe20004000000 */
[----:B-1----:R-:W-:Y:S01]  /*78a0*/  HMMA.16816.F32 R28, R12, R36, R28 ;  /* 0x000000240c1c723c */ /* 0x002fe2000000181c */
[C---:B------:R-:W-:Y:S02]  /*78b0*/  ISETP.GE.AND P4, PT, R176.reuse, R167, PT ;  /* 0x000000a7b000720c */ /* 0x040fe40003f86270 */
[----:B------:R-:W-:Y:S01]  /*78c0*/  ISETP.GE.AND P0, PT, R176, R165, PT ;  /* 0x000000a5b000720c */ /* 0x000fe20003f06270 */
[C---:B--2---:R-:W-:Y:S01]  /*78d0*/  FFMA.FTZ R76, R5.reuse, UR4, R76 ;  /* 0x00000004054c7c23 */ /* 0x044fe2000801004c */
[C---:B------:R-:W-:Y:S01]  /*78e0*/  IADD3 R176, R242.reuse, UR28, RZ ;  /* 0x0000001cf2b07c10 */ /* 0x040fe2000fffe0ff */
[----:B------:R-:W-:Y:S01]  /*78f0*/  FFMA.FTZ R178, R5, UR4, R96 ;  /* 0x0000000405b27c23 */ /* 0x000fe20008010060 */
[----:B------:R-:W-:Y:S01]  /*7900*/  IADD3 R5, R242, UR28, RZ ;  /* 0x0000001cf2057c10 */ /* 0x000fe2000fffe0ff */
[----:B---3--:R-:W-:Y:S01]  /*7910*/  HMMA.16816.F32 R56, R16, R44, R56 ;  /* 0x0000002c1038723c */ /* 0x008fe20000001838 */
[----:B------:R-:W-:Y:S01]  /*7920*/  IADD3 R176, R176, 0x91, RZ ;  /* 0x00000091b0b07810 */ /* 0x000fe20007ffe0ff */
[----:B------:R-:W1:Y:S01]  /*7930*/  I2F R50, R50 ;  /* 0x0000003200327306 */ /* 0x000e620000201400 */
[----:B------:R-:W-:-:S02]  /*7940*/  IADD3 R5, R5, 0x98, RZ ;  /* 0x0000009805057810 */ /* 0x000fc40007ffe0ff */
[----:B------:R-:W-:Y:S02]  /*7950*/  FSEL R187, R76, -INF , !P1 ;  /* 0xff8000004cbb7808 */ /* 0x000fe40004800000 */
[----:B------:R-:W-:Y:S01]  /*7960*/  FSEL R178, R178, -INF , !P3 ;  /* 0xff800000b2b27808 */ /* 0x000fe20005800000 */
[----:B------:R-:W-:Y:S01]  /*7970*/  HMMA.16816.F32 R24, R12, R38, R24 ;  /* 0x000000260c18723c */ /* 0x000fe20000001818 */
[C---:B------:R-:W-:Y:S01]  /*7980*/  ISETP.GE.AND P1, PT, R176.reuse, R167, PT ;  /* 0x000000a7b000720c */ /* 0x040fe20003f26270 */
[----:B------:R-:W-:Y:S01]  /*7990*/  MUFU.TANH R250, R110 ;  /* 0x0000006e00fa7308 */ /* 0x000fe20000002400 */
[----:B------:R-:W-:Y:S02]  /*79a0*/  ISETP.GE.AND P3, PT, R176, R165, PT ;  /* 0x000000a5b000720c */ /* 0x000fe40003f66270 */
[----:B------:R-:W-:Y:S02]  /*79b0*/  FSEL R185, R77, -INF , !P5 ;  /* 0xff8000004db97808 */ /* 0x000fe40006800000 */
[----:B------:R-:W-:Y:S01]  /*79c0*/  FSEL R176, R97, -INF , !P2 ;  /* 0xff80000061b07808 */ /* 0x000fe20005000000 */
[----:B------:R-:W-:Y:S01]  /*79d0*/  HMMA.16816.F32 R52, R16, R46, R52 ;  /* 0x0000002e1034723c */ /* 0x000fe20000001834 */
[----:B------:R-:W2:Y:S01]  /*79e0*/  LDSM.16.M88.4 R44, [R235+0x9800] ;  /* 0x00980000eb2c783b */ /* 0x000ea20000000200 */
[C---:B------:R-:W-:Y:S01]  /*79f0*/  ISETP.GE.AND P5, PT, R5.reuse, R167, PT ;  /* 0x000000a70500720c */ /* 0x040fe20003fa6270 */
[C---:B-1----:R-:W-:Y:S01]  /*7a00*/  FFMA.FTZ R79, R50.reuse, UR4, R79 ;  /* 0x00000004324f7c23 */ /* 0x042fe2000801004f */
[----:B------:R-:W-:Y:S01]  /*7a10*/  ISETP.GE.AND P2, PT, R5, R165, PT ;  /* 0x000000a50500720c */ /* 0x000fe20003f46270 */
[----:B------:R-:W-:Y:S01]  /*7a20*/  FFMA.FTZ R162, R50, UR4, R93 ;  /* 0x0000000432a27c23 */ /* 0x000fe2000801005d */
[C---:B------:R-:W-:Y:S01]  /*7a30*/  IADD3 R5, R242.reuse, UR28, RZ ;  /* 0x0000001cf2057c10 */ /* 0x040fe2000fffe0ff */
[----:B------:R-:W1:Y:S01]  /*7a40*/  LDSM.16.M88.4 R48, [R164+0x7000] ;  /* 0x00700000a430783b */ /* 0x000e620000000200 */
[----:B------:R-:W-:Y:S01]  /*7a50*/  IADD3 R155, R242, UR28, RZ ;  /* 0x0000001cf29b7c10 */ /* 0x000fe2000fffe0ff */
[----:B------:R-:W-:Y:S01]  /*7a60*/  MUFU.TANH R113, R69 ;  /* 0x0000004500717308 */ /* 0x000fe20000002400 */
[----:B------:R-:W-:Y:S01]  /*7a70*/  IADD3 R5, R5, 0x91, RZ ;  /* 0x0000009105057810 */ /* 0x000fe20007ffe0ff */
[C---:B----4-:R-:W-:Y:S01]  /*7a80*/  HMMA.16816.F32 R36, R8.reuse, R40, R28 ;  /* 0x000000280824723c */ /* 0x050fe2000000181c */
[----:B------:R-:W-:Y:S01]  /*7a90*/  IADD3 R82, R154, 0xa8, RZ ;  /* 0x000000a89a527810 */ /* 0x000fe20007ffe0ff */
[----:B------:R-:W-:Y:S01]  /*7aa0*/  FMUL.FTZ R56, R56, c[0x0][0x2ec] ;  /* 0x0000bb0038387a20 */ /* 0x000fe20000410000 */
[----:B------:R-:W-:Y:S01]  /*7ab0*/  IADD3 R155, R155, 0xa0, RZ ;  /* 0x000000a09b9b7810 */ /* 0x000fe20007ffe0ff */
[----:B------:R-:W-:Y:S01]  /*7ac0*/  FMUL.FTZ R58, R58, c[0x0][0x2ec] ;  /* 0x0000bb003a3a7a20 */ /* 0x000fe20000410000 */
[C---:B------:R-:W-:Y:S01]  /*7ad0*/  IADD3 R173, R242.reuse, UR28, RZ ;  /* 0x0000001cf2ad7c10 */ /* 0x040fe2000fffe0ff */
[----:B------:R-:W3:Y:S01]  /*7ae0*/  I2F R5, R5 ;  /* 0x0000000500057306 */ /* 0x000ee20000201400 */
[----:B------:R-:W-:Y:S01]  /*7af0*/  IADD3 R171, R242, UR28, RZ ;  /* 0x0000001cf2ab7c10 */ /* 0x000fe2000fffe0ff */
[----:B------:R-:W-:Y:S01]  /*7b00*/  HMMA.16816.F32 R28, R8, R42, R24 ;  /* 0x0000002a081c723c */ /* 0x000fe20000001818 */
[----:B------:R-:W4:Y:S01]  /*7b10*/  LDSM.16.M88.4 R24, [R239+0x7800] ;  /* 0x00780000ef18783b */ /* 0x000f220000000200 */
[----:B------:R-:W-:Y:S01]  /*7b20*/  IADD3 R173, R173, 0x99, RZ ;  /* 0x00000099adad7810 */ /* 0x000fe20007ffe0ff */
[----:B------:R-:W-:Y:S01]  /*7b30*/  FMUL.FTZ R57, R57, c[0x0][0x2ec] ;  /* 0x0000bb0039397a20 */ /* 0x000fe20000410000 */
[----:B------:R-:W-:Y:S01]  /*7b40*/  IADD3 R87, R154, 0xa1, RZ ;  /* 0x000000a19a577810 */ /* 0x000fe20007ffe0ff */
[----:B------:R-:W-:Y:S01]  /*7b50*/  FMUL.FTZ R53, R53, c[0x0][0x2ec] ;  /* 0x0000bb0035357a20 */ /* 0x000fe20000410000 */
[----:B------:R5:W2:Y:S01]  /*7b60*/  I2F R139, R82 ;  /* 0x00000052008b7306 */ /* 0x000aa20000201400 */
[----:B------:R-:W-:Y:S01]  /*7b70*/  IADD3 R171, R171, 0xa0, RZ ;  /* 0x000000a0abab7810 */ /* 0x000fe20007ffe0ff */
[----:B------:R-:W-:Y:S01]  /*7b80*/  FMUL.FTZ R52, R52, c[0x0][0x2ec] ;  /* 0x0000bb0034347a20 */ /* 0x000fe20000410000 */
[----:B------:R-:W-:Y:S01]  /*7b90*/  IADD3 R218, R154, 0xb8, RZ ;  /* 0x000000b89ada7810 */ /* 0x000fe20007ffe0ff */
[----:B------:R-:W-:Y:S01]  /*7ba0*/  FMUL.FTZ R59, R59, c[0x0][0x2ec] ;  /* 0x0000bb003b3b7a20 */ /* 0x000fe20000410000 */
[----:B------:R-:W-:-:S02]  /*7bb0*/  FSEL R175, R79, -INF , !P4 ;  /* 0xff8000004faf7808 */ /* 0x000fc40006000000 */
[----:B------:R-:W-:Y:S01]  /*7bc0*/  FSEL R162, R162, -INF , !P0 ;  /* 0xff800000a2a27808 */ /* 0x000fe20004000000 */
[C---:B---3--:R-:W-:Y:S01]  /*7bd0*/  FFMA.FTZ R78, R5.reuse, UR4, R78 ;  /* 0x00000004054e7c23 */ /* 0x048fe2000801004e */
[----:B------:R-:W3:Y:S01]  /*7be0*/  I2F R155, R155 ;  /* 0x0000009b009b7306 */ /* 0x000ee20000201400 */
[----:B------:R-:W-:Y:S01]  /*7bf0*/  FFMA.FTZ R92, R5, UR4, R92 ;  /* 0x00000004055c7c23 */ /* 0x000fe2000801005c */
[----:B------:R-:W-:Y:S02]  /*7c00*/  IADD3 R5, R242, UR28, RZ ;  /* 0x0000001cf2057c10 */ /* 0x000fe4000fffe0ff */
[----:B------:R-:W-:Y:S02]  /*7c10*/  ISETP.GE.AND P4, PT, R173, R167, PT ;  /* 0x000000a7ad00720c */ /* 0x000fe40003f86270 */
[----:B------:R-:W-:Y:S01]  /*7c20*/  IADD3 R5, R5, 0x98, RZ ;  /* 0x0000009805057810 */ /* 0x000fe20007ffe0ff */
[C---:B--2---:R-:W-:Y:S01]  /*7c30*/  HMMA.16816.F32 R40, R12.reuse, R44, R20 ;  /* 0x0000002c0c28723c */ /* 0x044fe20000001814 */
[----:B------:R-:W2:Y:S01]  /*7c40*/  LDSM.16.M88.4 R20, [R164+0x7800] ;  /* 0x00780000a414783b */ /* 0x000ea20000000200 */
[----:B-----5:R-:W-:Y:S01]  /*7c50*/  IADD3 R82, R154, 0xa9, RZ ;  /* 0x000000a99a527810 */ /* 0x020fe20007ffe0ff */
[----:B------:R-:W-:Y:S01]  /*7c60*/  I2F R141, R87 ;  /* 0x00000057008d7306 */ /* 0x000fe20000201400 */
[----:B------:R-:W-:Y:S01]  /*7c70*/  ISETP.GE.AND P0, PT, R173, R165, PT ;  /* 0x000000a5ad00720c */ /* 0x000fe20003f06270 */
[----:B------:R-:W-:Y:S01]  /*7c80*/  FFMA.FTZ R80, R139, UR4, R80 ;  /* 0x000000048b507c23 */ /* 0x000fe20008010050 */
[----:B------:R-:W-:Y:S01]  /*7c90*/  FSEL R173, R78, -INF , !P1 ;  /* 0xff8000004ead7808 */ /* 0x000fe20004800000 */
[----:B------:R-:W-:Y:S01]  /*7ca0*/  FMUL.FTZ R44, R54, c[0x0][0x2ec] ;  /* 0x0000bb00362c7a20 */ /* 0x000fe20000410000 */
[----:B------:R-:W-:Y:S01]  /*7cb0*/  HMMA.16816.F32 R32, R12, R46, R32 ;  /* 0x0000002e0c20723c */ /* 0x000fe20000001820 */
[----:B------:R-:W-:Y:S01]  /*7cc0*/  FSEL R160, R92, -INF , !P3 ;  /* 0xff8000005ca07808 */ /* 0x000fe20005800000 */
[----:B---3--:R-:W-:Y:S01]  /*7cd0*/  FFMA.FTZ R84, R155, UR4, R84 ;  /* 0x000000049b547c23 */ /* 0x008fe20008010054 */
[----:B------:R-:W3:Y:S01]  /*7ce0*/  I2F R5, R5 ;  /* 0x0000000500057306 */ /* 0x000ee20000201400 */
[----:B------:R-:W-:Y:S01]  /*7cf0*/  ISETP.GE.AND P1, PT, R171, R167, PT ;  /* 0x000000a7ab00720c */ /* 0x000fe20003f26270 */
[----:B------:R-:W-:-:S04]  /*7d00*/  DEPBAR.LE SB0, 0x0 ;  /* 0x000080000000791a */ /* 0x000fc80000000000 */
[----:B-1----:R-:W-:Y:S01]  /*7d10*/  HMMA.16816.F32 R28, R16, R50, R28 ;  /* 0x00000032101c723c */ /* 0x002fe2000000181c */
[----:B------:R-:W-:Y:S01]  /*7d20*/  ISETP.GE.AND P3, PT, R171, R165, PT ;  /* 0x000000a5ab00720c */ /* 0x000fe20003f66270 */
[----:B------:R-:W1:Y:S01]  /*7d30*/  I2F R128, R82 ;  /* 0x0000005200807306 */ /* 0x000e620000201400 */
[C---:B------:R-:W-:Y:S02]  /*7d40*/  IADD3 R208, R154.reuse, 0xc1, RZ ;  /* 0x000000c19ad07810 */ /* 0x040fe40007ffe0ff */
[C---:B------:R-:W-:Y:S02]  /*7d50*/  IADD3 R110, R154.reuse, 0xd0, RZ ;  /* 0x000000d09a6e7810 */ /* 0x040fe40007ffe0ff */
[C---:B------:R-:W-:Y:S01]  /*7d60*/  IADD3 R232, R154.reuse, 0xb1, RZ ;  /* 0x000000b19ae87810 */ /* 0x040fe20007ffe0ff */
[----:B----4-:R-:W-:Y:S01]  /*7d70*/  HMMA.16816.F32 R40, R8, R24, R40 ;  /* 0x000000180828723c */ /* 0x010fe20000001828 */
[----:B------:R-:W-:Y:S01]  /*7d80*/  IADD3 R224, R154, 0xb9, RZ ;  /* 0x000000b99ae07810 */ /* 0x000fe20007ffe0ff */
[C---:B---3--:R-:W-:Y:S01]  /*7d90*/  FFMA.FTZ R88, R5.reuse, UR4, R88 ;  /* 0x0000000405587c23 */ /* 0x048fe20008010058 */
[----:B------:R-:W3:Y:S01]  /*7da0*/  I2F R83, R208 ;  /* 0x000000d000537306 */ /* 0x000ee20000201400 */
[----:B------:R-:W-:Y:S01]  /*7db0*/  FFMA.FTZ R90, R5, UR4, R90 ;  /* 0x00000004055a7c23 */ /* 0x000fe2000801005a */
[----:B------:R-:W-:-:S02]  /*7dc0*/  IADD3 R5, R242, UR28, RZ ;  /* 0x0000001cf2057c10 */ /* 0x000fc4000fffe0ff */
[----:B------:R-:W-:Y:S01]  /*7dd0*/  FSEL R171, R88, -INF , !P5 ;  /* 0xff80000058ab7808 */ /* 0x000fe20006800000 */
[----:B------:R-:W-:Y:S01]  /*7de0*/  HMMA.16816.F32 R32, R8, R26, R32 ;  /* 0x0000001a0820723c */ /* 0x000fe20000001820 */
[----:B------:R-:W-:Y:S01]  /*7df0*/  IADD3 R5, R5, 0x99, RZ ;  /* 0x0000009905057810 */ /* 0x000fe20007ffe0ff */
[----:B-1----:R-:W-:Y:S01]  /*7e00*/  FFMA.FTZ R77, R128, UR4, R81 ;  /* 0x00000004804d7c23 */ /* 0x002fe20008010051 */
[----:B------:R-:W-:Y:S01]  /*7e10*/  IADD3 R82, R154, 0xb0, RZ ;  /* 0x000000b09a527810 */ /* 0x000fe20007ffe0ff */
[----:B------:R1:W-:Y:S01]  /*7e20*/  MUFU.TANH R153, R68 ;  /* 0x0000004400997308 */ /* 0x0003e20000002400 */
[----:B------:R-:W-:Y:S02]  /*7e30*/  FSEL R158, R90, -INF , !P2 ;  /* 0xff8000005a9e7808 */ /* 0x000fe40005000000 */
[C---:B------:R-:W-:Y:S01]  /*7e40*/  ISETP.GE.AND P5, PT, R163.reuse, R167, PT ;  /* 0x000000a7a300720c */ /* 0x040fe20003fa6270 */
[C---:B------:R-:W-:Y:S01]  /*7e50*/  HMMA.16816.F32 R36, R16.reuse, R48, R36 ;  /* 0x000000301024723c */ /* 0x040fe20000001824 */
[----:B------:R-:W-:Y:S01]  /*7e60*/  ISETP.GE.AND P2, PT, R163, R165, PT ;  /* 0x000000a5a300720c */ /* 0x000fe20003f46270 */
[----:B------:R-:W-:Y:S01]  /*7e70*/  FMUL.FTZ R11, R30, c[0x0][0x2ec] ;  /* 0x0000bb001e0b7a20 */ /* 0x000fe20000410000 */
[C---:B------:R-:W-:Y:S01]  /*7e80*/  IADD3 R222, R154.reuse, 0xd9, RZ ;  /* 0x000000d99ade7810 */ /* 0x040fe20007ffe0ff */
[----:B------:R-:W4:Y:S01]  /*7e90*/  I2F R5, R5 ;  /* 0x0000000500057306 */ /* 0x000f220000201400 */
[----:B------:R-:W-:Y:S01]  /*7ea0*/  IADD3 R124, R154, 0xc0, RZ ;  /* 0x000000c09a7c7810 */ /* 0x000fe20007ffe0ff */
[----:B------:R-:W-:Y:S01]  /*7eb0*/  FMUL.FTZ R15, R28, c[0x0][0x2ec] ;  /* 0x0000bb001c0f7a20 */ /* 0x000fe20000410000 */
[C---:B------:R-:W-:Y:S01]  /*7ec0*/  IADD3 R220, R154.reuse, 0xe0, RZ ;  /* 0x000000e09adc7810 */ /* 0x040fe20007ffe0ff */
[C---:B--2---:R-:W-:Y:S01]  /*7ed0*/  HMMA.16816.F32 R40, R16.reuse, R20, R40 ;  /* 0x000000141028723c */ /* 0x044fe20000001828 */
[----:B------:R-:W-:Y:S01]  /*7ee0*/  IADD3 R166, R154, 0xc8, RZ ;  /* 0x000000c89aa67810 */ /* 0x000fe20007ffe0ff */
[----:B---3--:R-:W-:Y:S01]  /*7ef0*/  FFMA.FTZ R113, R83, UR4, R113 ;  /* 0x0000000453717c23 */ /* 0x008fe20008010071 */
[----:B------:R-:W-:Y:S01]  /*7f00*/  FSEL R192, R192, -INF , !P6 ;  /* 0xff800000c0c07808 */ /* 0x000fe20007000000 */
[----:B------:R-:W-:Y:S01]  /*7f10*/  I2F R99, R82 ;  /* 0x0000005200637306 */ /* 0x000fe20000201400 */
[----:B-1----:R-:W-:Y:S01]  /*7f20*/  FFMA.FTZ R68, R155, UR4, R86 ;  /* 0x000000049b447c23 */ /* 0x002fe20008010056 */
[----:B------:R-:W-:Y:S01]  /*7f30*/  FSEL R155, R84, -INF , !P1 ;  /* 0xff800000549b7808 */ /* 0x000fe20004800000 */
[----:B------:R-:W-:Y:S01]  /*7f40*/  FMUL.FTZ R48, R55, c[0x0][0x2ec] ;  /* 0x0000bb0037307a20 */ /* 0x000fe20000410000 */
[----:B------:R-:W-:Y:S01]  /*7f50*/  HMMA.16816.F32 R16, R16, R22, R32 ;  /* 0x000000161010723c */ /* 0x000fe20000001820 */
[----:B------:R-:W-:Y:S01]  /*7f60*/  IADD3 R216, R154, 0xd1, RZ ;  /* 0x000000d19ad87810 */ /* 0x000fe20007ffe0ff */
[----:B------:R-:W-:Y:S01]  /*7f70*/  FMUL.FTZ R21, R31, c[0x0][0x2ec] ;  /* 0x0000bb001f157a20 */ /* 0x000fe20000410000 */
[----:B------:R-:W-:Y:S01]  /*7f80*/  FSEL R68, R68, -INF , !P3 ;  /* 0xff80000044447808 */ /* 0x000fe20005800000 */
[C---:B----4-:R-:W-:Y:S01]  /*7f90*/  FFMA.FTZ R89, R5.reuse, UR4, R89 ;  /* 0x0000000405597c23 */ /* 0x050fe20008010059 */
[----:B------:R-:W1:Y:S01]  /*7fa0*/  I2F R82, R218 ;  /* 0x000000da00527306 */ /* 0x000e620000201400 */
[----:B------:R-:W-:Y:S01]  /*7fb0*/  FFMA.FTZ R91, R5, UR4, R91 ;  /* 0x00000004055b7c23 */ /* 0x000fe2000801005b */
[----:B------:R-:W-:Y:S01]  /*7fc0*/  IADD3 R5, R242, UR28, RZ ;  /* 0x0000001cf2057c10 */ /* 0x000fe2000fffe0ff */
[----:B------:R-:W-:Y:S01]  /*7fd0*/  FMUL.FTZ R36, R36, c[0x0][0x2ec] ;  /* 0x0000bb0024247a20 */ /* 0x000fe20000410000 */
[----:B------:R-:W-:Y:S01]  /*7fe0*/  FSEL R163, R89, -INF , !P4 ;  /* 0xff80000059a37808 */ /* 0x000fe20006000000 */
[----:B------:R-:W-:Y:S01]  /*7ff0*/  FMUL.FTZ R38, R38, c[0x0][0x2ec] ;  /* 0x0000bb0026267a20 */ /* 0x000fe20000410000 */
[----:B------:R-:W-:Y:S01]  /*8000*/  IADD3 R5, R5, 0xa8, RZ ;  /* 0x000000a805057810 */ /* 0x000fe20007ffe0ff */
[----:B------:R-:W-:Y:S01]  /*8010*/  FMUL.FTZ R12, R39, c[0x0][0x2ec] ;  /* 0x0000bb00270c7a20 */ /* 0x000fe20000410000 */
[----:B------:R-:W-:Y:S01]  /*8020*/  FSEL R156, R91, -INF , !P0 ;  /* 0xff8000005b9c7808 */ /* 0x000fe20004000000 */
[----:B------:R-:W2:Y:S01]  /*8030*/  MUFU.TANH R85, R85 ;  /* 0x0000005500557308 */ /* 0x000ea20000002400 */
[----:B------:R-:W-:Y:S01]  /*8040*/  ISETP.GE.AND P4, PT, R5, R167, PT ;  /* 0x000000a70500720c */ /* 0x000fe20003f86270 */
[----:B------:R-:W-:Y:S01]  /*8050*/  FMUL.FTZ R23, R41, c[0x0][0x2ec] ;  /* 0x0000bb0029177a20 */ /* 0x000fe20000410000 */
[----:B------:R-:W-:Y:S01]  /*8060*/  ISETP.GE.AND P0, PT, R5, R165, PT ;  /* 0x000000a50500720c */ /* 0x000fe20003f06270 */
[----:B------:R-:W-:Y:S01]  /*8070*/  FMUL.FTZ R37, R37, c[0x0][0x2ec] ;  /* 0x0000bb0025257a20 */ /* 0x000fe20000410000 */
[----:B------:R-:W-:Y:S01]  /*8080*/  IADD3 R5, R242, UR28, RZ ;  /* 0x0000001cf2057c10 */ /* 0x000fe2000fffe0ff */
[----:B------:R-:W-:Y:S01]  /*8090*/  FMUL.FTZ R8, R40, c[0x0][0x2ec] ;  /* 0x0000bb0028087a20 */ /* 0x000fe20000410000 */
[----:B------:R-:W-:Y:S01]  /*80a0*/  IADD3 R214, R154, 0xd8, RZ ;  /* 0x000000d89ad67810 */ /* 0x000fe20007ffe0ff */
[----:B------:R-:W-:Y:S01]  /*80b0*/  MUFU.TANH R205, R71 ;  /* 0x0000004700cd7308 */ /* 0x000fe20000002400 */
[----:B------:R-:W-:Y:S01]  /*80c0*/  IADD3 R5, R5, 0xa9, RZ ;  /* 0x000000a905057810 */ /* 0x000fe20007ffe0ff */
[----:B-1----:R-:W-:Y:S01]  /*80d0*/  FFMA.FTZ R76, R82, UR4, R129 ;  /* 0x00000004524c7c23 */ /* 0x002fe20008010081 */
[----:B------:R-:W-:Y:S01]  /*80e0*/  IADD3 R230, R154, 0xe1, RZ ;  /* 0x000000e19ae67810 */ /* 0x000fe20007ffe0ff */
[----:B------:R-:W-:Y:S01]  /*80f0*/  FMUL.FTZ R10, R42, c[0x0][0x2ec] ;  /* 0x0000bb002a0a7a20 */ /* 0x000fe20000410000 */
[----:B------:R-:W-:Y:S01]  /*8100*/  ISETP.GE.AND P1, PT, R5, R167, PT ;  /* 0x000000a70500720c */ /* 0x000fe20003f26270 */
[----:B------:R-:W-:Y:S01]  /*8110*/  FMUL.FTZ R29, R29, c[0x0][0x2ec] ;  /* 0x0000bb001d1d7a20 */ /* 0x000fe20000410000 */
[----:B------:R-:W-:Y:S01]  /*8120*/  ISETP.GE.AND P3, PT, R5, R165, PT ;  /* 0x000000a50500720c */ /* 0x000fe20003f66270 */
[----:B------:R-:W-:Y:S01]  /*8130*/  I2F R98, R110 ;  /* 0x0000006e00627306 */ /* 0x000fe20000201400 */
[----:B------:R-:W-:Y:S01]  /*8140*/  FFMA.FTZ R5, R141, UR4, R2 ;  /* 0x000000048d057c23 */ /* 0x000fe20008010002 */
[----:B------:R-:W-:Y:S01]  /*8150*/  FSEL R77, R77, -INF , !P1 ;  /* 0xff8000004d4d7808 */ /* 0x000fe20004800000 */
[----:B--2---:R-:W-:Y:S01]  /*8160*/  FFMA.FTZ R85, R141, UR4, R85 ;  /* 0x000000048d557c23 */ /* 0x004fe20008010055 */
[----:B------:R-:W-:Y:S01]  /*8170*/  ISETP.GE.AND P1, PT, R218, R167, PT ;  /* 0x000000a7da00720c */ /* 0x000fe20003f26270 */
[----:B------:R-:W-:Y:S01]  /*8180*/  FMUL.FTZ R25, R43, c[0x0][0x2ec] ;  /* 0x0000bb002b197a20 */ /* 0x000fe20000410000 */
[----:B------:R-:W-:Y:S01]  /*8190*/  IADD3 R234, R154, 0xf0, RZ ;  /* 0x000000f09aea7810 */ /* 0x000fe20007ffe0ff */
[----:B------:R-:W-:Y:S01]  /*81a0*/  FMUL.FTZ R16, R16, c[0x0][0x2ec] ;  /* 0x0000bb0010107a20 */ /* 0x000fe20000410000 */
[----:B------:R-:W1:Y:S01]  /*81b0*/  MUFU.TANH R93, R56 ;  /* 0x00000038005d7308 */ /* 0x000e620000002400 */
[----:B------:R-:W-:-:S02]  /*81c0*/  IADD3 R248, R154, 0xf1, RZ ;  /* 0x000000f19af87810 */ /* 0x000fc40007ffe0ff */
[C---:B------:R-:W-:Y:S02]  /*81d0*/  IADD3 R114, R154.reuse, 0xf8, RZ ;  /* 0x000000f89a727810 */ /* 0x040fe40007ffe0ff */
[C---:B------:R-:W-:Y:S02]  /*81e0*/  IADD3 R102, R154.reuse, 0xf9, RZ ;  /* 0x000000f99a667810 */ /* 0x040fe40007ffe0ff */
[-C--:B------:R-:W-:Y:S01]  /*81f0*/  ISETP.GE.AND P6, PT, R154, R167.reuse, PT ;  /* 0x000000a79a00720c */ /* 0x080fe20003fc6270 */
[----:B------:R-:W-:Y:S01]  /*8200*/  MUFU.TANH R210, R108 ;  /* 0x0000006c00d27308 */ /* 0x000fe20000002400 */
[----:B------:R-:W-:Y:S02]  /*8210*/  IADD3 R229, R242, UR28, RZ ;  /* 0x0000001cf2e57c10 */ /* 0x000fe4000fffe0ff */
[----:B------:R-:W-:Y:S02]  /*8220*/  FSEL R76, R76, -INF , !P1 ;  /* 0xff8000004c4c7808 */ /* 0x000fe40004800000 */
[----:B------:R-:W-:-:S02]  /*8230*/  ISETP.GE.AND P1, PT, R208, R167, PT ;  /* 0x000000a7d000720c */ /* 0x000fc40003f26270 */
[----:B------:R-:W-:Y:S01]  /*8240*/  IADD3 R229, R229, 0xb0, RZ ;  /* 0x000000b0e5e57810 */ /* 0x000fe20007ffe0ff */
[----:B------:R-:W-:Y:S01]  /*8250*/  I2F R121, R232 ;  /* 0x000000e800797306 */ /* 0x000fe20000201400 */
[----:B-1----:R-:W-:Y:S01]  /*8260*/  FFMA.FTZ R93, R98, UR4, R93 ;  /* 0x00000004625d7c23 */ /* 0x002fe2000801005d */
[----:B------:R-:W-:Y:S02]  /*8270*/  FSEL R141, R85, -INF , !P5 ;  /* 0xff800000558d7808 */ /* 0x000fe40006800000 */
[----:B------:R-:W-:Y:S02]  /*8280*/  ISETP.GE.AND P5, PT, R229, R167, PT ;  /* 0x000000a7e500720c */ /* 0x000fe40003fa6270 */
[----:B------:R-:W-:Y:S02]  /*8290*/  FSEL R5, R5, -INF , !P2 ;  /* 0xff80000005057808 */ /* 0x000fe40005000000 */
[----:B------:R-:W1:Y:S01]  /*82a0*/  MUFU.TANH R226, R109 ;  /* 0x0000006d00e27308 */ /* 0x000e620000002400 */
[----:B------:R-:W-:-:S02]  /*82b0*/  ISETP.GE.AND P2, PT, R229, R165, PT ;  /* 0x000000a5e500720c */ /* 0x000fc40003f46270 */
[C---:B------:R-:W-:Y:S02]  /*82c0*/  IADD3 R231, R239.reuse, 0x3800, RZ ;  /* 0x00003800efe77810 */ /* 0x040fe40007ffe0ff */
[C---:B------:R-:W-:Y:S02]  /*82d0*/  IADD3 R229, R239.reuse, 0x4800, RZ ;  /* 0x00004800efe57810 */ /* 0x040fe40007ffe0ff */
[C---:B------:R-:W-:Y:S01]  /*82e0*/  IADD3 R227, R239.reuse, 0x5800, RZ ;  /* 0x00005800efe37810 */ /* 0x040fe20007ffe0ff */
[----:B------:R-:W-:Y:S01]  /*82f0*/  MUFU.TANH R252, R111 ;  /* 0x0000006f00fc7308 */ /* 0x000fe20000002400 */
[----:B------:R-:W-:-:S07]  /*8300*/  IADD3 R225, R239, 0x6800, RZ ;  /* 0x00006800efe17810 */ /* 0x000fce0007ffe0ff */
[----:B------:R-:W-:Y:S01]  /*8310*/  I2F R103, R224 ;  /* 0x000000e000677306 */ /* 0x000fe20000201400 */
[----:B-1----:R-:W-:Y:S01]  /*8320*/  FFMA.FTZ R69, R121, UR4, R226 ;  /* 0x0000000479457c23 */ /* 0x002fe200080100e2 */
[----:B------:R-:W-:-:S06]  /*8330*/  IADD3 R226, R239, 0x6000, RZ ;  /* 0x00006000efe27810 */ /* 0x000fcc0007ffe0ff */
[----:B------:R-:W1:Y:S08]  /*8340*/  MUFU.TANH R72, R72 ;  /* 0x0000004800487308 */ /* 0x000e700000002400 */
[----:B------:R-:W-:Y:S08]  /*8350*/  I2F R111, R222 ;  /* 0x000000de006f7306 */ /* 0x000ff00000201400 */
[----:B------:R-:W2:Y:S01]  /*8360*/  MUFU.TANH R2, R53 ;  /* 0x0000003500027308 */ /* 0x000ea20000002400 */
[----:B-1----:R-:W-:-:S07]  /*8370*/  FFMA.FTZ R72, R103, UR4, R72 ;  /* 0x0000000467487c23 */ /* 0x002fce0008010048 */
[----:B------:R-:W1:Y:S08]  /*8380*/  MUFU.TANH R74, R74 ;  /* 0x0000004a004a7308 */ /* 0x000e700000002400 */
[----:B------:R-:W3:Y:S01]  /*8390*/  I2F R87, R124 ;  /* 0x0000007c00577306 */ /* 0x000ee20000201400 */
[----:B--2---:R-:W-:-:S07]  /*83a0*/  FFMA.FTZ R2, R111, UR4, R2 ;  /* 0x000000046f027c23 */ /* 0x004fce0008010002 */
[----:B------:R-:W2:Y:S01]  /*83b0*/  MUFU.TANH R73, R73 ;  /* 0x0000004900497308 */ /* 0x000ea20000002400 */
[----:B-1----:R-:W-:-:S07]  /*83c0*/  FFMA.FTZ R103, R103, UR4, R74 ;  /* 0x0000000467677c23 */ /* 0x002fce000801004a */
[----:B------:R1:W4:Y:S01]  /*83d0*/  MUFU.TANH R207, R70 ;  /* 0x0000004600cf7308 */ /* 0x0003220000002400 */
[----:B---3--:R-:W-:-:S07]  /*83e0*/  FFMA.FTZ R74, R87, UR4, R153 ;  /* 0x00000004574a7c23 */ /* 0x008fce0008010099 */
[----:B------:R-:W-:Y:S01]  /*83f0*/  I2F R0, R220 ;  /* 0x000000dc00007306 */ /* 0x000fe20000201400 */
[----:B--2---:R-:W-:-:S07]  /*8400*/  FFMA.FTZ R73, R82, UR4, R73 ;  /* 0x0000000452497c23 */ /* 0x004fce0008010049 */
[----:B------:R-:W2:Y:S01]  /*8410*/  MUFU.TANH R97, R58 ;  /* 0x0000003a00617308 */ /* 0x000ea20000002400 */
[----:B-1----:R-:W-:Y:S02]  /*8420*/  FFMA.FTZ R70, R99, UR4, R210 ;  /* 0x0000000463467c23 */ /* 0x002fe400080100d2 */
[----:B----4-:R-:W-:-:S03]  /*8430*/  FFMA.FTZ R71, R87, UR4, R207 ;  /* 0x0000000457477c23 */ /* 0x010fc600080100cf */
[----:B------:R-:W-:Y:S02]  /*8440*/  FSEL R70, R70, -INF , !P5 ;  /* 0xff80000046467808 */ /* 0x000fe40006800000 */
[----:B------:R-:W1:Y:S01]  /*8450*/  MUFU.TANH R45, R36 ;  /* 0x00000024002d7308 */ /* 0x000e620000002400 */
[----:B------:R-:W-:-:S04]  /*8460*/  ISETP.GE.AND P5, PT, R224, R167, PT ;  /* 0x000000a7e000720c */ /* 0x000fc80003fa6270 */
[----:B------:R-:W-:Y:S02]  /*8470*/  FSEL R75, R72, -INF , !P5 ;  /* 0xff800000484b7808 */ /* 0x000fe40006800000 */
[----:B------:R-:W-:Y:S01]  /*8480*/  ISETP.GE.AND P5, PT, R166, R167, PT ;  /* 0x000000a7a600720c */ /* 0x000fe20003fa6270 */
[----:B------:R-:W3:Y:S01]  /*8490*/  MUFU.TANH R13, R38 ;  /* 0x00000026000d7308 */ /* 0x000ee20000002400 */
[----:B--2---:R-:W-:-:S07]  /*84a0*/  FFMA.FTZ R92, R98, UR4, R97 ;  /* 0x00000004625c7c23 */ /* 0x004fce0008010061 */
[----:B------:R-:W-:Y:S01]  /*84b0*/  I2F R112, R228 ;  /* 0x000000e400707306 */ /* 0x000fe20000201400 */
[----:B-1----:R-:W-:-:S07]  /*84c0*/  FFMA.FTZ R45, R0, UR4, R45 ;  /* 0x00000004002d7c23 */ /* 0x002fce000801002d */
[----:B------:R-:W1:Y:S01]  /*84d0*/  MUFU.TANH R11, R11 ;  /* 0x0000000b000b7308 */ /* 0x000e620000002400 */
[----:B---3--:R-:W-:Y:S02]  /*84e0*/  FFMA.FTZ R88, R0, UR4, R13 ;  /* 0x0000000400587c23 */ /* 0x008fe4000801000d */
[----:B------:R-:W-:-:S05]  /*84f0*/  FMUL.FTZ R0, R17, c[0x0][0x2ec] ;  /* 0x0000bb0011007a20 */ /* 0x000fca0000410000 */
[----:B------:R2:W3:Y:S08]  /*8500*/  MUFU.TANH R100, R65 ;  /* 0x0000004100647308 */ /* 0x0004f00000002400 */
[----:B------:R4:W5:Y:S01]  /*8510*/  MUFU.TANH R154, R67 ;  /* 0x00000043009a7308 */ /* 0x0009620000002400 */
[----:B-1----:R-:W-:Y:S02]  /*8520*/  FFMA.FTZ R86, R112, UR4, R11 ;  /* 0x0000000470567c23 */ /* 0x002fe4000801000b */
[----:B------:R-:W-:-:S05]  /*8530*/  FMUL.FTZ R11, R18, c[0x0][0x2ec] ;  /* 0x0000bb00120b7a20 */ /* 0x000fca0000410000 */
[----:B------:R-:W1:Y:S01]  /*8540*/  MUFU.TANH R15, R15 ;  /* 0x0000000f000f7308 */ /* 0x000e620000002400 */
[----:B--2---:R-:W-:Y:S02]  /*8550*/  FFMA.FTZ R65, R99, UR4, R250 ;  /* 0x0000000463417c23 */ /* 0x004fe400080100fa */
[----:B---3--:R-:W-:-:S03]  /*8560*/  FFMA.FTZ R81, R107, UR4, R100 ;  /* 0x000000046b517c23 */ /* 0x008fc60008010064 */
[----:B------:R-:W-:Y:S02]  /*8570*/  FSEL R65, R65, -INF , !P2 ;  /* 0xff80000041417808 */ /* 0x000fe40005000000 */
[----:B------:R-:W-:Y:S01]  /*8580*/  I2F R95, R166 ;  /* 0x000000a6005f7306 */ /* 0x000fe20000201400 */
[----:B----4-:R-:W-:Y:S01]  /*8590*/  FFMA.FTZ R67, R139, UR4, R94 ;  /* 0x000000048b437c23 */ /* 0x010fe2000801005e */
[----:B------:R-:W-:Y:S01]  /*85a0*/  FSEL R139, R80, -INF , !P4 ;  /* 0xff800000508b7808 */ /* 0x000fe20006000000 */
[----:B------:R-:W-:Y:S01]  /*85b0*/  FFMA.FTZ R80, R83, UR4, R205 ;  /* 0x0000000453507c23 */ /* 0x000fe200080100cd */
[----:B------:R-:W-:Y:S01]  /*85c0*/  FSEL R83, R113, -INF , !P1 ;  /* 0xff80000071537808 */ /* 0x000fe20004800000 */
[----:B-----5:R-:W-:Y:S01]  /*85d0*/  FFMA.FTZ R78, R107, UR4, R154 ;  /* 0x000000046b4e7c23 */ /* 0x020fe2000801009a */
[-C--:B------:R-:W-:Y:S02]  /*85e0*/  ISETP.GE.AND P1, PT, R110, R167.reuse, PT ;  /* 0x000000a76e00720c */ /* 0x080fe40003f26270 */
[----:B------:R2:W3:Y:S01]  /*85f0*/  MUFU.TANH R106, R64 ;  /* 0x00000040006a7308 */ /* 0x0004e20000002400 */
[----:B------:R-:W-:Y:S01]  /*8600*/  ISETP.GE.AND P4, PT, R232, R167, PT ;  /* 0x000000a7e800720c */ /* 0x000fe20003f86270 */
[----:B-1----:R-:W-:Y:S01]  /*8610*/  FFMA.FTZ R15, R112, UR4, R15 ;  /* 0x00000004700f7c23 */ /* 0x002fe2000801000f */
[----:B------:R-:W-:-:S02]  /*8620*/  FSEL R67, R67, -INF , !P0 ;  /* 0xff80000043437808 */ /* 0x000fc40004000000 */
[----:B------:R-:W-:Y:S02]  /*8630*/  ISETP.GE.AND P0, PT, R232, R165, PT ;  /* 0x000000a5e800720c */ /* 0x000fe40003f06270 */
[----:B------:R-:W-:Y:S01]  /*8640*/  FSEL R101, R93, -INF , !P1 ;  /* 0xff8000005d657808 */ /* 0x000fe20004800000 */
[----:B------:R1:W4:Y:S01]  /*8650*/  MUFU.TANH R96, R66 ;  /* 0x0000004200607308 */ /* 0x0003220000002400 */
[-C--:B------:R-:W-:Y:S02]  /*8660*/  ISETP.GE.AND P1, PT, R222, R167.reuse, PT ;  /* 0x000000a7de00720c */ /* 0x080fe40003f26270 */
[----:B------:R-:W-:Y:S02]  /*8670*/  FSEL R69, R69, -INF , !P4 ;  /* 0xff80000045457808 */ /* 0x000fe40006000000 */
[----:B------:R-:W-:Y:S02]  /*8680*/  ISETP.GE.AND P4, PT, R124, R167, PT ;  /* 0x000000a77c00720c */ /* 0x000fe40003f86270 */
[----:B------:R-:W-:Y:S01]  /*8690*/  ISETP.GE.AND P2, PT, R224, R165, PT ;  /* 0x000000a5e000720c */ /* 0x000fe20003f46270 */
[----:B------:R-:W-:Y:S01]  /*86a0*/  I2F R109, R214 ;  /* 0x000000d6006d7306 */ /* 0x000fe20000201400 */
[----:B--2---:R-:W-:Y:S01]  /*86b0*/  FFMA.FTZ R64, R121, UR4, R252 ;  /* 0x0000000479407c23 */ /* 0x004fe200080100fc */
[----:B------:R-:W-:Y:S01]  /*86c0*/  FSEL R98, R2, -INF , !P1 ;  /* 0xff80000002627808 */ /* 0x000fe20004800000 */
[----:B------:R-:W-:Y:S01]  /*86d0*/  FMUL.FTZ R2, R19, c[0x0][0x2ec] ;  /* 0x0000bb0013027a20 */ /* 0x000fe20000410000 */
[----:B------:R-:W-:Y:S01]  /*86e0*/  FSEL R74, R74, -INF , !P4 ;  /* 0xff8000004a4a7808 */ /* 0x000fe20006000000 */
[----:B---3--:R-:W-:Y:S01]  /*86f0*/  FFMA.FTZ R82, R95, UR4, R106 ;  /* 0x000000045f527c23 */ /* 0x008fe2000801006a */
[----:B------:R-:W-:-:S02]  /*8700*/  FSEL R64, R64, -INF , !P0 ;  /* 0xff80000040407808 */ /* 0x000fc40004000000 */
[----:B------:R-:W-:Y:S01]  /*8710*/  I2F R116, R248 ;  /* 0x000000f800747306 */ /* 0x000fe20000201400 */
[----:B-1----:R-:W-:Y:S01]  /*8720*/  FFMA.FTZ R66, R128, UR4, R130 ;  /* 0x0000000480427c23 */ /* 0x002fe20008010082 */
[-C--:B------:R-:W-:Y:S01]  /*8730*/  ISETP.GE.AND P0, PT, R124, R165.reuse, PT ;  /* 0x000000a57c00720c */ /* 0x080fe20003f06270 */
[----:B----4-:R-:W-:Y:S01]  /*8740*/  FFMA.FTZ R79, R95, UR4, R96 ;  /* 0x000000045f4f7c23 */ /* 0x010fe20008010060 */
[----:B------:R-:W-:Y:S02]  /*8750*/  FSEL R72, R103, -INF , !P2 ;  /* 0xff80000067487808 */ /* 0x000fe40005000000 */
[----:B------:R-:W-:Y:S02]  /*8760*/  FSEL R66, R66, -INF , !P3 ;  /* 0xff80000042427808 */ /* 0x000fe40005800000 */
[----:B------:R-:W1:Y:S01]  /*8770*/  MUFU.TANH R52, R52 ;  /* 0x0000003400347308 */ /* 0x000e620000002400 */
[----:B------:R-:W-:Y:S02]  /*8780*/  ISETP.GE.AND P3, PT, R218, R165, PT ;  /* 0x000000a5da00720c */ /* 0x000fe40003f66270 */
[----:B------:R-:W-:-:S02]  /*8790*/  ISETP.GE.AND P4, PT, R212, R167, PT ;  /* 0x000000a7d400720c */ /* 0x000fc40003f86270 */
[----:B------:R-:W-:Y:S02]  /*87a0*/  FSEL R73, R73, -INF , !P3 ;  /* 0xff80000049497808 */ /* 0x000fe40005800000 */
[----:B------:R-:W-:Y:S01]  /*87b0*/  FSEL R71, R71, -INF , !P0 ;  /* 0xff80000047477808 */ /* 0x000fe20004000000 */
[----:B------:R-:W2:Y:S01]  /*87c0*/  MUFU.TANH R23, R23 ;  /* 0x0000001700177308 */ /* 0x000ea20000002400 */
[----:B------:R-:W-:Y:S02]  /*87d0*/  ISETP.GE.AND P1, PT, R228, R167, PT ;  /* 0x000000a7e400720c */ /* 0x000fe40003f26270 */
[-C--:B------:R-:W-:Y:S02]  /*87e0*/  ISETP.GE.AND P3, PT, R208, R165.reuse, PT ;  /* 0x000000a5d000720c */ /* 0x080fe40003f66270 */
[-C--:B------:R-:W-:Y:S02]  /*87f0*/  ISETP.GE.AND P2, PT, R166, R165.reuse, PT ;  /* 0x000000a5a600720c */ /* 0x080fe40003f46270 */
[----:B------:R-:W-:Y:S01]  /*8800*/  ISETP.GE.AND P0, PT, R212, R165, PT ;  /* 0x000000a5d400720c */ /* 0x000fe20003f06270 */
[----:B------:R-:W-:Y:S01]  /*8810*/  I2F R108, R216 ;  /* 0x000000d8006c7306 */ /* 0x000fe20000201400 */
[----:B------:R-:W-:Y:S01]  /*8820*/  FSEL R81, R81, -INF , !P4 ;  /* 0xff80000051517808 */ /* 0x000fe20006000000 */
[----:B-1----:R-:W-:Y:S01]  /*8830*/  FFMA.FTZ R52, R109, UR4, R52 ;  /* 0x000000046d347c23 */ /* 0x002fe20008010034 */
[----:B------:R-:W-:-:S02]  /*8840*/  FSEL R95, R15, -INF , !P1 ;  /* 0xff8000000f5f7808 */ /* 0x000fc40004800000 */
[----:B------:R-:W-:Y:S02]  /*8850*/  FSEL R80, R80, -INF , !P3 ;  /* 0xff80000050507808 */ /* 0x000fe40005800000 */
[----:B------:R-:W-:Y:S01]  /*8860*/  FSEL R82, R82, -INF , !P5 ;  /* 0xff80000052527808 */ /* 0x000fe20006800000 */
[----:B------:R-:W1:Y:S01]  /*8870*/  MUFU.TANH R57, R57 ;  /* 0x0000003900397308 */ /* 0x000e620000002400 */
[----:B--2---:R-:W-:Y:S01]  /*8880*/  FFMA.FTZ R23, R116, UR4, R23 ;  /* 0x0000000474177c23 */ /* 0x004fe20008010017 */
[----:B------:R-:W-:Y:S02]  /*8890*/  FSEL R79, R79, -INF , !P2 ;  /* 0xff8000004f4f7808 */ /* 0x000fe40005000000 */
[-C--:B------:R-:W-:Y:S02]  /*88a0*/  ISETP.GE.AND P4, PT, R214, R167.reuse, PT ;  /* 0x000000a7d600720c */ /* 0x080fe40003f86270 */
[----:B------:R-:W-:Y:S02]  /*88b0*/  FSEL R78, R78, -INF , !P0 ;  /* 0xff8000004e4e7808 */ /* 0x000fe40004000000 */
[----:B------:R-:W2:Y:S01]  /*88c0*/  MUFU.TANH R59, R59 ;  /* 0x0000003b003b7308 */ /* 0x000ea20000002400 */
[----:B------:R-:W-:-:S02]  /*88d0*/  ISETP.GE.AND P1, PT, R248, R167, PT ;  /* 0x000000a7f800720c */ /* 0x000fc40003f26270 */
[----:B------:R-:W-:Y:S02]  /*88e0*/  ISETP.GE.AND P3, PT, R110, R165, PT ;  /* 0x000000a56e00720c */ /* 0x000fe40003f66270 */
[C---:B------:R-:W-:Y:S02]  /*88f0*/  ISETP.GE.AND P5, PT, R216.reuse, R167, PT ;  /* 0x000000a7d800720c */ /* 0x040fe40003fa6270 */
[-C--:B------:R-:W-:Y:S01]  /*8900*/  ISETP.GE.AND P2, PT, R216, R165.reuse, PT ;  /* 0x000000a5d800720c */ /* 0x080fe20003f46270 */
[----:B------:R-:W3:Y:S01]  /*8910*/  MUFU.TANH R44, R44 ;  /* 0x0000002c002c7308 */ /* 0x000ee20000002400 */
[----:B-1----:R-:W-:Y:S01]  /*8920*/  FFMA.FTZ R57, R108, UR4, R57 ;  /* 0x000000046c397c23 */ /* 0x002fe20008010039 */
[----:B------:R-:W-:Y:S02]  /*8930*/  ISETP.GE.AND P0, PT, R214, R165, PT ;  /* 0x000000a5d600720c */ /* 0x000fe40003f06270 */
[----:B------:R-:W-:Y:S02]  /*8940*/  FSEL R99, R52, -INF , !P4 ;  /* 0xff80000034637808 */ /* 0x000fe40006000000 */
[----:B------:R-:W-:-:S02]  /*8950*/  FSEL R107, R23, -INF , !P1 ;  /* 0xff800000176b7808 */ /* 0x000fc40004800000 */
[----:B------:R-:W-:Y:S01]  /*8960*/  I2F R125, R230 ;  /* 0x000000e6007d7306 */ /* 0x000fe20000201400 */
[----:B--2---:R-:W-:Y:S01]  /*8970*/  FFMA.FTZ R59, R108, UR4, R59 ;  /* 0x000000046c3b7c23 */ /* 0x004fe2000801003b */
[----:B------:R-:W-:Y:S02]  /*8980*/  FSEL R92, R92, -INF , !P3 ;  /* 0xff8000005c5c7808 */ /* 0x000fe40005800000 */
[----:B------:R-:W-:Y:S02]  /*8990*/  FSEL R100, R57, -INF , !P5 ;  /* 0xff80000039647808 */ /* 0x000fe40006800000 */
[----:B------:R-:W-:Y:S02]  /*89a0*/  FSEL R91, R59, -INF , !P2 ;  /* 0xff8000003b5b7808 */ /* 0x000fe40005000000 */
[----:B------:R-:W1:Y:S01]  /*89b0*/  MUFU.TANH R24, R37 ;  /* 0x0000002500187308 */ /* 0x000e620000002400 */
[----:B---3--:R-:W-:Y:S01]  /*89c0*/  FFMA.FTZ R44, R109, UR4, R44 ;  /* 0x000000046d2c7c23 */ /* 0x008fe2000801002c */
[----:B------:R-:W-:-:S02]  /*89d0*/  ISETP.GE.AND P4, PT, R230, R167, PT ;  /* 0x000000a7e600720c */ /* 0x000fc40003f86270 */
[----:B------:R-:W-:Y:S02]  /*89e0*/  PLOP3.LUT P1, PT, PT, PT, UP0, 0x80, 0x0 ;  /* 0x000000000000781c */ /* 0x000fe40003f2f008 */
[----:B------:R-:W-:Y:S02]  /*89f0*/  FSEL R90, R44, -INF , !P0 ;  /* 0xff8000002c5a7808 */ /* 0x000fe40004000000 */
[----:B------:R-:W2:Y:S01]  /*8a00*/  MUFU.TANH R48, R48 ;  /* 0x0000003000307308 */ /* 0x000ea20000002400 */
[----:B------:R-:W-:Y:S02]  /*8a10*/  ISETP.GE.AND P3, PT, R222, R165, PT ;  /* 0x000000a5de00720c */ /* 0x000fe40003f66270 */
[C---:B------:R-:W-:Y:S02]  /*8a20*/  ISETP.GE.AND P5, PT, R220.reuse, R167, PT ;  /* 0x000000a7dc00720c */ /* 0x040fe40003fa6270 */
[-C--:B------:R-:W-:Y:S02]  /*8a30*/  ISETP.GE.AND P2, PT, R220, R165.reuse, PT ;  /* 0x000000a5dc00720c */ /* 0x080fe40003f46270 */
[----:B------:R-:W-:Y:S01]  /*8a40*/  ISETP.GE.AND P0, PT, R230, R165, PT ;  /* 0x000000a5e600720c */ /* 0x000fe20003f06270 */
[----:B------:R-:W3:Y:S01]  /*8a50*/  MUFU.TANH R12, R12 ;  /* 0x0000000c000c7308 */ /* 0x000ee20000002400 */
[----:B-1----:R-:W-:Y:S01]  /*8a60*/  FFMA.FTZ R24, R125, UR4, R24 ;  /* 0x000000047d187c23 */ /* 0x002fe20008010018 */
[----:B------:R-:W-:-:S02]  /*8a70*/  FSEL R97, R45, -INF , !P5 ;  /* 0xff8000002d617808 */ /* 0x000fc40006800000 */
[----:B------:R-:W-:Y:S02]  /*8a80*/  FSEL R88, R88, -INF , !P2 ;  /* 0xff80000058587808 */ /* 0x000fe40005000000 */
[----:B------:R-:W-:Y:S02]  /*8a90*/  FSEL R96, R24, -INF , !P4 ;  /* 0xff80000018607808 */ /* 0x000fe40006000000 */
[----:B------:R-:W-:Y:S01]  /*8aa0*/  I2F R127, R234 ;  /* 0x000000ea007f7306 */ /* 0x000fe20000201400 */
[----:B--2---:R-:W-:Y:S01]  /*8ab0*/  FFMA.FTZ R48, R111, UR4, R48 ;  /* 0x000000046f307c23 */ /* 0x004fe20008010030 */
[-C--:B------:R-:W-:Y:S02]  /*8ac0*/  ISETP.GE.AND P4, PT, R234, R167.reuse, PT ;  /* 0x000000a7ea00720c */ /* 0x080fe40003f86270 */
[----:B------:R-:W-:Y:S02]  /*8ad0*/  ISETP.GE.AND P5, PT, R246, R167, PT ;  /* 0x000000a7f600720c */ /* 0x000fe40003fa6270 */
[----:B------:R-:W-:-:S02]  /*8ae0*/  FSEL R89, R48, -INF , !P3 ;  /* 0xff80000030597808 */ /* 0x000fc40005800000 */
[----:B------:R-:W1:Y:S01]  /*8af0*/  MUFU.TANH R8, R8 ;  /* 0x0000000800087308 */ /* 0x000e620000002400 */
[----:B---3--:R-:W-:Y:S01]  /*8b00*/  FFMA.FTZ R12, R125, UR4, R12 ;  /* 0x000000047d0c7c23 */ /* 0x008fe2000801000c */
[-C--:B------:R-:W-:Y:S02]  /*8b10*/  ISETP.GE.AND P3, PT, R228, R165.reuse, PT ;  /* 0x000000a5e400720c */ /* 0x080fe40003f66270 */
[-C--:B------:R-:W-:Y:S02]  /*8b20*/  ISETP.GE.AND P2, PT, R246, R165.reuse, PT ;  /* 0x000000a5f600720c */ /* 0x080fe40003f46270 */
[----:B------:R-:W-:Y:S02]  /*8b30*/  FSEL R87, R12, -INF , !P0 ;  /* 0xff8000000c577808 */ /* 0x000fe40004000000 */
[----:B------:R-:W-:Y:S01]  /*8b40*/  I2F R126, R246 ;  /* 0x000000f6007e7306 */ /* 0x000fe20000201400 */
[----:B------:R-:W-:Y:S02]  /*8b50*/  ISETP.GE.AND P0, PT, R234, R165, PT ;  /* 0x000000a5ea00720c */ /* 0x000fe40003f06270 */
[----:B------:R-:W-:-:S02]  /*8b60*/  FSEL R86, R86, -INF , !P3 ;  /* 0xff80000056567808 */ /* 0x000fc40005800000 */
[----:B------:R-:W-:Y:S02]  /*8b70*/  ISETP.GE.AND P3, PT, R248, R165, PT ;  /* 0x000000a5f800720c */ /* 0x000fe40003f66270 */
[----:B------:R-:W-:Y:S01]  /*8b80*/  IADD3 R230, R239, 0x4000, RZ ;  /* 0x00004000efe67810 */ /* 0x000fe20007ffe0ff */
[----:B------:R-:W2:Y:S01]  /*8b90*/  MUFU.TANH R9, R29 ;  /* 0x0000001d00097308 */ /* 0x000ea20000002400 */
[----:B-1----:R-:W-:Y:S01]  /*8ba0*/  FFMA.FTZ R8, R127, UR4, R8 ;  /* 0x000000047f087c23 */ /* 0x002fe20008010008 */
[C---:B------:R-:W-:Y:S02]  /*8bb0*/  IADD3 R228, R239.reuse, 0x5000, RZ ;  /* 0x00005000efe47810 */ /* 0x040fe40007ffe0ff */
[----:B------:R-:W-:Y:S02]  /*8bc0*/  IADD3 R224, R239, 0x7000, RZ ;  /* 0x00007000efe07810 */ /* 0x000fe40007ffe0ff */
[----:B------:R-:W-:Y:S02]  /*8bd0*/  FSEL R93, R8, -INF , !P4 ;  /* 0xff800000085d7808 */ /* 0x000fe40006000000 */
[----:B------:R-:W1:Y:S01]  /*8be0*/  MUFU.TANH R21, R21 ;  /* 0x0000001500157308 */ /* 0x000e620000002400 */
[----:B------:R-:W-:-:S02]  /*8bf0*/  ISETP.GE.AND P4, PT, R102, R167, PT ;  /* 0x000000a76600720c */ /* 0x000fc40003f86270 */
[----:B------:R-:W-:-:S05]  /*8c00*/  IADD3 R166, R239, 0x7800, RZ ;  /* 0x00007800efa67810 */ /* 0x000fca0007ffe0ff */
[----:B------:R-:W3:Y:S01]  /*8c10*/  MUFU.TANH R10, R10 ;  /* 0x0000000a000a7308 */ /* 0x000ee20000002400 */
[----:B--2---:R-:W-:-:S05]  /*8c20*/  FFMA.FTZ R9, R126, UR4, R9 ;  /* 0x000000047e097c23 */ /* 0x004fca0008010009 */
[----:B------:R-:W-:Y:S02]  /*8c30*/  FSEL R94, R9, -INF , !P5 ;  /* 0xff800000095e7808 */ /* 0x000fe40006800000 */
[----:B------:R-:W-:Y:S01]  /*8c40*/  I2F R105, R102 ;  /* 0x0000006600697306 */ /* 0x000fe20000201400 */
[----:B-1----:R-:W-:Y:S01]  /*8c50*/  FFMA.FTZ R21, R126, UR4, R21 ;  /* 0x000000047e157c23 */ /* 0x002fe20008010015 */
[----:B------:R-:W-:-:S04]  /*8c60*/  ISETP.GE.AND P5, PT, R114, R167, PT ;  /* 0x000000a77200720c */ /* 0x000fc80003fa6270 */
[----:B------:R-:W-:Y:S02]  /*8c70*/  FSEL R85, R21, -INF , !P2 ;  /* 0xff80000015557808 */ /* 0x000fe40005000000 */
[----:B------:R-:W1:Y:S01]  /*8c80*/  MUFU.TANH R0, R0 ;  /* 0x0000000000007308 */ /* 0x000e620000002400 */
[----:B---3--:R-:W-:Y:S01]  /*8c90*/  FFMA.FTZ R10, R127, UR4, R10 ;  /* 0x000000047f0a7c23 */ /* 0x008fe2000801000a */
[----:B------:R-:W-:-:S04]  /*8ca0*/  ISETP.GE.AND P2, PT, R114, R165, PT ;  /* 0x000000a57200720c */ /* 0x000fc80003f46270 */
[----:B------:R-:W-:Y:S02]  /*8cb0*/  FSEL R84, R10, -INF , !P0 ;  /* 0xff8000000a547808 */ /* 0x000fe40004000000 */
[----:B------:R-:W-:Y:S01]  /*8cc0*/  I2F R104, R114 ;  /* 0x0000007200687306 */ /* 0x000fe20000201400 */
[----:B------:R-:W-:Y:S01]  /*8cd0*/  BAR.SYNC.DEFER_BLOCKING 0x0 ;  /* 0x0000000000007b1d */ /* 0x000fe20000010000 */
[----:B------:R-:W-:-:S06]  /*8ce0*/  ISETP.GE.AND P0, PT, R102, R165, PT ;  /* 0x000000a56600720c */ /* 0x000fcc0003f06270 */
[----:B------:R-:W2:Y:S01]  /*8cf0*/  MUFU.TANH R25, R25 ;  /* 0x0000001900197308 */ /* 0x000ea20000002400 */
[----:B-1----:R-:W-:-:S07]  /*8d00*/  FFMA.FTZ R0, R105, UR4, R0 ;  /* 0x0000000469007c23 */ /* 0x002fce0008010000 */
[----:B------:R-:W1:Y:S08]  /*8d10*/  MUFU.TANH R13, R16 ;  /* 0x00000010000d7308 */ /* 0x000e700000002400 */
[----:B------:R-:W3:Y:S01]  /*8d20*/  MUFU.TANH R11, R11 ;  /* 0x0000000b000b7308 */ /* 0x000ee20000002400 */
[----:B--2---:R-:W-:-:S07]  /*8d30*/  FFMA.FTZ R25, R116, UR4, R25 ;  /* 0x0000000474197c23 */ /* 0x004fce0008010019 */
[----:B------:R-:W2:Y:S01]  /*8d40*/  MUFU.TANH R2, R2 ;  /* 0x0000000200027308 */ /* 0x000ea20000002400 */
[----:B-1----:R-:W-:-:S05]  /*8d50*/  FFMA.FTZ R13, R104, UR4, R13 ;  /* 0x00000004680d7c23 */ /* 0x002fca000801000d */
[----:B------:R-:W-:Y:S01]  /*8d60*/  FSEL R106, R13, -INF , !P5 ;  /* 0xff8000000d6a7808 */ /* 0x000fe20006800000 */
[----:B---3--:R-:W-:Y:S01]  /*8d70*/  FFMA.FTZ R11, R104, UR4, R11 ;  /* 0x00000004680b7c23 */ /* 0x008fe2000801000b */
[----:B------:R-:W-:-:S04]  /*8d80*/  FSEL R104, R25, -INF , !P3 ;  /* 0xff80000019687808 */ /* 0x000fc80005800000 */
[----:B------:R-:W-:Y:S01]  /*8d90*/  FSEL R103, R11, -INF , !P2 ;  /* 0xff8000000b677808 */ /* 0x000fe20005000000 */
[----:B--2---:R-:W-:Y:S01]  /*8da0*/  FFMA.FTZ R2, R105, UR4, R2 ;  /* 0x0000000469027c23 */ /* 0x004fe20008010002 */
        /* <DEDUP_REMOVED lines=76> */
.L_x_3644:
[----:B------:R-:W-:-:S04]  /*9270*/  ULEA UR6, -UR10, URZ, 0x8 ;  /* 0x0000003f0a067291 */ /* 0x000fc8000f8e413f */
[----:B------:R-:W-:Y:S02]  /*9280*/  USHF.R.S32.HI UR7, URZ, 0x1f, UR6 ;  /* 0x0000001f3f077899 */ /* 0x000fe40008011406 */
[----:B------:R-:W-:-:S04]  /*9290*/  MOV R16, UR6 ;  /* 0x0000000600107c02 */ /* 0x000fc80008000f00 */
[----:B------:R-:W-:Y:S02]  /*92a0*/  MOV R17, UR7 ;  /* 0x0000000700117c02 */ /* 0x000fe40008000f00 */
.L_x_3645:
        /* <DEDUP_REMOVED lines=204> */
.L_x_3647:
[----:B------:R-:W-:Y:S05]  /*9f70*/  BSYNC B0 ;  /* 0x0000000000007941 */ /* 0x000fea0003800000 */
.L_x_3646:
[----:B------:R-:W0:Y:S01]  /*9f80*/  LDGDEPBAR ;  /* 0x00000000000079af */ /* 0x000e220000000000 */
[----:B------:R-:W-:-:S04]  /*9f90*/  IADD3 R62, P0, R16, R62, RZ ;  /* 0x0000003e103e7210 */ /* 0x000fc80007f1e0ff */
[----:B------:R-:W-:Y:S02]  /*9fa0*/  IADD3.X R63, R17, R63, RZ, P0, !PT ;  /* 0x0000003f113f7210 */ /* 0x000fe400007fe4ff */
.L_x_3643:
[----:B-1----:R-:W2:Y:S04]  /*9fb0*/  LDL.LU R15, [R1+0xc] ;  /* 0x00000c00010f7983 */ /* 0x002ea80000300800 */
[----:B------:R-:W3:Y:S04]  /*9fc0*/  LDL.LU R14, [R1+0x8] ;  /* 0x00000800010e7983 */ /* 0x000ee80000300800 */
[----:B------:R-:W4:Y:S04]  /*9fd0*/  LDL.LU R13, [R1+0x4] ;  /* 0x00000400010d7983 */ /* 0x000f280000300800 */
[----:B------:R-:W5:Y:S01]  /*9fe0*/  LDL.LU R16, [R1] ;  /* 0x0000000001107983 */ /* 0x000f620000300800 */
[----:B------:R-:W-:-:S04]  /*9ff0*/  FMNMX.FTZ R2, R0, R237, !PT ;  /* 0x000000ed00027209 */ /* 0x000fc80007810000 */
[----:B--2---:R-:W-:-:S04]  /*a000*/  FMNMX.FTZ R2, R15, R2, !PT ;  /* 0x000000020f027209 */ /* 0x004fc80007810000 */
[----:B---3--:R-:W-:-:S04]  /*a010*/  FMNMX.FTZ R2, R14, R2, !PT ;  /* 0x000000020e027209 */ /* 0x008fc80007810000 */
[----:B------:R-:W-:Y:S02]  /*a020*/  FMNMX.FTZ R2, R251, R2, !PT ;  /* 0x00000002fb027209 */ /* 0x000fe40007810000 */
[----:B----4-:R-:W-:Y:S02]  /*a030*/  FMNMX.FTZ R8, R115, R13, !PT ;  /* 0x0000000d73087209 */ /* 0x010fe40007810000 */
[----:B------:R-:W-:Y:S02]  /*a040*/  FMNMX.FTZ R2, R249, R2, !PT ;  /* 0x00000002f9027209 */ /* 0x000fe40007810000 */
[----:B------:R-:W-:Y:S02]  /*a050*/  FMNMX.FTZ R8, R233, R8, !PT ;  /* 0x00000008e9087209 */ /* 0x000fe40007810000 */
[----:B------:R-:W-:Y:S02]  /*a060*/  FMNMX.FTZ R2, R247, R2, !PT ;  /* 0x00000002f7027209 */ /* 0x000fe40007810000 */
[----:B-----5:R-:W-:-:S02]  /*a070*/  FMNMX.FTZ R8, R16, R8, !PT ;  /* 0x0000000810087209 */ /* 0x020fc40007810000 */
        /* <DEDUP_REMOVED lines=136> */
[----:B------:R-:W-:Y:S01]  /*a900*/  MUFU.EX2 R113, R113 ;  /* 0x0000007100717308 */ /* 0x000fe20000000800 */
[----:B------:R-:W-:Y:S01]  /*a910*/  LDSM.16.MT88.4 R20, [R237+0xa800] ;  /* 0x00a80000ed14783b */ /* 0x000fe20000004200 */
[--C-:B------:R-:W-:Y:S01]  /*a920*/  FFMA.FTZ R125, R119, c[0x0][0x23c], -R112.reuse ;  /* 0x00008f00777d7a23 */ /* 0x100fe20000010870 */
[----:B------:R-:W-:Y:S01]  /*a930*/  FSEL R109, R109, RZ, P0 ;  /* 0x000000ff6d6d7208 */ /* 0x000fe20000000000 */
[--C-:B------:R-:W-:Y:S01]  /*a940*/  FFMA.FTZ R128, R251, c[0x0][0x23c], -R112.reuse ;  /* 0x00008f00fb807a23 */ /* 0x100fe20000010870 */
[----:B------:R-:W-:Y:S01]  /*a950*/  LDSM.16.MT88.4 R40, [R234+0xa000] ;  /* 0x00a00000ea28783b */ /* 0x000fe20000004200 */
[--C-:B------:R-:W-:Y:S01]  /*a960*/  FFMA.FTZ R127, R249, c[0x0][0x23c], -R112.reuse ;  /* 0x00008f00f97f7a23 */ /* 0x100fe20000010870 */
[----:B------:R-:W-:Y:S01]  /*a970*/  LEA R248, P0, R62, c[0x0][0x168], 0x1 ;  /* 0x00005a003ef87a11 */ /* 0x000fe200078008ff */
[--C-:B------:R-:W-:Y:S01]  /*a980*/  FFMA.FTZ R116, R115, c[0x0][0x23c], -R109.reuse ;  /* 0x00008f0073747a23 */ /* 0x100fe2000001086d */
[----:B------:R-:W1:Y:S01]  /*a990*/  MUFU.EX2 R110, R110 ;  /* 0x0000006e006e7308 */ /* 0x000e620000000800 */
[--C-:B------:R-:W-:Y:S01]  /*a9a0*/  FFMA.FTZ R115, R13, c[0x0][0x23c], -R109.reuse ;  /* 0x00008f000d737a23 */ /* 0x100fe2000001086d */
[----:B------:R-:W-:Y:S01]  /*a9b0*/  LDSM.16.MT88.4 R56, [R234+0xa800] ;  /* 0x00a80000ea38783b */ /* 0x000fe20000004200 */
[--C-:B------:R-:W-:Y:S01]  /*a9c0*/  FFMA.FTZ R114, R233, c[0x0][0x23c], -R109.reuse ;  /* 0x00008f00e9727a23 */ /* 0x100fe2000001086d */
[----:B------:R-:W-:Y:S01]  /*a9d0*/  LEA R233, R4, R237, 0x1 ;  /* 0x000000ed04e97211 */ /* 0x000fe200078e08ff */
[--C-:B------:R-:W-:Y:S01]  /*a9e0*/  FFMA.FTZ R3, R16, c[0x0][0x23c], -R109.reuse ;  /* 0x00008f0010037a23 */ /* 0x100fe2000001086d */
[----:B------:R-:W2:Y:S01]  /*a9f0*/  LDSM.16.MT88.4 R12, [R237+0xa000] ;  /* 0x00a00000ed0c783b */ /* 0x000ea20000004200 */
[----:B------:R-:W-:Y:S01]  /*aa00*/  FFMA.FTZ R119, R117, c[0x0][0x23c], -R109 ;  /* 0x00008f0075777a23 */ /* 0x000fe2000001086d */
[----:B------:R-:W-:Y:S01]  /*aa10*/  LEA R232, R236, R233, 0x1 ;  /* 0x000000e9ece87211 */ /* 0x000fe200078e08ff */
[----:B------:R-:W-:Y:S01]  /*aa20*/  MUFU.EX2 R111, R111 ;  /* 0x0000006f006f7308 */ /* 0x000fe20000000800 */
[----:B------:R-:W3:Y:S01]  /*aa30*/  LDSM.16.MT88.4 R32, [R233+0xa000] ;  /* 0x00a00000e920783b */ /* 0x000ee20000004200 */
[--C-:B------:R-:W-:Y:S01]  /*aa40*/  FFMA.FTZ R126, R247, c[0x0][0x23c], -R112.reuse ;  /* 0x00008f00f77e7a23 */ /* 0x100fe20000010870 */
[----:B------:R-:W-:Y:S01]  /*aa50*/  LEA.HI.X R249, R62, c[0x0][0x16c], R63, 0x1, P0 ;  /* 0x00005b003ef97a11 */ /* 0x000fe200000f0c3f */
[--C-:B------:R-:W-:Y:S01]  /*aa60*/  FFMA.FTZ R118, R118, c[0x0][0x23c], -R109.reuse ;  /* 0x00008f0076767a23 */ /* 0x100fe2000001086d */
[----:B------:R-:W4:Y:S01]  /*aa70*/  LDSM.16.MT88.4 R44, [R232+0xa000] ;  /* 0x00a00000e82c783b */ /* 0x000f220000004200 */
[--C-:B------:R-:W-:Y:S01]  /*aa80*/  FFMA.FTZ R117, R206, c[0x0][0x23c], -R109.reuse ;  /* 0x00008f00ce757a23 */ /* 0x100fe2000001086d */
[----:B-1----:R-:W-:Y:S01]  /*aa90*/  F2FP.PACK_AB R24, R110, R113 ;  /* 0x000000716e18723e */ /* 0x002fe200000000ff */
[----:B------:R-:W1:Y:S01]  /*aaa0*/  MUFU.EX2 R108, R108 ;  /* 0x0000006c006c7308 */ /* 0x000e620000000800 */
[----:B------:R-:W-:Y:S01]  /*aab0*/  FFMA.FTZ R4, R204, c[0x0][0x23c], -R109 ;  /* 0x00008f00cc047a23 */ /* 0x000fe2000001086d */
[----:B------:R-:W5:Y:S01]  /*aac0*/  LDSM.16.MT88.4 R52, [R233+0xa800] ;  /* 0x00a80000e934783b */ /* 0x000f620000004200 */
[----:B------:R-:W-:-:S02]  /*aad0*/  FFMA.FTZ R129, R133, c[0x0][0x23c], -R112 ;  /* 0x00008f0085817a23 */ /* 0x000fc40000010870 */
[--C-:B------:R-:W-:Y:S01]  /*aae0*/  FFMA.FTZ R130, R131, c[0x0][0x23c], -R112.reuse ;  /* 0x00008f0083827a23 */ /* 0x100fe20000010870 */
[----:B------:R-:W2:Y:S01]  /*aaf0*/  LDSM.16.MT88.4 R48, [R232+0xa800] ;  /* 0x00a80000e830783b */ /* 0x000ea20000004200 */
[--C-:B------:R-:W-:Y:S01]  /*ab00*/  FFMA.FTZ R124, R221, c[0x0][0x23c], -R112.reuse ;  /* 0x00008f00dd7c7a23 */ /* 0x100fe20000010870 */
[----:B------:R-:W-:Y:S01]  /*ab10*/  MUFU.EX2 R116, R116 ;  /* 0x0000007400747308 */ /* 0x000fe20000000800 */
[----:B------:R-:W-:Y:S02]  /*ab20*/  FFMA.FTZ R121, R217, c[0x0][0x23c], -R112 ;  /* 0x00008f00d9797a23 */ /* 0x000fe40000010870 */
[--C-:B------:R-:W-:Y:S02]  /*ab30*/  FFMA.FTZ R131, R138, c[0x0][0x23c], -R109.reuse ;  /* 0x00008f008a837a23 */ /* 0x100fe4000001086d */
[--C-:B------:R-:W-:Y:S02]  /*ab40*/  FFMA.FTZ R132, R132, c[0x0][0x23c], -R109.reuse ;  /* 0x00008f0084847a23 */ /* 0x100fe4000001086d */
[--C-:B------:R-:W-:Y:S01]  /*ab50*/  FFMA.FTZ R133, R136, c[0x0][0x23c], -R109.reuse ;  /* 0x00008f0088857a23 */ /* 0x100fe2000001086d */
[----:B------:R-:W3:Y:S01]  /*ab60*/  MUFU.EX2 R115, R115 ;  /* 0x0000007300737308 */ /* 0x000ee20000000800 */
[----:B-1----:R-:W-:Y:S01]  /*ab70*/  F2FP.PACK_AB R26, R108, R111 ;  /* 0x0000006f6c1a723e */ /* 0x002fe200000000ff */
        /* <DEDUP_REMOVED lines=8> */
[----:B------:R-:W1:Y:S01]  /*ac00*/  MUFU.EX2 R3, R3 ;  /* 0x0000000300037308 */ /* 0x000e620000000800 */
[----:B---3--:R-:W-:Y:S01]  /*ac10*/  F2FP.PACK_AB R25, R115, R116 ;  /* 0x000000747319723e */ /* 0x008fe200000000ff */
        /* <DEDUP_REMOVED lines=8> */
[----:B-1----:R-:W-:Y:S01]  /*aca0*/  F2FP.PACK_AB R27, R3, R114 ;  /* 0x00000072031b723e */ /* 0x002fe200000000ff */
        /* <DEDUP_REMOVED lines=36> */
[----:B------:R-:W3:Y:S01]  /*aef0*/  MUFU.EX2 R4, R4 ;  /* 0x0000000400047308 */ /* 0x000ee20000000800 */
[----:B------:R-:W-:-:S02]  /*af00*/  FFMA.FTZ R196, R196, c[0x0][0x23c], -R109 ;  /* 0x00008f00c4c47a23 */ /* 0x000fc4000001086d */
[--C-:B------:R-:W-:Y:S02]  /*af10*/  FFMA.FTZ R194, R198, c[0x0][0x23c], -R109.reuse ;  /* 0x00008f00c6c27a23 */ /* 0x100fe4000001086d */
[----:B------:R-:W-:Y:S01]  /*af20*/  FFMA.FTZ R199, R192, c[0x0][0x23c], -R109 ;  /* 0x00008f00c0c77a23 */ /* 0x000fe2000001086d */
[C---:B----4-:R-:W-:Y:S01]  /*af30*/  HMMA.16816.F32 R28, R24.reuse, R44, RZ ;  /* 0x0000002c181c723c */ /* 0x050fe200000018ff */
[--C-:B------:R-:W-:Y:S01]  /*af40*/  FFMA.FTZ R192, R189, c[0x0][0x23c], -R112.reuse ;  /* 0x00008f00bdc07a23 */ /* 0x100fe20000010870 */
[----:B------:R-:W-:Y:S01]  /*af50*/  MUFU.EX2 R124, R124 ;  /* 0x0000007c007c7308 */ /* 0x000fe20000000800 */
[--C-:B------:R-:W-:Y:S02]  /*af60*/  FFMA.FTZ R198, R185, c[0x0][0x23c], -R112.reuse ;  /* 0x00008f00b9c67a23 */ /* 0x100fe40000010870 */
        /* <DEDUP_REMOVED lines=12> */
[----:B------:R-:W-:Y:S02]  /*b030*/  FFMA.FTZ R189, R176, c[0x0][0x23c], -R109 ;  /* 0x00008f00b0bd7a23 */ /* 0x000fe4000001086d */
        /* <DEDUP_REMOVED lines=25> */
[----:B-----5:R-:W-:Y:S01]  /*b1d0*/  HMMA.16816.F32 R36, R44, R52, R36 ;  /* 0x000000342c24723c */ /* 0x020fe20000001824 */
        /* <DEDUP_REMOVED lines=30> */
[----:B------:R-:W-:Y:S02]  /*b3c0*/  FFMA.FTZ R78, R78, c[0x0][0x23c], -R109 ;  /* 0x00008f004e4e7a23 */ /* 0x000fe4000001086d */
        /* <DEDUP_REMOVED lines=19> */
[----:B------:R-:W-:Y:S01]  /*b500*/  FADD.FTZ R117, R117, R118 ;  /* 0x0000007675757221 */ /* 0x000fe20000010000 */
[----:B------:R-:W-:Y:S01]  /*b510*/  HMMA.16816.F32 R40, R44, R58, R40 ;  /* 0x0000003a2c28723c */ /* 0x000fe20000001828 */
[----:B------:R-:W4:Y:S01]  /*b520*/  LDSM.16.MT88.4 R56, [R234+0xb800] ;  /* 0x00b80000ea38783b */ /* 0x000f220000004200 */
[----:B------:R-:W-:-:S02]  /*b530*/  FFMA.FTZ R83, R101, c[0x0][0x23c], -R112 ;  /* 0x00008f0065537a23 */ /* 0x000fc40000010870 */
[--C-:B------:R-:W-:Y:S02]  /*b540*/  FFMA.FTZ R100, R100, c[0x0][0x23c], -R112.reuse ;  /* 0x00008f0064647a23 */ /* 0x100fe40000010870 */
[----:B------:R-:W-:Y:S01]  /*b550*/  MUFU.EX2 R147, R147 ;  /* 0x0000009300937308 */ /* 0x000fe20000000800 */
[--C-:B------:R-:W-:Y:S01]  /*b560*/  FFMA.FTZ R99, R99, c[0x0][0x23c], -R112.reuse ;  /* 0x00008f0063637a23 */ /* 0x100fe20000010870 */
[C---:B------:R-:W-:Y:S01]  /*b570*/  HMMA.16816.F32 R36, R44.reuse, R52, R36 ;  /* 0x000000342c24723c */ /* 0x040fe20000001824 */
[----:B------:R-:W-:Y:S02]  /*b580*/  FFMA.FTZ R98, R98, c[0x0][0x23c], -R112 ;  /* 0x00008f0062627a23 */ /* 0x000fe40000010870 */
[----:B------:R-:W-:Y:S02]  /*b590*/  FADD.FTZ R125, R125, R126 ;  /* 0x0000007e7d7d7221 */ /* 0x000fe40000010000 */
[--C-:B------:R-:W-:Y:S01]  /*b5a0*/  FFMA.FTZ R91, R91, c[0x0][0x23c], -R109.reuse ;  /* 0x00008f005b5b7a23 */ /* 0x100fe2000001086d */
[----:B------:R-:W5:Y:S01]  /*b5b0*/  MUFU.EX2 R144, R144 ;  /* 0x0000009000907308 */ /* 0x000f620000000800 */
[----:B------:R-:W-:Y:S01]  /*b5c0*/  FFMA.FTZ R89, R89, c[0x0][0x23c], -R109 ;  /* 0x00008f0059597a23 */ /* 0x000fe2000001086d */
[----:B------:R-:W-:Y:S01]  /*b5d0*/  HMMA.16816.F32 R32, R44, R54, R32 ;  /* 0x000000362c20723c */ /* 0x000fe20000001820 */
[----:B------:R-:W4:Y:S01]  /*b5e0*/  LDSM.16.MT88.4 R52, [R233+0xb800] ;  /* 0x00b80000e934783b */ /* 0x000f220000004200 */
[----:B------:R-:W-:-:S02]  /*b5f0*/  FADD.FTZ R124, R124, R125 ;  /* 0x0000007d7c7c7221 */ /* 0x000fc40000010000 */
[--C-:B------:R-:W-:Y:S02]  /*b600*/  FFMA.FTZ R88, R88, c[0x0][0x23c], -R109.reuse ;  /* 0x00008f0058587a23 */ /* 0x100fe4000001086d */
[----:B------:R-:W-:Y:S01]  /*b610*/  MUFU.EX2 R146, R146 ;  /* 0x0000009200927308 */ /* 0x000fe20000000800 */
[----:B------:R-:W-:Y:S01]  /*b620*/  FADD.FTZ R124, R121, R124 ;  /* 0x0000007c797c7221 */ /* 0x000fe20000010000 */
[C---:B------:R-:W-:Y:S01]  /*b630*/  HMMA.16816.F32 R28, R44.reuse, R48, R28 ;  /* 0x000000302c1c723c */ /* 0x040fe2000000181c */
[--C-:B------:R-:W-:Y:S02]  /*b640*/  FFMA.FTZ R87, R87, c[0x0][0x23c], -R109.reuse ;  /* 0x00008f0057577a23 */ /* 0x100fe4000001086d */
[----:B------:R-:W-:Y:S02]  /*b650*/  FADD.FTZ R129, R129, R124 ;  /* 0x0000007c81817221 */ /* 0x000fe40000010000 */
[----:B------:R-:W-:Y:S01]  /*b660*/  FFMA.FTZ R86, R86, c[0x0][0x23c], -R109 ;  /* 0x00008f0056567a23 */ /* 0x000fe2000001086d */
[----:B------:R-:W-:Y:S01]  /*b670*/  MUFU.EX2 R149, R149 ;  /* 0x0000009500957308 */ /* 0x000fe20000000800 */
[----:B------:R-:W-:Y:S01]  /*b680*/  FADD.FTZ R129, R130, R129 ;  /* 0x0000008182817221 */ /* 0x000fe20000010000 */
[----:B------:R-:W-:Y:S01]  /*b690*/  HMMA.16816.F32 R24, R44, R50, R24 ;  /* 0x000000322c18723c */ /* 0x000fe20000001818 */
[----:B------:R-:W5:Y:S01]  /*b6a0*/  LDSM.16.MT88.4 R48, [R232+0xb800] ;  /* 0x00b80000e830783b */ /* 0x000f620000004200 */
[----:B------:R-:W-:-:S02]  /*b6b0*/  FFMA.FTZ R85, R85, c[0x0][0x23c], -R109 ;  /* 0x00008f0055557a23 */ /* 0x000fc4000001086d */
[----:B------:R-:W-:Y:S02]  /*b6c0*/  FFMA.FTZ R84, R84, c[0x0][0x23c], -R109 ;  /* 0x00008f0054547a23 */ /* 0x000fe4000001086d */
[----:B------:R-:W-:Y:S01]  /*b6d0*/  MUFU.EX2 R148, R148 ;  /* 0x0000009400947308 */ /* 0x000fe20000000800 */
[----:B------:R-:W-:Y:S01]  /*b6e0*/  F2FP.PACK_AB R44, R135, R136 ;  /* 0x00000088872c723e */ /* 0x000fe200000000ff */
[----:B------:R-:W-:Y:S01]  /*b6f0*/  FADD.FTZ R136, R136, R129 ;  /* 0x0000008188887221 */ /* 0x000fe20000010000 */
[----:B-1----:R-:W-:Y:S02]  /*b700*/  F2FP.PACK_AB R45, R143, R140 ;  /* 0x0000008c8f2d723e */ /* 0x002fe400000000ff */
[----:B------:R-:W-:Y:S01]  /*b710*/  F2FP.PACK_AB R46, R138, R137 ;  /* 0x000000898a2e723e */ /* 0x000fe200000000ff */
[----:B------:R-:W-:Y:S01]  /*b720*/  FADD.FTZ R136, R135, R136 ;  /* 0x0000008887887221 */ /* 0x000fe20000010000 */
[----:B---3--:R-:W-:Y:S01]  /*b730*/  F2FP.PACK_AB R47, R145, R142 ;  /* 0x0000008e912f723e */ /* 0x008fe200000000ff */
[----:B------:R-:W1:Y:S02]  /*b740*/  MUFU.EX2 R151, R151 ;  /* 0x0000009700977308 */ /* 0x000e640000000800 */
[----:B------:R-:W-:-:S04]  /*b750*/  FADD.FTZ R137, R137, R136 ;  /* 0x0000008889897221 */ /* 0x000fc80000010000 */
[C---:B--2---:R-:W-:Y:S01]  /*b760*/  HMMA.16816.F32 R16, R44.reuse, R20, R16 ;  /* 0x000000142c10723c */ /* 0x044fe20000001810 */
[----:B------:R-:W-:Y:S01]  /*b770*/  FADD.FTZ R138, R138, R137 ;  /* 0x000000898a8a7221 */ /* 0x000fe20000010000 */
[----:B------:R-:W-:Y:S06]  /*b780*/  MUFU.EX2 R150, R150 ;  /* 0x0000009600967308 */ /* 0x000fec0000000800 */
        /* <DEDUP_REMOVED lines=21> */
[----:B------:R-:W-:Y:S02]  /*b8e0*/  F2FP.PACK_AB R46, R149, R146 ;  /* 0x00000092952e723e */ /* 0x000fe400000000ff */
[----:B---3--:R-:W-:-:S05]  /*b8f0*/  F2FP.PACK_AB R47, R153, R150 ;  /* 0x00000096992f723e */ /* 0x008fca00000000ff */
[----:B------:R-:W1:Y:S02]  /*b900*/  MUFU.EX2 R170, R170 ;  /* 0x000000aa00aa7308 */ /* 0x000e640000000800 */
[C---:B--2---:R-:W-:Y:S06]  /*b910*/  HMMA.16816.F32 R16, R44.reuse, R20, R16 ;  /* 0x000000142c10723c */ /* 0x044fec0000001810 */
        /* <DEDUP_REMOVED lines=21> */
[----:B------:R-:W-:Y:S02]  /*ba70*/  F2FP.PACK_AB R46, R159, R154 ;  /* 0x0000009a9f2e723e */ /* 0x000fe400000000ff */
[----:B-1----:R-:W-:Y:S01]  /*ba80*/  F2FP.PACK_AB R47, R170, R169 ;  /* 0x000000a9aa2f723e */ /* 0x002fe200000000ff */
[----:B------:R-:W-:Y:S06]  /*ba90*/  MUFU.EX2 R193, R193 ;  /* 0x000000c100c17308 */ /* 0x000fec0000000800 */
[C---:B--2---:R-:W-:Y:S02]  /*baa0*/  HMMA.16816.F32 R16, R44.reuse, R20, R16 ;  /* 0x000000142c10723c */ /* 0x044fe40000001810 */
[----:B------:R-:W1:Y:S06]  /*bab0*/  MUFU.EX2 R188, R188 ;  /* 0x000000bc00bc7308 */ /* 0x000e6c0000000800 */
        /* <DEDUP_REMOVED lines=21> */
[----:B------:R-:W-:Y:S02]  /*bc10*/  F2FP.PACK_AB R46, R179, R174 ;  /* 0x000000aeb32e723e */ /* 0x000fe400000000ff */
[----:B------:R-:W-:-:S05]  /*bc20*/  F2FP.PACK_AB R47, R186, R183 ;  /* 0x000000b7ba2f723e */ /* 0x000fca00000000ff */
[----:B------:R-:W-:Y:S02]  /*bc30*/  MUFU.EX2 R187, R187 ;  /* 0x000000bb00bb7308 */ /* 0x000fe40000000800 */
[C---:B--2---:R-:W-:Y:S06]  /*bc40*/  HMMA.16816.F32 R16, R44.reuse, R20, R16 ;  /* 0x000000142c10723c */ /* 0x044fec0000001810 */
        /* <DEDUP_REMOVED lines=20> */
[----:B---3--:R-:W-:Y:S02]  /*bd90*/  F2FP.PACK_AB R45, R197, R196 ;  /* 0x000000c4c52d723e */ /* 0x008fe400000000ff */
[----:B------:R-:W-:Y:S02]  /*bda0*/  F2FP.PACK_AB R46, R195, R190 ;  /* 0x000000bec32e723e */ /* 0x000fe400000000ff */
[----:B-----5:R-:W-:Y:S01]  /*bdb0*/  F2FP.PACK_AB R47, R199, R194 ;  /* 0x000000c2c72f723e */ /* 0x020fe200000000ff */
[----:B------:R-:W-:Y:S06]  /*bdc0*/  MUFU.EX2 R182, R182 ;  /* 0x000000b600b67308 */ /* 0x000fec0000000800 */
        /* <DEDUP_REMOVED lines=105> */
[C---:B-1----:R-:W-:Y:S08]  /*c460*/  HMMA.16816.F32 R36, R48.reuse, R44, R36 ;  /* 0x0000002c3024723c */ /* 0x042ff00000001824 */
[C---:B------:R-:W-:Y:S01]  /*c470*/  HMMA.16816.F32 R32, R48.reuse, R46, R32 ;  /* 0x0000002e3020723c */ /* 0x040fe20000001820 */
[----:B------:R-:W1:Y:S07]  /*c480*/  LDSM.16.MT88.4 R44, [R233+0x10000] ;  /* 0x01000000e92c783b */ /* 0x000e6e0000004200 */
[C---:B------:R-:W-:Y:S08]  /*c490*/  HMMA.16816.F32 R8, R48.reuse, R56, R8 ;  /* 0x000000383008723c */ /* 0x040ff00000001808 */
[C---:B------:R-:W-:Y:S01]  /*c4a0*/  HMMA.16816.F32 R40, R48.reuse, R58, R40 ;  /* 0x0000003a3028723c */ /* 0x040fe20000001828 */
[----:B------:R-:W1:Y:S07]  /*c4b0*/  LDSM.16.MT88.4 R56, [R234+0x10000] ;  /* 0x01000000ea38783b */ /* 0x000e6e0000004200 */
[C---:B---3--:R-:W-:Y:S08]  /*c4c0*/  HMMA.16816.F32 R28, R48.reuse, R52, R28 ;  /* 0x00000034301c723c */ /* 0x048ff0000000181c */
[----:B------:R-:W-:Y:S01]  /*c4d0*/  HMMA.16816.F32 R24, R48, R54, R24 ;  /* 0x000000363018723c */ /* 0x000fe20000001818 */
[----:B------:R-:W-:Y:S06]  /*c4e0*/  LDSM.16.MT88.4 R52, [R237+0x10800] ;  /* 0x01080000ed34783b */ /* 0x000fec0000004200 */
[----:B-----5:R-:W-:-:S02]  /*c4f0*/  F2FP.PACK_AB R48, R77, R74 ;  /* 0x0000004a4d30723e */ /* 0x020fc400000000ff */
[----:B----4-:R-:W-:Y:S02]  /*c500*/  F2FP.PACK_AB R49, R80, R71 ;  /* 0x000000475031723e */ /* 0x010fe400000000ff */
        /* <DEDUP_REMOVED lines=8> */
[C---:B------:R-:W-:Y:S07]  /*c590*/  HMMA.16816.F32 R8, R48.reuse, R56, R8 ;  /* 0x000000383008723c */ /* 0x040fee0000001808 */
[--C-:B------:R-:W-:Y:S01]  /*c5a0*/  FFMA.FTZ R56, R92, c[0x0][0x23c], -R109.reuse ;  /* 0x00008f005c387a23 */ /* 0x100fe2000001086d */
[----:B------:R-:W-:Y:S01]  /*c5b0*/  HMMA.16816.F32 R40, R48, R58, R40 ;  /* 0x0000003a3028723c */ /* 0x000fe20000001828 */
[----:B------:R-:W-:-:S02]  /*c5c0*/  FFMA.FTZ R57, R90, c[0x0][0x23c], -R109 ;  /* 0x00008f005a397a23 */ /* 0x000fc4000001086d */
[--C-:B------:R-:W-:Y:S02]  /*c5d0*/  FFMA.FTZ R90, R94, c[0x0][0x23c], -R112.reuse ;  /* 0x00008f005e5a7a23 */ /* 0x100fe40000010870 */
[----:B------:R-:W3:Y:S02]  /*c5e0*/  MUFU.EX2 R56, R56 ;  /* 0x0000003800387308 */ /* 0x000ee40000000800 */
[----:B------:R-:W-:Y:S01]  /*c5f0*/  FADD.FTZ R58, R4, R117 ;  /* 0x00000075043a7221 */ /* 0x000fe20000010000 */
[----:B--2---:R-:W-:Y:S01]  /*c600*/  HMMA.16816.F32 R28, R48, R20, R28 ;  /* 0x00000014301c723c */ /* 0x004fe2000000181c */
[----:B------:R-:W-:Y:S02]  /*c610*/  FFMA.FTZ R59, R96, c[0x0][0x23c], -R112 ;  /* 0x00008f00603b7a23 */ /* 0x000fe40000010870 */
[----:B------:R-:W-:Y:S02]  /*c620*/  FADD.FTZ R131, R131, R58 ;  /* 0x0000003a83837221 */ /* 0x000fe40000010000 */
[----:B------:R-:W-:Y:S01]  /*c630*/  MUFU.EX2 R57, R57 ;  /* 0x0000003900397308 */ /* 0x000fe20000000800 */
[----:B------:R-:W-:-:S02]  /*c640*/  FFMA.FTZ R58, R97, c[0x0][0x23c], -R112 ;  /* 0x00008f00613a7a23 */ /* 0x000fc40000010870 */
[----:B------:R-:W-:Y:S01]  /*c650*/  FADD.FTZ R132, R132, R131 ;  /* 0x0000008384847221 */ /* 0x000fe20000010000 */
[----:B------:R-:W-:Y:S01]  /*c660*/  HMMA.16816.F32 R24, R48, R22, R24 ;  /* 0x000000163018723c */ /* 0x000fe20000001818 */
[----:B------:R-:W2:Y:S02]  /*c670*/  LDSM.16.MT88.4 R20, [R233+0x10800] ;  /* 0x01080000e914783b */ /* 0x000ea40000004200 */
[----:B------:R-:W-:Y:S01]  /*c680*/  FADD.FTZ R133, R133, R132 ;  /* 0x0000008485857221 */ /* 0x000fe20000010000 */
[----:B------:R-:W4:Y:S03]  /*c690*/  MUFU.EX2 R4, R89 ;  /* 0x0000005900047308 */ /* 0x000f260000000800 */
[----:B------:R-:W-:Y:S01]  /*c6a0*/  FADD.FTZ R133, R134, R133 ;  /* 0x0000008586857221 */ /* 0x000fe20000010000 */
[----:B------:R-:W-:Y:S02]  /*c6b0*/  F2FP.PACK_AB R48, R100, R83 ;  /* 0x000000536430723e */ /* 0x000fe400000000ff */
[----:B---3--:R-:W-:Y:S01]  /*c6c0*/  F2FP.PACK_AB R49, R3, R56 ;  /* 0x000000380331723e */ /* 0x008fe200000000ff */
[----:B------:R-:W-:Y:S01]  /*c6d0*/  FADD.FTZ R140, R140, R133 ;  /* 0x000000858c8c7221 */ /* 0x000fe20000010000 */
[----:B------:R-:W-:Y:S01]  /*c6e0*/  F2FP.PACK_AB R50, R98, R99 ;  /* 0x000000636232723e */ /* 0x000fe200000000ff */
[----:B------:R-:W-:Y:S02]  /*c6f0*/  MUFU.EX2 R58, R58 ;  /* 0x0000003a003a7308 */ /* 0x000fe40000000800 */
[----:B------:R-:W-:-:S04]  /*c700*/  FADD.FTZ R143, R143, R140 ;  /* 0x0000008c8f8f7221 */ /* 0x000fc80000010000 */
[----:B------:R-:W-:Y:S01]  /*c710*/  FADD.FTZ R142, R142, R143 ;  /* 0x0000008f8e8e7221 */ /* 0x000fe20000010000 */
[----:B----4-:R-:W-:Y:S01]  /*c720*/  F2FP.PACK_AB R51, R4, R57 ;  /* 0x000000390433723e */ /* 0x010fe200000000ff */
[----:B------:R-:W-:Y:S01]  /*c730*/  FFMA.FTZ R89, R95, c[0x0][0x23c], -R112 ;  /* 0x00008f005f597a23 */ /* 0x000fe20000010870 */
[----:B------:R-:W3:Y:S01]  /*c740*/  MUFU.EX2 R59, R59 ;  /* 0x0000003b003b7308 */ /* 0x000ee20000000800 */
[----:B------:R-:W-:Y:S02]  /*c750*/  FADD.FTZ R145, R145, R142 ;  /* 0x0000008e91917221 */ /* 0x000fe40000010000 */
[----:B------:R-:W-:Y:S02]  /*c760*/  LDSM.16.MT88.4 R140, [R233+0x11800] ;  /* 0x01180000e98c783b */ /* 0x000fe40000004200 */
[----:B------:R-:W-:Y:S01]  /*c770*/  HMMA.16816.F32 R16, R48, R52, R16 ;  /* 0x000000343010723c */ /* 0x000fe20000001810 */
[----:B------:R-:W-:Y:S02]  /*c780*/  FADD.FTZ R148, R148, R145 ;  /* 0x0000009194947221 */ /* 0x000fe40000010000 */
[----:B------:R-:W-:Y:S02]  /*c790*/  MUFU.EX2 R89, R89 ;  /* 0x0000005900597308 */ /* 0x000fe40000000800 */
[----:B------:R-:W-:-:S03]  /*c7a0*/  FADD.FTZ R151, R151, R148 ;  /* 0x0000009497977221 */ /* 0x000fc60000010000 */
[C---:B------:R-:W-:Y:S01]  /*c7b0*/  HMMA.16816.F32 R12, R48.reuse, R54, R12 ;  /* 0x00000036300c723c */ /* 0x040fe2000000180c */
[----:B------:R-:W4:Y:S01]  /*c7c0*/  LDSM.16.MT88.4 R52, [R232+0x10800] ;  /* 0x01080000e834783b */ /* 0x000f220000004200 */
[----:B------:R-:W-:Y:S01]  /*c7d0*/  FADD.FTZ R94, R150, R151 ;  /* 0x00000097965e7221 */ /* 0x000fe20000010000 */
[----:B------:R-:W5:Y:S03]  /*c7e0*/  MUFU.EX2 R90, R90 ;  /* 0x0000005a005a7308 */ /* 0x000f660000000800 */
[----:B------:R-:W-:Y:S02]  /*c7f0*/  FADD.FTZ R94, R153, R94 ;  /* 0x0000005e995e7221 */ /* 0x000fe40000010000 */
[----:B-1----:R-:W-:Y:S02]  /*c800*/  HMMA.16816.F32 R8, R48, R44, R8 ;  /* 0x0000002c3008723c */ /* 0x002fe40000001808 */
[----:B------:R-:W-:-:S04]  /*c810*/  FADD.FTZ R161, R161, R94 ;  /* 0x0000005ea1a17221 */ /* 0x000fc80000010000 */
        /* <DEDUP_REMOVED lines=8> */
[----:B------:R-:W1:Y:S02]  /*c8a0*/  LDSM.16.MT88.4 R44, [R237+0x11000] ;  /* 0x01100000ed2c783b */ /* 0x000e640000004200 */
[----:B------:R-:W-:-:S02]  /*c8b0*/  FADD.FTZ R92, R149, R92 ;  /* 0x0000005c955c7221 */ /* 0x000fc40000010000 */
[----:B------:R-:W-:Y:S02]  /*c8c0*/  LDSM.16.MT88.4 R148, [R234+0x11800] ;  /* 0x01180000ea94783b */ /* 0x000fe40000004200 */
[----:B------:R-:W-:Y:S01]  /*c8d0*/  FADD.FTZ R21, R157, R92 ;  /* 0x0000005c9d157221 */ /* 0x000fe20000010000 */
[----:B------:R-:W-:Y:S03]  /*c8e0*/  HMMA.16816.F32 R32, R48, R22, R32 ;  /* 0x000000163020723c */ /* 0x000fe60000001820 */
[----:B------:R-:W-:-:S04]  /*c8f0*/  FADD.FTZ R21, R152, R21 ;  /* 0x0000001598157221 */ /* 0x000fc80000010000 */
[----:B------:R-:W-:Y:S01]  /*c900*/  FADD.FTZ R92, R154, R21 ;  /* 0x000000159a5c7221 */ /* 0x000fe20000010000 */
[----:B----4-:R-:W-:Y:S01]  /*c910*/  HMMA.16816.F32 R28, R48, R52, R28 ;  /* 0x00000034301c723c */ /* 0x010fe2000000181c */
[----:B------:R-:W2:Y:S02]  /*c920*/  LDSM.16.MT88.4 R20, [R234+0x11000] ;  /* 0x01100000ea14783b */ /* 0x000ea40000004200 */
[----:B------:R-:W-:-:S04]  /*c930*/  FADD.FTZ R92, R159, R92 ;  /* 0x0000005c9f5c7221 */ /* 0x000fc80000010000 */
[----:B------:R-:W-:Y:S01]  /*c940*/  FADD.FTZ R53, R177, R92 ;  /* 0x0000005cb1357221 */ /* 0x000fe20000010000 */
[----:B------:R-:W-:Y:S01]  /*c950*/  HMMA.16816.F32 R24, R48, R54, R24 ;  /* 0x000000363018723c */ /* 0x000fe20000001818 */
[----:B------:R-:W-:Y:S01]  /*c960*/  FADD.FTZ R52, R180, R91 ;  /* 0x0000005bb4347221 */ /* 0x000fe20000010000 */
[----:B------:R-:W4:Y:S01]  /*c970*/  LDSM.16.MT88.4 R48, [R233+0x11000] ;  /* 0x01100000e930783b */ /* 0x000f220000004200 */
[----:B------:R-:W-:Y:S02]  /*c980*/  FADD.FTZ R53, R172, R53 ;  /* 0x00000035ac357221 */ /* 0x000fe40000010000 */
[----:B------:R-:W-:Y:S02]  /*c990*/  FADD.FTZ R52, R181, R52 ;  /* 0x00000034b5347221 */ /* 0x000fe40000010000 */
[----:B------:R-:W-:Y:S01]  /*c9a0*/  FADD.FTZ R92, R174, R53 ;  /* 0x00000035ae5c7221 */ /* 0x000fe20000010000 */
[----:B------:R-:W-:Y:S01]  /*c9b0*/  F2FP.PACK_AB R53, R87, R88 ;  /* 0x000000585735723e */ /* 0x000fe200000000ff */
[----:B------:R-:W-:Y:S01]  /*c9c0*/  FADD.FTZ R183, R183, R52 ;  /* 0x00000034b7b77221 */ /* 0x000fe20000010000 */
[----:B---3--:R-:W-:Y:S01]  /*c9d0*/  F2FP.PACK_AB R52, R59, R58 ;  /* 0x0000003a3b34723e */ /* 0x008fe200000000ff */
[----:B------:R-:W-:Y:S01]  /*c9e0*/  FFMA.FTZ R91, R93, c[0x0][0x23c], -R112 ;  /* 0x00008f005d5b7a23 */ /* 0x000fe20000010870 */
[----:B-----5:R-:W-:Y:S01]  /*c9f0*/  F2FP.PACK_AB R54, R90, R89 ;  /* 0x000000595a36723e */ /* 0x020fe200000000ff */
[----:B------:R-:W-:Y:S01]  /*ca00*/  FADD.FTZ R92, R179, R92 ;  /* 0x0000005cb35c7221 */ /* 0x000fe20000010000 */
[----:B------:R-:W-:Y:S01]  /*ca10*/  F2FP.PACK_AB R55, R85, R86 ;  /* 0x000000565537723e */ /* 0x000fe200000000ff */
[----:B------:R-:W-:-:S02]  /*ca20*/  FADD.FTZ R93, R186, R183 ;  /* 0x000000b7ba5d7221 */ /* 0x000fc40000010000 */
[----:B------:R-:W-:Y:S02]  /*ca30*/  MUFU.EX2 R91, R91 ;  /* 0x0000005b005b7308 */ /* 0x000fe40000000800 */
[----:B------:R-:W-:Y:S02]  /*ca40*/  FADD.FTZ R196, R196, R93 ;  /* 0x0000005dc4c47221 */ /* 0x000fe40000010000 */
[----:B-1----:R-:W-:Y:S01]  /*ca50*/  HMMA.16816.F32 R16, R52, R44, R16 ;  /* 0x0000002c3410723c */ /* 0x002fe20000001810 */
[----:B------:R-:W-:Y:S02]  /*ca60*/  FFMA.FTZ R93, R106, c[0x0][0x23c], -R112 ;  /* 0x00008f006a5d7a23 */ /* 0x000fe40000010870 */
[----:B------:R-:W-:-:S04]  /*ca70*/  FADD.FTZ R197, R197, R196 ;  /* 0x000000c4c5c57221 */ /* 0x000fc80000010000 */
[----:B------:R-:W-:Y:S01]  /*ca80*/  FADD.FTZ R45, R193, R92 ;  /* 0x0000005cc12d7221 */ /* 0x000fe20000010000 */
[----:B------:R-:W-:Y:S01]  /*ca90*/  MUFU.EX2 R93, R93 ;  /* 0x0000005d005d7308 */ /* 0x000fe20000000800 */
        /* <DEDUP_REMOVED lines=18> */
[----:B----4-:R-:W-:Y:S01]  /*cbc0*/  HMMA.16816.F32 R36, R52, R48, R36 ;  /* 0x000000303424723c */ /* 0x010fe20000001824 */
        /* <DEDUP_REMOVED lines=14> */
[----:B-1----:R-:W-:Y:S01]  /*ccb0*/  HMMA.16816.F32 R28, R52, R44, R28 ;  /* 0x0000002c341c723c */ /* 0x002fe2000000181c */
[----:B------:R-:W-:-:S02]  /*ccc0*/  FFMA.FTZ R92, R107, c[0x0][0x23c], -R112 ;  /* 0x00008f006b5c7a23 */ /* 0x000fc40000010870 */
[----:B------:R-:W-:Y:S02]  /*ccd0*/  FADD.FTZ R5, R139, R156 ;  /* 0x0000009c8b057221 */ /* 0x000fe40000010000 */
[----:B------:R-:W-:Y:S02]  /*cce0*/  FFMA.FTZ R94, R105, c[0x0][0x23c], -R112 ;  /* 0x00008f00695e7a23 */ /* 0x000fe40000010870 */
[--C-:B------:R-:W-:Y:S01]  /*ccf0*/  FFMA.FTZ R49, R104, c[0x0][0x23c], -R109.reuse ;  /* 0x00008f0068317a23 */ /* 0x100fe2000001086d */
[----:B------:R-:W1:Y:S01]  /*cd00*/  MUFU.EX2 R92, R92 ;  /* 0x0000005c005c7308 */ /* 0x000e620000000800 */
[--C-:B------:R-:W-:Y:S01]  /*cd10*/  FFMA.FTZ R48, R103, c[0x0][0x23c], -R109.reuse ;  /* 0x00008f0067307a23 */ /* 0x100fe2000001086d */
[----:B------:R-:W-:Y:S01]  /*cd20*/  HMMA.16816.F32 R24, R52, R46, R24 ;  /* 0x0000002e3418723c */ /* 0x000fe20000001818 */
[----:B------:R-:W-:Y:S02]  /*cd30*/  FFMA.FTZ R51, R102, c[0x0][0x23c], -R109 ;  /* 0x00008f0066337a23 */ /* 0x000fe4000001086d */
[----:B------:R-:W-:-:S02]  /*cd40*/  FADD.FTZ R5, R160, R5 ;  /* 0x00000005a0057221 */ /* 0x000fc40000010000 */
[----:B------:R-:W-:Y:S01]  /*cd50*/  FADD.FTZ R66, R66, R67 ;  /* 0x0000004342427221 */ /* 0x000fe20000010000 */
[----:B------:R-:W3:Y:S01]  /*cd60*/  MUFU.EX2 R94, R94 ;  /* 0x0000005e005e7308 */ /* 0x000ee20000000800 */
[----:B------:R-:W-:Y:S02]  /*cd70*/  FADD.FTZ R70, R70, R5 ;  /* 0x0000000546467221 */ /* 0x000fe40000010000 */
[----:B------:R-:W-:Y:S02]  /*cd80*/  FADD.FTZ R65, R65, R66 ;  /* 0x0000004241417221 */ /* 0x000fe40000010000 */
[----:B------:R-:W-:Y:S02]  /*cd90*/  FADD.FTZ R69, R69, R70 ;  /* 0x0000004645457221 */ /* 0x000fe40000010000 */
[----:B------:R-:W-:Y:S01]  /*cda0*/  FADD.FTZ R64, R64, R65 ;  /* 0x0000004140407221 */ /* 0x000fe20000010000 */
[----:B------:R-:W4:Y:S01]  /*cdb0*/  MUFU.EX2 R49, R49 ;  /* 0x0000003100317308 */ /* 0x000f220000000800 */
[----:B------:R-:W-:Y:S01]  /*cdc0*/  FADD.FTZ R76, R76, R69 ;  /* 0x000000454c4c7221 */ /* 0x000fe20000010000 */
[----:B-1----:R-:W-:Y:S01]  /*cdd0*/  F2FP.PACK_AB R132, R92, R91 ;  /* 0x0000005b5c84723e */ /* 0x002fe200000000ff */
[----:B------:R-:W-:-:S02]  /*cde0*/  FADD.FTZ R73, R73, R64 ;  /* 0x0000004049497221 */ /* 0x000fc40000010000 */
[----:B------:R-:W-:Y:S02]  /*cdf0*/  FADD.FTZ R75, R75, R76 ;  /* 0x0000004c4b4b7221 */ /* 0x000fe40000010000 */
[----:B------:R-:W-:Y:S01]  /*ce00*/  FADD.FTZ R72, R72, R73 ;  /* 0x0000004948487221 */ /* 0x000fe20000010000 */
[----:B------:R-:W-:Y:S01]  /*ce10*/  MUFU.EX2 R48, R48 ;  /* 0x0000003000307308 */ /* 0x000fe20000000800 */
[----:B---3--:R-:W-:Y:S01]  /*ce20*/  F2FP.PACK_AB R134, R94, R93 ;  /* 0x0000005d5e86723e */ /* 0x008fe200000000ff */
[----:B------:R-:W-:Y:S02]  /*ce30*/  FADD.FTZ R74, R74, R75 ;  /* 0x0000004b4a4a7221 */ /* 0x000fe40000010000 */
[----:B------:R-:W-:Y:S02]  /*ce40*/  FADD.FTZ R71, R71, R72 ;  /* 0x0000004847477221 */ /* 0x000fe40000010000 */
[----:B------:R-:W-:Y:S02]  /*ce50*/  FADD.FTZ R77, R77, R74 ;  /* 0x0000004a4d4d7221 */ /* 0x000fe40000010000 */
[----:B------:R-:W1:Y:S01]  /*ce60*/  MUFU.EX2 R51, R51 ;  /* 0x0000003300337308 */ /* 0x000e620000000800 */
[----:B----4-:R-:W-:Y:S01]  /*ce70*/  F2FP.PACK_AB R133, R49, R84 ;  /* 0x000000543185723e */ /* 0x010fe200000000ff */
[----:B------:R-:W-:-:S04]  /*ce80*/  FADD.FTZ R80, R80, R71 ;  /* 0x0000004750507221 */ /* 0x000fc80000010000 */
[----:B------:R-:W-:-:S04]  /*ce90*/  FADD.FTZ R5, R79, R80 ;  /* 0x000000504f057221 */ /* 0x000fc80000010000 */
[----:B------:R-:W-:Y:S01]  /*cea0*/  FADD.FTZ R5, R78, R5 ;  /* 0x000000054e057221 */ /* 0x000fe20000010000 */
[----:B-1----:R-:W-:-:S07]  /*ceb0*/  F2FP.PACK_AB R135, R51, R48 ;  /* 0x000000303387723e */ /* 0x002fce00000000ff */
[C---:B------:R-:W-:Y:S07]  /*cec0*/  HMMA.16816.F32 R152, R132.reuse, R148, R8 ;  /* 0x000000948498723c */ /* 0x040fee0000001808 */
[----:B------:R-:W-:Y:S01]  /*ced0*/  FADD.FTZ R8, R82, R77 ;  /* 0x0000004d52087221 */ /* 0x000fe20000010000 */
[----:B--2---:R-:W-:Y:S01]  /*cee0*/  HMMA.16816.F32 R156, R132, R22, R12 ;  /* 0x00000016849c723c */ /* 0x004fe2000000180c */
[----:B------:R-:W1:Y:S02]  /*cef0*/  LDSM.16.MT88.4 R12, [R232+0x11800] ;  /* 0x01180000e80c783b */ /* 0x000e640000004200 */
[----:B------:R-:W-:-:S04]  /*cf00*/  FADD.FTZ R8, R81, R8 ;  /* 0x0000000851087221 */ /* 0x000fc80000010000 */
        /* <DEDUP_REMOVED lines=29> */
[----:B------:R-:W-:Y:S01]  /*d0e0*/  FADD.FTZ R250, R51, R48 ;  /* 0x0000003033fa7221 */ /* 0x000fe20000010000 */
[----:B------:R-:W-:Y:S04]  /*d0f0*/  @!UPT UIADD3 URZ, URZ, URZ, URZ ;  /* 0x0000003f3f3ff290 */ /* 0x000fe8000fffe03f */
        /* <DEDUP_REMOVED lines=77> */
.L_x_3649:
[----:B------:R-:W-:-:S04]  /*d5d0*/  ULEA UR6, -UR8, URZ, 0x8 ;  /* 0x0000003f08067291 */ /* 0x000fc8000f8e413f */
[----:B------:R-:W-:Y:S02]  /*d5e0*/  USHF.R.S32.HI UR7, URZ, 0x1f, UR6 ;  /* 0x0000001f3f077899 */ /* 0x000fe40008011406 */
[----:B------:R-:W-:-:S04]  /*d5f0*/  MOV R4, UR6 ;  /* 0x0000000600047c02 */ /* 0x000fc80008000f00 */
[----:B------:R-:W-:Y:S02]  /*d600*/  MOV R3, UR7 ;  /* 0x0000000700037c02 */ /* 0x000fe40008000f00 */
.L_x_3650:
        /* <DEDUP_REMOVED lines=42> */
[----:B------:R-:W-:-:S03]  /*d8b0*/  @!P0 IMAD.WIDE.U32 R32, R32, 0x90, R14 ;  /* 0x0000009020208825 */ /* 0x000fc600078e000e */
[----:B------:R-:W-:Y:S01]  /*d8c0*/  @!P0 IADD3.X R122, R3, UR23, R123, P2, P1 ;  /* 0x00000017037a8c10 */ /* 0x000fe200097e247b */
[----:B------:R-:W-:Y:S01]  /*d8d0*/  @!P0 IMAD.WIDE.U32 R40, R40, 0xa0, R14 ;  /* 0x000000a028288825 */ /* 0x000fe200078e000e */
[----:B------:R-:W-:-:S03]  /*d8e0*/  @!P0 LEA R36, P2, R11, c[0x0][0x170], 0x1 ;  /* 0x00005c000b248a11 */ /* 0x000fc600078408ff */
[----:B------:R-:W-:Y:S01]  /*d8f0*/  @!P0 IMAD.WIDE.U32 R38, R38, 0xb0, R14 ;  /* 0x000000b026268825 */ /* 0x000fe200078e000e */
[----:B------:R-:W-:-:S03]  /*d900*/  @!P0 LEA.HI.X R37, R11, c[0x0][0x174], R122, 0x1, P2 ;  /* 0x00005d000b258a11 */ /* 0x000fc600010f0c7a */
[----:B------:R-:W-:Y:S02]  /*d910*/  @!P0 IMAD.WIDE.U32 R18, R18, 0xc0, R14 ;  /* 0x000000c012128825 */ /* 0x000fe400078e000e */
[----:B------:R-:W-:Y:S01]  /*d920*/  @!PT LDS RZ, [RZ] ;  /* 0x00000000fffff984 */ /* 0x000fe20000000800 */
[----:B------:R-:W-:Y:S01]  /*d930*/  @!PT LDS RZ, [RZ] ;  /* 0x00000000fffff984 */ /* 0x000fe20000000800 */
[----:B------:R-:W-:Y:S01]  /*d940*/  @!PT LDS RZ, [RZ] ;  /* 0x00000000fffff984 */ /* 0x000fe20000000800 */
[----:B------:R2:W-:Y:S02]  /*d950*/  @!P0 LDGSTS.E.BYPASS.LTC128B.128 [R244+0xa800], [R36.64] ;  /* 0x0a80000024f48fae */ /* 0x0005e4000b901d54 */
[----:B------:R-:W-:Y:S02]  /*d960*/  @!P0 IMAD.MOV.U32 R20, RZ, RZ, R6 ;  /* 0x000000ffff148224 */ /* 0x000fe400078e0006 */
[----:B------:R-:W-:Y:S01]  /*d970*/  IMAD.U32 R16, RZ, RZ, UR8 ;  /* 0x00000008ff107e24 */ /* 0x000fe2000f8e00ff */
[----:B------:R-:W-:Y:S01]  /*d980*/  @P0 STS.128 [R244+0xb000], RZ ;  /* 0x00b000fff4000388 */ /* 0x000fe20000000c00 */
[----:B------:R-:W-:Y:S02]  /*d990*/  IMAD.U32 R14, RZ, RZ, UR8 ;  /* 0x00000008ff0e7e24 */ /* 0x000fe4000f8e00ff */
[----:B------:R-:W-:-:S02]  /*d9a0*/  @!P0 IMAD.MOV.U32 R21, RZ, RZ, R123 ;  /* 0x000000ffff158224 */ /* 0x000fc400078e007b */
[----:B------:R-:W-:Y:S02]  /*d9b0*/  IMAD.U32 R34, RZ, RZ, UR8 ;  /* 0x00000008ff227e24 */ /* 0x000fe4000f8e00ff */
[----:B------:R-:W-:Y:S02]  /*d9c0*/  @!P0 IMAD.MOV.U32 R6, RZ, RZ, c[0x0][0x1a4] ;  /* 0x00006900ff068624 */ /* 0x000fe400078e00ff */
[----:B------:R-:W-:-:S04]  /*d9d0*/  @!P0 IMAD.WIDE.U32 R16, R16, 0xd0, R20 ;  /* 0x000000d010108825 */ /* 0x000fc800078e0014 */
[----:B------:R-:W-:-:S04]  /*d9e0*/  @!P0 IMAD.WIDE.U32 R14, R14, 0xe0, R20 ;  /* 0x000000e00e0e8825 */ /* 0x000fc800078e0014 */
[----:B------:R-:W-:Y:S01]  /*d9f0*/  @!P0 IMAD.WIDE.U32 R34, R34, 0xf0, R20 ;  /* 0x000000f022228825 */ /* 0x000fe200078e0014 */
[----:B------:R-:W-:-:S03]  /*da00*/  @!P0 IADD3 R21, P1, R4, R26, RZ ;  /* 0x0000001a04158210 */ /* 0x000fc60007f3e0ff */
[----:B------:R-:W-:Y:S02]  /*da10*/  @!P0 IMAD R6, R6, 0x30, RZ ;  /* 0x0000003006068824 */ /* 0x000fe400078e02ff */
[----:B------:R-:W-:Y:S02]  /*da20*/  @!P0 IMAD.MOV.U32 R22, RZ, RZ, c[0x0][0x1a4] ;  /* 0x00006900ff168624 */ /* 0x000fe400078e00ff */
[----:B------:R-:W-:Y:S01]  /*da30*/  @!P0 IMAD.MOV.U32 R28, RZ, RZ, c[0x0][0x1a4] ;  /* 0x00006900ff1c8624 */ /* 0x000fe200078e00ff */
[C---:B------:R-:W-:Y:S01]  /*da40*/  @!P0 IADD3.X R20, R3.reuse, R27, R6, P1, !PT ;  /* 0x0000001b03148210 */ /* 0x040fe20000ffe406 */
[----:B------:R-:W-:Y:S01]  /*da50*/  @!P0 IMAD R22, R22, 0x50, RZ ;  /* 0x0000005016168824 */ /* 0x000fe200078e02ff */
[C---:B------:R-:W-:Y:S01]  /*da60*/  @!P0 IADD3 R23, P1, R4.reuse, R24, RZ ;  /* 0x0000001804178210 */ /* 0x040fe20007f3e0ff */
[----:B------:R-:W-:Y:S01]  /*da70*/  @!P0 IMAD.MOV.U32 R26, RZ, RZ, c[0x0][0x1a4] ;  /* 0x00006900ff1a8624 */ /* 0x000fe200078e00ff */
[----:B------:R-:W-:Y:S01]  /*da80*/  @!P0 IADD3 R27, P2, R4, R42, RZ ;  /* 0x0000002a041b8210 */ /* 0x000fe20007f5e0ff */
[----:B------:R-:W-:Y:S01]  /*da90*/  @!P0 IMAD R28, R28, 0x90, RZ ;  /* 0x000000901c1c8824 */ /* 0x000fe200078e02ff */
[C---:B------:R-:W-:Y:S01]  /*daa0*/  @!P0 IADD3.X R22, R3.reuse, R25, R22, P1, !PT ;  /* 0x0000001903168210 */ /* 0x040fe20000ffe416 */
[----:B------:R-:W-:Y:S01]  /*dab0*/  @!P0 IMAD R26, R26, 0x70, RZ ;  /* 0x000000701a1a8824 */ /* 0x000fe200078e02ff */
[C---:B------:R-:W-:Y:S01]  /*dac0*/  @!P0 IADD3 R29, P1, R4.reuse, R32, RZ ;  /* 0x00000020041d8210 */ /* 0x040fe20007f3e0ff */
[----:B------:R-:W-:Y:S01]  /*dad0*/  @!P0 IMAD.MOV.U32 R32, RZ, RZ, c[0x0][0x1a4] ;  /* 0x00006900ff208624 */ /* 0x000fe200078e00ff */
        /* <DEDUP_REMOVED lines=9> */
[----:B------:R-:W-:Y:S01]  /*db70*/  @!P0 IMAD R30, R30, 0xa0, RZ ;  /* 0x000000a01e1e8824 */ /* 0x000fe200078e02ff */
[C---:B------:R-:W-:Y:S01]  /*db80*/  @!P0 IADD3.X R32, R3.reuse, R39, R32, P1, !PT ;  /* 0x0000002703208210 */ /* 0x040fe20000ffe420 */
[----:B------:R-:W-:Y:S01]  /*db90*/  @!P0 IMAD.MOV.U32 R6, RZ, RZ, c[0x0][0x1a4] ;  /* 0x00006900ff068624 */ /* 0x000fe200078e00ff */
[C---:B------:R-:W-:Y:S01]  /*dba0*/  @!P0 IADD3.X R24, R3.reuse, R24, R45, P3, !PT ;  /* 0x0000001803188210 */ /* 0x040fe20001ffe42d */
[----:B------:R-:W-:Y:S01]  /*dbb0*/  @!P0 IMAD.MOV.U32 R11, RZ, RZ, c[0x0][0x1a4] ;  /* 0x00006900ff0b8624 */ /* 0x000fe200078e00ff */
[----:B------:R-:W-:Y:S01]  /*dbc0*/  @!P0 IADD3.X R30, R3, R30, R41, P2, !PT ;  /* 0x0000001e031e8210 */ /* 0x000fe200017fe429 */
[----:B------:R-:W-:Y:S01]  /*dbd0*/  @!P0 IMAD.MOV.U32 R13, RZ, RZ, c[0x0][0x1a4] ;  /* 0x00006900ff0d8624 */ /* 0x000fe200078e00ff */
[----:B------:R-:W-:Y:S01]  /*dbe0*/  @!P0 IADD3 R14, P1, R4, R14, RZ ;  /* 0x0000000e040e8210 */ /* 0x000fe20007f3e0ff */
[----:B------:R-:W-:Y:S01]  /*dbf0*/  @!P0 IMAD R6, R6, 0xe0, RZ ;  /* 0x000000e006068824 */ /* 0x000fe200078e02ff */
[C---:B------:R-:W-:Y:S01]  /*dc00*/  @!P0 IADD3 R18, P3, R4.reuse, R18, RZ ;  /* 0x0000001204128210 */ /* 0x040fe20007f7e0ff */
[----:B------:R-:W-:Y:S01]  /*dc10*/  @!P0 IMAD R11, R11, 0xc0, RZ ;  /* 0x000000c00b0b8824 */ /* 0x000fe200078e02ff */
[----:B------:R-:W-:Y:S01]  /*dc20*/  @!P0 IADD3 R16, P2, R4, R16, RZ ;  /* 0x0000001004108210 */ /* 0x000fe20007f5e0ff */
[----:B------:R-:W-:Y:S01]  /*dc30*/  @!P0 IMAD R13, R13, 0xd0, RZ ;  /* 0x000000d00d0d8824 */ /* 0x000fe200078e02ff */
[----:B------:R-:W-:-:S02]  /*dc40*/  @!P0 IADD3.X R15, R3, R6, R15, P1, !PT ;  /* 0x00000006030f8210 */ /* 0x000fc40000ffe40f */
        /* <DEDUP_REMOVED lines=111> */
[----:B------:R-:W4:Y:S04]  /*e340*/  LDSM.16.M88.4 R80, [R240+0x2800] ;  /* 0x00280000f050783b */ /* 0x000f280000000200 */
[----:B------:R-:W4:Y:S04]  /*e350*/  LDSM.16.M88.4 R72, [R240+0x3000] ;  /* 0x00300000f048783b */ /* 0x000f280000000200 */
[----:B------:R-:W5:Y:S04]  /*e360*/  LDSM.16.M88.4 R64, [R240+0x3800] ;  /* 0x00380000f040783b */ /* 0x000f680000000200 */
[----:B------:R-:W5:Y:S04]  /*e370*/  LDSM.16.M88.4 R52, [R240+0x4000] ;  /* 0x00400000f034783b */ /* 0x000f680000000200 */
[----:B-1----:R-:W1:Y:S04]  /*e380*/  LDSM.16.M88.4 R44, [R240+0x4800] ;  /* 0x00480000f02c783b */ /* 0x002e680000000200 */
[----:B--2---:R-:W2:Y:S04]  /*e390*/  LDSM.16.M88.4 R36, [R240+0x5000] ;  /* 0x00500000f024783b */ /* 0x004ea80000000200 */
[----:B------:R-:W1:Y:S04]  /*e3a0*/  LDSM.16.M88.4 R28, [R240+0x5800] ;  /* 0x00580000f01c783b */ /* 0x000e680000000200 */
[----:B------:R-:W1:Y:S04]  /*e3b0*/  LDSM.16.M88.4 R20, [R240+0x6000] ;  /* 0x00600000f014783b */ /* 0x000e680000000200 */
[----:B------:R-:W1:Y:S04]  /*e3c0*/  LDSM.16.M88.4 R12, [R240+0x6800] ;  /* 0x00680000f00c783b */ /* 0x000e680000000200 */
[----:B------:R-:W1:Y:S01]  /*e3d0*/  LDSM.16.M88.4 R4, [R240+0x7000] ;  /* 0x00700000f004783b */ /* 0x000e620000000200 */
[C---:B---3--:R-:W-:Y:S03]  /*e3e0*/  HMMA.16816.F32 R92, R108.reuse, R88, RZ ;  /* 0x000000586c5c723c */ /* 0x048fe600000018ff */
[----:B------:R-:W3:Y:S04]  /*e3f0*/  LDSM.16.M88.4 R176, [R240+0x7800] ;  /* 0x00780000f0b0783b */ /* 0x000ee80000000200 */
[----:B------:R-:W1:Y:S01]  /*e400*/  LDSM.16.M88.4 R168, [R240+0x8000] ;  /* 0x00800000f0a8783b */ /* 0x000e620000000200 */
[C---:B----4-:R-:W-:Y:S03]  /*e410*/  HMMA.16816.F32 R84, R108.reuse, R80, RZ ;  /* 0x000000506c54723c */ /* 0x050fe600000018ff */
[----:B------:R-:W4:Y:S04]  /*e420*/  LDSM.16.M88.4 R124, [R240+0x8800] ;  /* 0x00880000f07c783b */ /* 0x000f280000000200 */
[----:B------:R-:W1:Y:S01]  /*e430*/  LDSM.16.M88.4 R116, [R240+0x9000] ;  /* 0x00900000f074783b */ /* 0x000e620000000200 */
[C---:B------:R-:W-:Y:S03]  /*e440*/  HMMA.16816.F32 R76, R108.reuse, R72, RZ ;  /* 0x000000486c4c723c */ /* 0x040fe600000018ff */
[----:B------:R-:W1:Y:S04]  /*e450*/  LDSM.16.M88.4 R192, [R240+0x9800] ;  /* 0x00980000f0c0783b */ /* 0x000e680000000200 */
[----:B------:R1:W-:Y:S01]  /*e460*/  LDSM.16.M88.4 R96, [R120] ;  /* 0x000000007860783b */ /* 0x0003e20000000200 */
[C---:B-----5:R-:W-:Y:S03]  /*e470*/  HMMA.16816.F32 R68, R108.reuse, R64, RZ ;  /* 0x000000406c44723c */ /* 0x060fe600000018ff */
[----:B------:R-:W5:Y:S04]  /*e480*/  LDSM.16.M88.4 R184, [R235+0x2000] ;  /* 0x00200000ebb8783b */ /* 0x000f680000000200 */
[----:B------:R-:W1:Y:S01]  /*e490*/  LDSM.16.M88.4 R104, [R235+0x2800] ;  /* 0x00280000eb68783b */ /* 0x000e620000000200 */
[C---:B------:R-:W-:Y:S03]  /*e4a0*/  HMMA.16816.F32 R88, R108.reuse, R90, RZ ;  /* 0x0000005a6c58723c */ /* 0x040fe600000018ff */
[----:B------:R-:W2:Y:S04]  /*e4b0*/  LDSM.16.M88.4 R100, [R235+0x3000] ;  /* 0x00300000eb64783b */ /* 0x000ea80000000200 */
[----:B------:R-:W2:Y:S01]  /*e4c0*/  LDSM.16.M88.4 R188, [R235+0x3800] ;  /* 0x00380000ebbc783b */ /* 0x000ea20000000200 */
[C---:B------:R-:W-:Y:S03]  /*e4d0*/  HMMA.16816.F32 R80, R108.reuse, R82, RZ ;  /* 0x000000526c50723c */ /* 0x040fe600000018ff */
[----:B------:R-:W-:Y:S04]  /*e4e0*/  LDSM.16.M88.4 R200, [R235+0x6000] ;  /* 0x00600000ebc8783b */ /* 0x000fe80000000200 */
[----:B------:R-:W-:Y:S01]  /*e4f0*/  LDSM.16.M88.4 R196, [R235+0x7800] ;  /* 0x00780000ebc4783b */ /* 0x000fe20000000200 */
[C---:B------:R-:W-:Y:S03]  /*e500*/  HMMA.16816.F32 R72, R108.reuse, R74, RZ ;  /* 0x0000004a6c48723c */ /* 0x040fe600000018ff */
[----:B------:R-:W-:Y:S04]  /*e510*/  LDSM.16.M88.4 R204, [R241] ;  /* 0x00000000f1cc783b */ /* 0x000fe80000000200 */
[----:B------:R-:W0:Y:S01]  /*e520*/  LDGDEPBAR ;  /* 0x00000000000079af */ /* 0x000e220000000000 */
[C---:B------:R-:W-:Y:S08]  /*e530*/  HMMA.16816.F32 R64, R108.reuse, R66, RZ ;  /* 0x000000426c40723c */ /* 0x040ff000000018ff */
[C---:B------:R-:W-:Y:S08]  /*e540*/  HMMA.16816.F32 R56, R108.reuse, R52, RZ ;  /* 0x000000346c38723c */ /* 0x040ff000000018ff */
[C---:B-1----:R-:W-:Y:S08]  /*e550*/  HMMA.16816.F32 R48, R108.reuse, R44, RZ ;  /* 0x0000002c6c30723c */ /* 0x042ff000000018ff */
[C---:B--2---:R-:W-:Y:S08]  /*e560*/  HMMA.16816.F32 R40, R108.reuse, R36, RZ ;  /* 0x000000246c28723c */ /* 0x044ff000000018ff */
        /* <DEDUP_REMOVED lines=21> */
[----:B------:R-:W-:Y:S07]  /*e6c0*/  LDSM.16.M88.4 R192, [R235+0x4800] ;  /* 0x00480000ebc0783b */ /* 0x000fee0000000200 */
[C---:B-----5:R-:W-:Y:S08]  /*e6d0*/  HMMA.16816.F32 R92, R96.reuse, R184, R92 ;  /* 0x000000b8605c723c */ /* 0x060ff0000000185c */
[C---:B------:R-:W-:Y:S01]  /*e6e0*/  HMMA.16816.F32 R88, R96.reuse, R186, R88 ;  /* 0x000000ba6058723c */ /* 0x040fe20000001858 */
        /* <DEDUP_REMOVED lines=13> */
[C---:B------:R-:W-:Y:S08]  /*e7c0*/  HMMA.16816.F32 R48, R96.reuse, R192, R48 ;  /* 0x000000c06030723c */ /* 0x040ff00000001830 */
[C---:B------:R-:W-:Y:S01]  /*e7d0*/  HMMA.16816.F32 R44, R96.reuse, R194, R44 ;  /* 0x000000c2602c723c */ /* 0x040fe2000000182c */
[----:B------:R-:W5:Y:S07]  /*e7e0*/  LDSM.16.M88.4 R192, [R235+0x8000] ;  /* 0x00800000ebc0783b */ /* 0x000f6e0000000200 */
        /* <DEDUP_REMOVED lines=31> */
[C---:B----4-:R-:W-:Y:S07]  /*e9e0*/  HMMA.16816.F32 R112, R96.reuse, R188, R112 ;  /* 0x000000bc6070723c */ /* 0x050fee0000001870 */
[C---:B------:R-:W-:Y:S01]  /*e9f0*/  IADD3 R188, R239.reuse, 0x3000, RZ ;  /* 0x00003000efbc7810 */ /* 0x040fe20007ffe0ff */
[----:B------:R-:W-:Y:S05]  /*ea00*/  HMMA.16816.F32 R108, R96, R190, R108 ;  /* 0x000000be606c723c */ /* 0x000fea000000186c */
[----:B------:R-:W-:Y:S02]  /*ea10*/  LDSM.16.M88.4 R188, [R188] ;  /* 0x00000000bcbc783b */ /* 0x000fe40000000200 */
[----:B------:R-:W-:Y:S01]  /*ea20*/  IADD3 R96, R239, 0x2800, RZ ;  /* 0x00002800ef607810 */ /* 0x000fe20007ffe0ff */
[C---:B-1----:R-:W-:Y:S05]  /*ea30*/  HMMA.16816.F32 R92, R204.reuse, R184, R92 ;  /* 0x000000b8cc5c723c */ /* 0x042fea000000185c */
[----:B------:R-:W1:Y:S03]  /*ea40*/  LDSM.16.M88.4 R96, [R96] ;  /* 0x000000006060783b */ /* 0x000e660000000200 */
[C---:B--2---:R-:W-:Y:S08]  /*ea50*/  HMMA.16816.F32 R84, R204.reuse, R104, R84 ;  /* 0x00000068cc54723c */ /* 0x044ff00000001854 */
[C---:B------:R-:W-:Y:S01]  /*ea60*/  HMMA.16816.F32 R80, R204.reuse, R106, R80 ;  /* 0x0000006acc50723c */ /* 0x040fe20000001850 */
[----:B------:R-:W2:Y:S07]  /*ea70*/  LDSM.16.M88.4 R104, [R230] ;  /* 0x00000000e668783b */ /* 0x000eae0000000200 */
[C---:B---3--:R-:W-:Y:S08]  /*ea80*/  HMMA.16816.F32 R76, R204.reuse, R100, R76 ;  /* 0x00000064cc4c723c */ /* 0x048ff0000000184c */
[C---:B------:R-:W-:Y:S01]  /*ea90*/  HMMA.16816.F32 R72, R204.reuse, R102, R72 ;  /* 0x00000066cc48723c */ /* 0x040fe20000001848 */
[----:B------:R-:W3:Y:S07]  /*eaa0*/  LDSM.16.M88.4 R100, [R229] ;  /* 0x00000000e564783b */ /* 0x000eee0000000200 */
        /* <DEDUP_REMOVED lines=9> */
[C---:B------:R-:W-:Y:S01]  /*eb40*/  HMMA.16816.F32 R12, R204.reuse, R102, R12 ;  /* 0x00000066cc0c723c */ /* 0x040fe2000000180c */
[----:B------:R-:W2:Y:S07]  /*eb50*/  LDSM.16.M88.4 R100, [R164] ;  /* 0x00000000a464783b */ /* 0x000eae0000000200 */
[C---:B----4-:R-:W-:Y:S08]  /*eb60*/  HMMA.16816.F32 R32, R204.reuse, R184, R32 ;  /* 0x000000b8cc20723c */ /* 0x050ff00000001820 */
[C---:B-1----:R-:W-:Y:S08]  /*eb70*/  HMMA.16816.F32 R8, R204.reuse, R96, R8 ;  /* 0x00000060cc08723c */ /* 0x042ff00000001808 */
[C---:B------:R-:W-:Y:S01]  /*eb80*/  HMMA.16816.F32 R4, R204.reuse, R98, R4 ;  /* 0x00000062cc04723c */ /* 0x040fe20000001804 */
[----:B------:R-:W1:Y:S07]  /*eb90*/  LDSM.16.M88.4 R96, [R164+0x800] ;  /* 0x00080000a460783b */ /* 0x000e6e0000000200 */
[C---:B------:R-:W-:Y:S01]  /*eba0*/  HMMA.16816.F32 R28, R204.reuse, R186, R28 ;  /* 0x000000bacc1c723c */ /* 0x040fe2000000181c */
[----:B------:R-:W3:Y:S07]  /*ebb0*/  LDSM.16.M88.4 R184, [R166] ;  /* 0x00000000a6b8783b */ /* 0x000eee0000000200 */
[----:B------:R-:W-:Y:S08]  /*ebc0*/  HMMA.16816.F32 R40, R204, R188, R40 ;  /* 0x000000bccc28723c */ /* 0x000ff00000001828 */
[C---:B--2---:R-:W-:Y:S08]  /*ebd0*/  HMMA.16816.F32 R92, R104.reuse, R100, R92 ;  /* 0x00000064685c723c */ /* 0x044ff0000000185c */
[----:B------:R-:W-:Y:S01]  /*ebe0*/  HMMA.16816.F32 R88, R104, R102, R88 ;  /* 0x000000666858723c */ /* 0x000fe20000001858 */
[----:B------:R-:W2:Y:S07]  /*ebf0*/  LDSM.16.M88.4 R100, [R164+0x3000] ;  /* 0x00300000a464783b */ /* 0x000eae0000000200 */
[----:B------:R-:W-:Y:S01]  /*ec00*/  HMMA.16816.F32 R36, R204, R190, R36 ;  /* 0x000000becc24723c */ /* 0x000fe20000001824 */
[----:B------:R-:W-:Y:S07]  /*ec10*/  LDSM.16.M88.4 R188, [R224] ;  /* 0x00000000e0bc783b */ /* 0x000fee0000000200 */
[----:B-1----:R-:W-:Y:S01]  /*ec20*/  HMMA.16816.F32 R84, R104, R96, R84 ;  /* 0x000000606854723c */ /* 0x002fe20000001854 */
[----:B------:R-:W-:-:S02]  /*ec30*/  FMUL.FTZ R93, R93, c[0x0][0x2ec] ;  /* 0x0000bb005d5d7a20 */ /* 0x000fc40000410000 */
[----:B------:R-:W-:Y:S02]  /*ec40*/  FMUL.FTZ R95, R95, c[0x0][0x2ec] ;  /* 0x0000bb005f5f7a20 */ /* 0x000fe40000410000 */
[----:B------:R-:W-:Y:S03]  /*ec50*/  MUFU.TANH R214, R93 ;  /* 0x0000005d00d67308 */ /* 0x000fe60000002400 */
[----:B------:R-:W-:Y:S01]  /*ec60*/  HMMA.16816.F32 R80, R104, R98, R80 ;  /* 0x000000626850723c */ /* 0x000fe20000001850 */
[----:B------:R-:W1:Y:S01]  /*ec70*/  LDSM.16.M88.4 R96, [R164+0x3800] ;  /* 0x00380000a460783b */ /* 0x000e620000000200 */
[----:B------:R-:W-:Y:S02]  /*ec80*/  FMUL.FTZ R89, R89, c[0x0][0x2ec] ;  /* 0x0000bb0059597a20 */ /* 0x000fe40000410000 */
[----:B------:R-:W-:Y:S02]  /*ec90*/  FMUL.FTZ R217, R88, c[0x0][0x2ec] ;  /* 0x0000bb0058d97a20 */ /* 0x000fe40000410000 */
[----:B------:R-:W-:-:S02]  /*eca0*/  FMUL.FTZ R88, R91, c[0x0][0x2ec] ;  /* 0x0000bb005b587a20 */ /* 0x000fc40000410000 */
[----:B---3--:R-:W-:Y:S01]  /*ecb0*/  HMMA.16816.F32 R112, R204, R184, R112 ;  /* 0x000000b8cc70723c */ /* 0x008fe20000001870 */
[----:B------:R-:W-:Y:S01]  /*ecc0*/  MUFU.TANH R89, R89 ;  /* 0x0000005900597308 */ /* 0x000fe20000002400 */
[----:B------:R-:W-:-:S06]  /*ecd0*/  FMUL.FTZ R219, R90, c[0x0][0x2ec] ;  /* 0x0000bb005adb7a20 */ /* 0x000fcc0000410000 */
[C---:B------:R-:W-:Y:S01]  /*ece0*/  HMMA.16816.F32 R108, R204.reuse, R186, R108 ;  /* 0x000000bacc6c723c */ /* 0x040fe2000000186c */
[----:B------:R-:W3:Y:S01]  /*ecf0*/  LDSM.16.M88.4 R184, [R164+0x2000] ;  /* 0x00200000a4b8783b */ /* 0x000ee20000000200 */
[----:B------:R-:W-:Y:S01]  /*ed00*/  FMUL.FTZ R220, R84, c[0x0][0x2ec] ;  /* 0x0000bb0054dc7a20 */ /* 0x000fe20000410000 */
[----:B------:R-:W-:Y:S01]  /*ed10*/  MUFU.TANH R88, R88 ;  /* 0x0000005800587308 */ /* 0x000fe20000002400 */
[----:B------:R-:W-:Y:S02]  /*ed20*/  FMUL.FTZ R221, R86, c[0x0][0x2ec] ;  /* 0x0000bb0056dd7a20 */ /* 0x000fe40000410000 */
[----:B------:R-:W-:Y:S02]  /*ed30*/  FMUL.FTZ R85, R85, c[0x0][0x2ec] ;  /* 0x0000bb0055557a20 */ /* 0x000fe40000410000 */
[----:B------:R-:W-:Y:S01]  /*ed40*/  HMMA.16816.F32 R56, R204, R192, R56 ;  /* 0x000000c0cc38723c */ /* 0x000fe20000001838 */
[----:B------:R-:W-:Y:S02]  /*ed50*/  FMUL.FTZ R81, R81, c[0x0][0x2ec] ;  /* 0x0000bb0051517a20 */ /* 0x000fe40000410000 */
[----:B------:R-:W-:Y:S01]  /*ed60*/  FMUL.FTZ R83, R83, c[0x0][0x2ec] ;  /* 0x0000bb0053537a20 */ /* 0x000fe20000410000 */
[----:B------:R-:W-:Y:S01]  /*ed70*/  MUFU.TANH R85, R85 ;  /* 0x0000005500557308 */ /* 0x000fe20000002400 */
[----:B------:R-:W-:-:S03]  /*ed80*/  FMUL.FTZ R87, R87, c[0x0][0x2ec] ;  /* 0x0000bb0057577a20 */ /* 0x000fc60000410000 */
[C---:B------:R-:W-:Y:S01]  /*ed90*/  HMMA.16816.F32 R52, R204.reuse, R194, R52 ;  /* 0x000000c2cc34723c */ /* 0x040fe20000001834 */
[----:B------:R-:W4:Y:S03]  /*eda0*/  LDSM.16.M88.4 R192, [R225] ;  /* 0x00000000e1c0783b */ /* 0x000f260000000200 */
[----:B------:R5:W-:Y:S04]  /*edb0*/  MUFU.TANH R84, R81 ;  /* 0x0000005100547308 */ /* 0x000be80000002400 */
[C---:B------:R-:W-:Y:S04]  /*edc0*/  HMMA.16816.F32 R68, R204.reuse, R196, R68 ;  /* 0x000000c4cc44723c */ /* 0x040fe80000001844 */
[----:B------:R-:W-:Y:S04]  /*edd0*/  MUFU.TANH R86, R83 ;  /* 0x0000005300567308 */ /* 0x000fe80000002400 */
[----:B------:R-:W-:Y:S01]  /*ede0*/  HMMA.16816.F32 R64, R204, R198, R64 ;  /* 0x000000c6cc40723c */ /* 0x000fe20000001840 */
[----:B------:R-:W3:Y:S03]  /*edf0*/  LDSM.16.M88.4 R196, [R226] ;  /* 0x00000000e2c4783b */ /* 0x000ee60000000200 */
[----:B------:R1:W-:Y:S04]  /*ee00*/  MUFU.TANH R90, R87 ;  /* 0x00000057005a7308 */ /* 0x0003e80000002400 */
[C---:B--2---:R-:W-:Y:S04]  /*ee10*/  HMMA.16816.F32 R40, R104.reuse, R100, R40 ;  /* 0x000000646828723c */ /* 0x044fe80000001828 */
[----:B------:R-:W-:Y:S04]  /*ee20*/  MUFU.TANH R217, R217 ;  /* 0x000000d900d97308 */ /* 0x000fe80000002400 */
[C---:B------:R-:W-:Y:S01]  /*ee30*/  HMMA.16816.F32 R36, R104.reuse, R102, R36 ;  /* 0x000000666824723c */ /* 0x040fe20000001824 */
[----:B------:R-:W2:Y:S03]  /*ee40*/  LDSM.16.M88.4 R100, [R164+0x5000] ;  /* 0x00500000a464783b */ /* 0x000ea60000000200 */
[----:B------:R-:W-:Y:S04]  /*ee50*/  MUFU.TANH R219, R219 ;  /* 0x000000db00db7308 */ /* 0x000fe80000002400 */
[C---:B-1----:R-:W-:Y:S04]  /*ee60*/  HMMA.16816.F32 R32, R104.reuse, R96, R32 ;  /* 0x000000606820723c */ /* 0x042fe80000001820 */
[----:B------:R-:W-:Y:S04]  /*ee70*/  MUFU.TANH R220, R220 ;  /* 0x000000dc00dc7308 */ /* 0x000fe80000002400 */
[----:B------:R-:W-:Y:S01]  /*ee80*/  HMMA.16816.F32 R28, R104, R98, R28 ;  /* 0x00000062681c723c */ /* 0x000fe2000000181c */
[----:B------:R-:W1:Y:S01]  /*ee90*/  LDSM.16.M88.4 R96, [R164+0x5800] ;  /* 0x00580000a460783b */ /* 0x000e620000000200 */
[----:B------:R-:W-:-:S02]  /*eea0*/  FMUL.FTZ R40, R40, c[0x0][0x2ec] ;  /* 0x0000bb0028287a20 */ /* 0x000fc40000410000 */
[----:B------:R-:W-:Y:S01]  /*eeb0*/  FMUL.FTZ R42, R42, c[0x0][0x2ec] ;  /* 0x0000bb002a2a7a20 */ /* 0x000fe20000410000 */
[----:B------:R-:W-:Y:S03]  /*eec0*/  MUFU.TANH R221, R221 ;  /* 0x000000dd00dd7308 */ /* 0x000fe60000002400 */
[C---:B------:R-:W-:Y:S01]  /*eed0*/  HMMA.16816.F32 R120, R204.reuse, R188, R120 ;  /* 0x000000bccc78723c */ /* 0x040fe20000001878 */
[----:B------:R-:W-:Y:S02]  /*eee0*/  FMUL.FTZ R36, R36, c[0x0][0x2ec] ;  /* 0x0000bb0024247a20 */ /* 0x000fe40000410000 */
[----:B------:R-:W-:Y:S02]  /*eef0*/  FMUL.FTZ R39, R39, c[0x0][0x2ec] ;  /* 0x0000bb0027277a20 */ /* 0x000fe40000410000 */
[----:B------:R-:W-:Y:S03]  /*ef00*/  MUFU.TANH R40, R40 ;  /* 0x0000002800287308 */ /* 0x000fe60000002400 */
[----:B------:R-:W-:Y:S01]  /*ef10*/  HMMA.16816.F32 R116, R204, R190, R116 ;  /* 0x000000becc74723c */ /* 0x000fe20000001874 */
[----:B------:R-:W1:Y:S01]  /*ef20*/  LDSM.16.M88.4 R188, [R164+0x1000] ;  /* 0x00100000a4bc783b */ /* 0x000e620000000200 */
[----:B------:R-:W-:-:S03]  /*ef30*/  FMUL.FTZ R32, R32, c[0x0][0x2ec] ;  /* 0x0000bb0020207a20 */ /* 0x000fc60000410000 */
[----:B------:R-:W-:Y:S03]  /*ef40*/  MUFU.TANH R39, R39 ;  /* 0x0000002700277308 */ /* 0x000fe60000002400 */
[C---:B---3--:R-:W-:Y:S01]  /*ef50*/  HMMA.16816.F32 R56, R104.reuse, R184, R56 ;  /* 0x000000b86838723c */ /* 0x048fe20000001838 */
[----:B------:R-:W-:Y:S02]  /*ef60*/  FMUL.FTZ R29, R29, c[0x0][0x2ec] ;  /* 0x0000bb001d1d7a20 */ /* 0x000fe40000410000 */
[----:B------:R-:W-:Y:S02]  /*ef70*/  FMUL.FTZ R28, R28, c[0x0][0x2ec] ;  /* 0x0000bb001c1c7a20 */ /* 0x000fe40000410000 */
[----:B------:R-:W-:Y:S01]  /*ef80*/  FMUL.FTZ R30, R30, c[0x0][0x2ec] ;  /* 0x0000bb001e1e7a20 */ /* 0x000fe20000410000 */
[----:B------:R-:W-:Y:S02]  /*ef90*/  MUFU.TANH R42, R42 ;  /* 0x0000002a002a7308 */ /* 0x000fe40000002400 */
[----:B------:R-:W-:Y:S01]  /*efa0*/  HMMA.16816.F32 R52, R104, R186, R52 ;  /* 0x000000ba6834723c */ /* 0x000fe20000001834 */
[----:B------:R-:W3:Y:S05]  /*efb0*/  LDSM.16.M88.4 R184, [R164+0x4800] ;  /* 0x00480000a4b8783b */ /* 0x000eea0000000200 */
[----:B------:R-:W-:Y:S02]  /*efc0*/  MUFU.TANH R28, R28 ;  /* 0x0000001c001c7308 */ /* 0x000fe40000002400 */
[C---:B------:R-:W-:Y:S06]  /*efd0*/  HMMA.16816.F32 R180, R204.reuse, R200, R180 ;  /* 0x000000c8ccb4723c */ /* 0x040fec00000018b4 */
[----:B------:R-:W-:Y:S02]  /*efe0*/  MUFU.TANH R32, R32 ;  /* 0x0000002000207308 */ /* 0x000fe40000002400 */
[C---:B------:R-:W-:Y:S01]  /*eff0*/  HMMA.16816.F32 R176, R204.reuse, R202, R176 ;  /* 0x000000caccb0723c */ /* 0x040fe200000018b0 */
[----:B------:R-:W-:Y:S05]  /*f000*/  LDSM.16.M88.4 R200, [R164+0x4000] ;  /* 0x00400000a4c8783b */ /* 0x000fea0000000200 */
[----:B------:R-:W-:Y:S02]  /*f010*/  MUFU.TANH R30, R30 ;  /* 0x0000001e001e7308 */ /* 0x000fe40000002400 */
[----:B----4-:R-:W-:Y:S01]  /*f020*/  HMMA.16816.F32 R128, R204, R192, R128 ;  /* 0x000000c0cc80723c */ /* 0x010fe20000001880 */
[----:B------:R-:W-:-:S02]  /*f030*/  FMUL.FTZ R55, R55, c[0x0][0x2ec] ;  /* 0x0000bb0037377a20 */ /* 0x000fc40000410000 */
[----:B------:R-:W-:Y:S02]  /*f040*/  FMUL.FTZ R53, R53, c[0x0][0x2ec] ;  /* 0x0000bb0035357a20 */ /* 0x000fe40000410000 */
[----:B------:R-:W-:Y:S02]  /*f050*/  FMUL.FTZ R52, R52, c[0x0][0x2ec] ;  /* 0x0000bb0034347a20 */ /* 0x000fe40000410000 */
[----:B------:R-:W-:Y:S01]  /*f060*/  MUFU.TANH R55, R55 ;  /* 0x0000003700377308 */ /* 0x000fe20000002400 */
[C---:B------:R-:W-:Y:S01]  /*f070*/  HMMA.16816.F32 R124, R204.reuse, R194, R124 ;  /* 0x000000c2cc7c723c */ /* 0x040fe2000000187c */
[----:B------:R-:W4:Y:S06]  /*f080*/  LDSM.16.M88.4 R192, [R164+0x1800] ;  /* 0x00180000a4c0783b */ /* 0x000f2c0000000200 */
[----:B------:R-:W-:Y:S01]  /*f090*/  MUFU.TANH R52, R52 ;  /* 0x0000003400347308 */ /* 0x000fe20000002400 */
[C---:B------:R-:W-:Y:S08]  /*f0a0*/  HMMA.16816.F32 R172, R204.reuse, R196, R172 ;  /* 0x000000c4ccac723c */ /* 0x040ff000000018ac */
[----:B------:R-:W-:Y:S01]  /*f0b0*/  HMMA.16816.F32 R168, R204, R198, R168 ;  /* 0x000000c6cca8723c */ /* 0x000fe200000018a8 */
[----:B------:R-:W3:Y:S01]  /*f0c0*/  LDSM.16.M88.4 R196, [R164+0x2800] ;  /* 0x00280000a4c4783b */ /* 0x000ee20000000200 */
[----:B------:R-:W-:Y:S06]  /*f0d0*/  MUFU.TANH R207, R95 ;  /* 0x0000005f00cf7308 */ /* 0x000fec0000002400 */
[C---:B--2---:R-:W-:Y:S08]  /*f0e0*/  HMMA.16816.F32 R8, R104.reuse, R100, R8 ;  /* 0x000000646808723c */ /* 0x044ff00000001808 */
[C---:B------:R-:W-:Y:S01]  /*f0f0*/  HMMA.16816.F32 R4, R104.reuse, R102, R4 ;  /* 0x000000666804723c */ /* 0x040fe20000001804 */
[----:B------:R-:W2:Y:S07]  /*f100*/  LDSM.16.M88.4 R100, [R164+0x7000] ;  /* 0x00700000a464783b */ /* 0x000eae0000000200 */
[C---:B-1----:R-:W-:Y:S08]  /*f110*/  HMMA.16816.F32 R180, R104.reuse, R96, R180 ;  /* 0x0000006068b4723c */ /* 0x042ff000000018b4 */
[----:B------:R-:W-:Y:S01]  /*f120*/  HMMA.16816.F32 R176, R104, R98, R176 ;  /* 0x0000006268b0723c */ /* 0x000fe200000018b0 */
[----:B------:R-:W1:Y:S01]  /*f130*/  LDSM.16.M88.4 R96, [R164+0x7800] ;  /* 0x00780000a460783b */ /* 0x000e620000000200 */
[----:B------:R-:W-:-:S06]  /*f140*/  FMUL.FTZ R10, R10, c[0x0][0x2ec] ;  /* 0x0000bb000a0a7a20 */ /* 0x000fcc0000410000 */
[C---:B------:R-:W-:Y:S01]  /*f150*/  HMMA.16816.F32 R76, R104.reuse, R188, R76 ;  /* 0x000000bc684c723c */ /* 0x040fe2000000184c */
[----:B------:R-:W-:Y:S01]  /*f160*/  FMUL.FTZ R5, R5, c[0x0][0x2ec] ;  /* 0x0000bb0005057a20 */ /* 0x000fe20000410000 */
[----:B------:R-:W-:Y:S01]  /*f170*/  MUFU.TANH R10, R10 ;  /* 0x0000000a000a7308 */ /* 0x000fe20000002400 */
[----:B------:R-:W-:Y:S02]  /*f180*/  FMUL.FTZ R6, R6, c[0x0][0x2ec] ;  /* 0x0000bb0006067a20 */ /* 0x000fe40000410000 */
[----:B------:R-:W-:Y:S02]  /*f190*/  FMUL.FTZ R7, R7, c[0x0][0x2ec] ;  /* 0x0000bb0007077a20 */ /* 0x000fe40000410000 */
[----:B------:R-:W-:Y:S01]  /*f1a0*/  FMUL.FTZ R4, R4, c[0x0][0x2ec] ;  /* 0x0000bb0004047a20 */ /* 0x000fe20000410000 */
[----:B------:R-:W-:Y:S01]  /*f1b0*/  HMMA.16816.F32 R72, R104, R190, R72 ;  /* 0x000000be6848723c */ /* 0x000fe20000001848 */
[----:B------:R-:W1:Y:S01]  /*f1c0*/  LDSM.16.M88.4 R188, [R164+0x6000] ;  /* 0x00600000a4bc783b */ /* 0x000e620000000200 */
[----:B------:R-:W-:Y:S01]  /*f1d0*/  MUFU.TANH R83, R7 ;  /* 0x0000000700537308 */ /* 0x000fe20000002400 */
[----:B-----5:R-:W-:-:S02]  /*f1e0*/  FMUL.FTZ R81, R183, c[0x0][0x2ec] ;  /* 0x0000bb00b7517a20 */ /* 0x020fc40000410000 */
[----:B------:R-:W-:Y:S02]  /*f1f0*/  FMUL.FTZ R180, R180, c[0x0][0x2ec] ;  /* 0x0000bb00b4b47a20 */ /* 0x000fe40000410000 */
[----:B------:R-:W-:Y:S01]  /*f200*/  FMUL.FTZ R182, R182, c[0x0][0x2ec] ;  /* 0x0000bb00b6b67a20 */ /* 0x000fe20000410000 */
[----:B---3--:R-:W-:Y:S01]  /*f210*/  HMMA.16816.F32 R16, R104, R184, R16 ;  /* 0x000000b86810723c */ /* 0x008fe20000001810 */
[----:B------:R-:W-:Y:S01]  /*f220*/  FMUL.FTZ R178, R178, c[0x0][0x2ec] ;  /* 0x0000bb00b2b27a20 */ /* 0x000fe20000410000 */
[----:B------:R-:W-:Y:S01]  /*f230*/  MUFU.TANH R81, R81 ;  /* 0x0000005100517308 */ /* 0x000fe20000002400 */
[----:B------:R-:W-:-:S05]  /*f240*/  FMUL.FTZ R176, R176, c[0x0][0x2ec] ;  /* 0x0000bb00b0b07a20 */ /* 0x000fca0000410000 */
[----:B------:R-:W-:Y:S01]  /*f250*/  HMMA.16816.F32 R12, R104, R186, R12 ;  /* 0x000000ba680c723c */ /* 0x000fe2000000180c */
[----:B------:R-:W3:Y:S01]  /*f260*/  LDSM.16.M88.4 R184, [R164+0x6800] ;  /* 0x00680000a4b8783b */ /* 0x000ee20000000200 */
[----:B------:R-:W-:Y:S01]  /*f270*/  FMUL.FTZ R77, R77, c[0x0][0x2ec] ;  /* 0x0000bb004d4d7a20 */ /* 0x000fe20000410000 */
[----:B------:R-:W-:-:S04]  /*f280*/  DEPBAR.LE SB0, 0x0 ;  /* 0x000080000000791a */ /* 0x000fc80000000000 */
[----:B------:R-:W-:Y:S01]  /*f290*/  FMUL.FTZ R79, R79, c[0x0][0x2ec] ;  /* 0x0000bb004f4f7a20 */ /* 0x000fe20000410000 */
[C---:B----4-:R-:W-:Y:S01]  /*f2a0*/  HMMA.16816.F32 R68, R104.reuse, R192, R68 ;  /* 0x000000c06844723c */ /* 0x050fe20000001844 */
[----:B------:R-:W-:Y:S01]  /*f2b0*/  FMUL.FTZ R72, R72, c[0x0][0x2ec] ;  /* 0x0000bb0048487a20 */ /* 0x000fe20000410000 */
[----:B------:R-:W-:Y:S01]  /*f2c0*/  MUFU.TANH R77, R77 ;  /* 0x0000004d004d7308 */ /* 0x000fe20000002400 */
[----:B------:R-:W-:Y:S02]  /*f2d0*/  FMUL.FTZ R76, R76, c[0x0][0x2ec] ;  /* 0x0000bb004c4c7a20 */ /* 0x000fe40000410000 */
[----:B------:R-:W-:Y:S02]  /*f2e0*/  FMUL.FTZ R74, R74, c[0x0][0x2ec] ;  /* 0x0000bb004a4a7a20 */ /* 0x000fe40000410000 */
[----:B------:R-:W-:Y:S01]  /*f2f0*/  LOP3.LUT R192, R242, UR7, RZ, 0xfc, !PT ;  /* 0x00000007f2c07c12 */ /* 0x000fe2000f8efcff */
[C---:B------:R-:W-:Y:S01]  /*f300*/  HMMA.16816.F32 R64, R104.reuse, R194, R64 ;  /* 0x000000c26840723c */ /* 0x040fe20000001840 */
[----:B------:R-:W-:Y:S01]  /*f310*/  FMUL.FTZ R73, R73, c[0x0][0x2ec] ;  /* 0x0000bb0049497a20 */ /* 0x000fe20000410000 */
[----:B------:R-:W-:Y:S01]  /*f320*/  MUFU.TANH R79, R79 ;  /* 0x0000004f004f7308 */ /* 0x000fe20000002400 */
[C---:B------:R-:W-:Y:S01]  /*f330*/  IADD3 R204, R192.reuse, 0x19, RZ ;  /* 0x00000019c0cc7810 */ /* 0x040fe20007ffe0ff */
        /* <DEDUP_REMOVED lines=11> */
[C---:B------:R-:W-:Y:S01]  /*f3f0*/  ISETP.GE.AND P5, PT, R194.reuse, R167, PT ;  /* 0x000000a7c200720c */ /* 0x040fe20003fa6270 */
[----:B------:R-:W-:Y:S01]  /*f400*/  HMMA.16816.F32 R44, R104, R198, R44 ;  /* 0x000000c6682c723c */ /* 0x000fe2000000182c */
[----:B------:R-:W-:Y:S01]  /*f410*/  ISETP.GE.AND P2, PT, R194, R165, PT ;  /* 0x000000a5c200720c */ /* 0x000fe20003f46270 */
[----:B------:R-:W-:Y:S01]  /*f420*/  I2F R3, R194 ;  /* 0x000000c200037306 */ /* 0x000fe20000201400 */
[----:B------:R-:W-:Y:S01]  /*f430*/  IADD3 R210, R192, 0x29, RZ ;  /* 0x00000029c0d27810 */ /* 0x000fe20007ffe0ff */
[----:B------:R-:W-:Y:S01]  /*f440*/  FMUL.FTZ R12, R12, c[0x0][0x2ec] ;  /* 0x0000bb000c0c7a20 */ /* 0x000fe20000410000 */
[----:B------:R-:W-:-:S02]  /*f450*/  IADD3 R222, R192, 0x51, RZ ;  /* 0x00000051c0de7810 */ /* 0x000fc40007ffe0ff */
[----:B------:R-:W-:Y:S01]  /*f460*/  IADD3 R198, R192, 0x9, RZ ;  /* 0x00000009c0c67810 */ /* 0x000fe20007ffe0ff */
[C---:B------:R-:W-:Y:S01]  /*f470*/  HMMA.16816.F32 R20, R104.reuse, R202, R20 ;  /* 0x000000ca6814723c */ /* 0x040fe20000001814 */
[----:B------:R-:W-:Y:S01]  /*f480*/  FMUL.FTZ R66, R66, c[0x0][0x2ec] ;  /* 0x0000bb0042427a20 */ /* 0x000fe20000410000 */
[----:B------:R-:W-:Y:S01]  /*f490*/  I2F R193, R194 ;  /* 0x000000c200c17306 */ /* 0x000fe20000201400 */
[----:B------:R-:W-:Y:S01]  /*f4a0*/  FMUL.FTZ R65, R65, c[0x0][0x2ec] ;  /* 0x0000bb0041417a20 */ /* 0x000fe20000410000 */
[----:B------:R-:W-:Y:S01]  /*f4b0*/  IADD3 R216, R192, 0x41, RZ ;  /* 0x00000041c0d87810 */ /* 0x000fe20007ffe0ff */
[----:B------:R-:W-:Y:S01]  /*f4c0*/  FMUL.FTZ R64, R64, c[0x0][0x2ec] ;  /* 0x0000bb0040407a20 */ /* 0x000fe20000410000 */
[-C--:B------:R-:W-:Y:S01]  /*f4d0*/  ISETP.GE.AND P4, PT, R198, R167.reuse, PT ;  /* 0x000000a7c600720c */ /* 0x080fe20003f86270 */
[----:B------:R-:W-:Y:S01]  /*f4e0*/  FMUL.FTZ R67, R67, c[0x0][0x2ec] ;  /* 0x0000bb0043437a20 */ /* 0x000fe20000410000 */
[C---:B--2---:R-:W-:Y:S01]  /*f4f0*/  HMMA.16816.F32 R120, R104.reuse, R100, R120 ;  /* 0x000000646878723c */ /* 0x044fe20000001878 */
[----:B------:R-:W-:Y:S01]  /*f500*/  FMUL.FTZ R49, R49, c[0x0][0x2ec] ;  /* 0x0000bb0031317a20 */ /* 0x000fe20000410000 */
[----:B------:R-:W2:Y:S01]  /*f510*/  I2F R196, R198 ;  /* 0x000000c600c47306 */ /* 0x000ea20000201400 */
[----:B------:R-:W-:Y:S01]  /*f520*/  FMUL.FTZ R51, R51, c[0x0][0x2ec] ;  /* 0x0000bb0033337a20 */ /* 0x000fe20000410000 */
[----:B------:R-:W-:Y:S01]  /*f530*/  IADD3 R202, R192, 0x11, RZ ;  /* 0x00000011c0ca7810 */ /* 0x000fe20007ffe0ff */
[----:B------:R-:W-:Y:S01]  /*f540*/  FMUL.FTZ R48, R48, c[0x0][0x2ec] ;  /* 0x0000bb0030307a20 */ /* 0x000fe20000410000 */
[----:B------:R-:W-:Y:S01]  /*f550*/  IADD3 R91, R192, 0x79, RZ ;  /* 0x00000079c05b7810 */ /* 0x000fe20007ffe0ff */
[----:B------:R-:W-:Y:S01]  /*f560*/  FMUL.FTZ R100, R70, c[0x0][0x2ec] ;  /* 0x0000bb0046647a20 */ /* 0x000fe20000410000 */
[C---:B-1----:R-:W-:Y:S01]  /*f570*/  HMMA.16816.F32 R112, R104.reuse, R96, R112 ;  /* 0x000000606870723c */ /* 0x042fe20000001870 */
[----:B------:R-:W-:Y:S01]  /*f580*/  FMUL.FTZ R70, R71, c[0x0][0x2ec] ;  /* 0x0000bb0047467a20 */ /* 0x000fe20000410000 */
[----:B------:R-:W1:Y:S01]  /*f590*/  I2F R206, R208 ;  /* 0x000000d000ce7306 */ /* 0x000e620000201400 */
[----:B------:R-:W-:Y:S01]  /*f5a0*/  FMUL.FTZ R101, R56, c[0x0][0x2ec] ;  /* 0x0000bb0038657a20 */ /* 0x000fe20000410000 */
[C---:B------:R-:W-:Y:S01]  /*f5b0*/  IADD3 R252, R192.reuse, 0x59, RZ ;  /* 0x00000059c0fc7810 */ /* 0x040fe20007ffe0ff */
[----:B------:R-:W-:Y:S01]  /*f5c0*/  FMUL.FTZ R56, R57, c[0x0][0x2ec] ;  /* 0x0000bb0039387a20 */ /* 0x000fe20000410000 */
[----:B------:R-:W-:Y:S01]  /*f5d0*/  IADD3 R87, R192, 0x81, RZ ;  /* 0x00000081c0577810 */ /* 0x000fe20007ffe0ff */
[----:B------:R-:W-:Y:S01]  /*f5e0*/  FMUL.FTZ R97, R68, c[0x0][0x2ec] ;  /* 0x0000bb0044617a20 */ /* 0x000fe20000410000 */
[C---:B------:R-:W-:Y:S01]  /*f5f0*/  HMMA.16816.F32 R24, R104.reuse, R200, R24 ;  /* 0x000000c86818723c */ /* 0x040fe20000001818 */
[----:B------:R-:W-:Y:S01]  /*f600*/  FMUL.FTZ R68, R69, c[0x0][0x2ec] ;  /* 0x0000bb0045447a20 */ /* 0x000fe20000410000 */
[----:B------:R-:W-:Y:S01]  /*f610*/  I2F R201, R204 ;  /* 0x000000cc00c97306 */ /* 0x000fe20000201400 */
[----:B------:R-:W-:Y:S01]  /*f620*/  FMUL.FTZ R96, R92, c[0x0][0x2ec] ;  /* 0x0000bb005c607a20 */ /* 0x000fe20000410000 */
[----:B------:R-:W-:Y:S01]  /*f630*/  ISETP.GE.AND P1, PT, R202, R167, PT ;  /* 0x000000a7ca00720c */ /* 0x000fe20003f26270 */
[----:B------:R-:W-:Y:S01]  /*f640*/  FMUL.FTZ R92, R94, c[0x0][0x2ec] ;  /* 0x0000bb005e5c7a20 */ /* 0x000fe20000410000 */
[----:B------:R-:W-:Y:S01]  /*f650*/  ISETP.GE.AND P6, PT, R202, R165, PT ;  /* 0x000000a5ca00720c */ /* 0x000fe20003fc6270 */
[----:B--2---:R-:W-:Y:S01]  /*f660*/  FFMA.FTZ R7, R196, UR4, R89 ;  /* 0x00000004c4077c23 */ /* 0x004fe20008010059 */
[C---:B------:R-:W-:Y:S01]  /*f670*/  HMMA.16816.F32 R168, R104.reuse, R190, R168 ;  /* 0x000000be68a8723c */ /* 0x040fe200000018a8 */
[----:B------:R-:W-:Y:S01]  /*f680*/  FMUL.FTZ R21, R21, c[0x0][0x2ec] ;  /* 0x0000bb0015157a20 */ /* 0x000fe20000410000 */
[----:B------:R-:W-:Y:S01]  /*f690*/  MUFU.TANH R68, R68 ;  /* 0x0000004400447308 */ /* 0x000fe20000002400 */
[----:B-1----:R-:W-:Y:S01]  /*f6a0*/  FFMA.FTZ R79, R206, UR4, R79 ;  /* 0x00000004ce4f7c23 */ /* 0x002fe2000801004f */
[----:B------:R-:W-:Y:S01]  /*f6b0*/  FSEL R7, R7, -INF , !P4 ;  /* 0xff80000007077808 */ /* 0x000fe20006000000 */
[----:B------:R-:W-:Y:S01]  /*f6c0*/  FMUL.FTZ R71, R181, c[0x0][0x2ec] ;  /* 0x0000bb00b5477a20 */ /* 0x000fe20000410000 */
[C---:B------:R-:W-:Y:S01]  /*f6d0*/  IADD3 R89, R192.reuse, 0x99, RZ ;  /* 0x00000099c0597810 */ /* 0x040fe20007ffe0ff */
[----:B------:R-:W-:Y:S01]  /*f6e0*/  FMUL.FTZ R121, R121, c[0x0][0x2ec] ;  /* 0x0000bb0079797a20 */ /* 0x000fe20000410000 */
[----:B------:R-:W-:Y:S01]  /*f6f0*/  IADD3 R190, R192, 0x31, RZ ;  /* 0x00000031c0be7810 */ /* 0x000fe20007ffe0ff */
[C---:B------:R-:W-:Y:S01]  /*f700*/  HMMA.16816.F32 R172, R104.reuse, R188, R172 ;  /* 0x000000bc68ac723c */ /* 0x040fe200000018ac */
[----:B------:R-:W-:Y:S01]  /*f710*/  MUFU.TANH R70, R70 ;  /* 0x0000004600467308 */ /* 0x000fe20000002400 */
[----:B------:R-:W-:Y:S01]  /*f720*/  ISETP.GE.AND P4, PT, R208, R167, PT ;  /* 0x000000a7d000720c */ /* 0x000fe20003f86270 */
[----:B------:R-:W-:Y:S01]  /*f730*/  FMUL.FTZ R115, R115, c[0x0][0x2ec] ;  /* 0x0000bb0073737a20 */ /* 0x000fe20000410000 */
[----:B------:R-:W-:Y:S01]  /*f740*/  IADD3 R211, R192, 0x69, RZ ;  /* 0x00000069c0d37810 */ /* 0x000fe20007ffe0ff */
[----:B------:R-:W-:Y:S01]  /*f750*/  FMUL.FTZ R50, R50, c[0x0][0x2ec] ;  /* 0x0000bb0032327a20 */ /* 0x000fe20000410000 */
[----:B------:R-:W-:Y:S01]  /*f760*/  IADD3 R181, R192, 0x91, RZ ;  /* 0x00000091c0b57810 */ /* 0x000fe20007ffe0ff */
[----:B------:R-:W-:Y:S01]  /*f770*/  FMUL.FTZ R27, R27, c[0x0][0x2ec] ;  /* 0x0000bb001b1b7a20 */ /* 0x000fe20000410000 */
[C---:B------:R-:W-:Y:S01]  /*f780*/  HMMA.16816.F32 R116, R104.reuse, R102, R116 ;  /* 0x000000666874723c */ /* 0x040fe20000001874 */
[----:B------:R-:W1:Y:S01]  /*f790*/  I2F R189, R190 ;  /* 0x000000be00bd7306 */ /* 0x000e620000201400 */
[----:B------:R-:W-:Y:S01]  /*f7a0*/  ISETP.GE.AND P3, PT, R198, R165, PT ;  /* 0x000000a5c600720c */ /* 0x000fe20003f66270 */
[----:B------:R-:W-:Y:S01]  /*f7b0*/  FMUL.FTZ R44, R44, c[0x0][0x2ec] ;  /* 0x0000bb002c2c7a20 */ /* 0x000fe20000410000 */
[----:B------:R-:W-:Y:S01]  /*f7c0*/  IADD3 R183, R192, 0x89, RZ ;  /* 0x00000089c0b77810 */ /* 0x000fe20007ffe0ff */
[----:B------:R-:W-:Y:S01]  /*f7d0*/  FMUL.FTZ R24, R24, c[0x0][0x2ec] ;  /* 0x0000bb0018187a20 */ /* 0x000fe20000410000 */
[----:B------:R-:W-:Y:S01]  /*f7e0*/  IADD3 R247, R192, 0xd1, RZ ;  /* 0x000000d1c0f77810 */ /* 0x000fe20007ffe0ff */
[----:B------:R-:W-:Y:S01]  /*f7f0*/  FMUL.FTZ R103, R58, c[0x0][0x2ec] ;  /* 0x0000bb003a677a20 */ /* 0x000fe20000410000 */
[----:B------:R-:W-:Y:S01]  /*f800*/  HMMA.16816.F32 R108, R104, R98, R108 ;  /* 0x00000062686c723c */ /* 0x000fe2000000186c */
[----:B------:R-:W-:Y:S01]  /*f810*/  MUFU.TANH R102, R66 ;  /* 0x0000004200667308 */ /* 0x000fe20000002400 */
[----:B------:R-:W-:Y:S01]  /*f820*/  FMUL.FTZ R58, R59, c[0x0][0x2ec] ;  /* 0x0000bb003b3a7a20 */ /* 0x000fe20000410000 */
[----:B------:R-:W-:Y:S01]  /*f830*/  IADD3 R223, R192, 0xb1, RZ ;  /* 0x000000b1c0df7810 */ /* 0x000fe20007ffe0ff */
[----:B------:R-:W-:-:S02]  /*f840*/  FMUL.FTZ R169, R169, c[0x0][0x2ec] ;  /* 0x0000bb00a9a97a20 */ /* 0x000fc40000410000 */
[----:B------:R-:W-:Y:S02]  /*f850*/  FMUL.FTZ R20, R20, c[0x0][0x2ec] ;  /* 0x0000bb0014147a20 */ /* 0x000fe40000410000 */
[C---:B---3--:R-:W-:Y:S01]  /*f860*/  HMMA.16816.F32 R124, R104.reuse, R186, R124 ;  /* 0x000000ba687c723c */ /* 0x048fe2000000187c */
[----:B------:R-:W-:Y:S01]  /*f870*/  MUFU.TANH R94, R72 ;  /* 0x00000048005e7308 */ /* 0x000fe20000002400 */
[----:B-1----:R-:W-:Y:S02]  /*f880*/  FFMA.FTZ R68, R189, UR4, R68 ;  /* 0x00000004bd447c23 */ /* 0x002fe40008010044 */
[----:B------:R-:W-:Y:S02]  /*f890*/  FMUL.FTZ R175, R175, c[0x0][0x2ec] ;  /* 0x0000bb00afaf7a20 */ /* 0x000fe40000410000 */
[----:B------:R-:W-:Y:S02]  /*f8a0*/  FMUL.FTZ R22, R22, c[0x0][0x2ec] ;  /* 0x0000bb0016167a20 */ /* 0x000fe40000410000 */
[----:B------:R-:W-:Y:S01]  /*f8b0*/  HMMA.16816.F32 R128, R104, R184, R128 ;  /* 0x000000b86880723c */ /* 0x000fe20000001880 */
[----:B------:R1:W-:Y:S01]  /*f8c0*/  MUFU.TANH R66, R49 ;  /* 0x0000003100427308 */ /* 0x0003e20000002400 */
[----:B------:R-:W-:-:S02]  /*f8d0*/  FMUL.FTZ R117, R117, c[0x0][0x2ec] ;  /* 0x0000bb0075757a20 */ /* 0x000fc40000410000 */
[----:B------:R-:W-:Y:S02]  /*f8e0*/  FMUL.FTZ R116, R116, c[0x0][0x2ec] ;  /* 0x0000bb0074747a20 */ /* 0x000fe40000410000 */
[----:B------:R-:W-:Y:S01]  /*f8f0*/  FMUL.FTZ R112, R112, c[0x0][0x2ec] ;  /* 0x0000bb0070707a20 */ /* 0x000fe20000410000 */
[----:B------:R-:W-:Y:S01]  /*f900*/  IADD3 R107, R192, 0x71, RZ ;  /* 0x00000071c06b7810 */ /* 0x000fe20007ffe0ff */
[----:B------:R-:W-:Y:S01]  /*f910*/  FMUL.FTZ R104, R54, c[0x0][0x2ec] ;  /* 0x0000bb0036687a20 */ /* 0x000fe20000410000 */
[----:B------:R2:W-:Y:S01]  /*f920*/  MUFU.TANH R93, R76 ;  /* 0x0000004c005d7308 */ /* 0x0005e20000002400 */
[----:B------:R-:W-:Y:S02]  /*f930*/  FMUL.FTZ R109, R109, c[0x0][0x2ec] ;  /* 0x0000bb006d6d7a20 */ /* 0x000fe40000410000 */
[----:B------:R-:W-:-:S04]  /*f940*/  FMUL.FTZ R114, R114, c[0x0][0x2ec] ;  /* 0x0000bb0072727a20 */ /* 0x000fc80000410000 */
[----:B------:R-:W-:Y:S01]  /*f950*/  FMUL.FTZ R127, R127, c[0x0][0x2ec] ;  /* 0x0000bb007f7f7a20 */ /* 0x000fe20000410000 */
[----:B------:R3:W-:Y:S01]  /*f960*/  MUFU.TANH R98, R74 ;  /* 0x0000004a00627308 */ /* 0x0007e20000002400 */
[----:B-1----:R-:W-:Y:S02]  /*f970*/  FMUL.FTZ R49, R15, c[0x0][0x2ec] ;  /* 0x0000bb000f317a20 */ /* 0x002fe40000410000 */
[----:B------:R-:W-:Y:S02]  /*f980*/  FMUL.FTZ R15, R9, c[0x0][0x2ec] ;  /* 0x0000bb00090f7a20 */ /* 0x000fe40000410000 */
[----:B------:R-:W-:Y:S02]  /*f990*/  FMUL.FTZ R125, R125, c[0x0][0x2ec] ;  /* 0x0000bb007d7d7a20 */ /* 0x000fe40000410000 */
[----:B------:R-:W-:Y:S01]  /*f9a0*/  FMUL.FTZ R131, R131, c[0x0][0x2ec] ;  /* 0x0000bb0083837a20 */ /* 0x000fe20000410000 */
[----:B------:R1:W-:Y:S01]  /*f9b0*/  MUFU.TANH R72, R51 ;  /* 0x0000003300487308 */ /* 0x0003e20000002400 */
[----:B--2---:R-:W-:-:S02]  /*f9c0*/  FMUL.FTZ R76, R43, c[0x0][0x2ec] ;  /* 0x0000bb002b4c7a20 */ /* 0x004fc40000410000 */
[----:B------:R-:W-:Y:S02]  /*f9d0*/  FMUL.FTZ R43, R37, c[0x0][0x2ec] ;  /* 0x0000bb00252b7a20 */ /* 0x000fe40000410000 */
[----:B------:R-:W-:Y:S02]  /*f9e0*/  FMUL.FTZ R37, R38, c[0x0][0x2ec] ;  /* 0x0000bb0026257a20 */ /* 0x000fe40000410000 */
[----:B------:R-:W-:Y:S01]  /*f9f0*/  FMUL.FTZ R38, R33, c[0x0][0x2ec] ;  /* 0x0000bb0021267a20 */ /* 0x000fe20000410000 */
[----:B------:R-:W-:Y:S01]  /*fa00*/  I2F R200, R202 ;  /* 0x000000ca00c87306 */ /* 0x000fe20000201400 */
[----:B---3--:R-:W-:Y:S02]  /*fa10*/  FMUL.FTZ R74, R41, c[0x0][0x2ec] ;  /* 0x0000bb00294a7a20 */ /* 0x008fe40000410000 */
[----:B------:R-:W-:Y:S02]  /*fa20*/  FMUL.FTZ R33, R34, c[0x0][0x2ec] ;  /* 0x0000bb0022217a20 */ /* 0x000fe40000410000 */
[----:B------:R-:W-:-:S03]  /*fa30*/  FMUL.FTZ R124, R124, c[0x0][0x2ec] ;  /* 0x0000bb007c7c7a20 */ /* 0x000fc60000410000 */
[----:B------:R-:W-:Y:S01]  /*fa40*/  I2F R203, R202 ;  /* 0x000000ca00cb7306 */ /* 0x000fe20000201400 */
[----:B-1----:R-:W-:-:S07]  /*fa50*/  FMUL.FTZ R51, R11, c[0x0][0x2ec] ;  /* 0x0000bb000b337a20 */ /* 0x002fce0000410000 */
[----:B------:R-:W1:Y:S08]  /*fa60*/  I2F R186, R218 ;  /* 0x000000da00ba7306 */ /* 0x000e700000201400 */
[----:B------:R2:W3:Y:S08]  /*fa70*/  MUFU.TANH R57, R53 ;  /* 0x0000003500397308 */ /* 0x0004f00000002400 */
[----:B------:R4:W-:Y:S01]  /*fa80*/  MUFU.TANH R11, R5 ;  /* 0x00000005000b7308 */ /* 0x0009e20000002400 */
[----:B-1----:R-:W-:-:S07]  /*fa90*/  FFMA.FTZ R55, R186, UR4, R55 ;  /* 0x00000004ba377c23 */ /* 0x002fce0008010037 */
[----:B------:R1:W-:Y:S01]  /*faa0*/  MUFU.TANH R9, R6 ;  /* 0x0000000600097308 */ /* 0x0003e20000002400 */
[----:B--2---:R-:W-:Y:S02]  /*fab0*/  FFMA.FTZ R53, R206, UR4, R77 ;  /* 0x00000004ce357c23 */ /* 0x004fe4000801004d */
[----:B------:R-:W-:Y:S01]  /*fac0*/  FFMA.FTZ R206, R189, UR4, R70 ;  /* 0x00000004bdce7c23 */ /* 0x000fe20008010046 */
[----:B------:R-:W-:Y:S01]  /*fad0*/  IADD3 R70, R192, 0xc1, RZ ;  /* 0x000000c1c0467810 */ /* 0x000fe20007ffe0ff */
[----:B---3--:R-:W-:Y:S01]  /*fae0*/  FFMA.FTZ R57, R186, UR4, R57 ;  /* 0x00000004ba397c23 */ /* 0x008fe20008010039 */
[----:B------:R-:W-:Y:S02]  /*faf0*/  FSEL R53, R53, -INF , !P4 ;  /* 0xff80000035357808 */ /* 0x000fe40006000000 */
[----:B------:R-:W-:Y:S01]  /*fb00*/  I2F R199, R198 ;  /* 0x000000c600c77306 */ /* 0x000fe20000201400 */
[----:B----4-:R-:W-:Y:S01]  /*fb10*/  FFMA.FTZ R5, R3, UR4, R214 ;  /* 0x0000000403057c23 */ /* 0x010fe200080100d6 */
[----:B------:R-:W-:-:S04]  /*fb20*/  ISETP.GE.AND P4, PT, R212, R167, PT ;  /* 0x000000a7d400720c */ /* 0x000fc80003f86270 */
[----:B------:R-:W-:Y:S01]  /*fb30*/  FSEL R5, R5, -INF , !P5 ;  /* 0xff80000005057808 */ /* 0x000fe20006800000 */
[----:B-1----:R-:W-:Y:S01]  /*fb40*/  FFMA.FTZ R6, R193, UR4, R207 ;  /* 0x00000004c1067c23 */ /* 0x002fe200080100cf */
[----:B------:R-:W-:Y:S01]  /*fb50*/  I2F R184, R212 ;  /* 0x000000d400b87306 */ /* 0x000fe20000201400 */
[----:B------:R-:W-:-:S03]  /*fb60*/  ISETP.GE.AND P5, PT, R204, R167, PT ;  /* 0x000000a7cc00720c */ /* 0x000fc60003fa6270 */
[----:B------:R-:W-:Y:S02]  /*fb70*/  FSEL R6, R6, -INF , !P2 ;  /* 0xff80000006067808 */ /* 0x000fe40005000000 */
[----:B------:R-:W-:Y:S02]  /*fb80*/  ISETP.GE.AND P2, PT, R204, R165, PT ;  /* 0x000000a5cc00720c */ /* 0x000fe40003f46270 */
[----:B------:R-:W1:Y:S08]  /*fb90*/  MUFU.TANH R65, R65 ;  /* 0x0000004100417308 */ /* 0x000e700000002400 */
[----:B------:R-:W-:Y:S08]  /*fba0*/  I2F R213, R246 ;  /* 0x000000f600d57306 */ /* 0x000ff00000201400 */
[----:B------:R2:W-:Y:S01]  /*fbb0*/  MUFU.TANH R54, R48 ;  /* 0x0000003000367308 */ /* 0x0005e20000002400 */
[----:B-1----:R-:W-:-:S05]  /*fbc0*/  FFMA.FTZ R65, R184, UR4, R65 ;  /* 0x00000004b8417c23 */ /* 0x002fca0008010041 */
[----:B------:R-:W-:Y:S02]  /*fbd0*/  FSEL R207, R65, -INF , !P4 ;  /* 0xff80000041cf7808 */ /* 0x000fe40006000000 */
[----:B------:R-:W1:Y:S01]  /*fbe0*/  MUFU.TANH R74, R74 ;  /* 0x0000004a004a7308 */ /* 0x000e620000002400 */
[----:B------:R-:W-:-:S07]  /*fbf0*/  ISETP.GE.AND P4, PT, R222, R167, PT ;  /* 0x000000a7de00720c */ /* 0x000fce0003f86270 */
[----:B------:R-:W3:Y:S01]  /*fc00*/  MUFU.TANH R76, R76 ;  /* 0x0000004c004c7308 */ /* 0x000ee20000002400 */
[----:B--2---:R-:W-:Y:S01]  /*fc10*/  FFMA.FTZ R48, R205, UR4, R86 ;  /* 0x00000004cd307c23 */ /* 0x004fe20008010056 */
[----:B------:R-:W-:-:S04]  /*fc20*/  IADD3 R205, R192, 0xb9, RZ ;  /* 0x000000b9c0cd7810 */ /* 0x000fc80007ffe0ff */
[----:B------:R-:W-:Y:S02]  /*fc30*/  FSEL R48, R48, -INF , !P2 ;  /* 0xff80000030307808 */ /* 0x000fe40005000000 */
[----:B------:R2:W-:Y:S01]  /*fc40*/  MUFU.TANH R34, R29 ;  /* 0x0000001d00227308 */ /* 0x0005e20000002400 */
[----:B------:R-:W-:Y:S01]  /*fc50*/  ISETP.GE.AND P2, PT, R190, R165, PT ;  /* 0x000000a5be00720c */ /* 0x000fe20003f46270 */
[----:B-1----:R-:W-:-:S03]  /*fc60*/  FFMA.FTZ R74, R213, UR4, R74 ;  /* 0x00000004d54a7c23 */ /* 0x002fc6000801004a */
[----:B------:R-:W-:Y:S02]  /*fc70*/  FSEL R206, R206, -INF , !P2 ;  /* 0xff800000cece7808 */ /* 0x000fe40005000000 */
[-C--:B------:R-:W-:Y:S01]  /*fc80*/  ISETP.GE.AND P2, PT, R218, R165.reuse, PT ;  /* 0x000000a5da00720c */ /* 0x080fe20003f46270 */
[----:B------:R1:W-:Y:S01]  /*fc90*/  MUFU.TANH R99, R64 ;  /* 0x0000004000637308 */ /* 0x0003e20000002400 */
[----:B---3--:R-:W-:Y:S02]  /*fca0*/  FFMA.FTZ R76, R213, UR4, R76 ;  /* 0x00000004d54c7c23 */ /* 0x008fe4000801004c */
[----:B------:R-:W-:Y:S02]  /*fcb0*/  FSEL R198, R55, -INF , !P2 ;  /* 0xff80000037c67808 */ /* 0x000fe40005000000 */
[----:B------:R-:W-:Y:S01]  /*fcc0*/  ISETP.GE.AND P2, PT, R246, R165, PT ;  /* 0x000000a5f600720c */ /* 0x000fe20003f46270 */
[----:B--2---:R-:W-:Y:S02]  /*fcd0*/  FFMA.FTZ R29, R201, UR4, R84 ;  /* 0x00000004c91d7c23 */ /* 0x004fe40008010054 */
[----:B------:R-:W-:Y:S01]  /*fce0*/  I2F R188, R210 ;  /* 0x000000d200bc7306 */ /* 0x000fe20000201400 */
[----:B------:R-:W-:-:S02]  /*fcf0*/  FMUL.FTZ R84, R179, c[0x0][0x2ec] ;  /* 0x0000bb00b3547a20 */ /* 0x000fc40000410000 */
[----:B------:R-:W-:Y:S02]  /*fd00*/  FSEL R29, R29, -INF , !P5 ;  /* 0xff8000001d1d7808 */ /* 0x000fe40006800000 */
[-C--:B------:R-:W-:Y:S01]  /*fd10*/  ISETP.GE.AND P5, PT, R190, R167.reuse, PT ;  /* 0x000000a7be00720c */ /* 0x080fe20003fa6270 */
[----:B-1----:R-:W-:Y:S02]  /*fd20*/  FMUL.FTZ R64, R45, c[0x0][0x2ec] ;  /* 0x0000bb002d407a20 */ /* 0x002fe40000410000 */
[----:B------:R1:W-:Y:S01]  /*fd30*/  MUFU.TANH R95, R78 ;  /* 0x0000004e005f7308 */ /* 0x0003e20000002400 */
[----:B------:R-:W-:Y:S01]  /*fd40*/  FMUL.FTZ R45, R46, c[0x0][0x2ec] ;  /* 0x0000bb002e2d7a20 */ /* 0x000fe20000410000 */
[----:B------:R-:W-:Y:S01]  /*fd50*/  FSEL R209, R68, -INF , !P5 ;  /* 0xff80000044d17808 */ /* 0x000fe20006800000 */
[----:B------:R-:W-:Y:S01]  /*fd60*/  FMUL.FTZ R46, R47, c[0x0][0x2ec] ;  /* 0x0000bb002f2e7a20 */ /* 0x000fe20000410000 */
[----:B------:R-:W-:Y:S01]  /*fd70*/  ISETP.GE.AND P5, PT, R218, R167, PT ;  /* 0x000000a7da00720c */ /* 0x000fe20003fa6270 */
[----:B------:R-:W-:Y:S01]  /*fd80*/  FMUL.FTZ R47, R23, c[0x0][0x2ec] ;  /* 0x0000bb00172f7a20 */ /* 0x000fe20000410000 */
[----:B------:R-:W-:Y:S01]  /*fd90*/  FSEL R190, R76, -INF , !P2 ;  /* 0xff8000004cbe7808 */ /* 0x000fe20005000000 */
[----:B------:R-:W-:Y:S01]  /*fda0*/  FMUL.FTZ R23, R17, c[0x0][0x2ec] ;  /* 0x0000bb0011177a20 */ /* 0x000fe20000410000 */
[----:B------:R-:W2:Y:S01]  /*fdb0*/  MUFU.TANH R73, R73 ;  /* 0x0000004900497308 */ /* 0x000ea20000002400 */
[----:B------:R-:W-:Y:S01]  /*fdc0*/  FMUL.FTZ R17, R18, c[0x0][0x2ec] ;  /* 0x0000bb0012117a20 */ /* 0x000fe20000410000 */
[----:B------:R-:W-:Y:S01]  /*fdd0*/  ISETP.GE.AND P2, PT, R91, R165, PT ;  /* 0x000000a55b00720c */ /* 0x000fe20003f46270 */
[----:B------:R-:W-:Y:S01]  /*fde0*/  FMUL.FTZ R18, R13, c[0x0][0x2ec] ;  /* 0x0000bb000d127a20 */ /* 0x000fe20000410000 */
[----:B------:R-:W-:Y:S01]  /*fdf0*/  IADD3 R68, R192, 0xe1, RZ ;  /* 0x000000e1c0447810 */ /* 0x000fe20007ffe0ff */
[----:B------:R-:W-:-:S02]  /*fe00*/  FMUL.FTZ R13, R14, c[0x0][0x2ec] ;  /* 0x0000bb000e0d7a20 */ /* 0x000fc40000410000 */
[----:B------:R-:W-:Y:S01]  /*fe10*/  FMUL.FTZ R14, R8, c[0x0][0x2ec] ;  /* 0x0000bb00080e7a20 */ /* 0x000fe20000410000 */
[----:B------:R-:W3:Y:S01]  /*fe20*/  MUFU.TANH R75, R75 ;  /* 0x0000004b004b7308 */ /* 0x000ee20000002400 */
[----:B-1----:R-:W-:Y:S02]  /*fe30*/  FMUL.FTZ R78, R35, c[0x0][0x2ec] ;  /* 0x0000bb00234e7a20 */ /* 0x002fe40000410000 */
[----:B------:R-:W-:Y:S02]  /*fe40*/  FMUL.FTZ R35, R31, c[0x0][0x2ec] ;  /* 0x0000bb001f237a20 */ /* 0x000fe40000410000 */
[----:B------:R-:W-:Y:S02]  /*fe50*/  FMUL.FTZ R31, R25, c[0x0][0x2ec] ;  /* 0x0000bb00191f7a20 */ /* 0x000fe40000410000 */
[----:B------:R-:W-:Y:S01]  /*fe60*/  FMUL.FTZ R25, R26, c[0x0][0x2ec] ;  /* 0x0000bb001a197a20 */ /* 0x000fe20000410000 */
[----:B------:R-:W1:Y:S01]  /*fe70*/  I2F R187, R222 ;  /* 0x000000de00bb7306 */ /* 0x000e620000201400 */
[----:B--2---:R-:W-:-:S07]  /*fe80*/  FFMA.FTZ R73, R188, UR4, R73 ;  /* 0x00000004bc497c23 */ /* 0x004fce0008010049 */
[----:B------:R-:W2:Y:S01]  /*fe90*/  MUFU.TANH R67, R67 ;  /* 0x0000004300437308 */ /* 0x000ea20000002400 */
[----:B---3--:R-:W-:-:S07]  /*fea0*/  FFMA.FTZ R75, R188, UR4, R75 ;  /* 0x00000004bc4b7c23 */ /* 0x008fce000801004b */
[----:B------:R-:W-:Y:S01]  /*feb0*/  I2F R185, R216 ;  /* 0x000000d800b97306 */ /* 0x000fe20000201400 */
[C---:B-1----:R-:W-:Y:S02]  /*fec0*/  FFMA.FTZ R66, R187.reuse, UR4, R66 ;  /* 0x00000004bb427c23 */ /* 0x042fe40008010042 */
[----:B------:R-:W-:-:S03]  /*fed0*/  FFMA.FTZ R72, R187, UR4, R72 ;  /* 0x00000004bb487c23 */ /* 0x000fc60008010048 */
[----:B------:R-:W-:Y:S02]  /*fee0*/  FSEL R193, R66, -INF , !P4 ;  /* 0xff80000042c17808 */ /* 0x000fe40006000000 */
[----:B------:R-:W1:Y:S01]  /*fef0*/  MUFU.TANH R56, R56 ;  /* 0x0000003800387308 */ /* 0x000e620000002400 */
[----:B--2---:R-:W-:Y:S01]  /*ff00*/  FFMA.FTZ R67, R184, UR4, R67 ;  /* 0x00000004b8437c23 */ /* 0x004fe20008010043 */
[----:B------:R-:W-:-:S06]  /*ff10*/  ISETP.GE.AND P4, PT, R211, R167, PT ;  /* 0x000000a7d300720c */ /* 0x000fcc0003f86270 */
[----:B------:R-:W2:Y:S08]  /*ff20*/  MUFU.TANH R58, R58 ;  /* 0x0000003a003a7308 */ /* 0x000eb00000002400 */
[----:B------:R3:W-:Y:S01]  /*ff30*/  MUFU.TANH R41, R36 ;  /* 0x0000002400297308 */ /* 0x0007e20000002400 */
[----:B-1----:R-:W-:-:S07]  /*ff40*/  FFMA.FTZ R56, R185, UR4, R56 ;  /* 0x00000004b9387c23 */ /* 0x002fce0008010038 */
[----:B------:R1:W-:Y:S01]  /*ff50*/  MUFU.TANH R26, R21 ;  /* 0x00000015001a7308 */ /* 0x0003e20000002400 */
[----:B--2---:R-:W-:Y:S02]  /*ff60*/  FFMA.FTZ R58, R185, UR4, R58 ;  /* 0x00000004b93a7c23 */ /* 0x004fe4000801003a */
[----:B---3--:R-:W-:-:S05]  /*ff70*/  FFMA.FTZ R36, R203, UR4, R90 ;  /* 0x00000004cb247c23 */ /* 0x008fca000801005a */
[----:B------:R-:W-:Y:S01]  /*ff80*/  MUFU.TANH R35, R35 ;  /* 0x0000002300237308 */ /* 0x000fe20000002400 */
[----:B------:R-:W-:Y:S02]  /*ff90*/  IADD3 R203, R192, 0xa1, RZ ;  /* 0x000000a1c0cb7810 */ /* 0x000fe40007ffe0ff */
[----:B------:R-:W-:Y:S02]  /*ffa0*/  FSEL R36, R36, -INF , !P6 ;  /* 0xff80000024247808 */ /* 0x000fe40007000000 */
[----:B------:R-:W-:Y:S01]  /*ffb0*/  ISETP.GE.AND P6, PT, R210, R165, PT ;  /* 0x000000a5d200720c */ /* 0x000fe20003fc6270 */
[----:B-1----:R-:W-:Y:S02]  /*ffc0*/  FFMA.FTZ R21, R200, UR4, R85 ;  /* 0x00000004c8157c23 */ /* 0x002fe40008010055 */
[----:B------:R1:W-:Y:S01]  /*ffd0*/  MUFU.TANH R8, R4 ;  /* 0x0000000400087308 */ /* 0x0003e20000002400 */
[----:B------:R-:W-:Y:S02]  /*ffe0*/  FMUL.FTZ R85, R177, c[0x0][0x2ec] ;  /* 0x0000bb00b1557a20 */ /* 0x000fe40000410000 */
[----:B------:R-:W-:-:S02]  /*fff0*/  FSEL R21, R21, -INF , !P1 ;  /* 0xff80000015157808 */ /* 0x000fc40004800000 */
[----:B------:R-:W-:-:S03]  /*10000*/  ISETP.GE.AND P1, PT, R210, R167, PT ;  /* 0x000000a7d200720c */ /* 0x000fc60003f26270 */
[----:B------:R-:W2:Y:S01]  /*10010*/  I2F R59, R91 ;  /* 0x0000005b003b7306 */ /* 0x000ea20000201400 */
[----:B------:R-:W-:Y:S02]  /*10020*/  IADD3 R210, R192, 0xa9, RZ ;  /* 0x000000a9c0d27810 */ /* 0x000fe40007ffe0ff */
[----:B------:R-:W-:Y:S02]  /*10030*/  FSEL R215, R73, -INF , !P1 ;  /* 0xff80000049d77808 */ /* 0x000fe40004800000 */
[-C--:B------:R-:W-:Y:S01]  /*10040*/  ISETP.GE.AND P1, PT, R216, R167.reuse, PT ;  /* 0x000000a7d800720c */ /* 0x080fe20003f26270 */
[----:B-1----:R-:W-:Y:S02]  /*10050*/  FFMA.FTZ R4, R199, UR4, R88 ;  /* 0x00000004c7047c23 */ /* 0x002fe40008010058 */
[----:B------:R-:W-:Y:S01]  /*10060*/  MUFU.TANH R49, R49 ;  /* 0x0000003100317308 */ /* 0x000fe20000002400 */
[----:B------:R-:W-:Y:S02]  /*10070*/  FSEL R199, R57, -INF , !P5 ;  /* 0xff80000039c77808 */ /* 0x000fe40006800000 */
[----:B------:R-:W-:-:S02]  /*10080*/  ISETP.GE.AND P5, PT, R246, R167, PT ;  /* 0x000000a7f600720c */ /* 0x000fc40003fa6270 */
[----:B------:R-:W-:Y:S02]  /*10090*/  FSEL R4, R4, -INF , !P3 ;  /* 0xff80000004047808 */ /* 0x000fe40005800000 */
[----:B------:R-:W-:Y:S01]  /*100a0*/  ISETP.GE.AND P3, PT, R208, R165, PT ;  /* 0x000000a5d000720c */ /* 0x000fe20003f66270 */
[----:B------:R-:W1:Y:S01]  /*100b0*/  I2F R88, R89 ;  /* 0x0000005900587306 */ /* 0x000e620000201400 */
[----:B------:R-:W-:Y:S01]  /*100c0*/  FSEL R187, R74, -INF , !P5 ;  /* 0xff8000004abb7808 */ /* 0x000fe20006800000 */
[----:B--2---:R-:W-:Y:S01]  /*100d0*/  FFMA.FTZ R34, R59, UR4, R34 ;  /* 0x000000043b227c23 */ /* 0x004fe20008010022 */
[----:B------:R-:W-:Y:S01]  /*100e0*/  FSEL R214, R79, -INF , !P3 ;  /* 0xff8000004fd67808 */ /* 0x000fe20005800000 */
[----:B------:R-:W-:Y:S01]  /*100f0*/  FFMA.FTZ R184, R59, UR4, R35 ;  /* 0x000000043bb87c23 */ /* 0x000fe20008010023 */
[----:B------:R-:W-:Y:S01]  /*10100*/  ISETP.GE.AND P5, PT, R91, R167, PT ;  /* 0x000000a75b00720c */ /* 0x000fe20003fa6270 */
[----:B------:R-:W-:Y:S01]  /*10110*/  FMUL.FTZ R91, R129, c[0x0][0x2ec] ;  /* 0x0000bb00815b7a20 */ /* 0x000fe20000410000 */
[-C--:B------:R-:W-:Y:S01]  /*10120*/  ISETP.GE.AND P3, PT, R212, R165.reuse, PT ;  /* 0x000000a5d400720c */ /* 0x080fe20003f66270 */
[----:B------:R-:W-:Y:S01]  /*10130*/  I2F R191, R252 ;  /* 0x000000fc00bf7306 */ /* 0x000fe20000201400 */
[----:B------:R-:W-:Y:S01]  /*10140*/  FSEL R212, R75, -INF , !P6 ;  /* 0xff8000004bd47808 */ /* 0x000fe20007000000 */
[----:B------:R-:W-:Y:S01]  /*10150*/  FMUL.FTZ R79, R173, c[0x0][0x2ec] ;  /* 0x0000bb00ad4f7a20 */ /* 0x000fe20000410000 */
[----:B------:R-:W-:Y:S01]  /*10160*/  ISETP.GE.AND P6, PT, R216, R165, PT ;  /* 0x000000a5d800720c */ /* 0x000fe20003fc6270 */
[----:B------:R-:W-:Y:S01]  /*10170*/  IMAD.U32 R129, RZ, RZ, UR7 ;  /* 0x00000007ff817e24 */ /* 0x000fe2000f8e00ff */
[----:B------:R-:W-:-:S02]  /*10180*/  FSEL R204, R67, -INF , !P3 ;  /* 0xff80000043cc7808 */ /* 0x000fc40005800000 */
[----:B------:R-:W-:Y:S01]  /*10190*/  ISETP.GE.AND P3, PT, R222, R165, PT ;  /* 0x000000a5de00720c */ /* 0x000fe20003f66270 */
[----:B------:R-:W2:Y:S01]  /*101a0*/  MUFU.TANH R64, R64 ;  /* 0x0000004000407308 */ /* 0x000ea20000002400 */
[----:B------:R-:W-:Y:S01]  /*101b0*/  FSEL R201, R56, -INF , !P1 ;  /* 0xff80000038c97808 */ /* 0x000fe20004800000 */
[----:B-1----:R-:W-:Y:S01]  /*101c0*/  FFMA.FTZ R67, R88, UR4, R49 ;  /* 0x0000000458437c23 */ /* 0x002fe20008010031 */
[----:B------:R-:W-:Y:S02]  /*101d0*/  FSEL R200, R58, -INF , !P6 ;  /* 0xff8000003ac87808 */ /* 0x000fe40007000000 */
[C---:B------:R-:W-:Y:S02]  /*101e0*/  ISETP.GE.AND P1, PT, R252.reuse, R167, PT ;  /* 0x000000a7fc00720c */ /* 0x040fe40003f26270 */
[----:B------:R-:W-:Y:S01]  /*101f0*/  ISETP.GE.AND P6, PT, R252, R165, PT ;  /* 0x000000a5fc00720c */ /* 0x000fe20003fc6270 */
[----:B------:R-:W1:Y:S01]  /*10200*/  MUFU.TANH R46, R46 ;  /* 0x0000002e002e7308 */ /* 0x000e620000002400 */
[----:B------:R-:W-:-:S02]  /*10210*/  FSEL R196, R72, -INF , !P3 ;  /* 0xff80000048c47808 */ /* 0x000fc40005800000 */
[----:B------:R-:W-:Y:S02]  /*10220*/  FSEL R184, R184, -INF , !P2 ;  /* 0xff800000b8b87808 */ /* 0x000fe40005000000 */
[-C--:B------:R-:W-:Y:S02]  /*10230*/  ISETP.GE.AND P3, PT, R211, R165.reuse, PT ;  /* 0x000000a5d300720c */ /* 0x080fe40003f66270 */
[----:B------:R-:W-:Y:S01]  /*10240*/  ISETP.GE.AND P2, PT, R181, R165, PT ;  /* 0x000000a5b500720c */ /* 0x000fe20003f46270 */
[----:B------:R-:W-:Y:S01]  /*10250*/  MUFU.TANH R31, R31 ;  /* 0x0000001f001f7308 */ /* 0x000fe20000002400 */
[----:B--2---:R-:W-:Y:S01]  /*10260*/  FFMA.FTZ R64, R191, UR4, R64 ;  /* 0x00000004bf407c23 */ /* 0x004fe20008010040 */
[C---:B------:R-:W-:Y:S02]  /*10270*/  IADD3 R216, R192.reuse, 0xc9, RZ ;  /* 0x000000c9c0d87810 */ /* 0x040fe40007ffe0ff */
[----:B------:R-:W-:Y:S02]  /*10280*/  IADD3 R222, R192, 0xd9, RZ ;  /* 0x000000d9c0de7810 */ /* 0x000fe40007ffe0ff */
[----:B------:R-:W-:-:S02]  /*10290*/  FSEL R177, R64, -INF , !P1 ;  /* 0xff80000040b17808 */ /* 0x000fc40004800000 */
[----:B------:R-:W-:Y:S01]  /*102a0*/  MUFU.TANH R27, R27 ;  /* 0x0000001b001b7308 */ /* 0x000fe20000002400 */
[----:B-1----:R-:W-:Y:S01]  /*102b0*/  FFMA.FTZ R46, R191, UR4, R46 ;  /* 0x00000004bf2e7c23 */ /* 0x002fe2000801002e */
[C---:B------:R-:W-:Y:S02]  /*102c0*/  ISETP.GE.AND P1, PT, R107.reuse, R167, PT ;  /* 0x000000a76b00720c */ /* 0x040fe40003f26270 */
[----:B------:R-:W-:Y:S02]  /*102d0*/  IADD3 R246, R192, 0xe9, RZ ;  /* 0x000000e9c0f67810 */ /* 0x000fe40007ffe0ff */
[----:B------:R-:W-:Y:S02]  /*102e0*/  FSEL R194, R46, -INF , !P6 ;  /* 0xff8000002ec27808 */ /* 0x000fe40007000000 */
[----:B------:R-:W1:Y:S01]  /*102f0*/  I2F R3, R87 ;  /* 0x0000005700037306 */ /* 0x000e620000201400 */
[----:B------:R-:W-:Y:S02]  /*10300*/  ISETP.GE.AND P6, PT, R107, R165, PT ;  /* 0x000000a56b00720c */ /* 0x000fe40003fc6270 */
[----:B------:R-:W-:-:S02]  /*10310*/  IADD3 R191, R192, 0xf1, RZ ;  /* 0x000000f1c0bf7810 */ /* 0x000fc40007ffe0ff */
[----:B------:R-:W-:Y:S02]  /*10320*/  IADD3 R74, R192, 0xd1, RZ ;  /* 0x000000d1c04a7810 */ /* 0x000fe40007ffe0ff */
[----:B------:R-:W-:Y:S01]  /*10330*/  LOP3.LUT R129, R129, 0x70, R242, 0xfe, !PT ;  /* 0x0000007081817812 */ /* 0x000fe200078efef2 */
[----:B------:R-:W2:Y:S08]  /*10340*/  I2F R106, R211 ;  /* 0x000000d3006a7306 */ /* 0x000eb00000201400 */
[----:B------:R-:W3:Y:S01]  /*10350*/  MUFU.TANH R43, R43 ;  /* 0x0000002b002b7308 */ /* 0x000ee20000002400 */
[----:B-1----:R-:W-:-:S02]  /*10360*/  FFMA.FTZ R31, R3, UR4, R31 ;  /* 0x00000004031f7c23 */ /* 0x002fc4000801001f */
[----:B------:R-:W-:-:S05]  /*10370*/  FFMA.FTZ R27, R3, UR4, R27 ;  /* 0x00000004031b7c23 */ /* 0x000fca000801001b */
[----:B------:R-:W-:Y:S01]  /*10380*/  MUFU.TANH R23, R23 ;  /* 0x0000001700177308 */ /* 0x000fe20000002400 */
[----:B--2---:R-:W-:Y:S02]  /*10390*/  FFMA.FTZ R39, R106, UR4, R39 ;  /* 0x000000046a277c23 */ /* 0x004fe40008010027 */
[----:B------:R-:W-:-:S03]  /*103a0*/  FMUL.FTZ R211, R171, c[0x0][0x2ec] ;  /* 0x0000bb00abd37a20 */ /* 0x000fc60000410000 */
[----:B------:R-:W-:Y:S01]  /*103b0*/  FSEL R188, R39, -INF , !P3 ;  /* 0xff80000027bc7808 */ /* 0x000fe20005800000 */
[----:B------:R-:W-:Y:S01]  /*103c0*/  IMAD.U32 R39, RZ, RZ, UR7 ;  /* 0x00000007ff277e24 */ /* 0x000fe2000f8e00ff */
[----:B------:R-:W-:Y:S01]  /*103d0*/  MUFU.TANH R19, R19 ;  /* 0x0000001300137308 */ /* 0x000fe20000002400 */
[----:B---3--:R-:W-:Y:S01]  /*103e0*/  FFMA.FTZ R43, R106, UR4, R43 ;  /* 0x000000046a2b7c23 */ /* 0x008fe2000801002b */
[----:B------:R-:W-:Y:S02]  /*103f0*/  ISETP.GE.AND P3, PT, R87, R165, PT ;  /* 0x000000a55700720c */ /* 0x000fe40003f66270 */
[----:B------:R-:W-:Y:S02]  /*10400*/  LOP3.LUT R106, R39, 0x28, R242, 0xfe, !PT ;  /* 0x00000028276a7812 */ /* 0x000fe400078efef2 */
[----:B------:R-:W-:Y:S01]  /*10410*/  FSEL R185, R43, -INF , !P4 ;  /* 0xff8000002bb97808 */ /* 0x000fe20006000000 */
[----:B------:R-:W-:Y:S01]  /*10420*/  IMAD.U32 R43, RZ, RZ, UR7 ;  /* 0x00000007ff2b7e24 */ /* 0x000fe2000f8e00ff */
[----:B------:R-:W1:Y:S01]  /*10430*/  I2F R202, R181 ;  /* 0x000000b500ca7306 */ /* 0x000e620000201400 */
[----:B------:R-:W-:-:S02]  /*10440*/  ISETP.GE.AND P4, PT, R87, R167, PT ;  /* 0x000000a75700720c */ /* 0x000fc40003f86270 */
[----:B------:R-:W-:Y:S01]  /*10450*/  FSEL R57, R27, -INF , !P3 ;  /* 0xff8000001b397808 */ /* 0x000fe20005800000 */
[----:B------:R-:W-:Y:S01]  /*10460*/  IMAD.U32 R27, RZ, RZ, UR7 ;  /* 0x00000007ff1b7e24 */ /* 0x000fe2000f8e00ff */
[----:B------:R-:W-:Y:S02]  /*10470*/  ISETP.GE.AND P3, PT, R89, R165, PT ;  /* 0x000000a55900720c */ /* 0x000fe40003f66270 */
[--C-:B------:R-:W-:Y:S01]  /*10480*/  LOP3.LUT R43, R43, 0x20, R242.reuse, 0xfe, !PT ;  /* 0x000000202b2b7812 */ /* 0x100fe200078efef2 */
[----:B------:R2:W-:Y:S01]  /*10490*/  I2F R105, R107 ;  /* 0x0000006b00697306 */ /* 0x0005e20000201400 */
[--C-:B------:R-:W-:Y:S02]  /*104a0*/  LOP3.LUT R27, R27, 0x40, R242.reuse, 0xfe, !PT ;  /* 0x000000401b1b7812 */ /* 0x100fe400078efef2 */
[----:B------:R-:W-:Y:S02]  /*104b0*/  LOP3.LUT R39, R39, 0x30, R242, 0xfe, !PT ;  /* 0x0000003027277812 */ /* 0x000fe400078efef2 */
[----:B------:R-:W-:-:S02]  /*104c0*/  FSEL R67, R67, -INF , !P3 ;  /* 0xff80000043437808 */ /* 0x000fc40005800000 */
[----:B------:R-:W-:Y:S01]  /*104d0*/  ISETP.GE.AND P3, PT, R223, R165, PT ;  /* 0x000000a5df00720c */ /* 0x000fe20003f66270 */
[----:B------:R-:W3:Y:S01]  /*104e0*/  MUFU.TANH R38, R38 ;  /* 0x0000002600267308 */ /* 0x000ee20000002400 */
[C---:B-1----:R-:W-:Y:S02]  /*104f0*/  FFMA.FTZ R58, R202.reuse, UR4, R23 ;  /* 0x00000004ca3a7c23 */ /* 0x042fe40008010017 */
[----:B------:R-:W-:Y:S02]  /*10500*/  FFMA.FTZ R3, R202, UR4, R19 ;  /* 0x00000004ca037c23 */ /* 0x000fe40008010013 */
[----:B------:R-:W-:-:S03]  /*10510*/  IMAD.U32 R23, RZ, RZ, UR7 ;  /* 0x00000007ff177e24 */ /* 0x000fc6000f8e00ff */
[----:B------:R-:W1:Y:S01]  /*10520*/  MUFU.TANH R78, R78 ;  /* 0x0000004e004e7308 */ /* 0x000e620000002400 */
[----:B------:R-:W-:Y:S02]  /*10530*/  FSEL R3, R3, -INF , !P2 ;  /* 0xff80000003037808 */ /* 0x000fe40005000000 */
[----:B------:R-:W-:Y:S02]  /*10540*/  ISETP.GE.AND P2, PT, R210, R165, PT ;  /* 0x000000a5d200720c */ /* 0x000fe40003f46270 */
[----:B--2---:R-:W-:Y:S02]  /*10550*/  IADD3 R107, R192, 0xf9, RZ ;  /* 0x000000f9c06b7810 */ /* 0x004fe40007ffe0ff */
[----:B------:R-:W-:Y:S01]  /*10560*/  LOP3.LUT R23, R23, 0x48, R242, 0xfe, !PT ;  /* 0x0000004817177812 */ /* 0x000fe200078efef2 */
[----:B------:R-:W2:Y:S01]  /*10570*/  MUFU.TANH R65, R169 ;  /* 0x000000a900417308 */ /* 0x000ea20000002400 */
[----:B---3--:R-:W-:-:S07]  /*10580*/  FFMA.FTZ R38, R105, UR4, R38 ;  /* 0x0000000469267c23 */ /* 0x008fce0008010026 */
[----:B------:R-:W3:Y:S01]  /*10590*/  I2F R208, R210 ;  /* 0x000000d200d07306 */ /* 0x000ee20000201400 */
[----:B-1----:R-:W-:Y:S02]  /*105a0*/  FFMA.FTZ R78, R105, UR4, R78 ;  /* 0x00000004694e7c23 */ /* 0x002fe4000801004e */
[----:B------:R-:W-:-:S03]  /*105b0*/  IMAD.U32 R105, RZ, RZ, UR7 ;  /* 0x00000007ff697e24 */ /* 0x000fc6000f8e00ff */
[----:B------:R-:W-:Y:S02]  /*105c0*/  FSEL R186, R78, -INF , !P6 ;  /* 0xff8000004eba7808 */ /* 0x000fe40007000000 */
[----:B------:R-:W1:Y:S01]  /*105d0*/  MUFU.TANH R18, R18 ;  /* 0x0000001200127308 */ /* 0x000e620000002400 */
[----:B--2---:R-:W-:Y:S01]  /*105e0*/  IMAD.MOV.U32 R213, RZ, RZ, R65 ;  /* 0x000000ffffd57224 */ /* 0x004fe200078e0041 */
[----:B------:R-:W-:Y:S02]  /*105f0*/  ISETP.GE.AND P6, PT, R183, R165, PT ;  /* 0x000000a5b700720c */ /* 0x000fe40003fc6270 */
[----:B------:R-:W-:Y:S01]  /*10600*/  FSEL R169, R31, -INF , !P4 ;  /* 0xff8000001fa97808 */ /* 0x000fe20006000000 */
[----:B------:R-:W-:Y:S01]  /*10610*/  IMAD.U32 R31, RZ, RZ, UR7 ;  /* 0x00000007ff1f7e24 */ /* 0x000fe2000f8e00ff */
[----:B------:R-:W-:Y:S02]  /*10620*/  ISETP.GE.AND P4, PT, R89, R167, PT ;  /* 0x000000a75900720c */ /* 0x000fe40003f86270 */
[----:B------:R2:W4:Y:S01]  /*10630*/  MUFU.TANH R179, R175 ;  /* 0x000000af00b37308 */ /* 0x0005220000002400 */
[C---:B---3--:R-:W-:Y:S01]  /*10640*/  FFMA.FTZ R11, R208.reuse, UR4, R11 ;  /* 0x00000004d00b7c23 */ /* 0x048fe2000801000b */
[--C-:B------:R-:W-:Y:S01]  /*10650*/  LOP3.LUT R31, R31, 0x38, R242.reuse, 0xfe, !PT ;  /* 0x000000381f1f7812 */ /* 0x100fe200078efef2 */
[----:B------:R-:W-:Y:S01]  /*10660*/  FFMA.FTZ R65, R208, UR4, R83 ;  /* 0x00000004d0417c23 */ /* 0x000fe20008010053 */
[----:B------:R-:W-:-:S04]  /*10670*/  LOP3.LUT R105, R105, 0x58, R242, 0xfe, !PT ;  /* 0x0000005869697812 */ /* 0x000fc800078efef2 */
[----:B------:R-:W-:Y:S01]  /*10680*/  MUFU.TANH R47, R47 ;  /* 0x0000002f002f7308 */ /* 0x000fe20000002400 */
[----:B-1----:R-:W-:Y:S01]  /*10690*/  FFMA.FTZ R18, R88, UR4, R18 ;  /* 0x0000000458127c23 */ /* 0x002fe20008010012 */
[----:B------:R-:W-:Y:S01]  /*106a0*/  FSEL R65, R65, -INF , !P2 ;  /* 0xff80000041417808 */ /* 0x000fe20005000000 */
[----:B------:R-:W-:Y:S01]  /*106b0*/  FMUL.FTZ R88, R119, c[0x0][0x2ec] ;  /* 0x0000bb0077587a20 */ /* 0x000fe20000410000 */
[----:B------:R-:W-:Y:S02]  /*106c0*/  ISETP.GE.AND P2, PT, R70, R165, PT ;  /* 0x000000a54600720c */ /* 0x000fe40003f46270 */
[----:B------:R-:W-:Y:S02]  /*106d0*/  FSEL R64, R18, -INF , !P4 ;  /* 0xff80000012407808 */ /* 0x000fe40006000000 */
[----:B------:R-:W1:Y:S01]  /*106e0*/  I2F R69, R183 ;  /* 0x000000b700457306 */ /* 0x000e620000201400 */
[----:B--2---:R-:W-:Y:S01]  /*106f0*/  FSEL R175, R34, -INF , !P5 ;  /* 0xff80000022af7808 */ /* 0x004fe20006800000 */
[----:B----4-:R-:W-:Y:S01]  /*10700*/  IMAD.MOV.U32 R76, RZ, RZ, R179 ;  /* 0x000000ffff4c7224 */ /* 0x010fe200078e00b3 */
[----:B------:R-:W-:Y:S01]  /*10710*/  ISETP.GE.AND P5, PT, R181, R167, PT ;  /* 0x000000a7b500720c */ /* 0x000fe20003fa6270 */
[----:B------:R-:W-:Y:S01]  /*10720*/  IMAD.U32 R181, RZ, RZ, UR7 ;  /* 0x00000007ffb57e24 */ /* 0x000fe2000f8e00ff */
[----:B------:R-:W-:-:S02]  /*10730*/  FSEL R179, R38, -INF , !P1 ;  /* 0xff80000026b37808 */ /* 0x000fc40004800000 */
[----:B------:R-:W-:Y:S01]  /*10740*/  FSEL R58, R58, -INF , !P5 ;  /* 0xff8000003a3a7808 */ /* 0x000fe20006800000 */
[----:B------:R-:W-:Y:S01]  /*10750*/  MUFU.TANH R15, R15 ;  /* 0x0000000f000f7308 */ /* 0x000fe20000002400 */
[-C--:B------:R-:W-:Y:S02]  /*10760*/  ISETP.GE.AND P5, PT, R210, R167.reuse, PT ;  /* 0x000000a7d200720c */ /* 0x080fe40003fa6270 */
[-C--:B------:R-:W-:Y:S02]  /*10770*/  ISETP.GE.AND P1, PT, R183, R167.reuse, PT ;  /* 0x000000a7b700720c */ /* 0x080fe40003f26270 */
[----:B------:R-:W-:Y:S02]  /*10780*/  ISETP.GE.AND P4, PT, R223, R167, PT ;  /* 0x000000a7df00720c */ /* 0x000fe40003f86270 */
[----:B------:R-:W-:Y:S01]  /*10790*/  LOP3.LUT R181, R181, 0x68, R242, 0xfe, !PT ;  /* 0x00000068b5b57812 */ /* 0x000fe200078efef2 */
[----:B------:R-:W-:Y:S01]  /*107a0*/  MUFU.TANH R51, R51 ;  /* 0x0000003300337308 */ /* 0x000fe20000002400 */
[----:B-1----:R-:W-:-:S02]  /*107b0*/  FFMA.FTZ R26, R69, UR4, R26 ;  /* 0x00000004451a7c23 */ /* 0x002fc4000801001a */
[----:B------:R-:W-:Y:S02]  /*107c0*/  FFMA.FTZ R47, R69, UR4, R47 ;  /* 0x00000004452f7c23 */ /* 0x000fe4000801002f */
[----:B------:R-:W-:Y:S01]  /*107d0*/  FMUL.FTZ R183, R123, c[0x0][0x2ec] ;  /* 0x0000bb007bb77a20 */ /* 0x000fe20000410000 */
[----:B------:R-:W-:Y:S01]  /*107e0*/  FSEL R59, R26, -INF , !P1 ;  /* 0xff8000001a3b7808 */ /* 0x000fe20004800000 */
[----:B------:R-:W-:Y:S01]  /*107f0*/  IMAD.U32 R123, RZ, RZ, UR7 ;  /* 0x00000007ff7b7e24 */ /* 0x000fe2000f8e00ff */
[----:B------:R-:W-:Y:S01]  /*10800*/  MUFU.TANH R71, R71 ;  /* 0x0000004700477308 */ /* 0x000fe20000002400 */
[----:B------:R-:W-:Y:S02]  /*10810*/  FSEL R56, R47, -INF , !P6 ;  /* 0xff8000002f387808 */ /* 0x000fe40007000000 */
[C---:B------:R-:W-:Y:S02]  /*10820*/  ISETP.GE.AND P1, PT, R203.reuse, R167, PT ;  /* 0x000000a7cb00720c */ /* 0x040fe40003f26270 */
[----:B------:R-:W-:-:S02]  /*10830*/  ISETP.GE.AND P6, PT, R203, R165, PT ;  /* 0x000000a5cb00720c */ /* 0x000fc40003fc6270 */
[----:B------:R-:W-:Y:S01]  /*10840*/  LOP3.LUT R123, R123, 0x50, R242, 0xfe, !PT ;  /* 0x000000507b7b7812 */ /* 0x000fe200078efef2 */
[----:B------:R-:W1:Y:S08]  /*10850*/  I2F R90, R203 ;  /* 0x000000cb005a7306 */ /* 0x000e700000201400 */
[----:B------:R-:W2:Y:S08]  /*10860*/  I2F R86, R223 ;  /* 0x000000df00567306 */ /* 0x000eb00000201400 */
[----:B------:R-:W-:Y:S01]  /*10870*/  I2F R247, R247 ;  /* 0x000000f700f77306 */ /* 0x000fe20000201400 */
[----:B-1----:R-:W-:-:S02]  /*10880*/  FFMA.FTZ R15, R90, UR4, R15 ;  /* 0x000000045a0f7c23 */ /* 0x002fc4000801000f */
[----:B------:R-:W-:Y:S02]  /*10890*/  FFMA.FTZ R51, R90, UR4, R51 ;  /* 0x000000045a337c23 */ /* 0x000fe40008010033 */
[----:B------:R-:W-:Y:S01]  /*108a0*/  FMUL.FTZ R90, R113, c[0x0][0x2ec] ;  /* 0x0000bb00715a7a20 */ /* 0x000fe20000410000 */
[----:B------:R-:W-:Y:S02]  /*108b0*/  FSEL R69, R15, -INF , !P1 ;  /* 0xff8000000f457808 */ /* 0x000fe40004800000 */
[----:B------:R-:W1:Y:S01]  /*108c0*/  MUFU.TANH R91, R91 ;  /* 0x0000005b005b7308 */ /* 0x000e620000002400 */
[----:B--2---:R-:W-:Y:S01]  /*108d0*/  FFMA.FTZ R73, R86, UR4, R81 ;  /* 0x0000000456497c23 */ /* 0x004fe20008010051 */
[----:B------:R-:W-:Y:S01]  /*108e0*/  FSEL R66, R51, -INF , !P6 ;  /* 0xff80000033427808 */ /* 0x000fe20007000000 */
[----:B------:R-:W-:Y:S01]  /*108f0*/  IMAD.U32 R223, RZ, RZ, UR7 ;  /* 0x00000007ffdf7e24 */ /* 0x000fe2000f8e00ff */
[C---:B------:R-:W-:Y:S02]  /*10900*/  ISETP.GE.AND P1, PT, R205.reuse, R167, PT ;  /* 0x000000a7cd00720c */ /* 0x040fe40003f26270 */
[----:B------:R-:W-:-:S02]  /*10910*/  ISETP.GE.AND P6, PT, R205, R165, PT ;  /* 0x000000a5cd00720c */ /* 0x000fc40003fc6270 */
[----:B------:R-:W-:Y:S01]  /*10920*/  MUFU.TANH R84, R84 ;  /* 0x0000005400547308 */ /* 0x000fe20000002400 */
[----:B------:R-:W-:Y:S02]  /*10930*/  FSEL R73, R73, -INF , !P3 ;  /* 0xff80000049497808 */ /* 0x000fe40005800000 */
[----:B------:R-:W-:Y:S02]  /*10940*/  ISETP.GE.AND P3, PT, R216, R165, PT ;  /* 0x000000a5d800720c */ /* 0x000fe40003f66270 */
[----:B------:R-:W-:-:S03]  /*10950*/  LOP3.LUT R223, R223, 0x98, R242, 0xfe, !PT ;  /* 0x00000098dfdf7812 */ /* 0x000fc600078efef2 */
[----:B------:R-:W2:Y:S01]  /*10960*/  I2F R77, R205 ;  /* 0x000000cd004d7306 */ /* 0x000ea20000201400 */
[----:B-1----:R-:W-:Y:S02]  /*10970*/  FFMA.FTZ R83, R247, UR4, R91 ;  /* 0x00000004f7537c23 */ /* 0x002fe4000801005b */
[----:B------:R-:W-:Y:S02]  /*10980*/  FMUL.FTZ R91, R111, c[0x0][0x2ec] ;  /* 0x0000bb006f5b7a20 */ /* 0x000fe40000410000 */
[----:B------:R-:W-:-:S03]  /*10990*/  IMAD.U32 R111, RZ, RZ, UR7 ;  /* 0x00000007ff6f7e24 */ /* 0x000fc6000f8e00ff */
[----:B------:R1:W-:Y:S02]  /*109a0*/  I2F R252, R68 ;  /* 0x0000004400fc7306 */ /* 0x0003e40000201400 */
[----:B------:R-:W-:-:S06]  /*109b0*/  LOP3.LUT R111, R111, 0xa0, R242, 0xfe, !PT ;  /* 0x000000a06f6f7812 */ /* 0x000fcc00078efef2 */
[----:B------:R-:W3:Y:S01]  /*109c0*/  MUFU.TANH R49, R121 ;  /* 0x0000007900317308 */ /* 0x000ee20000002400 */
[----:B--2---:R-:W-:-:S05]  /*109d0*/  FFMA.FTZ R72, R77, UR4, R84 ;  /* 0x000000044d487c23 */ /* 0x004fca0008010054 */
[----:B------:R-:W-:Y:S02]  /*109e0*/  FSEL R72, R72, -INF , !P6 ;  /* 0xff80000048487808 */ /* 0x000fe40007000000 */
[----:B------:R-:W2:Y:S01]  /*109f0*/  MUFU.TANH R85, R85 ;  /* 0x0000005500557308 */ /* 0x000ea20000002400 */
[----:B-1----:R-:W-:Y:S01]  /*10a00*/  FSEL R68, R11, -INF , !P5 ;  /* 0xff8000000b447808 */ /* 0x002fe20006800000 */
[----:B------:R-:W-:Y:S01]  /*10a10*/  IMAD.U32 R11, RZ, RZ, UR7 ;  /* 0x00000007ff0b7e24 */ /* 0x000fe2000f8e00ff */
[----:B------:R-:W-:Y:S02]  /*10a20*/  ISETP.GE.AND P5, PT, R70, R167, PT ;  /* 0x000000a74600720c */ /* 0x000fe40003fa6270 */
[----:B------:R-:W-:-:S03]  /*10a30*/  ISETP.GE.AND P6, PT, R74, R165, PT ;  /* 0x000000a54a00720c */ /* 0x000fc60003fc6270 */
[----:B------:R1:W4:Y:S01]  /*10a40*/  I2F R189, R70 ;  /* 0x0000004600bd7306 */ /* 0x0003220000201400 */
[----:B---3--:R-:W-:Y:S02]  /*10a50*/  FFMA.FTZ R84, R252, UR4, R49 ;  /* 0x00000004fc547c23 */ /* 0x008fe40008010031 */
[----:B------:R-:W-:-:S05]  /*10a60*/  IMAD.U32 R121, RZ, RZ, UR7 ;  /* 0x00000007ff797e24 */ /* 0x000fca000f8e00ff */
[----:B------:R-:W3:Y:S01]  /*10a70*/  I2F R173, R216 ;  /* 0x000000d800ad7306 */ /* 0x000ee20000201400 */
[----:B--2---:R-:W-:Y:S01]  /*10a80*/  FFMA.FTZ R75, R77, UR4, R85 ;  /* 0x000000044d4b7c23 */ /* 0x004fe20008010055 */
[----:B------:R-:W-:-:S04]  /*10a90*/  LOP3.LUT R121, R121, 0x60, R242, 0xfe, !PT ;  /* 0x0000006079797812 */ /* 0x000fc800078efef2 */
[----:B------:R-:W-:Y:S02]  /*10aa0*/  FSEL R75, R75, -INF , !P1 ;  /* 0xff8000004b4b7808 */ /* 0x000fe40004800000 */
[----:B------:R-:W2:Y:S01]  /*10ab0*/  MUFU.TANH R87, R131 ;  /* 0x0000008300577308 */ /* 0x000ea20000002400 */
[----:B-1----:R-:W-:Y:S01]  /*10ac0*/  FFMA.FTZ R70, R86, UR4, R71 ;  /* 0x0000000456467c23 */ /* 0x002fe20008010047 */
[----:B------:R-:W-:Y:S01]  /*10ad0*/  ISETP.GE.AND P1, PT, R74, R167, PT ;  /* 0x000000a74a00720c */ /* 0x000fe20003f26270 */
[----:B----4-:R-:W-:-:S03]  /*10ae0*/  FFMA.FTZ R71, R189, UR4, R76 ;  /* 0x00000004bd477c23 */ /* 0x010fc6000801004c */
[----:B------:R-:W-:Y:S02]  /*10af0*/  FSEL R70, R70, -INF , !P4 ;  /* 0xff80000046467808 */ /* 0x000fe40006000000 */
[----:B------:R-:W1:Y:S01]  /*10b00*/  MUFU.TANH R79, R79 ;  /* 0x0000004f004f7308 */ /* 0x000e620000002400 */
[----:B---3--:R-:W-:Y:S01]  /*10b10*/  FFMA.FTZ R76, R173, UR4, R213 ;  /* 0x00000004ad4c7c23 */ /* 0x008fe200080100d5 */
[-C--:B------:R-:W-:Y:S02]  /*10b20*/  ISETP.GE.AND P4, PT, R216, R167.reuse, PT ;  /* 0x000000a7d800720c */ /* 0x080fe40003f86270 */
[----:B------:R-:W-:Y:S02]  /*10b30*/  IADD3 R213, R192, 0xe1, RZ ;  /* 0x000000e1c0d57810 */ /* 0x000fe40007ffe0ff */
[----:B------:R-:W-:Y:S02]  /*10b40*/  FSEL R76, R76, -INF , !P4 ;  /* 0xff8000004c4c7808 */ /* 0x000fe40006000000 */
[----:B------:R-:W-:Y:S01]  /*10b50*/  I2F R218, R222 ;  /* 0x000000de00da7306 */ /* 0x000fe20000201400 */
[----:B--2---:R-:W-:Y:S01]  /*10b60*/  FFMA.FTZ R78, R247, UR4, R87 ;  /* 0x00000004f74e7c23 */ /* 0x004fe20008010057 */
[----:B------:R-:W-:Y:S01]  /*10b70*/  ISETP.GE.AND P4, PT, R213, R167, PT ;  /* 0x000000a7d500720c */ /* 0x000fe20003f86270 */
[----:B------:R-:W-:Y:S01]  /*10b80*/  IMAD.U32 R131, RZ, RZ, UR7 ;  /* 0x00000007ff837e24 */ /* 0x000fe2000f8e00ff */
[----:B------:R-:W-:-:S02]  /*10b90*/  FSEL R71, R71, -INF , !P2 ;  /* 0xff80000047477808 */ /* 0x000fc40005000000 */
[----:B------:R-:W-:Y:S02]  /*10ba0*/  FSEL R78, R78, -INF , !P6 ;  /* 0xff8000004e4e7808 */ /* 0x000fe40007000000 */
[----:B------:R-:W2:Y:S01]  /*10bb0*/  MUFU.TANH R89, R127 ;  /* 0x0000007f00597308 */ /* 0x000ea20000002400 */
[----:B-1----:R-:W-:Y:S01]  /*10bc0*/  FFMA.FTZ R74, R189, UR4, R79 ;  /* 0x00000004bd4a7c23 */ /* 0x002fe2000801004f */
[----:B------:R-:W-:Y:S02]  /*10bd0*/  ISETP.GE.AND P6, PT, R246, R165, PT ;  /* 0x000000a5f600720c */ /* 0x000fe40003fc6270 */
[----:B------:R-:W-:Y:S02]  /*10be0*/  FSEL R84, R84, -INF , !P4 ;  /* 0xff80000054547808 */ /* 0x000fe40006000000 */
[----:B------:R-:W-:Y:S02]  /*10bf0*/  FSEL R74, R74, -INF , !P5 ;  /* 0xff8000004a4a7808 */ /* 0x000fe40006800000 */
[----:B------:R1:W-:Y:S01]  /*10c00*/  I2F R55, R246 ;  /* 0x000000f600377306 */ /* 0x0003e20000201400 */
[----:B------:R-:W-:-:S02]  /*10c10*/  ISETP.GE.AND P5, PT, R222, R167, PT ;  /* 0x000000a7de00720c */ /* 0x000fc40003fa6270 */
[----:B------:R-:W-:Y:S02]  /*10c20*/  ISETP.GE.AND P2, PT, R222, R165, PT ;  /* 0x000000a5de00720c */ /* 0x000fe40003f46270 */
[----:B------:R-:W-:Y:S02]  /*10c30*/  FSEL R83, R83, -INF , !P1 ;  /* 0xff80000053537808 */ /* 0x000fe40004800000 */
[-C--:B------:R-:W-:Y:S01]  /*10c40*/  ISETP.GE.AND P4, PT, R107, R167.reuse, PT ;  /* 0x000000a76b00720c */ /* 0x080fe20003f86270 */
[----:B------:R-:W3:Y:S01]  /*10c50*/  MUFU.TANH R211, R211 ;  /* 0x000000d300d37308 */ /* 0x000ee20000002400 */
[----:B--2---:R-:W-:Y:S01]  /*10c60*/  FFMA.FTZ R77, R218, UR4, R89 ;  /* 0x00000004da4d7c23 */ /* 0x004fe20008010059 */
[----:B------:R-:W-:Y:S02]  /*10c70*/  ISETP.GE.AND P1, PT, R246, R167, PT ;  /* 0x000000a7f600720c */ /* 0x000fe40003f26270 */
[----:B------:R-:W-:Y:S02]  /*10c80*/  LOP3.LUT R131, R131, 0x78, R242, 0xfe, !PT ;  /* 0x0000007883837812 */ /* 0x000fe400078efef2 */
[----:B------:R-:W-:-:S02]  /*10c90*/  FSEL R77, R77, -INF , !P2 ;  /* 0xff8000004d4d7808 */ /* 0x000fc40005000000 */
[----:B------:R-:W2:Y:S01]  /*10ca0*/  MUFU.TANH R86, R117 ;  /* 0x0000007500567308 */ /* 0x000ea20000002400 */
[----:B------:R-:W-:Y:S02]  /*10cb0*/  ISETP.GE.AND P2, PT, R191, R165, PT ;  /* 0x000000a5bf00720c */ /* 0x000fe40003f46270 */
[C-C-:B-1----:R-:W-:Y:S02]  /*10cc0*/  LOP3.LUT R246, R11.reuse, 0x90, R242.reuse, 0xfe, !PT ;  /* 0x000000900bf67812 */ /* 0x142fe400078efef2 */
[----:B------:R-:W-:-:S03]  /*10cd0*/  LOP3.LUT R222, R11, 0x88, R242, 0xfe, !PT ;  /* 0x000000880bde7812 */ /* 0x000fc600078efef2 */
[----:B------:R-:W1:Y:S01]  /*10ce0*/  MUFU.TANH R88, R88 ;  /* 0x0000005800587308 */ /* 0x000e620000002400 */
[----:B---3--:R-:W-:Y:S02]  /*10cf0*/  FFMA.FTZ R79, R173, UR4, R211 ;  /* 0x00000004ad4f7c23 */ /* 0x008fe400080100d3 */
[----:B------:R-:W-:-:S03]  /*10d00*/  IMAD.U32 R173, RZ, RZ, UR7 ;  /* 0x00000007ffad7e24 */ /* 0x000fc6000f8e00ff */
[----:B------:R-:W-:Y:S02]  /*10d10*/  FSEL R79, R79, -INF , !P3 ;  /* 0xff8000004f4f7808 */ /* 0x000fe40005800000 */
[----:B------:R-:W3:Y:S01]  /*10d20*/  MUFU.TANH R125, R125 ;  /* 0x0000007d007d7308 */ /* 0x000ee20000002400 */
[----:B--2---:R-:W-:Y:S01]  /*10d30*/  FFMA.FTZ R89, R55, UR4, R86 ;  /* 0x0000000437597c23 */ /* 0x004fe20008010056 */
[----:B------:R-:W-:Y:S02]  /*10d40*/  ISETP.GE.AND P3, PT, R213, R165, PT ;  /* 0x000000a5d500720c */ /* 0x000fe40003f66270 */
[----:B------:R-:W-:Y:S02]  /*10d50*/  LOP3.LUT R173, R173, 0x80, R242, 0xfe, !PT ;  /* 0x00000080adad7812 */ /* 0x000fe400078efef2 */
[----:B------:R-:W-:Y:S02]  /*10d60*/  FSEL R89, R89, -INF , !P1 ;  /* 0xff80000059597808 */ /* 0x000fe40004800000 */
[----:B------:R-:W-:Y:S01]  /*10d70*/  I2F R46, R107 ;  /* 0x0000006b002e7306 */ /* 0x000fe20000201400 */
[----:B-1----:R-:W-:Y:S01]  /*10d80*/  FFMA.FTZ R86, R55, UR4, R88 ;  /* 0x0000000437567c23 */ /* 0x002fe20008010058 */
[----:B------:R-:W-:Y:S01]  /*10d90*/  ISETP.GE.AND P1, PT, R43, R167, PT ;  /* 0x000000a72b00720c */ /* 0x000fe20003f26270 */
[----:B------:R-:W-:-:S03]  /*10da0*/  IMAD.U32 R55, RZ, RZ, UR7 ;  /* 0x00000007ff377e24 */ /* 0x000fc6000f8e00ff */
[----:B------:R-:W-:Y:S02]  /*10db0*/  FSEL R86, R86, -INF , !P6 ;  /* 0xff80000056567808 */ /* 0x000fe40007000000 */
[----:B------:R-:W1:Y:S01]  /*10dc0*/  MUFU.TANH R49, R109 ;  /* 0x0000006d00317308 */ /* 0x000e620000002400 */
[----:B---3--:R-:W-:Y:S01]  /*10dd0*/  FFMA.FTZ R81, R218, UR4, R125 ;  /* 0x00000004da517c23 */ /* 0x008fe2000801007d */
[----:B------:R-:W-:Y:S02]  /*10de0*/  ISETP.GE.AND P6, PT, R43, R165, PT ;  /* 0x000000a52b00720c */ /* 0x000fe40003fc6270 */
[----:B------:R-:W-:Y:S02]  /*10df0*/  LOP3.LUT R189, R55, 0xb8, R242, 0xfe, !PT ;  /* 0x000000b837bd7812 */ /* 0x000fe400078efef2 */
[----:B------:R-:W-:Y:S02]  /*10e00*/  FSEL R81, R81, -INF , !P5 ;  /* 0xff80000051517808 */ /* 0x000fe40006800000 */
[----:B------:R-:W2:Y:S01]  /*10e10*/  MUFU.TANH R183, R183 ;  /* 0x000000b700b77308 */ /* 0x000ea20000002400 */
[----:B------:R-:W-:-:S07]  /*10e20*/  ISETP.GE.AND P5, PT, R191, R167, PT ;  /* 0x000000a7bf00720c */ /* 0x000fce0003fa6270 */
[----:B------:R-:W-:Y:S01]  /*10e30*/  I2F R171, R191 ;  /* 0x000000bf00ab7306 */ /* 0x000fe20000201400 */
[----:B-1----:R-:W-:-:S07]  /*10e40*/  FFMA.FTZ R49, R46, UR4, R49 ;  /* 0x000000042e317c23 */ /* 0x002fce0008010031 */
[----:B------:R-:W1:Y:S01]  /*10e50*/  I2F R38, R43 ;  /* 0x0000002b00267306 */ /* 0x000e620000201400 */
[----:B--2---:R-:W-:Y:S01]  /*10e60*/  FFMA.FTZ R87, R252, UR4, R183 ;  /* 0x00000004fc577c23 */ /* 0x004fe200080100b7 */
[----:B------:R-:W-:-:S04]  /*10e70*/  LOP3.LUT R252, R11, 0xa8, R242, 0xfe, !PT ;  /* 0x000000a80bfc7812 */ /* 0x000fc800078efef2 */
[----:B------:R-:W-:Y:S02]  /*10e80*/  FSEL R87, R87, -INF , !P3 ;  /* 0xff80000057577808 */ /* 0x000fe40005800000 */
[----:B------:R-:W2:Y:S01]  /*10e90*/  MUFU.TANH R90, R90 ;  /* 0x0000005a005a7308 */ /* 0x000ea20000002400 */
[----:B------:R-:W-:-:S07]  /*10ea0*/  ISETP.GE.AND P3, PT, R107, R165, PT ;  /* 0x000000a56b00720c */ /* 0x000fce0003f66270 */
[----:B------:R-:W3:Y:S01]  /*10eb0*/  MUFU.TANH R91, R91 ;  /* 0x0000005b005b7308 */ /* 0x000ee20000002400 */
[----:B-1----:R-:W-:-:S05]  /*10ec0*/  FFMA.FTZ R95, R38, UR4, R95 ;  /* 0x00000004265f7c23 */ /* 0x002fca000801005f */
[----:B------:R-:W-:Y:S02]  /*10ed0*/  FSEL R218, R95, -INF , !P6 ;  /* 0xff8000005fda7808 */ /* 0x000fe40007000000 */
[----:B------:R-:W1:Y:S01]  /*10ee0*/  MUFU.TANH R208, R115 ;  /* 0x0000007300d07308 */ /* 0x000e620000002400 */
[----:B--2---:R-:W-:Y:S01]  /*10ef0*/  FFMA.FTZ R88, R171, UR4, R90 ;  /* 0x00000004ab587c23 */ /* 0x004fe2000801005a */
[----:B------:R-:W-:-:S04]  /*10f00*/  ISETP.GE.AND P6, PT, R31, R165, PT ;  /* 0x000000a51f00720c */ /* 0x000fc80003fc6270 */
[----:B------:R-:W-:Y:S02]  /*10f10*/  FSEL R88, R88, -INF , !P5 ;  /* 0xff80000058587808 */ /* 0x000fe40006800000 */
[----:B------:R-:W2:Y:S01]  /*10f20*/  I2F R26, R31 ;  /* 0x0000001f001a7306 */ /* 0x000ea20000201400 */
[----:B---3--:R-:W-:Y:S01]  /*10f30*/  FFMA.FTZ R90, R46, UR4, R91 ;  /* 0x000000042e5a7c23 */ /* 0x008fe2000801005b */
[----:B------:R-:W-:Y:S01]  /*10f40*/  FSEL R91, R49, -INF , !P4 ;  /* 0xff800000315b7808 */ /* 0x000fe20006000000 */
[----:B------:R-:W-:Y:S01]  /*10f50*/  FFMA.FTZ R49, R38, UR4, R93 ;  /* 0x0000000426317c23 */ /* 0x000fe2000801005d */
[----:B------:R-:W-:Y:S01]  /*10f60*/  ISETP.GE.AND P5, PT, R192, R167, PT ;  /* 0x000000a7c000720c */ /* 0x000fe20003fa6270 */
[----:B------:R-:W-:Y:S01]  /*10f70*/  IMAD.U32 R93, RZ, RZ, UR7 ;  /* 0x00000007ff5d7e24 */ /* 0x000fe2000f8e00ff */
[----:B------:R-:W-:Y:S02]  /*10f80*/  FSEL R90, R90, -INF , !P3 ;  /* 0xff8000005a5a7808 */ /* 0x000fe40005800000 */
[----:B------:R-:W-:Y:S01]  /*10f90*/  I2F R195, R192 ;  /* 0x000000c000c37306 */ /* 0x000fe20000201400 */
[----:B-1----:R-:W-:Y:S01]  /*10fa0*/  FFMA.FTZ R85, R171, UR4, R208 ;  /* 0x00000004ab557c23 */ /* 0x002fe200080100d0 */
[----:B------:R-:W-:-:S02]  /*10fb0*/  FSEL R49, R49, -INF , !P1 ;  /* 0xff80000031317808 */ /* 0x000fc40004800000 */
[----:B------:R-:W-:Y:S02]  /*10fc0*/  ISETP.GE.AND P1, PT, R31, R167, PT ;  /* 0x000000a71f00720c */ /* 0x000fe40003f26270 */
[----:B------:R-:W-:Y:S02]  /*10fd0*/  FSEL R85, R85, -INF , !P2 ;  /* 0xff80000055557808 */ /* 0x000fe40005000000 */
[----:B------:R-:W1:Y:S01]  /*10fe0*/  MUFU.TANH R96, R96 ;  /* 0x0000006000607308 */ /* 0x000e620000002400 */
[----:B--2---:R-:W-:Y:S01]  /*10ff0*/  FFMA.FTZ R102, R26, UR4, R102 ;  /* 0x000000041a667c23 */ /* 0x004fe20008010066 */
[----:B------:R-:W-:Y:S01]  /*11000*/  ISETP.GE.AND P2, PT, R192, R165, PT ;  /* 0x000000a5c000720c */ /* 0x000fe20003f46270 */
[----:B------:R-:W-:Y:S01]  /*11010*/  FFMA.FTZ R99, R26, UR4, R99 ;  /* 0x000000041a637c23 */ /* 0x000fe20008010063 */
[C---:B------:R-:W-:Y:S01]  /*11020*/  ISETP.GE.AND P4, PT, R39.reuse, R167, PT ;  /* 0x000000a72700720c */ /* 0x040fe20003f86270 */
[----:B------:R-:W-:Y:S01]  /*11030*/  IMAD.U32 R31, RZ, RZ, UR7 ;  /* 0x00000007ff1f7e24 */ /* 0x000fe2000f8e00ff */
[----:B------:R-:W-:-:S02]  /*11040*/  ISETP.GE.AND P3, PT, R39, R165, PT ;  /* 0x000000a52700720c */ /* 0x000fc40003f66270 */
[----:B------:R-:W-:Y:S01]  /*11050*/  I2F R197, R192 ;  /* 0x000000c000c57306 */ /* 0x000fe20000201400 */
[----:B------:R-:W-:Y:S02]  /*11060*/  FSEL R208, R102, -INF , !P6 ;  /* 0xff80000066d07808 */ /* 0x000fe40007000000 */
[----:B------:R-:W-:Y:S02]  /*11070*/  ISETP.GE.AND P6, PT, R123, R165, PT ;  /* 0x000000a57b00720c */ /* 0x000fe40003fc6270 */
[----:B------:R-:W-:Y:S02]  /*11080*/  FSEL R211, R99, -INF , !P1 ;  /* 0xff80000063d37808 */ /* 0x000fe40004800000 */
[----:B------:R-:W-:Y:S01]  /*11090*/  ISETP.GE.AND P1, PT, R123, R167, PT ;  /* 0x000000a77b00720c */ /* 0x000fe20003f26270 */
[----:B------:R-:W2:Y:S01]  /*110a0*/  MUFU.TANH R92, R92 ;  /* 0x0000005c005c7308 */ /* 0x000ea20000002400 */
[----:B-1----:R-:W-:Y:S01]  /*110b0*/  FFMA.FTZ R15, R195, UR4, R96 ;  /* 0x00000004c30f7c23 */ /* 0x002fe20008010060 */
[----:B------:R-:W-:-:S04]  /*110c0*/  LOP3.LUT R96, R11, 0xb0, R242, 0xfe, !PT ;  /* 0x000000b00b607812 */ /* 0x000fc800078efef2 */
[----:B------:R-:W-:Y:S02]  /*110d0*/  FSEL R15, R15, -INF , !P5 ;  /* 0xff8000000f0f7808 */ /* 0x000fe40006800000 */
[----:B------:R-:W-:Y:S01]  /*110e0*/  MUFU.TANH R101, R101 ;  /* 0x0000006500657308 */ /* 0x000fe20000002400 */
[----:B------:R-:W-:-:S07]  /*110f0*/  ISETP.GE.AND P5, PT, R106, R167, PT ;  /* 0x000000a76a00720c */ /* 0x000fce0003fa6270 */
[----:B------:R-:W1:Y:S01]  /*11100*/  I2F R202, R27 ;  /* 0x0000001b00ca7306 */ /* 0x000e620000201400 */
[----:B--2---:R-:W-:-:S05]  /*11110*/  FFMA.FTZ R92, R197, UR4, R92 ;  /* 0x00000004c55c7c23 */ /* 0x004fca000801005c */
[----:B------:R-:W-:Y:S02]  /*11120*/  FSEL R11, R92, -INF , !P2 ;  /* 0xff8000005c0b7808 */ /* 0x000fe40005000000 */
[----:B------:R-:W2:Y:S01]  /*11130*/  MUFU.TANH R103, R103 ;  /* 0x0000006700677308 */ /* 0x000ea20000002400 */
[----:B------:R-:W-:-:S07]  /*11140*/  ISETP.GE.AND P2, PT, R106, R165, PT ;  /* 0x000000a56a00720c */ /* 0x000fce0003f46270 */
[----:B------:R-:W-:Y:S01]  /*11150*/  MUFU.TANH R97, R97 ;  /* 0x0000006100617308 */ /* 0x000fe20000002400 */
[----:B-1----:R-:W-:-:S07]  /*11160*/  FFMA.FTZ R101, R202, UR4, R101 ;  /* 0x00000004ca657c23 */ /* 0x002fce0008010065 */
[----:B------:R-:W-:Y:S01]  /*11170*/  MUFU.TANH R100, R100 ;  /* 0x0000006400647308 */ /* 0x000fe20000002400 */
[----:B--2---:R-:W-:-:S07]  /*11180*/  FFMA.FTZ R202, R202, UR4, R103 ;  /* 0x00000004caca7c23 */ /* 0x004fce0008010067 */
[----:B------:R-:W1:Y:S08]  /*11190*/  I2F R34, R39 ;  /* 0x0000002700227306 */ /* 0x000e700000201400 */
[----:B------:R-:W-:Y:S08]  /*111a0*/  MUFU.TANH R50, R50 ;  /* 0x0000003200327308 */ /* 0x000ff00000002400 */
[----:B------:R-:W2:Y:S01]  /*111b0*/  I2F R47, R123 ;  /* 0x0000007b002f7306 */ /* 0x000ea20000201400 */
[----:B-1----:R-:W-:-:S02]  /*111c0*/  FFMA.FTZ R97, R34, UR4, R97 ;  /* 0x0000000422617c23 */ /* 0x002fc40008010061 */
[----:B------:R-:W-:Y:S02]  /*111d0*/  FFMA.FTZ R100, R34, UR4, R100 ;  /* 0x0000000422647c23 */ /* 0x000fe40008010064 */
[----:B------:R-:W-:Y:S01]  /*111e0*/  IMAD.U32 R39, RZ, RZ, UR7 ;  /* 0x00000007ff277e24 */ /* 0x000fe2000f8e00ff */
[----:B------:R-:W-:Y:S02]  /*111f0*/  FSEL R213, R97, -INF , !P4 ;  /* 0xff80000061d57808 */ /* 0x000fe40006000000 */
[----:B------:R-:W1:Y:S01]  /*11200*/  I2F R35, R106 ;  /* 0x0000006a00237306 */ /* 0x000e620000201400 */
[----:B------:R-:W-:Y:S01]  /*11210*/  FSEL R210, R100, -INF , !P3 ;  /* 0xff80000064d27808 */ /* 0x000fe20005800000 */
[----:B------:R-:W-:Y:S01]  /*11220*/  IMAD.U32 R100, RZ, RZ, UR7 ;  /* 0x00000007ff647e24 */ /* 0x000fe2000f8e00ff */
[C---:B------:R-:W-:Y:S02]  /*11230*/  ISETP.GE.AND P4, PT, R23.reuse, R167, PT ;  /* 0x000000a71700720c */ /* 0x040fe40003f86270 */
[----:B------:R-:W-:-:S02]  /*11240*/  ISETP.GE.AND P3, PT, R23, R165, PT ;  /* 0x000000a51700720c */ /* 0x000fc40003f66270 */
[----:B------:R-:W-:Y:S01]  /*11250*/  LOP3.LUT R39, R39, 0xc0, R242, 0xfe, !PT ;  /* 0x000000c027277812 */ /* 0x000fe200078efef2 */
[----:B------:R-:W-:Y:S01]  /*11260*/  MUFU.TANH R37, R37 ;  /* 0x0000002500257308 */ /* 0x000fe20000002400 */
[----:B--2---:R-:W-:Y:S01]  /*11270*/  FFMA.FTZ R54, R47, UR4, R54 ;  /* 0x000000042f367c23 */ /* 0x004fe20008010036 */
[----:B------:R-:W-:Y:S01]  /*11280*/  LOP3.LUT R100, R100, 0xb8, R242, 0xfe, !PT ;  /* 0x000000b864647812 */ /* 0x000fe200078efef2 */
[----:B------:R-:W-:-:S03]  /*11290*/  IMAD.U32 R123, RZ, RZ, UR7 ;  /* 0x00000007ff7b7e24 */ /* 0x000fc6000f8e00ff */
[----:B------:R-:W-:Y:S02]  /*112a0*/  FSEL R197, R54, -INF , !P1 ;  /* 0xff80000036c57808 */ /* 0x000fe40004800000 */
[----:B------:R-:W2:Y:S01]  /*112b0*/  I2F R19, R23 ;  /* 0x0000001700137306 */ /* 0x000ea20000201400 */
[----:B-1----:R-:W-:Y:S01]  /*112c0*/  FFMA.FTZ R55, R35, UR4, R94 ;  /* 0x0000000423377c23 */ /* 0x002fe2000801005e */
[-C--:B------:R-:W-:Y:S01]  /*112d0*/  ISETP.GE.AND P1, PT, R181, R167.reuse, PT ;  /* 0x000000a7b500720c */ /* 0x080fe20003f26270 */
[----:B------:R-:W-:Y:S01]  /*112e0*/  FFMA.FTZ R98, R35, UR4, R98 ;  /* 0x0000000423627c23 */ /* 0x000fe20008010062 */
[----:B------:R-:W-:Y:S02]  /*112f0*/  LOP3.LUT R123, R123, 0xe0, R242, 0xfe, !PT ;  /* 0x000000e07b7b7812 */ /* 0x000fe400078efef2 */
[----:B------:R-:W-:Y:S02]  /*11300*/  FSEL R55, R55, -INF , !P5 ;  /* 0xff80000037377808 */ /* 0x000fe40006800000 */
[----:B------:R-:W1:Y:S01]  /*11310*/  I2F R117, R181 ;  /* 0x000000b500757306 */ /* 0x000e620000201400 */
[----:B------:R-:W-:-:S02]  /*11320*/  ISETP.GE.AND P5, PT, R27, R167, PT ;  /* 0x000000a71b00720c */ /* 0x000fc40003fa6270 */
[----:B------:R-:W-:Y:S02]  /*11330*/  FSEL R216, R98, -INF , !P2 ;  /* 0xff80000062d87808 */ /* 0x000fe40005000000 */
[----:B------:R-:W-:Y:S01]  /*11340*/  ISETP.GE.AND P2, PT, R27, R165, PT ;  /* 0x000000a51b00720c */ /* 0x000fe20003f46270 */
[----:B------:R-:W-:Y:S01]  /*11350*/  IMAD.U32 R27, RZ, RZ, UR7 ;  /* 0x00000007ff1b7e24 */ /* 0x000fe2000f8e00ff */
[----:B------:R-:W-:Y:S01]  /*11360*/  FSEL R205, R101, -INF , !P5 ;  /* 0xff80000065cd7808 */ /* 0x000fe20006800000 */
[----:B------:R-:W-:Y:S01]  /*11370*/  MUFU.TANH R25, R25 ;  /* 0x0000001900197308 */ /* 0x000fe20000002400 */
[----:B--2---:R-:W-:Y:S01]  /*11380*/  FFMA.FTZ R203, R19, UR4, R52 ;  /* 0x0000000413cb7c23 */ /* 0x004fe20008010034 */
[----:B------:R-:W-:Y:S01]  /*11390*/  ISETP.GE.AND P5, PT, R105, R167, PT ;  /* 0x000000a76900720c */ /* 0x000fe20003fa6270 */
[----:B------:R-:W-:Y:S01]  /*113a0*/  IMAD.U32 R23, RZ, RZ, UR7 ;  /* 0x00000007ff177e24 */ /* 0x000fe2000f8e00ff */
[----:B------:R-:W-:Y:S02]  /*113b0*/  FSEL R202, R202, -INF , !P2 ;  /* 0xff800000caca7808 */ /* 0x000fe40005000000 */
[----:B------:R-:W-:-:S02]  /*113c0*/  FSEL R203, R203, -INF , !P4 ;  /* 0xff800000cbcb7808 */ /* 0x000fc40006000000 */
[----:B------:R-:W2:Y:S01]  /*113d0*/  I2F R51, R121 ;  /* 0x0000007900337306 */ /* 0x000ea20000201400 */
[----:B-1----:R-:W-:Y:S01]  /*113e0*/  FFMA.FTZ R192, R117, UR4, R37 ;  /* 0x0000000475c07c23 */ /* 0x002fe20008010025 */
[----:B------:R-:W-:Y:S01]  /*113f0*/  ISETP.GE.AND P4, PT, R121, R167, PT ;  /* 0x000000a77900720c */ /* 0x000fe20003f86270 */
[----:B------:R-:W-:Y:S01]  /*11400*/  FFMA.FTZ R41, R117, UR4, R41 ;  /* 0x0000000475297c23 */ /* 0x000fe20008010029 */
[----:B------:R-:W-:Y:S02]  /*11410*/  ISETP.GE.AND P2, PT, R105, R165, PT ;  /* 0x000000a56900720c */ /* 0x000fe40003f46270 */
[--C-:B------:R-:W-:Y:S02]  /*11420*/  LOP3.LUT R52, R93, 0xe8, R242.reuse, 0xfe, !PT ;  /* 0x000000e85d347812 */ /* 0x100fe400078efef2 */
[----:B------:R-:W1:Y:S01]  /*11430*/  I2F R113, R173 ;  /* 0x000000ad00717306 */ /* 0x000e620000201400 */
[--C-:B------:R-:W-:Y:S02]  /*11440*/  LOP3.LUT R34, R27, 0xd0, R242.reuse, 0xfe, !PT ;  /* 0x000000d01b227812 */ /* 0x100fe400078efef2 */
[----:B------:R-:W-:-:S05]  /*11450*/  LOP3.LUT R35, R31, 0xc8, R242, 0xfe, !PT ;  /* 0x000000c81f237812 */ /* 0x000fca00078efef2 */
[----:B------:R-:W3:Y:S01]  /*11460*/  MUFU.TANH R104, R104 ;  /* 0x0000006800687308 */ /* 0x000ee20000002400 */
[----:B--2---:R-:W-:-:S07]  /*11470*/  FFMA.FTZ R40, R51, UR4, R40 ;  /* 0x0000000433287c23 */ /* 0x004fce0008010028 */
[----:B------:R-:W-:Y:S01]  /*11480*/  MUFU.TANH R44, R44 ;  /* 0x0000002c002c7308 */ /* 0x000fe20000002400 */
[----:B-1----:R-:W-:-:S07]  /*11490*/  FFMA.FTZ R25, R113, UR4, R25 ;  /* 0x0000000471197c23 */ /* 0x002fce0008010019 */
[----:B------:R-:W1:Y:S01]  /*114a0*/  I2F R18, R105 ;  /* 0x0000006900127306 */ /* 0x000e620000201400 */
[----:B---3--:R-:W-:-:S07]  /*114b0*/  FFMA.FTZ R104, R19, UR4, R104 ;  /* 0x0000000413687c23 */ /* 0x008fce0008010068 */
[----:B------:R-:W2:Y:S08]  /*114c0*/  MUFU.TANH R45, R45 ;  /* 0x0000002d002d7308 */ /* 0x000eb00000002400 */
[----:B------:R-:W-:Y:S01]  /*114d0*/  MUFU.TANH R13, R13 ;  /* 0x0000000d000d7308 */ /* 0x000fe20000002400 */
[----:B-1----:R-:W-:Y:S01]  /*114e0*/  FFMA.FTZ R195, R18, UR4, R44 ;  /* 0x0000000412c37c23 */ /* 0x002fe2000801002c */
[----:B------:R-:W-:Y:S01]  /*114f0*/  LOP3.LUT R44, R93, 0xf8, R242, 0xfe, !PT ;  /* 0x000000f85d2c7812 */ /* 0x000fe200078efef2 */
[----:B------:R-:W-:-:S03]  /*11500*/  FMUL.FTZ R105, R172, c[0x0][0x2ec] ;  /* 0x0000bb00ac697a20 */ /* 0x000fc60000410000 */
[----:B------:R-:W-:Y:S02]  /*11510*/  FSEL R195, R195, -INF , !P5 ;  /* 0xff800000c3c37808 */ /* 0x000fe40006800000 */
[----:B------:R-:W1:Y:S01]  /*11520*/  I2F R119, R131 ;  /* 0x0000008300777306 */ /* 0x000e620000201400 */
[----:B--2---:R-:W-:Y:S01]  /*11530*/  FFMA.FTZ R45, R18, UR4, R45 ;  /* 0x00000004122d7c23 */ /* 0x004fe2000801002d */
[----:B------:R-:W-:-:S04]  /*11540*/  ISETP.GE.AND P5, PT, R129, R167, PT ;  /* 0x000000a78100720c */ /* 0x000fc80003fa6270 */
[----:B------:R-:W-:Y:S01]  /*11550*/  FSEL R172, R45, -INF , !P2 ;  /* 0xff8000002dac7808 */ /* 0x000fe20005000000 */
[----:B------:R-:W-:Y:S01]  /*11560*/  FMUL.FTZ R45, R174, c[0x0][0x2ec] ;  /* 0x0000bb00ae2d7a20 */ /* 0x000fe20000410000 */
[----:B------:R-:W2:Y:S01]  /*11570*/  I2F R107, R223 ;  /* 0x000000df006b7306 */ /* 0x000ea20000201400 */
[----:B------:R-:W-:-:S07]  /*11580*/  ISETP.GE.AND P2, PT, R129, R165, PT ;  /* 0x000000a58100720c */ /* 0x000fce0003f46270 */
[----:B------:R3:W-:Y:S01]  /*11590*/  MUFU.TANH R103, R178 ;  /* 0x000000b200677308 */ /* 0x0007e20000002400 */
[C---:B-1----:R-:W-:Y:S02]  /*115a0*/  FFMA.FTZ R28, R119.reuse, UR4, R28 ;  /* 0x00000004771c7c23 */ /* 0x042fe4000801001c */
[----:B------:R-:W-:-:S05]  /*115b0*/  FFMA.FTZ R174, R119, UR4, R30 ;  /* 0x0000000477ae7c23 */ /* 0x000fca000801001e */
[----:B------:R-:W1:Y:S01]  /*115c0*/  I2F R127, R129 ;  /* 0x00000081007f7306 */ /* 0x000e620000201400 */
[----:B--2---:R-:W-:Y:S02]  /*115d0*/  FFMA.FTZ R13, R107, UR4, R13 ;  /* 0x000000046b0d7c23 */ /* 0x004fe4000801000d */
[----:B---3--:R-:W-:-:S05]  /*115e0*/  FFMA.FTZ R178, R47, UR4, R50 ;  /* 0x000000042fb27c23 */ /* 0x008fca0008010032 */
[----:B------:R-:W-:Y:S01]  /*115f0*/  MUFU.TANH R33, R33 ;  /* 0x0000002100217308 */ /* 0x000fe20000002400 */
[----:B------:R-:W-:Y:S02]  /*11600*/  LOP3.LUT R50, R93, 0xf0, R242, 0xfe, !PT ;  /* 0x000000f05d327812 */ /* 0x000fe400078efef2 */
[----:B------:R-:W-:Y:S02]  /*11610*/  FSEL R178, R178, -INF , !P6 ;  /* 0xff800000b2b27808 */ /* 0x000fe40007000000 */
[----:B------:R-:W-:Y:S01]  /*11620*/  ISETP.GE.AND P6, PT, R181, R165, PT ;  /* 0x000000a5b500720c */ /* 0x000fe20003fc6270 */
[----:B-1----:R-:W-:Y:S02]  /*11630*/  FFMA.FTZ R32, R127, UR4, R32 ;  /* 0x000000047f207c23 */ /* 0x002fe40008010020 */
[----:B------:R-:W1:Y:S01]  /*11640*/  MUFU.TANH R24, R24 ;  /* 0x0000001800187308 */ /* 0x000e620000002400 */
[----:B------:R-:W-:Y:S02]  /*11650*/  FSEL R181, R40, -INF , !P4 ;  /* 0xff80000028b57808 */ /* 0x000fe40006000000 */
[----:B------:R-:W-:-:S02]  /*11660*/  FSEL R192, R192, -INF , !P6 ;  /* 0xff800000c0c07808 */ /* 0x000fc40007000000 */
[----:B------:R-:W-:Y:S02]  /*11670*/  ISETP.GE.AND P6, PT, R173, R165, PT ;  /* 0x000000a5ad00720c */ /* 0x000fe40003fc6270 */
[-C--:B------:R-:W-:Y:S01]  /*11680*/  ISETP.GE.AND P4, PT, R131, R167.reuse, PT ;  /* 0x000000a78300720c */ /* 0x080fe20003f86270 */
[----:B------:R-:W-:Y:S01]  /*11690*/  MUFU.TANH R16, R16 ;  /* 0x0000001000107308 */ /* 0x000fe20000002400 */
[----:B------:R-:W-:Y:S02]  /*116a0*/  FSEL R191, R32, -INF , !P5 ;  /* 0xff80000020bf7808 */ /* 0x000fe40006800000 */
[----:B------:R-:W-:Y:S02]  /*116b0*/  FSEL R183, R28, -INF , !P4 ;  /* 0xff8000001cb77808 */ /* 0x000fe40006000000 */
[-C--:B------:R-:W-:Y:S02]  /*116c0*/  ISETP.GE.AND P4, PT, R246, R167.reuse, PT ;  /* 0x000000a7f600720c */ /* 0x080fe40003f86270 */
[----:B------:R-:W-:Y:S01]  /*116d0*/  ISETP.GE.AND P5, PT, R222, R167, PT ;  /* 0x000000a7de00720c */ /* 0x000fe20003fa6270 */
[----:B------:R-:W-:Y:S01]  /*116e0*/  I2F R125, R246 ;  /* 0x000000f6007d7306 */ /* 0x000fe20000201400 */
[----:B-1----:R-:W-:-:S07]  /*116f0*/  FFMA.FTZ R24, R113, UR4, R24 ;  /* 0x0000000471187c23 */ /* 0x002fce0008010018 */
[----:B------:R1:W2:Y:S08]  /*11700*/  MUFU.TANH R171, R176 ;  /* 0x000000b000ab7308 */ /* 0x0002b00000002400 */
[----:B------:R-:W-:Y:S08]  /*11710*/  MUFU.TANH R20, R20 ;  /* 0x0000001400147308 */ /* 0x000ff00000002400 */
[----:B------:R-:W3:Y:S01]  /*11720*/  I2F R115, R222 ;  /* 0x000000de00737306 */ /* 0x000ee20000201400 */
[----:B-1----:R-:W-:-:S02]  /*11730*/  FFMA.FTZ R176, R127, UR4, R33 ;  /* 0x000000047fb07c23 */ /* 0x002fc40008010021 */
[----:B--2---:R-:W-:-:S03]  /*11740*/  IMAD.MOV.U32 R102, RZ, RZ, R171 ;  /* 0x000000ffff667224 */ /* 0x004fc600078e00ab */
[----:B------:R-:W-:Y:S02]  /*11750*/  FSEL R176, R176, -INF , !P2 ;  /* 0xff800000b0b07808 */ /* 0x000fe40005000000 */
[----:B------:R-:W1:Y:S01]  /*11760*/  MUFU.TANH R22, R22 ;  /* 0x0000001600167308 */ /* 0x000e620000002400 */
[----:B------:R-:W-:-:S07]  /*11770*/  ISETP.GE.AND P2, PT, R222, R165, PT ;  /* 0x000000a5de00720c */ /* 0x000fce0003f46270 */
[----:B------:R-:W2:Y:S01]  /*11780*/  MUFU.TANH R12, R12 ;  /* 0x0000000c000c7308 */ /* 0x000ea20000002400 */
[----:B---3--:R-:W-:Y:S02]  /*11790*/  FFMA.FTZ R171, R115, UR4, R20 ;  /* 0x0000000473ab7c23 */ /* 0x008fe40008010014 */
[----:B------:R-:W-:-:S03]  /*117a0*/  FMUL.FTZ R222, R170, c[0x0][0x2ec] ;  /* 0x0000bb00aade7a20 */ /* 0x000fc60000410000 */
[----:B------:R-:W-:Y:S02]  /*117b0*/  FSEL R171, R171, -INF , !P5 ;  /* 0xff800000abab7808 */ /* 0x000fe40006800000 */
[----:B------:R-:W3:Y:S01]  /*117c0*/  I2F R43, R252 ;  /* 0x000000fc002b7306 */ /* 0x000ee20000201400 */
[----:B-1----:R-:W-:Y:S01]  /*117d0*/  FFMA.FTZ R22, R115, UR4, R22 ;  /* 0x0000000473167c23 */ /* 0x002fe20008010016 */
[----:B------:R-:W-:-:S06]  /*117e0*/  ISETP.GE.AND P5, PT, R111, R167, PT ;  /* 0x000000a76f00720c */ /* 0x000fcc0003fa6270 */
[----:B------:R-:W1:Y:S01]  /*117f0*/  MUFU.TANH R17, R17 ;  /* 0x0000001100117308 */ /* 0x000e620000002400 */
[----:B--2---:R-:W-:-:S07]  /*11800*/  FFMA.FTZ R12, R107, UR4, R12 ;  /* 0x000000046b0c7c23 */ /* 0x004fce000801000c */
[----:B------:R-:W-:Y:S01]  /*11810*/  MUFU.TANH R14, R14 ;  /* 0x0000000e000e7308 */ /* 0x000fe20000002400 */
[C---:B---3--:R-:W-:Y:S02]  /*11820*/  FFMA.FTZ R8, R43.reuse, UR4, R8 ;  /* 0x000000042b087c23 */ /* 0x048fe40008010008 */
[----:B------:R-:W-:-:S05]  /*11830*/  FFMA.FTZ R9, R43, UR4, R9 ;  /* 0x000000042b097c23 */ /* 0x000fca0008010009 */
[----:B------:R-:W2:Y:S01]  /*11840*/  I2F R109, R111 ;  /* 0x0000006f006d7306 */ /* 0x000ea20000201400 */
[----:B-1----:R-:W-:-:S07]  /*11850*/  FFMA.FTZ R17, R125, UR4, R17 ;  /* 0x000000047d117c23 */ /* 0x002fce0008010011 */
[----:B------:R1:W-:Y:S08]  /*11860*/  MUFU.TANH R247, R180 ;  /* 0x000000b400f77308 */ /* 0x0003f00000002400 */
[----:B------:R3:W-:Y:S01]  /*11870*/  I2F R46, R189 ;  /* 0x000000bd002e7306 */ /* 0x0007e20000201400 */
[C---:B--2---:R-:W-:Y:S02]  /*11880*/  FFMA.FTZ R14, R109.reuse, UR4, R14 ;  /* 0x000000046d0e7c23 */ /* 0x044fe4000801000e */
[----:B------:R-:W-:-:S03]  /*11890*/  FFMA.FTZ R109, R109, UR4, R10 ;  /* 0x000000046d6d7c23 */ /* 0x000fc6000801000a */
[----:B------:R-:W-:Y:S01]  /*118a0*/  FSEL R97, R14, -INF , !P5 ;  /* 0xff8000000e617808 */ /* 0x000fe20006800000 */
[----:B------:R-:W-:Y:S01]  /*118b0*/  FMUL.FTZ R14, R118, c[0x0][0x2ec] ;  /* 0x0000bb00760e7a20 */ /* 0x000fe20000410000 */
[----:B-1----:R-:W-:Y:S01]  /*118c0*/  LOP3.LUT R180, R23, 0xd8, R242, 0xfe, !PT ;  /* 0x000000d817b47812 */ /* 0x002fe200078efef2 */
[----:B------:R1:W2:Y:S01]  /*118d0*/  MUFU.TANH R92, R182 ;  /* 0x000000b6005c7308 */ /* 0x0002a20000002400 */
[----:B------:R-:W-:Y:S02]  /*118e0*/  ISETP.GE.AND P5, PT, R100, R167, PT ;  /* 0x000000a76400720c */ /* 0x000fe40003fa6270 */
[----:B---3--:R-:W-:Y:S01]  /*118f0*/  FSEL R189, R41, -INF , !P1 ;  /* 0xff80000029bd7808 */ /* 0x008fe20004800000 */
[----:B------:R-:W-:-:S04]  /*11900*/  FMUL.FTZ R41, R168, c[0x0][0x2ec] ;  /* 0x0000bb00a8297a20 */ /* 0x000fc80000410000 */
[----:B------:R3:W-:Y:S01]  /*11910*/  I2F R23, R180 ;  /* 0x000000b400177306 */ /* 0x0007e20000201400 */
[----:B------:R-:W-:Y:S02]  /*11920*/  FSEL R168, R25, -INF , !P6 ;  /* 0xff80000019a87808 */ /* 0x000fe40007000000 */
[----:B------:R-:W-:Y:S02]  /*11930*/  ISETP.GE.AND P6, PT, R223, R165, PT ;  /* 0x000000a5df00720c */ /* 0x000fe40003fc6270 */
[----:B------:R-:W-:Y:S01]  /*11940*/  ISETP.GE.AND P1, PT, R173, R167, PT ;  /* 0x000000a7ad00720c */ /* 0x000fe20003f26270 */
[----:B-1----:R-:W-:Y:S01]  /*11950*/  FFMA.FTZ R182, R51, UR4, R42 ;  /* 0x0000000433b67c23 */ /* 0x002fe2000801002a */
[----:B------:R-:W-:Y:S01]  /*11960*/  LOP3.LUT R42, R93, 0x8, R242, 0xfe, !PT ;  /* 0x000000085d2a7812 */ /* 0x000fe200078efef2 */
[----:B------:R-:W-:Y:S01]  /*11970*/  FFMA.FTZ R93, R125, UR4, R16 ;  /* 0x000000047d5d7c23 */ /* 0x000fe20008010010 */
[----:B------:R-:W1:Y:S01]  /*11980*/  I2F R106, R96 ;  /* 0x00000060006a7306 */ /* 0x000e620000201400 */
[----:B------:R-:W-:Y:S01]  /*11990*/  FMUL.FTZ R16, R128, c[0x0][0x2ec] ;  /* 0x0000bb0080107a20 */ /* 0x000fe20000410000 */
[----:B------:R-:W-:Y:S01]  /*119a0*/  FSEL R94, R13, -INF , !P6 ;  /* 0xff8000000d5e7808 */ /* 0x000fe20007000000 */
[----:B------:R-:W-:Y:S01]  /*119b0*/  FMUL.FTZ R13, R120, c[0x0][0x2ec] ;  /* 0x0000bb00780d7a20 */ /* 0x000fe20000410000 */
[----:B------:R-:W-:Y:S01]  /*119c0*/  FSEL R173, R24, -INF , !P1 ;  /* 0xff80000018ad7808 */ /* 0x000fe20004800000 */
[----:B--2---:R-:W-:Y:S01]  /*119d0*/  IMAD.MOV.U32 R98, RZ, RZ, R92 ;  /* 0x000000ffff627224 */ /* 0x004fe200078e005c */
[----:B---3--:R-:W-:Y:S01]  /*119e0*/  FSEL R180, R104, -INF , !P3 ;  /* 0xff80000068b47808 */ /* 0x008fe20005800000 */
[----:B------:R-:W-:Y:S01]  /*119f0*/  IMAD.U32 R51, RZ, RZ, UR7 ;  /* 0x00000007ff337e24 */ /* 0x000fe2000f8e00ff */
[----:B------:R-:W-:Y:S01]  /*11a00*/  ISETP.GE.AND P3, PT, R121, R165, PT ;  /* 0x000000a57900720c */ /* 0x000fe20003f66270 */
[----:B------:R-:W-:Y:S01]  /*11a10*/  I2F R27, R34 ;  /* 0x00000022001b7306 */ /* 0x000fe20000201400 */
[----:B------:R-:W-:Y:S01]  /*11a20*/  ISETP.GE.AND P1, PT, R223, R167, PT ;  /* 0x000000a7df00720c */ /* 0x000fe20003f26270 */
[----:B------:R-:W-:Y:S01]  /*11a30*/  IMAD.U32 R121, RZ, RZ, UR7 ;  /* 0x00000007ff797e24 */ /* 0x000fe2000f8e00ff */
[----:B------:R-:W-:-:S02]  /*11a40*/  FSEL R182, R182, -INF , !P3 ;  /* 0xff800000b6b67808 */ /* 0x000fc40005800000 */
[----:B------:R-:W-:Y:S02]  /*11a50*/  ISETP.GE.AND P3, PT, R131, R165, PT ;  /* 0x000000a58300720c */ /* 0x000fe40003f66270 */
[----:B------:R-:W-:Y:S01]  /*11a60*/  FSEL R93, R93, -INF , !P4 ;  /* 0xff8000005d5d7808 */ /* 0x000fe20006000000 */
[----:B------:R-:W2:Y:S01]  /*11a70*/  MUFU.TANH R16, R16 ;  /* 0x0000001000107308 */ /* 0x000ea20000002400 */
[----:B------:R-:W-:Y:S01]  /*11a80*/  FSEL R174, R174, -INF , !P3 ;  /* 0xff800000aeae7808 */ /* 0x000fe20005800000 */
[----:B-1----:R-:W-:Y:S01]  /*11a90*/  FFMA.FTZ R101, R106, UR4, R247 ;  /* 0x000000046a657c23 */ /* 0x002fe200080100f7 */
[----:B------:R-:W-:Y:S02]  /*11aa0*/  ISETP.GE.AND P4, PT, R252, R167, PT ;  /* 0x000000a7fc00720c */ /* 0x000fe40003f86270 */
[-C--:B------:R-:W-:Y:S02]  /*11ab0*/  ISETP.GE.AND P3, PT, R246, R165.reuse, PT ;  /* 0x000000a5f600720c */ /* 0x080fe40003f66270 */
[----:B------:R-:W-:Y:S01]  /*11ac0*/  FSEL R128, R22, -INF , !P2 ;  /* 0xff80000016807808 */ /* 0x000fe20005000000 */
[----:B------:R-:W-:Y:S01]  /*11ad0*/  I2F R26, R123 ;  /* 0x0000007b001a7306 */ /* 0x000fe20000201400 */
[----:B------:R-:W-:Y:S01]  /*11ae0*/  FSEL R95, R12, -INF , !P1 ;  /* 0xff8000000c5f7808 */ /* 0x000fe20004800000 */
[----:B------:R-:W-:Y:S01]  /*11af0*/  FMUL.FTZ R22, R130, c[0x0][0x2ec] ;  /* 0x0000bb0082167a20 */ /* 0x000fe20000410000 */
[-C--:B------:R-:W-:Y:S01]  /*11b00*/  ISETP.GE.AND P2, PT, R111, R165.reuse, PT ;  /* 0x000000a56f00720c */ /* 0x080fe20003f46270 */
[----:B------:R-:W-:Y:S01]  /*11b10*/  FMUL.FTZ R12, R126, c[0x0][0x2ec] ;  /* 0x0000bb007e0c7a20 */ /* 0x000fe20000410000 */
[----:B------:R-:W-:Y:S01]  /*11b20*/  FSEL R99, R8, -INF , !P4 ;  /* 0xff80000008637808 */ /* 0x000fe20006000000 */
[----:B------:R-:W-:Y:S01]  /*11b30*/  FFMA.FTZ R8, R46, UR4, R102 ;  /* 0x000000042e087c23 */ /* 0x000fe20008010066 */
[----:B------:R-:W-:Y:S01]  /*11b40*/  FSEL R92, R17, -INF , !P3 ;  /* 0xff800000115c7808 */ /* 0x000fe20005800000 */
[----:B------:R-:W-:Y:S01]  /*11b50*/  MUFU.TANH R13, R13 ;  /* 0x0000000d000d7308 */ /* 0x000fe20000002400 */
[----:B------:R-:W-:Y:S01]  /*11b60*/  ISETP.GE.AND P3, PT, R252, R165, PT ;  /* 0x000000a5fc00720c */ /* 0x000fe20003f66270 */
[----:B------:R-:W-:Y:S01]  /*11b70*/  FFMA.FTZ R102, R46, UR4, R103 ;  /* 0x000000042e667c23 */ /* 0x000fe20008010067 */
[----:B------:R-:W-:Y:S01]  /*11b80*/  ISETP.GE.AND P1, PT, R96, R167, PT ;  /* 0x000000a76000720c */ /* 0x000fe20003f26270 */
[----:B------:R-:W-:Y:S01]  /*11b90*/  FMUL.FTZ R17, R108, c[0x0][0x2ec] ;  /* 0x0000bb006c117a20 */ /* 0x000fe20000410000 */
[-C--:B------:R-:W-:Y:S01]  /*11ba0*/  ISETP.GE.AND P6, PT, R96, R165.reuse, PT ;  /* 0x000000a56000720c */ /* 0x080fe20003fc6270 */
[----:B--2---:R-:W-:Y:S01]  /*11bb0*/  FFMA.FTZ R111, R27, UR4, R16 ;  /* 0x000000041b6f7c23 */ /* 0x004fe20008010010 */
[----:B------:R-:W-:Y:S01]  /*11bc0*/  FSEL R96, R109, -INF , !P2 ;  /* 0xff8000006d607808 */ /* 0x000fe20005000000 */
[----:B------:R-:W-:Y:S01]  /*11bd0*/  I2F R38, R39 ;  /* 0x0000002700267306 */ /* 0x000fe20000201400 */
[----:B------:R-:W-:Y:S01]  /*11be0*/  ISETP.GE.AND P2, PT, R100, R165, PT ;  /* 0x000000a56400720c */ /* 0x000fe20003f46270 */
[----:B------:R-:W-:Y:S01]  /*11bf0*/  FFMA.FTZ R100, R106, UR4, R98 ;  /* 0x000000046a647c23 */ /* 0x000fe20008010062 */
[----:B------:R-:W-:Y:S01]  /*11c00*/  FSEL R98, R9, -INF , !P3 ;  /* 0xff80000009627808 */ /* 0x000fe20005800000 */
[----:B------:R-:W-:Y:S01]  /*11c10*/  FMUL.FTZ R9, R122, c[0x0][0x2ec] ;  /* 0x0000bb007a097a20 */ /* 0x000fe20000410000 */
[----:B------:R-:W-:-:S02]  /*11c20*/  FSEL R103, R8, -INF , !P5 ;  /* 0xff80000008677808 */ /* 0x000fc40006800000 */
[----:B------:R-:W-:Y:S01]  /*11c30*/  ISETP.GE.AND P3, PT, R39, R165, PT ;  /* 0x000000a52700720c */ /* 0x000fe20003f66270 */
[----:B------:R-:W1:Y:S01]  /*11c40*/  MUFU.TANH R45, R45 ;  /* 0x0000002d002d7308 */ /* 0x000e620000002400 */
[----:B------:R-:W-:Y:S02]  /*11c50*/  LOP3.LUT R121, R121, 0xd8, R242, 0xfe, !PT ;  /* 0x000000d879797812 */ /* 0x000fe400078efef2 */
[----:B------:R-:W-:Y:S02]  /*11c60*/  ISETP.GE.AND P5, PT, R34, R167, PT ;  /* 0x000000a72200720c */ /* 0x000fe40003fa6270 */
[----:B------:R-:W-:Y:S02]  /*11c70*/  FSEL R102, R102, -INF , !P2 ;  /* 0xff80000066667808 */ /* 0x000fe40005000000 */
[----:B------:R-:W-:Y:S01]  /*11c80*/  ISETP.GE.AND P2, PT, R34, R165, PT ;  /* 0x000000a52200720c */ /* 0x000fe20003f46270 */
[----:B------:R-:W2:Y:S01]  /*11c90*/  MUFU.TANH R22, R22 ;  /* 0x0000001600167308 */ /* 0x000ea20000002400 */
[----:B------:R-:W-:-:S02]  /*11ca0*/  FSEL R111, R111, -INF , !P5 ;  /* 0xff8000006f6f7808 */ /* 0x000fc40006800000 */
[-C--:B------:R-:W-:Y:S02]  /*11cb0*/  ISETP.GE.AND P5, PT, R52, R167.reuse, PT ;  /* 0x000000a73400720c */ /* 0x080fe40003fa6270 */
[----:B------:R-:W-:Y:S02]  /*11cc0*/  FSEL R101, R101, -INF , !P1 ;  /* 0xff80000065657808 */ /* 0x000fe40004800000 */
[----:B------:R-:W-:Y:S01]  /*11cd0*/  ISETP.GE.AND P1, PT, R35, R167, PT ;  /* 0x000000a72300720c */ /* 0x000fe20003f26270 */
[----:B------:R-:W3:Y:S01]  /*11ce0*/  MUFU.TANH R12, R12 ;  /* 0x0000000c000c7308 */ /* 0x000ee20000002400 */
[----:B-1----:R-:W-:Y:S01]  /*11cf0*/  FFMA.FTZ R45, R38, UR4, R45 ;  /* 0x00000004262d7c23 */ /* 0x002fe2000801002d */
[C-C-:B------:R-:W-:Y:S02]  /*11d00*/  LOP3.LUT R170, R51.reuse, 0x18, R242.reuse, 0xfe, !PT ;  /* 0x0000001833aa7812 */ /* 0x140fe400078efef2 */
[----:B------:R-:W-:Y:S02]  /*11d10*/  LOP3.LUT R54, R51, 0x10, R242, 0xfe, !PT ;  /* 0x0000001033367812 */ /* 0x000fe400078efef2 */
[----:B------:R-:W-:-:S02]  /*11d20*/  FSEL R104, R45, -INF , !P3 ;  /* 0xff8000002d687808 */ /* 0x000fc40005800000 */
[----:B------:R-:W-:Y:S01]  /*11d30*/  I2F R19, R52 ;  /* 0x0000003400137306 */ /* 0x000fe20000201400 */
[----:B--2---:R-:W-:Y:S01]  /*11d40*/  FFMA.FTZ R22, R27, UR4, R22 ;  /* 0x000000041b167c23 */ /* 0x004fe20008010016 */
[-C--:B------:R-:W-:Y:S02]  /*11d50*/  ISETP.GE.AND P3, PT, R121, R165.reuse, PT ;  /* 0x000000a57900720c */ /* 0x080fe40003f66270 */
[----:B------:R-:W-:Y:S02]  /*11d60*/  LOP3.LUT R33, R51, 0x18, R242, 0xfe, !PT ;  /* 0x0000001833217812 */ /* 0x000fe400078efef2 */
[----:B------:R-:W-:Y:S02]  /*11d70*/  FSEL R109, R22, -INF , !P2 ;  /* 0xff800000166d7808 */ /* 0x000fe40005000000 */
[----:B------:R-:W1:Y:S01]  /*11d80*/  MUFU.TANH R8, R116 ;  /* 0x0000007400087308 */ /* 0x000e620000002400 */
[----:B---3--:R-:W-:Y:S01]  /*11d90*/  FFMA.FTZ R12, R23, UR4, R12 ;  /* 0x00000004170c7c23 */ /* 0x008fe2000801000c */
[----:B------:R-:W-:-:S02]  /*11da0*/  ISETP.GE.AND P2, PT, R52, R165, PT ;  /* 0x000000a53400720c */ /* 0x000fc40003f46270 */
[C-C-:B------:R-:W-:Y:S02]  /*11db0*/  LOP3.LUT R30, R51.reuse, 0x10, R242.reuse, 0xfe, !PT ;  /* 0x00000010331e7812 */ /* 0x140fe400078efef2 */
[----:B------:R-:W-:Y:S01]  /*11dc0*/  FSEL R108, R12, -INF , !P3 ;  /* 0xff8000000c6c7808 */ /* 0x000fe20005800000 */
[----:B------:R-:W-:Y:S01]  /*11dd0*/  FMUL.FTZ R12, R110, c[0x0][0x2ec] ;  /* 0x0000bb006e0c7a20 */ /* 0x000fe20000410000 */
[----:B------:R-:W2:Y:S01]  /*11de0*/  MUFU.TANH R14, R14 ;  /* 0x0000000e000e7308 */ /* 0x000ea20000002400 */
[----:B------:R-:W-:Y:S02]  /*11df0*/  LOP3.LUT R24, R51, 0x8, R242, 0xfe, !PT ;  /* 0x0000000833187812 */ /* 0x000fe400078efef2 */
[----:B------:R-:W-:Y:S02]  /*11e00*/  ISETP.GE.AND P4, PT, R39, R167, PT ;  /* 0x000000a72700720c */ /* 0x000fe40003f86270 */
[----:B------:R-:W-:Y:S02]  /*11e10*/  FSEL R100, R100, -INF , !P6 ;  /* 0xff80000064647808 */ /* 0x000fe40007000000 */
[-C--:B------:R-:W-:Y:S01]  /*11e20*/  ISETP.GE.AND P6, PT, R35, R165.reuse, PT ;  /* 0x000000a52300720c */ /* 0x080fe20003fc6270 */
[----:B------:R-:W-:Y:S01]  /*11e30*/  I2F R31, R35 ;  /* 0x00000023001f7306 */ /* 0x000fe20000201400 */
[----:B-1----:R-:W-:Y:S01]  /*11e40*/  FFMA.FTZ R8, R19, UR4, R8 ;  /* 0x0000000413087c23 */ /* 0x002fe20008010008 */
[----:B------:R-:W-:-:S06]  /*11e50*/  ISETP.GE.AND P3, PT, R50, R165, PT ;  /* 0x000000a53200720c */ /* 0x000fcc0003f66270 */
[----:B------:R-:W1:Y:S01]  /*11e60*/  MUFU.TANH R41, R41 ;  /* 0x0000002900297308 */ /* 0x000e620000002400 */
[----:B--2---:R-:W-:-:S07]  /*11e70*/  FFMA.FTZ R14, R19, UR4, R14 ;  /* 0x00000004130e7c23 */ /* 0x004fce000801000e */
[----:B------:R-:W2:Y:S08]  /*11e80*/  MUFU.TANH R10, R124 ;  /* 0x0000007c000a7308 */ /* 0x000eb00000002400 */
[----:B------:R3:W-:Y:S01]  /*11e90*/  MUFU.TANH R16, R112 ;  /* 0x0000007000107308 */ /* 0x0007e20000002400 */
[----:B-1----:R-:W-:-:S05]  /*11ea0*/  FFMA.FTZ R41, R31, UR4, R41 ;  /* 0x000000041f297c23 */ /* 0x002fca0008010029 */
[----:B------:R-:W-:Y:S02]  /*11eb0*/  FSEL R107, R41, -INF , !P1 ;  /* 0xff800000296b7808 */ /* 0x000fe40004800000 */
[----:B------:R-:W1:Y:S01]  /*11ec0*/  MUFU.TANH R9, R9 ;  /* 0x0000000900097308 */ /* 0x000e620000002400 */
[----:B--2---:R-:W-:Y:S01]  /*11ed0*/  FFMA.FTZ R113, R23, UR4, R10 ;  /* 0x0000000417717c23 */ /* 0x004fe2000801000a */
[----:B------:R-:W-:Y:S01]  /*11ee0*/  ISETP.GE.AND P1, PT, R123, R167, PT ;  /* 0x000000a77b00720c */ /* 0x000fe20003f26270 */
[----:B---3--:R-:W-:-:S05]  /*11ef0*/  FFMA.FTZ R112, R26, UR4, R13 ;  /* 0x000000041a707c23 */ /* 0x008fca000801000d */
[----:B------:R-:W-:Y:S01]  /*11f00*/  I2F R18, R44 ;  /* 0x0000002c00127306 */ /* 0x000fe20000201400 */
[----:B------:R-:W-:Y:S02]  /*11f10*/  FSEL R112, R112, -INF , !P1 ;  /* 0xff80000070707808 */ /* 0x000fe40004800000 */
[----:B------:R-:W-:Y:S01]  /*11f20*/  ISETP.GE.AND P1, PT, R42, R167, PT ;  /* 0x000000a72a00720c */ /* 0x000fe20003f26270 */
[----:B-1----:R-:W-:-:S04]  /*11f30*/  FFMA.FTZ R110, R26, UR4, R9 ;  /* 0x000000041a6e7c23 */ /* 0x002fc80008010009 */
[----:B------:R1:W2:Y:S08]  /*11f40*/  MUFU.TANH R13, R17 ;  /* 0x00000011000d7308 */ /* 0x0002b00000002400 */
[----:B------:R-:W3:Y:S08]  /*11f50*/  MUFU.TANH R105, R105 ;  /* 0x0000006900697308 */ /* 0x000ef00000002400 */
[----:B------:R-:W4:Y:S01]  /*11f60*/  I2F R40, R42 ;  /* 0x0000002a00287306 */ /* 0x000f220000201400 */
[----:B-1----:R-:W-:Y:S01]  /*11f70*/  FMUL.FTZ R17, R80, c[0x0][0x2ec] ;  /* 0x0000bb0050117a20 */ /* 0x002fe20000410000 */
[----:B------:R-:W-:Y:S01]  /*11f80*/  FSEL R80, R14, -INF , !P2 ;  /* 0xff8000000e507808 */ /* 0x000fe20005000000 */
[----:B--2---:R-:W-:Y:S01]  /*11f90*/  FFMA.FTZ R13, R18, UR4, R13 ;  /* 0x00000004120d7c23 */ /* 0x004fe2000801000d */
[----:B------:R-:W-:-:S04]  /*11fa0*/  ISETP.GE.AND P2, PT, R44, R167, PT ;  /* 0x000000a72c00720c */ /* 0x000fc80003f46270 */
[----:B------:R-:W1:Y:S01]  /*11fb0*/  I2F R47, R50 ;  /* 0x00000032002f7306 */ /* 0x000e620000201400 */
[----:B---3--:R-:W-:Y:S01]  /*11fc0*/  FFMA.FTZ R105, R38, UR4, R105 ;  /* 0x0000000426697c23 */ /* 0x008fe20008010069 */
[----:B------:R-:W-:Y:S02]  /*11fd0*/  FSEL R116, R13, -INF , !P2 ;  /* 0xff8000000d747808 */ /* 0x000fe40005000000 */
[----:B------:R-:W-:Y:S02]  /*11fe0*/  ISETP.GE.AND P2, PT, R170, R165, PT ;  /* 0x000000a5aa00720c */ /* 0x000fe40003f46270 */
[----:B------:R-:W-:Y:S02]  /*11ff0*/  FSEL R105, R105, -INF , !P4 ;  /* 0xff80000069697808 */ /* 0x000fe40006000000 */
[----:B------:R-:W2:Y:S01]  /*12000*/  MUFU.TANH R222, R222 ;  /* 0x000000de00de7308 */ /* 0x000ea20000002400 */
[----:B----4-:R-:W-:Y:S01]  /*12010*/  FFMA.FTZ R13, R40, UR4, R217 ;  /* 0x00000004280d7c23 */ /* 0x010fe200080100d9 */
[----:B------:R-:W-:-:S04]  /*12020*/  ISETP.GE.AND P4, PT, R121, R167, PT ;  /* 0x000000a77900720c */ /* 0x000fc80003f86270 */
[----:B------:R-:W-:Y:S02]  /*12030*/  FSEL R113, R113, -INF , !P4 ;  /* 0xff80000071717808 */ /* 0x000fe40006000000 */
[----:B------:R3:W4:Y:S01]  /*12040*/  MUFU.TANH R10, R114 ;  /* 0x00000072000a7308 */ /* 0x0007220000002400 */
[----:B-1----:R-:W-:Y:S01]  /*12050*/  FFMA.FTZ R16, R47, UR4, R16 ;  /* 0x000000042f107c23 */ /* 0x002fe20008010010 */
[----:B------:R-:W-:Y:S02]  /*12060*/  FSEL R13, R13, -INF , !P1 ;  /* 0xff8000000d0d7808 */ /* 0x000fe40004800000 */
[----:B------:R-:W-:Y:S02]  /*12070*/  ISETP.GE.AND P4, PT, R50, R167, PT ;  /* 0x000000a73200720c */ /* 0x000fe40003f86270 */
[----:B------:R-:W-:Y:S02]  /*12080*/  PLOP3.LUT P1, PT, PT, PT, UP0, 0x80, 0x0 ;  /* 0x000000000000781c */ /* 0x000fe40003f2f008 */
[----:B------:R-:W1:Y:S01]  /*12090*/  MUFU.TANH R9, R12 ;  /* 0x0000000c00097308 */ /* 0x000e620000002400 */
[----:B--2---:R-:W-:Y:S01]  /*120a0*/  FFMA.FTZ R106, R31, UR4, R222 ;  /* 0x000000041f6a7c23 */ /* 0x004fe200080100de */
[----:B------:R-:W-:-:S02]  /*120b0*/  FSEL R117, R16, -INF , !P4 ;  /* 0xff80000010757808 */ /* 0x000fc40006000000 */
[-C--:B------:R-:W-:Y:S02]  /*120c0*/  ISETP.GE.AND P4, PT, R44, R165.reuse, PT ;  /* 0x000000a52c00720c */ /* 0x080fe40003f86270 */
[----:B------:R-:W-:Y:S02]  /*120d0*/  FSEL R106, R106, -INF , !P6 ;  /* 0xff8000006a6a7808 */ /* 0x000fe40007000000 */
[----:B---3--:R-:W-:Y:S01]  /*120e0*/  FSEL R114, R8, -INF , !P5 ;  /* 0xff80000008727808 */ /* 0x008fe20006800000 */
[----:B------:R-:W-:Y:S01]  /*120f0*/  FMUL.FTZ R8, R82, c[0x0][0x2ec] ;  /* 0x0000bb0052087a20 */ /* 0x000fe20000410000 */
[----:B------:R-:W-:Y:S01]  /*12100*/  I2F R25, R170 ;  /* 0x000000aa00197306 */ /* 0x000fe20000201400 */
[----:B----4-:R-:W-:Y:S01]  /*12110*/  FFMA.FTZ R10, R47, UR4, R10 ;  /* 0x000000042f0a7c23 */ /* 0x010fe2000801000a */
[----:B------:R-:W-:Y:S02]  /*12120*/  ISETP.GE.AND P6, PT, R123, R165, PT ;  /* 0x000000a57b00720c */ /* 0x000fe40003fc6270 */
[----:B------:R-:W-:Y:S01]  /*12130*/  ISETP.GE.AND P5, PT, R33, R167, PT ;  /* 0x000000a72100720c */ /* 0x000fe20003fa6270 */
[----:B-1----:R-:W-:Y:S01]  /*12140*/  FFMA.FTZ R9, R18, UR4, R9 ;  /* 0x0000000412097c23 */ /* 0x002fe20008010009 */
[----:B------:R-:W-:-:S02]  /*12150*/  FSEL R110, R110, -INF , !P6 ;  /* 0xff8000006e6e7808 */ /* 0x000fc40007000000 */
[----:B------:R-:W1:Y:S01]  /*12160*/  MUFU.TANH R8, R8 ;  /* 0x0000000800087308 */ /* 0x000e620000002400 */
[----:B------:R-:W-:Y:S02]  /*12170*/  FSEL R115, R10, -INF , !P3 ;  /* 0xff8000000a737808 */ /* 0x000fe40005800000 */
[----:B------:R-:W-:Y:S02]  /*12180*/  FSEL R82, R9, -INF , !P4 ;  /* 0xff80000009527808 */ /* 0x000fe40006000000 */
[----:B------:R-:W-:Y:S02]  /*12190*/  ISETP.GE.AND P6, PT, R54, R167, PT ;  /* 0x000000a73600720c */ /* 0x000fe40003fc6270 */
[-C--:B------:R-:W-:Y:S01]  /*121a0*/  ISETP.GE.AND P3, PT, R30, R165.reuse, PT ;  /* 0x000000a51e00720c */ /* 0x080fe20003f66270 */
[----:B------:R-:W2:Y:S01]  /*121b0*/  I2F R37, R54 ;  /* 0x0000003600257306 */ /* 0x000ea20000201400 */
[----:B------:R-:W-:Y:S01]  /*121c0*/  BAR.SYNC.DEFER_BLOCKING 0x0 ;  /* 0x0000000000007b1d */ /* 0x000fe20000010000 */
[----:B------:R-:W-:-:S06]  /*121d0*/  ISETP.GE.AND P4, PT, R24, R165, PT ;  /* 0x000000a51800720c */ /* 0x000fcc0003f86270 */
[----:B------:R-:W-:Y:S01]  /*121e0*/  I2F R32, R33 ;  /* 0x0000002100207306 */ /* 0x000fe20000201400 */
[----:B-1----:R-:W-:-:S05]  /*121f0*/  FFMA.FTZ R8, R25, UR4, R8 ;  /* 0x0000000419087c23 */ /* 0x002fca0008010008 */
[----:B------:R-:W-:Y:S02]  /*12200*/  FSEL R40, R8, -INF , !P2 ;  /* 0xff80000008287808 */ /* 0x000fe40005000000 */
[----:B------:R-:W1:Y:S01]  /*12210*/  I2F R28, R30 ;  /* 0x0000001e001c7306 */ /* 0x000e620000201400 */
[----:B--2---:R-:W-:-:S05]  /*12220*/  FFMA.FTZ R9, R37, UR4, R220 ;  /* 0x0000000425097c23 */ /* 0x004fca00080100dc */
[----:B------:R-:W-:Y:S02]  /*12230*/  FSEL R9, R9, -INF , !P6 ;  /* 0xff80000009097808 */ /* 0x000fe40007000000 */
[----:B------:R-:W2:Y:S08]  /*12240*/  I2F R20, R24 ;  /* 0x0000001800147306 */ /* 0x000eb00000201400 */
[----:B------:R-:W3:Y:S01]  /*12250*/  MUFU.TANH R17, R17 ;  /* 0x0000001100117308 */ /* 0x000ee20000002400 */
[----:B-1----:R-:W-:-:S02]  /*12260*/  FFMA.FTZ R28, R28, UR4, R221 ;  /* 0x000000041c1c7c23 */ /* 0x002fc400080100dd */
[----:B--2---:R-:W-:-:S05]  /*12270*/  FFMA.FTZ R20, R20, UR4, R219 ;  /* 0x0000000414147c23 */ /* 0x004fca00080100db */
[----:B------:R-:W-:Y:S01]  /*12280*/  FSEL R8, R20, -INF , !P4 ;  /* 0xff80000014087808 */ /* 0x000fe20006000000 */
[----:B---3--:R-:W-:Y:S01]  /*12290*/  FFMA.FTZ R17, R32, UR4, R17 ;  /* 0x0000000420117c23 */ /* 0x008fe20008010011 */
[----:B------:R-:W-:-:S04]  /*122a0*/  FSEL R32, R28, -INF , !P3 ;  /* 0xff8000001c207808 */ /* 0x000fc80005800000 */
        /* <DEDUP_REMOVED lines=67> */
[----:B---3--:R-:W-:-:S05]  /*126e0*/  MOV R16, UR10 ;  /* 0x0000000a00107c02 */ /* 0x008fca0008000f00 */
[----:B-1----:R-:W-:Y:S01]  /*126f0*/  MOV R19, UR7 ;  /* 0x0000000700137c02 */ /* 0x002fe20008000f00 */
[----:B------:R-:W-:Y:S02]  /*12700*/  IMAD.MOV.U32 R18, RZ, RZ, R16 ;  /* 0x000000ffff127224 */ /* 0x000fe400078e0010 */
[----:B--2---:R-:W-:Y:S02]  /*12710*/  IMAD.IADD R12, R17, 0x1, -R12 ;  /* 0x00000001110c7824 */ /* 0x004fe400078e0a0c */
[----:B------:R-:W-:Y:S02]  /*12720*/  IMAD.U32 R17, RZ, RZ, UR11 ;  /* 0x0000000bff117e24 */ /* 0x000fe4000f8e00ff */
[----:B------:R-:W-:Y:S01]  /*12730*/  IMAD.WIDE.U32 R18, R12, c[0x0][0x180], R18 ;  /* 0x000060000c127a25 */ /* 0x000fe200078e0012 */
[----:B------:R-:W-:-:S05]  /*12740*/  SHF.R.S32.HI R10, RZ, 0x1f, R12 ;  /* 0x0000001fff0a7819 */ /* 0x000fca000001140c */
[----:B------:R-:W-:-:S04]  /*12750*/  IMAD R17, R10, c[0x0][0x180], RZ ;  /* 0x000060000a117a24 */ /* 0x000fc800078e02ff */
[----:B------:R-:W-:Y:S02]  /*12760*/  IMAD R10, R12, c[0x0][0x184], R17 ;  /* 0x000061000c0a7a24 */ /* 0x000fe400078e0211 */
[----:B------:R-:W-:-:S03]  /*12770*/  IMAD.MOV.U32 R12, RZ, RZ, R18 ;  /* 0x000000ffff0c7224 */ /* 0x000fc600078e0012 */
[----:B------:R-:W-:Y:S01]  /*12780*/  IADD3 R10, R19, R10, RZ ;  /* 0x0000000a130a7210 */ /* 0x000fe20007ffe0ff */
[----:B------:R-:W-:Y:S05]  /*12790*/  BRA `(.L_x_3653) ;  /* 0x0000002000007947 */ /* 0x000fea0003800000 */
.L_x_3652:
[----:B------:R-:W-:-:S04]  /*127a0*/  LEA R12, -R14, RZ, 0x8 ;  /* 0x000000ff0e0c7211 */ /* 0x000fc800078e41ff */
[----:B------:R-:W-:Y:S02]  /*127b0*/  SHF.R.S32.HI R10, RZ, 0x1f, R12 ;  /* 0x0000001fff0a7819 */ /* 0x000fe4000001140c */
.L_x_3653:
        /* <DEDUP_REMOVED lines=26> */
[----:B------:R-:W-:Y:S01]  /*12960*/  @!P0 IMAD.WIDE.U32 R46, R14, 0x70, R38 ;  /* 0x000000700e2e8825 */ /* 0x000fe200078e0026 */
[----:B------:R-:W-:-:S03]  /*12970*/  @!P0 IADD3 R33, P5, R12, R50, RZ ;  /* 0x000000320c218210 */ /* 0x000fc60007fbe0ff */
[----:B------:R-:W-:Y:S02]  /*12980*/  @!P0 IMAD.MOV.U32 R19, RZ, RZ, c[0x0][0x19c] ;  /* 0x00006700ff138624 */ /* 0x000fe400078e00ff */
        /* <DEDUP_REMOVED lines=25> */
[----:B------:R-:W-:-:S04]  /*12b20*/  @!P0 IMAD.WIDE.U32 R124, R14, 0xc0, R44 ;  /* 0x000000c00e7c8825 */ /* 0x000fc800078e002c */
[----:B------:R-:W-:Y:S01]  /*12b30*/  @!P0 IMAD.WIDE.U32 R120, R14, 0xd0, R42 ;  /* 0x000000d00e788825 */ /* 0x000fe200078e002a */
[C---:B------:R-:W-:Y:S02]  /*12b40*/  @!P0 IADD3 R43, P5, R12.reuse, R126, RZ ;  /* 0x0000007e0c2b8210 */ /* 0x040fe40007fbe0ff */
[C---:B------:R-:W-:Y:S01]  /*12b50*/  @!P0 IADD3 R45, P4, R12.reuse, R124, RZ ;  /* 0x0000007c0c2d8210 */ /* 0x040fe20007f9e0ff */
[----:B------:R-:W-:Y:S01]  /*12b60*/  @!P0 IMAD R37, R37, 0xb0, RZ ;  /* 0x000000b025258824 */ /* 0x000fe200078e02ff */
[----:B------:R-:W-:Y:S01]  /*12b70*/  @!P0 IADD3 R47, P3, R12, R120, RZ ;  /* 0x000000780c2f8210 */ /* 0x000fe20007f7e0ff */
        /* <DEDUP_REMOVED lines=8> */
[----:B------:R-:W-:Y:S01]  /*12c00*/  @!P0 IMAD R17, R17, 0xe0, RZ ;  /* 0x000000e011118824 */ /* 0x000fe200078e02ff */
[----:B------:R-:W-:Y:S01]  /*12c10*/  @!P0 IADD3 R51, P2, R12, R118, RZ ;  /* 0x000000760c338210 */ /* 0x000fe20007f5e0ff */
[----:B------:R-:W-:Y:S01]  /*12c20*/  @!P0 IMAD.MOV.U32 R37, RZ, RZ, c[0x0][0x19c] ;  /* 0x00006700ff258624 */ /* 0x000fe200078e00ff */
[----:B------:R-:W-:Y:S01]  /*12c30*/  @!P0 LEA R19, P5, R14, R62, 0x5 ;  /* 0x0000003e0e138211 */ /* 0x000fe200078a28ff */
[----:B------:R-:W-:Y:S01]  /*12c40*/  @!P0 IMAD.MOV.U32 R121, RZ, RZ, c[0x0][0x19c] ;  /* 0x00006700ff798624 */ /* 0x000fe200078e00ff */
[----:B------:R-:W-:Y:S01]  /*12c50*/  @!P0 IADD3.X R46, R10, R17, R119, P2, !PT ;  /* 0x000000110a2e8210 */ /* 0x000fe200017fe477 */
[----:B------:R-:W-:Y:S01]  /*12c60*/  @!P0 IMAD.MOV.U32 R119, RZ, RZ, c[0x0][0x19c] ;  /* 0x00006700ff778624 */ /* 0x000fe200078e00ff */
[----:B------:R-:W-:Y:S02]  /*12c70*/  @!P0 LEA.HI.X R37, R14, R63, R37, 0x7, P3 ;  /* 0x0000003f0e258211 */ /* 0x000fe400018f3c25 */
[----:B------:R-:W-:-:S02]  /*12c80*/  LEA R17, P2, R62, c[0x0][0x168], 0x1 ;  /* 0x00005a003e117a11 */ /* 0x000fc400078408ff */
[----:B------:R-:W-:Y:S02]  /*12c90*/  @!P0 IADD3 R28, P3, R12, R125, RZ ;  /* 0x0000007d0c1c8210 */ /* 0x000fe40007f7e0ff */
[C---:B------:R-:W-:Y:S02]  /*12ca0*/  @!P0 LEA R27, P4, R14.reuse, R62, 0x6 ;  /* 0x0000003e0e1b8211 */ /* 0x040fe400078830ff */
[----:B------:R-:W-:Y:S01]  /*12cb0*/  @!P0 LEA.HI.X R121, R14, R63, R121, 0x5, P5 ;  /* 0x0000003f0e798211 */ /* 0x000fe200028f2c79 */
[----:B------:R-:W-:Y:S01]  /*12cc0*/  @!P0 IMAD.X R37, R10, 0x1, R37, P3 ;  /* 0x000000010a258824 */ /* 0x000fe200018e0625 */
        /* <DEDUP_REMOVED lines=44> */
[----:B--2---:R-:W-:Y:S01]  /*12f90*/  @!P0 LEA R124, P5, R43, c[0x0][0x168], 0x1 ;  /* 0x00005a002b7c8a11 */ /* 0x004fe200078a08ff */
[----:B------:R1:W-:Y:S01]  /*12fa0*/  @P0 STS.128 [R244+0x4000], RZ ;  /* 0x004000fff4000388 */ /* 0x0003e20000000c00 */
        /* <DEDUP_REMOVED lines=75> */
.L_x_3655:
[----:B------:R-:W-:Y:S05]  /*13460*/  BSYNC B0 ;  /* 0x0000000000007941 */ /* 0x000fea0003800000 */
.L_x_3654:
[----:B------:R-:W0:Y:S01]  /*13470*/  LDGDEPBAR ;  /* 0x00000000000079af */ /* 0x000e220000000000 */
[----:B------:R-:W-:-:S04]  /*13480*/  LEA R248, P0, R12, R17, 0x1 ;  /* 0x000000110cf87211 */ /* 0x000fc800078008ff */
[----:B------:R-:W-:Y:S02]  /*13490*/  LEA.HI.X R249, R12, R249, R10, 0x1, P0 ;  /* 0x000000f90cf97211 */ /* 0x000fe400000f0c0a */
.L_x_3651:
        /* <DEDUP_REMOVED lines=134> */
[----:B-1----:R-:W-:-:S03]  /*13d00*/  FMNMX.FTZ R126, R17, R126, !PT ;  /* 0x0000007e117e7209 */ /* 0x002fc60007810000 */
[----:B------:R-:W-:Y:S01]  /*13d10*/  LDSM.16.MT88.4 R16, [R237+0xa000] ;  /* 0x00a00000ed10783b */ /* 0x000fe20000004200 */
[C---:B------:R-:W-:Y:S01]  /*13d20*/  FSETP.NEU.FTZ.AND P2, PT, R126.reuse, -INF , PT ;  /* 0xff8000007e00780b */ /* 0x040fe20003f5d000 */
[----:B------:R-:W-:-:S05]  /*13d30*/  FMUL.FTZ R124, R126, c[0x0][0x23c] ;  /* 0x00008f007e7c7a20 */ /* 0x000fca0000410000 */
[----:B------:R-:W-:-:S05]  /*13d40*/  FSEL R124, R124, RZ, P2 ;  /* 0x000000ff7c7c7208 */ /* 0x000fca0001000000 */
[--C-:B------:R-:W-:Y:S01]  /*13d50*/  FFMA.FTZ R122, R5, c[0x0][0x23c], -R124.reuse ;  /* 0x00008f00057a7a23 */ /* 0x100fe2000001087c */
[----:B------:R-:W-:Y:S01]  /*13d60*/  FSEL R5, R126, RZ, P2 ;  /* 0x000000ff7e057208 */ /* 0x000fe20001000000 */
[--C-:B------:R-:W-:Y:S01]  /*13d70*/  FFMA.FTZ R120, R7, c[0x0][0x23c], -R124.reuse ;  /* 0x00008f0007787a23 */ /* 0x100fe2000001087c */
[----:B--2---:R-:W-:Y:S01]  /*13d80*/  FMNMX.FTZ R125, R10, R125, !PT ;  /* 0x0000007d0a7d7209 */ /* 0x004fe20007810000 */
[--C-:B------:R-:W-:Y:S02]  /*13d90*/  FFMA.FTZ R123, R15, c[0x0][0x23c], -R124.reuse ;  /* 0x00008f000f7b7a23 */ /* 0x100fe4000001087c */
[----:B------:R-:W-:Y:S01]  /*13da0*/  FADD.FTZ R2, R2, -R5 ;  /* 0x8000000502027221 */ /* 0x000fe20000010000 */
[C---:B------:R-:W-:Y:S01]  /*13db0*/  FSETP.NEU.FTZ.AND P0, PT, R125.reuse, -INF , PT ;  /* 0xff8000007d00780b */ /* 0x040fe20003f1d000 */
[C---:B------:R-:W-:Y:S01]  /*13dc0*/  FMUL.FTZ R119, R125.reuse, c[0x0][0x23c] ;  /* 0x00008f007d777a20 */ /* 0x040fe20000410000 */
[----:B------:R-:W-:Y:S01]  /*13dd0*/  MUFU.EX2 R122, R122 ;  /* 0x0000007a007a7308 */ /* 0x000fe20000000800 */
[----:B------:R-:W-:Y:S01]  /*13de0*/  FMUL.FTZ R2, R2, c[0x0][0x23c] ;  /* 0x00008f0002027a20 */ /* 0x000fe20000410000 */
[----:B------:R-:W-:Y:S01]  /*13df0*/  FSEL R5, R125, RZ, P0 ;  /* 0x000000ff7d057208 */ /* 0x000fe20000000000 */
[--C-:B------:R-:W-:Y:S01]  /*13e00*/  FFMA.FTZ R121, R13, c[0x0][0x23c], -R124.reuse ;  /* 0x00008f000d797a23 */ /* 0x100fe2000001087c */
[----:B------:R-:W-:Y:S01]  /*13e10*/  FSEL R119, R119, RZ, P0 ;  /* 0x000000ff77777208 */ /* 0x000fe20000000000 */
[----:B------:R-:W-:-:S02]  /*13e20*/  FFMA.FTZ R131, R21, c[0x0][0x23c], -R124 ;  /* 0x00008f0015837a23 */ /* 0x000fc4000001087c */
[----:B------:R-:W-:Y:S01]  /*13e30*/  FADD.FTZ R5, R0, -R5 ;  /* 0x8000000500057221 */ /* 0x000fe20000010000 */
[----:B------:R-:W1:Y:S01]  /*13e40*/  MUFU.EX2 R2, R2 ;  /* 0x0000000200027308 */ /* 0x000e620000000800 */
[--C-:B------:R-:W-:Y:S01]  /*13e50*/  FFMA.FTZ R63, R6, c[0x0][0x23c], -R119.reuse ;  /* 0x00008f00063f7a23 */ /* 0x100fe20000010877 */
[----:B------:R-:W-:Y:S01]  /*13e60*/  LDSM.16.MT88.4 R20, [R233+0xa000] ;  /* 0x00a00000e914783b */ /* 0x000fe20000004200 */
[--C-:B------:R-:W-:Y:S02]  /*13e70*/  FFMA.FTZ R127, R4, c[0x0][0x23c], -R119.reuse ;  /* 0x00008f00047f7a23 */ /* 0x100fe40000010877 */
[----:B------:R-:W-:Y:S02]  /*13e80*/  FMUL.FTZ R129, R5, c[0x0][0x23c] ;  /* 0x00008f0005817a20 */ /* 0x000fe40000410000 */
[----:B------:R-:W2:Y:S01]  /*13e90*/  LDSM.16.MT88.4 R4, [R234+0xa000] ;  /* 0x00a00000ea04783b */ /* 0x000ea20000004200 */
[--C-:B------:R-:W-:Y:S01]  /*13ea0*/  FFMA.FTZ R118, R11, c[0x0][0x23c], -R119.reuse ;  /* 0x00008f000b767a23 */ /* 0x100fe20000010877 */
[----:B------:R-:W3:Y:S01]  /*13eb0*/  MUFU.EX2 R123, R123 ;  /* 0x0000007b007b7308 */ /* 0x000ee20000000800 */
[----:B------:R-:W-:-:S02]  /*13ec0*/  FFMA.FTZ R62, R8, c[0x0][0x23c], -R119 ;  /* 0x00008f00083e7a23 */ /* 0x000fc40000010877 */
[--C-:B------:R-:W-:Y:S02]  /*13ed0*/  FFMA.FTZ R130, R25, c[0x0][0x23c], -R124.reuse ;  /* 0x00008f0019827a23 */ /* 0x100fe4000001087c */
[--C-:B------:R-:W-:Y:S02]  /*13ee0*/  FFMA.FTZ R0, R9, c[0x0][0x23c], -R124.reuse ;  /* 0x00008f0009007a23 */ /* 0x100fe4000001087c */
[-C--:B-1----:R-:W-:Y:S01]  /*13ef0*/  FMUL.FTZ R25, R153, R2.reuse ;  /* 0x0000000299197220 */ /* 0x082fe20000410000 */
[----:B------:R-:W-:Y:S01]  /*13f00*/  MUFU.EX2 R121, R121 ;  /* 0x0000007900797308 */ /* 0x000fe20000000800 */
[----:B------:R-:W-:Y:S02]  /*13f10*/  FFMA.FTZ R153, R29, c[0x0][0x23c], -R124 ;  /* 0x00008f001d997a23 */ /* 0x000fe4000001087c */
[----:B------:R-:W1:Y:S01]  /*13f20*/  LDSM.16.MT88.4 R28, [R232+0xa000] ;  /* 0x00a00000e81c783b */ /* 0x000e620000004200 */
[-C--:B------:R-:W-:Y:S02]  /*13f30*/  FMUL.FTZ R24, R152, R2.reuse ;  /* 0x0000000298187220 */ /* 0x080fe40000410000 */
[----:B------:R-:W-:-:S02]  /*13f40*/  FMUL.FTZ R148, R148, R2 ;  /* 0x0000000294947220 */ /* 0x000fc40000410000 */
[----:B------:R-:W4:Y:S01]  /*13f50*/  MUFU.EX2 R120, R120 ;  /* 0x0000007800787308 */ /* 0x000f220000000800 */
[----:B---3--:R-:W-:Y:S01]  /*13f60*/  F2FP.PACK_AB R8, R122, R123 ;  /* 0x0000007b7a08723e */ /* 0x008fe200000000ff */
[-C--:B------:R-:W-:Y:S02]  /*13f70*/  FMUL.FTZ R149, R149, R2.reuse ;  /* 0x0000000295957220 */ /* 0x080fe40000410000 */
[--C-:B------:R-:W-:Y:S02]  /*13f80*/  FFMA.FTZ R37, R32, c[0x0][0x23c], -R119.reuse ;  /* 0x00008f0020257a23 */ /* 0x100fe40000010877 */
[----:B------:R-:W-:Y:S02]  /*13f90*/  FMUL.FTZ R33, R145, R2 ;  /* 0x0000000291217220 */ /* 0x000fe40000410000 */
[----:B------:R-:W-:Y:S01]  /*13fa0*/  MUFU.EX2 R118, R118 ;  /* 0x0000007600767308 */ /* 0x000fe20000000800 */
[--C-:B------:R-:W-:Y:S02]  /*13fb0*/  FFMA.FTZ R145, R36, c[0x0][0x23c], -R119.reuse ;  /* 0x00008f0024917a23 */ /* 0x100fe40000010877 */
[----:B------:R-:W-:-:S02]  /*13fc0*/  FFMA.FTZ R50, R40, c[0x0][0x23c], -R119 ;  /* 0x00008f0028327a23 */ /* 0x000fc40000010877 */
[-C--:B------:R-:W-:Y:S01]  /*13fd0*/  FMUL.FTZ R12, R160, R2.reuse ;  /* 0x00000002a00c7220 */ /* 0x080fe20000410000 */
[----:B------:R-:W-:Y:S01]  /*13fe0*/  LDSM.16.MT88.4 R40, [R234+0xa800] ;  /* 0x00a80000ea28783b */ /* 0x000fe20000004200 */
[-C--:B------:R-:W-:Y:S01]  /*13ff0*/  FMUL.FTZ R13, R161, R2.reuse ;  /* 0x00000002a10d7220 */ /* 0x080fe20000410000 */
[----:B------:R-:W3:Y:S01]  /*14000*/  MUFU.EX2 R63, R63 ;  /* 0x0000003f003f7308 */ /* 0x000ee20000000800 */
[----:B----4-:R-:W-:Y:S01]  /*14010*/  F2FP.PACK_AB R10, R120, R121 ;  /* 0x00000079780a723e */ /* 0x010fe200000000ff */
[-C--:B------:R-:W-:Y:S02]  /*14020*/  FMUL.FTZ R32, R144, R2.reuse ;  /* 0x0000000290207220 */ /* 0x080fe40000410000 */
[-C--:B------:R-:W-:Y:S02]  /*14030*/  FMUL.FTZ R156, R156, R2.reuse ;  /* 0x000000029c9c7220 */ /* 0x080fe40000410000 */
[-C--:B------:R-:W-:Y:S02]  /*14040*/  FMUL.FTZ R157, R157, R2.reuse ;  /* 0x000000029d9d7220 */ /* 0x080fe40000410000 */
[----:B------:R-:W-:Y:S01]  /*14050*/  MUFU.EX2 R62, R62 ;  /* 0x0000003e003e7308 */ /* 0x000fe20000000800 */
[----:B------:R-:W-:-:S02]  /*14060*/  FMUL.FTZ R140, R140, R2 ;  /* 0x000000028c8c7220 */ /* 0x000fc40000410000 */
[-C--:B------:R-:W-:Y:S02]  /*14070*/  FMUL.FTZ R141, R141, R2.reuse ;  /* 0x000000028d8d7220 */ /* 0x080fe40000410000 */
[----:B------:R-:W-:Y:S02]  /*14080*/  FMUL.FTZ R45, R137, R2 ;  /* 0x00000002892d7220 */ /* 0x000fe40000410000 */
[----:B------:R-:W-:Y:S01]  /*14090*/  FFMA.FTZ R137, R48, c[0x0][0x23c], -R119 ;  /* 0x00008f0030897a23 */ /* 0x000fe20000010877 */
[----:B------:R-:W4:Y:S01]  /*140a0*/  MUFU.EX2 R127, R127 ;  /* 0x0000007f007f7308 */ /* 0x000f220000000800 */
[----:B---3--:R-:W-:Y:S01]  /*140b0*/  F2FP.PACK_AB R9, R63, R118 ;  /* 0x000000763f09723e */ /* 0x008fe200000000ff */
[-C--:B------:R-:W-:Y:S02]  /*140c0*/  FMUL.FTZ R44, R136, R2.reuse ;  /* 0x00000002882c7220 */ /* 0x080fe40000410000 */
[-C--:B------:R-:W-:Y:S02]  /*140d0*/  FMUL.FTZ R132, R132, R2.reuse ;  /* 0x0000000284847220 */ /* 0x080fe40000410000 */
[----:B------:R-:W-:-:S02]  /*140e0*/  FMUL.FTZ R133, R133, R2 ;  /* 0x0000000285857220 */ /* 0x000fc40000410000 */
[----:B------:R-:W3:Y:S01]  /*140f0*/  MUFU.EX2 R129, R129 ;  /* 0x0000008100817308 */ /* 0x000ee20000000800 */
[--C-:B------:R-:W-:Y:S02]  /*14100*/  FFMA.FTZ R136, R49, c[0x0][0x23c], -R124.reuse ;  /* 0x00008f0031887a23 */ /* 0x100fe4000001087c */
[--C-:B------:R-:W-:Y:S02]  /*14110*/  FFMA.FTZ R144, R211, c[0x0][0x23c], -R124.reuse ;  /* 0x00008f00d3907a23 */ /* 0x100fe4000001087c */
[--C-:B------:R-:W-:Y:S02]  /*14120*/  FFMA.FTZ R152, R201, c[0x0][0x23c], -R124.reuse ;  /* 0x00008f00c9987a23 */ /* 0x100fe4000001087c */
[----:B------:R-:W-:Y:S01]  /*14130*/  FFMA.FTZ R161, R198, c[0x0][0x23c], -R119 ;  /* 0x00008f00c6a17a23 */ /* 0x000fe20000010877 */
[----:B----4-:R-:W-:Y:S01]  /*14140*/  F2FP.PACK_AB R11, R127, R62 ;  /* 0x0000003e7f0b723e */ /* 0x010fe200000000ff */
[----:B------:R-:W-:Y:S01]  /*14150*/  MUFU.EX2 R0, R0 ;  /* 0x0000000000007308 */ /* 0x000fe20000000800 */
[----:B------:R-:W-:-:S02]  /*14160*/  FFMA.FTZ R165, R177, c[0x0][0x23c], -R124 ;  /* 0x00008f00b1a57a23 */ /* 0x000fc4000001087c */
[----:B------:R-:W-:Y:S02]  /*14170*/  FFMA.FTZ R160, R193, c[0x0][0x23c], -R124 ;  /* 0x00008f00c1a07a23 */ /* 0x000fe4000001087c */
[----:B------:R-:W-:Y:S02]  /*14180*/  FFMA.FTZ R167, R178, c[0x0][0x23c], -R119 ;  /* 0x00008f00b2a77a23 */ /* 0x000fe40000010877 */
[-C--:B---3--:R-:W-:Y:S01]  /*14190*/  FMUL.FTZ R26, R154, R129.reuse ;  /* 0x000000819a1a7220 */ /* 0x088fe20000410000 */
[----:B------:R-:W3:Y:S01]  /*141a0*/  MUFU.EX2 R131, R131 ;  /* 0x0000008300837308 */ /* 0x000ee20000000800 */
[-C--:B------:R-:W-:Y:S02]  /*141b0*/  FMUL.FTZ R27, R155, R129.reuse ;  /* 0x000000819b1b7220 */ /* 0x080fe40000410000 */
[-C--:B------:R-:W-:Y:S02]  /*141c0*/  FMUL.FTZ R150, R150, R129.reuse ;  /* 0x0000008196967220 */ /* 0x080fe40000410000 */
[----:B------:R-:W-:-:S02]  /*141d0*/  FMUL.FTZ R151, R151, R129 ;  /* 0x0000008197977220 */ /* 0x000fc40000410000 */
[-C--:B------:R-:W-:Y:S01]  /*141e0*/  FMUL.FTZ R14, R162, R129.reuse ;  /* 0x00000081a20e7220 */ /* 0x080fe20000410000 */
[C---:B--2---:R-:W-:Y:S01]  /*141f0*/  HMMA.16816.F32 R24, R8.reuse, R4, R24 ;  /* 0x000000040818723c */ /* 0x044fe20000001818 */
        /* <DEDUP_REMOVED lines=9> */
[----:B---3--:R-:W-:Y:S01]  /*14290*/  F2FP.PACK_AB R48, R131, R0 ;  /* 0x000000008330723e */ /* 0x008fe200000000ff */
[----:B------:R-:W-:-:S02]  /*142a0*/  FMUL.FTZ R143, R143, R129 ;  /* 0x000000818f8f7220 */ /* 0x000fc40000410000 */
[-C--:B------:R-:W-:Y:S01]  /*142b0*/  FMUL.FTZ R46, R138, R129.reuse ;  /* 0x000000818a2e7220 */ /* 0x080fe20000410000 */
[C---:B------:R-:W-:Y:S01]  /*142c0*/  HMMA.16816.F32 R12, R8.reuse, R16, R12 ;  /* 0x00000010080c723c */ /* 0x040fe2000000180c */
[-C--:B------:R-:W-:Y:S01]  /*142d0*/  FMUL.FTZ R47, R139, R129.reuse ;  /* 0x000000818b2f7220 */ /* 0x080fe20000410000 */
[----:B------:R-:W-:Y:S01]  /*142e0*/  MUFU.EX2 R153, R153 ;  /* 0x0000009900997308 */ /* 0x000fe20000000800 */
[-C--:B------:R-:W-:Y:S02]  /*142f0*/  FMUL.FTZ R134, R134, R129.reuse ;  /* 0x0000008186867220 */ /* 0x080fe40000410000 */
[----:B------:R-:W-:Y:S02]  /*14300*/  FMUL.FTZ R135, R135, R129 ;  /* 0x0000008187877220 */ /* 0x000fe40000410000 */
[--C-:B------:R-:W-:Y:S01]  /*14310*/  FFMA.FTZ R139, R214, c[0x0][0x23c], -R119.reuse ;  /* 0x00008f00d68b7a23 */ /* 0x100fe20000010877 */
[----:B------:R-:W-:Y:S01]  /*14320*/  HMMA.16816.F32 R32, R8, R20, R32 ;  /* 0x000000140820723c */ /* 0x000fe20000001820 */
[----:B------:R-:W-:Y:S01]  /*14330*/  FFMA.FTZ R138, R216, c[0x0][0x23c], -R119 ;  /* 0x00008f00d88a7a23 */ /* 0x000fe20000010877 */
[----:B--2---:R-:W2:Y:S01]  /*14340*/  LDSM.16.MT88.4 R36, [R237+0xa800] ;  /* 0x00a80000ed24783b */ /* 0x004ea20000004200 */
[----:B------:R-:W3:Y:S01]  /*14350*/  MUFU.EX2 R145, R145 ;  /* 0x0000009100917308 */ /* 0x000ee20000000800 */
[----:B------:R-:W-:-:S02]  /*14360*/  FFMA.FTZ R147, R207, c[0x0][0x23c], -R124 ;  /* 0x00008f00cf937a23 */ /* 0x000fc4000001087c */
[--C-:B------:R-:W-:Y:S02]  /*14370*/  FFMA.FTZ R146, R210, c[0x0][0x23c], -R119.reuse ;  /* 0x00008f00d2927a23 */ /* 0x100fe40000010877 */
[C---:B------:R-:W-:Y:S01]  /*14380*/  HMMA.16816.F32 R16, R8.reuse, R18, R156 ;  /* 0x000000120810723c */ /* 0x040fe2000000189c */
[--C-:B------:R-:W-:Y:S02]  /*14390*/  FFMA.FTZ R149, R206, c[0x0][0x23c], -R119.reuse ;  /* 0x00008f00ce957a23 */ /* 0x100fe40000010877 */
[----:B------:R-:W-:Y:S01]  /*143a0*/  MUFU.EX2 R137, R137 ;  /* 0x0000008900897308 */ /* 0x000fe20000000800 */
[--C-:B------:R-:W-:Y:S02]  /*143b0*/  FFMA.FTZ R150, R208, c[0x0][0x23c], -R119.reuse ;  /* 0x00008f00d0967a23 */ /* 0x100fe40000010877 */
[----:B------:R-:W-:Y:S02]  /*143c0*/  FFMA.FTZ R151, R204, c[0x0][0x23c], -R119 ;  /* 0x00008f00cc977a23 */ /* 0x000fe40000010877 */
[----:B------:R-:W-:Y:S01]  /*143d0*/  HMMA.16816.F32 R20, R8, R22, R140 ;  /* 0x000000160814723c */ /* 0x000fe2000000188c */
[----:B------:R-:W-:-:S02]  /*143e0*/  FFMA.FTZ R155, R205, c[0x0][0x23c], -R124 ;  /* 0x00008f00cd9b7a23 */ /* 0x000fc4000001087c */
[----:B------:R4:W5:Y:S01]  /*143f0*/  MUFU.EX2 R140, R50 ;  /* 0x00000032008c7308 */ /* 0x0009620000000800 */
[----:B---3--:R-:W-:Y:S01]  /*14400*/  F2FP.PACK_AB R49, R145, R148 ;  /* 0x000000949131723e */ /* 0x008fe200000000ff */
[--C-:B------:R-:W-:Y:S02]  /*14410*/  FFMA.FTZ R154, R203, c[0x0][0x23c], -R124.reuse ;  /* 0x00008f00cb9a7a23 */ /* 0x100fe4000001087c */
[----:B------:R-:W-:Y:S01]  /*14420*/  FFMA.FTZ R141, R212, c[0x0][0x23c], -R119 ;  /* 0x00008f00d48d7a23 */ /* 0x000fe20000010877 */
[----:B-1----:R-:W-:Y:S01]  /*14430*/  HMMA.16816.F32 R44, R8, R28, R44 ;  /* 0x0000001c082c723c */ /* 0x002fe2000000182c */
[--C-:B------:R-:W-:Y:S02]  /*14440*/  FFMA.FTZ R143, R213, c[0x0][0x23c], -R124.reuse ;  /* 0x00008f00d58f7a23 */ /* 0x100fe4000001087c */
[----:B------:R-:W-:Y:S01]  /*14450*/  MUFU.EX2 R139, R139 ;  /* 0x0000008b008b7308 */ /* 0x000fe20000000800 */
[--C-:B------:R-:W-:Y:S02]  /*14460*/  FFMA.FTZ R142, R209, c[0x0][0x23c], -R124.reuse ;  /* 0x00008f00d18e7a23 */ /* 0x100fe4000001087c */
[----:B------:R-:W-:-:S02]  /*14470*/  FFMA.FTZ R157, R199, c[0x0][0x23c], -R124 ;  /* 0x00008f00c79d7a23 */ /* 0x000fc4000001087c */
[----:B------:R-:W-:Y:S01]  /*14480*/  HMMA.16816.F32 R8, R8, R30, R132 ;  /* 0x0000001e0808723c */ /* 0x000fe20000001884 */
[----:B------:R-:W1:Y:S01]  /*14490*/  LDSM.16.MT88.4 R28, [R233+0xa800] ;  /* 0x00a80000e91c783b */ /* 0x000e620000004200 */
[--C-:B------:R-:W-:Y:S01]  /*144a0*/  FFMA.FTZ R156, R202, c[0x0][0x23c], -R119.reuse ;  /* 0x00008f00ca9c7a23 */ /* 0x100fe20000010877 */
[----:B----4-:R-:W-:Y:S01]  /*144b0*/  F2FP.PACK_AB R50, R153, R130 ;  /* 0x000000829932723e */ /* 0x010fe200000000ff */
[----:B------:R3:W-:Y:S01]  /*144c0*/  MUFU.EX2 R133, R136 ;  /* 0x0000008800857308 */ /* 0x0007e20000000800 */
[----:B-----5:R-:W-:Y:S01]  /*144d0*/  F2FP.PACK_AB R51, R137, R140 ;  /* 0x0000008c8933723e */ /* 0x020fe200000000ff */
[----:B------:R-:W-:Y:S02]  /*144e0*/  FFMA.FTZ R159, R200, c[0x0][0x23c], -R119 ;  /* 0x00008f00c89f7a23 */ /* 0x000fe40000010877 */
[--C-:B------:R-:W-:Y:S02]  /*144f0*/  FFMA.FTZ R132, R53, c[0x0][0x23c], -R124.reuse ;  /* 0x00008f0035847a23 */ /* 0x100fe4000001087c */
[----:B------:R-:W-:-:S02]  /*14500*/  FFMA.FTZ R134, R55, c[0x0][0x23c], -R124 ;  /* 0x00008f0037867a23 */ /* 0x000fc4000001087c */
[----:B------:R-:W4:Y:S01]  /*14510*/  LDSM.16.MT88.4 R52, [R232+0xa800] ;  /* 0x00a80000e834783b */ /* 0x000f220000004200 */
[C---:B--2---:R-:W-:Y:S01]  /*14520*/  HMMA.16816.F32 R12, R48.reuse, R36, R12 ;  /* 0x00000024300c723c */ /* 0x044fe2000000180c */
[--C-:B------:R-:W-:Y:S01]  /*14530*/  FFMA.FTZ R135, R215, c[0x0][0x23c], -R124.reuse ;  /* 0x00008f00d7877a23 */ /* 0x100fe2000001087c */
[----:B------:R-:W2:Y:S01]  /*14540*/  MUFU.EX2 R132, R132 ;  /* 0x0000008400847308 */ /* 0x000ea20000000800 */
[--C-:B------:R-:W-:Y:S02]  /*14550*/  FFMA.FTZ R158, R180, c[0x0][0x23c], -R119.reuse ;  /* 0x00008f00b49e7a23 */ /* 0x100fe40000010877 */
[--C-:B------:R-:W-:Y:S02]  /*14560*/  FFMA.FTZ R163, R197, c[0x0][0x23c], -R124.reuse ;  /* 0x00008f00c5a37a23 */ /* 0x100fe4000001087c */
[----:B---3--:R-:W-:Y:S01]  /*14570*/  FFMA.FTZ R136, R218, c[0x0][0x23c], -R119 ;  /* 0x00008f00da887a23 */ /* 0x008fe20000010877 */
[----:B------:R-:W-:Y:S01]  /*14580*/  HMMA.16816.F32 R16, R48, R38, R16 ;  /* 0x000000263010723c */ /* 0x000fe20000001810 */
[----:B------:R-:W3:Y:S01]  /*14590*/  LDSM.16.MT88.4 R36, [R237+0xb000] ;  /* 0x00b00000ed24783b */ /* 0x000ee20000004200 */
[----:B------:R-:W-:Y:S01]  /*145a0*/  MUFU.EX2 R134, R134 ;  /* 0x0000008600867308 */ /* 0x000fe20000000800 */
        /* <DEDUP_REMOVED lines=10> */
[----:B------:R-:W5:Y:S01]  /*14650*/  LDSM.16.MT88.4 R40, [R234+0xb000] ;  /* 0x00b00000ea28783b */ /* 0x000f620000004200 */
[----:B------:R-:W2:Y:S01]  /*14660*/  MUFU.EX2 R136, R136 ;  /* 0x0000008800887308 */ /* 0x000ea20000000800 */
[----:B------:R-:W-:-:S02]  /*14670*/  FFMA.FTZ R185, R185, c[0x0][0x23c], -R124 ;  /* 0x00008f00b9b97a23 */ /* 0x000fc4000001087c */
[--C-:B------:R-:W-:Y:S02]  /*14680*/  FFMA.FTZ R182, R182, c[0x0][0x23c], -R119.reuse ;  /* 0x00008f00b6b67a23 */ /* 0x100fe40000010877 */
[--C-:B------:R-:W-:Y:S01]  /*14690*/  FFMA.FTZ R187, R190, c[0x0][0x23c], -R119.reuse ;  /* 0x00008f00bebb7a23 */ /* 0x100fe20000010877 */
        /* <DEDUP_REMOVED lines=12> */
[C---:B----4-:R-:W-:Y:S01]  /*14760*/  HMMA.16816.F32 R44, R48.reuse, R52, R44 ;  /* 0x00000034302c723c */ /* 0x050fe2000000182c */
[--C-:B------:R-:W-:Y:S01]  /*14770*/  FFMA.FTZ R176, R186, c[0x0][0x23c], -R119.reuse ;  /* 0x00008f00bab07a23 */ /* 0x100fe20000010877 */
[----:B------:R-:W-:Y:S01]  /*14780*/  MUFU.EX2 R143, R143 ;  /* 0x0000008f008f7308 */ /* 0x000fe20000000800 */
[--C-:B------:R-:W-:Y:S02]  /*14790*/  FFMA.FTZ R174, R174, c[0x0][0x23c], -R119.reuse ;  /* 0x00008f00aeae7a23 */ /* 0x100fe40000010877 */
[--C-:B------:R-:W-:Y:S02]  /*147a0*/  FFMA.FTZ R191, R184, c[0x0][0x23c], -R119.reuse ;  /* 0x00008f00b8bf7a23 */ /* 0x100fe40000010877 */
[----:B------:R-:W-:Y:S01]  /*147b0*/  FFMA.FTZ R186, R59, c[0x0][0x23c], -R124 ;  /* 0x00008f003bba7a23 */ /* 0x000fe2000001087c */
[----:B------:R-:W-:Y:S01]  /*147c0*/  HMMA.16816.F32 R8, R48, R54, R8 ;  /* 0x000000363008723c */ /* 0x000fe20000001808 */
[----:B------:R-:W4:Y:S01]  /*147d0*/  LDSM.16.MT88.4 R52, [R232+0xb000] ;  /* 0x00b00000e834783b */ /* 0x000f220000004200 */
        /* <DEDUP_REMOVED lines=14> */
[C---:B---3--:R-:W-:Y:S01]  /*148c0*/  HMMA.16816.F32 R12, R48.reuse, R36, R12 ;  /* 0x00000024300c723c */ /* 0x048fe2000000180c */
[--C-:B------:R-:W-:Y:S02]  /*148d0*/  FFMA.FTZ R93, R93, c[0x0][0x23c], -R124.reuse ;  /* 0x00008f005d5d7a23 */ /* 0x100fe4000001087c */
[--C-:B------:R-:W-:Y:S02]  /*148e0*/  FFMA.FTZ R58, R58, c[0x0][0x23c], -R124.reuse ;  /* 0x00008f003a3a7a23 */ /* 0x100fe4000001087c */
[--C-:B------:R-:W-:Y:S01]  /*148f0*/  FFMA.FTZ R95, R95, c[0x0][0x23c], -R124.reuse ;  /* 0x00008f005f5f7a23 */ /* 0x100fe2000001087c */
[----:B------:R-:W-:Y:S01]  /*14900*/  MUFU.EX2 R146, R146 ;  /* 0x0000009200927308 */ /* 0x000fe20000000800 */
[----:B------:R-:W-:Y:S01]  /*14910*/  FFMA.FTZ R64, R64, c[0x0][0x23c], -R124 ;  /* 0x00008f0040407a23 */ /* 0x000fe2000001087c */
[----:B------:R-:W-:Y:S01]  /*14920*/  HMMA.16816.F32 R16, R48, R38, R16 ;  /* 0x000000263010723c */ /* 0x000fe20000001810 */
[----:B------:R-:W2:Y:S01]  /*14930*/  LDSM.16.MT88.4 R36, [R237+0xb800] ;  /* 0x00b80000ed24783b */ /* 0x000ea20000004200 */
[----:B------:R-:W-:-:S02]  /*14940*/  FFMA.FTZ R92, R92, c[0x0][0x23c], -R119 ;  /* 0x00008f005c5c7a23 */ /* 0x000fc40000010877 */
[--C-:B------:R-:W-:Y:S02]  /*14950*/  FFMA.FTZ R3, R3, c[0x0][0x23c], -R119.reuse ;  /* 0x00008f0003037a23 */ /* 0x100fe40000010877 */
[----:B------:R-:W3:Y:S01]  /*14960*/  MUFU.EX2 R149, R149 ;  /* 0x0000009500957308 */ /* 0x000ee20000000800 */
[--C-:B------:R-:W-:Y:S01]  /*14970*/  FFMA.FTZ R94, R94, c[0x0][0x23c], -R119.reuse ;  /* 0x00008f005e5e7a23 */ /* 0x100fe20000010877 */
[C---:B-----5:R-:W-:Y:S01]  /*14980*/  HMMA.16816.F32 R24, R48.reuse, R40, R24 ;  /* 0x000000283018723c */ /* 0x060fe20000001818 */
[--C-:B------:R-:W-:Y:S02]  /*14990*/  FFMA.FTZ R67, R67, c[0x0][0x23c], -R119.reuse ;  /* 0x00008f0043437a23 */ /* 0x100fe40000010877 */
[--C-:B------:R-:W-:Y:S02]  /*149a0*/  FFMA.FTZ R128, R69, c[0x0][0x23c], -R124.reuse ;  /* 0x00008f0045807a23 */ /* 0x100fe4000001087c */
[--C-:B------:R-:W-:Y:S01]  /*149b0*/  FFMA.FTZ R69, R99, c[0x0][0x23c], -R124.reuse ;  /* 0x00008f0063457a23 */ /* 0x100fe2000001087c */
[----:B------:R-:W-:Y:S01]  /*149c0*/  MUFU.EX2 R150, R150 ;  /* 0x0000009600967308 */ /* 0x000fe20000000800 */
[----:B------:R-:W-:Y:S01]  /*149d0*/  FFMA.FTZ R99, R66, c[0x0][0x23c], -R119 ;  /* 0x00008f0042637a23 */ /* 0x000fe20000010877 */
[----:B------:R-:W-:Y:S01]  /*149e0*/  HMMA.16816.F32 R4, R48, R42, R4 ;  /* 0x0000002a3004723c */ /* 0x000fe20000001804 */
[----:B------:R-:W5:Y:S01]  /*149f0*/  LDSM.16.MT88.4 R40, [R234+0xb800] ;  /* 0x00b80000ea28783b */ /* 0x000f620000004200 */
[----:B------:R-:W-:-:S02]  /*14a00*/  FFMA.FTZ R97, R97, c[0x0][0x23c], -R124 ;  /* 0x00008f0061617a23 */ /* 0x000fc4000001087c */
[--C-:B------:R-:W-:Y:S02]  /*14a10*/  FFMA.FTZ R68, R68, c[0x0][0x23c], -R124.reuse ;  /* 0x00008f0044447a23 */ /* 0x100fe4000001087c */
[----:B------:R-:W2:Y:S01]  /*14a20*/  MUFU.EX2 R151, R151 ;  /* 0x0000009700977308 */ /* 0x000ea20000000800 */
[--C-:B------:R-:W-:Y:S01]  /*14a30*/  FFMA.FTZ R96, R96, c[0x0][0x23c], -R119.reuse ;  /* 0x00008f0060607a23 */ /* 0x100fe20000010877 */
[C---:B-1----:R-:W-:Y:S01]  /*14a40*/  HMMA.16816.F32 R32, R48.reuse, R28, R32 ;  /* 0x0000001c3020723c */ /* 0x042fe20000001820 */
[--C-:B------:R-:W-:Y:S02]  /*14a50*/  FFMA.FTZ R66, R98, c[0x0][0x23c], -R119.reuse ;  /* 0x00008f0062427a23 */ /* 0x100fe40000010877 */
[----:B------:R-:W-:Y:S02]  /*14a60*/  FFMA.FTZ R65, R65, c[0x0][0x23c], -R119 ;  /* 0x00008f0041417a23 */ /* 0x000fe40000010877 */
[--C-:B------:R-:W-:Y:S01]  /*14a70*/  FFMA.FTZ R98, R101, c[0x0][0x23c], -R124.reuse ;  /* 0x00008f0065627a23 */ /* 0x100fe2000001087c */
[----:B------:R-:W-:Y:S01]  /*14a80*/  MUFU.EX2 R155, R155 ;  /* 0x0000009b009b7308 */ /* 0x000fe20000000800 */
[--C-:B------:R-:W-:Y:S01]  /*14a90*/  FFMA.FTZ R101, R70, c[0x0][0x23c], -R124.reuse ;  /* 0x00008f0046657a23 */ /* 0x100fe2000001087c */
[----:B------:R-:W-:Y:S01]  /*14aa0*/  HMMA.16816.F32 R20, R48, R30, R20 ;  /* 0x0000001e3014723c */ /* 0x000fe20000001814 */
[----:B------:R-:W1:Y:S01]  /*14ab0*/  LDSM.16.MT88.4 R28, [R233+0xb800] ;  /* 0x00b80000e91c783b */ /* 0x000e620000004200 */
[----:B------:R-:W-:-:S02]  /*14ac0*/  FFMA.FTZ R70, R103, c[0x0][0x23c], -R124 ;  /* 0x00008f0067467a23 */ /* 0x000fc4000001087c */
[--C-:B------:R-:W-:Y:S02]  /*14ad0*/  FFMA.FTZ R75, R75, c[0x0][0x23c], -R124.reuse ;  /* 0x00008f004b4b7a23 */ /* 0x100fe4000001087c */
[----:B------:R-:W1:Y:S01]  /*14ae0*/  MUFU.EX2 R152, R152 ;  /* 0x0000009800987308 */ /* 0x000e620000000800 */
[--C-:B------:R-:W-:Y:S01]  /*14af0*/  FFMA.FTZ R100, R100, c[0x0][0x23c], -R119.reuse ;  /* 0x00008f0064647a23 */ /* 0x100fe20000010877 */
[C---:B----4-:R-:W-:Y:S01]  /*14b00*/  HMMA.16816.F32 R44, R48.reuse, R52, R44 ;  /* 0x00000034302c723c */ /* 0x050fe2000000182c */
[--C-:B------:R-:W-:Y:S02]  /*14b10*/  FFMA.FTZ R73, R73, c[0x0][0x23c], -R119.reuse ;  /* 0x00008f0049497a23 */ /* 0x100fe40000010877 */
[--C-:B------:R-:W-:Y:S02]  /*14b20*/  FFMA.FTZ R102, R102, c[0x0][0x23c], -R119.reuse ;  /* 0x00008f0066667a23 */ /* 0x100fe40000010877 */
[----:B------:R-:W-:Y:S01]  /*14b30*/  FFMA.FTZ R103, R72, c[0x0][0x23c], -R119 ;  /* 0x00008f0048677a23 */ /* 0x000fe20000010877 */
[----:B------:R-:W-:Y:S01]  /*14b40*/  MUFU.EX2 R154, R154 ;  /* 0x0000009a009a7308 */ /* 0x000fe20000000800 */
[--C-:B------:R-:W-:Y:S01]  /*14b50*/  FFMA.FTZ R72, R105, c[0x0][0x23c], -R124.reuse ;  /* 0x00008f0069487a23 */ /* 0x100fe2000001087c */
[----:B------:R-:W-:Y:S01]  /*14b60*/  HMMA.16816.F32 R8, R48, R54, R8 ;  /* 0x000000363008723c */ /* 0x000fe20000001808 */
[----:B------:R-:W4:Y:S01]  /*14b70*/  LDSM.16.MT88.4 R52, [R232+0xb800] ;  /* 0x00b80000e834783b */ /* 0x000f220000004200 */
[----:B------:R-:W-:-:S02]  /*14b80*/  FFMA.FTZ R105, R74, c[0x0][0x23c], -R124 ;  /* 0x00008f004a697a23 */ /* 0x000fc4000001087c */
[--C-:B------:R-:W-:Y:S02]  /*14b90*/  FFMA.FTZ R74, R107, c[0x0][0x23c], -R124.reuse ;  /* 0x00008f006b4a7a23 */ /* 0x100fe4000001087c */
[----:B------:R-:W-:Y:S01]  /*14ba0*/  MUFU.EX2 R157, R157 ;  /* 0x0000009d009d7308 */ /* 0x000fe20000000800 */
[----:B------:R-:W-:Y:S01]  /*14bb0*/  F2FP.PACK_AB R48, R142, R143 ;  /* 0x0000008f8e30723e */ /* 0x000fe200000000ff */
[----:B------:R-:W-:Y:S01]  /*14bc0*/  FFMA.FTZ R107, R76, c[0x0][0x23c], -R124 ;  /* 0x00008f004c6b7a23 */ /* 0x000fe2000001087c */
[----:B---3--:R-:W-:Y:S01]  /*14bd0*/  F2FP.PACK_AB R49, R149, R146 ;  /* 0x000000929531723e */ /* 0x008fe200000000ff */
[--C-:B------:R-:W-:Y:S01]  /*14be0*/  FFMA.FTZ R76, R104, c[0x0][0x23c], -R119.reuse ;  /* 0x00008f00684c7a23 */ /* 0x100fe20000010877 */
[----:B------:R-:W-:Y:S01]  /*14bf0*/  F2FP.PACK_AB R50, R147, R144 ;  /* 0x000000909332723e */ /* 0x000fe200000000ff */
[--C-:B------:R-:W-:Y:S01]  /*14c00*/  FFMA.FTZ R71, R71, c[0x0][0x23c], -R119.reuse ;  /* 0x00008f0047477a23 */ /* 0x100fe20000010877 */
[----:B--2---:R-:W-:Y:S01]  /*14c10*/  F2FP.PACK_AB R51, R151, R150 ;  /* 0x000000969733723e */ /* 0x004fe200000000ff */
[----:B------:R-:W-:Y:S01]  /*14c20*/  MUFU.EX2 R156, R156 ;  /* 0x0000009c009c7308 */ /* 0x000fe20000000800 */
[----:B------:R-:W-:-:S02]  /*14c30*/  FFMA.FTZ R104, R106, c[0x0][0x23c], -R119 ;  /* 0x00008f006a687a23 */ /* 0x000fc40000010877 */
[----:B------:R-:W-:Y:S02]  /*14c40*/  FFMA.FTZ R79, R79, c[0x0][0x23c], -R119 ;  /* 0x00008f004f4f7a23 */ /* 0x000fe40000010877 */
[----:B------:R-:W-:Y:S01]  /*14c50*/  FFMA.FTZ R118, R250, R129, R118 ;  /* 0x00000081fa767223 */ /* 0x000fe20000010076 */
[C---:B------:R-:W-:Y:S01]  /*14c60*/  HMMA.16816.F32 R12, R48.reuse, R36, R12 ;  /* 0x00000024300c723c */ /* 0x040fe2000000180c */
[----:B------:R-:W-:Y:S01]  /*14c70*/  FFMA.FTZ R123, R251, R2, R123 ;  /* 0x00000002fb7b7223 */ /* 0x000fe2000001007b */
[----:B------:R-:W2:Y:S01]  /*14c80*/  MUFU.EX2 R159, R159 ;  /* 0x0000009f009f7308 */ /* 0x000ea20000000800 */
[----:B------:R-:W-:Y:S02]  /*14c90*/  FADD.FTZ R63, R63, R118 ;  /* 0x000000763f3f7221 */ /* 0x000fe40000010000 */
[----:B------:R-:W-:Y:S02]  /*14ca0*/  FADD.FTZ R122, R122, R123 ;  /* 0x0000007b7a7a7221 */ /* 0x000fe40000010000 */
[----:B------:R-:W-:Y:S01]  /*14cb0*/  FADD.FTZ R62, R62, R63 ;  /* 0x0000003f3e3e7221 */ /* 0x000fe20000010000 */
[----:B------:R-:W-:Y:S01]  /*14cc0*/  HMMA.16816.F32 R16, R48, R38, R16 ;  /* 0x000000263010723c */ /* 0x000fe20000001810 */
[----:B------:R-:W3:Y:S01]  /*14cd0*/  LDSM.16.MT88.4 R36, [R237+0xc000] ;  /* 0x00c00000ed24783b */ /* 0x000ee20000004200 */
[----:B------:R-:W-:Y:S01]  /*14ce0*/  MUFU.EX2 R158, R158 ;  /* 0x0000009e009e7308 */ /* 0x000fe20000000800 */
[----:B------:R-:W-:-:S02]  /*14cf0*/  FADD.FTZ R121, R121, R122 ;  /* 0x0000007a79797221 */ /* 0x000fc40000010000 */
[----:B------:R-:W-:Y:S02]  /*14d00*/  FADD.FTZ R127, R127, R62 ;  /* 0x0000003e7f7f7221 */ /* 0x000fe40000010000 */
[----:B------:R-:W-:Y:S01]  /*14d10*/  FADD.FTZ R121, R120, R121 ;  /* 0x0000007978797221 */ /* 0x000fe20000010000 */
[C---:B-----5:R-:W-:Y:S01]  /*14d20*/  HMMA.16816.F32 R24, R48.reuse, R40, R24 ;  /* 0x000000283018723c */ /* 0x060fe20000001818 */
[----:B------:R-:W-:Y:S01]  /*14d30*/  FADD.FTZ R148, R148, R127 ;  /* 0x0000007f94947221 */ /* 0x000fe20000010000 */
[----:B------:R-:W5:Y:S01]  /*14d40*/  MUFU.EX2 R161, R161 ;  /* 0x000000a100a17308 */ /* 0x000f620000000800 */
[----:B------:R-:W-:Y:S02]  /*14d50*/  FADD.FTZ R0, R0, R121 ;  /* 0x0000007900007221 */ /* 0x000fe40000010000 */
[----:B------:R-:W-:Y:S02]  /*14d60*/  FADD.FTZ R145, R145, R148 ;  /* 0x0000009491917221 */ /* 0x000fe40000010000 */
[--C-:B------:R-:W-:Y:S01]  /*14d70*/  FFMA.FTZ R2, R109, c[0x0][0x23c], -R119.reuse ;  /* 0x00008f006d027a23 */ /* 0x100fe20000010877 */
[----:B------:R-:W-:Y:S01]  /*14d80*/  HMMA.16816.F32 R4, R48, R42, R4 ;  /* 0x0000002a3004723c */ /* 0x000fe20000001804 */
[----:B------:R-:W2:Y:S01]  /*14d90*/  LDSM.16.MT88.4 R40, [R234+0xc000] ;  /* 0x00c00000ea28783b */ /* 0x000ea20000004200 */
[----:B------:R-:W-:Y:S01]  /*14da0*/  MUFU.EX2 R163, R163 ;  /* 0x000000a300a37308 */ /* 0x000fe20000000800 */
[----:B------:R-:W-:-:S02]  /*14db0*/  FFMA.FTZ R63, R78, c[0x0][0x23c], -R119 ;  /* 0x00008f004e3f7a23 */ /* 0x000fc40000010877 */
[--C-:B------:R-:W-:Y:S02]  /*14dc0*/  FFMA.FTZ R77, R77, c[0x0][0x23c], -R119.reuse ;  /* 0x00008f004d4d7a23 */ /* 0x100fe40000010877 */
[----:B------:R-:W-:Y:S01]  /*14dd0*/  FFMA.FTZ R108, R108, c[0x0][0x23c], -R119 ;  /* 0x00008f006c6c7a23 */ /* 0x000fe20000010877 */
[C---:B-1----:R-:W-:Y:S01]  /*14de0*/  HMMA.16816.F32 R32, R48.reuse, R28, R32 ;  /* 0x0000001c3020723c */ /* 0x042fe20000001820 */
[----:B------:R-:W-:Y:S01]  /*14df0*/  FADD.FTZ R131, R131, R0 ;  /* 0x0000000083837221 */ /* 0x000fe20000010000 */
[----:B------:R-:W1:Y:S01]  /*14e00*/  MUFU.EX2 R160, R160 ;  /* 0x000000a000a07308 */ /* 0x000e620000000800 */
[----:B------:R-:W-:Y:S02]  /*14e10*/  FADD.FTZ R140, R140, R145 ;  /* 0x000000918c8c7221 */ /* 0x000fe40000010000 */
[----:B------:R-:W-:Y:S02]  /*14e20*/  FADD.FTZ R130, R130, R131 ;  /* 0x0000008382827221 */ /* 0x000fe40000010000 */
[----:B------:R-:W-:Y:S01]  /*14e30*/  FADD.FTZ R137, R137, R140 ;  /* 0x0000008c89897221 */ /* 0x000fe20000010000 */
[----:B------:R-:W-:Y:S01]  /*14e40*/  HMMA.16816.F32 R20, R48, R30, R20 ;  /* 0x0000001e3014723c */ /* 0x000fe20000001814 */
[----:B------:R-:W1:Y:S01]  /*14e50*/  LDSM.16.MT88.4 R28, [R233+0xc000] ;  /* 0x00c00000e91c783b */ /* 0x000e620000004200 */
[----:B------:R-:W-:Y:S01]  /*14e60*/  MUFU.EX2 R162, R162 ;  /* 0x000000a200a27308 */ /* 0x000fe20000000800 */
[----:B------:R-:W-:-:S02]  /*14e70*/  FADD.FTZ R130, R153, R130 ;  /* 0x0000008299827221 */ /* 0x000fc40000010000 */
[----:B------:R-:W-:Y:S02]  /*14e80*/  FADD.FTZ R136, R136, R137 ;  /* 0x0000008988887221 */ /* 0x000fe40000010000 */
[----:B------:R-:W-:Y:S01]  /*14e90*/  FADD.FTZ R133, R133, R130 ;  /* 0x0000008285857221 */ /* 0x000fe20000010000 */
[C---:B----4-:R-:W-:Y:S01]  /*14ea0*/  HMMA.16816.F32 R44, R48.reuse, R52, R44 ;  /* 0x00000034302c723c */ /* 0x050fe2000000182c */
[----:B------:R-:W-:Y:S01]  /*14eb0*/  FADD.FTZ R139, R139, R136 ;  /* 0x000000888b8b7221 */ /* 0x000fe20000010000 */
        /* <DEDUP_REMOVED lines=9> */
[----:B------:R-:W-:Y:S01]  /*14f50*/  F2FP.PACK_AB R48, R152, R155 ;  /* 0x0000009b9830723e */ /* 0x000fe200000000ff */
[----:B------:R-:W-:Y:S01]  /*14f60*/  FADD.FTZ R146, R146, R141 ;  /* 0x0000008d92927221 */ /* 0x000fe20000010000 */
[----:B--2---:R-:W-:Y:S01]  /*14f70*/  F2FP.PACK_AB R49, R159, R156 ;  /* 0x0000009c9f31723e */ /* 0x004fe200000000ff */
[----:B------:R-:W2:Y:S01]  /*14f80*/  MUFU.EX2 R170, R170 ;  /* 0x000000aa00aa7308 */ /* 0x000ea20000000800 */
[----:B------:R-:W-:Y:S01]  /*14f90*/  F2FP.PACK_AB R50, R157, R154 ;  /* 0x0000009a9d32723e */ /* 0x000fe200000000ff */
[----:B------:R-:W-:Y:S01]  /*14fa0*/  FADD.FTZ R149, R149, R146 ;  /* 0x0000009295957221 */ /* 0x000fe20000010000 */
[----:B-----5:R-:W-:Y:S01]  /*14fb0*/  F2FP.PACK_AB R51, R161, R158 ;  /* 0x0000009ea133723e */ /* 0x020fe200000000ff */
[----:B------:R-:W-:Y:S02]  /*14fc0*/  FFMA.FTZ R62, R112, c[0x0][0x23c], -R124 ;  /* 0x00008f00703e7a23 */ /* 0x000fe4000001087c */
[----:B------:R-:W-:-:S02]  /*14fd0*/  FADD.FTZ R150, R150, R149 ;  /* 0x0000009596967221 */ /* 0x000fc40000010000 */
[----:B------:R-:W-:Y:S01]  /*14fe0*/  MUFU.EX2 R172, R172 ;  /* 0x000000ac00ac7308 */ /* 0x000fe20000000800 */
[----:B------:R-:W-:Y:S01]  /*14ff0*/  FFMA.FTZ R78, R114, c[0x0][0x23c], -R124 ;  /* 0x00008f00724e7a23 */ /* 0x000fe2000001087c */
[C---:B---3--:R-:W-:Y:S01]  /*15000*/  HMMA.16816.F32 R12, R48.reuse, R36, R12 ;  /* 0x00000024300c723c */ /* 0x048fe2000000180c */
[----:B------:R-:W-:Y:S02]  /*15010*/  FADD.FTZ R151, R151, R150 ;  /* 0x0000009697977221 */ /* 0x000fe40000010000 */
[----:B------:R-:W-:Y:S02]  /*15020*/  FFMA.FTZ R87, R87, c[0x0][0x23c], -R119 ;  /* 0x00008f0057577a23 */ /* 0x000fe40000010877 */
[----:B------:R-:W-:Y:S01]  /*15030*/  FADD.FTZ R156, R156, R151 ;  /* 0x000000979c9c7221 */ /* 0x000fe20000010000 */
[----:B------:R-:W3:Y:S01]  /*15040*/  MUFU.EX2 R177, R177 ;  /* 0x000000b100b17308 */ /* 0x000ee20000000800 */
[----:B------:R-:W-:Y:S01]  /*15050*/  FFMA.FTZ R80, R80, c[0x0][0x23c], -R119 ;  /* 0x00008f0050507a23 */ /* 0x000fe20000010877 */
[----:B------:R-:W-:Y:S01]  /*15060*/  HMMA.16816.F32 R16, R48, R38, R16 ;  /* 0x000000263010723c */ /* 0x000fe20000001810 */
[----:B------:R-:W5:Y:S01]  /*15070*/  LDSM.16.MT88.4 R36, [R237+0xc800] ;  /* 0x00c80000ed24783b */ /* 0x000f620000004200 */
[----:B------:R-:W-:-:S02]  /*15080*/  FADD.FTZ R159, R159, R156 ;  /* 0x0000009c9f9f7221 */ /* 0x000fc40000010000 */
[--C-:B------:R-:W-:Y:S01]  /*15090*/  FFMA.FTZ R109, R88, c[0x0][0x23c], -R124.reuse ;  /* 0x00008f00586d7a23 */ /* 0x100fe2000001087c */
[----:B------:R-:W-:Y:S01]  /*150a0*/  LDSM.16.MT88.4 R148, [R234+0x11800] ;  /* 0x01180000ea94783b */ /* 0x000fe20000004200 */
[----:B------:R-:W-:Y:S01]  /*150b0*/  MUFU.EX2 R181, R181 ;  /* 0x000000b500b57308 */ /* 0x000fe20000000800 */
[--C-:B------:R-:W-:Y:S01]  /*150c0*/  FFMA.FTZ R88, R116, c[0x0][0x23c], -R124.reuse ;  /* 0x00008f0074587a23 */ /* 0x100fe2000001087c */
[C---:B------:R-:W-:Y:S01]  /*150d0*/  HMMA.16816.F32 R24, R48.reuse, R40, R24 ;  /* 0x000000283018723c */ /* 0x040fe20000001818 */
[----:B------:R-:W-:Y:S02]  /*150e0*/  FFMA.FTZ R251, R91, c[0x0][0x23c], -R124 ;  /* 0x00008f005bfb7a23 */ /* 0x000fe4000001087c */
[--C-:B------:R-:W-:Y:S02]  /*150f0*/  FFMA.FTZ R250, R90, c[0x0][0x23c], -R119.reuse ;  /* 0x00008f005afa7a23 */ /* 0x100fe40000010877 */
[----:B------:R-:W-:Y:S01]  /*15100*/  FFMA.FTZ R85, R85, c[0x0][0x23c], -R119 ;  /* 0x00008f0055557a23 */ /* 0x000fe20000010877 */
[----:B------:R-:W2:Y:S02]  /*15110*/  MUFU.EX2 R178, R178 ;  /* 0x000000b200b27308 */ /* 0x000ea40000000800 */
        /* <DEDUP_REMOVED lines=9> */
[----:B------:R-:W4:Y:S02]  /*151b0*/  MUFU.EX2 R187, R187 ;  /* 0x000000bb00bb7308 */ /* 0x000f240000000800 */
[----:B------:R-:W-:Y:S01]  /*151c0*/  HMMA.16816.F32 R8, R48, R54, R8 ;  /* 0x000000363008723c */ /* 0x000fe20000001808 */
[----:B------:R-:W1:Y:S05]  /*151d0*/  LDSM.16.MT88.4 R52, [R232+0xc800] ;  /* 0x00c80000e834783b */ /* 0x000e6a0000004200 */
[----:B------:R-:W-:Y:S01]  /*151e0*/  MUFU.EX2 R189, R189 ;  /* 0x000000bd00bd7308 */ /* 0x000fe20000000800 */
[----:B------:R-:W-:-:S02]  /*151f0*/  F2FP.PACK_AB R48, R160, R163 ;  /* 0x000000a3a030723e */ /* 0x000fc400000000ff */
[----:B--2---:R-:W-:Y:S02]  /*15200*/  F2FP.PACK_AB R49, R170, R167 ;  /* 0x000000a7aa31723e */ /* 0x004fe400000000ff */
[----:B------:R-:W-:Y:S02]  /*15210*/  F2FP.PACK_AB R50, R165, R162 ;  /* 0x000000a2a532723e */ /* 0x000fe400000000ff */
[----:B---3--:R-:W-:Y:S01]  /*15220*/  F2FP.PACK_AB R51, R177, R172 ;  /* 0x000000acb133723e */ /* 0x008fe200000000ff */
[----:B------:R-:W2:Y:S06]  /*15230*/  MUFU.EX2 R188, R188 ;  /* 0x000000bc00bc7308 */ /* 0x000eac0000000800 */
[C---:B-----5:R-:W-:Y:S02]  /*15240*/  HMMA.16816.F32 R12, R48.reuse, R36, R12 ;  /* 0x00000024300c723c */ /* 0x060fe4000000180c */
[----:B------:R-:W-:Y:S06]  /*15250*/  MUFU.EX2 R190, R190 ;  /* 0x000000be00be7308 */ /* 0x000fec0000000800 */
[C---:B------:R-:W-:Y:S01]  /*15260*/  HMMA.16816.F32 R16, R48.reuse, R38, R16 ;  /* 0x000000263010723c */ /* 0x040fe20000001810 */
[----:B------:R-:W3:Y:S01]  /*15270*/  LDSM.16.MT88.4 R36, [R237+0xd000] ;  /* 0x00d00000ed24783b */ /* 0x000ee20000004200 */
[----:B------:R-:W5:Y:S06]  /*15280*/  MUFU.EX2 R179, R179 ;  /* 0x000000b300b37308 */ /* 0x000f6c0000000800 */
[C---:B------:R-:W-:Y:S02]  /*15290*/  HMMA.16816.F32 R24, R48.reuse, R40, R24 ;  /* 0x000000283018723c */ /* 0x040fe40000001818 */
        /* <DEDUP_REMOVED lines=13> */
[----:B------:R-:W1:Y:S05]  /*15370*/  MUFU.EX2 R191, R191 ;  /* 0x000000bf00bf7308 */ /* 0x000e6a0000000800 */
[----:B------:R-:W-:-:S02]  /*15380*/  F2FP.PACK_AB R48, R178, R181 ;  /* 0x000000b5b230723e */ /* 0x000fc400000000ff */
[----:B----4-:R-:W-:Y:S01]  /*15390*/  F2FP.PACK_AB R49, R187, R182 ;  /* 0x000000b6bb31723e */ /* 0x010fe200000000ff */
[----:B------:R-:W-:Y:S01]  /*153a0*/  MUFU.EX2 R173, R173 ;  /* 0x000000ad00ad7308 */ /* 0x000fe20000000800 */
[----:B------:R-:W-:Y:S02]  /*153b0*/  F2FP.PACK_AB R50, R185, R180 ;  /* 0x000000b4b932723e */ /* 0x000fe400000000ff */
[----:B--2---:R-:W-:-:S05]  /*153c0*/  F2FP.PACK_AB R51, R188, R189 ;  /* 0x000000bdbc33723e */ /* 0x004fca00000000ff */
[----:B------:R-:W2:Y:S02]  /*153d0*/  MUFU.EX2 R184, R184 ;  /* 0x000000b800b87308 */ /* 0x000ea40000000800 */
[C---:B---3--:R-:W-:Y:S06]  /*153e0*/  HMMA.16816.F32 R12, R48.reuse, R36, R12 ;  /* 0x00000024300c723c */ /* 0x048fec000000180c */
[----:B------:R-:W-:Y:S02]  /*153f0*/  MUFU.EX2 R169, R169 ;  /* 0x000000a900a97308 */ /* 0x000fe40000000800 */
[C---:B------:R-:W-:Y:S01]  /*15400*/  HMMA.16816.F32 R16, R48.reuse, R38, R16 ;  /* 0x000000263010723c */ /* 0x040fe20000001810 */
[----:B------:R-:W3:Y:S05]  /*15410*/  LDSM.16.MT88.4 R36, [R237+0xd800] ;  /* 0x00d80000ed24783b */ /* 0x000eea0000004200 */
[----:B------:R-:W-:Y:S02]  /*15420*/  MUFU.EX2 R186, R186 ;  /* 0x000000ba00ba7308 */ /* 0x000fe40000000800 */
[C---:B------:R-:W-:Y:S06]  /*15430*/  HMMA.16816.F32 R24, R48.reuse, R40, R24 ;  /* 0x000000283018723c */ /* 0x040fec0000001818 */
        /* <DEDUP_REMOVED lines=13> */
[----:B------:R-:W1:Y:S01]  /*15510*/  MUFU.EX2 R58, R58 ;  /* 0x0000003a003a7308 */ /* 0x000e620000000800 */
[----:B-----5:R-:W-:-:S02]  /*15520*/  F2FP.PACK_AB R48, R179, R190 ;  /* 0x000000beb330723e */ /* 0x020fc400000000ff */
        /* <DEDUP_REMOVED lines=15> */
[----:B------:R-:W1:Y:S06]  /*15620*/  MUFU.EX2 R67, R67 ;  /* 0x0000004300437308 */ /* 0x000e6c0000000800 */
[C---:B------:R-:W-:Y:S01]  /*15630*/  HMMA.16816.F32 R20, R48.reuse, R30, R20 ;  /* 0x0000001e3014723c */ /* 0x040fe20000001814 */
[----:B------:R-:W1:Y:S01]  /*15640*/  LDSM.16.MT88.4 R28, [R233+0xe000] ;  /* 0x00e00000e91c783b */ /* 0x000e620000004200 */
[----:B------:R-:W-:Y:S06]  /*15650*/  MUFU.EX2 R97, R97 ;  /* 0x0000006100617308 */ /* 0x000fec0000000800 */
[C---:B------:R-:W-:Y:S02]  /*15660*/  HMMA.16816.F32 R44, R48.reuse, R52, R44 ;  /* 0x00000034302c723c */ /* 0x040fe4000000182c */
[----:B------:R-:W1:Y:S06]  /*15670*/  MUFU.EX2 R128, R128 ;  /* 0x0000008000807308 */ /* 0x000e6c0000000800 */
[----:B------:R-:W-:Y:S01]  /*15680*/  HMMA.16816.F32 R8, R48, R54, R8 ;  /* 0x000000363008723c */ /* 0x000fe20000001808 */
[----:B------:R-:W1:Y:S01]  /*15690*/  LDSM.16.MT88.4 R52, [R232+0xe000] ;  /* 0x00e00000e834783b */ /* 0x000e620000004200 */
[----:B------:R-:W-:Y:S05]  /*156a0*/  MUFU.EX2 R69, R69 ;  /* 0x0000004500457308 */ /* 0x000fea0000000800 */
[----:B--2---:R-:W-:-:S02]  /*156b0*/  F2FP.PACK_AB R48, R184, R173 ;  /* 0x000000adb830723e */ /* 0x004fc400000000ff */
[----:B------:R-:W-:Y:S01]  /*156c0*/  F2FP.PACK_AB R49, R168, R59 ;  /* 0x0000003ba831723e */ /* 0x000fe200000000ff */
[----:B------:R-:W-:Y:S01]  /*156d0*/  MUFU.EX2 R68, R68 ;  /* 0x0000004400447308 */ /* 0x000fe20000000800 */
[----:B------:R-:W-:Y:S02]  /*156e0*/  F2FP.PACK_AB R50, R186, R169 ;  /* 0x000000a9ba32723e */ /* 0x000fe400000000ff */
[----:B------:R-:W-:-:S05]  /*156f0*/  F2FP.PACK_AB R51, R56, R57 ;  /* 0x000000393833723e */ /* 0x000fca00000000ff */
[----:B------:R-:W-:Y:S02]  /*15700*/  MUFU.EX2 R96, R96 ;  /* 0x0000006000607308 */ /* 0x000fe40000000800 */
[C---:B---3--:R-:W-:Y:S06]  /*15710*/  HMMA.16816.F32 R12, R48.reuse, R36, R12 ;  /* 0x00000024300c723c */ /* 0x048fec000000180c */
[----:B------:R-:W2:Y:S02]  /*15720*/  MUFU.EX2 R99, R99 ;  /* 0x0000006300637308 */ /* 0x000ea40000000800 */
[C---:B------:R-:W-:Y:S01]  /*15730*/  HMMA.16816.F32 R16, R48.reuse, R38, R16 ;  /* 0x000000263010723c */ /* 0x040fe20000001810 */
[----:B------:R-:W3:Y:S05]  /*15740*/  LDSM.16.MT88.4 R36, [R237+0xe800] ;  /* 0x00e80000ed24783b */ /* 0x000eea0000004200 */
        /* <DEDUP_REMOVED lines=13> */
[----:B------:R-:W-:Y:S01]  /*15820*/  HMMA.16816.F32 R8, R48, R54, R8 ;  /* 0x000000363008723c */ /* 0x000fe20000001808 */
[----:B------:R-:W1:Y:S05]  /*15830*/  LDSM.16.MT88.4 R52, [R232+0xe800] ;  /* 0x00e80000e834783b */ /* 0x000e6a0000004200 */
[----:B------:R-:W-:Y:S01]  /*15840*/  MUFU.EX2 R100, R100 ;  /* 0x0000006400647308 */ /* 0x000fe20000000800 */
[----:B------:R-:W-:-:S02]  /*15850*/  F2FP.PACK_AB R48, R58, R93 ;  /* 0x0000005d3a30723e */ /* 0x000fc400000000ff */
[----:B----4-:R-:W-:Y:S02]  /*15860*/  F2FP.PACK_AB R49, R3, R92 ;  /* 0x0000005c0331723e */ /* 0x010fe400000000ff */
[----:B------:R-:W-:Y:S02]  /*15870*/  F2FP.PACK_AB R50, R64, R95 ;  /* 0x0000005f4032723e */ /* 0x000fe400000000ff */
[----:B------:R-:W-:Y:S01]  /*15880*/  F2FP.PACK_AB R51, R67, R94 ;  /* 0x0000005e4333723e */ /* 0x000fe200000000ff */
[----:B------:R-:W4:Y:S06]  /*15890*/  MUFU.EX2 R73, R73 ;  /* 0x0000004900497308 */ /* 0x000f2c0000000800 */
[C---:B---3--:R-:W-:Y:S02]  /*158a0*/  HMMA.16816.F32 R12, R48.reuse, R36, R12 ;  /* 0x00000024300c723c */ /* 0x048fe4000000180c */
[----:B------:R-:W-:Y:S06]  /*158b0*/  MUFU.EX2 R102, R102 ;  /* 0x0000006600667308 */ /* 0x000fec0000000800 */
[C---:B------:R-:W-:Y:S01]  /*158c0*/  HMMA.16816.F32 R16, R48.reuse, R38, R16 ;  /* 0x000000263010723c */ /* 0x040fe20000001810 */
[----:B------:R-:W3:Y:S01]  /*158d0*/  LDSM.16.MT88.4 R36, [R237+0xf000] ;  /* 0x00f00000ed24783b */ /* 0x000ee20000004200 */
[----:B------:R-:W1:Y:S06]  /*158e0*/  MUFU.EX2 R103, R103 ;  /* 0x0000006700677308 */ /* 0x000e6c0000000800 */
        /* <DEDUP_REMOVED lines=13> */
[----:B------:R-:W1:Y:S01]  /*159c0*/  LDSM.16.MT88.4 R52, [R232+0xf000] ;  /* 0x00f00000e834783b */ /* 0x000e620000004200 */
[----:B------:R-:W1:Y:S05]  /*159d0*/  MUFU.EX2 R71, R71 ;  /* 0x0000004700477308 */ /* 0x000e6a0000000800 */
[----:B------:R-:W-:-:S02]  /*159e0*/  F2FP.PACK_AB R48, R128, R97 ;  /* 0x000000618030723e */ /* 0x000fc400000000ff */
[----:B------:R-:W-:Y:S01]  /*159f0*/  F2FP.PACK_AB R49, R99, R96 ;  /* 0x000000606331723e */ /* 0x000fe200000000ff */
[----:B------:R-:W-:Y:S01]  /*15a00*/  MUFU.EX2 R104, R104 ;  /* 0x0000006800687308 */ /* 0x000fe20000000800 */
[----:B------:R-:W-:Y:S02]  /*15a10*/  F2FP.PACK_AB R50, R68, R69 ;  /* 0x000000454432723e */ /* 0x000fe400000000ff */
[----:B-----5:R-:W-:-:S05]  /*15a20*/  F2FP.PACK_AB R51, R65, R66 ;  /* 0x000000424133723e */ /* 0x020fca00000000ff */
[----:B------:R-:W5:Y:S02]  /*15a30*/  MUFU.EX2 R79, R79 ;  /* 0x0000004f004f7308 */ /* 0x000f640000000800 */
[C---:B---3--:R-:W-:Y:S06]  /*15a40*/  HMMA.16816.F32 R12, R48.reuse, R36, R12 ;  /* 0x00000024300c723c */ /* 0x048fec000000180c */
[----:B------:R-:W-:Y:S02]  /*15a50*/  MUFU.EX2 R2, R2 ;  /* 0x0000000200027308 */ /* 0x000fe40000000800 */
[C---:B------:R-:W-:Y:S01]  /*15a60*/  HMMA.16816.F32 R16, R48.reuse, R38, R16 ;  /* 0x000000263010723c */ /* 0x040fe20000001810 */
[----:B------:R-:W3:Y:S05]  /*15a70*/  LDSM.16.MT88.4 R36, [R237+0xf800] ;  /* 0x00f80000ed24783b */ /* 0x000eea0000004200 */
[----:B------:R-:W-:Y:S02]  /*15a80*/  MUFU.EX2 R63, R63 ;  /* 0x0000003f003f7308 */ /* 0x000fe40000000800 */
[C---:B--2---:R-:W-:Y:S06]  /*15a90*/  HMMA.16816.F32 R24, R48.reuse, R40, R24 ;  /* 0x000000283018723c */ /* 0x044fec0000001818 */
[----:B------:R2:W-:Y:S02]  /*15aa0*/  MUFU.EX2 R0, R108 ;  /* 0x0000006c00007308 */ /* 0x0005e40000000800 */
[C---:B------:R-:W-:Y:S01]  /*15ab0*/  HMMA.16816.F32 R4, R48.reuse, R42, R4 ;  /* 0x0000002a3004723c */ /* 0x040fe20000001804 */
[----:B------:R-:W3:Y:S05]  /*15ac0*/  LDSM.16.MT88.4 R40, [R234+0xf800] ;  /* 0x00f80000ea28783b */ /* 0x000eea0000004200 */
[----:B------:R-:W-:Y:S02]  /*15ad0*/  MUFU.EX2 R77, R77 ;  /* 0x0000004d004d7308 */ /* 0x000fe40000000800 */
[----:B-1----:R-:W-:Y:S01]  /*15ae0*/  HMMA.16816.F32 R32, R48, R28, R32 ;  /* 0x0000001c3020723c */ /* 0x002fe20000001820 */
[----:B--2---:R-:W-:-:S05]  /*15af0*/  FADD.FTZ R108, R158, R159 ;  /* 0x0000009f9e6c7221 */ /* 0x004fca0000010000 */
[----:B------:R-:W-:Y:S02]  /*15b00*/  MUFU.EX2 R62, R62 ;  /* 0x0000003e003e7308 */ /* 0x000fe40000000800 */
[----:B------:R-:W-:Y:S01]  /*15b10*/  HMMA.16816.F32 R20, R48, R30, R20 ;  /* 0x0000001e3014723c */ /* 0x000fe20000001814 */
[----:B------:R-:W1:Y:S01]  /*15b20*/  LDSM.16.MT88.4 R28, [R233+0xf800] ;  /* 0x00f80000e91c783b */ /* 0x000e620000004200 */
[----:B------:R-:W-:-:S04]  /*15b30*/  FADD.FTZ R108, R161, R108 ;  /* 0x0000006ca16c7221 */ /* 0x000fc80000010000 */
[----:B------:R-:W-:Y:S02]  /*15b40*/  MUFU.EX2 R78, R78 ;  /* 0x0000004e004e7308 */ /* 0x000fe40000000800 */
[C---:B------:R-:W-:Y:S06]  /*15b50*/  HMMA.16816.F32 R44, R48.reuse, R52, R44 ;  /* 0x00000034302c723c */ /* 0x040fec000000182c */
[----:B------:R-:W-:Y:S02]  /*15b60*/  MUFU.EX2 R87, R87 ;  /* 0x0000005700577308 */ /* 0x000fe40000000800 */
[----:B------:R-:W-:Y:S01]  /*15b70*/  HMMA.16816.F32 R8, R48, R54, R8 ;  /* 0x000000363008723c */ /* 0x000fe20000001808 */
[----:B------:R-:W2:Y:S06]  /*15b80*/  LDSM.16.MT88.4 R52, [R232+0xf800] ;  /* 0x00f80000e834783b */ /* 0x000eac0000004200 */
[----:B------:R-:W-:Y:S01]  /*15b90*/  F2FP.PACK_AB R48, R101, R98 ;  /* 0x000000626530723e */ /* 0x000fe200000000ff */
[----:B------:R-:W-:Y:S01]  /*15ba0*/  MUFU.EX2 R80, R80 ;  /* 0x0000005000507308 */ /* 0x000fe20000000800 */
[----:B----4-:R-:W-:-:S02]  /*15bb0*/  F2FP.PACK_AB R49, R73, R100 ;  /* 0x000000644931723e */ /* 0x010fc400000000ff */
[----:B------:R-:W-:Y:S02]  /*15bc0*/  F2FP.PACK_AB R50, R75, R70 ;  /* 0x000000464b32723e */ /* 0x000fe400000000ff */
[----:B------:R-:W-:-:S03]  /*15bd0*/  F2FP.PACK_AB R51, R103, R102 ;  /* 0x000000666733723e */ /* 0x000fc600000000ff */
[----:B------:R-:W-:Y:S04]  /*15be0*/  MUFU.EX2 R109, R109 ;  /* 0x0000006d006d7308 */ /* 0x000fe80000000800 */
[C---:B---3--:R-:W-:Y:S04]  /*15bf0*/  HMMA.16816.F32 R12, R48.reuse, R36, R12 ;  /* 0x00000024300c723c */ /* 0x048fe8000000180c */
[----:B------:R-:W-:Y:S04]  /*15c00*/  MUFU.EX2 R88, R88 ;  /* 0x0000005800587308 */ /* 0x000fe80000000800 */
[C---:B------:R-:W-:Y:S01]  /*15c10*/  HMMA.16816.F32 R16, R48.reuse, R38, R16 ;  /* 0x000000263010723c */ /* 0x040fe20000001810 */
[----:B------:R-:W3:Y:S03]  /*15c20*/  LDSM.16.MT88.4 R36, [R237+0x10000] ;  /* 0x01000000ed24783b */ /* 0x000ee60000004200 */
[----:B------:R-:W-:Y:S04]  /*15c30*/  MUFU.EX2 R251, R251 ;  /* 0x000000fb00fb7308 */ /* 0x000fe80000000800 */
[C---:B------:R-:W-:Y:S04]  /*15c40*/  HMMA.16816.F32 R24, R48.reuse, R40, R24 ;  /* 0x000000283018723c */ /* 0x040fe80000001818 */
[----:B------:R-:W-:Y:S04]  /*15c50*/  MUFU.EX2 R250, R250 ;  /* 0x000000fa00fa7308 */ /* 0x000fe80000000800 */
[C---:B------:R-:W-:Y:S01]  /*15c60*/  HMMA.16816.F32 R4, R48.reuse, R42, R4 ;  /* 0x0000002a3004723c */ /* 0x040fe20000001804 */
[----:B------:R-:W4:Y:S07]  /*15c70*/  LDSM.16.MT88.4 R40, [R234+0x10000] ;  /* 0x01000000ea28783b */ /* 0x000f2e0000004200 */
[C---:B-1----:R-:W-:Y:S08]  /*15c80*/  HMMA.16816.F32 R32, R48.reuse, R28, R32 ;  /* 0x0000001c3020723c */ /* 0x042ff00000001820 */
[C---:B------:R-:W-:Y:S01]  /*15c90*/  HMMA.16816.F32 R20, R48.reuse, R30, R20 ;  /* 0x0000001e3014723c */ /* 0x040fe20000001814 */
[----:B------:R-:W1:Y:S07]  /*15ca0*/  LDSM.16.MT88.4 R28, [R233+0x10000] ;  /* 0x01000000e91c783b */ /* 0x000e6e0000004200 */
[C---:B--2---:R-:W-:Y:S07]  /*15cb0*/  HMMA.16816.F32 R44, R48.reuse, R52, R44 ;  /* 0x00000034302c723c */ /* 0x044fee000000182c */
[--C-:B------:R-:W-:Y:S01]  /*15cc0*/  FFMA.FTZ R52, R111, c[0x0][0x23c], -R124.reuse ;  /* 0x00008f006f347a23 */ /* 0x100fe2000001087c */
[----:B------:R-:W-:Y:S01]  /*15cd0*/  HMMA.16816.F32 R8, R48, R54, R8 ;  /* 0x000000363008723c */ /* 0x000fe20000001808 */
[----:B------:R-:W-:-:S02]  /*15ce0*/  FFMA.FTZ R53, R83, c[0x0][0x23c], -R124 ;  /* 0x00008f0053357a23 */ /* 0x000fc4000001087c */
[----:B------:R-:W-:Y:S02]  /*15cf0*/  FFMA.FTZ R83, R89, c[0x0][0x23c], -R124 ;  /* 0x00008f0059537a23 */ /* 0x000fe4000001087c */
[----:B------:R-:W-:Y:S01]  /*15d00*/  MUFU.EX2 R52, R52 ;  /* 0x0000003400347308 */ /* 0x000fe20000000800 */
[----:B------:R-:W-:Y:S01]  /*15d10*/  FADD.FTZ R89, R167, R108 ;  /* 0x0000006ca7597221 */ /* 0x000fe20000010000 */
[----:B------:R-:W-:Y:S01]  /*15d20*/  F2FP.PACK_AB R48, R105, R72 ;  /* 0x000000486930723e */ /* 0x000fe200000000ff */
[--C-:B------:R-:W-:Y:S01]  /*15d30*/  FFMA.FTZ R54, R113, c[0x0][0x23c], -R124.reuse ;  /* 0x00008f0071367a23 */ /* 0x100fe2000001087c */
[----:B------:R-:W-:Y:S01]  /*15d40*/  F2FP.PACK_AB R49, R71, R76 ;  /* 0x0000004c4731723e */ /* 0x000fe200000000ff */
[--C-:B------:R-:W-:Y:S01]  /*15d50*/  FFMA.FTZ R55, R81, c[0x0][0x23c], -R124.reuse ;  /* 0x00008f0051377a23 */ /* 0x100fe2000001087c */
[----:B------:R-:W-:Y:S01]  /*15d60*/  F2FP.PACK_AB R50, R107, R74 ;  /* 0x0000004a6b32723e */ /* 0x000fe200000000ff */
[----:B------:R-:W-:Y:S01]  /*15d70*/  FFMA.FTZ R81, R84, c[0x0][0x23c], -R124 ;  /* 0x00008f0054517a23 */ /* 0x000fe2000001087c */
[----:B-----5:R-:W-:Y:S01]  /*15d80*/  F2FP.PACK_AB R51, R79, R104 ;  /* 0x000000684f33723e */ /* 0x020fe200000000ff */
[----:B------:R-:W2:Y:S01]  /*15d90*/  MUFU.EX2 R53, R53 ;  /* 0x0000003500357308 */ /* 0x000ea20000000800 */
[----:B------:R-:W-:-:S04]  /*15da0*/  FADD.FTZ R89, R170, R89 ;  /* 0x00000059aa597221 */ /* 0x000fc80000010000 */
[----:B------:R-:W-:Y:S01]  /*15db0*/  FADD.FTZ R172, R172, R89 ;  /* 0x00000059acac7221 */ /* 0x000fe20000010000 */
[----:B---3--:R-:W-:Y:S01]  /*15dc0*/  HMMA.16816.F32 R12, R48, R36, R12 ;  /* 0x00000024300c723c */ /* 0x008fe2000000180c */
[----:B------:R-:W-:Y:S01]  /*15dd0*/  FFMA.FTZ R89, R86, c[0x0][0x23c], -R119 ;  /* 0x00008f0056597a23 */ /* 0x000fe20000010877 */
[----:B------:R-:W-:Y:S01]  /*15de0*/  MUFU.EX2 R54, R54 ;  /* 0x0000003600367308 */ /* 0x000fe20000000800 */
[----:B------:R-:W-:-:S05]  /*15df0*/  FADD.FTZ R177, R177, R172 ;  /* 0x000000acb1b17221 */ /* 0x000fca0000010000 */
[C---:B------:R-:W-:Y:S01]  /*15e00*/  HMMA.16816.F32 R16, R48.reuse, R38, R16 ;  /* 0x000000263010723c */ /* 0x040fe20000001810 */
[----:B------:R-:W3:Y:S01]  /*15e10*/  LDSM.16.MT88.4 R36, [R232+0x10000] ;  /* 0x01000000e824783b */ /* 0x000ee20000004200 */
[----:B------:R-:W5:Y:S06]  /*15e20*/  MUFU.EX2 R55, R55 ;  /* 0x0000003700377308 */ /* 0x000f6c0000000800 */
[C---:B----4-:R-:W-:Y:S02]  /*15e30*/  HMMA.16816.F32 R24, R48.reuse, R40, R24 ;  /* 0x000000283018723c */ /* 0x050fe40000001818 */
[----:B------:R-:W4:Y:S06]  /*15e40*/  MUFU.EX2 R81, R81 ;  /* 0x0000005100517308 */ /* 0x000f2c0000000800 */
[C---:B------:R-:W-:Y:S01]  /*15e50*/  HMMA.16816.F32 R4, R48.reuse, R42, R4 ;  /* 0x0000002a3004723c */ /* 0x040fe20000001804 */
[----:B------:R-:W4:Y:S01]  /*15e60*/  LDSM.16.MT88.4 R40, [R237+0x10800] ;  /* 0x01080000ed28783b */ /* 0x000f220000004200 */
[----:B------:R-:W-:Y:S06]  /*15e70*/  MUFU.EX2 R83, R83 ;  /* 0x0000005300537308 */ /* 0x000fec0000000800 */
[C---:B-1----:R-:W-:Y:S02]  /*15e80*/  HMMA.16816.F32 R32, R48.reuse, R28, R32 ;  /* 0x0000001c3020723c */ /* 0x042fe40000001820 */
[----:B------:R-:W-:Y:S06]  /*15e90*/  MUFU.EX2 R89, R89 ;  /* 0x0000005900597308 */ /* 0x000fec0000000800 */
[C---:B------:R-:W-:Y:S01]  /*15ea0*/  HMMA.16816.F32 R20, R48.reuse, R30, R20 ;  /* 0x0000001e3014723c */ /* 0x040fe20000001814 */
[----:B------:R-:W1:Y:S07]  /*15eb0*/  LDSM.16.MT88.4 R28, [R234+0x10800] ;  /* 0x01080000ea1c783b */ /* 0x000e6e0000004200 */
[C---:B---3--:R-:W-:Y:S08]  /*15ec0*/  HMMA.16816.F32 R44, R48.reuse, R36, R44 ;  /* 0x00000024302c723c */ /* 0x048ff0000000182c */
[----:B------:R-:W-:Y:S01]  /*15ed0*/  HMMA.16816.F32 R8, R48, R38, R8 ;  /* 0x000000263008723c */ /* 0x000fe20000001808 */
[----:B------:R-:W3:Y:S06]  /*15ee0*/  LDSM.16.MT88.4 R36, [R233+0x10800] ;  /* 0x01080000e924783b */ /* 0x000eec0000004200 */
[----:B--2---:R-:W-:-:S02]  /*15ef0*/  F2FP.PACK_AB R48, R53, R52 ;  /* 0x000000343530723e */ /* 0x004fc400000000ff */
[----:B------:R-:W-:Y:S02]  /*15f00*/  F2FP.PACK_AB R49, R63, R2 ;  /* 0x000000023f31723e */ /* 0x000fe400000000ff */
[----:B-----5:R-:W-:Y:S02]  /*15f10*/  F2FP.PACK_AB R50, R55, R54 ;  /* 0x000000363732723e */ /* 0x020fe400000000ff */
[----:B------:R-:W-:-:S07]  /*15f20*/  F2FP.PACK_AB R51, R77, R0 ;  /* 0x000000004d33723e */ /* 0x000fce00000000ff */
[C---:B----4-:R-:W-:Y:S07]  /*15f30*/  HMMA.16816.F32 R12, R48.reuse, R40, R12 ;  /* 0x00000028300c723c */ /* 0x050fee000000180c */
[----:B------:R-:W-:Y:S01]  /*15f40*/  FADD.FTZ R41, R143, R134 ;  /* 0x000000868f297221 */ /* 0x000fe20000010000 */
[----:B------:R-:W-:Y:S01]  /*15f50*/  HMMA.16816.F32 R16, R48, R42, R16 ;  /* 0x0000002a3010723c */ /* 0x000fe20000001810 */
[----:B------:R-:W-:Y:S02]  /*15f60*/  F2FP.PACK_AB R134, R251, R88 ;  /* 0x00000058fb86723e */ /* 0x000fe400000000ff */
[----:B------:R-:W-:-:S02]  /*15f70*/  FADD.FTZ R41, R142, R41 ;  /* 0x000000298e297221 */ /* 0x000fc40000010000 */
[----:B------:R-:W-:Y:S02]  /*15f80*/  LDSM.16.MT88.4 R140, [R233+0x11800] ;  /* 0x01180000e98c783b */ /* 0x000fe40000004200 */
[----:B------:R-:W-:Y:S01]  /*15f90*/  FADD.FTZ R84, R144, R41 ;  /* 0x0000002990547221 */ /* 0x000fe20000010000 */
[----:B-1----:R-:W-:Y:S01]  /*15fa0*/  HMMA.16816.F32 R24, R48, R28, R24 ;  /* 0x0000001c3018723c */ /* 0x002fe20000001818 */
[----:B------:R-:W1:Y:S02]  /*15fb0*/  LDSM.16.MT88.4 R40, [R232+0x10800] ;  /* 0x01080000e828783b */ /* 0x000e640000004200 */
[----:B------:R-:W-:-:S04]  /*15fc0*/  FADD.FTZ R84, R147, R84 ;  /* 0x0000005493547221 */ /* 0x000fc80000010000 */
[----:B------:R-:W-:Y:S01]  /*15fd0*/  FADD.FTZ R29, R155, R84 ;  /* 0x000000549b1d7221 */ /* 0x000fe20000010000 */
[----:B------:R-:W-:Y:S01]  /*15fe0*/  HMMA.16816.F32 R4, R48, R30, R4 ;  /* 0x0000001e3004723c */ /* 0x000fe20000001804 */
[----:B------:R-:W-:Y:S02]  /*15ff0*/  FFMA.FTZ R84, R110, c[0x0][0x23c], -R119 ;  /* 0x00008f006e547a23 */ /* 0x000fe40000010877 */
[----:B------:R-:W-:-:S04]  /*16000*/  FADD.FTZ R29, R152, R29 ;  /* 0x0000001d981d7221 */ /* 0x000fc80000010000 */
[----:B------:R-:W-:Y:S01]  /*16010*/  FADD.FTZ R106, R154, R29 ;  /* 0x0000001d9a6a7221 */ /* 0x000fe20000010000 */
[C---:B---3--:R-:W-:Y:S01]  /*16020*/  HMMA.16816.F32 R32, R48.reuse, R36, R32 ;  /* 0x000000243020723c */ /* 0x048fe20000001820 */
[----:B------:R-:W2:Y:S01]  /*16030*/  LDSM.16.MT88.4 R28, [R237+0x11000] ;  /* 0x01100000ed1c783b */ /* 0x000ea20000004200 */
[----:B------:R-:W3:Y:S01]  /*16040*/  MUFU.EX2 R84, R84 ;  /* 0x0000005400547308 */ /* 0x000ee20000000800 */
[----:B------:R-:W-:Y:S02]  /*16050*/  FADD.FTZ R106, R157, R106 ;  /* 0x0000006a9d6a7221 */ /* 0x000fe40000010000 */
[----:B------:R-:W-:Y:S02]  /*16060*/  LDSM.16.MT88.4 R156, [R237+0x11800] ;  /* 0x01180000ed9c783b */ /* 0x000fe40000004200 */
[----:B------:R-:W-:Y:S01]  /*16070*/  FADD.FTZ R37, R163, R106 ;  /* 0x0000006aa3257221 */ /* 0x000fe20000010000 */
[----:B------:R-:W-:Y:S03]  /*16080*/  HMMA.16816.F32 R20, R48, R38, R20 ;  /* 0x000000263014723c */ /* 0x000fe60000001814 */
[----:B------:R-:W-:-:S04]  /*16090*/  FADD.FTZ R37, R160, R37 ;  /* 0x00000025a0257221 */ /* 0x000fc80000010000 */
[----:B------:R-:W-:Y:S02]  /*160a0*/  FADD.FTZ R162, R162, R37 ;  /* 0x00000025a2a27221 */ /* 0x000fe40000010000 */
[----:B------:R-:W4:Y:S02]  /*160b0*/  LDSM.16.MT88.4 R36, [R234+0x11000] ;  /* 0x01100000ea24783b */ /* 0x000f240000004200 */
[----:B------:R-:W-:Y:S01]  /*160c0*/  FADD.FTZ R86, R165, R162 ;  /* 0x000000a2a5567221 */ /* 0x000fe20000010000 */
[C---:B-1----:R-:W-:Y:S07]  /*160d0*/  HMMA.16816.F32 R44, R48.reuse, R40, R44 ;  /* 0x00000028302c723c */ /* 0x042fee000000182c */
[----:B------:R-:W-:Y:S01]  /*160e0*/  FADD.FTZ R41, R181, R86 ;  /* 0x00000056b5297221 */ /* 0x000fe20000010000 */
[----:B------:R-:W-:Y:S01]  /*160f0*/  HMMA.16816.F32 R8, R48, R42, R8 ;  /* 0x0000002a3008723c */ /* 0x000fe20000001808 */
[----:B------:R-:W-:-:S02]  /*16100*/  FADD.FTZ R40, R182, R177 ;  /* 0x000000b1b6287221 */ /* 0x000fc40000010000 */
[----:B------:R-:W-:Y:S02]  /*16110*/  FADD.FTZ R41, R178, R41 ;  /* 0x00000029b2297221 */ /* 0x000fe40000010000 */
[----:B------:R-:W-:Y:S02]  /*16120*/  FADD.FTZ R40, R187, R40 ;  /* 0x00000028bb287221 */ /* 0x000fe40000010000 */
[----:B------:R-:W-:Y:S01]  /*16130*/  FADD.FTZ R180, R180, R41 ;  /* 0x00000029b4b47221 */ /* 0x000fe20000010000 */
[----:B------:R-:W-:Y:S01]  /*16140*/  F2FP.PACK_AB R48, R81, R62 ;  /* 0x0000003e5130723e */ /* 0x000fe200000000ff */
[----:B------:R-:W-:Y:S01]  /*16150*/  FADD.FTZ R189, R189, R40 ;  /* 0x00000028bdbd7221 */ /* 0x000fe20000010000 */
[----:B---3--:R-:W-:Y:S01]  /*16160*/  F2FP.PACK_AB R49, R87, R84 ;  /* 0x000000545731723e */ /* 0x008fe200000000ff */
[----:B------:R-:W-:Y:S01]  /*16170*/  FADD.FTZ R185, R185, R180 ;  /* 0x000000b4b9b97221 */ /* 0x000fe20000010000 */
[----:B------:R-:W-:Y:S01]  /*16180*/  F2FP.PACK_AB R50, R83, R78 ;  /* 0x0000004e5332723e */ /* 0x000fe200000000ff */
[----:B------:R-:W-:Y:S01]  /*16190*/  FADD.FTZ R188, R188, R189 ;  /* 0x000000bdbcbc7221 */ /* 0x000fe20000010000 */
[----:B------:R-:W-:Y:S01]  /*161a0*/  F2FP.PACK_AB R51, R89, R80 ;  /* 0x000000505933723e */ /* 0x000fe200000000ff */
[----:B------:R-:W-:Y:S01]  /*161b0*/  FFMA.FTZ R86, R117, c[0x0][0x23c], -R124 ;  /* 0x00008f0075567a23 */ /* 0x000fe2000001087c */
[----:B------:R-:W1:Y:S05]  /*161c0*/  LDSM.16.MT88.4 R40, [R233+0x11000] ;  /* 0x01100000e928783b */ /* 0x000e6a0000004200 */
[C---:B--2---:R-:W-:Y:S01]  /*161d0*/  HMMA.16816.F32 R12, R48.reuse, R28, R12 ;  /* 0x0000001c300c723c */ /* 0x044fe2000000180c */
[----:B------:R-:W2:Y:S06]  /*161e0*/  MUFU.EX2 R86, R86 ;  /* 0x0000005600567308 */ /* 0x000eac0000000800 */
[----:B------:R-:W-:Y:S01]  /*161f0*/  FADD.FTZ R28, R190, R185 ;  /* 0x000000b9be1c7221 */ /* 0x000fe20000010000 */
[----:B------:R-:W-:Y:S01]  /*16200*/  HMMA.16816.F32 R16, R48, R30, R16 ;  /* 0x0000001e3010723c */ /* 0x000fe20000001810 */
[----:B------:R-:W-:-:S02]  /*16210*/  FADD.FTZ R29, R175, R188 ;  /* 0x000000bcaf1d7221 */ /* 0x000fc40000010000 */
        /* <DEDUP_REMOVED lines=22> */
[----:B------:R-:W-:Y:S01]  /*16380*/  MUFU.EX2 R37, R85 ;  /* 0x0000005500257308 */ /* 0x000fe20000000800 */
[----:B------:R-:W-:Y:S01]  /*16390*/  FADD.FTZ R39, R3, R92 ;  /* 0x0000005c03277221 */ /* 0x000fe20000010000 */
[----:B------:R-:W-:Y:S01]  /*163a0*/  HMMA.16816.F32 R20, R48, R42, R20 ;  /* 0x0000002a3014723c */ /* 0x000fe20000001814 */
[----:B------:R-:W-:-:S02]  /*163b0*/  FADD.FTZ R95, R95, R58 ;  /* 0x0000003a5f5f7221 */ /* 0x000fc40000010000 */
[----:B------:R-:W-:Y:S02]  /*163c0*/  FADD.FTZ R94, R94, R39 ;  /* 0x000000275e5e7221 */ /* 0x000fe40000010000 */
[----:B------:R-:W-:Y:S02]  /*163d0*/  FADD.FTZ R64, R64, R95 ;  /* 0x0000005f40407221 */ /* 0x000fe40000010000 */
[----:B------:R-:W-:Y:S02]  /*163e0*/  FADD.FTZ R67, R67, R94 ;  /* 0x0000005e43437221 */ /* 0x000fe40000010000 */
[----:B------:R-:W-:Y:S02]  /*163f0*/  FADD.FTZ R97, R97, R64 ;  /* 0x0000004061617221 */ /* 0x000fe40000010000 */
[----:B------:R-:W-:Y:S02]  /*16400*/  FADD.FTZ R96, R96, R67 ;  /* 0x0000004360607221 */ /* 0x000fe40000010000 */
[--C-:B------:R-:W-:Y:S01]  /*16410*/  FFMA.FTZ R36, R115, c[0x0][0x23c], -R119.reuse ;  /* 0x00008f0073247a23 */ /* 0x100fe20000010877 */
[----:B--2---:R-:W-:Y:S01]  /*16420*/  HMMA.16816.F32 R44, R48, R28, R44 ;  /* 0x0000001c302c723c */ /* 0x004fe2000000182c */
[----:B------:R-:W-:-:S02]  /*16430*/  FFMA.FTZ R3, R82, c[0x0][0x23c], -R119 ;  /* 0x00008f0052037a23 */ /* 0x000fc40000010877 */
[----:B------:R-:W-:Y:S02]  /*16440*/  FADD.FTZ R128, R128, R97 ;  /* 0x0000006180807221 */ /* 0x000fe40000010000 */
[----:B------:R-:W-:Y:S01]  /*16450*/  FADD.FTZ R99, R99, R96 ;  /* 0x0000006063637221 */ /* 0x000fe20000010000 */
[----:B------:R-:W1:Y:S01]  /*16460*/  MUFU.EX2 R36, R36 ;  /* 0x0000002400247308 */ /* 0x000e620000000800 */
[----:B------:R-:W-:Y:S01]  /*16470*/  FADD.FTZ R29, R69, R128 ;  /* 0x00000080451d7221 */ /* 0x000fe20000010000 */
[----:B------:R-:W-:Y:S01]  /*16480*/  HMMA.16816.F32 R8, R48, R30, R8 ;  /* 0x0000001e3008723c */ /* 0x000fe20000001808 */
[----:B------:R-:W-:Y:S02]  /*16490*/  FADD.FTZ R66, R66, R99 ;  /* 0x0000006342427221 */ /* 0x000fe40000010000 */
[----:B------:R-:W-:Y:S02]  /*164a0*/  FADD.FTZ R29, R68, R29 ;  /* 0x0000001d441d7221 */ /* 0x000fe40000010000 */
[----:B------:R-:W-:Y:S01]  /*164b0*/  FADD.FTZ R65, R65, R66 ;  /* 0x0000004241417221 */ /* 0x000fe20000010000 */
[----:B------:R-:W2:Y:S01]  /*164c0*/  MUFU.EX2 R3, R3 ;  /* 0x0000000300037308 */ /* 0x000ea20000000800 */
[----:B------:R-:W-:-:S02]  /*164d0*/  FADD.FTZ R98, R98, R29 ;  /* 0x0000001d62627221 */ /* 0x000fc40000010000 */
[----:B------:R-:W-:Y:S02]  /*164e0*/  FADD.FTZ R100, R100, R65 ;  /* 0x0000004164647221 */ /* 0x000fe40000010000 */
[----:B------:R-:W-:Y:S02]  /*164f0*/  FADD.FTZ R101, R101, R98 ;  /* 0x0000006265657221 */ /* 0x000fe40000010000 */
[----:B------:R-:W-:Y:S01]  /*16500*/  FADD.FTZ R73, R73, R100 ;  /* 0x0000006449497221 */ /* 0x000fe20000010000 */
[----:B-1----:R-:W-:Y:S01]  /*16510*/  F2FP.PACK_AB R133, R37, R36 ;  /* 0x000000242585723e */ /* 0x002fe200000000ff */
[----:B------:R-:W-:Y:S02]  /*16520*/  FADD.FTZ R70, R70, R101 ;  /* 0x0000006546467221 */ /* 0x000fe40000010000 */
[----:B------:R-:W-:Y:S02]  /*16530*/  FADD.FTZ R102, R102, R73 ;  /* 0x0000004966667221 */ /* 0x000fe40000010000 */
[----:B------:R-:W-:-:S02]  /*16540*/  FADD.FTZ R75, R75, R70 ;  /* 0x000000464b4b7221 */ /* 0x000fc40000010000 */
[----:B------:R-:W-:Y:S01]  /*16550*/  FADD.FTZ R103, R103, R102 ;  /* 0x0000006667677221 */ /* 0x000fe20000010000 */
[----:B--2---:R-:W-:Y:S01]  /*16560*/  F2FP.PACK_AB R135, R250, R3 ;  /* 0x00000003fa87723e */ /* 0x004fe200000000ff */
[----:B------:R-:W-:Y:S02]  /*16570*/  FADD.FTZ R72, R72, R75 ;  /* 0x0000004b48487221 */ /* 0x000fe40000010000 */
[----:B------:R-:W-:Y:S02]  /*16580*/  FADD.FTZ R76, R76, R103 ;  /* 0x000000674c4c7221 */ /* 0x000fe40000010000 */
[----:B------:R-:W-:Y:S02]  /*16590*/  FADD.FTZ R105, R105, R72 ;  /* 0x0000004869697221 */ /* 0x000fe40000010000 */
[----:B------:R-:W-:Y:S01]  /*165a0*/  HMMA.16816.F32 R160, R132, R156, R12 ;  /* 0x0000009c84a0723c */ /* 0x000fe2000000180c */
[----:B------:R-:W1:Y:S01]  /*165b0*/  LDSM.16.MT88.4 R12, [R232+0x11800] ;  /* 0x01180000e80c783b */ /* 0x000e620000004200 */
        /* <DEDUP_REMOVED lines=31> */
[----:B-1----:R-:W-:Y:S01]  /*167b0*/  HMMA.16816.F32 R136, R132, R12, R44 ;  /* 0x0000000c8488723c */ /* 0x002fe2000000182c */
[----:B------:R-:W-:Y:S02]  /*167c0*/  FADD.FTZ R36, R37, R36 ;  /* 0x0000002425247221 */ /* 0x000fe40000010000 */
[----:B------:R-:W-:Y:S02]  /*167d0*/  FADD.FTZ R88, R88, R109 ;  /* 0x0000006d58587221 */ /* 0x000fe40000010000 */
[----:B------:R-:W-:-:S02]  /*167e0*/  FADD.FTZ R3, R3, R36 ;  /* 0x0000002403037221 */ /* 0x000fc40000010000 */
[----:B------:R-:W-:Y:S01]  /*167f0*/  FADD.FTZ R251, R251, R88 ;  /* 0x00000058fbfb7221 */ /* 0x000fe20000010000 */
[----:B------:R-:W-:Y:S01]  /*16800*/  HMMA.16816.F32 R132, R132, R14, R8 ;  /* 0x0000000e8484723c */ /* 0x000fe20000001808 */
[----:B------:R-:W-:Y:S11]  /*16810*/  FADD.FTZ R250, R250, R3 ;  /* 0x00000003fafa7221 */ /* 0x000ff60000010000 */
[----:B------:R-:W-:Y:S07]  /*16820*/  @!UPT UIADD3 URZ, URZ, URZ, URZ ;  /* 0x0000003f3f3ff290 */ /* 0x000fee000fffe03f */
.L_x_3648:
[----:B------:R-:W-:Y:S05]  /*16830*/  @!P1 BRA `(.L_x_3656) ;  /* 0x0000833000009947 */ /* 0x000fea0003800000 */
[----:B------:R-:W-:Y:S01]  /*16840*/  IMAD.MOV.U32 R167, RZ, RZ, R0 ;  /* 0x000000ffffa77224 */ /* 0x000fe200078e0000 */
[----:B------:R-:W-:Y:S01]  /*16850*/  MOV R247, c[0x0][0x1a0] ;  /* 0x0000680000f77a02 */ /* 0x000fe20000000f00 */
[----:B------:R-:W-:Y:S01]  /*16860*/  IMAD.MOV.U32 R165, RZ, RZ, R2 ;  /* 0x000000ffffa57224 */ /* 0x000fe200078e0002 */
[----:B------:R-:W-:Y:S01]  /*16870*/  MOV R246, c[0x0][0x1a4] ;  /* 0x0000690000f67a02 */ /* 0x000fe20000000f00 */
[----:B------:R-:W-:Y:S02]  /*16880*/  ULDC.64 UR8, c[0x0][0x198] ;  /* 0x0000660000087ab9 */ /* 0x000fe40000000a00 */
[----:B------:R-:W-:Y:S02]  /*16890*/  ULDC.64 UR10, c[0x0][0x1a0] ;  /* 0x00006800000a7ab9 */ /* 0x000fe40000000a00 */
[----:B------:R-:W-:-:S02]  /*168a0*/  ULDC.64 UR6, c[0x0][0x1a0] ;  /* 0x0000680000067ab9 */ /* 0x000fc40000000a00 */
.L_x_3660:
[----:B------:R-:W-:Y:S01]  /*168b0*/  UIADD3 UR13, UR13, -0x1, URZ ;  /* 0xffffffff0d0d7890 */ /* 0x000fe2000fffe03f */
        /* <DEDUP_REMOVED lines=11> */
[----:B------:R-:W-:Y:S01]  /*16970*/  UIADD3 UR30, UR22, 0x100, URZ ;  /* 0x00000100161e7890 */ /* 0x000fe2000fffe03f */
[----:B------:R1:W2:Y:S01]  /*16980*/  R2UR UR19, R0 ;  /* 0x00000000001373c2 */ /* 0x0002a200000e0000 */
[----:B------:R-:W-:Y:S04]  /*16990*/  IMAD.U32 R3, RZ, RZ, UR22 ;  /* 0x00000016ff037e24 */ /* 0x000fe8000f8e00ff */
[----:B------:R-:W-:Y:S01]  /*169a0*/  IMAD.U32 R4, RZ, RZ, UR30 ;  /* 0x0000001eff047e24 */ /* 0x000fe2000f8e00ff */
        /* <DEDUP_REMOVED lines=65> */
[----:B------:R-:W-:Y:S01]  /*16dc0*/  MOV R3, UR27 ;  /* 0x0000001b00037c02 */ /* 0x000fe20008000f00 */
[----:B---3--:R-:W-:Y:S03]  /*16dd0*/  IMAD.U32 R7, RZ, RZ, UR29 ;  /* 0x0000001dff077e24 */ /* 0x008fe6000f8e00ff */
[----:B------:R-:W-:Y:S01]  /*16de0*/  IMAD.U32 R3, RZ, RZ, UR19 ;  /* 0x00000013ff037e24 */ /* 0x000fe2000f8e00ff */
[----:B------:R-:W-:Y:S01]  /*16df0*/  UMOV UR19, UR11 ;  /* 0x0000000b00137c82 */ /* 0x000fe20008000000 */
[----:B-1----:R-:W-:Y:S05]  /*16e00*/  MOV R6, UR28 ;  /* 0x0000001c00067c02 */ /* 0x002fea0008000f00 */
[----:B------:R-:W2:Y:S02]  /*16e10*/  LDG.E R7, [R6.64] ;  /* 0x0000001406077981 */ /* 0x000ea4000c1e1900 */
[----:B--2---:R-:W-:Y:S04]  /*16e20*/  IADD3 R5, -R0, R7, RZ ;  /* 0x0000000700057210 */ /* 0x004fe80007ffe1ff */
[----:B------:R-:W-:Y:S01]  /*16e30*/  SHF.R.S32.HI R0, RZ, 0x1f, R5 ;  /* 0x0000001fff007819 */ /* 0x000fe20000011405 */
[C---:B------:R-:W-:Y:S04]  /*16e40*/  IMAD.WIDE.U32 R2, R5.reuse, c[0x0][0x188], R2 ;  /* 0x0000620005027a25 */ /* 0x040fe800078e0002 */
[----:B------:R-:W-:Y:S04]  /*16e50*/  IMAD R0, R0, c[0x0][0x188], RZ ;  /* 0x0000620000007a24 */ /* 0x000fe800078e02ff */
[----:B------:R-:W-:Y:S05]  /*16e60*/  IMAD R0, R5, c[0x0][0x18c], R0 ;  /* 0x0000630005007a24 */ /* 0x000fea00078e0200 */
[----:B------:R-:W-:Y:S02]  /*16e70*/  IADD3 R3, R3, R0, RZ ;  /* 0x0000000003037210 */ /* 0x000fe40007ffe0ff */
.L_x_3657:
[----:B------:R-:W-:Y:S01]  /*16e80*/  ISETP.GE.AND P0, PT, R245, c[0x0][0x220], PT ;  /* 0x00008800f5007a0c */ /* 0x000fe20003f06270 */
[----:B------:R-:W-:Y:S01]  /*16e90*/  UISETP.GT.AND UP0, UPT, UR13, UR12, UPT ;  /* 0x0000000c0d00728c */ /* 0x000fe2000bf04270 */
[C---:B------:R-:W-:Y:S04]  /*16ea0*/  LEA R212, P2, R2.reuse, R60, 0x1 ;  /* 0x0000003c02d47211 */ /* 0x040fe800078408ff */
[CCC-:B------:R-:W-:Y:S07]  /*16eb0*/  LEA.HI.X R213, R2.reuse, R61.reuse, R3.reuse, 0x1, P2 ;  /* 0x0000003d02d57211 */ /* 0x1c0fee00010f0c03 */
        /* <DEDUP_REMOVED lines=123> */
[----:B------:R-:W-:Y:S04]  /*17670*/  @!P0 IADD3 R0, R0, R59, RZ ;  /* 0x0000003b00008210 */ /* 0x000fe80007ffe0ff */
[----:B------:R-:W-:Y:S01]  /*17680*/  @!P0 LEA.HI.X R61, R58, R61, R0, 0x1, P1 ;  /* 0x0000003d3a3d8211 */ /* 0x000fe200008f0c00 */
[----:B------:R-:W-:Y:S01]  /*17690*/  @P0 STS.128 [R244+0xe000], RZ ;  /* 0x00e000fff4000388 */ /* 0x000fe20000000c00 */
[----:B------:R-:W-:Y:S07]  /*176a0*/  PLOP3.LUT P1, PT, PT, PT, UP0, 0x80, 0x0 ;  /* 0x000000000000781c */ /* 0x000fee0003f2f008 */
        /* <DEDUP_REMOVED lines=42> */
[----:B------:R-:W2:Y:S08]  /*17950*/  LDSM.16.M88.4 R180, [R240+0x3000] ;  /* 0x00300000f0b4783b */ /* 0x000eb00000000200 */
[----:B------:R-:W2:Y:S08]  /*17960*/  LDSM.16.M88.4 R184, [R240+0x3800] ;  /* 0x00380000f0b8783b */ /* 0x000eb00000000200 */
[----:B------:R-:W2:Y:S08]  /*17970*/  LDSM.16.M88.4 R188, [R240+0x4000] ;  /* 0x00400000f0bc783b */ /* 0x000eb00000000200 */
[----:B------:R-:W0:Y:S08]  /*17980*/  LDGDEPBAR ;  /* 0x00000000000079af */ /* 0x000e300000000000 */
[----:B-1----:R-:W-:Y:S08]  /*17990*/  LDSM.16.M88.4 R72, [R240+0x6000] ;  /* 0x00600000f048783b */ /* 0x002ff00000000200 */
[----:B------:R-:W-:Y:S08]  /*179a0*/  LDSM.16.M88.4 R80, [R240+0x6800] ;  /* 0x00680000f050783b */ /* 0x000ff00000000200 */
        /* <DEDUP_REMOVED lines=12> */
[----:B------:R-:W-:Y:S01]  /*17a70*/  LDSM.16.M88.4 R220, [R164] ;  /* 0x00000000a4dc783b */ /* 0x000fe20000000200 */
[C---:B------:R-:W-:Y:S08]  /*17a80*/  HMMA.16816.F32 R4, R168.reuse, R172, RZ ;  /* 0x000000aca804723c */ /* 0x040ff000000018ff */
[C---:B------:R-:W-:Y:S01]  /*17a90*/  HMMA.16816.F32 R8, R168.reuse, R174, RZ ;  /* 0x000000aea808723c */ /* 0x040fe200000018ff */
[----:B------:R-:W5:Y:S07]  /*17aa0*/  LDSM.16.M88.4 R172, [R240+0x4800] ;  /* 0x00480000f0ac783b */ /* 0x000f6e0000000200 */
[C---:B------:R-:W-:Y:S08]  /*17ab0*/  HMMA.16816.F32 R12, R168.reuse, R176, RZ ;  /* 0x000000b0a80c723c */ /* 0x040ff000000018ff */
[C---:B------:R-:W-:Y:S01]  /*17ac0*/  HMMA.16816.F32 R16, R168.reuse, R178, RZ ;  /* 0x000000b2a810723c */ /* 0x040fe200000018ff */
[----:B------:R-:W3:Y:S07]  /*17ad0*/  LDSM.16.M88.4 R176, [R240+0x5000] ;  /* 0x00500000f0b0783b */ /* 0x000eee0000000200 */
[C---:B--2---:R-:W-:Y:S08]  /*17ae0*/  HMMA.16816.F32 R20, R168.reuse, R180, RZ ;  /* 0x000000b4a814723c */ /* 0x044ff000000018ff */
        /* <DEDUP_REMOVED lines=8> */
[C---:B-----5:R-:W-:Y:S07]  /*17b70*/  HMMA.16816.F32 R44, R168.reuse, R172, RZ ;  /* 0x000000aca82c723c */ /* 0x060fee00000018ff */
[----:B------:R-:W-:Y:S01]  /*17b80*/  LEA R172, R236, R243, 0x1 ;  /* 0x000000f3ecac7211 */ /* 0x000fe200078e08ff */
[C---:B----4-:R-:W-:Y:S05]  /*17b90*/  HMMA.16816.F32 R48, R168.reuse, R174, RZ ;  /* 0x000000aea830723c */ /* 0x050fea00000018ff */
[----:B------:R-:W-:Y:S03]  /*17ba0*/  LDSM.16.M88.4 R172, [R172] ;  /* 0x00000000acac783b */ /* 0x000fe60000000200 */
[C---:B---3--:R-:W-:Y:S08]  /*17bb0*/  HMMA.16816.F32 R52, R168.reuse, R176, RZ ;  /* 0x000000b0a834723c */ /* 0x048ff000000018ff */
[C---:B------:R-:W-:Y:S01]  /*17bc0*/  HMMA.16816.F32 R56, R168.reuse, R178, RZ ;  /* 0x000000b2a838723c */ /* 0x040fe200000018ff */
[----:B------:R-:W2:Y:S07]  /*17bd0*/  LDSM.16.M88.4 R176, [R235+0x2000] ;  /* 0x00200000ebb0783b */ /* 0x000eae0000000200 */
        /* <DEDUP_REMOVED lines=32> */
[C---:B---3--:R-:W-:Y:S08]  /*17de0*/  HMMA.16816.F32 R36, R172.reuse, R168, R36 ;  /* 0x000000a8ac24723c */ /* 0x048ff00000001824 */
[C---:B------:R-:W-:Y:S01]  /*17df0*/  HMMA.16816.F32 R40, R172.reuse, R170, R40 ;  /* 0x000000aaac28723c */ /* 0x040fe20000001828 */
[----:B------:R-:W3:Y:S07]  /*17e00*/  LDSM.16.M88.4 R168, [R235+0x8000] ;  /* 0x00800000eba8783b */ /* 0x000eee0000000200 */
        /* <DEDUP_REMOVED lines=24> */
[C---:B---3--:R-:W-:Y:S07]  /*17f90*/  HMMA.16816.F32 R100, R172.reuse, R168, R100 ;  /* 0x000000a8ac64723c */ /* 0x048fee0000001864 */
[C---:B------:R-:W-:Y:S01]  /*17fa0*/  IADD3 R168, R239.reuse, 0x2000, RZ ;  /* 0x00002000efa87810 */ /* 0x040fe20007ffe0ff */
[C---:B------:R-:W-:Y:S05]  /*17fb0*/  HMMA.16816.F32 R104, R172.reuse, R170, R104 ;  /* 0x000000aaac68723c */ /* 0x040fea0000001868 */
[----:B------:R-:W3:Y:S03]  /*17fc0*/  LDSM.16.M88.4 R168, [R168] ;  /* 0x00000000a8a8783b */ /* 0x000ee60000000200 */
[C---:B--2---:R-:W-:Y:S07]  /*17fd0*/  HMMA.16816.F32 R108, R172.reuse, R176, R108 ;  /* 0x000000b0ac6c723c */ /* 0x044fee000000186c */
[C---:B------:R-:W-:Y:S01]  /*17fe0*/  IADD3 R176, R239.reuse, 0x2800, RZ ;  /* 0x00002800efb07810 */ /* 0x040fe20007ffe0ff */
[C---:B------:R-:W-:Y:S05]  /*17ff0*/  HMMA.16816.F32 R112, R172.reuse, R178, R112 ;  /* 0x000000b2ac70723c */ /* 0x040fea0000001870 */
[----:B------:R-:W2:Y:S03]  /*18000*/  LDSM.16.M88.4 R176, [R176] ;  /* 0x00000000b0b0783b */ /* 0x000ea60000000200 */
[C---:B------:R-:W-:Y:S08]  /*18010*/  HMMA.16816.F32 R116, R172.reuse, R188, R116 ;  /* 0x000000bcac74723c */ /* 0x040ff00000001874 */
[C---:B------:R-:W-:Y:S01]  /*18020*/  HMMA.16816.F32 R120, R172.reuse, R190, R120 ;  /* 0x000000beac78723c */ /* 0x040fe20000001878 */
[----:B------:R-:W-:Y:S07]  /*18030*/  LDSM.16.M88.4 R188, [R230] ;  /* 0x00000000e6bc783b */ /* 0x000fee0000000200 */
[C---:B-1----:R-:W-:Y:S08]  /*18040*/  HMMA.16816.F32 R124, R172.reuse, R180, R124 ;  /* 0x000000b4ac7c723c */ /* 0x042ff0000000187c */
[----:B------:R-:W-:Y:S01]  /*18050*/  HMMA.16816.F32 R128, R172, R182, R128 ;  /* 0x000000b6ac80723c */ /* 0x000fe20000001880 */
[----:B------:R-:W-:Y:S06]  /*18060*/  LDSM.16.M88.4 R180, [R231] ;  /* 0x00000000e7b4783b */ /* 0x000fec0000000200 */
        /* <DEDUP_REMOVED lines=17> */
[C---:B--2---:R-:W-:Y:S07]  /*18180*/  HMMA.16816.F32 R44, R184.reuse, R176, R44 ;  /* 0x000000b0b82c723c */ /* 0x044fee000000182c */
[----:B------:R-:W-:Y:S01]  /*18190*/  MOV R176, R212 ;  /* 0x000000d400b07202 */ /* 0x000fe20000000f00 */
[C---:B------:R-:W-:Y:S04]  /*181a0*/  HMMA.16816.F32 R48, R184.reuse, R178, R48 ;  /* 0x000000b2b830723c */ /* 0x040fe80000001830 */
[----:B------:R-:W-:Y:S02]  /*181b0*/  MOV R177, R213 ;  /* 0x000000d500b17202 */ /* 0x000fe40000000f00 */
[----:B------:R-:W2:Y:S02]  /*181c0*/  LDSM.16.M88.4 R212, [R166] ;  /* 0x00000000a6d4783b */ /* 0x000ea40000000200 */
[C---:B-1----:R-:W-:Y:S08]  /*181d0*/  HMMA.16816.F32 R52, R184.reuse, R172, R52 ;  /* 0x000000acb834723c */ /* 0x042ff00000001834 */
[C---:B------:R-:W-:Y:S01]  /*181e0*/  HMMA.16816.F32 R56, R184.reuse, R174, R56 ;  /* 0x000000aeb838723c */ /* 0x040fe20000001838 */
[----:B------:R-:W-:Y:S07]  /*181f0*/  LDSM.16.M88.4 R172, [R164+0x1000] ;  /* 0x00100000a4ac783b */ /* 0x000fee0000000200 */
        /* <DEDUP_REMOVED lines=8> */
[C---:B---3--:R-:W-:Y:S08]  /*18280*/  HMMA.16816.F32 R92, R184.reuse, R168, R92 ;  /* 0x000000a8b85c723c */ /* 0x048ff0000000185c */
        /* <DEDUP_REMOVED lines=8> */
[C---:B--2---:R-:W-:Y:S08]  /*18310*/  HMMA.16816.F32 R124, R184.reuse, R212, R124 ;  /* 0x000000d4b87c723c */ /* 0x044ff0000000187c */
[----:B------:R-:W-:Y:S08]  /*18320*/  HMMA.16816.F32 R128, R184, R214, R128 ;  /* 0x000000d6b880723c */ /* 0x000ff00000001880 */
[C---:B------:R-:W-:Y:S08]  /*18330*/  HMMA.16816.F32 R4, R216.reuse, R220, R4 ;  /* 0x000000dcd804723c */ /* 0x040ff00000001804 */
[C---:B------:R-:W-:Y:S08]  /*18340*/  HMMA.16816.F32 R8, R216.reuse, R222, R8 ;  /* 0x000000ded808723c */ /* 0x040ff00000001808 */
[C---:B-1----:R-:W-:Y:S08]  /*18350*/  HMMA.16816.F32 R12, R216.reuse, R168, R12 ;  /* 0x000000a8d80c723c */ /* 0x042ff0000000180c */
[C---:B------:R-:W-:Y:S01]  /*18360*/  HMMA.16816.F32 R16, R216.reuse, R170, R16 ;  /* 0x000000aad810723c */ /* 0x040fe20000001810 */
[----:B------:R-:W1:Y:S03]  /*18370*/  LDSM.16.M88.4 R168, [R164+0x1800] ;  /* 0x00180000a4a8783b */ /* 0x000e660000000200 */
[----:B------:R-:W-:Y:S02]  /*18380*/  FMUL.FTZ R3, R6, c[0x0][0x2ec] ;  /* 0x0000bb0006037a20 */ /* 0x000fe40000410000 */
[----:B------:R-:W-:Y:S02]  /*18390*/  FMUL.FTZ R2, R5, c[0x0][0x2ec] ;  /* 0x0000bb0005027a20 */ /* 0x000fe40000410000 */
[----:B------:R2:W-:Y:S01]  /*183a0*/  MUFU.TANH R5, R3 ;  /* 0x0000000300057308 */ /* 0x0005e20000002400 */
[C---:B------:R-:W-:Y:S03]  /*183b0*/  HMMA.16816.F32 R20, R216.reuse, R172, R20 ;  /* 0x000000acd814723c */ /* 0x040fe60000001814 */
        /* <DEDUP_REMOVED lines=17> */
[C---:B------:R-:W-:Y:S01]  /*184d0*/  HMMA.16816.F32 R32, R216.reuse, R170, R32 ;  /* 0x000000aad820723c */ /* 0x040fe20000001820 */
[----:B------:R-:W3:Y:S02]  /*184e0*/  LDSM.16.M88.4 R168, [R164+0x2800] ;  /* 0x00280000a4a8783b */ /* 0x000ee40000000200 */
        /* <DEDUP_REMOVED lines=11> */
[----:B-----5:R-:W-:Y:S02]  /*185a0*/  FMUL.FTZ R196, R28, c[0x0][0x2ec] ;  /* 0x0000bb001cc47a20 */ /* 0x020fe40000410000 */
[----:B------:R-:W-:Y:S02]  /*185b0*/  FMUL.FTZ R37, R37, c[0x0][0x2ec] ;  /* 0x0000bb0025257a20 */ /* 0x000fe40000410000 */
[----:B------:R-:W-:Y:S03]  /*185c0*/  FMUL.FTZ R38, R38, c[0x0][0x2ec] ;  /* 0x0000bb0026267a20 */ /* 0x000fe60000410000 */
[----:B------:R-:W-:Y:S01]  /*185d0*/  MUFU.TANH R252, R33 ;  /* 0x0000002100fc7308 */ /* 0x000fe20000002400 */
[----:B------:R-:W-:Y:S01]  /*185e0*/  FMUL.FTZ R39, R39, c[0x0][0x2ec] ;  /* 0x0000bb0027277a20 */ /* 0x000fe20000410000 */
[C---:B---3--:R-:W-:Y:S03]  /*185f0*/  HMMA.16816.F32 R44, R216.reuse, R168, R44 ;  /* 0x000000a8d82c723c */ /* 0x048fe6000000182c */
[----:B------:R-:W-:Y:S02]  /*18600*/  FMUL.FTZ R222, R36, c[0x0][0x2ec] ;  /* 0x0000bb0024de7a20 */ /* 0x000fe40000410000 */
[----:B--2---:R-:W-:Y:S02]  /*18610*/  FMUL.FTZ R3, R27, c[0x0][0x2ec] ;  /* 0x0000bb001b037a20 */ /* 0x004fe40000410000 */
[----:B------:R-:W-:Y:S01]  /*18620*/  FMUL.FTZ R41, R41, c[0x0][0x2ec] ;  /* 0x0000bb0029297a20 */ /* 0x000fe20000410000 */
[----:B------:R-:W-:Y:S01]  /*18630*/  MUFU.TANH R28, R35 ;  /* 0x00000023001c7308 */ /* 0x000fe20000002400 */
[C---:B------:R-:W-:Y:S03]  /*18640*/  HMMA.16816.F32 R48, R216.reuse, R170, R48 ;  /* 0x000000aad830723c */ /* 0x040fe60000001830 */
[----:B-1----:R-:W-:Y:S02]  /*18650*/  FMUL.FTZ R192, R32, c[0x0][0x2ec] ;  /* 0x0000bb0020c07a20 */ /* 0x002fe40000410000 */
[----:B------:R-:W-:Y:S02]  /*18660*/  FMUL.FTZ R221, R42, c[0x0][0x2ec] ;  /* 0x0000bb002add7a20 */ /* 0x000fe40000410000 */
[----:B------:R-:W-:Y:S02]  /*18670*/  FMUL.FTZ R42, R43, c[0x0][0x2ec] ;  /* 0x0000bb002b2a7a20 */ /* 0x000fe40000410000 */
[----:B------:R-:W-:Y:S06]  /*18680*/  MUFU.TANH R27, R3 ;  /* 0x00000003001b7308 */ /* 0x000fec0000002400 */
[----:B------:R-:W-:Y:S02]  /*18690*/  FMUL.FTZ R45, R45, c[0x0][0x2ec] ;  /* 0x0000bb002d2d7a20 */ /* 0x000fe40000410000 */
[----:B------:R-:W-:Y:S02]  /*186a0*/  FMUL.FTZ R47, R47, c[0x0][0x2ec] ;  /* 0x0000bb002f2f7a20 */ /* 0x000fe40000410000 */
[----:B------:R1:W2:Y:S01]  /*186b0*/  MUFU.TANH R3, R34 ;  /* 0x0000002200037308 */ /* 0x0002a20000002400 */
[----:B------:R-:W-:Y:S02]  /*186c0*/  FMUL.FTZ R214, R44, c[0x0][0x2ec] ;  /* 0x0000bb002cd67a20 */ /* 0x000fe40000410000 */
[----:B------:R-:W-:Y:S02]  /*186d0*/  FMUL.FTZ R43, R46, c[0x0][0x2ec] ;  /* 0x0000bb002e2b7a20 */ /* 0x000fe40000410000 */
[----:B------:R-:W-:Y:S02]  /*186e0*/  FMUL.FTZ R50, R50, c[0x0][0x2ec] ;  /* 0x0000bb0032327a20 */ /* 0x000fe40000410000 */
[----:B------:R-:W-:Y:S02]  /*186f0*/  FMUL.FTZ R51, R51, c[0x0][0x2ec] ;  /* 0x0000bb0033337a20 */ /* 0x000fe40000410000 */
[----:B------:R-:W-:Y:S01]  /*18700*/  FMUL.FTZ R210, R48, c[0x0][0x2ec] ;  /* 0x0000bb0030d27a20 */ /* 0x000fe20000410000 */
[----:B------:R-:W-:Y:S01]  /*18710*/  MUFU.TANH R220, R37 ;  /* 0x0000002500dc7308 */ /* 0x000fe20000002400 */
[----:B------:R-:W-:Y:S09]  /*18720*/  FMUL.FTZ R49, R49, c[0x0][0x2ec] ;  /* 0x0000bb0031317a20 */ /* 0x000ff20000410000 */
[----:B------:R-:W-:Y:S01]  /*18730*/  MUFU.TANH R223, R39 ;  /* 0x0000002700df7308 */ /* 0x000fe20000002400 */
[----:B-1----:R-:W1:Y:S09]  /*18740*/  LDSM.16.M88.4 R32, [R164+0x3000] ;  /* 0x00300000a420783b */ /* 0x002e720000000200 */
[----:B------:R3:W-:Y:S01]  /*18750*/  MUFU.TANH R6, R194 ;  /* 0x000000c200067308 */ /* 0x0007e20000002400 */
[----:B--2---:R2:W-:Y:S09]  /*18760*/  STL [R1+0x8], R3 ;  /* 0x0000080301007387 */ /* 0x0045f20000100800 */
[----:B------:R4:W-:Y:S10]  /*18770*/  MUFU.TANH R7, R193 ;  /* 0x000000c100077308 */ /* 0x0009f40000002400 */
[----:B------:R5:W-:Y:S01]  /*18780*/  MUFU.TANH R9, R195 ;  /* 0x000000c300097308 */ /* 0x000be20000002400 */
[----:B---3--:R-:W-:Y:S09]  /*18790*/  FMUL.FTZ R194, R15, c[0x0][0x2ec] ;  /* 0x0000bb000fc27a20 */ /* 0x008ff20000410000 */
[----:B--2---:R2:W3:Y:S01]  /*187a0*/  MUFU.TANH R3, R38 ;  /* 0x0000002600037308 */ /* 0x0044e20000002400 */
[C---:B-1----:R-:W-:Y:S03]  /*187b0*/  HMMA.16816.F32 R52, R216.reuse, R32, R52 ;  /* 0x00000020d834723c */ /* 0x042fe60000001834 */
[----:B----4-:R-:W-:Y:S06]  /*187c0*/  FMUL.FTZ R193, R16, c[0x0][0x2ec] ;  /* 0x0000bb0010c17a20 */ /* 0x010fec0000410000 */
[----:B------:R1:W4:Y:S01]  /*187d0*/  MUFU.TANH R15, R194 ;  /* 0x000000c2000f7308 */ /* 0x0003220000002400 */
[C---:B------:R-:W-:Y:S01]  /*187e0*/  HMMA.16816.F32 R56, R216.reuse, R34, R56 ;  /* 0x00000022d838723c */ /* 0x040fe20000001838 */
[----:B------:R-:W-:Y:S02]  /*187f0*/  LDSM.16.M88.4 R32, [R164+0x4000] ;  /* 0x00400000a420783b */ /* 0x000fe40000000200 */
[----:B-----5:R-:W-:Y:S06]  /*18800*/  FMUL.FTZ R195, R14, c[0x0][0x2ec] ;  /* 0x0000bb000ec37a20 */ /* 0x020fec0000410000 */
[----:B------:R5:W4:Y:S01]  /*18810*/  MUFU.TANH R14, R195 ;  /* 0x000000c3000e7308 */ /* 0x000b220000002400 */
[----:B--2---:R-:W2:Y:S04]  /*18820*/  LDSM.16.M88.4 R36, [R164+0x3800] ;  /* 0x00380000a424783b */ /* 0x004ea80000000200 */
[----:B------:R-:W-:Y:S05]  /*18830*/  FMUL.FTZ R53, R53, c[0x0][0x2ec] ;  /* 0x0000bb0035357a20 */ /* 0x000fea0000410000 */
[----:B------:R4:W2:Y:S01]  /*18840*/  MUFU.TANH R8, R193 ;  /* 0x000000c100087308 */ /* 0x0008a20000002400 */
[----:B------:R-:W-:Y:S01]  /*18850*/  FMUL.FTZ R54, R54, c[0x0][0x2ec] ;  /* 0x0000bb0036367a20 */ /* 0x000fe20000410000 */
[----:B---3--:R3:W-:Y:S01]  /*18860*/  STL [R1+0xc], R3 ;  /* 0x00000c0301007387 */ /* 0x0087e20000100800 */
[----:B------:R-:W-:Y:S02]  /*18870*/  FMUL.FTZ R55, R55, c[0x0][0x2ec] ;  /* 0x0000bb0037377a20 */ /* 0x000fe40000410000 */
[----:B-1----:R-:W-:Y:S02]  /*18880*/  FMUL.FTZ R194, R23, c[0x0][0x2ec] ;  /* 0x0000bb0017c27a20 */ /* 0x002fe40000410000 */
[----:B------:R-:W-:Y:S02]  /*18890*/  FMUL.FTZ R58, R58, c[0x0][0x2ec] ;  /* 0x0000bb003a3a7a20 */ /* 0x000fe40000410000 */
[----:B------:R-:W-:Y:S01]  /*188a0*/  FMUL.FTZ R59, R59, c[0x0][0x2ec] ;  /* 0x0000bb003b3b7a20 */ /* 0x000fe20000410000 */
[----:B------:R1:W1:Y:S01]  /*188b0*/  MUFU.TANH R4, R197 ;  /* 0x000000c500047308 */ /* 0x0002620000002400 */
[----:B------:R-:W-:Y:S02]  /*188c0*/  FMUL.FTZ R57, R57, c[0x0][0x2ec] ;  /* 0x0000bb0039397a20 */ /* 0x000fe40000410000 */
[----:B------:R-:W-:Y:S02]  /*188d0*/  FMUL.FTZ R206, R52, c[0x0][0x2ec] ;  /* 0x0000bb0034ce7a20 */ /* 0x000fe40000410000 */
[----:B-----5:R-:W-:Y:S02]  /*188e0*/  FMUL.FTZ R195, R22, c[0x0][0x2ec] ;  /* 0x0000bb0016c37a20 */ /* 0x020fe40000410000 */
[----:B------:R-:W-:Y:S01]  /*188f0*/  FMUL.FTZ R202, R56, c[0x0][0x2ec] ;  /* 0x0000bb0038ca7a20 */ /* 0x000fe20000410000 */
[----:B------:R-:W-:Y:S02]  /*18900*/  MOV R56, R176 ;  /* 0x000000b000387202 */ /* 0x000fe40000000f00 */
[----:B------:R5:W5:Y:S01]  /*18910*/  MUFU.TANH R22, R195 ;  /* 0x000000c300167308 */ /* 0x000b620000002400 */
[----:B----4-:R-:W-:Y:S02]  /*18920*/  FMUL.FTZ R193, R24, c[0x0][0x2ec] ;  /* 0x0000bb0018c17a20 */ /* 0x010fe40000410000 */
[----:B---3--:R-:W-:Y:S07]  /*18930*/  FMUL.FTZ R3, R40, c[0x0][0x2ec] ;  /* 0x0000bb0028037a20 */ /* 0x008fee0000410000 */
[----:B------:R3:W4:Y:S01]  /*18940*/  MUFU.TANH R23, R194 ;  /* 0x000000c200177308 */ /* 0x0007220000002400 */
[C---:B--2---:R-:W-:Y:S03]  /*18950*/  HMMA.16816.F32 R60, R216.reuse, R36, R60 ;  /* 0x00000024d83c723c */ /* 0x044fe6000000183c */
[----:B-1----:R-:W-:Y:S06]  /*18960*/  FMUL.FTZ R197, R20, c[0x0][0x2ec] ;  /* 0x0000bb0014c57a20 */ /* 0x002fec0000410000 */
[----:B------:R-:W1:Y:S01]  /*18970*/  MUFU.TANH R40, R3 ;  /* 0x0000000300287308 */ /* 0x000e620000002400 */
[C---:B------:R-:W-:Y:S01]  /*18980*/  HMMA.16816.F32 R64, R216.reuse, R38, R64 ;  /* 0x00000026d840723c */ /* 0x040fe20000001840 */
[----:B------:R-:W2:Y:S02]  /*18990*/  LDSM.16.M88.4 R36, [R164+0x4800] ;  /* 0x00480000a424783b */ /* 0x000ea40000000200 */
[----:B-----5:R-:W-:Y:S06]  /*189a0*/  FMUL.FTZ R195, R29, c[0x0][0x2ec] ;  /* 0x0000bb001dc37a20 */ /* 0x020fec0000410000 */
[----:B------:R5:W1:Y:S01]  /*189b0*/  MUFU.TANH R16, R193 ;  /* 0x000000c100107308 */ /* 0x000a620000002400 */
[C---:B------:R-:W-:Y:S03]  /*189c0*/  HMMA.16816.F32 R68, R216.reuse, R32, R68 ;  /* 0x00000020d844723c */ /* 0x040fe60000001844 */
[----:B---3--:R-:W-:Y:S02]  /*189d0*/  FMUL.FTZ R194, R30, c[0x0][0x2ec] ;  /* 0x0000bb001ec27a20 */ /* 0x008fe40000410000 */
[----:B------:R-:W-:Y:S03]  /*189e0*/  FMUL.FTZ R62, R62, c[0x0][0x2ec] ;  /* 0x0000bb003e3e7a20 */ /* 0x000fe60000410000 */
[C---:B------:R-:W-:Y:S01]  /*189f0*/  HMMA.16816.F32 R72, R216.reuse, R34, R72 ;  /* 0x00000022d848723c */ /* 0x040fe20000001848 */
[----:B------:R3:W1:Y:S03]  /*18a00*/  MUFU.TANH R17, R198 ;  /* 0x000000c600117308 */ /* 0x0006660000002400 */
[----:B------:R-:W-:Y:S02]  /*18a10*/  FMUL.FTZ R63, R63, c[0x0][0x2ec] ;  /* 0x0000bb003f3f7a20 */ /* 0x000fe40000410000 */
[----:B------:R-:W-:Y:S02]  /*18a20*/  FMUL.FTZ R61, R61, c[0x0][0x2ec] ;  /* 0x0000bb003d3d7a20 */ /* 0x000fe40000410000 */
[----:B------:R-:W-:Y:S03]  /*18a30*/  FMUL.FTZ R65, R65, c[0x0][0x2ec] ;  /* 0x0000bb0041417a20 */ /* 0x000fe60000410000 */
[----:B------:R-:W1:Y:S01]  /*18a40*/  MUFU.TANH R12, R197 ;  /* 0x000000c5000c7308 */ /* 0x000e620000002400 */
[----:B------:R-:W-:Y:S02]  /*18a50*/  FMUL.FTZ R66, R66, c[0x0][0x2ec] ;  /* 0x0000bb0042427a20 */ /* 0x000fe40000410000 */
[----:B------:R-:W-:Y:S02]  /*18a60*/  FMUL.FTZ R67, R67, c[0x0][0x2ec] ;  /* 0x0000bb0043437a20 */ /* 0x000fe40000410000 */
[----:B------:R-:W-:Y:S02]  /*18a70*/  FMUL.FTZ R32, R68, c[0x0][0x2ec] ;  /* 0x0000bb0044207a20 */ /* 0x000fe40000410000 */
[----:B-----5:R-:W-:Y:S02]  /*18a80*/  FMUL.FTZ R193, R31, c[0x0][0x2ec] ;  /* 0x0000bb001fc17a20 */ /* 0x020fe40000410000 */
[----:B------:R-:W-:Y:S01]  /*18a90*/  FMUL.FTZ R69, R69, c[0x0][0x2ec] ;  /* 0x0000bb0045457a20 */ /* 0x000fe20000410000 */
[----:B------:R5:W1:Y:S01]  /*18aa0*/  MUFU.TANH R190, R32 ;  /* 0x0000002000be7308 */ /* 0x000a620000002400 */
[----:B------:R-:W-:Y:S01]  /*18ab0*/  FMUL.FTZ R70, R70, c[0x0][0x2ec] ;  /* 0x0000bb0046467a20 */ /* 0x000fe20000410000 */
[C---:B--2---:R-:W-:Y:S03]  /*18ac0*/  HMMA.16816.F32 R76, R216.reuse, R36, R76 ;  /* 0x00000024d84c723c */ /* 0x044fe6000000184c */
[----:B------:R-:W-:Y:S02]  /*18ad0*/  FMUL.FTZ R3, R72, c[0x0][0x2ec] ;  /* 0x0000bb0048037a20 */ /* 0x000fe40000410000 */
[----:B---3--:R-:W-:Y:S03]  /*18ae0*/  FMUL.FTZ R198, R25, c[0x0][0x2ec] ;  /* 0x0000bb0019c67a20 */ /* 0x008fe60000410000 */
[----:B------:R2:W3:Y:S01]  /*18af0*/  MUFU.TANH R186, R3 ;  /* 0x0000000300ba7308 */ /* 0x0004e20000002400 */
[C---:B------:R-:W-:Y:S03]  /*18b00*/  HMMA.16816.F32 R80, R216.reuse, R38, R80 ;  /* 0x00000026d850723c */ /* 0x040fe60000001850 */
[----:B------:R-:W-:Y:S02]  /*18b10*/  FMUL.FTZ R71, R71, c[0x0][0x2ec] ;  /* 0x0000bb0047477a20 */ /* 0x000fe40000410000 */
[----:B------:R-:W-:Y:S02]  /*18b20*/  FMUL.FTZ R73, R73, c[0x0][0x2ec] ;  /* 0x0000bb0049497a20 */ /* 0x000fe40000410000 */
[----:B------:R-:W-:Y:S02]  /*18b30*/  FMUL.FTZ R74, R74, c[0x0][0x2ec] ;  /* 0x0000bb004a4a7a20 */ /* 0x000fe40000410000 */
[----:B------:R1:W1:Y:S03]  /*18b40*/  MUFU.TANH R25, R198 ;  /* 0x000000c600197308 */ /* 0x0002660000002400 */
[----:B------:R-:W-:Y:S01]  /*18b50*/  FMUL.FTZ R75, R75, c[0x0][0x2ec] ;  /* 0x0000bb004b4b7a20 */ /* 0x000fe20000410000 */
[----:B-----5:R-:W5:Y:S02]  /*18b60*/  LDSM.16.M88.4 R32, [R164+0x5000] ;  /* 0x00500000a420783b */ /* 0x020f640000000200 */
[----:B------:R-:W-:Y:S02]  /*18b70*/  FMUL.FTZ R36, R76, c[0x0][0x2ec] ;  /* 0x0000bb004c247a20 */ /* 0x000fe40000410000 */
[----:B------:R-:W-:Y:S02]  /*18b80*/  FMUL.FTZ R78, R78, c[0x0][0x2ec] ;  /* 0x0000bb004e4e7a20 */ /* 0x000fe40000410000 */
[----:B------:R3:W3:Y:S01]  /*18b90*/  MUFU.TANH R20, R196 ;  /* 0x000000c400147308 */ /* 0x0006e20000002400 */
[----:B------:R-:W-:Y:S02]  /*18ba0*/  FMUL.FTZ R77, R77, c[0x0][0x2ec] ;  /* 0x0000bb004d4d7a20 */ /* 0x000fe40000410000 */
[----:B------:R-:W-:Y:S02]  /*18bb0*/  FMUL.FTZ R79, R79, c[0x0][0x2ec] ;  /* 0x0000bb004f4f7a20 */ /* 0x000fe40000410000 */
[----:B--2---:R-:W-:Y:S02]  /*18bc0*/  FMUL.FTZ R3, R80, c[0x0][0x2ec] ;  /* 0x0000bb0050037a20 */ /* 0x004fe40000410000 */
[----:B------:R-:W-:Y:S02]  /*18bd0*/  FMUL.FTZ R82, R82, c[0x0][0x2ec] ;  /* 0x0000bb0052527a20 */ /* 0x000fe40000410000 */
[----:B------:R-:W-:Y:S01]  /*18be0*/  FMUL.FTZ R83, R83, c[0x0][0x2ec] ;  /* 0x0000bb0053537a20 */ /* 0x000fe20000410000 */
[----:B------:R2:W2:Y:S01]  /*18bf0*/  MUFU.TANH R182, R36 ;  /* 0x0000002400b67308 */ /* 0x0004a20000002400 */
[----:B------:R-:W-:Y:S02]  /*18c00*/  FMUL.FTZ R81, R81, c[0x0][0x2ec] ;  /* 0x0000bb0051517a20 */ /* 0x000fe40000410000 */
[----:B-1----:R-:W-:Y:S01]  /*18c10*/  FMUL.FTZ R198, R60, c[0x0][0x2ec] ;  /* 0x0000bb003cc67a20 */ /* 0x002fe20000410000 */
[----:B------:R-:W-:Y:S06]  /*18c20*/  MOV R60, R56 ;  /* 0x00000038003c7202 */ /* 0x000fec0000000f00 */
[----:B------:R1:W1:Y:S01]  /*18c30*/  MUFU.TANH R178, R3 ;  /* 0x0000000300b27308 */ /* 0x0002620000002400 */
[----:B---3--:R-:W-:Y:S09]  /*18c40*/  FMUL.FTZ R196, R64, c[0x0][0x2ec] ;  /* 0x0000bb0040c47a20 */ /* 0x008ff20000410000 */
[----:B------:R-:W3:Y:S01]  /*18c50*/  MUFU.TANH R29, R195 ;  /* 0x000000c3001d7308 */ /* 0x000ee20000002400 */
[----:B--2---:R-:W2:Y:S01]  /*18c60*/  LDSM.16.M88.4 R36, [R164+0x5800] ;  /* 0x00580000a424783b */ /* 0x004ea20000000200 */
[C---:B-----5:R-:W-:Y:S08]  /*18c70*/  HMMA.16816.F32 R84, R216.reuse, R32, R84 ;  /* 0x00000020d854723c */ /* 0x060ff00000001854 */
[----:B------:R-:W1:Y:S01]  /*18c80*/  MUFU.TANH R24, R194 ;  /* 0x000000c200187308 */ /* 0x000e620000002400 */
[C---:B------:R-:W-:Y:S09]  /*18c90*/  HMMA.16816.F32 R88, R216.reuse, R34, R88 ;  /* 0x00000022d858723c */ /* 0x040ff20000001858 */
[----:B------:R-:W2:Y:S06]  /*18ca0*/  MUFU.TANH R31, R193 ;  /* 0x000000c1001f7308 */ /* 0x000eac0000002400 */
[----:B------:R-:W-:Y:S04]  /*18cb0*/  FMUL.FTZ R32, R84, c[0x0][0x2ec] ;  /* 0x0000bb0054207a20 */ /* 0x000fe80000410000 */
[----:B------:R-:W3:Y:S01]  /*18cc0*/  MUFU.TANH R212, R45 ;  /* 0x0000002d00d47308 */ /* 0x000ee20000002400 */
[----:B------:R-:W-:Y:S02]  /*18cd0*/  FMUL.FTZ R85, R85, c[0x0][0x2ec] ;  /* 0x0000bb0055557a20 */ /* 0x000fe40000410000 */
[----:B------:R-:W-:Y:S02]  /*18ce0*/  FMUL.FTZ R86, R86, c[0x0][0x2ec] ;  /* 0x0000bb0056567a20 */ /* 0x000fe40000410000 */
[----:B------:R-:W-:Y:S02]  /*18cf0*/  FMUL.FTZ R87, R87, c[0x0][0x2ec] ;  /* 0x0000bb0057577a20 */ /* 0x000fe40000410000 */
[----:B-1----:R-:W-:Y:S02]  /*18d00*/  FMUL.FTZ R3, R88, c[0x0][0x2ec] ;  /* 0x0000bb0058037a20 */ /* 0x002fe40000410000 */
[----:B------:R-:W-:Y:S01]  /*18d10*/  FMUL.FTZ R89, R89, c[0x0][0x2ec] ;  /* 0x0000bb0059597a20 */ /* 0x000fe20000410000 */
[----:B------:R1:W1:Y:S01]  /*18d20*/  MUFU.TANH R174, R32 ;  /* 0x0000002000ae7308 */ /* 0x0002620000002400 */
[----:B------:R-:W-:Y:S02]  /*18d30*/  FMUL.FTZ R91, R91, c[0x0][0x2ec] ;  /* 0x0000bb005b5b7a20 */ /* 0x000fe40000410000 */
[----:B------:R-:W-:Y:S01]  /*18d40*/  FMUL.FTZ R90, R90, c[0x0][0x2ec] ;  /* 0x0000bb005a5a7a20 */ /* 0x000fe20000410000 */
[C---:B--2---:R-:W-:Y:S06]  /*18d50*/  HMMA.16816.F32 R92, R216.reuse, R36, R92 ;  /* 0x00000024d85c723c */ /* 0x044fec000000185c */
[----:B------:R2:W2:Y:S02]  /*18d60*/  MUFU.TANH R215, R47 ;  /* 0x0000002f00d77308 */ /* 0x0004a40000002400 */
[C---:B------:R-:W-:Y:S01]  /*18d70*/  HMMA.16816.F32 R96, R216.reuse, R38, R96 ;  /* 0x00000026d860723c */ /* 0x040fe20000001860 */
[----:B------:R-:W-:Y:S07]  /*18d80*/  LDSM.16.M88.4 R36, [R164+0x6800] ;  /* 0x00680000a424783b */ /* 0x000fee0000000200 */
[----:B------:R5:W3:Y:S01]  /*18d90*/  MUFU.TANH R213, R50 ;  /* 0x0000003200d57308 */ /* 0x000ae20000002400 */
[----:B-1----:R-:W1:Y:S07]  /*18da0*/  LDSM.16.M88.4 R32, [R164+0x6000] ;  /* 0x00600000a420783b */ /* 0x002e6e0000000200 */
[----:B------:R-:W-:Y:S02]  /*18db0*/  FMUL.FTZ R48, R92, c[0x0][0x2ec] ;  /* 0x0000bb005c307a20 */ /* 0x000fe40000410000 */
[----:B------:R3:W1:Y:S01]  /*18dc0*/  MUFU.TANH R211, R51 ;  /* 0x0000003300d37308 */ /* 0x0006620000002400 */
[----:B------:R-:W-:Y:S02]  /*18dd0*/  FMUL.FTZ R45, R93, c[0x0][0x2ec] ;  /* 0x0000bb005d2d7a20 */ /* 0x000fe40000410000 */
[----:B------:R-:W-:Y:S03]  /*18de0*/  FMUL.FTZ R94, R94, c[0x0][0x2ec] ;  /* 0x0000bb005e5e7a20 */ /* 0x000fe60000410000 */
[----:B--2---:R-:W-:Y:S02]  /*18df0*/  FMUL.FTZ R47, R96, c[0x0][0x2ec] ;  /* 0x0000bb00602f7a20 */ /* 0x004fe40000410000 */
[----:B------:R-:W-:Y:S02]  /*18e00*/  FMUL.FTZ R52, R99, c[0x0][0x2ec] ;  /* 0x0000bb0063347a20 */ /* 0x000fe40000410000 */
[----:B------:R2:W1:Y:S01]  /*18e10*/  MUFU.TANH R204, R53 ;  /* 0x0000003500cc7308 */ /* 0x0004620000002400 */
[----:B-----5:R-:W-:Y:S09]  /*18e20*/  FMUL.FTZ R50, R95, c[0x0][0x2ec] ;  /* 0x0000bb005f327a20 */ /* 0x020ff20000410000 */
[----:B------:R-:W4:Y:S01]  /*18e30*/  MUFU.TANH R209, R54 ;  /* 0x0000003600d17308 */ /* 0x000f220000002400 */
[----:B---3--:R-:W-:Y:S09]  /*18e40*/  FMUL.FTZ R51, R97, c[0x0][0x2ec] ;  /* 0x0000bb0061337a20 */ /* 0x008ff20000410000 */
[----:B------:R3:W3:Y:S01]  /*18e50*/  MUFU.TANH R207, R55 ;  /* 0x0000003700cf7308 */ /* 0x0006e20000002400 */
[C---:B-1----:R-:W-:Y:S03]  /*18e60*/  HMMA.16816.F32 R100, R216.reuse, R32, R100 ;  /* 0x00000020d864723c */ /* 0x042fe60000001864 */
[----:B--2---:R-:W-:Y:S06]  /*18e70*/  FMUL.FTZ R53, R98, c[0x0][0x2ec] ;  /* 0x0000bb0062357a20 */ /* 0x004fec0000410000 */
[----:B------:R1:W2:Y:S01]  /*18e80*/  MUFU.TANH R205, R58 ;  /* 0x0000003a00cd7308 */ /* 0x0002a20000002400 */
[C---:B------:R-:W-:Y:S01]  /*18e90*/  HMMA.16816.F32 R104, R216.reuse, R34, R104 ;  /* 0x00000022d868723c */ /* 0x040fe20000001868 */
[----:B------:R-:W5:Y:S08]  /*18ea0*/  LDSM.16.M88.4 R32, [R164+0x7000] ;  /* 0x00700000a420783b */ /* 0x000f700000000200 */
[----:B------:R2:W2:Y:S01]  /*18eb0*/  MUFU.TANH R203, R59 ;  /* 0x0000003b00cb7308 */ /* 0x0004a20000002400 */
[C---:B------:R-:W-:Y:S04]  /*18ec0*/  HMMA.16816.F32 R108, R216.reuse, R36, R108 ;  /* 0x00000024d86c723c */ /* 0x040fe8000000186c */
[----:B---3--:R-:W-:Y:S04]  /*18ed0*/  FMUL.FTZ R55, R100, c[0x0][0x2ec] ;  /* 0x0000bb0064377a20 */ /* 0x008fe80000410000 */
[C---:B------:R-:W-:Y:S01]  /*18ee0*/  HMMA.16816.F32 R112, R216.reuse, R38, R112 ;  /* 0x00000026d870723c */ /* 0x040fe20000001870 */
[----:B------:R-:W3:Y:S01]  /*18ef0*/  MUFU.TANH R201, R62 ;  /* 0x0000003e00c97308 */ /* 0x000ee20000002400 */
[----:B------:R-:W3:Y:S01]  /*18f00*/  LDSM.16.M88.4 R36, [R164+0x7800] ;  /* 0x00780000a424783b */ /* 0x000ee20000000200 */
[----:B------:R-:W-:Y:S04]  /*18f10*/  DEPBAR.LE SB0, 0x0 ;  /* 0x000080000000791a */ /* 0x000fe80000000000 */
[----:B------:R-:W-:Y:S02]  /*18f20*/  FMUL.FTZ R54, R101, c[0x0][0x2ec] ;  /* 0x0000bb0065367a20 */ /* 0x000fe40000410000 */
[----:B-1----:R-:W-:Y:S02]  /*18f30*/  FMUL.FTZ R58, R103, c[0x0][0x2ec] ;  /* 0x0000bb00673a7a20 */ /* 0x002fe40000410000 */
[----:B------:R-:W1:Y:S01]  /*18f40*/  MUFU.TANH R199, R63 ;  /* 0x0000003f00c77308 */ /* 0x000e620000002400 */
[----:B------:R-:W-:Y:S01]  /*18f50*/  BAR.SYNC.DEFER_BLOCKING 0x0 ;  /* 0x0000000000007b1d */ /* 0x000fe20000010000 */
[----:B------:R-:W-:Y:S02]  /*18f60*/  FMUL.FTZ R100, R105, c[0x0][0x2ec] ;  /* 0x0000bb0069647a20 */ /* 0x000fe40000410000 */
[----:B--2---:R-:W-:Y:S02]  /*18f70*/  FMUL.FTZ R59, R102, c[0x0][0x2ec] ;  /* 0x0000bb00663b7a20 */ /* 0x004fe40000410000 */
[----:B------:R-:W-:Y:S02]  /*18f80*/  FMUL.FTZ R102, R104, c[0x0][0x2ec] ;  /* 0x0000bb0068667a20 */ /* 0x000fe40000410000 */
[----:B------:R-:W-:Y:S02]  /*18f90*/  FMUL.FTZ R105, R107, c[0x0][0x2ec] ;  /* 0x0000bb006b697a20 */ /* 0x000fe40000410000 */
[----:B------:R2:W1:Y:S01]  /*18fa0*/  MUFU.TANH R194, R65 ;  /* 0x0000004100c27308 */ /* 0x0004620000002400 */
[----:B------:R-:W-:Y:S01]  /*18fb0*/  FMUL.FTZ R84, R108, c[0x0][0x2ec] ;  /* 0x0000bb006c547a20 */ /* 0x000fe20000410000 */
[C---:B-----5:R-:W-:Y:S05]  /*18fc0*/  HMMA.16816.F32 R116, R216.reuse, R32, R116 ;  /* 0x00000020d874723c */ /* 0x060fea0000001874 */
[----:B------:R-:W-:Y:S03]  /*18fd0*/  FMUL.FTZ R95, R110, c[0x0][0x2ec] ;  /* 0x0000bb006e5f7a20 */ /* 0x000fe60000410000 */
[----:B------:R5:W1:Y:S01]  /*18fe0*/  MUFU.TANH R197, R66 ;  /* 0x0000004200c57308 */ /* 0x000a620000002400 */
[C---:B------:R-:W-:Y:S03]  /*18ff0*/  HMMA.16816.F32 R120, R216.reuse, R34, R120 ;  /* 0x00000022d878723c */ /* 0x040fe60000001878 */
[----:B------:R-:W-:Y:S06]  /*19000*/  FMUL.FTZ R80, R112, c[0x0][0x2ec] ;  /* 0x0000bb0070507a20 */ /* 0x000fec0000410000 */
[----:B------:R1:W1:Y:S01]  /*19010*/  MUFU.TANH R195, R67 ;  /* 0x0000004300c37308 */ /* 0x0002620000002400 */
[C---:B---3--:R-:W-:Y:S03]  /*19020*/  HMMA.16816.F32 R124, R216.reuse, R36, R124 ;  /* 0x00000024d87c723c */ /* 0x048fe6000000187c */
[----:B--2---:R-:W-:Y:S02]  /*19030*/  FMUL.FTZ R65, R106, c[0x0][0x2ec] ;  /* 0x0000bb006a417a20 */ /* 0x004fe40000410000 */
[----:B------:R-:W-:Y:S03]  /*19040*/  FMUL.FTZ R76, R116, c[0x0][0x2ec] ;  /* 0x0000bb00744c7a20 */ /* 0x000fe60000410000 */
[----:B------:R-:W-:Y:S01]  /*19050*/  HMMA.16816.F32 R128, R216, R38, R128 ;  /* 0x00000026d880723c */ /* 0x000fe20000001880 */
[----:B------:R2:W3:Y:S05]  /*19060*/  MUFU.TANH R188, R69 ;  /* 0x0000004500bc7308 */ /* 0x0004ea0000002400 */
[----:B------:R-:W-:Y:S05]  /*19070*/  FMUL.FTZ R72, R120, c[0x0][0x2ec] ;  /* 0x0000bb0078487a20 */ /* 0x000fea0000410000 */
[----:B------:R3:W3:Y:S05]  /*19080*/  MUFU.TANH R193, R70 ;  /* 0x0000004600c17308 */ /* 0x0006ea0000002400 */
[----:B-----5:R-:W-:Y:S02]  /*19090*/  FMUL.FTZ R66, R124, c[0x0][0x2ec] ;  /* 0x0000bb007c427a20 */ /* 0x020fe40000410000 */
[----:B------:R-:W-:Y:S02]  /*190a0*/  FMUL.FTZ R64, R125, c[0x0][0x2ec] ;  /* 0x0000bb007d407a20 */ /* 0x000fe40000410000 */
[----:B-1----:R-:W-:Y:S01]  /*190b0*/  FMUL.FTZ R67, R126, c[0x0][0x2ec] ;  /* 0x0000bb007e437a20 */ /* 0x002fe20000410000 */
[----:B------:R1:W1:Y:S01]  /*190c0*/  MUFU.TANH R191, R71 ;  /* 0x0000004700bf7308 */ /* 0x0002620000002400 */
[----:B------:R-:W-:Y:S02]  /*190d0*/  FMUL.FTZ R39, R127, c[0x0][0x2ec] ;  /* 0x0000bb007f277a20 */ /* 0x000fe40000410000 */
[----:B------:R-:W-:Y:S02]  /*190e0*/  FMUL.FTZ R63, R128, c[0x0][0x2ec] ;  /* 0x0000bb00803f7a20 */ /* 0x000fe40000410000 */
[----:B--2---:R-:W-:Y:S02]  /*190f0*/  FMUL.FTZ R69, R123, c[0x0][0x2ec] ;  /* 0x0000bb007b457a20 */ /* 0x004fe40000410000 */
[----:B------:R-:W-:Y:S02]  /*19100*/  FMUL.FTZ R62, R129, c[0x0][0x2ec] ;  /* 0x0000bb00813e7a20 */ /* 0x000fe40000410000 */
[----:B------:R-:W-:Y:S01]  /*19110*/  FMUL.FTZ R36, R130, c[0x0][0x2ec] ;  /* 0x0000bb0082247a20 */ /* 0x000fe20000410000 */
[----:B------:R2:W2:Y:S01]  /*19120*/  MUFU.TANH R184, R73 ;  /* 0x0000004900b87308 */ /* 0x0004a20000002400 */
[----:B---3--:R-:W-:Y:S09]  /*19130*/  FMUL.FTZ R70, R121, c[0x0][0x2ec] ;  /* 0x0000bb0079467a20 */ /* 0x008ff20000410000 */
[----:B------:R3:W3:Y:S01]  /*19140*/  MUFU.TANH R189, R74 ;  /* 0x0000004a00bd7308 */ /* 0x0006e20000002400 */
[----:B-1----:R-:W-:Y:S09]  /*19150*/  FMUL.FTZ R71, R122, c[0x0][0x2ec] ;  /* 0x0000bb007a477a20 */ /* 0x002ff20000410000 */
[----:B------:R1:W1:Y:S01]  /*19160*/  MUFU.TANH R187, R75 ;  /* 0x0000004b00bb7308 */ /* 0x0002620000002400 */
[----:B--2---:R-:W-:Y:S09]  /*19170*/  FMUL.FTZ R73, R119, c[0x0][0x2ec] ;  /* 0x0000bb0077497a20 */ /* 0x004ff20000410000 */
        /* <DEDUP_REMOVED lines=14> */
[----:B------:R-:W3:Y:S01]  /*19260*/  MUFU.TANH R30, R192 ;  /* 0x000000c0001e7308 */ /* 0x000ee20000002400 */
[----:B-1----:R-:W-:Y:S09]  /*19270*/  FMUL.FTZ R91, R111, c[0x0][0x2ec] ;  /* 0x0000bb006f5b7a20 */ /* 0x002ff20000410000 */
[----:B------:R1:W1:Y:S01]  /*19280*/  MUFU.TANH R192, R61 ;  /* 0x0000003d00c07308 */ /* 0x0002620000002400 */
[----:B--2---:R-:W-:Y:S09]  /*19290*/  MOV R57, R177 ;  /* 0x000000b100397202 */ /* 0x004ff20000000f00 */
[----:B------:R-:W2:Y:S10]  /*192a0*/  MUFU.TANH R0, R0 ;  /* 0x0000000000007308 */ /* 0x000eb40000002400 */
[----:B------:R-:W2:Y:S01]  /*192b0*/  MUFU.TANH R2, R2 ;  /* 0x0000000200027308 */ /* 0x000ea20000002400 */
[----:B-1----:R-:W-:Y:S09]  /*192c0*/  MOV R61, R57 ;  /* 0x00000039003d7202 */ /* 0x002ff20000000f00 */
        /* <DEDUP_REMOVED lines=62> */
[----:B-1----:R-:W-:Y:S02]  /*196b0*/  IMAD.MOV.U32 R79, RZ, RZ, c[0x0][0x198] ;  /* 0x00006600ff4f7624 */ /* 0x002fe400078e00ff */
        /* <DEDUP_REMOVED lines=79> */
[----:B------:R-:W-:Y:S01]  /*19bb0*/  MOV R57, UR10 ;  /* 0x0000000a00397c02 */ /* 0x000fe20008000f00 */
[----:B------:R-:W-:Y:S01]  /*19bc0*/  UMOV UR10, UR8 ;  /* 0x00000008000a7c82 */ /* 0x000fe20008000000 */
[----:B------:R-:W2:Y:S02]  /*19bd0*/  LDG.E R92, [R92.64] ;  /* 0x000000145c5c7981 */ /* 0x000ea4000c1e1900 */
[----:B--2---:R-:W-:Y:S04]  /*19be0*/  IMAD.IADD R35, R92, 0x1, -R35 ;  /* 0x000000015c237824 */ /* 0x004fe800078e0a23 */
[C---:B------:R-:W-:Y:S01]  /*19bf0*/  IMAD.WIDE.U32 R56, R35.reuse, c[0x0][0x180], R56 ;  /* 0x0000600023387a25 */ /* 0x040fe200078e0038 */
[----:B------:R-:W-:Y:S03]  /*19c00*/  SHF.R.S32.HI R32, RZ, 0x1f, R35 ;  /* 0x0000001fff207819 */ /* 0x000fe60000011423 */
[----:B------:R-:W-:Y:S02]  /*19c10*/  IMAD.MOV.U32 R77, RZ, RZ, R56 ;  /* 0x000000ffff4d7224 */ /* 0x000fe400078e0038 */
[----:B------:R-:W-:Y:S04]  /*19c20*/  IMAD R32, R32, c[0x0][0x180], RZ ;  /* 0x0000600020207a24 */ /* 0x000fe800078e02ff */
[----:B------:R-:W-:Y:S05]  /*19c30*/  IMAD R32, R35, c[0x0][0x184], R32 ;  /* 0x0000610023207a24 */ /* 0x000fea00078e0220 */
[----:B------:R-:W-:Y:S03]  /*19c40*/  IADD3 R34, R57, R32, RZ ;  /* 0x0000002039227210 */ /* 0x000fe60007ffe0ff */
.L_x_3659:
[----:B------:R1:W-:Y:S01]  /*19c50*/  @P0 STS.128 [R244+0x2000], RZ ;  /* 0x002000fff4000388 */ /* 0x0003e20000000c00 */
[----:B------:R-:W-:Y:S01]  /*19c60*/  LEA R124, P5, R77, R248, 0x1 ;  /* 0x000000f84d7c7211 */ /* 0x000fe200078a08ff */
[--C-:B------:R-:W-:Y:S01]  /*19c70*/  @!P0 IMAD.MOV.U32 R129, RZ, RZ, R34.reuse ;  /* 0x000000ffff818224 */ /* 0x100fe200078e0022 */
[----:B------:R-:W-:Y:S01]  /*19c80*/  @!P0 LEA R37, P3, R79, R77, 0x5 ;  /* 0x0000004d4f258211 */ /* 0x000fe200078628ff */
[--C-:B------:R-:W-:Y:S01]  /*19c90*/  @!P0 IMAD.MOV.U32 R115, RZ, RZ, R34.reuse ;  /* 0x000000ffff738224 */ /* 0x100fe200078e0022 */
[--C-:B------:R-:W-:Y:S01]  /*19ca0*/  LEA.HI.X R125, R77, R249, R34.reuse, 0x1, P5 ;  /* 0x000000f94d7d7211 */ /* 0x100fe200028f0c22 */
[--C-:B------:R-:W-:Y:S01]  /*19cb0*/  @!P0 IMAD.MOV.U32 R111, RZ, RZ, R34.reuse ;  /* 0x000000ffff6f8224 */ /* 0x100fe200078e0022 */
[CC--:B------:R-:W-:Y:S01]  /*19cc0*/  @!P0 LEA R49, P2, R79.reuse, R77.reuse, 0x6 ;  /* 0x0000004d4f318211 */ /* 0x0c0fe200078430ff */
[--C-:B------:R-:W-:Y:S01]  /*19cd0*/  @!P0 IMAD.MOV.U32 R107, RZ, RZ, R34.reuse ;  /* 0x000000ffff6b8224 */ /* 0x100fe200078e0022 */
[----:B------:R-:W-:Y:S01]  /*19ce0*/  @!P0 LEA R57, P1, R79, R77, 0x7 ;  /* 0x0000004d4f398211 */ /* 0x000fe200078238ff */
[----:B------:R-:W-:Y:S01]  /*19cf0*/  @!PT LDS RZ, [RZ] ;  /* 0x00000000fffff984 */ /* 0x000fe20000000800 */
[----:B------:R-:W-:Y:S01]  /*19d00*/  @!PT LDS RZ, [RZ] ;  /* 0x00000000fffff984 */ /* 0x000fe20000000800 */
[----:B------:R-:W-:Y:S01]  /*19d10*/  @!PT LDS RZ, [RZ] ;  /* 0x00000000fffff984 */ /* 0x000fe20000000800 */
[----:B------:R1:W-:Y:S01]  /*19d20*/  @!P0 LDGSTS.E.BYPASS.LTC128B.128 [R244+0x2000], [R124.64] ;  /* 0x020000007cf48fae */ /* 0x0003e2000b901d54 */
[----:B------:R-:W-:Y:S01]  /*19d30*/  @!P0 IADD3 R35, P4, R77, UR18, RZ ;  /* 0x000000124d238c10 */ /* 0x000fe2000ff9e0ff */
[--C-:B------:R-:W-:Y:S01]  /*19d40*/  @!P0 IMAD.MOV.U32 R97, RZ, RZ, R34.reuse ;  /* 0x000000ffff618224 */ /* 0x100fe200078e0022 */
[--C-:B------:R-:W-:Y:S01]  /*19d50*/  @!P0 LEA.HI.X R38, R79, R34, R33.reuse, 0x5, P3 ;  /* 0x000000224f268211 */ /* 0x100fe200018f2c21 */
[----:B------:R1:W-:Y:S01]  /*19d60*/  @P0 STS.128 [R244+0x2800], RZ ;  /* 0x002800fff4000388 */ /* 0x0003e20000000c00 */
[----:B------:R-:W-:Y:S01]  /*19d70*/  @!P0 LEA R122, P3, R35, R248, 0x1 ;  /* 0x000000f8237a8211 */ /* 0x000fe200078608ff */
[----:B------:R-:W-:Y:S01]  /*19d80*/  @!P0 IMAD.MOV.U32 R93, RZ, RZ, R34 ;  /* 0x000000ffff5d8224 */ /* 0x000fe200078e0022 */
[CC--:B------:R-:W-:Y:S01]  /*19d90*/  @!P0 LEA.HI.X R44, R79.reuse, R34.reuse, R33, 0x6, P2 ;  /* 0x000000224f2c8211 */ /* 0x0c0fe200010f3421 */
[----:B------:R-:W-:Y:S01]  /*19da0*/  @!P0 IMAD.MOV.U32 R128, RZ, RZ, R77 ;  /* 0x000000ffff808224 */ /* 0x000fe200078e004d */
[-C--:B------:R-:W-:Y:S01]  /*19db0*/  @!P0 LEA.HI.X R46, R79, R34.reuse, R33, 0x7, P1 ;  /* 0x000000224f2e8211 */ /* 0x080fe200008f3c21 */
[----:B------:R-:W-:Y:S01]  /*19dc0*/  @!P0 IMAD R32, R33, 0x30, RZ ;  /* 0x0000003021208824 */ /* 0x000fe200078e02ff */
[-C--:B------:R-:W-:Y:S01]  /*19dd0*/  @!P0 MOV R117, R34.reuse ;  /* 0x0000002200758202 */ /* 0x080fe20000000f00 */
[C---:B------:R-:W-:Y:S01]  /*19de0*/  @!P0 IMAD.WIDE.U32 R128, R79.reuse, 0x30, R128 ;  /* 0x000000304f808825 */ /* 0x040fe200078e0080 */
[-C--:B------:R-:W-:Y:S01]  /*19df0*/  @!P0 MOV R113, R34.reuse ;  /* 0x0000002200718202 */ /* 0x080fe20000000f00 */
[----:B------:R-:W-:Y:S01]  /*19e00*/  UMOV UR8, UR10 ;  /* 0x0000000a00087c82 */ /* 0x000fe20008000000 */
[-C--:B------:R-:W-:Y:S01]  /*19e10*/  @!P0 MOV R109, R34.reuse ;  /* 0x00000022006d8202 */ /* 0x080fe20000000f00 */
[--C-:B------:R-:W-:Y:S01]  /*19e20*/  @!P0 IMAD.MOV.U32 R116, RZ, RZ, R77.reuse ;  /* 0x000000ffff748224 */ /* 0x100fe200078e004d */
[-C--:B------:R-:W-:Y:S01]  /*19e30*/  @!P0 MOV R99, R34.reuse ;  /* 0x0000002200638202 */ /* 0x080fe20000000f00 */
[----:B------:R-:W-:Y:S01]  /*19e40*/  @!P0 IMAD.MOV.U32 R114, RZ, RZ, R77 ;  /* 0x000000ffff728224 */ /* 0x000fe200078e004d */
[----:B------:R-:W-:Y:S01]  /*19e50*/  @!P0 MOV R87, R34 ;  /* 0x0000002200578202 */ /* 0x000fe20000000f00 */
[----:B------:R-:W-:Y:S01]  /*19e60*/  @!P0 IMAD.WIDE.U32 R116, R79, 0x50, R116 ;  /* 0x000000504f748825 */ /* 0x000fe200078e0074 */
[----:B------:R-:W-:Y:S01]  /*19e70*/  @!P0 IADD3.X R34, R34, UR14, RZ, P4, !PT ;  /* 0x0000000e22228c10 */ /* 0x000fe2000a7fe4ff */
[----:B------:R-:W-:Y:S01]  /*19e80*/  UMOV UR9, UR11 ;  /* 0x0000000b00097c82 */ /* 0x000fe20008000000 */
[-C--:B------:R-:W-:Y:S01]  /*19e90*/  @!P0 LEA R120, P2, R37, R248.reuse, 0x1 ;  /* 0x000000f825788211 */ /* 0x080fe200078408ff */
[----:B------:R-:W-:Y:S01]  /*19ea0*/  @!P0 IMAD.WIDE.U32 R114, R79, 0x60, R114 ;  /* 0x000000604f728825 */ /* 0x000fe200078e0072 */
[-C--:B------:R-:W-:Y:S02]  /*19eb0*/  @!P0 LEA.HI.X R123, R35, R249.reuse, R34, 0x1, P3 ;  /* 0x000000f9237b8211 */ /* 0x080fe400018f0c22 */
[-C--:B------:R-:W-:Y:S01]  /*19ec0*/  @!P0 LEA.HI.X R121, R37, R249.reuse, R38, 0x1, P2 ;  /* 0x000000f925798211 */ /* 0x080fe200010f0c26 */
[----:B------:R-:W-:Y:S01]  /*19ed0*/  @!P0 IMAD.IADD R38, R32, 0x1, R129 ;  /* 0x0000000120268824 */ /* 0x000fe200078e0281 */
[CC--:B------:R-:W-:Y:S01]  /*19ee0*/  @!P0 LEA R126, P2, R128.reuse, R248.reuse, 0x1 ;  /* 0x000000f8807e8211 */ /* 0x0c0fe200078408ff */
        /* <DEDUP_REMOVED lines=19> */
[----:B------:R-:W-:Y:S01]  /*1a020*/  @!P0 LEA.HI.X R57, R57, R249, R46, 0x1, P1 ;  /* 0x000000f939398211 */ /* 0x000fe200008f0c2e */
[----:B------:R-:W-:Y:S01]  /*1a030*/  @!P0 IMAD.MOV.U32 R112, RZ, RZ, R77 ;  /* 0x000000ffff708224 */ /* 0x000fe200078e004d */
[-C--:B------:R-:W-:Y:S01]  /*1a040*/  @!P0 LEA R128, P1, R114, R248.reuse, 0x1 ;  /* 0x000000f872808211 */ /* 0x080fe200078208ff */
[----:B------:R-:W-:Y:S01]  /*1a050*/  @!PT LDS RZ, [RZ] ;  /* 0x00000000fffff984 */ /* 0x000fe20000000800 */
[----:B------:R-:W-:Y:S01]  /*1a060*/  @!PT LDS RZ, [RZ] ;  /* 0x00000000fffff984 */ /* 0x000fe20000000800 */
[----:B------:R-:W-:Y:S01]  /*1a070*/  @!PT LDS RZ, [RZ] ;  /* 0x00000000fffff984 */ /* 0x000fe20000000800 */
[----:B------:R1:W-:Y:S01]  /*1a080*/  @!P0 LDGSTS.E.BYPASS.LTC128B.128 [R244+0x3800], [R126.64] ;  /* 0x038000007ef48fae */ /* 0x0003e2000b901d54 */
[----:B------:R-:W-:Y:S01]  /*1a090*/  @!P0 IADD3 R32, R32, R115, RZ ;  /* 0x0000007320208210 */ /* 0x000fe20007ffe0ff */
[----:B------:R-:W-:Y:S01]  /*1a0a0*/  @!P0 IMAD.WIDE.U32 R112, R79, 0x70, R112 ;  /* 0x000000704f708825 */ /* 0x000fe200078e0070 */
[----:B------:R-:W-:Y:S01]  /*1a0b0*/  @!P0 MOV R92, R77 ;  /* 0x0000004d005c8202 */ /* 0x000fe20000000f00 */
[----:B------:R1:W-:Y:S01]  /*1a0c0*/  @P0 STS.128 [R244+0x4000], RZ ;  /* 0x004000fff4000388 */ /* 0x0003e20000000c00 */
[-C--:B------:R-:W-:Y:S01]  /*1a0d0*/  @!P0 LEA.HI.X R129, R114, R249.reuse, R32, 0x1, P1 ;  /* 0x000000f972818211 */ /* 0x080fe200008f0c20 */
[----:B------:R-:W-:Y:S01]  /*1a0e0*/  @!P0 IMAD R35, R33, 0x70, RZ ;  /* 0x0000007021238824 */ /* 0x000fe200078e02ff */
[CC--:B------:R-:W-:Y:S01]  /*1a0f0*/  @!P0 LEA R216, P3, R112.reuse, R248.reuse, 0x1 ;  /* 0x000000f870d88211 */ /* 0x0c0fe200078608ff */
[----:B------:R-:W-:Y:S01]  /*1a100*/  @!PT LDS RZ, [RZ] ;  /* 0x00000000fffff984 */ /* 0x000fe20000000800 */
[----:B------:R-:W-:Y:S01]  /*1a110*/  @!PT LDS RZ, [RZ] ;  /* 0x00000000fffff984 */ /* 0x000fe20000000800 */
[----:B------:R-:W-:Y:S01]  /*1a120*/  @!PT LDS RZ, [RZ] ;  /* 0x00000000fffff984 */ /* 0x000fe20000000800 */
[----:B------:R1:W-:Y:S01]  /*1a130*/  @!P0 LDGSTS.E.BYPASS.LTC128B.128 [R244+0x4000], [R118.64] ;  /* 0x0400000076f48fae */ /* 0x0003e2000b901d54 */
[----:B------:R-:W-:Y:S03]  /*1a140*/  @!P0 IMAD.WIDE.U32 R92, R79, 0xe0, R92 ;  /* 0x000000e04f5c8825 */ /* 0x000fe600078e005c */
[----:B------:R1:W-:Y:S01]  /*1a150*/  @P0 STS.128 [R244+0x4800], RZ ;  /* 0x004800fff4000388 */ /* 0x0003e20000000c00 */
[----:B------:R-:W-:Y:S02]  /*1a160*/  @!P0 IMAD.IADD R35, R35, 0x1, R113 ;  /* 0x0000000123238824 */ /* 0x000fe400078e0271 */
[----:B------:R-:W-:Y:S01]  /*1a170*/  @!P0 IMAD.MOV.U32 R110, RZ, RZ, R77 ;  /* 0x000000ffff6e8224 */ /* 0x000fe200078e004d */
[----:B------:R-:W-:Y:S01]  /*1a180*/  @!PT LDS RZ, [RZ] ;  /* 0x00000000fffff984 */ /* 0x000fe20000000800 */
[----:B------:R-:W-:Y:S01]  /*1a190*/  @!PT LDS RZ, [RZ] ;  /* 0x00000000fffff984 */ /* 0x000fe20000000800 */
[----:B------:R-:W-:Y:S01]  /*1a1a0*/  @!PT LDS RZ, [RZ] ;  /* 0x00000000fffff984 */ /* 0x000fe20000000800 */
[----:B------:R1:W-:Y:S01]  /*1a1b0*/  @!P0 LDGSTS.E.BYPASS.LTC128B.128 [R244+0x4800], [R130.64] ;  /* 0x0480000082f48fae */ /* 0x0003e2000b901d54 */
[----:B------:R-:W-:Y:S01]  /*1a1c0*/  @!P0 IMAD R49, R33, 0x90, RZ ;  /* 0x0000009021318824 */ /* 0x000fe200078e02ff */
[-C--:B------:R-:W-:Y:S01]  /*1a1d0*/  @!P0 LEA.HI.X R217, R112, R249.reuse, R35, 0x1, P3 ;  /* 0x000000f970d98211 */ /* 0x080fe200018f0c23 */
[----:B------:R-:W-:Y:S01]  /*1a1e0*/  @!P0 IMAD.WIDE.U32 R110, R79, 0x90, R110 ;  /* 0x000000904f6e8825 */ /* 0x000fe200078e006e */
[----:B------:R1:W-:Y:S03]  /*1a1f0*/  @P0 STS.128 [R244+0x5000], RZ ;  /* 0x005000fff4000388 */ /* 0x0003e60000000c00 */
[----:B------:R-:W-:Y:S01]  /*1a200*/  @!P0 IMAD.IADD R49, R49, 0x1, R111 ;  /* 0x0000000131318824 */ /* 0x000fe200078e026f */
[----:B------:R-:W-:Y:S01]  /*1a210*/  @!PT LDS RZ, [RZ] ;  /* 0x00000000fffff984 */ /* 0x000fe20000000800 */
[----:B------:R-:W-:Y:S01]  /*1a220*/  @!PT LDS RZ, [RZ] ;  /* 0x00000000fffff984 */ /* 0x000fe20000000800 */
[----:B------:R-:W-:Y:S01]  /*1a230*/  @!PT LDS RZ, [RZ] ;  /* 0x00000000fffff984 */ /* 0x000fe20000000800 */
[----:B------:R1:W-:Y:S01]  /*1a240*/  @!P0 LDGSTS.E.BYPASS.LTC128B.128 [R244+0x5000], [R128.64] ;  /* 0x0500000080f48fae */ /* 0x0003e2000b901d54 */
[CC--:B------:R-:W-:Y:S01]  /*1a250*/  @!P0 LEA R116, P2, R110.reuse, R248.reuse, 0x1 ;  /* 0x000000f86e748211 */ /* 0x0c0fe200078408ff */
[----:B------:R-:W-:Y:S02]  /*1a260*/  @!P0 IMAD.MOV.U32 R108, RZ, RZ, R77 ;  /* 0x000000ffff6c8224 */ /* 0x000fe400078e004d */
[----:B------:R1:W-:Y:S01]  /*1a270*/  @P0 STS.128 [R244+0x5800], RZ ;  /* 0x005800fff4000388 */ /* 0x0003e20000000c00 */
[----:B------:R-:W-:Y:S01]  /*1a280*/  @!P0 LEA.HI.X R117, R110, R249, R49, 0x1, P2 ;  /* 0x000000f96e758211 */ /* 0x000fe200010f0c31 */
[----:B------:R-:W-:Y:S01]  /*1a290*/  @!P0 IMAD.WIDE.U32 R108, R79, 0xa0, R108 ;  /* 0x000000a04f6c8825 */ /* 0x000fe200078e006c */
[-C--:B------:R-:W-:Y:S01]  /*1a2a0*/  @!P0 LEA R34, P2, R92, R248.reuse, 0x1 ;  /* 0x000000f85c228211 */ /* 0x080fe200078408ff */
[----:B------:R-:W-:Y:S01]  /*1a2b0*/  @!PT LDS RZ, [RZ] ;  /* 0x00000000fffff984 */ /* 0x000fe20000000800 */
[----:B------:R-:W-:Y:S01]  /*1a2c0*/  @!PT LDS RZ, [RZ] ;  /* 0x00000000fffff984 */ /* 0x000fe20000000800 */
[----:B------:R-:W-:Y:S01]  /*1a2d0*/  @!PT LDS RZ, [RZ] ;  /* 0x00000000fffff984 */ /* 0x000fe20000000800 */
[----:B------:R1:W-:Y:S02]  /*1a2e0*/  @!P0 LDGSTS.E.BYPASS.LTC128B.128 [R244+0x5800], [R216.64] ;  /* 0x05800000d8f48fae */ /* 0x0003e4000b901d54 */
[----:B------:R-:W-:Y:S01]  /*1a2f0*/  @!P0 IMAD R37, R33, 0xa0, RZ ;  /* 0x000000a021258824 */ /* 0x000fe200078e02ff */
[CC--:B------:R-:W-:Y:S01]  /*1a300*/  @!P0 LEA R114, P1, R108.reuse, R248.reuse, 0x1 ;  /* 0x000000f86c728211 */ /* 0x0c0fe200078208ff */
[----:B------:R1:W-:Y:S01]  /*1a310*/  @P0 STS.128 [R244+0x6000], RZ ;  /* 0x006000fff4000388 */ /* 0x0003e20000000c00 */
[----:B------:R-:W-:Y:S02]  /*1a320*/  @!P0 IMAD.MOV.U32 R106, RZ, RZ, R77 ;  /* 0x000000ffff6a8224 */ /* 0x000fe400078e004d */
[----:B------:R-:W-:Y:S01]  /*1a330*/  @!P0 IADD3 R32, R37, R109, RZ ;  /* 0x0000006d25208210 */ /* 0x000fe20007ffe0ff */
[----:B------:R-:W-:Y:S01]  /*1a340*/  @!PT LDS RZ, [RZ] ;  /* 0x00000000fffff984 */ /* 0x000fe20000000800 */
[----:B------:R-:W-:Y:S01]  /*1a350*/  @!PT LDS RZ, [RZ] ;  /* 0x00000000fffff984 */ /* 0x000fe20000000800 */
[----:B------:R-:W-:Y:S01]  /*1a360*/  @!PT LDS RZ, [RZ] ;  /* 0x00000000fffff984 */ /* 0x000fe20000000800 */
[----:B------:R1:W-:Y:S01]  /*1a370*/  @!P0 LDGSTS.E.BYPASS.LTC128B.128 [R244+0x6000], [R56.64] ;  /* 0x0600000038f48fae */ /* 0x0003e2000b901d54 */
[----:B------:R-:W-:Y:S02]  /*1a380*/  @!P0 IMAD.WIDE.U32 R106, R79, 0xb0, R106 ;  /* 0x000000b04f6a8825 */ /* 0x000fe400078e006a */
[-C--:B------:R-:W-:Y:S01]  /*1a390*/  @!P0 LEA.HI.X R115, R108, R249.reuse, R32, 0x1, P1 ;  /* 0x000000f96c738211 */ /* 0x080fe200008f0c20 */
[----:B------:R1:W-:Y:S01]  /*1a3a0*/  @P0 STS.128 [R244+0x6800], RZ ;  /* 0x006800fff4000388 */ /* 0x0003e20000000c00 */
[----:B------:R-:W-:Y:S01]  /*1a3b0*/  @!P0 IMAD R37, R33, 0xb0, RZ ;  /* 0x000000b021258824 */ /* 0x000fe200078e02ff */
[CC--:B------:R-:W-:Y:S01]  /*1a3c0*/  @!P0 LEA R108, P1, R106.reuse, R248.reuse, 0x1 ;  /* 0x000000f86a6c8211 */ /* 0x0c0fe200078208ff */
[----:B------:R-:W-:Y:S01]  /*1a3d0*/  @!P0 IMAD.MOV.U32 R98, RZ, RZ, R77 ;  /* 0x000000ffff628224 */ /* 0x000fe200078e004d */
[----:B------:R-:W-:Y:S01]  /*1a3e0*/  @!PT LDS RZ, [RZ] ;  /* 0x00000000fffff984 */ /* 0x000fe20000000800 */
[----:B------:R-:W-:Y:S01]  /*1a3f0*/  @!PT LDS RZ, [RZ] ;  /* 0x00000000fffff984 */ /* 0x000fe20000000800 */
[----:B------:R-:W-:Y:S01]  /*1a400*/  @!PT LDS RZ, [RZ] ;  /* 0x00000000fffff984 */ /* 0x000fe20000000800 */
[----:B------:R1:W-:Y:S01]  /*1a410*/  @!P0 LDGSTS.E.BYPASS.LTC128B.128 [R244+0x6800], [R116.64] ;  /* 0x0680000074f48fae */ /* 0x0003e2000b901d54 */
[----:B------:R-:W-:Y:S02]  /*1a420*/  @!P0 IMAD.IADD R32, R37, 0x1, R107 ;  /* 0x0000000125208824 */ /* 0x000fe400078e026b */
[----:B------:R-:W-:Y:S01]  /*1a430*/  @!P0 IMAD.WIDE.U32 R98, R79, 0xc0, R98 ;  /* 0x000000c04f628825 */ /* 0x000fe200078e0062 */
[----:B------:R1:W-:Y:S02]  /*1a440*/  @P0 STS.128 [R244+0x7000], RZ ;  /* 0x007000fff4000388 */ /* 0x0003e40000000c00 */
[-C--:B------:R-:W-:Y:S01]  /*1a450*/  @!P0 LEA.HI.X R109, R106, R249.reuse, R32, 0x1, P1 ;  /* 0x000000f96a6d8211 */ /* 0x080fe200008f0c20 */
[----:B------:R-:W-:Y:S01]  /*1a460*/  @!P0 IMAD R35, R33, 0xc0, RZ ;  /* 0x000000c021238824 */ /* 0x000fe200078e02ff */
[----:B------:R-:W-:Y:S01]  /*1a470*/  @!PT LDS RZ, [RZ] ;  /* 0x00000000fffff984 */ /* 0x000fe20000000800 */
[----:B------:R-:W-:Y:S01]  /*1a480*/  @!PT LDS RZ, [RZ] ;  /* 0x00000000fffff984 */ /* 0x000fe20000000800 */
[----:B------:R-:W-:Y:S01]  /*1a490*/  @!PT LDS RZ, [RZ] ;  /* 0x00000000fffff984 */ /* 0x000fe20000000800 */
[----:B------:R1:W-:Y:S01]  /*1a4a0*/  @!P0 LDGSTS.E.BYPASS.LTC128B.128 [R244+0x7000], [R114.64] ;  /* 0x0700000072f48fae */ /* 0x0003e2000b901d54 */
[CC--:B------:R-:W-:Y:S01]  /*1a4b0*/  @!P0 LEA R110, P4, R98.reuse, R248.reuse, 0x1 ;  /* 0x000000f8626e8211 */ /* 0x0c0fe200078808ff */
[----:B------:R-:W-:Y:S02]  /*1a4c0*/  @!P0 IMAD.MOV.U32 R96, RZ, RZ, R77 ;  /* 0x000000ffff608224 */ /* 0x000fe400078e004d */
[----:B------:R1:W-:Y:S01]  /*1a4d0*/  @P0 STS.128 [R244+0x7800], RZ ;  /* 0x007800fff4000388 */ /* 0x0003e20000000c00 */
[----:B------:R-:W-:Y:S02]  /*1a4e0*/  @!P0 IMAD.IADD R35, R35, 0x1, R99 ;  /* 0x0000000123238824 */ /* 0x000fe400078e0263 */
[----:B------:R-:W-:Y:S01]  /*1a4f0*/  @!P0 IMAD.WIDE.U32 R96, R79, 0xd0, R96 ;  /* 0x000000d04f608825 */ /* 0x000fe200078e0060 */
[----:B------:R-:W-:Y:S01]  /*1a500*/  @!PT LDS RZ, [RZ] ;  /* 0x00000000fffff984 */ /* 0x000fe20000000800 */
[----:B------:R-:W-:Y:S01]  /*1a510*/  @!PT LDS RZ, [RZ] ;  /* 0x00000000fffff984 */ /* 0x000fe20000000800 */
[----:B------:R-:W-:Y:S01]  /*1a520*/  @!PT LDS RZ, [RZ] ;  /* 0x00000000fffff984 */ /* 0x000fe20000000800 */
[----:B------:R1:W-:Y:S02]  /*1a530*/  @!P0 LDGSTS.E.BYPASS.LTC128B.128 [R244+0x7800], [R108.64] ;  /* 0x078000006cf48fae */ /* 0x0003e4000b901d54 */
[----:B------:R-:W-:Y:S01]  /*1a540*/  @!P0 LEA.HI.X R111, R98, R249, R35, 0x1, P4 ;  /* 0x000000f9626f8211 */ /* 0x000fe200020f0c23 */
[C---:B------:R-:W-:Y:S01]  /*1a550*/  @!P0 IMAD R49, R33.reuse, 0xd0, RZ ;  /* 0x000000d021318824 */ /* 0x040fe200078e02ff */
[----:B------:R1:W-:Y:S01]  /*1a560*/  @P0 STS.128 [R244+0x8000], RZ ;  /* 0x008000fff4000388 */ /* 0x0003e20000000c00 */
[CC--:B------:R-:W-:Y:S01]  /*1a570*/  @!P0 LEA R106, P3, R96.reuse, R248.reuse, 0x1 ;  /* 0x000000f8606a8211 */ /* 0x0c0fe200078608ff */
[----:B------:R-:W-:Y:S02]  /*1a580*/  @!P0 IMAD R37, R33, 0xe0, RZ ;  /* 0x000000e021258824 */ /* 0x000fe400078e02ff */
[----:B------:R-:W-:Y:S01]  /*1a590*/  @!PT LDS RZ, [RZ] ;  /* 0x00000000fffff984 */ /* 0x000fe20000000800 */
[----:B------:R-:W-:Y:S01]  /*1a5a0*/  @!PT LDS RZ, [RZ] ;  /* 0x00000000fffff984 */ /* 0x000fe20000000800 */
[----:B------:R-:W-:Y:S01]  /*1a5b0*/  @!PT LDS RZ, [RZ] ;  /* 0x00000000fffff984 */ /* 0x000fe20000000800 */
[----:B------:R1:W-:Y:S01]  /*1a5c0*/  @!P0 LDGSTS.E.BYPASS.LTC128B.128 [R244+0x8000], [R110.64] ;  /* 0x080000006ef48fae */ /* 0x0003e2000b901d54 */
[----:B------:R-:W-:Y:S01]  /*1a5d0*/  @!P0 IADD3 R49, R49, R97, RZ ;  /* 0x0000006131318210 */ /* 0x000fe20007ffe0ff */
[----:B------:R-:W-:Y:S02]  /*1a5e0*/  @!P0 IMAD.IADD R37, R37, 0x1, R93 ;  /* 0x0000000125258824 */ /* 0x000fe400078e025d */
[----:B------:R1:W-:Y:S01]  /*1a5f0*/  @P0 STS.128 [R244+0x8800], RZ ;  /* 0x008800fff4000388 */ /* 0x0003e20000000c00 */
[-C--:B------:R-:W-:Y:S01]  /*1a600*/  @!P0 LEA.HI.X R107, R96, R249.reuse, R49, 0x1, P3 ;  /* 0x000000f9606b8211 */ /* 0x080fe200018f0c31 */
[----:B------:R-:W-:Y:S01]  /*1a610*/  @!P0 IMAD.MOV.U32 R86, RZ, RZ, R77 ;  /* 0x000000ffff568224 */ /* 0x000fe200078e004d */
[-C--:B------:R-:W-:Y:S01]  /*1a620*/  @!P0 LEA.HI.X R35, R92, R249.reuse, R37, 0x1, P2 ;  /* 0x000000f95c238211 */ /* 0x080fe200010f0c25 */
[----:B------:R-:W-:Y:S02]  /*1a630*/  @!P0 IMAD R33, R33, 0xf0, RZ ;  /* 0x000000f021218824 */ /* 0x000fe400078e02ff */
[----:B------:R-:W-:Y:S01]  /*1a640*/  @!PT LDS RZ, [RZ] ;  /* 0x00000000fffff984 */ /* 0x000fe20000000800 */
[----:B------:R-:W-:Y:S01]  /*1a650*/  @!PT LDS RZ, [RZ] ;  /* 0x00000000fffff984 */ /* 0x000fe20000000800 */
[----:B------:R-:W-:Y:S01]  /*1a660*/  @!PT LDS RZ, [RZ] ;  /* 0x00000000fffff984 */ /* 0x000fe20000000800 */
[----:B------:R1:W-:Y:S01]  /*1a670*/  @!P0 LDGSTS.E.BYPASS.LTC128B.128 [R244+0x8800], [R106.64] ;  /* 0x088000006af48fae */ /* 0x0003e2000b901d54 */
[----:B------:R-:W-:Y:S03]  /*1a680*/  @!P0 IMAD.WIDE.U32 R86, R79, 0xf0, R86 ;  /* 0x000000f04f568825 */ /* 0x000fe600078e0056 */
[----:B------:R1:W-:Y:S01]  /*1a690*/  @P0 STS.128 [R244+0x9000], RZ ;  /* 0x009000fff4000388 */ /* 0x0003e20000000c00 */
[----:B------:R-:W-:Y:S01]  /*1a6a0*/  @!P0 IMAD.IADD R33, R33, 0x1, R87 ;  /* 0x0000000121218824 */ /* 0x000fe200078e0257 */
[C---:B------:R-:W-:Y:S02]  /*1a6b0*/  @!P0 LEA R32, P1, R86.reuse, R248, 0x1 ;  /* 0x000000f856208211 */ /* 0x040fe400078208ff */
[----:B------:R-:W-:Y:S01]  /*1a6c0*/  @!PT LDS RZ, [RZ] ;  /* 0x00000000fffff984 */ /* 0x000fe20000000800 */
[----:B------:R-:W-:Y:S01]  /*1a6d0*/  @!PT LDS RZ, [RZ] ;  /* 0x00000000fffff984 */ /* 0x000fe20000000800 */
[----:B------:R-:W-:Y:S01]  /*1a6e0*/  @!PT LDS RZ, [RZ] ;  /* 0x00000000fffff984 */ /* 0x000fe20000000800 */
[----:B------:R1:W-:Y:S01]  /*1a6f0*/  @!P0 LDGSTS.E.BYPASS.LTC128B.128 [R244+0x9000], [R34.64] ;  /* 0x0900000022f48fae */ /* 0x0003e2000b901d54 */
[----:B------:R-:W-:Y:S02]  /*1a700*/  MOV R248, R124 ;  /* 0x0000007c00f87202 */ /* 0x000fe40000000f00 */
[----:B------:R-:W-:Y:S01]  /*1a710*/  @!P0 LEA.HI.X R33, R86, R249, R33, 0x1, P1 ;  /* 0x000000f956218211 */ /* 0x000fe200008f0c21 */
[----:B------:R1:W-:Y:S01]  /*1a720*/  @P0 STS.128 [R244+0x9800], RZ ;  /* 0x009800fff4000388 */ /* 0x0003e20000000c00 */
[----:B------:R-:W-:Y:S03]  /*1a730*/  IMAD.MOV.U32 R249, RZ, RZ, R125 ;  /* 0x000000fffff97224 */ /* 0x000fe600078e007d */
[----:B------:R-:W-:Y:S01]  /*1a740*/  @!PT LDS RZ, [RZ] ;  /* 0x00000000fffff984 */ /* 0x000fe20000000800 */
[----:B------:R-:W-:Y:S01]  /*1a750*/  @!PT LDS RZ, [RZ] ;  /* 0x00000000fffff984 */ /* 0x000fe20000000800 */
[----:B------:R-:W-:Y:S01]  /*1a760*/  @!PT LDS RZ, [RZ] ;  /* 0x00000000fffff984 */ /* 0x000fe20000000800 */
[----:B------:R1:W-:Y:S04]  /*1a770*/  @!P0 LDGSTS.E.BYPASS.LTC128B.128 [R244+0x9800], [R32.64] ;  /* 0x0980000020f48fae */ /* 0x0003e8000b901d54 */
[----:B------:R-:W0:Y:S02]  /*1a780*/  LDGDEPBAR ;  /* 0x00000000000079af */ /* 0x000e240000000000 */
.L_x_3658:
[----:B-1234-:R-:W2:Y:S01]  /*1a790*/  LDL.LU R120, [R1+0xc] ;  /* 0x00000c0001787983 */ /* 0x01eea20000300800 */
[----:B------:R-:W-:Y:S01]  /*1a7a0*/  MOV R33, UR13 ;  /* 0x0000000d00217c02 */ /* 0x000fe20008000f00 */
[----:B------:R-:W-:Y:S02]  /*1a7b0*/  UISETP.GT.AND UP0, UPT, UR13, UR12, UPT ;  /* 0x0000000c0d00728c */ /* 0x000fe4000bf04270 */
[----:B------:R-:W3:Y:S01]  /*1a7c0*/  LDL.LU R117, [R1+0x8] ;  /* 0x0000080001757983 */ /* 0x000ee20000300800 */
[----:B------:R-:W-:Y:S01]  /*1a7d0*/  LEA R37, R33, R242, 0x8 ;  /* 0x000000f221257211 */ /* 0x000fe200078e40ff */
[----:B------:R-:W-:Y:S02]  /*1a7e0*/  UMOV UR10, UR22 ;  /* 0x00000016000a7c82 */ /* 0x000fe40008000000 */
[----:B------:R-:W-:Y:S01]  /*1a7f0*/  UMOV UR11, UR19 ;  /* 0x00000013000b7c82 */ /* 0x000fe20008000000 */
        /* <DEDUP_REMOVED lines=50> */
[C---:B------:R-:W-:Y:S07]  /*1ab20*/  IADD3 R38, R37.reuse, 0x99, RZ ;  /* 0x0000009925267810 */ /* 0x040fee0007ffe0ff */
        /* <DEDUP_REMOVED lines=39> */
[----:B------:R-:W-:Y:S01]  /*1ada0*/  FFMA.FTZ R124, R130, UR4, R31 ;  /* 0x00000004827c7c23 */ /* 0x000fe2000801001f */
[----:B------:R-:W-:Y:S01]  /*1adb0*/  I2F R5, R5 ;  /* 0x0000000500057306 */ /* 0x000fe20000201400 */
[C---:B------:R-:W-:Y:S01]  /*1adc0*/  FFMA.FTZ R10, R92.reuse, UR4, R10 ;  /* 0x000000045c0a7c23 */ /* 0x040fe2000801000a */
[----:B------:R-:W-:Y:S01]  /*1add0*/  IADD3 R4, R37, 0xa8, RZ ;  /* 0x000000a825047810 */ /* 0x000fe20007ffe0ff */
[----:B------:R-:W-:Y:S01]  /*1ade0*/  FFMA.FTZ R92, R92, UR4, R7 ;  /* 0x000000045c5c7c23 */ /* 0x000fe20008010007 */
[----:B------:R-:W-:Y:S01]  /*1adf0*/  FMNMX.FTZ R7, R81, R6, !PT ;  /* 0x0000000651077209 */ /* 0x000fe20007810000 */
[----:B------:R-:W-:Y:S02]  /*1ae00*/  FFMA.FTZ R86, R86, UR4, R0 ;  /* 0x0000000456567c23 */ /* 0x000fe40008010000 */
[----:B------:R-:W-:Y:S01]  /*1ae10*/  FFMA.FTZ R11, R34, UR4, R11 ;  /* 0x00000004220b7c23 */ /* 0x000fe2000801000b */
[----:B------:R-:W-:Y:S01]  /*1ae20*/  FMNMX.FTZ R6, R10, R7, !PT ;  /* 0x000000070a067209 */ /* 0x000fe20007810000 */
[----:B------:R-:W-:Y:S01]  /*1ae30*/  FFMA.FTZ R128, R121, UR4, R28 ;  /* 0x0000000479807c23 */ /* 0x000fe2000801001c */
[----:B------:R1:W-:Y:S01]  /*1ae40*/  I2F R0, R56 ;  /* 0x0000003800007306 */ /* 0x0003e20000201400 */
[----:B------:R-:W-:Y:S01]  /*1ae50*/  FFMA.FTZ R90, R57, UR4, R2 ;  /* 0x00000004395a7c23 */ /* 0x000fe20008010002 */
[----:B------:R-:W-:Y:S01]  /*1ae60*/  FMNMX.FTZ R6, R11, R6, !PT ;  /* 0x000000060b067209 */ /* 0x000fe20007810000 */
[----:B------:R-:W-:Y:S01]  /*1ae70*/  FFMA.FTZ R85, R49, UR4, R14 ;  /* 0x0000000431557c23 */ /* 0x000fe2000801000e */
[C---:B------:R-:W-:Y:S01]  /*1ae80*/  IADD3 R14, R37.reuse, 0xc9, RZ ;  /* 0x000000c9250e7810 */ /* 0x040fe20007ffe0ff */
[C---:B------:R-:W-:Y:S01]  /*1ae90*/  FFMA.FTZ R77, R44.reuse, UR4, R15 ;  /* 0x000000042c4d7c23 */ /* 0x040fe2000801000f */
[----:B------:R-:W-:Y:S01]  /*1aea0*/  IADD3 R2, R37, 0xa1, RZ ;  /* 0x000000a125027810 */ /* 0x000fe20007ffe0ff */
[----:B------:R-:W-:Y:S01]  /*1aeb0*/  FFMA.FTZ R44, R44, UR4, R13 ;  /* 0x000000042c2c7c23 */ /* 0x000fe2000801000d */
[----:B------:R-:W-:Y:S01]  /*1aec0*/  FMNMX.FTZ R13, R86, R165, !PT ;  /* 0x000000a5560d7209 */ /* 0x000fe20007810000 */
[----:B------:R-:W-:Y:S01]  /*1aed0*/  FFMA.FTZ R18, R35, UR4, R18 ;  /* 0x0000000423127c23 */ /* 0x000fe20008010012 */
[----:B------:R-:W-:Y:S01]  /*1aee0*/  I2F R4, R4 ;  /* 0x0000000400047306 */ /* 0x000fe20000201400 */
[----:B------:R-:W-:Y:S01]  /*1aef0*/  FMNMX.FTZ R6, R85, R6, !PT ;  /* 0x0000000655067209 */ /* 0x000fe20007810000 */
[----:B------:R-:W-:Y:S01]  /*1af00*/  FFMA.FTZ R9, R34, UR4, R9 ;  /* 0x0000000422097c23 */ /* 0x000fe20008010009 */
[----:B------:R-:W-:Y:S01]  /*1af10*/  FMNMX.FTZ R13, R90, R13, !PT ;  /* 0x0000000d5a0d7209 */ /* 0x000fe20007810000 */
[----:B------:R-:W-:Y:S02]  /*1af20*/  FFMA.FTZ R34, R35, UR4, R8 ;  /* 0x0000000423227c23 */ /* 0x000fe40008010008 */
[----:B------:R-:W-:Y:S01]  /*1af30*/  FFMA.FTZ R19, R32, UR4, R19 ;  /* 0x0000000420137c23 */ /* 0x000fe20008010013 */
[----:B------:R-:W-:Y:S01]  /*1af40*/  FMNMX.FTZ R8, R92, R13, !PT ;  /* 0x0000000d5c087209 */ /* 0x000fe20007810000 */
[----:B------:R-:W-:Y:S01]  /*1af50*/  FFMA.FTZ R49, R33, UR4, R22 ;  /* 0x0000000421317c23 */ /* 0x000fe20008010016 */
[----:B------:R-:W-:Y:S01]  /*1af60*/  FMNMX.FTZ R13, R77, R6, !PT ;  /* 0x000000064d0d7209 */ /* 0x000fe20007810000 */
[----:B------:R-:W-:Y:S01]  /*1af70*/  I2F R2, R2 ;  /* 0x0000000200027306 */ /* 0x000fe20000201400 */
[----:B------:R-:W-:Y:S01]  /*1af80*/  FMNMX.FTZ R7, R9, R8, !PT ;  /* 0x0000000809077209 */ /* 0x000fe20007810000 */
[----:B------:R-:W-:Y:S01]  /*1af90*/  FFMA.FTZ R35, R116, UR4, R23 ;  /* 0x0000000474237c23 */ /* 0x000fe20008010017 */
[----:B------:R-:W-:Y:S01]  /*1afa0*/  FMNMX.FTZ R6, R18, R13, !PT ;  /* 0x0000000d12067209 */ /* 0x000fe20007810000 */
[----:B-1----:R-:W-:Y:S01]  /*1afb0*/  FFMA.FTZ R56, R33, UR4, R12 ;  /* 0x0000000421387c23 */ /* 0x002fe2000801000c */
        /* <DEDUP_REMOVED lines=11> */
[C---:B---3--:R-:W-:Y:S01]  /*1b070*/  FFMA.FTZ R117, R131.reuse, UR4, R117 ;  /* 0x0000000483757c23 */ /* 0x048fe20008010075 */
[----:B------:R-:W-:Y:S01]  /*1b080*/  FMNMX.FTZ R7, R32, R7, !PT ;  /* 0x0000000720077209 */ /* 0x000fe20007810000 */
[----:B------:R-:W-:Y:S01]  /*1b090*/  FFMA.FTZ R131, R131, UR4, R30 ;  /* 0x0000000483837c23 */ /* 0x000fe2000801001e */
[----:B------:R-:W-:Y:S01]  /*1b0a0*/  FMNMX.FTZ R6, R33, R6, !PT ;  /* 0x0000000621067209 */ /* 0x000fe20007810000 */
[----:B------:R-:W-:Y:S01]  /*1b0b0*/  LDSM.16.MT88.4 R28, [R233+0xa000] ;  /* 0x00a00000e91c783b */ /* 0x000fe20000004200 */
[----:B------:R-:W-:Y:S01]  /*1b0c0*/  FMNMX.FTZ R7, R56, R7, !PT ;  /* 0x0000000738077209 */ /* 0x000fe20007810000 */
[----:B--2---:R-:W-:Y:S01]  /*1b0d0*/  FFMA.FTZ R129, R115, UR4, R120 ;  /* 0x0000000473817c23 */ /* 0x004fe20008010078 */
[----:B------:R-:W-:Y:S01]  /*1b0e0*/  FMNMX.FTZ R6, R57, R6, !PT ;  /* 0x0000000639067209 */ /* 0x000fe20007810000 */
[----:B------:R-:W-:Y:S01]  /*1b0f0*/  FFMA.FTZ R252, R121, UR4, R252 ;  /* 0x0000000479fc7c23 */ /* 0x000fe200080100fc */
[----:B------:R-:W-:Y:S01]  /*1b100*/  IADD3 R120, R37, 0xb8, RZ ;  /* 0x000000b825787810 */ /* 0x000fe20007ffe0ff */
[----:B------:R-:W-:Y:S02]  /*1b110*/  FFMA.FTZ R222, R115, UR4, R222 ;  /* 0x0000000473de7c23 */ /* 0x000fe400080100de */
        /* <DEDUP_REMOVED lines=19> */
[----:B------:R-:W-:Y:S02]  /*1b250*/  FFMA.FTZ R118, R118, UR4, R25 ;  /* 0x0000000476767c23 */ /* 0x000fe40008010019 */
[----:B------:R-:W-:Y:S02]  /*1b260*/  FFMA.FTZ R200, R104, UR4, R200 ;  /* 0x0000000468c87c23 */ /* 0x000fe400080100c8 */
        /* <DEDUP_REMOVED lines=12> */
[C---:B------:R-:W-:Y:S01]  /*1b330*/  FFMA.FTZ R193, R97.reuse, UR4, R193 ;  /* 0x0000000461c17c23 */ /* 0x040fe200080100c1 */
[----:B------:R-:W-:Y:S01]  /*1b340*/  FMNMX.FTZ R12, R130, R13, !PT ;  /* 0x0000000d820c7209 */ /* 0x000fe20007810000 */
[----:B------:R-:W-:Y:S01]  /*1b350*/  FFMA.FTZ R190, R97, UR4, R190 ;  /* 0x0000000461be7c23 */ /* 0x000fe200080100be */
[----:B------:R-:W-:Y:S01]  /*1b360*/  IADD3 R6, R37, 0xc8, RZ ;  /* 0x000000c825067810 */ /* 0x000fe20007ffe0ff */
[C---:B------:R-:W-:Y:S01]  /*1b370*/  FFMA.FTZ R177, R0.reuse, UR4, R177 ;  /* 0x0000000400b17c23 */ /* 0x040fe200080100b1 */
[----:B------:R-:W-:Y:S01]  /*1b380*/  FMNMX.FTZ R13, R131, R12, !PT ;  /* 0x0000000c830d7209 */ /* 0x000fe20007810000 */
[----:B------:R-:W-:Y:S02]  /*1b390*/  FFMA.FTZ R174, R0, UR4, R174 ;  /* 0x0000000400ae7c23 */ /* 0x000fe400080100ae */
[----:B------:R-:W-:Y:S01]  /*1b3a0*/  I2F R0, R20 ;  /* 0x0000001400007306 */ /* 0x000fe20000201400 */
[----:B------:R-:W-:Y:S01]  /*1b3b0*/  FFMA.FTZ R223, R114, UR4, R223 ;  /* 0x0000000472df7c23 */ /* 0x000fe200080100df */
[----:B------:R-:W-:Y:S01]  /*1b3c0*/  FMNMX.FTZ R13, R252, R13, !PT ;  /* 0x0000000dfc0d7209 */ /* 0x000fe20007810000 */
[----:B------:R-:W-:Y:S02]  /*1b3d0*/  FFMA.FTZ R221, R218, UR4, R221 ;  /* 0x00000004dadd7c23 */ /* 0x000fe400080100dd */
[----:B--2---:R-:W-:Y:S01]  /*1b3e0*/  FFMA.FTZ R109, R7, UR4, R58 ;  /* 0x00000004076d7c23 */ /* 0x004fe2000801003a */
[----:B------:R-:W-:Y:S01]  /*1b3f0*/  FMNMX.FTZ R8, R223, R8, !PT ;  /* 0x00000008df087209 */ /* 0x000fe20007810000 */
[----:B------:R-:W-:Y:S01]  /*1b400*/  FFMA.FTZ R104, R7, UR4, R54 ;  /* 0x0000000407687c23 */ /* 0x000fe20008010036 */
[----:B------:R-:W-:Y:S01]  /*1b410*/  FMNMX.FTZ R13, R222, R13, !PT ;  /* 0x0000000dde0d7209 */ /* 0x000fe20007810000 */
[----:B------:R-:W-:Y:S01]  /*1b420*/  FFMA.FTZ R169, R126, UR4, R169 ;  /* 0x000000047ea97c23 */ /* 0x000fe200080100a9 */
        /* <DEDUP_REMOVED lines=20> */
[----:B------:R-:W2:Y:S01]  /*1b570*/  I2F R114, R114 ;  /* 0x0000007200727306 */ /* 0x000ea20000201400 */
        /* <DEDUP_REMOVED lines=8> */
[----:B------:R-:W-:Y:S01]  /*1b600*/  FFMA.FTZ R202, R106, UR4, R202 ;  /* 0x000000046aca7c23 */ /* 0x000fe200080100ca */
[----:B------:R3:W-:Y:S01]  /*1b610*/  I2F R12, R15 ;  /* 0x0000000f000c7306 */ /* 0x0007e20000201400 */
[----:B------:R-:W-:Y:S01]  /*1b620*/  FFMA.FTZ R198, R103, UR4, R198 ;  /* 0x0000000467c67c23 */ /* 0x000fe200080100c6 */
[----:B------:R-:W-:Y:S01]  /*1b630*/  FMNMX.FTZ R17, R210, R13, !PT ;  /* 0x0000000dd2117209 */ /* 0x000fe20007810000 */
[----:B------:R-:W-:Y:S01]  /*1b640*/  FFMA.FTZ R197, R99, UR4, R197 ;  /* 0x0000000463c57c23 */ /* 0x000fe200080100c5 */
[----:B-1----:R-:W-:Y:S01]  /*1b650*/  FMNMX.FTZ R14, R209, R16, !PT ;  /* 0x00000010d10e7209 */ /* 0x002fe20007810000 */
[----:B------:R-:W-:Y:S01]  /*1b660*/  FFMA.FTZ R196, R99, UR4, R196 ;  /* 0x0000000463c47c23 */ /* 0x000fe200080100c4 */
[----:B------:R-:W-:Y:S01]  /*1b670*/  FMNMX.FTZ R17, R208, R17, !PT ;  /* 0x00000011d0117209 */ /* 0x000fe20007810000 */
[----:B------:R-:W-:Y:S01]  /*1b680*/  FFMA.FTZ R191, R96, UR4, R191 ;  /* 0x0000000460bf7c23 */ /* 0x000fe200080100bf */
[----:B------:R-:W-:Y:S01]  /*1b690*/  FMNMX.FTZ R14, R207, R14, !PT ;  /* 0x0000000ecf0e7209 */ /* 0x000fe20007810000 */
[----:B------:R-:W-:Y:S01]  /*1b6a0*/  FFMA.FTZ R189, R94, UR4, R189 ;  /* 0x000000045ebd7c23 */ /* 0x000fe200080100bd */
[----:B------:R-:W1:Y:S01]  /*1b6b0*/  I2F R108, R108 ;  /* 0x0000006c006c7306 */ /* 0x000e620000201400 */
[----:B------:R-:W-:Y:S01]  /*1b6c0*/  FMNMX.FTZ R17, R206, R17, !PT ;  /* 0x00000011ce117209 */ /* 0x000fe20007810000 */
[----:B------:R-:W-:Y:S01]  /*1b6d0*/  FFMA.FTZ R186, R94, UR4, R186 ;  /* 0x000000045eba7c23 */ /* 0x000fe200080100ba */
[----:B------:R-:W-:Y:S01]  /*1b6e0*/  FMNMX.FTZ R14, R205, R14, !PT ;  /* 0x0000000ecd0e7209 */ /* 0x000fe20007810000 */
[C---:B--2---:R-:W-:Y:S01]  /*1b6f0*/  FFMA.FTZ R121, R114.reuse, UR4, R52 ;  /* 0x0000000472797c23 */ /* 0x044fe20008010034 */
[----:B------:R-:W-:Y:S01]  /*1b700*/  IADD3 R13, R37, 0xd1, RZ ;  /* 0x000000d1250d7810 */ /* 0x000fe20007ffe0ff */
[----:B------:R-:W-:Y:S01]  /*1b710*/  FFMA.FTZ R114, R114, UR4, R51 ;  /* 0x0000000472727c23 */ /* 0x000fe20008010033 */
[----:B------:R-:W-:Y:S01]  /*1b720*/  FMNMX.FTZ R14, R203, R14, !PT ;  /* 0x0000000ecb0e7209 */ /* 0x000fe20007810000 */
[C---:B------:R-:W-:Y:S02]  /*1b730*/  FFMA.FTZ R187, R93.reuse, UR4, R187 ;  /* 0x000000045dbb7c23 */ /* 0x040fe400080100bb */
[----:B------:R-:W-:Y:S01]  /*1b740*/  FFMA.FTZ R184, R93, UR4, R184 ;  /* 0x000000045db87c23 */ /* 0x000fe200080100b8 */
[----:B------:R-:W2:Y:S01]  /*1b750*/  I2F R13, R13 ;  /* 0x0000000d000d7306 */ /* 0x000ea20000201400 */
[----:B------:R-:W-:Y:S01]  /*1b760*/  FMNMX.FTZ R16, R201, R14, !PT ;  /* 0x0000000ec9107209 */ /* 0x000fe20007810000 */
[----:B------:R-:W-:Y:S01]  /*1b770*/  FFMA.FTZ R185, R88, UR4, R185 ;  /* 0x0000000458b97c23 */ /* 0x000fe200080100b9 */
[----:B---3--:R-:W-:Y:S01]  /*1b780*/  FMNMX.FTZ R15, R204, R17, !PT ;  /* 0x00000011cc0f7209 */ /* 0x008fe20007810000 */
        /* <DEDUP_REMOVED lines=10> */
[----:B-1----:R-:W-:Y:S01]  /*1b830*/  FFMA.FTZ R111, R108, UR4, R59 ;  /* 0x000000046c6f7c23 */ /* 0x002fe2000801003b */
[----:B------:R-:W-:Y:S01]  /*1b840*/  FMNMX.FTZ R15, R198, R15, !PT ;  /* 0x0000000fc60f7209 */ /* 0x000fe20007810000 */
[----:B------:R-:W-:Y:S01]  /*1b850*/  FFMA.FTZ R108, R108, UR4, R55 ;  /* 0x000000046c6c7c23 */ /* 0x000fe20008010037 */
[----:B------:R-:W1:Y:S01]  /*1b860*/  I2F R14, R17 ;  /* 0x00000011000e7306 */ /* 0x000e620000201400 */
[----:B------:R-:W-:Y:S01]  /*1b870*/  FMNMX.FTZ R16, R195, R16, !PT ;  /* 0x00000010c3107209 */ /* 0x000fe20007810000 */
[----:B------:R-:W-:Y:S01]  /*1b880*/  LDSM.16.MT88.4 R52, [R234+0xa800] ;  /* 0x00a80000ea34783b */ /* 0x000fe20000004200 */
[----:B------:R-:W-:Y:S01]  /*1b890*/  FMNMX.FTZ R15, R192, R15, !PT ;  /* 0x0000000fc00f7209 */ /* 0x000fe20007810000 */
[----:B------:R-:W-:Y:S01]  /*1b8a0*/  FFMA.FTZ R178, R68, UR4, R178 ;  /* 0x0000000444b27c23 */ /* 0x000fe200080100b2 */
[----:B------:R-:W-:Y:S01]  /*1b8b0*/  FMNMX.FTZ R16, R193, R16, !PT ;  /* 0x00000010c1107209 */ /* 0x000fe20007810000 */
[----:B------:R-:W-:Y:S01]  /*1b8c0*/  FFMA.FTZ R179, R38, UR4, R179 ;  /* 0x0000000426b37c23 */ /* 0x000fe200080100b3 */
        /* <DEDUP_REMOVED lines=12> */
[----:B------:R-:W-:Y:S01]  /*1b990*/  FFMA.FTZ R100, R8, UR4, R100 ;  /* 0x0000000408647c23 */ /* 0x000fe20008010064 */
[----:B------:R-:W-:Y:S01]  /*1b9a0*/  FMNMX.FTZ R16, R185, R16, !PT ;  /* 0x00000010b9107209 */ /* 0x000fe20007810000 */
[----:B------:R-:W-:Y:S02]  /*1b9b0*/  FFMA.FTZ R107, R6, UR4, R65 ;  /* 0x00000004066b7c23 */ /* 0x000fe40008010041 */
[C---:B-1----:R-:W-:Y:S01]  /*1b9c0*/  FFMA.FTZ R89, R14.reuse, UR4, R89 ;  /* 0x000000040e597c23 */ /* 0x042fe20008010059 */
        /* <DEDUP_REMOVED lines=9> */
[----:B------:R-:W-:Y:S01]  /*1ba60*/  IADD3 R0, R37, 0xf9, RZ ;  /* 0x000000f925007810 */ /* 0x000fe20007ffe0ff */
[----:B------:R-:W-:Y:S01]  /*1ba70*/  FFMA.FTZ R188, R96, UR4, R188 ;  /* 0x0000000460bc7c23 */ /* 0x000fe200080100bc */
[----:B------:R-:W-:Y:S01]  /*1ba80*/  FMNMX.FTZ R16, R177, R16, !PT ;  /* 0x00000010b1107209 */ /* 0x000fe20007810000 */
[----:B------:R-:W-:Y:S02]  /*1ba90*/  FFMA.FTZ R180, R87, UR4, R180 ;  /* 0x0000000457b47c23 */ /* 0x000fe400080100b4 */
[----:B------:R-:W-:Y:S01]  /*1baa0*/  FFMA.FTZ R172, R2, UR4, R172 ;  /* 0x0000000402ac7c23 */ /* 0x000fe200080100ac */
[----:B------:R-:W1:Y:S01]  /*1bab0*/  I2F R0, R0 ;  /* 0x0000000000007306 */ /* 0x000e620000201400 */
[----:B------:R-:W-:Y:S01]  /*1bac0*/  FMNMX.FTZ R15, R188, R15, !PT ;  /* 0x0000000fbc0f7209 */ /* 0x000fe20007810000 */
[----:B------:R-:W-:Y:S01]  /*1bad0*/  FFMA.FTZ R170, R4, UR4, R170 ;  /* 0x0000000404aa7c23 */ /* 0x000fe200080100aa */
[----:B------:R-:W-:Y:S02]  /*1bae0*/  FMNMX.FTZ R16, R175, R16, !PT ;  /* 0x00000010af107209 */ /* 0x000fe40007810000 */
[----:B------:R-:W-:Y:S02]  /*1baf0*/  FMNMX.FTZ R5, R186, R15, !PT ;  /* 0x0000000fba057209 */ /* 0x000fe40007810000 */
[----:B------:R-:W-:Y:S02]  /*1bb00*/  FMNMX.FTZ R16, R173, R16, !PT ;  /* 0x00000010ad107209 */ /* 0x000fe40007810000 */
[----:B------:R-:W-:Y:S02]  /*1bb10*/  FMNMX.FTZ R5, R184, R5, !PT ;  /* 0x00000005b8057209 */ /* 0x000fe40007810000 */
[C---:B------:R-:W-:Y:S02]  /*1bb20*/  IADD3 R2, R37.reuse, 0xe0, RZ ;  /* 0x000000e025027810 */ /* 0x040fe40007ffe0ff */
[----:B------:R-:W-:Y:S02]  /*1bb30*/  FMNMX.FTZ R5, R182, R5, !PT ;  /* 0x00000005b6057209 */ /* 0x000fe40007810000 */
[C---:B------:R-:W-:Y:S02]  /*1bb40*/  IADD3 R4, R37.reuse, 0xe1, RZ ;  /* 0x000000e125047810 */ /* 0x040fe40007ffe0ff */
[----:B------:R-:W2:Y:S01]  /*1bb50*/  I2F R2, R2 ;  /* 0x0000000200027306 */ /* 0x000ea20000201400 */
[----:B------:R-:W-:Y:S02]  /*1bb60*/  FMNMX.FTZ R15, R180, R5, !PT ;  /* 0x00000005b40f7209 */ /* 0x000fe40007810000 */
[----:B------:R-:W-:Y:S02]  /*1bb70*/  IADD3 R5, R37, 0xe8, RZ ;  /* 0x000000e825057810 */ /* 0x000fe40007ffe0ff */
[----:B------:R-:W-:Y:S01]  /*1bb80*/  FMNMX.FTZ R15, R178, R15, !PT ;  /* 0x0000000fb20f7209 */ /* 0x000fe20007810000 */
[C---:B-1----:R-:W-:Y:S01]  /*1bb90*/  FFMA.FTZ R3, R0.reuse, UR4, R3 ;  /* 0x0000000400037c23 */ /* 0x042fe20008010003 */
[----:B------:R-:W-:Y:S01]  /*1bba0*/  FMNMX.FTZ R16, R171, R16, !PT ;  /* 0x00000010ab107209 */ /* 0x000fe20007810000 */
[----:B------:R-:W-:Y:S02]  /*1bbb0*/  FFMA.FTZ R62, R0, UR4, R62 ;  /* 0x00000004003e7c23 */ /* 0x000fe4000801003e */
[----:B------:R-:W1:Y:S01]  /*1bbc0*/  I2F R4, R4 ;  /* 0x0000000400047306 */ /* 0x000e620000201400 */
[----:B------:R-:W-:Y:S02]  /*1bbd0*/  FMNMX.FTZ R15, R176, R15, !PT ;  /* 0x0000000fb00f7209 */ /* 0x000fe40007810000 */
[----:B------:R-:W-:Y:S02]  /*1bbe0*/  FMNMX.FTZ R16, R169, R16, !PT ;  /* 0x00000010a9107209 */ /* 0x000fe40007810000 */
[----:B------:R-:W-:Y:S02]  /*1bbf0*/  FMNMX.FTZ R17, R174, R15, !PT ;  /* 0x0000000fae117209 */ /* 0x000fe40007810000 */
[----:B------:R-:W-:Y:S02]  /*1bc00*/  IADD3 R15, R37, 0xe9, RZ ;  /* 0x000000e9250f7810 */ /* 0x000fe40007ffe0ff */
[----:B------:R-:W-:Y:S01]  /*1bc10*/  FMNMX.FTZ R16, R125, R16, !PT ;  /* 0x000000107d107209 */ /* 0x000fe20007810000 */
[----:B------:R-:W3:Y:S01]  /*1bc20*/  I2F R5, R5 ;  /* 0x0000000500057306 */ /* 0x000ee20000201400 */
[----:B------:R-:W-:Y:S02]  /*1bc30*/  FMNMX.FTZ R17, R172, R17, !PT ;  /* 0x00000011ac117209 */ /* 0x000fe40007810000 */
[----:B------:R-:W-:Y:S01]  /*1bc40*/  FMNMX.FTZ R16, R123, R16, !PT ;  /* 0x000000107b107209 */ /* 0x000fe20007810000 */
[----:B--2---:R-:W-:Y:S01]  /*1bc50*/  FFMA.FTZ R75, R2, UR4, R75 ;  /* 0x00000004024b7c23 */ /* 0x004fe2000801004b */
[----:B------:R-:W-:Y:S01]  /*1bc60*/  FMNMX.FTZ R17, R170, R17, !PT ;  /* 0x00000011aa117209 */ /* 0x000fe20007810000 */
[----:B------:R-:W-:Y:S01]  /*1bc70*/  FFMA.FTZ R76, R2, UR4, R76 ;  /* 0x00000004024c7c23 */ /* 0x000fe2000801004c */
[----:B------:R-:W-:Y:S02]  /*1bc80*/  FMNMX.FTZ R16, R121, R16, !PT ;  /* 0x0000001079107209 */ /* 0x000fe40007810000 */
[----:B------:R-:W-:Y:S01]  /*1bc90*/  FMNMX.FTZ R7, R168, R17, !PT ;  /* 0x00000011a8077209 */ /* 0x000fe20007810000 */
[----:B------:R-:W2:Y:S01]  /*1bca0*/  I2F R15, R15 ;  /* 0x0000000f000f7306 */ /* 0x000ea20000201400 */
[----:B------:R-:W-:Y:S02]  /*1bcb0*/  IADD3 R17, R37, 0xf0, RZ ;  /* 0x000000f025117810 */ /* 0x000fe40007ffe0ff */
[----:B------:R-:W-:Y:S01]  /*1bcc0*/  FMNMX.FTZ R7, R126, R7, !PT ;  /* 0x000000077e077209 */ /* 0x000fe20007810000 */
[C---:B-1----:R-:W-:Y:S01]  /*1bcd0*/  FFMA.FTZ R73, R4.reuse, UR4, R73 ;  /* 0x0000000404497c23 */ /* 0x042fe20008010049 */
[----:B------:R-:W-:Y:S01]  /*1bce0*/  FMNMX.FTZ R8, R111, R16, !PT ;  /* 0x000000106f087209 */ /* 0x000fe20007810000 */
[----:B------:R-:W-:Y:S01]  /*1bcf0*/  FFMA.FTZ R74, R4, UR4, R74 ;  /* 0x00000004044a7c23 */ /* 0x000fe2000801004a */
[----:B------:R-:W-:Y:S02]  /*1bd00*/  FMNMX.FTZ R7, R122, R7, !PT ;  /* 0x000000077a077209 */ /* 0x000fe40007810000 */
[----:B------:R-:W-:Y:S01]  /*1bd10*/  FMNMX.FTZ R8, R109, R8, !PT ;  /* 0x000000086d087209 */ /* 0x000fe20007810000 */
[----:B------:R-:W1:Y:S01]  /*1bd20*/  I2F R6, R17 ;  /* 0x0000001100067306 */ /* 0x000e620000201400 */
[----:B------:R-:W-:Y:S02]  /*1bd30*/  FMNMX.FTZ R21, R120, R7, !PT ;  /* 0x0000000778157209 */ /* 0x000fe40007810000 */
[----:B------:R-:W-:Y:S01]  /*1bd40*/  FMNMX.FTZ R8, R107, R8, !PT ;  /* 0x000000086b087209 */ /* 0x000fe20007810000 */
[C---:B---3--:R-:W-:Y:S01]  /*1bd50*/  FFMA.FTZ R71, R5.reuse, UR4, R71 ;  /* 0x0000000405477c23 */ /* 0x048fe20008010047 */
[----:B------:R-:W-:Y:S01]  /*1bd60*/  FMNMX.FTZ R21, R114, R21, !PT ;  /* 0x0000001572157209 */ /* 0x000fe20007810000 */
[----:B------:R-:W-:Y:S01]  /*1bd70*/  FFMA.FTZ R72, R5, UR4, R72 ;  /* 0x0000000405487c23 */ /* 0x000fe20008010048 */
[----:B------:R-:W-:Y:S02]  /*1bd80*/  FMNMX.FTZ R8, R105, R8, !PT ;  /* 0x0000000869087209 */ /* 0x000fe40007810000 */
[----:B------:R-:W-:Y:S02]  /*1bd90*/  FMNMX.FTZ R21, R108, R21, !PT ;  /* 0x000000156c157209 */ /* 0x000fe40007810000 */
[----:B------:R-:W-:Y:S02]  /*1bda0*/  FMNMX.FTZ R12, R95, R8, !PT ;  /* 0x000000085f0c7209 */ /* 0x000fe40007810000 */
[----:B------:R-:W-:Y:S01]  /*1bdb0*/  FMNMX.FTZ R13, R104, R21, !PT ;  /* 0x00000015680d7209 */ /* 0x000fe20007810000 */
[C---:B--2---:R-:W-:Y:S01]  /*1bdc0*/  FFMA.FTZ R69, R15.reuse, UR4, R69 ;  /* 0x000000040f457c23 */ /* 0x044fe20008010045 */
[----:B------:R-:W-:Y:S01]  /*1bdd0*/  LDSM.16.MT88.4 R20, [R234+0xa000] ;  /* 0x00a00000ea14783b */ /* 0x000fe20000004200 */
[----:B------:R-:W-:Y:S01]  /*1bde0*/  FFMA.FTZ R70, R15, UR4, R70 ;  /* 0x000000040f467c23 */ /* 0x000fe20008010046 */
[C---:B------:R-:W-:Y:S02]  /*1bdf0*/  IADD3 R7, R37.reuse, 0xf1, RZ ;  /* 0x000000f125077810 */ /* 0x040fe40007ffe0ff */
[----:B------:R-:W-:Y:S02]  /*1be00*/  IADD3 R16, R37, 0xf8, RZ ;  /* 0x000000f825107810 */ /* 0x000fe40007ffe0ff */
[----:B------:R-:W-:Y:S02]  /*1be10*/  FMNMX.FTZ R13, R102, R13, !PT ;  /* 0x0000000d660d7209 */ /* 0x000fe40007810000 */
[----:B------:R-:W2:Y:S01]  /*1be20*/  I2F R7, R7 ;  /* 0x0000000700077306 */ /* 0x000ea20000201400 */
[----:B-1----:R-:W-:Y:S01]  /*1be30*/  FFMA.FTZ R67, R6, UR4, R67 ;  /* 0x0000000406437c23 */ /* 0x002fe20008010043 */
[----:B------:R-:W-:Y:S01]  /*1be40*/  FMNMX.FTZ R13, R100, R13, !PT ;  /* 0x0000000d640d7209 */ /* 0x000fe20007810000 */
[----:B------:R-:W-:Y:S01]  /*1be50*/  FFMA.FTZ R66, R6, UR4, R66 ;  /* 0x0000000406427c23 */ /* 0x000fe20008010042 */
[----:B------:R-:W-:Y:S02]  /*1be60*/  FMNMX.FTZ R12, R91, R12, !PT ;  /* 0x0000000c5b0c7209 */ /* 0x000fe40007810000 */
        /* <DEDUP_REMOVED lines=16> */
[----:B------:R-:W-:Y:S01]  /*1bf70*/  FMNMX.FTZ R12, R67, R12, !PT ;  /* 0x0000000c430c7209 */ /* 0x000fe20007810000 */
[----:B-1----:R-:W-:Y:S01]  /*1bf80*/  FFMA.FTZ R36, R8, UR4, R36 ;  /* 0x0000000408247c23 */ /* 0x002fe20008010024 */
[----:B------:R-:W-:Y:S01]  /*1bf90*/  FMNMX.FTZ R13, R70, R13, !PT ;  /* 0x0000000d460d7209 */ /* 0x000fe20007810000 */
[----:B------:R-:W-:Y:S01]  /*1bfa0*/  FFMA.FTZ R63, R8, UR4, R63 ;  /* 0x00000004083f7c23 */ /* 0x000fe2000801003f */
[----:B------:R-:W-:Y:S02]  /*1bfb0*/  FMNMX.FTZ R5, R39, R12, !PT ;  /* 0x0000000c27057209 */ /* 0x000fe40007810000 */
[----:B------:R-:W-:Y:S02]  /*1bfc0*/  FMNMX.FTZ R13, R66, R13, !PT ;  /* 0x0000000d420d7209 */ /* 0x000fe40007810000 */
[----:B------:R-:W-:Y:S02]  /*1bfd0*/  FMNMX.FTZ R2, R36, R5, !PT ;  /* 0x0000000524027209 */ /* 0x000fe40007810000 */
[----:B------:R-:W-:Y:S02]  /*1bfe0*/  FMNMX.FTZ R4, R64, R13, !PT ;  /* 0x0000000d40047209 */ /* 0x000fe40007810000 */
[----:B------:R-:W-:Y:S02]  /*1bff0*/  FMNMX.FTZ R6, R3, R2, !PT ;  /* 0x0000000203067209 */ /* 0x000fe40007810000 */
[----:B------:R-:W-:Y:S03]  /*1c000*/  FMNMX.FTZ R17, R63, R4, !PT ;  /* 0x000000043f117209 */ /* 0x000fe60007810000 */
[----:B------:R-:W1:Y:S01]  /*1c010*/  SHFL.BFLY PT, R7, R6, 0x2, 0x1f ;  /* 0x0c401f0006077f89 */ /* 0x000e6200000e0000 */
[----:B------:R-:W-:Y:S07]  /*1c020*/  FMNMX.FTZ R15, R62, R17, !PT ;  /* 0x000000113e0f7209 */ /* 0x000fee0007810000 */
        /* <DEDUP_REMOVED lines=9> */
[----:B--2---:R-:W-:Y:S02]  /*1c0c0*/  FMNMX.FTZ R2, R13, R2, !PT ;  /* 0x000000020d027209 */ /* 0x004fe40007810000 */
[----:B------:R-:W1:Y:S01]  /*1c0d0*/  LDSM.16.MT88.4 R12, [R237+0xa000] ;  /* 0x00a00000ed0c783b */ /* 0x000e620000004200 */
[----:B------:R-:W-:Y:S01]  /*1c0e0*/  FSEL R68, R68, RZ, P0 ;  /* 0x000000ff44447208 */ /* 0x000fe20000000000 */
[----:B------:R-:W-:Y:S01]  /*1c0f0*/  FMUL.FTZ R37, R4, c[0x0][0x23c] ;  /* 0x00008f0004257a20 */ /* 0x000fe20000410000 */
[C---:B------:R-:W-:Y:S01]  /*1c100*/  FSETP.NEU.FTZ.AND P0, PT, R2.reuse, -INF , PT ;  /* 0xff8000000200780b */ /* 0x040fe20003f1d000 */
[----:B------:R-:W-:Y:S02]  /*1c110*/  FMUL.FTZ R65, R2, c[0x0][0x23c] ;  /* 0x00008f0002417a20 */ /* 0x000fe40000410000 */
[--C-:B------:R-:W-:Y:S02]  /*1c120*/  FFMA.FTZ R101, R49, c[0x0][0x23c], -R68.reuse ;  /* 0x00008f0031657a23 */ /* 0x100fe40000010844 */
[----:B------:R-:W2:Y:S01]  /*1c130*/  MUFU.EX2 R37, R37 ;  /* 0x0000002500257308 */ /* 0x000ea20000000800 */
[----:B------:R-:W-:Y:S01]  /*1c140*/  LDSM.16.MT88.4 R48, [R237+0xa800] ;  /* 0x00a80000ed30783b */ /* 0x000fe20000004200 */
[--C-:B------:R-:W-:Y:S01]  /*1c150*/  FFMA.FTZ R112, R57, c[0x0][0x23c], -R68.reuse ;  /* 0x00008f0039707a23 */ /* 0x100fe20000010844 */
[----:B------:R-:W-:Y:S01]  /*1c160*/  FSEL R65, R65, RZ, P0 ;  /* 0x000000ff41417208 */ /* 0x000fe20000000000 */
[--C-:B------:R-:W-:Y:S01]  /*1c170*/  FFMA.FTZ R94, R79, c[0x0][0x23c], -R68.reuse ;  /* 0x00008f004f5e7a23 */ /* 0x100fe20000010844 */
[----:B------:R-:W-:Y:S01]  /*1c180*/  PLOP3.LUT P0, PT, PT, PT, UP0, 0x80, 0x0 ;  /* 0x000000000000781c */ /* 0x000fe20003f0f008 */
[--C-:B------:R-:W-:Y:S02]  /*1c190*/  FFMA.FTZ R93, R81, c[0x0][0x23c], -R68.reuse ;  /* 0x00008f00515d7a23 */ /* 0x100fe40000010844 */
[--C-:B------:R-:W-:Y:S02]  /*1c1a0*/  FFMA.FTZ R97, R46, c[0x0][0x23c], -R65.reuse ;  /* 0x00008f002e617a23 */ /* 0x100fe40000010841 */
[----:B------:R-:W-:Y:S01]  /*1c1b0*/  MUFU.EX2 R94, R94 ;  /* 0x0000005e005e7308 */ /* 0x000fe20000000800 */
[--C-:B------:R-:W-:Y:S02]  /*1c1c0*/  FFMA.FTZ R98, R44, c[0x0][0x23c], -R65.reuse ;  /* 0x00008f002c627a23 */ /* 0x100fe40000010841 */
[----:B------:R-:W3:Y:S01]  /*1c1d0*/  LDSM.16.MT88.4 R44, [R232+0xa000] ;  /* 0x00a00000e82c783b */ /* 0x000ee20000004200 */
[--C-:B------:R-:W-:Y:S02]  /*1c1e0*/  FFMA.FTZ R115, R56, c[0x0][0x23c], -R65.reuse ;  /* 0x00008f0038737a23 */ /* 0x100fe40000010841 */
[--C-:B------:R-:W-:Y:S02]  /*1c1f0*/  FFMA.FTZ R88, R10, c[0x0][0x23c], -R68.reuse ;  /* 0x00008f000a587a23 */ /* 0x100fe40000010844 */
[--C-:B------:R-:W-:Y:S02]  /*1c200*/  FFMA.FTZ R79, R11, c[0x0][0x23c], -R68.reuse ;  /* 0x00008f000b4f7a23 */ /* 0x100fe40000010844 */
[----:B------:R-:W4:Y:S01]  /*1c210*/  MUFU.EX2 R93, R93 ;  /* 0x0000005d005d7308 */ /* 0x000f220000000800 */
[----:B------:R-:W-:Y:S01]  /*1c220*/  LDSM.16.MT88.4 R56, [R232+0xa800] ;  /* 0x00a80000e838783b */ /* 0x000fe20000004200 */
[--C-:B------:R-:W-:Y:S02]  /*1c230*/  FFMA.FTZ R77, R77, c[0x0][0x23c], -R68.reuse ;  /* 0x00008f004d4d7a23 */ /* 0x100fe40000010844 */
[C---:B--2---:R-:W-:Y:S02]  /*1c240*/  FMUL.FTZ R6, R37.reuse, R162 ;  /* 0x000000a225067220 */ /* 0x044fe40000410000 */
[C---:B------:R-:W-:Y:S02]  /*1c250*/  FMUL.FTZ R7, R37.reuse, R163 ;  /* 0x000000a325077220 */ /* 0x040fe40000410000 */
[----:B------:R-:W-:Y:S02]  /*1c260*/  FMUL.FTZ R10, R37, R158 ;  /* 0x0000009e250a7220 */ /* 0x000fe40000410000 */
[----:B------:R-:W-:Y:S01]  /*1c270*/  MUFU.EX2 R88, R88 ;  /* 0x0000005800587308 */ /* 0x000fe20000000800 */
[--C-:B------:R-:W-:Y:S02]  /*1c280*/  FFMA.FTZ R158, R199, c[0x0][0x23c], -R68.reuse ;  /* 0x00008f00c79e7a23 */ /* 0x100fe40000010844 */
[C---:B------:R-:W-:Y:S02]  /*1c290*/  FMUL.FTZ R11, R37.reuse, R159 ;  /* 0x0000009f250b7220 */ /* 0x040fe40000410000 */
[C---:B------:R-:W-:Y:S02]  /*1c2a0*/  FMUL.FTZ R26, R37.reuse, R142 ;  /* 0x0000008e251a7220 */ /* 0x040fe40000410000 */
[C---:B------:R-:W-:Y:S02]  /*1c2b0*/  FMUL.FTZ R27, R37.reuse, R143 ;  /* 0x0000008f251b7220 */ /* 0x040fe40000410000 */
[--C-:B------:R-:W-:Y:S01]  /*1c2c0*/  FFMA.FTZ R99, R34, c[0x0][0x23c], -R65.reuse ;  /* 0x00008f0022637a23 */ /* 0x100fe20000010841 */
[----:B------:R-:W2:Y:S01]  /*1c2d0*/  MUFU.EX2 R79, R79 ;  /* 0x0000004f004f7308 */ /* 0x000ea20000000800 */
[----:B------:R-:W-:Y:S02]  /*1c2e0*/  FMUL.FTZ R34, R37, R134 ;  /* 0x0000008625227220 */ /* 0x000fe40000410000 */
[--C-:B------:R-:W-:Y:S01]  /*1c2f0*/  FFMA.FTZ R106, R32, c[0x0][0x23c], -R65.reuse ;  /* 0x00008f00206a7a23 */ /* 0x100fe20000010841 */
[----:B----4-:R-:W-:Y:S01]  /*1c300*/  F2FP.PACK_AB R41, R93, R94 ;  /* 0x0000005e5d29723e */ /* 0x010fe200000000ff */
[--C-:B------:R-:W-:Y:S02]  /*1c310*/  FFMA.FTZ R110, R35, c[0x0][0x23c], -R68.reuse ;  /* 0x00008f00236e7a23 */ /* 0x100fe40000010844 */
        /* <DEDUP_REMOVED lines=30> */
[----:B------:R-:W-:Y:S02]  /*1c500*/  FFMA.FTZ R78, R78, c[0x0][0x23c], -R65 ;  /* 0x00008f004e4e7a23 */ /* 0x000fe40000010841 */
[--C-:B------:R-:W-:Y:S02]  /*1c510*/  FFMA.FTZ R75, R75, c[0x0][0x23c], -R68.reuse ;  /* 0x00008f004b4b7a23 */ /* 0x100fe40000010844 */
[--C-:B------:R-:W-:Y:S01]  /*1c520*/  FFMA.FTZ R71, R71, c[0x0][0x23c], -R68.reuse ;  /* 0x00008f0047477a23 */ /* 0x100fe20000010844 */
[----:B------:R-:W-:Y:S01]  /*1c530*/  MUFU.EX2 R101, R101 ;  /* 0x0000006500657308 */ /* 0x000fe20000000800 */
[--C-:B------:R-:W-:Y:S02]  /*1c540*/  FFMA.FTZ R67, R67, c[0x0][0x23c], -R68.reuse ;  /* 0x00008f0043437a23 */ /* 0x100fe40000010844 */
        /* <DEDUP_REMOVED lines=10> */
[----:B------:R-:W2:Y:S01]  /*1c5f0*/  MUFU.EX2 R38, R38 ;  /* 0x0000002600267308 */ /* 0x000ea20000000800 */
[--C-:B------:R-:W-:Y:S02]  /*1c600*/  FFMA.FTZ R92, R19, c[0x0][0x23c], -R68.reuse ;  /* 0x00008f00135c7a23 */ /* 0x100fe40000010844 */
[----:B------:R-:W-:Y:S02]  /*1c610*/  FMUL.FTZ R18, R37, R150 ;  /* 0x0000009625127220 */ /* 0x000fe40000410000 */
        /* <DEDUP_REMOVED lines=12> */
[C---:B--2---:R-:W-:Y:S02]  /*1c6e0*/  FMUL.FTZ R32, R38.reuse, R132 ;  /* 0x0000008426207220 */ /* 0x044fe40000410000 */
[C---:B------:R-:W-:Y:S02]  /*1c6f0*/  FMUL.FTZ R33, R38.reuse, R133 ;  /* 0x0000008526217220 */ /* 0x040fe40000410000 */
        /* <DEDUP_REMOVED lines=9> */
[--C-:B------:R-:W-:Y:S01]  /*1c790*/  FFMA.FTZ R149, R203, c[0x0][0x23c], -R68.reuse ;  /* 0x00008f00cb957a23 */ /* 0x100fe20000010844 */
[----:B----4-:R-:W-:Y:S01]  /*1c7a0*/  F2FP.PACK_AB R40, R87, R96 ;  /* 0x000000605728723e */ /* 0x010fe200000000ff */
[C---:B------:R-:W-:Y:S02]  /*1c7b0*/  FMUL.FTZ R24, R38.reuse, R140 ;  /* 0x0000008c26187220 */ /* 0x040fe40000410000 */
[----:B------:R-:W-:Y:S02]  /*1c7c0*/  FMUL.FTZ R25, R38, R141 ;  /* 0x0000008d26197220 */ /* 0x000fe40000410000 */
[--C-:B------:R-:W-:Y:S01]  /*1c7d0*/  FFMA.FTZ R132, R223, c[0x0][0x23c], -R68.reuse ;  /* 0x00008f00df847a23 */ /* 0x100fe20000010844 */
[----:B------:R-:W4:Y:S01]  /*1c7e0*/  MUFU.EX2 R86, R86 ;  /* 0x0000005600567308 */ /* 0x000f220000000800 */
        /* <DEDUP_REMOVED lines=12> */
[----:B------:R-:W2:Y:S01]  /*1c8b0*/  MUFU.EX2 R92, R92 ;  /* 0x0000005c005c7308 */ /* 0x000ea20000000800 */
[C---:B-1----:R-:W-:Y:S05]  /*1c8c0*/  HMMA.16816.F32 R4, R40.reuse, R12, R4 ;  /* 0x0000000c2804723c */ /* 0x042fea0000001804 */
[--C-:B------:R-:W-:Y:S02]  /*1c8d0*/  FFMA.FTZ R190, R181, c[0x0][0x23c], -R68.reuse ;  /* 0x00008f00b5be7a23 */ /* 0x100fe40000010844 */
[C---:B------:R-:W-:Y:S01]  /*1c8e0*/  FMUL.FTZ R12, R38.reuse, R152 ;  /* 0x00000098260c7220 */ /* 0x040fe20000410000 */
[C---:B------:R-:W-:Y:S01]  /*1c8f0*/  HMMA.16816.F32 R8, R40.reuse, R14, R8 ;  /* 0x0000000e2808723c */ /* 0x040fe20000001808 */
[----:B------:R-:W-:Y:S03]  /*1c900*/  MUFU.EX2 R103, R103 ;  /* 0x0000006700677308 */ /* 0x000fe60000000800 */
[----:B------:R-:W-:Y:S02]  /*1c910*/  FMUL.FTZ R13, R38, R153 ;  /* 0x00000099260d7220 */ /* 0x000fe40000410000 */
[--C-:B------:R-:W-:Y:S02]  /*1c920*/  FFMA.FTZ R152, R205, c[0x0][0x23c], -R68.reuse ;  /* 0x00008f00cd987a23 */ /* 0x100fe40000010844 */
[C---:B------:R-:W-:Y:S03]  /*1c930*/  FMUL.FTZ R14, R37.reuse, R154 ;  /* 0x0000009a250e7220 */ /* 0x040fe60000410000 */
[----:B------:R-:W1:Y:S01]  /*1c940*/  MUFU.EX2 R112, R112 ;  /* 0x0000007000707308 */ /* 0x000e620000000800 */
[----:B------:R-:W-:Y:S02]  /*1c950*/  FMUL.FTZ R15, R37, R155 ;  /* 0x0000009b250f7220 */ /* 0x000fe40000410000 */
[--C-:B------:R-:W-:Y:S02]  /*1c960*/  FFMA.FTZ R154, R204, c[0x0][0x23c], -R65.reuse ;  /* 0x00008f00cc9a7a23 */ /* 0x100fe40000010841 */
[--C-:B------:R-:W-:Y:S02]  /*1c970*/  FFMA.FTZ R155, R201, c[0x0][0x23c], -R68.reuse ;  /* 0x00008f00c99b7a23 */ /* 0x100fe40000010844 */
[--C-:B------:R-:W-:Y:S01]  /*1c980*/  FFMA.FTZ R153, R202, c[0x0][0x23c], -R65.reuse ;  /* 0x00008f00ca997a23 */ /* 0x100fe20000010841 */
[C---:B------:R-:W-:Y:S02]  /*1c990*/  HMMA.16816.F32 R12, R40.reuse, R20, R12 ;  /* 0x00000014280c723c */ /* 0x040fe4000000180c */
[----:B------:R-:W-:Y:S01]  /*1c9a0*/  MUFU.EX2 R115, R115 ;  /* 0x0000007300737308 */ /* 0x000fe20000000800 */
[--C-:B------:R-:W-:Y:S02]  /*1c9b0*/  FFMA.FTZ R188, R188, c[0x0][0x23c], -R65.reuse ;  /* 0x00008f00bcbc7a23 */ /* 0x100fe40000010841 */
[--C-:B------:R-:W-:Y:S02]  /*1c9c0*/  FFMA.FTZ R186, R186, c[0x0][0x23c], -R65.reuse ;  /* 0x00008f00baba7a23 */ /* 0x100fe40000010841 */
[C---:B------:R-:W-:Y:S01]  /*1c9d0*/  FMUL.FTZ R20, R38.reuse, R144 ;  /* 0x0000009026147220 */ /* 0x040fe20000410000 */
[C---:B------:R-:W-:Y:S04]  /*1c9e0*/  HMMA.16816.F32 R16, R40.reuse, R22, R16 ;  /* 0x000000162810723c */ /* 0x040fe80000001810 */
[----:B------:R-:W5:Y:S01]  /*1c9f0*/  MUFU.EX2 R116, R116 ;  /* 0x0000007400747308 */ /* 0x000f620000000800 */
[----:B------:R-:W-:Y:S02]  /*1ca00*/  FMUL.FTZ R21, R38, R145 ;  /* 0x0000009126157220 */ /* 0x000fe40000410000 */
[C---:B------:R-:W-:Y:S02]  /*1ca10*/  FMUL.FTZ R22, R37.reuse, R146 ;  /* 0x0000009225167220 */ /* 0x040fe40000410000 */
[----:B------:R-:W-:Y:S03]  /*1ca20*/  FMUL.FTZ R23, R37, R147 ;  /* 0x0000009325177220 */ /* 0x000fe60000410000 */
[--C-:B------:R-:W-:Y:S02]  /*1ca30*/  FFMA.FTZ R144, R211, c[0x0][0x23c], -R68.reuse ;  /* 0x00008f00d3907a23 */ /* 0x100fe40000010844 */
[----:B------:R-:W-:Y:S01]  /*1ca40*/  MUFU.EX2 R113, R113 ;  /* 0x0000007100717308 */ /* 0x000fe20000000800 */
[--C-:B------:R-:W-:Y:S01]  /*1ca50*/  FFMA.FTZ R146, R212, c[0x0][0x23c], -R65.reuse ;  /* 0x00008f00d4927a23 */ /* 0x100fe20000010841 */
[C---:B------:R-:W-:Y:S03]  /*1ca60*/  HMMA.16816.F32 R20, R40.reuse, R28, R20 ;  /* 0x0000001c2814723c */ /* 0x040fe60000001814 */
[--C-:B------:R-:W-:Y:S02]  /*1ca70*/  FFMA.FTZ R147, R209, c[0x0][0x23c], -R68.reuse ;  /* 0x00008f00d1937a23 */ /* 0x100fe40000010844 */
[--C-:B------:R-:W-:Y:S02]  /*1ca80*/  FFMA.FTZ R145, R210, c[0x0][0x23c], -R65.reuse ;  /* 0x00008f00d2917a23 */ /* 0x100fe40000010841 */
[C---:B------:R-:W-:Y:S01]  /*1ca90*/  FMUL.FTZ R28, R38.reuse, R136 ;  /* 0x00000088261c7220 */ /* 0x040fe20000410000 */
[----:B------:R-:W1:Y:S01]  /*1caa0*/  MUFU.EX2 R118, R118 ;  /* 0x0000007600767308 */ /* 0x000e620000000800 */
[C---:B------:R-:W-:Y:S03]  /*1cab0*/  HMMA.16816.F32 R24, R40.reuse, R30, R24 ;  /* 0x0000001e2818723c */ /* 0x040fe60000001818 */
[----:B------:R-:W-:Y:S02]  /*1cac0*/  FMUL.FTZ R29, R38, R137 ;  /* 0x00000089261d7220 */ /* 0x000fe40000410000 */
[--C-:B------:R-:W-:Y:S02]  /*1cad0*/  FFMA.FTZ R136, R221, c[0x0][0x23c], -R68.reuse ;  /* 0x00008f00dd887a23 */ /* 0x100fe40000010844 */
[C---:B------:R-:W-:Y:S02]  /*1cae0*/  FMUL.FTZ R30, R37.reuse, R138 ;  /* 0x0000008a251e7220 */ /* 0x040fe40000410000 */
[----:B------:R-:W-:Y:S03]  /*1caf0*/  MUFU.EX2 R119, R119 ;  /* 0x0000007700777308 */ /* 0x000fe60000000800 */
[----:B------:R-:W-:Y:S02]  /*1cb00*/  FMUL.FTZ R31, R37, R139 ;  /* 0x0000008b251f7220 */ /* 0x000fe40000410000 */
[--C-:B------:R-:W-:Y:S02]  /*1cb10*/  FFMA.FTZ R137, R216, c[0x0][0x23c], -R65.reuse ;  /* 0x00008f00d8897a23 */ /* 0x100fe40000010841 */
[--C-:B------:R-:W-:Y:S02]  /*1cb20*/  FFMA.FTZ R139, R217, c[0x0][0x23c], -R68.reuse ;  /* 0x00008f00d98b7a23 */ /* 0x100fe40000010844 */
[--C-:B------:R-:W-:Y:S01]  /*1cb30*/  FFMA.FTZ R138, R220, c[0x0][0x23c], -R65.reuse ;  /* 0x00008f00dc8a7a23 */ /* 0x100fe20000010841 */
[----:B------:R-:W1:Y:S01]  /*1cb40*/  MUFU.EX2 R124, R124 ;  /* 0x0000007c007c7308 */ /* 0x000e620000000800 */
[C---:B---3--:R-:W-:Y:S03]  /*1cb50*/  HMMA.16816.F32 R28, R40.reuse, R44, R28 ;  /* 0x0000002c281c723c */ /* 0x048fe6000000181c */
[--C-:B------:R-:W-:Y:S02]  /*1cb60*/  FFMA.FTZ R187, R184, c[0x0][0x23c], -R65.reuse ;  /* 0x00008f00b8bb7a23 */ /* 0x100fe40000010841 */
[--C-:B------:R-:W-:Y:S02]  /*1cb70*/  FFMA.FTZ R184, R185, c[0x0][0x23c], -R68.reuse ;  /* 0x00008f00b9b87a23 */ /* 0x100fe40000010844 */
[--C-:B------:R-:W-:Y:S01]  /*1cb80*/  FFMA.FTZ R181, R182, c[0x0][0x23c], -R65.reuse ;  /* 0x00008f00b6b57a23 */ /* 0x100fe20000010841 */
[----:B------:R-:W-:Y:S01]  /*1cb90*/  HMMA.16816.F32 R32, R40, R46, R32 ;  /* 0x0000002e2820723c */ /* 0x000fe20000001820 */
[----:B------:R-:W-:Y:S01]  /*1cba0*/  MUFU.EX2 R117, R117 ;  /* 0x0000007500757308 */ /* 0x000fe20000000800 */
[----:B------:R-:W3:Y:S02]  /*1cbb0*/  LDSM.16.MT88.4 R44, [R233+0xa800] ;  /* 0x00a80000e92c783b */ /* 0x000ee40000004200 */
[--C-:B------:R-:W-:Y:S02]  /*1cbc0*/  FFMA.FTZ R182, R171, c[0x0][0x23c], -R68.reuse ;  /* 0x00008f00abb67a23 */ /* 0x100fe40000010844 */
[--C-:B------:R-:W-:Y:S01]  /*1cbd0*/  FFMA.FTZ R180, R180, c[0x0][0x23c], -R65.reuse ;  /* 0x00008f00b4b47a23 */ /* 0x100fe20000010841 */
[----:B----4-:R-:W-:Y:S01]  /*1cbe0*/  F2FP.PACK_AB R41, R77, R86 ;  /* 0x000000564d29723e */ /* 0x010fe200000000ff */
[--C-:B------:R-:W-:Y:S01]  /*1cbf0*/  FFMA.FTZ R178, R178, c[0x0][0x23c], -R65.reuse ;  /* 0x00008f00b2b27a23 */ /* 0x100fe20000010841 */
[----:B--2---:R-:W-:Y:S02]  /*1cc00*/  F2FP.PACK_AB R43, R92, R85 ;  /* 0x000000555c2b723e */ /* 0x004fe400000000ff */
[----:B------:R-:W2:Y:S01]  /*1cc10*/  MUFU.EX2 R128, R128 ;  /* 0x0000008000807308 */ /* 0x000ea20000000800 */
[----:B------:R-:W-:Y:S01]  /*1cc20*/  F2FP.PACK_AB R40, R98, R97 ;  /* 0x000000616228723e */ /* 0x000fe200000000ff */
[--C-:B------:R-:W-:Y:S01]  /*1cc30*/  FFMA.FTZ R185, R176, c[0x0][0x23c], -R65.reuse ;  /* 0x00008f00b0b97a23 */ /* 0x100fe20000010841 */
[----:B------:R-:W-:Y:S01]  /*1cc40*/  F2FP.PACK_AB R42, R106, R99 ;  /* 0x000000636a2a723e */ /* 0x000fe200000000ff */
        /* <DEDUP_REMOVED lines=9> */
[----:B------:R-:W4:Y:S01]  /*1cce0*/  MUFU.EX2 R130, R130 ;  /* 0x0000008200827308 */ /* 0x000f220000000800 */
[----:B------:R-:W1:Y:S02]  /*1ccf0*/  LDSM.16.MT88.4 R48, [R237+0xb000] ;  /* 0x00b00000ed30783b */ /* 0x000e640000004200 */
[--C-:B------:R-:W-:Y:S02]  /*1cd00*/  FFMA.FTZ R168, R169, c[0x0][0x23c], -R68.reuse ;  /* 0x00008f00a9a87a23 */ /* 0x100fe40000010844 */
[--C-:B------:R-:W-:Y:S02]  /*1cd10*/  FFMA.FTZ R123, R126, c[0x0][0x23c], -R65.reuse ;  /* 0x00008f007e7b7a23 */ /* 0x100fe40000010841 */
[C---:B------:R-:W-:Y:S03]  /*1cd20*/  HMMA.16816.F32 R12, R40.reuse, R52, R12 ;  /* 0x00000034280c723c */ /* 0x040fe6000000180c */
[----:B------:R-:W-:Y:S01]  /*1cd30*/  MUFU.EX2 R131, R131 ;  /* 0x0000008300837308 */ /* 0x000fe20000000800 */
[--C-:B------:R-:W-:Y:S02]  /*1cd40*/  FFMA.FTZ R126, R105, c[0x0][0x23c], -R68.reuse ;  /* 0x00008f00697e7a23 */ /* 0x100fe40000010844 */
[--C-:B------:R-:W-:Y:S02]  /*1cd50*/  FFMA.FTZ R122, R122, c[0x0][0x23c], -R65.reuse ;  /* 0x00008f007a7a7a23 */ /* 0x100fe40000010841 */
[C---:B------:R-:W-:Y:S01]  /*1cd60*/  HMMA.16816.F32 R16, R40.reuse, R54, R16 ;  /* 0x000000362810723c */ /* 0x040fe20000001810 */
[----:B------:R-:W1:Y:S03]  /*1cd70*/  LDSM.16.MT88.4 R52, [R234+0xb000] ;  /* 0x00b00000ea34783b */ /* 0x000e660000004200 */
[--C-:B------:R-:W-:Y:S01]  /*1cd80*/  FFMA.FTZ R120, R120, c[0x0][0x23c], -R65.reuse ;  /* 0x00008f0078787a23 */ /* 0x100fe20000010841 */
[----:B------:R-:W1:Y:S01]  /*1cd90*/  MUFU.EX2 R134, R134 ;  /* 0x0000008600867308 */ /* 0x000e620000000800 */
[--C-:B------:R-:W-:Y:S02]  /*1cda0*/  FFMA.FTZ R169, R114, c[0x0][0x23c], -R65.reuse ;  /* 0x00008f0072a97a23 */ /* 0x100fe40000010841 */
[C---:B---3--:R-:W-:Y:S04]  /*1cdb0*/  HMMA.16816.F32 R20, R40.reuse, R44, R20 ;  /* 0x0000002c2814723c */ /* 0x048fe80000001814 */
[--C-:B------:R-:W-:Y:S02]  /*1cdc0*/  FFMA.FTZ R114, R111, c[0x0][0x23c], -R68.reuse ;  /* 0x00008f006f727a23 */ /* 0x100fe40000010844 */
[--C-:B------:R-:W-:Y:S01]  /*1cdd0*/  FFMA.FTZ R105, R108, c[0x0][0x23c], -R65.reuse ;  /* 0x00008f006c697a23 */ /* 0x100fe20000010841 */
[----:B------:R-:W3:Y:S01]  /*1cde0*/  MUFU.EX2 R129, R129 ;  /* 0x0000008100817308 */ /* 0x000ee20000000800 */
        /* <DEDUP_REMOVED lines=10> */
[----:B------:R-:W2:Y:S01]  /*1ce90*/  MUFU.EX2 R136, R136 ;  /* 0x0000008800887308 */ /* 0x000ea20000000800 */
[----:B------:R-:W-:Y:S02]  /*1cea0*/  FFMA.FTZ R96, R38, R251, R96 ;  /* 0x000000fb26607223 */ /* 0x000fe40000010060 */
[--C-:B------:R-:W-:Y:S01]  /*1ceb0*/  FFMA.FTZ R74, R74, c[0x0][0x23c], -R65.reuse ;  /* 0x00008f004a4a7a23 */ /* 0x100fe20000010841 */
[----:B------:R-:W-:Y:S01]  /*1cec0*/  F2FP.PACK_AB R41, R110, R101 ;  /* 0x000000656e29723e */ /* 0x000fe200000000ff */
[--C-:B------:R-:W-:Y:S01]  /*1ced0*/  FFMA.FTZ R72, R72, c[0x0][0x23c], -R65.reuse ;  /* 0x00008f0048487a23 */ /* 0x100fe20000010841 */
[----:B-1----:R-:W-:Y:S03]  /*1cee0*/  F2FP.PACK_AB R43, R112, R103 ;  /* 0x00000067702b723e */ /* 0x002fe600000000ff */
[----:B-----5:R-:W-:Y:S01]  /*1cef0*/  F2FP.PACK_AB R40, R116, R115 ;  /* 0x000000737428723e */ /* 0x020fe200000000ff */
[----:B------:R-:W1:Y:S01]  /*1cf00*/  MUFU.EX2 R133, R133 ;  /* 0x0000008500857308 */ /* 0x000e620000000800 */
[----:B------:R-:W-:Y:S01]  /*1cf10*/  F2FP.PACK_AB R42, R118, R113 ;  /* 0x00000071762a723e */ /* 0x000fe200000000ff */
[----:B------:R-:W-:Y:S02]  /*1cf20*/  FFMA.FTZ R64, R64, c[0x0][0x23c], -R65 ;  /* 0x00008f0040407a23 */ /* 0x000fe40000010841 */
[----:B------:R-:W-:Y:S02]  /*1cf30*/  FFMA.FTZ R94, R37, R250, R94 ;  /* 0x000000fa255e7223 */ /* 0x000fe4000001005e */
[----:B------:R-:W-:Y:S02]  /*1cf40*/  FADD.FTZ R87, R87, R96 ;  /* 0x0000006057577221 */ /* 0x000fe40000010000 */
[C---:B------:R-:W-:Y:S02]  /*1cf50*/  HMMA.16816.F32 R4, R40.reuse, R48, R4 ;  /* 0x000000302804723c */ /* 0x040fe40000001804 */
[----:B------:R-:W-:Y:S01]  /*1cf60*/  MUFU.EX2 R135, R135 ;  /* 0x0000008700877308 */ /* 0x000fe20000000800 */
[----:B------:R-:W-:Y:S02]  /*1cf70*/  FADD.FTZ R90, R90, R87 ;  /* 0x000000575a5a7221 */ /* 0x000fe40000010000 */
[----:B------:R-:W-:Y:S02]  /*1cf80*/  FADD.FTZ R93, R93, R94 ;  /* 0x0000005e5d5d7221 */ /* 0x000fe40000010000 */
[----:B------:R-:W-:Y:S01]  /*1cf90*/  FADD.FTZ R90, R81, R90 ;  /* 0x0000005a515a7221 */ /* 0x000fe20000010000 */
[C---:B------:R-:W-:Y:S01]  /*1cfa0*/  HMMA.16816.F32 R8, R40.reuse, R50, R8 ;  /* 0x000000322808723c */ /* 0x040fe20000001808 */
[----:B------:R-:W5:Y:S03]  /*1cfb0*/  LDSM.16.MT88.4 R48, [R237+0xb800] ;  /* 0x00b80000ed30783b */ /* 0x000f660000004200 */
[----:B------:R-:W1:Y:S01]  /*1cfc0*/  MUFU.EX2 R138, R138 ;  /* 0x0000008a008a7308 */ /* 0x000e620000000800 */
[----:B------:R-:W-:Y:S02]  /*1cfd0*/  FADD.FTZ R97, R97, R90 ;  /* 0x0000005a61617221 */ /* 0x000fe40000010000 */
[----:B------:R-:W-:Y:S01]  /*1cfe0*/  FADD.FTZ R88, R88, R93 ;  /* 0x0000005d58587221 */ /* 0x000fe20000010000 */
[C---:B------:R-:W-:Y:S04]  /*1cff0*/  HMMA.16816.F32 R12, R40.reuse, R52, R12 ;  /* 0x00000034280c723c */ /* 0x040fe8000000180c */
[----:B------:R-:W-:Y:S02]  /*1d000*/  FADD.FTZ R98, R98, R97 ;  /* 0x0000006162627221 */ /* 0x000fe40000010000 */
[----:B------:R-:W-:Y:S01]  /*1d010*/  MUFU.EX2 R140, R140 ;  /* 0x0000008c008c7308 */ /* 0x000fe20000000800 */
[----:B------:R-:W-:Y:S01]  /*1d020*/  FADD.FTZ R79, R79, R88 ;  /* 0x000000584f4f7221 */ /* 0x000fe20000010000 */
[C---:B------:R-:W-:Y:S01]  /*1d030*/  HMMA.16816.F32 R16, R40.reuse, R54, R16 ;  /* 0x000000362810723c */ /* 0x040fe20000001810 */
[----:B------:R-:W1:Y:S03]  /*1d040*/  LDSM.16.MT88.4 R52, [R234+0xb800] ;  /* 0x00b80000ea34783b */ /* 0x000e660000004200 */
[----:B------:R-:W-:Y:S02]  /*1d050*/  FADD.FTZ R99, R99, R98 ;  /* 0x0000006263637221 */ /* 0x000fe40000010000 */
[----:B------:R-:W-:Y:S02]  /*1d060*/  FADD.FTZ R86, R86, R79 ;  /* 0x0000004f56567221 */ /* 0x000fe40000010000 */
[----:B------:R-:W1:Y:S01]  /*1d070*/  MUFU.EX2 R137, R137 ;  /* 0x0000008900897308 */ /* 0x000e620000000800 */
[C---:B--2---:R-:W-:Y:S03]  /*1d080*/  HMMA.16816.F32 R20, R40.reuse, R44, R20 ;  /* 0x0000002c2814723c */ /* 0x044fe60000001814 */
[----:B------:R-:W-:Y:S02]  /*1d090*/  FADD.FTZ R106, R106, R99 ;  /* 0x000000636a6a7221 */ /* 0x000fe40000010000 */
[----:B------:R-:W-:Y:S02]  /*1d0a0*/  FADD.FTZ R86, R77, R86 ;  /* 0x000000564d567221 */ /* 0x000fe40000010000 */
[----:B------:R-:W-:Y:S01]  /*1d0b0*/  FADD.FTZ R115, R115, R106 ;  /* 0x0000006a73737221 */ /* 0x000fe20000010000 */
[C---:B------:R-:W-:Y:S01]  /*1d0c0*/  HMMA.16816.F32 R24, R40.reuse, R46, R24 ;  /* 0x0000002e2818723c */ /* 0x040fe20000001818 */
[----:B------:R-:W-:Y:S01]  /*1d0d0*/  MUFU.EX2 R139, R139 ;  /* 0x0000008b008b7308 */ /* 0x000fe20000000800 */
[----:B------:R-:W2:Y:S02]  /*1d0e0*/  LDSM.16.MT88.4 R44, [R233+0xb800] ;  /* 0x00b80000e92c783b */ /* 0x000ea40000004200 */
[----:B------:R-:W-:Y:S02]  /*1d0f0*/  FADD.FTZ R116, R116, R115 ;  /* 0x0000007374747221 */ /* 0x000fe40000010000 */
[----:B------:R-:W-:Y:S02]  /*1d100*/  FADD.FTZ R85, R85, R86 ;  /* 0x0000005655557221 */ /* 0x000fe40000010000 */
[C---:B------:R-:W-:Y:S03]  /*1d110*/  HMMA.16816.F32 R28, R40.reuse, R56, R28 ;  /* 0x00000038281c723c */ /* 0x040fe6000000181c */
[----:B------:R-:W1:Y:S01]  /*1d120*/  MUFU.EX2 R142, R142 ;  /* 0x0000008e008e7308 */ /* 0x000e620000000800 */
[----:B------:R-:W-:Y:S02]  /*1d130*/  FADD.FTZ R113, R113, R116 ;  /* 0x0000007471717221 */ /* 0x000fe40000010000 */
[----:B------:R-:W-:Y:S02]  /*1d140*/  FADD.FTZ R92, R92, R85 ;  /* 0x000000555c5c7221 */ /* 0x000fe40000010000 */
[----:B------:R-:W-:Y:S01]  /*1d150*/  HMMA.16816.F32 R32, R40, R58, R32 ;  /* 0x0000003a2820723c */ /* 0x000fe20000001820 */
[----:B------:R-:W2:Y:S03]  /*1d160*/  LDSM.16.MT88.4 R56, [R232+0xb800] ;  /* 0x00b80000e838783b */ /* 0x000ea60000004200 */
[----:B------:R-:W-:Y:S01]  /*1d170*/  FADD.FTZ R118, R118, R113 ;  /* 0x0000007176767221 */ /* 0x000fe20000010000 */
[----:B------:R-:W-:Y:S01]  /*1d180*/  MUFU.EX2 R141, R141 ;  /* 0x0000008d008d7308 */ /* 0x000fe20000000800 */
[----:B------:R-:W-:Y:S01]  /*1d190*/  FADD.FTZ R101, R101, R92 ;  /* 0x0000005c65657221 */ /* 0x000fe20000010000 */
[----:B------:R-:W-:Y:S02]  /*1d1a0*/  F2FP.PACK_AB R41, R124, R119 ;  /* 0x000000777c29723e */ /* 0x000fe400000000ff */
[----:B------:R-:W-:Y:S03]  /*1d1b0*/  F2FP.PACK_AB R43, R128, R117 ;  /* 0x00000075802b723e */ /* 0x000fe600000000ff */
[----:B----4-:R-:W-:Y:S01]  /*1d1c0*/  F2FP.PACK_AB R40, R130, R127 ;  /* 0x0000007f8228723e */ /* 0x010fe200000000ff */
[----:B------:R-:W-:Y:S01]  /*1d1d0*/  FADD.FTZ R127, R127, R118 ;  /* 0x000000767f7f7221 */ /* 0x000fe20000010000 */
[----:B------:R-:W-:Y:S01]  /*1d1e0*/  F2FP.PACK_AB R42, R134, R131 ;  /* 0x00000083862a723e */ /* 0x000fe200000000ff */
[----:B------:R-:W4:Y:S01]  /*1d1f0*/  MUFU.EX2 R144, R144 ;  /* 0x0000009000907308 */ /* 0x000f220000000800 */
[----:B------:R-:W-:Y:S02]  /*1d200*/  FADD.FTZ R110, R110, R101 ;  /* 0x000000656e6e7221 */ /* 0x000fe40000010000 */
[----:B------:R-:W-:Y:S02]  /*1d210*/  FADD.FTZ R130, R130, R127 ;  /* 0x0000007f82827221 */ /* 0x000fe40000010000 */
[----:B------:R-:W-:Y:S01]  /*1d220*/  FADD.FTZ R103, R103, R110 ;  /* 0x0000006e67677221 */ /* 0x000fe20000010000 */
[C---:B-----5:R-:W-:Y:S03]  /*1d230*/  HMMA.16816.F32 R4, R40.reuse, R48, R4 ;  /* 0x000000302804723c */ /* 0x060fe60000001804 */
[----:B------:R-:W-:Y:S01]  /*1d240*/  FADD.FTZ R131, R131, R130 ;  /* 0x0000008283837221 */ /* 0x000fe20000010000 */
[----:B------:R-:W-:Y:S01]  /*1d250*/  MUFU.EX2 R143, R143 ;  /* 0x0000008f008f7308 */ /* 0x000fe20000000800 */
[----:B------:R-:W-:Y:S02]  /*1d260*/  FADD.FTZ R112, R112, R103 ;  /* 0x0000006770707221 */ /* 0x000fe40000010000 */
[----:B------:R-:W-:Y:S01]  /*1d270*/  FADD.FTZ R134, R134, R131 ;  /* 0x0000008386867221 */ /* 0x000fe20000010000 */
[C---:B------:R-:W-:Y:S01]  /*1d280*/  HMMA.16816.F32 R8, R40.reuse, R50, R8 ;  /* 0x000000322808723c */ /* 0x040fe20000001808 */
[----:B------:R-:W5:Y:S03]  /*1d290*/  LDSM.16.MT88.4 R48, [R237+0xc000] ;  /* 0x00c00000ed30783b */ /* 0x000f660000004200 */
[----:B------:R-:W-:Y:S02]  /*1d2a0*/  FADD.FTZ R119, R119, R112 ;  /* 0x0000007077777221 */ /* 0x000fe40000010000 */
[----:B------:R-:W4:Y:S02]  /*1d2b0*/  MUFU.EX2 R146, R146 ;  /* 0x0000009200927308 */ /* 0x000f240000000800 */
[C---:B-1----:R-:W-:Y:S04]  /*1d2c0*/  HMMA.16816.F32 R12, R40.reuse, R52, R12 ;  /* 0x00000034280c723c */ /* 0x042fe8000000180c */
[----:B------:R-:W-:Y:S04]  /*1d2d0*/  FADD.FTZ R124, R124, R119 ;  /* 0x000000777c7c7221 */ /* 0x000fe80000010000 */
[----:B------:R-:W-:Y:S01]  /*1d2e0*/  MUFU.EX2 R145, R145 ;  /* 0x0000009100917308 */ /* 0x000fe20000000800 */
[C---:B------:R-:W-:Y:S01]  /*1d2f0*/  HMMA.16816.F32 R16, R40.reuse, R54, R16 ;  /* 0x000000362810723c */ /* 0x040fe20000001810 */
[----:B------:R-:W1:Y:S02]  /*1d300*/  LDSM.16.MT88.4 R52, [R234+0xc000] ;  /* 0x00c00000ea34783b */ /* 0x000e640000004200 */
[----:B------:R-:W-:Y:S04]  /*1d310*/  FADD.FTZ R117, R117, R124 ;  /* 0x0000007c75757221 */ /* 0x000fe80000010000 */
[----:B------:R-:W-:Y:S01]  /*1d320*/  FADD.FTZ R128, R128, R117 ;  /* 0x0000007580807221 */ /* 0x000fe20000010000 */
[C---:B--2---:R-:W-:Y:S01]  /*1d330*/  HMMA.16816.F32 R20, R40.reuse, R44, R20 ;  /* 0x0000002c2814723c */ /* 0x044fe20000001814 */
[----:B------:R-:W2:Y:S03]  /*1d340*/  MUFU.EX2 R148, R148 ;  /* 0x0000009400947308 */ /* 0x000ea60000000800 */
[----:B---3--:R-:W-:Y:S04]  /*1d350*/  FADD.FTZ R37, R129, R128 ;  /* 0x0000008081257221 */ /* 0x008fe80000010000 */
[C---:B------:R-:W-:Y:S01]  /*1d360*/  HMMA.16816.F32 R24, R40.reuse, R46, R24 ;  /* 0x0000002e2818723c */ /* 0x040fe20000001818 */
[----:B------:R-:W3:Y:S02]  /*1d370*/  LDSM.16.MT88.4 R44, [R233+0xc000] ;  /* 0x00c00000e92c783b */ /* 0x000ee40000004200 */
[----:B------:R-:W-:Y:S01]  /*1d380*/  MUFU.EX2 R147, R147 ;  /* 0x0000009300937308 */ /* 0x000fe20000000800 */
[----:B------:R-:W-:Y:S04]  /*1d390*/  FADD.FTZ R37, R132, R37 ;  /* 0x0000002584257221 */ /* 0x000fe80000010000 */
[C---:B------:R-:W-:Y:S04]  /*1d3a0*/  HMMA.16816.F32 R28, R40.reuse, R56, R28 ;  /* 0x00000038281c723c */ /* 0x040fe8000000181c */
[----:B------:R-:W-:Y:S01]  /*1d3b0*/  FADD.FTZ R38, R136, R37 ;  /* 0x0000002588267221 */ /* 0x000fe20000010000 */
[----:B------:R-:W1:Y:S03]  /*1d3c0*/  MUFU.EX2 R150, R150 ;  /* 0x0000009600967308 */ /* 0x000e660000000800 */
[----:B------:R-:W-:Y:S01]  /*1d3d0*/  HMMA.16816.F32 R32, R40, R58, R32 ;  /* 0x0000003a2820723c */ /* 0x000fe20000001820 */
[----:B------:R-:W2:Y:S03]  /*1d3e0*/  LDSM.16.MT88.4 R56, [R232+0xc000] ;  /* 0x00c00000e838783b */ /* 0x000ea60000004200 */
[C---:B------:R-:W-:Y:S03]  /*1d3f0*/  FADD.FTZ R38, R133.reuse, R38 ;  /* 0x0000002685267221 */ /* 0x040fe60000010000 */
[----:B------:R-:W-:Y:S01]  /*1d400*/  MUFU.EX2 R152, R152 ;  /* 0x0000009800987308 */ /* 0x000fe20000000800 */
[----:B------:R-:W-:Y:S04]  /*1d410*/  F2FP.PACK_AB R41, R132, R129 ;  /* 0x000000818429723e */ /* 0x000fe800000000ff */
[----:B------:R-:W-:Y:S02]  /*1d420*/  F2FP.PACK_AB R43, R133, R136 ;  /* 0x00000088852b723e */ /* 0x000fe400000000ff */
[C---:B------:R-:W-:Y:S01]  /*1d430*/  F2FP.PACK_AB R40, R138.reuse, R135 ;  /* 0x000000878a28723e */ /* 0x040fe200000000ff */
[----:B------:R-:W-:Y:S01]  /*1d440*/  FADD.FTZ R135, R135, R134 ;  /* 0x0000008687877221 */ /* 0x000fe20000010000 */
[C---:B------:R-:W-:Y:S01]  /*1d450*/  F2FP.PACK_AB R42, R137.reuse, R140 ;  /* 0x0000008c892a723e */ /* 0x040fe200000000ff */
[----:B------:R-:W2:Y:S02]  /*1d460*/  MUFU.EX2 R149, R149 ;  /* 0x0000009500957308 */ /* 0x000ea40000000800 */
[----:B------:R-:W-:Y:S04]  /*1d470*/  FADD.FTZ R135, R138, R135 ;  /* 0x000000878a877221 */ /* 0x000fe80000010000 */
[C---:B-----5:R-:W-:Y:S03]  /*1d480*/  HMMA.16816.F32 R4, R40.reuse, R48, R4 ;  /* 0x000000302804723c */ /* 0x060fe60000001804 */
[----:B------:R-:W-:Y:S01]  /*1d490*/  FADD.FTZ R140, R140, R135 ;  /* 0x000000878c8c7221 */ /* 0x000fe20000010000 */
[----:B------:R-:W-:Y:S03]  /*1d4a0*/  MUFU.EX2 R151, R151 ;  /* 0x0000009700977308 */ /* 0x000fe60000000800 */
[----:B------:R-:W-:Y:S01]  /*1d4b0*/  FADD.FTZ R140, R137, R140 ;  /* 0x0000008c898c7221 */ /* 0x000fe20000010000 */
[C---:B------:R-:W-:Y:S01]  /*1d4c0*/  HMMA.16816.F32 R8, R40.reuse, R50, R8 ;  /* 0x000000322808723c */ /* 0x040fe20000001808 */
[----:B------:R-:W5:Y:S05]  /*1d4d0*/  LDSM.16.MT88.4 R48, [R237+0xc800] ;  /* 0x00c80000ed30783b */ /* 0x000f6a0000004200 */
[----:B------:R-:W-:Y:S02]  /*1d4e0*/  MUFU.EX2 R158, R158 ;  /* 0x0000009e009e7308 */ /* 0x000fe40000000800 */
[C---:B-1----:R-:W-:Y:S08]  /*1d4f0*/  HMMA.16816.F32 R12, R40.reuse, R52, R12 ;  /* 0x00000034280c723c */ /* 0x042ff0000000180c */
[C---:B------:R-:W-:Y:S01]  /*1d500*/  HMMA.16816.F32 R16, R40.reuse, R54, R16 ;  /* 0x000000362810723c */ /* 0x040fe20000001810 */
[----:B------:R-:W1:Y:S01]  /*1d510*/  MUFU.EX2 R154, R154 ;  /* 0x0000009a009a7308 */ /* 0x000e620000000800 */
[----:B------:R-:W-:Y:S06]  /*1d520*/  LDSM.16.MT88.4 R52, [R233+0xc800] ;  /* 0x00c80000e934783b */ /* 0x000fec0000004200 */
[C---:B---3--:R-:W-:Y:S03]  /*1d530*/  HMMA.16816.F32 R20, R40.reuse, R44, R20 ;  /* 0x0000002c2814723c */ /* 0x048fe60000001814 */
[----:B------:R-:W-:Y:S05]  /*1d540*/  MUFU.EX2 R153, R153 ;  /* 0x0000009900997308 */ /* 0x000fea0000000800 */
[C---:B------:R-:W-:Y:S01]  /*1d550*/  HMMA.16816.F32 R24, R40.reuse, R46, R24 ;  /* 0x0000002e2818723c */ /* 0x040fe20000001818 */
[----:B------:R-:W3:Y:S04]  /*1d560*/  LDSM.16.MT88.4 R44, [R234+0xc800] ;  /* 0x00c80000ea2c783b */ /* 0x000ee80000004200 */
[----:B------:R-:W1:Y:S03]  /*1d570*/  MUFU.EX2 R156, R156 ;  /* 0x0000009c009c7308 */ /* 0x000e660000000800 */
[C---:B--2---:R-:W-:Y:S07]  /*1d580*/  HMMA.16816.F32 R28, R40.reuse, R56, R28 ;  /* 0x00000038281c723c */ /* 0x044fee000000181c */
[----:B------:R-:W-:Y:S01]  /*1d590*/  MUFU.EX2 R157, R157 ;  /* 0x0000009d009d7308 */ /* 0x000fe20000000800 */
[----:B------:R-:W-:Y:S01]  /*1d5a0*/  HMMA.16816.F32 R32, R40, R58, R32 ;  /* 0x0000003a2820723c */ /* 0x000fe20000001820 */
[----:B------:R-:W2:Y:S06]  /*1d5b0*/  LDSM.16.MT88.4 R56, [R232+0xc800] ;  /* 0x00c80000e838783b */ /* 0x000eac0000004200 */
[----:B------:R-:W-:Y:S01]  /*1d5c0*/  F2FP.PACK_AB R41, R142, R139 ;  /* 0x0000008b8e29723e */ /* 0x000fe200000000ff */
[----:B------:R-:W-:Y:S01]  /*1d5d0*/  FADD.FTZ R139, R139, R38 ;  /* 0x000000268b8b7221 */ /* 0x000fe20000010000 */
[----:B----4-:R-:W-:Y:S01]  /*1d5e0*/  F2FP.PACK_AB R43, R144, R141 ;  /* 0x0000008d902b723e */ /* 0x010fe200000000ff */
[----:B------:R-:W4:Y:S02]  /*1d5f0*/  MUFU.EX2 R155, R155 ;  /* 0x0000009b009b7308 */ /* 0x000f240000000800 */
[----:B------:R-:W-:Y:S01]  /*1d600*/  F2FP.PACK_AB R40, R146, R143 ;  /* 0x0000008f9228723e */ /* 0x000fe200000000ff */
[----:B------:R-:W-:Y:S01]  /*1d610*/  FADD.FTZ R143, R143, R140 ;  /* 0x0000008c8f8f7221 */ /* 0x000fe20000010000 */
[----:B------:R-:W-:Y:S01]  /*1d620*/  F2FP.PACK_AB R42, R148, R145 ;  /* 0x00000091942a723e */ /* 0x000fe200000000ff */
[----:B------:R-:W-:Y:S02]  /*1d630*/  FADD.FTZ R142, R142, R139 ;  /* 0x0000008b8e8e7221 */ /* 0x000fe40000010000 */
[----:B------:R-:W-:Y:S02]  /*1d640*/  FADD.FTZ R146, R146, R143 ;  /* 0x0000008f92927221 */ /* 0x000fe40000010000 */
[----:B------:R-:W-:Y:S01]  /*1d650*/  FADD.FTZ R141, R141, R142 ;  /* 0x0000008e8d8d7221 */ /* 0x000fe20000010000 */
[----:B------:R-:W1:Y:S01]  /*1d660*/  MUFU.EX2 R160, R160 ;  /* 0x000000a000a07308 */ /* 0x000e620000000800 */
[C---:B-----5:R-:W-:Y:S03]  /*1d670*/  HMMA.16816.F32 R4, R40.reuse, R48, R4 ;  /* 0x000000302804723c */ /* 0x060fe60000001804 */
[----:B------:R-:W-:Y:S02]  /*1d680*/  FADD.FTZ R144, R144, R141 ;  /* 0x0000008d90907221 */ /* 0x000fe40000010000 */
[----:B------:R-:W-:Y:S01]  /*1d690*/  LDSM.16.MT88.4 R140, [R233+0x11800] ;  /* 0x01180000e98c783b */ /* 0x000fe20000004200 */
[----:B------:R-:W-:Y:S02]  /*1d6a0*/  FADD.FTZ R145, R145, R146 ;  /* 0x0000009291917221 */ /* 0x000fe40000010000 */
[C---:B------:R-:W-:Y:S01]  /*1d6b0*/  HMMA.16816.F32 R8, R40.reuse, R50, R8 ;  /* 0x000000322808723c */ /* 0x040fe20000001808 */
[----:B------:R-:W-:Y:S03]  /*1d6c0*/  MUFU.EX2 R161, R161 ;  /* 0x000000a100a17308 */ /* 0x000fe60000000800 */
[----:B------:R-:W-:Y:S01]  /*1d6d0*/  FADD.FTZ R148, R148, R145 ;  /* 0x0000009194947221 */ /* 0x000fe20000010000 */
[----:B------:R-:W-:Y:S03]  /*1d6e0*/  LDSM.16.MT88.4 R48, [R234+0xd000] ;  /* 0x00d00000ea30783b */ /* 0x000fe60000004200 */
[C---:B---3--:R-:W-:Y:S03]  /*1d6f0*/  HMMA.16816.F32 R12, R40.reuse, R44, R12 ;  /* 0x0000002c280c723c */ /* 0x048fe6000000180c */
[----:B------:R-:W-:Y:S05]  /*1d700*/  MUFU.EX2 R159, R159 ;  /* 0x0000009f009f7308 */ /* 0x000fea0000000800 */
[C---:B------:R-:W-:Y:S01]  /*1d710*/  HMMA.16816.F32 R16, R40.reuse, R46, R16 ;  /* 0x0000002e2810723c */ /* 0x040fe20000001810 */
[----:B------:R-:W3:Y:S04]  /*1d720*/  LDSM.16.MT88.4 R44, [R237+0xd000] ;  /* 0x00d00000ed2c783b */ /* 0x000ee80000004200 */
[----:B------:R-:W-:Y:S03]  /*1d730*/  MUFU.EX2 R162, R162 ;  /* 0x000000a200a27308 */ /* 0x000fe60000000800 */
[C---:B------:R-:W-:Y:S07]  /*1d740*/  HMMA.16816.F32 R20, R40.reuse, R52, R20 ;  /* 0x000000342814723c */ /* 0x040fee0000001814 */
[----:B------:R-:W-:Y:S01]  /*1d750*/  MUFU.EX2 R95, R95 ;  /* 0x0000005f005f7308 */ /* 0x000fe20000000800 */
[C---:B------:R-:W-:Y:S01]  /*1d760*/  HMMA.16816.F32 R24, R40.reuse, R54, R24 ;  /* 0x000000362818723c */ /* 0x040fe20000001818 */
[----:B------:R-:W5:Y:S07]  /*1d770*/  LDSM.16.MT88.4 R52, [R233+0xd000] ;  /* 0x00d00000e934783b */ /* 0x000f6e0000004200 */
[C---:B--2---:R-:W-:Y:S01]  /*1d780*/  HMMA.16816.F32 R28, R40.reuse, R56, R28 ;  /* 0x00000038281c723c */ /* 0x044fe2000000181c */
[----:B------:R-:W-:Y:S07]  /*1d790*/  MUFU.EX2 R100, R100 ;  /* 0x0000006400647308 */ /* 0x000fee0000000800 */
[----:B------:R-:W-:Y:S01]  /*1d7a0*/  HMMA.16816.F32 R32, R40, R58, R32 ;  /* 0x0000003a2820723c */ /* 0x000fe20000001820 */
[----:B------:R-:W2:Y:S02]  /*1d7b0*/  LDSM.16.MT88.4 R56, [R232+0xd000] ;  /* 0x00d00000e838783b */ /* 0x000ea40000004200 */
[----:B------:R-:W2:Y:S04]  /*1d7c0*/  MUFU.EX2 R192, R192 ;  /* 0x000000c000c07308 */ /* 0x000ea80000000800 */
[----:B------:R-:W-:Y:S01]  /*1d7d0*/  F2FP.PACK_AB R41, R150, R147 ;  /* 0x000000939629723e */ /* 0x000fe200000000ff */
[----:B------:R-:W-:Y:S01]  /*1d7e0*/  FADD.FTZ R147, R147, R144 ;  /* 0x0000009093937221 */ /* 0x000fe20000010000 */
[----:B------:R-:W-:Y:S03]  /*1d7f0*/  F2FP.PACK_AB R43, R149, R152 ;  /* 0x00000098952b723e */ /* 0x000fe600000000ff */
[----:B-1----:R-:W-:Y:S01]  /*1d800*/  F2FP.PACK_AB R40, R154, R151 ;  /* 0x000000979a28723e */ /* 0x002fe200000000ff */
[----:B------:R-:W-:Y:S01]  /*1d810*/  FADD.FTZ R151, R151, R148 ;  /* 0x0000009497977221 */ /* 0x000fe20000010000 */
[----:B------:R-:W-:Y:S01]  /*1d820*/  F2FP.PACK_AB R42, R156, R153 ;  /* 0x000000999c2a723e */ /* 0x000fe200000000ff */
[----:B------:R-:W-:Y:S01]  /*1d830*/  FADD.FTZ R147, R150, R147 ;  /* 0x0000009396937221 */ /* 0x000fe20000010000 */
[----:B------:R-:W-:Y:S01]  /*1d840*/  MUFU.EX2 R89, R89 ;  /* 0x0000005900597308 */ /* 0x000fe20000000800 */
[----:B------:R-:W-:Y:S02]  /*1d850*/  FADD.FTZ R154, R154, R151 ;  /* 0x000000979a9a7221 */ /* 0x000fe40000010000 */
[----:B------:R-:W-:Y:S02]  /*1d860*/  FADD.FTZ R152, R152, R147 ;  /* 0x0000009398987221 */ /* 0x000fe40000010000 */
[C---:B---3--:R-:W-:Y:S03]  /*1d870*/  HMMA.16816.F32 R4, R40.reuse, R44, R4 ;  /* 0x0000002c2804723c */ /* 0x048fe60000001804 */
[----:B------:R-:W-:Y:S02]  /*1d880*/  FADD.FTZ R152, R149, R152 ;  /* 0x0000009895987221 */ /* 0x000fe40000010000 */
[----:B------:R-:W-:Y:S01]  /*1d890*/  LDSM.16.MT88.4 R148, [R234+0x11800] ;  /* 0x01180000ea94783b */ /* 0x000fe20000004200 */
[----:B------:R-:W-:Y:S01]  /*1d8a0*/  MUFU.EX2 R78, R78 ;  /* 0x0000004e004e7308 */ /* 0x000fe20000000800 */
[----:B------:R-:W-:Y:S01]  /*1d8b0*/  FADD.FTZ R153, R153, R154 ;  /* 0x0000009a99997221 */ /* 0x000fe20000010000 */
[C---:B------:R-:W-:Y:S04]  /*1d8c0*/  HMMA.16816.F32 R8, R40.reuse, R46, R8 ;  /* 0x0000002e2808723c */ /* 0x040fe80000001808 */
[----:B------:R-:W-:Y:S01]  /*1d8d0*/  FADD.FTZ R156, R156, R153 ;  /* 0x000000999c9c7221 */ /* 0x000fe20000010000 */
[----:B------:R-:W1:Y:S03]  /*1d8e0*/  LDSM.16.MT88.4 R44, [R237+0xd800] ;  /* 0x00d80000ed2c783b */ /* 0x000e660000004200 */
[C---:B------:R-:W-:Y:S01]  /*1d8f0*/  HMMA.16816.F32 R12, R40.reuse, R48, R12 ;  /* 0x00000030280c723c */ /* 0x040fe2000000180c */
[----:B------:R-:W-:Y:S07]  /*1d900*/  MUFU.EX2 R163, R163 ;  /* 0x000000a300a37308 */ /* 0x000fee0000000800 */
[C---:B------:R-:W-:Y:S01]  /*1d910*/  HMMA.16816.F32 R16, R40.reuse, R50, R16 ;  /* 0x000000322810723c */ /* 0x040fe20000001810 */
[----:B------:R-:W3:Y:S02]  /*1d920*/  LDSM.16.MT88.4 R48, [R234+0xd800] ;  /* 0x00d80000ea30783b */ /* 0x000ee40000004200 */
[----:B------:R-:W1:Y:S05]  /*1d930*/  MUFU.EX2 R194, R194 ;  /* 0x000000c200c27308 */ /* 0x000e6a0000000800 */
[C---:B-----5:R-:W-:Y:S05]  /*1d940*/  HMMA.16816.F32 R20, R40.reuse, R52, R20 ;  /* 0x000000342814723c */ /* 0x060fea0000001814 */
[----:B------:R-:W-:Y:S03]  /*1d950*/  MUFU.EX2 R165, R165 ;  /* 0x000000a500a57308 */ /* 0x000fe60000000800 */
[C---:B------:R-:W-:Y:S01]  /*1d960*/  HMMA.16816.F32 R24, R40.reuse, R54, R24 ;  /* 0x000000362818723c */ /* 0x040fe20000001818 */
[----:B------:R-:W5:Y:S06]  /*1d970*/  LDSM.16.MT88.4 R52, [R233+0xd800] ;  /* 0x00d80000e934783b */ /* 0x000f6c0000004200 */
[----:B------:R-:W1:Y:S01]  /*1d980*/  MUFU.EX2 R196, R196 ;  /* 0x000000c400c47308 */ /* 0x000e620000000800 */
[C---:B--2---:R-:W-:Y:S08]  /*1d990*/  HMMA.16816.F32 R28, R40.reuse, R56, R28 ;  /* 0x00000038281c723c */ /* 0x044ff0000000181c */
[----:B------:R-:W-:Y:S01]  /*1d9a0*/  HMMA.16816.F32 R32, R40, R58, R32 ;  /* 0x0000003a2820723c */ /* 0x000fe20000001820 */
[----:B------:R-:W2:Y:S01]  /*1d9b0*/  LDSM.16.MT88.4 R56, [R232+0xd800] ;  /* 0x00d80000e838783b */ /* 0x000ea20000004200 */
[----:B------:R-:W-:Y:S05]  /*1d9c0*/  MUFU.EX2 R167, R167 ;  /* 0x000000a700a77308 */ /* 0x000fea0000000800 */
[----:B----4-:R-:W-:Y:S01]  /*1d9d0*/  F2FP.PACK_AB R41, R158, R155 ;  /* 0x0000009b9e29723e */ /* 0x010fe200000000ff */
[----:B------:R-:W-:Y:S01]  /*1d9e0*/  FADD.FTZ R155, R155, R152 ;  /* 0x000000989b9b7221 */ /* 0x000fe20000010000 */
[----:B------:R-:W-:Y:S03]  /*1d9f0*/  F2FP.PACK_AB R43, R157, R160 ;  /* 0x000000a09d2b723e */ /* 0x000fe600000000ff */
[----:B------:R-:W-:Y:S01]  /*1da00*/  F2FP.PACK_AB R40, R192, R161 ;  /* 0x000000a1c028723e */ /* 0x000fe200000000ff */
[----:B------:R-:W4:Y:S01]  /*1da10*/  MUFU.EX2 R188, R188 ;  /* 0x000000bc00bc7308 */ /* 0x000f220000000800 */
[----:B------:R-:W-:Y:S01]  /*1da20*/  F2FP.PACK_AB R42, R162, R159 ;  /* 0x0000009fa22a723e */ /* 0x000fe200000000ff */
[----:B------:R-:W-:Y:S02]  /*1da30*/  FADD.FTZ R161, R161, R156 ;  /* 0x0000009ca1a17221 */ /* 0x000fe40000010000 */
[----:B------:R-:W-:Y:S02]  /*1da40*/  FADD.FTZ R155, R158, R155 ;  /* 0x0000009b9e9b7221 */ /* 0x000fe40000010000 */
[----:B------:R-:W-:Y:S02]  /*1da50*/  FADD.FTZ R192, R192, R161 ;  /* 0x000000a1c0c07221 */ /* 0x000fe40000010000 */
[C---:B-1----:R-:W-:Y:S02]  /*1da60*/  HMMA.16816.F32 R4, R40.reuse, R44, R4 ;  /* 0x0000002c2804723c */ /* 0x042fe40000001804 */
[----:B------:R-:W-:Y:S01]  /*1da70*/  MUFU.EX2 R186, R186 ;  /* 0x000000ba00ba7308 */ /* 0x000fe20000000800 */
[----:B------:R-:W-:Y:S02]  /*1da80*/  FADD.FTZ R159, R159, R192 ;  /* 0x000000c09f9f7221 */ /* 0x000fe40000010000 */
[----:B------:R-:W-:Y:S02]  /*1da90*/  FADD.FTZ R160, R160, R155 ;  /* 0x0000009ba0a07221 */ /* 0x000fe40000010000 */
[----:B------:R-:W-:Y:S01]  /*1daa0*/  FADD.FTZ R162, R162, R159 ;  /* 0x0000009fa2a27221 */ /* 0x000fe20000010000 */
[C---:B------:R-:W-:Y:S01]  /*1dab0*/  HMMA.16816.F32 R8, R40.reuse, R46, R8 ;  /* 0x0000002e2808723c */ /* 0x040fe20000001808 */
[----:B------:R-:W1:Y:S03]  /*1dac0*/  LDSM.16.MT88.4 R44, [R237+0xe000] ;  /* 0x00e00000ed2c783b */ /* 0x000e660000004200 */
[----:B------:R-:W-:Y:S01]  /*1dad0*/  FADD.FTZ R160, R157, R160 ;  /* 0x000000a09da07221 */ /* 0x000fe20000010000 */
[----:B------:R-:W1:Y:S03]  /*1dae0*/  MUFU.EX2 R187, R187 ;  /* 0x000000bb00bb7308 */ /* 0x000e660000000800 */
[C---:B---3--:R-:W-:Y:S01]  /*1daf0*/  HMMA.16816.F32 R12, R40.reuse, R48, R12 ;  /* 0x00000030280c723c */ /* 0x048fe2000000180c */
[----:B------:R-:W-:Y:S06]  /*1db00*/  LDSM.16.MT88.4 R156, [R237+0x11800] ;  /* 0x01180000ed9c783b */ /* 0x000fec0000004200 */
[----:B------:R-:W-:Y:S01]  /*1db10*/  MUFU.EX2 R184, R184 ;  /* 0x000000b800b87308 */ /* 0x000fe20000000800 */
[C---:B------:R-:W-:Y:S01]  /*1db20*/  HMMA.16816.F32 R16, R40.reuse, R50, R16 ;  /* 0x000000322810723c */ /* 0x040fe20000001810 */
[----:B------:R-:W3:Y:S07]  /*1db30*/  LDSM.16.MT88.4 R48, [R234+0xe000] ;  /* 0x00e00000ea30783b */ /* 0x000eee0000004200 */
[C---:B-----5:R-:W-:Y:S01]  /*1db40*/  HMMA.16816.F32 R20, R40.reuse, R52, R20 ;  /* 0x000000342814723c */ /* 0x060fe20000001814 */
[----:B------:R-:W5:Y:S07]  /*1db50*/  MUFU.EX2 R183, R183 ;  /* 0x000000b700b77308 */ /* 0x000f6e0000000800 */
[C---:B------:R-:W-:Y:S01]  /*1db60*/  HMMA.16816.F32 R24, R40.reuse, R54, R24 ;  /* 0x000000362818723c */ /* 0x040fe20000001818 */
[----:B------:R-:W3:Y:S02]  /*1db70*/  LDSM.16.MT88.4 R52, [R233+0xe000] ;  /* 0x00e00000e934783b */ /* 0x000ee40000004200 */
[----:B------:R-:W-:Y:S05]  /*1db80*/  MUFU.EX2 R190, R190 ;  /* 0x000000be00be7308 */ /* 0x000fea0000000800 */
[C---:B--2---:R-:W-:Y:S05]  /*1db90*/  HMMA.16816.F32 R28, R40.reuse, R56, R28 ;  /* 0x00000038281c723c */ /* 0x044fea000000181c */
[----:B------:R-:W2:Y:S03]  /*1dba0*/  MUFU.EX2 R179, R179 ;  /* 0x000000b300b37308 */ /* 0x000ea60000000800 */
[----:B------:R-:W-:Y:S01]  /*1dbb0*/  HMMA.16816.F32 R32, R40, R58, R32 ;  /* 0x0000003a2820723c */ /* 0x000fe20000001820 */
[----:B------:R-:W2:Y:S06]  /*1dbc0*/  LDSM.16.MT88.4 R56, [R232+0xe000] ;  /* 0x00e00000e838783b */ /* 0x000eac0000004200 */
[----:B------:R-:W-:Y:S01]  /*1dbd0*/  F2FP.PACK_AB R41, R194, R163 ;  /* 0x000000a3c229723e */ /* 0x000fe200000000ff */
[----:B------:R-:W-:Y:S01]  /*1dbe0*/  MUFU.EX2 R181, R181 ;  /* 0x000000b500b57308 */ /* 0x000fe20000000800 */
[----:B------:R-:W-:Y:S03]  /*1dbf0*/  F2FP.PACK_AB R43, R196, R165 ;  /* 0x000000a5c42b723e */ /* 0x000fe600000000ff */
[----:B----4-:R-:W-:Y:S01]  /*1dc00*/  F2FP.PACK_AB R40, R188, R167 ;  /* 0x000000a7bc28723e */ /* 0x010fe200000000ff */
[----:B------:R-:W-:Y:S01]  /*1dc10*/  FADD.FTZ R163, R163, R160 ;  /* 0x000000a0a3a37221 */ /* 0x000fe20000010000 */
[----:B-1----:R-:W-:Y:S03]  /*1dc20*/  F2FP.PACK_AB R42, R187, R186 ;  /* 0x000000babb2a723e */ /* 0x002fe600000000ff */
[----:B------:R-:W-:Y:S01]  /*1dc30*/  FADD.FTZ R194, R194, R163 ;  /* 0x000000a3c2c27221 */ /* 0x000fe20000010000 */
[----:B------:R-:W1:Y:S03]  /*1dc40*/  MUFU.EX2 R180, R180 ;  /* 0x000000b400b47308 */ /* 0x000e660000000800 */
[C---:B------:R-:W-:Y:S03]  /*1dc50*/  HMMA.16816.F32 R4, R40.reuse, R44, R4 ;  /* 0x0000002c2804723c */ /* 0x040fe60000001804 */
[----:B------:R-:W-:Y:S04]  /*1dc60*/  FADD.FTZ R165, R165, R194 ;  /* 0x000000c2a5a57221 */ /* 0x000fe80000010000 */
[----:B------:R-:W-:Y:S01]  /*1dc70*/  MUFU.EX2 R178, R178 ;  /* 0x000000b200b27308 */ /* 0x000fe20000000800 */
[C---:B------:R-:W-:Y:S01]  /*1dc80*/  HMMA.16816.F32 R8, R40.reuse, R46, R8 ;  /* 0x0000002e2808723c */ /* 0x040fe20000001808 */
[----:B------:R-:W4:Y:S07]  /*1dc90*/  LDSM.16.MT88.4 R44, [R237+0xe800] ;  /* 0x00e80000ed2c783b */ /* 0x000f2e0000004200 */
[C---:B---3--:R-:W-:Y:S01]  /*1dca0*/  HMMA.16816.F32 R12, R40.reuse, R48, R12 ;  /* 0x00000030280c723c */ /* 0x048fe2000000180c */
[----:B------:R-:W3:Y:S07]  /*1dcb0*/  MUFU.EX2 R185, R185 ;  /* 0x000000b900b97308 */ /* 0x000eee0000000800 */
[C---:B------:R-:W-:Y:S01]  /*1dcc0*/  HMMA.16816.F32 R16, R40.reuse, R50, R16 ;  /* 0x000000322810723c */ /* 0x040fe20000001810 */
[----:B------:R-:W1:Y:S02]  /*1dcd0*/  LDSM.16.MT88.4 R48, [R234+0xe800] ;  /* 0x00e80000ea30783b */ /* 0x000e640000004200 */
[----:B------:R-:W-:Y:S05]  /*1dce0*/  MUFU.EX2 R176, R176 ;  /* 0x000000b000b07308 */ /* 0x000fea0000000800 */
[C---:B------:R-:W-:Y:S05]  /*1dcf0*/  HMMA.16816.F32 R20, R40.reuse, R52, R20 ;  /* 0x000000342814723c */ /* 0x040fea0000001814 */
[----:B------:R-:W1:Y:S03]  /*1dd00*/  MUFU.EX2 R175, R175 ;  /* 0x000000af00af7308 */ /* 0x000e660000000800 */
[C---:B------:R-:W-:Y:S01]  /*1dd10*/  HMMA.16816.F32 R24, R40.reuse, R54, R24 ;  /* 0x000000362818723c */ /* 0x040fe20000001818 */
[----:B------:R-:W4:Y:S06]  /*1dd20*/  LDSM.16.MT88.4 R52, [R233+0xe800] ;  /* 0x00e80000e934783b */ /* 0x000f2c0000004200 */
[----:B------:R-:W-:Y:S01]  /*1dd30*/  MUFU.EX2 R173, R173 ;  /* 0x000000ad00ad7308 */ /* 0x000fe20000000800 */
[C---:B--2---:R-:W-:Y:S08]  /*1dd40*/  HMMA.16816.F32 R28, R40.reuse, R56, R28 ;  /* 0x00000038281c723c */ /* 0x044ff0000000181c */
[----:B------:R-:W-:Y:S01]  /*1dd50*/  HMMA.16816.F32 R32, R40, R58, R32 ;  /* 0x0000003a2820723c */ /* 0x000fe20000001820 */
[----:B------:R-:W2:Y:S01]  /*1dd60*/  LDSM.16.MT88.4 R56, [R232+0xe800] ;  /* 0x00e80000e838783b */ /* 0x000ea20000004200 */
[----:B------:R-:W2:Y:S05]  /*1dd70*/  MUFU.EX2 R182, R182 ;  /* 0x000000b600b67308 */ /* 0x000eaa0000000800 */
[----:B-----5:R-:W-:Y:S02]  /*1dd80*/  F2FP.PACK_AB R41, R183, R184 ;  /* 0x000000b8b729723e */ /* 0x020fe400000000ff */
[----:B------:R-:W-:Y:S03]  /*1dd90*/  F2FP.PACK_AB R43, R179, R190 ;  /* 0x000000beb32b723e */ /* 0x000fe600000000ff */
[----:B-1----:R-:W-:Y:S01]  /*1dda0*/  F2FP.PACK_AB R40, R180, R181 ;  /* 0x000000b5b428723e */ /* 0x002fe200000000ff */
[----:B------:R-:W-:Y:S01]  /*1ddb0*/  MUFU.EX2 R171, R171 ;  /* 0x000000ab00ab7308 */ /* 0x000fe20000000800 */
[----:B---3--:R-:W-:Y:S07]  /*1ddc0*/  F2FP.PACK_AB R42, R185, R178 ;  /* 0x000000b2b92a723e */ /* 0x008fee00000000ff */
[C---:B----4-:R-:W-:Y:S02]  /*1ddd0*/  HMMA.16816.F32 R4, R40.reuse, R44, R4 ;  /* 0x0000002c2804723c */ /* 0x050fe40000001804 */
[----:B------:R-:W1:Y:S06]  /*1dde0*/  MUFU.EX2 R172, R172 ;  /* 0x000000ac00ac7308 */ /* 0x000e6c0000000800 */
[C---:B------:R-:W-:Y:S01]  /*1ddf0*/  HMMA.16816.F32 R8, R40.reuse, R46, R8 ;  /* 0x0000002e2808723c */ /* 0x040fe20000001808 */
[----:B------:R-:W3:Y:S03]  /*1de00*/  LDSM.16.MT88.4 R44, [R237+0xf000] ;  /* 0x00f00000ed2c783b */ /* 0x000ee60000004200 */
[----:B------:R-:W-:Y:S04]  /*1de10*/  MUFU.EX2 R170, R170 ;  /* 0x000000aa00aa7308 */ /* 0x000fe80000000800 */
[C---:B------:R-:W-:Y:S06]  /*1de20*/  HMMA.16816.F32 R12, R40.reuse, R48, R12 ;  /* 0x00000030280c723c */ /* 0x040fec000000180c */
        /* <DEDUP_REMOVED lines=8> */
[C---:B--2---:R-:W-:Y:S05]  /*1deb0*/  HMMA.16816.F32 R28, R40.reuse, R56, R28 ;  /* 0x00000038281c723c */ /* 0x044fea000000181c */
[----:B------:R-:W-:Y:S03]  /*1dec0*/  MUFU.EX2 R174, R174 ;  /* 0x000000ae00ae7308 */ /* 0x000fe60000000800 */
[----:B------:R-:W-:Y:S01]  /*1ded0*/  HMMA.16816.F32 R32, R40, R58, R32 ;  /* 0x0000003a2820723c */ /* 0x000fe20000001820 */
[----:B------:R-:W2:Y:S06]  /*1dee0*/  LDSM.16.MT88.4 R56, [R232+0xf000] ;  /* 0x00f00000e838783b */ /* 0x000eac0000004200 */
[----:B------:R-:W-:Y:S01]  /*1def0*/  F2FP.PACK_AB R41, R175, R176 ;  /* 0x000000b0af29723e */ /* 0x000fe200000000ff */
[----:B------:R-:W2:Y:S01]  /*1df00*/  MUFU.EX2 R121, R121 ;  /* 0x0000007900797308 */ /* 0x000ea20000000800 */
[----:B------:R-:W-:Y:S03]  /*1df10*/  F2FP.PACK_AB R43, R182, R173 ;  /* 0x000000adb62b723e */ /* 0x000fe600000000ff */
[----:B-1----:R-:W-:Y:S02]  /*1df20*/  F2FP.PACK_AB R40, R172, R171 ;  /* 0x000000abac28723e */ /* 0x002fe400000000ff */
[----:B----4-:R-:W-:Y:S04]  /*1df30*/  F2FP.PACK_AB R42, R177, R170 ;  /* 0x000000aab12a723e */ /* 0x010fe800000000ff */
[----:B------:R-:W-:Y:S03]  /*1df40*/  MUFU.EX2 R123, R123 ;  /* 0x0000007b007b7308 */ /* 0x000fe60000000800 */
[C---:B---3--:R-:W-:Y:S07]  /*1df50*/  HMMA.16816.F32 R4, R40.reuse, R44, R4 ;  /* 0x0000002c2804723c */ /* 0x048fee0000001804 */
[----:B------:R-:W1:Y:S01]  /*1df60*/  MUFU.EX2 R122, R122 ;  /* 0x0000007a007a7308 */ /* 0x000e620000000800 */
[C---:B------:R-:W-:Y:S01]  /*1df70*/  HMMA.16816.F32 R8, R40.reuse, R46, R8 ;  /* 0x0000002e2808723c */ /* 0x040fe20000001808 */
[----:B------:R-:W3:Y:S07]  /*1df80*/  LDSM.16.MT88.4 R44, [R237+0xf800] ;  /* 0x00f80000ed2c783b */ /* 0x000eee0000004200 */
[C---:B-----5:R-:W-:Y:S01]  /*1df90*/  HMMA.16816.F32 R12, R40.reuse, R48, R12 ;  /* 0x00000030280c723c */ /* 0x060fe2000000180c */
[----:B------:R-:W-:Y:S07]  /*1dfa0*/  MUFU.EX2 R120, R120 ;  /* 0x0000007800787308 */ /* 0x000fee0000000800 */
[C---:B------:R-:W-:Y:S01]  /*1dfb0*/  HMMA.16816.F32 R16, R40.reuse, R50, R16 ;  /* 0x000000322810723c */ /* 0x040fe20000001810 */
[----:B------:R-:W4:Y:S02]  /*1dfc0*/  LDSM.16.MT88.4 R48, [R234+0xf800] ;  /* 0x00f80000ea30783b */ /* 0x000f240000004200 */
[----:B------:R-:W5:Y:S05]  /*1dfd0*/  MUFU.EX2 R169, R169 ;  /* 0x000000a900a97308 */ /* 0x000f6a0000000800 */
[C---:B------:R-:W-:Y:S05]  /*1dfe0*/  HMMA.16816.F32 R20, R40.reuse, R52, R20 ;  /* 0x000000342814723c */ /* 0x040fea0000001814 */
[----:B------:R-:W-:Y:S03]  /*1dff0*/  MUFU.EX2 R114, R114 ;  /* 0x0000007200727308 */ /* 0x000fe60000000800 */
[C---:B------:R-:W-:Y:S01]  /*1e000*/  HMMA.16816.F32 R24, R40.reuse, R54, R24 ;  /* 0x000000362818723c */ /* 0x040fe20000001818 */
[----:B------:R-:W4:Y:S06]  /*1e010*/  LDSM.16.MT88.4 R52, [R233+0xf800] ;  /* 0x00f80000e934783b */ /* 0x000f2c0000004200 */
[----:B------:R-:W3:Y:S01]  /*1e020*/  MUFU.EX2 R109, R109 ;  /* 0x0000006d006d7308 */ /* 0x000ee20000000800 */
[C---:B--2---:R-:W-:Y:S08]  /*1e030*/  HMMA.16816.F32 R28, R40.reuse, R56, R28 ;  /* 0x00000038281c723c */ /* 0x044ff0000000181c */
[----:B------:R-:W-:Y:S01]  /*1e040*/  HMMA.16816.F32 R32, R40, R58, R32 ;  /* 0x0000003a2820723c */ /* 0x000fe20000001820 */
[----:B------:R-:W2:Y:S01]  /*1e050*/  LDSM.16.MT88.4 R56, [R232+0xf800] ;  /* 0x00f80000e838783b */ /* 0x000ea20000004200 */
[----:B------:R-:W-:Y:S05]  /*1e060*/  MUFU.EX2 R107, R107 ;  /* 0x0000006b006b7308 */ /* 0x000fea0000000800 */
[----:B------:R-:W-:Y:S02]  /*1e070*/  F2FP.PACK_AB R41, R125, R168 ;  /* 0x000000a87d29723e */ /* 0x000fe400000000ff */
[----:B------:R-:W-:Y:S03]  /*1e080*/  F2FP.PACK_AB R43, R121, R174 ;  /* 0x000000ae792b723e */ /* 0x000fe600000000ff */
[----:B-1----:R-:W-:Y:S01]  /*1e090*/  F2FP.PACK_AB R40, R122, R123 ;  /* 0x0000007b7a28723e */ /* 0x002fe200000000ff */
[----:B------:R-:W1:Y:S01]  /*1e0a0*/  MUFU.EX2 R126, R126 ;  /* 0x0000007e007e7308 */ /* 0x000e620000000800 */
[----:B-----5:R-:W-:Y:S07]  /*1e0b0*/  F2FP.PACK_AB R42, R169, R120 ;  /* 0x00000078a92a723e */ /* 0x020fee00000000ff */
[C---:B---3--:R-:W-:Y:S02]  /*1e0c0*/  HMMA.16816.F32 R4, R40.reuse, R44, R4 ;  /* 0x0000002c2804723c */ /* 0x048fe40000001804 */
[----:B------:R-:W-:Y:S06]  /*1e0d0*/  MUFU.EX2 R105, R105 ;  /* 0x0000006900697308 */ /* 0x000fec0000000800 */
[C---:B------:R-:W-:Y:S01]  /*1e0e0*/  HMMA.16816.F32 R8, R40.reuse, R46, R8 ;  /* 0x0000002e2808723c */ /* 0x040fe20000001808 */
[----:B------:R-:W3:Y:S03]  /*1e0f0*/  LDSM.16.MT88.4 R44, [R237+0x10000] ;  /* 0x01000000ed2c783b */ /* 0x000ee60000004200 */
[----:B------:R-:W5:Y:S04]  /*1e100*/  MUFU.EX2 R104, R104 ;  /* 0x0000006800687308 */ /* 0x000f680000000800 */
        /* <DEDUP_REMOVED lines=9> */
[C---:B--2---:R-:W-:Y:S05]  /*1e1a0*/  HMMA.16816.F32 R28, R40.reuse, R56, R28 ;  /* 0x00000038281c723c */ /* 0x044fea000000181c */
[----:B------:R-:W-:Y:S02]  /*1e1b0*/  MUFU.EX2 R71, R71 ;  /* 0x0000004700477308 */ /* 0x000fe40000000800 */
[--C-:B------:R-:W-:Y:S01]  /*1e1c0*/  FFMA.FTZ R56, R83, c[0x0][0x23c], -R68.reuse ;  /* 0x00008f0053387a23 */ /* 0x100fe20000010844 */
[----:B------:R-:W-:Y:S04]  /*1e1d0*/  HMMA.16816.F32 R32, R40, R58, R32 ;  /* 0x0000003a2820723c */ /* 0x000fe80000001820 */
[--C-:B------:R-:W-:Y:S03]  /*1e1e0*/  FFMA.FTZ R57, R84, c[0x0][0x23c], -R65.reuse ;  /* 0x00008f0054397a23 */ /* 0x100fe60000010841 */
[----:B------:R-:W-:Y:S01]  /*1e1f0*/  F2FP.PACK_AB R41, R109, R114 ;  /* 0x000000726d29723e */ /* 0x000fe200000000ff */
[----:B------:R-:W-:Y:S01]  /*1e200*/  MUFU.EX2 R56, R56 ;  /* 0x0000003800387308 */ /* 0x000fe20000000800 */
[----:B-1----:R-:W-:Y:S03]  /*1e210*/  F2FP.PACK_AB R43, R126, R107 ;  /* 0x0000006b7e2b723e */ /* 0x002fe600000000ff */
[----:B-----5:R-:W-:Y:S01]  /*1e220*/  F2FP.PACK_AB R40, R104, R105 ;  /* 0x000000696828723e */ /* 0x020fe200000000ff */
[--C-:B------:R-:W-:Y:S01]  /*1e230*/  FFMA.FTZ R58, R82, c[0x0][0x23c], -R65.reuse ;  /* 0x00008f00523a7a23 */ /* 0x100fe20000010841 */
[----:B------:R-:W-:Y:S01]  /*1e240*/  F2FP.PACK_AB R42, R111, R102 ;  /* 0x000000666f2a723e */ /* 0x000fe200000000ff */
[--C-:B------:R-:W-:Y:S02]  /*1e250*/  FFMA.FTZ R59, R80, c[0x0][0x23c], -R65.reuse ;  /* 0x00008f00503b7a23 */ /* 0x100fe40000010841 */
[--C-:B------:R-:W-:Y:S01]  /*1e260*/  FFMA.FTZ R80, R73, c[0x0][0x23c], -R68.reuse ;  /* 0x00008f0049507a23 */ /* 0x100fe20000010844 */
[----:B------:R-:W-:Y:S01]  /*1e270*/  MUFU.EX2 R57, R57 ;  /* 0x0000003900397308 */ /* 0x000fe20000000800 */
[--C-:B------:R-:W-:Y:S02]  /*1e280*/  FFMA.FTZ R82, R69, c[0x0][0x23c], -R68.reuse ;  /* 0x00008f0045527a23 */ /* 0x100fe40000010844 */
[C---:B---3--:R-:W-:Y:S03]  /*1e290*/  HMMA.16816.F32 R4, R40.reuse, R44, R4 ;  /* 0x0000002c2804723c */ /* 0x048fe60000001804 */
[--C-:B------:R-:W-:Y:S02]  /*1e2a0*/  FFMA.FTZ R69, R76, c[0x0][0x23c], -R65.reuse ;  /* 0x00008f004c457a23 */ /* 0x100fe40000010841 */
[--C-:B------:R-:W-:Y:S02]  /*1e2b0*/  FFMA.FTZ R73, R70, c[0x0][0x23c], -R65.reuse ;  /* 0x00008f0046497a23 */ /* 0x100fe40000010841 */
[----:B------:R-:W-:Y:S01]  /*1e2c0*/  MUFU.EX2 R58, R58 ;  /* 0x0000003a003a7308 */ /* 0x000fe20000000800 */
[C---:B------:R-:W-:Y:S01]  /*1e2d0*/  HMMA.16816.F32 R8, R40.reuse, R46, R8 ;  /* 0x0000002e2808723c */ /* 0x040fe20000001808 */
[----:B------:R-:W1:Y:S03]  /*1e2e0*/  LDSM.16.MT88.4 R44, [R232+0x10000] ;  /* 0x01000000e82c783b */ /* 0x000e660000004200 */
[--C-:B------:R-:W-:Y:S04]  /*1e2f0*/  FFMA.FTZ R70, R39, c[0x0][0x23c], -R68.reuse ;  /* 0x00008f0027467a23 */ /* 0x100fe80000010844 */
[C---:B----4-:R-:W-:Y:S01]  /*1e300*/  HMMA.16816.F32 R12, R40.reuse, R48, R12 ;  /* 0x00000030280c723c */ /* 0x050fe2000000180c */
[----:B------:R-:W-:Y:S07]  /*1e310*/  MUFU.EX2 R59, R59 ;  /* 0x0000003b003b7308 */ /* 0x000fee0000000800 */
[C---:B------:R-:W-:Y:S01]  /*1e320*/  HMMA.16816.F32 R16, R40.reuse, R50, R16 ;  /* 0x000000322810723c */ /* 0x040fe20000001810 */
[----:B------:R-:W2:Y:S02]  /*1e330*/  LDSM.16.MT88.4 R48, [R237+0x10800] ;  /* 0x01080000ed30783b */ /* 0x000ea40000004200 */
[----:B------:R-:W3:Y:S05]  /*1e340*/  MUFU.EX2 R80, R80 ;  /* 0x0000005000507308 */ /* 0x000eea0000000800 */
[C---:B------:R-:W-:Y:S05]  /*1e350*/  HMMA.16816.F32 R20, R40.reuse, R52, R20 ;  /* 0x000000342814723c */ /* 0x040fea0000001814 */
[----:B------:R-:W4:Y:S03]  /*1e360*/  MUFU.EX2 R82, R82 ;  /* 0x0000005200527308 */ /* 0x000f260000000800 */
[C---:B------:R-:W-:Y:S01]  /*1e370*/  HMMA.16816.F32 R24, R40.reuse, R54, R24 ;  /* 0x000000362818723c */ /* 0x040fe20000001818 */
[----:B------:R-:W5:Y:S06]  /*1e380*/  LDSM.16.MT88.4 R52, [R234+0x10800] ;  /* 0x01080000ea34783b */ /* 0x000f6c0000004200 */
[----:B------:R-:W-:Y:S01]  /*1e390*/  MUFU.EX2 R69, R69 ;  /* 0x0000004500457308 */ /* 0x000fe20000000800 */
[C---:B-1----:R-:W-:Y:S04]  /*1e3a0*/  HMMA.16816.F32 R28, R40.reuse, R44, R28 ;  /* 0x0000002c281c723c */ /* 0x042fe8000000181c */
[----:B---3--:R-:W-:Y:S04]  /*1e3b0*/  F2FP.PACK_AB R37, R80, R75 ;  /* 0x0000004b5025723e */ /* 0x008fe800000000ff */
[----:B------:R-:W-:Y:S01]  /*1e3c0*/  HMMA.16816.F32 R32, R40, R46, R32 ;  /* 0x0000002e2820723c */ /* 0x000fe20000001820 */
[----:B------:R-:W1:Y:S01]  /*1e3d0*/  LDSM.16.MT88.4 R44, [R233+0x10800] ;  /* 0x01080000e92c783b */ /* 0x000e620000004200 */
[----:B------:R-:W-:Y:S02]  /*1e3e0*/  MUFU.EX2 R74, R74 ;  /* 0x0000004a004a7308 */ /* 0x000fe40000000800 */
[----:B----4-:R-:W-:Y:S03]  /*1e3f0*/  F2FP.PACK_AB R39, R82, R71 ;  /* 0x000000475227723e */ /* 0x010fe600000000ff */
[----:B------:R-:W-:Y:S02]  /*1e400*/  F2FP.PACK_AB R41, R100, R95 ;  /* 0x0000005f6429723e */ /* 0x000fe400000000ff */
[----:B------:R-:W-:Y:S03]  /*1e410*/  F2FP.PACK_AB R43, R56, R89 ;  /* 0x00000059382b723e */ /* 0x000fe600000000ff */
[----:B------:R-:W-:Y:S01]  /*1e420*/  F2FP.PACK_AB R40, R58, R57 ;  /* 0x000000393a28723e */ /* 0x000fe200000000ff */
[----:B------:R-:W-:Y:S01]  /*1e430*/  MUFU.EX2 R72, R72 ;  /* 0x0000004800487308 */ /* 0x000fe20000000800 */
[----:B------:R-:W-:Y:S07]  /*1e440*/  F2FP.PACK_AB R42, R78, R59 ;  /* 0x0000003b4e2a723e */ /* 0x000fee00000000ff */
[C---:B--2---:R-:W-:Y:S02]  /*1e450*/  HMMA.16816.F32 R4, R40.reuse, R48, R4 ;  /* 0x000000302804723c */ /* 0x044fe40000001804 */
[----:B------:R-:W2:Y:S06]  /*1e460*/  MUFU.EX2 R73, R73 ;  /* 0x0000004900497308 */ /* 0x000eac0000000800 */
[C---:B------:R-:W-:Y:S01]  /*1e470*/  HMMA.16816.F32 R8, R40.reuse, R50, R8 ;  /* 0x000000322808723c */ /* 0x040fe20000001808 */
[----:B------:R-:W3:Y:S03]  /*1e480*/  LDSM.16.MT88.4 R48, [R232+0x10800] ;  /* 0x01080000e830783b */ /* 0x000ee60000004200 */
[----:B------:R-:W-:Y:S04]  /*1e490*/  MUFU.EX2 R67, R67 ;  /* 0x0000004300437308 */ /* 0x000fe80000000800 */
[C---:B-----5:R-:W-:Y:S06]  /*1e4a0*/  HMMA.16816.F32 R12, R40.reuse, R52, R12 ;  /* 0x00000034280c723c */ /* 0x060fec000000180c */
[----:B------:R-:W4:Y:S02]  /*1e4b0*/  MUFU.EX2 R70, R70 ;  /* 0x0000004600467308 */ /* 0x000f240000000800 */
[C---:B------:R-:W-:Y:S01]  /*1e4c0*/  HMMA.16816.F32 R16, R40.reuse, R54, R16 ;  /* 0x000000362810723c */ /* 0x040fe20000001810 */
[----:B------:R-:W5:Y:S03]  /*1e4d0*/  LDSM.16.MT88.4 R52, [R237+0x11000] ;  /* 0x01100000ed34783b */ /* 0x000f660000004200 */
[----:B--2---:R-:W-:Y:S04]  /*1e4e0*/  F2FP.PACK_AB R38, R73, R72 ;  /* 0x000000484926723e */ /* 0x004fe800000000ff */
[C---:B-1----:R-:W-:Y:S08]  /*1e4f0*/  HMMA.16816.F32 R20, R40.reuse, R44, R20 ;  /* 0x0000002c2814723c */ /* 0x042ff00000001814 */
[C---:B------:R-:W-:Y:S01]  /*1e500*/  HMMA.16816.F32 R24, R40.reuse, R46, R24 ;  /* 0x0000002e2818723c */ /* 0x040fe20000001818 */
[----:B------:R-:W1:Y:S03]  /*1e510*/  LDSM.16.MT88.4 R44, [R234+0x11000] ;  /* 0x01100000ea2c783b */ /* 0x000e660000004200 */
[----:B----4-:R-:W-:Y:S04]  /*1e520*/  F2FP.PACK_AB R133, R70, R67 ;  /* 0x000000434685723e */ /* 0x010fe800000000ff */
[C---:B---3--:R-:W-:Y:S07]  /*1e530*/  HMMA.16816.F32 R28, R40.reuse, R48, R28 ;  /* 0x00000030281c723c */ /* 0x048fee000000181c */
[--C-:B------:R-:W-:Y:S01]  /*1e540*/  FFMA.FTZ R48, R36, c[0x0][0x23c], -R68.reuse ;  /* 0x00008f0024307a23 */ /* 0x100fe20000010844 */
[----:B------:R-:W-:Y:S01]  /*1e550*/  HMMA.16816.F32 R32, R40, R50, R32 ;  /* 0x000000322820723c */ /* 0x000fe20000001820 */
[----:B------:R-:W2:Y:S03]  /*1e560*/  LDSM.16.MT88.4 R40, [R233+0x11000] ;  /* 0x01100000e928783b */ /* 0x000ea60000004200 */
[----:B------:R-:W-:Y:S01]  /*1e570*/  FFMA.FTZ R68, R3, c[0x0][0x23c], -R68 ;  /* 0x00008f0003447a23 */ /* 0x000fe20000010844 */
[----:B------:R-:W-:Y:S01]  /*1e580*/  F2FP.PACK_AB R36, R74, R69 ;  /* 0x000000454a24723e */ /* 0x000fe200000000ff */
[----:B------:R3:W-:Y:S06]  /*1e590*/  MUFU.EX2 R3, R48 ;  /* 0x0000003000037308 */ /* 0x0007ec0000000800 */
[C---:B-----5:R-:W-:Y:S04]  /*1e5a0*/  HMMA.16816.F32 R4, R36.reuse, R52, R4 ;  /* 0x000000342404723c */ /* 0x060fe80000001804 */
[----:B------:R-:W4:Y:S03]  /*1e5b0*/  MUFU.EX2 R68, R68 ;  /* 0x0000004400447308 */ /* 0x000f260000000800 */
[----:B------:R-:W-:Y:S01]  /*1e5c0*/  FADD.FTZ R53, R167, R162 ;  /* 0x000000a2a7357221 */ /* 0x000fe20000010000 */
[C---:B------:R-:W-:Y:S04]  /*1e5d0*/  HMMA.16816.F32 R8, R36.reuse, R54, R8 ;  /* 0x000000362408723c */ /* 0x040fe80000001808 */
[----:B------:R-:W-:Y:S01]  /*1e5e0*/  FFMA.FTZ R52, R66, c[0x0][0x23c], -R65 ;  /* 0x00008f0042347a23 */ /* 0x000fe20000010841 */
[----:B------:R-:W-:Y:S01]  /*1e5f0*/  MOV R167, R0 ;  /* 0x0000000000a77202 */ /* 0x000fe20000000f00 */
[----:B------:R-:W-:Y:S02]  /*1e600*/  FADD.FTZ R53, R188, R53 ;  /* 0x00000035bc357221 */ /* 0x000fe40000010000 */
[C---:B-1----:R-:W-:Y:S01]  /*1e610*/  HMMA.16816.F32 R12, R36.reuse, R44, R12 ;  /* 0x0000002c240c723c */ /* 0x042fe2000000180c */
[----:B------:R-:W-:Y:S01]  /*1e620*/  MUFU.EX2 R45, R64 ;  /* 0x00000040002d7308 */ /* 0x000fe20000000800 */
[----:B---3--:R-:W1:Y:S02]  /*1e630*/  LDSM.16.MT88.4 R48, [R232+0x11000] ;  /* 0x01100000e830783b */ /* 0x008e640000004200 */
[----:B------:R-:W-:Y:S02]  /*1e640*/  FADD.FTZ R54, R186, R53 ;  /* 0x00000035ba367221 */ /* 0x000fe40000010000 */
[----:B------:R-:W-:Y:S01]  /*1e650*/  FADD.FTZ R53, R196, R165 ;  /* 0x000000a5c4357221 */ /* 0x000fe20000010000 */
[----:B------:R-:W-:Y:S01]  /*1e660*/  MOV R165, R2 ;  /* 0x0000000200a57202 */ /* 0x000fe20000000f00 */
[--C-:B------:R-:W-:Y:S01]  /*1e670*/  FFMA.FTZ R44, R63, c[0x0][0x23c], -R65.reuse ;  /* 0x00008f003f2c7a23 */ /* 0x100fe20000010841 */
[C---:B------:R-:W-:Y:S02]  /*1e680*/  HMMA.16816.F32 R16, R36.reuse, R46, R16 ;  /* 0x0000002e2410723c */ /* 0x040fe40000001810 */
[----:B------:R-:W3:Y:S01]  /*1e690*/  MUFU.EX2 R52, R52 ;  /* 0x0000003400347308 */ /* 0x000ee20000000800 */
[----:B------:R-:W-:Y:S01]  /*1e6a0*/  FFMA.FTZ R65, R62, c[0x0][0x23c], -R65 ;  /* 0x00008f003e417a23 */ /* 0x000fe20000010841 */
[----:B----4-:R-:W-:Y:S01]  /*1e6b0*/  F2FP.PACK_AB R135, R68, R3 ;  /* 0x000000034487723e */ /* 0x010fe200000000ff */
[----:B------:R-:W-:Y:S02]  /*1e6c0*/  FADD.FTZ R54, R187, R54 ;  /* 0x00000036bb367221 */ /* 0x000fe40000010000 */
[----:B------:R-:W-:Y:S01]  /*1e6d0*/  FADD.FTZ R184, R184, R53 ;  /* 0x00000035b8b87221 */ /* 0x000fe20000010000 */
[C---:B--2---:R-:W-:Y:S04]  /*1e6e0*/  HMMA.16816.F32 R20, R36.reuse, R40, R20 ;  /* 0x000000282414723c */ /* 0x044fe80000001814 */
[----:B------:R-:W-:Y:S01]  /*1e6f0*/  FADD.FTZ R53, R181, R54 ;  /* 0x00000036b5357221 */ /* 0x000fe20000010000 */
[----:B------:R-:W-:Y:S01]  /*1e700*/  MUFU.EX2 R44, R44 ;  /* 0x0000002c002c7308 */ /* 0x000fe20000000800 */
[----:B------:R-:W-:Y:S02]  /*1e710*/  FADD.FTZ R183, R183, R184 ;  /* 0x000000b8b7b77221 */ /* 0x000fe40000010000 */
[----:B------:R-:W-:Y:S01]  /*1e720*/  FADD.FTZ R53, R180, R53 ;  /* 0x00000035b4357221 */ /* 0x000fe20000010000 */
[C---:B------:R-:W-:Y:S03]  /*1e730*/  HMMA.16816.F32 R24, R36.reuse, R42, R24 ;  /* 0x0000002a2418723c */ /* 0x040fe60000001818 */
[----:B------:R-:W-:Y:S02]  /*1e740*/  FADD.FTZ R190, R190, R183 ;  /* 0x000000b7bebe7221 */ /* 0x000fe40000010000 */
[----:B------:R-:W-:Y:S01]  /*1e750*/  FADD.FTZ R178, R178, R53 ;  /* 0x00000035b2b27221 */ /* 0x000fe20000010000 */
[----:B------:R-:W2:Y:S01]  /*1e760*/  MUFU.EX2 R65, R65 ;  /* 0x0000004100417308 */ /* 0x000ea20000000800 */
[----:B------:R-:W-:Y:S02]  /*1e770*/  FADD.FTZ R179, R179, R190 ;  /* 0x000000beb3b37221 */ /* 0x000fe40000010000 */
[----:B------:R-:W-:Y:S03]  /*1e780*/  FADD.FTZ R178, R185, R178 ;  /* 0x000000b2b9b27221 */ /* 0x000fe60000010000 */
[----:B------:R-:W-:Y:S01]  /*1e790*/  FADD.FTZ R40, R176, R179 ;  /* 0x000000b3b0287221 */ /* 0x000fe20000010000 */
[----:B---3--:R-:W-:Y:S01]  /*1e7a0*/  F2FP.PACK_AB R132, R45, R52 ;  /* 0x000000342d84723e */ /* 0x008fe200000000ff */
[----:B------:R-:W-:Y:S02]  /*1e7b0*/  FADD.FTZ R171, R171, R178 ;  /* 0x000000b2abab7221 */ /* 0x000fe40000010000 */
[----:B------:R-:W-:Y:S01]  /*1e7c0*/  FADD.FTZ R40, R175, R40 ;  /* 0x00000028af287221 */ /* 0x000fe20000010000 */
[C---:B-1----:R-:W-:Y:S03]  /*1e7d0*/  HMMA.16816.F32 R28, R36.reuse, R48, R28 ;  /* 0x00000030241c723c */ /* 0x042fe6000000181c */
[----:B------:R-:W-:Y:S02]  /*1e7e0*/  FADD.FTZ R171, R172, R171 ;  /* 0x000000abacab7221 */ /* 0x000fe40000010000 */
[----:B------:R-:W-:Y:S02]  /*1e7f0*/  FADD.FTZ R41, R173, R40 ;  /* 0x00000028ad297221 */ /* 0x000fe40000010000 */
[----:B------:R-:W-:Y:S01]  /*1e800*/  FADD.FTZ R170, R170, R171 ;  /* 0x000000abaaaa7221 */ /* 0x000fe20000010000 */
[----:B------:R-:W-:Y:S04]  /*1e810*/  HMMA.16816.F32 R32, R36, R50, R32 ;  /* 0x000000322420723c */ /* 0x000fe80000001820 */
[----:B------:R-:W-:Y:S01]  /*1e820*/  FADD.FTZ R41, R182, R41 ;  /* 0x00000029b6297221 */ /* 0x000fe20000010000 */
[----:B--2---:R-:W-:Y:S01]  /*1e830*/  F2FP.PACK_AB R134, R65, R44 ;  /* 0x0000002c4186723e */ /* 0x004fe200000000ff */
        /* <DEDUP_REMOVED lines=51> */
.L_x_3656:
        /* <DEDUP_REMOVED lines=8> */
[----:B------:R-:W4:Y:S01]  /*1ebf0*/  S2R R3, SR_TID.X ;  /* 0x0000000000037919 */ /* 0x000f220000002100 */
[----:B------:R-:W-:Y:S01]  /*1ec00*/  ULDC.64 UR6, c[0x0][0x210] ;  /* 0x0000840000067ab9 */ /* 0x000fe20000000a00 */
[----:B------:R-:W5:Y:S08]  /*1ec10*/  S2UR UR8, SR_CTAID.Y ;  /* 0x00000000000879c3 */ /* 0x000f700000002600 */
[----:B------:R-:W5:Y:S01]  /*1ec20*/  S2UR UR9, SR_CTAID.X ;  /* 0x00000000000979c3 */ /* 0x000f620000002500 */
[----:B-1----:R-:W-:Y:S01]  /*1ec30*/  FADD.FTZ R8, R8, R251 ;  /* 0x000000fb08087221 */ /* 0x002fe20000010000 */
[----:B--2---:R-:W-:Y:S01]  /*1ec40*/  UIMAD UR10, UR10, UR4, UR11 ;  /* 0x000000040a0a72a4 */ /* 0x004fe2000f8e020b */
[----:B---3--:R-:W-:-:S03]  /*1ec50*/  FADD.FTZ R4, R5, R250 ;  /* 0x000000fa05047221 */ /* 0x008fc60000010000 */
[----:B------:R-:W1:Y:S01]  /*1ec60*/  SHFL.BFLY PT, R7, R8, 0x1, 0x1f ;  /* 0x0c201f0008077f89 */ /* 0x000e6200000e0000 */
[----:B----4-:R-:W-:-:S03]  /*1ec70*/  SHF.R.S32.HI R6, RZ, 0x1f, R3 ;  /* 0x0000001fff067819 */ /* 0x010fc60000011403 */
[----:B------:R-:W2:Y:S01]  /*1ec80*/  SHFL.BFLY PT, R5, R4, 0x1, 0x1f ;  /* 0x0c201f0004057f89 */ /* 0x000ea200000e0000 */
[----:B-----5:R-:W-:Y:S01]  /*1ec90*/  UIMAD UR6, UR8, UR6, UR15 ;  /* 0x00000006080672a4 */ /* 0x020fe2000f8e020f */
[CC--:B------:R-:W-:Y:S02]  /*1eca0*/  LEA.HI R9, R6.reuse, R3.reuse, RZ, 0x2 ;  /* 0x0000000306097211 */ /* 0x0c0fe400078f10ff */
[----:B------:R-:W-:Y:S01]  /*1ecb0*/  LEA.HI R14, R6, R3, RZ, 0x4 ;  /* 0x00000003060e7211 */ /* 0x000fe200078f20ff */
[----:B------:R-:W-:Y:S01]  /*1ecc0*/  UIMAD UR6, UR6, UR4, UR10 ;  /* 0x00000004060672a4 */ /* 0x000fe2000f8e020a */
[----:B------:R-:W-:Y:S02]  /*1ecd0*/  SHF.R.S32.HI R13, RZ, 0x2, R9 ;  /* 0x00000002ff0d7819 */ /* 0x000fe40000011409 */
[----:B------:R-:W-:Y:S01]  /*1ece0*/  LOP3.LUT R14, R14, 0xfffffff0, RZ, 0xc0, !PT ;  /* 0xfffffff00e0e7812 */ /* 0x000fe200078ec0ff */
[----:B------:R-:W-:Y:S01]  /*1ecf0*/  USHF.L.U32 UR9, UR9, 0x6, URZ ;  /* 0x0000000609097899 */ /* 0x000fe2000800063f */
[----:B------:R-:W-:-:S02]  /*1ed00*/  LOP3.LUT R16, R9, 0x1ffffffc, RZ, 0xc0, !PT ;  /* 0x1ffffffc09107812 */ /* 0x000fc400078ec0ff */
[----:B------:R-:W-:Y:S01]  /*1ed10*/  LEA.HI R6, R6, R3, RZ, 0x5 ;  /* 0x0000000306067211 */ /* 0x000fe200078f28ff */
[----:B------:R-:W-:Y:S02]  /*1ed20*/  UIMAD UR6, UR6, UR7, UR9 ;  /* 0x00000007060672a4 */ /* 0x000fe4000f8e0209 */
[----:B------:R-:W-:Y:S02]  /*1ed30*/  IMAD.IADD R17, R3, 0x1, -R16 ;  /* 0x0000000103117824 */ /* 0x000fe400078e0a10 */
[----:B-1----:R-:W-:Y:S01]  /*1ed40*/  FADD.FTZ R7, R8, R7 ;  /* 0x0000000708077221 */ /* 0x002fe20000010000 */
[----:B------:R-:W-:Y:S01]  /*1ed50*/  SHF.R.S32.HI R8, RZ, 0x1f, R9 ;  /* 0x0000001fff087819 */ /* 0x000fe20000011409 */
[----:B--2---:R-:W-:Y:S01]  /*1ed60*/  FADD.FTZ R5, R4, R5 ;  /* 0x0000000504057221 */ /* 0x004fe20000010000 */
[----:B------:R-:W-:Y:S02]  /*1ed70*/  BAR.SYNC.DEFER_BLOCKING 0x0 ;  /* 0x0000000000007b1d */ /* 0x000fe40000010000 */
[----:B------:R-:W-:-:S02]  /*1ed80*/  FSETP.NE.FTZ.AND P4, PT, R7, RZ, PT ;  /* 0x000000ff0700720b */ /* 0x000fc40003f95000 */
[----:B------:R-:W-:Y:S02]  /*1ed90*/  LEA.HI R8, R8, R13, RZ, 0x3 ;  /* 0x0000000d08087211 */ /* 0x000fe400078f18ff */
[----:B------:R-:W-:Y:S01]  /*1eda0*/  FSETP.NE.FTZ.AND P3, PT, R5, RZ, PT ;  /* 0x000000ff0500720b */ /* 0x000fe20003f75000 */
[----:B------:R-:W1:Y:S01]  /*1edb0*/  S2R R4, SR_TID.X ;  /* 0x0000000000047919 */ /* 0x000e620000002100 */
[----:B------:R-:W-:-:S04]  /*1edc0*/  LOP3.LUT R8, R8, 0xfffffff8, RZ, 0xc0, !PT ;  /* 0xfffffff808087812 */ /* 0x000fc800078ec0ff */
[----:B------:R-:W-:-:S03]  /*1edd0*/  IADD3 R8, R13, -R8, RZ ;  /* 0x800000080d087210 */ /* 0x000fc60007ffe0ff */
[----:B------:R-:W2:Y:S01]  /*1ede0*/  @P4 MUFU.RCP R11, R7 ;  /* 0x00000007000b4308 */ /* 0x000ea20000001000 */
[C---:B------:R-:W-:Y:S01]  /*1edf0*/  LOP3.LUT R13, R8.reuse, 0x1, RZ, 0xc0, !PT ;  /* 0x00000001080d7812 */ /* 0x040fe200078ec0ff */
[----:B------:R-:W-:-:S03]  /*1ee00*/  IMAD.SHL.U32 R15, R8, 0x40, RZ ;  /* 0x00000040080f7824 */ /* 0x000fc600078e00ff */
[----:B------:R-:W-:Y:S02]  /*1ee10*/  ISETP.NE.U32.AND P0, PT, R13, 0x1, PT ;  /* 0x000000010d00780c */ /* 0x000fe40003f05070 */
[----:B------:R-:W-:Y:S01]  /*1ee20*/  LOP3.LUT R15, R15, 0x1c0, RZ, 0xc0, !PT ;  /* 0x000001c00f0f7812 */ /* 0x000fe200078ec0ff */
[----:B------:R-:W3:Y:S01]  /*1ee30*/  @P3 MUFU.RCP R10, R5 ;  /* 0x00000005000a3308 */ /* 0x000ee20000001000 */
[----:B------:R-:W-:Y:S02]  /*1ee40*/  R2P PR, R8, 0x6 ;  /* 0x0000000608007804 */ /* 0x000fe40000000000 */
[----:B------:R-:W-:Y:S02]  /*1ee50*/  SHF.R.S32.HI R8, RZ, 0x5, R6 ;  /* 0x00000005ff087819 */ /* 0x000fe40000011406 */
[----:B------:R-:W-:Y:S02]  /*1ee60*/  LEA.HI R15, R15, R15, RZ, 0x1d ;  /* 0x0000000f0f0f7211 */ /* 0x000fe400078fe8ff */
[----:B------:R-:W-:Y:S01]  /*1ee70*/  LEA R16, R8, R17, 0x9 ;  /* 0x0000001108107211 */ /* 0x000fe200078e48ff */
[C---:B--2---:R-:W-:Y:S01]  /*1ee80*/  FMUL.FTZ R160, R11.reuse, R160 ;  /* 0x000000a00ba07220 */ /* 0x044fe20000410000 */
[----:B------:R-:W-:Y:S01]  /*1ee90*/  LOP3.LUT R6, R6, 0xffffffe0, RZ, 0xc0, !PT ;  /* 0xffffffe006067812 */ /* 0x000fe200078ec0ff */
[C---:B------:R-:W-:Y:S01]  /*1eea0*/  FMUL.FTZ R161, R11.reuse, R161 ;  /* 0x000000a10ba17220 */ /* 0x040fe20000410000 */
[----:B------:R-:W-:Y:S01]  /*1eeb0*/  LEA R16, R16, R15, 0x1 ;  /* 0x0000000f10107211 */ /* 0x000fe200078e08ff */
[C---:B------:R-:W-:Y:S01]  /*1eec0*/  FMUL.FTZ R156, R11.reuse, R156 ;  /* 0x0000009c0b9c7220 */ /* 0x040fe20000410000 */
[----:B------:R-:W2:Y:S01]  /*1eed0*/  @P4 MUFU.LG2 R7, R7 ;  /* 0x0000000700074308 */ /* 0x000ea20000000c00 */
[C---:B------:R-:W-:Y:S01]  /*1eee0*/  FMUL.FTZ R157, R11.reuse, R157 ;  /* 0x0000009d0b9d7220 */ /* 0x040fe20000410000 */
[----:B------:R-:W-:Y:S01]  /*1eef0*/  IADD3 R6, -R6, R3, RZ ;  /* 0x0000000306067210 */ /* 0x000fe20007ffe1ff */
[C---:B------:R-:W-:Y:S01]  /*1ef00*/  FMUL.FTZ R152, R11.reuse, R152 ;  /* 0x000000980b987220 */ /* 0x040fe20000410000 */
[----:B------:R-:W-:Y:S01]  /*1ef10*/  STS.64 [R16.X4], R160 ;  /* 0x000000a010007388 */ /* 0x000fe20000004a00 */
[----:B------:R-:W-:-:S02]  /*1ef20*/  FMUL.FTZ R153, R11, R153 ;  /* 0x000000990b997220 */ /* 0x000fc40000410000 */
[C---:B------:R-:W-:Y:S01]  /*1ef30*/  FMUL.FTZ R148, R11.reuse, R148 ;  /* 0x000000940b947220 */ /* 0x040fe20000410000 */
[----:B------:R-:W4:Y:S01]  /*1ef40*/  @P3 MUFU.LG2 R5, R5 ;  /* 0x0000000500053308 */ /* 0x000f220000000c00 */
        /* <DEDUP_REMOVED lines=9> */
[----:B-1----:R-:W-:Y:S01]  /*1efe0*/  SHF.R.S32.HI R11, RZ, 0x1f, R4 ;  /* 0x0000001fff0b7819 */ /* 0x002fe20000011404 */
[C---:B---3--:R-:W-:Y:S02]  /*1eff0*/  FMUL.FTZ R163, R10.reuse, R163 ;  /* 0x000000a30aa37220 */ /* 0x048fe40000410000 */
[C---:B------:R-:W-:Y:S01]  /*1f000*/  FMUL.FTZ R162, R10.reuse, R162 ;  /* 0x000000a20aa27220 */ /* 0x040fe20000410000 */
[CC--:B------:R-:W-:Y:S01]  /*1f010*/  LEA.HI R12, R11.reuse, R4.reuse, RZ, 0x4 ;  /* 0x000000040b0c7211 */ /* 0x0c0fe200078f20ff */
[C---:B------:R-:W-:Y:S01]  /*1f020*/  FMUL.FTZ R159, R10.reuse, R159 ;  /* 0x0000009f0a9f7220 */ /* 0x040fe20000410000 */
[----:B------:R-:W-:Y:S01]  /*1f030*/  LEA.HI R11, R11, R4, RZ, 0x5 ;  /* 0x000000040b0b7211 */ /* 0x000fe200078f28ff */
[C---:B------:R-:W-:Y:S01]  /*1f040*/  FMUL.FTZ R158, R10.reuse, R158 ;  /* 0x0000009e0a9e7220 */ /* 0x040fe20000410000 */
[----:B------:R-:W-:Y:S01]  /*1f050*/  SHF.R.S32.HI R12, RZ, 0x4, R12 ;  /* 0x00000004ff0c7819 */ /* 0x000fe2000001140c */
[C---:B------:R-:W-:Y:S01]  /*1f060*/  FMUL.FTZ R155, R10.reuse, R155 ;  /* 0x0000009b0a9b7220 */ /* 0x040fe20000410000 */
[----:B------:R-:W-:Y:S01]  /*1f070*/  STS.64 [R16.X4+0x800], R162 ;  /* 0x000800a210007388 */ /* 0x000fe20000004a00 */
        /* <DEDUP_REMOVED lines=11> */
[----:B------:R-:W-:Y:S02]  /*1f130*/  FMUL.FTZ R134, R10, R134 ;  /* 0x000000860a867220 */ /* 0x000fe40000410000 */
[----:B------:R-:W-:Y:S01]  /*1f140*/  IMAD.IADD R10, R3, 0x1, -R14 ;  /* 0x00000001030a7824 */ /* 0x000fe200078e0a0e */
[----:B------:R-:W-:Y:S01]  /*1f150*/  SHF.L.U32 R14, R12, 0x6, RZ ;  /* 0x000000060c0e7819 */ /* 0x000fe200000006ff */
[----:B------:R-:W-:Y:S01]  /*1f160*/  IMAD.SHL.U32 R15, R16, 0x4, RZ ;  /* 0x00000004100f7824 */ /* 0x000fe200078e00ff */
[----:B------:R-:W-:Y:S01]  /*1f170*/  MOV R3, 0xff800000 ;  /* 0xff80000000037802 */ /* 0x000fe20000000f00 */
[----:B------:R-:W-:Y:S01]  /*1f180*/  IMAD.IADD R11, R4, 0x1, -R11 ;  /* 0x00000001040b7824 */ /* 0x000fe200078e0a0b */
[----:B------:R-:W-:Y:S01]  /*1f190*/  LEA.HI R13, R10, R10, RZ, 0x1 ;  /* 0x0000000a0a0d7211 */ /* 0x000fe200078f08ff */
[----:B--2---:R-:W-:Y:S01]  /*1f1a0*/  @P4 FMUL.FTZ R7, R7, 0.69314718246459960938 ;  /* 0x3f31721807074820 */ /* 0x004fe20000410000 */
[----:B------:R-:W-:Y:S01]  /*1f1b0*/  LOP3.LUT R9, R14, 0x1c0, RZ, 0xc0, !PT ;  /* 0x000001c00e097812 */ /* 0x000fe200078ec0ff */
[----:B----4-:R-:W-:Y:S01]  /*1f1c0*/  @P3 FMUL.FTZ R5, R5, 0.69314718246459960938 ;  /* 0x3f31721805053820 */ /* 0x010fe20000410000 */
[C---:B------:R-:W-:Y:S01]  /*1f1d0*/  SHF.L.U32 R14, R13.reuse, 0x2, RZ ;  /* 0x000000020d0e7819 */ /* 0x040fe200000006ff */
[----:B------:R-:W-:Y:S01]  /*1f1e0*/  @P4 FFMA.FTZ R3, R2, c[0x0][0x238], R7 ;  /* 0x00008e0002034a23 */ /* 0x000fe20000010007 */
[----:B------:R-:W-:-:S02]  /*1f1f0*/  LOP3.LUT R13, R13, 0xffffffe, RZ, 0xc0, !PT ;  /* 0x0ffffffe0d0d7812 */ /* 0x000fc400078ec0ff */
[----:B------:R-:W-:Y:S02]  /*1f200*/  LOP3.LUT R14, R9, 0x38, R14, 0xf8, !PT ;  /* 0x00000038090e7812 */ /* 0x000fe400078ef80e */
[----:B------:R-:W-:Y:S01]  /*1f210*/  SHF.R.U32.HI R9, RZ, 0x3, R9 ;  /* 0x00000003ff097819 */ /* 0x000fe20000011609 */
[----:B------:R-:W-:Y:S01]  /*1f220*/  IMAD.IADD R18, R10, 0x1, -R13 ;  /* 0x000000010a127824 */ /* 0x000fe200078e0a0d */
[----:B------:R-:W-:Y:S02]  /*1f230*/  MOV R13, 0x40 ;  /* 0x00000040000d7802 */ /* 0x000fe40000000f00 */
[----:B------:R-:W-:Y:S01]  /*1f240*/  LOP3.LUT R9, R14, R9, RZ, 0x3c, !PT ;  /* 0x000000090e097212 */ /* 0x000fe200078e3cff */
[----:B------:R-:W-:Y:S01]  /*1f250*/  IMAD.MOV.U32 R14, RZ, RZ, -0x20 ;  /* 0xffffffe0ff0e7424 */ /* 0x000fe200078e00ff */
[----:B------:R-:W-:Y:S02]  /*1f260*/  IADD3 R17, R15, 0x80, RZ ;  /* 0x000000800f117810 */ /* 0x000fe40007ffe0ff */
[----:B------:R-:W-:-:S02]  /*1f270*/  LEA R9, R18, R9, 0x2 ;  /* 0x0000000912097211 */ /* 0x000fc400078e10ff */
[----:B------:R-:W-:Y:S02]  /*1f280*/  SEL R14, R14, 0x20, !P0 ;  /* 0x000000200e0e7807 */ /* 0x000fe40004000000 */
[----:B------:R-:W-:Y:S02]  /*1f290*/  SEL R18, R13, 0xffffffc0, !P1 ;  /* 0xffffffc00d127807 */ /* 0x000fe40004800000 */
[C---:B------:R-:W-:Y:S01]  /*1f2a0*/  @P2 IADD3 R17, R15.reuse, -0x80, RZ ;  /* 0xffffff800f112810 */ /* 0x040fe20007ffe0ff */
[C---:B------:R-:W-:Y:S01]  /*1f2b0*/  IMAD.IADD R13, R15.reuse, 0x1, R14 ;  /* 0x000000010f0d7824 */ /* 0x040fe200078e020e */
[----:B------:R-:W-:Y:S02]  /*1f2c0*/  IADD3 R19, R15, R18, RZ ;  /* 0x000000120f137210 */ /* 0x000fe40007ffe0ff */
[----:B------:R-:W-:Y:S01]  /*1f2d0*/  IADD3 R15, R14, R17, RZ ;  /* 0x000000110e0f7210 */ /* 0x000fe20007ffe0ff */
[----:B------:R-:W-:Y:S01]  /*1f2e0*/  IMAD.IADD R20, R13, 0x1, R18 ;  /* 0x000000010d147824 */ /* 0x000fe200078e0212 */
[----:B------:R-:W-:Y:S01]  /*1f2f0*/  STS.64 [R13], R156 ;  /* 0x0000009c0d007388 */ /* 0x000fe20000000a00 */
[C---:B------:R-:W-:Y:S01]  /*1f300*/  IMAD.IADD R14, R18.reuse, 0x1, R17 ;  /* 0x00000001120e7824 */ /* 0x040fe200078e0211 */
[----:B------:R-:W-:-:S02]  /*1f310*/  IADD3 R18, R18, R15, RZ ;  /* 0x0000000f12127210 */ /* 0x000fc40007ffe0ff */
[----:B------:R1:W-:Y:S01]  /*1f320*/  STS.64 [R13+0x800], R158 ;  /* 0x0008009e0d007388 */ /* 0x0003e20000000a00 */
[----:B------:R-:W-:Y:S01]  /*1f330*/  LOP3.LUT P0, RZ, R6, 0x3, RZ, 0xc0, !PT ;  /* 0x0000000306ff7812 */ /* 0x000fe2000780c0ff */
[----:B------:R-:W-:Y:S01]  /*1f340*/  IMAD.MOV.U32 R6, RZ, RZ, -0x800000 ;  /* 0xff800000ff067424 */ /* 0x000fe200078e00ff */
[----:B------:R-:W-:Y:S01]  /*1f350*/  SHF.R.S32.HI R4, RZ, 0x1f, R11 ;  /* 0x0000001fff047819 */ /* 0x000fe2000001140b */
[----:B------:R2:W-:Y:S01]  /*1f360*/  STS.64 [R19], R152 ;  /* 0x0000009813007388 */ /* 0x0005e20000000a00 */
[----:B------:R-:W-:Y:S01]  /*1f370*/  @P3 FFMA.FTZ R6, R0, c[0x0][0x238], R5 ;  /* 0x00008e0000063a23 */ /* 0x000fe20000010005 */
[----:B------:R-:W-:Y:S02]  /*1f380*/  SHF.L.U32 R10, R10, 0x2, RZ ;  /* 0x000000020a0a7819 */ /* 0x000fe400000006ff */
[----:B------:R2:W-:Y:S01]  /*1f390*/  STS.64 [R19+0x800], R154 ;  /* 0x0008009a13007388 */ /* 0x0005e20000000a00 */
[----:B------:R-:W-:-:S03]  /*1f3a0*/  LEA.HI R4, R4, R11, RZ, 0x2 ;  /* 0x0000000b04047211 */ /* 0x000fc600078f10ff */
[----:B------:R2:W-:Y:S01]  /*1f3b0*/  STS.64 [R20], R148 ;  /* 0x0000009414007388 */ /* 0x0005e20000000a00 */
[----:B------:R-:W-:-:S03]  /*1f3c0*/  SHF.R.S32.HI R4, RZ, 0x2, R4 ;  /* 0x00000002ff047819 */ /* 0x000fc60000011404 */
[----:B------:R2:W-:Y:S04]  /*1f3d0*/  STS.64 [R20+0x800], R150 ;  /* 0x0008009614007388 */ /* 0x0005e80000000a00 */
[----:B------:R2:W-:Y:S04]  /*1f3e0*/  STS.64 [R17], R144 ;  /* 0x0000009011007388 */ /* 0x0005e80000000a00 */
[----:B------:R2:W-:Y:S01]  /*1f3f0*/  STS.64 [R17+0x800], R146 ;  /* 0x0008009211007388 */ /* 0x0005e20000000a00 */
[----:B-1----:R-:W-:-:S03]  /*1f400*/  SHF.R.S32.HI R13, RZ, 0x1f, R8 ;  /* 0x0000001fff0d7819 */ /* 0x002fc60000011408 */
[----:B------:R2:W-:Y:S01]  /*1f410*/  STS.64 [R15], R140 ;  /* 0x0000008c0f007388 */ /* 0x0005e20000000a00 */
[----:B------:R-:W-:-:S03]  /*1f420*/  LEA.HI R13, R13, R8, RZ, 0x2 ;  /* 0x000000080d0d7211 */ /* 0x000fc600078f10ff */
[----:B------:R2:W-:Y:S01]  /*1f430*/  STS.64 [R15+0x800], R142 ;  /* 0x0008008e0f007388 */ /* 0x0005e20000000a00 */
[----:B------:R-:W-:-:S03]  /*1f440*/  LOP3.LUT R13, R13, 0xffffffc, RZ, 0xc0, !PT ;  /* 0x0ffffffc0d0d7812 */ /* 0x000fc600078ec0ff */
[----:B------:R2:W-:Y:S04]  /*1f450*/  STS.64 [R14], R136 ;  /* 0x000000880e007388 */ /* 0x0005e80000000a00 */
[----:B------:R2:W-:Y:S01]  /*1f460*/  STS.64 [R14+0x800], R138 ;  /* 0x0008008a0e007388 */ /* 0x0005e20000000a00 */
[----:B------:R-:W-:-:S03]  /*1f470*/  IMAD.IADD R13, R8, 0x1, -R13 ;  /* 0x00000001080d7824 */ /* 0x000fc600078e0a0d */
[----:B------:R2:W-:Y:S02]  /*1f480*/  STS.64 [R18], R132 ;  /* 0x0000008412007388 */ /* 0x0005e40000000a00 */
[----:B------:R-:W-:Y:S02]  /*1f490*/  LEA R4, R13, R4, 0x4 ;  /* 0x000000040d047211 */ /* 0x000fe400078e20ff */
[----:B------:R2:W-:Y:S04]  /*1f4a0*/  STS.64 [R18+0x800], R134 ;  /* 0x0008008612007388 */ /* 0x0005e80000000a00 */
[----:B------:R-:W-:Y:S06]  /*1f4b0*/  BAR.SYNC.DEFER_BLOCKING 0x0 ;  /* 0x0000000000007b1d */ /* 0x000fec0000010000 */
[----:B------:R2:W1:Y:S04]  /*1f4c0*/  LDS.128 R40, [R9.X4] ;  /* 0x0000000009287984 */ /* 0x0004680000004c00 */
[----:B------:R2:W3:Y:S04]  /*1f4d0*/  LDS.128 R36, [R9.X4+0x800] ;  /* 0x0008000009247984 */ /* 0x0004e80000004c00 */
[----:B------:R2:W4:Y:S04]  /*1f4e0*/  LDS.128 R32, [R9.X4+0x1000] ;  /* 0x0010000009207984 */ /* 0x0005280000004c00 */
[----:B------:R2:W1:Y:S04]  /*1f4f0*/  LDS.128 R28, [R9.X4+0x1800] ;  /* 0x00180000091c7984 */ /* 0x0004680000004c00 */
[----:B------:R2:W1:Y:S04]  /*1f500*/  LDS.128 R24, [R9.X4+0x2000] ;  /* 0x0020000009187984 */ /* 0x0004680000004c00 */
[----:B------:R2:W1:Y:S04]  /*1f510*/  LDS.128 R20, [R9.X4+0x2800] ;  /* 0x0028000009147984 */ /* 0x0004680000004c00 */
[----:B------:R2:W1:Y:S04]  /*1f520*/  LDS.128 R16, [R9.X4+0x3000] ;  /* 0x0030000009107984 */ /* 0x0004680000004c00 */
[----:B------:R2:W1:Y:S01]  /*1f530*/  LDS.128 R44, [R9.X4+0x3800] ;  /* 0x00380000092c7984 */ /* 0x0004620000004c00 */
[----:B------:R-:W-:Y:S05]  /*1f540*/  @P0 BRA `(.L_x_3662) ;  /* 0x000000b000000947 */ /* 0x000fea0003800000 */
[----:B------:R-:W-:Y:S01]  /*1f550*/  IADD3 R7, R4, 0x8, RZ ;  /* 0x0000000804077810 */ /* 0x000fe20007ffe0ff */
[----:B------:R-:W-:Y:S01]  /*1f560*/  IMAD.U32 R0, RZ, RZ, UR6 ;  /* 0x00000006ff007e24 */ /* 0x000fe2000f8e00ff */
[----:B------:R-:W-:-:S02]  /*1f570*/  SHF.R.S32.HI R5, RZ, 0x1f, R4 ;  /* 0x0000001fff057819 */ /* 0x000fc40000011404 */
[C---:B------:R-:W-:Y:S02]  /*1f580*/  IADD3 R2, P0, R4.reuse, UR6, RZ ;  /* 0x0000000604027c10 */ /* 0x040fe4000ff1e0ff */
[----:B------:R-:W-:Y:S02]  /*1f590*/  ISETP.GE.AND P2, PT, R4, UR5, PT ;  /* 0x0000000504007c0c */ /* 0x000fe4000bf46270 */
[----:B------:R-:W-:Y:S02]  /*1f5a0*/  ISETP.GE.AND P1, PT, R7, UR5, PT ;  /* 0x0000000507007c0c */ /* 0x000fe4000bf26270 */
[----:B------:R-:W-:Y:S02]  /*1f5b0*/  LEA.HI.X.SX32 R5, R0, R5, 0x1, P0 ;  /* 0x0000000500057211 */ /* 0x000fe400000f0eff */
[----:B------:R-:W-:-:S04]  /*1f5c0*/  LEA R4, P0, R2, c[0x0][0x208], 0x2 ;  /* 0x0000820002047a11 */ /* 0x000fc800078010ff */
[----:B------:R-:W-:-:S05]  /*1f5d0*/  LEA.HI.X R5, R2, c[0x0][0x20c], R5, 0x2, P0 ;  /* 0x0000830002057a11 */ /* 0x000fca00000f1405 */
[----:B------:R2:W-:Y:S04]  /*1f5e0*/  @!P2 STG.E [R4.64], R3 ;  /* 0x000000030400a986 */ /* 0x0005e8000c101914 */
[----:B------:R2:W-:Y:S02]  /*1f5f0*/  @!P1 STG.E [R4.64+0x20], R6 ;  /* 0x0000200604009986 */ /* 0x0005e4000c101914 */
.L_x_3662:
[----:B------:R-:W-:Y:S05]  /*1f600*/  BSYNC B0 ;  /* 0x0000000000007941 */ /* 0x000fea0003800000 */
.L_x_3661:
[--C-:B------:R-:W-:Y:S01]  /*1f610*/  SHF.R.S32.HI R11, RZ, 0x1f, R10.reuse ;  /* 0x0000001fff0b7819 */ /* 0x100fe2000001140a */
[----:B------:R-:W-:Y:S01]  /*1f620*/  ULDC UR4, c[0x0][0x22c] ;  /* 0x00008b0000047ab9 */ /* 0x000fe20000000800 */
[----:B------:R-:W-:Y:S01]  /*1f630*/  ISETP.GE.AND P0, PT, R10, c[0x0][0x220], PT ;  /* 0x000088000a007a0c */ /* 0x000fe20003f06270 */
[----:B------:R-:W-:Y:S01]  /*1f640*/  UIMAD UR4, UR6, UR4, URZ ;  /* 0x00000004060472a4 */ /* 0x000fe2000f8e023f */
[C---:B------:R-:W-:Y:S01]  /*1f650*/  IADD3 R2, R12.reuse, 0x8, RZ ;  /* 0x000000080c027810 */ /* 0x040fe20007ffe0ff */
[C---:B--2---:R-:W-:Y:S01]  /*1f660*/  IMAD.WIDE R4, R12.reuse, 0x40, R10 ;  /* 0x000000400c047825 */ /* 0x044fe200078e020a */
        /* <DEDUP_REMOVED lines=11> */
[----:B---3--:R2:W-:Y:S01]  /*1f720*/  @!P6 STG.E.128 [R6.64+0x800], R36 ;  /* 0x000800240600e986 */ /* 0x0085e2000c101d14 */
[C---:B------:R-:W-:Y:S02]  /*1f730*/  IADD3 R0, R12.reuse, 0x30, RZ ;  /* 0x000000300c007810 */ /* 0x040fe40007ffe0ff */
[C---:B------:R-:W-:Y:S01]  /*1f740*/  ISETP.GE.OR P6, PT, R12.reuse, UR5, P0 ;  /* 0x000000050c007c0c */ /* 0x040fe200087c6670 */
[----:B----4-:R2:W-:Y:S01]  /*1f750*/  @!P5 STG.E.128 [R6.64+0x1000], R32 ;  /* 0x001000200600d986 */ /* 0x0105e2000c101d14 */
[----:B------:R-:W-:-:S02]  /*1f760*/  IADD3 R12, R12, 0x38, RZ ;  /* 0x000000380c0c7810 */ /* 0x000fc40007ffe0ff */
[----:B------:R-:W-:Y:S02]  /*1f770*/  ISETP.GE.OR P4, PT, R4, UR5, P0 ;  /* 0x0000000504007c0c */ /* 0x000fe40008786670 */
[----:B------:R-:W-:Y:S02]  /*1f780*/  ISETP.GE.OR P3, PT, R3, UR5, P0 ;  /* 0x0000000503007c0c */ /* 0x000fe40008766670 */
[----:B------:R-:W-:Y:S02]  /*1f790*/  ISETP.GE.OR P2, PT, R2, UR5, P0 ;  /* 0x0000000502007c0c */ /* 0x000fe40008746670 */
[----:B------:R-:W-:Y:S02]  /*1f7a0*/  ISETP.GE.OR P1, PT, R0, UR5, P0 ;  /* 0x0000000500007c0c */ /* 0x000fe40008726670 */
[----:B------:R-:W-:Y:S01]  /*1f7b0*/  ISETP.GE.OR P0, PT, R12, UR5, P0 ;  /* 0x000000050c007c0c */ /* 0x000fe20008706670 */
[----:B-1----:R2:W-:Y:S04]  /*1f7c0*/  @!P6 STG.E.64 [R6.64], R40 ;  /* 0x000000280600e986 */ /* 0x0025e8000c101b14 */
        /* <DEDUP_REMOVED lines=8> */
.L_x_3663:
        /* <DEDUP_REMOVED lines=11> */
.L_x_7777:


//--------------------- .text._ZN5flash24flash_fwd_splitkv_kernelI23Flash_fwd_kernel_traitsILi64ELi64ELi256ELi4ELb0ELb0EN7cutlass6half_tE19Flash_kernel_traitsILi64ELi64ELi256ELi4ES3_EELb1ELb0ELb0ELb0ELb1ELb0ELb1ELb1EEEvNS_16Flash_fwd_paramsE --------------------------
	.section	.text._ZN5flash24flash_fwd_splitkv_kernelI23Flash_fwd_kernel_traitsILi64ELi64ELi256ELi4ELb0ELb0EN7cutlass6half_tE19Flash_kernel_traitsILi64ELi64ELi256ELi4ES3_EELb1ELb0ELb0ELb0ELb1ELb0ELb1ELb1EEEvNS_16Flash_fwd_paramsE,"ax",@progbits
	.sectioninfo	@"SHI_REGISTERS=255"
	.align	128
        .global         _ZN5flash24flash_fwd_splitkv_kernelI23Flash_fwd_kernel_traitsILi64ELi64ELi256ELi4ELb0ELb0EN7cutlass6half_tE19Flash_kernel_traitsILi64ELi64ELi256ELi4ES3_EELb1ELb0ELb0ELb0ELb1ELb0ELb1ELb1EEEvNS_16Flash_fwd_paramsE
        .type           _ZN5flash24flash_fwd_splitkv_kernelI23Flash_fwd_kernel_traitsILi64ELi64ELi256ELi4ELb0ELb0EN7cutlass6half_tE19Flash_kernel_traitsILi64ELi64ELi256ELi4ES3_EELb1ELb0ELb0ELb0ELb1ELb0ELb1ELb1EEEvNS_16Flash_fwd_paramsE,@function
        .size           _ZN5flash24flash_fwd_splitkv_kernelI23Flash_fwd_kernel_traitsILi64ELi64ELi256ELi4ELb0ELb0EN7cutlass6half_tE19Flash_kernel_traitsILi64ELi64ELi256ELi4ES3_EELb1ELb0ELb0ELb0ELb1ELb0ELb1ELb1EEEvNS_16Flash_fwd_paramsE,(.L_x_7778 - _ZN5flash24flash_fwd_splitkv_kernelI23Flash_fwd_kernel_traitsILi64ELi64ELi256ELi4ELb0ELb0EN7cutlass6half_tE19Flash_kernel_traitsILi64ELi64ELi256ELi4ES3_EELb1ELb0ELb0ELb0ELb1ELb0ELb1ELb1EEEvNS_16Flash_fwd_paramsE)
        .other          _ZN5flash24flash_fwd_splitkv_kernelI23Flash_fwd_kernel_traitsILi64ELi64ELi256ELi4ELb0ELb0EN7cutlass6half_tE19Flash_kernel_traitsILi64ELi64ELi256ELi4ES3_EELb1ELb0ELb0ELb0ELb1ELb0ELb1ELb1EEEvNS_16Flash_fwd_paramsE,@"STO_CUDA_ENTRY STV_DEFAULT"
_ZN5flash24flash_fwd_splitkv_kernelI23Flash_fwd_kernel_traitsILi64ELi64ELi256ELi4ELb0ELb0EN7cutlass6half_tE19Flash_kernel_traitsILi64ELi64ELi256ELi4ES3_EELb1ELb0ELb0ELb0ELb1ELb0ELb1ELb1EEEvNS_16Flash_fwd_paramsE:
.text._ZN5flash24flash_fwd_splitkv_kernelI23Flash_fwd_kernel_traitsILi64ELi64ELi256ELi4ELb0ELb0EN7cutlass6half_tE19Flash_kernel_traitsILi64ELi64ELi256ELi4ES3_EELb1ELb0ELb0ELb0ELb1ELb0ELb1ELb1EEEvNS_16Flash_fwd_paramsE:
[----:B------:R-:W-:Y:S02]  /*0000*/  MOV R1, c[0x0][0x28] ;  /* 0x00000a0000017a02 */ /* 0x000fe40000000f00 */
[----:B------:R-:W1:Y:S01]  /*0010*/  I2F.U32.RP R4, c[0x0][0x1c0] ;  /* 0x0000700000047b06 */ /* 0x000e620000209000 */
[----:B------:R-:W2:Y:S01]  /*0020*/  S2R R2, SR_CTAID.Z ;  /* 0x0000000000027919 */ /* 0x000ea20000002700 */
[----:B------:R-:W-:Y:S01]  /*0030*/  ISETP.NE.U32.AND P2, PT, RZ, c[0x0][0x1c0], PT ;  /* 0x00007000ff007a0c */ /* 0x000fe20003f45070 */
[----:B------:R-:W-:Y:S01]  /*0040*/  IMAD.MOV.U32 R106, RZ, RZ, 0x4 ;  /* 0x00000004ff6a7424 */ /* 0x000fe200078e00ff */
[----:B------:R-:W-:Y:S01]  /*0050*/  ULDC.64 UR6, c[0x0][0x118] ;  /* 0x0000460000067ab9 */ /* 0x000fe20000000a00 */
[----:B------:R-:W-:Y:S01]  /*0060*/  IMAD.MOV.U32 R11, RZ, RZ, -0x1 ;  /* 0xffffffffff0b7424 */ /* 0x000fe200078e00ff */
[----:B------:R-:W-:Y:S02]  /*0070*/  ISETP.EQ.U32.AND P3, PT, RZ, c[0x0][0x248], PT ;  /* 0x00009200ff007a0c */ /* 0x000fe40003f62070 */
        /* <DEDUP_REMOVED lines=16> */
[----:B------:R-:W-:-:S04]  /*0180*/  ISETP.NE.U32.AND P0, PT, RZ, c[0x0][0x240], PT ;  /* 0x00009000ff007a0c */ /* 0x000fc80003f05070 */
[----:B------:R-:W-:-:S07]  /*0190*/  ISETP.NE.AND.EX P0, PT, RZ, c[0x0][0x244], PT, P0 ;  /* 0x00009100ff007a0c */ /* 0x000fce0003f05300 */
[----:B------:R-:W-:Y:S02]  /*01a0*/  @P1 IADD3 R236, R236, 0x1, RZ ;  /* 0x00000001ecec1810 */ /* 0x000fe40007ffe0ff */
[----:B------:R-:W-:Y:S02]  /*01b0*/  @!P2 LOP3.LUT R236, RZ, c[0x0][0x1c0], RZ, 0x33, !PT ;  /* 0x00007000ffecaa12 */ /* 0x000fe400078e33ff */
[----:B------:R-:W-:Y:S01]  /*01c0*/  ISETP.NE.U32.AND P2, PT, RZ, c[0x0][0x250], PT ;  /* 0x00009400ff007a0c */ /* 0x000fe20003f45070 */
[----:B------:R-:W-:Y:S01]  /*01d0*/  IMAD.MOV.U32 R12, RZ, RZ, RZ ;  /* 0x000000ffff0c7224 */ /* 0x000fe200078e00ff */
[----:B-1----:R-:W-:Y:S01]  /*01e0*/  ISETP.NE.AND P1, PT, R0, RZ, PT ;  /* 0x000000ff0000720c */ /* 0x002fe20003f25270 */
[CC--:B------:R-:W-:Y:S01]  /*01f0*/  IMAD.WIDE R4, R236.reuse, R106.reuse, c[0x0][0x240] ;  /* 0x00009000ec047625 */ /* 0x0c0fe200078e026a */
[----:B------:R-:W-:Y:S02]  /*0200*/  ISETP.NE.AND.EX P4, PT, RZ, c[0x0][0x254], PT, P2 ;  /* 0x00009500ff007a0c */ /* 0x000fe40003f85320 */
[----:B------:R-:W-:Y:S01]  /*0210*/  ISETP.EQ.OR.EX P2, PT, RZ, c[0x0][0x24c], !P1, P3 ;  /* 0x00009300ff007a0c */ /* 0x000fe20004f42730 */
[----:B------:R-:W-:Y:S01]  /*0220*/  IMAD.WIDE R158, R236, R106, c[0x0][0x250] ;  /* 0x00009400ec9e7625 */ /* 0x000fe200078e026a */
[----:B------:R1:W2:Y:S04]  /*0230*/  @P0 LDG.E R11, [R4.64] ;  /* 0x00000006040b0981 */ /* 0x0002a8000c1e1900 */
[----:B------:R1:W2:Y:S01]  /*0240*/  @P0 LDG.E R235, [R4.64+0x4] ;  /* 0x0000040604eb0981 */ /* 0x0002a2000c1e1900 */
[----:B------:R-:W-:-:S04]  /*0250*/  IMAD.MOV.U32 R6, RZ, RZ, -0x1 ;  /* 0xffffffffff067424 */ /* 0x000fc800078e00ff */
[----:B------:R3:W5:Y:S04]  /*0260*/  @P4 LDG.E R12, [R158.64] ;  /* 0x000000069e0c4981 */ /* 0x000768000c1e1900 */
[----:B------:R-:W4:Y:S04]  /*0270*/  S2R R13, SR_CTAID.X ;  /* 0x00000000000d7919 */ /* 0x000f280000002500 */
[----:B------:R-:W2:Y:S01]  /*0280*/  S2R R0, SR_CTAID.Y ;  /* 0x0000000000007919 */ /* 0x000ea20000002600 */
[----:B-1----:R-:W-:-:S05]  /*0290*/  IMAD.WIDE R4, R236, R106, c[0x0][0x248] ;  /* 0x00009200ec047625 */ /* 0x002fca00078e026a */
[----:B------:R3:W5:Y:S01]  /*02a0*/  @!P2 LDG.E R6, [R4.64] ;  /* 0x000000060406a981 */ /* 0x000762000c1e1900 */
[----:B------:R-:W-:-:S04]  /*02b0*/  ISETP.NE.U32.AND P2, PT, RZ, c[0x0][0x248], PT ;  /* 0x00009200ff007a0c */ /* 0x000fc80003f45070 */
[----:B------:R-:W-:Y:S01]  /*02c0*/  ISETP.NE.AND.EX P2, PT, RZ, c[0x0][0x24c], PT, P2 ;  /* 0x00009300ff007a0c */ /* 0x000fe20003f45320 */
[----:B------:R-:W-:-:S04]  /*02d0*/  IMAD.MOV R154, RZ, RZ, -R236 ;  /* 0x000000ffff9a7224 */ /* 0x000fc800078e0aec */
[----:B------:R-:W-:Y:S02]  /*02e0*/  IMAD R154, R154, c[0x0][0x1c0], R2 ;  /* 0x000070009a9a7a24 */ /* 0x000fe400078e0202 */
[----:B--2---:R-:W-:Y:S02]  /*02f0*/  @P0 IMAD.IADD R235, R235, 0x1, -R11 ;  /* 0x00000001ebeb0824 */ /* 0x004fe400078e0a0b */
[----:B------:R-:W-:-:S04]  /*0300*/  @!P0 IMAD.MOV.U32 R235, RZ, RZ, c[0x0][0x214] ;  /* 0x00008500ffeb8624 */ /* 0x000fc800078e00ff */
[----:B------:R-:W-:Y:S05]  /*0310*/  @!P2 BRA `(.L_x_3664) ;  /* 0x000000400000a947 */ /* 0x000fea0003800000 */
[----:B---34-:R-:W2:Y:S02]  /*0320*/  @P1 LDG.E R46, [R4.64+0x4] ;  /* 0x00000406042e1981 */ /* 0x018ea4000c1e1900 */
[----:B--2--5:R-:W-:-:S06]  /*0330*/  @P1 IADD3 R46, R46, -R6, RZ ;  /* 0x800000062e2e1210 */ /* 0x024fcc0007ffe0ff */
[----:B------:R1:W5:Y:S01]  /*0340*/  @!P1 LDG.E R46, [R4.64] ;  /* 0x00000006042e9981 */ /* 0x000362000c1e1900 */
[----:B------:R-:W-:Y:S05]  /*0350*/  BRA `(.L_x_3665) ;  /* 0x0000001000007947 */ /* 0x000fea0003800000 */
.L_x_3664:
[----:B---34-:R-:W-:Y:S02]  /*0360*/  MOV R46, c[0x0][0x218] ;  /* 0x00008600002e7a02 */ /* 0x018fe40000000f00 */
.L_x_3665:
[----:B------:R-:W-:-:S04]  /*0370*/  ISETP.NE.U32.AND P0, PT, RZ, c[0x0][0x258], PT ;  /* 0x00009600ff007a0c */ /* 0x000fc80003f05070 */
[----:B------:R-:W-:-:S13]  /*0380*/  ISETP.NE.AND.EX P1, PT, RZ, c[0x0][0x25c], PT, P0 ;  /* 0x00009700ff007a0c */ /* 0x000fda0003f25300 */
[----:B------:R-:W-:-:S05]  /*0390*/  @P1 IMAD.WIDE R2, R236, R106, c[0x0][0x258] ;  /* 0x00009600ec021625 */ /* 0x000fca00078e026a */
        /* <DEDUP_REMOVED lines=10> */
[----:B-1----:R-:W-:Y:S01]  /*0440*/  IABS R4, c[0x0][0x10] ;  /* 0x0000040000047a13 */ /* 0x002fe20000000000 */
        /* <DEDUP_REMOVED lines=55> */
[--C-:B------:R-:W-:Y:S01]  /*07c0*/  IMAD R2, R2, c[0x0][0x214], R40.reuse ;  /* 0x0000850002027a24 */ /* 0x100fe200078e0228 */
[----:B------:R-:W-:Y:S01]  /*07d0*/  IADD3 R3, R0, 0x8, RZ ;  /* 0x0000000800037810 */ /* 0x000fe20007ffe0ff */
[----:B------:R-:W-:Y:S01]  /*07e0*/  IMAD.IADD R40, R235, 0x1, -R40 ;  /* 0x00000001eb287824 */ /* 0x000fe200078e0a28 */
        /* <DEDUP_REMOVED lines=29> */
[----:B------:R-:W-:Y:S02]  /*09c0*/  ISETP.GE.OR P5, PT, R11, R40, P5 ;  /* 0x000000280b00720c */ /* 0x000fe40002fa6670 */
[----:B------:R-:W-:Y:S02]  /*09d0*/  LEA.HI.X.SX32 R3, R0, R3, 0x1, P0 ;  /* 0x0000000300037211 */ /* 0x000fe400000f0eff */
[----:B------:R-:W-:Y:S01]  /*09e0*/  LEA R12, P0, R2, c[0x0][0x208], 0x2 ;  /* 0x00008200020c7a11 */ /* 0x000fe200078010ff */
[----:B------:R-:W-:Y:S01]  /*09f0*/  @!P4 STG.E.128 [R4.64+0x2000], RZ ;  /* 0x002000ff0400c986 */ /* 0x000fe2000c101d06 */
[----:B------:R-:W-:-:S02]  /*0a00*/  LOP3.LUT P6, RZ, R37, 0xf, RZ, 0xc0, !PT ;  /* 0x0000000f25ff7812 */ /* 0x000fc400078cc0ff */
[----:B------:R-:W-:Y:S01]  /*0a10*/  LEA.HI.X R13, R2, c[0x0][0x20c], R3, 0x2, P0 ;  /* 0x00008300020d7a11 */ /* 0x000fe200000f1403 */
[----:B------:R-:W-:Y:S01]  /*0a20*/  @!P2 IMAD.MOV.U32 R2, RZ, RZ, -0x800000 ;  /* 0xff800000ff02a424 */ /* 0x000fe200078e00ff */
[-C--:B------:R-:W-:Y:S01]  /*0a30*/  ISETP.GE.OR P0, PT, R7, R40.reuse, P6 ;  /* 0x000000280700720c */ /* 0x080fe20003706670 */
[----:B------:R-:W-:Y:S01]  /*0a40*/  @!P3 STG.E.128 [R4.64+0x3000], RZ ;  /* 0x003000ff0400b986 */ /* 0x000fe2000c101d06 */
[-C--:B------:R-:W-:Y:S02]  /*0a50*/  ISETP.GE.OR P4, PT, R10, R40.reuse, P6 ;  /* 0x000000280a00720c */ /* 0x080fe40003786670 */
[-C--:B------:R-:W-:Y:S01]  /*0a60*/  ISETP.GE.OR P3, PT, R9, R40.reuse, P6 ;  /* 0x000000280900720c */ /* 0x080fe20003766670 */
[----:B------:R1:W-:Y:S01]  /*0a70*/  @!P1 STG.E.128 [R4.64+0x3800], RZ ;  /* 0x003800ff04009986 */ /* 0x0003e2000c101d06 */
[----:B------:R-:W-:-:S03]  /*0a80*/  ISETP.GE.OR P1, PT, R8, R40, P6 ;  /* 0x000000280800720c */ /* 0x000fc60003726670 */
[----:B------:R2:W-:Y:S01]  /*0a90*/  @!P2 STG.E [R12.64+0x20], R2 ;  /* 0x000020020c00a986 */ /* 0x0005e2000c101906 */
[----:B------:R-:W-:Y:S01]  /*0aa0*/  ISETP.GE.OR P2, PT, R0, R40, P6 ;  /* 0x000000280000720c */ /* 0x000fe20003746670 */
[----:B------:R-:W-:-:S05]  /*0ab0*/  @!P5 IMAD.MOV.U32 R0, RZ, RZ, -0x800000 ;  /* 0xff800000ff00d424 */ /* 0x000fca00078e00ff */
[----:B------:R3:W-:Y:S01]  /*0ac0*/  @!P5 STG.E [R12.64+0x40], R0 ;  /* 0x000040000c00d986 */ /* 0x0007e2000c101906 */
[----:B------:R-:W-:-:S05]  /*0ad0*/  @!P3 IMAD.MOV.U32 R3, RZ, RZ, -0x800000 ;  /* 0xff800000ff03b424 */ /* 0x000fca00078e00ff */
        /* <DEDUP_REMOVED lines=9> */
[----:B------:R-:W-:-:S13]  /*0b70*/  ISETP.GE.OR P0, PT, R6, R40, P6 ;  /* 0x000000280600720c */ /* 0x000fda0003706670 */
[----:B------:R-:W-:Y:S05]  /*0b80*/  @P0 EXIT ;  /* 0x000000000000094d */ /* 0x000fea0003800000 */
[----:B----4-:R-:W-:-:S05]  /*0b90*/  MOV R0, 0xff800000 ;  /* 0xff80000000007802 */ /* 0x010fca0000000f00 */
[----:B------:R-:W-:Y:S01]  /*0ba0*/  STG.E [R12.64+0xe0], R0 ;  /* 0x0000e0000c007986 */ /* 0x000fe2000c101906 */
[----:B------:R-:W-:Y:S05]  /*0bb0*/  EXIT ;  /* 0x000000000000794d */ /* 0x000fea0003800000 */
.L_x_3666:
[----:B-1----:R-:W-:Y:S01]  /*0bc0*/  ISETP.NE.U32.AND P0, PT, RZ, c[0x0][0x2b8], PT ;  /* 0x0000ae00ff007a0c */ /* 0x002fe20003f05070 */
[----:B------:R-:W-:-:S03]  /*0bd0*/  IMAD.MOV.U32 R10, RZ, RZ, R236 ;  /* 0x000000ffff0a7224 */ /* 0x000fc600078e00ec */
[----:B------:R-:W-:-:S13]  /*0be0*/  ISETP.NE.AND.EX P0, PT, RZ, c[0x0][0x2bc], PT, P0 ;  /* 0x0000af00ff007a0c */ /* 0x000fda0003f05300 */
[----:B------:R-:W-:-:S05]  /*0bf0*/  @P0 IMAD.WIDE R2, R236, R106, c[0x0][0x2b8] ;  /* 0x0000ae00ec020625 */ /* 0x000fca00078e026a */
[----:B------:R1:W5:Y:S01]  /*0c00*/  @P0 LDG.E R10, [R2.64] ;  /* 0x00000006020a0981 */ /* 0x000362000c1e1900 */
[----:B------:R-:W-:Y:S01]  /*0c10*/  ISETP.NE.U32.AND P0, PT, RZ, c[0x0][0x2c0], PT ;  /* 0x0000b000ff007a0c */ /* 0x000fe20003f05070 */
[----:B------:R-:W-:Y:S01]  /*0c20*/  CS2R R242, SRZ ;  /* 0x0000000000f27805 */ /* 0x000fe2000001ff00 */
[----:B------:R-:W-:Y:S02]  /*0c30*/  SHF.R.S32.HI R8, RZ, 0x1f, R236 ;  /* 0x0000001fff087819 */ /* 0x000fe400000114ec */
[----:B------:R-:W-:Y:S02]  /*0c40*/  ISETP.NE.AND.EX P1, PT, RZ, c[0x0][0x2c4], PT, P0 ;  /* 0x0000b100ff007a0c */ /* 0x000fe40003f25300 */
[----:B------:R-:W-:Y:S02]  /*0c50*/  PLOP3.LUT P2, PT, PT, PT, PT, 0x8, 0x0 ;  /* 0x000000000000781c */ /* 0x000fe40003f4e170 */
[----:B------:R-:W-:-:S09]  /*0c60*/  LOP3.LUT R237, R237, 0xfffffbff, RZ, 0xc0, !PT ;  /* 0xfffffbffeded7812 */ /* 0x000fd200078ec0ff */
        /* <DEDUP_REMOVED lines=68> */
[----:B------:R-:W-:-:S04]  /*10b0*/  IMAD.WIDE.U32 R14, R3, c[0x0][0x180], RZ ;  /* 0x00006000030e7a25 */ /* 0x000fc800078e00ff */
        /* <DEDUP_REMOVED lines=17> */
.L_x_3667:
        /* <DEDUP_REMOVED lines=17> */
.L_x_3669:
        /* <DEDUP_REMOVED lines=56> */
.L_x_3668:
[----:B-----5:R1:W5:Y:S01]  /*1660*/  @P4 LDG.E R10, [R158.64] ;  /* 0x000000069e0a4981 */ /* 0x020362000c1e1900 */
[----:B------:R-:W-:Y:S01]  /*1670*/  ISETP.NE.AND P0, PT, R11, -0x1, PT ;  /* 0xffffffff0b00780c */ /* 0x000fe20003f05270 */
[----:B------:R-:W-:Y:S01]  /*1680*/  IMAD.MOV.U32 R12, RZ, RZ, 0x2 ;  /* 0x00000002ff0c7424 */ /* 0x000fe200078e00ff */
        /* <DEDUP_REMOVED lines=12> */
[----:B------:R-:W-:Y:S01]  /*1750*/  @P0 IMAD.WIDE.U32 R14, R11, c[0x0][0x190], RZ ;  /* 0x000064000b0e0a25 */ /* 0x000fe200078e00ff */
[----:B------:R-:W-:Y:S02]  /*1760*/  SHF.R.S32.HI R157, RZ, 0x1f, R156 ;  /* 0x0000001fff9d7819 */ /* 0x000fe4000001149c */
[----:B------:R-:W-:Y:S01]  /*1770*/  IADD3 R2, P1, R156, R2, RZ ;  /* 0x000000029c027210 */ /* 0x000fe20007f3e0ff */
[----:B------:R-:W-:Y:S01]  /*1780*/  @!P0 IMAD R16, R8, c[0x0][0x178], RZ ;  /* 0x00005e0008108a24 */ /* 0x000fe200078e02ff */
[----:B------:R-:W-:Y:S01]  /*1790*/  LEA.HI R45, R45, R46, RZ, 0x8 ;  /* 0x0000002e2d2d7211 */ /* 0x000fe200078f40ff */
[----:B------:R-:W-:Y:S01]  /*17a0*/  @P0 IMAD R11, R11, c[0x0][0x194], R15 ;  /* 0x000065000b0b0a24 */ /* 0x000fe200078e020f */
[----:B------:R-:W-:Y:S01]  /*17b0*/  SHF.L.U32 R15, R156, 0x6, RZ ;  /* 0x000000069c0f7819 */ /* 0x000fe200000006ff */
[----:B------:R-:W-:Y:S01]  /*17c0*/  IMAD.IADD R42, R37, 0x1, -R42 ;  /* 0x00000001252a7824 */ /* 0x000fe200078e0a2a */
[----:B------:R-:W-:Y:S01]  /*17d0*/  IADD3.X R0, R157, R0, RZ, P1, !PT ;  /* 0x000000009d007210 */ /* 0x000fe20000ffe4ff */
[----:B------:R-:W-:Y:S01]  /*17e0*/  IMAD.IADD R57, R37, 0x1, -R57 ;  /* 0x0000000125397824 */ /* 0x000fe200078e0a39 */
[----:B------:R-:W-:Y:S01]  /*17f0*/  LOP3.LUT R15, R15, 0x1c0, RZ, 0xc0, !PT ;  /* 0x000001c00f0f7812 */ /* 0x000fe200078ec0ff */
[----:B------:R-:W-:Y:S01]  /*1800*/  @P0 IMAD.MOV.U32 R12, RZ, RZ, R14 ;  /* 0x000000ffff0c0224 */ /* 0x000fe200078e000e */
[----:B------:R-:W-:Y:S01]  /*1810*/  SHF.R.S32.HI R45, RZ, 0x8, R45 ;  /* 0x00000008ff2d7819 */ /* 0x000fe2000001142d */
[----:B------:R-:W-:Y:S01]  /*1820*/  @!P0 IMAD.WIDE.U32 R18, R236, c[0x0][0x178], RZ ;  /* 0x00005e00ec128a25 */ /* 0x000fe200078e00ff */
[----:B------:R-:W-:-:S02]  /*1830*/  SHF.R.S32.HI R43, RZ, 0x1f, R57 ;  /* 0x0000001fff2b7819 */ /* 0x000fc40000011439 */
[----:B------:R-:W-:Y:S01]  /*1840*/  IMNMX R45, R234, R45, !PT ;  /* 0x0000002dea2d7217 */ /* 0x000fe20007800200 */
[----:B------:R-:W-:Y:S01]  /*1850*/  @!P0 IMAD R16, R236, c[0x0][0x17c], R16 ;  /* 0x00005f00ec108a24 */ /* 0x000fe200078e0210 */
[----:B------:R-:W-:Y:S01]  /*1860*/  LEA.HI R43, R43, R57, RZ, 0x3 ;  /* 0x000000392b2b7211 */ /* 0x000fe200078f18ff */
[----:B------:R-:W-:Y:S01]  /*1870*/  IMAD.SHL.U32 R14, R42, 0x8, RZ ;  /* 0x000000082a0e7824 */ /* 0x000fe200078e00ff */
[----:B------:R-:W-:Y:S01]  /*1880*/  SHF.R.S32.HI R55, RZ, 0x1, R56 ;  /* 0x00000001ff377819 */ /* 0x000fe20000011438 */
[----:B------:R-:W-:Y:S01]  /*1890*/  @!P0 IMAD.MOV.U32 R12, RZ, RZ, R18 ;  /* 0x000000ffff0c8224 */ /* 0x000fe200078e0012 */
[----:B------:R-:W-:Y:S01]  /*18a0*/  @!P0 IADD3 R11, R19, R16, RZ ;  /* 0x00000010130b8210 */ /* 0x000fe20007ffe0ff */
[----:B------:R-:W-:Y:S01]  /*18b0*/  IMAD.WIDE R18, R13, 0x40, R156 ;  /* 0x000000400d127825 */ /* 0x000fe200078e029c */
[----:B------:R-:W-:Y:S02]  /*18c0*/  LOP3.LUT R17, R15, 0x38, R14, 0xf8, !PT ;  /* 0x000000380f117812 */ /* 0x000fe400078ef80e */
[----:B------:R-:W-:Y:S01]  /*18d0*/  LEA.HI R16, R38, R37, RZ, 0x6 ;  /* 0x0000002526107211 */ /* 0x000fe200078f30ff */
[----:B------:R-:W-:Y:S01]  /*18e0*/  IMAD R13, R7, c[0x0][0x1b8], RZ ;  /* 0x00006e00070d7a24 */ /* 0x000fe200078e02ff */
[----:B------:R-:W-:Y:S01]  /*18f0*/  SHF.R.U32.HI R15, RZ, 0x3, R15 ;  /* 0x00000003ff0f7819 */ /* 0x000fe2000001160f */
[----:B------:R-:W-:Y:S01]  /*1900*/  IMAD R0, R0, c[0x0][0x1a0], RZ ;  /* 0x0000680000007a24 */ /* 0x000fe200078e02ff */
[----:B------:R-:W-:Y:S01]  /*1910*/  IADD3 R20, P1, R14, R12, RZ ;  /* 0x0000000c0e147210 */ /* 0x000fe20007f3e0ff */
[----:B------:R-:W-:Y:S01]  /*1920*/  IMAD.SHL.U32 R16, R16, 0x8, RZ ;  /* 0x0000000810107824 */ /* 0x000fe200078e00ff */
[----:B------:R-:W-:Y:S01]  /*1930*/  LOP3.LUT R17, R17, R15, RZ, 0x3c, !PT ;  /* 0x0000000f11117212 */ /* 0x000fe200078e3cff */
[----:B------:R-:W-:Y:S01]  /*1940*/  IMAD R13, R5, c[0x0][0x1bc], R13 ;  /* 0x00006f00050d7a24 */ /* 0x000fe200078e020d */
[----:B------:R-:W-:Y:S01]  /*1950*/  LOP3.LUT R15, R43, 0xfffffff8, RZ, 0xc0, !PT ;  /* 0xfffffff82b0f7812 */ /* 0x000fe200078ec0ff */
[----:B------:R-:W-:Y:S01]  /*1960*/  IMAD.SHL.U32 R53, R42, 0x4, RZ ;  /* 0x000000042a357824 */ /* 0x000fe200078e00ff */
[----:B------:R-:W-:Y:S01]  /*1970*/  LOP3.LUT R58, R17, 0xfffffe00, R16, 0xf8, !PT ;  /* 0xfffffe00113a7812 */ /* 0x000fe200078ef810 */
[----:B------:R-:W-:Y:S01]  /*1980*/  IMAD.MOV.U32 R186, RZ, RZ, c[0x0][0x198] ;  /* 0x00006600ffba7624 */ /* 0x000fe200078e00ff */
[----:B------:R-:W-:Y:S01]  /*1990*/  IADD3 R16, P0, R14, R9, RZ ;  /* 0x000000090e107210 */ /* 0x000fe20007f1e0ff */
[----:B------:R-:W-:Y:S01]  /*19a0*/  IMAD.IADD R57, R57, 0x1, -R15 ;  /* 0x0000000139397824 */ /* 0x000fe200078e0a0f */
[----:B------:R-:W-:Y:S01]  /*19b0*/  SHF.R.S32.HI R15, RZ, 0x1f, R14 ;  /* 0x0000001fff0f7819 */ /* 0x000fe2000001140e */
[----:B------:R-:W-:Y:S01]  /*19c0*/  IMAD R54, R156, R55, R53 ;  /* 0x000000379c367224 */ /* 0x000fe200078e0235 */
[----:B------:R-:W-:-:S02]  /*19d0*/  SHF.R.S32.HI R9, RZ, 0x1f, R154 ;  /* 0x0000001fff097819 */ /* 0x000fc4000001149a */
[----:B------:R-:W-:Y:S01]  /*19e0*/  LEA.HI R38, R38, R37, RZ, 0x5 ;  /* 0x0000002526267211 */ /* 0x000fe200078f28ff */
[C---:B------:R-:W-:Y:S01]  /*19f0*/  IMAD.X R17, R15.reuse, 0x1, R6, P0 ;  /* 0x000000010f117824 */ /* 0x040fe200000e0606 */
[----:B------:R-:W-:Y:S01]  /*1a00*/  IADD3 R22, P0, R14, R4, RZ ;  /* 0x000000040e167210 */ /* 0x000fe20007f1e0ff */
[----:B------:R-:W-:Y:S01]  /*1a10*/  IMAD.X R21, R15, 0x1, R11, P1 ;  /* 0x000000010f157824 */ /* 0x000fe200008e060b */
[----:B------:R-:W-:Y:S01]  /*1a20*/  LOP3.LUT R39, R38, 0xffffffe0, RZ, 0xc0, !PT ;  /* 0xffffffe026277812 */ /* 0x000fe200078ec0ff */
[----:B------:R-:W-:Y:S01]  /*1a30*/  IMAD.WIDE.U32 R16, R5, c[0x0][0x1b8], R16 ;  /* 0x00006e0005107a25 */ /* 0x000fe200078e0010 */
[----:B------:R-:W-:Y:S02]  /*1a40*/  MOV R167, 0x10 ;  /* 0x0000001000a77802 */ /* 0x000fe40000000f00 */
[----:B------:R-:W-:Y:S01]  /*1a50*/  IADD3 R53, R53, R54, RZ ;  /* 0x0000003635357210 */ /* 0x000fe20007ffe0ff */
[----:B------:R-:W-:Y:S01]  /*1a60*/  IMAD.X R23, R15, 0x1, R3, P0 ;  /* 0x000000010f177824 */ /* 0x000fe200000e0603 */
[----:B------:R-:W-:Y:S01]  /*1a70*/  IADD3 R17, R17, R13, RZ ;  /* 0x0000000d11117210 */ /* 0x000fe20007ffe0ff */
[----:B------:R-:W-:Y:S01]  /*1a80*/  IMAD R4, R19, c[0x0][0x190], RZ ;  /* 0x0000640013047a24 */ /* 0x000fe200078e02ff */
[----:B------:R-:W-:Y:S01]  /*1a90*/  SHF.L.U64.HI R47, R186, R106, c[0x0][0x19c] ;  /* 0x00006700ba2f7619 */ /* 0x000fe2000001026a */
[----:B------:R-:W-:Y:S01]  /*1aa0*/  IMAD.WIDE.U32 R22, R156, c[0x0][0x198], R22 ;  /* 0x000066009c167a25 */ /* 0x000fe200078e0016 */
[----:B------:R-:W-:-:S02]  /*1ab0*/  SHF.L.U32 R48, R186, 0x4, RZ ;  /* 0x00000004ba307819 */ /* 0x000fc400000006ff */
[----:B------:R-:W-:Y:S01]  /*1ac0*/  SHF.R.S32.HI R44, RZ, 0x4, R44 ;  /* 0x00000004ff2c7819 */ /* 0x000fe2000001142c */
[C---:B------:R-:W-:Y:S01]  /*1ad0*/  IMAD.WIDE.U32 R16, R2.reuse, c[0x0][0x1a0], R16 ;  /* 0x0000680002107a25 */ /* 0x040fe200078e0010 */
[----:B------:R-:W-:Y:S02]  /*1ae0*/  SHF.R.S32.HI R38, RZ, 0x5, R38 ;  /* 0x00000005ff267819 */ /* 0x000fe40000011426 */
[----:B------:R-:W-:Y:S01]  /*1af0*/  SHF.R.S32.HI R52, RZ, 0x1f, R54 ;  /* 0x0000001fff347819 */ /* 0x000fe20000011436 */
[----:B------:R-:W-:Y:S01]  /*1b00*/  IMAD R6, R157, c[0x0][0x198], RZ ;  /* 0x000066009d067a24 */ /* 0x000fe200078e02ff */
[----:B------:R-:W-:Y:S01]  /*1b10*/  SHF.R.S32.HI R51, RZ, 0x1f, R53 ;  /* 0x0000001fff337819 */ /* 0x000fe20000011435 */
[----:B------:R-:W-:Y:S01]  /*1b20*/  IMAD R3, R2, c[0x0][0x1a4], R0 ;  /* 0x0000690002037a24 */ /* 0x000fe200078e0200 */
[----:B------:R-:W-:Y:S01]  /*1b30*/  LEA R0, P3, R22, c[0x0][0x168], 0x1 ;  /* 0x00005a0016007a11 */ /* 0x000fe200078608ff */
[----:B------:R-:W-:Y:S01]  /*1b40*/  IMAD R4, R18, c[0x0][0x194], R4 ;  /* 0x0000650012047a24 */ /* 0x000fe200078e0204 */
[----:B------:R-:W-:Y:S01]  /*1b50*/  LEA R2, P0, R16, c[0x0][0x170], 0x1 ;  /* 0x00005c0010027a11 */ /* 0x000fe200078008ff */
[----:B------:R-:W-:-:S03]  /*1b60*/  IMAD.WIDE.U32 R20, R18, c[0x0][0x190], R20 ;  /* 0x0000640012147a25 */ /* 0x000fc600078e0014 */
[----:B------:R-:W-:Y:S01]  /*1b70*/  R2P PR, R57, 0x6 ;  /* 0x0000000639007804 */ /* 0x000fe20000000000 */
[----:B------:R-:W-:Y:S02]  /*1b80*/  IMAD R6, R156, c[0x0][0x19c], R6 ;  /* 0x000067009c067a24 */ /* 0x000fe400078e0206 */
[----:B------:R-:W-:Y:S02]  /*1b90*/  IMAD.IADD R21, R21, 0x1, R4 ;  /* 0x0000000115157824 */ /* 0x000fe400078e0204 */
[----:B------:R-:W-:Y:S01]  /*1ba0*/  IMAD.IADD R3, R17, 0x1, R3 ;  /* 0x0000000111037824 */ /* 0x000fe200078e0203 */
[----:B------:R-:W-:Y:S01]  /*1bb0*/  SEL R167, R167, 0xfffffff0, !P1 ;  /* 0xfffffff0a7a77807 */ /* 0x000fe20004800000 */
[----:B------:R-:W-:Y:S01]  /*1bc0*/  IMAD.IADD R4, R23, 0x1, R6 ;  /* 0x0000000117047824 */ /* 0x000fe200078e0206 */
[----:B------:R-:W-:Y:S01]  /*1bd0*/  SEL R166, R166, 0xffffffe0, !P2 ;  /* 0xffffffe0a6a67807 */ /* 0x000fe20005000000 */
[----:B------:R-:W-:Y:S01]  /*1be0*/  IMAD R9, R9, c[0x0][0x1a8], RZ ;  /* 0x00006a0009097a24 */ /* 0x000fe200078e02ff */
[----:B------:R-:W-:Y:S01]  /*1bf0*/  SHF.L.U64.HI R3, R16, 0x1, R3 ;  /* 0x0000000110037819 */ /* 0x000fe20000010203 */
[----:B------:R-:W-:Y:S01]  /*1c00*/  IMAD.MOV.U32 R6, RZ, RZ, c[0x0][0x1a0] ;  /* 0x00006800ff067624 */ /* 0x000fe200078e00ff */
[----:B------:R-:W-:Y:S01]  /*1c10*/  SHF.L.U64.HI R4, R22, 0x1, R4 ;  /* 0x0000000116047819 */ /* 0x000fe20000010204 */
[C---:B------:R-:W-:Y:S01]  /*1c20*/  IMAD R160, R154.reuse, c[0x0][0x1ac], R9 ;  /* 0x00006b009aa07a24 */ /* 0x040fe200078e0209 */
[----:B------:R-:W-:Y:S01]  /*1c30*/  IADD3.X R3, R3, c[0x0][0x174], RZ, P0, !PT ;  /* 0x00005d0003037a10 */ /* 0x000fe200007fe4ff */
[----:B------:R-:W-:Y:S01]  /*1c40*/  IMAD.WIDE.U32 R154, R154, c[0x0][0x1a8], R20 ;  /* 0x00006a009a9a7a25 */ /* 0x000fe200078e0014 */
[----:B------:R-:W-:-:S02]  /*1c50*/  IADD3.X R4, R4, c[0x0][0x16c], RZ, P3, !PT ;  /* 0x00005b0004047a10 */ /* 0x000fc40001ffe4ff */
[C---:B------:R-:W-:Y:S01]  /*1c60*/  SHF.L.U64.HI R49, R6.reuse, R106, c[0x0][0x1a4] ;  /* 0x0000690006317619 */ /* 0x040fe2000001026a */
[----:B------:R-:W-:Y:S01]  /*1c70*/  IMAD.SHL.U32 R50, R6, 0x10, RZ ;  /* 0x0000001006327824 */ /* 0x000fe200078e00ff */
[----:B------:R-:W-:Y:S01]  /*1c80*/  MOV R238, R4 ;  /* 0x0000000400ee7202 */ /* 0x000fe20000000f00 */
[----:B------:R-:W-:Y:S02]  /*1c90*/  IMAD.IADD R39, R37, 0x1, -R39 ;  /* 0x0000000125277824 */ /* 0x000fe400078e0a27 */
[----:B------:R-:W-:Y:S02]  /*1ca0*/  IMAD.MOV.U32 R239, RZ, RZ, R0 ;  /* 0x000000ffffef7224 */ /* 0x000fe400078e0000 */
[----:B------:R-:W-:Y:S02]  /*1cb0*/  IMAD.IADD R161, R155, 0x1, R160 ;  /* 0x000000019ba17824 */ /* 0x000fe400078e02a0 */
[----:B------:R-:W-:Y:S02]  /*1cc0*/  IMAD.MOV.U32 R241, RZ, RZ, R2 ;  /* 0x000000fffff17224 */ /* 0x000fe400078e0002 */
[----:B------:R-:W-:-:S02]  /*1cd0*/  IMAD.MOV.U32 R240, RZ, RZ, R3 ;  /* 0x000000fffff07224 */ /* 0x000fc400078e0003 */
[----:B------:R-:W-:Y:S01]  /*1ce0*/  @!P4 IMAD.MOV.U32 R10, RZ, RZ, RZ ;  /* 0x000000ffff0ac224 */ /* 0x000fe200078e00ff */
[----:B------:R-:W-:-:S13]  /*1cf0*/  ISETP.GT.AND P4, PT, R36, R45, PT ;  /* 0x0000002d2400720c */ /* 0x000fda0003f84270 */
[----:B------:R-:W-:Y:S05]  /*1d00*/  @!P4 BRA `(.L_x_3670) ;  /* 0x0000e0e00000c947 */ /* 0x000fea0003800000 */
[--C-:B-1----:R-:W-:Y:S01]  /*1d10*/  SHF.R.S32.HI R11, RZ, 0x1f, R105.reuse ;  /* 0x0000001fff0b7819 */ /* 0x102fe20000011469 */
[C---:B------:R-:W-:Y:S01]  /*1d20*/  IMAD R16, R8.reuse, c[0x0][0x280], RZ ;  /* 0x0000a00008107a24 */ /* 0x040fe200078e02ff */
[--C-:B------:R-:W-:Y:S01]  /*1d30*/  SHF.R.S32.HI R12, RZ, 0x1f, R46.reuse ;  /* 0x0000001fff0c7819 */ /* 0x100fe2000001142e */
[----:B------:R-:W-:Y:S01]  /*1d40*/  IMAD R8, R8, c[0x0][0x278], RZ ;  /* 0x00009e0008087a24 */ /* 0x000fe200078e02ff */
[----:B------:R-:W-:Y:S01]  /*1d50*/  IADD3 R9, P1, P0, R105, R156, -R46 ;  /* 0x0000009c69097210 */ /* 0x000fe2000783e82e */
[----:B-----5:R-:W-:Y:S01]  /*1d60*/  IMAD.IADD R105, R10, 0x1, R105 ;  /* 0x000000010a697824 */ /* 0x020fe200078e0269 */
[----:B------:R-:W-:Y:S01]  /*1d70*/  ULDC.64 UR28, c[0x0][0x1a0] ;  /* 0x00006800001c7ab9 */ /* 0x000fe20000000a00 */
[C---:B------:R-:W-:Y:S01]  /*1d80*/  IMAD R16, R236.reuse, c[0x0][0x284], R16 ;  /* 0x0000a100ec107a24 */ /* 0x040fe200078e0210 */
[----:B------:R-:W-:Y:S01]  /*1d90*/  IADD3.X R10, R11, R157, ~R12, P1, P0 ;  /* 0x0000009d0b0a7210 */ /* 0x000fe20000fe0c0c */
[C-C-:B------:R-:W-:Y:S01]  /*1da0*/  IMAD.WIDE.U32 R18, R236.reuse, c[0x0][0x280], R14.reuse ;  /* 0x0000a000ec127a25 */ /* 0x140fe200078e000e */
[----:B------:R-:W-:Y:S01]  /*1db0*/  USHF.L.U32 UR17, UR29, 0x6, URZ ;  /* 0x000000061d117899 */ /* 0x000fe2000800063f */
[----:B------:R-:W-:Y:S01]  /*1dc0*/  SHF.L.U32 R137, R55, 0x4, RZ ;  /* 0x0000000437897819 */ /* 0x000fe200000006ff */
[----:B------:R-:W-:Y:S01]  /*1dd0*/  USHF.L.U32 UR19, UR29, 0x5, URZ ;  /* 0x000000051d137899 */ /* 0x000fe2000800063f */
[C---:B------:R-:W-:Y:S01]  /*1de0*/  IMAD.WIDE.U32 R12, R236.reuse, c[0x0][0x278], R14 ;  /* 0x00009e00ec0c7a25 */ /* 0x040fe200078e000e */
[----:B------:R-:W-:Y:S01]  /*1df0*/  UMOV UR16, 0x60 ;  /* 0x0000006000107882 */ /* 0x000fe20000000000 */
[----:B------:R-:W-:Y:S01]  /*1e00*/  MOV R61, R0 ;  /* 0x00000000003d7202 */ /* 0x000fe20000000f00 */
        /* <DEDUP_REMOVED lines=15> */
[C---:B------:R-:W-:Y:S01]  /*1f00*/  IADD3 R152, R156.reuse, 0x10, RZ ;  /* 0x000000109c987810 */ /* 0x040fe20007ffe0ff */
[----:B------:R-:W-:Y:S01]  /*1f10*/  UMOV UR8, 0x1a0 ;  /* 0x000001a000087882 */ /* 0x000fe20000000000 */
[C---:B------:R-:W-:Y:S01]  /*1f20*/  IMAD R10, R9.reuse, c[0x0][0x28c], R10 ;  /* 0x0000a300090a7a24 */ /* 0x040fe200078e020a */
[----:B------:R-:W-:Y:S01]  /*1f30*/  UMOV UR5, 0x1c0 ;  /* 0x000001c000057882 */ /* 0x000fe20000000000 */
[----:B------:R-:W-:Y:S01]  /*1f40*/  IMAD.WIDE.U32 R12, R9, c[0x0][0x288], R12 ;  /* 0x0000a200090c7a25 */ /* 0x000fe200078e000c */
[----:B------:R-:W-:Y:S01]  /*1f50*/  UMOV UR4, 0x1e0 ;  /* 0x000001e000047882 */ /* 0x000fe20000000000 */
[----:B------:R-:W-:Y:S01]  /*1f60*/  IADD3 R151, R156, 0x20, RZ ;  /* 0x000000209c977810 */ /* 0x000fe20007ffe0ff */
[----:B------:R-:W-:Y:S01]  /*1f70*/  USHF.L.U32 UR20, UR29, 0x7, URZ ;  /* 0x000000071d147899 */ /* 0x000fe2000800063f */
        /* <DEDUP_REMOVED lines=20> */
[----:B------:R-:W-:Y:S01]  /*20c0*/  IMAD.WIDE.U32 R12, R6, 0x20, RZ ;  /* 0x00000020060c7825 */ /* 0x000fe200078e00ff */
[----:B------:R-:W-:Y:S01]  /*20d0*/  ULDC UR18, c[0x0][0x294] ;  /* 0x0000a50000127ab9 */ /* 0x000fe20000000800 */
        /* <DEDUP_REMOVED lines=34> */
[----:B------:R-:W-:Y:S01]  /*2300*/  UIMAD.WIDE.U32 UR60, UR4, UR28, URZ ;  /* 0x0000001c043c72a5 */ /* 0x000fe2000f8e003f */
[----:B------:R-:W-:Y:S01]  /*2310*/  IMAD.X R27, R52, 0x1, R27, P1 ;  /* 0x00000001341b7824 */ /* 0x000fe200008e061b */
[----:B------:R-:W-:Y:S01]  /*2320*/  UIMAD UR29, UR4, UR29, URZ ;  /* 0x0000001d041d72a4 */ /* 0x000fe2000f8e023f */
[----:B------:R-:W-:Y:S01]  /*2330*/  IMAD.WIDE.U32 R182, R74, 0xa0, RZ ;  /* 0x000000a04ab67825 */ /* 0x000fe200078e00ff */
[C---:B------:R-:W-:Y:S01]  /*2340*/  SHF.L.U64.HI R104, R105.reuse, 0x1, R104 ;  /* 0x0000000169687819 */ /* 0x040fe20000010268 */
[----:B------:R-:W-:Y:S01]  /*2350*/  ULDC UR17, c[0x0][0x19c] ;  /* 0x0000670000117ab9 */ /* 0x000fe20000000800 */
        /* <DEDUP_REMOVED lines=23> */
[----:B------:R-:W-:Y:S01]  /*24d0*/  UIMAD UR4, UR4, UR18, URZ ;  /* 0x00000012040472a4 */ /* 0x000fe2000f8e023f */
[----:B------:R-:W-:Y:S01]  /*24e0*/  IMAD.WIDE.U32 R170, R74, 0x180, RZ ;  /* 0x000001804aaa7825 */ /* 0x000fe200078e00ff */
[----:B------:R-:W-:Y:S01]  /*24f0*/  USHF.L.U32 UR19, UR17, 0x6, URZ ;  /* 0x0000000611137899 */ /* 0x000fe2000800063f */
[----:B------:R-:W-:Y:S01]  /*2500*/  IADD3 R10, P1, R28, c[0x0][0x2b0], RZ ;  /* 0x0000ac001c0a7a10 */ /* 0x000fe20007f3e0ff */
[----:B------:R-:W-:Y:S01]  /*2510*/  USHF.L.U32 UR18, UR17, 0x7, URZ ;  /* 0x0000000711127899 */ /* 0x000fe2000800063f */
[C---:B------:R-:W-:Y:S01]  /*2520*/  IMAD.WIDE.U32 R168, R74.reuse, 0x1a0, RZ ;  /* 0x000001a04aa87825 */ /* 0x040fe200078e00ff */
[----:B------:R-:W-:Y:S01]  /*2530*/  USHF.L.U32 UR17, UR17, 0x5, URZ ;  /* 0x0000000511117899 */ /* 0x000fe2000800063f */
[----:B------:R-:W-:Y:S01]  /*2540*/  IADD3 R105, P2, R105, c[0x0][0x2a8], RZ ;  /* 0x0000aa0069697a10 */ /* 0x000fe20007f5e0ff */
[----:B------:R-:W-:Y:S01]  /*2550*/  ULDC UR28, c[0x0][0x28c] ;  /* 0x0000a300001c7ab9 */ /* 0x000fe20000000800 */
[----:B------:R-:W-:Y:S01]  /*2560*/  IMAD.WIDE.U32 R164, R74, 0x1c0, RZ ;  /* 0x000001c04aa47825 */ /* 0x000fe200078e00ff */
[----:B------:R-:W-:Y:S01]  /*2570*/  IADD3 R28, P0, R28, c[0x0][0x2a8], RZ ;  /* 0x0000aa001c1c7a10 */ /* 0x000fe20007f1e0ff */
[----:B------:R-:W-:Y:S01]  /*2580*/  ULDC UR27, c[0x0][0x28c] ;  /* 0x0000a300001b7ab9 */ /* 0x000fe20000000800 */
[----:B------:R-:W-:Y:S01]  /*2590*/  SHF.L.U64.HI R80, R81, 0x1, R80 ;  /* 0x0000000151507819 */ /* 0x000fe20000010250 */
[----:B------:R-:W-:Y:S01]  /*25a0*/  IMAD.WIDE.U32 R162, R74, 0x1e0, RZ ;  /* 0x000001e04aa27825 */ /* 0x000fe200078e00ff */
[----:B------:R-:W-:Y:S01]  /*25b0*/  IADD3.X R102, R104, c[0x0][0x2b4], RZ, P3, !PT ;  /* 0x0000ad0068667a10 */ /* 0x000fe20001ffe4ff */
[----:B------:R-:W-:Y:S01]  /*25c0*/  ULDC UR26, c[0x0][0x28c] ;  /* 0x0000a300001a7ab9 */ /* 0x000fe20000000800 */
[----:B------:R-:W-:Y:S01]  /*25d0*/  IADD3.X R9, R27, c[0x0][0x2b4], RZ, P1, !PT ;  /* 0x0000ad001b097a10 */ /* 0x000fe20000ffe4ff */
[----:B------:R-:W-:Y:S01]  /*25e0*/  IMAD.SHL.U32 R76, R74, 0x20, RZ ;  /* 0x000000204a4c7824 */ /* 0x000fe200078e00ff */
[----:B------:R-:W-:Y:S01]  /*25f0*/  SHF.L.U64.HI R89, R18, 0x1, R89 ;  /* 0x0000000112597819 */ /* 0x000fe20000010259 */
[----:B------:R-:W-:Y:S01]  /*2600*/  IMAD.SHL.U32 R88, R74, 0x80, RZ ;  /* 0x000000804a587824 */ /* 0x000fe200078e00ff */
[----:B------:R-:W-:Y:S01]  /*2610*/  SHF.L.U32 R78, R12, 0x1, RZ ;  /* 0x000000010c4e7819 */ /* 0x000fe200000006ff */
[----:B------:R-:W-:Y:S01]  /*2620*/  IMAD.WIDE.U32 R190, R186, 0x40, RZ ;  /* 0x00000040babe7825 */ /* 0x000fe200078e00ff */
[----:B------:R-:W-:Y:S01]  /*2630*/  SHF.L.U64.HI R75, R76, 0x1, R75 ;  /* 0x000000014c4b7819 */ /* 0x000fe2000001024b */
[----:B------:R-:W-:Y:S01]  /*2640*/  ULDC UR25, c[0x0][0x28c] ;  /* 0x0000a30000197ab9 */ /* 0x000fe20000000800 */
[----:B------:R-:W-:Y:S01]  /*2650*/  SHF.L.U64.HI R87, R88, 0x1, R87 ;  /* 0x0000000158577819 */ /* 0x000fe20000010257 */
[----:B------:R-:W-:Y:S01]  /*2660*/  IMAD.WIDE.U32 R188, R186, 0x80, RZ ;  /* 0x00000080babc7825 */ /* 0x000fe200078e00ff */
[----:B------:R-:W-:Y:S01]  /*2670*/  SHF.L.U64.HI R77, R12, 0x1, R77 ;  /* 0x000000010c4d7819 */ /* 0x000fe2000001024d */
        /* <DEDUP_REMOVED lines=9> */
[----:B------:R-:W-:Y:S01]  /*2710*/  SHF.L.U64.HI R67, R107, R67, c[0x0][0x28c] ;  /* 0x0000a3006b437619 */ /* 0x000fe20000010243 */
[----:B------:R-:W-:Y:S01]  /*2720*/  IMAD.SHL.U32 R136, R55, 0x20, RZ ;  /* 0x0000002037887824 */ /* 0x000fe200078e00ff */
[----:B------:R-:W-:Y:S01]  /*2730*/  SHF.L.U64.HI R70, R107, R70, c[0x0][0x28c] ;  /* 0x0000a3006b467619 */ /* 0x000fe20000010246 */
[----:B------:R-:W-:Y:S01]  /*2740*/  IMAD R135, R55, 0x30, RZ ;  /* 0x0000003037877824 */ /* 0x000fe200078e02ff */
[----:B------:R-:W-:Y:S01]  /*2750*/  SHF.L.U64.HI R106, R107, R106, c[0x0][0x28c] ;  /* 0x0000a3006b6a7619 */ /* 0x000fe2000001026a */
[C---:B------:R-:W-:Y:S01]  /*2760*/  IMAD.SHL.U32 R134, R55.reuse, 0x40, RZ ;  /* 0x0000004037867824 */ /* 0x040fe200078e00ff */
[----:B------:R-:W-:Y:S01]  /*2770*/  SHF.L.U64.HI R73, R74, 0x1, R73 ;  /* 0x000000014a497819 */ /* 0x000fe20000010249 */
[----:B------:R-:W-:Y:S01]  /*2780*/  IMAD R133, R55, 0x50, RZ ;  /* 0x0000005037857824 */ /* 0x000fe200078e02ff */
[----:B------:R-:W-:Y:S01]  /*2790*/  IADD3 R66, R187, UR17, RZ ;  /* 0x00000011bb427c10 */ /* 0x000fe2000fffe0ff */
[----:B------:R-:W-:Y:S01]  /*27a0*/  IMAD R132, R55, 0x60, RZ ;  /* 0x0000006037847824 */ /* 0x000fe200078e02ff */
[----:B------:R-:W-:Y:S01]  /*27b0*/  IADD3 R84, R183, UR15, RZ ;  /* 0x0000000fb7547c10 */ /* 0x000fe2000fffe0ff */
[----:B------:R-:W-:Y:S01]  /*27c0*/  IMAD R131, R55, 0x70, RZ ;  /* 0x0000007037837824 */ /* 0x000fe200078e02ff */
[----:B------:R-:W-:Y:S01]  /*27d0*/  IADD3 R85, R181, UR14, RZ ;  /* 0x0000000eb5557c10 */ /* 0x000fe2000fffe0ff */
[----:B------:R-:W-:Y:S01]  /*27e0*/  IMAD.SHL.U32 R130, R55, 0x80, RZ ;  /* 0x0000008037827824 */ /* 0x000fe200078e00ff */
[----:B------:R-:W-:Y:S01]  /*27f0*/  IADD3 R86, R179, UR13, RZ ;  /* 0x0000000db3567c10 */ /* 0x000fe2000fffe0ff */
[----:B------:R-:W-:Y:S01]  /*2800*/  IMAD R129, R55, 0x90, RZ ;  /* 0x0000009037817824 */ /* 0x000fe200078e02ff */
        /* <DEDUP_REMOVED lines=111> */
.L_x_3772:
        /* <DEDUP_REMOVED lines=10> */
[CC--:B------:R-:W-:Y:S01]  /*2fa0*/  ISETP.GE.AND P0, PT, R152.reuse, R2.reuse, PT ;  /* 0x000000029800720c */ /* 0x0c0fe20003f06270 */
[----:B------:R3:W4:Y:S01]  /*2fb0*/  R2UR UR9, R193 ;  /* 0x00000000c10973c2 */ /* 0x00072200000e0000 */
[----:B------:R-:W-:Y:S02]  /*2fc0*/  ISETP.GE.AND P2, PT, R149, R2, PT ;  /* 0x000000029500720c */ /* 0x000fe40003f46270 */
[----:B------:R-:W-:Y:S02]  /*2fd0*/  ISETP.GE.AND P4, PT, R152, R0, !P0 ;  /* 0x000000009800720c */ /* 0x000fe40004786270 */
[----:B------:R-:W-:Y:S02]  /*2fe0*/  ISETP.GE.AND P0, PT, R151, R2, PT ;  /* 0x000000029700720c */ /* 0x000fe40003f06270 */
[-C--:B------:R-:W-:Y:S02]  /*2ff0*/  ISETP.GE.AND P5, PT, R149, R0.reuse, !P2 ;  /* 0x000000009500720c */ /* 0x080fe400057a6270 */
[----:B------:R-:W-:Y:S02]  /*3000*/  ISETP.GE.AND P6, PT, R151, R0, !P0 ;  /* 0x000000009700720c */ /* 0x000fe400047c6270 */
[C---:B------:R-:W-:Y:S04]  /*3010*/  ISETP.GE.AND P0, PT, R150.reuse, R2, PT ;  /* 0x000000029600720c */ /* 0x040fe80003f06270 */
[----:B------:R-:W-:Y:S02]  /*3020*/  ISETP.GE.AND P3, PT, R150, R0, !P0 ;  /* 0x000000009600720c */ /* 0x000fe40004766270 */
[C---:B------:R-:W-:Y:S02]  /*3030*/  @P4 IADD3 R6, P0, R99.reuse, R74, RZ ;  /* 0x0000004a63064210 */ /* 0x040fe40007f1e0ff */
[-C--:B-1----:R-:W-:Y:S02]  /*3040*/  @P4 LEA R14, P1, R50, R63.reuse, 0x1 ;  /* 0x0000003f320e4211 */ /* 0x082fe400078208ff */
[----:B------:R-:W-:Y:S01]  /*3050*/  P2R R21, PR, RZ, 0x8 ;  /* 0x00000008ff157803 */ /* 0x000fe20000000000 */
[----:B------:R-:W-:Y:S01]  /*3060*/  @P4 IMAD.X R7, R98, 0x1, R73, P0 ;  /* 0x0000000162074824 */ /* 0x000fe200000e0649 */
[C---:B------:R-:W-:Y:S01]  /*3070*/  @P6 IADD3 R250, P0, R99.reuse, R76, RZ ;  /* 0x0000004c63fa6210 */ /* 0x040fe20007f1e0ff */
        /* <DEDUP_REMOVED lines=100> */
[C---:B------:R-:W-:Y:S02]  /*36c0*/  LOP3.LUT P3, RZ, R237.reuse, 0x1, RZ, 0xc0, !PT ;  /* 0x00000001edff7812 */ /* 0x040fe4000786c0ff */
        /* <DEDUP_REMOVED lines=95> */
[----:B-----5:R-:W-:Y:S03]  /*3cc0*/  ISETP.GE.AND P0, PT, R14, UR4, PT ;  /* 0x000000040e007c0c */ /* 0x020fe6000bf06270 */
        /* <DEDUP_REMOVED lines=27> */
[CC--:B------:R-:W-:Y:S01]  /*3e80*/  @!P0 FMUL.FTZ R26, R8.reuse, R2.reuse ;  /* 0x00000002081a8220 */ /* 0x0c0fe20000410000 */
[----:B------:R-:W-:Y:S01]  /*3e90*/  @!P0 HADD2.F32 R7, -RZ, R7.H0_H0 ;  /* 0x20000007ff078230 */ /* 0x000fe20000004100 */
[C---:B------:R-:W-:Y:S01]  /*3ea0*/  @!P0 FMUL.FTZ R2, R3.reuse, R2 ;  /* 0x0000000203028220 */ /* 0x040fe20000410000 */
[--C-:B------:R-:W-:Y:S01]  /*3eb0*/  @!P0 HADD2.F32 R23, -RZ, R6.reuse.H1_H1 ;  /* 0x30000006ff178230 */ /* 0x100fe20000004100 */
[----:B------:R-:W-:Y:S01]  /*3ec0*/  @!P0 FFMA.FTZ R26, R3, R21, -R26 ;  /* 0x00000015031a8223 */ /* 0x000fe2000001081a */
[----:B------:R-:W-:Y:S01]  /*3ed0*/  @!P0 MOV R16, R0 ;  /* 0x0000000000108202 */ /* 0x000fe20000000f00 */
[----:B------:R-:W-:Y:S01]  /*3ee0*/  @!P0 FMUL.FTZ R3, R7, R5 ;  /* 0x0000000507038220 */ /* 0x000fe20000410000 */
[----:B------:R-:W-:Y:S01]  /*3ef0*/  @!P0 HADD2.F32 R6, -RZ, R6.H0_H0 ;  /* 0x20000006ff068230 */ /* 0x000fe20000004100 */
[----:B------:R-:W-:Y:S02]  /*3f00*/  @!P0 FFMA.FTZ R2, R8, R21, R2 ;  /* 0x0000001508028223 */ /* 0x000fe40000010002 */
[----:B------:R-:W-:Y:S02]  /*3f10*/  @!P0 FMUL.FTZ R30, R20, R5 ;  /* 0x00000005141e8220 */ /* 0x000fe40000410000 */
[----:B------:R-:W-:Y:S01]  /*3f20*/  @!P0 FMUL.FTZ R29, R23, R4 ;  /* 0x00000004171d8220 */ /* 0x000fe20000410000 */
[----:B------:R-:W-:Y:S01]  /*3f30*/  @!P0 F2FP.PACK_AB R2, R2, R26 ;  /* 0x0000001a0202823e */ /* 0x000fe200000000ff */
[----:B------:R-:W-:Y:S02]  /*3f40*/  @!P0 FMUL.FTZ R4, R6, R4 ;  /* 0x0000000406048220 */ /* 0x000fe40000410000 */
[----:B------:R-:W-:Y:S01]  /*3f50*/  @!P0 FFMA.FTZ R3, R20, R22, R3 ;  /* 0x0000001614038223 */ /* 0x000fe20000010003 */
[----:B------:R-:W-:Y:S01]  /*3f60*/  @!P0 MOV R17, R2 ;  /* 0x0000000200118202 */ /* 0x000fe20000000f00 */
[----:B------:R-:W-:Y:S01]  /*3f70*/  @!P0 FFMA.FTZ R7, R7, R22, -R30 ;  /* 0x0000001607078223 */ /* 0x000fe2000001081e */
[----:B------:R-:W-:Y:S01]  /*3f80*/  MOV R2, R61 ;  /* 0x0000003d00027202 */ /* 0x000fe20000000f00 */
[-C--:B------:R-:W-:Y:S02]  /*3f90*/  @!P0 FFMA.FTZ R29, R6, R24.reuse, -R29 ;  /* 0x00000018061d8223 */ /* 0x080fe4000001081d */
[----:B------:R-:W-:Y:S01]  /*3fa0*/  @!P0 FFMA.FTZ R4, R23, R24, R4 ;  /* 0x0000001817048223 */ /* 0x000fe20000010004 */
[----:B------:R-:W-:Y:S04]  /*3fb0*/  @!P0 F2FP.PACK_AB R3, R3, R7 ;  /* 0x000000070303823e */ /* 0x000fe800000000ff */
[----:B------:R-:W-:Y:S02]  /*3fc0*/  @!P0 F2FP.PACK_AB R4, R4, R29 ;  /* 0x0000001d0404823e */ /* 0x000fe400000000ff */
[----:B------:R-:W-:Y:S02]  /*3fd0*/  @!P0 MOV R18, R3 ;  /* 0x0000000300128202 */ /* 0x000fe40000000f00 */
[----:B------:R-:W-:Y:S02]  /*3fe0*/  @!P0 MOV R19, R4 ;  /* 0x0000000400138202 */ /* 0x000fe40000000f00 */
[----:B------:R-:W-:Y:S05]  /*3ff0*/  MOV R3, R60 ;  /* 0x0000003c00037202 */ /* 0x000fea0000000f00 */
[----:B------:R1:W-:Y:S02]  /*4000*/  STG.E.128 [R2.64], R16 ;  /* 0x0000001002007986 */ /* 0x0003e4000c101d06 */
.L_x_3674:
[----:B------:R-:W-:Y:S05]  /*4010*/  BSYNC B0 ;  /* 0x0000000000007941 */ /* 0x000fea0003800000 */
.L_x_3673:
        /* <DEDUP_REMOVED lines=62> */
.L_x_3676:
[----:B------:R-:W-:Y:S05]  /*4400*/  BSYNC B0 ;  /* 0x0000000000007941 */ /* 0x000fea0003800000 */
.L_x_3675:
        /* <DEDUP_REMOVED lines=64> */
.L_x_3678:
[----:B------:R-:W-:Y:S05]  /*4810*/  BSYNC B0 ;  /* 0x0000000000007941 */ /* 0x000fea0003800000 */
.L_x_3677:
[----:B------:R-:W-:Y:S01]  /*4820*/  BSSY B0, `(.L_x_3679) ;  /* 0x0000044000007945 */ /* 0x000fe20003800000 */
[----:B------:R-:W-:-:S05]  /*4830*/  @!P3 BRA `(.L_x_3680) ;  /* 0x000004200000b947 */ /* 0x000fca0003800000 */
[----:B-----5:R-:W-:Y:S02]  /*4840*/  ISETP.GE.AND P0, PT, R14, UR4, PT ;  /* 0x000000040e007c0c */ /* 0x020fe4000bf06270 */
[----:B-1----:R-:W-:Y:S02]  /*4850*/  MOV R4, R101 ;  /* 0x0000006500047202 */ /* 0x002fe40000000f00 */
[----:B------:R-:W-:Y:S09]  /*4860*/  MOV R5, R100 ;  /* 0x0000006400057202 */ /* 0x000ff20000000f00 */
[C---:B------:R-:W-:Y:S02]  /*4870*/  @!P0 SHF.L.U32 R2, R135.reuse, 0x1, RZ ;  /* 0x0000000187028819 */ /* 0x040fe400000006ff */
[----:B------:R-:W-:Y:S02]  /*4880*/  @!P0 SHF.L.U64.HI R0, R135, 0x1, R120 ;  /* 0x0000000187008819 */ /* 0x000fe40000010278 */
[----:B------:R-:W-:Y:S04]  /*4890*/  @!P0 IADD3 R6, P1, R2, R28, RZ ;  /* 0x0000001c02068210 */ /* 0x000fe80007f3e0ff */
[----:B------:R-:W-:Y:S02]  /*48a0*/  @!P0 IADD3.X R7, R0, R27, RZ, P1, !PT ;  /* 0x0000001b00078210 */ /* 0x000fe40000ffe4ff */
[----:B------:R-:W-:Y:S04]  /*48b0*/  @!P0 IADD3 R2, P1, R2, R10, RZ ;  /* 0x0000000a02028210 */ /* 0x000fe80007f3e0ff */
[----:B------:R-:W-:Y:S01]  /*48c0*/  @!P0 IADD3.X R3, R0, R9, RZ, P1, !PT ;  /* 0x0000000900038210 */ /* 0x000fe20000ffe4ff */
[----:B------:R-:W-:Y:S01]  /*48d0*/  IMAD.MOV.U32 R0, RZ, RZ, c[0x0][0x288] ;  /* 0x0000a200ff007624 */ /* 0x000fe200078e00ff */
[----:B------:R-:W2:Y:S03]  /*48e0*/  @!P0 LDG.E.64 R6, [R6.64] ;  /* 0x0000000606068981 */ /* 0x000ea6000c1e1b00 */
[----:B------:R-:W-:Y:S03]  /*48f0*/  IMAD.WIDE.U32 R4, R0, 0x60, R4 ;  /* 0x0000006000047825 */ /* 0x000fe600078e0004 */
[----:B------:R-:W3:Y:S02]  /*4900*/  @!P0 LDG.E.64 R2, [R2.64] ;  /* 0x0000000602028981 */ /* 0x000ee4000c1e1b00 */
[----:B------:R-:W-:Y:S05]  /*4910*/  IADD3 R5, R5, UR28, RZ ;  /* 0x0000001c05057c10 */ /* 0x000fea000fffe0ff */
[----:B------:R-:W4:Y:S02]  /*4920*/  LDG.E.128 R16, [R4.64] ;  /* 0x0000000604107981 */ /* 0x000f24000c1e1d00 */
[----:B----4-:R-:W-:Y:S01]  /*4930*/  @!P0 IMAD.MOV.U32 R4, RZ, RZ, R16 ;  /* 0x000000ffff048224 */ /* 0x010fe200078e0010 */
        /* <DEDUP_REMOVED lines=13> */
[----:B------:R-:W-:Y:S01]  /*4a10*/  @!P0 FFMA.FTZ R0, R8, R20, R0 ;  /* 0x0000001408008223 */ /* 0x000fe20000010000 */
[----:B------:R-:W-:Y:S01]  /*4a20*/  @!P0 MOV R7, R18 ;  /* 0x0000001200078202 */ /* 0x000fe20000000f00 */
[--C-:B------:R-:W-:Y:S01]  /*4a30*/  @!P0 HADD2.F32 R8, -RZ, R3.reuse.H1_H1 ;  /* 0x30000003ff088230 */ /* 0x100fe20000004100 */
[----:B------:R-:W-:Y:S01]  /*4a40*/  @!P0 MOV R6, R19 ;  /* 0x0000001300068202 */ /* 0x000fe20000000f00 */
[----:B------:R-:W-:Y:S01]  /*4a50*/  @!P0 HADD2.F32 R2, -RZ, R2.H1_H1 ;  /* 0x30000002ff028230 */ /* 0x000fe20000004100 */
[----:B------:R-:W-:Y:S01]  /*4a60*/  @!P0 F2FP.PACK_AB R0, R0, R25 ;  /* 0x000000190000823e */ /* 0x000fe200000000ff */
[----:B------:R-:W-:Y:S02]  /*4a70*/  @!P0 HADD2.F32 R3, -RZ, R3.H0_H0 ;  /* 0x20000003ff038230 */ /* 0x000fe40000004100 */
[--C-:B------:R-:W-:Y:S01]  /*4a80*/  @!P0 HADD2.F32 R20, -RZ, R7.reuse.H1_H1 ;  /* 0x30000007ff148230 */ /* 0x100fe20000004100 */
[-C--:B------:R-:W-:Y:S01]  /*4a90*/  @!P0 FMUL.FTZ R26, R8, R2.reuse ;  /* 0x00000002081a8220 */ /* 0x080fe20000410000 */
[----:B------:R-:W-:Y:S01]  /*4aa0*/  @!P0 HADD2.F32 R7, -RZ, R7.H0_H0 ;  /* 0x20000007ff078230 */ /* 0x000fe20000004100 */
[C---:B------:R-:W-:Y:S01]  /*4ab0*/  @!P0 FMUL.FTZ R2, R3.reuse, R2 ;  /* 0x0000000203028220 */ /* 0x040fe20000410000 */
[--C-:B------:R-:W-:Y:S01]  /*4ac0*/  @!P0 HADD2.F32 R23, -RZ, R6.reuse.H1_H1 ;  /* 0x30000006ff178230 */ /* 0x100fe20000004100 */
[----:B------:R-:W-:Y:S01]  /*4ad0*/  @!P0 FMUL.FTZ R30, R20, R5 ;  /* 0x00000005141e8220 */ /* 0x000fe20000410000 */
[----:B------:R-:W-:Y:S01]  /*4ae0*/  @!P0 HADD2.F32 R6, -RZ, R6.H0_H0 ;  /* 0x20000006ff068230 */ /* 0x000fe20000004100 */
[----:B------:R-:W-:Y:S02]  /*4af0*/  @!P0 FFMA.FTZ R26, R3, R21, -R26 ;  /* 0x00000015031a8223 */ /* 0x000fe4000001081a */
[C---:B------:R-:W-:Y:S02]  /*4b00*/  @!P0 FMUL.FTZ R3, R7.reuse, R5 ;  /* 0x0000000507038220 */ /* 0x040fe40000410000 */
[----:B------:R-:W-:Y:S02]  /*4b10*/  @!P0 FFMA.FTZ R2, R8, R21, R2 ;  /* 0x0000001508028223 */ /* 0x000fe40000010002 */
[-C--:B------:R-:W-:Y:S02]  /*4b20*/  @!P0 FFMA.FTZ R7, R7, R22.reuse, -R30 ;  /* 0x0000001607078223 */ /* 0x080fe4000001081e */
[----:B------:R-:W-:Y:S01]  /*4b30*/  @!P0 FFMA.FTZ R3, R20, R22, R3 ;  /* 0x0000001614038223 */ /* 0x000fe20000010003 */
[----:B------:R-:W-:Y:S01]  /*4b40*/  @!P0 F2FP.PACK_AB R2, R2, R26 ;  /* 0x0000001a0202823e */ /* 0x000fe200000000ff */
[-C--:B------:R-:W-:Y:S02]  /*4b50*/  @!P0 FMUL.FTZ R29, R23, R4.reuse ;  /* 0x00000004171d8220 */ /* 0x080fe40000410000 */
[----:B------:R-:W-:Y:S01]  /*4b60*/  @!P0 IMAD.MOV.U32 R16, RZ, RZ, R0 ;  /* 0x000000ffff108224 */ /* 0x000fe200078e0000 */
[----:B------:R-:W-:Y:S01]  /*4b70*/  @!P0 F2FP.PACK_AB R3, R3, R7 ;  /* 0x000000070303823e */ /* 0x000fe200000000ff */
[C---:B------:R-:W-:Y:S01]  /*4b80*/  @!P0 FMUL.FTZ R4, R6.reuse, R4 ;  /* 0x0000000406048220 */ /* 0x040fe20000410000 */
[----:B------:R-:W-:Y:S01]  /*4b90*/  @!P0 MOV R17, R2 ;  /* 0x0000000200118202 */ /* 0x000fe20000000f00 */
[----:B------:R-:W-:Y:S01]  /*4ba0*/  IMAD.MOV.U32 R0, RZ, RZ, 0x60 ;  /* 0x00000060ff007424 */ /* 0x000fe200078e00ff */
[----:B------:R-:W-:Y:S01]  /*4bb0*/  @!P0 MOV R18, R3 ;  /* 0x0000000300128202 */ /* 0x000fe20000000f00 */
[-C--:B------:R-:W-:Y:S01]  /*4bc0*/  @!P0 FFMA.FTZ R29, R6, R24.reuse, -R29 ;  /* 0x00000018061d8223 */ /* 0x080fe2000001081d */
[----:B------:R-:W-:Y:S01]  /*4bd0*/  MOV R2, R61 ;  /* 0x0000003d00027202 */ /* 0x000fe20000000f00 */
[----:B------:R-:W-:Y:S01]  /*4be0*/  @!P0 FFMA.FTZ R4, R23, R24, R4 ;  /* 0x0000001817048223 */ /* 0x000fe20000010004 */
[----:B------:R-:W-:Y:S04]  /*4bf0*/  MOV R3, R60 ;  /* 0x0000003c00037202 */ /* 0x000fe80000000f00 */
[----:B------:R-:W-:Y:S01]  /*4c00*/  @!P0 F2FP.PACK_AB R4, R4, R29 ;  /* 0x0000001d0404823e */ /* 0x000fe200000000ff */
[C---:B------:R-:W-:Y:S03]  /*4c10*/  IMAD.WIDE.U32 R2, R0.reuse, c[0x0][0x198], R2 ;  /* 0x0000660000027a25 */ /* 0x040fe600078e0002 */
[----:B------:R-:W-:Y:S01]  /*4c20*/  @!P0 MOV R19, R4 ;  /* 0x0000000400138202 */ /* 0x000fe20000000f00 */
[----:B------:R-:W-:Y:S05]  /*4c30*/  IMAD R0, R0, c[0x0][0x19c], RZ ;  /* 0x0000670000007a24 */ /* 0x000fea00078e02ff */
[----:B------:R-:W-:Y:S05]  /*4c40*/  IADD3 R3, R3, R0, RZ ;  /* 0x0000000003037210 */ /* 0x000fea0007ffe0ff */
[----:B------:R1:W-:Y:S02]  /*4c50*/  STG.E.128 [R2.64], R16 ;  /* 0x0000001002007986 */ /* 0x0003e4000c101d06 */
.L_x_3680:
[----:B------:R-:W-:Y:S05]  /*4c60*/  BSYNC B0 ;  /* 0x0000000000007941 */ /* 0x000fea0003800000 */
.L_x_3679:
        /* <DEDUP_REMOVED lines=64> */
.L_x_3682:
[----:B------:R-:W-:Y:S05]  /*5070*/  BSYNC B0 ;  /* 0x0000000000007941 */ /* 0x000fea0003800000 */
.L_x_3681:
        /* <DEDUP_REMOVED lines=68> */
.L_x_3684:
[----:B------:R-:W-:Y:S05]  /*54c0*/  BSYNC B0 ;  /* 0x0000000000007941 */ /* 0x000fea0003800000 */
.L_x_3683:
        /* <DEDUP_REMOVED lines=68> */
.L_x_3686:
[----:B------:R-:W-:Y:S05]  /*5910*/  BSYNC B0 ;  /* 0x0000000000007941 */ /* 0x000fea0003800000 */
.L_x_3685:
        /* <DEDUP_REMOVED lines=68> */
.L_x_3688:
[----:B------:R-:W-:Y:S05]  /*5d60*/  BSYNC B0 ;  /* 0x0000000000007941 */ /* 0x000fea0003800000 */
.L_x_3687:
        /* <DEDUP_REMOVED lines=64> */
.L_x_3690:
[----:B------:R-:W-:Y:S05]  /*6170*/  BSYNC B0 ;  /* 0x0000000000007941 */ /* 0x000fea0003800000 */
.L_x_3689:
[----:B------:R-:W-:Y:S01]  /*6180*/  LOP3.LUT P0, RZ, R237, 0x2, RZ, 0xc0, !PT ;  /* 0x00000002edff7812 */ /* 0x000fe2000780c0ff */
[----:B------:R-:W-:Y:S01]  /*6190*/  @!UPT UIADD3 URZ, URZ, URZ, URZ ;  /* 0x0000003f3f3ff290 */ /* 0x000fe2000fffe03f */
[----:B------:R-:W-:Y:S11]  /*61a0*/  BSSY B0, `(.L_x_3691) ;  /* 0x0000044000007945 */ /* 0x000ff60003800000 */
        /* <DEDUP_REMOVED lines=67> */
.L_x_3692:
[----:B------:R-:W-:Y:S05]  /*65e0*/  BSYNC B0 ;  /* 0x0000000000007941 */ /* 0x000fea0003800000 */
.L_x_3691:
[----:B------:R-:W-:Y:S01]  /*65f0*/  LOP3.LUT P0, RZ, R237, 0x4, RZ, 0xc0, !PT ;  /* 0x00000004edff7812 */ /* 0x000fe2000780c0ff */
[----:B------:R-:W-:Y:S01]  /*6600*/  @!UPT UIADD3 URZ, URZ, URZ, URZ ;  /* 0x0000003f3f3ff290 */ /* 0x000fe2000fffe03f */
[----:B------:R-:W-:Y:S11]  /*6610*/  BSSY B0, `(.L_x_3693) ;  /* 0x0000044000007945 */ /* 0x000ff60003800000 */
[----:B------:R-:W-:-:S05]  /*6620*/  @!P0 BRA `(.L_x_3694) ;  /* 0x0000042000008947 */ /* 0x000fca0003800000 */
[----:B-----5:R-:W-:Y:S02]  /*6630*/  ISETP.GE.AND P0, PT, R14, UR4, PT ;  /* 0x000000040e007c0c */ /* 0x020fe4000bf06270 */
[----:B-1----:R-:W-:Y:S02]  /*6640*/  MOV R4, R101 ;  /* 0x0000006500047202 */ /* 0x002fe40000000f00 */
[----:B------:R-:W-:Y:S02]  /*6650*/  MOV R5, R100 ;  /* 0x0000006400057202 */ /* 0x000fe40000000f00 */
[----:B------:R-:W-:Y:S07]  /*6660*/  MOV R31, R60 ;  /* 0x0000003c001f7202 */ /* 0x000fee0000000f00 */
        /* <DEDUP_REMOVED lines=27> */
[----:B------:R-:W-:Y:S01]  /*6820*/  @!P0 MOV R6, R18 ;  /* 0x0000001200068202 */ /* 0x000fe20000000f00 */
[----:B------:R-:W-:Y:S01]  /*6830*/  @!P0 FMUL.FTZ R26, R21, R2 ;  /* 0x00000002151a8220 */ /* 0x000fe20000410000 */
[----:B------:R-:W-:Y:S01]  /*6840*/  @!P0 HADD2.F32 R4, -RZ, R3.H1_H1 ;  /* 0x30000003ff048230 */ /* 0x000fe20000004100 */
[----:B------:R-:W-:Y:S01]  /*6850*/  @!P0 FFMA.FTZ R0, R8, R20, R0 ;  /* 0x0000001408008223 */ /* 0x000fe20000010000 */
[----:B------:R-:W-:Y:S01]  /*6860*/  @!P0 MOV R3, R19 ;  /* 0x0000001300038202 */ /* 0x000fe20000000f00 */
[----:B------:R-:W-:Y:S02]  /*6870*/  @!P0 HADD2.F32 R7, -RZ, R7.H0_H0 ;  /* 0x20000007ff078230 */ /* 0x000fe40000004100 */
[--C-:B------:R-:W-:Y:S01]  /*6880*/  @!P0 HADD2.F32 R8, -RZ, R6.reuse.H1_H1 ;  /* 0x30000006ff088230 */ /* 0x100fe20000004100 */
[----:B------:R-:W-:Y:S01]  /*6890*/  @!P0 F2FP.PACK_AB R0, R0, R25 ;  /* 0x000000190000823e */ /* 0x000fe200000000ff */
[----:B------:R-:W-:Y:S01]  /*68a0*/  @!P0 HADD2.F32 R6, -RZ, R6.H0_H0 ;  /* 0x20000006ff068230 */ /* 0x000fe20000004100 */
[C---:B------:R-:W-:Y:S01]  /*68b0*/  @!P0 FMUL.FTZ R2, R7.reuse, R2 ;  /* 0x0000000207028220 */ /* 0x040fe20000410000 */
[--C-:B------:R-:W-:Y:S01]  /*68c0*/  @!P0 HADD2.F32 R20, -RZ, R3.reuse.H1_H1 ;  /* 0x30000003ff148230 */ /* 0x100fe20000004100 */
[----:B------:R-:W-:Y:S01]  /*68d0*/  @!P0 FFMA.FTZ R26, R7, R22, -R26 ;  /* 0x00000016071a8223 */ /* 0x000fe2000001081a */
[----:B------:R-:W-:Y:S01]  /*68e0*/  @!P0 HADD2.F32 R7, -RZ, R3.H0_H0 ;  /* 0x20000003ff078230 */ /* 0x000fe20000004100 */
[-C--:B------:R-:W-:Y:S02]  /*68f0*/  @!P0 FMUL.FTZ R3, R6, R5.reuse ;  /* 0x0000000506038220 */ /* 0x080fe40000410000 */
[----:B------:R-:W-:Y:S02]  /*6900*/  @!P0 FMUL.FTZ R30, R8, R5 ;  /* 0x00000005081e8220 */ /* 0x000fe40000410000 */
[-C--:B------:R-:W-:Y:S02]  /*6910*/  @!P0 FMUL.FTZ R29, R20, R4.reuse ;  /* 0x00000004141d8220 */ /* 0x080fe40000410000 */
[----:B------:R-:W-:Y:S02]  /*6920*/  @!P0 FMUL.FTZ R4, R7, R4 ;  /* 0x0000000407048220 */ /* 0x000fe40000410000 */
[----:B------:R-:W-:Y:S02]  /*6930*/  @!P0 FFMA.FTZ R2, R21, R22, R2 ;  /* 0x0000001615028223 */ /* 0x000fe40000010002 */
[-C--:B------:R-:W-:Y:S02]  /*6940*/  @!P0 FFMA.FTZ R3, R8, R23.reuse, R3 ;  /* 0x0000001708038223 */ /* 0x080fe40000010003 */
[----:B------:R-:W-:Y:S01]  /*6950*/  @!P0 FFMA.FTZ R6, R6, R23, -R30 ;  /* 0x0000001706068223 */ /* 0x000fe2000001081e */
[----:B------:R-:W-:Y:S01]  /*6960*/  MOV R30, R61 ;  /* 0x0000003d001e7202 */ /* 0x000fe20000000f00 */
[----:B------:R-:W-:Y:S01]  /*6970*/  IMAD.MOV.U32 R5, RZ, RZ, 0x140 ;  /* 0x00000140ff057424 */ /* 0x000fe200078e00ff */
[----:B------:R-:W-:Y:S01]  /*6980*/  @!P0 F2FP.PACK_AB R2, R2, R26 ;  /* 0x0000001a0202823e */ /* 0x000fe200000000ff */
[----:B------:R-:W-:Y:S01]  /*6990*/  @!P0 FFMA.FTZ R7, R7, R24, -R29 ;  /* 0x0000001807078223 */ /* 0x000fe2000001081d */
[----:B------:R-:W-:Y:S01]  /*69a0*/  @!P0 F2FP.PACK_AB R3, R3, R6 ;  /* 0x000000060303823e */ /* 0x000fe200000000ff */
[----:B------:R-:W-:Y:S01]  /*69b0*/  @!P0 FFMA.FTZ R4, R20, R24, R4 ;  /* 0x0000001814048223 */ /* 0x000fe20000010004 */
[----:B------:R-:W-:Y:S01]  /*69c0*/  @!P0 MOV R17, R2 ;  /* 0x0000000200118202 */ /* 0x000fe20000000f00 */
[C---:B------:R-:W-:Y:S01]  /*69d0*/  IMAD.WIDE.U32 R30, R5.reuse, c[0x0][0x198], R30 ;  /* 0x00006600051e7a25 */ /* 0x040fe200078e001e */
[----:B------:R-:W-:Y:S02]  /*69e0*/  @!P0 MOV R18, R3 ;  /* 0x0000000300128202 */ /* 0x000fe40000000f00 */
[----:B------:R-:W-:Y:S01]  /*69f0*/  @!P0 F2FP.PACK_AB R4, R4, R7 ;  /* 0x000000070404823e */ /* 0x000fe200000000ff */
[----:B------:R-:W-:Y:S02]  /*6a00*/  IMAD R5, R5, c[0x0][0x19c], RZ ;  /* 0x0000670005057a24 */ /* 0x000fe400078e02ff */
[----:B------:R-:W-:Y:S01]  /*6a10*/  @!P0 IMAD.MOV.U32 R16, RZ, RZ, R0 ;  /* 0x000000ffff108224 */ /* 0x000fe200078e0000 */
[----:B------:R-:W-:Y:S02]  /*6a20*/  @!P0 MOV R19, R4 ;  /* 0x0000000400138202 */ /* 0x000fe40000000f00 */
[----:B------:R-:W-:Y:S05]  /*6a30*/  IADD3 R31, R31, R5, RZ ;  /* 0x000000051f1f7210 */ /* 0x000fea0007ffe0ff */
[----:B------:R1:W-:Y:S02]  /*6a40*/  STG.E.128 [R30.64], R16 ;  /* 0x000000101e007986 */ /* 0x0003e4000c101d06 */
.L_x_3694:
[----:B------:R-:W-:Y:S05]  /*6a50*/  BSYNC B0 ;  /* 0x0000000000007941 */ /* 0x000fea0003800000 */
.L_x_3693:
[----:B------:R-:W-:Y:S01]  /*6a60*/  LOP3.LUT P0, RZ, R237, 0x8, RZ, 0xc0, !PT ;  /* 0x00000008edff7812 */ /* 0x000fe2000780c0ff */
[----:B------:R-:W-:Y:S01]  /*6a70*/  @!UPT UIADD3 URZ, URZ, URZ, URZ ;  /* 0x0000003f3f3ff290 */ /* 0x000fe2000fffe03f */
[----:B------:R-:W-:Y:S11]  /*6a80*/  BSSY B0, `(.L_x_3695) ;  /* 0x0000044000007945 */ /* 0x000ff60003800000 */
[----:B------:R-:W-:-:S05]  /*6a90*/  @!P0 BRA `(.L_x_3696) ;  /* 0x0000042000008947 */ /* 0x000fca0003800000 */
[----:B-1----:R-:W-:Y:S01]  /*6aa0*/  IMAD.MOV.U32 R17, RZ, RZ, R100 ;  /* 0x000000ffff117224 */ /* 0x002fe200078e0064 */
[----:B-----5:R-:W-:Y:S02]  /*6ab0*/  ISETP.GE.AND P0, PT, R14, UR4, PT ;  /* 0x000000040e007c0c */ /* 0x020fe4000bf06270 */
[----:B------:R-:W-:Y:S02]  /*6ac0*/  MOV R0, c[0x0][0x288] ;  /* 0x0000a20000007a02 */ /* 0x000fe40000000f00 */
[----:B------:R-:W-:Y:S02]  /*6ad0*/  MOV R16, R101 ;  /* 0x0000006500107202 */ /* 0x000fe40000000f00 */
[----:B------:R-:W-:Y:S03]  /*6ae0*/  MOV R31, R60 ;  /* 0x0000003c001f7202 */ /* 0x000fe60000000f00 */
        /* <DEDUP_REMOVED lines=9> */
[----:B------:R-:W3:Y:S06]  /*6b80*/  @!P0 LDG.E.64 R2, [R2.64] ;  /* 0x0000000602028981 */ /* 0x000eec000c1e1b00 */
[----:B------:R-:W4:Y:S01]  /*6b90*/  @!P0 LDG.E.64 R6, [R6.64] ;  /* 0x0000000606068981 */ /* 0x000f22000c1e1b00 */
[----:B--2---:R-:W-:Y:S05]  /*6ba0*/  @!P0 IMAD.MOV.U32 R4, RZ, RZ, R16 ;  /* 0x000000ffff048224 */ /* 0x004fea00078e0010 */
[----:B------:R-:W-:Y:S02]  /*6bb0*/  @!P0 HADD2.F32 R8, -RZ, R4.H1_H1 ;  /* 0x30000004ff088230 */ /* 0x000fe40000004100 */
[--C-:B---3--:R-:W-:Y:S02]  /*6bc0*/  @!P0 HADD2.F32 R0, -RZ, R2.reuse.H0_H0 ;  /* 0x20000002ff008230 */ /* 0x108fe40000004100 */
[----:B------:R-:W-:Y:S02]  /*6bd0*/  @!P0 HADD2.F32 R5, -RZ, R3.H0_H0 ;  /* 0x20000003ff058230 */ /* 0x000fe40000004100 */
[----:B------:R-:W-:Y:S01]  /*6be0*/  @!P0 HADD2.F32 R2, -RZ, R2.H1_H1 ;  /* 0x30000002ff028230 */ /* 0x000fe20000004100 */
[-C--:B------:R-:W-:Y:S01]  /*6bf0*/  @!P0 FMUL.FTZ R25, R8, R0.reuse ;  /* 0x0000000008198220 */ /* 0x080fe20000410000 */
[--C-:B----4-:R-:W-:Y:S02]  /*6c00*/  @!P0 HADD2.F32 R23, -RZ, R7.reuse.H0_H0 ;  /* 0x20000007ff178230 */ /* 0x110fe40000004100 */
[----:B------:R-:W-:Y:S01]  /*6c10*/  @!P0 HADD2.F32 R24, -RZ, R7.H1_H1 ;  /* 0x30000007ff188230 */ /* 0x000fe20000004100 */
[----:B------:R-:W-:Y:S01]  /*6c20*/  @!P0 MOV R7, R17 ;  /* 0x0000001100078202 */ /* 0x000fe20000000f00 */
[--C-:B------:R-:W-:Y:S02]  /*6c30*/  @!P0 HADD2.F32 R20, -RZ, R6.reuse.H0_H0 ;  /* 0x20000006ff148230 */ /* 0x100fe40000004100 */
[----:B------:R-:W-:Y:S02]  /*6c40*/  @!P0 HADD2.F32 R22, -RZ, R6.H1_H1 ;  /* 0x30000006ff168230 */ /* 0x000fe40000004100 */
[----:B------:R-:W-:Y:S02]  /*6c50*/  @!P0 HADD2.F32 R6, -RZ, R4.H0_H0 ;  /* 0x20000004ff068230 */ /* 0x000fe40000004100 */
[----:B------:R-:W-:Y:S02]  /*6c60*/  @!P0 HADD2.F32 R21, -RZ, R7.H1_H1 ;  /* 0x30000007ff158230 */ /* 0x000fe40000004100 */
[----:B------:R-:W-:Y:S01]  /*6c70*/  @!P0 HADD2.F32 R4, -RZ, R3.H1_H1 ;  /* 0x30000003ff048230 */ /* 0x000fe20000004100 */
[C---:B------:R-:W-:Y:S01]  /*6c80*/  @!P0 FMUL.FTZ R0, R6.reuse, R0 ;  /* 0x0000000006008220 */ /* 0x040fe20000410000 */
[----:B------:R-:W-:Y:S01]  /*6c90*/  @!P0 MOV R3, R19 ;  /* 0x0000001300038202 */ /* 0x000fe20000000f00 */
[----:B------:R-:W-:Y:S01]  /*6ca0*/  @!P0 FFMA.FTZ R25, R6, R20, -R25 ;  /* 0x0000001406198223 */ /* 0x000fe20000010819 */
[----:B------:R-:W-:Y:S01]  /*6cb0*/  @!P0 MOV R6, R18 ;  /* 0x0000001200068202 */ /* 0x000fe20000000f00 */
[----:B------:R-:W-:Y:S01]  /*6cc0*/  @!P0 FMUL.FTZ R26, R21, R2 ;  /* 0x00000002151a8220 */ /* 0x000fe20000410000 */
[----:B------:R-:W-:Y:S01]  /*6cd0*/  @!P0 HADD2.F32 R7, -RZ, R7.H0_H0 ;  /* 0x20000007ff078230 */ /* 0x000fe20000004100 */
[----:B------:R-:W-:Y:S01]  /*6ce0*/  @!P0 FFMA.FTZ R0, R8, R20, R0 ;  /* 0x0000001408008223 */ /* 0x000fe20000010000 */
[--C-:B------:R-:W-:Y:S02]  /*6cf0*/  @!P0 HADD2.F32 R20, -RZ, R3.reuse.H1_H1 ;  /* 0x30000003ff148230 */ /* 0x100fe40000004100 */
[--C-:B------:R-:W-:Y:S01]  /*6d00*/  @!P0 HADD2.F32 R8, -RZ, R6.reuse.H1_H1 ;  /* 0x30000006ff088230 */ /* 0x100fe20000004100 */
[C---:B------:R-:W-:Y:S01]  /*6d10*/  @!P0 FMUL.FTZ R2, R7.reuse, R2 ;  /* 0x0000000207028220 */ /* 0x040fe20000410000 */
[----:B------:R-:W-:Y:S01]  /*6d20*/  @!P0 HADD2.F32 R6, -RZ, R6.H0_H0 ;  /* 0x20000006ff068230 */ /* 0x000fe20000004100 */
[----:B------:R-:W-:Y:S01]  /*6d30*/  @!P0 FFMA.FTZ R26, R7, R22, -R26 ;  /* 0x00000016071a8223 */ /* 0x000fe2000001081a */
[----:B------:R-:W-:Y:S01]  /*6d40*/  @!P0 HADD2.F32 R7, -RZ, R3.H0_H0 ;  /* 0x20000003ff078230 */ /* 0x000fe20000004100 */
[----:B------:R-:W-:Y:S01]  /*6d50*/  @!P0 FMUL.FTZ R30, R8, R5 ;  /* 0x00000005081e8220 */ /* 0x000fe20000410000 */
[----:B------:R-:W-:Y:S01]  /*6d60*/  @!P0 F2FP.PACK_AB R0, R0, R25 ;  /* 0x000000190000823e */ /* 0x000fe200000000ff */
        /* <DEDUP_REMOVED lines=21> */
.L_x_3696:
[----:B------:R-:W-:Y:S05]  /*6ec0*/  BSYNC B0 ;  /* 0x0000000000007941 */ /* 0x000fea0003800000 */
.L_x_3695:
        /* <DEDUP_REMOVED lines=18> */
[----:B------:R-:W3:Y:S06]  /*6ff0*/  @!P0 LDG.E.64 R6, [R6.64] ;  /* 0x0000000606068981 */ /* 0x000eec000c1e1b00 */
[----:B------:R-:W4:Y:S01]  /*7000*/  @!P0 LDG.E.64 R2, [R2.64] ;  /* 0x0000000602028981 */ /* 0x000f22000c1e1b00 */
[----:B--2---:R-:W-:Y:S05]  /*7010*/  @!P0 IMAD.MOV.U32 R4, RZ, RZ, R16 ;  /* 0x000000ffff048224 */ /* 0x004fea00078e0010 */
[----:B------:R-:W-:Y:S02]  /*7020*/  @!P0 HADD2.F32 R8, -RZ, R4.H1_H1 ;  /* 0x30000004ff088230 */ /* 0x000fe40000004100 */
[--C-:B---3--:R-:W-:Y:S02]  /*7030*/  @!P0 HADD2.F32 R23, -RZ, R7.reuse.H0_H0 ;  /* 0x20000007ff178230 */ /* 0x108fe40000004100 */
[----:B------:R-:W-:Y:S01]  /*7040*/  @!P0 HADD2.F32 R24, -RZ, R7.H1_H1 ;  /* 0x30000007ff188230 */ /* 0x000fe20000004100 */
[----:B------:R-:W-:Y:S01]  /*7050*/  @!P0 MOV R7, R17 ;  /* 0x0000001100078202 */ /* 0x000fe20000000f00 */
[----:B------:R-:W-:Y:S02]  /*7060*/  @!P0 HADD2.F32 R20, -RZ, R6.H0_H0 ;  /* 0x20000006ff148230 */ /* 0x000fe40000004100 */
[----:B----4-:R-:W-:Y:S02]  /*7070*/  @!P0 HADD2.F32 R0, -RZ, R2.H0_H0 ;  /* 0x20000002ff008230 */ /* 0x010fe40000004100 */
[----:B------:R-:W-:Y:S02]  /*7080*/  @!P0 HADD2.F32 R22, -RZ, R6.H1_H1 ;  /* 0x30000006ff168230 */ /* 0x000fe40000004100 */
[----:B------:R-:W-:Y:S01]  /*7090*/  @!P0 HADD2.F32 R6, -RZ, R4.H0_H0 ;  /* 0x20000004ff068230 */ /* 0x000fe20000004100 */
[-C--:B------:R-:W-:Y:S01]  /*70a0*/  @!P0 FMUL.FTZ R25, R8, R0.reuse ;  /* 0x0000000008198220 */ /* 0x080fe20000410000 */
        /* <DEDUP_REMOVED lines=40> */
.L_x_3698:
[----:B------:R-:W-:Y:S05]  /*7330*/  BSYNC B0 ;  /* 0x0000000000007941 */ /* 0x000fea0003800000 */
.L_x_3697:
        /* <DEDUP_REMOVED lines=70> */
.L_x_3700:
[----:B------:R-:W-:Y:S05]  /*77a0*/  BSYNC B0 ;  /* 0x0000000000007941 */ /* 0x000fea0003800000 */
.L_x_3699:
        /* <DEDUP_REMOVED lines=70> */
.L_x_3702:
[----:B------:R-:W-:Y:S05]  /*7c10*/  BSYNC B0 ;  /* 0x0000000000007941 */ /* 0x000fea0003800000 */
.L_x_3701:
        /* <DEDUP_REMOVED lines=70> */
.L_x_3704:
[----:B------:R-:W-:Y:S05]  /*8080*/  BSYNC B0 ;  /* 0x0000000000007941 */ /* 0x000fea0003800000 */
.L_x_3703:
        /* <DEDUP_REMOVED lines=10> */
.L_x_3672:
        /* <DEDUP_REMOVED lines=95> */
.L_x_3709:
[----:B------:R-:W-:Y:S05]  /*8720*/  BSYNC B0 ;  /* 0x0000000000007941 */ /* 0x000fea0003800000 */
.L_x_3708:
[----:B--2---:R-:W-:Y:S02]  /*8730*/  MOV R2, R61 ;  /* 0x0000003d00027202 */ /* 0x004fe40000000f00 */
[----:B------:R-:W-:Y:S05]  /*8740*/  MOV R3, R60 ;  /* 0x0000003c00037202 */ /* 0x000fea0000000f00 */
[----:B-----5:R2:W-:Y:S02]  /*8750*/  STG.E.128 [R2.64], R20 ;  /* 0x0000001402007986 */ /* 0x0205e4000c101d06 */
.L_x_3707:
[----:B------:R-:W-:Y:S05]  /*8760*/  BSYNC B1 ;  /* 0x0000000000017941 */ /* 0x000fea0003800000 */
.L_x_3706:
[----:B------:R-:W-:Y:S01]  /*8770*/  BSSY B1, `(.L_x_3710) ;  /* 0x0000060000017945 */ /* 0x000fe20003800000 */
[----:B------:R-:W-:-:S05]  /*8780*/  @!P4 BRA `(.L_x_3711) ;  /* 0x000005e00000c947 */ /* 0x000fca0003800000 */
[C---:B--2---:R-:W-:Y:S01]  /*8790*/  LEA R2, P0, R107.reuse, R101, 0x1 ;  /* 0x000000656b027211 */ /* 0x044fe200078008ff */
[----:B------:R-:W-:Y:S03]  /*87a0*/  BSSY B0, `(.L_x_3712) ;  /* 0x0000059000007945 */ /* 0x000fe60003800000 */
[----:B------:R-:W-:Y:S02]  /*87b0*/  LEA.HI.X R3, R107, R100, R106, 0x1, P0 ;  /* 0x000000646b037211 */ /* 0x000fe400000f0c6a */
[----:B-----5:R-:W-:Y:S03]  /*87c0*/  ISETP.GE.AND P0, PT, R14, UR4, PT ;  /* 0x000000040e007c0c */ /* 0x020fe6000bf06270 */
[----:B------:R2:W5:Y:S10]  /*87d0*/  LDG.E.128 R20, [R2.64] ;  /* 0x0000000602147981 */ /* 0x000574000c1e1d00 */
        /* <DEDUP_REMOVED lines=85> */
.L_x_3713:
[----:B------:R-:W-:Y:S05]  /*8d30*/  BSYNC B0 ;  /* 0x0000000000007941 */ /* 0x000fea0003800000 */
.L_x_3712:
[C---:B--2---:R-:W-:Y:S04]  /*8d40*/  LEA R2, P0, R48.reuse, R61, 0x1 ;  /* 0x0000003d30027211 */ /* 0x044fe800078008ff */
[----:B------:R-:W-:Y:S05]  /*8d50*/  LEA.HI.X R3, R48, R60, R47, 0x1, P0 ;  /* 0x0000003c30037211 */ /* 0x000fea00000f0c2f */
[----:B-----5:R2:W-:Y:S04]  /*8d60*/  STG.E.128 [R2.64], R20 ;  /* 0x0000001402007986 */ /* 0x0205e8000c101d06 */
.L_x_3711:
[----:B------:R-:W-:Y:S05]  /*8d70*/  BSYNC B1 ;  /* 0x0000000000017941 */ /* 0x000fea0003800000 */
.L_x_3710:
        /* <DEDUP_REMOVED lines=94> */
.L_x_3717:
[----:B------:R-:W-:Y:S05]  /*9360*/  BSYNC B0 ;  /* 0x0000000000007941 */ /* 0x000fea0003800000 */
.L_x_3716:
[C---:B--2---:R-:W-:Y:S04]  /*9370*/  LEA R2, P0, R186.reuse, R61, 0x1 ;  /* 0x0000003dba027211 */ /* 0x044fe800078008ff */
[----:B------:R-:W-:Y:S05]  /*9380*/  LEA.HI.X R3, R186, R60, R66, 0x1, P0 ;  /* 0x0000003cba037211 */ /* 0x000fea00000f0c42 */
[----:B-----5:R2:W-:Y:S04]  /*9390*/  STG.E.128 [R2.64], R20 ;  /* 0x0000001402007986 */ /* 0x0205e8000c101d06 */
.L_x_3715:
[----:B------:R-:W-:Y:S05]  /*93a0*/  BSYNC B1 ;  /* 0x0000000000017941 */ /* 0x000fea0003800000 */
.L_x_3714:
        /* <DEDUP_REMOVED lines=9> */
[----:B------:R2:W5:Y:S01]  /*9440*/  LDG.E.128 R20, [R2.64] ;  /* 0x0000000602147981 */ /* 0x000562000c1e1d00 */
        /* <DEDUP_REMOVED lines=85> */
.L_x_3721:
[----:B------:R-:W-:Y:S05]  /*99a0*/  BSYNC B0 ;  /* 0x0000000000007941 */ /* 0x000fea0003800000 */
.L_x_3720:
[----:B------:R-:W-:Y:S02]  /*99b0*/  MOV R0, 0x60 ;  /* 0x0000006000007802 */ /* 0x000fe40000000f00 */
[----:B--2---:R-:W-:Y:S02]  /*99c0*/  MOV R2, R61 ;  /* 0x0000003d00027202 */ /* 0x004fe40000000f00 */
[----:B------:R-:W-:Y:S05]  /*99d0*/  MOV R3, R60 ;  /* 0x0000003c00037202 */ /* 0x000fea0000000f00 */
[C---:B------:R-:W-:Y:S04]  /*99e0*/  IMAD.WIDE.U32 R2, R0.reuse, c[0x0][0x198], R2 ;  /* 0x0000660000027a25 */ /* 0x040fe800078e0002 */
[----:B------:R-:W-:Y:S05]  /*99f0*/  IMAD R0, R0, c[0x0][0x19c], RZ ;  /* 0x0000670000007a24 */ /* 0x000fea00078e02ff */
[----:B------:R-:W-:Y:S05]  /*9a00*/  IADD3 R3, R3, R0, RZ ;  /* 0x0000000003037210 */ /* 0x000fea0007ffe0ff */
[----:B-----5:R2:W-:Y:S02]  /*9a10*/  STG.E.128 [R2.64], R20 ;  /* 0x0000001402007986 */ /* 0x0205e4000c101d06 */
.L_x_3719:
[----:B------:R-:W-:Y:S05]  /*9a20*/  BSYNC B1 ;  /* 0x0000000000017941 */ /* 0x000fea0003800000 */
.L_x_3718:
        /* <DEDUP_REMOVED lines=94> */
.L_x_3725:
[----:B------:R-:W-:Y:S05]  /*a010*/  BSYNC B0 ;  /* 0x0000000000007941 */ /* 0x000fea0003800000 */
.L_x_3724:
[C---:B--2---:R-:W-:Y:S04]  /*a020*/  LEA R2, P0, R190.reuse, R61, 0x1 ;  /* 0x0000003dbe027211 */ /* 0x044fe800078008ff */
[----:B------:R-:W-:Y:S05]  /*a030*/  LEA.HI.X R3, R190, R60, R69, 0x1, P0 ;  /* 0x0000003cbe037211 */ /* 0x000fea00000f0c45 */
[----:B-----5:R2:W-:Y:S04]  /*a040*/  STG.E.128 [R2.64], R20 ;  /* 0x0000001402007986 */ /* 0x0205e8000c101d06 */
.L_x_3723:
[----:B------:R-:W-:Y:S05]  /*a050*/  BSYNC B1 ;  /* 0x0000000000017941 */ /* 0x000fea0003800000 */
.L_x_3722:
        /* <DEDUP_REMOVED lines=95> */
.L_x_3729:
[----:B------:R-:W-:Y:S05]  /*a650*/  BSYNC B0 ;  /* 0x0000000000007941 */ /* 0x000fea0003800000 */
.L_x_3728:
[----:B------:R-:W-:Y:S02]  /*a660*/  MOV R0, 0xa0 ;  /* 0x000000a000007802 */ /* 0x000fe40000000f00 */
[----:B--2---:R-:W-:Y:S02]  /*a670*/  MOV R2, R61 ;  /* 0x0000003d00027202 */ /* 0x004fe40000000f00 */
[----:B------:R-:W-:Y:S05]  /*a680*/  MOV R3, R60 ;  /* 0x0000003c00037202 */ /* 0x000fea0000000f00 */
[C---:B------:R-:W-:Y:S04]  /*a690*/  IMAD.WIDE.U32 R2, R0.reuse, c[0x0][0x198], R2 ;  /* 0x0000660000027a25 */ /* 0x040fe800078e0002 */
[----:B------:R-:W-:Y:S05]  /*a6a0*/  IMAD R0, R0, c[0x0][0x19c], RZ ;  /* 0x0000670000007a24 */ /* 0x000fea00078e02ff */
[----:B------:R-:W-:Y:S05]  /*a6b0*/  IADD3 R3, R3, R0, RZ ;  /* 0x0000000003037210 */ /* 0x000fea0007ffe0ff */
[----:B-----5:R2:W-:Y:S02]  /*a6c0*/  STG.E.128 [R2.64], R20 ;  /* 0x0000001402007986 */ /* 0x0205e4000c101d06 */
.L_x_3727:
[----:B------:R-:W-:Y:S05]  /*a6d0*/  BSYNC B1 ;  /* 0x0000000000017941 */ /* 0x000fea0003800000 */
.L_x_3726:
        /* <DEDUP_REMOVED lines=95> */
.L_x_3733:
[----:B------:R-:W-:Y:S05]  /*acd0*/  BSYNC B0 ;  /* 0x0000000000007941 */ /* 0x000fea0003800000 */
.L_x_3732:
[----:B------:R-:W-:Y:S02]  /*ace0*/  MOV R0, 0xc0 ;  /* 0x000000c000007802 */ /* 0x000fe40000000f00 */
[----:B--2---:R-:W-:Y:S02]  /*acf0*/  MOV R2, R61 ;  /* 0x0000003d00027202 */ /* 0x004fe40000000f00 */
[----:B------:R-:W-:Y:S05]  /*ad00*/  MOV R3, R60 ;  /* 0x0000003c00037202 */ /* 0x000fea0000000f00 */
[C---:B------:R-:W-:Y:S04]  /*ad10*/  IMAD.WIDE.U32 R2, R0.reuse, c[0x0][0x198], R2 ;  /* 0x0000660000027a25 */ /* 0x040fe800078e0002 */
[----:B------:R-:W-:Y:S05]  /*ad20*/  IMAD R0, R0, c[0x0][0x19c], RZ ;  /* 0x0000670000007a24 */ /* 0x000fea00078e02ff */
[----:B------:R-:W-:Y:S05]  /*ad30*/  IADD3 R3, R3, R0, RZ ;  /* 0x0000000003037210 */ /* 0x000fea0007ffe0ff */
[----:B-----5:R2:W-:Y:S02]  /*ad40*/  STG.E.128 [R2.64], R20 ;  /* 0x0000001402007986 */ /* 0x0205e4000c101d06 */
.L_x_3731:
[----:B------:R-:W-:Y:S05]  /*ad50*/  BSYNC B1 ;  /* 0x0000000000017941 */ /* 0x000fea0003800000 */
.L_x_3730:
        /* <DEDUP_REMOVED lines=95> */
.L_x_3737:
[----:B------:R-:W-:Y:S05]  /*b350*/  BSYNC B0 ;  /* 0x0000000000007941 */ /* 0x000fea0003800000 */
.L_x_3736:
[----:B------:R-:W-:Y:S02]  /*b360*/  MOV R0, 0xe0 ;  /* 0x000000e000007802 */ /* 0x000fe40000000f00 */
[----:B--2---:R-:W-:Y:S02]  /*b370*/  MOV R2, R61 ;  /* 0x0000003d00027202 */ /* 0x004fe40000000f00 */
[----:B------:R-:W-:Y:S05]  /*b380*/  MOV R3, R60 ;  /* 0x0000003c00037202 */ /* 0x000fea0000000f00 */
[C---:B------:R-:W-:Y:S04]  /*b390*/  IMAD.WIDE.U32 R2, R0.reuse, c[0x0][0x198], R2 ;  /* 0x0000660000027a25 */ /* 0x040fe800078e0002 */
[----:B------:R-:W-:Y:S05]  /*b3a0*/  IMAD R0, R0, c[0x0][0x19c], RZ ;  /* 0x0000670000007a24 */ /* 0x000fea00078e02ff */
[----:B------:R-:W-:Y:S05]  /*b3b0*/  IADD3 R3, R3, R0, RZ ;  /* 0x0000000003037210 */ /* 0x000fea0007ffe0ff */
[----:B-----5:R2:W-:Y:S02]  /*b3c0*/  STG.E.128 [R2.64], R20 ;  /* 0x0000001402007986 */ /* 0x0205e4000c101d06 */
.L_x_3735:
[----:B------:R-:W-:Y:S05]  /*b3d0*/  BSYNC B1 ;  /* 0x0000000000017941 */ /* 0x000fea0003800000 */
.L_x_3734:
        /* <DEDUP_REMOVED lines=94> */
.L_x_3741:
[----:B------:R-:W-:Y:S05]  /*b9c0*/  BSYNC B0 ;  /* 0x0000000000007941 */ /* 0x000fea0003800000 */
.L_x_3740:
[C---:B--2---:R-:W-:Y:S04]  /*b9d0*/  LEA R2, P0, R188.reuse, R61, 0x1 ;  /* 0x0000003dbc027211 */ /* 0x044fe800078008ff */
[----:B------:R-:W-:Y:S05]  /*b9e0*/  LEA.HI.X R3, R188, R60, R72, 0x1, P0 ;  /* 0x0000003cbc037211 */ /* 0x000fea00000f0c48 */
[----:B-----5:R2:W-:Y:S04]  /*b9f0*/  STG.E.128 [R2.64], R20 ;  /* 0x0000001402007986 */ /* 0x0205e8000c101d06 */
.L_x_3739:
[----:B------:R-:W-:Y:S05]  /*ba00*/  BSYNC B1 ;  /* 0x0000000000017941 */ /* 0x000fea0003800000 */
.L_x_3738:
        /* <DEDUP_REMOVED lines=97> */
.L_x_3745:
[----:B------:R-:W-:Y:S05]  /*c020*/  BSYNC B0 ;  /* 0x0000000000007941 */ /* 0x000fea0003800000 */
.L_x_3744:
[----:B------:R-:W-:Y:S02]  /*c030*/  MOV R0, 0x120 ;  /* 0x0000012000007802 */ /* 0x000fe40000000f00 */
[----:B--2---:R-:W-:Y:S02]  /*c040*/  MOV R2, R61 ;  /* 0x0000003d00027202 */ /* 0x004fe40000000f00 */
[----:B------:R-:W-:Y:S05]  /*c050*/  MOV R3, R60 ;  /* 0x0000003c00037202 */ /* 0x000fea0000000f00 */
[C---:B------:R-:W-:Y:S04]  /*c060*/  IMAD.WIDE.U32 R2, R0.reuse, c[0x0][0x198], R2 ;  /* 0x0000660000027a25 */ /* 0x040fe800078e0002 */
[----:B------:R-:W-:Y:S05]  /*c070*/  IMAD R0, R0, c[0x0][0x19c], RZ ;  /* 0x0000670000007a24 */ /* 0x000fea00078e02ff */
[----:B------:R-:W-:Y:S05]  /*c080*/  IADD3 R3, R3, R0, RZ ;  /* 0x0000000003037210 */ /* 0x000fea0007ffe0ff */
[----:B-----5:R2:W-:Y:S02]  /*c090*/  STG.E.128 [R2.64], R20 ;  /* 0x0000001402007986 */ /* 0x0205e4000c101d06 */
.L_x_3743:
[----:B------:R-:W-:Y:S05]  /*c0a0*/  BSYNC B1 ;  /* 0x0000000000017941 */ /* 0x000fea0003800000 */
.L_x_3742:
        /* <DEDUP_REMOVED lines=14> */
[----:B-----5:R-:W-:Y:S01]  /*c190*/  IMAD.MOV.U32 R22, RZ, RZ, R4 ;  /* 0x000000ffff167224 */ /* 0x020fe200078e0004 */
        /* <DEDUP_REMOVED lines=86> */
.L_x_3749:
[----:B------:R-:W-:Y:S05]  /*c700*/  BSYNC B0 ;  /* 0x0000000000007941 */ /* 0x000fea0003800000 */
.L_x_3748:
[----:B------:R-:W-:Y:S02]  /*c710*/  MOV R0, 0x140 ;  /* 0x0000014000007802 */ /* 0x000fe40000000f00 */
[----:B-1----:R-:W-:Y:S02]  /*c720*/  MOV R2, R61 ;  /* 0x0000003d00027202 */ /* 0x002fe40000000f00 */
[----:B------:R-:W-:Y:S05]  /*c730*/  MOV R3, R60 ;  /* 0x0000003c00037202 */ /* 0x000fea0000000f00 */
[C---:B------:R-:W-:Y:S04]  /*c740*/  IMAD.WIDE.U32 R2, R0.reuse, c[0x0][0x198], R2 ;  /* 0x0000660000027a25 */ /* 0x040fe800078e0002 */
[----:B------:R-:W-:Y:S05]  /*c750*/  IMAD R0, R0, c[0x0][0x19c], RZ ;  /* 0x0000670000007a24 */ /* 0x000fea00078e02ff */
[----:B------:R-:W-:Y:S05]  /*c760*/  IADD3 R3, R3, R0, RZ ;  /* 0x0000000003037210 */ /* 0x000fea0007ffe0ff */
[----:B-----5:R1:W-:Y:S02]  /*c770*/  STG.E.128 [R2.64], R4 ;  /* 0x0000000402007986 */ /* 0x0203e4000c101d06 */
.L_x_3747:
[----:B------:R-:W-:Y:S05]  /*c780*/  BSYNC B1 ;  /* 0x0000000000017941 */ /* 0x000fea0003800000 */
.L_x_3746:
        /* <DEDUP_REMOVED lines=14> */
[----:B--2--5:R-:W-:Y:S01]  /*c870*/  IMAD.MOV.U32 R22, RZ, RZ, R4 ;  /* 0x000000ffff167224 */ /* 0x024fe200078e0004 */
        /* <DEDUP_REMOVED lines=86> */
.L_x_3753:
[----:B------:R-:W-:Y:S05]  /*cde0*/  BSYNC B0 ;  /* 0x0000000000007941 */ /* 0x000fea0003800000 */
.L_x_3752:
[----:B------:R-:W-:Y:S02]  /*cdf0*/  MOV R0, 0x160 ;  /* 0x0000016000007802 */ /* 0x000fe40000000f00 */
[----:B--2---:R-:W-:Y:S02]  /*ce00*/  MOV R2, R61 ;  /* 0x0000003d00027202 */ /* 0x004fe40000000f00 */
[----:B------:R-:W-:Y:S05]  /*ce10*/  MOV R3, R60 ;  /* 0x0000003c00037202 */ /* 0x000fea0000000f00 */
[C---:B------:R-:W-:Y:S04]  /*ce20*/  IMAD.WIDE.U32 R2, R0.reuse, c[0x0][0x198], R2 ;  /* 0x0000660000027a25 */ /* 0x040fe800078e0002 */
[----:B------:R-:W-:Y:S05]  /*ce30*/  IMAD R0, R0, c[0x0][0x19c], RZ ;  /* 0x0000670000007a24 */ /* 0x000fea00078e02ff */
[----:B------:R-:W-:Y:S05]  /*ce40*/  IADD3 R3, R3, R0, RZ ;  /* 0x0000000003037210 */ /* 0x000fea0007ffe0ff */
[----:B-----5:R2:W-:Y:S02]  /*ce50*/  STG.E.128 [R2.64], R4 ;  /* 0x0000000402007986 */ /* 0x0205e4000c101d06 */
.L_x_3751:
[----:B------:R-:W-:Y:S05]  /*ce60*/  BSYNC B1 ;  /* 0x0000000000017941 */ /* 0x000fea0003800000 */
.L_x_3750:
        /* <DEDUP_REMOVED lines=101> */
.L_x_3757:
[----:B------:R-:W-:Y:S05]  /*d4c0*/  BSYNC B0 ;  /* 0x0000000000007941 */ /* 0x000fea0003800000 */
.L_x_3756:
[----:B------:R-:W-:Y:S02]  /*d4d0*/  MOV R0, 0x180 ;  /* 0x0000018000007802 */ /* 0x000fe40000000f00 */
[----:B------:R-:W-:Y:S02]  /*d4e0*/  MOV R2, R61 ;  /* 0x0000003d00027202 */ /* 0x000fe40000000f00 */
[----:B------:R-:W-:Y:S05]  /*d4f0*/  MOV R3, R60 ;  /* 0x0000003c00037202 */ /* 0x000fea0000000f00 */
[C---:B------:R-:W-:Y:S04]  /*d500*/  IMAD.WIDE.U32 R2, R0.reuse, c[0x0][0x198], R2 ;  /* 0x0000660000027a25 */ /* 0x040fe800078e0002 */
[----:B------:R-:W-:Y:S05]  /*d510*/  IMAD R0, R0, c[0x0][0x19c], RZ ;  /* 0x0000670000007a24 */ /* 0x000fea00078e02ff */
[----:B------:R-:W-:Y:S05]  /*d520*/  IADD3 R3, R3, R0, RZ ;  /* 0x0000000003037210 */ /* 0x000fea0007ffe0ff */
[----:B-----5:R2:W-:Y:S02]  /*d530*/  STG.E.128 [R2.64], R4 ;  /* 0x0000000402007986 */ /* 0x0205e4000c101d06 */
.L_x_3755:
[----:B------:R-:W-:Y:S05]  /*d540*/  BSYNC B1 ;  /* 0x0000000000017941 */ /* 0x000fea0003800000 */
.L_x_3754:
        /* <DEDUP_REMOVED lines=101> */
.L_x_3761:
[----:B------:R-:W-:Y:S05]  /*dba0*/  BSYNC B0 ;  /* 0x0000000000007941 */ /* 0x000fea0003800000 */
.L_x_3760:
[----:B------:R-:W-:Y:S02]  /*dbb0*/  MOV R0, 0x1a0 ;  /* 0x000001a000007802 */ /* 0x000fe40000000f00 */
[----:B------:R-:W-:Y:S02]  /*dbc0*/  MOV R2, R61 ;  /* 0x0000003d00027202 */ /* 0x000fe40000000f00 */
[----:B------:R-:W-:Y:S05]  /*dbd0*/  MOV R3, R60 ;  /* 0x0000003c00037202 */ /* 0x000fea0000000f00 */
[C---:B------:R-:W-:Y:S04]  /*dbe0*/  IMAD.WIDE.U32 R2, R0.reuse, c[0x0][0x198], R2 ;  /* 0x0000660000027a25 */ /* 0x040fe800078e0002 */
[----:B------:R-:W-:Y:S05]  /*dbf0*/  IMAD R0, R0, c[0x0][0x19c], RZ ;  /* 0x0000670000007a24 */ /* 0x000fea00078e02ff */
[----:B------:R-:W-:Y:S05]  /*dc00*/  IADD3 R3, R3, R0, RZ ;  /* 0x0000000003037210 */ /* 0x000fea0007ffe0ff */
[----:B-----5:R2:W-:Y:S02]  /*dc10*/  STG.E.128 [R2.64], R4 ;  /* 0x0000000402007986 */ /* 0x0205e4000c101d06 */
.L_x_3759:
[----:B------:R-:W-:Y:S05]  /*dc20*/  BSYNC B1 ;  /* 0x0000000000017941 */ /* 0x000fea0003800000 */
.L_x_3758:
        /* <DEDUP_REMOVED lines=101> */
.L_x_3765:
[----:B------:R-:W-:Y:S05]  /*e280*/  BSYNC B0 ;  /* 0x0000000000007941 */ /* 0x000fea0003800000 */
.L_x_3764:
[----:B------:R-:W-:Y:S02]  /*e290*/  MOV R0, 0x1c0 ;  /* 0x000001c000007802 */ /* 0x000fe40000000f00 */
[----:B------:R-:W-:Y:S02]  /*e2a0*/  MOV R2, R61 ;  /* 0x0000003d00027202 */ /* 0x000fe40000000f00 */
[----:B------:R-:W-:Y:S05]  /*e2b0*/  MOV R3, R60 ;  /* 0x0000003c00037202 */ /* 0x000fea0000000f00 */
[C---:B------:R-:W-:Y:S04]  /*e2c0*/  IMAD.WIDE.U32 R2, R0.reuse, c[0x0][0x198], R2 ;  /* 0x0000660000027a25 */ /* 0x040fe800078e0002 */
[----:B------:R-:W-:Y:S05]  /*e2d0*/  IMAD R0, R0, c[0x0][0x19c], RZ ;  /* 0x0000670000007a24 */ /* 0x000fea00078e02ff */
[----:B------:R-:W-:Y:S05]  /*e2e0*/  IADD3 R3, R3, R0, RZ ;  /* 0x0000000003037210 */ /* 0x000fea0007ffe0ff */
[----:B-----5:R2:W-:Y:S02]  /*e2f0*/  STG.E.128 [R2.64], R4 ;  /* 0x0000000402007986 */ /* 0x0205e4000c101d06 */
.L_x_3763:
[----:B------:R-:W-:Y:S05]  /*e300*/  BSYNC B1 ;  /* 0x0000000000017941 */ /* 0x000fea0003800000 */
.L_x_3762:
        /* <DEDUP_REMOVED lines=14> */
[----:B-----5:R-:W-:Y:S01]  /*e3f0*/  IMAD.MOV.U32 R22, RZ, RZ, R4 ;  /* 0x000000ffff167224 */ /* 0x020fe200078e0004 */
[----:B------:R-:W-:Y:S02]  /*e400*/  MOV R8, RZ ;  /* 0x000000ff00087202 */ /* 0x000fe40000000f00 */
[----:B------:R-:W-:Y:S02]  /*e410*/  MOV R29, R7 ;  /* 0x00000007001d7202 */ /* 0x000fe40000000f00 */
[----:B------:R-:W-:Y:S02]  /*e420*/  MOV R31, R5 ;  /* 0x00000005001f7202 */ /* 0x000fe40000000f00 */
[----:B------:R-:W-:Y:S05]  /*e430*/  MOV R30, R6 ;  /* 0x00000006001e7202 */ /* 0x000fea0000000f00 */
[----:B------:R-:W-:Y:S02]  /*e440*/  @P0 IADD3 R153, RZ, -UR29, RZ ;  /* 0x8000001dff990c10 */ /* 0x000fe4000fffe0ff */
[----:B------:R-:W-:Y:S02]  /*e450*/  @P0 IADD3 R8, RZ, -UR29, RZ ;  /* 0x8000001dff080c10 */ /* 0x000fe4000fffe0ff */
[----:B-1----:R-:W-:Y:S02]  /*e460*/  LEA R2, P1, R153, R2, 0x1 ;  /* 0x0000000299027211 */ /* 0x002fe400078208ff */
[----:B------:R-:W-:Y:S02]  /*e470*/  IADD3 R0, P2, R123, R8, RZ ;  /* 0x000000087b007210 */ /* 0x000fe40007f5e0ff */
        /* <DEDUP_REMOVED lines=77> */
.L_x_3769:
[----:B------:R-:W-:Y:S05]  /*e950*/  BSYNC B0 ;  /* 0x0000000000007941 */ /* 0x000fea0003800000 */
.L_x_3768:
[----:B------:R-:W-:Y:S02]  /*e960*/  MOV R0, 0x1e0 ;  /* 0x000001e000007802 */ /* 0x000fe40000000f00 */
[----:B-1----:R-:W-:Y:S02]  /*e970*/  MOV R2, R61 ;  /* 0x0000003d00027202 */ /* 0x002fe40000000f00 */
[----:B------:R-:W-:Y:S05]  /*e980*/  MOV R3, R60 ;  /* 0x0000003c00037202 */ /* 0x000fea0000000f00 */
[C---:B------:R-:W-:Y:S04]  /*e990*/  IMAD.WIDE.U32 R2, R0.reuse, c[0x0][0x198], R2 ;  /* 0x0000660000027a25 */ /* 0x040fe800078e0002 */
[----:B------:R-:W-:Y:S05]  /*e9a0*/  IMAD R0, R0, c[0x0][0x19c], RZ ;  /* 0x0000670000007a24 */ /* 0x000fea00078e02ff */
[----:B------:R-:W-:Y:S05]  /*e9b0*/  IADD3 R3, R3, R0, RZ ;  /* 0x0000000003037210 */ /* 0x000fea0007ffe0ff */
[----:B-----5:R1:W-:Y:S02]  /*e9c0*/  STG.E.128 [R2.64], R4 ;  /* 0x0000000402007986 */ /* 0x0203e4000c101d06 */
.L_x_3767:
[----:B------:R-:W-:Y:S05]  /*e9d0*/  BSYNC B1 ;  /* 0x0000000000017941 */ /* 0x000fea0003800000 */
.L_x_3766:
        /* <DEDUP_REMOVED lines=12> */
.L_x_3671:
[----:B------:R-:W-:Y:S01]  /*eaa0*/  @P1 IMAD.MOV.U32 R3, RZ, RZ, R100 ;  /* 0x000000ffff031224 */ /* 0x000fe200078e0064 */
[-C--:B------:R-:W-:Y:S01]  /*eab0*/  @P1 MOV R2, R101.reuse ;  /* 0x0000006500021202 */ /* 0x080fe20000000f00 */
[----:B------:R-:W-:Y:S01]  /*eac0*/  UMOV UR4, URZ ;  /* 0x0000003f00047c82 */ /* 0x000fe20008000000 */
[C---:B------:R-:W-:Y:S02]  /*ead0*/  @P4 LEA R20, P0, R107.reuse, R101, 0x1 ;  /* 0x000000656b144211 */ /* 0x040fe400078008ff */
[----:B------:R-:W-:Y:S01]  /*eae0*/  P2R R0, PR, RZ, 0x40 ;  /* 0x00000040ff007803 */ /* 0x000fe20000000000 */
[----:B-1----:R1:W2:Y:S01]  /*eaf0*/  @P1 LDG.E.128 R4, [R2.64] ;  /* 0x0000000602041981 */ /* 0x0022a2000c1e1d00 */
[----:B------:R-:W-:Y:S02]  /*eb00*/  @P4 LEA.HI.X R21, R107, R100, R106, 0x1, P0 ;  /* 0x000000646b154211 */ /* 0x000fe400000f0c6a */
[C---:B------:R-:W-:Y:S02]  /*eb10*/  @P4 LEA R18, P0, R48.reuse, R61, 0x1 ;  /* 0x0000003d30124211 */ /* 0x040fe400078008ff */
[----:B------:R-:W-:Y:S02]  /*eb20*/  LOP3.LUT P6, RZ, R237, 0x1, RZ, 0xc0, !PT ;  /* 0x00000001edff7812 */ /* 0x000fe400078cc0ff */
[----:B------:R-:W-:Y:S11]  /*eb30*/  @P4 LEA.HI.X R19, R48, R60, R47, 0x1, P0 ;  /* 0x0000003c30134211 */ /* 0x000ff600000f0c2f */
[C---:B------:R-:W-:Y:S04]  /*eb40*/  @P6 LEA R16, P0, R65.reuse, R101, 0x1 ;  /* 0x0000006541106211 */ /* 0x040fe800078008ff */
[----:B------:R-:W-:Y:S01]  /*eb50*/  @P6 LEA.HI.X R17, R65, R100, R64, 0x1, P0 ;  /* 0x0000006441116211 */ /* 0x000fe200000f0c40 */
[----:B-1----:R-:W-:Y:S01]  /*eb60*/  @P1 IMAD.MOV.U32 R3, RZ, RZ, R60 ;  /* 0x000000ffff031224 */ /* 0x002fe200078e003c */
[-C--:B------:R-:W-:Y:S05]  /*eb70*/  @P1 MOV R2, R61.reuse ;  /* 0x0000003d00021202 */ /* 0x080fea0000000f00 */
[----:B--2---:R1:W-:Y:S01]  /*eb80*/  @P1 STG.E.128 [R2.64], R4 ;  /* 0x0000000402001986 */ /* 0x0043e2000c101d06 */
[C---:B------:R-:W-:Y:S04]  /*eb90*/  LOP3.LUT P1, RZ, R237.reuse, 0x40, RZ, 0xc0, !PT ;  /* 0x00000040edff7812 */ /* 0x040fe8000782c0ff */
[----:B-1----:R1:W2:Y:S01]  /*eba0*/  @P4 LDG.E.128 R4, [R20.64] ;  /* 0x0000000614044981 */ /* 0x0022a2000c1e1d00 */
[C---:B------:R-:W-:Y:S04]  /*ebb0*/  @P6 LEA R2, P0, R186.reuse, R61, 0x1 ;  /* 0x0000003dba026211 */ /* 0x040fe800078008ff */
[----:B------:R-:W-:Y:S04]  /*ebc0*/  @P6 LEA.HI.X R3, R186, R60, R66, 0x1, P0 ;  /* 0x0000003cba036211 */ /* 0x000fe800000f0c42 */
[C---:B------:R-:W-:Y:S04]  /*ebd0*/  @P1 LEA R22, P0, R68.reuse, R101, 0x1 ;  /* 0x0000006544161211 */ /* 0x040fe800078008ff */
[----:B------:R-:W-:Y:S02]  /*ebe0*/  @P1 LEA.HI.X R23, R68, R100, R67, 0x1, P0 ;  /* 0x0000006444171211 */ /* 0x000fe400000f0c43 */
        /* <DEDUP_REMOVED lines=12> */
[----:B------:R-:W-:Y:S01]  /*ecb0*/  ISETP.NE.AND P6, PT, R0, RZ, PT ;  /* 0x000000ff0000720c */ /* 0x000fe20003fc5270 */
[----:B------:R-:W-:Y:S04]  /*ecc0*/  @P3 IMAD.MOV.U32 R0, RZ, RZ, c[0x0][0x28c] ;  /* 0x0000a300ff003624 */ /* 0x000fe800078e00ff */
[----:B------:R-:W-:Y:S02]  /*ecd0*/  @P3 IMAD R0, R0, 0x60, RZ ;  /* 0x0000006000003824 */ /* 0x000fe400078e02ff */
[----:B-1----:R-:W-:Y:S01]  /*ece0*/  @P3 IMAD.MOV.U32 R5, RZ, RZ, R100 ;  /* 0x000000ffff053224 */ /* 0x002fe200078e0064 */
[----:B------:R-:W-:Y:S02]  /*ecf0*/  @P3 MOV R4, R101 ;  /* 0x0000006500043202 */ /* 0x000fe40000000f00 */
[----:B------:R-:W-:Y:S05]  /*ed00*/  @P3 MOV R2, c[0x0][0x288] ;  /* 0x0000a20000023a02 */ /* 0x000fea0000000f00 */
[----:B------:R-:W-:Y:S05]  /*ed10*/  @P3 IMAD.WIDE.U32 R2, R2, 0x60, R4 ;  /* 0x0000006002023825 */ /* 0x000fea00078e0004 */
[----:B------:R-:W-:Y:S01]  /*ed20*/  @P3 IADD3 R3, R3, R0, RZ ;  /* 0x0000000003033210 */ /* 0x000fe20007ffe0ff */
[----:B------:R-:W-:Y:S04]  /*ed30*/  @P3 IMAD.MOV.U32 R0, RZ, RZ, 0x60 ;  /* 0x00000060ff003424 */ /* 0x000fe800078e00ff */
[----:B------:R1:W2:Y:S02]  /*ed40*/  @P3 LDG.E.128 R4, [R2.64] ;  /* 0x0000000602043981 */ /* 0x0002a4000c1e1d00 */
[----:B-1----:R-:W-:Y:S01]  /*ed50*/  @P3 IMAD.MOV.U32 R3, RZ, RZ, R60 ;  /* 0x000000ffff033224 */ /* 0x002fe200078e003c */
[----:B------:R-:W-:Y:S05]  /*ed60*/  @P3 MOV R2, R61 ;  /* 0x0000003d00023202 */ /* 0x000fea0000000f00 */
[C---:B------:R-:W-:Y:S04]  /*ed70*/  @P3 IMAD.WIDE.U32 R2, R0.reuse, c[0x0][0x198], R2 ;  /* 0x0000660000023a25 */ /* 0x040fe800078e0002 */
[----:B------:R-:W-:Y:S05]  /*ed80*/  @P3 IMAD R0, R0, c[0x0][0x19c], RZ ;  /* 0x0000670000003a24 */ /* 0x000fea00078e02ff */
        /* <DEDUP_REMOVED lines=15> */
[----:B-1----:R-:W-:Y:S01]  /*ee80*/  @P2 IMAD.MOV.U32 R2, RZ, RZ, R61 ;  /* 0x000000ffff022224 */ /* 0x002fe200078e003d */
[----:B------:R-:W-:Y:S05]  /*ee90*/  @P2 MOV R3, R60 ;  /* 0x0000003c00032202 */ /* 0x000fea0000000f00 */
[C---:B------:R-:W-:Y:S04]  /*eea0*/  @P2 IMAD.WIDE.U32 R2, R0.reuse, c[0x0][0x198], R2 ;  /* 0x0000660000022a25 */ /* 0x040fe800078e0002 */
[----:B------:R-:W-:Y:S04]  /*eeb0*/  @P2 IMAD R0, R0, c[0x0][0x19c], RZ ;  /* 0x0000670000002a24 */ /* 0x000fe800078e02ff */
[----:B------:R-:W-:Y:S02]  /*eec0*/  @P2 IMAD.IADD R3, R3, 0x1, R0 ;  /* 0x0000000103032824 */ /* 0x000fe400078e0200 */
[----:B------:R-:W-:Y:S04]  /*eed0*/  @P5 IMAD.MOV.U32 R0, RZ, RZ, c[0x0][0x28c] ;  /* 0x0000a300ff005624 */ /* 0x000fe800078e00ff */
[----:B------:R-:W-:Y:S01]  /*eee0*/  @P5 IMAD R0, R0, 0xc0, RZ ;  /* 0x000000c000005824 */ /* 0x000fe200078e02ff */
[----:B--2---:R1:W-:Y:S02]  /*eef0*/  @P2 STG.E.128 [R2.64], R4 ;  /* 0x0000000402002986 */ /* 0x0043e4000c101d06 */
        /* <DEDUP_REMOVED lines=22> */
[----:B-1----:R-:W-:Y:S01]  /*f060*/  @P6 IMAD.MOV.U32 R2, RZ, RZ, R61 ;  /* 0x000000ffff026224 */ /* 0x002fe200078e003d */
[-C--:B------:R-:W-:Y:S05]  /*f070*/  @P6 MOV R3, R60.reuse ;  /* 0x0000003c00036202 */ /* 0x080fea0000000f00 */
[C---:B------:R-:W-:Y:S04]  /*f080*/  @P6 IMAD.WIDE.U32 R2, R0.reuse, c[0x0][0x198], R2 ;  /* 0x0000660000026a25 */ /* 0x040fe800078e0002 */
[----:B------:R-:W-:Y:S04]  /*f090*/  @P6 IMAD R0, R0, c[0x0][0x19c], RZ ;  /* 0x0000670000006a24 */ /* 0x000fe800078e02ff */
[----:B------:R-:W-:Y:S02]  /*f0a0*/  @P6 IMAD.IADD R3, R3, 0x1, R0 ;  /* 0x0000000103036824 */ /* 0x000fe400078e0200 */
[----:B------:R-:W-:Y:S04]  /*f0b0*/  @P3 IMAD.MOV.U32 R0, RZ, RZ, c[0x0][0x28c] ;  /* 0x0000a300ff003624 */ /* 0x000fe800078e00ff */
[----:B------:R-:W-:Y:S01]  /*f0c0*/  @P3 IMAD R0, R0, 0x120, RZ ;  /* 0x0000012000003824 */ /* 0x000fe200078e02ff */
[----:B--2---:R1:W-:Y:S05]  /*f0d0*/  @P6 STG.E.128 [R2.64], R4 ;  /* 0x0000000402006986 */ /* 0x0043ea000c101d06 */
[----:B-1----:R1:W2:Y:S01]  /*f0e0*/  @P0 LDG.E.128 R4, [R18.64] ;  /* 0x0000000612040981 */ /* 0x0022a2000c1e1d00 */
[----:B------:R-:W-:Y:S01]  /*f0f0*/  @P3 MOV R2, c[0x0][0x288] ;  /* 0x0000a20000023a02 */ /* 0x000fe20000000f00 */
[----:B-1----:R-:W-:Y:S01]  /*f100*/  @P4 IMAD.MOV.U32 R18, RZ, RZ, R61 ;  /* 0x000000ffff124224 */ /* 0x002fe200078e003d */
[----:B------:R-:W-:Y:S02]  /*f110*/  @P4 MOV R19, R60 ;  /* 0x0000003c00134202 */ /* 0x000fe40000000f00 */
[----:B--2---:R1:W-:Y:S01]  /*f120*/  @P0 STG.E.128 [R16.64], R4 ;  /* 0x0000000410000986 */ /* 0x0043e2000c101d06 */
[----:B------:R-:W-:Y:S01]  /*f130*/  LOP3.LUT P0, RZ, R237, 0x10, RZ, 0xc0, !PT ;  /* 0x00000010edff7812 */ /* 0x000fe2000780c0ff */
[----:B-1----:R-:W-:Y:S01]  /*f140*/  @P3 IMAD.MOV.U32 R5, RZ, RZ, R100 ;  /* 0x000000ffff053224 */ /* 0x002fe200078e0064 */
[----:B------:R-:W-:Y:S01]  /*f150*/  @P3 MOV R4, R101 ;  /* 0x0000006500043202 */ /* 0x000fe20000000f00 */
[----:B------:R-:W-:Y:S01]  /*f160*/  @P1 IMAD.MOV.U32 R16, RZ, RZ, R101 ;  /* 0x000000ffff101224 */ /* 0x000fe200078e0065 */
[----:B------:R-:W-:Y:S03]  /*f170*/  @P1 MOV R17, R100 ;  /* 0x0000006400111202 */ /* 0x000fe60000000f00 */
[----:B------:R-:W-:Y:S05]  /*f180*/  @P3 IMAD.WIDE.U32 R2, R2, 0x120, R4 ;  /* 0x0000012002023825 */ /* 0x000fea00078e0004 */
[----:B------:R-:W-:Y:S01]  /*f190*/  @P3 IADD3 R3, R3, R0, RZ ;  /* 0x0000000003033210 */ /* 0x000fe20007ffe0ff */
[----:B------:R-:W-:Y:S04]  /*f1a0*/  @P3 IMAD.MOV.U32 R0, RZ, RZ, 0x120 ;  /* 0x00000120ff003424 */ /* 0x000fe800078e00ff */
[----:B------:R1:W2:Y:S02]  /*f1b0*/  @P3 LDG.E.128 R4, [R2.64] ;  /* 0x0000000602043981 */ /* 0x0002a4000c1e1d00 */
[----:B-1----:R-:W-:Y:S01]  /*f1c0*/  @P3 IMAD.MOV.U32 R3, RZ, RZ, R60 ;  /* 0x000000ffff033224 */ /* 0x002fe200078e003c */
[-C--:B------:R-:W-:Y:S05]  /*f1d0*/  @P3 MOV R2, R61.reuse ;  /* 0x0000003d00023202 */ /* 0x080fea0000000f00 */
[C---:B------:R-:W-:Y:S04]  /*f1e0*/  @P3 IMAD.WIDE.U32 R2, R0.reuse, c[0x0][0x198], R2 ;  /* 0x0000660000023a25 */ /* 0x040fe800078e0002 */
[----:B------:R-:W-:Y:S05]  /*f1f0*/  @P3 IMAD R0, R0, c[0x0][0x19c], RZ ;  /* 0x0000670000003a24 */ /* 0x000fea00078e02ff */
[----:B------:R-:W-:Y:S02]  /*f200*/  @P3 IADD3 R3, R3, R0, RZ ;  /* 0x0000000003033210 */ /* 0x000fe40007ffe0ff */
[----:B------:R-:W-:Y:S05]  /*f210*/  @P4 MOV R0, c[0x0][0x28c] ;  /* 0x0000a30000004a02 */ /* 0x000fea0000000f00 */
[----:B------:R-:W-:Y:S01]  /*f220*/  @P4 IMAD R0, R0, 0x140, RZ ;  /* 0x0000014000004824 */ /* 0x000fe200078e02ff */
[----:B--2---:R1:W-:Y:S01]  /*f230*/  @P3 STG.E.128 [R2.64], R4 ;  /* 0x0000000402003986 */ /* 0x0043e2000c101d06 */
[----:B------:R-:W-:Y:S01]  /*f240*/  LOP3.LUT P3, RZ, R237, 0x20, RZ, 0xc0, !PT ;  /* 0x00000020edff7812 */ /* 0x000fe2000786c0ff */
[----:B-1----:R-:W-:Y:S01]  /*f250*/  @P4 IMAD.MOV.U32 R2, RZ, RZ, c[0x0][0x288] ;  /* 0x0000a200ff024624 */ /* 0x002fe200078e00ff */
[----:B------:R-:W-:Y:S01]  /*f260*/  @P4 MOV R5, R100 ;  /* 0x0000006400054202 */ /* 0x000fe20000000f00 */
        /* <DEDUP_REMOVED lines=11> */
[----:B------:R-:W-:Y:S03]  /*f320*/  @P0 MOV R2, c[0x0][0x288] ;  /* 0x0000a20000020a02 */ /* 0x000fe60000000f00 */
[----:B------:R-:W-:Y:S01]  /*f330*/  @P4 IMAD.IADD R19, R19, 0x1, R3 ;  /* 0x0000000113134824 */ /* 0x000fe200078e0203 */
[----:B------:R-:W-:Y:S01]  /*f340*/  @P1 IADD3 R17, R17, R0, RZ ;  /* 0x0000000011111210 */ /* 0x000fe20007ffe0ff */
[----:B------:R-:W-:Y:S01]  /*f350*/  @P1 IMAD.MOV.U32 R3, RZ, RZ, 0x160 ;  /* 0x00000160ff031424 */ /* 0x000fe200078e00ff */
[----:B------:R-:W-:Y:S05]  /*f360*/  @P0 MOV R0, c[0x0][0x28c] ;  /* 0x0000a30000000a02 */ /* 0x000fea0000000f00 */
[----:B------:R-:W-:Y:S01]  /*f370*/  @P0 IMAD R0, R0, 0x180, RZ ;  /* 0x0000018000000824 */ /* 0x000fe200078e02ff */
[----:B--2---:R1:W-:Y:S01]  /*f380*/  @P4 STG.E.128 [R18.64], R4 ;  /* 0x0000000412004986 */ /* 0x0043e2000c101d06 */
[----:B------:R-:W-:Y:S04]  /*f390*/  LOP3.LUT P4, RZ, R237, 0x80, RZ, 0xc0, !PT ;  /* 0x00000080edff7812 */ /* 0x000fe8000788c0ff */
[----:B-1----:R1:W2:Y:S01]  /*f3a0*/  @P1 LDG.E.128 R4, [R16.64] ;  /* 0x0000000610041981 */ /* 0x0022a2000c1e1d00 */
[----:B------:R-:W-:Y:S02]  /*f3b0*/  @P1 MOV R18, R61 ;  /* 0x0000003d00121202 */ /* 0x000fe40000000f00 */
[----:B------:R-:W-:Y:S05]  /*f3c0*/  @P1 MOV R19, R60 ;  /* 0x0000003c00131202 */ /* 0x000fea0000000f00 */
[C---:B------:R-:W-:Y:S04]  /*f3d0*/  @P1 IMAD.WIDE.U32 R18, R3.reuse, c[0x0][0x198], R18 ;  /* 0x0000660003121a25 */ /* 0x040fe800078e0012 */
        /* <DEDUP_REMOVED lines=26> */
[----:B--2---:R1:W-:Y:S05]  /*f580*/  @P0 STG.E.128 [R18.64], R4 ;  /* 0x0000000412000986 */ /* 0x0043ea000c101d06 */
        /* <DEDUP_REMOVED lines=17> */
[-C--:B------:R-:W-:Y:S05]  /*f6a0*/  @P4 MOV R19, R60.reuse ;  /* 0x0000003c00134202 */ /* 0x080fea0000000f00 */
[C---:B------:R-:W-:Y:S04]  /*f6b0*/  @P4 IMAD.WIDE.U32 R18, R3.reuse, c[0x0][0x198], R18 ;  /* 0x0000660003124a25 */ /* 0x040fe800078e0012 */
[----:B------:R-:W-:Y:S04]  /*f6c0*/  @P4 IMAD R3, R3, c[0x0][0x19c], RZ ;  /* 0x0000670003034a24 */ /* 0x000fe800078e02ff */
[----:B------:R-:W-:Y:S01]  /*f6d0*/  @P4 IMAD.IADD R19, R19, 0x1, R3 ;  /* 0x0000000113134824 */ /* 0x000fe200078e0203 */
[----:B------:R-:W-:Y:S02]  /*f6e0*/  @P1 MOV R3, R60 ;  /* 0x0000003c00031202 */ /* 0x000fe40000000f00 */
[----:B-1----:R-:W-:Y:S01]  /*f6f0*/  @P1 MOV R16, R101 ;  /* 0x0000006500101202 */ /* 0x002fe20000000f00 */
[----:B------:R-:W-:Y:S04]  /*f700*/  @P1 IMAD.MOV.U32 R17, RZ, RZ, R100 ;  /* 0x000000ffff111224 */ /* 0x000fe800078e0064 */
[----:B------:R-:W-:Y:S04]  /*f710*/  @P1 IMAD.WIDE.U32 R16, R2, 0x1e0, R16 ;  /* 0x000001e002101825 */ /* 0x000fe800078e0010 */
[----:B------:R-:W-:Y:S01]  /*f720*/  @P1 IMAD.MOV.U32 R2, RZ, RZ, R61 ;  /* 0x000000ffff021224 */ /* 0x000fe200078e003d */
[----:B------:R-:W-:Y:S02]  /*f730*/  @P1 IADD3 R17, R17, R0, RZ ;  /* 0x0000000011111210 */ /* 0x000fe40007ffe0ff */
[----:B------:R-:W-:Y:S05]  /*f740*/  @P1 MOV R0, 0x1e0 ;  /* 0x000001e000001802 */ /* 0x000fea0000000f00 */
[C---:B------:R-:W-:Y:S04]  /*f750*/  @P1 IMAD.WIDE.U32 R2, R0.reuse, c[0x0][0x198], R2 ;  /* 0x0000660000021a25 */ /* 0x040fe800078e0002 */
[----:B------:R-:W-:Y:S05]  /*f760*/  @P1 IMAD R0, R0, c[0x0][0x19c], RZ ;  /* 0x0000670000001a24 */ /* 0x000fea00078e02ff */
[----:B------:R-:W-:Y:S01]  /*f770*/  @P1 IADD3 R3, R3, R0, RZ ;  /* 0x0000000003031210 */ /* 0x000fe20007ffe0ff */
[----:B--2---:R1:W-:Y:S05]  /*f780*/  @P4 STG.E.128 [R18.64], R4 ;  /* 0x0000000412004986 */ /* 0x0043ea000c101d06 */
[----:B-1----:R-:W2:Y:S05]  /*f790*/  @P1 LDG.E.128 R4, [R16.64] ;  /* 0x0000000610041981 */ /* 0x002eaa000c1e1d00 */
[----:B--2---:R1:W-:Y:S02]  /*f7a0*/  @P1 STG.E.128 [R2.64], R4 ;  /* 0x0000000402001986 */ /* 0x0043e4000c101d06 */
.L_x_3705:
        /* <DEDUP_REMOVED lines=84> */
.L_x_3770:
        /* <DEDUP_REMOVED lines=12> */
.L_x_3771:
[----:B------:R-:W-:Y:S04]  /*fdb0*/  IADD3 R11, R11, -0x1, RZ ;  /* 0xffffffff0b0b7810 */ /* 0x000fe80007ffe0ff */
[----:B------:R-:W-:Y:S11]  /*fdc0*/  ISETP.GT.AND P0, PT, R11, R45, PT ;  /* 0x0000002d0b00720c */ /* 0x000ff60003f04270 */
[----:B------:R-:W-:Y:S02]  /*fdd0*/  @!UPT UIADD3 URZ, URZ, URZ, URZ ;  /* 0x0000003f3f3ff290 */ /* 0x000fe4000fffe03f */
[----:B------:R-:W-:-:S05]  /*fde0*/  @P0 BRA `(.L_x_3772) ;  /* 0xffff311000000947 */ /* 0x000fca000383ffff */
.L_x_3670:
        /* <DEDUP_REMOVED lines=13> */
[-C--:B------:R-:W-:Y:S01]  /*fec0*/  IADD3 R3, P1, R4, R154.reuse, RZ ;  /* 0x0000009a04037210 */ /* 0x080fe20007f3e0ff */
[----:B------:R-:W-:Y:S01]  /*fed0*/  IMAD.MOV.U32 R6, RZ, RZ, c[0x0][0x194] ;  /* 0x00006500ff067624 */ /* 0x000fe200078e00ff */
[----:B------:R-:W-:Y:S01]  /*fee0*/  LEA R4, P0, R0, R154, 0x5 ;  /* 0x0000009a00047211 */ /* 0x000fe200078028ff */
[----:B------:R-:W-:Y:S01]  /*fef0*/  IMAD.MOV.U32 R160, RZ, RZ, R154 ;  /* 0x000000ffffa07224 */ /* 0x000fe200078e009a */
[----:B------:R-:W-:Y:S01]  /*ff00*/  ULDC.U8 UR4, c[0x0][0x313] ;  /* 0x0000c4c000047ab9 */ /* 0x000fe20000000000 */
[--C-:B------:R-:W-:Y:S01]  /*ff10*/  IMAD.X R2, R2, 0x1, R161.reuse, P1 ;  /* 0x0000000102027824 */ /* 0x100fe200008e06a1 */
[C---:B------:R-:W-:Y:S01]  /*ff20*/  LEA R24, P1, R3.reuse, c[0x0][0x160], 0x1 ;  /* 0x0000580003187a11 */ /* 0x040fe200078208ff */
[----:B-----5:R-:W-:Y:S01]  /*ff30*/  IMAD.WIDE.U32 R10, R0, 0x30, R160 ;  /* 0x00000030000a7825 */ /* 0x020fe200078e00a0 */
[C---:B------:R-:W-:Y:S02]  /*ff40*/  LEA R8, P2, R154.reuse, c[0x0][0x160], 0x1 ;  /* 0x000058009a087a11 */ /* 0x040fe400078408ff */
[----:B------:R-:W-:Y:S01]  /*ff50*/  LEA.HI.X R25, R3, c[0x0][0x164], R2, 0x1, P1 ;  /* 0x0000590003197a11 */ /* 0x000fe200008f0c02 */
[----:B------:R-:W-:Y:S01]  /*ff60*/  IMAD.SHL.U32 R13, R55, 0x10, RZ ;  /* 0x00000010370d7824 */ /* 0x000fe200078e00ff */
[----:B------:R-:W-:Y:S01]  /*ff70*/  LEA.HI.X R9, R154, c[0x0][0x164], R161, 0x1, P2 ;  /* 0x000059009a097a11 */ /* 0x000fe200010f0ca1 */
[--C-:B------:R-:W-:Y:S01]  /*ff80*/  IMAD.IADD R12, R235, 0x1, -R40.reuse ;  /* 0x00000001eb0c7824 */ /* 0x100fe200078e0a28 */
[----:B--2---:R-:W-:-:S02]  /*ff90*/  IADD3 R46, R5, R46, R40 ;  /* 0x0000002e052e7210 */ /* 0x004fc40007ffe028 */
[----:B------:R-:W-:Y:S01]  /*ffa0*/  LEA.HI.X R5, R0, R161, R6, 0x5, P0 ;  /* 0x000000a100057211 */ /* 0x000fe200000f2c06 */
[----:B------:R-:W-:Y:S01]  /*ffb0*/  IMAD R0, R6, 0x30, RZ ;  /* 0x0000003006007824 */ /* 0x000fe200078e02ff */
[C---:B------:R-:W-:Y:S01]  /*ffc0*/  LEA R28, P0, R4.reuse, c[0x0][0x160], 0x1 ;  /* 0x00005800041c7a11 */ /* 0x040fe200078008ff */
[----:B------:R-:W-:Y:S02]  /*ffd0*/  IMAD R46, R55, R46, RZ ;  /* 0x0000002e372e7224 */ /* 0x000fe400078e02ff */
[----:B------:R-:W-:Y:S01]  /*ffe0*/  IMAD.IADD R2, R11, 0x1, R0 ;  /* 0x000000010b027824 */ /* 0x000fe200078e0200 */
[----:B------:R-:W-:Y:S02]  /*fff0*/  LEA.HI.X R29, R4, c[0x0][0x164], R5, 0x1, P0 ;  /* 0x00005900041d7a11 */ /* 0x000fe400000f0c05 */
        /* <DEDUP_REMOVED lines=13> */
[----:B------:R-:W5:Y:S01]  /*100d0*/  LDG.E.128 R8, [R8.64] ;  /* 0x0000000608087981 */ /* 0x000f62000c1e1d00 */
[----:B------:R-:W-:Y:S01]  /*100e0*/  ISETP.GE.AND P0, PT, R14, c[0x0][0x230], PT ;  /* 0x00008c000e007a0c */ /* 0x000fe20003f06270 */
[----:B------:R-:W-:-:S12]  /*100f0*/  BSSY B0, `(.L_x_3778) ;  /* 0x0000036000007945 */ /* 0x000fd80003800000 */
[----:B------:R-:W-:Y:S05]  /*10100*/  @P0 BRA `(.L_x_3779) ;  /* 0x0000034000000947 */ /* 0x000fea0003800000 */
[C---:B------:R-:W-:Y:S02]  /*10110*/  SHF.L.U32 R2, R54.reuse, 0x1, RZ ;  /* 0x0000000136027819 */ /* 0x040fe400000006ff */
[----:B------:R-:W-:Y:S02]  /*10120*/  SHF.L.U64.HI R0, R54, 0x1, R52 ;  /* 0x0000000136007819 */ /* 0x000fe40000010234 */
[C---:B------:R-:W-:Y:S02]  /*10130*/  IADD3 R6, P0, R2.reuse, c[0x0][0x2b0], RZ ;  /* 0x0000ac0002067a10 */ /* 0x040fe40007f1e0ff */
[----:B------:R-:W-:Y:S02]  /*10140*/  IADD3 R4, P1, R2, c[0x0][0x2a8], RZ ;  /* 0x0000aa0002047a10 */ /* 0x000fe40007f3e0ff */
[C---:B------:R-:W-:Y:S02]  /*10150*/  IADD3.X R7, R0.reuse, c[0x0][0x2b4], RZ, P0, !PT ;  /* 0x0000ad0000077a10 */ /* 0x040fe400007fe4ff */
[----:B------:R-:W-:-:S03]  /*10160*/  IADD3.X R5, R0, c[0x0][0x2ac], RZ, P1, !PT ;  /* 0x0000ab0000057a10 */ /* 0x000fc60000ffe4ff */
[----:B------:R-:W2:Y:S04]  /*10170*/  LDG.E.64 R2, [R6.64] ;  /* 0x0000000606027981 */ /* 0x000ea8000c1e1b00 */
[----:B------:R-:W3:Y:S01]  /*10180*/  LDG.E.64 R4, [R4.64] ;  /* 0x0000000604047981 */ /* 0x000ee2000c1e1b00 */
[----:B-----5:R-:W-:Y:S02]  /*10190*/  MOV R19, R9 ;  /* 0x0000000900137202 */ /* 0x020fe40000000f00 */
        /* <DEDUP_REMOVED lines=9> */
[----:B---3--:R-:W-:Y:S01]  /*10230*/  HADD2.F32 R11, -RZ, R4.H1_H1 ;  /* 0x30000004ff0b7230 */ /* 0x008fe20000004100 */
        /* <DEDUP_REMOVED lines=23> */
[----:B------:R-:W-:-:S02]  /*103b0*/  FMUL.FTZ R3, R0, R3 ;  /* 0x0000000300037220 */ /* 0x000fc40000410000 */
[-C--:B------:R-:W-:Y:S02]  /*103c0*/  FFMA.FTZ R5, R10, R4.reuse, -R5 ;  /* 0x000000040a057223 */ /* 0x080fe40000010805 */
[----:B------:R-:W-:Y:S01]  /*103d0*/  FFMA.FTZ R17, R11, R4, R17 ;  /* 0x000000040b117223 */ /* 0x000fe20000010011 */
[----:B------:R-:W-:Y:S01]  /*103e0*/  MOV R11, R6 ;  /* 0x00000006000b7202 */ /* 0x000fe20000000f00 */
[-C--:B------:R-:W-:Y:S02]  /*103f0*/  FFMA.FTZ R2, R0, R16.reuse, -R2 ;  /* 0x0000001000027223 */ /* 0x080fe40000010802 */
[----:B------:R-:W-:Y:S01]  /*10400*/  FFMA.FTZ R3, R18, R16, R3 ;  /* 0x0000001012037223 */ /* 0x000fe20000010003 */
[----:B------:R-:W-:-:S04]  /*10410*/  F2FP.PACK_AB R5, R17, R5 ;  /* 0x000000051105723e */ /* 0x000fc800000000ff */
[----:B------:R-:W-:Y:S02]  /*10420*/  F2FP.PACK_AB R2, R3, R2 ;  /* 0x000000020302723e */ /* 0x000fe400000000ff */
[----:B------:R-:W-:Y:S02]  /*10430*/  MOV R8, R5 ;  /* 0x0000000500087202 */ /* 0x000fe40000000f00 */
[----:B------:R-:W-:Y:S02]  /*10440*/  MOV R10, R2 ;  /* 0x00000002000a7202 */ /* 0x000fe40000000f00 */
.L_x_3779:
[----:B------:R-:W-:Y:S05]  /*10450*/  BSYNC B0 ;  /* 0x0000000000007941 */ /* 0x000fea0003800000 */
.L_x_3778:
[----:B-----5:R1:W-:Y:S02]  /*10460*/  STS.128 [R244], R8 ;  /* 0x00000008f4007388 */ /* 0x0203e40000000c00 */
.L_x_3777:
[----:B------:R-:W-:Y:S05]  /*10470*/  BSYNC B1 ;  /* 0x0000000000017941 */ /* 0x000fea0003800000 */
.L_x_3776:
[----:B------:R-:W-:Y:S01]  /*10480*/  IADD3 R3, R156, 0x10, RZ ;  /* 0x000000109c037810 */ /* 0x000fe20007ffe0ff */
[----:B------:R-:W-:Y:S03]  /*10490*/  BSSY B1, `(.L_x_3780) ;  /* 0x000003f000017945 */ /* 0x000fe60003800000 */
[----:B------:R-:W-:-:S04]  /*104a0*/  ISETP.GE.AND P0, PT, R3, R12, PT ;  /* 0x0000000c0300720c */ /* 0x000fc80003f06270 */
[----:B------:R-:W-:-:S13]  /*104b0*/  ISETP.LT.OR P0, PT, R37, -0x87, P0 ;  /* 0xffffff792500780c */ /* 0x000fda0000701670 */
[----:B------:R-:W-:Y:S05]  /*104c0*/  @P0 BRA `(.L_x_3781) ;  /* 0x000003b000000947 */ /* 0x000fea0003800000 */
[----:B-1----:R1:W5:Y:S01]  /*104d0*/  LDG.E.128 R8, [R24.64] ;  /* 0x0000000618087981 */ /* 0x002362000c1e1d00 */
[----:B------:R-:W-:Y:S01]  /*104e0*/  ISETP.GE.AND P0, PT, R14, c[0x0][0x230], PT ;  /* 0x00008c000e007a0c */ /* 0x000fe20003f06270 */
        /* <DEDUP_REMOVED lines=23> */
[-C--:B------:R-:W-:Y:S01]  /*10660*/  FMUL.FTZ R10, R19, R9.reuse ;  /* 0x00000009130a7220 */ /* 0x080fe20000410000 */
[----:B------:R-:W-:Y:S01]  /*10670*/  HADD2.F32 R11, -RZ, R7.H1_H1 ;  /* 0x30000007ff0b7230 */ /* 0x000fe20000004100 */
[-C--:B------:R-:W-:Y:S01]  /*10680*/  FMUL.FTZ R8, R16, R2.reuse ;  /* 0x0000000210087220 */ /* 0x080fe20000410000 */
        /* <DEDUP_REMOVED lines=20> */
[----:B------:R-:W-:Y:S01]  /*107d0*/  FFMA.FTZ R7, R11, R6, -R7 ;  /* 0x000000060b077223 */ /* 0x000fe20000010807 */
        /* <DEDUP_REMOVED lines=8> */
.L_x_3783:
[----:B------:R-:W-:Y:S05]  /*10860*/  BSYNC B0 ;  /* 0x0000000000007941 */ /* 0x000fea0003800000 */
.L_x_3782:
[----:B-----5:R2:W-:Y:S02]  /*10870*/  STS.128 [R244+0x800], R8 ;  /* 0x00080008f4007388 */ /* 0x0205e40000000c00 */
.L_x_3781:
[----:B------:R-:W-:Y:S05]  /*10880*/  BSYNC B1 ;  /* 0x0000000000017941 */ /* 0x000fea0003800000 */
.L_x_3780:
[----:B-1----:R-:W-:Y:S01]  /*10890*/  IADD3 R24, R156, 0x20, RZ ;  /* 0x000000209c187810 */ /* 0x002fe20007ffe0ff */
[----:B------:R-:W-:Y:S03]  /*108a0*/  BSSY B1, `(.L_x_3784) ;  /* 0x0000040000017945 */ /* 0x000fe60003800000 */
[----:B------:R-:W-:-:S04]  /*108b0*/  ISETP.GE.AND P0, PT, R24, R12, PT ;  /* 0x0000000c1800720c */ /* 0x000fc80003f06270 */
[----:B------:R-:W-:-:S13]  /*108c0*/  ISETP.LT.OR P0, PT, R37, -0x107, P0 ;  /* 0xfffffef92500780c */ /* 0x000fda0000701670 */
[----:B------:R-:W-:Y:S05]  /*108d0*/  @P0 BRA `(.L_x_3785) ;  /* 0x000003c000000947 */ /* 0x000fea0003800000 */
[----:B--2---:R1:W5:Y:S01]  /*108e0*/  LDG.E.128 R8, [R28.64] ;  /* 0x000000061c087981 */ /* 0x004362000c1e1d00 */
[----:B------:R-:W-:Y:S01]  /*108f0*/  ISETP.GE.AND P0, PT, R14, c[0x0][0x230], PT ;  /* 0x00008c000e007a0c */ /* 0x000fe20003f06270 */
        /* <DEDUP_REMOVED lines=11> */
[----:B------:R2:W3:Y:S04]  /*109b0*/  LDG.E.64 R4, [R16.64] ;  /* 0x0000000610047981 */ /* 0x0004e8000c1e1b00 */
[----:B------:R-:W4:Y:S01]  /*109c0*/  LDG.E.64 R6, [R6.64] ;  /* 0x0000000606067981 */ /* 0x000f22000c1e1b00 */
[----:B-----5:R-:W-:Y:S02]  /*109d0*/  MOV R19, R9 ;  /* 0x0000000900137202 */ /* 0x020fe40000000f00 */
[----:B------:R-:W-:Y:S02]  /*109e0*/  MOV R0, R8 ;  /* 0x0000000800007202 */ /* 0x000fe40000000f00 */
[----:B------:R-:W-:Y:S01]  /*109f0*/  MOV R18, R10 ;  /* 0x0000000a00127202 */ /* 0x000fe20000000f00 */
[----:B------:R-:W-:-:S02]  /*10a00*/  HADD2.F32 R20, -RZ, R19.H0_H0 ;  /* 0x20000013ff147230 */ /* 0x000fc40000004100 */
[----:B------:R-:W-:Y:S01]  /*10a10*/  HADD2.F32 R19, -RZ, R19.H1_H1 ;  /* 0x30000013ff137230 */ /* 0x000fe20000004100 */
[----:B--2---:R-:W-:-:S05]  /*10a20*/  IMAD.MOV.U32 R16, RZ, RZ, R11 ;  /* 0x000000ffff107224 */ /* 0x004fca00078e000b */
[--C-:B------:R-:W-:Y:S02]  /*10a30*/  HADD2.F32 R17, -RZ, R16.reuse.H0_H0 ;  /* 0x20000010ff117230 */ /* 0x100fe40000004100 */
[----:B------:R-:W-:Y:S02]  /*10a40*/  HADD2.F32 R16, -RZ, R16.H1_H1 ;  /* 0x30000010ff107230 */ /* 0x000fe40000004100 */
[----:B---3--:R-:W-:Y:S02]  /*10a50*/  HADD2.F32 R9, -RZ, R4.H1_H1 ;  /* 0x30000004ff097230 */ /* 0x008fe40000004100 */
[----:B------:R-:W-:Y:S02]  /*10a60*/  HADD2.F32 R2, -RZ, R5.H1_H1 ;  /* 0x30000005ff027230 */ /* 0x000fe40000004100 */
[----:B----4-:R-:W-:Y:S01]  /*10a70*/  HADD2.F32 R13, -RZ, R6.H1_H1 ;  /* 0x30000006ff0d7230 */ /* 0x010fe20000004100 */
        /* <DEDUP_REMOVED lines=32> */
.L_x_3787:
[----:B------:R-:W-:Y:S05]  /*10c80*/  BSYNC B0 ;  /* 0x0000000000007941 */ /* 0x000fea0003800000 */
.L_x_3786:
[----:B-----5:R2:W-:Y:S02]  /*10c90*/  STS.128 [R244+0x1000], R8 ;  /* 0x00100008f4007388 */ /* 0x0205e40000000c00 */
.L_x_3785:
[----:B------:R-:W-:Y:S05]  /*10ca0*/  BSYNC B1 ;  /* 0x0000000000017941 */ /* 0x000fea0003800000 */
.L_x_3784:
[----:B------:R-:W-:-:S04]  /*10cb0*/  IADD3 R20, R156, 0x30, RZ ;  /* 0x000000309c147810 */ /* 0x000fc80007ffe0ff */
[----:B------:R-:W-:-:S04]  /*10cc0*/  ISETP.GE.AND P0, PT, R20, R12, PT ;  /* 0x0000000c1400720c */ /* 0x000fc80003f06270 */
[----:B------:R-:W-:-:S13]  /*10cd0*/  ISETP.LT.OR P0, PT, R37, -0x187, P0 ;  /* 0xfffffe792500780c */ /* 0x000fda0000701670 */
[----:B------:R-:W-:Y:S05]  /*10ce0*/  @P0 BRA `(.L_x_3788) ;  /* 0x00001f8000000947 */ /* 0x000fea0003800000 */
[----:B--2---:R2:W5:Y:S01]  /*10cf0*/  LDG.E.128 R8, [R26.64] ;  /* 0x000000061a087981 */ /* 0x004562000c1e1d00 */
[----:B------:R-:W-:Y:S01]  /*10d00*/  ISETP.GE.AND P0, PT, R14, c[0x0][0x230], PT ;  /* 0x00008c000e007a0c */ /* 0x000fe20003f06270 */
        /* <DEDUP_REMOVED lines=11> */
[----:B------:R-:W3:Y:S04]  /*10dc0*/  LDG.E.64 R4, [R4.64] ;  /* 0x0000000604047981 */ /* 0x000ee8000c1e1b00 */
[----:B------:R-:W4:Y:S01]  /*10dd0*/  LDG.E.64 R6, [R6.64] ;  /* 0x0000000606067981 */ /* 0x000f22000c1e1b00 */
        /* <DEDUP_REMOVED lines=43> */
.L_x_3790:
[----:B------:R-:W-:Y:S05]  /*11090*/  BSYNC B0 ;  /* 0x0000000000007941 */ /* 0x000fea0003800000 */
.L_x_3789:
[----:B-----5:R3:W-:Y:S01]  /*110a0*/  STS.128 [R244+0x1800], R8 ;  /* 0x00180008f4007388 */ /* 0x0207e20000000c00 */
[----:B------:R-:W-:Y:S05]  /*110b0*/  BRA `(.L_x_3788) ;  /* 0x00001bb000007947 */ /* 0x000fea0003800000 */
.L_x_3775:
        /* <DEDUP_REMOVED lines=14> */
[C---:B------:R-:W-:Y:S02]  /*111a0*/  @P0 IADD3 R6, -R55.reuse, RZ, RZ ;  /* 0x000000ff37060210 */ /* 0x040fe40007ffe1ff */
[----:B------:R-:W-:Y:S02]  /*111b0*/  IADD3 R5, P1, R4, R0, RZ ;  /* 0x0000000004057210 */ /* 0x000fe40007f3e0ff */
[----:B------:R-:W-:Y:S01]  /*111c0*/  @P0 IADD3 R3, -R55, RZ, RZ ;  /* 0x000000ff37030210 */ /* 0x000fe20007ffe1ff */
[----:B------:R-:W-:Y:S01]  /*111d0*/  IMAD.WIDE R16, R6, 0x2, R8 ;  /* 0x0000000206107825 */ /* 0x000fe200078e0208 */
[----:B------:R-:W-:Y:S02]  /*111e0*/  LEA.HI.X.SX32 R4, R4, R2, 0x1, P1 ;  /* 0x0000000204047211 */ /* 0x000fe400008f0eff */
[----:B------:R-:W-:-:S03]  /*111f0*/  LEA R10, P1, R5, c[0x0][0x2b0], 0x1 ;  /* 0x0000ac00050a7a11 */ /* 0x000fc600078208ff */
[----:B------:R-:W2:Y:S01]  /*11200*/  LDG.E.128 R16, [R16.64] ;  /* 0x0000000610107981 */ /* 0x000ea2000c1e1d00 */
[----:B------:R-:W-:Y:S02]  /*11210*/  LEA.HI.X R11, R5, c[0x0][0x2b4], R4, 0x1, P1 ;  /* 0x0000ad00050b7a11 */ /* 0x000fe400008f0c04 */
[----:B-1----:R-:W-:-:S03]  /*11220*/  IADD3 R8, P1, R3, R0, RZ ;  /* 0x0000000003087210 */ /* 0x002fc60007f3e0ff */
[----:B------:R1:W3:Y:S01]  /*11230*/  LDG.E.128 R4, [R10.64] ;  /* 0x000000060a047981 */ /* 0x0002e2000c1e1d00 */
[----:B------:R-:W-:Y:S02]  /*11240*/  LEA.HI.X.SX32 R3, R3, R2, 0x1, P1 ;  /* 0x0000000203037211 */ /* 0x000fe400008f0eff */
[----:B-1----:R-:W-:-:S04]  /*11250*/  LEA R10, P1, R8, c[0x0][0x2a8], 0x1 ;  /* 0x0000aa00080a7a11 */ /* 0x002fc800078208ff */
[----:B------:R-:W-:-:S06]  /*11260*/  LEA.HI.X R11, R8, c[0x0][0x2ac], R3, 0x1, P1 ;  /* 0x0000ab00080b7a11 */ /* 0x000fcc00008f0c03 */
[----:B------:R-:W4:Y:S01]  /*11270*/  LDG.E.128 R8, [R10.64] ;  /* 0x000000060a087981 */ /* 0x000f22000c1e1d00 */
[----:B-----5:R-:W-:Y:S02]  /*11280*/  MOV R3, R21 ;  /* 0x0000001500037202 */ /* 0x020fe40000000f00 */
        /* <DEDUP_REMOVED lines=36> */
[----:B------:R-:W-:Y:S01]  /*114d0*/  HADD2.F32 R8, -RZ, R9.H0_H0 ;  /* 0x20000009ff087230 */ /* 0x000fe20000004100 */
        /* <DEDUP_REMOVED lines=10> */
[--C-:B------:R-:W-:Y:S02]  /*11580*/  HADD2.F32 R17, -RZ, R20.reuse.H0_H0 ;  /* 0x20000014ff117230 */ /* 0x100fe40000004100 */
        /* <DEDUP_REMOVED lines=19> */
.L_x_3794:
[----:B------:R-:W-:Y:S05]  /*116c0*/  BSYNC B0 ;  /* 0x0000000000007941 */ /* 0x000fea0003800000 */
.L_x_3793:
[----:B-----5:R2:W-:Y:S02]  /*116d0*/  STS.128 [R244], R20 ;  /* 0x00000014f4007388 */ /* 0x0205e40000000c00 */
.L_x_3792:
[----:B------:R-:W-:Y:S05]  /*116e0*/  BSYNC B1 ;  /* 0x0000000000017941 */ /* 0x000fea0003800000 */
.L_x_3791:
[----:B------:R-:W-:Y:S01]  /*116f0*/  IADD3 R3, R156, 0x10, RZ ;  /* 0x000000109c037810 */ /* 0x000fe20007ffe0ff */
        /* <DEDUP_REMOVED lines=8> */
[-C--:B------:R-:W-:Y:S02]  /*11780*/  ISETP.GE.AND P0, PT, R14, R55.reuse, PT ;  /* 0x000000370e00720c */ /* 0x080fe40003f06270 */
[----:B------:R-:W-:Y:S02]  /*11790*/  MOV R5, R55 ;  /* 0x0000003700057202 */ /* 0x000fe40000000f00 */
[----:B------:R-:W-:Y:S02]  /*117a0*/  MOV R4, RZ ;  /* 0x000000ff00047202 */ /* 0x000fe40000000f00 */
[C---:B-1----:R-:W-:Y:S02]  /*117b0*/  IADD3 R8, P1, R13.reuse, R0, RZ ;  /* 0x000000000d087210 */ /* 0x042fe40007f3e0ff */
[----:B------:R-:W-:Y:S02]  /*117c0*/  MOV R9, RZ ;  /* 0x000000ff00097202 */ /* 0x000fe40000000f00 */
[----:B------:R-:W-:-:S03]  /*117d0*/  LEA.HI.X.SX32 R13, R13, R2, 0x1, P1 ;  /* 0x000000020d0d7211 */ /* 0x000fc600008f0eff */
[----:B------:R-:W-:-:S04]  /*117e0*/  @P0 SHF.R.S32.HI R55, RZ, 0x1, R56 ;  /* 0x00000001ff370819 */ /* 0x000fc80000011438 */
[C---:B------:R-:W-:Y:S02]  /*117f0*/  @P0 IADD3 R4, -R55.reuse, RZ, RZ ;  /* 0x000000ff37040210 */ /* 0x040fe40007ffe1ff */
[C---:B------:R-:W-:Y:S02]  /*11800*/  @P0 IADD3 R5, -R55.reuse, RZ, RZ ;  /* 0x000000ff37050210 */ /* 0x040fe40007ffe1ff */
[C---:B------:R-:W-:Y:S02]  /*11810*/  IADD3 R6, P1, R4.reuse, R8, RZ ;  /* 0x0000000804067210 */ /* 0x040fe40007f3e0ff */
[----:B------:R-:W-:Y:S01]  /*11820*/  @P0 IADD3 R9, -R55, RZ, RZ ;  /* 0x000000ff37090210 */ /* 0x000fe20007ffe1ff */
[----:B------:R-:W-:Y:S01]  /*11830*/  IMAD.WIDE R16, R5, 0x2, R24 ;  /* 0x0000000205107825 */ /* 0x000fe200078e0218 */
[----:B------:R-:W-:Y:S02]  /*11840*/  LEA.HI.X.SX32 R4, R4, R13, 0x1, P1 ;  /* 0x0000000d04047211 */ /* 0x000fe400008f0eff */
[----:B------:R-:W-:-:S03]  /*11850*/  LEA R10, P1, R6, c[0x0][0x2b0], 0x1 ;  /* 0x0000ac00060a7a11 */ /* 0x000fc600078208ff */
[----:B------:R-:W3:Y:S01]  /*11860*/  LDG.E.128 R16, [R16.64] ;  /* 0x0000000610107981 */ /* 0x000ee2000c1e1d00 */
[----:B------:R-:W-:Y:S02]  /*11870*/  LEA.HI.X R11, R6, c[0x0][0x2b4], R4, 0x1, P1 ;  /* 0x0000ad00060b7a11 */ /* 0x000fe400008f0c04 */
[----:B------:R-:W-:-:S03]  /*11880*/  IADD3 R8, P1, R9, R8, RZ ;  /* 0x0000000809087210 */ /* 0x000fc60007f3e0ff */
[----:B------:R1:W4:Y:S01]  /*11890*/  LDG.E.128 R4, [R10.64] ;  /* 0x000000060a047981 */ /* 0x000322000c1e1d00 */
[----:B------:R-:W-:Y:S02]  /*118a0*/  LEA.HI.X.SX32 R9, R9, R13, 0x1, P1 ;  /* 0x0000000d09097211 */ /* 0x000fe400008f0eff */
[----:B-1----:R-:W-:-:S04]  /*118b0*/  LEA R10, P1, R8, c[0x0][0x2a8], 0x1 ;  /* 0x0000aa00080a7a11 */ /* 0x002fc800078208ff */
[----:B------:R-:W-:-:S06]  /*118c0*/  LEA.HI.X R11, R8, c[0x0][0x2ac], R9, 0x1, P1 ;  /* 0x0000ab00080b7a11 */ /* 0x000fcc00008f0c09 */
[----:B--2---:R-:W2:Y:S01]  /*118d0*/  LDG.E.128 R8, [R10.64] ;  /* 0x000000060a087981 */ /* 0x004ea2000c1e1d00 */
[----:B-----5:R-:W-:Y:S01]  /*118e0*/  IMAD.MOV.U32 R13, RZ, RZ, R21 ;  /* 0x000000ffff0d7224 */ /* 0x020fe200078e0015 */
[----:B------:R-:W-:Y:S02]  /*118f0*/  MOV R21, R20 ;  /* 0x0000001400157202 */ /* 0x000fe40000000f00 */
[----:B------:R-:W-:Y:S02]  /*11900*/  MOV R20, R23 ;  /* 0x0000001700147202 */ /* 0x000fe40000000f00 */
[----:B---3--:R-:W-:Y:S01]  /*11910*/  MOV R23, R17 ;  /* 0x0000001100177202 */ /* 0x008fe20000000f00 */
[----:B------:R-:W-:Y:S01]  /*11920*/  IMAD.MOV.U32 R17, RZ, RZ, R18 ;  /* 0x000000ffff117224 */ /* 0x000fe200078e0012 */
[----:B------:R-:W-:Y:S02]  /*11930*/  HADD2.F32 R31, -RZ, R16.H0_H0 ;  /* 0x20000010ff1f7230 */ /* 0x000fe40000004100 */
[----:B----4-:R-:W-:-:S02]  /*11940*/  HADD2.F32 R18, -RZ, R4.H0_H0 ;  /* 0x20000004ff127230 */ /* 0x010fc40000004100 */
[----:B------:R-:W-:Y:S02]  /*11950*/  HADD2.F32 R24, -RZ, R4.H1_H1 ;  /* 0x30000004ff187230 */ /* 0x000fe40000004100 */
        /* <DEDUP_REMOVED lines=26> */
[--C-:B--2---:R-:W-:Y:S01]  /*11b00*/  HADD2.F32 R17, -RZ, R8.reuse.H0_H0 ;  /* 0x20000008ff117230 */ /* 0x104fe20000004100 */
        /* <DEDUP_REMOVED lines=33> */
.L_x_3798:
[----:B------:R-:W-:Y:S05]  /*11d20*/  BSYNC B0 ;  /* 0x0000000000007941 */ /* 0x000fea0003800000 */
.L_x_3797:
[----:B-----5:R3:W-:Y:S02]  /*11d30*/  STS.128 [R244+0x800], R20 ;  /* 0x00080014f4007388 */ /* 0x0207e40000000c00 */
.L_x_3796:
[----:B------:R-:W-:Y:S05]  /*11d40*/  BSYNC B1 ;  /* 0x0000000000017941 */ /* 0x000fea0003800000 */
.L_x_3795:
[----:B--2---:R-:W-:Y:S01]  /*11d50*/  IADD3 R24, R156, 0x20, RZ ;  /* 0x000000209c187810 */ /* 0x004fe20007ffe0ff */
[----:B------:R-:W-:Y:S03]  /*11d60*/  BSSY B1, `(.L_x_3799) ;  /* 0x0000065000017945 */ /* 0x000fe60003800000 */
[----:B------:R-:W-:-:S04]  /*11d70*/  ISETP.GE.AND P0, PT, R24, R12, PT ;  /* 0x0000000c1800720c */ /* 0x000fc80003f06270 */
[----:B------:R-:W-:-:S13]  /*11d80*/  ISETP.LT.OR P0, PT, R37, -0x107, P0 ;  /* 0xfffffef92500780c */ /* 0x000fda0000701670 */
[----:B------:R-:W-:Y:S05]  /*11d90*/  @P0 BRA `(.L_x_3800) ;  /* 0x0000061000000947 */ /* 0x000fea0003800000 */
[----:B---3--:R2:W5:Y:S01]  /*11da0*/  LDG.E.128 R20, [R28.64] ;  /* 0x000000061c147981 */ /* 0x008562000c1e1d00 */
        /* <DEDUP_REMOVED lines=8> */
[C---:B------:R-:W-:Y:S01]  /*11e30*/  @P0 IADD3 R4, -R55.reuse, RZ, RZ ;  /* 0x000000ff37040210 */ /* 0x040fe20007ffe1ff */
[C---:B-1----:R-:W-:Y:S01]  /*11e40*/  IMAD.SHL.U32 R8, R55.reuse, 0x20, RZ ;  /* 0x0000002037087824 */ /* 0x042fe200078e00ff */
[C---:B------:R-:W-:Y:S02]  /*11e50*/  @P0 IADD3 R6, -R55.reuse, RZ, RZ ;  /* 0x000000ff37060210 */ /* 0x040fe40007ffe1ff */
[----:B------:R-:W-:Y:S02]  /*11e60*/  @P0 IADD3 R10, -R55, RZ, RZ ;  /* 0x000000ff370a0210 */ /* 0x000fe40007ffe1ff */
[----:B------:R-:W-:Y:S01]  /*11e70*/  IADD3 R9, P1, R8, R0, RZ ;  /* 0x0000000008097210 */ /* 0x000fe20007f3e0ff */
[----:B------:R-:W-:-:S03]  /*11e80*/  IMAD.WIDE R16, R6, 0x2, R28 ;  /* 0x0000000206107825 */ /* 0x000fc600078e021c */
[----:B------:R-:W-:Y:S02]  /*11e90*/  LEA.HI.X.SX32 R8, R8, R2, 0x1, P1 ;  /* 0x0000000208087211 */ /* 0x000fe400008f0eff */
[C---:B------:R-:W-:Y:S01]  /*11ea0*/  IADD3 R5, P1, R4.reuse, R9, RZ ;  /* 0x0000000904057210 */ /* 0x040fe20007f3e0ff */
[----:B------:R-:W3:Y:S03]  /*11eb0*/  LDG.E.128 R16, [R16.64] ;  /* 0x0000000610107981 */ /* 0x000ee6000c1e1d00 */
[----:B------:R-:W-:Y:S02]  /*11ec0*/  LEA.HI.X.SX32 R4, R4, R8, 0x1, P1 ;  /* 0x0000000804047211 */ /* 0x000fe400008f0eff */
[----:B------:R-:W-:-:S04]  /*11ed0*/  LEA R30, P1, R5, c[0x0][0x2b0], 0x1 ;  /* 0x0000ac00051e7a11 */ /* 0x000fc800078208ff */
[----:B------:R-:W-:Y:S02]  /*11ee0*/  LEA.HI.X R31, R5, c[0x0][0x2b4], R4, 0x1, P1 ;  /* 0x0000ad00051f7a11 */ /* 0x000fe400008f0c04 */
[----:B------:R-:W-:-:S03]  /*11ef0*/  IADD3 R9, P1, R10, R9, RZ ;  /* 0x000000090a097210 */ /* 0x000fc60007f3e0ff */
[----:B------:R1:W4:Y:S01]  /*11f00*/  LDG.E.128 R4, [R30.64] ;  /* 0x000000061e047981 */ /* 0x000322000c1e1d00 */
[----:B------:R-:W-:Y:S02]  /*11f10*/  LEA.HI.X.SX32 R8, R10, R8, 0x1, P1 ;  /* 0x000000080a087211 */ /* 0x000fe400008f0eff */
[----:B------:R-:W-:-:S04]  /*11f20*/  LEA R10, P1, R9, c[0x0][0x2a8], 0x1 ;  /* 0x0000aa00090a7a11 */ /* 0x000fc800078208ff */
[----:B------:R-:W-:-:S06]  /*11f30*/  LEA.HI.X R11, R9, c[0x0][0x2ac], R8, 0x1, P1 ;  /* 0x0000ab00090b7a11 */ /* 0x000fcc00008f0c08 */
[----:B--2---:R-:W2:Y:S01]  /*11f40*/  LDG.E.128 R8, [R10.64] ;  /* 0x000000060a087981 */ /* 0x004ea2000c1e1d00 */
[----:B-----5:R-:W-:Y:S01]  /*11f50*/  IMAD.MOV.U32 R13, RZ, RZ, R21 ;  /* 0x000000ffff0d7224 */ /* 0x020fe200078e0015 */
[----:B------:R-:W-:Y:S02]  /*11f60*/  MOV R21, R20 ;  /* 0x0000001400157202 */ /* 0x000fe40000000f00 */
[----:B------:R-:W-:Y:S02]  /*11f70*/  MOV R20, R23 ;  /* 0x0000001700147202 */ /* 0x000fe40000000f00 */
[----:B---3--:R-:W-:Y:S01]  /*11f80*/  MOV R23, R17 ;  /* 0x0000001100177202 */ /* 0x008fe20000000f00 */
[----:B------:R-:W-:Y:S01]  /*11f90*/  IMAD.MOV.U32 R17, RZ, RZ, R18 ;  /* 0x000000ffff117224 */ /* 0x000fe200078e0012 */
[--C-:B-1----:R-:W-:Y:S02]  /*11fa0*/  HADD2.F32 R30, -RZ, R16.reuse.H0_H0 ;  /* 0x20000010ff1e7230 */ /* 0x102fe40000004100 */
[----:B------:R-:W-:-:S02]  /*11fb0*/  HADD2.F32 R31, -RZ, R16.H1_H1 ;  /* 0x30000010ff1f7230 */ /* 0x000fc40000004100 */
[----:B------:R-:W-:Y:S02]  /*11fc0*/  HADD2.F32 R16, -RZ, R23.H0_H0 ;  /* 0x20000017ff107230 */ /* 0x000fe40000004100 */
[--C-:B----4-:R-:W-:Y:S02]  /*11fd0*/  HADD2.F32 R18, -RZ, R4.reuse.H0_H0 ;  /* 0x20000004ff127230 */ /* 0x110fe40000004100 */
[----:B------:R-:W-:Y:S02]  /*11fe0*/  HADD2.F32 R25, -RZ, R4.H1_H1 ;  /* 0x30000004ff197230 */ /* 0x000fe40000004100 */
[--C-:B------:R-:W-:Y:S01]  /*11ff0*/  HADD2.F32 R4, -RZ, R5.reuse.H0_H0 ;  /* 0x20000005ff047230 */ /* 0x100fe20000004100 */
[----:B------:R-:W-:Y:S01]  /*12000*/  @!P0 FADD.FTZ R18, -R18, -RZ ;  /* 0x800000ff12128221 */ /* 0x000fe20000010100 */
[----:B------:R-:W-:Y:S02]  /*12010*/  HADD2.F32 R28, -RZ, R5.H1_H1 ;  /* 0x30000005ff1c7230 */ /* 0x000fe40000004100 */
[--C-:B------:R-:W-:Y:S01]  /*12020*/  HADD2.F32 R5, -RZ, R6.reuse.H0_H0 ;  /* 0x20000006ff057230 */ /* 0x100fe20000004100 */
[----:B------:R-:W-:Y:S01]  /*12030*/  @!P0 FADD.FTZ R4, -R4, -RZ ;  /* 0x800000ff04048221 */ /* 0x000fe20000010100 */
[----:B------:R-:W-:-:S02]  /*12040*/  HADD2.F32 R29, -RZ, R6.H1_H1 ;  /* 0x30000006ff1d7230 */ /* 0x000fc40000004100 */
        /* <DEDUP_REMOVED lines=15> */
[--C-:B--2---:R-:W-:Y:S01]  /*12140*/  HADD2.F32 R17, -RZ, R8.reuse.H0_H0 ;  /* 0x20000008ff117230 */ /* 0x104fe20000004100 */
        /* <DEDUP_REMOVED lines=36> */
.L_x_3802:
[----:B------:R-:W-:Y:S05]  /*12390*/  BSYNC B0 ;  /* 0x0000000000007941 */ /* 0x000fea0003800000 */
.L_x_3801:
[----:B-----5:R3:W-:Y:S02]  /*123a0*/  STS.128 [R244+0x1000], R20 ;  /* 0x00100014f4007388 */ /* 0x0207e40000000c00 */
.L_x_3800:
[----:B------:R-:W-:Y:S05]  /*123b0*/  BSYNC B1 ;  /* 0x0000000000017941 */ /* 0x000fea0003800000 */
.L_x_3799:
[----:B---3--:R-:W-:-:S04]  /*123c0*/  IADD3 R20, R156, 0x30, RZ ;  /* 0x000000309c147810 */ /* 0x008fc80007ffe0ff */
[----:B------:R-:W-:-:S04]  /*123d0*/  ISETP.GE.AND P0, PT, R20, R12, PT ;  /* 0x0000000c1400720c */ /* 0x000fc80003f06270 */
        /* <DEDUP_REMOVED lines=12> */
[----:B------:R-:W-:Y:S01]  /*124a0*/  IMAD R7, R55, 0x30, RZ ;  /* 0x0000003037077824 */ /* 0x000fe200078e02ff */
[----:B------:R-:W-:-:S03]  /*124b0*/  @P0 IADD3 R4, -R6, RZ, RZ ;  /* 0x000000ff06040210 */ /* 0x000fc60007ffe1ff */
[----:B------:R-:W-:Y:S01]  /*124c0*/  IMAD.WIDE R12, R5, 0x2, R26 ;  /* 0x00000002050c7825 */ /* 0x000fe200078e021a */
[----:B------:R-:W-:-:S04]  /*124d0*/  IADD3 R0, P1, R7, R0, RZ ;  /* 0x0000000007007210 */ /* 0x000fc80007f3e0ff */
[----:B------:R-:W-:Y:S01]  /*124e0*/  LEA.HI.X.SX32 R2, R7, R2, 0x1, P1 ;  /* 0x0000000207027211 */ /* 0x000fe200008f0eff */
[----:B------:R-:W4:Y:S01]  /*124f0*/  LDG.E.128 R12, [R12.64] ;  /* 0x000000060c0c7981 */ /* 0x000f22000c1e1d00 */
[----:B------:R-:W-:-:S04]  /*12500*/  IADD3 R6, P1, R4, R0, RZ ;  /* 0x0000000004067210 */ /* 0x000fc80007f3e0ff */
[----:B------:R-:W-:Y:S02]  /*12510*/  LEA.HI.X.SX32 R4, R4, R2, 0x1, P1 ;  /* 0x0000000204047211 */ /* 0x000fe400008f0eff */
[----:B-1----:R-:W-:-:S04]  /*12520*/  LEA R8, P1, R6, c[0x0][0x2b0], 0x1 ;  /* 0x0000ac0006087a11 */ /* 0x002fc800078208ff */
[----:B------:R-:W-:Y:S02]  /*12530*/  LEA.HI.X R9, R6, c[0x0][0x2b4], R4, 0x1, P1 ;  /* 0x0000ad0006097a11 */ /* 0x000fe400008f0c04 */
[----:B------:R-:W-:-:S03]  /*12540*/  @P0 SHF.R.S32.HI R56, RZ, 0x1, R56 ;  /* 0x00000001ff380819 */ /* 0x000fc60000011438 */
[----:B--2---:R1:W2:Y:S02]  /*12550*/  LDG.E.128 R4, [R8.64] ;  /* 0x0000000608047981 */ /* 0x0042a4000c1e1d00 */
[----:B-1----:R-:W-:Y:S01]  /*12560*/  IMAD.MOV.U32 R8, RZ, RZ, RZ ;  /* 0x000000ffff087224 */ /* 0x002fe200078e00ff */
[----:B------:R-:W-:-:S04]  /*12570*/  @P0 IADD3 R8, -R56, RZ, RZ ;  /* 0x000000ff38080210 */ /* 0x000fc80007ffe1ff */
[----:B------:R-:W-:-:S04]  /*12580*/  IADD3 R0, P1, R8, R0, RZ ;  /* 0x0000000008007210 */ /* 0x000fc80007f3e0ff */
[----:B------:R-:W-:Y:S02]  /*12590*/  LEA.HI.X.SX32 R2, R8, R2, 0x1, P1 ;  /* 0x0000000208027211 */ /* 0x000fe400008f0eff */
[----:B------:R-:W-:-:S04]  /*125a0*/  LEA R8, P1, R0, c[0x0][0x2a8], 0x1 ;  /* 0x0000aa0000087a11 */ /* 0x000fc800078208ff */
[----:B------:R-:W-:-:S06]  /*125b0*/  LEA.HI.X R9, R0, c[0x0][0x2ac], R2, 0x1, P1 ;  /* 0x0000ab0000097a11 */ /* 0x000fcc00008f0c02 */
[----:B---3--:R-:W3:Y:S01]  /*125c0*/  LDG.E.128 R8, [R8.64] ;  /* 0x0000000608087981 */ /* 0x008ee2000c1e1d00 */
[----:B-----5:R-:W-:Y:S02]  /*125d0*/  MOV R0, R17 ;  /* 0x0000001100007202 */ /* 0x020fe40000000f00 */
[----:B------:R-:W-:Y:S01]  /*125e0*/  MOV R17, R18 ;  /* 0x0000001200117202 */ /* 0x000fe20000000f00 */
[----:B------:R-:W-:Y:S01]  /*125f0*/  IMAD.MOV.U32 R2, RZ, RZ, R19 ;  /* 0x000000ffff027224 */ /* 0x000fe200078e0013 */
[----:B----4-:R-:W-:Y:S02]  /*12600*/  MOV R18, R13 ;  /* 0x0000000d00127202 */ /* 0x010fe40000000f00 */
[----:B------:R-:W-:-:S03]  /*12610*/  MOV R13, R14 ;  /* 0x0000000e000d7202 */ /* 0x000fc60000000f00 */
[--C-:B------:R-:W-:Y:S02]  /*12620*/  HADD2.F32 R23, -RZ, R18.reuse.H0_H0 ;  /* 0x20000012ff177230 */ /* 0x100fe40000004100 */
[----:B------:R-:W-:Y:S02]  /*12630*/  HADD2.F32 R18, -RZ, R18.H1_H1 ;  /* 0x30000012ff127230 */ /* 0x000fe40000004100 */
[--C-:B--2---:R-:W-:Y:S02]  /*12640*/  HADD2.F32 R14, -RZ, R5.reuse.H0_H0 ;  /* 0x20000005ff0e7230 */ /* 0x104fe40000004100 */
[----:B------:R-:W-:Y:S02]  /*12650*/  HADD2.F32 R5, -RZ, R5.H1_H1 ;  /* 0x30000005ff057230 */ /* 0x000fe40000004100 */
[--C-:B------:R-:W-:Y:S01]  /*12660*/  HADD2.F32 R19, -RZ, R4.reuse.H0_H0 ;  /* 0x20000004ff137230 */ /* 0x100fe20000004100 */
[----:B------:R-:W-:Y:S01]  /*12670*/  @!P0 FADD.FTZ R14, -R14, -RZ ;  /* 0x800000ff0e0e8221 */ /* 0x000fe20000010100 */
[----:B------:R-:W-:Y:S01]  /*12680*/  HADD2.F32 R21, -RZ, R4.H1_H1 ;  /* 0x30000004ff157230 */ /* 0x000fe20000004100 */
[----:B------:R-:W-:Y:S01]  /*12690*/  @!P0 FADD.FTZ R5, -R5, -RZ ;  /* 0x800000ff05058221 */ /* 0x000fe20000010100 */
[----:B------:R-:W-:-:S02]  /*126a0*/  HADD2.F32 R4, -RZ, R6.H0_H0 ;  /* 0x20000006ff047230 */ /* 0x000fc40000004100 */
[----:B------:R-:W-:Y:S02]  /*126b0*/  HADD2.F32 R22, -RZ, R6.H1_H1 ;  /* 0x30000006ff167230 */ /* 0x000fe40000004100 */
        /* <DEDUP_REMOVED lines=19> */
[----:B------:R-:W-:-:S02]  /*127f0*/  @!P0 FADD.FTZ R21, -R21, -RZ ;  /* 0x800000ff15158221 */ /* 0x000fc40000010100 */
[----:B------:R-:W-:Y:S02]  /*12800*/  FMUL.FTZ R25, R25, R19 ;  /* 0x0000001319197220 */ /* 0x000fe40000410000 */
[----:B------:R-:W-:Y:S01]  /*12810*/  FMUL.FTZ R4, R14, R4 ;  /* 0x000000040e047220 */ /* 0x000fe20000410000 */
[--C-:B------:R-:W-:Y:S01]  /*12820*/  HADD2.F32 R14, -RZ, R16.reuse.H0_H0 ;  /* 0x20000010ff0e7230 */ /* 0x100fe20000004100 */
[----:B------:R-:W-:Y:S01]  /*12830*/  FMUL.FTZ R7, R15, R7 ;  /* 0x000000070f077220 */ /* 0x000fe20000410000 */
[----:B------:R-:W-:Y:S01]  /*12840*/  HADD2.F32 R16, -RZ, R16.H1_H1 ;  /* 0x30000010ff107230 */ /* 0x000fe20000004100 */
[----:B------:R-:W-:Y:S01]  /*12850*/  FMUL.FTZ R12, R12, R21 ;  /* 0x000000150c0c7220 */ /* 0x000fe20000410000 */
[--C-:B---3--:R-:W-:Y:S02]  /*12860*/  HADD2.F32 R0, -RZ, R9.reuse.H0_H0 ;  /* 0x20000009ff007230 */ /* 0x108fe40000004100 */
[----:B------:R-:W-:Y:S02]  /*12870*/  HADD2.F32 R9, -RZ, R9.H1_H1 ;  /* 0x30000009ff097230 */ /* 0x000fe40000004100 */
[--C-:B------:R-:W-:Y:S01]  /*12880*/  HADD2.F32 R15, -RZ, R8.reuse.H0_H0 ;  /* 0x20000008ff0f7230 */ /* 0x100fe20000004100 */
[----:B------:R-:W-:Y:S01]  /*12890*/  FFMA.FTZ R0, R5, R0, R23 ;  /* 0x0000000005007223 */ /* 0x000fe20000010017 */
[----:B------:R-:W-:Y:S01]  /*128a0*/  HADD2.F32 R19, -RZ, R8.H1_H1 ;  /* 0x30000008ff137230 */ /* 0x000fe20000004100 */
[----:B------:R-:W-:Y:S01]  /*128b0*/  FFMA.FTZ R9, R13, R9, R18 ;  /* 0x000000090d097223 */ /* 0x000fe20000010012 */
[----:B------:R-:W-:-:S02]  /*128c0*/  HADD2.F32 R8, -RZ, R11.H0_H0 ;  /* 0x2000000bff087230 */ /* 0x000fc40000004100 */
[----:B------:R-:W-:Y:S02]  /*128d0*/  HADD2.F32 R21, -RZ, R10.H0_H0 ;  /* 0x2000000aff157230 */ /* 0x000fe40000004100 */
[----:B------:R-:W-:Y:S02]  /*128e0*/  HADD2.F32 R5, -RZ, R2.H0_H0 ;  /* 0x20000002ff057230 */ /* 0x000fe40000004100 */
[----:B------:R-:W-:Y:S02]  /*128f0*/  HADD2.F32 R13, -RZ, R17.H0_H0 ;  /* 0x20000011ff0d7230 */ /* 0x000fe40000004100 */
[----:B------:R-:W-:Y:S02]  /*12900*/  HADD2.F32 R11, -RZ, R11.H1_H1 ;  /* 0x3000000bff0b7230 */ /* 0x000fe40000004100 */
[----:B------:R-:W-:Y:S02]  /*12910*/  HADD2.F32 R10, -RZ, R10.H1_H1 ;  /* 0x3000000aff0a7230 */ /* 0x000fe40000004100 */
[----:B------:R-:W-:-:S02]  /*12920*/  HADD2.F32 R2, -RZ, R2.H1_H1 ;  /* 0x30000002ff027230 */ /* 0x000fc40000004100 */
[----:B------:R-:W-:Y:S01]  /*12930*/  HADD2.F32 R17, -RZ, R17.H1_H1 ;  /* 0x30000011ff117230 */ /* 0x000fe20000004100 */
[----:B------:R-:W-:Y:S02]  /*12940*/  FFMA.FTZ R14, R14, R15, R25 ;  /* 0x0000000f0e0e7223 */ /* 0x000fe40000010019 */
[----:B------:R-:W-:Y:S02]  /*12950*/  FFMA.FTZ R12, R16, R19, R12 ;  /* 0x00000013100c7223 */ /* 0x000fe4000001000c */
[----:B------:R-:W-:Y:S02]  /*12960*/  FFMA.FTZ R5, R5, R8, R6 ;  /* 0x0000000805057223 */ /* 0x000fe40000010006 */
[----:B------:R-:W-:Y:S02]  /*12970*/  FFMA.FTZ R2, R2, R11, R7 ;  /* 0x0000000b02027223 */ /* 0x000fe40000010007 */
[----:B------:R-:W-:Y:S02]  /*12980*/  FFMA.FTZ R4, R13, R21, R4 ;  /* 0x000000150d047223 */ /* 0x000fe40000010004 */
[----:B------:R-:W-:Y:S01]  /*12990*/  FFMA.FTZ R10, R17, R10, R22 ;  /* 0x0000000a110a7223 */ /* 0x000fe20000010016 */
[----:B------:R-:W-:-:S02]  /*129a0*/  F2FP.PACK_AB R12, R12, R14 ;  /* 0x0000000e0c0c723e */ /* 0x000fc400000000ff */
[----:B------:R-:W-:Y:S02]  /*129b0*/  F2FP.PACK_AB R0, R9, R0 ;  /* 0x000000000900723e */ /* 0x000fe400000000ff */
[----:B------:R-:W-:Y:S02]  /*129c0*/  F2FP.PACK_AB R2, R2, R5 ;  /* 0x000000050202723e */ /* 0x000fe400000000ff */
[----:B------:R-:W-:Y:S01]  /*129d0*/  F2FP.PACK_AB R4, R10, R4 ;  /* 0x000000040a04723e */ /* 0x000fe200000000ff */
[----:B------:R-:W-:Y:S01]  /*129e0*/  IMAD.MOV.U32 R16, RZ, RZ, R12 ;  /* 0x000000ffff107224 */ /* 0x000fe200078e000c */
[----:B------:R-:W-:Y:S02]  /*129f0*/  MOV R17, R0 ;  /* 0x0000000000117202 */ /* 0x000fe40000000f00 */
[----:B------:R-:W-:Y:S02]  /*12a00*/  MOV R18, R4 ;  /* 0x0000000400127202 */ /* 0x000fe40000000f00 */
[----:B------:R-:W-:-:S02]  /*12a10*/  MOV R19, R2 ;  /* 0x0000000200137202 */ /* 0x000fc40000000f00 */
.L_x_3804:
[----:B------:R-:W-:Y:S05]  /*12a20*/  BSYNC B0 ;  /* 0x0000000000007941 */ /* 0x000fea0003800000 */
.L_x_3803:
[----:B-----5:R4:W-:Y:S01]  /*12a30*/  STS.128 [R244+0x1800], R16 ;  /* 0x00180010f4007388 */ /* 0x0209e20000000c00 */
[----:B------:R-:W-:Y:S05]  /*12a40*/  BRA `(.L_x_3788) ;  /* 0x0000022000007947 */ /* 0x000fea0003800000 */
.L_x_3774:
[----:B------:R-:W-:Y:S01]  /*12a50*/  IMAD.IADD R5, R235, 0x1, -R40 ;  /* 0x00000001eb057824 */ /* 0x000fe200078e0a28 */
[----:B------:R-:W-:-:S02]  /*12a60*/  IADD3 R3, R156, 0x10, RZ ;  /* 0x000000109c037810 */ /* 0x000fc40007ffe0ff */
[C---:B------:R-:W-:Y:S02]  /*12a70*/  IADD3 R20, R156.reuse, 0x30, RZ ;  /* 0x000000309c147810 */ /* 0x040fe40007ffe0ff */
        /* <DEDUP_REMOVED lines=9> */
[----:B-----5:R-:W-:Y:S01]  /*12b10*/  @!P0 IMAD.MOV.U32 R10, RZ, RZ, R154 ;  /* 0x000000ffff0a8224 */ /* 0x020fe200078e009a */
[C---:B------:R-:W-:Y:S01]  /*12b20*/  @!P2 LEA R12, P5, R5.reuse, c[0x0][0x160], 0x1 ;  /* 0x00005800050caa11 */ /* 0x040fe200078a08ff */
        /* <DEDUP_REMOVED lines=20> */
.L_x_3788:
[----:B------:R-:W-:Y:S05]  /*12c70*/  BSYNC B2 ;  /* 0x0000000000027941 */ /* 0x000fea0003800000 */
.L_x_3773:
[----:B------:R-:W-:Y:S01]  /*12c80*/  IADD3 R245, R36, -0x1, RZ ;  /* 0xffffffff24f57810 */ /* 0x000fe20007ffe0ff */
[----:B------:R-:W-:Y:S01]  /*12c90*/  IMAD.SHL.U32 R193, R43, 0x40, RZ ;  /* 0x000000402bc17824 */ /* 0x000fe200078e00ff */
[C---:B------:R-:W-:Y:S01]  /*12ca0*/  IADD3 R21, R156.reuse, 0x50, RZ ;  /* 0x000000509c157810 */ /* 0x040fe20007ffe0ff */
[----:B------:R-:W-:Y:S01]  /*12cb0*/  IMAD.SHL.U32 R37, R37, 0x2, RZ ;  /* 0x0000000225257824 */ /* 0x000fe200078e00ff */
[C---:B----4-:R-:W-:Y:S01]  /*12cc0*/  IADD3 R19, R156.reuse, 0x60, RZ ;  /* 0x000000609c137810 */ /* 0x050fe20007ffe0ff */
[----:B------:R-:W-:Y:S01]  /*12cd0*/  IMAD.SHL.U32 R2, R245, 0x100, RZ ;  /* 0x00000100f5027824 */ /* 0x000fe200078e00ff */
[C---:B------:R-:W-:Y:S02]  /*12ce0*/  IADD3 R0, R156.reuse, 0x40, RZ ;  /* 0x000000409c007810 */ /* 0x040fe40007ffe0ff */
[C---:B------:R-:W-:Y:S01]  /*12cf0*/  IADD3 R18, R156.reuse, 0x70, RZ ;  /* 0x000000709c127810 */ /* 0x040fe20007ffe0ff */
[----:B------:R-:W-:Y:S01]  /*12d00*/  IMAD.IADD R4, R41, 0x1, -R2 ;  /* 0x0000000129047824 */ /* 0x000fe200078e0a02 */
[----:B-1----:R-:W-:-:S02]  /*12d10*/  IADD3 R16, R156, 0x90, RZ ;  /* 0x000000909c107810 */ /* 0x002fc40007ffe0ff */
[C---:B------:R-:W-:Y:S02]  /*12d20*/  IADD3 R17, R156.reuse, 0x80, RZ ;  /* 0x000000809c117810 */ /* 0x040fe40007ffe0ff */
[-C--:B------:R-:W-:Y:S02]  /*12d30*/  ISETP.GE.AND P0, PT, R156, R4.reuse, PT ;  /* 0x000000049c00720c */ /* 0x080fe40003f06270 */
[-C--:B------:R-:W-:Y:S02]  /*12d40*/  ISETP.GE.AND P4, PT, R20, R4.reuse, PT ;  /* 0x000000041400720c */ /* 0x080fe40003f86270 */
[-C--:B------:R-:W-:Y:S02]  /*12d50*/  ISETP.GE.AND P1, PT, R3, R4.reuse, PT ;  /* 0x000000040300720c */ /* 0x080fe40003f26270 */
[-C--:B------:R-:W-:Y:S02]  /*12d60*/  ISETP.GE.AND P5, PT, R24, R4.reuse, PT ;  /* 0x000000041800720c */ /* 0x080fe40003fa6270 */
[----:B------:R-:W-:-:S02]  /*12d70*/  ISETP.GE.AND P3, PT, R0, R4, PT ;  /* 0x000000040000720c */ /* 0x000fc40003f66270 */
[----:B------:R-:W-:Y:S02]  /*12d80*/  ISETP.GE.AND P6, PT, R16, R4, PT ;  /* 0x000000041000720c */ /* 0x000fe40003fc6270 */
[----:B------:R-:W-:Y:S01]  /*12d90*/  LOP3.LUT R193, R193, 0xfffffe00, RZ, 0xc0, !PT ;  /* 0xfffffe00c1c17812 */ /* 0x000fe200078ec0ff */
[----:B------:R-:W-:Y:S01]  /*12da0*/  @!P0 IMAD.MOV.U32 R6, RZ, RZ, R239 ;  /* 0x000000ffff068224 */ /* 0x000fe200078e00ef */
[----:B------:R-:W-:Y:S01]  /*12db0*/  LOP3.LUT R37, R37, 0x6, RZ, 0xc0, !PT ;  /* 0x0000000625257812 */ /* 0x000fe200078ec0ff */
[----:B------:R-:W-:Y:S02]  /*12dc0*/  @!P0 IMAD.MOV.U32 R7, RZ, RZ, R238 ;  /* 0x000000ffff078224 */ /* 0x000fe400078e00ee */
[----:B--23--:R-:W-:Y:S01]  /*12dd0*/  @!P4 IMAD.MOV.U32 R10, RZ, RZ, c[0x0][0x198] ;  /* 0x00006600ff0ac624 */ /* 0x00cfe200078e00ff */
[----:B------:R-:W-:Y:S01]  /*12de0*/  @!P1 LEA R12, P2, R48, R239, 0x1 ;  /* 0x000000ef300c9211 */ /* 0x000fe200078408ff */
[----:B------:R-:W-:Y:S01]  /*12df0*/  @!P5 IMAD.MOV.U32 R5, RZ, RZ, c[0x0][0x19c] ;  /* 0x00006700ff05d624 */ /* 0x000fe200078e00ff */
[----:B------:R-:W-:Y:S01]  /*12e00*/  @!PT LDS RZ, [RZ] ;  /* 0x00000000fffff984 */ /* 0x000fe20000000800 */
[----:B------:R-:W-:Y:S01]  /*12e10*/  @!PT LDS RZ, [RZ] ;  /* 0x00000000fffff984 */ /* 0x000fe20000000800 */
[----:B------:R-:W-:Y:S01]  /*12e20*/  @!PT LDS RZ, [RZ] ;  /* 0x00000000fffff984 */ /* 0x000fe20000000800 */
[----:B------:R1:W-:Y:S01]  /*12e30*/  @!P0 LDGSTS.E.BYPASS.LTC128B.128 [R244+0x2000], [R6.64] ;  /* 0x0200000006f48fae */ /* 0x0003e2000b901d46 */
[----:B------:R-:W-:Y:S01]  /*12e40*/  IMAD R233, R38, 0x400, R193 ;  /* 0x0000040026e97824 */ /* 0x000fe200078e02c1 */
[----:B------:R-:W-:Y:S01]  /*12e50*/  @!P1 LEA.HI.X R13, R48, R238, R47, 0x1, P2 ;  /* 0x000000ee300d9211 */ /* 0x000fe200010f0c2f */
[----:B------:R-:W-:Y:S01]  /*12e60*/  IMAD R38, R38, 0x10, R40 ;  /* 0x0000001026267824 */ /* 0x000fe200078e0228 */
[----:B------:R-:W-:-:S03]  /*12e70*/  ISETP.GE.AND P2, PT, R21, R4, PT ;  /* 0x000000041500720c */ /* 0x000fc60003f46270 */
[----:B------:R2:W-:Y:S01]  /*12e80*/  @!P1 LDGSTS.E.BYPASS.LTC128B.128 [R244+0x2800], [R12.64] ;  /* 0x028000000cf49fae */ /* 0x0005e2000b901d46 */
[----:B------:R-:W-:-:S09]  /*12e90*/  ISETP.GE.AND P1, PT, R19, R4, PT ;  /* 0x000000041300720c */ /* 0x000fd20003f26270 */
[----:B------:R-:W-:-:S04]  /*12ea0*/  @!P2 IMAD.MOV.U32 R26, RZ, RZ, c[0x0][0x198] ;  /* 0x00006600ff1aa624 */ /* 0x000fc800078e00ff */
[----:B------:R-:W-:Y:S02]  /*12eb0*/  @!P1 IMAD.MOV.U32 R22, RZ, RZ, c[0x0][0x198] ;  /* 0x00006600ff169624 */ /* 0x000fe400078e00ff */
[----:B-1----:R-:W-:Y:S02]  /*12ec0*/  @!P4 IMAD.MOV.U32 R6, RZ, RZ, R239 ;  /* 0x000000ffff06c224 */ /* 0x002fe400078e00ef */
[----:B------:R-:W-:-:S04]  /*12ed0*/  @!P4 IMAD.MOV.U32 R7, RZ, RZ, R238 ;  /* 0x000000ffff07c224 */ /* 0x000fc800078e00ee */
[----:B------:R-:W-:-:S04]  /*12ee0*/  @!P4 IMAD.WIDE.U32 R10, R10, 0x60, R6 ;  /* 0x000000600a0ac825 */ /* 0x000fc800078e0006 */
[----:B------:R-:W-:Y:S02]  /*12ef0*/  @!P5 IMAD.MOV.U32 R6, RZ, RZ, c[0x0][0x198] ;  /* 0x00006600ff06d624 */ /* 0x000fe400078e00ff */
[----:B------:R-:W-:Y:S02]  /*12f00*/  @!P4 IMAD.MOV.U32 R7, RZ, RZ, c[0x0][0x19c] ;  /* 0x00006700ff07c624 */ /* 0x000fe400078e00ff */
[----:B--2---:R-:W-:Y:S01]  /*12f10*/  @!P6 IMAD.MOV.U32 R12, RZ, RZ, c[0x0][0x198] ;  /* 0x00006600ff0ce624 */ /* 0x004fe200078e00ff */
[----:B------:R-:W-:Y:S01]  /*12f20*/  @!P5 LEA R8, P0, R6, R239, 0x6 ;  /* 0x000000ef0608d211 */ /* 0x000fe200078030ff */
[----:B------:R-:W-:-:S03]  /*12f30*/  @!P4 IMAD R7, R7, 0x60, RZ ;  /* 0x000000600707c824 */ /* 0x000fc600078e02ff */
[----:B------:R-:W-:Y:S01]  /*12f40*/  @!P5 LEA.HI.X R9, R6, R238, R5, 0x6, P0 ;  /* 0x000000ee0609d211 */ /* 0x000fe200000f3405 */
[----:B------:R-:W-:Y:S01]  /*12f50*/  @!P4 IMAD.IADD R11, R11, 0x1, R7 ;  /* 0x000000010b0bc824 */ /* 0x000fe200078e0207 */
[-C--:B------:R-:W-:Y:S01]  /*12f60*/  ISETP.GE.AND P0, PT, R18, R4.reuse, PT ;  /* 0x000000041200720c */ /* 0x080fe20003f06270 */
[----:B------:R-:W-:Y:S02]  /*12f70*/  @!P3 IMAD.MOV.U32 R7, RZ, RZ, c[0x0][0x198] ;  /* 0x00006600ff07b624 */ /* 0x000fe400078e00ff */
[----:B------:R1:W-:Y:S01]  /*12f80*/  @!P5 LDGSTS.E.BYPASS.LTC128B.128 [R244+0x3000], [R8.64] ;  /* 0x0300000008f4dfae */ /* 0x0003e2000b901d46 */
[----:B------:R-:W-:Y:S01]  /*12f90*/  ISETP.GE.AND P5, PT, R17, R4, PT ;  /* 0x000000041100720c */ /* 0x000fe20003fa6270 */
[----:B------:R-:W-:Y:S02]  /*12fa0*/  @!P3 IMAD.MOV.U32 R5, RZ, RZ, c[0x0][0x19c] ;  /* 0x00006700ff05b624 */ /* 0x000fe400078e00ff */
[----:B------:R2:W-:Y:S01]  /*12fb0*/  @!P4 LDGSTS.E.BYPASS.LTC128B.128 [R244+0x3800], [R10.64] ;  /* 0x038000000af4cfae */ /* 0x0005e2000b901d46 */
[----:B------:R-:W-:-:S04]  /*12fc0*/  @!P3 LEA R6, P4, R7, R239, 0x7 ;  /* 0x000000ef0706b211 */ /* 0x000fc800078838ff */
[----:B------:R-:W-:Y:S01]  /*12fd0*/  @!P3 LEA.HI.X R7, R7, R238, R5, 0x7, P4 ;  /* 0x000000ee0707b211 */ /* 0x000fe200020f3c05 */
[----:B------:R-:W-:-:S04]  /*12fe0*/  @!P0 IMAD.MOV.U32 R14, RZ, RZ, c[0x0][0x198] ;  /* 0x00006600ff0e8624 */ /* 0x000fc800078e00ff */
[----:B------:R3:W-:Y:S01]  /*12ff0*/  @!P3 LDGSTS.E.BYPASS.LTC128B.128 [R244+0x4000], [R6.64] ;  /* 0x0400000006f4bfae */ /* 0x0007e2000b901d46 */
[----:B------:R-:W-:Y:S02]  /*13000*/  @!P5 IMAD.MOV.U32 R5, RZ, RZ, c[0x0][0x19c] ;  /* 0x00006700ff05d624 */ /* 0x000fe400078e00ff */
[----:B-1----:R-:W-:Y:S02]  /*13010*/  @!P2 IMAD.MOV.U32 R8, RZ, RZ, R239 ;  /* 0x000000ffff08a224 */ /* 0x002fe400078e00ef */
[----:B------:R-:W-:Y:S02]  /*13020*/  @!P2 IMAD.MOV.U32 R9, RZ, RZ, R238 ;  /* 0x000000ffff09a224 */ /* 0x000fe400078e00ee */
[----:B--2---:R-:W-:Y:S02]  /*13030*/  @!P2 IMAD.MOV.U32 R11, RZ, RZ, c[0x0][0x19c] ;  /* 0x00006700ff0ba624 */ /* 0x004fe400078e00ff */
[----:B------:R-:W-:-:S04]  /*13040*/  @!P2 IMAD.WIDE.U32 R26, R26, 0xa0, R8 ;  /* 0x000000a01a1aa825 */ /* 0x000fc800078e0008 */
        /* <DEDUP_REMOVED lines=8> */
[----:B------:R-:W-:Y:S02]  /*130d0*/  @!P6 IMAD.MOV.U32 R8, RZ, RZ, R239 ;  /* 0x000000ffff08e224 */ /* 0x000fe400078e00ef */
[----:B------:R-:W-:Y:S02]  /*130e0*/  @!P6 IMAD.MOV.U32 R9, RZ, RZ, R238 ;  /* 0x000000ffff09e224 */ /* 0x000fe400078e00ee */
[----:B---3--:R-:W-:Y:S02]  /*130f0*/  @!P5 IMAD.MOV.U32 R7, RZ, RZ, c[0x0][0x198] ;  /* 0x00006600ff07d624 */ /* 0x008fe400078e00ff */
[----:B------:R-:W-:-:S03]  /*13100*/  @!P6 IMAD.WIDE.U32 R12, R12, 0x120, R8 ;  /* 0x000001200c0ce825 */ /* 0x000fc600078e0008 */
[C---:B------:R-:W-:Y:S01]  /*13110*/  @!P5 LEA R6, P3, R7.reuse, R239, 0x8 ;  /* 0x000000ef0706d211 */ /* 0x040fe200078640ff */
[----:B------:R-:W-:Y:S02]  /*13120*/  @!P0 IMAD.MOV.U32 R9, RZ, RZ, c[0x0][0x19c] ;  /* 0x00006700ff098624 */ /* 0x000fe400078e00ff */
[----:B------:R-:W-:Y:S01]  /*13130*/  @!P6 IMAD.MOV.U32 R8, RZ, RZ, c[0x0][0x19c] ;  /* 0x00006700ff08e624 */ /* 0x000fe200078e00ff */
[----:B------:R-:W-:Y:S01]  /*13140*/  @!P5 LEA.HI.X R7, R7, R238, R5, 0x8, P3 ;  /* 0x000000ee0707d211 */ /* 0x000fe200018f4405 */
[----:B------:R-:W-:Y:S02]  /*13150*/  @!P0 IMAD R9, R9, 0xe0, RZ ;  /* 0x000000e009098824 */ /* 0x000fe400078e02ff */
[----:B------:R-:W-:Y:S02]  /*13160*/  @!P2 IMAD.IADD R27, R27, 0x1, R11 ;  /* 0x000000011b1ba824 */ /* 0x000fe400078e020b */
[----:B------:R-:W-:Y:S02]  /*13170*/  @!P1 IMAD R10, R10, 0xc0, RZ ;  /* 0x000000c00a0a9824 */ /* 0x000fe400078e02ff */
[----:B------:R-:W-:Y:S01]  /*13180*/  @!P6 IMAD R8, R8, 0x120, RZ ;  /* 0x000001200808e824 */ /* 0x000fe200078e02ff */
[----:B------:R1:W-:Y:S01]  /*13190*/  @!P2 LDGSTS.E.BYPASS.LTC128B.128 [R244+0x4800], [R26.64] ;  /* 0x048000001af4afae */ /* 0x0003e2000b901d46 */
[----:B------:R-:W-:Y:S01]  /*131a0*/  @!P0 IMAD.IADD R9, R15, 0x1, R9 ;  /* 0x000000010f098824 */ /* 0x000fe200078e0209 */
[C---:B------:R-:W-:Y:S01]  /*131b0*/  IADD3 R15, R156.reuse, 0xa0, RZ ;  /* 0x000000a09c0f7810 */ /* 0x040fe20007ffe0ff */
[----:B------:R-:W-:Y:S01]  /*131c0*/  @!P1 IMAD.IADD R11, R23, 0x1, R10 ;  /* 0x00000001170b9824 */ /* 0x000fe200078e020a */
[-C--:B------:R-:W-:Y:S01]  /*131d0*/  ISETP.GE.AND P2, PT, R17, R4.reuse, PT ;  /* 0x000000041100720c */ /* 0x080fe20003f46270 */
[----:B------:R-:W-:Y:S01]  /*131e0*/  @!P6 IMAD.IADD R23, R13, 0x1, R8 ;  /* 0x000000010d17e824 */ /* 0x000fe200078e0208 */
[----:B------:R-:W-:Y:S01]  /*131f0*/  ISETP.GE.AND P5, PT, R15, R4, PT ;  /* 0x000000040f00720c */ /* 0x000fe20003fa6270 */
[----:B------:R-:W-:Y:S01]  /*13200*/  @!P0 IMAD.MOV.U32 R8, RZ, RZ, R14 ;  /* 0x000000ffff088224 */ /* 0x000fe200078e000e */
[----:B------:R-:W-:Y:S01]  /*13210*/  IADD3 R14, R156, 0xb0, RZ ;  /* 0x000000b09c0e7810 */ /* 0x000fe20007ffe0ff */
[----:B------:R-:W-:-:S02]  /*13220*/  @!P1 IMAD.MOV.U32 R10, RZ, RZ, R22 ;  /* 0x000000ffff0a9224 */ /* 0x000fc400078e0016 */
[----:B------:R-:W-:Y:S01]  /*13230*/  @!P6 IMAD.MOV.U32 R22, RZ, RZ, R12 ;  /* 0x000000ffff16e224 */ /* 0x000fe200078e000c */
[-C--:B------:R-:W-:Y:S02]  /*13240*/  ISETP.GE.AND P4, PT, R14, R4.reuse, PT ;  /* 0x000000040e00720c */ /* 0x080fe40003f86270 */
[----:B------:R-:W-:Y:S01]  /*13250*/  IADD3 R12, R156, 0xc0, RZ ;  /* 0x000000c09c0c7810 */ /* 0x000fe20007ffe0ff */
[----:B------:R2:W-:Y:S03]  /*13260*/  @!P1 LDGSTS.E.BYPASS.LTC128B.128 [R244+0x5000], [R10.64] ;  /* 0x050000000af49fae */ /* 0x0005e6000b901d46 */
[----:B------:R-:W-:Y:S01]  /*13270*/  ISETP.GE.AND P3, PT, R12, R4, PT ;  /* 0x000000040c00720c */ /* 0x000fe20003f66270 */
[----:B------:R3:W-:Y:S01]  /*13280*/  @!P0 LDGSTS.E.BYPASS.LTC128B.128 [R244+0x5800], [R8.64] ;  /* 0x0580000008f48fae */ /* 0x0007e2000b901d46 */
[----:B------:R-:W-:Y:S02]  /*13290*/  @!P5 IMAD.MOV.U32 R46, RZ, RZ, c[0x0][0x198] ;  /* 0x00006600ff2ed624 */ /* 0x000fe400078e00ff */
[----:B------:R-:W-:Y:S01]  /*132a0*/  @!P5 IMAD.MOV.U32 R34, RZ, RZ, c[0x0][0x19c] ;  /* 0x00006700ff22d624 */ /* 0x000fe200078e00ff */
[----:B------:R4:W-:Y:S02]  /*132b0*/  @!P2 LDGSTS.E.BYPASS.LTC128B.128 [R244+0x6000], [R6.64] ;  /* 0x0600000006f4afae */ /* 0x0009e4000b901d46 */
[----:B------:R-:W-:-:S02]  /*132c0*/  @!P4 IMAD.MOV.U32 R32, RZ, RZ, c[0x0][0x198] ;  /* 0x00006600ff20c624 */ /* 0x000fc400078e00ff */
[----:B------:R5:W-:Y:S01]  /*132d0*/  @!P6 LDGSTS.E.BYPASS.LTC128B.128 [R244+0x6800], [R22.64] ;  /* 0x0680000016f4efae */ /* 0x000be2000b901d46 */
[----:B------:R-:W-:Y:S01]  /*132e0*/  @!P4 IMAD.MOV.U32 R13, RZ, RZ, c[0x0][0x19c] ;  /* 0x00006700ff0dc624 */ /* 0x000fe200078e00ff */
[----:B------:R-:W-:Y:S01]  /*132f0*/  ISETP.GE.AND P6, PT, R0, R4, PT ;  /* 0x000000040000720c */ /* 0x000fe20003fc6270 */
[----:B------:R-:W-:Y:S02]  /*13300*/  @!P5 IMAD R34, R34, 0x140, RZ ;  /* 0x000001402222d824 */ /* 0x000fe400078e02ff */
[----:B------:R-:W-:Y:S02]  /*13310*/  @!P3 IMAD.MOV.U32 R30, RZ, RZ, c[0x0][0x198] ;  /* 0x00006600ff1eb624 */ /* 0x000fe400078e00ff */
[----:B------:R-:W-:Y:S01]  /*13320*/  @!P4 IMAD R13, R13, 0x160, RZ ;  /* 0x000001600d0dc824 */ /* 0x000fe200078e02ff */
[C---:B--2---:R-:W-:Y:S01]  /*13330*/  IADD3 R10, R156.reuse, 0xd0, RZ ;  /* 0x000000d09c0a7810 */ /* 0x044fe20007ffe0ff */
[----:B------:R-:W-:Y:S01]  /*13340*/  @!P3 IMAD.MOV.U32 R11, RZ, RZ, c[0x0][0x19c] ;  /* 0x00006700ff0bb624 */ /* 0x000fe200078e00ff */
[----:B---3--:R-:W-:-:S03]  /*13350*/  IADD3 R8, R156, 0xe0, RZ ;  /* 0x000000e09c087810 */ /* 0x008fc60007ffe0ff */
[----:B------:R-:W-:Y:S01]  /*13360*/  @!P3 IMAD R11, R11, 0x180, RZ ;  /* 0x000001800b0bb824 */ /* 0x000fe200078e02ff */
[-C--:B------:R-:W-:Y:S02]  /*13370*/  ISETP.GE.AND P2, PT, R10, R4.reuse, PT ;  /* 0x000000040a00720c */ /* 0x080fe40003f46270 */
[-C--:B------:R-:W-:Y:S02]  /*13380*/  ISETP.GE.AND P1, PT, R8, R4.reuse, PT ;  /* 0x000000040800720c */ /* 0x080fe40003f26270 */
[----:B----4-:R-:W-:Y:S01]  /*13390*/  IADD3 R6, R156, 0xf0, RZ ;  /* 0x000000f09c067810 */ /* 0x010fe20007ffe0ff */
[----:B-----5:R-:W-:Y:S02]  /*133a0*/  @!P5 IMAD.MOV.U32 R22, RZ, RZ, R239 ;  /* 0x000000ffff16d224 */ /* 0x020fe400078e00ef */
[----:B------:R-:W-:Y:S01]  /*133b0*/  @!P5 IMAD.MOV.U32 R23, RZ, RZ, R238 ;  /* 0x000000ffff17d224 */ /* 0x000fe200078e00ee */
[----:B------:R-:W-:-:S03]  /*133c0*/  ISETP.GE.AND P0, PT, R6, R4, PT ;  /* 0x000000040600720c */ /* 0x000fc60003f06270 */
[----:B------:R-:W-:-:S04]  /*133d0*/  @!P5 IMAD.WIDE.U32 R46, R46, 0x140, R22 ;  /* 0x000001402e2ed825 */ /* 0x000fc800078e0016 */
[----:B------:R-:W-:Y:S02]  /*133e0*/  @!P4 IMAD.MOV.U32 R22, RZ, RZ, R239 ;  /* 0x000000ffff16c224 */ /* 0x000fe400078e00ef */
[----:B------:R-:W-:Y:S02]  /*133f0*/  @!P4 IMAD.MOV.U32 R23, RZ, RZ, R238 ;  /* 0x000000ffff17c224 */ /* 0x000fe400078e00ee */
[----:B------:R-:W-:Y:S02]  /*13400*/  @!P2 IMAD.MOV.U32 R28, RZ, RZ, c[0x0][0x198] ;  /* 0x00006600ff1ca624 */ /* 0x000fe400078e00ff */
[----:B------:R-:W-:-:S04]  /*13410*/  @!P4 IMAD.WIDE.U32 R32, R32, 0x160, R22 ;  /* 0x000001602020c825 */ /* 0x000fc800078e0016 */
[----:B------:R-:W-:Y:S02]  /*13420*/  @!P3 IMAD.MOV.U32 R22, RZ, RZ, R239 ;  /* 0x000000ffff16b224 */ /* 0x000fe400078e00ef */
[----:B------:R-:W-:Y:S02]  /*13430*/  @!P3 IMAD.MOV.U32 R23, RZ, RZ, R238 ;  /* 0x000000ffff17b224 */ /* 0x000fe400078e00ee */
[----:B-1----:R-:W-:Y:S02]  /*13440*/  @!P1 IMAD.MOV.U32 R26, RZ, RZ, c[0x0][0x198] ;  /* 0x00006600ff1a9624 */ /* 0x002fe400078e00ff */
[----:B------:R-:W-:-:S04]  /*13450*/  @!P3 IMAD.WIDE.U32 R30, R30, 0x180, R22 ;  /* 0x000001801e1eb825 */ /* 0x000fc800078e0016 */
[--C-:B------:R-:W-:Y:S02]  /*13460*/  @!P2 IMAD.MOV.U32 R22, RZ, RZ, R239.reuse ;  /* 0x000000ffff16a224 */ /* 0x100fe400078e00ef */
[--C-:B------:R-:W-:Y:S02]  /*13470*/  @!P2 IMAD.MOV.U32 R23, RZ, RZ, R238.reuse ;  /* 0x000000ffff17a224 */ /* 0x100fe400078e00ee */
[----:B------:R-:W-:Y:S02]  /*13480*/  @!P1 IMAD.MOV.U32 R52, RZ, RZ, R239 ;  /* 0x000000ffff349224 */ /* 0x000fe400078e00ef */
[----:B------:R-:W-:Y:S02]  /*13490*/  @!P1 IMAD.MOV.U32 R53, RZ, RZ, R238 ;  /* 0x000000ffff359224 */ /* 0x000fe400078e00ee */
[----:B------:R-:W-:Y:S02]  /*134a0*/  @!P2 IMAD.MOV.U32 R9, RZ, RZ, c[0x0][0x19c] ;  /* 0x00006700ff09a624 */ /* 0x000fe400078e00ff */
[----:B------:R-:W-:-:S04]  /*134b0*/  @!P2 IMAD.WIDE.U32 R28, R28, 0x1a0, R22 ;  /* 0x000001a01c1ca825 */ /* 0x000fc800078e0016 */
[----:B------:R-:W-:-:S04]  /*134c0*/  @!P1 IMAD.WIDE.U32 R26, R26, 0x1c0, R52 ;  /* 0x000001c01a1a9825 */ /* 0x000fc800078e0034 */
[----:B------:R-:W-:Y:S02]  /*134d0*/  @!P1 IMAD.MOV.U32 R7, RZ, RZ, c[0x0][0x19c] ;  /* 0x00006700ff079624 */ /* 0x000fe400078e00ff */
[----:B------:R-:W-:Y:S02]  /*134e0*/  @!P0 IMAD.MOV.U32 R22, RZ, RZ, c[0x0][0x198] ;  /* 0x00006600ff168624 */ /* 0x000fe400078e00ff */
[----:B------:R-:W-:Y:S02]  /*134f0*/  @!P0 IMAD.MOV.U32 R52, RZ, RZ, R239 ;  /* 0x000000ffff348224 */ /* 0x000fe400078e00ef */
[----:B------:R-:W-:Y:S02]  /*13500*/  @!P0 IMAD.MOV.U32 R53, RZ, RZ, R238 ;  /* 0x000000ffff358224 */ /* 0x000fe400078e00ee */
[----:B------:R-:W-:Y:S02]  /*13510*/  @!P0 IMAD.MOV.U32 R5, RZ, RZ, c[0x0][0x19c] ;  /* 0x00006700ff058624 */ /* 0x000fe400078e00ff */
[----:B------:R-:W-:-:S02]  /*13520*/  @!P5 IMAD.IADD R35, R47, 0x1, R34 ;  /* 0x000000012f23d824 */ /* 0x000fc400078e0222 */
[----:B------:R-:W-:Y:S02]  /*13530*/  @!P2 IMAD R9, R9, 0x1a0, RZ ;  /* 0x000001a00909a824 */ /* 0x000fe400078e02ff */
[----:B------:R-:W-:Y:S02]  /*13540*/  @!P5 IMAD.MOV.U32 R34, RZ, RZ, R46 ;  /* 0x000000ffff22d224 */ /* 0x000fe400078e002e */
[----:B------:R-:W-:Y:S02]  /*13550*/  @!P1 IMAD R7, R7, 0x1c0, RZ ;  /* 0x000001c007079824 */ /* 0x000fe400078e02ff */
[----:B------:R-:W-:Y:S01]  /*13560*/  @!P0 IMAD.WIDE.U32 R22, R22, 0x1e0, R52 ;  /* 0x000001e016168825 */ /* 0x000fe200078e0034 */
[----:B------:R1:W-:Y:S03]  /*13570*/  @!P5 LDGSTS.E.BYPASS.LTC128B.128 [R244+0x7000], [R34.64] ;  /* 0x0700000022f4dfae */ /* 0x0003e6000b901d46 */
[----:B------:R-:W-:-:S02]  /*13580*/  @!P0 IMAD R5, R5, 0x1e0, RZ ;  /* 0x000001e005058824 */ /* 0x000fc400078e02ff */
[----:B------:R-:W-:Y:S02]  /*13590*/  @!P4 IMAD.IADD R33, R33, 0x1, R13 ;  /* 0x000000012121c824 */ /* 0x000fe400078e020d */
[----:B------:R-:W-:Y:S02]  /*135a0*/  @!P3 IMAD.IADD R31, R31, 0x1, R11 ;  /* 0x000000011f1fb824 */ /* 0x000fe400078e020b */
[----:B------:R-:W-:Y:S01]  /*135b0*/  @!P2 IMAD.IADD R29, R29, 0x1, R9 ;  /* 0x000000011d1da824 */ /* 0x000fe200078e0209 */
[----:B------:R1:W-:Y:S01]  /*135c0*/  @!P4 LDGSTS.E.BYPASS.LTC128B.128 [R244+0x7800], [R32.64] ;  /* 0x0780000020f4cfae */ /* 0x0003e2000b901d46 */
[----:B------:R-:W-:Y:S01]  /*135d0*/  @!P1 IMAD.IADD R27, R27, 0x1, R7 ;  /* 0x000000011b1b9824 */ /* 0x000fe200078e0207 */
[-C--:B------:R-:W-:Y:S01]  /*135e0*/  ISETP.GE.AND P4, PT, R24, R4.reuse, PT ;  /* 0x000000041800720c */ /* 0x080fe20003f86270 */
[----:B------:R-:W-:Y:S01]  /*135f0*/  @!P0 IMAD.IADD R23, R23, 0x1, R5 ;  /* 0x0000000117178824 */ /* 0x000fe200078e0205 */
[----:B------:R2:W-:Y:S01]  /*13600*/  @!P3 LDGSTS.E.BYPASS.LTC128B.128 [R244+0x8000], [R30.64] ;  /* 0x080000001ef4bfae */ /* 0x0005e2000b901d46 */
[----:B------:R-:W-:-:S02]  /*13610*/  ISETP.GE.AND P3, PT, R20, R4, PT ;  /* 0x000000041400720c */ /* 0x000fc40003f66270 */
[----:B------:R-:W-:Y:S01]  /*13620*/  LEA.HI R5, R44, R44, RZ, 0x1 ;  /* 0x0000002c2c057211 */ /* 0x000fe200078f08ff */
[----:B------:R2:W-:Y:S01]  /*13630*/  @!P2 LDGSTS.E.BYPASS.LTC128B.128 [R244+0x8800], [R28.64] ;  /* 0x088000001cf4afae */ /* 0x0005e2000b901d46 */
[-C--:B------:R-:W-:Y:S02]  /*13640*/  ISETP.GE.AND P2, PT, R21, R4.reuse, PT ;  /* 0x000000041500720c */ /* 0x080fe40003f46270 */
[----:B------:R-:W-:Y:S01]  /*13650*/  LOP3.LUT R5, R5, 0xfffffffe, RZ, 0xc0, !PT ;  /* 0xfffffffe05057812 */ /* 0x000fe200078ec0ff */
[----:B------:R3:W-:Y:S01]  /*13660*/  @!P1 LDGSTS.E.BYPASS.LTC128B.128 [R244+0x9000], [R26.64] ;  /* 0x090000001af49fae */ /* 0x0007e2000b901d46 */
[-C--:B------:R-:W-:Y:S02]  /*13670*/  ISETP.GE.AND P1, PT, R3, R4.reuse, PT ;  /* 0x000000040300720c */ /* 0x080fe40003f26270 */
[----:B------:R-:W-:Y:S01]  /*13680*/  @!P4 IMAD.MOV.U32 R0, RZ, RZ, c[0x0][0x1a0] ;  /* 0x00006800ff00c624 */ /* 0x000fe200078e00ff */
[----:B------:R4:W-:Y:S01]  /*13690*/  @!P0 LDGSTS.E.BYPASS.LTC128B.128 [R244+0x9800], [R22.64] ;  /* 0x0980000016f48fae */ /* 0x0009e2000b901d46 */
[----:B------:R-:W-:Y:S01]  /*136a0*/  ISETP.GE.AND P0, PT, R156, R4, PT ;  /* 0x000000049c00720c */ /* 0x000fe20003f06270 */
[----:B------:R-:W-:-:S02]  /*136b0*/  @!P4 IMAD.MOV.U32 R7, RZ, RZ, c[0x0][0x1a4] ;  /* 0x00006900ff07c624 */ /* 0x000fc400078e00ff */
[----:B------:R-:W0:Y:S01]  /*136c0*/  LDGDEPBAR ;  /* 0x00000000000079af */ /* 0x000e220000000000 */
[----:B------:R-:W-:Y:S02]  /*136d0*/  IMAD.IADD R44, R44, 0x1, -R5 ;  /* 0x000000012c2c7824 */ /* 0x000fe400078e0a05 */
[----:B------:R-:W-:Y:S02]  /*136e0*/  @!P3 IMAD.MOV.U32 R5, RZ, RZ, c[0x0][0x1a0] ;  /* 0x00006800ff05b624 */ /* 0x000fe400078e00ff */
[----:B------:R-:W-:Y:S01]  /*136f0*/  @!P3 IMAD.MOV.U32 R3, RZ, RZ, c[0x0][0x1a4] ;  /* 0x00006900ff03b624 */ /* 0x000fe200078e00ff */
[C---:B------:R-:W-:Y:S01]  /*13700*/  @!P1 LEA R20, P5, R50.reuse, R241, 0x1 ;  /* 0x000000f132149211 */ /* 0x040fe200078a08ff */
[----:B------:R-:W-:Y:S02]  /*13710*/  @!P3 IMAD.MOV.U32 R24, RZ, RZ, R241 ;  /* 0x000000ffff18b224 */ /* 0x000fe400078e00f1 */
[----:B------:R-:W-:Y:S01]  /*13720*/  @!P3 IMAD.MOV.U32 R25, RZ, RZ, R240 ;  /* 0x000000ffff19b224 */ /* 0x000fe200078e00f0 */
[----:B------:R-:W-:Y:S01]  /*13730*/  @!P1 LEA.HI.X R21, R50, R240, R49, 0x1, P5 ;  /* 0x000000f032159211 */ /* 0x000fe200028f0c31 */
[----:B------:R-:W-:-:S02]  /*13740*/  @!P3 IMAD R3, R3, 0x60, RZ ;  /* 0x000000600303b824 */ /* 0x000fc400078e02ff */
[----:B------:R-:W-:-:S04]  /*13750*/  @!P3 IMAD.WIDE.U32 R24, R5, 0x60, R24 ;  /* 0x000000600518b825 */ /* 0x000fc800078e0018 */
[----:B------:R-:W-:Y:S02]  /*13760*/  @!P6 IMAD.MOV.U32 R5, RZ, RZ, c[0x0][0x1a4] ;  /* 0x00006900ff05e624 */ /* 0x000fe400078e00ff */
[----:B------:R-:W-:Y:S02]  /*13770*/  @!P3 IMAD.IADD R25, R25, 0x1, R3 ;  /* 0x000000011919b824 */ /* 0x000fe400078e0203 */
[----:B------:R-:W-:Y:S02]  /*13780*/  IMAD.SHL.U32 R156, R156, 0x8, RZ ;  /* 0x000000089c9c7824 */ /* 0x000fe400078e00ff */
[----:B----4-:R-:W-:Y:S01]  /*13790*/  @!P0 IMAD.MOV.U32 R22, RZ, RZ, R241 ;  /* 0x000000ffff168224 */ /* 0x010fe200078e00f1 */
[----:B------:R-:W-:-:S04]  /*137a0*/  DEPBAR.LE SB0, 0x0 ;  /* 0x000080000000791a */ /* 0x000fc80000000000 */
[----:B------:R-:W-:Y:S01]  /*137b0*/  BAR.SYNC.DEFER_BLOCKING 0x0 ;  /* 0x0000000000007b1d */ /* 0x000fe20000010000 */
[----:B------:R-:W-:-:S05]  /*137c0*/  @!P0 IMAD.MOV.U32 R23, RZ, RZ, R240 ;  /* 0x000000ffff178224 */ /* 0x000fca00078e00f0 */
        /* <DEDUP_REMOVED lines=12> */
[----:B----4-:R-:W-:-:S04]  /*13890*/  @!P4 LEA R22, P0, R0, R241, 0x6 ;  /* 0x000000f10016c211 */ /* 0x010fc800078030ff */
[----:B------:R-:W-:Y:S01]  /*138a0*/  @!P4 LEA.HI.X R23, R0, R240, R7, 0x6, P0 ;  /* 0x000000f00017c211 */ /* 0x000fe200000f3407 */
[----:B------:R-:W-:Y:S01]  /*138b0*/  @!P6 IMAD.MOV.U32 R0, RZ, RZ, c[0x0][0x1a0] ;  /* 0x00006800ff00e624 */ /* 0x000fe200078e00ff */
[----:B------:R-:W-:-:S03]  /*138c0*/  ISETP.GE.AND P0, PT, R18, R4, PT ;  /* 0x000000041200720c */ /* 0x000fc60003f06270 */
[----:B------:R-:W-:Y:S01]  /*138d0*/  @!P1 IMAD.MOV.U32 R18, RZ, RZ, c[0x0][0x1a0] ;  /* 0x00006800ff129624 */ /* 0x000fe200078e00ff */
[----:B------:R-:W-:Y:S01]  /*138e0*/  @!PT LDS RZ, [RZ] ;  /* 0x00000000fffff984 */ /* 0x000fe20000000800 */
[----:B------:R-:W-:Y:S01]  /*138f0*/  @!PT LDS RZ, [RZ] ;  /* 0x00000000fffff984 */ /* 0x000fe20000000800 */
[----:B------:R-:W-:Y:S01]  /*13900*/  @!PT LDS RZ, [RZ] ;  /* 0x00000000fffff984 */ /* 0x000fe20000000800 */
[----:B------:R4:W-:Y:S01]  /*13910*/  @!P4 LDGSTS.E.BYPASS.LTC128B.128 [R244+0xb000], [R22.64] ;  /* 0x0b00000016f4cfae */ /* 0x0009e2000b901d46 */
[----:B-----5:R-:W-:Y:S02]  /*13920*/  @!P6 LEA R20, P5, R0, R241, 0x7 ;  /* 0x000000f10014e211 */ /* 0x020fe400078a38ff */
[----:B------:R-:W-:Y:S01]  /*13930*/  ISETP.GE.AND P4, PT, R14, R4, PT ;  /* 0x000000040e00720c */ /* 0x000fe20003f86270 */
        /* <DEDUP_REMOVED lines=9> */
[----:B------:R-:W-:-:S02]  /*139d0*/  @!P1 IMAD R5, R5, 0xc0, RZ ;  /* 0x000000c005059824 */ /* 0x000fc400078e02ff */
[----:B------:R-:W-:Y:S01]  /*139e0*/  @P6 STS.128 [R244+0xc000], RZ ;  /* 0x00c000fff4006388 */ /* 0x000fe20000000c00 */
[----:B------:R-:W-:Y:S02]  /*139f0*/  @!P0 IMAD.MOV.U32 R3, RZ, RZ, c[0x0][0x1a0] ;  /* 0x00006800ff038624 */ /* 0x000fe400078e00ff */
[----:B------:R-:W-:Y:S01]  /*13a00*/  @!P0 IMAD.MOV.U32 R0, RZ, RZ, c[0x0][0x1a4] ;  /* 0x00006900ff008624 */ /* 0x000fe200078e00ff */
[----:B------:R-:W-:Y:S01]  /*13a10*/  @!PT LDS RZ, [RZ] ;  /* 0x00000000fffff984 */ /* 0x000fe20000000800 */
[----:B------:R-:W-:Y:S01]  /*13a20*/  @!PT LDS RZ, [RZ] ;  /* 0x00000000fffff984 */ /* 0x000fe20000000800 */
[----:B------:R-:W-:Y:S01]  /*13a30*/  @!PT LDS RZ, [RZ] ;  /* 0x00000000fffff984 */ /* 0x000fe20000000800 */
[----:B------:R1:W-:Y:S01]  /*13a40*/  @!P6 LDGSTS.E.BYPASS.LTC128B.128 [R244+0xc000], [R20.64] ;  /* 0x0c00000014f4efae */ /* 0x0003e2000b901d46 */
[----:B------:R-:W-:Y:S02]  /*13a50*/  ISETP.GE.AND P6, PT, R15, R4, PT ;  /* 0x000000040f00720c */ /* 0x000fe40003fc6270 */
[----:B------:R-:W-:Y:S01]  /*13a60*/  @!P0 IMAD R0, R0, 0xe0, RZ ;  /* 0x000000e000008824 */ /* 0x000fe200078e02ff */
[----:B------:R-:W-:Y:S01]  /*13a70*/  @P2 STS.128 [R244+0xc800], RZ ;  /* 0x00c800fff4002388 */ /* 0x000fe20000000c00 */
[----:B------:R-:W-:Y:S02]  /*13a80*/  @!P5 IMAD.MOV.U32 R14, RZ, RZ, R241 ;  /* 0x000000ffff0ed224 */ /* 0x000fe400078e00f1 */
[----:B------:R-:W-:-:S02]  /*13a90*/  @!P5 IMAD.MOV.U32 R15, RZ, RZ, R240 ;  /* 0x000000ffff0fd224 */ /* 0x000fc400078e00f0 */
[----:B------:R-:W-:Y:S02]  /*13aa0*/  @!P3 IMAD.MOV.U32 R11, RZ, RZ, R240 ;  /* 0x000000ffff0bb224 */ /* 0x000fe400078e00f0 */
[----:B----4-:R-:W-:-:S03]  /*13ab0*/  @!P2 IMAD.MOV.U32 R22, RZ, RZ, c[0x0][0x1a0] ;  /* 0x00006800ff16a624 */ /* 0x010fc600078e00ff */
[----:B------:R-:W-:-:S04]  /*13ac0*/  @!P6 IMAD.MOV.U32 R16, RZ, RZ, c[0x0][0x1a4] ;  /* 0x00006900ff10e624 */ /* 0x000fc800078e00ff */
[----:B------:R-:W-:Y:S02]  /*13ad0*/  @!P6 IMAD R16, R16, 0x140, RZ ;  /* 0x000001401010e824 */ /* 0x000fe400078e02ff */
[----:B-----5:R-:W-:Y:S02]  /*13ae0*/  @!P2 IMAD.MOV.U32 R24, RZ, RZ, R241 ;  /* 0x000000ffff18a224 */ /* 0x020fe400078e00f1 */
[----:B------:R-:W-:-:S04]  /*13af0*/  @!P2 IMAD.MOV.U32 R25, RZ, RZ, R240 ;  /* 0x000000ffff19a224 */ /* 0x000fc800078e00f0 */
[----:B------:R-:W-:-:S04]  /*13b00*/  @!P2 IMAD.WIDE.U32 R22, R22, 0xa0, R24 ;  /* 0x000000a01616a825 */ /* 0x000fc800078e0018 */
[----:B-1----:R-:W-:Y:S02]  /*13b10*/  @!P2 IMAD.MOV.U32 R20, RZ, RZ, c[0x0][0x1a4] ;  /* 0x00006900ff14a624 */ /* 0x002fe400078e00ff */
[----:B------:R-:W-:Y:S02]  /*13b20*/  @!P1 IMAD.MOV.U32 R24, RZ, RZ, R241 ;  /* 0x000000ffff189224 */ /* 0x000fe400078e00f1 */
[----:B------:R-:W-:Y:S02]  /*13b30*/  @!P1 IMAD.MOV.U32 R25, RZ, RZ, R240 ;  /* 0x000000ffff199224 */ /* 0x000fe400078e00f0 */
[----:B------:R-:W-:Y:S02]  /*13b40*/  @!P2 IMAD R20, R20, 0xa0, RZ ;  /* 0x000000a01414a824 */ /* 0x000fe400078e02ff */
[----:B------:R-:W-:-:S04]  /*13b50*/  @!P1 IMAD.WIDE.U32 R18, R18, 0xc0, R24 ;  /* 0x000000c012129825 */ /* 0x000fc800078e0018 */
[----:B------:R-:W-:Y:S02]  /*13b60*/  @!P2 IMAD.IADD R21, R23, 0x1, R20 ;  /* 0x000000011715a824 */ /* 0x000fe400078e0214 */
[----:B------:R-:W-:Y:S02]  /*13b70*/  @!P2 IMAD.MOV.U32 R20, RZ, RZ, R22 ;  /* 0x000000ffff14a224 */ /* 0x000fe400078e0016 */
[----:B------:R-:W-:Y:S02]  /*13b80*/  @!P1 IMAD.IADD R19, R19, 0x1, R5 ;  /* 0x0000000113139824 */ /* 0x000fe400078e0205 */
[--C-:B------:R-:W-:Y:S01]  /*13b90*/  @!P0 IMAD.MOV.U32 R24, RZ, RZ, R241.reuse ;  /* 0x000000ffff188224 */ /* 0x100fe200078e00f1 */
[----:B------:R-:W-:Y:S01]  /*13ba0*/  @!PT LDS RZ, [RZ] ;  /* 0x00000000fffff984 */ /* 0x000fe20000000800 */
[----:B------:R-:W-:Y:S01]  /*13bb0*/  @!PT LDS RZ, [RZ] ;  /* 0x00000000fffff984 */ /* 0x000fe20000000800 */
[----:B------:R-:W-:Y:S01]  /*13bc0*/  @!PT LDS RZ, [RZ] ;  /* 0x00000000fffff984 */ /* 0x000fe20000000800 */
[----:B------:R1:W-:Y:S01]  /*13bd0*/  @!P2 LDGSTS.E.BYPASS.LTC128B.128 [R244+0xc800], [R20.64] ;  /* 0x0c80000014f4afae */ /* 0x0003e2000b901d46 */
[----:B------:R-:W-:Y:S01]  /*13be0*/  @!P0 IMAD.MOV.U32 R25, RZ, RZ, R240 ;  /* 0x000000ffff198224 */ /* 0x000fe200078e00f0 */
[----:B------:R-:W-:Y:S01]  /*13bf0*/  ISETP.GE.AND P2, PT, R10, R4, PT ;  /* 0x000000040a00720c */ /* 0x000fe20003f46270 */
[----:B------:R-:W-:Y:S01]  /*13c00*/  @!P3 IMAD.MOV.U32 R10, RZ, RZ, R241 ;  /* 0x000000ffff0ab224 */ /* 0x000fe200078e00f1 */
[----:B------:R-:W-:Y:S01]  /*13c10*/  @P1 STS.128 [R244+0xd000], RZ ;  /* 0x00d000fff4001388 */ /* 0x000fe20000000c00 */
[----:B------:R-:W-:-:S03]  /*13c20*/  @!P0 IMAD.WIDE.U32 R24, R3, 0xe0, R24 ;  /* 0x000000e003188825 */ /* 0x000fc600078e0018 */
[----:B------:R-:W-:Y:S01]  /*13c30*/  @!PT LDS RZ, [RZ] ;  /* 0x00000000fffff984 */ /* 0x000fe20000000800 */
[----:B------:R-:W-:Y:S01]  /*13c40*/  @!PT LDS RZ, [RZ] ;  /* 0x00000000fffff984 */ /* 0x000fe20000000800 */
[----:B------:R-:W-:Y:S01]  /*13c50*/  @!PT LDS RZ, [RZ] ;  /* 0x00000000fffff984 */ /* 0x000fe20000000800 */
[----:B------:R4:W-:Y:S01]  /*13c60*/  @!P1 LDGSTS.E.BYPASS.LTC128B.128 [R244+0xd000], [R18.64] ;  /* 0x0d00000012f49fae */ /* 0x0009e2000b901d46 */
[----:B------:R-:W-:Y:S01]  /*13c70*/  ISETP.GE.AND P1, PT, R17, R4, PT ;  /* 0x000000041100720c */ /* 0x000fe20003f26270 */
[----:B------:R-:W-:Y:S02]  /*13c80*/  @!P0 IMAD.IADD R25, R25, 0x1, R0 ;  /* 0x0000000119198824 */ /* 0x000fe400078e0200 */
[----:B------:R-:W-:Y:S01]  /*13c90*/  @P0 STS.128 [R244+0xd800], RZ ;  /* 0x00d800fff4000388 */ /* 0x000fe20000000c00 */
[----:B------:R-:W-:Y:S02]  /*13ca0*/  @!P5 IMAD.MOV.U32 R3, RZ, RZ, c[0x0][0x1a0] ;  /* 0x00006800ff03d624 */ /* 0x000fe400078e00ff */
[----:B------:R-:W-:Y:S01]  /*13cb0*/  @!P5 IMAD.MOV.U32 R0, RZ, RZ, c[0x0][0x1a4] ;  /* 0x00006900ff00d624 */ /* 0x000fe200078e00ff */
[----:B------:R-:W-:Y:S01]  /*13cc0*/  @!PT LDS RZ, [RZ] ;  /* 0x00000000fffff984 */ /* 0x000fe20000000800 */
[----:B------:R-:W-:Y:S01]  /*13cd0*/  @!PT LDS RZ, [RZ] ;  /* 0x00000000fffff984 */ /* 0x000fe20000000800 */
[----:B------:R-:W-:Y:S01]  /*13ce0*/  @!PT LDS RZ, [RZ] ;  /* 0x00000000fffff984 */ /* 0x000fe20000000800 */
[----:B------:R3:W-:Y:S01]  /*13cf0*/  @!P0 LDGSTS.E.BYPASS.LTC128B.128 [R244+0xd800], [R24.64] ;  /* 0x0d80000018f48fae */ /* 0x0007e2000b901d46 */
[----:B------:R-:W-:-:S04]  /*13d00*/  @!P5 IMAD.WIDE.U32 R14, R3, 0x120, R14 ;  /* 0x00000120030ed825 */ /* 0x000fc800078e000e */
[----:B------:R-:W-:Y:S01]  /*13d10*/  @!P5 IMAD R0, R0, 0x120, RZ ;  /* 0x000001200000d824 */ /* 0x000fe200078e02ff */
[----:B------:R-:W-:Y:S01]  /*13d20*/  @P1 STS.128 [R244+0xe000], RZ ;  /* 0x00e000fff4001388 */ /* 0x000fe20000000c00 */
[----:B------:R-:W-:Y:S02]  /*13d30*/  @!P1 IMAD.MOV.U32 R7, RZ, RZ, c[0x0][0x1a0] ;  /* 0x00006800ff079624 */ /* 0x000fe400078e00ff */
[----:B------:R-:W-:Y:S02]  /*13d40*/  @!P1 IMAD.MOV.U32 R5, RZ, RZ, c[0x0][0x1a4] ;  /* 0x00006900ff059624 */ /* 0x000fe400078e00ff */
[----:B------:R-:W-:Y:S01]  /*13d50*/  IMAD.SHL.U32 R3, R42, 0x40, RZ ;  /* 0x000000402a037824 */ /* 0x000fe200078e00ff */
[----:B------:R-:W-:Y:S01]  /*13d60*/  @!P1 LEA R12, P0, R7, R241, 0x8 ;  /* 0x000000f1070c9211 */ /* 0x000fe200078040ff */
[----:B------:R-:W-:Y:S02]  /*13d70*/  @!P5 IMAD.IADD R15, R15, 0x1, R0 ;  /* 0x000000010f0fd824 */ /* 0x000fe400078e0200 */
[----:B------:R-:W-:Y:S01]  /*13d80*/  @!P4 IMAD.MOV.U32 R0, RZ, RZ, c[0x0][0x1a4] ;  /* 0x00006900ff00c624 */ /* 0x000fe200078e00ff */
[----:B------:R-:W-:Y:S01]  /*13d90*/  @!P1 LEA.HI.X R13, R7, R240, R5, 0x8, P0 ;  /* 0x000000f0070d9211 */ /* 0x000fe200000f4405 */
[----:B------:R-:W-:Y:S01]  /*13da0*/  @!P6 IMAD.MOV.U32 R7, RZ, RZ, c[0x0][0x1a0] ;  /* 0x00006800ff07e624 */ /* 0x000fe200078e00ff */
[-C--:B------:R-:W-:Y:S01]  /*13db0*/  ISETP.GE.AND P0, PT, R6, R4.reuse, PT ;  /* 0x000000040600720c */ /* 0x080fe20003f06270 */
[----:B------:R-:W-:Y:S01]  /*13dc0*/  @!P6 IMAD.MOV.U32 R5, RZ, RZ, R240 ;  /* 0x000000ffff05e224 */ /* 0x000fe200078e00f0 */
[----:B------:R-:W-:Y:S01]  /*13dd0*/  LOP3.LUT R3, R3, 0x1c0, RZ, 0xc0, !PT ;  /* 0x000001c003037812 */ /* 0x000fe200078ec0ff */
[----:B------:R-:W-:Y:S01]  /*13de0*/  @!PT LDS RZ, [RZ] ;  /* 0x00000000fffff984 */ /* 0x000fe20000000800 */
[----:B------:R-:W-:Y:S01]  /*13df0*/  @!PT LDS RZ, [RZ] ;  /* 0x00000000fffff984 */ /* 0x000fe20000000800 */
[----:B------:R-:W-:Y:S01]  /*13e00*/  @!PT LDS RZ, [RZ] ;  /* 0x00000000fffff984 */ /* 0x000fe20000000800 */
[----:B------:R5:W-:Y:S01]  /*13e10*/  @!P1 LDGSTS.E.BYPASS.LTC128B.128 [R244+0xe000], [R12.64] ;  /* 0x0e0000000cf49fae */ /* 0x000be2000b901d46 */
[----:B------:R-:W-:Y:S01]  /*13e20*/  ISETP.GE.AND P1, PT, R8, R4, PT ;  /* 0x000000040800720c */ /* 0x000fe20003f26270 */
[----:B------:R-:W-:Y:S01]  /*13e30*/  @!P6 IMAD.MOV.U32 R4, RZ, RZ, R241 ;  /* 0x000000ffff04e224 */ /* 0x000fe200078e00f1 */
[----:B------:R-:W-:Y:S01]  /*13e40*/  LOP3.LUT R156, R3, 0x8, R156, 0xf8, !PT ;  /* 0x00000008039c7812 */ /* 0x000fe200078ef89c */
[----:B------:R-:W-:Y:S01]  /*13e50*/  @!P4 IMAD.MOV.U32 R8, RZ, RZ, c[0x0][0x1a0] ;  /* 0x00006800ff08c624 */ /* 0x000fe200078e00ff */
[----:B------:R-:W-:Y:S01]  /*13e60*/  @P5 STS.128 [R244+0xe800], RZ ;  /* 0x00e800fff4005388 */ /* 0x000fe20000000c00 */
[----:B------:R-:W-:Y:S01]  /*13e70*/  @!P6 IMAD.WIDE.U32 R6, R7, 0x140, R4 ;  /* 0x000001400706e825 */ /* 0x000fe200078e0004 */
[----:B------:R-:W-:-:S02]  /*13e80*/  SHF.R.U32.HI R232, RZ, 0x3, R3 ;  /* 0x00000003ffe87819 */ /* 0x000fc40000011603 */
[----:B------:R-:W-:Y:S01]  /*13e90*/  @!PT LDS RZ, [RZ] ;  /* 0x00000000fffff984 */ /* 0x000fe20000000800 */
[----:B------:R-:W-:Y:S01]  /*13ea0*/  @!PT LDS RZ, [RZ] ;  /* 0x00000000fffff984 */ /* 0x000fe20000000800 */
[----:B------:R-:W-:Y:S01]  /*13eb0*/  @!PT LDS RZ, [RZ] ;  /* 0x00000000fffff984 */ /* 0x000fe20000000800 */
[----:B------:R1:W-:Y:S01]  /*13ec0*/  @!P5 LDGSTS.E.BYPASS.LTC128B.128 [R244+0xe800], [R14.64] ;  /* 0x0e8000000ef4dfae */ /* 0x0003e2000b901d46 */
[----:B------:R-:W-:Y:S01]  /*13ed0*/  @!P4 IMAD.MOV.U32 R4, RZ, RZ, R241 ;  /* 0x000000ffff04c224 */ /* 0x000fe200078e00f1 */
[----:B------:R-:W-:Y:S01]  /*13ee0*/  LOP3.LUT R232, R156, R232, RZ, 0x3c, !PT ;  /* 0x000000e89ce87212 */ /* 0x000fe200078e3cff */
[----:B------:R-:W-:Y:S01]  /*13ef0*/  @!P4 IMAD.MOV.U32 R5, RZ, RZ, R240 ;  /* 0x000000ffff05c224 */ /* 0x000fe200078e00f0 */
[----:B------:R-:W-:Y:S01]  /*13f00*/  @P6 STS.128 [R244+0xf000], RZ ;  /* 0x00f000fff4006388 */ /* 0x000fe20000000c00 */
[----:B------:R-:W-:Y:S02]  /*13f10*/  IMAD.SHL.U32 R3, R44, 0x8, RZ ;  /* 0x000000082c037824 */ /* 0x000fe400078e00ff */
[----:B------:R-:W-:-:S04]  /*13f20*/  @!P4 IMAD.WIDE.U32 R8, R8, 0x160, R4 ;  /* 0x000001600808c825 */ /* 0x000fc800078e0004 */
[----:B------:R-:W-:Y:S02]  /*13f30*/  IMAD.SHL.U32 R4, R57, 0x40, RZ ;  /* 0x0000004039047824 */ /* 0x000fe400078e00ff */
[----:B------:R-:W-:Y:S02]  /*13f40*/  @!P6 IMAD.IADD R17, R7, 0x1, R16 ;  /* 0x000000010711e824 */ /* 0x000fe400078e0210 */
[----:B------:R-:W-:Y:S01]  /*13f50*/  @!P6 IMAD.MOV.U32 R16, RZ, RZ, R6 ;  /* 0x000000ffff10e224 */ /* 0x000fe200078e0006 */
[----:B------:R-:W-:Y:S01]  /*13f60*/  LOP3.LUT R4, R4, 0x1c0, RZ, 0xc0, !PT ;  /* 0x000001c004047812 */ /* 0x000fe200078ec0ff */
[----:B------:R-:W-:Y:S02]  /*13f70*/  @!P3 IMAD.MOV.U32 R6, RZ, RZ, c[0x0][0x1a4] ;  /* 0x00006900ff06b624 */ /* 0x000fe400078e00ff */
[----:B-----5:R-:W-:Y:S01]  /*13f80*/  @!P2 IMAD.MOV.U32 R12, RZ, RZ, c[0x0][0x1a0] ;  /* 0x00006800ff0ca624 */ /* 0x020fe200078e00ff */
[----:B------:R-:W-:Y:S01]  /*13f90*/  LOP3.LUT R3, R4, 0x8, R3, 0xf8, !PT ;  /* 0x0000000804037812 */ /* 0x000fe200078ef803 */
[----:B----4-:R-:W-:Y:S01]  /*13fa0*/  @!P1 IMAD.MOV.U32 R18, RZ, RZ, c[0x0][0x1a0] ;  /* 0x00006800ff129624 */ /* 0x010fe200078e00ff */
[----:B------:R-:W-:Y:S01]  /*13fb0*/  SHF.R.U32.HI R4, RZ, 0x3, R4 ;  /* 0x00000003ff047819 */ /* 0x000fe20000011604 */
[----:B------:R-:W-:Y:S01]  /*13fc0*/  @!P4 IMAD R0, R0, 0x160, RZ ;  /* 0x000001600000c824 */ /* 0x000fe200078e02ff */
[----:B------:R-:W-:Y:S01]  /*13fd0*/  @!PT LDS RZ, [RZ] ;  /* 0x00000000fffff984 */ /* 0x000fe20000000800 */
[----:B------:R-:W-:Y:S01]  /*13fe0*/  @!PT LDS RZ, [RZ] ;  /* 0x00000000fffff984 */ /* 0x000fe20000000800 */
[----:B------:R-:W-:Y:S01]  /*13ff0*/  @!PT LDS RZ, [RZ] ;  /* 0x00000000fffff984 */ /* 0x000fe20000000800 */
[----:B------:R4:W-:Y:S01]  /*14000*/  @!P6 LDGSTS.E.BYPASS.LTC128B.128 [R244+0xf000], [R16.64] ;  /* 0x0f00000010f4efae */ /* 0x0009e2000b901d46 */
[----:B------:R-:W-:Y:S01]  /*14010*/  @!P2 IMAD.MOV.U32 R5, RZ, RZ, c[0x0][0x1a4] ;  /* 0x00006900ff05a624 */ /* 0x000fe200078e00ff */
[----:B------:R-:W-:Y:S01]  /*14020*/  LOP3.LUT R3, R3, R4, RZ, 0x3c, !PT ;  /* 0x0000000403037212 */ /* 0x000fe200078e3cff */
[----:B-1----:R-:W-:Y:S01]  /*14030*/  @!P3 IMAD.MOV.U32 R14, RZ, RZ, c[0x0][0x1a0] ;  /* 0x00006800ff0eb624 */ /* 0x002fe200078e00ff */
[----:B------:R-:W-:Y:S01]  /*14040*/  @P4 STS.128 [R244+0xf800], RZ ;  /* 0x00f800fff4004388 */ /* 0x000fe20000000c00 */
[----:B------:R-:W-:-:S02]  /*14050*/  @!P1 IMAD.MOV.U32 R4, RZ, RZ, c[0x0][0x1a4] ;  /* 0x00006900ff049624 */ /* 0x000fc400078e00ff */
[----:B------:R-:W-:-:S04]  /*14060*/  @!P3 IMAD.WIDE.U32 R14, R14, 0x180, R10 ;  /* 0x000001800e0eb825 */ /* 0x000fc800078e000a */
[----:B------:R-:W-:Y:S02]  /*14070*/  @!P2 IMAD.MOV.U32 R10, RZ, RZ, R241 ;  /* 0x000000ffff0aa224 */ /* 0x000fe400078e00f1 */
[----:B------:R-:W-:Y:S02]  /*14080*/  @!P2 IMAD.MOV.U32 R11, RZ, RZ, R240 ;  /* 0x000000ffff0ba224 */ /* 0x000fe400078e00f0 */
[----:B------:R-:W-:Y:S02]  /*14090*/  @!P3 IMAD R6, R6, 0x180, RZ ;  /* 0x000001800606b824 */ /* 0x000fe400078e02ff */
[----:B------:R-:W-:-:S04]  /*140a0*/  @!P2 IMAD.WIDE.U32 R12, R12, 0x1a0, R10 ;  /* 0x000001a00c0ca825 */ /* 0x000fc800078e000a */
        /* <DEDUP_REMOVED lines=14> */
[----:B------:R-:W-:-:S02]  /*14190*/  @!P1 IMAD R4, R4, 0x1c0, RZ ;  /* 0x000001c004049824 */ /* 0x000fc400078e02ff */
[----:B------:R-:W-:Y:S02]  /*141a0*/  @!P3 IMAD.IADD R7, R15, 0x1, R6 ;  /* 0x000000010f07b824 */ /* 0x000fe400078e0206 */
[----:B------:R-:W-:Y:S02]  /*141b0*/  @!P3 IMAD.MOV.U32 R6, RZ, RZ, R14 ;  /* 0x000000ffff06b224 */ /* 0x000fe400078e000e */
[----:B------:R-:W-:-:S03]  /*141c0*/  @!P0 IMAD.WIDE.U32 R10, R10, 0x1e0, R20 ;  /* 0x000001e00a0a8825 */ /* 0x000fc600078e0014 */
[----:B------:R-:W-:Y:S01]  /*141d0*/  @!PT LDS RZ, [RZ] ;  /* 0x00000000fffff984 */ /* 0x000fe20000000800 */
[----:B------:R-:W-:Y:S01]  /*141e0*/  @!PT LDS RZ, [RZ] ;  /* 0x00000000fffff984 */ /* 0x000fe20000000800 */
[----:B------:R-:W-:Y:S01]  /*141f0*/  @!PT LDS RZ, [RZ] ;  /* 0x00000000fffff984 */ /* 0x000fe20000000800 */
[----:B------:R5:W-:Y:S01]  /*14200*/  @!P3 LDGSTS.E.BYPASS.LTC128B.128 [R244+0x10000], [R6.64] ;  /* 0x1000000006f4bfae */ /* 0x000be2000b901d46 */
[----:B------:R-:W-:Y:S02]  /*14210*/  @!P0 IMAD R0, R0, 0x1e0, RZ ;  /* 0x000001e000008824 */ /* 0x000fe400078e02ff */
[----:B------:R-:W-:Y:S01]  /*14220*/  @!P2 IMAD.IADD R13, R13, 0x1, R5 ;  /* 0x000000010d0da824 */ /* 0x000fe200078e0205 */
[----:B------:R-:W-:Y:S01]  /*14230*/  @P2 STS.128 [R244+0x10800], RZ ;  /* 0x010800fff4002388 */ /* 0x000fe20000000c00 */
[----:B------:R-:W-:Y:S02]  /*14240*/  IMAD R232, R44, 0x200, R232 ;  /* 0x000002002ce87824 */ /* 0x000fe400078e02e8 */
        /* <DEDUP_REMOVED lines=15> */
[----:B------:R-:W-:Y:S01]  /*14340*/  IMAD.SHL.U32 R233, R233, 0x2, RZ ;  /* 0x00000002e9e97824 */ /* 0x000fe200078e00ff */
[----:B------:R-:W-:Y:S01]  /*14350*/  R2P PR, R42, 0x6 ;  /* 0x000000062a007804 */ /* 0x000fe20000000000 */
[----:B------:R-:W-:Y:S01]  /*14360*/  IMAD.MOV.U32 R0, RZ, RZ, 0x20 ;  /* 0x00000020ff007424 */ /* 0x000fe200078e00ff */
[----:B------:R-:W-:Y:S01]  /*14370*/  @P0 STS.128 [R244+0x11800], RZ ;  /* 0x011800fff4000388 */ /* 0x000fe20000000c00 */
[C-C-:B------:R-:W-:Y:S01]  /*14380*/  IMAD R192, R167.reuse, 0x2, R233.reuse ;  /* 0x00000002a7c07824 */ /* 0x140fe200078e02e9 */
[----:B------:R-:W-:Y:S02]  /*14390*/  IADD3 R42, R232, 0x2000, RZ ;  /* 0x00002000e82a7810 */ /* 0x000fe40007ffe0ff */
[----:B------:R-:W-:Y:S01]  /*143a0*/  @!PT LDS RZ, [RZ] ;  /* 0x00000000fffff984 */ /* 0x000fe20000000800 */
[----:B------:R-:W-:Y:S01]  /*143b0*/  @!PT LDS RZ, [RZ] ;  /* 0x00000000fffff984 */ /* 0x000fe20000000800 */
[----:B------:R-:W-:Y:S01]  /*143c0*/  @!PT LDS RZ, [RZ] ;  /* 0x00000000fffff984 */ /* 0x000fe20000000800 */
[----:B------:R1:W-:Y:S01]  /*143d0*/  @!P0 LDGSTS.E.BYPASS.LTC128B.128 [R244+0x11800], [R10.64] ;  /* 0x118000000af48fae */ /* 0x0003e2000b901d46 */
[----:B------:R-:W-:Y:S01]  /*143e0*/  SEL R231, R0, 0xffffffe0, !P1 ;  /* 0xffffffe000e77807 */ /* 0x000fe20004800000 */
[----:B------:R-:W-:Y:S01]  /*143f0*/  IMAD R0, R166, 0x2, R233 ;  /* 0x00000002a6007824 */ /* 0x000fe200078e02e9 */
[C---:B------:R-:W-:Y:S01]  /*14400*/  IADD3 R230, R232.reuse, 0x2040, RZ ;  /* 0x00002040e8e67810 */ /* 0x040fe20007ffe0ff */
[----:B------:R-:W-:Y:S02]  /*14410*/  LDSM.16.M88.4 R68, [R233] ;  /* 0x00000000e944783b */ /* 0x000fe40000000200 */
[----:B------:R-:W-:Y:S01]  /*14420*/  IMAD.IADD R164, R232, 0x1, R231 ;  /* 0x00000001e8a47824 */ /* 0x000fe200078e02e7 */
[----:B------:R-:W-:Y:S01]  /*14430*/  @P2 IADD3 R230, R42, -0x40, RZ ;  /* 0xffffffc02ae62810 */ /* 0x000fe20007ffe0ff */
[----:B------:R-:W3:Y:S01]  /*14440*/  LDSM.16.M88.4 R60, [R232+0x2000] ;  /* 0x00200000e83c783b */ /* 0x000ee20000000200 */
[----:B------:R-:W-:-:S03]  /*14450*/  IMAD R229, R167, 0x2, R0 ;  /* 0x00000002a7e57824 */ /* 0x000fc600078e0200 */
[----:B------:R-:W4:Y:S01]  /*14460*/  LDSM.16.M88.4 R52, [R232+0x2800] ;  /* 0x00280000e834783b */ /* 0x000f220000000200 */
[----:B------:R-:W-:-:S03]  /*14470*/  IMAD.IADD R224, R231, 0x1, R230 ;  /* 0x00000001e7e07824 */ /* 0x000fc600078e02e6 */
[----:B------:R-:W-:Y:S04]  /*14480*/  LDSM.16.M88.4 R44, [R232+0x3000] ;  /* 0x00300000e82c783b */ /* 0x000fe80000000200 */
[----:B-----5:R-:W5:Y:S04]  /*14490*/  LDSM.16.M88.4 R4, [R232+0x5000] ;  /* 0x00500000e804783b */ /* 0x020f680000000200 */
[----:B--2---:R-:W2:Y:S04]  /*144a0*/  LDSM.16.M88.4 R28, [R232+0x3800] ;  /* 0x00380000e81c783b */ /* 0x004ea80000000200 */
[----:B------:R-:W2:Y:S04]  /*144b0*/  LDSM.16.M88.4 R20, [R232+0x4000] ;  /* 0x00400000e814783b */ /* 0x000ea80000000200 */
[----:B-1----:R-:W1:Y:S04]  /*144c0*/  LDSM.16.M88.4 R12, [R232+0x4800] ;  /* 0x00480000e80c783b */ /* 0x002e680000000200 */
        /* <DEDUP_REMOVED lines=10> */
[C---:B-----5:R-:W-:Y:S03]  /*14570*/  HMMA.16816.F32 R8, R68.reuse, R4, RZ ;  /* 0x000000044408723c */ /* 0x060fe600000018ff */
[----:B------:R-:W5:Y:S04]  /*14580*/  LDSM.16.M88.4 R140, [R232+0x9800] ;  /* 0x00980000e88c783b */ /* 0x000f680000000200 */
[----:B------:R-:W-:Y:S01]  /*14590*/  LDSM.16.M88.4 R156, [R192] ;  /* 0x00000000c09c783b */ /* 0x000fe20000000200 */
[C---:B------:R-:W-:Y:S03]  /*145a0*/  HMMA.16816.F32 R4, R68.reuse, R6, RZ ;  /* 0x000000064404723c */ /* 0x040fe600000018ff */
[----:B------:R-:W3:Y:S04]  /*145b0*/  LDSM.16.M88.4 R144, [R164+0x5000] ;  /* 0x00500000a490783b */ /* 0x000ee80000000200 */
[----:B------:R-:W3:Y:S01]  /*145c0*/  LDSM.16.M88.4 R172, [R164+0x2800] ;  /* 0x00280000a4ac783b */ /* 0x000ee20000000200 */
[C---:B------:R-:W-:Y:S03]  /*145d0*/  HMMA.16816.F32 R48, R68.reuse, R44, RZ ;  /* 0x0000002c4430723c */ /* 0x040fe600000018ff */
[----:B------:R-:W3:Y:S04]  /*145e0*/  LDSM.16.M88.4 R136, [R164+0x2000] ;  /* 0x00200000a488783b */ /* 0x000ee80000000200 */
[----:B------:R-:W-:Y:S01]  /*145f0*/  LDSM.16.M88.4 R160, [R164+0x3800] ;  /* 0x00380000a4a0783b */ /* 0x000fe20000000200 */
[C---:B--2---:R-:W-:Y:S03]  /*14600*/  HMMA.16816.F32 R32, R68.reuse, R28, RZ ;  /* 0x0000001c4420723c */ /* 0x044fe600000018ff */
        /* <DEDUP_REMOVED lines=31> */
[C---:B-----5:R-:W-:Y:S08]  /*14800*/  HMMA.16816.F32 R72, R68.reuse, R140, RZ ;  /* 0x0000008c4448723c */ /* 0x060ff000000018ff */
        /* <DEDUP_REMOVED lines=30> */
[CC--:B------:R-:W-:Y:S02]  /*149f0*/  ISETP.GE.AND P2, PT, R38.reuse, R165.reuse, PT ;  /* 0x000000a52600720c */ /* 0x0c0fe40003f46270 */
[----:B------:R-:W-:Y:S02]  /*14a00*/  ISETP.GE.AND P0, PT, R38, R220, PT ;  /* 0x000000dc2600720c */ /* 0x000fe40003f06270 */
[----:B------:R-:W-:Y:S01]  /*14a10*/  HMMA.16816.F32 R28, R156, R162, R28 ;  /* 0x000000a29c1c723c */ /* 0x000fe2000000181c */
[----:B------:R-:W-:Y:S01]  /*14a20*/  LDSM.16.M88.4 R160, [R164+0x9800] ;  /* 0x00980000a4a0783b */ /* 0x000fe20000000200 */
[C---:B------:R-:W-:Y:S02]  /*14a30*/  IADD3 R37, R0.reuse, 0x8, RZ ;  /* 0x0000000800257810 */ /* 0x040fe40007ffe0ff */
[----:B------:R-:W-:Y:S02]  /*14a40*/  IADD3 R38, R0, 0x9, RZ ;  /* 0x0000000900267810 */ /* 0x000fe40007ffe0ff */
[----:B------:R-:W-:-:S02]  /*14a50*/  ISETP.GE.AND P1, PT, R37, R165, PT ;  /* 0x000000a52500720c */ /* 0x000fc40003f26270 */
[C---:B------:R-:W-:Y:S01]  /*14a60*/  HMMA.16816.F32 R104, R156.reuse, R180, R104 ;  /* 0x000000b49c68723c */ /* 0x040fe20000001868 */
[-C--:B------:R-:W-:Y:S02]  /*14a70*/  ISETP.GE.AND P3, PT, R37, R220.reuse, PT ;  /* 0x000000dc2500720c */ /* 0x080fe40003f66270 */
        /* <DEDUP_REMOVED lines=17> */
[----:B------:R-:W5:Y:S07]  /*14b90*/  LDSM.16.M88.4 R152, [R230] ;  /* 0x00000000e698783b */ /* 0x000f6e0000000200 */
        /* <DEDUP_REMOVED lines=18> */
[----:B-----5:R-:W-:Y:S08]  /*14cc0*/  HMMA.16816.F32 R60, R172, R154, R60 ;  /* 0x0000009aac3c723c */ /* 0x020ff0000000183c */
[C---:B------:R-:W-:Y:S08]  /*14cd0*/  HMMA.16816.F32 R120, R156.reuse, R148, R120 ;  /* 0x000000949c78723c */ /* 0x040ff00000001878 */
[----:B------:R-:W-:Y:S01]  /*14ce0*/  HMMA.16816.F32 R116, R156, R150, R116 ;  /* 0x000000969c74723c */ /* 0x000fe20000001874 */
[----:B------:R-:W5:Y:S07]  /*14cf0*/  LDSM.16.M88.4 R148, [R230+0x1000] ;  /* 0x00100000e694783b */ /* 0x000f6e0000000200 */
        /* <DEDUP_REMOVED lines=19> */
[C---:B--2---:R-:W-:Y:S08]  /*14e30*/  HMMA.16816.F32 R56, R184.reuse, R144, R56 ;  /* 0x00000090b838723c */ /* 0x044ff00000001838 */
[----:B------:R-:W-:Y:S08]  /*14e40*/  HMMA.16816.F32 R52, R184, R146, R52 ;  /* 0x00000092b834723c */ /* 0x000ff00000001834 */
[----:B-----5:R-:W-:Y:S01]  /*14e50*/  HMMA.16816.F32 R48, R172, R148, R48 ;  /* 0x00000094ac30723c */ /* 0x020fe20000001830 */
        /* <DEDUP_REMOVED lines=11> */
[CC--:B------:R-:W-:Y:S02]  /*14f10*/  ISETP.GE.AND P5, PT, R37.reuse, R165.reuse, PT ;  /* 0x000000a52500720c */ /* 0x0c0fe40003fa6270 */
[-C--:B------:R-:W-:Y:S02]  /*14f20*/  ISETP.GE.AND P4, PT, R37, R220.reuse, PT ;  /* 0x000000dc2500720c */ /* 0x080fe40003f86270 */
[C---:B------:R-:W-:Y:S02]  /*14f30*/  ISETP.GE.AND P3, PT, R38.reuse, R165, PT ;  /* 0x000000a52600720c */ /* 0x040fe40003f66270 */
[----:B------:R-:W-:Y:S01]  /*14f40*/  ISETP.GE.AND P0, PT, R38, R220, PT ;  /* 0x000000dc2600720c */ /* 0x000fe20003f06270 */
[----:B------:R-:W-:Y:S01]  /*14f50*/  HMMA.16816.F32 R4, R172, R138, R4 ;  /* 0x0000008aac04723c */ /* 0x000fe20000001804 */
[----:B------:R-:W2:Y:S01]  /*14f60*/  LDSM.16.M88.4 R136, [R230+0x7800] ;  /* 0x00780000e688783b */ /* 0x000ea20000000200 */
[----:B------:R-:W-:-:S02]  /*14f70*/  FSEL R206, R57, -INF , !P1 ;  /* 0xff80000039ce7808 */ /* 0x000fc40004800000 */
[----:B------:R-:W-:Y:S02]  /*14f80*/  FSEL R204, R52, -INF , !P5 ;  /* 0xff80000034cc7808 */ /* 0x000fe40006800000 */
[----:B------:R-:W-:Y:S02]  /*14f90*/  FSEL R56, R54, -INF , !P4 ;  /* 0xff80000036387808 */ /* 0x000fe40006000000 */
[----:B------:R-:W-:Y:S01]  /*14fa0*/  FSEL R57, R53, -INF , !P3 ;  /* 0xff80000035397808 */ /* 0x000fe20005800000 */
[----:B-1----:R-:W-:Y:S01]  /*14fb0*/  HMMA.16816.F32 R48, R184, R140, R48 ;  /* 0x0000008cb830723c */ /* 0x002fe20000001830 */
[----:B------:R-:W-:Y:S02]  /*14fc0*/  FSEL R203, R55, -INF , !P0 ;  /* 0xff80000037cb7808 */ /* 0x000fe40004000000 */
[----:B------:R-:W1:Y:S01]  /*14fd0*/  LDSM.16.M88.4 R52, [R224+0x2800] ;  /* 0x00280000e034783b */ /* 0x000e620000000200 */
[----:B------:R-:W-:Y:S02]  /*14fe0*/  IADD3 R37, R0, 0x20, RZ ;  /* 0x0000002000257810 */ /* 0x000fe40007ffe0ff */
[----:B------:R-:W-:-:S02]  /*14ff0*/  FSEL R59, R59, -INF , !P2 ;  /* 0xff8000003b3b7808 */ /* 0x000fc40005000000 */
[----:B------:R-:W-:Y:S01]  /*15000*/  HMMA.16816.F32 R44, R184, R142, R44 ;  /* 0x0000008eb82c723c */ /* 0x000fe2000000182c */
[CC--:B------:R-:W-:Y:S02]  /*15010*/  ISETP.GE.AND P1, PT, R37.reuse, R165.reuse, PT ;  /* 0x000000a52500720c */ /* 0x0c0fe40003f26270 */
[-C--:B------:R-:W-:Y:S02]  /*15020*/  ISETP.GE.AND P2, PT, R37, R220.reuse, PT ;  /* 0x000000dc2500720c */ /* 0x080fe40003f46270 */
[C---:B------:R-:W-:Y:S02]  /*15030*/  IADD3 R38, R0.reuse, 0x21, RZ ;  /* 0x0000002100267810 */ /* 0x040fe40007ffe0ff */
[----:B------:R-:W-:Y:S01]  /*15040*/  IADD3 R37, R0, 0x28, RZ ;  /* 0x0000002800257810 */ /* 0x000fe20007ffe0ff */
[----:B------:R-:W-:Y:S01]  /*15050*/  HMMA.16816.F32 R72, R156, R160, R72 ;  /* 0x000000a09c48723c */ /* 0x000fe20000001848 */
[C---:B------:R-:W-:Y:S02]  /*15060*/  ISETP.GE.AND P5, PT, R38.reuse, R165, PT ;  /* 0x000000a52600720c */ /* 0x040fe40003fa6270 */
[----:B------:R-:W-:-:S02]  /*15070*/  ISETP.GE.AND P4, PT, R38, R220, PT ;  /* 0x000000dc2600720c */ /* 0x000fc40003f86270 */
[C---:B------:R-:W-:Y:S02]  /*15080*/  ISETP.GE.AND P3, PT, R37.reuse, R165, PT ;  /* 0x000000a52500720c */ /* 0x040fe40003f66270 */
[----:B------:R-:W-:Y:S01]  /*15090*/  ISETP.GE.AND P0, PT, R37, R220, PT ;  /* 0x000000dc2500720c */ /* 0x000fe20003f06270 */
[C---:B------:R-:W-:Y:S01]  /*150a0*/  HMMA.16816.F32 R32, R184.reuse, R40, R32 ;  /* 0x00000028b820723c */ /* 0x040fe20000001820 */
[C---:B------:R-:W-:Y:S02]  /*150b0*/  IADD3 R38, R0.reuse, 0x29, RZ ;  /* 0x0000002900267810 */ /* 0x040fe40007ffe0ff */
[----:B------:R-:W-:Y:S02]  /*150c0*/  IADD3 R37, R0, 0x30, RZ ;  /* 0x0000003000257810 */ /* 0x000fe40007ffe0ff */
[----:B------:R-:W-:Y:S02]  /*150d0*/  FSEL R202, R48, -INF , !P1 ;  /* 0xff80000030ca7808 */ /* 0x000fe40004800000 */
[----:B------:R-:W-:Y:S01]  /*150e0*/  FSEL R200, R50, -INF , !P2 ;  /* 0xff80000032c87808 */ /* 0x000fe20005000000 */
[----:B------:R-:W-:Y:S01]  /*150f0*/  HMMA.16816.F32 R28, R184, R42, R28 ;  /* 0x0000002ab81c723c */ /* 0x000fe2000000181c */
[----:B------:R-:W3:Y:S01]  /*15100*/  LDSM.16.M88.4 R40, [R224+0x3000] ;  /* 0x00300000e028783b */ /* 0x000ee20000000200 */
[----:B------:R-:W-:-:S02]  /*15110*/  FSEL R49, R49, -INF , !P5 ;  /* 0xff80000031317808 */ /* 0x000fc40006800000 */
[----:B------:R-:W-:Y:S02]  /*15120*/  FSEL R198, R51, -INF , !P4 ;  /* 0xff80000033c67808 */ /* 0x000fe40006000000 */
[CC--:B------:R-:W-:Y:S02]  /*15130*/  ISETP.GE.AND P1, PT, R38.reuse, R165.reuse, PT ;  /* 0x000000a52600720c */ /* 0x0c0fe40003f26270 */
[----:B------:R-:W-:Y:S01]  /*15140*/  HMMA.16816.F32 R68, R156, R162, R68 ;  /* 0x000000a29c44723c */ /* 0x000fe20000001844 */
[-C--:B------:R-:W-:Y:S01]  /*15150*/  ISETP.GE.AND P2, PT, R38, R220.reuse, PT ;  /* 0x000000dc2600720c */ /* 0x080fe20003f46270 */
[----:B------:R-:W-:Y:S01]  /*15160*/  LDSM.16.M88.4 R160, [R230+0x4800] ;  /* 0x00480000e6a0783b */ /* 0x000fe20000000200 */
[C---:B------:R-:W-:Y:S02]  /*15170*/  ISETP.GE.AND P5, PT, R37.reuse, R165, PT ;  /* 0x000000a52500720c */ /* 0x040fe40003fa6270 */
[----:B------:R-:W-:Y:S02]  /*15180*/  ISETP.GE.AND P4, PT, R37, R220, PT ;  /* 0x000000dc2500720c */ /* 0x000fe40003f86270 */
[C---:B------:R-:W-:Y:S01]  /*15190*/  IADD3 R38, R0.reuse, 0x31, RZ ;  /* 0x0000003100267810 */ /* 0x040fe20007ffe0ff */
[----:B----4-:R-:W-:Y:S01]  /*151a0*/  HMMA.16816.F32 R24, R184, R60, R24 ;  /* 0x0000003cb818723c */ /* 0x010fe20000001818 */
[----:B------:R-:W-:-:S02]  /*151b0*/  IADD3 R37, R0, 0x38, RZ ;  /* 0x0000003800257810 */ /* 0x000fc40007ffe0ff */
[----:B------:R-:W-:Y:S02]  /*151c0*/  FSEL R48, R44, -INF , !P3 ;  /* 0xff8000002c307808 */ /* 0x000fe40005800000 */
[----:B------:R-:W-:Y:S02]  /*151d0*/  FSEL R199, R46, -INF , !P0 ;  /* 0xff8000002ec77808 */ /* 0x000fe40004000000 */
[----:B------:R-:W-:Y:S01]  /*151e0*/  FSEL R201, R45, -INF , !P1 ;  /* 0xff8000002dc97808 */ /* 0x000fe20004800000 */
[----:B------:R-:W-:Y:S01]  /*151f0*/  HMMA.16816.F32 R96, R156, R168, R96 ;  /* 0x000000a89c60723c */ /* 0x000fe20000001860 */
[CC--:B------:R-:W-:Y:S02]  /*15200*/  ISETP.GE.AND P3, PT, R38.reuse, R165.reuse, PT ;  /* 0x000000a52600720c */ /* 0x0c0fe40003f66270 */
[----:B------:R-:W-:Y:S02]  /*15210*/  ISETP.GE.AND P0, PT, R38, R220, PT ;  /* 0x000000dc2600720c */ /* 0x000fe40003f06270 */
[----:B------:R-:W-:-:S02]  /*15220*/  ISETP.GE.AND P1, PT, R37, R165, PT ;  /* 0x000000a52500720c */ /* 0x000fc40003f26270 */
[----:B------:R-:W-:Y:S01]  /*15230*/  IADD3 R38, R0, 0x39, RZ ;  /* 0x0000003900267810 */ /* 0x000fe20007ffe0ff */
[----:B------:R-:W-:Y:S01]  /*15240*/  HMMA.16816.F32 R92, R156, R170, R92 ;  /* 0x000000aa9c5c723c */ /* 0x000fe2000000185c */
[----:B------:R-:W4:Y:S01]  /*15250*/  LDSM.16.M88.4 R156, [R230+0x5000] ;  /* 0x00500000e69c783b */ /* 0x000f220000000200 */
[----:B------:R-:W-:Y:S02]  /*15260*/  FSEL R141, R34, -INF , !P4 ;  /* 0xff800000228d7808 */ /* 0x000fe40006000000 */
[----:B------:R-:W-:Y:S01]  /*15270*/  FSEL R196, R28, -INF , !P1 ;  /* 0xff8000001cc47808 */ /* 0x000fe20004800000 */
[----:B------:R-:W5:Y:S01]  /*15280*/  LDSM.16.M88.4 R168, [R230+0x4000] ;  /* 0x00400000e6a8783b */ /* 0x000f620000000200 */
[----:B------:R-:W-:Y:S02]  /*15290*/  FSEL R197, R47, -INF , !P2 ;  /* 0xff8000002fc57808 */ /* 0x000fe40005000000 */
[----:B------:R-:W-:Y:S01]  /*152a0*/  HMMA.16816.F32 R20, R184, R62, R20 ;  /* 0x0000003eb814723c */ /* 0x000fe20000001814 */
[----:B------:R-:W-:-:S02]  /*152b0*/  ISETP.GE.AND P4, PT, R38, R220, PT ;  /* 0x000000dc2600720c */ /* 0x000fc40003f86270 */
[----:B------:R-:W-:Y:S02]  /*152c0*/  IADD3 R28, R0, 0x48, RZ ;  /* 0x00000048001c7810 */ /* 0x000fe40007ffe0ff */
[-C--:B------:R-:W-:Y:S02]  /*152d0*/  ISETP.GE.AND P2, PT, R37, R220.reuse, PT ;  /* 0x000000dc2500720c */ /* 0x080fe40003f46270 */
[----:B------:R-:W-:Y:S01]  /*152e0*/  FSEL R144, R31, -INF , !P4 ;  /* 0xff8000001f907808 */ /* 0x000fe20006000000 */
[----:B--2---:R-:W-:Y:S01]  /*152f0*/  HMMA.16816.F32 R72, R172, R136, R72 ;  /* 0x00000088ac48723c */ /* 0x004fe20000001848 */
[----:B------:R-:W-:Y:S02]  /*15300*/  FSEL R143, R30, -INF , !P2 ;  /* 0xff8000001e8f7808 */ /* 0x000fe40005000000 */
[----:B------:R-:W-:Y:S02]  /*15310*/  ISETP.GE.AND P4, PT, R28, R220, PT ;  /* 0x000000dc1c00720c */ /* 0x000fe40003f86270 */
[----:B------:R-:W-:-:S02]  /*15320*/  FSEL R142, R35, -INF , !P0 ;  /* 0xff800000238e7808 */ /* 0x000fc40004000000 */
[----:B------:R-:W-:Y:S01]  /*15330*/  FSEL R136, R32, -INF , !P5 ;  /* 0xff80000020887808 */ /* 0x000fe20006800000 */
[----:B------:R-:W-:Y:S01]  /*15340*/  HMMA.16816.F32 R68, R172, R138, R68 ;  /* 0x0000008aac44723c */ /* 0x000fe20000001844 */
[----:B------:R-:W-:Y:S02]  /*15350*/  ISETP.GE.AND P5, PT, R38, R165, PT ;  /* 0x000000a52600720c */ /* 0x000fe40003fa6270 */
[----:B------:R-:W-:Y:S02]  /*15360*/  FSEL R137, R33, -INF , !P3 ;  /* 0xff80000021897808 */ /* 0x000fe40005800000 */
[C---:B------:R-:W-:Y:S02]  /*15370*/  IADD3 R32, R0.reuse, 0x40, RZ ;  /* 0x0000004000207810 */ /* 0x040fe40007ffe0ff */
[----:B------:R-:W-:Y:S01]  /*15380*/  IADD3 R33, R0, 0x41, RZ ;  /* 0x0000004100217810 */ /* 0x000fe20007ffe0ff */
[----:B-1----:R-:W-:Y:S01]  /*15390*/  HMMA.16816.F32 R16, R184, R52, R16 ;  /* 0x00000034b810723c */ /* 0x002fe20000001810 */
[----:B------:R-:W-:-:S02]  /*153a0*/  FSEL R138, R29, -INF , !P5 ;  /* 0xff8000001d8a7808 */ /* 0x000fc40006800000 */
[-C--:B------:R-:W-:Y:S02]  /*153b0*/  ISETP.GE.AND P3, PT, R32, R165.reuse, PT ;  /* 0x000000a52000720c */ /* 0x080fe40003f66270 */
[CC--:B------:R-:W-:Y:S02]  /*153c0*/  ISETP.GE.AND P1, PT, R33.reuse, R165.reuse, PT ;  /* 0x000000a52100720c */ /* 0x0c0fe40003f26270 */
[----:B------:R-:W-:Y:S01]  /*153d0*/  ISETP.GE.AND P5, PT, R28, R165, PT ;  /* 0x000000a51c00720c */ /* 0x000fe20003fa6270 */
[----:B------:R-:W-:Y:S01]  /*153e0*/  HMMA.16816.F32 R12, R184, R54, R12 ;  /* 0x00000036b80c723c */ /* 0x000fe2000000180c */
[----:B------:R-:W1:Y:S01]  /*153f0*/  LDSM.16.M88.4 R28, [R224+0x3800] ;  /* 0x00380000e01c783b */ /* 0x000e620000000200 */
[----:B------:R-:W-:Y:S02]  /*15400*/  ISETP.GE.AND P2, PT, R33, R220, PT ;  /* 0x000000dc2100720c */ /* 0x000fe40003f46270 */
[----:B------:R-:W-:Y:S02]  /*15410*/  FSEL R146, R24, -INF , !P3 ;  /* 0xff80000018927808 */ /* 0x000fe40005800000 */
[----:B------:R-:W-:-:S02]  /*15420*/  FSEL R145, R25, -INF , !P1 ;  /* 0xff80000019917808 */ /* 0x000fc40004800000 */
[----:B------:R-:W-:Y:S01]  /*15430*/  ISETP.GE.AND P0, PT, R32, R220, PT ;  /* 0x000000dc2000720c */ /* 0x000fe20003f06270 */
[C---:B------:R-:W-:Y:S01]  /*15440*/  HMMA.16816.F32 R92, R172.reuse, R150, R92 ;  /* 0x00000096ac5c723c */ /* 0x040fe2000000185c */
[C---:B------:R-:W-:Y:S02]  /*15450*/  IADD3 R24, R0.reuse, 0x50, RZ ;  /* 0x0000005000187810 */ /* 0x040fe40007ffe0ff */
[----:B------:R-:W-:Y:S02]  /*15460*/  IADD3 R25, R0, 0x51, RZ ;  /* 0x0000005100197810 */ /* 0x000fe40007ffe0ff */
[----:B------:R-:W-:Y:S02]  /*15470*/  FSEL R147, R20, -INF , !P5 ;  /* 0xff80000014937808 */ /* 0x000fe40006800000 */
[----:B------:R-:W-:Y:S01]  /*15480*/  FSEL R150, R27, -INF , !P2 ;  /* 0xff8000001b967808 */ /* 0x000fe20005000000 */
[----:B------:R-:W-:Y:S01]  /*15490*/  HMMA.16816.F32 R96, R172, R148, R96 ;  /* 0x00000094ac60723c */ /* 0x000fe20000001860 */
[----:B------:R-:W-:-:S02]  /*154a0*/  FSEL R151, R22, -INF , !P4 ;  /* 0xff80000016977808 */ /* 0x000fc40006000000 */
[CC--:B------:R-:W-:Y:S02]  /*154b0*/  ISETP.GE.AND P1, PT, R24.reuse, R165.reuse, PT ;  /* 0x000000a51800720c */ /* 0x0c0fe40003f26270 */
[-C--:B------:R-:W-:Y:S02]  /*154c0*/  ISETP.GE.AND P2, PT, R24, R220.reuse, PT ;  /* 0x000000dc1800720c */ /* 0x080fe40003f46270 */
[----:B------:R-:W-:Y:S01]  /*154d0*/  FSEL R149, R26, -INF , !P0 ;  /* 0xff8000001a957808 */ /* 0x000fe20004000000 */
[----:B------:R-:W-:Y:S01]  /*154e0*/  HMMA.16816.F32 R176, R172, R188, R176 ;  /* 0x000000bcacb0723c */ /* 0x000fe200000018b0 */
[C---:B------:R-:W-:Y:S02]  /*154f0*/  ISETP.GE.AND P5, PT, R25.reuse, R165, PT ;  /* 0x000000a51900720c */ /* 0x040fe40003fa6270 */
[----:B------:R-:W-:Y:S02]  /*15500*/  ISETP.GE.AND P4, PT, R25, R220, PT ;  /* 0x000000dc1900720c */ /* 0x000fe40003f86270 */
[----:B------:R-:W-:-:S02]  /*15510*/  IADD3 R32, R0, 0x49, RZ ;  /* 0x0000004900207810 */ /* 0x000fc40007ffe0ff */
[----:B------:R-:W-:Y:S01]  /*15520*/  IADD3 R20, R0, 0x58, RZ ;  /* 0x0000005800147810 */ /* 0x000fe20007ffe0ff */
[----:B---3--:R-:W-:Y:S01]  /*15530*/  HMMA.16816.F32 R24, R184, R40, R8 ;  /* 0x00000028b818723c */ /* 0x008fe20000001808 */
[----:B------:R-:W2:Y:S01]  /*15540*/  LDSM.16.M88.4 R8, [R224+0x4000] ;  /* 0x00400000e008783b */ /* 0x000ea20000000200 */
[CC--:B------:R-:W-:Y:S02]  /*15550*/  ISETP.GE.AND P3, PT, R32.reuse, R165.reuse, PT ;  /* 0x000000a52000720c */ /* 0x0c0fe40003f66270 */
[----:B------:R-:W-:Y:S02]  /*15560*/  ISETP.GE.AND P0, PT, R32, R220, PT ;  /* 0x000000dc2000720c */ /* 0x000fe40003f06270 */
[----:B------:R-:W-:Y:S02]  /*15570*/  FSEL R148, R21, -INF , !P3 ;  /* 0xff80000015947808 */ /* 0x000fe40005800000 */
[----:B------:R-:W-:Y:S01]  /*15580*/  ISETP.GE.AND P3, PT, R20, R165, PT ;  /* 0x000000a51400720c */ /* 0x000fe20003f66270 */
[----:B----4-:R-:W-:Y:S01]  /*15590*/  HMMA.16816.F32 R112, R172, R156, R112 ;  /* 0x0000009cac70723c */ /* 0x010fe20000001870 */
[----:B------:R-:W-:-:S06]  /*155a0*/  IADD3 R21, R0, 0x59, RZ ;  /* 0x0000005900157810 */ /* 0x000fcc0007ffe0ff */
[----:B------:R-:W-:Y:S01]  /*155b0*/  FSEL R156, R12, -INF , !P3 ;  /* 0xff8000000c9c7808 */ /* 0x000fe20005800000 */
[----:B------:R-:W-:Y:S01]  /*155c0*/  HMMA.16816.F32 R108, R172, R158, R108 ;  /* 0x0000009eac6c723c */ /* 0x000fe2000000186c */
[----:B------:R-:W-:-:S06]  /*155d0*/  IADD3 R12, R0, 0x68, RZ ;  /* 0x00000068000c7810 */ /* 0x000fcc0007ffe0ff */
[----:B------:R-:W-:Y:S01]  /*155e0*/  FSEL R159, R18, -INF , !P2 ;  /* 0xff800000129f7808 */ /* 0x000fe20005000000 */
[----:B------:R-:W-:Y:S01]  /*155f0*/  HMMA.16816.F32 R100, R172, R154, R100 ;  /* 0x0000009aac64723c */ /* 0x000fe20000001864 */
[----:B------:R-:W-:-:S06]  /*15600*/  ISETP.GE.AND P2, PT, R21, R220, PT ;  /* 0x000000dc1500720c */ /* 0x000fcc0003f46270 */
[----:B------:R-:W-:Y:S01]  /*15610*/  FSEL R155, R16, -INF , !P1 ;  /* 0xff800000109b7808 */ /* 0x000fe20004800000 */
[----:B------:R-:W-:Y:S01]  /*15620*/  HMMA.16816.F32 R104, R172, R152, R104 ;  /* 0x00000098ac68723c */ /* 0x000fe20000001868 */
[----:B------:R-:W-:Y:S02]  /*15630*/  ISETP.GE.AND P1, PT, R21, R165, PT ;  /* 0x000000a51500720c */ /* 0x000fe40003f26270 */
[----:B------:R-:W-:Y:S02]  /*15640*/  FSEL R154, R17, -INF , !P5 ;  /* 0xff800000119a7808 */ /* 0x000fe40006800000 */
[----:B------:R-:W-:Y:S02]  /*15650*/  FSEL R158, R13, -INF , !P1 ;  /* 0xff8000000d9e7808 */ /* 0x000fe40004800000 */
[----:B------:R-:W-:Y:S01]  /*15660*/  FSEL R152, R23, -INF , !P0 ;  /* 0xff80000017987808 */ /* 0x000fe20004000000 */
[----:B------:R-:W-:Y:S01]  /*15670*/  HMMA.16816.F32 R4, R184, R42, R4 ;  /* 0x0000002ab804723c */ /* 0x000fe20000001804 */
[----:B------:R-:W-:-:S02]  /*15680*/  ISETP.GE.AND P0, PT, R20, R220, PT ;  /* 0x000000dc1400720c */ /* 0x000fc40003f06270 */
[-C--:B------:R-:W-:Y:S02]  /*15690*/  ISETP.GE.AND P1, PT, R12, R165.reuse, PT ;  /* 0x000000a50c00720c */ /* 0x080fe40003f26270 */
[C---:B------:R-:W-:Y:S02]  /*156a0*/  IADD3 R16, R0.reuse, 0x60, RZ ;  /* 0x0000006000107810 */ /* 0x040fe40007ffe0ff */
[----:B------:R-:W-:Y:S01]  /*156b0*/  IADD3 R17, R0, 0x61, RZ ;  /* 0x0000006100117810 */ /* 0x000fe20007ffe0ff */
[----:B------:R-:W-:Y:S01]  /*156c0*/  HMMA.16816.F32 R132, R172, R190, R132 ;  /* 0x000000beac84723c */ /* 0x000fe20000001884 */
[-C--:B------:R-:W-:Y:S02]  /*156d0*/  ISETP.GE.AND P5, PT, R16, R165.reuse, PT ;  /* 0x000000a51000720c */ /* 0x080fe40003fa6270 */
[----:B------:R-:W-:Y:S02]  /*156e0*/  ISETP.GE.AND P3, PT, R17, R165, PT ;  /* 0x000000a51100720c */ /* 0x000fe40003f66270 */
[----:B------:R-:W-:-:S02]  /*156f0*/  IADD3 R20, R0, 0x69, RZ ;  /* 0x0000006900147810 */ /* 0x000fc40007ffe0ff */
[----:B------:R-:W-:Y:S01]  /*15700*/  IADD3 R21, R0, 0x71, RZ ;  /* 0x0000007100157810 */ /* 0x000fe20007ffe0ff */
[C---:B-----5:R-:W-:Y:S07]  /*15710*/  HMMA.16816.F32 R128, R172.reuse, R168, R128 ;  /* 0x000000a8ac80723c */ /* 0x060fee0000001880 */
[----:B------:R-:W-:Y:S01]  /*15720*/  FSEL R169, R15, -INF , !P2 ;  /* 0xff8000000fa97808 */ /* 0x000fe20005000000 */
[----:B------:R-:W-:Y:S01]  /*15730*/  HMMA.16816.F32 R124, R172, R170, R124 ;  /* 0x000000aaac7c723c */ /* 0x000fe2000000187c */
[----:B------:R-:W-:-:S02]  /*15740*/  FSEL R168, R14, -INF , !P0 ;  /* 0xff8000000ea87808 */ /* 0x000fc40004000000 */
[-C--:B------:R-:W-:Y:S02]  /*15750*/  ISETP.GE.AND P2, PT, R12, R220.reuse, PT ;  /* 0x000000dc0c00720c */ /* 0x080fe40003f46270 */
[----:B------:R-:W3:Y:S01]  /*15760*/  LDSM.16.M88.4 R12, [R224+0x4800] ;  /* 0x00480000e00c783b */ /* 0x000ee20000000200 */
[-C--:B------:R-:W-:Y:S02]  /*15770*/  ISETP.GE.AND P0, PT, R17, R220.reuse, PT ;  /* 0x000000dc1100720c */ /* 0x080fe40003f06270 */
[----:B------:R-:W-:Y:S01]  /*15780*/  HMMA.16816.F32 R120, R172, R160, R120 ;  /* 0x000000a0ac78723c */ /* 0x000fe20000001878 */
[----:B------:R-:W-:Y:S02]  /*15790*/  FSEL R195, R6, -INF , !P2 ;  /* 0xff80000006c37808 */ /* 0x000fe40005000000 */
[----:B------:R-:W-:-:S04]  /*157a0*/  ISETP.GE.AND P2, PT, R21, R220, PT ;  /* 0x000000dc1500720c */ /* 0x000fc80003f46270 */
[----:B------:R-:W-:Y:S01]  /*157b0*/  FSEL R160, R19, -INF , !P4 ;  /* 0xff80000013a07808 */ /* 0x000fe20006000000 */
[----:B------:R-:W-:Y:S01]  /*157c0*/  HMMA.16816.F32 R116, R172, R162, R116 ;  /* 0x000000a2ac74723c */ /* 0x000fe20000001874 */
[----:B------:R-:W-:-:S06]  /*157d0*/  ISETP.GE.AND P4, PT, R16, R220, PT ;  /* 0x000000dc1000720c */ /* 0x000fcc0003f86270 */
[----:B------:R-:W-:Y:S01]  /*157e0*/  FSEL R174, R24, -INF , !P5 ;  /* 0xff80000018ae7808 */ /* 0x000fe20006800000 */
[C---:B-1----:R-:W-:Y:S01]  /*157f0*/  HMMA.16816.F32 R16, R184.reuse, R28, R176 ;  /* 0x0000001cb810723c */ /* 0x042fe200000018b0 */
[----:B------:R-:W-:Y:S02]  /*15800*/  FSEL R175, R4, -INF , !P1 ;  /* 0xff80000004af7808 */ /* 0x000fe40004800000 */
[----:B------:R-:W-:Y:S02]  /*15810*/  ISETP.GE.AND P5, PT, R20, R165, PT ;  /* 0x000000a51400720c */ /* 0x000fe40003fa6270 */
[----:B------:R-:W-:Y:S02]  /*15820*/  IADD3 R4, R0, 0x78, RZ ;  /* 0x0000007800047810 */ /* 0x000fe40007ffe0ff */
[----:B------:R-:W-:Y:S01]  /*15830*/  FSEL R178, R26, -INF , !P4 ;  /* 0xff8000001ab27808 */ /* 0x000fe20006000000 */
[----:B------:R-:W-:Y:S01]  /*15840*/  HMMA.16816.F32 R132, R184, R30, R132 ;  /* 0x0000001eb884723c */ /* 0x000fe20000001884 */
[----:B------:R-:W-:-:S02]  /*15850*/  ISETP.GE.AND P4, PT, R20, R220, PT ;  /* 0x000000dc1400720c */ /* 0x000fc40003f86270 */
[----:B------:R-:W-:Y:S02]  /*15860*/  FSEL R176, R5, -INF , !P5 ;  /* 0xff80000005b07808 */ /* 0x000fe40006800000 */
[----:B------:R-:W-:Y:S02]  /*15870*/  FSEL R194, R7, -INF , !P4 ;  /* 0xff80000007c27808 */ /* 0x000fe40006000000 */
[C---:B------:R-:W-:Y:S01]  /*15880*/  ISETP.GE.AND P5, PT, R4.reuse, R165, PT ;  /* 0x000000a50400720c */ /* 0x040fe20003fa6270 */
[----:B--2---:R-:W-:Y:S01]  /*15890*/  HMMA.16816.F32 R128, R184, R8, R128 ;  /* 0x00000008b880723c */ /* 0x004fe20000001880 */
[----:B------:R-:W-:Y:S02]  /*158a0*/  ISETP.GE.AND P4, PT, R4, R220, PT ;  /* 0x000000dc0400720c */ /* 0x000fe40003f86270 */
[----:B------:R-:W-:Y:S01]  /*158b0*/  IADD3 R20, R0, 0x70, RZ ;  /* 0x0000007000147810 */ /* 0x000fe20007ffe0ff */
[----:B------:R-:W1:Y:S01]  /*158c0*/  LDSM.16.M88.4 R4, [R224+0x5000] ;  /* 0x00500000e004783b */ /* 0x000e620000000200 */
[----:B------:R-:W-:-:S02]  /*158d0*/  FSEL R173, R25, -INF , !P3 ;  /* 0xff80000019ad7808 */ /* 0x000fc40005800000 */
[----:B------:R-:W-:Y:S01]  /*158e0*/  FSEL R179, R27, -INF , !P0 ;  /* 0xff8000001bb37808 */ /* 0x000fe20004000000 */
[C---:B------:R-:W-:Y:S01]  /*158f0*/  HMMA.16816.F32 R124, R184.reuse, R10, R124 ;  /* 0x0000000ab87c723c */ /* 0x040fe2000000187c */
[C---:B------:R-:W-:Y:S02]  /*15900*/  ISETP.GE.AND P3, PT, R20.reuse, R165, PT ;  /* 0x000000a51400720c */ /* 0x040fe40003f66270 */
[----:B------:R-:W-:Y:S02]  /*15910*/  ISETP.GE.AND P0, PT, R20, R220, PT ;  /* 0x000000dc1400720c */ /* 0x000fe40003f06270 */
[----:B------:R-:W-:Y:S02]  /*15920*/  IADD3 R8, R0, 0x79, RZ ;  /* 0x0000007900087810 */ /* 0x000fe40007ffe0ff */
[----:B------:R-:W-:Y:S01]  /*15930*/  FSEL R191, R16, -INF , !P3 ;  /* 0xff80000010bf7808 */ /* 0x000fe20005800000 */
[----:B---3--:R-:W-:Y:S01]  /*15940*/  HMMA.16816.F32 R120, R184, R12, R120 ;  /* 0x0000000cb878723c */ /* 0x008fe20000001878 */
[----:B------:R-:W-:-:S02]  /*15950*/  FSEL R183, R18, -INF , !P0 ;  /* 0xff80000012b77808 */ /* 0x000fc40004000000 */
[-C--:B------:R-:W-:Y:S02]  /*15960*/  ISETP.GE.AND P1, PT, R21, R165.reuse, PT ;  /* 0x000000a51500720c */ /* 0x080fe40003f26270 */
[C---:B------:R-:W-:Y:S02]  /*15970*/  ISETP.GE.AND P3, PT, R8.reuse, R165, PT ;  /* 0x000000a50800720c */ /* 0x040fe40003f66270 */
[----:B------:R-:W-:Y:S01]  /*15980*/  ISETP.GE.AND P0, PT, R8, R220, PT ;  /* 0x000000dc0800720c */ /* 0x000fe20003f06270 */
[----:B------:R-:W-:Y:S01]  /*15990*/  HMMA.16816.F32 R116, R184, R14, R116 ;  /* 0x0000000eb874723c */ /* 0x000fe20000001874 */
[----:B------:R-:W-:Y:S02]  /*159a0*/  IADD3 R8, R0, 0x80, RZ ;  /* 0x0000008000087810 */ /* 0x000fe40007ffe0ff */
[----:B------:R-:W-:Y:S02]  /*159b0*/  FSEL R190, R17, -INF , !P1 ;  /* 0xff80000011be7808 */ /* 0x000fe40004800000 */
[----:B------:R-:W-:-:S02]  /*159c0*/  FSEL R182, R19, -INF , !P2 ;  /* 0xff80000013b67808 */ /* 0x000fc40005000000 */
[C---:B------:R-:W-:Y:S02]  /*159d0*/  ISETP.GE.AND P1, PT, R8.reuse, R165, PT ;  /* 0x000000a50800720c */ /* 0x040fe40003f26270 */
[----:B------:R-:W-:Y:S02]  /*159e0*/  ISETP.GE.AND P2, PT, R8, R220, PT ;  /* 0x000000dc0800720c */ /* 0x000fe40003f46270 */
[C---:B------:R-:W-:Y:S02]  /*159f0*/  IADD3 R9, R0.reuse, 0x81, RZ ;  /* 0x0000008100097810 */ /* 0x040fe40007ffe0ff */
[C---:B------:R-:W-:Y:S02]  /*15a00*/  IADD3 R12, R0.reuse, 0x89, RZ ;  /* 0x00000089000c7810 */ /* 0x040fe40007ffe0ff */
[----:B------:R-:W-:Y:S02]  /*15a10*/  IADD3 R8, R0, 0x88, RZ ;  /* 0x0000008800087810 */ /* 0x000fe40007ffe0ff */
[----:B------:R-:W-:-:S02]  /*15a20*/  FSEL R189, R132, -INF , !P5 ;  /* 0xff80000084bd7808 */ /* 0x000fc40006800000 */
[----:B------:R-:W-:Y:S01]  /*15a30*/  FSEL R181, R134, -INF , !P4 ;  /* 0xff80000086b57808 */ /* 0x000fe20006000000 */
[C---:B-1----:R-:W-:Y:S01]  /*15a40*/  HMMA.16816.F32 R112, R184.reuse, R4, R112 ;  /* 0x00000004b870723c */ /* 0x042fe20000001870 */
[----:B------:R-:W-:Y:S02]  /*15a50*/  FSEL R177, R128, -INF , !P1 ;  /* 0xff80000080b17808 */ /* 0x000fe40004800000 */
[----:B------:R-:W-:Y:S02]  /*15a60*/  FSEL R163, R130, -INF , !P2 ;  /* 0xff80000082a37808 */ /* 0x000fe40005000000 */
[CC--:B------:R-:W-:Y:S02]  /*15a70*/  ISETP.GE.AND P5, PT, R9.reuse, R165.reuse, PT ;  /* 0x000000a50900720c */ /* 0x0c0fe40003fa6270 */
[----:B------:R-:W-:Y:S01]  /*15a80*/  ISETP.GE.AND P4, PT, R9, R220, PT ;  /* 0x000000dc0900720c */ /* 0x000fe20003f86270 */
[----:B------:R-:W-:Y:S01]  /*15a90*/  HMMA.16816.F32 R108, R184, R6, R108 ;  /* 0x00000006b86c723c */ /* 0x000fe2000000186c */
[----:B------:R-:W-:-:S02]  /*15aa0*/  ISETP.GE.AND P1, PT, R12, R165, PT ;  /* 0x000000a50c00720c */ /* 0x000fc40003f26270 */
[-C--:B------:R-:W-:Y:S02]  /*15ab0*/  ISETP.GE.AND P2, PT, R12, R220.reuse, PT ;  /* 0x000000dc0c00720c */ /* 0x080fe40003f46270 */
[----:B------:R-:W-:Y:S02]  /*15ac0*/  FSEL R188, R133, -INF , !P3 ;  /* 0xff80000085bc7808 */ /* 0x000fe40005800000 */
[----:B------:R-:W-:Y:S02]  /*15ad0*/  FSEL R180, R135, -INF , !P0 ;  /* 0xff80000087b47808 */ /* 0x000fe40004000000 */
[----:B------:R-:W-:Y:S02]  /*15ae0*/  IADD3 R12, R0, 0x90, RZ ;  /* 0x00000090000c7810 */ /* 0x000fe40007ffe0ff */
[C---:B------:R-:W-:Y:S02]  /*15af0*/  ISETP.GE.AND P3, PT, R8.reuse, R165, PT ;  /* 0x000000a50800720c */ /* 0x040fe40003f66270 */
[----:B------:R-:W-:-:S02]  /*15b00*/  ISETP.GE.AND P0, PT, R8, R220, PT ;  /* 0x000000dc0800720c */ /* 0x000fc40003f06270 */
[----:B------:R-:W1:Y:S01]  /*15b10*/  LDSM.16.M88.4 R8, [R224+0x5800] ;  /* 0x00580000e008783b */ /* 0x000e620000000200 */
        /* <DEDUP_REMOVED lines=14> */
[----:B------:R-:W2:Y:S01]  /*15c00*/  LDSM.16.M88.4 R12, [R224+0x6000] ;  /* 0x00600000e00c783b */ /* 0x000ea20000000200 */
[----:B------:R-:W-:Y:S02]  /*15c10*/  IADD3 R4, R0, 0x99, RZ ;  /* 0x0000009900047810 */ /* 0x000fe40007ffe0ff */
[----:B------:R-:W-:Y:S02]  /*15c20*/  FSEL R153, R120, -INF , !P5 ;  /* 0xff80000078997808 */ /* 0x000fe40006800000 */
[----:B------:R-:W-:Y:S02]  /*15c30*/  FSEL R39, R122, -INF , !P4 ;  /* 0xff8000007a277808 */ /* 0x000fe40006000000 */
[----:B------:R-:W-:-:S02]  /*15c40*/  ISETP.GE.AND P5, PT, R4, R165, PT ;  /* 0x000000a50400720c */ /* 0x000fc40003fa6270 */
[-C--:B------:R-:W-:Y:S02]  /*15c50*/  ISETP.GE.AND P4, PT, R4, R220.reuse, PT ;  /* 0x000000dc0400720c */ /* 0x080fe40003f86270 */
[----:B------:R-:W-:Y:S01]  /*15c60*/  IADD3 R4, R0, 0xa0, RZ ;  /* 0x000000a000047810 */ /* 0x000fe20007ffe0ff */
[----:B-1----:R-:W-:Y:S01]  /*15c70*/  HMMA.16816.F32 R104, R184, R8, R104 ;  /* 0x00000008b868723c */ /* 0x002fe20000001868 */
        /* <DEDUP_REMOVED lines=13> */
[----:B------:R-:W-:Y:S01]  /*15d50*/  ISETP.GE.AND P4, PT, R4, R220, PT ;  /* 0x000000dc0400720c */ /* 0x000fe20003f86270 */
[----:B--2---:R-:W-:Y:S01]  /*15d60*/  HMMA.16816.F32 R20, R184, R12, R96 ;  /* 0x0000000cb814723c */ /* 0x004fe20000001860 */
[----:B------:R-:W1:Y:S01]  /*15d70*/  LDSM.16.M88.4 R4, [R224+0x6800] ;  /* 0x00680000e004783b */ /* 0x000e620000000200 */
        /* <DEDUP_REMOVED lines=10> */
[C---:B------:R-:W-:Y:S01]  /*15e20*/  IADD3 R17, R0.reuse, 0xb1, RZ ;  /* 0x000000b100117810 */ /* 0x040fe20007ffe0ff */
[----:B------:R-:W-:Y:S01]  /*15e30*/  HMMA.16816.F32 R8, R184, R10, R100 ;  /* 0x0000000ab808723c */ /* 0x000fe20000001864 */
        /* <DEDUP_REMOVED lines=9> */
[----:B------:R-:W2:Y:S01]  /*15ed0*/  LDSM.16.M88.4 R16, [R224+0x7000] ;  /* 0x00700000e010783b */ /* 0x000ea20000000200 */
[----:B------:R-:W-:Y:S02]  /*15ee0*/  IADD3 R12, R0, 0xb9, RZ ;  /* 0x000000b9000c7810 */ /* 0x000fe40007ffe0ff */
[----:B------:R-:W-:Y:S02]  /*15ef0*/  FSEL R99, R104, -INF , !P1 ;  /* 0xff80000068637808 */ /* 0x000fe40004800000 */
[----:B------:R-:W-:Y:S02]  /*15f00*/  FSEL R96, R106, -INF , !P2 ;  /* 0xff8000006a607808 */ /* 0x000fe40005000000 */
[C---:B------:R-:W-:Y:S02]  /*15f10*/  ISETP.GE.AND P1, PT, R12.reuse, R165, PT ;  /* 0x000000a50c00720c */ /* 0x040fe40003f26270 */
[----:B------:R-:W-:Y:S02]  /*15f20*/  ISETP.GE.AND P2, PT, R12, R220, PT ;  /* 0x000000dc0c00720c */ /* 0x000fe40003f46270 */
[----:B------:R-:W-:Y:S01]  /*15f30*/  HMMA.16816.F32 R12, R184, R14, R92 ;  /* 0x0000000eb80c723c */ /* 0x000fe2000000185c */
[----:B------:R-:W-:-:S02]  /*15f40*/  IADD3 R24, R0, 0xc0, RZ ;  /* 0x000000c000187810 */ /* 0x000fc40007ffe0ff */
[----:B------:R-:W-:Y:S02]  /*15f50*/  IADD3 R25, R0, 0xc1, RZ ;  /* 0x000000c100197810 */ /* 0x000fe40007ffe0ff */
[----:B------:R-:W-:Y:S02]  /*15f60*/  FSEL R98, R105, -INF , !P5 ;  /* 0xff80000069627808 */ /* 0x000fe40006800000 */
[----:B------:R-:W-:Y:S02]  /*15f70*/  FSEL R95, R8, -INF , !P3 ;  /* 0xff800000085f7808 */ /* 0x000fe40005800000 */
[----:B------:R-:W-:Y:S02]  /*15f80*/  IADD3 R8, R0, 0xc8, RZ ;  /* 0x000000c800087810 */ /* 0x000fe40007ffe0ff */
[----:B------:R-:W-:Y:S02]  /*15f90*/  FSEL R93, R107, -INF , !P4 ;  /* 0xff8000006b5d7808 */ /* 0x000fe40006000000 */
[----:B------:R-:W-:-:S02]  /*15fa0*/  FSEL R92, R10, -INF , !P0 ;  /* 0xff8000000a5c7808 */ /* 0x000fc40004000000 */
[CC--:B------:R-:W-:Y:S02]  /*15fb0*/  ISETP.GE.AND P5, PT, R24.reuse, R165.reuse, PT ;  /* 0x000000a51800720c */ /* 0x0c0fe40003fa6270 */
[-C--:B------:R-:W-:Y:S02]  /*15fc0*/  ISETP.GE.AND P4, PT, R24, R220.reuse, PT ;  /* 0x000000dc1800720c */ /* 0x080fe40003f86270 */
[CC--:B------:R-:W-:Y:S02]  /*15fd0*/  ISETP.GE.AND P3, PT, R25.reuse, R165.reuse, PT ;  /* 0x000000a51900720c */ /* 0x0c0fe40003f66270 */
[----:B------:R-:W-:Y:S02]  /*15fe0*/  ISETP.GE.AND P0, PT, R25, R220, PT ;  /* 0x000000dc1900720c */ /* 0x000fe40003f06270 */
[----:B-1----:R-:W-:Y:S01]  /*15ff0*/  HMMA.16816.F32 R24, R184, R4, R88 ;  /* 0x00000004b818723c */ /* 0x002fe20000001858 */
[----:B------:R-:W-:Y:S02]  /*16000*/  FSEL R94, R9, -INF , !P1 ;  /* 0xff800000095e7808 */ /* 0x000fe40004800000 */
[----:B------:R-:W-:-:S04]  /*16010*/  ISETP.GE.AND P1, PT, R8, R165, PT ;  /* 0x000000a50800720c */ /* 0x000fc80003f26270 */
[----:B------:R-:W-:Y:S02]  /*16020*/  FSEL R89, R11, -INF , !P2 ;  /* 0xff8000000b597808 */ /* 0x000fe40005000000 */
[----:B------:R-:W-:Y:S02]  /*16030*/  ISETP.GE.AND P2, PT, R8, R220, PT ;  /* 0x000000dc0800720c */ /* 0x000fe40003f46270 */
[----:B------:R-:W1:Y:S01]  /*16040*/  LDSM.16.M88.4 R8, [R224+0x7800] ;  /* 0x00780000e008783b */ /* 0x000e620000000200 */
[----:B------:R-:W-:Y:S01]  /*16050*/  IADD3 R4, R0, 0xc9, RZ ;  /* 0x000000c900047810 */ /* 0x000fe20007ffe0ff */
[----:B------:R-:W-:-:S04]  /*16060*/  DEPBAR.LE SB0, 0x0 ;  /* 0x000080000000791a */ /* 0x000fc80000000000 */
[----:B------:R-:W-:Y:S02]  /*16070*/  FSEL R91, R20, -INF , !P5 ;  /* 0xff800000145b7808 */ /* 0x000fe40006800000 */
[----:B------:R-:W-:Y:S02]  /*16080*/  FSEL R88, R22, -INF , !P4 ;  /* 0xff80000016587808 */ /* 0x000fe40006000000 */
[----:B------:R-:W-:Y:S01]  /*16090*/  FSEL R90, R21, -INF , !P3 ;  /* 0xff800000155a7808 */ /* 0x000fe20005800000 */
[----:B------:R-:W-:Y:S01]  /*160a0*/  BAR.SYNC.DEFER_BLOCKING 0x0 ;  /* 0x0000000000007b1d */ /* 0x000fe20000010000 */
[C---:B------:R-:W-:Y:S02]  /*160b0*/  ISETP.GE.AND P5, PT, R4.reuse, R165, PT ;  /* 0x000000a50400720c */ /* 0x040fe40003fa6270 */
[----:B------:R-:W-:Y:S02]  /*160c0*/  ISETP.GE.AND P4, PT, R4, R220, PT ;  /* 0x000000dc0400720c */ /* 0x000fe40003f86270 */
[C---:B------:R-:W-:Y:S01]  /*160d0*/  IADD3 R20, R0.reuse, 0xd0, RZ ;  /* 0x000000d000147810 */ /* 0x040fe20007ffe0ff */
[----:B------:R-:W-:Y:S01]  /*160e0*/  HMMA.16816.F32 R4, R184, R6, R84 ;  /* 0x00000006b804723c */ /* 0x000fe20000001854 */
[----:B------:R-:W-:-:S02]  /*160f0*/  IADD3 R21, R0, 0xd1, RZ ;  /* 0x000000d100157810 */ /* 0x000fc40007ffe0ff */
[----:B------:R-:W-:-:S04]  /*16100*/  ISETP.GE.AND P3, PT, R20, R165, PT ;  /* 0x000000a51400720c */ /* 0x000fc80003f66270 */
[----:B------:R-:W-:Y:S02]  /*16110*/  FSEL R85, R23, -INF , !P0 ;  /* 0xff80000017557808 */ /* 0x000fe40004000000 */
[----:B------:R-:W-:Y:S02]  /*16120*/  FSEL R87, R12, -INF , !P1 ;  /* 0xff8000000c577808 */ /* 0x000fe40004800000 */
[----:B------:R-:W-:Y:S02]  /*16130*/  FSEL R84, R14, -INF , !P2 ;  /* 0xff8000000e547808 */ /* 0x000fe40005000000 */
[-C--:B------:R-:W-:Y:S02]  /*16140*/  ISETP.GE.AND P0, PT, R20, R220.reuse, PT ;  /* 0x000000dc1400720c */ /* 0x080fe40003f06270 */
[C---:B------:R-:W-:Y:S02]  /*16150*/  ISETP.GE.AND P1, PT, R21.reuse, R165, PT ;  /* 0x000000a51500720c */ /* 0x040fe40003f26270 */
[----:B------:R-:W-:-:S02]  /*16160*/  ISETP.GE.AND P2, PT, R21, R220, PT ;  /* 0x000000dc1500720c */ /* 0x000fc40003f46270 */
[C---:B--2---:R-:W-:Y:S01]  /*16170*/  HMMA.16816.F32 R20, R184.reuse, R16, R80 ;  /* 0x00000010b814723c */ /* 0x044fe20000001850 */
[----:B------:R-:W-:Y:S02]  /*16180*/  IADD3 R12, R0, 0xd8, RZ ;  /* 0x000000d8000c7810 */ /* 0x000fe40007ffe0ff */
[----:B------:R-:W-:Y:S02]  /*16190*/  FSEL R86, R13, -INF , !P5 ;  /* 0xff8000000d567808 */ /* 0x000fe40006800000 */
[C---:B------:R-:W-:Y:S02]  /*161a0*/  ISETP.GE.AND P5, PT, R12.reuse, R165, PT ;  /* 0x000000a50c00720c */ /* 0x040fe40003fa6270 */
[----:B------:R-:W-:Y:S01]  /*161b0*/  FSEL R81, R15, -INF , !P4 ;  /* 0xff8000000f517808 */ /* 0x000fe20006000000 */
[----:B------:R-:W-:Y:S01]  /*161c0*/  HMMA.16816.F32 R16, R184, R18, R76 ;  /* 0x00000012b810723c */ /* 0x000fe2000000184c */
        /* <DEDUP_REMOVED lines=8> */
[----:B------:R-:W-:Y:S02]  /*16250*/  FSEL R103, R4, -INF , !P5 ;  /* 0xff80000004677808 */ /* 0x000fe40006800000 */
[----:B------:R-:W-:Y:S02]  /*16260*/  ISETP.GE.AND P0, PT, R13, R220, PT ;  /* 0x000000dc0d00720c */ /* 0x000fe40003f06270 */
[----:B------:R-:W-:Y:S02]  /*16270*/  IADD3 R4, R0, 0xe8, RZ ;  /* 0x000000e800047810 */ /* 0x000fe40007ffe0ff */
[----:B------:R-:W-:Y:S02]  /*16280*/  FSEL R102, R5, -INF , !P3 ;  /* 0xff80000005667808 */ /* 0x000fe40005800000 */
[----:B------:R-:W-:Y:S02]  /*16290*/  FSEL R79, R20, -INF , !P1 ;  /* 0xff800000144f7808 */ /* 0x000fe40004800000 */
[----:B------:R-:W-:-:S02]  /*162a0*/  FSEL R77, R6, -INF , !P4 ;  /* 0xff800000064d7808 */ /* 0x000fc40006000000 */
[----:B------:R-:W-:Y:S02]  /*162b0*/  FSEL R76, R7, -INF , !P0 ;  /* 0xff800000074c7808 */ /* 0x000fe40004000000 */
[C---:B------:R-:W-:Y:S02]  /*162c0*/  ISETP.GE.AND P3, PT, R4.reuse, R165, PT ;  /* 0x000000a50400720c */ /* 0x040fe40003f66270 */
[-C--:B------:R-:W-:Y:S02]  /*162d0*/  ISETP.GE.AND P1, PT, R4, R220.reuse, PT ;  /* 0x000000dc0400720c */ /* 0x080fe40003f26270 */
[----:B-1----:R-:W-:Y:S01]  /*162e0*/  HMMA.16816.F32 R4, R184, R8, R72 ;  /* 0x00000008b804723c */ /* 0x002fe20000001848 */
[----:B------:R-:W-:Y:S02]  /*162f0*/  FSEL R78, R27, -INF , !P2 ;  /* 0xff8000001b4e7808 */ /* 0x000fe40005000000 */
[----:B------:R-:W-:Y:S02]  /*16300*/  IADD3 R13, R0, 0xe1, RZ ;  /* 0x000000e1000d7810 */ /* 0x000fe40007ffe0ff */
[----:B------:R-:W-:-:S02]  /*16310*/  ISETP.GE.AND P2, PT, R12, R220, PT ;  /* 0x000000dc0c00720c */ /* 0x000fc40003f46270 */
[C---:B------:R-:W-:Y:S02]  /*16320*/  IADD3 R12, R0.reuse, 0xe9, RZ ;  /* 0x000000e9000c7810 */ /* 0x040fe40007ffe0ff */
[-C--:B------:R-:W-:Y:S02]  /*16330*/  ISETP.GE.AND P5, PT, R13, R165.reuse, PT ;  /* 0x000000a50d00720c */ /* 0x080fe40003fa6270 */
[----:B------:R-:W-:Y:S02]  /*16340*/  IADD3 R8, R0, 0xf0, RZ ;  /* 0x000000f000087810 */ /* 0x000fe40007ffe0ff */
        /* <DEDUP_REMOVED lines=8> */
[----:B------:R-:W-:-:S02]  /*163d0*/  ISETP.GE.AND P3, PT, R12, R165, PT ;  /* 0x000000a50c00720c */ /* 0x000fc40003f66270 */
[-C--:B------:R-:W-:Y:S02]  /*163e0*/  ISETP.GE.AND P6, PT, R8, R220.reuse, PT ;  /* 0x000000dc0800720c */ /* 0x080fe40003fc6270 */
[----:B------:R-:W-:Y:S01]  /*163f0*/  P2R R13, PR, RZ, 0x20 ;  /* 0x00000020ff0d7803 */ /* 0x000fe20000000000 */
[----:B------:R-:W-:Y:S01]  /*16400*/  HMMA.16816.F32 R8, R184, R10, R68 ;  /* 0x0000000ab808723c */ /* 0x000fe20000001844 */
[----:B------:R-:W-:Y:S02]  /*16410*/  ISETP.GE.AND P5, PT, R12, R220, PT ;  /* 0x000000dc0c00720c */ /* 0x000fe40003fa6270 */
[----:B------:R-:W-:Y:S02]  /*16420*/  FSEL R72, R23, -INF , !P4 ;  /* 0xff80000017487808 */ /* 0x000fe40006000000 */
[----:B------:R-:W-:Y:S02]  /*16430*/  P2R R12, PR, RZ, 0x8 ;  /* 0x00000008ff0c7803 */ /* 0x000fe40000000000 */
[----:B------:R-:W-:-:S02]  /*16440*/  ISETP.NE.AND P4, PT, R213, RZ, PT ;  /* 0x000000ffd500720c */ /* 0x000fc40003f85270 */
[----:B------:R-:W-:Y:S02]  /*16450*/  FSEL R68, R19, -INF , !P0 ;  /* 0xff80000013447808 */ /* 0x000fe40004000000 */
[----:B------:R-:W-:Y:S02]  /*16460*/  ISETP.NE.AND P0, PT, R12, RZ, PT ;  /* 0x000000ff0c00720c */ /* 0x000fe40003f05270 */
[----:B------:R-:W-:Y:S02]  /*16470*/  FSEL R12, R67, -INF , !P4 ;  /* 0xff800000430c7808 */ /* 0x000fe40006000000 */
[----:B------:R-:W-:Y:S02]  /*16480*/  FSEL R67, R7, -INF , !P5 ;  /* 0xff80000007437808 */ /* 0x000fe40006800000 */
[----:B------:R-:W-:Y:S02]  /*16490*/  ISETP.GT.AND P5, PT, R245, R234, PT ;  /* 0x000000eaf500720c */ /* 0x000fe40003fa4270 */
[----:B------:R-:W-:-:S02]  /*164a0*/  FSEL R69, R18, -INF , !P1 ;  /* 0xff80000012457808 */ /* 0x000fc40004800000 */
[----:B------:R-:W-:Y:S02]  /*164b0*/  ISETP.NE.AND P1, PT, R13, RZ, PT ;  /* 0x000000ff0d00720c */ /* 0x000fe40003f25270 */
[C---:B------:R-:W-:Y:S02]  /*164c0*/  IADD3 R13, R0.reuse, 0xf8, RZ ;  /* 0x000000f8000d7810 */ /* 0x040fe40007ffe0ff */
[C---:B------:R-:W-:Y:S02]  /*164d0*/  ISETP.GE.AND P4, PT, R0.reuse, R165, PT ;  /* 0x000000a50000720c */ /* 0x040fe40003f86270 */
[----:B------:R-:W-:Y:S02]  /*164e0*/  IADD3 R0, R0, 0xf9, RZ ;  /* 0x000000f900007810 */ /* 0x000fe40007ffe0ff */
        /* <DEDUP_REMOVED lines=9> */
[----:B------:R-:W-:Y:S02]  /*16580*/  FSEL R108, R8, -INF , !P3 ;  /* 0xff800000086c7808 */ /* 0x000fe40005800000 */
[----:B------:R-:W-:Y:S02]  /*16590*/  FSEL R106, R10, -INF , !P1 ;  /* 0xff8000000a6a7808 */ /* 0x000fe40004800000 */
[----:B------:R-:W-:Y:S02]  /*165a0*/  FSEL R107, R9, -INF , !P2 ;  /* 0xff800000096b7808 */ /* 0x000fe40005000000 */
        /* <DEDUP_REMOVED lines=45> */
[----:B------:R1:W2:Y:S05]  /*16880*/  LDG.E R4, [R8.64] ;  /* 0x0000000608047981 */ /* 0x0002aa000c1e1900 */
[----:B------:R-:W2:Y:S01]  /*16890*/  LDG.E R6, [R6.64] ;  /* 0x0000000606067981 */ /* 0x000ea2000c1e1900 */
[----:B------:R-:W-:Y:S01]  /*168a0*/  IADD3 R2, R2, -R5, RZ ;  /* 0x8000000502027210 */ /* 0x000fe20007ffe0ff */
[----:B------:R-:W-:-:S04]  /*168b0*/  IMAD.MOV.U32 R5, RZ, RZ, c[0x0][0x2d0] ;  /* 0x0000b400ff057624 */ /* 0x000fc800078e00ff */
[----:B------:R-:W-:-:S05]  /*168c0*/  IMAD R5, R2, R5, -0x100 ;  /* 0xffffff0002057424 */ /* 0x000fca00078e0205 */
[----:B------:R-:W-:-:S05]  /*168d0*/  SHF.R.S32.HI R2, RZ, 0x1f, R5 ;  /* 0x0000001fff027819 */ /* 0x000fca0000011405 */
[----:B------:R-:W-:Y:S02]  /*168e0*/  IMAD R2, R2, c[0x0][0x198], RZ ;  /* 0x0000660002027a24 */ /* 0x000fe400078e02ff */
[----:B-1----:R-:W-:-:S04]  /*168f0*/  IMAD.WIDE.U32 R8, R5, c[0x0][0x198], RZ ;  /* 0x0000660005087a25 */ /* 0x002fc800078e00ff */
[----:B------:R-:W-:-:S05]  /*16900*/  IMAD R2, R5, c[0x0][0x19c], R2 ;  /* 0x0000670005027a24 */ /* 0x000fca00078e0202 */
[----:B------:R-:W-:Y:S01]  /*16910*/  IADD3 R9, R9, R2, RZ ;  /* 0x0000000209097210 */ /* 0x000fe20007ffe0ff */
[----:B--2---:R-:W-:-:S05]  /*16920*/  IMAD.IADD R6, R6, 0x1, -R4 ;  /* 0x0000000106067824 */ /* 0x004fca00078e0a04 */
[----:B------:R-:W-:-:S05]  /*16930*/  SHF.R.S32.HI R4, RZ, 0x1f, R6 ;  /* 0x0000001fff047819 */ /* 0x000fca0000011406 */
[----:B------:R-:W-:-:S04]  /*16940*/  IMAD R4, R4, c[0x0][0x180], RZ ;  /* 0x0000600004047a24 */ /* 0x000fc800078e02ff */
[C---:B------:R-:W-:Y:S02]  /*16950*/  IMAD R4, R6.reuse, c[0x0][0x184], R4 ;  /* 0x0000610006047a24 */ /* 0x040fe400078e0204 */
[----:B------:R-:W-:-:S04]  /*16960*/  IMAD.WIDE.U32 R6, R6, c[0x0][0x180], R8 ;  /* 0x0000600006067a25 */ /* 0x000fc800078e0008 */
[----:B------:R-:W-:Y:S01]  /*16970*/  IMAD.IADD R4, R7, 0x1, R4 ;  /* 0x0000000107047824 */ /* 0x000fe200078e0204 */
[----:B------:R-:W-:Y:S05]  /*16980*/  BRA `(.L_x_3807) ;  /* 0x0000003000007947 */ /* 0x000fea0003800000 */
.L_x_3806:
[----:B------:R-:W-:-:S05]  /*16990*/  IMAD.MOV.U32 R6, RZ, RZ, c[0x0][0x198] ;  /* 0x00006600ff067624 */ /* 0x000fca00078e00ff */
[----:B------:R-:W-:-:S04]  /*169a0*/  LEA R6, -R6, RZ, 0x8 ;  /* 0x000000ff06067211 */ /* 0x000fc800078e41ff */
[----:B------:R-:W-:Y:S02]  /*169b0*/  SHF.R.S32.HI R4, RZ, 0x1f, R6 ;  /* 0x0000001fff047819 */ /* 0x000fe40000011406 */
.L_x_3807:
        /* <DEDUP_REMOVED lines=58> */
.L_x_3805:
[----:B------:R-:W-:Y:S02]  /*16d60*/  FMNMX.FTZ R2, R0, R212, !PT ;  /* 0x000000d400027209 */ /* 0x000fe40007810000 */
[----:B---3--:R-:W-:Y:S02]  /*16d70*/  FMNMX.FTZ R4, R205, R12, !PT ;  /* 0x0000000ccd047209 */ /* 0x008fe40007810000 */
        /* <DEDUP_REMOVED lines=125> */
[----:B------:R-:W1:Y:S03]  /*17550*/  SHFL.BFLY PT, R6, R2, 0x2, 0x1f ;  /* 0x0c401f0002067f89 */ /* 0x000e6600000e0000 */
        /* <DEDUP_REMOVED lines=247> */
[--C-:B------:R-:W-:Y:S01]  /*184d0*/  FFMA.FTZ R102, R102, c[0x0][0x23c], -R114.reuse ;  /* 0x00008f0066667a23 */ /* 0x100fe20000010872 */
        /* <DEDUP_REMOVED lines=180> */
[----:B--2---:R-:W-:Y:S01]  /*19020*/  FADD.FTZ R161, R39, R161 ;  /* 0x000000a127a17221 */ /* 0x004fe20000010000 */
[----:B------:R-:W-:Y:S01]  /*19030*/  LDSM.16.MT88.4 R156, [R228+0x11800] ;  /* 0x01180000e49c783b */ /* 0x000fe20000004200 */
        /* <DEDUP_REMOVED lines=12> */
[C---:B------:R-:W-:Y:S01]  /*19100*/  HMMA.16816.F32 R28, R52.reuse, R50, R28 ;  /* 0x00000032341c723c */ /* 0x040fe2000000181c */
[C---:B----4-:R-:W-:Y:S01]  /*19110*/  F2FP.PACK_AB R49, R38.reuse, R39 ;  /* 0x000000272631723e */ /* 0x050fe200000000ff */
[----:B------:R-:W1:Y:S01]  /*19120*/  MUFU.EX2 R98, R98 ;  /* 0x0000006200627308 */ /* 0x000e620000000800 */
[----:B------:R-:W-:Y:S01]  /*19130*/  FADD.FTZ R38, R38, R161 ;  /* 0x000000a126267221 */ /* 0x000fe20000010000 */
[----:B------:R-:W-:Y:S03]  /*19140*/  LDSM.16.MT88.4 R140, [R226+0x11800] ;  /* 0x01180000e28c783b */ /* 0x000fe60000004200 */
[----:B------:R-:W-:Y:S01]  /*19150*/  F2FP.PACK_AB R50, R129, R139 ;  /* 0x0000008b8132723e */ /* 0x000fe200000000ff */
[----:B-----5:R-:W-:Y:S01]  /*19160*/  HMMA.16816.F32 R24, R52, R44, R24 ;  /* 0x0000002c3418723c */ /* 0x020fe20000001818 */
[----:B------:R-:W-:Y:S01]  /*19170*/  F2FP.PACK_AB R51, R61, R37 ;  /* 0x000000253d33723e */ /* 0x000fe200000000ff */
[----:B------:R-:W-:Y:S01]  /*19180*/  MUFU.EX2 R95, R95 ;  /* 0x0000005f005f7308 */ /* 0x000fe20000000800 */
[----:B------:R-:W-:-:S02]  /*19190*/  FADD.FTZ R139, R139, R170 ;  /* 0x000000aa8b8b7221 */ /* 0x000fc40000010000 */
[----:B------:R-:W-:Y:S02]  /*191a0*/  FADD.FTZ R38, R37, R38 ;  /* 0x0000002625267221 */ /* 0x000fe40000010000 */
[----:B------:R-:W-:Y:S01]  /*191b0*/  FADD.FTZ R139, R129, R139 ;  /* 0x0000008b818b7221 */ /* 0x000fe20000010000 */
[----:B------:R-:W-:Y:S01]  /*191c0*/  HMMA.16816.F32 R20, R52, R46, R20 ;  /* 0x0000002e3414723c */ /* 0x000fe20000001814 */
[----:B------:R-:W4:Y:S01]  /*191d0*/  LDSM.16.MT88.4 R44, [R226+0xe800] ;  /* 0x00e80000e22c783b */ /* 0x000f220000004200 */
[----:B------:R-:W-:Y:S01]  /*191e0*/  MUFU.EX2 R94, R94 ;  /* 0x0000005e005e7308 */ /* 0x000fe20000000800 */
[----:B------:R-:W-:Y:S02]  /*191f0*/  FADD.FTZ R61, R61, R38 ;  /* 0x000000263d3d7221 */ /* 0x000fe40000010000 */
        /* <DEDUP_REMOVED lines=262> */
.L_x_3809:
[----:B------:R-:W-:-:S05]  /*1a260*/  IMAD.MOV.U32 R6, RZ, RZ, c[0x0][0x1a0] ;  /* 0x00006800ff067624 */ /* 0x000fca00078e00ff */
[----:B------:R-:W-:-:S04]  /*1a270*/  LEA R6, -R6, RZ, 0x8 ;  /* 0x000000ff06067211 */ /* 0x000fc800078e41ff */
[----:B------:R-:W-:Y:S02]  /*1a280*/  SHF.R.S32.HI R4, RZ, 0x1f, R6 ;  /* 0x0000001fff047819 */ /* 0x000fe40000011406 */
.L_x_3810:
        /* <DEDUP_REMOVED lines=62> */
[----:B------:R-:W-:-:S05]  /*1a670*/  IADD3.X R7, R5, UR5, RZ, P0, !PT ;  /* 0x0000000505077c10 */ /* 0x000fca00087fe4ff */
[----:B------:R3:W-:Y:S04]  /*1a680*/  LDGSTS.E.BYPASS.LTC128B.128 [R244+0x11800], [R6.64] ;  /* 0x1180000006f47fae */ /* 0x0007e8000b901d46 */
[----:B------:R-:W-:Y:S04]  /*1a690*/  LDSM.16.M88.4 R204, [R233] ;  /* 0x00000000e9cc783b */ /* 0x000fe80000000200 */
[----:B------:R-:W5:Y:S04]  /*1a6a0*/  LDSM.16.M88.4 R84, [R232+0x2000] ;  /* 0x00200000e854783b */ /* 0x000f680000000200 */
[----:B------:R-:W2:Y:S04]  /*1a6b0*/  LDSM.16.M88.4 R76, [R232+0x2800] ;  /* 0x00280000e84c783b */ /* 0x000ea80000000200 */
[----:B------:R1:W-:Y:S04]  /*1a6c0*/  LDSM.16.M88.4 R200, [R192] ;  /* 0x00000000c0c8783b */ /* 0x0003e80000000200 */
[----:B------:R-:W-:Y:S04]  /*1a6d0*/  LDSM.16.M88.4 R68, [R232+0x3000] ;  /* 0x00300000e844783b */ /* 0x000fe80000000200 */
[----:B----4-:R-:W-:Y:S04]  /*1a6e0*/  LDSM.16.M88.4 R12, [R164+0x2800] ;  /* 0x00280000a40c783b */ /* 0x010fe80000000200 */
[----:B---3--:R-:W3:Y:S04]  /*1a6f0*/  LDSM.16.M88.4 R4, [R164+0x2000] ;  /* 0x00200000a404783b */ /* 0x008ee80000000200 */
[----:B------:R-:W4:Y:S04]  /*1a700*/  LDSM.16.M88.4 R44, [R232+0x4800] ;  /* 0x00480000e82c783b */ /* 0x000f280000000200 */
[----:B------:R-:W3:Y:S01]  /*1a710*/  LDSM.16.M88.4 R60, [R232+0x3800] ;  /* 0x00380000e83c783b */ /* 0x000ee20000000200 */
[----:B-1----:R-:W-:-:S03]  /*1a720*/  IADD3 R192, R230, 0x800, RZ ;  /* 0x00000800e6c07810 */ /* 0x002fc60007ffe0ff */
[----:B------:R-:W1:Y:S04]  /*1a730*/  LDSM.16.M88.4 R24, [R164+0x3000] ;  /* 0x00300000a418783b */ /* 0x000e680000000200 */
[----:B------:R-:W1:Y:S01]  /*1a740*/  LDSM.16.M88.4 R20, [R232+0x6000] ;  /* 0x00600000e814783b */ /* 0x000e620000000200 */
[C---:B-----5:R-:W-:Y:S03]  /*1a750*/  HMMA.16816.F32 R88, R204.reuse, R84, RZ ;  /* 0x00000054cc58723c */ /* 0x060fe600000018ff */
        /* <DEDUP_REMOVED lines=15> */
[----:B------:R-:W2:Y:S04]  /*1a850*/  LDSM.16.M88.4 R4, [R164+0x4800] ;  /* 0x00480000a404783b */ /* 0x000ea80000000200 */
[----:B------:R-:W-:Y:S01]  /*1a860*/  LDSM.16.M88.4 R116, [R232+0x8800] ;  /* 0x00880000e874783b */ /* 0x000fe20000000200 */
[C---:B------:R-:W-:Y:S03]  /*1a870*/  HMMA.16816.F32 R72, R204.reuse, R68, RZ ;  /* 0x00000044cc48723c */ /* 0x040fe600000018ff */
[----:B------:R-:W-:Y:S04]  /*1a880*/  LDSM.16.M88.4 R104, [R164+0x5800] ;  /* 0x00580000a468783b */ /* 0x000fe80000000200 */
[----:B------:R-:W-:Y:S01]  /*1a890*/  LDSM.16.M88.4 R196, [R196] ;  /* 0x00000000c4c4783b */ /* 0x000fe20000000200 */
[----:B------:R-:W-:Y:S03]  /*1a8a0*/  HMMA.16816.F32 R68, R204, R70, RZ ;  /* 0x00000046cc44723c */ /* 0x000fe600000018ff */
[----:B------:R-:W-:Y:S04]  /*1a8b0*/  LDSM.16.M88.4 R168, [R232+0x7800] ;  /* 0x00780000e8a8783b */ /* 0x000fe80000000200 */
[----:B------:R-:W-:Y:S01]  /*1a8c0*/  LDSM.16.M88.4 R184, [R184] ;  /* 0x00000000b8b8783b */ /* 0x000fe20000000200 */
[----:B------:R-:W-:Y:S03]  /*1a8d0*/  HMMA.16816.F32 R80, R200, R12, R80 ;  /* 0x0000000cc850723c */ /* 0x000fe60000001850 */
[----:B------:R-:W-:Y:S04]  /*1a8e0*/  LDSM.16.M88.4 R188, [R188] ;  /* 0x00000000bcbc783b */ /* 0x000fe80000000200 */
[----:B------:R-:W-:Y:S01]  /*1a8f0*/  LDSM.16.M88.4 R180, [R180] ;  /* 0x00000000b4b4783b */ /* 0x000fe20000000200 */
[----:B----4-:R-:W-:Y:S03]  /*1a900*/  HMMA.16816.F32 R48, R204, R44, RZ ;  /* 0x0000002ccc30723c */ /* 0x010fe600000018ff */
[----:B------:R-:W-:Y:S04]  /*1a910*/  LDSM.16.M88.4 R208, [R230] ;  /* 0x00000000e6d0783b */ /* 0x000fe80000000200 */
[----:B------:R-:W-:Y:S01]  /*1a920*/  LDSM.16.M88.4 R192, [R192] ;  /* 0x00000000c0c0783b */ /* 0x000fe20000000200 */
[----:B------:R-:W-:Y:S03]  /*1a930*/  HMMA.16816.F32 R76, R200, R14, R76 ;  /* 0x0000000ec84c723c */ /* 0x000fe6000000184c */
[----:B------:R-:W3:Y:S04]  /*1a940*/  LDSM.16.M88.4 R12, [R232+0x6800] ;  /* 0x00680000e80c783b */ /* 0x000ee80000000200 */
[----:B------:R-:W-:Y:S01]  /*1a950*/  LDSM.16.M88.4 R212, [R232+0x9800] ;  /* 0x00980000e8d4783b */ /* 0x000fe20000000200 */
[C---:B------:R-:W-:Y:S03]  /*1a960*/  HMMA.16816.F32 R44, R204.reuse, R46, RZ ;  /* 0x0000002ecc2c723c */ /* 0x040fe600000018ff */
[----:B------:R-:W-:Y:S04]  /*1a970*/  LDSM.16.M88.4 R176, [R176] ;  /* 0x00000000b0b0783b */ /* 0x000fe80000000200 */
[----:B------:R-:W-:Y:S01]  /*1a980*/  LDSM.16.M88.4 R216, [R224+0x3000] ;  /* 0x00300000e0d8783b */ /* 0x000fe20000000200 */
[C---:B------:R-:W-:Y:S03]  /*1a990*/  HMMA.16816.F32 R64, R204.reuse, R60, RZ ;  /* 0x0000003ccc40723c */ /* 0x040fe600000018ff */
[----:B------:R-:W0:Y:S05]  /*1a9a0*/  LDGDEPBAR ;  /* 0x00000000000079af */ /* 0x000e2a0000000000 */
[----:B------:R-:W-:Y:S08]  /*1a9b0*/  HMMA.16816.F32 R60, R204, R62, RZ ;  /* 0x0000003ecc3c723c */ /* 0x000ff000000018ff */
[C---:B-1----:R-:W-:Y:S08]  /*1a9c0*/  HMMA.16816.F32 R72, R200.reuse, R24, R72 ;  /* 0x00000018c848723c */ /* 0x042ff00000001848 */
[----:B------:R-:W-:Y:S08]  /*1a9d0*/  HMMA.16816.F32 R68, R200, R26, R68 ;  /* 0x0000001ac844723c */ /* 0x000ff00000001844 */
[C---:B------:R-:W-:Y:S08]  /*1a9e0*/  HMMA.16816.F32 R24, R204.reuse, R20, RZ ;  /* 0x00000014cc18723c */ /* 0x040ff000000018ff */
[----:B------:R-:W-:Y:S08]  /*1a9f0*/  HMMA.16816.F32 R20, R204, R22, RZ ;  /* 0x00000016cc14723c */ /* 0x000ff000000018ff */
[C---:B--2---:R-:W-:Y:S08]  /*1aa00*/  HMMA.16816.F32 R48, R200.reuse, R4, R48 ;  /* 0x00000004c830723c */ /* 0x044ff00000001830 */
[C---:B------:R-:W-:Y:S01]  /*1aa10*/  HMMA.16816.F32 R44, R200.reuse, R6, R44 ;  /* 0x00000006c82c723c */ /* 0x040fe2000000182c */
[----:B------:R-:W1:Y:S07]  /*1aa20*/  LDSM.16.M88.4 R4, [R164+0x6800] ;  /* 0x00680000a404783b */ /* 0x000e6e0000000200 */
[C---:B------:R-:W-:Y:S08]  /*1aa30*/  HMMA.16816.F32 R64, R200.reuse, R16, R64 ;  /* 0x00000010c840723c */ /* 0x040ff00000001840 */
[----:B------:R-:W-:Y:S08]  /*1aa40*/  HMMA.16816.F32 R60, R200, R18, R60 ;  /* 0x00000012c83c723c */ /* 0x000ff0000000183c */
[C---:B------:R-:W-:Y:S08]  /*1aa50*/  HMMA.16816.F32 R56, R204.reuse, R52, RZ ;  /* 0x00000034cc38723c */ /* 0x040ff000000018ff */
[C---:B---3--:R-:W-:Y:S08]  /*1aa60*/  HMMA.16816.F32 R16, R204.reuse, R12, RZ ;  /* 0x0000000ccc10723c */ /* 0x048ff000000018ff */
[C---:B------:R-:W-:Y:S08]  /*1aa70*/  HMMA.16816.F32 R52, R204.reuse, R54, RZ ;  /* 0x00000036cc34723c */ /* 0x040ff000000018ff */
[C---:B------:R-:W-:Y:S08]  /*1aa80*/  HMMA.16816.F32 R40, R204.reuse, R36, RZ ;  /* 0x00000024cc28723c */ /* 0x040ff000000018ff */
[C---:B------:R-:W-:Y:S08]  /*1aa90*/  HMMA.16816.F32 R12, R204.reuse, R14, RZ ;  /* 0x0000000ecc0c723c */ /* 0x040ff000000018ff */
[----:B------:R-:W-:Y:S08]  /*1aaa0*/  HMMA.16816.F32 R36, R204, R38, RZ ;  /* 0x00000026cc24723c */ /* 0x000ff000000018ff */
[C---:B------:R-:W-:Y:S08]  /*1aab0*/  HMMA.16816.F32 R24, R200.reuse, R92, R24 ;  /* 0x0000005cc818723c */ /* 0x040ff00000001818 */
[----:B------:R-:W-:Y:S01]  /*1aac0*/  HMMA.16816.F32 R20, R200, R94, R20 ;  /* 0x0000005ec814723c */ /* 0x000fe20000001814 */
[----:B------:R-:W2:Y:S07]  /*1aad0*/  LDSM.16.M88.4 R92, [R164+0x8000] ;  /* 0x00800000a45c783b */ /* 0x000eae0000000200 */
[----:B------:R-:W-:Y:S08]  /*1aae0*/  HMMA.16816.F32 R128, R204, R124, RZ ;  /* 0x0000007ccc80723c */ /* 0x000ff000000018ff */
[C---:B------:R-:W-:Y:S08]  /*1aaf0*/  HMMA.16816.F32 R56, R200.reuse, R8, R56 ;  /* 0x00000008c838723c */ /* 0x040ff00000001838 */
[C---:B------:R-:W-:Y:S08]  /*1ab00*/  HMMA.16816.F32 R52, R200.reuse, R10, R52 ;  /* 0x0000000ac834723c */ /* 0x040ff00000001834 */
[C---:B-1----:R-:W-:Y:S08]  /*1ab10*/  HMMA.16816.F32 R16, R200.reuse, R4, R16 ;  /* 0x00000004c810723c */ /* 0x042ff00000001810 */
[----:B------:R-:W-:Y:S08]  /*1ab20*/  HMMA.16816.F32 R12, R200, R6, R12 ;  /* 0x00000006c80c723c */ /* 0x000ff0000000180c */
[----:B------:R-:W-:Y:S08]  /*1ab30*/  HMMA.16816.F32 R124, R204, R126, RZ ;  /* 0x0000007ecc7c723c */ /* 0x000ff000000018ff */
[----:B------:R-:W-:Y:S08]  /*1ab40*/  HMMA.16816.F32 R40, R200, R108, R40 ;  /* 0x0000006cc828723c */ /* 0x000ff00000001828 */
[----:B------:R-:W-:Y:S08]  /*1ab50*/  HMMA.16816.F32 R8, R204, R100, RZ ;  /* 0x00000064cc08723c */ /* 0x000ff000000018ff */
[----:B------:R-:W-:Y:S01]  /*1ab60*/  HMMA.16816.F32 R36, R200, R110, R36 ;  /* 0x0000006ec824723c */ /* 0x000fe20000001824 */
[----:B------:R-:W1:Y:S07]  /*1ab70*/  LDSM.16.M88.4 R108, [R232+0x9000] ;  /* 0x00900000e86c783b */ /* 0x000e6e0000000200 */
[----:B------:R-:W-:Y:S01]  /*1ab80*/  HMMA.16816.F32 R4, R204, R102, RZ ;  /* 0x00000066cc04723c */ /* 0x000fe200000018ff */
[----:B------:R-:W3:Y:S07]  /*1ab90*/  LDSM.16.M88.4 R100, [R164+0x8800] ;  /* 0x00880000a464783b */ /* 0x000eee0000000200 */
[C---:B--2---:R-:W-:Y:S07]  /*1aba0*/  HMMA.16816.F32 R128, R200.reuse, R92, R128 ;  /* 0x0000005cc880723c */ /* 0x044fee0000001880 */
[C---:B------:R-:W-:Y:S01]  /*1abb0*/  IADD3 R92, R230.reuse, 0x1800, RZ ;  /* 0x00001800e65c7810 */ /* 0x040fe20007ffe0ff */
[C---:B------:R-:W-:Y:S05]  /*1abc0*/  HMMA.16816.F32 R124, R200.reuse, R94, R124 ;  /* 0x0000005ec87c723c */ /* 0x040fea000000187c */
[----:B------:R-:W2:Y:S03]  /*1abd0*/  LDSM.16.M88.4 R92, [R92] ;  /* 0x000000005c5c783b */ /* 0x000ea60000000200 */
[C---:B------:R-:W-:Y:S08]  /*1abe0*/  HMMA.16816.F32 R8, R200.reuse, R96, R8 ;  /* 0x00000060c808723c */ /* 0x040ff00000001808 */
[----:B------:R-:W-:Y:S01]  /*1abf0*/  HMMA.16816.F32 R4, R200, R98, R4 ;  /* 0x00000062c804723c */ /* 0x000fe20000001804 */
[----:B------:R-:W4:Y:S07]  /*1ac00*/  LDSM.16.M88.4 R96, [R164+0x9000] ;  /* 0x00900000a460783b */ /* 0x000f2e0000000200 */
[C---:B------:R-:W-:Y:S08]  /*1ac10*/  HMMA.16816.F32 R32, R204.reuse, R28, RZ ;  /* 0x0000001ccc20723c */ /* 0x040ff000000018ff */
[C---:B------:R-:W-:Y:S08]  /*1ac20*/  HMMA.16816.F32 R28, R204.reuse, R30, RZ ;  /* 0x0000001ecc1c723c */ /* 0x040ff000000018ff */
[C---:B------:R-:W-:Y:S08]  /*1ac30*/  HMMA.16816.F32 R120, R204.reuse, R116, RZ ;  /* 0x00000074cc78723c */ /* 0x040ff000000018ff */
[C---:B-1----:R-:W-:Y:S08]  /*1ac40*/  HMMA.16816.F32 R112, R204.reuse, R108, RZ ;  /* 0x0000006ccc70723c */ /* 0x042ff000000018ff */
[C---:B------:R-:W-:Y:S08]  /*1ac50*/  HMMA.16816.F32 R116, R204.reuse, R118, RZ ;  /* 0x00000076cc74723c */ /* 0x040ff000000018ff */
[----:B------:R-:W-:Y:S08]  /*1ac60*/  HMMA.16816.F32 R108, R204, R110, RZ ;  /* 0x0000006ecc6c723c */ /* 0x000ff000000018ff */
[C---:B------:R-:W-:Y:S08]  /*1ac70*/  HMMA.16816.F32 R32, R200.reuse, R104, R32 ;  /* 0x00000068c820723c */ /* 0x040ff00000001820 */
[C---:B------:R-:W-:Y:S01]  /*1ac80*/  HMMA.16816.F32 R28, R200.reuse, R106, R28 ;  /* 0x0000006ac81c723c */ /* 0x040fe2000000181c */
[----:B------:R-:W1:Y:S07]  /*1ac90*/  LDSM.16.M88.4 R104, [R164+0x7800] ;  /* 0x00780000a468783b */ /* 0x000e6e0000000200 */
[----:B---3--:R-:W-:Y:S07]  /*1aca0*/  HMMA.16816.F32 R120, R200, R100, R120 ;  /* 0x00000064c878723c */ /* 0x008fee0000001878 */
[C---:B------:R-:W-:Y:S01]  /*1acb0*/  IADD3 R100, R230.reuse, 0x4000, RZ ;  /* 0x00004000e6647810 */ /* 0x040fe20007ffe0ff */
[----:B--2---:R-:W-:Y:S07]  /*1acc0*/  HMMA.16816.F32 R64, R196, R92, R64 ;  /* 0x0000005cc440723c */ /* 0x004fee0000001840 */
[C---:B------:R-:W-:Y:S01]  /*1acd0*/  IADD3 R92, R230.reuse, 0x5000, RZ ;  /* 0x00005000e65c7810 */ /* 0x040fe20007ffe0ff */
[----:B----4-:R-:W-:Y:S07]  /*1ace0*/  HMMA.16816.F32 R112, R200, R96, R112 ;  /* 0x00000060c870723c */ /* 0x010fee0000001870 */
[C---:B------:R-:W-:Y:S01]  /*1acf0*/  IADD3 R96, R230.reuse, 0x4800, RZ ;  /* 0x00004800e6607810 */ /* 0x040fe20007ffe0ff */
[----:B------:R-:W-:Y:S08]  /*1ad00*/  HMMA.16816.F32 R172, R204, R168, RZ ;  /* 0x000000a8ccac723c */ /* 0x000ff000000018ff */
[----:B------:R-:W-:Y:S01]  /*1ad10*/  HMMA.16816.F32 R116, R200, R102, R116 ;  /* 0x00000066c874723c */ /* 0x000fe20000001874 */
[----:B------:R-:W2:Y:S07]  /*1ad20*/  LDSM.16.M88.4 R100, [R100] ;  /* 0x000000006464783b */ /* 0x000eae0000000200 */
[----:B------:R-:W-:Y:S01]  /*1ad30*/  HMMA.16816.F32 R60, R196, R94, R60 ;  /* 0x0000005ec43c723c */ /* 0x000fe2000000183c */
[----:B------:R-:W3:Y:S07]  /*1ad40*/  LDSM.16.M88.4 R92, [R92] ;  /* 0x000000005c5c783b */ /* 0x000eee0000000200 */
[----:B------:R-:W-:Y:S01]  /*1ad50*/  HMMA.16816.F32 R108, R200, R98, R108 ;  /* 0x00000062c86c723c */ /* 0x000fe2000000186c */
[----:B------:R-:W4:Y:S07]  /*1ad60*/  LDSM.16.M88.4 R96, [R96] ;  /* 0x000000006060783b */ /* 0x000f2e0000000200 */
[----:B------:R-:W-:Y:S08]  /*1ad70*/  HMMA.16816.F32 R168, R204, R170, RZ ;  /* 0x000000aacca8723c */ /* 0x000ff000000018ff */
[----:B-1----:R-:W-:Y:S07]  /*1ad80*/  HMMA.16816.F32 R172, R200, R104, R172 ;  /* 0x00000068c8ac723c */ /* 0x002fee00000018ac */
[C---:B------:R-:W-:Y:S01]  /*1ad90*/  IADD3 R104, R230.reuse, 0x3800, RZ ;  /* 0x00003800e6687810 */ /* 0x040fe20007ffe0ff */
[----:B------:R-:W-:Y:S07]  /*1ada0*/  HMMA.16816.F32 R56, R196, R184, R56 ;  /* 0x000000b8c438723c */ /* 0x000fee0000001838 */
[C---:B------:R-:W-:Y:S01]  /*1adb0*/  IADD3 R184, R230.reuse, 0x6800, RZ ;  /* 0x00006800e6b87810 */ /* 0x040fe20007ffe0ff */
[----:B------:R-:W-:Y:S01]  /*1adc0*/  HMMA.16816.F32 R168, R200, R106, R168 ;  /* 0x0000006ac8a8723c */ /* 0x000fe200000018a8 */
[----:B------:R-:W1:Y:S07]  /*1add0*/  LDSM.16.M88.4 R104, [R104] ;  /* 0x000000006868783b */ /* 0x000e6e0000000200 */
[C---:B------:R-:W-:Y:S01]  /*1ade0*/  HMMA.16816.F32 R52, R196.reuse, R186, R52 ;  /* 0x000000bac434723c */ /* 0x040fe20000001834 */
[----:B------:R-:W5:Y:S07]  /*1adf0*/  LDSM.16.M88.4 R184, [R184] ;  /* 0x00000000b8b8783b */ /* 0x000f6e0000000200 */
[C---:B--2---:R-:W-:Y:S08]  /*1ae00*/  HMMA.16816.F32 R24, R196.reuse, R100, R24 ;  /* 0x00000064c418723c */ /* 0x044ff00000001818 */
[C---:B------:R-:W-:Y:S01]  /*1ae10*/  HMMA.16816.F32 R20, R196.reuse, R102, R20 ;  /* 0x00000066c414723c */ /* 0x040fe20000001814 */
[----:B------:R-:W-:Y:S07]  /*1ae20*/  LDSM.16.M88.4 R100, [R229] ;  /* 0x00000000e564783b */ /* 0x000fee0000000200 */
[C---:B---3--:R-:W-:Y:S08]  /*1ae30*/  HMMA.16816.F32 R8, R196.reuse, R92, R8 ;  /* 0x0000005cc408723c */ /* 0x048ff00000001808 */
[C---:B------:R-:W-:Y:S01]  /*1ae40*/  HMMA.16816.F32 R4, R196.reuse, R94, R4 ;  /* 0x0000005ec404723c */ /* 0x040fe20000001804 */
[----:B------:R-:W2:Y:S07]  /*1ae50*/  LDSM.16.M88.4 R92, [R224+0x1000] ;  /* 0x00100000e05c783b */ /* 0x000eae0000000200 */
[C---:B----4-:R-:W-:Y:S08]  /*1ae60*/  HMMA.16816.F32 R16, R196.reuse, R96, R16 ;  /* 0x00000060c410723c */ /* 0x050ff00000001810 */
[C---:B------:R-:W-:Y:S01]  /*1ae70*/  HMMA.16816.F32 R12, R196.reuse, R98, R12 ;  /* 0x00000062c40c723c */ /* 0x040fe2000000180c */
[----:B------:R-:W3:Y:S07]  /*1ae80*/  LDSM.16.M88.4 R96, [R224+0x800] ;  /* 0x00080000e060783b */ /* 0x000eee0000000200 */
[C---:B------:R-:W-:Y:S07]  /*1ae90*/  HMMA.16816.F32 R72, R196.reuse, R188, R72 ;  /* 0x000000bcc448723c */ /* 0x040fee0000001848 */
[C---:B------:R-:W-:Y:S01]  /*1aea0*/  IADD3 R188, R230.reuse, 0x6000, RZ ;  /* 0x00006000e6bc7810 */ /* 0x040fe20007ffe0ff */
[C---:B------:R-:W-:Y:S05]  /*1aeb0*/  HMMA.16816.F32 R68, R196.reuse, R190, R68 ;  /* 0x000000bec444723c */ /* 0x040fea0000001844 */
[----:B------:R-:W4:Y:S03]  /*1aec0*/  LDSM.16.M88.4 R188, [R188] ;  /* 0x00000000bcbc783b */ /* 0x000f260000000200 */
[C---:B------:R-:W-:Y:S07]  /*1aed0*/  HMMA.16816.F32 R48, R196.reuse, R180, R48 ;  /* 0x000000b4c430723c */ /* 0x040fee0000001830 */
[C---:B------:R-:W-:Y:S01]  /*1aee0*/  IADD3 R180, R230.reuse, 0x7000, RZ ;  /* 0x00007000e6b47810 */ /* 0x040fe20007ffe0ff */
[C---:B------:R-:W-:Y:S08]  /*1aef0*/  HMMA.16816.F32 R88, R196.reuse, R208, R88 ;  /* 0x000000d0c458723c */ /* 0x040ff00000001858 */
[C---:B------:R-:W-:Y:S01]  /*1af00*/  HMMA.16816.F32 R84, R196.reuse, R210, R84 ;  /* 0x000000d2c454723c */ /* 0x040fe20000001854 */
[----:B------:R-:W2:Y:S07]  /*1af10*/  LDSM.16.M88.4 R208, [R164+0x9800] ;  /* 0x00980000a4d0783b */ /* 0x000eae0000000200 */
[C---:B------:R-:W-:Y:S01]  /*1af20*/  HMMA.16816.F32 R44, R196.reuse, R182, R44 ;  /* 0x000000b6c42c723c */ /* 0x040fe2000000182c */
[----:B------:R-:W2:Y:S07]  /*1af30*/  LDSM.16.M88.4 R180, [R180] ;  /* 0x00000000b4b4783b */ /* 0x000eae0000000200 */
[C---:B------:R-:W-:Y:S07]  /*1af40*/  HMMA.16816.F32 R80, R196.reuse, R192, R80 ;  /* 0x000000c0c450723c */ /* 0x040fee0000001850 */
[C---:B------:R-:W-:Y:S01]  /*1af50*/  IADD3 R192, R230.reuse, 0x5800, RZ ;  /* 0x00005800e6c07810 */ /* 0x040fe20007ffe0ff */
[C---:B------:R-:W-:Y:S05]  /*1af60*/  HMMA.16816.F32 R76, R196.reuse, R194, R76 ;  /* 0x000000c2c44c723c */ /* 0x040fea000000184c */
[----:B------:R-:W-:Y:S03]  /*1af70*/  LDSM.16.M88.4 R192, [R192] ;  /* 0x00000000c0c0783b */ /* 0x000fe60000000200 */
[C---:B-1----:R-:W-:Y:S08]  /*1af80*/  HMMA.16816.F32 R32, R196.reuse, R104, R32 ;  /* 0x00000068c420723c */ /* 0x042ff00000001820 */
[----:B------:R-:W-:Y:S08]  /*1af90*/  HMMA.16816.F32 R28, R196, R106, R28 ;  /* 0x0000006ac41c723c */ /* 0x000ff0000000181c */
[----:B------:R-:W-:Y:S08]  /*1afa0*/  HMMA.16816.F32 R104, R204, R212, RZ ;  /* 0x000000d4cc68723c */ /* 0x000ff000000018ff */
[C---:B------:R-:W-:Y:S07]  /*1afb0*/  HMMA.16816.F32 R40, R196.reuse, R176, R40 ;  /* 0x000000b0c428723c */ /* 0x040fee0000001828 */
[----:B------:R-:W-:Y:S01]  /*1afc0*/  IADD3 R176, R230, 0x7800, RZ ;  /* 0x00007800e6b07810 */ /* 0x000fe20007ffe0ff */
[C---:B-----5:R-:W-:Y:S08]  /*1afd0*/  HMMA.16816.F32 R120, R196.reuse, R184, R120 ;  /* 0x000000b8c478723c */ /* 0x060ff00000001878 */
[C---:B------:R-:W-:Y:S01]  /*1afe0*/  HMMA.16816.F32 R116, R196.reuse, R186, R116 ;  /* 0x000000bac474723c */ /* 0x040fe20000001874 */
[----:B------:R-:W1:Y:S07]  /*1aff0*/  LDSM.16.M88.4 R184, [R224] ;  /* 0x00000000e0b8783b */ /* 0x000e6e0000000200 */
[----:B------:R-:W-:Y:S01]  /*1b000*/  HMMA.16816.F32 R36, R196, R178, R36 ;  /* 0x000000b2c424723c */ /* 0x000fe20000001824 */
[----:B------:R-:W5:Y:S07]  /*1b010*/  LDSM.16.M88.4 R176, [R176] ;  /* 0x00000000b0b0783b */ /* 0x000f6e0000000200 */
[C---:B--2---:R-:W-:Y:S08]  /*1b020*/  HMMA.16816.F32 R72, R100.reuse, R92, R72 ;  /* 0x0000005c6448723c */ /* 0x044ff00000001848 */
[C---:B------:R-:W-:Y:S01]  /*1b030*/  HMMA.16816.F32 R68, R100.reuse, R94, R68 ;  /* 0x0000005e6444723c */ /* 0x040fe20000001844 */
[----:B------:R-:W2:Y:S07]  /*1b040*/  LDSM.16.M88.4 R92, [R224+0x4000] ;  /* 0x00400000e05c783b */ /* 0x000eae0000000200 */
[C---:B---3--:R-:W-:Y:S08]  /*1b050*/  HMMA.16816.F32 R80, R100.reuse, R96, R80 ;  /* 0x000000606450723c */ /* 0x048ff00000001850 */
[----:B------:R-:W-:Y:S01]  /*1b060*/  HMMA.16816.F32 R76, R100, R98, R76 ;  /* 0x00000062644c723c */ /* 0x000fe2000000184c */
[----:B------:R-:W3:Y:S07]  /*1b070*/  LDSM.16.M88.4 R96, [R224+0x2800] ;  /* 0x00280000e060783b */ /* 0x000eee0000000200 */
[C---:B----4-:R-:W-:Y:S08]  /*1b080*/  HMMA.16816.F32 R128, R196.reuse, R188, R128 ;  /* 0x000000bcc480723c */ /* 0x050ff00000001880 */
[----:B------:R-:W-:Y:S01]  /*1b090*/  HMMA.16816.F32 R124, R196, R190, R124 ;  /* 0x000000bec47c723c */ /* 0x000fe2000000187c */
[----:B------:R-:W4:Y:S07]  /*1b0a0*/  LDSM.16.M88.4 R188, [R224+0x1800] ;  /* 0x00180000e0bc783b */ /* 0x000f2e0000000200 */
[----:B------:R-:W-:Y:S08]  /*1b0b0*/  HMMA.16816.F32 R104, R200, R208, R104 ;  /* 0x000000d0c868723c */ /* 0x000ff00000001868 */
[C---:B------:R-:W-:Y:S08]  /*1b0c0*/  HMMA.16816.F32 R112, R196.reuse, R180, R112 ;  /* 0x000000b4c470723c */ /* 0x040ff00000001870 */
[----:B------:R-:W-:Y:S01]  /*1b0d0*/  HMMA.16816.F32 R108, R196, R182, R108 ;  /* 0x000000b6c46c723c */ /* 0x000fe2000000186c */
[----:B------:R-:W4:Y:S07]  /*1b0e0*/  LDSM.16.M88.4 R180, [R224+0x2000] ;  /* 0x00200000e0b4783b */ /* 0x000f2e0000000200 */
[----:B-1----:R-:W-:Y:S08]  /*1b0f0*/  HMMA.16816.F32 R84, R100, R186, R84 ;  /* 0x000000ba6454723c */ /* 0x002ff00000001854 */
[----:B-----5:R-:W-:Y:S07]  /*1b100*/  HMMA.16816.F32 R104, R196, R176, R104 ;  /* 0x000000b0c468723c */ /* 0x020fee0000001868 */
[----:B------:R-:W-:Y:S01]  /*1b110*/  IMAD.SHL.U32 R176, R245, 0x100, RZ ;  /* 0x00000100f5b07824 */ /* 0x000fe200078e00ff */
[----:B------:R-:W-:Y:S01]  /*1b120*/  LOP3.LUT R177, R3, 0x6, RZ, 0xc0, !PT ;  /* 0x0000000603b17812 */ /* 0x000fe200078ec0ff */
[----:B--2---:R-:W-:Y:S03]  /*1b130*/  HMMA.16816.F32 R24, R100, R92, R24 ;  /* 0x0000005c6418723c */ /* 0x004fe60000001818 */
[----:B------:R-:W-:-:S04]  /*1b140*/  LOP3.LUT R3, R176, 0x8, R177, 0xfe, !PT ;  /* 0x00000008b0037812 */ /* 0x000fc800078efeb1 */
[C-C-:B------:R-:W-:Y:S01]  /*1b150*/  LOP3.LUT R93, R176.reuse, 0x10, R177.reuse, 0xfe, !PT ;  /* 0x00000010b05d7812 */ /* 0x140fe200078efeb1 */
[C---:B---3--:R-:W-:Y:S01]  /*1b160*/  HMMA.16816.F32 R48, R100.reuse, R96, R48 ;  /* 0x000000606430723c */ /* 0x048fe20000001830 */
[----:B------:R-:W-:Y:S02]  /*1b170*/  LOP3.LUT R92, R176, 0x18, R177, 0xfe, !PT ;  /* 0x00000018b05c7812 */ /* 0x000fe400078efeb1 */
[CC--:B------:R-:W-:Y:S02]  /*1b180*/  ISETP.GE.AND P2, PT, R93.reuse, R165.reuse, PT ;  /* 0x000000a55d00720c */ /* 0x0c0fe40003f46270 */
[-C--:B------:R-:W-:Y:S02]  /*1b190*/  ISETP.GE.AND P3, PT, R93, R220.reuse, PT ;  /* 0x000000dc5d00720c */ /* 0x080fe40003f66270 */
[C---:B------:R-:W-:Y:S01]  /*1b1a0*/  ISETP.GE.AND P4, PT, R92.reuse, R165, PT ;  /* 0x000000a55c00720c */ /* 0x040fe20003f86270 */
[----:B------:R-:W-:Y:S01]  /*1b1b0*/  HMMA.16816.F32 R44, R100, R98, R44 ;  /* 0x00000062642c723c */ /* 0x000fe2000000182c */
[----:B------:R-:W1:Y:S01]  /*1b1c0*/  LDSM.16.M88.4 R96, [R224+0x5000] ;  /* 0x00500000e060783b */ /* 0x000e620000000200 */
[----:B------:R-:W-:-:S02]  /*1b1d0*/  ISETP.GE.AND P5, PT, R92, R220, PT ;  /* 0x000000dc5c00720c */ /* 0x000fc40003fa6270 */
[CC--:B------:R-:W-:Y:S02]  /*1b1e0*/  ISETP.GE.AND P1, PT, R3.reuse, R165.reuse, PT ;  /* 0x000000a50300720c */ /* 0x0c0fe40003f26270 */
[----:B------:R-:W-:Y:S02]  /*1b1f0*/  ISETP.GE.AND P0, PT, R3, R220, PT ;  /* 0x000000dc0300720c */ /* 0x000fe40003f06270 */
[----:B------:R-:W-:Y:S01]  /*1b200*/  HMMA.16816.F32 R20, R100, R94, R20 ;  /* 0x0000005e6414723c */ /* 0x000fe20000001814 */
[----:B------:R-:W2:Y:S01]  /*1b210*/  LDSM.16.M88.4 R92, [R224+0x5800] ;  /* 0x00580000e05c783b */ /* 0x000ea20000000200 */
[----:B------:R-:W-:Y:S02]  /*1b220*/  LOP3.LUT R3, R176, 0x20, R177, 0xfe, !PT ;  /* 0x00000020b0037812 */ /* 0x000fe400078efeb1 */
[----:B------:R-:W-:Y:S02]  /*1b230*/  FSEL R164, R84, -INF , !P1 ;  /* 0xff80000054a47808 */ /* 0x000fe40004800000 */
[----:B------:R-:W-:-:S02]  /*1b240*/  ISETP.GE.AND P6, PT, R3, R165, PT ;  /* 0x000000a50300720c */ /* 0x000fc40003fc6270 */
[C---:B------:R-:W-:Y:S01]  /*1b250*/  HMMA.16816.F32 R172, R196.reuse, R192, R172 ;  /* 0x000000c0c4ac723c */ /* 0x040fe200000018ac */
[----:B------:R-:W-:Y:S01]  /*1b260*/  ISETP.GE.AND P1, PT, R3, R220, PT ;  /* 0x000000dc0300720c */ /* 0x000fe20003f26270 */
[----:B------:R-:W-:Y:S01]  /*1b270*/  STL [R1+0xc], R164 ;  /* 0x00000ca401007387 */ /* 0x000fe20000100800 */
[----:B------:R-:W-:Y:S02]  /*1b280*/  LOP3.LUT R3, R176, 0x28, R177, 0xfe, !PT ;  /* 0x00000028b0037812 */ /* 0x000fe400078efeb1 */
[----:B------:R-:W-:Y:S02]  /*1b290*/  FSEL R84, R86, -INF , !P0 ;  /* 0xff80000056547808 */ /* 0x000fe40004000000 */
[----:B------:R-:W-:Y:S01]  /*1b2a0*/  FSEL R80, R80, -INF , !P2 ;  /* 0xff80000050507808 */ /* 0x000fe20005000000 */
[----:B------:R-:W-:Y:S01]  /*1b2b0*/  HMMA.16816.F32 R168, R196, R194, R168 ;  /* 0x000000c2c4a8723c */ /* 0x000fe200000018a8 */
[----:B------:R-:W3:Y:S01]  /*1b2c0*/  LDSM.16.M88.4 R192, [R224+0x3800] ;  /* 0x00380000e0c0783b */ /* 0x000ee20000000200 */
[----:B------:R-:W-:-:S02]  /*1b2d0*/  ISETP.GE.AND P2, PT, R3, R165, PT ;  /* 0x000000a50300720c */ /* 0x000fc40003f46270 */
[----:B------:R-:W-:Y:S01]  /*1b2e0*/  ISETP.GE.AND P0, PT, R3, R220, PT ;  /* 0x000000dc0300720c */ /* 0x000fe20003f06270 */
[----:B------:R5:W-:Y:S01]  /*1b2f0*/  STL [R1+0x8], R84 ;  /* 0x0000085401007387 */ /* 0x000be20000100800 */
[----:B------:R-:W-:Y:S02]  /*1b300*/  FSEL R3, R76, -INF , !P4 ;  /* 0xff8000004c037808 */ /* 0x000fe40006000000 */
[----:B----4-:R-:W-:Y:S01]  /*1b310*/  HMMA.16816.F32 R64, R100, R188, R64 ;  /* 0x000000bc6440723c */ /* 0x010fe20000001840 */
[----:B------:R-:W-:Y:S01]  /*1b320*/  STL [R1+0x4], R80 ;  /* 0x0000045001007387 */ /* 0x000fe20000100800 */
[----:B------:R-:W-:Y:S02]  /*1b330*/  FSEL R223, R72, -INF , !P6 ;  /* 0xff80000048df7808 */ /* 0x000fe40007000000 */
[----:B------:R-:W-:Y:S01]  /*1b340*/  FSEL R252, R82, -INF , !P3 ;  /* 0xff80000052fc7808 */ /* 0x000fe20005800000 */
[----:B------:R4:W-:Y:S01]  /*1b350*/  STL [R1], R3 ;  /* 0x0000000301007387 */ /* 0x0009e20000100800 */
[----:B------:R-:W-:-:S02]  /*1b360*/  FSEL R221, R68, -INF , !P2 ;  /* 0xff80000044dd7808 */ /* 0x000fc40005000000 */
[C---:B------:R-:W-:Y:S01]  /*1b370*/  HMMA.16816.F32 R60, R100.reuse, R190, R60 ;  /* 0x000000be643c723c */ /* 0x040fe2000000183c */
[----:B------:R-:W2:Y:S01]  /*1b380*/  LDSM.16.M88.4 R188, [R224+0x4800] ;  /* 0x00480000e0bc783b */ /* 0x000ea20000000200 */
[C-C-:B------:R-:W-:Y:S02]  /*1b390*/  LOP3.LUT R68, R176.reuse, 0x48, R177.reuse, 0xfe, !PT ;  /* 0x00000048b0447812 */ /* 0x140fe400078efeb1 */
[--C-:B------:R-:W-:Y:S02]  /*1b3a0*/  LOP3.LUT R76, R176, 0x40, R177.reuse, 0xfe, !PT ;  /* 0x00000040b04c7812 */ /* 0x100fe400078efeb1 */
[----:B------:R-:W-:Y:S02]  /*1b3b0*/  ISETP.GE.AND P2, PT, R68, R165, PT ;  /* 0x000000a54400720c */ /* 0x000fe40003f46270 */
[----:B------:R-:W-:Y:S01]  /*1b3c0*/  HMMA.16816.F32 R56, R100, R180, R56 ;  /* 0x000000b46438723c */ /* 0x000fe20000001838 */
[----:B------:R-:W-:Y:S02]  /*1b3d0*/  FSEL R247, R78, -INF , !P5 ;  /* 0xff8000004ef77808 */ /* 0x000fe40006800000 */
[----:B-----5:R-:W-:-:S05]  /*1b3e0*/  LOP3.LUT R84, R176, 0x30, R177, 0xfe, !PT ;  /* 0x00000030b0547812 */ /* 0x020fca00078efeb1 */
[C---:B------:R-:W-:Y:S01]  /*1b3f0*/  HMMA.16816.F32 R52, R100.reuse, R182, R52 ;  /* 0x000000b66434723c */ /* 0x040fe20000001834 */
[----:B------:R-:W5:Y:S01]  /*1b400*/  LDSM.16.M88.4 R180, [R224+0x6000] ;  /* 0x00600000e0b4783b */ /* 0x000f620000000200 */
[CC--:B------:R-:W-:Y:S02]  /*1b410*/  ISETP.GE.AND P3, PT, R84.reuse, R165.reuse, PT ;  /* 0x000000a55400720c */ /* 0x0c0fe40003f66270 */
[----:B------:R-:W-:Y:S02]  /*1b420*/  ISETP.GE.AND P5, PT, R84, R220, PT ;  /* 0x000000dc5400720c */ /* 0x000fe40003fa6270 */
[----:B----4-:R-:W-:Y:S02]  /*1b430*/  LOP3.LUT R3, R176, 0x38, R177, 0xfe, !PT ;  /* 0x00000038b0037812 */ /* 0x010fe400078efeb1 */
[----:B------:R-:W-:Y:S01]  /*1b440*/  HMMA.16816.F32 R40, R100, R216, R40 ;  /* 0x000000d86428723c */ /* 0x000fe20000001828 */
[----:B------:R-:W-:Y:S02]  /*1b450*/  FSEL R213, R64, -INF , !P3 ;  /* 0xff80000040d57808 */ /* 0x000fe40005800000 */
[----:B------:R-:W-:-:S02]  /*1b460*/  ISETP.GE.AND P6, PT, R3, R165, PT ;  /* 0x000000a50300720c */ /* 0x000fc40003fc6270 */
[----:B------:R-:W-:Y:S02]  /*1b470*/  ISETP.GE.AND P4, PT, R3, R220, PT ;  /* 0x000000dc0300720c */ /* 0x000fe40003f86270 */
[----:B------:R-:W-:Y:S01]  /*1b480*/  P2R R3, PR, RZ, 0x40 ;  /* 0x00000040ff037803 */ /* 0x000fe20000000000 */
[C---:B-1----:R-:W-:Y:S01]  /*1b490*/  HMMA.16816.F32 R8, R100.reuse, R96, R8 ;  /* 0x000000606408723c */ /* 0x042fe20000001808 */
[----:B------:R-:W-:Y:S02]  /*1b4a0*/  FSEL R216, R70, -INF , !P0 ;  /* 0xff80000046d87808 */ /* 0x000fe40004000000 */
[----:B------:R-:W-:Y:S02]  /*1b4b0*/  ISETP.NE.AND P3, PT, R3, RZ, PT ;  /* 0x000000ff0300720c */ /* 0x000fe40003f65270 */
[----:B------:R-:W-:Y:S02]  /*1b4c0*/  LOP3.LUT R70, R176, 0x50, R177, 0xfe, !PT ;  /* 0x00000050b0467812 */ /* 0x000fe400078efeb1 */
[----:B------:R-:W-:Y:S01]  /*1b4d0*/  FSEL R209, R60, -INF , !P3 ;  /* 0xff8000003cd17808 */ /* 0x000fe20005800000 */
[----:B------:R-:W-:Y:S01]  /*1b4e0*/  HMMA.16816.F32 R4, R100, R98, R4 ;  /* 0x000000626404723c */ /* 0x000fe20000001804 */
[----:B------:R-:W1:Y:S01]  /*1b4f0*/  LDSM.16.M88.4 R96, [R224+0x6800] ;  /* 0x00680000e060783b */ /* 0x000e620000000200 */
[----:B------:R-:W-:-:S02]  /*1b500*/  ISETP.GE.AND P3, PT, R70, R165, PT ;  /* 0x000000a54600720c */ /* 0x000fc40003f66270 */
[-C--:B------:R-:W-:Y:S02]  /*1b510*/  ISETP.GE.AND P0, PT, R68, R220.reuse, PT ;  /* 0x000000dc4400720c */ /* 0x080fe40003f06270 */
[----:B------:R-:W-:Y:S02]  /*1b520*/  ISETP.GE.AND P6, PT, R76, R165, PT ;  /* 0x000000a54c00720c */ /* 0x000fe40003fc6270 */
[C---:B------:R-:W-:Y:S01]  /*1b530*/  HMMA.16816.F32 R36, R100.reuse, R218, R36 ;  /* 0x000000da6424723c */ /* 0x040fe20000001824 */
[C-C-:B------:R-:W-:Y:S02]  /*1b540*/  LOP3.LUT R3, R176.reuse, 0x60, R177.reuse, 0xfe, !PT ;  /* 0x00000060b0037812 */ /* 0x140fe400078efeb1 */
[----:B------:R-:W-:Y:S02]  /*1b550*/  LOP3.LUT R60, R176, 0x58, R177, 0xfe, !PT ;  /* 0x00000058b03c7812 */ /* 0x000fe400078efeb1 */
[----:B------:R-:W-:Y:S02]  /*1b560*/  FSEL R186, R54, -INF , !P0 ;  /* 0xff80000036ba7808 */ /* 0x000fe40004000000 */
[----:B------:R-:W-:Y:S01]  /*1b570*/  FSEL R218, R74, -INF , !P1 ;  /* 0xff8000004ada7808 */ /* 0x000fe20004800000 */
[----:B--2---:R-:W-:Y:S01]  /*1b580*/  HMMA.16816.F32 R172, R100, R92, R172 ;  /* 0x0000005c64ac723c */ /* 0x004fe200000018ac */
[----:B------:R-:W-:-:S02]  /*1b590*/  ISETP.GE.AND P1, PT, R76, R220, PT ;  /* 0x000000dc4c00720c */ /* 0x000fc40003f26270 */
[----:B------:R-:W-:Y:S02]  /*1b5a0*/  ISETP.GE.AND P0, PT, R3, R220, PT ;  /* 0x000000dc0300720c */ /* 0x000fe40003f06270 */
[----:B------:R-:W-:Y:S02]  /*1b5b0*/  FSEL R187, R58, -INF , !P1 ;  /* 0xff8000003abb7808 */ /* 0x000fe40004800000 */
[----:B------:R-:W-:Y:S01]  /*1b5c0*/  LOP3.LUT R54, R176, 0x70, R177, 0xfe, !PT ;  /* 0x00000070b0367812 */ /* 0x000fe200078efeb1 */
[----:B------:R-:W-:Y:S01]  /*1b5d0*/  HMMA.16816.F32 R168, R100, R94, R168 ;  /* 0x0000005e64a8723c */ /* 0x000fe200000018a8 */
[----:B------:R-:W2:Y:S01]  /*1b5e0*/  LDSM.16.M88.4 R92, [R224+0x7000] ;  /* 0x00700000e05c783b */ /* 0x000ea20000000200 */
[----:B------:R-:W-:-:S06]  /*1b5f0*/  FSEL R64, R42, -INF , !P0 ;  /* 0xff8000002a407808 */ /* 0x000fcc0004000000 */
[C---:B---3--:R-:W-:Y:S07]  /*1b600*/  HMMA.16816.F32 R32, R100.reuse, R192, R32 ;  /* 0x000000c06420723c */ /* 0x048fee0000001820 */
[----:B------:R-:W-:Y:S01]  /*1b610*/  FSEL R193, R62, -INF , !P4 ;  /* 0xff8000003ec17808 */ /* 0x000fe20006000000 */
[----:B------:R-:W-:Y:S01]  /*1b620*/  HMMA.16816.F32 R16, R100, R188, R16 ;  /* 0x000000bc6410723c */ /* 0x000fe20000001810 */
[----:B------:R-:W-:Y:S02]  /*1b630*/  P2R R62, PR, RZ, 0x8 ;  /* 0x00000008ff3e7803 */ /* 0x000fe40000000000 */
[----:B------:R-:W-:-:S02]  /*1b640*/  ISETP.GE.AND P4, PT, R70, R220, PT ;  /* 0x000000dc4600720c */ /* 0x000fc40003f86270 */
[----:B------:R-:W-:Y:S02]  /*1b650*/  ISETP.NE.AND P1, PT, R62, RZ, PT ;  /* 0x000000ff3e00720c */ /* 0x000fe40003f25270 */
[----:B------:R-:W-:Y:S01]  /*1b660*/  FSEL R188, R52, -INF , !P2 ;  /* 0xff80000034bc7808 */ /* 0x000fe20005000000 */
[C---:B------:R-:W-:Y:S01]  /*1b670*/  HMMA.16816.F32 R28, R100.reuse, R194, R28 ;  /* 0x000000c2641c723c */ /* 0x040fe2000000181c */
[----:B------:R-:W-:Y:S02]  /*1b680*/  LOP3.LUT R52, R176, 0x68, R177, 0xfe, !PT ;  /* 0x00000068b0347812 */ /* 0x000fe400078efeb1 */
[----:B------:R-:W-:Y:S02]  /*1b690*/  FSEL R189, R56, -INF , !P6 ;  /* 0xff80000038bd7808 */ /* 0x000fe40007000000 */
[-C--:B------:R-:W-:Y:S02]  /*1b6a0*/  ISETP.GE.AND P2, PT, R52, R165.reuse, PT ;  /* 0x000000a53400720c */ /* 0x080fe40003f46270 */
[----:B------:R-:W-:Y:S01]  /*1b6b0*/  FSEL R195, R66, -INF , !P5 ;  /* 0xff80000042c37808 */ /* 0x000fe20006800000 */
[----:B-----5:R-:W-:Y:S01]  /*1b6c0*/  HMMA.16816.F32 R128, R100, R180, R128 ;  /* 0x000000b46480723c */ /* 0x020fe20000001880 */
[----:B------:R-:W-:-:S02]  /*1b6d0*/  ISETP.GE.AND P5, PT, R3, R165, PT ;  /* 0x000000a50300720c */ /* 0x000fc40003fa6270 */
[----:B------:R-:W-:Y:S02]  /*1b6e0*/  ISETP.GE.AND P6, PT, R60, R165, PT ;  /* 0x000000a53c00720c */ /* 0x000fe40003fc6270 */
[----:B------:R-:W-:Y:S02]  /*1b6f0*/  FSEL R3, R48, -INF , !P1 ;  /* 0xff80000030037808 */ /* 0x000fe40004800000 */
[----:B------:R-:W-:Y:S01]  /*1b700*/  P2R R48, PR, RZ, 0x4 ;  /* 0x00000004ff307803 */ /* 0x000fe20000000000 */
[----:B------:R-:W-:Y:S01]  /*1b710*/  HMMA.16816.F32 R124, R100, R182, R124 ;  /* 0x000000b6647c723c */ /* 0x000fe2000000187c */
[----:B------:R-:W3:Y:S01]  /*1b720*/  LDSM.16.M88.4 R180, [R224+0x7800] ;  /* 0x00780000e0b4783b */ /* 0x000ee20000000200 */
[----:B------:R-:W-:Y:S01]  /*1b730*/  FSEL R44, R44, -INF , !P6 ;  /* 0xff8000002c2c7808 */ /* 0x000fe20007000000 */
[----:B------:R-:W-:-:S04]  /*1b740*/  DEPBAR.LE SB0, 0x0 ;  /* 0x000080000000791a */ /* 0x000fc80000000000 */
[----:B------:R-:W-:Y:S01]  /*1b750*/  ISETP.NE.AND P6, PT, R48, RZ, PT ;  /* 0x000000ff3000720c */ /* 0x000fe20003fc5270 */
[C---:B------:R-:W-:Y:S01]  /*1b760*/  HMMA.16816.F32 R12, R100.reuse, R190, R12 ;  /* 0x000000be640c723c */ /* 0x040fe2000000180c */
[----:B------:R-:W-:Y:S02]  /*1b770*/  FSEL R50, R50, -INF , !P4 ;  /* 0xff80000032327808 */ /* 0x000fe40006000000 */
[-C--:B------:R-:W-:Y:S02]  /*1b780*/  ISETP.GE.AND P3, PT, R60, R220.reuse, PT ;  /* 0x000000dc3c00720c */ /* 0x080fe40003f66270 */
[C---:B------:R-:W-:Y:S02]  /*1b790*/  ISETP.GE.AND P4, PT, R54.reuse, R165, PT ;  /* 0x000000a53600720c */ /* 0x040fe40003f86270 */
[-C--:B------:R-:W-:Y:S01]  /*1b7a0*/  ISETP.GE.AND P2, PT, R54, R220.reuse, PT ;  /* 0x000000dc3600720c */ /* 0x080fe20003f46270 */
[----:B-1----:R-:W-:Y:S01]  /*1b7b0*/  HMMA.16816.F32 R120, R100, R96, R120 ;  /* 0x000000606478723c */ /* 0x002fe20000001878 */
[----:B------:R-:W-:-:S02]  /*1b7c0*/  ISETP.GE.AND P1, PT, R52, R220, PT ;  /* 0x000000dc3400720c */ /* 0x000fc40003f26270 */
[--C-:B------:R-:W-:Y:S02]  /*1b7d0*/  LOP3.LUT R54, R176, 0x78, R177.reuse, 0xfe, !PT ;  /* 0x00000078b0367812 */ /* 0x100fe400078efeb1 */
[----:B------:R-:W-:Y:S02]  /*1b7e0*/  FSEL R66, R36, -INF , !P6 ;  /* 0xff80000024427808 */ /* 0x000fe40007000000 */
[--C-:B------:R-:W-:Y:S01]  /*1b7f0*/  LOP3.LUT R36, R176, 0x88, R177.reuse, 0xfe, !PT ;  /* 0x00000088b0247812 */ /* 0x100fe200078efeb1 */
[----:B------:R-:W-:Y:S01]  /*1b800*/  HMMA.16816.F32 R116, R100, R98, R116 ;  /* 0x000000626474723c */ /* 0x000fe20000001874 */
[----:B------:R-:W-:Y:S02]  /*1b810*/  FSEL R46, R46, -INF , !P3 ;  /* 0xff8000002e2e7808 */ /* 0x000fe40005800000 */
[----:B------:R-:W-:Y:S02]  /*1b820*/  LOP3.LUT R52, R176, 0x80, R177, 0xfe, !PT ;  /* 0x00000080b0347812 */ /* 0x000fe400078efeb1 */
[----:B------:R-:W-:-:S02]  /*1b830*/  FSEL R48, R40, -INF , !P5 ;  /* 0xff80000028307808 */ /* 0x000fc40006800000 */
[-C--:B------:R-:W-:Y:S01]  /*1b840*/  ISETP.GE.AND P3, PT, R54, R165.reuse, PT ;  /* 0x000000a53600720c */ /* 0x080fe20003f66270 */
[C---:B--2---:R-:W-:Y:S01]  /*1b850*/  HMMA.16816.F32 R108, R100.reuse, R94, R108 ;  /* 0x0000005e646c723c */ /* 0x044fe2000000186c */
[----:B------:R-:W-:Y:S02]  /*1b860*/  FSEL R68, R38, -INF , !P1 ;  /* 0xff80000026447808 */ /* 0x000fe40004800000 */
[----:B------:R-:W-:Y:S02]  /*1b870*/  LOP3.LUT R38, R176, 0x90, R177, 0xfe, !PT ;  /* 0x00000090b0267812 */ /* 0x000fe400078efeb1 */
[-C--:B------:R-:W-:Y:S02]  /*1b880*/  ISETP.GE.AND P5, PT, R36, R165.reuse, PT ;  /* 0x000000a52400720c */ /* 0x080fe40003fa6270 */
[----:B------:R-:W-:Y:S01]  /*1b890*/  ISETP.GE.AND P6, PT, R52, R165, PT ;  /* 0x000000a53400720c */ /* 0x000fe20003fc6270 */
[----:B------:R-:W-:Y:S01]  /*1b8a0*/  HMMA.16816.F32 R112, R100, R92, R112 ;  /* 0x0000005c6470723c */ /* 0x000fe20000001870 */
[----:B------:R-:W-:-:S02]  /*1b8b0*/  FSEL R70, R32, -INF , !P4 ;  /* 0xff80000020467808 */ /* 0x000fc40006000000 */
[----:B------:R-:W-:Y:S02]  /*1b8c0*/  FSEL R72, R34, -INF , !P2 ;  /* 0xff80000022487808 */ /* 0x000fe40005000000 */
[----:B------:R-:W-:Y:S02]  /*1b8d0*/  FSEL R74, R28, -INF , !P3 ;  /* 0xff8000001c4a7808 */ /* 0x000fe40005800000 */
[----:B------:R-:W-:Y:S01]  /*1b8e0*/  ISETP.GE.AND P2, PT, R36, R220, PT ;  /* 0x000000dc2400720c */ /* 0x000fe20003f46270 */
[----:B---3--:R-:W-:Y:S01]  /*1b8f0*/  HMMA.16816.F32 R104, R100, R180, R104 ;  /* 0x000000b46468723c */ /* 0x008fe20000001868 */
[----:B------:R-:W-:Y:S02]  /*1b900*/  ISETP.GE.AND P4, PT, R38, R165, PT ;  /* 0x000000a52600720c */ /* 0x000fe40003f86270 */
[----:B------:R-:W-:Y:S02]  /*1b910*/  LOP3.LUT R28, R176, 0x98, R177, 0xfe, !PT ;  /* 0x00000098b01c7812 */ /* 0x000fe400078efeb1 */
[----:B------:R-:W-:-:S02]  /*1b920*/  FSEL R82, R20, -INF , !P5 ;  /* 0xff80000014527808 */ /* 0x000fc40006800000 */
[----:B------:R-:W-:Y:S01]  /*1b930*/  LOP3.LUT R20, R176, 0xa8, R177, 0xfe, !PT ;  /* 0x000000a8b0147812 */ /* 0x000fe200078efeb1 */
[----:B------:R-:W-:Y:S01]  /*1b940*/  HMMA.16816.F32 R88, R100, R184, R88 ;  /* 0x000000b86458723c */ /* 0x000fe20000001858 */
[----:B------:R-:W-:Y:S01]  /*1b950*/  BAR.SYNC.DEFER_BLOCKING 0x0 ;  /* 0x0000000000007b1d */ /* 0x000fe20000010000 */
[----:B------:R-:W-:Y:S02]  /*1b960*/  ISETP.GE.AND P0, PT, R54, R220, PT ;  /* 0x000000dc3600720c */ /* 0x000fe40003f06270 */
[----:B------:R-:W-:Y:S02]  /*1b970*/  FSEL R78, R24, -INF , !P6 ;  /* 0xff800000184e7808 */ /* 0x000fe40007000000 */
[----:B------:R-:W-:Y:S02]  /*1b980*/  ISETP.GE.AND P6, PT, R28, R165, PT ;  /* 0x000000a51c00720c */ /* 0x000fe40003fc6270 */
[----:B------:R-:W-:Y:S01]  /*1b990*/  FSEL R84, R22, -INF , !P2 ;  /* 0xff80000016547808 */ /* 0x000fe20005000000 */
[----:B------:R-:W-:Y:S01]  /*1b9a0*/  HMMA.16816.F32 R204, R204, R214, RZ ;  /* 0x000000d6cccc723c */ /* 0x000fe200000018ff */
[----:B------:R-:W-:-:S02]  /*1b9b0*/  FSEL R86, R16, -INF , !P4 ;  /* 0xff80000010567808 */ /* 0x000fc40006000000 */
[--C-:B------:R-:W-:Y:S02]  /*1b9c0*/  LOP3.LUT R22, R176, 0xb0, R177.reuse, 0xfe, !PT ;  /* 0x000000b0b0167812 */ /* 0x100fe400078efeb1 */
[----:B------:R-:W-:Y:S02]  /*1b9d0*/  ISETP.GE.AND P4, PT, R20, R165, PT ;  /* 0x000000a51400720c */ /* 0x000fe40003f86270 */
[----:B------:R-:W-:Y:S02]  /*1b9e0*/  FSEL R76, R30, -INF , !P0 ;  /* 0xff8000001e4c7808 */ /* 0x000fe40004000000 */
[-C--:B------:R-:W-:Y:S02]  /*1b9f0*/  ISETP.GE.AND P0, PT, R38, R220.reuse, PT ;  /* 0x000000dc2600720c */ /* 0x080fe40003f06270 */
[----:B------:R-:W-:Y:S02]  /*1ba00*/  ISETP.GE.AND P1, PT, R52, R220, PT ;  /* 0x000000dc3400720c */ /* 0x000fe40003f26270 */
[----:B------:R-:W-:-:S02]  /*1ba10*/  LOP3.LUT R30, R176, 0xa0, R177, 0xfe, !PT ;  /* 0x000000a0b01e7812 */ /* 0x000fc400078efeb1 */
[----:B------:R-:W-:Y:S02]  /*1ba20*/  FSEL R97, R12, -INF , !P6 ;  /* 0xff8000000c617808 */ /* 0x000fe40007000000 */
[----:B------:R-:W-:Y:S02]  /*1ba30*/  ISETP.GE.AND P6, PT, R22, R165, PT ;  /* 0x000000a51600720c */ /* 0x000fe40003fc6270 */
[----:B------:R-:W-:Y:S02]  /*1ba40*/  FSEL R99, R4, -INF , !P4 ;  /* 0xff80000004637808 */ /* 0x000fe40006000000 */
[----:B------:R-:W-:Y:S02]  /*1ba50*/  LOP3.LUT R4, R176, 0xc8, R177, 0xfe, !PT ;  /* 0x000000c8b0047812 */ /* 0x000fe400078efeb1 */
[----:B------:R-:W-:Y:S01]  /*1ba60*/  FSEL R96, R18, -INF , !P0 ;  /* 0xff80000012607808 */ /* 0x000fe20004000000 */
[----:B------:R-:W-:Y:S01]  /*1ba70*/  HMMA.16816.F32 R204, R200, R210, R204 ;  /* 0x000000d2c8cc723c */ /* 0x000fe200000018cc */
[----:B------:R-:W-:-:S02]  /*1ba80*/  FSEL R80, R26, -INF , !P1 ;  /* 0xff8000001a507808 */ /* 0x000fc40004800000 */
[-C--:B------:R-:W-:Y:S02]  /*1ba90*/  ISETP.GE.AND P5, PT, R30, R165.reuse, PT ;  /* 0x000000a51e00720c */ /* 0x080fe40003fa6270 */
[-C--:B------:R-:W-:Y:S02]  /*1baa0*/  ISETP.GE.AND P0, PT, R20, R220.reuse, PT ;  /* 0x000000dc1400720c */ /* 0x080fe40003f06270 */
[----:B------:R-:W-:Y:S02]  /*1bab0*/  ISETP.GE.AND P1, PT, R28, R220, PT ;  /* 0x000000dc1c00720c */ /* 0x000fe40003f26270 */
[----:B------:R-:W-:Y:S02]  /*1bac0*/  LOP3.LUT R12, R176, 0xb8, R177, 0xfe, !PT ;  /* 0x000000b8b00c7812 */ /* 0x000fe400078efeb1 */
[----:B------:R-:W-:Y:S02]  /*1bad0*/  FSEL R94, R172, -INF , !P6 ;  /* 0xff800000ac5e7808 */ /* 0x000fe40007000000 */
[----:B------:R-:W-:-:S02]  /*1bae0*/  ISETP.GE.AND P6, PT, R4, R165, PT ;  /* 0x000000a50400720c */ /* 0x000fc40003fc6270 */
[----:B------:R-:W-:Y:S02]  /*1baf0*/  FSEL R92, R8, -INF , !P5 ;  /* 0xff800000085c7808 */ /* 0x000fe40006800000 */
[----:B------:R-:W-:Y:S02]  /*1bb00*/  FSEL R164, R6, -INF , !P0 ;  /* 0xff80000006a47808 */ /* 0x000fe40004000000 */
[-C--:B------:R-:W-:Y:S02]  /*1bb10*/  ISETP.GE.AND P3, PT, R30, R220.reuse, PT ;  /* 0x000000dc1e00720c */ /* 0x080fe40003f66270 */
[----:B------:R-:W-:Y:S02]  /*1bb20*/  FSEL R98, R14, -INF , !P1 ;  /* 0xff8000000e627808 */ /* 0x000fe40004800000 */
[----:B------:R-:W-:Y:S01]  /*1bb30*/  ISETP.GE.AND P5, PT, R12, R165, PT ;  /* 0x000000a50c00720c */ /* 0x000fe20003fa6270 */
[----:B------:R-:W-:Y:S01]  /*1bb40*/  HMMA.16816.F32 R204, R196, R178, R204 ;  /* 0x000000b2c4cc723c */ /* 0x000fe200000018cc */
[----:B------:R-:W-:-:S02]  /*1bb50*/  ISETP.GE.AND P0, PT, R4, R220, PT ;  /* 0x000000dc0400720c */ /* 0x000fc40003f06270 */
[----:B------:R-:W-:Y:S02]  /*1bb60*/  LOP3.LUT R14, R176, 0xc0, R177, 0xfe, !PT ;  /* 0x000000c0b00e7812 */ /* 0x000fe400078efeb1 */
[----:B------:R-:W-:Y:S02]  /*1bb70*/  P2R R4, PR, RZ, 0x40 ;  /* 0x00000040ff047803 */ /* 0x000fe40000000000 */
[----:B------:R-:W-:Y:S02]  /*1bb80*/  FSEL R93, R10, -INF , !P3 ;  /* 0xff8000000a5d7808 */ /* 0x000fe40005800000 */
[----:B------:R-:W-:Y:S02]  /*1bb90*/  FSEL R168, R168, -INF , !P5 ;  /* 0xff800000a8a87808 */ /* 0x000fe40006800000 */
[-C--:B------:R-:W-:Y:S02]  /*1bba0*/  ISETP.GE.AND P2, PT, R22, R220.reuse, PT ;  /* 0x000000dc1600720c */ /* 0x080fe40003f46270 */
[----:B------:R-:W-:-:S02]  /*1bbb0*/  ISETP.GE.AND P3, PT, R12, R220, PT ;  /* 0x000000dc0c00720c */ /* 0x000fc40003f66270 */
[----:B------:R-:W-:Y:S02]  /*1bbc0*/  ISETP.GE.AND P4, PT, R14, R165, PT ;  /* 0x000000a50e00720c */ /* 0x000fe40003f86270 */
[----:B------:R-:W-:Y:S02]  /*1bbd0*/  ISETP.NE.AND P5, PT, R4, RZ, PT ;  /* 0x000000ff0400720c */ /* 0x000fe40003fa5270 */
[C-C-:B------:R-:W-:Y:S02]  /*1bbe0*/  LOP3.LUT R6, R176.reuse, 0xd0, R177.reuse, 0xfe, !PT ;  /* 0x000000d0b0067812 */ /* 0x140fe400078efeb1 */
[----:B------:R-:W-:Y:S02]  /*1bbf0*/  LOP3.LUT R4, R176, 0xd8, R177, 0xfe, !PT ;  /* 0x000000d8b0047812 */ /* 0x000fe400078efeb1 */
[----:B------:R-:W-:Y:S01]  /*1bc00*/  FSEL R95, R174, -INF , !P2 ;  /* 0xff800000ae5f7808 */ /* 0x000fe20005000000 */
[----:B------:R-:W-:Y:S01]  /*1bc10*/  HMMA.16816.F32 R204, R100, R182, R204 ;  /* 0x000000b664cc723c */ /* 0x000fe200000018cc */
[----:B------:R-:W-:-:S02]  /*1bc20*/  FSEL R170, R170, -INF , !P3 ;  /* 0xff800000aaaa7808 */ /* 0x000fc40005800000 */
[----:B------:R-:W-:Y:S02]  /*1bc30*/  FSEL R128, R128, -INF , !P4 ;  /* 0xff80000080807808 */ /* 0x000fe40006000000 */
[-C--:B------:R-:W-:Y:S02]  /*1bc40*/  ISETP.GE.AND P1, PT, R14, R220.reuse, PT ;  /* 0x000000dc0e00720c */ /* 0x080fe40003f26270 */
[-C--:B------:R-:W-:Y:S02]  /*1bc50*/  ISETP.GE.AND P2, PT, R6, R220.reuse, PT ;  /* 0x000000dc0600720c */ /* 0x080fe40003f46270 */
[CC--:B------:R-:W-:Y:S02]  /*1bc60*/  ISETP.GE.AND P4, PT, R4.reuse, R165.reuse, PT ;  /* 0x000000a50400720c */ /* 0x0c0fe40003f86270 */
[----:B------:R-:W-:Y:S02]  /*1bc70*/  ISETP.GE.AND P3, PT, R4, R220, PT ;  /* 0x000000dc0400720c */ /* 0x000fe40003f66270 */
[----:B------:R-:W-:-:S02]  /*1bc80*/  ISETP.GE.AND P6, PT, R6, R165, PT ;  /* 0x000000a50600720c */ /* 0x000fc40003fc6270 */
[C-C-:B------:R-:W-:Y:S02]  /*1bc90*/  LOP3.LUT R4, R176.reuse, 0xe8, R177.reuse, 0xfe, !PT ;  /* 0x000000e8b0047812 */ /* 0x140fe400078efeb1 */
[----:B------:R-:W-:Y:S02]  /*1bca0*/  LOP3.LUT R6, R176, 0xe0, R177, 0xfe, !PT ;  /* 0x000000e0b0067812 */ /* 0x000fe400078efeb1 */
[----:B------:R-:W-:Y:S02]  /*1bcb0*/  FSEL R130, R130, -INF , !P1 ;  /* 0xff80000082827808 */ /* 0x000fe40004800000 */
[----:B------:R-:W-:Y:S02]  /*1bcc0*/  FSEL R122, R122, -INF , !P2 ;  /* 0xff8000007a7a7808 */ /* 0x000fe40005000000 */
[----:B------:R-:W-:Y:S02]  /*1bcd0*/  FSEL R126, R126, -INF , !P0 ;  /* 0xff8000007e7e7808 */ /* 0x000fe40004000000 */
[----:B------:R-:W-:-:S02]  /*1bce0*/  ISETP.GE.AND P1, PT, R4, R165, PT ;  /* 0x000000a50400720c */ /* 0x000fc40003f26270 */
[-C--:B------:R-:W-:Y:S02]  /*1bcf0*/  ISETP.GE.AND P2, PT, R4, R220.reuse, PT ;  /* 0x000000dc0400720c */ /* 0x080fe40003f46270 */
[----:B------:R-:W-:Y:S02]  /*1bd00*/  ISETP.GE.AND P0, PT, R6, R220, PT ;  /* 0x000000dc0600720c */ /* 0x000fe40003f06270 */
[C-C-:B------:R-:W-:Y:S02]  /*1bd10*/  LOP3.LUT R4, R176.reuse, 0xf0, R177.reuse, 0xfe, !PT ;  /* 0x000000f0b0047812 */ /* 0x140fe400078efeb1 */
[C---:B------:R-:W-:Y:S02]  /*1bd20*/  LOP3.LUT R12, R176.reuse, R177, RZ, 0xfc, !PT ;  /* 0x000000b1b00c7212 */ /* 0x040fe400078efcff */
[----:B------:R-:W-:Y:S02]  /*1bd30*/  LOP3.LUT R177, R176, 0xf8, R177, 0xfe, !PT ;  /* 0x000000f8b0b17812 */ /* 0x000fe400078efeb1 */
[----:B------:R-:W-:-:S02]  /*1bd40*/  FSEL R120, R120, -INF , !P6 ;  /* 0xff80000078787808 */ /* 0x000fc40007000000 */
[----:B------:R-:W-:Y:S02]  /*1bd50*/  FSEL R116, R116, -INF , !P4 ;  /* 0xff80000074747808 */ /* 0x000fe40006000000 */
[----:B------:R-:W-:Y:S02]  /*1bd60*/  FSEL R114, R114, -INF , !P0 ;  /* 0xff80000072727808 */ /* 0x000fe40004000000 */
[C---:B------:R-:W-:Y:S02]  /*1bd70*/  ISETP.GE.AND P4, PT, R4.reuse, R165, PT ;  /* 0x000000a50400720c */ /* 0x040fe40003f86270 */
[-C--:B------:R-:W-:Y:S02]  /*1bd80*/  ISETP.GE.AND P6, PT, R4, R220.reuse, PT ;  /* 0x000000dc0400720c */ /* 0x080fe40003fc6270 */
[----:B------:R-:W-:Y:S02]  /*1bd90*/  ISETP.GE.AND P0, PT, R177, R220, PT ;  /* 0x000000dcb100720c */ /* 0x000fe40003f06270 */
[----:B------:R-:W-:-:S02]  /*1bda0*/  FSEL R124, R124, -INF , !P5 ;  /* 0xff8000007c7c7808 */ /* 0x000fc40006800000 */
[----:B------:R-:W-:Y:S02]  /*1bdb0*/  FSEL R118, R118, -INF , !P3 ;  /* 0xff80000076767808 */ /* 0x000fe40005800000 */
[----:B------:R-:W-:Y:S02]  /*1bdc0*/  IADD3 R4, R12, 0x1, RZ ;  /* 0x000000010c047810 */ /* 0x000fe40007ffe0ff */
[-C--:B------:R-:W-:Y:S02]  /*1bdd0*/  ISETP.GE.AND P5, PT, R6, R165.reuse, PT ;  /* 0x000000a50600720c */ /* 0x080fe40003fa6270 */
[----:B------:R-:W-:Y:S02]  /*1bde0*/  ISETP.GE.AND P3, PT, R177, R165, PT ;  /* 0x000000a5b100720c */ /* 0x000fe40003f66270 */
[----:B------:R-:W-:Y:S02]  /*1bdf0*/  IADD3 R6, R12, 0x9, RZ ;  /* 0x000000090c067810 */ /* 0x000fe40007ffe0ff */
[----:B------:R-:W-:-:S02]  /*1be00*/  FSEL R108, R108, -INF , !P1 ;  /* 0xff8000006c6c7808 */ /* 0x000fc40004800000 */
[----:B------:R-:W-:Y:S02]  /*1be10*/  P2R R8, PR, RZ, 0x1 ;  /* 0x00000001ff087803 */ /* 0x000fe40000000000 */
[C---:B------:R-:W-:Y:S02]  /*1be20*/  ISETP.GE.AND P1, PT, R4.reuse, R165, PT ;  /* 0x000000a50400720c */ /* 0x040fe40003f26270 */
[----:B------:R-:W-:Y:S02]  /*1be30*/  ISETP.GE.AND P0, PT, R4, R220, PT ;  /* 0x000000dc0400720c */ /* 0x000fe40003f06270 */
[----:B------:R-:W-:Y:S02]  /*1be40*/  P2R R14, PR, RZ, 0x8 ;  /* 0x00000008ff0e7803 */ /* 0x000fe40000000000 */
[----:B------:R-:W-:Y:S02]  /*1be50*/  FSEL R110, R110, -INF , !P2 ;  /* 0xff8000006e6e7808 */ /* 0x000fe40005000000 */
[----:B------:R-:W-:-:S02]  /*1be60*/  IADD3 R4, R12, 0x11, RZ ;  /* 0x000000110c047810 */ /* 0x000fc40007ffe0ff */
[C---:B------:R-:W-:Y:S02]  /*1be70*/  ISETP.GE.AND P3, PT, R6.reuse, R165, PT ;  /* 0x000000a50600720c */ /* 0x040fe40003f66270 */
[----:B------:R-:W-:Y:S02]  /*1be80*/  ISETP.GE.AND P2, PT, R6, R220, PT ;  /* 0x000000dc0600720c */ /* 0x000fe40003f46270 */
[----:B------:R-:W-:Y:S02]  /*1be90*/  IADD3 R16, R12, 0x19, RZ ;  /* 0x000000190c107810 */ /* 0x000fe40007ffe0ff */
[----:B------:R-:W-:Y:S02]  /*1bea0*/  FSEL R104, R104, -INF , !P4 ;  /* 0xff80000068687808 */ /* 0x000fe40006000000 */
[----:B------:R-:W-:Y:S02]  /*1beb0*/  FSEL R10, R89, -INF , !P1 ;  /* 0xff800000590a7808 */ /* 0x000fe40004800000 */
[----:B------:R-:W-:-:S02]  /*1bec0*/  FSEL R6, R91, -INF , !P0 ;  /* 0xff8000005b067808 */ /* 0x000fc40004000000 */
[----:B------:R-:W-:Y:S02]  /*1bed0*/  ISETP.NE.AND P4, PT, R8, RZ, PT ;  /* 0x000000ff0800720c */ /* 0x000fe40003f85270 */
[CC--:B------:R-:W-:Y:S02]  /*1bee0*/  ISETP.GE.AND P1, PT, R4.reuse, R165.reuse, PT ;  /* 0x000000a50400720c */ /* 0x0c0fe40003f26270 */
        /* <DEDUP_REMOVED lines=80> */
[----:B------:R-:W-:Y:S02]  /*1c3f0*/  IADD3 R16, R12, 0x99, RZ ;  /* 0x000000990c107810 */ /* 0x000fe40007ffe0ff */
[----:B------:R-:W-:-:S02]  /*1c400*/  FSEL R67, R21, -INF , !P3 ;  /* 0xff80000015437808 */ /* 0x000fc40005800000 */
[----:B------:R-:W-:Y:S02]  /*1c410*/  FSEL R69, R23, -INF , !P2 ;  /* 0xff80000017457808 */ /* 0x000fe40005000000 */
[----:B------:R-:W-:Y:S02]  /*1c420*/  IADD3 R18, R12, 0xa1, RZ ;  /* 0x000000a10c127810 */ /* 0x000fe40007ffe0ff */
[C---:B------:R-:W-:Y:S02]  /*1c430*/  ISETP.GE.AND P3, PT, R16.reuse, R165, PT ;  /* 0x000000a51000720c */ /* 0x040fe40003f66270 */
[----:B------:R-:W-:Y:S02]  /*1c440*/  ISETP.GE.AND P2, PT, R16, R220, PT ;  /* 0x000000dc1000720c */ /* 0x000fe40003f46270 */
[----:B------:R-:W-:Y:S02]  /*1c450*/  IADD3 R16, R12, 0xa9, RZ ;  /* 0x000000a90c107810 */ /* 0x000fe40007ffe0ff */
[----:B------:R-:W-:-:S02]  /*1c460*/  FSEL R71, R17, -INF , !P1 ;  /* 0xff80000011477808 */ /* 0x000fc40004800000 */
[----:B------:R-:W-:Y:S02]  /*1c470*/  FSEL R73, R19, -INF , !P0 ;  /* 0xff80000013497808 */ /* 0x000fe40004000000 */
[CC--:B------:R-:W-:Y:S02]  /*1c480*/  ISETP.GE.AND P1, PT, R18.reuse, R165.reuse, PT ;  /* 0x000000a51200720c */ /* 0x0c0fe40003f26270 */
[----:B------:R-:W-:Y:S02]  /*1c490*/  FSEL R75, R13, -INF , !P3 ;  /* 0xff8000000d4b7808 */ /* 0x000fe40005800000 */
[----:B------:R-:W-:Y:S02]  /*1c4a0*/  ISETP.GE.AND P0, PT, R18, R220, PT ;  /* 0x000000dc1200720c */ /* 0x000fe40003f06270 */
[----:B------:R-:W-:Y:S02]  /*1c4b0*/  IADD3 R13, R12, 0xb1, RZ ;  /* 0x000000b10c0d7810 */ /* 0x000fe40007ffe0ff */
[----:B------:R-:W-:-:S02]  /*1c4c0*/  ISETP.GE.AND P3, PT, R16, R165, PT ;  /* 0x000000a51000720c */ /* 0x000fc40003f66270 */
[----:B------:R-:W-:Y:S02]  /*1c4d0*/  FSEL R77, R15, -INF , !P2 ;  /* 0xff8000000f4d7808 */ /* 0x000fe40005000000 */
[----:B------:R-:W-:Y:S02]  /*1c4e0*/  FSEL R79, R9, -INF , !P1 ;  /* 0xff800000094f7808 */ /* 0x000fe40004800000 */
[----:B------:R-:W-:Y:S02]  /*1c4f0*/  FSEL R81, R11, -INF , !P0 ;  /* 0xff8000000b517808 */ /* 0x000fe40004000000 */
[----:B------:R-:W-:Y:S02]  /*1c500*/  ISETP.GE.AND P2, PT, R16, R220, PT ;  /* 0x000000dc1000720c */ /* 0x000fe40003f46270 */
[----:B------:R-:W-:Y:S02]  /*1c510*/  ISETP.GE.AND P1, PT, R13, R165, PT ;  /* 0x000000a50d00720c */ /* 0x000fe40003f26270 */
[----:B------:R-:W-:-:S02]  /*1c520*/  FSEL R83, R5, -INF , !P3 ;  /* 0xff80000005537808 */ /* 0x000fc40005800000 */
[----:B------:R-:W-:Y:S02]  /*1c530*/  ISETP.GE.AND P0, PT, R13, R220, PT ;  /* 0x000000dc0d00720c */ /* 0x000fe40003f06270 */
[C---:B------:R-:W-:Y:S02]  /*1c540*/  IADD3 R9, R12.reuse, 0xb9, RZ ;  /* 0x000000b90c097810 */ /* 0x040fe40007ffe0ff */
[----:B------:R-:W-:Y:S02]  /*1c550*/  IADD3 R5, R12, 0xc1, RZ ;  /* 0x000000c10c057810 */ /* 0x000fe40007ffe0ff */
        /* <DEDUP_REMOVED lines=28> */
[----:B------:R-:W-:Y:S02]  /*1c720*/  ISETP.GT.AND P5, PT, R245, R234, PT ;  /* 0x000000eaf500720c */ /* 0x000fe40003fa4270 */
[C---:B------:R-:W-:Y:S02]  /*1c730*/  IADD3 R5, R12.reuse, 0xe9, RZ ;  /* 0x000000e90c057810 */ /* 0x040fe40007ffe0ff */
[----:B------:R-:W-:Y:S02]  /*1c740*/  IADD3 R7, R12, 0xf1, RZ ;  /* 0x000000f10c077810 */ /* 0x000fe40007ffe0ff */
[----:B------:R-:W-:Y:S02]  /*1c750*/  FSEL R117, R117, -INF , !P3 ;  /* 0xff80000075757808 */ /* 0x000fe40005800000 */
[----:B------:R-:W-:-:S02]  /*1c760*/  FSEL R100, R119, -INF , !P2 ;  /* 0xff80000077647808 */ /* 0x000fc40005000000 */
[-C--:B------:R-:W-:Y:S02]  /*1c770*/  ISETP.GE.AND P3, PT, R5, R165.reuse, PT ;  /* 0x000000a50500720c */ /* 0x080fe40003f66270 */
[----:B------:R-:W-:Y:S02]  /*1c780*/  FSEL R101, R113, -INF , !P1 ;  /* 0xff80000071657808 */ /* 0x000fe40004800000 */
[-C--:B------:R-:W-:Y:S02]  /*1c790*/  ISETP.GE.AND P2, PT, R5, R220.reuse, PT ;  /* 0x000000dc0500720c */ /* 0x080fe40003f46270 */
[----:B------:R-:W-:Y:S02]  /*1c7a0*/  FSEL R102, R115, -INF , !P0 ;  /* 0xff80000073667808 */ /* 0x000fe40004000000 */
[C---:B------:R-:W-:Y:S02]  /*1c7b0*/  ISETP.GE.AND P1, PT, R7.reuse, R165, PT ;  /* 0x000000a50700720c */ /* 0x040fe40003f26270 */
[----:B------:R-:W-:-:S02]  /*1c7c0*/  ISETP.GE.AND P0, PT, R7, R220, PT ;  /* 0x000000dc0700720c */ /* 0x000fc40003f06270 */
[----:B------:R-:W-:Y:S02]  /*1c7d0*/  IADD3 R5, R12, 0xf9, RZ ;  /* 0x000000f90c057810 */ /* 0x000fe40007ffe0ff */
[----:B------:R-:W-:Y:S02]  /*1c7e0*/  FSEL R103, R109, -INF , !P3 ;  /* 0xff8000006d677808 */ /* 0x000fe40005800000 */
[----:B------:R-:W-:Y:S02]  /*1c7f0*/  FSEL R111, R111, -INF , !P2 ;  /* 0xff8000006f6f7808 */ /* 0x000fe40005000000 */
[----:B------:R-:W-:Y:S02]  /*1c800*/  FSEL R106, R106, -INF , !P6 ;  /* 0xff8000006a6a7808 */ /* 0x000fe40007000000 */
[C---:B------:R-:W-:Y:S02]  /*1c810*/  ISETP.GE.AND P3, PT, R12.reuse, R165, PT ;  /* 0x000000a50c00720c */ /* 0x040fe40003f66270 */
[----:B------:R-:W-:-:S02]  /*1c820*/  ISETP.GE.AND P2, PT, R12, R220, PT ;  /* 0x000000dc0c00720c */ /* 0x000fc40003f46270 */
[----:B------:R-:W-:Y:S02]  /*1c830*/  FSEL R105, R105, -INF , !P1 ;  /* 0xff80000069697808 */ /* 0x000fe40004800000 */
[----:B------:R-:W-:Y:S02]  /*1c840*/  FSEL R107, R107, -INF , !P0 ;  /* 0xff8000006b6b7808 */ /* 0x000fe40004000000 */
[----:B------:R-:W-:Y:S02]  /*1c850*/  ISETP.NE.AND P6, PT, R14, RZ, PT ;  /* 0x000000ff0e00720c */ /* 0x000fe40003fc5270 */
        /* <DEDUP_REMOVED lines=43> */
[----:B------:R-:W-:-:S07]  /*1cb10*/  ISETP.NE.AND P1, PT, RZ, c[0x0][0x2d0], PT ;  /* 0x0000b400ff007a0c */ /* 0x000fce0003f25270 */
        /* <DEDUP_REMOVED lines=26> */
.L_x_3812:
[----:B------:R-:W-:-:S05]  /*1ccc0*/  IMAD.MOV.U32 R14, RZ, RZ, c[0x0][0x198] ;  /* 0x00006600ff0e7624 */ /* 0x000fca00078e00ff */
[----:B------:R-:W-:-:S04]  /*1ccd0*/  LEA R14, -R14, RZ, 0x8 ;  /* 0x000000ff0e0e7211 */ /* 0x000fc800078e41ff */
[----:B------:R-:W-:Y:S02]  /*1cce0*/  SHF.R.S32.HI R11, RZ, 0x1f, R14 ;  /* 0x0000001fff0b7819 */ /* 0x000fe4000001140e */
.L_x_3813:
        /* <DEDUP_REMOVED lines=58> */
.L_x_3811:
        /* <DEDUP_REMOVED lines=13> */
[----:B------:R-:W-:Y:S02]  /*1d160*/  MOV R182, R61 ;  /* 0x0000003d00b67202 */ /* 0x000fe40000000f00 */
[----:B--2---:R-:W-:Y:S02]  /*1d170*/  FMNMX.FTZ R13, R16, R13, !PT ;  /* 0x0000000d100d7209 */ /* 0x004fe40007810000 */
[----:B---3--:R-:W-:Y:S02]  /*1d180*/  FMNMX.FTZ R12, R15, R12, !PT ;  /* 0x0000000c0f0c7209 */ /* 0x008fe40007810000 */
[----:B------:R-:W-:Y:S02]  /*1d190*/  FMNMX.FTZ R13, R8, R13, !PT ;  /* 0x0000000d080d7209 */ /* 0x000fe40007810000 */
[----:B------:R-:W-:-:S02]  /*1d1a0*/  FMNMX.FTZ R12, R4, R12, !PT ;  /* 0x0000000c040c7209 */ /* 0x000fc40007810000 */
[----:B----4-:R-:W-:Y:S02]  /*1d1b0*/  FMNMX.FTZ R13, R14, R13, !PT ;  /* 0x0000000d0e0d7209 */ /* 0x010fe40007810000 */
        /* <DEDUP_REMOVED lines=135> */
[--C-:B------:R-:W-:Y:S02]  /*1da30*/  FFMA.FTZ R175, R7, c[0x0][0x23c], -R176.reuse ;  /* 0x00008f0007af7a23 */ /* 0x100fe400000108b0 */
        /* <DEDUP_REMOVED lines=16> */
[--C-:B------:R-:W-:Y:S02]  /*1db40*/  FFMA.FTZ R24, R24, c[0x0][0x23c], -R176.reuse ;  /* 0x00008f0018187a23 */ /* 0x100fe400000108b0 */
        /* <DEDUP_REMOVED lines=73> */
[--C-:B------:R-:W-:Y:S02]  /*1dfe0*/  FFMA.FTZ R152, R28, c[0x0][0x23c], -R176.reuse ;  /* 0x00008f001c987a23 */ /* 0x100fe400000108b0 */
        /* <DEDUP_REMOVED lines=10> */
[--C-:B------:R-:W-:Y:S02]  /*1e090*/  FFMA.FTZ R147, R195, c[0x0][0x23c], -R169.reuse ;  /* 0x00008f00c3937a23 */ /* 0x100fe400000108a9 */
[----:B------:R-:W-:Y:S02]  /*1e0a0*/  FFMA.FTZ R154, R189, c[0x0][0x23c], -R176 ;  /* 0x00008f00bd9a7a23 */ /* 0x000fe400000108b0 */
[--C-:B------:R-:W-:Y:S01]  /*1e0b0*/  FFMA.FTZ R149, R251, c[0x0][0x23c], -R169.reuse ;  /* 0x00008f00fb957a23 */ /* 0x100fe200000108a9 */
[----:B---3--:R-:W-:Y:S01]  /*1e0c0*/  F2FP.PACK_AB R58, R152, R156 ;  /* 0x0000009c983a723e */ /* 0x008fe200000000ff */
[----:B------:R-:W-:Y:S01]  /*1e0d0*/  MUFU.EX2 R137, R137 ;  /* 0x0000008900897308 */ /* 0x000fe20000000800 */
[----:B------:R-:W-:-:S02]  /*1e0e0*/  FFMA.FTZ R150, R193, c[0x0][0x23c], -R169 ;  /* 0x00008f00c1967a23 */ /* 0x000fc400000108a9 */
[--C-:B------:R-:W-:Y:S02]  /*1e0f0*/  FFMA.FTZ R151, R250, c[0x0][0x23c], -R169.reuse ;  /* 0x00008f00fa977a23 */ /* 0x100fe400000108a9 */
[--C-:B------:R-:W-:Y:S01]  /*1e100*/  FFMA.FTZ R155, R188, c[0x0][0x23c], -R176.reuse ;  /* 0x00008f00bc9b7a23 */ /* 0x100fe200000108b0 */
[----:B----4-:R-:W-:Y:S02]  /*1e110*/  F2FP.PACK_AB R57, R144, R148 ;  /* 0x000000949039723e */ /* 0x010fe400000000ff */
        /* <DEDUP_REMOVED lines=20> */
[--C-:B------:R-:W-:Y:S02]  /*1e260*/  FFMA.FTZ R64, R64, c[0x0][0x23c], -R169.reuse ;  /* 0x00008f0040407a23 */ /* 0x100fe400000108a9 */
        /* <DEDUP_REMOVED lines=23> */
[--C-:B------:R-:W-:Y:S02]  /*1e3e0*/  FFMA.FTZ R195, R49, c[0x0][0x23c], -R169.reuse ;  /* 0x00008f0031c37a23 */ /* 0x100fe400000108a9 */
[----:B------:R-:W-:Y:S01]  /*1e3f0*/  FFMA.FTZ R78, R78, c[0x0][0x23c], -R176 ;  /* 0x00008f004e4e7a23 */ /* 0x000fe200000108b0 */
[----:B-1----:R-:W-:Y:S01]  /*1e400*/  HMMA.16816.F32 R32, R56, R28, R32 ;  /* 0x0000001c3820723c */ /* 0x002fe20000001820 */
        /* <DEDUP_REMOVED lines=16> */
[----:B------:R-:W-:Y:S01]  /*1e510*/  FFMA.FTZ R127, R127, c[0x0][0x23c], -R169 ;  /* 0x00008f007f7f7a23 */ /* 0x000fe200000108a9 */
[----:B------:R-:W-:Y:S01]  /*1e520*/  HMMA.16816.F32 R8, R56, R62, R8 ;  /* 0x0000003e3808723c */ /* 0x000fe20000001808 */
[----:B------:R-:W2:Y:S01]  /*1e530*/  LDSM.16.MT88.4 R60, [R225+0xb000] ;  /* 0x00b00000e13c783b */ /* 0x000ea20000004200 */
[----:B------:R-:W1:Y:S01]  /*1e540*/  MUFU.EX2 R147, R147 ;  /* 0x0000009300937308 */ /* 0x000e620000000800 */
[----:B------:R-:W-:Y:S02]  /*1e550*/  FFMA.FTZ R175, R249, R180, R175 ;  /* 0x000000b4f9af7223 */ /* 0x000fe400000100af */
[----:B------:R-:W-:Y:S02]  /*1e560*/  FFMA.FTZ R165, R248, R179, R165 ;  /* 0x000000b3f8a57223 */ /* 0x000fe400000100a5 */
[----:B----4-:R-:W-:Y:S01]  /*1e570*/  F2FP.PACK_AB R56, R132, R133 ;  /* 0x000000858438723e */ /* 0x010fe200000000ff */
[----:B------:R-:W-:Y:S01]  /*1e580*/  FADD.FTZ R175, R174, R175 ;  /* 0x000000afaeaf7221 */ /* 0x000fe20000010000 */
[----:B------:R-:W-:Y:S01]  /*1e590*/  F2FP.PACK_AB R57, R138, R137 ;  /* 0x000000898a39723e */ /* 0x000fe200000000ff */
[----:B------:R-:W4:Y:S01]  /*1e5a0*/  MUFU.EX2 R149, R149 ;  /* 0x0000009500957308 */ /* 0x000f220000000800 */
[----:B------:R-:W-:Y:S01]  /*1e5b0*/  F2FP.PACK_AB R58, R135, R134 ;  /* 0x00000086873a723e */ /* 0x000fe200000000ff */
[----:B------:R-:W-:Y:S01]  /*1e5c0*/  FADD.FTZ R165, R119, R165 ;  /* 0x000000a577a57221 */ /* 0x000fe20000010000 */
        /* <DEDUP_REMOVED lines=38> */
[--C-:B------:R-:W-:Y:S02]  /*1e830*/  FFMA.FTZ R100, R100, c[0x0][0x23c], -R169.reuse ;  /* 0x00008f0064647a23 */ /* 0x100fe400000108a9 */
[----:B------:R-:W3:Y:S01]  /*1e840*/  MUFU.EX2 R158, R158 ;  /* 0x0000009e009e7308 */ /* 0x000ee20000000800 */
[--C-:B------:R-:W-:Y:S01]  /*1e850*/  FFMA.FTZ R123, R123, c[0x0][0x23c], -R169.reuse ;  /* 0x00008f007b7b7a23 */ /* 0x100fe200000108a9 */
[C---:B--2---:R-:W-:Y:S01]  /*1e860*/  HMMA.16816.F32 R52, R56.reuse, R60, R52 ;  /* 0x0000003c3834723c */ /* 0x044fe20000001834 */
[--C-:B------:R-:W-:Y:S02]  /*1e870*/  FFMA.FTZ R118, R118, c[0x0][0x23c], -R169.reuse ;  /* 0x00008f0076767a23 */ /* 0x100fe400000108a9 */
[----:B------:R-:W-:Y:S02]  /*1e880*/  FFMA.FTZ R110, R110, c[0x0][0x23c], -R169 ;  /* 0x00008f006e6e7a23 */ /* 0x000fe400000108a9 */
        /* <DEDUP_REMOVED lines=25> */
[----:B------:R-:W-:Y:S01]  /*1ea20*/  FFMA.FTZ R102, R102, c[0x0][0x23c], -R169 ;  /* 0x00008f0066667a23 */ /* 0x000fe200000108a9 */
[----:B------:R-:W-:Y:S01]  /*1ea30*/  HMMA.16816.F32 R16, R56, R38, R16 ;  /* 0x000000263810723c */ /* 0x000fe20000001810 */
[----:B------:R-:W4:Y:S01]  /*1ea40*/  LDSM.16.MT88.4 R36, [R228+0xc000] ;  /* 0x00c00000e424783b */ /* 0x000f220000004200 */
[----:B------:R-:W-:Y:S01]  /*1ea50*/  MUFU.EX2 R3, R3 ;  /* 0x0000000300037308 */ /* 0x000fe20000000800 */
[----:B------:R-:W-:-:S02]  /*1ea60*/  FFMA.FTZ R249, R109, c[0x0][0x23c], -R176 ;  /* 0x00008f006df97a23 */ /* 0x000fc400000108b0 */
[----:B------:R-:W-:-:S03]  /*1ea70*/  FFMA.FTZ R248, R113, c[0x0][0x23c], -R169 ;  /* 0x00008f0071f87a23 */ /* 0x000fc600000108a9 */
[C---:B-----5:R-:W-:Y:S02]  /*1ea80*/  HMMA.16816.F32 R24, R56.reuse, R40, R24 ;  /* 0x000000283818723c */ /* 0x060fe40000001818 */
[----:B------:R-:W-:Y:S06]  /*1ea90*/  MUFU.EX2 R182, R182 ;  /* 0x000000b600b67308 */ /* 0x000fec0000000800 */
        /* <DEDUP_REMOVED lines=122> */
[--C-:B------:R-:W-:Y:S02]  /*1f240*/  FFMA.FTZ R59, R67, c[0x0][0x23c], -R176.reuse ;  /* 0x00008f00433b7a23 */ /* 0x100fe400000108b0 */
        /* <DEDUP_REMOVED lines=8> */
[--C-:B------:R-:W-:Y:S02]  /*1f2d0*/  FFMA.FTZ R69, R97, c[0x0][0x23c], -R176.reuse ;  /* 0x00008f0061457a23 */ /* 0x100fe400000108b0 */
[----:B------:R-:W-:Y:S01]  /*1f2e0*/  MUFU.EX2 R58, R58 ;  /* 0x0000003a003a7308 */ /* 0x000fe20000000800 */
[--C-:B------:R-:W-:Y:S02]  /*1f2f0*/  FFMA.FTZ R75, R96, c[0x0][0x23c], -R169.reuse ;  /* 0x00008f00604b7a23 */ /* 0x100fe400000108a9 */
[--C-:B---3--:R-:W-:Y:S02]  /*1f300*/  FFMA.FTZ R78, R98, c[0x0][0x23c], -R169.reuse ;  /* 0x00008f00624e7a23 */ /* 0x108fe400000108a9 */
[----:B------:R-:W-:Y:S01]  /*1f310*/  HMMA.16816.F32 R4, R44, R42, R4 ;  /* 0x0000002a2c04723c */ /* 0x000fe20000001804 */
[----:B------:R-:W1:Y:S01]  /*1f320*/  LDSM.16.MT88.4 R40, [R227+0xe000] ;  /* 0x00e00000e328783b */ /* 0x000e620000004200 */
[----:B------:R-:W-:Y:S01]  /*1f330*/  FFMA.FTZ R82, R99, c[0x0][0x23c], -R176 ;  /* 0x00008f0063527a23 */ /* 0x000fe200000108b0 */
[----:B------:R-:W-:Y:S01]  /*1f340*/  MUFU.EX2 R59, R59 ;  /* 0x0000003b003b7308 */ /* 0x000fe20000000800 */
[----:B------:R-:W-:-:S02]  /*1f350*/  FFMA.FTZ R84, R93, c[0x0][0x23c], -R169 ;  /* 0x00008f005d547a23 */ /* 0x000fc400000108a9 */
[--C-:B------:R-:W-:Y:S02]  /*1f360*/  FFMA.FTZ R86, R164, c[0x0][0x23c], -R169.reuse ;  /* 0x00008f00a4567a23 */ /* 0x100fe400000108a9 */
[C---:B--2---:R-:W-:Y:S01]  /*1f370*/  HMMA.16816.F32 R32, R44.reuse, R28, R32 ;  /* 0x0000001c2c20723c */ /* 0x044fe20000001820 */
[--C-:B------:R-:W-:Y:S02]  /*1f380*/  FFMA.FTZ R92, R94, c[0x0][0x23c], -R176.reuse ;  /* 0x00008f005e5c7a23 */ /* 0x100fe400000108b0 */
[----:B------:R-:W2:Y:S01]  /*1f390*/  MUFU.EX2 R61, R61 ;  /* 0x0000003d003d7308 */ /* 0x000ea20000000800 */
[--C-:B------:R-:W-:Y:S02]  /*1f3a0*/  FFMA.FTZ R94, R95, c[0x0][0x23c], -R169.reuse ;  /* 0x00008f005f5e7a23 */ /* 0x100fe400000108a9 */
[----:B------:R-:W-:Y:S02]  /*1f3b0*/  FFMA.FTZ R93, R168, c[0x0][0x23c], -R176 ;  /* 0x00008f00a85d7a23 */ /* 0x000fe400000108b0 */
[----:B------:R-:W-:Y:S01]  /*1f3c0*/  HMMA.16816.F32 R20, R44, R30, R20 ;  /* 0x0000001e2c14723c */ /* 0x000fe20000001814 */
[----:B------:R-:W3:Y:S01]  /*1f3d0*/  LDSM.16.MT88.4 R28, [R226+0xe000] ;  /* 0x00e00000e21c783b */ /* 0x000ee20000004200 */
[--C-:B------:R-:W-:Y:S01]  /*1f3e0*/  FFMA.FTZ R95, R170, c[0x0][0x23c], -R169.reuse ;  /* 0x00008f00aa5f7a23 */ /* 0x100fe200000108a9 */
[----:B------:R-:W-:Y:S01]  /*1f3f0*/  MUFU.EX2 R62, R62 ;  /* 0x0000003e003e7308 */ /* 0x000fe20000000800 */
[----:B------:R-:W-:-:S02]  /*1f400*/  FFMA.FTZ R96, R171, c[0x0][0x23c], -R169 ;  /* 0x00008f00ab607a23 */ /* 0x000fc400000108a9 */
[--C-:B------:R-:W-:Y:S02]  /*1f410*/  FFMA.FTZ R99, R124, c[0x0][0x23c], -R176.reuse ;  /* 0x00008f007c637a23 */ /* 0x100fe400000108b0 */
[C---:B----4-:R-:W-:Y:S01]  /*1f420*/  HMMA.16816.F32 R52, R44.reuse, R48, R52 ;  /* 0x000000302c34723c */ /* 0x050fe20000001834 */
[--C-:B------:R-:W-:Y:S02]  /*1f430*/  FFMA.FTZ R97, R128, c[0x0][0x23c], -R176.reuse ;  /* 0x00008f0080617a23 */ /* 0x100fe400000108b0 */
[----:B------:R-:W4:Y:S01]  /*1f440*/  MUFU.EX2 R63, R63 ;  /* 0x0000003f003f7308 */ /* 0x000f220000000800 */
[--C-:B------:R-:W-:Y:S02]  /*1f450*/  FFMA.FTZ R124, R125, c[0x0][0x23c], -R176.reuse ;  /* 0x00008f007d7c7a23 */ /* 0x100fe400000108b0 */
[----:B------:R-:W-:Y:S02]  /*1f460*/  FFMA.FTZ R98, R129, c[0x0][0x23c], -R176 ;  /* 0x00008f0081627a23 */ /* 0x000fe400000108b0 */
[----:B------:R-:W-:Y:S01]  /*1f470*/  HMMA.16816.F32 R8, R44, R50, R8 ;  /* 0x000000322c08723c */ /* 0x000fe20000001808 */
[----:B------:R-:W3:Y:S01]  /*1f480*/  LDSM.16.MT88.4 R48, [R225+0xe000] ;  /* 0x00e00000e130783b */ /* 0x000ee20000004200 */
[--C-:B------:R-:W-:Y:S01]  /*1f490*/  FFMA.FTZ R125, R130, c[0x0][0x23c], -R169.reuse ;  /* 0x00008f00827d7a23 */ /* 0x100fe200000108a9 */
[----:B------:R-:W-:Y:S01]  /*1f4a0*/  MUFU.EX2 R65, R65 ;  /* 0x0000004100417308 */ /* 0x000fe20000000800 */
[----:B------:R-:W-:-:S02]  /*1f4b0*/  FFMA.FTZ R128, R131, c[0x0][0x23c], -R169 ;  /* 0x00008f0083807a23 */ /* 0x000fc400000108a9 */
[----:B-----5:R-:W-:Y:S01]  /*1f4c0*/  FADD.FTZ R195, R60, R195 ;  /* 0x000000c33cc37221 */ /* 0x020fe20000010000 */
[----:B------:R-:W-:Y:S02]  /*1f4d0*/  F2FP.PACK_AB R44, R57, R56 ;  /* 0x00000038392c723e */ /* 0x000fe400000000ff */
        /* <DEDUP_REMOVED lines=16> */
[----:B------:R-:W5:Y:S06]  /*1f5e0*/  MUFU.EX2 R78, R78 ;  /* 0x0000004e004e7308 */ /* 0x000f6c0000000800 */
[----:B---3--:R-:W-:Y:S02]  /*1f5f0*/  HMMA.16816.F32 R32, R44, R28, R32 ;  /* 0x0000001c2c20723c */ /* 0x008fe40000001820 */
[----:B------:R-:W3:Y:S01]  /*1f600*/  MUFU.EX2 R80, R80 ;  /* 0x0000005000507308 */ /* 0x000ee20000000800 */
[----:B-1----:R-:W-:-:S04]  /*1f610*/  FADD.FTZ R63, R75, R63 ;  /* 0x0000003f4b3f7221 */ /* 0x002fc80000010000 */
[----:B------:R-:W-:Y:S01]  /*1f620*/  FADD.FTZ R63, R73, R63 ;  /* 0x0000003f493f7221 */ /* 0x000fe20000010000 */
[C---:B------:R-:W-:Y:S01]  /*1f630*/  HMMA.16816.F32 R20, R44.reuse, R30, R20 ;  /* 0x0000001e2c14723c */ /* 0x040fe20000001814 */
[----:B------:R-:W1:Y:S01]  /*1f640*/  LDSM.16.MT88.4 R28, [R226+0xe800] ;  /* 0x00e80000e21c783b */ /* 0x000e620000004200 */
[----:B------:R-:W-:Y:S06]  /*1f650*/  MUFU.EX2 R82, R82 ;  /* 0x0000005200527308 */ /* 0x000fec0000000800 */
[C---:B------:R-:W-:Y:S02]  /*1f660*/  HMMA.16816.F32 R52, R44.reuse, R48, R52 ;  /* 0x000000302c34723c */ /* 0x040fe40000001834 */
[----:B------:R-:W1:Y:S06]  /*1f670*/  MUFU.EX2 R84, R84 ;  /* 0x0000005400547308 */ /* 0x000e6c0000000800 */
[----:B------:R-:W-:Y:S01]  /*1f680*/  HMMA.16816.F32 R8, R44, R50, R8 ;  /* 0x000000322c08723c */ /* 0x000fe20000001808 */
[----:B------:R-:W1:Y:S01]  /*1f690*/  LDSM.16.MT88.4 R48, [R225+0xe800] ;  /* 0x00e80000e130783b */ /* 0x000e620000004200 */
[----:B------:R-:W1:Y:S05]  /*1f6a0*/  MUFU.EX2 R86, R86 ;  /* 0x0000005600567308 */ /* 0x000e6a0000000800 */
[----:B------:R-:W-:-:S02]  /*1f6b0*/  F2FP.PACK_AB R44, R67, R65 ;  /* 0x00000041432c723e */ /* 0x000fc400000000ff */
[----:B------:R-:W-:Y:S01]  /*1f6c0*/  F2FP.PACK_AB R45, R73, R75 ;  /* 0x0000004b492d723e */ /* 0x000fe200000000ff */
[----:B------:R-:W-:Y:S01]  /*1f6d0*/  MUFU.EX2 R92, R92 ;  /* 0x0000005c005c7308 */ /* 0x000fe20000000800 */
[----:B------:R-:W-:Y:S02]  /*1f6e0*/  F2FP.PACK_AB R46, R71, R69 ;  /* 0x00000045472e723e */ /* 0x000fe400000000ff */
[----:B-----5:R-:W-:Y:S01]  /*1f6f0*/  F2FP.PACK_AB R47, R77, R78 ;  /* 0x0000004e4d2f723e */ /* 0x020fe200000000ff */
[----:B------:R-:W-:-:S04]  /*1f700*/  FADD.FTZ R78, R78, R63 ;  /* 0x0000003f4e4e7221 */ /* 0x000fc80000010000 */
[----:B------:R-:W-:Y:S01]  /*1f710*/  MUFU.EX2 R93, R93 ;  /* 0x0000005d005d7308 */ /* 0x000fe20000000800 */
[----:B------:R-:W-:Y:S01]  /*1f720*/  FADD.FTZ R78, R77, R78 ;  /* 0x0000004e4d4e7221 */ /* 0x000fe20000010000 */
[C---:B--2---:R-:W-:Y:S06]  /*1f730*/  HMMA.16816.F32 R12, R44.reuse, R36, R12 ;  /* 0x000000242c0c723c */ /* 0x044fec000000180c */
[----:B------:R-:W2:Y:S02]  /*1f740*/  MUFU.EX2 R94, R94 ;  /* 0x0000005e005e7308 */ /* 0x000ea40000000800 */
[C---:B------:R-:W-:Y:S01]  /*1f750*/  HMMA.16816.F32 R16, R44.reuse, R38, R16 ;  /* 0x000000262c10723c */ /* 0x040fe20000001810 */
[----:B------:R-:W5:Y:S05]  /*1f760*/  LDSM.16.MT88.4 R36, [R228+0xf000] ;  /* 0x00f00000e424783b */ /* 0x000f6a0000004200 */
[----:B------:R-:W-:Y:S02]  /*1f770*/  MUFU.EX2 R95, R95 ;  /* 0x0000005f005f7308 */ /* 0x000fe40000000800 */
[C---:B----4-:R-:W-:Y:S06]  /*1f780*/  HMMA.16816.F32 R24, R44.reuse, R40, R24 ;  /* 0x000000282c18723c */ /* 0x050fec0000001818 */
[----:B------:R-:W4:Y:S02]  /*1f790*/  MUFU.EX2 R96, R96 ;  /* 0x0000006000607308 */ /* 0x000f240000000800 */
        /* <DEDUP_REMOVED lines=10> */
[----:B------:R-:W-:Y:S01]  /*1f840*/  HMMA.16816.F32 R8, R44, R50, R8 ;  /* 0x000000322c08723c */ /* 0x000fe20000001808 */
[----:B------:R-:W1:Y:S05]  /*1f850*/  LDSM.16.MT88.4 R48, [R225+0xf000] ;  /* 0x00f00000e130783b */ /* 0x000e6a0000004200 */
[----:B------:R-:W1:Y:S01]  /*1f860*/  MUFU.EX2 R125, R125 ;  /* 0x0000007d007d7308 */ /* 0x000e620000000800 */
[----:B---3--:R-:W-:-:S02]  /*1f870*/  F2FP.PACK_AB R44, R79, R80 ;  /* 0x000000504f2c723e */ /* 0x008fc400000000ff */
[----:B------:R-:W-:Y:S01]  /*1f880*/  F2FP.PACK_AB R45, R81, R84 ;  /* 0x00000054512d723e */ /* 0x000fe200000000ff */
[----:B------:R-:W-:Y:S01]  /*1f890*/  FADD.FTZ R84, R84, R78 ;  /* 0x0000004e54547221 */ /* 0x000fe20000010000 */
[----:B------:R-:W-:Y:S02]  /*1f8a0*/  F2FP.PACK_AB R46, R83, R82 ;  /* 0x00000052532e723e */ /* 0x000fe400000000ff */
[----:B------:R-:W-:Y:S01]  /*1f8b0*/  F2FP.PACK_AB R47, R85, R86 ;  /* 0x00000056552f723e */ /* 0x000fe200000000ff */
[----:B------:R-:W-:Y:S01]  /*1f8c0*/  MUFU.EX2 R128, R128 ;  /* 0x0000008000807308 */ /* 0x000fe20000000800 */
[----:B------:R-:W-:-:S04]  /*1f8d0*/  FADD.FTZ R84, R81, R84 ;  /* 0x0000005451547221 */ /* 0x000fc80000010000 */
[----:B------:R-:W-:Y:S01]  /*1f8e0*/  FADD.FTZ R86, R86, R84 ;  /* 0x0000005456567221 */ /* 0x000fe20000010000 */
[----:B-----5:R-:W-:Y:S02]  /*1f8f0*/  HMMA.16816.F32 R12, R44, R36, R12 ;  /* 0x000000242c0c723c */ /* 0x020fe4000000180c */
[----:B------:R-:W-:Y:S01]  /*1f900*/  MUFU.EX2 R2, R123 ;  /* 0x0000007b00027308 */ /* 0x000fe20000000800 */
[----:B------:R-:W-:-:S04]  /*1f910*/  FADD.FTZ R86, R85, R86 ;  /* 0x0000005655567221 */ /* 0x000fc80000010000 */
[----:B--2---:R-:W-:Y:S01]  /*1f920*/  FADD.FTZ R86, R94, R86 ;  /* 0x000000565e567221 */ /* 0x004fe20000010000 */
[C---:B------:R-:W-:Y:S01]  /*1f930*/  HMMA.16816.F32 R16, R44.reuse, R38, R16 ;  /* 0x000000262c10723c */ /* 0x040fe20000001810 */
[----:B------:R-:W2:Y:S01]  /*1f940*/  LDSM.16.MT88.4 R36, [R228+0xf800] ;  /* 0x00f80000e424783b */ /* 0x000ea20000004200 */
[----:B------:R-:W-:Y:S06]  /*1f950*/  MUFU.EX2 R0, R118 ;  /* 0x0000007600007308 */ /* 0x000fec0000000800 */
[C---:B------:R-:W-:Y:S02]  /*1f960*/  HMMA.16816.F32 R24, R44.reuse, R40, R24 ;  /* 0x000000282c18723c */ /* 0x040fe40000001818 */
        /* <DEDUP_REMOVED lines=12> */
[----:B------:R-:W5:Y:S01]  /*1fa30*/  LDSM.16.MT88.4 R48, [R225+0xf800] ;  /* 0x00f80000e130783b */ /* 0x000f620000004200 */
[----:B------:R-:W-:Y:S05]  /*1fa40*/  MUFU.EX2 R114, R114 ;  /* 0x0000007200727308 */ /* 0x000fea0000000800 */
[----:B------:R-:W-:-:S02]  /*1fa50*/  F2FP.PACK_AB R44, R87, R92 ;  /* 0x0000005c572c723e */ /* 0x000fc400000000ff */
[----:B------:R-:W-:Y:S01]  /*1fa60*/  F2FP.PACK_AB R45, R89, R94 ;  /* 0x0000005e592d723e */ /* 0x000fe200000000ff */
[----:B------:R-:W-:Y:S01]  /*1fa70*/  MUFU.EX2 R102, R102 ;  /* 0x0000006600667308 */ /* 0x000fe20000000800 */
[----:B------:R-:W-:Y:S01]  /*1fa80*/  F2FP.PACK_AB R46, R91, R93 ;  /* 0x0000005d5b2e723e */ /* 0x000fe200000000ff */
[----:B------:R-:W-:Y:S01]  /*1fa90*/  FADD.FTZ R89, R89, R86 ;  /* 0x0000005659597221 */ /* 0x000fe20000010000 */
[----:B----4-:R-:W-:-:S03]  /*1faa0*/  F2FP.PACK_AB R47, R96, R95 ;  /* 0x0000005f602f723e */ /* 0x010fc600000000ff */
        /* <DEDUP_REMOVED lines=8> */
[----:B------:R-:W4:Y:S02]  /*1fb30*/  MUFU.EX2 R249, R249 ;  /* 0x000000f900f97308 */ /* 0x000f240000000800 */
[C---:B---3--:R-:W-:Y:S06]  /*1fb40*/  HMMA.16816.F32 R24, R44.reuse, R40, R24 ;  /* 0x000000282c18723c */ /* 0x048fec0000001818 */
[----:B------:R-:W-:Y:S02]  /*1fb50*/  MUFU.EX2 R248, R248 ;  /* 0x000000f800f87308 */ /* 0x000fe40000000800 */
[----:B------:R-:W-:Y:S01]  /*1fb60*/  HMMA.16816.F32 R4, R44, R42, R4 ;  /* 0x0000002a2c04723c */ /* 0x000fe20000001804 */
[----:B------:R-:W-:Y:S01]  /*1fb70*/  LDSM.16.MT88.4 R40, [R227+0x10000] ;  /* 0x01000000e328783b */ /* 0x000fe20000004200 */
[----:B----4-:R-:W-:-:S06]  /*1fb80*/  F2FP.PACK_AB R134, R249, R68 ;  /* 0x00000044f986723e */ /* 0x010fcc00000000ff */
[C---:B-1----:R-:W-:Y:S08]  /*1fb90*/  HMMA.16816.F32 R32, R44.reuse, R28, R32 ;  /* 0x0000001c2c20723c */ /* 0x042ff00000001820 */
[C---:B------:R-:W-:Y:S01]  /*1fba0*/  HMMA.16816.F32 R20, R44.reuse, R30, R20 ;  /* 0x0000001e2c14723c */ /* 0x040fe20000001814 */
[----:B------:R-:W1:Y:S07]  /*1fbb0*/  LDSM.16.MT88.4 R28, [R226+0x10000] ;  /* 0x01000000e21c783b */ /* 0x000e6e0000004200 */
[C---:B-----5:R-:W-:Y:S07]  /*1fbc0*/  HMMA.16816.F32 R52, R44.reuse, R48, R52 ;  /* 0x000000302c34723c */ /* 0x060fee0000001834 */
        /* <DEDUP_REMOVED lines=20> */
[C---:B-1----:R-:W-:Y:S02]  /*1fd10*/  HMMA.16816.F32 R32, R44.reuse, R28, R32 ;  /* 0x0000001c2c20723c */ /* 0x042fe40000001820 */
[----:B------:R-:W1:Y:S06]  /*1fd20*/  MUFU.EX2 R116, R116 ;  /* 0x0000007400747308 */ /* 0x000e6c0000000800 */
[C---:B------:R-:W-:Y:S08]  /*1fd30*/  HMMA.16816.F32 R24, R44.reuse, R40, R24 ;  /* 0x000000282c18723c */ /* 0x040ff00000001818 */
[----:B------:R-:W-:Y:S01]  /*1fd40*/  HMMA.16816.F32 R4, R44, R42, R4 ;  /* 0x0000002a2c04723c */ /* 0x000fe20000001804 */
[----:B------:R-:W3:Y:S01]  /*1fd50*/  LDSM.16.MT88.4 R40, [R228+0x10800] ;  /* 0x01080000e428783b */ /* 0x000ee20000004200 */
[----:B-1----:R-:W-:-:S06]  /*1fd60*/  FADD.FTZ R127, R116, R127 ;  /* 0x0000007f747f7221 */ /* 0x002fcc0000010000 */
[C---:B------:R-:W-:Y:S01]  /*1fd70*/  HMMA.16816.F32 R20, R44.reuse, R30, R20 ;  /* 0x0000001e2c14723c */ /* 0x040fe20000001814 */
[----:B------:R-:W1:Y:S07]  /*1fd80*/  LDSM.16.MT88.4 R28, [R227+0x10800] ;  /* 0x01080000e31c783b */ /* 0x000e6e0000004200 */
[C---:B--2---:R-:W-:Y:S08]  /*1fd90*/  HMMA.16816.F32 R52, R44.reuse, R36, R52 ;  /* 0x000000242c34723c */ /* 0x044ff00000001834 */
[----:B------:R-:W-:Y:S01]  /*1fda0*/  HMMA.16816.F32 R8, R44, R38, R8 ;  /* 0x000000262c08723c */ /* 0x000fe20000001808 */
[----:B------:R-:W2:Y:S06]  /*1fdb0*/  LDSM.16.MT88.4 R36, [R226+0x10800] ;  /* 0x01080000e224783b */ /* 0x000eac0000004200 */
[----:B------:R-:W-:-:S02]  /*1fdc0*/  F2FP.PACK_AB R44, R49, R48 ;  /* 0x00000030312c723e */ /* 0x000fc400000000ff */
[C---:B------:R-:W-:Y:S01]  /*1fdd0*/  F2FP.PACK_AB R45, R2.reuse, R116 ;  /* 0x00000074022d723e */ /* 0x040fe200000000ff */
[----:B------:R-:W-:Y:S01]  /*1fde0*/  FADD.FTZ R2, R2, R127 ;  /* 0x0000007f02027221 */ /* 0x000fe20000010000 */
[----:B------:R-:W-:Y:S02]  /*1fdf0*/  F2FP.PACK_AB R46, R51, R50 ;  /* 0x00000032332e723e */ /* 0x000fe400000000ff */
[----:B------:R-:W-:Y:S01]  /*1fe00*/  F2FP.PACK_AB R47, R100, R0 ;  /* 0x00000000642f723e */ /* 0x000fe200000000ff */
[----:B------:R-:W-:Y:S01]  /*1fe10*/  FADD.FTZ R2, R0, R2 ;  /* 0x0000000200027221 */ /* 0x000fe20000010000 */
[----:B------:R-:W-:-:S03]  /*1fe20*/  MOV R0, R177 ;  /* 0x000000b100007202 */ /* 0x000fc60000000f00 */
[----:B------:R-:W-:Y:S01]  /*1fe30*/  FADD.FTZ R100, R100, R2 ;  /* 0x0000000264647221 */ /* 0x000fe20000010000 */
[----:B------:R-:W-:Y:S01]  /*1fe40*/  MOV R2, R178 ;  /* 0x000000b200027202 */ /* 0x000fe20000000f00 */
[----:B---3--:R-:W-:Y:S02]  /*1fe50*/  HMMA.16816.F32 R12, R44, R40, R12 ;  /* 0x000000282c0c723c */ /* 0x008fe4000000180c */
[----:B------:R-:W-:-:S06]  /*1fe60*/  FADD.FTZ R100, R114, R100 ;  /* 0x0000006472647221 */ /* 0x000fcc0000010000 */
[C---:B------:R-:W-:Y:S01]  /*1fe70*/  HMMA.16816.F32 R16, R44.reuse, R42, R16 ;  /* 0x0000002a2c10723c */ /* 0x040fe20000001810 */
[----:B------:R-:W3:Y:S07]  /*1fe80*/  LDSM.16.MT88.4 R40, [R225+0x10800] ;  /* 0x01080000e128783b */ /* 0x000eee0000004200 */
[C---:B-1----:R-:W-:Y:S08]  /*1fe90*/  HMMA.16816.F32 R24, R44.reuse, R28, R24 ;  /* 0x0000001c2c18723c */ /* 0x042ff00000001818 */
[C---:B--2---:R-:W-:Y:S07]  /*1fea0*/  HMMA.16816.F32 R32, R44.reuse, R36, R32 ;  /* 0x000000242c20723c */ /* 0x044fee0000001820 */
[----:B------:R-:W-:Y:S01]  /*1feb0*/  FADD.FTZ R36, R163, R157 ;  /* 0x0000009da3247221 */ /* 0x000fe20000010000 */
[----:B------:R-:W-:Y:S01]  /*1fec0*/  HMMA.16816.F32 R20, R44, R38, R20 ;  /* 0x000000262c14723c */ /* 0x000fe20000001814 */
[----:B------:R-:W-:Y:S02]  /*1fed0*/  LDSM.16.MT88.4 R156, [R228+0x11800] ;  /* 0x01180000e49c783b */ /* 0x000fe40000004200 */
[----:B------:R-:W-:-:S02]  /*1fee0*/  FADD.FTZ R36, R3, R36 ;  /* 0x0000002403247221 */ /* 0x000fc40000010000 */
[----:B------:R1:W-:Y:S02]  /*1fef0*/  MUFU.EX2 R3, R110 ;  /* 0x0000006e00037308 */ /* 0x0003e40000000800 */
[----:B------:R-:W-:Y:S01]  /*1ff00*/  FADD.FTZ R36, R182, R36 ;  /* 0x00000024b6247221 */ /* 0x000fe20000010000 */
[C---:B------:R-:W-:Y:S01]  /*1ff10*/  HMMA.16816.F32 R4, R44.reuse, R30, R4 ;  /* 0x0000001e2c04723c */ /* 0x040fe20000001804 */
[----:B------:R-:W2:Y:S02]  /*1ff20*/  LDSM.16.MT88.4 R28, [R228+0x11000] ;  /* 0x01100000e41c783b */ /* 0x000ea40000004200 */
[----:B------:R-:W-:Y:S02]  /*1ff30*/  FADD.FTZ R183, R183, R36 ;  /* 0x00000024b7b77221 */ /* 0x000fe40000010000 */
[----:B------:R-:W4:Y:S02]  /*1ff40*/  LDSM.16.MT88.4 R36, [R227+0x11000] ;  /* 0x01100000e324783b */ /* 0x000f240000004200 */
[----:B------:R-:W-:Y:S01]  /*1ff50*/  FADD.FTZ R183, R192, R183 ;  /* 0x000000b7c0b77221 */ /* 0x000fe20000010000 */
[----:B---3--:R-:W-:Y:S03]  /*1ff60*/  HMMA.16816.F32 R52, R44, R40, R52 ;  /* 0x000000282c34723c */ /* 0x008fe60000001834 */
[----:B------:R-:W-:-:S02]  /*1ff70*/  FADD.FTZ R191, R191, R183 ;  /* 0x000000b7bfbf7221 */ /* 0x000fc40000010000 */
[----:B-1----:R-:W-:Y:S02]  /*1ff80*/  FFMA.FTZ R110, R111, c[0x0][0x23c], -R169 ;  /* 0x00008f006f6e7a23 */ /* 0x002fe400000108a9 */
[----:B------:R-:W-:Y:S01]  /*1ff90*/  FADD.FTZ R191, R66, R191 ;  /* 0x000000bf42bf7221 */ /* 0x000fe20000010000 */
[----:B------:R-:W-:Y:S01]  /*1ffa0*/  HMMA.16816.F32 R8, R44, R42, R8 ;  /* 0x0000002a2c08723c */ /* 0x000fe20000001808 */
[----:B------:R-:W-:Y:S02]  /*1ffb0*/  FFMA.FTZ R66, R105, c[0x0][0x23c], -R176 ;  /* 0x00008f0069427a23 */ /* 0x000fe400000108b0 */
[----:B------:R-:W1:Y:S01]  /*1ffc0*/  MUFU.EX2 R110, R110 ;  /* 0x0000006e006e7308 */ /* 0x000e620000000800 */
[----:B------:R-:W-:Y:S01]  /*1ffd0*/  FADD.FTZ R190, R190, R191 ;  /* 0x000000bfbebe7221 */ /* 0x000fe20000010000 */
[----:B------:R-:W3:Y:S03]  /*1ffe0*/  LDSM.16.MT88.4 R40, [R226+0x11000] ;  /* 0x01100000e228783b */ /* 0x000ee60000004200 */
[----:B------:R-:W-:Y:S01]  /*1fff0*/  FADD.FTZ R190, R70, R190 ;  /* 0x000000be46be7221 */ /* 0x000fe20000010000 */
[----:B------:R-:W-:-:S02]  /*20000*/  F2FP.PACK_AB R44, R101, R112 ;  /* 0x00000070652c723e */ /* 0x000fc400000000ff */
[C---:B------:R-:W-:Y:S01]  /*20010*/  F2FP.PACK_AB R45, R102.reuse, R114 ;  /* 0x00000072662d723e */ /* 0x040fe200000000ff */
[----:B------:R-:W-:Y:S01]  /*20020*/  FADD.FTZ R181, R181, R190 ;  /* 0x000000beb5b57221 */ /* 0x000fe20000010000 */
[----:B------:R-:W-:Y:S01]  /*20030*/  F2FP.PACK_AB R46, R103, R108 ;  /* 0x0000006c672e723e */ /* 0x000fe200000000ff */
[----:B------:R-:W5:Y:S01]  /*20040*/  MUFU.EX2 R66, R66 ;  /* 0x0000004200427308 */ /* 0x000f620000000800 */
[----:B------:R-:W-:Y:S02]  /*20050*/  FADD.FTZ R102, R102, R100 ;  /* 0x0000006466667221 */ /* 0x000fe40000010000 */
[----:B------:R-:W-:Y:S01]  /*20060*/  FADD.FTZ R181, R74, R181 ;  /* 0x000000b54ab57221 */ /* 0x000fe20000010000 */
[----:B-1----:R-:W-:Y:S01]  /*20070*/  F2FP.PACK_AB R47, R110, R3 ;  /* 0x000000036e2f723e */ /* 0x002fe200000000ff */
[----:B------:R-:W-:Y:S02]  /*20080*/  FADD.FTZ R102, R3, R102 ;  /* 0x0000006603667221 */ /* 0x000fe40000010000 */
[----:B------:R-:W-:-:S02]  /*20090*/  FADD.FTZ R193, R193, R181 ;  /* 0x000000b5c1c17221 */ /* 0x000fc40000010000 */
[----:B------:R-:W-:Y:S02]  /*200a0*/  FADD.FTZ R110, R110, R102 ;  /* 0x000000666e6e7221 */ /* 0x000fe40000010000 */
[----:B------:R-:W-:Y:S01]  /*200b0*/  FADD.FTZ R56, R56, R193 ;  /* 0x000000c138387221 */ /* 0x000fe20000010000 */
[----:B--2---:R-:W-:Y:S03]  /*200c0*/  HMMA.16816.F32 R12, R44, R28, R12 ;  /* 0x0000001c2c0c723c */ /* 0x004fe6000000180c */
[----:B------:R-:W-:Y:S01]  /*200d0*/  FADD.FTZ R56, R57, R56 ;  /* 0x0000003839387221 */ /* 0x000fe20000010000 */
[----:B-----5:R-:W-:-:S03]  /*200e0*/  F2FP.PACK_AB R132, R66, R64 ;  /* 0x000000404284723e */ /* 0x020fc600000000ff */
        /* <DEDUP_REMOVED lines=11> */
[----:B------:R-:W1:Y:S01]  /*201a0*/  LDSM.16.MT88.4 R28, [R225+0x11000] ;  /* 0x01100000e11c783b */ /* 0x000e620000004200 */
[----:B------:R-:W-:Y:S01]  /*201b0*/  FADD.FTZ R71, R71, R65 ;  /* 0x0000004147477221 */ /* 0x000fe20000010000 */
[----:B------:R-:W2:Y:S03]  /*201c0*/  MUFU.EX2 R36, R36 ;  /* 0x0000002400247308 */ /* 0x000ea60000000800 */
[----:B------:R-:W-:Y:S01]  /*201d0*/  FADD.FTZ R71, R80, R71 ;  /* 0x0000004750477221 */ /* 0x000fe20000010000 */
[C---:B---3--:R-:W-:Y:S03]  /*201e0*/  HMMA.16816.F32 R32, R44.reuse, R40, R32 ;  /* 0x000000282c20723c */ /* 0x048fe60000001820 */
[----:B------:R-:W-:Y:S01]  /*201f0*/  FADD.FTZ R79, R79, R71 ;  /* 0x000000474f4f7221 */ /* 0x000fe20000010000 */
[----:B------:R-:W3:Y:S03]  /*20200*/  MUFU.EX2 R37, R37 ;  /* 0x0000002500257308 */ /* 0x000ee60000000800 */
[----:B------:R-:W-:Y:S01]  /*20210*/  FADD.FTZ R79, R82, R79 ;  /* 0x0000004f524f7221 */ /* 0x000fe20000010000 */
[----:B------:R-:W-:Y:S03]  /*20220*/  HMMA.16816.F32 R20, R44, R42, R20 ;  /* 0x0000002a2c14723c */ /* 0x000fe60000001814 */
[----:B------:R-:W-:Y:S01]  /*20230*/  FADD.FTZ R83, R83, R79 ;  /* 0x0000004f53537221 */ /* 0x000fe20000010000 */
[----:B------:R-:W4:Y:S01]  /*20240*/  MUFU.EX2 R38, R38 ;  /* 0x0000002600267308 */ /* 0x000f220000000800 */
[----:B--2---:R-:W-:-:S02]  /*20250*/  FADD.FTZ R110, R36, R110 ;  /* 0x0000006e246e7221 */ /* 0x004fc40000010000 */
[----:B------:R-:W-:-:S04]  /*20260*/  FADD.FTZ R83, R92, R83 ;  /* 0x000000535c537221 */ /* 0x000fc80000010000 */
[----:B------:R-:W-:Y:S01]  /*20270*/  FADD.FTZ R87, R87, R83 ;  /* 0x0000005357577221 */ /* 0x000fe20000010000 */
[C---:B---3--:R-:W-:Y:S01]  /*20280*/  F2FP.PACK_AB R133, R37.reuse, R36 ;  /* 0x000000242585723e */ /* 0x048fe200000000ff */
[----:B------:R-:W-:Y:S02]  /*20290*/  FADD.FTZ R110, R37, R110 ;  /* 0x0000006e256e7221 */ /* 0x000fe40000010000 */
[----:B------:R-:W-:-:S04]  /*202a0*/  FADD.FTZ R87, R93, R87 ;  /* 0x000000575d577221 */ /* 0x000fc80000010000 */
[----:B------:R-:W-:Y:S01]  /*202b0*/  FADD.FTZ R91, R91, R87 ;  /* 0x000000575b5b7221 */ /* 0x000fe20000010000 */
[----:B----4-:R-:W-:Y:S01]  /*202c0*/  F2FP.PACK_AB R135, R248, R38 ;  /* 0x00000026f887723e */ /* 0x010fe200000000ff */
[----:B------:R-:W-:Y:S02]  /*202d0*/  FADD.FTZ R110, R38, R110 ;  /* 0x0000006e266e7221 */ /* 0x000fe40000010000 */
[----:B------:R-:W-:Y:S02]  /*202e0*/  FADD.FTZ R91, R97, R91 ;  /* 0x0000005b615b7221 */ /* 0x000fe40000010000 */
[----:B------:R-:W-:Y:S01]  /*202f0*/  FADD.FTZ R248, R248, R110 ;  /* 0x0000006ef8f87221 */ /* 0x000fe20000010000 */
[----:B-1----:R-:W-:Y:S01]  /*20300*/  HMMA.16816.F32 R52, R44, R28, R52 ;  /* 0x0000001c2c34723c */ /* 0x002fe20000001834 */
        /* <DEDUP_REMOVED lines=24> */
[----:B------:R-:W-:Y:S11]  /*20490*/  HMMA.16816.F32 R132, R132, R14, R8 ;  /* 0x0000000e8484723c */ /* 0x000ff60000001808 */
[----:B------:R-:W-:Y:S08]  /*204a0*/  @!UPT UIADD3 URZ, URZ, URZ, URZ ;  /* 0x0000003f3f3ff290 */ /* 0x000ff0000fffe03f */
.L_x_3808:
[----:B------:R-:W-:Y:S05]  /*204b0*/  @!P5 BRA `(.L_x_3814) ;  /* 0x000051100000d947 */ /* 0x000fea0003800000 */
[----:B------:R-:W-:Y:S01]  /*204c0*/  ULDC UR9, c[0x0][0x1a0] ;  /* 0x0000680000097ab9 */ /* 0x000fe20000000800 */
[----:B------:R-:W-:Y:S01]  /*204d0*/  IMAD.MOV.U32 R3, RZ, RZ, R0 ;  /* 0x000000ffff037224 */ /* 0x000fe200078e0000 */
[----:B------:R-:W-:Y:S01]  /*204e0*/  ULEA UR6, -UR9, URZ, 0x8 ;  /* 0x0000003f09067291 */ /* 0x000fe2000f8e413f */
[----:B------:R-:W-:Y:S01]  /*204f0*/  IMAD.MOV.U32 R164, RZ, RZ, R2 ;  /* 0x000000ffffa47224 */ /* 0x000fe200078e0002 */
[----:B------:R-:W-:-:S02]  /*20500*/  UMOV UR4, 0x5 ;  /* 0x0000000500047882 */ /* 0x000fc40000000000 */
[----:B------:R-:W-:Y:S02]  /*20510*/  ULDC UR10, c[0x0][0x1a4] ;  /* 0x00006900000a7ab9 */ /* 0x000fe40000000800 */
[----:B------:R-:W-:Y:S01]  /*20520*/  USHF.L.U64.HI UR10, UR9, UR4, UR10 ;  /* 0x00000004090a7299 */ /* 0x000fe2000801020a */
[----:B------:R-:W-:Y:S01]  /*20530*/  MOV R247, UR6 ;  /* 0x0000000600f77c02 */ /* 0x000fe20008000f00 */
[----:B------:R-:W-:Y:S02]  /*20540*/  USHF.R.S32.HI UR4, URZ, 0x1f, UR6 ;  /* 0x0000001f3f047899 */ /* 0x000fe40008011406 */
[----:B------:R-:W-:Y:S02]  /*20550*/  USHF.L.U32 UR9, UR9, 0x5, URZ ;  /* 0x0000000509097899 */ /* 0x000fe4000800063f */
[----:B------:R-:W-:Y:S02]  /*20560*/  ULDC.64 UR12, c[0x0][0x118] ;  /* 0x00004600000c7ab9 */ /* 0x000fe40000000a00 */
[----:B------:R-:W-:Y:S01]  /*20570*/  MOV R246, UR4 ;  /* 0x0000000400f67c02 */ /* 0x000fe20008000f00 */
[----:B------:R-:W-:-:S02]  /*20580*/  UMOV UR5, 0x5 ;  /* 0x0000000500057882 */ /* 0x000fc40000000000 */
[----:B------:R-:W-:Y:S02]  /*20590*/  ULDC UR4, c[0x0][0x19c] ;  /* 0x0000670000047ab9 */ /* 0x000fe40000000800 */
.L_x_3818:
[----:B------:R-:W-:Y:S04]  /*205a0*/  DEPBAR.LE SB0, 0x0 ;  /* 0x000080000000791a */ /* 0x000fe80000000000 */
[----:B------:R-:W-:Y:S01]  /*205b0*/  BAR.SYNC.DEFER_BLOCKING 0x0 ;  /* 0x0000000000007b1d */ /* 0x000fe20000010000 */
[----:B------:R-:W-:Y:S01]  /*205c0*/  LOP3.LUT P6, RZ, R237, 0x400, RZ, 0xc0, !PT ;  /* 0x00000400edff7812 */ /* 0x000fe200078cc0ff */
[----:B------:R-:W-:Y:S01]  /*205d0*/  IMAD.MOV.U32 R6, RZ, RZ, R247 ;  /* 0x000000ffff067224 */ /* 0x000fe200078e00f7 */
[----:B------:R-:W-:Y:S01]  /*205e0*/  IADD3 R245, R245, -0x1, RZ ;  /* 0xfffffffff5f57810 */ /* 0x000fe20007ffe0ff */
[----:B------:R-:W-:Y:S10]  /*205f0*/  IMAD.MOV.U32 R2, RZ, RZ, R246 ;  /* 0x000000ffff027224 */ /* 0x000ff400078e00f6 */
        /* <DEDUP_REMOVED lines=60> */
.L_x_3815:
        /* <DEDUP_REMOVED lines=337> */
.L_x_3817:
[C---:B------:R-:W-:Y:S01]  /*21ed0*/  LEA R239, P0, R170.reuse, R239, 0x1 ;  /* 0x000000efaaef7211 */ /* 0x040fe200078008ff */
[----:B------:R-:W-:Y:S02]  /*21ee0*/  USHF.L.U32 UR6, UR8, 0x5, URZ ;  /* 0x0000000508067899 */ /* 0x000fe4000800063f */
[----:B------:R-:W-:Y:S01]  /*21ef0*/  USHF.L.U64.HI UR8, UR8, UR5, UR4 ;  /* 0x0000000508087299 */ /* 0x000fe20008010204 */
[----:B------:R-:W-:Y:S01]  /*21f00*/  LEA.HI.X R238, R170, R238, R2, 0x1, P0 ;  /* 0x000000eeaaee7211 */ /* 0x000fe200000f0c02 */
[----:B------:R-:W-:Y:S02]  /*21f10*/  IMAD.MOV.U32 R170, RZ, RZ, R239 ;  /* 0x000000ffffaa7224 */ /* 0x000fe400078e00ef */
        /* <DEDUP_REMOVED lines=51> */
.L_x_3816:
[----:B---3--:R-:W-:Y:S02]  /*22250*/  FMNMX.FTZ R168, R4, R164, !PT ;  /* 0x000000a404a87209 */ /* 0x008fe40007810000 */
        /* <DEDUP_REMOVED lines=149> */
[----:B------:R-:W-:Y:S01]  /*22bb0*/  ISETP.GT.AND P0, PT, R245, R234, PT ;  /* 0x000000eaf500720c */ /* 0x000fe20003f04270 */
        /* <DEDUP_REMOVED lines=9> */
[--C-:B------:R-:W-:Y:S02]  /*22c50*/  FFMA.FTZ R187, R10, c[0x0][0x23c], -R165.reuse ;  /* 0x00008f000abb7a23 */ /* 0x100fe400000108a5 */
[----:B-1----:R-:W-:Y:S02]  /*22c60*/  FMUL.FTZ R10, R3, R158 ;  /* 0x0000009e030a7220 */ /* 0x002fe40000410000 */
[--C-:B------:R-:W-:Y:S01]  /*22c70*/  FFMA.FTZ R190, R11, c[0x0][0x23c], -R165.reuse ;  /* 0x00008f000bbe7a23 */ /* 0x100fe200000108a5 */
[----:B------:R-:W-:Y:S01]  /*22c80*/  MUFU.EX2 R192, R192 ;  /* 0x000000c000c07308 */ /* 0x000fe20000000800 */
[----:B------:R-:W-:Y:S02]  /*22c90*/  FMUL.FTZ R11, R3, R159 ;  /* 0x0000009f030b7220 */ /* 0x000fe40000410000 */
[--C-:B------:R-:W-:Y:S02]  /*22ca0*/  FFMA.FTZ R27, R27, c[0x0][0x23c], -R165.reuse ;  /* 0x00008f001b1b7a23 */ /* 0x100fe400000108a5 */
[C---:B--2---:R-:W-:Y:S02]  /*22cb0*/  FMUL.FTZ R8, R164.reuse, R156 ;  /* 0x0000009ca4087220 */ /* 0x044fe40000410000 */
[----:B------:R-:W-:Y:S02]  /*22cc0*/  FMUL.FTZ R9, R164, R157 ;  /* 0x0000009da4097220 */ /* 0x000fe40000410000 */
[----:B------:R-:W1:Y:S01]  /*22cd0*/  LDSM.16.MT88.4 R156, [R226+0xa000] ;  /* 0x00a00000e29c783b */ /* 0x000e620000004200 */
[----:B------:R-:W2:Y:S01]  /*22ce0*/  MUFU.EX2 R185, R185 ;  /* 0x000000b900b97308 */ /* 0x000ea20000000800 */
[--C-:B------:R-:W-:Y:S02]  /*22cf0*/  FFMA.FTZ R183, R16, c[0x0][0x23c], -R172.reuse ;  /* 0x00008f0010b77a23 */ /* 0x100fe400000108ac */
[C---:B------:R-:W-:Y:S02]  /*22d00*/  FMUL.FTZ R16, R164.reuse, R148 ;  /* 0x00000094a4107220 */ /* 0x040fe40000410000 */
[--C-:B------:R-:W-:Y:S02]  /*22d10*/  FFMA.FTZ R174, R17, c[0x0][0x23c], -R172.reuse ;  /* 0x00008f0011ae7a23 */ /* 0x100fe400000108ac */
[----:B------:R-:W-:Y:S02]  /*22d20*/  FMUL.FTZ R17, R164, R149 ;  /* 0x00000095a4117220 */ /* 0x000fe40000410000 */
[--C-:B------:R-:W-:Y:S01]  /*22d30*/  FFMA.FTZ R177, R18, c[0x0][0x23c], -R165.reuse ;  /* 0x00008f0012b17a23 */ /* 0x100fe200000108a5 */
[----:B------:R-:W-:Y:S01]  /*22d40*/  MUFU.EX2 R187, R187 ;  /* 0x000000bb00bb7308 */ /* 0x000fe20000000800 */
[----:B------:R-:W-:Y:S02]  /*22d50*/  FMUL.FTZ R18, R3, R150 ;  /* 0x0000009603127220 */ /* 0x000fe40000410000 */
[--C-:B------:R-:W-:Y:S02]  /*22d60*/  FFMA.FTZ R180, R19, c[0x0][0x23c], -R165.reuse ;  /* 0x00008f0013b47a23 */ /* 0x100fe400000108a5 */
[----:B------:R-:W-:Y:S02]  /*22d70*/  FMUL.FTZ R19, R3, R151 ;  /* 0x0000009703137220 */ /* 0x000fe40000410000 */
[----:B------:R-:W4:Y:S01]  /*22d80*/  LDSM.16.MT88.4 R148, [R225+0xa000] ;  /* 0x00a00000e194783b */ /* 0x000f220000004200 */
[--C-:B------:R-:W-:Y:S02]  /*22d90*/  FFMA.FTZ R189, R24, c[0x0][0x23c], -R172.reuse ;  /* 0x00008f0018bd7a23 */ /* 0x100fe400000108ac */
[----:B------:R-:W5:Y:S01]  /*22da0*/  MUFU.EX2 R190, R190 ;  /* 0x000000be00be7308 */ /* 0x000f620000000800 */
        /* <DEDUP_REMOVED lines=14> */
[C---:B------:R-:W-:Y:S02]  /*22e90*/  FMUL.FTZ R23, R3.reuse, R147 ;  /* 0x0000009303177220 */ /* 0x040fe40000410000 */
[----:B------:R-:W-:Y:S01]  /*22ea0*/  LDSM.16.MT88.4 R144, [R227+0xa800] ;  /* 0x00a80000e390783b */ /* 0x000fe20000004200 */
[C---:B------:R-:W-:Y:S02]  /*22eb0*/  FMUL.FTZ R132, R164.reuse, R132 ;  /* 0x00000084a4847220 */ /* 0x040fe40000410000 */
[----:B------:R-:W-:Y:S01]  /*22ec0*/  MUFU.EX2 R181, R181 ;  /* 0x000000b500b57308 */ /* 0x000fe20000000800 */
[----:B------:R-:W-:Y:S02]  /*22ed0*/  FMUL.FTZ R133, R164, R133 ;  /* 0x00000085a4857220 */ /* 0x000fe40000410000 */
[C---:B------:R-:W-:Y:S02]  /*22ee0*/  FMUL.FTZ R134, R3.reuse, R134 ;  /* 0x0000008603867220 */ /* 0x040fe40000410000 */
[----:B------:R-:W-:Y:S02]  /*22ef0*/  FMUL.FTZ R135, R3, R135 ;  /* 0x0000008703877220 */ /* 0x000fe40000410000 */
[--C-:B------:R-:W-:Y:S02]  /*22f00*/  FFMA.FTZ R28, R28, c[0x0][0x23c], -R172.reuse ;  /* 0x00008f001c1c7a23 */ /* 0x100fe400000108ac */
[--C-:B------:R-:W-:Y:S01]  /*22f10*/  FFMA.FTZ R54, R54, c[0x0][0x23c], -R165.reuse ;  /* 0x00008f0036367a23 */ /* 0x100fe200000108a5 */
[----:B------:R-:W-:Y:S01]  /*22f20*/  MUFU.EX2 R183, R183 ;  /* 0x000000b700b77308 */ /* 0x000fe20000000800 */
[--C-:B------:R-:W-:Y:S02]  /*22f30*/  FFMA.FTZ R55, R55, c[0x0][0x23c], -R165.reuse ;  /* 0x00008f0037377a23 */ /* 0x100fe400000108a5 */
[--C-:B------:R-:W-:Y:S02]  /*22f40*/  FFMA.FTZ R68, R68, c[0x0][0x23c], -R172.reuse ;  /* 0x00008f0044447a23 */ /* 0x100fe400000108ac */
        /* <DEDUP_REMOVED lines=11> */
[----:B-----5:R-:W-:Y:S01]  /*23000*/  F2FP.PACK_AB R163, R190, R187 ;  /* 0x000000bbbea3723e */ /* 0x020fe200000000ff */
        /* <DEDUP_REMOVED lines=15> */
[----:B------:R-:W-:Y:S01]  /*23100*/  FFMA.FTZ R118, R118, c[0x0][0x23c], -R165 ;  /* 0x00008f0076767a23 */ /* 0x000fe200000108a5 */
[----:B------:R-:W5:Y:S01]  /*23110*/  MUFU.EX2 R191, R191 ;  /* 0x000000bf00bf7308 */ /* 0x000f620000000800 */
[--C-:B------:R-:W-:Y:S02]  /*23120*/  FFMA.FTZ R124, R124, c[0x0][0x23c], -R172.reuse ;  /* 0x00008f007c7c7a23 */ /* 0x100fe400000108ac */
[----:B------:R-:W-:Y:S01]  /*23130*/  FFMA.FTZ R125, R125, c[0x0][0x23c], -R172 ;  /* 0x00008f007d7d7a23 */ /* 0x000fe200000108ac */
[----:B--2---:R-:W-:Y:S01]  /*23140*/  F2FP.PACK_AB R160, R186, R194 ;  /* 0x000000c2baa0723e */ /* 0x004fe200000000ff */
[----:B------:R-:W-:Y:S04]  /*23150*/  FFMA.FTZ R194, R164, R249, R194 ;  /* 0x000000f9a4c27223 */ /* 0x000fe800000100c2 */
[----:B------:R-:W-:Y:S01]  /*23160*/  FADD.FTZ R194, R186, R194 ;  /* 0x000000c2bac27221 */ /* 0x000fe20000010000 */
[----:B------:R-:W2:Y:S03]  /*23170*/  MUFU.EX2 R177, R177 ;  /* 0x000000b100b17308 */ /* 0x000ea60000000800 */
[----:B------:R-:W-:Y:S04]  /*23180*/  FADD.FTZ R192, R192, R194 ;  /* 0x000000c2c0c07221 */ /* 0x000fe80000010000 */
[----:B------:R-:W-:Y:S03]  /*23190*/  FADD.FTZ R192, R185, R192 ;  /* 0x000000c0b9c07221 */ /* 0x000fe60000010000 */
[----:B------:R-:W1:Y:S01]  /*231a0*/  MUFU.EX2 R180, R180 ;  /* 0x000000b400b47308 */ /* 0x000e620000000800 */
[----:B-----5:R-:W-:Y:S01]  /*231b0*/  F2FP.PACK_AB R161, R191, R188 ;  /* 0x000000bcbfa1723e */ /* 0x020fe200000000ff */
[----:B------:R-:W-:Y:S04]  /*231c0*/  FFMA.FTZ R188, R3, R248, R188 ;  /* 0x000000f803bc7223 */ /* 0x000fe800000100bc */
[----:B------:R-:W-:Y:S04]  /*231d0*/  FADD.FTZ R188, R191, R188 ;  /* 0x000000bcbfbc7221 */ /* 0x000fe80000010000 */
[----:B------:R-:W-:Y:S01]  /*231e0*/  MUFU.EX2 R182, R182 ;  /* 0x000000b600b67308 */ /* 0x000fe20000000800 */
        /* <DEDUP_REMOVED lines=8> */
[----:B------:R-:W-:Y:S01]  /*23270*/  MUFU.EX2 R176, R176 ;  /* 0x000000b000b07308 */ /* 0x000fe20000000800 */
[----:B------:R-:W-:Y:S02]  /*23280*/  FMUL.FTZ R15, R3, R155 ;  /* 0x0000009b030f7220 */ /* 0x000fe40000410000 */
[----:B------:R-:W-:Y:S01]  /*23290*/  LDSM.16.MT88.4 R152, [R226+0xa800] ;  /* 0x00a80000e298783b */ /* 0x000fe20000004200 */
[----:B------:R-:W-:Y:S04]  /*232a0*/  FADD.FTZ R190, R178, R190 ;  /* 0x000000beb2be7221 */ /* 0x000fe80000010000 */
[C---:B------:R-:W-:Y:S02]  /*232b0*/  HMMA.16816.F32 R12, R160.reuse, R168, R12 ;  /* 0x000000a8a00c723c */ /* 0x040fe4000000180c */
[----:B------:R3:W-:Y:S05]  /*232c0*/  MUFU.EX2 R168, R27 ;  /* 0x0000001b00a87308 */ /* 0x0007ea0000000800 */
[----:B------:R-:W-:Y:S01]  /*232d0*/  FFMA.FTZ R169, R29, c[0x0][0x23c], -R172 ;  /* 0x00008f001da97a23 */ /* 0x000fe200000108ac */
[C---:B------:R-:W-:Y:S04]  /*232e0*/  HMMA.16816.F32 R16, R160.reuse, R170, R16 ;  /* 0x000000aaa010723c */ /* 0x040fe80000001810 */
[----:B------:R5:W-:Y:S01]  /*232f0*/  MUFU.EX2 R170, R28 ;  /* 0x0000001c00aa7308 */ /* 0x000be20000000800 */
[----:B------:R-:W-:Y:S01]  /*23300*/  FMUL.FTZ R29, R164, R137 ;  /* 0x00000089a41d7220 */ /* 0x000fe20000410000 */
[C---:B------:R-:W-:Y:S01]  /*23310*/  F2FP.PACK_AB R137, R181.reuse, R178 ;  /* 0x000000b2b589723e */ /* 0x040fe200000000ff */
[----:B------:R-:W-:Y:S01]  /*23320*/  FADD.FTZ R181, R181, R190 ;  /* 0x000000beb5b57221 */ /* 0x000fe20000010000 */
[C---:B-1----:R-:W-:Y:S04]  /*23330*/  HMMA.16816.F32 R20, R160.reuse, R156, R20 ;  /* 0x0000009ca014723c */ /* 0x042fe80000001814 */
[----:B--2---:R-:W-:Y:S02]  /*23340*/  FADD.FTZ R181, R177, R181 ;  /* 0x000000b5b1b57221 */ /* 0x004fe40000010000 */
[----:B------:R-:W1:Y:S01]  /*23350*/  MUFU.EX2 R179, R179 ;  /* 0x000000b300b37308 */ /* 0x000e620000000800 */
[--C-:B------:R-:W-:Y:S02]  /*23360*/  FFMA.FTZ R157, R31, c[0x0][0x23c], -R165.reuse ;  /* 0x00008f001f9d7a23 */ /* 0x100fe400000108a5 */
[C---:B------:R-:W-:Y:S03]  /*23370*/  FMUL.FTZ R31, R3.reuse, R139 ;  /* 0x0000008b031f7220 */ /* 0x040fe60000410000 */
[C---:B---3--:R-:W-:Y:S01]  /*23380*/  FMUL.FTZ R27, R3.reuse, R143 ;  /* 0x0000008f031b7220 */ /* 0x048fe20000410000 */
[----:B------:R-:W-:Y:S01]  /*23390*/  F2FP.PACK_AB R139, R180, R177 ;  /* 0x000000b1b48b723e */ /* 0x000fe200000000ff */
[----:B------:R-:W2:Y:S01]  /*233a0*/  LDSM.16.MT88.4 R140, [R228+0xa800] ;  /* 0x00a80000e48c783b */ /* 0x000ea20000004200 */
[----:B------:R-:W-:Y:S01]  /*233b0*/  FFMA.FTZ R156, R30, c[0x0][0x23c], -R165 ;  /* 0x00008f001e9c7a23 */ /* 0x000fe200000108a5 */
[----:B------:R-:W-:Y:S01]  /*233c0*/  MUFU.EX2 R189, R189 ;  /* 0x000000bd00bd7308 */ /* 0x000fe20000000800 */
[----:B------:R-:W-:Y:S01]  /*233d0*/  FMUL.FTZ R30, R3, R138 ;  /* 0x0000008a031e7220 */ /* 0x000fe20000410000 */
[----:B------:R-:W-:Y:S01]  /*233e0*/  F2FP.PACK_AB R138, R174, R183 ;  /* 0x000000b7ae8a723e */ /* 0x000fe200000000ff */
[C---:B------:R-:W-:Y:S03]  /*233f0*/  HMMA.16816.F32 R24, R160.reuse, R158, R24 ;  /* 0x0000009ea018723c */ /* 0x040fe60000001818 */
[----:B-----5:R-:W-:Y:S01]  /*23400*/  FMUL.FTZ R28, R164, R136 ;  /* 0x00000088a41c7220 */ /* 0x020fe20000410000 */
[----:B------:R-:W-:Y:S01]  /*23410*/  F2FP.PACK_AB R136, R175, R184 ;  /* 0x000000b8af88723e */ /* 0x000fe200000000ff */
[----:B------:R-:W-:Y:S01]  /*23420*/  FADD.FTZ R180, R180, R181 ;  /* 0x000000b5b4b47221 */ /* 0x000fe20000010000 */
[----:B------:R-:W-:Y:S01]  /*23430*/  MOV R164, R2 ;  /* 0x0000000200a47202 */ /* 0x000fe20000000f00 */
[----:B------:R-:W3:Y:S01]  /*23440*/  MUFU.EX2 R193, R193 ;  /* 0x000000c100c17308 */ /* 0x000ee20000000800 */
[--C-:B------:R-:W-:Y:S02]  /*23450*/  FFMA.FTZ R159, R33, c[0x0][0x23c], -R172.reuse ;  /* 0x00008f00219f7a23 */ /* 0x100fe400000108ac */
[C---:B----4-:R-:W-:Y:S03]  /*23460*/  HMMA.16816.F32 R28, R160.reuse, R148, R28 ;  /* 0x00000094a01c723c */ /* 0x050fe6000000181c */
[----:B-1----:R-:W-:Y:S01]  /*23470*/  F2FP.PACK_AB R33, R179, R176 ;  /* 0x000000b0b321723e */ /* 0x002fe200000000ff */
[----:B------:R-:W-:Y:S01]  /*23480*/  FFMA.FTZ R158, R32, c[0x0][0x23c], -R172 ;  /* 0x00008f00209e7a23 */ /* 0x000fe200000108ac */
[----:B------:R-:W-:Y:S01]  /*23490*/  F2FP.PACK_AB R32, R173, R182 ;  /* 0x000000b6ad20723e */ /* 0x000fe200000000ff */
[----:B------:R-:W-:Y:S01]  /*234a0*/  FADD.FTZ R180, R176, R180 ;  /* 0x000000b4b0b47221 */ /* 0x000fe20000010000 */
[----:B------:R-:W1:Y:S01]  /*234b0*/  MUFU.EX2 R195, R195 ;  /* 0x000000c300c37308 */ /* 0x000e620000000800 */
[----:B------:R-:W-:Y:S01]  /*234c0*/  HMMA.16816.F32 R132, R160, R150, R132 ;  /* 0x00000096a084723c */ /* 0x000fe20000001884 */
[----:B------:R-:W4:Y:S03]  /*234d0*/  LDSM.16.MT88.4 R148, [R225+0xa800] ;  /* 0x00a80000e194783b */ /* 0x000f260000004200 */
[----:B------:R-:W-:Y:S02]  /*234e0*/  FADD.FTZ R179, R179, R180 ;  /* 0x000000b4b3b37221 */ /* 0x000fe40000010000 */
[----:B------:R-:W-:Y:S02]  /*234f0*/  FADD.FTZ R184, R184, R192 ;  /* 0x000000c0b8b87221 */ /* 0x000fe40000010000 */
[--C-:B------:R-:W-:Y:S01]  /*23500*/  FFMA.FTZ R162, R36, c[0x0][0x23c], -R172.reuse ;  /* 0x00008f0024a27a23 */ /* 0x100fe200000108ac */
[----:B------:R-:W-:Y:S03]  /*23510*/  MUFU.EX2 R169, R169 ;  /* 0x000000a900a97308 */ /* 0x000fe60000000800 */
[----:B------:R-:W-:Y:S02]  /*23520*/  FFMA.FTZ R163, R37, c[0x0][0x23c], -R172 ;  /* 0x00008f0025a37a23 */ /* 0x000fe400000108ac */
[--C-:B------:R-:W-:Y:S01]  /*23530*/  FFMA.FTZ R161, R34, c[0x0][0x23c], -R165.reuse ;  /* 0x00008f0022a17a23 */ /* 0x100fe200000108a5 */
[----:B---3--:R-:W-:Y:S01]  /*23540*/  F2FP.PACK_AB R34, R193, R189 ;  /* 0x000000bdc122723e */ /* 0x008fe200000000ff */
[----:B------:R-:W-:Y:S01]  /*23550*/  FFMA.FTZ R160, R35, c[0x0][0x23c], -R165 ;  /* 0x00008f0023a07a23 */ /* 0x000fe200000108a5 */
[C---:B--2---:R-:W-:Y:S02]  /*23560*/  HMMA.16816.F32 R4, R136.reuse, R140, R4 ;  /* 0x0000008c8804723c */ /* 0x044fe40000001804 */
[----:B------:R-:W-:Y:S03]  /*23570*/  MUFU.EX2 R156, R156 ;  /* 0x0000009c009c7308 */ /* 0x000fe60000000800 */
[----:B------:R-:W-:Y:S01]  /*23580*/  FADD.FTZ R184, R175, R184 ;  /* 0x000000b8afb87221 */ /* 0x000fe20000010000 */
[C---:B-1----:R-:W-:Y:S01]  /*23590*/  F2FP.PACK_AB R35, R168.reuse, R195 ;  /* 0x000000c3a823723e */ /* 0x042fe200000000ff */
[----:B------:R-:W-:Y:S01]  /*235a0*/  FADD.FTZ R179, R195, R179 ;  /* 0x000000b3c3b37221 */ /* 0x000fe20000010000 */
[C---:B------:R-:W-:Y:S01]  /*235b0*/  HMMA.16816.F32 R8, R136.reuse, R142, R8 ;  /* 0x0000008e8808723c */ /* 0x040fe20000001808 */
[----:B------:R-:W1:Y:S03]  /*235c0*/  LDSM.16.MT88.4 R140, [R228+0xb000] ;  /* 0x00b00000e48c783b */ /* 0x000e660000004200 */
[----:B------:R-:W2:Y:S01]  /*235d0*/  MUFU.EX2 R157, R157 ;  /* 0x0000009d009d7308 */ /* 0x000ea20000000800 */
[----:B------:R-:W-:Y:S02]  /*235e0*/  FADD.FTZ R179, R168, R179 ;  /* 0x000000b3a8b37221 */ /* 0x000fe40000010000 */
[----:B------:R-:W-:Y:S01]  /*235f0*/  FADD.FTZ R183, R183, R184 ;  /* 0x000000b8b7b77221 */ /* 0x000fe20000010000 */
[C---:B------:R-:W-:Y:S04]  /*23600*/  HMMA.16816.F32 R12, R136.reuse, R144, R12 ;  /* 0x00000090880c723c */ /* 0x040fe8000000180c */
[----:B------:R-:W-:Y:S02]  /*23610*/  FADD.FTZ R183, R174, R183 ;  /* 0x000000b7aeb77221 */ /* 0x000fe40000010000 */
[----:B------:R-:W-:Y:S02]  /*23620*/  MUFU.EX2 R158, R158 ;  /* 0x0000009e009e7308 */ /* 0x000fe40000000800 */
[C---:B------:R-:W-:Y:S01]  /*23630*/  HMMA.16816.F32 R16, R136.reuse, R146, R16 ;  /* 0x000000928810723c */ /* 0x040fe20000001810 */
[----:B------:R-:W3:Y:S03]  /*23640*/  LDSM.16.MT88.4 R144, [R227+0xb000] ;  /* 0x00b00000e390783b */ /* 0x000ee60000004200 */
[----:B------:R-:W-:Y:S04]  /*23650*/  FADD.FTZ R182, R182, R183 ;  /* 0x000000b7b6b67221 */ /* 0x000fe80000010000 */
[----:B------:R-:W5:Y:S01]  /*23660*/  MUFU.EX2 R159, R159 ;  /* 0x0000009f009f7308 */ /* 0x000f620000000800 */
[C---:B------:R-:W-:Y:S03]  /*23670*/  HMMA.16816.F32 R20, R136.reuse, R152, R20 ;  /* 0x000000988814723c */ /* 0x040fe60000001814 */
[----:B------:R-:W-:Y:S04]  /*23680*/  FADD.FTZ R182, R173, R182 ;  /* 0x000000b6adb67221 */ /* 0x000fe80000010000 */
[--C-:B------:R-:W-:Y:S01]  /*23690*/  FFMA.FTZ R153, R39, c[0x0][0x23c], -R165.reuse ;  /* 0x00008f0027997a23 */ /* 0x100fe200000108a5 */
[C---:B------:R-:W-:Y:S01]  /*236a0*/  HMMA.16816.F32 R24, R136.reuse, R154, R24 ;  /* 0x0000009a8818723c */ /* 0x040fe20000001818 */
[----:B------:R2:W-:Y:S03]  /*236b0*/  MUFU.EX2 R152, R38 ;  /* 0x0000002600987308 */ /* 0x0005e60000000800 */
[----:B------:R-:W-:Y:S04]  /*236c0*/  FADD.FTZ R182, R189, R182 ;  /* 0x000000b6bdb67221 */ /* 0x000fe80000010000 */
[C---:B----4-:R-:W-:Y:S03]  /*236d0*/  HMMA.16816.F32 R28, R136.reuse, R148, R28 ;  /* 0x00000094881c723c */ /* 0x050fe6000000181c */
[----:B------:R-:W-:Y:S01]  /*236e0*/  MUFU.EX2 R161, R161 ;  /* 0x000000a100a17308 */ /* 0x000fe20000000800 */
[----:B------:R-:W-:Y:S03]  /*236f0*/  FADD.FTZ R193, R193, R182 ;  /* 0x000000b6c1c17221 */ /* 0x000fe60000010000 */
[--C-:B------:R-:W-:Y:S01]  /*23700*/  FFMA.FTZ R148, R41, c[0x0][0x23c], -R172.reuse ;  /* 0x00008f0029947a23 */ /* 0x100fe200000108ac */
[----:B------:R-:W-:Y:S01]  /*23710*/  HMMA.16816.F32 R132, R136, R150, R132 ;  /* 0x000000968884723c */ /* 0x000fe20000001884 */
[----:B------:R-:W-:Y:S03]  /*23720*/  LDSM.16.MT88.4 R136, [R225+0xb000] ;  /* 0x00b00000e188783b */ /* 0x000fe60000004200 */
[--C-:B------:R-:W-:Y:S01]  /*23730*/  FFMA.FTZ R149, R42, c[0x0][0x23c], -R165.reuse ;  /* 0x00008f002a957a23 */ /* 0x100fe200000108a5 */
[----:B------:R4:W-:Y:S02]  /*23740*/  MUFU.EX2 R150, R40 ;  /* 0x0000002800967308 */ /* 0x0009e40000000800 */
[--C-:B------:R-:W-:Y:S01]  /*23750*/  FFMA.FTZ R151, R43, c[0x0][0x23c], -R165.reuse ;  /* 0x00008f002b977a23 */ /* 0x100fe200000108a5 */
[C---:B-1----:R-:W-:Y:S01]  /*23760*/  HMMA.16816.F32 R4, R32.reuse, R140, R4 ;  /* 0x0000008c2004723c */ /* 0x042fe20000001804 */
[----:B--2---:R-:W1:Y:S06]  /*23770*/  LDSM.16.MT88.4 R36, [R226+0xb000] ;  /* 0x00b00000e224783b */ /* 0x004e6c0000004200 */
[----:B------:R-:W2:Y:S01]  /*23780*/  MUFU.EX2 R160, R160 ;  /* 0x000000a000a07308 */ /* 0x000ea20000000800 */
[C---:B------:R-:W-:Y:S01]  /*23790*/  HMMA.16816.F32 R8, R32.reuse, R142, R8 ;  /* 0x0000008e2008723c */ /* 0x040fe20000001808 */
[----:B------:R-:W-:Y:S07]  /*237a0*/  LDSM.16.MT88.4 R140, [R227+0xb800] ;  /* 0x00b80000e38c783b */ /* 0x000fee0000004200 */
[C---:B---3--:R-:W-:Y:S01]  /*237b0*/  HMMA.16816.F32 R12, R32.reuse, R144, R12 ;  /* 0x00000090200c723c */ /* 0x048fe2000000180c */
[----:B------:R-:W-:Y:S01]  /*237c0*/  MUFU.EX2 R162, R162 ;  /* 0x000000a200a27308 */ /* 0x000fe20000000800 */
[----:B----4-:R-:W3:Y:S05]  /*237d0*/  LDSM.16.MT88.4 R40, [R228+0xb800] ;  /* 0x00b80000e428783b */ /* 0x010eea0000004200 */
[--C-:B------:R-:W-:Y:S01]  /*237e0*/  FFMA.FTZ R144, R44, c[0x0][0x23c], -R172.reuse ;  /* 0x00008f002c907a23 */ /* 0x100fe200000108ac */
[C---:B------:R-:W-:Y:S03]  /*237f0*/  HMMA.16816.F32 R16, R32.reuse, R146, R16 ;  /* 0x000000922010723c */ /* 0x040fe60000001810 */
[----:B------:R-:W-:Y:S01]  /*23800*/  MUFU.EX2 R163, R163 ;  /* 0x000000a300a37308 */ /* 0x000fe20000000800 */
[--C-:B------:R-:W-:Y:S03]  /*23810*/  FFMA.FTZ R145, R45, c[0x0][0x23c], -R172.reuse ;  /* 0x00008f002d917a23 */ /* 0x100fe600000108ac */
[--C-:B------:R-:W-:Y:S06]  /*23820*/  FFMA.FTZ R146, R46, c[0x0][0x23c], -R165.reuse ;  /* 0x00008f002e927a23 */ /* 0x100fec00000108a5 */
[----:B------:R-:W-:Y:S01]  /*23830*/  MUFU.EX2 R153, R153 ;  /* 0x0000009900997308 */ /* 0x000fe20000000800 */
[C---:B-1----:R-:W-:Y:S09]  /*23840*/  HMMA.16816.F32 R20, R32.reuse, R36, R20 ;  /* 0x000000242014723c */ /* 0x042ff20000001814 */
[----:B------:R-:W1:Y:S01]  /*23850*/  MUFU.EX2 R148, R148 ;  /* 0x0000009400947308 */ /* 0x000e620000000800 */
[C---:B------:R-:W-:Y:S01]  /*23860*/  HMMA.16816.F32 R24, R32.reuse, R38, R24 ;  /* 0x000000262018723c */ /* 0x040fe20000001818 */
[----:B------:R-:W4:Y:S08]  /*23870*/  LDSM.16.MT88.4 R36, [R226+0xb800] ;  /* 0x00b80000e224783b */ /* 0x000f300000004200 */
[----:B------:R-:W-:Y:S01]  /*23880*/  MUFU.EX2 R149, R149 ;  /* 0x0000009500957308 */ /* 0x000fe20000000800 */
[C---:B------:R-:W-:Y:S07]  /*23890*/  HMMA.16816.F32 R28, R32.reuse, R136, R28 ;  /* 0x00000088201c723c */ /* 0x040fee000000181c */
[--C-:B------:R-:W-:Y:S01]  /*238a0*/  FFMA.FTZ R137, R47, c[0x0][0x23c], -R165.reuse ;  /* 0x00008f002f897a23 */ /* 0x100fe200000108a5 */
[----:B------:R-:W-:Y:S01]  /*238b0*/  HMMA.16816.F32 R132, R32, R138, R132 ;  /* 0x0000008a2084723c */ /* 0x000fe20000001884 */
[----:B------:R-:W1:Y:S01]  /*238c0*/  MUFU.EX2 R151, R151 ;  /* 0x0000009700977308 */ /* 0x000e620000000800 */
[----:B------:R-:W1:Y:S02]  /*238d0*/  LDSM.16.MT88.4 R44, [R225+0xb800] ;  /* 0x00b80000e12c783b */ /* 0x000e640000004200 */
[--C-:B------:R-:W-:Y:S03]  /*238e0*/  FFMA.FTZ R136, R48, c[0x0][0x23c], -R172.reuse ;  /* 0x00008f0030887a23 */ /* 0x100fe600000108ac */
[----:B------:R-:W-:Y:S01]  /*238f0*/  F2FP.PACK_AB R33, R157, R156 ;  /* 0x0000009c9d21723e */ /* 0x000fe200000000ff */
[----:B------:R-:W-:Y:S01]  /*23900*/  FFMA.FTZ R138, R49, c[0x0][0x23c], -R172 ;  /* 0x00008f00318a7a23 */ /* 0x000fe200000108ac */
[----:B-----5:R-:W-:Y:S02]  /*23910*/  F2FP.PACK_AB R34, R159, R158 ;  /* 0x0000009e9f22723e */ /* 0x020fe400000000ff */
[----:B------:R-:W-:Y:S01]  /*23920*/  MUFU.EX2 R144, R144 ;  /* 0x0000009000907308 */ /* 0x000fe20000000800 */
[----:B------:R-:W-:Y:S01]  /*23930*/  F2FP.PACK_AB R32, R169, R170 ;  /* 0x000000aaa920723e */ /* 0x000fe200000000ff */
[----:B------:R-:W-:Y:S01]  /*23940*/  FFMA.FTZ R139, R50, c[0x0][0x23c], -R165 ;  /* 0x00008f00328b7a23 */ /* 0x000fe200000108a5 */
[----:B--2---:R-:W-:Y:S01]  /*23950*/  F2FP.PACK_AB R35, R160, R161 ;  /* 0x000000a1a023723e */ /* 0x004fe200000000ff */
[----:B------:R-:W-:Y:S02]  /*23960*/  FADD.FTZ R156, R156, R179 ;  /* 0x000000b39c9c7221 */ /* 0x000fe40000010000 */
[----:B------:R-:W-:Y:S02]  /*23970*/  FADD.FTZ R170, R170, R193 ;  /* 0x000000c1aaaa7221 */ /* 0x000fe40000010000 */
[----:B------:R-:W-:Y:S02]  /*23980*/  FADD.FTZ R156, R157, R156 ;  /* 0x0000009c9d9c7221 */ /* 0x000fe40000010000 */
[----:B------:R-:W-:Y:S01]  /*23990*/  MUFU.EX2 R145, R145 ;  /* 0x0000009100917308 */ /* 0x000fe20000000800 */
[C---:B---3--:R-:W-:Y:S03]  /*239a0*/  HMMA.16816.F32 R4, R32.reuse, R40, R4 ;  /* 0x000000282004723c */ /* 0x048fe60000001804 */
[----:B------:R-:W-:Y:S02]  /*239b0*/  FADD.FTZ R161, R161, R156 ;  /* 0x0000009ca1a17221 */ /* 0x000fe40000010000 */
[----:B------:R-:W-:Y:S02]  /*239c0*/  FADD.FTZ R170, R169, R170 ;  /* 0x000000aaa9aa7221 */ /* 0x000fe40000010000 */
[----:B------:R-:W-:Y:S01]  /*239d0*/  FADD.FTZ R161, R160, R161 ;  /* 0x000000a1a0a17221 */ /* 0x000fe20000010000 */
[C---:B------:R-:W-:Y:S01]  /*239e0*/  HMMA.16816.F32 R8, R32.reuse, R42, R8 ;  /* 0x0000002a2008723c */ /* 0x040fe20000001808 */
[----:B------:R-:W2:Y:S01]  /*239f0*/  MUFU.EX2 R146, R146 ;  /* 0x0000009200927308 */ /* 0x000ea20000000800 */
[----:B------:R-:W3:Y:S02]  /*23a00*/  LDSM.16.MT88.4 R40, [R228+0xc000] ;  /* 0x00c00000e428783b */ /* 0x000ee40000004200 */
[----:B------:R-:W-:Y:S02]  /*23a10*/  FADD.FTZ R158, R158, R170 ;  /* 0x000000aa9e9e7221 */ /* 0x000fe40000010000 */
[----:B------:R-:W-:Y:S02]  /*23a20*/  FADD.FTZ R161, R152, R161 ;  /* 0x000000a198a17221 */ /* 0x000fe40000010000 */
[C---:B------:R-:W-:Y:S03]  /*23a30*/  HMMA.16816.F32 R12, R32.reuse, R140, R12 ;  /* 0x0000008c200c723c */ /* 0x040fe6000000180c */
[----:B------:R-:W5:Y:S01]  /*23a40*/  MUFU.EX2 R137, R137 ;  /* 0x0000008900897308 */ /* 0x000f620000000800 */
[----:B------:R-:W-:Y:S03]  /*23a50*/  FADD.FTZ R158, R159, R158 ;  /* 0x0000009e9f9e7221 */ /* 0x000fe60000010000 */
[--C-:B------:R-:W-:Y:S01]  /*23a60*/  FFMA.FTZ R140, R51, c[0x0][0x23c], -R165.reuse ;  /* 0x00008f00338c7a23 */ /* 0x100fe200000108a5 */
[C---:B------:R-:W-:Y:S01]  /*23a70*/  HMMA.16816.F32 R16, R32.reuse, R142, R16 ;  /* 0x0000008e2010723c */ /* 0x040fe20000001810 */
[----:B------:R-:W2:Y:S03]  /*23a80*/  LDSM.16.MT88.4 R48, [R227+0xc000] ;  /* 0x00c00000e330783b */ /* 0x000ea60000004200 */
[--C-:B------:R-:W-:Y:S01]  /*23a90*/  FFMA.FTZ R141, R61, c[0x0][0x23c], -R172.reuse ;  /* 0x00008f003d8d7a23 */ /* 0x100fe200000108ac */
[----:B------:R-:W-:Y:S01]  /*23aa0*/  MUFU.EX2 R136, R136 ;  /* 0x0000008800887308 */ /* 0x000fe20000000800 */
[--C-:B------:R-:W-:Y:S02]  /*23ab0*/  FFMA.FTZ R61, R63, c[0x0][0x23c], -R165.reuse ;  /* 0x00008f003f3d7a23 */ /* 0x100fe400000108a5 */
[C---:B----4-:R-:W-:Y:S04]  /*23ac0*/  HMMA.16816.F32 R20, R32.reuse, R36, R20 ;  /* 0x000000242014723c */ /* 0x050fe80000001814 */
[--C-:B------:R-:W-:Y:S02]  /*23ad0*/  FFMA.FTZ R63, R64, c[0x0][0x23c], -R172.reuse ;  /* 0x00008f00403f7a23 */ /* 0x100fe400000108ac */
[--C-:B------:R-:W-:Y:S01]  /*23ae0*/  FFMA.FTZ R64, R65, c[0x0][0x23c], -R172.reuse ;  /* 0x00008f0041407a23 */ /* 0x100fe200000108ac */
[----:B------:R-:W4:Y:S01]  /*23af0*/  MUFU.EX2 R138, R138 ;  /* 0x0000008a008a7308 */ /* 0x000f220000000800 */
[C---:B------:R-:W-:Y:S01]  /*23b00*/  HMMA.16816.F32 R24, R32.reuse, R38, R24 ;  /* 0x000000262018723c */ /* 0x040fe20000001818 */
[----:B------:R-:W2:Y:S03]  /*23b10*/  LDSM.16.MT88.4 R36, [R226+0xc000] ;  /* 0x00c00000e224783b */ /* 0x000ea60000004200 */
[--C-:B------:R-:W-:Y:S02]  /*23b20*/  FFMA.FTZ R65, R66, c[0x0][0x23c], -R165.reuse ;  /* 0x00008f0042417a23 */ /* 0x100fe400000108a5 */
[--C-:B------:R-:W-:Y:S02]  /*23b30*/  FFMA.FTZ R66, R67, c[0x0][0x23c], -R165.reuse ;  /* 0x00008f0043427a23 */ /* 0x100fe400000108a5 */
[C---:B-1----:R-:W-:Y:S01]  /*23b40*/  HMMA.16816.F32 R28, R32.reuse, R44, R28 ;  /* 0x0000002c201c723c */ /* 0x042fe2000000181c */
[----:B------:R-:W-:Y:S03]  /*23b50*/  MUFU.EX2 R139, R139 ;  /* 0x0000008b008b7308 */ /* 0x000fe60000000800 */
[--C-:B------:R-:W-:Y:S02]  /*23b60*/  FFMA.FTZ R67, R69, c[0x0][0x23c], -R172.reuse ;  /* 0x00008f0045437a23 */ /* 0x100fe400000108ac */
[--C-:B------:R-:W-:Y:S02]  /*23b70*/  FFMA.FTZ R69, R71, c[0x0][0x23c], -R165.reuse ;  /* 0x00008f0047457a23 */ /* 0x100fe400000108a5 */
[----:B------:R-:W-:Y:S01]  /*23b80*/  HMMA.16816.F32 R132, R32, R46, R132 ;  /* 0x0000002e2084723c */ /* 0x000fe20000001884 */
[----:B------:R-:W1:Y:S02]  /*23b90*/  LDSM.16.MT88.4 R44, [R225+0xc000] ;  /* 0x00c00000e12c783b */ /* 0x000e640000004200 */
[----:B------:R-:W1:Y:S01]  /*23ba0*/  MUFU.EX2 R140, R140 ;  /* 0x0000008c008c7308 */ /* 0x000e620000000800 */
[--C-:B------:R-:W-:Y:S02]  /*23bb0*/  FFMA.FTZ R71, R72, c[0x0][0x23c], -R172.reuse ;  /* 0x00008f0048477a23 */ /* 0x100fe400000108ac */
[----:B------:R-:W-:Y:S01]  /*23bc0*/  FFMA.FTZ R72, R73, c[0x0][0x23c], -R172 ;  /* 0x00008f0049487a23 */ /* 0x000fe200000108ac */
[----:B------:R-:W-:Y:S01]  /*23bd0*/  F2FP.PACK_AB R34, R148, R150 ;  /* 0x000000969422723e */ /* 0x000fe200000000ff */
[----:B------:R-:W-:Y:S01]  /*23be0*/  FFMA.FTZ R73, R74, c[0x0][0x23c], -R165 ;  /* 0x00008f004a497a23 */ /* 0x000fe200000108a5 */
[----:B------:R-:W-:Y:S03]  /*23bf0*/  F2FP.PACK_AB R35, R151, R149 ;  /* 0x000000959723723e */ /* 0x000fe600000000ff */
[----:B------:R-:W-:Y:S01]  /*23c00*/  F2FP.PACK_AB R32, R163, R162 ;  /* 0x000000a2a320723e */ /* 0x000fe200000000ff */
[----:B------:R-:W-:Y:S01]  /*23c10*/  MUFU.EX2 R52, R52 ;  /* 0x0000003400347308 */ /* 0x000fe20000000800 */
[C---:B------:R-:W-:Y:S01]  /*23c20*/  F2FP.PACK_AB R33, R153.reuse, R152 ;  /* 0x000000989921723e */ /* 0x040fe200000000ff */
[----:B------:R-:W-:Y:S02]  /*23c30*/  FADD.FTZ R162, R162, R158 ;  /* 0x0000009ea2a27221 */ /* 0x000fe40000010000 */
[----:B------:R-:W-:Y:S01]  /*23c40*/  LDSM.16.MT88.4 R156, [R228+0x11800] ;  /* 0x01180000e49c783b */ /* 0x000fe20000004200 */
[----:B------:R-:W-:Y:S02]  /*23c50*/  FADD.FTZ R153, R153, R161 ;  /* 0x000000a199997221 */ /* 0x000fe40000010000 */
[----:B------:R-:W-:Y:S01]  /*23c60*/  FADD.FTZ R162, R163, R162 ;  /* 0x000000a2a3a27221 */ /* 0x000fe20000010000 */
[C---:B---3--:R-:W-:Y:S02]  /*23c70*/  HMMA.16816.F32 R4, R32.reuse, R40, R4 ;  /* 0x000000282004723c */ /* 0x048fe40000001804 */
[----:B------:R-:W-:Y:S01]  /*23c80*/  MUFU.EX2 R53, R53 ;  /* 0x0000003500357308 */ /* 0x000fe20000000800 */
[----:B------:R-:W-:Y:S02]  /*23c90*/  FADD.FTZ R153, R149, R153 ;  /* 0x0000009995997221 */ /* 0x000fe40000010000 */
[----:B------:R-:W-:Y:S02]  /*23ca0*/  FADD.FTZ R150, R150, R162 ;  /* 0x000000a296967221 */ /* 0x000fe40000010000 */
[----:B------:R-:W-:Y:S01]  /*23cb0*/  FADD.FTZ R151, R151, R153 ;  /* 0x0000009997977221 */ /* 0x000fe20000010000 */
[C---:B------:R-:W-:Y:S01]  /*23cc0*/  HMMA.16816.F32 R8, R32.reuse, R42, R8 ;  /* 0x0000002a2008723c */ /* 0x040fe20000001808 */
[----:B------:R-:W3:Y:S03]  /*23cd0*/  LDSM.16.MT88.4 R40, [R228+0xc800] ;  /* 0x00c80000e428783b */ /* 0x000ee60000004200 */
[----:B------:R-:W1:Y:S01]  /*23ce0*/  MUFU.EX2 R54, R54 ;  /* 0x0000003600367308 */ /* 0x000e620000000800 */
[----:B------:R-:W-:Y:S02]  /*23cf0*/  FADD.FTZ R150, R148, R150 ;  /* 0x0000009694967221 */ /* 0x000fe40000010000 */
[----:B--2---:R-:W-:Y:S01]  /*23d00*/  FADD.FTZ R151, R146, R151 ;  /* 0x0000009792977221 */ /* 0x004fe20000010000 */
[C---:B------:R-:W-:Y:S04]  /*23d10*/  HMMA.16816.F32 R12, R32.reuse, R48, R12 ;  /* 0x00000030200c723c */ /* 0x040fe8000000180c */
[--C-:B------:R-:W-:Y:S02]  /*23d20*/  FFMA.FTZ R74, R75, c[0x0][0x23c], -R165.reuse ;  /* 0x00008f004b4a7a23 */ /* 0x100fe400000108a5 */
[----:B------:R-:W2:Y:S01]  /*23d30*/  MUFU.EX2 R55, R55 ;  /* 0x0000003700377308 */ /* 0x000ea20000000800 */
[--C-:B------:R-:W-:Y:S01]  /*23d40*/  FFMA.FTZ R75, R76, c[0x0][0x23c], -R172.reuse ;  /* 0x00008f004c4b7a23 */ /* 0x100fe200000108ac */
[C---:B------:R-:W-:Y:S01]  /*23d50*/  HMMA.16816.F32 R16, R32.reuse, R50, R16 ;  /* 0x000000322010723c */ /* 0x040fe20000001810 */
[----:B------:R-:W2:Y:S03]  /*23d60*/  LDSM.16.MT88.4 R48, [R227+0xc800] ;  /* 0x00c80000e330783b */ /* 0x000ea60000004200 */
        /* <DEDUP_REMOVED lines=9> */
[----:B------:R-:W2:Y:S02]  /*23e00*/  LDSM.16.MT88.4 R36, [R226+0xc800] ;  /* 0x00c80000e224783b */ /* 0x000ea40000004200 */
[--C-:B------:R-:W-:Y:S02]  /*23e10*/  FFMA.FTZ R82, R83, c[0x0][0x23c], -R165.reuse ;  /* 0x00008f0053527a23 */ /* 0x100fe400000108a5 */
[--C-:B------:R-:W-:Y:S02]  /*23e20*/  FFMA.FTZ R83, R84, c[0x0][0x23c], -R172.reuse ;  /* 0x00008f0054537a23 */ /* 0x100fe400000108ac */
[C---:B-1----:R-:W-:Y:S03]  /*23e30*/  HMMA.16816.F32 R28, R32.reuse, R44, R28 ;  /* 0x0000002c201c723c */ /* 0x042fe6000000181c */
[----:B------:R-:W-:Y:S01]  /*23e40*/  MUFU.EX2 R58, R58 ;  /* 0x0000003a003a7308 */ /* 0x000fe20000000800 */
[--C-:B------:R-:W-:Y:S02]  /*23e50*/  FFMA.FTZ R84, R85, c[0x0][0x23c], -R172.reuse ;  /* 0x00008f0055547a23 */ /* 0x100fe400000108ac */
[--C-:B------:R-:W-:Y:S02]  /*23e60*/  FFMA.FTZ R85, R86, c[0x0][0x23c], -R165.reuse ;  /* 0x00008f0056557a23 */ /* 0x100fe400000108a5 */
[----:B------:R-:W-:Y:S01]  /*23e70*/  HMMA.16816.F32 R132, R32, R46, R132 ;  /* 0x0000002e2084723c */ /* 0x000fe20000001884 */
[----:B------:R-:W1:Y:S03]  /*23e80*/  LDSM.16.MT88.4 R44, [R225+0xc800] ;  /* 0x00c80000e12c783b */ /* 0x000e660000004200 */
[----:B------:R-:W-:Y:S01]  /*23e90*/  FFMA.FTZ R86, R87, c[0x0][0x23c], -R165 ;  /* 0x00008f0057567a23 */ /* 0x000fe200000108a5 */
[----:B------:R-:W1:Y:S01]  /*23ea0*/  MUFU.EX2 R59, R59 ;  /* 0x0000003b003b7308 */ /* 0x000e620000000800 */
[----:B------:R-:W-:Y:S01]  /*23eb0*/  FFMA.FTZ R87, R88, c[0x0][0x23c], -R172 ;  /* 0x00008f0058577a23 */ /* 0x000fe200000108ac */
[----:B------:R-:W-:Y:S01]  /*23ec0*/  F2FP.PACK_AB R32, R145, R144 ;  /* 0x000000909120723e */ /* 0x000fe200000000ff */
[----:B------:R-:W-:Y:S01]  /*23ed0*/  FADD.FTZ R144, R144, R150 ;  /* 0x0000009690907221 */ /* 0x000fe20000010000 */
[C---:B-----5:R-:W-:Y:S03]  /*23ee0*/  F2FP.PACK_AB R33, R137.reuse, R146 ;  /* 0x000000928921723e */ /* 0x060fe600000000ff */
[----:B----4-:R-:W-:Y:S01]  /*23ef0*/  F2FP.PACK_AB R34, R138, R136 ;  /* 0x000000888a22723e */ /* 0x010fe200000000ff */
[----:B------:R-:W-:Y:S01]  /*23f00*/  FADD.FTZ R137, R137, R151 ;  /* 0x0000009789897221 */ /* 0x000fe20000010000 */
[C---:B------:R-:W-:Y:S01]  /*23f10*/  F2FP.PACK_AB R35, R140.reuse, R139 ;  /* 0x0000008b8c23723e */ /* 0x040fe200000000ff */
[----:B------:R-:W-:Y:S01]  /*23f20*/  MUFU.EX2 R60, R60 ;  /* 0x0000003c003c7308 */ /* 0x000fe20000000800 */
[----:B------:R-:W-:Y:S01]  /*23f30*/  LDSM.16.MT88.4 R148, [R227+0x11800] ;  /* 0x01180000e394783b */ /* 0x000fe20000004200 */
[----:B------:R-:W-:Y:S02]  /*23f40*/  FADD.FTZ R137, R139, R137 ;  /* 0x000000898b897221 */ /* 0x000fe40000010000 */
[----:B------:R-:W-:Y:S02]  /*23f50*/  FFMA.FTZ R88, R89, c[0x0][0x23c], -R172 ;  /* 0x00008f0059587a23 */ /* 0x000fe400000108ac */
[C---:B---3--:R-:W-:Y:S03]  /*23f60*/  HMMA.16816.F32 R4, R32.reuse, R40, R4 ;  /* 0x000000282004723c */ /* 0x048fe60000001804 */
[----:B------:R-:W-:Y:S01]  /*23f70*/  FADD.FTZ R140, R140, R137 ;  /* 0x000000898c8c7221 */ /* 0x000fe20000010000 */
[----:B------:R-:W3:Y:S01]  /*23f80*/  MUFU.EX2 R141, R141 ;  /* 0x0000008d008d7308 */ /* 0x000ee20000000800 */
[--C-:B------:R-:W-:Y:S02]  /*23f90*/  FFMA.FTZ R89, R90, c[0x0][0x23c], -R165.reuse ;  /* 0x00008f005a597a23 */ /* 0x100fe400000108a5 */
[----:B------:R-:W-:Y:S01]  /*23fa0*/  FADD.FTZ R140, R54, R140 ;  /* 0x0000008c368c7221 */ /* 0x000fe20000010000 */
[C---:B------:R-:W-:Y:S01]  /*23fb0*/  HMMA.16816.F32 R8, R32.reuse, R42, R8 ;  /* 0x0000002a2008723c */ /* 0x040fe20000001808 */
[----:B------:R-:W4:Y:S03]  /*23fc0*/  LDSM.16.MT88.4 R40, [R228+0xd000] ;  /* 0x00d00000e428783b */ /* 0x000f260000004200 */
        /* <DEDUP_REMOVED lines=8> */
[----:B------:R-:W5:Y:S02]  /*24050*/  LDSM.16.MT88.4 R48, [R227+0xd000] ;  /* 0x00d00000e330783b */ /* 0x000f640000004200 */
        /* <DEDUP_REMOVED lines=8> */
[----:B------:R-:W2:Y:S02]  /*240e0*/  LDSM.16.MT88.4 R36, [R226+0xd000] ;  /* 0x00d00000e224783b */ /* 0x000ea40000004200 */
[----:B------:R-:W2:Y:S01]  /*240f0*/  MUFU.EX2 R64, R64 ;  /* 0x0000004000407308 */ /* 0x000ea20000000800 */
[--C-:B------:R-:W-:Y:S02]  /*24100*/  FFMA.FTZ R101, R102, c[0x0][0x23c], -R165.reuse ;  /* 0x00008f0066657a23 */ /* 0x100fe400000108a5 */
[--C-:B------:R-:W-:Y:S02]  /*24110*/  FFMA.FTZ R102, R103, c[0x0][0x23c], -R165.reuse ;  /* 0x00008f0067667a23 */ /* 0x100fe400000108a5 */
[C---:B-1----:R-:W-:Y:S04]  /*24120*/  HMMA.16816.F32 R28, R32.reuse, R44, R28 ;  /* 0x0000002c201c723c */ /* 0x042fe8000000181c */
[--C-:B------:R-:W-:Y:S01]  /*24130*/  FFMA.FTZ R103, R104, c[0x0][0x23c], -R172.reuse ;  /* 0x00008f0068677a23 */ /* 0x100fe200000108ac */
[----:B------:R-:W-:Y:S01]  /*24140*/  MUFU.EX2 R65, R65 ;  /* 0x0000004100417308 */ /* 0x000fe20000000800 */
[--C-:B------:R-:W-:Y:S02]  /*24150*/  FFMA.FTZ R104, R105, c[0x0][0x23c], -R172.reuse ;  /* 0x00008f0069687a23 */ /* 0x100fe400000108ac */
[----:B------:R-:W-:Y:S01]  /*24160*/  HMMA.16816.F32 R132, R32, R46, R132 ;  /* 0x0000002e2084723c */ /* 0x000fe20000001884 */
[----:B------:R-:W1:Y:S03]  /*24170*/  LDSM.16.MT88.4 R44, [R225+0xd000] ;  /* 0x00d00000e12c783b */ /* 0x000e660000004200 */
[--C-:B------:R-:W-:Y:S02]  /*24180*/  FFMA.FTZ R105, R106, c[0x0][0x23c], -R165.reuse ;  /* 0x00008f006a697a23 */ /* 0x100fe400000108a5 */
[--C-:B------:R-:W-:Y:S01]  /*24190*/  FFMA.FTZ R106, R107, c[0x0][0x23c], -R165.reuse ;  /* 0x00008f006b6a7a23 */ /* 0x100fe200000108a5 */
[----:B------:R-:W1:Y:S01]  /*241a0*/  MUFU.EX2 R66, R66 ;  /* 0x0000004200427308 */ /* 0x000e620000000800 */
[----:B------:R-:W-:Y:S01]  /*241b0*/  F2FP.PACK_AB R32, R53, R52 ;  /* 0x000000343520723e */ /* 0x000fe200000000ff */
[----:B------:R-:W-:Y:S03]  /*241c0*/  FFMA.FTZ R107, R108, c[0x0][0x23c], -R172 ;  /* 0x00008f006c6b7a23 */ /* 0x000fe600000108ac */
[C---:B------:R-:W-:Y:S01]  /*241d0*/  F2FP.PACK_AB R33, R55.reuse, R54 ;  /* 0x000000363721723e */ /* 0x040fe200000000ff */
[----:B------:R-:W-:Y:S01]  /*241e0*/  FADD.FTZ R55, R55, R140 ;  /* 0x0000008c37377221 */ /* 0x000fe20000010000 */
[----:B------:R-:W-:Y:S01]  /*241f0*/  F2FP.PACK_AB R34, R57, R56 ;  /* 0x000000383922723e */ /* 0x000fe200000000ff */
[--C-:B------:R-:W-:Y:S01]  /*24200*/  FFMA.FTZ R108, R109, c[0x0][0x23c], -R172.reuse ;  /* 0x00008f006d6c7a23 */ /* 0x100fe200000108ac */
[----:B------:R-:W-:Y:S01]  /*24210*/  F2FP.PACK_AB R35, R59, R58 ;  /* 0x0000003a3b23723e */ /* 0x000fe200000000ff */
[----:B------:R-:W-:Y:S01]  /*24220*/  MUFU.EX2 R68, R68 ;  /* 0x0000004400447308 */ /* 0x000fe20000000800 */
[--C-:B------:R-:W-:Y:S02]  /*24230*/  FFMA.FTZ R109, R110, c[0x0][0x23c], -R165.reuse ;  /* 0x00008f006e6d7a23 */ /* 0x100fe400000108a5 */
[--C-:B------:R-:W-:Y:S02]  /*24240*/  FFMA.FTZ R110, R111, c[0x0][0x23c], -R165.reuse ;  /* 0x00008f006f6e7a23 */ /* 0x100fe400000108a5 */
[--C-:B------:R-:W-:Y:S01]  /*24250*/  FFMA.FTZ R111, R113, c[0x0][0x23c], -R172.reuse ;  /* 0x00008f00716f7a23 */ /* 0x100fe200000108ac */
[C---:B----4-:R-:W-:Y:S03]  /*24260*/  HMMA.16816.F32 R4, R32.reuse, R40, R4 ;  /* 0x000000282004723c */ /* 0x050fe60000001804 */
[--C-:B------:R-:W-:Y:S01]  /*24270*/  FFMA.FTZ R113, R115, c[0x0][0x23c], -R165.reuse ;  /* 0x00008f0073717a23 */ /* 0x100fe200000108a5 */
[----:B------:R-:W4:Y:S01]  /*24280*/  MUFU.EX2 R67, R67 ;  /* 0x0000004300437308 */ /* 0x000f220000000800 */
[----:B------:R-:W-:Y:S02]  /*24290*/  FFMA.FTZ R115, R117, c[0x0][0x23c], -R172 ;  /* 0x00008f0075737a23 */ /* 0x000fe400000108ac */
[--C-:B------:R-:W-:Y:S01]  /*242a0*/  FFMA.FTZ R117, R123, c[0x0][0x23c], -R165.reuse ;  /* 0x00008f007b757a23 */ /* 0x100fe200000108a5 */
[C---:B------:R-:W-:Y:S01]  /*242b0*/  HMMA.16816.F32 R8, R32.reuse, R42, R8 ;  /* 0x0000002a2008723c */ /* 0x040fe20000001808 */
[----:B------:R-:W3:Y:S03]  /*242c0*/  LDSM.16.MT88.4 R40, [R228+0xd800] ;  /* 0x00d80000e428783b */ /* 0x000ee60000004200 */
[----:B------:R-:W-:Y:S02]  /*242d0*/  FFMA.FTZ R54, R126, c[0x0][0x23c], -R165 ;  /* 0x00008f007e367a23 */ /* 0x000fe400000108a5 */
[----:B------:R-:W-:Y:S01]  /*242e0*/  MUFU.EX2 R70, R70 ;  /* 0x0000004600467308 */ /* 0x000fe20000000800 */
[----:B------:R-:W-:Y:S01]  /*242f0*/  FADD.FTZ R55, R58, R55 ;  /* 0x000000373a377221 */ /* 0x000fe20000010000 */
[C---:B-----5:R-:W-:Y:S04]  /*24300*/  HMMA.16816.F32 R12, R32.reuse, R48, R12 ;  /* 0x00000030200c723c */ /* 0x060fe8000000180c */
[----:B------:R-:W-:Y:S02]  /*24310*/  FADD.FTZ R59, R59, R55 ;  /* 0x000000373b3b7221 */ /* 0x000fe40000010000 */
[----:B------:R-:W-:Y:S02]  /*24320*/  FFMA.FTZ R55, R127, c[0x0][0x23c], -R165 ;  /* 0x00008f007f377a23 */ /* 0x000fe400000108a5 */
[C---:B------:R-:W-:Y:S01]  /*24330*/  HMMA.16816.F32 R16, R32.reuse, R50, R16 ;  /* 0x000000322010723c */ /* 0x040fe20000001810 */
[----:B------:R-:W5:Y:S01]  /*24340*/  MUFU.EX2 R69, R69 ;  /* 0x0000004500457308 */ /* 0x000f620000000800 */
[----:B------:R-:W4:Y:S02]  /*24350*/  LDSM.16.MT88.4 R48, [R227+0xd800] ;  /* 0x00d80000e330783b */ /* 0x000f240000004200 */
[----:B------:R-:W-:Y:S04]  /*24360*/  FADD.FTZ R144, R145, R144 ;  /* 0x0000009091907221 */ /* 0x000fe80000010000 */
[C---:B--2---:R-:W-:Y:S03]  /*24370*/  HMMA.16816.F32 R20, R32.reuse, R36, R20 ;  /* 0x000000242014723c */ /* 0x044fe60000001814 */
[----:B------:R-:W-:Y:S01]  /*24380*/  MUFU.EX2 R71, R71 ;  /* 0x0000004700477308 */ /* 0x000fe20000000800 */
[----:B------:R-:W-:Y:S04]  /*24390*/  FADD.FTZ R144, R136, R144 ;  /* 0x0000009088907221 */ /* 0x000fe80000010000 */
[C---:B------:R-:W-:Y:S01]  /*243a0*/  HMMA.16816.F32 R24, R32.reuse, R38, R24 ;  /* 0x000000262018723c */ /* 0x040fe20000001818 */
[----:B------:R-:W2:Y:S03]  /*243b0*/  LDSM.16.MT88.4 R36, [R226+0xd800] ;  /* 0x00d80000e224783b */ /* 0x000ea60000004200 */
[----:B------:R-:W-:Y:S01]  /*243c0*/  FADD.FTZ R138, R138, R144 ;  /* 0x000000908a8a7221 */ /* 0x000fe20000010000 */
[----:B------:R-:W2:Y:S03]  /*243d0*/  MUFU.EX2 R72, R72 ;  /* 0x0000004800487308 */ /* 0x000ea60000000800 */
[C---:B-1----:R-:W-:Y:S04]  /*243e0*/  HMMA.16816.F32 R28, R32.reuse, R44, R28 ;  /* 0x0000002c201c723c */ /* 0x042fe8000000181c */
[----:B------:R-:W-:Y:S03]  /*243f0*/  FADD.FTZ R138, R52, R138 ;  /* 0x0000008a348a7221 */ /* 0x000fe60000010000 */
[----:B------:R-:W-:Y:S01]  /*24400*/  MUFU.EX2 R73, R73 ;  /* 0x0000004900497308 */ /* 0x000fe20000000800 */
[----:B------:R-:W-:Y:S01]  /*24410*/  HMMA.16816.F32 R132, R32, R46, R132 ;  /* 0x0000002e2084723c */ /* 0x000fe20000001884 */
[----:B------:R-:W1:Y:S03]  /*24420*/  LDSM.16.MT88.4 R44, [R225+0xd800] ;  /* 0x00d80000e12c783b */ /* 0x000e660000004200 */
[----:B------:R-:W-:Y:S03]  /*24430*/  FADD.FTZ R53, R53, R138 ;  /* 0x0000008a35357221 */ /* 0x000fe60000010000 */
[----:B---3--:R-:W-:Y:S01]  /*24440*/  F2FP.PACK_AB R32, R141, R60 ;  /* 0x0000003c8d20723e */ /* 0x008fe200000000ff */
[----:B------:R-:W-:Y:S01]  /*24450*/  FADD.FTZ R56, R56, R53 ;  /* 0x0000003538387221 */ /* 0x000fe20000010000 */
[----:B------:R-:W-:Y:S01]  /*24460*/  F2FP.PACK_AB R33, R61, R62 ;  /* 0x0000003e3d21723e */ /* 0x000fe200000000ff */
[----:B------:R-:W3:Y:S02]  /*24470*/  MUFU.EX2 R74, R74 ;  /* 0x0000004a004a7308 */ /* 0x000ee40000000800 */
[----:B------:R-:W-:Y:S01]  /*24480*/  F2FP.PACK_AB R34, R64, R63 ;  /* 0x0000003f4022723e */ /* 0x000fe200000000ff */
[----:B------:R-:W-:Y:S01]  /*24490*/  FADD.FTZ R57, R57, R56 ;  /* 0x0000003839397221 */ /* 0x000fe20000010000 */
[----:B------:R-:W-:Y:S01]  /*244a0*/  F2FP.PACK_AB R35, R66, R65 ;  /* 0x000000414223723e */ /* 0x000fe200000000ff */
[----:B------:R-:W-:Y:S02]  /*244b0*/  FFMA.FTZ R56, R128, c[0x0][0x23c], -R172 ;  /* 0x00008f0080387a23 */ /* 0x000fe400000108ac */
        /* <DEDUP_REMOVED lines=8> */
[----:B------:R-:W3:Y:S01]  /*24540*/  LDSM.16.MT88.4 R40, [R228+0xe000] ;  /* 0x00e00000e428783b */ /* 0x000ee20000004200 */
[----:B------:R-:W1:Y:S02]  /*24550*/  MUFU.EX2 R76, R76 ;  /* 0x0000004c004c7308 */ /* 0x000e640000000800 */
[----:B------:R-:W-:Y:S02]  /*24560*/  FADD.FTZ R141, R64, R141 ;  /* 0x0000008d408d7221 */ /* 0x000fe40000010000 */
[----:B------:R-:W-:Y:S02]  /*24570*/  FADD.FTZ R65, R65, R62 ;  /* 0x0000003e41417221 */ /* 0x000fe40000010000 */
[C---:B----4-:R-:W-:Y:S04]  /*24580*/  HMMA.16816.F32 R12, R32.reuse, R48, R12 ;  /* 0x00000030200c723c */ /* 0x050fe8000000180c */
[----:B------:R-:W-:Y:S01]  /*24590*/  MUFU.EX2 R78, R78 ;  /* 0x0000004e004e7308 */ /* 0x000fe20000000800 */
[----:B------:R-:W-:Y:S03]  /*245a0*/  FADD.FTZ R65, R66, R65 ;  /* 0x0000004142417221 */ /* 0x000fe60000010000 */
[C---:B------:R-:W-:Y:S01]  /*245b0*/  HMMA.16816.F32 R16, R32.reuse, R50, R16 ;  /* 0x000000322010723c */ /* 0x040fe20000001810 */
[----:B------:R-:W4:Y:S05]  /*245c0*/  LDSM.16.MT88.4 R48, [R227+0xe000] ;  /* 0x00e00000e330783b */ /* 0x000f2a0000004200 */
[----:B------:R-:W3:Y:S02]  /*245d0*/  MUFU.EX2 R77, R77 ;  /* 0x0000004d004d7308 */ /* 0x000ee40000000800 */
[C---:B--2---:R-:W-:Y:S08]  /*245e0*/  HMMA.16816.F32 R20, R32.reuse, R36, R20 ;  /* 0x000000242014723c */ /* 0x044ff00000001814 */
[C---:B------:R-:W-:Y:S01]  /*245f0*/  HMMA.16816.F32 R24, R32.reuse, R38, R24 ;  /* 0x000000262018723c */ /* 0x040fe20000001818 */
[----:B------:R-:W2:Y:S01]  /*24600*/  LDSM.16.MT88.4 R36, [R226+0xe000] ;  /* 0x00e00000e224783b */ /* 0x000ea20000004200 */
[----:B------:R-:W-:Y:S06]  /*24610*/  MUFU.EX2 R79, R79 ;  /* 0x0000004f004f7308 */ /* 0x000fec0000000800 */
[C---:B-1----:R-:W-:Y:S04]  /*24620*/  HMMA.16816.F32 R28, R32.reuse, R44, R28 ;  /* 0x0000002c201c723c */ /* 0x042fe8000000181c */
[----:B------:R-:W1:Y:S04]  /*24630*/  MUFU.EX2 R80, R80 ;  /* 0x0000005000507308 */ /* 0x000e680000000800 */
[----:B------:R-:W-:Y:S01]  /*24640*/  HMMA.16816.F32 R132, R32, R46, R132 ;  /* 0x0000002e2084723c */ /* 0x000fe20000001884 */
[----:B------:R-:W1:Y:S05]  /*24650*/  LDSM.16.MT88.4 R44, [R225+0xe000] ;  /* 0x00e00000e12c783b */ /* 0x000e6a0000004200 */
[----:B------:R-:W-:Y:S01]  /*24660*/  MUFU.EX2 R81, R81 ;  /* 0x0000005100517308 */ /* 0x000fe20000000800 */
[----:B------:R-:W-:Y:S01]  /*24670*/  F2FP.PACK_AB R32, R67, R68 ;  /* 0x000000444320723e */ /* 0x000fe200000000ff */
[----:B------:R-:W-:Y:S01]  /*24680*/  FADD.FTZ R68, R68, R141 ;  /* 0x0000008d44447221 */ /* 0x000fe20000010000 */
[----:B-----5:R-:W-:Y:S01]  /*24690*/  F2FP.PACK_AB R33, R69, R70 ;  /* 0x000000464521723e */ /* 0x020fe200000000ff */
[----:B------:R-:W-:Y:S02]  /*246a0*/  LDSM.16.MT88.4 R140, [R226+0x11800] ;  /* 0x01180000e28c783b */ /* 0x000fe40000004200 */
[----:B------:R-:W-:Y:S01]  /*246b0*/  F2FP.PACK_AB R34, R72, R71 ;  /* 0x000000474822723e */ /* 0x000fe200000000ff */
[----:B------:R-:W-:Y:S01]  /*246c0*/  FADD.FTZ R70, R70, R65 ;  /* 0x0000004146467221 */ /* 0x000fe20000010000 */
[----:B---3--:R-:W-:Y:S01]  /*246d0*/  F2FP.PACK_AB R35, R74, R73 ;  /* 0x000000494a23723e */ /* 0x008fe200000000ff */
[----:B------:R-:W-:Y:S01]  /*246e0*/  FADD.FTZ R68, R67, R68 ;  /* 0x0000004443447221 */ /* 0x000fe20000010000 */
[----:B------:R-:W3:Y:S01]  /*246f0*/  MUFU.EX2 R82, R82 ;  /* 0x0000005200527308 */ /* 0x000ee20000000800 */
[----:B------:R-:W-:Y:S02]  /*24700*/  FADD.FTZ R70, R69, R70 ;  /* 0x0000004645467221 */ /* 0x000fe40000010000 */
[----:B------:R-:W-:Y:S02]  /*24710*/  FADD.FTZ R71, R71, R68 ;  /* 0x0000004447477221 */ /* 0x000fe40000010000 */
[C---:B------:R-:W-:Y:S03]  /*24720*/  HMMA.16816.F32 R4, R32.reuse, R40, R4 ;  /* 0x000000282004723c */ /* 0x040fe60000001804 */
[----:B------:R-:W-:Y:S02]  /*24730*/  FADD.FTZ R73, R73, R70 ;  /* 0x0000004649497221 */ /* 0x000fe40000010000 */
[----:B------:R-:W-:Y:S01]  /*24740*/  MUFU.EX2 R83, R83 ;  /* 0x0000005300537308 */ /* 0x000fe20000000800 */
[----:B------:R-:W-:Y:S02]  /*24750*/  FADD.FTZ R71, R72, R71 ;  /* 0x0000004748477221 */ /* 0x000fe40000010000 */
[C---:B------:R-:W-:Y:S01]  /*24760*/  HMMA.16816.F32 R8, R32.reuse, R42, R8 ;  /* 0x0000002a2008723c */ /* 0x040fe20000001808 */
[----:B------:R-:W5:Y:S03]  /*24770*/  LDSM.16.MT88.4 R40, [R228+0xe800] ;  /* 0x00e80000e428783b */ /* 0x000f660000004200 */
[----:B------:R-:W-:Y:S03]  /*24780*/  FADD.FTZ R73, R74, R73 ;  /* 0x000000494a497221 */ /* 0x000fe60000010000 */
[----:B------:R-:W-:Y:S01]  /*24790*/  MUFU.EX2 R84, R84 ;  /* 0x0000005400547308 */ /* 0x000fe20000000800 */
[C---:B----4-:R-:W-:Y:S08]  /*247a0*/  HMMA.16816.F32 R12, R32.reuse, R48, R12 ;  /* 0x00000030200c723c */ /* 0x050ff0000000180c */
[C---:B------:R-:W-:Y:S01]  /*247b0*/  HMMA.16816.F32 R16, R32.reuse, R50, R16 ;  /* 0x000000322010723c */ /* 0x040fe20000001810 */
[----:B------:R-:W4:Y:S01]  /*247c0*/  LDSM.16.MT88.4 R48, [R227+0xe800] ;  /* 0x00e80000e330783b */ /* 0x000f220000004200 */
[----:B------:R-:W3:Y:S06]  /*247d0*/  MUFU.EX2 R85, R85 ;  /* 0x0000005500557308 */ /* 0x000eec0000000800 */
[C---:B--2---:R-:W-:Y:S04]  /*247e0*/  HMMA.16816.F32 R20, R32.reuse, R36, R20 ;  /* 0x000000242014723c */ /* 0x044fe80000001814 */
[----:B------:R-:W2:Y:S04]  /*247f0*/  MUFU.EX2 R86, R86 ;  /* 0x0000005600567308 */ /* 0x000ea80000000800 */
[C---:B------:R-:W-:Y:S01]  /*24800*/  HMMA.16816.F32 R24, R32.reuse, R38, R24 ;  /* 0x000000262018723c */ /* 0x040fe20000001818 */
[----:B------:R-:W2:Y:S05]  /*24810*/  LDSM.16.MT88.4 R36, [R226+0xe800] ;  /* 0x00e80000e224783b */ /* 0x000eaa0000004200 */
[----:B------:R-:W-:Y:S02]  /*24820*/  MUFU.EX2 R87, R87 ;  /* 0x0000005700577308 */ /* 0x000fe40000000800 */
[C---:B-1----:R-:W-:Y:S08]  /*24830*/  HMMA.16816.F32 R28, R32.reuse, R44, R28 ;  /* 0x0000002c201c723c */ /* 0x042ff0000000181c */
[----:B------:R-:W-:Y:S01]  /*24840*/  HMMA.16816.F32 R132, R32, R46, R132 ;  /* 0x0000002e2084723c */ /* 0x000fe20000001884 */
[----:B------:R-:W1:Y:S01]  /*24850*/  LDSM.16.MT88.4 R44, [R225+0xe800] ;  /* 0x00e80000e12c783b */ /* 0x000e620000004200 */
[----:B------:R-:W1:Y:S05]  /*24860*/  MUFU.EX2 R88, R88 ;  /* 0x0000005800587308 */ /* 0x000e6a0000000800 */
[----:B------:R-:W-:Y:S01]  /*24870*/  F2FP.PACK_AB R32, R76, R75 ;  /* 0x0000004b4c20723e */ /* 0x000fe200000000ff */
[----:B------:R-:W-:Y:S01]  /*24880*/  FADD.FTZ R75, R75, R71 ;  /* 0x000000474b4b7221 */ /* 0x000fe20000010000 */
[C---:B------:R-:W-:Y:S03]  /*24890*/  F2FP.PACK_AB R33, R77.reuse, R78 ;  /* 0x0000004e4d21723e */ /* 0x040fe600000000ff */
[----:B------:R-:W-:Y:S01]  /*248a0*/  F2FP.PACK_AB R34, R80, R79 ;  /* 0x0000004f5022723e */ /* 0x000fe200000000ff */
[----:B------:R-:W-:Y:S01]  /*248b0*/  MUFU.EX2 R89, R89 ;  /* 0x0000005900597308 */ /* 0x000fe20000000800 */
[----:B---3--:R-:W-:Y:S01]  /*248c0*/  F2FP.PACK_AB R35, R82, R81 ;  /* 0x000000515223723e */ /* 0x008fe200000000ff */
[----:B------:R-:W-:Y:S02]  /*248d0*/  FADD.FTZ R78, R78, R73 ;  /* 0x000000494e4e7221 */ /* 0x000fe40000010000 */
[----:B------:R-:W-:Y:S02]  /*248e0*/  FADD.FTZ R75, R76, R75 ;  /* 0x0000004b4c4b7221 */ /* 0x000fe40000010000 */
[----:B------:R-:W-:Y:S02]  /*248f0*/  FADD.FTZ R78, R77, R78 ;  /* 0x0000004e4d4e7221 */ /* 0x000fe40000010000 */
[C---:B-----5:R-:W-:Y:S02]  /*24900*/  HMMA.16816.F32 R4, R32.reuse, R40, R4 ;  /* 0x000000282004723c */ /* 0x060fe40000001804 */
[----:B------:R-:W3:Y:S01]  /*24910*/  MUFU.EX2 R90, R90 ;  /* 0x0000005a005a7308 */ /* 0x000ee20000000800 */
[----:B------:R-:W-:Y:S02]  /*24920*/  FADD.FTZ R79, R79, R75 ;  /* 0x0000004b4f4f7221 */ /* 0x000fe40000010000 */
[----:B------:R-:W-:Y:S02]  /*24930*/  FADD.FTZ R78, R81, R78 ;  /* 0x0000004e514e7221 */ /* 0x000fe40000010000 */
[----:B------:R-:W-:Y:S01]  /*24940*/  FADD.FTZ R79, R80, R79 ;  /* 0x0000004f504f7221 */ /* 0x000fe20000010000 */
[C---:B------:R-:W-:Y:S01]  /*24950*/  HMMA.16816.F32 R8, R32.reuse, R42, R8 ;  /* 0x0000002a2008723c */ /* 0x040fe20000001808 */
[----:B------:R-:W5:Y:S03]  /*24960*/  LDSM.16.MT88.4 R40, [R228+0xf000] ;  /* 0x00f00000e428783b */ /* 0x000f660000004200 */
[----:B------:R-:W-:Y:S01]  /*24970*/  MUFU.EX2 R92, R92 ;  /* 0x0000005c005c7308 */ /* 0x000fe20000000800 */
[----:B------:R-:W-:Y:S03]  /*24980*/  FADD.FTZ R82, R82, R78 ;  /* 0x0000004e52527221 */ /* 0x000fe60000010000 */
[C---:B----4-:R-:W-:Y:S04]  /*24990*/  HMMA.16816.F32 R12, R32.reuse, R48, R12 ;  /* 0x00000030200c723c */ /* 0x050fe8000000180c */
[----:B------:R-:W-:Y:S02]  /*249a0*/  FADD.FTZ R82, R85, R82 ;  /* 0x0000005255527221 */ /* 0x000fe40000010000 */
[----:B------:R-:W-:Y:S02]  /*249b0*/  MUFU.EX2 R91, R91 ;  /* 0x0000005b005b7308 */ /* 0x000fe40000000800 */
[C---:B------:R-:W-:Y:S01]  /*249c0*/  HMMA.16816.F32 R16, R32.reuse, R50, R16 ;  /* 0x000000322010723c */ /* 0x040fe20000001810 */
[----:B------:R-:W-:Y:S07]  /*249d0*/  LDSM.16.MT88.4 R48, [R225+0xf000] ;  /* 0x00f00000e130783b */ /* 0x000fee0000004200 */
[C---:B--2---:R-:W-:Y:S01]  /*249e0*/  HMMA.16816.F32 R20, R32.reuse, R36, R20 ;  /* 0x000000242014723c */ /* 0x044fe20000001814 */
[----:B------:R-:W2:Y:S07]  /*249f0*/  MUFU.EX2 R93, R93 ;  /* 0x0000005d005d7308 */ /* 0x000eae0000000800 */
[C---:B------:R-:W-:Y:S01]  /*24a00*/  HMMA.16816.F32 R24, R32.reuse, R38, R24 ;  /* 0x000000262018723c */ /* 0x040fe20000001818 */
[----:B------:R-:W4:Y:S02]  /*24a10*/  LDSM.16.MT88.4 R36, [R227+0xf000] ;  /* 0x00f00000e324783b */ /* 0x000f240000004200 */
[----:B------:R-:W2:Y:S05]  /*24a20*/  MUFU.EX2 R94, R94 ;  /* 0x0000005e005e7308 */ /* 0x000eaa0000000800 */
[C---:B-1----:R-:W-:Y:S05]  /*24a30*/  HMMA.16816.F32 R28, R32.reuse, R44, R28 ;  /* 0x0000002c201c723c */ /* 0x042fea000000181c */
[----:B------:R-:W-:Y:S03]  /*24a40*/  MUFU.EX2 R95, R95 ;  /* 0x0000005f005f7308 */ /* 0x000fe60000000800 */
[----:B------:R-:W-:Y:S01]  /*24a50*/  HMMA.16816.F32 R132, R32, R46, R132 ;  /* 0x0000002e2084723c */ /* 0x000fe20000001884 */
[----:B------:R-:W1:Y:S06]  /*24a60*/  LDSM.16.MT88.4 R44, [R226+0xf000] ;  /* 0x00f00000e22c783b */ /* 0x000e6c0000004200 */
[----:B------:R-:W-:Y:S01]  /*24a70*/  F2FP.PACK_AB R32, R84, R83 ;  /* 0x000000535420723e */ /* 0x000fe200000000ff */
[----:B------:R-:W1:Y:S01]  /*24a80*/  MUFU.EX2 R96, R96 ;  /* 0x0000006000607308 */ /* 0x000e620000000800 */
[----:B------:R-:W-:Y:S03]  /*24a90*/  F2FP.PACK_AB R33, R86, R85 ;  /* 0x000000555621723e */ /* 0x000fe600000000ff */
[----:B------:R-:W-:Y:S01]  /*24aa0*/  F2FP.PACK_AB R34, R88, R87 ;  /* 0x000000575822723e */ /* 0x000fe200000000ff */
[----:B------:R-:W-:Y:S01]  /*24ab0*/  FADD.FTZ R83, R83, R79 ;  /* 0x0000004f53537221 */ /* 0x000fe20000010000 */
[----:B---3--:R-:W-:Y:S01]  /*24ac0*/  F2FP.PACK_AB R35, R90, R89 ;  /* 0x000000595a23723e */ /* 0x008fe200000000ff */
[----:B------:R-:W-:Y:S02]  /*24ad0*/  FADD.FTZ R86, R86, R82 ;  /* 0x0000005256567221 */ /* 0x000fe40000010000 */
[----:B------:R-:W-:Y:S01]  /*24ae0*/  FADD.FTZ R83, R84, R83 ;  /* 0x0000005354537221 */ /* 0x000fe20000010000 */
[----:B------:R-:W-:Y:S01]  /*24af0*/  MUFU.EX2 R97, R97 ;  /* 0x0000006100617308 */ /* 0x000fe20000000800 */
[----:B------:R-:W-:Y:S02]  /*24b00*/  FADD.FTZ R86, R89, R86 ;  /* 0x0000005659567221 */ /* 0x000fe40000010000 */
[C---:B-----5:R-:W-:Y:S03]  /*24b10*/  HMMA.16816.F32 R4, R32.reuse, R40, R4 ;  /* 0x000000282004723c */ /* 0x060fe60000001804 */
[----:B------:R-:W-:Y:S02]  /*24b20*/  FADD.FTZ R87, R87, R83 ;  /* 0x0000005357577221 */ /* 0x000fe40000010000 */
[----:B------:R-:W-:Y:S02]  /*24b30*/  FADD.FTZ R90, R90, R86 ;  /* 0x000000565a5a7221 */ /* 0x000fe40000010000 */
[----:B------:R-:W3:Y:S01]  /*24b40*/  MUFU.EX2 R99, R99 ;  /* 0x0000006300637308 */ /* 0x000ee20000000800 */
[C---:B------:R-:W-:Y:S01]  /*24b50*/  HMMA.16816.F32 R8, R32.reuse, R42, R8 ;  /* 0x0000002a2008723c */ /* 0x040fe20000001808 */
[----:B------:R-:W-:Y:S03]  /*24b60*/  LDSM.16.MT88.4 R40, [R227+0xf800] ;  /* 0x00f80000e328783b */ /* 0x000fe60000004200 */
[----:B------:R-:W-:Y:S02]  /*24b70*/  FADD.FTZ R87, R88, R87 ;  /* 0x0000005758577221 */ /* 0x000fe40000010000 */
[----:B--2---:R-:W-:Y:S02]  /*24b80*/  FADD.FTZ R90, R93, R90 ;  /* 0x0000005a5d5a7221 */ /* 0x004fe40000010000 */
[C---:B----4-:R-:W-:Y:S01]  /*24b90*/  HMMA.16816.F32 R12, R32.reuse, R36, R12 ;  /* 0x00000024200c723c */ /* 0x050fe2000000180c */
[----:B------:R-:W2:Y:S07]  /*24ba0*/  MUFU.EX2 R98, R98 ;  /* 0x0000006200627308 */ /* 0x000eae0000000800 */
[C---:B------:R-:W-:Y:S01]  /*24bb0*/  HMMA.16816.F32 R16, R32.reuse, R38, R16 ;  /* 0x000000262010723c */ /* 0x040fe20000001810 */
[----:B------:R-:W4:Y:S02]  /*24bc0*/  LDSM.16.MT88.4 R36, [R228+0xf800] ;  /* 0x00f80000e424783b */ /* 0x000f240000004200 */
[----:B------:R-:W-:Y:S05]  /*24bd0*/  MUFU.EX2 R100, R100 ;  /* 0x0000006400647308 */ /* 0x000fea0000000800 */
[C---:B-1----:R-:W-:Y:S05]  /*24be0*/  HMMA.16816.F32 R20, R32.reuse, R44, R20 ;  /* 0x0000002c2014723c */ /* 0x042fea0000001814 */
[----:B------:R-:W1:Y:S03]  /*24bf0*/  MUFU.EX2 R101, R101 ;  /* 0x0000006500657308 */ /* 0x000e660000000800 */
[C---:B------:R-:W-:Y:S01]  /*24c00*/  HMMA.16816.F32 R24, R32.reuse, R46, R24 ;  /* 0x0000002e2018723c */ /* 0x040fe20000001818 */
[----:B------:R-:W5:Y:S06]  /*24c10*/  LDSM.16.MT88.4 R44, [R226+0xf800] ;  /* 0x00f80000e22c783b */ /* 0x000f6c0000004200 */
[----:B------:R-:W1:Y:S01]  /*24c20*/  MUFU.EX2 R102, R102 ;  /* 0x0000006600667308 */ /* 0x000e620000000800 */
[C---:B------:R-:W-:Y:S08]  /*24c30*/  HMMA.16816.F32 R28, R32.reuse, R48, R28 ;  /* 0x00000030201c723c */ /* 0x040ff0000000181c */
[----:B------:R-:W-:Y:S01]  /*24c40*/  HMMA.16816.F32 R132, R32, R50, R132 ;  /* 0x000000322084723c */ /* 0x000fe20000001884 */
[----:B------:R-:W5:Y:S01]  /*24c50*/  LDSM.16.MT88.4 R48, [R225+0xf800] ;  /* 0x00f80000e130783b */ /* 0x000f620000004200 */
[----:B------:R-:W-:Y:S05]  /*24c60*/  MUFU.EX2 R103, R103 ;  /* 0x0000006700677308 */ /* 0x000fea0000000800 */
[----:B------:R-:W-:Y:S01]  /*24c70*/  F2FP.PACK_AB R32, R91, R92 ;  /* 0x0000005c5b20723e */ /* 0x000fe200000000ff */
[----:B------:R-:W-:Y:S01]  /*24c80*/  FADD.FTZ R92, R92, R87 ;  /* 0x000000575c5c7221 */ /* 0x000fe20000010000 */
[----:B------:R-:W-:Y:S03]  /*24c90*/  F2FP.PACK_AB R33, R94, R93 ;  /* 0x0000005d5e21723e */ /* 0x000fe600000000ff */
[----:B------:R-:W-:Y:S01]  /*24ca0*/  F2FP.PACK_AB R34, R96, R95 ;  /* 0x0000005f6022723e */ /* 0x000fe200000000ff */
[----:B------:R-:W5:Y:S01]  /*24cb0*/  MUFU.EX2 R104, R104 ;  /* 0x0000006800687308 */ /* 0x000f620000000800 */
[----:B---3--:R-:W-:Y:S01]  /*24cc0*/  F2FP.PACK_AB R35, R99, R97 ;  /* 0x000000616323723e */ /* 0x008fe200000000ff */
        /* <DEDUP_REMOVED lines=9> */
[----:B------:R-:W3:Y:S03]  /*24d60*/  LDSM.16.MT88.4 R36, [R228+0x10000] ;  /* 0x01000000e424783b */ /* 0x000ee60000004200 */
[----:B------:R-:W4:Y:S01]  /*24d70*/  MUFU.EX2 R106, R106 ;  /* 0x0000006a006a7308 */ /* 0x000f220000000800 */
[----:B--2---:R-:W-:Y:S02]  /*24d80*/  FADD.FTZ R96, R98, R96 ;  /* 0x0000006062607221 */ /* 0x004fe40000010000 */
[----:B-1----:R-:W-:Y:S01]  /*24d90*/  FADD.FTZ R99, R101, R99 ;  /* 0x0000006365637221 */ /* 0x002fe20000010000 */
[C---:B------:R-:W-:Y:S06]  /*24da0*/  HMMA.16816.F32 R12, R32.reuse, R40, R12 ;  /* 0x00000028200c723c */ /* 0x040fec000000180c */
[----:B------:R1:W-:Y:S02]  /*24db0*/  MUFU.EX2 R3, R112 ;  /* 0x0000007000037308 */ /* 0x0003e40000000800 */
[C---:B------:R-:W-:Y:S01]  /*24dc0*/  HMMA.16816.F32 R16, R32.reuse, R42, R16 ;  /* 0x0000002a2010723c */ /* 0x040fe20000001810 */
[----:B------:R-:W2:Y:S07]  /*24dd0*/  LDSM.16.MT88.4 R40, [R227+0x10000] ;  /* 0x01000000e328783b */ /* 0x000eae0000004200 */
[C---:B-----5:R-:W-:Y:S01]  /*24de0*/  HMMA.16816.F32 R20, R32.reuse, R44, R20 ;  /* 0x0000002c2014723c */ /* 0x060fe20000001814 */
[----:B------:R-:W5:Y:S07]  /*24df0*/  MUFU.EX2 R107, R107 ;  /* 0x0000006b006b7308 */ /* 0x000f6e0000000800 */
[C---:B------:R-:W-:Y:S01]  /*24e00*/  HMMA.16816.F32 R24, R32.reuse, R46, R24 ;  /* 0x0000002e2018723c */ /* 0x040fe20000001818 */
[----:B------:R-:W2:Y:S02]  /*24e10*/  LDSM.16.MT88.4 R44, [R226+0x10000] ;  /* 0x01000000e22c783b */ /* 0x000ea40000004200 */
[----:B------:R-:W-:Y:S01]  /*24e20*/  MUFU.EX2 R108, R108 ;  /* 0x0000006c006c7308 */ /* 0x000fe20000000800 */
[--C-:B-1----:R-:W-:Y:S04]  /*24e30*/  FFMA.FTZ R112, R114, c[0x0][0x23c], -R165.reuse ;  /* 0x00008f0072707a23 */ /* 0x102fe800000108a5 */
[C---:B------:R-:W-:Y:S04]  /*24e40*/  HMMA.16816.F32 R28, R32.reuse, R48, R28 ;  /* 0x00000030201c723c */ /* 0x040fe8000000181c */
[----:B------:R-:W-:Y:S01]  /*24e50*/  FFMA.FTZ R114, R116, c[0x0][0x23c], -R172 ;  /* 0x00008f0074727a23 */ /* 0x000fe200000108ac */
[----:B------:R-:W1:Y:S01]  /*24e60*/  MUFU.EX2 R109, R109 ;  /* 0x0000006d006d7308 */ /* 0x000e620000000800 */
[----:B------:R-:W-:Y:S02]  /*24e70*/  FFMA.FTZ R116, R122, c[0x0][0x23c], -R165 ;  /* 0x00008f007a747a23 */ /* 0x000fe400000108a5 */
[----:B------:R-:W-:Y:S01]  /*24e80*/  HMMA.16816.F32 R132, R32, R50, R132 ;  /* 0x000000322084723c */ /* 0x000fe20000001884 */
[----:B------:R-:W2:Y:S06]  /*24e90*/  LDSM.16.MT88.4 R48, [R225+0x10000] ;  /* 0x01000000e130783b */ /* 0x000eac0000004200 */
[----:B------:R-:W-:Y:S01]  /*24ea0*/  F2FP.PACK_AB R32, R100, R98 ;  /* 0x000000626420723e */ /* 0x000fe200000000ff */
[----:B------:R-:W1:Y:S01]  /*24eb0*/  MUFU.EX2 R110, R110 ;  /* 0x0000006e006e7308 */ /* 0x000e620000000800 */
[----:B------:R-:W-:Y:S03]  /*24ec0*/  F2FP.PACK_AB R33, R102, R101 ;  /* 0x000000656621723e */ /* 0x000fe600000000ff */
[----:B------:R-:W-:Y:S01]  /*24ed0*/  F2FP.PACK_AB R34, R104, R103 ;  /* 0x000000676822723e */ /* 0x000fe200000000ff */
[----:B------:R-:W-:Y:S01]  /*24ee0*/  FADD.FTZ R100, R100, R96 ;  /* 0x0000006064647221 */ /* 0x000fe20000010000 */
[----:B----4-:R-:W-:Y:S01]  /*24ef0*/  F2FP.PACK_AB R35, R106, R105 ;  /* 0x000000696a23723e */ /* 0x010fe200000000ff */
[----:B------:R-:W-:Y:S02]  /*24f00*/  FADD.FTZ R102, R102, R99 ;  /* 0x0000006366667221 */ /* 0x000fe40000010000 */
[----:B------:R-:W-:Y:S01]  /*24f10*/  FADD.FTZ R100, R103, R100 ;  /* 0x0000006467647221 */ /* 0x000fe20000010000 */
[----:B------:R-:W4:Y:S01]  /*24f20*/  MUFU.EX2 R111, R111 ;  /* 0x0000006f006f7308 */ /* 0x000f220000000800 */
[----:B------:R-:W-:Y:S02]  /*24f30*/  FADD.FTZ R102, R105, R102 ;  /* 0x0000006669667221 */ /* 0x000fe40000010000 */
[C---:B---3--:R-:W-:Y:S03]  /*24f40*/  HMMA.16816.F32 R4, R32.reuse, R36, R4 ;  /* 0x000000242004723c */ /* 0x048fe60000001804 */
[----:B------:R-:W-:Y:S02]  /*24f50*/  FADD.FTZ R104, R104, R100 ;  /* 0x0000006468687221 */ /* 0x000fe40000010000 */
[----:B------:R-:W-:Y:S02]  /*24f60*/  FADD.FTZ R106, R106, R102 ;  /* 0x000000666a6a7221 */ /* 0x000fe40000010000 */
[----:B------:R-:W-:Y:S01]  /*24f70*/  MUFU.EX2 R112, R112 ;  /* 0x0000007000707308 */ /* 0x000fe20000000800 */
[C---:B------:R-:W-:Y:S01]  /*24f80*/  HMMA.16816.F32 R8, R32.reuse, R38, R8 ;  /* 0x000000262008723c */ /* 0x040fe20000001808 */
[----:B------:R-:W3:Y:S03]  /*24f90*/  LDSM.16.MT88.4 R36, [R228+0x10800] ;  /* 0x01080000e424783b */ /* 0x000ee60000004200 */
[----:B-----5:R-:W-:Y:S02]  /*24fa0*/  FADD.FTZ R104, R107, R104 ;  /* 0x000000686b687221 */ /* 0x020fe40000010000 */
[----:B-1----:R-:W-:Y:S02]  /*24fb0*/  FADD.FTZ R106, R109, R106 ;  /* 0x0000006a6d6a7221 */ /* 0x002fe40000010000 */
[C---:B--2---:R-:W-:Y:S01]  /*24fc0*/  HMMA.16816.F32 R12, R32.reuse, R40, R12 ;  /* 0x00000028200c723c */ /* 0x044fe2000000180c */
[----:B------:R-:W1:Y:S07]  /*24fd0*/  MUFU.EX2 R113, R113 ;  /* 0x0000007100717308 */ /* 0x000e6e0000000800 */
[C---:B------:R-:W-:Y:S01]  /*24fe0*/  HMMA.16816.F32 R16, R32.reuse, R42, R16 ;  /* 0x0000002a2010723c */ /* 0x040fe20000001810 */
[----:B------:R-:W2:Y:S02]  /*24ff0*/  LDSM.16.MT88.4 R40, [R227+0x10800] ;  /* 0x01080000e328783b */ /* 0x000ea40000004200 */
[----:B------:R-:W5:Y:S05]  /*25000*/  MUFU.EX2 R114, R114 ;  /* 0x0000007200727308 */ /* 0x000f6a0000000800 */
[C---:B------:R-:W-:Y:S05]  /*25010*/  HMMA.16816.F32 R20, R32.reuse, R44, R20 ;  /* 0x0000002c2014723c */ /* 0x040fea0000001814 */
[----:B------:R-:W-:Y:S03]  /*25020*/  MUFU.EX2 R115, R115 ;  /* 0x0000007300737308 */ /* 0x000fe60000000800 */
[C---:B------:R-:W-:Y:S01]  /*25030*/  HMMA.16816.F32 R24, R32.reuse, R46, R24 ;  /* 0x0000002e2018723c */ /* 0x040fe20000001818 */
[----:B------:R-:W2:Y:S06]  /*25040*/  LDSM.16.MT88.4 R44, [R226+0x10800] ;  /* 0x01080000e22c783b */ /* 0x000eac0000004200 */
[----:B------:R-:W-:Y:S01]  /*25050*/  MUFU.EX2 R116, R116 ;  /* 0x0000007400747308 */ /* 0x000fe20000000800 */
[C---:B------:R-:W-:Y:S07]  /*25060*/  HMMA.16816.F32 R28, R32.reuse, R48, R28 ;  /* 0x00000030201c723c */ /* 0x040fee000000181c */
[----:B------:R-:W-:Y:S01]  /*25070*/  FFMA.FTZ R49, R119, c[0x0][0x23c], -R165 ;  /* 0x00008f0077317a23 */ /* 0x000fe200000108a5 */
[----:B------:R-:W-:Y:S01]  /*25080*/  HMMA.16816.F32 R132, R32, R50, R132 ;  /* 0x000000322084723c */ /* 0x000fe20000001884 */
[----:B------:R-:W2:Y:S06]  /*25090*/  MUFU.EX2 R48, R118 ;  /* 0x0000007600307308 */ /* 0x000eac0000000800 */
[----:B------:R-:W-:Y:S01]  /*250a0*/  F2FP.PACK_AB R32, R108, R107 ;  /* 0x0000006b6c20723e */ /* 0x000fe200000000ff */
[--C-:B------:R-:W-:Y:S01]  /*250b0*/  FFMA.FTZ R50, R120, c[0x0][0x23c], -R172.reuse ;  /* 0x00008f0078327a23 */ /* 0x100fe200000108ac */
[----:B------:R-:W-:Y:S02]  /*250c0*/  F2FP.PACK_AB R33, R110, R109 ;  /* 0x0000006d6e21723e */ /* 0x000fe400000000ff */
[----:B------:R-:W2:Y:S01]  /*250d0*/  MUFU.EX2 R49, R49 ;  /* 0x0000003100317308 */ /* 0x000ea20000000800 */
[----:B----4-:R-:W-:Y:S01]  /*250e0*/  F2FP.PACK_AB R34, R111, R3 ;  /* 0x000000036f22723e */ /* 0x010fe200000000ff */
[--C-:B------:R-:W-:Y:S01]  /*250f0*/  FFMA.FTZ R51, R121, c[0x0][0x23c], -R172.reuse ;  /* 0x00008f0079337a23 */ /* 0x100fe200000108ac */
[----:B-1----:R-:W-:Y:S01]  /*25100*/  F2FP.PACK_AB R35, R113, R112 ;  /* 0x000000707123723e */ /* 0x002fe200000000ff */
[----:B------:R-:W-:Y:S02]  /*25110*/  FFMA.FTZ R172, R129, c[0x0][0x23c], -R172 ;  /* 0x00008f0081ac7a23 */ /* 0x000fe400000108ac */
[----:B------:R-:W-:Y:S02]  /*25120*/  FADD.FTZ R108, R108, R104 ;  /* 0x000000686c6c7221 */ /* 0x000fe40000010000 */
[----:B------:R-:W-:Y:S02]  /*25130*/  FADD.FTZ R110, R110, R106 ;  /* 0x0000006a6e6e7221 */ /* 0x000fe40000010000 */
[C---:B---3--:R-:W-:Y:S01]  /*25140*/  HMMA.16816.F32 R4, R32.reuse, R36, R4 ;  /* 0x000000242004723c */ /* 0x048fe20000001804 */
[----:B------:R-:W-:Y:S02]  /*25150*/  MUFU.EX2 R50, R50 ;  /* 0x0000003200327308 */ /* 0x000fe40000000800 */
[----:B------:R-:W-:Y:S01]  /*25160*/  FADD.FTZ R108, R3, R108 ;  /* 0x0000006c036c7221 */ /* 0x000fe20000010000 */
[----:B------:R-:W-:Y:S01]  /*25170*/  MOV R3, R0 ;  /* 0x0000000000037202 */ /* 0x000fe20000000f00 */
[----:B------:R-:W-:Y:S02]  /*25180*/  FADD.FTZ R110, R112, R110 ;  /* 0x0000006e706e7221 */ /* 0x000fe40000010000 */
[----:B------:R-:W-:Y:S01]  /*25190*/  FADD.FTZ R111, R111, R108 ;  /* 0x0000006c6f6f7221 */ /* 0x000fe20000010000 */
[C---:B------:R-:W-:Y:S01]  /*251a0*/  HMMA.16816.F32 R8, R32.reuse, R38, R8 ;  /* 0x000000262008723c */ /* 0x040fe20000001808 */
[----:B------:R-:W1:Y:S02]  /*251b0*/  LDSM.16.MT88.4 R36, [R225+0x10800] ;  /* 0x01080000e124783b */ /* 0x000e640000004200 */
[----:B------:R-:W3:Y:S01]  /*251c0*/  MUFU.EX2 R51, R51 ;  /* 0x0000003300337308 */ /* 0x000ee20000000800 */
[----:B------:R-:W-:Y:S02]  /*251d0*/  FADD.FTZ R113, R113, R110 ;  /* 0x0000006e71717221 */ /* 0x000fe40000010000 */
[----:B-----5:R-:W-:Y:S02]  /*251e0*/  FADD.FTZ R111, R114, R111 ;  /* 0x0000006f726f7221 */ /* 0x020fe40000010000 */
[C---:B--2---:R-:W-:Y:S04]  /*251f0*/  HMMA.16816.F32 R12, R32.reuse, R40, R12 ;  /* 0x00000028200c723c */ /* 0x044fe8000000180c */
[----:B------:R-:W-:Y:S01]  /*25200*/  FADD.FTZ R113, R48, R113 ;  /* 0x0000007130717221 */ /* 0x000fe20000010000 */
[----:B------:R-:W2:Y:S03]  /*25210*/  MUFU.EX2 R117, R117 ;  /* 0x0000007500757308 */ /* 0x000ea60000000800 */
[C---:B------:R-:W-:Y:S01]  /*25220*/  HMMA.16816.F32 R16, R32.reuse, R42, R16 ;  /* 0x0000002a2010723c */ /* 0x040fe20000001810 */
[----:B------:R-:W4:Y:S06]  /*25230*/  LDSM.16.MT88.4 R40, [R228+0x11000] ;  /* 0x01100000e428783b */ /* 0x000f2c0000004200 */
[----:B------:R-:W5:Y:S01]  /*25240*/  MUFU.EX2 R52, R124 ;  /* 0x0000007c00347308 */ /* 0x000f620000000800 */
[C---:B------:R-:W-:Y:S08]  /*25250*/  HMMA.16816.F32 R20, R32.reuse, R44, R20 ;  /* 0x0000002c2014723c */ /* 0x040ff00000001814 */
[C---:B------:R-:W-:Y:S01]  /*25260*/  HMMA.16816.F32 R24, R32.reuse, R46, R24 ;  /* 0x0000002e2018723c */ /* 0x040fe20000001818 */
[----:B------:R-:W5:Y:S01]  /*25270*/  LDSM.16.MT88.4 R44, [R227+0x11000] ;  /* 0x01100000e32c783b */ /* 0x000f620000004200 */
[----:B------:R-:W-:Y:S06]  /*25280*/  MUFU.EX2 R53, R125 ;  /* 0x0000007d00357308 */ /* 0x000fec0000000800 */
[C---:B-1----:R-:W-:Y:S04]  /*25290*/  HMMA.16816.F32 R28, R32.reuse, R36, R28 ;  /* 0x00000024201c723c */ /* 0x042fe8000000181c */
[----:B------:R-:W1:Y:S04]  /*252a0*/  MUFU.EX2 R54, R54 ;  /* 0x0000003600367308 */ /* 0x000e680000000800 */
[----:B------:R-:W-:Y:S01]  /*252b0*/  HMMA.16816.F32 R132, R32, R38, R132 ;  /* 0x000000262084723c */ /* 0x000fe20000001884 */
[----:B------:R-:W1:Y:S05]  /*252c0*/  LDSM.16.MT88.4 R36, [R226+0x11000] ;  /* 0x01100000e224783b */ /* 0x000e6a0000004200 */
[----:B------:R-:W1:Y:S01]  /*252d0*/  MUFU.EX2 R55, R55 ;  /* 0x0000003700377308 */ /* 0x000e620000000800 */
[C---:B------:R-:W-:Y:S01]  /*252e0*/  F2FP.PACK_AB R32, R115.reuse, R114 ;  /* 0x000000727320723e */ /* 0x040fe200000000ff */
[----:B------:R-:W-:Y:S01]  /*252f0*/  FADD.FTZ R115, R115, R111 ;  /* 0x0000006f73737221 */ /* 0x000fe20000010000 */
[----:B------:R-:W-:Y:S03]  /*25300*/  F2FP.PACK_AB R33, R49, R48 ;  /* 0x000000303121723e */ /* 0x000fe600000000ff */
[----:B---3--:R-:W-:Y:S01]  /*25310*/  F2FP.PACK_AB R34, R51, R50 ;  /* 0x000000323322723e */ /* 0x008fe200000000ff */
[----:B------:R-:W-:Y:S01]  /*25320*/  FADD.FTZ R49, R49, R113 ;  /* 0x0000007131317221 */ /* 0x000fe20000010000 */
[----:B--2---:R-:W-:Y:S02]  /*25330*/  F2FP.PACK_AB R35, R117, R116 ;  /* 0x000000747523723e */ /* 0x004fe400000000ff */
[----:B------:R-:W2:Y:S01]  /*25340*/  MUFU.EX2 R56, R56 ;  /* 0x0000003800387308 */ /* 0x000ea20000000800 */
[----:B------:R-:W-:Y:S02]  /*25350*/  FADD.FTZ R115, R50, R115 ;  /* 0x0000007332737221 */ /* 0x000fe40000010000 */
[----:B------:R-:W-:Y:S02]  /*25360*/  FADD.FTZ R49, R116, R49 ;  /* 0x0000003174317221 */ /* 0x000fe40000010000 */
[----:B------:R-:W-:Y:S01]  /*25370*/  FADD.FTZ R51, R51, R115 ;  /* 0x0000007333337221 */ /* 0x000fe20000010000 */
[C---:B----4-:R-:W-:Y:S03]  /*25380*/  HMMA.16816.F32 R4, R32.reuse, R40, R4 ;  /* 0x000000282004723c */ /* 0x050fe60000001804 */
[----:B------:R-:W-:Y:S01]  /*25390*/  FADD.FTZ R117, R117, R49 ;  /* 0x0000003175757221 */ /* 0x000fe20000010000 */
[----:B------:R-:W3:Y:S01]  /*253a0*/  MUFU.EX2 R172, R172 ;  /* 0x000000ac00ac7308 */ /* 0x000ee20000000800 */
[----:B-----5:R-:W-:Y:S02]  /*253b0*/  FADD.FTZ R51, R52, R51 ;  /* 0x0000003334337221 */ /* 0x020fe40000010000 */
[----:B-1----:R-:W-:Y:S01]  /*253c0*/  FADD.FTZ R117, R54, R117 ;  /* 0x0000007536757221 */ /* 0x002fe20000010000 */
[C---:B------:R-:W-:Y:S01]  /*253d0*/  HMMA.16816.F32 R8, R32.reuse, R42, R8 ;  /* 0x0000002a2008723c */ /* 0x040fe20000001808 */
[----:B------:R-:W1:Y:S03]  /*253e0*/  LDSM.16.MT88.4 R40, [R225+0x11000] ;  /* 0x01100000e128783b */ /* 0x000e660000004200 */
[----:B------:R-:W-:Y:S02]  /*253f0*/  FADD.FTZ R51, R53, R51 ;  /* 0x0000003335337221 */ /* 0x000fe40000010000 */
[----:B------:R-:W-:Y:S02]  /*25400*/  FADD.FTZ R117, R55, R117 ;  /* 0x0000007537757221 */ /* 0x000fe40000010000 */
[C---:B------:R-:W-:Y:S04]  /*25410*/  HMMA.16816.F32 R12, R32.reuse, R44, R12 ;  /* 0x0000002c200c723c */ /* 0x040fe8000000180c */
[----:B--2---:R-:W-:Y:S03]  /*25420*/  FADD.FTZ R51, R56, R51 ;  /* 0x0000003338337221 */ /* 0x004fe60000010000 */
[--C-:B------:R-:W-:Y:S01]  /*25430*/  FFMA.FTZ R44, R130, c[0x0][0x23c], -R165.reuse ;  /* 0x00008f00822c7a23 */ /* 0x100fe200000108a5 */
[C---:B------:R-:W-:Y:S04]  /*25440*/  HMMA.16816.F32 R16, R32.reuse, R46, R16 ;  /* 0x0000002e2010723c */ /* 0x040fe80000001810 */
[----:B------:R-:W-:Y:S01]  /*25450*/  FFMA.FTZ R165, R131, c[0x0][0x23c], -R165 ;  /* 0x00008f0083a57a23 */ /* 0x000fe200000108a5 */
[----:B------:R-:W2:Y:S01]  /*25460*/  MUFU.EX2 R44, R44 ;  /* 0x0000002c002c7308 */ /* 0x000ea20000000800 */
[----:B---3--:R-:W-:Y:S02]  /*25470*/  FADD.FTZ R249, R172, R51 ;  /* 0x00000033acf97221 */ /* 0x008fe40000010000 */
[C---:B------:R-:W-:Y:S07]  /*25480*/  HMMA.16816.F32 R20, R32.reuse, R36, R20 ;  /* 0x000000242014723c */ /* 0x040fee0000001814 */
[----:B------:R-:W3:Y:S01]  /*25490*/  MUFU.EX2 R165, R165 ;  /* 0x000000a500a57308 */ /* 0x000ee20000000800 */
[C---:B------:R-:W-:Y:S08]  /*254a0*/  HMMA.16816.F32 R24, R32.reuse, R38, R24 ;  /* 0x000000262018723c */ /* 0x040ff00000001818 */
[C---:B-1----:R-:W-:Y:S04]  /*254b0*/  HMMA.16816.F32 R28, R32.reuse, R40, R28 ;  /* 0x00000028201c723c */ /* 0x042fe8000000181c */
[----:B--2---:R-:W-:Y:S04]  /*254c0*/  FADD.FTZ R117, R44, R117 ;  /* 0x000000752c757221 */ /* 0x004fe80000010000 */
[----:B------:R-:W-:Y:S04]  /*254d0*/  HMMA.16816.F32 R132, R32, R42, R132 ;  /* 0x0000002a2084723c */ /* 0x000fe80000001884 */
[----:B---3--:R-:W-:Y:S03]  /*254e0*/  FADD.FTZ R248, R165, R117 ;  /* 0x00000075a5f87221 */ /* 0x008fe60000010000 */
[----:B------:R-:W-:Y:S02]  /*254f0*/  F2FP.PACK_AB R32, R53, R52 ;  /* 0x000000343520723e */ /* 0x000fe400000000ff */
[----:B------:R-:W-:Y:S03]  /*25500*/  F2FP.PACK_AB R33, R55, R54 ;  /* 0x000000363721723e */ /* 0x000fe600000000ff */
[----:B------:R-:W-:Y:S02]  /*25510*/  F2FP.PACK_AB R34, R172, R56 ;  /* 0x00000038ac22723e */ /* 0x000fe400000000ff */
[----:B------:R-:W-:Y:S07]  /*25520*/  F2FP.PACK_AB R35, R165, R44 ;  /* 0x0000002ca523723e */ /* 0x000fee00000000ff */
[C---:B------:R-:W-:Y:S01]  /*25530*/  HMMA.16816.F32 R160, R32.reuse, R156, R4 ;  /* 0x0000009c20a0723c */ /* 0x040fe20000001804 */
[----:B------:R-:W1:Y:S07]  /*25540*/  LDSM.16.MT88.4 R4, [R225+0x11800] ;  /* 0x01180000e104783b */ /* 0x000e6e0000004200 */
        /* <DEDUP_REMOVED lines=8> */
.L_x_3814:
[----:B------:R-:W1:Y:S01]  /*255d0*/  SHFL.BFLY PT, R3, R249, 0x2, 0x1f ;  /* 0x0c401f00f9037f89 */ /* 0x000e6200000e0000 */
[----:B------:R-:W-:Y:S01]  /*255e0*/  MOV R11, 0x3f800000 ;  /* 0x3f800000000b7802 */ /* 0x000fe20000000f00 */
[----:B------:R-:W-:Y:S01]  /*255f0*/  IMAD.MOV.U32 R10, RZ, RZ, 0x3f800000 ;  /* 0x3f800000ff0a7424 */ /* 0x000fe200078e00ff */
[----:B------:R-:W-:Y:S01]  /*25600*/  ULDC.64 UR4, c[0x0][0x118] ;  /* 0x0000460000047ab9 */ /* 0x000fe20000000a00 */
[----:B------:R-:W2:Y:S01]  /*25610*/  SHFL.BFLY PT, R4, R248, 0x2, 0x1f ;  /* 0x0c401f00f8047f89 */ /* 0x000ea200000e0000 */
[----:B------:R-:W-:Y:S03]  /*25620*/  BSSY B0, `(.L_x_3819) ;  /* 0x00000a1000007945 */ /* 0x000fe60003800000 */
[----:B------:R-:W-:Y:S01]  /*25630*/  BAR.SYNC.DEFER_BLOCKING 0x0 ;  /* 0x0000000000007b1d */ /* 0x000fe20000010000 */
[----:B-1----:R-:W-:-:S05]  /*25640*/  FADD.FTZ R249, R3, R249 ;  /* 0x000000f903f97221 */ /* 0x002fca0000010000 */
[----:B------:R-:W1:Y:S01]  /*25650*/  S2R R3, SR_TID.X ;  /* 0x0000000000037919 */ /* 0x000e620000002100 */
[----:B--2---:R-:W-:-:S03]  /*25660*/  FADD.FTZ R248, R4, R248 ;  /* 0x000000f804f87221 */ /* 0x004fc60000010000 */
[----:B------:R-:W2:Y:S04]  /*25670*/  SHFL.BFLY PT, R7, R249, 0x1, 0x1f ;  /* 0x0c201f00f9077f89 */ /* 0x000ea800000e0000 */
[----:B------:R-:W3:Y:S01]  /*25680*/  SHFL.BFLY PT, R6, R248, 0x1, 0x1f ;  /* 0x0c201f00f8067f89 */ /* 0x000ee200000e0000 */
[----:B-1----:R-:W-:-:S04]  /*25690*/  SHF.R.S32.HI R5, RZ, 0x1f, R3 ;  /* 0x0000001fff057819 */ /* 0x002fc80000011403 */
[-C--:B------:R-:W-:Y:S01]  /*256a0*/  LEA.HI R9, R5, R3.reuse, RZ, 0x2 ;  /* 0x0000000305097211 */ /* 0x080fe200078f10ff */
        /* <DEDUP_REMOVED lines=13> */
[----:B------:R-:W-:Y:S01]  /*25780*/  LOP3.LUT R14, R8, 0x1, RZ, 0xc0, !PT ;  /* 0x00000001080e7812 */ /* 0x000fe200078ec0ff */
[----:B------:R-:W-:-:S03]  /*25790*/  IMAD.IADD R16, R3, 0x1, -R16 ;  /* 0x0000000103107824 */ /* 0x000fc600078e0a10 */
[----:B------:R-:W-:-:S03]  /*257a0*/  ISETP.NE.U32.AND P4, PT, R14, 0x1, PT ;  /* 0x000000010e00780c */ /* 0x000fc60003f85070 */
[----:B------:R-:W3:Y:S01]  /*257b0*/  @P0 MUFU.RCP R10, R6 ;  /* 0x00000006000a0308 */ /* 0x000ee20000001000 */
[----:B------:R-:W-:Y:S01]  /*257c0*/  R2P PR, R8, 0x6 ;  /* 0x0000000608007804 */ /* 0x000fe20000000000 */
[----:B--2---:R-:W-:-:S06]  /*257d0*/  FMUL.FTZ R160, R11, R160 ;  /* 0x000000a00ba07220 */ /* 0x004fcc0000410000 */
        /* <DEDUP_REMOVED lines=42> */
[----:B--2---:R-:W-:Y:S02]  /*25a80*/  @P3 FMUL.FTZ R7, R7, 0.69314718246459960938 ;  /* 0x3f31721807073820 */ /* 0x004fe40000410000 */
[----:B----4-:R-:W-:Y:S01]  /*25a90*/  @P0 FMUL.FTZ R6, R6, 0.69314718246459960938 ;  /* 0x3f31721806060820 */ /* 0x010fe20000410000 */
[----:B------:R-:W-:-:S02]  /*25aa0*/  LEA.HI R17, R10, R10, RZ, 0x1 ;  /* 0x0000000a0a117211 */ /* 0x000fc400078f08ff */
[----:B------:R-:W-:Y:S01]  /*25ab0*/  LOP3.LUT R9, R13, 0x1c0, RZ, 0xc0, !PT ;  /* 0x000001c00d097812 */ /* 0x000fe200078ec0ff */
[----:B------:R-:W-:Y:S01]  /*25ac0*/  IMAD.SHL.U32 R13, R8, 0x40, RZ ;  /* 0x00000040080d7824 */ /* 0x000fe200078e00ff */
[----:B------:R-:W-:Y:S02]  /*25ad0*/  SHF.L.U32 R14, R17, 0x2, RZ ;  /* 0x00000002110e7819 */ /* 0x000fe400000006ff */
[----:B------:R-:W-:Y:S02]  /*25ae0*/  SHF.R.S32.HI R8, RZ, 0x5, R5 ;  /* 0x00000005ff087819 */ /* 0x000fe40000011405 */
[----:B------:R-:W-:Y:S02]  /*25af0*/  LOP3.LUT R13, R13, 0x1c0, RZ, 0xc0, !PT ;  /* 0x000001c00d0d7812 */ /* 0x000fe400078ec0ff */
[----:B------:R-:W-:Y:S02]  /*25b00*/  LOP3.LUT R14, R9, 0x38, R14, 0xf8, !PT ;  /* 0x00000038090e7812 */ /* 0x000fe400078ef80e */
[----:B------:R-:W-:-:S02]  /*25b10*/  SHF.R.U32.HI R9, RZ, 0x3, R9 ;  /* 0x00000003ff097819 */ /* 0x000fc40000011609 */
[----:B------:R-:W-:Y:S02]  /*25b20*/  LEA R16, R8, R16, 0x9 ;  /* 0x0000001008107211 */ /* 0x000fe400078e48ff */
[----:B------:R-:W-:Y:S02]  /*25b30*/  LEA.HI R13, R13, R13, RZ, 0x1d ;  /* 0x0000000d0d0d7211 */ /* 0x000fe400078fe8ff */
[----:B------:R-:W-:Y:S02]  /*25b40*/  LOP3.LUT R17, R17, 0xffffffe, RZ, 0xc0, !PT ;  /* 0x0ffffffe11117812 */ /* 0x000fe400078ec0ff */
[----:B------:R-:W-:Y:S01]  /*25b50*/  LOP3.LUT R9, R14, R9, RZ, 0x3c, !PT ;  /* 0x000000090e097212 */ /* 0x000fe200078e3cff */
[----:B------:R-:W-:Y:S01]  /*25b60*/  IMAD.MOV.U32 R14, RZ, RZ, -0x20 ;  /* 0xffffffe0ff0e7424 */ /* 0x000fe200078e00ff */
[----:B------:R-:W-:Y:S01]  /*25b70*/  LEA R16, R16, R13, 0x1 ;  /* 0x0000000d10107211 */ /* 0x000fe200078e08ff */
[----:B------:R-:W-:Y:S01]  /*25b80*/  IMAD.IADD R17, R10, 0x1, -R17 ;  /* 0x000000010a117824 */ /* 0x000fe200078e0a11 */
[----:B------:R-:W-:-:S02]  /*25b90*/  MOV R13, 0x40 ;  /* 0x00000040000d7802 */ /* 0x000fc40000000f00 */
        /* <DEDUP_REMOVED lines=9> */
[----:B------:R-:W-:Y:S02]  /*25c30*/  IMAD.IADD R19, R17, 0x1, R13 ;  /* 0x0000000111137824 */ /* 0x000fe400078e020d */
[----:B------:R-:W-:Y:S01]  /*25c40*/  STS.64 [R17], R156 ;  /* 0x0000009c11007388 */ /* 0x000fe20000000a00 */
[----:B------:R-:W-:Y:S01]  /*25c50*/  IMAD.IADD R5, R3, 0x1, -R5 ;  /* 0x0000000103057824 */ /* 0x000fe200078e0a05 */
[----:B------:R-:W-:-:S02]  /*25c60*/  SHF.R.S32.HI R3, RZ, 0x1f, R11 ;  /* 0x0000001fff037819 */ /* 0x000fc4000001140b */
        /* <DEDUP_REMOVED lines=39> */
[----:B------:R-:W1:Y:S01]  /*25ee0*/  LDS.128 R20, [R9.X4+0x2800] ;  /* 0x0028000009147984 */ /* 0x000e620000004c00 */
[----:B------:R-:W-:Y:S01]  /*25ef0*/  MOV R8, 0xff800000 ;  /* 0xff80000000087802 */ /* 0x000fe20000000f00 */
[----:B------:R-:W-:Y:S01]  /*25f00*/  @P0 FFMA.FTZ R8, R0, c[0x0][0x238], R6 ;  /* 0x00008e0000080a23 */ /* 0x000fe20000010006 */
[----:B------:R-:W-:Y:S01]  /*25f10*/  LEA R15, R15, R3, 0x4 ;  /* 0x000000030f0f7211 */ /* 0x000fe200078e20ff */
[----:B------:R-:W1:Y:S04]  /*25f20*/  LDS.128 R16, [R9.X4+0x3000] ;  /* 0x0030000009107984 */ /* 0x000e680000004c00 */
[----:B------:R5:W1:Y:S04]  /*25f30*/  LDS.128 R44, [R9.X4+0x3800] ;  /* 0x00380000092c7984 */ /* 0x000a680000004c00 */
[----:B-----5:R-:W5:Y:S02]  /*25f40*/  S2R R9, SR_CTAID.X ;  /* 0x0000000000097919 */ /* 0x020f640000002500 */
[----:B-----5:R-:W-:-:S04]  /*25f50*/  IMAD.SHL.U32 R4, R9, 0x40, RZ ;  /* 0x0000004009047824 */ /* 0x020fc800078e00ff */
[----:B------:R-:W-:Y:S01]  /*25f60*/  IMAD R4, R13, c[0x0][0x214], R4 ;  /* 0x000085000d047a24 */ /* 0x000fe200078e0204 */
[----:B------:R-:W-:Y:S05]  /*25f70*/  @P1 BRA `(.L_x_3820) ;  /* 0x000000b000001947 */ /* 0x000fea0003800000 */
[----:B-1234-:R-:W-:Y:S01]  /*25f80*/  IMAD R0, R9, -0x40, R235 ;  /* 0xffffffc009007824 */ /* 0x01efe200078e02eb */
[C---:B------:R-:W-:Y:S02]  /*25f90*/  IADD3 R6, R15.reuse, 0x8, RZ ;  /* 0x000000080f067810 */ /* 0x040fe40007ffe0ff */
[----:B------:R-:W-:Y:S02]  /*25fa0*/  SHF.R.S32.HI R3, RZ, 0x1f, R15 ;  /* 0x0000001fff037819 */ /* 0x000fe4000001140f */
[----:B------:R-:W-:Y:S02]  /*25fb0*/  IADD3 R2, P0, R4, R15, RZ ;  /* 0x0000000f04027210 */ /* 0x000fe40007f1e0ff */
[-C--:B------:R-:W-:Y:S02]  /*25fc0*/  ISETP.GE.AND P2, PT, R15, R0.reuse, PT ;  /* 0x000000000f00720c */ /* 0x080fe40003f46270 */
[----:B------:R-:W-:-:S02]  /*25fd0*/  ISETP.GE.AND P1, PT, R6, R0, PT ;  /* 0x000000000600720c */ /* 0x000fc40003f26270 */
[----:B------:R-:W-:Y:S02]  /*25fe0*/  LEA.HI.X.SX32 R3, R4, R3, 0x1, P0 ;  /* 0x0000000304037211 */ /* 0x000fe400000f0eff */
[----:B------:R-:W-:-:S04]  /*25ff0*/  LEA R6, P0, R2, c[0x0][0x208], 0x2 ;  /* 0x0000820002067a11 */ /* 0x000fc800078010ff */
[----:B------:R-:W-:-:S05]  /*26000*/  LEA.HI.X R7, R2, c[0x0][0x20c], R3, 0x2, P0 ;  /* 0x0000830002077a11 */ /* 0x000fca00000f1403 */
[----:B------:R1:W-:Y:S04]  /*26010*/  @!P2 STG.E [R6.64], R5 ;  /* 0x000000050600a986 */ /* 0x0003e8000c101904 */
[----:B------:R1:W-:Y:S02]  /*26020*/  @!P1 STG.E [R6.64+0x20], R8 ;  /* 0x0000200806009986 */ /* 0x0003e4000c101904 */
.L_x_3820:
[----:B-1234-:R-:W-:Y:S05]  /*26030*/  BSYNC B0 ;  /* 0x0000000000007941 */ /* 0x01efea0003800000 */
.L_x_3819:
[----:B------:R-:W-:Y:S01]  /*26040*/  IMAD.SHL.U32 R6, R10, 0x4, RZ ;  /* 0x000000040a067824 */ /* 0x000fe200078e00ff */
[----:B------:R-:W-:Y:S01]  /*26050*/  IADD3 R3, R12, 0x8, RZ ;  /* 0x000000080c037810 */ /* 0x000fe20007ffe0ff */
[----:B------:R-:W-:Y:S01]  /*26060*/  IMAD R4, R4, c[0x0][0x22c], RZ ;  /* 0x00008b0004047a24 */ /* 0x000fe200078e02ff */
[C---:B------:R-:W-:Y:S01]  /*26070*/  IADD3 R2, R12.reuse, 0x10, RZ ;  /* 0x000000100c027810 */ /* 0x040fe20007ffe0ff */
[----:B------:R-:W-:Y:S01]  /*26080*/  IMAD R9, R9, -0x40, R235 ;  /* 0xffffffc009097824 */ /* 0x000fe200078e02eb */
[----:B------:R-:W-:Y:S02]  /*26090*/  SHF.R.S32.HI R7, RZ, 0x1f, R6 ;  /* 0x0000001fff077819 */ /* 0x000fe40000011406 */
[----:B------:R-:W-:-:S02]  /*260a0*/  IADD3 R0, R12, 0x18, RZ ;  /* 0x000000180c007810 */ /* 0x000fc40007ffe0ff */
[-C--:B------:R-:W-:Y:S01]  /*260b0*/  ISETP.GE.AND P6, PT, R3, R9.reuse, PT ;  /* 0x000000090300720c */ /* 0x080fe20003fc6270 */
[----:B------:R-:W-:Y:S01]  /*260c0*/  IMAD.WIDE R6, R12, 0x40, R6 ;  /* 0x000000400c067825 */ /* 0x000fe200078e0206 */
[-C--:B------:R-:W-:Y:S02]  /*260d0*/  ISETP.GE.AND P5, PT, R2, R9.reuse, PT ;  /* 0x000000090200720c */ /* 0x080fe40003fa6270 */
[----:B------:R-:W-:Y:S02]  /*260e0*/  ISETP.GE.AND P4, PT, R0, R9, PT ;  /* 0x000000090000720c */ /* 0x000fe40003f86270 */
[----:B------:R-:W-:Y:S02]  /*260f0*/  IADD3 R5, P0, R4, R6, RZ ;  /* 0x0000000604057210 */ /* 0x000fe40007f1e0ff */
[----:B------:R-:W-:Y:S02]  /*26100*/  IADD3 R3, R12, 0x20, RZ ;  /* 0x000000200c037810 */ /* 0x000fe40007ffe0ff */
[----:B------:R-:W-:-:S02]  /*26110*/  LEA.HI.X.SX32 R4, R4, R7, 0x1, P0 ;  /* 0x0000000704047211 */ /* 0x000fc400000f0eff */
[C---:B------:R-:W-:Y:S02]  /*26120*/  LEA R6, P0, R5.reuse, c[0x0][0x1d8], 0x2 ;  /* 0x0000760005067a11 */ /* 0x040fe400078010ff */
[C---:B------:R-:W-:Y:S02]  /*26130*/  IADD3 R2, R12.reuse, 0x28, RZ ;  /* 0x000000280c027810 */ /* 0x040fe40007ffe0ff */
        /* <DEDUP_REMOVED lines=19> */
.L_x_3821:
        /* <DEDUP_REMOVED lines=9> */
.L_x_7778:


//--------------------- .text._ZN5flash24flash_fwd_splitkv_kernelI23Flash_fwd_kernel_traitsILi64ELi64ELi256ELi4ELb0ELb0EN7cutlass6half_tE19Flash_kernel_traitsILi64ELi64ELi256ELi4ES3_EELb1ELb0ELb0ELb0ELb1ELb1ELb1ELb1EEEvNS_16Flash_fwd_paramsE --------------------------
	.section	.text._ZN5flash24flash_fwd_splitkv_kernelI23Flash_fwd_kernel_traitsILi64ELi64ELi256ELi4ELb0ELb0EN7cutlass6half_tE19Flash_kernel_traitsILi64ELi64ELi256ELi4ES3_EELb1ELb0ELb0ELb0ELb1ELb1ELb1ELb1EEEvNS_16Flash_fwd_paramsE,"ax",@progbits
	.sectioninfo	@"SHI_REGISTERS=255"
	.align	128
        .global         _ZN5flash24flash_fwd_splitkv_kernelI23Flash_fwd_kernel_traitsILi64ELi64ELi256ELi4ELb0ELb0EN7cutlass6half_tE19Flash_kernel_traitsILi64ELi64ELi256ELi4ES3_EELb1ELb0ELb0ELb0ELb1ELb1ELb1ELb1EEEvNS_16Flash_fwd_paramsE
        .type           _ZN5flash24flash_fwd_splitkv_kernelI23Flash_fwd_kernel_traitsILi64ELi64ELi256ELi4ELb0ELb0EN7cutlass6half_tE19Flash_kernel_traitsILi64ELi64ELi256ELi4ES3_EELb1ELb0ELb0ELb0ELb1ELb1ELb1ELb1EEEvNS_16Flash_fwd_paramsE,@function
        .size           _ZN5flash24flash_fwd_splitkv_kernelI23Flash_fwd_kernel_traitsILi64ELi64ELi256ELi4ELb0ELb0EN7cutlass6half_tE19Flash_kernel_traitsILi64ELi64ELi256ELi4ES3_EELb1ELb0ELb0ELb0ELb1ELb1ELb1ELb1EEEvNS_16Flash_fwd_paramsE,(.L_x_7779 - _ZN5flash24flash_fwd_splitkv_kernelI23Flash_fwd_kernel_traitsILi64ELi64ELi256ELi4ELb0ELb0EN7cutlass6half_tE19Flash_kernel_traitsILi64ELi64ELi256ELi4ES3_EELb1ELb0ELb0ELb0ELb1ELb1ELb1ELb1EEEvNS_16Flash_fwd_paramsE)
        .other          _ZN5flash24flash_fwd_splitkv_kernelI23Flash_fwd_kernel_traitsILi64ELi64ELi256ELi4ELb0ELb0EN7cutlass6half_tE19Flash_kernel_traitsILi64ELi64ELi256ELi4ES3_EELb1ELb0ELb0ELb0ELb1ELb1ELb1ELb1EEEvNS_16Flash_fwd_paramsE,@"STO_CUDA_ENTRY STV_DEFAULT"
_ZN5flash24flash_fwd_splitkv_kernelI23Flash_fwd_kernel_traitsILi64ELi64ELi256ELi4ELb0ELb0EN7cutlass6half_tE19Flash_kernel_traitsILi64ELi64ELi256ELi4ES3_EELb1ELb0ELb0ELb0ELb1ELb1ELb1ELb1EEEvNS_16Flash_fwd_paramsE:
.text._ZN5flash24flash_fwd_splitkv_kernelI23Flash_fwd_kernel_traitsILi64ELi64ELi256ELi4ELb0ELb0EN7cutlass6half_tE19Flash_kernel_traitsILi64ELi64ELi256ELi4ES3_EELb1ELb0ELb0ELb0ELb1ELb1ELb1ELb1EEEvNS_16Flash_fwd_paramsE:
        /* <DEDUP_REMOVED lines=28> */
[----:B-1----:R-:W-:Y:S02]  /*01c0*/  ISETP.NE.AND P1, PT, R2, RZ, PT ;  /* 0x000000ff0200720c */ /* 0x002fe40003f25270 */
[----:B------:R-:W-:Y:S01]  /*01d0*/  ISETP.NE.U32.AND P2, PT, RZ, c[0x0][0x250], PT ;  /* 0x00009400ff007a0c */ /* 0x000fe20003f45070 */
[----:B------:R-:W-:Y:S01]  /*01e0*/  IMAD.WIDE R2, R28, R188, c[0x0][0x240] ;  /* 0x000090001c027625 */ /* 0x000fe200078e02bc */
[----:B------:R1:W-:Y:S02]  /*01f0*/  STL [R1+0x28], R28 ;  /* 0x0000281c01007387 */ /* 0x0003e40000100800 */
[----:B------:R-:W-:-:S02]  /*0200*/  ISETP.NE.AND.EX P4, PT, RZ, c[0x0][0x254], PT, P2 ;  /* 0x00009500ff007a0c */ /* 0x000fc40003f85320 */
[----:B------:R2:W3:Y:S01]  /*0210*/  @P0 LDG.E R13, [R2.64] ;  /* 0x00000006020d0981 */ /* 0x0004e2000c1e1900 */
[----:B------:R-:W-:Y:S01]  /*0220*/  IMAD.MOV.U32 R8, RZ, RZ, RZ ;  /* 0x000000ffff087224 */ /* 0x000fe200078e00ff */
[----:B------:R-:W-:Y:S02]  /*0230*/  ISETP.EQ.OR.EX P2, PT, RZ, c[0x0][0x24c], !P1, P3 ;  /* 0x00009300ff007a0c */ /* 0x000fe40004f42730 */
[----:B------:R2:W3:Y:S01]  /*0240*/  @P0 LDG.E R4, [R2.64+0x4] ;  /* 0x0000040602040981 */ /* 0x0004e2000c1e1900 */
[----:B------:R-:W-:-:S06]  /*0250*/  IMAD.WIDE R198, R28, R188, c[0x0][0x250] ;  /* 0x000094001cc67625 */ /* 0x000fcc00078e02bc */
[----:B------:R1:W5:Y:S01]  /*0260*/  @P4 LDG.E R8, [R198.64] ;  /* 0x00000006c6084981 */ /* 0x000362000c1e1900 */
[----:B------:R-:W-:-:S03]  /*0270*/  IMAD.MOV.U32 R7, RZ, RZ, -0x1 ;  /* 0xffffffffff077424 */ /* 0x000fc600078e00ff */
[----:B------:R-:W4:Y:S04]  /*0280*/  S2R R17, SR_CTAID.X ;  /* 0x0000000000117919 */ /* 0x000f280000002500 */
[----:B------:R-:W1:Y:S01]  /*0290*/  S2R R9, SR_CTAID.Y ;  /* 0x0000000000097919 */ /* 0x000e620000002600 */
[----:B--2---:R-:W-:-:S05]  /*02a0*/  IMAD.WIDE R2, R28, R188, c[0x0][0x248] ;  /* 0x000092001c027625 */ /* 0x004fca00078e02bc */
[----:B------:R2:W5:Y:S01]  /*02b0*/  @!P2 LDG.E R7, [R2.64] ;  /* 0x000000060207a981 */ /* 0x000562000c1e1900 */
[----:B------:R-:W-:-:S04]  /*02c0*/  ISETP.NE.U32.AND P2, PT, RZ, c[0x0][0x248], PT ;  /* 0x00009200ff007a0c */ /* 0x000fc80003f45070 */
[----:B------:R-:W-:Y:S01]  /*02d0*/  ISETP.NE.AND.EX P2, PT, RZ, c[0x0][0x24c], PT, P2 ;  /* 0x00009300ff007a0c */ /* 0x000fe20003f45320 */
[----:B------:R-:W-:-:S04]  /*02e0*/  IMAD.MOV R0, RZ, RZ, -R28 ;  /* 0x000000ffff007224 */ /* 0x000fc800078e0a1c */
[----:B------:R-:W-:Y:S02]  /*02f0*/  IMAD R22, R0, c[0x0][0x1c0], R22 ;  /* 0x0000700000167a24 */ /* 0x000fe400078e0216 */
[----:B---3--:R-:W-:Y:S02]  /*0300*/  @P0 IMAD.IADD R10, R4, 0x1, -R13 ;  /* 0x00000001040a0824 */ /* 0x008fe400078e0a0d */
[----:B------:R-:W-:-:S05]  /*0310*/  @!P0 IMAD.MOV.U32 R10, RZ, RZ, c[0x0][0x214] ;  /* 0x00008500ff0a8624 */ /* 0x000fca00078e00ff */
[----:B------:R2:W-:Y:S01]  /*0320*/  STL [R1+0x34], R10 ;  /* 0x0000340a01007387 */ /* 0x0005e20000100800 */
[----:B------:R-:W-:Y:S05]  /*0330*/  @!P2 BRA `(.L_x_3822) ;  /* 0x000000400000a947 */ /* 0x000fea0003800000 */
[----:B-1--4-:R-:W3:Y:S02]  /*0340*/  @P1 LDG.E R0, [R2.64+0x4] ;  /* 0x0000040602001981 */ /* 0x012ee4000c1e1900 */
[----:B---3-5:R-:W-:-:S06]  /*0350*/  @P1 IADD3 R0, R0, -R7, RZ ;  /* 0x8000000700001210 */ /* 0x028fcc0007ffe0ff */
[----:B------:R1:W5:Y:S01]  /*0360*/  @!P1 LDG.E R0, [R2.64] ;  /* 0x0000000602009981 */ /* 0x000362000c1e1900 */
[----:B------:R-:W-:Y:S05]  /*0370*/  BRA `(.L_x_3823) ;  /* 0x0000001000007947 */ /* 0x000fea0003800000 */
.L_x_3822:
[----:B-1--4-:R-:W-:Y:S02]  /*0380*/  MOV R0, c[0x0][0x218] ;  /* 0x0000860000007a02 */ /* 0x012fe40000000f00 */
.L_x_3823:
[----:B------:R-:W-:-:S04]  /*0390*/  ISETP.NE.U32.AND P0, PT, RZ, c[0x0][0x258], PT ;  /* 0x00009600ff007a0c */ /* 0x000fc80003f05070 */
[----:B------:R-:W-:-:S13]  /*03a0*/  ISETP.NE.AND.EX P1, PT, RZ, c[0x0][0x25c], PT, P0 ;  /* 0x00009700ff007a0c */ /* 0x000fda0003f25300 */
[----:B-12---:R-:W-:-:S06]  /*03b0*/  @P1 IMAD.WIDE R2, R28, R188, c[0x0][0x258] ;  /* 0x000096001c021625 */ /* 0x006fcc00078e02bc */
        /* <DEDUP_REMOVED lines=10> */
[----:B------:R-:W-:Y:S01]  /*0460*/  IABS R6, c[0x0][0x10] ;  /* 0x0000040000067a13 */ /* 0x000fe20000000000 */
        /* <DEDUP_REMOVED lines=69> */
[----:B------:R-:W-:Y:S02]  /*08c0*/  IADD3 R2, P0, R4, R2, RZ ;  /* 0x0000000204027210 */ /* 0x000fe40007f1e0ff */
        /* <DEDUP_REMOVED lines=14> */
[-C--:B------:R-:W-:Y:S02]  /*09b0*/  ISETP.GE.AND P1, PT, R10, R6.reuse, PT ;  /* 0x000000060a00720c */ /* 0x080fe40003f26270 */
[----:B------:R-:W-:Y:S01]  /*09c0*/  ISETP.GE.OR P5, PT, R8, R6, P5 ;  /* 0x000000060800720c */ /* 0x000fe20002fa6670 */
[----:B------:R-:W-:Y:S01]  /*09d0*/  @!P0 STG.E.128 [R4.64+0x1800], RZ ;  /* 0x001800ff04008986 */ /* 0x000fe2000c101d06 */
[----:B------:R-:W-:-:S03]  /*09e0*/  IADD3 R3, P0, R7, R0, RZ ;  /* 0x0000000007037210 */ /* 0x000fc60007f1e0ff */
[----:B------:R-:W-:Y:S01]  /*09f0*/  @!P6 STG.E.128 [R4.64+0x2800], RZ ;  /* 0x002800ff0400e986 */ /* 0x000fe2000c101d06 */
[----:B------:R-:W-:Y:S02]  /*0a00*/  LEA.HI.X.SX32 R7, R0, R2, 0x1, P0 ;  /* 0x0000000200077211 */ /* 0x000fe400000f0eff */
[----:B------:R-:W-:Y:S01]  /*0a10*/  LEA R2, P0, R3, c[0x0][0x208], 0x2 ;  /* 0x0000820003027a11 */ /* 0x000fe200078010ff */
[----:B------:R-:W-:Y:S01]  /*0a20*/  @!P4 STG.E.128 [R4.64+0x2000], RZ ;  /* 0x002000ff0400c986 */ /* 0x000fe2000c101d06 */
[----:B------:R-:W-:Y:S02]  /*0a30*/  LOP3.LUT P6, RZ, R219, 0xf, RZ, 0xc0, !PT ;  /* 0x0000000fdbff7812 */ /* 0x000fe400078cc0ff */
        /* <DEDUP_REMOVED lines=9> */
[----:B------:R-:W-:Y:S01]  /*0ad0*/  ISETP.GE.OR P2, PT, R0, R6, P6 ;  /* 0x000000060000720c */ /* 0x000fe20003746670 */
[----:B------:R-:W-:-:S05]  /*0ae0*/  @!P5 IMAD.MOV.U32 R0, RZ, RZ, -0x800000 ;  /* 0xff800000ff00d424 */ /* 0x000fca00078e00ff */
        /* <DEDUP_REMOVED lines=11> */
[----:B------:R-:W-:-:S13]  /*0ba0*/  ISETP.GE.OR P0, PT, R10, R6, P6 ;  /* 0x000000060a00720c */ /* 0x000fda0003706670 */
[----:B------:R-:W-:Y:S05]  /*0bb0*/  @P0 EXIT ;  /* 0x000000000000094d */ /* 0x000fea0003800000 */
[----:B--2---:R-:W-:-:S05]  /*0bc0*/  MOV R0, 0xff800000 ;  /* 0xff80000000007802 */ /* 0x004fca0000000f00 */
[----:B------:R-:W-:Y:S01]  /*0bd0*/  STG.E [R2.64+0xe0], R0 ;  /* 0x0000e00002007986 */ /* 0x000fe2000c101906 */
[----:B------:R-:W-:Y:S05]  /*0be0*/  EXIT ;  /* 0x000000000000794d */ /* 0x000fea0003800000 */
.L_x_3824:
[----:B-1----:R-:W-:Y:S01]  /*0bf0*/  ISETP.NE.U32.AND P0, PT, RZ, c[0x0][0x2b8], PT ;  /* 0x0000ae00ff007a0c */ /* 0x002fe20003f05070 */
[----:B------:R-:W-:-:S03]  /*0c00*/  IMAD.MOV.U32 R9, RZ, RZ, R28 ;  /* 0x000000ffff097224 */ /* 0x000fc600078e001c */
[----:B------:R-:W-:-:S13]  /*0c10*/  ISETP.NE.AND.EX P0, PT, RZ, c[0x0][0x2bc], PT, P0 ;  /* 0x0000af00ff007a0c */ /* 0x000fda0003f05300 */
[----:B------:R-:W-:-:S05]  /*0c20*/  @P0 IMAD.WIDE R2, R28, R188, c[0x0][0x2b8] ;  /* 0x0000ae001c020625 */ /* 0x000fca00078e02bc */
[----:B------:R1:W5:Y:S01]  /*0c30*/  @P0 LDG.E R9, [R2.64] ;  /* 0x0000000602090981 */ /* 0x000362000c1e1900 */
[----:B------:R-:W-:Y:S01]  /*0c40*/  ISETP.NE.U32.AND P0, PT, RZ, c[0x0][0x2c0], PT ;  /* 0x0000b000ff007a0c */ /* 0x000fe20003f05070 */
[----:B------:R-:W-:Y:S01]  /*0c50*/  IMAD.MOV.U32 R4, RZ, RZ, RZ ;  /* 0x000000ffff047224 */ /* 0x000fe200078e00ff */
        /* <DEDUP_REMOVED lines=78> */
[----:B-----5:R-:W-:-:S04]  /*1140*/  IMAD.WIDE.U32 R8, R6, c[0x0][0x180], RZ ;  /* 0x0000600006087a25 */ /* 0x020fc800078e00ff */
[C---:B------:R-:W-:Y:S02]  /*1150*/  IMAD R2, R5.reuse, c[0x0][0x180], RZ ;  /* 0x0000600005027a24 */ /* 0x040fe400078e02ff */
[----:B------:R-:W-:Y:S02]  /*1160*/  IMAD R5, R5, c[0x0][0x188], RZ ;  /* 0x0000620005057a24 */ /* 0x000fe400078e02ff */
[C---:B------:R-:W-:Y:S02]  /*1170*/  IMAD R2, R6.reuse, c[0x0][0x184], R2 ;  /* 0x0000610006027a24 */ /* 0x040fe400078e0202 */
[C---:B------:R-:W-:Y:S02]  /*1180*/  IMAD R5, R6.reuse, c[0x0][0x18c], R5 ;  /* 0x0000630006057a24 */ /* 0x040fe400078e0205 */
[----:B------:R-:W-:Y:S01]  /*1190*/  IMAD.IADD R3, R9, 0x1, R2 ;  /* 0x0000000109037824 */ /* 0x000fe200078e0202 */
[----:B------:R-:W-:Y:S01]  /*11a0*/  MOV R2, R8 ;  /* 0x0000000800027202 */ /* 0x000fe20000000f00 */
[----:B------:R-:W-:-:S04]  /*11b0*/  IMAD.WIDE.U32 R6, R6, c[0x0][0x188], RZ ;  /* 0x0000620006067a25 */ /* 0x000fc800078e00ff */
[----:B------:R-:W-:Y:S01]  /*11c0*/  IMAD.WIDE.U32 R2, R11, c[0x0][0x198], R2 ;  /* 0x000066000b027a25 */ /* 0x000fe200078e0002 */
[----:B------:R-:W-:-:S03]  /*11d0*/  MOV R10, R6 ;  /* 0x00000006000a7202 */ /* 0x000fc60000000f00 */
[----:B------:R-:W-:Y:S02]  /*11e0*/  IMAD.IADD R3, R3, 0x1, R4 ;  /* 0x0000000103037824 */ /* 0x000fe400078e0204 */
[----:B------:R-:W-:Y:S02]  /*11f0*/  IMAD R4, R20, c[0x0][0x1b0], RZ ;  /* 0x00006c0014047a24 */ /* 0x000fe400078e02ff */
[----:B------:R-:W-:-:S04]  /*1200*/  IMAD.WIDE.U32 R2, R0, c[0x0][0x1b0], R2 ;  /* 0x00006c0000027a25 */ /* 0x000fc800078e0002 */
[----:B------:R-:W-:Y:S02]  /*1210*/  IMAD R4, R0, c[0x0][0x1b4], R4 ;  /* 0x00006d0000047a24 */ /* 0x000fe400078e0204 */
[----:B------:R-:W-:Y:S02]  /*1220*/  IMAD.IADD R12, R7, 0x1, R5 ;  /* 0x00000001070c7824 */ /* 0x000fe400078e0205 */
[----:B------:R-:W-:Y:S01]  /*1230*/  IMAD.MOV.U32 R19, RZ, RZ, R2 ;  /* 0x000000ffff137224 */ /* 0x000fe200078e0002 */
[----:B------:R-:W-:Y:S01]  /*1240*/  IADD3 R21, R3, R4, RZ ;  /* 0x0000000403157210 */ /* 0x000fe20007ffe0ff */
[----:B------:R-:W-:Y:S05]  /*1250*/  BRA `(.L_x_3826) ;  /* 0x0000049000007947 */ /* 0x000fea0003800000 */
.L_x_3825:
        /* <DEDUP_REMOVED lines=17> */
.L_x_3827:
        /* <DEDUP_REMOVED lines=14> */
[----:B------:R-:W-:Y:S02]  /*1450*/  IMAD.MOV.U32 R2, RZ, RZ, R4 ;  /* 0x000000ffff027224 */ /* 0x000fe400078e0004 */
[----:B------:R-:W-:Y:S02]  /*1460*/  IMAD R4, R15, c[0x0][0x198], RZ ;  /* 0x000066000f047a24 */ /* 0x000fe400078e02ff */
[----:B------:R-:W-:-:S04]  /*1470*/  IMAD.HI.U32 R0, R0, R2, RZ ;  /* 0x0000000200007227 */ /* 0x000fc800078e00ff */
[----:B------:R-:W-:Y:S01]  /*1480*/  IMAD R4, R14, c[0x0][0x19c], R4 ;  /* 0x000067000e047a24 */ /* 0x000fe200078e0204 */
[----:B------:R-:W-:-:S05]  /*1490*/  IADD3 R3, -R0, RZ, RZ ;  /* 0x000000ff00037210 */ /* 0x000fca0007ffe1ff */
[----:B------:R-:W-:Y:S01]  /*14a0*/  IMAD R2, R10, R3, R2 ;  /* 0x000000030a027224 */ /* 0x000fe200078e0202 */
[----:B------:R-:W-:-:S04]  /*14b0*/  MOV R3, R6 ;  /* 0x0000000600037202 */ /* 0x000fc80000000f00 */
[----:B------:R-:W-:-:S13]  /*14c0*/  ISETP.GT.U32.AND P1, PT, R10, R2, PT ;  /* 0x000000020a00720c */ /* 0x000fda0003f24070 */
[----:B------:R-:W-:Y:S01]  /*14d0*/  @!P1 IMAD.IADD R2, R2, 0x1, -R10 ;  /* 0x0000000102029824 */ /* 0x000fe200078e0a0a */
[----:B------:R-:W-:Y:S02]  /*14e0*/  @!P1 IADD3 R0, R0, 0x1, RZ ;  /* 0x0000000100009810 */ /* 0x000fe40007ffe0ff */
[----:B------:R-:W-:Y:S02]  /*14f0*/  ISETP.NE.AND P1, PT, RZ, c[0x0][0x1c8], PT ;  /* 0x00007200ff007a0c */ /* 0x000fe40003f25270 */
[----:B------:R-:W-:Y:S02]  /*1500*/  ISETP.GE.U32.AND P3, PT, R2, R10, PT ;  /* 0x0000000a0200720c */ /* 0x000fe40003f66070 */
[----:B------:R-:W-:-:S04]  /*1510*/  LOP3.LUT R2, R22, c[0x0][0x1c8], RZ, 0x3c, !PT ;  /* 0x0000720016027a12 */ /* 0x000fc800078e3cff */
        /* <DEDUP_REMOVED lines=29> */
.L_x_3826:
        /* <DEDUP_REMOVED lines=23> */
[----:B------:R-:W-:Y:S01]  /*1860*/  IMAD.SHL.U32 R3, R102, 0x40, RZ ;  /* 0x0000004066037824 */ /* 0x000fe200078e00ff */
[----:B------:R-:W-:Y:S01]  /*1870*/  SHF.L.U32 R195, R156, 0x4, RZ ;  /* 0x000000049cc37819 */ /* 0x000fe200000006ff */
[----:B------:R-:W-:Y:S01]  /*1880*/  @!P0 IMAD.WIDE.U32 R4, R28, c[0x0][0x178], RZ ;  /* 0x00005e001c048a25 */ /* 0x000fe200078e00ff */
[----:B------:R-:W-:-:S02]  /*1890*/  SHF.R.S32.HI R202, RZ, 0x4, R25 ;  /* 0x00000004ffca7819 */ /* 0x000fc40000011419 */
        /* <DEDUP_REMOVED lines=32> */
[----:B------:R-:W-:Y:S01]  /*1aa0*/  IMAD.IADD R3, R3, 0x1, R0 ;  /* 0x0000000103037824 */ /* 0x000fe200078e0200 */
[----:B------:R-:W-:Y:S01]  /*1ab0*/  SHF.R.S32.HI R0, RZ, 0x1f, R22 ;  /* 0x0000001fff007819 */ /* 0x000fe20000011416 */
[----:B------:R-:W-:-:S04]  /*1ac0*/  IMAD.WIDE.U32 R4, R8, c[0x0][0x190], R4 ;  /* 0x0000640008047a25 */ /* 0x000fc800078e0004 */
[C---:B------:R-:W-:Y:S02]  /*1ad0*/  IMAD R8, R102.reuse, c[0x0][0x19c], R10 ;  /* 0x0000670066087a24 */ /* 0x040fe400078e020a */
[----:B------:R-:W-:-:S04]  /*1ae0*/  IMAD.WIDE.U32 R6, R102, c[0x0][0x198], R6 ;  /* 0x0000660066067a25 */ /* 0x000fc800078e0006 */
[C---:B------:R-:W-:Y:S01]  /*1af0*/  IMAD R10, R11.reuse, c[0x0][0x1a4], R15 ;  /* 0x000069000b0a7a24 */ /* 0x040fe200078e020f */
[----:B------:R-:W-:Y:S01]  /*1b00*/  LEA R13, P3, R6, c[0x0][0x168], 0x1 ;  /* 0x00005a00060d7a11 */ /* 0x000fe200078608ff */
[----:B------:R-:W-:-:S04]  /*1b10*/  IMAD.WIDE.U32 R2, R11, c[0x0][0x1a0], R2 ;  /* 0x000068000b027a25 */ /* 0x000fc800078e0002 */
[----:B------:R-:W-:Y:S01]  /*1b20*/  IMAD.IADD R8, R7, 0x1, R8 ;  /* 0x0000000107087824 */ /* 0x000fe200078e0208 */
[----:B------:R-:W-:Y:S01]  /*1b30*/  LEA R12, P0, R2, c[0x0][0x170], 0x1 ;  /* 0x00005c00020c7a11 */ /* 0x000fe200078008ff */
[----:B------:R-:W-:Y:S01]  /*1b40*/  IMAD R7, R0, c[0x0][0x1a8], RZ ;  /* 0x00006a0000077a24 */ /* 0x000fe200078e02ff */
[----:B------:R-:W-:Y:S01]  /*1b50*/  IADD3 R0, R3, R10, RZ ;  /* 0x0000000a03007210 */ /* 0x000fe20007ffe0ff */
[----:B------:R-:W-:Y:S01]  /*1b60*/  IMAD.IADD R5, R5, 0x1, R9 ;  /* 0x0000000105057824 */ /* 0x000fe200078e0209 */
[----:B------:R-:W-:Y:S01]  /*1b70*/  SHF.L.U64.HI R9, R6, 0x1, R8 ;  /* 0x0000000106097819 */ /* 0x000fe20000010208 */
[----:B------:R1:W-:Y:S01]  /*1b80*/  STL [R1+0x10], R13 ;  /* 0x0000100d01007387 */ /* 0x0003e20000100800 */
[----:B------:R-:W-:Y:S01]  /*1b90*/  SHF.R.S32.HI R3, RZ, 0x1f, R151 ;  /* 0x0000001fff037819 */ /* 0x000fe20000011497 */
[----:B------:R-:W-:Y:S01]  /*1ba0*/  IMAD.WIDE.U32 R180, R22, c[0x0][0x1a8], R4 ;  /* 0x00006a0016b47a25 */ /* 0x000fe200078e0004 */
[----:B------:R-:W-:Y:S02]  /*1bb0*/  SHF.L.U64.HI R6, R2, 0x1, R0 ;  /* 0x0000000102067819 */ /* 0x000fe40000010200 */
[----:B------:R-:W-:Y:S01]  /*1bc0*/  LEA.HI R4, R3, R151, RZ, 0x8 ;  /* 0x0000009703047211 */ /* 0x000fe200078f40ff */
[----:B------:R-:W-:Y:S01]  /*1bd0*/  IMAD.SHL.U32 R3, R200, 0x4, RZ ;  /* 0x00000004c8037824 */ /* 0x000fe200078e00ff */
[----:B------:R-:W-:Y:S01]  /*1be0*/  IADD3.X R10, R9, c[0x0][0x16c], RZ, P3, !PT ;  /* 0x00005b00090a7a10 */ /* 0x000fe20001ffe4ff */
[----:B------:R-:W-:Y:S01]  /*1bf0*/  IMAD.MOV.U32 R2, RZ, RZ, 0x10 ;  /* 0x00000010ff027424 */ /* 0x000fe200078e00ff */
[----:B------:R-:W-:Y:S01]  /*1c00*/  IADD3.X R11, R6, c[0x0][0x174], RZ, P0, !PT ;  /* 0x00005d00060b7a10 */ /* 0x000fe200007fe4ff */
[----:B------:R-:W-:Y:S01]  /*1c10*/  IMAD R196, R102, R134, R3 ;  /* 0x0000008666c47224 */ /* 0x000fe200078e0203 */
[----:B------:R-:W-:Y:S01]  /*1c20*/  SHF.R.S32.HI R4, RZ, 0x8, R4 ;  /* 0x00000008ff047819 */ /* 0x000fe20000011404 */
[----:B------:R1:W-:Y:S01]  /*1c30*/  STL [R1+0xc], R10 ;  /* 0x00000c0a01007387 */ /* 0x0003e20000100800 */
[----:B------:R-:W-:Y:S01]  /*1c40*/  R2P PR, R208, 0x6 ;  /* 0x00000006d0007804 */ /* 0x000fe20000000000 */
[----:B------:R-:W-:Y:S01]  /*1c50*/  IMAD.MOV.U32 R0, RZ, RZ, 0x20 ;  /* 0x00000020ff007424 */ /* 0x000fe200078e00ff */
[----:B------:R-:W-:Y:S01]  /*1c60*/  IMNMX R135, R29, R4, !PT ;  /* 0x000000041d877217 */ /* 0x000fe20007800200 */
[----:B------:R1:W-:Y:S01]  /*1c70*/  STL [R1+0x18], R12 ;  /* 0x0000180c01007387 */ /* 0x0003e20000100800 */
[----:B------:R-:W-:Y:S01]  /*1c80*/  LEA.HI R8, R26, R219, RZ, 0x5 ;  /* 0x000000db1a087211 */ /* 0x000fe200078f28ff */
[----:B------:R-:W-:Y:S01]  /*1c90*/  IMAD.MOV.U32 R19, RZ, RZ, c[0x0][0x1a0] ;  /* 0x00006800ff137624 */ /* 0x000fe200078e00ff */
[----:B------:R-:W-:Y:S01]  /*1ca0*/  IADD3 R201, R3, R196, RZ ;  /* 0x000000c403c97210 */ /* 0x000fe20007ffe0ff */
[----:B------:R1:W-:Y:S01]  /*1cb0*/  STL [R1+0x14], R11 ;  /* 0x0000140b01007387 */ /* 0x0003e20000100800 */
[----:B------:R-:W-:Y:S01]  /*1cc0*/  LOP3.LUT R5, R8, 0xffffffe0, RZ, 0xc0, !PT ;  /* 0xffffffe008057812 */ /* 0x000fe200078ec0ff */
[----:B------:R-:W-:Y:S01]  /*1cd0*/  IMAD R7, R22, c[0x0][0x1ac], R7 ;  /* 0x00006b0016077a24 */ /* 0x000fe200078e0207 */
[C---:B------:R-:W-:Y:S01]  /*1ce0*/  SHF.L.U64.HI R212, R19.reuse, R188, c[0x0][0x1a4] ;  /* 0x0000690013d47619 */ /* 0x040fe200000102bc */
[----:B------:R-:W-:Y:S01]  /*1cf0*/  IMAD.SHL.U32 R214, R19, 0x10, RZ ;  /* 0x0000001013d67824 */ /* 0x000fe200078e00ff */
[----:B------:R-:W-:Y:S01]  /*1d00*/  SHF.R.S32.HI R211, RZ, 0x5, R8 ;  /* 0x00000005ffd37819 */ /* 0x000fe20000011408 */
[----:B------:R-:W-:Y:S01]  /*1d10*/  IMAD.IADD R210, R219, 0x1, -R5 ;  /* 0x00000001dbd27824 */ /* 0x000fe200078e0a05 */
[----:B------:R-:W-:Y:S01]  /*1d20*/  SHF.R.S32.HI R203, RZ, 0x1f, R196 ;  /* 0x0000001fffcb7819 */ /* 0x000fe200000114c4 */
[----:B------:R-:W-:Y:S01]  /*1d30*/  IMAD.IADD R183, R181, 0x1, R7 ;  /* 0x00000001b5b77824 */ /* 0x000fe200078e0207 */
[----:B------:R-:W-:-:S02]  /*1d40*/  SHF.R.S32.HI R204, RZ, 0x1f, R201 ;  /* 0x0000001fffcc7819 */ /* 0x000fc400000114c9 */
        /* <DEDUP_REMOVED lines=95> */
[C---:B------:R-:W-:Y:S01]  /*2340*/  SHF.L.U64.HI R5, R2.reuse, R190, c[0x0][0x294] ;  /* 0x0000a50002057619 */ /* 0x040fe200000102be */
        /* <DEDUP_REMOVED lines=9> */
[C---:B------:R-:W-:Y:S01]  /*23e0*/  SHF.L.U64.HI R191, R3.reuse, R191, c[0x0][0x28c] ;  /* 0x0000a30003bf7619 */ /* 0x040fe200000102bf */
        /* <DEDUP_REMOVED lines=183> */
.L_x_3930:
        /* <DEDUP_REMOVED lines=9> */
[CC--:B------:R-:W-:Y:S02]  /*2ff0*/  ISETP.GE.AND P0, PT, R150.reuse, R4.reuse, PT ;  /* 0x000000049600720c */ /* 0x0c0fe40003f06270 */
        /* <DEDUP_REMOVED lines=8> */
[-C--:B------:R-:W-:Y:S01]  /*3080*/  @P4 LEA R12, P1, R214, R95.reuse, 0x1 ;  /* 0x0000005fd60c4211 */ /* 0x080fe200078208ff */
[----:B----4-:R4:W2:Y:S01]  /*3090*/  R2UR UR9, R3 ;  /* 0x00000000030973c2 */ /* 0x0108a200000e0000 */
[----:B------:R-:W-:Y:S01]  /*30a0*/  P2R R5, PR, RZ, 0x8 ;  /* 0x00000008ff057803 */ /* 0x000fe20000000000 */
[----:B------:R-:W-:Y:S01]  /*30b0*/  @P4 IMAD.X R23, R100, 0x1, R155, P0 ;  /* 0x0000000164174824 */ /* 0x000fe200000e069b */
[----:B------:R-:W-:Y:S02]  /*30c0*/  @P6 IADD3 R10, P0, R101, R218, RZ ;  /* 0x000000da650a6210 */ /* 0x000fe40007f1e0ff */
        /* <DEDUP_REMOVED lines=11> */
[----:B------:R-:W-:Y:S02]  /*3180*/  @P5 IADD3 R24, P0, R101, R217, RZ ;  /* 0x000000d965185210 */ /* 0x000fe40007f1e0ff */
[----:B------:R-:W-:Y:S01]  /*3190*/  LOP3.LUT R238, R238, 0xffffffbf, RZ, 0xc0, !PT ;  /* 0xffffffbfeeee7812 */ /* 0x000fe200078ec0ff */
[----:B----4-:R-:W-:Y:S01]  /*31a0*/  IMAD.MOV.U32 R3, RZ, RZ, R100 ;  /* 0x000000ffff037224 */ /* 0x010fe200078e0064 */
[----:B------:R-:W-:Y:S01]  /*31b0*/  P2R R14, PR, RZ, 0x4 ;  /* 0x00000004ff0e7803 */ /* 0x000fe20000000000 */
[----:B------:R-:W-:Y:S01]  /*31c0*/  @P5 IMAD.X R25, R100, 0x1, R163, P0 ;  /* 0x0000000164195824 */ /* 0x000fe200000e06a3 */
[-C--:B------:R-:W-:Y:S02]  /*31d0*/  @P5 IADD3 R36, P0, R207, R95.reuse, RZ ;  /* 0x0000005fcf245210 */ /* 0x080fe40007f1e0ff */
        /* <DEDUP_REMOVED lines=231> */
.L_x_3832:
[----:B------:R-:W-:Y:S05]  /*4050*/  BSYNC B0 ;  /* 0x0000000000007941 */ /* 0x000fea0003800000 */
.L_x_3831:
        /* <DEDUP_REMOVED lines=62> */
.L_x_3834:
[----:B------:R-:W-:Y:S05]  /*4440*/  BSYNC B0 ;  /* 0x0000000000007941 */ /* 0x000fea0003800000 */
.L_x_3833:
        /* <DEDUP_REMOVED lines=64> */
.L_x_3836:
[----:B------:R-:W-:Y:S05]  /*4850*/  BSYNC B0 ;  /* 0x0000000000007941 */ /* 0x000fea0003800000 */
.L_x_3835:
        /* <DEDUP_REMOVED lines=68> */
.L_x_3838:
[----:B------:R-:W-:Y:S05]  /*4ca0*/  BSYNC B0 ;  /* 0x0000000000007941 */ /* 0x000fea0003800000 */
.L_x_3837:
        /* <DEDUP_REMOVED lines=64> */
.L_x_3840:
[----:B------:R-:W-:Y:S05]  /*50b0*/  BSYNC B0 ;  /* 0x0000000000007941 */ /* 0x000fea0003800000 */
.L_x_3839:
        /* <DEDUP_REMOVED lines=68> */
.L_x_3842:
[----:B------:R-:W-:Y:S05]  /*5500*/  BSYNC B0 ;  /* 0x0000000000007941 */ /* 0x000fea0003800000 */
.L_x_3841:
        /* <DEDUP_REMOVED lines=68> */
.L_x_3844:
[----:B------:R-:W-:Y:S05]  /*5950*/  BSYNC B0 ;  /* 0x0000000000007941 */ /* 0x000fea0003800000 */
.L_x_3843:
        /* <DEDUP_REMOVED lines=68> */
.L_x_3846:
[----:B------:R-:W-:Y:S05]  /*5da0*/  BSYNC B0 ;  /* 0x0000000000007941 */ /* 0x000fea0003800000 */
.L_x_3845:
        /* <DEDUP_REMOVED lines=64> */
.L_x_3848:
[----:B------:R-:W-:Y:S05]  /*61b0*/  BSYNC B0 ;  /* 0x0000000000007941 */ /* 0x000fea0003800000 */
.L_x_3847:
        /* <DEDUP_REMOVED lines=70> */
.L_x_3850:
[----:B------:R-:W-:Y:S05]  /*6620*/  BSYNC B0 ;  /* 0x0000000000007941 */ /* 0x000fea0003800000 */
.L_x_3849:
        /* <DEDUP_REMOVED lines=71> */
.L_x_3852:
[----:B------:R-:W-:Y:S05]  /*6aa0*/  BSYNC B0 ;  /* 0x0000000000007941 */ /* 0x000fea0003800000 */
.L_x_3851:
        /* <DEDUP_REMOVED lines=71> */
.L_x_3854:
[----:B------:R-:W-:Y:S05]  /*6f20*/  BSYNC B0 ;  /* 0x0000000000007941 */ /* 0x000fea0003800000 */
.L_x_3853:
        /* <DEDUP_REMOVED lines=71> */
.L_x_3856:
[----:B------:R-:W-:Y:S05]  /*73a0*/  BSYNC B0 ;  /* 0x0000000000007941 */ /* 0x000fea0003800000 */
.L_x_3855:
        /* <DEDUP_REMOVED lines=71> */
.L_x_3858:
[----:B------:R-:W-:Y:S05]  /*7820*/  BSYNC B0 ;  /* 0x0000000000007941 */ /* 0x000fea0003800000 */
.L_x_3857:
        /* <DEDUP_REMOVED lines=71> */
.L_x_3860:
[----:B------:R-:W-:Y:S05]  /*7ca0*/  BSYNC B0 ;  /* 0x0000000000007941 */ /* 0x000fea0003800000 */
.L_x_3859:
        /* <DEDUP_REMOVED lines=71> */
.L_x_3862:
[----:B------:R-:W-:Y:S05]  /*8120*/  BSYNC B0 ;  /* 0x0000000000007941 */ /* 0x000fea0003800000 */
.L_x_3861:
        /* <DEDUP_REMOVED lines=11> */
.L_x_3830:
        /* <DEDUP_REMOVED lines=93> */
.L_x_3867:
[----:B------:R-:W-:Y:S05]  /*87b0*/  BSYNC B0 ;  /* 0x0000000000007941 */ /* 0x000fea0003800000 */
.L_x_3866:
[----:B-1----:R-:W-:Y:S02]  /*87c0*/  MOV R2, R84 ;  /* 0x0000005400027202 */ /* 0x002fe40000000f00 */
[----:B------:R-:W-:Y:S05]  /*87d0*/  MOV R3, R85 ;  /* 0x0000005500037202 */ /* 0x000fea0000000f00 */
[----:B-----5:R1:W-:Y:S02]  /*87e0*/  STG.E.128 [R2.64], R24 ;  /* 0x0000001802007986 */ /* 0x0203e4000c101d06 */
.L_x_3865:
[----:B------:R-:W-:Y:S05]  /*87f0*/  BSYNC B1 ;  /* 0x0000000000017941 */ /* 0x000fea0003800000 */
.L_x_3864:
        /* <DEDUP_REMOVED lines=90> */
.L_x_3871:
[----:B------:R-:W-:Y:S05]  /*8da0*/  BSYNC B0 ;  /* 0x0000000000007941 */ /* 0x000fea0003800000 */
.L_x_3870:
[C---:B-1----:R-:W-:Y:S04]  /*8db0*/  LEA R2, P0, R195.reuse, R84, 0x1 ;  /* 0x00000054c3027211 */ /* 0x042fe800078008ff */
[----:B------:R-:W-:Y:S05]  /*8dc0*/  LEA.HI.X R3, R195, R85, R197, 0x1, P0 ;  /* 0x00000055c3037211 */ /* 0x000fea00000f0cc5 */
[----:B-----5:R1:W-:Y:S04]  /*8dd0*/  STG.E.128 [R2.64], R24 ;  /* 0x0000001802007986 */ /* 0x0203e8000c101d06 */
.L_x_3869:
[----:B------:R-:W-:Y:S05]  /*8de0*/  BSYNC B1 ;  /* 0x0000000000017941 */ /* 0x000fea0003800000 */
.L_x_3868:
        /* <DEDUP_REMOVED lines=92> */
.L_x_3875:
[----:B------:R-:W-:Y:S05]  /*93b0*/  BSYNC B0 ;  /* 0x0000000000007941 */ /* 0x000fea0003800000 */
.L_x_3874:
[C---:B-1----:R-:W-:Y:S04]  /*93c0*/  LEA R2, P0, R156.reuse, R84, 0x1 ;  /* 0x000000549c027211 */ /* 0x042fe800078008ff */
[----:B------:R-:W-:Y:S05]  /*93d0*/  LEA.HI.X R3, R156, R85, R192, 0x1, P0 ;  /* 0x000000559c037211 */ /* 0x000fea00000f0cc0 */
[----:B-----5:R1:W-:Y:S04]  /*93e0*/  STG.E.128 [R2.64], R24 ;  /* 0x0000001802007986 */ /* 0x0203e8000c101d06 */
.L_x_3873:
[----:B------:R-:W-:Y:S05]  /*93f0*/  BSYNC B1 ;  /* 0x0000000000017941 */ /* 0x000fea0003800000 */
.L_x_3872:
        /* <DEDUP_REMOVED lines=93> */
.L_x_3879:
[----:B------:R-:W-:Y:S05]  /*99d0*/  BSYNC B0 ;  /* 0x0000000000007941 */ /* 0x000fea0003800000 */
.L_x_3878:
[----:B------:R-:W-:Y:S02]  /*99e0*/  MOV R0, 0x60 ;  /* 0x0000006000007802 */ /* 0x000fe40000000f00 */
[----:B-1----:R-:W-:Y:S02]  /*99f0*/  MOV R2, R84 ;  /* 0x0000005400027202 */ /* 0x002fe40000000f00 */
[----:B------:R-:W-:Y:S05]  /*9a00*/  MOV R3, R85 ;  /* 0x0000005500037202 */ /* 0x000fea0000000f00 */
[C---:B------:R-:W-:Y:S04]  /*9a10*/  IMAD.WIDE.U32 R2, R0.reuse, c[0x0][0x198], R2 ;  /* 0x0000660000027a25 */ /* 0x040fe800078e0002 */
[----:B------:R-:W-:Y:S05]  /*9a20*/  IMAD R0, R0, c[0x0][0x19c], RZ ;  /* 0x0000670000007a24 */ /* 0x000fea00078e02ff */
[----:B------:R-:W-:Y:S05]  /*9a30*/  IADD3 R3, R3, R0, RZ ;  /* 0x0000000003037210 */ /* 0x000fea0007ffe0ff */
[----:B-----5:R1:W-:Y:S02]  /*9a40*/  STG.E.128 [R2.64], R24 ;  /* 0x0000001802007986 */ /* 0x0203e4000c101d06 */
.L_x_3877:
[----:B------:R-:W-:Y:S05]  /*9a50*/  BSYNC B1 ;  /* 0x0000000000017941 */ /* 0x000fea0003800000 */
.L_x_3876:
        /* <DEDUP_REMOVED lines=92> */
.L_x_3883:
[----:B------:R-:W-:Y:S05]  /*a020*/  BSYNC B0 ;  /* 0x0000000000007941 */ /* 0x000fea0003800000 */
.L_x_3882:
[C---:B-1----:R-:W-:Y:S04]  /*a030*/  LEA R2, P0, R160.reuse, R84, 0x1 ;  /* 0x00000054a0027211 */ /* 0x042fe800078008ff */
[----:B------:R-:W-:Y:S05]  /*a040*/  LEA.HI.X R3, R160, R85, R193, 0x1, P0 ;  /* 0x00000055a0037211 */ /* 0x000fea00000f0cc1 */
[----:B-----5:R1:W-:Y:S04]  /*a050*/  STG.E.128 [R2.64], R24 ;  /* 0x0000001802007986 */ /* 0x0203e8000c101d06 */
.L_x_3881:
[----:B------:R-:W-:Y:S05]  /*a060*/  BSYNC B1 ;  /* 0x0000000000017941 */ /* 0x000fea0003800000 */
.L_x_3880:
        /* <DEDUP_REMOVED lines=93> */
.L_x_3887:
[----:B------:R-:W-:Y:S05]  /*a640*/  BSYNC B0 ;  /* 0x0000000000007941 */ /* 0x000fea0003800000 */
.L_x_3886:
[----:B------:R-:W-:Y:S02]  /*a650*/  MOV R0, 0xa0 ;  /* 0x000000a000007802 */ /* 0x000fe40000000f00 */
[----:B-1----:R-:W-:Y:S02]  /*a660*/  MOV R2, R84 ;  /* 0x0000005400027202 */ /* 0x002fe40000000f00 */
[----:B------:R-:W-:Y:S05]  /*a670*/  MOV R3, R85 ;  /* 0x0000005500037202 */ /* 0x000fea0000000f00 */
[C---:B------:R-:W-:Y:S04]  /*a680*/  IMAD.WIDE.U32 R2, R0.reuse, c[0x0][0x198], R2 ;  /* 0x0000660000027a25 */ /* 0x040fe800078e0002 */
[----:B------:R-:W-:Y:S05]  /*a690*/  IMAD R0, R0, c[0x0][0x19c], RZ ;  /* 0x0000670000007a24 */ /* 0x000fea00078e02ff */
[----:B------:R-:W-:Y:S05]  /*a6a0*/  IADD3 R3, R3, R0, RZ ;  /* 0x0000000003037210 */ /* 0x000fea0007ffe0ff */
[----:B-----5:R1:W-:Y:S02]  /*a6b0*/  STG.E.128 [R2.64], R24 ;  /* 0x0000001802007986 */ /* 0x0203e4000c101d06 */
.L_x_3885:
[----:B------:R-:W-:Y:S05]  /*a6c0*/  BSYNC B1 ;  /* 0x0000000000017941 */ /* 0x000fea0003800000 */
.L_x_3884:
        /* <DEDUP_REMOVED lines=93> */
.L_x_3891:
[----:B------:R-:W-:Y:S05]  /*aca0*/  BSYNC B0 ;  /* 0x0000000000007941 */ /* 0x000fea0003800000 */
.L_x_3890:
[----:B------:R-:W-:Y:S02]  /*acb0*/  MOV R0, 0xc0 ;  /* 0x000000c000007802 */ /* 0x000fe40000000f00 */
[----:B-1----:R-:W-:Y:S02]  /*acc0*/  MOV R2, R84 ;  /* 0x0000005400027202 */ /* 0x002fe40000000f00 */
[----:B------:R-:W-:Y:S05]  /*acd0*/  MOV R3, R85 ;  /* 0x0000005500037202 */ /* 0x000fea0000000f00 */
[C---:B------:R-:W-:Y:S04]  /*ace0*/  IMAD.WIDE.U32 R2, R0.reuse, c[0x0][0x198], R2 ;  /* 0x0000660000027a25 */ /* 0x040fe800078e0002 */
[----:B------:R-:W-:Y:S05]  /*acf0*/  IMAD R0, R0, c[0x0][0x19c], RZ ;  /* 0x0000670000007a24 */ /* 0x000fea00078e02ff */
[----:B------:R-:W-:Y:S05]  /*ad00*/  IADD3 R3, R3, R0, RZ ;  /* 0x0000000003037210 */ /* 0x000fea0007ffe0ff */
[----:B-----5:R1:W-:Y:S02]  /*ad10*/  STG.E.128 [R2.64], R24 ;  /* 0x0000001802007986 */ /* 0x0203e4000c101d06 */
.L_x_3889:
[----:B------:R-:W-:Y:S05]  /*ad20*/  BSYNC B1 ;  /* 0x0000000000017941 */ /* 0x000fea0003800000 */
.L_x_3888:
        /* <DEDUP_REMOVED lines=93> */
.L_x_3895:
[----:B------:R-:W-:Y:S05]  /*b300*/  BSYNC B0 ;  /* 0x0000000000007941 */ /* 0x000fea0003800000 */
.L_x_3894:
[----:B------:R-:W-:Y:S02]  /*b310*/  MOV R0, 0xe0 ;  /* 0x000000e000007802 */ /* 0x000fe40000000f00 */
[----:B-1----:R-:W-:Y:S02]  /*b320*/  MOV R2, R84 ;  /* 0x0000005400027202 */ /* 0x002fe40000000f00 */
[----:B------:R-:W-:Y:S05]  /*b330*/  MOV R3, R85 ;  /* 0x0000005500037202 */ /* 0x000fea0000000f00 */
[C---:B------:R-:W-:Y:S04]  /*b340*/  IMAD.WIDE.U32 R2, R0.reuse, c[0x0][0x198], R2 ;  /* 0x0000660000027a25 */ /* 0x040fe800078e0002 */
[----:B------:R-:W-:Y:S05]  /*b350*/  IMAD R0, R0, c[0x0][0x19c], RZ ;  /* 0x0000670000007a24 */ /* 0x000fea00078e02ff */
[----:B------:R-:W-:Y:S05]  /*b360*/  IADD3 R3, R3, R0, RZ ;  /* 0x0000000003037210 */ /* 0x000fea0007ffe0ff */
[----:B-----5:R1:W-:Y:S02]  /*b370*/  STG.E.128 [R2.64], R24 ;  /* 0x0000001802007986 */ /* 0x0203e4000c101d06 */
.L_x_3893:
[----:B------:R-:W-:Y:S05]  /*b380*/  BSYNC B1 ;  /* 0x0000000000017941 */ /* 0x000fea0003800000 */
.L_x_3892:
        /* <DEDUP_REMOVED lines=92> */
.L_x_3899:
[----:B------:R-:W-:Y:S05]  /*b950*/  BSYNC B0 ;  /* 0x0000000000007941 */ /* 0x000fea0003800000 */
.L_x_3898:
[C---:B-1----:R-:W-:Y:S04]  /*b960*/  LEA R2, P0, R158.reuse, R84, 0x1 ;  /* 0x000000549e027211 */ /* 0x042fe800078008ff */
[----:B------:R-:W-:Y:S05]  /*b970*/  LEA.HI.X R3, R158, R85, R194, 0x1, P0 ;  /* 0x000000559e037211 */ /* 0x000fea00000f0cc2 */
[----:B-----5:R1:W-:Y:S04]  /*b980*/  STG.E.128 [R2.64], R24 ;  /* 0x0000001802007986 */ /* 0x0203e8000c101d06 */
.L_x_3897:
[----:B------:R-:W-:Y:S05]  /*b990*/  BSYNC B1 ;  /* 0x0000000000017941 */ /* 0x000fea0003800000 */
.L_x_3896:
        /* <DEDUP_REMOVED lines=95> */
.L_x_3903:
[----:B------:R-:W-:Y:S05]  /*bf90*/  BSYNC B0 ;  /* 0x0000000000007941 */ /* 0x000fea0003800000 */
.L_x_3902:
[----:B------:R-:W-:Y:S02]  /*bfa0*/  MOV R0, 0x120 ;  /* 0x0000012000007802 */ /* 0x000fe40000000f00 */
[----:B-1----:R-:W-:Y:S02]  /*bfb0*/  MOV R2, R84 ;  /* 0x0000005400027202 */ /* 0x002fe40000000f00 */
[----:B------:R-:W-:Y:S05]  /*bfc0*/  MOV R3, R85 ;  /* 0x0000005500037202 */ /* 0x000fea0000000f00 */
[C---:B------:R-:W-:Y:S04]  /*bfd0*/  IMAD.WIDE.U32 R2, R0.reuse, c[0x0][0x198], R2 ;  /* 0x0000660000027a25 */ /* 0x040fe800078e0002 */
[----:B------:R-:W-:Y:S05]  /*bfe0*/  IMAD R0, R0, c[0x0][0x19c], RZ ;  /* 0x0000670000007a24 */ /* 0x000fea00078e02ff */
[----:B------:R-:W-:Y:S05]  /*bff0*/  IADD3 R3, R3, R0, RZ ;  /* 0x0000000003037210 */ /* 0x000fea0007ffe0ff */
[----:B-----5:R1:W-:Y:S02]  /*c000*/  STG.E.128 [R2.64], R24 ;  /* 0x0000001802007986 */ /* 0x0203e4000c101d06 */
.L_x_3901:
[----:B------:R-:W-:Y:S05]  /*c010*/  BSYNC B1 ;  /* 0x0000000000017941 */ /* 0x000fea0003800000 */
.L_x_3900:
        /* <DEDUP_REMOVED lines=98> */
.L_x_3907:
[----:B------:R-:W-:Y:S05]  /*c640*/  BSYNC B0 ;  /* 0x0000000000007941 */ /* 0x000fea0003800000 */
.L_x_3906:
[----:B------:R-:W-:Y:S02]  /*c650*/  MOV R0, 0x140 ;  /* 0x0000014000007802 */ /* 0x000fe40000000f00 */
[----:B-1----:R-:W-:Y:S02]  /*c660*/  MOV R2, R84 ;  /* 0x0000005400027202 */ /* 0x002fe40000000f00 */
[----:B------:R-:W-:Y:S05]  /*c670*/  MOV R3, R85 ;  /* 0x0000005500037202 */ /* 0x000fea0000000f00 */
[C---:B------:R-:W-:Y:S04]  /*c680*/  IMAD.WIDE.U32 R2, R0.reuse, c[0x0][0x198], R2 ;  /* 0x0000660000027a25 */ /* 0x040fe800078e0002 */
[----:B------:R-:W-:Y:S05]  /*c690*/  IMAD R0, R0, c[0x0][0x19c], RZ ;  /* 0x0000670000007a24 */ /* 0x000fea00078e02ff */
[----:B------:R-:W-:Y:S05]  /*c6a0*/  IADD3 R3, R3, R0, RZ ;  /* 0x0000000003037210 */ /* 0x000fea0007ffe0ff */
[----:B-----5:R1:W-:Y:S02]  /*c6b0*/  STG.E.128 [R2.64], R8 ;  /* 0x0000000802007986 */ /* 0x0203e4000c101d06 */
.L_x_3905:
[----:B------:R-:W-:Y:S05]  /*c6c0*/  BSYNC B1 ;  /* 0x0000000000017941 */ /* 0x000fea0003800000 */
.L_x_3904:
        /* <DEDUP_REMOVED lines=98> */
.L_x_3911:
[----:B------:R-:W-:Y:S05]  /*ccf0*/  BSYNC B0 ;  /* 0x0000000000007941 */ /* 0x000fea0003800000 */
.L_x_3910:
[----:B------:R-:W-:Y:S02]  /*cd00*/  MOV R0, 0x160 ;  /* 0x0000016000007802 */ /* 0x000fe40000000f00 */
[----:B-1----:R-:W-:Y:S02]  /*cd10*/  MOV R2, R84 ;  /* 0x0000005400027202 */ /* 0x002fe40000000f00 */
[----:B------:R-:W-:Y:S05]  /*cd20*/  MOV R3, R85 ;  /* 0x0000005500037202 */ /* 0x000fea0000000f00 */
[C---:B------:R-:W-:Y:S04]  /*cd30*/  IMAD.WIDE.U32 R2, R0.reuse, c[0x0][0x198], R2 ;  /* 0x0000660000027a25 */ /* 0x040fe800078e0002 */
[----:B------:R-:W-:Y:S05]  /*cd40*/  IMAD R0, R0, c[0x0][0x19c], RZ ;  /* 0x0000670000007a24 */ /* 0x000fea00078e02ff */
[----:B------:R-:W-:Y:S05]  /*cd50*/  IADD3 R3, R3, R0, RZ ;  /* 0x0000000003037210 */ /* 0x000fea0007ffe0ff */
[----:B-----5:R1:W-:Y:S02]  /*cd60*/  STG.E.128 [R2.64], R8 ;  /* 0x0000000802007986 */ /* 0x0203e4000c101d06 */
.L_x_3909:
[----:B------:R-:W-:Y:S05]  /*cd70*/  BSYNC B1 ;  /* 0x0000000000017941 */ /* 0x000fea0003800000 */
.L_x_3908:
        /* <DEDUP_REMOVED lines=98> */
.L_x_3915:
[----:B------:R-:W-:Y:S05]  /*d3a0*/  BSYNC B0 ;  /* 0x0000000000007941 */ /* 0x000fea0003800000 */
.L_x_3914:
[----:B------:R-:W-:Y:S02]  /*d3b0*/  MOV R0, 0x180 ;  /* 0x0000018000007802 */ /* 0x000fe40000000f00 */
[----:B-1----:R-:W-:Y:S02]  /*d3c0*/  MOV R2, R84 ;  /* 0x0000005400027202 */ /* 0x002fe40000000f00 */
[----:B------:R-:W-:Y:S05]  /*d3d0*/  MOV R3, R85 ;  /* 0x0000005500037202 */ /* 0x000fea0000000f00 */
[C---:B------:R-:W-:Y:S04]  /*d3e0*/  IMAD.WIDE.U32 R2, R0.reuse, c[0x0][0x198], R2 ;  /* 0x0000660000027a25 */ /* 0x040fe800078e0002 */
[----:B------:R-:W-:Y:S05]  /*d3f0*/  IMAD R0, R0, c[0x0][0x19c], RZ ;  /* 0x0000670000007a24 */ /* 0x000fea00078e02ff */
[----:B------:R-:W-:Y:S05]  /*d400*/  IADD3 R3, R3, R0, RZ ;  /* 0x0000000003037210 */ /* 0x000fea0007ffe0ff */
[----:B-----5:R1:W-:Y:S02]  /*d410*/  STG.E.128 [R2.64], R8 ;  /* 0x0000000802007986 */ /* 0x0203e4000c101d06 */
.L_x_3913:
[----:B------:R-:W-:Y:S05]  /*d420*/  BSYNC B1 ;  /* 0x0000000000017941 */ /* 0x000fea0003800000 */
.L_x_3912:
        /* <DEDUP_REMOVED lines=98> */
.L_x_3919:
[----:B------:R-:W-:Y:S05]  /*da50*/  BSYNC B0 ;  /* 0x0000000000007941 */ /* 0x000fea0003800000 */
.L_x_3918:
[----:B------:R-:W-:Y:S02]  /*da60*/  MOV R0, 0x1a0 ;  /* 0x000001a000007802 */ /* 0x000fe40000000f00 */
[----:B-1----:R-:W-:Y:S02]  /*da70*/  MOV R2, R84 ;  /* 0x0000005400027202 */ /* 0x002fe40000000f00 */
[----:B------:R-:W-:Y:S05]  /*da80*/  MOV R3, R85 ;  /* 0x0000005500037202 */ /* 0x000fea0000000f00 */
[C---:B------:R-:W-:Y:S04]  /*da90*/  IMAD.WIDE.U32 R2, R0.reuse, c[0x0][0x198], R2 ;  /* 0x0000660000027a25 */ /* 0x040fe800078e0002 */
[----:B------:R-:W-:Y:S05]  /*daa0*/  IMAD R0, R0, c[0x0][0x19c], RZ ;  /* 0x0000670000007a24 */ /* 0x000fea00078e02ff */
[----:B------:R-:W-:Y:S05]  /*dab0*/  IADD3 R3, R3, R0, RZ ;  /* 0x0000000003037210 */ /* 0x000fea0007ffe0ff */
[----:B-----5:R1:W-:Y:S02]  /*dac0*/  STG.E.128 [R2.64], R8 ;  /* 0x0000000802007986 */ /* 0x0203e4000c101d06 */
.L_x_3917:
[----:B------:R-:W-:Y:S05]  /*dad0*/  BSYNC B1 ;  /* 0x0000000000017941 */ /* 0x000fea0003800000 */
.L_x_3916:
        /* <DEDUP_REMOVED lines=98> */
.L_x_3923:
[----:B------:R-:W-:Y:S05]  /*e100*/  BSYNC B0 ;  /* 0x0000000000007941 */ /* 0x000fea0003800000 */
.L_x_3922:
[----:B------:R-:W-:Y:S02]  /*e110*/  MOV R0, 0x1c0 ;  /* 0x000001c000007802 */ /* 0x000fe40000000f00 */
[----:B-1----:R-:W-:Y:S02]  /*e120*/  MOV R2, R84 ;  /* 0x0000005400027202 */ /* 0x002fe40000000f00 */
[----:B------:R-:W-:Y:S05]  /*e130*/  MOV R3, R85 ;  /* 0x0000005500037202 */ /* 0x000fea0000000f00 */
[C---:B------:R-:W-:Y:S04]  /*e140*/  IMAD.WIDE.U32 R2, R0.reuse, c[0x0][0x198], R2 ;  /* 0x0000660000027a25 */ /* 0x040fe800078e0002 */
[----:B------:R-:W-:Y:S05]  /*e150*/  IMAD R0, R0, c[0x0][0x19c], RZ ;  /* 0x0000670000007a24 */ /* 0x000fea00078e02ff */
[----:B------:R-:W-:Y:S05]  /*e160*/  IADD3 R3, R3, R0, RZ ;  /* 0x0000000003037210 */ /* 0x000fea0007ffe0ff */
[----:B-----5:R1:W-:Y:S02]  /*e170*/  STG.E.128 [R2.64], R8 ;  /* 0x0000000802007986 */ /* 0x0203e4000c101d06 */
.L_x_3921:
[----:B------:R-:W-:Y:S05]  /*e180*/  BSYNC B1 ;  /* 0x0000000000017941 */ /* 0x000fea0003800000 */
.L_x_3920:
        /* <DEDUP_REMOVED lines=97> */
.L_x_3927:
[----:B------:R-:W-:Y:S05]  /*e7a0*/  BSYNC B0 ;  /* 0x0000000000007941 */ /* 0x000fea0003800000 */
.L_x_3926:
[----:B------:R-:W-:Y:S02]  /*e7b0*/  MOV R0, 0x1e0 ;  /* 0x000001e000007802 */ /* 0x000fe40000000f00 */
[----:B-1----:R-:W-:Y:S02]  /*e7c0*/  MOV R2, R84 ;  /* 0x0000005400027202 */ /* 0x002fe40000000f00 */
[----:B------:R-:W-:Y:S05]  /*e7d0*/  MOV R3, R85 ;  /* 0x0000005500037202 */ /* 0x000fea0000000f00 */
[C---:B------:R-:W-:Y:S04]  /*e7e0*/  IMAD.WIDE.U32 R2, R0.reuse, c[0x0][0x198], R2 ;  /* 0x0000660000027a25 */ /* 0x040fe800078e0002 */
[----:B------:R-:W-:Y:S05]  /*e7f0*/  IMAD R0, R0, c[0x0][0x19c], RZ ;  /* 0x0000670000007a24 */ /* 0x000fea00078e02ff */
[----:B------:R-:W-:Y:S05]  /*e800*/  IADD3 R3, R3, R0, RZ ;  /* 0x0000000003037210 */ /* 0x000fea0007ffe0ff */
[----:B-----5:R1:W-:Y:S02]  /*e810*/  STG.E.128 [R2.64], R8 ;  /* 0x0000000802007986 */ /* 0x0203e4000c101d06 */
.L_x_3925:
[----:B------:R-:W-:Y:S05]  /*e820*/  BSYNC B1 ;  /* 0x0000000000017941 */ /* 0x000fea0003800000 */
.L_x_3924:
        /* <DEDUP_REMOVED lines=12> */
.L_x_3829:
        /* <DEDUP_REMOVED lines=209> */
.L_x_3863:
        /* <DEDUP_REMOVED lines=84> */
.L_x_3928:
        /* <DEDUP_REMOVED lines=12> */
.L_x_3929:
[----:B------:R-:W-:Y:S04]  /*fc00*/  IADD3 R20, R20, -0x1, RZ ;  /* 0xffffffff14147810 */ /* 0x000fe80007ffe0ff */
[----:B------:R-:W-:Y:S11]  /*fc10*/  ISETP.GT.AND P0, PT, R20, R135, PT ;  /* 0x000000871400720c */ /* 0x000ff60003f04270 */
[----:B------:R-:W-:Y:S02]  /*fc20*/  @!UPT UIADD3 URZ, URZ, URZ, URZ ;  /* 0x0000003f3f3ff290 */ /* 0x000fe4000fffe03f */
[----:B------:R-:W-:-:S05]  /*fc30*/  @P0 BRA `(.L_x_3930) ;  /* 0xffff332000000947 */ /* 0x000fca000383ffff */
.L_x_3828:
        /* <DEDUP_REMOVED lines=25> */
[----:B--2---:R-:W-:Y:S02]  /*fdd0*/  LEA.HI.X R29, R7, c[0x0][0x164], R8, 0x1, P1 ;  /* 0x00005900071d7a11 */ /* 0x004fe400008f0c08 */
        /* <DEDUP_REMOVED lines=27> */
[C---:B--2---:R-:W-:Y:S02]  /*ff90*/  IADD3 R2, P0, R8.reuse, c[0x0][0x2b0], RZ ;  /* 0x0000ac0008027a10 */ /* 0x044fe40007f1e0ff */
[----:B------:R-:W-:Y:S02]  /*ffa0*/  IADD3 R8, P1, R8, c[0x0][0x2a8], RZ ;  /* 0x0000aa0008087a10 */ /* 0x000fe40007f3e0ff */
[C---:B------:R-:W-:Y:S02]  /*ffb0*/  IADD3.X R3, R0.reuse, c[0x0][0x2b4], RZ, P0, !PT ;  /* 0x0000ad0000037a10 */ /* 0x040fe400007fe4ff */
[----:B------:R-:W-:-:S03]  /*ffc0*/  IADD3.X R9, R0, c[0x0][0x2ac], RZ, P1, !PT ;  /* 0x0000ab0000097a10 */ /* 0x000fc60000ffe4ff */
[----:B------:R2:W3:Y:S04]  /*ffd0*/  LDG.E.64 R10, [R2.64] ;  /* 0x00000006020a7981 */ /* 0x0004e8000c1e1b00 */
[----:B------:R3:W4:Y:S01]  /*ffe0*/  LDG.E.64 R14, [R8.64] ;  /* 0x00000006080e7981 */ /* 0x000722000c1e1b00 */
[----:B-----5:R-:W-:Y:S02]  /*fff0*/  MOV R0, R7 ;  /* 0x0000000700007202 */ /* 0x020fe40000000f00 */
[----:B------:R-:W-:Y:S02]  /*10000*/  MOV R7, R4 ;  /* 0x0000000400077202 */ /* 0x000fe40000000f00 */
[----:B--2---:R-:W-:Y:S01]  /*10010*/  MOV R3, R5 ;  /* 0x0000000500037202 */ /* 0x004fe20000000f00 */
[--C-:B------:R-:W-:Y:S01]  /*10020*/  HADD2.F32 R2, -RZ, R0.reuse.H0_H0 ;  /* 0x20000000ff027230 */ /* 0x100fe20000004100 */
[----:B------:R-:W-:Y:S01]  /*10030*/  MOV R5, R6 ;  /* 0x0000000600057202 */ /* 0x000fe20000000f00 */
[----:B------:R-:W-:-:S02]  /*10040*/  HADD2.F32 R0, -RZ, R0.H1_H1 ;  /* 0x30000000ff007230 */ /* 0x000fc40000004100 */
[--C-:B------:R-:W-:Y:S02]  /*10050*/  HADD2.F32 R4, -RZ, R3.reuse.H0_H0 ;  /* 0x20000003ff047230 */ /* 0x100fe40000004100 */
[----:B------:R-:W-:Y:S02]  /*10060*/  HADD2.F32 R3, -RZ, R3.H1_H1 ;  /* 0x30000003ff037230 */ /* 0x000fe40000004100 */
[----:B---3--:R-:W-:Y:S02]  /*10070*/  HADD2.F32 R9, -RZ, R10.H1_H1 ;  /* 0x3000000aff097230 */ /* 0x008fe40000004100 */
        /* <DEDUP_REMOVED lines=31> */
.L_x_3937:
[----:B------:R-:W-:Y:S05]  /*10270*/  BSYNC B0 ;  /* 0x0000000000007941 */ /* 0x000fea0003800000 */
.L_x_3936:
[----:B-----5:R3:W-:Y:S02]  /*10280*/  STS.128 [R239], R4 ;  /* 0x00000004ef007388 */ /* 0x0207e40000000c00 */
.L_x_3935:
[----:B------:R-:W-:Y:S05]  /*10290*/  BSYNC B1 ;  /* 0x0000000000017941 */ /* 0x000fea0003800000 */
.L_x_3934:
[----:B------:R-:W-:Y:S01]  /*102a0*/  IADD3 R37, R102, 0x10, RZ ;  /* 0x0000001066257810 */ /* 0x000fe20007ffe0ff */
        /* <DEDUP_REMOVED lines=8> */
[----:B------:R-:W-:-:S04]  /*10330*/  IADD3 R0, P0, R30, R21, RZ ;  /* 0x000000151e007210 */ /* 0x000fc80007f1e0ff */
[----:B--2---:R-:W-:Y:S02]  /*10340*/  LEA.HI.X.SX32 R2, R30, R22, 0x1, P0 ;  /* 0x000000161e027211 */ /* 0x004fe400000f0eff */
[C---:B------:R-:W-:Y:S02]  /*10350*/  SHF.L.U32 R8, R0.reuse, 0x1, RZ ;  /* 0x0000000100087819 */ /* 0x040fe400000006ff */
[----:B------:R-:W-:Y:S02]  /*10360*/  SHF.L.U64.HI R0, R0, 0x1, R2 ;  /* 0x0000000100007819 */ /* 0x000fe40000010202 */
[C---:B------:R-:W-:Y:S02]  /*10370*/  IADD3 R2, P0, R8.reuse, c[0x0][0x2b0], RZ ;  /* 0x0000ac0008027a10 */ /* 0x040fe40007f1e0ff */
[----:B------:R-:W-:Y:S02]  /*10380*/  IADD3 R8, P1, R8, c[0x0][0x2a8], RZ ;  /* 0x0000aa0008087a10 */ /* 0x000fe40007f3e0ff */
[----:B------:R-:W-:-:S02]  /*10390*/  IADD3.X R3, R0, c[0x0][0x2b4], RZ, P0, !PT ;  /* 0x0000ad0000037a10 */ /* 0x000fc400007fe4ff */
[----:B------:R-:W-:-:S03]  /*103a0*/  IADD3.X R9, R0, c[0x0][0x2ac], RZ, P1, !PT ;  /* 0x0000ab0000097a10 */ /* 0x000fc60000ffe4ff */
[----:B------:R2:W4:Y:S04]  /*103b0*/  LDG.E.64 R10, [R2.64] ;  /* 0x00000006020a7981 */ /* 0x000528000c1e1b00 */
[----:B---3--:R4:W3:Y:S01]  /*103c0*/  LDG.E.64 R14, [R8.64] ;  /* 0x00000006080e7981 */ /* 0x0088e2000c1e1b00 */
        /* <DEDUP_REMOVED lines=8> */
[----:B----4-:R-:W-:Y:S02]  /*10450*/  HADD2.F32 R9, -RZ, R10.H1_H1 ;  /* 0x3000000aff097230 */ /* 0x010fe40000004100 */
[----:B------:R-:W-:Y:S02]  /*10460*/  HADD2.F32 R6, -RZ, R11.H1_H1 ;  /* 0x3000000bff067230 */ /* 0x000fe40000004100 */
[--C-:B---3--:R-:W-:Y:S01]  /*10470*/  HADD2.F32 R18, -RZ, R14.reuse.H1_H1 ;  /* 0x3000000eff127230 */ /* 0x108fe20000004100 */
        /* <DEDUP_REMOVED lines=29> */
.L_x_3941:
[----:B------:R-:W-:Y:S05]  /*10650*/  BSYNC B0 ;  /* 0x0000000000007941 */ /* 0x000fea0003800000 */
.L_x_3940:
[----:B-----5:R4:W-:Y:S02]  /*10660*/  STS.128 [R239+0x800], R4 ;  /* 0x00080004ef007388 */ /* 0x0209e40000000c00 */
.L_x_3939:
[----:B------:R-:W-:Y:S05]  /*10670*/  BSYNC B1 ;  /* 0x0000000000017941 */ /* 0x000fea0003800000 */
.L_x_3938:
[----:B------:R-:W-:Y:S01]  /*10680*/  IADD3 R36, R102, 0x20, RZ ;  /* 0x0000002066247810 */ /* 0x000fe20007ffe0ff */
[----:B------:R-:W-:Y:S03]  /*10690*/  BSSY B1, `(.L_x_3942) ;  /* 0x000003d000017945 */ /* 0x000fe60003800000 */
[----:B------:R-:W-:-:S04]  /*106a0*/  ISETP.GE.AND P0, PT, R36, R33, PT ;  /* 0x000000212400720c */ /* 0x000fc80003f06270 */
[----:B------:R-:W-:-:S13]  /*106b0*/  ISETP.LT.OR P0, PT, R219, -0x107, P0 ;  /* 0xfffffef9db00780c */ /* 0x000fda0000701670 */
[----:B------:R-:W-:Y:S05]  /*106c0*/  @P0 BRA `(.L_x_3943) ;  /* 0x0000039000000947 */ /* 0x000fea0003800000 */
[----:B---34-:R3:W5:Y:S01]  /*106d0*/  LDG.E.128 R4, [R38.64] ;  /* 0x0000000626047981 */ /* 0x018762000c1e1d00 */
[----:B------:R-:W-:Y:S01]  /*106e0*/  ISETP.GE.AND P0, PT, R16, c[0x0][0x230], PT ;  /* 0x00008c0010007a0c */ /* 0x000fe20003f06270 */
[----:B------:R-:W-:-:S12]  /*106f0*/  BSSY B0, `(.L_x_3944) ;  /* 0x0000035000007945 */ /* 0x000fd80003800000 */
[----:B------:R-:W-:Y:S05]  /*10700*/  @P0 BRA `(.L_x_3945) ;  /* 0x0000033000000947 */ /* 0x000fea0003800000 */
[----:B------:R-:W-:-:S04]  /*10710*/  SHF.L.U32 R0, R134, 0x5, RZ ;  /* 0x0000000586007819 */ /* 0x000fc800000006ff */
[----:B--2---:R-:W-:-:S04]  /*10720*/  IADD3 R2, P0, R0, R21, RZ ;  /* 0x0000001500027210 */ /* 0x004fc80007f1e0ff */
        /* <DEDUP_REMOVED lines=49> */
.L_x_3945:
[----:B------:R-:W-:Y:S05]  /*10a40*/  BSYNC B0 ;  /* 0x0000000000007941 */ /* 0x000fea0003800000 */
.L_x_3944:
[----:B-----5:R4:W-:Y:S02]  /*10a50*/  STS.128 [R239+0x1000], R4 ;  /* 0x00100004ef007388 */ /* 0x0209e40000000c00 */
.L_x_3943:
[----:B------:R-:W-:Y:S05]  /*10a60*/  BSYNC B1 ;  /* 0x0000000000017941 */ /* 0x000fea0003800000 */
.L_x_3942:
[----:B---3--:R-:W-:-:S04]  /*10a70*/  IADD3 R28, R102, 0x30, RZ ;  /* 0x00000030661c7810 */ /* 0x008fc80007ffe0ff */
[----:B------:R-:W-:-:S04]  /*10a80*/  ISETP.GE.AND P0, PT, R28, R33, PT ;  /* 0x000000211c00720c */ /* 0x000fc80003f06270 */
[----:B------:R-:W-:-:S13]  /*10a90*/  ISETP.LT.OR P0, PT, R219, -0x187, P0 ;  /* 0xfffffe79db00780c */ /* 0x000fda0000701670 */
[----:B------:R-:W-:Y:S05]  /*10aa0*/  @P0 BRA `(.L_x_3946) ;  /* 0x00001f9000000947 */ /* 0x000fea0003800000 */
[----:B----4-:R3:W5:Y:S01]  /*10ab0*/  LDG.E.128 R4, [R40.64] ;  /* 0x0000000628047981 */ /* 0x010762000c1e1d00 */
[----:B------:R-:W-:Y:S01]  /*10ac0*/  ISETP.GE.AND P0, PT, R16, c[0x0][0x230], PT ;  /* 0x00008c0010007a0c */ /* 0x000fe20003f06270 */
[----:B------:R-:W-:-:S12]  /*10ad0*/  BSSY B0, `(.L_x_3947) ;  /* 0x0000037000007945 */ /* 0x000fd80003800000 */
[----:B------:R-:W-:Y:S05]  /*10ae0*/  @P0 BRA `(.L_x_3948) ;  /* 0x0000035000000947 */ /* 0x000fea0003800000 */
[----:B------:R-:W-:-:S05]  /*10af0*/  IMAD R0, R134, 0x30, RZ ;  /* 0x0000003086007824 */ /* 0x000fca00078e02ff */
        /* <DEDUP_REMOVED lines=52> */
.L_x_3948:
[----:B------:R-:W-:Y:S05]  /*10e40*/  BSYNC B0 ;  /* 0x0000000000007941 */ /* 0x000fea0003800000 */
.L_x_3947:
[----:B-----5:R4:W-:Y:S01]  /*10e50*/  STS.128 [R239+0x1800], R4 ;  /* 0x00180004ef007388 */ /* 0x0209e20000000c00 */
[----:B------:R-:W-:Y:S05]  /*10e60*/  BRA `(.L_x_3946) ;  /* 0x00001bd000007947 */ /* 0x000fea0003800000 */
.L_x_3933:
        /* <DEDUP_REMOVED lines=25> */
[----:B------:R-:W-:-:S04]  /*11000*/  LEA R2, P1, R0, c[0x0][0x2a8], 0x1 ;  /* 0x0000aa0000027a11 */ /* 0x000fc800078208ff */
[----:B------:R-:W-:-:S05]  /*11010*/  LEA.HI.X R3, R0, c[0x0][0x2ac], R14, 0x1, P1 ;  /* 0x0000ab0000037a11 */ /* 0x000fca00008f0c0e */
[----:B------:R1:W2:Y:S01]  /*11020*/  LDG.E.128 R24, [R2.64] ;  /* 0x0000000602187981 */ /* 0x0002a2000c1e1d00 */
[----:B-----5:R-:W-:Y:S02]  /*11030*/  MOV R14, R5 ;  /* 0x00000005000e7202 */ /* 0x020fe40000000f00 */
[----:B------:R-:W-:Y:S02]  /*11040*/  MOV R15, R7 ;  /* 0x00000007000f7202 */ /* 0x000fe40000000f00 */
[----:B----4-:R-:W-:Y:S02]  /*11050*/  MOV R13, R6 ;  /* 0x00000006000d7202 */ /* 0x010fe40000000f00 */
[----:B------:R-:W-:Y:S02]  /*11060*/  MOV R12, R4 ;  /* 0x00000004000c7202 */ /* 0x000fe40000000f00 */
[----:B---3--:R-:W-:Y:S02]  /*11070*/  MOV R18, R9 ;  /* 0x0000000900127202 */ /* 0x008fe40000000f00 */
        /* <DEDUP_REMOVED lines=63> */
.L_x_3952:
[----:B------:R-:W-:Y:S05]  /*11470*/  BSYNC B0 ;  /* 0x0000000000007941 */ /* 0x000fea0003800000 */
.L_x_3951:
[----:B-----5:R3:W-:Y:S02]  /*11480*/  STS.128 [R239], R4 ;  /* 0x00000004ef007388 */ /* 0x0207e40000000c00 */
.L_x_3950:
[----:B------:R-:W-:Y:S05]  /*11490*/  BSYNC B1 ;  /* 0x0000000000017941 */ /* 0x000fea0003800000 */
.L_x_3949:
        /* <DEDUP_REMOVED lines=10> */
[----:B--2---:R-:W-:Y:S02]  /*11540*/  MOV R3, R134 ;  /* 0x0000008600037202 */ /* 0x004fe40000000f00 */
        /* <DEDUP_REMOVED lines=13> */
[----:B------:R-:W2:Y:S01]  /*11620*/  LDG.E.128 R8, [R8.64] ;  /* 0x0000000608087981 */ /* 0x000ea2000c1e1d00 */
[----:B------:R-:W-:-:S03]  /*11630*/  IADD3 R0, P1, R12, R13, RZ ;  /* 0x0000000d0c007210 */ /* 0x000fc60007f3e0ff */
[----:B---3--:R4:W3:Y:S01]  /*11640*/  LDG.E.128 R20, [R2.64] ;  /* 0x0000000602147981 */ /* 0x0088e2000c1e1d00 */
        /* <DEDUP_REMOVED lines=72> */
.L_x_3956:
[----:B------:R-:W-:Y:S05]  /*11ad0*/  BSYNC B0 ;  /* 0x0000000000007941 */ /* 0x000fea0003800000 */
.L_x_3955:
[----:B-----5:R4:W-:Y:S02]  /*11ae0*/  STS.128 [R239+0x800], R4 ;  /* 0x00080004ef007388 */ /* 0x0209e40000000c00 */
.L_x_3954:
[----:B------:R-:W-:Y:S05]  /*11af0*/  BSYNC B1 ;  /* 0x0000000000017941 */ /* 0x000fea0003800000 */
.L_x_3953:
        /* <DEDUP_REMOVED lines=9> */
[-C--:B------:R-:W-:Y:S02]  /*11b90*/  ISETP.GE.AND P0, PT, R16, R134.reuse, PT ;  /* 0x000000861000720c */ /* 0x080fe40003f06270 */
[----:B--2---:R-:W-:Y:S02]  /*11ba0*/  MOV R3, R134 ;  /* 0x0000008600037202 */ /* 0x004fe40000000f00 */
        /* <DEDUP_REMOVED lines=89> */
.L_x_3960:
[----:B------:R-:W-:Y:S05]  /*12140*/  BSYNC B0 ;  /* 0x0000000000007941 */ /* 0x000fea0003800000 */
.L_x_3959:
[----:B-----5:R4:W-:Y:S02]  /*12150*/  STS.128 [R239+0x1000], R4 ;  /* 0x00100004ef007388 */ /* 0x0209e40000000c00 */
.L_x_3958:
[----:B------:R-:W-:Y:S05]  /*12160*/  BSYNC B1 ;  /* 0x0000000000017941 */ /* 0x000fea0003800000 */
.L_x_3957:
        /* <DEDUP_REMOVED lines=9> */
[----:B------:R-:W-:Y:S02]  /*12200*/  MOV R8, R134 ;  /* 0x0000008600087202 */ /* 0x000fe40000000f00 */
[----:B------:R-:W-:-:S09]  /*12210*/  MOV R0, RZ ;  /* 0x000000ff00007202 */ /* 0x000fd20000000f00 */
[--C-:B------:R-:W-:Y:S02]  /*12220*/  @P0 SHF.R.S32.HI R134, RZ, 0x1, R179.reuse ;  /* 0x00000001ff860819 */ /* 0x100fe400000114b3 */
[----:B--2---:R-:W-:-:S03]  /*12230*/  @P0 SHF.R.S32.HI R3, RZ, 0x1, R179 ;  /* 0x00000001ff030819 */ /* 0x004fc600000114b3 */
[----:B------:R-:W-:Y:S01]  /*12240*/  IMAD R2, R134, 0x30, RZ ;  /* 0x0000003086027824 */ /* 0x000fe200078e02ff */
[----:B------:R-:W-:Y:S01]  /*12250*/  @P0 IADD3 R0, -R3, RZ, RZ ;  /* 0x000000ff03000210 */ /* 0x000fe20007ffe1ff */
[----:B------:R-:W-:-:S03]  /*12260*/  @P0 IMAD.MOV R8, RZ, RZ, -R134 ;  /* 0x000000ffff080224 */ /* 0x000fc600078e0a86 */
[----:B------:R-:W-:Y:S01]  /*12270*/  IADD3 R17, P1, R2, R35, RZ ;  /* 0x0000002302117210 */ /* 0x000fe20007f3e0ff */
[----:B------:R-:W-:-:S03]  /*12280*/  IMAD.WIDE R8, R8, 0x2, R40 ;  /* 0x0000000208087825 */ /* 0x000fc600078e0228 */
[----:B------:R-:W-:Y:S02]  /*12290*/  LEA.HI.X.SX32 R16, R2, R34, 0x1, P1 ;  /* 0x0000002202107211 */ /* 0x000fe400008f0eff */
[C---:B------:R-:W-:Y:S01]  /*122a0*/  IADD3 R3, P1, R0.reuse, R17, RZ ;  /* 0x0000001100037210 */ /* 0x040fe20007f3e0ff */
[----:B------:R-:W2:Y:S03]  /*122b0*/  LDG.E.128 R8, [R8.64] ;  /* 0x0000000608087981 */ /* 0x000ea6000c1e1d00 */
[----:B------:R-:W-:Y:S02]  /*122c0*/  LEA.HI.X.SX32 R0, R0, R16, 0x1, P1 ;  /* 0x0000001000007211 */ /* 0x000fe400008f0eff */
[----:B------:R-:W-:-:S04]  /*122d0*/  LEA R2, P1, R3, c[0x0][0x2b0], 0x1 ;  /* 0x0000ac0003027a11 */ /* 0x000fc800078208ff */
[----:B------:R-:W-:-:S05]  /*122e0*/  LEA.HI.X R3, R3, c[0x0][0x2b4], R0, 0x1, P1 ;  /* 0x0000ad0003037a11 */ /* 0x000fca00008f0c00 */
[----:B---3--:R4:W3:Y:S01]  /*122f0*/  LDG.E.128 R12, [R2.64] ;  /* 0x00000006020c7981 */ /* 0x0088e2000c1e1d00 */
        /* <DEDUP_REMOVED lines=12> */
[----:B--2---:R-:W-:Y:S02]  /*123c0*/  MOV R24, R9 ;  /* 0x0000000900187202 */ /* 0x004fe40000000f00 */
[----:B------:R-:W-:Y:S01]  /*123d0*/  MOV R25, R8 ;  /* 0x0000000800197202 */ /* 0x000fe20000000f00 */
[----:B------:R-:W-:Y:S01]  /*123e0*/  IMAD.MOV.U32 R26, RZ, RZ, R11 ;  /* 0x000000ffff1a7224 */ /* 0x000fe200078e000b */
[----:B------:R-:W-:Y:S01]  /*123f0*/  MOV R27, R10 ;  /* 0x0000000a001b7202 */ /* 0x000fe20000000f00 */
[----:B------:R-:W-:-:S02]  /*12400*/  HADD2.F32 R9, -RZ, R24.H0_H0 ;  /* 0x20000018ff097230 */ /* 0x000fc40000004100 */
[----:B------:R-:W-:Y:S02]  /*12410*/  HADD2.F32 R10, -RZ, R24.H1_H1 ;  /* 0x30000018ff0a7230 */ /* 0x000fe40000004100 */
[--C-:B---3--:R-:W-:Y:S02]  /*12420*/  HADD2.F32 R6, -RZ, R13.reuse.H0_H0 ;  /* 0x2000000dff067230 */ /* 0x108fe40000004100 */
        /* <DEDUP_REMOVED lines=60> */
.L_x_3962:
[----:B------:R-:W-:Y:S05]  /*127f0*/  BSYNC B0 ;  /* 0x0000000000007941 */ /* 0x000fea0003800000 */
.L_x_3961:
[----:B-----5:R4:W-:Y:S01]  /*12800*/  STS.128 [R239+0x1800], R4 ;  /* 0x00180004ef007388 */ /* 0x0209e20000000c00 */
[----:B------:R-:W-:Y:S05]  /*12810*/  BRA `(.L_x_3946) ;  /* 0x0000022000007947 */ /* 0x000fea0003800000 */
.L_x_3932:
        /* <DEDUP_REMOVED lines=34> */
.L_x_3946:
[----:B------:R-:W-:Y:S05]  /*12a40*/  BSYNC B2 ;  /* 0x0000000000027941 */ /* 0x000fea0003800000 */
.L_x_3931:
[----:B------:R-:W5:Y:S04]  /*12a50*/  LDL R0, [R1+0x2c] ;  /* 0x00002c0001007983 */ /* 0x000f680000100800 */
[----:B--2---:R-:W2:Y:S04]  /*12a60*/  LDL R215, [R1+0xc] ;  /* 0x00000c0001d77983 */ /* 0x004ea80000100800 */
[----:B---3--:R-:W3:Y:S04]  /*12a70*/  LDL R213, [R1+0x10] ;  /* 0x0000100001d57983 */ /* 0x008ee80000100800 */
[----:B----4-:R-:W4:Y:S04]  /*12a80*/  LDL R35, [R1+0x14] ;  /* 0x0000140001237983 */ /* 0x010f280000100800 */
[----:B------:R-:W2:Y:S01]  /*12a90*/  LDL R34, [R1+0x18] ;  /* 0x0000180001227983 */ /* 0x000ea20000100800 */
        /* <DEDUP_REMOVED lines=10> */
[C---:B------:R-:W-:Y:S02]  /*12b40*/  IADD3 R27, R102.reuse, 0xe0, RZ ;  /* 0x000000e0661b7810 */ /* 0x040fe40007ffe0ff */
[----:B------:R-:W-:Y:S02]  /*12b50*/  IADD3 R30, R102, 0xf0, RZ ;  /* 0x000000f0661e7810 */ /* 0x000fe40007ffe0ff */
[----:B-----5:R-:W-:-:S05]  /*12b60*/  IADD3 R205, R0, -0x1, RZ ;  /* 0xffffffff00cd7810 */ /* 0x020fca0007ffe0ff */
[----:B------:R-:W-:-:S04]  /*12b70*/  IMAD.SHL.U32 R207, R205, 0x100, RZ ;  /* 0x00000100cdcf7824 */ /* 0x000fc800078e00ff */
[----:B------:R-:W-:-:S05]  /*12b80*/  IMAD.IADD R19, R154, 0x1, -R207 ;  /* 0x000000019a137824 */ /* 0x000fca00078e0acf */
[-C--:B------:R-:W-:Y:S02]  /*12b90*/  ISETP.GE.AND P0, PT, R102, R19.reuse, PT ;  /* 0x000000136600720c */ /* 0x080fe40003f06270 */
[-C--:B------:R-:W-:Y:S02]  /*12ba0*/  ISETP.GE.AND P4, PT, R28, R19.reuse, PT ;  /* 0x000000131c00720c */ /* 0x080fe40003f86270 */
[-C--:B------:R-:W-:Y:S02]  /*12bb0*/  ISETP.GE.AND P1, PT, R37, R19.reuse, PT ;  /* 0x000000132500720c */ /* 0x080fe40003f26270 */
[----:B------:R-:W-:-:S07]  /*12bc0*/  ISETP.GE.AND P5, PT, R36, R19, PT ;  /* 0x000000132400720c */ /* 0x000fce0003fa6270 */
[----:B---3--:R-:W-:Y:S02]  /*12bd0*/  @!P0 IMAD.MOV.U32 R2, RZ, RZ, R213 ;  /* 0x000000ffff028224 */ /* 0x008fe400078e00d5 */
[----:B--2---:R-:W-:Y:S02]  /*12be0*/  @!P0 IMAD.MOV.U32 R3, RZ, RZ, R215 ;  /* 0x000000ffff038224 */ /* 0x004fe400078e00d7 */
[----:B------:R-:W-:-:S03]  /*12bf0*/  @!P4 IMAD.MOV.U32 R0, RZ, RZ, c[0x0][0x198] ;  /* 0x00006600ff00c624 */ /* 0x000fc600078e00ff */
[----:B------:R-:W-:Y:S01]  /*12c00*/  @!PT LDS RZ, [RZ] ;  /* 0x00000000fffff984 */ /* 0x000fe20000000800 */
[----:B------:R-:W-:Y:S01]  /*12c10*/  @!PT LDS RZ, [RZ] ;  /* 0x00000000fffff984 */ /* 0x000fe20000000800 */
[----:B------:R-:W-:Y:S01]  /*12c20*/  @!PT LDS RZ, [RZ] ;  /* 0x00000000fffff984 */ /* 0x000fe20000000800 */
[----:B------:R2:W-:Y:S01]  /*12c30*/  @!P0 LDGSTS.E.BYPASS.LTC128B.128 [R239+0x2000], [R2.64] ;  /* 0x0200000002ef8fae */ /* 0x0005e2000b901d46 */
[C---:B------:R-:W-:Y:S02]  /*12c40*/  @!P1 LEA R6, P2, R195.reuse, R213, 0x1 ;  /* 0x000000d5c3069211 */ /* 0x040fe400078408ff */
[----:B------:R-:W-:Y:S01]  /*12c50*/  ISETP.GE.AND P3, PT, R24, R19, PT ;  /* 0x000000131800720c */ /* 0x000fe20003f66270 */
[----:B------:R-:W-:Y:S01]  /*12c60*/  @!P4 IMAD.MOV.U32 R8, RZ, RZ, c[0x0][0x19c] ;  /* 0x00006700ff08c624 */ /* 0x000fe200078e00ff */
[----:B------:R-:W-:Y:S01]  /*12c70*/  @!P1 LEA.HI.X R7, R195, R215, R197, 0x1, P2 ;  /* 0x000000d7c3079211 */ /* 0x000fe200010f0cc5 */
[----:B------:R-:W-:Y:S01]  /*12c80*/  @!P5 IMAD.MOV.U32 R5, RZ, RZ, c[0x0][0x19c] ;  /* 0x00006700ff05d624 */ /* 0x000fe200078e00ff */
[-C--:B------:R-:W-:Y:S01]  /*12c90*/  ISETP.GE.AND P2, PT, R25, R19.reuse, PT ;  /* 0x000000131900720c */ /* 0x080fe20003f46270 */
[----:B------:R-:W-:Y:S02]  /*12ca0*/  @!P4 IMAD R8, R8, 0x60, RZ ;  /* 0x000000600808c824 */ /* 0x000fe400078e02ff */
[----:B------:R3:W-:Y:S01]  /*12cb0*/  @!P1 LDGSTS.E.BYPASS.LTC128B.128 [R239+0x2800], [R6.64] ;  /* 0x0280000006ef9fae */ /* 0x0007e2000b901d46 */
[----:B------:R-:W-:Y:S01]  /*12cc0*/  ISETP.GE.AND P1, PT, R29, R19, PT ;  /* 0x000000131d00720c */ /* 0x000fe20003f26270 */
[----:B--2---:R-:W-:-:S02]  /*12cd0*/  @!P4 IMAD.MOV.U32 R2, RZ, RZ, R213 ;  /* 0x000000ffff02c224 */ /* 0x004fc400078e00d5 */
[----:B------:R-:W-:-:S04]  /*12ce0*/  @!P4 IMAD.MOV.U32 R3, RZ, RZ, R215 ;  /* 0x000000ffff03c224 */ /* 0x000fc800078e00d7 */
[----:B------:R-:W-:-:S04]  /*12cf0*/  @!P4 IMAD.WIDE.U32 R2, R0, 0x60, R2 ;  /* 0x000000600002c825 */ /* 0x000fc800078e0002 */
[----:B------:R-:W-:-:S05]  /*12d00*/  @!P5 IMAD.MOV.U32 R0, RZ, RZ, c[0x0][0x198] ;  /* 0x00006600ff00d624 */ /* 0x000fca00078e00ff */
[----:B------:R-:W-:Y:S01]  /*12d10*/  @!P5 LEA R4, P0, R0, R213, 0x6 ;  /* 0x000000d50004d211 */ /* 0x000fe200078030ff */
[----:B------:R-:W-:-:S03]  /*12d20*/  @!P4 IMAD.IADD R3, R3, 0x1, R8 ;  /* 0x000000010303c824 */ /* 0x000fc600078e0208 */
[----:B------:R-:W-:Y:S01]  /*12d30*/  @!P5 LEA.HI.X R5, R0, R215, R5, 0x6, P0 ;  /* 0x000000d70005d211 */ /* 0x000fe200000f3405 */
[----:B------:R-:W-:Y:S01]  /*12d40*/  @!P3 IMAD.MOV.U32 R0, RZ, RZ, c[0x0][0x198] ;  /* 0x00006600ff00b624 */ /* 0x000fe200078e00ff */
[----:B------:R-:W-:-:S03]  /*12d50*/  ISETP.GE.AND P0, PT, R32, R19, PT ;  /* 0x000000132000720c */ /* 0x000fc60003f06270 */
[----:B------:R2:W-:Y:S01]  /*12d60*/  @!P5 LDGSTS.E.BYPASS.LTC128B.128 [R239+0x3000], [R4.64] ;  /* 0x0300000004efdfae */ /* 0x0005e2000b901d46 */
[----:B------:R-:W-:-:S03]  /*12d70*/  ISETP.GE.AND P5, PT, R33, R19, PT ;  /* 0x000000132100720c */ /* 0x000fc60003fa6270 */
[----:B------:R5:W-:Y:S01]  /*12d80*/  @!P4 LDGSTS.E.BYPASS.LTC128B.128 [R239+0x3800], [R2.64] ;  /* 0x0380000002efcfae */ /* 0x000be2000b901d46 */
[----:B------:R-:W-:Y:S02]  /*12d90*/  @!P3 LEA R10, P4, R0, R213, 0x7 ;  /* 0x000000d5000ab211 */ /* 0x000fe400078838ff */
[----:B------:R-:W-:Y:S01]  /*12da0*/  ISETP.GE.AND P6, PT, R31, R19, PT ;  /* 0x000000131f00720c */ /* 0x000fe20003fc6270 */
[----:B---3--:R-:W-:Y:S02]  /*12db0*/  @!P1 IMAD.MOV.U32 R6, RZ, RZ, c[0x0][0x198] ;  /* 0x00006600ff069624 */ /* 0x008fe400078e00ff */
[----:B------:R-:W-:-:S04]  /*12dc0*/  @!P2 IMAD.MOV.U32 R13, RZ, RZ, c[0x0][0x19c] ;  /* 0x00006700ff0da624 */ /* 0x000fc800078e00ff */
[----:B------:R-:W-:Y:S02]  /*12dd0*/  @!P2 IMAD R13, R13, 0xa0, RZ ;  /* 0x000000a00d0da824 */ /* 0x000fe400078e02ff */
[----:B--2---:R-:W-:Y:S02]  /*12de0*/  @!P2 IMAD.MOV.U32 R4, RZ, RZ, c[0x0][0x198] ;  /* 0x00006600ff04a624 */ /* 0x004fe400078e00ff */
[----:B------:R-:W-:Y:S02]  /*12df0*/  @!P3 IMAD.MOV.U32 R5, RZ, RZ, c[0x0][0x19c] ;  /* 0x00006700ff05b624 */ /* 0x000fe400078e00ff */
[----:B-----5:R-:W-:Y:S02]  /*12e00*/  @!P2 IMAD.MOV.U32 R2, RZ, RZ, R213 ;  /* 0x000000ffff02a224 */ /* 0x020fe400078e00d5 */
[----:B------:R-:W-:Y:S01]  /*12e10*/  @!P2 IMAD.MOV.U32 R3, RZ, RZ, R215 ;  /* 0x000000ffff03a224 */ /* 0x000fe200078e00d7 */
[----:B------:R-:W-:-:S03]  /*12e20*/  @!P3 LEA.HI.X R11, R0, R215, R5, 0x7, P4 ;  /* 0x000000d7000bb211 */ /* 0x000fc600020f3c05 */
[----:B------:R-:W-:Y:S02]  /*12e30*/  @!P2 IMAD.WIDE.U32 R8, R4, 0xa0, R2 ;  /* 0x000000a00408a825 */ /* 0x000fe400078e0002 */
[----:B------:R2:W-:Y:S02]  /*12e40*/  @!P3 LDGSTS.E.BYPASS.LTC128B.128 [R239+0x4000], [R10.64] ;  /* 0x040000000aefbfae */ /* 0x0005e4000b901d46 */
[----:B------:R-:W-:Y:S02]  /*12e50*/  @!P1 IMAD.MOV.U32 R2, RZ, RZ, R213 ;  /* 0x000000ffff029224 */ /* 0x000fe400078e00d5 */
[----:B------:R-:W-:Y:S02]  /*12e60*/  @!P1 IMAD.MOV.U32 R3, RZ, RZ, R215 ;  /* 0x000000ffff039224 */ /* 0x000fe400078e00d7 */
[----:B------:R-:W-:Y:S02]  /*12e70*/  @!P0 IMAD.MOV.U32 R4, RZ, RZ, c[0x0][0x198] ;  /* 0x00006600ff048624 */ /* 0x000fe400078e00ff */
[----:B------:R-:W-:-:S04]  /*12e80*/  @!P1 IMAD.WIDE.U32 R6, R6, 0xc0, R2 ;  /* 0x000000c006069825 */ /* 0x000fc800078e0002 */
[----:B------:R-:W-:Y:S02]  /*12e90*/  @!P0 IMAD.MOV.U32 R2, RZ, RZ, R213 ;  /* 0x000000ffff028224 */ /* 0x000fe400078e00d5 */
[----:B------:R-:W-:Y:S02]  /*12ea0*/  @!P0 IMAD.MOV.U32 R3, RZ, RZ, R215 ;  /* 0x000000ffff038224 */ /* 0x000fe400078e00d7 */
[----:B------:R-:W-:Y:S02]  /*12eb0*/  @!P2 IMAD.IADD R9, R9, 0x1, R13 ;  /* 0x000000010909a824 */ /* 0x000fe400078e020d */
[----:B------:R-:W-:-:S03]  /*12ec0*/  @!P0 IMAD.WIDE.U32 R4, R4, 0xe0, R2 ;  /* 0x000000e004048825 */ /* 0x000fc600078e0002 */
[----:B------:R3:W-:Y:S01]  /*12ed0*/  @!P2 LDGSTS.E.BYPASS.LTC128B.128 [R239+0x4800], [R8.64] ;  /* 0x0480000008efafae */ /* 0x0007e2000b901d46 */
[----:B------:R-:W-:Y:S02]  /*12ee0*/  @!P6 IMAD.MOV.U32 R0, RZ, RZ, c[0x0][0x198] ;  /* 0x00006600ff00e624 */ /* 0x000fe400078e00ff */
[----:B--2---:R-:W-:Y:S02]  /*12ef0*/  @!P0 IMAD.MOV.U32 R10, RZ, RZ, c[0x0][0x19c] ;  /* 0x00006700ff0a8624 */ /* 0x004fe400078e00ff */
[----:B------:R-:W-:Y:S02]  /*12f00*/  @!P5 IMAD.MOV.U32 R11, RZ, RZ, c[0x0][0x198] ;  /* 0x00006600ff0bd624 */ /* 0x000fe400078e00ff */
[----:B------:R-:W-:Y:S02]  /*12f10*/  @!P6 IMAD.MOV.U32 R2, RZ, RZ, R213 ;  /* 0x000000ffff02e224 */ /* 0x000fe400078e00d5 */
[----:B------:R-:W-:Y:S02]  /*12f20*/  @!P6 IMAD.MOV.U32 R3, RZ, RZ, R215 ;  /* 0x000000ffff03e224 */ /* 0x000fe400078e00d7 */
[----:B------:R-:W-:-:S02]  /*12f30*/  @!P5 IMAD.MOV.U32 R15, RZ, RZ, c[0x0][0x19c] ;  /* 0x00006700ff0fd624 */ /* 0x000fc400078e00ff */
[----:B------:R-:W-:Y:S01]  /*12f40*/  @!P0 IMAD R14, R10, 0xe0, RZ ;  /* 0x000000e00a0e8824 */ /* 0x000fe200078e02ff */
[----:B------:R-:W-:Y:S01]  /*12f50*/  @!P5 LEA R10, P3, R11, R213, 0x8 ;  /* 0x000000d50b0ad211 */ /* 0x000fe200078640ff */
[----:B------:R-:W-:Y:S01]  /*12f60*/  @!P1 IMAD.MOV.U32 R12, RZ, RZ, c[0x0][0x19c] ;  /* 0x00006700ff0c9624 */ /* 0x000fe200078e00ff */
[----:B------:R-:W-:Y:S01]  /*12f70*/  ISETP.GE.AND P2, PT, R33, R19, PT ;  /* 0x000000132100720c */ /* 0x000fe20003f46270 */
[----:B------:R-:W-:Y:S01]  /*12f80*/  @!P6 IMAD.WIDE.U32 R2, R0, 0x120, R2 ;  /* 0x000001200002e825 */ /* 0x000fe200078e0002 */
[----:B------:R-:W-:Y:S02]  /*12f90*/  @!P5 LEA.HI.X R11, R11, R215, R15, 0x8, P3 ;  /* 0x000000d70b0bd211 */ /* 0x000fe400018f440f */
[----:B------:R-:W-:Y:S01]  /*12fa0*/  ISETP.GE.AND P5, PT, R21, R19, PT ;  /* 0x000000131500720c */ /* 0x000fe20003fa6270 */
[----:B------:R-:W-:Y:S02]  /*12fb0*/  @!P6 IMAD.MOV.U32 R0, RZ, RZ, c[0x0][0x19c] ;  /* 0x00006700ff00e624 */ /* 0x000fe400078e00ff */
[----:B------:R-:W-:-:S02]  /*12fc0*/  @!P1 IMAD R12, R12, 0xc0, RZ ;  /* 0x000000c00c0c9824 */ /* 0x000fc400078e02ff */
[----:B------:R-:W-:Y:S01]  /*12fd0*/  @!P6 IMAD R0, R0, 0x120, RZ ;  /* 0x000001200000e824 */ /* 0x000fe200078e02ff */
[-C--:B------:R-:W-:Y:S01]  /*12fe0*/  ISETP.GE.AND P4, PT, R23, R19.reuse, PT ;  /* 0x000000131700720c */ /* 0x080fe20003f86270 */
[----:B------:R-:W-:Y:S02]  /*12ff0*/  @!P1 IMAD.IADD R7, R7, 0x1, R12 ;  /* 0x0000000107079824 */ /* 0x000fe400078e020c */
[----:B------:R-:W-:Y:S02]  /*13000*/  @!P0 IMAD.IADD R5, R5, 0x1, R14 ;  /* 0x0000000105058824 */ /* 0x000fe400078e020e */
[----:B------:R-:W-:Y:S01]  /*13010*/  @!P6 IMAD.IADD R3, R3, 0x1, R0 ;  /* 0x000000010303e824 */ /* 0x000fe200078e0200 */
[----:B------:R2:W-:Y:S01]  /*13020*/  @!P1 LDGSTS.E.BYPASS.LTC128B.128 [R239+0x5000], [R6.64] ;  /* 0x0500000006ef9fae */ /* 0x0005e2000b901d46 */
[----:B------:R-:W-:-:S03]  /*13030*/  ISETP.GE.AND P3, PT, R22, R19, PT ;  /* 0x000000131600720c */ /* 0x000fc60003f66270 */
[----:B------:R5:W-:Y:S01]  /*13040*/  @!P0 LDGSTS.E.BYPASS.LTC128B.128 [R239+0x5800], [R4.64] ;  /* 0x0580000004ef8fae */ /* 0x000be2000b901d46 */
[----:B------:R-:W-:-:S03]  /*13050*/  @!P5 IMAD.MOV.U32 R0, RZ, RZ, c[0x0][0x198] ;  /* 0x00006600ff00d624 */ /* 0x000fc600078e00ff */
[----:B------:R1:W-:Y:S04]  /*13060*/  @!P2 LDGSTS.E.BYPASS.LTC128B.128 [R239+0x6000], [R10.64] ;  /* 0x060000000aefafae */ /* 0x0003e8000b901d46 */
[----:B------:R1:W-:Y:S01]  /*13070*/  @!P6 LDGSTS.E.BYPASS.LTC128B.128 [R239+0x6800], [R2.64] ;  /* 0x0680000002efefae */ /* 0x0003e2000b901d46 */
[-C--:B------:R-:W-:Y:S02]  /*13080*/  ISETP.GE.AND P2, PT, R26, R19.reuse, PT ;  /* 0x000000131a00720c */ /* 0x080fe40003f46270 */
[-C--:B------:R-:W-:Y:S02]  /*13090*/  ISETP.GE.AND P1, PT, R27, R19.reuse, PT ;  /* 0x000000131b00720c */ /* 0x080fe40003f26270 */
[----:B------:R-:W-:Y:S01]  /*130a0*/  ISETP.GE.AND P0, PT, R30, R19, PT ;  /* 0x000000131e00720c */ /* 0x000fe20003f06270 */
[----:B-----5:R-:W-:-:S02]  /*130b0*/  @!P4 IMAD.MOV.U32 R4, RZ, RZ, c[0x0][0x198] ;  /* 0x00006600ff04c624 */ /* 0x020fc400078e00ff */
[----:B-1----:R-:W-:Y:S02]  /*130c0*/  @!P5 IMAD.MOV.U32 R2, RZ, RZ, R213 ;  /* 0x000000ffff02d224 */ /* 0x002fe400078e00d5 */
[----:B------:R-:W-:-:S04]  /*130d0*/  @!P5 IMAD.MOV.U32 R3, RZ, RZ, R215 ;  /* 0x000000ffff03d224 */ /* 0x000fc800078e00d7 */
[----:B------:R-:W-:-:S04]  /*130e0*/  @!P5 IMAD.WIDE.U32 R12, R0, 0x140, R2 ;  /* 0x00000140000cd825 */ /* 0x000fc800078e0002 */
[----:B------:R-:W-:Y:S02]  /*130f0*/  @!P4 IMAD.MOV.U32 R2, RZ, RZ, R213 ;  /* 0x000000ffff02c224 */ /* 0x000fe400078e00d5 */
[----:B------:R-:W-:Y:S02]  /*13100*/  @!P4 IMAD.MOV.U32 R3, RZ, RZ, R215 ;  /* 0x000000ffff03c224 */ /* 0x000fe400078e00d7 */
[----:B------:R-:W-:Y:S02]  /*13110*/  @!P3 IMAD.MOV.U32 R0, RZ, RZ, c[0x0][0x198] ;  /* 0x00006600ff00b624 */ /* 0x000fe400078e00ff */
[----:B------:R-:W-:-:S04]  /*13120*/  @!P4 IMAD.WIDE.U32 R4, R4, 0x160, R2 ;  /* 0x000001600404c825 */ /* 0x000fc800078e0002 */
[----:B------:R-:W-:Y:S02]  /*13130*/  @!P3 IMAD.MOV.U32 R2, RZ, RZ, R213 ;  /* 0x000000ffff02b224 */ /* 0x000fe400078e00d5 */
[----:B------:R-:W-:Y:S02]  /*13140*/  @!P3 IMAD.MOV.U32 R3, RZ, RZ, R215 ;  /* 0x000000ffff03b224 */ /* 0x000fe400078e00d7 */
[----:B--2---:R-:W-:Y:S02]  /*13150*/  @!P5 IMAD.MOV.U32 R6, RZ, RZ, c[0x0][0x19c] ;  /* 0x00006700ff06d624 */ /* 0x004fe400078e00ff */
[----:B------:R-:W-:-:S04]  /*13160*/  @!P3 IMAD.WIDE.U32 R2, R0, 0x180, R2 ;  /* 0x000001800002b825 */ /* 0x000fc800078e0002 */
[----:B------:R-:W-:Y:S02]  /*13170*/  @!P5 IMAD R0, R6, 0x140, RZ ;  /* 0x000001400600d824 */ /* 0x000fe400078e02ff */
[----:B---3--:R-:W-:Y:S02]  /*13180*/  @!P2 IMAD.MOV.U32 R8, RZ, RZ, c[0x0][0x198] ;  /* 0x00006600ff08a624 */ /* 0x008fe400078e00ff */
        /* <DEDUP_REMOVED lines=14> */
[----:B------:R-:W-:Y:S02]  /*13270*/  @!P2 IMAD.MOV.U32 R10, RZ, RZ, c[0x0][0x19c] ;  /* 0x00006700ff0aa624 */ /* 0x000fe400078e00ff */
[----:B------:R-:W-:Y:S02]  /*13280*/  @!P4 IMAD.MOV.U32 R0, RZ, RZ, c[0x0][0x19c] ;  /* 0x00006700ff00c624 */ /* 0x000fe400078e00ff */
[----:B------:R-:W-:Y:S02]  /*13290*/  @!P0 IMAD.MOV.U32 R8, RZ, RZ, c[0x0][0x19c] ;  /* 0x00006700ff088624 */ /* 0x000fe400078e00ff */
[----:B------:R-:W-:Y:S02]  /*132a0*/  @!P1 IMAD.MOV.U32 R9, RZ, RZ, c[0x0][0x19c] ;  /* 0x00006700ff099624 */ /* 0x000fe400078e00ff */
[----:B------:R-:W-:-:S02]  /*132b0*/  @!P3 IMAD R18, R11, 0x180, RZ ;  /* 0x000001800b12b824 */ /* 0x000fc400078e02ff */
[----:B------:R-:W-:Y:S02]  /*132c0*/  @!P2 IMAD R10, R10, 0x1a0, RZ ;  /* 0x000001a00a0aa824 */ /* 0x000fe400078e02ff */
[----:B------:R-:W-:Y:S02]  /*132d0*/  @!P4 IMAD R0, R0, 0x160, RZ ;  /* 0x000001600000c824 */ /* 0x000fe400078e02ff */
[----:B------:R-:W-:Y:S02]  /*132e0*/  @!P0 IMAD R8, R8, 0x1e0, RZ ;  /* 0x000001e008088824 */ /* 0x000fe400078e02ff */
[----:B------:R-:W-:Y:S02]  /*132f0*/  @!P1 IMAD R20, R9, 0x1c0, RZ ;  /* 0x000001c009149824 */ /* 0x000fe400078e02ff */
[----:B------:R-:W-:Y:S02]  /*13300*/  @!P3 IMAD.IADD R9, R3, 0x1, R18 ;  /* 0x000000010309b824 */ /* 0x000fe400078e0212 */
[----:B------:R-:W-:-:S02]  /*13310*/  @!P2 IMAD.IADD R7, R7, 0x1, R10 ;  /* 0x000000010707a824 */ /* 0x000fc400078e020a */
[----:B------:R-:W-:Y:S02]  /*13320*/  @!P4 IMAD.IADD R11, R5, 0x1, R0 ;  /* 0x00000001050bc824 */ /* 0x000fe400078e0200 */
[----:B------:R-:W-:Y:S02]  /*13330*/  @!P0 IMAD.IADD R3, R17, 0x1, R8 ;  /* 0x0000000111038824 */ /* 0x000fe400078e0208 */
[----:B------:R-:W-:Y:S02]  /*13340*/  @!P4 IMAD.MOV.U32 R10, RZ, RZ, R4 ;  /* 0x000000ffff0ac224 */ /* 0x000fe400078e0004 */
[----:B------:R-:W-:Y:S02]  /*13350*/  @!P3 IMAD.MOV.U32 R8, RZ, RZ, R2 ;  /* 0x000000ffff08b224 */ /* 0x000fe400078e0002 */
[----:B------:R-:W-:Y:S01]  /*13360*/  @!P1 IMAD.IADD R5, R15, 0x1, R20 ;  /* 0x000000010f059824 */ /* 0x000fe200078e0214 */
[----:B------:R2:W-:Y:S01]  /*13370*/  @!P4 LDGSTS.E.BYPASS.LTC128B.128 [R239+0x7800], [R10.64] ;  /* 0x078000000aefcfae */ /* 0x0005e2000b901d46 */
[----:B------:R-:W-:-:S02]  /*13380*/  @!P1 IMAD.MOV.U32 R4, RZ, RZ, R14 ;  /* 0x000000ffff049224 */ /* 0x000fc400078e000e */
[----:B------:R-:W-:Y:S01]  /*13390*/  @!P0 IMAD.MOV.U32 R2, RZ, RZ, R16 ;  /* 0x000000ffff028224 */ /* 0x000fe200078e0010 */
[----:B------:R3:W-:Y:S04]  /*133a0*/  @!P3 LDGSTS.E.BYPASS.LTC128B.128 [R239+0x8000], [R8.64] ;  /* 0x0800000008efbfae */ /* 0x0007e8000b901d46 */
[----:B------:R5:W-:Y:S04]  /*133b0*/  @!P2 LDGSTS.E.BYPASS.LTC128B.128 [R239+0x8800], [R6.64] ;  /* 0x0880000006efafae */ /* 0x000be8000b901d46 */
[----:B------:R1:W-:Y:S04]  /*133c0*/  @!P1 LDGSTS.E.BYPASS.LTC128B.128 [R239+0x9000], [R4.64] ;  /* 0x0900000004ef9fae */ /* 0x0003e8000b901d46 */
[----:B------:R1:W-:Y:S04]  /*133d0*/  @!P0 LDGSTS.E.BYPASS.LTC128B.128 [R239+0x9800], [R2.64] ;  /* 0x0980000002ef8fae */ /* 0x0003e8000b901d46 */
[----:B------:R-:W0:Y:S01]  /*133e0*/  LDGDEPBAR ;  /* 0x00000000000079af */ /* 0x000e220000000000 */
[----:B------:R-:W-:-:S02]  /*133f0*/  ISETP.GE.AND P0, PT, R102, R19, PT ;  /* 0x000000136600720c */ /* 0x000fc40003f06270 */
[-C--:B------:R-:W-:Y:S02]  /*13400*/  ISETP.GE.AND P4, PT, R36, R19.reuse, PT ;  /* 0x000000132400720c */ /* 0x080fe40003f86270 */
[----:B------:R-:W-:Y:S02]  /*13410*/  LEA.HI R0, R202, R202, RZ, 0x1 ;  /* 0x000000caca007211 */ /* 0x000fe400078f08ff */
[----:B------:R-:W-:Y:S01]  /*13420*/  ISETP.GE.AND P1, PT, R37, R19, PT ;  /* 0x000000132500720c */ /* 0x000fe20003f26270 */
[----:B------:R-:W-:-:S04]  /*13430*/  DEPBAR.LE SB0, 0x0 ;  /* 0x000080000000791a */ /* 0x000fc80000000000 */
[----:B------:R-:W-:Y:S01]  /*13440*/  BAR.SYNC.DEFER_BLOCKING 0x0 ;  /* 0x0000000000007b1d */ /* 0x000fe20000010000 */
[----:B------:R-:W-:Y:S02]  /*13450*/  LOP3.LUT R0, R0, 0xfffffffe, RZ, 0xc0, !PT ;  /* 0xfffffffe00007812 */ /* 0x000fe400078ec0ff */
[-C--:B------:R-:W-:Y:S02]  /*13460*/  ISETP.GE.AND P3, PT, R28, R19.reuse, PT ;  /* 0x000000131c00720c */ /* 0x080fe40003f66270 */
[----:B------:R-:W-:Y:S01]  /*13470*/  ISETP.GE.AND P6, PT, R24, R19, PT ;  /* 0x000000131800720c */ /* 0x000fe20003fc6270 */
[----:B------:R-:W-:Y:S02]  /*13480*/  IMAD.IADD R16, R202, 0x1, -R0 ;  /* 0x00000001ca107824 */ /* 0x000fe400078e0a00 */
[----:B-1----:R-:W-:Y:S02]  /*13490*/  @!P0 IMAD.MOV.U32 R4, RZ, RZ, R34 ;  /* 0x000000ffff048224 */ /* 0x002fe400078e0022 */
[----:B----4-:R-:W-:-:S02]  /*134a0*/  @!P0 IMAD.MOV.U32 R5, RZ, RZ, R35 ;  /* 0x000000ffff058224 */ /* 0x010fc400078e0023 */
[----:B------:R-:W-:Y:S01]  /*134b0*/  @!P4 IMAD.MOV.U32 R0, RZ, RZ, c[0x0][0x1a0] ;  /* 0x00006800ff00c624 */ /* 0x000fe200078e00ff */
[CC--:B------:R-:W-:Y:S01]  /*134c0*/  @!P1 LEA R2, P5, R214.reuse, R34.reuse, 0x1 ;  /* 0x00000022d6029211 */ /* 0x0c0fe200078a08ff */
[----:B---3--:R-:W-:Y:S02]  /*134d0*/  @!P4 IMAD.MOV.U32 R9, RZ, RZ, c[0x0][0x1a4] ;  /* 0x00006900ff09c624 */ /* 0x008fe400078e00ff */
[----:B-----5:R-:W-:Y:S01]  /*134e0*/  @!P3 IMAD.MOV.U32 R6, RZ, RZ, c[0x0][0x1a0] ;  /* 0x00006800ff06b624 */ /* 0x020fe200078e00ff */
[----:B------:R-:W-:Y:S01]  /*134f0*/  @!P1 LEA.HI.X R3, R214, R35, R212, 0x1, P5 ;  /* 0x00000023d6039211 */ /* 0x000fe200028f0cd4 */
[----:B------:R-:W-:Y:S04]  /*13500*/  @P0 STS.128 [R239+0xa000], RZ ;  /* 0x00a000ffef000388 */ /* 0x000fe80000000c00 */
[----:B------:R-:W-:Y:S01]  /*13510*/  @!PT LDS RZ, [RZ] ;  /* 0x00000000fffff984 */ /* 0x000fe20000000800 */
[----:B------:R-:W-:Y:S01]  /*13520*/  @!PT LDS RZ, [RZ] ;  /* 0x00000000fffff984 */ /* 0x000fe20000000800 */
[----:B------:R-:W-:Y:S01]  /*13530*/  @!PT LDS RZ, [RZ] ;  /* 0x00000000fffff984 */ /* 0x000fe20000000800 */
[----:B------:R1:W-:Y:S01]  /*13540*/  @!P0 LDGSTS.E.BYPASS.LTC128B.128 [R239+0xa000], [R4.64] ;  /* 0x0a00000004ef8fae */ /* 0x0003e2000b901d46 */
[----:B------:R-:W-:Y:S01]  /*13550*/  @!P4 LEA R8, P0, R0, R34, 0x6 ;  /* 0x000000220008c211 */ /* 0x000fe200078030ff */
[----:B--2---:R-:W-:-:S03]  /*13560*/  @!P3 IMAD.MOV.U32 R10, RZ, RZ, c[0x0][0x1a4] ;  /* 0x00006900ff0ab624 */ /* 0x004fc600078e00ff */
[----:B------:R-:W-:Y:S01]  /*13570*/  @!P4 LEA.HI.X R9, R0, R35, R9, 0x6, P0 ;  /* 0x000000230009c211 */ /* 0x000fe200000f3409 */
[----:B------:R-:W-:Y:S01]  /*13580*/  @!P6 IMAD.MOV.U32 R0, RZ, RZ, c[0x0][0x1a0] ;  /* 0x00006800ff00e624 */ /* 0x000fe200078e00ff */
[----:B------:R-:W-:Y:S01]  /*13590*/  @P1 STS.128 [R239+0xa800], RZ ;  /* 0x00a800ffef001388 */ /* 0x000fe20000000c00 */
[----:B------:R-:W-:-:S03]  /*135a0*/  ISETP.GE.AND P2, PT, R25, R19, PT ;  /* 0x000000131900720c */ /* 0x000fc60003f46270 */
[----:B------:R-:W-:Y:S01]  /*135b0*/  @!PT LDS RZ, [RZ] ;  /* 0x00000000fffff984 */ /* 0x000fe20000000800 */
[----:B------:R-:W-:Y:S01]  /*135c0*/  @!PT LDS RZ, [RZ] ;  /* 0x00000000fffff984 */ /* 0x000fe20000000800 */
[----:B------:R-:W-:Y:S01]  /*135d0*/  @!PT LDS RZ, [RZ] ;  /* 0x00000000fffff984 */ /* 0x000fe20000000800 */
[----:B------:R2:W-:Y:S01]  /*135e0*/  @!P1 LDGSTS.E.BYPASS.LTC128B.128 [R239+0xa800], [R2.64] ;  /* 0x0a80000002ef9fae */ /* 0x0005e2000b901d46 */
[----:B------:R-:W-:Y:S01]  /*135f0*/  ISETP.GE.AND P1, PT, R29, R19, PT ;  /* 0x000000131d00720c */ /* 0x000fe20003f26270 */
[----:B-1----:R-:W-:Y:S02]  /*13600*/  @!P3 IMAD.MOV.U32 R4, RZ, RZ, R34 ;  /* 0x000000ffff04b224 */ /* 0x002fe400078e0022 */
[----:B------:R-:W-:-:S04]  /*13610*/  @!P3 IMAD.MOV.U32 R5, RZ, RZ, R35 ;  /* 0x000000ffff05b224 */ /* 0x000fc800078e0023 */
[----:B------:R-:W-:Y:S01]  /*13620*/  @!P3 IMAD.WIDE.U32 R6, R6, 0x60, R4 ;  /* 0x000000600606b825 */ /* 0x000fe200078e0004 */
[----:B------:R-:W-:-:S03]  /*13630*/  @!P6 LEA R4, P5, R0, R34, 0x7 ;  /* 0x000000220004e211 */ /* 0x000fc600078a38ff */
[----:B------:R-:W-:Y:S02]  /*13640*/  @!P3 IMAD R5, R10, 0x60, RZ ;  /* 0x000000600a05b824 */ /* 0x000fe400078e02ff */
[----:B--2---:R-:W-:Y:S02]  /*13650*/  @!P6 IMAD.MOV.U32 R2, RZ, RZ, c[0x0][0x1a4] ;  /* 0x00006900ff02e624 */ /* 0x004fe400078e00ff */
[----:B------:R-:W-:-:S03]  /*13660*/  @!P3 IMAD.IADD R3, R7, 0x1, R5 ;  /* 0x000000010703b824 */ /* 0x000fc600078e0205 */
[----:B------:R-:W-:Y:S01]  /*13670*/  @!P6 LEA.HI.X R5, R0, R35, R2, 0x7, P5 ;  /* 0x000000230005e211 */ /* 0x000fe200028f3c02 */
[----:B------:R-:W-:Y:S01]  /*13680*/  @!P3 IMAD.MOV.U32 R2, RZ, RZ, R6 ;  /* 0x000000ffff02b224 */ /* 0x000fe200078e0006 */
[----:B------:R-:W-:Y:S04]  /*13690*/  @P4 STS.128 [R239+0xb000], RZ ;  /* 0x00b000ffef004388 */ /* 0x000fe80000000c00 */
[----:B------:R-:W-:Y:S01]  /*136a0*/  @!PT LDS RZ, [RZ] ;  /* 0x00000000fffff984 */ /* 0x000fe20000000800 */
[----:B------:R-:W-:Y:S01]  /*136b0*/  @!PT LDS RZ, [RZ] ;  /* 0x00000000fffff984 */ /* 0x000fe20000000800 */
[----:B------:R-:W-:Y:S01]  /*136c0*/  @!PT LDS RZ, [RZ] ;  /* 0x00000000fffff984 */ /* 0x000fe20000000800 */
[----:B------:R1:W-:Y:S01]  /*136d0*/  @!P4 LDGSTS.E.BYPASS.LTC128B.128 [R239+0xb000], [R8.64] ;  /* 0x0b00000008efcfae */ /* 0x0003e2000b901d46 */
[----:B------:R-:W-:-:S03]  /*136e0*/  @!P2 IMAD.MOV.U32 R0, RZ, RZ, c[0x0][0x1a0] ;  /* 0x00006800ff00a624 */ /* 0x000fc600078e00ff */
        /* <DEDUP_REMOVED lines=10> */
[----:B------:R-:W-:-:S02]  /*13790*/  @!P1 IMAD.MOV.U32 R6, RZ, RZ, c[0x0][0x1a0] ;  /* 0x00006800ff069624 */ /* 0x000fc400078e00ff */
[----:B------:R-:W-:Y:S01]  /*137a0*/  @!P1 IMAD.MOV.U32 R7, RZ, RZ, c[0x0][0x1a4] ;  /* 0x00006900ff079624 */ /* 0x000fe200078e00ff */
[----:B------:R-:W-:Y:S01]  /*137b0*/  ISETP.GE.AND P0, PT, R32, R19, PT ;  /* 0x000000132000720c */ /* 0x000fe20003f06270 */
[----:B--2---:R-:W-:Y:S02]  /*137c0*/  @!P2 IMAD.MOV.U32 R2, RZ, RZ, R34 ;  /* 0x000000ffff02a224 */ /* 0x004fe400078e0022 */
[----:B------:R-:W-:Y:S02]  /*137d0*/  @!P2 IMAD.MOV.U32 R3, RZ, RZ, R35 ;  /* 0x000000ffff03a224 */ /* 0x000fe400078e0023 */
[----:B---3--:R-:W-:Y:S02]  /*137e0*/  @!P2 IMAD.MOV.U32 R4, RZ, RZ, c[0x0][0x1a4] ;  /* 0x00006900ff04a624 */ /* 0x008fe400078e00ff */
[----:B------:R-:W-:-:S04]  /*137f0*/  @!P2 IMAD.WIDE.U32 R2, R0, 0xa0, R2 ;  /* 0x000000a00002a825 */ /* 0x000fc800078e0002 */
[----:B------:R-:W-:Y:S02]  /*13800*/  @!P2 IMAD R0, R4, 0xa0, RZ ;  /* 0x000000a00400a824 */ /* 0x000fe400078e02ff */
[----:B------:R-:W-:Y:S02]  /*13810*/  @!P1 IMAD.MOV.U32 R4, RZ, RZ, R34 ;  /* 0x000000ffff049224 */ /* 0x000fe400078e0022 */
[----:B------:R-:W-:Y:S02]  /*13820*/  @!P1 IMAD.MOV.U32 R5, RZ, RZ, R35 ;  /* 0x000000ffff059224 */ /* 0x000fe400078e0023 */
[----:B-1----:R-:W-:Y:S02]  /*13830*/  @!P1 IMAD R9, R7, 0xc0, RZ ;  /* 0x000000c007099824 */ /* 0x002fe400078e02ff */
[----:B------:R-:W-:-:S04]  /*13840*/  @!P1 IMAD.WIDE.U32 R4, R6, 0xc0, R4 ;  /* 0x000000c006049825 */ /* 0x000fc800078e0004 */
[----:B------:R-:W-:Y:S02]  /*13850*/  @!P2 IMAD.IADD R3, R3, 0x1, R0 ;  /* 0x000000010303a824 */ /* 0x000fe400078e0200 */
[----:B------:R-:W-:Y:S01]  /*13860*/  @!P1 IMAD.IADD R5, R5, 0x1, R9 ;  /* 0x0000000105059824 */ /* 0x000fe200078e0209 */
[----:B------:R-:W-:Y:S04]  /*13870*/  @P2 STS.128 [R239+0xc800], RZ ;  /* 0x00c800ffef002388 */ /* 0x000fe80000000c00 */
[----:B------:R-:W-:Y:S01]  /*13880*/  @!PT LDS RZ, [RZ] ;  /* 0x00000000fffff984 */ /* 0x000fe20000000800 */
[----:B------:R-:W-:Y:S01]  /*13890*/  @!PT LDS RZ, [RZ] ;  /* 0x00000000fffff984 */ /* 0x000fe20000000800 */
[----:B------:R-:W-:Y:S01]  /*138a0*/  @!PT LDS RZ, [RZ] ;  /* 0x00000000fffff984 */ /* 0x000fe20000000800 */
[----:B------:R1:W-:Y:S04]  /*138b0*/  @!P2 LDGSTS.E.BYPASS.LTC128B.128 [R239+0xc800], [R2.64] ;  /* 0x0c80000002efafae */ /* 0x0003e8000b901d46 */
[----:B------:R-:W-:Y:S01]  /*138c0*/  @P1 STS.128 [R239+0xd000], RZ ;  /* 0x00d000ffef001388 */ /* 0x000fe20000000c00 */
[----:B------:R-:W-:-:S03]  /*138d0*/  @!P0 IMAD.MOV.U32 R8, RZ, RZ, c[0x0][0x1a0] ;  /* 0x00006800ff088624 */ /* 0x000fc600078e00ff */
[----:B------:R-:W-:Y:S01]  /*138e0*/  @!PT LDS RZ, [RZ] ;  /* 0x00000000fffff984 */ /* 0x000fe20000000800 */
[----:B------:R-:W-:Y:S01]  /*138f0*/  @!PT LDS RZ, [RZ] ;  /* 0x00000000fffff984 */ /* 0x000fe20000000800 */
[----:B------:R-:W-:Y:S01]  /*13900*/  @!PT LDS RZ, [RZ] ;  /* 0x00000000fffff984 */ /* 0x000fe20000000800 */
[----:B------:R2:W-:Y:S01]  /*13910*/  @!P1 LDGSTS.E.BYPASS.LTC128B.128 [R239+0xd000], [R4.64] ;  /* 0x0d00000004ef9fae */ /* 0x0005e2000b901d46 */
[-C--:B------:R-:W-:Y:S01]  /*13920*/  ISETP.GE.AND P1, PT, R33, R19.reuse, PT ;  /* 0x000000132100720c */ /* 0x080fe20003f26270 */
[----:B------:R-:W-:Y:S01]  /*13930*/  @!P0 IMAD.MOV.U32 R0, RZ, RZ, c[0x0][0x1a4] ;  /* 0x00006900ff008624 */ /* 0x000fe200078e00ff */
[-C--:B------:R-:W-:Y:S01]  /*13940*/  ISETP.GE.AND P5, PT, R31, R19.reuse, PT ;  /* 0x000000131f00720c */ /* 0x080fe20003fa6270 */
[----:B------:R-:W-:Y:S02]  /*13950*/  @!P0 IMAD.MOV.U32 R6, RZ, RZ, R34 ;  /* 0x000000ffff068224 */ /* 0x000fe400078e0022 */
[----:B------:R-:W-:Y:S02]  /*13960*/  @!P0 IMAD.MOV.U32 R7, RZ, RZ, R35 ;  /* 0x000000ffff078224 */ /* 0x000fe400078e0023 */
[----:B------:R-:W-:Y:S02]  /*13970*/  @!P0 IMAD R0, R0, 0xe0, RZ ;  /* 0x000000e000008824 */ /* 0x000fe400078e02ff */
[----:B------:R-:W-:Y:S01]  /*13980*/  @!P0 IMAD.WIDE.U32 R6, R8, 0xe0, R6 ;  /* 0x000000e008068825 */ /* 0x000fe200078e0006 */
[----:B------:R-:W-:Y:S01]  /*13990*/  @P0 STS.128 [R239+0xd800], RZ ;  /* 0x00d800ffef000388 */ /* 0x000fe20000000c00 */
[----:B------:R-:W-:-:S02]  /*139a0*/  ISETP.GE.AND P6, PT, R21, R19, PT ;  /* 0x000000131500720c */ /* 0x000fc40003fc6270 */
[----:B-1----:R-:W-:Y:S02]  /*139b0*/  @!P0 IMAD.IADD R3, R7, 0x1, R0 ;  /* 0x0000000107038824 */ /* 0x002fe400078e0200 */
[----:B------:R-:W-:Y:S02]  /*139c0*/  @!P0 IMAD.MOV.U32 R2, RZ, RZ, R6 ;  /* 0x000000ffff028224 */ /* 0x000fe400078e0006 */
[----:B------:R-:W-:Y:S02]  /*139d0*/  @!P1 IMAD.MOV.U32 R0, RZ, RZ, c[0x0][0x1a0] ;  /* 0x00006800ff009624 */ /* 0x000fe400078e00ff */
[----:B------:R-:W-:Y:S01]  /*139e0*/  @!P5 IMAD.MOV.U32 R6, RZ, RZ, c[0x0][0x1a4] ;  /* 0x00006900ff06d624 */ /* 0x000fe200078e00ff */
[----:B------:R-:W-:Y:S01]  /*139f0*/  @!PT LDS RZ, [RZ] ;  /* 0x00000000fffff984 */ /* 0x000fe20000000800 */
[----:B------:R-:W-:Y:S01]  /*13a00*/  @!PT LDS RZ, [RZ] ;  /* 0x00000000fffff984 */ /* 0x000fe20000000800 */
[----:B------:R-:W-:Y:S01]  /*13a10*/  @!PT LDS RZ, [RZ] ;  /* 0x00000000fffff984 */ /* 0x000fe20000000800 */
[----:B------:R1:W-:Y:S01]  /*13a20*/  @!P0 LDGSTS.E.BYPASS.LTC128B.128 [R239+0xd800], [R2.64] ;  /* 0x0d80000002ef8fae */ /* 0x0003e2000b901d46 */
[----:B--2---:R-:W-:Y:S01]  /*13a30*/  @!P5 IMAD.MOV.U32 R5, RZ, RZ, c[0x0][0x1a0] ;  /* 0x00006800ff05d624 */ /* 0x004fe200078e00ff */
[----:B------:R-:W-:Y:S01]  /*13a40*/  @!P1 LEA R4, P0, R0, R34, 0x8 ;  /* 0x0000002200049211 */ /* 0x000fe200078040ff */
[----:B------:R-:W-:-:S02]  /*13a50*/  @!P1 IMAD.MOV.U32 R7, RZ, RZ, c[0x0][0x1a4] ;  /* 0x00006900ff079624 */ /* 0x000fc400078e00ff */
[----:B------:R-:W-:Y:S02]  /*13a60*/  IMAD.SHL.U32 R8, R200, 0x40, RZ ;  /* 0x00000040c8087824 */ /* 0x000fe400078e00ff */
[----:B------:R-:W-:Y:S01]  /*13a70*/  @!P5 IMAD R6, R6, 0x120, RZ ;  /* 0x000001200606d824 */ /* 0x000fe200078e02ff */
[-C--:B------:R-:W-:Y:S01]  /*13a80*/  ISETP.GE.AND P4, PT, R23, R19.reuse, PT ;  /* 0x000000131700720c */ /* 0x080fe20003f86270 */
[----:B------:R-:W-:Y:S01]  /*13a90*/  @P1 STS.128 [R239+0xe000], RZ ;  /* 0x00e000ffef001388 */ /* 0x000fe20000000c00 */
[----:B------:R-:W-:Y:S01]  /*13aa0*/  ISETP.GE.AND P3, PT, R22, R19, PT ;  /* 0x000000131600720c */ /* 0x000fe20003f66270 */
[----:B-1----:R-:W-:Y:S02]  /*13ab0*/  @!P5 IMAD.MOV.U32 R2, RZ, RZ, R34 ;  /* 0x000000ffff02d224 */ /* 0x002fe400078e0022 */
[----:B------:R-:W-:-:S04]  /*13ac0*/  @!P5 IMAD.MOV.U32 R3, RZ, RZ, R35 ;  /* 0x000000ffff03d224 */ /* 0x000fc800078e0023 */
[----:B------:R-:W-:Y:S01]  /*13ad0*/  @!P5 IMAD.WIDE.U32 R2, R5, 0x120, R2 ;  /* 0x000001200502d825 */ /* 0x000fe200078e0002 */
[----:B------:R-:W-:Y:S02]  /*13ae0*/  @!P1 LEA.HI.X R5, R0, R35, R7, 0x8, P0 ;  /* 0x0000002300059211 */ /* 0x000fe400000f4407 */
[----:B------:R-:W-:Y:S01]  /*13af0*/  LOP3.LUT R0, R8, 0x1c0, RZ, 0xc0, !PT ;  /* 0x000001c008007812 */ /* 0x000fe200078ec0ff */
[----:B------:R-:W-:Y:S02]  /*13b00*/  IMAD.SHL.U32 R7, R102, 0x8, RZ ;  /* 0x0000000866077824 */ /* 0x000fe400078e00ff */
[----:B------:R-:W-:Y:S01]  /*13b10*/  @!P5 IMAD.IADD R3, R3, 0x1, R6 ;  /* 0x000000010303d824 */ /* 0x000fe200078e0206 */
[----:B------:R-:W-:Y:S01]  /*13b20*/  @!PT LDS RZ, [RZ] ;  /* 0x00000000fffff984 */ /* 0x000fe20000000800 */
[----:B------:R-:W-:Y:S01]  /*13b30*/  @!PT LDS RZ, [RZ] ;  /* 0x00000000fffff984 */ /* 0x000fe20000000800 */
[----:B------:R-:W-:Y:S01]  /*13b40*/  @!PT LDS RZ, [RZ] ;  /* 0x00000000fffff984 */ /* 0x000fe20000000800 */
[----:B------:R1:W-:Y:S04]  /*13b50*/  @!P1 LDGSTS.E.BYPASS.LTC128B.128 [R239+0xe000], [R4.64] ;  /* 0x0e00000004ef9fae */ /* 0x0003e8000b901d46 */
[----:B------:R-:W-:Y:S01]  /*13b60*/  @P5 STS.128 [R239+0xe800], RZ ;  /* 0x00e800ffef005388 */ /* 0x000fe20000000c00 */
[----:B------:R-:W-:-:S03]  /*13b70*/  ISETP.GE.AND P2, PT, R26, R19, PT ;  /* 0x000000131a00720c */ /* 0x000fc60003f46270 */
[----:B------:R-:W-:Y:S01]  /*13b80*/  @!PT LDS RZ, [RZ] ;  /* 0x00000000fffff984 */ /* 0x000fe20000000800 */
[----:B------:R-:W-:Y:S01]  /*13b90*/  @!PT LDS RZ, [RZ] ;  /* 0x00000000fffff984 */ /* 0x000fe20000000800 */
[----:B------:R-:W-:Y:S01]  /*13ba0*/  @!PT LDS RZ, [RZ] ;  /* 0x00000000fffff984 */ /* 0x000fe20000000800 */
[----:B------:R2:W-:Y:S01]  /*13bb0*/  @!P5 LDGSTS.E.BYPASS.LTC128B.128 [R239+0xe800], [R2.64] ;  /* 0x0e80000002efdfae */ /* 0x0005e2000b901d46 */
[----:B------:R-:W-:Y:S01]  /*13bc0*/  ISETP.GE.AND P1, PT, R27, R19, PT ;  /* 0x000000131b00720c */ /* 0x000fe20003f26270 */
[----:B------:R-:W-:Y:S01]  /*13bd0*/  @!P3 IMAD.MOV.U32 R8, RZ, RZ, c[0x0][0x1a0] ;  /* 0x00006800ff08b624 */ /* 0x000fe200078e00ff */
[----:B-1----:R-:W-:Y:S02]  /*13be0*/  LOP3.LUT R5, R0, 0x8, R7, 0xf8, !PT ;  /* 0x0000000800057812 */ /* 0x002fe400078ef807 */
[----:B------:R-:W-:Y:S01]  /*13bf0*/  SHF.R.U32.HI R4, RZ, 0x3, R0 ;  /* 0x00000003ff047819 */ /* 0x000fe20000011600 */
[----:B------:R-:W-:Y:S02]  /*13c00*/  @!P6 IMAD.MOV.U32 R0, RZ, RZ, c[0x0][0x1a0] ;  /* 0x00006800ff00e624 */ /* 0x000fe400078e00ff */
[----:B--2---:R-:W-:Y:S02]  /*13c10*/  @!P6 IMAD.MOV.U32 R2, RZ, RZ, R34 ;  /* 0x000000ffff02e224 */ /* 0x004fe400078e0022 */
[----:B------:R-:W-:Y:S01]  /*13c20*/  @!P6 IMAD.MOV.U32 R3, RZ, RZ, R35 ;  /* 0x000000ffff03e224 */ /* 0x000fe200078e0023 */
[----:B------:R-:W-:Y:S01]  /*13c30*/  LOP3.LUT R11, R5, R4, RZ, 0x3c, !PT ;  /* 0x00000004050b7212 */ /* 0x000fe200078e3cff */
[----:B------:R-:W-:-:S02]  /*13c40*/  @!P4 IMAD.MOV.U32 R4, RZ, RZ, c[0x0][0x1a0] ;  /* 0x00006800ff04c624 */ /* 0x000fc400078e00ff */
[----:B------:R-:W-:-:S04]  /*13c50*/  @!P6 IMAD.WIDE.U32 R12, R0, 0x140, R2 ;  /* 0x00000140000ce825 */ /* 0x000fc800078e0002 */
[----:B------:R-:W-:Y:S02]  /*13c60*/  @!P4 IMAD.MOV.U32 R2, RZ, RZ, R34 ;  /* 0x000000ffff02c224 */ /* 0x000fe400078e0022 */
[----:B------:R-:W-:-:S04]  /*13c70*/  @!P4 IMAD.MOV.U32 R3, RZ, RZ, R35 ;  /* 0x000000ffff03c224 */ /* 0x000fc800078e0023 */
[----:B------:R-:W-:-:S04]  /*13c80*/  @!P4 IMAD.WIDE.U32 R4, R4, 0x160, R2 ;  /* 0x000001600404c825 */ /* 0x000fc800078e0002 */
[----:B------:R-:W-:Y:S02]  /*13c90*/  @!P3 IMAD.MOV.U32 R2, RZ, RZ, R34 ;  /* 0x000000ffff02b224 */ /* 0x000fe400078e0022 */
[----:B------:R-:W-:Y:S02]  /*13ca0*/  @!P3 IMAD.MOV.U32 R3, RZ, RZ, R35 ;  /* 0x000000ffff03b224 */ /* 0x000fe400078e0023 */
[----:B------:R-:W-:Y:S02]  /*13cb0*/  @!P2 IMAD.MOV.U32 R6, RZ, RZ, c[0x0][0x1a0] ;  /* 0x00006800ff06a624 */ /* 0x000fe400078e00ff */
[----:B------:R-:W-:Y:S01]  /*13cc0*/  @!P3 IMAD.WIDE.U32 R8, R8, 0x180, R2 ;  /* 0x000001800808b825 */ /* 0x000fe200078e0002 */
[----:B------:R-:W-:-:S03]  /*13cd0*/  ISETP.GE.AND P0, PT, R30, R19, PT ;  /* 0x000000131e00720c */ /* 0x000fc60003f06270 */
[----:B------:R-:W-:Y:S02]  /*13ce0*/  @!P2 IMAD.MOV.U32 R2, RZ, RZ, R34 ;  /* 0x000000ffff02a224 */ /* 0x000fe400078e0022 */
[----:B------:R-:W-:Y:S02]  /*13cf0*/  @!P2 IMAD.MOV.U32 R3, RZ, RZ, R35 ;  /* 0x000000ffff03a224 */ /* 0x000fe400078e0023 */
[----:B------:R-:W-:Y:S02]  /*13d00*/  @!P1 IMAD.MOV.U32 R10, RZ, RZ, c[0x0][0x1a0] ;  /* 0x00006800ff0a9624 */ /* 0x000fe400078e00ff */
[----:B------:R-:W-:-:S04]  /*13d10*/  @!P2 IMAD.WIDE.U32 R6, R6, 0x1a0, R2 ;  /* 0x000001a00606a825 */ /* 0x000fc800078e0002 */
[----:B------:R-:W-:Y:S02]  /*13d20*/  @!P1 IMAD.MOV.U32 R2, RZ, RZ, R34 ;  /* 0x000000ffff029224 */ /* 0x000fe400078e0022 */
[----:B------:R-:W-:Y:S02]  /*13d30*/  @!P1 IMAD.MOV.U32 R3, RZ, RZ, R35 ;  /* 0x000000ffff039224 */ /* 0x000fe400078e0023 */
[----:B------:R-:W-:Y:S02]  /*13d40*/  IMAD.SHL.U32 R14, R208, 0x40, RZ ;  /* 0x00000040d00e7824 */ /* 0x000fe400078e00ff */
[----:B------:R-:W-:Y:S02]  /*13d50*/  @!P6 IMAD.MOV.U32 R15, RZ, RZ, c[0x0][0x1a4] ;  /* 0x00006900ff0fe624 */ /* 0x000fe400078e00ff */
[----:B------:R-:W-:Y:S02]  /*13d60*/  IMAD R0, R16, 0x200, R11 ;  /* 0x0000020010007824 */ /* 0x000fe400078e020b */
[----:B------:R-:W-:Y:S01]  /*13d70*/  @!P1 IMAD.WIDE.U32 R10, R10, 0x1c0, R2 ;  /* 0x000001c00a0a9825 */ /* 0x000fe200078e0002 */
[----:B------:R-:W-:-:S03]  /*13d80*/  LOP3.LUT R14, R14, 0x1c0, RZ, 0xc0, !PT ;  /* 0x000001c00e0e7812 */ /* 0x000fc600078ec0ff */
[----:B------:R-:W-:Y:S02]  /*13d90*/  IMAD.SHL.U32 R16, R16, 0x8, RZ ;  /* 0x0000000810107824 */ /* 0x000fe400078e00ff */
[----:B------:R-:W-:Y:S02]  /*13da0*/  @!P6 IMAD R2, R15, 0x140, RZ ;  /* 0x000001400f02e824 */ /* 0x000fe400078e02ff */
[----:B------:R-:W-:Y:S01]  /*13db0*/  @!P0 IMAD.MOV.U32 R15, RZ, RZ, c[0x0][0x1a0] ;  /* 0x00006800ff0f8624 */ /* 0x000fe200078e00ff */
[----:B------:R-:W-:Y:S01]  /*13dc0*/  LOP3.LUT R18, R14, 0x8, R16, 0xf8, !PT ;  /* 0x000000080e127812 */ /* 0x000fe200078ef810 */
[----:B------:R-:W-:Y:S02]  /*13dd0*/  @!P6 IMAD.IADD R13, R13, 0x1, R2 ;  /* 0x000000010d0de824 */ /* 0x000fe400078e0202 */
[----:B------:R-:W-:Y:S02]  /*13de0*/  @!P0 IMAD.MOV.U32 R2, RZ, RZ, R34 ;  /* 0x000000ffff028224 */ /* 0x000fe400078e0022 */
[----:B------:R-:W-:-:S02]  /*13df0*/  @!P0 IMAD.MOV.U32 R3, RZ, RZ, R35 ;  /* 0x000000ffff038224 */ /* 0x000fc400078e0023 */
[----:B------:R-:W-:Y:S01]  /*13e00*/  @!P4 IMAD.MOV.U32 R16, RZ, RZ, c[0x0][0x1a4] ;  /* 0x00006900ff10c624 */ /* 0x000fe200078e00ff */
[----:B------:R-:W-:Y:S01]  /*13e10*/  SHF.R.U32.HI R17, RZ, 0x3, R14 ;  /* 0x00000003ff117819 */ /* 0x000fe2000001160e */
[----:B------:R-:W-:-:S04]  /*13e20*/  @!P0 IMAD.WIDE.U32 R14, R15, 0x1e0, R2 ;  /* 0x000001e00f0e8825 */ /* 0x000fc800078e0002 */
[----:B------:R-:W-:Y:S02]  /*13e30*/  @!P4 IMAD R2, R16, 0x160, RZ ;  /* 0x000001601002c824 */ /* 0x000fe400078e02ff */
[----:B------:R-:W-:-:S04]  /*13e40*/  @!P1 IMAD.MOV.U32 R16, RZ, RZ, c[0x0][0x1a4] ;  /* 0x00006900ff109624 */ /* 0x000fc800078e00ff */
[----:B------:R-:W-:Y:S02]  /*13e50*/  @!P1 IMAD R16, R16, 0x1c0, RZ ;  /* 0x000001c010109824 */ /* 0x000fe400078e02ff */
[----:B------:R-:W-:Y:S02]  /*13e60*/  @!P3 IMAD.MOV.U32 R3, RZ, RZ, c[0x0][0x1a4] ;  /* 0x00006900ff03b624 */ /* 0x000fe400078e00ff */
[----:B------:R-:W-:Y:S02]  /*13e70*/  @!P4 IMAD.IADD R5, R5, 0x1, R2 ;  /* 0x000000010505c824 */ /* 0x000fe400078e0202 */
[----:B------:R-:W-:Y:S02]  /*13e80*/  @!P0 IMAD.MOV.U32 R2, RZ, RZ, c[0x0][0x1a4] ;  /* 0x00006900ff028624 */ /* 0x000fe400078e00ff */
[----:B------:R-:W-:Y:S02]  /*13e90*/  @!P1 IMAD.IADD R11, R11, 0x1, R16 ;  /* 0x000000010b0b9824 */ /* 0x000fe400078e0210 */
[----:B------:R-:W-:-:S02]  /*13ea0*/  IMAD.SHL.U32 R16, R209, 0x40, RZ ;  /* 0x00000040d1107824 */ /* 0x000fc400078e00ff */
[----:B------:R-:W-:Y:S01]  /*13eb0*/  @!P3 IMAD R3, R3, 0x180, RZ ;  /* 0x000001800303b824 */ /* 0x000fe200078e02ff */
[----:B------:R-:W-:Y:S01]  /*13ec0*/  LOP3.LUT R196, R18, R17, RZ, 0x3c, !PT ;  /* 0x0000001112c47212 */ /* 0x000fe200078e3cff */
[----:B------:R-:W-:Y:S01]  /*13ed0*/  @!P0 IMAD R2, R2, 0x1e0, RZ ;  /* 0x000001e002028824 */ /* 0x000fe200078e02ff */
[----:B------:R-:W-:Y:S01]  /*13ee0*/  LOP3.LUT R193, R16, 0xfffffe00, RZ, 0xc0, !PT ;  /* 0xfffffe0010c17812 */ /* 0x000fe200078ec0ff */
[----:B------:R-:W-:Y:S02]  /*13ef0*/  @!P2 IMAD.MOV.U32 R17, RZ, RZ, c[0x0][0x1a4] ;  /* 0x00006900ff11a624 */ /* 0x000fe400078e00ff */
[----:B------:R-:W-:Y:S01]  /*13f00*/  @!P3 IMAD.IADD R3, R9, 0x1, R3 ;  /* 0x000000010903b824 */ /* 0x000fe200078e0203 */
[----:B------:R-:W-:Y:S01]  /*13f10*/  @P6 STS.128 [R239+0xf000], RZ ;  /* 0x00f000ffef006388 */ /* 0x000fe20000000c00 */
[----:B------:R-:W-:Y:S02]  /*13f20*/  @!P0 IMAD.IADD R9, R15, 0x1, R2 ;  /* 0x000000010f098824 */ /* 0x000fe400078e0202 */
[----:B------:R-:W-:Y:S01]  /*13f30*/  @!P3 IMAD.MOV.U32 R2, RZ, RZ, R8 ;  /* 0x000000ffff02b224 */ /* 0x000fe200078e0008 */
[----:B------:R-:W-:Y:S01]  /*13f40*/  @!PT LDS RZ, [RZ] ;  /* 0x00000000fffff984 */ /* 0x000fe20000000800 */
[----:B------:R-:W-:Y:S01]  /*13f50*/  @!PT LDS RZ, [RZ] ;  /* 0x00000000fffff984 */ /* 0x000fe20000000800 */
[----:B------:R-:W-:Y:S01]  /*13f60*/  @!PT LDS RZ, [RZ] ;  /* 0x00000000fffff984 */ /* 0x000fe20000000800 */
[----:B------:R1:W-:Y:S01]  /*13f70*/  @!P6 LDGSTS.E.BYPASS.LTC128B.128 [R239+0xf000], [R12.64] ;  /* 0x0f0000000cefefae */ /* 0x0003e2000b901d46 */
[----:B------:R-:W-:-:S03]  /*13f80*/  @!P2 IMAD R17, R17, 0x1a0, RZ ;  /* 0x000001a01111a824 */ /* 0x000fc600078e02ff */
[----:B------:R-:W-:Y:S01]  /*13f90*/  @P4 STS.128 [R239+0xf800], RZ ;  /* 0x00f800ffef004388 */ /* 0x000fe20000000c00 */
[----:B------:R-:W-:-:S03]  /*13fa0*/  @!P2 IMAD.IADD R7, R7, 0x1, R17 ;  /* 0x000000010707a824 */ /* 0x000fc600078e0211 */
        /* <DEDUP_REMOVED lines=9> */
[----:B------:R-:W-:Y:S02]  /*14040*/  @!P0 IMAD.MOV.U32 R8, RZ, RZ, R14 ;  /* 0x000000ffff088224 */ /* 0x000fe400078e000e */
[----:B------:R-:W-:Y:S01]  /*14050*/  IMAD.SHL.U32 R134, R0, 0x2, RZ ;  /* 0x0000000200867824 */ /* 0x000fe200078e00ff */
[----:B------:R-:W-:Y:S04]  /*14060*/  @P2 STS.128 [R239+0x10800], RZ ;  /* 0x010800ffef002388 */ /* 0x000fe80000000c00 */
[----:B------:R-:W-:Y:S01]  /*14070*/  @!PT LDS RZ, [RZ] ;  /* 0x00000000fffff984 */ /* 0x000fe20000000800 */
[----:B------:R-:W-:Y:S01]  /*14080*/  @!PT LDS RZ, [RZ] ;  /* 0x00000000fffff984 */ /* 0x000fe20000000800 */
[----:B------:R-:W-:Y:S01]  /*14090*/  @!PT LDS RZ, [RZ] ;  /* 0x00000000fffff984 */ /* 0x000fe20000000800 */
[----:B------:R2:W-:Y:S01]  /*140a0*/  @!P2 LDGSTS.E.BYPASS.LTC128B.128 [R239+0x10800], [R6.64] ;  /* 0x1080000006efafae */ /* 0x0005e2000b901d46 */
[----:B-1----:R-:W-:-:S03]  /*140b0*/  IMAD R12, R211, 0x400, R193 ;  /* 0x00000400d30c7824 */ /* 0x002fc600078e02c1 */
        /* <DEDUP_REMOVED lines=10> */
[----:B---3--:R-:W-:Y:S01]  /*14160*/  IMAD.IADD R2, R196, 0x1, R12 ;  /* 0x00000001c4027824 */ /* 0x008fe200078e020c */
[----:B------:R-:W-:-:S02]  /*14170*/  R2P PR, R200, 0x6 ;  /* 0x00000006c8007804 */ /* 0x000fc40000000000 */
[----:B------:R-:W-:Y:S01]  /*14180*/  LDSM.16.M88.4 R12, [R134+0x2000] ;  /* 0x00200000860c783b */ /* 0x000fe20000000200 */
[----:B------:R-:W-:Y:S02]  /*14190*/  IMAD.SHL.U32 R233, R2, 0x2, RZ ;  /* 0x0000000202e97824 */ /* 0x000fe400078e00ff */
[----:B------:R-:W-:Y:S01]  /*141a0*/  IMAD.MOV.U32 R0, RZ, RZ, 0x20 ;  /* 0x00000020ff007424 */ /* 0x000fe200078e00ff */
[----:B------:R-:W-:Y:S04]  /*141b0*/  LDSM.16.M88.4 R24, [R134+0x3800] ;  /* 0x003800008618783b */ /* 0x000fe80000000200 */
[----:B------:R-:W3:Y:S04]  /*141c0*/  LDSM.16.M88.4 R20, [R233] ;  /* 0x00000000e914783b */ /* 0x000ee80000000200 */
[----:B--2---:R-:W-:Y:S01]  /*141d0*/  LDSM.16.M88.4 R4, [R134+0x3000] ;  /* 0x003000008604783b */ /* 0x004fe20000000200 */
[----:B------:R-:W-:-:S03]  /*141e0*/  SEL R234, R0, 0xffffffe0, !P1 ;  /* 0xffffffe000ea7807 */ /* 0x000fc60004800000 */
[----:B------:R-:W-:Y:S04]  /*141f0*/  STL [R1], R205 ;  /* 0x000000cd01007387 */ /* 0x000fe80000100800 */
[----:B------:R-:W-:Y:S04]  /*14200*/  LDSM.16.M88.4 R64, [R134+0x4000] ;  /* 0x004000008640783b */ /* 0x000fe80000000200 */
[----:B-1----:R-:W1:Y:S01]  /*14210*/  LDSM.16.M88.4 R8, [R134+0x2800] ;  /* 0x002800008608783b */ /* 0x002e620000000200 */
[--C-:B------:R-:W-:Y:S02]  /*14220*/  IMAD R19, R236, 0x2, R233.reuse ;  /* 0x00000002ec137824 */ /* 0x100fe400078e02e9 */
[C---:B------:R-:W-:Y:S01]  /*14230*/  IMAD.IADD R92, R134.reuse, 0x1, R234 ;  /* 0x00000001865c7824 */ /* 0x040fe200078e02ea */
[C---:B------:R-:W-:Y:S01]  /*14240*/  IADD3 R135, R134.reuse, 0x2040, RZ ;  /* 0x0000204086877810 */ /* 0x040fe20007ffe0ff */
[----:B------:R-:W-:Y:S04]  /*14250*/  LDSM.16.M88.4 R76, [R134+0x4800] ;  /* 0x00480000864c783b */ /* 0x000fe80000000200 */
[----:B------:R-:W-:Y:S04]  /*14260*/  STL [R1+0x30], R19 ;  /* 0x0000301301007387 */ /* 0x000fe80000100800 */
[----:B------:R-:W-:Y:S04]  /*14270*/  LDSM.16.M88.4 R16, [R19] ;  /* 0x000000001310783b */ /* 0x000fe80000000200 */
[----:B------:R-:W2:Y:S04]  /*14280*/  LDSM.16.M88.4 R56, [R92+0x2000] ;  /* 0x002000005c38783b */ /* 0x000ea80000000200 */
[----:B------:R-:W4:Y:S01]  /*14290*/  LDSM.16.M88.4 R48, [R92+0x3000] ;  /* 0x003000005c30783b */ /* 0x000f220000000200 */
[----:B------:R-:W-:Y:S01]  /*142a0*/  IADD3 R2, R134, 0x2000, RZ ;  /* 0x0000200086027810 */ /* 0x000fe20007ffe0ff */
[----:B---3--:R-:W-:Y:S02]  /*142b0*/  HMMA.16816.F32 R40, R20, R14, RZ ;  /* 0x0000000e1428723c */ /* 0x008fe400000018ff */
[----:B------:R-:W3:Y:S01]  /*142c0*/  LDSM.16.M88.4 R60, [R92+0x3800] ;  /* 0x003800005c3c783b */ /* 0x000ee20000000200 */
[----:B------:R-:W-:Y:S01]  /*142d0*/  IMAD R0, R237, 0x2, R233 ;  /* 0x00000002ed007824 */ /* 0x000fe200078e02e9 */
[----:B------:R-:W-:-:S02]  /*142e0*/  @P2 IADD3 R135, R2, -0x40, RZ ;  /* 0xffffffc002872810 */ /* 0x000fc40007ffe0ff */
[----:B------:R-:W2:Y:S02]  /*142f0*/  LDSM.16.M88.4 R52, [R92+0x2800] ;  /* 0x002800005c34783b */ /* 0x000ea40000000200 */
[C---:B------:R-:W-:Y:S02]  /*14300*/  HMMA.16816.F32 R44, R20.reuse, R12, RZ ;  /* 0x0000000c142c723c */ /* 0x040fe400000018ff */
[----:B------:R-:W-:Y:S04]  /*14310*/  LDSM.16.M88.4 R12, [R0] ;  /* 0x00000000000c783b */ /* 0x000fe80000000200 */
[----:B------:R-:W2:Y:S02]  /*14320*/  LDSM.16.M88.4 R84, [R135] ;  /* 0x000000008754783b */ /* 0x000ea40000000200 */
[C---:B-1----:R-:W-:Y:S01]  /*14330*/  HMMA.16816.F32 R36, R20.reuse, R8, RZ ;  /* 0x000000081424723c */ /* 0x042fe200000018ff */
[----:B------:R-:W-:Y:S01]  /*14340*/  IMAD R3, R211, 0x10, R248 ;  /* 0x00000010d3037824 */ /* 0x000fe200078e02f8 */
[----:B------:R-:W5:Y:S04]  /*14350*/  LDL R206, [R1+0x24] ;  /* 0x0000240001ce7983 */ /* 0x000f680000100800 */
[----:B------:R-:W0:Y:S02]  /*14360*/  LDGDEPBAR ;  /* 0x00000000000079af */ /* 0x000e240000000000 */
[C---:B------:R-:W-:Y:S08]  /*14370*/  HMMA.16816.F32 R32, R20.reuse, R10, RZ ;  /* 0x0000000a1420723c */ /* 0x040ff000000018ff */
[C---:B------:R-:W-:Y:S08]  /*14380*/  HMMA.16816.F32 R28, R20.reuse, R4, RZ ;  /* 0x00000004141c723c */ /* 0x040ff000000018ff */
[C---:B------:R-:W-:Y:S08]  /*14390*/  HMMA.16816.F32 R8, R20.reuse, R6, RZ ;  /* 0x000000061408723c */ /* 0x040ff000000018ff */
[C---:B------:R-:W-:Y:S08]  /*143a0*/  HMMA.16816.F32 R4, R20.reuse, R24, RZ ;  /* 0x000000181404723c */ /* 0x040ff000000018ff */
[----:B------:R-:W-:Y:S01]  /*143b0*/  HMMA.16816.F32 R24, R20, R26, RZ ;  /* 0x0000001a1418723c */ /* 0x000fe200000018ff */
[----:B------:R-:W-:-:S07]  /*143c0*/  IMAD R235, R236, 0x2, R0 ;  /* 0x00000002eceb7824 */ /* 0x000fce00078e0200 */
[----:B--2---:R-:W-:Y:S01]  /*143d0*/  HMMA.16816.F32 R72, R16, R58, R40 ;  /* 0x0000003a1048723c */ /* 0x004fe20000001828 */
[----:B------:R-:W1:Y:S01]  /*143e0*/  LDSM.16.M88.4 R40, [R92+0x4000] ;  /* 0x004000005c28783b */ /* 0x000e620000000200 */
[----:B------:R-:W-:-:S06]  /*143f0*/  IMAD.IADD R232, R234, 0x1, R135 ;  /* 0x00000001eae87824 */ /* 0x000fcc00078e0287 */
[C---:B------:R-:W-:Y:S01]  /*14400*/  HMMA.16816.F32 R68, R16.reuse, R56, R44 ;  /* 0x000000381044723c */ /* 0x040fe2000000182c */
[----:B------:R-:W-:Y:S04]  /*14410*/  LDSM.16.M88.4 R44, [R92+0x4800] ;  /* 0x004800005c2c783b */ /* 0x000fe80000000200 */
[----:B------:R-:W-:Y:S03]  /*14420*/  LDSM.16.M88.4 R56, [R135+0x800] ;  /* 0x000800008738783b */ /* 0x000fe60000000200 */
[C---:B----4-:R-:W-:Y:S08]  /*14430*/  HMMA.16816.F32 R96, R16.reuse, R48, R28 ;  /* 0x000000301060723c */ /* 0x050ff0000000181c */
[C---:B------:R-:W-:Y:S01]  /*14440*/  HMMA.16816.F32 R100, R16.reuse, R50, R8 ;  /* 0x000000321064723c */ /* 0x040fe20000001808 */
[----:B------:R-:W-:Y:S04]  /*14450*/  LDSM.16.M88.4 R8, [R235] ;  /* 0x00000000eb08783b */ /* 0x000fe80000000200 */
[----:B------:R-:W2:Y:S03]  /*14460*/  LDSM.16.M88.4 R48, [R232] ;  /* 0x00000000e830783b */ /* 0x000ea60000000200 */
[----:B---3--:R-:W-:Y:S08]  /*14470*/  HMMA.16816.F32 R108, R16, R62, R24 ;  /* 0x0000003e106c723c */ /* 0x008ff00000001818 */
[----:B------:R-:W-:Y:S08]  /*14480*/  HMMA.16816.F32 R24, R20, R66, RZ ;  /* 0x000000421418723c */ /* 0x000ff000000018ff */
[----:B------:R-:W-:Y:S08]  /*14490*/  HMMA.16816.F32 R88, R16, R54, R32 ;  /* 0x000000361058723c */ /* 0x000ff00000001820 */
[----:B------:R-:W-:Y:S08]  /*144a0*/  HMMA.16816.F32 R32, R12, R84, R68 ;  /* 0x000000540c20723c */ /* 0x000ff00000001844 */
[C---:B------:R-:W-:Y:S01]  /*144b0*/  HMMA.16816.F32 R80, R16.reuse, R52, R36 ;  /* 0x000000341050723c */ /* 0x040fe20000001824 */
[----:B------:R-:W-:Y:S07]  /*144c0*/  LDSM.16.M88.4 R52, [R232+0x800] ;  /* 0x00080000e834783b */ /* 0x000fee0000000200 */
[----:B------:R-:W-:Y:S01]  /*144d0*/  HMMA.16816.F32 R104, R16, R60, R4 ;  /* 0x0000003c1068723c */ /* 0x000fe20000001804 */
[----:B------:R-:W3:Y:S07]  /*144e0*/  LDSM.16.M88.4 R60, [R134+0x5000] ;  /* 0x00500000863c783b */ /* 0x000eee0000000200 */
[C---:B------:R-:W-:Y:S08]  /*144f0*/  HMMA.16816.F32 R4, R20.reuse, R76, RZ ;  /* 0x0000004c1404723c */ /* 0x040ff000000018ff */
[----:B------:R-:W-:Y:S08]  /*14500*/  HMMA.16816.F32 R36, R20, R78, RZ ;  /* 0x0000004e1424723c */ /* 0x000ff000000018ff */
[----:B-1----:R-:W-:Y:S08]  /*14510*/  HMMA.16816.F32 R76, R16, R42, R24 ;  /* 0x0000002a104c723c */ /* 0x002ff00000001818 */
[----:B------:R-:W-:Y:S08]  /*14520*/  HMMA.16816.F32 R24, R12, R86, R72 ;  /* 0x000000560c18723c */ /* 0x000ff00000001848 */
[----:B--2---:R-:W-:Y:S08]  /*14530*/  HMMA.16816.F32 R120, R8, R48, R32 ;  /* 0x000000300878723c */ /* 0x004ff00000001820 */
[----:B------:R-:W-:Y:S01]  /*14540*/  HMMA.16816.F32 R28, R20, R64, RZ ;  /* 0x00000040141c723c */ /* 0x000fe200000018ff */
[----:B------:R-:W1:Y:S07]  /*14550*/  LDSM.16.M88.4 R64, [R135+0x1000] ;  /* 0x001000008740783b */ /* 0x000e6e0000000200 */
[----:B------:R-:W-:Y:S08]  /*14560*/  HMMA.16816.F32 R124, R16, R44, R4 ;  /* 0x0000002c107c723c */ /* 0x000ff00000001804 */
[----:B------:R-:W-:Y:S08]  /*14570*/  HMMA.16816.F32 R4, R12, R56, R80 ;  /* 0x000000380c04723c */ /* 0x000ff00000001850 */
[----:B------:R-:W-:Y:S01]  /*14580*/  HMMA.16816.F32 R32, R8, R50, R24 ;  /* 0x000000320820723c */ /* 0x000fe20000001818 */
[----:B------:R-:W-:-:S04]  /*14590*/  FMUL.FTZ R0, R122, c[0x0][0x2ec] ;  /* 0x0000bb007a007a20 */ /* 0x000fc80000410000 */
[----:B------:R2:W-:Y:S03]  /*145a0*/  MUFU.TANH R95, R0 ;  /* 0x00000000005f7308 */ /* 0x0005e60000002400 */
[C---:B------:R-:W-:Y:S01]  /*145b0*/  HMMA.16816.F32 R68, R16.reuse, R40, R28 ;  /* 0x000000281044723c */ /* 0x040fe2000000181c */
[----:B------:R-:W4:Y:S07]  /*145c0*/  LDSM.16.M88.4 R40, [R92+0x5000] ;  /* 0x005000005c28783b */ /* 0x000f2e0000000200 */
[----:B------:R-:W-:Y:S01]  /*145d0*/  HMMA.16816.F32 R128, R16, R46, R36 ;  /* 0x0000002e1080723c */ /* 0x000fe20000001824 */
[----:B--2---:R-:W-:-:S07]  /*145e0*/  FMUL.FTZ R0, R121, c[0x0][0x2ec] ;  /* 0x0000bb0079007a20 */ /* 0x004fce0000410000 */
[----:B------:R-:W-:Y:S01]  /*145f0*/  HMMA.16816.F32 R36, R12, R58, R88 ;  /* 0x0000003a0c24723c */ /* 0x000fe20000001858 */
[----:B------:R-:W2:Y:S01]  /*14600*/  LDSM.16.M88.4 R56, [R134+0x5800] ;  /* 0x005800008638783b */ /* 0x000ea20000000200 */
[----:B------:R1:W-:Y:S06]  /*14610*/  MUFU.TANH R180, R0 ;  /* 0x0000000000b47308 */ /* 0x0003ec0000002400 */
[----:B---3--:R-:W-:Y:S01]  /*14620*/  HMMA.16816.F32 R28, R20, R60, RZ ;  /* 0x0000003c141c723c */ /* 0x008fe200000018ff */
[----:B-1----:R-:W-:-:S07]  /*14630*/  FMUL.FTZ R0, R123, c[0x0][0x2ec] ;  /* 0x0000bb007b007a20 */ /* 0x002fce0000410000 */
[----:B------:R-:W-:Y:S01]  /*14640*/  HMMA.16816.F32 R24, R20, R62, RZ ;  /* 0x0000003e1418723c */ /* 0x000fe200000018ff */
[----:B------:R-:W1:Y:S01]  /*14650*/  LDSM.16.M88.4 R60, [R232+0x1000] ;  /* 0x00100000e83c783b */ /* 0x000e620000000200 */
[----:B------:R3:W1:Y:S06]  /*14660*/  MUFU.TANH R94, R0 ;  /* 0x00000000005e7308 */ /* 0x00066c0000002400 */
[----:B------:R-:W-:Y:S01]  /*14670*/  HMMA.16816.F32 R48, R8, R52, R4 ;  /* 0x000000340830723c */ /* 0x000fe20000001804 */
[----:B---3--:R-:W-:-:S04]  /*14680*/  FMUL.FTZ R0, R32, c[0x0][0x2ec] ;  /* 0x0000bb0020007a20 */ /* 0x008fc80000410000 */
[----:B------:R3:W1:Y:S03]  /*14690*/  MUFU.TANH R201, R0 ;  /* 0x0000000000c97308 */ /* 0x0006660000002400 */
[----:B------:R-:W-:Y:S01]  /*146a0*/  HMMA.16816.F32 R44, R8, R54, R36 ;  /* 0x00000036082c723c */ /* 0x000fe20000001824 */
[----:B------:R-:W1:Y:S01]  /*146b0*/  LDSM.16.M88.4 R52, [R92+0x5800] ;  /* 0x005800005c34783b */ /* 0x000e620000000200 */
[----:B---3--:R-:W-:-:S04]  /*146c0*/  FMUL.FTZ R0, R33, c[0x0][0x2ec] ;  /* 0x0000bb0021007a20 */ /* 0x008fc80000410000 */
[----:B------:R3:W-:Y:S02]  /*146d0*/  MUFU.TANH R202, R0 ;  /* 0x0000000000ca7308 */ /* 0x0007e40000002400 */
[----:B------:R-:W-:Y:S01]  /*146e0*/  HMMA.16816.F32 R4, R12, R64, R96 ;  /* 0x000000400c04723c */ /* 0x000fe20000001860 */
[----:B---3--:R-:W-:-:S05]  /*146f0*/  FMUL.FTZ R0, R34, c[0x0][0x2ec] ;  /* 0x0000bb0022007a20 */ /* 0x008fca0000410000 */
[----:B------:R3:W1:Y:S02]  /*14700*/  MUFU.TANH R172, R0 ;  /* 0x0000000000ac7308 */ /* 0x0006640000002400 */
[----:B----4-:R-:W-:Y:S01]  /*14710*/  HMMA.16816.F32 R116, R16, R42, R24 ;  /* 0x0000002a1074723c */ /* 0x010fe20000001818 */
[----:B---3--:R-:W-:Y:S02]  /*14720*/  FMUL.FTZ R0, R35, c[0x0][0x2ec] ;  /* 0x0000bb0023007a20 */ /* 0x008fe40000410000 */
[----:B------:R-:W3:Y:S03]  /*14730*/  LDSM.16.M88.4 R32, [R135+0x1800] ;  /* 0x001800008720783b */ /* 0x000ee60000000200 */
[----:B------:R4:W1:Y:S02]  /*14740*/  MUFU.TANH R176, R0 ;  /* 0x0000000000b07308 */ /* 0x0008640000002400 */
[----:B--2---:R-:W-:Y:S01]  /*14750*/  HMMA.16816.F32 R24, R20, R56, RZ ;  /* 0x000000381418723c */ /* 0x004fe200000018ff */
[----:B----4-:R-:W-:-:S05]  /*14760*/  FMUL.FTZ R0, R48, c[0x0][0x2ec] ;  /* 0x0000bb0030007a20 */ /* 0x010fca0000410000 */
[----:B------:R2:W-:Y:S02]  /*14770*/  MUFU.TANH R197, R0 ;  /* 0x0000000000c57308 */ /* 0x0005e40000002400 */
[----:B------:R-:W-:Y:S01]  /*14780*/  HMMA.16816.F32 R36, R12, R66, R100 ;  /* 0x000000420c24723c */ /* 0x000fe20000001864 */
[----:B------:R-:W-:Y:S01]  /*14790*/  LDSM.16.M88.4 R64, [R135+0x3800] ;  /* 0x003800008740783b */ /* 0x000fe20000000200 */
[----:B--2---:R-:W-:-:S04]  /*147a0*/  FMUL.FTZ R0, R49, c[0x0][0x2ec] ;  /* 0x0000bb0031007a20 */ /* 0x004fc80000410000 */
[----:B------:R2:W-:Y:S02]  /*147b0*/  MUFU.TANH R200, R0 ;  /* 0x0000000000c87308 */ /* 0x0005e40000002400 */
[----:B------:R-:W-:Y:S01]  /*147c0*/  HMMA.16816.F32 R112, R16, R40, R28 ;  /* 0x000000281070723c */ /* 0x000fe2000000181c */
[----:B------:R-:W-:Y:S07]  /*147d0*/  LDSM.16.M88.4 R40, [R135+0x2000] ;  /* 0x002000008728783b */ /* 0x000fee0000000200 */
[----:B------:R-:W-:Y:S01]  /*147e0*/  HMMA.16816.F32 R28, R20, R58, RZ ;  /* 0x0000003a141c723c */ /* 0x000fe200000018ff */
[----:B------:R-:W4:Y:S01]  /*147f0*/  LDSM.16.M88.4 R56, [R232+0x1800] ;  /* 0x00180000e838783b */ /* 0x000f220000000200 */
[----:B--2---:R-:W-:-:S06]  /*14800*/  FMUL.FTZ R0, R50, c[0x0][0x2ec] ;  /* 0x0000bb0032007a20 */ /* 0x004fcc0000410000 */
[----:B-1----:R-:W-:Y:S01]  /*14810*/  HMMA.16816.F32 R4, R8, R60, R4 ;  /* 0x0000003c0804723c */ /* 0x002fe20000001804 */
[----:B------:R1:W-:Y:S02]  /*14820*/  MUFU.TANH R93, R0 ;  /* 0x00000000005d7308 */ /* 0x0003e40000002400 */
[----:B-1----:R-:W-:Y:S02]  /*14830*/  FMUL.FTZ R0, R51, c[0x0][0x2ec] ;  /* 0x0000bb0033007a20 */ /* 0x002fe40000410000 */
[----:B------:R-:W1:Y:S04]  /*14840*/  LDSM.16.M88.4 R48, [R134+0x6000] ;  /* 0x006000008630783b */ /* 0x000e680000000200 */
[----:B------:R2:W1:Y:S01]  /*14850*/  MUFU.TANH R153, R0 ;  /* 0x0000000000997308 */ /* 0x0004620000002400 */
[----:B------:R-:W-:Y:S01]  /*14860*/  HMMA.16816.F32 R84, R16, R52, R24 ;  /* 0x000000341054723c */ /* 0x000fe20000001818 */
[----:B--2---:R-:W-:-:S06]  /*14870*/  FMUL.FTZ R0, R44, c[0x0][0x2ec] ;  /* 0x0000bb002c007a20 */ /* 0x004fcc0000410000 */
[----:B------:R2:W-:Y:S01]  /*14880*/  MUFU.TANH R199, R0 ;  /* 0x0000000000c77308 */ /* 0x0005e20000002400 */
[----:B---3--:R-:W-:Y:S01]  /*14890*/  HMMA.16816.F32 R24, R12, R32, R104 ;  /* 0x000000200c18723c */ /* 0x008fe20000001868 */
[----:B--2---:R-:W-:-:S06]  /*148a0*/  FMUL.FTZ R0, R45, c[0x0][0x2ec] ;  /* 0x0000bb002d007a20 */ /* 0x004fcc0000410000 */
[----:B------:R2:W-:Y:S02]  /*148b0*/  MUFU.TANH R198, R0 ;  /* 0x0000000000c67308 */ /* 0x0005e40000002400 */
[----:B--2---:R-:W-:-:S06]  /*148c0*/  FMUL.FTZ R0, R46, c[0x0][0x2ec] ;  /* 0x0000bb002e007a20 */ /* 0x004fcc0000410000 */
[----:B------:R2:W3:Y:S02]  /*148d0*/  MUFU.TANH R163, R0 ;  /* 0x0000000000a37308 */ /* 0x0004e40000002400 */
[----:B--2---:R-:W-:Y:S02]  /*148e0*/  FMUL.FTZ R0, R47, c[0x0][0x2ec] ;  /* 0x0000bb002f007a20 */ /* 0x004fe40000410000 */
[----:B------:R-:W-:Y:S01]  /*148f0*/  HMMA.16816.F32 R44, R8, R62, R36 ;  /* 0x0000003e082c723c */ /* 0x000fe20000001824 */
[----:B------:R-:W-:Y:S03]  /*14900*/  LDSM.16.M88.4 R60, [R134+0x7000] ;  /* 0x00700000863c783b */ /* 0x000fe60000000200 */
[----:B------:R2:W1:Y:S04]  /*14910*/  MUFU.TANH R151, R0 ;  /* 0x0000000000977308 */ /* 0x0004680000002400 */
[----:B------:R-:W-:Y:S01]  /*14920*/  HMMA.16816.F32 R36, R12, R34, R108 ;  /* 0x000000220c24723c */ /* 0x000fe2000000186c */
[----:B------:R-:W1:Y:S01]  /*14930*/  LDSM.16.M88.4 R32, [R92+0x6000] ;  /* 0x006000005c20783b */ /* 0x000e620000000200 */
[----:B--2---:R-:W-:-:S04]  /*14940*/  FMUL.FTZ R0, R4, c[0x0][0x2ec] ;  /* 0x0000bb0004007a20 */ /* 0x004fc80000410000 */
[----:B------:R2:W-:Y:S02]  /*14950*/  MUFU.TANH R195, R0 ;  /* 0x0000000000c37308 */ /* 0x0005e40000002400 */
[----:B--2---:R-:W-:-:S06]  /*14960*/  FMUL.FTZ R0, R5, c[0x0][0x2ec] ;  /* 0x0000bb0005007a20 */ /* 0x004fcc0000410000 */
[----:B------:R2:W-:Y:S02]  /*14970*/  MUFU.TANH R194, R0 ;  /* 0x0000000000c27308 */ /* 0x0005e40000002400 */
[----:B--2---:R-:W-:-:S06]  /*14980*/  FMUL.FTZ R0, R6, c[0x0][0x2ec] ;  /* 0x0000bb0006007a20 */ /* 0x004fcc0000410000 */
[----:B------:R2:W1:Y:S02]  /*14990*/  MUFU.TANH R143, R0 ;  /* 0x00000000008f7308 */ /* 0x0004640000002400 */
[----:B--2---:R-:W-:Y:S02]  /*149a0*/  FMUL.FTZ R0, R7, c[0x0][0x2ec] ;  /* 0x0000bb0007007a20 */ /* 0x004fe40000410000 */
[----:B----4-:R-:W-:Y:S04]  /*149b0*/  HMMA.16816.F32 R4, R8, R56, R24 ;  /* 0x000000380804723c */ /* 0x010fe80000001818 */
[----:B------:R2:W4:Y:S04]  /*149c0*/  MUFU.TANH R142, R0 ;  /* 0x00000000008e7308 */ /* 0x0005280000002400 */
[----:B-1----:R-:W-:Y:S01]  /*149d0*/  HMMA.16816.F32 R24, R20, R50, RZ ;  /* 0x000000321418723c */ /* 0x002fe200000018ff */
[----:B--2---:R-:W-:-:S04]  /*149e0*/  FMUL.FTZ R0, R44, c[0x0][0x2ec] ;  /* 0x0000bb002c007a20 */ /* 0x004fc80000410000 */
[----:B------:R1:W2:Y:S03]  /*149f0*/  MUFU.TANH R192, R0 ;  /* 0x0000000000c07308 */ /* 0x0002a60000002400 */
[----:B------:R-:W-:Y:S01]  /*14a00*/  HMMA.16816.F32 R100, R16, R54, R28 ;  /* 0x000000361064723c */ /* 0x000fe2000000181c */
[----:B------:R-:W2:Y:S01]  /*14a10*/  LDSM.16.M88.4 R52, [R232+0x2000] ;  /* 0x00200000e834783b */ /* 0x000ea20000000200 */
[----:B-1----:R-:W-:-:S04]  /*14a20*/  FMUL.FTZ R0, R45, c[0x0][0x2ec] ;  /* 0x0000bb002d007a20 */ /* 0x002fc80000410000 */
[----:B------:R1:W-:Y:S02]  /*14a30*/  MUFU.TANH R191, R0 ;  /* 0x0000000000bf7308 */ /* 0x0003e40000002400 */
[----:B------:R-:W-:Y:S01]  /*14a40*/  HMMA.16816.F32 R28, R20, R48, RZ ;  /* 0x00000030141c723c */ /* 0x000fe200000018ff */
[----:B------:R-:W2:Y:S01]  /*14a50*/  LDSM.16.M88.4 R48, [R134+0x6800] ;  /* 0x006800008630783b */ /* 0x000ea20000000200 */
[----:B-1----:R-:W-:-:S04]  /*14a60*/  FMUL.FTZ R0, R46, c[0x0][0x2ec] ;  /* 0x0000bb002e007a20 */ /* 0x002fc80000410000 */
[----:B------:R1:W1:Y:S02]  /*14a70*/  MUFU.TANH R189, R0 ;  /* 0x0000000000bd7308 */ /* 0x0002640000002400 */
[----:B------:R-:W-:Y:S01]  /*14a80*/  HMMA.16816.F32 R80, R16, R34, R24 ;  /* 0x000000221050723c */ /* 0x000fe20000001818 */
[----:B------:R-:W2:Y:S01]  /*14a90*/  LDSM.16.M88.4 R24, [R135+0x2800] ;  /* 0x002800008718783b */ /* 0x000ea20000000200 */
[----:B-1----:R-:W-:-:S06]  /*14aa0*/  FMUL.FTZ R0, R47, c[0x0][0x2ec] ;  /* 0x0000bb002f007a20 */ /* 0x002fcc0000410000 */
[----:B------:R-:W-:Y:S01]  /*14ab0*/  HMMA.16816.F32 R44, R8, R58, R36 ;  /* 0x0000003a082c723c */ /* 0x000fe20000001824 */
[----:B------:R-:W-:Y:S01]  /*14ac0*/  LDSM.16.M88.4 R56, [R232+0x2800] ;  /* 0x00280000e838783b */ /* 0x000fe20000000200 */
[----:B------:R1:W-:Y:S06]  /*14ad0*/  MUFU.TANH R187, R0 ;  /* 0x0000000000bb7308 */ /* 0x0003ec0000002400 */
[----:B------:R-:W-:Y:S01]  /*14ae0*/  HMMA.16816.F32 R36, R12, R40, R68 ;  /* 0x000000280c24723c */ /* 0x000fe20000001844 */
[----:B------:R-:W-:Y:S01]  /*14af0*/  LDSM.16.M88.4 R68, [R135+0x3000] ;  /* 0x003000008744783b */ /* 0x000fe20000000200 */
[----:B-1----:R-:W-:-:S04]  /*14b00*/  FMUL.FTZ R0, R4, c[0x0][0x2ec] ;  /* 0x0000bb0004007a20 */ /* 0x002fc80000410000 */
        /* <DEDUP_REMOVED lines=8> */
[----:B------:R2:W1:Y:S04]  /*14b90*/  MUFU.TANH R123, R0 ;  /* 0x00000000007b7308 */ /* 0x0004680000002400 */
[----:B------:R-:W-:Y:S01]  /*14ba0*/  HMMA.16816.F32 R72, R16, R32, R28 ;  /* 0x000000201048723c */ /* 0x000fe2000000181c */
[----:B--2---:R-:W-:-:S04]  /*14bb0*/  FMUL.FTZ R0, R44, c[0x0][0x2ec] ;  /* 0x0000bb002c007a20 */ /* 0x004fc80000410000 */
[----:B------:R2:W1:Y:S03]  /*14bc0*/  MUFU.TANH R186, R0 ;  /* 0x0000000000ba7308 */ /* 0x0004660000002400 */
[----:B------:R-:W-:Y:S01]  /*14bd0*/  HMMA.16816.F32 R28, R8, R52, R36 ;  /* 0x00000034081c723c */ /* 0x000fe20000001824 */
[----:B--2---:R-:W-:-:S04]  /*14be0*/  FMUL.FTZ R0, R45, c[0x0][0x2ec] ;  /* 0x0000bb002d007a20 */ /* 0x004fc80000410000 */
[----:B------:R2:W-:Y:S03]  /*14bf0*/  MUFU.TANH R185, R0 ;  /* 0x0000000000b97308 */ /* 0x0005e60000002400 */
[----:B------:R-:W-:Y:S01]  /*14c00*/  HMMA.16816.F32 R36, R20, R48, RZ ;  /* 0x000000301424723c */ /* 0x000fe200000018ff */
[----:B--2---:R-:W-:-:S04]  /*14c10*/  FMUL.FTZ R0, R46, c[0x0][0x2ec] ;  /* 0x0000bb002e007a20 */ /* 0x004fc80000410000 */
[----:B------:R2:W1:Y:S02]  /*14c20*/  MUFU.TANH R121, R0 ;  /* 0x0000000000797308 */ /* 0x0004640000002400 */
[----:B--2---:R-:W-:Y:S02]  /*14c30*/  FMUL.FTZ R0, R47, c[0x0][0x2ec] ;  /* 0x0000bb002f007a20 */ /* 0x004fe40000410000 */
[----:B------:R-:W-:Y:S01]  /*14c40*/  HMMA.16816.F32 R44, R8, R54, R4 ;  /* 0x00000036082c723c */ /* 0x000fe20000001804 */
[----:B------:R-:W-:Y:S07]  /*14c50*/  LDSM.16.M88.4 R52, [R232+0x3000] ;  /* 0x00300000e834783b */ /* 0x000fee0000000200 */
[C---:B------:R-:W-:Y:S08]  /*14c60*/  HMMA.16816.F32 R4, R12.reuse, R24, R124 ;  /* 0x000000180c04723c */ /* 0x040ff0000000187c */
[----:B------:R-:W-:Y:S01]  /*14c70*/  HMMA.16816.F32 R24, R12, R26, R128 ;  /* 0x0000001a0c18723c */ /* 0x000fe20000001880 */
[----:B------:R2:W-:Y:S07]  /*14c80*/  MUFU.TANH R183, R0 ;  /* 0x0000000000b77308 */ /* 0x0005ee0000002400 */
[----:B------:R-:W-:Y:S01]  /*14c90*/  HMMA.16816.F32 R32, R20, R50, RZ ;  /* 0x000000321420723c */ /* 0x000fe200000018ff */
[----:B------:R-:W3:Y:S01]  /*14ca0*/  LDSM.16.M88.4 R48, [R92+0x7000] ;  /* 0x007000005c30783b */ /* 0x000ee20000000200 */
[----:B--2---:R-:W-:-:S04]  /*14cb0*/  FMUL.FTZ R0, R28, c[0x0][0x2ec] ;  /* 0x0000bb001c007a20 */ /* 0x004fc80000410000 */
[----:B------:R2:W2:Y:S02]  /*14cc0*/  MUFU.TANH R184, R0 ;  /* 0x0000000000b87308 */ /* 0x0004a40000002400 */
[----:B-1----:R-:W-:Y:S08]  /*14cd0*/  HMMA.16816.F32 R88, R16, R40, R36 ;  /* 0x000000281058723c */ /* 0x002ff00000001824 */
[----:B------:R-:W-:Y:S01]  /*14ce0*/  HMMA.16816.F32 R4, R8, R56, R4 ;  /* 0x000000380804723c */ /* 0x000fe20000001804 */
[----:B--2---:R-:W-:-:S07]  /*14cf0*/  FMUL.FTZ R0, R29, c[0x0][0x2ec] ;  /* 0x0000bb001d007a20 */ /* 0x004fce0000410000 */
[----:B------:R-:W-:Y:S01]  /*14d00*/  HMMA.16816.F32 R36, R8, R58, R24 ;  /* 0x0000003a0824723c */ /* 0x000fe20000001818 */
[----:B------:R-:W1:Y:S01]  /*14d10*/  LDSM.16.M88.4 R56, [R134+0x7800] ;  /* 0x007800008638783b */ /* 0x000e620000000200 */
[----:B------:R2:W-:Y:S02]  /*14d20*/  MUFU.TANH R181, R0 ;  /* 0x0000000000b57308 */ /* 0x0005e40000002400 */
[----:B--2---:R-:W-:-:S06]  /*14d30*/  FMUL.FTZ R0, R30, c[0x0][0x2ec] ;  /* 0x0000bb001e007a20 */ /* 0x004fcc0000410000 */
[----:B------:R2:W1:Y:S01]  /*14d40*/  MUFU.TANH R133, R0 ;  /* 0x0000000000857308 */ /* 0x0004620000002400 */
[----:B------:R-:W-:Y:S01]  /*14d50*/  HMMA.16816.F32 R96, R16, R42, R32 ;  /* 0x0000002a1060723c */ /* 0x000fe20000001820 */
[----:B--2---:R-:W-:-:S06]  /*14d60*/  FMUL.FTZ R0, R31, c[0x0][0x2ec] ;  /* 0x0000bb001f007a20 */ /* 0x004fcc0000410000 */
[----:B------:R2:W1:Y:S01]  /*14d70*/  MUFU.TANH R138, R0 ;  /* 0x00000000008a7308 */ /* 0x0004620000002400 */
[----:B------:R-:W-:Y:S01]  /*14d80*/  HMMA.16816.F32 R32, R20, R60, RZ ;  /* 0x0000003c1420723c */ /* 0x000fe200000018ff */
[----:B--2---:R-:W-:-:S06]  /*14d90*/  FMUL.FTZ R0, R44, c[0x0][0x2ec] ;  /* 0x0000bb002c007a20 */ /* 0x004fcc0000410000 */
[----:B------:R2:W1:Y:S01]  /*14da0*/  MUFU.TANH R127, R0 ;  /* 0x00000000007f7308 */ /* 0x0004620000002400 */
[----:B------:R-:W-:Y:S01]  /*14db0*/  HMMA.16816.F32 R40, R12, R68, R112 ;  /* 0x000000440c28723c */ /* 0x000fe20000001870 */
[----:B--2---:R-:W-:-:S06]  /*14dc0*/  FMUL.FTZ R0, R45, c[0x0][0x2ec] ;  /* 0x0000bb002d007a20 */ /* 0x004fcc0000410000 */
[----:B------:R2:W-:Y:S01]  /*14dd0*/  MUFU.TANH R129, R0 ;  /* 0x0000000000817308 */ /* 0x0005e20000002400 */
[----:B------:R-:W-:Y:S01]  /*14de0*/  HMMA.16816.F32 R28, R20, R62, RZ ;  /* 0x0000003e141c723c */ /* 0x000fe200000018ff */
[----:B------:R-:W1:Y:S01]  /*14df0*/  LDSM.16.M88.4 R60, [R92+0x7800] ;  /* 0x007800005c3c783b */ /* 0x000e620000000200 */
[----:B--2---:R-:W-:-:S05]  /*14e00*/  FMUL.FTZ R0, R46, c[0x0][0x2ec] ;  /* 0x0000bb002e007a20 */ /* 0x004fca0000410000 */
[----:B------:R2:W1:Y:S01]  /*14e10*/  MUFU.TANH R132, R0 ;  /* 0x0000000000847308 */ /* 0x0004620000002400 */
[----:B------:R-:W-:Y:S01]  /*14e20*/  HMMA.16816.F32 R24, R12, R70, R116 ;  /* 0x000000460c18723c */ /* 0x000fe20000001874 */
[----:B--2---:R-:W-:-:S06]  /*14e30*/  FMUL.FTZ R0, R47, c[0x0][0x2ec] ;  /* 0x0000bb002f007a20 */ /* 0x004fcc0000410000 */
[----:B------:R2:W1:Y:S01]  /*14e40*/  MUFU.TANH R136, R0 ;  /* 0x0000000000887308 */ /* 0x0004620000002400 */
[----:B---3--:R-:W-:Y:S01]  /*14e50*/  HMMA.16816.F32 R76, R16, R48, R32 ;  /* 0x00000030104c723c */ /* 0x008fe20000001820 */
[----:B--2---:R-:W-:-:S06]  /*14e60*/  FMUL.FTZ R0, R4, c[0x0][0x2ec] ;  /* 0x0000bb0004007a20 */ /* 0x004fcc0000410000 */
[----:B------:R2:W3:Y:S01]  /*14e70*/  MUFU.TANH R137, R0 ;  /* 0x0000000000897308 */ /* 0x0004e20000002400 */
[----:B-1----:R-:W-:Y:S01]  /*14e80*/  HMMA.16816.F32 R32, R20, R56, RZ ;  /* 0x000000381420723c */ /* 0x002fe200000018ff */
[----:B--2---:R-:W-:-:S06]  /*14e90*/  FMUL.FTZ R0, R5, c[0x0][0x2ec] ;  /* 0x0000bb0005007a20 */ /* 0x004fcc0000410000 */
[----:B------:R1:W-:Y:S01]  /*14ea0*/  MUFU.TANH R140, R0 ;  /* 0x00000000008c7308 */ /* 0x0003e20000002400 */
[----:B------:R-:W-:Y:S08]  /*14eb0*/  HMMA.16816.F32 R44, R8, R52, R40 ;  /* 0x00000034082c723c */ /* 0x000ff00000001828 */
[----:B------:R-:W-:Y:S01]  /*14ec0*/  HMMA.16816.F32 R104, R16, R50, R28 ;  /* 0x000000321068723c */ /* 0x000fe2000000181c */
[----:B------:R-:W2:Y:S01]  /*14ed0*/  LDSM.16.M88.4 R48, [R232+0x3800] ;  /* 0x00380000e830783b */ /* 0x000ea20000000200 */
[----:B-1----:R-:W-:-:S04]  /*14ee0*/  FMUL.FTZ R0, R6, c[0x0][0x2ec] ;  /* 0x0000bb0006007a20 */ /* 0x002fc80000410000 */
[----:B------:R1:W1:Y:S02]  /*14ef0*/  MUFU.TANH R145, R0 ;  /* 0x0000000000917308 */ /* 0x0002640000002400 */
[----:B-1----:R-:W-:-:S06]  /*14f00*/  FMUL.FTZ R0, R7, c[0x0][0x2ec] ;  /* 0x0000bb0007007a20 */ /* 0x002fcc0000410000 */
[----:B------:R1:W1:Y:S01]  /*14f10*/  MUFU.TANH R148, R0 ;  /* 0x0000000000947308 */ /* 0x0002620000002400 */
[----:B------:R-:W-:Y:S01]  /*14f20*/  HMMA.16816.F32 R4, R8, R54, R24 ;  /* 0x000000360804723c */ /* 0x000fe20000001818 */
[----:B------:R-:W2:Y:S01]  /*14f30*/  LDSM.16.M88.4 R52, [R135+0x4000] ;  /* 0x004000008734783b */ /* 0x000ea20000000200 */
[----:B-1----:R-:W-:-:S05]  /*14f40*/  FMUL.FTZ R0, R36, c[0x0][0x2ec] ;  /* 0x0000bb0024007a20 */ /* 0x002fca0000410000 */
[----:B------:R1:W1:Y:S01]  /*14f50*/  MUFU.TANH R139, R0 ;  /* 0x00000000008b7308 */ /* 0x0002620000002400 */
[----:B------:R-:W-:Y:S01]  /*14f60*/  HMMA.16816.F32 R28, R20, R58, RZ ;  /* 0x0000003a141c723c */ /* 0x000fe200000018ff */
[----:B------:R-:W-:Y:S01]  /*14f70*/  LDSM.16.M88.4 R56, [R92+0x8000] ;  /* 0x008000005c38783b */ /* 0x000fe20000000200 */
[----:B-1----:R-:W-:-:S05]  /*14f80*/  FMUL.FTZ R0, R37, c[0x0][0x2ec] ;  /* 0x0000bb0025007a20 */ /* 0x002fca0000410000 */
[----:B------:R1:W-:Y:S01]  /*14f90*/  MUFU.TANH R141, R0 ;  /* 0x00000000008d7308 */ /* 0x0003e20000002400 */
[----:B------:R-:W-:Y:S08]  /*14fa0*/  HMMA.16816.F32 R40, R12, R64, R84 ;  /* 0x000000400c28723c */ /* 0x000ff00000001854 */
[----:B------:R-:W-:Y:S01]  /*14fb0*/  HMMA.16816.F32 R108, R16, R60, R32 ;  /* 0x0000003c106c723c */ /* 0x000fe20000001820 */
[----:B------:R-:W2:Y:S01]  /*14fc0*/  LDSM.16.M88.4 R32, [R134+0x8000] ;  /* 0x008000008620783b */ /* 0x000ea20000000200 */
[----:B-1----:R-:W-:-:S04]  /*14fd0*/  FMUL.FTZ R0, R38, c[0x0][0x2ec] ;  /* 0x0000bb0026007a20 */ /* 0x002fc80000410000 */
[----:B------:R1:W1:Y:S02]  /*14fe0*/  MUFU.TANH R144, R0 ;  /* 0x0000000000907308 */ /* 0x0002640000002400 */
[----:B-1----:R-:W-:-:S06]  /*14ff0*/  FMUL.FTZ R0, R39, c[0x0][0x2ec] ;  /* 0x0000bb0027007a20 */ /* 0x002fcc0000410000 */
[----:B------:R1:W-:Y:S01]  /*15000*/  MUFU.TANH R146, R0 ;  /* 0x0000000000927308 */ /* 0x0003e20000002400 */
[----:B------:R-:W-:Y:S01]  /*15010*/  HMMA.16816.F32 R24, R12, R66, R100 ;  /* 0x000000420c18723c */ /* 0x000fe20000001864 */
[----:B------:R-:W-:Y:S01]  /*15020*/  SHF.R.S32.HI R2, RZ, 0x1f, R210 ;  /* 0x0000001fff027819 */ /* 0x000fe200000114d2 */
[----:B------:R-:W-:Y:S01]  /*15030*/  LDSM.16.M88.4 R64, [R134+0x9000] ;  /* 0x009000008640783b */ /* 0x000fe20000000200 */
[----:B-1----:R-:W-:-:S04]  /*15040*/  FMUL.FTZ R0, R44, c[0x0][0x2ec] ;  /* 0x0000bb002c007a20 */ /* 0x002fc80000410000 */
[----:B------:R1:W1:Y:S01]  /*15050*/  MUFU.TANH R147, R0 ;  /* 0x0000000000937308 */ /* 0x0002620000002400 */
[----:B------:R-:W-:Y:S01]  /*15060*/  HMMA.16816.F32 R100, R16, R62, R28 ;  /* 0x0000003e1064723c */ /* 0x000fe2000000181c */
[----:B------:R-:W3:Y:S01]  /*15070*/  LDSM.16.M88.4 R60, [R232+0x4000] ;  /* 0x00400000e83c783b */ /* 0x000ee20000000200 */
[----:B-1----:R-:W-:-:S05]  /*15080*/  FMUL.FTZ R0, R45, c[0x0][0x2ec] ;  /* 0x0000bb002d007a20 */ /* 0x002fca0000410000 */
[----:B------:R1:W-:Y:S01]  /*15090*/  MUFU.TANH R152, R0 ;  /* 0x0000000000987308 */ /* 0x0003e20000002400 */
[----:B--2---:R-:W-:Y:S01]  /*150a0*/  HMMA.16816.F32 R40, R8, R48, R40 ;  /* 0x000000300828723c */ /* 0x004fe20000001828 */
[----:B-1----:R-:W-:-:S06]  /*150b0*/  FMUL.FTZ R0, R46, c[0x0][0x2ec] ;  /* 0x0000bb002e007a20 */ /* 0x002fcc0000410000 */
[----:B------:R1:W2:Y:S02]  /*150c0*/  MUFU.TANH R157, R0 ;  /* 0x00000000009d7308 */ /* 0x0002a40000002400 */
[----:B-1----:R-:W-:Y:S01]  /*150d0*/  FMUL.FTZ R0, R47, c[0x0][0x2ec] ;  /* 0x0000bb002f007a20 */ /* 0x002fe20000410000 */
[----:B------:R-:W-:Y:S01]  /*150e0*/  HMMA.16816.F32 R36, R12, R52, R72 ;  /* 0x000000340c24723c */ /* 0x000fe20000001848 */
[----:B------:R-:W-:Y:S04]  /*150f0*/  LDSM.16.M88.4 R44, [R134+0x8800] ;  /* 0x00880000862c783b */ /* 0x000fe80000000200 */
[----:B------:R1:W1:Y:S01]  /*15100*/  MUFU.TANH R159, R0 ;  /* 0x00000000009f7308 */ /* 0x0002620000002400 */
[----:B------:R-:W-:Y:S01]  /*15110*/  LDSM.16.M88.4 R72, [R92+0x9000] ;  /* 0x009000005c48783b */ /* 0x000fe20000000200 */
[----:B-1----:R-:W-:-:S06]  /*15120*/  FMUL.FTZ R0, R4, c[0x0][0x2ec] ;  /* 0x0000bb0004007a20 */ /* 0x002fcc0000410000 */
[----:B------:R1:W1:Y:S01]  /*15130*/  MUFU.TANH R150, R0 ;  /* 0x0000000000967308 */ /* 0x0002620000002400 */
[----:B------:R-:W-:Y:S01]  /*15140*/  HMMA.16816.F32 R28, R8, R50, R24 ;  /* 0x00000032081c723c */ /* 0x000fe20000001818 */
[----:B------:R-:W2:Y:S01]  /*15150*/  LDSM.16.M88.4 R48, [R135+0x4800] ;  /* 0x004800008730783b */ /* 0x000ea20000000200 */
[----:B-1----:R-:W-:-:S05]  /*15160*/  FMUL.FTZ R0, R5, c[0x0][0x2ec] ;  /* 0x0000bb0005007a20 */ /* 0x002fca0000410000 */
[----:B------:R1:W-:Y:S01]  /*15170*/  MUFU.TANH R149, R0 ;  /* 0x0000000000957308 */ /* 0x0003e20000002400 */
[----:B------:R-:W-:Y:S01]  /*15180*/  HMMA.16816.F32 R24, R20, R32, RZ ;  /* 0x000000201418723c */ /* 0x000fe200000018ff */
[----:B-1----:R-:W-:-:S06]  /*15190*/  FMUL.FTZ R0, R6, c[0x0][0x2ec] ;  /* 0x0000bb0006007a20 */ /* 0x002fcc0000410000 */
[----:B------:R1:W1:Y:S02]  /*151a0*/  MUFU.TANH R156, R0 ;  /* 0x00000000009c7308 */ /* 0x0002640000002400 */
[----:B-1----:R-:W-:Y:S02]  /*151b0*/  FMUL.FTZ R0, R7, c[0x0][0x2ec] ;  /* 0x0000bb0007007a20 */ /* 0x002fe40000410000 */
[----:B------:R-:W-:Y:S04]  /*151c0*/  HMMA.16816.F32 R4, R20, R34, RZ ;  /* 0x000000221404723c */ /* 0x000fe800000018ff */
[----:B------:R1:W1:Y:S02]  /*151d0*/  MUFU.TANH R155, R0 ;  /* 0x00000000009b7308 */ /* 0x0002640000002400 */
[----:B-1----:R-:W-:-:S06]  /*151e0*/  FMUL.FTZ R0, R40, c[0x0][0x2ec] ;  /* 0x0000bb0028007a20 */ /* 0x002fcc0000410000 */
[----:B------:R1:W1:Y:S01]  /*151f0*/  MUFU.TANH R158, R0 ;  /* 0x00000000009e7308 */ /* 0x0002620000002400 */
[----:B------:R-:W-:Y:S01]  /*15200*/  HMMA.16816.F32 R32, R12, R54, R80 ;  /* 0x000000360c20723c */ /* 0x000fe20000001850 */
[----:B------:R-:W-:Y:S01]  /*15210*/  LDSM.16.M88.4 R52, [R135+0x5000] ;  /* 0x005000008734783b */ /* 0x000fe20000000200 */
[----:B-1----:R-:W-:-:S05]  /*15220*/  FMUL.FTZ R0, R41, c[0x0][0x2ec] ;  /* 0x0000bb0029007a20 */ /* 0x002fca0000410000 */
[----:B------:R1:W-:Y:S01]  /*15230*/  MUFU.TANH R162, R0 ;  /* 0x0000000000a27308 */ /* 0x0003e20000002400 */
[----:B---3--:R-:W-:Y:S01]  /*15240*/  HMMA.16816.F32 R36, R8, R60, R36 ;  /* 0x0000003c0824723c */ /* 0x008fe20000001824 */
[----:B-1----:R-:W-:-:S06]  /*15250*/  FMUL.FTZ R0, R42, c[0x0][0x2ec] ;  /* 0x0000bb002a007a20 */ /* 0x002fcc0000410000 */
[----:B------:R1:W3:Y:S01]  /*15260*/  MUFU.TANH R167, R0 ;  /* 0x0000000000a77308 */ /* 0x0002e20000002400 */
[C---:B------:R-:W-:Y:S08]  /*15270*/  HMMA.16816.F32 R68, R16.reuse, R56, R24 ;  /* 0x000000381044723c */ /* 0x040ff00000001818 */
[----:B------:R-:W-:Y:S01]  /*15280*/  HMMA.16816.F32 R84, R16, R58, R4 ;  /* 0x0000003a1054723c */ /* 0x000fe20000001804 */
[----:B------:R-:W3:Y:S01]  /*15290*/  LDSM.16.M88.4 R56, [R232+0x4800] ;  /* 0x00480000e838783b */ /* 0x000ee20000000200 */
[----:B-1----:R-:W-:-:S03]  /*152a0*/  FMUL.FTZ R0, R43, c[0x0][0x2ec] ;  /* 0x0000bb002b007a20 */ /* 0x002fc60000410000 */
[----:B------:R-:W1:Y:S01]  /*152b0*/  LDSM.16.M88.4 R40, [R92+0x8800] ;  /* 0x008800005c28783b */ /* 0x000e620000000200 */
[----:B------:R4:W1:Y:S02]  /*152c0*/  MUFU.TANH R170, R0 ;  /* 0x0000000000aa7308 */ /* 0x0008640000002400 */
[----:B--2---:R-:W-:Y:S01]  /*152d0*/  HMMA.16816.F32 R24, R12, R48, R88 ;  /* 0x000000300c18723c */ /* 0x004fe20000001858 */
[----:B----4-:R-:W-:-:S05]  /*152e0*/  FMUL.FTZ R0, R28, c[0x0][0x2ec] ;  /* 0x0000bb001c007a20 */ /* 0x010fca0000410000 */
[----:B------:R2:W4:Y:S02]  /*152f0*/  MUFU.TANH R161, R0 ;  /* 0x0000000000a17308 */ /* 0x0005240000002400 */
[----:B--2---:R-:W-:-:S06]  /*15300*/  FMUL.FTZ R0, R29, c[0x0][0x2ec] ;  /* 0x0000bb001d007a20 */ /* 0x004fcc0000410000 */
[----:B------:R2:W-:Y:S02]  /*15310*/  MUFU.TANH R160, R0 ;  /* 0x0000000000a07308 */ /* 0x0005e40000002400 */
[----:B--2---:R-:W-:-:S06]  /*15320*/  FMUL.FTZ R0, R30, c[0x0][0x2ec] ;  /* 0x0000bb001e007a20 */ /* 0x004fcc0000410000 */
[----:B------:R2:W1:Y:S01]  /*15330*/  MUFU.TANH R165, R0 ;  /* 0x0000000000a57308 */ /* 0x0004620000002400 */
[----:B------:R-:W-:Y:S01]  /*15340*/  HMMA.16816.F32 R4, R20, R44, RZ ;  /* 0x0000002c1404723c */ /* 0x000fe200000018ff */
[----:B--2---:R-:W-:-:S07]  /*15350*/  FMUL.FTZ R0, R31, c[0x0][0x2ec] ;  /* 0x0000bb001f007a20 */ /* 0x004fce0000410000 */
[----:B------:R-:W-:Y:S01]  /*15360*/  HMMA.16816.F32 R28, R8, R62, R32 ;  /* 0x0000003e081c723c */ /* 0x000fe20000001820 */
[----:B------:R2:W1:Y:S02]  /*15370*/  MUFU.TANH R164, R0 ;  /* 0x0000000000a47308 */ /* 0x0004640000002400 */
[----:B--2---:R-:W-:-:S06]  /*15380*/  FMUL.FTZ R0, R36, c[0x0][0x2ec] ;  /* 0x0000bb0024007a20 */ /* 0x004fcc0000410000 */
[----:B------:R2:W1:Y:S01]  /*15390*/  MUFU.TANH R166, R0 ;  /* 0x0000000000a67308 */ /* 0x0004620000002400 */
[----:B---3--:R-:W-:Y:S01]  /*153a0*/  HMMA.16816.F32 R24, R8, R56, R24 ;  /* 0x000000380818723c */ /* 0x008fe20000001818 */
[----:B--2---:R-:W-:-:S06]  /*153b0*/  FMUL.FTZ R0, R37, c[0x0][0x2ec] ;  /* 0x0000bb0025007a20 */ /* 0x004fcc0000410000 */
[----:B------:R2:W-:Y:S02]  /*153c0*/  MUFU.TANH R171, R0 ;  /* 0x0000000000ab7308 */ /* 0x0005e40000002400 */
[----:B--2---:R-:W-:-:S06]  /*153d0*/  FMUL.FTZ R0, R38, c[0x0][0x2ec] ;  /* 0x0000bb0026007a20 */ /* 0x004fcc0000410000 */
[----:B------:R2:W3:Y:S01]  /*153e0*/  MUFU.TANH R175, R0 ;  /* 0x0000000000af7308 */ /* 0x0004e20000002400 */
[----:B------:R-:W-:Y:S01]  /*153f0*/  HMMA.16816.F32 R32, R20, R46, RZ ;  /* 0x0000002e1420723c */ /* 0x000fe200000018ff */
[----:B------:R-:W3:Y:S01]  /*15400*/  LDSM.16.M88.4 R44, [R232+0x5000] ;  /* 0x00500000e82c783b */ /* 0x000ee20000000200 */
[----:B--2---:R-:W-:-:S05]  /*15410*/  FMUL.FTZ R0, R39, c[0x0][0x2ec] ;  /* 0x0000bb0027007a20 */ /* 0x004fca0000410000 */
[----:B------:R2:W2:Y:S01]  /*15420*/  MUFU.TANH R177, R0 ;  /* 0x0000000000b17308 */ /* 0x0004a20000002400 */
[----:B-1----:R-:W-:Y:S01]  /*15430*/  HMMA.16816.F32 R80, R16, R40, R4 ;  /* 0x000000281050723c */ /* 0x002fe20000001804 */
[----:B--2---:R-:W-:-:S06]  /*15440*/  FMUL.FTZ R0, R28, c[0x0][0x2ec] ;  /* 0x0000bb001c007a20 */ /* 0x004fcc0000410000 */
[----:B------:R1:W2:Y:S01]  /*15450*/  MUFU.TANH R169, R0 ;  /* 0x0000000000a97308 */ /* 0x0002a20000002400 */
[----:B------:R-:W-:Y:S01]  /*15460*/  IMAD.SHL.U32 R4, R219, 0x2, RZ ;  /* 0x00000002db047824 */ /* 0x000fe200078e00ff */
[----:B------:R-:W-:Y:S01]  /*15470*/  HMMA.16816.F32 R36, R12, R50, R96 ;  /* 0x000000320c24723c */ /* 0x000fe20000001860 */
[----:B------:R-:W-:Y:S01]  /*15480*/  LDSM.16.M88.4 R48, [R135+0x6000] ;  /* 0x006000008730783b */ /* 0x000fe20000000200 */
[----:B-1----:R-:W-:-:S04]  /*15490*/  LEA.HI R0, R2, R210, RZ, 0x2 ;  /* 0x000000d202007211 */ /* 0x002fc800078f10ff */
[----:B------:R-:W-:-:S04]  /*154a0*/  SHF.R.S32.HI R0, RZ, 0x2, R0 ;  /* 0x00000002ff007819 */ /* 0x000fc80000011400 */
[----:B------:R-:W-:Y:S02]  /*154b0*/  IADD3 R0, R3, 0x1, R0 ;  /* 0x0000000103007810 */ /* 0x000fe40007ffe000 */
[----:B------:R-:W-:Y:S02]  /*154c0*/  LOP3.LUT R4, R4, 0x6, RZ, 0xc0, !PT ;  /* 0x0000000604047812 */ /* 0x000fe400078ec0ff */
[----:B------:R-:W-:-:S04]  /*154d0*/  IADD3 R0, R154, R0, -R249 ;  /* 0x000000009a007210 */ /* 0x000fc80007ffe8f9 */
[----:B------:R-:W-:Y:S01]  /*154e0*/  IADD3 R3, R0, c[0x0][0x2e8], RZ ;  /* 0x0000ba0000037a10 */ /* 0x000fe20007ffe0ff */
[----:B------:R-:W-:Y:S02]  /*154f0*/  IMAD.IADD R0, R207, 0x1, R4 ;  /* 0x00000001cf007824 */ /* 0x000fe400078e0204 */
[----:B------:R-:W-:Y:S01]  /*15500*/  FMUL.FTZ R4, R25, c[0x0][0x2ec] ;  /* 0x0000bb0019047a20 */ /* 0x000fe20000410000 */
[----:B------:R-:W-:Y:S03]  /*15510*/  HMMA.16816.F32 R60, R16, R42, R32 ;  /* 0x0000002a103c723c */ /* 0x000fe60000001820 */
[----:B------:R1:W-:Y:S01]  /*15520*/  MUFU.TANH R182, R4 ;  /* 0x0000000400b67308 */ /* 0x0003e20000002400 */
[----:B------:R-:W-:Y:S01]  /*15530*/  FMUL.FTZ R2, R29, c[0x0][0x2ec] ;  /* 0x0000bb001d027a20 */ /* 0x000fe20000410000 */
[C---:B------:R-:W-:Y:S02]  /*15540*/  IADD3 R5, R3.reuse, 0x8, RZ ;  /* 0x0000000803057810 */ /* 0x040fe40007ffe0ff */
[----:B------:R-:W-:Y:S01]  /*15550*/  IMNMX R6, R3, R154, PT ;  /* 0x0000009a03067217 */ /* 0x000fe20003800200 */
[----:B------:R-:W-:Y:S01]  /*15560*/  HMMA.16816.F32 R40, R12, R52, R76 ;  /* 0x000000340c28723c */ /* 0x000fe2000000184c */
[----:B------:R-:W-:-:S02]  /*15570*/  FMUL.FTZ R3, R24, c[0x0][0x2ec] ;  /* 0x0000bb0018037a20 */ /* 0x000fc40000410000 */
[----:B------:R2:W-:Y:S01]  /*15580*/  MUFU.TANH R168, R2 ;  /* 0x0000000200a87308 */ /* 0x0005e20000002400 */
[----:B-1----:R-:W-:-:S07]  /*15590*/  FMUL.FTZ R4, R26, c[0x0][0x2ec] ;  /* 0x0000bb001a047a20 */ /* 0x002fce0000410000 */
[----:B------:R1:W-:Y:S01]  /*155a0*/  MUFU.TANH R179, R4 ;  /* 0x0000000400b37308 */ /* 0x0003e20000002400 */
[----:B--2---:R-:W-:Y:S01]  /*155b0*/  FMUL.FTZ R2, R30, c[0x0][0x2ec] ;  /* 0x0000bb001e027a20 */ /* 0x004fe20000410000 */
[----:B------:R-:W-:Y:S01]  /*155c0*/  HMMA.16816.F32 R32, R8, R58, R36 ;  /* 0x0000003a0820723c */ /* 0x000fe20000001824 */
[----:B------:R-:W-:Y:S01]  /*155d0*/  IMNMX R5, R5, R154, PT ;  /* 0x0000009a05057217 */ /* 0x000fe20003800200 */
[----:B------:R-:W-:Y:S04]  /*155e0*/  LDSM.16.M88.4 R56, [R232+0x6800] ;  /* 0x00680000e838783b */ /* 0x000fe80000000200 */
[----:B------:R2:W2:Y:S01]  /*155f0*/  MUFU.TANH R174, R2 ;  /* 0x0000000200ae7308 */ /* 0x0004a20000002400 */
[----:B-1----:R-:W-:Y:S02]  /*15600*/  FMUL.FTZ R4, R27, c[0x0][0x2ec] ;  /* 0x0000bb001b047a20 */ /* 0x002fe40000410000 */
[----:B------:R-:W-:Y:S01]  /*15610*/  HMMA.16816.F32 R24, R12, R54, R104 ;  /* 0x000000360c18723c */ /* 0x000fe20000001868 */
[----:B------:R-:W1:Y:S01]  /*15620*/  LDSM.16.M88.4 R52, [R135+0x5800] ;  /* 0x005800008734783b */ /* 0x000e620000000200 */
[----:B--2---:R-:W-:-:S04]  /*15630*/  FMUL.FTZ R2, R31, c[0x0][0x2ec] ;  /* 0x0000bb001f027a20 */ /* 0x004fc80000410000 */
[----:B------:R2:W1:Y:S02]  /*15640*/  MUFU.TANH R173, R2 ;  /* 0x0000000200ad7308 */ /* 0x0004640000002400 */
[----:B------:R-:W-:Y:S06]  /*15650*/  HMMA.16816.F32 R28, R20, R64, RZ ;  /* 0x00000040141c723c */ /* 0x000fec00000018ff */
[----:B------:R3:W1:Y:S01]  /*15660*/  MUFU.TANH R178, R3 ;  /* 0x0000000300b27308 */ /* 0x0006620000002400 */
[----:B--2---:R-:W-:-:S04]  /*15670*/  IADD3 R2, R0, 0x1, RZ ;  /* 0x0000000100027810 */ /* 0x004fc80007ffe0ff */
[CC--:B------:R-:W-:Y:S02]  /*15680*/  ISETP.GE.AND P2, PT, R2.reuse, R6.reuse, PT ;  /* 0x000000060200720c */ /* 0x0c0fe40003f46270 */
[----:B------:R-:W-:Y:S02]  /*15690*/  ISETP.GE.AND P0, PT, R2, R5, PT ;  /* 0x000000050200720c */ /* 0x000fe40003f06270 */
[C---:B------:R-:W-:Y:S02]  /*156a0*/  IADD3 R2, R0.reuse, 0x9, RZ ;  /* 0x0000000900027810 */ /* 0x040fe40007ffe0ff */
[----:B---3--:R-:W-:Y:S01]  /*156b0*/  IADD3 R3, R0, 0x8, RZ ;  /* 0x0000000800037810 */ /* 0x008fe20007ffe0ff */
[----:B------:R-:W-:Y:S01]  /*156c0*/  HMMA.16816.F32 R36, R8, R44, R40 ;  /* 0x0000002c0824723c */ /* 0x000fe20000001828 */
[-C--:B------:R-:W-:Y:S01]  /*156d0*/  ISETP.GE.AND P4, PT, R2, R6.reuse, PT ;  /* 0x000000060200720c */ /* 0x080fe20003f86270 */
[----:B------:R-:W2:Y:S01]  /*156e0*/  LDSM.16.M88.4 R40, [R232+0x5800] ;  /* 0x00580000e828783b */ /* 0x000ea20000000200 */
[----:B------:R-:W-:-:S02]  /*156f0*/  ISETP.GE.AND P3, PT, R3, R6, PT ;  /* 0x000000060300720c */ /* 0x000fc40003f66270 */
[-C--:B------:R-:W-:Y:S02]  /*15700*/  ISETP.GE.AND P5, PT, R3, R5.reuse, PT ;  /* 0x000000050300720c */ /* 0x080fe40003fa6270 */
[----:B------:R-:W-:Y:S02]  /*15710*/  P2R R3, PR, RZ, 0x10 ;  /* 0x00000010ff037803 */ /* 0x000fe40000000000 */
[----:B------:R-:W-:Y:S02]  /*15720*/  FSEL R90, R94, -INF , !P0 ;  /* 0xff8000005e5a7808 */ /* 0x000fe40004000000 */
[----:B------:R-:W-:Y:S02]  /*15730*/  FSEL R94, R201, -INF , !P3 ;  /* 0xff800000c95e7808 */ /* 0x000fe40005800000 */
[----:B------:R-:W-:Y:S02]  /*15740*/  FSEL R89, R180, -INF , !P2 ;  /* 0xff800000b4597808 */ /* 0x000fe40005000000 */
[----:B------:R-:W-:Y:S01]  /*15750*/  ISETP.NE.AND P3, PT, R3, RZ, PT ;  /* 0x000000ff0300720c */ /* 0x000fe20003f65270 */
[----:B------:R3:W1:Y:S01]  /*15760*/  MUFU.TANH R180, R4 ;  /* 0x0000000400b47308 */ /* 0x0006620000002400 */
[-C--:B------:R-:W-:Y:S01]  /*15770*/  ISETP.GE.AND P1, PT, R0, R5.reuse, PT ;  /* 0x000000050000720c */ /* 0x080fe20003f26270 */
[----:B------:R-:W-:Y:S01]  /*15780*/  FMUL.FTZ R3, R32, c[0x0][0x2ec] ;  /* 0x0000bb0020037a20 */ /* 0x000fe20000410000 */
[----:B------:R-:W-:-:S02]  /*15790*/  ISETP.GE.AND P4, PT, R2, R5, PT ;  /* 0x000000050200720c */ /* 0x000fc40003f86270 */
[----:B------:R-:W-:Y:S02]  /*157a0*/  IADD3 R2, R0, 0x10, RZ ;  /* 0x0000001000027810 */ /* 0x000fe40007ffe0ff */
[----:B------:R-:W-:Y:S02]  /*157b0*/  FSEL R99, R172, -INF , !P5 ;  /* 0xff800000ac637808 */ /* 0x000fe40006800000 */
[----:B------:R-:W-:Y:S01]  /*157c0*/  FSEL R95, R95, -INF , !P1 ;  /* 0xff8000005f5f7808 */ /* 0x000fe20004800000 */
[----:B------:R1:W1:Y:S01]  /*157d0*/  MUFU.TANH R172, R3 ;  /* 0x0000000300ac7308 */ /* 0x0002620000002400 */
[----:B------:R-:W-:Y:S01]  /*157e0*/  FSEL R97, R176, -INF , !P4 ;  /* 0xff800000b0617808 */ /* 0x000fe20006000000 */
[----:B---3--:R-:W-:Y:S01]  /*157f0*/  FMUL.FTZ R4, R33, c[0x0][0x2ec] ;  /* 0x0000bb0021047a20 */ /* 0x008fe20000410000 */
[C---:B------:R-:W-:Y:S02]  /*15800*/  ISETP.GE.AND P6, PT, R2.reuse, R6, PT ;  /* 0x000000060200720c */ /* 0x040fe40003fc6270 */
[----:B------:R-:W-:-:S03]  /*15810*/  ISETP.GE.AND P1, PT, R2, R5, PT ;  /* 0x000000050200720c */ /* 0x000fc60003f26270 */
[----:B------:R3:W-:Y:S01]  /*15820*/  MUFU.TANH R176, R4 ;  /* 0x0000000400b07308 */ /* 0x0007e20000002400 */
[----:B------:R-:W-:Y:S02]  /*15830*/  IADD3 R2, R0, 0x11, RZ ;  /* 0x0000001100027810 */ /* 0x000fe40007ffe0ff */
[----:B------:R-:W-:Y:S02]  /*15840*/  FSEL R88, R202, -INF , !P3 ;  /* 0xff800000ca587808 */ /* 0x000fe40005800000 */
[----:B-1----:R-:W-:Y:S01]  /*15850*/  IADD3 R3, R0, 0x18, RZ ;  /* 0x0000001800037810 */ /* 0x002fe20007ffe0ff */
[----:B------:R-:W-:Y:S01]  /*15860*/  HMMA.16816.F32 R76, R16, R72, R28 ;  /* 0x00000048104c723c */ /* 0x000fe2000000181c */
[----:B------:R-:W-:Y:S02]  /*15870*/  ISETP.GE.AND P0, PT, R2, R5, PT ;  /* 0x000000050200720c */ /* 0x000fe40003f06270 */
[----:B------:R-:W-:Y:S01]  /*15880*/  ISETP.GE.AND P3, PT, R3, R6, PT ;  /* 0x000000060300720c */ /* 0x000fe20003f66270 */
[----:B---3--:R-:W-:-:S04]  /*15890*/  FMUL.FTZ R4, R34, c[0x0][0x2ec] ;  /* 0x0000bb0022047a20 */ /* 0x008fc80000410000 */
[----:B------:R-:W-:Y:S01]  /*158a0*/  HMMA.16816.F32 R28, R8, R46, R24 ;  /* 0x0000002e081c723c */ /* 0x000fe20000001818 */
[----:B------:R-:W-:Y:S01]  /*158b0*/  ISETP.GE.AND P4, PT, R3, R5, PT ;  /* 0x000000050300720c */ /* 0x000fe20003f86270 */
[----:B------:R-:W-:Y:S01]  /*158c0*/  LDSM.16.M88.4 R44, [R135+0x6800] ;  /* 0x00680000872c783b */ /* 0x000fe20000000200 */
[----:B------:R1:W3:Y:S01]  /*158d0*/  MUFU.TANH R154, R4 ;  /* 0x00000004009a7308 */ /* 0x0002e20000002400 */
[----:B------:R-:W-:Y:S02]  /*158e0*/  P2R R3, PR, RZ, 0x8 ;  /* 0x00000008ff037803 */ /* 0x000fe40000000000 */
[----:B------:R-:W-:Y:S02]  /*158f0*/  FSEL R105, R153, -INF , !P0 ;  /* 0xff80000099697808 */ /* 0x000fe40004000000 */
[----:B------:R-:W-:Y:S01]  /*15900*/  HMMA.16816.F32 R24, R12, R52, R108 ;  /* 0x000000340c18723c */ /* 0x000fe2000000186c */
[----:B------:R-:W-:Y:S02]  /*15910*/  ISETP.GE.AND P2, PT, R2, R6, PT ;  /* 0x000000060200720c */ /* 0x000fe40003f46270 */
[----:B------:R-:W-:-:S02]  /*15920*/  IADD3 R2, R0, 0x19, RZ ;  /* 0x0000001900027810 */ /* 0x000fc40007ffe0ff */
[----:B------:R-:W-:Y:S01]  /*15930*/  FSEL R107, R93, -INF , !P1 ;  /* 0xff8000005d6b7808 */ /* 0x000fe20004800000 */
[----:B-1----:R-:W-:Y:S01]  /*15940*/  FMUL.FTZ R4, R35, c[0x0][0x2ec] ;  /* 0x0000bb0023047a20 */ /* 0x002fe20000410000 */
[----:B------:R-:W-:-:S03]  /*15950*/  ISETP.NE.AND P1, PT, R3, RZ, PT ;  /* 0x000000ff0300720c */ /* 0x000fc60003f25270 */
[----:B------:R1:W1:Y:S01]  /*15960*/  MUFU.TANH R153, R4 ;  /* 0x0000000400997308 */ /* 0x0002620000002400 */
[----:B------:R-:W-:Y:S02]  /*15970*/  IADD3 R3, R0, 0x21, RZ ;  /* 0x0000002100037810 */ /* 0x000fe40007ffe0ff */
[----:B------:R-:W-:Y:S02]  /*15980*/  FSEL R98, R197, -INF , !P6 ;  /* 0xff800000c5627808 */ /* 0x000fe40007000000 */
[----:B------:R-:W-:Y:S02]  /*15990*/  FSEL R104, R163, -INF , !P4 ;  /* 0xff800000a3687808 */ /* 0x000fe40006000000 */
[C---:B------:R-:W-:Y:S02]  /*159a0*/  ISETP.GE.AND P6, PT, R2.reuse, R6, PT ;  /* 0x000000060200720c */ /* 0x040fe40003fc6270 */
[----:B------:R-:W-:Y:S02]  /*159b0*/  ISETP.GE.AND P3, PT, R2, R5, PT ;  /* 0x000000050200720c */ /* 0x000fe40003f66270 */
[----:B------:R-:W-:Y:S01]  /*159c0*/  IADD3 R2, R0, 0x20, RZ ;  /* 0x0000002000027810 */ /* 0x000fe20007ffe0ff */
[----:B-1----:R-:W-:Y:S01]  /*159d0*/  FMUL.FTZ R4, R36, c[0x0][0x2ec] ;  /* 0x0000bb0024047a20 */ /* 0x002fe20000410000 */
[----:B------:R-:W-:-:S03]  /*159e0*/  FSEL R91, R200, -INF , !P2 ;  /* 0xff800000c85b7808 */ /* 0x000fc60005000000 */
[----:B------:R1:W1:Y:S01]  /*159f0*/  MUFU.TANH R163, R4 ;  /* 0x0000000400a37308 */ /* 0x0002620000002400 */
[----:B------:R-:W-:Y:S02]  /*15a00*/  ISETP.GE.AND P2, PT, R3, R6, PT ;  /* 0x000000060300720c */ /* 0x000fe40003f46270 */
[----:B------:R-:W-:Y:S02]  /*15a10*/  FSEL R93, R199, -INF , !P1 ;  /* 0xff800000c75d7808 */ /* 0x000fe40004800000 */
[----:B------:R-:W-:Y:S02]  /*15a20*/  FSEL R106, R151, -INF , !P3 ;  /* 0xff800000976a7808 */ /* 0x000fe40005800000 */
[-C--:B------:R-:W-:Y:S02]  /*15a30*/  ISETP.GE.AND P0, PT, R2, R5.reuse, PT ;  /* 0x000000050200720c */ /* 0x080fe40003f06270 */
[----:B------:R-:W-:Y:S02]  /*15a40*/  ISETP.GE.AND P1, PT, R3, R5, PT ;  /* 0x000000050300720c */ /* 0x000fe40003f26270 */
[----:B------:R-:W-:Y:S01]  /*15a50*/  P2R R3, PR, RZ, 0x4 ;  /* 0x00000004ff037803 */ /* 0x000fe20000000000 */
[----:B-1----:R-:W-:Y:S01]  /*15a60*/  FMUL.FTZ R4, R37, c[0x0][0x2ec] ;  /* 0x0000bb0025047a20 */ /* 0x002fe20000410000 */
[----:B------:R-:W-:Y:S01]  /*15a70*/  HMMA.16816.F32 R32, R12, R54, R100 ;  /* 0x000000360c20723c */ /* 0x000fe20000001864 */
[----:B------:R-:W-:Y:S01]  /*15a80*/  FSEL R96, R198, -INF , !P6 ;  /* 0xff800000c6607808 */ /* 0x000fe20007000000 */
[----:B------:R-:W1:Y:S01]  /*15a90*/  LDSM.16.M88.4 R52, [R232+0x6000] ;  /* 0x00600000e834783b */ /* 0x000e620000000200 */
[----:B------:R2:W-:Y:S01]  /*15aa0*/  MUFU.TANH R151, R4 ;  /* 0x0000000400977308 */ /* 0x0005e20000002400 */
[----:B------:R-:W-:-:S02]  /*15ab0*/  FSEL R111, R143, -INF , !P0 ;  /* 0xff8000008f6f7808 */ /* 0x000fc40004000000 */
[----:B------:R-:W-:Y:S02]  /*15ac0*/  ISETP.GE.AND P5, PT, R2, R6, PT ;  /* 0x000000060200720c */ /* 0x000fe40003fa6270 */
[----:B------:R-:W-:Y:S02]  /*15ad0*/  ISETP.NE.AND P6, PT, R3, RZ, PT ;  /* 0x000000ff0300720c */ /* 0x000fe40003fc5270 */
[C---:B------:R-:W-:Y:S02]  /*15ae0*/  IADD3 R2, R0.reuse, 0x28, RZ ;  /* 0x0000002800027810 */ /* 0x040fe40007ffe0ff */
[----:B------:R-:W-:Y:S01]  /*15af0*/  IADD3 R3, R0, 0x29, RZ ;  /* 0x0000002900037810 */ /* 0x000fe20007ffe0ff */
[----:B--2---:R-:W-:-:S04]  /*15b00*/  FMUL.FTZ R4, R38, c[0x0][0x2ec] ;  /* 0x0000bb0026047a20 */ /* 0x004fc80000410000 */
[----:B------:R2:W1:Y:S01]  /*15b10*/  MUFU.TANH R143, R4 ;  /* 0x00000004008f7308 */ /* 0x0004620000002400 */
[CC--:B------:R-:W-:Y:S01]  /*15b20*/  ISETP.GE.AND P4, PT, R2.reuse, R6.reuse, PT ;  /* 0x000000060200720c */ /* 0x0c0fe20003f86270 */
[----:B------:R-:W-:Y:S01]  /*15b30*/  HMMA.16816.F32 R24, R8, R40, R24 ;  /* 0x000000280818723c */ /* 0x000fe20000001818 */
[-C--:B------:R-:W-:Y:S02]  /*15b40*/  ISETP.GE.AND P2, PT, R2, R5.reuse, PT ;  /* 0x000000050200720c */ /* 0x080fe40003f46270 */
[C---:B------:R-:W-:Y:S02]  /*15b50*/  ISETP.GE.AND P3, PT, R3.reuse, R6, PT ;  /* 0x000000060300720c */ /* 0x040fe40003f66270 */
[----:B------:R-:W-:Y:S02]  /*15b60*/  ISETP.GE.AND P0, PT, R3, R5, PT ;  /* 0x000000050300720c */ /* 0x000fe40003f06270 */
[C---:B------:R-:W-:Y:S02]  /*15b70*/  IADD3 R2, R0.reuse, 0x30, RZ ;  /* 0x0000003000027810 */ /* 0x040fe40007ffe0ff */
[----:B------:R-:W-:Y:S01]  /*15b80*/  IADD3 R3, R0, 0x31, RZ ;  /* 0x0000003100037810 */ /* 0x000fe20007ffe0ff */
[----:B--2---:R-:W-:-:S04]  /*15b90*/  FMUL.FTZ R4, R39, c[0x0][0x2ec] ;  /* 0x0000bb0027047a20 */ /* 0x004fc80000410000 */
[----:B------:R2:W1:Y:S01]  /*15ba0*/  MUFU.TANH R131, R4 ;  /* 0x0000000400837308 */ /* 0x0004620000002400 */
[----:B------:R-:W-:Y:S02]  /*15bb0*/  FSEL R108, R195, -INF , !P5 ;  /* 0xff800000c36c7808 */ /* 0x000fe40006800000 */
[----:B------:R-:W-:Y:S02]  /*15bc0*/  FSEL R114, R142, -INF , !P1 ;  /* 0xff8000008e727808 */ /* 0x000fe40004800000 */
[----:B------:R-:W-:Y:S02]  /*15bd0*/  FSEL R101, R192, -INF , !P4 ;  /* 0xff800000c0657808 */ /* 0x000fe40006000000 */
[----:B------:R-:W-:Y:S02]  /*15be0*/  FSEL R110, R189, -INF , !P2 ;  /* 0xff800000bd6e7808 */ /* 0x000fe40005000000 */
[CC--:B------:R-:W-:Y:S02]  /*15bf0*/  ISETP.GE.AND P5, PT, R2.reuse, R6.reuse, PT ;  /* 0x000000060200720c */ /* 0x0c0fe40003fa6270 */
[----:B------:R-:W-:Y:S01]  /*15c00*/  ISETP.GE.AND P1, PT, R2, R5, PT ;  /* 0x000000050200720c */ /* 0x000fe20003f26270 */
[----:B--2---:R-:W-:Y:S01]  /*15c10*/  FMUL.FTZ R4, R28, c[0x0][0x2ec] ;  /* 0x0000bb001c047a20 */ /* 0x004fe20000410000 */
[----:B------:R-:W-:-:S02]  /*15c20*/  ISETP.GE.AND P4, PT, R3, R6, PT ;  /* 0x000000060300720c */ /* 0x000fc40003f86270 */
[-C--:B------:R-:W-:Y:S01]  /*15c30*/  ISETP.GE.AND P2, PT, R3, R5.reuse, PT ;  /* 0x000000050300720c */ /* 0x080fe20003f46270 */
[----:B------:R2:W1:Y:S01]  /*15c40*/  MUFU.TANH R142, R4 ;  /* 0x00000004008e7308 */ /* 0x0004620000002400 */
[----:B------:R-:W-:Y:S01]  /*15c50*/  IADD3 R3, R0, 0x39, RZ ;  /* 0x0000003900037810 */ /* 0x000fe20007ffe0ff */
[----:B------:R-:W-:Y:S01]  /*15c60*/  HMMA.16816.F32 R36, R12, R48, R68 ;  /* 0x000000300c24723c */ /* 0x000fe20000001844 */
[----:B------:R-:W-:Y:S02]  /*15c70*/  FSEL R113, R190, -INF , !P5 ;  /* 0xff800000be717808 */ /* 0x000fe40006800000 */
[----:B------:R-:W-:Y:S02]  /*15c80*/  FSEL R122, R122, -INF , !P1 ;  /* 0xff8000007a7a7808 */ /* 0x000fe40004800000 */
[C---:B------:R-:W-:Y:S02]  /*15c90*/  ISETP.GE.AND P5, PT, R3.reuse, R6, PT ;  /* 0x000000060300720c */ /* 0x040fe40003fa6270 */
[----:B------:R-:W-:Y:S01]  /*15ca0*/  ISETP.GE.AND P1, PT, R3, R5, PT ;  /* 0x000000050300720c */ /* 0x000fe20003f26270 */
[----:B------:R-:W-:-:S02]  /*15cb0*/  FMUL.FTZ R3, R30, c[0x0][0x2ec] ;  /* 0x0000bb001e037a20 */ /* 0x000fc40000410000 */
[----:B--2---:R-:W-:-:S04]  /*15cc0*/  FMUL.FTZ R4, R29, c[0x0][0x2ec] ;  /* 0x0000bb001d047a20 */ /* 0x004fc80000410000 */
[----:B------:R2:W-:Y:S01]  /*15cd0*/  MUFU.TANH R130, R4 ;  /* 0x0000000400827308 */ /* 0x0005e20000002400 */
[----:B------:R-:W-:Y:S02]  /*15ce0*/  IADD3 R2, R0, 0x38, RZ ;  /* 0x0000003800027810 */ /* 0x000fe40007ffe0ff */
[----:B------:R-:W-:Y:S02]  /*15cf0*/  FSEL R102, R191, -INF , !P3 ;  /* 0xff800000bf667808 */ /* 0x000fe40005800000 */
[----:B------:R-:W-:Y:S02]  /*15d00*/  FSEL R112, R187, -INF , !P0 ;  /* 0xff800000bb707808 */ /* 0x000fe40004000000 */
[----:B------:R-:W-:Y:S01]  /*15d10*/  FSEL R126, R123, -INF , !P2 ;  /* 0xff8000007b7e7808 */ /* 0x000fe20005000000 */
[----:B--2---:R-:W-:Y:S02]  /*15d20*/  FMUL.FTZ R4, R31, c[0x0][0x2ec] ;  /* 0x0000bb001f047a20 */ /* 0x004fe40000410000 */
[----:B------:R-:W-:Y:S01]  /*15d30*/  HMMA.16816.F32 R28, R12, R50, R84 ;  /* 0x000000320c1c723c */ /* 0x000fe20000001854 */
[C---:B------:R-:W-:Y:S01]  /*15d40*/  ISETP.GE.AND P3, PT, R2.reuse, R6, PT ;  /* 0x000000060200720c */ /* 0x040fe20003f66270 */
[----:B------:R2:W1:Y:S01]  /*15d50*/  MUFU.TANH R123, R3 ;  /* 0x00000003007b7308 */ /* 0x0004620000002400 */
[----:B------:R-:W-:-:S02]  /*15d60*/  ISETP.GE.AND P0, PT, R2, R5, PT ;  /* 0x000000050200720c */ /* 0x000fc40003f06270 */
[----:B------:R-:W-:Y:S02]  /*15d70*/  FSEL R116, R186, -INF , !P3 ;  /* 0xff800000ba747808 */ /* 0x000fe40005800000 */
[----:B------:R-:W-:Y:S02]  /*15d80*/  FSEL R121, R121, -INF , !P0 ;  /* 0xff80000079797808 */ /* 0x000fe40004000000 */
[C---:B------:R-:W-:Y:S02]  /*15d90*/  IADD3 R2, R0.reuse, 0x40, RZ ;  /* 0x0000004000027810 */ /* 0x040fe40007ffe0ff */
[----:B--2---:R-:W-:-:S04]  /*15da0*/  IADD3 R3, R0, 0x41, RZ ;  /* 0x0000004100037810 */ /* 0x004fc80007ffe0ff */
[CC--:B------:R-:W-:Y:S02]  /*15db0*/  ISETP.GE.AND P3, PT, R3.reuse, R6.reuse, PT ;  /* 0x000000060300720c */ /* 0x0c0fe40003f66270 */
[-C--:B------:R-:W-:Y:S01]  /*15dc0*/  ISETP.GE.AND P0, PT, R3, R5.reuse, PT ;  /* 0x000000050300720c */ /* 0x080fe20003f06270 */
[----:B------:R-:W-:Y:S01]  /*15dd0*/  FMUL.FTZ R3, R24, c[0x0][0x2ec] ;  /* 0x0000bb0018037a20 */ /* 0x000fe20000410000 */
[----:B------:R-:W-:Y:S01]  /*15de0*/  FSEL R117, R188, -INF , !P4 ;  /* 0xff800000bc757808 */ /* 0x000fe20006000000 */
[----:B------:R2:W2:Y:S01]  /*15df0*/  MUFU.TANH R115, R4 ;  /* 0x0000000400737308 */ /* 0x0004a20000002400 */
[C---:B------:R-:W-:Y:S02]  /*15e00*/  ISETP.GE.AND P4, PT, R2.reuse, R6, PT ;  /* 0x000000060200720c */ /* 0x040fe40003f86270 */
[----:B------:R-:W-:Y:S01]  /*15e10*/  ISETP.GE.AND P2, PT, R2, R5, PT ;  /* 0x000000050200720c */ /* 0x000fe20003f46270 */
[----:B------:R-:W-:Y:S04]  /*15e20*/  HMMA.16816.F32 R32, R8, R42, R32 ;  /* 0x0000002a0820723c */ /* 0x000fe80000001820 */
[----:B------:R3:W3:Y:S01]  /*15e30*/  MUFU.TANH R119, R3 ;  /* 0x0000000300777308 */ /* 0x0006e20000002400 */
[----:B------:R-:W-:-:S02]  /*15e40*/  FSEL R125, R184, -INF , !P4 ;  /* 0xff800000b87d7808 */ /* 0x000fc40006000000 */
[----:B------:R-:W-:Y:S01]  /*15e50*/  FSEL R133, R133, -INF , !P2 ;  /* 0xff80000085857808 */ /* 0x000fe20005000000 */
[----:B-1----:R-:W-:Y:S01]  /*15e60*/  HMMA.16816.F32 R40, R8, R52, R36 ;  /* 0x000000340828723c */ /* 0x002fe20000001824 */
[----:B--2---:R-:W-:-:S04]  /*15e70*/  FMUL.FTZ R4, R25, c[0x0][0x2ec] ;  /* 0x0000bb0019047a20 */ /* 0x004fc80000410000 */
[----:B------:R1:W-:Y:S01]  /*15e80*/  MUFU.TANH R103, R4 ;  /* 0x0000000400677308 */ /* 0x0003e20000002400 */
[----:B---3--:R-:W-:Y:S02]  /*15e90*/  IADD3 R3, R0, 0x49, RZ ;  /* 0x0000004900037810 */ /* 0x008fe40007ffe0ff */
[----:B------:R-:W-:Y:S02]  /*15ea0*/  HMMA.16816.F32 R36, R12, R44, R80 ;  /* 0x0000002c0c24723c */ /* 0x000fe40000001850 */
[C---:B------:R-:W-:Y:S02]  /*15eb0*/  ISETP.GE.AND P4, PT, R3.reuse, R6, PT ;  /* 0x000000060300720c */ /* 0x040fe40003f86270 */
[----:B------:R-:W-:Y:S01]  /*15ec0*/  ISETP.GE.AND P2, PT, R3, R5, PT ;  /* 0x000000050300720c */ /* 0x000fe20003f46270 */
[----:B------:R-:W-:Y:S02]  /*15ed0*/  FMUL.FTZ R3, R26, c[0x0][0x2ec] ;  /* 0x0000bb001a037a20 */ /* 0x000fe40000410000 */
[----:B-1----:R-:W-:-:S02]  /*15ee0*/  FMUL.FTZ R4, R27, c[0x0][0x2ec] ;  /* 0x0000bb001b047a20 */ /* 0x002fc40000410000 */
[----:B------:R-:W-:Y:S01]  /*15ef0*/  HMMA.16816.F32 R24, R8, R54, R28 ;  /* 0x000000360818723c */ /* 0x000fe2000000181c */
[----:B------:R-:W1:Y:S01]  /*15f00*/  LDSM.16.M88.4 R28, [R134+0x9800] ;  /* 0x00980000861c783b */ /* 0x000e620000000200 */
[----:B------:R-:W-:Y:S01]  /*15f10*/  IADD3 R2, R0, 0x48, RZ ;  /* 0x0000004800027810 */ /* 0x000fe20007ffe0ff */
[----:B------:R2:W3:Y:S01]  /*15f20*/  MUFU.TANH R100, R3 ;  /* 0x0000000300647308 */ /* 0x0004e20000002400 */
[----:B------:R-:W-:Y:S01]  /*15f30*/  FSEL R118, R185, -INF , !P5 ;  /* 0xff800000b9767808 */ /* 0x000fe20006800000 */
[----:B------:R-:W-:Y:S01]  /*15f40*/  LDSM.16.M88.4 R52, [R232+0x7000] ;  /* 0x00700000e834783b */ /* 0x000fe20000000200 */
[----:B------:R-:W-:Y:S02]  /*15f50*/  FSEL R124, R183, -INF , !P1 ;  /* 0xff800000b77c7808 */ /* 0x000fe40004800000 */
[C---:B------:R-:W-:Y:S02]  /*15f60*/  ISETP.GE.AND P5, PT, R2.reuse, R6, PT ;  /* 0x000000060200720c */ /* 0x040fe40003fa6270 */
[----:B------:R-:W-:-:S02]  /*15f70*/  ISETP.GE.AND P1, PT, R2, R5, PT ;  /* 0x000000050200720c */ /* 0x000fc40003f26270 */
[----:B------:R-:W-:Y:S02]  /*15f80*/  IADD3 R2, R0, 0x50, RZ ;  /* 0x0000005000027810 */ /* 0x000fe40007ffe0ff */
[----:B------:R-:W-:Y:S02]  /*15f90*/  FSEL R128, R181, -INF , !P3 ;  /* 0xff800000b5807808 */ /* 0x000fe40005800000 */
[----:B------:R-:W-:Y:S02]  /*15fa0*/  FSEL R138, R138, -INF , !P0 ;  /* 0xff8000008a8a7808 */ /* 0x000fe40004000000 */
[----:B--2---:R-:W-:Y:S02]  /*15fb0*/  IADD3 R3, R0, 0x51, RZ ;  /* 0x0000005100037810 */ /* 0x004fe40007ffe0ff */
[----:B------:R-:W-:Y:S02]  /*15fc0*/  FSEL R127, R127, -INF , !P5 ;  /* 0xff8000007f7f7808 */ /* 0x000fe40006800000 */
[----:B------:R-:W-:Y:S01]  /*15fd0*/  FSEL R132, R132, -INF , !P1 ;  /* 0xff80000084847808 */ /* 0x000fe20004800000 */
[----:B------:R-:W-:Y:S01]  /*15fe0*/  HMMA.16816.F32 R44, R12, R46, R60 ;  /* 0x0000002e0c2c723c */ /* 0x000fe2000000183c */
[C---:B------:R-:W-:Y:S01]  /*15ff0*/  ISETP.GE.AND P3, PT, R2.reuse, R6, PT ;  /* 0x000000060200720c */ /* 0x040fe20003f66270 */
[----:B------:R-:W-:Y:S01]  /*16000*/  LDSM.16.M88.4 R60, [R135+0x7000] ;  /* 0x00700000873c783b */ /* 0x000fe20000000200 */
[----:B------:R-:W-:-:S02]  /*16010*/  ISETP.GE.AND P0, PT, R2, R5, PT ;  /* 0x000000050200720c */ /* 0x000fc40003f06270 */
[C---:B------:R-:W-:Y:S02]  /*16020*/  ISETP.GE.AND P5, PT, R3.reuse, R6, PT ;  /* 0x000000060300720c */ /* 0x040fe40003fa6270 */
[----:B------:R-:W-:Y:S01]  /*16030*/  ISETP.GE.AND P1, PT, R3, R5, PT ;  /* 0x000000050300720c */ /* 0x000fe20003f26270 */
[----:B------:R-:W-:Y:S01]  /*16040*/  HMMA.16816.F32 R48, R8, R56, R36 ;  /* 0x000000380830723c */ /* 0x000fe20000001824 */
[C---:B------:R-:W-:Y:S02]  /*16050*/  IADD3 R2, R0.reuse, 0x58, RZ ;  /* 0x0000005800027810 */ /* 0x040fe40007ffe0ff */
[----:B------:R-:W-:Y:S02]  /*16060*/  IADD3 R3, R0, 0x59, RZ ;  /* 0x0000005900037810 */ /* 0x000fe40007ffe0ff */
[----:B------:R-:W-:-:S03]  /*16070*/  FSEL R129, R129, -INF , !P4 ;  /* 0xff80000081817808 */ /* 0x000fc60006000000 */
[----:B------:R-:W-:Y:S01]  /*16080*/  HMMA.16816.F32 R36, R20, R66, RZ ;  /* 0x000000421424723c */ /* 0x000fe200000018ff */
[----:B------:R-:W2:Y:S01]  /*16090*/  LDSM.16.M88.4 R64, [R92+0x9800] ;  /* 0x009800005c40783b */ /* 0x000ea20000000200 */
[----:B------:R-:W-:Y:S02]  /*160a0*/  FSEL R136, R136, -INF , !P2 ;  /* 0xff80000088887808 */ /* 0x000fe40005000000 */
[----:B------:R-:W-:Y:S02]  /*160b0*/  FSEL R137, R137, -INF , !P3 ;  /* 0xff80000089897808 */ /* 0x000fe40005800000 */
[----:B------:R-:W-:Y:S02]  /*160c0*/  FSEL R145, R145, -INF , !P0 ;  /* 0xff80000091917808 */ /* 0x000fe40004000000 */
[C---:B------:R-:W-:Y:S02]  /*160d0*/  ISETP.GE.AND P4, PT, R2.reuse, R6, PT ;  /* 0x000000060200720c */ /* 0x040fe40003f86270 */
[----:B------:R-:W-:-:S02]  /*160e0*/  ISETP.GE.AND P2, PT, R2, R5, PT ;  /* 0x000000050200720c */ /* 0x000fc40003f46270 */
[C---:B------:R-:W-:Y:S02]  /*160f0*/  ISETP.GE.AND P3, PT, R3.reuse, R6, PT ;  /* 0x000000060300720c */ /* 0x040fe40003f66270 */
[----:B------:R-:W-:Y:S01]  /*16100*/  ISETP.GE.AND P0, PT, R3, R5, PT ;  /* 0x000000050300720c */ /* 0x000fe20003f06270 */
[----:B------:R1:W1:Y:S01]  /*16110*/  MUFU.TANH R86, R4 ;  /* 0x0000000400567308 */ /* 0x0002620000002400 */
[C---:B------:R-:W-:Y:S02]  /*16120*/  IADD3 R2, R0.reuse, 0x60, RZ ;  /* 0x0000006000027810 */ /* 0x040fe40007ffe0ff */
[----:B------:R-:W-:Y:S02]  /*16130*/  IADD3 R3, R0, 0x61, RZ ;  /* 0x0000006100037810 */ /* 0x000fe40007ffe0ff */
[----:B------:R-:W-:Y:S02]  /*16140*/  FSEL R140, R140, -INF , !P5 ;  /* 0xff8000008c8c7808 */ /* 0x000fe40006800000 */
[----:B------:R-:W-:-:S02]  /*16150*/  FSEL R148, R148, -INF , !P1 ;  /* 0xff80000094947808 */ /* 0x000fc40004800000 */
[----:B------:R-:W-:Y:S02]  /*16160*/  FSEL R139, R139, -INF , !P4 ;  /* 0xff8000008b8b7808 */ /* 0x000fe40006000000 */
[----:B------:R-:W-:Y:S02]  /*16170*/  FSEL R144, R144, -INF , !P2 ;  /* 0xff80000090907808 */ /* 0x000fe40005000000 */
[-C--:B------:R-:W-:Y:S01]  /*16180*/  ISETP.GE.AND P5, PT, R2, R6.reuse, PT ;  /* 0x000000060200720c */ /* 0x080fe20003fa6270 */
[----:B-1----:R-:W-:Y:S01]  /*16190*/  FMUL.FTZ R4, R32, c[0x0][0x2ec] ;  /* 0x0000bb0020047a20 */ /* 0x002fe20000410000 */
[-C--:B------:R-:W-:Y:S02]  /*161a0*/  ISETP.GE.AND P1, PT, R2, R5.reuse, PT ;  /* 0x000000050200720c */ /* 0x080fe40003f26270 */
        /* <DEDUP_REMOVED lines=8> */
[----:B------:R-:W-:Y:S02]  /*16230*/  FMUL.FTZ R3, R42, c[0x0][0x2ec] ;  /* 0x0000bb002a037a20 */ /* 0x000fe40000410000 */
[----:B-1----:R-:W-:Y:S02]  /*16240*/  FMUL.FTZ R4, R33, c[0x0][0x2ec] ;  /* 0x0000bb0021047a20 */ /* 0x002fe40000410000 */
[----:B------:R-:W-:-:S02]  /*16250*/  FMUL.FTZ R2, R34, c[0x0][0x2ec] ;  /* 0x0000bb0022027a20 */ /* 0x000fc40000410000 */
[----:B------:R1:W-:Y:S01]  /*16260*/  MUFU.TANH R87, R4 ;  /* 0x0000000400577308 */ /* 0x0003e20000002400 */
[C---:B------:R-:W-:Y:S07]  /*16270*/  HMMA.16816.F32 R68, R20.reuse, R30, RZ ;  /* 0x0000001e1444723c */ /* 0x040fee00000018ff */
[----:B------:R2:W-:Y:S01]  /*16280*/  MUFU.TANH R81, R3 ;  /* 0x0000000300517308 */ /* 0x0005e20000002400 */
[----:B-1----:R-:W-:Y:S02]  /*16290*/  FMUL.FTZ R4, R35, c[0x0][0x2ec] ;  /* 0x0000bb0023047a20 */ /* 0x002fe40000410000 */
[----:B------:R-:W-:Y:S01]  /*162a0*/  HMMA.16816.F32 R32, R20, R28, RZ ;  /* 0x0000001c1420723c */ /* 0x000fe200000018ff */
[----:B--2---:R-:W-:-:S07]  /*162b0*/  FMUL.FTZ R3, R43, c[0x0][0x2ec] ;  /* 0x0000bb002b037a20 */ /* 0x004fce0000410000 */
[----:B------:R-:W-:Y:S01]  /*162c0*/  HMMA.16816.F32 R20, R16, R74, R36 ;  /* 0x0000004a1014723c */ /* 0x000fe20000001824 */
[----:B------:R-:W1:Y:S01]  /*162d0*/  LDSM.16.M88.4 R36, [R135+0x7800] ;  /* 0x007800008724783b */ /* 0x000e620000000200 */
[----:B------:R2:W-:Y:S01]  /*162e0*/  MUFU.TANH R80, R3 ;  /* 0x0000000300507308 */ /* 0x0005e20000002400 */
[----:B------:R-:W-:Y:S02]  /*162f0*/  FSEL R141, R141, -INF , !P3 ;  /* 0xff8000008d8d7808 */ /* 0x000fe40005800000 */
[----:B------:R-:W-:-:S05]  /*16300*/  FSEL R146, R146, -INF , !P0 ;  /* 0xff80000092927808 */ /* 0x000fca0004000000 */
[----:B------:R3:W1:Y:S01]  /*16310*/  MUFU.TANH R7, R2 ;  /* 0x0000000200077308 */ /* 0x0006620000002400 */
[----:B--2---:R-:W-:-:S07]  /*16320*/  FMUL.FTZ R3, R24, c[0x0][0x2ec] ;  /* 0x0000bb0018037a20 */ /* 0x004fce0000410000 */
[----:B------:R2:W-:Y:S01]  /*16330*/  MUFU.TANH R72, R3 ;  /* 0x0000000300487308 */ /* 0x0005e20000002400 */
[----:B---3--:R-:W-:-:S04]  /*16340*/  IADD3 R2, R0, 0x68, RZ ;  /* 0x0000006800027810 */ /* 0x008fc80007ffe0ff */
[C---:B------:R-:W-:Y:S02]  /*16350*/  ISETP.GE.AND P3, PT, R2.reuse, R6, PT ;  /* 0x000000060200720c */ /* 0x040fe40003f66270 */
[----:B------:R-:W-:Y:S02]  /*16360*/  ISETP.GE.AND P0, PT, R2, R5, PT ;  /* 0x000000050200720c */ /* 0x000fe40003f06270 */
[----:B------:R-:W-:Y:S01]  /*16370*/  IADD3 R2, R0, 0x70, RZ ;  /* 0x0000007000027810 */ /* 0x000fe20007ffe0ff */
[----:B--2---:R-:W-:Y:S01]  /*16380*/  FMUL.FTZ R3, R25, c[0x0][0x2ec] ;  /* 0x0000bb0019037a20 */ /* 0x004fe20000410000 */
[----:B------:R-:W-:-:S03]  /*16390*/  FSEL R152, R152, -INF , !P4 ;  /* 0xff80000098987808 */ /* 0x000fc60006000000 */
[----:B------:R2:W-:Y:S01]  /*163a0*/  MUFU.TANH R73, R3 ;  /* 0x0000000300497308 */ /* 0x0005e20000002400 */
[----:B------:R-:W-:Y:S02]  /*163b0*/  FSEL R159, R159, -INF , !P2 ;  /* 0xff8000009f9f7808 */ /* 0x000fe40005000000 */
[C---:B------:R-:W-:Y:S02]  /*163c0*/  ISETP.GE.AND P4, PT, R2.reuse, R6, PT ;  /* 0x000000060200720c */ /* 0x040fe40003f86270 */
[----:B------:R-:W-:Y:S02]  /*163d0*/  ISETP.GE.AND P2, PT, R2, R5, PT ;  /* 0x000000050200720c */ /* 0x000fe40003f46270 */
[----:B------:R-:W-:Y:S01]  /*163e0*/  IADD3 R2, R0, 0x71, RZ ;  /* 0x0000007100027810 */ /* 0x000fe20007ffe0ff */
[----:B------:R-:W-:Y:S01]  /*163f0*/  HMMA.16816.F32 R28, R16, R64, R32 ;  /* 0x00000040101c723c */ /* 0x000fe20000001820 */
[----:B------:R-:W-:Y:S01]  /*16400*/  FSEL R150, R150, -INF , !P3 ;  /* 0xff80000096967808 */ /* 0x000fe20005800000 */
[----:B--2---:R-:W-:Y:S01]  /*16410*/  FMUL.FTZ R3, R26, c[0x0][0x2ec] ;  /* 0x0000bb001a037a20 */ /* 0x004fe20000410000 */
[----:B------:R-:W-:-:S03]  /*16420*/  FSEL R156, R156, -INF , !P0 ;  /* 0xff8000009c9c7808 */ /* 0x000fc60004000000 */
[----:B------:R2:W-:Y:S01]  /*16430*/  MUFU.TANH R57, R3 ;  /* 0x0000000300397308 */ /* 0x0005e20000002400 */
[C---:B------:R-:W-:Y:S02]  /*16440*/  ISETP.GE.AND P3, PT, R2.reuse, R6, PT ;  /* 0x000000060200720c */ /* 0x040fe40003f66270 */
[----:B------:R-:W-:Y:S02]  /*16450*/  ISETP.GE.AND P0, PT, R2, R5, PT ;  /* 0x000000050200720c */ /* 0x000fe40003f06270 */
[----:B------:R-:W-:Y:S02]  /*16460*/  IADD3 R2, R0, 0x78, RZ ;  /* 0x0000007800027810 */ /* 0x000fe40007ffe0ff */
[----:B------:R-:W-:Y:S01]  /*16470*/  FSEL R149, R149, -INF , !P5 ;  /* 0xff80000095957808 */ /* 0x000fe20006800000 */
[----:B------:R3:W1:Y:S01]  /*16480*/  MUFU.TANH R84, R4 ;  /* 0x0000000400547308 */ /* 0x0006620000002400 */
[----:B------:R-:W-:Y:S01]  /*16490*/  FSEL R155, R155, -INF , !P1 ;  /* 0xff8000009b9b7808 */ /* 0x000fe20004800000 */
[----:B--2---:R-:W-:-:S02]  /*164a0*/  FMUL.FTZ R3, R27, c[0x0][0x2ec] ;  /* 0x0000bb001b037a20 */ /* 0x004fc40000410000 */
[----:B------:R-:W-:Y:S01]  /*164b0*/  HMMA.16816.F32 R24, R12, R60, R76 ;  /* 0x0000003c0c18723c */ /* 0x000fe2000000184c */
        /* <DEDUP_REMOVED lines=9> */
[----:B------:R-:W-:Y:S02]  /*16550*/  IADD3 R2, R0, 0x80, RZ ;  /* 0x0000008000027810 */ /* 0x000fe40007ffe0ff */
[----:B------:R-:W-:Y:S02]  /*16560*/  FSEL R162, R162, -INF , !P3 ;  /* 0xff800000a2a27808 */ /* 0x000fe40005800000 */
[----:B------:R-:W-:Y:S02]  /*16570*/  FSEL R170, R170, -INF , !P0 ;  /* 0xff800000aaaa7808 */ /* 0x000fe40004000000 */
[C---:B------:R-:W-:Y:S01]  /*16580*/  ISETP.GE.AND P3, PT, R2.reuse, R6, PT ;  /* 0x000000060200720c */ /* 0x040fe20003f66270 */
[----:B--2---:R-:W-:Y:S02]  /*16590*/  FMUL.FTZ R4, R41, c[0x0][0x2ec] ;  /* 0x0000bb0029047a20 */ /* 0x004fe40000410000 */
[----:B------:R-:W-:Y:S01]  /*165a0*/  HMMA.16816.F32 R40, R8, R58, R44 ;  /* 0x0000003a0828723c */ /* 0x000fe2000000182c */
[----:B------:R-:W-:-:S02]  /*165b0*/  ISETP.GE.AND P0, PT, R2, R5, PT ;  /* 0x000000050200720c */ /* 0x000fc40003f06270 */
[----:B------:R-:W-:Y:S01]  /*165c0*/  IADD3 R2, R0, 0x81, RZ ;  /* 0x0000008100027810 */ /* 0x000fe20007ffe0ff */
[----:B------:R2:W-:Y:S01]  /*165d0*/  MUFU.TANH R56, R3 ;  /* 0x0000000300387308 */ /* 0x0005e20000002400 */
[----:B----4-:R-:W-:Y:S02]  /*165e0*/  FSEL R161, R161, -INF , !P5 ;  /* 0xff800000a1a17808 */ /* 0x010fe40006800000 */
[----:B------:R-:W-:Y:S01]  /*165f0*/  FSEL R165, R165, -INF , !P1 ;  /* 0xff800000a5a57808 */ /* 0x000fe20004800000 */
[----:B------:R-:W-:Y:S01]  /*16600*/  HMMA.16816.F32 R20, R12, R62, R20 ;  /* 0x0000003e0c14723c */ /* 0x000fe20000001814 */
[C---:B------:R-:W-:Y:S02]  /*16610*/  ISETP.GE.AND P5, PT, R2.reuse, R6, PT ;  /* 0x000000060200720c */ /* 0x040fe40003fa6270 */
[----:B------:R-:W-:Y:S02]  /*16620*/  ISETP.GE.AND P1, PT, R2, R5, PT ;  /* 0x000000050200720c */ /* 0x000fe40003f26270 */
[----:B------:R-:W-:-:S03]  /*16630*/  IADD3 R2, R0, 0x88, RZ ;  /* 0x0000008800027810 */ /* 0x000fc60007ffe0ff */
[----:B------:R-:W-:Y:S01]  /*16640*/  HMMA.16816.F32 R32, R8, R52, R24 ;  /* 0x000000340820723c */ /* 0x000fe20000001818 */
[----:B------:R-:W-:Y:S02]  /*16650*/  FSEL R160, R160, -INF , !P4 ;  /* 0xff800000a0a07808 */ /* 0x000fe40006000000 */
[----:B--2---:R-:W-:Y:S02]  /*16660*/  IADD3 R3, R0, 0x89, RZ ;  /* 0x0000008900037810 */ /* 0x004fe40007ffe0ff */
[----:B------:R-:W-:-:S03]  /*16670*/  FSEL R164, R164, -INF , !P2 ;  /* 0xff800000a4a47808 */ /* 0x000fc60005000000 */
[----:B-1----:R-:W-:Y:S01]  /*16680*/  HMMA.16816.F32 R24, R12, R36, R28 ;  /* 0x000000240c18723c */ /* 0x002fe2000000181c */
[----:B------:R-:W-:Y:S01]  /*16690*/  FSEL R166, R166, -INF , !P3 ;  /* 0xff800000a6a67808 */ /* 0x000fe20005800000 */
[----:B------:R-:W1:Y:S01]  /*166a0*/  LDSM.16.M88.4 R28, [R232+0x7800] ;  /* 0x00780000e81c783b */ /* 0x000e620000000200 */
[----:B------:R-:W-:Y:S01]  /*166b0*/  FSEL R175, R175, -INF , !P0 ;  /* 0xff800000afaf7808 */ /* 0x000fe20004000000 */
[----:B------:R2:W4:Y:S01]  /*166c0*/  MUFU.TANH R82, R4 ;  /* 0x0000000400527308 */ /* 0x0005220000002400 */
[----:B------:R-:W-:Y:S01]  /*166d0*/  ISETP.GE.AND P4, PT, R2, R6, PT ;  /* 0x000000060200720c */ /* 0x000fe20003f86270 */
[----:B------:R-:W-:-:S04]  /*166e0*/  DEPBAR.LE SB0, 0x0 ;  /* 0x000080000000791a */ /* 0x000fc80000000000 */
[-C--:B------:R-:W-:Y:S02]  /*166f0*/  ISETP.GE.AND P2, PT, R2, R5.reuse, PT ;  /* 0x000000050200720c */ /* 0x080fe40003f46270 */
[CC--:B------:R-:W-:Y:S02]  /*16700*/  ISETP.GE.AND P3, PT, R3.reuse, R6.reuse, PT ;  /* 0x000000060300720c */ /* 0x0c0fe40003f66270 */
[----:B------:R-:W-:Y:S01]  /*16710*/  ISETP.GE.AND P0, PT, R3, R5, PT ;  /* 0x000000050300720c */ /* 0x000fe20003f06270 */
[----:B------:R-:W-:Y:S01]  /*16720*/  FMUL.FTZ R3, R50, c[0x0][0x2ec] ;  /* 0x0000bb0032037a20 */ /* 0x000fe20000410000 */
[----:B------:R-:W-:Y:S02]  /*16730*/  IADD3 R2, R0, 0x90, RZ ;  /* 0x0000009000027810 */ /* 0x000fe40007ffe0ff */
[----:B------:R-:W-:Y:S01]  /*16740*/  FSEL R171, R171, -INF , !P5 ;  /* 0xff800000abab7808 */ /* 0x000fe20006800000 */
[----:B------:R3:W-:Y:S01]  /*16750*/  MUFU.TANH R47, R3 ;  /* 0x00000003002f7308 */ /* 0x0007e20000002400 */
[----:B------:R-:W-:Y:S01]  /*16760*/  FSEL R177, R177, -INF , !P1 ;  /* 0xff800000b1b17808 */ /* 0x000fe20004800000 */
[----:B------:R-:W-:Y:S01]  /*16770*/  HMMA.16816.F32 R16, R16, R66, R68 ;  /* 0x000000421010723c */ /* 0x000fe20000001844 */
[----:B------:R-:W-:-:S02]  /*16780*/  ISETP.GE.AND P5, PT, R2, R6, PT ;  /* 0x000000060200720c */ /* 0x000fc40003fa6270 */
[----:B------:R-:W-:Y:S02]  /*16790*/  ISETP.GE.AND P1, PT, R2, R5, PT ;  /* 0x000000050200720c */ /* 0x000fe40003f26270 */
[----:B------:R-:W-:Y:S01]  /*167a0*/  IADD3 R2, R0, 0x91, RZ ;  /* 0x0000009100027810 */ /* 0x000fe20007ffe0ff */
[----:B--2---:R-:W-:Y:S01]  /*167b0*/  FMUL.FTZ R4, R48, c[0x0][0x2ec] ;  /* 0x0000bb0030047a20 */ /* 0x004fe20000410000 */
[----:B------:R-:W-:Y:S02]  /*167c0*/  FSEL R169, R169, -INF , !P4 ;  /* 0xff800000a9a97808 */ /* 0x000fe40006000000 */
[----:B------:R-:W-:Y:S02]  /*167d0*/  FSEL R174, R174, -INF , !P2 ;  /* 0xff800000aeae7808 */ /* 0x000fe40005000000 */
[----:B------:R-:W-:Y:S02]  /*167e0*/  FSEL R168, R168, -INF , !P3 ;  /* 0xff800000a8a87808 */ /* 0x000fe40005800000 */
[----:B---3--:R-:W-:-:S02]  /*167f0*/  IADD3 R3, R0, 0x98, RZ ;  /* 0x0000009800037810 */ /* 0x008fc40007ffe0ff */
[----:B------:R-:W-:Y:S02]  /*16800*/  FSEL R173, R173, -INF , !P0 ;  /* 0xff800000adad7808 */ /* 0x000fe40004000000 */
[CC--:B------:R-:W-:Y:S02]  /*16810*/  ISETP.GE.AND P4, PT, R2.reuse, R6.reuse, PT ;  /* 0x000000060200720c */ /* 0x0c0fe40003f86270 */
[-C--:B------:R-:W-:Y:S02]  /*16820*/  ISETP.GE.AND P2, PT, R2, R5.reuse, PT ;  /* 0x000000050200720c */ /* 0x080fe40003f46270 */
[C---:B------:R-:W-:Y:S02]  /*16830*/  ISETP.GE.AND P3, PT, R3.reuse, R6, PT ;  /* 0x000000060300720c */ /* 0x040fe40003f66270 */
[----:B------:R-:W-:Y:S01]  /*16840*/  ISETP.GE.AND P0, PT, R3, R5, PT ;  /* 0x000000050300720c */ /* 0x000fe20003f06270 */
[----:B------:R-:W-:Y:S01]  /*16850*/  FMUL.FTZ R3, R40, c[0x0][0x2ec] ;  /* 0x0000bb0028037a20 */ /* 0x000fe20000410000 */
[----:B------:R-:W-:Y:S01]  /*16860*/  IADD3 R2, R0, 0x99, RZ ;  /* 0x0000009900027810 */ /* 0x000fe20007ffe0ff */
[----:B------:R2:W3:Y:S01]  /*16870*/  MUFU.TANH R48, R4 ;  /* 0x0000000400307308 */ /* 0x0004e20000002400 */
[----:B------:R-:W-:-:S02]  /*16880*/  FSEL R178, R178, -INF , !P5 ;  /* 0xff800000b2b27808 */ /* 0x000fc40006800000 */
[----:B------:R-:W-:Y:S02]  /*16890*/  FSEL R181, R179, -INF , !P1 ;  /* 0xff800000b3b57808 */ /* 0x000fe40004800000 */
[C---:B------:R-:W-:Y:S02]  /*168a0*/  ISETP.GE.AND P5, PT, R2.reuse, R6, PT ;  /* 0x000000060200720c */ /* 0x040fe40003fa6270 */
[----:B------:R-:W-:Y:S01]  /*168b0*/  ISETP.GE.AND P1, PT, R2, R5, PT ;  /* 0x000000050200720c */ /* 0x000fe20003f26270 */
[----:B------:R1:W-:Y:S01]  /*168c0*/  MUFU.TANH R45, R3 ;  /* 0x00000003002d7308 */ /* 0x0003e20000002400 */
[----:B------:R-:W-:Y:S01]  /*168d0*/  IADD3 R2, R0, 0xa1, RZ ;  /* 0x000000a100027810 */ /* 0x000fe20007ffe0ff */
[----:B------:R-:W-:Y:S01]  /*168e0*/  HMMA.16816.F32 R20, R8, R54, R20 ;  /* 0x000000360814723c */ /* 0x000fe20000001814 */
[----:B------:R-:W-:Y:S01]  /*168f0*/  FSEL R179, R182, -INF , !P4 ;  /* 0xff800000b6b37808 */ /* 0x000fe20006000000 */
[----:B--2---:R-:W-:Y:S01]  /*16900*/  FMUL.FTZ R4, R49, c[0x0][0x2ec] ;  /* 0x0000bb0031047a20 */ /* 0x004fe20000410000 */
[----:B------:R-:W-:-:S02]  /*16910*/  FSEL R180, R180, -INF , !P2 ;  /* 0xff800000b4b47808 */ /* 0x000fc40005000000 */
[----:B------:R-:W-:Y:S01]  /*16920*/  FSEL R172, R172, -INF , !P3 ;  /* 0xff800000acac7808 */ /* 0x000fe20005800000 */
[----:B------:R2:W2:Y:S01]  /*16930*/  MUFU.TANH R49, R4 ;  /* 0x0000000400317308 */ /* 0x0004a20000002400 */
[----:B------:R-:W-:Y:S02]  /*16940*/  FSEL R154, R154, -INF , !P0 ;  /* 0xff8000009a9a7808 */ /* 0x000fe40004000000 */
[----:B-1----:R-:W-:Y:S02]  /*16950*/  IADD3 R3, R0, 0xa0, RZ ;  /* 0x000000a000037810 */ /* 0x002fe40007ffe0ff */
[-C--:B------:R-:W-:Y:S02]  /*16960*/  ISETP.GE.AND P3, PT, R2, R6.reuse, PT ;  /* 0x000000060200720c */ /* 0x080fe40003f66270 */
[C---:B------:R-:W-:Y:S02]  /*16970*/  ISETP.GE.AND P4, PT, R3.reuse, R6, PT ;  /* 0x000000060300720c */ /* 0x040fe40003f86270 */
[-C--:B------:R-:W-:Y:S01]  /*16980*/  ISETP.GE.AND P2, PT, R3, R5.reuse, PT ;  /* 0x000000050300720c */ /* 0x080fe20003f46270 */
[----:B------:R-:W-:Y:S01]  /*16990*/  FMUL.FTZ R3, R42, c[0x0][0x2ec] ;  /* 0x0000bb002a037a20 */ /* 0x000fe20000410000 */
[----:B------:R-:W-:-:S02]  /*169a0*/  ISETP.GE.AND P0, PT, R2, R5, PT ;  /* 0x000000050200720c */ /* 0x000fc40003f06270 */
[----:B------:R-:W-:Y:S01]  /*169b0*/  IADD3 R2, R0, 0xa8, RZ ;  /* 0x000000a800027810 */ /* 0x000fe20007ffe0ff */
[----:B--2---:R-:W-:Y:S01]  /*169c0*/  FMUL.FTZ R4, R51, c[0x0][0x2ec] ;  /* 0x0000bb0033047a20 */ /* 0x004fe20000410000 */
[----:B------:R-:W-:Y:S02]  /*169d0*/  FSEL R176, R176, -INF , !P5 ;  /* 0xff800000b0b07808 */ /* 0x000fe40006800000 */
[----:B------:R-:W-:Y:S01]  /*169e0*/  FSEL R153, R153, -INF , !P1 ;  /* 0xff80000099997808 */ /* 0x000fe20004800000 */
[----:B------:R1:W2:Y:S01]  /*169f0*/  MUFU.TANH R46, R4 ;  /* 0x00000004002e7308 */ /* 0x0002a20000002400 */
[C---:B------:R-:W-:Y:S02]  /*16a00*/  ISETP.GE.AND P5, PT, R2.reuse, R6, PT ;  /* 0x000000060200720c */ /* 0x040fe40003fa6270 */
[----:B------:R-:W-:Y:S02]  /*16a10*/  ISETP.GE.AND P1, PT, R2, R5, PT ;  /* 0x000000050200720c */ /* 0x000fe40003f26270 */
[----:B------:R-:W-:Y:S01]  /*16a20*/  IADD3 R2, R0, 0xb0, RZ ;  /* 0x000000b000027810 */ /* 0x000fe20007ffe0ff */
[----:B------:R-:W-:Y:S01]  /*16a30*/  HMMA.16816.F32 R12, R12, R38, R16 ;  /* 0x000000260c0c723c */ /* 0x000fe20000001810 */
[----:B------:R-:W-:-:S02]  /*16a40*/  FSEL R163, R163, -INF , !P4 ;  /* 0xff800000a3a37808 */ /* 0x000fc40006000000 */
[----:B------:R-:W-:Y:S02]  /*16a50*/  FSEL R143, R143, -INF , !P2 ;  /* 0xff8000008f8f7808 */ /* 0x000fe40005000000 */
[----:B------:R-:W-:Y:S01]  /*16a60*/  FSEL R151, R151, -INF , !P3 ;  /* 0xff80000097977808 */ /* 0x000fe20005800000 */
[----:B-1----:R-:W-:Y:S02]  /*16a70*/  FMUL.FTZ R4, R41, c[0x0][0x2ec] ;  /* 0x0000bb0029047a20 */ /* 0x002fe40000410000 */
[----:B------:R1:W-:Y:S01]  /*16a80*/  MUFU.TANH R41, R3 ;  /* 0x0000000300297308 */ /* 0x0003e20000002400 */
[----:B------:R-:W-:Y:S02]  /*16a90*/  FSEL R131, R131, -INF , !P0 ;  /* 0xff80000083837808 */ /* 0x000fe40004000000 */
[C---:B------:R-:W-:Y:S02]  /*16aa0*/  ISETP.GE.AND P3, PT, R2.reuse, R6, PT ;  /* 0x000000060200720c */ /* 0x040fe40003f66270 */
[----:B------:R-:W-:-:S02]  /*16ab0*/  ISETP.GE.AND P0, PT, R2, R5, PT ;  /* 0x000000050200720c */ /* 0x000fc40003f06270 */
[C---:B------:R-:W-:Y:S01]  /*16ac0*/  IADD3 R2, R0.reuse, 0xb8, RZ ;  /* 0x000000b800027810 */ /* 0x040fe20007ffe0ff */
[----:B------:R2:W2:Y:S01]  /*16ad0*/  MUFU.TANH R44, R4 ;  /* 0x00000004002c7308 */ /* 0x0004a20000002400 */
[----:B-1----:R-:W-:-:S04]  /*16ae0*/  IADD3 R3, R0, 0xa9, RZ ;  /* 0x000000a900037810 */ /* 0x002fc80007ffe0ff */
[C---:B------:R-:W-:Y:S02]  /*16af0*/  ISETP.GE.AND P4, PT, R3.reuse, R6, PT ;  /* 0x000000060300720c */ /* 0x040fe40003f86270 */
[----:B------:R-:W-:Y:S02]  /*16b00*/  ISETP.GE.AND P2, PT, R3, R5, PT ;  /* 0x000000050300720c */ /* 0x000fe40003f46270 */
[----:B------:R-:W-:Y:S01]  /*16b10*/  IADD3 R3, R0, 0xb1, RZ ;  /* 0x000000b100037810 */ /* 0x000fe20007ffe0ff */
[----:B--2---:R-:W-:Y:S01]  /*16b20*/  FMUL.FTZ R4, R43, c[0x0][0x2ec] ;  /* 0x0000bb002b047a20 */ /* 0x004fe20000410000 */
[----:B------:R-:W-:Y:S02]  /*16b30*/  FSEL R142, R142, -INF , !P5 ;  /* 0xff8000008e8e7808 */ /* 0x000fe40006800000 */
[----:B------:R-:W-:Y:S02]  /*16b40*/  FSEL R123, R123, -INF , !P1 ;  /* 0xff8000007b7b7808 */ /* 0x000fe40004800000 */
[----:B------:R-:W-:-:S02]  /*16b50*/  FSEL R130, R130, -INF , !P4 ;  /* 0xff80000082827808 */ /* 0x000fc40006000000 */
[----:B------:R-:W-:Y:S02]  /*16b60*/  FSEL R115, R115, -INF , !P2 ;  /* 0xff80000073737808 */ /* 0x000fe40005000000 */
[CC--:B------:R-:W-:Y:S02]  /*16b70*/  ISETP.GE.AND P5, PT, R3.reuse, R6.reuse, PT ;  /* 0x000000060300720c */ /* 0x0c0fe40003fa6270 */
[-C--:B------:R-:W-:Y:S02]  /*16b80*/  ISETP.GE.AND P1, PT, R3, R5.reuse, PT ;  /* 0x000000050300720c */ /* 0x080fe40003f26270 */
[C---:B------:R-:W-:Y:S02]  /*16b90*/  ISETP.GE.AND P4, PT, R2.reuse, R6, PT ;  /* 0x000000060200720c */ /* 0x040fe40003f86270 */
[----:B------:R-:W-:Y:S01]  /*16ba0*/  ISETP.GE.AND P2, PT, R2, R5, PT ;  /* 0x000000050200720c */ /* 0x000fe20003f46270 */
[----:B------:R1:W2:Y:S01]  /*16bb0*/  MUFU.TANH R40, R4 ;  /* 0x0000000400287308 */ /* 0x0002a20000002400 */
[----:B------:R-:W-:-:S02]  /*16bc0*/  IADD3 R3, R0, 0xb9, RZ ;  /* 0x000000b900037810 */ /* 0x000fc40007ffe0ff */
[----:B------:R-:W-:Y:S01]  /*16bd0*/  IADD3 R2, R0, 0xc0, RZ ;  /* 0x000000c000027810 */ /* 0x000fe20007ffe0ff */
[----:B------:R-:W-:Y:S01]  /*16be0*/  HMMA.16816.F32 R24, R8, R28, R24 ;  /* 0x0000001c0818723c */ /* 0x000fe20000001818 */
[----:B------:R-:W-:Y:S02]  /*16bf0*/  FSEL R119, R119, -INF , !P3 ;  /* 0xff80000077777808 */ /* 0x000fe40005800000 */
[----:B------:R-:W-:Y:S02]  /*16c00*/  FSEL R100, R100, -INF , !P0 ;  /* 0xff80000064647808 */ /* 0x000fe40004000000 */
[----:B------:R-:W-:Y:S02]  /*16c10*/  FSEL R103, R103, -INF , !P5 ;  /* 0xff80000067677808 */ /* 0x000fe40006800000 */
[----:B------:R-:W-:Y:S02]  /*16c20*/  FSEL R182, R86, -INF , !P1 ;  /* 0xff80000056b67808 */ /* 0x000fe40004800000 */
[CC--:B------:R-:W-:Y:S01]  /*16c30*/  ISETP.GE.AND P3, PT, R3.reuse, R6.reuse, PT ;  /* 0x000000060300720c */ /* 0x0c0fe20003f66270 */
[----:B-1----:R-:W-:Y:S01]  /*16c40*/  FMUL.FTZ R4, R32, c[0x0][0x2ec] ;  /* 0x0000bb0020047a20 */ /* 0x002fe20000410000 */
[----:B------:R-:W-:Y:S01]  /*16c50*/  ISETP.GE.AND P0, PT, R3, R5, PT ;  /* 0x000000050300720c */ /* 0x000fe20003f06270 */
[----:B------:R-:W-:Y:S01]  /*16c60*/  FMUL.FTZ R3, R20, c[0x0][0x2ec] ;  /* 0x0000bb0014037a20 */ /* 0x000fe20000410000 */
[----:B------:R-:W-:-:S02]  /*16c70*/  ISETP.GE.AND P5, PT, R2, R6, PT ;  /* 0x000000060200720c */ /* 0x000fc40003fa6270 */
[-C--:B------:R-:W-:Y:S01]  /*16c80*/  ISETP.GE.AND P1, PT, R2, R5.reuse, PT ;  /* 0x000000050200720c */ /* 0x080fe20003f26270 */
[----:B------:R1:W-:Y:S01]  /*16c90*/  MUFU.TANH R37, R4 ;  /* 0x0000000400257308 */ /* 0x0003e20000002400 */
[----:B------:R-:W-:Y:S02]  /*16ca0*/  IADD3 R2, R0, 0xc1, RZ ;  /* 0x000000c100027810 */ /* 0x000fe40007ffe0ff */
[----:B------:R-:W-:Y:S02]  /*16cb0*/  FSEL R85, R85, -INF , !P4 ;  /* 0xff80000055557808 */ /* 0x000fe40006000000 */
[----:B------:R-:W-:Y:S02]  /*16cc0*/  FSEL R86, R7, -INF , !P2 ;  /* 0xff80000007567808 */ /* 0x000fe40005000000 */
[C---:B------:R-:W-:Y:S01]  /*16cd0*/  ISETP.GE.AND P4, PT, R2.reuse, R6, PT ;  /* 0x000000060200720c */ /* 0x040fe20003f86270 */
[----:B------:R2:W-:Y:S01]  /*16ce0*/  MUFU.TANH R32, R3 ;  /* 0x0000000300207308 */ /* 0x0005e20000002400 */
[----:B------:R-:W-:-:S02]  /*16cf0*/  ISETP.GE.AND P2, PT, R2, R5, PT ;  /* 0x000000050200720c */ /* 0x000fc40003f46270 */
[----:B------:R-:W-:Y:S01]  /*16d00*/  IADD3 R2, R0, 0xc8, RZ ;  /* 0x000000c800027810 */ /* 0x000fe20007ffe0ff */
[----:B-1----:R-:W-:Y:S01]  /*16d10*/  FMUL.FTZ R4, R33, c[0x0][0x2ec] ;  /* 0x0000bb0021047a20 */ /* 0x002fe20000410000 */
[----:B------:R-:W-:-:S03]  /*16d20*/  FSEL R87, R87, -INF , !P3 ;  /* 0xff80000057577808 */ /* 0x000fc60005800000 */
[----:B------:R1:W-:Y:S01]  /*16d30*/  MUFU.TANH R36, R4 ;  /* 0x0000000400247308 */ /* 0x0003e20000002400 */
[----:B------:R-:W-:Y:S01]  /*16d40*/  FSEL R84, R84, -INF , !P0 ;  /* 0xff80000054547808 */ /* 0x000fe20004000000 */
[----:B--2---:R-:W-:Y:S01]  /*16d50*/  FMUL.FTZ R3, R21, c[0x0][0x2ec] ;  /* 0x0000bb0015037a20 */ /* 0x004fe20000410000 */
[C---:B------:R-:W-:Y:S02]  /*16d60*/  ISETP.GE.AND P3, PT, R2.reuse, R6, PT ;  /* 0x000000060200720c */ /* 0x040fe40003f66270 */
[----:B------:R-:W-:-:S03]  /*16d70*/  ISETP.GE.AND P0, PT, R2, R5, PT ;  /* 0x000000050200720c */ /* 0x000fc60003f06270 */
[----:B------:R2:W-:Y:S01]  /*16d80*/  MUFU.TANH R20, R3 ;  /* 0x0000000300147308 */ /* 0x0005e20000002400 */
[----:B------:R-:W-:Y:S01]  /*16d90*/  IADD3 R2, R0, 0xc9, RZ ;  /* 0x000000c900027810 */ /* 0x000fe20007ffe0ff */
[----:B------:R-:W-:Y:S01]  /*16da0*/  HMMA.16816.F32 R8, R8, R30, R12 ;  /* 0x0000001e0808723c */ /* 0x000fe2000000180c */
[----:B-1----:R-:W-:Y:S01]  /*16db0*/  FMUL.FTZ R4, R34, c[0x0][0x2ec] ;  /* 0x0000bb0022047a20 */ /* 0x002fe20000410000 */
[----:B------:R-:W-:-:S04]  /*16dc0*/  FSEL R109, R194, -INF , !P6 ;  /* 0xff800000c26d7808 */ /* 0x000fc80007000000 */
[----:B------:R1:W1:Y:S01]  /*16dd0*/  MUFU.TANH R34, R4 ;  /* 0x0000000400227308 */ /* 0x0002620000002400 */
[----:B------:R-:W-:Y:S01]  /*16de0*/  FSEL R81, R81, -INF , !P1 ;  /* 0xff80000051517808 */ /* 0x000fe20004800000 */
[----:B--2---:R-:W-:Y:S01]  /*16df0*/  FMUL.FTZ R3, R22, c[0x0][0x2ec] ;  /* 0x0000bb0016037a20 */ /* 0x004fe20000410000 */
[C---:B------:R-:W-:Y:S02]  /*16e00*/  ISETP.GE.AND P6, PT, R2.reuse, R6, PT ;  /* 0x000000060200720c */ /* 0x040fe40003fc6270 */
[----:B------:R-:W-:-:S03]  /*16e10*/  ISETP.GE.AND P1, PT, R2, R5, PT ;  /* 0x000000050200720c */ /* 0x000fc60003f26270 */
[----:B------:R2:W-:Y:S01]  /*16e20*/  MUFU.TANH R7, R3 ;  /* 0x0000000300077308 */ /* 0x0005e20000002400 */
[----:B------:R-:W-:Y:S01]  /*16e30*/  IADD3 R2, R0, 0xd1, RZ ;  /* 0x000000d100027810 */ /* 0x000fe20007ffe0ff */
[----:B-1----:R-:W-:Y:S01]  /*16e40*/  FMUL.FTZ R4, R35, c[0x0][0x2ec] ;  /* 0x0000bb0023047a20 */ /* 0x002fe20000410000 */
[----:B------:R-:W-:-:S05]  /*16e50*/  FSEL R83, R83, -INF , !P5 ;  /* 0xff80000053537808 */ /* 0x000fca0006800000 */
[----:B------:R1:W1:Y:S01]  /*16e60*/  MUFU.TANH R33, R4 ;  /* 0x0000000400217308 */ /* 0x0002620000002400 */
[----:B----4-:R-:W-:Y:S02]  /*16e70*/  FSEL R82, R82, -INF , !P4 ;  /* 0xff80000052527808 */ /* 0x010fe40006000000 */
[----:B--2---:R-:W-:Y:S02]  /*16e80*/  IADD3 R3, R0, 0xd0, RZ ;  /* 0x000000d000037810 */ /* 0x004fe40007ffe0ff */
[----:B------:R-:W-:Y:S01]  /*16e90*/  FSEL R185, R57, -INF , !P0 ;  /* 0xff80000039b97808 */ /* 0x000fe20004000000 */
[----:B------:R-:W-:Y:S01]  /*16ea0*/  BAR.SYNC.DEFER_BLOCKING 0x0 ;  /* 0x0000000000007b1d */ /* 0x000fe20000010000 */
[-C--:B------:R-:W-:Y:S02]  /*16eb0*/  ISETP.GE.AND P5, PT, R3, R6.reuse, PT ;  /* 0x000000060300720c */ /* 0x080fe40003fa6270 */
[C---:B------:R-:W-:Y:S02]  /*16ec0*/  ISETP.GE.AND P4, PT, R2.reuse, R6, PT ;  /* 0x000000060200720c */ /* 0x040fe40003f86270 */
[----:B------:R-:W-:Y:S01]  /*16ed0*/  ISETP.GE.AND P0, PT, R2, R5, PT ;  /* 0x000000050200720c */ /* 0x000fe20003f06270 */
[----:B-1----:R-:W-:Y:S01]  /*16ee0*/  FMUL.FTZ R4, R23, c[0x0][0x2ec] ;  /* 0x0000bb0017047a20 */ /* 0x002fe20000410000 */
[----:B------:R-:W-:-:S02]  /*16ef0*/  IADD3 R2, R0, 0xd9, RZ ;  /* 0x000000d900027810 */ /* 0x000fc40007ffe0ff */
[----:B------:R-:W-:Y:S01]  /*16f00*/  FSEL R183, R80, -INF , !P2 ;  /* 0xff80000050b77808 */ /* 0x000fe20005000000 */
[----:B------:R1:W-:Y:S01]  /*16f10*/  MUFU.TANH R17, R4 ;  /* 0x0000000400117308 */ /* 0x0003e20000002400 */
[----:B------:R-:W-:Y:S02]  /*16f20*/  ISETP.GE.AND P2, PT, R3, R5, PT ;  /* 0x000000050300720c */ /* 0x000fe40003f46270 */
[----:B------:R-:W-:Y:S02]  /*16f30*/  FSEL R39, R72, -INF , !P3 ;  /* 0xff80000048277808 */ /* 0x000fe40005800000 */
[----:B------:R-:W-:Y:S02]  /*16f40*/  IADD3 R3, R0, 0xd8, RZ ;  /* 0x000000d800037810 */ /* 0x000fe40007ffe0ff */
[----:B---3--:R-:W-:Y:S02]  /*16f50*/  FSEL R184, R48, -INF , !P5 ;  /* 0xff80000030b87808 */ /* 0x008fe40006800000 */
[----:B------:R-:W-:-:S02]  /*16f60*/  ISETP.GE.AND P5, PT, R2, R6, PT ;  /* 0x000000060200720c */ /* 0x000fc40003fa6270 */
[-C--:B------:R-:W-:Y:S02]  /*16f70*/  ISETP.GE.AND P3, PT, R2, R5.reuse, PT ;  /* 0x000000050200720c */ /* 0x080fe40003f66270 */
[----:B------:R-:W-:Y:S01]  /*16f80*/  IADD3 R2, R0, 0xe0, RZ ;  /* 0x000000e000027810 */ /* 0x000fe20007ffe0ff */
[----:B-1----:R-:W-:Y:S01]  /*16f90*/  FMUL.FTZ R4, R24, c[0x0][0x2ec] ;  /* 0x0000bb0018047a20 */ /* 0x002fe20000410000 */
[----:B------:R-:W-:Y:S02]  /*16fa0*/  FSEL R38, R73, -INF , !P6 ;  /* 0xff80000049267808 */ /* 0x000fe40007000000 */
[----:B------:R-:W-:Y:S01]  /*16fb0*/  FSEL R80, R56, -INF , !P1 ;  /* 0xff80000038507808 */ /* 0x000fe20004800000 */
[----:B------:R1:W-:Y:S01]  /*16fc0*/  MUFU.TANH R16, R4 ;  /* 0x0000000400107308 */ /* 0x0003e20000002400 */
[C---:B------:R-:W-:Y:S02]  /*16fd0*/  ISETP.GE.AND P6, PT, R3.reuse, R6, PT ;  /* 0x000000060300720c */ /* 0x040fe40003fc6270 */
[----:B------:R-:W-:Y:S01]  /*16fe0*/  ISETP.GE.AND P1, PT, R3, R5, PT ;  /* 0x000000050300720c */ /* 0x000fe20003f26270 */
[----:B------:R-:W-:Y:S01]  /*16ff0*/  FMUL.FTZ R3, R26, c[0x0][0x2ec] ;  /* 0x0000bb001a037a20 */ /* 0x000fe20000410000 */
[----:B------:R-:W-:-:S02]  /*17000*/  FSEL R186, R49, -INF , !P4 ;  /* 0xff80000031ba7808 */ /* 0x000fc40006000000 */
[----:B------:R-:W-:Y:S02]  /*17010*/  FSEL R190, R46, -INF , !P0 ;  /* 0xff8000002ebe7808 */ /* 0x000fe40004000000 */
[C---:B------:R-:W-:Y:S02]  /*17020*/  ISETP.GE.AND P4, PT, R2.reuse, R6, PT ;  /* 0x000000060200720c */ /* 0x040fe40003f86270 */
[----:B------:R-:W-:Y:S02]  /*17030*/  ISETP.GE.AND P0, PT, R2, R5, PT ;  /* 0x000000050200720c */ /* 0x000fe40003f06270 */
[----:B------:R-:W-:Y:S01]  /*17040*/  IADD3 R2, R0, 0xe8, RZ ;  /* 0x000000e800027810 */ /* 0x000fe20007ffe0ff */
[----:B-1----:R-:W-:Y:S01]  /*17050*/  FMUL.FTZ R4, R25, c[0x0][0x2ec] ;  /* 0x0000bb0019047a20 */ /* 0x002fe20000410000 */
[----:B------:R1:W-:Y:S01]  /*17060*/  MUFU.TANH R14, R3 ;  /* 0x00000003000e7308 */ /* 0x0003e20000002400 */
[----:B------:R-:W-:Y:S02]  /*17070*/  FSEL R188, R44, -INF , !P5 ;  /* 0xff8000002cbc7808 */ /* 0x000fe40006800000 */
[----:B------:R-:W-:-:S02]  /*17080*/  FSEL R192, R40, -INF , !P3 ;  /* 0xff80000028c07808 */ /* 0x000fc40005800000 */
[----:B------:R-:W-:-:S03]  /*17090*/  ISETP.GE.AND P5, PT, R2, R6, PT ;  /* 0x000000060200720c */ /* 0x000fc60003fa6270 */
[----:B------:R2:W-:Y:S01]  /*170a0*/  MUFU.TANH R15, R4 ;  /* 0x00000004000f7308 */ /* 0x0005e20000002400 */
[----:B------:R-:W-:Y:S02]  /*170b0*/  ISETP.GE.AND P3, PT, R2, R5, PT ;  /* 0x000000050200720c */ /* 0x000fe40003f66270 */
[C---:B------:R-:W-:Y:S02]  /*170c0*/  IADD3 R2, R0.reuse, 0xf0, RZ ;  /* 0x000000f000027810 */ /* 0x040fe40007ffe0ff */
[----:B------:R-:W-:Y:S02]  /*170d0*/  FSEL R189, R47, -INF , !P2 ;  /* 0xff8000002fbd7808 */ /* 0x000fe40005000000 */
[----:B-1----:R-:W-:Y:S02]  /*170e0*/  IADD3 R3, R0, 0xe1, RZ ;  /* 0x000000e100037810 */ /* 0x002fe40007ffe0ff */
[----:B------:R-:W-:Y:S01]  /*170f0*/  FSEL R187, R45, -INF , !P6 ;  /* 0xff8000002dbb7808 */ /* 0x000fe20007000000 */
[----:B--2---:R-:W-:Y:S01]  /*17100*/  FMUL.FTZ R4, R27, c[0x0][0x2ec] ;  /* 0x0000bb001b047a20 */ /* 0x004fe20000410000 */
[----:B------:R-:W-:-:S02]  /*17110*/  ISETP.GE.AND P6, PT, R3, R6, PT ;  /* 0x000000060300720c */ /* 0x000fc40003fc6270 */
[----:B------:R-:W-:Y:S01]  /*17120*/  ISETP.GE.AND P2, PT, R3, R5, PT ;  /* 0x000000050300720c */ /* 0x000fe20003f46270 */
[----:B------:R1:W2:Y:S01]  /*17130*/  MUFU.TANH R13, R4 ;  /* 0x00000004000d7308 */ /* 0x0002a20000002400 */
[----:B------:R-:W-:Y:S02]  /*17140*/  IADD3 R3, R0, 0xe9, RZ ;  /* 0x000000e900037810 */ /* 0x000fe40007ffe0ff */
[----:B------:R-:W-:Y:S02]  /*17150*/  FSEL R197, R34, -INF , !P0 ;  /* 0xff80000022c57808 */ /* 0x000fe40004000000 */
[----:B------:R-:W-:Y:S02]  /*17160*/  ISETP.GE.AND P0, PT, R2, R6, PT ;  /* 0x000000060200720c */ /* 0x000fe40003f06270 */
[----:B------:R-:W-:Y:S02]  /*17170*/  FSEL R191, R41, -INF , !P1 ;  /* 0xff80000029bf7808 */ /* 0x000fe40004800000 */
[----:B------:R-:W-:-:S02]  /*17180*/  FSEL R37, R37, -INF , !P4 ;  /* 0xff80000025257808 */ /* 0x000fc40006000000 */
[C---:B------:R-:W-:Y:S01]  /*17190*/  ISETP.GE.AND P4, PT, R3.reuse, R6, PT ;  /* 0x000000060300720c */ /* 0x040fe20003f86270 */
[----:B-1----:R-:W-:Y:S01]  /*171a0*/  FMUL.FTZ R4, R8, c[0x0][0x2ec] ;  /* 0x0000bb0008047a20 */ /* 0x002fe20000410000 */
[----:B------:R-:W-:-:S03]  /*171b0*/  ISETP.GE.AND P1, PT, R3, R5, PT ;  /* 0x000000050300720c */ /* 0x000fc60003f26270 */
[----:B------:R1:W3:Y:S01]  /*171c0*/  MUFU.TANH R12, R4 ;  /* 0x00000004000c7308 */ /* 0x0002e20000002400 */
[----:B------:R-:W-:Y:S02]  /*171d0*/  P2R R3, PR, RZ, 0x1 ;  /* 0x00000001ff037803 */ /* 0x000fe40000000000 */
[----:B------:R-:W-:Y:S02]  /*171e0*/  ISETP.GE.AND P0, PT, R2, R5, PT ;  /* 0x000000050200720c */ /* 0x000fe40003f06270 */
[----:B------:R-:W-:Y:S02]  /*171f0*/  FSEL R198, R33, -INF , !P2 ;  /* 0xff80000021c67808 */ /* 0x000fe40005000000 */
[----:B------:R-:W-:Y:S02]  /*17200*/  IADD3 R2, R0, 0xf1, RZ ;  /* 0x000000f100027810 */ /* 0x000fe40007ffe0ff */
[----:B------:R-:W-:Y:S01]  /*17210*/  ISETP.NE.AND P2, PT, R3, RZ, PT ;  /* 0x000000ff0300720c */ /* 0x000fe20003f45270 */
[----:B------:R-:W-:-:S02]  /*17220*/  FMUL.FTZ R3, R11, c[0x0][0x2ec] ;  /* 0x0000bb000b037a20 */ /* 0x000fc40000410000 */
[----:B-1----:R-:W-:Y:S01]  /*17230*/  FMUL.FTZ R4, R9, c[0x0][0x2ec] ;  /* 0x0000bb0009047a20 */ /* 0x002fe20000410000 */
[----:B------:R-:W-:-:S03]  /*17240*/  FSEL R195, R32, -INF , !P5 ;  /* 0xff80000020c37808 */ /* 0x000fc60006800000 */
[----:B------:R1:W-:Y:S01]  /*17250*/  MUFU.TANH R9, R4 ;  /* 0x0000000400097308 */ /* 0x0003e20000002400 */
[----:B------:R-:W-:Y:S01]  /*17260*/  FSEL R199, R7, -INF , !P3 ;  /* 0xff80000007c77808 */ /* 0x000fe20005800000 */
[----:B------:R-:W-:Y:S01]  /*17270*/  FMUL.FTZ R7, R120, c[0x0][0x2ec] ;  /* 0x0000bb0078077a20 */ /* 0x000fe20000410000 */
[----:B------:R-:W-:-:S04]  /*17280*/  ISETP.GE.AND P5, PT, R2, R5, PT ;  /* 0x000000050200720c */ /* 0x000fc80003fa6270 */
[----:B--2---:R-:W-:Y:S01]  /*17290*/  FSEL R204, R13, -INF , !P5 ;  /* 0xff8000000dcc7808 */ /* 0x004fe20006800000 */
[----:B-1----:R-:W-:Y:S01]  /*172a0*/  FMUL.FTZ R4, R10, c[0x0][0x2ec] ;  /* 0x0000bb000a047a20 */ /* 0x002fe20000410000 */
[----:B-----5:R-:W-:-:S03]  /*172b0*/  ISETP.GT.AND P5, PT, R205, R206, PT ;  /* 0x000000cecd00720c */ /* 0x020fc60003fa4270 */
[----:B------:R-:W1:Y:S01]  /*172c0*/  MUFU.TANH R8, R4 ;  /* 0x0000000400087308 */ /* 0x000e620000002400 */
[----:B------:R-:W-:-:S07]  /*172d0*/  FSEL R194, R36, -INF , !P6 ;  /* 0xff80000024c27808 */ /* 0x000fce0007000000 */
[----:B------:R-:W2:Y:S01]  /*172e0*/  MUFU.TANH R4, R3 ;  /* 0x0000000300047308 */ /* 0x000ea20000002400 */
[----:B------:R-:W-:-:S07]  /*172f0*/  ISETP.GE.AND P6, PT, R2, R6, PT ;  /* 0x000000060200720c */ /* 0x000fce0003fc6270 */
[----:B------:R-:W4:Y:S01]  /*17300*/  MUFU.TANH R3, R7 ;  /* 0x0000000700037308 */ /* 0x000f220000002400 */
[----:B------:R-:W-:Y:S02]  /*17310*/  FSEL R120, R20, -INF , !P4 ;  /* 0xff80000014787808 */ /* 0x000fe40006000000 */
        /* <DEDUP_REMOVED lines=10> */
[----:B------:R-:W-:-:S02]  /*173c0*/  LOP3.LUT R0, R196, R193, RZ, 0xfc, !PT ;  /* 0x000000c1c4007212 */ /* 0x000fc400078efcff */
[----:B------:R-:W-:Y:S02]  /*173d0*/  FSEL R202, R15, -INF , !P6 ;  /* 0xff8000000fca7808 */ /* 0x000fe40007000000 */
[----:B---3--:R-:W-:Y:S02]  /*173e0*/  FSEL R193, R12, -INF , !P3 ;  /* 0xff8000000cc17808 */ /* 0x008fe40005800000 */
[----:B-1----:R-:W-:Y:S02]  /*173f0*/  FSEL R205, R8, -INF , !P2 ;  /* 0xff80000008cd7808 */ /* 0x002fe40005000000 */
[----:B------:R-:W-:Y:S02]  /*17400*/  FSEL R196, R9, -INF , !P1 ;  /* 0xff80000009c47808 */ /* 0x000fe40004800000 */
[----:B--2---:R-:W-:Y:S02]  /*17410*/  FSEL R206, R4, -INF , !P0 ;  /* 0xff80000004ce7808 */ /* 0x004fe40004000000 */
[----:B----4-:R-:W-:Y:S01]  /*17420*/  FSEL R26, R3, -INF , !P4 ;  /* 0xff800000031a7808 */ /* 0x010fe20006000000 */
        /* <DEDUP_REMOVED lines=61> */
.L_x_3964:
[----:B------:R-:W-:-:S05]  /*17800*/  IMAD.MOV.U32 R2, RZ, RZ, c[0x0][0x198] ;  /* 0x00006600ff027624 */ /* 0x000fca00078e00ff */
[----:B------:R-:W-:-:S04]  /*17810*/  LEA R2, -R2, RZ, 0x8 ;  /* 0x000000ff02027211 */ /* 0x000fc800078e41ff */
[----:B------:R-:W-:Y:S02]  /*17820*/  SHF.R.S32.HI R3, RZ, 0x1f, R2 ;  /* 0x0000001fff037819 */ /* 0x000fe40000011402 */
.L_x_3965:
        /* <DEDUP_REMOVED lines=60> */
.L_x_3963:
        /* <DEDUP_REMOVED lines=818> */
[----:B------:R-:W-:Y:S06]  /*1af10*/  @!P5 BRA `(.L_x_3966) ;  /* 0x00007e300000d947 */ /* 0x000fec0003800000 */
[----:B------:R-:W2:Y:S01]  /*1af20*/  LDL.LU R170, [R1+0x2c] ;  /* 0x00002c0001aa7983 */ /* 0x000ea20000300800 */
        /* <DEDUP_REMOVED lines=65> */
.L_x_3967:
[----:B-1----:R-:W-:-:S05]  /*1b340*/  IMAD.MOV.U32 R0, RZ, RZ, c[0x0][0x1a0] ;  /* 0x00006800ff007624 */ /* 0x002fca00078e00ff */
[----:B------:R-:W-:-:S04]  /*1b350*/  LEA R0, -R0, RZ, 0x8 ;  /* 0x000000ff00007211 */ /* 0x000fc800078e41ff */
[----:B------:R-:W-:Y:S02]  /*1b360*/  SHF.R.S32.HI R2, RZ, 0x1f, R0 ;  /* 0x0000001fff027819 */ /* 0x000fe40000011400 */
.L_x_3968:
[----:B------:R-:W3:Y:S01]  /*1b370*/  LDL.LU R17, [R1+0x14] ;  /* 0x0000140001117983 */ /* 0x000ee20000300800 */
[----:B------:R-:W-:-:S03]  /*1b380*/  ULDC.64 UR4, c[0x0][0x1a0] ;  /* 0x0000680000047ab9 */ /* 0x000fc60000000a00 */
[----:B------:R-:W4:Y:S04]  /*1b390*/  LDL.LU R16, [R1+0x18] ;  /* 0x0000180001107983 */ /* 0x000f280000300800 */
[----:B--2---:R-:W2:Y:S04]  /*1b3a0*/  LDL R4, [R1+0x24] ;  /* 0x0000240001047983 */ /* 0x004ea80000100800 */
[----:B------:R-:W2:Y:S01]  /*1b3b0*/  LDL.LU R7, [R1+0x30] ;  /* 0x0000300001077983 */ /* 0x000ea20000300800 */
[----:B------:R-:W-:Y:S02]  /*1b3c0*/  USHF.L.U32 UR9, UR4, 0x5, URZ ;  /* 0x0000000504097899 */ /* 0x000fe4000800063f */
[----:B------:R-:W-:Y:S01]  /*1b3d0*/  UMOV UR8, 0x5 ;  /* 0x0000000500087882 */ /* 0x000fe20000000000 */
[----:B------:R-:W-:Y:S01]  /*1b3e0*/  STL [R1+0x38], R3 ;  /* 0x0000380301007387 */ /* 0x000fe20000100800 */
[----:B------:R-:W-:Y:S01]  /*1b3f0*/  USHF.L.U64.HI UR5, UR4, UR8, UR5 ;  /* 0x0000000804057299 */ /* 0x000fe20008010205 */
[----:B----4-:R-:W-:-:S04]  /*1b400*/  LEA R16, P0, R0, R16, 0x1 ;  /* 0x0000001000107211 */ /* 0x010fc800078008ff */
[----:B---3--:R-:W-:Y:S01]  /*1b410*/  LEA.HI.X R17, R0, R17, R2, 0x1, P0 ;  /* 0x0000001100117211 */ /* 0x008fe200000f0c02 */
[----:B------:R1:W-:Y:S01]  /*1b420*/  STL [R1+0x18], R16 ;  /* 0x0000181001007387 */ /* 0x0003e20000100800 */
[----:B------:R-:W-:Y:S01]  /*1b430*/  IADD3 R14, P0, R16, UR9, RZ ;  /* 0x00000009100e7c10 */ /* 0x000fe2000ff1e0ff */
[----:B------:R-:W-:Y:S02]  /*1b440*/  IMAD R0, R237, 0x2, R233 ;  /* 0x00000002ed007824 */ /* 0x000fe400078e02e9 */
        /* <DEDUP_REMOVED lines=32> */
[----:B---3--:R-:W-:Y:S02]  /*1b650*/  IADD3.X R17, R23, UR5, RZ, P0, !PT ;  /* 0x0000000517117c10 */ /* 0x008fe400087fe4ff */
[----:B----4-:R-:W-:-:S03]  /*1b660*/  IADD3 R14, P0, R16, UR9, RZ ;  /* 0x00000009100e7c10 */ /* 0x010fc6000ff1e0ff */
        /* <DEDUP_REMOVED lines=10> */
[----:B------:R-:W-:-:S05]  /*1b710*/  IADD3.X R9, R11, UR5, RZ, P0, !PT ;  /* 0x000000050b097c10 */ /* 0x000fca00087fe4ff */
[----:B------:R4:W-:Y:S01]  /*1b720*/  LDGSTS.E.BYPASS.LTC128B.128 [R239+0x11000], [R8.64] ;  /* 0x1100000008ef7fae */ /* 0x0009e2000b901d46 */
[----:B-1----:R-:W-:-:S04]  /*1b730*/  IADD3 R16, P0, R8, UR9, RZ ;  /* 0x0000000908107c10 */ /* 0x002fc8000ff1e0ff */
[----:B------:R-:W-:-:S05]  /*1b740*/  IADD3.X R17, R9, UR5, RZ, P0, !PT ;  /* 0x0000000509117c10 */ /* 0x000fca00087fe4ff */
[----:B------:R1:W-:Y:S04]  /*1b750*/  LDGSTS.E.BYPASS.LTC128B.128 [R239+0x11800], [R16.64] ;  /* 0x1180000010ef7fae */ /* 0x0003e8000b901d46 */
[----:B--2---:R-:W-:Y:S04]  /*1b760*/  LDSM.16.M88.4 R20, [R134+0x2000] ;  /* 0x002000008614783b */ /* 0x004fe80000000200 */
[----:B------:R-:W-:Y:S04]  /*1b770*/  LDSM.16.M88.4 R68, [R92+0x2000] ;  /* 0x002000005c44783b */ /* 0x000fe80000000200 */
[----:B------:R-:W-:Y:S04]  /*1b780*/  LDSM.16.M88.4 R32, [R134+0x2800] ;  /* 0x002800008620783b */ /* 0x000fe80000000200 */
[----:B----4-:R-:W3:Y:S04]  /*1b790*/  LDSM.16.M88.4 R8, [R233] ;  /* 0x00000000e908783b */ /* 0x010ee80000000200 */
[----:B------:R-:W-:Y:S04]  /*1b7a0*/  LDSM.16.M88.4 R44, [R134+0x3000] ;  /* 0x00300000862c783b */ /* 0x000fe80000000200 */
[----:B------:R-:W-:Y:S04]  /*1b7b0*/  LDSM.16.M88.4 R24, [R134+0x6000] ;  /* 0x006000008618783b */ /* 0x000fe80000000200 */
[----:B-1----:R1:W2:Y:S04]  /*1b7c0*/  LDSM.16.M88.4 R16, [R7] ;  /* 0x000000000710783b */ /* 0x0022a80000000200 */
[----:B------:R-:W-:Y:S04]  /*1b7d0*/  LDSM.16.M88.4 R40, [R134+0x7000] ;  /* 0x007000008628783b */ /* 0x000fe80000000200 */
[----:B------:R-:W-:Y:S04]  /*1b7e0*/  LDSM.16.M88.4 R60, [R134+0x3800] ;  /* 0x00380000863c783b */ /* 0x000fe80000000200 */
[----:B------:R-:W-:Y:S04]  /*1b7f0*/  LDSM.16.M88.4 R56, [R134+0x4000] ;  /* 0x004000008638783b */ /* 0x000fe80000000200 */
[----:B------:R-:W-:Y:S04]  /*1b800*/  LDSM.16.M88.4 R52, [R134+0x4800] ;  /* 0x004800008634783b */ /* 0x000fe80000000200 */
[----:B------:R-:W-:Y:S01]  /*1b810*/  LDSM.16.M88.4 R48, [R134+0x5000] ;  /* 0x005000008630783b */ /* 0x000fe20000000200 */
[----:B-1----:R-:W-:-:S03]  /*1b820*/  IMAD.MOV.U32 R7, RZ, RZ, R4 ;  /* 0x000000ffff077224 */ /* 0x002fc600078e0004 */
[----:B------:R-:W-:Y:S01]  /*1b830*/  LDSM.16.M88.4 R28, [R134+0x5800] ;  /* 0x00580000861c783b */ /* 0x000fe20000000200 */
[----:B------:R-:W-:Y:S01]  /*1b840*/  IMAD.MOV.U32 R94, RZ, RZ, R7 ;  /* 0x000000ffff5e7224 */ /* 0x000fe200078e0007 */
[C---:B---3--:R-:W-:Y:S02]  /*1b850*/  HMMA.16816.F32 R12, R8.reuse, R20, RZ ;  /* 0x00000014080c723c */ /* 0x048fe400000018ff */
[----:B------:R-:W-:Y:S04]  /*1b860*/  LDSM.16.M88.4 R64, [R134+0x8000] ;  /* 0x008000008640783b */ /* 0x000fe80000000200 */
[----:B------:R-:W0:Y:S02]  /*1b870*/  LDGDEPBAR ;  /* 0x00000000000079af */ /* 0x000e240000000000 */
[C---:B------:R-:W-:Y:S08]  /*1b880*/  HMMA.16816.F32 R80, R8.reuse, R32, RZ ;  /* 0x000000200850723c */ /* 0x040ff000000018ff */
[----:B------:R-:W-:Y:S01]  /*1b890*/  HMMA.16816.F32 R84, R8, R34, RZ ;  /* 0x000000220854723c */ /* 0x000fe200000018ff */
[----:B------:R-:W-:Y:S07]  /*1b8a0*/  LDSM.16.M88.4 R32, [R134+0x7800] ;  /* 0x007800008620783b */ /* 0x000fee0000000200 */
[----:B--2---:R-:W-:Y:S01]  /*1b8b0*/  HMMA.16816.F32 R76, R16, R68, R12 ;  /* 0x00000044104c723c */ /* 0x004fe2000000180c */
[----:B------:R-:W1:Y:S07]  /*1b8c0*/  LDSM.16.M88.4 R12, [R134+0x6800] ;  /* 0x00680000860c783b */ /* 0x000e6e0000000200 */
[C---:B------:R-:W-:Y:S01]  /*1b8d0*/  HMMA.16816.F32 R72, R8.reuse, R22, RZ ;  /* 0x000000160848723c */ /* 0x040fe200000018ff */
[----:B------:R-:W-:Y:S07]  /*1b8e0*/  LDSM.16.M88.4 R20, [R134+0x9800] ;  /* 0x009800008614783b */ /* 0x000fee0000000200 */
[C---:B------:R-:W-:Y:S08]  /*1b8f0*/  HMMA.16816.F32 R88, R8.reuse, R44, RZ ;  /* 0x0000002c0858723c */ /* 0x040ff000000018ff */
[C---:B------:R-:W-:Y:S01]  /*1b900*/  HMMA.16816.F32 R96, R8.reuse, R46, RZ ;  /* 0x0000002e0860723c */ /* 0x040fe200000018ff */
[----:B------:R-:W2:Y:S07]  /*1b910*/  LDSM.16.M88.4 R44, [R134+0x8800] ;  /* 0x00880000862c783b */ /* 0x000eae0000000200 */
[C---:B------:R-:W-:Y:S08]  /*1b920*/  HMMA.16816.F32 R168, R8.reuse, R24, RZ ;  /* 0x0000001808a8723c */ /* 0x040ff000000018ff */
[C---:B------:R-:W-:Y:S01]  /*1b930*/  HMMA.16816.F32 R172, R8.reuse, R26, RZ ;  /* 0x0000001a08ac723c */ /* 0x040fe200000018ff */
[----:B------:R-:W3:Y:S07]  /*1b940*/  LDSM.16.M88.4 R24, [R134+0x9000] ;  /* 0x009000008618783b */ /* 0x000eee0000000200 */
[C---:B-1----:R-:W-:Y:S08]  /*1b950*/  HMMA.16816.F32 R180, R8.reuse, R12, RZ ;  /* 0x0000000c08b4723c */ /* 0x042ff000000018ff */
[C---:B------:R-:W-:Y:S01]  /*1b960*/  HMMA.16816.F32 R184, R8.reuse, R14, RZ ;  /* 0x0000000e08b8723c */ /* 0x040fe200000018ff */
[----:B------:R1:W-:Y:S07]  /*1b970*/  LDSM.16.M88.4 R12, [R0] ;  /* 0x00000000000c783b */ /* 0x0003ee0000000200 */
[C---:B------:R-:W-:Y:S08]  /*1b980*/  HMMA.16816.F32 R196, R8.reuse, R32, RZ ;  /* 0x0000002008c4723c */ /* 0x040ff000000018ff */
[C---:B------:R-:W-:Y:S01]  /*1b990*/  HMMA.16816.F32 R200, R8.reuse, R34, RZ ;  /* 0x0000002208c8723c */ /* 0x040fe200000018ff */
[----:B------:R-:W4:Y:S07]  /*1b9a0*/  LDSM.16.M88.4 R32, [R135] ;  /* 0x000000008720783b */ /* 0x000f2e0000000200 */
[----:B------:R-:W-:Y:S01]  /*1b9b0*/  HMMA.16816.F32 R188, R8, R40, RZ ;  /* 0x0000002808bc723c */ /* 0x000fe200000018ff */
[----:B-1----:R-:W-:-:S07]  /*1b9c0*/  IADD3 R0, R135, 0x800, RZ ;  /* 0x0000080087007810 */ /* 0x002fce0007ffe0ff */
[C---:B------:R-:W-:Y:S01]  /*1b9d0*/  HMMA.16816.F32 R192, R8.reuse, R42, RZ ;  /* 0x0000002a08c0723c */ /* 0x040fe200000018ff */
[----:B------:R-:W1:Y:S07]  /*1b9e0*/  LDSM.16.M88.4 R40, [R92+0x2800] ;  /* 0x002800005c28783b */ /* 0x000e6e0000000200 */
[C---:B------:R-:W-:Y:S08]  /*1b9f0*/  HMMA.16816.F32 R100, R8.reuse, R60, RZ ;  /* 0x0000003c0864723c */ /* 0x040ff000000018ff */
[C---:B------:R-:W-:Y:S08]  /*1ba00*/  HMMA.16816.F32 R60, R8.reuse, R62, RZ ;  /* 0x0000003e083c723c */ /* 0x040ff000000018ff */
        /* <DEDUP_REMOVED lines=10> */
[C---:B------:R-:W-:Y:S08]  /*1bab0*/  HMMA.16816.F32 R176, R8.reuse, R30, RZ ;  /* 0x0000001e08b0723c */ /* 0x040ff000000018ff */
[C---:B------:R-:W-:Y:S08]  /*1bac0*/  HMMA.16816.F32 R204, R8.reuse, R64, RZ ;  /* 0x0000004008cc723c */ /* 0x040ff000000018ff */
[C---:B------:R-:W-:Y:S01]  /*1bad0*/  HMMA.16816.F32 R208, R8.reuse, R66, RZ ;  /* 0x0000004208d0723c */ /* 0x040fe200000018ff */
[----:B------:R1:W-:Y:S07]  /*1bae0*/  LDSM.16.M88.4 R64, [R0] ;  /* 0x000000000040783b */ /* 0x0003ee0000000200 */
[C---:B--2---:R-:W-:Y:S08]  /*1baf0*/  HMMA.16816.F32 R212, R8.reuse, R44, RZ ;  /* 0x0000002c08d4723c */ /* 0x044ff000000018ff */
[C---:B------:R-:W-:Y:S01]  /*1bb00*/  HMMA.16816.F32 R216, R8.reuse, R46, RZ ;  /* 0x0000002e08d8723c */ /* 0x040fe200000018ff */
[----:B------:R-:W-:Y:S07]  /*1bb10*/  LDSM.16.M88.4 R44, [R232] ;  /* 0x00000000e82c783b */ /* 0x000fee0000000200 */
[----:B---3--:R-:W-:Y:S01]  /*1bb20*/  HMMA.16816.F32 R220, R8, R24, RZ ;  /* 0x0000001808dc723c */ /* 0x008fe200000018ff */
[----:B-1----:R-:W-:-:S07]  /*1bb30*/  IADD3 R0, R135, 0x1000, RZ ;  /* 0x0000100087007810 */ /* 0x002fce0007ffe0ff */
[C---:B------:R-:W-:Y:S08]  /*1bb40*/  HMMA.16816.F32 R224, R8.reuse, R26, RZ ;  /* 0x0000001a08e0723c */ /* 0x040ff000000018ff */
[C---:B------:R-:W-:Y:S08]  /*1bb50*/  HMMA.16816.F32 R240, R8.reuse, R20, RZ ;  /* 0x0000001408f0723c */ /* 0x040ff000000018ff */
[----:B------:R-:W-:Y:S01]  /*1bb60*/  HMMA.16816.F32 R248, R8, R22, RZ ;  /* 0x0000001608f8723c */ /* 0x000fe200000018ff */
[----:B------:R-:W1:Y:S07]  /*1bb70*/  LDSM.16.M88.4 R8, [R235] ;  /* 0x00000000eb08783b */ /* 0x000e6e0000000200 */
[----:B------:R-:W-:Y:S08]  /*1bb80*/  HMMA.16816.F32 R28, R16, R70, R72 ;  /* 0x00000046101c723c */ /* 0x000ff00000001848 */
[----:B----4-:R-:W-:Y:S08]  /*1bb90*/  HMMA.16816.F32 R20, R12, R32, R76 ;  /* 0x000000200c14723c */ /* 0x010ff0000000184c */
[----:B------:R-:W-:Y:S08]  /*1bba0*/  HMMA.16816.F32 R24, R16, R40, R80 ;  /* 0x000000281018723c */ /* 0x000ff00000001850 */
[----:B------:R-:W-:Y:S08]  /*1bbb0*/  HMMA.16816.F32 R32, R12, R34, R28 ;  /* 0x000000220c20723c */ /* 0x000ff0000000181c */
[----:B------:R-:W-:Y:S08]  /*1bbc0*/  HMMA.16816.F32 R68, R16, R42, R84 ;  /* 0x0000002a1044723c */ /* 0x000ff00000001854 */
[----:B-1----:R-:W-:Y:S08]  /*1bbd0*/  HMMA.16816.F32 R40, R8, R44, R20 ;  /* 0x0000002c0828723c */ /* 0x002ff00000001814 */
[C---:B------:R-:W-:Y:S01]  /*1bbe0*/  HMMA.16816.F32 R80, R16.reuse, R58, R60 ;  /* 0x0000003a1050723c */ /* 0x040fe2000000183c */
[----:B------:R-:W1:Y:S07]  /*1bbf0*/  LDSM.16.M88.4 R60, [R92+0x4800] ;  /* 0x004800005c3c783b */ /* 0x000e6e0000000200 */
[C---:B------:R-:W-:Y:S08]  /*1bc00*/  HMMA.16816.F32 R72, R16.reuse, R48, R88 ;  /* 0x000000301048723c */ /* 0x040ff00000001858 */
[----:B------:R-:W-:Y:S01]  /*1bc10*/  HMMA.16816.F32 R76, R16, R50, R96 ;  /* 0x00000032104c723c */ /* 0x000fe20000001860 */
[----:B------:R-:W2:Y:S07]  /*1bc20*/  LDSM.16.M88.4 R48, [R232+0x800] ;  /* 0x00080000e830783b */ /* 0x000eae0000000200 */
[----:B------:R-:W-:Y:S08]  /*1bc30*/  HMMA.16816.F32 R28, R12, R64, R24 ;  /* 0x000000400c1c723c */ /* 0x000ff00000001818 */
[----:B------:R-:W-:Y:S01]  /*1bc40*/  HMMA.16816.F32 R24, R8, R46, R32 ;  /* 0x0000002e0818723c */ /* 0x000fe20000001820 */
[----:B------:R3:W4:Y:S07]  /*1bc50*/  LDSM.16.M88.4 R44, [R0] ;  /* 0x00000000002c783b */ /* 0x00072e0000000200 */
[----:B------:R-:W-:Y:S08]  /*1bc60*/  HMMA.16816.F32 R88, R16, R54, R108 ;  /* 0x000000361058723c */ /* 0x000ff0000000186c */
[----:B------:R-:W-:Y:S01]  /*1bc70*/  HMMA.16816.F32 R20, R12, R66, R68 ;  /* 0x000000420c14723c */ /* 0x000fe20000001844 */
[----:B------:R-:W-:Y:S01]  /*1bc80*/  LDSM.16.M88.4 R64, [R232+0x1000] ;  /* 0x00100000e840783b */ /* 0x000fe20000000200 */
[----:B---3--:R-:W-:-:S06]  /*1bc90*/  FMUL.FTZ R0, R40, c[0x0][0x2ec] ;  /* 0x0000bb0028007a20 */ /* 0x008fcc0000410000 */
[----:B-1----:R-:W-:Y:S01]  /*1bca0*/  HMMA.16816.F32 R96, R16, R60, R112 ;  /* 0x0000003c1060723c */ /* 0x002fe20000001870 */
[----:B------:R1:W-:Y:S07]  /*1bcb0*/  MUFU.TANH R93, R0 ;  /* 0x00000000005d7308 */ /* 0x0003ee0000002400 */
[----:B--2---:R-:W-:Y:S08]  /*1bcc0*/  HMMA.16816.F32 R32, R8, R48, R28 ;  /* 0x000000300820723c */ /* 0x004ff0000000181c */
[----:B------:R-:W-:Y:S01]  /*1bcd0*/  HMMA.16816.F32 R100, R16, R56, R100 ;  /* 0x000000381064723c */ /* 0x000fe20000001864 */
[----:B------:R-:W2:Y:S01]  /*1bce0*/  LDSM.16.M88.4 R56, [R92+0x5000] ;  /* 0x005000005c38783b */ /* 0x000ea20000000200 */
[----:B-1----:R-:W-:-:S04]  /*1bcf0*/  FMUL.FTZ R0, R41, c[0x0][0x2ec] ;  /* 0x0000bb0029007a20 */ /* 0x002fc80000410000 */
[----:B------:R1:W3:Y:S02]  /*1bd00*/  MUFU.TANH R246, R0 ;  /* 0x0000000000f67308 */ /* 0x0002e40000002400 */
[----:B------:R-:W-:Y:S08]  /*1bd10*/  HMMA.16816.F32 R28, R8, R50, R20 ;  /* 0x00000032081c723c */ /* 0x000ff00000001814 */
[----:B------:R-:W-:Y:S01]  /*1bd20*/  HMMA.16816.F32 R84, R16, R52, R104 ;  /* 0x000000341054723c */ /* 0x000fe20000001868 */
[----:B------:R-:W-:Y:S01]  /*1bd30*/  FMUL.FTZ R2, R32, c[0x0][0x2ec] ;  /* 0x0000bb0020027a20 */ /* 0x000fe20000410000 */
[----:B------:R-:W-:Y:S03]  /*1bd40*/  LDSM.16.M88.4 R52, [R92+0x5800] ;  /* 0x005800005c34783b */ /* 0x000fe60000000200 */
[----:B------:R-:W-:Y:S01]  /*1bd50*/  MUFU.TANH R38, R2 ;  /* 0x0000000200267308 */ /* 0x000fe20000002400 */
[----:B-1----:R-:W-:-:S02]  /*1bd60*/  FMUL.FTZ R0, R42, c[0x0][0x2ec] ;  /* 0x0000bb002a007a20 */ /* 0x002fc40000410000 */
[----:B----4-:R-:W-:Y:S05]  /*1bd70*/  HMMA.16816.F32 R20, R12, R46, R76 ;  /* 0x0000002e0c14723c */ /* 0x010fea000000184c */
[----:B------:R1:W-:Y:S03]  /*1bd80*/  MUFU.TANH R110, R0 ;  /* 0x00000000006e7308 */ /* 0x0003e60000002400 */
[C---:B------:R-:W-:Y:S01]  /*1bd90*/  HMMA.16816.F32 R68, R16.reuse, R62, R116 ;  /* 0x0000003e1044723c */ /* 0x040fe20000001874 */
[----:B------:R-:W4:Y:S07]  /*1bda0*/  LDSM.16.M88.4 R60, [R92+0x6000] ;  /* 0x006000005c3c783b */ /* 0x000f2e0000000200 */
[----:B--2---:R-:W-:Y:S01]  /*1bdb0*/  HMMA.16816.F32 R104, R16, R56, R120 ;  /* 0x000000381068723c */ /* 0x004fe20000001878 */
[----:B-1----:R-:W-:-:S06]  /*1bdc0*/  FMUL.FTZ R0, R43, c[0x0][0x2ec] ;  /* 0x0000bb002b007a20 */ /* 0x002fcc0000410000 */
[----:B---3--:R-:W-:Y:S01]  /*1bdd0*/  IMAD.MOV.U32 R121, RZ, RZ, R246 ;  /* 0x000000ffff797224 */ /* 0x008fe200078e00f6 */
[----:B------:R1:W-:Y:S01]  /*1bde0*/  MUFU.TANH R3, R0 ;  /* 0x0000000000037308 */ /* 0x0003e20000002400 */
[----:B------:R-:W-:Y:S08]  /*1bdf0*/  HMMA.16816.F32 R40, R12, R44, R72 ;  /* 0x0000002c0c28723c */ /* 0x000ff00000001848 */
[----:B------:R-:W-:Y:S01]  /*1be00*/  HMMA.16816.F32 R72, R16, R58, R124 ;  /* 0x0000003a1048723c */ /* 0x000fe2000000187c */
[----:B------:R-:W-:Y:S01]  /*1be10*/  LDSM.16.M88.4 R56, [R232+0x1800] ;  /* 0x00180000e838783b */ /* 0x000fe20000000200 */
[----:B-1----:R-:W-:-:S06]  /*1be20*/  FMUL.FTZ R0, R24, c[0x0][0x2ec] ;  /* 0x0000bb0018007a20 */ /* 0x002fcc0000410000 */
[C---:B------:R-:W-:Y:S01]  /*1be30*/  HMMA.16816.F32 R48, R8.reuse, R66, R20 ;  /* 0x000000420830723c */ /* 0x040fe20000001814 */
[----:B------:R1:W-:Y:S07]  /*1be40*/  MUFU.TANH R4, R0 ;  /* 0x0000000000047308 */ /* 0x0003ee0000002400 */
[----:B------:R-:W-:Y:S08]  /*1be50*/  HMMA.16816.F32 R40, R8, R64, R40 ;  /* 0x000000400828723c */ /* 0x000ff00000001828 */
[----:B----4-:R-:W-:Y:S01]  /*1be60*/  HMMA.16816.F32 R168, R16, R60, R168 ;  /* 0x0000003c10a8723c */ /* 0x010fe200000018a8 */
[----:B-1----:R-:W-:-:S04]  /*1be70*/  FMUL.FTZ R0, R25, c[0x0][0x2ec] ;  /* 0x0000bb0019007a20 */ /* 0x002fc80000410000 */
[----:B------:R1:W-:Y:S03]  /*1be80*/  MUFU.TANH R114, R0 ;  /* 0x0000000000727308 */ /* 0x0003e60000002400 */
[C---:B------:R-:W-:Y:S01]  /*1be90*/  HMMA.16816.F32 R172, R16.reuse, R62, R172 ;  /* 0x0000003e10ac723c */ /* 0x040fe200000018ac */
[----:B------:R-:W-:Y:S07]  /*1bea0*/  LDSM.16.M88.4 R60, [R232+0x2000] ;  /* 0x00200000e83c783b */ /* 0x000fee0000000200 */
[----:B------:R-:W-:Y:S01]  /*1beb0*/  FMUL.FTZ R2, R42, c[0x0][0x2ec] ;  /* 0x0000bb002a027a20 */ /* 0x000fe20000410000 */
[----:B------:R-:W-:Y:S03]  /*1bec0*/  HMMA.16816.F32 R124, R16, R52, R128 ;  /* 0x00000034107c723c */ /* 0x000fe60000001880 */
[----:B------:R-:W-:Y:S01]  /*1bed0*/  MUFU.TANH R113, R2 ;  /* 0x0000000200717308 */ /* 0x000fe20000002400 */
[----:B-1----:R-:W-:-:S04]  /*1bee0*/  FMUL.FTZ R0, R26, c[0x0][0x2ec] ;  /* 0x0000bb001a007a20 */ /* 0x002fc80000410000 */
[----:B------:R-:W-:Y:S03]  /*1bef0*/  HMMA.16816.F32 R176, R16, R54, R176 ;  /* 0x0000003610b0723c */ /* 0x000fe600000018b0 */
[----:B------:R1:W-:Y:S02]  /*1bf00*/  MUFU.TANH R132, R0 ;  /* 0x0000000000847308 */ /* 0x0003e40000002400 */
[----:B-1----:R-:W-:-:S06]  /*1bf10*/  FMUL.FTZ R0, R27, c[0x0][0x2ec] ;  /* 0x0000bb001b007a20 */ /* 0x002fcc0000410000 */
[----:B------:R1:W2:Y:S02]  /*1bf20*/  MUFU.TANH R39, R0 ;  /* 0x0000000000277308 */ /* 0x0002a40000002400 */
[----:B-1----:R-:W-:-:S05]  /*1bf30*/  IADD3 R0, R135, 0x1800, RZ ;  /* 0x0000180087007810 */ /* 0x002fca0007ffe0ff */
[----:B------:R1:W3:Y:S02]  /*1bf40*/  LDSM.16.M88.4 R24, [R0] ;  /* 0x000000000018783b */ /* 0x0002e40000000200 */
[----:B-1----:R-:W-:-:S04]  /*1bf50*/  FMUL.FTZ R0, R33, c[0x0][0x2ec] ;  /* 0x0000bb0021007a20 */ /* 0x002fc80000410000 */
[----:B------:R1:W-:Y:S01]  /*1bf60*/  MUFU.TANH R112, R0 ;  /* 0x0000000000707308 */ /* 0x0003e20000002400 */
[----:B---3--:R-:W-:Y:S01]  /*1bf70*/  HMMA.16816.F32 R44, R12, R24, R100 ;  /* 0x000000180c2c723c */ /* 0x008fe20000001864 */
[----:B-1----:R-:W-:-:S06]  /*1bf80*/  FMUL.FTZ R0, R34, c[0x0][0x2ec] ;  /* 0x0000bb0022007a20 */ /* 0x002fcc0000410000 */
[----:B------:R1:W-:Y:S01]  /*1bf90*/  MUFU.TANH R133, R0 ;  /* 0x0000000000857308 */ /* 0x0003e20000002400 */
[----:B--2---:R-:W-:Y:S02]  /*1bfa0*/  IMAD.MOV.U32 R101, RZ, RZ, R39 ;  /* 0x000000ffff657224 */ /* 0x004fe400078e0027 */
[----:B------:R-:W-:Y:S02]  /*1bfb0*/  IMAD.MOV.U32 R102, RZ, RZ, R93 ;  /* 0x000000ffff667224 */ /* 0x000fe400078e005d */
[----:B------:R-:W-:Y:S02]  /*1bfc0*/  IMAD.MOV.U32 R103, RZ, RZ, R94 ;  /* 0x000000ffff677224 */ /* 0x000fe400078e005e */
[----:B-1----:R-:W-:-:S10]  /*1bfd0*/  FMUL.FTZ R0, R35, c[0x0][0x2ec] ;  /* 0x0000bb0023007a20 */ /* 0x002fd40000410000 */
[----:B------:R-:W-:Y:S01]  /*1bfe0*/  HMMA.16816.F32 R20, R8, R56, R44 ;  /* 0x000000380814723c */ /* 0x000fe2000000182c */
[----:B------:R-:W1:Y:S01]  /*1bff0*/  LDSM.16.M88.4 R44, [R92+0x7000] ;  /* 0x007000005c2c783b */ /* 0x000e620000000200 */
[----:B------:R2:W-:Y:S06]  /*1c000*/  MUFU.TANH R111, R0 ;  /* 0x00000000006f7308 */ /* 0x0005ec0000002400 */
[----:B------:R-:W-:Y:S01]  /*1c010*/  HMMA.16816.F32 R32, R12, R26, R80 ;  /* 0x0000001a0c20723c */ /* 0x000fe20000001850 */
[----:B--2---:R-:W-:-:S04]  /*1c020*/  FMUL.FTZ R0, R28, c[0x0][0x2ec] ;  /* 0x0000bb001c007a20 */ /* 0x004fc80000410000 */
[----:B------:R2:W-:Y:S11]  /*1c030*/  MUFU.TANH R122, R0 ;  /* 0x00000000007a7308 */ /* 0x0005f60000002400 */
[----:B------:R-:W-:-:S04]  /*1c040*/  FMUL.FTZ R2, R22, c[0x0][0x2ec] ;  /* 0x0000bb0016027a20 */ /* 0x000fc80000410000 */
[----:B------:R3:W-:Y:S01]  /*1c050*/  MUFU.TANH R247, R2 ;  /* 0x0000000200f77308 */ /* 0x0007e20000002400 */
[----:B--2---:R-:W-:Y:S01]  /*1c060*/  FMUL.FTZ R0, R29, c[0x0][0x2ec] ;  /* 0x0000bb001d007a20 */ /* 0x004fe20000410000 */
[C---:B-1----:R-:W-:Y:S06]  /*1c070*/  HMMA.16816.F32 R76, R16.reuse, R44, R188 ;  /* 0x0000002c104c723c */ /* 0x042fec00000018bc */
[----:B------:R1:W-:Y:S01]  /*1c080*/  MUFU.TANH R115, R0 ;  /* 0x0000000000737308 */ /* 0x0003e20000002400 */
[----:B---3--:R-:W-:Y:S01]  /*1c090*/  FMUL.FTZ R2, R23, c[0x0][0x2ec] ;  /* 0x0000bb0017027a20 */ /* 0x008fe20000410000 */
[----:B------:R-:W-:Y:S06]  /*1c0a0*/  HMMA.16816.F32 R116, R16, R46, R192 ;  /* 0x0000002e1074723c */ /* 0x000fec00000018c0 */
[----:B------:R-:W-:Y:S01]  /*1c0b0*/  MUFU.TANH R80, R2 ;  /* 0x0000000200507308 */ /* 0x000fe20000002400 */
[----:B------:R-:W-:-:S02]  /*1c0c0*/  IMAD.MOV.U32 R195, RZ, RZ, R101 ;  /* 0x000000ffffc37224 */ /* 0x000fc400078e0065 */
[----:B-1----:R-:W-:-:S05]  /*1c0d0*/  FMUL.FTZ R0, R30, c[0x0][0x2ec] ;  /* 0x0000bb001e007a20 */ /* 0x002fca0000410000 */
[----:B------:R1:W2:Y:S02]  /*1c0e0*/  MUFU.TANH R120, R0 ;  /* 0x0000000000787308 */ /* 0x0002a40000002400 */
[----:B-1----:R-:W-:Y:S02]  /*1c0f0*/  FMUL.FTZ R0, R31, c[0x0][0x2ec] ;  /* 0x0000bb001f007a20 */ /* 0x002fe40000410000 */
[----:B------:R-:W1:Y:S04]  /*1c100*/  LDSM.16.M88.4 R28, [R92+0x6800] ;  /* 0x006800005c1c783b */ /* 0x000e680000000200 */
[----:B------:R3:W-:Y:S02]  /*1c110*/  MUFU.TANH R39, R0 ;  /* 0x0000000000277308 */ /* 0x0007e40000002400 */
[----:B---3--:R-:W-:-:S06]  /*1c120*/  FMUL.FTZ R0, R40, c[0x0][0x2ec] ;  /* 0x0000bb0028007a20 */ /* 0x008fcc0000410000 */
[----:B------:R3:W-:Y:S02]  /*1c130*/  MUFU.TANH R123, R0 ;  /* 0x00000000007b7308 */ /* 0x0007e40000002400 */
[----:B---3--:R-:W-:Y:S01]  /*1c140*/  FMUL.FTZ R0, R41, c[0x0][0x2ec] ;  /* 0x0000bb0029007a20 */ /* 0x008fe20000410000 */
[C---:B-1----:R-:W-:Y:S05]  /*1c150*/  HMMA.16816.F32 R64, R16.reuse, R28, R180 ;  /* 0x0000001c1040723c */ /* 0x042fea00000018b4 */
[----:B------:R1:W3:Y:S02]  /*1c160*/  MUFU.TANH R100, R0 ;  /* 0x0000000000647308 */ /* 0x0002e40000002400 */
[----:B--2---:R-:W-:Y:S01]  /*1c170*/  IMAD.MOV.U32 R180, RZ, RZ, R120 ;  /* 0x000000ffffb47224 */ /* 0x004fe200078e0078 */
[----:B------:R-:W-:Y:S01]  /*1c180*/  HMMA.16816.F32 R128, R16, R30, R184 ;  /* 0x0000001e1080723c */ /* 0x000fe200000018b8 */
[----:B------:R-:W-:Y:S06]  /*1c190*/  LDSM.16.M88.4 R28, [R92+0x7800] ;  /* 0x007800005c1c783b */ /* 0x000fec0000000200 */
[----:B------:R-:W-:-:S02]  /*1c1a0*/  IMAD.MOV.U32 R186, RZ, RZ, R121 ;  /* 0x000000ffffba7224 */ /* 0x000fc400078e0079 */
[----:B------:R-:W-:Y:S01]  /*1c1b0*/  IMAD.MOV.U32 R184, RZ, RZ, R122 ;  /* 0x000000ffffb87224 */ /* 0x000fe200078e007a */
[----:B-1----:R-:W-:Y:S01]  /*1c1c0*/  IADD3 R0, R135, 0x2000, RZ ;  /* 0x0000200087007810 */ /* 0x002fe20007ffe0ff */
[----:B---3--:R-:W-:-:S04]  /*1c1d0*/  IMAD.MOV.U32 R189, RZ, RZ, R100 ;  /* 0x000000ffffbd7224 */ /* 0x008fc800078e0064 */
[----:B------:R1:W2:Y:S02]  /*1c1e0*/  LDSM.16.M88.4 R24, [R0] ;  /* 0x000000000018783b */ /* 0x0002a40000000200 */
[----:B-1----:R-:W-:Y:S02]  /*1c1f0*/  FMUL.FTZ R0, R43, c[0x0][0x2ec] ;  /* 0x0000bb002b007a20 */ /* 0x002fe40000410000 */
[----:B------:R-:W-:Y:S01]  /*1c200*/  HMMA.16816.F32 R40, R8, R58, R32 ;  /* 0x0000003a0828723c */ /* 0x000fe20000001820 */
[----:B------:R-:W-:Y:S01]  /*1c210*/  LDSM.16.M88.4 R56, [R232+0x2800] ;  /* 0x00280000e838783b */ /* 0x000fe20000000200 */
[----:B------:R1:W-:Y:S06]  /*1c220*/  MUFU.TANH R7, R0 ;  /* 0x0000000000077308 */ /* 0x0003ec0000002400 */
[----:B--2---:R-:W-:Y:S01]  /*1c230*/  HMMA.16816.F32 R32, R12, R24, R84 ;  /* 0x000000180c20723c */ /* 0x004fe20000001854 */
[----:B-1----:R-:W-:-:S04]  /*1c240*/  FMUL.FTZ R0, R48, c[0x0][0x2ec] ;  /* 0x0000bb0030007a20 */ /* 0x002fc80000410000 */
[----:B------:R1:W2:Y:S02]  /*1c250*/  MUFU.TANH R93, R0 ;  /* 0x00000000005d7308 */ /* 0x0002a40000002400 */
[----:B-1----:R-:W-:Y:S02]  /*1c260*/  FMUL.FTZ R0, R49, c[0x0][0x2ec] ;  /* 0x0000bb0031007a20 */ /* 0x002fe40000410000 */
[----:B--2---:R-:W-:-:S04]  /*1c270*/  IMAD.MOV.U32 R194, RZ, RZ, R93 ;  /* 0x000000ffffc27224 */ /* 0x004fc800078e005d */
[----:B------:R1:W2:Y:S02]  /*1c280*/  MUFU.TANH R52, R0 ;  /* 0x0000000000347308 */ /* 0x0002a40000002400 */
[----:B-1----:R-:W-:Y:S02]  /*1c290*/  FMUL.FTZ R0, R50, c[0x0][0x2ec] ;  /* 0x0000bb0032007a20 */ /* 0x002fe40000410000 */
[----:B--2---:R-:W-:-:S04]  /*1c2a0*/  IMAD.MOV.U32 R181, RZ, RZ, R52 ;  /* 0x000000ffffb57224 */ /* 0x004fc800078e0034 */
[----:B------:R1:W-:Y:S02]  /*1c2b0*/  MUFU.TANH R95, R0 ;  /* 0x00000000005f7308 */ /* 0x0003e40000002400 */
[----:B-1----:R-:W-:Y:S02]  /*1c2c0*/  FMUL.FTZ R0, R51, c[0x0][0x2ec] ;  /* 0x0000bb0033007a20 */ /* 0x002fe40000410000 */
[----:B------:R-:W-:Y:S04]  /*1c2d0*/  LDSM.16.M88.4 R48, [R92+0x8000] ;  /* 0x008000005c30783b */ /* 0x000fe80000000200 */
[----:B------:R1:W-:Y:S02]  /*1c2e0*/  MUFU.TANH R109, R0 ;  /* 0x00000000006d7308 */ /* 0x0003e40000002400 */
[----:B-1----:R-:W-:-:S06]  /*1c2f0*/  FMUL.FTZ R0, R20, c[0x0][0x2ec] ;  /* 0x0000bb0014007a20 */ /* 0x002fcc0000410000 */
[----:B------:R1:W-:Y:S02]  /*1c300*/  MUFU.TANH R252, R0 ;  /* 0x0000000000fc7308 */ /* 0x0003e40000002400 */
[----:B-1----:R-:W-:Y:S02]  /*1c310*/  FMUL.FTZ R0, R21, c[0x0][0x2ec] ;  /* 0x0000bb0015007a20 */ /* 0x002fe40000410000 */
[----:B------:R-:W-:Y:S04]  /*1c320*/  HMMA.16816.F32 R20, R12, R26, R88 ;  /* 0x0000001a0c14723c */ /* 0x000fe80000001858 */
[----:B------:R1:W2:Y:S03]  /*1c330*/  MUFU.TANH R108, R0 ;  /* 0x00000000006c7308 */ /* 0x0002a60000002400 */
        /* <DEDUP_REMOVED lines=8> */
[----:B-1----:R-:W-:Y:S01]  /*1c3c0*/  IADD3 R0, R135, 0x2800, RZ ;  /* 0x0000280087007810 */ /* 0x002fe20007ffe0ff */
[----:B--2---:R-:W-:-:S04]  /*1c3d0*/  IMAD.MOV.U32 R191, RZ, RZ, R108 ;  /* 0x000000ffffbf7224 */ /* 0x004fc800078e006c */
[----:B------:R1:W2:Y:S01]  /*1c3e0*/  LDSM.16.M88.4 R52, [R0] ;  /* 0x000000000034783b */ /* 0x0002a20000000200 */
[----:B------:R-:W-:Y:S07]  /*1c3f0*/  HMMA.16816.F32 R44, R8, R62, R20 ;  /* 0x0000003e082c723c */ /* 0x000fee0000001814 */
[----:B------:R-:W-:Y:S01]  /*1c400*/  IMAD.MOV.U32 R63, RZ, RZ, R102 ;  /* 0x000000ffff3f7224 */ /* 0x000fe200078e0066 */
[----:B------:R-:W-:Y:S01]  /*1c410*/  HMMA.16816.F32 R112, R16, R28, R196 ;  /* 0x0000001c1070723c */ /* 0x000fe200000018c4 */
[----:B------:R-:W-:-:S04]  /*1c420*/  FMUL.FTZ R2, R26, c[0x0][0x2ec] ;  /* 0x0000bb001a027a20 */ /* 0x000fc80000410000 */
[----:B------:R3:W-:Y:S02]  /*1c430*/  MUFU.TANH R187, R2 ;  /* 0x0000000200bb7308 */ /* 0x0007e40000002400 */
[----:B------:R-:W-:Y:S02]  /*1c440*/  IMAD.MOV.U32 R199, RZ, RZ, R39 ;  /* 0x000000ffffc77224 */ /* 0x000fe400078e0027 */
[----:B------:R-:W-:Y:S02]  /*1c450*/  IMAD.MOV.U32 R198, RZ, RZ, R37 ;  /* 0x000000ffffc67224 */ /* 0x000fe400078e0025 */
[----:B-1----:R-:W-:-:S04]  /*1c460*/  FMUL.FTZ R0, R40, c[0x0][0x2ec] ;  /* 0x0000bb0028007a20 */ /* 0x002fc80000410000 */
[----:B------:R1:W-:Y:S01]  /*1c470*/  MUFU.TANH R246, R0 ;  /* 0x0000000000f67308 */ /* 0x0003e20000002400 */
[----:B---3--:R-:W-:-:S07]  /*1c480*/  FMUL.FTZ R2, R27, c[0x0][0x2ec] ;  /* 0x0000bb001b027a20 */ /* 0x008fce0000410000 */
[----:B------:R-:W3:Y:S01]  /*1c490*/  MUFU.TANH R37, R2 ;  /* 0x0000000200257308 */ /* 0x000ee20000002400 */
[----:B--2---:R-:W-:Y:S01]  /*1c4a0*/  HMMA.16816.F32 R32, R12, R52, R96 ;  /* 0x000000340c20723c */ /* 0x004fe20000001860 */
[----:B-1----:R-:W-:-:S06]  /*1c4b0*/  FMUL.FTZ R0, R41, c[0x0][0x2ec] ;  /* 0x0000bb0029007a20 */ /* 0x002fcc0000410000 */
[----:B------:R1:W-:Y:S01]  /*1c4c0*/  MUFU.TANH R94, R0 ;  /* 0x00000000005e7308 */ /* 0x0003e20000002400 */
[----:B------:R-:W-:Y:S01]  /*1c4d0*/  HMMA.16816.F32 R20, R12, R54, R68 ;  /* 0x000000360c14723c */ /* 0x000fe20000001844 */
[----:B------:R-:W-:Y:S01]  /*1c4e0*/  IMAD.MOV.U32 R99, RZ, RZ, R103 ;  /* 0x000000ffff637224 */ /* 0x000fe200078e0067 */
[----:B------:R-:W-:Y:S01]  /*1c4f0*/  LDSM.16.M88.4 R52, [R92+0x9000] ;  /* 0x009000005c34783b */ /* 0x000fe20000000200 */
[----:B------:R-:W-:Y:S02]  /*1c500*/  IMAD.MOV.U32 R98, RZ, RZ, R109 ;  /* 0x000000ffff627224 */ /* 0x000fe400078e006d */
[----:B------:R-:W-:Y:S02]  /*1c510*/  IMAD.MOV.U32 R97, RZ, RZ, R110 ;  /* 0x000000ffff617224 */ /* 0x000fe400078e006e */
[----:B------:R-:W-:Y:S01]  /*1c520*/  IMAD.MOV.U32 R96, RZ, RZ, R111 ;  /* 0x000000ffff607224 */ /* 0x000fe200078e006f */
[----:B------:R-:W-:Y:S01]  /*1c530*/  HMMA.16816.F32 R100, R16, R48, R204 ;  /* 0x000000301064723c */ /* 0x000fe200000018cc */
[----:B-1----:R-:W-:-:S07]  /*1c540*/  FMUL.FTZ R0, R42, c[0x0][0x2ec] ;  /* 0x0000bb002a007a20 */ /* 0x002fce0000410000 */
[----:B------:R-:W-:Y:S01]  /*1c550*/  HMMA.16816.F32 R108, R16, R50, R208 ;  /* 0x00000032106c723c */ /* 0x000fe200000018d0 */
[----:B------:R-:W-:Y:S01]  /*1c560*/  LDSM.16.M88.4 R48, [R232+0x3000] ;  /* 0x00300000e830783b */ /* 0x000fe20000000200 */
[----:B---3--:R-:W-:Y:S01]  /*1c570*/  IMAD.MOV.U32 R204, RZ, RZ, R37 ;  /* 0x000000ffffcc7224 */ /* 0x008fe200078e0025 */
[----:B------:R1:W-:Y:S01]  /*1c580*/  MUFU.TANH R190, R0 ;  /* 0x0000000000be7308 */ /* 0x0003e20000002400 */
[----:B------:R-:W-:-:S03]  /*1c590*/  IMAD.MOV.U32 R206, RZ, RZ, R7 ;  /* 0x000000ffffce7224 */ /* 0x000fc600078e0007 */
[----:B------:R-:W-:Y:S01]  /*1c5a0*/  IMAD.MOV.U32 R210, RZ, RZ, R96 ;  /* 0x000000ffffd27224 */ /* 0x000fe200078e0060 */
[----:B------:R-:W-:Y:S01]  /*1c5b0*/  HMMA.16816.F32 R28, R8, R56, R32 ;  /* 0x00000038081c723c */ /* 0x000fe20000001820 */
[----:B------:R-:W-:Y:S01]  /*1c5c0*/  LDSM.16.M88.4 R32, [R92+0x9800] ;  /* 0x009800005c20783b */ /* 0x000fe20000000200 */
[----:B------:R-:W-:Y:S02]  /*1c5d0*/  IMAD.MOV.U32 R208, RZ, RZ, R97 ;  /* 0x000000ffffd07224 */ /* 0x000fe400078e0061 */
[----:B------:R-:W-:Y:S02]  /*1c5e0*/  IMAD.MOV.U32 R97, RZ, RZ, R181 ;  /* 0x000000ffff617224 */ /* 0x000fe400078e00b5 */
[----:B------:R-:W-:Y:S02]  /*1c5f0*/  IMAD.MOV.U32 R96, RZ, RZ, R95 ;  /* 0x000000ffff607224 */ /* 0x000fe400078e005f */
[----:B------:R-:W-:Y:S02]  /*1c600*/  IMAD.MOV.U32 R211, RZ, RZ, R199 ;  /* 0x000000ffffd37224 */ /* 0x000fe400078e00c7 */
[----:B------:R-:W-:-:S02]  /*1c610*/  IMAD.MOV.U32 R199, RZ, RZ, R89 ;  /* 0x000000ffffc77224 */ /* 0x000fc400078e0059 */
[----:B-1----:R-:W-:Y:S02]  /*1c620*/  FMUL.FTZ R0, R43, c[0x0][0x2ec] ;  /* 0x0000bb002b007a20 */ /* 0x002fe40000410000 */
[----:B------:R-:W1:Y:S02]  /*1c630*/  LDSM.16.M88.4 R40, [R92+0x8800] ;  /* 0x008800005c28783b */ /* 0x000e640000000200 */
[----:B------:R2:W3:Y:S08]  /*1c640*/  MUFU.TANH R93, R0 ;  /* 0x00000000005d7308 */ /* 0x0004f00000002400 */
[----:B------:R-:W-:-:S04]  /*1c650*/  FMUL.FTZ R2, R28, c[0x0][0x2ec] ;  /* 0x0000bb001c027a20 */ /* 0x000fc80000410000 */
[----:B------:R-:W-:Y:S01]  /*1c660*/  MUFU.TANH R182, R2 ;  /* 0x0000000200b67308 */ /* 0x000fe20000002400 */
[----:B--2---:R-:W-:Y:S02]  /*1c670*/  FMUL.FTZ R0, R24, c[0x0][0x2ec] ;  /* 0x0000bb0018007a20 */ /* 0x004fe40000410000 */
[----:B---3--:R-:W-:-:S05]  /*1c680*/  IMAD.MOV.U32 R197, RZ, RZ, R93 ;  /* 0x000000ffffc57224 */ /* 0x008fca00078e005d */
[----:B------:R2:W-:Y:S02]  /*1c690*/  MUFU.TANH R188, R0 ;  /* 0x0000000000bc7308 */ /* 0x0005e40000002400 */
[----:B--2---:R-:W-:Y:S01]  /*1c6a0*/  FMUL.FTZ R0, R25, c[0x0][0x2ec] ;  /* 0x0000bb0019007a20 */ /* 0x004fe20000410000 */
[C---:B-1----:R-:W-:Y:S05]  /*1c6b0*/  HMMA.16816.F32 R84, R16.reuse, R42, R216 ;  /* 0x0000002a1054723c */ /* 0x042fea00000018d8 */
[----:B------:R1:W-:Y:S02]  /*1c6c0*/  MUFU.TANH R192, R0 ;  /* 0x0000000000c07308 */ /* 0x0003e40000002400 */
[----:B------:R-:W-:Y:S01]  /*1c6d0*/  IMAD.MOV.U32 R217, RZ, RZ, R198 ;  /* 0x000000ffffd97224 */ /* 0x000fe200078e00c6 */
[----:B------:R-:W-:Y:S01]  /*1c6e0*/  HMMA.16816.F32 R80, R16, R40, R212 ;  /* 0x000000281050723c */ /* 0x000fe200000018d4 */
[----:B------:R-:W-:-:S02]  /*1c6f0*/  IMAD.MOV.U32 R198, RZ, RZ, R94 ;  /* 0x000000ffffc67224 */ /* 0x000fc400078e005e */
[----:B------:R-:W-:Y:S02]  /*1c700*/  IMAD.MOV.U32 R219, RZ, RZ, R63 ;  /* 0x000000ffffdb7224 */ /* 0x000fe400078e003f */
[----:B------:R-:W-:Y:S02]  /*1c710*/  IMAD.SHL.U32 R7, R217, 0x100, RZ ;  /* 0x00000100d9077824 */ /* 0x000fe400078e00ff */
[----:B------:R-:W-:Y:S01]  /*1c720*/  IMAD.MOV.U32 R214, RZ, RZ, R98 ;  /* 0x000000ffffd67224 */ /* 0x000fe200078e0062 */
[----:B------:R-:W-:Y:S01]  /*1c730*/  HMMA.16816.F32 R92, R16, R52, R220 ;  /* 0x00000034105c723c */ /* 0x000fe200000018dc */
[----:B------:R-:W-:Y:S01]  /*1c740*/  IMAD.MOV.U32 R98, RZ, RZ, R189 ;  /* 0x000000ffff627224 */ /* 0x000fe200078e00bd */
[----:B-1----:R-:W-:Y:S01]  /*1c750*/  IADD3 R0, R135, 0x3000, RZ ;  /* 0x0000300087007810 */ /* 0x002fe20007ffe0ff */
[----:B------:R-:W-:Y:S02]  /*1c760*/  IMAD.MOV.U32 R189, RZ, RZ, R184 ;  /* 0x000000ffffbd7224 */ /* 0x000fe400078e00b8 */
[----:B------:R-:W-:-:S02]  /*1c770*/  IMAD.MOV.U32 R184, RZ, RZ, R180 ;  /* 0x000000ffffb87224 */ /* 0x000fc400078e00b4 */
[----:B------:R1:W2:Y:S01]  /*1c780*/  LDSM.16.M88.4 R24, [R0] ;  /* 0x000000000018783b */ /* 0x0002a20000000200 */
        /* <DEDUP_REMOVED lines=10> */
[----:B-1----:R-:W-:Y:S02]  /*1c830*/  FMUL.FTZ R0, R44, c[0x0][0x2ec] ;  /* 0x0000bb002c007a20 */ /* 0x002fe40000410000 */
[----:B------:R-:W-:-:S02]  /*1c840*/  IMAD.MOV.U32 R202, RZ, RZ, R194 ;  /* 0x000000ffffca7224 */ /* 0x000fc400078e00c2 */
[----:B------:R1:W-:Y:S02]  /*1c850*/  MUFU.TANH R185, R0 ;  /* 0x0000000000b97308 */ /* 0x0003e40000002400 */
[----:B-1----:R-:W-:-:S06]  /*1c860*/  FMUL.FTZ R0, R45, c[0x0][0x2ec] ;  /* 0x0000bb002d007a20 */ /* 0x002fcc0000410000 */
[----:B------:R1:W-:Y:S02]  /*1c870*/  MUFU.TANH R200, R0 ;  /* 0x0000000000c87308 */ /* 0x0003e40000002400 */
[----:B-1----:R-:W-:-:S06]  /*1c880*/  FMUL.FTZ R0, R46, c[0x0][0x2ec] ;  /* 0x0000bb002e007a20 */ /* 0x002fcc0000410000 */
[----:B------:R1:W-:Y:S02]  /*1c890*/  MUFU.TANH R183, R0 ;  /* 0x0000000000b77308 */ /* 0x0003e40000002400 */
[----:B-1----:R-:W-:Y:S02]  /*1c8a0*/  FMUL.FTZ R0, R47, c[0x0][0x2ec] ;  /* 0x0000bb002f007a20 */ /* 0x002fe40000410000 */
[----:B------:R-:W-:Y:S04]  /*1c8b0*/  HMMA.16816.F32 R44, R8, R58, R20 ;  /* 0x0000003a082c723c */ /* 0x000fe80000001814 */
[----:B------:R1:W3:Y:S04]  /*1c8c0*/  MUFU.TANH R62, R0 ;  /* 0x00000000003e7308 */ /* 0x0002e80000002400 */
[----:B--2---:R-:W-:Y:S07]  /*1c8d0*/  HMMA.16816.F32 R20, R12, R24, R104 ;  /* 0x000000180c14723c */ /* 0x004fee0000001868 */
[----:B------:R-:W-:-:S02]  /*1c8e0*/  IMAD.MOV.U32 R105, RZ, RZ, R186 ;  /* 0x000000ffff697224 */ /* 0x000fc400078e00ba */
[----:B------:R-:W-:Y:S01]  /*1c8f0*/  IMAD.MOV.U32 R107, RZ, RZ, R184 ;  /* 0x000000ffff6b7224 */ /* 0x000fe200078e00b8 */
[----:B-1----:R-:W-:Y:S01]  /*1c900*/  IADD3 R0, R135, 0x3800, RZ ;  /* 0x0000380087007810 */ /* 0x002fe20007ffe0ff */
[----:B---3--:R-:W-:Y:S02]  /*1c910*/  IMAD.MOV.U32 R212, RZ, RZ, R62 ;  /* 0x000000ffffd47224 */ /* 0x008fe400078e003e */
[----:B------:R-:W-:Y:S03]  /*1c920*/  LDSM.16.M88.4 R60, [R232+0x3800] ;  /* 0x00380000e83c783b */ /* 0x000fe60000000200 */
[----:B------:R-:W-:Y:S01]  /*1c930*/  FMUL.FTZ R2, R47, c[0x0][0x2ec] ;  /* 0x0000bb002f027a20 */ /* 0x000fe20000410000 */
[----:B------:R1:W2:Y:S03]  /*1c940*/  LDSM.16.M88.4 R56, [R0] ;  /* 0x000000000038783b */ /* 0x0002a60000000200 */
[----:B------:R3:W-:Y:S04]  /*1c950*/  MUFU.TANH R209, R2 ;  /* 0x0000000200d17308 */ /* 0x0007e80000002400 */
[----:B------:R-:W-:Y:S01]  /*1c960*/  HMMA.16816.F32 R20, R8, R48, R20 ;  /* 0x000000300814723c */ /* 0x000fe20000001814 */
[----:B-1----:R-:W-:-:S04]  /*1c970*/  FMUL.FTZ R0, R29, c[0x0][0x2ec] ;  /* 0x0000bb001d007a20 */ /* 0x002fc80000410000 */
[----:B------:R1:W4:Y:S11]  /*1c980*/  MUFU.TANH R193, R0 ;  /* 0x0000000000c17308 */ /* 0x0003360000002400 */
[----:B------:R-:W-:Y:S08]  /*1c990*/  @!UPT UIADD3 URZ, URZ, URZ, URZ ;  /* 0x0000003f3f3ff290 */ /* 0x000ff0000fffe03f */
[----:B---3--:R-:W-:-:S04]  /*1c9a0*/  FMUL.FTZ R2, R21, c[0x0][0x2ec] ;  /* 0x0000bb0015027a20 */ /* 0x008fc80000410000 */
[----:B------:R-:W-:Y:S01]  /*1c9b0*/  MUFU.TANH R207, R2 ;  /* 0x0000000200cf7308 */ /* 0x000fe20000002400 */
[----:B-1----:R-:W-:Y:S02]  /*1c9c0*/  FMUL.FTZ R0, R30, c[0x0][0x2ec] ;  /* 0x0000bb001e007a20 */ /* 0x002fe40000410000 */
[----:B----4-:R-:W-:-:S05]  /*1c9d0*/  IMAD.MOV.U32 R218, RZ, RZ, R193 ;  /* 0x000000ffffda7224 */ /* 0x010fca00078e00c1 */
[----:B------:R1:W3:Y:S01]  /*1c9e0*/  MUFU.TANH R39, R0 ;  /* 0x0000000000277308 */ /* 0x0002e20000002400 */
[----:B------:R-:W-:Y:S02]  /*1c9f0*/  IMAD.MOV.U32 R193, RZ, RZ, R195 ;  /* 0x000000ffffc17224 */ /* 0x000fe400078e00c3 */
[----:B------:R-:W-:Y:S02]  /*1ca00*/  IMAD.MOV.U32 R195, RZ, RZ, R91 ;  /* 0x000000ffffc37224 */ /* 0x000fe400078e005b */
[----:B------:R-:W-:Y:S07]  /*1ca10*/  HMMA.16816.F32 R88, R16, R54, R224 ;  /* 0x000000361058723c */ /* 0x000fee00000018e0 */
[----:B------:R-:W-:-:S02]  /*1ca20*/  IMAD.MOV.U32 R227, RZ, RZ, R197 ;  /* 0x000000ffffe37224 */ /* 0x000fc400078e00c5 */
[----:B------:R-:W-:Y:S02]  /*1ca30*/  IMAD.MOV.U32 R226, RZ, RZ, R198 ;  /* 0x000000ffffe27224 */ /* 0x000fe400078e00c6 */
[----:B-1----:R-:W-:Y:S02]  /*1ca40*/  FMUL.FTZ R0, R31, c[0x0][0x2ec] ;  /* 0x0000bb001f007a20 */ /* 0x002fe40000410000 */
[C---:B------:R-:W-:Y:S01]  /*1ca50*/  HMMA.16816.F32 R28, R12.reuse, R26, R72 ;  /* 0x0000001a0c1c723c */ /* 0x040fe20000001848 */
[----:B------:R-:W-:Y:S01]  /*1ca60*/  IMAD.MOV.U32 R225, RZ, RZ, R96 ;  /* 0x000000ffffe17224 */ /* 0x000fe200078e0060 */
[----:B------:R1:W-:Y:S01]  /*1ca70*/  MUFU.TANH R216, R0 ;  /* 0x0000000000d87308 */ /* 0x0003e20000002400 */
[----:B------:R-:W-:Y:S02]  /*1ca80*/  IMAD.MOV.U32 R197, RZ, RZ, R97 ;  /* 0x000000ffffc57224 */ /* 0x000fe400078e0061 */
[----:B------:R-:W-:Y:S02]  /*1ca90*/  IMAD.MOV.U32 R198, RZ, RZ, R98 ;  /* 0x000000ffffc67224 */ /* 0x000fe400078e0062 */
[----:B------:R-:W-:Y:S01]  /*1caa0*/  IMAD.MOV.U32 R224, RZ, RZ, R99 ;  /* 0x000000ffffe07224 */ /* 0x000fe200078e0063 */
[----:B--2---:R-:W-:Y:S08]  /*1cab0*/  HMMA.16816.F32 R24, R12, R56, R124 ;  /* 0x000000380c18723c */ /* 0x004ff0000000187c */
[----:B------:R-:W-:Y:S01]  /*1cac0*/  HMMA.16816.F32 R96, R16, R32, R240 ;  /* 0x000000201060723c */ /* 0x000fe200000018f0 */
[----:B-1----:R-:W-:-:S04]  /*1cad0*/  FMUL.FTZ R0, R44, c[0x0][0x2ec] ;  /* 0x0000bb002c007a20 */ /* 0x002fc80000410000 */
[----:B------:R1:W2:Y:S02]  /*1cae0*/  MUFU.TANH R181, R0 ;  /* 0x0000000000b57308 */ /* 0x0002a40000002400 */
[----:B------:R-:W-:Y:S01]  /*1caf0*/  IMAD.MOV.U32 R240, RZ, RZ, R180 ;  /* 0x000000fffff07224 */ /* 0x000fe200078e00b4 */
[----:B------:R-:W-:Y:S01]  /*1cb00*/  HMMA.16816.F32 R40, R8, R50, R28 ;  /* 0x000000320828723c */ /* 0x000fe2000000181c */
[----:B------:R-:W-:Y:S01]  /*1cb10*/  LDSM.16.M88.4 R48, [R232+0x4000] ;  /* 0x00400000e830783b */ /* 0x000fe20000000200 */
[----:B------:R-:W-:Y:S02]  /*1cb20*/  IMAD.MOV.U32 R243, RZ, RZ, R199 ;  /* 0x000000fffff37224 */ /* 0x000fe400078e00c7 */
[----:B------:R-:W-:Y:S02]  /*1cb30*/  IMAD.MOV.U32 R242, RZ, RZ, R195 ;  /* 0x000000fffff27224 */ /* 0x000fe400078e00c3 */
[----:B------:R-:W-:Y:S02]  /*1cb40*/  IMAD.MOV.U32 R195, RZ, RZ, R191 ;  /* 0x000000ffffc37224 */ /* 0x000fe400078e00bf */
[----:B------:R-:W-:Y:S01]  /*1cb50*/  HMMA.16816.F32 R124, R16, R34, R248 ;  /* 0x00000022107c723c */ /* 0x000fe200000018f8 */
[----:B------:R-:W-:-:S02]  /*1cb60*/  IMAD.MOV.U32 R241, RZ, RZ, R189 ;  /* 0x000000fffff17224 */ /* 0x000fc400078e00bd */
[----:B-1----:R-:W-:-:S05]  /*1cb70*/  FMUL.FTZ R0, R45, c[0x0][0x2ec] ;  /* 0x0000bb002d007a20 */ /* 0x002fca0000410000 */
[----:B------:R-:W-:Y:S01]  /*1cb80*/  HMMA.16816.F32 R16, R8, R60, R24 ;  /* 0x0000003c0810723c */ /* 0x000fe20000001818 */
[----:B------:R-:W-:Y:S01]  /*1cb90*/  IMAD.MOV.U32 R251, RZ, RZ, R132 ;  /* 0x000000fffffb7224 */ /* 0x000fe200078e0084 */
[----:B------:R1:W-:Y:S01]  /*1cba0*/  MUFU.TANH R215, R0 ;  /* 0x0000000000d77308 */ /* 0x0003e20000002400 */
[----:B------:R-:W-:Y:S02]  /*1cbb0*/  IMAD.MOV.U32 R250, RZ, RZ, R4 ;  /* 0x000000fffffa7224 */ /* 0x000fe400078e0004 */
[----:B------:R-:W4:Y:S03]  /*1cbc0*/  S2R R4, SR_TID.X ;  /* 0x0000000000047919 */ /* 0x000f260000002100 */
[----:B------:R-:W-:-:S04]  /*1cbd0*/  FMUL.FTZ R2, R40, c[0x0][0x2ec] ;  /* 0x0000bb0028027a20 */ /* 0x000fc80000410000 */
[----:B------:R2:W2:Y:S01]  /*1cbe0*/  MUFU.TANH R37, R2 ;  /* 0x0000000200257308 */ /* 0x0004a20000002400 */
[----:B-1----:R-:W-:-:S07]  /*1cbf0*/  FMUL.FTZ R0, R46, c[0x0][0x2ec] ;  /* 0x0000bb002e007a20 */ /* 0x002fce0000410000 */
[----:B------:R1:W1:Y:S04]  /*1cc00*/  MUFU.TANH R38, R0 ;  /* 0x0000000000267308 */ /* 0x0002680000002400 */
[----:B--2---:R-:W-:Y:S01]  /*1cc10*/  FMUL.FTZ R2, R16, c[0x0][0x2ec] ;  /* 0x0000bb0010027a20 */ /* 0x004fe20000410000 */
[----:B-1----:R-:W-:-:S05]  /*1cc20*/  IADD3 R0, R135, 0x4000, RZ ;  /* 0x0000400087007810 */ /* 0x002fca0007ffe0ff */
[----:B------:R1:W2:Y:S02]  /*1cc30*/  LDSM.16.M88.4 R44, [R0] ;  /* 0x00000000002c783b */ /* 0x0002a40000000200 */
[----:B-1----:R-:W-:-:S04]  /*1cc40*/  FMUL.FTZ R0, R20, c[0x0][0x2ec] ;  /* 0x0000bb0014007a20 */ /* 0x002fc80000410000 */
[----:B------:R1:W-:Y:S01]  /*1cc50*/  MUFU.TANH R133, R0 ;  /* 0x0000000000857308 */ /* 0x0003e20000002400 */
[----:B--2---:R-:W-:Y:S01]  /*1cc60*/  HMMA.16816.F32 R24, R12, R44, R168 ;  /* 0x0000002c0c18723c */ /* 0x004fe200000018a8 */
[----:B-1----:R-:W-:-:S05]  /*1cc70*/  IADD3 R0, R135, 0x4800, RZ ;  /* 0x0000480087007810 */ /* 0x002fca0007ffe0ff */
[----:B------:R1:W2:Y:S02]  /*1cc80*/  LDSM.16.M88.4 R52, [R0] ;  /* 0x000000000034783b */ /* 0x0002a40000000200 */
[----:B-1----:R-:W-:-:S04]  /*1cc90*/  FMUL.FTZ R0, R22, c[0x0][0x2ec] ;  /* 0x0000bb0016007a20 */ /* 0x002fc80000410000 */
[----:B------:R1:W1:Y:S01]  /*1cca0*/  MUFU.TANH R180, R0 ;  /* 0x0000000000b47308 */ /* 0x0002620000002400 */
[----:B--2---:R-:W-:Y:S01]  /*1ccb0*/  HMMA.16816.F32 R64, R12, R52, R64 ;  /* 0x000000340c40723c */ /* 0x004fe20000001840 */
[----:B-1----:R-:W-:-:S06]  /*1ccc0*/  FMUL.FTZ R0, R23, c[0x0][0x2ec] ;  /* 0x0000bb0017007a20 */ /* 0x002fcc0000410000 */
[----:B------:R1:W-:Y:S01]  /*1ccd0*/  MUFU.TANH R205, R0 ;  /* 0x0000000000cd7308 */ /* 0x0003e20000002400 */
[C---:B------:R-:W-:Y:S08]  /*1cce0*/  HMMA.16816.F32 R20, R12.reuse, R58, R176 ;  /* 0x0000003a0c14723c */ /* 0x040ff000000018b0 */
[----:B------:R-:W-:Y:S01]  /*1ccf0*/  HMMA.16816.F32 R56, R12, R46, R172 ;  /* 0x0000002e0c38723c */ /* 0x000fe200000018ac */
[----:B------:R2:W-:Y:S01]  /*1cd00*/  MUFU.TANH R173, R2 ;  /* 0x0000000200ad7308 */ /* 0x0005e20000002400 */
[----:B-1----:R-:W-:-:S05]  /*1cd10*/  IADD3 R0, R135, 0x5000, RZ ;  /* 0x0000500087007810 */ /* 0x002fca0007ffe0ff */
[----:B------:R1:W3:Y:S09]  /*1cd20*/  LDSM.16.M88.4 R28, [R0] ;  /* 0x00000000001c783b */ /* 0x0002f20000000200 */
[----:B------:R-:W-:Y:S01]  /*1cd30*/  HMMA.16816.F32 R20, R8, R62, R20 ;  /* 0x0000003e0814723c */ /* 0x000fe20000001814 */
[----:B--2---:R-:W-:-:S04]  /*1cd40*/  FMUL.FTZ R2, R19, c[0x0][0x2ec] ;  /* 0x0000bb0013027a20 */ /* 0x004fc80000410000 */
[----:B------:R2:W-:Y:S03]  /*1cd50*/  MUFU.TANH R196, R2 ;  /* 0x0000000200c47308 */ /* 0x0005e60000002400 */
[----:B------:R-:W-:Y:S01]  /*1cd60*/  HMMA.16816.F32 R60, R12, R54, R128 ;  /* 0x000000360c3c723c */ /* 0x000fe20000001880 */
[----:B-1----:R-:W-:-:S04]  /*1cd70*/  FMUL.FTZ R0, R41, c[0x0][0x2ec] ;  /* 0x0000bb0029007a20 */ /* 0x002fc80000410000 */
[----:B------:R1:W-:Y:S11]  /*1cd80*/  MUFU.TANH R203, R0 ;  /* 0x0000000000cb7308 */ /* 0x0003f60000002400 */
[----:B--2---:R-:W-:-:S04]  /*1cd90*/  FMUL.FTZ R2, R22, c[0x0][0x2ec] ;  /* 0x0000bb0016027a20 */ /* 0x004fc80000410000 */
[----:B------:R-:W-:Y:S01]  /*1cda0*/  MUFU.TANH R132, R2 ;  /* 0x0000000200847308 */ /* 0x000fe20000002400 */
[----:B---3--:R-:W-:Y:S01]  /*1cdb0*/  HMMA.16816.F32 R68, R12, R28, R76 ;  /* 0x0000001c0c44723c */ /* 0x008fe2000000184c */
[----:B-1----:R-:W-:-:S06]  /*1cdc0*/  FMUL.FTZ R0, R42, c[0x0][0x2ec] ;  /* 0x0000bb002a007a20 */ /* 0x002fcc0000410000 */
[----:B------:R1:W2:Y:S01]  /*1cdd0*/  MUFU.TANH R176, R0 ;  /* 0x0000000000b07308 */ /* 0x0002a20000002400 */
[----:B------:R-:W-:Y:S01]  /*1cde0*/  HMMA.16816.F32 R52, R12, R30, R116 ;  /* 0x0000001e0c34723c */ /* 0x000fe20000001874 */
[----:B------:R-:W3:Y:S01]  /*1cdf0*/  LDSM.16.M88.4 R28, [R232+0x4800] ;  /* 0x00480000e81c783b */ /* 0x000ee20000000200 */
[----:B-1----:R-:W-:-:S05]  /*1ce00*/  FMUL.FTZ R0, R43, c[0x0][0x2ec] ;  /* 0x0000bb002b007a20 */ /* 0x002fca0000410000 */
[----:B------:R1:W-:Y:S02]  /*1ce10*/  MUFU.TANH R201, R0 ;  /* 0x0000000000c97308 */ /* 0x0003e40000002400 */
[----:B-1----:R-:W-:-:S05]  /*1ce20*/  IADD3 R0, R135, 0x5800, RZ ;  /* 0x0000580087007810 */ /* 0x002fca0007ffe0ff */
[----:B------:R1:W2:Y:S01]  /*1ce30*/  LDSM.16.M88.4 R32, [R0] ;  /* 0x000000000020783b */ /* 0x0002a20000000200 */
[----:B---3--:R-:W-:Y:S01]  /*1ce40*/  HMMA.16816.F32 R76, R8, R30, R60 ;  /* 0x0000001e084c723c */ /* 0x008fe2000000183c */
[----:B-1----:R-:W-:-:S04]  /*1ce50*/  FMUL.FTZ R0, R17, c[0x0][0x2ec] ;  /* 0x0000bb0011007a20 */ /* 0x002fc80000410000 */
[----:B------:R1:W-:Y:S03]  /*1ce60*/  MUFU.TANH R199, R0 ;  /* 0x0000000000c77308 */ /* 0x0003e60000002400 */
[----:B--2---:R-:W-:Y:S01]  /*1ce70*/  HMMA.16816.F32 R72, R12, R32, R112 ;  /* 0x000000200c48723c */ /* 0x004fe20000001870 */
[----:B-1----:R-:W-:-:S04]  /*1ce80*/  FMUL.FTZ R0, R18, c[0x0][0x2ec] ;  /* 0x0000bb0012007a20 */ /* 0x002fc80000410000 */
[----:B------:R1:W2:Y:S03]  /*1ce90*/  MUFU.TANH R170, R0 ;  /* 0x0000000000aa7308 */ /* 0x0002a60000002400 */
[C---:B------:R-:W-:Y:S08]  /*1cea0*/  HMMA.16816.F32 R16, R8.reuse, R48, R24 ;  /* 0x000000300810723c */ /* 0x040ff00000001818 */
[----:B------:R-:W-:Y:S01]  /*1ceb0*/  HMMA.16816.F32 R24, R8, R50, R56 ;  /* 0x000000320818723c */ /* 0x000fe20000001838 */
[----:B-1----:R-:W-:-:S07]  /*1cec0*/  IADD3 R0, R135, 0x6000, RZ ;  /* 0x0000600087007810 */ /* 0x002fce0007ffe0ff */
[----:B------:R-:W-:Y:S01]  /*1ced0*/  HMMA.16816.F32 R48, R12, R34, R120 ;  /* 0x000000220c30723c */ /* 0x000fe20000001878 */
[----:B------:R-:W1:Y:S04]  /*1cee0*/  LDSM.16.M88.4 R32, [R232+0x5000] ;  /* 0x00500000e820783b */ /* 0x000e680000000200 */
[----:B------:R3:W2:Y:S03]  /*1cef0*/  LDSM.16.M88.4 R44, [R0] ;  /* 0x00000000002c783b */ /* 0x0006a60000000200 */
[----:B------:R-:W-:-:S04]  /*1cf00*/  FMUL.FTZ R2, R16, c[0x0][0x2ec] ;  /* 0x0000bb0010027a20 */ /* 0x000fc80000410000 */
[----:B------:R3:W-:Y:S02]  /*1cf10*/  MUFU.TANH R128, R2 ;  /* 0x0000000200807308 */ /* 0x0007e40000002400 */
[----:B---3--:R-:W-:Y:S02]  /*1cf20*/  FMUL.FTZ R0, R20, c[0x0][0x2ec] ;  /* 0x0000bb0014007a20 */ /* 0x008fe40000410000 */
[----:B------:R-:W-:-:S04]  /*1cf30*/  FMUL.FTZ R2, R25, c[0x0][0x2ec] ;  /* 0x0000bb0019027a20 */ /* 0x000fc80000410000 */
[----:B------:R3:W2:Y:S08]  /*1cf40*/  MUFU.TANH R169, R0 ;  /* 0x0000000000a97308 */ /* 0x0006b00000002400 */
[----:B------:R-:W-:Y:S01]  /*1cf50*/  MUFU.TANH R184, R2 ;  /* 0x0000000200b87308 */ /* 0x000fe20000002400 */
[----:B-1----:R-:W-:Y:S01]  /*1cf60*/  HMMA.16816.F32 R68, R8, R32, R68 ;  /* 0x000000200844723c */ /* 0x002fe20000001844 */
[----:B---3--:R-:W-:-:S07]  /*1cf70*/  FMUL.FTZ R0, R21, c[0x0][0x2ec] ;  /* 0x0000bb0015007a20 */ /* 0x008fce0000410000 */
[C---:B--2---:R-:W-:Y:S01]  /*1cf80*/  HMMA.16816.F32 R56, R12.reuse, R44, R100 ;  /* 0x0000002c0c38723c */ /* 0x044fe20000001864 */
[----:B------:R1:W-:Y:S07]  /*1cf90*/  MUFU.TANH R194, R0 ;  /* 0x0000000000c27308 */ /* 0x0003ee0000002400 */
[----:B------:R-:W-:Y:S08]  /*1cfa0*/  HMMA.16816.F32 R44, R12, R46, R108 ;  /* 0x0000002e0c2c723c */ /* 0x000ff0000000186c */
[----:B------:R-:W-:Y:S01]  /*1cfb0*/  HMMA.16816.F32 R32, R8, R34, R52 ;  /* 0x000000220820723c */ /* 0x000fe20000001834 */
[----:B-1----:R-:W-:-:S05]  /*1cfc0*/  IADD3 R0, R135, 0x6800, RZ ;  /* 0x0000680087007810 */ /* 0x002fca0007ffe0ff */
[----:B------:R1:W2:Y:S02]  /*1cfd0*/  LDSM.16.M88.4 R40, [R0] ;  /* 0x000000000028783b */ /* 0x0002a40000000200 */
[----:B-1----:R-:W-:-:S04]  /*1cfe0*/  FMUL.FTZ R0, R23, c[0x0][0x2ec] ;  /* 0x0000bb0017007a20 */ /* 0x002fc80000410000 */
[----:B------:R1:W-:Y:S01]  /*1cff0*/  MUFU.TANH R191, R0 ;  /* 0x0000000000bf7308 */ /* 0x0003e20000002400 */
[----:B--2---:R-:W-:Y:S01]  /*1d000*/  HMMA.16816.F32 R80, R12, R40, R80 ;  /* 0x000000280c50723c */ /* 0x004fe20000001850 */
        /* <DEDUP_REMOVED lines=9> */
[----:B------:R-:W3:Y:S01]  /*1d0a0*/  LDSM.16.M88.4 R20, [R232+0x5800] ;  /* 0x00580000e814783b */ /* 0x000ee20000000200 */
[----:B-1----:R-:W-:-:S06]  /*1d0b0*/  FMUL.FTZ R0, R19, c[0x0][0x2ec] ;  /* 0x0000bb0013007a20 */ /* 0x002fcc0000410000 */
[----:B------:R-:W-:Y:S01]  /*1d0c0*/  HMMA.16816.F32 R16, R8, R28, R64 ;  /* 0x0000001c0810723c */ /* 0x000fe20000001840 */
[----:B------:R1:W-:Y:S02]  /*1d0d0*/  MUFU.TANH R186, R0 ;  /* 0x0000000000ba7308 */ /* 0x0003e40000002400 */
[----:B-1----:R-:W-:Y:S02]  /*1d0e0*/  FMUL.FTZ R0, R24, c[0x0][0x2ec] ;  /* 0x0000bb0018007a20 */ /* 0x002fe40000410000 */
[----:B------:R-:W-:-:S04]  /*1d0f0*/  FMUL.FTZ R24, R78, c[0x0][0x2ec] ;  /* 0x0000bb004e187a20 */ /* 0x000fc80000410000 */
[----:B------:R1:W1:Y:S11]  /*1d100*/  MUFU.TANH R115, R0 ;  /* 0x0000000000737308 */ /* 0x0002760000002400 */
[----:B------:R-:W-:Y:S04]  /*1d110*/  @!UPT UIADD3 URZ, URZ, URZ, URZ ;  /* 0x0000003f3f3ff290 */ /* 0x000fe8000fffe03f */
[----:B------:R-:W-:-:S04]  /*1d120*/  FMUL.FTZ R2, R18, c[0x0][0x2ec] ;  /* 0x0000bb0012027a20 */ /* 0x000fc80000410000 */
[----:B------:R-:W-:Y:S01]  /*1d130*/  MUFU.TANH R104, R2 ;  /* 0x0000000200687308 */ /* 0x000fe20000002400 */
[----:B-1----:R-:W-:Y:S01]  /*1d140*/  IADD3 R0, R135, 0x7800, RZ ;  /* 0x0000780087007810 */ /* 0x002fe20007ffe0ff */
[----:B---3--:R-:W-:Y:S06]  /*1d150*/  HMMA.16816.F32 R64, R8, R20, R72 ;  /* 0x000000140840723c */ /* 0x008fec0000001848 */
[----:B------:R1:W-:Y:S01]  /*1d160*/  MUFU.TANH R78, R24 ;  /* 0x00000018004e7308 */ /* 0x0003e20000002400 */
[----:B------:R3:W2:Y:S02]  /*1d170*/  LDSM.16.M88.4 R40, [R0] ;  /* 0x000000000028783b */ /* 0x0006a40000000200 */
[----:B---3--:R-:W-:-:S05]  /*1d180*/  FMUL.FTZ R0, R26, c[0x0][0x2ec] ;  /* 0x0000bb001a007a20 */ /* 0x008fca0000410000 */
[----:B------:R3:W3:Y:S01]  /*1d190*/  MUFU.TANH R110, R0 ;  /* 0x00000000006e7308 */ /* 0x0006e20000002400 */
[----:B------:R-:W-:Y:S01]  /*1d1a0*/  HMMA.16816.F32 R48, R8, R22, R48 ;  /* 0x000000160830723c */ /* 0x000fe20000001830 */
[----:B-1----:R-:W-:Y:S02]  /*1d1b0*/  FMUL.FTZ R24, R68, c[0x0][0x2ec] ;  /* 0x0000bb0044187a20 */ /* 0x002fe40000410000 */
[----:B------:R-:W-:-:S05]  /*1d1c0*/  FMUL.FTZ R20, R70, c[0x0][0x2ec] ;  /* 0x0000bb0046147a20 */ /* 0x000fca0000410000 */
[----:B--2---:R-:W-:Y:S01]  /*1d1d0*/  HMMA.16816.F32 R96, R12, R40, R96 ;  /* 0x000000280c60723c */ /* 0x004fe20000001860 */
[----:B---3--:R-:W-:-:S04]  /*1d1e0*/  FMUL.FTZ R0, R27, c[0x0][0x2ec] ;  /* 0x0000bb001b007a20 */ /* 0x008fc80000410000 */
[----:B------:R1:W-:Y:S02]  /*1d1f0*/  MUFU.TANH R178, R0 ;  /* 0x0000000000b27308 */ /* 0x0003e40000002400 */
[----:B-1----:R-:W-:Y:S02]  /*1d200*/  FMUL.FTZ R0, R16, c[0x0][0x2ec] ;  /* 0x0000bb0010007a20 */ /* 0x002fe40000410000 */
[----:B------:R-:W-:-:S04]  /*1d210*/  FMUL.FTZ R16, R76, c[0x0][0x2ec] ;  /* 0x0000bb004c107a20 */ /* 0x000fc80000410000 */
[----:B------:R1:W2:Y:S08]  /*1d220*/  MUFU.TANH R106, R0 ;  /* 0x00000000006a7308 */ /* 0x0002b00000002400 */
[----:B------:R-:W3:Y:S01]  /*1d230*/  MUFU.TANH R103, R16 ;  /* 0x0000001000677308 */ /* 0x000ee20000002400 */
[----:B-1----:R-:W-:-:S07]  /*1d240*/  FMUL.FTZ R0, R17, c[0x0][0x2ec] ;  /* 0x0000bb0011007a20 */ /* 0x002fce0000410000 */
[----:B------:R4:W-:Y:S02]  /*1d250*/  MUFU.TANH R175, R0 ;  /* 0x0000000000af7308 */ /* 0x0009e40000002400 */
[----:B----4-:R-:W-:Y:S02]  /*1d260*/  IMAD.SHL.U32 R0, R4, 0x2, RZ ;  /* 0x0000000204007824 */ /* 0x010fe400078e00ff */
[----:B------:R-:W-:Y:S02]  /*1d270*/  FMUL.FTZ R4, R19, c[0x0][0x2ec] ;  /* 0x0000bb0013047a20 */ /* 0x000fe40000410000 */
[----:B------:R-:W1:Y:S01]  /*1d280*/  LDSM.16.M88.4 R16, [R232+0x6000] ;  /* 0x00600000e810783b */ /* 0x000e620000000200 */
[----:B------:R-:W-:Y:S01]  /*1d290*/  LOP3.LUT R0, R0, 0x6, RZ, 0xc0, !PT ;  /* 0x0000000600007812 */ /* 0x000fe200078ec0ff */
[----:B------:R4:W-:Y:S03]  /*1d2a0*/  MUFU.TANH R174, R4 ;  /* 0x0000000400ae7308 */ /* 0x0009e60000002400 */
[----:B------:R-:W-:-:S04]  /*1d2b0*/  LOP3.LUT R2, R7, 0x8, R0, 0xfe, !PT ;  /* 0x0000000807027812 */ /* 0x000fc800078efe00 */
[CC--:B------:R-:W-:Y:S02]  /*1d2c0*/  ISETP.GE.AND P1, PT, R2.reuse, R6.reuse, PT ;  /* 0x000000060200720c */ /* 0x0c0fe40003f26270 */
[-C--:B------:R-:W-:Y:S02]  /*1d2d0*/  ISETP.GE.AND P0, PT, R2, R5.reuse, PT ;  /* 0x000000050200720c */ /* 0x080fe40003f06270 */
[----:B------:R-:W-:Y:S01]  /*1d2e0*/  FSEL R100, R250, -INF , !P1 ;  /* 0xff800000fa647808 */ /* 0x000fe20004800000 */
[----:B------:R-:W-:Y:S01]  /*1d2f0*/  IMAD.MOV.U32 R250, RZ, RZ, R251 ;  /* 0x000000fffffa7224 */ /* 0x000fe200078e00fb */
[C---:B------:R-:W-:Y:S01]  /*1d300*/  LOP3.LUT R2, R7.reuse, 0x18, R0, 0xfe, !PT ;  /* 0x0000001807027812 */ /* 0x040fe200078efe00 */
[----:B------:R-:W-:Y:S02]  /*1d310*/  IMAD.MOV.U32 R251, RZ, RZ, R240 ;  /* 0x000000fffffb7224 */ /* 0x000fe400078e00f0 */
[----:B------:R-:W-:Y:S01]  /*1d320*/  IMAD.MOV.U32 R240, RZ, RZ, R241 ;  /* 0x000000fffff07224 */ /* 0x000fe200078e00f1 */
[C---:B----4-:R-:W-:Y:S01]  /*1d330*/  LOP3.LUT R4, R7.reuse, 0x10, R0, 0xfe, !PT ;  /* 0x0000001007047812 */ /* 0x050fe200078efe00 */
[----:B------:R-:W-:Y:S01]  /*1d340*/  IMAD.MOV.U32 R241, RZ, RZ, R242 ;  /* 0x000000fffff17224 */ /* 0x000fe200078e00f2 */
[-C--:B------:R-:W-:Y:S01]  /*1d350*/  ISETP.GE.AND P4, PT, R2, R6.reuse, PT ;  /* 0x000000060200720c */ /* 0x080fe20003f86270 */
[----:B------:R-:W-:Y:S01]  /*1d360*/  IMAD.MOV.U32 R242, RZ, RZ, R243 ;  /* 0x000000fffff27224 */ /* 0x000fe200078e00f3 */
[C---:B------:R-:W-:Y:S01]  /*1d370*/  ISETP.GE.AND P2, PT, R4.reuse, R6, PT ;  /* 0x000000060400720c */ /* 0x040fe20003f46270 */
[----:B------:R-:W-:Y:S01]  /*1d380*/  IMAD.MOV.U32 R243, RZ, RZ, R224 ;  /* 0x000000fffff37224 */ /* 0x000fe200078e00e0 */
[-C--:B------:R-:W-:Y:S01]  /*1d390*/  ISETP.GE.AND P3, PT, R4, R5.reuse, PT ;  /* 0x000000050400720c */ /* 0x080fe20003f66270 */
[----:B------:R-:W-:Y:S01]  /*1d3a0*/  IMAD.MOV.U32 R224, RZ, RZ, R225 ;  /* 0x000000ffffe07224 */ /* 0x000fe200078e00e1 */
[----:B------:R-:W-:Y:S01]  /*1d3b0*/  ISETP.GE.AND P5, PT, R2, R5, PT ;  /* 0x000000050200720c */ /* 0x000fe20003fa6270 */
[----:B------:R-:W-:Y:S01]  /*1d3c0*/  IMAD.MOV.U32 R225, RZ, RZ, R226 ;  /* 0x000000ffffe17224 */ /* 0x000fe200078e00e2 */
[C-C-:B------:R-:W-:Y:S01]  /*1d3d0*/  LOP3.LUT R4, R7.reuse, 0x20, R0.reuse, 0xfe, !PT ;  /* 0x0000002007047812 */ /* 0x140fe200078efe00 */
[----:B------:R-:W-:Y:S01]  /*1d3e0*/  IMAD.MOV.U32 R226, RZ, RZ, R227 ;  /* 0x000000ffffe27224 */ /* 0x000fe200078e00e3 */
[----:B------:R-:W-:Y:S01]  /*1d3f0*/  LOP3.LUT R2, R7, 0x28, R0, 0xfe, !PT ;  /* 0x0000002807027812 */ /* 0x000fe200078efe00 */
[----:B------:R-:W-:-:S02]  /*1d400*/  IMAD.MOV.U32 R227, RZ, RZ, R220 ;  /* 0x000000ffffe37224 */ /* 0x000fc400078e00dc */
[----:B------:R-:W-:Y:S02]  /*1d410*/  IMAD.MOV.U32 R220, RZ, RZ, R211 ;  /* 0x000000ffffdc7224 */ /* 0x000fe400078e00d3 */
[----:B------:R-:W-:Y:S02]  /*1d420*/  IMAD.MOV.U32 R211, RZ, RZ, R3 ;  /* 0x000000ffffd37224 */ /* 0x000fe400078e0003 */
[----:B------:R4:W5:Y:S01]  /*1d430*/  LDL.LU R3, [R1+0x38] ;  /* 0x0000380001037983 */ /* 0x0009620000300800 */
[----:B------:R-:W-:Y:S01]  /*1d440*/  FSEL R101, R250, -INF , !P0 ;  /* 0xff800000fa657808 */ /* 0x000fe20004000000 */
[----:B------:R2:W-:Y:S01]  /*1d450*/  MUFU.TANH R76, R24 ;  /* 0x00000018004c7308 */ /* 0x0005e20000002400 */
[----:B------:R-:W-:Y:S01]  /*1d460*/  FSEL R102, R251, -INF , !P2 ;  /* 0xff800000fb667808 */ /* 0x000fe20005000000 */
[C---:B-1----:R-:W-:Y:S01]  /*1d470*/  HMMA.16816.F32 R28, R8.reuse, R16, R56 ;  /* 0x00000010081c723c */ /* 0x042fe20000001838 */
[-C--:B------:R-:W-:Y:S01]  /*1d480*/  ISETP.GE.AND P6, PT, R4, R6.reuse, PT ;  /* 0x000000060400720c */ /* 0x080fe20003fc6270 */
[----:B------:R-:W-:Y:S01]  /*1d490*/  FMUL.FTZ R21, R34, c[0x0][0x2ec] ;  /* 0x0000bb0022157a20 */ /* 0x000fe20000410000 */
[CC--:B------:R-:W-:Y:S01]  /*1d4a0*/  ISETP.GE.AND P2, PT, R2.reuse, R6.reuse, PT ;  /* 0x000000060200720c */ /* 0x0c0fe20003f46270 */
[----:B------:R-:W-:Y:S01]  /*1d4b0*/  IMAD.MOV.U32 R249, RZ, RZ, R220 ;  /* 0x000000fffff97224 */ /* 0x000fe200078e00dc */
[-C--:B------:R-:W-:Y:S01]  /*1d4c0*/  ISETP.GE.AND P0, PT, R2, R5.reuse, PT ;  /* 0x000000050200720c */ /* 0x080fe20003f06270 */
[----:B------:R1:W1:Y:S01]  /*1d4d0*/  MUFU.TANH R72, R20 ;  /* 0x0000001400487308 */ /* 0x0002620000002400 */
[C-C-:B------:R-:W-:Y:S01]  /*1d4e0*/  LOP3.LUT R2, R7.reuse, 0x38, R0.reuse, 0xfe, !PT ;  /* 0x0000003807027812 */ /* 0x140fe200078efe00 */
[----:B------:R-:W-:Y:S01]  /*1d4f0*/  FMUL.FTZ R16, R66, c[0x0][0x2ec] ;  /* 0x0000bb0042107a20 */ /* 0x000fe20000410000 */
[-C--:B------:R-:W-:Y:S01]  /*1d500*/  ISETP.GE.AND P1, PT, R4, R5.reuse, PT ;  /* 0x000000050400720c */ /* 0x080fe20003f26270 */
[----:B------:R-:W-:Y:S01]  /*1d510*/  HMMA.16816.F32 R56, R8, R18, R44 ;  /* 0x000000120838723c */ /* 0x000fe2000000182c */
[----:B------:R-:W-:Y:S01]  /*1d520*/  LOP3.LUT R4, R7, 0x30, R0, 0xfe, !PT ;  /* 0x0000003007047812 */ /* 0x000fe200078efe00 */
[----:B------:R-:W-:Y:S01]  /*1d530*/  IMAD.MOV.U32 R220, RZ, RZ, R200 ;  /* 0x000000ffffdc7224 */ /* 0x000fe200078e00c8 */
[----:B------:R-:W-:Y:S01]  /*1d540*/  FSEL R108, R241, -INF , !P6 ;  /* 0xff800000f16c7808 */ /* 0x000fe20007000000 */
[----:B--2---:R-:W2:Y:S01]  /*1d550*/  LDSM.16.M88.4 R24, [R232+0x6800] ;  /* 0x00680000e818783b */ /* 0x004ea20000000200 */
[-C--:B------:R-:W-:Y:S01]  /*1d560*/  ISETP.GE.AND P6, PT, R2, R6.reuse, PT ;  /* 0x000000060200720c */ /* 0x080fe20003fc6270 */
[----:B------:R1:W-:Y:S01]  /*1d570*/  MUFU.TANH R70, R21 ;  /* 0x0000001500467308 */ /* 0x0003e20000002400 */
[----:B------:R-:W-:Y:S01]  /*1d580*/  FSEL R105, R105, -INF , !P3 ;  /* 0xff80000069697808 */ /* 0x000fe20005800000 */
[----:B------:R-:W-:Y:S01]  /*1d590*/  HMMA.16816.F32 R12, R12, R42, R124 ;  /* 0x0000002a0c0c723c */ /* 0x000fe2000000187c */
[----:B------:R-:W-:Y:S01]  /*1d5a0*/  FSEL R74, R240, -INF , !P4 ;  /* 0xff800000f04a7808 */ /* 0x000fe20006000000 */
[----:B------:R-:W-:Y:S01]  /*1d5b0*/  IMAD.MOV.U32 R240, RZ, RZ, R197 ;  /* 0x000000fffff07224 */ /* 0x000fe200078e00c5 */
[-C--:B------:R-:W-:Y:S01]  /*1d5c0*/  ISETP.GE.AND P3, PT, R4, R6.reuse, PT ;  /* 0x000000060400720c */ /* 0x080fe20003f66270 */
[----:B------:R-:W-:Y:S01]  /*1d5d0*/  IMAD.MOV.U32 R250, RZ, RZ, R198 ;  /* 0x000000fffffa7224 */ /* 0x000fe200078e00c6 */
[-C--:B------:R-:W-:Y:S01]  /*1d5e0*/  ISETP.GE.AND P4, PT, R2, R5.reuse, PT ;  /* 0x000000050200720c */ /* 0x080fe20003f86270 */
[----:B------:R-:W-:Y:S01]  /*1d5f0*/  IMAD.MOV.U32 R248, RZ, RZ, R222 ;  /* 0x000000fffff87224 */ /* 0x000fe200078e00de */
[----:B------:R-:W-:Y:S01]  /*1d600*/  P2R R2, PR, RZ, 0x40 ;  /* 0x00000040ff027803 */ /* 0x000fe20000000000 */
[----:B------:R-:W-:Y:S01]  /*1d610*/  IMAD.MOV.U32 R222, RZ, RZ, R218 ;  /* 0x000000ffffde7224 */ /* 0x000fe200078e00da */
[----:B------:R-:W-:Y:S01]  /*1d620*/  FSEL R113, R252, -INF , !P3 ;  /* 0xff800000fc717808 */ /* 0x000fe20005800000 */
[----:B------:R-:W-:Y:S01]  /*1d630*/  IMAD.MOV.U32 R252, RZ, RZ, R202 ;  /* 0x000000fffffc7224 */ /* 0x000fe200078e00ca */
[----:B------:R-:W-:Y:S01]  /*1d640*/  ISETP.NE.AND P3, PT, R2, RZ, PT ;  /* 0x000000ff0200720c */ /* 0x000fe20003f65270 */
[----:B------:R-:W-:Y:S01]  /*1d650*/  FMUL.FTZ R2, R64, c[0x0][0x2ec] ;  /* 0x0000bb0040027a20 */ /* 0x000fe20000410000 */
[----:B------:R-:W-:Y:S01]  /*1d660*/  FSEL R107, R107, -INF , !P5 ;  /* 0xff8000006b6b7808 */ /* 0x000fe20006800000 */
[----:B------:R3:W-:Y:S01]  /*1d670*/  MUFU.TANH R64, R16 ;  /* 0x0000001000407308 */ /* 0x0007e20000002400 */
[-C--:B------:R-:W-:Y:S01]  /*1d680*/  ISETP.GE.AND P5, PT, R4, R5.reuse, PT ;  /* 0x000000050400720c */ /* 0x080fe20003fa6270 */
[----:B------:R-:W-:Y:S01]  /*1d690*/  FMUL.FTZ R4, R32, c[0x0][0x2ec] ;  /* 0x0000bb0020047a20 */ /* 0x000fe20000410000 */
[----:B-1----:R-:W-:Y:S01]  /*1d6a0*/  LOP3.LUT R20, R7, 0x40, R0, 0xfe, !PT ;  /* 0x0000004007147812 */ /* 0x002fe200078efe00 */
[----:B------:R-:W-:Y:S01]  /*1d6b0*/  FMUL.FTZ R21, R28, c[0x0][0x2ec] ;  /* 0x0000bb001c157a20 */ /* 0x000fe20000410000 */
[----:B------:R-:W-:Y:S01]  /*1d6c0*/  FSEL R114, R246, -INF , !P3 ;  /* 0xff800000f6727808 */ /* 0x000fe20005800000 */
[----:B------:R-:W-:Y:S01]  /*1d6d0*/  IMAD.MOV.U32 R218, RZ, RZ, R219 ;  /* 0x000000ffffda7224 */ /* 0x000fe200078e00db */
[----:B------:R-:W-:Y:S01]  /*1d6e0*/  FSEL R112, R242, -INF , !P1 ;  /* 0xff800000f2707808 */ /* 0x000fe20004800000 */
[----:B------:R1:W1:Y:S01]  /*1d6f0*/  MUFU.TANH R68, R2 ;  /* 0x0000000200447308 */ /* 0x0002620000002400 */
[----:B------:R-:W-:Y:S01]  /*1d700*/  FSEL R117, R190, -INF , !P4 ;  /* 0xff800000be757808 */ /* 0x000fe20006000000 */
[----:B------:R-:W-:Y:S01]  /*1d710*/  IMAD.MOV.U32 R219, RZ, RZ, R208 ;  /* 0x000000ffffdb7224 */ /* 0x000fe200078e00d0 */
[-C--:B------:R-:W-:Y:S01]  /*1d720*/  ISETP.GE.AND P1, PT, R20, R5.reuse, PT ;  /* 0x000000051400720c */ /* 0x080fe20003f26270 */
[----:B------:R-:W-:Y:S01]  /*1d730*/  IMAD.MOV.U32 R251, RZ, RZ, R206 ;  /* 0x000000fffffb7224 */ /* 0x000fe200078e00ce */
[----:B------:R-:W-:Y:S01]  /*1d740*/  FSEL R109, R243, -INF , !P2 ;  /* 0xff800000f36d7808 */ /* 0x000fe20005000000 */
[----:B------:R-:W-:Y:S01]  /*1d750*/  IMAD.MOV.U32 R243, RZ, RZ, R227 ;  /* 0x000000fffff37224 */ /* 0x000fe200078e00e3 */
[----:B------:R-:W-:Y:S01]  /*1d760*/  FSEL R122, R187, -INF , !P1 ;  /* 0xff800000bb7a7808 */ /* 0x000fe20004800000 */
[----:B---3--:R-:W-:Y:S01]  /*1d770*/  FMUL.FTZ R16, R48, c[0x0][0x2ec] ;  /* 0x0000bb0030107a20 */ /* 0x008fe20000410000 */
[----:B------:R3:W3:Y:S01]  /*1d780*/  MUFU.TANH R73, R4 ;  /* 0x0000000400497308 */ /* 0x0006e20000002400 */
[-C--:B------:R-:W-:Y:S01]  /*1d790*/  ISETP.GE.AND P6, PT, R20, R6.reuse, PT ;  /* 0x000000061400720c */ /* 0x080fe20003fc6270 */
[----:B------:R-:W-:Y:S01]  /*1d7a0*/  FMUL.FTZ R20, R50, c[0x0][0x2ec] ;  /* 0x0000bb0032147a20 */ /* 0x000fe20000410000 */
[----:B------:R-:W-:Y:S01]  /*1d7b0*/  FSEL R111, R224, -INF , !P0 ;  /* 0xff800000e06f7808 */ /* 0x000fe20004000000 */
[----:B------:R-:W-:Y:S01]  /*1d7c0*/  IMAD.MOV.U32 R224, RZ, RZ, R225 ;  /* 0x000000ffffe07224 */ /* 0x000fe200078e00e1 */
[----:B------:R-:W-:Y:S01]  /*1d7d0*/  FSEL R119, R188, -INF , !P6 ;  /* 0xff800000bc777808 */ /* 0x000fe20007000000 */
[C---:B--2---:R-:W-:Y:S01]  /*1d7e0*/  HMMA.16816.F32 R44, R8.reuse, R24, R80 ;  /* 0x00000018082c723c */ /* 0x044fe20000001850 */
[----:B-1----:R-:W-:Y:S01]  /*1d7f0*/  LOP3.LUT R2, R7, 0x50, R0, 0xfe, !PT ;  /* 0x0000005007027812 */ /* 0x002fe200078efe00 */
[----:B------:R1:W2:Y:S01]  /*1d800*/  MUFU.TANH R41, R16 ;  /* 0x0000001000297308 */ /* 0x0002a20000002400 */
[----:B------:R-:W-:Y:S01]  /*1d810*/  FSEL R116, R247, -INF , !P5 ;  /* 0xff800000f7747808 */ /* 0x000fe20006800000 */
[----:B------:R-:W-:Y:S01]  /*1d820*/  IMAD.MOV.U32 R225, RZ, RZ, R226 ;  /* 0x000000ffffe17224 */ /* 0x000fe200078e00e2 */
[CC--:B------:R-:W-:Y:S01]  /*1d830*/  ISETP.GE.AND P3, PT, R2.reuse, R6.reuse, PT ;  /* 0x000000060200720c */ /* 0x0c0fe20003f66270 */
[----:B------:R-:W-:Y:S01]  /*1d840*/  IMAD.MOV.U32 R226, RZ, RZ, R192 ;  /* 0x000000ffffe27224 */ /* 0x000fe200078e00c0 */
[-C--:B------:R-:W-:Y:S01]  /*1d850*/  ISETP.GE.AND P4, PT, R2, R5.reuse, PT ;  /* 0x000000050200720c */ /* 0x080fe20003f86270 */
[----:B------:R-:W-:Y:S01]  /*1d860*/  HMMA.16816.F32 R24, R8, R26, R84 ;  /* 0x0000001a0818723c */ /* 0x000fe20000001854 */
[----:B------:R-:W-:Y:S01]  /*1d870*/  P2R R2, PR, RZ, 0x8 ;  /* 0x00000008ff027803 */ /* 0x000fe20000000000 */
[----:B------:R2:W2:Y:S01]  /*1d880*/  MUFU.TANH R40, R20 ;  /* 0x0000001400287308 */ /* 0x0004a20000002400 */
[C---:B---3--:R-:W-:Y:S01]  /*1d890*/  LOP3.LUT R4, R7.reuse, 0x48, R0, 0xfe, !PT ;  /* 0x0000004807047812 */ /* 0x048fe200078efe00 */
[----:B------:R-:W-:Y:S01]  /*1d8a0*/  IMAD.MOV.U32 R247, RZ, RZ, R193 ;  /* 0x000000fffff77224 */ /* 0x000fe200078e00c1 */
[----:B------:R-:W-:Y:S01]  /*1d8b0*/  ISETP.NE.AND P1, PT, R2, RZ, PT ;  /* 0x000000ff0200720c */ /* 0x000fe20003f25270 */
[----:B------:R-:W-:Y:S01]  /*1d8c0*/  IMAD.MOV.U32 R48, RZ, RZ, R195 ;  /* 0x000000ffff307224 */ /* 0x000fe200078e00c3 */
[CC--:B------:R-:W-:Y:S01]  /*1d8d0*/  ISETP.GE.AND P2, PT, R4.reuse, R6.reuse, PT ;  /* 0x000000060400720c */ /* 0x0c0fe20003f46270 */
[----:B------:R-:W-:Y:S01]  /*1d8e0*/  IMAD.MOV.U32 R227, RZ, RZ, R204 ;  /* 0x000000ffffe37224 */ /* 0x000fe200078e00cc */
[C-C-:B------:R-:W-:Y:S01]  /*1d8f0*/  LOP3.LUT R2, R7.reuse, 0x68, R0.reuse, 0xfe, !PT ;  /* 0x0000006807027812 */ /* 0x140fe200078efe00 */
[----:B-1----:R-:W1:Y:S01]  /*1d900*/  LDSM.16.M88.4 R16, [R232+0x7000] ;  /* 0x00700000e810783b */ /* 0x002e620000000200 */
[-C--:B------:R-:W-:Y:S01]  /*1d910*/  ISETP.GE.AND P0, PT, R4, R5.reuse, PT ;  /* 0x000000050400720c */ /* 0x080fe20003f06270 */
[----:B------:R-:W-:Y:S01]  /*1d920*/  IMAD.MOV.U32 R242, RZ, RZ, R223 ;  /* 0x000000fffff27224 */ /* 0x000fe200078e00df */
[----:B------:R-:W-:Y:S01]  /*1d930*/  LOP3.LUT R4, R7, 0x58, R0, 0xfe, !PT ;  /* 0x0000005807047812 */ /* 0x000fe200078efe00 */
[----:B------:R-:W-:Y:S01]  /*1d940*/  IMAD.MOV.U32 R223, RZ, RZ, R213 ;  /* 0x000000ffffdf7224 */ /* 0x000fe200078e00d5 */
[----:B------:R-:W-:Y:S01]  /*1d950*/  FSEL R120, R185, -INF , !P2 ;  /* 0xff800000b9787808 */ /* 0x000fe20005000000 */
[----:B------:R-:W-:Y:S01]  /*1d960*/  IMAD.MOV.U32 R241, RZ, RZ, R214 ;  /* 0x000000fffff17224 */ /* 0x000fe200078e00d6 */
[-C--:B------:R-:W-:Y:S01]  /*1d970*/  ISETP.GE.AND P2, PT, R2, R6.reuse, PT ;  /* 0x000000060200720c */ /* 0x080fe20003f46270 */
[----:B------:R-:W-:Y:S01]  /*1d980*/  IMAD.MOV.U32 R75, RZ, RZ, R210 ;  /* 0x000000ffff4b7224 */ /* 0x000fe200078e00d2 */
[----:B------:R-:W-:Y:S01]  /*1d990*/  FSEL R123, R182, -INF , !P1 ;  /* 0xff800000b67b7808 */ /* 0x000fe20004800000 */
[----:B------:R-:W-:Y:S01]  /*1d9a0*/  IMAD.MOV.U32 R246, RZ, RZ, R211 ;  /* 0x000000fffff67224 */ /* 0x000fe200078e00d3 */
[----:B------:R-:W-:Y:S01]  /*1d9b0*/  ISETP.GE.AND P6, PT, R4, R6, PT ;  /* 0x000000060400720c */ /* 0x000fe20003fc6270 */
[----:B------:R-:W-:Y:S01]  /*1d9c0*/  IMAD.MOV.U32 R66, RZ, RZ, R221 ;  /* 0x000000ffff427224 */ /* 0x000fe200078e00dd */
[----:B------:R-:W-:Y:S01]  /*1d9d0*/  ISETP.GE.AND P1, PT, R2, R5, PT ;  /* 0x000000050200720c */ /* 0x000fe20003f26270 */
[----:B------:R-:W-:Y:S01]  /*1d9e0*/  IMAD.MOV.U32 R221, RZ, RZ, R212 ;  /* 0x000000ffffdd7224 */ /* 0x000fe200078e00d4 */
[----:B--2---:R-:W-:-:S02]  /*1d9f0*/  LOP3.LUT R20, R7, 0x70, R0, 0xfe, !PT ;  /* 0x0000007007147812 */ /* 0x004fc400078efe00 */
[----:B------:R-:W-:Y:S02]  /*1da00*/  P2R R2, PR, RZ, 0x4 ;  /* 0x00000004ff027803 */ /* 0x000fe40000000000 */
[----:B------:R-:W-:Y:S02]  /*1da10*/  FSEL R131, R39, -INF , !P4 ;  /* 0xff80000027837808 */ /* 0x000fe40006000000 */
[----:B------:R-:W-:Y:S01]  /*1da20*/  FSEL R129, R181, -INF , !P6 ;  /* 0xff800000b5817808 */ /* 0x000fe20007000000 */
[----:B------:R-:W-:Y:S01]  /*1da30*/  MUFU.TANH R39, R21 ;  /* 0x0000001500277308 */ /* 0x000fe20000002400 */
[C---:B------:R-:W-:Y:S02]  /*1da40*/  ISETP.GE.AND P4, PT, R20.reuse, R6, PT ;  /* 0x000000061400720c */ /* 0x040fe40003f86270 */
[-C--:B------:R-:W-:Y:S01]  /*1da50*/  ISETP.GE.AND P2, PT, R20, R5.reuse, PT ;  /* 0x000000051400720c */ /* 0x080fe20003f46270 */
[----:B------:R-:W-:Y:S01]  /*1da60*/  FMUL.FTZ R20, R56, c[0x0][0x2ec] ;  /* 0x0000bb0038147a20 */ /* 0x000fe20000410000 */
[----:B------:R-:W-:Y:S01]  /*1da70*/  ISETP.NE.AND P6, PT, R2, RZ, PT ;  /* 0x000000ff0200720c */ /* 0x000fe20003fc5270 */
[----:B------:R-:W-:Y:S01]  /*1da80*/  FMUL.FTZ R2, R30, c[0x0][0x2ec] ;  /* 0x0000bb001e027a20 */ /* 0x000fe20000410000 */
[----:B------:R-:W-:-:S02]  /*1da90*/  ISETP.GE.AND P3, PT, R4, R5, PT ;  /* 0x000000050400720c */ /* 0x000fc40003f66270 */
[----:B------:R-:W-:Y:S02]  /*1daa0*/  FSEL R168, R37, -INF , !P6 ;  /* 0xff80000025a87808 */ /* 0x000fe40007000000 */
[----:B------:R2:W3:Y:S01]  /*1dab0*/  MUFU.TANH R37, R20 ;  /* 0x0000001400257308 */ /* 0x0004e20000002400 */
[--C-:B------:R-:W-:Y:S02]  /*1dac0*/  LOP3.LUT R4, R7, 0x60, R0.reuse, 0xfe, !PT ;  /* 0x0000006007047812 */ /* 0x100fe400078efe00 */
[----:B------:R-:W-:Y:S02]  /*1dad0*/  FSEL R121, R183, -INF , !P0 ;  /* 0xff800000b7797808 */ /* 0x000fe40004000000 */
[C---:B------:R-:W-:Y:S01]  /*1dae0*/  ISETP.GE.AND P5, PT, R4.reuse, R6, PT ;  /* 0x000000060400720c */ /* 0x040fe20003fa6270 */
[----:B-1----:R-:W-:Y:S01]  /*1daf0*/  HMMA.16816.F32 R60, R8, R16, R92 ;  /* 0x00000010083c723c */ /* 0x002fe2000000185c */
[----:B------:R-:W-:Y:S02]  /*1db00*/  ISETP.GE.AND P0, PT, R4, R5, PT ;  /* 0x000000050400720c */ /* 0x000fe40003f06270 */
[----:B------:R-:W-:-:S02]  /*1db10*/  LOP3.LUT R4, R7, 0x78, R0, 0xfe, !PT ;  /* 0x0000007807047812 */ /* 0x000fc400078efe00 */
[----:B------:R-:W-:Y:S02]  /*1db20*/  FSEL R130, R38, -INF , !P3 ;  /* 0xff80000026827808 */ /* 0x000fe40005800000 */
[----:B------:R-:W-:Y:S01]  /*1db30*/  FSEL R171, R180, -INF , !P0 ;  /* 0xff800000b4ab7808 */ /* 0x000fe20004000000 */
[----:B------:R-:W-:Y:S01]  /*1db40*/  FMUL.FTZ R16, R44, c[0x0][0x2ec] ;  /* 0x0000bb002c107a20 */ /* 0x000fe20000410000 */
[----:B--2---:R-:W1:Y:S01]  /*1db50*/  LDSM.16.M88.4 R20, [R232+0x7800] ;  /* 0x00780000e814783b */ /* 0x004e620000000200 */
[C---:B------:R-:W-:Y:S01]  /*1db60*/  ISETP.GE.AND P3, PT, R4.reuse, R6, PT ;  /* 0x000000060400720c */ /* 0x040fe20003f66270 */
[----:B------:R2:W-:Y:S01]  /*1db70*/  MUFU.TANH R38, R2 ;  /* 0x0000000200267308 */ /* 0x0005e20000002400 */
[----:B------:R-:W-:Y:S01]  /*1db80*/  ISETP.GE.AND P0, PT, R4, R5, PT ;  /* 0x000000050400720c */ /* 0x000fe20003f06270 */
[----:B------:R-:W-:Y:S01]  /*1db90*/  HMMA.16816.F32 R52, R8, R18, R88 ;  /* 0x000000120834723c */ /* 0x000fe20000001858 */
[----:B------:R-:W-:Y:S01]  /*1dba0*/  LOP3.LUT R4, R7, 0x80, R0, 0xfe, !PT ;  /* 0x0000008007047812 */ /* 0x000fe200078efe00 */
[----:B------:R-:W-:-:S04]  /*1dbb0*/  DEPBAR.LE SB0, 0x0 ;  /* 0x000080000000791a */ /* 0x000fc80000000000 */
[----:B------:R-:W-:Y:S01]  /*1dbc0*/  FSEL R133, R133, -INF , !P5 ;  /* 0xff80000085857808 */ /* 0x000fe20006800000 */
[----:B------:R3:W-:Y:S01]  /*1dbd0*/  MUFU.TANH R32, R16 ;  /* 0x0000001000207308 */ /* 0x0007e20000002400 */
[----:B------:R-:W-:Y:S02]  /*1dbe0*/  FSEL R172, R176, -INF , !P1 ;  /* 0xff800000b0ac7808 */ /* 0x000fe40004800000 */
[----:B------:R-:W-:Y:S01]  /*1dbf0*/  ISETP.GE.AND P5, PT, R4, R6, PT ;  /* 0x000000060400720c */ /* 0x000fe20003fa6270 */
[----:B------:R-:W-:Y:S01]  /*1dc00*/  FMUL.FTZ R62, R62, c[0x0][0x2ec] ;  /* 0x0000bb003e3e7a20 */ /* 0x000fe20000410000 */
[----:B------:R-:W-:Y:S01]  /*1dc10*/  ISETP.GE.AND P1, PT, R4, R5, PT ;  /* 0x000000050400720c */ /* 0x000fe20003f26270 */
[----:B------:R-:W-:Y:S01]  /*1dc20*/  FMUL.FTZ R4, R58, c[0x0][0x2ec] ;  /* 0x0000bb003a047a20 */ /* 0x000fe20000410000 */
[----:B--2---:R-:W-:Y:S02]  /*1dc30*/  LOP3.LUT R2, R7, 0x88, R0, 0xfe, !PT ;  /* 0x0000008807027812 */ /* 0x004fe400078efe00 */
[----:B------:R-:W-:Y:S01]  /*1dc40*/  FSEL R173, R173, -INF , !P4 ;  /* 0xff800000adad7808 */ /* 0x000fe20006000000 */
[----:B------:R2:W-:Y:S01]  /*1dc50*/  MUFU.TANH R34, R4 ;  /* 0x0000000400227308 */ /* 0x0005e20000002400 */
[----:B------:R-:W-:-:S02]  /*1dc60*/  FSEL R170, R170, -INF , !P2 ;  /* 0xff800000aaaa7808 */ /* 0x000fc40005000000 */
[----:B------:R-:W-:Y:S02]  /*1dc70*/  FSEL R169, R169, -INF , !P3 ;  /* 0xff800000a9a97808 */ /* 0x000fe40005800000 */
[----:B------:R-:W-:Y:S01]  /*1dc80*/  FSEL R132, R132, -INF , !P0 ;  /* 0xff80000084847808 */ /* 0x000fe20004000000 */
[----:B---3--:R-:W-:Y:S01]  /*1dc90*/  FMUL.FTZ R16, R24, c[0x0][0x2ec] ;  /* 0x0000bb0018107a20 */ /* 0x008fe20000410000 */
[----:B------:R-:W-:Y:S01]  /*1dca0*/  ISETP.GE.AND P4, PT, R2, R6, PT ;  /* 0x000000060200720c */ /* 0x000fe20003f86270 */
[----:B------:R-:W-:Y:S01]  /*1dcb0*/  FMUL.FTZ R52, R52, c[0x0][0x2ec] ;  /* 0x0000bb0034347a20 */ /* 0x000fe20000410000 */
[----:B------:R-:W-:Y:S01]  /*1dcc0*/  ISETP.GE.AND P2, PT, R2, R5, PT ;  /* 0x000000050200720c */ /* 0x000fe20003f46270 */
[----:B------:R3:W-:Y:S01]  /*1dcd0*/  MUFU.TANH R28, R16 ;  /* 0x00000010001c7308 */ /* 0x0007e20000002400 */
[----:B------:R-:W-:Y:S01]  /*1dce0*/  LOP3.LUT R2, R7, 0x98, R0, 0xfe, !PT ;  /* 0x0000009807027812 */ /* 0x000fe200078efe00 */
[----:B------:R-:W-:Y:S01]  /*1dcf0*/  FMUL.FTZ R54, R54, c[0x0][0x2ec] ;  /* 0x0000bb0036367a20 */ /* 0x000fe20000410000 */
[----:B------:R-:W-:-:S02]  /*1dd00*/  FSEL R128, R128, -INF , !P5 ;  /* 0xff80000080807808 */ /* 0x000fc40006800000 */
[----:B------:R-:W-:Y:S02]  /*1dd10*/  FSEL R118, R118, -INF , !P1 ;  /* 0xff80000076767808 */ /* 0x000fe40004800000 */
[C-C-:B--2---:R-:W-:Y:S01]  /*1dd20*/  LOP3.LUT R4, R7.reuse, 0x90, R0.reuse, 0xfe, !PT ;  /* 0x0000009007047812 */ /* 0x144fe200078efe00 */
[----:B------:R-:W-:Y:S01]  /*1dd30*/  MUFU.TANH R62, R62 ;  /* 0x0000003e003e7308 */ /* 0x000fe20000002400 */
[-C--:B------:R-:W-:Y:S01]  /*1dd40*/  ISETP.GE.AND P5, PT, R2, R6.reuse, PT ;  /* 0x000000060200720c */ /* 0x080fe20003fa6270 */
[----:B-1----:R-:W-:Y:S01]  /*1dd50*/  HMMA.16816.F32 R12, R8, R22, R12 ;  /* 0x00000016080c723c */ /* 0x002fe2000000180c */
[C---:B------:R-:W-:Y:S02]  /*1dd60*/  ISETP.GE.AND P3, PT, R4.reuse, R6, PT ;  /* 0x000000060400720c */ /* 0x040fe40003f66270 */
[-C--:B------:R-:W-:Y:S01]  /*1dd70*/  ISETP.GE.AND P0, PT, R4, R5.reuse, PT ;  /* 0x000000050400720c */ /* 0x080fe20003f06270 */
[----:B------:R-:W-:Y:S01]  /*1dd80*/  FMUL.FTZ R4, R46, c[0x0][0x2ec] ;  /* 0x0000bb002e047a20 */ /* 0x000fe20000410000 */
[----:B------:R-:W-:Y:S01]  /*1dd90*/  ISETP.GE.AND P1, PT, R2, R5, PT ;  /* 0x000000050200720c */ /* 0x000fe20003f26270 */
[----:B---3--:R-:W-:Y:S01]  /*1dda0*/  FMUL.FTZ R16, R26, c[0x0][0x2ec] ;  /* 0x0000bb001a107a20 */ /* 0x008fe20000410000 */
[----:B------:R-:W-:Y:S01]  /*1ddb0*/  LOP3.LUT R2, R7, 0xa8, R0, 0xfe, !PT ;  /* 0x000000a807027812 */ /* 0x000fe200078efe00 */
[----:B------:R1:W2:Y:S01]  /*1ddc0*/  MUFU.TANH R30, R4 ;  /* 0x00000004001e7308 */ /* 0x0002a20000002400 */
[----:B------:R-:W-:-:S02]  /*1ddd0*/  FSEL R115, R115, -INF , !P4 ;  /* 0xff80000073737808 */ /* 0x000fc40006000000 */
[----:B------:R-:W-:Y:S02]  /*1dde0*/  FSEL R110, R110, -INF , !P2 ;  /* 0xff8000006e6e7808 */ /* 0x000fe40005000000 */
[----:B------:R-:W-:Y:S02]  /*1ddf0*/  FSEL R106, R106, -INF , !P3 ;  /* 0xff8000006a6a7808 */ /* 0x000fe40005800000 */
[----:B------:R-:W-:Y:S01]  /*1de00*/  FSEL R176, R104, -INF , !P0 ;  /* 0xff80000068b07808 */ /* 0x000fe20004000000 */
[----:B------:R3:W2:Y:S01]  /*1de10*/  MUFU.TANH R26, R16 ;  /* 0x00000010001a7308 */ /* 0x0006a20000002400 */
[C---:B------:R-:W-:Y:S02]  /*1de20*/  ISETP.GE.AND P3, PT, R2.reuse, R6, PT ;  /* 0x000000060200720c */ /* 0x040fe40003f66270 */
[----:B------:R-:W-:Y:S02]  /*1de30*/  ISETP.GE.AND P0, PT, R2, R5, PT ;  /* 0x000000050200720c */ /* 0x000fe40003f06270 */
[----:B------:R-:W-:-:S02]  /*1de40*/  LOP3.LUT R2, R7, 0xb8, R0, 0xfe, !PT ;  /* 0x000000b807027812 */ /* 0x000fc400078efe00 */
[----:B------:R-:W-:Y:S01]  /*1de50*/  FSEL R125, R103, -INF , !P5 ;  /* 0xff800000677d7808 */ /* 0x000fe20006800000 */
[----:B------:R-:W-:Y:S01]  /*1de60*/  MUFU.TANH R52, R52 ;  /* 0x0000003400347308 */ /* 0x000fe20000002400 */
[C-C-:B-1----:R-:W-:Y:S01]  /*1de70*/  LOP3.LUT R4, R7.reuse, 0xa0, R0.reuse, 0xfe, !PT ;  /* 0x000000a007047812 */ /* 0x142fe200078efe00 */
[----:B------:R-:W-:Y:S01]  /*1de80*/  FMUL.FTZ R12, R12, c[0x0][0x2ec] ;  /* 0x0000bb000c0c7a20 */ /* 0x000fe20000410000 */
[----:B------:R-:W-:Y:S02]  /*1de90*/  FSEL R127, R78, -INF , !P1 ;  /* 0xff8000004e7f7808 */ /* 0x000fe40004800000 */
[C---:B------:R-:W-:Y:S02]  /*1dea0*/  ISETP.GE.AND P4, PT, R4.reuse, R6, PT ;  /* 0x000000060400720c */ /* 0x040fe40003f86270 */
[----:B------:R-:W-:Y:S01]  /*1deb0*/  ISETP.GE.AND P2, PT, R4, R5, PT ;  /* 0x000000050400720c */ /* 0x000fe20003f46270 */
[----:B---3--:R-:W-:Y:S01]  /*1dec0*/  FMUL.FTZ R16, R60, c[0x0][0x2ec] ;  /* 0x0000bb003c107a20 */ /* 0x008fe20000410000 */
[----:B------:R-:W-:Y:S01]  /*1ded0*/  LOP3.LUT R4, R7, 0xb0, R0, 0xfe, !PT ;  /* 0x000000b007047812 */ /* 0x000fe200078efe00 */
[----:B------:R-:W-:Y:S01]  /*1dee0*/  MUFU.TANH R54, R54 ;  /* 0x0000003600367308 */ /* 0x000fe20000002400 */
[----:B------:R-:W-:-:S02]  /*1def0*/  FSEL R182, R72, -INF , !P2 ;  /* 0xff80000048b67808 */ /* 0x000fc40005000000 */
[CC--:B------:R-:W-:Y:S02]  /*1df00*/  ISETP.GE.AND P6, PT, R4.reuse, R6.reuse, PT ;  /* 0x000000060400720c */ /* 0x0c0fe40003fc6270 */
[-C--:B------:R-:W-:Y:S02]  /*1df10*/  ISETP.GE.AND P1, PT, R4, R5.reuse, PT ;  /* 0x000000050400720c */ /* 0x080fe40003f26270 */
[C---:B------:R-:W-:Y:S01]  /*1df20*/  ISETP.GE.AND P5, PT, R2.reuse, R6, PT ;  /* 0x000000060200720c */ /* 0x040fe20003fa6270 */
[----:B------:R1:W3:Y:S01]  /*1df30*/  MUFU.TANH R24, R16 ;  /* 0x0000001000187308 */ /* 0x0002e20000002400 */
[----:B------:R-:W-:Y:S02]  /*1df40*/  ISETP.GE.AND P2, PT, R2, R5, PT ;  /* 0x000000050200720c */ /* 0x000fe40003f46270 */
[----:B------:R-:W-:Y:S02]  /*1df50*/  LOP3.LUT R2, R7, 0xc8, R0, 0xfe, !PT ;  /* 0x000000c807027812 */ /* 0x000fe400078efe00 */
[----:B------:R-:W-:-:S02]  /*1df60*/  FSEL R183, R68, -INF , !P6 ;  /* 0xff80000044b77808 */ /* 0x000fc40007000000 */
[----:B------:R-:W-:Y:S01]  /*1df70*/  FSEL R188, R64, -INF , !P1 ;  /* 0xff80000040bc7808 */ /* 0x000fe20004800000 */
[----:B------:R-:W-:Y:S01]  /*1df80*/  MUFU.TANH R12, R12 ;  /* 0x0000000c000c7308 */ /* 0x000fe20000002400 */
[C-C-:B------:R-:W-:Y:S02]  /*1df90*/  LOP3.LUT R4, R7.reuse, 0xc0, R0.reuse, 0xfe, !PT ;  /* 0x000000c007047812 */ /* 0x140fe400078efe00 */
[C---:B------:R-:W-:Y:S02]  /*1dfa0*/  ISETP.GE.AND P6, PT, R2.reuse, R6, PT ;  /* 0x000000060200720c */ /* 0x040fe40003fc6270 */
[----:B------:R-:W-:Y:S02]  /*1dfb0*/  ISETP.GE.AND P1, PT, R2, R5, PT ;  /* 0x000000050200720c */ /* 0x000fe40003f26270 */
[----:B------:R-:W-:Y:S01]  /*1dfc0*/  LOP3.LUT R2, R7, 0xd0, R0, 0xfe, !PT ;  /* 0x000000d007027812 */ /* 0x000fe200078efe00 */
[----:B-1----:R-:W-:Y:S01]  /*1dfd0*/  HMMA.16816.F32 R16, R8, R20, R96 ;  /* 0x000000140810723c */ /* 0x002fe20000001860 */
[----:B------:R-:W-:-:S02]  /*1dfe0*/  FSEL R177, R76, -INF , !P4 ;  /* 0xff8000004cb17808 */ /* 0x000fc40006000000 */
[----:B------:R-:W-:Y:S02]  /*1dff0*/  FSEL R181, R70, -INF , !P0 ;  /* 0xff80000046b57808 */ /* 0x000fe40004000000 */
[----:B------:R-:W-:Y:S02]  /*1e000*/  FSEL R179, R73, -INF , !P3 ;  /* 0xff80000049b37808 */ /* 0x000fe40005800000 */
[C---:B------:R-:W-:Y:S01]  /*1e010*/  ISETP.GE.AND P4, PT, R4.reuse, R6, PT ;  /* 0x000000060400720c */ /* 0x040fe20003f86270 */
[----:B------:R-:W-:Y:S01]  /*1e020*/  FMUL.FTZ R9, R79, c[0x0][0x2ec] ;  /* 0x0000bb004f097a20 */ /* 0x000fe20000410000 */
[-C--:B------:R-:W-:Y:S02]  /*1e030*/  ISETP.GE.AND P0, PT, R4, R5.reuse, PT ;  /* 0x000000050400720c */ /* 0x080fe40003f06270 */
[----:B------:R-:W-:Y:S02]  /*1e040*/  ISETP.GE.AND P3, PT, R2, R5, PT ;  /* 0x000000050200720c */ /* 0x000fe40003f66270 */
[----:B------:R-:W-:-:S02]  /*1e050*/  LOP3.LUT R4, R7, 0xe0, R0, 0xfe, !PT ;  /* 0x000000e007047812 */ /* 0x000fc400078efe00 */
[----:B------:R-:W-:Y:S02]  /*1e060*/  FSEL R185, R41, -INF , !P5 ;  /* 0xff80000029b97808 */ /* 0x000fe40006800000 */
[C-C-:B------:R-:W-:Y:S02]  /*1e070*/  LOP3.LUT R8, R7.reuse, 0xe8, R0.reuse, 0xfe, !PT ;  /* 0x000000e807087812 */ /* 0x140fe400078efe00 */
[-C--:B------:R-:W-:Y:S02]  /*1e080*/  ISETP.GE.AND P5, PT, R2, R6.reuse, PT ;  /* 0x000000060200720c */ /* 0x080fe40003fa6270 */
[----:B------:R-:W-:Y:S02]  /*1e090*/  FSEL R187, R40, -INF , !P2 ;  /* 0xff80000028bb7808 */ /* 0x000fe40005000000 */
[----:B------:R-:W-:Y:S01]  /*1e0a0*/  LOP3.LUT R2, R7, 0xd8, R0, 0xfe, !PT ;  /* 0x000000d807027812 */ /* 0x000fe200078efe00 */
[----:B------:R-:W-:Y:S01]  /*1e0b0*/  FMUL.FTZ R16, R16, c[0x0][0x2ec] ;  /* 0x0000bb0010107a20 */ /* 0x000fe20000410000 */
[----:B------:R-:W-:Y:S01]  /*1e0c0*/  FSEL R192, R37, -INF , !P6 ;  /* 0xff80000025c07808 */ /* 0x000fe20007000000 */
[----:B------:R-:W-:Y:S01]  /*1e0d0*/  FMUL.FTZ R18, R18, c[0x0][0x2ec] ;  /* 0x0000bb0012127a20 */ /* 0x000fe20000410000 */
[-C--:B------:R-:W-:Y:S01]  /*1e0e0*/  ISETP.GE.AND P2, PT, R4, R6.reuse, PT ;  /* 0x000000060400720c */ /* 0x080fe20003f46270 */
[----:B------:R-:W-:Y:S01]  /*1e0f0*/  FMUL.FTZ R17, R17, c[0x0][0x2ec] ;  /* 0x0000bb0011117a20 */ /* 0x000fe20000410000 */
[----:B--2---:R-:W-:Y:S01]  /*1e100*/  FSEL R200, R30, -INF , !P3 ;  /* 0xff8000001ec87808 */ /* 0x004fe20005800000 */
[----:B------:R-:W1:Y:S01]  /*1e110*/  MUFU.TANH R16, R16 ;  /* 0x0000001000107308 */ /* 0x000e620000002400 */
[C---:B------:R-:W-:Y:S01]  /*1e120*/  ISETP.GE.AND P6, PT, R8.reuse, R6, PT ;  /* 0x000000060800720c */ /* 0x040fe20003fc6270 */
[----:B------:R-:W-:Y:S01]  /*1e130*/  FMUL.FTZ R19, R19, c[0x0][0x2ec] ;  /* 0x0000bb0013137a20 */ /* 0x000fe20000410000 */
[----:B------:R-:W-:Y:S01]  /*1e140*/  ISETP.GE.AND P3, PT, R8, R5, PT ;  /* 0x000000050800720c */ /* 0x000fe20003f66270 */
[----:B------:R-:W-:Y:S01]  /*1e150*/  FMUL.FTZ R8, R14, c[0x0][0x2ec] ;  /* 0x0000bb000e087a20 */ /* 0x000fe20000410000 */
[----:B------:R-:W-:-:S02]  /*1e160*/  FSEL R190, R39, -INF , !P4 ;  /* 0xff80000027be7808 */ /* 0x000fc40006000000 */
[----:B------:R-:W-:Y:S01]  /*1e170*/  FSEL R193, R38, -INF , !P0 ;  /* 0xff80000026c17808 */ /* 0x000fe20004000000 */
[----:B------:R-:W2:Y:S01]  /*1e180*/  MUFU.TANH R18, R18 ;  /* 0x0000001200127308 */ /* 0x000ea20000002400 */
[C---:B------:R-:W-:Y:S02]  /*1e190*/  ISETP.GE.AND P4, PT, R2.reuse, R6, PT ;  /* 0x000000060200720c */ /* 0x040fe40003f86270 */
[-C--:B------:R-:W-:Y:S02]  /*1e1a0*/  ISETP.GE.AND P0, PT, R2, R5.reuse, PT ;  /* 0x000000050200720c */ /* 0x080fe40003f06270 */
[----:B------:R-:W-:Y:S02]  /*1e1b0*/  P2R R2, PR, RZ, 0x4 ;  /* 0x00000004ff027803 */ /* 0x000fe40000000000 */
[----:B------:R-:W-:Y:S01]  /*1e1c0*/  ISETP.GE.AND P2, PT, R4, R5, PT ;  /* 0x000000050400720c */ /* 0x000fe20003f46270 */
[----:B------:R-:W1:Y:S01]  /*1e1d0*/  MUFU.TANH R8, R8 ;  /* 0x0000000800087308 */ /* 0x000e620000002400 */
[----:B------:R-:W-:-:S02]  /*1e1e0*/  LOP3.LUT R4, R7, 0xf0, R0, 0xfe, !PT ;  /* 0x000000f007047812 */ /* 0x000fc400078efe00 */
[----:B------:R-:W-:Y:S02]  /*1e1f0*/  FSEL R195, R34, -INF , !P1 ;  /* 0xff80000022c37808 */ /* 0x000fe40004800000 */
[----:B------:R-:W-:Y:S02]  /*1e200*/  FSEL R197, R32, -INF , !P5 ;  /* 0xff80000020c57808 */ /* 0x000fe40006800000 */
[----:B------:R-:W-:Y:S01]  /*1e210*/  FSEL R198, R28, -INF , !P4 ;  /* 0xff8000001cc67808 */ /* 0x000fe20006000000 */
[----:B------:R1:W-:Y:S01]  /*1e220*/  MUFU.TANH R34, R9 ;  /* 0x0000000900227308 */ /* 0x0003e20000002400 */
[----:B------:R-:W-:Y:S02]  /*1e230*/  ISETP.NE.AND P4, PT, R2, RZ, PT ;  /* 0x000000ff0200720c */ /* 0x000fe40003f85270 */
[C---:B------:R-:W-:Y:S02]  /*1e240*/  ISETP.GE.AND P5, PT, R4.reuse, R6, PT ;  /* 0x000000060400720c */ /* 0x040fe40003fa6270 */
[----:B------:R-:W-:-:S02]  /*1e250*/  ISETP.GE.AND P1, PT, R4, R5, PT ;  /* 0x000000050400720c */ /* 0x000fc40003f26270 */
[C---:B------:R-:W-:Y:S01]  /*1e260*/  LOP3.LUT R4, R7.reuse, 0xf8, R0, 0xfe, !PT ;  /* 0x000000f807047812 */ /* 0x040fe200078efe00 */
[----:B------:R-:W-:Y:S01]  /*1e270*/  MUFU.TANH R17, R17 ;  /* 0x0000001100117308 */ /* 0x000fe20000002400 */
[----:B------:R-:W-:Y:S02]  /*1e280*/  LOP3.LUT R0, R7, R0, RZ, 0xfc, !PT ;  /* 0x0000000007007212 */ /* 0x000fe400078efcff */
[----:B------:R-:W-:Y:S02]  /*1e290*/  FSEL R202, R26, -INF , !P0 ;  /* 0xff8000001aca7808 */ /* 0x000fe40004000000 */
[----:B---3--:R-:W-:Y:S02]  /*1e2a0*/  FSEL R204, R24, -INF , !P4 ;  /* 0xff80000018cc7808 */ /* 0x008fe40006000000 */
[C---:B------:R-:W-:Y:S01]  /*1e2b0*/  ISETP.GE.AND P4, PT, R4.reuse, R6, PT ;  /* 0x000000060400720c */ /* 0x040fe20003f86270 */
[----:B-1----:R-:W-:Y:S01]  /*1e2c0*/  FMUL.FTZ R9, R69, c[0x0][0x2ec] ;  /* 0x0000bb0045097a20 */ /* 0x002fe20000410000 */
[----:B------:R-:W-:Y:S01]  /*1e2d0*/  ISETP.GE.AND P0, PT, R4, R5, PT ;  /* 0x000000050400720c */ /* 0x000fe20003f06270 */
[----:B------:R-:W-:Y:S01]  /*1e2e0*/  FMUL.FTZ R4, R77, c[0x0][0x2ec] ;  /* 0x0000bb004d047a20 */ /* 0x000fe20000410000 */
[----:B------:R-:W-:Y:S01]  /*1e2f0*/  IADD3 R2, R0, 0x1, RZ ;  /* 0x0000000100027810 */ /* 0x000fe20007ffe0ff */
[----:B------:R-:W-:Y:S01]  /*1e300*/  MUFU.TANH R14, R9 ;  /* 0x00000009000e7308 */ /* 0x000fe20000002400 */
[----:B------:R-:W-:-:S02]  /*1e310*/  FSEL R208, R62, -INF , !P2 ;  /* 0xff8000003ed07808 */ /* 0x000fc40005000000 */
[----:B------:R-:W-:Y:S02]  /*1e320*/  FSEL R206, R52, -INF , !P6 ;  /* 0xff80000034ce7808 */ /* 0x000fe40007000000 */
[C---:B------:R-:W-:Y:S02]  /*1e330*/  ISETP.GE.AND P6, PT, R2.reuse, R6, PT ;  /* 0x000000060200720c */ /* 0x040fe40003fc6270 */
[----:B------:R-:W-:Y:S01]  /*1e340*/  ISETP.GE.AND P2, PT, R2, R5, PT ;  /* 0x000000050200720c */ /* 0x000fe20003f46270 */
[----:B------:R1:W3:Y:S01]  /*1e350*/  MUFU.TANH R37, R4 ;  /* 0x0000000400257308 */ /* 0x0002e20000002400 */
[----:B------:R-:W-:Y:S02]  /*1e360*/  IADD3 R2, R0, 0x9, RZ ;  /* 0x0000000900027810 */ /* 0x000fe40007ffe0ff */
[----:B------:R-:W-:Y:S02]  /*1e370*/  FSEL R210, R54, -INF , !P3 ;  /* 0xff80000036d27808 */ /* 0x000fe40005800000 */
[----:B------:R-:W-:-:S02]  /*1e380*/  FSEL R211, R16, -INF , !P5 ;  /* 0xff80000010d37808 */ /* 0x000fc40006800000 */
[----:B--2---:R-:W-:Y:S01]  /*1e390*/  FSEL R213, R18, -INF , !P1 ;  /* 0xff80000012d57808 */ /* 0x004fe20004800000 */
[----:B------:R-:W-:Y:S01]  /*1e3a0*/  MUFU.TANH R19, R19 ;  /* 0x0000001300137308 */ /* 0x000fe20000002400 */
[----:B------:R-:W-:Y:S01]  /*1e3b0*/  FSEL R214, R8, -INF , !P0 ;  /* 0xff80000008d67808 */ /* 0x000fe20004000000 */
[----:B------:R-:W-:Y:S01]  /*1e3c0*/  FMUL.FTZ R8, R71, c[0x0][0x2ec] ;  /* 0x0000bb0047087a20 */ /* 0x000fe20000410000 */
[----:B------:R-:W-:Y:S01]  /*1e3d0*/  BAR.SYNC.DEFER_BLOCKING 0x0 ;  /* 0x0000000000007b1d */ /* 0x000fe20000010000 */
[C---:B------:R-:W-:Y:S02]  /*1e3e0*/  ISETP.GE.AND P5, PT, R2.reuse, R6, PT ;  /* 0x000000060200720c */ /* 0x040fe40003fa6270 */
[----:B------:R-:W-:Y:S02]  /*1e3f0*/  ISETP.GE.AND P1, PT, R2, R5, PT ;  /* 0x000000050200720c */ /* 0x000fe40003f26270 */
[C---:B-1----:R-:W-:Y:S01]  /*1e400*/  IADD3 R4, R0.reuse, 0x11, RZ ;  /* 0x0000001100047810 */ /* 0x042fe20007ffe0ff */
[----:B------:R1:W-:Y:S01]  /*1e410*/  MUFU.TANH R32, R8 ;  /* 0x0000000800207308 */ /* 0x0003e20000002400 */
[----:B------:R-:W-:-:S02]  /*1e420*/  IADD3 R2, R0, 0x19, RZ ;  /* 0x0000001900027810 */ /* 0x000fc40007ffe0ff */
[C---:B------:R-:W-:Y:S02]  /*1e430*/  ISETP.GE.AND P3, PT, R4.reuse, R6, PT ;  /* 0x000000060400720c */ /* 0x040fe40003f66270 */
[----:B------:R-:W-:Y:S02]  /*1e440*/  ISETP.GE.AND P0, PT, R4, R5, PT ;  /* 0x000000050400720c */ /* 0x000fe40003f06270 */
[----:B------:R-:W-:Y:S02]  /*1e450*/  IADD3 R4, R0, 0x21, RZ ;  /* 0x0000002100047810 */ /* 0x000fe40007ffe0ff */
[----:B------:R-:W-:Y:S02]  /*1e460*/  FSEL R212, R12, -INF , !P4 ;  /* 0xff8000000cd47808 */ /* 0x000fe40006000000 */
[----:B------:R-:W-:Y:S02]  /*1e470*/  FSEL R38, R48, -INF , !P6 ;  /* 0xff80000030267808 */ /* 0x000fe40007000000 */
[----:B------:R-:W-:-:S02]  /*1e480*/  FSEL R40, R246, -INF , !P2 ;  /* 0xff800000f6287808 */ /* 0x000fc40005000000 */
[----:B------:R-:W-:Y:S01]  /*1e490*/  FSEL R41, R247, -INF , !P1 ;  /* 0xff800000f7297808 */ /* 0x000fe20004800000 */
[----:B-1----:R-:W-:Y:S01]  /*1e4a0*/  FMUL.FTZ R8, R35, c[0x0][0x2ec] ;  /* 0x0000bb0023087a20 */ /* 0x002fe20000410000 */
[CC--:B------:R-:W-:Y:S02]  /*1e4b0*/  ISETP.GE.AND P6, PT, R2.reuse, R6.reuse, PT ;  /* 0x000000060200720c */ /* 0x0c0fe40003fc6270 */
[-C--:B------:R-:W-:Y:S01]  /*1e4c0*/  ISETP.GE.AND P2, PT, R2, R5.reuse, PT ;  /* 0x000000050200720c */ /* 0x080fe20003f46270 */
[----:B------:R1:W2:Y:S01]  /*1e4d0*/  MUFU.TANH R30, R8 ;  /* 0x00000008001e7308 */ /* 0x0002a20000002400 */
[C---:B------:R-:W-:Y:S02]  /*1e4e0*/  ISETP.GE.AND P4, PT, R4.reuse, R6, PT ;  /* 0x000000060400720c */ /* 0x040fe40003f86270 */
[----:B------:R-:W-:Y:S01]  /*1e4f0*/  ISETP.GE.AND P1, PT, R4, R5, PT ;  /* 0x000000050400720c */ /* 0x000fe20003f26270 */
[----:B------:R-:W-:Y:S01]  /*1e500*/  FMUL.FTZ R4, R33, c[0x0][0x2ec] ;  /* 0x0000bb0021047a20 */ /* 0x000fe20000410000 */
[----:B------:R-:W-:-:S02]  /*1e510*/  IADD3 R2, R0, 0x29, RZ ;  /* 0x0000002900027810 */ /* 0x000fc40007ffe0ff */
[----:B------:R-:W-:Y:S01]  /*1e520*/  FSEL R42, R252, -INF , !P3 ;  /* 0xff800000fc2a7808 */ /* 0x000fe20005800000 */
[----:B------:R2:W-:Y:S01]  /*1e530*/  MUFU.TANH R11, R4 ;  /* 0x00000004000b7308 */ /* 0x0005e20000002400 */
[----:B------:R-:W-:Y:S02]  /*1e540*/  FSEL R43, R75, -INF , !P0 ;  /* 0xff8000004b2b7808 */ /* 0x000fe40004000000 */
[C---:B------:R-:W-:Y:S02]  /*1e550*/  ISETP.GE.AND P3, PT, R2.reuse, R6, PT ;  /* 0x000000060200720c */ /* 0x040fe40003f66270 */
[----:B------:R-:W-:Y:S02]  /*1e560*/  ISETP.GE.AND P0, PT, R2, R5, PT ;  /* 0x000000050200720c */ /* 0x000fe40003f06270 */
[----:B------:R-:W-:Y:S01]  /*1e570*/  IADD3 R2, R0, 0x31, RZ ;  /* 0x0000003100027810 */ /* 0x000fe20007ffe0ff */
[----:B-1----:R-:W-:Y:S01]  /*1e580*/  FMUL.FTZ R8, R65, c[0x0][0x2ec] ;  /* 0x0000bb0041087a20 */ /* 0x002fe20000410000 */
[----:B------:R-:W-:-:S02]  /*1e590*/  FSEL R39, R66, -INF , !P5 ;  /* 0xff80000042277808 */ /* 0x000fc40006800000 */
[----:B------:R-:W-:Y:S01]  /*1e5a0*/  FSEL R48, R249, -INF , !P2 ;  /* 0xff800000f9307808 */ /* 0x000fe20005000000 */
[----:B------:R1:W1:Y:S01]  /*1e5b0*/  MUFU.TANH R28, R8 ;  /* 0x00000008001c7308 */ /* 0x0002620000002400 */
[----:B------:R-:W-:Y:S02]  /*1e5c0*/  FSEL R50, R250, -INF , !P4 ;  /* 0xff800000fa327808 */ /* 0x000fe40006000000 */
[----:B------:R-:W-:Y:S02]  /*1e5d0*/  FSEL R58, R251, -INF , !P1 ;  /* 0xff800000fb3a7808 */ /* 0x000fe40004800000 */
[----:B--2---:R-:W-:Y:S02]  /*1e5e0*/  IADD3 R4, R0, 0x39, RZ ;  /* 0x0000003900047810 */ /* 0x004fe40007ffe0ff */
[C---:B------:R-:W-:Y:S02]  /*1e5f0*/  ISETP.GE.AND P5, PT, R2.reuse, R6, PT ;  /* 0x000000060200720c */ /* 0x040fe40003fa6270 */
[----:B------:R-:W-:-:S02]  /*1e600*/  ISETP.GE.AND P2, PT, R2, R5, PT ;  /* 0x000000050200720c */ /* 0x000fc40003f46270 */
[C---:B------:R-:W-:Y:S02]  /*1e610*/  ISETP.GE.AND P4, PT, R4.reuse, R6, PT ;  /* 0x000000060400720c */ /* 0x040fe40003f86270 */
[----:B------:R-:W-:Y:S02]  /*1e620*/  ISETP.GE.AND P1, PT, R4, R5, PT ;  /* 0x000000050400720c */ /* 0x000fe40003f26270 */
[C---:B------:R-:W-:Y:S01]  /*1e630*/  IADD3 R2, R0.reuse, 0x41, RZ ;  /* 0x0000004100027810 */ /* 0x040fe20007ffe0ff */
[----:B-1----:R-:W-:Y:S01]  /*1e640*/  FMUL.FTZ R8, R67, c[0x0][0x2ec] ;  /* 0x0000bb0043087a20 */ /* 0x002fe20000410000 */
[----:B------:R-:W-:Y:S02]  /*1e650*/  IADD3 R4, R0, 0x49, RZ ;  /* 0x0000004900047810 */ /* 0x000fe40007ffe0ff */
[----:B------:R-:W-:Y:S01]  /*1e660*/  FSEL R56, R240, -INF , !P3 ;  /* 0xff800000f0387808 */ /* 0x000fe20005800000 */
[----:B------:R1:W-:Y:S01]  /*1e670*/  MUFU.TANH R10, R8 ;  /* 0x00000008000a7308 */ /* 0x0003e20000002400 */
        /* <DEDUP_REMOVED lines=8> */
[----:B------:R-:W-:Y:S01]  /*1e700*/  IADD3 R2, R0, 0x51, RZ ;  /* 0x0000005100027810 */ /* 0x000fe20007ffe0ff */
[----:B-1----:R-:W-:Y:S01]  /*1e710*/  FMUL.FTZ R8, R51, c[0x0][0x2ec] ;  /* 0x0000bb0033087a20 */ /* 0x002fe20000410000 */
[----:B------:R-:W-:Y:S01]  /*1e720*/  FSEL R68, R224, -INF , !P4 ;  /* 0xff800000e0447808 */ /* 0x000fe20006000000 */
[----:B------:R1:W2:Y:S01]  /*1e730*/  MUFU.TANH R26, R4 ;  /* 0x00000004001a7308 */ /* 0x0002a20000002400 */
[----:B------:R-:W-:-:S02]  /*1e740*/  FSEL R49, R225, -INF , !P1 ;  /* 0xff800000e1317808 */ /* 0x000fc40004800000 */
[C---:B------:R-:W-:Y:S02]  /*1e750*/  ISETP.GE.AND P4, PT, R2.reuse, R6, PT ;  /* 0x000000060200720c */ /* 0x040fe40003f86270 */
[----:B------:R-:W-:Y:S02]  /*1e760*/  ISETP.GE.AND P1, PT, R2, R5, PT ;  /* 0x000000050200720c */ /* 0x000fe40003f26270 */
[----:B------:R-:W-:Y:S01]  /*1e770*/  IADD3 R2, R0, 0x59, RZ ;  /* 0x0000005900027810 */ /* 0x000fe20007ffe0ff */
[----:B------:R2:W2:Y:S01]  /*1e780*/  MUFU.TANH R9, R8 ;  /* 0x0000000800097308 */ /* 0x0004a20000002400 */
[----:B------:R-:W-:Y:S02]  /*1e790*/  FSEL R51, R226, -INF , !P3 ;  /* 0xff800000e2337808 */ /* 0x000fe40005800000 */
[----:B------:R-:W-:Y:S02]  /*1e7a0*/  FSEL R73, R227, -INF , !P0 ;  /* 0xff800000e3497808 */ /* 0x000fe40004000000 */
[----:B------:R-:W-:-:S02]  /*1e7b0*/  FSEL R72, R220, -INF , !P5 ;  /* 0xff800000dc487808 */ /* 0x000fc40006800000 */
[----:B------:R-:W-:Y:S02]  /*1e7c0*/  FSEL R75, R221, -INF , !P2 ;  /* 0xff800000dd4b7808 */ /* 0x000fe40005000000 */
[----:B-1----:R-:W-:Y:S02]  /*1e7d0*/  IADD3 R4, R0, 0x61, RZ ;  /* 0x0000006100047810 */ /* 0x002fe40007ffe0ff */
[CC--:B------:R-:W-:Y:S02]  /*1e7e0*/  ISETP.GE.AND P3, PT, R2.reuse, R6.reuse, PT ;  /* 0x000000060200720c */ /* 0x0c0fe40003f66270 */
[-C--:B------:R-:W-:Y:S02]  /*1e7f0*/  ISETP.GE.AND P0, PT, R2, R5.reuse, PT ;  /* 0x000000050200720c */ /* 0x080fe40003f06270 */
[C---:B------:R-:W-:Y:S01]  /*1e800*/  ISETP.GE.AND P5, PT, R4.reuse, R6, PT ;  /* 0x000000060400720c */ /* 0x040fe20003fa6270 */
[----:B--2---:R-:W-:Y:S01]  /*1e810*/  FMUL.FTZ R8, R29, c[0x0][0x2ec] ;  /* 0x0000bb001d087a20 */ /* 0x004fe20000410000 */
        /* <DEDUP_REMOVED lines=12> */
[----:B------:R-:W-:Y:S01]  /*1e8e0*/  ISETP.GE.AND P0, PT, R4, R5, PT ;  /* 0x000000050400720c */ /* 0x000fe20003f06270 */
[----:B------:R-:W-:Y:S01]  /*1e8f0*/  FMUL.FTZ R4, R57, c[0x0][0x2ec] ;  /* 0x0000bb0039047a20 */ /* 0x000fe20000410000 */
[----:B------:R-:W-:Y:S01]  /*1e900*/  IADD3 R2, R0, 0x79, RZ ;  /* 0x0000007900027810 */ /* 0x000fe20007ffe0ff */
[----:B------:R1:W2:Y:S01]  /*1e910*/  MUFU.TANH R22, R8 ;  /* 0x0000000800167308 */ /* 0x0002a20000002400 */
[----:B------:R-:W-:-:S02]  /*1e920*/  FSEL R82, R207, -INF , !P5 ;  /* 0xff800000cf527808 */ /* 0x000fc40006800000 */
[----:B------:R-:W-:Y:S02]  /*1e930*/  FSEL R84, R205, -INF , !P2 ;  /* 0xff800000cd547808 */ /* 0x000fe40005000000 */
[C---:B------:R-:W-:Y:S02]  /*1e940*/  ISETP.GE.AND P5, PT, R2.reuse, R6, PT ;  /* 0x000000060200720c */ /* 0x040fe40003fa6270 */
[----:B------:R-:W-:Y:S01]  /*1e950*/  ISETP.GE.AND P2, PT, R2, R5, PT ;  /* 0x000000050200720c */ /* 0x000fe20003f46270 */
[----:B------:R2:W2:Y:S01]  /*1e960*/  MUFU.TANH R23, R4 ;  /* 0x0000000400177308 */ /* 0x0004a20000002400 */
[----:B------:R-:W-:Y:S02]  /*1e970*/  IADD3 R2, R0, 0x81, RZ ;  /* 0x0000008100027810 */ /* 0x000fe40007ffe0ff */
[----:B------:R-:W-:Y:S02]  /*1e980*/  FSEL R83, R203, -INF , !P4 ;  /* 0xff800000cb537808 */ /* 0x000fe40006000000 */
[----:B------:R-:W-:-:S02]  /*1e990*/  FSEL R85, R201, -INF , !P1 ;  /* 0xff800000c9557808 */ /* 0x000fc40004800000 */
[----:B------:R-:W-:Y:S01]  /*1e9a0*/  FSEL R86, R199, -INF , !P3 ;  /* 0xff800000c7567808 */ /* 0x000fe20005800000 */
[----:B-1----:R-:W-:Y:S01]  /*1e9b0*/  FMUL.FTZ R8, R59, c[0x0][0x2ec] ;  /* 0x0000bb003b087a20 */ /* 0x002fe20000410000 */
[----:B------:R-:W-:Y:S02]  /*1e9c0*/  FSEL R88, R196, -INF , !P0 ;  /* 0xff800000c4587808 */ /* 0x000fe40004000000 */
[C---:B------:R-:W-:Y:S01]  /*1e9d0*/  ISETP.GE.AND P4, PT, R2.reuse, R6, PT ;  /* 0x000000060200720c */ /* 0x040fe20003f86270 */
[----:B------:R1:W1:Y:S01]  /*1e9e0*/  MUFU.TANH R21, R8 ;  /* 0x0000000800157308 */ /* 0x0002620000002400 */
[----:B------:R-:W-:Y:S02]  /*1e9f0*/  ISETP.GE.AND P1, PT, R2, R5, PT ;  /* 0x000000050200720c */ /* 0x000fe40003f26270 */
[C---:B------:R-:W-:Y:S02]  /*1ea00*/  IADD3 R2, R0.reuse, 0x91, RZ ;  /* 0x0000009100027810 */ /* 0x040fe40007ffe0ff */
[----:B--2---:R-:W-:-:S02]  /*1ea10*/  IADD3 R4, R0, 0x89, RZ ;  /* 0x0000008900047810 */ /* 0x004fc40007ffe0ff */
[----:B------:R-:W-:Y:S02]  /*1ea20*/  FSEL R87, R194, -INF , !P5 ;  /* 0xff800000c2577808 */ /* 0x000fe40006800000 */
[C---:B------:R-:W-:Y:S02]  /*1ea30*/  ISETP.GE.AND P3, PT, R4.reuse, R6, PT ;  /* 0x000000060400720c */ /* 0x040fe40003f66270 */
[----:B------:R-:W-:Y:S02]  /*1ea40*/  ISETP.GE.AND P0, PT, R4, R5, PT ;  /* 0x000000050400720c */ /* 0x000fe40003f06270 */
[----:B------:R-:W-:Y:S02]  /*1ea50*/  IADD3 R4, R0, 0x99, RZ ;  /* 0x0000009900047810 */ /* 0x000fe40007ffe0ff */
[----:B------:R-:W-:Y:S01]  /*1ea60*/  FSEL R89, R191, -INF , !P2 ;  /* 0xff800000bf597808 */ /* 0x000fe20005000000 */
[----:B-1----:R-:W-:Y:S01]  /*1ea70*/  FMUL.FTZ R8, R45, c[0x0][0x2ec] ;  /* 0x0000bb002d087a20 */ /* 0x002fe20000410000 */
[----:B------:R-:W-:-:S02]  /*1ea80*/  FSEL R90, R189, -INF , !P4 ;  /* 0xff800000bd5a7808 */ /* 0x000fc40006000000 */
[----:B------:R-:W-:Y:S01]  /*1ea90*/  FSEL R92, R186, -INF , !P1 ;  /* 0xff800000ba5c7808 */ /* 0x000fe20004800000 */
[----:B------:R1:W-:Y:S01]  /*1eaa0*/  MUFU.TANH R20, R8 ;  /* 0x0000000800147308 */ /* 0x0003e20000002400 */
[CC--:B------:R-:W-:Y:S02]  /*1eab0*/  ISETP.GE.AND P5, PT, R2.reuse, R6.reuse, PT ;  /* 0x000000060200720c */ /* 0x0c0fe40003fa6270 */
[-C--:B------:R-:W-:Y:S02]  /*1eac0*/  ISETP.GE.AND P2, PT, R2, R5.reuse, PT ;  /* 0x000000050200720c */ /* 0x080fe40003f46270 */
[C---:B------:R-:W-:Y:S02]  /*1ead0*/  ISETP.GE.AND P4, PT, R4.reuse, R6, PT ;  /* 0x000000060400720c */ /* 0x040fe40003f86270 */
[----:B------:R-:W-:Y:S01]  /*1eae0*/  ISETP.GE.AND P1, PT, R4, R5, PT ;  /* 0x000000050400720c */ /* 0x000fe20003f26270 */
[----:B------:R-:W-:Y:S01]  /*1eaf0*/  FMUL.FTZ R4, R25, c[0x0][0x2ec] ;  /* 0x0000bb0019047a20 */ /* 0x000fe20000410000 */
[----:B------:R-:W-:-:S02]  /*1eb00*/  IADD3 R2, R0, 0xa1, RZ ;  /* 0x000000a100027810 */ /* 0x000fc40007ffe0ff */
[----:B------:R-:W-:Y:S01]  /*1eb10*/  FSEL R91, R184, -INF , !P3 ;  /* 0xff800000b85b7808 */ /* 0x000fe20005800000 */
[----:B------:R2:W2:Y:S01]  /*1eb20*/  MUFU.TANH R16, R4 ;  /* 0x0000000400107308 */ /* 0x0004a20000002400 */
[----:B------:R-:W-:Y:S02]  /*1eb30*/  FSEL R93, R178, -INF , !P0 ;  /* 0xff800000b25d7808 */ /* 0x000fe40004000000 */
[C---:B------:R-:W-:Y:S01]  /*1eb40*/  ISETP.GE.AND P3, PT, R2.reuse, R6, PT ;  /* 0x000000060200720c */ /* 0x040fe20003f66270 */
[----:B-1----:R-:W-:Y:S01]  /*1eb50*/  FMUL.FTZ R8, R47, c[0x0][0x2ec] ;  /* 0x0000bb002f087a20 */ /* 0x002fe20000410000 */
[----:B------:R-:W-:Y:S02]  /*1eb60*/  ISETP.GE.AND P0, PT, R2, R5, PT ;  /* 0x000000050200720c */ /* 0x000fe40003f06270 */
[----:B------:R-:W-:Y:S01]  /*1eb70*/  IADD3 R2, R0, 0xa9, RZ ;  /* 0x000000a900027810 */ /* 0x000fe20007ffe0ff */
[----:B------:R1:W-:Y:S01]  /*1eb80*/  MUFU.TANH R18, R8 ;  /* 0x0000000800127308 */ /* 0x0003e20000002400 */
[----:B------:R-:W-:-:S02]  /*1eb90*/  FSEL R94, R175, -INF , !P5 ;  /* 0xff800000af5e7808 */ /* 0x000fc40006800000 */
[----:B------:R-:W-:Y:S02]  /*1eba0*/  FSEL R96, R174, -INF , !P2 ;  /* 0xff800000ae607808 */ /* 0x000fe40005000000 */
[----:B---3--:R-:W-:Y:S02]  /*1ebb0*/  FSEL R95, R37, -INF , !P4 ;  /* 0xff800000255f7808 */ /* 0x008fe40006000000 */
[-C--:B------:R-:W-:Y:S02]  /*1ebc0*/  ISETP.GE.AND P5, PT, R2, R6.reuse, PT ;  /* 0x000000060200720c */ /* 0x080fe40003fa6270 */
[----:B--2---:R-:W-:Y:S02]  /*1ebd0*/  IADD3 R4, R0, 0xb1, RZ ;  /* 0x000000b100047810 */ /* 0x004fe40007ffe0ff */
[----:B------:R-:W-:Y:S02]  /*1ebe0*/  ISETP.GE.AND P2, PT, R2, R5, PT ;  /* 0x000000050200720c */ /* 0x000fe40003f46270 */
[----:B------:R-:W-:-:S02]  /*1ebf0*/  ISETP.GE.AND P4, PT, R4, R6, PT ;  /* 0x000000060400720c */ /* 0x000fc40003f86270 */
[----:B------:R-:W-:Y:S01]  /*1ec00*/  FSEL R97, R14, -INF , !P3 ;  /* 0xff8000000e617808 */ /* 0x000fe20005800000 */
[----:B-1----:R-:W-:Y:S01]  /*1ec10*/  FMUL.FTZ R8, R27, c[0x0][0x2ec] ;  /* 0x0000bb001b087a20 */ /* 0x002fe20000410000 */
[----:B------:R-:W-:Y:S02]  /*1ec20*/  IADD3 R2, R0, 0xb9, RZ ;  /* 0x000000b900027810 */ /* 0x000fe40007ffe0ff */
[----:B------:R-:W-:Y:S01]  /*1ec30*/  FSEL R99, R30, -INF , !P2 ;  /* 0xff8000001e637808 */ /* 0x000fe20005000000 */
[----:B------:R1:W2:Y:S01]  /*1ec40*/  MUFU.TANH R12, R8 ;  /* 0x00000008000c7308 */ /* 0x0002a20000002400 */
[----:B------:R-:W-:Y:S02]  /*1ec50*/  FSEL R98, R32, -INF , !P0 ;  /* 0xff80000020627808 */ /* 0x000fe40004000000 */
[C---:B------:R-:W-:Y:S02]  /*1ec60*/  ISETP.GE.AND P3, PT, R2.reuse, R6, PT ;  /* 0x000000060200720c */ /* 0x040fe40003f66270 */
[----:B------:R-:W-:-:S02]  /*1ec70*/  ISETP.GE.AND P0, PT, R2, R5, PT ;  /* 0x000000050200720c */ /* 0x000fc40003f06270 */
[----:B------:R-:W-:Y:S02]  /*1ec80*/  IADD3 R2, R0, 0xc9, RZ ;  /* 0x000000c900027810 */ /* 0x000fe40007ffe0ff */
[----:B------:R-:W-:Y:S02]  /*1ec90*/  FSEL R103, R28, -INF , !P4 ;  /* 0xff8000001c677808 */ /* 0x000fe40006000000 */
[----:B------:R-:W-:Y:S02]  /*1eca0*/  ISETP.GE.AND P4, PT, R2, R6, PT ;  /* 0x000000060200720c */ /* 0x000fe40003f86270 */
[----:B------:R-:W-:Y:S02]  /*1ecb0*/  FSEL R104, R26, -INF , !P3 ;  /* 0xff8000001a687808 */ /* 0x000fe40005800000 */
[----:B------:R-:W-:Y:S01]  /*1ecc0*/  FSEL R126, R9, -INF , !P0 ;  /* 0xff800000097e7808 */ /* 0x000fe20004000000 */
[----:B-1----:R-:W-:Y:S01]  /*1ecd0*/  FMUL.FTZ R8, R61, c[0x0][0x2ec] ;  /* 0x0000bb003d087a20 */ /* 0x002fe20000410000 */
[----:B------:R-:W-:-:S02]  /*1ece0*/  FSEL R61, R34, -INF , !P1 ;  /* 0xff800000223d7808 */ /* 0x000fc40004800000 */
[-C--:B------:R-:W-:Y:S01]  /*1ecf0*/  ISETP.GE.AND P1, PT, R4, R5.reuse, PT ;  /* 0x000000050400720c */ /* 0x080fe20003f26270 */
[----:B------:R1:W-:Y:S01]  /*1ed00*/  MUFU.TANH R14, R8 ;  /* 0x00000008000e7308 */ /* 0x0003e20000002400 */
[----:B------:R-:W-:Y:S02]  /*1ed10*/  IADD3 R4, R0, 0xc1, RZ ;  /* 0x000000c100047810 */ /* 0x000fe40007ffe0ff */
[----:B------:R-:W-:Y:S02]  /*1ed20*/  FSEL R124, R10, -INF , !P1 ;  /* 0xff8000000a7c7808 */ /* 0x000fe40004800000 */
[-C--:B------:R-:W-:Y:S02]  /*1ed30*/  ISETP.GE.AND P2, PT, R4, R5.reuse, PT ;  /* 0x000000050400720c */ /* 0x080fe40003f46270 */
[----:B------:R-:W-:Y:S02]  /*1ed40*/  ISETP.GE.AND P1, PT, R2, R5, PT ;  /* 0x000000050200720c */ /* 0x000fe40003f26270 */
[----:B------:R-:W-:-:S02]  /*1ed50*/  IADD3 R2, R0, 0xd9, RZ ;  /* 0x000000d900027810 */ /* 0x000fc40007ffe0ff */
[----:B------:R-:W-:Y:S02]  /*1ed60*/  FSEL R33, R248, -INF , !P6 ;  /* 0xff800000f8217808 */ /* 0x000fe40007000000 */
[----:B------:R-:W-:Y:S02]  /*1ed70*/  FSEL R178, R22, -INF , !P2 ;  /* 0xff80000016b27808 */ /* 0x000fe40005000000 */
[-C--:B------:R-:W-:Y:S01]  /*1ed80*/  ISETP.GE.AND P6, PT, R2, R6.reuse, PT ;  /* 0x000000060200720c */ /* 0x080fe20003fc6270 */
[----:B-1----:R-:W-:Y:S01]  /*1ed90*/  FMUL.FTZ R8, R63, c[0x0][0x2ec] ;  /* 0x0000bb003f087a20 */ /* 0x002fe20000410000 */
[----:B------:R-:W-:Y:S02]  /*1eda0*/  FSEL R63, R11, -INF , !P5 ;  /* 0xff8000000b3f7808 */ /* 0x000fe40006800000 */
[----:B------:R-:W-:Y:S01]  /*1edb0*/  ISETP.GE.AND P5, PT, R4, R6, PT ;  /* 0x000000060400720c */ /* 0x000fe20003fa6270 */
[----:B------:R-:W-:Y:S01]  /*1edc0*/  FMUL.FTZ R4, R53, c[0x0][0x2ec] ;  /* 0x0000bb0035047a20 */ /* 0x000fe20000410000 */
[----:B------:R1:W-:Y:S01]  /*1edd0*/  MUFU.TANH R11, R8 ;  /* 0x00000008000b7308 */ /* 0x0003e20000002400 */
[----:B------:R-:W-:-:S02]  /*1ede0*/  ISETP.GE.AND P2, PT, R2, R5, PT ;  /* 0x000000050200720c */ /* 0x000fc40003f46270 */
[----:B------:R-:W-:Y:S02]  /*1edf0*/  IADD3 R2, R0, 0xe9, RZ ;  /* 0x000000e900027810 */ /* 0x000fe40007ffe0ff */
[----:B------:R-:W-:Y:S02]  /*1ee00*/  FSEL R175, R23, -INF , !P4 ;  /* 0xff80000017af7808 */ /* 0x000fe40006000000 */
[----:B------:R-:W-:Y:S01]  /*1ee10*/  FSEL R180, R21, -INF , !P1 ;  /* 0xff80000015b47808 */ /* 0x000fe20004800000 */
[----:B------:R3:W3:Y:S01]  /*1ee20*/  MUFU.TANH R10, R4 ;  /* 0x00000004000a7308 */ /* 0x0006e20000002400 */
[----:B------:R-:W-:Y:S02]  /*1ee30*/  FSEL R174, R24, -INF , !P5 ;  /* 0xff80000018ae7808 */ /* 0x000fe40006800000 */
[----:B------:R-:W-:Y:S02]  /*1ee40*/  ISETP.GE.AND P5, PT, R2, R6, PT ;  /* 0x000000060200720c */ /* 0x000fe40003fa6270 */
[----:B------:R-:W-:-:S02]  /*1ee50*/  FSEL R186, R16, -INF , !P6 ;  /* 0xff80000010ba7808 */ /* 0x000fc40007000000 */
[-C--:B------:R-:W-:Y:S01]  /*1ee60*/  ISETP.GE.AND P6, PT, R0, R6.reuse, PT ;  /* 0x000000060000720c */ /* 0x080fe20003fc6270 */
[----:B-1----:R-:W-:Y:S01]  /*1ee70*/  FMUL.FTZ R8, R55, c[0x0][0x2ec] ;  /* 0x0000bb0037087a20 */ /* 0x002fe20000410000 */
[----:B--2---:R-:W-:Y:S02]  /*1ee80*/  FSEL R191, R12, -INF , !P2 ;  /* 0xff8000000cbf7808 */ /* 0x004fe40005000000 */
[----:B------:R-:W-:Y:S01]  /*1ee90*/  FSEL R24, R218, -INF , !P6 ;  /* 0xff800000da187808 */ /* 0x000fe20007000000 */
[----:B------:R1:W2:Y:S01]  /*1eea0*/  MUFU.TANH R9, R8 ;  /* 0x0000000800097308 */ /* 0x0002a20000002400 */
[----:B---3--:R-:W-:Y:S02]  /*1eeb0*/  IADD3 R4, R0, 0xd1, RZ ;  /* 0x000000d100047810 */ /* 0x008fe40007ffe0ff */
[----:B------:R-:W-:Y:S02]  /*1eec0*/  FSEL R196, R10, -INF , !P5 ;  /* 0xff8000000ac47808 */ /* 0x000fe40006800000 */
[----:B------:R-:W-:-:S02]  /*1eed0*/  ISETP.GE.AND P3, PT, R4, R6, PT ;  /* 0x000000060400720c */ /* 0x000fc40003f66270 */
[----:B------:R-:W-:Y:S02]  /*1eee0*/  ISETP.GE.AND P0, PT, R4, R5, PT ;  /* 0x000000050400720c */ /* 0x000fe40003f06270 */
[----:B------:R-:W-:Y:S02]  /*1eef0*/  IADD3 R4, R0, 0xe1, RZ ;  /* 0x000000e100047810 */ /* 0x000fe40007ffe0ff */
[----:B------:R-:W-:Y:S02]  /*1ef00*/  ISETP.GT.AND P5, PT, R217, R223, PT ;  /* 0x000000dfd900720c */ /* 0x000fe40003fa4270 */
[C---:B------:R-:W-:Y:S01]  /*1ef10*/  ISETP.GE.AND P4, PT, R4.reuse, R6, PT ;  /* 0x000000060400720c */ /* 0x040fe20003f86270 */
[----:B-1----:R-:W-:Y:S01]  /*1ef20*/  FMUL.FTZ R8, R13, c[0x0][0x2ec] ;  /* 0x0000bb000d087a20 */ /* 0x002fe20000410000 */
[----:B------:R-:W-:Y:S01]  /*1ef30*/  ISETP.GE.AND P1, PT, R4, R5, PT ;  /* 0x000000050400720c */ /* 0x000fe20003f26270 */
[----:B------:R-:W-:Y:S01]  /*1ef40*/  FMUL.FTZ R4, R15, c[0x0][0x2ec] ;  /* 0x0000bb000f047a20 */ /* 0x000fe20000410000 */
[----:B------:R-:W-:-:S02]  /*1ef50*/  FSEL R189, R18, -INF , !P0 ;  /* 0xff80000012bd7808 */ /* 0x000fc40004000000 */
[----:B------:R-:W-:Y:S01]  /*1ef60*/  FSEL R184, R20, -INF , !P3 ;  /* 0xff80000014b87808 */ /* 0x000fe20005800000 */
[----:B------:R-:W1:Y:S01]  /*1ef70*/  MUFU.TANH R8, R8 ;  /* 0x0000000800087308 */ /* 0x000e620000002400 */
[-C--:B------:R-:W-:Y:S02]  /*1ef80*/  ISETP.GE.AND P0, PT, R2, R5.reuse, PT ;  /* 0x000000050200720c */ /* 0x080fe40003f06270 */
[C---:B------:R-:W-:Y:S02]  /*1ef90*/  ISETP.GE.AND P3, PT, R0.reuse, R5, PT ;  /* 0x000000050000720c */ /* 0x040fe40003f66270 */
[C---:B------:R-:W-:Y:S02]  /*1efa0*/  IADD3 R2, R0.reuse, 0xf1, RZ ;  /* 0x000000f100027810 */ /* 0x040fe40007ffe0ff */
[----:B------:R-:W-:Y:S01]  /*1efb0*/  IADD3 R0, R0, 0xf9, RZ ;  /* 0x000000f900007810 */ /* 0x000fe20007ffe0ff */
[----:B------:R-:W3:Y:S01]  /*1efc0*/  MUFU.TANH R4, R4 ;  /* 0x0000000400047308 */ /* 0x000ee20000002400 */
[----:B------:R-:W-:-:S02]  /*1efd0*/  FSEL R194, R14, -INF , !P4 ;  /* 0xff8000000ec27808 */ /* 0x000fc40006000000 */
[----:B------:R-:W-:Y:S02]  /*1efe0*/  FSEL R199, R11, -INF , !P1 ;  /* 0xff8000000bc77808 */ /* 0x000fe40004800000 */
[----:B--2---:R-:W-:Y:S02]  /*1eff0*/  FSEL R201, R9, -INF , !P0 ;  /* 0xff80000009c97808 */ /* 0x004fe40004000000 */
[CC--:B------:R-:W-:Y:S02]  /*1f000*/  ISETP.GE.AND P4, PT, R2.reuse, R6.reuse, PT ;  /* 0x000000060200720c */ /* 0x0c0fe40003f86270 */
[-C--:B------:R-:W-:Y:S02]  /*1f010*/  ISETP.GE.AND P1, PT, R2, R5.reuse, PT ;  /* 0x000000050200720c */ /* 0x080fe40003f26270 */
[C---:B------:R-:W-:Y:S02]  /*1f020*/  ISETP.GE.AND P2, PT, R0.reuse, R6, PT ;  /* 0x000000060000720c */ /* 0x040fe40003f46270 */
[----:B------:R-:W-:-:S02]  /*1f030*/  ISETP.GE.AND P0, PT, R0, R5, PT ;  /* 0x000000050000720c */ /* 0x000fc40003f06270 */
[----:B------:R-:W-:Y:S02]  /*1f040*/  FSEL R203, R17, -INF , !P4 ;  /* 0xff80000011cb7808 */ /* 0x000fe40006000000 */
[----:B------:R-:W-:Y:S02]  /*1f050*/  FSEL R207, R19, -INF , !P1 ;  /* 0xff80000013cf7808 */ /* 0x000fe40004800000 */
[----:B-1----:R-:W-:Y:S02]  /*1f060*/  FSEL R205, R8, -INF , !P2 ;  /* 0xff80000008cd7808 */ /* 0x002fe40005000000 */
[----:B------:R-:W-:Y:S02]  /*1f070*/  FSEL R25, R219, -INF , !P3 ;  /* 0xff800000db197808 */ /* 0x000fe40005800000 */
[----:B---3--:R-:W-:Y:S01]  /*1f080*/  FSEL R209, R4, -INF , !P0 ;  /* 0xff80000004d17808 */ /* 0x008fe20004000000 */
[----:B------:R-:W-:Y:S05]  /*1f090*/  @!P5 BRA `(.L_x_3969) ;  /* 0x000007c00000d947 */ /* 0x000fea0003800000 */
[----:B----4-:R-:W-:Y:S01]  /*1f0a0*/  LOP3.LUT P4, RZ, R238, 0x400, RZ, 0xc0, !PT ;  /* 0x00000400eeff7812 */ /* 0x010fe2000788c0ff */
        /* <DEDUP_REMOVED lines=60> */
.L_x_3970:
[----:B------:R-:W-:-:S05]  /*1f470*/  IMAD.MOV.U32 R0, RZ, RZ, c[0x0][0x198] ;  /* 0x00006600ff007624 */ /* 0x000fca00078e00ff */
[----:B------:R-:W-:-:S04]  /*1f480*/  LEA R0, -R0, RZ, 0x8 ;  /* 0x000000ff00007211 */ /* 0x000fc800078e41ff */
[----:B------:R-:W-:Y:S02]  /*1f490*/  SHF.R.S32.HI R2, RZ, 0x1f, R0 ;  /* 0x0000001fff027819 */ /* 0x000fe40000011400 */
.L_x_3971:
        /* <DEDUP_REMOVED lines=60> */
.L_x_3969:
[----:B----4-:R-:W-:Y:S01]  /*1f860*/  FMNMX.FTZ R0, R36, R24, !PT ;  /* 0x0000001824007209 */ /* 0x010fe20007810000 */
        /* <DEDUP_REMOVED lines=8> */
[----:B-----5:R-:W-:Y:S02]  /*1f8f0*/  FMNMX.FTZ R0, R3, R25, !PT ;  /* 0x0000001903007209 */ /* 0x020fe40007810000 */
        /* <DEDUP_REMOVED lines=126> */
[----:B----4-:R-:W-:-:S05]  /*200e0*/  FMNMX.FTZ R4, R4, R2, !PT ;  /* 0x0000000204047209 */ /* 0x010fca0007810000 */
[----:B------:R-:W4:Y:S01]  /*200f0*/  SHFL.BFLY PT, R6, R4, 0x1, 0x1f ;  /* 0x0c201f0004067f89 */ /* 0x000f2200000e0000 */
[----:B-1----:R-:W-:-:S04]  /*20100*/  FMNMX.FTZ R80, R0, R5, !PT ;  /* 0x0000000500507209 */ /* 0x002fc80007810000 */
[C---:B------:R-:W-:Y:S01]  /*20110*/  FSETP.NEU.FTZ.AND P1, PT, R80.reuse, -INF , PT ;  /* 0xff8000005000780b */ /* 0x040fe20003f3d000 */
[----:B------:R-:W-:-:S05]  /*20120*/  FMUL.FTZ R2, R80, c[0x0][0x23c] ;  /* 0x00008f0050027a20 */ /* 0x000fca0000410000 */
[----:B------:R-:W-:-:S05]  /*20130*/  FSEL R2, R2, RZ, P1 ;  /* 0x000000ff02027208 */ /* 0x000fca0000800000 */
[----:B------:R-:W-:Y:S01]  /*20140*/  FFMA.FTZ R0, R24, c[0x0][0x23c], -R2 ;  /* 0x00008f0018007a23 */ /* 0x000fe20000010802 */
[----:B----4-:R-:W-:-:S03]  /*20150*/  FMNMX.FTZ R78, R4, R6, !PT ;  /* 0x00000006044e7209 */ /* 0x010fc60007810000 */
[----:B------:R1:W4:Y:S01]  /*20160*/  MUFU.EX2 R9, R0 ;  /* 0x0000000000097308 */ /* 0x0003220000000800 */
        /* <DEDUP_REMOVED lines=9> */
[----:B----4-:R-:W-:Y:S01]  /*20200*/  MOV R100, R9 ;  /* 0x0000000900647202 */ /* 0x010fe20000000f00 */
[----:B------:R-:W-:Y:S01]  /*20210*/  FMUL.FTZ R3, R3, c[0x0][0x23c] ;  /* 0x00008f0003037a20 */ /* 0x000fe20000410000 */
[----:B------:R-:W1:Y:S01]  /*20220*/  MUFU.EX2 R70, R6 ;  /* 0x0000000600467308 */ /* 0x000e620000000800 */
[----:B--2---:R-:W-:-:S07]  /*20230*/  FFMA.FTZ R4, R39, c[0x0][0x23c], -R2 ;  /* 0x00008f0027047a23 */ /* 0x004fce0000010802 */
[----:B------:R2:W-:Y:S08]  /*20240*/  MUFU.EX2 R15, R0 ;  /* 0x00000000000f7308 */ /* 0x0005f00000000800 */
[----:B------:R-:W4:Y:S01]  /*20250*/  MUFU.EX2 R17, R4 ;  /* 0x0000000400117308 */ /* 0x000f220000000800 */
[-C--:B-1----:R-:W-:Y:S02]  /*20260*/  FMUL.FTZ R136, R136, R70.reuse ;  /* 0x0000004688887220 */ /* 0x082fe40000410000 */
[----:B------:R-:W-:-:S02]  /*20270*/  FMUL.FTZ R137, R137, R70 ;  /* 0x0000004689897220 */ /* 0x000fc40000410000 */
[-C--:B------:R-:W-:Y:S02]  /*20280*/  FMUL.FTZ R140, R140, R70.reuse ;  /* 0x000000468c8c7220 */ /* 0x080fe40000410000 */
[-C--:B------:R-:W-:Y:S01]  /*20290*/  FMUL.FTZ R141, R141, R70.reuse ;  /* 0x000000468d8d7220 */ /* 0x080fe20000410000 */
[----:B------:R1:W1:Y:S01]  /*202a0*/  MUFU.EX2 R69, R3 ;  /* 0x0000000300457308 */ /* 0x0002620000000800 */
[----:B--2---:R-:W-:Y:S02]  /*202b0*/  FMUL.FTZ R0, R78, c[0x0][0x23c] ;  /* 0x00008f004e007a20 */ /* 0x004fe40000410000 */
[-C--:B------:R-:W-:Y:S02]  /*202c0*/  FMUL.FTZ R144, R144, R70.reuse ;  /* 0x0000004690907220 */ /* 0x080fe40000410000 */
[-C--:B------:R-:W-:Y:S01]  /*202d0*/  FMUL.FTZ R145, R145, R70.reuse ;  /* 0x0000004691917220 */ /* 0x080fe20000410000 */
[----:B------:R-:W-:Y:S01]  /*202e0*/  FSEL R0, R0, RZ, P0 ;  /* 0x000000ff00007208 */ /* 0x000fe20000000000 */
[-C--:B------:R-:W-:Y:S01]  /*202f0*/  FMUL.FTZ R148, R148, R70.reuse ;  /* 0x0000004694947220 */ /* 0x080fe20000410000 */
[----:B----4-:R-:W-:Y:S01]  /*20300*/  F2FP.PACK_AB R6, R17, R13 ;  /* 0x0000000d1106723e */ /* 0x010fe200000000ff */
[----:B------:R-:W-:-:S02]  /*20310*/  FMUL.FTZ R149, R149, R70 ;  /* 0x0000004695957220 */ /* 0x000fc40000410000 */
[----:B------:R-:W-:Y:S02]  /*20320*/  FFMA.FTZ R4, R25, c[0x0][0x23c], -R0 ;  /* 0x00008f0019047a23 */ /* 0x000fe40000010800 */
[----:B------:R-:W-:Y:S02]  /*20330*/  FMUL.FTZ R152, R152, R70 ;  /* 0x0000004698987220 */ /* 0x000fe40000410000 */
[----:B------:R2:W-:Y:S01]  /*20340*/  MUFU.EX2 R251, R4 ;  /* 0x0000000400fb7308 */ /* 0x0005e20000000800 */
[----:B-1----:R-:W-:Y:S01]  /*20350*/  FFMA.FTZ R3, R102, c[0x0][0x23c], -R2 ;  /* 0x00008f0066037a23 */ /* 0x002fe20000010802 */
[----:B------:R-:W-:Y:S01]  /*20360*/  MOV R102, R7 ;  /* 0x0000000700667202 */ /* 0x000fe20000000f00 */
[-C--:B------:R-:W-:Y:S02]  /*20370*/  FMUL.FTZ R138, R138, R69.reuse ;  /* 0x000000458a8a7220 */ /* 0x080fe40000410000 */
[-C--:B------:R-:W-:Y:S02]  /*20380*/  FMUL.FTZ R139, R139, R69.reuse ;  /* 0x000000458b8b7220 */ /* 0x080fe40000410000 */
[----:B------:R-:W-:-:S02]  /*20390*/  FMUL.FTZ R142, R142, R69 ;  /* 0x000000458e8e7220 */ /* 0x000fc40000410000 */
[-C--:B------:R-:W-:Y:S02]  /*203a0*/  FMUL.FTZ R143, R143, R69.reuse ;  /* 0x000000458f8f7220 */ /* 0x080fe40000410000 */
[-C--:B------:R-:W-:Y:S02]  /*203b0*/  FMUL.FTZ R146, R146, R69.reuse ;  /* 0x0000004592927220 */ /* 0x080fe40000410000 */
[-C--:B------:R-:W-:Y:S02]  /*203c0*/  FMUL.FTZ R147, R147, R69.reuse ;  /* 0x0000004593937220 */ /* 0x080fe40000410000 */
[-C--:B------:R-:W-:Y:S02]  /*203d0*/  FMUL.FTZ R150, R150, R69.reuse ;  /* 0x0000004596967220 */ /* 0x080fe40000410000 */
[----:B--2---:R-:W-:Y:S02]  /*203e0*/  FFMA.FTZ R4, R40, c[0x0][0x23c], -R0 ;  /* 0x00008f0028047a23 */ /* 0x004fe40000010800 */
[----:B------:R1:W-:Y:S01]  /*203f0*/  MUFU.EX2 R40, R3 ;  /* 0x0000000300287308 */ /* 0x0003e20000000800 */
[----:B------:R-:W-:-:S02]  /*20400*/  FMUL.FTZ R151, R151, R69 ;  /* 0x0000004597977220 */ /* 0x000fc40000410000 */
[-C--:B------:R-:W-:Y:S02]  /*20410*/  FMUL.FTZ R153, R153, R70.reuse ;  /* 0x0000004699997220 */ /* 0x080fe40000410000 */
[-C--:B------:R-:W-:Y:S02]  /*20420*/  FMUL.FTZ R154, R154, R69.reuse ;  /* 0x000000459a9a7220 */ /* 0x080fe40000410000 */
[-C--:B------:R-:W-:Y:S01]  /*20430*/  FMUL.FTZ R155, R155, R69.reuse ;  /* 0x000000459b9b7220 */ /* 0x080fe20000410000 */
[----:B------:R2:W4:Y:S01]  /*20440*/  MUFU.EX2 R14, R4 ;  /* 0x00000004000e7308 */ /* 0x0005220000000800 */
[-C--:B------:R-:W-:Y:S02]  /*20450*/  FMUL.FTZ R156, R156, R70.reuse ;  /* 0x000000469c9c7220 */ /* 0x080fe40000410000 */
[----:B------:R-:W-:Y:S02]  /*20460*/  FMUL.FTZ R157, R157, R70 ;  /* 0x000000469d9d7220 */ /* 0x000fe40000410000 */
[----:B------:R-:W-:-:S02]  /*20470*/  FMUL.FTZ R158, R158, R69 ;  /* 0x000000459e9e7220 */ /* 0x000fc40000410000 */
[-C--:B------:R-:W-:Y:S02]  /*20480*/  FMUL.FTZ R159, R159, R69.reuse ;  /* 0x000000459f9f7220 */ /* 0x080fe40000410000 */
[----:B-1----:R-:W-:Y:S02]  /*20490*/  FFMA.FTZ R3, R42, c[0x0][0x23c], -R2 ;  /* 0x00008f002a037a23 */ /* 0x002fe40000010802 */
[-C--:B------:R-:W-:Y:S02]  /*204a0*/  FMUL.FTZ R160, R160, R70.reuse ;  /* 0x00000046a0a07220 */ /* 0x080fe40000410000 */
[----:B------:R1:W-:Y:S01]  /*204b0*/  MUFU.EX2 R252, R3 ;  /* 0x0000000300fc7308 */ /* 0x0003e20000000800 */
[----:B------:R-:W-:Y:S02]  /*204c0*/  FMUL.FTZ R161, R161, R70 ;  /* 0x00000046a1a17220 */ /* 0x000fe40000410000 */
[----:B--2---:R-:W-:Y:S01]  /*204d0*/  FFMA.FTZ R4, R101, c[0x0][0x23c], -R0 ;  /* 0x00008f0065047a23 */ /* 0x004fe20000010800 */
[----:B---3--:R-:W-:Y:S01]  /*204e0*/  MOV R101, R8 ;  /* 0x0000000800657202 */ /* 0x008fe20000000f00 */
[----:B------:R-:W-:Y:S01]  /*204f0*/  FMUL.FTZ R162, R162, R69 ;  /* 0x00000045a2a27220 */ /* 0x000fe20000410000 */
[----:B------:R-:W2:Y:S01]  /*20500*/  LDSM.16.MT88.4 R8, [R228+0xa000] ;  /* 0x00a00000e408783b */ /* 0x000ea20000004200 */
[----:B----4-:R-:W-:Y:S01]  /*20510*/  F2FP.PACK_AB R5, R14, R251 ;  /* 0x000000fb0e05723e */ /* 0x010fe200000000ff */
[----:B------:R3:W-:Y:S01]  /*20520*/  MUFU.EX2 R12, R4 ;  /* 0x00000004000c7308 */ /* 0x0007e20000000800 */
[----:B------:R-:W-:-:S02]  /*20530*/  FMUL.FTZ R163, R163, R69 ;  /* 0x00000045a3a37220 */ /* 0x000fc40000410000 */
[-C--:B------:R-:W-:Y:S02]  /*20540*/  FMUL.FTZ R164, R164, R70.reuse ;  /* 0x00000046a4a47220 */ /* 0x080fe40000410000 */
[----:B------:R-:W-:Y:S02]  /*20550*/  FMUL.FTZ R165, R165, R70 ;  /* 0x00000046a5a57220 */ /* 0x000fe40000410000 */
[-C--:B------:R-:W-:Y:S02]  /*20560*/  FMUL.FTZ R166, R166, R69.reuse ;  /* 0x00000045a6a67220 */ /* 0x080fe40000410000 */
[----:B-1----:R-:W-:Y:S02]  /*20570*/  FFMA.FTZ R3, R74, c[0x0][0x23c], -R2 ;  /* 0x00008f004a037a23 */ /* 0x002fe40000010802 */
[----:B------:R-:W-:Y:S02]  /*20580*/  FMUL.FTZ R167, R167, R69 ;  /* 0x00000045a7a77220 */ /* 0x000fe40000410000 */
[----:B------:R1:W-:Y:S01]  /*20590*/  MUFU.EX2 R250, R3 ;  /* 0x0000000300fa7308 */ /* 0x0003e20000000800 */
[----:B---3--:R-:W-:-:S07]  /*205a0*/  FFMA.FTZ R4, R41, c[0x0][0x23c], -R0 ;  /* 0x00008f0029047a23 */ /* 0x008fce0000010800 */
[----:B------:R3:W4:Y:S01]  /*205b0*/  MUFU.EX2 R16, R4 ;  /* 0x0000000400107308 */ /* 0x0007220000000800 */
[----:B-1----:R-:W-:-:S07]  /*205c0*/  FFMA.FTZ R3, R33, c[0x0][0x23c], -R2 ;  /* 0x00008f0021037a23 */ /* 0x002fce0000010802 */
[----:B------:R1:W-:Y:S01]  /*205d0*/  MUFU.EX2 R249, R3 ;  /* 0x0000000300f97308 */ /* 0x0003e20000000800 */
[----:B---3--:R-:W-:Y:S02]  /*205e0*/  F2FP.PACK_AB R4, R15, R100 ;  /* 0x000000640f04723e */ /* 0x008fe400000000ff */
[----:B----4-:R-:W-:-:S07]  /*205f0*/  F2FP.PACK_AB R7, R16, R12 ;  /* 0x0000000c1007723e */ /* 0x010fce00000000ff */
[----:B--2---:R-:W-:Y:S01]  /*20600*/  HMMA.16816.F32 R24, R4, R8, R136 ;  /* 0x000000080418723c */ /* 0x004fe20000001888 */
[----:B-1----:R-:W-:-:S06]  /*20610*/  FFMA.FTZ R3, R105, c[0x0][0x23c], -R0 ;  /* 0x00008f0069037a23 */ /* 0x002fcc0000010800 */
[----:B------:R-:W-:Y:S01]  /*20620*/  MOV R139, R15 ;  /* 0x0000000f008b7202 */ /* 0x000fe20000000f00 */
[C---:B------:R-:W-:Y:S01]  /*20630*/  HMMA.16816.F32 R36, R4.reuse, R10, R140 ;  /* 0x0000000a0424723c */ /* 0x040fe2000000188c */
[----:B------:R-:W-:Y:S01]  /*20640*/  MOV R138, R14 ;  /* 0x0000000e008a7202 */ /* 0x000fe20000000f00 */
[----:B------:R1:W-:Y:S01]  /*20650*/  MUFU.EX2 R248, R3 ;  /* 0x0000000300f87308 */ /* 0x0003e20000000800 */
[----:B------:R-:W-:Y:S01]  /*20660*/  MOV R137, R13 ;  /* 0x0000000d00897202 */ /* 0x000fe20000000f00 */
[----:B------:R-:W-:Y:S01]  /*20670*/  LDSM.16.MT88.4 R8, [R230+0xa800] ;  /* 0x00a80000e608783b */ /* 0x000fe20000004200 */
[----:B------:R-:W-:Y:S02]  /*20680*/  MOV R136, R12 ;  /* 0x0000000c00887202 */ /* 0x000fe40000000f00 */
[----:B------:R-:W-:Y:S01]  /*20690*/  MOV R143, R17 ;  /* 0x00000011008f7202 */ /* 0x000fe20000000f00 */
[----:B------:R-:W2:Y:S01]  /*206a0*/  LDSM.16.MT88.4 R12, [R229+0xa000] ;  /* 0x00a00000e50c783b */ /* 0x000ea20000004200 */
[----:B------:R-:W-:Y:S01]  /*206b0*/  MOV R142, R16 ;  /* 0x00000010008e7202 */ /* 0x000fe20000000f00 */
[----:B------:R-:W-:Y:S02]  /*206c0*/  HMMA.16816.F32 R32, R4, R20, R144 ;  /* 0x000000140420723c */ /* 0x000fe40000001890 */
[----:B------:R-:W3:Y:S01]  /*206d0*/  LDSM.16.MT88.4 R16, [R230+0xa000] ;  /* 0x00a00000e610783b */ /* 0x000ee20000004200 */
[----:B-1----:R-:W-:-:S05]  /*206e0*/  FFMA.FTZ R3, R43, c[0x0][0x23c], -R0 ;  /* 0x00008f002b037a23 */ /* 0x002fca0000010800 */
[----:B------:R-:W-:Y:S01]  /*206f0*/  HMMA.16816.F32 R44, R4, R22, R148 ;  /* 0x00000016042c723c */ /* 0x000fe20000001894 */
[----:B------:R-:W1:Y:S01]  /*20700*/  LDSM.16.MT88.4 R20, [R228+0xa800] ;  /* 0x00a80000e414783b */ /* 0x000e620000004200 */
[----:B------:R4:W1:Y:S02]  /*20710*/  MUFU.EX2 R247, R3 ;  /* 0x0000000300f77308 */ /* 0x0008640000000800 */
[----:B----4-:R-:W-:-:S06]  /*20720*/  FFMA.FTZ R3, R107, c[0x0][0x23c], -R0 ;  /* 0x00008f006b037a23 */ /* 0x010fcc0000010800 */
[----:B------:R4:W-:Y:S01]  /*20730*/  MUFU.EX2 R246, R3 ;  /* 0x0000000300f67308 */ /* 0x0009e20000000800 */
[C---:B--2---:R-:W-:Y:S08]  /*20740*/  HMMA.16816.F32 R52, R4.reuse, R12, R152 ;  /* 0x0000000c0434723c */ /* 0x044ff00000001898 */
[----:B------:R-:W-:Y:S01]  /*20750*/  HMMA.16816.F32 R156, R4, R14, R156 ;  /* 0x0000000e049c723c */ /* 0x000fe2000000189c */
[----:B------:R-:W2:Y:S01]  /*20760*/  LDSM.16.MT88.4 R12, [R229+0xa800] ;  /* 0x00a80000e50c783b */ /* 0x000ea20000004200 */
[----:B----4-:R-:W-:-:S04]  /*20770*/  FFMA.FTZ R3, R48, c[0x0][0x23c], -R0 ;  /* 0x00008f0030037a23 */ /* 0x010fc80000010800 */
[----:B------:R4:W1:Y:S02]  /*20780*/  MUFU.EX2 R243, R3 ;  /* 0x0000000300f37308 */ /* 0x0008640000000800 */
[C---:B---3--:R-:W-:Y:S08]  /*20790*/  HMMA.16816.F32 R160, R4.reuse, R16, R160 ;  /* 0x0000001004a0723c */ /* 0x048ff000000018a0 */
[----:B------:R-:W-:Y:S01]  /*207a0*/  HMMA.16816.F32 R16, R4, R18, R164 ;  /* 0x000000120410723c */ /* 0x000fe200000018a4 */
[----:B----4-:R-:W-:-:S06]  /*207b0*/  FFMA.FTZ R3, R108, c[0x0][0x23c], -R2 ;  /* 0x00008f006c037a23 */ /* 0x010fcc0000010802 */
[----:B------:R-:W-:Y:S02]  /*207c0*/  F2FP.PACK_AB R4, R252, R40 ;  /* 0x00000028fc04723e */ /* 0x000fe400000000ff */
[----:B-1----:R-:W-:Y:S01]  /*207d0*/  F2FP.PACK_AB R5, R247, R248 ;  /* 0x000000f8f705723e */ /* 0x002fe200000000ff */
[----:B------:R1:W-:Y:S01]  /*207e0*/  MUFU.EX2 R240, R3 ;  /* 0x0000000300f07308 */ /* 0x0003e20000000800 */
[----:B------:R-:W-:Y:S02]  /*207f0*/  F2FP.PACK_AB R6, R249, R250 ;  /* 0x000000faf906723e */ /* 0x000fe400000000ff */
[----:B------:R-:W-:-:S07]  /*20800*/  F2FP.PACK_AB R7, R243, R246 ;  /* 0x000000f6f307723e */ /* 0x000fce00000000ff */
[----:B------:R-:W-:Y:S01]  /*20810*/  HMMA.16816.F32 R24, R4, R20, R24 ;  /* 0x000000140418723c */ /* 0x000fe20000001818 */
[----:B-1----:R-:W-:-:S07]  /*20820*/  FFMA.FTZ R3, R50, c[0x0][0x23c], -R2 ;  /* 0x00008f0032037a23 */ /* 0x002fce0000010802 */
[C---:B------:R-:W-:Y:S01]  /*20830*/  HMMA.16816.F32 R36, R4.reuse, R22, R36 ;  /* 0x000000160424723c */ /* 0x040fe20000001824 */
[----:B------:R-:W1:Y:S01]  /*20840*/  LDSM.16.MT88.4 R20, [R228+0xb000] ;  /* 0x00b00000e414783b */ /* 0x000e620000004200 */
[----:B------:R3:W4:Y:S06]  /*20850*/  MUFU.EX2 R241, R3 ;  /* 0x0000000300f17308 */ /* 0x00072c0000000800 */
[C---:B------:R-:W-:Y:S08]  /*20860*/  HMMA.16816.F32 R32, R4.reuse, R28, R32 ;  /* 0x0000001c0420723c */ /* 0x040ff00000001820 */
[----:B------:R-:W-:Y:S01]  /*20870*/  HMMA.16816.F32 R44, R4, R30, R44 ;  /* 0x0000001e042c723c */ /* 0x000fe2000000182c */
[----:B------:R-:W1:Y:S01]  /*20880*/  LDSM.16.MT88.4 R28, [R231+0xb000] ;  /* 0x00b00000e71c783b */ /* 0x000e620000004200 */
[----:B---3--:R-:W-:-:S04]  /*20890*/  FFMA.FTZ R3, R109, c[0x0][0x23c], -R2 ;  /* 0x00008f006d037a23 */ /* 0x008fc80000010802 */
[----:B------:R3:W-:Y:S02]  /*208a0*/  MUFU.EX2 R227, R3 ;  /* 0x0000000300e37308 */ /* 0x0007e40000000800 */
[C---:B--2---:R-:W-:Y:S08]  /*208b0*/  HMMA.16816.F32 R52, R4.reuse, R12, R52 ;  /* 0x0000000c0434723c */ /* 0x044ff00000001834 */
[----:B------:R-:W-:Y:S01]  /*208c0*/  HMMA.16816.F32 R64, R4, R14, R156 ;  /* 0x0000000e0440723c */ /* 0x000fe2000000189c */
[----:B------:R-:W2:Y:S01]  /*208d0*/  LDSM.16.MT88.4 R12, [R229+0xb000] ;  /* 0x00b00000e50c783b */ /* 0x000ea20000004200 */
[----:B---3--:R-:W-:-:S06]  /*208e0*/  FFMA.FTZ R3, R56, c[0x0][0x23c], -R2 ;  /* 0x00008f0038037a23 */ /* 0x008fcc0000010802 */
[C---:B------:R-:W-:Y:S01]  /*208f0*/  HMMA.16816.F32 R160, R4.reuse, R8, R160 ;  /* 0x0000000804a0723c */ /* 0x040fe200000018a0 */
[----:B------:R3:W1:Y:S07]  /*20900*/  MUFU.EX2 R242, R3 ;  /* 0x0000000300f27308 */ /* 0x00066e0000000800 */
[----:B------:R-:W-:Y:S01]  /*20910*/  HMMA.16816.F32 R16, R4, R10, R16 ;  /* 0x0000000a0410723c */ /* 0x000fe20000001810 */
[----:B------:R-:W2:Y:S06]  /*20920*/  LDSM.16.MT88.4 R8, [R230+0xb000] ;  /* 0x00b00000e608783b */ /* 0x000eac0000004200 */
[----:B----4-:R-:W-:Y:S01]  /*20930*/  F2FP.PACK_AB R4, R241, R240 ;  /* 0x000000f0f104723e */ /* 0x010fe200000000ff */
[----:B---3--:R-:W-:Y:S01]  /*20940*/  FFMA.FTZ R3, R112, c[0x0][0x23c], -R0 ;  /* 0x00008f0070037a23 */ /* 0x008fe20000010800 */
        /* <DEDUP_REMOVED lines=50> */
[C---:B------:R-:W-:Y:S01]  /*20c70*/  HMMA.16816.F32 R48, R4.reuse, R20, R24 ;  /* 0x000000140430723c */ /* 0x040fe20000001818 */
[----:B------:R-:W4:Y:S04]  /*20c80*/  LDSM.16.MT88.4 R24, [R228+0xc000] ;  /* 0x00c00000e418783b */ /* 0x000f280000004200 */
[----:B------:R-:W3:Y:S03]  /*20c90*/  LDSM.16.MT88.4 R20, [R231+0xc000] ;  /* 0x00c00000e714783b */ /* 0x000ee60000004200 */
[----:B--2---:R-:W-:Y:S01]  /*20ca0*/  HMMA.16816.F32 R64, R4, R14, R64 ;  /* 0x0000000e0440723c */ /* 0x004fe20000001840 */
[----:B-1----:R-:W-:-:S07]  /*20cb0*/  FFMA.FTZ R3, R120, c[0x0][0x23c], -R2 ;  /* 0x00008f0078037a23 */ /* 0x002fce0000010802 */
[----:B------:R-:W-:Y:S01]  /*20cc0*/  HMMA.16816.F32 R16, R4, R10, R16 ;  /* 0x0000000a0410723c */ /* 0x000fe20000001810 */
[----:B------:R1:W-:Y:S02]  /*20cd0*/  MUFU.EX2 R166, R3 ;  /* 0x0000000300a67308 */ /* 0x0003e40000000800 */
[----:B-1----:R-:W-:Y:S01]  /*20ce0*/  FFMA.FTZ R3, R72, c[0x0][0x23c], -R2 ;  /* 0x00008f0048037a23 */ /* 0x002fe20000010802 */
[----:B------:R-:W-:-:S04]  /*20cf0*/  MOV R72, R40 ;  /* 0x0000002800487202 */ /* 0x000fc80000000f00 */
[C---:B------:R-:W-:Y:S01]  /*20d00*/  HMMA.16816.F32 R40, R4.reuse, R28, R32 ;  /* 0x0000001c0428723c */ /* 0x040fe20000001820 */
[----:B------:R1:W2:Y:S07]  /*20d10*/  MUFU.EX2 R165, R3 ;  /* 0x0000000300a57308 */ /* 0x0002ae0000000800 */
[C---:B------:R-:W-:Y:S01]  /*20d20*/  HMMA.16816.F32 R32, R4.reuse, R12, R52 ;  /* 0x0000000c0420723c */ /* 0x040fe20000001834 */
[----:B------:R-:W4:Y:S07]  /*20d30*/  LDSM.16.MT88.4 R12, [R229+0xc000] ;  /* 0x00c00000e50c783b */ /* 0x000f2e0000004200 */
[----:B------:R-:W-:Y:S01]  /*20d40*/  HMMA.16816.F32 R28, R4, R8, R160 ;  /* 0x00000008041c723c */ /* 0x000fe200000018a0 */
[----:B-1----:R-:W-:Y:S01]  /*20d50*/  FFMA.FTZ R3, R122, c[0x0][0x23c], -R0 ;  /* 0x00008f007a037a23 */ /* 0x002fe20000010800 */
[----:B------:R-:W1:Y:S03]  /*20d60*/  LDSM.16.MT88.4 R8, [R230+0xc000] ;  /* 0x00c00000e608783b */ /* 0x000e660000004200 */
[----:B------:R2:W-:Y:S02]  /*20d70*/  MUFU.EX2 R164, R3 ;  /* 0x0000000300a47308 */ /* 0x0005e40000000800 */
[----:B---3--:R-:W-:-:S02]  /*20d80*/  F2FP.PACK_AB R4, R215, R167 ;  /* 0x000000a7d704723e */ /* 0x008fc400000000ff */
[----:B--2---:R-:W-:Y:S02]  /*20d90*/  F2FP.PACK_AB R6, R165, R166 ;  /* 0x000000a6a506723e */ /* 0x004fe400000000ff */
[----:B------:R-:W-:Y:S02]  /*20da0*/  MOV R160, R139 ;  /* 0x0000008b00a07202 */ /* 0x000fe40000000f00 */
[----:B------:R-:W-:Y:S02]  /*20db0*/  MOV R161, R138 ;  /* 0x0000008a00a17202 */ /* 0x000fe40000000f00 */
[----:B------:R-:W-:Y:S02]  /*20dc0*/  MOV R162, R137 ;  /* 0x0000008900a27202 */ /* 0x000fe40000000f00 */
[----:B------:R-:W-:Y:S01]  /*20dd0*/  MOV R163, R136 ;  /* 0x0000008800a37202 */ /* 0x000fe20000000f00 */
[----:B------:R-:W-:Y:S01]  /*20de0*/  FFMA.FTZ R3, R73, c[0x0][0x23c], -R0 ;  /* 0x00008f0049037a23 */ /* 0x000fe20000010800 */
        /* <DEDUP_REMOVED lines=13> */
[----:B--2---:R-:W-:Y:S01]  /*20ec0*/  FFMA.FTZ R3, R76, c[0x0][0x23c], -R2 ;  /* 0x00008f004c037a23 */ /* 0x004fe20000010802 */
[----:B------:R-:W-:-:S03]  /*20ed0*/  MOV R76, R100 ;  /* 0x00000064004c7202 */ /* 0x000fc60000000f00 */
[----:B------:R2:W3:Y:S03]  /*20ee0*/  MUFU.EX2 R156, R3 ;  /* 0x00000003009c7308 */ /* 0x0004e60000000800 */
[C---:B------:R-:W-:Y:S01]  /*20ef0*/  HMMA.16816.F32 R48, R4.reuse, R22, R36 ;  /* 0x000000160430723c */ /* 0x040fe20000001824 */
[----:B------:R-:W4:Y:S07]  /*20f00*/  LDSM.16.MT88.4 R20, [R231+0xc800] ;  /* 0x00c80000e714783b */ /* 0x000f2e0000004200 */
[----:B------:R-:W-:Y:S01]  /*20f10*/  HMMA.16816.F32 R32, R4, R12, R32 ;  /* 0x0000000c0420723c */ /* 0x000fe20000001820 */
[----:B--2---:R-:W-:-:S07]  /*20f20*/  FFMA.FTZ R3, R129, c[0x0][0x23c], -R2 ;  /* 0x00008f0081037a23 */ /* 0x004fce0000010802 */
[C---:B------:R-:W-:Y:S01]  /*20f30*/  HMMA.16816.F32 R64, R4.reuse, R14, R64 ;  /* 0x0000000e0440723c */ /* 0x040fe20000001840 */
[----:B------:R-:W2:Y:S01]  /*20f40*/  LDSM.16.MT88.4 R12, [R229+0xc800] ;  /* 0x00c80000e50c783b */ /* 0x000ea20000004200 */
[----:B------:R3:W-:Y:S06]  /*20f50*/  MUFU.EX2 R154, R3 ;  /* 0x00000003009a7308 */ /* 0x0007ec0000000800 */
[C---:B-1----:R-:W-:Y:S08]  /*20f60*/  HMMA.16816.F32 R28, R4.reuse, R8, R28 ;  /* 0x00000008041c723c */ /* 0x042ff0000000181c */
[----:B------:R-:W-:Y:S01]  /*20f70*/  HMMA.16816.F32 R16, R4, R10, R16 ;  /* 0x0000000a0410723c */ /* 0x000fe20000001810 */
[----:B------:R-:W1:Y:S01]  /*20f80*/  LDSM.16.MT88.4 R8, [R230+0xc800] ;  /* 0x00c80000e608783b */ /* 0x000e620000004200 */
[----:B---3--:R-:W-:-:S04]  /*20f90*/  FFMA.FTZ R3, R77, c[0x0][0x23c], -R2 ;  /* 0x00008f004d037a23 */ /* 0x008fc80000010802 */
[----:B------:R3:W3:Y:S02]  /*20fa0*/  MUFU.EX2 R153, R3 ;  /* 0x0000000300997308 */ /* 0x0006e40000000800 */
[----:B------:R-:W-:Y:S01]  /*20fb0*/  HMMA.16816.F32 R56, R4, R26, R56 ;  /* 0x0000001a0438723c */ /* 0x000fe20000001838 */
[----:B------:R-:W1:Y:S06]  /*20fc0*/  LDSM.16.MT88.4 R24, [R228+0xc800] ;  /* 0x00c80000e418783b */ /* 0x000e6c0000004200 */
[----:B------:R-:W-:Y:S01]  /*20fd0*/  F2FP.PACK_AB R4, R156, R155 ;  /* 0x0000009b9c04723e */ /* 0x000fe200000000ff */
[----:B---3--:R-:W-:Y:S01]  /*20fe0*/  FFMA.FTZ R3, R131, c[0x0][0x23c], -R0 ;  /* 0x00008f0083037a23 */ /* 0x008fe20000010800 */
[----:B------:R-:W-:-:S03]  /*20ff0*/  F2FP.PACK_AB R6, R153, R154 ;  /* 0x0000009a9906723e */ /* 0x000fc600000000ff */
[----:B------:R3:W-:Y:S02]  /*21000*/  MUFU.EX2 R152, R3 ;  /* 0x0000000300987308 */ /* 0x0007e40000000800 */
[----:B---3--:R-:W-:-:S06]  /*21010*/  FFMA.FTZ R3, R79, c[0x0][0x23c], -R0 ;  /* 0x00008f004f037a23 */ /* 0x008fcc0000010800 */
[----:B------:R3:W1:Y:S02]  /*21020*/  MUFU.EX2 R151, R3 ;  /* 0x0000000300977308 */ /* 0x0006640000000800 */
[----:B---3--:R-:W-:Y:S01]  /*21030*/  FFMA.FTZ R3, R130, c[0x0][0x23c], -R0 ;  /* 0x00008f0082037a23 */ /* 0x008fe20000010800 */
[----:B-1----:R-:W-:-:S05]  /*21040*/  F2FP.PACK_AB R5, R151, R152 ;  /* 0x000000989705723e */ /* 0x002fca00000000ff */
[----:B------:R1:W-:Y:S02]  /*21050*/  MUFU.EX2 R150, R3 ;  /* 0x0000000300967308 */ /* 0x0003e40000000800 */
[----:B-1----:R-:W-:-:S06]  /*21060*/  FFMA.FTZ R3, R81, c[0x0][0x23c], -R0 ;  /* 0x00008f0051037a23 */ /* 0x002fcc0000010800 */
[----:B------:R1:W3:Y:S02]  /*21070*/  MUFU.EX2 R149, R3 ;  /* 0x0000000300957308 */ /* 0x0002e40000000800 */
[----:B-1----:R-:W-:Y:S01]  /*21080*/  FFMA.FTZ R3, R133, c[0x0][0x23c], -R2 ;  /* 0x00008f0085037a23 */ /* 0x002fe20000010802 */
[----:B---3--:R-:W-:-:S05]  /*21090*/  F2FP.PACK_AB R7, R149, R150 ;  /* 0x000000969507723e */ /* 0x008fca00000000ff */
[----:B------:R1:W-:Y:S02]  /*210a0*/  MUFU.EX2 R147, R3 ;  /* 0x0000000300937308 */ /* 0x0003e40000000800 */
[C---:B----4-:R-:W-:Y:S08]  /*210b0*/  HMMA.16816.F32 R40, R4.reuse, R20, R40 ;  /* 0x000000140428723c */ /* 0x050ff00000001828 */
        /* <DEDUP_REMOVED lines=78> */
[----:B--2---:R-:W-:-:S04]  /*215a0*/  FFMA.FTZ R3, R91, c[0x0][0x23c], -R2 ;  /* 0x00008f005b037a23 */ /* 0x004fc80000010802 */
[----:B------:R2:W1:Y:S03]  /*215b0*/  MUFU.EX2 R123, R3 ;  /* 0x00000003007b7308 */ /* 0x0004660000000800 */
[----:B------:R-:W-:Y:S01]  /*215c0*/  HMMA.16816.F32 R64, R4, R14, R64 ;  /* 0x0000000e0440723c */ /* 0x000fe20000001840 */
[----:B------:R-:W4:Y:S06]  /*215d0*/  LDSM.16.MT88.4 R12, [R229+0xe000] ;  /* 0x00e00000e50c783b */ /* 0x000f2c0000004200 */
[----:B---3--:R-:W-:Y:S01]  /*215e0*/  F2FP.PACK_AB R4, R130, R129 ;  /* 0x000000818204723e */ /* 0x008fe200000000ff */
        /* <DEDUP_REMOVED lines=26> */
[----:B-1----:R-:W-:-:S04]  /*21790*/  FFMA.FTZ R3, R95, c[0x0][0x23c], -R2 ;  /* 0x00008f005f037a23 */ /* 0x002fc80000010802 */
[----:B------:R1:W4:Y:S03]  /*217a0*/  MUFU.EX2 R115, R3 ;  /* 0x0000000300737308 */ /* 0x0003260000000800 */
[----:B------:R-:W-:Y:S01]  /*217b0*/  HMMA.16816.F32 R64, R4, R14, R64 ;  /* 0x0000000e0440723c */ /* 0x000fe20000001840 */
[----:B------:R-:W2:Y:S06]  /*217c0*/  LDSM.16.MT88.4 R12, [R229+0xe800] ;  /* 0x00e80000e50c783b */ /* 0x000eac0000004200 */
[----:B---3--:R-:W-:Y:S01]  /*217d0*/  F2FP.PACK_AB R4, R118, R116 ;  /* 0x000000747604723e */ /* 0x008fe200000000ff */
[----:B-1----:R-:W-:Y:S01]  /*217e0*/  FFMA.FTZ R3, R176, c[0x0][0x23c], -R0 ;  /* 0x00008f00b0037a23 */ /* 0x002fe20000010800 */
[----:B----4-:R-:W-:-:S03]  /*217f0*/  F2FP.PACK_AB R6, R115, R117 ;  /* 0x000000757306723e */ /* 0x010fc600000000ff */
        /* <DEDUP_REMOVED lines=83> */
[----:B------:R-:W-:-:S02]  /*21d30*/  FFMA.FTZ R9, R200, c[0x0][0x23c], -R0 ;  /* 0x00008f00c8097a23 */ /* 0x000fc40000010800 */
[----:B------:R-:W-:Y:S02]  /*21d40*/  FADD.FTZ R8, R160, R8 ;  /* 0x00000008a0087221 */ /* 0x000fe40000010000 */
[----:B------:R1:W-:Y:S01]  /*21d50*/  MUFU.EX2 R79, R9 ;  /* 0x00000009004f7308 */ /* 0x0003e20000000800 */
[----:B--2---:R-:W-:Y:S02]  /*21d60*/  FFMA.FTZ R3, R192, c[0x0][0x23c], -R2 ;  /* 0x00008f00c0037a23 */ /* 0x004fe40000010802 */
[----:B------:R-:W-:Y:S01]  /*21d70*/  HMMA.16816.F32 R52, R4, R20, R24 ;  /* 0x000000140434723c */ /* 0x000fe20000001818 */
[----:B------:R-:W-:Y:S01]  /*21d80*/  FADD.FTZ R8, R162, R8 ;  /* 0x00000008a2087221 */ /* 0x000fe20000010000 */
[----:B------:R-:W2:Y:S03]  /*21d90*/  LDSM.16.MT88.4 R20, [R231+0x10000] ;  /* 0x01000000e714783b */ /* 0x000ea60000004200 */
[----:B------:R4:W-:Y:S01]  /*21da0*/  MUFU.EX2 R90, R3 ;  /* 0x00000003005a7308 */ /* 0x0009e20000000800 */
[----:B------:R-:W-:-:S02]  /*21db0*/  FADD.FTZ R8, R75, R8 ;  /* 0x000000084b087221 */ /* 0x000fc40000010000 */
[----:B------:R-:W-:Y:S01]  /*21dc0*/  HMMA.16816.F32 R24, R4, R32, R36 ;  /* 0x000000200418723c */ /* 0x000fe20000001824 */
[----:B------:R-:W2:Y:S01]  /*21dd0*/  LDSM.16.MT88.4 R32, [R229+0x10000] ;  /* 0x01000000e520783b */ /* 0x000ea20000004200 */
[----:B-1----:R-:W-:-:S06]  /*21de0*/  FFMA.FTZ R9, R202, c[0x0][0x23c], -R0 ;  /* 0x00008f00ca097a23 */ /* 0x002fcc0000010800 */
[----:B------:R-:W-:Y:S01]  /*21df0*/  HMMA.16816.F32 R36, R4, R48, R56 ;  /* 0x000000300424723c */ /* 0x000fe20000001838 */
[----:B------:R1:W-:Y:S01]  /*21e00*/  MUFU.EX2 R76, R9 ;  /* 0x00000009004c7308 */ /* 0x0003e20000000800 */
[----:B----4-:R-:W-:-:S06]  /*21e10*/  FFMA.FTZ R3, R175, c[0x0][0x23c], -R2 ;  /* 0x00008f00af037a23 */ /* 0x010fcc0000010802 */
[----:B------:R-:W-:Y:S01]  /*21e20*/  HMMA.16816.F32 R48, R4, R50, R64 ;  /* 0x000000320430723c */ /* 0x000fe20000001840 */
[----:B------:R4:W4:Y:S06]  /*21e30*/  MUFU.EX2 R89, R3 ;  /* 0x0000000300597308 */ /* 0x00092c0000000800 */
[----:B---3--:R-:W-:Y:S01]  /*21e40*/  F2FP.PACK_AB R4, R92, R91 ;  /* 0x0000005b5c04723e */ /* 0x008fe200000000ff */
[----:B-1----:R-:W-:-:S04]  /*21e50*/  FFMA.FTZ R9, R191, c[0x0][0x23c], -R0 ;  /* 0x00008f00bf097a23 */ /* 0x002fc80000010800 */
[----:B------:R1:W-:Y:S01]  /*21e60*/  MUFU.EX2 R75, R9 ;  /* 0x00000009004b7308 */ /* 0x0003e20000000800 */
[----:B----4-:R-:W-:Y:S01]  /*21e70*/  FFMA.FTZ R3, R193, c[0x0][0x23c], -R0 ;  /* 0x00008f00c1037a23 */ /* 0x010fe20000010800 */
[----:B------:R-:W-:-:S06]  /*21e80*/  F2FP.PACK_AB R6, R89, R90 ;  /* 0x0000005a5906723e */ /* 0x000fcc00000000ff */
[----:B------:R3:W-:Y:S01]  /*21e90*/  MUFU.EX2 R88, R3 ;  /* 0x0000000300587308 */ /* 0x0007e20000000800 */
[----:B-1----:R-:W-:Y:S02]  /*21ea0*/  FFMA.FTZ R9, R194, c[0x0][0x23c], -R2 ;  /* 0x00008f00c2097a23 */ /* 0x002fe40000010802 */
[----:B---3--:R-:W-:-:S05]  /*21eb0*/  FFMA.FTZ R3, R178, c[0x0][0x23c], -R0 ;  /* 0x00008f00b2037a23 */ /* 0x008fca0000010800 */
        /* <DEDUP_REMOVED lines=15> */
[C---:B--2---:R-:W-:Y:S08]  /*21fb0*/  HMMA.16816.F32 R28, R4.reuse, R22, R28 ;  /* 0x00000016041c723c */ /* 0x044ff0000000181c */
[----:B------:R-:W-:Y:S01]  /*21fc0*/  HMMA.16816.F32 R60, R4, R34, R48 ;  /* 0x00000022043c723c */ /* 0x000fe20000001830 */
[----:B-1----:R-:W-:-:S07]  /*21fd0*/  FFMA.FTZ R3, R198, c[0x0][0x23c], -R2 ;  /* 0x00008f00c6037a23 */ /* 0x002fce0000010802 */
        /* <DEDUP_REMOVED lines=8> */
[----:B------:R-:W-:-:S04]  /*22060*/  FADD.FTZ R3, R161, R3 ;  /* 0x00000003a1037221 */ /* 0x000fc80000010000 */
[----:B------:R-:W-:Y:S02]  /*22070*/  FADD.FTZ R10, R163, R3 ;  /* 0x00000003a30a7221 */ /* 0x000fe40000010000 */
[----:B------:R-:W-:Y:S01]  /*22080*/  FFMA.FTZ R3, R189, c[0x0][0x23c], -R0 ;  /* 0x00008f00bd037a23 */ /* 0x000fe20000010800 */
[----:B------:R-:W-:Y:S01]  /*22090*/  HMMA.16816.F32 R24, R4, R18, R40 ;  /* 0x000000120418723c */ /* 0x000fe20000001828 */
[----:B------:R-:W-:Y:S01]  /*220a0*/  FADD.FTZ R10, R73, R10 ;  /* 0x0000000a490a7221 */ /* 0x000fe20000010000 */
[----:B------:R-:W3:Y:S01]  /*220b0*/  LDSM.16.MT88.4 R16, [R229+0x10800] ;  /* 0x01080000e510783b */ /* 0x000ee20000004200 */
[----:B------:R4:W4:Y:S02]  /*220c0*/  MUFU.EX2 R77, R3 ;  /* 0x00000003004d7308 */ /* 0x0009240000000800 */
[----:B------:R-:W-:Y:S02]  /*220d0*/  FADD.FTZ R10, R248, R10 ;  /* 0x0000000af80a7221 */ /* 0x000fe40000010000 */
[----:B------:R-:W-:-:S02]  /*220e0*/  F2FP.PACK_AB R4, R84, R83 ;  /* 0x000000535404723e */ /* 0x000fc400000000ff */
[----:B--2---:R-:W-:Y:S02]  /*220f0*/  F2FP.PACK_AB R6, R81, R82 ;  /* 0x000000525106723e */ /* 0x004fe400000000ff */
[----:B------:R2:W-:Y:S01]  /*22100*/  MUFU.EX2 R73, R9 ;  /* 0x0000000900497308 */ /* 0x0005e20000000800 */
[----:B------:R-:W-:Y:S01]  /*22110*/  F2FP.PACK_AB R7, R75, R76 ;  /* 0x0000004c4b07723e */ /* 0x000fe200000000ff */
[----:B----4-:R-:W-:Y:S01]  /*22120*/  FADD.FTZ R3, R72, R8 ;  /* 0x0000000848037221 */ /* 0x010fe20000010000 */
[----:B------:R-:W-:-:S03]  /*22130*/  F2FP.PACK_AB R5, R77, R79 ;  /* 0x0000004f4d05723e */ /* 0x000fc600000000ff */
        /* <DEDUP_REMOVED lines=16> */
[----:B------:R-:W-:Y:S02]  /*22240*/  FFMA.FTZ R3, R204, c[0x0][0x23c], -R2 ;  /* 0x00008f00cc037a23 */ /* 0x000fe40000010802 */
[----:B------:R-:W-:Y:S02]  /*22250*/  FADD.FTZ R8, R242, R8 ;  /* 0x00000008f2087221 */ /* 0x000fe40000010000 */
[----:B------:R1:W1:Y:S01]  /*22260*/  MUFU.EX2 R74, R3 ;  /* 0x00000003004a7308 */ /* 0x0002620000000800 */
[----:B--2---:R-:W-:Y:S01]  /*22270*/  FFMA.FTZ R9, R206, c[0x0][0x23c], -R2 ;  /* 0x00008f00ce097a23 */ /* 0x004fe20000010802 */
[----:B---3--:R-:W-:Y:S01]  /*22280*/  HMMA.16816.F32 R28, R4, R16, R64 ;  /* 0x00000010041c723c */ /* 0x008fe20000001840 */
[----:B------:R-:W-:-:S04]  /*22290*/  FADD.FTZ R8, R222, R8 ;  /* 0x00000008de087221 */ /* 0x000fc80000010000 */
[----:B------:R-:W-:Y:S01]  /*222a0*/  FADD.FTZ R8, R223, R8 ;  /* 0x00000008df087221 */ /* 0x000fe20000010000 */
[----:B------:R2:W-:Y:S02]  /*222b0*/  MUFU.EX2 R72, R9 ;  /* 0x0000000900487308 */ /* 0x0005e40000000800 */
[C---:B------:R-:W-:Y:S01]  /*222c0*/  HMMA.16816.F32 R60, R4.reuse, R18, R60 ;  /* 0x00000012043c723c */ /* 0x040fe2000000183c */
[----:B------:R-:W-:Y:S01]  /*222d0*/  FADD.FTZ R8, R221, R8 ;  /* 0x00000008dd087221 */ /* 0x000fe20000010000 */
[----:B------:R-:W3:Y:S03]  /*222e0*/  LDSM.16.MT88.4 R16, [R231+0x11000] ;  /* 0x01100000e710783b */ /* 0x000ee60000004200 */
[----:B------:R-:W-:Y:S02]  /*222f0*/  FADD.FTZ R8, R220, R8 ;  /* 0x00000008dc087221 */ /* 0x000fe40000010000 */
[----:B-1----:R-:W-:Y:S01]  /*22300*/  FADD.FTZ R3, R226, R10 ;  /* 0x0000000ae2037221 */ /* 0x002fe20000010000 */
[----:B------:R-:W-:Y:S01]  /*22310*/  HMMA.16816.F32 R44, R4, R20, R68 ;  /* 0x00000014042c723c */ /* 0x000fe20000001844 */
[----:B------:R-:W-:Y:S01]  /*22320*/  FADD.FTZ R8, R167, R8 ;  /* 0x00000008a7087221 */ /* 0x000fe20000010000 */
[----:B------:R-:W1:Y:S01]  /*22330*/  LDSM.16.MT88.4 R20, [R228+0x11000] ;  /* 0x01100000e414783b */ /* 0x000e620000004200 */
        /* <DEDUP_REMOVED lines=11> */
[----:B------:R-:W4:Y:S01]  /*223f0*/  LDSM.16.MT88.4 R12, [R229+0x11000] ;  /* 0x01100000e50c783b */ /* 0x000f220000004200 */
[----:B------:R-:W-:Y:S02]  /*22400*/  FADD.FTZ R8, R156, R8 ;  /* 0x000000089c087221 */ /* 0x000fe40000010000 */
[----:B------:R-:W-:Y:S02]  /*22410*/  FADD.FTZ R3, R159, R3 ;  /* 0x000000039f037221 */ /* 0x000fe40000010000 */
[----:B--2---:R-:W-:Y:S01]  /*22420*/  FFMA.FTZ R9, R196, c[0x0][0x23c], -R2 ;  /* 0x00008f00c4097a23 */ /* 0x004fe20000010802 */
[----:B------:R-:W-:Y:S01]  /*22430*/  F2FP.PACK_AB R4, R73, R74 ;  /* 0x0000004a4904723e */ /* 0x000fe200000000ff */
[----:B------:R-:W-:-:S02]  /*22440*/  FADD.FTZ R3, R158, R3 ;  /* 0x000000039e037221 */ /* 0x000fc40000010000 */
[----:B------:R-:W-:Y:S01]  /*22450*/  FADD.FTZ R8, R154, R8 ;  /* 0x000000089a087221 */ /* 0x000fe20000010000 */
[----:B------:R-:W2:Y:S01]  /*22460*/  MUFU.EX2 R59, R9 ;  /* 0x00000009003b7308 */ /* 0x000ea20000000800 */
[----:B------:R-:W-:Y:S02]  /*22470*/  FADD.FTZ R3, R157, R3 ;  /* 0x000000039d037221 */ /* 0x000fe40000010000 */
[----:B------:R-:W-:Y:S01]  /*22480*/  FADD.FTZ R8, R153, R8 ;  /* 0x0000000899087221 */ /* 0x000fe20000010000 */
[----:B------:R-:W-:Y:S01]  /*22490*/  LDSM.16.MT88.4 R156, [R229+0x11800] ;  /* 0x01180000e59c783b */ /* 0x000fe20000004200 */
[----:B------:R-:W-:Y:S02]  /*224a0*/  FADD.FTZ R3, R152, R3 ;  /* 0x0000000398037221 */ /* 0x000fe40000010000 */
[----:B------:R-:W-:Y:S02]  /*224b0*/  FADD.FTZ R8, R147, R8 ;  /* 0x0000000893087221 */ /* 0x000fe40000010000 */
[----:B------:R-:W-:-:S02]  /*224c0*/  FADD.FTZ R3, R151, R3 ;  /* 0x0000000397037221 */ /* 0x000fc40000010000 */
[----:B------:R-:W-:Y:S02]  /*224d0*/  FADD.FTZ R8, R146, R8 ;  /* 0x0000000892087221 */ /* 0x000fe40000010000 */
[----:B------:R-:W-:Y:S02]  /*224e0*/  FADD.FTZ R3, R150, R3 ;  /* 0x0000000396037221 */ /* 0x000fe40000010000 */
[----:B------:R-:W-:Y:S01]  /*224f0*/  FADD.FTZ R8, R145, R8 ;  /* 0x0000000891087221 */ /* 0x000fe20000010000 */
[----:B--2---:R-:W-:Y:S01]  /*22500*/  F2FP.PACK_AB R6, R59, R72 ;  /* 0x000000483b06723e */ /* 0x004fe200000000ff */
[----:B------:R-:W-:Y:S02]  /*22510*/  FFMA.FTZ R9, R208, c[0x0][0x23c], -R0 ;  /* 0x00008f00d0097a23 */ /* 0x000fe40000010800 */
[----:B------:R-:W-:Y:S02]  /*22520*/  FADD.FTZ R3, R149, R3 ;  /* 0x0000000395037221 */ /* 0x000fe40000010000 */
[----:B------:R2:W-:Y:S01]  /*22530*/  MUFU.EX2 R58, R9 ;  /* 0x00000009003a7308 */ /* 0x0005e20000000800 */
        /* <DEDUP_REMOVED lines=9> */
[----:B--2---:R-:W-:Y:S01]  /*225d0*/  FFMA.FTZ R9, R199, c[0x0][0x23c], -R0 ;  /* 0x00008f00c7097a23 */ /* 0x004fe20000010800 */
[----:B------:R-:W-:Y:S01]  /*225e0*/  LDSM.16.MT88.4 R140, [R228+0x11800] ;  /* 0x01180000e48c783b */ /* 0x000fe20000004200 */
[----:B------:R-:W-:Y:S02]  /*225f0*/  FADD.FTZ R3, R136, R3 ;  /* 0x0000000388037221 */ /* 0x000fe40000010000 */
[----:B------:R2:W1:Y:S01]  /*22600*/  MUFU.EX2 R57, R9 ;  /* 0x0000000900397308 */ /* 0x0004620000000800 */
[----:B------:R-:W-:Y:S02]  /*22610*/  FADD.FTZ R8, R137, R8 ;  /* 0x0000000889087221 */ /* 0x000fe40000010000 */
[----:B------:R-:W-:Y:S02]  /*22620*/  FADD.FTZ R3, R133, R3 ;  /* 0x0000000385037221 */ /* 0x000fe40000010000 */
[----:B------:R-:W-:-:S02]  /*22630*/  FADD.FTZ R8, R129, R8 ;  /* 0x0000000881087221 */ /* 0x000fc40000010000 */
[----:B------:R-:W-:-:S04]  /*22640*/  FADD.FTZ R3, R132, R3 ;  /* 0x0000000384037221 */ /* 0x000fc80000010000 */
[----:B------:R-:W-:Y:S02]  /*22650*/  FADD.FTZ R3, R131, R3 ;  /* 0x0000000383037221 */ /* 0x000fe40000010000 */
        /* <DEDUP_REMOVED lines=111> */
.L_x_3966:
[----:B------:R-:W-:Y:S05]  /*22d50*/  @!P5 BRA `(.L_x_3972) ;  /* 0x000063000000d947 */ /* 0x000fea0003800000 */
[----:B------:R-:W-:Y:S01]  /*22d60*/  ULDC UR9, c[0x0][0x1a0] ;  /* 0x0000680000097ab9 */ /* 0x000fe20000000800 */
[----:B------:R-:W-:Y:S01]  /*22d70*/  IMAD.MOV.U32 R133, RZ, RZ, R3 ;  /* 0x000000ffff857224 */ /* 0x000fe200078e0003 */
[----:B------:R-:W-:Y:S01]  /*22d80*/  ULEA UR6, -UR9, URZ, 0x8 ;  /* 0x0000003f09067291 */ /* 0x000fe2000f8e413f */
[----:B------:R-:W-:Y:S01]  /*22d90*/  IMAD.MOV.U32 R132, RZ, RZ, R36 ;  /* 0x000000ffff847224 */ /* 0x000fe200078e0024 */
[----:B------:R-:W-:Y:S02]  /*22da0*/  UMOV UR4, 0x5 ;  /* 0x0000000500047882 */ /* 0x000fe40000000000 */
[----:B------:R-:W-:-:S02]  /*22db0*/  ULDC UR10, c[0x0][0x1a4] ;  /* 0x00006900000a7ab9 */ /* 0x000fc40000000800 */
[----:B------:R-:W-:Y:S01]  /*22dc0*/  USHF.L.U64.HI UR10, UR9, UR4, UR10 ;  /* 0x00000004090a7299 */ /* 0x000fe2000801020a */
[----:B-1----:R-:W-:Y:S01]  /*22dd0*/  MOV R2, UR6 ;  /* 0x0000000600027c02 */ /* 0x002fe20008000f00 */
[----:B------:R-:W-:Y:S02]  /*22de0*/  USHF.R.S32.HI UR4, URZ, 0x1f, UR6 ;  /* 0x0000001f3f047899 */ /* 0x000fe40008011406 */
[----:B------:R-:W-:Y:S02]  /*22df0*/  USHF.L.U32 UR9, UR9, 0x5, URZ ;  /* 0x0000000509097899 */ /* 0x000fe4000800063f */
[----:B------:R1:W-:Y:S01]  /*22e00*/  STL [R1+0x20], R2 ;  /* 0x0000200201007387 */ /* 0x0003e20000100800 */
[----:B------:R-:W-:Y:S01]  /*22e10*/  ULDC.64 UR12, c[0x0][0x118] ;  /* 0x00004600000c7ab9 */ /* 0x000fe20000000a00 */
[----:B------:R-:W-:Y:S01]  /*22e20*/  MOV R0, UR4 ;  /* 0x0000000400007c02 */ /* 0x000fe20008000f00 */
[----:B------:R-:W-:Y:S02]  /*22e30*/  UMOV UR5, 0x5 ;  /* 0x0000000500057882 */ /* 0x000fe40000000000 */
[----:B------:R-:W-:-:S02]  /*22e40*/  ULDC UR4, c[0x0][0x19c] ;  /* 0x0000670000047ab9 */ /* 0x000fc40000000800 */
[----:B------:R1:W-:Y:S03]  /*22e50*/  STL [R1+0x1c], R0 ;  /* 0x00001c0001007387 */ /* 0x0003e60000100800 */
.L_x_3976:
[----:B------:R-:W2:Y:S01]  /*22e60*/  LDL.LU R240, [R1] ;  /* 0x0000000001f07983 */ /* 0x000ea20000300800 */
[----:B------:R-:W-:Y:S04]  /*22e70*/  DEPBAR.LE SB0, 0x0 ;  /* 0x000080000000791a */ /* 0x000fe80000000000 */
[----:B-1----:R1:W5:Y:S04]  /*22e80*/  LDL R2, [R1+0x20] ;  /* 0x0000200001027983 */ /* 0x0023680000100800 */
[----:B------:R-:W-:Y:S01]  /*22e90*/  BAR.SYNC.DEFER_BLOCKING 0x0 ;  /* 0x0000000000007b1d */ /* 0x000fe20000010000 */
[----:B------:R-:W-:Y:S05]  /*22ea0*/  LOP3.LUT P6, RZ, R238, 0x400, RZ, 0xc0, !PT ;  /* 0x00000400eeff7812 */ /* 0x000fea00078cc0ff */
[----:B------:R1:W5:Y:S01]  /*22eb0*/  LDL R0, [R1+0x1c] ;  /* 0x00001c0001007983 */ /* 0x0003620000100800 */
[----:B--2---:R-:W-:Y:S05]  /*22ec0*/  IADD3 R240, R240, -0x1, RZ ;  /* 0xfffffffff0f07810 */ /* 0x004fea0007ffe0ff */
[----:B------:R1:W-:Y:S02]  /*22ed0*/  STL [R1], R240 ;  /* 0x000000f001007387 */ /* 0x0003e40000100800 */
[----:B------:R-:W-:-:S05]  /*22ee0*/  @!P6 BRA `(.L_x_3973) ;  /* 0x000003b00000e947 */ /* 0x000fca0003800000 */
[----:B------:R-:W-:Y:S01]  /*22ef0*/  IMAD.SHL.U32 R5, R240, 0x100, RZ ;  /* 0x00000100f0057824 */ /* 0x000fe200078e00ff */
[----:B------:R-:W-:Y:S04]  /*22f00*/  IABS R9, c[0x0][0x2d0] ;  /* 0x0000b40000097a13 */ /* 0x000fe80000000000 */
[----:B-----5:R-:W2:Y:S01]  /*22f10*/  I2F.RP R2, R9 ;  /* 0x0000000900027306 */ /* 0x020ea20000209400 */
[C---:B------:R-:W-:Y:S02]  /*22f20*/  IADD3 R7, R5.reuse, 0x100, RZ ;  /* 0x0000010005077810 */ /* 0x040fe40007ffe0ff */
        /* <DEDUP_REMOVED lines=55> */
.L_x_3973:
[----:B------:R-:W2:Y:S01]  /*232a0*/  LDL.LU R11, [R1+0x14] ;  /* 0x00001400010b7983 */ /* 0x000ea20000300800 */
[-C--:B------:R-:W-:Y:S02]  /*232b0*/  LEA R172, R236, R233.reuse, 0x1 ;  /* 0x000000e9ecac7211 */ /* 0x080fe400078e08ff */
[----:B------:R-:W-:Y:S01]  /*232c0*/  IADD3 R208, R134, R234, RZ ;  /* 0x000000ea86d07210 */ /* 0x000fe20007ffe0ff */
[----:B------:R-:W3:Y:S01]  /*232d0*/  LDL.LU R10, [R1+0x18] ;  /* 0x00001800010a7983 */ /* 0x000ee20000300800 */
[----:B------:R-:W-:Y:S02]  /*232e0*/  LEA R212, R237, R233, 0x1 ;  /* 0x000000e9edd47211 */ /* 0x000fe400078e08ff */
[C---:B------:R-:W-:Y:S02]  /*232f0*/  IADD3 R220, R135.reuse, 0x800, RZ ;  /* 0x0000080087dc7810 */ /* 0x040fe40007ffe0ff */
[----:B------:R-:W-:Y:S02]  /*23300*/  IADD3 R224, R135, 0x1000, RZ ;  /* 0x0000100087e07810 */ /* 0x000fe40007ffe0ff */
[C---:B---3-5:R-:W-:Y:S04]  /*23310*/  LEA R10, P0, R2.reuse, R10, 0x1 ;  /* 0x0000000a020a7211 */ /* 0x068fe800078008ff */
        /* <DEDUP_REMOVED lines=53> */
[----:B------:R-:W-:Y:S08]  /*23670*/  LDSM.16.M88.4 R16, [R134+0x2800] ;  /* 0x002800008610783b */ /* 0x000ff00000000200 */
[----:B------:R-:W-:Y:S08]  /*23680*/  LDSM.16.M88.4 R24, [R134+0x3000] ;  /* 0x003000008618783b */ /* 0x000ff00000000200 */
[----:B---3--:R-:W1:Y:S08]  /*23690*/  LDSM.16.M88.4 R8, [R134+0x2000] ;  /* 0x002000008608783b */ /* 0x008e700000000200 */
[----:B------:R-:W3:Y:S08]  /*236a0*/  LDSM.16.M88.4 R32, [R134+0x3800] ;  /* 0x003800008620783b */ /* 0x000ef00000000200 */
[----:B------:R-:W4:Y:S08]  /*236b0*/  LDSM.16.M88.4 R40, [R134+0x4000] ;  /* 0x004000008628783b */ /* 0x000f300000000200 */
        /* <DEDUP_REMOVED lines=31> */
[----:B------:R-:W0:Y:S01]  /*238b0*/  LDGDEPBAR ;  /* 0x00000000000079af */ /* 0x000e220000000000 */
[C---:B------:R-:W-:Y:S07]  /*238c0*/  HMMA.16816.F32 R64, R128.reuse, R66, RZ ;  /* 0x000000428040723c */ /* 0x040fee00000018ff */
[----:B------:R-:W1:Y:S01]  /*238d0*/  LDSM.16.M88.4 R192, [R208+0x4000] ;  /* 0x00400000d0c0783b */ /* 0x000e620000000200 */
        /* <DEDUP_REMOVED lines=23> */
[----:B------:R-:W3:Y:S07]  /*23a50*/  LDSM.16.M88.4 R168, [R208+0x5800] ;  /* 0x00580000d0a8783b */ /* 0x000eee0000000200 */
[C---:B--2---:R-:W-:Y:S08]  /*23a60*/  HMMA.16816.F32 R4, R172.reuse, R176, R4 ;  /* 0x000000b0ac04723c */ /* 0x044ff00000001804 */
[C---:B------:R-:W-:Y:S01]  /*23a70*/  HMMA.16816.F32 R8, R172.reuse, R178, R8 ;  /* 0x000000b2ac08723c */ /* 0x040fe20000001808 */
[----:B------:R-:W2:Y:S07]  /*23a80*/  LDSM.16.M88.4 R176, [R208+0x6000] ;  /* 0x00600000d0b0783b */ /* 0x000eae0000000200 */
[C---:B------:R-:W-:Y:S08]  /*23a90*/  HMMA.16816.F32 R12, R172.reuse, R180, R12 ;  /* 0x000000b4ac0c723c */ /* 0x040ff0000000180c */
[C---:B------:R-:W-:Y:S01]  /*23aa0*/  HMMA.16816.F32 R16, R172.reuse, R182, R16 ;  /* 0x000000b6ac10723c */ /* 0x040fe20000001810 */
[----:B------:R-:W4:Y:S07]  /*23ab0*/  LDSM.16.M88.4 R180, [R208+0x6800] ;  /* 0x00680000d0b4783b */ /* 0x000f2e0000000200 */
[C---:B------:R-:W-:Y:S08]  /*23ac0*/  HMMA.16816.F32 R20, R172.reuse, R184, R20 ;  /* 0x000000b8ac14723c */ /* 0x040ff00000001814 */
[C---:B------:R-:W-:Y:S01]  /*23ad0*/  HMMA.16816.F32 R24, R172.reuse, R186, R24 ;  /* 0x000000baac18723c */ /* 0x040fe20000001818 */
[----:B------:R-:W2:Y:S07]  /*23ae0*/  LDSM.16.M88.4 R184, [R208+0x7000] ;  /* 0x00700000d0b8783b */ /* 0x000eae0000000200 */
        /* <DEDUP_REMOVED lines=8> */
[----:B------:R-:W1:Y:S07]  /*23b70*/  LDSM.16.M88.4 R196, [R208+0x8800] ;  /* 0x00880000d0c4783b */ /* 0x000e6e0000000200 */
[C---:B------:R-:W-:Y:S01]  /*23b80*/  HMMA.16816.F32 R52, R172.reuse, R200, R52 ;  /* 0x000000c8ac34723c */ /* 0x040fe20000001834 */
[----:B------:R-:W1:Y:S06]  /*23b90*/  LDSM.16.M88.4 R208, [R208+0x9800] ;  /* 0x00980000d0d0783b */ /* 0x000e6c0000000200 */
[C---:B------:R-:W-:Y:S01]  /*23ba0*/  IADD3 R200, R135.reuse, 0x1800, RZ ;  /* 0x0000180087c87810 */ /* 0x040fe20007ffe0ff */
[C---:B------:R-:W-:Y:S05]  /*23bb0*/  HMMA.16816.F32 R56, R172.reuse, R202, R56 ;  /* 0x000000caac38723c */ /* 0x040fea0000001838 */
[----:B------:R-:W1:Y:S03]  /*23bc0*/  LDSM.16.M88.4 R200, [R200] ;  /* 0x00000000c8c8783b */ /* 0x000e660000000200 */
[C---:B---3--:R-:W-:Y:S07]  /*23bd0*/  HMMA.16816.F32 R60, R172.reuse, R168, R60 ;  /* 0x000000a8ac3c723c */ /* 0x048fee000000183c */
[C---:B------:R-:W-:Y:S01]  /*23be0*/  IADD3 R168, R135.reuse, 0x2000, RZ ;  /* 0x0000200087a87810 */ /* 0x040fe20007ffe0ff */
[C---:B------:R-:W-:Y:S05]  /*23bf0*/  HMMA.16816.F32 R64, R172.reuse, R170, R64 ;  /* 0x000000aaac40723c */ /* 0x040fea0000001840 */
[----:B------:R-:W3:Y:S03]  /*23c00*/  LDSM.16.M88.4 R168, [R168] ;  /* 0x00000000a8a8783b */ /* 0x000ee60000000200 */
[C---:B--2---:R-:W-:Y:S07]  /*23c10*/  HMMA.16816.F32 R68, R172.reuse, R176, R68 ;  /* 0x000000b0ac44723c */ /* 0x044fee0000001844 */
        /* <DEDUP_REMOVED lines=33> */
[----:B------:R-:W1:Y:S02]  /*23e30*/  LDSM.16.M88.4 R172, [R172] ;  /* 0x00000000acac783b */ /* 0x000e640000000200 */
[C---:B------:R-:W-:Y:S01]  /*23e40*/  IADD3 R216, R135.reuse, 0x7000, RZ ;  /* 0x0000700087d87810 */ /* 0x040fe20007ffe0ff */
[C---:B------:R-:W-:Y:S05]  /*23e50*/  HMMA.16816.F32 R8, R212.reuse, R218, R8 ;  /* 0x000000dad408723c */ /* 0x040fea0000001808 */
[----:B------:R-:W2:Y:S03]  /*23e60*/  LDSM.16.M88.4 R216, [R216] ;  /* 0x00000000d8d8783b */ /* 0x000ea60000000200 */
        /* <DEDUP_REMOVED lines=10> */
[C---:B---3--:R-:W-:Y:S08]  /*23f10*/  HMMA.16816.F32 R36, R212.reuse, R168, R36 ;  /* 0x000000a8d424723c */ /* 0x048ff00000001824 */
[C---:B------:R-:W-:Y:S01]  /*23f20*/  HMMA.16816.F32 R40, R212.reuse, R170, R40 ;  /* 0x000000aad428723c */ /* 0x040fe20000001828 */
[----:B------:R-:W3:Y:S07]  /*23f30*/  LDSM.16.M88.4 R168, [R232+0x800] ;  /* 0x00080000e8a8783b */ /* 0x000eee0000000200 */
        /* <DEDUP_REMOVED lines=19> */
[C---:B------:R-:W-:Y:S08]  /*24070*/  HMMA.16816.F32 R120, R212.reuse, R218, R120 ;  /* 0x000000dad478723c */ /* 0x040ff00000001878 */
[C---:B----4-:R-:W-:Y:S08]  /*24080*/  HMMA.16816.F32 R124, R212.reuse, R200, R124 ;  /* 0x000000c8d47c723c */ /* 0x050ff0000000187c */
[----:B------:R-:W-:Y:S08]  /*24090*/  HMMA.16816.F32 R128, R212, R202, R128 ;  /* 0x000000cad480723c */ /* 0x000ff00000001880 */
[C---:B------:R-:W-:Y:S08]  /*240a0*/  HMMA.16816.F32 R4, R220.reuse, R224, R4 ;  /* 0x000000e0dc04723c */ /* 0x040ff00000001804 */
[C---:B------:R-:W-:Y:S08]  /*240b0*/  HMMA.16816.F32 R8, R220.reuse, R226, R8 ;  /* 0x000000e2dc08723c */ /* 0x040ff00000001808 */
[C---:B---3--:R-:W-:Y:S08]  /*240c0*/  HMMA.16816.F32 R12, R220.reuse, R168, R12 ;  /* 0x000000a8dc0c723c */ /* 0x048ff0000000180c */
        /* <DEDUP_REMOVED lines=67> */
[----:B------:R-:W-:Y:S03]  /*24500*/  FMUL.FTZ R39, R39, c[0x0][0x2ec] ;  /* 0x0000bb0027277a20 */ /* 0x000fe60000410000 */
[----:B------:R-:W1:Y:S01]  /*24510*/  MUFU.TANH R170, R22 ;  /* 0x0000001600aa7308 */ /* 0x000e620000002400 */
[C---:B------:R-:W-:Y:S01]  /*24520*/  HMMA.16816.F32 R48, R220.reuse, R10, R48 ;  /* 0x0000000adc30723c */ /* 0x040fe20000001830 */
[----:B------:R-:W1:Y:S02]  /*24530*/  LDSM.16.M88.4 R8, [R232+0x3800] ;  /* 0x00380000e808783b */ /* 0x000e640000000200 */
[----:B------:R-:W-:Y:S02]  /*24540*/  FMUL.FTZ R40, R40, c[0x0][0x2ec] ;  /* 0x0000bb0028287a20 */ /* 0x000fe40000410000 */
[----:B------:R-:W-:Y:S02]  /*24550*/  FMUL.FTZ R41, R41, c[0x0][0x2ec] ;  /* 0x0000bb0029297a20 */ /* 0x000fe40000410000 */
[----:B------:R-:W-:Y:S02]  /*24560*/  FMUL.FTZ R42, R42, c[0x0][0x2ec] ;  /* 0x0000bb002a2a7a20 */ /* 0x000fe40000410000 */
[----:B------:R-:W1:Y:S01]  /*24570*/  MUFU.TANH R174, R23 ;  /* 0x0000001700ae7308 */ /* 0x000e620000002400 */
        /* <DEDUP_REMOVED lines=28> */
[C---:B--2---:R-:W-:Y:S05]  /*24740*/  HMMA.16816.F32 R68, R220.reuse, R4, R68 ;  /* 0x00000004dc44723c */ /* 0x044fea0000001844 */
[----:B------:R-:W-:Y:S02]  /*24750*/  FMUL.FTZ R62, R62, c[0x0][0x2ec] ;  /* 0x0000bb003e3e7a20 */ /* 0x000fe40000410000 */
        /* <DEDUP_REMOVED lines=23> */
[----:B------:R-:W-:Y:S04]  /*248d0*/  FMUL.FTZ R61, R61, c[0x0][0x2ec] ;  /* 0x0000bb003d3d7a20 */ /* 0x000fe80000410000 */
        /* <DEDUP_REMOVED lines=51> */
[----:B------:R-:W1:Y:S01]  /*24c10*/  LDSM.16.M88.4 R8, [R232+0x7800] ;  /* 0x00780000e808783b */ /* 0x000e620000000200 */
[----:B------:R-:W-:Y:S04]  /*24c20*/  DEPBAR.LE SB0, 0x0 ;  /* 0x000080000000791a */ /* 0x000fe80000000000 */
[----:B------:R-:W-:Y:S02]  /*24c30*/  FMUL.FTZ R106, R106, c[0x0][0x2ec] ;  /* 0x0000bb006a6a7a20 */ /* 0x000fe40000410000 */
[----:B------:R-:W-:Y:S01]  /*24c40*/  FMUL.FTZ R107, R107, c[0x0][0x2ec] ;  /* 0x0000bb006b6b7a20 */ /* 0x000fe20000410000 */
[----:B------:R-:W1:Y:S01]  /*24c50*/  MUFU.TANH R203, R44 ;  /* 0x0000002c00cb7308 */ /* 0x000e620000002400 */
[----:B------:R-:W-:Y:S01]  /*24c60*/  BAR.SYNC.DEFER_BLOCKING 0x0 ;  /* 0x0000000000007b1d */ /* 0x000fe20000010000 */
[C---:B--2---:R-:W-:Y:S05]  /*24c70*/  HMMA.16816.F32 R116, R220.reuse, R4, R116 ;  /* 0x00000004dc74723c */ /* 0x044fea0000001874 */
[----:B------:R-:W-:Y:S02]  /*24c80*/  FMUL.FTZ R108, R108, c[0x0][0x2ec] ;  /* 0x0000bb006c6c7a20 */ /* 0x000fe40000410000 */
[----:B------:R-:W-:Y:S01]  /*24c90*/  FMUL.FTZ R109, R109, c[0x0][0x2ec] ;  /* 0x0000bb006d6d7a20 */ /* 0x000fe20000410000 */
[----:B------:R-:W2:Y:S01]  /*24ca0*/  MUFU.TANH R205, R45 ;  /* 0x0000002d00cd7308 */ /* 0x000ea20000002400 */
[C---:B------:R-:W-:Y:S03]  /*24cb0*/  HMMA.16816.F32 R120, R220.reuse, R6, R120 ;  /* 0x00000006dc78723c */ /* 0x040fe60000001878 */
[----:B------:R-:W-:Y:S02]  /*24cc0*/  FMUL.FTZ R110, R110, c[0x0][0x2ec] ;  /* 0x0000bb006e6e7a20 */ /* 0x000fe40000410000 */
[----:B------:R-:W-:Y:S02]  /*24cd0*/  FMUL.FTZ R111, R111, c[0x0][0x2ec] ;  /* 0x0000bb006f6f7a20 */ /* 0x000fe40000410000 */
[----:B------:R-:W-:Y:S02]  /*24ce0*/  FMUL.FTZ R112, R112, c[0x0][0x2ec] ;  /* 0x0000bb0070707a20 */ /* 0x000fe40000410000 */
[----:B------:R-:W2:Y:S03]  /*24cf0*/  MUFU.TANH R206, R46 ;  /* 0x0000002e00ce7308 */ /* 0x000ea60000002400 */
        /* <DEDUP_REMOVED lines=15> */
[----:B------:R-:W2:Y:S06]  /*24df0*/  MUFU.TANH R209, R48 ;  /* 0x0000003000d17308 */ /* 0x000eac0000002400 */
[----:B------:R-:W-:Y:S02]  /*24e00*/  FMUL.FTZ R124, R124, c[0x0][0x2ec] ;  /* 0x0000bb007c7c7a20 */ /* 0x000fe40000410000 */
[----:B------:R-:W-:Y:S02]  /*24e10*/  FMUL.FTZ R125, R125, c[0x0][0x2ec] ;  /* 0x0000bb007d7d7a20 */ /* 0x000fe40000410000 */
[----:B------:R-:W2:Y:S01]  /*24e20*/  MUFU.TANH R207, R49 ;  /* 0x0000003100cf7308 */ /* 0x000ea20000002400 */
[----:B------:R-:W-:Y:S02]  /*24e30*/  FMUL.FTZ R126, R126, c[0x0][0x2ec] ;  /* 0x0000bb007e7e7a20 */ /* 0x000fe40000410000 */
[----:B------:R-:W-:Y:S01]  /*24e40*/  FMUL.FTZ R127, R127, c[0x0][0x2ec] ;  /* 0x0000bb007f7f7a20 */ /* 0x000fe20000410000 */
[----:B-1----:R-:W-:Y:S01]  /*24e50*/  MOV R118, R240 ;  /* 0x000000f000767202 */ /* 0x002fe20000000f00 */
[----:B------:R-:W-:Y:S02]  /*24e60*/  FMUL.FTZ R37, R130, c[0x0][0x2ec] ;  /* 0x0000bb0082257a20 */ /* 0x000fe40000410000 */
[----:B------:R-:W-:Y:S02]  /*24e70*/  FMUL.FTZ R128, R128, c[0x0][0x2ec] ;  /* 0x0000bb0080807a20 */ /* 0x000fe40000410000 */
[----:B------:R-:W-:Y:S01]  /*24e80*/  FMUL.FTZ R129, R129, c[0x0][0x2ec] ;  /* 0x0000bb0081817a20 */ /* 0x000fe20000410000 */
[----:B------:R1:W1:Y:S01]  /*24e90*/  MUFU.TANH R240, R120 ;  /* 0x0000007800f07308 */ /* 0x0002620000002400 */
[----:B------:R-:W-:Y:S09]  /*24ea0*/  FMUL.FTZ R0, R131, c[0x0][0x2ec] ;  /* 0x0000bb0083007a20 */ /* 0x000ff20000410000 */
[----:B------:R2:W2:Y:S10]  /*24eb0*/  MUFU.TANH R210, R50 ;  /* 0x0000003200d27308 */ /* 0x0004b40000002400 */
[----:B------:R2:W2:Y:S01]  /*24ec0*/  MUFU.TANH R211, R51 ;  /* 0x0000003300d37308 */ /* 0x0004a20000002400 */
[----:B-1----:R-:W2:Y:S09]  /*24ed0*/  LDL R120, [R1+0x24] ;  /* 0x0000240001787983 */ /* 0x002eb20000100800 */
        /* <DEDUP_REMOVED lines=128> */
[----:B------:R1:W2:Y:S01]  /*256e0*/  LDG.E R7, [R4.64] ;  /* 0x0000000c04077981 */ /* 0x0002a2000c1e1900 */
[C---:B------:R-:W-:Y:S01]  /*256f0*/  LEA.HI.X.SX32 R3, R0.reuse, R245, 0x2, P0 ;  /* 0x000000f500037211 */ /* 0x040fe200000f16ff */
[----:B------:R-:W-:Y:S04]  /*25700*/  IMAD.IADD R0, R0, 0x1, -R6 ;  /* 0x0000000100007824 */ /* 0x000fe800078e0a06 */
        /* <DEDUP_REMOVED lines=14> */
.L_x_3975:
        /* <DEDUP_REMOVED lines=58> */
.L_x_3974:
        /* <DEDUP_REMOVED lines=162> */
[--C-:B------:R-:W-:Y:S02]  /*265b0*/  FFMA.FTZ R37, R37, c[0x0][0x23c], -R60.reuse ;  /* 0x00008f0025257a23 */ /* 0x100fe4000001083c */
[----:B------:R-:W-:Y:S01]  /*265c0*/  FFMA.FTZ R7, R186, c[0x0][0x23c], -R39 ;  /* 0x00008f00ba077a23 */ /* 0x000fe20000010827 */
        /* <DEDUP_REMOVED lines=22> */
[----:B------:R3:W4:Y:S01]  /*26730*/  MUFU.EX2 R33, R10 ;  /* 0x0000000a00217308 */ /* 0x0007220000000800 */
[--C-:B-1----:R-:W-:Y:S09]  /*26740*/  FFMA.FTZ R4, R187, c[0x0][0x23c], -R60.reuse ;  /* 0x00008f00bb047a23 */ /* 0x102ff2000001083c */
[----:B------:R1:W5:Y:S01]  /*26750*/  MUFU.EX2 R116, R4 ;  /* 0x0000000400747308 */ /* 0x0003620000000800 */
[C---:B--2---:R-:W-:Y:S09]  /*26760*/  FMUL.FTZ R6, R0.reuse, R138 ;  /* 0x0000008a00067220 */ /* 0x044ff20000410000 */
[----:B------:R2:W-:Y:S01]  /*26770*/  MUFU.EX2 R248, R16 ;  /* 0x0000001000f87308 */ /* 0x0005e20000000800 */
[----:B---3--:R-:W-:Y:S01]  /*26780*/  FMUL.FTZ R10, R0, R142 ;  /* 0x0000008e000a7220 */ /* 0x008fe20000410000 */
[----:B----4-:R-:W-:Y:S01]  /*26790*/  MOV R191, R33 ;  /* 0x0000002100bf7202 */ /* 0x010fe20000000f00 */
[----:B------:R-:W-:Y:S07]  /*267a0*/  FMUL.FTZ R33, R2, R165 ;  /* 0x000000a502217220 */ /* 0x000fee0000410000 */
[----:B------:R3:W-:Y:S01]  /*267b0*/  MUFU.EX2 R187, R32 ;  /* 0x0000002000bb7308 */ /* 0x0007e20000000800 */
[--C-:B-1----:R-:W-:Y:S01]  /*267c0*/  FFMA.FTZ R4, R184, c[0x0][0x23c], -R39.reuse ;  /* 0x00008f00b8047a23 */ /* 0x102fe20000010827 */
[----:B-----5:R-:W-:Y:S08]  /*267d0*/  F2FP.PACK_AB R41, R116, R246 ;  /* 0x000000f67429723e */ /* 0x020ff000000000ff */
[----:B------:R1:W4:Y:S01]  /*267e0*/  MUFU.EX2 R122, R4 ;  /* 0x00000004007a7308 */ /* 0x0003220000000800 */
[C---:B--2---:R-:W-:Y:S09]  /*267f0*/  FMUL.FTZ R16, R2.reuse, R148 ;  /* 0x0000009402107220 */ /* 0x044ff20000410000 */
[----:B------:R2:W-:Y:S01]  /*26800*/  MUFU.EX2 R184, R8 ;  /* 0x0000000800b87308 */ /* 0x0005e20000000800 */
[----:B---3--:R-:W-:Y:S02]  /*26810*/  FMUL.FTZ R32, R2, R164 ;  /* 0x000000a402207220 */ /* 0x008fe40000410000 */
[--C-:B-1----:R-:W-:Y:S01]  /*26820*/  FFMA.FTZ R4, R183, c[0x0][0x23c], -R60.reuse ;  /* 0x00008f00b7047a23 */ /* 0x102fe2000001083c */
[----:B----4-:R-:W-:Y:S06]  /*26830*/  F2FP.PACK_AB R42, R122, R251 ;  /* 0x000000fb7a2a723e */ /* 0x010fec00000000ff */
[----:B------:R1:W-:Y:S01]  /*26840*/  MUFU.EX2 R249, R4 ;  /* 0x0000000400f97308 */ /* 0x0003e20000000800 */
[--C-:B--2---:R-:W-:Y:S09]  /*26850*/  FFMA.FTZ R8, R170, c[0x0][0x23c], -R60.reuse ;  /* 0x00008f00aa087a23 */ /* 0x104ff2000001083c */
[----:B------:R2:W-:Y:S01]  /*26860*/  MUFU.EX2 R186, R8 ;  /* 0x0000000800ba7308 */ /* 0x0005e20000000800 */
[--C-:B-1----:R-:W-:Y:S09]  /*26870*/  FFMA.FTZ R4, R182, c[0x0][0x23c], -R60.reuse ;  /* 0x00008f00b6047a23 */ /* 0x102ff2000001083c */
[----:B------:R1:W3:Y:S01]  /*26880*/  MUFU.EX2 R123, R4 ;  /* 0x00000004007b7308 */ /* 0x0002e20000000800 */
[----:B--2---:R-:W-:Y:S02]  /*26890*/  FMUL.FTZ R8, R2, R140 ;  /* 0x0000008c02087220 */ /* 0x004fe40000410000 */
[--C-:B-1----:R-:W-:Y:S01]  /*268a0*/  FFMA.FTZ R4, R177, c[0x0][0x23c], -R60.reuse ;  /* 0x00008f00b1047a23 */ /* 0x102fe2000001083c */
[----:B---3--:R-:W-:Y:S06]  /*268b0*/  F2FP.PACK_AB R43, R123, R249 ;  /* 0x000000f97b2b723e */ /* 0x008fec00000000ff */
        /* <DEDUP_REMOVED lines=29> */
[----:B------:R-:W-:Y:S01]  /*26a90*/  FMUL.FTZ R21, R2, R153 ;  /* 0x0000009902157220 */ /* 0x000fe20000410000 */
        /* <DEDUP_REMOVED lines=8> */
[--C-:B------:R-:W-:Y:S01]  /*26b20*/  FFMA.FTZ R28, R189, c[0x0][0x23c], -R39.reuse ;  /* 0x00008f00bd1c7a23 */ /* 0x100fe20000010827 */
[----:B------:R-:W-:Y:S01]  /*26b30*/  MOV R189, R118 ;  /* 0x0000007600bd7202 */ /* 0x000fe20000000f00 */
[----:B------:R-:W-:Y:S01]  /*26b40*/  FMUL.FTZ R29, R2, R161 ;  /* 0x000000a1021d7220 */ /* 0x000fe20000410000 */
[C---:B------:R-:W-:Y:S01]  /*26b50*/  HMMA.16816.F32 R24, R40.reuse, R30, R24 ;  /* 0x0000001e2818723c */ /* 0x040fe20000001818 */
[----:B------:R1:W2:Y:S02]  /*26b60*/  MUFU.EX2 R188, R28 ;  /* 0x0000001c00bc7308 */ /* 0x0002a40000000800 */
[----:B------:R-:W-:Y:S04]  /*26b70*/  ISETP.GT.AND P0, PT, R189, R190, PT ;  /* 0x000000bebd00720c */ /* 0x000fe80003f04270 */
        /* <DEDUP_REMOVED lines=26> */
[----:B------:R-:W-:Y:S01]  /*26d20*/  MOV R196, R181 ;  /* 0x000000b500c47202 */ /* 0x000fe20000000f00 */
[C---:B------:R-:W-:Y:S08]  /*26d30*/  HMMA.16816.F32 R16, R40.reuse, R54, R16 ;  /* 0x000000362810723c */ /* 0x040ff00000001810 */
[----:B------:R3:W-:Y:S01]  /*26d40*/  MUFU.EX2 R181, R52 ;  /* 0x0000003400b57308 */ /* 0x0007e20000000800 */
[C---:B------:R-:W-:Y:S03]  /*26d50*/  HMMA.16816.F32 R20, R40.reuse, R56, R20 ;  /* 0x000000382814723c */ /* 0x040fe60000001814 */
[--C-:B--2---:R-:W-:Y:S01]  /*26d60*/  FFMA.FTZ R48, R195, c[0x0][0x23c], -R60.reuse ;  /* 0x00008f00c3307a23 */ /* 0x104fe2000001083c */
[----:B------:R-:W-:Y:S03]  /*26d70*/  MOV R195, R180 ;  /* 0x000000b400c37202 */ /* 0x000fe60000000f00 */
[--C-:B------:R-:W-:Y:S01]  /*26d80*/  FFMA.FTZ R56, R198, c[0x0][0x23c], -R60.reuse ;  /* 0x00008f00c6387a23 */ /* 0x100fe2000001083c */
[C---:B------:R-:W-:Y:S01]  /*26d90*/  HMMA.16816.F32 R24, R40.reuse, R58, R24 ;  /* 0x0000003a2818723c */ /* 0x040fe20000001818 */
[----:B------:R2:W2:Y:S03]  /*26da0*/  MUFU.EX2 R182, R48 ;  /* 0x0000003000b67308 */ /* 0x0004a60000000800 */
[----:B------:R-:W-:Y:S01]  /*26db0*/  MOV R198, R132 ;  /* 0x0000008400c67202 */ /* 0x000fe20000000f00 */
[--C-:B----4-:R-:W-:Y:S03]  /*26dc0*/  FFMA.FTZ R61, R208, c[0x0][0x23c], -R60.reuse ;  /* 0x00008f00d03d7a23 */ /* 0x110fe6000001083c */
[C---:B-1----:R-:W-:Y:S03]  /*26dd0*/  HMMA.16816.F32 R28, R40.reuse, R44, R28 ;  /* 0x0000002c281c723c */ /* 0x042fe6000000181c */
[----:B------:R1:W-:Y:S01]  /*26de0*/  MUFU.EX2 R179, R56 ;  /* 0x0000003800b37308 */ /* 0x0003e20000000800 */
[--C-:B---3--:R-:W-:Y:S04]  /*26df0*/  FFMA.FTZ R52, R197, c[0x0][0x23c], -R39.reuse ;  /* 0x00008f00c5347a23 */ /* 0x108fe80000010827 */
[----:B------:R-:W-:Y:S04]  /*26e00*/  HMMA.16816.F32 R32, R40, R46, R32 ;  /* 0x0000002e2820723c */ /* 0x000fe80000001820 */
[--C-:B------:R-:W-:Y:S01]  /*26e10*/  FFMA.FTZ R44, R199, c[0x0][0x23c], -R60.reuse ;  /* 0x00008f00c72c7a23 */ /* 0x100fe2000001083c */
[----:B------:R3:W4:Y:S01]  /*26e20*/  MUFU.EX2 R180, R52 ;  /* 0x0000003400b47308 */ /* 0x0007220000000800 */
[----:B------:R-:W-:Y:S02]  /*26e30*/  MOV R199, R131 ;  /* 0x0000008300c77202 */ /* 0x000fe40000000f00 */
[----:B------:R-:W-:Y:S01]  /*26e40*/  F2FP.PACK_AB R40, R192, R194 ;  /* 0x000000c2c028723e */ /* 0x000fe200000000ff */
[----:B--2---:R-:W2:Y:S03]  /*26e50*/  LDSM.16.MT88.4 R48, [R228+0xb000] ;  /* 0x00b00000e430783b */ /* 0x004ea60000004200 */
[----:B------:R-:W-:Y:S02]  /*26e60*/  F2FP.PACK_AB R41, R191, R193 ;  /* 0x000000c1bf29723e */ /* 0x000fe400000000ff */
[----:B------:R-:W-:Y:S01]  /*26e70*/  F2FP.PACK_AB R42, R248, R247 ;  /* 0x000000f7f82a723e */ /* 0x000fe200000000ff */
[----:B------:R4:W2:Y:S01]  /*26e80*/  MUFU.EX2 R176, R44 ;  /* 0x0000002c00b07308 */ /* 0x0008a20000000800 */
[----:B-----5:R-:W-:Y:S02]  /*26e90*/  F2FP.PACK_AB R43, R223, R243 ;  /* 0x000000f3df2b723e */ /* 0x020fe400000000ff */
[----:B------:R-:W-:Y:S01]  /*26ea0*/  MOV R197, R133 ;  /* 0x0000008500c57202 */ /* 0x000fe20000000f00 */
[----:B-1----:R-:W-:Y:S06]  /*26eb0*/  LDSM.16.MT88.4 R56, [R229+0xb000] ;  /* 0x00b00000e538783b */ /* 0x002fec0000004200 */
[----:B------:R1:W-:Y:S02]  /*26ec0*/  MUFU.EX2 R171, R61 ;  /* 0x0000003d00ab7308 */ /* 0x0003e40000000800 */
[----:B---3--:R-:W3:Y:S08]  /*26ed0*/  LDSM.16.MT88.4 R52, [R231+0xb000] ;  /* 0x00b00000e734783b */ /* 0x008ef00000004200 */
[----:B----4-:R-:W4:Y:S01]  /*26ee0*/  LDSM.16.MT88.4 R44, [R230+0xb000] ;  /* 0x00b00000e62c783b */ /* 0x010f220000004200 */
[C---:B--2---:R-:W-:Y:S03]  /*26ef0*/  HMMA.16816.F32 R4, R40.reuse, R48, R4 ;  /* 0x000000302804723c */ /* 0x044fe60000001804 */
[--C-:B-1----:R-:W-:Y:S04]  /*26f00*/  FFMA.FTZ R61, R214, c[0x0][0x23c], -R60.reuse ;  /* 0x00008f00d63d7a23 */ /* 0x102fe8000001083c */
[----:B------:R1:W-:Y:S01]  /*26f10*/  MUFU.EX2 R163, R61 ;  /* 0x0000003d00a37308 */ /* 0x0003e20000000800 */
[--C-:B------:R-:W-:Y:S01]  /*26f20*/  FFMA.FTZ R48, R200, c[0x0][0x23c], -R39.reuse ;  /* 0x00008f00c8307a23 */ /* 0x100fe20000010827 */
[C---:B------:R-:W-:Y:S03]  /*26f30*/  HMMA.16816.F32 R8, R40.reuse, R50, R8 ;  /* 0x000000322808723c */ /* 0x040fe60000001808 */
[----:B------:R-:W-:Y:S05]  /*26f40*/  MOV R200, R129 ;  /* 0x0000008100c87202 */ /* 0x000fea0000000f00 */
[----:B------:R2:W5:Y:S01]  /*26f50*/  MUFU.EX2 R177, R48 ;  /* 0x0000003000b17308 */ /* 0x0005620000000800 */
[C---:B---3--:R-:W-:Y:S07]  /*26f60*/  HMMA.16816.F32 R12, R40.reuse, R52, R12 ;  /* 0x00000034280c723c */ /* 0x048fee000000180c */
[--C-:B------:R-:W-:Y:S01]  /*26f70*/  FFMA.FTZ R52, R204, c[0x0][0x23c], -R60.reuse ;  /* 0x00008f00cc347a23 */ /* 0x100fe2000001083c */
[C---:B------:R-:W-:Y:S03]  /*26f80*/  HMMA.16816.F32 R16, R40.reuse, R54, R16 ;  /* 0x000000362810723c */ /* 0x040fe60000001810 */
[----:B------:R3:W-:Y:S01]  /*26f90*/  MUFU.EX2 R174, R52 ;  /* 0x0000003400ae7308 */ /* 0x0007e20000000800 */
[--C-:B-1----:R-:W-:Y:S01]  /*26fa0*/  FFMA.FTZ R61, R225, c[0x0][0x23c], -R39.reuse ;  /* 0x00008f00e13d7a23 */ /* 0x102fe20000010827 */
[----:B------:R-:W-:Y:S03]  /*26fb0*/  MOV R204, R123 ;  /* 0x0000007b00cc7202 */ /* 0x000fe60000000f00 */
[C---:B------:R-:W-:Y:S05]  /*26fc0*/  HMMA.16816.F32 R20, R40.reuse, R56, R20 ;  /* 0x000000382814723c */ /* 0x040fea0000001814 */
[----:B------:R1:W-:Y:S01]  /*26fd0*/  MUFU.EX2 R157, R61 ;  /* 0x0000003d009d7308 */ /* 0x0003e20000000800 */
[--C-:B--2---:R-:W-:Y:S01]  /*26fe0*/  FFMA.FTZ R48, R201, c[0x0][0x23c], -R60.reuse ;  /* 0x00008f00c9307a23 */ /* 0x104fe2000001083c */
[----:B------:R-:W-:Y:S01]  /*26ff0*/  MOV R201, R128 ;  /* 0x0000008000c97202 */ /* 0x000fe20000000f00 */
[C---:B------:R-:W-:Y:S04]  /*27000*/  HMMA.16816.F32 R24, R40.reuse, R58, R24 ;  /* 0x0000003a2818723c */ /* 0x040fe80000001818 */
[--C-:B------:R-:W-:Y:S01]  /*27010*/  FFMA.FTZ R56, R205, c[0x0][0x23c], -R39.reuse ;  /* 0x00008f00cd387a23 */ /* 0x100fe20000010827 */
[----:B------:R-:W-:Y:S02]  /*27020*/  MOV R205, R116 ;  /* 0x0000007400cd7202 */ /* 0x000fe40000000f00 */
[----:B------:R2:W2:Y:S01]  /*27030*/  MUFU.EX2 R175, R48 ;  /* 0x0000003000af7308 */ /* 0x0004a20000000800 */
[C---:B----4-:R-:W-:Y:S04]  /*27040*/  HMMA.16816.F32 R28, R40.reuse, R44, R28 ;  /* 0x0000002c281c723c */ /* 0x050fe8000000181c */
[--C-:B---3--:R-:W-:Y:S01]  /*27050*/  FFMA.FTZ R52, R203, c[0x0][0x23c], -R39.reuse ;  /* 0x00008f00cb347a23 */ /* 0x108fe20000010827 */
[----:B------:R-:W-:Y:S02]  /*27060*/  MOV R203, R122 ;  /* 0x0000007a00cb7202 */ /* 0x000fe40000000f00 */
[--C-:B------:R-:W-:Y:S01]  /*27070*/  FFMA.FTZ R44, R206, c[0x0][0x23c], -R60.reuse ;  /* 0x00008f00ce2c7a23 */ /* 0x100fe2000001083c */
[----:B------:R-:W-:Y:S01]  /*27080*/  HMMA.16816.F32 R32, R40, R46, R32 ;  /* 0x0000002e2820723c */ /* 0x000fe20000001820 */
[----:B------:R3:W-:Y:S01]  /*27090*/  MUFU.EX2 R173, R52 ;  /* 0x0000003400ad7308 */ /* 0x0007e20000000800 */
[----:B------:R-:W4:Y:S02]  /*270a0*/  LDL.LU R206, [R1+0x8] ;  /* 0x0000080001ce7983 */ /* 0x000f240000300800 */
[--C-:B-1----:R-:W-:Y:S02]  /*270b0*/  FFMA.FTZ R61, R68, c[0x0][0x23c], -R39.reuse ;  /* 0x00008f00443d7a23 */ /* 0x102fe40000010827 */
[----:B------:R-:W4:Y:S01]  /*270c0*/  LDL.LU R208, [R1+0x4] ;  /* 0x0000040001d07983 */ /* 0x000f220000300800 */
[----:B------:R-:W-:Y:S02]  /*270d0*/  F2FP.PACK_AB R40, R188, R222 ;  /* 0x000000debc28723e */ /* 0x000fe400000000ff */
[----:B------:R-:W-:Y:S02]  /*270e0*/  F2FP.PACK_AB R41, R185, R187 ;  /* 0x000000bbb929723e */ /* 0x000fe400000000ff */
[----:B------:R1:W1:Y:S01]  /*270f0*/  MUFU.EX2 R172, R56 ;  /* 0x0000003800ac7308 */ /* 0x0002620000000800 */
[----:B------:R-:W-:Y:S02]  /*27100*/  F2FP.PACK_AB R42, R186, R183 ;  /* 0x000000b7ba2a723e */ /* 0x000fe400000000ff */
[----:B------:R-:W-:Y:S01]  /*27110*/  F2FP.PACK_AB R43, R182, R184 ;  /* 0x000000b8b62b723e */ /* 0x000fe200000000ff */
[----:B--2---:R-:W2:Y:S06]  /*27120*/  LDSM.16.MT88.4 R48, [R228+0xb800] ;  /* 0x00b80000e430783b */ /* 0x004eac0000004200 */
[----:B------:R5:W2:Y:S02]  /*27130*/  MUFU.EX2 R170, R44 ;  /* 0x0000002c00aa7308 */ /* 0x000aa40000000800 */
[----:B---3--:R-:W3:Y:S08]  /*27140*/  LDSM.16.MT88.4 R52, [R231+0xb800] ;  /* 0x00b80000e734783b */ /* 0x008ef00000004200 */
[----:B------:R2:W-:Y:S01]  /*27150*/  MUFU.EX2 R149, R61 ;  /* 0x0000003d00957308 */ /* 0x0005e20000000800 */
[----:B-1----:R-:W1:Y:S08]  /*27160*/  LDSM.16.MT88.4 R56, [R229+0xb800] ;  /* 0x00b80000e538783b */ /* 0x002e700000004200 */
[----:B-----5:R-:W5:Y:S01]  /*27170*/  LDSM.16.MT88.4 R44, [R230+0xb800] ;  /* 0x00b80000e62c783b */ /* 0x020f620000004200 */
[C---:B--2---:R-:W-:Y:S03]  /*27180*/  HMMA.16816.F32 R4, R40.reuse, R48, R4 ;  /* 0x000000302804723c */ /* 0x044fe60000001804 */
[--C-:B------:R-:W-:Y:S04]  /*27190*/  FFMA.FTZ R61, R75, c[0x0][0x23c], -R60.reuse ;  /* 0x00008f004b3d7a23 */ /* 0x100fe8000001083c */
[--C-:B------:R-:W-:Y:S01]  /*271a0*/  FFMA.FTZ R48, R209, c[0x0][0x23c], -R39.reuse ;  /* 0x00008f00d1307a23 */ /* 0x100fe20000010827 */
[C---:B------:R-:W-:Y:S01]  /*271b0*/  HMMA.16816.F32 R8, R40.reuse, R50, R8 ;  /* 0x000000322808723c */ /* 0x040fe20000001808 */
[----:B------:R2:W-:Y:S07]  /*271c0*/  MUFU.EX2 R143, R61 ;  /* 0x0000003d008f7308 */ /* 0x0005ee0000000800 */
[C---:B---3--:R-:W-:Y:S03]  /*271d0*/  HMMA.16816.F32 R12, R40.reuse, R52, R12 ;  /* 0x00000034280c723c */ /* 0x048fe6000000180c */
[----:B------:R3:W-:Y:S04]  /*271e0*/  MUFU.EX2 R169, R48 ;  /* 0x0000003000a97308 */ /* 0x0007e80000000800 */
[--C-:B------:R-:W-:Y:S01]  /*271f0*/  FFMA.FTZ R52, R210, c[0x0][0x23c], -R60.reuse ;  /* 0x00008f00d2347a23 */ /* 0x100fe2000001083c */
[C---:B------:R-:W-:Y:S05]  /*27200*/  HMMA.16816.F32 R16, R40.reuse, R54, R16 ;  /* 0x000000362810723c */ /* 0x040fea0000001810 */
[----:B------:R5:W-:Y:S03]  /*27210*/  MUFU.EX2 R167, R52 ;  /* 0x0000003400a77308 */ /* 0x000be60000000800 */
[C---:B-1----:R-:W-:Y:S04]  /*27220*/  HMMA.16816.F32 R20, R40.reuse, R56, R20 ;  /* 0x000000382814723c */ /* 0x042fe80000001814 */
[--C-:B--2---:R-:W-:Y:S03]  /*27230*/  FFMA.FTZ R61, R82, c[0x0][0x23c], -R60.reuse ;  /* 0x00008f00523d7a23 */ /* 0x104fe6000001083c */
[--C-:B------:R-:W-:Y:S01]  /*27240*/  FFMA.FTZ R56, R212, c[0x0][0x23c], -R39.reuse ;  /* 0x00008f00d4387a23 */ /* 0x100fe20000010827 */
[C---:B------:R-:W-:Y:S01]  /*27250*/  HMMA.16816.F32 R24, R40.reuse, R58, R24 ;  /* 0x0000003a2818723c */ /* 0x040fe20000001818 */
[----:B------:R1:W-:Y:S03]  /*27260*/  MUFU.EX2 R133, R61 ;  /* 0x0000003d00857308 */ /* 0x0003e60000000800 */
[--C-:B---3--:R-:W-:Y:S04]  /*27270*/  FFMA.FTZ R48, R207, c[0x0][0x23c], -R39.reuse ;  /* 0x00008f00cf307a23 */ /* 0x108fe80000010827 */
[C---:B-----5:R-:W-:Y:S03]  /*27280*/  HMMA.16816.F32 R28, R40.reuse, R44, R28 ;  /* 0x0000002c281c723c */ /* 0x060fe6000000181c */
[----:B------:R2:W3:Y:S01]  /*27290*/  MUFU.EX2 R168, R48 ;  /* 0x0000003000a87308 */ /* 0x0004e20000000800 */
[--C-:B------:R-:W-:Y:S03]  /*272a0*/  FFMA.FTZ R52, R211, c[0x0][0x23c], -R60.reuse ;  /* 0x00008f00d3347a23 */ /* 0x100fe6000001083c */
[--C-:B------:R-:W-:Y:S01]  /*272b0*/  FFMA.FTZ R44, R213, c[0x0][0x23c], -R39.reuse ;  /* 0x00008f00d52c7a23 */ /* 0x100fe20000010827 */
[----:B------:R-:W-:Y:S05]  /*272c0*/  HMMA.16816.F32 R32, R40, R46, R32 ;  /* 0x0000002e2820723c */ /* 0x000fea0000001820 */
[----:B------:R5:W3:Y:S02]  /*272d0*/  MUFU.EX2 R166, R52 ;  /* 0x0000003400a67308 */ /* 0x000ae40000000800 */
        /* <DEDUP_REMOVED lines=8> */
[----:B-----5:R-:W5:Y:S09]  /*27360*/  LDSM.16.MT88.4 R52, [R231+0xc000] ;  /* 0x00c00000e734783b */ /* 0x020f720000004200 */
[----:B------:R-:W-:Y:S01]  /*27370*/  MUFU.EX2 R123, R61 ;  /* 0x0000003d007b7308 */ /* 0x000fe20000000800 */
[----:B-1----:R-:W1:Y:S08]  /*27380*/  LDSM.16.MT88.4 R56, [R229+0xc000] ;  /* 0x00c00000e538783b */ /* 0x002e700000004200 */
[----:B---3--:R-:W3:Y:S01]  /*27390*/  LDSM.16.MT88.4 R44, [R230+0xc000] ;  /* 0x00c00000e62c783b */ /* 0x008ee20000004200 */
[C---:B--2---:R-:W-:Y:S07]  /*273a0*/  HMMA.16816.F32 R4, R40.reuse, R48, R4 ;  /* 0x000000302804723c */ /* 0x044fee0000001804 */
[--C-:B------:R-:W-:Y:S01]  /*273b0*/  FFMA.FTZ R48, R215, c[0x0][0x23c], -R60.reuse ;  /* 0x00008f00d7307a23 */ /* 0x100fe2000001083c */
[C---:B------:R-:W-:Y:S03]  /*273c0*/  HMMA.16816.F32 R8, R40.reuse, R50, R8 ;  /* 0x000000322808723c */ /* 0x040fe60000001808 */
[----:B------:R2:W-:Y:S05]  /*273d0*/  MUFU.EX2 R162, R48 ;  /* 0x0000003000a27308 */ /* 0x0005ea0000000800 */
[C---:B-----5:R-:W-:Y:S07]  /*273e0*/  HMMA.16816.F32 R12, R40.reuse, R52, R12 ;  /* 0x00000034280c723c */ /* 0x060fee000000180c */
[--C-:B------:R-:W-:Y:S01]  /*273f0*/  FFMA.FTZ R52, R217, c[0x0][0x23c], -R39.reuse ;  /* 0x00008f00d9347a23 */ /* 0x100fe20000010827 */
[C---:B------:R-:W-:Y:S03]  /*27400*/  HMMA.16816.F32 R16, R40.reuse, R54, R16 ;  /* 0x000000362810723c */ /* 0x040fe60000001810 */
[----:B------:R5:W-:Y:S05]  /*27410*/  MUFU.EX2 R160, R52 ;  /* 0x0000003400a07308 */ /* 0x000bea0000000800 */
[C---:B-1----:R-:W-:Y:S04]  /*27420*/  HMMA.16816.F32 R20, R40.reuse, R56, R20 ;  /* 0x000000382814723c */ /* 0x042fe80000001814 */
[--C-:B--2---:R-:W-:Y:S03]  /*27430*/  FFMA.FTZ R48, R216, c[0x0][0x23c], -R39.reuse ;  /* 0x00008f00d8307a23 */ /* 0x104fe60000010827 */
[--C-:B------:R-:W-:Y:S01]  /*27440*/  FFMA.FTZ R56, R219, c[0x0][0x23c], -R60.reuse ;  /* 0x00008f00db387a23 */ /* 0x100fe2000001083c */
[C---:B------:R-:W-:Y:S01]  /*27450*/  HMMA.16816.F32 R24, R40.reuse, R58, R24 ;  /* 0x0000003a2818723c */ /* 0x040fe20000001818 */
[----:B------:R1:W-:Y:S07]  /*27460*/  MUFU.EX2 R161, R48 ;  /* 0x0000003000a17308 */ /* 0x0003ee0000000800 */
[C---:B---3--:R-:W-:Y:S03]  /*27470*/  HMMA.16816.F32 R28, R40.reuse, R44, R28 ;  /* 0x0000002c281c723c */ /* 0x048fe6000000181c */
[----:B------:R2:W-:Y:S01]  /*27480*/  MUFU.EX2 R159, R56 ;  /* 0x00000038009f7308 */ /* 0x0005e20000000800 */
[--C-:B-----5:R-:W-:Y:S03]  /*27490*/  FFMA.FTZ R52, R218, c[0x0][0x23c], -R60.reuse ;  /* 0x00008f00da347a23 */ /* 0x120fe6000001083c */
[--C-:B------:R-:W-:Y:S01]  /*274a0*/  FFMA.FTZ R44, R224, c[0x0][0x23c], -R39.reuse ;  /* 0x00008f00e02c7a23 */ /* 0x100fe20000010827 */
[----:B------:R-:W-:Y:S05]  /*274b0*/  HMMA.16816.F32 R32, R40, R46, R32 ;  /* 0x0000002e2820723c */ /* 0x000fea0000001820 */
[----:B------:R3:W5:Y:S02]  /*274c0*/  MUFU.EX2 R158, R52 ;  /* 0x00000034009e7308 */ /* 0x0007640000000800 */
[----:B------:R-:W-:Y:S01]  /*274d0*/  F2FP.PACK_AB R40, R172, R173 ;  /* 0x000000adac28723e */ /* 0x000fe200000000ff */
[----:B-1----:R-:W1:Y:S01]  /*274e0*/  LDSM.16.MT88.4 R48, [R228+0xc800] ;  /* 0x00c80000e430783b */ /* 0x002e620000004200 */
[----:B------:R-:W-:Y:S03]  /*274f0*/  F2FP.PACK_AB R41, R171, R170 ;  /* 0x000000aaab29723e */ /* 0x000fe600000000ff */
[----:B------:R-:W-:Y:S03]  /*27500*/  F2FP.PACK_AB R42, R168, R169 ;  /* 0x000000a9a82a723e */ /* 0x000fe600000000ff */
[----:B------:R5:W1:Y:S01]  /*27510*/  MUFU.EX2 R156, R44 ;  /* 0x0000002c009c7308 */ /* 0x000a620000000800 */
[----:B------:R-:W-:Y:S01]  /*27520*/  F2FP.PACK_AB R43, R166, R167 ;  /* 0x000000a7a62b723e */ /* 0x000fe200000000ff */
[----:B--2---:R-:W-:Y:S08]  /*27530*/  LDSM.16.MT88.4 R56, [R229+0xc800] ;  /* 0x00c80000e538783b */ /* 0x004ff00000004200 */
[----:B---3--:R-:W2:Y:S08]  /*27540*/  LDSM.16.MT88.4 R52, [R231+0xc800] ;  /* 0x00c80000e734783b */ /* 0x008eb00000004200 */
[----:B-----5:R-:W3:Y:S01]  /*27550*/  LDSM.16.MT88.4 R44, [R230+0xc800] ;  /* 0x00c80000e62c783b */ /* 0x020ee20000004200 */
[C---:B-1----:R-:W-:Y:S07]  /*27560*/  HMMA.16816.F32 R4, R40.reuse, R48, R4 ;  /* 0x000000302804723c */ /* 0x042fee0000001804 */
[----:B------:R-:W-:Y:S01]  /*27570*/  FFMA.FTZ R48, R62, c[0x0][0x23c], -R60 ;  /* 0x00008f003e307a23 */ /* 0x000fe2000001083c */
[C---:B------:R-:W-:Y:S03]  /*27580*/  HMMA.16816.F32 R8, R40.reuse, R50, R8 ;  /* 0x000000322808723c */ /* 0x040fe60000001808 */
[----:B------:R1:W-:Y:S05]  /*27590*/  MUFU.EX2 R153, R48 ;  /* 0x0000003000997308 */ /* 0x0003ea0000000800 */
[C---:B--2---:R-:W-:Y:S07]  /*275a0*/  HMMA.16816.F32 R12, R40.reuse, R52, R12 ;  /* 0x00000034280c723c */ /* 0x044fee000000180c */
[--C-:B------:R-:W-:Y:S01]  /*275b0*/  FFMA.FTZ R52, R64, c[0x0][0x23c], -R39.reuse ;  /* 0x00008f0040347a23 */ /* 0x100fe20000010827 */
[C---:B------:R-:W-:Y:S03]  /*275c0*/  HMMA.16816.F32 R16, R40.reuse, R54, R16 ;  /* 0x000000362810723c */ /* 0x040fe60000001810 */
[----:B------:R2:W-:Y:S01]  /*275d0*/  MUFU.EX2 R154, R52 ;  /* 0x00000034009a7308 */ /* 0x0005e20000000800 */
[----:B----4-:R-:W-:Y:S02]  /*275e0*/  FFMA.FTZ R2, R2, R208, R250 ;  /* 0x000000d002027223 */ /* 0x010fe400000100fa */
[----:B------:R-:W-:Y:S02]  /*275f0*/  FFMA.FTZ R0, R0, R206, R246 ;  /* 0x000000ce00007223 */ /* 0x000fe400000100f6 */
[C---:B------:R-:W-:Y:S04]  /*27600*/  HMMA.16816.F32 R20, R40.reuse, R56, R20 ;  /* 0x000000382814723c */ /* 0x040fe80000001814 */
[----:B-1----:R-:W-:Y:S02]  /*27610*/  FFMA.FTZ R48, R63, c[0x0][0x23c], -R60 ;  /* 0x00008f003f307a23 */ /* 0x002fe4000001083c */
[----:B------:R-:W-:Y:S02]  /*27620*/  FADD.FTZ R2, R252, R2 ;  /* 0x00000002fc027221 */ /* 0x000fe40000010000 */
[C---:B------:R-:W-:Y:S01]  /*27630*/  HMMA.16816.F32 R24, R40.reuse, R58, R24 ;  /* 0x0000003a2818723c */ /* 0x040fe20000001818 */
[----:B------:R1:W-:Y:S03]  /*27640*/  MUFU.EX2 R155, R48 ;  /* 0x00000030009b7308 */ /* 0x0003e60000000800 */
[----:B------:R-:W-:Y:S02]  /*27650*/  FFMA.FTZ R56, R66, c[0x0][0x23c], -R60 ;  /* 0x00008f0042387a23 */ /* 0x000fe4000001083c */
[----:B------:R-:W-:Y:S02]  /*27660*/  FADD.FTZ R0, R205, R0 ;  /* 0x00000000cd007221 */ /* 0x000fe40000010000 */
[C---:B---3--:R-:W-:Y:S03]  /*27670*/  HMMA.16816.F32 R28, R40.reuse, R44, R28 ;  /* 0x0000002c281c723c */ /* 0x048fe6000000181c */
[----:B------:R3:W-:Y:S01]  /*27680*/  MUFU.EX2 R151, R56 ;  /* 0x0000003800977308 */ /* 0x0007e20000000800 */
[--C-:B--2---:R-:W-:Y:S02]  /*27690*/  FFMA.FTZ R52, R65, c[0x0][0x23c], -R39.reuse ;  /* 0x00008f0041347a23 */ /* 0x104fe40000010827 */
[----:B------:R-:W-:Y:S02]  /*276a0*/  FADD.FTZ R0, R249, R0 ;  /* 0x00000000f9007221 */ /* 0x000fe40000010000 */
[----:B------:R-:W-:Y:S04]  /*276b0*/  HMMA.16816.F32 R32, R40, R46, R32 ;  /* 0x0000002e2820723c */ /* 0x000fe80000001820 */
[----:B------:R-:W-:Y:S01]  /*276c0*/  FFMA.FTZ R44, R67, c[0x0][0x23c], -R60 ;  /* 0x00008f00432c7a23 */ /* 0x000fe2000001083c */
[----:B------:R2:W-:Y:S01]  /*276d0*/  MUFU.EX2 R152, R52 ;  /* 0x0000003400987308 */ /* 0x0005e20000000800 */
[----:B------:R-:W-:Y:S01]  /*276e0*/  FADD.FTZ R0, R204, R0 ;  /* 0x00000000cc007221 */ /* 0x000fe20000010000 */
[----:B------:R-:W-:Y:S01]  /*276f0*/  F2FP.PACK_AB R43, R159, R158 ;  /* 0x0000009e9f2b723e */ /* 0x000fe200000000ff */
[----:B-1----:R-:W1:Y:S01]  /*27700*/  LDSM.16.MT88.4 R48, [R228+0xd000] ;  /* 0x00d00000e430783b */ /* 0x002e620000004200 */
[----:B------:R-:W-:Y:S03]  /*27710*/  F2FP.PACK_AB R40, R164, R165 ;  /* 0x000000a5a428723e */ /* 0x000fe600000000ff */
[----:B------:R-:W-:Y:S01]  /*27720*/  FADD.FTZ R0, R200, R0 ;  /* 0x00000000c8007221 */ /* 0x000fe20000010000 */
[----:B------:R-:W-:Y:S02]  /*27730*/  F2FP.PACK_AB R41, R162, R163 ;  /* 0x000000a3a229723e */ /* 0x000fe400000000ff */
[----:B------:R4:W5:Y:S01]  /*27740*/  MUFU.EX2 R148, R44 ;  /* 0x0000002c00947308 */ /* 0x0009620000000800 */
[----:B------:R-:W-:Y:S01]  /*27750*/  F2FP.PACK_AB R42, R160, R161 ;  /* 0x000000a1a02a723e */ /* 0x000fe200000000ff */
[----:B------:R-:W-:Y:S01]  /*27760*/  FADD.FTZ R0, R199, R0 ;  /* 0x00000000c7007221 */ /* 0x000fe20000010000 */
[----:B---3--:R-:W-:Y:S03]  /*27770*/  LDSM.16.MT88.4 R56, [R229+0xd000] ;  /* 0x00d00000e538783b */ /* 0x008fe60000004200 */
[----:B------:R-:W-:Y:S04]  /*27780*/  FADD.FTZ R0, R197, R0 ;  /* 0x00000000c5007221 */ /* 0x000fe80000010000 */
[----:B------:R-:W-:Y:S01]  /*27790*/  FADD.FTZ R0, R195, R0 ;  /* 0x00000000c3007221 */ /* 0x000fe20000010000 */
[----:B--2---:R-:W2:Y:S03]  /*277a0*/  LDSM.16.MT88.4 R52, [R231+0xd000] ;  /* 0x00d00000e734783b */ /* 0x004ea60000004200 */
[----:B------:R-:W-:Y:S04]  /*277b0*/  FADD.FTZ R0, R193, R0 ;  /* 0x00000000c1007221 */ /* 0x000fe80000010000 */
[----:B------:R-:W-:Y:S01]  /*277c0*/  FADD.FTZ R0, R191, R0 ;  /* 0x00000000bf007221 */ /* 0x000fe20000010000 */
[----:B----4-:R-:W3:Y:S01]  /*277d0*/  LDSM.16.MT88.4 R44, [R230+0xd000] ;  /* 0x00d00000e62c783b */ /* 0x010ee20000004200 */
[C---:B-1----:R-:W-:Y:S07]  /*277e0*/  HMMA.16816.F32 R4, R40.reuse, R48, R4 ;  /* 0x000000302804723c */ /* 0x042fee0000001804 */
[--C-:B------:R-:W-:Y:S01]  /*277f0*/  FFMA.FTZ R48, R69, c[0x0][0x23c], -R39.reuse ;  /* 0x00008f0045307a23 */ /* 0x100fe20000010827 */
[C---:B------:R-:W-:Y:S03]  /*27800*/  HMMA.16816.F32 R8, R40.reuse, R50, R8 ;  /* 0x000000322808723c */ /* 0x040fe60000001808 */
[----:B------:R1:W4:Y:S05]  /*27810*/  MUFU.EX2 R150, R48 ;  /* 0x0000003000967308 */ /* 0x00032a0000000800 */
[C---:B--2---:R-:W-:Y:S07]  /*27820*/  HMMA.16816.F32 R12, R40.reuse, R52, R12 ;  /* 0x00000034280c723c */ /* 0x044fee000000180c */
[--C-:B------:R-:W-:Y:S01]  /*27830*/  FFMA.FTZ R52, R71, c[0x0][0x23c], -R60.reuse ;  /* 0x00008f0047347a23 */ /* 0x100fe2000001083c */
[C---:B------:R-:W-:Y:S03]  /*27840*/  HMMA.16816.F32 R16, R40.reuse, R54, R16 ;  /* 0x000000362810723c */ /* 0x040fe60000001810 */
[----:B------:R2:W-:Y:S01]  /*27850*/  MUFU.EX2 R147, R52 ;  /* 0x0000003400937308 */ /* 0x0005e20000000800 */
[--C-:B-1----:R-:W-:Y:S04]  /*27860*/  FFMA.FTZ R48, R70, c[0x0][0x23c], -R60.reuse ;  /* 0x00008f0046307a23 */ /* 0x102fe8000001083c */
[C---:B------:R-:W-:Y:S05]  /*27870*/  HMMA.16816.F32 R20, R40.reuse, R56, R20 ;  /* 0x000000382814723c */ /* 0x040fea0000001814 */
[----:B------:R1:W-:Y:S02]  /*27880*/  MUFU.EX2 R146, R48 ;  /* 0x0000003000927308 */ /* 0x0003e40000000800 */
[--C-:B------:R-:W-:Y:S01]  /*27890*/  FFMA.FTZ R56, R73, c[0x0][0x23c], -R39.reuse ;  /* 0x00008f0049387a23 */ /* 0x100fe20000010827 */
[C---:B------:R-:W-:Y:S07]  /*278a0*/  HMMA.16816.F32 R24, R40.reuse, R58, R24 ;  /* 0x0000003a2818723c */ /* 0x040fee0000001818 */
[----:B------:R4:W-:Y:S01]  /*278b0*/  MUFU.EX2 R144, R56 ;  /* 0x0000003800907308 */ /* 0x0009e20000000800 */
[C---:B---3--:R-:W-:Y:S04]  /*278c0*/  HMMA.16816.F32 R28, R40.reuse, R44, R28 ;  /* 0x0000002c281c723c */ /* 0x048fe8000000181c */
[--C-:B--2---:R-:W-:Y:S03]  /*278d0*/  FFMA.FTZ R52, R72, c[0x0][0x23c], -R39.reuse ;  /* 0x00008f0048347a23 */ /* 0x104fe60000010827 */
[--C-:B------:R-:W-:Y:S01]  /*278e0*/  FFMA.FTZ R44, R74, c[0x0][0x23c], -R60.reuse ;  /* 0x00008f004a2c7a23 */ /* 0x100fe2000001083c */
[----:B------:R-:W-:Y:S01]  /*278f0*/  HMMA.16816.F32 R32, R40, R46, R32 ;  /* 0x0000002e2820723c */ /* 0x000fe20000001820 */
[----:B------:R2:W-:Y:S01]  /*27900*/  MUFU.EX2 R145, R52 ;  /* 0x0000003400917308 */ /* 0x0005e20000000800 */
[----:B-1----:R-:W1:Y:S05]  /*27910*/  LDSM.16.MT88.4 R48, [R228+0xd800] ;  /* 0x00d80000e430783b */ /* 0x002e6a0000004200 */
[----:B------:R-:W-:Y:S02]  /*27920*/  F2FP.PACK_AB R40, R157, R156 ;  /* 0x0000009c9d28723e */ /* 0x000fe400000000ff */
[----:B-----5:R-:W-:Y:S02]  /*27930*/  F2FP.PACK_AB R43, R148, R151 ;  /* 0x00000097942b723e */ /* 0x020fe400000000ff */
[----:B------:R3:W5:Y:S01]  /*27940*/  MUFU.EX2 R142, R44 ;  /* 0x0000002c008e7308 */ /* 0x0007620000000800 */
[----:B------:R-:W-:Y:S02]  /*27950*/  F2FP.PACK_AB R41, R155, R153 ;  /* 0x000000999b29723e */ /* 0x000fe400000000ff */
[----:B------:R-:W-:Y:S01]  /*27960*/  F2FP.PACK_AB R42, R152, R154 ;  /* 0x0000009a982a723e */ /* 0x000fe200000000ff */
[----:B----4-:R-:W-:Y:S08]  /*27970*/  LDSM.16.MT88.4 R56, [R229+0xd800] ;  /* 0x00d80000e538783b */ /* 0x010ff00000004200 */
[----:B--2---:R-:W2:Y:S08]  /*27980*/  LDSM.16.MT88.4 R52, [R231+0xd800] ;  /* 0x00d80000e734783b */ /* 0x004eb00000004200 */
[----:B---3--:R-:W3:Y:S01]  /*27990*/  LDSM.16.MT88.4 R44, [R230+0xd800] ;  /* 0x00d80000e62c783b */ /* 0x008ee20000004200 */
[C---:B-1----:R-:W-:Y:S07]  /*279a0*/  HMMA.16816.F32 R4, R40.reuse, R48, R4 ;  /* 0x000000302804723c */ /* 0x042fee0000001804 */
[--C-:B------:R-:W-:Y:S01]  /*279b0*/  FFMA.FTZ R48, R76, c[0x0][0x23c], -R39.reuse ;  /* 0x00008f004c307a23 */ /* 0x100fe20000010827 */
[C---:B------:R-:W-:Y:S03]  /*279c0*/  HMMA.16816.F32 R8, R40.reuse, R50, R8 ;  /* 0x000000322808723c */ /* 0x040fe60000001808 */
[----:B------:R1:W-:Y:S05]  /*279d0*/  MUFU.EX2 R141, R48 ;  /* 0x00000030008d7308 */ /* 0x0003ea0000000800 */
[C---:B--2---:R-:W-:Y:S07]  /*279e0*/  HMMA.16816.F32 R12, R40.reuse, R52, R12 ;  /* 0x00000034280c723c */ /* 0x044fee000000180c */
[--C-:B------:R-:W-:Y:S01]  /*279f0*/  FFMA.FTZ R52, R78, c[0x0][0x23c], -R60.reuse ;  /* 0x00008f004e347a23 */ /* 0x100fe2000001083c */
[C---:B------:R-:W-:Y:S03]  /*27a00*/  HMMA.16816.F32 R16, R40.reuse, R54, R16 ;  /* 0x000000362810723c */ /* 0x040fe60000001810 */
[----:B------:R2:W-:Y:S01]  /*27a10*/  MUFU.EX2 R139, R52 ;  /* 0x00000034008b7308 */ /* 0x0005e20000000800 */
[--C-:B-1----:R-:W-:Y:S04]  /*27a20*/  FFMA.FTZ R48, R77, c[0x0][0x23c], -R39.reuse ;  /* 0x00008f004d307a23 */ /* 0x102fe80000010827 */
[C---:B------:R-:W-:Y:S05]  /*27a30*/  HMMA.16816.F32 R20, R40.reuse, R56, R20 ;  /* 0x000000382814723c */ /* 0x040fea0000001814 */
[----:B------:R1:W4:Y:S02]  /*27a40*/  MUFU.EX2 R140, R48 ;  /* 0x00000030008c7308 */ /* 0x0003240000000800 */
[--C-:B------:R-:W-:Y:S01]  /*27a50*/  FFMA.FTZ R56, R80, c[0x0][0x23c], -R39.reuse ;  /* 0x00008f0050387a23 */ /* 0x100fe20000010827 */
[C---:B------:R-:W-:Y:S07]  /*27a60*/  HMMA.16816.F32 R24, R40.reuse, R58, R24 ;  /* 0x0000003a2818723c */ /* 0x040fee0000001818 */
[----:B------:R4:W-:Y:S01]  /*27a70*/  MUFU.EX2 R137, R56 ;  /* 0x0000003800897308 */ /* 0x0009e20000000800 */
[C---:B---3--:R-:W-:Y:S04]  /*27a80*/  HMMA.16816.F32 R28, R40.reuse, R44, R28 ;  /* 0x0000002c281c723c */ /* 0x048fe8000000181c */
[--C-:B--2---:R-:W-:Y:S03]  /*27a90*/  FFMA.FTZ R52, R79, c[0x0][0x23c], -R60.reuse ;  /* 0x00008f004f347a23 */ /* 0x104fe6000001083c */
[--C-:B------:R-:W-:Y:S01]  /*27aa0*/  FFMA.FTZ R44, R81, c[0x0][0x23c], -R39.reuse ;  /* 0x00008f00512c7a23 */ /* 0x100fe20000010827 */
[----:B------:R-:W-:Y:S01]  /*27ab0*/  HMMA.16816.F32 R32, R40, R46, R32 ;  /* 0x0000002e2820723c */ /* 0x000fe20000001820 */
[----:B------:R2:W3:Y:S01]  /*27ac0*/  MUFU.EX2 R138, R52 ;  /* 0x00000034008a7308 */ /* 0x0004e20000000800 */
[----:B-1----:R-:W1:Y:S05]  /*27ad0*/  LDSM.16.MT88.4 R48, [R228+0xe000] ;  /* 0x00e00000e430783b */ /* 0x002e6a0000004200 */
[----:B------:R-:W-:Y:S02]  /*27ae0*/  F2FP.PACK_AB R40, R150, R149 ;  /* 0x000000959628723e */ /* 0x000fe400000000ff */
[----:B-----5:R-:W-:Y:S02]  /*27af0*/  F2FP.PACK_AB R43, R143, R142 ;  /* 0x0000008e8f2b723e */ /* 0x020fe400000000ff */
[----:B------:R5:W1:Y:S01]  /*27b00*/  MUFU.EX2 R136, R44 ;  /* 0x0000002c00887308 */ /* 0x000a620000000800 */
[----:B------:R-:W-:Y:S02]  /*27b10*/  F2FP.PACK_AB R41, R147, R146 ;  /* 0x000000929329723e */ /* 0x000fe400000000ff */
[----:B------:R-:W-:Y:S01]  /*27b20*/  F2FP.PACK_AB R42, R144, R145 ;  /* 0x00000091902a723e */ /* 0x000fe200000000ff */
[----:B----4-:R-:W-:Y:S08]  /*27b30*/  LDSM.16.MT88.4 R56, [R229+0xe000] ;  /* 0x00e00000e538783b */ /* 0x010ff00000004200 */
[----:B--2---:R-:W2:Y:S08]  /*27b40*/  LDSM.16.MT88.4 R52, [R231+0xe000] ;  /* 0x00e00000e734783b */ /* 0x004eb00000004200 */
[----:B-----5:R-:W4:Y:S01]  /*27b50*/  LDSM.16.MT88.4 R44, [R230+0xe000] ;  /* 0x00e00000e62c783b */ /* 0x020f220000004200 */
[C---:B-1----:R-:W-:Y:S07]  /*27b60*/  HMMA.16816.F32 R4, R40.reuse, R48, R4 ;  /* 0x000000302804723c */ /* 0x042fee0000001804 */
[--C-:B------:R-:W-:Y:S01]  /*27b70*/  FFMA.FTZ R48, R83, c[0x0][0x23c], -R60.reuse ;  /* 0x00008f0053307a23 */ /* 0x100fe2000001083c */
[C---:B------:R-:W-:Y:S03]  /*27b80*/  HMMA.16816.F32 R8, R40.reuse, R50, R8 ;  /* 0x000000322808723c */ /* 0x040fe60000001808 */
[----:B------:R1:W5:Y:S05]  /*27b90*/  MUFU.EX2 R132, R48 ;  /* 0x0000003000847308 */ /* 0x00036a0000000800 */
[C---:B--2---:R-:W-:Y:S07]  /*27ba0*/  HMMA.16816.F32 R12, R40.reuse, R52, R12 ;  /* 0x00000034280c723c */ /* 0x044fee000000180c */
        /* <DEDUP_REMOVED lines=10> */
[--C-:B--2---:R-:W-:Y:S03]  /*27c50*/  FFMA.FTZ R52, R86, c[0x0][0x23c], -R60.reuse ;  /* 0x00008f0056347a23 */ /* 0x104fe6000001083c */
[--C-:B------:R-:W-:Y:S01]  /*27c60*/  FFMA.FTZ R44, R88, c[0x0][0x23c], -R39.reuse ;  /* 0x00008f00582c7a23 */ /* 0x100fe20000010827 */
[----:B------:R-:W-:Y:S01]  /*27c70*/  HMMA.16816.F32 R32, R40, R46, R32 ;  /* 0x0000002e2820723c */ /* 0x000fe20000001820 */
[----:B------:R2:W4:Y:S01]  /*27c80*/  MUFU.EX2 R129, R52 ;  /* 0x0000003400817308 */ /* 0x0005220000000800 */
[----:B-1----:R-:W1:Y:S05]  /*27c90*/  LDSM.16.MT88.4 R48, [R228+0xe800] ;  /* 0x00e80000e430783b */ /* 0x002e6a0000004200 */
[----:B------:R-:W-:Y:S02]  /*27ca0*/  F2FP.PACK_AB R40, R140, R141 ;  /* 0x0000008d8c28723e */ /* 0x000fe400000000ff */
[----:B---3--:R-:W-:Y:S02]  /*27cb0*/  F2FP.PACK_AB R41, R138, R139 ;  /* 0x0000008b8a29723e */ /* 0x008fe400000000ff */
[----:B------:R3:W1:Y:S01]  /*27cc0*/  MUFU.EX2 R122, R44 ;  /* 0x0000002c007a7308 */ /* 0x0006620000000800 */
[----:B------:R-:W-:Y:S02]  /*27cd0*/  F2FP.PACK_AB R42, R136, R137 ;  /* 0x00000089882a723e */ /* 0x000fe400000000ff */
[----:B-----5:R-:W-:Y:S01]  /*27ce0*/  F2FP.PACK_AB R43, R132, R133 ;  /* 0x00000085842b723e */ /* 0x020fe200000000ff */
[----:B------:R-:W-:Y:S08]  /*27cf0*/  LDSM.16.MT88.4 R56, [R229+0xe800] ;  /* 0x00e80000e538783b */ /* 0x000ff00000004200 */
        /* <DEDUP_REMOVED lines=12> */
[----:B------:R1:W5:Y:S02]  /*27dc0*/  MUFU.EX2 R118, R48 ;  /* 0x0000003000767308 */ /* 0x0003640000000800 */
        /* <DEDUP_REMOVED lines=10> */
[----:B----4-:R-:W-:Y:S02]  /*27e70*/  F2FP.PACK_AB R41, R128, R129 ;  /* 0x000000818029723e */ /* 0x010fe400000000ff */
[----:B------:R4:W1:Y:S01]  /*27e80*/  MUFU.EX2 R90, R44 ;  /* 0x0000002c005a7308 */ /* 0x0008620000000800 */
[----:B------:R-:W-:Y:S02]  /*27e90*/  F2FP.PACK_AB R42, R123, R122 ;  /* 0x0000007a7b2a723e */ /* 0x000fe400000000ff */
[----:B-----5:R-:W-:Y:S01]  /*27ea0*/  F2FP.PACK_AB R43, R118, R120 ;  /* 0x00000078762b723e */ /* 0x020fe200000000ff */
[----:B------:R-:W-:Y:S08]  /*27eb0*/  LDSM.16.MT88.4 R56, [R229+0xf000] ;  /* 0x00f00000e538783b */ /* 0x000ff00000004200 */
[----:B--2---:R-:W2:Y:S01]  /*27ec0*/  LDSM.16.MT88.4 R52, [R231+0xf000] ;  /* 0x00f00000e734783b */ /* 0x004ea20000004200 */
[--C-:B----4-:R-:W-:Y:S04]  /*27ed0*/  FFMA.FTZ R44, R96, c[0x0][0x23c], -R39.reuse ;  /* 0x00008f00602c7a23 */ /* 0x110fe80000010827 */
[----:B------:R4:W-:Y:S01]  /*27ee0*/  MUFU.EX2 R89, R44 ;  /* 0x0000002c00597308 */ /* 0x0009e20000000800 */
[C---:B-1----:R-:W-:Y:S07]  /*27ef0*/  HMMA.16816.F32 R4, R40.reuse, R48, R4 ;  /* 0x000000302804723c */ /* 0x042fee0000001804 */
[--C-:B------:R-:W-:Y:S01]  /*27f00*/  FFMA.FTZ R48, R97, c[0x0][0x23c], -R39.reuse ;  /* 0x00008f0061307a23 */ /* 0x100fe20000010827 */
[C---:B------:R-:W-:Y:S03]  /*27f10*/  HMMA.16816.F32 R8, R40.reuse, R50, R8 ;  /* 0x000000322808723c */ /* 0x040fe60000001808 */
[----:B------:R1:W5:Y:S01]  /*27f20*/  MUFU.EX2 R88, R48 ;  /* 0x0000003000587308 */ /* 0x0003620000000800 */
[----:B----4-:R-:W4:Y:S04]  /*27f30*/  LDSM.16.MT88.4 R44, [R230+0xf000] ;  /* 0x00f00000e62c783b */ /* 0x010f280000004200 */
        /* <DEDUP_REMOVED lines=10> */
[--C-:B--2---:R-:W-:Y:S01]  /*27fe0*/  FFMA.FTZ R52, R100, c[0x0][0x23c], -R39.reuse ;  /* 0x00008f0064347a23 */ /* 0x104fe20000010827 */
[C---:B----4-:R-:W-:Y:S08]  /*27ff0*/  HMMA.16816.F32 R28, R40.reuse, R44, R28 ;  /* 0x0000002c281c723c */ /* 0x050ff0000000181c */
[----:B------:R2:W4:Y:S01]  /*28000*/  MUFU.EX2 R85, R52 ;  /* 0x0000003400557308 */ /* 0x0005220000000800 */
[----:B-1----:R-:W1:Y:S01]  /*28010*/  LDSM.16.MT88.4 R48, [R228+0xf800] ;  /* 0x00f80000e430783b */ /* 0x002e620000004200 */
        /* <DEDUP_REMOVED lines=8> */
[----:B--2---:R-:W2:Y:S01]  /*280a0*/  LDSM.16.MT88.4 R52, [R231+0xf800] ;  /* 0x00f80000e734783b */ /* 0x004ea20000004200 */
[--C-:B---3--:R-:W-:Y:S04]  /*280b0*/  FFMA.FTZ R44, R103, c[0x0][0x23c], -R60.reuse ;  /* 0x00008f00672c7a23 */ /* 0x108fe8000001083c */
[----:B------:R3:W5:Y:S01]  /*280c0*/  MUFU.EX2 R83, R44 ;  /* 0x0000002c00537308 */ /* 0x0007620000000800 */
[C---:B-1----:R-:W-:Y:S07]  /*280d0*/  HMMA.16816.F32 R4, R40.reuse, R48, R4 ;  /* 0x000000302804723c */ /* 0x042fee0000001804 */
[--C-:B------:R-:W-:Y:S01]  /*280e0*/  FFMA.FTZ R48, R104, c[0x0][0x23c], -R39.reuse ;  /* 0x00008f0068307a23 */ /* 0x100fe20000010827 */
[C---:B------:R-:W-:Y:S03]  /*280f0*/  HMMA.16816.F32 R8, R40.reuse, R50, R8 ;  /* 0x000000322808723c */ /* 0x040fe60000001808 */
[----:B------:R1:W-:Y:S05]  /*28100*/  MUFU.EX2 R81, R48 ;  /* 0x0000003000517308 */ /* 0x0003ea0000000800 */
[C---:B--2---:R-:W-:Y:S01]  /*28110*/  HMMA.16816.F32 R12, R40.reuse, R52, R12 ;  /* 0x00000034280c723c */ /* 0x044fe2000000180c */
[----:B---3--:R-:W2:Y:S06]  /*28120*/  LDSM.16.MT88.4 R44, [R230+0xf800] ;  /* 0x00f80000e62c783b */ /* 0x008eac0000004200 */
        /* <DEDUP_REMOVED lines=9> */
[--C-:B---3--:R-:W-:Y:S09]  /*281c0*/  FFMA.FTZ R52, R108, c[0x0][0x23c], -R39.reuse ;  /* 0x00008f006c347a23 */ /* 0x108ff20000010827 */
[----:B------:R3:W-:Y:S01]  /*281d0*/  MUFU.EX2 R77, R52 ;  /* 0x00000034004d7308 */ /* 0x0007e20000000800 */
[C---:B--2---:R-:W-:Y:S03]  /*281e0*/  HMMA.16816.F32 R28, R40.reuse, R44, R28 ;  /* 0x0000002c281c723c */ /* 0x044fe6000000181c */
[--C-:B-1----:R-:W-:Y:S04]  /*281f0*/  FFMA.FTZ R48, R106, c[0x0][0x23c], -R60.reuse ;  /* 0x00008f006a307a23 */ /* 0x102fe8000001083c */
[----:B------:R-:W-:Y:S01]  /*28200*/  FFMA.FTZ R44, R110, c[0x0][0x23c], -R60 ;  /* 0x00008f006e2c7a23 */ /* 0x000fe2000001083c */
[----:B------:R-:W-:Y:S01]  /*28210*/  HMMA.16816.F32 R32, R40, R46, R32 ;  /* 0x0000002e2820723c */ /* 0x000fe20000001820 */
[----:B------:R1:W2:Y:S03]  /*28220*/  MUFU.EX2 R79, R48 ;  /* 0x00000030004f7308 */ /* 0x0002a60000000800 */
[--C-:B----4-:R-:W-:Y:S03]  /*28230*/  FFMA.FTZ R56, R112, c[0x0][0x23c], -R39.reuse ;  /* 0x00008f0070387a23 */ /* 0x110fe60000010827 */
[----:B------:R-:W-:Y:S02]  /*28240*/  F2FP.PACK_AB R40, R84, R85 ;  /* 0x000000555428723e */ /* 0x000fe400000000ff */
[----:B-----5:R-:W-:Y:S02]  /*28250*/  F2FP.PACK_AB R41, R83, R82 ;  /* 0x000000525329723e */ /* 0x020fe400000000ff */
[----:B------:R4:W-:Y:S01]  /*28260*/  MUFU.EX2 R75, R44 ;  /* 0x0000002c004b7308 */ /* 0x0009e20000000800 */
[----:B------:R-:W-:Y:S01]  /*28270*/  F2FP.PACK_AB R42, R80, R81 ;  /* 0x00000051502a723e */ /* 0x000fe200000000ff */
[--C-:B---3--:R-:W-:Y:S08]  /*28280*/  FFMA.FTZ R52, R109, c[0x0][0x23c], -R39.reuse ;  /* 0x00008f006d347a23 */ /* 0x108ff00000010827 */
[----:B------:R3:W5:Y:S01]  /*28290*/  MUFU.EX2 R76, R52 ;  /* 0x00000034004c7308 */ /* 0x0007620000000800 */
[----:B-1----:R-:W1:Y:S01]  /*282a0*/  LDSM.16.MT88.4 R48, [R228+0x10000] ;  /* 0x01000000e430783b */ /* 0x002e620000004200 */
[----:B--2---:R-:W-:Y:S08]  /*282b0*/  F2FP.PACK_AB R43, R78, R79 ;  /* 0x0000004f4e2b723e */ /* 0x004ff000000000ff */
[----:B------:R2:W-:Y:S01]  /*282c0*/  MUFU.EX2 R74, R56 ;  /* 0x00000038004a7308 */ /* 0x0005e20000000800 */
[----:B----4-:R-:W-:Y:S08]  /*282d0*/  LDSM.16.MT88.4 R44, [R229+0x10000] ;  /* 0x01000000e52c783b */ /* 0x010ff00000004200 */
[----:B---3--:R-:W3:Y:S01]  /*282e0*/  LDSM.16.MT88.4 R52, [R231+0x10000] ;  /* 0x01000000e734783b */ /* 0x008ee20000004200 */
[----:B--2---:R-:W-:Y:S02]  /*282f0*/  FADD.FTZ R56, R251, R2 ;  /* 0x00000002fb387221 */ /* 0x004fe40000010000 */
[--C-:B------:R-:W-:Y:S02]  /*28300*/  FFMA.FTZ R2, R113, c[0x0][0x23c], -R39.reuse ;  /* 0x00008f0071027a23 */ /* 0x100fe40000010827 */
[----:B------:R-:W-:Y:S02]  /*28310*/  FADD.FTZ R56, R203, R56 ;  /* 0x00000038cb387221 */ /* 0x000fe40000010000 */
[----:B------:R2:W4:Y:S01]  /*28320*/  MUFU.EX2 R72, R2 ;  /* 0x0000000200487308 */ /* 0x0005220000000800 */
[C---:B-1----:R-:W-:Y:S08]  /*28330*/  HMMA.16816.F32 R4, R40.reuse, R48, R4 ;  /* 0x000000302804723c */ /* 0x042ff00000001804 */
[C---:B------:R-:W-:Y:S01]  /*28340*/  HMMA.16816.F32 R8, R40.reuse, R50, R8 ;  /* 0x000000322808723c */ /* 0x040fe20000001808 */
[----:B------:R-:W1:Y:S03]  /*28350*/  LDSM.16.MT88.4 R48, [R230+0x10000] ;  /* 0x01000000e630783b */ /* 0x000e660000004200 */
[----:B--2---:R-:W-:Y:S04]  /*28360*/  FADD.FTZ R2, R201, R56 ;  /* 0x00000038c9027221 */ /* 0x004fe80000010000 */
[C---:B---3--:R-:W-:Y:S04]  /*28370*/  HMMA.16816.F32 R12, R40.reuse, R52, R12 ;  /* 0x00000034280c723c */ /* 0x048fe8000000180c */
[----:B------:R-:W-:Y:S02]  /*28380*/  FADD.FTZ R2, R202, R2 ;  /* 0x00000002ca027221 */ /* 0x000fe40000010000 */
[----:B------:R-:W-:Y:S02]  /*28390*/  FFMA.FTZ R56, R114, c[0x0][0x23c], -R60 ;  /* 0x00008f0072387a23 */ /* 0x000fe4000001083c */
[----:B------:R-:W-:Y:S01]  /*283a0*/  FADD.FTZ R2, R198, R2 ;  /* 0x00000002c6027221 */ /* 0x000fe20000010000 */
[C---:B------:R-:W-:Y:S01]  /*283b0*/  HMMA.16816.F32 R16, R40.reuse, R54, R16 ;  /* 0x000000362810723c */ /* 0x040fe20000001810 */
[----:B------:R-:W-:Y:S02]  /*283c0*/  MUFU.EX2 R71, R56 ;  /* 0x0000003800477308 */ /* 0x000fe40000000800 */
[----:B------:R-:W-:Y:S02]  /*283d0*/  FADD.FTZ R2, R196, R2 ;  /* 0x00000002c4027221 */ /* 0x000fe40000010000 */
[----:B------:R-:W-:Y:S02]  /*283e0*/  FFMA.FTZ R52, R115, c[0x0][0x23c], -R60 ;  /* 0x00008f0073347a23 */ /* 0x000fe4000001083c */
[----:B------:R-:W-:Y:S01]  /*283f0*/  FADD.FTZ R2, R194, R2 ;  /* 0x00000002c2027221 */ /* 0x000fe20000010000 */
[C---:B------:R-:W-:Y:S03]  /*28400*/  HMMA.16816.F32 R20, R40.reuse, R44, R20 ;  /* 0x0000002c2814723c */ /* 0x040fe60000001814 */
[----:B------:R2:W3:Y:S01]  /*28410*/  MUFU.EX2 R70, R52 ;  /* 0x0000003400467308 */ /* 0x0004e20000000800 */
[----:B------:R-:W-:Y:S03]  /*28420*/  FADD.FTZ R2, R192, R2 ;  /* 0x00000002c0027221 */ /* 0x000fe60000010000 */
[--C-:B------:R-:W-:Y:S01]  /*28430*/  FFMA.FTZ R44, R226, c[0x0][0x23c], -R39.reuse ;  /* 0x00008f00e22c7a23 */ /* 0x100fe20000010827 */
[C---:B------:R-:W-:Y:S04]  /*28440*/  HMMA.16816.F32 R24, R40.reuse, R46, R24 ;  /* 0x0000002e2818723c */ /* 0x040fe80000001818 */
[----:B------:R-:W-:Y:S01]  /*28450*/  FADD.FTZ R45, R247, R2 ;  /* 0x00000002f72d7221 */ /* 0x000fe20000010000 */
[----:B------:R3:W-:Y:S01]  /*28460*/  MUFU.EX2 R69, R44 ;  /* 0x0000002c00457308 */ /* 0x0007e20000000800 */
[----:B------:R-:W-:Y:S02]  /*28470*/  FFMA.FTZ R2, R117, c[0x0][0x23c], -R39 ;  /* 0x00008f0075027a23 */ /* 0x000fe40000010827 */
[C---:B-1----:R-:W-:Y:S07]  /*28480*/  HMMA.16816.F32 R28, R40.reuse, R48, R28 ;  /* 0x00000030281c723c */ /* 0x042fee000000181c */
[----:B------:R-:W-:Y:S01]  /*28490*/  FFMA.FTZ R48, R227, c[0x0][0x23c], -R60 ;  /* 0x00008f00e3307a23 */ /* 0x000fe2000001083c */
[----:B------:R1:W1:Y:S01]  /*284a0*/  MUFU.EX2 R68, R2 ;  /* 0x0000000200447308 */ /* 0x0002620000000800 */
[----:B------:R-:W-:Y:S01]  /*284b0*/  HMMA.16816.F32 R32, R40, R50, R32 ;  /* 0x000000322820723c */ /* 0x000fe20000001820 */
[----:B--2---:R-:W2:Y:S06]  /*284c0*/  LDSM.16.MT88.4 R52, [R228+0x10800] ;  /* 0x01080000e434783b */ /* 0x004eac0000004200 */
[----:B-----5:R-:W-:Y:S02]  /*284d0*/  F2FP.PACK_AB R40, R76, R77 ;  /* 0x0000004d4c28723e */ /* 0x020fe400000000ff */
[----:B------:R5:W-:Y:S03]  /*284e0*/  MUFU.EX2 R67, R48 ;  /* 0x0000003000437308 */ /* 0x000be60000000800 */
[----:B---3--:R-:W-:Y:S01]  /*284f0*/  FADD.FTZ R44, R243, R0 ;  /* 0x00000000f32c7221 */ /* 0x008fe20000010000 */
[----:B------:R-:W-:Y:S01]  /*28500*/  F2FP.PACK_AB R41, R73, R75 ;  /* 0x0000004b4929723e */ /* 0x000fe200000000ff */
[----:B------:R-:W-:Y:S01]  /*28510*/  FADD.FTZ R0, R248, R45 ;  /* 0x0000002df8007221 */ /* 0x000fe20000010000 */
[----:B----4-:R-:W-:Y:S01]  /*28520*/  F2FP.PACK_AB R42, R72, R74 ;  /* 0x0000004a482a723e */ /* 0x010fe200000000ff */
[----:B------:R-:W-:Y:S01]  /*28530*/  FADD.FTZ R56, R223, R44 ;  /* 0x0000002cdf387221 */ /* 0x000fe20000010000 */
[----:B------:R-:W-:Y:S01]  /*28540*/  F2FP.PACK_AB R43, R70, R71 ;  /* 0x00000047462b723e */ /* 0x000fe200000000ff */
[----:B------:R-:W3:Y:S01]  /*28550*/  LDSM.16.MT88.4 R44, [R231+0x10800] ;  /* 0x01080000e72c783b */ /* 0x000ee20000004200 */
[----:B-1----:R-:W-:Y:S02]  /*28560*/  FADD.FTZ R2, R222, R0 ;  /* 0x00000000de027221 */ /* 0x002fe40000010000 */
[----:B------:R-:W-:Y:S02]  /*28570*/  FADD.FTZ R0, R187, R56 ;  /* 0x00000038bb007221 */ /* 0x000fe40000010000 */
[----:B------:R-:W-:Y:S02]  /*28580*/  FADD.FTZ R2, R188, R2 ;  /* 0x00000002bc027221 */ /* 0x000fe40000010000 */
[----:B------:R-:W-:Y:S02]  /*28590*/  FADD.FTZ R0, R185, R0 ;  /* 0x00000000b9007221 */ /* 0x000fe40000010000 */
[----:B------:R-:W-:Y:S02]  /*285a0*/  FADD.FTZ R56, R183, R2 ;  /* 0x00000002b7387221 */ /* 0x000fe40000010000 */
[----:B------:R-:W-:Y:S01]  /*285b0*/  FFMA.FTZ R2, R119, c[0x0][0x23c], -R60 ;  /* 0x00008f0077027a23 */ /* 0x000fe2000001083c */
[----:B-----5:R-:W1:Y:S01]  /*285c0*/  LDSM.16.MT88.4 R48, [R229+0x10800] ;  /* 0x01080000e530783b */ /* 0x020e620000004200 */
[----:B------:R-:W-:Y:S02]  /*285d0*/  FADD.FTZ R0, R184, R0 ;  /* 0x00000000b8007221 */ /* 0x000fe40000010000 */
[----:B------:R4:W5:Y:S02]  /*285e0*/  MUFU.EX2 R66, R2 ;  /* 0x0000000200427308 */ /* 0x0009640000000800 */
[----:B------:R-:W-:Y:S01]  /*285f0*/  FADD.FTZ R0, R182, R0 ;  /* 0x00000000b6007221 */ /* 0x000fe20000010000 */
[C---:B--2---:R-:W-:Y:S03]  /*28600*/  HMMA.16816.F32 R4, R40.reuse, R52, R4 ;  /* 0x000000342804723c */ /* 0x044fe60000001804 */
        /* <DEDUP_REMOVED lines=16> */
[C---:B-1----:R-:W-:Y:S03]  /*28710*/  HMMA.16816.F32 R20, R40.reuse, R48, R20 ;  /* 0x000000302814723c */ /* 0x042fe60000001814 */
[----:B------:R-:W-:Y:S02]  /*28720*/  FADD.FTZ R2, R177, R2 ;  /* 0x00000002b1027221 */ /* 0x000fe40000010000 */
[----:B------:R-:W-:Y:S02]  /*28730*/  FFMA.FTZ R44, R241, c[0x0][0x23c], -R60 ;  /* 0x00008f00f12c7a23 */ /* 0x000fe4000001083c */
[----:B------:R-:W-:Y:S01]  /*28740*/  FADD.FTZ R2, R173, R2 ;  /* 0x00000002ad027221 */ /* 0x000fe20000010000 */
[----:B--2---:R-:W1:Y:S01]  /*28750*/  LDSM.16.MT88.4 R52, [R230+0x10800] ;  /* 0x01080000e634783b */ /* 0x004e620000004200 */
        /* <DEDUP_REMOVED lines=19> */
[----:B-----5:R-:W-:Y:S03]  /*28890*/  F2FP.PACK_AB R41, R66, R67 ;  /* 0x000000434229723e */ /* 0x020fe600000000ff */
        /* <DEDUP_REMOVED lines=12> */
[----:B------:R-:W-:Y:S03]  /*28960*/  FADD.FTZ R0, R153, R0 ;  /* 0x0000000099007221 */ /* 0x000fe60000010000 */
[----:B------:R2:W-:Y:S01]  /*28970*/  MUFU.EX2 R58, R52 ;  /* 0x00000034003a7308 */ /* 0x0005e20000000800 */
[----:B------:R-:W-:Y:S01]  /*28980*/  FADD.FTZ R0, R155, R0 ;  /* 0x000000009b007221 */ /* 0x000fe20000010000 */
[C---:B------:R-:W-:Y:S04]  /*28990*/  HMMA.16816.F32 R8, R40.reuse, R46, R8 ;  /* 0x0000002e2808723c */ /* 0x040fe80000001808 */
[--C-:B------:R-:W-:Y:S02]  /*289a0*/  FFMA.FTZ R44, R220, c[0x0][0x23c], -R39.reuse ;  /* 0x00008f00dc2c7a23 */ /* 0x100fe40000010827 */
[----:B------:R-:W-:Y:S02]  /*289b0*/  FFMA.FTZ R39, R221, c[0x0][0x23c], -R39 ;  /* 0x00008f00dd277a23 */ /* 0x000fe40000010827 */
[----:B------:R-:W-:Y:S04]  /*289c0*/  FADD.FTZ R0, R151, R0 ;  /* 0x0000000097007221 */ /* 0x000fe80000010000 */
[----:B-1----:R-:W-:Y:S01]  /*289d0*/  FADD.FTZ R2, R156, R57 ;  /* 0x000000399c027221 */ /* 0x002fe20000010000 */
[----:B---3--:R-:W-:Y:S01]  /*289e0*/  F2FP.PACK_AB R164, R59, R61 ;  /* 0x0000003d3ba4723e */ /* 0x008fe200000000ff */
        /* <DEDUP_REMOVED lines=9> */
[----:B--2---:R-:W2:Y:S03]  /*28a80*/  LDSM.16.MT88.4 R52, [R229+0x11000] ;  /* 0x01100000e534783b */ /* 0x004ea60000004200 */
[----:B------:R-:W-:Y:S01]  /*28a90*/  FADD.FTZ R0, R142, R0 ;  /* 0x000000008e007221 */ /* 0x000fe20000010000 */
[C---:B----4-:R-:W-:Y:S02]  /*28aa0*/  HMMA.16816.F32 R12, R40.reuse, R48, R12 ;  /* 0x00000030280c723c */ /* 0x050fe4000000180c */
[----:B------:R4:W-:Y:S01]  /*28ab0*/  MUFU.EX2 R49, R39 ;  /* 0x0000002700317308 */ /* 0x0009e20000000800 */
[----:B------:R-:W-:Y:S05]  /*28ac0*/  FADD.FTZ R0, R143, R0 ;  /* 0x000000008f007221 */ /* 0x000fea0000010000 */
[C---:B------:R-:W-:Y:S04]  /*28ad0*/  HMMA.16816.F32 R16, R40.reuse, R50, R16 ;  /* 0x000000322810723c */ /* 0x040fe80000001810 */
[----:B------:R-:W-:Y:S01]  /*28ae0*/  MUFU.EX2 R60, R60 ;  /* 0x0000003c003c7308 */ /* 0x000fe20000000800 */
[----:B-1----:R-:W-:Y:S01]  /*28af0*/  FADD.FTZ R2, R152, R56 ;  /* 0x0000003898027221 */ /* 0x002fe20000010000 */
[----:B---3--:R-:W-:Y:S03]  /*28b00*/  F2FP.PACK_AB R165, R57, R58 ;  /* 0x0000003a39a5723e */ /* 0x008fe600000000ff */
[----:B------:R-:W-:Y:S05]  /*28b10*/  FADD.FTZ R2, R149, R2 ;  /* 0x0000000295027221 */ /* 0x000fea0000010000 */
[----:B------:R-:W1:Y:S01]  /*28b20*/  MUFU.EX2 R56, R44 ;  /* 0x0000002c00387308 */ /* 0x000e620000000800 */
[----:B------:R-:W-:Y:S02]  /*28b30*/  FADD.FTZ R2, R150, R2 ;  /* 0x0000000296027221 */ /* 0x000fe40000010000 */
[----:B----4-:R-:W-:Y:S01]  /*28b40*/  FADD.FTZ R39, R139, R0 ;  /* 0x000000008b277221 */ /* 0x010fe20000010000 */
[----:B------:R-:W-:Y:S01]  /*28b50*/  LDSM.16.MT88.4 R148, [R231+0x11800] ;  /* 0x01180000e794783b */ /* 0x000fe20000004200 */
[----:B------:R-:W-:Y:S04]  /*28b60*/  FADD.FTZ R2, R145, R2 ;  /* 0x0000000291027221 */ /* 0x000fe80000010000 */
[----:B------:R-:W-:Y:S01]  /*28b70*/  FADD.FTZ R2, R144, R2 ;  /* 0x0000000290027221 */ /* 0x000fe20000010000 */
[----:B------:R3:W4:Y:S03]  /*28b80*/  MUFU.EX2 R48, R37 ;  /* 0x0000002500307308 */ /* 0x0007260000000800 */
[----:B------:R-:W-:Y:S01]  /*28b90*/  FADD.FTZ R2, R141, R2 ;  /* 0x000000028d027221 */ /* 0x000fe20000010000 */
[C---:B--2---:R-:W-:Y:S03]  /*28ba0*/  HMMA.16816.F32 R20, R40.reuse, R52, R20 ;  /* 0x000000342814723c */ /* 0x044fe60000001814 */
[----:B------:R-:W-:Y:S02]  /*28bb0*/  FADD.FTZ R0, R140, R2 ;  /* 0x000000028c007221 */ /* 0x000fe40000010000 */
[----:B------:R-:W-:Y:S01]  /*28bc0*/  FADD.FTZ R2, R138, R39 ;  /* 0x000000278a027221 */ /* 0x000fe20000010000 */
[----:B------:R-:W-:Y:S02]  /*28bd0*/  LDSM.16.MT88.4 R140, [R228+0x11800] ;  /* 0x01180000e48c783b */ /* 0x000fe40000004200 */
[C---:B------:R-:W-:Y:S04]  /*28be0*/  HMMA.16816.F32 R24, R40.reuse, R54, R24 ;  /* 0x000000362818723c */ /* 0x040fe80000001818 */
[----:B-1----:R-:W-:Y:S02]  /*28bf0*/  F2FP.PACK_AB R166, R49, R56 ;  /* 0x0000003831a6723e */ /* 0x002fe400000000ff */
[----:B------:R-:W1:Y:S01]  /*28c00*/  LDSM.16.MT88.4 R44, [R230+0x11000] ;  /* 0x01100000e62c783b */ /* 0x000e620000004200 */
[----:B---3--:R-:W-:Y:S01]  /*28c10*/  FADD.FTZ R37, R137, R0 ;  /* 0x0000000089257221 */ /* 0x008fe20000010000 */
[----:B----4-:R-:W-:Y:S01]  /*28c20*/  F2FP.PACK_AB R167, R60, R48 ;  /* 0x000000303ca7723e */ /* 0x010fe200000000ff */
[----:B------:R-:W-:Y:S03]  /*28c30*/  FADD.FTZ R0, R133, R2 ;  /* 0x0000000285007221 */ /* 0x000fe60000010000 */
[----:B------:R-:W-:Y:S01]  /*28c40*/  MOV R133, R3 ;  /* 0x0000000300857202 */ /* 0x000fe20000000f00 */
[----:B------:R-:W-:Y:S02]  /*28c50*/  FADD.FTZ R2, R136, R37 ;  /* 0x0000002588027221 */ /* 0x000fe40000010000 */
        /* <DEDUP_REMOVED lines=64> */
.L_x_3972:
        /* <DEDUP_REMOVED lines=13> */
[----:B------:R-:W1:Y:S01]  /*29130*/  S2R R52, SR_CTAID.X ;  /* 0x0000000000347919 */ /* 0x000e620000002500 */
[----:B------:R-:W-:Y:S01]  /*29140*/  ULDC.64 UR4, c[0x0][0x118] ;  /* 0x0000460000047ab9 */ /* 0x000fe20000000a00 */
[----:B------:R-:W-:Y:S02]  /*29150*/  BSSY B0, `(.L_x_3977) ;  /* 0x000009b000007945 */ /* 0x000fe40003800000 */
        /* <DEDUP_REMOVED lines=8> */
[----:B------:R-:W-:Y:S02]  /*291e0*/  FSETP.NE.FTZ.AND P3, PT, R11, RZ, PT ;  /* 0x000000ff0b00720b */ /* 0x000fe40003f75000 */
[----:B------:R-:W-:Y:S01]  /*291f0*/  MOV R0, 0x3f800000 ;  /* 0x3f80000000007802 */ /* 0x000fe20000000f00 */
[----:B---3--:R-:W-:Y:S01]  /*29200*/  FADD.FTZ R14, R2, R4 ;  /* 0x00000004020e7221 */ /* 0x008fe20000010000 */
[--C-:B------:R-:W-:Y:S02]  /*29210*/  SHF.R.S32.HI R4, RZ, 0x2, R6.reuse ;  /* 0x00000002ff047819 */ /* 0x100fe40000011406 */
[----:B------:R-:W-:-:S07]  /*29220*/  SHF.R.S32.HI R2, RZ, 0x1f, R6 ;  /* 0x0000001fff027819 */ /* 0x000fce0000011406 */
[----:B------:R-:W2:Y:S01]  /*29230*/  @P3 MUFU.RCP R0, R11 ;  /* 0x0000000b00003308 */ /* 0x000ea20000001000 */
[----:B------:R-:W-:Y:S02]  /*29240*/  FSETP.NE.FTZ.AND P0, PT, R14, RZ, PT ;  /* 0x000000ff0e00720b */ /* 0x000fe40003f15000 */
[----:B------:R-:W-:-:S04]  /*29250*/  LEA.HI R2, R2, R4, RZ, 0x3 ;  /* 0x0000000402027211 */ /* 0x000fc800078f18ff */
[----:B------:R-:W-:Y:S01]  /*29260*/  LOP3.LUT R5, R2, 0xfffffff8, RZ, 0xc0, !PT ;  /* 0xfffffff802057812 */ /* 0x000fe200078ec0ff */
[----:B------:R-:W-:-:S03]  /*29270*/  IMAD.MOV.U32 R2, RZ, RZ, 0x3f800000 ;  /* 0x3f800000ff027424 */ /* 0x000fc600078e00ff */
[----:B------:R-:W-:Y:S01]  /*29280*/  IADD3 R5, R4, -R5, RZ ;  /* 0x8000000504057210 */ /* 0x000fe20007ffe0ff */
[C---:B--2---:R-:W-:Y:S02]  /*29290*/  FMUL.FTZ R136, R0.reuse, R136 ;  /* 0x0000008800887220 */ /* 0x044fe40000410000 */
        /* <DEDUP_REMOVED lines=16> */
[----:B------:R-:W2:Y:S03]  /*293a0*/  @P0 MUFU.RCP R2, R14 ;  /* 0x0000000e00020308 */ /* 0x000ea60000001000 */
        /* <DEDUP_REMOVED lines=11> */
[----:B--2---:R-:W-:-:S02]  /*29460*/  FMUL.FTZ R139, R2, R139 ;  /* 0x0000008b028b7220 */ /* 0x004fc40000410000 */
        /* <DEDUP_REMOVED lines=39> */
[----:B--2---:R-:W-:-:S02]  /*296e0*/  IADD3 R2, R4, 0x80, RZ ;  /* 0x0000008004027810 */ /* 0x004fc40007ffe0ff */
[----:B------:R-:W-:Y:S01]  /*296f0*/  @P2 IADD3 R2, R4, -0x80, RZ ;  /* 0xffffff8004022810 */ /* 0x000fe20007ffe0ff */
[----:B------:R-:W-:Y:S03]  /*29700*/  STS.64 [R7], R148 ;  /* 0x0000009407007388 */ /* 0x000fe60000000a00 */
[-C--:B------:R-:W-:Y:S01]  /*29710*/  IADD3 R4, R8, R2.reuse, RZ ;  /* 0x0000000208047210 */ /* 0x080fe20007ffe0ff */
[----:B------:R-:W-:Y:S01]  /*29720*/  STS.64 [R7+0x800], R150 ;  /* 0x0008009607007388 */ /* 0x000fe20000000a00 */
[----:B---3--:R-:W-:-:S03]  /*29730*/  IADD3 R5, R9, R2, RZ ;  /* 0x0000000209057210 */ /* 0x008fc60007ffe0ff */
[----:B------:R-:W-:Y:S04]  /*29740*/  STS.64 [R2], R152 ;  /* 0x0000009802007388 */ /* 0x000fe80000000a00 */
[----:B------:R2:W-:Y:S04]  /*29750*/  STS.64 [R2+0x800], R154 ;  /* 0x0008009a02007388 */ /* 0x0005e80000000a00 */
[----:B------:R-:W-:Y:S04]  /*29760*/  STS.64 [R4], R156 ;  /* 0x0000009c04007388 */ /* 0x000fe80000000a00 */
[----:B------:R-:W-:Y:S04]  /*29770*/  STS.64 [R4+0x800], R158 ;  /* 0x0008009e04007388 */ /* 0x000fe80000000a00 */
[----:B------:R-:W-:Y:S04]  /*29780*/  STS.64 [R5], R160 ;  /* 0x000000a005007388 */ /* 0x000fe80000000a00 */
[----:B------:R3:W-:Y:S01]  /*29790*/  STS.64 [R5+0x800], R162 ;  /* 0x000800a205007388 */ /* 0x0007e20000000a00 */
[----:B--2---:R-:W-:-:S05]  /*297a0*/  IMAD.IADD R2, R9, 0x1, R4 ;  /* 0x0000000109027824 */ /* 0x004fca00078e0204 */
[----:B------:R-:W-:Y:S04]  /*297b0*/  STS.64 [R2], R164 ;  /* 0x000000a402007388 */ /* 0x000fe80000000a00 */
[----:B------:R2:W-:Y:S04]  /*297c0*/  STS.64 [R2+0x800], R166 ;  /* 0x000800a602007388 */ /* 0x0005e80000000a00 */
[----:B------:R-:W-:Y:S06]  /*297d0*/  BAR.SYNC.DEFER_BLOCKING 0x0 ;  /* 0x0000000000007b1d */ /* 0x000fec0000010000 */
[----:B------:R-:W1:Y:S04]  /*297e0*/  S2R R6, SR_CTAID.Z ;  /* 0x0000000000067919 */ /* 0x000e680000002700 */
[----:B---3--:R-:W3:Y:S01]  /*297f0*/  S2R R5, SR_CTAID.Y ;  /* 0x0000000000057919 */ /* 0x008ee20000002600 */
[----:B------:R-:W1:Y:S03]  /*29800*/  @P3 MUFU.LG2 R11, R11 ;  /* 0x0000000b000b3308 */ /* 0x000e660000000c00 */
[----:B------:R-:W1:Y:S01]  /*29810*/  LDS.128 R48, [R0.X4] ;  /* 0x0000000000307984 */ /* 0x000e620000004c00 */
[----:B--2---:R-:W-:-:S03]  /*29820*/  LEA.HI R2, R39, R38, RZ, 0x5 ;  /* 0x0000002627027211 */ /* 0x004fc600078f28ff */
[----:B------:R-:W2:Y:S04]  /*29830*/  LDS.128 R44, [R0.X4+0x800] ;  /* 0x00080000002c7984 */ /* 0x000ea80000004c00 */
[----:B------:R-:W1:Y:S04]  /*29840*/  LDS.128 R40, [R0.X4+0x1000] ;  /* 0x0010000000287984 */ /* 0x000e680000004c00 */
[----:B------:R-:W1:Y:S04]  /*29850*/  LDS.128 R32, [R0.X4+0x1800] ;  /* 0x0018000000207984 */ /* 0x000e680000004c00 */
[----:B------:R-:W1:Y:S04]  /*29860*/  LDS.128 R28, [R0.X4+0x2000] ;  /* 0x00200000001c7984 */ /* 0x000e680000004c00 */
[----:B------:R-:W2:Y:S04]  /*29870*/  LDS.128 R24, [R0.X4+0x2800] ;  /* 0x0028000000187984 */ /* 0x000ea80000004c00 */
[----:B------:R-:W2:Y:S04]  /*29880*/  LDS.128 R20, [R0.X4+0x3000] ;  /* 0x0030000000147984 */ /* 0x000ea80000004c00 */
[----:B------:R4:W2:Y:S01]  /*29890*/  LDS.128 R16, [R0.X4+0x3800] ;  /* 0x0038000000107984 */ /* 0x0008a20000004c00 */
[----:B------:R-:W1:Y:S01]  /*298a0*/  @P0 MUFU.LG2 R9, R14 ;  /* 0x0000000e00090308 */ /* 0x000e620000000c00 */
[----:B------:R-:W-:-:S02]  /*298b0*/  SHF.R.S32.HI R4, RZ, 0x1f, R12 ;  /* 0x0000001fff047819 */ /* 0x000fc4000001140c */
[----:B----4-:R-:W-:-:S05]  /*298c0*/  IADD3 R0, -R54, RZ, RZ ;  /* 0x000000ff36007210 */ /* 0x010fca0007ffe1ff */
[----:B-1----:R-:W-:Y:S01]  /*298d0*/  IMAD R6, R0, c[0x0][0x1c0], R6 ;  /* 0x0000700000067a24 */ /* 0x002fe200078e0206 */
[----:B------:R-:W-:Y:S02]  /*298e0*/  LOP3.LUT R0, R2, 0xffffffe0, RZ, 0xc0, !PT ;  /* 0xffffffe002007812 */ /* 0x000fe400078ec0ff */
[----:B------:R-:W-:-:S05]  /*298f0*/  LOP3.LUT R2, R15, 0xffffffe0, RZ, 0xc0, !PT ;  /* 0xffffffe00f027812 */ /* 0x000fca00078ec0ff */
[----:B------:R-:W-:Y:S01]  /*29900*/  IMAD.IADD R2, R37, 0x1, -R2 ;  /* 0x0000000125027824 */ /* 0x000fe200078e0a02 */
[----:B------:R-:W-:Y:S02]  /*29910*/  IADD3 R0, -R0, R38, RZ ;  /* 0x0000002600007210 */ /* 0x000fe40007ffe1ff */
[----:B------:R-:W-:Y:S02]  /*29920*/  LEA.HI R4, R4, R12, RZ, 0x2 ;  /* 0x0000000c04047211 */ /* 0x000fe400078f10ff */
[----:B------:R-:W-:Y:S02]  /*29930*/  LOP3.LUT P1, RZ, R2, 0x3, RZ, 0xc0, !PT ;  /* 0x0000000302ff7812 */ /* 0x000fe4000782c0ff */
[----:B------:R-:W-:Y:S01]  /*29940*/  SHF.R.S32.HI R7, RZ, 0x1f, R0 ;  /* 0x0000001fff077819 */ /* 0x000fe20000011400 */
[----:B---3--:R-:W-:Y:S01]  /*29950*/  IMAD R5, R5, c[0x0][0x210], R54 ;  /* 0x0000840005057a24 */ /* 0x008fe200078e0236 */
[----:B------:R-:W-:Y:S02]  /*29960*/  LOP3.LUT R4, R4, 0xffffffc, RZ, 0xc0, !PT ;  /* 0x0ffffffc04047812 */ /* 0x000fe400078ec0ff */
[----:B------:R-:W-:Y:S01]  /*29970*/  LEA.HI R0, R7, R0, RZ, 0x2 ;  /* 0x0000000007007211 */ /* 0x000fe200078f10ff */
[----:B------:R-:W-:Y:S01]  /*29980*/  IMAD R6, R5, c[0x0][0x1c0], R6 ;  /* 0x0000700005067a24 */ /* 0x000fe200078e0206 */
[----:B------:R-:W-:Y:S01]  /*29990*/  IADD3 R2, R12, -R4, RZ ;  /* 0x800000040c027210 */ /* 0x000fe20007ffe0ff */
[----:B------:R-:W-:Y:S01]  /*299a0*/  IMAD.SHL.U32 R12, R52, 0x40, RZ ;  /* 0x00000040340c7824 */ /* 0x000fe200078e00ff */
[----:B------:R-:W-:Y:S01]  /*299b0*/  SHF.R.S32.HI R0, RZ, 0x2, R0 ;  /* 0x00000002ff007819 */ /* 0x000fe20000011400 */
[----:B------:R-:W-:-:S02]  /*299c0*/  @P3 FMUL.FTZ R5, R11, 0.69314718246459960938 ;  /* 0x3f3172180b053820 */ /* 0x000fc40000410000 */
        /* <DEDUP_REMOVED lines=8> */
[----:B--2--5:R-:W-:Y:S01]  /*29a50*/  IMAD R2, R52, -0x40, R53 ;  /* 0xffffffc034027824 */ /* 0x024fe200078e0235 */
[----:B------:R-:W-:Y:S02]  /*29a60*/  IADD3 R4, R0, 0x8, RZ ;  /* 0x0000000800047810 */ /* 0x000fe40007ffe0ff */
[----:B------:R-:W-:-:S02]  /*29a70*/  SHF.R.S32.HI R3, RZ, 0x1f, R0 ;  /* 0x0000001fff037819 */ /* 0x000fc40000011400 */
[----:B------:R-:W-:Y:S02]  /*29a80*/  IADD3 R5, P0, R6, R0, RZ ;  /* 0x0000000006057210 */ /* 0x000fe40007f1e0ff */
[-C--:B------:R-:W-:Y:S02]  /*29a90*/  ISETP.GE.AND P2, PT, R0, R2.reuse, PT ;  /* 0x000000020000720c */ /* 0x080fe40003f46270 */
[----:B------:R-:W-:Y:S02]  /*29aa0*/  ISETP.GE.AND P1, PT, R4, R2, PT ;  /* 0x000000020400720c */ /* 0x000fe40003f26270 */
[----:B------:R-:W-:Y:S02]  /*29ab0*/  LEA.HI.X.SX32 R0, R6, R3, 0x1, P0 ;  /* 0x0000000306007211 */ /* 0x000fe400000f0eff */
[----:B------:R-:W-:-:S04]  /*29ac0*/  LEA R2, P0, R5, c[0x0][0x208], 0x2 ;  /* 0x0000820005027a11 */ /* 0x000fc800078010ff */
[----:B------:R-:W-:-:S05]  /*29ad0*/  LEA.HI.X R3, R5, c[0x0][0x20c], R0, 0x2, P0 ;  /* 0x0000830005037a11 */ /* 0x000fca00000f1400 */
[----:B------:R1:W-:Y:S04]  /*29ae0*/  @!P2 STG.E [R2.64], R7 ;  /* 0x000000070200a986 */ /* 0x0003e8000c101904 */
[----:B------:R1:W-:Y:S02]  /*29af0*/  @!P1 STG.E [R2.64+0x20], R8 ;  /* 0x0000200802009986 */ /* 0x0003e4000c101904 */
.L_x_3978:
[----:B--2---:R-:W-:Y:S05]  /*29b00*/  BSYNC B0 ;  /* 0x0000000000007941 */ /* 0x004fea0003800000 */
.L_x_3977:
[----:B-1----:R-:W-:Y:S01]  /*29b10*/  IMAD.SHL.U32 R2, R13, 0x4, RZ ;  /* 0x000000040d027824 */ /* 0x002fe200078e00ff */
[----:B------:R-:W-:Y:S01]  /*29b20*/  IADD3 R7, R10, 0x10, RZ ;  /* 0x000000100a077810 */ /* 0x000fe20007ffe0ff */
[----:B------:R-:W-:Y:S01]  /*29b30*/  IMAD R0, R6, c[0x0][0x22c], RZ ;  /* 0x00008b0006007a24 */ /* 0x000fe200078e02ff */
[----:B------:R-:W-:Y:S01]  /*29b40*/  IADD3 R6, R10, 0x18, RZ ;  /* 0x000000180a067810 */ /* 0x000fe20007ffe0ff */
[----:B-----5:R-:W-:Y:S01]  /*29b50*/  IMAD R4, R52, -0x40, R53 ;  /* 0xffffffc034047824 */ /* 0x020fe200078e0235 */
[----:B------:R-:W-:Y:S02]  /*29b60*/  SHF.R.S32.HI R3, RZ, 0x1f, R2 ;  /* 0x0000001fff037819 */ /* 0x000fe40000011402 */
[----:B------:R-:W-:-:S02]  /*29b70*/  IADD3 R8, R10, 0x8, RZ ;  /* 0x000000080a087810 */ /* 0x000fc40007ffe0ff */
[-C--:B------:R-:W-:Y:S01]  /*29b80*/  ISETP.GE.AND P5, PT, R7, R4.reuse, PT ;  /* 0x000000040700720c */ /* 0x080fe20003fa6270 */
[----:B------:R-:W-:Y:S01]  /*29b90*/  IMAD.WIDE R2, R10, 0x40, R2 ;  /* 0x000000400a027825 */ /* 0x000fe200078e0202 */
[----:B------:R-:W-:Y:S02]  /*29ba0*/  ISETP.GE.AND P4, PT, R6, R4, PT ;  /* 0x000000040600720c */ /* 0x000fe40003f86270 */
[----:B------:R-:W-:Y:S02]  /*29bb0*/  IADD3 R7, R10, 0x20, RZ ;  /* 0x000000200a077810 */ /* 0x000fe40007ffe0ff */
[----:B------:R-:W-:Y:S02]  /*29bc0*/  IADD3 R5, P0, R0, R2, RZ ;  /* 0x0000000200057210 */ /* 0x000fe40007f1e0ff */
[----:B------:R-:W-:Y:S02]  /*29bd0*/  IADD3 R6, R10, 0x28, RZ ;  /* 0x000000280a067810 */ /* 0x000fe40007ffe0ff */
[----:B------:R-:W-:-:S02]  /*29be0*/  LEA.HI.X.SX32 R3, R0, R3, 0x1, P0 ;  /* 0x0000000300037211 */ /* 0x000fc400000f0eff */
[C---:B------:R-:W-:Y:S02]  /*29bf0*/  LEA R2, P0, R5.reuse, c[0x0][0x1d8], 0x2 ;  /* 0x0000760005027a11 */ /* 0x040fe400078010ff */
[C---:B------:R-:W-:Y:S02]  /*29c00*/  IADD3 R0, R10.reuse, 0x30, RZ ;  /* 0x000000300a007810 */ /* 0x040fe40007ffe0ff */
        /* <DEDUP_REMOVED lines=19> */
.L_x_3979:
        /* <DEDUP_REMOVED lines=12> */
.L_x_7779:


//--------------------- .text._ZN5flash24flash_fwd_splitkv_kernelI23Flash_fwd_kernel_traitsILi64ELi64ELi256ELi4ELb0ELb0EN7cutlass6half_tE19Flash_kernel_traitsILi64ELi64ELi256ELi4ES3_EELb1ELb0ELb1ELb0ELb0ELb0ELb1ELb1EEEvNS_16Flash_fwd_paramsE --------------------------
	.section	.text._ZN5flash24flash_fwd_splitkv_kernelI23Flash_fwd_kernel_traitsILi64ELi64ELi256ELi4ELb0ELb0EN7cutlass6half_tE19Flash_kernel_traitsILi64ELi64ELi256ELi4ES3_EELb1ELb0ELb1ELb0ELb0ELb0ELb1ELb1EEEvNS_16Flash_fwd_paramsE,"ax",@progbits
	.sectioninfo	@"SHI_REGISTERS=255"
	.align	128
        .global         _ZN5flash24flash_fwd_splitkv_kernelI23Flash_fwd_kernel_traitsILi64ELi64ELi256ELi4ELb0ELb0EN7cutlass6half_tE19Flash_kernel_traitsILi64ELi64ELi256ELi4ES3_EELb1ELb0ELb1ELb0ELb0ELb0ELb1ELb1EEEvNS_16Flash_fwd_paramsE
        .type           _ZN5flash24flash_fwd_splitkv_kernelI23Flash_fwd_kernel_traitsILi64ELi64ELi256ELi4ELb0ELb0EN7cutlass6half_tE19Flash_kernel_traitsILi64ELi64ELi256ELi4ES3_EELb1ELb0ELb1ELb0ELb0ELb0ELb1ELb1EEEvNS_16Flash_fwd_paramsE,@function
        .size           _ZN5flash24flash_fwd_splitkv_kernelI23Flash_fwd_kernel_traitsILi64ELi64ELi256ELi4ELb0ELb0EN7cutlass6half_tE19Flash_kernel_traitsILi64ELi64ELi256ELi4ES3_EELb1ELb0ELb1ELb0ELb0ELb0ELb1ELb1EEEvNS_16Flash_fwd_paramsE,(.L_x_7723 - _ZN5flash24flash_fwd_splitkv_kernelI23Flash_fwd_kernel_traitsILi64ELi64ELi256ELi4ELb0ELb0EN7cutlass6half_tE19Flash_kernel_traitsILi64ELi64ELi256ELi4ES3_EELb1ELb0ELb1ELb0ELb0ELb0ELb1ELb1EEEvNS_16Flash_fwd_paramsE)
        .other          _ZN5flash24flash_fwd_splitkv_kernelI23Flash_fwd_kernel_traitsILi64ELi64ELi256ELi4ELb0ELb0EN7cutlass6half_tE19Flash_kernel_traitsILi64ELi64ELi256ELi4ES3_EELb1ELb0ELb1ELb0ELb0ELb0ELb1ELb1EEEvNS_16Flash_fwd_paramsE,@"STO_CUDA_ENTRY STV_DEFAULT"
_ZN5flash24flash_fwd_splitkv_kernelI23Flash_fwd_kernel_traitsILi64ELi64ELi256ELi4ELb0ELb0EN7cutlass6half_tE19Flash_kernel_traitsILi64ELi64ELi256ELi4ES3_EELb1ELb0ELb1ELb0ELb0ELb0ELb1ELb1EEEvNS_16Flash_fwd_paramsE:
.text._ZN5flash24flash_fwd_splitkv_kernelI23Flash_fwd_kernel_traitsILi64ELi64ELi256ELi4ELb0ELb0EN7cutlass6half_tE19Flash_kernel_traitsILi64ELi64ELi256ELi4ES3_EELb1ELb0ELb1ELb0ELb0ELb0ELb1ELb1EEEvNS_16Flash_fwd_paramsE:
        /* <DEDUP_REMOVED lines=30> */
[----:B-1-3--:R-:W-:Y:S05]  /*01e0*/  CALL.REL.NOINC `($_ZN5flash24flash_fwd_splitkv_kernelI23Flash_fwd_kernel_traitsILi64ELi64ELi256ELi4ELb0ELb0EN7cutlass6half_tE19Flash_kernel_traitsILi64ELi64ELi256ELi4ES3_EELb1ELb0ELb1ELb0ELb0ELb0ELb1ELb1EEEvNS_16Flash_fwd_paramsE$_ZN5flash30compute_attn_1rowblock_splitkvI23Flash_fwd_kernel_traitsILi64ELi64ELi256ELi4ELb0ELb0EN7cutlass6half_tE19Flash_kernel_traitsILi64ELi64ELi256ELi4ES3_EELb1ELb0ELb1ELb0ELb0ELb0ELb1ELb1ENS_16Flash_fwd_paramsEEEvRKT8_iiiii) ;  /* 0x0000002000007944 */ /* 0x00afea0003c00000 */
[----:B------:R-:W-:Y:S05]  /*01f0*/  BSYNC B3 ;  /* 0x0000000000037941 */ /* 0x000fea0003800000 */
.L_x_3980:
[----:B------:R-:W-:Y:S05]  /*0200*/  EXIT ;  /* 0x000000000000794d */ /* 0x000fea0003800000 */
        .type           $_ZN5flash24flash_fwd_splitkv_kernelI23Flash_fwd_kernel_traitsILi64ELi64ELi256ELi4ELb0ELb0EN7cutlass6half_tE19Flash_kernel_traitsILi64ELi64ELi256ELi4ES3_EELb1ELb0ELb1ELb0ELb0ELb0ELb1ELb1EEEvNS_16Flash_fwd_paramsE$_ZN5flash30compute_attn_1rowblock_splitkvI23Flash_fwd_kernel_traitsILi64ELi64ELi256ELi4ELb0ELb0EN7cutlass6half_tE19Flash_kernel_traitsILi64ELi64ELi256ELi4ES3_EELb1ELb0ELb1ELb0ELb0ELb0ELb1ELb1ENS_16Flash_fwd_paramsEEEvRKT8_iiiii,@function
        .size           $_ZN5flash24flash_fwd_splitkv_kernelI23Flash_fwd_kernel_traitsILi64ELi64ELi256ELi4ELb0ELb0EN7cutlass6half_tE19Flash_kernel_traitsILi64ELi64ELi256ELi4ES3_EELb1ELb0ELb1ELb0ELb0ELb0ELb1ELb1EEEvNS_16Flash_fwd_paramsE$_ZN5flash30compute_attn_1rowblock_splitkvI23Flash_fwd_kernel_traitsILi64ELi64ELi256ELi4ELb0ELb0EN7cutlass6half_tE19Flash_kernel_traitsILi64ELi64ELi256ELi4ES3_EELb1ELb0ELb1ELb0ELb0ELb0ELb1ELb1ENS_16Flash_fwd_paramsEEEvRKT8_iiiii,($__internal_20_$__cuda_sm70_shflsync_bfly_p - $_ZN5flash24flash_fwd_splitkv_kernelI23Flash_fwd_kernel_traitsILi64ELi64ELi256ELi4ELb0ELb0EN7cutlass6half_tE19Flash_kernel_traitsILi64ELi64ELi256ELi4ES3_EELb1ELb0ELb1ELb0ELb0ELb0ELb1ELb1EEEvNS_16Flash_fwd_paramsE$_ZN5flash30compute_attn_1rowblock_splitkvI23Flash_fwd_kernel_traitsILi64ELi64ELi256ELi4ELb0ELb0EN7cutlass6half_tE19Flash_kernel_traitsILi64ELi64ELi256ELi4ES3_EELb1ELb0ELb1ELb0ELb0ELb0ELb1ELb1ENS_16Flash_fwd_paramsEEEvRKT8_iiiii)
$_ZN5flash24flash_fwd_splitkv_kernelI23Flash_fwd_kernel_traitsILi64ELi64ELi256ELi4ELb0ELb0EN7cutlass6half_tE19Flash_kernel_traitsILi64ELi64ELi256ELi4ES3_EELb1ELb0ELb1ELb0ELb0ELb0ELb1ELb1EEEvNS_16Flash_fwd_paramsE$_ZN5flash30compute_attn_1rowblock_splitkvI23Flash_fwd_kernel_traitsILi64ELi64ELi256ELi4ELb0ELb0EN7cutlass6half_tE19Flash_kernel_traitsILi64ELi64ELi256ELi4ES3_EELb1ELb0ELb1ELb0ELb0ELb0ELb1ELb1ENS_16Flash_fwd_paramsEEEvRKT8_iiiii:
        /* <DEDUP_REMOVED lines=21> */
.L_x_3982:
[----:B------:R-:W-:Y:S05]  /*0360*/  BSYNC B0 ;  /* 0x0000000000007941 */ /* 0x000fea0003800000 */
.L_x_3981:
        /* <DEDUP_REMOVED lines=18> */
.L_x_3984:
[----:B------:R3:W5:Y:S02]  /*0490*/  LD.E R0, [R156.64+0xb8] ;  /* 0x0000b8069c007980 */ /* 0x000764000c101900 */
.L_x_3985:
[----:B------:R-:W-:Y:S05]  /*04a0*/  BSYNC B0 ;  /* 0x0000000000007941 */ /* 0x000fea0003800000 */
.L_x_3983:
        /* <DEDUP_REMOVED lines=10> */
.L_x_3987:
[----:B------:R-:W4:Y:S01]  /*0550*/  LD.E.64 R2, [R156.64+0x108] ;  /* 0x000108069c027980 */ /* 0x000f22000c101b00 */
[----:B------:R-:W-:Y:S01]  /*0560*/  BSSY B0, `(.L_x_3989) ;  /* 0x0000006000007945 */ /* 0x000fe20003800000 */
[----:B------:R-:W-:Y:S01]  /*0570*/  IMAD.MOV.U32 R0, RZ, RZ, RZ ;  /* 0x000000ffff007224 */ /* 0x000fe200078e00ff */
[----:B----4-:R-:W-:-:S04]  /*0580*/  ISETP.NE.U32.AND P0, PT, R2, RZ, PT ;  /* 0x000000ff0200720c */ /* 0x010fc80003f05070 */
[----:B------:R-:W-:-:S13]  /*0590*/  ISETP.NE.AND.EX P0, PT, R3, RZ, PT, P0 ;  /* 0x000000ff0300720c */ /* 0x000fda0003f05300 */
[----:B------:R-:W-:Y:S05]  /*05a0*/  @!P0 BRA `(.L_x_3990) ;  /* 0x0000001000008947 */ /* 0x000fea0003800000 */
[----:B------:R4:W5:Y:S02]  /*05b0*/  LD.E R0, [R156.64+0xbc] ;  /* 0x0000bc069c007980 */ /* 0x000964000c101900 */
.L_x_3990:
[----:B------:R-:W-:Y:S05]  /*05c0*/  BSYNC B0 ;  /* 0x0000000000007941 */ /* 0x000fea0003800000 */
.L_x_3989:
[----:B-----5:R-:W-:Y:S02]  /*05d0*/  IADD3 R244, R153, R0, RZ ;  /* 0x0000000099f47210 */ /* 0x020fe40007ffe0ff */
.L_x_3988:
[----:B------:R-:W-:Y:S05]  /*05e0*/  BSYNC B1 ;  /* 0x0000000000017941 */ /* 0x000fea0003800000 */
.L_x_3986:
[----:B------:R-:W5:Y:S01]  /*05f0*/  S2R R36, SR_CTAID.X ;  /* 0x0000000000247919 */ /* 0x000f620000002500 */
[----:B------:R-:W-:Y:S01]  /*0600*/  MOV R15, 0x1f0 ;  /* 0x000001f0000f7802 */ /* 0x000fe20000000f00 */
[----:B------:R-:W-:-:S03]  /*0610*/  IMAD.MOV.U32 R3, RZ, RZ, 0x0 ;  /* 0x00000000ff037424 */ /* 0x000fc600078e00ff */
[----:B------:R-:W-:Y:S01]  /*0620*/  MOV R2, R15 ;  /* 0x0000000f00027202 */ /* 0x000fe20000000f00 */
[----:B-----5:R-:W-:-:S05]  /*0630*/  IMAD.SHL.U32 R10, R36, 0x40, RZ ;  /* 0x00000040240a7824 */ /* 0x020fca00078e00ff */
[----:B------:R-:W-:-:S13]  /*0640*/  ISETP.GT.AND P0, PT, R13, R10, PT ;  /* 0x0000000a0d00720c */ /* 0x000fda0003f04270 */
[----:B------:R-:W-:Y:S05]  /*0650*/  @!P0 RET.REL.NODEC R2 `(_ZN5flash24flash_fwd_splitkv_kernelI23Flash_fwd_kernel_traitsILi64ELi64ELi256ELi4ELb0ELb0EN7cutlass6half_tE19Flash_kernel_traitsILi64ELi64ELi256ELi4ES3_EELb1ELb0ELb1ELb0ELb0ELb0ELb1ELb1EEEvNS_16Flash_fwd_paramsE) ;  /* 0xfffff9a002008950 */ /* 0x000fea0003c3ffff */
        /* <DEDUP_REMOVED lines=137> */
[----:B------:R-:W-:Y:S05]  /*0ef0*/  @P0 RET.REL.NODEC R2 `(_ZN5flash24flash_fwd_splitkv_kernelI23Flash_fwd_kernel_traitsILi64ELi64ELi256ELi4ELb0ELb0EN7cutlass6half_tE19Flash_kernel_traitsILi64ELi64ELi256ELi4ES3_EELb1ELb0ELb1ELb0ELb0ELb0ELb1ELb1EEEvNS_16Flash_fwd_paramsE) ;  /* 0xfffff10002000950 */ /* 0x000fea0003c3ffff */
[----:B---3--:R-:W-:Y:S02]  /*0f00*/  MOV R0, 0xff800000 ;  /* 0xff80000000007802 */ /* 0x008fe40000000f00 */
[----:B------:R-:W-:Y:S02]  /*0f10*/  MOV R2, R15 ;  /* 0x0000000f00027202 */ /* 0x000fe40000000f00 */
[----:B------:R-:W-:Y:S01]  /*0f20*/  MOV R3, 0x0 ;  /* 0x0000000000037802 */ /* 0x000fe20000000f00 */
[----:B------:R1:W-:Y:S03]  /*0f30*/  ST.E [R4.64+0xe0], R0 ;  /* 0x0000e00004007985 */ /* 0x0003e6000c101906 */
[----:B------:R-:W-:Y:S05]  /*0f40*/  RET.REL.NODEC R2 `(_ZN5flash24flash_fwd_splitkv_kernelI23Flash_fwd_kernel_traitsILi64ELi64ELi256ELi4ELb0ELb0EN7cutlass6half_tE19Flash_kernel_traitsILi64ELi64ELi256ELi4ES3_EELb1ELb0ELb1ELb0ELb0ELb0ELb1ELb1EEEvNS_16Flash_fwd_paramsE) ;  /* 0xfffff0b002007950 */ /* 0x000fea0003c3ffff */
.L_x_3991:
        /* <DEDUP_REMOVED lines=70> */
[----:B------:R-:W-:Y:S02]  /*13b0*/  IABS R13, R37 ;  /* 0x00000025000d7213 */ /* 0x000fe40000000000 */
[----:B------:R-:W-:Y:S01]  /*13c0*/  IABS R16, R12 ;  /* 0x0000000c00107213 */ /* 0x000fe20000000000 */
[----:B-1----:R-:W-:Y:S01]  /*13d0*/  IMAD.MOV R0, RZ, RZ, -R3 ;  /* 0x000000ffff007224 */ /* 0x002fe200078e0a03 */
[----:B------:R-:W-:-:S03]  /*13e0*/  MOV R2, RZ ;  /* 0x000000ff00027202 */ /* 0x000fc60000000f00 */
        /* <DEDUP_REMOVED lines=16> */
[----:B--2---:R1:W-:Y:S02]  /*14f0*/  STL.64 [R1+0x10], R18 ;  /* 0x0000101201007387 */ /* 0x0043e40000100a00 */
[----:B------:R-:W-:Y:S02]  /*1500*/  SHF.R.S32.HI R22, RZ, 0x1f, R14 ;  /* 0x0000001fff167819 */ /* 0x000fe4000001140e */
[----:B------:R-:W-:-:S04]  /*1510*/  MOV R0, R2 ;  /* 0x0000000200007202 */ /* 0x000fc80000000f00 */
        /* <DEDUP_REMOVED lines=25> */
.L_x_3993:
        /* <DEDUP_REMOVED lines=38> */
[----:B------:R-:W-:Y:S02]  /*1910*/  @P3 IMAD R13, R193, R4, RZ ;  /* 0x00000004c10d3224 */ /* 0x000fe400078e02ff */
[----:B------:R-:W-:Y:S01]  /*1920*/  @!P3 IMAD.WIDE.U32 R2, R6, R10, R2 ;  /* 0x0000000a0602b225 */ /* 0x000fe200078e0002 */
[----:B------:R-:W-:-:S03]  /*1930*/  @!P0 IADD3 R0, R0, -R20, RZ ;  /* 0x8000001400008210 */ /* 0x000fc60007ffe0ff */
[----:B------:R-:W-:Y:S01]  /*1940*/  @P3 IMAD.WIDE.U32 R4, R192, R4, RZ ;  /* 0x00000004c0043225 */ /* 0x000fe200078e00ff */
[----:B------:R-:W-:-:S03]  /*1950*/  @!P3 MOV R4, R2 ;  /* 0x000000020004b202 */ /* 0x000fc60000000f00 */
[----:B------:R-:W-:Y:S01]  /*1960*/  @!P3 IMAD R7, R6, R12, R7 ;  /* 0x0000000c0607b224 */ /* 0x000fe200078e0207 */
[----:B------:R-:W-:Y:S01]  /*1970*/  ISETP.GE.U32.AND P2, PT, R0, R20, PT ;  /* 0x000000140000720c */ /* 0x000fe20003f46070 */
[----:B------:R-:W-:Y:S01]  /*1980*/  @P3 IMAD.IADD R6, R5, 0x1, R13 ;  /* 0x0000000105063824 */ /* 0x000fe200078e020d */
[----:B------:R-:W-:Y:S01]  /*1990*/  @!P3 SHF.R.S32.HI R0, RZ, 0x1f, R11 ;  /* 0x0000001fff00b819 */ /* 0x000fe2000001140b */
[----:B------:R-:W-:Y:S01]  /*19a0*/  @!P3 IMAD.IADD R6, R3, 0x1, R7 ;  /* 0x000000010306b824 */ /* 0x000fe200078e0207 */
[----:B------:R-:W-:Y:S01]  /*19b0*/  LOP3.LUT R2, R37, R9, RZ, 0x3c, !PT ;  /* 0x0000000925027212 */ /* 0x000fe200078e3cff */
[----:B------:R-:W-:-:S03]  /*19c0*/  @!P3 IMAD R3, R23, R11, RZ ;  /* 0x0000000b1703b224 */ /* 0x000fc600078e02ff */
[----:B------:R-:W-:Y:S01]  /*19d0*/  ISETP.GE.AND P1, PT, R2, RZ, PT ;  /* 0x000000ff0200720c */ /* 0x000fe20003f26270 */
[----:B------:R-:W-:Y:S01]  /*19e0*/  @!P3 IMAD R0, R0, R21, R3 ;  /* 0x000000150000b224 */ /* 0x000fe200078e0203 */
[----:B------:R-:W-:Y:S01]  /*19f0*/  MOV R2, R4 ;  /* 0x0000000400027202 */ /* 0x000fe20000000f00 */
[-C--:B------:R-:W-:Y:S02]  /*1a00*/  IMAD R5, R193, R17.reuse, RZ ;  /* 0x00000011c1057224 */ /* 0x080fe400078e02ff */
[----:B------:R-:W-:Y:S01]  /*1a10*/  IMAD.MOV.U32 R3, RZ, RZ, R6 ;  /* 0x000000ffff037224 */ /* 0x000fe200078e0006 */
[----:B------:R-:W-:Y:S01]  /*1a20*/  @!P0 IADD3 R8, R8, 0x1, RZ ;  /* 0x0000000108088810 */ /* 0x000fe20007ffe0ff */
[----:B------:R-:W-:Y:S01]  /*1a30*/  IMAD R5, R22, R192, R5 ;  /* 0x000000c016057224 */ /* 0x000fe200078e0205 */
[----:B------:R-:W-:Y:S01]  /*1a40*/  ISETP.NE.AND P0, PT, R9, RZ, PT ;  /* 0x000000ff0900720c */ /* 0x000fe20003f05270 */
[----:B------:R-:W-:Y:S01]  /*1a50*/  IMAD.WIDE.U32 R2, R192, R17, R2 ;  /* 0x00000011c0027225 */ /* 0x000fe200078e0002 */
[----:B------:R-:W-:-:S03]  /*1a60*/  @P2 IADD3 R8, R8, 0x1, RZ ;  /* 0x0000000108082810 */ /* 0x000fc60007ffe0ff */
[----:B------:R-:W-:Y:S01]  /*1a70*/  @!P3 IMAD.WIDE.U32 R6, R21, R11, RZ ;  /* 0x0000000b1506b225 */ /* 0x000fe200078e00ff */
[----:B------:R-:W-:Y:S02]  /*1a80*/  IADD3 R5, R3, R5, RZ ;  /* 0x0000000503057210 */ /* 0x000fe40007ffe0ff */
[----:B------:R-:W-:Y:S02]  /*1a90*/  MOV R4, R2 ;  /* 0x0000000200047202 */ /* 0x000fe40000000f00 */
[----:B------:R-:W-:Y:S01]  /*1aa0*/  @!P3 IADD3 R3, R7, R0, RZ ;  /* 0x000000000703b210 */ /* 0x000fe20007ffe0ff */
[----:B------:R-:W-:Y:S01]  /*1ab0*/  IMAD.MOV.U32 R0, RZ, RZ, R8 ;  /* 0x000000ffff007224 */ /* 0x000fe200078e0008 */
[----:B------:R-:W-:Y:S01]  /*1ac0*/  @!P3 MOV R2, R6 ;  /* 0x000000060002b202 */ /* 0x000fe20000000f00 */
[----:B------:R-:W-:Y:S01]  /*1ad0*/  @!P3 IMAD R7, R15, R10, RZ ;  /* 0x0000000a0f07b224 */ /* 0x000fe200078e02ff */
[----:B------:R-:W-:Y:S01]  /*1ae0*/  @!P3 SHF.R.S32.HI R6, RZ, 0x1f, R10 ;  /* 0x0000001fff06b819 */ /* 0x000fe2000001140a */
[----:B------:R-:W-:Y:S01]  /*1af0*/  @!P1 IMAD.MOV R0, RZ, RZ, -R0 ;  /* 0x000000ffff009224 */ /* 0x000fe200078e0a00 */
[----:B------:R-:W-:-:S02]  /*1b00*/  @!P0 LOP3.LUT R0, RZ, R9, RZ, 0x33, !PT ;  /* 0x00000009ff008212 */ /* 0x000fc400078e33ff */
[----:B------:R-:W-:Y:S01]  /*1b10*/  @P3 IADD3 R8, R11, R16, RZ ;  /* 0x000000100b083210 */ /* 0x000fe20007ffe0ff */
[----:B------:R-:W-:Y:S01]  /*1b20*/  @!P3 IMAD R12, R14, R6, R7 ;  /* 0x000000060e0cb224 */ /* 0x000fe200078e0207 */
[----:B------:R-:W-:Y:S01]  /*1b30*/  SHF.R.S32.HI R26, RZ, 0x1f, R0 ;  /* 0x0000001fff1a7819 */ /* 0x000fe20000011400 */
[----:B------:R-:W-:-:S04]  /*1b40*/  @!P3 IMAD.WIDE.U32 R6, R14, R10, R2 ;  /* 0x0000000a0e06b225 */ /* 0x000fc800078e0002 */
[----:B------:R-:W-:Y:S02]  /*1b50*/  IMAD R10, R19, R0, RZ ;  /* 0x00000000130a7224 */ /* 0x000fe400078e02ff */
[-C--:B------:R-:W-:Y:S02]  /*1b60*/  @P3 IMAD R11, R23, R8.reuse, RZ ;  /* 0x00000008170b3224 */ /* 0x080fe400078e02ff */
[----:B------:R-:W-:-:S04]  /*1b70*/  @P3 IMAD.WIDE.U32 R8, R21, R8, RZ ;  /* 0x0000000815083225 */ /* 0x000fc800078e00ff */
[----:B------:R-:W-:Y:S01]  /*1b80*/  IMAD.WIDE.U32 R2, R18, R0, R4 ;  /* 0x0000000012027225 */ /* 0x000fe200078e0004 */
[----:B------:R-:W-:-:S03]  /*1b90*/  @P3 IADD3 R9, R9, R11, RZ ;  /* 0x0000000b09093210 */ /* 0x000fc60007ffe0ff */
[----:B------:R-:W-:Y:S01]  /*1ba0*/  IMAD R4, R18, R26, R10 ;  /* 0x0000001a12047224 */ /* 0x000fe200078e020a */
[----:B------:R-:W-:Y:S01]  /*1bb0*/  @!P3 MOV R8, R6 ;  /* 0x000000060008b202 */ /* 0x000fe20000000f00 */
[----:B------:R-:W-:Y:S01]  /*1bc0*/  @!P3 IMAD.IADD R9, R7, 0x1, R12 ;  /* 0x000000010709b824 */ /* 0x000fe200078e020c */
[----:B------:R-:W-:Y:S01]  /*1bd0*/  MOV R15, R2 ;  /* 0x00000002000f7202 */ /* 0x000fe20000000f00 */
[----:B------:R-:W-:Y:S01]  /*1be0*/  IMAD.IADD R23, R3, 0x1, R4 ;  /* 0x0000000103177824 */ /* 0x000fe200078e0204 */
[----:B------:R-:W-:Y:S02]  /*1bf0*/  MOV R14, R17 ;  /* 0x00000011000e7202 */ /* 0x000fe40000000f00 */
[----:B------:R-:W-:Y:S02]  /*1c00*/  MOV R16, R0 ;  /* 0x0000000000107202 */ /* 0x000fe40000000f00 */
.L_x_3994:
[----:B-1----:R-:W-:Y:S05]  /*1c10*/  BSYNC B0 ;  /* 0x0000000000007941 */ /* 0x002fea0003800000 */
.L_x_3992:
[----:B------:R-:W2:Y:S04]  /*1c20*/  LD.E R2, [R156.64+0xc0] ;  /* 0x0000c0069c027980 */ /* 0x000ea8000c101900 */
[----:B------:R-:W3:Y:S04]  /*1c30*/  LDL R30, [R1+0x10] ;  /* 0x00001000011e7983 */ /* 0x000ee80000100800 */
[----:B------:R-:W4:Y:S01]  /*1c40*/  LDL R34, [R1+0x14] ;  /* 0x0000140001227983 */ /* 0x000f220000100800 */
[----:B------:R-:W-:-:S03]  /*1c50*/  ISETP.NE.AND P1, PT, R27, -0x1, PT ;  /* 0xffffffff1b00780c */ /* 0x000fc60003f25270 */
[----:B------:R-:W3:Y:S04]  /*1c60*/  LD.E.64 R4, [R156.64+0x30] ;  /* 0x000030069c047980 */ /* 0x000ee8000c101b00 */
[----:B------:R-:W3:Y:S04]  /*1c70*/  LD.E.64 R12, [R156.64+0x48] ;  /* 0x000048069c0c7980 */ /* 0x000ee8000c101b00 */
[----:B------:R-:W3:Y:S04]  /*1c80*/  LD.E.64 R18, [R156.64+0x8] ;  /* 0x000008069c127980 */ /* 0x000ee8000c101b00 */
[----:B------:R-:W3:Y:S04]  /*1c90*/  @!P1 LD.E.64 R6, [R156.64+0x18] ;  /* 0x000018069c069980 */ /* 0x000ee8000c101b00 */
[----:B------:R-:W3:Y:S04]  /*1ca0*/  LD.E.64 R20, [R156.64+0x10] ;  /* 0x000010069c147980 */ /* 0x000ee8000c101b00 */
[----:B------:R1:W5:Y:S04]  /*1cb0*/  @P4 LD.E R28, [R28.64] ;  /* 0x000000061c1c4980 */ /* 0x000368000c101900 */
[----:B------:R2:W5:Y:S01]  /*1cc0*/  LD.E.64 R198, [R156.64] ;  /* 0x000000069cc67980 */ /* 0x000562000c101b00 */
[----:B-1----:R-:W-:-:S04]  /*1cd0*/  SHF.R.S32.HI R29, RZ, 0x1f, R32 ;  /* 0x0000001fff1d7819 */ /* 0x002fc80000011420 */
[----:B------:R-:W-:-:S04]  /*1ce0*/  LEA.HI R0, R29, R32, RZ, 0x3 ;  /* 0x000000201d007211 */ /* 0x000fc800078f18ff */
[----:B------:R-:W-:Y:S01]  /*1cf0*/  SHF.R.S32.HI R78, RZ, 0x3, R0 ;  /* 0x00000003ff4e7819 */ /* 0x000fe20000011400 */
[----:B-----5:R-:W-:-:S04]  /*1d00*/  IMAD R10, R25, R16, RZ ;  /* 0x00000010190a7224 */ /* 0x020fc800078e02ff */
[----:B------:R-:W-:Y:S01]  /*1d10*/  IMAD R10, R26, R24, R10 ;  /* 0x000000181a0a7224 */ /* 0x000fe200078e020a */
[----:B------:R-:W-:Y:S02]  /*1d20*/  SHF.R.S32.HI R248, RZ, 0x1f, R31 ;  /* 0x0000001ffff87819 */ /* 0x000fe4000001141f */
[----:B------:R-:W-:Y:S02]  /*1d30*/  SHF.R.S32.HI R251, RZ, 0x1f, R37 ;  /* 0x0000001ffffb7819 */ /* 0x000fe40000011425 */
[----:B------:R-:W-:Y:S01]  /*1d40*/  SHF.R.S32.HI R79, RZ, 0x1f, R78 ;  /* 0x0000001fff4f7819 */ /* 0x000fe2000001144e */
[----:B------:R-:W-:Y:S01]  /*1d50*/  IMAD.MOV.U32 R190, RZ, RZ, 0x20 ;  /* 0x00000020ffbe7424 */ /* 0x000fe200078e00ff */
[C---:B------:R-:W-:Y:S01]  /*1d60*/  SHF.L.U64.HI R158, R192.reuse, 0x4, R193 ;  /* 0x00000004c09e7819 */ /* 0x040fe200000102c1 */
[----:B------:R-:W-:Y:S01]  /*1d70*/  IMAD.SHL.U32 R152, R192, 0x10, RZ ;  /* 0x00000010c0987824 */ /* 0x000fe200078e00ff */
[----:B--2---:R1:W-:Y:S02]  /*1d80*/  STL [R1], R2 ;  /* 0x0000000201007387 */ /* 0x0043e40000100800 */
[----:B-1----:R-:W-:-:S05]  /*1d90*/  LOP3.LUT R2, R0, 0xfffffff8, RZ, 0xc0, !PT ;  /* 0xfffffff800027812 */ /* 0x002fca00078ec0ff */
[----:B------:R-:W-:-:S04]  /*1da0*/  IMAD.IADD R249, R32, 0x1, -R2 ;  /* 0x0000000120f97824 */ /* 0x000fc800078e0a02 */
[----:B------:R-:W-:-:S05]  /*1db0*/  IMAD.SHL.U32 R154, R249, 0x8, RZ ;  /* 0x00000008f99a7824 */ /* 0x000fca00078e00ff */
[----:B------:R-:W-:Y:S02]  /*1dc0*/  IADD3 R2, P0, R154, R8, RZ ;  /* 0x000000089a027210 */ /* 0x000fe40007f1e0ff */
[----:B------:R-:W-:Y:S01]  /*1dd0*/  SHF.R.S32.HI R155, RZ, 0x1f, R154 ;  /* 0x0000001fff9b7819 */ /* 0x000fe2000001149a */
[----:B------:R-:W-:Y:S02]  /*1de0*/  IMAD.SHL.U32 R8, R78, 0x40, RZ ;  /* 0x000000404e087824 */ /* 0x000fe400078e00ff */
[----:B---3--:R-:W-:Y:S01]  /*1df0*/  IMAD R0, R22, R30, RZ ;  /* 0x0000001e16007224 */ /* 0x008fe200078e02ff */
[----:B------:R-:W-:Y:S02]  /*1e00*/  IADD3.X R3, R155, R9, RZ, P0, !PT ;  /* 0x000000099b037210 */ /* 0x000fe400007fe4ff */
[----:B------:R-:W-:Y:S01]  /*1e10*/  LOP3.LUT R8, R8, 0x1c0, RZ, 0xc0, !PT ;  /* 0x000001c008087812 */ /* 0x000fe200078ec0ff */
[C---:B----4-:R-:W-:Y:S02]  /*1e20*/  IMAD R9, R14.reuse, R34, R0 ;  /* 0x000000220e097224 */ /* 0x050fe400078e0200 */
[----:B------:R-:W-:Y:S01]  /*1e30*/  IMAD.WIDE.U32 R2, R14, R30, R2 ;  /* 0x0000001e0e027225 */ /* 0x000fe200078e0002 */
[----:B------:R-:W-:-:S02]  /*1e40*/  LOP3.LUT R0, R8, 0x38, R154, 0xf8, !PT ;  /* 0x0000003808007812 */ /* 0x000fc400078ef89a */
[----:B------:R-:W-:Y:S01]  /*1e50*/  SHF.R.U32.HI R8, RZ, 0x3, R8 ;  /* 0x00000003ff087819 */ /* 0x000fe20000011608 */
[----:B------:R-:W-:Y:S01]  /*1e60*/  IMAD.IADD R3, R3, 0x1, R9 ;  /* 0x0000000103037824 */ /* 0x000fe200078e0209 */
[----:B------:R-:W-:Y:S02]  /*1e70*/  LEA.HI R9, R29, R32, RZ, 0x6 ;  /* 0x000000201d097211 */ /* 0x000fe400078f30ff */
[----:B------:R-:W-:Y:S01]  /*1e80*/  LOP3.LUT R8, R0, R8, RZ, 0x3c, !PT ;  /* 0x0000000800087212 */ /* 0x000fe200078e3cff */
[----:B------:R-:W-:-:S04]  /*1e90*/  IMAD.WIDE.U32 R2, R16, R24, R2 ;  /* 0x0000001810027225 */ /* 0x000fc800078e0002 */
[----:B------:R-:W-:Y:S02]  /*1ea0*/  IMAD.SHL.U32 R0, R9, 0x8, RZ ;  /* 0x0000000809007824 */ /* 0x000fe400078e00ff */
[----:B------:R-:W-:Y:S02]  /*1eb0*/  IMAD.IADD R11, R3, 0x1, R10 ;  /* 0x00000001030b7824 */ /* 0x000fe400078e020a */
[----:B------:R-:W-:Y:S01]  /*1ec0*/  IMAD.MOV.U32 R10, RZ, RZ, R2 ;  /* 0x000000ffff0a7224 */ /* 0x000fe200078e0002 */
[----:B------:R-:W-:Y:S01]  /*1ed0*/  LOP3.LUT R246, R8, 0xfffffe00, R0, 0xf8, !PT ;  /* 0xfffffe0008f67812 */ /* 0x000fe200078ef800 */
[----:B------:R-:W-:Y:S01]  /*1ee0*/  @P1 IMAD.WIDE.U32 R8, R4, R27, RZ ;  /* 0x0000001b04081225 */ /* 0x000fe200078e00ff */
[----:B------:R-:W-:Y:S02]  /*1ef0*/  @P1 MOV R200, R4 ;  /* 0x0000000400c81202 */ /* 0x000fe40000000f00 */
[----:B------:R-:W-:Y:S01]  /*1f00*/  LEA.HI R22, R29, R32, RZ, 0x4 ;  /* 0x000000201d167211 */ /* 0x000fe200078f20ff */
[----:B------:R-:W-:-:S02]  /*1f10*/  @!P1 IMAD R0, R7, R31, RZ ;  /* 0x0000001f07009224 */ /* 0x000fc400078e02ff */
[----:B------:R-:W-:-:S04]  /*1f20*/  @!P1 IMAD.WIDE.U32 R2, R6, R31, RZ ;  /* 0x0000001f06029225 */ /* 0x000fc800078e00ff */
[----:B------:R-:W-:Y:S02]  /*1f30*/  @!P1 IMAD.MOV.U32 R200, RZ, RZ, R4 ;  /* 0x000000ffffc89224 */ /* 0x000fe400078e0004 */
[----:B------:R-:W-:Y:S02]  /*1f40*/  @P1 IMAD.MOV.U32 R4, RZ, RZ, R8 ;  /* 0x000000ffff041224 */ /* 0x000fe400078e0008 */
[----:B------:R-:W-:Y:S02]  /*1f50*/  @P1 IMAD R14, R5, R27, RZ ;  /* 0x0000001b050e1224 */ /* 0x000fe400078e02ff */
[----:B------:R-:W-:Y:S02]  /*1f60*/  @!P1 IMAD R7, R6, R248, R0 ;  /* 0x000000f806079224 */ /* 0x000fe400078e0200 */
[----:B------:R-:W-:Y:S01]  /*1f70*/  @!P1 IMAD.MOV.U32 R4, RZ, RZ, R2 ;  /* 0x000000ffff049224 */ /* 0x000fe200078e0002 */
[----:B------:R-:W-:Y:S01]  /*1f80*/  LOP3.LUT R2, R22, 0xfffffff0, RZ, 0xc0, !PT ;  /* 0xfffffff016027812 */ /* 0x000fe200078ec0ff */
[----:B------:R-:W-:-:S02]  /*1f90*/  IMAD R0, R13, R37, RZ ;  /* 0x000000250d007224 */ /* 0x000fc400078e02ff */
[----:B------:R-:W-:Y:S01]  /*1fa0*/  @P1 IMAD.MOV.U32 R201, RZ, RZ, R5 ;  /* 0x000000ffffc91224 */ /* 0x000fe200078e0005 */
[----:B------:R-:W-:Y:S01]  /*1fb0*/  @!P1 MOV R201, R5 ;  /* 0x0000000500c99202 */ /* 0x000fe20000000f00 */
[----:B------:R-:W-:Y:S01]  /*1fc0*/  @P1 IMAD.IADD R5, R9, 0x1, R14 ;  /* 0x0000000109051824 */ /* 0x000fe200078e020e */
[----:B------:R-:W-:Y:S01]  /*1fd0*/  @!P1 IADD3 R5, R3, R7, RZ ;  /* 0x0000000703059210 */ /* 0x000fe20007ffe0ff */
[----:B------:R-:W-:Y:S01]  /*1fe0*/  IMAD R14, R12, R251, R0 ;  /* 0x000000fb0c0e7224 */ /* 0x000fe200078e0200 */
[----:B------:R-:W-:Y:S01]  /*1ff0*/  IADD3 R4, P1, R154, R4, RZ ;  /* 0x000000049a047210 */ /* 0x000fe20007f3e0ff */
[----:B------:R-:W-:Y:S01]  /*2000*/  IMAD.IADD R0, R32, 0x1, -R2 ;  /* 0x0000000120007824 */ /* 0x000fe200078e0a02 */
[----:B------:R-:W-:Y:S01]  /*2010*/  IADD3 R2, P0, R154, R15, RZ ;  /* 0x0000000f9a027210 */ /* 0x000fe20007f1e0ff */
[-C--:B------:R-:W-:Y:S02]  /*2020*/  IMAD R9, R193, R78.reuse, RZ ;  /* 0x0000004ec1097224 */ /* 0x080fe400078e02ff */
[C---:B------:R-:W-:Y:S01]  /*2030*/  IMAD.X R5, R155.reuse, 0x1, R5, P1 ;  /* 0x000000019b057824 */ /* 0x040fe200008e0605 */
[----:B------:R-:W-:Y:S01]  /*2040*/  IADD3.X R3, R155, R23, RZ, P0, !PT ;  /* 0x000000179b037210 */ /* 0x000fe200007fe4ff */
[----:B------:R-:W-:-:S02]  /*2050*/  IMAD R8, R34, R78, RZ ;  /* 0x0000004e22087224 */ /* 0x000fc400078e02ff */
        /* <DEDUP_REMOVED lines=22> */
[----:B------:R-:W-:Y:S02]  /*21c0*/  IMNMX R139, R35, R2, !PT ;  /* 0x00000002238b7217 */ /* 0x000fe40007800200 */
        /* <DEDUP_REMOVED lines=15> */
[----:B------:R-:W-:Y:S02]  /*22c0*/  SHF.R.S32.HI R3, RZ, 0x5, R3 ;  /* 0x00000005ff037819 */ /* 0x000fe40000011403 */
[----:B------:R-:W-:-:S02]  /*22d0*/  SHF.L.U32 R252, R249, 0x2, RZ ;  /* 0x00000002f9fc7819 */ /* 0x000fc400000006ff */
[----:B------:R-:W-:Y:S02]  /*22e0*/  SEL R189, R0, 0xfffffff0, !P1 ;  /* 0xfffffff000bd7807 */ /* 0x000fe40004800000 */
[----:B------:R-:W-:Y:S01]  /*22f0*/  SEL R190, R190, 0xffffffe0, !P2 ;  /* 0xffffffe0bebe7807 */ /* 0x000fe20005000000 */
        /* <DEDUP_REMOVED lines=10> */
[----:B-1----:R-:W4:Y:S04]  /*23a0*/  LD.E.64 R14, [R156.64+0x150] ;  /* 0x000150069c0e7980 */ /* 0x002f28000c101b00 */
[----:B------:R-:W4:Y:S01]  /*23b0*/  LD.E.64 R18, [R156.64+0x148] ;  /* 0x000148069c127980 */ /* 0x000f22000c101b00 */
[----:B------:R-:W-:Y:S01]  /*23c0*/  IMAD.WIDE.U32 R194, R30, 0xa0, RZ ;  /* 0x000000a01ec27825 */ /* 0x000fe200078e00ff */
[----:B------:R-:W-:-:S02]  /*23d0*/  IADD3 R93, R78, 0x10, RZ ;  /* 0x000000104e5d7810 */ /* 0x000fc40007ffe0ff */
[----:B------:R-:W-:Y:S01]  /*23e0*/  IADD3 R92, R78, 0x20, RZ ;  /* 0x000000204e5c7810 */ /* 0x000fe20007ffe0ff */
[----:B------:R-:W-:Y:S01]  /*23f0*/  IMAD.WIDE.U32 R184, R30, 0xe0, RZ ;  /* 0x000000e01eb87825 */ /* 0x000fe200078e00ff */
[C---:B------:R-:W-:Y:S02]  /*2400*/  IADD3 R91, R78.reuse, 0x30, RZ ;  /* 0x000000304e5b7810 */ /* 0x040fe40007ffe0ff */
[----:B------:R-:W-:Y:S01]  /*2410*/  IADD3 R90, R78, 0x40, RZ ;  /* 0x000000404e5a7810 */ /* 0x000fe20007ffe0ff */
[----:B------:R-:W-:Y:S01]  /*2420*/  IMAD.WIDE.U32 R180, R30, 0x140, RZ ;  /* 0x000001401eb47825 */ /* 0x000fe200078e00ff */
[C---:B------:R-:W-:Y:S02]  /*2430*/  IADD3 R89, R78.reuse, 0x50, RZ ;  /* 0x000000504e597810 */ /* 0x040fe40007ffe0ff */
[----:B------:R-:W-:Y:S01]  /*2440*/  IADD3 R88, R78, 0x60, RZ ;  /* 0x000000604e587810 */ /* 0x000fe20007ffe0ff */
        /* <DEDUP_REMOVED lines=13> */
[----:B------:R-:W-:Y:S02]  /*2520*/  IADD3 R94, R78, 0xf0, RZ ;  /* 0x000000f04e5e7810 */ /* 0x000fe40007ffe0ff */
[--C-:B------:R-:W-:Y:S01]  /*2530*/  SHF.L.U64.HI R138, R192, 0x5, R193.reuse ;  /* 0x00000005c08a7819 */ /* 0x100fe200000102c1 */
[----:B------:R-:W-:Y:S01]  /*2540*/  IMAD.WIDE.U32 R178, R30, 0x160, RZ ;  /* 0x000001601eb27825 */ /* 0x000fe200078e00ff */
[C---:B------:R-:W-:Y:S02]  /*2550*/  SHF.L.U32 R101, R192.reuse, 0x5, RZ ;  /* 0x00000005c0657819 */ /* 0x040fe400000006ff */
[--C-:B------:R-:W-:Y:S01]  /*2560*/  SHF.L.U64.HI R137, R192, 0x6, R193.reuse ;  /* 0x00000006c0897819 */ /* 0x100fe200000102c1 */
[----:B------:R-:W-:Y:S01]  /*2570*/  IMAD.WIDE.U32 R174, R30, 0x1a0, RZ ;  /* 0x000001a01eae7825 */ /* 0x000fe200078e00ff */
[----:B------:R-:W-:-:S02]  /*2580*/  SHF.L.U64.HI R136, R192, 0x7, R193 ;  /* 0x00000007c0887819 */ /* 0x000fc400000102c1 */
[----:B------:R-:W-:Y:S01]  /*2590*/  SHF.L.U32 R99, R192, 0x7, RZ ;  /* 0x00000007c0637819 */ /* 0x000fe200000006ff */
        /* <DEDUP_REMOVED lines=12> */
[C---:B-----5:R-:W-:Y:S02]  /*2660*/  SHF.L.U64.HI R132, R64.reuse, 0x5, R65 ;  /* 0x0000000540847819 */ /* 0x060fe40000010241 */
        /* <DEDUP_REMOVED lines=12> */
[-C--:B------:R-:W-:Y:S01]  /*2730*/  IMAD R11, R65, R17.reuse, RZ ;  /* 0x00000011410b7224 */ /* 0x080fe200078e02ff */
        /* <DEDUP_REMOVED lines=39> */
[----:B------:R-:W-:Y:S01]  /*29b0*/  IMAD R7, R34, 0x1c0, RZ ;  /* 0x000001c022077824 */ /* 0x000fe200078e02ff */
[----:B------:R-:W-:Y:S01]  /*29c0*/  SHF.R.S32.HI R12, RZ, 0x1f, R17 ;  /* 0x0000001fff0c7819 */ /* 0x000fe20000011411 */
[----:B------:R-:W-:Y:S01]  /*29d0*/  IMAD.SHL.U32 R17, R16, 0x2, RZ ;  /* 0x0000000210117824 */ /* 0x000fe200078e00ff */
[----:B------:R-:W-:Y:S01]  /*29e0*/  LEA R46, P1, R6, R22, 0x1 ;  /* 0x00000016062e7211 */ /* 0x000fe200078208ff */
[C---:B------:R-:W-:Y:S01]  /*29f0*/  IMAD R20, R34.reuse, 0x60, RZ ;  /* 0x0000006022147824 */ /* 0x040fe200078e02ff */
[----:B------:R-:W-:Y:S01]  /*2a00*/  SHF.L.U32 R77, R5, 0x1, RZ ;  /* 0x00000001054d7819 */ /* 0x000fe200000006ff */
[----:B------:R-:W-:Y:S01]  /*2a10*/  IMAD R13, R34, 0x120, RZ ;  /* 0x00000120220d7824 */ /* 0x000fe200078e02ff */
[-C--:B------:R-:W-:Y:S01]  /*2a20*/  LEA.HI.X.SX32 R8, R8, R12.reuse, 0x1, P3 ;  /* 0x0000000c08087211 */ /* 0x080fe200018f0eff */
[----:B------:R-:W-:Y:S01]  /*2a30*/  IMAD R11, R34, 0x160, RZ ;  /* 0x00000160220b7824 */ /* 0x000fe200078e02ff */
[----:B------:R-:W-:Y:S01]  /*2a40*/  LEA.HI.X.SX32 R0, R0, R12, 0x1, P2 ;  /* 0x0000000c00007211 */ /* 0x000fe200010f0eff */
[----:B------:R-:W-:Y:S01]  /*2a50*/  IMAD R12, R34, 0x140, RZ ;  /* 0x00000140220c7824 */ /* 0x000fe200078e02ff */
        /* <DEDUP_REMOVED lines=13> */
[C---:B------:R-:W-:Y:S01]  /*2b30*/  IMAD.X R31, R15.reuse, 0x1, R16, P1 ;  /* 0x000000010f1f7824 */ /* 0x040fe200008e0610 */
[----:B------:R-:W-:Y:S01]  /*2b40*/  IADD3 R17, P0, R18, R17, RZ ;  /* 0x0000001112117210 */ /* 0x000fe20007f1e0ff */
[C---:B------:R-:W-:Y:S01]  /*2b50*/  IMAD R18, R34.reuse, 0xa0, RZ ;  /* 0x000000a022127824 */ /* 0x040fe200078e02ff */
[-C--:B------:R-:W-:Y:S01]  /*2b60*/  IADD3.X R75, R15, R0.reuse, RZ, P3, !PT ;  /* 0x000000000f4b7210 */ /* 0x080fe20001ffe4ff */
[----:B------:R-:W-:Y:S01]  /*2b70*/  IMAD R10, R34, 0x180, RZ ;  /* 0x00000180220a7824 */ /* 0x000fe200078e02ff */
[----:B------:R-:W-:Y:S01]  /*2b80*/  IADD3.X R74, R19, R0, RZ, P2, !PT ;  /* 0x00000000134a7210 */ /* 0x000fe200017fe4ff */
[C---:B------:R-:W-:Y:S01]  /*2b90*/  IMAD.SHL.U32 R0, R30.reuse, 0x20, RZ ;  /* 0x000000201e007824 */ /* 0x040fe200078e00ff */
[--C-:B------:R-:W-:Y:S01]  /*2ba0*/  SHF.L.U64.HI R22, R30, 0x6, R34.reuse ;  /* 0x000000061e167819 */ /* 0x100fe20000010222 */
[----:B------:R-:W-:Y:S01]  /*2bb0*/  IMAD R15, R34, 0xc0, RZ ;  /* 0x000000c0220f7824 */ /* 0x000fe200078e02ff */
[C---:B------:R-:W-:Y:S01]  /*2bc0*/  SHF.L.U32 R4, R30.reuse, 0x6, RZ ;  /* 0x000000061e047819 */ /* 0x040fe200000006ff */
        /* <DEDUP_REMOVED lines=94> */
.L_x_4099:
        /* <DEDUP_REMOVED lines=21> */
[-C--:B------:R-:W-:Y:S02]  /*3300*/  ISETP.LT.OR P4, PT, R90, R67.reuse, P3 ;  /* 0x000000435a00720c */ /* 0x080fe40001f81670 */
        /* <DEDUP_REMOVED lines=13> */
[C---:B------:R-:W-:Y:S02]  /*33e0*/  ISETP.GE.OR P2, PT, R89.reuse, R66, P0 ;  /* 0x000000425900720c */ /* 0x040fe40000746670 */
        /* <DEDUP_REMOVED lines=12> */
[CC--:B------:R-:W-:Y:S02]  /*34b0*/  ISETP.GE.OR P1, PT, R88.reuse, R66.reuse, P0 ;  /* 0x000000425800720c */ /* 0x0c0fe40000726670 */
[----:B------:R-:W-:Y:S02]  /*34c0*/  LOP3.LUT R33, R33, 0xfffffff7, RZ, 0xc0, !PT ;  /* 0xfffffff721217812 */ /* 0x000fe400078ec0ff */
[-C--:B------:R-:W-:Y:S02]  /*34d0*/  ISETP.LT.OR P2, PT, R88, R67.reuse, P1 ;  /* 0x000000435800720c */ /* 0x080fe40000f41670 */
[C---:B------:R-:W-:Y:S04]  /*34e0*/  ISETP.GE.OR P3, PT, R81.reuse, R66, P0 ;  /* 0x000000425100720c */ /* 0x040fe80000766670 */
[-C--:B------:R-:W-:Y:S07]  /*34f0*/  ISETP.LT.OR P3, PT, R81, R67.reuse, P3 ;  /* 0x000000435100720c */ /* 0x080fee0001f61670 */
        /* <DEDUP_REMOVED lines=99> */
[----:B-1----:R-:W2:Y:S04]  /*3b30*/  @!P1 LD.E.128 R4, [R28.64] ;  /* 0x000000061c049980 */ /* 0x002ea8000c101d00 */
[----:B------:R-:W-:Y:S05]  /*3b40*/  @!P6 IADD3 R2, P0, R73, R182, RZ ;  /* 0x000000b64902e210 */ /* 0x000fea0007f1e0ff */
[C---:B------:R-:W-:Y:S01]  /*3b50*/  @!P6 IMAD.X R3, R72.reuse, 0x1, R231, P0 ;  /* 0x000000014803e824 */ /* 0x040fe200000e06e7 */
[C---:B------:R-:W-:Y:S02]  /*3b60*/  LOP3.LUT P6, RZ, R33.reuse, 0x2000, RZ, 0xc0, !PT ;  /* 0x0000200021ff7812 */ /* 0x040fe400078cc0ff */
[----:B------:R-:W-:Y:S11]  /*3b70*/  LOP3.LUT R33, R33, 0xfffffbff, RZ, 0xc0, !PT ;  /* 0xfffffbff21217812 */ /* 0x000ff600078ec0ff */
[----:B------:R-:W-:Y:S02]  /*3b80*/  @!P6 IADD3 R38, P0, R73, R180, RZ ;  /* 0x000000b44926e210 */ /* 0x000fe40007f1e0ff */
[----:B------:R-:W-:Y:S03]  /*3b90*/  @P6 LOP3.LUT R33, R33, 0x400, RZ, 0xfc, !PT ;  /* 0x0000040021216812 */ /* 0x000fe600078efcff */
[C---:B------:R-:W-:Y:S01]  /*3ba0*/  @!P6 IMAD.X R39, R72.reuse, 0x1, R230, P0 ;  /* 0x000000014827e824 */ /* 0x040fe200000e06e6 */
[C---:B------:R-:W-:Y:S02]  /*3bb0*/  LOP3.LUT P6, RZ, R33.reuse, 0x2, RZ, 0xc0, !PT ;  /* 0x0000000221ff7812 */ /* 0x040fe400078cc0ff */
[----:B------:R-:W-:Y:S11]  /*3bc0*/  LOP3.LUT R33, R33, 0xfffff7ff, RZ, 0xc0, !PT ;  /* 0xfffff7ff21217812 */ /* 0x000ff600078ec0ff */
[----:B------:R-:W-:Y:S04]  /*3bd0*/  @P6 LOP3.LUT R33, R33, 0x800, RZ, 0xfc, !PT ;  /* 0x0000080021216812 */ /* 0x000fe800078efcff */
[C---:B------:R-:W-:Y:S01]  /*3be0*/  LOP3.LUT P6, RZ, R33.reuse, 0x4, RZ, 0xc0, !PT ;  /* 0x0000000421ff7812 */ /* 0x040fe200078cc0ff */
[----:B--2---:R1:W-:Y:S01]  /*3bf0*/  @!P1 ST.E.128 [R22.64], R4 ;  /* 0x0000000416009985 */ /* 0x0043e2000c101d06 */
[----:B------:R-:W-:Y:S02]  /*3c00*/  LOP3.LUT P1, RZ, R33, 0x1000, RZ, 0xc0, !PT ;  /* 0x0000100021ff7812 */ /* 0x000fe4000782c0ff */
[C---:B-1----:R-:W-:Y:S05]  /*3c10*/  @!P5 IADD3 R22, P0, R73.reuse, R178, RZ ;  /* 0x000000b24916d210 */ /* 0x042fea0007f1e0ff */
[C---:B------:R-:W-:Y:S01]  /*3c20*/  @!P5 IMAD.X R23, R72.reuse, 0x1, R229, P0 ;  /* 0x000000014817d824 */ /* 0x040fe200000e06e5 */
[----:B------:R-:W-:Y:S05]  /*3c30*/  @!P4 IADD3 R36, P0, R73, R176, RZ ;  /* 0x000000b04924c210 */ /* 0x000fea0007f1e0ff */
[C---:B------:R-:W-:Y:S01]  /*3c40*/  @!P4 IMAD.X R37, R72.reuse, 0x1, R226, P0 ;  /* 0x000000014825c824 */ /* 0x040fe200000e06e2 */
[----:B------:R-:W-:Y:S11]  /*3c50*/  LOP3.LUT P0, RZ, R33, 0x10, RZ, 0xc0, !PT ;  /* 0x0000001021ff7812 */ /* 0x000ff6000780c0ff */
[----:B------:R-:W-:Y:S02]  /*3c60*/  @!UPT UIADD3 URZ, URZ, URZ, URZ ;  /* 0x0000003f3f3ff290 */ /* 0x000fe4000fffe03f */
[----:B------:R-:W2:Y:S04]  /*3c70*/  @!P0 LD.E.128 R4, [R34.64] ;  /* 0x0000000622048980 */ /* 0x000ea8000c101d00 */
        /* <DEDUP_REMOVED lines=109> */
.L_x_4000:
[----:B------:R-:W-:Y:S05]  /*4350*/  BSYNC B0 ;  /* 0x0000000000007941 */ /* 0x000fea0003800000 */
.L_x_3999:
        /* <DEDUP_REMOVED lines=65> */
.L_x_4002:
[----:B------:R-:W-:Y:S05]  /*4770*/  BSYNC B0 ;  /* 0x0000000000007941 */ /* 0x000fea0003800000 */
.L_x_4001:
        /* <DEDUP_REMOVED lines=65> */
.L_x_4004:
[----:B------:R-:W-:Y:S05]  /*4b90*/  BSYNC B0 ;  /* 0x0000000000007941 */ /* 0x000fea0003800000 */
.L_x_4003:
        /* <DEDUP_REMOVED lines=72> */
.L_x_4006:
[----:B------:R-:W-:Y:S05]  /*5020*/  BSYNC B0 ;  /* 0x0000000000007941 */ /* 0x000fea0003800000 */
.L_x_4005:
        /* <DEDUP_REMOVED lines=65> */
.L_x_4008:
[----:B------:R-:W-:Y:S05]  /*5440*/  BSYNC B0 ;  /* 0x0000000000007941 */ /* 0x000fea0003800000 */
.L_x_4007:
        /* <DEDUP_REMOVED lines=72> */
.L_x_4010:
[----:B------:R-:W-:Y:S05]  /*58d0*/  BSYNC B0 ;  /* 0x0000000000007941 */ /* 0x000fea0003800000 */
.L_x_4009:
        /* <DEDUP_REMOVED lines=72> */
.L_x_4012:
[----:B------:R-:W-:Y:S05]  /*5d60*/  BSYNC B0 ;  /* 0x0000000000007941 */ /* 0x000fea0003800000 */
.L_x_4011:
        /* <DEDUP_REMOVED lines=72> */
.L_x_4014:
[----:B------:R-:W-:Y:S05]  /*61f0*/  BSYNC B0 ;  /* 0x0000000000007941 */ /* 0x000fea0003800000 */
.L_x_4013:
        /* <DEDUP_REMOVED lines=65> */
.L_x_4016:
[----:B------:R-:W-:Y:S05]  /*6610*/  BSYNC B0 ;  /* 0x0000000000007941 */ /* 0x000fea0003800000 */
.L_x_4015:
        /* <DEDUP_REMOVED lines=72> */
.L_x_4018:
[----:B------:R-:W-:Y:S05]  /*6aa0*/  BSYNC B0 ;  /* 0x0000000000007941 */ /* 0x000fea0003800000 */
.L_x_4017:
        /* <DEDUP_REMOVED lines=72> */
.L_x_4020:
[----:B------:R-:W-:Y:S05]  /*6f30*/  BSYNC B0 ;  /* 0x0000000000007941 */ /* 0x000fea0003800000 */
.L_x_4019:
        /* <DEDUP_REMOVED lines=72> */
.L_x_4022:
[----:B------:R-:W-:Y:S05]  /*73c0*/  BSYNC B0 ;  /* 0x0000000000007941 */ /* 0x000fea0003800000 */
.L_x_4021:
        /* <DEDUP_REMOVED lines=72> */
.L_x_4024:
[----:B------:R-:W-:Y:S05]  /*7850*/  BSYNC B0 ;  /* 0x0000000000007941 */ /* 0x000fea0003800000 */
.L_x_4023:
        /* <DEDUP_REMOVED lines=72> */
.L_x_4026:
[----:B------:R-:W-:Y:S05]  /*7ce0*/  BSYNC B0 ;  /* 0x0000000000007941 */ /* 0x000fea0003800000 */
.L_x_4025:
        /* <DEDUP_REMOVED lines=72> */
.L_x_4028:
[----:B------:R-:W-:Y:S05]  /*8170*/  BSYNC B0 ;  /* 0x0000000000007941 */ /* 0x000fea0003800000 */
.L_x_4027:
        /* <DEDUP_REMOVED lines=72> */
.L_x_4030:
[----:B------:R-:W-:Y:S05]  /*8600*/  BSYNC B0 ;  /* 0x0000000000007941 */ /* 0x000fea0003800000 */
.L_x_4029:
        /* <DEDUP_REMOVED lines=10> */
.L_x_3998:
        /* <DEDUP_REMOVED lines=98> */
.L_x_4035:
[----:B------:R-:W-:Y:S05]  /*8cd0*/  BSYNC B0 ;  /* 0x0000000000007941 */ /* 0x000fea0003800000 */
.L_x_4034:
[----:B-1----:R-:W-:Y:S02]  /*8ce0*/  MOV R2, R68 ;  /* 0x0000004400027202 */ /* 0x002fe40000000f00 */
[----:B------:R-:W-:Y:S05]  /*8cf0*/  MOV R3, R69 ;  /* 0x0000004500037202 */ /* 0x000fea0000000f00 */
[----:B-----5:R1:W-:Y:S02]  /*8d00*/  ST.E.128 [R2.64], R8 ;  /* 0x0000000802007985 */ /* 0x0203e4000c101d06 */
.L_x_4033:
[----:B------:R-:W-:Y:S05]  /*8d10*/  BSYNC B1 ;  /* 0x0000000000017941 */ /* 0x000fea0003800000 */
.L_x_4032:
        /* <DEDUP_REMOVED lines=97> */
.L_x_4039:
[----:B------:R-:W-:Y:S05]  /*9330*/  BSYNC B0 ;  /* 0x0000000000007941 */ /* 0x000fea0003800000 */
.L_x_4038:
[C---:B-1----:R-:W-:Y:S04]  /*9340*/  LEA R2, P0, R152.reuse, R68, 0x1 ;  /* 0x0000004498027211 */ /* 0x042fe800078008ff */
[----:B------:R-:W-:Y:S05]  /*9350*/  LEA.HI.X R3, R152, R69, R158, 0x1, P0 ;  /* 0x0000004598037211 */ /* 0x000fea00000f0c9e */
[----:B-----5:R1:W-:Y:S04]  /*9360*/  ST.E.128 [R2.64], R8 ;  /* 0x0000000802007985 */ /* 0x0203e8000c101d06 */
.L_x_4037:
[----:B------:R-:W-:Y:S05]  /*9370*/  BSYNC B1 ;  /* 0x0000000000017941 */ /* 0x000fea0003800000 */
.L_x_4036:
        /* <DEDUP_REMOVED lines=97> */
.L_x_4043:
[----:B------:R-:W-:Y:S05]  /*9990*/  BSYNC B0 ;  /* 0x0000000000007941 */ /* 0x000fea0003800000 */
.L_x_4042:
[C---:B-1----:R-:W-:Y:S04]  /*99a0*/  LEA R2, P0, R101.reuse, R68, 0x1 ;  /* 0x0000004465027211 */ /* 0x042fe800078008ff */
[----:B------:R-:W-:Y:S05]  /*99b0*/  LEA.HI.X R3, R101, R69, R138, 0x1, P0 ;  /* 0x0000004565037211 */ /* 0x000fea00000f0c8a */
[----:B-----5:R1:W-:Y:S04]  /*99c0*/  ST.E.128 [R2.64], R8 ;  /* 0x0000000802007985 */ /* 0x0203e8000c101d06 */
.L_x_4041:
[----:B------:R-:W-:Y:S05]  /*99d0*/  BSYNC B1 ;  /* 0x0000000000017941 */ /* 0x000fea0003800000 */
.L_x_4040:
        /* <DEDUP_REMOVED lines=100> */
.L_x_4047:
[----:B------:R-:W-:Y:S05]  /*a020*/  BSYNC B0 ;  /* 0x0000000000007941 */ /* 0x000fea0003800000 */
.L_x_4046:
[----:B-1----:R-:W-:Y:S01]  /*a030*/  MOV R2, R68 ;  /* 0x0000004400027202 */ /* 0x002fe20000000f00 */
[----:B------:R-:W-:Y:S01]  /*a040*/  IMAD R0, R193, 0x60, RZ ;  /* 0x00000060c1007824 */ /* 0x000fe200078e02ff */
[----:B------:R-:W-:Y:S05]  /*a050*/  MOV R3, R69 ;  /* 0x0000004500037202 */ /* 0x000fea0000000f00 */
[----:B------:R-:W-:Y:S05]  /*a060*/  IMAD.WIDE.U32 R2, R192, 0x60, R2 ;  /* 0x00000060c0027825 */ /* 0x000fea00078e0002 */
[----:B------:R-:W-:Y:S05]  /*a070*/  IADD3 R3, R3, R0, RZ ;  /* 0x0000000003037210 */ /* 0x000fea0007ffe0ff */
[----:B-----5:R1:W-:Y:S02]  /*a080*/  ST.E.128 [R2.64], R8 ;  /* 0x0000000802007985 */ /* 0x0203e4000c101d06 */
.L_x_4045:
[----:B------:R-:W-:Y:S05]  /*a090*/  BSYNC B1 ;  /* 0x0000000000017941 */ /* 0x000fea0003800000 */
.L_x_4044:
        /* <DEDUP_REMOVED lines=97> */
.L_x_4051:
[----:B------:R-:W-:Y:S05]  /*a6b0*/  BSYNC B0 ;  /* 0x0000000000007941 */ /* 0x000fea0003800000 */
.L_x_4050:
[C---:B-1----:R-:W-:Y:S04]  /*a6c0*/  LEA R2, P0, R100.reuse, R68, 0x1 ;  /* 0x0000004464027211 */ /* 0x042fe800078008ff */
[----:B------:R-:W-:Y:S05]  /*a6d0*/  LEA.HI.X R3, R100, R69, R137, 0x1, P0 ;  /* 0x0000004564037211 */ /* 0x000fea00000f0c89 */
[----:B-----5:R1:W-:Y:S04]  /*a6e0*/  ST.E.128 [R2.64], R8 ;  /* 0x0000000802007985 */ /* 0x0203e8000c101d06 */
.L_x_4049:
[----:B------:R-:W-:Y:S05]  /*a6f0*/  BSYNC B1 ;  /* 0x0000000000017941 */ /* 0x000fea0003800000 */
.L_x_4048:
        /* <DEDUP_REMOVED lines=100> */
.L_x_4055:
[----:B------:R-:W-:Y:S05]  /*ad40*/  BSYNC B0 ;  /* 0x0000000000007941 */ /* 0x000fea0003800000 */
.L_x_4054:
[----:B-1----:R-:W-:Y:S01]  /*ad50*/  MOV R2, R68 ;  /* 0x0000004400027202 */ /* 0x002fe20000000f00 */
[----:B------:R-:W-:Y:S01]  /*ad60*/  IMAD R0, R193, 0xa0, RZ ;  /* 0x000000a0c1007824 */ /* 0x000fe200078e02ff */
[----:B------:R-:W-:Y:S05]  /*ad70*/  MOV R3, R69 ;  /* 0x0000004500037202 */ /* 0x000fea0000000f00 */
[----:B------:R-:W-:Y:S05]  /*ad80*/  IMAD.WIDE.U32 R2, R192, 0xa0, R2 ;  /* 0x000000a0c0027825 */ /* 0x000fea00078e0002 */
[----:B------:R-:W-:Y:S05]  /*ad90*/  IADD3 R3, R3, R0, RZ ;  /* 0x0000000003037210 */ /* 0x000fea0007ffe0ff */
[----:B-----5:R1:W-:Y:S02]  /*ada0*/  ST.E.128 [R2.64], R8 ;  /* 0x0000000802007985 */ /* 0x0203e4000c101d06 */
.L_x_4053:
[----:B------:R-:W-:Y:S05]  /*adb0*/  BSYNC B1 ;  /* 0x0000000000017941 */ /* 0x000fea0003800000 */
.L_x_4052:
        /* <DEDUP_REMOVED lines=100> */
.L_x_4059:
[----:B------:R-:W-:Y:S05]  /*b400*/  BSYNC B0 ;  /* 0x0000000000007941 */ /* 0x000fea0003800000 */
.L_x_4058:
[----:B-1----:R-:W-:Y:S01]  /*b410*/  MOV R2, R68 ;  /* 0x0000004400027202 */ /* 0x002fe20000000f00 */
[----:B------:R-:W-:Y:S01]  /*b420*/  IMAD R0, R193, 0xc0, RZ ;  /* 0x000000c0c1007824 */ /* 0x000fe200078e02ff */
[----:B------:R-:W-:Y:S05]  /*b430*/  MOV R3, R69 ;  /* 0x0000004500037202 */ /* 0x000fea0000000f00 */
[----:B------:R-:W-:Y:S05]  /*b440*/  IMAD.WIDE.U32 R2, R192, 0xc0, R2 ;  /* 0x000000c0c0027825 */ /* 0x000fea00078e0002 */
[----:B------:R-:W-:Y:S05]  /*b450*/  IADD3 R3, R3, R0, RZ ;  /* 0x0000000003037210 */ /* 0x000fea0007ffe0ff */
[----:B-----5:R1:W-:Y:S02]  /*b460*/  ST.E.128 [R2.64], R8 ;  /* 0x0000000802007985 */ /* 0x0203e4000c101d06 */
.L_x_4057:
[----:B------:R-:W-:Y:S05]  /*b470*/  BSYNC B1 ;  /* 0x0000000000017941 */ /* 0x000fea0003800000 */
.L_x_4056:
        /* <DEDUP_REMOVED lines=100> */
.L_x_4063:
[----:B------:R-:W-:Y:S05]  /*bac0*/  BSYNC B0 ;  /* 0x0000000000007941 */ /* 0x000fea0003800000 */
.L_x_4062:
[----:B-1----:R-:W-:Y:S01]  /*bad0*/  MOV R2, R68 ;  /* 0x0000004400027202 */ /* 0x002fe20000000f00 */
[----:B------:R-:W-:Y:S01]  /*bae0*/  IMAD R0, R193, 0xe0, RZ ;  /* 0x000000e0c1007824 */ /* 0x000fe200078e02ff */
[----:B------:R-:W-:Y:S05]  /*baf0*/  MOV R3, R69 ;  /* 0x0000004500037202 */ /* 0x000fea0000000f00 */
[----:B------:R-:W-:Y:S05]  /*bb00*/  IMAD.WIDE.U32 R2, R192, 0xe0, R2 ;  /* 0x000000e0c0027825 */ /* 0x000fea00078e0002 */
[----:B------:R-:W-:Y:S05]  /*bb10*/  IADD3 R3, R3, R0, RZ ;  /* 0x0000000003037210 */ /* 0x000fea0007ffe0ff */
[----:B-----5:R1:W-:Y:S02]  /*bb20*/  ST.E.128 [R2.64], R8 ;  /* 0x0000000802007985 */ /* 0x0203e4000c101d06 */
.L_x_4061:
[----:B------:R-:W-:Y:S05]  /*bb30*/  BSYNC B1 ;  /* 0x0000000000017941 */ /* 0x000fea0003800000 */
.L_x_4060:
        /* <DEDUP_REMOVED lines=97> */
.L_x_4067:
[----:B------:R-:W-:Y:S05]  /*c150*/  BSYNC B0 ;  /* 0x0000000000007941 */ /* 0x000fea0003800000 */
.L_x_4066:
[C---:B-1----:R-:W-:Y:S04]  /*c160*/  LEA R2, P0, R99.reuse, R68, 0x1 ;  /* 0x0000004463027211 */ /* 0x042fe800078008ff */
[----:B------:R-:W-:Y:S05]  /*c170*/  LEA.HI.X R3, R99, R69, R136, 0x1, P0 ;  /* 0x0000004563037211 */ /* 0x000fea00000f0c88 */
[----:B-----5:R1:W-:Y:S04]  /*c180*/  ST.E.128 [R2.64], R8 ;  /* 0x0000000802007985 */ /* 0x0203e8000c101d06 */
.L_x_4065:
[----:B------:R-:W-:Y:S05]  /*c190*/  BSYNC B1 ;  /* 0x0000000000017941 */ /* 0x000fea0003800000 */
.L_x_4064:
        /* <DEDUP_REMOVED lines=100> */
.L_x_4071:
[----:B------:R-:W-:Y:S05]  /*c7e0*/  BSYNC B0 ;  /* 0x0000000000007941 */ /* 0x000fea0003800000 */
.L_x_4070:
[----:B-1----:R-:W-:Y:S01]  /*c7f0*/  MOV R2, R68 ;  /* 0x0000004400027202 */ /* 0x002fe20000000f00 */
[----:B------:R-:W-:Y:S01]  /*c800*/  IMAD R0, R193, 0x120, RZ ;  /* 0x00000120c1007824 */ /* 0x000fe200078e02ff */
[----:B------:R-:W-:Y:S05]  /*c810*/  MOV R3, R69 ;  /* 0x0000004500037202 */ /* 0x000fea0000000f00 */
[----:B------:R-:W-:Y:S05]  /*c820*/  IMAD.WIDE.U32 R2, R192, 0x120, R2 ;  /* 0x00000120c0027825 */ /* 0x000fea00078e0002 */
[----:B------:R-:W-:Y:S05]  /*c830*/  IADD3 R3, R3, R0, RZ ;  /* 0x0000000003037210 */ /* 0x000fea0007ffe0ff */
[----:B-----5:R1:W-:Y:S02]  /*c840*/  ST.E.128 [R2.64], R8 ;  /* 0x0000000802007985 */ /* 0x0203e4000c101d06 */
.L_x_4069:
[----:B------:R-:W-:Y:S05]  /*c850*/  BSYNC B1 ;  /* 0x0000000000017941 */ /* 0x000fea0003800000 */
.L_x_4068:
        /* <DEDUP_REMOVED lines=100> */
.L_x_4075:
[----:B------:R-:W-:Y:S05]  /*cea0*/  BSYNC B0 ;  /* 0x0000000000007941 */ /* 0x000fea0003800000 */
.L_x_4074:
[----:B-1----:R-:W-:Y:S01]  /*ceb0*/  MOV R2, R68 ;  /* 0x0000004400027202 */ /* 0x002fe20000000f00 */
[----:B------:R-:W-:Y:S01]  /*cec0*/  IMAD R0, R193, 0x140, RZ ;  /* 0x00000140c1007824 */ /* 0x000fe200078e02ff */
[----:B------:R-:W-:Y:S05]  /*ced0*/  MOV R3, R69 ;  /* 0x0000004500037202 */ /* 0x000fea0000000f00 */
[----:B------:R-:W-:Y:S05]  /*cee0*/  IMAD.WIDE.U32 R2, R192, 0x140, R2 ;  /* 0x00000140c0027825 */ /* 0x000fea00078e0002 */
[----:B------:R-:W-:Y:S05]  /*cef0*/  IADD3 R3, R3, R0, RZ ;  /* 0x0000000003037210 */ /* 0x000fea0007ffe0ff */
[----:B-----5:R1:W-:Y:S02]  /*cf00*/  ST.E.128 [R2.64], R8 ;  /* 0x0000000802007985 */ /* 0x0203e4000c101d06 */
.L_x_4073:
[----:B------:R-:W-:Y:S05]  /*cf10*/  BSYNC B1 ;  /* 0x0000000000017941 */ /* 0x000fea0003800000 */
.L_x_4072:
        /* <DEDUP_REMOVED lines=100> */
.L_x_4079:
[----:B------:R-:W-:Y:S05]  /*d560*/  BSYNC B0 ;  /* 0x0000000000007941 */ /* 0x000fea0003800000 */
.L_x_4078:
[----:B-1----:R-:W-:Y:S01]  /*d570*/  MOV R2, R68 ;  /* 0x0000004400027202 */ /* 0x002fe20000000f00 */
[----:B------:R-:W-:Y:S01]  /*d580*/  IMAD R0, R193, 0x160, RZ ;  /* 0x00000160c1007824 */ /* 0x000fe200078e02ff */
[----:B------:R-:W-:Y:S05]  /*d590*/  MOV R3, R69 ;  /* 0x0000004500037202 */ /* 0x000fea0000000f00 */
[----:B------:R-:W-:Y:S05]  /*d5a0*/  IMAD.WIDE.U32 R2, R192, 0x160, R2 ;  /* 0x00000160c0027825 */ /* 0x000fea00078e0002 */
[----:B------:R-:W-:Y:S05]  /*d5b0*/  IADD3 R3, R3, R0, RZ ;  /* 0x0000000003037210 */ /* 0x000fea0007ffe0ff */
[----:B-----5:R1:W-:Y:S02]  /*d5c0*/  ST.E.128 [R2.64], R8 ;  /* 0x0000000802007985 */ /* 0x0203e4000c101d06 */
.L_x_4077:
[----:B------:R-:W-:Y:S05]  /*d5d0*/  BSYNC B1 ;  /* 0x0000000000017941 */ /* 0x000fea0003800000 */
.L_x_4076:
        /* <DEDUP_REMOVED lines=100> */
.L_x_4083:
[----:B------:R-:W-:Y:S05]  /*dc20*/  BSYNC B0 ;  /* 0x0000000000007941 */ /* 0x000fea0003800000 */
.L_x_4082:
[----:B-1----:R-:W-:Y:S01]  /*dc30*/  MOV R2, R68 ;  /* 0x0000004400027202 */ /* 0x002fe20000000f00 */
[----:B------:R-:W-:Y:S01]  /*dc40*/  IMAD R0, R193, 0x180, RZ ;  /* 0x00000180c1007824 */ /* 0x000fe200078e02ff */
[----:B------:R-:W-:Y:S05]  /*dc50*/  MOV R3, R69 ;  /* 0x0000004500037202 */ /* 0x000fea0000000f00 */
[----:B------:R-:W-:Y:S05]  /*dc60*/  IMAD.WIDE.U32 R2, R192, 0x180, R2 ;  /* 0x00000180c0027825 */ /* 0x000fea00078e0002 */
[----:B------:R-:W-:Y:S05]  /*dc70*/  IADD3 R3, R3, R0, RZ ;  /* 0x0000000003037210 */ /* 0x000fea0007ffe0ff */
[----:B-----5:R1:W-:Y:S02]  /*dc80*/  ST.E.128 [R2.64], R8 ;  /* 0x0000000802007985 */ /* 0x0203e4000c101d06 */
.L_x_4081:
[----:B------:R-:W-:Y:S05]  /*dc90*/  BSYNC B1 ;  /* 0x0000000000017941 */ /* 0x000fea0003800000 */
.L_x_4080:
        /* <DEDUP_REMOVED lines=100> */
.L_x_4087:
[----:B------:R-:W-:Y:S05]  /*e2e0*/  BSYNC B0 ;  /* 0x0000000000007941 */ /* 0x000fea0003800000 */
.L_x_4086:
[----:B-1----:R-:W-:Y:S01]  /*e2f0*/  MOV R2, R68 ;  /* 0x0000004400027202 */ /* 0x002fe20000000f00 */
[----:B------:R-:W-:Y:S01]  /*e300*/  IMAD R0, R193, 0x1a0, RZ ;  /* 0x000001a0c1007824 */ /* 0x000fe200078e02ff */
[----:B------:R-:W-:Y:S05]  /*e310*/  MOV R3, R69 ;  /* 0x0000004500037202 */ /* 0x000fea0000000f00 */
[----:B------:R-:W-:Y:S05]  /*e320*/  IMAD.WIDE.U32 R2, R192, 0x1a0, R2 ;  /* 0x000001a0c0027825 */ /* 0x000fea00078e0002 */
[----:B------:R-:W-:Y:S05]  /*e330*/  IADD3 R3, R3, R0, RZ ;  /* 0x0000000003037210 */ /* 0x000fea0007ffe0ff */
[----:B-----5:R1:W-:Y:S02]  /*e340*/  ST.E.128 [R2.64], R8 ;  /* 0x0000000802007985 */ /* 0x0203e4000c101d06 */
.L_x_4085:
[----:B------:R-:W-:Y:S05]  /*e350*/  BSYNC B1 ;  /* 0x0000000000017941 */ /* 0x000fea0003800000 */
.L_x_4084:
        /* <DEDUP_REMOVED lines=100> */
.L_x_4091:
[----:B------:R-:W-:Y:S05]  /*e9a0*/  BSYNC B0 ;  /* 0x0000000000007941 */ /* 0x000fea0003800000 */
.L_x_4090:
[----:B-1----:R-:W-:Y:S01]  /*e9b0*/  MOV R2, R68 ;  /* 0x0000004400027202 */ /* 0x002fe20000000f00 */
[----:B------:R-:W-:Y:S01]  /*e9c0*/  IMAD R0, R193, 0x1c0, RZ ;  /* 0x000001c0c1007824 */ /* 0x000fe200078e02ff */
[----:B------:R-:W-:Y:S05]  /*e9d0*/  MOV R3, R69 ;  /* 0x0000004500037202 */ /* 0x000fea0000000f00 */
[----:B------:R-:W-:Y:S05]  /*e9e0*/  IMAD.WIDE.U32 R2, R192, 0x1c0, R2 ;  /* 0x000001c0c0027825 */ /* 0x000fea00078e0002 */
[----:B------:R-:W-:Y:S05]  /*e9f0*/  IADD3 R3, R3, R0, RZ ;  /* 0x0000000003037210 */ /* 0x000fea0007ffe0ff */
[----:B-----5:R1:W-:Y:S02]  /*ea00*/  ST.E.128 [R2.64], R8 ;  /* 0x0000000802007985 */ /* 0x0203e4000c101d06 */
.L_x_4089:
[----:B------:R-:W-:Y:S05]  /*ea10*/  BSYNC B1 ;  /* 0x0000000000017941 */ /* 0x000fea0003800000 */
.L_x_4088:
        /* <DEDUP_REMOVED lines=99> */
.L_x_4095:
[----:B------:R-:W-:Y:S05]  /*f050*/  BSYNC B0 ;  /* 0x0000000000007941 */ /* 0x000fea0003800000 */
.L_x_4094:
[----:B-1----:R-:W-:Y:S01]  /*f060*/  MOV R2, R68 ;  /* 0x0000004400027202 */ /* 0x002fe20000000f00 */
[----:B------:R-:W-:Y:S01]  /*f070*/  IMAD R0, R193, 0x1e0, RZ ;  /* 0x000001e0c1007824 */ /* 0x000fe200078e02ff */
[----:B------:R-:W-:Y:S05]  /*f080*/  MOV R3, R69 ;  /* 0x0000004500037202 */ /* 0x000fea0000000f00 */
[----:B------:R-:W-:Y:S05]  /*f090*/  IMAD.WIDE.U32 R2, R192, 0x1e0, R2 ;  /* 0x000001e0c0027825 */ /* 0x000fea00078e0002 */
[----:B------:R-:W-:Y:S05]  /*f0a0*/  IADD3 R3, R3, R0, RZ ;  /* 0x0000000003037210 */ /* 0x000fea0007ffe0ff */
[----:B-----5:R1:W-:Y:S02]  /*f0b0*/  ST.E.128 [R2.64], R8 ;  /* 0x0000000802007985 */ /* 0x0203e4000c101d06 */
.L_x_4093:
[----:B------:R-:W-:Y:S05]  /*f0c0*/  BSYNC B1 ;  /* 0x0000000000017941 */ /* 0x000fea0003800000 */
.L_x_4092:
        /* <DEDUP_REMOVED lines=11> */
.L_x_3997:
        /* <DEDUP_REMOVED lines=184> */
.L_x_4031:
[----:B------:R-:W-:Y:S05]  /*fd00*/  BSYNC B2 ;  /* 0x0000000000027941 */ /* 0x000fea0003800000 */
.L_x_3996:
        /* <DEDUP_REMOVED lines=91> */
.L_x_4097:
        /* <DEDUP_REMOVED lines=12> */
.L_x_4098:
[----:B------:R-:W-:Y:S05]  /*10380*/  BSYNC B0 ;  /* 0x0000000000007941 */ /* 0x000fea0003800000 */
.L_x_4096:
[----:B------:R-:W-:Y:S04]  /*10390*/  IADD3 R19, R19, -0x1, RZ ;  /* 0xffffffff13137810 */ /* 0x000fe80007ffe0ff */
[----:B------:R-:W-:Y:S11]  /*103a0*/  ISETP.GT.AND P0, PT, R19, R139, PT ;  /* 0x0000008b1300720c */ /* 0x000ff60003f04270 */
[----:B------:R-:W-:Y:S02]  /*103b0*/  @!UPT UIADD3 URZ, URZ, URZ, URZ ;  /* 0x0000003f3f3ff290 */ /* 0x000fe4000fffe03f */
[----:B------:R-:W-:-:S05]  /*103c0*/  @P0 BRA `(.L_x_4099) ;  /* 0xffff2de000000947 */ /* 0x000fca000383ffff */
.L_x_3995:
[----:B------:R-:W-:Y:S01]  /*103d0*/  WARPSYNC 0xffffffff ;  /* 0xffffffff00007948 */ /* 0x000fe20003800000 */
[----:B------:R-:W-:Y:S06]  /*103e0*/  BAR.SYNC.DEFER_BLOCKING 0x0 ;  /* 0x0000000000007b1d */ /* 0x000fec0000010000 */
[----:B------:R2:W5:Y:S04]  /*103f0*/  LDL R48, [R1+0x150] ;  /* 0x0001500001307983 */ /* 0x0005680000100800 */
[----:B------:R2:W5:Y:S04]  /*10400*/  LDL R223, [R1+0x158] ;  /* 0x0001580001df7983 */ /* 0x0005680000100800 */
[----:B------:R-:W3:Y:S01]  /*10410*/  LD.E R33, [R156.64+0xd0] ;  /* 0x0000d0069c217980 */ /* 0x000ee2000c101900 */
[----:B------:R-:W-:Y:S01]  /*10420*/  BSSY B2, `(.L_x_4100) ;  /* 0x0000316000027945 */ /* 0x000fe20003800000 */
[----:B------:R-:W-:Y:S01]  /*10430*/  IMAD.SHL.U32 R191, R246, 0x2, RZ ;  /* 0x00000002f6bf7824 */ /* 0x000fe200078e00ff */
[C---:B------:R-:W-:Y:S01]  /*10440*/  SHF.L.U64.HI R6, R200.reuse, 0x4, R201 ;  /* 0x00000004c8067819 */ /* 0x040fe200000102c9 */
[----:B------:R-:W4:Y:S01]  /*10450*/  S2R R0, SR_CTAID.X ;  /* 0x0000000000007919 */ /* 0x000f220000002500 */
[----:B------:R-:W-:-:S03]  /*10460*/  IMAD.SHL.U32 R4, R200, 0x10, RZ ;  /* 0x00000010c8047824 */ /* 0x000fc600078e00ff */
[----:B------:R-:W1:Y:S01]  /*10470*/  S2R R41, SR_TID.X ;  /* 0x0000000000297919 */ /* 0x000e620000002100 */
[----:B----4-:R-:W-:Y:S02]  /*10480*/  SHF.L.U32 R226, R0, 0x6, RZ ;  /* 0x0000000600e27819 */ /* 0x010fe400000006ff */
[----:B---3--:R-:W-:-:S13]  /*10490*/  ISETP.NE.AND P0, PT, R33, RZ, PT ;  /* 0x000000ff2100720c */ /* 0x008fda0003f05270 */
[----:B------:R-:W-:Y:S05]  /*104a0*/  @!P0 BRA `(.L_x_4101) ;  /* 0x00002ca000008947 */ /* 0x000fea0003800000 */
[----:B-12---:R-:W2:Y:S01]  /*104b0*/  LD.E.64 R2, [R156.64+0xf0] ;  /* 0x0000f0069c027980 */ /* 0x006ea2000c101b00 */
[----:B------:R-:W-:-:S03]  /*104c0*/  IMAD.MOV.U32 R0, RZ, RZ, RZ ;  /* 0x000000ffff007224 */ /* 0x000fc600078e00ff */
[----:B------:R-:W3:Y:S04]  /*104d0*/  LD.E.U8 R12, [R156.64+0x1b3] ;  /* 0x0001b3069c0c7980 */ /* 0x000ee8000c101100 */
[----:B------:R1:W5:Y:S04]  /*104e0*/  LD.E R38, [R156.64+0xc0] ;  /* 0x0000c0069c267980 */ /* 0x000368000c101900 */
[----:B------:R1:W5:Y:S04]  /*104f0*/  LD.E.64 R28, [R156.64+0x148] ;  /* 0x000148069c1c7980 */ /* 0x000368000c101b00 */
[----:B------:R1:W5:Y:S01]  /*10500*/  LD.E.64 R22, [R156.64+0x150] ;  /* 0x000150069c167980 */ /* 0x000362000c101b00 */
[----:B--2---:R-:W-:-:S04]  /*10510*/  ISETP.NE.U32.AND P1, PT, R2, RZ, PT ;  /* 0x000000ff0200720c */ /* 0x004fc80003f25070 */
[----:B------:R-:W-:-:S13]  /*10520*/  ISETP.NE.AND.EX P1, PT, R3, RZ, PT, P1 ;  /* 0x000000ff0300720c */ /* 0x000fda0003f25310 */
[----:B-----5:R-:W-:-:S04]  /*10530*/  @P1 LEA R2, P0, R48, R2, 0x2 ;  /* 0x0000000230021211 */ /* 0x020fc800078010ff */
[----:B------:R-:W-:-:S05]  /*10540*/  @P1 LEA.HI.X R3, R48, R3, R248, 0x2, P0 ;  /* 0x0000000330031211 */ /* 0x000fca00000f14f8 */
[----:B------:R2:W4:Y:S01]  /*10550*/  @P1 LD.E R0, [R2.64] ;  /* 0x0000000602001980 */ /* 0x000522000c101900 */
        /* <DEDUP_REMOVED lines=10> */
[----:B--2---:R-:W-:-:S04]  /*10600*/  IMAD.WIDE.U32 R2, R200, 0x30, R246 ;  /* 0x00000030c8027825 */ /* 0x004fc800078e00f6 */
[----:B------:R-:W-:Y:S01]  /*10610*/  IMAD.IADD R6, R3, 0x1, R10 ;  /* 0x0000000103067824 */ /* 0x000fe200078e020a */
[----:B------:R-:W-:-:S04]  /*10620*/  LEA R44, P0, R2, R198, 0x1 ;  /* 0x000000c6022c7211 */ /* 0x000fc800078008ff */
[----:B------:R-:W-:Y:S02]  /*10630*/  LEA.HI.X R45, R2, R199, R6, 0x1, P0 ;  /* 0x000000c7022d7211 */ /* 0x000fe400000f0c06 */
[----:B---3--:R-:W-:Y:S02]  /*10640*/  ISETP.NE.AND P0, PT, R12, RZ, PT ;  /* 0x000000ff0c00720c */ /* 0x008fe40003f05270 */
[----:B------:R-:W-:-:S04]  /*10650*/  LEA R8, P2, R242, R198, 0x1 ;  /* 0x000000c6f2087211 */ /* 0x000fc800078408ff */
[----:B------:R-:W-:Y:S01]  /*10660*/  LEA.HI.X R9, R242, R199, R247, 0x1, P2 ;  /* 0x000000c7f2097211 */ /* 0x000fe200010f0cf7 */
[--C-:B------:R-:W-:Y:S01]  /*10670*/  IMAD.IADD R37, R223, 0x1, -R226.reuse ;  /* 0x00000001df257824 */ /* 0x100fe200078e0ae2 */
[----:B----4-:R-:W-:Y:S02]  /*10680*/  IADD3 R11, R0, R153, R226 ;  /* 0x00000099000b7210 */ /* 0x010fe40007ffe0e2 */
        /* <DEDUP_REMOVED lines=71> */
.L_x_4106:
[----:B------:R-:W-:Y:S05]  /*10b00*/  BSYNC B0 ;  /* 0x0000000000007941 */ /* 0x000fea0003800000 */
.L_x_4105:
[----:B-----5:R3:W-:Y:S02]  /*10b10*/  STS.128 [R191], R4 ;  /* 0x00000004bf007388 */ /* 0x0207e40000000c00 */
.L_x_4104:
[----:B------:R-:W-:Y:S05]  /*10b20*/  BSYNC B1 ;  /* 0x0000000000017941 */ /* 0x000fea0003800000 */
.L_x_4103:
        /* <DEDUP_REMOVED lines=62> */
.L_x_4110:
[----:B------:R-:W-:Y:S05]  /*10f10*/  BSYNC B0 ;  /* 0x0000000000007941 */ /* 0x000fea0003800000 */
.L_x_4109:
[----:B-----5:R1:W-:Y:S02]  /*10f20*/  STS.128 [R191+0x800], R4 ;  /* 0x00080004bf007388 */ /* 0x0203e40000000c00 */
.L_x_4108:
[----:B------:R-:W-:Y:S05]  /*10f30*/  BSYNC B1 ;  /* 0x0000000000017941 */ /* 0x000fea0003800000 */
.L_x_4107:
        /* <DEDUP_REMOVED lines=63> */
.L_x_4114:
[----:B------:R-:W-:Y:S05]  /*11330*/  BSYNC B0 ;  /* 0x0000000000007941 */ /* 0x000fea0003800000 */
.L_x_4113:
[----:B-----5:R3:W-:Y:S02]  /*11340*/  STS.128 [R191+0x1000], R4 ;  /* 0x00100004bf007388 */ /* 0x0207e40000000c00 */
.L_x_4112:
[----:B------:R-:W-:Y:S05]  /*11350*/  BSYNC B1 ;  /* 0x0000000000017941 */ /* 0x000fea0003800000 */
.L_x_4111:
        /* <DEDUP_REMOVED lines=62> */
.L_x_4117:
[----:B------:R-:W-:Y:S05]  /*11740*/  BSYNC B0 ;  /* 0x0000000000007941 */ /* 0x000fea0003800000 */
.L_x_4116:
[----:B-----5:R3:W-:Y:S01]  /*11750*/  STS.128 [R191+0x1800], R4 ;  /* 0x00180004bf007388 */ /* 0x0207e20000000c00 */
[----:B------:R-:W-:Y:S05]  /*11760*/  BRA `(.L_x_4115) ;  /* 0x00001e1000007947 */ /* 0x000fea0003800000 */
.L_x_4102:
        /* <DEDUP_REMOVED lines=98> */
.L_x_4121:
[----:B------:R-:W-:Y:S05]  /*11d90*/  BSYNC B0 ;  /* 0x0000000000007941 */ /* 0x000fea0003800000 */
.L_x_4120:
[----:B-----5:R3:W-:Y:S02]  /*11da0*/  STS.128 [R191], R4 ;  /* 0x00000004bf007388 */ /* 0x0207e40000000c00 */
.L_x_4119:
[----:B------:R-:W-:Y:S05]  /*11db0*/  BSYNC B1 ;  /* 0x0000000000017941 */ /* 0x000fea0003800000 */
.L_x_4118:
        /* <DEDUP_REMOVED lines=101> */
.L_x_4125:
[----:B------:R-:W-:Y:S05]  /*12410*/  BSYNC B0 ;  /* 0x0000000000007941 */ /* 0x000fea0003800000 */
.L_x_4124:
[----:B-----5:R1:W-:Y:S02]  /*12420*/  STS.128 [R191+0x800], R4 ;  /* 0x00080004bf007388 */ /* 0x0203e40000000c00 */
.L_x_4123:
[----:B------:R-:W-:Y:S05]  /*12430*/  BSYNC B1 ;  /* 0x0000000000017941 */ /* 0x000fea0003800000 */
.L_x_4122:
        /* <DEDUP_REMOVED lines=102> */
.L_x_4129:
[----:B------:R-:W-:Y:S05]  /*12aa0*/  BSYNC B0 ;  /* 0x0000000000007941 */ /* 0x000fea0003800000 */
.L_x_4128:
[----:B-----5:R3:W-:Y:S02]  /*12ab0*/  STS.128 [R191+0x1000], R4 ;  /* 0x00100004bf007388 */ /* 0x0207e40000000c00 */
.L_x_4127:
[----:B------:R-:W-:Y:S05]  /*12ac0*/  BSYNC B1 ;  /* 0x0000000000017941 */ /* 0x000fea0003800000 */
.L_x_4126:
        /* <DEDUP_REMOVED lines=101> */
.L_x_4131:
[----:B------:R-:W-:Y:S05]  /*13120*/  BSYNC B0 ;  /* 0x0000000000007941 */ /* 0x000fea0003800000 */
.L_x_4130:
[----:B-----5:R3:W-:Y:S01]  /*13130*/  STS.128 [R191+0x1800], R4 ;  /* 0x00180004bf007388 */ /* 0x0207e20000000c00 */
[----:B------:R-:W-:Y:S05]  /*13140*/  BRA `(.L_x_4115) ;  /* 0x0000043000007947 */ /* 0x000fea0003800000 */
.L_x_4101:
[----:B-12--5:R-:W-:Y:S01]  /*13150*/  IADD3 R0, -R226, R223, RZ ;  /* 0x000000dfe2007210 */ /* 0x026fe20007ffe1ff */
[----:B------:R-:W-:Y:S03]  /*13160*/  BSSY B0, `(.L_x_4132) ;  /* 0x000000d000007945 */ /* 0x000fe60003800000 */
[----:B------:R-:W-:-:S13]  /*13170*/  ISETP.GE.AND P0, PT, R78, R0, PT ;  /* 0x000000004e00720c */ /* 0x000fda0003f06270 */
[----:B------:R-:W-:Y:S05]  /*13180*/  @P0 BRA `(.L_x_4133) ;  /* 0x000000a000000947 */ /* 0x000fea0003800000 */
[----:B------:R-:W2:Y:S02]  /*13190*/  LDL R2, [R1] ;  /* 0x0000000001027983 */ /* 0x000ea40000100800 */
        /* <DEDUP_REMOVED lines=9> */
.L_x_4133:
[----:B------:R-:W-:Y:S05]  /*13230*/  BSYNC B0 ;  /* 0x0000000000007941 */ /* 0x000fea0003800000 */
.L_x_4132:
        /* <DEDUP_REMOVED lines=16> */
.L_x_4135:
[----:B------:R-:W-:Y:S05]  /*13340*/  BSYNC B0 ;  /* 0x0000000000007941 */ /* 0x000fea0003800000 */
.L_x_4134:
        /* <DEDUP_REMOVED lines=16> */
.L_x_4137:
[----:B------:R-:W-:Y:S05]  /*13450*/  BSYNC B0 ;  /* 0x0000000000007941 */ /* 0x000fea0003800000 */
.L_x_4136:
        /* <DEDUP_REMOVED lines=18> */
.L_x_4115:
[----:B------:R-:W-:Y:S05]  /*13580*/  BSYNC B2 ;  /* 0x0000000000027941 */ /* 0x000fea0003800000 */
.L_x_4100:
[----:B------:R-:W5:Y:S01]  /*13590*/  LDL R0, [R1+0x6c] ;  /* 0x00006c0001007983 */ /* 0x000f620000100800 */
[----:B------:R-:W-:Y:S01]  /*135a0*/  BSSY B0, `(.L_x_4138) ;  /* 0x0000010000007945 */ /* 0x000fe20003800000 */
[----:B-----5:R-:W-:-:S05]  /*135b0*/  IADD3 R252, R0, -0x1, RZ ;  /* 0xffffffff00fc7810 */ /* 0x020fca0007ffe0ff */
[----:B------:R-:W-:-:S04]  /*135c0*/  IMAD.SHL.U32 R89, R252, 0x100, RZ ;  /* 0x00000100fc597824 */ /* 0x000fc800078e00ff */
[----:B------:R-:W-:-:S05]  /*135d0*/  IMAD.IADD R0, R244, 0x1, -R89 ;  /* 0x00000001f4007824 */ /* 0x000fca00078e0a59 */
[----:B------:R-:W-:-:S13]  /*135e0*/  ISETP.GE.AND P0, PT, R78, R0, PT ;  /* 0x000000004e00720c */ /* 0x000fda0003f06270 */
[----:B------:R-:W-:Y:S05]  /*135f0*/  @P0 BRA `(.L_x_4139) ;  /* 0x000000a000000947 */ /* 0x000fea0003800000 */
[----:B--23--:R-:W2:Y:S02]  /*13600*/  LDL R2, [R1] ;  /* 0x0000000001027983 */ /* 0x00cea40000100800 */
        /* <DEDUP_REMOVED lines=9> */
.L_x_4139:
[----:B------:R-:W-:Y:S05]  /*136a0*/  BSYNC B0 ;  /* 0x0000000000007941 */ /* 0x000fea0003800000 */
.L_x_4138:
[----:B------:R-:W-:Y:S01]  /*136b0*/  ISETP.GE.AND P0, PT, R35, R0, PT ;  /* 0x000000002300720c */ /* 0x000fe20003f06270 */
[----:B------:R-:W-:-:S12]  /*136c0*/  BSSY B0, `(.L_x_4140) ;  /* 0x000000c000007945 */ /* 0x000fd80003800000 */
[----:B------:R-:W-:Y:S05]  /*136d0*/  @P0 BRA `(.L_x_4141) ;  /* 0x000000a000000947 */ /* 0x000fea0003800000 */
[----:B--23--:R-:W2:Y:S02]  /*136e0*/  LDL R2, [R1] ;  /* 0x0000000001027983 */ /* 0x00cea40000100800 */
        /* <DEDUP_REMOVED lines=9> */
.L_x_4141:
[----:B------:R-:W-:Y:S05]  /*13780*/  BSYNC B0 ;  /* 0x0000000000007941 */ /* 0x000fea0003800000 */
.L_x_4140:
        /* <DEDUP_REMOVED lines=13> */
.L_x_4143:
[----:B------:R-:W-:Y:S05]  /*13860*/  BSYNC B0 ;  /* 0x0000000000007941 */ /* 0x000fea0003800000 */
.L_x_4142:
[----:B------:R-:W-:Y:S01]  /*13870*/  ISETP.GE.AND P0, PT, R25, R0, PT ;  /* 0x000000001900720c */ /* 0x000fe20003f06270 */
[----:B------:R-:W-:-:S12]  /*13880*/  BSSY B0, `(.L_x_4144) ;  /* 0x000000f000007945 */ /* 0x000fd80003800000 */
[----:B------:R-:W-:Y:S05]  /*13890*/  @P0 BRA `(.L_x_4145) ;  /* 0x000000d000000947 */ /* 0x000fea0003800000 */
[----:B--23--:R-:W2:Y:S02]  /*138a0*/  LDL R2, [R1] ;  /* 0x0000000001027983 */ /* 0x00cea40000100800 */
[----:B--2---:R-:W-:-:S13]  /*138b0*/  ISETP.GE.AND P0, PT, R154, R2, PT ;  /* 0x000000029a00720c */ /* 0x004fda0003f06270 */
[----:B------:R2:W-:Y:S01]  /*138c0*/  @P0 STS.128 [R191+0x3800], RZ ;  /* 0x003800ffbf000388 */ /* 0x0005e20000000c00 */
[----:B------:R-:W-:Y:S05]  /*138d0*/  @P0 BRA `(.L_x_4145) ;  /* 0x0000009000000947 */ /* 0x000fea0003800000 */
[----:B------:R-:W-:Y:S01]  /*138e0*/  MOV R2, R227 ;  /* 0x000000e300027202 */ /* 0x000fe20000000f00 */
[----:B-1----:R-:W-:Y:S01]  /*138f0*/  IMAD R4, R193, 0x60, RZ ;  /* 0x00000060c1047824 */ /* 0x002fe200078e02ff */
[----:B------:R-:W-:-:S05]  /*13900*/  MOV R3, R228 ;  /* 0x000000e400037202 */ /* 0x000fca0000000f00 */
[----:B------:R-:W-:-:S05]  /*13910*/  IMAD.WIDE.U32 R2, R192, 0x60, R2 ;  /* 0x00000060c0027825 */ /* 0x000fca00078e0002 */
[----:B------:R-:W-:-:S05]  /*13920*/  IADD3 R3, R4, R3, RZ ;  /* 0x0000000304037210 */ /* 0x000fca0007ffe0ff */
[----:B------:R-:W-:Y:S01]  /*13930*/  @!PT LDS RZ, [RZ] ;  /* 0x00000000fffff984 */ /* 0x000fe20000000800 */
[----:B------:R-:W-:Y:S01]  /*13940*/  @!PT LDS RZ, [RZ] ;  /* 0x00000000fffff984 */ /* 0x000fe20000000800 */
[----:B------:R-:W-:Y:S01]  /*13950*/  @!PT LDS RZ, [RZ] ;  /* 0x00000000fffff984 */ /* 0x000fe20000000800 */
[----:B------:R1:W-:Y:S02]  /*13960*/  LDGSTS.E.BYPASS.LTC128B.128 [R191+0x3800], [R2.64] ;  /* 0x0380000002bf7fae */ /* 0x0003e4000b901d46 */
.L_x_4145:
[----:B------:R-:W-:Y:S05]  /*13970*/  BSYNC B0 ;  /* 0x0000000000007941 */ /* 0x000fea0003800000 */
.L_x_4144:
[----:B------:R-:W-:Y:S01]  /*13980*/  IADD3 R19, R78, 0x40, RZ ;  /* 0x000000404e137810 */ /* 0x000fe20007ffe0ff */
[----:B------:R-:W-:Y:S03]  /*13990*/  BSSY B0, `(.L_x_4146) ;  /* 0x000000d000007945 */ /* 0x000fe60003800000 */
[----:B------:R-:W-:-:S13]  /*139a0*/  ISETP.GE.AND P0, PT, R19, R0, PT ;  /* 0x000000001300720c */ /* 0x000fda0003f06270 */
[----:B------:R-:W-:Y:S05]  /*139b0*/  @P0 BRA `(.L_x_4147) ;  /* 0x000000a000000947 */ /* 0x000fea0003800000 */
[----:B-123--:R-:W2:Y:S02]  /*139c0*/  LDL R2, [R1] ;  /* 0x0000000001027983 */ /* 0x00eea40000100800 */
        /* <DEDUP_REMOVED lines=9> */
.L_x_4147:
[----:B------:R-:W-:Y:S05]  /*13a60*/  BSYNC B0 ;  /* 0x0000000000007941 */ /* 0x000fea0003800000 */
.L_x_4146:
        /* <DEDUP_REMOVED lines=8> */
[----:B------:R-:W-:Y:S01]  /*13af0*/  MOV R2, R227 ;  /* 0x000000e300027202 */ /* 0x000fe20000000f00 */
        /* <DEDUP_REMOVED lines=8> */
.L_x_4149:
[----:B------:R-:W-:Y:S05]  /*13b80*/  BSYNC B0 ;  /* 0x0000000000007941 */ /* 0x000fea0003800000 */
.L_x_4148:
        /* <DEDUP_REMOVED lines=17> */
.L_x_4151:
[----:B------:R-:W-:Y:S05]  /*13ca0*/  BSYNC B0 ;  /* 0x0000000000007941 */ /* 0x000fea0003800000 */
.L_x_4150:
        /* <DEDUP_REMOVED lines=17> */
.L_x_4153:
[----:B------:R-:W-:Y:S05]  /*13dc0*/  BSYNC B0 ;  /* 0x0000000000007941 */ /* 0x000fea0003800000 */
.L_x_4152:
        /* <DEDUP_REMOVED lines=14> */
.L_x_4155:
[----:B------:R-:W-:Y:S05]  /*13eb0*/  BSYNC B0 ;  /* 0x0000000000007941 */ /* 0x000fea0003800000 */
.L_x_4154:
        /* <DEDUP_REMOVED lines=17> */
.L_x_4157:
[----:B------:R-:W-:Y:S05]  /*13fd0*/  BSYNC B0 ;  /* 0x0000000000007941 */ /* 0x000fea0003800000 */
.L_x_4156:
        /* <DEDUP_REMOVED lines=17> */
.L_x_4159:
[----:B------:R-:W-:Y:S05]  /*140f0*/  BSYNC B0 ;  /* 0x0000000000007941 */ /* 0x000fea0003800000 */
.L_x_4158:
        /* <DEDUP_REMOVED lines=17> */
.L_x_4161:
[----:B------:R-:W-:Y:S05]  /*14210*/  BSYNC B0 ;  /* 0x0000000000007941 */ /* 0x000fea0003800000 */
.L_x_4160:
        /* <DEDUP_REMOVED lines=17> */
.L_x_4163:
[----:B------:R-:W-:Y:S05]  /*14330*/  BSYNC B0 ;  /* 0x0000000000007941 */ /* 0x000fea0003800000 */
.L_x_4162:
        /* <DEDUP_REMOVED lines=17> */
.L_x_4165:
[----:B------:R-:W-:Y:S05]  /*14450*/  BSYNC B0 ;  /* 0x0000000000007941 */ /* 0x000fea0003800000 */
.L_x_4164:
[----:B--2---:R-:W-:Y:S01]  /*14460*/  IADD3 R9, R78, 0xe0, RZ ;  /* 0x000000e04e097810 */ /* 0x004fe20007ffe0ff */
[----:B------:R-:W-:Y:S03]  /*14470*/  BSSY B0, `(.L_x_4166) ;  /* 0x0000010000007945 */ /* 0x000fe60003800000 */
[----:B------:R-:W-:-:S13]  /*14480*/  ISETP.GE.AND P0, PT, R9, R0, PT ;  /* 0x000000000900720c */ /* 0x000fda0003f06270 */
[----:B------:R-:W-:Y:S05]  /*14490*/  @P0 BRA `(.L_x_4167) ;  /* 0x000000d000000947 */ /* 0x000fea0003800000 */
[----:B-1-3--:R-:W2:Y:S02]  /*144a0*/  LDL R2, [R1] ;  /* 0x0000000001027983 */ /* 0x00aea40000100800 */
        /* <DEDUP_REMOVED lines=12> */
.L_x_4167:
[----:B------:R-:W-:Y:S05]  /*14570*/  BSYNC B0 ;  /* 0x0000000000007941 */ /* 0x000fea0003800000 */
.L_x_4166:
        /* <DEDUP_REMOVED lines=17> */
.L_x_4169:
[----:B------:R-:W-:Y:S05]  /*14690*/  BSYNC B0 ;  /* 0x0000000000007941 */ /* 0x000fea0003800000 */
.L_x_4168:
[----:B-1-3--:R-:W3:Y:S04]  /*146a0*/  LDL R4, [R1+0x154] ;  /* 0x0001540001047983 */ /* 0x00aee80000100800 */
[----:B--2---:R-:W2:Y:S04]  /*146b0*/  LD.E.64 R2, [R156.64+0x1c0] ;  /* 0x0001c0069c027980 */ /* 0x004ea8000c101b00 */
[----:B----4-:R-:W4:Y:S04]  /*146c0*/  LD.E.64 R6, [R156.64+0x1b8] ;  /* 0x0001b8069c067980 */ /* 0x010f28000c101b00 */
[----:B------:R-:W4:Y:S04]  /*146d0*/  LD.E R153, [R156.64+0xd8] ;  /* 0x0000d8069c997980 */ /* 0x000f28000c101900 */
[----:B------:R-:W0:Y:S04]  /*146e0*/  LDGDEPBAR ;  /* 0x00000000000079af */ /* 0x000e280000000000 */
[----:B------:R-:W1:Y:S04]  /*146f0*/  S2R R21, SR_TID.X ;  /* 0x0000000000157919 */ /* 0x000e680000002100 */
[----:B------:R1:W5:Y:S01]  /*14700*/  LD.E R182, [R156.64+0x188] ;  /* 0x000188069cb67980 */ /* 0x000362000c101900 */
[----:B---3--:R-:W-:-:S02]  /*14710*/  IMAD.MOV.U32 R250, RZ, RZ, R4 ;  /* 0x000000fffffa7224 */ /* 0x008fc400078e0004 */
[----:B--2---:R-:W-:Y:S02]  /*14720*/  IMAD R3, R3, R48, RZ ;  /* 0x0000003003037224 */ /* 0x004fe400078e02ff */
[----:B------:R-:W-:-:S04]  /*14730*/  IMAD.WIDE.U32 R4, R48, R2, R250 ;  /* 0x0000000230047225 */ /* 0x000fc800078e00fa */
[----:B------:R-:W-:Y:S01]  /*14740*/  IMAD R3, R2, R248, R3 ;  /* 0x000000f802037224 */ /* 0x000fe200078e0203 */
[----:B----4-:R-:W-:-:S03]  /*14750*/  LEA R2, P0, R4, R6, 0x2 ;  /* 0x0000000604027211 */ /* 0x010fc600078010ff */
[----:B------:R-:W-:-:S05]  /*14760*/  IMAD.IADD R3, R5, 0x1, R3 ;  /* 0x0000000105037824 */ /* 0x000fca00078e0203 */
[----:B------:R-:W-:-:S05]  /*14770*/  LEA.HI.X R3, R4, R7, R3, 0x2, P0 ;  /* 0x0000000704037211 */ /* 0x000fca00000f1403 */
[----:B------:R2:W3:Y:S01]  /*14780*/  LD.E R2, [R2.64] ;  /* 0x0000000602027980 */ /* 0x0004e2000c101900 */
[----:B------:R-:W-:-:S04]  /*14790*/  DEPBAR.LE SB0, 0x0 ;  /* 0x000080000000791a */ /* 0x000fc80000000000 */
[----:B------:R-:W-:Y:S01]  /*147a0*/  BAR.SYNC.DEFER_BLOCKING 0x0 ;  /* 0x0000000000007b1d */ /* 0x000fe20000010000 */
[----:B------:R-:W-:Y:S02]  /*147b0*/  ISETP.GE.AND P0, PT, R78, R0, PT ;  /* 0x000000004e00720c */ /* 0x000fe40003f06270 */
[----:B-1----:R-:W-:-:S04]  /*147c0*/  SHF.R.S32.HI R20, RZ, 0x1f, R21 ;  /* 0x0000001fff147819 */ /* 0x002fc80000011415 */
[----:B------:R-:W-:Y:S01]  /*147d0*/  LEA.HI R20, R20, R21, RZ, 0x5 ;  /* 0x0000001514147211 */ /* 0x000fe200078f28ff */
[----:B------:R-:W3:Y:S03]  /*147e0*/  MUFU.RCP R153, R153 ;  /* 0x0000009900997308 */ /* 0x000ee60000001000 */
[----:B------:R-:W-:-:S05]  /*147f0*/  LOP3.LUT R20, R20, 0xffffffe0, RZ, 0xc0, !PT ;  /* 0xffffffe014147812 */ /* 0x000fca00078ec0ff */
[----:B------:R-:W-:Y:S01]  /*14800*/  IMAD.IADD R20, R21, 0x1, -R20 ;  /* 0x0000000115147824 */ /* 0x000fe200078e0a14 */
[----:B------:R1:W-:Y:S04]  /*14810*/  @P0 STS.128 [R191+0xa000], RZ ;  /* 0x00a000ffbf000388 */ /* 0x0003e80000000c00 */
[----:B--2---:R-:W-:Y:S01]  /*14820*/  SHF.R.S32.HI R3, RZ, 0x1f, R20 ;  /* 0x0000001fff037819 */ /* 0x004fe20000011414 */
[----:B------:R-:W-:Y:S01]  /*14830*/  IMAD.SHL.U32 R4, R41, 0x2, RZ ;  /* 0x0000000229047824 */ /* 0x000fe200078e00ff */
[----:B------:R-:W-:Y:S02]  /*14840*/  BSSY B0, `(.L_x_4170) ;  /* 0x0000010000007945 */ /* 0x000fe40003800000 */
[----:B------:R-:W-:Y:S02]  /*14850*/  LEA.HI R3, R3, R20, RZ, 0x2 ;  /* 0x0000001403037211 */ /* 0x000fe400078f10ff */
[----:B------:R-:W-:-:S02]  /*14860*/  LOP3.LUT R183, R4, 0x6, RZ, 0xc0, !PT ;  /* 0x0000000604b77812 */ /* 0x000fc400078ec0ff */
[----:B------:R-:W-:Y:S01]  /*14870*/  SHF.R.S32.HI R181, RZ, 0x2, R3 ;  /* 0x00000002ffb57819 */ /* 0x000fe20000011403 */
[----:B---3--:R-:W-:Y:S01]  /*14880*/  FMUL.FTZ R153, R2, R153 ;  /* 0x0000009902997220 */ /* 0x008fe20000410000 */
[----:B------:R-:W-:Y:S05]  /*14890*/  @P0 BRA `(.L_x_4171) ;  /* 0x000000a000000947 */ /* 0x000fea0003800000 */
[----:B-1----:R-:W2:Y:S02]  /*148a0*/  LDL R20, [R1] ;  /* 0x0000000001147983 */ /* 0x002ea40000100800 */
        /* <DEDUP_REMOVED lines=9> */
.L_x_4171:
[----:B-1----:R-:W-:Y:S05]  /*14940*/  BSYNC B0 ;  /* 0x0000000000007941 */ /* 0x002fea0003800000 */
.L_x_4170:
        /* <DEDUP_REMOVED lines=14> */
.L_x_4173:
[----:B------:R-:W-:Y:S05]  /*14a30*/  BSYNC B0 ;  /* 0x0000000000007941 */ /* 0x000fea0003800000 */
.L_x_4172:
[----:B------:R-:W-:Y:S01]  /*14a40*/  ISETP.GE.AND P0, PT, R34, R0, PT ;  /* 0x000000002200720c */ /* 0x000fe20003f06270 */
[----:B------:R-:W-:-:S12]  /*14a50*/  BSSY B0, `(.L_x_4174) ;  /* 0x000000f000007945 */ /* 0x000fd80003800000 */
[----:B------:R4:W-:Y:S01]  /*14a60*/  @P0 STS.128 [R191+0xb000], RZ ;  /* 0x00b000ffbf000388 */ /* 0x0009e20000000c00 */
[----:B------:R-:W-:Y:S05]  /*14a70*/  @P0 BRA `(.L_x_4175) ;  /* 0x000000c000000947 */ /* 0x000fea0003800000 */
[----:B--23--:R-:W2:Y:S02]  /*14a80*/  LDL R2, [R1] ;  /* 0x0000000001027983 */ /* 0x00cea40000100800 */
[----:B--2---:R-:W-:-:S13]  /*14a90*/  ISETP.GE.AND P0, PT, R154, R2, PT ;  /* 0x000000029a00720c */ /* 0x004fda0003f06270 */
[----:B------:R2:W-:Y:S01]  /*14aa0*/  @P0 STS.128 [R191+0xb000], RZ ;  /* 0x00b000ffbf000388 */ /* 0x0005e20000000c00 */
[----:B------:R-:W-:Y:S05]  /*14ab0*/  @P0 BRA `(.L_x_4175) ;  /* 0x0000008000000947 */ /* 0x000fea0003800000 */
[----:B------:R-:W3:Y:S04]  /*14ac0*/  LDL R4, [R1+0x10] ;  /* 0x0000100001047983 */ /* 0x000ee80000100800 */
[----:B--2---:R-:W2:Y:S01]  /*14ad0*/  LDL R5, [R1+0x14] ;  /* 0x0000140001057983 */ /* 0x004ea20000100800 */
[----:B---3--:R-:W-:-:S04]  /*14ae0*/  LEA R2, P0, R4, R222, 0x6 ;  /* 0x000000de04027211 */ /* 0x008fc800078030ff */
[----:B--2---:R-:W-:-:S05]  /*14af0*/  LEA.HI.X R3, R4, R221, R5, 0x6, P0 ;  /* 0x000000dd04037211 */ /* 0x004fca00000f3405 */
[----:B------:R-:W-:Y:S01]  /*14b00*/  @!PT LDS RZ, [RZ] ;  /* 0x00000000fffff984 */ /* 0x000fe20000000800 */
[----:B------:R-:W-:Y:S01]  /*14b10*/  @!PT LDS RZ, [RZ] ;  /* 0x00000000fffff984 */ /* 0x000fe20000000800 */
[----:B------:R-:W-:Y:S01]  /*14b20*/  @!PT LDS RZ, [RZ] ;  /* 0x00000000fffff984 */ /* 0x000fe20000000800 */
[----:B------:R2:W-:Y:S04]  /*14b30*/  LDGSTS.E.BYPASS.LTC128B.128 [R191+0xb000], [R2.64] ;  /* 0x0b00000002bf7fae */ /* 0x0005e8000b901d46 */
.L_x_4175:
[----:B------:R-:W-:Y:S05]  /*14b40*/  BSYNC B0 ;  /* 0x0000000000007941 */ /* 0x000fea0003800000 */
.L_x_4174:
        /* <DEDUP_REMOVED lines=10> */
[----:B---3--:R-:W-:Y:S02]  /*14bf0*/  MOV R5, R3 ;  /* 0x0000000300057202 */ /* 0x008fe40000000f00 */
        /* <DEDUP_REMOVED lines=9> */
.L_x_4177:
[----:B------:R-:W-:Y:S05]  /*14c90*/  BSYNC B0 ;  /* 0x0000000000007941 */ /* 0x000fea0003800000 */
.L_x_4176:
        /* <DEDUP_REMOVED lines=16> */
.L_x_4179:
[----:B------:R-:W-:Y:S05]  /*14da0*/  BSYNC B0 ;  /* 0x0000000000007941 */ /* 0x000fea0003800000 */
.L_x_4178:
        /* <DEDUP_REMOVED lines=20> */
.L_x_4181:
[----:B------:R-:W-:Y:S05]  /*14ef0*/  BSYNC B0 ;  /* 0x0000000000007941 */ /* 0x000fea0003800000 */
.L_x_4180:
        /* <DEDUP_REMOVED lines=20> */
.L_x_4183:
[----:B------:R-:W-:Y:S05]  /*15040*/  BSYNC B0 ;  /* 0x0000000000007941 */ /* 0x000fea0003800000 */
.L_x_4182:
        /* <DEDUP_REMOVED lines=20> */
.L_x_4185:
[----:B------:R-:W-:Y:S05]  /*15190*/  BSYNC B0 ;  /* 0x0000000000007941 */ /* 0x000fea0003800000 */
.L_x_4184:
        /* <DEDUP_REMOVED lines=16> */
.L_x_4187:
[----:B------:R-:W-:Y:S05]  /*152a0*/  BSYNC B0 ;  /* 0x0000000000007941 */ /* 0x000fea0003800000 */
.L_x_4186:
        /* <DEDUP_REMOVED lines=20> */
.L_x_4189:
[----:B------:R-:W-:Y:S05]  /*153f0*/  BSYNC B0 ;  /* 0x0000000000007941 */ /* 0x000fea0003800000 */
.L_x_4188:
        /* <DEDUP_REMOVED lines=20> */
.L_x_4191:
[----:B------:R-:W-:Y:S05]  /*15540*/  BSYNC B0 ;  /* 0x0000000000007941 */ /* 0x000fea0003800000 */
.L_x_4190:
        /* <DEDUP_REMOVED lines=20> */
.L_x_4193:
[----:B------:R-:W-:Y:S05]  /*15690*/  BSYNC B0 ;  /* 0x0000000000007941 */ /* 0x000fea0003800000 */
.L_x_4192:
        /* <DEDUP_REMOVED lines=20> */
.L_x_4195:
[----:B------:R-:W-:Y:S05]  /*157e0*/  BSYNC B0 ;  /* 0x0000000000007941 */ /* 0x000fea0003800000 */
.L_x_4194:
        /* <DEDUP_REMOVED lines=20> */
.L_x_4197:
[----:B------:R-:W-:Y:S05]  /*15930*/  BSYNC B0 ;  /* 0x0000000000007941 */ /* 0x000fea0003800000 */
.L_x_4196:
        /* <DEDUP_REMOVED lines=20> */
.L_x_4199:
[----:B------:R-:W-:Y:S05]  /*15a80*/  BSYNC B0 ;  /* 0x0000000000007941 */ /* 0x000fea0003800000 */
.L_x_4198:
        /* <DEDUP_REMOVED lines=20> */
.L_x_4201:
[----:B------:R-:W-:Y:S05]  /*15bd0*/  BSYNC B0 ;  /* 0x0000000000007941 */ /* 0x000fea0003800000 */
.L_x_4200:
[----:B--2---:R-:W2:Y:S04]  /*15be0*/  LDL.LU R0, [R1+0xc] ;  /* 0x00000c0001007983 */ /* 0x004ea80000300800 */
[----:B---3--:R-:W3:Y:S04]  /*15bf0*/  LDL.LU R4, [R1+0x18] ;  /* 0x0000180001047983 */ /* 0x008ee80000300800 */
[----:B------:R-:W1:Y:S01]  /*15c00*/  S2R R2, SR_TID.X ;  /* 0x0000000000027919 */ /* 0x000e620000002100 */
[----:B------:R-:W-:Y:S02]  /*15c10*/  SHF.R.S32.HI R184, RZ, 0x1f, R41 ;  /* 0x0000001fffb87819 */ /* 0x000fe40000011429 */
[----:B------:R-:W-:Y:S01]  /*15c20*/  R2P PR, R249, 0x6 ;  /* 0x00000006f9007804 */ /* 0x000fe20000000000 */
[----:B------:R-:W0:Y:S01]  /*15c30*/  LDGDEPBAR ;  /* 0x00000000000079af */ /* 0x000e220000000000 */
[----:B-1----:R-:W-:-:S04]  /*15c40*/  SHF.R.S32.HI R5, RZ, 0x1f, R2 ;  /* 0x0000001fff057819 */ /* 0x002fc80000011402 */
[----:B------:R-:W-:-:S04]  /*15c50*/  LEA.HI R5, R5, R2, RZ, 0x4 ;  /* 0x0000000205057211 */ /* 0x000fc800078f20ff */
[----:B------:R-:W-:-:S04]  /*15c60*/  SHF.R.S32.HI R5, RZ, 0x4, R5 ;  /* 0x00000004ff057819 */ /* 0x000fc80000011405 */
[----:B------:R-:W-:-:S04]  /*15c70*/  LEA.HI R3, R5, R5, RZ, 0x1 ;  /* 0x0000000505037211 */ /* 0x000fc800078f08ff */
[----:B------:R-:W-:-:S05]  /*15c80*/  LOP3.LUT R3, R3, 0xfffffffe, RZ, 0xc0, !PT ;  /* 0xfffffffe03037812 */ /* 0x000fca00078ec0ff */
[----:B------:R-:W-:Y:S01]  /*15c90*/  IMAD.IADD R3, R5, 0x1, -R3 ;  /* 0x0000000105037824 */ /* 0x000fe200078e0a03 */
[----:B------:R-:W-:-:S03]  /*15ca0*/  LEA.HI R184, R184, R41, RZ, 0x5 ;  /* 0x00000029b8b87211 */ /* 0x000fc600078f28ff */
[----:B------:R-:W-:Y:S01]  /*15cb0*/  IMAD.SHL.U32 R5, R3, 0x8, RZ ;  /* 0x0000000803057824 */ /* 0x000fe200078e00ff */
[----:B------:R-:W-:Y:S01]  /*15cc0*/  SHF.R.S32.HI R184, RZ, 0x5, R184 ;  /* 0x00000005ffb87819 */ /* 0x000fe200000114b8 */
[----:B--2---:R-:W-:Y:S02]  /*15cd0*/  IMAD.SHL.U32 R2, R0, 0x40, RZ ;  /* 0x0000004000027824 */ /* 0x004fe400078e00ff */
[----:B------:R-:W-:Y:S02]  /*15ce0*/  IMAD.SHL.U32 R0, R249, 0x40, RZ ;  /* 0x00000040f9007824 */ /* 0x000fe400078e00ff */
[----:B---3--:R-:W-:Y:S02]  /*15cf0*/  IMAD.SHL.U32 R6, R4, 0x40, RZ ;  /* 0x0000004004067824 */ /* 0x008fe400078e00ff */
[----:B------:R-:W-:Y:S01]  /*15d00*/  IMAD.SHL.U32 R4, R78, 0x8, RZ ;  /* 0x000000084e047824 */ /* 0x000fe200078e00ff */
[----:B------:R-:W-:Y:S02]  /*15d10*/  LOP3.LUT R0, R0, 0x1c0, RZ, 0xc0, !PT ;  /* 0x000001c000007812 */ /* 0x000fe400078ec0ff */
[----:B------:R-:W-:-:S02]  /*15d20*/  LOP3.LUT R2, R2, 0x1c0, RZ, 0xc0, !PT ;  /* 0x000001c002027812 */ /* 0x000fc400078ec0ff */
[----:B------:R-:W-:Y:S02]  /*15d30*/  LOP3.LUT R91, R6, 0xfffffe00, RZ, 0xc0, !PT ;  /* 0xfffffe00065b7812 */ /* 0x000fe400078ec0ff */
[----:B------:R-:W-:Y:S02]  /*15d40*/  LOP3.LUT R6, R0, 0x8, R4, 0xf8, !PT ;  /* 0x0000000800067812 */ /* 0x000fe400078ef804 */
[----:B------:R-:W-:Y:S02]  /*15d50*/  SHF.R.U32.HI R0, RZ, 0x3, R0 ;  /* 0x00000003ff007819 */ /* 0x000fe40000011600 */
[----:B------:R-:W-:Y:S02]  /*15d60*/  LOP3.LUT R5, R2, 0x8, R5, 0xf8, !PT ;  /* 0x0000000802057812 */ /* 0x000fe400078ef805 */
[----:B------:R-:W-:Y:S01]  /*15d70*/  SHF.R.U32.HI R4, RZ, 0x3, R2 ;  /* 0x00000003ff047819 */ /* 0x000fe20000011602 */
[----:B------:R-:W-:Y:S01]  /*15d80*/  IMAD R2, R184, 0x400, R91 ;  /* 0x00000400b8027824 */ /* 0x000fe200078e025b */
[----:B------:R-:W-:-:S02]  /*15d90*/  LOP3.LUT R0, R6, R0, RZ, 0x3c, !PT ;  /* 0x0000000006007212 */ /* 0x000fc400078e3cff */
[----:B------:R-:W-:-:S03]  /*15da0*/  LOP3.LUT R90, R5, R4, RZ, 0x3c, !PT ;  /* 0x00000004055a7212 */ /* 0x000fc600078e3cff */
[----:B------:R-:W-:Y:S02]  /*15db0*/  IMAD R0, R3, 0x200, R0 ;  /* 0x0000020003007824 */ /* 0x000fe400078e0200 */
[----:B------:R-:W-:Y:S02]  /*15dc0*/  IMAD.IADD R2, R90, 0x1, R2 ;  /* 0x000000015a027824 */ /* 0x000fe400078e0202 */
[----:B------:R-:W-:Y:S02]  /*15dd0*/  IMAD.SHL.U32 R159, R0, 0x2, RZ ;  /* 0x00000002009f7824 */ /* 0x000fe400078e00ff */
[----:B------:R-:W-:-:S03]  /*15de0*/  IMAD.SHL.U32 R186, R2, 0x2, RZ ;  /* 0x0000000202ba7824 */ /* 0x000fc600078e00ff */
[----:B------:R-:W-:Y:S04]  /*15df0*/  LDSM.16.M88.4 R28, [R159+0x2800] ;  /* 0x002800009f1c783b */ /* 0x000fe80000000200 */
[----:B------:R-:W1:Y:S04]  /*15e00*/  LDSM.16.M88.4 R4, [R186] ;  /* 0x00000000ba04783b */ /* 0x000e680000000200 */
[----:B------:R-:W2:Y:S04]  /*15e10*/  LDSM.16.M88.4 R20, [R159+0x3800] ;  /* 0x003800009f14783b */ /* 0x000ea80000000200 */
[----:B------:R-:W3:Y:S04]  /*15e20*/  LDSM.16.M88.4 R32, [R159+0x2000] ;  /* 0x002000009f20783b */ /* 0x000ee80000000200 */
[----:B------:R-:W4:Y:S04]  /*15e30*/  LDSM.16.M88.4 R24, [R159+0x3000] ;  /* 0x003000009f18783b */ /* 0x000f280000000200 */
[----:B------:R-:W2:Y:S04]  /*15e40*/  LDSM.16.M88.4 R16, [R159+0x4000] ;  /* 0x004000009f10783b */ /* 0x000ea80000000200 */
[----:B------:R-:W3:Y:S04]  /*15e50*/  LDSM.16.M88.4 R12, [R159+0x4800] ;  /* 0x004800009f0c783b */ /* 0x000ee80000000200 */
[----:B------:R-:W3:Y:S04]  /*15e60*/  LDSM.16.M88.4 R8, [R159+0x5000] ;  /* 0x005000009f08783b */ /* 0x000ee80000000200 */
[----:B------:R-:W3:Y:S04]  /*15e70*/  LDSM.16.M88.4 R36, [R159+0x5800] ;  /* 0x005800009f24783b */ /* 0x000ee80000000200 */
[----:B------:R-:W-:Y:S04]  /*15e80*/  LDSM.16.M88.4 R40, [R159+0x6800] ;  /* 0x006800009f28783b */ /* 0x000fe80000000200 */
[----:B------:R-:W-:Y:S01]  /*15e90*/  LDSM.16.M88.4 R44, [R159+0x6000] ;  /* 0x006000009f2c783b */ /* 0x000fe20000000200 */
[C---:B-1----:R-:W-:Y:S08]  /*15ea0*/  HMMA.16816.F32 R60, R4.reuse, R28, RZ ;  /* 0x0000001c043c723c */ /* 0x042ff000000018ff */
[C---:B------:R-:W-:Y:S01]  /*15eb0*/  HMMA.16816.F32 R100, R4.reuse, R30, RZ ;  /* 0x0000001e0464723c */ /* 0x040fe200000018ff */
[----:B------:R-:W1:Y:S07]  /*15ec0*/  LDSM.16.M88.4 R28, [R159+0x7800] ;  /* 0x007800009f1c783b */ /* 0x000e6e0000000200 */
[C---:B--2---:R-:W-:Y:S08]  /*15ed0*/  HMMA.16816.F32 R104, R4.reuse, R20, RZ ;  /* 0x000000140468723c */ /* 0x044ff000000018ff */
        /* <DEDUP_REMOVED lines=10> */
[----:B------:R-:W1:Y:S07]  /*15f80*/  LDSM.16.M88.4 R16, [R159+0x9000] ;  /* 0x009000009f10783b */ /* 0x000e6e0000000200 */
[C---:B------:R-:W-:Y:S08]  /*15f90*/  HMMA.16816.F32 R76, R4.reuse, R12, RZ ;  /* 0x0000000c044c723c */ /* 0x040ff000000018ff */
[----:B------:R-:W-:Y:S01]  /*15fa0*/  HMMA.16816.F32 R68, R4, R14, RZ ;  /* 0x0000000e0444723c */ /* 0x000fe200000018ff */
[----:B------:R-:W1:Y:S01]  /*15fb0*/  LDSM.16.M88.4 R12, [R159+0x9800] ;  /* 0x009800009f0c783b */ /* 0x000e620000000200 */
[----:B------:R-:W-:-:S05]  /*15fc0*/  IMAD.MOV.U32 R0, RZ, RZ, 0x20 ;  /* 0x00000020ff007424 */ /* 0x000fca00078e00ff */
[----:B------:R-:W-:Y:S01]  /*15fd0*/  SEL R187, R0, 0xffffffe0, !P1 ;  /* 0xffffffe000bb7807 */ /* 0x000fe20004800000 */
[----:B------:R-:W-:-:S04]  /*15fe0*/  IMAD R48, R189, 0x2, R186 ;  /* 0x00000002bd307824 */ /* 0x000fc800078e02ba */
[C---:B------:R-:W-:Y:S01]  /*15ff0*/  IMAD.IADD R88, R159.reuse, 0x1, R187 ;  /* 0x000000019f587824 */ /* 0x040fe200078e02bb */
[C---:B------:R-:W-:Y:S08]  /*16000*/  HMMA.16816.F32 R56, R4.reuse, R8, RZ ;  /* 0x000000080438723c */ /* 0x040ff000000018ff */
[C---:B------:R-:W-:Y:S01]  /*16010*/  HMMA.16816.F32 R52, R4.reuse, R10, RZ ;  /* 0x0000000a0434723c */ /* 0x040fe200000018ff */
[----:B------:R-:W-:Y:S07]  /*16020*/  LDSM.16.M88.4 R8, [R48] ;  /* 0x000000003008783b */ /* 0x000fee0000000200 */
[C---:B------:R-:W-:Y:S08]  /*16030*/  HMMA.16816.F32 R128, R4.reuse, R36, RZ ;  /* 0x000000240480723c */ /* 0x040ff000000018ff */
[C---:B------:R-:W-:Y:S01]  /*16040*/  HMMA.16816.F32 R140, R4.reuse, R38, RZ ;  /* 0x00000026048c723c */ /* 0x040fe200000018ff */
[----:B------:R-:W3:Y:S07]  /*16050*/  LDSM.16.M88.4 R36, [R88+0x2000] ;  /* 0x002000005824783b */ /* 0x000eee0000000200 */
[C---:B-1----:R-:W-:Y:S08]  /*16060*/  HMMA.16816.F32 R112, R4.reuse, R28, RZ ;  /* 0x0000001c0470723c */ /* 0x042ff000000018ff */
[C---:B------:R-:W-:Y:S01]  /*16070*/  HMMA.16816.F32 R160, R4.reuse, R30, RZ ;  /* 0x0000001e04a0723c */ /* 0x040fe200000018ff */
[----:B------:R-:W1:Y:S07]  /*16080*/  LDSM.16.M88.4 R28, [R88+0x4000] ;  /* 0x00400000581c783b */ /* 0x000e6e0000000200 */
[C---:B--2---:R-:W-:Y:S08]  /*16090*/  HMMA.16816.F32 R216, R4.reuse, R20, RZ ;  /* 0x0000001404d8723c */ /* 0x044ff000000018ff */
[C---:B------:R-:W-:Y:S01]  /*160a0*/  HMMA.16816.F32 R240, R4.reuse, R22, RZ ;  /* 0x0000001604f0723c */ /* 0x040fe200000018ff */
[----:B------:R-:W2:Y:S07]  /*160b0*/  LDSM.16.M88.4 R20, [R88+0x5000] ;  /* 0x005000005814783b */ /* 0x000eae0000000200 */
[C---:B------:R-:W-:Y:S08]  /*160c0*/  HMMA.16816.F32 R124, R4.reuse, R40, RZ ;  /* 0x00000028047c723c */ /* 0x040ff000000018ff */
[C---:B------:R-:W-:Y:S01]  /*160d0*/  HMMA.16816.F32 R120, R4.reuse, R42, RZ ;  /* 0x0000002a0478723c */ /* 0x040fe200000018ff */
[----:B------:R-:W1:Y:S04]  /*160e0*/  LDSM.16.M88.4 R40, [R88+0x3000] ;  /* 0x003000005828783b */ /* 0x000e680000000200 */
[----:B------:R2:W-:Y:S03]  /*160f0*/  STL [R1+0x70], R48 ;  /* 0x0000703001007387 */ /* 0x0005e60000100800 */
[C---:B------:R-:W-:Y:S08]  /*16100*/  HMMA.16816.F32 R144, R4.reuse, R44, RZ ;  /* 0x0000002c0490723c */ /* 0x040ff000000018ff */
[C---:B------:R-:W-:Y:S01]  /*16110*/  HMMA.16816.F32 R132, R4.reuse, R46, RZ ;  /* 0x0000002e0484723c */ /* 0x040fe200000018ff */
[----:B------:R-:W1:Y:S07]  /*16120*/  LDSM.16.M88.4 R44, [R88+0x2800] ;  /* 0x00280000582c783b */ /* 0x000e6e0000000200 */
[C---:B---3--:R-:W-:Y:S08]  /*16130*/  HMMA.16816.F32 R116, R4.reuse, R34, RZ ;  /* 0x000000220474723c */ /* 0x048ff000000018ff */
[C---:B--2---:R-:W-:Y:S08]  /*16140*/  HMMA.16816.F32 R48, R4.reuse, R32, RZ ;  /* 0x000000200430723c */ /* 0x044ff000000018ff */
        /* <DEDUP_REMOVED lines=8> */
[----:B------:R-:W2:Y:S04]  /*161d0*/  LDSM.16.M88.4 R4, [R88+0x6800] ;  /* 0x006800005804783b */ /* 0x000ea80000000200 */
[----:B------:R-:W-:Y:S03]  /*161e0*/  LDSM.16.M88.4 R12, [R88+0x6000] ;  /* 0x00600000580c783b */ /* 0x000fe60000000200 */
[C---:B------:R-:W-:Y:S01]  /*161f0*/  HMMA.16816.F32 R196, R8.reuse, R36, R64 ;  /* 0x0000002408c4723c */ /* 0x040fe20000001840 */
[C---:B------:R-:W-:Y:S01]  /*16200*/  IADD3 R0, R159.reuse, 0x2000, RZ ;  /* 0x000020009f007810 */ /* 0x040fe20007ffe0ff */
[----:B------:R-:W-:Y:S01]  /*16210*/  IMAD R3, R190, 0x2, R186 ;  /* 0x00000002be037824 */ /* 0x000fe200078e02ba */
[----:B------:R-:W-:Y:S01]  /*16220*/  IADD3 R180, R159, 0x2040, RZ ;  /* 0x000020409fb47810 */ /* 0x000fe20007ffe0ff */
[----:B------:R-:W-:Y:S04]  /*16230*/  LDSM.16.M88.4 R32, [R88+0x3800] ;  /* 0x003800005820783b */ /* 0x000fe80000000200 */
[C---:B------:R-:W-:Y:S01]  /*16240*/  HMMA.16816.F32 R176, R8.reuse, R38, R72 ;  /* 0x0000002608b0723c */ /* 0x040fe20000001848 */
[----:B------:R-:W3:Y:S07]  /*16250*/  LDSM.16.M88.4 R36, [R88+0x7000] ;  /* 0x007000005824783b */ /* 0x000eee0000000200 */
[C---:B-1----:R-:W-:Y:S08]  /*16260*/  HMMA.16816.F32 R136, R8.reuse, R30, R80 ;  /* 0x0000001e0888723c */ /* 0x042ff00000001850 */
[----:B------:R-:W-:Y:S01]  /*16270*/  HMMA.16816.F32 R80, R8, R20, R56 ;  /* 0x000000140850723c */ /* 0x000fe20000001838 */
[----:B------:R-:W1:Y:S01]  /*16280*/  LDSM.16.M88.4 R56, [R88+0x8000] ;  /* 0x008000005838783b */ /* 0x000e620000000200 */
[----:B------:R-:W-:-:S06]  /*16290*/  @P2 IADD3 R180, R0, -0x40, RZ ;  /* 0xffffffc000b42810 */ /* 0x000fcc0007ffe0ff */
[C---:B------:R-:W-:Y:S08]  /*162a0*/  HMMA.16816.F32 R168, R8.reuse, R40, R108 ;  /* 0x0000002808a8723c */ /* 0x040ff0000000186c */
[C---:B------:R-:W-:Y:S01]  /*162b0*/  HMMA.16816.F32 R164, R8.reuse, R42, R96 ;  /* 0x0000002a08a4723c */ /* 0x040fe20000001860 */
[----:B------:R-:W4:Y:S07]  /*162c0*/  LDSM.16.M88.4 R40, [R88+0x7800] ;  /* 0x007800005828783b */ /* 0x000f2e0000000200 */
[C---:B------:R-:W-:Y:S08]  /*162d0*/  HMMA.16816.F32 R172, R8.reuse, R46, R100 ;  /* 0x0000002e08ac723c */ /* 0x040ff00000001864 */
[C---:B--2---:R-:W-:Y:S08]  /*162e0*/  HMMA.16816.F32 R124, R8.reuse, R4, R124 ;  /* 0x00000004087c723c */ /* 0x044ff0000000187c */
[C---:B------:R-:W-:Y:S01]  /*162f0*/  HMMA.16816.F32 R120, R8.reuse, R6, R120 ;  /* 0x000000060878723c */ /* 0x040fe20000001878 */
[----:B------:R-:W2:Y:S07]  /*16300*/  LDSM.16.M88.4 R4, [R88+0x8800] ;  /* 0x008800005804783b */ /* 0x000eae0000000200 */
[C---:B------:R-:W-:Y:S01]  /*16310*/  HMMA.16816.F32 R148, R8.reuse, R28, R84 ;  /* 0x0000001c0894723c */ /* 0x040fe20000001854 */
[----:B------:R-:W-:Y:S07]  /*16320*/  LDSM.16.M88.4 R28, [R180] ;  /* 0x00000000b41c783b */ /* 0x000fee0000000200 */
[C---:B------:R-:W-:Y:S01]  /*16330*/  HMMA.16816.F32 R72, R8.reuse, R16, R128 ;  /* 0x000000100848723c */ /* 0x040fe20000001880 */
[----:B------:R-:W-:Y:S01]  /*16340*/  IMAD R188, R189, 0x2, R3 ;  /* 0x00000002bdbc7824 */ /* 0x000fe200078e0203 */
[----:B------:R-:W-:Y:S06]  /*16350*/  LDSM.16.M88.4 R64, [R180+0x3800] ;  /* 0x00380000b440783b */ /* 0x000fec0000000200 */
[C---:B------:R-:W-:Y:S01]  /*16360*/  HMMA.16816.F32 R100, R8.reuse, R18, R140 ;  /* 0x000000120864723c */ /* 0x040fe2000000188c */
[----:B------:R-:W1:Y:S07]  /*16370*/  LDSM.16.M88.4 R16, [R3] ;  /* 0x000000000310783b */ /* 0x000e6e0000000200 */
[C---:B------:R-:W-:Y:S08]  /*16380*/  HMMA.16816.F32 R84, R8.reuse, R26, R68 ;  /* 0x0000001a0854723c */ /* 0x040ff00000001844 */
[C---:B------:R-:W-:Y:S01]  /*16390*/  HMMA.16816.F32 R96, R8.reuse, R24, R76 ;  /* 0x000000180860723c */ /* 0x040fe2000000184c */
[----:B------:R-:W1:Y:S07]  /*163a0*/  LDSM.16.M88.4 R24, [R88+0x9000] ;  /* 0x009000005818783b */ /* 0x000e6e0000000200 */
[----:B------:R-:W-:Y:S01]  /*163b0*/  HMMA.16816.F32 R68, R8, R22, R52 ;  /* 0x000000160844723c */ /* 0x000fe20000001834 */
[----:B------:R-:W2:Y:S01]  /*163c0*/  LDSM.16.M88.4 R20, [R88+0x9800] ;  /* 0x009800005814783b */ /* 0x000ea20000000200 */
[----:B------:R-:W-:-:S03]  /*163d0*/  IMAD.IADD R185, R187, 0x1, R180 ;  /* 0x00000001bbb97824 */ /* 0x000fc600078e02b4 */
[----:B------:R-:W2:Y:S03]  /*163e0*/  LDSM.16.M88.4 R52, [R180+0x800] ;  /* 0x00080000b434783b */ /* 0x000ea60000000200 */
[C---:B---3--:R-:W-:Y:S01]  /*163f0*/  HMMA.16816.F32 R128, R8.reuse, R36, R48 ;  /* 0x000000240880723c */ /* 0x048fe20000001830 */
[----:B------:R-:W-:Y:S07]  /*16400*/  LDSM.16.M88.4 R48, [R180+0x1000] ;  /* 0x00100000b430783b */ /* 0x000fee0000000200 */
[C---:B------:R-:W-:Y:S01]  /*16410*/  HMMA.16816.F32 R140, R8.reuse, R38, R116 ;  /* 0x00000026088c723c */ /* 0x040fe20000001874 */
[----:B------:R-:W3:Y:S07]  /*16420*/  LDSM.16.M88.4 R36, [R180+0x2800] ;  /* 0x00280000b424783b */ /* 0x000eee0000000200 */
[C---:B------:R-:W-:Y:S08]  /*16430*/  HMMA.16816.F32 R144, R8.reuse, R12, R144 ;  /* 0x0000000c0890723c */ /* 0x040ff00000001890 */
[C---:B------:R-:W-:Y:S01]  /*16440*/  HMMA.16816.F32 R132, R8.reuse, R14, R132 ;  /* 0x0000000e0884723c */ /* 0x040fe20000001884 */
[----:B------:R-:W-:Y:S07]  /*16450*/  LDSM.16.M88.4 R12, [R188] ;  /* 0x00000000bc0c783b */ /* 0x000fee0000000200 */
[C---:B-1----:R-:W-:Y:S08]  /*16460*/  HMMA.16816.F32 R200, R8.reuse, R56, R200 ;  /* 0x0000003808c8723c */ /* 0x042ff000000018c8 */
[C---:B------:R-:W-:Y:S01]  /*16470*/  HMMA.16816.F32 R208, R8.reuse, R58, R208 ;  /* 0x0000003a08d0723c */ /* 0x040fe200000018d0 */
[----:B------:R-:W1:Y:S07]  /*16480*/  LDSM.16.M88.4 R56, [R185] ;  /* 0x00000000b938783b */ /* 0x000e6e0000000200 */
[C---:B----4-:R-:W-:Y:S08]  /*16490*/  HMMA.16816.F32 R248, R8.reuse, R40, R112 ;  /* 0x0000002808f8723c */ /* 0x050ff00000001870 */
[C---:B------:R-:W-:Y:S01]  /*164a0*/  HMMA.16816.F32 R160, R8.reuse, R42, R160 ;  /* 0x0000002a08a0723c */ /* 0x040fe200000018a0 */
[----:B------:R-:W4:Y:S07]  /*164b0*/  LDSM.16.M88.4 R40, [R180+0x2000] ;  /* 0x00200000b428783b */ /* 0x000f2e0000000200 */
[C---:B------:R-:W-:Y:S08]  /*164c0*/  HMMA.16816.F32 R60, R8.reuse, R44, R60 ;  /* 0x0000002c083c723c */ /* 0x040ff0000000183c */
[C---:B------:R-:W-:Y:S01]  /*164d0*/  HMMA.16816.F32 R104, R8.reuse, R32, R104 ;  /* 0x000000200868723c */ /* 0x040fe20000001868 */
[----:B------:R-:W-:Y:S01]  /*164e0*/  IMAD R0, R184, 0x10, R181 ;  /* 0x00000010b8007824 */ /* 0x000fe200078e02b5 */
[----:B------:R-:W-:Y:S06]  /*164f0*/  LDSM.16.M88.4 R44, [R180+0x1800] ;  /* 0x00180000b42c783b */ /* 0x000fec0000000200 */
[C---:B--2---:R-:W-:Y:S08]  /*16500*/  HMMA.16816.F32 R216, R8.reuse, R4, R216 ;  /* 0x0000000408d8723c */ /* 0x044ff000000018d8 */
[----:B------:R-:W-:Y:S08]  /*16510*/  HMMA.16816.F32 R240, R8, R6, R240 ;  /* 0x0000000608f0723c */ /* 0x000ff000000018f0 */
[----:B------:R-:W-:Y:S08]  /*16520*/  HMMA.16816.F32 R4, R16, R28, R196 ;  /* 0x0000001c1004723c */ /* 0x000ff000000018c4 */
[C---:B------:R-:W-:Y:S01]  /*16530*/  HMMA.16816.F32 R108, R8.reuse, R34, R92 ;  /* 0x00000022086c723c */ /* 0x040fe2000000185c */
[----:B------:R-:W4:Y:S07]  /*16540*/  LDSM.16.M88.4 R32, [R180+0x3000] ;  /* 0x00300000b420783b */ /* 0x000f2e0000000200 */
[C---:B------:R-:W-:Y:S08]  /*16550*/  HMMA.16816.F32 R236, R8.reuse, R24, R236 ;  /* 0x0000001808ec723c */ /* 0x040ff000000018ec */
[C---:B------:R-:W-:Y:S08]  /*16560*/  HMMA.16816.F32 R232, R8.reuse, R26, R232 ;  /* 0x0000001a08e8723c */ /* 0x040ff000000018e8 */
[C---:B------:R-:W-:Y:S08]  /*16570*/  HMMA.16816.F32 R212, R8.reuse, R20, R212 ;  /* 0x0000001408d4723c */ /* 0x040ff000000018d4 */
[----:B------:R-:W-:Y:S08]  /*16580*/  HMMA.16816.F32 R204, R8, R22, R204 ;  /* 0x0000001608cc723c */ /* 0x000ff000000018cc */
[----:B------:R-:W-:Y:S01]  /*16590*/  HMMA.16816.F32 R8, R16, R30, R176 ;  /* 0x0000001e1008723c */ /* 0x000fe200000018b0 */
[----:B------:R-:W4:Y:S01]  /*165a0*/  LDSM.16.M88.4 R28, [R185+0x800] ;  /* 0x00080000b91c783b */ /* 0x000f220000000200 */
[----:B------:R-:W-:Y:S01]  /*165b0*/  IMAD.IADD R2, R89, 0x1, R183 ;  /* 0x0000000159027824 */ /* 0x000fe200078e02b7 */
[----:B------:R-:W-:-:S02]  /*165c0*/  IADD3 R0, R0, 0x1, R226 ;  /* 0x0000000100007810 */ /* 0x000fc40007ffe0e2 */
[----:B------:R-:W2:Y:S03]  /*165d0*/  LDL R183, [R1+0x14c] ;  /* 0x00014c0001b77983 */ /* 0x000ea60000100800 */
[----:B------:R-:W-:Y:S01]  /*165e0*/  HMMA.16816.F32 R60, R16, R52, R60 ;  /* 0x00000034103c723c */ /* 0x000fe2000000183c */
[----:B------:R-:W-:-:S07]  /*165f0*/  IADD3 R0, R244, R0, -R223 ;  /* 0x00000000f4007210 */ /* 0x000fce0007ffe8df */
[----:B---3--:R-:W-:Y:S08]  /*16600*/  HMMA.16816.F32 R112, R16, R38, R84 ;  /* 0x000000261070723c */ /* 0x008ff00000001854 */
[----:B-1----:R-:W-:Y:S01]  /*16610*/  HMMA.16816.F32 R84, R12, R56, R4 ;  /* 0x000000380c54723c */ /* 0x002fe20000001804 */
[----:B------:R-:W-:Y:S06]  /*16620*/  I2F R181, R2 ;  /* 0x0000000200b57306 */ /* 0x000fec0000201400 */
[----:B------:R-:W-:Y:S01]  /*16630*/  IADD3 R7, R2, 0x1, RZ ;  /* 0x0000000102077810 */ /* 0x000fe20007ffe0ff */
[----:B----4-:R-:W-:Y:S01]  /*16640*/  HMMA.16816.F32 R148, R16, R40, R148 ;  /* 0x000000281094723c */ /* 0x010fe20000001894 */
[----:B-----5:R-:W-:Y:S01]  /*16650*/  IMAD.IADD R0, R182, 0x1, R0 ;  /* 0x00000001b6007824 */ /* 0x020fe200078e0200 */
[----:B------:R-:W-:-:S06]  /*16660*/  IADD3 R5, R2, 0x8, RZ ;  /* 0x0000000802057810 */ /* 0x000fcc0007ffe0ff */
[C---:B------:R-:W-:Y:S01]  /*16670*/  HMMA.16816.F32 R136, R16.reuse, R42, R136 ;  /* 0x0000002a1088723c */ /* 0x040fe20000001888 */
[----:B------:R-:W-:Y:S07]  /*16680*/  LDSM.16.M88.4 R40, [R185+0x1000] ;  /* 0x00100000b928783b */ /* 0x000fee0000000200 */
[----:B------:R-:W-:Y:S01]  /*16690*/  HMMA.16816.F32 R96, R16, R36, R96 ;  /* 0x000000241060723c */ /* 0x000fe20000001860 */
[----:B------:R-:W1:Y:S07]  /*166a0*/  LDSM.16.M88.4 R36, [R180+0x4000] ;  /* 0x00400000b424783b */ /* 0x000e6e0000000200 */
[----:B------:R-:W-:Y:S01]  /*166b0*/  HMMA.16816.F32 R20, R12, R58, R8 ;  /* 0x0000003a0c14723c */ /* 0x000fe20000001808 */
[----:B------:R-:W3:Y:S01]  /*166c0*/  I2F R10, R7 ;  /* 0x00000007000a7306 */ /* 0x000ee20000201400 */
[----:B------:R-:W-:-:S02]  /*166d0*/  IADD3 R6, R0, 0x8, RZ ;  /* 0x0000000800067810 */ /* 0x000fc40007ffe0ff */
[----:B------:R-:W-:-:S04]  /*166e0*/  IADD3 R4, R2, 0x9, RZ ;  /* 0x0000000902047810 */ /* 0x000fc80007ffe0ff */
[----:B------:R-:W-:Y:S01]  /*166f0*/  HMMA.16816.F32 R52, R16, R54, R172 ;  /* 0x000000361034723c */ /* 0x000fe200000018ac */
[----:B------:R4:W1:Y:S01]  /*16700*/  I2F R24, R5 ;  /* 0x0000000500187306 */ /* 0x0008620000201400 */
[-C--:B------:R-:W-:Y:S02]  /*16710*/  IMNMX R8, R0, R244.reuse, PT ;  /* 0x000000f400087217 */ /* 0x080fe40003800200 */
[----:B------:R-:W-:-:S04]  /*16720*/  IMNMX R6, R6, R244, PT ;  /* 0x000000f406067217 */ /* 0x000fc80003800200 */
[----:B------:R-:W-:Y:S01]  /*16730*/  HMMA.16816.F32 R80, R16, R32, R80 ;  /* 0x000000201050723c */ /* 0x000fe20000001850 */
[----:B------:R1:W1:Y:S01]  /*16740*/  I2F R11, R4 ;  /* 0x00000004000b7306 */ /* 0x0002620000201400 */
[----:B------:R-:W-:Y:S01]  /*16750*/  ISETP.GE.AND P2, PT, R7, R8, PT ;  /* 0x000000080700720c */ /* 0x000fe20003f46270 */
[----:B---3--:R-:W-:Y:S01]  /*16760*/  FFMA.FTZ R9, R153, R10, R85 ;  /* 0x0000000a99097223 */ /* 0x008fe20000010055 */
[----:B------:R-:W-:-:S04]  /*16770*/  ISETP.GE.AND P0, PT, R7, R6, PT ;  /* 0x000000060700720c */ /* 0x000fc80003f06270 */
[----:B------:R-:W-:Y:S01]  /*16780*/  HMMA.16816.F32 R116, R16, R34, R68 ;  /* 0x000000221074723c */ /* 0x000fe20000001844 */
[----:B------:R-:W-:Y:S01]  /*16790*/  ISETP.GE.AND P1, PT, R5, R8, PT ;  /* 0x000000080500720c */ /* 0x000fe20003f26270 */
[----:B------:R-:W-:Y:S01]  /*167a0*/  FFMA.FTZ R7, R153, R181, R86 ;  /* 0x000000b599077223 */ /* 0x000fe20000010056 */
[----:B------:R-:W-:-:S05]  /*167b0*/  ISETP.GE.AND P6, PT, R5, R6, PT ;  /* 0x000000060500720c */ /* 0x000fca0003fc6270 */
[----:B------:R-:W-:Y:S01]  /*167c0*/  HMMA.16816.F32 R32, R12, R28, R60 ;  /* 0x0000001c0c20723c */ /* 0x000fe2000000183c */
[C---:B----4-:R-:W-:Y:S02]  /*167d0*/  IADD3 R5, R2.reuse, 0x10, RZ ;  /* 0x0000001002057810 */ /* 0x050fe40007ffe0ff */
[----:B------:R-:W-:-:S05]  /*167e0*/  ISETP.GE.AND P4, PT, R2, R6, PT ;  /* 0x000000060200720c */ /* 0x000fca0003f86270 */
[----:B------:R-:W-:Y:S01]  /*167f0*/  HMMA.16816.F32 R76, R16, R48, R168 ;  /* 0x00000030104c723c */ /* 0x000fe200000018a8 */
[----:B------:R3:W4:Y:S01]  /*16800*/  I2F R26, R5 ;  /* 0x00000005001a7306 */ /* 0x0007220000201400 */
[C---:B------:R-:W-:Y:S02]  /*16810*/  ISETP.GE.AND P5, PT, R4.reuse, R8, PT ;  /* 0x000000080400720c */ /* 0x040fe40003fa6270 */
[----:B------:R-:W-:-:S04]  /*16820*/  ISETP.GE.AND P3, PT, R4, R6, PT ;  /* 0x000000060400720c */ /* 0x000fc80003f66270 */
[----:B------:R-:W-:Y:S01]  /*16830*/  HMMA.16816.F32 R92, R16, R50, R164 ;  /* 0x00000032105c723c */ /* 0x000fe200000018a4 */
[----:B-1----:R-:W-:Y:S01]  /*16840*/  IADD3 R4, R2, 0x11, RZ ;  /* 0x0000001102047810 */ /* 0x002fe20007ffe0ff */
[----:B------:R-:W-:Y:S01]  /*16850*/  FFMA.FTZ R10, R153, R10, R87 ;  /* 0x0000000a990a7223 */ /* 0x000fe20000010057 */
[----:B------:R-:W1:Y:S04]  /*16860*/  LDSM.16.M88.4 R48, [R185+0x1800] ;  /* 0x00180000b930783b */ /* 0x000e680000000200 */
[----:B------:R-:W-:Y:S02]  /*16870*/  FSEL R164, R7, -INF , !P4 ;  /* 0xff80000007a47808 */ /* 0x000fe40006000000 */
[----:B------:R-:W-:Y:S02]  /*16880*/  FSEL R166, R9, -INF , !P2 ;  /* 0xff80000009a67808 */ /* 0x000fe40005000000 */
[----:B------:R-:W-:-:S02]  /*16890*/  ISETP.GE.AND P4, PT, R5, R8, PT ;  /* 0x000000080500720c */ /* 0x000fc40003f86270 */
[----:B------:R-:W-:Y:S01]  /*168a0*/  ISETP.GE.AND P2, PT, R5, R6, PT ;  /* 0x000000060500720c */ /* 0x000fe20003f46270 */
[CC--:B---3--:R-:W-:Y:S01]  /*168b0*/  FFMA.FTZ R5, R153.reuse, R24.reuse, R20 ;  /* 0x0000001899057223 */ /* 0x0c8fe20000010014 */
[----:B------:R3:W1:Y:S01]  /*168c0*/  I2F R27, R4 ;  /* 0x00000004001b7306 */ /* 0x0006620000201400 */
[----:B------:R-:W-:Y:S01]  /*168d0*/  LOP3.LUT R0, R90, R91, RZ, 0xfc, !PT ;  /* 0x0000005b5a007212 */ /* 0x000fe200078efcff */
[----:B------:R-:W-:Y:S01]  /*168e0*/  FFMA.FTZ R7, R153, R11, R21 ;  /* 0x0000000b99077223 */ /* 0x000fe20000010015 */
[----:B------:R-:W-:Y:S02]  /*168f0*/  FSEL R91, R10, -INF , !P0 ;  /* 0xff8000000a5b7808 */ /* 0x000fe40004000000 */
[----:B------:R-:W-:Y:S01]  /*16900*/  FSEL R168, R5, -INF , !P1 ;  /* 0xff80000005a87808 */ /* 0x000fe20004800000 */
[----:B------:R-:W-:Y:S01]  /*16910*/  FFMA.FTZ R5, R153, R24, R22 ;  /* 0x0000001899057223 */ /* 0x000fe20000010016 */
[C---:B------:R-:W-:Y:S01]  /*16920*/  ISETP.GE.AND P0, PT, R4.reuse, R8, PT ;  /* 0x000000080400720c */ /* 0x040fe20003f06270 */
[----:B------:R-:W-:Y:S01]  /*16930*/  HMMA.16816.F32 R28, R12, R30, R52 ;  /* 0x0000001e0c1c723c */ /* 0x000fe20000001834 */
[----:B------:R-:W-:-:S02]  /*16940*/  ISETP.GE.AND P1, PT, R4, R6, PT ;  /* 0x000000060400720c */ /* 0x000fc40003f26270 */
[----:B------:R-:W-:Y:S02]  /*16950*/  FSEL R165, R5, -INF , !P6 ;  /* 0xff80000005a57808 */ /* 0x000fe40007000000 */
[----:B------:R-:W-:Y:S02]  /*16960*/  FSEL R167, R7, -INF , !P5 ;  /* 0xff80000007a77808 */ /* 0x000fe40006800000 */
[----:B---3--:R-:W-:Y:S01]  /*16970*/  IADD3 R4, R2, 0x18, RZ ;  /* 0x0000001802047810 */ /* 0x008fe20007ffe0ff */
[C---:B------:R-:W-:Y:S01]  /*16980*/  FFMA.FTZ R5, R153.reuse, R11, R23 ;  /* 0x0000000b99057223 */ /* 0x040fe20000010017 */
[----:B------:R-:W-:Y:S01]  /*16990*/  HMMA.16816.F32 R104, R16, R44, R104 ;  /* 0x0000002c1068723c */ /* 0x000fe20000001868 */
[----:B----4-:R-:W-:Y:S01]  /*169a0*/  FFMA.FTZ R9, R153, R26, R32 ;  /* 0x0000001a99097223 */ /* 0x010fe20000010020 */
[----:B------:R3:W4:Y:S01]  /*169b0*/  I2F R24, R4 ;  /* 0x0000000400187306 */ /* 0x0007220000201400 */
[C---:B------:R-:W-:Y:S02]  /*169c0*/  ISETP.GE.AND P6, PT, R4.reuse, R8, PT ;  /* 0x000000080400720c */ /* 0x040fe40003fc6270 */
[----:B------:R-:W-:-:S03]  /*169d0*/  ISETP.GE.AND P5, PT, R4, R6, PT ;  /* 0x000000060400720c */ /* 0x000fc60003fa6270 */
[----:B------:R-:W-:Y:S01]  /*169e0*/  HMMA.16816.F32 R108, R16, R46, R108 ;  /* 0x0000002e106c723c */ /* 0x000fe2000000186c */
[----:B------:R-:W4:Y:S01]  /*169f0*/  LDSM.16.M88.4 R44, [R180+0x4800] ;  /* 0x00480000b42c783b */ /* 0x000f220000000200 */
[----:B------:R-:W-:Y:S02]  /*16a00*/  FSEL R90, R5, -INF , !P3 ;  /* 0xff800000055a7808 */ /* 0x000fe40005800000 */
[----:B---3--:R-:W-:-:S04]  /*16a10*/  IADD3 R4, R2, 0x19, RZ ;  /* 0x0000001902047810 */ /* 0x008fc80007ffe0ff */
[----:B------:R-:W-:Y:S01]  /*16a20*/  HMMA.16816.F32 R52, R16, R38, R132 ;  /* 0x000000261034723c */ /* 0x000fe20000001884 */
[----:B------:R3:W3:Y:S01]  /*16a30*/  I2F R25, R4 ;  /* 0x0000000400197306 */ /* 0x0006e20000201400 */
[----:B------:R-:W-:-:S05]  /*16a40*/  ISETP.GE.AND P3, PT, R4, R8, PT ;  /* 0x000000080400720c */ /* 0x000fca0003f66270 */
[----:B------:R-:W-:Y:S01]  /*16a50*/  FSEL R134, R9, -INF , !P4 ;  /* 0xff80000009867808 */ /* 0x000fe20006000000 */
[----:B------:R-:W-:Y:S01]  /*16a60*/  HMMA.16816.F32 R20, R12, R40, R76 ;  /* 0x000000280c14723c */ /* 0x000fe2000000184c */
[----:B------:R-:W-:Y:S01]  /*16a70*/  ISETP.GE.AND P4, PT, R4, R6, PT ;  /* 0x000000060400720c */ /* 0x000fe20003f86270 */
[C---:B-1----:R-:W-:Y:S01]  /*16a80*/  FFMA.FTZ R9, R153.reuse, R27, R33 ;  /* 0x0000001b99097223 */ /* 0x042fe20000010021 */
[C---:B------:R-:W-:Y:S02]  /*16a90*/  IADD3 R7, R2.reuse, 0x20, RZ ;  /* 0x0000002002077810 */ /* 0x040fe40007ffe0ff */
[----:B------:R-:W-:Y:S01]  /*16aa0*/  IADD3 R5, R2, 0x21, RZ ;  /* 0x0000002102057810 */ /* 0x000fe20007ffe0ff */
[----:B---3--:R-:W-:Y:S01]  /*16ab0*/  FFMA.FTZ R4, R153, R26, R34 ;  /* 0x0000001a99047223 */ /* 0x008fe20000010022 */
[----:B------:R1:W3:Y:S01]  /*16ac0*/  I2F R11, R7 ;  /* 0x00000007000b7306 */ /* 0x0002e20000201400 */
[----:B------:R-:W-:Y:S01]  /*16ad0*/  FSEL R133, R9, -INF , !P0 ;  /* 0xff80000009857808 */ /* 0x000fe20004000000 */
[----:B------:R-:W-:Y:S01]  /*16ae0*/  HMMA.16816.F32 R144, R16, R36, R144 ;  /* 0x000000241090723c */ /* 0x000fe20000001890 */
[----:B------:R-:W-:-:S02]  /*16af0*/  ISETP.GE.AND P0, PT, R7, R6, PT ;  /* 0x000000060700720c */ /* 0x000fc40003f06270 */
[----:B------:R-:W-:Y:S02]  /*16b00*/  FSEL R86, R4, -INF , !P2 ;  /* 0xff80000004567808 */ /* 0x000fe40005000000 */
[----:B------:R-:W-:Y:S01]  /*16b10*/  ISETP.GE.AND P2, PT, R7, R8, PT ;  /* 0x000000080700720c */ /* 0x000fe20003f46270 */
[----:B------:R3:W3:Y:S02]  /*16b20*/  I2F R26, R5 ;  /* 0x00000005001a7306 */ /* 0x0006e40000201400 */
[----:B------:R-:W-:Y:S01]  /*16b30*/  HMMA.16816.F32 R36, R12, R42, R92 ;  /* 0x0000002a0c24723c */ /* 0x000fe2000000185c */
[CC--:B----4-:R-:W-:Y:S01]  /*16b40*/  FFMA.FTZ R10, R153.reuse, R24.reuse, R28 ;  /* 0x00000018990a7223 */ /* 0x0d0fe2000001001c */
[----:B------:R-:W-:Y:S01]  /*16b50*/  IADD3 R4, R2, 0x28, RZ ;  /* 0x0000002802047810 */ /* 0x000fe20007ffe0ff */
[C---:B-1----:R-:W-:Y:S02]  /*16b60*/  FFMA.FTZ R7, R153.reuse, R27, R35 ;  /* 0x0000001b99077223 */ /* 0x042fe40000010023 */
[----:B------:R-:W1:Y:S01]  /*16b70*/  LDSM.16.M88.4 R32, [R185+0x2000] ;  /* 0x00200000b920783b */ /* 0x000e620000000200 */
[----:B------:R-:W-:-:S02]  /*16b80*/  FFMA.FTZ R9, R153, R24, R30 ;  /* 0x0000001899097223 */ /* 0x000fc4000001001e */
[----:B------:R-:W-:Y:S01]  /*16b90*/  FSEL R87, R7, -INF , !P1 ;  /* 0xff80000007577808 */ /* 0x000fe20004800000 */
[-C--:B------:R-:W-:Y:S01]  /*16ba0*/  FFMA.FTZ R7, R153, R25.reuse, R29 ;  /* 0x0000001999077223 */ /* 0x080fe2000001001d */
[----:B------:R-:W4:Y:S01]  /*16bb0*/  I2F R24, R4 ;  /* 0x0000000400187306 */ /* 0x000f220000201400 */
[----:B------:R-:W-:Y:S02]  /*16bc0*/  FSEL R132, R10, -INF , !P6 ;  /* 0xff8000000a847808 */ /* 0x000fe40007000000 */
[C---:B------:R-:W-:Y:S02]  /*16bd0*/  ISETP.GE.AND P1, PT, R5.reuse, R8, PT ;  /* 0x000000080500720c */ /* 0x040fe40003f26270 */
[----:B------:R-:W-:Y:S02]  /*16be0*/  ISETP.GE.AND P6, PT, R5, R6, PT ;  /* 0x000000060500720c */ /* 0x000fe40003fc6270 */
[----:B------:R-:W-:Y:S01]  /*16bf0*/  FSEL R135, R7, -INF , !P3 ;  /* 0xff80000007877808 */ /* 0x000fe20005800000 */
[C---:B------:R-:W-:Y:S01]  /*16c00*/  FFMA.FTZ R7, R153.reuse, R25, R31 ;  /* 0x0000001999077223 */ /* 0x040fe2000001001f */
[----:B---3--:R-:W-:Y:S01]  /*16c10*/  IADD3 R5, R2, 0x29, RZ ;  /* 0x0000002902057810 */ /* 0x008fe20007ffe0ff */
[-C--:B------:R-:W-:Y:S01]  /*16c20*/  FFMA.FTZ R10, R153, R11.reuse, R20 ;  /* 0x0000000b990a7223 */ /* 0x080fe20000010014 */
[----:B------:R-:W-:Y:S01]  /*16c30*/  FSEL R85, R9, -INF , !P5 ;  /* 0xff80000009557808 */ /* 0x000fe20006800000 */
[----:B------:R-:W-:Y:S01]  /*16c40*/  FFMA.FTZ R9, R153, R11, R22 ;  /* 0x0000000b99097223 */ /* 0x000fe20000010016 */
[----:B------:R-:W-:Y:S01]  /*16c50*/  HMMA.16816.F32 R40, R12, R48, R104 ;  /* 0x000000300c28723c */ /* 0x000fe20000001868 */
[----:B------:R3:W1:Y:S06]  /*16c60*/  I2F R11, R5 ;  /* 0x00000005000b7306 */ /* 0x00066c0000201400 */
[----:B------:R-:W-:Y:S01]  /*16c70*/  FSEL R104, R7, -INF , !P4 ;  /* 0xff80000007687808 */ /* 0x000fe20006000000 */
[----:B------:R-:W-:Y:S01]  /*16c80*/  FFMA.FTZ R7, R153, R26, R21 ;  /* 0x0000001a99077223 */ /* 0x000fe20000010015 */
[----:B------:R-:W-:Y:S01]  /*16c90*/  FSEL R169, R9, -INF , !P0 ;  /* 0xff80000009a97808 */ /* 0x000fe20004000000 */
[----:B----4-:R-:W-:Y:S01]  /*16ca0*/  FFMA.FTZ R9, R153, R24, R36 ;  /* 0x0000001899097223 */ /* 0x010fe20000010024 */
[----:B------:R-:W-:-:S02]  /*16cb0*/  FSEL R171, R10, -INF , !P2 ;  /* 0xff8000000aab7808 */ /* 0x000fc40005000000 */
[----:B------:R-:W-:Y:S01]  /*16cc0*/  FSEL R170, R7, -INF , !P1 ;  /* 0xff80000007aa7808 */ /* 0x000fe20004800000 */
[----:B------:R-:W-:Y:S01]  /*16cd0*/  FFMA.FTZ R7, R153, R26, R23 ;  /* 0x0000001a99077223 */ /* 0x000fe20000010017 */
[-C--:B------:R-:W-:Y:S02]  /*16ce0*/  ISETP.GE.AND P5, PT, R4, R8.reuse, PT ;  /* 0x000000080400720c */ /* 0x080fe40003fa6270 */
[C---:B------:R-:W-:Y:S02]  /*16cf0*/  ISETP.GE.AND P4, PT, R5.reuse, R8, PT ;  /* 0x000000080500720c */ /* 0x040fe40003f86270 */
[----:B------:R-:W-:Y:S02]  /*16d00*/  ISETP.GE.AND P2, PT, R5, R6, PT ;  /* 0x000000060500720c */ /* 0x000fe40003f46270 */
[----:B---3--:R-:W-:Y:S01]  /*16d10*/  IADD3 R5, R2, 0x31, RZ ;  /* 0x0000003102057810 */ /* 0x008fe20007ffe0ff */
[----:B------:R-:W-:Y:S01]  /*16d20*/  HMMA.16816.F32 R56, R16, R44, R124 ;  /* 0x0000002c1038723c */ /* 0x000fe2000000187c */
[----:B------:R-:W-:Y:S01]  /*16d30*/  FSEL R106, R7, -INF , !P6 ;  /* 0xff800000076a7808 */ /* 0x000fe20007000000 */
[----:B------:R-:W-:Y:S01]  /*16d40*/  FFMA.FTZ R10, R153, R24, R38 ;  /* 0x00000018990a7223 */ /* 0x000fe20000010026 */
[----:B------:R-:W-:Y:S01]  /*16d50*/  ISETP.GE.AND P3, PT, R4, R6, PT ;  /* 0x000000060400720c */ /* 0x000fe20003f66270 */
[----:B------:R3:W-:Y:S01]  /*16d60*/  I2F R25, R5 ;  /* 0x0000000500197306 */ /* 0x0007e20000201400 */
[----:B------:R-:W-:-:S02]  /*16d70*/  ISETP.GE.AND P6, PT, R5, R8, PT ;  /* 0x000000080500720c */ /* 0x000fc40003fc6270 */
[----:B------:R-:W-:Y:S01]  /*16d80*/  FSEL R124, R9, -INF , !P5 ;  /* 0xff800000097c7808 */ /* 0x000fe20006800000 */
[-C--:B-1----:R-:W-:Y:S01]  /*16d90*/  FFMA.FTZ R7, R153, R11.reuse, R39 ;  /* 0x0000000b99077223 */ /* 0x082fe20000010027 */
[----:B------:R-:W-:Y:S02]  /*16da0*/  ISETP.GE.AND P5, PT, R5, R6, PT ;  /* 0x000000060500720c */ /* 0x000fe40003fa6270 */
[----:B------:R-:W-:Y:S01]  /*16db0*/  IADD3 R4, R2, 0x30, RZ ;  /* 0x0000003002047810 */ /* 0x000fe20007ffe0ff */
[----:B------:R-:W-:Y:S01]  /*16dc0*/  HMMA.16816.F32 R28, R12, R50, R108 ;  /* 0x000000320c1c723c */ /* 0x000fe2000000186c */
[----:B------:R-:W-:Y:S02]  /*16dd0*/  LDSM.16.M88.4 R48, [R180+0x5000] ;  /* 0x00500000b430783b */ /* 0x000fe40000000200 */
[----:B------:R1:W4:Y:S01]  /*16de0*/  I2F R27, R4 ;  /* 0x00000004001b7306 */ /* 0x0003220000201400 */
[----:B---3--:R-:W-:Y:S02]  /*16df0*/  FFMA.FTZ R5, R153, R11, R37 ;  /* 0x0000000b99057223 */ /* 0x008fe40000010025 */
[----:B------:R-:W3:Y:S01]  /*16e00*/  LDSM.16.M88.4 R36, [R185+0x2800] ;  /* 0x00280000b924783b */ /* 0x000ee20000000200 */
[----:B------:R-:W-:-:S02]  /*16e10*/  ISETP.GE.AND P0, PT, R4, R8, PT ;  /* 0x000000080400720c */ /* 0x000fc40003f06270 */
[----:B------:R-:W-:Y:S02]  /*16e20*/  ISETP.GE.AND P1, PT, R4, R6, PT ;  /* 0x000000060400720c */ /* 0x000fe40003f26270 */
[----:B------:R-:W-:Y:S02]  /*16e30*/  FSEL R105, R10, -INF , !P3 ;  /* 0xff8000000a697808 */ /* 0x000fe40005800000 */
[----:B-1----:R-:W-:Y:S02]  /*16e40*/  IADD3 R4, R2, 0x38, RZ ;  /* 0x0000003802047810 */ /* 0x002fe40007ffe0ff */
[----:B------:R-:W-:Y:S02]  /*16e50*/  FSEL R107, R5, -INF , !P4 ;  /* 0xff800000056b7808 */ /* 0x000fe40006000000 */
[----:B------:R1:W1:Y:S01]  /*16e60*/  I2F R26, R4 ;  /* 0x00000004001a7306 */ /* 0x0002620000201400 */
[C---:B------:R-:W-:Y:S02]  /*16e70*/  ISETP.GE.AND P3, PT, R4.reuse, R8, PT ;  /* 0x000000080400720c */ /* 0x040fe40003f66270 */
[----:B------:R-:W-:Y:S01]  /*16e80*/  ISETP.GE.AND P4, PT, R4, R6, PT ;  /* 0x000000060400720c */ /* 0x000fe20003f86270 */
[----:B------:R-:W-:Y:S01]  /*16e90*/  HMMA.16816.F32 R20, R12, R32, R148 ;  /* 0x000000200c14723c */ /* 0x000fe20000001894 */
[C---:B------:R-:W-:Y:S01]  /*16ea0*/  IADD3 R5, R2.reuse, 0x40, RZ ;  /* 0x0000004002057810 */ /* 0x040fe20007ffe0ff */
[-C--:B----4-:R-:W-:Y:S01]  /*16eb0*/  FFMA.FTZ R9, R153, R27.reuse, R40 ;  /* 0x0000001b99097223 */ /* 0x090fe20000010028 */
[----:B------:R-:W-:Y:S01]  /*16ec0*/  FSEL R108, R7, -INF , !P2 ;  /* 0xff800000076c7808 */ /* 0x000fe20005000000 */
[----:B------:R-:W-:Y:S01]  /*16ed0*/  FFMA.FTZ R7, R153, R27, R42 ;  /* 0x0000001b99077223 */ /* 0x000fe2000001002a */
[----:B-1----:R-:W-:-:S04]  /*16ee0*/  IADD3 R4, R2, 0x39, RZ ;  /* 0x0000003902047810 */ /* 0x002fc80007ffe0ff */
[----:B------:R1:W4:Y:S01]  /*16ef0*/  I2F R24, R4 ;  /* 0x0000000400187306 */ /* 0x0003220000201400 */
[----:B------:R-:W-:Y:S01]  /*16f00*/  HMMA.16816.F32 R92, R16, R46, R120 ;  /* 0x0000002e105c723c */ /* 0x000fe20000001878 */
[----:B------:R-:W-:Y:S01]  /*16f10*/  FSEL R125, R9, -INF , !P0 ;  /* 0xff800000097d7808 */ /* 0x000fe20004000000 */
[CC--:B------:R-:W-:Y:S01]  /*16f20*/  FFMA.FTZ R10, R153.reuse, R25.reuse, R41 ;  /* 0x00000019990a7223 */ /* 0x0c0fe20000010029 */
[----:B------:R-:W2:Y:S01]  /*16f30*/  LDSM.16.M88.4 R44, [R185+0x3000] ;  /* 0x00300000b92c783b */ /* 0x000ea20000000200 */
[----:B------:R-:W-:-:S03]  /*16f40*/  FFMA.FTZ R9, R153, R25, R43 ;  /* 0x0000001999097223 */ /* 0x000fc6000001002b */
[----:B------:R3:W2:Y:S01]  /*16f50*/  I2F R27, R5 ;  /* 0x00000005001b7306 */ /* 0x0006a20000201400 */
[----:B------:R-:W-:Y:S01]  /*16f60*/  FSEL R121, R7, -INF , !P1 ;  /* 0xff80000007797808 */ /* 0x000fe20004800000 */
[----:B------:R-:W-:Y:S01]  /*16f70*/  FFMA.FTZ R7, R153, R26, R28 ;  /* 0x0000001a99077223 */ /* 0x000fe2000001001c */
[----:B------:R-:W-:Y:S01]  /*16f80*/  HMMA.16816.F32 R32, R12, R34, R136 ;  /* 0x000000220c20723c */ /* 0x000fe20000001888 */
[C---:B------:R-:W-:Y:S01]  /*16f90*/  ISETP.GE.AND P2, PT, R4.reuse, R8, PT ;  /* 0x000000080400720c */ /* 0x040fe20003f46270 */
[----:B------:R-:W2:Y:S01]  /*16fa0*/  LDSM.16.M88.4 R40, [R180+0x5800] ;  /* 0x00580000b428783b */ /* 0x000ea20000000200 */
[----:B------:R-:W-:Y:S02]  /*16fb0*/  ISETP.GE.AND P0, PT, R4, R6, PT ;  /* 0x000000060400720c */ /* 0x000fe40003f06270 */
[----:B------:R-:W-:Y:S02]  /*16fc0*/  FSEL R122, R10, -INF , !P6 ;  /* 0xff8000000a7a7808 */ /* 0x000fe40007000000 */
[----:B-1----:R-:W-:-:S02]  /*16fd0*/  IADD3 R4, R2, 0x41, RZ ;  /* 0x0000004102047810 */ /* 0x002fc40007ffe0ff */
[C---:B------:R-:W-:Y:S02]  /*16fe0*/  ISETP.GE.AND P1, PT, R5.reuse, R8, PT ;  /* 0x000000080500720c */ /* 0x040fe40003f26270 */
[----:B------:R-:W-:Y:S02]  /*16ff0*/  ISETP.GE.AND P6, PT, R5, R6, PT ;  /* 0x000000060500720c */ /* 0x000fe40003fc6270 */
[----:B------:R-:W-:Y:S01]  /*17000*/  FSEL R111, R9, -INF , !P5 ;  /* 0xff800000096f7808 */ /* 0x000fe20006800000 */
[----:B----4-:R-:W-:Y:S01]  /*17010*/  FFMA.FTZ R9, R153, R24, R29 ;  /* 0x0000001899097223 */ /* 0x010fe2000001001d */
[----:B------:R-:W-:Y:S01]  /*17020*/  FSEL R123, R7, -INF , !P3 ;  /* 0xff800000077b7808 */ /* 0x000fe20005800000 */
[----:B------:R-:W-:Y:S01]  /*17030*/  FFMA.FTZ R7, R153, R26, R30 ;  /* 0x0000001a99077223 */ /* 0x000fe2000001001e */
[----:B---3--:R-:W-:Y:S01]  /*17040*/  IADD3 R5, R2, 0x48, RZ ;  /* 0x0000004802057810 */ /* 0x008fe20007ffe0ff */
[----:B------:R1:W3:Y:S01]  /*17050*/  I2F R11, R4 ;  /* 0x00000004000b7306 */ /* 0x0002e20000201400 */
[----:B------:R-:W-:-:S02]  /*17060*/  ISETP.GE.AND P5, PT, R4, R8, PT ;  /* 0x000000080400720c */ /* 0x000fc40003fa6270 */
[----:B------:R-:W-:Y:S02]  /*17070*/  ISETP.GE.AND P3, PT, R4, R6, PT ;  /* 0x000000060400720c */ /* 0x000fe40003f66270 */
[----:B------:R-:W-:Y:S02]  /*17080*/  FSEL R109, R7, -INF , !P4 ;  /* 0xff800000076d7808 */ /* 0x000fe40006000000 */
[----:B------:R-:W-:Y:S01]  /*17090*/  FSEL R110, R9, -INF , !P2 ;  /* 0xff800000096e7808 */ /* 0x000fe20005000000 */
[----:B------:R2:W4:Y:S01]  /*170a0*/  I2F R26, R5 ;  /* 0x00000005001a7306 */ /* 0x0005220000201400 */
[C---:B------:R-:W-:Y:S02]  /*170b0*/  ISETP.GE.AND P4, PT, R5.reuse, R8, PT ;  /* 0x000000080500720c */ /* 0x040fe40003f86270 */
[----:B------:R-:W-:Y:S01]  /*170c0*/  ISETP.GE.AND P2, PT, R5, R6, PT ;  /* 0x000000060500720c */ /* 0x000fe20003f46270 */
[C---:B------:R-:W-:Y:S01]  /*170d0*/  FFMA.FTZ R10, R153.reuse, R24, R31 ;  /* 0x00000018990a7223 */ /* 0x040fe2000001001f */
[----:B-1----:R-:W-:Y:S01]  /*170e0*/  IADD3 R4, R2, 0x49, RZ ;  /* 0x0000004902047810 */ /* 0x002fe20007ffe0ff */
[----:B------:R-:W-:Y:S03]  /*170f0*/  HMMA.16816.F32 R28, R12, R36, R96 ;  /* 0x000000240c1c723c */ /* 0x000fe60000001860 */
[----:B------:R1:W1:Y:S01]  /*17100*/  I2F R24, R4 ;  /* 0x0000000400187306 */ /* 0x0002620000201400 */
[----:B--2---:R-:W-:-:S04]  /*17110*/  FFMA.FTZ R5, R153, R27, R20 ;  /* 0x0000001b99057223 */ /* 0x004fc80000010014 */
[----:B------:R-:W-:Y:S01]  /*17120*/  HMMA.16816.F32 R68, R16, R48, R128 ;  /* 0x000000301044723c */ /* 0x000fe20000001880 */
[----:B------:R-:W-:Y:S01]  /*17130*/  FFMA.FTZ R7, R153, R27, R22 ;  /* 0x0000001b99077223 */ /* 0x000fe20000010016 */
[----:B------:R-:W-:-:S05]  /*17140*/  FSEL R120, R10, -INF , !P0 ;  /* 0xff8000000a787808 */ /* 0x000fca0004000000 */
[----:B------:R-:W-:Y:S02]  /*17150*/  FSEL R130, R5, -INF , !P1 ;  /* 0xff80000005827808 */ /* 0x000fe40004800000 */
[----:B------:R-:W-:Y:S01]  /*17160*/  IADD3 R5, R2, 0x50, RZ ;  /* 0x0000005002057810 */ /* 0x000fe20007ffe0ff */
[CC--:B---3--:R-:W-:Y:S01]  /*17170*/  FFMA.FTZ R10, R153.reuse, R11.reuse, R21 ;  /* 0x0000000b990a7223 */ /* 0x0c8fe20000010015 */
[C---:B------:R-:W-:Y:S02]  /*17180*/  ISETP.GE.AND P0, PT, R4.reuse, R8, PT ;  /* 0x000000080400720c */ /* 0x040fe40003f06270 */
[----:B------:R2:W3:Y:S01]  /*17190*/  I2F R25, R5 ;  /* 0x0000000500197306 */ /* 0x0004e20000201400 */
[----:B------:R-:W-:Y:S01]  /*171a0*/  ISETP.GE.AND P1, PT, R4, R6, PT ;  /* 0x000000060400720c */ /* 0x000fe20003f26270 */
[----:B------:R-:W-:Y:S01]  /*171b0*/  FFMA.FTZ R9, R153, R11, R23 ;  /* 0x0000000b99097223 */ /* 0x000fe20000010017 */
[----:B-1----:R-:W-:Y:S02]  /*171c0*/  IADD3 R4, R2, 0x51, RZ ;  /* 0x0000005102047810 */ /* 0x002fe40007ffe0ff */
[----:B------:R-:W-:Y:S01]  /*171d0*/  FSEL R126, R7, -INF , !P6 ;  /* 0xff800000077e7808 */ /* 0x000fe20007000000 */
[----:B----4-:R-:W-:Y:S01]  /*171e0*/  FFMA.FTZ R7, R153, R26, R32 ;  /* 0x0000001a99077223 */ /* 0x010fe20000010020 */
[----:B------:R-:W-:Y:S01]  /*171f0*/  HMMA.16816.F32 R20, R12, R38, R112 ;  /* 0x000000260c14723c */ /* 0x000fe20000001870 */
[----:B------:R1:W4:Y:S01]  /*17200*/  I2F R11, R4 ;  /* 0x00000004000b7306 */ /* 0x0003220000201400 */
[----:B------:R-:W-:Y:S01]  /*17210*/  FSEL R127, R10, -INF , !P5 ;  /* 0xff8000000a7f7808 */ /* 0x000fe20006800000 */
[----:B------:R-:W4:Y:S01]  /*17220*/  LDSM.16.M88.4 R36, [R185+0x3800] ;  /* 0x00380000b924783b */ /* 0x000f220000000200 */
[----:B------:R-:W-:-:S02]  /*17230*/  ISETP.GE.AND P6, PT, R5, R8, PT ;  /* 0x000000080500720c */ /* 0x000fc40003fc6270 */
[----:B------:R-:W-:Y:S02]  /*17240*/  ISETP.GE.AND P5, PT, R5, R6, PT ;  /* 0x000000060500720c */ /* 0x000fe40003fa6270 */
[----:B------:R-:W-:Y:S01]  /*17250*/  FSEL R98, R9, -INF , !P3 ;  /* 0xff80000009627808 */ /* 0x000fe20005800000 */
[----:B------:R-:W-:Y:S01]  /*17260*/  FFMA.FTZ R9, R153, R24, R33 ;  /* 0x0000001899097223 */ /* 0x000fe20000010021 */
[----:B------:R-:W-:Y:S01]  /*17270*/  FSEL R128, R7, -INF , !P4 ;  /* 0xff80000007807808 */ /* 0x000fe20006000000 */
[C---:B------:R-:W-:Y:S01]  /*17280*/  FFMA.FTZ R7, R153.reuse, R26, R34 ;  /* 0x0000001a99077223 */ /* 0x040fe20000010022 */
[----:B--2---:R-:W-:Y:S01]  /*17290*/  IADD3 R5, R2, 0x58, RZ ;  /* 0x0000005802057810 */ /* 0x004fe20007ffe0ff */
[----:B------:R-:W-:Y:S01]  /*172a0*/  FFMA.FTZ R10, R153, R24, R35 ;  /* 0x00000018990a7223 */ /* 0x000fe20000010023 */
[C---:B------:R-:W-:Y:S02]  /*172b0*/  ISETP.GE.AND P3, PT, R4.reuse, R8, PT ;  /* 0x000000080400720c */ /* 0x040fe40003f66270 */
[----:B------:R3:W2:Y:S01]  /*172c0*/  I2F R24, R5 ;  /* 0x0000000500187306 */ /* 0x0006a20000201400 */
[----:B------:R-:W-:-:S02]  /*172d0*/  ISETP.GE.AND P4, PT, R4, R6, PT ;  /* 0x000000060400720c */ /* 0x000fc40003f86270 */
[----:B------:R-:W-:Y:S02]  /*172e0*/  FSEL R96, R7, -INF , !P2 ;  /* 0xff80000007607808 */ /* 0x000fe40005000000 */
[----:B------:R-:W-:Y:S02]  /*172f0*/  FSEL R97, R9, -INF , !P0 ;  /* 0xff80000009617808 */ /* 0x000fe40004000000 */
[----:B-1----:R-:W-:Y:S02]  /*17300*/  IADD3 R4, R2, 0x59, RZ ;  /* 0x0000005902047810 */ /* 0x002fe40007ffe0ff */
[C---:B------:R-:W-:Y:S02]  /*17310*/  ISETP.GE.AND P2, PT, R5.reuse, R8, PT ;  /* 0x000000080500720c */ /* 0x040fe40003f46270 */
[----:B------:R-:W-:Y:S01]  /*17320*/  ISETP.GE.AND P0, PT, R5, R6, PT ;  /* 0x000000060500720c */ /* 0x000fe20003f06270 */
[----:B------:R-:W-:Y:S01]  /*17330*/  HMMA.16816.F32 R32, R12, R44, R80 ;  /* 0x0000002c0c20723c */ /* 0x000fe20000001850 */
[----:B------:R1:W1:Y:S01]  /*17340*/  I2F R27, R4 ;  /* 0x00000004001b7306 */ /* 0x0002620000201400 */
[----:B---3--:R-:W-:-:S02]  /*17350*/  FFMA.FTZ R5, R153, R25, R28 ;  /* 0x0000001999057223 */ /* 0x008fc4000001001c */
[C---:B------:R-:W-:Y:S02]  /*17360*/  FFMA.FTZ R7, R153.reuse, R25, R30 ;  /* 0x0000001999077223 */ /* 0x040fe4000001001e */
[-C--:B----4-:R-:W-:Y:S01]  /*17370*/  FFMA.FTZ R9, R153, R11.reuse, R29 ;  /* 0x0000000b99097223 */ /* 0x090fe2000001001d */
[----:B------:R-:W-:Y:S02]  /*17380*/  FSEL R137, R5, -INF , !P6 ;  /* 0xff80000005897808 */ /* 0x000fe40007000000 */
[----:B------:R-:W-:Y:S01]  /*17390*/  IADD3 R5, R2, 0x60, RZ ;  /* 0x0000006002057810 */ /* 0x000fe20007ffe0ff */
[----:B------:R-:W-:Y:S01]  /*173a0*/  HMMA.16816.F32 R72, R16, R64, R72 ;  /* 0x000000401048723c */ /* 0x000fe20000001848 */
[----:B------:R-:W-:Y:S01]  /*173b0*/  FSEL R112, R10, -INF , !P1 ;  /* 0xff8000000a707808 */ /* 0x000fe20004800000 */
[----:B------:R-:W-:Y:S01]  /*173c0*/  FFMA.FTZ R10, R153, R11, R31 ;  /* 0x0000000b990a7223 */ /* 0x000fe2000001001f */
[----:B------:R-:W-:Y:S01]  /*173d0*/  FSEL R131, R7, -INF , !P5 ;  /* 0xff80000007837808 */ /* 0x000fe20006800000 */
[----:B------:R2:W3:Y:S01]  /*173e0*/  I2F R11, R5 ;  /* 0x00000005000b7306 */ /* 0x0004e20000201400 */
[----:B------:R-:W-:-:S02]  /*173f0*/  FSEL R136, R9, -INF , !P3 ;  /* 0xff80000009887808 */ /* 0x000fc40005800000 */
[C---:B------:R-:W-:Y:S01]  /*17400*/  ISETP.GE.AND P1, PT, R4.reuse, R8, PT ;  /* 0x000000080400720c */ /* 0x040fe20003f26270 */
[C---:B------:R-:W-:Y:S01]  /*17410*/  HMMA.16816.F32 R100, R16.reuse, R66, R100 ;  /* 0x000000421064723c */ /* 0x040fe20000001864 */
[----:B------:R-:W-:Y:S02]  /*17420*/  ISETP.GE.AND P6, PT, R4, R6, PT ;  /* 0x000000060400720c */ /* 0x000fe40003fc6270 */
[C---:B------:R-:W-:Y:S02]  /*17430*/  ISETP.GE.AND P5, PT, R5.reuse, R8, PT ;  /* 0x000000080500720c */ /* 0x040fe40003fa6270 */
[----:B------:R-:W-:Y:S02]  /*17440*/  ISETP.GE.AND P3, PT, R5, R6, PT ;  /* 0x000000060500720c */ /* 0x000fe40003f66270 */
[----:B-1----:R-:W-:Y:S01]  /*17450*/  IADD3 R4, R2, 0x61, RZ ;  /* 0x0000006102047810 */ /* 0x002fe20007ffe0ff */
[----:B------:R-:W-:Y:S01]  /*17460*/  HMMA.16816.F32 R64, R16, R50, R140 ;  /* 0x000000321040723c */ /* 0x000fe2000000188c */
[----:B------:R-:W1:Y:S01]  /*17470*/  LDSM.16.M88.4 R48, [R185+0x4000] ;  /* 0x00400000b930783b */ /* 0x000e620000000200 */
[C---:B--2---:R-:W-:Y:S01]  /*17480*/  FFMA.FTZ R5, R153.reuse, R24, R20 ;  /* 0x0000001899057223 */ /* 0x044fe20000010014 */
[----:B------:R2:W4:Y:S01]  /*17490*/  I2F R26, R4 ;  /* 0x00000004001a7306 */ /* 0x0005220000201400 */
[----:B------:R-:W-:Y:S01]  /*174a0*/  FSEL R113, R10, -INF , !P4 ;  /* 0xff8000000a717808 */ /* 0x000fe20006000000 */
[----:B------:R-:W-:-:S02]  /*174b0*/  FFMA.FTZ R7, R153, R27, R21 ;  /* 0x0000001b99077223 */ /* 0x000fc40000010015 */
[----:B------:R-:W-:Y:S01]  /*174c0*/  FSEL R129, R5, -INF , !P2 ;  /* 0xff80000005817808 */ /* 0x000fe20005000000 */
[----:B------:R-:W-:Y:S01]  /*174d0*/  FFMA.FTZ R5, R153, R24, R22 ;  /* 0x0000001899057223 */ /* 0x000fe20000010016 */
[C---:B------:R-:W-:Y:S02]  /*174e0*/  ISETP.GE.AND P4, PT, R4.reuse, R8, PT ;  /* 0x000000080400720c */ /* 0x040fe40003f86270 */
[----:B------:R-:W-:Y:S01]  /*174f0*/  ISETP.GE.AND P2, PT, R4, R6, PT ;  /* 0x000000060400720c */ /* 0x000fe20003f46270 */
[----:B------:R-:W-:Y:S01]  /*17500*/  HMMA.16816.F32 R28, R12, R46, R116 ;  /* 0x0000002e0c1c723c */ /* 0x000fe20000001874 */
[----:B------:R-:W-:Y:S02]  /*17510*/  FSEL R99, R5, -INF , !P0 ;  /* 0xff80000005637808 */ /* 0x000fe40004000000 */
[----:B------:R-:W-:Y:S02]  /*17520*/  FSEL R114, R7, -INF , !P1 ;  /* 0xff80000007727808 */ /* 0x000fe40004800000 */
[----:B--2---:R-:W-:Y:S01]  /*17530*/  IADD3 R4, R2, 0x68, RZ ;  /* 0x0000006802047810 */ /* 0x004fe20007ffe0ff */
[----:B------:R-:W-:-:S02]  /*17540*/  FFMA.FTZ R5, R153, R27, R23 ;  /* 0x0000001b99057223 */ /* 0x000fc40000010017 */
[----:B------:R-:W-:Y:S01]  /*17550*/  HMMA.16816.F32 R60, R16, R40, R248 ;  /* 0x00000028103c723c */ /* 0x000fe200000018f8 */
[----:B---3--:R-:W-:Y:S01]  /*17560*/  FFMA.FTZ R9, R153, R11, R32 ;  /* 0x0000000b99097223 */ /* 0x008fe20000010020 */
[----:B------:R2:W3:Y:S01]  /*17570*/  I2F R24, R4 ;  /* 0x0000000400187306 */ /* 0x0004e20000201400 */
[C---:B------:R-:W-:Y:S01]  /*17580*/  ISETP.GE.AND P0, PT, R4.reuse, R8, PT ;  /* 0x000000080400720c */ /* 0x040fe20003f06270 */
[----:B------:R-:W-:Y:S01]  /*17590*/  LDSM.16.M88.4 R44, [R180+0x6000] ;  /* 0x00600000b42c783b */ /* 0x000fe20000000200 */
[----:B------:R-:W-:Y:S02]  /*175a0*/  ISETP.GE.AND P1, PT, R4, R6, PT ;  /* 0x000000060400720c */ /* 0x000fe40003f26270 */
[----:B------:R-:W-:Y:S01]  /*175b0*/  FSEL R115, R5, -INF , !P6 ;  /* 0xff80000005737808 */ /* 0x000fe20007000000 */
[----:B------:R-:W-:Y:S01]  /*175c0*/  HMMA.16816.F32 R20, R12, R36, R72 ;  /* 0x000000240c14723c */ /* 0x000fe20000001848 */
[----:B------:R-:W-:Y:S01]  /*175d0*/  FSEL R140, R9, -INF , !P5 ;  /* 0xff800000098c7808 */ /* 0x000fe20006800000 */
[----:B----4-:R-:W-:Y:S01]  /*175e0*/  FFMA.FTZ R9, R153, R26, R33 ;  /* 0x0000001a99097223 */ /* 0x010fe20000010021 */
[----:B--2---:R-:W-:-:S04]  /*175f0*/  IADD3 R4, R2, 0x69, RZ ;  /* 0x0000006902047810 */ /* 0x004fc80007ffe0ff */
[----:B------:R2:W4:Y:S01]  /*17600*/  I2F R25, R4 ;  /* 0x0000000400197306 */ /* 0x0005220000201400 */
[C---:B------:R-:W-:Y:S02]  /*17610*/  ISETP.GE.AND P6, PT, R4.reuse, R8, PT ;  /* 0x000000080400720c */ /* 0x040fe40003fc6270 */
[-C--:B------:R-:W-:Y:S02]  /*17620*/  ISETP.GE.AND P5, PT, R4, R6.reuse, PT ;  /* 0x000000060400720c */ /* 0x080fe40003fa6270 */
[C---:B------:R-:W-:Y:S02]  /*17630*/  IADD3 R7, R2.reuse, 0x70, RZ ;  /* 0x0000007002077810 */ /* 0x040fe40007ffe0ff */
[----:B------:R-:W-:Y:S02]  /*17640*/  IADD3 R5, R2, 0x71, RZ ;  /* 0x0000007102057810 */ /* 0x000fe40007ffe0ff */
[----:B------:R-:W-:Y:S01]  /*17650*/  FSEL R119, R9, -INF , !P4 ;  /* 0xff80000009777808 */ /* 0x000fe20006000000 */
[----:B--2---:R-:W-:Y:S01]  /*17660*/  FFMA.FTZ R4, R153, R11, R34 ;  /* 0x0000000b99047223 */ /* 0x004fe20000010022 */
[----:B------:R-:W-:Y:S01]  /*17670*/  ISETP.GE.AND P4, PT, R7, R6, PT ;  /* 0x000000060700720c */ /* 0x000fe20003f86270 */
[----:B------:R2:W1:Y:S03]  /*17680*/  I2F R11, R7 ;  /* 0x00000007000b7306 */ /* 0x0004660000201400 */
[----:B------:R-:W-:-:S02]  /*17690*/  FSEL R117, R4, -INF , !P3 ;  /* 0xff80000004757808 */ /* 0x000fc40005800000 */
[----:B------:R-:W-:Y:S01]  /*176a0*/  ISETP.GE.AND P3, PT, R7, R8, PT ;  /* 0x000000080700720c */ /* 0x000fe20003f66270 */
[----:B------:R-:W-:Y:S01]  /*176b0*/  HMMA.16816.F32 R36, R12, R38, R100 ;  /* 0x000000260c24723c */ /* 0x000fe20000001864 */
[C---:B---3--:R-:W-:Y:S01]  /*176c0*/  FFMA.FTZ R10, R153.reuse, R24, R28 ;  /* 0x00000018990a7223 */ /* 0x048fe2000001001c */
[----:B------:R-:W-:Y:S01]  /*176d0*/  IADD3 R4, R2, 0x78, RZ ;  /* 0x0000007802047810 */ /* 0x000fe20007ffe0ff */
[----:B--2---:R-:W-:Y:S02]  /*176e0*/  FFMA.FTZ R7, R153, R26, R35 ;  /* 0x0000001a99077223 */ /* 0x004fe40000010023 */
[----:B------:R-:W2:Y:S01]  /*176f0*/  LDSM.16.M88.4 R32, [R185+0x4800] ;  /* 0x00480000b920783b */ /* 0x000ea20000000200 */
[----:B------:R3:W1:Y:S02]  /*17700*/  I2F R26, R5 ;  /* 0x00000005001a7306 */ /* 0x0006640000201400 */
[----:B------:R-:W-:Y:S01]  /*17710*/  FSEL R101, R7, -INF , !P2 ;  /* 0xff80000007657808 */ /* 0x000fe20005000000 */
[----:B----4-:R-:W-:-:S02]  /*17720*/  FFMA.FTZ R7, R153, R25, R29 ;  /* 0x0000001999077223 */ /* 0x010fc4000001001d */
[----:B------:R-:W-:Y:S01]  /*17730*/  FFMA.FTZ R9, R153, R24, R30 ;  /* 0x0000001899097223 */ /* 0x000fe2000001001e */
[----:B------:R-:W-:Y:S02]  /*17740*/  FSEL R102, R10, -INF , !P0 ;  /* 0xff8000000a667808 */ /* 0x000fe40004000000 */
[----:B------:R4:W2:Y:S01]  /*17750*/  I2F R24, R4 ;  /* 0x0000000400187306 */ /* 0x0008a20000201400 */
[----:B------:R-:W-:Y:S01]  /*17760*/  FSEL R116, R7, -INF , !P6 ;  /* 0xff80000007747808 */ /* 0x000fe20007000000 */
[----:B------:R-:W-:Y:S01]  /*17770*/  FFMA.FTZ R7, R153, R25, R31 ;  /* 0x0000001999077223 */ /* 0x000fe2000001001f */
[C---:B------:R-:W-:Y:S02]  /*17780*/  ISETP.GE.AND P2, PT, R5.reuse, R8, PT ;  /* 0x000000080500720c */ /* 0x040fe40003f46270 */
[----:B------:R-:W-:Y:S01]  /*17790*/  ISETP.GE.AND P0, PT, R5, R6, PT ;  /* 0x000000060500720c */ /* 0x000fe20003f06270 */
[----:B------:R-:W-:Y:S01]  /*177a0*/  HMMA.16816.F32 R80, R16, R42, R160 ;  /* 0x0000002a1050723c */ /* 0x000fe200000018a0 */
[----:B---3--:R-:W-:Y:S01]  /*177b0*/  IADD3 R5, R2, 0x79, RZ ;  /* 0x0000007902057810 */ /* 0x008fe20007ffe0ff */
[-C--:B-1----:R-:W-:Y:S01]  /*177c0*/  FFMA.FTZ R10, R153, R11.reuse, R20 ;  /* 0x0000000b990a7223 */ /* 0x082fe20000010014 */
[----:B------:R-:W-:Y:S01]  /*177d0*/  FSEL R100, R9, -INF , !P1 ;  /* 0xff80000009647808 */ /* 0x000fe20004800000 */
[----:B------:R-:W-:Y:S01]  /*177e0*/  FFMA.FTZ R9, R153, R11, R22 ;  /* 0x0000000b99097223 */ /* 0x000fe20000010016 */
[----:B------:R-:W-:-:S03]  /*177f0*/  FSEL R103, R7, -INF , !P5 ;  /* 0xff80000007677808 */ /* 0x000fc60006800000 */
[C---:B------:R-:W-:Y:S01]  /*17800*/  HMMA.16816.F32 R40, R12.reuse, R48, R144 ;  /* 0x000000300c28723c */ /* 0x040fe20000001890 */
[----:B------:R1:W3:Y:S01]  /*17810*/  I2F R11, R5 ;  /* 0x00000005000b7306 */ /* 0x0002e20000201400 */
[C---:B------:R-:W-:Y:S01]  /*17820*/  ISETP.GE.AND P1, PT, R4.reuse, R8, PT ;  /* 0x000000080400720c */ /* 0x040fe20003f26270 */
[----:B------:R-:W-:Y:S01]  /*17830*/  FFMA.FTZ R7, R153, R26, R21 ;  /* 0x0000001a99077223 */ /* 0x000fe20000010015 */
[----:B------:R-:W-:Y:S02]  /*17840*/  ISETP.GE.AND P6, PT, R4, R6, PT ;  /* 0x000000060400720c */ /* 0x000fe40003fc6270 */
[----:B----4-:R-:W-:Y:S02]  /*17850*/  IADD3 R4, R2, 0x80, RZ ;  /* 0x0000008002047810 */ /* 0x010fe40007ffe0ff */
[----:B------:R-:W-:Y:S01]  /*17860*/  HMMA.16816.F32 R28, R12, R50, R52 ;  /* 0x000000320c1c723c */ /* 0x000fe20000001834 */
[----:B------:R-:W-:Y:S01]  /*17870*/  FSEL R145, R10, -INF , !P3 ;  /* 0xff8000000a917808 */ /* 0x000fe20005800000 */
[----:B------:R4:W3:Y:S01]  /*17880*/  I2F R25, R4 ;  /* 0x0000000400197306 */ /* 0x0008e20000201400 */
[----:B------:R-:W-:Y:S01]  /*17890*/  FSEL R143, R9, -INF , !P4 ;  /* 0xff800000098f7808 */ /* 0x000fe20006000000 */
[----:B------:R-:W3:Y:S01]  /*178a0*/  LDSM.16.M88.4 R52, [R185+0x5000] ;  /* 0x00500000b934783b */ /* 0x000ee20000000200 */
[----:B------:R-:W-:-:S02]  /*178b0*/  FSEL R144, R7, -INF , !P2 ;  /* 0xff80000007907808 */ /* 0x000fc40005000000 */
[C---:B------:R-:W-:Y:S01]  /*178c0*/  ISETP.GE.AND P5, PT, R5.reuse, R8, PT ;  /* 0x000000080500720c */ /* 0x040fe20003fa6270 */
[----:B------:R-:W3:Y:S01]  /*178d0*/  LDSM.16.M88.4 R48, [R185+0x5800] ;  /* 0x00580000b930783b */ /* 0x000ee20000000200 */
[----:B------:R-:W-:Y:S02]  /*178e0*/  ISETP.GE.AND P3, PT, R5, R6, PT ;  /* 0x000000060500720c */ /* 0x000fe40003f66270 */
[C---:B------:R-:W-:Y:S02]  /*178f0*/  ISETP.GE.AND P4, PT, R4.reuse, R8, PT ;  /* 0x000000080400720c */ /* 0x040fe40003f86270 */
[----:B------:R-:W-:Y:S01]  /*17900*/  ISETP.GE.AND P2, PT, R4, R6, PT ;  /* 0x000000060400720c */ /* 0x000fe20003f46270 */
[C---:B------:R-:W-:Y:S01]  /*17910*/  FFMA.FTZ R7, R153.reuse, R26, R23 ;  /* 0x0000001a99077223 */ /* 0x040fe20000010017 */
[C---:B-1----:R-:W-:Y:S01]  /*17920*/  IADD3 R5, R2.reuse, 0x81, RZ ;  /* 0x0000008102057810 */ /* 0x042fe20007ffe0ff */
[CC--:B--2---:R-:W-:Y:S01]  /*17930*/  FFMA.FTZ R9, R153.reuse, R24.reuse, R36 ;  /* 0x0000001899097223 */ /* 0x0c4fe20000010024 */
[----:B----4-:R-:W-:Y:S01]  /*17940*/  IADD3 R4, R2, 0x88, RZ ;  /* 0x0000008802047810 */ /* 0x010fe20007ffe0ff */
[----:B------:R-:W-:-:S02]  /*17950*/  FFMA.FTZ R10, R153, R24, R38 ;  /* 0x00000018990a7223 */ /* 0x000fc40000010026 */
[----:B------:R1:W2:Y:S01]  /*17960*/  I2F R24, R5 ;  /* 0x0000000500187306 */ /* 0x0002a20000201400 */
[----:B------:R-:W-:Y:S02]  /*17970*/  FSEL R138, R7, -INF , !P0 ;  /* 0xff800000078a7808 */ /* 0x000fe40004000000 */
[----:B------:R-:W-:Y:S01]  /*17980*/  FSEL R142, R9, -INF , !P1 ;  /* 0xff800000098e7808 */ /* 0x000fe20004800000 */
[----:B---3--:R-:W-:Y:S01]  /*17990*/  FFMA.FTZ R7, R153, R11, R39 ;  /* 0x0000000b99077223 */ /* 0x008fe20000010027 */
[----:B------:R-:W-:-:S03]  /*179a0*/  ISETP.GE.AND P0, PT, R5, R8, PT ;  /* 0x000000080500720c */ /* 0x000fc60003f06270 */
[----:B------:R3:W4:Y:S01]  /*179b0*/  I2F R27, R4 ;  /* 0x00000004001b7306 */ /* 0x0007220000201400 */
[----:B------:R-:W-:Y:S01]  /*179c0*/  ISETP.GE.AND P1, PT, R5, R6, PT ;  /* 0x000000060500720c */ /* 0x000fe20003f26270 */
[C---:B------:R-:W-:Y:S01]  /*179d0*/  FFMA.FTZ R9, R153.reuse, R25, R40 ;  /* 0x0000001999097223 */ /* 0x040fe20000010028 */
[----:B------:R-:W-:Y:S01]  /*179e0*/  FSEL R118, R10, -INF , !P6 ;  /* 0xff8000000a767808 */ /* 0x000fe20007000000 */
[----:B-1----:R-:W-:Y:S01]  /*179f0*/  FFMA.FTZ R5, R153, R11, R37 ;  /* 0x0000000b99057223 */ /* 0x002fe20000010025 */
[----:B------:R-:W-:Y:S01]  /*17a00*/  FSEL R141, R7, -INF , !P3 ;  /* 0xff800000078d7808 */ /* 0x000fe20005800000 */
[----:B------:R-:W-:Y:S01]  /*17a10*/  FFMA.FTZ R7, R153, R25, R42 ;  /* 0x0000001999077223 */ /* 0x000fe2000001002a */
[C---:B------:R-:W-:Y:S01]  /*17a20*/  ISETP.GE.AND P6, PT, R4.reuse, R8, PT ;  /* 0x000000080400720c */ /* 0x040fe20003fc6270 */
[C---:B------:R-:W-:Y:S01]  /*17a30*/  HMMA.16816.F32 R20, R12.reuse, R32, R56 ;  /* 0x000000200c14723c */ /* 0x040fe20000001838 */
[----:B------:R-:W-:Y:S02]  /*17a40*/  FSEL R139, R5, -INF , !P5 ;  /* 0xff800000058b7808 */ /* 0x000fe40006800000 */
[----:B------:R-:W-:Y:S01]  /*17a50*/  FSEL R161, R9, -INF , !P4 ;  /* 0xff80000009a17808 */ /* 0x000fe20006000000 */
[C---:B--2---:R-:W-:Y:S01]  /*17a60*/  FFMA.FTZ R10, R153.reuse, R24, R41 ;  /* 0x00000018990a7223 */ /* 0x044fe20000010029 */
[----:B------:R-:W-:Y:S01]  /*17a70*/  ISETP.GE.AND P5, PT, R4, R6, PT ;  /* 0x000000060400720c */ /* 0x000fe20003fa6270 */
[----:B------:R-:W1:Y:S01]  /*17a80*/  LDSM.16.M88.4 R36, [R185+0x6000] ;  /* 0x00600000b924783b */ /* 0x000e620000000200 */
[C---:B---3--:R-:W-:Y:S01]  /*17a90*/  IADD3 R4, R2.reuse, 0x89, RZ ;  /* 0x0000008902047810 */ /* 0x048fe20007ffe0ff */
[----:B------:R-:W-:Y:S01]  /*17aa0*/  FFMA.FTZ R9, R153, R24, R43 ;  /* 0x0000001899097223 */ /* 0x000fe2000001002b */
[----:B------:R-:W-:Y:S01]  /*17ab0*/  FSEL R147, R7, -INF , !P2 ;  /* 0xff80000007937808 */ /* 0x000fe20005000000 */
[----:B----4-:R-:W-:Y:S01]  /*17ac0*/  FFMA.FTZ R7, R153, R27, R28 ;  /* 0x0000001b99077223 */ /* 0x010fe2000001001c */
[----:B------:R2:W3:Y:S01]  /*17ad0*/  I2F R26, R4 ;  /* 0x00000004001a7306 */ /* 0x0004e20000201400 */
[----:B------:R-:W-:Y:S01]  /*17ae0*/  IADD3 R5, R2, 0x90, RZ ;  /* 0x0000009002057810 */ /* 0x000fe20007ffe0ff */
[----:B------:R-:W-:Y:S01]  /*17af0*/  HMMA.16816.F32 R32, R12, R34, R92 ;  /* 0x000000220c20723c */ /* 0x000fe2000000185c */
[C---:B------:R-:W-:Y:S01]  /*17b00*/  ISETP.GE.AND P3, PT, R4.reuse, R8, PT ;  /* 0x000000080400720c */ /* 0x040fe20003f66270 */
[----:B------:R-:W4:Y:S01]  /*17b10*/  LDSM.16.M88.4 R56, [R180+0x6800] ;  /* 0x00680000b438783b */ /* 0x000f220000000200 */
[----:B------:R-:W-:-:S02]  /*17b20*/  ISETP.GE.AND P4, PT, R4, R6, PT ;  /* 0x000000060400720c */ /* 0x000fc40003f86270 */
[----:B------:R-:W-:Y:S01]  /*17b30*/  FSEL R146, R9, -INF , !P1 ;  /* 0xff80000009927808 */ /* 0x000fe20004800000 */
[----:B------:R-:W1:Y:S01]  /*17b40*/  I2F R25, R5 ;  /* 0x0000000500197306 */ /* 0x000e620000201400 */
[----:B------:R-:W-:Y:S02]  /*17b50*/  FSEL R149, R7, -INF , !P6 ;  /* 0xff80000007957808 */ /* 0x000fe40007000000 */
[----:B--2---:R-:W-:-:S05]  /*17b60*/  IADD3 R4, R2, 0x91, RZ ;  /* 0x0000009102047810 */ /* 0x004fca0007ffe0ff */
[----:B------:R2:W1:Y:S01]  /*17b70*/  I2F R24, R4 ;  /* 0x0000000400187306 */ /* 0x0004620000201400 */
[C---:B------:R-:W-:Y:S02]  /*17b80*/  ISETP.GE.AND P1, PT, R4.reuse, R8, PT ;  /* 0x000000080400720c */ /* 0x040fe40003f26270 */
[----:B------:R-:W-:Y:S01]  /*17b90*/  ISETP.GE.AND P6, PT, R4, R6, PT ;  /* 0x000000060400720c */ /* 0x000fe20003fc6270 */
[----:B------:R-:W-:Y:S01]  /*17ba0*/  FFMA.FTZ R7, R153, R27, R30 ;  /* 0x0000001b99077223 */ /* 0x000fe2000001001e */
[----:B------:R-:W-:Y:S02]  /*17bb0*/  FSEL R148, R10, -INF , !P0 ;  /* 0xff8000000a947808 */ /* 0x000fe40004000000 */
[C---:B------:R-:W-:Y:S02]  /*17bc0*/  ISETP.GE.AND P2, PT, R5.reuse, R8, PT ;  /* 0x000000080500720c */ /* 0x040fe40003f46270 */
[----:B------:R-:W-:Y:S02]  /*17bd0*/  ISETP.GE.AND P0, PT, R5, R6, PT ;  /* 0x000000060500720c */ /* 0x000fe40003f06270 */
[----:B--2---:R-:W-:-:S04]  /*17be0*/  IADD3 R4, R2, 0x98, RZ ;  /* 0x0000009802047810 */ /* 0x004fc80007ffe0ff */
[----:B------:R-:W2:Y:S01]  /*17bf0*/  I2F R11, R4 ;  /* 0x00000004000b7306 */ /* 0x000ea20000201400 */
[----:B------:R-:W-:Y:S01]  /*17c00*/  IADD3 R5, R2, 0x99, RZ ;  /* 0x0000009902057810 */ /* 0x000fe20007ffe0ff */
[-C--:B---3--:R-:W-:Y:S01]  /*17c10*/  FFMA.FTZ R9, R153, R26.reuse, R29 ;  /* 0x0000001a99097223 */ /* 0x088fe2000001001d */
[----:B------:R-:W-:Y:S01]  /*17c20*/  FSEL R92, R7, -INF , !P5 ;  /* 0xff800000075c7808 */ /* 0x000fe20006800000 */
[C---:B------:R-:W-:Y:S02]  /*17c30*/  FFMA.FTZ R7, R153.reuse, R26, R31 ;  /* 0x0000001a99077223 */ /* 0x040fe4000001001f */
[-C--:B-1----:R-:W-:Y:S02]  /*17c40*/  FFMA.FTZ R10, R153, R25.reuse, R20 ;  /* 0x00000019990a7223 */ /* 0x082fe40000010014 */
[----:B------:R1:W3:Y:S01]  /*17c50*/  I2F R26, R5 ;  /* 0x00000005001a7306 */ /* 0x0002e20000201400 */
[----:B------:R-:W-:Y:S01]  /*17c60*/  FSEL R94, R9, -INF , !P3 ;  /* 0xff800000095e7808 */ /* 0x000fe20005800000 */
[----:B------:R-:W-:Y:S01]  /*17c70*/  FFMA.FTZ R9, R153, R25, R22 ;  /* 0x0000001999097223 */ /* 0x000fe20000010016 */
[----:B------:R-:W-:Y:S01]  /*17c80*/  FSEL R93, R7, -INF , !P4 ;  /* 0xff800000075d7808 */ /* 0x000fe20006000000 */
[----:B------:R-:W-:Y:S01]  /*17c90*/  FFMA.FTZ R7, R153, R24, R21 ;  /* 0x0000001899077223 */ /* 0x000fe20000010015 */
[----:B------:R-:W-:Y:S01]  /*17ca0*/  HMMA.16816.F32 R40, R12, R52, R68 ;  /* 0x000000340c28723c */ /* 0x000fe20000001844 */
[----:B------:R-:W-:-:S02]  /*17cb0*/  FSEL R173, R10, -INF , !P2 ;  /* 0xff8000000aad7808 */ /* 0x000fc40005000000 */
[C---:B------:R-:W-:Y:S02]  /*17cc0*/  ISETP.GE.AND P5, PT, R4.reuse, R8, PT ;  /* 0x000000080400720c */ /* 0x040fe40003fa6270 */
[----:B------:R-:W-:Y:S02]  /*17cd0*/  ISETP.GE.AND P3, PT, R4, R6, PT ;  /* 0x000000060400720c */ /* 0x000fe40003f66270 */
[C---:B------:R-:W-:Y:S02]  /*17ce0*/  ISETP.GE.AND P4, PT, R5.reuse, R8, PT ;  /* 0x000000080500720c */ /* 0x040fe40003f86270 */
[----:B------:R-:W-:Y:S02]  /*17cf0*/  ISETP.GE.AND P2, PT, R5, R6, PT ;  /* 0x000000060500720c */ /* 0x000fe40003f46270 */
[----:B------:R-:W-:Y:S01]  /*17d00*/  FSEL R163, R9, -INF , !P0 ;  /* 0xff80000009a37808 */ /* 0x000fe20004000000 */
[----:B--2---:R-:W-:Y:S01]  /*17d10*/  FFMA.FTZ R9, R153, R11, R32 ;  /* 0x0000000b99097223 */ /* 0x004fe20000010020 */
[----:B------:R-:W-:Y:S01]  /*17d20*/  FSEL R172, R7, -INF , !P1 ;  /* 0xff80000007ac7808 */ /* 0x000fe20004800000 */
[----:B------:R-:W-:Y:S01]  /*17d30*/  FFMA.FTZ R7, R153, R24, R23 ;  /* 0x0000001899077223 */ /* 0x000fe20000010017 */
[----:B------:R-:W-:-:S02]  /*17d40*/  IADD3 R4, R2, 0xa0, RZ ;  /* 0x000000a002047810 */ /* 0x000fc40007ffe0ff */
[----:B-1----:R-:W-:Y:S01]  /*17d50*/  IADD3 R5, R2, 0xa1, RZ ;  /* 0x000000a102057810 */ /* 0x002fe20007ffe0ff */
[----:B------:R-:W-:Y:S01]  /*17d60*/  HMMA.16816.F32 R20, R12, R54, R64 ;  /* 0x000000360c14723c */ /* 0x000fe20000001840 */
[----:B------:R1:W2:Y:S01]  /*17d70*/  I2F R25, R4 ;  /* 0x0000000400197306 */ /* 0x0002a20000201400 */
[C---:B------:R-:W-:Y:S01]  /*17d80*/  ISETP.GE.AND P0, PT, R4.reuse, R8, PT ;  /* 0x000000080400720c */ /* 0x040fe20003f06270 */
[----:B------:R-:W-:Y:S01]  /*17d90*/  FFMA.FTZ R10, R153, R11, R34 ;  /* 0x0000000b990a7223 */ /* 0x000fe20000010022 */
[----:B------:R-:W-:Y:S01]  /*17da0*/  ISETP.GE.AND P1, PT, R4, R6, PT ;  /* 0x000000060400720c */ /* 0x000fe20003f26270 */
[----:B------:R-:W4:Y:S01]  /*17db0*/  LDSM.16.M88.4 R52, [R180+0x7000] ;  /* 0x00700000b434783b */ /* 0x000f220000000200 */
[----:B------:R-:W-:Y:S02]  /*17dc0*/  FSEL R150, R7, -INF , !P6 ;  /* 0xff80000007967808 */ /* 0x000fe40007000000 */
[----:B------:R-:W-:Y:S01]  /*17dd0*/  FSEL R162, R9, -INF , !P5 ;  /* 0xff80000009a27808 */ /* 0x000fe20006800000 */
[----:B------:R3:W2:Y:S01]  /*17de0*/  I2F R24, R5 ;  /* 0x0000000500187306 */ /* 0x0006a20000201400 */
[----:B------:R-:W-:-:S02]  /*17df0*/  ISETP.GE.AND P6, PT, R5, R8, PT ;  /* 0x000000080500720c */ /* 0x000fc40003fc6270 */
[----:B------:R-:W-:Y:S02]  /*17e00*/  ISETP.GE.AND P5, PT, R5, R6, PT ;  /* 0x000000060500720c */ /* 0x000fe40003fa6270 */
[----:B-1----:R-:W-:-:S04]  /*17e10*/  IADD3 R4, R2, 0xa8, RZ ;  /* 0x000000a802047810 */ /* 0x002fc80007ffe0ff */
[----:B------:R-:W1:Y:S01]  /*17e20*/  I2F R11, R4 ;  /* 0x00000004000b7306 */ /* 0x000e620000201400 */
[CC--:B---3--:R-:W-:Y:S02]  /*17e30*/  FFMA.FTZ R5, R153.reuse, R26.reuse, R33 ;  /* 0x0000001a99057223 */ /* 0x0c8fe40000010021 */
[----:B------:R-:W-:-:S03]  /*17e40*/  FFMA.FTZ R7, R153, R26, R35 ;  /* 0x0000001a99077223 */ /* 0x000fc60000010023 */
[----:B------:R-:W-:Y:S02]  /*17e50*/  FSEL R160, R5, -INF , !P4 ;  /* 0xff80000005a07808 */ /* 0x000fe40006000000 */
[----:B------:R-:W-:Y:S01]  /*17e60*/  IADD3 R5, R2, 0xa9, RZ ;  /* 0x000000a902057810 */ /* 0x000fe20007ffe0ff */
[----:B------:R-:W-:Y:S01]  /*17e70*/  HMMA.16816.F32 R76, R16, R44, R200 ;  /* 0x0000002c104c723c */ /* 0x000fe200000018c8 */
[----:B------:R-:W-:Y:S02]  /*17e80*/  FSEL R151, R7, -INF , !P2 ;  /* 0xff80000007977808 */ /* 0x000fe40005000000 */
[----:B------:R3:W3:Y:S01]  /*17e90*/  I2F R28, R5 ;  /* 0x00000005001c7306 */ /* 0x0006e20000201400 */
[----:B------:R-:W-:Y:S01]  /*17ea0*/  FSEL R95, R10, -INF , !P3 ;  /* 0xff8000000a5f7808 */ /* 0x000fe20005800000 */
[C---:B--2---:R-:W-:Y:S02]  /*17eb0*/  FFMA.FTZ R9, R153.reuse, R25, R42 ;  /* 0x0000001999097223 */ /* 0x044fe4000001002a */
[----:B------:R-:W-:-:S02]  /*17ec0*/  FFMA.FTZ R7, R153, R24, R41 ;  /* 0x0000001899077223 */ /* 0x000fc40000010029 */
[----:B------:R-:W-:Y:S01]  /*17ed0*/  FFMA.FTZ R10, R153, R25, R40 ;  /* 0x00000019990a7223 */ /* 0x000fe20000010028 */
[----:B------:R-:W-:Y:S01]  /*17ee0*/  HMMA.16816.F32 R72, R16, R46, R208 ;  /* 0x0000002e1048723c */ /* 0x000fe200000018d0 */
[----:B------:R-:W-:Y:S01]  /*17ef0*/  FSEL R176, R9, -INF , !P1 ;  /* 0xff80000009b07808 */ /* 0x000fe20004800000 */
[----:B-1----:R-:W-:Y:S01]  /*17f00*/  FFMA.FTZ R9, R153, R11, R20 ;  /* 0x0000000b99097223 */ /* 0x002fe20000010014 */
[----:B------:R-:W-:Y:S01]  /*17f10*/  FSEL R177, R7, -INF , !P6 ;  /* 0xff80000007b17808 */ /* 0x000fe20007000000 */
[----:B------:R-:W-:Y:S01]  /*17f20*/  FFMA.FTZ R7, R153, R24, R43 ;  /* 0x0000001899077223 */ /* 0x000fe2000001002b */
[----:B------:R-:W-:Y:S01]  /*17f30*/  FSEL R179, R10, -INF , !P0 ;  /* 0xff8000000ab37808 */ /* 0x000fe20004000000 */
[----:B------:R-:W-:Y:S02]  /*17f40*/  LDSM.16.M88.4 R40, [R180+0x7800] ;  /* 0x00780000b428783b */ /* 0x000fe40000000200 */
[----:B------:R-:W-:Y:S01]  /*17f50*/  HMMA.16816.F32 R44, R12, R48, R60 ;  /* 0x000000300c2c723c */ /* 0x000fe2000000183c */
[----:B------:R-:W-:-:S02]  /*17f60*/  ISETP.GE.AND P3, PT, R4, R8, PT ;  /* 0x000000080400720c */ /* 0x000fc40003f66270 */
[----:B------:R-:W-:Y:S02]  /*17f70*/  ISETP.GE.AND P4, PT, R4, R6, PT ;  /* 0x000000060400720c */ /* 0x000fe40003f86270 */
[C---:B------:R-:W-:Y:S02]  /*17f80*/  ISETP.GE.AND P2, PT, R5.reuse, R8, PT ;  /* 0x000000080500720c */ /* 0x040fe40003f46270 */
[----:B------:R-:W-:Y:S01]  /*17f90*/  ISETP.GE.AND P0, PT, R5, R6, PT ;  /* 0x000000060500720c */ /* 0x000fe20003f06270 */
[----:B------:R-:W-:Y:S01]  /*17fa0*/  HMMA.16816.F32 R24, R12, R50, R80 ;  /* 0x000000320c18723c */ /* 0x000fe20000001850 */
[C---:B------:R-:W-:Y:S01]  /*17fb0*/  IADD3 R4, R2.reuse, 0xb0, RZ ;  /* 0x000000b002047810 */ /* 0x040fe20007ffe0ff */
[----:B------:R-:W1:Y:S01]  /*17fc0*/  LDSM.16.M88.4 R48, [R185+0x6800] ;  /* 0x00680000b930783b */ /* 0x000e620000000200 */
[----:B---3--:R-:W-:Y:S01]  /*17fd0*/  IADD3 R5, R2, 0xb1, RZ ;  /* 0x000000b102057810 */ /* 0x008fe20007ffe0ff */
[----:B------:R-:W-:Y:S01]  /*17fe0*/  FFMA.FTZ R10, R153, R11, R22 ;  /* 0x0000000b990a7223 */ /* 0x000fe20000010016 */
[----:B------:R-:W-:Y:S01]  /*17ff0*/  FSEL R174, R7, -INF , !P5 ;  /* 0xff80000007ae7808 */ /* 0x000fe20006800000 */
[----:B------:R2:W3:Y:S01]  /*18000*/  I2F R32, R4 ;  /* 0x0000000400207306 */ /* 0x0004e20000201400 */
[----:B------:R-:W-:-:S02]  /*18010*/  FSEL R175, R9, -INF , !P3 ;  /* 0xff80000009af7808 */ /* 0x000fc40005800000 */
[C---:B------:R-:W-:Y:S02]  /*18020*/  ISETP.GE.AND P5, PT, R5.reuse, R8, PT ;  /* 0x000000080500720c */ /* 0x040fe40003fa6270 */
[----:B------:R-:W-:Y:S02]  /*18030*/  ISETP.GE.AND P3, PT, R5, R6, PT ;  /* 0x000000060500720c */ /* 0x000fe40003f66270 */
[C---:B------:R-:W-:Y:S01]  /*18040*/  ISETP.GE.AND P1, PT, R4.reuse, R8, PT ;  /* 0x000000080400720c */ /* 0x040fe20003f26270 */
[----:B------:R3:W1:Y:S01]  /*18050*/  I2F R22, R5 ;  /* 0x0000000500167306 */ /* 0x0006620000201400 */
[----:B------:R-:W-:Y:S02]  /*18060*/  ISETP.GE.AND P6, PT, R4, R6, PT ;  /* 0x000000060400720c */ /* 0x000fe40003fc6270 */
[----:B------:R-:W-:Y:S02]  /*18070*/  FSEL R80, R10, -INF , !P4 ;  /* 0xff8000000a507808 */ /* 0x000fe40006000000 */
[----:B--2---:R-:W-:Y:S01]  /*18080*/  IADD3 R4, R2, 0xb8, RZ ;  /* 0x000000b802047810 */ /* 0x004fe20007ffe0ff */
[----:B---3--:R-:W-:-:S03]  /*18090*/  FFMA.FTZ R5, R153, R28, R21 ;  /* 0x0000001c99057223 */ /* 0x008fc60000010015 */
[----:B------:R2:W3:Y:S01]  /*180a0*/  I2F R20, R4 ;  /* 0x0000000400147306 */ /* 0x0004e20000201400 */
[C---:B------:R-:W-:Y:S02]  /*180b0*/  ISETP.GE.AND P4, PT, R4.reuse, R8, PT ;  /* 0x000000080400720c */ /* 0x040fe40003f86270 */
[----:B------:R-:W-:Y:S02]  /*180c0*/  FSEL R81, R5, -INF , !P2 ;  /* 0xff80000005517808 */ /* 0x000fe40005000000 */
[----:B------:R-:W-:Y:S01]  /*180d0*/  ISETP.GE.AND P2, PT, R4, R6, PT ;  /* 0x000000060400720c */ /* 0x000fe20003f46270 */
[----:B------:R-:W-:Y:S02]  /*180e0*/  FFMA.FTZ R7, R153, R28, R23 ;  /* 0x0000001c99077223 */ /* 0x000fe40000010017 */
[----:B------:R-:W-:Y:S01]  /*180f0*/  HMMA.16816.F32 R28, R12, R36, R76 ;  /* 0x000000240c1c723c */ /* 0x000fe2000000184c */
[----:B--2---:R-:W-:-:S07]  /*18100*/  IADD3 R4, R2, 0xb9, RZ ;  /* 0x000000b902047810 */ /* 0x004fce0007ffe0ff */
[----:B----4-:R-:W-:Y:S01]  /*18110*/  HMMA.16816.F32 R68, R16, R56, R216 ;  /* 0x000000381044723c */ /* 0x010fe200000018d8 */
[----:B------:R-:W2:Y:S01]  /*18120*/  I2F R11, R4 ;  /* 0x00000004000b7306 */ /* 0x000ea20000201400 */
[----:B------:R-:W-:Y:S01]  /*18130*/  IADD3 R5, R2, 0xc0, RZ ;  /* 0x000000c002057810 */ /* 0x000fe20007ffe0ff */
[-C--:B------:R-:W-:Y:S01]  /*18140*/  FFMA.FTZ R9, R153, R32.reuse, R44 ;  /* 0x0000002099097223 */ /* 0x080fe2000001002c */
[----:B------:R-:W-:Y:S01]  /*18150*/  FSEL R82, R7, -INF , !P0 ;  /* 0xff80000007527808 */ /* 0x000fe20004000000 */
[----:B------:R-:W-:-:S04]  /*18160*/  FFMA.FTZ R7, R153, R32, R46 ;  /* 0x0000002099077223 */ /* 0x000fc8000001002e */
[----:B------:R4:W4:Y:S01]  /*18170*/  I2F R21, R5 ;  /* 0x0000000500157306 */ /* 0x0009220000201400 */
[----:B------:R-:W-:Y:S01]  /*18180*/  FSEL R202, R9, -INF , !P1 ;  /* 0xff80000009ca7808 */ /* 0x000fe20004800000 */
[----:B-1----:R-:W-:Y:S01]  /*18190*/  FFMA.FTZ R9, R153, R22, R47 ;  /* 0x0000001699097223 */ /* 0x002fe2000001002f */
[----:B------:R-:W-:Y:S01]  /*181a0*/  FSEL R178, R7, -INF , !P6 ;  /* 0xff80000007b27808 */ /* 0x000fe20007000000 */
[C---:B---3--:R-:W-:Y:S01]  /*181b0*/  FFMA.FTZ R7, R153.reuse, R20, R24 ;  /* 0x0000001499077223 */ /* 0x048fe20000010018 */
[----:B------:R-:W-:Y:S01]  /*181c0*/  HMMA.16816.F32 R60, R16, R58, R240 ;  /* 0x0000003a103c723c */ /* 0x000fe200000018f0 */
[----:B------:R-:W-:Y:S01]  /*181d0*/  FFMA.FTZ R10, R153, R22, R45 ;  /* 0x00000016990a7223 */ /* 0x000fe2000001002d */
[----:B------:R-:W-:Y:S01]  /*181e0*/  FSEL R195, R9, -INF , !P3 ;  /* 0xff80000009c37808 */ /* 0x000fe20005800000 */
[----:B--2---:R-:W-:Y:S01]  /*181f0*/  FFMA.FTZ R9, R153, R11, R25 ;  /* 0x0000000b99097223 */ /* 0x004fe20000010019 */
[----:B------:R-:W-:-:S04]  /*18200*/  FSEL R198, R7, -INF , !P4 ;  /* 0xff80000007c67808 */ /* 0x000fc80006000000 */
[----:B------:R-:W-:Y:S01]  /*18210*/  HMMA.16816.F32 R64, R16, R52, R236 ;  /* 0x000000341040723c */ /* 0x000fe200000018ec */
[C---:B------:R-:W-:Y:S01]  /*18220*/  ISETP.GE.AND P0, PT, R4.reuse, R8, PT ;  /* 0x000000080400720c */ /* 0x040fe20003f06270 */
[----:B------:R-:W-:Y:S01]  /*18230*/  FFMA.FTZ R7, R153, R20, R26 ;  /* 0x0000001499077223 */ /* 0x000fe2000001001a */
[----:B------:R-:W-:-:S05]  /*18240*/  ISETP.GE.AND P1, PT, R4, R6, PT ;  /* 0x000000060400720c */ /* 0x000fca0003f26270 */
[----:B------:R-:W-:Y:S01]  /*18250*/  HMMA.16816.F32 R56, R16, R54, R232 ;  /* 0x000000361038723c */ /* 0x000fe200000018e8 */
[----:B------:R-:W1:Y:S01]  /*18260*/  LDSM.16.M88.4 R52, [R185+0x7000] ;  /* 0x00700000b934783b */ /* 0x000e620000000200 */
[----:B------:R-:W-:Y:S02]  /*18270*/  FSEL R200, R10, -INF , !P5 ;  /* 0xff8000000ac87808 */ /* 0x000fe40006800000 */
[C---:B------:R-:W-:Y:S02]  /*18280*/  IADD3 R4, R2.reuse, 0xc1, RZ ;  /* 0x000000c102047810 */ /* 0x040fe40007ffe0ff */
[C---:B------:R-:W-:Y:S02]  /*18290*/  ISETP.GE.AND P6, PT, R5.reuse, R8, PT ;  /* 0x000000080500720c */ /* 0x040fe40003fc6270 */
[----:B------:R-:W-:Y:S02]  /*182a0*/  ISETP.GE.AND P5, PT, R5, R6, PT ;  /* 0x000000060500720c */ /* 0x000fe40003fa6270 */
[----:B----4-:R-:W-:Y:S01]  /*182b0*/  IADD3 R5, R2, 0xc8, RZ ;  /* 0x000000c802057810 */ /* 0x010fe20007ffe0ff */
[----:B------:R-:W-:Y:S01]  /*182c0*/  HMMA.16816.F32 R32, R12, R38, R72 ;  /* 0x000000260c20723c */ /* 0x000fe20000001848 */
[----:B------:R2:W3:Y:S01]  /*182d0*/  I2F R36, R4 ;  /* 0x0000000400247306 */ /* 0x0004e20000201400 */
[----:B------:R-:W-:-:S02]  /*182e0*/  FSEL R83, R7, -INF , !P2 ;  /* 0xff80000007537808 */ /* 0x000fc40005000000 */
[----:B------:R-:W-:Y:S01]  /*182f0*/  FSEL R196, R9, -INF , !P0 ;  /* 0xff80000009c47808 */ /* 0x000fe20004000000 */
[----:B------:R-:W-:Y:S01]  /*18300*/  FFMA.FTZ R10, R153, R11, R27 ;  /* 0x0000000b990a7223 */ /* 0x000fe2000001001b */
[C---:B------:R-:W-:Y:S02]  /*18310*/  ISETP.GE.AND P2, PT, R5.reuse, R8, PT ;  /* 0x000000080500720c */ /* 0x040fe40003f46270 */
[----:B------:R-:W-:Y:S01]  /*18320*/  ISETP.GE.AND P0, PT, R5, R6, PT ;  /* 0x000000060500720c */ /* 0x000fe20003f06270 */
[----:B------:R4:W1:Y:S01]  /*18330*/  I2F R25, R5 ;  /* 0x0000000500197306 */ /* 0x0008620000201400 */
[C---:B------:R-:W-:Y:S02]  /*18340*/  ISETP.GE.AND P3, PT, R4.reuse, R8, PT ;  /* 0x000000080400720c */ /* 0x040fe40003f66270 */
[----:B------:R-:W-:Y:S01]  /*18350*/  ISETP.GE.AND P4, PT, R4, R6, PT ;  /* 0x000000060400720c */ /* 0x000fe20003f86270 */
[----:B------:R-:W-:Y:S01]  /*18360*/  FFMA.FTZ R7, R153, R21, R30 ;  /* 0x0000001599077223 */ /* 0x000fe2000001001e */
[----:B--2---:R-:W-:-:S02]  /*18370*/  IADD3 R4, R2, 0xc9, RZ ;  /* 0x000000c902047810 */ /* 0x004fc40007ffe0ff */
[----:B------:R-:W-:Y:S01]  /*18380*/  FSEL R194, R10, -INF , !P1 ;  /* 0xff8000000ac27808 */ /* 0x000fe20004800000 */
[----:B----4-:R-:W-:Y:S02]  /*18390*/  FFMA.FTZ R5, R153, R21, R28 ;  /* 0x0000001599057223 */ /* 0x010fe4000001001c */
[----:B------:R-:W-:Y:S01]  /*183a0*/  HMMA.16816.F32 R20, R12, R48, R68 ;  /* 0x000000300c14723c */ /* 0x000fe20000001844 */
[----:B------:R2:W4:Y:S01]  /*183b0*/  I2F R24, R4 ;  /* 0x0000000400187306 */ /* 0x0005220000201400 */
[C---:B------:R-:W-:Y:S02]  /*183c0*/  ISETP.GE.AND P1, PT, R4.reuse, R8, PT ;  /* 0x000000080400720c */ /* 0x040fe40003f26270 */
[----:B------:R-:W-:Y:S02]  /*183d0*/  FSEL R216, R5, -INF , !P6 ;  /* 0xff80000005d87808 */ /* 0x000fe40007000000 */
[----:B------:R-:W-:Y:S01]  /*183e0*/  ISETP.GE.AND P6, PT, R4, R6, PT ;  /* 0x000000060400720c */ /* 0x000fe20003fc6270 */
[----:B---3--:R-:W-:Y:S01]  /*183f0*/  FFMA.FTZ R9, R153, R36, R29 ;  /* 0x0000002499097223 */ /* 0x008fe2000001001d */
[----:B------:R-:W-:-:S02]  /*18400*/  IADD3 R5, R2, 0xd1, RZ ;  /* 0x000000d102057810 */ /* 0x000fc40007ffe0ff */
[----:B------:R-:W-:Y:S02]  /*18410*/  FSEL R201, R7, -INF , !P5 ;  /* 0xff80000007c97808 */ /* 0x000fe40006800000 */
[----:B--2---:R-:W-:-:S04]  /*18420*/  IADD3 R4, R2, 0xd0, RZ ;  /* 0x000000d002047810 */ /* 0x004fc80007ffe0ff */
[----:B------:R2:W3:Y:S01]  /*18430*/  I2F R11, R4 ;  /* 0x00000004000b7306 */ /* 0x0004e20000201400 */
[----:B------:R-:W-:Y:S01]  /*18440*/  FFMA.FTZ R7, R153, R36, R31 ;  /* 0x0000002499077223 */ /* 0x000fe2000001001f */
[----:B------:R-:W-:Y:S01]  /*18450*/  HMMA.16816.F32 R48, R12, R50, R60 ;  /* 0x000000320c30723c */ /* 0x000fe2000000183c */
[----:B------:R-:W3:Y:S01]  /*18460*/  LDSM.16.M88.4 R36, [R185+0x7800] ;  /* 0x00780000b924783b */ /* 0x000ee20000000200 */
[----:B------:R-:W-:Y:S01]  /*18470*/  FSEL R211, R9, -INF , !P3 ;  /* 0xff80000009d37808 */ /* 0x000fe20005800000 */
[CC--:B-1----:R-:W-:Y:S01]  /*18480*/  FFMA.FTZ R9, R153.reuse, R25.reuse, R34 ;  /* 0x0000001999097223 */ /* 0x0c2fe20000010022 */
[C---:B------:R-:W-:Y:S01]  /*18490*/  ISETP.GE.AND P5, PT, R4.reuse, R8, PT ;  /* 0x000000080400720c */ /* 0x040fe20003fa6270 */
[----:B------:R-:W-:Y:S01]  /*184a0*/  FFMA.FTZ R10, R153, R25, R32 ;  /* 0x00000019990a7223 */ /* 0x000fe20000010020 */
[----:B------:R1:W1:Y:S01]  /*184b0*/  I2F R28, R5 ;  /* 0x00000005001c7306 */ /* 0x0002620000201400 */
[----:B------:R-:W-:Y:S01]  /*184c0*/  ISETP.GE.AND P3, PT, R4, R6, PT ;  /* 0x000000060400720c */ /* 0x000fe20003f66270 */
[----:B------:R-:W-:Y:S01]  /*184d0*/  HMMA.16816.F32 R44, R16, R40, R212 ;  /* 0x00000028102c723c */ /* 0x000fe200000018d4 */
[----:B------:R-:W-:Y:S01]  /*184e0*/  FSEL R197, R7, -INF , !P4 ;  /* 0xff80000007c57808 */ /* 0x000fe20006000000 */
[----:B----4-:R-:W-:Y:S01]  /*184f0*/  FFMA.FTZ R7, R153, R24, R33 ;  /* 0x0000001899077223 */ /* 0x010fe20000010021 */
[----:B------:R-:W-:-:S04]  /*18500*/  DEPBAR.LE SB0, 0x0 ;  /* 0x000080000000791a */ /* 0x000fc80000000000 */
[----:B--2---:R-:W-:Y:S02]  /*18510*/  IADD3 R4, R2, 0xd8, RZ ;  /* 0x000000d802047810 */ /* 0x004fe40007ffe0ff */
[----:B------:R-:W-:Y:S02]  /*18520*/  FSEL R199, R9, -INF , !P0 ;  /* 0xff80000009c77808 */ /* 0x000fe40004000000 */
[----:B------:R2:W4:Y:S01]  /*18530*/  I2F R32, R4 ;  /* 0x0000000400207306 */ /* 0x0005220000201400 */
[----:B------:R-:W-:Y:S01]  /*18540*/  FSEL R210, R7, -INF , !P1 ;  /* 0xff80000007d27808 */ /* 0x000fe20004800000 */
[C---:B------:R-:W-:Y:S01]  /*18550*/  FFMA.FTZ R7, R153.reuse, R24, R35 ;  /* 0x0000001899077223 */ /* 0x040fe20000010023 */
[----:B------:R-:W-:Y:S01]  /*18560*/  FSEL R203, R10, -INF , !P2 ;  /* 0xff8000000acb7808 */ /* 0x000fe20005000000 */
[----:B---3--:R-:W-:Y:S01]  /*18570*/  FFMA.FTZ R9, R153, R11, R20 ;  /* 0x0000000b99097223 */ /* 0x008fe20000010014 */
[C---:B------:R-:W-:Y:S02]  /*18580*/  ISETP.GE.AND P4, PT, R5.reuse, R8, PT ;  /* 0x000000080500720c */ /* 0x040fe40003f86270 */
[----:B------:R-:W-:Y:S01]  /*18590*/  ISETP.GE.AND P2, PT, R5, R6, PT ;  /* 0x000000060500720c */ /* 0x000fe20003f46270 */
[----:B------:R-:W-:Y:S01]  /*185a0*/  HMMA.16816.F32 R24, R12, R52, R64 ;  /* 0x000000340c18723c */ /* 0x000fe20000001840 */
[----:B-1----:R-:W-:-:S02]  /*185b0*/  IADD3 R5, R2, 0xd9, RZ ;  /* 0x000000d902057810 */ /* 0x002fc40007ffe0ff */
[----:B------:R-:W-:Y:S02]  /*185c0*/  FSEL R208, R7, -INF , !P6 ;  /* 0xff80000007d07808 */ /* 0x000fe40007000000 */
[----:B------:R-:W-:Y:S01]  /*185d0*/  FSEL R217, R9, -INF , !P5 ;  /* 0xff80000009d97808 */ /* 0x000fe20006800000 */
[----:B------:R1:W3:Y:S01]  /*185e0*/  I2F R20, R5 ;  /* 0x0000000500147306 */ /* 0x0002e20000201400 */
[C---:B------:R-:W-:Y:S01]  /*185f0*/  ISETP.GE.AND P0, PT, R4.reuse, R8, PT ;  /* 0x000000080400720c */ /* 0x040fe20003f06270 */
[----:B------:R-:W-:Y:S01]  /*18600*/  FFMA.FTZ R10, R153, R11, R22 ;  /* 0x0000000b990a7223 */ /* 0x000fe20000010016 */
[----:B------:R-:W-:Y:S02]  /*18610*/  ISETP.GE.AND P1, PT, R4, R6, PT ;  /* 0x000000060400720c */ /* 0x000fe40003f26270 */
[C---:B------:R-:W-:Y:S01]  /*18620*/  ISETP.GE.AND P6, PT, R5.reuse, R8, PT ;  /* 0x000000080500720c */ /* 0x040fe20003fc6270 */
[----:B------:R-:W-:Y:S01]  /*18630*/  BAR.SYNC.DEFER_BLOCKING 0x0 ;  /* 0x0000000000007b1d */ /* 0x000fe20000010000 */
[----:B------:R-:W-:-:S02]  /*18640*/  ISETP.GE.AND P5, PT, R5, R6, PT ;  /* 0x000000060500720c */ /* 0x000fc40003fa6270 */
[----:B--2---:R-:W-:Y:S02]  /*18650*/  IADD3 R4, R2, 0xe0, RZ ;  /* 0x000000e002047810 */ /* 0x004fe40007ffe0ff */
[----:B------:R-:W-:Y:S01]  /*18660*/  FSEL R209, R10, -INF , !P3 ;  /* 0xff8000000ad17808 */ /* 0x000fe20005800000 */
[C---:B-1----:R-:W-:Y:S01]  /*18670*/  FFMA.FTZ R5, R153.reuse, R28, R21 ;  /* 0x0000001c99057223 */ /* 0x042fe20000010015 */
[----:B------:R4:W1:Y:S01]  /*18680*/  I2F R11, R4 ;  /* 0x00000004000b7306 */ /* 0x0008620000201400 */
[C---:B------:R-:W-:Y:S01]  /*18690*/  ISETP.GE.AND P3, PT, R4.reuse, R8, PT ;  /* 0x000000080400720c */ /* 0x040fe20003f66270 */
[----:B------:R-:W-:Y:S02]  /*186a0*/  FFMA.FTZ R9, R153, R28, R23 ;  /* 0x0000001c99097223 */ /* 0x000fe40000010017 */
[----:B------:R-:W-:Y:S02]  /*186b0*/  FSEL R215, R5, -INF , !P4 ;  /* 0xff80000005d77808 */ /* 0x000fe40006000000 */
[----:B------:R-:W-:-:S02]  /*186c0*/  ISETP.GE.AND P4, PT, R4, R6, PT ;  /* 0x000000060400720c */ /* 0x000fc40003f86270 */
[----:B------:R-:W-:Y:S01]  /*186d0*/  IADD3 R7, R2, 0xe1, RZ ;  /* 0x000000e102077810 */ /* 0x000fe20007ffe0ff */
[----:B------:R-:W-:Y:S01]  /*186e0*/  HMMA.16816.F32 R16, R16, R42, R204 ;  /* 0x0000002a1010723c */ /* 0x000fe200000018cc */
[----:B----4-:R-:W-:-:S06]  /*186f0*/  FFMA.FTZ R4, R153, R32, R48 ;  /* 0x0000002099047223 */ /* 0x010fcc0000010030 */
[----:B------:R-:W-:Y:S01]  /*18700*/  FSEL R205, R9, -INF , !P2 ;  /* 0xff80000009cd7808 */ /* 0x000fe20005000000 */
[----:B------:R2:W4:Y:S01]  /*18710*/  I2F R33, R7 ;  /* 0x0000000700217306 */ /* 0x0005220000201400 */
[C---:B------:R-:W-:Y:S01]  /*18720*/  ISETP.GE.AND P2, PT, R7.reuse, R8, PT ;  /* 0x000000080700720c */ /* 0x040fe20003f46270 */
[----:B------:R-:W-:Y:S01]  /*18730*/  HMMA.16816.F32 R28, R12, R54, R56 ;  /* 0x000000360c1c723c */ /* 0x000fe20000001838 */
[----:B------:R-:W-:Y:S02]  /*18740*/  FSEL R213, R4, -INF , !P0 ;  /* 0xff80000004d57808 */ /* 0x000fe40004000000 */
[----:B------:R-:W-:Y:S02]  /*18750*/  ISETP.GE.AND P0, PT, R7, R6, PT ;  /* 0x000000060700720c */ /* 0x000fe40003f06270 */
[C---:B------:R-:W-:Y:S01]  /*18760*/  IADD3 R5, R2.reuse, 0xe8, RZ ;  /* 0x000000e802057810 */ /* 0x040fe20007ffe0ff */
[C---:B---3--:R-:W-:Y:S02]  /*18770*/  FFMA.FTZ R9, R153.reuse, R20, R51 ;  /* 0x0000001499097223 */ /* 0x048fe40000010033 */
[----:B--2---:R-:W-:Y:S01]  /*18780*/  FFMA.FTZ R7, R153, R32, R50 ;  /* 0x0000002099077223 */ /* 0x004fe20000010032 */
[----:B------:R-:W-:Y:S01]  /*18790*/  IADD3 R4, R2, 0xe9, RZ ;  /* 0x000000e902047810 */ /* 0x000fe20007ffe0ff */
[----:B------:R2:W3:Y:S03]  /*187a0*/  I2F R32, R5 ;  /* 0x0000000500207306 */ /* 0x0004e60000201400 */
[----:B------:R-:W-:Y:S01]  /*187b0*/  FSEL R204, R7, -INF , !P1 ;  /* 0xff80000007cc7808 */ /* 0x000fe20004800000 */
[----:B-1----:R-:W-:-:S02]  /*187c0*/  FFMA.FTZ R7, R153, R11, R24 ;  /* 0x0000000b99077223 */ /* 0x002fc40000010018 */
[----:B------:R-:W-:Y:S02]  /*187d0*/  FFMA.FTZ R10, R153, R20, R49 ;  /* 0x00000014990a7223 */ /* 0x000fe40000010031 */
[----:B------:R-:W-:Y:S01]  /*187e0*/  HMMA.16816.F32 R20, R12, R36, R44 ;  /* 0x000000240c14723c */ /* 0x000fe2000000182c */
[----:B------:R-:W-:Y:S01]  /*187f0*/  FSEL R207, R9, -INF , !P5 ;  /* 0xff80000009cf7808 */ /* 0x000fe20006800000 */
[----:B------:R1:W-:Y:S01]  /*18800*/  I2F R24, R4 ;  /* 0x0000000400187306 */ /* 0x0003e20000201400 */
[----:B------:R-:W-:Y:S02]  /*18810*/  FSEL R229, R7, -INF , !P3 ;  /* 0xff80000007e57808 */ /* 0x000fe40005800000 */
[C---:B------:R-:W-:Y:S02]  /*18820*/  ISETP.GE.AND P5, PT, R4.reuse, R8, PT ;  /* 0x000000080400720c */ /* 0x040fe40003fa6270 */
[----:B------:R-:W-:Y:S02]  /*18830*/  ISETP.GE.AND P3, PT, R4, R6, PT ;  /* 0x000000060400720c */ /* 0x000fe40003f66270 */
[----:B------:R-:W-:Y:S01]  /*18840*/  FSEL R206, R10, -INF , !P6 ;  /* 0xff8000000ace7808 */ /* 0x000fe20007000000 */
[----:B----4-:R-:W-:Y:S01]  /*18850*/  FFMA.FTZ R7, R153, R33, R25 ;  /* 0x0000002199077223 */ /* 0x010fe20000010019 */
[----:B------:R-:W-:-:S02]  /*18860*/  ISETP.GE.AND P1, PT, R5, R8, PT ;  /* 0x000000080500720c */ /* 0x000fc40003f26270 */
[----:B------:R-:W-:Y:S01]  /*18870*/  ISETP.GE.AND P6, PT, R5, R6, PT ;  /* 0x000000060500720c */ /* 0x000fe20003fc6270 */
[----:B--2---:R-:W-:Y:S01]  /*18880*/  FFMA.FTZ R5, R153, R11, R26 ;  /* 0x0000000b99057223 */ /* 0x004fe2000001001a */
[----:B-1----:R-:W-:-:S04]  /*18890*/  IADD3 R4, R2, 0xf0, RZ ;  /* 0x000000f002047810 */ /* 0x002fc80007ffe0ff */
[----:B------:R3:W1:Y:S01]  /*188a0*/  I2F R11, R4 ;  /* 0x00000004000b7306 */ /* 0x0006620000201400 */
[----:B------:R-:W-:Y:S02]  /*188b0*/  FSEL R218, R5, -INF , !P4 ;  /* 0xff80000005da7808 */ /* 0x000fe40006000000 */
[----:B------:R-:W-:Y:S02]  /*188c0*/  FSEL R226, R7, -INF , !P2 ;  /* 0xff80000007e27808 */ /* 0x000fe40005000000 */
[C---:B------:R-:W-:Y:S02]  /*188d0*/  ISETP.GE.AND P4, PT, R4.reuse, R8, PT ;  /* 0x000000080400720c */ /* 0x040fe40003f86270 */
[----:B------:R-:W-:Y:S01]  /*188e0*/  ISETP.GE.AND P2, PT, R4, R6, PT ;  /* 0x000000060400720c */ /* 0x000fe20003f46270 */
[----:B------:R-:W-:Y:S01]  /*188f0*/  HMMA.16816.F32 R16, R12, R38, R16 ;  /* 0x000000260c10723c */ /* 0x000fe20000001810 */
[----:B------:R-:W-:Y:S01]  /*18900*/  IADD3 R10, R2, 0xf1, RZ ;  /* 0x000000f1020a7810 */ /* 0x000fe20007ffe0ff */
[----:B------:R-:W-:-:S02]  /*18910*/  FFMA.FTZ R5, R153, R33, R27 ;  /* 0x0000002199057223 */ /* 0x000fc4000001001b */
[----:B---3--:R-:W-:Y:S01]  /*18920*/  FFMA.FTZ R4, R153, R32, R30 ;  /* 0x0000002099047223 */ /* 0x008fe2000001001e */
[----:B------:R2:W3:Y:S01]  /*18930*/  I2F R13, R10 ;  /* 0x0000000a000d7306 */ /* 0x0004e20000201400 */
[----:B------:R-:W-:-:S03]  /*18940*/  IADD3 R9, R2, 0xf8, RZ ;  /* 0x000000f802097810 */ /* 0x000fc60007ffe0ff */
[----:B------:R-:W-:Y:S02]  /*18950*/  FSEL R212, R4, -INF , !P6 ;  /* 0xff80000004d47808 */ /* 0x000fe40007000000 */
[C---:B------:R-:W-:Y:S02]  /*18960*/  ISETP.GE.AND P6, PT, R2.reuse, R8, PT ;  /* 0x000000080200720c */ /* 0x040fe40003fc6270 */
[----:B------:R-:W-:Y:S01]  /*18970*/  IADD3 R2, R2, 0xf9, RZ ;  /* 0x000000f902027810 */ /* 0x000fe20007ffe0ff */
[----:B------:R-:W4:Y:S01]  /*18980*/  I2F R12, R9 ;  /* 0x00000009000c7306 */ /* 0x000f220000201400 */
[----:B------:R-:W-:Y:S01]  /*18990*/  FSEL R214, R5, -INF , !P0 ;  /* 0xff80000005d67808 */ /* 0x000fe20004000000 */
[CC--:B-1----:R-:W-:Y:S02]  /*189a0*/  FFMA.FTZ R5, R153.reuse, R11.reuse, R20 ;  /* 0x0000000b99057223 */ /* 0x0c2fe40000010014 */
[C---:B------:R-:W-:Y:S02]  /*189b0*/  FFMA.FTZ R4, R153.reuse, R11, R22 ;  /* 0x0000000b99047223 */ /* 0x040fe40000010016 */
[----:B------:R-:W-:-:S02]  /*189c0*/  FFMA.FTZ R7, R153, R32, R28 ;  /* 0x0000002099077223 */ /* 0x000fc4000001001c */
[----:B------:R3:W1:Y:S01]  /*189d0*/  I2F R11, R2 ;  /* 0x00000002000b7306 */ /* 0x0006620000201400 */
[C---:B------:R-:W-:Y:S02]  /*189e0*/  ISETP.GE.AND P0, PT, R10.reuse, R8, PT ;  /* 0x000000080a00720c */ /* 0x040fe40003f06270 */
[----:B------:R-:W-:Y:S01]  /*189f0*/  FSEL R219, R7, -INF , !P1 ;  /* 0xff80000007db7808 */ /* 0x000fe20004800000 */
[C---:B------:R-:W-:Y:S01]  /*18a00*/  FFMA.FTZ R7, R153.reuse, R24, R31 ;  /* 0x0000001899077223 */ /* 0x040fe2000001001f */
[----:B------:R-:W-:Y:S01]  /*18a10*/  ISETP.GE.AND P1, PT, R10, R6, PT ;  /* 0x000000060a00720c */ /* 0x000fe20003f26270 */
[----:B--2---:R-:W-:Y:S01]  /*18a20*/  FFMA.FTZ R10, R153, R24, R29 ;  /* 0x00000018990a7223 */ /* 0x004fe2000001001d */
[----:B------:R-:W-:Y:S02]  /*18a30*/  FSEL R235, R5, -INF , !P4 ;  /* 0xff80000005eb7808 */ /* 0x000fe40006000000 */
[----:B------:R-:W-:Y:S02]  /*18a40*/  FSEL R232, R4, -INF , !P2 ;  /* 0xff80000004e87808 */ /* 0x000fe40005000000 */
[----:B------:R-:W-:-:S02]  /*18a50*/  ISETP.GE.AND P4, PT, R2, R8, PT ;  /* 0x000000080200720c */ /* 0x000fc40003f86270 */
[----:B------:R-:W-:Y:S02]  /*18a60*/  ISETP.GE.AND P2, PT, R2, R6, PT ;  /* 0x000000060200720c */ /* 0x000fe40003f46270 */
[----:B------:R-:W-:Y:S01]  /*18a70*/  FSEL R230, R7, -INF , !P3 ;  /* 0xff80000007e67808 */ /* 0x000fe20005800000 */
[CC--:B---3--:R-:W-:Y:S01]  /*18a80*/  FFMA.FTZ R2, R153.reuse, R13.reuse, R21 ;  /* 0x0000000d99027223 */ /* 0x0c8fe20000010015 */
[----:B------:R-:W-:Y:S01]  /*18a90*/  FSEL R223, R10, -INF , !P5 ;  /* 0xff8000000adf7808 */ /* 0x000fe20006800000 */
[----:B------:R-:W-:Y:S01]  /*18aa0*/  FFMA.FTZ R7, R153, R13, R23 ;  /* 0x0000000d99077223 */ /* 0x000fe20000010017 */
[----:B------:R-:W-:Y:S01]  /*18ab0*/  ISETP.GE.AND P5, PT, R9, R8, PT ;  /* 0x000000080900720c */ /* 0x000fe20003fa6270 */
[----:B----4-:R-:W-:Y:S01]  /*18ac0*/  FFMA.FTZ R5, R153, R12, R18 ;  /* 0x0000000c99057223 */ /* 0x010fe20000010012 */
[----:B------:R-:W-:Y:S01]  /*18ad0*/  ISETP.GE.AND P3, PT, R9, R6, PT ;  /* 0x000000060900720c */ /* 0x000fe20003f66270 */
[C---:B------:R-:W-:Y:S01]  /*18ae0*/  FFMA.FTZ R9, R153.reuse, R12, R16 ;  /* 0x0000000c99097223 */ /* 0x040fe20000010010 */
[----:B------:R-:W-:Y:S01]  /*18af0*/  FSEL R234, R2, -INF , !P0 ;  /* 0xff80000002ea7808 */ /* 0x000fe20004000000 */
[CC--:B-1----:R-:W-:Y:S01]  /*18b00*/  FFMA.FTZ R4, R153.reuse, R11.reuse, R17 ;  /* 0x0000000b99047223 */ /* 0x0c2fe20000010011 */
[----:B------:R-:W-:Y:S01]  /*18b10*/  IADD3 R12, R180, 0x800, RZ ;  /* 0x00000800b40c7810 */ /* 0x000fe20007ffe0ff */
[----:B------:R-:W-:Y:S01]  /*18b20*/  FFMA.FTZ R2, R153, R11, R19 ;  /* 0x0000000b99027223 */ /* 0x000fe20000010013 */
[----:B------:R-:W-:-:S02]  /*18b30*/  FSEL R231, R7, -INF , !P1 ;  /* 0xff80000007e77808 */ /* 0x000fc40004800000 */
        /* <DEDUP_REMOVED lines=23> */
[----:B------:R-:W-:Y:S02]  /*18cb0*/  ISETP.GT.AND P1, PT, R252, R183, PT ;  /* 0x000000b7fc00720c */ /* 0x000fe40003f24270 */
[C---:B-1----:R-:W-:Y:S02]  /*18cc0*/  IADD3 R12, R180.reuse, 0x6800, RZ ;  /* 0x00006800b40c7810 */ /* 0x042fe40007ffe0ff */
[----:B--2---:R-:W-:-:S03]  /*18cd0*/  IADD3 R11, R180, 0x7000, RZ ;  /* 0x00007000b40b7810 */ /* 0x004fc60007ffe0ff */
[----:B------:R1:W-:Y:S01]  /*18ce0*/  STL [R1+0xa4], R12 ;  /* 0x0000a40c01007387 */ /* 0x0003e20000100800 */
[----:B---3--:R-:W-:-:S03]  /*18cf0*/  IADD3 R7, R180, 0x7800, RZ ;  /* 0x00007800b4077810 */ /* 0x008fc60007ffe0ff */
[----:B------:R1:W-:Y:S04]  /*18d00*/  STL [R1+0xa8], R11 ;  /* 0x0000a80b01007387 */ /* 0x0003e80000100800 */
[----:B------:R1:W-:Y:S01]  /*18d10*/  STL [R1+0xc0], R7 ;  /* 0x0000c00701007387 */ /* 0x0003e20000100800 */
[----:B------:R-:W-:Y:S01]  /*18d20*/  FFMA.FTZ R10, R153, R181, R84 ;  /* 0x000000b5990a7223 */ /* 0x000fe20000010054 */
[----:B------:R-:W-:Y:S01]  /*18d30*/  ISETP.NE.U32.AND P0, PT, R224, RZ, PT ;  /* 0x000000ffe000720c */ /* 0x000fe20003f05070 */
[----:B------:R-:W-:Y:S01]  /*18d40*/  BSSY B1, `(.L_x_4202) ;  /* 0x0000102000017945 */ /* 0x000fe20003800000 */
[----:B------:R-:W-:Y:S02]  /*18d50*/  FSEL R236, R9, -INF , !P5 ;  /* 0xff80000009ec7808 */ /* 0x000fe40006800000 */
[----:B------:R-:W-:-:S02]  /*18d60*/  ISETP.NE.AND.EX P0, PT, R225, RZ, PT, P0 ;  /* 0x000000ffe100720c */ /* 0x000fc40003f05300 */
        /* <DEDUP_REMOVED lines=10> */
[----:B-1----:R-:W-:Y:S02]  /*18e10*/  IABS R12, R10 ;  /* 0x0000000a000c7213 */ /* 0x002fe40000000000 */
        /* <DEDUP_REMOVED lines=46> */
[----:B--2---:R-:W-:Y:S01]  /*19100*/  IMAD R5, R5, R2, RZ ;  /* 0x0000000205057224 */ /* 0x004fe200078e02ff */
        /* <DEDUP_REMOVED lines=12> */
.L_x_4205:
[----:B------:R-:W2:Y:S02]  /*191d0*/  LD.E R2, [R156.64+0x38] ;  /* 0x000038069c027980 */ /* 0x000ea4000c101900 */
[----:B--2---:R-:W-:-:S04]  /*191e0*/  LEA R2, -R2, RZ, 0x8 ;  /* 0x000000ff02027211 */ /* 0x004fc800078e41ff */
[----:B------:R-:W-:Y:S02]  /*191f0*/  SHF.R.S32.HI R4, RZ, 0x1f, R2 ;  /* 0x0000001fff047819 */ /* 0x000fe40000011402 */
.L_x_4206:
[----:B------:R-:W-:Y:S05]  /*19200*/  BSYNC B0 ;  /* 0x0000000000007941 */ /* 0x000fea0003800000 */
.L_x_4204:
[----:B------:R-:W2:Y:S01]  /*19210*/  LDL R5, [R1] ;  /* 0x0000000001057983 */ /* 0x000ea20000100800 */
[----:B------:R-:W-:Y:S01]  /*19220*/  BSSY B0, `(.L_x_4207) ;  /* 0x00000b0000007945 */ /* 0x000fe20003800000 */
[----:B--2---:R-:W-:-:S13]  /*19230*/  ISETP.GE.AND P2, PT, R154, R5, PT ;  /* 0x000000059a00720c */ /* 0x004fda0003f46270 */
[----:B------:R-:W-:Y:S01]  /*19240*/  @!P2 IADD3 R5, P4, R2, R152, RZ ;  /* 0x000000980205a210 */ /* 0x000fe20007f9e0ff */
[----:B-1----:R-:W-:Y:S01]  /*19250*/  @!P2 IMAD.MOV.U32 R11, RZ, RZ, R4 ;  /* 0x000000ffff0ba224 */ /* 0x002fe200078e0004 */
        /* <DEDUP_REMOVED lines=31> */
[--C-:B------:R-:W-:Y:S01]  /*19450*/  @!P2 IMAD.MOV.U32 R10, RZ, RZ, R2.reuse ;  /* 0x000000ffff0aa224 */ /* 0x100fe200078e0002 */
        /* <DEDUP_REMOVED lines=140> */
.L_x_4208:
[----:B------:R-:W-:Y:S05]  /*19d20*/  BSYNC B0 ;  /* 0x0000000000007941 */ /* 0x000fea0003800000 */
.L_x_4207:
[----:B------:R-:W0:Y:S01]  /*19d30*/  LDGDEPBAR ;  /* 0x00000000000079af */ /* 0x000e220000000000 */
[----:B------:R-:W-:-:S04]  /*19d40*/  LEA R227, P2, R2, R227, 0x1 ;  /* 0x000000e302e37211 */ /* 0x000fc800078408ff */
[----:B------:R-:W-:-:S04]  /*19d50*/  LEA.HI.X R228, R2, R228, R4, 0x1, P2 ;  /* 0x000000e402e47211 */ /* 0x000fc800010f0c04 */
.L_x_4203:
[----:B------:R-:W-:Y:S05]  /*19d60*/  BSYNC B1 ;  /* 0x0000000000017941 */ /* 0x000fea0003800000 */
.L_x_4202:
        /* <DEDUP_REMOVED lines=138> */
[----:B------:R3:W4:Y:S01]  /*1a610*/  MUFU.EX2 R11, R7 ;  /* 0x00000007000b7308 */ /* 0x0007220000000800 */
[----:B-1----:R-:W-:Y:S01]  /*1a620*/  FMNMX.FTZ R18, R18, R9, !PT ;  /* 0x0000000912127209 */ /* 0x002fe20007810000 */
[----:B---3--:R-:W-:-:S06]  /*1a630*/  FFMA.FTZ R7, R91, R4, -R5 ;  /* 0x000000045b077223 */ /* 0x008fcc0000010805 */
[----:B------:R1:W-:Y:S01]  /*1a640*/  MUFU.EX2 R89, R7 ;  /* 0x0000000700597308 */ /* 0x0003e20000000800 */
        /* <DEDUP_REMOVED lines=8> */
[----:B------:R1:W-:Y:S01]  /*1a6d0*/  MUFU.EX2 R79, R7 ;  /* 0x00000007004f7308 */ /* 0x0003e20000000800 */
[----:B------:R-:W-:Y:S01]  /*1a6e0*/  LEA R182, R190, R181, 0x1 ;  /* 0x000000b5beb67211 */ /* 0x000fe200078e08ff */
[----:B------:R-:W3:Y:S04]  /*1a6f0*/  LDSM.16.MT88.4 R24, [R181+0xa000] ;  /* 0x00a00000b518783b */ /* 0x000ee80000004200 */
[----:B------:R-:W5:Y:S02]  /*1a700*/  LDSM.16.MT88.4 R20, [R184+0xa000] ;  /* 0x00a00000b814783b */ /* 0x000f640000004200 */
[----:B------:R4:W2:Y:S02]  /*1a710*/  MUFU.EX2 R16, R9 ;  /* 0x0000000900107308 */ /* 0x0008a40000000800 */
[----:B------:R-:W2:Y:S04]  /*1a720*/  LDSM.16.MT88.4 R28, [R182+0xa000] ;  /* 0x00a00000b61c783b */ /* 0x000ea80000004200 */
[----:B------:R-:W-:Y:S01]  /*1a730*/  LDSM.16.MT88.4 R60, [R182+0xa800] ;  /* 0x00a80000b63c783b */ /* 0x000fe20000004200 */
[----:B-1----:R-:W-:-:S03]  /*1a740*/  FSEL R7, R10, RZ, P2 ;  /* 0x000000ff0a077208 */ /* 0x002fc60001000000 */
[----:B------:R-:W-:Y:S02]  /*1a750*/  LDSM.16.MT88.4 R40, [R184+0xa800] ;  /* 0x00a80000b828783b */ /* 0x000fe40000004200 */
[--C-:B------:R-:W-:Y:S01]  /*1a760*/  FFMA.FTZ R0, R46, R4, -R7.reuse ;  /* 0x000000042e007223 */ /* 0x100fe20000010807 */
[----:B------:R-:W-:Y:S01]  /*1a770*/  LEA R183, R189, R182, 0x1 ;  /* 0x000000b6bdb77211 */ /* 0x000fe200078e08ff */
[----:B------:R-:W-:Y:S02]  /*1a780*/  LDSM.16.MT88.4 R44, [R181+0xa800] ;  /* 0x00a80000b52c783b */ /* 0x000fe40000004200 */
[----:B------:R1:W-:Y:S01]  /*1a790*/  MUFU.EX2 R84, R0 ;  /* 0x0000000000547308 */ /* 0x0003e20000000800 */
[----:B----4-:R-:W-:Y:S01]  /*1a7a0*/  MOV R9, R11 ;  /* 0x0000000b00097202 */ /* 0x010fe20000000f00 */
[----:B------:R-:W4:Y:S01]  /*1a7b0*/  LDSM.16.MT88.4 R48, [R183+0xa000] ;  /* 0x00a00000b730783b */ /* 0x000f220000004200 */
[----:B-1----:R-:W-:-:S05]  /*1a7c0*/  FFMA.FTZ R0, R166, R4, -R7 ;  /* 0x00000004a6007223 */ /* 0x002fca0000010807 */
[----:B------:R1:W1:Y:S02]  /*1a7d0*/  MUFU.EX2 R10, R0 ;  /* 0x00000000000a7308 */ /* 0x0002640000000800 */
[----:B-1----:R-:W-:-:S06]  /*1a7e0*/  FFMA.FTZ R0, R168, R4, -R7 ;  /* 0x00000004a8007223 */ /* 0x002fcc0000010807 */
[----:B------:R1:W-:Y:S02]  /*1a7f0*/  MUFU.EX2 R11, R0 ;  /* 0x00000000000b7308 */ /* 0x0003e40000000800 */
[----:B-1----:R-:W-:-:S06]  /*1a800*/  FFMA.FTZ R0, R167, R4, -R7 ;  /* 0x00000004a7007223 */ /* 0x002fcc0000010807 */
[----:B------:R1:W1:Y:S02]  /*1a810*/  MUFU.EX2 R86, R0 ;  /* 0x0000000000567308 */ /* 0x0002640000000800 */
[----:B-1----:R-:W-:-:S06]  /*1a820*/  FFMA.FTZ R0, R87, R4, -R5 ;  /* 0x0000000457007223 */ /* 0x002fcc0000010805 */
[----:B------:R1:W-:Y:S02]  /*1a830*/  MUFU.EX2 R78, R0 ;  /* 0x00000000004e7308 */ /* 0x0003e40000000800 */
[----:B-1----:R-:W-:-:S06]  /*1a840*/  FFMA.FTZ R0, R85, R4, -R5 ;  /* 0x0000000455007223 */ /* 0x002fcc0000010805 */
[----:B------:R1:W-:Y:S02]  /*1a850*/  MUFU.EX2 R77, R0 ;  /* 0x00000000004d7308 */ /* 0x0003e40000000800 */
[----:B-1----:R-:W-:-:S06]  /*1a860*/  FFMA.FTZ R0, R134, R4, -R7 ;  /* 0x0000000486007223 */ /* 0x002fcc0000010807 */
[----:B------:R1:W-:Y:S01]  /*1a870*/  MUFU.EX2 R85, R0 ;  /* 0x0000000000557308 */ /* 0x0003e20000000800 */
[----:B--2---:R-:W-:Y:S01]  /*1a880*/  MOV R134, R16 ;  /* 0x0000001000867202 */ /* 0x004fe20000000f00 */
[----:B-1----:R-:W-:-:S06]  /*1a890*/  FFMA.FTZ R0, R133, R4, -R7 ;  /* 0x0000000485007223 */ /* 0x002fcc0000010807 */
[----:B------:R1:W-:Y:S01]  /*1a8a0*/  MUFU.EX2 R76, R0 ;  /* 0x00000000004c7308 */ /* 0x0003e20000000800 */
[----:B------:R-:W-:Y:S02]  /*1a8b0*/  F2FP.PACK_AB R13, R89, R9 ;  /* 0x00000009590d723e */ /* 0x000fe400000000ff */
[----:B------:R-:W-:Y:S01]  /*1a8c0*/  F2FP.PACK_AB R15, R79, R91 ;  /* 0x0000005b4f0f723e */ /* 0x000fe200000000ff */
[----:B-1----:R-:W-:-:S04]  /*1a8d0*/  FFMA.FTZ R0, R132, R4, -R7 ;  /* 0x0000000484007223 */ /* 0x002fc80000010807 */
[----:B------:R1:W2:Y:S01]  /*1a8e0*/  MUFU.EX2 R16, R0 ;  /* 0x0000000000107308 */ /* 0x0002a20000000800 */
[----:B------:R-:W-:Y:S02]  /*1a8f0*/  F2FP.PACK_AB R12, R10, R84 ;  /* 0x000000540a0c723e */ /* 0x000fe400000000ff */
[----:B------:R-:W-:Y:S01]  /*1a900*/  F2FP.PACK_AB R14, R86, R11 ;  /* 0x0000000b560e723e */ /* 0x000fe200000000ff */
[----:B-1----:R-:W-:-:S06]  /*1a910*/  FFMA.FTZ R0, R135, R4, -R7 ;  /* 0x0000000487007223 */ /* 0x002fcc0000010807 */
[C---:B---3--:R-:W-:Y:S01]  /*1a920*/  HMMA.16816.F32 R52, R12.reuse, R24, RZ ;  /* 0x000000180c34723c */ /* 0x048fe200000018ff */
[----:B------:R1:W3:Y:S07]  /*1a930*/  MUFU.EX2 R164, R0 ;  /* 0x0000000000a47308 */ /* 0x0002ee0000000800 */
[C---:B------:R-:W-:Y:S08]  /*1a940*/  HMMA.16816.F32 R36, R12.reuse, R26, RZ ;  /* 0x0000001a0c24723c */ /* 0x040ff000000018ff */
[----:B-----5:R-:W-:Y:S01]  /*1a950*/  HMMA.16816.F32 R32, R12, R20, RZ ;  /* 0x000000140c20723c */ /* 0x020fe200000018ff */
[----:B-1----:R-:W-:Y:S01]  /*1a960*/  FFMA.FTZ R0, R104, R4, -R5 ;  /* 0x0000000468007223 */ /* 0x002fe20000010805 */
[----:B--2---:R-:W-:-:S03]  /*1a970*/  MOV R104, R16 ;  /* 0x0000001000687202 */ /* 0x004fc60000000f00 */
[----:B------:R-:W1:Y:S03]  /*1a980*/  MUFU.EX2 R16, R0 ;  /* 0x0000000000107308 */ /* 0x000e660000000800 */
[C---:B------:R-:W-:Y:S08]  /*1a990*/  HMMA.16816.F32 R24, R12.reuse, R22, RZ ;  /* 0x000000160c18723c */ /* 0x040ff000000018ff */
[C---:B------:R-:W-:Y:S08]  /*1a9a0*/  HMMA.16816.F32 R20, R12.reuse, R28, RZ ;  /* 0x0000001c0c14723c */ /* 0x040ff000000018ff */
[C---:B------:R-:W-:Y:S08]  /*1a9b0*/  HMMA.16816.F32 R28, R12.reuse, R30, RZ ;  /* 0x0000001e0c1c723c */ /* 0x040ff000000018ff */
[C---:B----4-:R-:W-:Y:S08]  /*1a9c0*/  HMMA.16816.F32 R64, R12.reuse, R48, RZ ;  /* 0x000000300c40723c */ /* 0x050ff000000018ff */
[----:B------:R-:W-:Y:S07]  /*1a9d0*/  HMMA.16816.F32 R56, R12, R50, RZ ;  /* 0x000000320c38723c */ /* 0x000fee00000018ff */
[----:B------:R-:W-:-:S02]  /*1a9e0*/  F2FP.PACK_AB R12, R76, R85 ;  /* 0x000000554c0c723e */ /* 0x000fc400000000ff */
[----:B------:R-:W-:Y:S02]  /*1a9f0*/  F2FP.PACK_AB R13, R78, R134 ;  /* 0x000000864e0d723e */ /* 0x000fe400000000ff */
[----:B---3--:R-:W-:Y:S02]  /*1aa00*/  F2FP.PACK_AB R14, R164, R104 ;  /* 0x00000068a40e723e */ /* 0x008fe400000000ff */
[----:B-1----:R-:W-:-:S07]  /*1aa10*/  F2FP.PACK_AB R15, R16, R77 ;  /* 0x0000004d100f723e */ /* 0x002fce00000000ff */
[C---:B------:R-:W-:Y:S08]  /*1aa20*/  HMMA.16816.F32 R72, R12.reuse, R44, R52 ;  /* 0x0000002c0c48723c */ /* 0x040ff00000001834 */
[C---:B------:R-:W-:Y:S08]  /*1aa30*/  HMMA.16816.F32 R68, R12.reuse, R46, R36 ;  /* 0x0000002e0c44723c */ /* 0x040ff00000001824 */
[----:B------:R-:W-:Y:S01]  /*1aa40*/  HMMA.16816.F32 R44, R12, R60, R20 ;  /* 0x0000003c0c2c723c */ /* 0x000fe20000001814 */
[----:B------:R-:W1:Y:S01]  /*1aa50*/  LDSM.16.MT88.4 R20, [R183+0xa800] ;  /* 0x00a80000b714783b */ /* 0x000e620000004200 */
[----:B------:R-:W-:-:S04]  /*1aa60*/  FFMA.FTZ R0, R169, R4, -R5 ;  /* 0x00000004a9007223 */ /* 0x000fc80000010805 */
[----:B------:R2:W-:Y:S02]  /*1aa70*/  MUFU.EX2 R87, R0 ;  /* 0x0000000000577308 */ /* 0x0005e40000000800 */
[----:B--2---:R-:W-:Y:S01]  /*1aa80*/  FFMA.FTZ R0, R106, R4, -R5 ;  /* 0x000000046a007223 */ /* 0x004fe20000010805 */
[----:B------:R-:W-:-:S05]  /*1aa90*/  MOV R106, R16 ;  /* 0x00000010006a7202 */ /* 0x000fca0000000f00 */
[----:B------:R2:W3:Y:S01]  /*1aaa0*/  MUFU.EX2 R16, R0 ;  /* 0x0000000000107308 */ /* 0x0004e20000000800 */
        /* <DEDUP_REMOVED lines=16> */
[----:B--2---:R-:W-:Y:S01]  /*1abb0*/  FFMA.FTZ R0, R108, R4, -R5 ;  /* 0x000000046c007223 */ /* 0x004fe20000010805 */
[----:B---3--:R-:W-:-:S05]  /*1abc0*/  MOV R108, R16 ;  /* 0x00000010006c7202 */ /* 0x008fca0000000f00 */
[----:B------:R-:W2:Y:S01]  /*1abd0*/  MUFU.EX2 R16, R0 ;  /* 0x0000000000107308 */ /* 0x000ea20000000800 */
        /* <DEDUP_REMOVED lines=9> */
[----:B------:R-:W-:-:S04]  /*1ac70*/  FFMA.FTZ R0, R121, R4, -R5 ;  /* 0x0000000479007223 */ /* 0x000fc80000010805 */
[----:B------:R2:W-:Y:S02]  /*1ac80*/  MUFU.EX2 R17, R0 ;  /* 0x0000000000117308 */ /* 0x0005e40000000800 */
[----:B-----5:R-:W-:Y:S01]  /*1ac90*/  HMMA.16816.F32 R64, R12, R24, R72 ;  /* 0x000000180c40723c */ /* 0x020fe20000001848 */
[----:B--2---:R-:W-:-:S05]  /*1aca0*/  FFMA.FTZ R0, R111, R4, -R5 ;  /* 0x000000046f007223 */ /* 0x004fca0000010805 */
        /* <DEDUP_REMOVED lines=8> */
[----:B------:R-:W-:Y:S01]  /*1ad30*/  HMMA.16816.F32 R60, R12, R26, R68 ;  /* 0x0000001a0c3c723c */ /* 0x000fe20000001844 */
[----:B------:R-:W-:Y:S01]  /*1ad40*/  LDSM.16.MT88.4 R24, [R181+0xb800] ;  /* 0x00b80000b518783b */ /* 0x000fe20000004200 */
[----:B--2---:R-:W-:-:S04]  /*1ad50*/  FFMA.FTZ R0, R122, R4, -R7 ;  /* 0x000000047a007223 */ /* 0x004fc80000010807 */
        /* <DEDUP_REMOVED lines=95> */
[----:B--2---:R-:W-:Y:S01]  /*1b350*/  FFMA.FTZ R0, R102, R4, -R7 ;  /* 0x0000000466007223 */ /* 0x004fe20000010807 */
[----:B------:R-:W-:-:S05]  /*1b360*/  MOV R102, R166 ;  /* 0x000000a600667202 */ /* 0x000fca0000000f00 */
        /* <DEDUP_REMOVED lines=11> */
[----:B--2---:R-:W-:-:S06]  /*1b420*/  FFMA.FTZ R0, R143, R4, -R5 ;  /* 0x000000048f007223 */ /* 0x004fcc0000010805 */
[----:B---3--:R-:W-:Y:S02]  /*1b430*/  F2FP.PACK_AB R12, R164, R137 ;  /* 0x00000089a40c723e */ /* 0x008fe400000000ff */
        /* <DEDUP_REMOVED lines=9> */
[----:B------:R-:W-:Y:S02]  /*1b4d0*/  MOV R105, R134 ;  /* 0x0000008600697202 */ /* 0x000fe40000000f00 */
        /* <DEDUP_REMOVED lines=43> */
[----:B--2---:R-:W-:Y:S01]  /*1b790*/  FFMA.FTZ R0, R161, R4, -R7 ;  /* 0x00000004a1007223 */ /* 0x004fe20000010807 */
[----:B------:R-:W-:-:S03]  /*1b7a0*/  MOV R161, R16 ;  /* 0x0000001000a17202 */ /* 0x000fc60000000f00 */
        /* <DEDUP_REMOVED lines=61> */
[----:B------:R2:W-:Y:S02]  /*1bb80*/  MUFU.EX2 R113, R0 ;  /* 0x0000000000717308 */ /* 0x0005e40000000800 */
[----:B--2---:R-:W-:-:S06]  /*1bb90*/  FFMA.FTZ R0, R179, R4, -R7 ;  /* 0x00000004b3007223 */ /* 0x004fcc0000010807 */
[----:B------:R2:W-:Y:S01]  /*1bba0*/  MUFU.EX2 R112, R0 ;  /* 0x0000000000707308 */ /* 0x0005e20000000800 */
[----:B------:R-:W-:Y:S01]  /*1bbb0*/  HMMA.16816.F32 R64, R12, R24, R64 ;  /* 0x000000180c40723c */ /* 0x000fe20000001840 */
[----:B--2---:R-:W-:-:S06]  /*1bbc0*/  FFMA.FTZ R0, R177, R4, -R7 ;  /* 0x00000004b1007223 */ /* 0x004fcc0000010807 */
[----:B------:R2:W3:Y:S01]  /*1bbd0*/  MUFU.EX2 R111, R0 ;  /* 0x00000000006f7308 */ /* 0x0004e20000000800 */
[----:B------:R-:W-:Y:S01]  /*1bbe0*/  HMMA.16816.F32 R60, R12, R26, R60 ;  /* 0x0000001a0c3c723c */ /* 0x000fe2000000183c */
[----:B------:R-:W4:Y:S01]  /*1bbf0*/  LDSM.16.MT88.4 R24, [R184+0xf000] ;  /* 0x00f00000b818783b */ /* 0x000f220000004200 */
[----:B------:R-:W-:Y:S01]  /*1bc00*/  MOV R141, R107 ;  /* 0x0000006b008d7202 */ /* 0x000fe20000000f00 */
[----:B--2---:R-:W-:-:S04]  /*1bc10*/  FFMA.FTZ R0, R175, R4, -R7 ;  /* 0x00000004af007223 */ /* 0x004fc80000010807 */
[----:B------:R2:W-:Y:S01]  /*1bc20*/  MUFU.EX2 R110, R0 ;  /* 0x00000000006e7308 */ /* 0x0005e20000000800 */
[C---:B-1----:R-:W-:Y:S08]  /*1bc30*/  HMMA.16816.F32 R44, R12.reuse, R20, R44 ;  /* 0x000000140c2c723c */ /* 0x042ff0000000182c */
[----:B------:R-:W-:Y:S01]  /*1bc40*/  HMMA.16816.F32 R32, R12, R22, R32 ;  /* 0x000000160c20723c */ /* 0x000fe20000001820 */
[----:B------:R-:W1:Y:S01]  /*1bc50*/  LDSM.16.MT88.4 R20, [R182+0xf000] ;  /* 0x00f00000b614783b */ /* 0x000e620000004200 */
[----:B--2---:R-:W-:-:S04]  /*1bc60*/  FFMA.FTZ R0, R81, R4, -R7 ;  /* 0x0000000451007223 */ /* 0x004fc80000010807 */
[----:B------:R2:W5:Y:S01]  /*1bc70*/  MUFU.EX2 R109, R0 ;  /* 0x00000000006d7308 */ /* 0x0005620000000800 */
[----:B------:R-:W-:Y:S01]  /*1bc80*/  MOV R163, R105 ;  /* 0x0000006900a37202 */ /* 0x000fe20000000f00 */
[----:B--2---:R-:W-:-:S06]  /*1bc90*/  FFMA.FTZ R0, R82, R4, -R5 ;  /* 0x0000000452007223 */ /* 0x004fcc0000010805 */
[----:B------:R2:W1:Y:S01]  /*1bca0*/  MUFU.EX2 R107, R0 ;  /* 0x00000000006b7308 */ /* 0x0004620000000800 */
[----:B------:R-:W-:Y:S01]  /*1bcb0*/  HMMA.16816.F32 R40, R12, R28, R40 ;  /* 0x0000001c0c28723c */ /* 0x000fe20000001828 */
[----:B------:R-:W-:Y:S01]  /*1bcc0*/  MOV R92, R104 ;  /* 0x00000068005c7202 */ /* 0x000fe20000000f00 */
[----:B--2---:R-:W-:-:S05]  /*1bcd0*/  FFMA.FTZ R0, R178, R4, -R5 ;  /* 0x00000004b2007223 */ /* 0x004fca0000010805 */
[----:B------:R2:W-:Y:S01]  /*1bce0*/  MUFU.EX2 R105, R0 ;  /* 0x0000000000697308 */ /* 0x0005e20000000800 */
[----:B------:R-:W-:Y:S01]  /*1bcf0*/  HMMA.16816.F32 R36, R12, R30, R48 ;  /* 0x0000001e0c24723c */ /* 0x000fe20000001830 */
[----:B------:R-:W-:Y:S01]  /*1bd00*/  MOV R149, R72 ;  /* 0x0000004800957202 */ /* 0x000fe20000000f00 */
[----:B------:R-:W1:Y:S01]  /*1bd10*/  LDSM.16.MT88.4 R28, [R181+0xf000] ;  /* 0x00f00000b51c783b */ /* 0x000e620000004200 */
[----:B--2---:R-:W-:-:S04]  /*1bd20*/  FFMA.FTZ R0, R195, R4, -R5 ;  /* 0x00000004c3007223 */ /* 0x004fc80000010805 */
[----:B------:R2:W-:Y:S01]  /*1bd30*/  MUFU.EX2 R103, R0 ;  /* 0x0000000000677308 */ /* 0x0005e20000000800 */
[----:B------:R-:W-:Y:S02]  /*1bd40*/  MOV R148, R69 ;  /* 0x0000004500947202 */ /* 0x000fe40000000f00 */
[----:B------:R-:W-:Y:S02]  /*1bd50*/  MOV R146, R68 ;  /* 0x0000004400927202 */ /* 0x000fe40000000f00 */
[----:B------:R-:W-:Y:S01]  /*1bd60*/  MOV R173, R163 ;  /* 0x000000a300ad7202 */ /* 0x000fe20000000f00 */
        /* <DEDUP_REMOVED lines=8> */
[----:B---3--:R-:W-:Y:S02]  /*1bdf0*/  F2FP.PACK_AB R12, R111, R112 ;  /* 0x000000706f0c723e */ /* 0x008fe400000000ff */
[----:B------:R-:W-:Y:S02]  /*1be00*/  F2FP.PACK_AB R13, R114, R108 ;  /* 0x0000006c720d723e */ /* 0x000fe400000000ff */
[----:B-----5:R-:W-:Y:S02]  /*1be10*/  F2FP.PACK_AB R14, R109, R110 ;  /* 0x0000006e6d0e723e */ /* 0x020fe400000000ff */
[----:B-1----:R-:W-:Y:S01]  /*1be20*/  F2FP.PACK_AB R15, R107, R113 ;  /* 0x000000716b0f723e */ /* 0x002fe200000000ff */
[----:B--2---:R-:W-:Y:S01]  /*1be30*/  FFMA.FTZ R0, R200, R4, -R7 ;  /* 0x00000004c8007223 */ /* 0x004fe20000010807 */
[----:B------:R-:W-:-:S03]  /*1be40*/  MOV R146, R147 ;  /* 0x0000009300927202 */ /* 0x000fc60000000f00 */
[----:B------:R1:W2:Y:S01]  /*1be50*/  MUFU.EX2 R101, R0 ;  /* 0x0000000000657308 */ /* 0x0002a20000000800 */
[----:B------:R-:W-:Y:S02]  /*1be60*/  MOV R150, R79 ;  /* 0x0000004f00967202 */ /* 0x000fe40000000f00 */
[----:B------:R-:W-:Y:S02]  /*1be70*/  MOV R147, R143 ;  /* 0x0000008f00937202 */ /* 0x000fe40000000f00 */
[----:B------:R-:W-:Y:S02]  /*1be80*/  MOV R94, R75 ;  /* 0x0000004b005e7202 */ /* 0x000fe40000000f00 */
[----:B------:R-:W-:Y:S01]  /*1be90*/  MOV R143, R102 ;  /* 0x00000066008f7202 */ /* 0x000fe20000000f00 */
[----:B------:R-:W-:Y:S01]  /*1bea0*/  FADD.FTZ R9, R9, R89 ;  /* 0x0000005909097221 */ /* 0x000fe20000010000 */
[----:B------:R-:W-:Y:S01]  /*1beb0*/  MOV R172, R150 ;  /* 0x0000009600ac7202 */ /* 0x000fe20000000f00 */
[----:B-1----:R-:W-:Y:S01]  /*1bec0*/  FFMA.FTZ R0, R198, R4, -R7 ;  /* 0x00000004c6007223 */ /* 0x002fe20000010807 */
[----:B------:R-:W-:-:S03]  /*1bed0*/  MOV R138, R70 ;  /* 0x00000046008a7202 */ /* 0x000fc60000000f00 */
[----:B------:R1:W-:Y:S01]  /*1bee0*/  MUFU.EX2 R102, R0 ;  /* 0x0000000000667308 */ /* 0x0003e20000000800 */
[----:B------:R-:W-:Y:S02]  /*1bef0*/  MOV R145, R71 ;  /* 0x0000004700917202 */ /* 0x000fe40000000f00 */
[----:B------:R-:W-:Y:S01]  /*1bf00*/  MOV R150, R94 ;  /* 0x0000005e00967202 */ /* 0x000fe20000000f00 */
[C---:B----4-:R-:W-:Y:S01]  /*1bf10*/  HMMA.16816.F32 R68, R12.reuse, R26, R52 ;  /* 0x0000001a0c44723c */ /* 0x050fe20000001834 */
[----:B------:R-:W-:Y:S02]  /*1bf20*/  MOV R97, R78 ;  /* 0x0000004e00617202 */ /* 0x000fe40000000f00 */
[----:B------:R-:W-:Y:S02]  /*1bf30*/  MOV R96, R77 ;  /* 0x0000004d00607202 */ /* 0x000fe40000000f00 */
[----:B------:R-:W-:Y:S02]  /*1bf40*/  MOV R98, R76 ;  /* 0x0000004c00627202 */ /* 0x000fe40000000f00 */
[----:B------:R-:W-:Y:S01]  /*1bf50*/  MOV R94, R106 ;  /* 0x0000006a005e7202 */ /* 0x000fe20000000f00 */
[----:B------:R-:W-:Y:S01]  /*1bf60*/  HMMA.16816.F32 R76, R12, R20, R40 ;  /* 0x000000140c4c723c */ /* 0x000fe20000001828 */
[----:B-1----:R-:W-:-:S02]  /*1bf70*/  FFMA.FTZ R0, R196, R4, -R7 ;  /* 0x00000004c4007223 */ /* 0x002fc40000010807 */
[----:B------:R-:W-:-:S05]  /*1bf80*/  FADD.FTZ R10, R84, R10 ;  /* 0x0000000a540a7221 */ /* 0x000fca0000010000 */
[----:B------:R-:W-:Y:S01]  /*1bf90*/  HMMA.16816.F32 R52, R12, R22, R36 ;  /* 0x000000160c34723c */ /* 0x000fe20000001824 */
[----:B------:R1:W3:Y:S01]  /*1bfa0*/  MUFU.EX2 R106, R0 ;  /* 0x00000000006a7308 */ /* 0x0002e20000000800 */
[----:B------:R-:W4:Y:S01]  /*1bfb0*/  LDSM.16.MT88.4 R20, [R183+0xf000] ;  /* 0x00f00000b714783b */ /* 0x000f220000004200 */
[----:B------:R-:W-:Y:S01]  /*1bfc0*/  FADD.FTZ R9, R91, R9 ;  /* 0x000000095b097221 */ /* 0x000fe20000010000 */
[----:B------:R-:W-:Y:S01]  /*1bfd0*/  MOV R95, R93 ;  /* 0x0000005d005f7202 */ /* 0x000fe20000000f00 */
[----:B------:R-:W-:Y:S01]  /*1bfe0*/  FADD.FTZ R10, R11, R10 ;  /* 0x0000000a0b0a7221 */ /* 0x000fe20000010000 */
[----:B------:R-:W-:Y:S01]  /*1bff0*/  MOV R93, R100 ;  /* 0x00000064005d7202 */ /* 0x000fe20000000f00 */
[----:B------:R-:W-:Y:S01]  /*1c000*/  LDSM.16.MT88.4 R36, [R181+0x10000] ;  /* 0x01000000b524783b */ /* 0x000fe20000004200 */
[----:B-1----:R-:W-:-:S04]  /*1c010*/  FFMA.FTZ R0, R194, R4, -R5 ;  /* 0x00000004c2007223 */ /* 0x002fc80000010805 */
[----:B------:R1:W5:Y:S01]  /*1c020*/  MUFU.EX2 R100, R0 ;  /* 0x0000000000647308 */ /* 0x0003620000000800 */
[----:B------:R-:W-:Y:S02]  /*1c030*/  MOV R176, R98 ;  /* 0x0000006200b07202 */ /* 0x000fe40000000f00 */
[----:B------:R-:W-:Y:S02]  /*1c040*/  MOV R142, R73 ;  /* 0x00000049008e7202 */ /* 0x000fe40000000f00 */
[----:B------:R-:W-:Y:S01]  /*1c050*/  MOV R144, R74 ;  /* 0x0000004a00907202 */ /* 0x000fe20000000f00 */
[----:B-1----:R-:W-:Y:S02]  /*1c060*/  FADD.FTZ R0, R172, R9 ;  /* 0x00000009ac007221 */ /* 0x002fe40000010000 */
[----:B------:R-:W-:Y:S02]  /*1c070*/  FADD.FTZ R9, R86, R10 ;  /* 0x0000000a56097221 */ /* 0x000fe40000010000 */
[----:B------:R-:W-:-:S02]  /*1c080*/  FADD.FTZ R10, R173, R0 ;  /* 0x00000000ad0a7221 */ /* 0x000fc40000010000 */
[--C-:B------:R-:W-:Y:S01]  /*1c090*/  FFMA.FTZ R0, R201, R4, -R5.reuse ;  /* 0x00000004c9007223 */ /* 0x100fe20000010805 */
[----:B------:R-:W-:Y:S01]  /*1c0a0*/  HMMA.16816.F32 R72, R12, R24, R56 ;  /* 0x000000180c48723c */ /* 0x000fe20000001838 */
[----:B------:R-:W1:Y:S02]  /*1c0b0*/  LDSM.16.MT88.4 R24, [R181+0xf800] ;  /* 0x00f80000b518783b */ /* 0x000e640000004200 */
[----:B------:R2:W-:Y:S01]  /*1c0c0*/  MUFU.EX2 R98, R0 ;  /* 0x0000000000627308 */ /* 0x0005e20000000800 */
[----:B------:R-:W-:Y:S02]  /*1c0d0*/  MOV R174, R97 ;  /* 0x0000006100ae7202 */ /* 0x000fe40000000f00 */
[----:B------:R-:W-:Y:S01]  /*1c0e0*/  MOV R151, R96 ;  /* 0x0000006000977202 */ /* 0x000fe20000000f00 */
[----:B--2---:R-:W-:-:S04]  /*1c0f0*/  FFMA.FTZ R0, R197, R4, -R5 ;  /* 0x00000004c5007223 */ /* 0x004fc80000010805 */
[----:B------:R2:W-:Y:S01]  /*1c100*/  MUFU.EX2 R97, R0 ;  /* 0x0000000000617308 */ /* 0x0005e20000000800 */
[----:B------:R-:W-:Y:S01]  /*1c110*/  MOV R173, R95 ;  /* 0x0000005f00ad7202 */ /* 0x000fe20000000f00 */
[----:B------:R-:W-:Y:S01]  /*1c120*/  HMMA.16816.F32 R64, R12, R28, R64 ;  /* 0x0000001c0c40723c */ /* 0x000fe20000001840 */
[----:B------:R-:W-:Y:S01]  /*1c130*/  MOV R162, R94 ;  /* 0x0000005e00a27202 */ /* 0x000fe20000000f00 */
[----:B--2---:R-:W-:-:S04]  /*1c140*/  FFMA.FTZ R0, R199, R4, -R5 ;  /* 0x00000004c7007223 */ /* 0x004fc80000010805 */
[----:B------:R2:W-:Y:S02]  /*1c150*/  MUFU.EX2 R96, R0 ;  /* 0x0000000000607308 */ /* 0x0005e40000000800 */
[----:B------:R-:W-:Y:S01]  /*1c160*/  HMMA.16816.F32 R60, R12, R30, R60 ;  /* 0x0000001e0c3c723c */ /* 0x000fe2000000183c */
[----:B------:R-:W-:Y:S01]  /*1c170*/  MOV R172, R93 ;  /* 0x0000005d00ac7202 */ /* 0x000fe20000000f00 */
[----:B------:R-:W1:Y:S01]  /*1c180*/  LDSM.16.MT88.4 R28, [R184+0xf800] ;  /* 0x00f80000b81c783b */ /* 0x000e620000004200 */
[----:B--2---:R-:W-:-:S04]  /*1c190*/  FFMA.FTZ R0, R216, R4, -R7 ;  /* 0x00000004d8007223 */ /* 0x004fc80000010807 */
[----:B------:R2:W-:Y:S01]  /*1c1a0*/  MUFU.EX2 R95, R0 ;  /* 0x00000000005f7308 */ /* 0x0005e20000000800 */
[----:B----4-:R-:W-:Y:S01]  /*1c1b0*/  HMMA.16816.F32 R48, R12, R20, R44 ;  /* 0x000000140c30723c */ /* 0x010fe2000000182c */
[----:B------:R-:W-:Y:S01]  /*1c1c0*/  MOV R160, R92 ;  /* 0x0000005c00a07202 */ /* 0x000fe20000000f00 */
[----:B--2---:R-:W-:-:S05]  /*1c1d0*/  FFMA.FTZ R0, R211, R4, -R7 ;  /* 0x00000004d3007223 */ /* 0x004fca0000010807 */
[----:B------:R2:W4:Y:S01]  /*1c1e0*/  MUFU.EX2 R94, R0 ;  /* 0x00000000005e7308 */ /* 0x0005220000000800 */
[----:B------:R-:W-:Y:S01]  /*1c1f0*/  HMMA.16816.F32 R40, R12, R22, R32 ;  /* 0x000000160c28723c */ /* 0x000fe20000001820 */
[----:B------:R-:W1:Y:S01]  /*1c200*/  LDSM.16.MT88.4 R20, [R182+0xf800] ;  /* 0x00f80000b614783b */ /* 0x000e620000004200 */
[----:B------:R-:W-:-:S03]  /*1c210*/  FADD.FTZ R9, R85, R9 ;  /* 0x0000000955097221 */ /* 0x000fc60000010000 */
[----:B------:R-:W-:Y:S01]  /*1c220*/  LDSM.16.MT88.4 R32, [R184+0x10000] ;  /* 0x01000000b820783b */ /* 0x000fe20000004200 */
[----:B--2---:R-:W-:-:S04]  /*1c230*/  FFMA.FTZ R0, R203, R4, -R7 ;  /* 0x00000004cb007223 */ /* 0x004fc80000010807 */
[----:B------:R2:W-:Y:S01]  /*1c240*/  MUFU.EX2 R93, R0 ;  /* 0x00000000005d7308 */ /* 0x0005e20000000800 */
[----:B------:R-:W-:Y:S02]  /*1c250*/  F2FP.PACK_AB R12, R101, R99 ;  /* 0x00000063650c723e */ /* 0x000fe400000000ff */
[----:B------:R-:W-:Y:S02]  /*1c260*/  F2FP.PACK_AB R13, R103, R105 ;  /* 0x00000069670d723e */ /* 0x000fe400000000ff */
[----:B---3--:R-:W-:Y:S02]  /*1c270*/  F2FP.PACK_AB R14, R106, R102 ;  /* 0x000000666a0e723e */ /* 0x008fe400000000ff */
[----:B-----5:R-:W-:Y:S01]  /*1c280*/  F2FP.PACK_AB R15, R100, R104 ;  /* 0x00000068640f723e */ /* 0x020fe200000000ff */
[----:B--2---:R-:W-:-:S04]  /*1c290*/  FFMA.FTZ R0, R210, R4, -R7 ;  /* 0x00000004d2007223 */ /* 0x004fc80000010807 */
[----:B------:R2:W3:Y:S01]  /*1c2a0*/  MUFU.EX2 R92, R0 ;  /* 0x00000000005c7308 */ /* 0x0004e20000000800 */
[----:B------:R-:W-:Y:S01]  /*1c2b0*/  FADD.FTZ R9, R176, R9 ;  /* 0x00000009b0097221 */ /* 0x000fe20000010000 */
[----:B-1----:R-:W-:Y:S01]  /*1c2c0*/  HMMA.16816.F32 R44, R12, R24, R64 ;  /* 0x000000180c2c723c */ /* 0x002fe20000001840 */
[----:B--2---:R-:W-:-:S04]  /*1c2d0*/  FADD.FTZ R0, R174, R10 ;  /* 0x0000000aae007221 */ /* 0x004fc80000010000 */
[----:B------:R-:W-:Y:S02]  /*1c2e0*/  FADD.FTZ R0, R151, R0 ;  /* 0x0000000097007221 */ /* 0x000fe40000010000 */
[----:B------:R-:W-:Y:S02]  /*1c2f0*/  FFMA.FTZ R10, R208, R4, -R5 ;  /* 0x00000004d00a7223 */ /* 0x000fe40000010805 */
[----:B------:R-:W-:Y:S01]  /*1c300*/  FADD.FTZ R0, R162, R0 ;  /* 0x00000000a2007221 */ /* 0x000fe20000010000 */
[----:B------:R-:W-:Y:S01]  /*1c310*/  HMMA.16816.F32 R56, R12, R26, R60 ;  /* 0x0000001a0c38723c */ /* 0x000fe2000000183c */
[----:B------:R1:W2:Y:S01]  /*1c320*/  MUFU.EX2 R91, R10 ;  /* 0x0000000a005b7308 */ /* 0x0002a20000000800 */
[----:B------:R-:W5:Y:S01]  /*1c330*/  LDSM.16.MT88.4 R24, [R183+0xf800] ;  /* 0x00f80000b718783b */ /* 0x000f620000004200 */
[----:B------:R-:W-:-:S04]  /*1c340*/  FADD.FTZ R9, R160, R9 ;  /* 0x00000009a0097221 */ /* 0x000fc80000010000 */
[----:B------:R-:W-:Y:S02]  /*1c350*/  FADD.FTZ R9, R172, R9 ;  /* 0x00000009ac097221 */ /* 0x000fe40000010000 */
[----:B-1----:R-:W-:Y:S02]  /*1c360*/  FADD.FTZ R10, R87, R0 ;  /* 0x00000000570a7221 */ /* 0x002fe40000010000 */
[----:B------:R-:W-:-:S04]  /*1c370*/  FFMA.FTZ R0, R209, R4, -R5 ;  /* 0x00000004d1007223 */ /* 0x000fc80000010805 */
[----:B------:R1:W-:Y:S01]  /*1c380*/  MUFU.EX2 R89, R0 ;  /* 0x0000000000597308 */ /* 0x0003e20000000800 */
[----:B------:R-:W-:Y:S02]  /*1c390*/  FADD.FTZ R11, R90, R9 ;  /* 0x000000095a0b7221 */ /* 0x000fe40000010000 */
[----:B-1----:R-:W-:-:S05]  /*1c3a0*/  FFMA.FTZ R0, R205, R4, -R5 ;  /* 0x00000004cd007223 */ /* 0x002fca0000010805 */
[----:B------:R1:W-:Y:S01]  /*1c3b0*/  MUFU.EX2 R90, R0 ;  /* 0x00000000005a7308 */ /* 0x0003e20000000800 */
[----:B------:R-:W-:Y:S01]  /*1c3c0*/  HMMA.16816.F32 R60, R12, R28, R72 ;  /* 0x0000001c0c3c723c */ /* 0x000fe20000001848 */
[----:B-1----:R-:W-:-:S06]  /*1c3d0*/  FFMA.FTZ R0, R204, R4, -R5 ;  /* 0x00000004cc007223 */ /* 0x002fcc0000010805 */
[----:B------:R1:W-:Y:S01]  /*1c3e0*/  MUFU.EX2 R87, R0 ;  /* 0x0000000000577308 */ /* 0x0003e20000000800 */
[----:B------:R-:W-:Y:S01]  /*1c3f0*/  HMMA.16816.F32 R64, R12, R30, R68 ;  /* 0x0000001e0c40723c */ /* 0x000fe20000001844 */
[----:B------:R-:W2:Y:S01]  /*1c400*/  LDSM.16.MT88.4 R28, [R182+0x10000] ;  /* 0x01000000b61c783b */ /* 0x000ea20000004200 */
[----:B-1----:R-:W-:-:S05]  /*1c410*/  FFMA.FTZ R0, R217, R4, -R7 ;  /* 0x00000004d9007223 */ /* 0x002fca0000010807 */
[----:B------:R1:W-:Y:S01]  /*1c420*/  MUFU.EX2 R86, R0 ;  /* 0x0000000000567308 */ /* 0x0003e20000000800 */
[C---:B------:R-:W-:Y:S08]  /*1c430*/  HMMA.16816.F32 R72, R12.reuse, R20, R76 ;  /* 0x000000140c48723c */ /* 0x040ff0000000184c */
[----:B------:R-:W-:Y:S01]  /*1c440*/  HMMA.16816.F32 R68, R12, R22, R52 ;  /* 0x000000160c44723c */ /* 0x000fe20000001834 */
[----:B------:R-:W2:Y:S01]  /*1c450*/  LDSM.16.MT88.4 R20, [R183+0x10000] ;  /* 0x01000000b714783b */ /* 0x000ea20000004200 */
[----:B-1----:R-:W-:-:S04]  /*1c460*/  FFMA.FTZ R0, R215, R4, -R7 ;  /* 0x00000004d7007223 */ /* 0x002fc80000010807 */
[----:B------:R1:W1:Y:S02]  /*1c470*/  MUFU.EX2 R85, R0 ;  /* 0x0000000000557308 */ /* 0x0002640000000800 */
[----:B-----5:R-:W-:Y:S01]  /*1c480*/  HMMA.16816.F32 R48, R12, R24, R48 ;  /* 0x000000180c30723c */ /* 0x020fe20000001830 */
[----:B-1----:R-:W-:-:S05]  /*1c490*/  FFMA.FTZ R0, R213, R4, -R7 ;  /* 0x00000004d5007223 */ /* 0x002fca0000010807 */
[----:B------:R1:W-:Y:S02]  /*1c4a0*/  MUFU.EX2 R84, R0 ;  /* 0x0000000000547308 */ /* 0x0003e40000000800 */
[----:B------:R-:W-:Y:S01]  /*1c4b0*/  HMMA.16816.F32 R24, R12, R26, R40 ;  /* 0x0000001a0c18723c */ /* 0x000fe20000001828 */
[-C--:B------:R-:W-:Y:S02]  /*1c4c0*/  FFMA.FTZ R9, R207, R4.reuse, -R5 ;  /* 0x00000004cf097223 */ /* 0x080fe40000010805 */
[----:B-1----:R-:W-:-:S04]  /*1c4d0*/  FFMA.FTZ R0, R206, R4, -R7 ;  /* 0x00000004ce007223 */ /* 0x002fc80000010807 */
[----:B------:R1:W5:Y:S01]  /*1c4e0*/  MUFU.EX2 R83, R0 ;  /* 0x0000000000537308 */ /* 0x0003620000000800 */
[----:B----4-:R-:W-:Y:S02]  /*1c4f0*/  F2FP.PACK_AB R12, R94, R95 ;  /* 0x0000005f5e0c723e */ /* 0x010fe400000000ff */
[----:B------:R-:W-:Y:S02]  /*1c500*/  F2FP.PACK_AB R13, R97, R98 ;  /* 0x00000062610d723e */ /* 0x000fe400000000ff */
[----:B---3--:R-:W-:Y:S02]  /*1c510*/  F2FP.PACK_AB R14, R92, R93 ;  /* 0x0000005d5c0e723e */ /* 0x008fe400000000ff */
[----:B--2---:R-:W-:Y:S01]  /*1c520*/  F2FP.PACK_AB R15, R91, R96 ;  /* 0x000000605b0f723e */ /* 0x004fe200000000ff */
[----:B-1----:R-:W-:-:S04]  /*1c530*/  FADD.FTZ R0, R173, R10 ;  /* 0x0000000aad007221 */ /* 0x002fc80000010000 */
[----:B------:R-:W-:Y:S02]  /*1c540*/  FADD.FTZ R0, R163, R0 ;  /* 0x00000000a3007221 */ /* 0x000fe40000010000 */
[----:B------:R-:W-:Y:S02]  /*1c550*/  FADD.FTZ R10, R150, R11 ;  /* 0x0000000b960a7221 */ /* 0x000fe40000010000 */
[----:B------:R-:W-:Y:S01]  /*1c560*/  FADD.FTZ R0, R148, R0 ;  /* 0x0000000094007221 */ /* 0x000fe20000010000 */
[----:B------:R1:W2:Y:S01]  /*1c570*/  MUFU.EX2 R82, R9 ;  /* 0x0000000900527308 */ /* 0x0002a20000000800 */
        /* <DEDUP_REMOVED lines=9> */
[C---:B------:R-:W-:Y:S01]  /*1c610*/  HMMA.16816.F32 R56, R12.reuse, R34, R64 ;  /* 0x000000220c38723c */ /* 0x040fe20000001840 */
[----:B------:R-:W3:Y:S01]  /*1c620*/  LDSM.16.MT88.4 R32, [R181+0x10800] ;  /* 0x01080000b520783b */ /* 0x000ee20000004200 */
[-CC-:B------:R-:W-:Y:S02]  /*1c630*/  FFMA.FTZ R9, R212, R4.reuse, -R5.reuse ;  /* 0x00000004d4097223 */ /* 0x180fe40000010805 */
[----:B-1----:R-:W-:Y:S02]  /*1c640*/  FFMA.FTZ R0, R214, R4, -R5 ;  /* 0x00000004d6007223 */ /* 0x002fe40000010805 */
[----:B------:R1:W-:Y:S02]  /*1c650*/  MUFU.EX2 R79, R9 ;  /* 0x00000009004f7308 */ /* 0x0003e40000000800 */
[C---:B------:R-:W-:Y:S06]  /*1c660*/  HMMA.16816.F32 R60, R12.reuse, R28, R72 ;  /* 0x0000001c0c3c723c */ /* 0x040fec0000001848 */
[----:B------:R4:W-:Y:S02]  /*1c670*/  MUFU.EX2 R80, R0 ;  /* 0x0000000000507308 */ /* 0x0009e40000000800 */
[----:B------:R-:W-:Y:S01]  /*1c680*/  HMMA.16816.F32 R72, R12, R20, R48 ;  /* 0x000000140c48723c */ /* 0x000fe20000001830 */
[----:B-1----:R-:W-:-:S07]  /*1c690*/  FADD.FTZ R9, R139, R11 ;  /* 0x0000000b8b097221 */ /* 0x002fce0000010000 */
[----:B------:R-:W-:Y:S01]  /*1c6a0*/  HMMA.16816.F32 R44, R12, R22, R24 ;  /* 0x000000160c2c723c */ /* 0x000fe20000001818 */
[----:B------:R-:W1:Y:S01]  /*1c6b0*/  LDSM.16.MT88.4 R20, [R182+0x10800] ;  /* 0x01080000b614783b */ /* 0x000e620000004200 */
[----:B----4-:R-:W-:-:S06]  /*1c6c0*/  FADD.FTZ R0, R141, R10 ;  /* 0x0000000a8d007221 */ /* 0x010fcc0000010000 */
[----:B------:R-:W-:Y:S01]  /*1c6d0*/  HMMA.16816.F32 R68, R12, R30, R68 ;  /* 0x0000001e0c44723c */ /* 0x000fe20000001844 */
[----:B------:R-:W-:Y:S01]  /*1c6e0*/  FADD.FTZ R9, R144, R9 ;  /* 0x0000000990097221 */ /* 0x000fe20000010000 */
[----:B------:R-:W4:Y:S01]  /*1c6f0*/  LDSM.16.MT88.4 R28, [R184+0x10800] ;  /* 0x01080000b81c783b */ /* 0x000f220000004200 */
[----:B------:R-:W-:-:S03]  /*1c700*/  FADD.FTZ R0, R142, R0 ;  /* 0x000000008e007221 */ /* 0x000fc60000010000 */
[----:B------:R-:W1:Y:S01]  /*1c710*/  LDSM.16.MT88.4 R24, [R183+0x10800] ;  /* 0x01080000b718783b */ /* 0x000e620000004200 */
[----:B------:R-:W-:Y:S02]  /*1c720*/  FADD.FTZ R0, R145, R0 ;  /* 0x0000000091007221 */ /* 0x000fe40000010000 */
[----:B------:R-:W-:Y:S01]  /*1c730*/  FADD.FTZ R9, R138, R9 ;  /* 0x000000098a097221 */ /* 0x000fe20000010000 */
[----:B------:R-:W-:Y:S01]  /*1c740*/  F2FP.PACK_AB R12, R85, R86 ;  /* 0x00000056550c723e */ /* 0x000fe200000000ff */
[----:B------:R-:W-:Y:S01]  /*1c750*/  FADD.FTZ R0, R249, R0 ;  /* 0x00000000f9007221 */ /* 0x000fe20000010000 */
[----:B------:R-:W-:Y:S01]  /*1c760*/  F2FP.PACK_AB R13, R90, R89 ;  /* 0x000000595a0d723e */ /* 0x000fe200000000ff */
[----:B------:R-:W-:Y:S01]  /*1c770*/  FADD.FTZ R9, R248, R9 ;  /* 0x00000009f8097221 */ /* 0x000fe20000010000 */
[----:B-----5:R-:W-:Y:S01]  /*1c780*/  F2FP.PACK_AB R14, R83, R84 ;  /* 0x00000054530e723e */ /* 0x020fe200000000ff */
[----:B------:R-:W-:Y:S01]  /*1c790*/  FADD.FTZ R0, R251, R0 ;  /* 0x00000000fb007221 */ /* 0x000fe20000010000 */
[----:B--2---:R-:W-:Y:S01]  /*1c7a0*/  F2FP.PACK_AB R15, R82, R87 ;  /* 0x00000057520f723e */ /* 0x004fe200000000ff */
[----:B------:R-:W-:Y:S01]  /*1c7b0*/  FADD.FTZ R9, R250, R9 ;  /* 0x00000009fa097221 */ /* 0x000fe20000010000 */
[----:B------:R-:W-:Y:S01]  /*1c7c0*/  LDSM.16.MT88.4 R144, [R182+0x11800] ;  /* 0x01180000b690783b */ /* 0x000fe20000004200 */
[----:B------:R-:W-:-:S02]  /*1c7d0*/  FADD.FTZ R0, R143, R0 ;  /* 0x000000008f007221 */ /* 0x000fc40000010000 */
[----:B------:R-:W-:Y:S02]  /*1c7e0*/  FADD.FTZ R9, R247, R9 ;  /* 0x00000009f7097221 */ /* 0x000fe40000010000 */
[----:B------:R-:W-:Y:S02]  /*1c7f0*/  FADD.FTZ R0, R244, R0 ;  /* 0x00000000f4007221 */ /* 0x000fe40000010000 */
[----:B------:R-:W-:Y:S02]  /*1c800*/  FADD.FTZ R9, R246, R9 ;  /* 0x00000009f6097221 */ /* 0x000fe40000010000 */
[----:B------:R-:W-:Y:S02]  /*1c810*/  FADD.FTZ R0, R240, R0 ;  /* 0x00000000f0007221 */ /* 0x000fe40000010000 */
[----:B------:R-:W-:Y:S02]  /*1c820*/  FFMA.FTZ R10, R229, R4, -R7 ;  /* 0x00000004e50a7223 */ /* 0x000fe40000010807 */
[----:B------:R-:W-:-:S02]  /*1c830*/  FADD.FTZ R9, R239, R9 ;  /* 0x00000009ef097221 */ /* 0x000fc40000010000 */
[----:B------:R-:W-:Y:S01]  /*1c840*/  FADD.FTZ R0, R242, R0 ;  /* 0x00000000f2007221 */ /* 0x000fe20000010000 */
[----:B------:R2:W-:Y:S01]  /*1c850*/  MUFU.EX2 R78, R10 ;  /* 0x0000000a004e7308 */ /* 0x0005e20000000800 */
[----:B---3--:R-:W-:Y:S01]  /*1c860*/  HMMA.16816.F32 R64, R12, R32, R40 ;  /* 0x000000200c40723c */ /* 0x008fe20000001828 */
[----:B------:R-:W-:Y:S02]  /*1c870*/  FADD.FTZ R9, R241, R9 ;  /* 0x00000009f1097221 */ /* 0x000fe40000010000 */
[----:B------:R-:W-:-:S05]  /*1c880*/  FADD.FTZ R0, R243, R0 ;  /* 0x00000000f3007221 */ /* 0x000fca0000010000 */
[C---:B------:R-:W-:Y:S01]  /*1c890*/  HMMA.16816.F32 R48, R12.reuse, R34, R36 ;  /* 0x000000220c30723c */ /* 0x040fe20000001824 */
[----:B------:R-:W3:Y:S01]  /*1c8a0*/  LDSM.16.MT88.4 R32, [R181+0x11000] ;  /* 0x01100000b520783b */ /* 0x000ee20000004200 */
[----:B------:R-:W-:Y:S02]  /*1c8b0*/  FADD.FTZ R9, R171, R9 ;  /* 0x00000009ab097221 */ /* 0x000fe40000010000 */
[----:B--2---:R-:W-:Y:S02]  /*1c8c0*/  FFMA.FTZ R10, R226, R4, -R7 ;  /* 0x00000004e20a7223 */ /* 0x004fe40000010807 */
[----:B------:R-:W-:Y:S02]  /*1c8d0*/  FADD.FTZ R0, R169, R0 ;  /* 0x00000000a9007221 */ /* 0x000fe40000010000 */
[----:B------:R2:W5:Y:S01]  /*1c8e0*/  MUFU.EX2 R77, R10 ;  /* 0x0000000a004d7308 */ /* 0x0005620000000800 */
[----:B------:R-:W-:Y:S02]  /*1c8f0*/  FADD.FTZ R9, R170, R9 ;  /* 0x00000009aa097221 */ /* 0x000fe40000010000 */
[----:B------:R-:W-:Y:S01]  /*1c900*/  FADD.FTZ R0, R165, R0 ;  /* 0x00000000a5007221 */ /* 0x000fe20000010000 */
[----:B-1----:R-:W-:Y:S01]  /*1c910*/  HMMA.16816.F32 R36, R12, R20, R60 ;  /* 0x000000140c24723c */ /* 0x002fe2000000183c */
[----:B------:R-:W-:-:S02]  /*1c920*/  FADD.FTZ R9, R137, R9 ;  /* 0x0000000989097221 */ /* 0x000fc40000010000 */
[----:B------:R-:W-:Y:S02]  /*1c930*/  FADD.FTZ R0, R167, R0 ;  /* 0x00000000a7007221 */ /* 0x000fe40000010000 */
[----:B--2---:R-:W-:-:S04]  /*1c940*/  FFMA.FTZ R10, R219, R4, -R7 ;  /* 0x00000004db0a7223 */ /* 0x004fc80000010807 */
[----:B------:R1:W-:Y:S01]  /*1c950*/  MUFU.EX2 R76, R10 ;  /* 0x0000000a004c7308 */ /* 0x0003e20000000800 */
[----:B------:R-:W-:Y:S02]  /*1c960*/  FADD.FTZ R9, R164, R9 ;  /* 0x00000009a4097221 */ /* 0x000fe40000010000 */
[----:B------:R-:W-:Y:S02]  /*1c970*/  FADD.FTZ R0, R168, R0 ;  /* 0x00000000a8007221 */ /* 0x000fe40000010000 */
[----:B------:R-:W-:Y:S02]  /*1c980*/  FADD.FTZ R9, R166, R9 ;  /* 0x00000009a6097221 */ /* 0x000fe40000010000 */
[----:B-1----:R-:W-:Y:S01]  /*1c990*/  FFMA.FTZ R10, R223, R4, -R7 ;  /* 0x00000004df0a7223 */ /* 0x002fe20000010807 */
[----:B----4-:R-:W-:Y:S01]  /*1c9a0*/  HMMA.16816.F32 R52, R12, R28, R52 ;  /* 0x0000001c0c34723c */ /* 0x010fe20000001834 */
[----:B------:R-:W-:Y:S01]  /*1c9b0*/  FADD.FTZ R0, R136, R0 ;  /* 0x0000000088007221 */ /* 0x000fe20000010000 */
[----:B------:R-:W-:Y:S01]  /*1c9c0*/  LDSM.16.MT88.4 R164, [R181+0x11800] ;  /* 0x01180000b5a4783b */ /* 0x000fe20000004200 */
[----:B------:R1:W2:Y:S01]  /*1c9d0*/  MUFU.EX2 R62, R10 ;  /* 0x0000000a003e7308 */ /* 0x0002a20000000800 */
[----:B------:R-:W-:-:S02]  /*1c9e0*/  FADD.FTZ R9, R140, R9 ;  /* 0x000000098c097221 */ /* 0x000fc40000010000 */
[----:B------:R-:W-:Y:S01]  /*1c9f0*/  FADD.FTZ R0, R132, R0 ;  /* 0x0000000084007221 */ /* 0x000fe20000010000 */
[----:B------:R-:W-:Y:S01]  /*1ca00*/  LDSM.16.MT88.4 R136, [R184+0x11800] ;  /* 0x01180000b888783b */ /* 0x000fe20000004200 */
[----:B-1----:R-:W-:-:S04]  /*1ca10*/  FFMA.FTZ R10, R230, R4, -R5 ;  /* 0x00000004e60a7223 */ /* 0x002fc80000010805 */
[----:B------:R1:W4:Y:S01]  /*1ca20*/  MUFU.EX2 R61, R10 ;  /* 0x0000000a003d7308 */ /* 0x0003220000000800 */
[----:B------:R-:W-:Y:S02]  /*1ca30*/  FADD.FTZ R9, R131, R9 ;  /* 0x0000000983097221 */ /* 0x000fe40000010000 */
[----:B------:R-:W-:Y:S01]  /*1ca40*/  FADD.FTZ R0, R134, R0 ;  /* 0x0000000086007221 */ /* 0x000fe20000010000 */
[----:B------:R-:W-:Y:S01]  /*1ca50*/  HMMA.16816.F32 R56, R12, R30, R56 ;  /* 0x0000001e0c38723c */ /* 0x000fe20000001838 */
[----:B------:R-:W-:Y:S01]  /*1ca60*/  FADD.FTZ R9, R133, R9 ;  /* 0x0000000985097221 */ /* 0x000fe20000010000 */
[----:B------:R-:W3:Y:S01]  /*1ca70*/  LDSM.16.MT88.4 R28, [R184+0x11000] ;  /* 0x01100000b81c783b */ /* 0x000ee20000004200 */
[----:B------:R-:W-:Y:S02]  /*1ca80*/  FADD.FTZ R0, R135, R0 ;  /* 0x0000000087007221 */ /* 0x000fe40000010000 */
[----:B------:R-:W-:-:S03]  /*1ca90*/  FADD.FTZ R9, R19, R9 ;  /* 0x0000000913097221 */ /* 0x000fc60000010000 */
[C---:B------:R-:W-:Y:S01]  /*1caa0*/  HMMA.16816.F32 R40, R12.reuse, R22, R68 ;  /* 0x000000160c28723c */ /* 0x040fe20000001844 */
[----:B-1----:R-:W-:Y:S01]  /*1cab0*/  FFMA.FTZ R10, R232, R4, -R5 ;  /* 0x00000004e80a7223 */ /* 0x002fe20000010805 */
[----:B------:R-:W1:Y:S06]  /*1cac0*/  LDSM.16.MT88.4 R20, [R182+0x11000] ;  /* 0x01100000b614783b */ /* 0x000e6c0000004200 */
[----:B------:R-:W-:Y:S01]  /*1cad0*/  HMMA.16816.F32 R72, R12, R24, R72 ;  /* 0x000000180c48723c */ /* 0x000fe20000001848 */
[----:B------:R2:W1:Y:S01]  /*1cae0*/  MUFU.EX2 R60, R10 ;  /* 0x0000000a003c7308 */ /* 0x0004620000000800 */
[----:B------:R-:W-:-:S06]  /*1caf0*/  FADD.FTZ R0, R129, R0 ;  /* 0x0000000081007221 */ /* 0x000fcc0000010000 */
[----:B------:R-:W-:Y:S01]  /*1cb00*/  HMMA.16816.F32 R44, R12, R26, R44 ;  /* 0x0000001a0c2c723c */ /* 0x000fe2000000182c */
[----:B------:R-:W-:Y:S01]  /*1cb10*/  FADD.FTZ R9, R130, R9 ;  /* 0x0000000982097221 */ /* 0x000fe20000010000 */
[----:B------:R-:W1:Y:S05]  /*1cb20*/  LDSM.16.MT88.4 R24, [R183+0x11000] ;  /* 0x01100000b718783b */ /* 0x000e6a0000004200 */
[----:B-----5:R-:W-:Y:S02]  /*1cb30*/  F2FP.PACK_AB R12, R77, R78 ;  /* 0x0000004e4d0c723e */ /* 0x020fe400000000ff */
[----:B------:R-:W-:Y:S02]  /*1cb40*/  F2FP.PACK_AB R13, R80, R81 ;  /* 0x00000051500d723e */ /* 0x000fe400000000ff */
[----:B--2---:R-:W-:-:S02]  /*1cb50*/  F2FP.PACK_AB R14, R62, R76 ;  /* 0x0000004c3e0e723e */ /* 0x004fc400000000ff */
[----:B----4-:R-:W-:Y:S01]  /*1cb60*/  F2FP.PACK_AB R15, R61, R79 ;  /* 0x0000004f3d0f723e */ /* 0x010fe200000000ff */
[----:B------:R-:W-:Y:S02]  /*1cb70*/  FFMA.FTZ R10, R231, R4, -R5 ;  /* 0x00000004e70a7223 */ /* 0x000fe40000010805 */
[----:B------:R-:W-:-:S04]  /*1cb80*/  FADD.FTZ R0, R17, R0 ;  /* 0x0000000011007221 */ /* 0x000fc80000010000 */
[----:B---3--:R-:W-:Y:S01]  /*1cb90*/  HMMA.16816.F32 R64, R12, R32, R64 ;  /* 0x000000200c40723c */ /* 0x008fe20000001840 */
[----:B------:R2:W-:Y:S01]  /*1cba0*/  MUFU.EX2 R32, R10 ;  /* 0x0000000a00207308 */ /* 0x0005e20000000800 */
[----:B------:R-:W-:Y:S02]  /*1cbb0*/  FADD.FTZ R9, R16, R9 ;  /* 0x0000000910097221 */ /* 0x000fe40000010000 */
        /* <DEDUP_REMOVED lines=17> */
[----:B------:R2:W5:Y:S02]  /*1ccd0*/  MUFU.EX2 R11, R10 ;  /* 0x0000000a000b7308 */ /* 0x0005640000000800 */
        /* <DEDUP_REMOVED lines=50> */
[----:B-1----:R-:W-:-:S07]  /*1d000*/  FADD.FTZ R0, R60, R0 ;  /* 0x000000003c007221 */ /* 0x002fce0000010000 */
[----:B------:R-:W-:Y:S01]  /*1d010*/  HMMA.16816.F32 R56, R12, R30, R56 ;  /* 0x0000001e0c38723c */ /* 0x000fe20000001838 */
[----:B---3--:R-:W-:-:S07]  /*1d020*/  FADD.FTZ R4, R17, R4 ;  /* 0x0000000411047221 */ /* 0x008fce0000010000 */
[C---:B------:R-:W-:Y:S08]  /*1d030*/  HMMA.16816.F32 R36, R12.reuse, R20, R36 ;  /* 0x000000140c24723c */ /* 0x040ff00000001824 */
[C---:B------:R-:W-:Y:S08]  /*1d040*/  HMMA.16816.F32 R40, R12.reuse, R22, R40 ;  /* 0x000000160c28723c */ /* 0x040ff00000001828 */
[C---:B------:R-:W-:Y:S08]  /*1d050*/  HMMA.16816.F32 R148, R12.reuse, R24, R72 ;  /* 0x000000180c94723c */ /* 0x040ff00000001848 */
[----:B------:R-:W-:Y:S01]  /*1d060*/  HMMA.16816.F32 R44, R12, R26, R44 ;  /* 0x0000001a0c2c723c */ /* 0x000fe2000000182c */
[----:B------:R-:W1:Y:S01]  /*1d070*/  LDSM.16.MT88.4 R12, [R183+0x11800] ;  /* 0x01180000b70c783b */ /* 0x000e620000004200 */
[----:B------:R-:W-:-:S02]  /*1d080*/  FADD.FTZ R0, R32, R0 ;  /* 0x0000000020007221 */ /* 0x000fc40000010000 */
[----:B----4-:R-:W-:Y:S02]  /*1d090*/  FADD.FTZ R4, R16, R4 ;  /* 0x0000000410047221 */ /* 0x010fe40000010000 */
[----:B------:R-:W-:Y:S02]  /*1d0a0*/  FADD.FTZ R0, R19, R0 ;  /* 0x0000000013007221 */ /* 0x000fe40000010000 */
[----:B-----5:R-:W-:Y:S02]  /*1d0b0*/  FADD.FTZ R4, R11, R4 ;  /* 0x000000040b047221 */ /* 0x020fe40000010000 */
        /* <DEDUP_REMOVED lines=18> */
[----:B--2---:R-:W2:Y:S01]  /*1d1e0*/  LDL.LU R173, [R1+0x6c] ;  /* 0x00006c0001ad7983 */ /* 0x004ea20000300800 */
        /* <DEDUP_REMOVED lines=75> */
.L_x_4211:
        /* <DEDUP_REMOVED lines=8> */
.L_x_4212:
[----:B------:R-:W-:Y:S05]  /*1d720*/  BSYNC B0 ;  /* 0x0000000000007941 */ /* 0x000fea0003800000 */
.L_x_4210:
[----:B------:R-:W2:Y:S04]  /*1d730*/  LDL.LU R5, [R1+0x94] ;  /* 0x0000940001057983 */ /* 0x000ea80000300800 */
[----:B------:R-:W3:Y:S04]  /*1d740*/  LDL.LU R7, [R1+0x9c] ;  /* 0x00009c0001077983 */ /* 0x000ee80000300800 */
[----:B------:R-:W4:Y:S04]  /*1d750*/  LDL.LU R9, [R1+0xa0] ;  /* 0x0000a00001097983 */ /* 0x000f280000300800 */
[----:B------:R-:W4:Y:S04]  /*1d760*/  LDL R10, [R1+0x14c] ;  /* 0x00014c00010a7983 */ /* 0x000f280000100800 */
[----:B------:R-:W4:Y:S04]  /*1d770*/  LDL.LU R11, [R1+0xc0] ;  /* 0x0000c000010b7983 */ /* 0x000f280000300800 */
[----:B------:R-:W4:Y:S04]  /*1d780*/  LDL.LU R12, [R1+0x78] ;  /* 0x00007800010c7983 */ /* 0x000f280000300800 */
[----:B------:R-:W4:Y:S04]  /*1d790*/  LDL.LU R13, [R1+0x8c] ;  /* 0x00008c00010d7983 */ /* 0x000f280000300800 */
[----:B------:R-:W4:Y:S04]  /*1d7a0*/  LDL.LU R14, [R1+0x88] ;  /* 0x00008800010e7983 */ /* 0x000f280000300800 */
[----:B------:R-:W4:Y:S04]  /*1d7b0*/  LDL.LU R15, [R1+0x84] ;  /* 0x00008400010f7983 */ /* 0x000f280000300800 */
[----:B------:R-:W4:Y:S04]  /*1d7c0*/  LDL.LU R16, [R1+0x80] ;  /* 0x0000800001107983 */ /* 0x000f280000300800 */
[----:B------:R-:W4:Y:S04]  /*1d7d0*/  LDL R22, [R1] ;  /* 0x0000000001167983 */ /* 0x000f280000100800 */
[----:B------:R-:W4:Y:S04]  /*1d7e0*/  LDL.LU R21, [R1+0x90] ;  /* 0x0000900001157983 */ /* 0x000f280000300800 */
[----:B------:R-:W4:Y:S04]  /*1d7f0*/  LDL.LU R20, [R1+0x98] ;  /* 0x0000980001147983 */ /* 0x000f280000300800 */
[----:B------:R-:W4:Y:S04]  /*1d800*/  LDL.LU R19, [R1+0x74] ;  /* 0x0000740001137983 */ /* 0x000f280000300800 */
[----:B------:R-:W4:Y:S04]  /*1d810*/  LDL.LU R17, [R1+0x7c] ;  /* 0x00007c0001117983 */ /* 0x000f280000300800 */
[----:B------:R-:W4:Y:S04]  /*1d820*/  LDL R27, [R1+0x14] ;  /* 0x00001400011b7983 */ /* 0x000f280000100800 */
[----:B------:R-:W4:Y:S01]  /*1d830*/  LDL R62, [R1+0x10] ;  /* 0x00001000013e7983 */ /* 0x000f220000100800 */
[----:B------:R-:W-:-:S03]  /*1d840*/  LEA R194, P3, R0, R222, 0x1 ;  /* 0x000000de00c27211 */ /* 0x000fc600078608ff */
[----:B------:R-:W-:Y:S01]  /*1d850*/  STL [R1+0x1b8], R156 ;  /* 0x0001b89c01007387 */ /* 0x000fe20000100800 */
[----:B------:R-:W-:-:S03]  /*1d860*/  LEA.HI.X R195, R0, R221, R4, 0x1, P3 ;  /* 0x000000dd00c37211 */ /* 0x000fc600018f0c04 */
        /* <DEDUP_REMOVED lines=23> */
[----:B--2---:R-:W-:-:S02]  /*1d9e0*/  IMAD.MOV.U32 R48, RZ, RZ, R5 ;  /* 0x000000ffff307224 */ /* 0x004fc400078e0005 */
[----:B---3--:R-:W-:Y:S01]  /*1d9f0*/  IMAD.MOV.U32 R49, RZ, RZ, R7 ;  /* 0x000000ffff317224 */ /* 0x008fe200078e0007 */
[----:B----4-:R-:W-:Y:S01]  /*1da00*/  MOV R50, R9 ;  /* 0x0000000900327202 */ /* 0x010fe20000000f00 */
[----:B------:R-:W-:Y:S02]  /*1da10*/  IMAD.MOV.U32 R51, RZ, RZ, R10 ;  /* 0x000000ffff337224 */ /* 0x000fe400078e000a */
[----:B------:R-:W-:Y:S02]  /*1da20*/  IMAD.MOV.U32 R52, RZ, RZ, R11 ;  /* 0x000000ffff347224 */ /* 0x000fe400078e000b */
[----:B------:R-:W-:Y:S02]  /*1da30*/  IMAD.MOV.U32 R53, RZ, RZ, R12 ;  /* 0x000000ffff357224 */ /* 0x000fe400078e000c */
[----:B------:R-:W-:Y:S02]  /*1da40*/  IMAD.MOV.U32 R54, RZ, RZ, R13 ;  /* 0x000000ffff367224 */ /* 0x000fe400078e000d */
[----:B------:R-:W-:Y:S01]  /*1da50*/  IMAD.MOV.U32 R55, RZ, RZ, R14 ;  /* 0x000000ffff377224 */ /* 0x000fe200078e000e */
[----:B------:R-:W-:Y:S01]  /*1da60*/  MOV R60, R15 ;  /* 0x0000000f003c7202 */ /* 0x000fe20000000f00 */
[----:B------:R-:W-:Y:S01]  /*1da70*/  IMAD.MOV.U32 R61, RZ, RZ, R16 ;  /* 0x000000ffff3d7224 */ /* 0x000fe200078e0010 */
[----:B------:R-:W-:Y:S01]  /*1da80*/  ISETP.GE.AND P2, PT, R154, R22, PT ;  /* 0x000000169a00720c */ /* 0x000fe20003f46270 */
[----:B------:R-:W-:-:S04]  /*1da90*/  IMAD.MOV.U32 R56, RZ, RZ, R21 ;  /* 0x000000ffff387224 */ /* 0x000fc800078e0015 */
[----:B------:R-:W-:Y:S02]  /*1daa0*/  IMAD.MOV.U32 R65, RZ, RZ, R56 ;  /* 0x000000ffff417224 */ /* 0x000fe400078e0038 */
[----:B------:R-:W2:Y:S01]  /*1dab0*/  LDL.LU R56, [R1+0x70] ;  /* 0x0000700001387983 */ /* 0x000ea20000300800 */
[----:B------:R-:W-:-:S05]  /*1dac0*/  IMAD.MOV.U32 R57, RZ, RZ, R20 ;  /* 0x000000ffff397224 */ /* 0x000fca00078e0014 */
[----:B------:R-:W-:Y:S01]  /*1dad0*/  @!P2 IADD3 R5, P1, R0, R220, RZ ;  /* 0x000000dc0005a210 */ /* 0x000fe20007f3e0ff */
[----:B------:R-:W-:Y:S01]  /*1dae0*/  @!P2 IMAD.MOV.U32 R10, RZ, RZ, R0 ;  /* 0x000000ffff0aa224 */ /* 0x000fe200078e0000 */
[----:B------:R-:W-:Y:S01]  /*1daf0*/  @!P2 MOV R23, R4 ;  /* 0x000000040017a202 */ /* 0x000fe20000000f00 */
[----:B------:R-:W-:Y:S01]  /*1db00*/  @!P2 IMAD.MOV.U32 R11, RZ, RZ, R4 ;  /* 0x000000ffff0ba224 */ /* 0x000fe200078e0004 */
[----:B------:R-:W-:Y:S01]  /*1db10*/  @P2 STS.128 [R191+0xa000], RZ ;  /* 0x00a000ffbf002388 */ /* 0x000fe20000000c00 */
[----:B------:R-:W-:Y:S01]  /*1db20*/  @!P2 IMAD.X R7, R4, 0x1, R245, P1 ;  /* 0x000000010407a824 */ /* 0x000fe200008e06f5 */
[----:B------:R-:W-:Y:S01]  /*1db30*/  @!P2 LEA R46, P1, R5, R222, 0x1 ;  /* 0x000000de052ea211 */ /* 0x000fe200078208ff */
[----:B------:R-:W-:Y:S01]  /*1db40*/  @!P2 IMAD R12, R27, 0x30, RZ ;  /* 0x000000301b0ca824 */ /* 0x000fe200078e02ff */
[----:B------:R-:W-:Y:S01]  /*1db50*/  @!PT LDS RZ, [RZ] ;  /* 0x00000000fffff984 */ /* 0x000fe20000000800 */
[----:B------:R-:W-:Y:S01]  /*1db60*/  @!PT LDS RZ, [RZ] ;  /* 0x00000000fffff984 */ /* 0x000fe20000000800 */
[----:B------:R-:W-:Y:S01]  /*1db70*/  @!PT LDS RZ, [RZ] ;  /* 0x00000000fffff984 */ /* 0x000fe20000000800 */
[----:B------:R1:W-:Y:S01]  /*1db80*/  @!P2 LDGSTS.E.BYPASS.LTC128B.128 [R191+0xa000], [R194.64] ;  /* 0x0a000000c2bfafae */ /* 0x0003e2000b901d46 */
[----:B------:R-:W-:Y:S01]  /*1db90*/  @!P2 IMAD.MOV.U32 R24, RZ, RZ, R0 ;  /* 0x000000ffff18a224 */ /* 0x000fe200078e0000 */
[----:B------:R-:W-:Y:S01]  /*1dba0*/  @!P2 LEA.HI.X R47, R5, R221, R7, 0x1, P1 ;  /* 0x000000dd052fa211 */ /* 0x000fe200008f0c07 */
[C---:B------:R-:W-:Y:S01]  /*1dbb0*/  @!P2 IMAD.WIDE.U32 R10, R62.reuse, 0x30, R10 ;  /* 0x000000303e0aa825 */ /* 0x040fe200078e000a */
[----:B------:R-:W-:-:S02]  /*1dbc0*/  @!P2 LEA R9, P4, R62, R0, 0x5 ;  /* 0x000000003e09a211 */ /* 0x000fc400078828ff */
[C---:B------:R-:W-:Y:S01]  /*1dbd0*/  @!P2 LEA R5, P3, R62.reuse, R0, 0x6 ;  /* 0x000000003e05a211 */ /* 0x040fe200078630ff */
[--C-:B------:R-:W-:Y:S01]  /*1dbe0*/  @!P2 IMAD.MOV.U32 R25, RZ, RZ, R4.reuse ;  /* 0x000000ffff19a224 */ /* 0x100fe200078e0004 */
[----:B------:R-:W-:Y:S01]  /*1dbf0*/  @!P2 LEA.HI.X R13, R62, R4, R27, 0x5, P4 ;  /* 0x000000043e0da211 */ /* 0x000fe200020f2c1b */
[----:B------:R-:W-:Y:S01]  /*1dc00*/  IMAD.MOV.U32 R59, RZ, RZ, R17 ;  /* 0x000000ffff3b7224 */ /* 0x000fe200078e0011 */
[----:B------:R-:W-:Y:S01]  /*1dc10*/  @!P2 IADD3 R12, R11, R12, RZ ;  /* 0x0000000c0b0ca210 */ /* 0x000fe20007ffe0ff */
[----:B------:R-:W-:Y:S01]  /*1dc20*/  @!P2 IMAD.MOV.U32 R11, RZ, RZ, R4 ;  /* 0x000000ffff0ba224 */ /* 0x000fe200078e0004 */
[----:B------:R-:W-:Y:S01]  /*1dc30*/  @!P2 LEA R42, P4, R10, R222, 0x1 ;  /* 0x000000de0a2aa211 */ /* 0x000fe200078808ff */
[----:B------:R-:W-:Y:S01]  /*1dc40*/  @!P2 IMAD.MOV.U32 R22, RZ, RZ, R0 ;  /* 0x000000ffff16a224 */ /* 0x000fe200078e0000 */
[C---:B------:R-:W-:Y:S01]  /*1dc50*/  @!P2 LEA.HI.X R14, R62.reuse, R4, R27, 0x6, P3 ;  /* 0x000000043e0ea211 */ /* 0x040fe200018f341b */
[----:B------:R-:W-:Y:S01]  /*1dc60*/  IMAD.MOV.U32 R58, RZ, RZ, R19 ;  /* 0x000000ffff3a7224 */ /* 0x000fe200078e0013 */
[----:B------:R-:W-:Y:S01]  /*1dc70*/  @!P2 LEA R7, P1, R62, R0, 0x7 ;  /* 0x000000003e07a211 */ /* 0x000fe200078238ff */
[----:B------:R-:W-:Y:S01]  /*1dc80*/  @!P2 IMAD R26, R27, 0xa0, RZ ;  /* 0x000000a01b1aa824 */ /* 0x000fe200078e02ff */
[-C--:B------:R-:W-:Y:S01]  /*1dc90*/  @!P2 LEA R40, P3, R5, R222.reuse, 0x1 ;  /* 0x000000de0528a211 */ /* 0x080fe200078608ff */
[----:B------:R-:W-:Y:S01]  /*1dca0*/  @!P2 IMAD R19, R27, 0x90, RZ ;  /* 0x000000901b13a824 */ /* 0x000fe200078e02ff */
        /* <DEDUP_REMOVED lines=14> */
[----:B------:R-:W-:Y:S02]  /*1dd90*/  @!P2 IMAD R7, R27, 0x60, RZ ;  /* 0x000000601b07a824 */ /* 0x000fe400078e02ff */
[----:B------:R-:W-:Y:S01]  /*1dda0*/  @!P2 IMAD.WIDE.U32 R16, R62, 0x60, R12 ;  /* 0x000000603e10a825 */ /* 0x000fe200078e000c */
[----:B------:R-:W-:-:S03]  /*1ddb0*/  @!P2 LEA.HI.X R37, R20, R221, R5, 0x1, P1 ;  /* 0x000000dd1425a211 */ /* 0x000fc600008f0c05 */
[----:B------:R-:W-:Y:S01]  /*1ddc0*/  @!P2 IMAD.WIDE.U32 R14, R62, 0x70, R10 ;  /* 0x000000703e0ea825 */ /* 0x000fe200078e000a */
[----:B------:R-:W-:-:S03]  /*1ddd0*/  @!P2 LEA R34, P5, R16, R222, 0x1 ;  /* 0x000000de1022a211 */ /* 0x000fc600078a08ff */
[----:B------:R-:W-:Y:S01]  /*1dde0*/  @!P2 IMAD.WIDE.U32 R10, R62, 0xa0, R24 ;  /* 0x000000a03e0aa825 */ /* 0x000fe200078e0018 */
[----:B------:R-:W-:-:S03]  /*1ddf0*/  @!P2 LEA R32, P4, R14, R222, 0x1 ;  /* 0x000000de0e20a211 */ /* 0x000fc600078808ff */
[----:B------:R-:W-:Y:S01]  /*1de00*/  @!P2 IMAD R9, R27, 0x70, RZ ;  /* 0x000000701b09a824 */ /* 0x000fe200078e02ff */
[----:B------:R-:W-:Y:S01]  /*1de10*/  @!P2 LEA R28, P1, R10, R222, 0x1 ;  /* 0x000000de0a1ca211 */ /* 0x000fe200078208ff */
[----:B------:R-:W-:-:S04]  /*1de20*/  @!P2 IMAD.WIDE.U32 R12, R62, 0x90, R22 ;  /* 0x000000903e0ca825 */ /* 0x000fc800078e0016 */
[----:B------:R-:W-:Y:S01]  /*1de30*/  @!P2 IMAD.IADD R5, R7, 0x1, R17 ;  /* 0x000000010705a824 */ /* 0x000fe200078e0211 */
[----:B------:R-:W-:Y:S01]  /*1de40*/  @!P2 LEA R30, P3, R12, R222, 0x1 ;  /* 0x000000de0c1ea211 */ /* 0x000fe200078608ff */
[----:B------:R-:W-:Y:S02]  /*1de50*/  @!P2 IMAD.IADD R11, R26, 0x1, R11 ;  /* 0x000000011a0ba824 */ /* 0x000fe400078e020b */
[----:B------:R-:W-:Y:S01]  /*1de60*/  @!P2 IMAD.IADD R7, R15, 0x1, R9 ;  /* 0x000000010f07a824 */ /* 0x000fe200078e0209 */
[----:B------:R-:W-:Y:S01]  /*1de70*/  @!P2 IADD3 R9, R13, R19, RZ ;  /* 0x000000130d09a210 */ /* 0x000fe20007ffe0ff */
[----:B------:R-:W-:Y:S01]  /*1de80*/  @!P2 IMAD.MOV.U32 R17, RZ, RZ, R4 ;  /* 0x000000ffff11a224 */ /* 0x000fe200078e0004 */
[-C--:B------:R-:W-:Y:S01]  /*1de90*/  @!P2 LEA.HI.X R35, R16, R221.reuse, R5, 0x1, P5 ;  /* 0x000000dd1023a211 */ /* 0x080fe200028f0c05 */
[----:B------:R-:W-:Y:S01]  /*1dea0*/  @!P2 IMAD.MOV.U32 R16, RZ, RZ, R0 ;  /* 0x000000ffff10a224 */ /* 0x000fe200078e0000 */
[-C--:B------:R-:W-:Y:S01]  /*1deb0*/  @!P2 LEA.HI.X R29, R10, R221.reuse, R11, 0x1, P1 ;  /* 0x000000dd0a1da211 */ /* 0x080fe200008f0c0b */
[----:B------:R-:W-:Y:S01]  /*1dec0*/  @P2 STS.128 [R191+0xa800], RZ ;  /* 0x00a800ffbf002388 */ /* 0x000fe20000000c00 */
        /* <DEDUP_REMOVED lines=8> */
[--C-:B------:R-:W-:Y:S01]  /*1df50*/  @!P2 IMAD.MOV.U32 R11, RZ, RZ, R4.reuse ;  /* 0x000000ffff0ba224 */ /* 0x100fe200078e0004 */
[----:B------:R-:W-:Y:S01]  /*1df60*/  @!P2 MOV R12, R0 ;  /* 0x00000000000ca202 */ /* 0x000fe20000000f00 */
[----:B------:R-:W-:Y:S01]  /*1df70*/  @!P2 IMAD.MOV.U32 R5, RZ, RZ, R4 ;  /* 0x000000ffff05a224 */ /* 0x000fe200078e0004 */
[----:B------:R-:W-:Y:S01]  /*1df80*/  @P2 STS.128 [R191+0xb000], RZ ;  /* 0x00b000ffbf002388 */ /* 0x000fe20000000c00 */
[----:B------:R-:W-:-:S02]  /*1df90*/  @!P2 IMAD.MOV.U32 R14, RZ, RZ, R0 ;  /* 0x000000ffff0ea224 */ /* 0x000fc400078e0000 */
        /* <DEDUP_REMOVED lines=17> */
[----:B------:R-:W-:Y:S02]  /*1e0b0*/  @!P2 LEA R26, P1, R16, R222, 0x1 ;  /* 0x000000de101aa211 */ /* 0x000fe400078208ff */
[C---:B------:R-:W-:Y:S01]  /*1e0c0*/  @!P2 IMAD R7, R27.reuse, 0xd0, RZ ;  /* 0x000000d01b07a824 */ /* 0x040fe200078e02ff */
[----:B------:R-:W-:Y:S01]  /*1e0d0*/  @!PT LDS RZ, [RZ] ;  /* 0x00000000fffff984 */ /* 0x000fe20000000800 */
[----:B------:R-:W-:Y:S01]  /*1e0e0*/  @!PT LDS RZ, [RZ] ;  /* 0x00000000fffff984 */ /* 0x000fe20000000800 */
[----:B------:R-:W-:Y:S01]  /*1e0f0*/  @!PT LDS RZ, [RZ] ;  /* 0x00000000fffff984 */ /* 0x000fe20000000800 */
[----:B------:R4:W-:Y:S01]  /*1e100*/  @!P2 LDGSTS.E.BYPASS.LTC128B.128 [R191+0xc000], [R40.64] ;  /* 0x0c00000028bfafae */ /* 0x0009e2000b901d46 */
[C---:B------:R-:W-:Y:S02]  /*1e110*/  @!P2 IMAD R9, R27.reuse, 0xe0, RZ ;  /* 0x000000e01b09a824 */ /* 0x040fe400078e02ff */
[----:B------:R-:W-:Y:S01]  /*1e120*/  @!P2 IMAD R20, R27, 0xf0, RZ ;  /* 0x000000f01b14a824 */ /* 0x000fe200078e02ff */
[----:B------:R-:W-:Y:S01]  /*1e130*/  @P2 STS.128 [R191+0xc800], RZ ;  /* 0x00c800ffbf002388 */ /* 0x000fe20000000c00 */
[----:B------:R-:W-:-:S03]  /*1e140*/  @!P2 IMAD.WIDE.U32 R12, R62, 0xd0, R12 ;  /* 0x000000d03e0ca825 */ /* 0x000fc600078e000c */
[----:B------:R-:W-:Y:S01]  /*1e150*/  @!PT LDS RZ, [RZ] ;  /* 0x00000000fffff984 */ /* 0x000fe20000000800 */
[----:B------:R-:W-:Y:S01]  /*1e160*/  @!PT LDS RZ, [RZ] ;  /* 0x00000000fffff984 */ /* 0x000fe20000000800 */
[----:B------:R-:W-:Y:S01]  /*1e170*/  @!PT LDS RZ, [RZ] ;  /* 0x00000000fffff984 */ /* 0x000fe20000000800 */
[----:B------:R1:W-:Y:S01]  /*1e180*/  @!P2 LDGSTS.E.BYPASS.LTC128B.128 [R191+0xc800], [R36.64] ;  /* 0x0c80000024bfafae */ /* 0x0003e2000b901d46 */
[----:B------:R-:W-:Y:S01]  /*1e190*/  @!P2 LEA.HI.X R27, R16, R221, R0, 0x1, P1 ;  /* 0x000000dd101ba211 */ /* 0x000fe200008f0c00 */
[----:B------:R-:W-:Y:S02]  /*1e1a0*/  @!P2 IMAD.WIDE.U32 R10, R62, 0xe0, R10 ;  /* 0x000000e03e0aa825 */ /* 0x000fe400078e000a */
[----:B------:R-:W-:Y:S01]  /*1e1b0*/  @P2 STS.128 [R191+0xd000], RZ ;  /* 0x00d000ffbf002388 */ /* 0x000fe20000000c00 */
[----:B------:R-:W-:Y:S01]  /*1e1c0*/  @!P2 LEA R24, P5, R14, R222, 0x1 ;  /* 0x000000de0e18a211 */ /* 0x000fe200078a08ff */
[----:B------:R-:W-:Y:S02]  /*1e1d0*/  @!P2 IMAD.WIDE.U32 R4, R62, 0xf0, R4 ;  /* 0x000000f03e04a825 */ /* 0x000fe400078e0004 */
[----:B------:R-:W-:Y:S01]  /*1e1e0*/  @!PT LDS RZ, [RZ] ;  /* 0x00000000fffff984 */ /* 0x000fe20000000800 */
[----:B------:R-:W-:Y:S01]  /*1e1f0*/  @!PT LDS RZ, [RZ] ;  /* 0x00000000fffff984 */ /* 0x000fe20000000800 */
[----:B------:R-:W-:Y:S01]  /*1e200*/  @!PT LDS RZ, [RZ] ;  /* 0x00000000fffff984 */ /* 0x000fe20000000800 */
[----:B------:R1:W-:Y:S02]  /*1e210*/  @!P2 LDGSTS.E.BYPASS.LTC128B.128 [R191+0xd000], [R34.64] ;  /* 0x0d00000022bfafae */ /* 0x0003e4000b901d46 */
[----:B------:R-:W-:-:S02]  /*1e220*/  @!P2 IMAD.IADD R0, R19, 0x1, R15 ;  /* 0x000000011300a824 */ /* 0x000fc400078e020f */
[----:B------:R-:W-:Y:S01]  /*1e230*/  @P2 STS.128 [R191+0xd800], RZ ;  /* 0x00d800ffbf002388 */ /* 0x000fe20000000c00 */
[----:B------:R-:W-:Y:S01]  /*1e240*/  @!P2 IADD3 R7, R13, R7, RZ ;  /* 0x000000070d07a210 */ /* 0x000fe20007ffe0ff */
[----:B------:R-:W-:Y:S02]  /*1e250*/  @!P2 IMAD.IADD R9, R9, 0x1, R11 ;  /* 0x000000010909a824 */ /* 0x000fe400078e020b */
[----:B------:R-:W-:Y:S01]  /*1e260*/  @!PT LDS RZ, [RZ] ;  /* 0x00000000fffff984 */ /* 0x000fe20000000800 */
[----:B------:R-:W-:Y:S01]  /*1e270*/  @!PT LDS RZ, [RZ] ;  /* 0x00000000fffff984 */ /* 0x000fe20000000800 */
[----:B------:R-:W-:Y:S01]  /*1e280*/  @!PT LDS RZ, [RZ] ;  /* 0x00000000fffff984 */ /* 0x000fe20000000800 */
[----:B------:R1:W-:Y:S01]  /*1e290*/  @!P2 LDGSTS.E.BYPASS.LTC128B.128 [R191+0xd800], [R32.64] ;  /* 0x0d80000020bfafae */ /* 0x0003e2000b901d46 */
[-C--:B------:R-:W-:Y:S01]  /*1e2a0*/  @!P2 LEA R22, P4, R12, R222.reuse, 0x1 ;  /* 0x000000de0c16a211 */ /* 0x080fe200078808ff */
[----:B------:R-:W-:Y:S02]  /*1e2b0*/  IMAD.MOV.U32 R62, RZ, RZ, R59 ;  /* 0x000000ffff3e7224 */ /* 0x000fe400078e003b */
[----:B------:R-:W-:Y:S01]  /*1e2c0*/  @P2 STS.128 [R191+0xe000], RZ ;  /* 0x00e000ffbf002388 */ /* 0x000fe20000000c00 */
[----:B------:R-:W-:Y:S02]  /*1e2d0*/  @!P2 IMAD.IADD R5, R5, 0x1, R20 ;  /* 0x000000010505a824 */ /* 0x000fe400078e0214 */
[----:B------:R-:W-:Y:S01]  /*1e2e0*/  IMAD.MOV.U32 R63, RZ, RZ, R58 ;  /* 0x000000ffff3f7224 */ /* 0x000fe200078e003a */
[----:B------:R-:W-:Y:S01]  /*1e2f0*/  @!PT LDS RZ, [RZ] ;  /* 0x00000000fffff984 */ /* 0x000fe20000000800 */
[----:B------:R-:W-:Y:S01]  /*1e300*/  @!PT LDS RZ, [RZ] ;  /* 0x00000000fffff984 */ /* 0x000fe20000000800 */
[----:B------:R-:W-:Y:S01]  /*1e310*/  @!PT LDS RZ, [RZ] ;  /* 0x00000000fffff984 */ /* 0x000fe20000000800 */
[----:B------:R1:W-:Y:S01]  /*1e320*/  @!P2 LDGSTS.E.BYPASS.LTC128B.128 [R191+0xe000], [R38.64] ;  /* 0x0e00000026bfafae */ /* 0x0003e2000b901d46 */
[----:B------:R-:W-:Y:S01]  /*1e330*/  @!P2 LEA R20, P3, R10, R222, 0x1 ;  /* 0x000000de0a14a211 */ /* 0x000fe200078608ff */
[----:B------:R-:W-:-:S02]  /*1e340*/  IMAD.MOV.U32 R64, RZ, RZ, R57 ;  /* 0x000000ffff407224 */ /* 0x000fc400078e0039 */
        /* <DEDUP_REMOVED lines=42> */
[----:B------:R-:W2:Y:S04]  /*1e5f0*/  LDSM.16.M88.4 R36, [R159+0x2800] ;  /* 0x002800009f24783b */ /* 0x000ea80000000200 */
[----:B------:R-:W-:Y:S04]  /*1e600*/  LDSM.16.M88.4 R32, [R159+0x3000] ;  /* 0x003000009f20783b */ /* 0x000fe80000000200 */
[----:B---3--:R-:W-:Y:S04]  /*1e610*/  LDSM.16.M88.4 R44, [R159+0x3800] ;  /* 0x003800009f2c783b */ /* 0x008fe80000000200 */
[----:B------:R-:W-:Y:S04]  /*1e620*/  LDSM.16.M88.4 R76, [R88+0x3000] ;  /* 0x00300000584c783b */ /* 0x000fe80000000200 */
[----:B------:R-:W-:Y:S04]  /*1e630*/  LDSM.16.M88.4 R72, [R88+0x3800] ;  /* 0x003800005848783b */ /* 0x000fe80000000200 */
[----:B------:R-:W-:Y:S01]  /*1e640*/  LDSM.16.M88.4 R84, [R159+0x4000] ;  /* 0x004000009f54783b */ /* 0x000fe20000000200 */
[----:B------:R-:W-:Y:S01]  /*1e650*/  IMAD.MOV.U32 R96, RZ, RZ, R65 ;  /* 0x000000ffff607224 */ /* 0x000fe200078e0041 */
[----:B------:R-:W-:Y:S01]  /*1e660*/  MOV R104, R60 ;  /* 0x0000003c00687202 */ /* 0x000fe20000000f00 */
[----:B------:R-:W-:Y:S01]  /*1e670*/  IMAD.MOV.U32 R89, RZ, RZ, R64 ;  /* 0x000000ffff597224 */ /* 0x000fe200078e0040 */
[----:B------:R-:W-:Y:S01]  /*1e680*/  LDSM.16.M88.4 R68, [R88+0x4000] ;  /* 0x004000005844783b */ /* 0x000fe20000000200 */
[----:B------:R-:W-:-:S02]  /*1e690*/  IMAD.MOV.U32 R97, RZ, RZ, R63 ;  /* 0x000000ffff617224 */ /* 0x000fc400078e003f */
[----:B------:R-:W-:Y:S01]  /*1e6a0*/  IMAD.MOV.U32 R106, RZ, RZ, R62 ;  /* 0x000000ffff6a7224 */ /* 0x000fe200078e003e */
[----:B------:R-:W-:Y:S01]  /*1e6b0*/  LDSM.16.M88.4 R92, [R159+0x4800] ;  /* 0x004800009f5c783b */ /* 0x000fe20000000200 */
[----:B------:R-:W-:Y:S02]  /*1e6c0*/  IMAD.MOV.U32 R105, RZ, RZ, R61 ;  /* 0x000000ffff697224 */ /* 0x000fe400078e003d */
[----:B------:R-:W-:Y:S01]  /*1e6d0*/  IMAD.MOV.U32 R103, RZ, RZ, R55 ;  /* 0x000000ffff677224 */ /* 0x000fe200078e0037 */
[----:B------:R-:W-:Y:S01]  /*1e6e0*/  MOV R100, R51 ;  /* 0x0000003300647202 */ /* 0x000fe20000000f00 */
[----:B------:R-:W-:Y:S01]  /*1e6f0*/  IMAD.MOV.U32 R102, RZ, RZ, R54 ;  /* 0x000000ffff667224 */ /* 0x000fe200078e0036 */
[----:B------:R-:W-:Y:S01]  /*1e700*/  LDSM.16.M88.4 R80, [R88+0x2800] ;  /* 0x002800005850783b */ /* 0x000fe20000000200 */
[----:B-1----:R-:W-:Y:S01]  /*1e710*/  HMMA.16816.F32 R20, R12, R28, RZ ;  /* 0x0000001c0c14723c */ /* 0x002fe200000018ff */
[----:B------:R-:W-:Y:S02]  /*1e720*/  IMAD.MOV.U32 R98, RZ, RZ, R53 ;  /* 0x000000ffff627224 */ /* 0x000fe400078e0035 */
[----:B------:R-:W-:Y:S01]  /*1e730*/  LDSM.16.M88.4 R120, [R88+0x6000] ;  /* 0x006000005878783b */ /* 0x000fe20000000200 */
[----:B------:R-:W-:-:S02]  /*1e740*/  IMAD.MOV.U32 R99, RZ, RZ, R52 ;  /* 0x000000ffff637224 */ /* 0x000fc400078e0034 */
[----:B------:R-:W-:Y:S01]  /*1e750*/  IMAD.MOV.U32 R101, RZ, RZ, R50 ;  /* 0x000000ffff657224 */ /* 0x000fe200078e0032 */
[----:B------:R-:W-:Y:S01]  /*1e760*/  LDSM.16.M88.4 R128, [R159+0x9800] ;  /* 0x009800009f80783b */ /* 0x000fe20000000200 */
[----:B------:R-:W-:Y:S02]  /*1e770*/  IMAD.MOV.U32 R91, RZ, RZ, R49 ;  /* 0x000000ffff5b7224 */ /* 0x000fe400078e0031 */
[----:B------:R-:W-:Y:S01]  /*1e780*/  IMAD.MOV.U32 R90, RZ, RZ, R48 ;  /* 0x000000ffff5a7224 */ /* 0x000fe200078e0030 */
[----:B------:R-:W-:Y:S04]  /*1e790*/  LDSM.16.M88.4 R124, [R88+0x5800] ;  /* 0x00580000587c783b */ /* 0x000fe80000000200 */
[----:B------:R-:W-:Y:S04]  /*1e7a0*/  LDSM.16.M88.4 R116, [R88+0x6800] ;  /* 0x006800005874783b */ /* 0x000fe80000000200 */
[----:B------:R-:W-:Y:S04]  /*1e7b0*/  LDSM.16.M88.4 R112, [R88+0x7000] ;  /* 0x007000005870783b */ /* 0x000fe80000000200 */
[----:B------:R-:W0:Y:S04]  /*1e7c0*/  LDGDEPBAR ;  /* 0x00000000000079af */ /* 0x000e280000000000 */
[----:B--2---:R-:W-:Y:S04]  /*1e7d0*/  LDSM.16.M88.4 R24, [R56] ;  /* 0x000000003818783b */ /* 0x004fe80000000200 */
[----:B------:R-:W4:Y:S01]  /*1e7e0*/  LDSM.16.M88.4 R56, [R88+0x2000] ;  /* 0x002000005838783b */ /* 0x000f220000000200 */
[C---:B------:R-:W-:Y:S08]  /*1e7f0*/  HMMA.16816.F32 R64, R12.reuse, R30, RZ ;  /* 0x0000001e0c40723c */ /* 0x040ff000000018ff */
[----:B------:R-:W-:Y:S08]  /*1e800*/  HMMA.16816.F32 R60, R12, R36, RZ ;  /* 0x000000240c3c723c */ /* 0x000ff000000018ff */
[----:B----4-:R-:W-:Y:S08]  /*1e810*/  HMMA.16816.F32 R40, R24, R56, R20 ;  /* 0x000000381828723c */ /* 0x010ff00000001814 */
[C---:B------:R-:W-:Y:S08]  /*1e820*/  HMMA.16816.F32 R52, R12.reuse, R38, RZ ;  /* 0x000000260c34723c */ /* 0x040ff000000018ff */
[----:B------:R-:W-:Y:S08]  /*1e830*/  HMMA.16816.F32 R36, R12, R44, RZ ;  /* 0x0000002c0c24723c */ /* 0x000ff000000018ff */
[----:B------:R-:W-:Y:S01]  /*1e840*/  IMAD.MOV.U32 R17, RZ, RZ, R40 ;  /* 0x000000ffff117224 */ /* 0x000fe200078e0028 */
[----:B------:R-:W-:Y:S01]  /*1e850*/  MOV R2, R43 ;  /* 0x0000002b00027202 */ /* 0x000fe20000000f00 */
[----:B------:R-:W-:-:S02]  /*1e860*/  IMAD.MOV.U32 R7, RZ, RZ, R41 ;  /* 0x000000ffff077224 */ /* 0x000fc400078e0029 */
[----:B------:R-:W-:Y:S02]  /*1e870*/  IMAD.MOV.U32 R5, RZ, RZ, R42 ;  /* 0x000000ffff057224 */ /* 0x000fe400078e002a */
[----:B------:R-:W-:Y:S08]  /*1e880*/  HMMA.16816.F32 R40, R12, R34, RZ ;  /* 0x000000220c28723c */ /* 0x000ff000000018ff */
[C---:B------:R-:W-:Y:S01]  /*1e890*/  HMMA.16816.F32 R56, R24.reuse, R58, R64 ;  /* 0x0000003a1838723c */ /* 0x040fe20000001840 */
[----:B------:R-:W-:Y:S01]  /*1e8a0*/  IMAD.MOV.U32 R172, RZ, RZ, R106 ;  /* 0x000000ffffac7224 */ /* 0x000fe200078e006a */
[----:B------:R-:W-:Y:S01]  /*1e8b0*/  MOV R174, R104 ;  /* 0x0000006800ae7202 */ /* 0x000fe20000000f00 */
[----:B------:R-:W-:Y:S01]  /*1e8c0*/  IMAD.MOV.U32 R173, RZ, RZ, R105 ;  /* 0x000000ffffad7224 */ /* 0x000fe200078e0069 */
[----:B------:R-:W-:Y:S01]  /*1e8d0*/  MOV R196, R98 ;  /* 0x0000006200c47202 */ /* 0x000fe20000000f00 */
[----:B------:R-:W-:Y:S03]  /*1e8e0*/  LDSM.16.M88.4 R104, [R88+0x7800] ;  /* 0x007800005868783b */ /* 0x000fe60000000200 */
[C---:B------:R-:W-:Y:S01]  /*1e8f0*/  HMMA.16816.F32 R36, R24.reuse, R72, R36 ;  /* 0x000000481824723c */ /* 0x040fe20000001824 */
[----:B------:R-:W-:Y:S07]  /*1e900*/  LDSM.16.M88.4 R64, [R159+0x7000] ;  /* 0x007000009f40783b */ /* 0x000fee0000000200 */
[----:B------:R-:W-:Y:S08]  /*1e910*/  HMMA.16816.F32 R40, R24, R78, R40 ;  /* 0x0000004e1828723c */ /* 0x000ff00000001828 */
[C---:B------:R-:W-:Y:S08]  /*1e920*/  HMMA.16816.F32 R28, R12.reuse, R84, RZ ;  /* 0x000000540c1c723c */ /* 0x040ff000000018ff */
[C---:B------:R-:W-:Y:S08]  /*1e930*/  HMMA.16816.F32 R20, R12.reuse, R86, RZ ;  /* 0x000000560c14723c */ /* 0x040ff000000018ff */
[C---:B------:R-:W-:Y:S01]  /*1e940*/  HMMA.16816.F32 R48, R12.reuse, R32, RZ ;  /* 0x000000200c30723c */ /* 0x040fe200000018ff */
[----:B------:R-:W-:Y:S01]  /*1e950*/  IMAD.MOV.U32 R133, RZ, RZ, R56 ;  /* 0x000000ffff857224 */ /* 0x000fe200078e0038 */
[----:B------:R-:W-:Y:S01]  /*1e960*/  MOV R132, R57 ;  /* 0x0000003900847202 */ /* 0x000fe20000000f00 */
[----:B------:R-:W-:Y:S01]  /*1e970*/  IMAD.MOV.U32 R19, RZ, RZ, R58 ;  /* 0x000000ffff137224 */ /* 0x000fe200078e003a */
[----:B------:R-:W1:Y:S04]  /*1e980*/  LDSM.16.M88.4 R84, [R159+0x5000] ;  /* 0x005000009f54783b */ /* 0x000e680000000200 */
[----:B------:R-:W-:Y:S01]  /*1e990*/  HMMA.16816.F32 R32, R12, R46, RZ ;  /* 0x0000002e0c20723c */ /* 0x000fe200000018ff */
[----:B------:R-:W-:Y:S01]  /*1e9a0*/  IMAD.MOV.U32 R18, RZ, RZ, R59 ;  /* 0x000000ffff127224 */ /* 0x000fe200078e003b */
[----:B------:R-:W-:Y:S01]  /*1e9b0*/  MOV R4, R42 ;  /* 0x0000002a00047202 */ /* 0x000fe20000000f00 */
[----:B------:R-:W2:Y:S01]  /*1e9c0*/  LDSM.16.M88.4 R56, [R88+0x4800] ;  /* 0x004800005838783b */ /* 0x000ea20000000200 */
[----:B------:R-:W-:Y:S01]  /*1e9d0*/  IMAD.MOV.U32 R10, RZ, RZ, R40 ;  /* 0x000000ffff0a7224 */ /* 0x000fe200078e0028 */
[----:B------:R-:W-:Y:S01]  /*1e9e0*/  MOV R16, R38 ;  /* 0x0000002600107202 */ /* 0x000fe20000000f00 */
[----:B------:R-:W-:Y:S01]  /*1e9f0*/  IMAD.MOV.U32 R9, RZ, RZ, R41 ;  /* 0x000000ffff097224 */ /* 0x000fe200078e0029 */
[----:B------:R-:W-:Y:S01]  /*1ea00*/  LDSM.16.M88.4 R44, [R159+0x6800] ;  /* 0x006800009f2c783b */ /* 0x000fe20000000200 */
[----:B------:R-:W-:-:S02]  /*1ea10*/  IMAD.MOV.U32 R0, RZ, RZ, R43 ;  /* 0x000000ffff007224 */ /* 0x000fc400078e002b */
[----:B------:R-:W-:Y:S01]  /*1ea20*/  IMAD.MOV.U32 R135, RZ, RZ, R36 ;  /* 0x000000ffff877224 */ /* 0x000fe200078e0024 */
[----:B------:R-:W3:Y:S01]  /*1ea30*/  LDSM.16.M88.4 R40, [R159+0x5800] ;  /* 0x005800009f28783b */ /* 0x000ee20000000200 */
[----:B------:R-:W-:Y:S02]  /*1ea40*/  IMAD.MOV.U32 R134, RZ, RZ, R37 ;  /* 0x000000ffff867224 */ /* 0x000fe400078e0025 */
[----:B------:R-:W-:Y:S01]  /*1ea50*/  IMAD.MOV.U32 R11, RZ, RZ, R39 ;  /* 0x000000ffff0b7224 */ /* 0x000fe200078e0027 */
[C---:B------:R-:W-:Y:S01]  /*1ea60*/  HMMA.16816.F32 R140, R24.reuse, R68, R28 ;  /* 0x00000044188c723c */ /* 0x040fe2000000181c */
[----:B------:R-:W4:Y:S07]  /*1ea70*/  LDSM.16.M88.4 R36, [R159+0x6000] ;  /* 0x006000009f24783b */ /* 0x000f2e0000000200 */
[C---:B------:R-:W-:Y:S01]  /*1ea80*/  HMMA.16816.F32 R136, R24.reuse, R70, R20 ;  /* 0x000000461888723c */ /* 0x040fe20000001814 */
[----:B------:R-:W1:Y:S07]  /*1ea90*/  LDSM.16.M88.4 R68, [R159+0x7800] ;  /* 0x007800009f44783b */ /* 0x000e6e0000000200 */
[----:B------:R-:W-:Y:S01]  /*1eaa0*/  HMMA.16816.F32 R144, R24, R74, R32 ;  /* 0x0000004a1890723c */ /* 0x000fe20000001820 */
[----:B------:R-:W-:Y:S07]  /*1eab0*/  LDSM.16.M88.4 R72, [R159+0x9000] ;  /* 0x009000009f48783b */ /* 0x000fee0000000200 */
[C---:B------:R-:W-:Y:S08]  /*1eac0*/  HMMA.16816.F32 R32, R12.reuse, R92, RZ ;  /* 0x0000005c0c20723c */ /* 0x040ff000000018ff */
[----:B------:R-:W-:Y:S08]  /*1ead0*/  HMMA.16816.F32 R28, R12, R94, RZ ;  /* 0x0000005e0c1c723c */ /* 0x000ff000000018ff */
[C---:B------:R-:W-:Y:S08]  /*1eae0*/  HMMA.16816.F32 R216, R24.reuse, R82, R52 ;  /* 0x0000005218d8723c */ /* 0x040ff00000001834 */
[----:B------:R-:W-:Y:S01]  /*1eaf0*/  HMMA.16816.F32 R248, R24, R76, R48 ;  /* 0x0000004c18f8723c */ /* 0x000fe20000001830 */
[----:B------:R-:W-:Y:S07]  /*1eb00*/  LDSM.16.M88.4 R76, [R159+0x8800] ;  /* 0x008800009f4c783b */ /* 0x000fee0000000200 */
[----:B-1----:R-:W-:Y:S08]  /*1eb10*/  HMMA.16816.F32 R20, R12, R84, RZ ;  /* 0x000000540c14723c */ /* 0x002ff000000018ff */
[C---:B--2---:R-:W-:Y:S08]  /*1eb20*/  HMMA.16816.F32 R244, R24.reuse, R56, R32 ;  /* 0x0000003818f4723c */ /* 0x044ff00000001820 */
[----:B------:R-:W-:Y:S08]  /*1eb30*/  HMMA.16816.F32 R236, R24, R58, R28 ;  /* 0x0000003a18ec723c */ /* 0x000ff0000000181c */
[C---:B------:R-:W-:Y:S08]  /*1eb40*/  HMMA.16816.F32 R92, R12.reuse, R86, RZ ;  /* 0x000000560c5c723c */ /* 0x040ff000000018ff */
[C---:B---3--:R-:W-:Y:S08]  /*1eb50*/  HMMA.16816.F32 R84, R12.reuse, R40, RZ ;  /* 0x000000280c54723c */ /* 0x048ff000000018ff */
[C---:B------:R-:W-:Y:S08]  /*1eb60*/  HMMA.16816.F32 R56, R12.reuse, R42, RZ ;  /* 0x0000002a0c38723c */ /* 0x040ff000000018ff */
[C---:B----4-:R-:W-:Y:S08]  /*1eb70*/  HMMA.16816.F32 R52, R12.reuse, R36, RZ ;  /* 0x000000240c34723c */ /* 0x050ff000000018ff */
[C---:B------:R-:W-:Y:S08]  /*1eb80*/  HMMA.16816.F32 R48, R12.reuse, R38, RZ ;  /* 0x000000260c30723c */ /* 0x040ff000000018ff */
[C---:B------:R-:W-:Y:S08]  /*1eb90*/  HMMA.16816.F32 R40, R12.reuse, R44, RZ ;  /* 0x0000002c0c28723c */ /* 0x040ff000000018ff */
[C---:B------:R-:W-:Y:S08]  /*1eba0*/  HMMA.16816.F32 R36, R12.reuse, R46, RZ ;  /* 0x0000002e0c24723c */ /* 0x040ff000000018ff */
[----:B------:R-:W-:Y:S08]  /*1ebb0*/  HMMA.16816.F32 R44, R12, R70, RZ ;  /* 0x000000460c2c723c */ /* 0x000ff000000018ff */
[----:B------:R-:W-:Y:S01]  /*1ebc0*/  HMMA.16816.F32 R240, R24, R80, R60 ;  /* 0x0000005018f0723c */ /* 0x000fe2000000183c */
[----:B------:R-:W1:Y:S04]  /*1ebd0*/  LDSM.16.M88.4 R80, [R159+0x8000] ;  /* 0x008000009f50783b */ /* 0x000e680000000200 */
[----:B------:R-:W2:Y:S01]  /*1ebe0*/  LDSM.16.M88.4 R60, [R88+0x5000] ;  /* 0x00500000583c783b */ /* 0x000ea20000000200 */
[----:B------:R-:W-:-:S02]  /*1ebf0*/  IMAD.MOV.U32 R231, RZ, RZ, R196 ;  /* 0x000000ffffe77224 */ /* 0x000fc400078e00c4 */
[C---:B------:R-:W-:Y:S08]  /*1ec00*/  HMMA.16816.F32 R220, R24.reuse, R120, R52 ;  /* 0x0000007818dc723c */ /* 0x040ff00000001834 */
[C---:B------:R-:W-:Y:S08]  /*1ec10*/  HMMA.16816.F32 R204, R24.reuse, R122, R48 ;  /* 0x0000007a18cc723c */ /* 0x040ff00000001830 */
[----:B------:R-:W-:Y:S01]  /*1ec20*/  HMMA.16816.F32 R120, R24, R106, R44 ;  /* 0x0000006a1878723c */ /* 0x000fe2000000182c */
[----:B------:R3:W-:Y:S01]  /*1ec30*/  LDSM.16.M88.4 R44, [R231] ;  /* 0x00000000e72c783b */ /* 0x0007e20000000200 */
[----:B------:R-:W-:-:S03]  /*1ec40*/  IMAD.MOV.U32 R197, RZ, RZ, R97 ;  /* 0x000000ffffc57224 */ /* 0x000fc600078e0061 */
[----:B---3--:R-:W3:Y:S01]  /*1ec50*/  LDL.LU R231, [R1+0xa4] ;  /* 0x0000a40001e77983 */ /* 0x008ee20000300800 */
[----:B------:R-:W-:Y:S02]  /*1ec60*/  IMAD.MOV.U32 R177, RZ, RZ, R101 ;  /* 0x000000ffffb17224 */ /* 0x000fe400078e0065 */
[C---:B-1----:R-:W-:Y:S01]  /*1ec70*/  HMMA.16816.F32 R108, R12.reuse, R80, RZ ;  /* 0x000000500c6c723c */ /* 0x042fe200000018ff */
[----:B------:R-:W-:Y:S02]  /*1ec80*/  IMAD.MOV.U32 R175, RZ, RZ, R103 ;  /* 0x000000ffffaf7224 */ /* 0x000fe400078e0067 */
[----:B------:R-:W-:Y:S02]  /*1ec90*/  IMAD.MOV.U32 R176, RZ, RZ, R102 ;  /* 0x000000ffffb07224 */ /* 0x000fe400078e0066 */
[----:B------:R-:W-:Y:S02]  /*1eca0*/  IMAD.MOV.U32 R178, RZ, RZ, R100 ;  /* 0x000000ffffb27224 */ /* 0x000fe400078e0064 */
[----:B------:R-:W-:Y:S01]  /*1ecb0*/  IMAD.MOV.U32 R156, RZ, RZ, R197 ;  /* 0x000000ffff9c7224 */ /* 0x000fe200078e00c5 */
[----:B------:R-:W-:Y:S01]  /*1ecc0*/  HMMA.16816.F32 R100, R12, R82, RZ ;  /* 0x000000520c64723c */ /* 0x000fe200000018ff */
[----:B------:R-:W-:-:S02]  /*1ecd0*/  IMAD.MOV.U32 R179, RZ, RZ, R99 ;  /* 0x000000ffffb37224 */ /* 0x000fc400078e0063 */
[----:B------:R-:W-:Y:S02]  /*1ece0*/  IMAD.MOV.U32 R198, RZ, RZ, R96 ;  /* 0x000000ffffc67224 */ /* 0x000fe400078e0060 */
[----:B------:R-:W-:-:S03]  /*1ecf0*/  IMAD.MOV.U32 R230, RZ, RZ, R177 ;  /* 0x000000ffffe67224 */ /* 0x000fc600078e00b1 */
[----:B--2---:R-:W-:Y:S08]  /*1ed00*/  HMMA.16816.F32 R232, R24, R60, R20 ;  /* 0x0000003c18e8723c */ /* 0x004ff00000001814 */
        /* <DEDUP_REMOVED lines=9> */
[----:B------:R1:W-:Y:S02]  /*1eda0*/  LDSM.16.M88.4 R12, [R156] ;  /* 0x000000009c0c783b */ /* 0x0003e40000000200 */
[----:B-1----:R-:W-:-:S02]  /*1edb0*/  IMAD.MOV.U32 R156, RZ, RZ, R230 ;  /* 0x000000ffff9c7224 */ /* 0x002fc400078e00e6 */
[----:B------:R-:W2:Y:S03]  /*1edc0*/  LDL.LU R230, [R1+0xa8] ;  /* 0x0000a80001e67983 */ /* 0x000ea60000300800 */
[----:B------:R-:W-:Y:S01]  /*1edd0*/  HMMA.16816.F32 R212, R24, R62, R92 ;  /* 0x0000003e18d4723c */ /* 0x000fe2000000185c */
[----:B------:R-:W-:Y:S01]  /*1ede0*/  IMAD.MOV.U32 R226, RZ, RZ, R179 ;  /* 0x000000ffffe27224 */ /* 0x000fe200078e00b3 */
[----:B------:R-:W-:Y:S01]  /*1edf0*/  MOV R229, R178 ;  /* 0x000000b200e57202 */ /* 0x000fe20000000f00 */
[----:B------:R-:W-:-:S04]  /*1ee00*/  IMAD.MOV.U32 R148, RZ, RZ, R176 ;  /* 0x000000ffff947224 */ /* 0x000fc800078e00b0 */
[----:B------:R-:W-:Y:S01]  /*1ee10*/  IMAD.MOV.U32 R92, RZ, RZ, R135 ;  /* 0x000000ffff5c7224 */ /* 0x000fe200078e0087 */
[C---:B------:R-:W-:Y:S01]  /*1ee20*/  HMMA.16816.F32 R208, R24.reuse, R126, R56 ;  /* 0x0000007e18d0723c */ /* 0x040fe20000001838 */
[----:B------:R-:W-:Y:S02]  /*1ee30*/  IMAD.MOV.U32 R93, RZ, RZ, R134 ;  /* 0x000000ffff5d7224 */ /* 0x000fe400078e0086 */
[----:B------:R-:W-:Y:S02]  /*1ee40*/  IMAD.MOV.U32 R135, RZ, RZ, R175 ;  /* 0x000000ffff877224 */ /* 0x000fe400078e00af */
[----:B------:R-:W-:Y:S02]  /*1ee50*/  IMAD.MOV.U32 R134, RZ, RZ, R174 ;  /* 0x000000ffff867224 */ /* 0x000fe400078e00ae */
[----:B------:R-:W-:Y:S01]  /*1ee60*/  IMAD.MOV.U32 R57, RZ, RZ, R9 ;  /* 0x000000ffff397224 */ /* 0x000fe200078e0009 */
[----:B------:R-:W-:Y:S01]  /*1ee70*/  MOV R59, R0 ;  /* 0x00000000003b7202 */ /* 0x000fe20000000f00 */
[C---:B------:R-:W-:Y:S01]  /*1ee80*/  HMMA.16816.F32 R200, R24.reuse, R116, R40 ;  /* 0x0000007418c8723c */ /* 0x040fe20000001828 */
[----:B------:R-:W-:Y:S01]  /*1ee90*/  IMAD.MOV.U32 R0, RZ, RZ, R173 ;  /* 0x000000ffff007224 */ /* 0x000fe200078e00ad */
[----:B------:R-:W-:Y:S01]  /*1eea0*/  MOV R9, R172 ;  /* 0x000000ac00097202 */ /* 0x000fe20000000f00 */
[----:B------:R-:W1:Y:S05]  /*1eeb0*/  LDSM.16.M88.4 R40, [R88+0x8000] ;  /* 0x008000005828783b */ /* 0x000e6a0000000200 */
[C---:B------:R-:W-:Y:S01]  /*1eec0*/  HMMA.16816.F32 R176, R24.reuse, R118, R36 ;  /* 0x0000007618b0723c */ /* 0x040fe20000001824 */
[----:B------:R-:W4:Y:S07]  /*1eed0*/  LDSM.16.M88.4 R36, [R88+0x8800] ;  /* 0x008800005824783b */ /* 0x000f2e0000000200 */
[C---:B------:R-:W-:Y:S01]  /*1eee0*/  HMMA.16816.F32 R172, R24.reuse, R112, R32 ;  /* 0x0000007018ac723c */ /* 0x040fe20000001820 */
[----:B------:R-:W4:Y:S07]  /*1eef0*/  LDSM.16.M88.4 R32, [R88+0x9000] ;  /* 0x009000005820783b */ /* 0x000f2e0000000200 */
[----:B------:R-:W-:Y:S01]  /*1ef00*/  HMMA.16816.F32 R128, R24, R114, R28 ;  /* 0x000000721880723c */ /* 0x000fe2000000181c */
[----:B------:R1:W4:Y:S01]  /*1ef10*/  LDSM.16.M88.4 R28, [R88+0x9800] ;  /* 0x00980000581c783b */ /* 0x0003220000000200 */
[----:B------:R-:W-:-:S02]  /*1ef20*/  IMAD.MOV.U32 R149, RZ, RZ, R198 ;  /* 0x000000ffff957224 */ /* 0x000fc400078e00c6 */
[----:B------:R-:W-:Y:S02]  /*1ef30*/  IMAD.MOV.U32 R150, RZ, RZ, R90 ;  /* 0x000000ffff967224 */ /* 0x000fe400078e005a */
[----:B------:R-:W-:Y:S02]  /*1ef40*/  IMAD.MOV.U32 R152, RZ, RZ, R91 ;  /* 0x000000ffff987224 */ /* 0x000fe400078e005b */
[----:B------:R-:W-:Y:S01]  /*1ef50*/  IMAD.MOV.U32 R151, RZ, RZ, R89 ;  /* 0x000000ffff977224 */ /* 0x000fe200078e0059 */
[C---:B------:R-:W-:Y:S01]  /*1ef60*/  HMMA.16816.F32 R196, R24.reuse, R124, R84 ;  /* 0x0000007c18c4723c */ /* 0x040fe20000001854 */
[----:B------:R-:W-:Y:S01]  /*1ef70*/  IMAD.MOV.U32 R94, RZ, RZ, R16 ;  /* 0x000000ffff5e7224 */ /* 0x000fe200078e0010 */
[----:B------:R-:W-:Y:S01]  /*1ef80*/  MOV R95, R11 ;  /* 0x0000000b005f7202 */ /* 0x000fe20000000f00 */
[----:B------:R-:W-:Y:S05]  /*1ef90*/  LDSM.16.M88.4 R48, [R149] ;  /* 0x000000009530783b */ /* 0x000fea0000000200 */
[C---:B------:R-:W-:Y:S01]  /*1efa0*/  HMMA.16816.F32 R124, R24.reuse, R104, R20 ;  /* 0x00000068187c723c */ /* 0x040fe20000001814 */
[----:B------:R-:W-:Y:S07]  /*1efb0*/  LDSM.16.M88.4 R20, [R3] ;  /* 0x000000000314783b */ /* 0x000fee0000000200 */
[C---:B-1----:R-:W-:Y:S08]  /*1efc0*/  HMMA.16816.F32 R112, R24.reuse, R42, R100 ;  /* 0x0000002a1870723c */ /* 0x042ff00000001864 */
[C---:B------:R-:W-:Y:S01]  /*1efd0*/  HMMA.16816.F32 R116, R24.reuse, R40, R108 ;  /* 0x000000281874723c */ /* 0x040fe2000000186c */
[----:B------:R-:W-:Y:S07]  /*1efe0*/  LDSM.16.M88.4 R40, [R148] ;  /* 0x000000009428783b */ /* 0x000fee0000000200 */
[C---:B----4-:R-:W-:Y:S08]  /*1eff0*/  HMMA.16816.F32 R100, R24.reuse, R36, R96 ;  /* 0x000000241864723c */ /* 0x050ff00000001860 */
[C---:B------:R-:W-:Y:S08]  /*1f000*/  HMMA.16816.F32 R96, R24.reuse, R32, R76 ;  /* 0x000000201860723c */ /* 0x040ff0000000184c */
[C---:B------:R-:W-:Y:S01]  /*1f010*/  HMMA.16816.F32 R108, R24.reuse, R34, R72 ;  /* 0x00000022186c723c */ /* 0x040fe20000001848 */
[----:B------:R-:W1:Y:S07]  /*1f020*/  LDSM.16.M88.4 R32, [R9] ;  /* 0x000000000920783b */ /* 0x000e6e0000000200 */
[C---:B------:R-:W-:Y:S01]  /*1f030*/  HMMA.16816.F32 R88, R24.reuse, R38, R80 ;  /* 0x000000261858723c */ /* 0x040fe20000001850 */
[----:B------:R-:W-:Y:S07]  /*1f040*/  LDSM.16.M88.4 R36, [R150] ;  /* 0x000000009624783b */ /* 0x000fee0000000200 */
[C---:B------:R-:W-:Y:S08]  /*1f050*/  HMMA.16816.F32 R104, R24.reuse, R28, R68 ;  /* 0x0000001c1868723c */ /* 0x040ff00000001844 */
[----:B------:R-:W-:Y:S01]  /*1f060*/  HMMA.16816.F32 R84, R24, R30, R64 ;  /* 0x0000001e1854723c */ /* 0x000fe20000001840 */
[----:B------:R-:W4:Y:S04]  /*1f070*/  LDSM.16.M88.4 R24, [R134] ;  /* 0x000000008618783b */ /* 0x000f280000000200 */
[----:B------:R-:W3:Y:S03]  /*1f080*/  LDSM.16.M88.4 R28, [R0] ;  /* 0x00000000001c783b */ /* 0x000ee60000000200 */
[C---:B-1----:R-:W-:Y:S08]  /*1f090*/  HMMA.16816.F32 R52, R20.reuse, R32, R92 ;  /* 0x000000201434723c */ /* 0x042ff0000000185c */
[C---:B------:R-:W-:Y:S01]  /*1f0a0*/  HMMA.16816.F32 R64, R20.reuse, R34, R144 ;  /* 0x000000221440723c */ /* 0x040fe20000001890 */
[----:B------:R-:W1:Y:S07]  /*1f0b0*/  LDSM.16.M88.4 R32, [R151] ;  /* 0x000000009720783b */ /* 0x000e6e0000000200 */
[C---:B------:R-:W-:Y:S08]  /*1f0c0*/  HMMA.16816.F32 R76, R20.reuse, R12, R240 ;  /* 0x0000000c144c723c */ /* 0x040ff000000018f0 */
[C---:B----4-:R-:W-:Y:S08]  /*1f0d0*/  HMMA.16816.F32 R92, R20.reuse, R24, R244 ;  /* 0x00000018145c723c */ /* 0x050ff000000018f4 */
[C---:B------:R-:W-:Y:S08]  /*1f0e0*/  HMMA.16816.F32 R240, R20.reuse, R40, R196 ;  /* 0x0000002814f0723c */ /* 0x040ff000000018c4 */
[C---:B------:R-:W-:Y:S08]  /*1f0f0*/  HMMA.16816.F32 R244, R20.reuse, R42, R208 ;  /* 0x0000002a14f4723c */ /* 0x040ff000000018d0 */
[C---:B------:R-:W-:Y:S08]  /*1f100*/  HMMA.16816.F32 R40, R20.reuse, R36, R200 ;  /* 0x000000241428723c */ /* 0x040ff000000018c8 */
[C---:B------:R-:W-:Y:S08]  /*1f110*/  HMMA.16816.F32 R36, R20.reuse, R38, R176 ;  /* 0x000000261424723c */ /* 0x040ff000000018b0 */
[C---:B---3--:R-:W-:Y:S08]  /*1f120*/  HMMA.16816.F32 R68, R20.reuse, R28, R140 ;  /* 0x0000001c1444723c */ /* 0x048ff0000000188c */
[C---:B------:R-:W-:Y:S01]  /*1f130*/  HMMA.16816.F32 R80, R20.reuse, R30, R136 ;  /* 0x0000001e1450723c */ /* 0x040fe20000001888 */
[----:B------:R-:W3:Y:S07]  /*1f140*/  LDSM.16.M88.4 R28, [R152] ;  /* 0x00000000981c783b */ /* 0x000eee0000000200 */
[----:B------:R-:W-:Y:S01]  /*1f150*/  HMMA.16816.F32 R72, R20, R14, R216 ;  /* 0x0000000e1448723c */ /* 0x000fe200000018d8 */
[----:B------:R-:W4:Y:S01]  /*1f160*/  LDSM.16.M88.4 R12, [R135] ;  /* 0x00000000870c783b */ /* 0x000f220000000200 */
[----:B------:R-:W-:Y:S01]  /*1f170*/  IMAD.MOV.U32 R179, RZ, RZ, R37 ;  /* 0x000000ffffb37224 */ /* 0x000fe200078e0025 */
[----:B------:R-:W-:Y:S01]  /*1f180*/  MOV R178, R38 ;  /* 0x0000002600b27202 */ /* 0x000fe20000000f00 */
[----:B------:R-:W-:-:S02]  /*1f190*/  IMAD.MOV.U32 R177, RZ, RZ, R39 ;  /* 0x000000ffffb17224 */ /* 0x000fc400078e0027 */
[----:B------:R-:W-:Y:S02]  /*1f1a0*/  IMAD.MOV.U32 R176, RZ, RZ, R36 ;  /* 0x000000ffffb07224 */ /* 0x000fe400078e0024 */
[C---:B-1----:R-:W-:Y:S08]  /*1f1b0*/  HMMA.16816.F32 R36, R20.reuse, R32, R172 ;  /* 0x000000201424723c */ /* 0x042ff000000018ac */
[C---:B------:R-:W-:Y:S08]  /*1f1c0*/  HMMA.16816.F32 R32, R20.reuse, R34, R128 ;  /* 0x000000221420723c */ /* 0x040ff00000001880 */
[C---:B------:R-:W-:Y:S01]  /*1f1d0*/  HMMA.16816.F32 R216, R20.reuse, R26, R236 ;  /* 0x0000001a14d8723c */ /* 0x040fe200000018ec */
[----:B------:R1:W1:Y:S11]  /*1f1e0*/  LDSM.16.M88.4 R24, [R156] ;  /* 0x000000009c18783b */ /* 0x0002760000000200 */
[----:B------:R-:W-:Y:S04]  /*1f1f0*/  @!UPT UIADD3 URZ, URZ, URZ, URZ ;  /* 0x0000003f3f3ff290 */ /* 0x000fe8000fffe03f */
[----:B------:R-:W-:Y:S01]  /*1f200*/  IMAD.MOV.U32 R145, RZ, RZ, R33 ;  /* 0x000000ffff917224 */ /* 0x000fe200078e0021 */
[----:B------:R-:W-:Y:S01]  /*1f210*/  MOV R16, R32 ;  /* 0x0000002000107202 */ /* 0x000fe20000000f00 */
[----:B------:R-:W-:Y:S02]  /*1f220*/  IMAD.MOV.U32 R144, RZ, RZ, R34 ;  /* 0x000000ffff907224 */ /* 0x000fe400078e0022 */
[----:B------:R-:W-:Y:S02]  /*1f230*/  IMAD.MOV.U32 R143, RZ, RZ, R35 ;  /* 0x000000ffff8f7224 */ /* 0x000fe400078e0023 */
[C---:B---3--:R-:W-:Y:S08]  /*1f240*/  HMMA.16816.F32 R32, R20.reuse, R28, R124 ;  /* 0x0000001c1420723c */ /* 0x048ff0000000187c */
[C---:B------:R-:W-:Y:S08]  /*1f250*/  HMMA.16816.F32 R28, R20.reuse, R30, R120 ;  /* 0x0000001e141c723c */ /* 0x040ff00000001878 */
[C---:B----4-:R-:W-:Y:S08]  /*1f260*/  HMMA.16816.F32 R232, R20.reuse, R12, R232 ;  /* 0x0000000c14e8723c */ /* 0x050ff000000018e8 */
[----:B------:R-:W-:Y:S01]  /*1f270*/  HMMA.16816.F32 R236, R20, R14, R212 ;  /* 0x0000000e14ec723c */ /* 0x000fe200000018d4 */
[----:B------:R-:W3:Y:S01]  /*1f280*/  LDSM.16.M88.4 R12, [R231] ;  /* 0x00000000e70c783b */ /* 0x000ee20000000200 */
[----:B------:R-:W-:-:S02]  /*1f290*/  IMAD.MOV.U32 R56, RZ, RZ, R10 ;  /* 0x000000ffff387224 */ /* 0x000fc400078e000a */
[----:B------:R-:W-:-:S04]  /*1f2a0*/  IMAD.MOV.U32 R58, RZ, RZ, R4 ;  /* 0x000000ffff3a7224 */ /* 0x000fc800078e0004 */
[----:B------:R-:W-:Y:S01]  /*1f2b0*/  HMMA.16816.F32 R60, R20, R44, R248 ;  /* 0x0000002c143c723c */ /* 0x000fe200000018f8 */
[----:B------:R-:W-:Y:S01]  /*1f2c0*/  IMAD.MOV.U32 R149, RZ, RZ, R29 ;  /* 0x000000ffff957224 */ /* 0x000fe200078e001d */
[----:B-1----:R-:W-:Y:S01]  /*1f2d0*/  MOV R156, R226 ;  /* 0x000000e2009c7202 */ /* 0x002fe20000000f00 */
[----:B------:R-:W-:-:S05]  /*1f2e0*/  IMAD.MOV.U32 R148, RZ, RZ, R30 ;  /* 0x000000ffff947224 */ /* 0x000fca00078e001e */
[C---:B------:R-:W-:Y:S01]  /*1f2f0*/  HMMA.16816.F32 R220, R20.reuse, R48, R220 ;  /* 0x0000003014dc723c */ /* 0x040fe200000018dc */
[----:B------:R-:W-:Y:S01]  /*1f300*/  IMAD.MOV.U32 R147, RZ, RZ, R31 ;  /* 0x000000ffff937224 */ /* 0x000fe200078e001f */
[----:B------:R-:W-:Y:S01]  /*1f310*/  MOV R173, R36 ;  /* 0x0000002400ad7202 */ /* 0x000fe20000000f00 */
[----:B------:R-:W-:Y:S01]  /*1f320*/  IMAD.MOV.U32 R146, RZ, RZ, R28 ;  /* 0x000000ffff927224 */ /* 0x000fe200078e001c */
[----:B------:R-:W-:Y:S01]  /*1f330*/  MOV R198, R43 ;  /* 0x0000002b00c67202 */ /* 0x000fe20000000f00 */
[----:B------:R-:W-:Y:S01]  /*1f340*/  IMAD.MOV.U32 R175, RZ, RZ, R38 ;  /* 0x000000ffffaf7224 */ /* 0x000fe200078e0026 */
[----:B------:R-:W-:Y:S02]  /*1f350*/  LDSM.16.M88.4 R212, [R185] ;  /* 0x00000000b9d4783b */ /* 0x000fe40000000200 */
[C---:B------:R-:W-:Y:S08]  /*1f360*/  HMMA.16816.F32 R28, R20.reuse, R24, R116 ;  /* 0x00000018141c723c */ /* 0x040ff00000001874 */
[C---:B------:R-:W-:Y:S08]  /*1f370*/  HMMA.16816.F32 R24, R20.reuse, R26, R112 ;  /* 0x0000001a1418723c */ /* 0x040ff00000001870 */
[C---:B------:R-:W-:Y:S01]  /*1f380*/  HMMA.16816.F32 R56, R20.reuse, R46, R56 ;  /* 0x0000002e1438723c */ /* 0x040fe20000001838 */
[----:B--2---:R1:W2:Y:S11]  /*1f390*/  LDSM.16.M88.4 R44, [R230] ;  /* 0x00000000e62c783b */ /* 0x0042b60000000200 */
[----:B------:R-:W-:Y:S04]  /*1f3a0*/  @!UPT UIADD3 URZ, URZ, URZ, URZ ;  /* 0x0000003f3f3ff290 */ /* 0x000fe8000fffe03f */
[----:B------:R-:W-:Y:S01]  /*1f3b0*/  IMAD.MOV.U32 R136, RZ, RZ, R24 ;  /* 0x000000ffff887224 */ /* 0x000fe200078e0018 */
[----:B------:R-:W-:Y:S01]  /*1f3c0*/  MOV R226, R27 ;  /* 0x0000001b00e27202 */ /* 0x000fe20000000f00 */
[----:B------:R-:W-:Y:S02]  /*1f3d0*/  IMAD.MOV.U32 R135, RZ, RZ, R25 ;  /* 0x000000ffff877224 */ /* 0x000fe400078e0019 */
[----:B------:R-:W-:Y:S02]  /*1f3e0*/  IMAD.MOV.U32 R134, RZ, RZ, R26 ;  /* 0x000000ffff867224 */ /* 0x000fe400078e001a */
[C---:B---3--:R-:W-:Y:S08]  /*1f3f0*/  HMMA.16816.F32 R24, R20.reuse, R12, R100 ;  /* 0x0000000c1418723c */ /* 0x048ff00000001864 */
[C---:B------:R-:W-:Y:S08]  /*1f400*/  HMMA.16816.F32 R12, R20.reuse, R14, R88 ;  /* 0x0000000e140c723c */ /* 0x040ff00000001858 */
[----:B------:R-:W-:Y:S01]  /*1f410*/  HMMA.16816.F32 R248, R20, R50, R204 ;  /* 0x0000003214f8723c */ /* 0x000fe200000018cc */
[----:B------:R-:W3:Y:S01]  /*1f420*/  LDSM.16.M88.4 R48, [R180] ;  /* 0x00000000b430783b */ /* 0x000ee20000000200 */
[----:B------:R-:W-:Y:S01]  /*1f430*/  MOV R11, R28 ;  /* 0x0000001c000b7202 */ /* 0x000fe20000000f00 */
[----:B------:R-:W-:-:S02]  /*1f440*/  IMAD.MOV.U32 R10, RZ, RZ, R29 ;  /* 0x000000ffff0a7224 */ /* 0x000fc400078e001d */
[----:B------:R-:W-:Y:S02]  /*1f450*/  IMAD.MOV.U32 R9, RZ, RZ, R30 ;  /* 0x000000ffff097224 */ /* 0x000fe400078e001e */
[----:B------:R-:W-:Y:S02]  /*1f460*/  IMAD.MOV.U32 R0, RZ, RZ, R31 ;  /* 0x000000ffff007224 */ /* 0x000fe400078e001f */
[----:B------:R-:W-:Y:S07]  /*1f470*/  LDSM.16.M88.4 R28, [R185+0x1000] ;  /* 0x00100000b91c783b */ /* 0x000fee0000000200 */
[----:B------:R-:W-:Y:S01]  /*1f480*/  MOV R139, R13 ;  /* 0x0000000d008b7202 */ /* 0x000fe20000000f00 */
[----:B------:R-:W-:-:S02]  /*1f490*/  IMAD.MOV.U32 R138, RZ, RZ, R14 ;  /* 0x000000ffff8a7224 */ /* 0x000fc400078e000e */
[----:B------:R-:W-:Y:S02]  /*1f4a0*/  IMAD.MOV.U32 R137, RZ, RZ, R15 ;  /* 0x000000ffff897224 */ /* 0x000fe400078e000f */
[----:B-1----:R-:W-:Y:S02]  /*1f4b0*/  IMAD.MOV.U32 R230, RZ, RZ, R12 ;  /* 0x000000ffffe67224 */ /* 0x002fe400078e000c */
[----:B------:R-:W1:Y:S01]  /*1f4c0*/  LDSM.16.M88.4 R12, [R188] ;  /* 0x00000000bc0c783b */ /* 0x000e620000000200 */
[----:B------:R-:W-:Y:S02]  /*1f4d0*/  IMAD.MOV.U32 R103, RZ, RZ, R24 ;  /* 0x000000ffff677224 */ /* 0x000fe400078e0018 */
[----:B------:R-:W-:Y:S02]  /*1f4e0*/  IMAD.MOV.U32 R102, RZ, RZ, R25 ;  /* 0x000000ffff667224 */ /* 0x000fe400078e0019 */
[----:B------:R-:W-:Y:S02]  /*1f4f0*/  IMAD.MOV.U32 R101, RZ, RZ, R26 ;  /* 0x000000ffff657224 */ /* 0x000fe400078e001a */
[----:B------:R-:W-:-:S02]  /*1f500*/  IMAD.MOV.U32 R100, RZ, RZ, R27 ;  /* 0x000000ffff647224 */ /* 0x000fc400078e001b */
[----:B------:R-:W-:Y:S01]  /*1f510*/  IMAD.MOV.U32 R174, RZ, RZ, R39 ;  /* 0x000000ffffae7224 */ /* 0x000fe200078e0027 */
[----:B--2---:R-:W-:Y:S01]  /*1f520*/  HMMA.16816.F32 R24, R20, R44, R96 ;  /* 0x0000002c1418723c */ /* 0x004fe20000001860 */
[----:B------:R-:W-:Y:S02]  /*1f530*/  IMAD.MOV.U32 R172, RZ, RZ, R37 ;  /* 0x000000ffffac7224 */ /* 0x000fe400078e0025 */
[----:B------:R-:W-:Y:S01]  /*1f540*/  IMAD.MOV.U32 R142, RZ, RZ, R33 ;  /* 0x000000ffff8e7224 */ /* 0x000fe200078e0021 */
[----:B------:R-:W-:Y:S01]  /*1f550*/  LDSM.16.M88.4 R36, [R156] ;  /* 0x000000009c24783b */ /* 0x000fe20000000200 */
[----:B------:R-:W-:Y:S02]  /*1f560*/  IMAD.MOV.U32 R141, RZ, RZ, R34 ;  /* 0x000000ffff8d7224 */ /* 0x000fe400078e0022 */
[----:B------:R-:W-:Y:S02]  /*1f570*/  IMAD.MOV.U32 R140, RZ, RZ, R35 ;  /* 0x000000ffff8c7224 */ /* 0x000fe400078e0023 */
[----:B------:R-:W-:-:S02]  /*1f580*/  IMAD.MOV.U32 R231, RZ, RZ, R32 ;  /* 0x000000ffffe77224 */ /* 0x000fc400078e0020 */
[----:B------:R-:W2:Y:S01]  /*1f590*/  LDSM.16.M88.4 R32, [R185+0x800] ;  /* 0x00080000b920783b */ /* 0x000ea20000000200 */
[----:B------:R-:W-:Y:S01]  /*1f5a0*/  HMMA.16816.F32 R44, R20, R46, R108 ;  /* 0x0000002e142c723c */ /* 0x000fe2000000186c */
[----:B------:R-:W-:Y:S01]  /*1f5b0*/  IMAD.MOV.U32 R4, RZ, RZ, R41 ;  /* 0x000000ffff047224 */ /* 0x000fe200078e0029 */
[----:B------:R-:W-:Y:S01]  /*1f5c0*/  MOV R41, R132 ;  /* 0x0000008400297202 */ /* 0x000fe20000000f00 */
[----:B------:R-:W-:Y:S02]  /*1f5d0*/  IMAD.MOV.U32 R197, RZ, RZ, R42 ;  /* 0x000000ffffc57224 */ /* 0x000fe400078e002a */
[----:B------:R-:W-:Y:S02]  /*1f5e0*/  IMAD.MOV.U32 R196, RZ, RZ, R40 ;  /* 0x000000ffffc47224 */ /* 0x000fe400078e0028 */
[----:B------:R-:W-:Y:S02]  /*1f5f0*/  IMAD.MOV.U32 R40, RZ, RZ, R133 ;  /* 0x000000ffff287224 */ /* 0x000fe400078e0085 */
[----:B------:R-:W-:-:S02]  /*1f600*/  IMAD.MOV.U32 R42, RZ, RZ, R19 ;  /* 0x000000ffff2a7224 */ /* 0x000fc400078e0013 */
[----:B------:R-:W-:Y:S01]  /*1f610*/  IMAD.MOV.U32 R43, RZ, RZ, R18 ;  /* 0x000000ffff2b7224 */ /* 0x000fe200078e0012 */
[----:B------:R-:W-:Y:S01]  /*1f620*/  MOV R90, R26 ;  /* 0x0000001a005a7202 */ /* 0x000fe20000000f00 */
[----:B------:R-:W-:Y:S02]  /*1f630*/  IMAD.MOV.U32 R211, RZ, RZ, R2 ;  /* 0x000000ffffd37224 */ /* 0x000fe400078e0002 */
[----:B------:R-:W-:Y:S02]  /*1f640*/  IMAD.MOV.U32 R89, RZ, RZ, R24 ;  /* 0x000000ffff597224 */ /* 0x000fe400078e0018 */
[----:B------:R-:W-:Y:S02]  /*1f650*/  IMAD.MOV.U32 R88, RZ, RZ, R25 ;  /* 0x000000ffff587224 */ /* 0x000fe400078e0019 */
[----:B------:R-:W-:Y:S02]  /*1f660*/  IMAD.MOV.U32 R2, RZ, RZ, R27 ;  /* 0x000000ffff027224 */ /* 0x000fe400078e001b */
[----:B---3--:R-:W-:Y:S01]  /*1f670*/  HMMA.16816.F32 R24, R20, R50, R40 ;  /* 0x000000321418723c */ /* 0x008fe20000001828 */
[----:B------:R-:W3:Y:S01]  /*1f680*/  LDSM.16.M88.4 R40, [R185+0x1800] ;  /* 0x00180000b928783b */ /* 0x000ee20000000200 */
[----:B------:R-:W-:Y:S01]  /*1f690*/  IMAD.MOV.U32 R208, RZ, RZ, R17 ;  /* 0x000000ffffd07224 */ /* 0x000fe200078e0011 */
[----:B------:R-:W-:Y:S01]  /*1f6a0*/  MOV R210, R5 ;  /* 0x0000000500d27202 */ /* 0x000fe20000000f00 */
[----:B------:R-:W-:-:S04]  /*1f6b0*/  IMAD.MOV.U32 R209, RZ, RZ, R7 ;  /* 0x000000ffffd17224 */ /* 0x000fc800078e0007 */
[----:B-1----:R-:W-:Y:S01]  /*1f6c0*/  HMMA.16816.F32 R120, R12, R28, R60 ;  /* 0x0000001c0c78723c */ /* 0x002fe2000000183c */
[----:B------:R-:W-:Y:S01]  /*1f6d0*/  IMAD.MOV.U32 R97, RZ, RZ, R46 ;  /* 0x000000ffff617224 */ /* 0x000fe200078e002e */
[----:B------:R-:W-:-:S05]  /*1f6e0*/  MOV R96, R45 ;  /* 0x0000002d00607202 */ /* 0x000fca0000000f00 */
[----:B------:R-:W-:Y:S02]  /*1f6f0*/  IMAD.MOV.U32 R62, RZ, RZ, R4 ;  /* 0x000000ffff3e7224 */ /* 0x000fe400078e0004 */
[----:B------:R-:W1:Y:S01]  /*1f700*/  S2R R4, SR_TID.X ;  /* 0x0000000000047919 */ /* 0x000e620000002100 */
[----:B------:R-:W-:Y:S02]  /*1f710*/  IMAD.MOV.U32 R91, RZ, RZ, R47 ;  /* 0x000000ffff5b7224 */ /* 0x000fe400078e002f */
[----:B------:R-:W-:Y:S01]  /*1f720*/  IMAD.MOV.U32 R133, RZ, RZ, R44 ;  /* 0x000000ffff857224 */ /* 0x000fe200078e002c */
[----:B--2---:R-:W-:Y:S08]  /*1f730*/  HMMA.16816.F32 R124, R12, R32, R76 ;  /* 0x000000200c7c723c */ /* 0x004ff0000000184c */
[----:B------:R-:W-:Y:S01]  /*1f740*/  HMMA.16816.F32 R44, R20, R48, R208 ;  /* 0x00000030142c723c */ /* 0x000fe200000018d0 */
[----:B------:R-:W-:-:S02]  /*1f750*/  IMAD.MOV.U32 R76, RZ, RZ, R0 ;  /* 0x000000ffff4c7224 */ /* 0x000fc400078e0000 */
[----:B------:R-:W2:Y:S05]  /*1f760*/  S2R R0, SR_TID.X ;  /* 0x0000000000007919 */ /* 0x000eaa0000002100 */
[----:B------:R-:W-:Y:S01]  /*1f770*/  HMMA.16816.F32 R48, R20, R36, R104 ;  /* 0x000000241430723c */ /* 0x000fe20000001868 */
[----:B-1----:R-:W-:-:S06]  /*1f780*/  SHF.L.U32 R4, R4, 0x1, RZ ;  /* 0x0000000104047819 */ /* 0x002fcc00000006ff */
[----:B------:R-:W-:Y:S01]  /*1f790*/  IMAD.SHL.U32 R36, R252, 0x100, RZ ;  /* 0x00000100fc247824 */ /* 0x000fe200078e00ff */
[----:B------:R-:W-:Y:S01]  /*1f7a0*/  HMMA.16816.F32 R20, R20, R38, R84 ;  /* 0x000000261414723c */ /* 0x000fe20000001854 */
[----:B------:R-:W-:-:S06]  /*1f7b0*/  LOP3.LUT R4, R4, 0x6, RZ, 0xc0, !PT ;  /* 0x0000000604047812 */ /* 0x000fcc00078ec0ff */
[----:B------:R-:W-:Y:S01]  /*1f7c0*/  MOV R85, R179 ;  /* 0x000000b300557202 */ /* 0x000fe20000000f00 */
[----:B------:R-:W-:Y:S02]  /*1f7d0*/  IMAD.MOV.U32 R86, RZ, RZ, R178 ;  /* 0x000000ffff567224 */ /* 0x000fe400078e00b2 */
[----:B------:R-:W-:Y:S02]  /*1f7e0*/  IMAD.MOV.U32 R87, RZ, RZ, R177 ;  /* 0x000000ffff577224 */ /* 0x000fe400078e00b1 */
[----:B------:R-:W-:Y:S02]  /*1f7f0*/  IMAD.MOV.U32 R84, RZ, RZ, R176 ;  /* 0x000000ffff547224 */ /* 0x000fe400078e00b0 */
[----:B------:R-:W-:Y:S02]  /*1f800*/  HMMA.16816.F32 R176, R12, R214, R24 ;  /* 0x000000d60cb0723c */ /* 0x000fe40000001818 */
[----:B------:R-:W-:Y:S01]  /*1f810*/  IMAD.MOV.U32 R5, RZ, RZ, R51 ;  /* 0x000000ffff057224 */ /* 0x000fe200078e0033 */
[----:B------:R-:W-:-:S05]  /*1f820*/  LOP3.LUT R4, R36, 0x8, R4, 0xfe, !PT ;  /* 0x0000000824047812 */ /* 0x000fca00078efe04 */
[C---:B---3--:R-:W-:Y:S01]  /*1f830*/  HMMA.16816.F32 R204, R12.reuse, R40, R52 ;  /* 0x000000280ccc723c */ /* 0x048fe20000001834 */
[----:B------:R-:W-:Y:S01]  /*1f840*/  MOV R79, R5 ;  /* 0x00000005004f7202 */ /* 0x000fe20000000f00 */
[----:B------:R-:W-:Y:S01]  /*1f850*/  IMAD.MOV.U32 R3, RZ, RZ, R49 ;  /* 0x000000ffff037224 */ /* 0x000fe200078e0031 */
[----:B------:R-:W1:Y:S01]  /*1f860*/  I2F R5, R4 ;  /* 0x0000000400057306 */ /* 0x000e620000201400 */
[----:B------:R-:W-:Y:S01]  /*1f870*/  IMAD.MOV.U32 R156, RZ, RZ, R44 ;  /* 0x000000ffff9c7224 */ /* 0x000fe200078e002c */
[----:B------:R-:W-:Y:S01]  /*1f880*/  MOV R151, R46 ;  /* 0x0000002e00977202 */ /* 0x000fe20000000f00 */
[----:B------:R-:W-:Y:S02]  /*1f890*/  IMAD.MOV.U32 R152, RZ, RZ, R45 ;  /* 0x000000ffff987224 */ /* 0x000fe400078e002d */
[C---:B------:R-:W-:Y:S01]  /*1f8a0*/  HMMA.16816.F32 R128, R12.reuse, R34, R72 ;  /* 0x000000220c80723c */ /* 0x040fe20000001848 */
[----:B--2---:R-:W-:Y:S02]  /*1f8b0*/  IMAD.SHL.U32 R53, R0, 0x2, RZ ;  /* 0x0000000200357824 */ /* 0x004fe400078e00ff */
[----:B------:R-:W-:Y:S01]  /*1f8c0*/  IMAD.MOV.U32 R150, RZ, RZ, R47 ;  /* 0x000000ffff967224 */ /* 0x000fe200078e002f */
[----:B------:R-:W-:Y:S01]  /*1f8d0*/  MOV R77, R11 ;  /* 0x0000000b004d7202 */ /* 0x000fe20000000f00 */
[----:B------:R-:W-:Y:S01]  /*1f8e0*/  IMAD.MOV.U32 R38, RZ, RZ, R3 ;  /* 0x000000ffff267224 */ /* 0x000fe200078e0003 */
[----:B------:R-:W-:Y:S01]  /*1f8f0*/  LOP3.LUT R53, R53, 0x6, RZ, 0xc0, !PT ;  /* 0x0000000635357812 */ /* 0x000fe200078ec0ff */
[----:B------:R-:W2:Y:S03]  /*1f900*/  LDSM.16.M88.4 R44, [R185+0x2000] ;  /* 0x00200000b92c783b */ /* 0x000ea60000000200 */
[C---:B------:R-:W-:Y:S01]  /*1f910*/  LOP3.LUT R3, R36.reuse, 0x10, R53, 0xfe, !PT ;  /* 0x0000001024037812 */ /* 0x040fe200078efe35 */
[----:B------:R-:W-:Y:S01]  /*1f920*/  IMAD.MOV.U32 R75, RZ, RZ, R9 ;  /* 0x000000ffff4b7224 */ /* 0x000fe200078e0009 */
[----:B------:R-:W-:Y:S01]  /*1f930*/  LOP3.LUT R0, R36, 0x18, R53, 0xfe, !PT ;  /* 0x0000001824007812 */ /* 0x000fe200078efe35 */
[----:B------:R-:W-:Y:S01]  /*1f940*/  IMAD.MOV.U32 R78, RZ, RZ, R10 ;  /* 0x000000ffff4e7224 */ /* 0x000fe200078e000a */
[----:B------:R3:W4:Y:S01]  /*1f950*/  I2F R9, R3 ;  /* 0x0000000300097306 */ /* 0x0007220000201400 */
[C---:B------:R-:W-:Y:S01]  /*1f960*/  ISETP.GE.AND P1, PT, R3.reuse, R8, PT ;  /* 0x000000080300720c */ /* 0x040fe20003f26270 */
[----:B------:R-:W-:Y:S01]  /*1f970*/  HMMA.16816.F32 R200, R12, R30, R56 ;  /* 0x0000001e0cc8723c */ /* 0x000fe20000001838 */
[----:B------:R-:W-:Y:S01]  /*1f980*/  ISETP.GE.AND P5, PT, R3, R6, PT ;  /* 0x000000060300720c */ /* 0x000fe20003fa6270 */
[----:B------:R-:W-:Y:S01]  /*1f990*/  IMAD.MOV.U32 R7, RZ, RZ, R50 ;  /* 0x000000ffff077224 */ /* 0x000fe200078e0032 */
[C---:B------:R-:W-:Y:S01]  /*1f9a0*/  ISETP.GE.AND P6, PT, R4.reuse, R8, PT ;  /* 0x000000080400720c */ /* 0x040fe20003fc6270 */
[----:B------:R-:W-:Y:S01]  /*1f9b0*/  IMAD.MOV.U32 R199, RZ, RZ, R229 ;  /* 0x000000ffffc77224 */ /* 0x000fe200078e00e5 */
[----:B------:R-:W-:Y:S01]  /*1f9c0*/  ISETP.GE.AND P4, PT, R4, R6, PT ;  /* 0x000000060400720c */ /* 0x000fe20003f86270 */
[----:B------:R4:W2:Y:S01]  /*1f9d0*/  I2F R11, R0 ;  /* 0x00000000000b7306 */ /* 0x0008a20000201400 */
[CC--:B-1----:R-:W-:Y:S01]  /*1f9e0*/  FFMA.FTZ R4, R153.reuse, R5.reuse, R176 ;  /* 0x0000000599047223 */ /* 0x0c2fe200000100b0 */
[----:B------:R-:W-:Y:S01]  /*1f9f0*/  ISETP.GE.AND P3, PT, R0, R8, PT ;  /* 0x000000080000720c */ /* 0x000fe20003f66270 */
[----:B------:R-:W-:Y:S01]  /*1fa00*/  IMAD.MOV.U32 R132, RZ, RZ, R22 ;  /* 0x000000ffff847224 */ /* 0x000fe200078e0016 */
[----:B------:R-:W-:Y:S01]  /*1fa10*/  LDSM.16.M88.4 R24, [R185+0x3000] ;  /* 0x00300000b918783b */ /* 0x000fe20000000200 */
[----:B---3--:R-:W-:Y:S01]  /*1fa20*/  LOP3.LUT R3, R36, 0x20, R53, 0xfe, !PT ;  /* 0x0000002024037812 */ /* 0x008fe200078efe35 */
[----:B------:R-:W-:Y:S01]  /*1fa30*/  IMAD.MOV.U32 R18, RZ, RZ, R20 ;  /* 0x000000ffff127224 */ /* 0x000fe200078e0014 */
[----:B------:R-:W-:Y:S01]  /*1fa40*/  FSEL R176, R4, -INF , !P6 ;  /* 0xff80000004b07808 */ /* 0x000fe20007000000 */
[----:B------:R-:W-:Y:S01]  /*1fa50*/  IMAD.MOV.U32 R19, RZ, RZ, R23 ;  /* 0x000000ffff137224 */ /* 0x000fe200078e0017 */
[----:B------:R1:W3:Y:S01]  /*1fa60*/  I2F R10, R3 ;  /* 0x00000003000a7306 */ /* 0x0002e20000201400 */
[----:B------:R-:W-:Y:S01]  /*1fa70*/  ISETP.GE.AND P6, PT, R0, R6, PT ;  /* 0x000000060000720c */ /* 0x000fe20003fc6270 */
[----:B------:R-:W-:-:S02]  /*1fa80*/  FFMA.FTZ R4, R153, R5, R178 ;  /* 0x0000000599047223 */ /* 0x000fc400000100b2 */
[----:B------:R-:W-:Y:S01]  /*1fa90*/  IMAD.MOV.U32 R63, RZ, RZ, R197 ;  /* 0x000000ffff3f7224 */ /* 0x000fe200078e00c5 */
[----:B----4-:R-:W-:Y:S01]  /*1faa0*/  LOP3.LUT R0, R36, 0x28, R53, 0xfe, !PT ;  /* 0x0000002824007812 */ /* 0x010fe200078efe35 */
[----:B------:R-:W-:Y:S02]  /*1fab0*/  IMAD.MOV.U32 R39, RZ, RZ, R7 ;  /* 0x000000ffff277224 */ /* 0x000fe400078e0007 */
[----:B------:R-:W-:Y:S01]  /*1fac0*/  IMAD.MOV.U32 R61, RZ, RZ, R196 ;  /* 0x000000ffff3d7224 */ /* 0x000fe200078e00c4 */
[----:B------:R-:W-:Y:S01]  /*1fad0*/  MOV R54, R172 ;  /* 0x000000ac00367202 */ /* 0x000fe20000000f00 */
[CC--:B------:R-:W-:Y:S01]  /*1fae0*/  FFMA.FTZ R7, R153.reuse, R9.reuse, R124 ;  /* 0x0000000999077223 */ /* 0x0c0fe2000001007c */
[----:B------:R-:W-:Y:S01]  /*1faf0*/  LDSM.16.M88.4 R28, [R185+0x3800] ;  /* 0x00380000b91c783b */ /* 0x000fe20000000200 */
[----:B------:R-:W-:Y:S02]  /*1fb00*/  IMAD.MOV.U32 R229, RZ, RZ, R21 ;  /* 0x000000ffffe57224 */ /* 0x000fe400078e0015 */
[C---:B------:R-:W-:Y:S01]  /*1fb10*/  FFMA.FTZ R5, R153.reuse, R9, R126 ;  /* 0x0000000999057223 */ /* 0x040fe2000001007e */
[----:B------:R-:W4:Y:S01]  /*1fb20*/  LDSM.16.M88.4 R20, [R185+0x2800] ;  /* 0x00280000b914783b */ /* 0x000f220000000200 */
[----:B------:R-:W3:Y:S01]  /*1fb30*/  I2F R9, R0 ;  /* 0x0000000000097306 */ /* 0x000ee20000201400 */
[----:B------:R-:W-:Y:S01]  /*1fb40*/  FSEL R124, R4, -INF , !P4 ;  /* 0xff800000047c7808 */ /* 0x000fe20006000000 */
[-C--:B--2---:R-:W-:Y:S01]  /*1fb50*/  FFMA.FTZ R4, R153, R11.reuse, R128 ;  /* 0x0000000b99047223 */ /* 0x084fe20000010080 */
[----:B------:R-:W-:Y:S01]  /*1fb60*/  FSEL R128, R7, -INF , !P1 ;  /* 0xff80000007807808 */ /* 0x000fe20004800000 */
[----:B------:R-:W-:Y:S01]  /*1fb70*/  IMAD.MOV.U32 R55, RZ, RZ, R173 ;  /* 0x000000ffff377224 */ /* 0x000fe200078e00ad */
[C---:B------:R-:W-:Y:S01]  /*1fb80*/  ISETP.GE.AND P4, PT, R3.reuse, R8, PT ;  /* 0x000000080300720c */ /* 0x040fe20003f86270 */
[----:B------:R-:W-:Y:S01]  /*1fb90*/  IMAD.MOV.U32 R215, RZ, RZ, R97 ;  /* 0x000000ffffd77224 */ /* 0x000fe200078e0061 */
[----:B------:R-:W-:Y:S01]  /*1fba0*/  ISETP.GE.AND P1, PT, R3, R6, PT ;  /* 0x000000060300720c */ /* 0x000fe20003f26270 */
[----:B------:R-:W2:Y:S01]  /*1fbb0*/  S2R R52, SR_TID.X ;  /* 0x0000000000347919 */ /* 0x000ea20000002100 */
[----:B-1----:R-:W-:Y:S01]  /*1fbc0*/  LOP3.LUT R3, R36, 0x30, R53, 0xfe, !PT ;  /* 0x0000003024037812 */ /* 0x002fe200078efe35 */
[-C--:B---3--:R-:W-:Y:S01]  /*1fbd0*/  FFMA.FTZ R7, R153, R10.reuse, R122 ;  /* 0x0000000a99077223 */ /* 0x088fe2000001007a */
[----:B------:R-:W-:Y:S01]  /*1fbe0*/  FSEL R126, R5, -INF , !P5 ;  /* 0xff800000057e7808 */ /* 0x000fe20006800000 */
[C---:B------:R-:W-:Y:S01]  /*1fbf0*/  FFMA.FTZ R5, R153.reuse, R10, R120 ;  /* 0x0000000a99057223 */ /* 0x040fe20000010078 */
[----:B------:R-:W-:Y:S01]  /*1fc00*/  FSEL R178, R4, -INF , !P3 ;  /* 0xff80000004b27808 */ /* 0x000fe20005800000 */
[----:B------:R-:W-:Y:S01]  /*1fc10*/  FFMA.FTZ R4, R153, R11, R130 ;  /* 0x0000000b99047223 */ /* 0x000fe20000010082 */
[----:B------:R1:W3:Y:S01]  /*1fc20*/  I2F R10, R3 ;  /* 0x00000003000a7306 */ /* 0x0002e20000201400 */
[----:B------:R-:W-:Y:S01]  /*1fc30*/  IMAD.MOV.U32 R72, RZ, RZ, R198 ;  /* 0x000000ffff487224 */ /* 0x000fe200078e00c6 */
[----:B------:R-:W2:Y:S01]  /*1fc40*/  LDSM.16.M88.4 R32, [R185+0x4000] ;  /* 0x00400000b920783b */ /* 0x000ea20000000200 */
[----:B------:R-:W-:Y:S01]  /*1fc50*/  IMAD.MOV.U32 R37, RZ, RZ, R199 ;  /* 0x000000ffff257224 */ /* 0x000fe200078e00c7 */
[----:B------:R-:W-:Y:S01]  /*1fc60*/  FSEL R120, R4, -INF , !P6 ;  /* 0xff80000004787808 */ /* 0x000fe20007000000 */
[----:B------:R-:W-:Y:S01]  /*1fc70*/  HMMA.16816.F32 R196, R12, R42, R64 ;  /* 0x0000002a0cc4723c */ /* 0x000fe20000001840 */
[----:B------:R-:W-:-:S02]  /*1fc80*/  FSEL R214, R5, -INF , !P4 ;  /* 0xff80000005d67808 */ /* 0x000fc40006000000 */
[C---:B------:R-:W-:Y:S02]  /*1fc90*/  ISETP.GE.AND P6, PT, R3.reuse, R8, PT ;  /* 0x000000080300720c */ /* 0x040fe40003fc6270 */
[----:B------:R-:W-:Y:S02]  /*1fca0*/  ISETP.GE.AND P4, PT, R3, R6, PT ;  /* 0x000000060300720c */ /* 0x000fe40003f86270 */
[C---:B------:R-:W-:Y:S02]  /*1fcb0*/  ISETP.GE.AND P5, PT, R0.reuse, R8, PT ;  /* 0x000000080000720c */ /* 0x040fe40003fa6270 */
[----:B------:R-:W-:Y:S01]  /*1fcc0*/  ISETP.GE.AND P3, PT, R0, R6, PT ;  /* 0x000000060000720c */ /* 0x000fe20003f66270 */
[----:B-1----:R-:W-:Y:S01]  /*1fcd0*/  FFMA.FTZ R3, R153, R9, R200 ;  /* 0x0000000999037223 */ /* 0x002fe200000100c8 */
[----:B------:R-:W-:Y:S01]  /*1fce0*/  LOP3.LUT R0, R36, 0x38, R53, 0xfe, !PT ;  /* 0x0000003824007812 */ /* 0x000fe200078efe35 */
[----:B------:R-:W-:Y:S01]  /*1fcf0*/  HMMA.16816.F32 R208, R12, R44, R68 ;  /* 0x0000002c0cd0723c */ /* 0x000fe20000001844 */
[----:B------:R-:W-:-:S02]  /*1fd00*/  FSEL R122, R7, -INF , !P1 ;  /* 0xff800000077a7808 */ /* 0x000fc40004800000 */
[----:B------:R1:W1:Y:S01]  /*1fd10*/  I2F R11, R0 ;  /* 0x00000000000b7306 */ /* 0x0002620000201400 */
[----:B------:R-:W-:Y:S02]  /*1fd20*/  FSEL R200, R3, -INF , !P5 ;  /* 0xff80000003c87808 */ /* 0x000fe40006800000 */
[C---:B------:R-:W-:Y:S02]  /*1fd30*/  ISETP.GE.AND P1, PT, R0.reuse, R8, PT ;  /* 0x000000080000720c */ /* 0x040fe40003f26270 */
[----:B------:R-:W-:Y:S01]  /*1fd40*/  ISETP.GE.AND P5, PT, R0, R6, PT ;  /* 0x000000060000720c */ /* 0x000fe20003fa6270 */
[C---:B------:R-:W-:Y:S02]  /*1fd50*/  FFMA.FTZ R3, R153.reuse, R9, R202 ;  /* 0x0000000999037223 */ /* 0x040fe400000100ca */
[----:B---3--:R-:W-:Y:S02]  /*1fd60*/  FFMA.FTZ R4, R153, R10, R204 ;  /* 0x0000000a99047223 */ /* 0x008fe400000100cc */
[----:B------:R-:W-:-:S02]  /*1fd70*/  IMAD.MOV.U32 R56, RZ, RZ, R175 ;  /* 0x000000ffff387224 */ /* 0x000fc400078e00af */
[----:B------:R-:W-:Y:S01]  /*1fd80*/  IMAD.MOV.U32 R57, RZ, RZ, R174 ;  /* 0x000000ffff397224 */ /* 0x000fe200078e00ae */
[----:B-1----:R-:W-:Y:S01]  /*1fd90*/  LOP3.LUT R0, R36, 0x40, R53, 0xfe, !PT ;  /* 0x0000004024007812 */ /* 0x002fe200078efe35 */
[----:B------:R-:W-:Y:S03]  /*1fda0*/  HMMA.16816.F32 R172, R12, R46, R80 ;  /* 0x0000002e0cac723c */ /* 0x000fe60000001850 */
[----:B------:R1:W3:Y:S01]  /*1fdb0*/  I2F R9, R0 ;  /* 0x0000000000097306 */ /* 0x0002e20000201400 */
[----:B------:R-:W-:Y:S02]  /*1fdc0*/  FSEL R130, R3, -INF , !P3 ;  /* 0xff80000003827808 */ /* 0x000fe40005800000 */
[----:B------:R-:W-:Y:S02]  /*1fdd0*/  FSEL R202, R4, -INF , !P6 ;  /* 0xff80000004ca7808 */ /* 0x000fe40007000000 */
[----:B------:R-:W-:-:S02]  /*1fde0*/  ISETP.GE.AND P3, PT, R0, R8, PT ;  /* 0x000000080000720c */ /* 0x000fc40003f66270 */
[----:B------:R-:W-:Y:S01]  /*1fdf0*/  ISETP.GE.AND P6, PT, R0, R6, PT ;  /* 0x000000060000720c */ /* 0x000fe20003fc6270 */
[C---:B------:R-:W-:Y:S02]  /*1fe00*/  FFMA.FTZ R5, R153.reuse, R10, R206 ;  /* 0x0000000a99057223 */ /* 0x040fe400000100ce */
[----:B------:R-:W-:Y:S01]  /*1fe10*/  FFMA.FTZ R3, R153, R11, R196 ;  /* 0x0000000b99037223 */ /* 0x000fe200000100c4 */
[----:B-1----:R-:W-:-:S04]  /*1fe20*/  LOP3.LUT R0, R36, 0x48, R53, 0xfe, !PT ;  /* 0x0000004824007812 */ /* 0x002fc800078efe35 */
[----:B------:R1:W1:Y:S01]  /*1fe30*/  I2F R7, R0 ;  /* 0x0000000000077306 */ /* 0x0002620000201400 */
[C---:B----4-:R-:W-:Y:S01]  /*1fe40*/  HMMA.16816.F32 R108, R12.reuse, R20, R92 ;  /* 0x000000140c6c723c */ /* 0x050fe2000000185c */
[----:B------:R-:W-:Y:S01]  /*1fe50*/  FSEL R196, R5, -INF , !P4 ;  /* 0xff80000005c47808 */ /* 0x000fe20006000000 */
[----:B---3--:R-:W-:Y:S01]  /*1fe60*/  FFMA.FTZ R4, R153, R9, R208 ;  /* 0x0000000999047223 */ /* 0x008fe200000100d0 */
[----:B------:R-:W-:Y:S01]  /*1fe70*/  FSEL R204, R3, -INF , !P1 ;  /* 0xff80000003cc7808 */ /* 0x000fe20004800000 */
[----:B------:R-:W-:Y:S01]  /*1fe80*/  FFMA.FTZ R3, R153, R11, R198 ;  /* 0x0000000b99037223 */ /* 0x000fe200000100c6 */
[C---:B------:R-:W-:Y:S02]  /*1fe90*/  ISETP.GE.AND P4, PT, R0.reuse, R8, PT ;  /* 0x000000080000720c */ /* 0x040fe40003f86270 */
[----:B------:R-:W-:Y:S01]  /*1fea0*/  ISETP.GE.AND P1, PT, R0, R6, PT ;  /* 0x000000060000720c */ /* 0x000fe20003f26270 */
[----:B------:R-:W-:Y:S02]  /*1feb0*/  IMAD.MOV.U32 R74, RZ, RZ, R96 ;  /* 0x000000ffff4a7224 */ /* 0x000fe400078e0060 */
[----:B------:R-:W-:Y:S01]  /*1fec0*/  HMMA.16816.F32 R96, R12, R22, R216 ;  /* 0x000000160c60723c */ /* 0x000fe200000018d8 */
[----:B------:R-:W-:Y:S01]  /*1fed0*/  FSEL R198, R3, -INF , !P5 ;  /* 0xff80000003c67808 */ /* 0x000fe20006800000 */
[----:B------:R-:W3:Y:S01]  /*1fee0*/  LDSM.16.M88.4 R20, [R185+0x4800] ;  /* 0x00480000b914783b */ /* 0x000ee20000000200 */
[----:B-1----:R-:W-:-:S02]  /*1fef0*/  LOP3.LUT R0, R36, 0x50, R53, 0xfe, !PT ;  /* 0x0000005024007812 */ /* 0x002fc400078efe35 */
[----:B------:R-:W-:Y:S02]  /*1ff00*/  FSEL R206, R4, -INF , !P3 ;  /* 0xff80000004ce7808 */ /* 0x000fe40005800000 */
[----:B------:R1:W4:Y:S01]  /*1ff10*/  I2F R10, R0 ;  /* 0x00000000000a7306 */ /* 0x0003220000201400 */
[C---:B------:R-:W-:Y:S02]  /*1ff20*/  ISETP.GE.AND P5, PT, R0.reuse, R8, PT ;  /* 0x000000080000720c */ /* 0x040fe40003fa6270 */
[----:B------:R-:W-:Y:S01]  /*1ff30*/  ISETP.GE.AND P3, PT, R0, R6, PT ;  /* 0x000000060000720c */ /* 0x000fe20003f66270 */
[C---:B------:R-:W-:Y:S02]  /*1ff40*/  FFMA.FTZ R4, R153.reuse, R9, R210 ;  /* 0x0000000999047223 */ /* 0x040fe400000100d2 */
[----:B------:R-:W-:Y:S01]  /*1ff50*/  FFMA.FTZ R5, R153, R7, R172 ;  /* 0x0000000799057223 */ /* 0x000fe200000100ac */
[----:B------:R-:W-:Y:S02]  /*1ff60*/  LOP3.LUT R3, R36, 0x60, R53, 0xfe, !PT ;  /* 0x0000006024037812 */ /* 0x000fe400078efe35 */
[----:B------:R-:W-:-:S02]  /*1ff70*/  FSEL R172, R4, -INF , !P6 ;  /* 0xff80000004ac7808 */ /* 0x000fc40007000000 */
[----:B-1----:R-:W-:-:S04]  /*1ff80*/  LOP3.LUT R0, R36, 0x58, R53, 0xfe, !PT ;  /* 0x0000005824007812 */ /* 0x002fc800078efe35 */
[----:B------:R1:W1:Y:S01]  /*1ff90*/  I2F R9, R0 ;  /* 0x0000000000097306 */ /* 0x0002620000201400 */
[----:B------:R-:W-:Y:S02]  /*1ffa0*/  FSEL R208, R5, -INF , !P4 ;  /* 0xff80000005d07808 */ /* 0x000fe40006000000 */
[C---:B------:R-:W-:Y:S02]  /*1ffb0*/  ISETP.GE.AND P6, PT, R0.reuse, R8, PT ;  /* 0x000000080000720c */ /* 0x040fe40003fc6270 */
[----:B------:R-:W-:Y:S01]  /*1ffc0*/  ISETP.GE.AND P4, PT, R0, R6, PT ;  /* 0x000000060000720c */ /* 0x000fe20003f86270 */
[----:B------:R-:W-:Y:S01]  /*1ffd0*/  IMAD.MOV.U32 R60, RZ, RZ, R90 ;  /* 0x000000ffff3c7224 */ /* 0x000fe200078e005a */
[----:B------:R-:W-:Y:S01]  /*1ffe0*/  MOV R73, R91 ;  /* 0x0000005b00497202 */ /* 0x000fe20000000f00 */
[----:B------:R-:W-:Y:S02]  /*1fff0*/  IMAD.MOV.U32 R59, RZ, RZ, R89 ;  /* 0x000000ffff3b7224 */ /* 0x000fe400078e0059 */
[----:B------:R-:W-:-:S02]  /*20000*/  IMAD.MOV.U32 R58, RZ, RZ, R88 ;  /* 0x000000ffff3a7224 */ /* 0x000fc400078e0058 */
[----:B------:R-:W-:Y:S01]  /*20010*/  HMMA.16816.F32 R88, R12, R24, R232 ;  /* 0x000000180c58723c */ /* 0x000fe200000018e8 */
[----:B-1----:R-:W-:Y:S01]  /*20020*/  LOP3.LUT R0, R36, 0x68, R53, 0xfe, !PT ;  /* 0x0000006824007812 */ /* 0x002fe200078efe35 */
[----:B------:R-:W-:Y:S02]  /*20030*/  IMAD.MOV.U32 R53, RZ, RZ, R54 ;  /* 0x000000ffff357224 */ /* 0x000fe400078e0036 */
[----:B------:R-:W-:Y:S01]  /*20040*/  IMAD.MOV.U32 R54, RZ, RZ, R55 ;  /* 0x000000ffff367224 */ /* 0x000fe200078e0037 */
[----:B------:R-:W-:Y:S01]  /*20050*/  MOV R55, R61 ;  /* 0x0000003d00377202 */ /* 0x000fe20000000f00 */
[----:B------:R-:W-:Y:S02]  /*20060*/  IMAD.MOV.U32 R61, RZ, RZ, R62 ;  /* 0x000000ffff3d7224 */ /* 0x000fe400078e003e */
[----:B----4-:R-:W-:Y:S02]  /*20070*/  FFMA.FTZ R5, R153, R10, R108 ;  /* 0x0000000a99057223 */ /* 0x010fe4000001006c */
[----:B------:R-:W-:-:S02]  /*20080*/  IMAD.MOV.U32 R62, RZ, RZ, R63 ;  /* 0x000000ffff3e7224 */ /* 0x000fc400078e003f */
[----:B------:R-:W-:Y:S02]  /*20090*/  IMAD.MOV.U32 R63, RZ, RZ, R72 ;  /* 0x000000ffff3f7224 */ /* 0x000fe400078e0048 */
[----:B------:R-:W-:Y:S01]  /*200a0*/  IMAD.MOV.U32 R72, RZ, RZ, R73 ;  /* 0x000000ffff487224 */ /* 0x000fe200078e0049 */
[----:B------:R-:W-:Y:S01]  /*200b0*/  MOV R73, R74 ;  /* 0x0000004a00497202 */ /* 0x000fe20000000f00 */
[----:B------:R-:W-:Y:S01]  /*200c0*/  FFMA.FTZ R4, R153, R7, R174 ;  /* 0x0000000799047223 */ /* 0x000fe200000100ae */
[C---:B------:R-:W-:Y:S01]  /*200d0*/  HMMA.16816.F32 R104, R12.reuse, R26, R236 ;  /* 0x0000001a0c68723c */ /* 0x040fe200000018ec */
[----:B------:R-:W-:Y:S01]  /*200e0*/  IMAD.MOV.U32 R74, RZ, RZ, R215 ;  /* 0x000000ffff4a7224 */ /* 0x000fe200078e00d7 */
[----:B------:R1:W4:Y:S01]  /*200f0*/  I2F R7, R3 ;  /* 0x0000000300077306 */ /* 0x0003220000201400 */
[----:B------:R-:W-:Y:S01]  /*20100*/  FSEL R215, R5, -INF , !P5 ;  /* 0xff80000005d77808 */ /* 0x000fe20006800000 */
[----:B------:R-:W-:Y:S01]  /*20110*/  FFMA.FTZ R5, R153, R9, R96 ;  /* 0x0000000999057223 */ /* 0x000fe20000010060 */
[----:B------:R-:W-:Y:S01]  /*20120*/  MOV R17, R48 ;  /* 0x0000003000117202 */ /* 0x000fe20000000f00 */
[----:B--2---:R-:W-:Y:S01]  /*20130*/  IMAD.SHL.U32 R96, R52, 0x2, RZ ;  /* 0x0000000234607824 */ /* 0x004fe200078e00ff */
[----:B------:R-:W-:Y:S01]  /*20140*/  MOV R49, R102 ;  /* 0x0000006600317202 */ /* 0x000fe20000000f00 */
[----:B------:R-:W-:Y:S01]  /*20150*/  IMAD.MOV.U32 R48, RZ, RZ, R103 ;  /* 0x000000ffff307224 */ /* 0x000fe200078e0067 */
[----:B------:R-:W-:Y:S01]  /*20160*/  HMMA.16816.F32 R112, R12, R28, R240 ;  /* 0x0000001c0c70723c */ /* 0x000fe200000018f0 */
[----:B------:R-:W-:-:S02]  /*20170*/  IMAD.MOV.U32 R50, RZ, RZ, R101 ;  /* 0x000000ffff327224 */ /* 0x000fc400078e0065 */
[----:B------:R-:W-:Y:S01]  /*20180*/  IMAD.MOV.U32 R51, RZ, RZ, R100 ;  /* 0x000000ffff337224 */ /* 0x000fe200078e0064 */
[----:B------:R-:W-:Y:S01]  /*20190*/  FSEL R108, R4, -INF , !P1 ;  /* 0xff800000046c7808 */ /* 0x000fe20004800000 */
[----:B------:R-:W-:Y:S01]  /*201a0*/  IMAD.MOV.U32 R40, RZ, RZ, R54 ;  /* 0x000000ffff287224 */ /* 0x000fe200078e0036 */
[C---:B------:R-:W-:Y:S01]  /*201b0*/  ISETP.GE.AND P1, PT, R3.reuse, R8, PT ;  /* 0x000000080300720c */ /* 0x040fe20003f26270 */
[----:B------:R-:W-:Y:S01]  /*201c0*/  IMAD.MOV.U32 R69, RZ, RZ, R61 ;  /* 0x000000ffff457224 */ /* 0x000fe200078e003d */
[C---:B------:R-:W-:Y:S01]  /*201d0*/  HMMA.16816.F32 R100, R12.reuse, R30, R244 ;  /* 0x0000001e0c64723c */ /* 0x040fe200000018f4 */
[----:B------:R-:W2:Y:S01]  /*201e0*/  LDSM.16.M88.4 R28, [R185+0x5000] ;  /* 0x00500000b91c783b */ /* 0x000ea20000000200 */
[----:B------:R-:W-:Y:S01]  /*201f0*/  ISETP.GE.AND P5, PT, R3, R6, PT ;  /* 0x000000060300720c */ /* 0x000fe20003fa6270 */
[----:B-1----:R-:W-:Y:S01]  /*20200*/  FFMA.FTZ R3, R153, R10, R110 ;  /* 0x0000000a99037223 */ /* 0x002fe2000001006e */
[----:B------:R-:W-:Y:S01]  /*20210*/  LOP3.LUT R96, R96, 0x6, RZ, 0xc0, !PT ;  /* 0x0000000660607812 */ /* 0x000fe200078ec0ff */
[----:B------:R1:W1:Y:S01]  /*20220*/  I2F R10, R0 ;  /* 0x00000000000a7306 */ /* 0x0002620000201400 */
[----:B------:R-:W-:Y:S01]  /*20230*/  MOV R68, R55 ;  /* 0x0000003700447202 */ /* 0x000fe20000000f00 */
[----:B------:R-:W-:Y:S01]  /*20240*/  IMAD.MOV.U32 R70, RZ, RZ, R62 ;  /* 0x000000ffff467224 */ /* 0x000fe200078e003e */
[C-C-:B------:R-:W-:Y:S01]  /*20250*/  LOP3.LUT R4, R36.reuse, 0x70, R96.reuse, 0xfe, !PT ;  /* 0x0000007024047812 */ /* 0x140fe200078efe60 */
[----:B------:R-:W-:Y:S01]  /*20260*/  IMAD.MOV.U32 R71, RZ, RZ, R63 ;  /* 0x000000ffff477224 */ /* 0x000fe200078e003f */
[----:B------:R-:W-:Y:S01]  /*20270*/  FSEL R110, R3, -INF , !P3 ;  /* 0xff800000036e7808 */ /* 0x000fe20005800000 */
[----:B------:R-:W-:Y:S01]  /*20280*/  IMAD.MOV.U32 R66, RZ, RZ, R57 ;  /* 0x000000ffff427224 */ /* 0x000fe200078e0039 */
[----:B------:R-:W-:Y:S01]  /*20290*/  FSEL R216, R5, -INF , !P6 ;  /* 0xff80000005d87808 */ /* 0x000fe20007000000 */
[----:B------:R3:W2:Y:S01]  /*202a0*/  I2F R11, R4 ;  /* 0x00000004000b7306 */ /* 0x0006a20000201400 */
[----:B------:R-:W-:Y:S01]  /*202b0*/  LOP3.LUT R3, R36, 0x78, R96, 0xfe, !PT ;  /* 0x0000007824037812 */ /* 0x000fe200078efe60 */
[C---:B----4-:R-:W-:Y:S01]  /*202c0*/  FFMA.FTZ R5, R153.reuse, R7, R88 ;  /* 0x0000000799057223 */ /* 0x050fe20000010058 */
[C---:B------:R-:W-:Y:S01]  /*202d0*/  ISETP.GE.AND P3, PT, R0.reuse, R8, PT ;  /* 0x000000080000720c */ /* 0x040fe20003f66270 */
[C---:B------:R-:W-:Y:S01]  /*202e0*/  HMMA.16816.F32 R116, R12.reuse, R32, R220 ;  /* 0x000000200c74723c */ /* 0x040fe200000018dc */
[----:B------:R-:W-:Y:S01]  /*202f0*/  ISETP.GE.AND P6, PT, R0, R6, PT ;  /* 0x000000060000720c */ /* 0x000fe20003fc6270 */
[----:B------:R-:W-:Y:S01]  /*20300*/  IMAD.MOV.U32 R41, RZ, RZ, R53 ;  /* 0x000000ffff297224 */ /* 0x000fe200078e0035 */
[----:B------:R-:W-:Y:S01]  /*20310*/  MOV R65, R56 ;  /* 0x0000003800417202 */ /* 0x000fe20000000f00 */
[----:B-1----:R-:W-:Y:S01]  /*20320*/  FFMA.FTZ R0, R153, R9, R98 ;  /* 0x0000000999007223 */ /* 0x002fe20000010062 */
[----:B------:R-:W-:Y:S01]  /*20330*/  LDSM.16.M88.4 R24, [R185+0x6000] ;  /* 0x00600000b918783b */ /* 0x000fe20000000200 */
[----:B------:R1:W4:Y:S01]  /*20340*/  I2F R9, R3 ;  /* 0x0000000300097306 */ /* 0x0003220000201400 */
[----:B------:R-:W-:Y:S01]  /*20350*/  IMAD.MOV.U32 R57, RZ, RZ, R58 ;  /* 0x000000ffff397224 */ /* 0x000fe200078e003a */
[----:B------:R-:W-:Y:S01]  /*20360*/  FSEL R218, R5, -INF , !P1 ;  /* 0xff80000005da7808 */ /* 0x000fe20004800000 */
[----:B------:R-:W-:Y:S01]  /*20370*/  IMAD.MOV.U32 R43, RZ, RZ, R40 ;  /* 0x000000ffff2b7224 */ /* 0x000fe200078e0028 */
[----:B------:R-:W-:Y:S01]  /*20380*/  FSEL R174, R0, -INF , !P4 ;  /* 0xff80000000ae7808 */ /* 0x000fe20006000000 */
[----:B------:R-:W-:Y:S01]  /*20390*/  IMAD.MOV.U32 R58, RZ, RZ, R60 ;  /* 0x000000ffff3a7224 */ /* 0x000fe200078e003c */
[C---:B------:R-:W-:Y:S01]  /*203a0*/  ISETP.GE.AND P4, PT, R4.reuse, R8, PT ;  /* 0x000000080400720c */ /* 0x040fe20003f86270 */
[----:B------:R-:W-:Y:S01]  /*203b0*/  IMAD.MOV.U32 R60, RZ, RZ, R146 ;  /* 0x000000ffff3c7224 */ /* 0x000fe200078e0092 */
[----:B------:R-:W-:Y:S01]  /*203c0*/  ISETP.GE.AND P1, PT, R4, R6, PT ;  /* 0x000000060400720c */ /* 0x000fe20003f26270 */
[C---:B---3--:R-:W-:Y:S01]  /*203d0*/  FFMA.FTZ R4, R153.reuse, R7, R90 ;  /* 0x0000000799047223 */ /* 0x048fe2000001005a */
[----:B------:R-:W-:Y:S01]  /*203e0*/  MOV R61, R73 ;  /* 0x00000049003d7202 */ /* 0x000fe20000000f00 */
[----:B------:R-:W-:Y:S01]  /*203f0*/  FFMA.FTZ R7, R153, R10, R104 ;  /* 0x0000000a99077223 */ /* 0x000fe20000010068 */
[----:B------:R-:W-:Y:S01]  /*20400*/  HMMA.16816.F32 R92, R12, R20, R68 ;  /* 0x000000140c5c723c */ /* 0x000fe20000001844 */
[----:B------:R-:W-:Y:S01]  /*20410*/  IMAD.MOV.U32 R63, RZ, RZ, R72 ;  /* 0x000000ffff3f7224 */ /* 0x000fe200078e0048 */
[----:B------:R-:W-:Y:S01]  /*20420*/  LOP3.LUT R0, R36, 0x80, R96, 0xfe, !PT ;  /* 0x0000008024007812 */ /* 0x000fe200078efe60 */
[----:B------:R-:W-:Y:S01]  /*20430*/  IMAD.MOV.U32 R62, RZ, RZ, R74 ;  /* 0x000000ffff3e7224 */ /* 0x000fe200078e004a */
[----:B------:R-:W-:Y:S01]  /*20440*/  MOV R72, R78 ;  /* 0x0000004e00487202 */ /* 0x000fe20000000f00 */
[----:B------:R-:W-:-:S02]  /*20450*/  IMAD.MOV.U32 R73, RZ, RZ, R75 ;  /* 0x000000ffff497224 */ /* 0x000fc400078e004b */
[----:B------:R-:W-:Y:S01]  /*20460*/  IMAD.MOV.U32 R74, RZ, RZ, R76 ;  /* 0x000000ffff4a7224 */ /* 0x000fe200078e004c */
[C---:B------:R-:W-:Y:S01]  /*20470*/  HMMA.16816.F32 R84, R12.reuse, R22, R84 ;  /* 0x000000160c54723c */ /* 0x040fe20000001854 */
[----:B------:R-:W-:Y:S01]  /*20480*/  IMAD.MOV.U32 R75, RZ, RZ, R77 ;  /* 0x000000ffff4b7224 */ /* 0x000fe200078e004d */
[----:B------:R-:W3:Y:S01]  /*20490*/  LDSM.16.M88.4 R20, [R185+0x5800] ;  /* 0x00580000b914783b */ /* 0x000ee20000000200 */
[----:B------:R-:W-:Y:S02]  /*204a0*/  IMAD.MOV.U32 R52, RZ, RZ, R79 ;  /* 0x000000ffff347224 */ /* 0x000fe400078e004f */
[----:B------:R-:W-:Y:S02]  /*204b0*/  IMAD.MOV.U32 R68, RZ, RZ, R43 ;  /* 0x000000ffff447224 */ /* 0x000fe400078e002b */
[----:B------:R-:W-:Y:S01]  /*204c0*/  IMAD.MOV.U32 R43, RZ, RZ, R60 ;  /* 0x000000ffff2b7224 */ /* 0x000fe200078e003c */
[----:B------:R-:W-:Y:S01]  /*204d0*/  HMMA.16816.F32 R76, R12, R34, R248 ;  /* 0x000000220c4c723c */ /* 0x000fe200000018f8 */
[----:B------:R-:W-:Y:S01]  /*204e0*/  IMAD.MOV.U32 R60, RZ, RZ, R16 ;  /* 0x000000ffff3c7224 */ /* 0x000fe200078e0010 */
[----:B------:R-:W-:Y:S01]  /*204f0*/  FSEL R210, R4, -INF , !P5 ;  /* 0xff80000004d27808 */ /* 0x000fe20006800000 */
[----:B------:R-:W-:Y:S01]  /*20500*/  FFMA.FTZ R5, R153, R10, R106 ;  /* 0x0000000a99057223 */ /* 0x000fe2000001006a */
[----:B------:R4:W3:Y:S01]  /*20510*/  I2F R16, R0 ;  /* 0x0000000000107306 */ /* 0x0008e20000201400 */
[----:B------:R-:W-:Y:S01]  /*20520*/  FSEL R217, R7, -INF , !P3 ;  /* 0xff80000007d97808 */ /* 0x000fe20005800000 */
[----:B--2---:R-:W-:Y:S01]  /*20530*/  FFMA.FTZ R4, R153, R11, R112 ;  /* 0x0000000b99047223 */ /* 0x004fe20000010070 */
[----:B------:R-:W-:-:S02]  /*20540*/  ISETP.GE.AND P5, PT, R3, R8, PT ;  /* 0x000000080300720c */ /* 0x000fc40003fa6270 */
[----:B------:R-:W-:Y:S02]  /*20550*/  ISETP.GE.AND P3, PT, R3, R6, PT ;  /* 0x000000060300720c */ /* 0x000fe40003f66270 */
[----:B-1----:R-:W-:Y:S01]  /*20560*/  LOP3.LUT R3, R36, 0x88, R96, 0xfe, !PT ;  /* 0x0000008824037812 */ /* 0x002fe200078efe60 */
[----:B------:R-:W-:Y:S01]  /*20570*/  IMAD.MOV.U32 R64, RZ, RZ, R41 ;  /* 0x000000ffff407224 */ /* 0x000fe200078e0029 */
[----:B------:R-:W-:Y:S01]  /*20580*/  FSEL R112, R5, -INF , !P6 ;  /* 0xff80000005707808 */ /* 0x000fe20007000000 */
[CC--:B----4-:R-:W-:Y:S02]  /*20590*/  FFMA.FTZ R7, R153.reuse, R9.reuse, R100 ;  /* 0x0000000999077223 */ /* 0x0d0fe40000010064 */
[C---:B------:R-:W-:Y:S01]  /*205a0*/  FFMA.FTZ R5, R153.reuse, R9, R102 ;  /* 0x0000000999057223 */ /* 0x040fe20000010066 */
[----:B------:R-:W-:Y:S01]  /*205b0*/  FSEL R220, R4, -INF , !P4 ;  /* 0xff80000004dc7808 */ /* 0x000fe20006000000 */
[----:B------:R-:W1:Y:S01]  /*205c0*/  I2F R9, R3 ;  /* 0x0000000300097306 */ /* 0x000e620000201400 */
[C---:B------:R-:W-:Y:S01]  /*205d0*/  ISETP.GE.AND P6, PT, R0.reuse, R8, PT ;  /* 0x000000080000720c */ /* 0x040fe20003fc6270 */
[----:B------:R-:W-:Y:S01]  /*205e0*/  IMAD.MOV.U32 R69, RZ, RZ, R64 ;  /* 0x000000ffff457224 */ /* 0x000fe200078e0040 */
[----:B------:R-:W-:Y:S01]  /*205f0*/  ISETP.GE.AND P4, PT, R0, R6, PT ;  /* 0x000000060000720c */ /* 0x000fe20003f86270 */
[----:B------:R-:W-:Y:S01]  /*20600*/  IMAD.MOV.U32 R71, RZ, RZ, R66 ;  /* 0x000000ffff477224 */ /* 0x000fe200078e0042 */
[----:B------:R-:W-:Y:S01]  /*20610*/  MOV R70, R65 ;  /* 0x0000004100467202 */ /* 0x000fe20000000f00 */
[----:B------:R-:W-:Y:S01]  /*20620*/  FFMA.FTZ R4, R153, R11, R114 ;  /* 0x0000000b99047223 */ /* 0x000fe20000010072 */
[----:B------:R-:W-:Y:S01]  /*20630*/  LOP3.LUT R0, R36, 0x90, R96, 0xfe, !PT ;  /* 0x0000009024007812 */ /* 0x000fe200078efe60 */
[----:B------:R-:W-:-:S02]  /*20640*/  IMAD.MOV.U32 R67, RZ, RZ, R39 ;  /* 0x000000ffff437224 */ /* 0x000fc400078e0027 */
[----:B------:R-:W-:Y:S01]  /*20650*/  IMAD.MOV.U32 R65, RZ, RZ, R61 ;  /* 0x000000ffff417224 */ /* 0x000fe200078e003d */
[----:B------:R-:W2:Y:S01]  /*20660*/  I2F R10, R0 ;  /* 0x00000000000a7306 */ /* 0x000ea20000201400 */
[----:B------:R-:W-:Y:S01]  /*20670*/  FSEL R114, R4, -INF , !P1 ;  /* 0xff80000004727808 */ /* 0x000fe20004800000 */
[----:B------:R-:W-:Y:S01]  /*20680*/  IMAD.MOV.U32 R54, RZ, RZ, R156 ;  /* 0x000000ffff367224 */ /* 0x000fe200078e009c */
[----:B------:R-:W-:Y:S01]  /*20690*/  MOV R64, R63 ;  /* 0x0000003f00407202 */ /* 0x000fe20000000f00 */
[----:B------:R-:W-:Y:S01]  /*206a0*/  IMAD.MOV.U32 R66, RZ, RZ, R62 ;  /* 0x000000ffff427224 */ /* 0x000fe200078e003e */
[----:B------:R-:W-:Y:S01]  /*206b0*/  HMMA.16816.F32 R80, R12, R28, R68 ;  /* 0x0000001c0c50723c */ /* 0x000fe20000001844 */
[----:B---3--:R-:W-:Y:S01]  /*206c0*/  FFMA.FTZ R4, R153, R16, R116 ;  /* 0x0000001099047223 */ /* 0x008fe20000010074 */
[----:B------:R3:W5:Y:S01]  /*206d0*/  LDL.LU R156, [R1+0x1b8] ;  /* 0x0001b800019c7983 */ /* 0x0007620000300800 */
[----:B------:R-:W-:Y:S01]  /*206e0*/  IMAD.MOV.U32 R53, RZ, RZ, R38 ;  /* 0x000000ffff357224 */ /* 0x000fe200078e0026 */
[----:B------:R-:W-:Y:S01]  /*206f0*/  MOV R55, R152 ;  /* 0x0000009800377202 */ /* 0x000fe20000000f00 */
[----:B------:R-:W-:Y:S01]  /*20700*/  IMAD.MOV.U32 R61, RZ, RZ, R145 ;  /* 0x000000ffff3d7224 */ /* 0x000fe200078e0091 */
[----:B------:R3:W5:Y:S01]  /*20710*/  LDL.LU R152, [R1+0x1b4] ;  /* 0x0001b40001987983 */ /* 0x0007620000300800 */
[----:B------:R-:W-:-:S02]  /*20720*/  IMAD.MOV.U32 R62, RZ, RZ, R144 ;  /* 0x000000ffff3e7224 */ /* 0x000fc400078e0090 */
[----:B------:R-:W-:Y:S02]  /*20730*/  IMAD.MOV.U32 R63, RZ, RZ, R143 ;  /* 0x000000ffff3f7224 */ /* 0x000fe400078e008f */
[----:B------:R-:W-:Y:S02]  /*20740*/  IMAD.MOV.U32 R69, RZ, RZ, R67 ;  /* 0x000000ffff457224 */ /* 0x000fe400078e0043 */
[----:B------:R-:W-:Y:S02]  /*20750*/  IMAD.MOV.U32 R38, RZ, RZ, R151 ;  /* 0x000000ffff267224 */ /* 0x000fe400078e0097 */
[----:B------:R-:W-:Y:S01]  /*20760*/  IMAD.MOV.U32 R71, RZ, RZ, R65 ;  /* 0x000000ffff477224 */ /* 0x000fe200078e0041 */
[----:B------:R3:W5:Y:S01]  /*20770*/  LDL.LU R151, [R1+0x1b0] ;  /* 0x0001b00001977983 */ /* 0x0007620000300800 */
[----:B------:R-:W-:Y:S02]  /*20780*/  IMAD.MOV.U32 R39, RZ, RZ, R150 ;  /* 0x000000ffff277224 */ /* 0x000fe400078e0096 */
[----:B------:R-:W-:Y:S01]  /*20790*/  IMAD.MOV.U32 R65, RZ, RZ, R72 ;  /* 0x000000ffff417224 */ /* 0x000fe200078e0048 */
[----:B------:R3:W5:Y:S01]  /*207a0*/  LDL.LU R150, [R1+0x1ac] ;  /* 0x0001ac0001967983 */ /* 0x0007620000300800 */
[----:B------:R-:W-:Y:S01]  /*207b0*/  IMAD.MOV.U32 R40, RZ, RZ, R149 ;  /* 0x000000ffff287224 */ /* 0x000fe200078e0095 */
[----:B------:R-:W-:Y:S01]  /*207c0*/  MOV R41, R148 ;  /* 0x0000009400297202 */ /* 0x000fe20000000f00 */
[----:B------:R-:W-:Y:S01]  /*207d0*/  IMAD.MOV.U32 R72, RZ, RZ, R231 ;  /* 0x000000ffff487224 */ /* 0x000fe200078e00e7 */
[----:B------:R3:W5:Y:S01]  /*207e0*/  LDL.LU R149, [R1+0x1a8] ;  /* 0x0001a80001957983 */ /* 0x0007620000300800 */
[----:B------:R-:W-:Y:S01]  /*207f0*/  IMAD.MOV.U32 R56, RZ, RZ, R147 ;  /* 0x000000ffff387224 */ /* 0x000fe200078e0093 */
[----:B------:R-:W-:Y:S01]  /*20800*/  FSEL R219, R7, -INF , !P5 ;  /* 0xff80000007db7808 */ /* 0x000fe20006800000 */
[----:B------:R-:W-:Y:S01]  /*20810*/  IMAD.MOV.U32 R47, RZ, RZ, R69 ;  /* 0x000000ffff2f7224 */ /* 0x000fe200078e0045 */
[----:B------:R-:W-:Y:S01]  /*20820*/  FSEL R116, R5, -INF , !P3 ;  /* 0xff80000005747808 */ /* 0x000fe20005800000 */
[----:B------:R3:W5:Y:S01]  /*20830*/  LDL.LU R148, [R1+0x1a4] ;  /* 0x0001a40001947983 */ /* 0x0007620000300800 */
[----:B------:R-:W-:Y:S01]  /*20840*/  FSEL R231, R4, -INF , !P6 ;  /* 0xff80000004e77808 */ /* 0x000fe20007000000 */
[----:B------:R-:W-:Y:S01]  /*20850*/  FFMA.FTZ R4, R153, R16, R118 ;  /* 0x0000001099047223 */ /* 0x000fe20000010076 */
[----:B------:R-:W-:Y:S01]  /*20860*/  ISETP.GE.AND P1, PT, R3, R8, PT ;  /* 0x000000080300720c */ /* 0x000fe20003f26270 */
[----:B-1----:R-:W-:Y:S01]  /*20870*/  FFMA.FTZ R5, R153, R9, R76 ;  /* 0x0000000999057223 */ /* 0x002fe2000001004c */
[----:B------:R-:W-:Y:S01]  /*20880*/  ISETP.GE.AND P5, PT, R3, R6, PT ;  /* 0x000000060300720c */ /* 0x000fe20003fa6270 */
[----:B------:R3:W5:Y:S01]  /*20890*/  LDL.LU R147, [R1+0x1a0] ;  /* 0x0001a00001937983 */ /* 0x0007620000300800 */
[----:B------:R-:W-:Y:S01]  /*208a0*/  IMAD.MOV.U32 R70, RZ, RZ, R66 ;  /* 0x000000ffff467224 */ /* 0x000fe200078e0042 */
[----:B------:R-:W-:Y:S01]  /*208b0*/  LOP3.LUT R3, R36, 0x98, R96, 0xfe, !PT ;  /* 0x0000009824037812 */ /* 0x000fe200078efe60 */
[----:B------:R-:W-:Y:S01]  /*208c0*/  HMMA.16816.F32 R60, R12, R30, R60 ;  /* 0x0000001e0c3c723c */ /* 0x000fe2000000183c */
[----:B------:R3:W5:Y:S01]  /*208d0*/  LDL.LU R146, [R1+0x19c] ;  /* 0x00019c0001927983 */ /* 0x0007620000300800 */
[----:B------:R-:W-:Y:S01]  /*208e0*/  IMAD.MOV.U32 R45, RZ, RZ, R71 ;  /* 0x000000ffff2d7224 */ /* 0x000fe200078e0047 */
[----:B------:R-:W-:Y:S01]  /*208f0*/  MOV R66, R73 ;  /* 0x0000004900427202 */ /* 0x000fe20000000f00 */
[----:B------:R-:W-:Y:S01]  /*20900*/  IMAD.MOV.U32 R71, RZ, RZ, R56 ;  /* 0x000000ffff477224 */ /* 0x000fe200078e0038 */
[----:B------:R3:W5:Y:S01]  /*20910*/  LDL.LU R145, [R1+0x198] ;  /* 0x0001980001917983 */ /* 0x0007620000300800 */
[----:B------:R-:W-:Y:S01]  /*20920*/  IMAD.MOV.U32 R232, RZ, RZ, R47 ;  /* 0x000000ffffe87224 */ /* 0x000fe200078e002f */
[----:B------:R-:W-:Y:S01]  /*20930*/  MOV R56, R230 ;  /* 0x000000e600387202 */ /* 0x000fe20000000f00 */
[----:B------:R-:W-:Y:S01]  /*20940*/  FFMA.FTZ R7, R153, R9, R78 ;  /* 0x0000000999077223 */ /* 0x000fe2000001004e */
[----:B------:R-:W1:Y:S01]  /*20950*/  LDSM.16.M88.4 R28, [R185+0x6800] ;  /* 0x00680000b91c783b */ /* 0x000e620000000200 */
[----:B------:R-:W-:Y:S01]  /*20960*/  MOV R47, R55 ;  /* 0x00000037002f7202 */ /* 0x000fe20000000f00 */
[----:B------:R-:W-:Y:S01]  /*20970*/  IMAD.MOV.U32 R67, RZ, RZ, R74 ;  /* 0x000000ffff437224 */ /* 0x000fe200078e004a */
[----:B------:R-:W-:Y:S01]  /*20980*/  MOV R42, R64 ;  /* 0x00000040002a7202 */ /* 0x000fe20000000f00 */
[----:B------:R3:W5:Y:S01]  /*20990*/  LDL.LU R144, [R1+0x194] ;  /* 0x0001940001907983 */ /* 0x0007620000300800 */
[----:B------:R-:W-:Y:S01]  /*209a0*/  IMAD.MOV.U32 R73, RZ, RZ, R142 ;  /* 0x000000ffff497224 */ /* 0x000fe200078e008e */
[----:B------:R2:W4:Y:S01]  /*209b0*/  I2F R9, R3 ;  /* 0x0000000300097306 */ /* 0x0005220000201400 */
[----:B------:R-:W-:Y:S01]  /*209c0*/  IMAD.MOV.U32 R44, RZ, RZ, R70 ;  /* 0x000000ffff2c7224 */ /* 0x000fe200078e0046 */
[----:B------:R3:W5:Y:S01]  /*209d0*/  LDL.LU R143, [R1+0x190] ;  /* 0x00019000018f7983 */ /* 0x0007620000300800 */
[----:B------:R-:W-:Y:S01]  /*209e0*/  FSEL R223, R4, -INF , !P4 ;  /* 0xff80000004df7808 */ /* 0x000fe20006000000 */
[----:B------:R-:W-:Y:S01]  /*209f0*/  IMAD.MOV.U32 R64, RZ, RZ, R75 ;  /* 0x000000ffff407224 */ /* 0x000fe200078e004b */
[----:B------:R-:W-:Y:S01]  /*20a00*/  FSEL R230, R5, -INF , !P1 ;  /* 0xff80000005e67808 */ /* 0x000fe20004800000 */
[----:B------:R3:W5:Y:S01]  /*20a10*/  LDL.LU R142, [R1+0x18c] ;  /* 0x00018c00018e7983 */ /* 0x0007620000300800 */
[----:B------:R-:W-:Y:S01]  /*20a20*/  IMAD.MOV.U32 R74, RZ, RZ, R141 ;  /* 0x000000ffff4a7224 */ /* 0x000fe200078e008d */
[C---:B------:R-:W-:Y:S01]  /*20a30*/  ISETP.GE.AND P3, PT, R0.reuse, R8, PT ;  /* 0x000000080000720c */ /* 0x040fe20003f66270 */
[----:B------:R-:W-:Y:S01]  /*20a40*/  IMAD.MOV.U32 R70, RZ, RZ, R41 ;  /* 0x000000ffff467224 */ /* 0x000fe200078e0029 */
[----:B------:R-:W-:Y:S01]  /*20a50*/  ISETP.GE.AND P6, PT, R0, R6, PT ;  /* 0x000000060000720c */ /* 0x000fe20003fc6270 */
[----:B------:R3:W5:Y:S01]  /*20a60*/  LDL.LU R141, [R1+0x188] ;  /* 0x00018800018d7983 */ /* 0x0007620000300800 */
[C---:B------:R-:W-:Y:S01]  /*20a70*/  ISETP.GE.AND P4, PT, R3.reuse, R8, PT ;  /* 0x000000080300720c */ /* 0x040fe20003f86270 */
[----:B------:R-:W-:Y:S01]  /*20a80*/  IMAD.MOV.U32 R41, RZ, RZ, R57 ;  /* 0x000000ffff297224 */ /* 0x000fe200078e0039 */
[----:B------:R-:W-:Y:S01]  /*20a90*/  ISETP.GE.AND P1, PT, R3, R6, PT ;  /* 0x000000060300720c */ /* 0x000fe20003f26270 */
[----:B------:R-:W-:Y:S01]  /*20aa0*/  IMAD.MOV.U32 R69, RZ, RZ, R40 ;  /* 0x000000ffff457224 */ /* 0x000fe200078e0028 */
[----:B------:R-:W-:Y:S01]  /*20ab0*/  MOV R75, R140 ;  /* 0x0000008c004b7202 */ /* 0x000fe20000000f00 */
[----:B--2---:R-:W-:Y:S01]  /*20ac0*/  FFMA.FTZ R3, R153, R10, R92 ;  /* 0x0000000a99037223 */ /* 0x004fe2000001005c */
[----:B------:R-:W-:Y:S01]  /*20ad0*/  MOV R68, R43 ;  /* 0x0000002b00447202 */ /* 0x000fe20000000f00 */
[----:B------:R3:W5:Y:S01]  /*20ae0*/  LDL.LU R140, [R1+0x184] ;  /* 0x00018400018c7983 */ /* 0x0007620000300800 */
[----:B------:R-:W-:Y:S01]  /*20af0*/  LOP3.LUT R0, R36, 0xa0, R96, 0xfe, !PT ;  /* 0x000000a024007812 */ /* 0x000fe200078efe60 */
[----:B------:R-:W-:Y:S01]  /*20b00*/  IMAD.MOV.U32 R57, RZ, RZ, R139 ;  /* 0x000000ffff397224 */ /* 0x000fe200078e008b */
[----:B------:R-:W-:Y:S01]  /*20b10*/  MOV R43, R58 ;  /* 0x0000003a002b7202 */ /* 0x000fe20000000f00 */
[----:B------:R-:W-:Y:S01]  /*20b20*/  IMAD.MOV.U32 R46, RZ, RZ, R54 ;  /* 0x000000ffff2e7224 */ /* 0x000fe200078e0036 */
[----:B------:R3:W5:Y:S01]  /*20b30*/  LDL.LU R139, [R1+0x180] ;  /* 0x00018000018b7983 */ /* 0x0007620000300800 */
[----:B------:R-:W-:-:S02]  /*20b40*/  IMAD.MOV.U32 R40, RZ, RZ, R59 ;  /* 0x000000ffff287224 */ /* 0x000fc400078e003b */
        /* <DEDUP_REMOVED lines=8> */
[----:B------:R2:W1:Y:S01]  /*20bd0*/  I2F R11, R0 ;  /* 0x00000000000b7306 */ /* 0x0004620000201400 */
[----:B------:R-:W-:Y:S01]  /*20be0*/  IMAD.MOV.U32 R52, RZ, RZ, R136 ;  /* 0x000000ffff347224 */ /* 0x000fe200078e0088 */
[----:B------:R-:W-:Y:S01]  /*20bf0*/  FSEL R234, R3, -INF , !P3 ;  /* 0xff80000003ea7808 */ /* 0x000fe20005800000 */
[----:B------:R-:W-:Y:S01]  /*20c00*/  IMAD.MOV.U32 R55, RZ, RZ, R226 ;  /* 0x000000ffff377224 */ /* 0x000fe200078e00e2 */
[----:B------:R3:W5:Y:S01]  /*20c10*/  LDL.LU R136, [R1+0x174] ;  /* 0x0001740001887983 */ /* 0x0007620000300800 */
[----:B------:R-:W-:Y:S01]  /*20c20*/  IMAD.MOV.U32 R42, RZ, RZ, R229 ;  /* 0x000000ffff2a7224 */ /* 0x000fe200078e00e5 */
[----:B------:R-:W-:Y:S01]  /*20c30*/  FSEL R226, R7, -INF , !P5 ;  /* 0xff80000007e27808 */ /* 0x000fe20006800000 */
[----:B------:R-:W-:Y:S01]  /*20c40*/  IMAD.MOV.U32 R53, RZ, RZ, R135 ;  /* 0x000000ffff357224 */ /* 0x000fe200078e0087 */
[C---:B------:R-:W-:Y:S01]  /*20c50*/  ISETP.GE.AND P5, PT, R0.reuse, R8, PT ;  /* 0x000000080000720c */ /* 0x040fe20003fa6270 */
[----:B------:R-:W-:Y:S01]  /*20c60*/  IMAD.MOV.U32 R236, RZ, RZ, R46 ;  /* 0x000000ffffec7224 */ /* 0x000fe200078e002e */
[----:B------:R3:W5:Y:S01]  /*20c70*/  LDL.LU R135, [R1+0x170] ;  /* 0x0001700001877983 */ /* 0x0007620000300800 */
[----:B------:R-:W-:Y:S01]  /*20c80*/  IMAD.MOV.U32 R54, RZ, RZ, R134 ;  /* 0x000000ffff367224 */ /* 0x000fe200078e0086 */
[----:B------:R-:W-:Y:S01]  /*20c90*/  ISETP.GE.AND P3, PT, R0, R6, PT ;  /* 0x000000060000720c */ /* 0x000fe20003f66270 */
[----:B------:R-:W-:Y:S01]  /*20ca0*/  IMAD.MOV.U32 R46, RZ, RZ, R44 ;  /* 0x000000ffff2e7224 */ /* 0x000fe200078e002c */
[----:B------:R3:W5:Y:S01]  /*20cb0*/  LDL.LU R134, [R1+0x16c] ;  /* 0x00016c0001867983 */ /* 0x0007620000300800 */
[----:B------:R-:W-:Y:S01]  /*20cc0*/  IMAD.MOV.U32 R44, RZ, RZ, R133 ;  /* 0x000000ffff2c7224 */ /* 0x000fe200078e0085 */
[C---:B--2---:R-:W-:Y:S01]  /*20cd0*/  LOP3.LUT R0, R36.reuse, 0xa8, R96, 0xfe, !PT ;  /* 0x000000a824007812 */ /* 0x044fe200078efe60 */
[----:B------:R-:W-:Y:S01]  /*20ce0*/  IMAD.MOV.U32 R237, RZ, RZ, R132 ;  /* 0x000000ffffed7224 */ /* 0x000fe200078e0084 */
[----:B------:R-:W-:Y:S01]  /*20cf0*/  MOV R239, R232 ;  /* 0x000000e800ef7202 */ /* 0x000fe20000000f00 */
[----:B------:R3:W5:Y:S01]  /*20d00*/  LDL.LU R133, [R1+0x168] ;  /* 0x0001680001857983 */ /* 0x0007620000300800 */
[----:B------:R-:W-:Y:S01]  /*20d10*/  IMAD.MOV.U32 R241, RZ, RZ, R42 ;  /* 0x000000fffff17224 */ /* 0x000fe200078e002a */
[C---:B------:R-:W-:Y:S01]  /*20d20*/  HMMA.16816.F32 R72, R12.reuse, R20, R72 ;  /* 0x000000140c48723c */ /* 0x040fe20000001848 */
[----:B------:R-:W-:Y:S01]  /*20d30*/  IMAD.MOV.U32 R232, RZ, RZ, R18 ;  /* 0x000000ffffe87224 */ /* 0x000fe200078e0012 */
[----:B------:R3:W5:Y:S01]  /*20d40*/  LDL.LU R132, [R1+0x164] ;  /* 0x0001640001847983 */ /* 0x0007620000300800 */
[----:B------:R-:W-:Y:S01]  /*20d50*/  IMAD.MOV.U32 R42, RZ, RZ, R43 ;  /* 0x000000ffff2a7224 */ /* 0x000fe200078e002b */
[----:B------:R-:W-:Y:S01]  /*20d60*/  MOV R43, R2 ;  /* 0x00000002002b7202 */ /* 0x000fe20000000f00 */
[C---:B------:R-:W-:Y:S01]  /*20d70*/  FFMA.FTZ R4, R153.reuse, R10, R94 ;  /* 0x0000000a99047223 */ /* 0x040fe2000001005e */
[----:B------:R3:W5:Y:S01]  /*20d80*/  LDL.LU R18, [R1+0x160] ;  /* 0x0001600001127983 */ /* 0x0007620000300800 */
[----:B------:R-:W2:Y:S01]  /*20d90*/  I2F R7, R0 ;  /* 0x0000000000077306 */ /* 0x000ea20000201400 */
[----:B------:R-:W-:Y:S02]  /*20da0*/  HMMA.16816.F32 R68, R12, R22, R68 ;  /* 0x000000160c44723c */ /* 0x000fe40000001844 */
[----:B------:R3:W5:Y:S01]  /*20db0*/  LDL.LU R2, [R1+0x15c] ;  /* 0x00015c0001027983 */ /* 0x0007620000300800 */
[----:B----4-:R-:W-:Y:S01]  /*20dc0*/  FFMA.FTZ R5, R153, R9, R84 ;  /* 0x0000000999057223 */ /* 0x010fe20000010054 */
[----:B------:R-:W-:-:S02]  /*20dd0*/  LOP3.LUT R3, R36, 0xb0, R96, 0xfe, !PT ;  /* 0x000000b024037812 */ /* 0x000fc400078efe60 */
[----:B------:R-:W4:Y:S01]  /*20de0*/  LDSM.16.M88.4 R20, [R185+0x7000] ;  /* 0x00700000b914783b */ /* 0x000f220000000200 */
[----:B------:R-:W-:Y:S01]  /*20df0*/  FSEL R229, R4, -INF , !P6 ;  /* 0xff80000004e57808 */ /* 0x000fe20007000000 */
[----:B------:R-:W-:Y:S02]  /*20e00*/  FFMA.FTZ R4, R153, R9, R86 ;  /* 0x0000000999047223 */ /* 0x000fe40000010056 */
[----:B------:R-:W-:Y:S01]  /*20e10*/  IMAD.MOV.U32 R238, RZ, RZ, R235 ;  /* 0x000000ffffee7224 */ /* 0x000fe200078e00eb */
[----:B------:R3:W3:Y:S01]  /*20e20*/  I2F R9, R3 ;  /* 0x0000000300097306 */ /* 0x0006e20000201400 */
[----:B------:R-:W-:Y:S01]  /*20e30*/  FSEL R235, R5, -INF , !P4 ;  /* 0xff80000005eb7808 */ /* 0x000fe20006000000 */
[----:B-1----:R-:W-:Y:S01]  /*20e40*/  FFMA.FTZ R5, R153, R11, R80 ;  /* 0x0000000b99057223 */ /* 0x002fe20000010050 */
[----:B------:R-:W-:Y:S01]  /*20e50*/  HMMA.16816.F32 R64, R12, R24, R64 ;  /* 0x000000180c40723c */ /* 0x000fe20000001840 */
[----:B------:R-:W-:Y:S01]  /*20e60*/  MOV R242, R243 ;  /* 0x000000f300f27202 */ /* 0x000fe20000000f00 */
[----:B------:R-:W-:-:S02]  /*20e70*/  IMAD.MOV.U32 R243, RZ, RZ, R237 ;  /* 0x000000fffff37224 */ /* 0x000fc400078e00ed */
[----:B------:R-:W-:Y:S01]  /*20e80*/  IMAD.MOV.U32 R240, RZ, RZ, R232 ;  /* 0x000000fffff07224 */ /* 0x000fe200078e00e8 */
[----:B------:R-:W-:-:S03]  /*20e90*/  FSEL R232, R4, -INF , !P1 ;  /* 0xff80000004e87808 */ /* 0x000fc60004800000 */
[----:B------:R-:W-:Y:S01]  /*20ea0*/  HMMA.16816.F32 R52, R12, R26, R52 ;  /* 0x0000001a0c34723c */ /* 0x000fe20000001834 */
[----:B------:R-:W1:Y:S01]  /*20eb0*/  LDSM.16.M88.4 R24, [R185+0x7800] ;  /* 0x00780000b918783b */ /* 0x000e620000000200 */
[----:B------:R-:W-:Y:S01]  /*20ec0*/  FSEL R237, R5, -INF , !P5 ;  /* 0xff80000005ed7808 */ /* 0x000fe20006800000 */
[----:B--2---:R-:W-:Y:S01]  /*20ed0*/  FFMA.FTZ R5, R153, R7, R60 ;  /* 0x0000000799057223 */ /* 0x004fe2000001003c */
[C---:B------:R-:W-:Y:S02]  /*20ee0*/  ISETP.GE.AND P6, PT, R0.reuse, R8, PT ;  /* 0x000000080000720c */ /* 0x040fe40003fc6270 */
[----:B------:R-:W-:Y:S01]  /*20ef0*/  ISETP.GE.AND P4, PT, R0, R6, PT ;  /* 0x000000060000720c */ /* 0x000fe20003f86270 */
[----:B------:R-:W-:Y:S01]  /*20f00*/  IMAD.MOV.U32 R246, RZ, RZ, R240 ;  /* 0x000000fffff67224 */ /* 0x000fe200078e00f0 */
[C---:B------:R-:W-:Y:S01]  /*20f10*/  ISETP.GE.AND P1, PT, R3.reuse, R8, PT ;  /* 0x000000080300720c */ /* 0x040fe20003f26270 */
[----:B------:R-:W-:Y:S01]  /*20f20*/  IMAD.MOV.U32 R222, RZ, RZ, R242 ;  /* 0x000000ffffde7224 */ /* 0x000fe200078e00f2 */
[----:B------:R-:W-:Y:S01]  /*20f30*/  ISETP.GE.AND P5, PT, R3, R6, PT ;  /* 0x000000060300720c */ /* 0x000fe20003fa6270 */
[----:B---3--:R-:W-:Y:S01]  /*20f40*/  FFMA.FTZ R3, R153, R11, R82 ;  /* 0x0000000b99037223 */ /* 0x008fe20000010052 */
[----:B------:R-:W-:-:S02]  /*20f50*/  LOP3.LUT R0, R36, 0xb8, R96, 0xfe, !PT ;  /* 0x000000b824007812 */ /* 0x000fc400078efe60 */
[----:B------:R-:W-:Y:S01]  /*20f60*/  LOP3.LUT R4, R36, 0xc0, R96, 0xfe, !PT ;  /* 0x000000c024047812 */ /* 0x000fe200078efe60 */
[----:B------:R-:W-:Y:S01]  /*20f70*/  IMAD.MOV.U32 R245, RZ, RZ, R17 ;  /* 0x000000fffff57224 */ /* 0x000fe200078e0011 */
[----:B------:R-:W-:Y:S01]  /*20f80*/  MOV R240, R238 ;  /* 0x000000ee00f07202 */ /* 0x000fe20000000f00 */
[----:B------:R2:W3:Y:S01]  /*20f90*/  I2F R10, R0 ;  /* 0x00000000000a7306 */ /* 0x0004e20000201400 */
[----:B------:R-:W-:Y:S01]  /*20fa0*/  IMAD.MOV.U32 R242, RZ, RZ, R239 ;  /* 0x000000fffff27224 */ /* 0x000fe200078e00ef */
[----:B------:R-:W-:Y:S01]  /*20fb0*/  FSEL R239, R5, -INF , !P6 ;  /* 0xff80000005ef7808 */ /* 0x000fe20007000000 */
[----:B------:R-:W-:Y:S01]  /*20fc0*/  IMAD.MOV.U32 R238, RZ, RZ, R233 ;  /* 0x000000ffffee7224 */ /* 0x000fe200078e00e9 */
[----:B------:R-:W-:Y:S01]  /*20fd0*/  FSEL R233, R3, -INF , !P3 ;  /* 0xff80000003e97808 */ /* 0x000fe20005800000 */
[----:B------:R-:W-:Y:S01]  /*20fe0*/  HMMA.16816.F32 R48, R12, R28, R48 ;  /* 0x0000001c0c30723c */ /* 0x000fe20000001830 */
[C---:B------:R-:W-:Y:S01]  /*20ff0*/  ISETP.GE.AND P3, PT, R0.reuse, R8, PT ;  /* 0x000000080000720c */ /* 0x040fe20003f66270 */
[----:B------:R-:W-:Y:S01]  /*21000*/  IMAD.MOV.U32 R247, RZ, RZ, R241 ;  /* 0x000000fffff77224 */ /* 0x000fe200078e00f1 */
[----:B------:R-:W1:Y:S01]  /*21010*/  I2F R17, R4 ;  /* 0x0000000400117306 */ /* 0x000e620000201400 */
[----:B------:R-:W-:Y:S01]  /*21020*/  ISETP.GE.AND P6, PT, R0, R6, PT ;  /* 0x000000060000720c */ /* 0x000fe20003fc6270 */
[----:B------:R-:W-:Y:S01]  /*21030*/  IMAD.MOV.U32 R244, RZ, RZ, R236 ;  /* 0x000000fffff47224 */ /* 0x000fe200078e00ec */
[----:B------:R-:W-:Y:S01]  /*21040*/  LOP3.LUT R3, R36, 0xc8, R96, 0xfe, !PT ;  /* 0x000000c824037812 */ /* 0x000fe200078efe60 */
[----:B------:R-:W-:-:S04]  /*21050*/  DEPBAR.LE SB0, 0x0 ;  /* 0x000080000000791a */ /* 0x000fc80000000000 */
[C---:B--2---:R-:W-:Y:S01]  /*21060*/  FFMA.FTZ R0, R153.reuse, R9, R72 ;  /* 0x0000000999007223 */ /* 0x044fe20000010048 */
[----:B------:R-:W2:Y:S01]  /*21070*/  I2F R16, R3 ;  /* 0x0000000300107306 */ /* 0x000ea20000201400 */
[----:B------:R-:W-:-:S03]  /*21080*/  FFMA.FTZ R7, R153, R7, R62 ;  /* 0x0000000799077223 */ /* 0x000fc6000001003e */
[----:B------:R-:W-:Y:S01]  /*21090*/  FSEL R241, R0, -INF , !P1 ;  /* 0xff80000000f17808 */ /* 0x000fe20004800000 */
[----:B------:R-:W-:Y:S01]  /*210a0*/  FFMA.FTZ R5, R153, R9, R74 ;  /* 0x0000000999057223 */ /* 0x000fe2000001004a */
[----:B------:R-:W-:Y:S01]  /*210b0*/  LOP3.LUT R0, R36, 0xd0, R96, 0xfe, !PT ;  /* 0x000000d024007812 */ /* 0x000fe200078efe60 */
[----:B------:R-:W-:Y:S01]  /*210c0*/  HMMA.16816.F32 R56, R12, R30, R56 ;  /* 0x0000001e0c38723c */ /* 0x000fe20000001838 */
[----:B------:R-:W-:Y:S02]  /*210d0*/  IMAD.MOV.U32 R35, RZ, RZ, R238 ;  /* 0x000000ffff237224 */ /* 0x000fe400078e00ee */
[----:B------:R-:W2:Y:S01]  /*210e0*/  I2F R11, R0 ;  /* 0x00000000000b7306 */ /* 0x000ea20000201400 */
[----:B------:R-:W-:Y:S01]  /*210f0*/  FSEL R236, R7, -INF , !P4 ;  /* 0xff80000007ec7808 */ /* 0x000fe20006000000 */
[----:B---3--:R-:W-:Y:S01]  /*21100*/  FFMA.FTZ R7, R153, R10, R70 ;  /* 0x0000000a99077223 */ /* 0x008fe20000010046 */
[----:B------:R-:W-:Y:S01]  /*21110*/  FSEL R238, R5, -INF , !P5 ;  /* 0xff80000005ee7808 */ /* 0x000fe20006800000 */
[----:B-1----:R-:W-:Y:S01]  /*21120*/  FFMA.FTZ R5, R153, R17, R64 ;  /* 0x0000001199057223 */ /* 0x002fe20000010040 */
[----:B------:R-:W-:-:S02]  /*21130*/  ISETP.GE.AND P4, PT, R4, R8, PT ;  /* 0x000000080400720c */ /* 0x000fc40003f86270 */
[----:B------:R-:W-:Y:S02]  /*21140*/  ISETP.GE.AND P1, PT, R4, R6, PT ;  /* 0x000000060400720c */ /* 0x000fe40003f26270 */
[C---:B------:R-:W-:Y:S01]  /*21150*/  LOP3.LUT R4, R36.reuse, 0xd8, R96, 0xfe, !PT ;  /* 0x000000d824047812 */ /* 0x040fe200078efe60 */
[----:B------:R-:W-:Y:S01]  /*21160*/  IMAD.MOV.U32 R32, RZ, RZ, R245 ;  /* 0x000000ffff207224 */ /* 0x000fe200078e00f5 */
[----:B------:R-:W-:Y:S01]  /*21170*/  MOV R33, R240 ;  /* 0x000000f000217202 */ /* 0x000fe20000000f00 */
[----:B------:R-:W-:Y:S01]  /*21180*/  FFMA.FTZ R9, R153, R10, R68 ;  /* 0x0000000a99097223 */ /* 0x000fe20000010044 */
[----:B------:R-:W-:Y:S01]  /*21190*/  FSEL R240, R7, -INF , !P6 ;  /* 0xff80000007f07808 */ /* 0x000fe20007000000 */
[----:B------:R1:W3:Y:S01]  /*211a0*/  I2F R10, R4 ;  /* 0x00000004000a7306 */ /* 0x0002e20000201400 */
[----:B------:R-:W-:Y:S01]  /*211b0*/  FSEL R245, R5, -INF , !P4 ;  /* 0xff80000005f57808 */ /* 0x000fe20006000000 */
[----:B------:R-:W-:Y:S01]  /*211c0*/  FFMA.FTZ R5, R153, R17, R66 ;  /* 0x0000001199057223 */ /* 0x000fe20000010042 */
[----:B------:R-:W-:Y:S01]  /*211d0*/  ISETP.GE.AND P5, PT, R3, R8, PT ;  /* 0x000000080300720c */ /* 0x000fe20003fa6270 */
[----:B--2---:R-:W-:Y:S01]  /*211e0*/  FFMA.FTZ R7, R153, R16, R52 ;  /* 0x0000001099077223 */ /* 0x004fe20000010034 */
[----:B----4-:R-:W-:Y:S01]  /*211f0*/  HMMA.16816.F32 R40, R12, R20, R40 ;  /* 0x000000140c28723c */ /* 0x010fe20000001828 */
[----:B------:R-:W-:Y:S01]  /*21200*/  IMAD.MOV.U32 R34, RZ, RZ, R242 ;  /* 0x000000ffff227224 */ /* 0x000fe200078e00f2 */
[----:B------:R-:W-:Y:S01]  /*21210*/  FSEL R242, R9, -INF , !P3 ;  /* 0xff80000009f27808 */ /* 0x000fe20005800000 */
[----:B------:R-:W-:Y:S01]  /*21220*/  IMAD.MOV.U32 R28, RZ, RZ, R246 ;  /* 0x000000ffff1c7224 */ /* 0x000fe200078e00f6 */
[----:B------:R-:W-:Y:S01]  /*21230*/  ISETP.GE.AND P3, PT, R3, R6, PT ;  /* 0x000000060300720c */ /* 0x000fe20003f66270 */
[----:B------:R-:W-:Y:S01]  /*21240*/  IMAD.MOV.U32 R30, RZ, RZ, R243 ;  /* 0x000000ffff1e7224 */ /* 0x000fe200078e00f3 */
[----:B------:R-:W-:-:S02]  /*21250*/  LOP3.LUT R3, R36, 0xe0, R96, 0xfe, !PT ;  /* 0x000000e024037812 */ /* 0x000fc400078efe60 */
[----:B------:R-:W-:Y:S01]  /*21260*/  HMMA.16816.F32 R44, R12, R22, R44 ;  /* 0x000000160c2c723c */ /* 0x000fe2000000182c */
[----:B------:R-:W-:Y:S02]  /*21270*/  FSEL R243, R5, -INF , !P1 ;  /* 0xff80000005f37808 */ /* 0x000fe40004800000 */
[----:B------:R-:W-:Y:S01]  /*21280*/  FSEL R246, R7, -INF , !P5 ;  /* 0xff80000007f67808 */ /* 0x000fe20006800000 */
[----:B------:R-:W-:Y:S01]  /*21290*/  IMAD.MOV.U32 R31, RZ, RZ, R19 ;  /* 0x000000ffff1f7224 */ /* 0x000fe200078e0013 */
[C---:B------:R-:W-:Y:S01]  /*212a0*/  ISETP.GE.AND P1, PT, R4.reuse, R8, PT ;  /* 0x000000080400720c */ /* 0x040fe20003f26270 */
[C---:B------:R-:W-:Y:S01]  /*212b0*/  FFMA.FTZ R9, R153.reuse, R16, R54 ;  /* 0x0000001099097223 */ /* 0x040fe20000010036 */
[----:B------:R-:W-:Y:S01]  /*212c0*/  ISETP.GE.AND P5, PT, R4, R6, PT ;  /* 0x000000060400720c */ /* 0x000fe20003fa6270 */
[----:B-1----:R-:W-:Y:S01]  /*212d0*/  FFMA.FTZ R4, R153, R11, R48 ;  /* 0x0000000b99047223 */ /* 0x002fe20000010030 */
[C---:B------:R-:W-:Y:S02]  /*212e0*/  ISETP.GE.AND P6, PT, R0.reuse, R8, PT ;  /* 0x000000080000720c */ /* 0x040fe40003fc6270 */
[----:B------:R-:W-:-:S02]  /*212f0*/  ISETP.GE.AND P4, PT, R0, R6, PT ;  /* 0x000000060000720c */ /* 0x000fc40003f86270 */
[----:B------:R-:W-:Y:S01]  /*21300*/  MOV R29, R247 ;  /* 0x000000f7001d7202 */ /* 0x000fe20000000f00 */
[----:B------:R1:W2:Y:S01]  /*21310*/  I2F R21, R3 ;  /* 0x0000000300157306 */ /* 0x0002a20000201400 */
[----:B------:R-:W-:Y:S01]  /*21320*/  LOP3.LUT R0, R36, 0xe8, R96, 0xfe, !PT ;  /* 0x000000e824007812 */ /* 0x000fe200078efe60 */
[C---:B------:R-:W-:Y:S01]  /*21330*/  HMMA.16816.F32 R32, R12.reuse, R24, R32 ;  /* 0x000000180c20723c */ /* 0x040fe20000001820 */
[----:B------:R-:W-:Y:S01]  /*21340*/  IMAD.MOV.U32 R221, RZ, RZ, R244 ;  /* 0x000000ffffdd7224 */ /* 0x000fe200078e00f4 */
[----:B------:R-:W-:Y:S02]  /*21350*/  FSEL R244, R9, -INF , !P3 ;  /* 0xff80000009f47808 */ /* 0x000fe40005800000 */
[----:B------:R-:W-:Y:S02]  /*21360*/  FSEL R249, R4, -INF , !P6 ;  /* 0xff80000004f97808 */ /* 0x000fe40007000000 */
[----:B------:R4:W2:Y:S01]  /*21370*/  I2F R20, R0 ;  /* 0x0000000000147306 */ /* 0x0008a20000201400 */
[C---:B------:R-:W-:Y:S01]  /*21380*/  ISETP.GE.AND P3, PT, R3.reuse, R8, PT ;  /* 0x000000080300720c */ /* 0x040fe20003f66270 */
[----:B------:R-:W-:Y:S01]  /*21390*/  HMMA.16816.F32 R28, R12, R26, R28 ;  /* 0x0000001a0c1c723c */ /* 0x000fe2000000181c */
[----:B------:R-:W-:Y:S01]  /*213a0*/  ISETP.GE.AND P6, PT, R3, R6, PT ;  /* 0x000000060300720c */ /* 0x000fe20003fc6270 */
[----:B------:R-:W-:-:S02]  /*213b0*/  FFMA.FTZ R5, R153, R11, R50 ;  /* 0x0000000b99057223 */ /* 0x000fc40000010032 */
[----:B---3--:R-:W-:Y:S01]  /*213c0*/  FFMA.FTZ R7, R153, R10, R56 ;  /* 0x0000000a99077223 */ /* 0x008fe20000010038 */
[C---:B-1----:R-:W-:Y:S01]  /*213d0*/  LOP3.LUT R3, R36.reuse, 0xf0, R96, 0xfe, !PT ;  /* 0x000000f024037812 */ /* 0x042fe200078efe60 */
[----:B------:R-:W-:Y:S01]  /*213e0*/  IMAD.MOV.U32 R24, RZ, RZ, R221 ;  /* 0x000000ffff187224 */ /* 0x000fe200078e00dd */
[----:B------:R-:W-:Y:S01]  /*213f0*/  MOV R26, R38 ;  /* 0x00000026001a7202 */ /* 0x000fe20000000f00 */
[----:B------:R-:W-:Y:S02]  /*21400*/  IMAD.MOV.U32 R25, RZ, RZ, R222 ;  /* 0x000000ffff197224 */ /* 0x000fe400078e00de */
[----:B------:R-:W-:Y:S01]  /*21410*/  IMAD.MOV.U32 R27, RZ, RZ, R39 ;  /* 0x000000ffff1b7224 */ /* 0x000fe200078e0027 */
[----:B------:R1:W3:Y:S01]  /*21420*/  I2F R19, R3 ;  /* 0x0000000300137306 */ /* 0x0002e20000201400 */
[----:B------:R-:W-:Y:S02]  /*21430*/  LOP3.LUT R4, R36, 0xf8, R96, 0xfe, !PT ;  /* 0x000000f824047812 */ /* 0x000fe400078efe60 */
[----:B------:R-:W-:-:S02]  /*21440*/  FSEL R247, R5, -INF , !P4 ;  /* 0xff80000005f77808 */ /* 0x000fc40006000000 */
[----:B------:R-:W-:Y:S01]  /*21450*/  FSEL R250, R7, -INF , !P1 ;  /* 0xff80000007fa7808 */ /* 0x000fe20004800000 */
[C---:B------:R-:W-:Y:S01]  /*21460*/  FFMA.FTZ R7, R153.reuse, R10, R58 ;  /* 0x0000000a99077223 */ /* 0x040fe2000001003a */
[C---:B------:R-:W-:Y:S01]  /*21470*/  ISETP.GE.AND P4, PT, R0.reuse, R8, PT ;  /* 0x000000080000720c */ /* 0x040fe20003f86270 */
[----:B------:R-:W-:Y:S01]  /*21480*/  HMMA.16816.F32 R24, R12, R212, R24 ;  /* 0x000000d40c18723c */ /* 0x000fe20000001818 */
[----:B------:R-:W-:Y:S02]  /*21490*/  ISETP.GE.AND P1, PT, R0, R6, PT ;  /* 0x000000060000720c */ /* 0x000fe40003f26270 */
[----:B----4-:R-:W-:Y:S01]  /*214a0*/  LOP3.LUT R0, R36, R96, RZ, 0xfc, !PT ;  /* 0x0000006024007212 */ /* 0x010fe200078efcff */
[----:B------:R4:W3:Y:S01]  /*214b0*/  I2F R17, R4 ;  /* 0x0000000400117306 */ /* 0x0008e20000201400 */
[-C--:B--2---:R-:W-:Y:S01]  /*214c0*/  FFMA.FTZ R9, R153, R21.reuse, R40 ;  /* 0x0000001599097223 */ /* 0x084fe20000010028 */
[----:B------:R-:W-:Y:S02]  /*214d0*/  FSEL R248, R7, -INF , !P5 ;  /* 0xff80000007f87808 */ /* 0x000fe40006800000 */
[----:B------:R-:W-:Y:S01]  /*214e0*/  IADD3 R5, R0, 0x1, RZ ;  /* 0x0000000100057810 */ /* 0x000fe20007ffe0ff */
[----:B------:R-:W-:Y:S01]  /*214f0*/  FFMA.FTZ R7, R153, R20, R44 ;  /* 0x0000001499077223 */ /* 0x000fe2000001002c */
[----:B------:R-:W-:Y:S01]  /*21500*/  FSEL R251, R9, -INF , !P3 ;  /* 0xff80000009fb7808 */ /* 0x000fe20005800000 */
[----:B------:R-:W-:Y:S01]  /*21510*/  FFMA.FTZ R10, R153, R21, R42 ;  /* 0x00000015990a7223 */ /* 0x000fe2000001002a */
[----:B------:R2:W2:Y:S01]  /*21520*/  I2F R16, R5 ;  /* 0x0000000500107306 */ /* 0x0004a20000201400 */
[C---:B------:R-:W-:Y:S01]  /*21530*/  ISETP.GE.AND P5, PT, R3.reuse, R8, PT ;  /* 0x000000080300720c */ /* 0x040fe20003fa6270 */
[----:B------:R-:W-:Y:S01]  /*21540*/  BAR.SYNC.DEFER_BLOCKING 0x0 ;  /* 0x0000000000007b1d */ /* 0x000fe20000010000 */
[----:B------:R-:W-:-:S02]  /*21550*/  ISETP.GE.AND P3, PT, R3, R6, PT ;  /* 0x000000060300720c */ /* 0x000fc40003f66270 */
[----:B-1----:R-:W-:Y:S02]  /*21560*/  IADD3 R3, R0, 0x9, RZ ;  /* 0x0000000900037810 */ /* 0x002fe40007ffe0ff */
[----:B------:R-:W-:Y:S01]  /*21570*/  FSEL R56, R7, -INF , !P4 ;  /* 0xff80000007387808 */ /* 0x000fe20006000000 */
[C---:B---3--:R-:W-:Y:S01]  /*21580*/  FFMA.FTZ R7, R153.reuse, R19, R32 ;  /* 0x0000001399077223 */ /* 0x048fe20000010020 */
[----:B------:R-:W-:Y:S01]  /*21590*/  FSEL R212, R10, -INF , !P6 ;  /* 0xff8000000ad47808 */ /* 0x000fe20007000000 */
[----:B------:R1:W3:Y:S01]  /*215a0*/  I2F R11, R3 ;  /* 0x00000003000b7306 */ /* 0x0002e20000201400 */
[----:B------:R-:W-:Y:S01]  /*215b0*/  FFMA.FTZ R9, R153, R20, R46 ;  /* 0x0000001499097223 */ /* 0x000fe2000001002e */
[C---:B------:R-:W-:Y:S02]  /*215c0*/  ISETP.GE.AND P6, PT, R4.reuse, R8, PT ;  /* 0x000000080400720c */ /* 0x040fe40003fc6270 */
[----:B------:R-:W-:Y:S02]  /*215d0*/  ISETP.GE.AND P4, PT, R4, R6, PT ;  /* 0x000000060400720c */ /* 0x000fe40003f86270 */
[----:B----4-:R-:W-:-:S02]  /*215e0*/  IADD3 R4, R0, 0x11, RZ ;  /* 0x0000001100047810 */ /* 0x010fc40007ffe0ff */
[----:B------:R-:W-:Y:S01]  /*215f0*/  FSEL R58, R7, -INF , !P5 ;  /* 0xff800000073a7808 */ /* 0x000fe20006800000 */
[----:B------:R-:W-:Y:S01]  /*21600*/  FFMA.FTZ R7, R153, R17, R28 ;  /* 0x0000001199077223 */ /* 0x000fe2000001001c */
[----:B------:R-:W-:Y:S01]  /*21610*/  FSEL R213, R9, -INF , !P1 ;  /* 0xff80000009d57808 */ /* 0x000fe20004800000 */
[----:B------:R4:W1:Y:S01]  /*21620*/  I2F R12, R4 ;  /* 0x00000004000c7306 */ /* 0x0008620000201400 */
[----:B------:R-:W-:Y:S01]  /*21630*/  FFMA.FTZ R10, R153, R19, R34 ;  /* 0x00000013990a7223 */ /* 0x000fe20000010022 */
[C---:B------:R-:W-:Y:S02]  /*21640*/  ISETP.GE.AND P1, PT, R5.reuse, R8, PT ;  /* 0x000000080500720c */ /* 0x040fe40003f26270 */
[----:B------:R-:W-:Y:S02]  /*21650*/  ISETP.GE.AND P5, PT, R5, R6, PT ;  /* 0x000000060500720c */ /* 0x000fe40003fa6270 */
[----:B--2---:R-:W-:Y:S02]  /*21660*/  IADD3 R5, R0, 0x19, RZ ;  /* 0x0000001900057810 */ /* 0x004fe40007ffe0ff */
[----:B------:R-:W-:Y:S01]  /*21670*/  FSEL R68, R7, -INF , !P6 ;  /* 0xff80000007447808 */ /* 0x000fe20007000000 */
[C---:B------:R-:W-:Y:S01]  /*21680*/  FFMA.FTZ R7, R153.reuse, R16, R25 ;  /* 0x0000001099077223 */ /* 0x040fe20000010019 */
[----:B------:R-:W-:Y:S01]  /*21690*/  FSEL R76, R10, -INF , !P3 ;  /* 0xff8000000a4c7808 */ /* 0x000fe20005800000 */
[----:B------:R2:W2:Y:S01]  /*216a0*/  I2F R14, R5 ;  /* 0x00000005000e7306 */ /* 0x0004a20000201400 */
[----:B------:R-:W-:Y:S01]  /*216b0*/  FFMA.FTZ R9, R153, R17, R30 ;  /* 0x0000001199097223 */ /* 0x000fe2000001001e */
[----:B------:R-:W-:-:S02]  /*216c0*/  ISETP.GE.AND P3, PT, R3, R8, PT ;  /* 0x000000080300720c */ /* 0x000fc40003f66270 */
[----:B------:R-:W-:Y:S02]  /*216d0*/  ISETP.GE.AND P6, PT, R3, R6, PT ;  /* 0x000000060300720c */ /* 0x000fe40003fc6270 */
[----:B-1----:R-:W-:Y:S02]  /*216e0*/  IADD3 R3, R0, 0x21, RZ ;  /* 0x0000002100037810 */ /* 0x002fe40007ffe0ff */
[----:B------:R-:W-:Y:S01]  /*216f0*/  FSEL R44, R7, -INF , !P1 ;  /* 0xff800000072c7808 */ /* 0x000fe20004800000 */
[----:B---3--:R-:W-:Y:S01]  /*21700*/  FFMA.FTZ R7, R153, R11, R177 ;  /* 0x0000000b99077223 */ /* 0x008fe200000100b1 */
[----:B------:R-:W-:Y:S01]  /*21710*/  FSEL R70, R9, -INF , !P4 ;  /* 0xff80000009467808 */ /* 0x000fe20006000000 */
[----:B------:R1:W3:Y:S01]  /*21720*/  I2F R13, R3 ;  /* 0x00000003000d7306 */ /* 0x0002e20000201400 */
[----:B------:R-:W-:Y:S01]  /*21730*/  FFMA.FTZ R10, R153, R16, R27 ;  /* 0x00000010990a7223 */ /* 0x000fe2000001001b */
[C---:B------:R-:W-:Y:S02]  /*21740*/  ISETP.GE.AND P4, PT, R4.reuse, R8, PT ;  /* 0x000000080400720c */ /* 0x040fe40003f86270 */
[----:B------:R-:W-:-:S02]  /*21750*/  ISETP.GE.AND P1, PT, R4, R6, PT ;  /* 0x000000060400720c */ /* 0x000fc40003f26270 */
[----:B----4-:R-:W-:Y:S02]  /*21760*/  IADD3 R4, R0, 0x29, RZ ;  /* 0x0000002900047810 */ /* 0x010fe40007ffe0ff */
[----:B------:R-:W-:Y:S01]  /*21770*/  FSEL R46, R7, -INF , !P3 ;  /* 0xff800000072e7808 */ /* 0x000fe20005800000 */
[C---:B------:R-:W-:Y:S01]  /*21780*/  FFMA.FTZ R7, R153.reuse, R12, R125 ;  /* 0x0000000c99077223 */ /* 0x040fe2000001007d */
[----:B------:R-:W-:Y:S01]  /*21790*/  FSEL R42, R10, -INF , !P5 ;  /* 0xff8000000a2a7808 */ /* 0x000fe20006800000 */
[----:B------:R-:W-:Y:S01]  /*217a0*/  FFMA.FTZ R9, R153, R11, R179 ;  /* 0x0000000b99097223 */ /* 0x000fe200000100b3 */
[C---:B------:R-:W-:Y:S01]  /*217b0*/  ISETP.GE.AND P5, PT, R5.reuse, R8, PT ;  /* 0x000000080500720c */ /* 0x040fe20003fa6270 */
[----:B------:R4:W3:Y:S01]  /*217c0*/  I2F R11, R4 ;  /* 0x00000004000b7306 */ /* 0x0008e20000201400 */
[----:B------:R-:W-:Y:S02]  /*217d0*/  ISETP.GE.AND P3, PT, R5, R6, PT ;  /* 0x000000060500720c */ /* 0x000fe40003f66270 */
[----:B--2---:R-:W-:-:S02]  /*217e0*/  IADD3 R5, R0, 0x31, RZ ;  /* 0x0000003100057810 */ /* 0x004fc40007ffe0ff */
[----:B------:R-:W-:Y:S01]  /*217f0*/  FSEL R52, R7, -INF , !P4 ;  /* 0xff80000007347808 */ /* 0x000fe20006000000 */
[----:B------:R-:W-:Y:S01]  /*21800*/  FFMA.FTZ R7, R153, R14, R129 ;  /* 0x0000000e99077223 */ /* 0x000fe20000010081 */
[----:B------:R-:W-:Y:S01]  /*21810*/  FSEL R40, R9, -INF , !P6 ;  /* 0xff80000009287808 */ /* 0x000fe20007000000 */
[----:B------:R-:W-:Y:S01]  /*21820*/  FFMA.FTZ R10, R153, R12, R127 ;  /* 0x0000000c990a7223 */ /* 0x000fe2000001007f */
[C---:B------:R-:W-:Y:S01]  /*21830*/  ISETP.GE.AND P6, PT, R3.reuse, R8, PT ;  /* 0x000000080300720c */ /* 0x040fe20003fc6270 */
[----:B------:R2:W2:Y:S01]  /*21840*/  I2F R12, R5 ;  /* 0x00000005000c7306 */ /* 0x0004a20000201400 */
[----:B------:R-:W-:Y:S02]  /*21850*/  ISETP.GE.AND P4, PT, R3, R6, PT ;  /* 0x000000060300720c */ /* 0x000fe40003f86270 */
[----:B-1----:R-:W-:Y:S02]  /*21860*/  IADD3 R3, R0, 0x39, RZ ;  /* 0x0000003900037810 */ /* 0x002fe40007ffe0ff */
[----:B------:R-:W-:Y:S01]  /*21870*/  FSEL R54, R7, -INF , !P5 ;  /* 0xff80000007367808 */ /* 0x000fe20006800000 */
[C---:B---3--:R-:W-:Y:S01]  /*21880*/  FFMA.FTZ R7, R153.reuse, R13, R121 ;  /* 0x0000000d99077223 */ /* 0x048fe20000010079 */
[----:B------:R-:W-:Y:S01]  /*21890*/  FSEL R48, R10, -INF , !P1 ;  /* 0xff8000000a307808 */ /* 0x000fe20004800000 */
[----:B------:R-:W-:Y:S01]  /*218a0*/  FFMA.FTZ R9, R153, R14, R131 ;  /* 0x0000000e99097223 */ /* 0x000fe20000010083 */
[C---:B------:R-:W-:Y:S01]  /*218b0*/  ISETP.GE.AND P1, PT, R4.reuse, R8, PT ;  /* 0x000000080400720c */ /* 0x040fe20003f26270 */
[----:B------:R1:W3:Y:S01]  /*218c0*/  I2F R14, R3 ;  /* 0x00000003000e7306 */ /* 0x0002e20000201400 */
[----:B------:R-:W-:-:S02]  /*218d0*/  ISETP.GE.AND P5, PT, R4, R6, PT ;  /* 0x000000060400720c */ /* 0x000fc40003fa6270 */
[C---:B----4-:R-:W-:Y:S02]  /*218e0*/  IADD3 R4, R0.reuse, 0x41, RZ ;  /* 0x0000004100047810 */ /* 0x050fe40007ffe0ff */
[----:B------:R-:W-:Y:S01]  /*218f0*/  FSEL R62, R7, -INF , !P6 ;  /* 0xff800000073e7808 */ /* 0x000fe20007000000 */
[----:B------:R-:W-:Y:S01]  /*21900*/  FFMA.FTZ R7, R153, R11, R201 ;  /* 0x0000000b99077223 */ /* 0x000fe200000100c9 */
[----:B------:R-:W-:Y:S01]  /*21910*/  FSEL R50, R9, -INF , !P3 ;  /* 0xff80000009327808 */ /* 0x000fe20005800000 */
[----:B------:R-:W-:Y:S01]  /*21920*/  FFMA.FTZ R10, R153, R13, R123 ;  /* 0x0000000d990a7223 */ /* 0x000fe2000001007b */
[C---:B------:R-:W-:Y:S01]  /*21930*/  ISETP.GE.AND P3, PT, R5.reuse, R8, PT ;  /* 0x000000080500720c */ /* 0x040fe20003f66270 */
[----:B------:R4:W3:Y:S01]  /*21940*/  I2F R13, R4 ;  /* 0x00000004000d7306 */ /* 0x0008e20000201400 */
[----:B------:R-:W-:Y:S02]  /*21950*/  ISETP.GE.AND P6, PT, R5, R6, PT ;  /* 0x000000060500720c */ /* 0x000fe40003fc6270 */
[----:B--2---:R-:W-:-:S02]  /*21960*/  IADD3 R5, R0, 0x49, RZ ;  /* 0x0000004900057810 */ /* 0x004fc40007ffe0ff */
[----:B------:R-:W-:Y:S01]  /*21970*/  FSEL R64, R7, -INF , !P1 ;  /* 0xff80000007407808 */ /* 0x000fe20004800000 */
[C---:B------:R-:W-:Y:S01]  /*21980*/  FFMA.FTZ R7, R153.reuse, R12, R205 ;  /* 0x0000000c99077223 */ /* 0x040fe200000100cd */
[----:B------:R-:W-:Y:S01]  /*21990*/  FSEL R60, R10, -INF , !P4 ;  /* 0xff8000000a3c7808 */ /* 0x000fe20006000000 */
[----:B------:R-:W-:Y:S01]  /*219a0*/  FFMA.FTZ R9, R153, R11, R203 ;  /* 0x0000000b99097223 */ /* 0x000fe200000100cb */
[C---:B------:R-:W-:Y:S01]  /*219b0*/  ISETP.GE.AND P4, PT, R3.reuse, R8, PT ;  /* 0x000000080300720c */ /* 0x040fe20003f86270 */
[----:B------:R2:W2:Y:S01]  /*219c0*/  I2F R11, R5 ;  /* 0x00000005000b7306 */ /* 0x0004a20000201400 */
[----:B------:R-:W-:Y:S02]  /*219d0*/  ISETP.GE.AND P1, PT, R3, R6, PT ;  /* 0x000000060300720c */ /* 0x000fe40003f26270 */
[----:B-1----:R-:W-:Y:S02]  /*219e0*/  IADD3 R3, R0, 0x51, RZ ;  /* 0x0000005100037810 */ /* 0x002fe40007ffe0ff */
[----:B------:R-:W-:Y:S01]  /*219f0*/  FSEL R74, R7, -INF , !P3 ;  /* 0xff800000074a7808 */ /* 0x000fe20005800000 */
[----:B---3--:R-:W-:Y:S01]  /*21a00*/  FFMA.FTZ R7, R153, R14, R197 ;  /* 0x0000000e99077223 */ /* 0x008fe200000100c5 */
[----:B------:R-:W-:Y:S01]  /*21a10*/  FSEL R66, R9, -INF , !P5 ;  /* 0xff80000009427808 */ /* 0x000fe20006800000 */
[----:B------:R-:W-:Y:S01]  /*21a20*/  FFMA.FTZ R10, R153, R12, R207 ;  /* 0x0000000c990a7223 */ /* 0x000fe200000100cf */
[C---:B------:R-:W-:Y:S01]  /*21a30*/  ISETP.GE.AND P5, PT, R4.reuse, R8, PT ;  /* 0x000000080400720c */ /* 0x040fe20003fa6270 */
[----:B------:R1:W3:Y:S01]  /*21a40*/  I2F R12, R3 ;  /* 0x00000003000c7306 */ /* 0x0002e20000201400 */
        /* <DEDUP_REMOVED lines=71> */
[----:B------:R-:W1:Y:S01]  /*21ec0*/  I2F R14, R3 ;  /* 0x00000003000e7306 */ /* 0x000e620000201400 */
[----:B------:R-:W-:-:S02]  /*21ed0*/  ISETP.GE.AND P1, PT, R4, R6, PT ;  /* 0x000000060400720c */ /* 0x000fc40003f26270 */
[C---:B----4-:R-:W-:Y:S02]  /*21ee0*/  IADD3 R4, R0.reuse, 0xa1, RZ ;  /* 0x000000a100047810 */ /* 0x050fe40007ffe0ff */
[----:B------:R-:W-:Y:S01]  /*21ef0*/  FSEL R103, R7, -INF , !P3 ;  /* 0xff80000007677808 */ /* 0x000fe20005800000 */
[----:B------:R-:W-:Y:S01]  /*21f00*/  FFMA.FTZ R7, R153, R11, R77 ;  /* 0x0000000b99077223 */ /* 0x000fe2000001004d */
[----:B------:R-:W-:Y:S01]  /*21f10*/  FSEL R102, R9, -INF , !P5 ;  /* 0xff80000009667808 */ /* 0x000fe20006800000 */
[----:B------:R-:W-:Y:S01]  /*21f20*/  FFMA.FTZ R10, R153, R13, R119 ;  /* 0x0000000d990a7223 */ /* 0x000fe20000010077 */
[C---:B------:R-:W-:Y:S01]  /*21f30*/  ISETP.GE.AND P5, PT, R5.reuse, R8, PT ;  /* 0x000000080500720c */ /* 0x040fe20003fa6270 */
[----:B------:R-:W3:Y:S01]  /*21f40*/  I2F R13, R4 ;  /* 0x00000004000d7306 */ /* 0x000ee20000201400 */
[----:B------:R-:W-:Y:S02]  /*21f50*/  ISETP.GE.AND P3, PT, R5, R6, PT ;  /* 0x000000060500720c */ /* 0x000fe40003f66270 */
[----:B--2---:R-:W-:-:S02]  /*21f60*/  IADD3 R5, R0, 0xa9, RZ ;  /* 0x000000a900057810 */ /* 0x004fc40007ffe0ff */
[----:B------:R-:W-:Y:S01]  /*21f70*/  FSEL R104, R7, -INF , !P4 ;  /* 0xff80000007687808 */ /* 0x000fe20006000000 */
[CC--:B------:R-:W-:Y:S02]  /*21f80*/  FFMA.FTZ R7, R153.reuse, R12.reuse, R93 ;  /* 0x0000000c99077223 */ /* 0x0c0fe4000001005d */
[C---:B------:R-:W-:Y:S01]  /*21f90*/  FFMA.FTZ R9, R153.reuse, R11, R79 ;  /* 0x0000000b99097223 */ /* 0x040fe2000001004f */
[----:B------:R-:W-:Y:S01]  /*21fa0*/  FSEL R79, R10, -INF , !P6 ;  /* 0xff8000000a4f7808 */ /* 0x000fe20007000000 */
[----:B------:R-:W2:Y:S01]  /*21fb0*/  I2F R11, R5 ;  /* 0x00000005000b7306 */ /* 0x000ea20000201400 */
[----:B------:R-:W-:Y:S01]  /*21fc0*/  FFMA.FTZ R10, R153, R12, R95 ;  /* 0x0000000c990a7223 */ /* 0x000fe2000001005f */
[----:B------:R-:W-:Y:S01]  /*21fd0*/  FSEL R95, R7, -INF , !P5 ;  /* 0xff800000075f7808 */ /* 0x000fe20006800000 */
[----:B-1----:R-:W-:Y:S01]  /*21fe0*/  FFMA.FTZ R7, R153, R14, R85 ;  /* 0x0000000e99077223 */ /* 0x002fe20000010055 */
[C---:B------:R-:W-:Y:S02]  /*21ff0*/  ISETP.GE.AND P6, PT, R3.reuse, R8, PT ;  /* 0x000000080300720c */ /* 0x040fe40003fc6270 */
[----:B------:R-:W-:-:S02]  /*22000*/  ISETP.GE.AND P4, PT, R3, R6, PT ;  /* 0x000000060300720c */ /* 0x000fc40003f86270 */
[----:B------:R-:W-:Y:S02]  /*22010*/  IADD3 R3, R0, 0xb1, RZ ;  /* 0x000000b100037810 */ /* 0x000fe40007ffe0ff */
[----:B------:R-:W-:Y:S01]  /*22020*/  FSEL R93, R9, -INF , !P1 ;  /* 0xff800000095d7808 */ /* 0x000fe20004800000 */
[----:B------:R-:W-:Y:S01]  /*22030*/  FFMA.FTZ R9, R153, R14, R87 ;  /* 0x0000000e99097223 */ /* 0x000fe20000010057 */
[----:B------:R1:W4:Y:S01]  /*22040*/  I2F R12, R3 ;  /* 0x00000003000c7306 */ /* 0x0003220000201400 */
[----:B------:R-:W-:Y:S01]  /*22050*/  FSEL R87, R7, -INF , !P6 ;  /* 0xff80000007577808 */ /* 0x000fe20007000000 */
[----:B---3--:R-:W-:Y:S01]  /*22060*/  FFMA.FTZ R7, R153, R13, R81 ;  /* 0x0000000d99077223 */ /* 0x008fe20000010051 */
[C---:B------:R-:W-:Y:S02]  /*22070*/  ISETP.GE.AND P1, PT, R4.reuse, R8, PT ;  /* 0x000000080400720c */ /* 0x040fe40003f26270 */
[----:B------:R-:W-:Y:S02]  /*22080*/  ISETP.GE.AND P5, PT, R4, R6, PT ;  /* 0x000000060400720c */ /* 0x000fe40003fa6270 */
[----:B------:R-:W-:-:S02]  /*22090*/  IADD3 R4, R0, 0xb9, RZ ;  /* 0x000000b900047810 */ /* 0x000fc40007ffe0ff */
[----:B------:R-:W-:Y:S01]  /*220a0*/  FSEL R85, R10, -INF , !P3 ;  /* 0xff8000000a557808 */ /* 0x000fe20005800000 */
[----:B------:R-:W-:Y:S01]  /*220b0*/  FFMA.FTZ R10, R153, R13, R83 ;  /* 0x0000000d990a7223 */ /* 0x000fe20000010053 */
[C---:B------:R-:W-:Y:S01]  /*220c0*/  ISETP.GE.AND P3, PT, R5.reuse, R8, PT ;  /* 0x000000080500720c */ /* 0x040fe20003f66270 */
[----:B------:R3:W1:Y:S01]  /*220d0*/  I2F R14, R4 ;  /* 0x00000004000e7306 */ /* 0x0006620000201400 */
[----:B------:R-:W-:Y:S02]  /*220e0*/  ISETP.GE.AND P6, PT, R5, R6, PT ;  /* 0x000000060500720c */ /* 0x000fe40003fc6270 */
[----:B------:R-:W-:Y:S01]  /*220f0*/  FSEL R105, R7, -INF , !P1 ;  /* 0xff80000007697808 */ /* 0x000fe20004800000 */
[----:B--2---:R-:W-:Y:S01]  /*22100*/  FFMA.FTZ R7, R153, R11, R61 ;  /* 0x0000000b99077223 */ /* 0x004fe2000001003d */
[----:B------:R-:W-:Y:S02]  /*22110*/  IADD3 R5, R0, 0xc1, RZ ;  /* 0x000000c100057810 */ /* 0x000fe40007ffe0ff */
[----:B------:R-:W-:-:S02]  /*22120*/  FSEL R81, R9, -INF , !P4 ;  /* 0xff80000009517808 */ /* 0x000fc40006000000 */
[----:B------:R2:W2:Y:S01]  /*22130*/  I2F R13, R5 ;  /* 0x00000005000d7306 */ /* 0x0004a20000201400 */
[----:B------:R-:W-:Y:S02]  /*22140*/  FSEL R83, R10, -INF , !P5 ;  /* 0xff8000000a537808 */ /* 0x000fe40006800000 */
[----:B------:R-:W-:Y:S02]  /*22150*/  FSEL R106, R7, -INF , !P3 ;  /* 0xff800000076a7808 */ /* 0x000fe40005800000 */
[C---:B------:R-:W-:Y:S02]  /*22160*/  ISETP.GE.AND P4, PT, R3.reuse, R8, PT ;  /* 0x000000080300720c */ /* 0x040fe40003f86270 */
[----:B------:R-:W-:Y:S02]  /*22170*/  ISETP.GE.AND P1, PT, R3, R6, PT ;  /* 0x000000060300720c */ /* 0x000fe40003f26270 */
[C---:B------:R-:W-:Y:S02]  /*22180*/  ISETP.GE.AND P5, PT, R4.reuse, R8, PT ;  /* 0x000000080400720c */ /* 0x040fe40003fa6270 */
[----:B------:R-:W-:-:S02]  /*22190*/  ISETP.GE.AND P3, PT, R4, R6, PT ;  /* 0x000000060400720c */ /* 0x000fc40003f66270 */
[C---:B-1----:R-:W-:Y:S02]  /*221a0*/  IADD3 R3, R0.reuse, 0xc9, RZ ;  /* 0x000000c900037810 */ /* 0x042fe40007ffe0ff */
[----:B---3--:R-:W-:Y:S01]  /*221b0*/  IADD3 R4, R0, 0xd1, RZ ;  /* 0x000000d100047810 */ /* 0x008fe20007ffe0ff */
[CC--:B----4-:R-:W-:Y:S02]  /*221c0*/  FFMA.FTZ R7, R153.reuse, R12.reuse, R73 ;  /* 0x0000000c99077223 */ /* 0x0d0fe40000010049 */
[C---:B------:R-:W-:Y:S01]  /*221d0*/  FFMA.FTZ R9, R153.reuse, R11, R63 ;  /* 0x0000000b99097223 */ /* 0x040fe2000001003f */
[----:B------:R-:W-:Y:S01]  /*221e0*/  I2F R15, R4 ;  /* 0x00000004000f7306 */ /* 0x000fe20000201400 */
[----:B------:R-:W-:Y:S01]  /*221f0*/  FFMA.FTZ R10, R153, R12, R75 ;  /* 0x0000000c990a7223 */ /* 0x000fe2000001004b */
[----:B------:R-:W-:Y:S01]  /*22200*/  FSEL R107, R7, -INF , !P4 ;  /* 0xff800000076b7808 */ /* 0x000fe20006000000 */
[----:B------:R-:W-:Y:S01]  /*22210*/  FFMA.FTZ R7, R153, R14, R69 ;  /* 0x0000000e99077223 */ /* 0x000fe20000010045 */
[----:B------:R-:W-:-:S04]  /*22220*/  FSEL R73, R9, -INF , !P6 ;  /* 0xff80000009497808 */ /* 0x000fc80007000000 */
[----:B------:R-:W1:Y:S01]  /*22230*/  I2F R11, R3 ;  /* 0x00000003000b7306 */ /* 0x000e620000201400 */
[C---:B------:R-:W-:Y:S02]  /*22240*/  ISETP.GE.AND P6, PT, R5.reuse, R8, PT ;  /* 0x000000080500720c */ /* 0x040fe40003fc6270 */
[----:B------:R-:W-:Y:S02]  /*22250*/  ISETP.GE.AND P4, PT, R5, R6, PT ;  /* 0x000000060500720c */ /* 0x000fe40003f86270 */
[----:B--2---:R-:W-:Y:S01]  /*22260*/  IADD3 R5, R0, 0xd9, RZ ;  /* 0x000000d900057810 */ /* 0x004fe20007ffe0ff */
[C---:B------:R-:W-:Y:S01]  /*22270*/  FFMA.FTZ R9, R153.reuse, R14, R71 ;  /* 0x0000000e99097223 */ /* 0x040fe20000010047 */
[----:B------:R-:W-:Y:S01]  /*22280*/  FSEL R75, R10, -INF , !P1 ;  /* 0xff8000000a4b7808 */ /* 0x000fe20004800000 */
[-C--:B------:R-:W-:Y:S01]  /*22290*/  FFMA.FTZ R10, R153, R13.reuse, R65 ;  /* 0x0000000d990a7223 */ /* 0x080fe20000010041 */
[----:B------:R-:W-:Y:S01]  /*222a0*/  FSEL R109, R7, -INF , !P5 ;  /* 0xff800000076d7808 */ /* 0x000fe20006800000 */
[----:B------:R-:W2:Y:S01]  /*222b0*/  I2F R12, R5 ;  /* 0x00000005000c7306 */ /* 0x000ea20000201400 */
[----:B------:R-:W-:Y:S01]  /*222c0*/  FFMA.FTZ R7, R153, R13, R67 ;  /* 0x0000000d99077223 */ /* 0x000fe20000010043 */
[----:B------:R-:W-:-:S02]  /*222d0*/  FSEL R111, R9, -INF , !P3 ;  /* 0xff800000096f7808 */ /* 0x000fc40005800000 */
[----:B------:R-:W-:Y:S02]  /*222e0*/  FSEL R115, R10, -INF , !P6 ;  /* 0xff8000000a737808 */ /* 0x000fe40007000000 */
[----:B------:R-:W-:Y:S01]  /*222f0*/  ISETP.GE.AND P1, PT, R3, R8, PT ;  /* 0x000000080300720c */ /* 0x000fe20003f26270 */
[----:B-1----:R-:W-:Y:S01]  /*22300*/  FFMA.FTZ R9, R153, R11, R55 ;  /* 0x0000000b99097223 */ /* 0x002fe20000010037 */
[----:B------:R-:W-:Y:S02]  /*22310*/  ISETP.GE.AND P5, PT, R3, R6, PT ;  /* 0x000000060300720c */ /* 0x000fe40003fa6270 */
[C---:B------:R-:W-:Y:S02]  /*22320*/  ISETP.GE.AND P3, PT, R4.reuse, R8, PT ;  /* 0x000000080400720c */ /* 0x040fe40003f66270 */
[----:B------:R-:W-:Y:S02]  /*22330*/  ISETP.GE.AND P6, PT, R4, R6, PT ;  /* 0x000000060400720c */ /* 0x000fe40003fc6270 */
[----:B------:R-:W-:Y:S01]  /*22340*/  FSEL R113, R7, -INF , !P4 ;  /* 0xff80000007717808 */ /* 0x000fe20006000000 */
[----:B------:R-:W-:Y:S01]  /*22350*/  FFMA.FTZ R7, R153, R15, R49 ;  /* 0x0000000f99077223 */ /* 0x000fe20000010031 */
[----:B------:R-:W-:-:S02]  /*22360*/  IADD3 R3, R0, 0xe1, RZ ;  /* 0x000000e100037810 */ /* 0x000fc40007ffe0ff */
[----:B------:R-:W-:Y:S02]  /*22370*/  IADD3 R4, R0, 0xe9, RZ ;  /* 0x000000e900047810 */ /* 0x000fe40007ffe0ff */
[----:B------:R1:W3:Y:S01]  /*22380*/  I2F R13, R3 ;  /* 0x00000003000d7306 */ /* 0x0002e20000201400 */
[----:B------:R-:W-:Y:S02]  /*22390*/  FSEL R118, R9, -INF , !P5 ;  /* 0xff80000009767808 */ /* 0x000fe40006800000 */
[----:B------:R-:W-:Y:S01]  /*223a0*/  FSEL R121, R7, -INF , !P3 ;  /* 0xff80000007797808 */ /* 0x000fe20005800000 */
[----:B------:R-:W-:Y:S01]  /*223b0*/  FFMA.FTZ R10, R153, R11, R53 ;  /* 0x0000000b990a7223 */ /* 0x000fe20000010035 */
[----:B------:R-:W-:-:S03]  /*223c0*/  ISETP.GE.AND P5, PT, R3, R8, PT ;  /* 0x000000080300720c */ /* 0x000fc60003fa6270 */
[----:B------:R-:W4:Y:S01]  /*223d0*/  I2F R14, R4 ;  /* 0x00000004000e7306 */ /* 0x000f220000201400 */
[----:B------:R-:W-:Y:S01]  /*223e0*/  ISETP.GE.AND P3, PT, R3, R6, PT ;  /* 0x000000060300720c */ /* 0x000fe20003f66270 */
[CC--:B--2---:R-:W-:Y:S02]  /*223f0*/  FFMA.FTZ R7, R153.reuse, R12.reuse, R57 ;  /* 0x0000000c99077223 */ /* 0x0c4fe40000010039 */
[----:B------:R-:W-:Y:S01]  /*22400*/  FFMA.FTZ R9, R153, R12, R59 ;  /* 0x0000000c99097223 */ /* 0x000fe2000001003b */
[----:B-1----:R-:W-:Y:S02]  /*22410*/  IADD3 R3, R0, 0xf1, RZ ;  /* 0x000000f100037810 */ /* 0x002fe40007ffe0ff */
[----:B------:R-:W-:Y:S02]  /*22420*/  FSEL R117, R10, -INF , !P1 ;  /* 0xff8000000a757808 */ /* 0x000fe40004800000 */
[----:B------:R-:W1:Y:S01]  /*22430*/  I2F R12, R3 ;  /* 0x00000003000c7306 */ /* 0x000e620000201400 */
[----:B------:R-:W-:-:S02]  /*22440*/  ISETP.GE.AND P4, PT, R5, R8, PT ;  /* 0x000000080500720c */ /* 0x000fc40003f86270 */
[----:B------:R-:W-:Y:S01]  /*22450*/  ISETP.GE.AND P1, PT, R5, R6, PT ;  /* 0x000000060500720c */ /* 0x000fe20003f26270 */
[C---:B------:R-:W-:Y:S02]  /*22460*/  FFMA.FTZ R5, R153.reuse, R15, R51 ;  /* 0x0000000f99057223 */ /* 0x040fe40000010033 */
[-C--:B---3--:R-:W-:Y:S01]  /*22470*/  FFMA.FTZ R11, R153, R13.reuse, R41 ;  /* 0x0000000d990b7223 */ /* 0x088fe20000010029 */
[----:B------:R-:W-:Y:S01]  /*22480*/  FSEL R125, R9, -INF , !P1 ;  /* 0xff800000097d7808 */ /* 0x000fe20004800000 */
[----:B------:R-:W-:Y:S01]  /*22490*/  FFMA.FTZ R10, R153, R13, R43 ;  /* 0x0000000d990a7223 */ /* 0x000fe2000001002b */
[----:B------:R-:W-:Y:S01]  /*224a0*/  FSEL R119, R5, -INF , !P6 ;  /* 0xff80000005777808 */ /* 0x000fe20007000000 */
[----:B----4-:R-:W-:Y:S01]  /*224b0*/  FFMA.FTZ R5, R153, R14, R45 ;  /* 0x0000000e99057223 */ /* 0x010fe2000001002d */
[----:B------:R-:W-:Y:S02]  /*224c0*/  ISETP.GE.AND P1, PT, R4, R8, PT ;  /* 0x000000080400720c */ /* 0x000fe40003f26270 */
[----:B------:R-:W-:-:S02]  /*224d0*/  FSEL R129, R11, -INF , !P5 ;  /* 0xff8000000b817808 */ /* 0x000fc40006800000 */
[----:B------:R-:W-:Y:S02]  /*224e0*/  FSEL R127, R10, -INF , !P3 ;  /* 0xff8000000a7f7808 */ /* 0x000fe40005800000 */
[----:B------:R-:W-:Y:S02]  /*224f0*/  FSEL R173, R5, -INF , !P1 ;  /* 0xff80000005ad7808 */ /* 0x000fe40004800000 */
[----:B------:R-:W-:Y:S01]  /*22500*/  ISETP.GE.AND P5, PT, R4, R6, PT ;  /* 0x000000060400720c */ /* 0x000fe20003fa6270 */
[----:B-1----:R-:W-:Y:S01]  /*22510*/  FFMA.FTZ R4, R153, R12, R33 ;  /* 0x0000000c99047223 */ /* 0x002fe20000010021 */
[C---:B------:R-:W-:Y:S02]  /*22520*/  ISETP.GE.AND P3, PT, R3.reuse, R8, PT ;  /* 0x000000080300720c */ /* 0x040fe40003f66270 */
[----:B------:R-:W-:Y:S01]  /*22530*/  ISETP.GE.AND P1, PT, R3, R6, PT ;  /* 0x000000060300720c */ /* 0x000fe20003f26270 */
[----:B------:R-:W-:Y:S01]  /*22540*/  FFMA.FTZ R3, R153, R14, R47 ;  /* 0x0000000e99037223 */ /* 0x000fe2000001002f */
[----:B------:R-:W-:Y:S01]  /*22550*/  FSEL R123, R7, -INF , !P4 ;  /* 0xff800000077b7808 */ /* 0x000fe20006000000 */
[----:B------:R1:W2:Y:S01]  /*22560*/  I2F R13, R0 ;  /* 0x00000000000d7306 */ /* 0x0002a20000201400 */
[----:B------:R-:W-:-:S02]  /*22570*/  ISETP.GE.AND P6, PT, R0, R8, PT ;  /* 0x000000080000720c */ /* 0x000fc40003fc6270 */
[----:B------:R-:W-:Y:S02]  /*22580*/  ISETP.GE.AND P4, PT, R0, R6, PT ;  /* 0x000000060000720c */ /* 0x000fe40003f86270 */
[----:B------:R-:W-:Y:S02]  /*22590*/  FSEL R175, R3, -INF , !P5 ;  /* 0xff80000003af7808 */ /* 0x000fe40006800000 */
[----:B------:R-:W-:Y:S02]  /*225a0*/  FSEL R179, R4, -INF , !P3 ;  /* 0xff80000004b37808 */ /* 0x000fe40005800000 */
[----:B-1----:R-:W-:-:S04]  /*225b0*/  IADD3 R0, R0, 0xf9, RZ ;  /* 0x000000f900007810 */ /* 0x002fc80007ffe0ff */
[----:B------:R1:W3:Y:S01]  /*225c0*/  I2F R7, R0 ;  /* 0x0000000000077306 */ /* 0x0002e20000201400 */
[C---:B------:R-:W-:Y:S02]  /*225d0*/  ISETP.GE.AND P5, PT, R0.reuse, R8, PT ;  /* 0x000000080000720c */ /* 0x040fe40003fa6270 */
[----:B------:R-:W-:Y:S01]  /*225e0*/  ISETP.GE.AND P3, PT, R0, R6, PT ;  /* 0x000000060000720c */ /* 0x000fe20003f66270 */
[----:B-1----:R-:W-:-:S05]  /*225f0*/  FFMA.FTZ R0, R153, R12, R35 ;  /* 0x0000000c99007223 */ /* 0x002fca0000010023 */
[----:B------:R-:W-:Y:S02]  /*22600*/  FSEL R177, R0, -INF , !P1 ;  /* 0xff80000000b17808 */ /* 0x000fe40004800000 */
[----:B------:R-:W-:Y:S01]  /*22610*/  ISETP.GT.AND P1, PT, R252, R37, PT ;  /* 0x00000025fc00720c */ /* 0x000fe20003f24270 */
[CC--:B--2---:R-:W-:Y:S02]  /*22620*/  FFMA.FTZ R6, R153.reuse, R13.reuse, R24 ;  /* 0x0000000d99067223 */ /* 0x0c4fe40000010018 */
[C---:B------:R-:W-:Y:S02]  /*22630*/  FFMA.FTZ R4, R153.reuse, R13, R26 ;  /* 0x0000000d99047223 */ /* 0x040fe4000001001a */
[CC--:B---3--:R-:W-:Y:S02]  /*22640*/  FFMA.FTZ R5, R153.reuse, R7.reuse, R29 ;  /* 0x0000000799057223 */ /* 0x0c8fe4000001001d */
        /* <DEDUP_REMOVED lines=39> */
[-C--:B------:R-:W-:Y:S02]  /*228c0*/  LOP3.LUT R5, R9, R0.reuse, RZ, 0x3c, !PT ;  /* 0x0000000009057212 */ /* 0x080fe400078e3cff */
[----:B------:R-:W-:Y:S02]  /*228d0*/  ISETP.GE.U32.AND P6, PT, R6, R7, PT ;  /* 0x000000070600720c */ /* 0x000fe40003fc6070 */
[----:B------:R-:W-:-:S02]  /*228e0*/  LOP3.LUT R6, R36, R0, RZ, 0x3c, !PT ;  /* 0x0000000024067212 */ /* 0x000fc400078e3cff */
[----:B------:R-:W-:Y:S02]  /*228f0*/  ISETP.GE.AND P0, PT, R5, RZ, PT ;  /* 0x000000ff0500720c */ /* 0x000fe40003f06270 */
[----:B------:R-:W-:Y:S02]  /*22900*/  ISETP.GE.AND P4, PT, R6, RZ, PT ;  /* 0x000000ff0600720c */ /* 0x000fe40003f86270 */
[----:B------:R-:W-:Y:S02]  /*22910*/  ISETP.NE.AND P3, PT, R0, RZ, PT ;  /* 0x000000ff0000720c */ /* 0x000fe40003f65270 */
[----:B------:R-:W-:Y:S02]  /*22920*/  @P5 IADD3 R3, R3, 0x1, RZ ;  /* 0x0000000103035810 */ /* 0x000fe40007ffe0ff */
[----:B------:R-:W-:Y:S02]  /*22930*/  LOP3.LUT R5, RZ, R0, RZ, 0x33, !PT ;  /* 0x00000000ff057212 */ /* 0x000fe400078e33ff */
[----:B------:R-:W-:-:S03]  /*22940*/  @P6 IADD3 R4, R4, 0x1, RZ ;  /* 0x0000000104046810 */ /* 0x000fc60007ffe0ff */
        /* <DEDUP_REMOVED lines=26> */
.L_x_4216:
[----:B-----5:R-:W2:Y:S02]  /*22af0*/  LD.E R0, [R156.64+0x38] ;  /* 0x000038069c007980 */ /* 0x020ea4000c101900 */
[----:B--2---:R-:W-:-:S04]  /*22b00*/  LEA R0, -R0, RZ, 0x8 ;  /* 0x000000ff00007211 */ /* 0x004fc800078e41ff */
[----:B------:R-:W-:Y:S02]  /*22b10*/  SHF.R.S32.HI R3, RZ, 0x1f, R0 ;  /* 0x0000001fff037819 */ /* 0x000fe40000011400 */
.L_x_4217:
[----:B------:R-:W-:Y:S05]  /*22b20*/  BSYNC B0 ;  /* 0x0000000000007941 */ /* 0x000fea0003800000 */
.L_x_4215:
[----:B------:R-:W-:Y:S01]  /*22b30*/  @!P2 IADD3 R4, P3, R0, R152, RZ ;  /* 0x000000980004a210 */ /* 0x000fe20007f7e0ff */
[----:B------:R-:W-:Y:S01]  /*22b40*/  @!P2 IMAD.MOV.U32 R12, RZ, RZ, R0 ;  /* 0x000000ffff0ca224 */ /* 0x000fe200078e0000 */
[C---:B------:R-:W-:Y:S01]  /*22b50*/  @!P2 LEA R5, P0, R192.reuse, R0, 0x5 ;  /* 0x00000000c005a211 */ /* 0x040fe200078028ff */
[----:B------:R-:W-:Y:S01]  /*22b60*/  @!P2 IMAD.MOV.U32 R13, RZ, RZ, R3 ;  /* 0x000000ffff0da224 */ /* 0x000fe200078e0003 */
[----:B------:R1:W-:Y:S01]  /*22b70*/  @P2 STS.128 [R191+0x2000], RZ ;  /* 0x002000ffbf002388 */ /* 0x0003e20000000c00 */
[----:B------:R-:W-:Y:S01]  /*22b80*/  @!P2 IMAD.X R6, R3, 0x1, R158, P3 ;  /* 0x000000010306a824 */ /* 0x000fe200018e069e */
[----:B------:R-:W-:Y:S01]  /*22b90*/  @!P2 LEA.HI.X R7, R192, R3, R193, 0x5, P0 ;  /* 0x00000003c007a211 */ /* 0x000fe200000f2cc1 */
[C---:B------:R-:W-:Y:S01]  /*22ba0*/  @!P2 IMAD R16, R193.reuse, 0x60, RZ ;  /* 0x00000060c110a824 */ /* 0x040fe200078e02ff */
[CC--:B------:R-:W-:Y:S01]  /*22bb0*/  @!P2 LEA R36, P3, R4.reuse, R227.reuse, 0x1 ;  /* 0x000000e30424a211 */ /* 0x0c0fe200078608ff */
[----:B------:R-:W-:Y:S01]  /*22bc0*/  @!P2 IMAD R15, R193, 0x30, RZ ;  /* 0x00000030c10fa824 */ /* 0x000fe200078e02ff */
[----:B------:R-:W-:Y:S01]  /*22bd0*/  @!P2 LEA R34, P0, R5, R227, 0x1 ;  /* 0x000000e30522a211 */ /* 0x000fe200078008ff */
[----:B------:R-:W-:Y:S01]  /*22be0*/  @!P2 IMAD R14, R193, 0x50, RZ ;  /* 0x00000050c10ea824 */ /* 0x000fe200078e02ff */
[-C--:B------:R-:W-:Y:S01]  /*22bf0*/  @!P2 LEA.HI.X R37, R4, R228.reuse, R6, 0x1, P3 ;  /* 0x000000e40425a211 */ /* 0x080fe200018f0c06 */
[--C-:B------:R-:W-:Y:S01]  /*22c00*/  @!P2 IMAD.MOV.U32 R4, RZ, RZ, R0.reuse ;  /* 0x000000ffff04a224 */ /* 0x100fe200078e0000 */
[-C--:B------:R-:W-:Y:S01]  /*22c10*/  @!P2 LEA.HI.X R35, R5, R228.reuse, R7, 0x1, P0 ;  /* 0x000000e40523a211 */ /* 0x080fe200000f0c07 */
[----:B------:R-:W-:Y:S01]  /*22c20*/  @!P2 IMAD.MOV.U32 R5, RZ, RZ, R3 ;  /* 0x000000ffff05a224 */ /* 0x000fe200078e0003 */
[----:B------:R-:W-:Y:S01]  /*22c30*/  @!P2 MOV R7, R3 ;  /* 0x000000030007a202 */ /* 0x000fe20000000f00 */
[----:B------:R-:W-:Y:S01]  /*22c40*/  @!P2 IMAD.MOV.U32 R6, RZ, RZ, R0 ;  /* 0x000000ffff06a224 */ /* 0x000fe200078e0000 */
[-C--:B------:R-:W-:Y:S01]  /*22c50*/  @!P2 LEA R10, P3, R0, R227.reuse, 0x1 ;  /* 0x000000e3000aa211 */ /* 0x080fe200078608ff */
[----:B------:R-:W-:Y:S01]  /*22c60*/  @!P2 IMAD.WIDE.U32 R8, R192, 0x30, R4 ;  /* 0x00000030c008a825 */ /* 0x000fe200078e0004 */
[----:B------:R-:W-:Y:S02]  /*22c70*/  BSSY B0, `(.L_x_4218) ;  /* 0x000009b000007945 */ /* 0x000fe40003800000 */
        /* <DEDUP_REMOVED lines=11> */
[-C--:B------:R-:W-:Y:S01]  /*22d30*/  @!P2 LEA.HI.X R29, R4, R228.reuse, R5, 0x1, P0 ;  /* 0x000000e4041da211 */ /* 0x080fe200000f0c05 */
[----:B------:R-:W-:Y:S01]  /*22d40*/  @!P2 IMAD.IADD R15, R15, 0x1, R9 ;  /* 0x000000010f0fa824 */ /* 0x000fe200078e0209 */
[----:B------:R-:W-:Y:S01]  /*22d50*/  @!P2 IADD3 R14, R14, R7, RZ ;  /* 0x000000070e0ea210 */ /* 0x000fe20007ffe0ff */
[----:B------:R-:W-:Y:S01]  /*22d60*/  @!P2 IMAD.MOV.U32 R4, RZ, RZ, R0 ;  /* 0x000000ffff04a224 */ /* 0x000fe200078e0000 */
[-C--:B------:R-:W-:Y:S01]  /*22d70*/  @!P2 LEA R30, P3, R6, R227.reuse, 0x1 ;  /* 0x000000e3061ea211 */ /* 0x080fe200078608ff */
        /* <DEDUP_REMOVED lines=32> */
[----:B------:R-:W-:Y:S01]  /*22f80*/  @!P2 LEA R16, P0, R4, R227, 0x1 ;  /* 0x000000e30410a211 */ /* 0x000fe200078008ff */
        /* <DEDUP_REMOVED lines=11> */
[-C--:B------:R-:W-:Y:S01]  /*23040*/  @!P2 LEA.HI.X R17, R4, R228.reuse, R5, 0x1, P0 ;  /* 0x000000e40411a211 */ /* 0x080fe200000f0c05 */
[----:B------:R-:W-:Y:S01]  /*23050*/  @!P2 IMAD.IADD R11, R19, 0x1, R11 ;  /* 0x00000001130ba824 */ /* 0x000fe200078e020b */
[----:B------:R-:W-:Y:S01]  /*23060*/  @!P2 MOV R5, R3 ;  /* 0x000000030005a202 */ /* 0x000fe20000000f00 */
[--C-:B------:R-:W-:Y:S01]  /*23070*/  @!P2 IMAD.MOV.U32 R4, RZ, RZ, R0.reuse ;  /* 0x000000ffff04a224 */ /* 0x100fe200078e0000 */
[-C--:B------:R-:W-:Y:S01]  /*23080*/  @!P2 LEA.HI.X R23, R8, R228.reuse, R9, 0x1, P4 ;  /* 0x000000e40817a211 */ /* 0x080fe200020f0c09 */
[----:B------:R-:W-:Y:S01]  /*23090*/  @!P2 IMAD.MOV.U32 R12, RZ, RZ, R0 ;  /* 0x000000ffff0ca224 */ /* 0x000fe200078e0000 */
[----:B------:R-:W-:Y:S01]  /*230a0*/  @!P2 LEA.HI.X R21, R6, R228, R7, 0x1, P3 ;  /* 0x000000e40615a211 */ /* 0x000fe200018f0c07 */
[----:B------:R-:W-:Y:S01]  /*230b0*/  @!P2 IMAD.MOV.U32 R13, RZ, RZ, R3 ;  /* 0x000000ffff0da224 */ /* 0x000fe200078e0003 */
[C---:B------:R-:W-:Y:S01]  /*230c0*/  @!P2 LEA R9, P3, R192.reuse, R0, 0x6 ;  /* 0x00000000c009a211 */ /* 0x040fe200078630ff */
[----:B------:R-:W-:Y:S01]  /*230d0*/  @!P2 IMAD.WIDE.U32 R6, R192, 0xd0, R4 ;  /* 0x000000d0c006a825 */ /* 0x000fe200078e0004 */
[----:B------:R-:W-:-:S02]  /*230e0*/  @!P2 LEA.HI.X R25, R10, R228, R11, 0x1, P5 ;  /* 0x000000e40a19a211 */ /* 0x000fc400028f0c0b */
[----:B------:R-:W-:Y:S01]  /*230f0*/  @!P2 LEA R14, P5, R9, R227, 0x1 ;  /* 0x000000e3090ea211 */ /* 0x000fe200078a08ff */
[C---:B------:R-:W-:Y:S01]  /*23100*/  @!P2 IMAD.WIDE.U32 R4, R192.reuse, 0xe0, R12 ;  /* 0x000000e0c004a825 */ /* 0x040fe200078e000c */
[CC--:B------:R-:W-:Y:S02]  /*23110*/  @!P2 LEA.HI.X R13, R192.reuse, R3.reuse, R193, 0x6, P3 ;  /* 0x00000003c00da211 */ /* 0x0c0fe400018f34c1 */
[C---:B------:R-:W-:Y:S01]  /*23120*/  @!P2 LEA R11, P0, R192.reuse, R0, 0x7 ;  /* 0x00000000c00ba211 */ /* 0x040fe200078038ff */
[----:B------:R-:W-:Y:S01]  /*23130*/  @!P2 IMAD R10, R193, 0xd0, RZ ;  /* 0x000000d0c10aa824 */ /* 0x000fe200078e02ff */
[-C--:B------:R-:W-:Y:S01]  /*23140*/  @!P2 LEA.HI.X R15, R9, R228.reuse, R13, 0x1, P5 ;  /* 0x000000e4090fa211 */ /* 0x080fe200028f0c0d */
[----:B------:R-:W-:Y:S01]  /*23150*/  @!P2 IMAD R8, R193, 0xe0, RZ ;  /* 0x000000e0c108a824 */ /* 0x000fe200078e02ff */
[----:B------:R-:W-:Y:S02]  /*23160*/  @!P2 LEA.HI.X R19, R192, R3, R193, 0x7, P0 ;  /* 0x00000003c013a211 */ /* 0x000fe400000f3cc1 */
[C---:B------:R-:W-:Y:S01]  /*23170*/  @!P2 LEA R12, P4, R11.reuse, R227, 0x1 ;  /* 0x000000e30b0ca211 */ /* 0x040fe200078808ff */
        /* <DEDUP_REMOVED lines=74> */
.L_x_4219:
[----:B------:R-:W-:Y:S05]  /*23620*/  BSYNC B0 ;  /* 0x0000000000007941 */ /* 0x000fea0003800000 */
.L_x_4218:
[----:B------:R-:W0:Y:S01]  /*23630*/  LDGDEPBAR ;  /* 0x00000000000079af */ /* 0x000e220000000000 */
[----:B------:R-:W-:-:S04]  /*23640*/  LEA R227, P0, R0, R227, 0x1 ;  /* 0x000000e300e37211 */ /* 0x000fc800078008ff */
[----:B------:R-:W-:-:S04]  /*23650*/  LEA.HI.X R228, R0, R228, R3, 0x1, P0 ;  /* 0x000000e400e47211 */ /* 0x000fc800000f0c03 */
.L_x_4214:
[----:B------:R-:W-:Y:S05]  /*23660*/  BSYNC B1 ;  /* 0x0000000000017941 */ /* 0x000fea0003800000 */
.L_x_4213:
[----:B-----5:R-:W-:Y:S01]  /*23670*/  FMNMX.FTZ R0, R2, R38, !PT ;  /* 0x0000002602007209 */ /* 0x020fe20007810000 */
[----:B-1----:R-:W3:Y:S01]  /*23680*/  LDL.LU R8, [R1+0x8] ;  /* 0x0000080001087983 */ /* 0x002ee20000300800 */
[----:B------:R-:W-:Y:S02]  /*23690*/  MOV R158, R76 ;  /* 0x0000004c009e7202 */ /* 0x000fe40000000f00 */
[----:B------:R-:W-:Y:S01]  /*236a0*/  FMNMX.FTZ R0, R42, R0, !PT ;  /* 0x000000002a007209 */ /* 0x000fe20007810000 */
[----:B------:R-:W4:Y:S01]  /*236b0*/  LDL.LU R9, [R1+0x4] ;  /* 0x0000040001097983 */ /* 0x000f220000300800 */
        /* <DEDUP_REMOVED lines=8> */
[----:B--2---:R-:W2:Y:S01]  /*23740*/  LD.E R0, [R156.64+0xdc] ;  /* 0x0000dc069c007980 */ /* 0x004ea2000c101900 */
        /* <DEDUP_REMOVED lines=115> */
[----:B------:R-:W-:Y:S02]  /*23e80*/  MOV R35, R58 ;  /* 0x0000003a00237202 */ /* 0x000fe40000000f00 */
[----:B------:R-:W-:Y:S02]  /*23e90*/  FMNMX.FTZ R3, R70, R3, !PT ;  /* 0x0000000346037209 */ /* 0x000fe40007810000 */
[----:B------:R-:W-:-:S02]  /*23ea0*/  FMNMX.FTZ R4, R173, R4, !PT ;  /* 0x00000004ad047209 */ /* 0x000fc40007810000 */
[----:B------:R-:W-:Y:S02]  /*23eb0*/  FMNMX.FTZ R3, R195, R3, !PT ;  /* 0x00000003c3037209 */ /* 0x000fe40007810000 */
[----:B------:R-:W-:-:S03]  /*23ec0*/  FMNMX.FTZ R4, R35, R4, !PT ;  /* 0x0000000423047209 */ /* 0x000fc60007810000 */
[----:B------:R-:W1:Y:S01]  /*23ed0*/  SHFL.BFLY PT, R5, R3, 0x2, 0x1f ;  /* 0x0c401f0003057f89 */ /* 0x000e6200000e0000 */
[----:B------:R-:W-:-:S04]  /*23ee0*/  FMNMX.FTZ R4, R179, R4, !PT ;  /* 0x00000004b3047209 */ /* 0x000fc80007810000 */
[----:B------:R-:W-:-:S04]  /*23ef0*/  FMNMX.FTZ R4, R68, R4, !PT ;  /* 0x0000000444047209 */ /* 0x000fc80007810000 */
[----:B------:R-:W-:-:S05]  /*23f00*/  FMNMX.FTZ R4, R194, R4, !PT ;  /* 0x00000004c2047209 */ /* 0x000fca0007810000 */
[----:B------:R-:W3:Y:S01]  /*23f10*/  SHFL.BFLY PT, R6, R4, 0x2, 0x1f ;  /* 0x0c401f0004067f89 */ /* 0x000ee200000e0000 */
[----:B-1----:R-:W-:-:S05]  /*23f20*/  FMNMX.FTZ R3, R3, R5, !PT ;  /* 0x0000000503037209 */ /* 0x002fca0007810000 */
[----:B------:R-:W1:Y:S01]  /*23f30*/  SHFL.BFLY PT, R5, R3, 0x1, 0x1f ;  /* 0x0c201f0003057f89 */ /* 0x000e6200000e0000 */
[----:B---3--:R-:W-:-:S05]  /*23f40*/  FMNMX.FTZ R4, R4, R6, !PT ;  /* 0x0000000604047209 */ /* 0x008fca0007810000 */
[----:B------:R-:W3:Y:S01]  /*23f50*/  SHFL.BFLY PT, R6, R4, 0x1, 0x1f ;  /* 0x0c201f0004067f89 */ /* 0x000ee200000e0000 */
[----:B-1----:R-:W-:-:S04]  /*23f60*/  FMNMX.FTZ R77, R3, R5, !PT ;  /* 0x00000005034d7209 */ /* 0x002fc80007810000 */
[----:B------:R-:W-:Y:S01]  /*23f70*/  FSETP.NEU.FTZ.AND P0, PT, R77, -INF , PT ;  /* 0xff8000004d00780b */ /* 0x000fe20003f1d000 */
[----:B--2---:R-:W-:-:S05]  /*23f80*/  FMUL.FTZ R3, R0, R77 ;  /* 0x0000004d00037220 */ /* 0x004fca0000410000 */
[----:B------:R-:W-:Y:S02]  /*23f90*/  FSEL R3, R3, RZ, P0 ;  /* 0x000000ff03037208 */ /* 0x000fe40000000000 */
[----:B---3--:R-:W-:-:S03]  /*23fa0*/  FMNMX.FTZ R76, R4, R6, !PT ;  /* 0x00000006044c7209 */ /* 0x008fc60007810000 */
        /* <DEDUP_REMOVED lines=15> */
[----:B------:R1:W-:Y:S02]  /*240a0*/  MUFU.EX2 R53, R4 ;  /* 0x0000000400357308 */ /* 0x0003e40000000800 */
[----:B-1----:R-:W-:-:S06]  /*240b0*/  FFMA.FTZ R4, R176, R0, -R5 ;  /* 0x00000000b0047223 */ /* 0x002fcc0000010805 */
[----:B------:R1:W-:Y:S02]  /*240c0*/  MUFU.EX2 R33, R4 ;  /* 0x0000000400217308 */ /* 0x0003e40000000800 */
[----:B-1----:R-:W-:Y:S01]  /*240d0*/  FADD.FTZ R4, R2, -R6 ;  /* 0x8000000602047221 */ /* 0x002fe20000010000 */
[----:B------:R-:W-:Y:S01]  /*240e0*/  FSEL R6, R76, RZ, P2 ;  /* 0x000000ff4c067208 */ /* 0x000fe20001000000 */
[----:B------:R-:W-:-:S04]  /*240f0*/  FFMA.FTZ R2, R46, R0, -R5 ;  /* 0x000000002e027223 */ /* 0x000fc80000010805 */
[----:B------:R1:W-:Y:S01]  /*24100*/  MUFU.EX2 R67, R2 ;  /* 0x0000000200437308 */ /* 0x0003e20000000800 */
[----:B------:R-:W-:-:S07]  /*24110*/  FMUL.FTZ R4, R0, R4 ;  /* 0x0000000400047220 */ /* 0x000fce0000410000 */
[----:B------:R-:W2:Y:S01]  /*24120*/  MUFU.EX2 R4, R4 ;  /* 0x0000000400047308 */ /* 0x000ea20000000800 */
[----:B-1----:R-:W-:Y:S02]  /*24130*/  FADD.FTZ R2, R18, -R6 ;  /* 0x8000000612027221 */ /* 0x002fe40000010000 */
[----:B------:R-:W1:Y:S02]  /*24140*/  LDSM.16.MT88.4 R16, [R182+0xa000] ;  /* 0x00a00000b610783b */ /* 0x000e640000004200 */
[----:B------:R-:W-:-:S04]  /*24150*/  FMUL.FTZ R2, R0, R2 ;  /* 0x0000000200027220 */ /* 0x000fc80000410000 */
[----:B------:R3:W3:Y:S01]  /*24160*/  MUFU.EX2 R6, R2 ;  /* 0x0000000200067308 */ /* 0x0006e20000000800 */
[----:B----4-:R-:W-:Y:S01]  /*24170*/  MOV R32, R9 ;  /* 0x0000000900207202 */ /* 0x010fe20000000f00 */
[----:B--2---:R-:W-:Y:S01]  /*24180*/  FMUL.FTZ R134, R134, R4 ;  /* 0x0000000486867220 */ /* 0x004fe20000410000 */
[----:B------:R-:W-:Y:S01]  /*24190*/  MOV R47, R8 ;  /* 0x00000008002f7202 */ /* 0x000fe20000000f00 */
[----:B---3--:R-:W-:-:S04]  /*241a0*/  FFMA.FTZ R2, R126, R0, -R3 ;  /* 0x000000007e027223 */ /* 0x008fc80000010803 */
[----:B------:R2:W-:Y:S01]  /*241b0*/  MUFU.EX2 R44, R2 ;  /* 0x00000002002c7308 */ /* 0x0005e20000000800 */
[----:B------:R-:W-:Y:S01]  /*241c0*/  MOV R126, R10 ;  /* 0x0000000a007e7202 */ /* 0x000fe20000000f00 */
[----:B------:R-:W-:Y:S01]  /*241d0*/  FMUL.FTZ R135, R135, R4 ;  /* 0x0000000487877220 */ /* 0x000fe20000410000 */
[----:B------:R-:W-:Y:S01]  /*241e0*/  F2FP.PACK_AB R9, R61, R7 ;  /* 0x000000073d09723e */ /* 0x000fe200000000ff */
[----:B------:R-:W-:Y:S01]  /*241f0*/  FMUL.FTZ R132, R132, R6 ;  /* 0x0000000684847220 */ /* 0x000fe20000410000 */
[----:B------:R-:W-:Y:S01]  /*24200*/  F2FP.PACK_AB R11, R126, R34 ;  /* 0x000000227e0b723e */ /* 0x000fe200000000ff */
[----:B------:R-:W-:Y:S01]  /*24210*/  FMUL.FTZ R133, R133, R6 ;  /* 0x0000000685857220 */ /* 0x000fe20000410000 */
[----:B------:R-:W-:Y:S01]  /*24220*/  F2FP.PACK_AB R8, R53, R45 ;  /* 0x0000002d3508723e */ /* 0x000fe200000000ff */
[----:B--2---:R-:W-:-:S04]  /*24230*/  FFMA.FTZ R2, R48, R0, -R3 ;  /* 0x0000000030027223 */ /* 0x004fc80000010803 */
[----:B------:R2:W-:Y:S01]  /*24240*/  MUFU.EX2 R46, R2 ;  /* 0x00000002002e7308 */ /* 0x0005e20000000800 */
[----:B------:R-:W-:Y:S01]  /*24250*/  F2FP.PACK_AB R10, R67, R33 ;  /* 0x00000021430a723e */ /* 0x000fe200000000ff */
[-C--:B------:R-:W-:Y:S02]  /*24260*/  FMUL.FTZ R170, R170, R4.reuse ;  /* 0x00000004aaaa7220 */ /* 0x080fe40000410000 */
[----:B------:R-:W-:Y:S02]  /*24270*/  FMUL.FTZ R171, R171, R4 ;  /* 0x00000004abab7220 */ /* 0x000fe40000410000 */
[----:B------:R-:W-:Y:S02]  /*24280*/  FMUL.FTZ R168, R168, R6 ;  /* 0x00000006a8a87220 */ /* 0x000fe40000410000 */
[----:B--2---:R-:W-:-:S04]  /*24290*/  FFMA.FTZ R2, R120, R0, -R3 ;  /* 0x0000000078027223 */ /* 0x004fc80000010803 */
[----:B------:R2:W3:Y:S01]  /*242a0*/  MUFU.EX2 R56, R2 ;  /* 0x0000000200387308 */ /* 0x0004e20000000800 */
[----:B------:R-:W-:Y:S01]  /*242b0*/  FMUL.FTZ R169, R169, R6 ;  /* 0x00000006a9a97220 */ /* 0x000fe20000410000 */
[----:B------:R-:W-:Y:S01]  /*242c0*/  HMMA.16816.F32 R36, R8, R24, R132 ;  /* 0x000000180824723c */ /* 0x000fe20000001884 */
[-C--:B------:R-:W-:Y:S02]  /*242d0*/  FMUL.FTZ R138, R138, R4.reuse ;  /* 0x000000048a8a7220 */ /* 0x080fe40000410000 */
[----:B------:R-:W-:Y:S02]  /*242e0*/  FMUL.FTZ R139, R139, R4 ;  /* 0x000000048b8b7220 */ /* 0x000fe40000410000 */
[-C--:B------:R-:W-:Y:S02]  /*242f0*/  FMUL.FTZ R136, R136, R6.reuse ;  /* 0x0000000688887220 */ /* 0x080fe40000410000 */
[----:B------:R-:W-:Y:S02]  /*24300*/  FMUL.FTZ R137, R137, R6 ;  /* 0x0000000689897220 */ /* 0x000fe40000410000 */
[----:B--2---:R-:W-:-:S02]  /*24310*/  FFMA.FTZ R2, R50, R0, -R3 ;  /* 0x0000000032027223 */ /* 0x004fc40000010803 */
[-C--:B------:R-:W-:Y:S02]  /*24320*/  FMUL.FTZ R142, R142, R4.reuse ;  /* 0x000000048e8e7220 */ /* 0x080fe40000410000 */
[----:B------:R2:W-:Y:S01]  /*24330*/  MUFU.EX2 R134, R2 ;  /* 0x0000000200867308 */ /* 0x0005e20000000800 */
[----:B------:R-:W-:Y:S02]  /*24340*/  FMUL.FTZ R143, R143, R4 ;  /* 0x000000048f8f7220 */ /* 0x000fe40000410000 */
[-C--:B------:R-:W-:Y:S02]  /*24350*/  FMUL.FTZ R140, R140, R6.reuse ;  /* 0x000000068c8c7220 */ /* 0x080fe40000410000 */
[----:B------:R-:W-:Y:S01]  /*24360*/  FMUL.FTZ R141, R141, R6 ;  /* 0x000000068d8d7220 */ /* 0x000fe20000410000 */
[----:B------:R-:W-:Y:S01]  /*24370*/  HMMA.16816.F32 R28, R8, R12, R168 ;  /* 0x0000000c081c723c */ /* 0x000fe200000018a8 */
[----:B--2---:R-:W-:-:S07]  /*24380*/  FFMA.FTZ R2, R128, R0, -R5 ;  /* 0x0000000080027223 */ /* 0x004fce0000010805 */
[C---:B------:R-:W-:Y:S01]  /*24390*/  HMMA.16816.F32 R48, R8.reuse, R26, R136 ;  /* 0x0000001a0830723c */ /* 0x040fe20000001888 */
[-C--:B------:R-:W-:Y:S02]  /*243a0*/  FMUL.FTZ R166, R166, R4.reuse ;  /* 0x00000004a6a67220 */ /* 0x080fe40000410000 */
[----:B------:R-:W-:Y:S01]  /*243b0*/  FMUL.FTZ R167, R167, R4 ;  /* 0x00000004a7a77220 */ /* 0x000fe20000410000 */
[----:B------:R2:W4:Y:S01]  /*243c0*/  MUFU.EX2 R12, R2 ;  /* 0x00000002000c7308 */ /* 0x0005220000000800 */
[-C--:B------:R-:W-:Y:S02]  /*243d0*/  FMUL.FTZ R164, R164, R6.reuse ;  /* 0x00000006a4a47220 */ /* 0x080fe40000410000 */
[----:B------:R-:W-:Y:S01]  /*243e0*/  FMUL.FTZ R165, R165, R6 ;  /* 0x00000006a5a57220 */ /* 0x000fe20000410000 */
[----:B---3--:R-:W-:Y:S01]  /*243f0*/  MOV R139, R56 ;  /* 0x00000038008b7202 */ /* 0x008fe20000000f00 */
[-C--:B------:R-:W-:Y:S01]  /*24400*/  FMUL.FTZ R146, R146, R4.reuse ;  /* 0x0000000492927220 */ /* 0x080fe20000410000 */
[----:B-1----:R-:W-:Y:S01]  /*24410*/  HMMA.16816.F32 R56, R8, R16, R140 ;  /* 0x000000100838723c */ /* 0x002fe2000000188c */
[----:B------:R-:W-:-:S02]  /*24420*/  FMUL.FTZ R147, R147, R4 ;  /* 0x0000000493937220 */ /* 0x000fc40000410000 */
[-C--:B------:R-:W-:Y:S02]  /*24430*/  FMUL.FTZ R144, R144, R6.reuse ;  /* 0x0000000690907220 */ /* 0x080fe40000410000 */
[----:B------:R-:W-:Y:S01]  /*24440*/  FMUL.FTZ R145, R145, R6 ;  /* 0x0000000691917220 */ /* 0x000fe20000410000 */
[----:B------:R-:W-:Y:S01]  /*24450*/  MOV R132, R33 ;  /* 0x0000002100847202 */ /* 0x000fe20000000f00 */
[----:B------:R-:W1:Y:S01]  /*24460*/  LDSM.16.MT88.4 R24, [R181+0xa800] ;  /* 0x00a80000b518783b */ /* 0x000e620000004200 */
[----:B--2---:R-:W-:-:S04]  /*24470*/  FFMA.FTZ R2, R52, R0, -R5 ;  /* 0x0000000034027223 */ /* 0x004fc80000010805 */
[----:B------:R2:W3:Y:S02]  /*24480*/  MUFU.EX2 R140, R2 ;  /* 0x00000002008c7308 */ /* 0x0004e40000000800 */
[----:B--2---:R-:W-:-:S06]  /*24490*/  FFMA.FTZ R2, R178, R0, -R5 ;  /* 0x00000000b2027223 */ /* 0x004fcc0000010805 */
[----:B------:R2:W-:Y:S02]  /*244a0*/  MUFU.EX2 R128, R2 ;  /* 0x0000000200807308 */ /* 0x0005e40000000800 */
[----:B--2---:R-:W-:-:S06]  /*244b0*/  FFMA.FTZ R2, R54, R0, -R5 ;  /* 0x0000000036027223 */ /* 0x004fcc0000010805 */
[----:B------:R2:W1:Y:S02]  /*244c0*/  MUFU.EX2 R133, R2 ;  /* 0x0000000200857308 */ /* 0x0004640000000800 */
[----:B--2---:R-:W-:-:S06]  /*244d0*/  FFMA.FTZ R2, R122, R0, -R3 ;  /* 0x000000007a027223 */ /* 0x004fcc0000010803 */
[----:B------:R2:W-:Y:S02]  /*244e0*/  MUFU.EX2 R124, R2 ;  /* 0x00000002007c7308 */ /* 0x0005e40000000800 */
[----:B--2---:R-:W-:-:S06]  /*244f0*/  FFMA.FTZ R2, R60, R0, -R3 ;  /* 0x000000003c027223 */ /* 0x004fcc0000010803 */
[----:B------:R2:W-:Y:S02]  /*24500*/  MUFU.EX2 R120, R2 ;  /* 0x0000000200787308 */ /* 0x0005e40000000800 */
[----:B--2---:R-:W-:-:S06]  /*24510*/  FFMA.FTZ R2, R130, R0, -R3 ;  /* 0x0000000082027223 */ /* 0x004fcc0000010803 */
[----:B------:R2:W-:Y:S01]  /*24520*/  MUFU.EX2 R136, R2 ;  /* 0x0000000200887308 */ /* 0x0005e20000000800 */
[----:B------:R-:W-:Y:S01]  /*24530*/  HMMA.16816.F32 R40, R8, R14, R164 ;  /* 0x0000000e0828723c */ /* 0x000fe200000018a4 */
[----:B------:R-:W-:Y:S01]  /*24540*/  MOV R65, R32 ;  /* 0x0000002000417202 */ /* 0x000fe20000000f00 */
[----:B--2---:R-:W-:-:S05]  /*24550*/  FFMA.FTZ R2, R214, R0, -R5 ;  /* 0x00000000d6027223 */ /* 0x004fca0000010805 */
[----:B------:R2:W-:Y:S01]  /*24560*/  MUFU.EX2 R131, R2 ;  /* 0x0000000200837308 */ /* 0x0005e20000000800 */
[----:B------:R-:W-:Y:S01]  /*24570*/  MOV R167, R35 ;  /* 0x0000002300a77202 */ /* 0x000fe20000000f00 */
[----:B------:R-:W-:Y:S01]  /*24580*/  HMMA.16816.F32 R144, R8, R18, R144 ;  /* 0x000000120890723c */ /* 0x000fe20000001890 */
[----:B------:R-:W-:Y:S01]  /*24590*/  MOV R164, R34 ;  /* 0x0000002200a47202 */ /* 0x000fe20000000f00 */
[----:B------:R-:W-:Y:S01]  /*245a0*/  LDSM.16.MT88.4 R16, [R182+0xa800] ;  /* 0x00a80000b610783b */ /* 0x000fe20000004200 */
[----:B----4-:R-:W-:-:S03]  /*245b0*/  MOV R142, R12 ;  /* 0x0000000c008e7202 */ /* 0x010fc60000000f00 */
[----:B------:R-:W4:Y:S04]  /*245c0*/  LDSM.16.MT88.4 R32, [R184+0xa800] ;  /* 0x00a80000b820783b */ /* 0x000f280000004200 */
[----:B------:R-:W1:Y:S01]  /*245d0*/  LDSM.16.MT88.4 R12, [R183+0xa800] ;  /* 0x00a80000b70c783b */ /* 0x000e620000004200 */
[----:B--2---:R-:W-:-:S04]  /*245e0*/  FFMA.FTZ R2, R62, R0, -R5 ;  /* 0x000000003e027223 */ /* 0x004fc80000010805 */
[----:B------:R2:W1:Y:S01]  /*245f0*/  MUFU.EX2 R135, R2 ;  /* 0x0000000200877308 */ /* 0x0004620000000800 */
[----:B------:R-:W-:Y:S02]  /*24600*/  FMUL.FTZ R150, R150, R4 ;  /* 0x0000000496967220 */ /* 0x000fe40000410000 */
[----:B--2---:R-:W-:-:S05]  /*24610*/  FFMA.FTZ R2, R200, R0, -R5 ;  /* 0x00000000c8027223 */ /* 0x004fca0000010805 */
[----:B------:R2:W-:Y:S01]  /*24620*/  MUFU.EX2 R137, R2 ;  /* 0x0000000200897308 */ /* 0x0005e20000000800 */
[----:B------:R-:W-:Y:S02]  /*24630*/  FMUL.FTZ R151, R151, R4 ;  /* 0x0000000497977220 */ /* 0x000fe40000410000 */
[-C--:B------:R-:W-:Y:S02]  /*24640*/  FMUL.FTZ R148, R148, R6.reuse ;  /* 0x0000000694947220 */ /* 0x080fe40000410000 */
[----:B------:R-:W-:Y:S02]  /*24650*/  FMUL.FTZ R149, R149, R6 ;  /* 0x0000000695957220 */ /* 0x000fe40000410000 */
[----:B--2---:R-:W-:-:S04]  /*24660*/  FFMA.FTZ R2, R64, R0, -R5 ;  /* 0x0000000040027223 */ /* 0x004fc80000010805 */
[----:B------:R2:W1:Y:S01]  /*24670*/  MUFU.EX2 R122, R2 ;  /* 0x00000002007a7308 */ /* 0x0004620000000800 */
[-C--:B------:R-:W-:Y:S02]  /*24680*/  FMUL.FTZ R162, R162, R4.reuse ;  /* 0x00000004a2a27220 */ /* 0x080fe40000410000 */
[----:B------:R-:W-:Y:S02]  /*24690*/  FMUL.FTZ R163, R163, R4 ;  /* 0x00000004a3a37220 */ /* 0x000fe40000410000 */
[-C--:B------:R-:W-:Y:S02]  /*246a0*/  FMUL.FTZ R160, R160, R6.reuse ;  /* 0x00000006a0a07220 */ /* 0x080fe40000410000 */
[----:B------:R-:W-:Y:S02]  /*246b0*/  FMUL.FTZ R161, R161, R6 ;  /* 0x00000006a1a17220 */ /* 0x000fe40000410000 */
[----:B--2---:R-:W-:-:S04]  /*246c0*/  FFMA.FTZ R2, R66, R0, -R3 ;  /* 0x0000000042027223 */ /* 0x004fc80000010803 */
[----:B------:R2:W1:Y:S01]  /*246d0*/  MUFU.EX2 R152, R2 ;  /* 0x0000000200987308 */ /* 0x0004620000000800 */
[----:B------:R-:W-:Y:S01]  /*246e0*/  HMMA.16816.F32 R148, R8, R20, R148 ;  /* 0x000000140894723c */ /* 0x000fe20000001894 */
[----:B--2---:R-:W-:-:S06]  /*246f0*/  FFMA.FTZ R2, R196, R0, -R3 ;  /* 0x00000000c4027223 */ /* 0x004fcc0000010803 */
[----:B------:R2:W-:Y:S01]  /*24700*/  MUFU.EX2 R211, R2 ;  /* 0x0000000200d37308 */ /* 0x0005e20000000800 */
[----:B------:R-:W-:Y:S01]  /*24710*/  HMMA.16816.F32 R20, R8, R22, R160 ;  /* 0x000000160814723c */ /* 0x000fe200000018a0 */
[----:B------:R-:W-:Y:S01]  /*24720*/  MOV R141, R46 ;  /* 0x0000002e008d7202 */ /* 0x000fe20000000f00 */
[----:B--2---:R-:W-:-:S05]  /*24730*/  FFMA.FTZ R2, R72, R0, -R3 ;  /* 0x0000000048027223 */ /* 0x004fca0000010803 */
[----:B------:R2:W-:Y:S01]  /*24740*/  MUFU.EX2 R214, R2 ;  /* 0x0000000200d67308 */ /* 0x0005e20000000800 */
[----:B------:R-:W-:Y:S02]  /*24750*/  MOV R143, R44 ;  /* 0x0000002c008f7202 */ /* 0x000fe40000000f00 */
[----:B---3--:R-:W-:Y:S01]  /*24760*/  F2FP.PACK_AB R8, R140, R142 ;  /* 0x0000008e8c08723e */ /* 0x008fe200000000ff */
[----:B--2---:R-:W-:-:S04]  /*24770*/  FFMA.FTZ R2, R198, R0, -R3 ;  /* 0x00000000c6027223 */ /* 0x004fc80000010803 */
[----:B------:R2:W-:Y:S01]  /*24780*/  MUFU.EX2 R209, R2 ;  /* 0x0000000200d17308 */ /* 0x0005e20000000800 */
[----:B------:R-:W-:Y:S02]  /*24790*/  F2FP.PACK_AB R9, R141, R143 ;  /* 0x0000008f8d09723e */ /* 0x000fe400000000ff */
[----:B-1----:R-:W-:Y:S02]  /*247a0*/  F2FP.PACK_AB R10, R133, R128 ;  /* 0x00000080850a723e */ /* 0x002fe400000000ff */
[----:B------:R-:W-:Y:S01]  /*247b0*/  F2FP.PACK_AB R11, R134, R139 ;  /* 0x0000008b860b723e */ /* 0x000fe200000000ff */
[----:B--2---:R-:W-:-:S04]  /*247c0*/  FFMA.FTZ R2, R202, R0, -R5 ;  /* 0x00000000ca027223 */ /* 0x004fc80000010805 */
[----:B------:R1:W-:Y:S02]  /*247d0*/  MUFU.EX2 R207, R2 ;  /* 0x0000000200cf7308 */ /* 0x0003e40000000800 */
[----:B------:R-:W-:Y:S01]  /*247e0*/  HMMA.16816.F32 R28, R8, R24, R28 ;  /* 0x00000018081c723c */ /* 0x000fe2000000181c */
[----:B------:R-:W-:Y:S02]  /*247f0*/  MOV R165, R70 ;  /* 0x0000004600a57202 */ /* 0x000fe40000000f00 */
[----:B------:R-:W-:Y:S01]  /*24800*/  MOV R138, R68 ;  /* 0x00000044008a7202 */ /* 0x000fe20000000f00 */
[----:B-1----:R-:W-:-:S04]  /*24810*/  FFMA.FTZ R2, R74, R0, -R5 ;  /* 0x000000004a027223 */ /* 0x002fc80000010805 */
[----:B------:R1:W2:Y:S01]  /*24820*/  MUFU.EX2 R205, R2 ;  /* 0x0000000200cd7308 */ /* 0x0002a20000000800 */
[C---:B------:R-:W-:Y:S01]  /*24830*/  HMMA.16816.F32 R40, R8.reuse, R26, R40 ;  /* 0x0000001a0828723c */ /* 0x040fe20000001828 */
[----:B------:R-:W3:Y:S07]  /*24840*/  LDSM.16.MT88.4 R24, [R181+0xb000] ;  /* 0x00b00000b518783b */ /* 0x000eee0000004200 */
[----:B----4-:R-:W-:Y:S01]  /*24850*/  HMMA.16816.F32 R36, R8, R32, R36 ;  /* 0x000000200824723c */ /* 0x010fe20000001824 */
        /* <DEDUP_REMOVED lines=25> */
[----:B------:R4:W-:Y:S02]  /*249f0*/  MUFU.EX2 R198, R2 ;  /* 0x0000000200c67308 */ /* 0x0009e40000000800 */
[----:B---3--:R-:W-:Y:S01]  /*24a00*/  HMMA.16816.F32 R28, R8, R24, R28 ;  /* 0x00000018081c723c */ /* 0x008fe2000000181c */
[----:B----4-:R-:W-:-:S05]  /*24a10*/  FFMA.FTZ R2, R84, R0, -R5 ;  /* 0x0000000054027223 */ /* 0x010fca0000010805 */
[----:B------:R3:W4:Y:S02]  /*24a20*/  MUFU.EX2 R197, R2 ;  /* 0x0000000200c57308 */ /* 0x0007240000000800 */
[C---:B------:R-:W-:Y:S01]  /*24a30*/  HMMA.16816.F32 R40, R8.reuse, R26, R40 ;  /* 0x0000001a0828723c */ /* 0x040fe20000001828 */
[----:B------:R-:W2:Y:S07]  /*24a40*/  LDSM.16.MT88.4 R24, [R181+0xb800] ;  /* 0x00b80000b518783b */ /* 0x000eae0000004200 */
[----:B-1----:R-:W-:Y:S01]  /*24a50*/  HMMA.16816.F32 R36, R8, R32, R36 ;  /* 0x000000200824723c */ /* 0x002fe20000001824 */
[----:B---3--:R-:W-:-:S07]  /*24a60*/  FFMA.FTZ R2, R208, R0, -R5 ;  /* 0x00000000d0027223 */ /* 0x008fce0000010805 */
[C---:B------:R-:W-:Y:S01]  /*24a70*/  HMMA.16816.F32 R48, R8.reuse, R34, R48 ;  /* 0x000000220830723c */ /* 0x040fe20000001830 */
[----:B------:R-:W1:Y:S01]  /*24a80*/  LDSM.16.MT88.4 R32, [R184+0xb800] ;  /* 0x00b80000b820783b */ /* 0x000e620000004200 */
[----:B------:R3:W-:Y:S06]  /*24a90*/  MUFU.EX2 R196, R2 ;  /* 0x0000000200c47308 */ /* 0x0007ec0000000800 */
[C---:B------:R-:W-:Y:S08]  /*24aa0*/  HMMA.16816.F32 R56, R8.reuse, R16, R56 ;  /* 0x000000100838723c */ /* 0x040ff00000001838 */
[----:B------:R-:W-:Y:S01]  /*24ab0*/  HMMA.16816.F32 R68, R8, R18, R68 ;  /* 0x000000120844723c */ /* 0x000fe20000001844 */
[----:B------:R-:W1:Y:S01]  /*24ac0*/  LDSM.16.MT88.4 R16, [R182+0xb800] ;  /* 0x00b80000b610783b */ /* 0x000e620000004200 */
[----:B---3--:R-:W-:-:S04]  /*24ad0*/  FFMA.FTZ R2, R86, R0, -R5 ;  /* 0x0000000056027223 */ /* 0x008fc80000010805 */
[----:B------:R3:W1:Y:S02]  /*24ae0*/  MUFU.EX2 R178, R2 ;  /* 0x0000000200b27308 */ /* 0x0006640000000800 */
[C---:B------:R-:W-:Y:S08]  /*24af0*/  HMMA.16816.F32 R148, R8.reuse, R12, R148 ;  /* 0x0000000c0894723c */ /* 0x040ff00000001894 */
[----:B------:R-:W-:Y:S01]  /*24b00*/  HMMA.16816.F32 R20, R8, R14, R20 ;  /* 0x0000000e0814723c */ /* 0x000fe20000001814 */
[----:B------:R-:W1:Y:S01]  /*24b10*/  LDSM.16.MT88.4 R12, [R183+0xb800] ;  /* 0x00b80000b70c783b */ /* 0x000e620000004200 */
[----:B---3--:R-:W-:-:S04]  /*24b20*/  FFMA.FTZ R2, R88, R0, -R3 ;  /* 0x0000000058027223 */ /* 0x008fc80000010803 */
[----:B------:R3:W1:Y:S01]  /*24b30*/  MUFU.EX2 R176, R2 ;  /* 0x0000000200b07308 */ /* 0x0006620000000800 */
[----:B------:R-:W-:Y:S01]  /*24b40*/  MOV R170, R45 ;  /* 0x0000002d00aa7202 */ /* 0x000fe20000000f00 */
[----:B---3--:R-:W-:-:S06]  /*24b50*/  FFMA.FTZ R2, R110, R0, -R3 ;  /* 0x000000006e027223 */ /* 0x008fcc0000010803 */
[----:B------:R3:W-:Y:S01]  /*24b60*/  MUFU.EX2 R171, R2 ;  /* 0x0000000200ab7308 */ /* 0x0007e20000000800 */
[----:B------:R-:W-:Y:S02]  /*24b70*/  MOV R168, R55 ;  /* 0x0000003700a87202 */ /* 0x000fe40000000f00 */
[----:B------:R-:W-:Y:S01]  /*24b80*/  MOV R163, R53 ;  /* 0x0000003500a37202 */ /* 0x000fe20000000f00 */
[----:B---3--:R-:W-:-:S04]  /*24b90*/  FFMA.FTZ R2, R90, R0, -R3 ;  /* 0x000000005a027223 */ /* 0x008fc80000010803 */
[----:B------:R3:W-:Y:S01]  /*24ba0*/  MUFU.EX2 R172, R2 ;  /* 0x0000000200ac7308 */ /* 0x0007e20000000800 */
[----:B------:R-:W-:Y:S02]  /*24bb0*/  MOV R90, R170 ;  /* 0x000000aa005a7202 */ /* 0x000fe40000000f00 */
[----:B------:R-:W-:Y:S01]  /*24bc0*/  MOV R130, R163 ;  /* 0x000000a300827202 */ /* 0x000fe20000000f00 */
[----:B---3--:R-:W-:-:S04]  /*24bd0*/  FFMA.FTZ R2, R174, R0, -R3 ;  /* 0x00000000ae027223 */ /* 0x008fc80000010803 */
[----:B------:R3:W-:Y:S01]  /*24be0*/  MUFU.EX2 R170, R2 ;  /* 0x0000000200aa7308 */ /* 0x0007e20000000800 */
[----:B------:R-:W-:Y:S02]  /*24bf0*/  MOV R162, R47 ;  /* 0x0000002f00a27202 */ /* 0x000fe40000000f00 */
[----:B------:R-:W-:Y:S02]  /*24c00*/  MOV R163, R168 ;  /* 0x000000a800a37202 */ /* 0x000fe40000000f00 */
[----:B--2---:R-:W-:Y:S02]  /*24c10*/  F2FP.PACK_AB R8, R205, R207 ;  /* 0x000000cfcd08723e */ /* 0x004fe400000000ff */
[----:B------:R-:W-:Y:S01]  /*24c20*/  F2FP.PACK_AB R9, R214, R211 ;  /* 0x000000d3d609723e */ /* 0x000fe200000000ff */
[----:B---3--:R-:W-:-:S04]  /*24c30*/  FFMA.FTZ R2, R215, R0, -R5 ;  /* 0x00000000d7027223 */ /* 0x008fc80000010805 */
[----:B------:R2:W-:Y:S01]  /*24c40*/  MUFU.EX2 R169, R2 ;  /* 0x0000000200a97308 */ /* 0x0005e20000000800 */
[----:B------:R-:W-:Y:S02]  /*24c50*/  F2FP.PACK_AB R10, R202, R203 ;  /* 0x000000cbca0a723e */ /* 0x000fe400000000ff */
[----:B------:R-:W-:Y:S02]  /*24c60*/  F2FP.PACK_AB R11, R78, R209 ;  /* 0x000000d14e0b723e */ /* 0x000fe400000000ff */
[----:B------:R-:W-:Y:S01]  /*24c70*/  MOV R166, R61 ;  /* 0x0000003d00a67202 */ /* 0x000fe20000000f00 */
[----:B--2---:R-:W-:Y:S01]  /*24c80*/  FFMA.FTZ R2, R92, R0, -R5 ;  /* 0x000000005c027223 */ /* 0x004fe20000010805 */
[----:B------:R-:W-:-:S03]  /*24c90*/  MOV R92, R162 ;  /* 0x000000a2005c7202 */ /* 0x000fc60000000f00 */
[----:B------:R2:W3:Y:S01]  /*24ca0*/  MUFU.EX2 R168, R2 ;  /* 0x0000000200a87308 */ /* 0x0004e20000000800 */
[----:B------:R-:W-:Y:S01]  /*24cb0*/  MOV R162, R167 ;  /* 0x000000a700a27202 */ /* 0x000fe20000000f00 */
[----:B------:R-:W-:Y:S01]  /*24cc0*/  HMMA.16816.F32 R52, R8, R24, R28 ;  /* 0x000000180834723c */ /* 0x000fe2000000181c */
[----:B------:R-:W3:Y:S01]  /*24cd0*/  LDSM.16.MT88.4 R28, [R181+0xc000] ;  /* 0x00c00000b51c783b */ /* 0x000ee20000004200 */
[----:B--2---:R-:W-:-:S06]  /*24ce0*/  FFMA.FTZ R2, R216, R0, -R5 ;  /* 0x00000000d8027223 */ /* 0x004fcc0000010805 */
[C---:B------:R-:W-:Y:S01]  /*24cf0*/  HMMA.16816.F32 R60, R8.reuse, R26, R40 ;  /* 0x0000001a083c723c */ /* 0x040fe20000001828 */
[----:B------:R-:W2:Y:S01]  /*24d00*/  LDSM.16.MT88.4 R24, [R184+0xc000] ;  /* 0x00c00000b818783b */ /* 0x000ea20000004200 */
[----:B------:R4:W-:Y:S06]  /*24d10*/  MUFU.EX2 R167, R2 ;  /* 0x0000000200a77308 */ /* 0x0009ec0000000800 */
[----:B-1----:R-:W-:Y:S01]  /*24d20*/  HMMA.16816.F32 R44, R8, R32, R36 ;  /* 0x00000020082c723c */ /* 0x002fe20000001824 */
[----:B------:R-:W-:-:S07]  /*24d30*/  MOV R161, R165 ;  /* 0x000000a500a17202 */ /* 0x000fce0000000f00 */
[----:B------:R-:W-:Y:S01]  /*24d40*/  HMMA.16816.F32 R40, R8, R34, R48 ;  /* 0x000000220828723c */ /* 0x000fe20000001830 */
[----:B----4-:R-:W-:Y:S01]  /*24d50*/  FFMA.FTZ R2, R94, R0, -R5 ;  /* 0x000000005e027223 */ /* 0x010fe20000010805 */
[----:B------:R-:W-:-:S03]  /*24d60*/  MOV R94, R166 ;  /* 0x000000a6005e7202 */ /* 0x000fc60000000f00 */
[----:B------:R1:W4:Y:S03]  /*24d70*/  MUFU.EX2 R166, R2 ;  /* 0x0000000200a67308 */ /* 0x0003260000000800 */
[C---:B------:R-:W-:Y:S08]  /*24d80*/  HMMA.16816.F32 R36, R8.reuse, R16, R56 ;  /* 0x000000100824723c */ /* 0x040ff00000001838 */
[----:B------:R-:W-:Y:S01]  /*24d90*/  HMMA.16816.F32 R68, R8, R18, R68 ;  /* 0x000000120844723c */ /* 0x000fe20000001844 */
[----:B------:R-:W2:Y:S01]  /*24da0*/  LDSM.16.MT88.4 R16, [R182+0xc000] ;  /* 0x00c00000b610783b */ /* 0x000ea20000004200 */
[----:B-1----:R-:W-:-:S06]  /*24db0*/  FFMA.FTZ R2, R89, R0, -R3 ;  /* 0x0000000059027223 */ /* 0x002fcc0000010803 */
[C---:B------:R-:W-:Y:S01]  /*24dc0*/  HMMA.16816.F32 R32, R8.reuse, R12, R148 ;  /* 0x0000000c0820723c */ /* 0x040fe20000001894 */
[----:B------:R1:W1:Y:S07]  /*24dd0*/  MUFU.EX2 R165, R2 ;  /* 0x0000000200a57308 */ /* 0x00026e0000000800 */
[----:B------:R-:W-:Y:S01]  /*24de0*/  HMMA.16816.F32 R20, R8, R14, R20 ;  /* 0x0000000e0814723c */ /* 0x000fe20000001814 */
[----:B------:R-:W2:Y:S01]  /*24df0*/  LDSM.16.MT88.4 R12, [R183+0xc000] ;  /* 0x00c00000b70c783b */ /* 0x000ea20000004200 */
[----:B------:R-:W-:-:S02]  /*24e00*/  MOV R160, R138 ;  /* 0x0000008a00a07202 */ /* 0x000fc40000000f00 */
[----:B------:R-:W-:Y:S01]  /*24e10*/  MOV R138, R164 ;  /* 0x000000a4008a7202 */ /* 0x000fe20000000f00 */
        /* <DEDUP_REMOVED lines=10> */
[----:B------:R-:W-:Y:S02]  /*24ec0*/  F2FP.PACK_AB R8, R197, R198 ;  /* 0x000000c6c508723e */ /* 0x000fe400000000ff */
[----:B------:R-:W-:Y:S02]  /*24ed0*/  F2FP.PACK_AB R9, R201, R200 ;  /* 0x000000c8c909723e */ /* 0x000fe400000000ff */
[----:B------:R-:W-:Y:S01]  /*24ee0*/  F2FP.PACK_AB R10, R178, R196 ;  /* 0x000000c4b20a723e */ /* 0x000fe200000000ff */
[----:B-1----:R-:W-:-:S04]  /*24ef0*/  FFMA.FTZ R2, R218, R0, -R5 ;  /* 0x00000000da027223 */ /* 0x002fc80000010805 */
[----:B------:R1:W-:Y:S01]  /*24f00*/  MUFU.EX2 R161, R2 ;  /* 0x0000000200a17308 */ /* 0x0003e20000000800 */
[----:B------:R-:W-:Y:S02]  /*24f10*/  F2FP.PACK_AB R11, R176, R199 ;  /* 0x000000c7b00b723e */ /* 0x000fe400000000ff */
[----:B------:R-:W-:Y:S01]  /*24f20*/  MOV R216, R152 ;  /* 0x0000009800d87202 */ /* 0x000fe20000000f00 */
[----:B-1----:R-:W-:-:S04]  /*24f30*/  FFMA.FTZ R2, R96, R0, -R5 ;  /* 0x0000000060027223 */ /* 0x002fc80000010805 */
[----:B------:R1:W1:Y:S01]  /*24f40*/  MUFU.EX2 R158, R2 ;  /* 0x00000002009e7308 */ /* 0x0002620000000800 */
[----:B---3--:R-:W-:Y:S01]  /*24f50*/  HMMA.16816.F32 R48, R8, R28, R52 ;  /* 0x0000001c0830723c */ /* 0x008fe20000001834 */
[----:B------:R-:W-:Y:S01]  /*24f60*/  MOV R204, R160 ;  /* 0x000000a000cc7202 */ /* 0x000fe20000000f00 */
[----:B-1----:R-:W-:-:S05]  /*24f70*/  FFMA.FTZ R2, R217, R0, -R5 ;  /* 0x00000000d9027223 */ /* 0x002fca0000010805 */
[----:B------:R1:W-:Y:S01]  /*24f80*/  MUFU.EX2 R152, R2 ;  /* 0x0000000200987308 */ /* 0x0003e20000000800 */
[C---:B------:R-:W-:Y:S01]  /*24f90*/  HMMA.16816.F32 R52, R8.reuse, R30, R60 ;  /* 0x0000001e0834723c */ /* 0x040fe2000000183c */
[----:B------:R-:W3:Y:S07]  /*24fa0*/  LDSM.16.MT88.4 R28, [R181+0xc800] ;  /* 0x00c80000b51c783b */ /* 0x000eee0000004200 */
        /* <DEDUP_REMOVED lines=8> */
[----:B--2---:R-:W-:-:S06]  /*25030*/  FFMA.FTZ R2, R98, R0, -R3 ;  /* 0x0000000062027223 */ /* 0x004fcc0000010803 */
[C---:B------:R-:W-:Y:S01]  /*25040*/  HMMA.16816.F32 R32, R8.reuse, R12, R32 ;  /* 0x0000000c0820723c */ /* 0x040fe20000001820 */
[----:B------:R2:W1:Y:S07]  /*25050*/  MUFU.EX2 R151, R2 ;  /* 0x0000000200977308 */ /* 0x00046e0000000800 */
[----:B------:R-:W-:Y:S01]  /*25060*/  HMMA.16816.F32 R20, R8, R14, R20 ;  /* 0x0000000e0814723c */ /* 0x000fe20000001814 */
[----:B------:R-:W1:Y:S01]  /*25070*/  LDSM.16.MT88.4 R12, [R183+0xc800] ;  /* 0x00c80000b70c783b */ /* 0x000e620000004200 */
[----:B--2---:R-:W-:-:S04]  /*25080*/  FFMA.FTZ R2, R114, R0, -R3 ;  /* 0x0000000072027223 */ /* 0x004fc80000010803 */
[----:B------:R2:W-:Y:S02]  /*25090*/  MUFU.EX2 R149, R2 ;  /* 0x0000000200957308 */ /* 0x0005e40000000800 */
[----:B--2---:R-:W-:-:S06]  /*250a0*/  FFMA.FTZ R2, R99, R0, -R3 ;  /* 0x0000000063027223 */ /* 0x004fcc0000010803 */
[----:B------:R2:W-:Y:S02]  /*250b0*/  MUFU.EX2 R150, R2 ;  /* 0x0000000200967308 */ /* 0x0005e40000000800 */
[----:B--2---:R-:W-:-:S06]  /*250c0*/  FFMA.FTZ R2, R116, R0, -R3 ;  /* 0x0000000074027223 */ /* 0x004fcc0000010803 */
[----:B------:R2:W-:Y:S01]  /*250d0*/  MUFU.EX2 R148, R2 ;  /* 0x0000000200947308 */ /* 0x0005e20000000800 */
[----:B------:R-:W-:Y:S02]  /*250e0*/  F2FP.PACK_AB R8, R168, R169 ;  /* 0x000000a9a808723e */ /* 0x000fe400000000ff */
[----:B------:R-:W-:Y:S01]  /*250f0*/  F2FP.PACK_AB R9, R172, R171 ;  /* 0x000000abac09723e */ /* 0x000fe200000000ff */
[----:B--2---:R-:W-:-:S04]  /*25100*/  FFMA.FTZ R2, R220, R0, -R5 ;  /* 0x00000000dc027223 */ /* 0x004fc80000010805 */
[----:B------:R2:W-:Y:S01]  /*25110*/  MUFU.EX2 R147, R2 ;  /* 0x0000000200937308 */ /* 0x0005e20000000800 */
        /* <DEDUP_REMOVED lines=8> */
[C---:B-1----:R-:W-:Y:S08]  /*251a0*/  HMMA.16816.F32 R44, R8.reuse, R24, R44 ;  /* 0x00000018082c723c */ /* 0x042ff0000000182c */
[----:B------:R-:W-:Y:S01]  /*251b0*/  HMMA.16816.F32 R56, R8, R26, R56 ;  /* 0x0000001a0838723c */ /* 0x000fe20000001838 */
[----:B------:R-:W1:Y:S01]  /*251c0*/  LDSM.16.MT88.4 R24, [R184+0xd000] ;  /* 0x00d00000b818783b */ /* 0x000e620000004200 */
[----:B--2---:R-:W-:-:S06]  /*251d0*/  FFMA.FTZ R2, R101, R0, -R5 ;  /* 0x0000000065027223 */ /* 0x004fcc0000010805 */
[C---:B------:R-:W-:Y:S01]  /*251e0*/  HMMA.16816.F32 R48, R8.reuse, R16, R36 ;  /* 0x000000100830723c */ /* 0x040fe20000001824 */
[----:B------:R2:W3:Y:S07]  /*251f0*/  MUFU.EX2 R144, R2 ;  /* 0x0000000200907308 */ /* 0x0004ee0000000800 */
[C---:B------:R-:W-:Y:S01]  /*25200*/  HMMA.16816.F32 R68, R8.reuse, R18, R68 ;  /* 0x000000120844723c */ /* 0x040fe20000001844 */
[----:B------:R-:W1:Y:S07]  /*25210*/  LDSM.16.MT88.4 R16, [R182+0xd000] ;  /* 0x00d00000b610783b */ /* 0x000e6e0000004200 */
[----:B------:R-:W-:Y:S01]  /*25220*/  HMMA.16816.F32 R36, R8, R12, R32 ;  /* 0x0000000c0824723c */ /* 0x000fe20000001820 */
[----:B------:R-:W-:Y:S01]  /*25230*/  MOV R97, R141 ;  /* 0x0000008d00617202 */ /* 0x000fe20000000f00 */
[----:B------:R-:W-:Y:S01]  /*25240*/  LDSM.16.MT88.4 R32, [R181+0xd800] ;  /* 0x00d80000b520783b */ /* 0x000fe20000004200 */
[----:B--2---:R-:W-:-:S05]  /*25250*/  FFMA.FTZ R2, R102, R0, -R3 ;  /* 0x0000000066027223 */ /* 0x004fca0000010803 */
[----:B------:R-:W-:Y:S01]  /*25260*/  HMMA.16816.F32 R20, R8, R14, R20 ;  /* 0x0000000e0814723c */ /* 0x000fe20000001814 */
[----:B------:R-:W2:Y:S01]  /*25270*/  LDSM.16.MT88.4 R12, [R183+0xd000] ;  /* 0x00d00000b70c783b */ /* 0x000ea20000004200 */
[----:B------:R3:W1:Y:S01]  /*25280*/  MUFU.EX2 R143, R2 ;  /* 0x00000002008f7308 */ /* 0x0006620000000800 */
[----:B------:R-:W-:-:S05]  /*25290*/  MOV R72, R142 ;  /* 0x0000008e00487202 */ /* 0x000fca0000000f00 */
[----:B------:R-:W-:Y:S01]  /*252a0*/  HMMA.16816.F32 R52, R8, R30, R52 ;  /* 0x0000001e0834723c */ /* 0x000fe20000001834 */
[----:B------:R-:W1:Y:S01]  /*252b0*/  LDSM.16.MT88.4 R28, [R181+0xd000] ;  /* 0x00d00000b51c783b */ /* 0x000e620000004200 */
[----:B---3--:R-:W-:-:S04]  /*252c0*/  FFMA.FTZ R2, R223, R0, -R3 ;  /* 0x00000000df027223 */ /* 0x008fc80000010803 */
[----:B------:R3:W-:Y:S01]  /*252d0*/  MUFU.EX2 R141, R2 ;  /* 0x00000002008d7308 */ /* 0x0007e20000000800 */
[----:B------:R-:W-:Y:S01]  /*252e0*/  MOV R96, R140 ;  /* 0x0000008c00607202 */ /* 0x000fe20000000f00 */
[----:B---3--:R-:W-:-:S06]  /*252f0*/  FFMA.FTZ R2, R79, R0, -R3 ;  /* 0x000000004f027223 */ /* 0x008fcc0000010803 */
[----:B------:R3:W-:Y:S02]  /*25300*/  MUFU.EX2 R142, R2 ;  /* 0x00000002008e7308 */ /* 0x0007e40000000800 */
[----:B---3--:R-:W-:-:S06]  /*25310*/  FFMA.FTZ R2, R226, R0, -R3 ;  /* 0x00000000e2027223 */ /* 0x008fcc0000010803 */
[----:B------:R3:W-:Y:S01]  /*25320*/  MUFU.EX2 R140, R2 ;  /* 0x00000002008c7308 */ /* 0x0007e20000000800 */
[----:B------:R-:W-:Y:S02]  /*25330*/  MOV R226, R139 ;  /* 0x0000008b00e27202 */ /* 0x000fe40000000f00 */
[----:B------:R-:W-:Y:S01]  /*25340*/  MOV R84, R137 ;  /* 0x0000008900547202 */ /* 0x000fe20000000f00 */
[----:B---3--:R-:W-:-:S04]  /*25350*/  FFMA.FTZ R2, R231, R0, -R5 ;  /* 0x00000000e7027223 */ /* 0x008fc80000010805 */
[----:B------:R3:W-:Y:S01]  /*25360*/  MUFU.EX2 R139, R2 ;  /* 0x00000002008b7308 */ /* 0x0007e20000000800 */
[----:B------:R-:W-:Y:S02]  /*25370*/  MOV R231, R138 ;  /* 0x0000008a00e77202 */ /* 0x000fe40000000f00 */
[----:B------:R-:W-:Y:S02]  /*25380*/  F2FP.PACK_AB R8, R158, R161 ;  /* 0x000000a19e08723e */ /* 0x000fe400000000ff */
[----:B------:R-:W-:Y:S02]  /*25390*/  F2FP.PACK_AB R9, R163, R164 ;  /* 0x000000a4a309723e */ /* 0x000fe400000000ff */
[----:B------:R-:W-:Y:S01]  /*253a0*/  F2FP.PACK_AB R10, R160, R152 ;  /* 0x00000098a00a723e */ /* 0x000fe200000000ff */
[----:B---3--:R-:W-:-:S04]  /*253b0*/  FFMA.FTZ R2, R103, R0, -R5 ;  /* 0x0000000067027223 */ /* 0x008fc80000010805 */
[----:B------:R3:W1:Y:S01]  /*253c0*/  MUFU.EX2 R138, R2 ;  /* 0x00000002008a7308 */ /* 0x0006620000000800 */
[----:B------:R-:W-:Y:S02]  /*253d0*/  F2FP.PACK_AB R11, R151, R162 ;  /* 0x000000a2970b723e */ /* 0x000fe400000000ff */
[----:B------:R-:W-:Y:S01]  /*253e0*/  MOV R210, R136 ;  /* 0x0000008800d27202 */ /* 0x000fe20000000f00 */
[----:B---3--:R-:W-:-:S04]  /*253f0*/  FFMA.FTZ R2, R230, R0, -R5 ;  /* 0x00000000e6027223 */ /* 0x008fc80000010805 */
[----:B------:R3:W-:Y:S01]  /*25400*/  MUFU.EX2 R137, R2 ;  /* 0x0000000200897308 */ /* 0x0007e20000000800 */
[----:B-1----:R-:W-:Y:S01]  /*25410*/  HMMA.16816.F32 R44, R8, R24, R44 ;  /* 0x00000018082c723c */ /* 0x002fe2000000182c */
[----:B------:R-:W-:-:S07]  /*25420*/  MOV R218, R135 ;  /* 0x0000008700da7202 */ /* 0x000fce0000000f00 */
[----:B------:R-:W-:Y:S01]  /*25430*/  HMMA.16816.F32 R56, R8, R26, R56 ;  /* 0x0000001a0838723c */ /* 0x000fe20000001838 */
[----:B---3--:R-:W-:-:S07]  /*25440*/  FFMA.FTZ R2, R104, R0, -R5 ;  /* 0x0000000068027223 */ /* 0x008fce0000010805 */
[C---:B------:R-:W-:Y:S01]  /*25450*/  HMMA.16816.F32 R48, R8.reuse, R16, R48 ;  /* 0x000000100830723c */ /* 0x040fe20000001830 */
[----:B------:R1:W3:Y:S07]  /*25460*/  MUFU.EX2 R136, R2 ;  /* 0x0000000200887308 */ /* 0x0002ee0000000800 */
[----:B------:R-:W-:Y:S01]  /*25470*/  HMMA.16816.F32 R68, R8, R18, R68 ;  /* 0x000000120844723c */ /* 0x000fe20000001844 */
[----:B------:R-:W3:Y:S01]  /*25480*/  LDSM.16.MT88.4 R16, [R182+0xd800] ;  /* 0x00d80000b610783b */ /* 0x000ee20000004200 */
[----:B------:R-:W-:-:S06]  /*25490*/  MOV R223, R132 ;  /* 0x0000008400df7202 */ /* 0x000fcc0000000f00 */
[----:B--2---:R-:W-:Y:S01]  /*254a0*/  HMMA.16816.F32 R24, R8, R12, R36 ;  /* 0x0000000c0818723c */ /* 0x004fe20000001824 */
[----:B------:R-:W-:Y:S01]  /*254b0*/  MOV R219, R134 ;  /* 0x0000008600db7202 */ /* 0x000fe20000000f00 */
[----:B------:R-:W-:Y:S01]  /*254c0*/  LDSM.16.MT88.4 R36, [R184+0xe000] ;  /* 0x00e00000b824783b */ /* 0x000fe20000004200 */
[----:B-1----:R-:W-:-:S05]  /*254d0*/  FFMA.FTZ R2, R93, R0, -R3 ;  /* 0x000000005d027223 */ /* 0x002fca0000010803 */
[----:B------:R-:W-:Y:S01]  /*254e0*/  HMMA.16816.F32 R20, R8, R14, R20 ;  /* 0x0000000e0814723c */ /* 0x000fe20000001814 */
[----:B------:R-:W1:Y:S01]  /*254f0*/  LDSM.16.MT88.4 R12, [R183+0xd800] ;  /* 0x00d80000b70c783b */ /* 0x000e620000004200 */
[----:B------:R2:W1:Y:S01]  /*25500*/  MUFU.EX2 R135, R2 ;  /* 0x0000000200877308 */ /* 0x0004620000000800 */
[----:B------:R-:W-:-:S05]  /*25510*/  MOV R82, R133 ;  /* 0x0000008500527202 */ /* 0x000fca0000000f00 */
[----:B------:R-:W-:Y:S01]  /*25520*/  HMMA.16816.F32 R40, R8, R28, R40 ;  /* 0x0000001c0828723c */ /* 0x000fe20000001828 */
[----:B--2---:R-:W-:-:S04]  /*25530*/  FFMA.FTZ R2, R229, R0, -R3 ;  /* 0x00000000e5027223 */ /* 0x004fc80000010803 */
[----:B------:R2:W-:Y:S03]  /*25540*/  MUFU.EX2 R132, R2 ;  /* 0x0000000200847308 */ /* 0x0005e60000000800 */
        /* <DEDUP_REMOVED lines=8> */
[----:B----4-:R-:W-:Y:S02]  /*255d0*/  F2FP.PACK_AB R8, R146, R147 ;  /* 0x000000939208723e */ /* 0x010fe400000000ff */
[----:B------:R-:W-:Y:S01]  /*255e0*/  F2FP.PACK_AB R9, R150, R149 ;  /* 0x000000959609723e */ /* 0x000fe200000000ff */
[----:B--2---:R-:W-:-:S04]  /*255f0*/  FFMA.FTZ R2, R234, R0, -R5 ;  /* 0x00000000ea027223 */ /* 0x004fc80000010805 */
[----:B------:R2:W-:Y:S01]  /*25600*/  MUFU.EX2 R131, R2 ;  /* 0x0000000200837308 */ /* 0x0005e20000000800 */
[----:B------:R-:W-:Y:S02]  /*25610*/  F2FP.PACK_AB R10, R144, R145 ;  /* 0x00000091900a723e */ /* 0x000fe400000000ff */
[----:B------:R-:W-:Y:S02]  /*25620*/  F2FP.PACK_AB R11, R143, R148 ;  /* 0x000000948f0b723e */ /* 0x000fe400000000ff */
[----:B------:R-:W-:Y:S01]  /*25630*/  MOV R79, R128 ;  /* 0x00000080004f7202 */ /* 0x000fe20000000f00 */
[----:B--2---:R-:W-:-:S04]  /*25640*/  FFMA.FTZ R2, R95, R0, -R5 ;  /* 0x000000005f027223 */ /* 0x004fc80000010805 */
[----:B------:R2:W4:Y:S01]  /*25650*/  MUFU.EX2 R130, R2 ;  /* 0x0000000200827308 */ /* 0x0005220000000800 */
[----:B------:R-:W-:Y:S01]  /*25660*/  MOV R220, R126 ;  /* 0x0000007e00dc7202 */ /* 0x000fe20000000f00 */
[----:B------:R-:W-:Y:S01]  /*25670*/  HMMA.16816.F32 R40, R8, R32, R40 ;  /* 0x000000200828723c */ /* 0x000fe20000001828 */
[----:B------:R-:W-:Y:S01]  /*25680*/  MOV R89, R124 ;  /* 0x0000007c00597202 */ /* 0x000fe20000000f00 */
[----:B--2---:R-:W-:-:S04]  /*25690*/  FFMA.FTZ R2, R235, R0, -R5 ;  /* 0x00000000eb027223 */ /* 0x004fc80000010805 */
[----:B------:R2:W-:Y:S02]  /*256a0*/  MUFU.EX2 R128, R2 ;  /* 0x0000000200807308 */ /* 0x0005e40000000800 */
[C---:B------:R-:W-:Y:S01]  /*256b0*/  HMMA.16816.F32 R52, R8.reuse, R34, R52 ;  /* 0x000000220834723c */ /* 0x040fe20000001834 */
[----:B------:R-:W4:Y:S07]  /*256c0*/  LDSM.16.MT88.4 R32, [R181+0xe000] ;  /* 0x00e00000b520783b */ /* 0x000f2e0000004200 */
[----:B---3--:R-:W-:Y:S01]  /*256d0*/  HMMA.16816.F32 R48, R8, R16, R48 ;  /* 0x000000100830723c */ /* 0x008fe20000001830 */
[----:B--2---:R-:W-:-:S07]  /*256e0*/  FFMA.FTZ R2, R87, R0, -R5 ;  /* 0x0000000057027223 */ /* 0x004fce0000010805 */
[C---:B------:R-:W-:Y:S01]  /*256f0*/  HMMA.16816.F32 R68, R8.reuse, R18, R68 ;  /* 0x000000120844723c */ /* 0x040fe20000001844 */
[----:B------:R-:W2:Y:S01]  /*25700*/  LDSM.16.MT88.4 R16, [R182+0xe000] ;  /* 0x00e00000b610783b */ /* 0x000ea20000004200 */
[----:B------:R3:W2:Y:S06]  /*25710*/  MUFU.EX2 R126, R2 ;  /* 0x00000002007e7308 */ /* 0x0006ac0000000800 */
[C---:B-1----:R-:W-:Y:S08]  /*25720*/  HMMA.16816.F32 R24, R8.reuse, R12, R24 ;  /* 0x0000000c0818723c */ /* 0x042ff00000001818 */
[----:B------:R-:W-:Y:S01]  /*25730*/  HMMA.16816.F32 R20, R8, R14, R20 ;  /* 0x0000000e0814723c */ /* 0x000fe20000001814 */
[----:B------:R-:W1:Y:S01]  /*25740*/  LDSM.16.MT88.4 R12, [R183+0xe000] ;  /* 0x00e00000b70c783b */ /* 0x000e620000004200 */
        /* <DEDUP_REMOVED lines=8> */
[----:B---3--:R-:W-:-:S05]  /*257d0*/  FFMA.FTZ R2, R83, R0, -R3 ;  /* 0x0000000053027223 */ /* 0x008fca0000010803 */
        /* <DEDUP_REMOVED lines=16> */
[----:B------:R-:W-:Y:S01]  /*258e0*/  HMMA.16816.F32 R52, R8, R36, R44 ;  /* 0x000000240834723c */ /* 0x000fe2000000182c */
[----:B------:R-:W4:Y:S01]  /*258f0*/  LDSM.16.MT88.4 R44, [R184+0xe800] ;  /* 0x00e80000b82c783b */ /* 0x000f220000004200 */
[----:B---3--:R-:W-:-:S06]  /*25900*/  FFMA.FTZ R2, R106, R0, -R5 ;  /* 0x000000006a027223 */ /* 0x008fcc0000010805 */
[C---:B------:R-:W-:Y:S01]  /*25910*/  HMMA.16816.F32 R60, R8.reuse, R38, R56 ;  /* 0x00000026083c723c */ /* 0x040fe20000001838 */
[----:B------:R3:W1:Y:S07]  /*25920*/  MUFU.EX2 R108, R2 ;  /* 0x00000002006c7308 */ /* 0x00066e0000000800 */
[C---:B--2---:R-:W-:Y:S08]  /*25930*/  HMMA.16816.F32 R56, R8.reuse, R16, R48 ;  /* 0x000000100838723c */ /* 0x044ff00000001830 */
[----:B------:R-:W-:Y:S01]  /*25940*/  HMMA.16816.F32 R68, R8, R18, R68 ;  /* 0x000000120844723c */ /* 0x000fe20000001844 */
[----:B------:R-:W2:Y:S01]  /*25950*/  LDSM.16.MT88.4 R16, [R182+0xe800] ;  /* 0x00e80000b610783b */ /* 0x000ea20000004200 */
[----:B---3--:R-:W-:-:S04]  /*25960*/  FFMA.FTZ R2, R73, R0, -R3 ;  /* 0x0000000049027223 */ /* 0x008fc80000010803 */
[----:B------:R3:W2:Y:S02]  /*25970*/  MUFU.EX2 R106, R2 ;  /* 0x00000002006a7308 */ /* 0x0006a40000000800 */
[C---:B-1----:R-:W-:Y:S01]  /*25980*/  HMMA.16816.F32 R48, R8.reuse, R12, R24 ;  /* 0x0000000c0830723c */ /* 0x042fe20000001818 */
[----:B------:R-:W-:Y:S07]  /*25990*/  LDSM.16.MT88.4 R24, [R181+0xf000] ;  /* 0x00f00000b518783b */ /* 0x000fee0000004200 */
[----:B------:R-:W-:Y:S01]  /*259a0*/  HMMA.16816.F32 R20, R8, R14, R20 ;  /* 0x0000000e0814723c */ /* 0x000fe20000001814 */
[----:B------:R-:W1:Y:S01]  /*259b0*/  LDSM.16.MT88.4 R12, [R183+0xe800] ;  /* 0x00e80000b70c783b */ /* 0x000e620000004200 */
[----:B---3--:R-:W-:-:S04]  /*259c0*/  FFMA.FTZ R2, R238, R0, -R3 ;  /* 0x00000000ee027223 */ /* 0x008fc80000010803 */
[----:B------:R3:W-:Y:S02]  /*259d0*/  MUFU.EX2 R103, R2 ;  /* 0x0000000200677308 */ /* 0x0007e40000000800 */
[----:B---3--:R-:W-:-:S06]  /*259e0*/  FFMA.FTZ R2, R75, R0, -R3 ;  /* 0x000000004b027223 */ /* 0x008fcc0000010803 */
[----:B------:R3:W-:Y:S02]  /*259f0*/  MUFU.EX2 R105, R2 ;  /* 0x0000000200697308 */ /* 0x0007e40000000800 */
[----:B---3--:R-:W-:-:S06]  /*25a00*/  FFMA.FTZ R2, R240, R0, -R3 ;  /* 0x00000000f0027223 */ /* 0x008fcc0000010803 */
[----:B------:R3:W-:Y:S02]  /*25a10*/  MUFU.EX2 R104, R2 ;  /* 0x0000000200687308 */ /* 0x0007e40000000800 */
[----:B---3--:R-:W-:-:S06]  /*25a20*/  FFMA.FTZ R2, R241, R0, -R5 ;  /* 0x00000000f1027223 */ /* 0x008fcc0000010805 */
[----:B------:R3:W-:Y:S01]  /*25a30*/  MUFU.EX2 R102, R2 ;  /* 0x0000000200667308 */ /* 0x0007e20000000800 */
        /* <DEDUP_REMOVED lines=9> */
[----:B----4-:R-:W-:Y:S01]  /*25ad0*/  HMMA.16816.F32 R28, R8, R32, R28 ;  /* 0x00000020081c723c */ /* 0x010fe2000000181c */
[----:B------:R-:W-:Y:S01]  /*25ae0*/  MOV R86, R67 ;  /* 0x0000004300567202 */ /* 0x000fe20000000f00 */
[----:B------:R-:W-:Y:S02]  /*25af0*/  FFMA.FTZ R4, R230, R4, R7 ;  /* 0x00000004e6047223 */ /* 0x000fe40000010007 */
[----:B---3--:R-:W-:-:S04]  /*25b00*/  FFMA.FTZ R2, R109, R0, -R5 ;  /* 0x000000006d027223 */ /* 0x008fc80000010805 */
[----:B------:R3:W4:Y:S01]  /*25b10*/  MUFU.EX2 R99, R2 ;  /* 0x0000000200637308 */ /* 0x0007220000000800 */
[----:B------:R-:W-:Y:S01]  /*25b20*/  HMMA.16816.F32 R40, R8, R34, R40 ;  /* 0x000000220828723c */ /* 0x000fe20000001828 */
[----:B------:R-:W4:Y:S01]  /*25b30*/  LDSM.16.MT88.4 R32, [R184+0xf000] ;  /* 0x00f00000b820783b */ /* 0x000f220000004200 */
[----:B------:R-:W-:-:S06]  /*25b40*/  MOV R230, R96 ;  /* 0x0000006000e67202 */ /* 0x000fcc0000000f00 */
[----:B------:R-:W-:Y:S01]  /*25b50*/  HMMA.16816.F32 R36, R8, R44, R52 ;  /* 0x0000002c0824723c */ /* 0x000fe20000001834 */
[----:B---3--:R-:W-:-:S07]  /*25b60*/  FFMA.FTZ R2, R111, R0, -R3 ;  /* 0x000000006f027223 */ /* 0x008fce0000010803 */
[C---:B--2---:R-:W-:Y:S01]  /*25b70*/  HMMA.16816.F32 R52, R8.reuse, R16, R56 ;  /* 0x000000100834723c */ /* 0x044fe20000001838 */
[----:B------:R2:W3:Y:S07]  /*25b80*/  MUFU.EX2 R98, R2 ;  /* 0x0000000200627308 */ /* 0x0004ee0000000800 */
[C---:B-1----:R-:W-:Y:S08]  /*25b90*/  HMMA.16816.F32 R64, R8.reuse, R12, R48 ;  /* 0x0000000c0840723c */ /* 0x042ff00000001830 */
[----:B------:R-:W-:Y:S01]  /*25ba0*/  HMMA.16816.F32 R56, R8, R14, R20 ;  /* 0x0000000e0838723c */ /* 0x000fe20000001814 */
[----:B------:R-:W1:Y:S01]  /*25bb0*/  LDSM.16.MT88.4 R12, [R183+0xf000] ;  /* 0x00f00000b70c783b */ /* 0x000e620000004200 */
[----:B--2---:R-:W-:Y:S01]  /*25bc0*/  FFMA.FTZ R2, R243, R0, -R3 ;  /* 0x00000000f3027223 */ /* 0x004fe20000010803 */
[----:B------:R-:W-:-:S02]  /*25bd0*/  MOV R229, R97 ;  /* 0x0000006100e57202 */ /* 0x000fc40000000f00 */
[----:B------:R-:W-:Y:S01]  /*25be0*/  LDSM.16.MT88.4 R20, [R184+0xf800] ;  /* 0x00f80000b814783b */ /* 0x000fe20000004200 */
[----:B------:R2:W-:Y:S02]  /*25bf0*/  MUFU.EX2 R96, R2 ;  /* 0x0000000200607308 */ /* 0x0005e40000000800 */
[----:B------:R-:W-:Y:S01]  /*25c00*/  HMMA.16816.F32 R68, R8, R18, R68 ;  /* 0x000000120844723c */ /* 0x000fe20000001844 */
[----:B------:R-:W1:Y:S01]  /*25c10*/  LDSM.16.MT88.4 R16, [R182+0xf000] ;  /* 0x00f00000b610783b */ /* 0x000e620000004200 */
[----:B------:R-:W-:Y:S01]  /*25c20*/  MOV R232, R94 ;  /* 0x0000005e00e87202 */ /* 0x000fe20000000f00 */
[----:B--2---:R-:W-:-:S04]  /*25c30*/  FFMA.FTZ R2, R113, R0, -R3 ;  /* 0x0000000071027223 */ /* 0x004fc80000010803 */
[----:B------:R2:W-:Y:S01]  /*25c40*/  MUFU.EX2 R97, R2 ;  /* 0x0000000200617308 */ /* 0x0005e20000000800 */
[----:B------:R-:W-:Y:S07]  /*25c50*/  HMMA.16816.F32 R60, R8, R46, R60 ;  /* 0x0000002e083c723c */ /* 0x000fee000000183c */
[----:B------:R-:W-:Y:S01]  /*25c60*/  F2FP.PACK_AB R8, R114, R112 ;  /* 0x000000707208723e */ /* 0x000fe200000000ff */
[----:B--2---:R-:W-:-:S04]  /*25c70*/  FFMA.FTZ R2, R244, R0, -R3 ;  /* 0x00000000f4027223 */ /* 0x004fc80000010803 */
[----:B------:R2:W-:Y:S01]  /*25c80*/  MUFU.EX2 R95, R2 ;  /* 0x00000002005f7308 */ /* 0x0005e20000000800 */
[----:B------:R-:W-:Y:S02]  /*25c90*/  F2FP.PACK_AB R9, R120, R116 ;  /* 0x000000747809723e */ /* 0x000fe400000000ff */
[----:B------:R-:W-:Y:S02]  /*25ca0*/  F2FP.PACK_AB R10, R108, R110 ;  /* 0x0000006e6c0a723e */ /* 0x000fe400000000ff */
[----:B------:R-:W-:Y:S01]  /*25cb0*/  F2FP.PACK_AB R11, R106, R122 ;  /* 0x0000007a6a0b723e */ /* 0x000fe200000000ff */
[----:B--2---:R-:W-:-:S04]  /*25cc0*/  FFMA.FTZ R2, R245, R0, -R5 ;  /* 0x00000000f5027223 */ /* 0x004fc80000010805 */
[----:B------:R2:W-:Y:S02]  /*25cd0*/  MUFU.EX2 R94, R2 ;  /* 0x00000002005e7308 */ /* 0x0005e40000000800 */
[C---:B------:R-:W-:Y:S01]  /*25ce0*/  HMMA.16816.F32 R48, R8.reuse, R24, R28 ;  /* 0x000000180830723c */ /* 0x040fe2000000181c */
[----:B------:R-:W-:Y:S01]  /*25cf0*/  MOV R234, R92 ;  /* 0x0000005c00ea7202 */ /* 0x000fe20000000f00 */
[----:B------:R-:W-:Y:S06]  /*25d00*/  LDSM.16.MT88.4 R28, [R182+0xf800] ;  /* 0x00f80000b61c783b */ /* 0x000fec0000004200 */
[----:B------:R-:W-:Y:S01]  /*25d10*/  HMMA.16816.F32 R44, R8, R26, R40 ;  /* 0x0000001a082c723c */ /* 0x000fe20000001828 */
[----:B------:R-:W1:Y:S01]  /*25d20*/  LDSM.16.MT88.4 R24, [R181+0xf800] ;  /* 0x00f80000b518783b */ /* 0x000e620000004200 */
[----:B--2---:R-:W-:-:S04]  /*25d30*/  FFMA.FTZ R2, R115, R0, -R5 ;  /* 0x0000000073027223 */ /* 0x004fc80000010805 */
[----:B------:R2:W1:Y:S01]  /*25d40*/  MUFU.EX2 R93, R2 ;  /* 0x00000002005d7308 */ /* 0x0004620000000800 */
[----:B------:R-:W-:Y:S02]  /*25d50*/  MOV R85, R91 ;  /* 0x0000005b00557202 */ /* 0x000fe40000000f00 */
[----:B------:R-:W-:Y:S01]  /*25d60*/  MOV R235, R90 ;  /* 0x0000005a00eb7202 */ /* 0x000fe20000000f00 */
[----:B--2---:R-:W-:-:S04]  /*25d70*/  FFMA.FTZ R2, R246, R0, -R5 ;  /* 0x00000000f6027223 */ /* 0x004fc80000010805 */
[----:B------:R2:W-:Y:S01]  /*25d80*/  MUFU.EX2 R92, R2 ;  /* 0x00000002005c7308 */ /* 0x0005e20000000800 */
[----:B----4-:R-:W-:Y:S01]  /*25d90*/  HMMA.16816.F32 R36, R8, R32, R36 ;  /* 0x000000200824723c */ /* 0x010fe20000001824 */
[----:B--2---:R-:W-:-:S06]  /*25da0*/  FFMA.FTZ R2, R117, R0, -R5 ;  /* 0x0000000075027223 */ /* 0x004fcc0000010805 */
[----:B------:R2:W4:Y:S01]  /*25db0*/  MUFU.EX2 R91, R2 ;  /* 0x00000002005b7308 */ /* 0x0005220000000800 */
[C---:B------:R-:W-:Y:S08]  /*25dc0*/  HMMA.16816.F32 R32, R8.reuse, R34, R60 ;  /* 0x000000220820723c */ /* 0x040ff0000000183c */
[----:B-1----:R-:W-:Y:S01]  /*25dd0*/  HMMA.16816.F32 R64, R8, R12, R64 ;  /* 0x0000000c0840723c */ /* 0x002fe20000001840 */
[----:B--2---:R-:W-:-:S07]  /*25de0*/  FFMA.FTZ R2, R118, R0, -R3 ;  /* 0x0000000076027223 */ /* 0x004fce0000010803 */
[C---:B------:R-:W-:Y:S01]  /*25df0*/  HMMA.16816.F32 R60, R8.reuse, R14, R56 ;  /* 0x0000000e083c723c */ /* 0x040fe20000001838 */
[----:B------:R-:W1:Y:S01]  /*25e00*/  LDSM.16.MT88.4 R12, [R183+0xf800] ;  /* 0x00f80000b70c783b */ /* 0x000e620000004200 */
[----:B------:R2:W1:Y:S06]  /*25e10*/  MUFU.EX2 R90, R2 ;  /* 0x00000002005a7308 */ /* 0x00046c0000000800 */
[----:B------:R-:W-:Y:S01]  /*25e20*/  HMMA.16816.F32 R40, R8, R16, R52 ;  /* 0x000000100828723c */ /* 0x000fe20000001834 */
[----:B--2---:R-:W-:Y:S01]  /*25e30*/  FFMA.FTZ R2, R234, R6, R235 ;  /* 0x00000006ea027223 */ /* 0x004fe200000100eb */
[----:B------:R-:W-:-:S03]  /*25e40*/  MOV R234, R223 ;  /* 0x000000df00ea7202 */ /* 0x000fc60000000f00 */
[----:B------:R-:W-:Y:S02]  /*25e50*/  FADD.FTZ R7, R85, R2 ;  /* 0x0000000255077221 */ /* 0x000fe40000010000 */
[-CC-:B------:R-:W-:Y:S01]  /*25e60*/  FFMA.FTZ R2, R119, R0.reuse, -R3.reuse ;  /* 0x0000000077027223 */ /* 0x180fe20000010803 */
[----:B------:R-:W-:Y:S01]  /*25e70*/  MOV R223, R89 ;  /* 0x0000005900df7202 */ /* 0x000fe20000000f00 */
[----:B------:R-:W-:Y:S01]  /*25e80*/  HMMA.16816.F32 R52, R8, R18, R68 ;  /* 0x000000120834723c */ /* 0x000fe20000001844 */
[----:B------:R-:W2:Y:S01]  /*25e90*/  LDSM.16.MT88.4 R16, [R181+0x10000] ;  /* 0x01000000b510783b */ /* 0x000ea20000004200 */
[----:B------:R1:W-:Y:S01]  /*25ea0*/  MUFU.EX2 R89, R2 ;  /* 0x0000000200597308 */ /* 0x0003e20000000800 */
[----:B------:R-:W-:Y:S01]  /*25eb0*/  FADD.FTZ R6, R232, R4 ;  /* 0x00000004e8067221 */ /* 0x000fe20000010000 */
[----:B------:R-:W-:Y:S01]  /*25ec0*/  MOV R235, R231 ;  /* 0x000000e700eb7202 */ /* 0x000fe20000000f00 */
[----:B------:R-:W-:Y:S01]  /*25ed0*/  FFMA.FTZ R4, R247, R0, -R3 ;  /* 0x00000000f7047223 */ /* 0x000fe20000010803 */
[----:B------:R-:W-:-:S02]  /*25ee0*/  MOV R231, R226 ;  /* 0x000000e200e77202 */ /* 0x000fc40000000f00 */
[----:B------:R-:W-:Y:S02]  /*25ef0*/  MOV R226, R79 ;  /* 0x0000004f00e27202 */ /* 0x000fe40000000f00 */
[----:B------:R-:W-:Y:S01]  /*25f00*/  MOV R79, R219 ;  /* 0x000000db004f7202 */ /* 0x000fe20000000f00 */
[----:B-1----:R-:W-:Y:S01]  /*25f10*/  FFMA.FTZ R2, R248, R0, -R3 ;  /* 0x00000000f8027223 */ /* 0x002fe20000010803 */
[----:B------:R-:W-:-:S03]  /*25f20*/  MOV R232, R220 ;  /* 0x000000dc00e87202 */ /* 0x000fc60000000f00 */
[----:B------:R1:W-:Y:S01]  /*25f30*/  MUFU.EX2 R87, R2 ;  /* 0x0000000200577308 */ /* 0x0003e20000000800 */
[----:B------:R-:W-:Y:S02]  /*25f40*/  MOV R219, R88 ;  /* 0x0000005800db7202 */ /* 0x000fe40000000f00 */
[----:B------:R-:W-:Y:S02]  /*25f50*/  MOV R220, R86 ;  /* 0x0000005600dc7202 */ /* 0x000fe40000000f00 */
[----:B------:R-:W-:Y:S02]  /*25f60*/  F2FP.PACK_AB R8, R101, R102 ;  /* 0x000000666508723e */ /* 0x000fe400000000ff */
[----:B------:R-:W-:Y:S01]  /*25f70*/  F2FP.PACK_AB R9, R105, R103 ;  /* 0x000000676909723e */ /* 0x000fe200000000ff */
[----:B------:R2:W-:Y:S01]  /*25f80*/  MUFU.EX2 R88, R4 ;  /* 0x0000000400587308 */ /* 0x0005e20000000800 */
[----:B------:R-:W-:Y:S02]  /*25f90*/  F2FP.PACK_AB R10, R99, R100 ;  /* 0x00000064630a723e */ /* 0x000fe400000000ff */
[----:B---3--:R-:W-:Y:S01]  /*25fa0*/  F2FP.PACK_AB R11, R98, R104 ;  /* 0x00000068620b723e */ /* 0x008fe200000000ff */
[----:B-1----:R-:W-:-:S04]  /*25fb0*/  FFMA.FTZ R2, R249, R0, -R5 ;  /* 0x00000000f9027223 */ /* 0x002fc80000010805 */
[----:B------:R1:W-:Y:S01]  /*25fc0*/  MUFU.EX2 R86, R2 ;  /* 0x0000000200567308 */ /* 0x0003e20000000800 */
[----:B--2---:R-:W-:Y:S02]  /*25fd0*/  FADD.FTZ R4, R235, R6 ;  /* 0x00000006eb047221 */ /* 0x004fe40000010000 */
[----:B------:R-:W-:Y:S01]  /*25fe0*/  FADD.FTZ R6, R234, R7 ;  /* 0x00000007ea067221 */ /* 0x000fe20000010000 */
[----:B------:R-:W-:Y:S01]  /*25ff0*/  HMMA.16816.F32 R68, R8, R24, R48 ;  /* 0x000000180844723c */ /* 0x000fe20000001830 */
[----:B------:R-:W-:Y:S02]  /*26000*/  FADD.FTZ R4, R232, R4 ;  /* 0x00000004e8047221 */ /* 0x000fe40000010000 */
[----:B------:R-:W-:Y:S01]  /*26010*/  FADD.FTZ R6, R220, R6 ;  /* 0x00000006dc067221 */ /* 0x000fe20000010000 */
[----:B------:R-:W-:Y:S01]  /*26020*/  MOV R220, R217 ;  /* 0x000000d900dc7202 */ /* 0x000fe20000000f00 */
[----:B-1----:R-:W-:-:S03]  /*26030*/  FFMA.FTZ R2, R121, R0, -R5 ;  /* 0x0000000079027223 */ /* 0x002fc60000010805 */
[----:B------:R-:W-:Y:S01]  /*26040*/  HMMA.16816.F32 R56, R8, R26, R44 ;  /* 0x0000001a0838723c */ /* 0x000fe2000000182c */
[----:B------:R-:W-:Y:S01]  /*26050*/  MOV R217, R218 ;  /* 0x000000da00d97202 */ /* 0x000fe20000000f00 */
[----:B------:R1:W2:Y:S01]  /*26060*/  MUFU.EX2 R85, R2 ;  /* 0x0000000200557308 */ /* 0x0002a20000000800 */
[----:B------:R-:W-:Y:S02]  /*26070*/  MOV R218, R210 ;  /* 0x000000d200da7202 */ /* 0x000fe40000000f00 */
[----:B------:R-:W-:Y:S01]  /*26080*/  MOV R210, R84 ;  /* 0x0000005400d27202 */ /* 0x000fe20000000f00 */
[----:B------:R-:W-:Y:S02]  /*26090*/  FADD.FTZ R6, R72, R6 ;  /* 0x0000000648067221 */ /* 0x000fe40000010000 */
[----:B-1----:R-:W-:-:S04]  /*260a0*/  FFMA.FTZ R2, R250, R0, -R5 ;  /* 0x00000000fa027223 */ /* 0x002fc80000010805 */
[----:B------:R1:W-:Y:S01]  /*260b0*/  MUFU.EX2 R84, R2 ;  /* 0x0000000200547308 */ /* 0x0003e20000000800 */
[----:B------:R-:W-:Y:S01]  /*260c0*/  FADD.FTZ R6, R230, R6 ;  /* 0x00000006e6067221 */ /* 0x000fe20000010000 */
[----:B------:R-:W-:Y:S01]  /*260d0*/  HMMA.16816.F32 R44, R8, R20, R36 ;  /* 0x00000014082c723c */ /* 0x000fe20000001824 */
[----:B-1----:R-:W-:Y:S02]  /*260e0*/  FADD.FTZ R2, R74, R4 ;  /* 0x000000044a027221 */ /* 0x002fe40000010000 */
[----:B------:R-:W-:Y:S02]  /*260f0*/  FFMA.FTZ R4, R123, R0, -R5 ;  /* 0x000000007b047223 */ /* 0x000fe40000010805 */
[----:B------:R-:W-:-:S03]  /*26100*/  FADD.FTZ R2, R229, R2 ;  /* 0x00000002e5027221 */ /* 0x000fc60000010000 */
[----:B------:R-:W-:Y:S01]  /*26110*/  HMMA.16816.F32 R24, R8, R28, R40 ;  /* 0x0000001c0818723c */ /* 0x000fe20000001828 */
[----:B------:R1:W3:Y:S01]  /*26120*/  MUFU.EX2 R83, R4 ;  /* 0x0000000400537308 */ /* 0x0002e20000000800 */
[----:B------:R-:W-:-:S04]  /*26130*/  FADD.FTZ R2, R231, R2 ;  /* 0x00000002e7027221 */ /* 0x000fc80000010000 */
[----:B------:R-:W-:Y:S02]  /*26140*/  FADD.FTZ R2, R79, R2 ;  /* 0x000000024f027221 */ /* 0x000fe40000010000 */
[----:B------:R-:W-:Y:S01]  /*26150*/  HMMA.16816.F32 R32, R8, R22, R32 ;  /* 0x000000160820723c */ /* 0x000fe20000001820 */
[----:B------:R-:W-:Y:S01]  /*26160*/  LDSM.16.MT88.4 R20, [R184+0x10000] ;  /* 0x01000000b814783b */ /* 0x000fe20000004200 */
[----:B------:R-:W-:-:S06]  /*26170*/  FADD.FTZ R2, R223, R2 ;  /* 0x00000002df027221 */ /* 0x000fcc0000010000 */
[----:B------:R-:W-:Y:S01]  /*26180*/  HMMA.16816.F32 R36, R8, R30, R52 ;  /* 0x0000001e0824723c */ /* 0x000fe20000001834 */
[----:B-1----:R-:W-:Y:S01]  /*26190*/  FADD.FTZ R4, R226, R6 ;  /* 0x00000006e2047221 */ /* 0x002fe20000010000 */
[----:B------:R-:W-:Y:S03]  /*261a0*/  LDSM.16.MT88.4 R28, [R181+0x10800] ;  /* 0x01080000b51c783b */ /* 0x000fe60000004200 */
[----:B------:R-:W-:-:S03]  /*261b0*/  FADD.FTZ R4, R82, R4 ;  /* 0x0000000452047221 */ /* 0x000fc60000010000 */
[----:B------:R-:W-:Y:S01]  /*261c0*/  HMMA.16816.F32 R48, R8, R12, R64 ;  /* 0x0000000c0830723c */ /* 0x000fe20000001840 */
[----:B------:R-:W-:-:S07]  /*261d0*/  FFMA.FTZ R6, R125, R0, -R3 ;  /* 0x000000007d067223 */ /* 0x000fce0000010803 */
[----:B------:R-:W-:Y:S01]  /*261e0*/  HMMA.16816.F32 R40, R8, R14, R60 ;  /* 0x0000000e0828723c */ /* 0x000fe2000000183c */
[----:B------:R-:W-:Y:S01]  /*261f0*/  FADD.FTZ R4, R219, R4 ;  /* 0x00000004db047221 */ /* 0x000fe20000010000 */
[----:B------:R-:W1:Y:S05]  /*26200*/  LDSM.16.MT88.4 R12, [R182+0x10000] ;  /* 0x01000000b60c783b */ /* 0x000e6a0000004200 */
[----:B------:R-:W-:Y:S02]  /*26210*/  F2FP.PACK_AB R8, R93, R94 ;  /* 0x0000005e5d08723e */ /* 0x000fe400000000ff */
[----:B------:R-:W-:Y:S02]  /*26220*/  F2FP.PACK_AB R9, R97, R96 ;  /* 0x000000606109723e */ /* 0x000fe400000000ff */
[----:B----4-:R-:W-:-:S02]  /*26230*/  F2FP.PACK_AB R10, R91, R92 ;  /* 0x0000005c5b0a723e */ /* 0x010fc400000000ff */
[----:B------:R-:W-:Y:S01]  /*26240*/  F2FP.PACK_AB R11, R90, R95 ;  /* 0x0000005f5a0b723e */ /* 0x000fe200000000ff */
[----:B------:R-:W-:Y:S01]  /*26250*/  FADD.FTZ R2, R220, R2 ;  /* 0x00000002dc027221 */ /* 0x000fe20000010000 */
[----:B------:R4:W1:Y:S01]  /*26260*/  MUFU.EX2 R82, R6 ;  /* 0x0000000600527308 */ /* 0x0008620000000800 */
[----:B------:R-:W-:-:S04]  /*26270*/  FADD.FTZ R4, R217, R4 ;  /* 0x00000004d9047221 */ /* 0x000fc80000010000 */
[----:B------:R-:W-:Y:S01]  /*26280*/  HMMA.16816.F32 R52, R8, R16, R68 ;  /* 0x000000100834723c */ /* 0x000fe20000001844 */
[----:B------:R-:W-:-:S07]  /*26290*/  FADD.FTZ R4, R210, R4 ;  /* 0x00000004d2047221 */ /* 0x000fce0000010000 */
[----:B------:R-:W-:Y:S01]  /*262a0*/  HMMA.16816.F32 R56, R8, R18, R56 ;  /* 0x000000120838723c */ /* 0x000fe20000001838 */
[----:B------:R-:W1:Y:S01]  /*262b0*/  LDSM.16.MT88.4 R16, [R183+0x10000] ;  /* 0x01000000b710783b */ /* 0x000e620000004200 */
[----:B----4-:R-:W-:Y:S02]  /*262c0*/  FADD.FTZ R6, R218, R2 ;  /* 0x00000002da067221 */ /* 0x010fe40000010000 */
[----:B------:R-:W-:Y:S02]  /*262d0*/  FFMA.FTZ R2, R212, R0, -R3 ;  /* 0x00000000d4027223 */ /* 0x000fe40000010803 */
[----:B------:R-:W-:Y:S02]  /*262e0*/  FADD.FTZ R4, R215, R4 ;  /* 0x00000004d7047221 */ /* 0x000fe40000010000 */
[----:B------:R4:W-:Y:S02]  /*262f0*/  MUFU.EX2 R81, R2 ;  /* 0x0000000200517308 */ /* 0x0009e40000000800 */
[----:B------:R-:W-:-:S04]  /*26300*/  FADD.FTZ R4, R207, R4 ;  /* 0x00000004cf047221 */ /* 0x000fc80000010000 */
[----:B------:R-:W-:Y:S02]  /*26310*/  FADD.FTZ R4, R205, R4 ;  /* 0x00000004cd047221 */ /* 0x000fe40000010000 */
[----:B----4-:R-:W-:-:S04]  /*26320*/  FADD.FTZ R2, R216, R6 ;  /* 0x00000006d8027221 */ /* 0x010fc80000010000 */
        /* <DEDUP_REMOVED lines=16> */
[----:B------:R-:W-:Y:S02]  /*26430*/  FADD.FTZ R4, R169, R4 ;  /* 0x00000004a9047221 */ /* 0x000fe40000010000 */
[----:B------:R-:W-:-:S05]  /*26440*/  FADD.FTZ R2, R171, R2 ;  /* 0x00000002ab027221 */ /* 0x000fca0000010000 */
[C---:B------:R-:W-:Y:S01]  /*26450*/  HMMA.16816.F32 R24, R8.reuse, R18, R40 ;  /* 0x000000120818723c */ /* 0x040fe20000001828 */
[----:B------:R-:W1:Y:S01]  /*26460*/  LDSM.16.MT88.4 R16, [R182+0x10800] ;  /* 0x01080000b610783b */ /* 0x000e620000004200 */
        /* <DEDUP_REMOVED lines=8> */
[----:B------:R-:W4:Y:S01]  /*264f0*/  LDSM.16.MT88.4 R20, [R184+0x10800] ;  /* 0x01080000b814783b */ /* 0x000f220000004200 */
[----:B------:R-:W-:-:S06]  /*26500*/  FADD.FTZ R2, R164, R2 ;  /* 0x00000002a4027221 */ /* 0x000fcc0000010000 */
[----:B------:R-:W-:Y:S01]  /*26510*/  HMMA.16816.F32 R60, R8, R14, R36 ;  /* 0x0000000e083c723c */ /* 0x000fe20000001824 */
[----:B------:R-:W-:Y:S01]  /*26520*/  FADD.FTZ R4, R161, R4 ;  /* 0x00000004a1047221 */ /* 0x000fe20000010000 */
[----:B------:R-:W-:Y:S01]  /*26530*/  MOV R215, R174 ;  /* 0x000000ae00d77202 */ /* 0x000fe20000000f00 */
[----:B------:R-:W-:Y:S01]  /*26540*/  FFMA.FTZ R6, R127, R0, -R3 ;  /* 0x000000007f067223 */ /* 0x000fe20000010803 */
[----:B------:R-:W-:Y:S01]  /*26550*/  LDSM.16.MT88.4 R164, [R181+0x11800] ;  /* 0x01180000b5a4783b */ /* 0x000fe20000004200 */
[----:B------:R-:W-:Y:S01]  /*26560*/  FADD.FTZ R2, R163, R2 ;  /* 0x00000002a3027221 */ /* 0x000fe20000010000 */
[----:B------:R-:W-:Y:S01]  /*26570*/  MOV R174, R80 ;  /* 0x0000005000ae7202 */ /* 0x000fe20000000f00 */
[----:B------:R-:W-:Y:S01]  /*26580*/  FADD.FTZ R4, R158, R4 ;  /* 0x000000049e047221 */ /* 0x000fe20000010000 */
[----:B------:R1:W-:Y:S01]  /*26590*/  MUFU.EX2 R80, R6 ;  /* 0x0000000600507308 */ /* 0x0003e20000000800 */
[----:B------:R-:W-:Y:S01]  /*265a0*/  FADD.FTZ R2, R162, R2 ;  /* 0x00000002a2027221 */ /* 0x000fe20000010000 */
[----:B--2---:R-:W-:Y:S01]  /*265b0*/  F2FP.PACK_AB R8, R85, R86 ;  /* 0x000000565508723e */ /* 0x004fe200000000ff */
[----:B------:R-:W-:Y:S01]  /*265c0*/  FADD.FTZ R4, R152, R4 ;  /* 0x0000000498047221 */ /* 0x000fe20000010000 */
[----:B------:R-:W-:Y:S01]  /*265d0*/  F2FP.PACK_AB R9, R89, R88 ;  /* 0x000000585909723e */ /* 0x000fe200000000ff */
[----:B------:R-:W-:Y:S01]  /*265e0*/  FADD.FTZ R2, R151, R2 ;  /* 0x0000000297027221 */ /* 0x000fe20000010000 */
[----:B---3--:R-:W-:Y:S01]  /*265f0*/  F2FP.PACK_AB R10, R83, R84 ;  /* 0x00000054530a723e */ /* 0x008fe200000000ff */
[----:B------:R-:W2:Y:S01]  /*26600*/  LDSM.16.MT88.4 R12, [R183+0x10800] ;  /* 0x01080000b70c783b */ /* 0x000ea20000004200 */
[----:B------:R-:W-:Y:S01]  /*26610*/  F2FP.PACK_AB R11, R82, R87 ;  /* 0x00000057520b723e */ /* 0x000fe200000000ff */
[----:B------:R-:W-:-:S02]  /*26620*/  FADD.FTZ R4, R160, R4 ;  /* 0x00000004a0047221 */ /* 0x000fc40000010000 */
[----:B-1----:R-:W-:-:S04]  /*26630*/  FFMA.FTZ R6, R213, R0, -R3 ;  /* 0x00000000d5067223 */ /* 0x002fc80000010803 */
[----:B------:R1:W-:Y:S01]  /*26640*/  MUFU.EX2 R79, R6 ;  /* 0x00000006004f7308 */ /* 0x0003e20000000800 */
[----:B------:R-:W-:Y:S02]  /*26650*/  FADD.FTZ R2, R149, R2 ;  /* 0x0000000295027221 */ /* 0x000fe40000010000 */
[----:B------:R-:W-:Y:S01]  /*26660*/  FADD.FTZ R4, R147, R4 ;  /* 0x0000000493047221 */ /* 0x000fe20000010000 */
[----:B------:R-:W-:Y:S01]  /*26670*/  HMMA.16816.F32 R40, R8, R28, R52 ;  /* 0x0000001c0828723c */ /* 0x000fe20000001834 */
[----:B------:R-:W-:Y:S02]  /*26680*/  FADD.FTZ R2, R150, R2 ;  /* 0x0000000296027221 */ /* 0x000fe40000010000 */
[----:B------:R-:W-:Y:S02]  /*26690*/  FADD.FTZ R4, R146, R4 ;  /* 0x0000000492047221 */ /* 0x000fe40000010000 */
[----:B-1----:R-:W-:-:S03]  /*266a0*/  FFMA.FTZ R6, R251, R0, -R5 ;  /* 0x00000000fb067223 */ /* 0x002fc60000010805 */
[----:B------:R-:W-:Y:S01]  /*266b0*/  HMMA.16816.F32 R32, R8, R30, R56 ;  /* 0x0000001e0820723c */ /* 0x000fe20000001838 */
[----:B------:R1:W-:Y:S01]  /*266c0*/  MUFU.EX2 R78, R6 ;  /* 0x00000006004e7308 */ /* 0x0003e20000000800 */
[----:B------:R-:W-:-:S06]  /*266d0*/  FADD.FTZ R2, R148, R2 ;  /* 0x0000000294027221 */ /* 0x000fcc0000010000 */
[----:B------:R-:W-:Y:S01]  /*266e0*/  HMMA.16816.F32 R28, R8, R16, R72 ;  /* 0x00000010081c723c */ /* 0x000fe20000001848 */
[----:B------:R-:W-:-:S07]  /*266f0*/  FADD.FTZ R4, R145, R4 ;  /* 0x0000000491047221 */ /* 0x000fce0000010000 */
[----:B------:R-:W-:Y:S01]  /*26700*/  HMMA.16816.F32 R48, R8, R18, R60 ;  /* 0x000000120830723c */ /* 0x000fe2000000183c */
[----:B------:R-:W3:Y:S01]  /*26710*/  LDSM.16.MT88.4 R16, [R184+0x11000] ;  /* 0x01100000b810783b */ /* 0x000ee20000004200 */
[----:B-1----:R-:W-:-:S04]  /*26720*/  FFMA.FTZ R6, R129, R0, -R5 ;  /* 0x0000000081067223 */ /* 0x002fc80000010805 */
[----:B------:R1:W1:Y:S01]  /*26730*/  MUFU.EX2 R58, R6 ;  /* 0x00000006003a7308 */ /* 0x0002620000000800 */
[----:B------:R-:W-:Y:S02]  /*26740*/  FADD.FTZ R2, R143, R2 ;  /* 0x000000028f027221 */ /* 0x000fe40000010000 */
[----:B------:R-:W-:Y:S02]  /*26750*/  FADD.FTZ R4, R144, R4 ;  /* 0x0000000490047221 */ /* 0x000fe40000010000 */
[----:B------:R-:W-:Y:S01]  /*26760*/  FADD.FTZ R2, R141, R2 ;  /* 0x000000028d027221 */ /* 0x000fe20000010000 */
[----:B----4-:R-:W-:Y:S01]  /*26770*/  HMMA.16816.F32 R36, R8, R22, R64 ;  /* 0x000000160824723c */ /* 0x010fe20000001840 */
[----:B-1----:R-:W-:-:S07]  /*26780*/  FFMA.FTZ R6, R215, R0, -R5 ;  /* 0x00000000d7067223 */ /* 0x002fce0000010805 */
[----:B------:R-:W-:Y:S01]  /*26790*/  HMMA.16816.F32 R44, R8, R20, R44 ;  /* 0x00000014082c723c */ /* 0x000fe2000000182c */
[----:B------:R-:W-:Y:S01]  /*267a0*/  FADD.FTZ R4, R139, R4 ;  /* 0x000000048b047221 */ /* 0x000fe20000010000 */
[----:B------:R-:W1:Y:S01]  /*267b0*/  LDSM.16.MT88.4 R20, [R181+0x11000] ;  /* 0x01100000b514783b */ /* 0x000e620000004200 */
[----:B------:R4:W-:Y:S01]  /*267c0*/  MUFU.EX2 R59, R6 ;  /* 0x00000006003b7308 */ /* 0x0009e20000000800 */
        /* <DEDUP_REMOVED lines=10> */
[----:B------:R-:W-:Y:S02]  /*26870*/  FADD.FTZ R4, R136, R4 ;  /* 0x0000000488047221 */ /* 0x000fe40000010000 */
[----:B------:R-:W-:Y:S01]  /*26880*/  FADD.FTZ R2, R132, R2 ;  /* 0x0000000284027221 */ /* 0x000fe20000010000 */
[----:B--2---:R-:W-:Y:S01]  /*26890*/  HMMA.16816.F32 R68, R8, R12, R68 ;  /* 0x0000000c0844723c */ /* 0x004fe20000001844 */
[----:B------:R-:W-:Y:S01]  /*268a0*/  FADD.FTZ R4, R131, R4 ;  /* 0x0000000483047221 */ /* 0x000fe20000010000 */
[----:B------:R-:W-:Y:S01]  /*268b0*/  LDSM.16.MT88.4 R136, [R184+0x11800] ;  /* 0x01180000b888783b */ /* 0x000fe20000004200 */
[----:B----4-:R-:W-:-:S04]  /*268c0*/  FFMA.FTZ R6, R174, R0, -R3 ;  /* 0x00000000ae067223 */ /* 0x010fc80000010803 */
[----:B------:R2:W4:Y:S01]  /*268d0*/  MUFU.EX2 R55, R6 ;  /* 0x0000000600377308 */ /* 0x0005220000000800 */
[----:B------:R-:W-:Y:S01]  /*268e0*/  FADD.FTZ R2, R134, R2 ;  /* 0x0000000286027221 */ /* 0x000fe20000010000 */
[----:B------:R-:W-:Y:S01]  /*268f0*/  HMMA.16816.F32 R24, R8, R14, R24 ;  /* 0x0000000e0818723c */ /* 0x000fe20000001818 */
[----:B------:R-:W-:Y:S01]  /*26900*/  FADD.FTZ R4, R130, R4 ;  /* 0x0000000482047221 */ /* 0x000fe20000010000 */
[----:B------:R-:W4:Y:S01]  /*26910*/  LDSM.16.MT88.4 R12, [R182+0x11000] ;  /* 0x01100000b60c783b */ /* 0x000f220000004200 */
[----:B--2---:R-:W-:-:S04]  /*26920*/  FFMA.FTZ R6, R177, R0, -R3 ;  /* 0x00000000b1067223 */ /* 0x004fc80000010803 */
[----:B------:R2:W-:Y:S01]  /*26930*/  MUFU.EX2 R54, R6 ;  /* 0x0000000600367308 */ /* 0x0005e20000000800 */
[----:B------:R-:W-:Y:S02]  /*26940*/  F2FP.PACK_AB R8, R58, R78 ;  /* 0x0000004e3a08723e */ /* 0x000fe400000000ff */
[----:B------:R-:W-:Y:S02]  /*26950*/  F2FP.PACK_AB R9, R80, R81 ;  /* 0x000000515009723e */ /* 0x000fe400000000ff */
[----:B-1----:R-:W-:Y:S02]  /*26960*/  F2FP.PACK_AB R10, R57, R59 ;  /* 0x0000003b390a723e */ /* 0x002fe400000000ff */
[----:B------:R-:W-:Y:S01]  /*26970*/  F2FP.PACK_AB R11, R56, R79 ;  /* 0x0000004f380b723e */ /* 0x000fe200000000ff */
[----:B------:R-:W-:Y:S02]  /*26980*/  FADD.FTZ R2, R133, R2 ;  /* 0x0000000285027221 */ /* 0x000fe40000010000 */
[----:B--2---:R-:W-:-:S04]  /*26990*/  FFMA.FTZ R6, R208, R0, -R3 ;  /* 0x00000000d0067223 */ /* 0x004fc80000010803 */
[----:B------:R1:W-:Y:S01]  /*269a0*/  MUFU.EX2 R53, R6 ;  /* 0x0000000600357308 */ /* 0x0003e20000000800 */
[----:B------:R-:W-:Y:S01]  /*269b0*/  FADD.FTZ R4, R128, R4 ;  /* 0x0000000480047221 */ /* 0x000fe20000010000 */
[----:B---3--:R-:W-:Y:S01]  /*269c0*/  HMMA.16816.F32 R36, R8, R18, R36 ;  /* 0x000000120824723c */ /* 0x008fe20000001824 */
[----:B------:R-:W-:Y:S02]  /*269d0*/  FADD.FTZ R2, R124, R2 ;  /* 0x000000027c027221 */ /* 0x000fe40000010000 */
[----:B------:R-:W-:Y:S02]  /*269e0*/  FADD.FTZ R4, R126, R4 ;  /* 0x000000047e047221 */ /* 0x000fe40000010000 */
[----:B-1----:R-:W-:-:S04]  /*269f0*/  FFMA.FTZ R6, R206, R0, -R5 ;  /* 0x00000000ce067223 */ /* 0x002fc80000010805 */
[----:B------:R1:W2:Y:S01]  /*26a00*/  MUFU.EX2 R52, R6 ;  /* 0x0000000600347308 */ /* 0x0002a20000000800 */
        /* <DEDUP_REMOVED lines=49> */
[----:B----4-:R-:W-:Y:S01]  /*26d20*/  HMMA.16816.F32 R28, R8, R12, R28 ;  /* 0x0000000c081c723c */ /* 0x010fe2000000181c */
[----:B------:R-:W-:Y:S01]  /*26d30*/  FADD.FTZ R2, R59, R2 ;  /* 0x000000023b027221 */ /* 0x000fe20000010000 */
[----:B------:R-:W4:Y:S01]  /*26d40*/  MUFU.EX2 R3, R3 ;  /* 0x0000000300037308 */ /* 0x000f220000000800 */
[----:B------:R-:W-:-:S02]  /*26d50*/  FADD.FTZ R0, R56, R0 ;  /* 0x0000000038007221 */ /* 0x000fc40000010000 */
[----:B------:R-:W-:-:S03]  /*26d60*/  FADD.FTZ R2, R57, R2 ;  /* 0x0000000239027221 */ /* 0x000fc60000010000 */
[----:B------:R-:W-:Y:S01]  /*26d70*/  HMMA.16816.F32 R12, R8, R14, R48 ;  /* 0x0000000e080c723c */ /* 0x000fe20000001830 */
[----:B------:R-:W-:-:S07]  /*26d80*/  FADD.FTZ R0, R55, R0 ;  /* 0x0000000037007221 */ /* 0x000fce0000010000 */
[----:B------:R-:W-:Y:S01]  /*26d90*/  HMMA.16816.F32 R148, R8, R20, R68 ;  /* 0x000000140894723c */ /* 0x000fe20000001844 */
[----:B--2---:R-:W-:-:S07]  /*26da0*/  FADD.FTZ R2, R52, R2 ;  /* 0x0000000234027221 */ /* 0x004fce0000010000 */
        /* <DEDUP_REMOVED lines=8> */
[C---:B----4-:R-:W-:Y:S01]  /*26e30*/  F2FP.PACK_AB R163, R3.reuse, R53 ;  /* 0x0000003503a3723e */ /* 0x050fe200000000ff */
        /* <DEDUP_REMOVED lines=13> */
[----:B------:R-:W-:Y:S11]  /*26f10*/  MOV R18, R76 ;  /* 0x0000004c00127202 */ /* 0x000ff60000000f00 */
[----:B------:R-:W-:Y:S05]  /*26f20*/  @!UPT UIADD3 URZ, URZ, URZ, URZ ;  /* 0x0000003f3f3ff290 */ /* 0x000fea000fffe03f */
.L_x_4209:
[----:B--2---:R-:W-:Y:S05]  /*26f30*/  @!P1 BRA `(.L_x_4220) ;  /* 0x00007a4000009947 */ /* 0x004fea0003800000 */
        /* <DEDUP_REMOVED lines=138> */
.L_x_4229:
[----:B------:R-:W-:Y:S01]  /*277e0*/  ISETP.NE.U32.AND P0, PT, R224, RZ, PT ;  /* 0x000000ffe000720c */ /* 0x000fe20003f05070 */
[----:B------:R-:W-:Y:S04]  /*277f0*/  DEPBAR.LE SB0, 0x0 ;  /* 0x000080000000791a */ /* 0x000fe80000000000 */
[----:B------:R-:W-:Y:S01]  /*27800*/  WARPSYNC 0xffffffff ;  /* 0xffffffff00007948 */ /* 0x000fe20003800000 */
[----:B------:R-:W-:Y:S01]  /*27810*/  BAR.SYNC.DEFER_BLOCKING 0x0 ;  /* 0x0000000000007b1d */ /* 0x000fe20000010000 */
[----:B------:R-:W-:Y:S02]  /*27820*/  ISETP.NE.AND.EX P0, PT, R225, RZ, PT, P0 ;  /* 0x000000ffe100720c */ /* 0x000fe40003f05300 */
[----:B------:R-:W-:Y:S03]  /*27830*/  IADD3 R252, R252, -0x1, RZ ;  /* 0xfffffffffcfc7810 */ /* 0x000fe60007ffe0ff */
[----:B------:R-:W-:Y:S08]  /*27840*/  BSSY B0, `(.L_x_4221) ;  /* 0x0000046000007945 */ /* 0x000ff00003800000 */
[----:B-1----:R-:W-:-:S05]  /*27850*/  @!P0 BRA `(.L_x_4222) ;  /* 0x0000040000008947 */ /* 0x002fca0003800000 */
        /* <DEDUP_REMOVED lines=64> */
.L_x_4222:
[----:B------:R-:W-:Y:S02]  /*27c60*/  ULDC.64 UR4, c[0x0][0x118] ;  /* 0x0000460000047ab9 */ /* 0x000fe40000000a00 */
[----:B---3--:R-:W2:Y:S02]  /*27c70*/  LD.E R0, [R156.64+0x40] ;  /* 0x000040049c007980 */ /* 0x008ea4000c101900 */
[----:B--2---:R-:W-:Y:S04]  /*27c80*/  LEA R0, -R0, RZ, 0x8 ;  /* 0x000000ff00007211 */ /* 0x004fe800078e41ff */
[----:B------:R-:W-:Y:S02]  /*27c90*/  SHF.R.S32.HI R2, RZ, 0x1f, R0 ;  /* 0x0000001fff027819 */ /* 0x000fe40000011400 */
.L_x_4223:
[----:B------:R-:W-:Y:S05]  /*27ca0*/  BSYNC B0 ;  /* 0x0000000000007941 */ /* 0x000fea0003800000 */
.L_x_4221:
[----:B------:R-:W2:Y:S01]  /*27cb0*/  LDL R196, [R1] ;  /* 0x0000000001c47983 */ /* 0x000ea20000100800 */
[C---:B------:R-:W-:Y:S01]  /*27cc0*/  LEA R194, P5, R0.reuse, R222, 0x1 ;  /* 0x000000de00c27211 */ /* 0x040fe200078a08ff */
[----:B------:R-:W-:Y:S01]  /*27cd0*/  ULDC.64 UR12, c[0x0][0x118] ;  /* 0x00004600000c7ab9 */ /* 0x000fe20000000a00 */
[----:B------:R-:W-:Y:S01]  /*27ce0*/  BSSY B1, `(.L_x_4224) ;  /* 0x0000287000017945 */ /* 0x000fe20003800000 */
[----:B------:R-:W3:Y:S01]  /*27cf0*/  LDL.64 R14, [R1+0xc0] ;  /* 0x0000c000010e7983 */ /* 0x000ee20000100a00 */
[----:B------:R-:W-:Y:S01]  /*27d00*/  LEA.HI.X R195, R0, R221, R2, 0x1, P5 ;  /* 0x000000dd00c37211 */ /* 0x000fe200028f0c02 */
[----:B------:R-:W-:Y:S02]  /*27d10*/  ULDC.64 UR4, c[0x0][0x118] ;  /* 0x0000460000047ab9 */ /* 0x000fe40000000a00 */
[----:B------:R-:W4:Y:S04]  /*27d20*/  LDL R6, [R1+0x14] ;  /* 0x0000140001067983 */ /* 0x000f280000100800 */
[----:B------:R-:W5:Y:S04]  /*27d30*/  LDL R5, [R1+0x10] ;  /* 0x0000100001057983 */ /* 0x000f680000100800 */
[----:B------:R-:W4:Y:S04]  /*27d40*/  LDL R4, [R1+0x144] ;  /* 0x0001440001047983 */ /* 0x000f280000100800 */
[----:B------:R-:W4:Y:S04]  /*27d50*/  LDL.64 R12, [R1+0xb8] ;  /* 0x0000b800010c7983 */ /* 0x000f280000100a00 */
[----:B------:R-:W4:Y:S04]  /*27d60*/  LDL R7, [R1+0x148] ;  /* 0x0001480001077983 */ /* 0x000f280000100800 */
[----:B------:R-:W4:Y:S04]  /*27d70*/  LDL R11, [R1+0x13c] ;  /* 0x00013c00010b7983 */ /* 0x000f280000100800 */
[----:B------:R-:W4:Y:S04]  /*27d80*/  LDL R8, [R1+0x118] ;  /* 0x0001180001087983 */ /* 0x000f280000100800 */
[----:B------:R-:W4:Y:S04]  /*27d90*/  LDL R19, [R1+0x140] ;  /* 0x0001400001137983 */ /* 0x000f280000100800 */
[----:B------:R-:W4:Y:S04]  /*27da0*/  LDL R18, [R1+0x114] ;  /* 0x0001140001127983 */ /* 0x000f280000100800 */
[----:B------:R-:W4:Y:S04]  /*27db0*/  LDL.64 R22, [R1+0x30] ;  /* 0x0000300001167983 */ /* 0x000f280000100a00 */
[----:B------:R-:W4:Y:S04]  /*27dc0*/  LDL R9, [R1+0x110] ;  /* 0x0001100001097983 */ /* 0x000f280000100800 */
[----:B------:R-:W4:Y:S04]  /*27dd0*/  LDL.64 R20, [R1+0xb0] ;  /* 0x0000b00001147983 */ /* 0x000f280000100a00 */
[----:B------:R-:W4:Y:S04]  /*27de0*/  LDL R10, [R1+0x10c] ;  /* 0x00010c00010a7983 */ /* 0x000f280000100800 */
[----:B------:R-:W4:Y:S04]  /*27df0*/  LDL.64 R16, [R1+0xa0] ;  /* 0x0000a00001107983 */ /* 0x000f280000100a00 */
[----:B------:R-:W4:Y:S04]  /*27e00*/  LDL.64 R46, [R1+0xa8] ;  /* 0x0000a800012e7983 */ /* 0x000f280000100a00 */
[----:B------:R-:W4:Y:S04]  /*27e10*/  LDL.64 R44, [R1+0x28] ;  /* 0x00002800012c7983 */ /* 0x000f280000100a00 */
[----:B------:R-:W4:Y:S04]  /*27e20*/  LDL.64 R42, [R1+0x20] ;  /* 0x00002000012a7983 */ /* 0x000f280000100a00 */
[----:B------:R-:W4:Y:S04]  /*27e30*/  LDL R37, [R1+0xfc] ;  /* 0x0000fc0001257983 */ /* 0x000f280000100800 */
[----:B------:R-:W4:Y:S04]  /*27e40*/  LDL.64 R40, [R1+0x98] ;  /* 0x0000980001287983 */ /* 0x000f280000100a00 */
[----:B------:R-:W4:Y:S04]  /*27e50*/  LDL R34, [R1+0xf8] ;  /* 0x0000f80001227983 */ /* 0x000f280000100800 */
[----:B------:R-:W4:Y:S04]  /*27e60*/  LDL.64 R32, [R1+0x18] ;  /* 0x0000180001207983 */ /* 0x000f280000100a00 */
[----:B------:R-:W4:Y:S04]  /*27e70*/  LDL R35, [R1+0xf4] ;  /* 0x0000f40001237983 */ /* 0x000f280000100800 */
[----:B------:R-:W4:Y:S04]  /*27e80*/  LDL.64 R38, [R1+0x90] ;  /* 0x0000900001267983 */ /* 0x000f280000100a00 */
[----:B------:R-:W4:Y:S01]  /*27e90*/  LDL R36, [R1+0xf0] ;  /* 0x0000f00001247983 */ /* 0x000f220000100800 */
[----:B--2---:R-:W-:Y:S03]  /*27ea0*/  ISETP.GE.AND P0, PT, R154, R196, PT ;  /* 0x000000c49a00720c */ /* 0x004fe60003f06270 */
[----:B---3--:R-:W2:Y:S01]  /*27eb0*/  LDL R15, [R1+0x134] ;  /* 0x00013400010f7983 */ /* 0x008ea20000100800 */
[C---:B-----5:R-:W-:Y:S01]  /*27ec0*/  IMAD.SHL.U32 R3, R5.reuse, 0x10, RZ ;  /* 0x0000001005037824 */ /* 0x060fe200078e00ff */
[----:B----4-:R-:W-:Y:S08]  /*27ed0*/  SHF.L.U64.HI R6, R5, 0x4, R6 ;  /* 0x0000000405067819 */ /* 0x010ff00000010206 */
[----:B------:R-:W-:Y:S01]  /*27ee0*/  @P0 STS.128 [R191+0xa000], RZ ;  /* 0x00a000ffbf000388 */ /* 0x000fe20000000c00 */
[C---:B------:R-:W-:Y:S02]  /*27ef0*/  @!P0 IADD3 R5, P1, R0.reuse, R14, RZ ;  /* 0x0000000e00058210 */ /* 0x040fe40007f3e0ff */
[C---:B------:R-:W-:Y:S01]  /*27f00*/  @!P0 IADD3 R3, P3, R0.reuse, R3, RZ ;  /* 0x0000000300038210 */ /* 0x040fe20007f7e0ff */
[----:B------:R-:W3:Y:S01]  /*27f10*/  LDL R14, [R1+0x138] ;  /* 0x00013800010e7983 */ /* 0x000ee20000100800 */
[----:B------:R-:W-:Y:S03]  /*27f20*/  @!P0 IADD3 R4, P2, R0, R4, RZ ;  /* 0x0000000400048210 */ /* 0x000fe60007f5e0ff */
[----:B------:R-:W4:Y:S01]  /*27f30*/  LDL R13, [R1+0x108] ;  /* 0x00010800010d7983 */ /* 0x000f220000100800 */
[C---:B------:R-:W-:Y:S01]  /*27f40*/  @!P0 IMAD.X R6, R2.reuse, 0x1, R6, P3 ;  /* 0x0000000102068824 */ /* 0x040fe200018e0606 */
[CC--:B------:R-:W-:Y:S01]  /*27f50*/  @!P0 LEA R30, P3, R3.reuse, R222.reuse, 0x1 ;  /* 0x000000de031e8211 */ /* 0x0c0fe200078608ff */
[----:B------:R-:W-:Y:S01]  /*27f60*/  @!P0 IMAD.X R7, R2, 0x1, R7, P2 ;  /* 0x0000000102078824 */ /* 0x000fe200010e0607 */
[C---:B------:R-:W-:Y:S01]  /*27f70*/  @!P0 LEA R28, P2, R4.reuse, R222, 0x1 ;  /* 0x000000de041c8211 */ /* 0x040fe200078408ff */
[----:B------:R-:W-:Y:S01]  /*27f80*/  @!PT LDS RZ, [RZ] ;  /* 0x00000000fffff984 */ /* 0x000fe20000000800 */
[----:B------:R-:W-:Y:S01]  /*27f90*/  @!PT LDS RZ, [RZ] ;  /* 0x00000000fffff984 */ /* 0x000fe20000000800 */
[----:B------:R-:W-:Y:S01]  /*27fa0*/  @!PT LDS RZ, [RZ] ;  /* 0x00000000fffff984 */ /* 0x000fe20000000800 */
[----:B------:R1:W-:Y:S01]  /*27fb0*/  @!P0 LDGSTS.E.BYPASS.LTC128B.128 [R191+0xa000], [R194.64] ;  /* 0x0a000000c2bf8fae */ /* 0x0003e2000b901d4c */
[-C--:B------:R-:W-:Y:S02]  /*27fc0*/  @!P0 LEA.HI.X R31, R3, R221.reuse, R6, 0x1, P3 ;  /* 0x000000dd031f8211 */ /* 0x080fe400018f0c06 */
[----:B------:R-:W-:Y:S01]  /*27fd0*/  @!P0 LEA.HI.X R29, R4, R221, R7, 0x1, P2 ;  /* 0x000000dd041d8211 */ /* 0x000fe200010f0c07 */
[----:B------:R-:W-:Y:S01]  /*27fe0*/  @P0 STS.128 [R191+0xa800], RZ ;  /* 0x00a800ffbf000388 */ /* 0x000fe20000000c00 */
[----:B------:R-:W-:Y:S01]  /*27ff0*/  @!P0 IADD3 R4, P3, R0, R12, RZ ;  /* 0x0000000c00048210 */ /* 0x000fe20007f7e0ff */
[----:B------:R-:W-:Y:S01]  /*28000*/  @!P0 IMAD.X R8, R2, 0x1, R8, P1 ;  /* 0x0000000102088824 */ /* 0x000fe200008e0608 */
[----:B------:R-:W-:Y:S01]  /*28010*/  @!P0 IADD3 R3, P4, R0, R11, RZ ;  /* 0x0000000b00038210 */ /* 0x000fe20007f9e0ff */
[----:B------:R-:W5:Y:S01]  /*28020*/  LDL R12, [R1+0x104] ;  /* 0x00010400010c7983 */ /* 0x000f620000100800 */
[CC--:B------:R-:W-:Y:S03]  /*28030*/  @!P0 LEA R26, P1, R5.reuse, R222.reuse, 0x1 ;  /* 0x000000de051a8211 */ /* 0x0c0fe600078208ff */
[----:B------:R-:W5:Y:S01]  /*28040*/  LDL R11, [R1+0x100] ;  /* 0x00010000010b7983 */ /* 0x000f620000100800 */
[-C--:B------:R-:W-:Y:S01]  /*28050*/  @!P0 LEA.HI.X R27, R5, R221.reuse, R8, 0x1, P1 ;  /* 0x000000dd051b8211 */ /* 0x080fe200008f0c08 */
[C---:B------:R-:W-:Y:S01]  /*28060*/  @!P0 IMAD.X R7, R2.reuse, 0x1, R19, P4 ;  /* 0x0000000102078824 */ /* 0x040fe200020e0613 */
[C---:B------:R-:W-:Y:S01]  /*28070*/  @!P0 LEA R24, P4, R3.reuse, R222, 0x1 ;  /* 0x000000de03188211 */ /* 0x040fe200078808ff */
[----:B------:R-:W-:Y:S01]  /*28080*/  @!PT LDS RZ, [RZ] ;  /* 0x00000000fffff984 */ /* 0x000fe20000000800 */
[----:B------:R-:W-:Y:S01]  /*28090*/  @!PT LDS RZ, [RZ] ;  /* 0x00000000fffff984 */ /* 0x000fe20000000800 */
[----:B------:R-:W-:Y:S01]  /*280a0*/  @!PT LDS RZ, [RZ] ;  /* 0x00000000fffff984 */ /* 0x000fe20000000800 */
[----:B------:R1:W-:Y:S01]  /*280b0*/  @!P0 LDGSTS.E.BYPASS.LTC128B.128 [R191+0xa800], [R30.64] ;  /* 0x0a8000001ebf8fae */ /* 0x0003e2000b901d4c */
[----:B------:R-:W-:Y:S01]  /*280c0*/  @!P0 IMAD.X R8, R2, 0x1, R18, P3 ;  /* 0x0000000102088824 */ /* 0x000fe200018e0612 */
[----:B------:R-:W-:Y:S02]  /*280d0*/  @!P0 IADD3 R5, P2, R0, R22, RZ ;  /* 0x0000001600058210 */ /* 0x000fe40007f5e0ff */
[----:B------:R-:W-:Y:S01]  /*280e0*/  @P0 STS.128 [R191+0xb000], RZ ;  /* 0x00b000ffbf000388 */ /* 0x000fe20000000c00 */
[-C--:B------:R-:W-:Y:S02]  /*280f0*/  @!P0 LEA.HI.X R25, R3, R221.reuse, R7, 0x1, P4 ;  /* 0x000000dd03198211 */ /* 0x080fe400020f0c07 */
[----:B------:R-:W-:Y:S01]  /*28100*/  @!P0 LEA R22, P3, R4, R222, 0x1 ;  /* 0x000000de04168211 */ /* 0x000fe200078608ff */
        /* <DEDUP_REMOVED lines=8> */
[CC--:B------:R-:W-:Y:S01]  /*28190*/  @!P0 LEA R20, P2, R5.reuse, R222.reuse, 0x1 ;  /* 0x000000de05148211 */ /* 0x0c0fe200078408ff */
[----:B------:R-:W-:Y:S01]  /*281a0*/  @!PT LDS RZ, [RZ] ;  /* 0x00000000fffff984 */ /* 0x000fe20000000800 */
[----:B------:R-:W-:Y:S01]  /*281b0*/  @!PT LDS RZ, [RZ] ;  /* 0x00000000fffff984 */ /* 0x000fe20000000800 */
[----:B------:R-:W-:Y:S01]  /*281c0*/  @!PT LDS RZ, [RZ] ;  /* 0x00000000fffff984 */ /* 0x000fe20000000800 */
[----:B------:R1:W-:Y:S01]  /*281d0*/  @!P0 LDGSTS.E.BYPASS.LTC128B.128 [R191+0xb800], [R26.64] ;  /* 0x0b8000001abf8fae */ /* 0x0003e2000b901d4c */
[----:B------:R-:W-:Y:S01]  /*281e0*/  @!P0 IMAD.X R10, R2, 0x1, R10, P1 ;  /* 0x00000001020a8824 */ /* 0x000fe200008e060a */
[C---:B------:R-:W-:Y:S02]  /*281f0*/  @!P0 LEA R18, P1, R6.reuse, R222, 0x1 ;  /* 0x000000de06128211 */ /* 0x040fe400078208ff */
[----:B------:R-:W-:Y:S01]  /*28200*/  @P0 STS.128 [R191+0xc000], RZ ;  /* 0x00c000ffbf000388 */ /* 0x000fe20000000c00 */
[-C--:B------:R-:W-:Y:S02]  /*28210*/  @!P0 LEA.HI.X R21, R5, R221.reuse, R9, 0x1, P2 ;  /* 0x000000dd05158211 */ /* 0x080fe400010f0c09 */
[----:B------:R-:W-:Y:S01]  /*28220*/  @!P0 LEA.HI.X R19, R6, R221, R10, 0x1, P1 ;  /* 0x000000dd06138211 */ /* 0x000fe200008f0c0a */
[----:B------:R-:W-:Y:S01]  /*28230*/  @!PT LDS RZ, [RZ] ;  /* 0x00000000fffff984 */ /* 0x000fe20000000800 */
[----:B------:R-:W-:Y:S01]  /*28240*/  @!PT LDS RZ, [RZ] ;  /* 0x00000000fffff984 */ /* 0x000fe20000000800 */
[----:B------:R-:W-:Y:S01]  /*28250*/  @!PT LDS RZ, [RZ] ;  /* 0x00000000fffff984 */ /* 0x000fe20000000800 */
[----:B------:R1:W-:Y:S01]  /*28260*/  @!P0 LDGSTS.E.BYPASS.LTC128B.128 [R191+0xc000], [R24.64] ;  /* 0x0c00000018bf8fae */ /* 0x0003e2000b901d4c */
[C---:B------:R-:W-:Y:S02]  /*28270*/  @!P0 IADD3 R6, P1, R0.reuse, R16, RZ ;  /* 0x0000001000068210 */ /* 0x040fe40007f3e0ff */
        /* <DEDUP_REMOVED lines=32> */
[-C--:B------:R-:W-:Y:S01]  /*28480*/  @!P0 LEA R8, P4, R3, R222.reuse, 0x1 ;  /* 0x000000de03088211 */ /* 0x080fe200078808ff */
[C---:B-----5:R-:W-:Y:S01]  /*28490*/  @!P0 IMAD.X R9, R2.reuse, 0x1, R12, P2 ;  /* 0x0000000102098824 */ /* 0x060fe200010e060c */
[CC--:B------:R-:W-:Y:S01]  /*284a0*/  @!P0 LEA R12, P2, R5.reuse, R222.reuse, 0x1 ;  /* 0x000000de050c8211 */ /* 0x0c0fe200078408ff */
[----:B------:R-:W-:Y:S01]  /*284b0*/  @!PT LDS RZ, [RZ] ;  /* 0x00000000fffff984 */ /* 0x000fe20000000800 */
[----:B------:R-:W-:Y:S01]  /*284c0*/  @!PT LDS RZ, [RZ] ;  /* 0x00000000fffff984 */ /* 0x000fe20000000800 */
[----:B------:R-:W-:Y:S01]  /*284d0*/  @!PT LDS RZ, [RZ] ;  /* 0x00000000fffff984 */ /* 0x000fe20000000800 */
[----:B------:R2:W-:Y:S01]  /*284e0*/  @!P0 LDGSTS.E.BYPASS.LTC128B.128 [R191+0xe800], [R14.64] ;  /* 0x0e8000000ebf8fae */ /* 0x0005e2000b901d4c */
[----:B------:R-:W-:Y:S02]  /*284f0*/  @!P0 IMAD.X R11, R2, 0x1, R11, P1 ;  /* 0x00000001020b8824 */ /* 0x000fe400008e060b */
        /* <DEDUP_REMOVED lines=265> */
[----:B------:R-:W2:Y:S02]  /*29590*/  LDL R179, [R1+0x14c] ;  /* 0x00014c0001b37983 */ /* 0x000ea40000100800 */
[----:B--2---:R-:W-:Y:S11]  /*295a0*/  ISETP.GT.AND P0, PT, R252, R179, PT ;  /* 0x000000b3fc00720c */ /* 0x004ff60003f04270 */
[----:B------:R-:W-:Y:S02]  /*295b0*/  @!UPT UIADD3 URZ, URZ, URZ, URZ ;  /* 0x0000003f3f3ff290 */ /* 0x000fe4000fffe03f */
[----:B------:R-:W-:-:S05]  /*295c0*/  @!P0 BRA `(.L_x_4225) ;  /* 0x00000f8000008947 */ /* 0x000fca0003800000 */
        /* <DEDUP_REMOVED lines=68> */
.L_x_4227:
[----:B------:R-:W2:Y:S02]  /*29a10*/  LD.E R0, [R156.64+0x38] ;  /* 0x000038049c007980 */ /* 0x000ea4000c101900 */
[----:B--2---:R-:W-:Y:S04]  /*29a20*/  LEA R0, -R0, RZ, 0x8 ;  /* 0x000000ff00007211 */ /* 0x004fe800078e41ff */
[----:B------:R-:W-:Y:S02]  /*29a30*/  SHF.R.S32.HI R2, RZ, 0x1f, R0 ;  /* 0x0000001fff027819 */ /* 0x000fe40000011400 */
.L_x_4228:
[----:B------:R-:W-:Y:S05]  /*29a40*/  BSYNC B0 ;  /* 0x0000000000007941 */ /* 0x000fea0003800000 */
.L_x_4226:
        /* <DEDUP_REMOVED lines=91> */
[----:B------:R-:W-:Y:S05]  /*2a000*/  @!P0 LEA.HI.X R175, R3, R228, R175, 0x1, P1 ;  /* 0x000000e403af8211 */ /* 0x000fea00008f0caf */
[----:B------:R-:W-:Y:S01]  /*2a010*/  @!PT LDS RZ, [RZ] ;  /* 0x00000000fffff984 */ /* 0x000fe20000000800 */
[----:B------:R-:W-:Y:S01]  /*2a020*/  @!PT LDS RZ, [RZ] ;  /* 0x00000000fffff984 */ /* 0x000fe20000000800 */
[----:B------:R-:W-:Y:S01]  /*2a030*/  @!PT LDS RZ, [RZ] ;  /* 0x00000000fffff984 */ /* 0x000fe20000000800 */
[----:B------:R1:W-:Y:S01]  /*2a040*/  @!P0 LDGSTS.E.BYPASS.LTC128B.128 [R191+0x5800], [R174.64] ;  /* 0x05800000aebf8fae */ /* 0x0003e2000b901d44 */
[----:B-----5:R-:W-:Y:S03]  /*2a050*/  @!P0 IADD3 R3, P1, R0, R178, RZ ;  /* 0x000000b200038210 */ /* 0x020fe60007f3e0ff */
[----:B------:R-:W5:Y:S04]  /*2a060*/  LDL R178, [R1+0xcc] ;  /* 0x0000cc0001b27983 */ /* 0x000f680000100800 */
        /* <DEDUP_REMOVED lines=78> */
.L_x_4225:
[----:B------:R-:W-:Y:S05]  /*2a550*/  BSYNC B1 ;  /* 0x0000000000017941 */ /* 0x000fea0003800000 */
.L_x_4224:
[----:B------:R-:W2:Y:S08]  /*2a560*/  S2R R0, SR_TID.X ;  /* 0x0000000000007919 */ /* 0x000eb00000002100 */
[----:B-1----:R-:W3:Y:S01]  /*2a570*/  LD.E R3, [R156.64+0xdc] ;  /* 0x0000dc049c037980 */ /* 0x002ee2000c101900 */
[----:B--2---:R-:W-:Y:S04]  /*2a580*/  SHF.L.U32 R0, R0, 0x1, RZ ;  /* 0x0000000100007819 */ /* 0x004fe800000006ff */
[----:B------:R-:W-:Y:S04]  /*2a590*/  LOP3.LUT R0, R0, 0x6, RZ, 0xc0, !PT ;  /* 0x0000000600007812 */ /* 0x000fe800078ec0ff */
[----:B------:R-:W-:Y:S04]  /*2a5a0*/  LEA R0, R252, R0, 0x8 ;  /* 0x00000000fc007211 */ /* 0x000fe800078e40ff */
        /* <DEDUP_REMOVED lines=328> */
[-CC-:B------:R-:W-:Y:S02]  /*2ba30*/  FFMA.FTZ R176, R19, R3.reuse, -R152.reuse ;  /* 0x0000000313b07223 */ /* 0x180fe40000010898 */
[----:B------:R-:W1:Y:S01]  /*2ba40*/  MUFU.EX2 R0, R0 ;  /* 0x0000000000007308 */ /* 0x000e620000000800 */
[----:B------:R-:W2:Y:S01]  /*2ba50*/  LDL.LU R19, [R1+0x4] ;  /* 0x0000040001137983 */ /* 0x000ea20000300800 */
[-CC-:B------:R-:W-:Y:S02]  /*2ba60*/  FFMA.FTZ R173, R6, R3.reuse, -R152.reuse ;  /* 0x0000000306ad7223 */ /* 0x180fe40000010898 */
[-CC-:B------:R-:W-:Y:S02]  /*2ba70*/  FFMA.FTZ R7, R7, R3.reuse, -R152.reuse ;  /* 0x0000000307077223 */ /* 0x180fe40000010898 */
[-CC-:B------:R-:W-:Y:S02]  /*2ba80*/  FFMA.FTZ R178, R18, R3.reuse, -R152.reuse ;  /* 0x0000000312b27223 */ /* 0x180fe40000010898 */
[-CC-:B------:R-:W-:Y:S02]  /*2ba90*/  FFMA.FTZ R26, R26, R3.reuse, -R152.reuse ;  /* 0x000000031a1a7223 */ /* 0x180fe40000010898 */
[----:B------:R-:W-:Y:S01]  /*2baa0*/  MUFU.EX2 R173, R173 ;  /* 0x000000ad00ad7308 */ /* 0x000fe20000000800 */
[-CC-:B------:R-:W-:Y:S02]  /*2bab0*/  FFMA.FTZ R27, R27, R3.reuse, -R152.reuse ;  /* 0x000000031b1b7223 */ /* 0x180fe40000010898 */
[-CC-:B------:R-:W-:Y:S02]  /*2bac0*/  FFMA.FTZ R175, R10, R3.reuse, -R152.reuse ;  /* 0x000000030aaf7223 */ /* 0x180fe40000010898 */
[-CC-:B------:R-:W-:Y:S02]  /*2bad0*/  FFMA.FTZ R172, R11, R3.reuse, -R152.reuse ;  /* 0x000000030bac7223 */ /* 0x180fe40000010898 */
[-CC-:B------:R-:W-:Y:S02]  /*2bae0*/  FFMA.FTZ R177, R14, R3.reuse, -R152.reuse ;  /* 0x000000030eb17223 */ /* 0x180fe40000010898 */
[-CC-:B------:R-:W-:Y:S01]  /*2baf0*/  FFMA.FTZ R174, R15, R3.reuse, -R152.reuse ;  /* 0x000000030fae7223 */ /* 0x180fe20000010898 */
[----:B------:R3:W-:Y:S01]  /*2bb00*/  MUFU.EX2 R18, R7 ;  /* 0x0000000700127308 */ /* 0x0007e20000000800 */
[-CC-:B------:R-:W-:Y:S02]  /*2bb10*/  FFMA.FTZ R194, R22, R3.reuse, -R152.reuse ;  /* 0x0000000316c27223 */ /* 0x180fe40000010898 */
[--C-:B------:R-:W-:Y:S02]  /*2bb20*/  FFMA.FTZ R206, R46, R3, -R152.reuse ;  /* 0x000000032ece7223 */ /* 0x100fe40000010898 */
[C---:B-1----:R-:W-:Y:S02]  /*2bb30*/  FMUL.FTZ R6, R0.reuse, R170 ;  /* 0x000000aa00067220 */ /* 0x042fe40000410000 */
        /* <DEDUP_REMOVED lines=11> */
[C---:B---3--:R-:W-:Y:S02]  /*2bbf0*/  FMUL.FTZ R7, R0.reuse, R171 ;  /* 0x000000ab00077220 */ /* 0x048fe40000410000 */
[C---:B------:R-:W-:Y:S02]  /*2bc00*/  FMUL.FTZ R143, R0.reuse, R143 ;  /* 0x0000008f008f7220 */ /* 0x040fe40000410000 */
[C---:B------:R-:W-:Y:S02]  /*2bc10*/  FMUL.FTZ R146, R0.reuse, R146 ;  /* 0x0000009200927220 */ /* 0x040fe40000410000 */
[C---:B------:R-:W-:Y:S02]  /*2bc20*/  FMUL.FTZ R147, R0.reuse, R147 ;  /* 0x0000009300937220 */ /* 0x040fe40000410000 */
[C---:B------:R-:W-:Y:S02]  /*2bc30*/  FMUL.FTZ R150, R0.reuse, R150 ;  /* 0x0000009600967220 */ /* 0x040fe40000410000 */
[----:B------:R-:W-:Y:S02]  /*2bc40*/  FMUL.FTZ R151, R0, R151 ;  /* 0x0000009700977220 */ /* 0x000fe40000410000 */
        /* <DEDUP_REMOVED lines=40> */
[-CC-:B------:R-:W-:Y:S01]  /*2bed0*/  FFMA.FTZ R245, R118, R3.reuse, -R152.reuse ;  /* 0x0000000376f57223 */ /* 0x180fe20000010898 */
[----:B-1----:R-:W-:Y:S01]  /*2bee0*/  F2FP.PACK_AB R23, R35, R34 ;  /* 0x000000222317723e */ /* 0x002fe200000000ff */
        /* <DEDUP_REMOVED lines=19> */
[----:B------:R-:W-:Y:S03]  /*2c020*/  FFMA.FTZ R152, R131, R3, -R152 ;  /* 0x0000000383987223 */ /* 0x000fe60000010898 */
[----:B------:R-:W-:Y:S10]  /*2c030*/  MUFU.EX2 R51, R200 ;  /* 0x000000c800337308 */ /* 0x000ff40000000800 */
        /* <DEDUP_REMOVED lines=8> */
[----:B------:R-:W-:Y:S01]  /*2c0c0*/  MUFU.EX2 R152, R152 ;  /* 0x0000009800987308 */ /* 0x000fe20000000800 */
[----:B--2---:R-:W-:Y:S01]  /*2c0d0*/  FFMA.FTZ R0, R0, R19, R173 ;  /* 0x0000001300007223 */ /* 0x004fe200000100ad */
[C---:B------:R-:W-:Y:S08]  /*2c0e0*/  F2FP.PACK_AB R173, R18.reuse, R173 ;  /* 0x000000ad12ad723e */ /* 0x040ff000000000ff */
[----:B------:R-:W1:Y:S01]  /*2c0f0*/  MUFU.EX2 R19, R172 ;  /* 0x000000ac00137308 */ /* 0x000e620000000800 */
[----:B------:R-:W-:Y:S01]  /*2c100*/  FADD.FTZ R22, R18, R0 ;  /* 0x0000000012167221 */ /* 0x000fe20000010000 */
[----:B------:R-:W-:Y:S03]  /*2c110*/  FMNMX.FTZ R18, R4, R158, !PT ;  /* 0x0000009e04127209 */ /* 0x000fe60007810000 */
[----:B------:R-:W-:Y:S01]  /*2c120*/  FADD.FTZ R22, R175, R22 ;  /* 0x00000016af167221 */ /* 0x000fe20000010000 */
[----:B------:R-:W-:Y:S04]  /*2c130*/  FMNMX.FTZ R18, R5, R18, !PT ;  /* 0x0000001205127209 */ /* 0x000fe80007810000 */
[----:B------:R-:W-:Y:S04]  /*2c140*/  FMNMX.FTZ R18, R8, R18, !PT ;  /* 0x0000001208127209 */ /* 0x000fe80007810000 */
[----:B------:R-:W-:Y:S04]  /*2c150*/  FMNMX.FTZ R18, R9, R18, !PT ;  /* 0x0000001209127209 */ /* 0x000fe80007810000 */
[----:B------:R-:W-:Y:S04]  /*2c160*/  FMNMX.FTZ R18, R12, R18, !PT ;  /* 0x000000120c127209 */ /* 0x000fe80007810000 */
[----:B------:R-:W-:Y:S01]  /*2c170*/  FMNMX.FTZ R18, R13, R18, !PT ;  /* 0x000000120d127209 */ /* 0x000fe20007810000 */
[C---:B-1----:R-:W-:Y:S01]  /*2c180*/  FADD.FTZ R22, R19.reuse, R22 ;  /* 0x0000001613167221 */ /* 0x042fe20000010000 */
[----:B------:R-:W-:Y:S02]  /*2c190*/  F2FP.PACK_AB R175, R19, R175 ;  /* 0x000000af13af723e */ /* 0x000fe400000000ff */
        /* <DEDUP_REMOVED lines=81> */
[----:B------:R-:W3:Y:S01]  /*2c6b0*/  MUFU.EX2 R79, R5 ;  /* 0x00000005004f7308 */ /* 0x000ee20000000800 */
        /* <DEDUP_REMOVED lines=8> */
[----:B--2---:R-:W-:Y:S01]  /*2c740*/  FADD.FTZ R4, R177, R22 ;  /* 0x00000016b1047221 */ /* 0x004fe20000010000 */
[C---:B------:R-:W-:Y:S01]  /*2c750*/  F2FP.PACK_AB R177, R19.reuse, R177 ;  /* 0x000000b113b1723e */ /* 0x040fe200000000ff */
[C---:B------:R-:W-:Y:S02]  /*2c760*/  FMUL.FTZ R141, R0.reuse, R141 ;  /* 0x0000008d008d7220 */ /* 0x040fe40000410000 */
[----:B------:R-:W-:Y:S01]  /*2c770*/  FADD.FTZ R47, R19, R4 ;  /* 0x00000004132f7221 */ /* 0x000fe20000010000 */
[----:B------:R-:W2:Y:S01]  /*2c780*/  MUFU.EX2 R94, R9 ;  /* 0x00000009005e7308 */ /* 0x000ea20000000800 */
[C---:B------:R-:W-:Y:S02]  /*2c790*/  FMUL.FTZ R4, R0.reuse, R168 ;  /* 0x000000a800047220 */ /* 0x040fe40000410000 */
[C---:B------:R-:W-:Y:S01]  /*2c7a0*/  FMUL.FTZ R144, R0.reuse, R144 ;  /* 0x0000009000907220 */ /* 0x040fe20000410000 */
[----:B---3--:R-:W-:Y:S01]  /*2c7b0*/  F2FP.PACK_AB R172, R79, R62 ;  /* 0x0000003e4fac723e */ /* 0x008fe200000000ff */
[C---:B------:R-:W-:Y:S02]  /*2c7c0*/  FMUL.FTZ R5, R0.reuse, R169 ;  /* 0x000000a900057220 */ /* 0x040fe40000410000 */
[----:B------:R-:W3:Y:S01]  /*2c7d0*/  LDSM.16.MT88.4 R168, [R181+0xa000] ;  /* 0x00a00000b5a8783b */ /* 0x000ee20000004200 */
        /* <DEDUP_REMOVED lines=10> */
[----:B--2---:R-:W-:Y:S01]  /*2c880*/  F2FP.PACK_AB R174, R94, R86 ;  /* 0x000000565eae723e */ /* 0x004fe200000000ff */
[----:B------:R-:W-:Y:S02]  /*2c890*/  FMUL.FTZ R9, R0, R165 ;  /* 0x000000a500097220 */ /* 0x000fe40000410000 */
[----:B------:R-:W2:Y:S01]  /*2c8a0*/  LDSM.16.MT88.4 R164, [R184+0xa000] ;  /* 0x00a00000b8a4783b */ /* 0x000ea20000004200 */
[-CC-:B------:R-:W-:Y:S02]  /*2c8b0*/  FFMA.FTZ R37, R37, R3.reuse, -R46.reuse ;  /* 0x0000000325257223 */ /* 0x180fe4000001082e */
[----:B------:R-:W-:Y:S01]  /*2c8c0*/  MUFU.EX2 R87, R24 ;  /* 0x0000001800577308 */ /* 0x000fe20000000800 */
[-CC-:B------:R-:W-:Y:S02]  /*2c8d0*/  FFMA.FTZ R41, R41, R3.reuse, -R46.reuse ;  /* 0x0000000329297223 */ /* 0x180fe4000001082e */
[-CC-:B------:R-:W-:Y:S02]  /*2c8e0*/  FFMA.FTZ R40, R40, R3.reuse, -R46.reuse ;  /* 0x0000000328287223 */ /* 0x180fe4000001082e */
[----:B----4-:R-:W-:Y:S02]  /*2c8f0*/  FMUL.FTZ R12, R0, R160 ;  /* 0x000000a0000c7220 */ /* 0x010fe40000410000 */
[-CC-:B------:R-:W-:Y:S02]  /*2c900*/  FFMA.FTZ R53, R53, R3.reuse, -R46.reuse ;  /* 0x0000000335357223 */ /* 0x180fe4000001082e */
[-CC-:B------:R-:W-:Y:S01]  /*2c910*/  FFMA.FTZ R52, R52, R3.reuse, -R46.reuse ;  /* 0x0000000334347223 */ /* 0x180fe2000001082e */
[----:B------:R4:W5:Y:S01]  /*2c920*/  MUFU.EX2 R98, R25 ;  /* 0x0000001900627308 */ /* 0x0009620000000800 */
[-CC-:B------:R-:W-:Y:S02]  /*2c930*/  FFMA.FTZ R116, R116, R3.reuse, -R46.reuse ;  /* 0x0000000374747223 */ /* 0x180fe4000001082e */
[--C-:B------:R-:W-:Y:S01]  /*2c940*/  FFMA.FTZ R117, R117, R3, -R46.reuse ;  /* 0x0000000375757223 */ /* 0x100fe2000001082e */
[----:B-1----:R-:W-:Y:S01]  /*2c950*/  F2FP.PACK_AB R176, R91, R63 ;  /* 0x0000003f5bb0723e */ /* 0x002fe200000000ff */
[----:B------:R-:W-:Y:S01]  /*2c960*/  FMUL.FTZ R13, R0, R161 ;  /* 0x000000a1000d7220 */ /* 0x000fe20000410000 */
[C---:B---3--:R-:W-:Y:S01]  /*2c970*/  HMMA.16816.F32 R4, R172.reuse, R168, R4 ;  /* 0x000000a8ac04723c */ /* 0x048fe20000001804 */
[----:B------:R-:W-:Y:S03]  /*2c980*/  LDSM.16.MT88.4 R160, [R181+0xa800] ;  /* 0x00a80000b5a0783b */ /* 0x000fe60000004200 */
[----:B------:R-:W-:Y:S01]  /*2c990*/  MUFU.EX2 R67, R28 ;  /* 0x0000001c00437308 */ /* 0x000fe20000000800 */
[--C-:B------:R-:W-:Y:S02]  /*2c9a0*/  FFMA.FTZ R120, R120, R3, -R46.reuse ;  /* 0x0000000378787223 */ /* 0x100fe4000001082e */
[----:B------:R-:W-:Y:S01]  /*2c9b0*/  MOV R169, R179 ;  /* 0x000000b300a97202 */ /* 0x000fe20000000f00 */
[C---:B------:R-:W-:Y:S01]  /*2c9c0*/  HMMA.16816.F32 R8, R172.reuse, R170, R8 ;  /* 0x000000aaac08723c */ /* 0x040fe20000001808 */
[----:B------:R-:W3:Y:S03]  /*2c9d0*/  LDL.LU R168, [R1+0x8] ;  /* 0x0000080001a87983 */ /* 0x000ee60000300800 */
[-CC-:B------:R-:W-:Y:S02]  /*2c9e0*/  FFMA.FTZ R121, R121, R3.reuse, -R46.reuse ;  /* 0x0000000379797223 */ /* 0x180fe4000001082e */
[----:B------:R-:W-:Y:S01]  /*2c9f0*/  MUFU.EX2 R102, R29 ;  /* 0x0000001d00667308 */ /* 0x000fe20000000800 */
[-CC-:B------:R-:W-:Y:S02]  /*2ca00*/  FFMA.FTZ R44, R44, R3.reuse, -R46.reuse ;  /* 0x000000032c2c7223 */ /* 0x180fe4000001082e */
[--C-:B------:R-:W-:Y:S01]  /*2ca10*/  FFMA.FTZ R45, R45, R3, -R46.reuse ;  /* 0x000000032d2d7223 */ /* 0x100fe2000001082e */
[----:B----4-:R-:W-:Y:S01]  /*2ca20*/  LDSM.16.MT88.4 R24, [R184+0xb000] ;  /* 0x00b00000b818783b */ /* 0x010fe20000004200 */
[C---:B--2---:R-:W-:Y:S05]  /*2ca30*/  HMMA.16816.F32 R132, R172.reuse, R164, R132 ;  /* 0x000000a4ac84723c */ /* 0x044fea0000001884 */
[----:B------:R-:W-:Y:S01]  /*2ca40*/  MUFU.EX2 R95, R32 ;  /* 0x00000020005f7308 */ /* 0x000fe20000000800 */
[----:B-----5:R-:W-:Y:S01]  /*2ca50*/  F2FP.PACK_AB R22, R98, R87 ;  /* 0x000000576216723e */ /* 0x020fe200000000ff */
        /* <DEDUP_REMOVED lines=34> */
[----:B------:R4:W-:Y:S01]  /*2cc80*/  MUFU.EX2 R74, R16 ;  /* 0x00000010004a7308 */ /* 0x0009e20000000800 */
[-CC-:B------:R-:W-:Y:S02]  /*2cc90*/  FFMA.FTZ R100, R100, R3.reuse, -R46.reuse ;  /* 0x0000000364647223 */ /* 0x180fe4000001082e */
[-CC-:B------:R-:W-:Y:S03]  /*2cca0*/  FFMA.FTZ R101, R101, R3.reuse, -R46.reuse ;  /* 0x0000000365657223 */ /* 0x180fe6000001082e */
[-CC-:B------:R-:W-:Y:S02]  /*2ccb0*/  FFMA.FTZ R104, R104, R3.reuse, -R46.reuse ;  /* 0x0000000368687223 */ /* 0x180fe4000001082e */
[-CC-:B------:R-:W-:Y:S02]  /*2ccc0*/  FFMA.FTZ R105, R105, R3.reuse, -R46.reuse ;  /* 0x0000000369697223 */ /* 0x180fe4000001082e */
[----:B------:R-:W5:Y:S01]  /*2ccd0*/  MUFU.EX2 R83, R17 ;  /* 0x0000001100537308 */ /* 0x000f620000000800 */
[-CC-:B------:R-:W-:Y:S02]  /*2cce0*/  FFMA.FTZ R108, R108, R3.reuse, -R46.reuse ;  /* 0x000000036c6c7223 */ /* 0x180fe4000001082e */
[--C-:B------:R-:W-:Y:S01]  /*2ccf0*/  FFMA.FTZ R109, R109, R3, -R46.reuse ;  /* 0x000000036d6d7223 */ /* 0x100fe2000001082e */
[----:B-1----:R-:W-:Y:S01]  /*2cd00*/  F2FP.PACK_AB R179, R31, R19 ;  /* 0x000000131fb3723e */ /* 0x002fe200000000ff */
[-CC-:B------:R-:W-:Y:S02]  /*2cd10*/  FFMA.FTZ R112, R112, R3.reuse, -R46.reuse ;  /* 0x0000000370707223 */ /* 0x180fe4000001082e */
[-CC-:B------:R-:W-:Y:S02]  /*2cd20*/  FFMA.FTZ R113, R113, R3.reuse, -R46.reuse ;  /* 0x0000000371717223 */ /* 0x180fe4000001082e */
[-CC-:B------:R-:W-:Y:S01]  /*2cd30*/  FFMA.FTZ R124, R124, R3.reuse, -R46.reuse ;  /* 0x000000037c7c7223 */ /* 0x180fe2000001082e */
[----:B------:R-:W1:Y:S01]  /*2cd40*/  MUFU.EX2 R17, R194 ;  /* 0x000000c200117308 */ /* 0x000e620000000800 */
[-CC-:B------:R-:W-:Y:S02]  /*2cd50*/  FFMA.FTZ R125, R125, R3.reuse, -R46.reuse ;  /* 0x000000037d7d7223 */ /* 0x180fe4000001082e */
[-CC-:B------:R-:W-:Y:S02]  /*2cd60*/  FFMA.FTZ R128, R128, R3.reuse, -R46.reuse ;  /* 0x0000000380807223 */ /* 0x180fe4000001082e */
[----:B----4-:R-:W-:Y:S02]  /*2cd70*/  FADD.FTZ R16, R19, R47 ;  /* 0x0000002f13107221 */ /* 0x010fe40000010000 */
[----:B------:R-:W-:Y:S02]  /*2cd80*/  FFMA.FTZ R46, R129, R3, -R46 ;  /* 0x00000003812e7223 */ /* 0x000fe4000001082e */
[----:B------:R-:W-:Y:S01]  /*2cd90*/  FADD.FTZ R16, R31, R16 ;  /* 0x000000101f107221 */ /* 0x000fe20000010000 */
[----:B------:R4:W-:Y:S01]  /*2cda0*/  MUFU.EX2 R90, R21 ;  /* 0x00000015005a7308 */ /* 0x0009e20000000800 */
[----:B-----5:R-:W-:Y:S01]  /*2cdb0*/  F2FP.PACK_AB R178, R83, R74 ;  /* 0x0000004a53b2723e */ /* 0x020fe200000000ff */
[C---:B--2---:R-:W-:Y:S08]  /*2cdc0*/  HMMA.16816.F32 R148, R172.reuse, R164, R148 ;  /* 0x000000a4ac94723c */ /* 0x044ff00000001894 */
[----:B------:R-:W-:Y:S01]  /*2cdd0*/  MUFU.EX2 R164, R53 ;  /* 0x0000003500a47308 */ /* 0x000fe20000000800 */
[----:B------:R-:W-:Y:S03]  /*2cde0*/  HMMA.16816.F32 R12, R172, R166, R12 ;  /* 0x000000a6ac0c723c */ /* 0x000fe6000000180c */
[----:B-1----:R-:W-:Y:S06]  /*2cdf0*/  FADD.FTZ R16, R17, R16 ;  /* 0x0000001011107221 */ /* 0x002fec0000010000 */
[----:B------:R-:W-:Y:S01]  /*2ce00*/  MUFU.EX2 R166, R214 ;  /* 0x000000d600a67308 */ /* 0x000fe20000000800 */
[C---:B------:R-:W-:Y:S05]  /*2ce10*/  HMMA.16816.F32 R4, R176.reuse, R160, R4 ;  /* 0x000000a0b004723c */ /* 0x040fea0000001804 */
[C---:B----4-:R-:W-:Y:S01]  /*2ce20*/  F2FP.PACK_AB R21, R30.reuse, R17 ;  /* 0x000000111e15723e */ /* 0x050fe200000000ff */
[----:B------:R-:W-:Y:S01]  /*2ce30*/  FADD.FTZ R16, R30, R16 ;  /* 0x000000101e107221 */ /* 0x000fe20000010000 */
[----:B------:R-:W-:Y:S01]  /*2ce40*/  MOV R175, R169 ;  /* 0x000000a900af7202 */ /* 0x000fe20000000f00 */
[C---:B------:R-:W-:Y:S01]  /*2ce50*/  HMMA.16816.F32 R8, R176.reuse, R162, R8 ;  /* 0x000000a2b008723c */ /* 0x040fe20000001808 */
[----:B------:R-:W1:Y:S01]  /*2ce60*/  LDSM.16.MT88.4 R160, [R184+0xa800] ;  /* 0x00a80000b8a0783b */ /* 0x000e620000004200 */
[----:B------:R-:W-:Y:S01]  /*2ce70*/  MUFU.EX2 R165, R216 ;  /* 0x000000d800a57308 */ /* 0x000fe20000000800 */
[----:B------:R-:W-:Y:S01]  /*2ce80*/  ISETP.GT.AND P0, PT, R252, R175, PT ;  /* 0x000000affc00720c */ /* 0x000fe20003f04270 */
[----:B------:R-:W-:Y:S04]  /*2ce90*/  FADD.FTZ R16, R34, R16 ;  /* 0x0000001022107221 */ /* 0x000fe80000010000 */
[----:B------:R-:W-:Y:S01]  /*2cea0*/  FADD.FTZ R16, R35, R16 ;  /* 0x0000001023107221 */ /* 0x000fe20000010000 */
[----:B------:R-:W-:Y:S03]  /*2ceb0*/  LDSM.16.MT88.4 R28, [R181+0xc800] ;  /* 0x00c80000b51c783b */ /* 0x000fe60000004200 */
[----:B------:R-:W-:Y:S01]  /*2cec0*/  MUFU.EX2 R167, R215 ;  /* 0x000000d700a77308 */ /* 0x000fe20000000800 */
[----:B------:R-:W-:Y:S04]  /*2ced0*/  FADD.FTZ R16, R38, R16 ;  /* 0x0000001026107221 */ /* 0x000fe80000010000 */
[----:B------:R-:W-:Y:S01]  /*2cee0*/  LDSM.16.MT88.4 R32, [R184+0xd800] ;  /* 0x00d80000b820783b */ /* 0x000fe20000004200 */
[----:B------:R-:W-:Y:S04]  /*2cef0*/  FADD.FTZ R16, R39, R16 ;  /* 0x0000001027107221 */ /* 0x000fe80000010000 */
        /* <DEDUP_REMOVED lines=14> */
[----:B------:R-:W2:Y:S10]  /*2cfe0*/  MUFU.EX2 R66, R20 ;  /* 0x0000001400427308 */ /* 0x000eb40000000800 */
[----:B------:R-:W4:Y:S10]  /*2cff0*/  MUFU.EX2 R47, R202 ;  /* 0x000000ca002f7308 */ /* 0x000f340000000800 */
[----:B------:R-:W-:Y:S01]  /*2d000*/  MUFU.EX2 R71, R44 ;  /* 0x0000002c00477308 */ /* 0x000fe20000000800 */
[----:B--2---:R-:W-:Y:S09]  /*2d010*/  F2FP.PACK_AB R20, R90, R66 ;  /* 0x000000425a14723e */ /* 0x004ff200000000ff */
[----:B------:R-:W-:Y:S01]  /*2d020*/  MUFU.EX2 R127, R45 ;  /* 0x0000002d007f7308 */ /* 0x000fe20000000800 */
[C---:B-1----:R-:W-:Y:S09]  /*2d030*/  HMMA.16816.F32 R148, R176.reuse, R160, R148 ;  /* 0x000000a0b094723c */ /* 0x042ff20000001894 */
[----:B------:R-:W-:Y:S01]  /*2d040*/  MUFU.EX2 R114, R48 ;  /* 0x0000003000727308 */ /* 0x000fe20000000800 */
[----:B------:R-:W-:Y:S01]  /*2d050*/  HMMA.16816.F32 R12, R176, R162, R12 ;  /* 0x000000a2b00c723c */ /* 0x000fe2000000180c */
[----:B------:R-:W1:Y:S08]  /*2d060*/  LDSM.16.MT88.4 R160, [R181+0xb000] ;  /* 0x00b00000b5a0783b */ /* 0x000e700000004200 */
[----:B------:R-:W-:Y:S10]  /*2d070*/  MUFU.EX2 R123, R49 ;  /* 0x00000031007b7308 */ /* 0x000ff40000000800 */
[----:B------:R-:W2:Y:S01]  /*2d080*/  MUFU.EX2 R44, R210 ;  /* 0x000000d2002c7308 */ /* 0x000ea20000000800 */
[----:B---3--:R-:W-:Y:S02]  /*2d090*/  FFMA.FTZ R17, R0, R168, R62 ;  /* 0x000000a800117223 */ /* 0x008fe4000001003e */
[----:B------:R-:W-:Y:S07]  /*2d0a0*/  FADD.FTZ R0, R42, R16 ;  /* 0x000000102a007221 */ /* 0x000fee0000010000 */
[----:B------:R-:W3:Y:S01]  /*2d0b0*/  MUFU.EX2 R45, R209 ;  /* 0x000000d1002d7308 */ /* 0x000ee20000000800 */
[----:B------:R-:W-:Y:S02]  /*2d0c0*/  FADD.FTZ R19, R43, R0 ;  /* 0x000000002b137221 */ /* 0x000fe40000010000 */
[----:B------:R-:W-:Y:S04]  /*2d0d0*/  FADD.FTZ R0, R79, R17 ;  /* 0x000000114f007221 */ /* 0x000fe80000010000 */
[----:B------:R-:W-:Y:S03]  /*2d0e0*/  FADD.FTZ R0, R86, R0 ;  /* 0x0000000056007221 */ /* 0x000fe60000010000 */
[----:B------:R-:W-:Y:S01]  /*2d0f0*/  MUFU.EX2 R126, R56 ;  /* 0x00000038007e7308 */ /* 0x000fe20000000800 */
[----:B------:R-:W-:Y:S02]  /*2d100*/  FADD.FTZ R16, R94, R0 ;  /* 0x000000005e107221 */ /* 0x000fe40000010000 */
[----:B----4-:R-:W-:Y:S02]  /*2d110*/  FADD.FTZ R0, R47, R19 ;  /* 0x000000132f007221 */ /* 0x010fe40000010000 */
[----:B------:R-:W-:Y:S01]  /*2d120*/  FADD.FTZ R16, R63, R16 ;  /* 0x000000103f107221 */ /* 0x000fe20000010000 */
[C---:B-1----:R-:W-:Y:S04]  /*2d130*/  HMMA.16816.F32 R4, R20.reuse, R160, R4 ;  /* 0x000000a01404723c */ /* 0x042fe80000001804 */
[----:B------:R-:W-:Y:S01]  /*2d140*/  MUFU.EX2 R160, R57 ;  /* 0x0000003900a07308 */ /* 0x000fe20000000800 */
[----:B------:R-:W-:Y:S02]  /*2d150*/  FADD.FTZ R17, R50, R0 ;  /* 0x0000000032117221 */ /* 0x000fe40000010000 */
[----:B------:R-:W-:Y:S01]  /*2d160*/  FADD.FTZ R0, R91, R16 ;  /* 0x000000105b007221 */ /* 0x000fe20000010000 */
[C---:B------:R-:W-:Y:S04]  /*2d170*/  HMMA.16816.F32 R8, R20.reuse, R162, R8 ;  /* 0x000000a21408723c */ /* 0x040fe80000001808 */
[----:B------:R-:W-:Y:S02]  /*2d180*/  FADD.FTZ R0, R74, R0 ;  /* 0x000000004a007221 */ /* 0x000fe40000010000 */
[----:B------:R-:W1:Y:S02]  /*2d190*/  MUFU.EX2 R163, R211 ;  /* 0x000000d300a37308 */ /* 0x000e640000000800 */
[C---:B------:R-:W-:Y:S04]  /*2d1a0*/  HMMA.16816.F32 R132, R20.reuse, R24, R132 ;  /* 0x000000181484723c */ /* 0x040fe80000001884 */
[----:B------:R-:W-:Y:S02]  /*2d1b0*/  FADD.FTZ R16, R83, R0 ;  /* 0x0000000053107221 */ /* 0x000fe40000010000 */
[----:B------:R-:W-:Y:S02]  /*2d1c0*/  FADD.FTZ R0, R51, R17 ;  /* 0x0000001133007221 */ /* 0x000fe40000010000 */
[C---:B------:R-:W-:Y:S01]  /*2d1d0*/  HMMA.16816.F32 R136, R20.reuse, R26, R136 ;  /* 0x0000001a1488723c */ /* 0x040fe20000001888 */
[----:B------:R-:W4:Y:S01]  /*2d1e0*/  LDSM.16.MT88.4 R24, [R182+0xb000] ;  /* 0x00b00000b618783b */ /* 0x000f220000004200 */
[----:B------:R-:W-:Y:S02]  /*2d1f0*/  MUFU.EX2 R161, R212 ;  /* 0x000000d400a17308 */ /* 0x000fe40000000800 */
[----:B------:R-:W-:Y:S02]  /*2d200*/  FADD.FTZ R0, R54, R0 ;  /* 0x0000000036007221 */ /* 0x000fe40000010000 */
[----:B------:R-:W-:Y:S02]  /*2d210*/  FADD.FTZ R16, R66, R16 ;  /* 0x0000001042107221 */ /* 0x000fe40000010000 */
[----:B------:R-:W-:Y:S04]  /*2d220*/  FADD.FTZ R0, R40, R0 ;  /* 0x0000000028007221 */ /* 0x000fe80000010000 */
[----:B------:R-:W5:Y:S01]  /*2d230*/  MUFU.EX2 R107, R60 ;  /* 0x0000003c006b7308 */ /* 0x000f620000000800 */
[----:B------:R-:W-:Y:S02]  /*2d240*/  FADD.FTZ R17, R55, R0 ;  /* 0x0000000037117221 */ /* 0x000fe40000010000 */
[----:B------:R-:W-:Y:S04]  /*2d250*/  FADD.FTZ R16, R90, R16 ;  /* 0x000000105a107221 */ /* 0x000fe80000010000 */
[----:B------:R-:W-:Y:S03]  /*2d260*/  FADD.FTZ R16, R87, R16 ;  /* 0x0000001057107221 */ /* 0x000fe60000010000 */
[----:B------:R-:W1:Y:S01]  /*2d270*/  MUFU.EX2 R110, R61 ;  /* 0x0000003d006e7308 */ /* 0x000e620000000800 */
[----:B------:R-:W-:Y:S04]  /*2d280*/  FADD.FTZ R16, R98, R16 ;  /* 0x0000001062107221 */ /* 0x000fe80000010000 */
[----:B------:R-:W-:Y:S04]  /*2d290*/  FADD.FTZ R16, R67, R16 ;  /* 0x0000001043107221 */ /* 0x000fe80000010000 */
[----:B------:R-:W-:Y:S01]  /*2d2a0*/  FADD.FTZ R0, R102, R16 ;  /* 0x0000001066007221 */ /* 0x000fe20000010000 */
[----:B------:R-:W1:Y:S03]  /*2d2b0*/  MUFU.EX2 R158, R64 ;  /* 0x00000040009e7308 */ /* 0x000e660000000800 */
[----:B------:R-:W-:Y:S04]  /*2d2c0*/  FADD.FTZ R0, R95, R0 ;  /* 0x000000005f007221 */ /* 0x000fe80000010000 */
[----:B------:R-:W-:Y:S01]  /*2d2d0*/  FADD.FTZ R16, R99, R0 ;  /* 0x0000000063107221 */ /* 0x000fe20000010000 */
[C---:B----4-:R-:W-:Y:S02]  /*2d2e0*/  HMMA.16816.F32 R140, R20.reuse, R24, R140 ;  /* 0x00000018148c723c */ /* 0x050fe4000000188c */
[----:B------:R-:W4:Y:S01]  /*2d2f0*/  MUFU.EX2 R115, R65 ;  /* 0x0000004100737308 */ /* 0x000f220000000800 */
[----:B------:R-:W-:Y:S02]  /*2d300*/  FADD.FTZ R0, R58, R17 ;  /* 0x000000113a007221 */ /* 0x000fe40000010000 */
[----:B------:R-:W-:Y:S02]  /*2d310*/  FADD.FTZ R16, R70, R16 ;  /* 0x0000001046107221 */ /* 0x000fe40000010000 */
[----:B------:R-:W-:Y:S01]  /*2d320*/  FADD.FTZ R17, R59, R0 ;  /* 0x000000003b117221 */ /* 0x000fe20000010000 */
[C---:B------:R-:W-:Y:S01]  /*2d330*/  HMMA.16816.F32 R144, R20.reuse, R26, R144 ;  /* 0x0000001a1490723c */ /* 0x040fe20000001890 */
[----:B------:R-:W4:Y:S03]  /*2d340*/  LDSM.16.MT88.4 R24, [R183+0xb000] ;  /* 0x00b00000b718783b */ /* 0x000f260000004200 */
[----:B------:R-:W-:Y:S01]  /*2d350*/  MUFU.EX2 R162, R217 ;  /* 0x000000d900a27308 */ /* 0x000fe20000000800 */
[----:B------:R-:W-:Y:S04]  /*2d360*/  FADD.FTZ R0, R111, R16 ;  /* 0x000000106f007221 */ /* 0x000fe80000010000 */
[----:B------:R-:W-:Y:S04]  /*2d370*/  FADD.FTZ R0, R103, R0 ;  /* 0x0000000067007221 */ /* 0x000fe80000010000 */
[----:B------:R-:W-:Y:S01]  /*2d380*/  FADD.FTZ R16, R106, R0 ;  /* 0x000000006a107221 */ /* 0x000fe20000010000 */
[----:B------:R-:W1:Y:S01]  /*2d390*/  MUFU.EX2 R122, R68 ;  /* 0x00000044007a7308 */ /* 0x000e620000000800 */
[----:B--2---:R-:W-:Y:S02]  /*2d3a0*/  FADD.FTZ R0, R44, R17 ;  /* 0x000000112c007221 */ /* 0x004fe40000010000 */
[----:B------:R-:W-:Y:S02]  /*2d3b0*/  FADD.FTZ R16, R71, R16 ;  /* 0x0000001047107221 */ /* 0x000fe40000010000 */
[----:B---3--:R-:W-:Y:S02]  /*2d3c0*/  FADD.FTZ R17, R45, R0 ;  /* 0x000000002d117221 */ /* 0x008fe40000010000 */
[----:B------:R-:W-:Y:S03]  /*2d3d0*/  FADD.FTZ R0, R127, R16 ;  /* 0x000000107f007221 */ /* 0x000fe60000010000 */
[----:B------:R-:W2:Y:S01]  /*2d3e0*/  MUFU.EX2 R130, R69 ;  /* 0x0000004500827308 */ /* 0x000ea20000000800 */
[----:B------:R-:W-:Y:S04]  /*2d3f0*/  FADD.FTZ R0, R114, R0 ;  /* 0x0000000072007221 */ /* 0x000fe80000010000 */
[----:B------:R-:W-:Y:S02]  /*2d400*/  FADD.FTZ R16, R123, R0 ;  /* 0x000000007b107221 */ /* 0x000fe40000010000 */
[----:B------:R-:W-:Y:S02]  /*2d410*/  FADD.FTZ R0, R75, R17 ;  /* 0x000000114b007221 */ /* 0x000fe40000010000 */
[----:B------:R-:W-:Y:S01]  /*2d420*/  FADD.FTZ R16, R78, R16 ;  /* 0x000000104e107221 */ /* 0x000fe20000010000 */
[----:B------:R-:W3:Y:S01]  /*2d430*/  MUFU.EX2 R119, R72 ;  /* 0x0000004800777308 */ /* 0x000ee20000000800 */
[----:B------:R-:W-:Y:S02]  /*2d440*/  FADD.FTZ R17, R82, R0 ;  /* 0x0000000052117221 */ /* 0x000fe40000010000 */
[----:B------:R-:W-:Y:S02]  /*2d450*/  FADD.FTZ R0, R164, R16 ;  /* 0x00000010a4007221 */ /* 0x000fe40000010000 */
[----:B-1----:R-:W-:Y:S02]  /*2d460*/  FADD.FTZ R17, R163, R17 ;  /* 0x00000011a3117221 */ /* 0x002fe40000010000 */
[----:B------:R-:W-:Y:S01]  /*2d470*/  FADD.FTZ R0, R126, R0 ;  /* 0x000000007e007221 */ /* 0x000fe20000010000 */
[C---:B----4-:R-:W-:Y:S02]  /*2d480*/  HMMA.16816.F32 R148, R20.reuse, R24, R148 ;  /* 0x000000181494723c */ /* 0x050fe40000001894 */
[----:B------:R-:W1:Y:S01]  /*2d490*/  MUFU.EX2 R73, R73 ;  /* 0x0000004900497308 */ /* 0x000e620000000800 */
[----:B------:R-:W-:Y:S04]  /*2d4a0*/  FADD.FTZ R0, R160, R0 ;  /* 0x00000000a0007221 */ /* 0x000fe80000010000 */
[----:B-----5:R-:W-:Y:S01]  /*2d4b0*/  FADD.FTZ R16, R107, R0 ;  /* 0x000000006b107221 */ /* 0x020fe20000010000 */
[----:B------:R-:W-:Y:S01]  /*2d4c0*/  HMMA.16816.F32 R12, R20, R26, R12 ;  /* 0x0000001a140c723c */ /* 0x000fe2000000180c */
[----:B------:R-:W4:Y:S03]  /*2d4d0*/  LDSM.16.MT88.4 R24, [R181+0xb800] ;  /* 0x00b80000b518783b */ /* 0x000f260000004200 */
[----:B------:R-:W5:Y:S01]  /*2d4e0*/  MUFU.EX2 R72, R219 ;  /* 0x000000db00487308 */ /* 0x000f620000000800 */
[----:B------:R-:W-:Y:S02]  /*2d4f0*/  FADD.FTZ R0, R161, R17 ;  /* 0x00000011a1007221 */ /* 0x000fe40000010000 */
[----:B------:R-:W-:Y:S01]  /*2d500*/  F2FP.PACK_AB R21, R39, R38 ;  /* 0x000000262715723e */ /* 0x000fe200000000ff */
[----:B------:R-:W-:Y:S01]  /*2d510*/  FADD.FTZ R16, R110, R16 ;  /* 0x000000106e107221 */ /* 0x000fe20000010000 */
[----:B------:R-:W-:Y:S01]  /*2d520*/  F2FP.PACK_AB R23, R43, R42 ;  /* 0x0000002a2b17723e */ /* 0x000fe200000000ff */
[----:B------:R-:W-:Y:S02]  /*2d530*/  LDSM.16.MT88.4 R36, [R183+0xe000] ;  /* 0x00e00000b724783b */ /* 0x000fe40000004200 */
[----:B------:R-:W-:Y:S01]  /*2d540*/  F2FP.PACK_AB R20, R102, R67 ;  /* 0x000000436614723e */ /* 0x000fe200000000ff */
[----:B------:R-:W-:Y:S01]  /*2d550*/  FADD.FTZ R0, R131, R0 ;  /* 0x0000000083007221 */ /* 0x000fe20000010000 */
[----:B------:R-:W-:Y:S01]  /*2d560*/  F2FP.PACK_AB R22, R99, R95 ;  /* 0x0000005f6316723e */ /* 0x000fe200000000ff */
[----:B------:R-:W4:Y:S01]  /*2d570*/  MUFU.EX2 R65, R220 ;  /* 0x000000dc00417308 */ /* 0x000f220000000800 */
[----:B------:R-:W-:Y:S02]  /*2d580*/  FADD.FTZ R16, R158, R16 ;  /* 0x000000109e107221 */ /* 0x000fe40000010000 */
[----:B------:R-:W-:Y:S02]  /*2d590*/  FADD.FTZ R0, R166, R0 ;  /* 0x00000000a6007221 */ /* 0x000fe40000010000 */
[----:B------:R-:W-:Y:S02]  /*2d5a0*/  FADD.FTZ R16, R115, R16 ;  /* 0x0000001073107221 */ /* 0x000fe40000010000 */
[----:B------:R-:W-:Y:S02]  /*2d5b0*/  FADD.FTZ R0, R118, R0 ;  /* 0x0000000076007221 */ /* 0x000fe40000010000 */
[----:B------:R-:W-:Y:S01]  /*2d5c0*/  FADD.FTZ R16, R122, R16 ;  /* 0x000000107a107221 */ /* 0x000fe20000010000 */
[----:B------:R-:W4:Y:S01]  /*2d5d0*/  MUFU.EX2 R68, R223 ;  /* 0x000000df00447308 */ /* 0x000f220000000800 */
[----:B------:R-:W-:Y:S02]  /*2d5e0*/  FADD.FTZ R0, R162, R0 ;  /* 0x00000000a2007221 */ /* 0x000fe40000010000 */
[----:B--2---:R-:W-:Y:S02]  /*2d5f0*/  FADD.FTZ R16, R130, R16 ;  /* 0x0000001082107221 */ /* 0x004fe40000010000 */
[----:B------:R-:W-:Y:S02]  /*2d600*/  FADD.FTZ R0, R165, R0 ;  /* 0x00000000a5007221 */ /* 0x000fe40000010000 */
[----:B---3--:R-:W-:Y:S02]  /*2d610*/  FADD.FTZ R16, R119, R16 ;  /* 0x0000001077107221 */ /* 0x008fe40000010000 */
[----:B------:R-:W-:Y:S01]  /*2d620*/  FADD.FTZ R0, R167, R0 ;  /* 0x00000000a7007221 */ /* 0x000fe20000010000 */
[----:B------:R-:W2:Y:S01]  /*2d630*/  MUFU.EX2 R69, R226 ;  /* 0x000000e200457308 */ /* 0x000ea20000000800 */
[----:B-1----:R-:W-:Y:S02]  /*2d640*/  FADD.FTZ R16, R73, R16 ;  /* 0x0000001049107221 */ /* 0x002fe40000010000 */
[----:B-----5:R-:W-:Y:S01]  /*2d650*/  FADD.FTZ R0, R72, R0 ;  /* 0x0000000048007221 */ /* 0x020fe20000010000 */
[C---:B----4-:R-:W-:Y:S03]  /*2d660*/  HMMA.16816.F32 R4, R20.reuse, R24, R4 ;  /* 0x000000181404723c */ /* 0x050fe60000001804 */
[----:B------:R-:W-:Y:S03]  /*2d670*/  FADD.FTZ R0, R65, R0 ;  /* 0x0000000041007221 */ /* 0x000fe60000010000 */
[----:B------:R-:W1:Y:S02]  /*2d680*/  MUFU.EX2 R76, R76 ;  /* 0x0000004c004c7308 */ /* 0x000e640000000800 */
[C---:B------:R-:W-:Y:S01]  /*2d690*/  HMMA.16816.F32 R8, R20.reuse, R26, R8 ;  /* 0x0000001a1408723c */ /* 0x040fe20000001808 */
[----:B------:R-:W3:Y:S03]  /*2d6a0*/  LDSM.16.MT88.4 R24, [R184+0xb800] ;  /* 0x00b80000b818783b */ /* 0x000ee60000004200 */
[----:B------:R-:W-:Y:S04]  /*2d6b0*/  FADD.FTZ R0, R68, R0 ;  /* 0x0000000044007221 */ /* 0x000fe80000010000 */
[----:B------:R-:W4:Y:S01]  /*2d6c0*/  MUFU.EX2 R77, R77 ;  /* 0x0000004d004d7308 */ /* 0x000f220000000800 */
[----:B--2---:R-:W-:Y:S09]  /*2d6d0*/  FADD.FTZ R0, R69, R0 ;  /* 0x0000000045007221 */ /* 0x004ff20000010000 */
[----:B------:R-:W2:Y:S01]  /*2d6e0*/  MUFU.EX2 R80, R80 ;  /* 0x0000005000507308 */ /* 0x000ea20000000800 */
[----:B-1----:R-:W-:Y:S09]  /*2d6f0*/  FADD.FTZ R16, R76, R16 ;  /* 0x000000104c107221 */ /* 0x002ff20000010000 */
[----:B------:R-:W1:Y:S01]  /*2d700*/  MUFU.EX2 R81, R81 ;  /* 0x0000005100517308 */ /* 0x000e620000000800 */
[----:B----4-:R-:W-:Y:S09]  /*2d710*/  FADD.FTZ R16, R77, R16 ;  /* 0x000000104d107221 */ /* 0x010ff20000010000 */
[----:B------:R-:W4:Y:S01]  /*2d720*/  MUFU.EX2 R64, R229 ;  /* 0x000000e500407308 */ /* 0x000f220000000800 */
[----:B--2---:R-:W-:Y:S01]  /*2d730*/  FADD.FTZ R3, R80, R16 ;  /* 0x0000001050037221 */ /* 0x004fe20000010000 */
[C---:B---3--:R-:W-:Y:S08]  /*2d740*/  HMMA.16816.F32 R132, R20.reuse, R24, R132 ;  /* 0x000000181484723c */ /* 0x048ff00000001884 */
[----:B------:R-:W2:Y:S01]  /*2d750*/  MUFU.EX2 R61, R230 ;  /* 0x000000e6003d7308 */ /* 0x000ea20000000800 */
[C---:B------:R-:W-:Y:S01]  /*2d760*/  HMMA.16816.F32 R136, R20.reuse, R26, R136 ;  /* 0x0000001a1488723c */ /* 0x040fe20000001888 */
[----:B------:R-:W3:Y:S02]  /*2d770*/  LDSM.16.MT88.4 R24, [R182+0xb800] ;  /* 0x00b80000b618783b */ /* 0x000ee40000004200 */
[----:B-1----:R-:W-:Y:S06]  /*2d780*/  FADD.FTZ R3, R81, R3 ;  /* 0x0000000351037221 */ /* 0x002fec0000010000 */
[----:B------:R-:W1:Y:S03]  /*2d790*/  MUFU.EX2 R63, R231 ;  /* 0x000000e7003f7308 */ /* 0x000e660000000800 */
[----:B----4-:R-:W-:Y:S07]  /*2d7a0*/  FADD.FTZ R0, R64, R0 ;  /* 0x0000000040007221 */ /* 0x010fee0000010000 */
[----:B------:R-:W4:Y:S01]  /*2d7b0*/  MUFU.EX2 R62, R232 ;  /* 0x000000e8003e7308 */ /* 0x000f220000000800 */
[----:B--2---:R-:W-:Y:S09]  /*2d7c0*/  FADD.FTZ R0, R61, R0 ;  /* 0x000000003d007221 */ /* 0x004ff20000010000 */
[----:B------:R-:W2:Y:S01]  /*2d7d0*/  MUFU.EX2 R84, R84 ;  /* 0x0000005400547308 */ /* 0x000ea20000000800 */
[----:B-1----:R-:W-:Y:S09]  /*2d7e0*/  FADD.FTZ R0, R63, R0 ;  /* 0x000000003f007221 */ /* 0x002ff20000010000 */
[----:B------:R-:W1:Y:S01]  /*2d7f0*/  MUFU.EX2 R85, R85 ;  /* 0x0000005500557308 */ /* 0x000e620000000800 */
[C---:B---3--:R-:W-:Y:S03]  /*2d800*/  HMMA.16816.F32 R140, R20.reuse, R24, R140 ;  /* 0x00000018148c723c */ /* 0x048fe6000000188c */
[----:B----4-:R-:W-:Y:S06]  /*2d810*/  FADD.FTZ R0, R62, R0 ;  /* 0x000000003e007221 */ /* 0x010fec0000010000 */
        /* <DEDUP_REMOVED lines=10> */
[----:B------:R-:W-:Y:S01]  /*2d8c0*/  MUFU.EX2 R56, R235 ;  /* 0x000000eb00387308 */ /* 0x000fe20000000800 */
[C---:B----4-:R-:W-:Y:S03]  /*2d8d0*/  HMMA.16816.F32 R148, R20.reuse, R24, R148 ;  /* 0x000000181494723c */ /* 0x050fe60000001894 */
[----:B-1----:R-:W-:Y:S06]  /*2d8e0*/  FADD.FTZ R3, R60, R0 ;  /* 0x000000003c037221 */ /* 0x002fec0000010000 */
[----:B------:R-:W1:Y:S01]  /*2d8f0*/  MUFU.EX2 R92, R92 ;  /* 0x0000005c005c7308 */ /* 0x000e620000000800 */
[----:B------:R-:W-:Y:S01]  /*2d900*/  HMMA.16816.F32 R12, R20, R26, R12 ;  /* 0x0000001a140c723c */ /* 0x000fe2000000180c */
[----:B------:R-:W2:Y:S02]  /*2d910*/  LDSM.16.MT88.4 R24, [R181+0xc000] ;  /* 0x00c00000b518783b */ /* 0x000ea40000004200 */
[----:B---3--:R-:W-:Y:S04]  /*2d920*/  FADD.FTZ R3, R57, R3 ;  /* 0x0000000339037221 */ /* 0x008fe80000010000 */
[----:B------:R-:W-:Y:S02]  /*2d930*/  F2FP.PACK_AB R21, R50, R47 ;  /* 0x0000002f3215723e */ /* 0x000fe400000000ff */
[----:B------:R-:W-:Y:S01]  /*2d940*/  F2FP.PACK_AB R23, R54, R51 ;  /* 0x000000333617723e */ /* 0x000fe200000000ff */
[----:B------:R-:W3:Y:S02]  /*2d950*/  MUFU.EX2 R93, R93 ;  /* 0x0000005d005d7308 */ /* 0x000ee40000000800 */
[----:B------:R-:W-:Y:S02]  /*2d960*/  F2FP.PACK_AB R20, R111, R70 ;  /* 0x000000466f14723e */ /* 0x000fe400000000ff */
[----:B------:R-:W-:Y:S06]  /*2d970*/  F2FP.PACK_AB R22, R106, R103 ;  /* 0x000000676a16723e */ /* 0x000fec00000000ff */
[----:B------:R-:W4:Y:S01]  /*2d980*/  MUFU.EX2 R54, R236 ;  /* 0x000000ec00367308 */ /* 0x000f220000000800 */
[----:B-1----:R-:W-:Y:S09]  /*2d990*/  FADD.FTZ R0, R92, R16 ;  /* 0x000000105c007221 */ /* 0x002ff20000010000 */
[----:B------:R-:W1:Y:S01]  /*2d9a0*/  MUFU.EX2 R96, R96 ;  /* 0x0000006000607308 */ /* 0x000e620000000800 */
[----:B---3--:R-:W-:Y:S02]  /*2d9b0*/  FADD.FTZ R16, R93, R0 ;  /* 0x000000005d107221 */ /* 0x008fe40000010000 */
[----:B------:R-:W-:Y:S07]  /*2d9c0*/  FADD.FTZ R0, R56, R3 ;  /* 0x0000000338007221 */ /* 0x000fee0000010000 */
[----:B------:R-:W3:Y:S01]  /*2d9d0*/  MUFU.EX2 R97, R97 ;  /* 0x0000006100617308 */ /* 0x000ee20000000800 */
[C---:B--2---:R-:W-:Y:S03]  /*2d9e0*/  HMMA.16816.F32 R4, R20.reuse, R24, R4 ;  /* 0x000000181404723c */ /* 0x044fe60000001804 */
[----:B----4-:R-:W-:Y:S05]  /*2d9f0*/  FADD.FTZ R0, R54, R0 ;  /* 0x0000000036007221 */ /* 0x010fea0000010000 */
[C---:B------:R-:W-:Y:S01]  /*2da00*/  HMMA.16816.F32 R8, R20.reuse, R26, R8 ;  /* 0x0000001a1408723c */ /* 0x040fe20000001808 */
[----:B------:R-:W2:Y:S01]  /*2da10*/  LDSM.16.MT88.4 R24, [R184+0xc000] ;  /* 0x00c00000b818783b */ /* 0x000ea20000004200 */
[----:B------:R-:W4:Y:S02]  /*2da20*/  MUFU.EX2 R53, R237 ;  /* 0x000000ed00357308 */ /* 0x000f240000000800 */
[----:B-1----:R-:W-:Y:S08]  /*2da30*/  FADD.FTZ R3, R96, R16 ;  /* 0x0000001060037221 */ /* 0x002ff00000010000 */
[----:B------:R-:W1:Y:S01]  /*2da40*/  MUFU.EX2 R52, R238 ;  /* 0x000000ee00347308 */ /* 0x000e620000000800 */
[----:B---3--:R-:W-:Y:S09]  /*2da50*/  FADD.FTZ R3, R97, R3 ;  /* 0x0000000361037221 */ /* 0x008ff20000010000 */
[----:B------:R-:W3:Y:S01]  /*2da60*/  MUFU.EX2 R51, R239 ;  /* 0x000000ef00337308 */ /* 0x000ee20000000800 */
[----:B----4-:R-:W-:Y:S09]  /*2da70*/  FADD.FTZ R0, R53, R0 ;  /* 0x0000000035007221 */ /* 0x010ff20000010000 */
[----:B------:R-:W4:Y:S01]  /*2da80*/  MUFU.EX2 R50, R240 ;  /* 0x000000f000327308 */ /* 0x000f220000000800 */
[----:B-1----:R-:W-:Y:S01]  /*2da90*/  FADD.FTZ R0, R52, R0 ;  /* 0x0000000034007221 */ /* 0x002fe20000010000 */
[C---:B--2---:R-:W-:Y:S08]  /*2daa0*/  HMMA.16816.F32 R132, R20.reuse, R24, R132 ;  /* 0x000000181484723c */ /* 0x044ff00000001884 */
[----:B------:R-:W1:Y:S01]  /*2dab0*/  MUFU.EX2 R100, R100 ;  /* 0x0000006400647308 */ /* 0x000e620000000800 */
[----:B---3--:R-:W-:Y:S01]  /*2dac0*/  FADD.FTZ R0, R51, R0 ;  /* 0x0000000033007221 */ /* 0x008fe20000010000 */
[C---:B------:R-:W-:Y:S01]  /*2dad0*/  HMMA.16816.F32 R136, R20.reuse, R26, R136 ;  /* 0x0000001a1488723c */ /* 0x040fe20000001888 */
[----:B------:R-:W2:Y:S07]  /*2dae0*/  LDSM.16.MT88.4 R24, [R182+0xc000] ;  /* 0x00c00000b618783b */ /* 0x000eae0000004200 */
        /* <DEDUP_REMOVED lines=23> */
[----:B--2---:R-:W-:Y:S01]  /*2dc60*/  FADD.FTZ R3, R109, R3 ;  /* 0x000000036d037221 */ /* 0x004fe20000010000 */
[----:B------:R-:W-:Y:S01]  /*2dc70*/  HMMA.16816.F32 R12, R20, R26, R12 ;  /* 0x0000001a140c723c */ /* 0x000fe2000000180c */
[----:B------:R-:W2:Y:S07]  /*2dc80*/  LDSM.16.MT88.4 R24, [R184+0xc800] ;  /* 0x00c80000b818783b */ /* 0x000eae0000004200 */
[----:B------:R-:W-:Y:S01]  /*2dc90*/  MUFU.EX2 R19, R250 ;  /* 0x000000fa00137308 */ /* 0x000fe20000000800 */
[----:B------:R-:W-:Y:S03]  /*2dca0*/  F2FP.PACK_AB R21, R55, R40 ;  /* 0x000000283715723e */ /* 0x000fe600000000ff */
[----:B------:R-:W-:Y:S01]  /*2dcb0*/  F2FP.PACK_AB R23, R59, R58 ;  /* 0x0000003a3b17723e */ /* 0x000fe200000000ff */
[----:B------:R-:W-:Y:S01]  /*2dcc0*/  LDSM.16.MT88.4 R40, [R183+0xf000] ;  /* 0x00f00000b728783b */ /* 0x000fe20000004200 */
[----:B------:R-:W-:Y:S01]  /*2dcd0*/  F2FP.PACK_AB R20, R127, R71 ;  /* 0x000000477f14723e */ /* 0x000fe200000000ff */
[----:B----4-:R-:W-:Y:S01]  /*2dce0*/  FADD.FTZ R3, R112, R3 ;  /* 0x0000000370037221 */ /* 0x010fe20000010000 */
[----:B------:R-:W-:Y:S02]  /*2dcf0*/  F2FP.PACK_AB R22, R123, R114 ;  /* 0x000000727b16723e */ /* 0x000fe400000000ff */
[----:B------:R-:W-:Y:S01]  /*2dd00*/  MUFU.EX2 R17, R251 ;  /* 0x000000fb00117308 */ /* 0x000fe20000000800 */
[----:B-1----:R-:W-:Y:S04]  /*2dd10*/  FADD.FTZ R3, R113, R3 ;  /* 0x0000000371037221 */ /* 0x002fe80000010000 */
[C---:B------:R-:W-:Y:S03]  /*2dd20*/  HMMA.16816.F32 R4, R20.reuse, R28, R4 ;  /* 0x0000001c1404723c */ /* 0x040fe60000001804 */
[----:B------:R-:W-:Y:S02]  /*2dd30*/  FADD.FTZ R3, R116, R3 ;  /* 0x0000000374037221 */ /* 0x000fe40000010000 */
[----:B------:R-:W1:Y:S02]  /*2dd40*/  MUFU.EX2 R124, R124 ;  /* 0x0000007c007c7308 */ /* 0x000e640000000800 */
[----:B------:R-:W-:Y:S01]  /*2dd50*/  FADD.FTZ R3, R117, R3 ;  /* 0x0000000375037221 */ /* 0x000fe20000010000 */
[C---:B------:R-:W-:Y:S01]  /*2dd60*/  HMMA.16816.F32 R8, R20.reuse, R30, R8 ;  /* 0x0000001e1408723c */ /* 0x040fe20000001808 */
[----:B------:R-:W3:Y:S03]  /*2dd70*/  LDSM.16.MT88.4 R28, [R182+0xc800] ;  /* 0x00c80000b61c783b */ /* 0x000ee60000004200 */
[----:B------:R-:W-:Y:S03]  /*2dd80*/  FADD.FTZ R3, R120, R3 ;  /* 0x0000000378037221 */ /* 0x000fe60000010000 */
[----:B------:R-:W4:Y:S01]  /*2dd90*/  MUFU.EX2 R125, R125 ;  /* 0x0000007d007d7308 */ /* 0x000f220000000800 */
[----:B------:R-:W-:Y:S01]  /*2dda0*/  FADD.FTZ R3, R121, R3 ;  /* 0x0000000379037221 */ /* 0x000fe20000010000 */
[C---:B--2---:R-:W-:Y:S08]  /*2ddb0*/  HMMA.16816.F32 R132, R20.reuse, R24, R132 ;  /* 0x000000181484723c */ /* 0x044ff00000001884 */
[----:B------:R-:W2:Y:S01]  /*2ddc0*/  MUFU.EX2 R128, R128 ;  /* 0x0000008000807308 */ /* 0x000ea20000000800 */
[C---:B------:R-:W-:Y:S01]  /*2ddd0*/  HMMA.16816.F32 R136, R20.reuse, R26, R136 ;  /* 0x0000001a1488723c */ /* 0x040fe20000001888 */
[----:B------:R-:W5:Y:S02]  /*2dde0*/  LDSM.16.MT88.4 R24, [R183+0xc800] ;  /* 0x00c80000b718783b */ /* 0x000f640000004200 */
[----:B-1----:R-:W-:Y:S04]  /*2ddf0*/  FADD.FTZ R3, R124, R3 ;  /* 0x000000037c037221 */ /* 0x002fe80000010000 */
[----:B----4-:R-:W-:Y:S05]  /*2de00*/  FADD.FTZ R3, R125, R3 ;  /* 0x000000037d037221 */ /* 0x010fea0000010000 */
[----:B--2---:R-:W-:Y:S01]  /*2de10*/  FADD.FTZ R3, R128, R3 ;  /* 0x0000000380037221 */ /* 0x004fe20000010000 */
[C---:B---3--:R-:W-:Y:S08]  /*2de20*/  HMMA.16816.F32 R140, R20.reuse, R28, R140 ;  /* 0x0000001c148c723c */ /* 0x048ff0000000188c */
[C---:B------:R-:W-:Y:S01]  /*2de30*/  HMMA.16816.F32 R144, R20.reuse, R30, R144 ;  /* 0x0000001e1490723c */ /* 0x040fe20000001890 */
[----:B------:R-:W1:Y:S07]  /*2de40*/  LDSM.16.MT88.4 R28, [R181+0xd000] ;  /* 0x00d00000b51c783b */ /* 0x000e6e0000004200 */
[C---:B-----5:R-:W-:Y:S08]  /*2de50*/  HMMA.16816.F32 R148, R20.reuse, R24, R148 ;  /* 0x000000181494723c */ /* 0x060ff00000001894 */
[----:B------:R-:W-:Y:S01]  /*2de60*/  HMMA.16816.F32 R12, R20, R26, R12 ;  /* 0x0000001a140c723c */ /* 0x000fe2000000180c */
[----:B------:R-:W2:Y:S06]  /*2de70*/  LDSM.16.MT88.4 R24, [R184+0xd000] ;  /* 0x00d00000b818783b */ /* 0x000eac0000004200 */
[----:B------:R-:W-:Y:S02]  /*2de80*/  F2FP.PACK_AB R20, R164, R78 ;  /* 0x0000004ea414723e */ /* 0x000fe400000000ff */
[----:B------:R-:W-:Y:S02]  /*2de90*/  F2FP.PACK_AB R21, R45, R44 ;  /* 0x0000002c2d15723e */ /* 0x000fe400000000ff */
[----:B------:R-:W-:Y:S01]  /*2dea0*/  MUFU.EX2 R44, R245 ;  /* 0x000000f5002c7308 */ /* 0x000fe20000000800 */
[----:B------:R-:W-:Y:S02]  /*2deb0*/  F2FP.PACK_AB R23, R82, R75 ;  /* 0x0000004b5217723e */ /* 0x000fe400000000ff */
[----:B------:R-:W-:Y:S02]  /*2dec0*/  F2FP.PACK_AB R22, R160, R126 ;  /* 0x0000007ea016723e */ /* 0x000fe400000000ff */
[----:B------:R-:W-:Y:S05]  /*2ded0*/  F2FP.PACK_AB R160, R125, R124 ;  /* 0x0000007c7da0723e */ /* 0x000fea00000000ff */
[C---:B-1----:R-:W-:Y:S01]  /*2dee0*/  HMMA.16816.F32 R4, R20.reuse, R28, R4 ;  /* 0x0000001c1404723c */ /* 0x042fe20000001804 */
[----:B------:R-:W1:Y:S07]  /*2def0*/  MUFU.EX2 R45, R244 ;  /* 0x000000f4002d7308 */ /* 0x000e6e0000000800 */
[C---:B------:R-:W-:Y:S01]  /*2df00*/  HMMA.16816.F32 R8, R20.reuse, R30, R8 ;  /* 0x0000001e1408723c */ /* 0x040fe20000001808 */
[----:B------:R-:W3:Y:S07]  /*2df10*/  LDSM.16.MT88.4 R28, [R182+0xd000] ;  /* 0x00d00000b61c783b */ /* 0x000eee0000004200 */
[C---:B--2---:R-:W-:Y:S04]  /*2df20*/  HMMA.16816.F32 R132, R20.reuse, R24, R132 ;  /* 0x000000181484723c */ /* 0x044fe80000001884 */
[----:B-1----:R-:W-:Y:S04]  /*2df30*/  FADD.FTZ R0, R45, R0 ;  /* 0x000000002d007221 */ /* 0x002fe80000010000 */
[C---:B------:R-:W-:Y:S01]  /*2df40*/  HMMA.16816.F32 R136, R20.reuse, R26, R136 ;  /* 0x0000001a1488723c */ /* 0x040fe20000001888 */
[----:B------:R-:W1:Y:S03]  /*2df50*/  LDSM.16.MT88.4 R24, [R183+0xd000] ;  /* 0x00d00000b718783b */ /* 0x000e660000004200 */
[----:B------:R-:W-:Y:S04]  /*2df60*/  FADD.FTZ R0, R44, R0 ;  /* 0x000000002c007221 */ /* 0x000fe80000010000 */
[C---:B---3--:R-:W-:Y:S08]  /*2df70*/  HMMA.16816.F32 R140, R20.reuse, R28, R140 ;  /* 0x0000001c148c723c */ /* 0x048ff0000000188c */
[C---:B------:R-:W-:Y:S01]  /*2df80*/  HMMA.16816.F32 R144, R20.reuse, R30, R144 ;  /* 0x0000001e1490723c */ /* 0x040fe20000001890 */
[----:B------:R-:W2:Y:S07]  /*2df90*/  LDSM.16.MT88.4 R28, [R181+0xd800] ;  /* 0x00d80000b51c783b */ /* 0x000eae0000004200 */
[C---:B-1----:R-:W-:Y:S08]  /*2dfa0*/  HMMA.16816.F32 R148, R20.reuse, R24, R148 ;  /* 0x000000181494723c */ /* 0x042ff00000001894 */
[----:B------:R-:W-:Y:S01]  /*2dfb0*/  HMMA.16816.F32 R12, R20, R26, R12 ;  /* 0x0000001a140c723c */ /* 0x000fe2000000180c */
[----:B------:R-:W1:Y:S06]  /*2dfc0*/  LDSM.16.MT88.4 R24, [R182+0xd800] ;  /* 0x00d80000b618783b */ /* 0x000e6c0000004200 */
[----:B------:R-:W-:Y:S02]  /*2dfd0*/  F2FP.PACK_AB R23, R166, R131 ;  /* 0x00000083a617723e */ /* 0x000fe400000000ff */
[----:B------:R-:W-:Y:S03]  /*2dfe0*/  F2FP.PACK_AB R21, R161, R163 ;  /* 0x000000a3a115723e */ /* 0x000fe600000000ff */
[----:B------:R-:W-:Y:S02]  /*2dff0*/  F2FP.PACK_AB R20, R110, R107 ;  /* 0x0000006b6e14723e */ /* 0x000fe400000000ff */
[----:B------:R-:W-:Y:S02]  /*2e000*/  F2FP.PACK_AB R22, R115, R158 ;  /* 0x0000009e7316723e */ /* 0x000fe400000000ff */
[----:B------:R-:W-:Y:S02]  /*2e010*/  F2FP.PACK_AB R163, R152, R17 ;  /* 0x0000001198a3723e */ /* 0x000fe400000000ff */
[----:B------:R-:W-:Y:S03]  /*2e020*/  MOV R158, R18 ;  /* 0x00000012009e7202 */ /* 0x000fe60000000f00 */
[C---:B--2---:R-:W-:Y:S08]  /*2e030*/  HMMA.16816.F32 R4, R20.reuse, R28, R4 ;  /* 0x0000001c1404723c */ /* 0x044ff00000001804 */
[C---:B------:R-:W-:Y:S01]  /*2e040*/  HMMA.16816.F32 R8, R20.reuse, R30, R8 ;  /* 0x0000001e1408723c */ /* 0x040fe20000001808 */
[----:B------:R-:W2:Y:S07]  /*2e050*/  LDSM.16.MT88.4 R28, [R183+0xd800] ;  /* 0x00d80000b71c783b */ /* 0x000eae0000004200 */
[C---:B------:R-:W-:Y:S08]  /*2e060*/  HMMA.16816.F32 R132, R20.reuse, R32, R132 ;  /* 0x000000201484723c */ /* 0x040ff00000001884 */
[C---:B------:R-:W-:Y:S01]  /*2e070*/  HMMA.16816.F32 R136, R20.reuse, R34, R136 ;  /* 0x000000221488723c */ /* 0x040fe20000001888 */
[----:B------:R-:W3:Y:S07]  /*2e080*/  LDSM.16.MT88.4 R32, [R181+0xe000] ;  /* 0x00e00000b520783b */ /* 0x000eee0000004200 */
        /* <DEDUP_REMOVED lines=23> */
[----:B------:R-:W3:Y:S06]  /*2e200*/  LDSM.16.MT88.4 R36, [R183+0xe800] ;  /* 0x00e80000b724783b */ /* 0x000eec0000004200 */
        /* <DEDUP_REMOVED lines=9> */
[----:B------:R-:W4:Y:S07]  /*2e2a0*/  LDSM.16.MT88.4 R32, [R184+0xf000] ;  /* 0x00f00000b820783b */ /* 0x000f2e0000004200 */
[C---:B--2---:R-:W-:Y:S08]  /*2e2b0*/  HMMA.16816.F32 R140, R20.reuse, R28, R140 ;  /* 0x0000001c148c723c */ /* 0x044ff0000000188c */
[C---:B------:R-:W-:Y:S01]  /*2e2c0*/  HMMA.16816.F32 R144, R20.reuse, R30, R144 ;  /* 0x0000001e1490723c */ /* 0x040fe20000001890 */
[----:B------:R-:W2:Y:S07]  /*2e2d0*/  LDSM.16.MT88.4 R28, [R182+0xf000] ;  /* 0x00f00000b61c783b */ /* 0x000eae0000004200 */
[C---:B---3--:R-:W-:Y:S08]  /*2e2e0*/  HMMA.16816.F32 R148, R20.reuse, R36, R148 ;  /* 0x000000241494723c */ /* 0x048ff00000001894 */
[----:B------:R-:W-:Y:S01]  /*2e2f0*/  HMMA.16816.F32 R12, R20, R38, R12 ;  /* 0x00000026140c723c */ /* 0x000fe2000000180c */
[----:B------:R-:W-:Y:S06]  /*2e300*/  LDSM.16.MT88.4 R36, [R183+0xf800] ;  /* 0x00f80000b724783b */ /* 0x000fec0000004200 */
[----:B------:R-:W-:Y:S02]  /*2e310*/  F2FP.PACK_AB R21, R61, R64 ;  /* 0x000000403d15723e */ /* 0x000fe400000000ff */
[----:B------:R-:W-:Y:S03]  /*2e320*/  F2FP.PACK_AB R23, R62, R63 ;  /* 0x0000003f3e17723e */ /* 0x000fe600000000ff */
[----:B------:R-:W-:Y:S02]  /*2e330*/  F2FP.PACK_AB R20, R85, R84 ;  /* 0x000000545514723e */ /* 0x000fe400000000ff */
[----:B------:R-:W-:Y:S07]  /*2e340*/  F2FP.PACK_AB R22, R89, R88 ;  /* 0x000000585916723e */ /* 0x000fee00000000ff */
[C---:B-1----:R-:W-:Y:S08]  /*2e350*/  HMMA.16816.F32 R4, R20.reuse, R24, R4 ;  /* 0x000000181404723c */ /* 0x042ff00000001804 */
[C---:B------:R-:W-:Y:S01]  /*2e360*/  HMMA.16816.F32 R8, R20.reuse, R26, R8 ;  /* 0x0000001a1408723c */ /* 0x040fe20000001808 */
[----:B------:R-:W1:Y:S07]  /*2e370*/  LDSM.16.MT88.4 R24, [R181+0xf800] ;  /* 0x00f80000b518783b */ /* 0x000e6e0000004200 */
[C---:B----4-:R-:W-:Y:S08]  /*2e380*/  HMMA.16816.F32 R132, R20.reuse, R32, R132 ;  /* 0x000000201484723c */ /* 0x050ff00000001884 */
[C---:B------:R-:W-:Y:S01]  /*2e390*/  HMMA.16816.F32 R136, R20.reuse, R34, R136 ;  /* 0x000000221488723c */ /* 0x040fe20000001888 */
[----:B------:R-:W-:Y:S07]  /*2e3a0*/  LDSM.16.MT88.4 R32, [R182+0xf800] ;  /* 0x00f80000b620783b */ /* 0x000fee0000004200 */
[C---:B--2---:R-:W-:Y:S08]  /*2e3b0*/  HMMA.16816.F32 R140, R20.reuse, R28, R140 ;  /* 0x0000001c148c723c */ /* 0x044ff0000000188c */
[C---:B------:R-:W-:Y:S01]  /*2e3c0*/  HMMA.16816.F32 R144, R20.reuse, R30, R144 ;  /* 0x0000001e1490723c */ /* 0x040fe20000001890 */
[----:B------:R-:W2:Y:S07]  /*2e3d0*/  LDSM.16.MT88.4 R28, [R184+0xf800] ;  /* 0x00f80000b81c783b */ /* 0x000eae0000004200 */
        /* <DEDUP_REMOVED lines=9> */
[C---:B-1----:R-:W-:Y:S02]  /*2e470*/  HMMA.16816.F32 R4, R20.reuse, R24, R4 ;  /* 0x000000181404723c */ /* 0x042fe40000001804 */
[----:B------:R-:W1:Y:S01]  /*2e480*/  MUFU.EX2 R40, R249 ;  /* 0x000000f900287308 */ /* 0x000e620000000800 */
[----:B---3--:R-:W-:Y:S05]  /*2e490*/  FADD.FTZ R0, R43, R0 ;  /* 0x000000002b007221 */ /* 0x008fea0000010000 */
[C---:B------:R-:W-:Y:S01]  /*2e4a0*/  HMMA.16816.F32 R8, R20.reuse, R26, R8 ;  /* 0x0000001a1408723c */ /* 0x040fe20000001808 */
[----:B------:R-:W3:Y:S03]  /*2e4b0*/  LDSM.16.MT88.4 R24, [R181+0x10000] ;  /* 0x01000000b518783b */ /* 0x000ee60000004200 */
[----:B------:R-:W-:Y:S04]  /*2e4c0*/  FADD.FTZ R0, R41, R0 ;  /* 0x0000000029007221 */ /* 0x000fe80000010000 */
[C---:B--2---:R-:W-:Y:S04]  /*2e4d0*/  HMMA.16816.F32 R132, R20.reuse, R28, R132 ;  /* 0x0000001c1484723c */ /* 0x044fe80000001884 */
[----:B----4-:R-:W-:Y:S04]  /*2e4e0*/  FADD.FTZ R0, R42, R0 ;  /* 0x000000002a007221 */ /* 0x010fe80000010000 */
[C---:B------:R-:W-:Y:S01]  /*2e4f0*/  HMMA.16816.F32 R136, R20.reuse, R30, R136 ;  /* 0x0000001e1488723c */ /* 0x040fe20000001888 */
[----:B------:R-:W2:Y:S03]  /*2e500*/  LDSM.16.MT88.4 R28, [R184+0x10000] ;  /* 0x01000000b81c783b */ /* 0x000ea60000004200 */
[C---:B-1----:R-:W-:Y:S01]  /*2e510*/  F2FP.PACK_AB R161, R19.reuse, R40 ;  /* 0x0000002813a1723e */ /* 0x042fe200000000ff */
[----:B------:R-:W-:Y:S03]  /*2e520*/  FADD.FTZ R0, R40, R0 ;  /* 0x0000000028007221 */ /* 0x000fe60000010000 */
[C---:B------:R-:W-:Y:S04]  /*2e530*/  HMMA.16816.F32 R140, R20.reuse, R32, R140 ;  /* 0x00000020148c723c */ /* 0x040fe8000000188c */
[----:B------:R-:W-:Y:S04]  /*2e540*/  FADD.FTZ R0, R19, R0 ;  /* 0x0000000013007221 */ /* 0x000fe80000010000 */
[C---:B------:R-:W-:Y:S01]  /*2e550*/  HMMA.16816.F32 R144, R20.reuse, R34, R144 ;  /* 0x000000221490723c */ /* 0x040fe20000001890 */
[----:B------:R-:W1:Y:S03]  /*2e560*/  LDSM.16.MT88.4 R32, [R182+0x10000] ;  /* 0x01000000b620783b */ /* 0x000e660000004200 */
[----:B------:R-:W-:Y:S04]  /*2e570*/  FADD.FTZ R0, R17, R0 ;  /* 0x0000000011007221 */ /* 0x000fe80000010000 */
[C---:B------:R-:W-:Y:S08]  /*2e580*/  HMMA.16816.F32 R148, R20.reuse, R36, R148 ;  /* 0x000000241494723c */ /* 0x040ff00000001894 */
        /* <DEDUP_REMOVED lines=8> */
[----:B------:R-:W3:Y:S07]  /*2e610*/  LDSM.16.MT88.4 R24, [R181+0x10800] ;  /* 0x01080000b518783b */ /* 0x000eee0000004200 */
[C---:B--2---:R-:W-:Y:S08]  /*2e620*/  HMMA.16816.F32 R132, R20.reuse, R28, R132 ;  /* 0x0000001c1484723c */ /* 0x044ff00000001884 */
[C---:B------:R-:W-:Y:S01]  /*2e630*/  HMMA.16816.F32 R136, R20.reuse, R30, R136 ;  /* 0x0000001e1488723c */ /* 0x040fe20000001888 */
[----:B------:R-:W2:Y:S07]  /*2e640*/  LDSM.16.MT88.4 R28, [R184+0x10800] ;  /* 0x01080000b81c783b */ /* 0x000eae0000004200 */
[C---:B-1----:R-:W-:Y:S08]  /*2e650*/  HMMA.16816.F32 R140, R20.reuse, R32, R140 ;  /* 0x00000020148c723c */ /* 0x042ff0000000188c */
[C---:B------:R-:W-:Y:S01]  /*2e660*/  HMMA.16816.F32 R144, R20.reuse, R34, R144 ;  /* 0x000000221490723c */ /* 0x040fe20000001890 */
[----:B------:R-:W1:Y:S07]  /*2e670*/  LDSM.16.MT88.4 R32, [R182+0x10800] ;  /* 0x01080000b620783b */ /* 0x000e6e0000004200 */
        /* <DEDUP_REMOVED lines=17> */
[----:B------:R-:W-:Y:S07]  /*2e790*/  HMMA.16816.F32 R12, R20, R38, R12 ;  /* 0x00000026140c723c */ /* 0x000fee000000180c */
        /* <DEDUP_REMOVED lines=11> */
[C---:B------:R-:W-:Y:S08]  /*2e850*/  HMMA.16816.F32 R144, R20.reuse, R34, R144 ;  /* 0x000000221490723c */ /* 0x040ff00000001890 */
[C---:B---3--:R-:W-:Y:S08]  /*2e860*/  HMMA.16816.F32 R148, R20.reuse, R24, R148 ;  /* 0x000000181494723c */ /* 0x048ff00000001894 */
[----:B------:R-:W-:Y:S01]  /*2e870*/  HMMA.16816.F32 R12, R20, R26, R12 ;  /* 0x0000001a140c723c */ /* 0x000fe2000000180c */
[----:B------:R-:W1:Y:S07]  /*2e880*/  LDSM.16.MT88.4 R20, [R182+0x11800] ;  /* 0x01180000b614783b */ /* 0x000e6e0000004200 */
[C---:B------:R-:W-:Y:S01]  /*2e890*/  HMMA.16816.F32 R168, R160.reuse, R164, R4 ;  /* 0x000000a4a0a8723c */ /* 0x040fe20000001804 */
[----:B------:R-:W3:Y:S07]  /*2e8a0*/  LDSM.16.MT88.4 R4, [R183+0x11800] ;  /* 0x01180000b704783b */ /* 0x000eee0000004200 */
[C---:B------:R-:W-:Y:S08]  /*2e8b0*/  HMMA.16816.F32 R164, R160.reuse, R166, R8 ;  /* 0x000000a6a0a4723c */ /* 0x040ff00000001808 */
[C---:B--2---:R-:W-:Y:S08]  /*2e8c0*/  HMMA.16816.F32 R132, R160.reuse, R28, R132 ;  /* 0x0000001ca084723c */ /* 0x044ff00000001884 */
[C---:B------:R-:W-:Y:S08]  /*2e8d0*/  HMMA.16816.F32 R136, R160.reuse, R30, R136 ;  /* 0x0000001ea088723c */ /* 0x040ff00000001888 */
[C---:B-1----:R-:W-:Y:S08]  /*2e8e0*/  HMMA.16816.F32 R140, R160.reuse, R20, R140 ;  /* 0x00000014a08c723c */ /* 0x042ff0000000188c */
[C---:B------:R-:W-:Y:S08]  /*2e8f0*/  HMMA.16816.F32 R144, R160.reuse, R22, R144 ;  /* 0x00000016a090723c */ /* 0x040ff00000001890 */
[C---:B---3--:R-:W-:Y:S07]  /*2e900*/  HMMA.16816.F32 R148, R160.reuse, R4, R148 ;  /* 0x00000004a094723c */ /* 0x048fee0000001894 */
[----:B------:R-:W-:Y:S01]  /*2e910*/  FADD.FTZ R4, R152, R0 ;  /* 0x0000000098047221 */ /* 0x000fe20000010000 */
[----:B------:R-:W-:Y:S04]  /*2e920*/  HMMA.16816.F32 R160, R160, R6, R12 ;  /* 0x00000006a0a0723c */ /* 0x000fe8000000180c */
[----:B------:R1:W-:Y:S01]  /*2e930*/  STL [R1+0x4], R4 ;  /* 0x0000040401007387 */ /* 0x0003e20000100800 */
[----:B------:R-:W-:Y:S01]  /*2e940*/  FADD.FTZ R0, R46, R3 ;  /* 0x000000032e007221 */ /* 0x000fe20000010000 */
[----:B------:R-:W-:Y:S04]  /*2e950*/  MOV R152, R2 ;  /* 0x0000000200987202 */ /* 0x000fe80000000f00 */
[----:B------:R1:W-:Y:S01]  /*2e960*/  STL [R1+0x8], R0 ;  /* 0x0000080001007387 */ /* 0x0003e20000100800 */
[----:B------:R-:W-:-:S05]  /*2e970*/  @P0 BRA `(.L_x_4229) ;  /* 0xffff8e6000000947 */ /* 0x000fca000383ffff */
.L_x_4220:
[----:B------:R-:W-:Y:S02]  /*2e980*/  ULDC.64 UR4, c[0x0][0x118] ;  /* 0x0000460000047ab9 */ /* 0x000fe40000000a00 */
[----:B------:R2:W5:Y:S01]  /*2e990*/  LD.E R54, [R156.64+0xd8] ;  /* 0x0000d8049c367980 */ /* 0x000562000c101900 */
[----:B------:R-:W-:-:S02]  /*2e9a0*/  MOV R8, 0x1f ;  /* 0x0000001f00087802 */ /* 0x000fc40000000f00 */
[----:B------:R-:W-:Y:S01]  /*2e9b0*/  MOV R7, 0xffffffff ;  /* 0xffffffff00077802 */ /* 0x000fe20000000f00 */
[----:B------:R-:W-:Y:S05]  /*2e9c0*/  BRA.DIV ~URZ, `(.L_x_4230) ;  /* 0x00000dd27f007947 */ /* 0x000fea000b800000 */
[----:B------:R-:W3:Y:S04]  /*2e9d0*/  LDL R3, [R1+0x8] ;  /* 0x0000080001037983 */ /* 0x000ee80000100800 */
[----:B-1-3--:R1:W3:Y:S02]  /*2e9e0*/  SHFL.BFLY PT, R0, R3, 0x2, 0x1f ;  /* 0x0c401f0003007f89 */ /* 0x00a2e400000e0000 */
.L_x_4234:
        /* <DEDUP_REMOVED lines=9> */
.L_x_4235:
        /* <DEDUP_REMOVED lines=8> */
[----:B------:R-:W-:Y:S02]  /*2eb00*/  MOV R4, 0x3f800000 ;  /* 0x3f80000000047802 */ /* 0x000fe40000000f00 */
[----:B------:R-:W4:Y:S01]  /*2eb10*/  @P4 MUFU.RCP R0, R9 ;  /* 0x0000000900004308 */ /* 0x000f220000001000 */
[----:B------:R-:W-:Y:S01]  /*2eb20*/  LEA.HI R5, R11, R56, RZ, 0x2 ;  /* 0x000000380b057211 */ /* 0x000fe200078f10ff */
[----:B------:R-:W-:Y:S01]  /*2eb30*/  IMAD.MOV.U32 R8, RZ, RZ, 0x40 ;  /* 0x00000040ff087424 */ /* 0x000fe200078e00ff */
[----:B------:R-:W-:Y:S01]  /*2eb40*/  ULDC.64 UR4, c[0x0][0x118] ;  /* 0x0000460000047ab9 */ /* 0x000fe20000000a00 */
[----:B--2---:R-:W2:Y:S01]  /*2eb50*/  LDL.LU R59, [R1+0x154] ;  /* 0x00015400013b7983 */ /* 0x004ea20000300800 */
[----:B------:R-:W-:-:S02]  /*2eb60*/  SHF.R.S32.HI R6, RZ, 0x2, R5 ;  /* 0x00000002ff067819 */ /* 0x000fc40000011405 */
[----:B-1----:R-:W-:Y:S02]  /*2eb70*/  SHF.R.S32.HI R3, RZ, 0x1f, R5 ;  /* 0x0000001fff037819 */ /* 0x002fe40000011405 */
[----:B------:R-:W-:Y:S01]  /*2eb80*/  LEA.HI R55, R11, R56, RZ, 0x5 ;  /* 0x000000380b377211 */ /* 0x000fe200078f28ff */
[----:B------:R-:W1:Y:S01]  /*2eb90*/  @P3 MUFU.RCP R4, R10 ;  /* 0x0000000a00043308 */ /* 0x000e620000001000 */
[----:B------:R-:W-:Y:S01]  /*2eba0*/  LEA.HI R3, R3, R6, RZ, 0x3 ;  /* 0x0000000603037211 */ /* 0x000fe200078f18ff */
[----:B------:R2:W5:Y:S01]  /*2ebb0*/  LDL R58, [R1+0x158] ;  /* 0x00015800013a7983 */ /* 0x0005620000100800 */
[----:B------:R-:W-:Y:S02]  /*2ebc0*/  LOP3.LUT R5, R5, 0x1ffffffc, RZ, 0xc0, !PT ;  /* 0x1ffffffc05057812 */ /* 0x000fe400078ec0ff */
[----:B------:R-:W-:Y:S01]  /*2ebd0*/  LOP3.LUT R3, R3, 0xfffffff8, RZ, 0xc0, !PT ;  /* 0xfffffff803037812 */ /* 0x000fe200078ec0ff */
[----:B----4-:R-:W-:Y:S01]  /*2ebe0*/  FMUL.FTZ R168, R0, R168 ;  /* 0x000000a800a87220 */ /* 0x010fe20000410000 */
[----:B------:R-:W-:Y:S01]  /*2ebf0*/  SHF.R.S32.HI R53, RZ, 0x5, R55 ;  /* 0x00000005ff357819 */ /* 0x000fe20000011437 */
[----:B------:R-:W-:-:S02]  /*2ec00*/  IMAD.IADD R5, R56, 0x1, -R5 ;  /* 0x0000000138057824 */ /* 0x000fc400078e0a05 */
[----:B------:R-:W-:Y:S02]  /*2ec10*/  IMAD.IADD R3, R6, 0x1, -R3 ;  /* 0x0000000106037824 */ /* 0x000fe400078e0a03 */
[C---:B------:R-:W-:Y:S01]  /*2ec20*/  FMUL.FTZ R169, R0.reuse, R169 ;  /* 0x000000a900a97220 */ /* 0x040fe20000410000 */
[----:B------:R-:W-:Y:S01]  /*2ec30*/  LEA R5, R53, R5, 0x9 ;  /* 0x0000000535057211 */ /* 0x000fe200078e48ff */
[----:B------:R-:W-:Y:S01]  /*2ec40*/  FMUL.FTZ R164, R0, R164 ;  /* 0x000000a400a47220 */ /* 0x000fe20000410000 */
[C---:B------:R-:W-:Y:S01]  /*2ec50*/  SHF.L.U32 R6, R3.reuse, 0x6, RZ ;  /* 0x0000000603067819 */ /* 0x040fe200000006ff */
[C---:B-1----:R-:W-:Y:S01]  /*2ec60*/  FMUL.FTZ R171, R4.reuse, R171 ;  /* 0x000000ab04ab7220 */ /* 0x042fe20000410000 */
[C---:B------:R-:W-:Y:S01]  /*2ec70*/  LOP3.LUT R7, R3.reuse, 0x1, RZ, 0xc0, !PT ;  /* 0x0000000103077812 */ /* 0x040fe200078ec0ff */
[----:B------:R-:W-:Y:S01]  /*2ec80*/  FMUL.FTZ R170, R4, R170 ;  /* 0x000000aa04aa7220 */ /* 0x000fe20000410000 */
[----:B------:R-:W-:Y:S01]  /*2ec90*/  LOP3.LUT R6, R6, 0x1c0, RZ, 0xc0, !PT ;  /* 0x000001c006067812 */ /* 0x000fe200078ec0ff */
[C---:B------:R-:W-:Y:S01]  /*2eca0*/  FMUL.FTZ R167, R4.reuse, R167 ;  /* 0x000000a704a77220 */ /* 0x040fe20000410000 */
        /* <DEDUP_REMOVED lines=15> */
[C---:B------:R-:W-:Y:S01]  /*2eda0*/  FMUL.FTZ R142, R4.reuse, R142 ;  /* 0x0000008e048e7220 */ /* 0x040fe20000410000 */
        /* <DEDUP_REMOVED lines=26> */
[C---:B------:R-:W-:Y:S01]  /*2ef50*/  IADD3 R0, R3.reuse, 0x80, RZ ;  /* 0x0000008003007810 */ /* 0x040fe20007ffe0ff */
[----:B-1----:R-:W-:Y:S01]  /*2ef60*/  IMAD.IADD R5, R4, 0x1, R8 ;  /* 0x0000000104057824 */ /* 0x002fe200078e0208 */
[----:B------:R-:W-:-:S04]  /*2ef70*/  @P2 IADD3 R0, R3, -0x80, RZ ;  /* 0xffffff8003002810 */ /* 0x000fc80007ffe0ff */
[----:B------:R-:W-:Y:S01]  /*2ef80*/  IADD3 R3, R7, R0, RZ ;  /* 0x0000000007037210 */ /* 0x000fe20007ffe0ff */
[----:B------:R-:W-:Y:S01]  /*2ef90*/  STS.64 [R5], R136 ;  /* 0x0000008805007388 */ /* 0x000fe20000000a00 */
[----:B----4-:R-:W-:-:S03]  /*2efa0*/  IMAD.IADD R4, R8, 0x1, R0 ;  /* 0x0000000108047824 */ /* 0x010fc600078e0200 */
        /* <DEDUP_REMOVED lines=11> */
[----:B------:R-:W2:Y:S04]  /*2f060*/  LD.E R19, [R156.64+0x60] ;  /* 0x000060049c137980 */ /* 0x000ea8000c101900 */
[----:B------:R-:W4:Y:S04]  /*2f070*/  S2R R5, SR_TID.X ;  /* 0x0000000000057919 */ /* 0x000f280000002100 */
        /* <DEDUP_REMOVED lines=8> */
[----:B----4-:R-:W-:-:S03]  /*2f100*/  SHF.R.S32.HI R7, RZ, 0x1f, R5 ;  /* 0x0000001fff077819 */ /* 0x010fc60000011405 */
[----:B------:R-:W-:Y:S01]  /*2f110*/  IMAD.IADD R8, R56, 0x1, -R0 ;  /* 0x0000000138087824 */ /* 0x000fe200078e0a00 */
[----:B------:R-:W-:-:S04]  /*2f120*/  LEA.HI R6, R7, R5, RZ, 0x4 ;  /* 0x0000000507067211 */ /* 0x000fc800078f20ff */
[----:B------:R-:W-:Y:S02]  /*2f130*/  LEA.HI R3, R8, R8, RZ, 0x1 ;  /* 0x0000000808037211 */ /* 0x000fe400078f08ff */
[----:B------:R-:W-:-:S03]  /*2f140*/  SHF.R.S32.HI R6, RZ, 0x4, R6 ;  /* 0x00000004ff067819 */ /* 0x000fc60000011406 */
[C---:B------:R-:W-:Y:S01]  /*2f150*/  IMAD.SHL.U32 R4, R3.reuse, 0x4, RZ ;  /* 0x0000000403047824 */ /* 0x040fe200078e00ff */
        /* <DEDUP_REMOVED lines=12> */
[----:B------:R-:W4:Y:S04]  /*2f220*/  @P4 MUFU.LG2 R3, R9 ;  /* 0x0000000900034308 */ /* 0x000f280000000c00 */
        /* <DEDUP_REMOVED lines=9> */
[----:B----4-:R-:W-:-:S02]  /*2f2c0*/  LEA.HI R0, R7, R5, RZ, 0x5 ;  /* 0x0000000507007211 */ /* 0x010fc400078f28ff */
[----:B------:R-:W4:Y:S02]  /*2f2d0*/  @P3 MUFU.LG2 R7, R10 ;  /* 0x0000000a00073308 */ /* 0x000f240000000c00 */
        /* <DEDUP_REMOVED lines=10> */
[----:B----4-:R-:W-:Y:S01]  /*2f380*/  @P3 FMUL.FTZ R7, R7, 0.69314718246459960938 ;  /* 0x3f31721807073820 */ /* 0x010fe20000410000 */
[----:B------:R-:W-:-:S02]  /*2f390*/  SHF.R.S32.HI R0, RZ, 0x2, R0 ;  /* 0x00000002ff007819 */ /* 0x000fc40000011400 */
[----:B------:R-:W-:Y:S01]  /*2f3a0*/  MOV R10, 0xff800000 ;  /* 0xff800000000a7802 */ /* 0x000fe20000000f00 */
[----:B------:R-:W-:Y:S01]  /*2f3b0*/  @P3 FFMA.FTZ R10, R2, R54, R7 ;  /* 0x00000036020a3223 */ /* 0x000fe20000010007 */
[----:B------:R-:W-:Y:S01]  /*2f3c0*/  LEA R0, R4, R0, 0x4 ;  /* 0x0000000004007211 */ /* 0x000fe200078e20ff */
[----:B------:R-:W-:Y:S02]  /*2f3d0*/  IMAD.SHL.U32 R4, R8, 0x4, RZ ;  /* 0x0000000408047824 */ /* 0x000fe400078e00ff */
[----:B---3--:R-:W-:-:S04]  /*2f3e0*/  IMAD R3, R16, UR10, R60 ;  /* 0x0000000a10037c24 */ /* 0x008fc8000f8e023c */
        /* <DEDUP_REMOVED lines=15> */
.L_x_4233:
[----:B------:R-:W-:Y:S05]  /*2f4e0*/  BSYNC B0 ;  /* 0x0000000000007941 */ /* 0x000fea0003800000 */
.L_x_4232:
        /* <DEDUP_REMOVED lines=37> */
[----:B------:R-:W-:Y:S05]  /*2f740*/  @P6 RET.REL.NODEC R4 `(_ZN5flash24flash_fwd_splitkv_kernelI23Flash_fwd_kernel_traitsILi64ELi64ELi256ELi4ELb0ELb0EN7cutlass6half_tE19Flash_kernel_traitsILi64ELi64ELi256ELi4ES3_EELb1ELb0ELb1ELb0ELb0ELb0ELb1ELb1EEEvNS_16Flash_fwd_paramsE) ;  /* 0xfffd08b004006950 */ /* 0x000fea0003c3ffff */
[----:B------:R-:W-:Y:S02]  /*2f750*/  ULDC.64 UR4, c[0x0][0x118] ;  /* 0x0000460000047ab9 */ /* 0x000fe40000000a00 */
[----:B------:R2:W-:Y:S02]  /*2f760*/  ST.E.128 [R2.64+0x3800], R20 ;  /* 0x0038001402007985 */ /* 0x0005e4000c101d04 */
[----:B-12---:R-:W-:-:S02]  /*2f770*/  MOV R2, R9 ;  /* 0x0000000900027202 */ /* 0x006fc40000000f00 */
[----:B------:R-:W-:-:S04]  /*2f780*/  MOV R3, 0x0 ;  /* 0x0000000000037802 */ /* 0x000fc80000000f00 */
[----:B------:R-:W-:Y:S05]  /*2f790*/  RET.REL.NODEC R2 `(_ZN5flash24flash_fwd_splitkv_kernelI23Flash_fwd_kernel_traitsILi64ELi64ELi256ELi4ELb0ELb0EN7cutlass6half_tE19Flash_kernel_traitsILi64ELi64ELi256ELi4ES3_EELb1ELb0ELb1ELb0ELb0ELb0ELb1ELb1EEEvNS_16Flash_fwd_paramsE) ;  /* 0xfffd086002007950 */ /* 0x000fea0003c3ffff */
.L_x_4230:
[----:B-1----:R1:W5:Y:S01]  /*2f7a0*/  LDL R0, [R1+0x8] ;  /* 0x0000080001007983 */ /* 0x0023620000100800 */
[----:B------:R-:W-:Y:S02]  /*2f7b0*/  MOV R5, 0x2 ;  /* 0x0000000200057802 */ /* 0x000fe40000000f00 */
[----:B------:R-:W-:Y:S02]  /*2f7c0*/  MOV R4, 0x2f7e0 ;  /* 0x0002f7e000047802 */ /* 0x000fe40000000f00 */
[----:B-12--5:R-:W-:Y:S05]  /*2f7d0*/  CALL.REL.NOINC `($__internal_20_$__cuda_sm70_shflsync_bfly_p) ;  /* 0x0000012000007944 */ /* 0x026fea0003c00000 */
[----:B------:R-:W-:Y:S01]  /*2f7e0*/  MOV R0, R6 ;  /* 0x0000000600007202 */ /* 0x000fe20000000f00 */
[----:B------:R-:W-:Y:S05]  /*2f7f0*/  BRA `(.L_x_4234) ;  /* 0xfffff1f000007947 */ /* 0x000fea000383ffff */
.L_x_4231:
[----:B------:R-:W-:Y:S02]  /*2f800*/  MOV R5, 0x1 ;  /* 0x0000000100057802 */ /* 0x000fe40000000f00 */
[----:B------:R-:W-:Y:S02]  /*2f810*/  MOV R4, 0x2f830 ;  /* 0x0002f83000047802 */ /* 0x000fe40000000f00 */
[----:B--2--5:R-:W-:Y:S05]  /*2f820*/  CALL.REL.NOINC `($__internal_20_$__cuda_sm70_shflsync_bfly_p) ;  /* 0x000000d000007944 */ /* 0x024fea0003c00000 */
[----:B------:R-:W-:Y:S02]  /*2f830*/  FADD.FTZ R9, R0, R6 ;  /* 0x0000000600097221 */ /* 0x000fe40000010000 */
[----:B------:R1:W5:Y:S01]  /*2f840*/  LDL R0, [R1+0x4] ;  /* 0x0000040001007983 */ /* 0x0003620000100800 */
[----:B------:R-:W-:Y:S02]  /*2f850*/  MOV R5, 0x2 ;  /* 0x0000000200057802 */ /* 0x000fe40000000f00 */
[----:B------:R-:W-:-:S02]  /*2f860*/  MOV R4, 0x2f880 ;  /* 0x0002f88000047802 */ /* 0x000fc40000000f00 */
[----:B-1---5:R-:W-:Y:S05]  /*2f870*/  CALL.REL.NOINC `($__internal_20_$__cuda_sm70_shflsync_bfly_p) ;  /* 0x0000008000007944 */ /* 0x022fea0003c00000 */
[----:B------:R-:W2:Y:S01]  /*2f880*/  LDL.LU R0, [R1+0x4] ;  /* 0x0000040001007983 */ /* 0x000ea20000300800 */
[----:B------:R-:W-:-:S02]  /*2f890*/  MOV R5, 0x1 ;  /* 0x0000000100057802 */ /* 0x000fc40000000f00 */
[----:B------:R-:W-:Y:S01]  /*2f8a0*/  MOV R4, 0x2f8e0 ;  /* 0x0002f8e000047802 */ /* 0x000fe20000000f00 */
[----:B--2---:R-:W-:-:S05]  /*2f8b0*/  FADD.FTZ R3, R0, R6 ;  /* 0x0000000600037221 */ /* 0x004fca0000010000 */
[----:B------:R-:W-:Y:S02]  /*2f8c0*/  MOV R0, R3 ;  /* 0x0000000300007202 */ /* 0x000fe40000000f00 */
[----:B------:R-:W-:Y:S05]  /*2f8d0*/  CALL.REL.NOINC `($__internal_20_$__cuda_sm70_shflsync_bfly_p) ;  /* 0x0000002000007944 */ /* 0x000fea0003c00000 */
[----:B------:R-:W-:Y:S01]  /*2f8e0*/  MOV R4, R6 ;  /* 0x0000000600047202 */ /* 0x000fe20000000f00 */
[----:B------:R-:W-:Y:S05]  /*2f8f0*/  BRA `(.L_x_4235) ;  /* 0xfffff18000007947 */ /* 0x000fea000383ffff */
        .weak           $__internal_20_$__cuda_sm70_shflsync_bfly_p
        .type           $__internal_20_$__cuda_sm70_shflsync_bfly_p,@function
        .size           $__internal_20_$__cuda_sm70_shflsync_bfly_p,(.L_x_7723 - $__internal_20_$__cuda_sm70_shflsync_bfly_p)
$__internal_20_$__cuda_sm70_shflsync_bfly_p:
[----:B------:R-:W-:Y:S04]  /*2f900*/  WARPSYNC R7 ;  /* 0x0000000700007348 */ /* 0x000fe80003800000 */
[----:B------:R1:W2:Y:S02]  /*2f910*/  SHFL.BFLY PT, R6, R0, R5, R8 ;  /* 0x0c00000500067389 */ /* 0x0002a400000e0008 */
[----:B-1----:R-:W-:-:S04]  /*2f920*/  MOV R5, 0x0 ;  /* 0x0000000000057802 */ /* 0x002fc80000000f00 */
[----:B--2---:R-:W-:Y:S05]  /*2f930*/  RET.REL.NODEC R4 `(_ZN5flash24flash_fwd_splitkv_kernelI23Flash_fwd_kernel_traitsILi64ELi64ELi256ELi4ELb0ELb0EN7cutlass6half_tE19Flash_kernel_traitsILi64ELi64ELi256ELi4ES3_EELb1ELb0ELb1ELb0ELb0ELb0ELb1ELb1EEEvNS_16Flash_fwd_paramsE) ;  /* 0xfffd06c004007950 */ /* 0x004fea0003c3ffff */
.L_x_4236:
        /* <DEDUP_REMOVED lines=12> */
.L_x_7723:


//--------------------- .text._ZN5flash24flash_fwd_splitkv_kernelI23Flash_fwd_kernel_traitsILi64ELi64ELi256ELi4ELb0ELb0EN7cutlass6half_tE19Flash_kernel_traitsILi64ELi64ELi256ELi4ES3_EELb1ELb0ELb1ELb0ELb0ELb1ELb1ELb1EEEvNS_16Flash_fwd_paramsE --------------------------
	.section	.text._ZN5flash24flash_fwd_splitkv_kernelI23Flash_fwd_kernel_traitsILi64ELi64ELi256ELi4ELb0ELb0EN7cutlass6half_tE19Flash_kernel_traitsILi64ELi64ELi256ELi4ES3_EELb1ELb0ELb1ELb0ELb0ELb1ELb1ELb1EEEvNS_16Flash_fwd_paramsE,"ax",@progbits
	.sectioninfo	@"SHI_REGISTERS=255"
	.align	128
        .global         _ZN5flash24flash_fwd_splitkv_kernelI23Flash_fwd_kernel_traitsILi64ELi64ELi256ELi4ELb0ELb0EN7cutlass6half_tE19Flash_kernel_traitsILi64ELi64ELi256ELi4ES3_EELb1ELb0ELb1ELb0ELb0ELb1ELb1ELb1EEEvNS_16Flash_fwd_paramsE
        .type           _ZN5flash24flash_fwd_splitkv_kernelI23Flash_fwd_kernel_traitsILi64ELi64ELi256ELi4ELb0ELb0EN7cutlass6half_tE19Flash_kernel_traitsILi64ELi64ELi256ELi4ES3_EELb1ELb0ELb1ELb0ELb0ELb1ELb1ELb1EEEvNS_16Flash_fwd_paramsE,@function
        .size           _ZN5flash24flash_fwd_splitkv_kernelI23Flash_fwd_kernel_traitsILi64ELi64ELi256ELi4ELb0ELb0EN7cutlass6half_tE19Flash_kernel_traitsILi64ELi64ELi256ELi4ES3_EELb1ELb0ELb1ELb0ELb0ELb1ELb1ELb1EEEvNS_16Flash_fwd_paramsE,(.L_x_7725 - _ZN5flash24flash_fwd_splitkv_kernelI23Flash_fwd_kernel_traitsILi64ELi64ELi256ELi4ELb0ELb0EN7cutlass6half_tE19Flash_kernel_traitsILi64ELi64ELi256ELi4ES3_EELb1ELb0ELb1ELb0ELb0ELb1ELb1ELb1EEEvNS_16Flash_fwd_paramsE)
        .other          _ZN5flash24flash_fwd_splitkv_kernelI23Flash_fwd_kernel_traitsILi64ELi64ELi256ELi4ELb0ELb0EN7cutlass6half_tE19Flash_kernel_traitsILi64ELi64ELi256ELi4ES3_EELb1ELb0ELb1ELb0ELb0ELb1ELb1ELb1EEEvNS_16Flash_fwd_paramsE,@"STO_CUDA_ENTRY STV_DEFAULT"
_ZN5flash24flash_fwd_splitkv_kernelI23Flash_fwd_kernel_traitsILi64ELi64ELi256ELi4ELb0ELb0EN7cutlass6half_tE19Flash_kernel_traitsILi64ELi64ELi256ELi4ES3_EELb1ELb0ELb1ELb0ELb0ELb1ELb1ELb1EEEvNS_16Flash_fwd_paramsE:
.text._ZN5flash24flash_fwd_splitkv_kernelI23Flash_fwd_kernel_traitsILi64ELi64ELi256ELi4ELb0ELb0EN7cutlass6half_tE19Flash_kernel_traitsILi64ELi64ELi256ELi4ES3_EELb1ELb0ELb1ELb0ELb0ELb1ELb1ELb1EEEvNS_16Flash_fwd_paramsE:
        /* <DEDUP_REMOVED lines=30> */
[----:B-1-3--:R-:W-:Y:S05]  /*01e0*/  CALL.REL.NOINC `($_ZN5flash24flash_fwd_splitkv_kernelI23Flash_fwd_kernel_traitsILi64ELi64ELi256ELi4ELb0ELb0EN7cutlass6half_tE19Flash_kernel_traitsILi64ELi64ELi256ELi4ES3_EELb1ELb0ELb1ELb0ELb0ELb1ELb1ELb1EEEvNS_16Flash_fwd_paramsE$_ZN5flash30compute_attn_1rowblock_splitkvI23Flash_fwd_kernel_traitsILi64ELi64ELi256ELi4ELb0ELb0EN7cutlass6half_tE19Flash_kernel_traitsILi64ELi64ELi256ELi4ES3_EELb1ELb0ELb1ELb0ELb0ELb1ELb1ELb1ENS_16Flash_fwd_paramsEEEvRKT8_iiiii) ;  /* 0x0000002000007944 */ /* 0x00afea0003c00000 */
[----:B------:R-:W-:Y:S05]  /*01f0*/  BSYNC B3 ;  /* 0x0000000000037941 */ /* 0x000fea0003800000 */
.L_x_4237:
[----:B------:R-:W-:Y:S05]  /*0200*/  EXIT ;  /* 0x000000000000794d */ /* 0x000fea0003800000 */
        .type           $_ZN5flash24flash_fwd_splitkv_kernelI23Flash_fwd_kernel_traitsILi64ELi64ELi256ELi4ELb0ELb0EN7cutlass6half_tE19Flash_kernel_traitsILi64ELi64ELi256ELi4ES3_EELb1ELb0ELb1ELb0ELb0ELb1ELb1ELb1EEEvNS_16Flash_fwd_paramsE$_ZN5flash30compute_attn_1rowblock_splitkvI23Flash_fwd_kernel_traitsILi64ELi64ELi256ELi4ELb0ELb0EN7cutlass6half_tE19Flash_kernel_traitsILi64ELi64ELi256ELi4ES3_EELb1ELb0ELb1ELb0ELb0ELb1ELb1ELb1ENS_16Flash_fwd_paramsEEEvRKT8_iiiii,@function
        .size           $_ZN5flash24flash_fwd_splitkv_kernelI23Flash_fwd_kernel_traitsILi64ELi64ELi256ELi4ELb0ELb0EN7cutlass6half_tE19Flash_kernel_traitsILi64ELi64ELi256ELi4ES3_EELb1ELb0ELb1ELb0ELb0ELb1ELb1ELb1EEEvNS_16Flash_fwd_paramsE$_ZN5flash30compute_attn_1rowblock_splitkvI23Flash_fwd_kernel_traitsILi64ELi64ELi256ELi4ELb0ELb0EN7cutlass6half_tE19Flash_kernel_traitsILi64ELi64ELi256ELi4ES3_EELb1ELb0ELb1ELb0ELb0ELb1ELb1ELb1ENS_16Flash_fwd_paramsEEEvRKT8_iiiii,($__internal_21_$__cuda_sm70_shflsync_bfly_p - $_ZN5flash24flash_fwd_splitkv_kernelI23Flash_fwd_kernel_traitsILi64ELi64ELi256ELi4ELb0ELb0EN7cutlass6half_tE19Flash_kernel_traitsILi64ELi64ELi256ELi4ES3_EELb1ELb0ELb1ELb0ELb0ELb1ELb1ELb1EEEvNS_16Flash_fwd_paramsE$_ZN5flash30compute_attn_1rowblock_splitkvI23Flash_fwd_kernel_traitsILi64ELi64ELi256ELi4ELb0ELb0EN7cutlass6half_tE19Flash_kernel_traitsILi64ELi64ELi256ELi4ES3_EELb1ELb0ELb1ELb0ELb0ELb1ELb1ELb1ENS_16Flash_fwd_paramsEEEvRKT8_iiiii)
$_ZN5flash24flash_fwd_splitkv_kernelI23Flash_fwd_kernel_traitsILi64ELi64ELi256ELi4ELb0ELb0EN7cutlass6half_tE19Flash_kernel_traitsILi64ELi64ELi256ELi4ES3_EELb1ELb0ELb1ELb0ELb0ELb1ELb1ELb1EEEvNS_16Flash_fwd_paramsE$_ZN5flash30compute_attn_1rowblock_splitkvI23Flash_fwd_kernel_traitsILi64ELi64ELi256ELi4ELb0ELb0EN7cutlass6half_tE19Flash_kernel_traitsILi64ELi64ELi256ELi4ES3_EELb1ELb0ELb1ELb0ELb0ELb1ELb1ELb1ENS_16Flash_fwd_paramsEEEvRKT8_iiiii:
        /* <DEDUP_REMOVED lines=21> */
.L_x_4239:
[----:B------:R-:W-:Y:S05]  /*0360*/  BSYNC B0 ;  /* 0x0000000000007941 */ /* 0x000fea0003800000 */
.L_x_4238:
        /* <DEDUP_REMOVED lines=18> */
.L_x_4241:
[----:B------:R3:W5:Y:S02]  /*0490*/  LD.E R0, [R16.64+0xb8] ;  /* 0x0000b80610007980 */ /* 0x000764000c101900 */
.L_x_4242:
[----:B------:R-:W-:Y:S05]  /*04a0*/  BSYNC B0 ;  /* 0x0000000000007941 */ /* 0x000fea0003800000 */
.L_x_4240:
        /* <DEDUP_REMOVED lines=10> */
.L_x_4244:
[----:B------:R-:W4:Y:S01]  /*0550*/  LD.E.64 R2, [R16.64+0x108] ;  /* 0x0001080610027980 */ /* 0x000f22000c101b00 */
[----:B------:R-:W-:Y:S01]  /*0560*/  BSSY B0, `(.L_x_4246) ;  /* 0x0000006000007945 */ /* 0x000fe20003800000 */
[----:B------:R-:W-:Y:S01]  /*0570*/  IMAD.MOV.U32 R0, RZ, RZ, RZ ;  /* 0x000000ffff007224 */ /* 0x000fe200078e00ff */
[----:B----4-:R-:W-:-:S04]  /*0580*/  ISETP.NE.U32.AND P0, PT, R2, RZ, PT ;  /* 0x000000ff0200720c */ /* 0x010fc80003f05070 */
[----:B------:R-:W-:-:S13]  /*0590*/  ISETP.NE.AND.EX P0, PT, R3, RZ, PT, P0 ;  /* 0x000000ff0300720c */ /* 0x000fda0003f05300 */
[----:B------:R-:W-:Y:S05]  /*05a0*/  @!P0 BRA `(.L_x_4247) ;  /* 0x0000001000008947 */ /* 0x000fea0003800000 */
[----:B------:R4:W5:Y:S02]  /*05b0*/  LD.E R0, [R16.64+0xbc] ;  /* 0x0000bc0610007980 */ /* 0x000964000c101900 */
.L_x_4247:
[----:B------:R-:W-:Y:S05]  /*05c0*/  BSYNC B0 ;  /* 0x0000000000007941 */ /* 0x000fea0003800000 */
.L_x_4246:
[----:B-----5:R-:W-:Y:S02]  /*05d0*/  IADD3 R212, R166, R0, RZ ;  /* 0x00000000a6d47210 */ /* 0x020fe40007ffe0ff */
.L_x_4245:
[----:B------:R-:W-:Y:S05]  /*05e0*/  BSYNC B1 ;  /* 0x0000000000017941 */ /* 0x000fea0003800000 */
.L_x_4243:
[----:B------:R-:W5:Y:S01]  /*05f0*/  S2R R38, SR_CTAID.X ;  /* 0x0000000000267919 */ /* 0x000f620000002500 */
[----:B------:R-:W-:Y:S01]  /*0600*/  MOV R15, 0x1f0 ;  /* 0x000001f0000f7802 */ /* 0x000fe20000000f00 */
[----:B------:R-:W-:-:S03]  /*0610*/  IMAD.MOV.U32 R3, RZ, RZ, 0x0 ;  /* 0x00000000ff037424 */ /* 0x000fc600078e00ff */
[----:B------:R-:W-:Y:S01]  /*0620*/  MOV R2, R15 ;  /* 0x0000000f00027202 */ /* 0x000fe20000000f00 */
[----:B-----5:R-:W-:-:S05]  /*0630*/  IMAD.SHL.U32 R10, R38, 0x40, RZ ;  /* 0x00000040260a7824 */ /* 0x020fca00078e00ff */
[----:B------:R-:W-:-:S13]  /*0640*/  ISETP.GT.AND P0, PT, R14, R10, PT ;  /* 0x0000000a0e00720c */ /* 0x000fda0003f04270 */
[----:B------:R-:W-:Y:S05]  /*0650*/  @!P0 RET.REL.NODEC R2 `(_ZN5flash24flash_fwd_splitkv_kernelI23Flash_fwd_kernel_traitsILi64ELi64ELi256ELi4ELb0ELb0EN7cutlass6half_tE19Flash_kernel_traitsILi64ELi64ELi256ELi4ES3_EELb1ELb0ELb1ELb0ELb0ELb1ELb1ELb1EEEvNS_16Flash_fwd_paramsE) ;  /* 0xfffff9a002008950 */ /* 0x000fea0003c3ffff */
        /* <DEDUP_REMOVED lines=137> */
[----:B------:R-:W-:Y:S05]  /*0ef0*/  @P0 RET.REL.NODEC R2 `(_ZN5flash24flash_fwd_splitkv_kernelI23Flash_fwd_kernel_traitsILi64ELi64ELi256ELi4ELb0ELb0EN7cutlass6half_tE19Flash_kernel_traitsILi64ELi64ELi256ELi4ES3_EELb1ELb0ELb1ELb0ELb0ELb1ELb1ELb1EEEvNS_16Flash_fwd_paramsE) ;  /* 0xfffff10002000950 */ /* 0x000fea0003c3ffff */
[----:B---3--:R-:W-:Y:S02]  /*0f00*/  MOV R0, 0xff800000 ;  /* 0xff80000000007802 */ /* 0x008fe40000000f00 */
[----:B------:R-:W-:Y:S02]  /*0f10*/  MOV R2, R15 ;  /* 0x0000000f00027202 */ /* 0x000fe40000000f00 */
[----:B------:R-:W-:Y:S01]  /*0f20*/  MOV R3, 0x0 ;  /* 0x0000000000037802 */ /* 0x000fe20000000f00 */
[----:B------:R1:W-:Y:S03]  /*0f30*/  ST.E [R4.64+0xe0], R0 ;  /* 0x0000e00004007985 */ /* 0x0003e6000c101906 */
[----:B------:R-:W-:Y:S05]  /*0f40*/  RET.REL.NODEC R2 `(_ZN5flash24flash_fwd_splitkv_kernelI23Flash_fwd_kernel_traitsILi64ELi64ELi256ELi4ELb0ELb0EN7cutlass6half_tE19Flash_kernel_traitsILi64ELi64ELi256ELi4ES3_EELb1ELb0ELb1ELb0ELb0ELb1ELb1ELb1EEEvNS_16Flash_fwd_paramsE) ;  /* 0xfffff0b002007950 */ /* 0x000fea0003c3ffff */
.L_x_4248:
        /* <DEDUP_REMOVED lines=117> */
.L_x_4250:
        /* <DEDUP_REMOVED lines=51> */
[----:B------:R-:W-:Y:S01]  /*19d0*/  ISETP.GE.AND P1, PT, R2, RZ, PT ;  /* 0x000000ff0200720c */ /* 0x000fe20003f26270 */
[----:B------:R-:W-:Y:S01]  /*19e0*/  IMAD.MOV.U32 R3, RZ, RZ, R7 ;  /* 0x000000ffff037224 */ /* 0x000fe200078e0007 */
[----:B------:R-:W-:Y:S02]  /*19f0*/  MOV R2, R4 ;  /* 0x0000000400027202 */ /* 0x000fe40000000f00 */
[----:B------:R-:W-:Y:S01]  /*1a00*/  @!P0 IADD3 R8, R8, 0x1, RZ ;  /* 0x0000000108088810 */ /* 0x000fe20007ffe0ff */
[----:B------:R-:W-:Y:S01]  /*1a10*/  IMAD R5, R23, R190, R5 ;  /* 0x000000be17057224 */ /* 0x000fe200078e0205 */
[----:B------:R-:W-:Y:S01]  /*1a20*/  ISETP.NE.AND P0, PT, R9, RZ, PT ;  /* 0x000000ff0900720c */ /* 0x000fe20003f05270 */
[----:B------:R-:W-:Y:S01]  /*1a30*/  IMAD.WIDE.U32 R2, R190, R22, R2 ;  /* 0x00000016be027225 */ /* 0x000fe200078e0002 */
[----:B------:R-:W-:-:S03]  /*1a40*/  @P2 IADD3 R8, R8, 0x1, RZ ;  /* 0x0000000108082810 */ /* 0x000fc60007ffe0ff */
[----:B------:R-:W-:Y:S01]  /*1a50*/  @!P3 IMAD.WIDE.U32 R6, R25, R13, RZ ;  /* 0x0000000d1906b225 */ /* 0x000fe200078e00ff */
[----:B------:R-:W-:-:S04]  /*1a60*/  IADD3 R5, R3, R5, RZ ;  /* 0x0000000503057210 */ /* 0x000fc80007ffe0ff */
[----:B------:R-:W-:Y:S01]  /*1a70*/  @!P3 IADD3 R3, R7, R0, RZ ;  /* 0x000000000703b210 */ /* 0x000fe20007ffe0ff */
[----:B------:R-:W-:Y:S01]  /*1a80*/  IMAD.MOV.U32 R0, RZ, RZ, R8 ;  /* 0x000000ffff007224 */ /* 0x000fe200078e0008 */
[----:B------:R-:W-:Y:S02]  /*1a90*/  @P3 IADD3 R8, R13, R24, RZ ;  /* 0x000000180d083210 */ /* 0x000fe40007ffe0ff */
[----:B------:R-:W-:Y:S01]  /*1aa0*/  MOV R4, R2 ;  /* 0x0000000200047202 */ /* 0x000fe20000000f00 */
[----:B------:R-:W-:Y:S01]  /*1ab0*/  @!P1 IMAD.MOV R0, RZ, RZ, -R0 ;  /* 0x000000ffff009224 */ /* 0x000fe200078e0a00 */
[----:B------:R-:W-:Y:S02]  /*1ac0*/  @!P3 MOV R2, R6 ;  /* 0x000000060002b202 */ /* 0x000fe40000000f00 */
[----:B------:R-:W-:Y:S01]  /*1ad0*/  @!P0 LOP3.LUT R0, RZ, R9, RZ, 0x33, !PT ;  /* 0x00000009ff008212 */ /* 0x000fe200078e33ff */
[----:B------:R-:W-:Y:S01]  /*1ae0*/  @!P3 IMAD R7, R19, R12, RZ ;  /* 0x0000000c1307b224 */ /* 0x000fe200078e02ff */
[----:B------:R-:W-:Y:S01]  /*1af0*/  @!P3 SHF.R.S32.HI R6, RZ, 0x1f, R12 ;  /* 0x0000001fff06b819 */ /* 0x000fe2000001140c */
[----:B------:R-:W-:Y:S01]  /*1b00*/  @P3 IMAD R11, R28, R8, RZ ;  /* 0x000000081c0b3224 */ /* 0x000fe200078e02ff */
[----:B------:R-:W-:Y:S01]  /*1b10*/  SHF.R.S32.HI R28, RZ, 0x1f, R0 ;  /* 0x0000001fff1c7819 */ /* 0x000fe20000011400 */
[----:B------:R-:W-:-:S02]  /*1b20*/  IMAD R10, R21, R0, RZ ;  /* 0x00000000150a7224 */ /* 0x000fc400078e02ff */
[----:B------:R-:W-:Y:S02]  /*1b30*/  @!P3 IMAD R13, R18, R6, R7 ;  /* 0x00000006120db224 */ /* 0x000fe400078e0207 */
[----:B------:R-:W-:-:S04]  /*1b40*/  @P3 IMAD.WIDE.U32 R8, R25, R8, RZ ;  /* 0x0000000819083225 */ /* 0x000fc800078e00ff */
[----:B------:R-:W-:-:S04]  /*1b50*/  @!P3 IMAD.WIDE.U32 R6, R18, R12, R2 ;  /* 0x0000000c1206b225 */ /* 0x000fc800078e0002 */
        /* <DEDUP_REMOVED lines=9> */
.L_x_4251:
[----:B-1----:R-:W-:Y:S05]  /*1bf0*/  BSYNC B0 ;  /* 0x0000000000007941 */ /* 0x002fea0003800000 */
.L_x_4249:
[----:B------:R-:W2:Y:S04]  /*1c00*/  LDL R33, [R1+0x18] ;  /* 0x0000180001217983 */ /* 0x000ea80000100800 */
[----:B------:R-:W3:Y:S01]  /*1c10*/  LDL R35, [R1+0x1c] ;  /* 0x00001c0001237983 */ /* 0x000ee20000100800 */
[----:B------:R-:W-:-:S03]  /*1c20*/  ISETP.NE.AND P1, PT, R29, -0x1, PT ;  /* 0xffffffff1d00780c */ /* 0x000fc60003f25270 */
[----:B------:R-:W4:Y:S04]  /*1c30*/  LD.E.64 R4, [R16.64+0x30] ;  /* 0x0000300610047980 */ /* 0x000f28000c101b00 */
[----:B------:R-:W4:Y:S04]  /*1c40*/  LD.E.64 R12, [R16.64+0x48] ;  /* 0x00004806100c7980 */ /* 0x000f28000c101b00 */
[----:B------:R-:W4:Y:S04]  /*1c50*/  LD.E.64 R20, [R16.64+0x8] ;  /* 0x0000080610147980 */ /* 0x000f28000c101b00 */
[----:B------:R-:W4:Y:S04]  /*1c60*/  @!P1 LD.E.64 R6, [R16.64+0x18] ;  /* 0x0000180610069980 */ /* 0x000f28000c101b00 */
[----:B------:R-:W4:Y:S04]  /*1c70*/  LD.E.64 R24, [R16.64+0x10] ;  /* 0x0000100610187980 */ /* 0x000f28000c101b00 */
[----:B------:R-:W4:Y:S04]  /*1c80*/  LD.E R40, [R16.64+0xc0] ;  /* 0x0000c00610287980 */ /* 0x000f28000c101900 */
        /* <DEDUP_REMOVED lines=9> */
[----:B------:R-:W-:Y:S01]  /*1d20*/  SHF.R.S32.HI R135, RZ, 0x1f, R134 ;  /* 0x0000001fff877819 */ /* 0x000fe20000011486 */
[----:B------:R-:W-:-:S03]  /*1d30*/  IMAD.SHL.U32 R8, R80, 0x40, RZ ;  /* 0x0000004050087824 */ /* 0x000fc600078e00ff */
[----:B------:R-:W-:Y:S02]  /*1d40*/  IADD3.X R3, R135, R9, RZ, P0, !PT ;  /* 0x0000000987037210 */ /* 0x000fe400007fe4ff */
[----:B------:R-:W-:Y:S01]  /*1d50*/  LOP3.LUT R8, R8, 0x1c0, RZ, 0xc0, !PT ;  /* 0x000001c008087812 */ /* 0x000fe200078ec0ff */
[----:B------:R-:W-:-:S04]  /*1d60*/  IMAD R10, R27, R18, RZ ;  /* 0x000000121b0a7224 */ /* 0x000fc800078e02ff */
[----:B------:R-:W-:Y:S01]  /*1d70*/  IMAD R10, R28, R26, R10 ;  /* 0x0000001a1c0a7224 */ /* 0x000fe200078e020a */
[----:B------:R-:W-:Y:S02]  /*1d80*/  SHF.R.S32.HI R218, RZ, 0x1f, R32 ;  /* 0x0000001fffda7819 */ /* 0x000fe40000011420 */
[----:B------:R-:W-:Y:S02]  /*1d90*/  SHF.R.S32.HI R223, RZ, 0x1f, R39 ;  /* 0x0000001fffdf7819 */ /* 0x000fe40000011427 */
[----:B------:R-:W-:Y:S01]  /*1da0*/  SHF.R.S32.HI R81, RZ, 0x1f, R80 ;  /* 0x0000001fff517819 */ /* 0x000fe20000011450 */
[----:B------:R-:W-:Y:S01]  /*1db0*/  IMAD.MOV.U32 R188, RZ, RZ, 0x20 ;  /* 0x00000020ffbc7424 */ /* 0x000fe200078e00ff */
[C---:B------:R-:W-:Y:S01]  /*1dc0*/  SHF.L.U64.HI R220, R190.reuse, 0x4, R191 ;  /* 0x00000004bedc7819 */ /* 0x040fe200000102bf */
[----:B------:R-:W-:Y:S02]  /*1dd0*/  IMAD.SHL.U32 R118, R190, 0x10, RZ ;  /* 0x00000010be767824 */ /* 0x000fe400078e00ff */
[----:B--2---:R-:W-:-:S02]  /*1de0*/  IMAD R0, R23, R33, RZ ;  /* 0x0000002117007224 */ /* 0x004fc400078e02ff */
[----:B------:R-:W-:-:S04]  /*1df0*/  IMAD.WIDE.U32 R2, R14, R33, R2 ;  /* 0x000000210e027225 */ /* 0x000fc800078e0002 */
[----:B---3--:R-:W-:Y:S01]  /*1e00*/  IMAD R9, R14, R35, R0 ;  /* 0x000000230e097224 */ /* 0x008fe200078e0200 */
[----:B------:R-:W-:Y:S02]  /*1e10*/  LOP3.LUT R0, R8, 0x38, R134, 0xf8, !PT ;  /* 0x0000003808007812 */ /* 0x000fe400078ef886 */
        /* <DEDUP_REMOVED lines=9> */
[----:B----4-:R-:W-:Y:S01]  /*1eb0*/  @P1 IMAD.WIDE.U32 R8, R4, R29, RZ ;  /* 0x0000001d04081225 */ /* 0x010fe200078e00ff */
        /* <DEDUP_REMOVED lines=42> */
[----:B------:R-:W-:Y:S01]  /*2160*/  STL [R1+0x4], R40 ;  /* 0x0000042801007387 */ /* 0x000fe20000100800 */
[----:B------:R-:W-:-:S03]  /*2170*/  LEA.HI R2, R4, R166, RZ, 0x8 ;  /* 0x000000a604027211 */ /* 0x000fc600078f40ff */
[----:B------:R1:W-:Y:S01]  /*2180*/  STL [R1+0x10], R15 ;  /* 0x0000100f01007387 */ /* 0x0003e20000100800 */
[----:B------:R-:W-:-:S03]  /*2190*/  SHF.R.S32.HI R2, RZ, 0x8, R2 ;  /* 0x00000008ff027819 */ /* 0x000fc60000011402 */
[----:B------:R2:W-:Y:S01]  /*21a0*/  STL [R1], R29 ;  /* 0x0000001d01007387 */ /* 0x0005e20000100800 */
        /* <DEDUP_REMOVED lines=11> */
[C---:B------:R-:W-:Y:S01]  /*2260*/  SHF.L.U64.HI R219, R33.reuse, 0x4, R35 ;  /* 0x0000000421db7819 */ /* 0x040fe20000010223 */
        /* <DEDUP_REMOVED lines=9> */
[----:B------:R-:W3:Y:S04]  /*2300*/  LD.E.64 R4, [R16.64+0x120] ;  /* 0x0001200610047980 */ /* 0x000ee8000c101b00 */
[----:B------:R-:W4:Y:S04]  /*2310*/  LD.E.64 R6, [R16.64+0x118] ;  /* 0x0001180610067980 */ /* 0x000f28000c101b00 */
[----:B--2---:R-:W2:Y:S04]  /*2320*/  LD.E.64 R2, [R16.64+0x130] ;  /* 0x0001300610027980 */ /* 0x004ea8000c101b00 */
[----:B------:R-:W2:Y:S04]  /*2330*/  LD.E.64 R66, [R16.64+0x128] ;  /* 0x0001280610427980 */ /* 0x000ea8000c101b00 */
[----:B------:R-:W2:Y:S04]  /*2340*/  LD.E.64 R8, [R16.64+0x140] ;  /* 0x0001400610087980 */ /* 0x000ea8000c101b00 */
[----:B------:R-:W2:Y:S04]  /*2350*/  LD.E.64 R12, [R16.64+0x138] ;  /* 0x00013806100c7980 */ /* 0x000ea8000c101b00 */
[----:B------:R-:W2:Y:S04]  /*2360*/  LD.E R23, [R16.64+0xd0] ;  /* 0x0000d00610177980 */ /* 0x000ea8000c101900 */
[----:B------:R-:W2:Y:S04]  /*2370*/  LD.E.64 R26, [R16.64+0x108] ;  /* 0x00010806101a7980 */ /* 0x000ea8000c101b00 */
[----:B------:R-:W2:Y:S04]  /*2380*/  LD.E.64 R24, [R16.64+0x110] ;  /* 0x0001100610187980 */ /* 0x000ea8000c101b00 */
[----:B------:R-:W2:Y:S04]  /*2390*/  LD.E.64 R14, [R16.64+0x150] ;  /* 0x00015006100e7980 */ /* 0x000ea8000c101b00 */
[----:B------:R-:W2:Y:S01]  /*23a0*/  LD.E.64 R20, [R16.64+0x148] ;  /* 0x0001480610147980 */ /* 0x000ea2000c101b00 */
        /* <DEDUP_REMOVED lines=36> */
[----:B---3--:R-:W-:-:S04]  /*25f0*/  IMAD R0, R5, R32, RZ ;  /* 0x0000002005007224 */ /* 0x008fc800078e02ff */
[----:B------:R-:W-:Y:S02]  /*2600*/  IMAD R19, R4, R218, R0 ;  /* 0x000000da04137224 */ /* 0x000fe400078e0200 */
[----:B------:R-:W-:-:S04]  /*2610*/  IMAD.WIDE.U32 R4, R32, R4, R134 ;  /* 0x0000000420047225 */ /* 0x000fc800078e0086 */
[----:B----4-:R-:W-:Y:S01]  /*2620*/  IMAD R0, R7, R32, RZ ;  /* 0x0000002007007224 */ /* 0x010fe200078e02ff */
[----:B------:R-:W-:Y:S01]  /*2630*/  IADD3 R7, R5, R19, RZ ;  /* 0x0000001305077210 */ /* 0x000fe20007ffe0ff */
[----:B------:R-:W-:-:S04]  /*2640*/  IMAD.WIDE.U32 R10, R32, R6, R134 ;  /* 0x00000006200a7225 */ /* 0x000fc800078e0086 */
[----:B------:R-:W-:Y:S01]  /*2650*/  IMAD R5, R6, R218, R0 ;  /* 0x000000da06057224 */ /* 0x000fe200078e0200 */
[----:B------:R-:W-:Y:S01]  /*2660*/  SHF.R.S32.HI R0, RZ, 0x1f, R22 ;  /* 0x0000001fff007819 */ /* 0x000fe20000011416 */
[-C--:B--2---:R-:W-:Y:S02]  /*2670*/  IMAD R19, R3, R22.reuse, RZ ;  /* 0x0000001603137224 */ /* 0x084fe400078e02ff */
        /* <DEDUP_REMOVED lines=178> */
.L_x_4356:
        /* <DEDUP_REMOVED lines=35> */
[CC--:B------:R-:W-:Y:S02]  /*33d0*/  ISETP.GE.OR P2, PT, R91.reuse, R68.reuse, P0 ;  /* 0x000000445b00720c */ /* 0x0c0fe40000746670 */
        /* <DEDUP_REMOVED lines=27> */
[CC--:B------:R-:W-:Y:S02]  /*3590*/  ISETP.GE.OR P1, PT, R88.reuse, R68.reuse, P0 ;  /* 0x000000445800720c */ /* 0x0c0fe40000726670 */
[----:B------:R-:W-:Y:S02]  /*35a0*/  LOP3.LUT R33, R33, 0xfffffffd, RZ, 0xc0, !PT ;  /* 0xfffffffd21217812 */ /* 0x000fe400078ec0ff */
[----:B------:R-:W-:Y:S11]  /*35b0*/  ISETP.LT.OR P2, PT, R88, R69, P1 ;  /* 0x000000455800720c */ /* 0x000ff60000f41670 */
        /* <DEDUP_REMOVED lines=215> */
.L_x_4257:
[----:B------:R-:W-:Y:S05]  /*4330*/  BSYNC B0 ;  /* 0x0000000000007941 */ /* 0x000fea0003800000 */
.L_x_4256:
        /* <DEDUP_REMOVED lines=65> */
.L_x_4259:
[----:B------:R-:W-:Y:S05]  /*4750*/  BSYNC B0 ;  /* 0x0000000000007941 */ /* 0x000fea0003800000 */
.L_x_4258:
        /* <DEDUP_REMOVED lines=65> */
.L_x_4261:
[----:B------:R-:W-:Y:S05]  /*4b70*/  BSYNC B0 ;  /* 0x0000000000007941 */ /* 0x000fea0003800000 */
.L_x_4260:
        /* <DEDUP_REMOVED lines=72> */
.L_x_4263:
[----:B------:R-:W-:Y:S05]  /*5000*/  BSYNC B0 ;  /* 0x0000000000007941 */ /* 0x000fea0003800000 */
.L_x_4262:
        /* <DEDUP_REMOVED lines=65> */
.L_x_4265:
[----:B------:R-:W-:Y:S05]  /*5420*/  BSYNC B0 ;  /* 0x0000000000007941 */ /* 0x000fea0003800000 */
.L_x_4264:
        /* <DEDUP_REMOVED lines=72> */
.L_x_4267:
[----:B------:R-:W-:Y:S05]  /*58b0*/  BSYNC B0 ;  /* 0x0000000000007941 */ /* 0x000fea0003800000 */
.L_x_4266:
        /* <DEDUP_REMOVED lines=72> */
.L_x_4269:
[----:B------:R-:W-:Y:S05]  /*5d40*/  BSYNC B0 ;  /* 0x0000000000007941 */ /* 0x000fea0003800000 */
.L_x_4268:
        /* <DEDUP_REMOVED lines=72> */
.L_x_4271:
[----:B------:R-:W-:Y:S05]  /*61d0*/  BSYNC B0 ;  /* 0x0000000000007941 */ /* 0x000fea0003800000 */
.L_x_4270:
        /* <DEDUP_REMOVED lines=65> */
.L_x_4273:
[----:B------:R-:W-:Y:S05]  /*65f0*/  BSYNC B0 ;  /* 0x0000000000007941 */ /* 0x000fea0003800000 */
.L_x_4272:
        /* <DEDUP_REMOVED lines=72> */
.L_x_4275:
[----:B------:R-:W-:Y:S05]  /*6a80*/  BSYNC B0 ;  /* 0x0000000000007941 */ /* 0x000fea0003800000 */
.L_x_4274:
        /* <DEDUP_REMOVED lines=72> */
.L_x_4277:
[----:B------:R-:W-:Y:S05]  /*6f10*/  BSYNC B0 ;  /* 0x0000000000007941 */ /* 0x000fea0003800000 */
.L_x_4276:
        /* <DEDUP_REMOVED lines=72> */
.L_x_4279:
[----:B------:R-:W-:Y:S05]  /*73a0*/  BSYNC B0 ;  /* 0x0000000000007941 */ /* 0x000fea0003800000 */
.L_x_4278:
        /* <DEDUP_REMOVED lines=72> */
.L_x_4281:
[----:B------:R-:W-:Y:S05]  /*7830*/  BSYNC B0 ;  /* 0x0000000000007941 */ /* 0x000fea0003800000 */
.L_x_4280:
        /* <DEDUP_REMOVED lines=72> */
.L_x_4283:
[----:B------:R-:W-:Y:S05]  /*7cc0*/  BSYNC B0 ;  /* 0x0000000000007941 */ /* 0x000fea0003800000 */
.L_x_4282:
        /* <DEDUP_REMOVED lines=72> */
.L_x_4285:
[----:B------:R-:W-:Y:S05]  /*8150*/  BSYNC B0 ;  /* 0x0000000000007941 */ /* 0x000fea0003800000 */
.L_x_4284:
        /* <DEDUP_REMOVED lines=72> */
.L_x_4287:
[----:B------:R-:W-:Y:S05]  /*85e0*/  BSYNC B0 ;  /* 0x0000000000007941 */ /* 0x000fea0003800000 */
.L_x_4286:
        /* <DEDUP_REMOVED lines=10> */
.L_x_4255:
        /* <DEDUP_REMOVED lines=98> */
.L_x_4292:
[----:B------:R-:W-:Y:S05]  /*8cb0*/  BSYNC B0 ;  /* 0x0000000000007941 */ /* 0x000fea0003800000 */
.L_x_4291:
[----:B-1----:R-:W-:Y:S02]  /*8cc0*/  MOV R2, R70 ;  /* 0x0000004600027202 */ /* 0x002fe40000000f00 */
[----:B------:R-:W-:Y:S05]  /*8cd0*/  MOV R3, R71 ;  /* 0x0000004700037202 */ /* 0x000fea0000000f00 */
[----:B-----5:R1:W-:Y:S02]  /*8ce0*/  ST.E.128 [R2.64], R8 ;  /* 0x0000000802007985 */ /* 0x0203e4000c101d06 */
.L_x_4290:
[----:B------:R-:W-:Y:S05]  /*8cf0*/  BSYNC B1 ;  /* 0x0000000000017941 */ /* 0x000fea0003800000 */
.L_x_4289:
        /* <DEDUP_REMOVED lines=97> */
.L_x_4296:
[----:B------:R-:W-:Y:S05]  /*9310*/  BSYNC B0 ;  /* 0x0000000000007941 */ /* 0x000fea0003800000 */
.L_x_4295:
[C---:B-1----:R-:W-:Y:S04]  /*9320*/  LEA R2, P0, R118.reuse, R70, 0x1 ;  /* 0x0000004676027211 */ /* 0x042fe800078008ff */
[----:B------:R-:W-:Y:S05]  /*9330*/  LEA.HI.X R3, R118, R71, R220, 0x1, P0 ;  /* 0x0000004776037211 */ /* 0x000fea00000f0cdc */
[----:B-----5:R1:W-:Y:S04]  /*9340*/  ST.E.128 [R2.64], R8 ;  /* 0x0000000802007985 */ /* 0x0203e8000c101d06 */
.L_x_4294:
[----:B------:R-:W-:Y:S05]  /*9350*/  BSYNC B1 ;  /* 0x0000000000017941 */ /* 0x000fea0003800000 */
.L_x_4293:
        /* <DEDUP_REMOVED lines=97> */
.L_x_4300:
[----:B------:R-:W-:Y:S05]  /*9970*/  BSYNC B0 ;  /* 0x0000000000007941 */ /* 0x000fea0003800000 */
.L_x_4299:
[C---:B-1----:R-:W-:Y:S04]  /*9980*/  LEA R2, P0, R99.reuse, R70, 0x1 ;  /* 0x0000004663027211 */ /* 0x042fe800078008ff */
[----:B------:R-:W-:Y:S05]  /*9990*/  LEA.HI.X R3, R99, R71, R117, 0x1, P0 ;  /* 0x0000004763037211 */ /* 0x000fea00000f0c75 */
[----:B-----5:R1:W-:Y:S04]  /*99a0*/  ST.E.128 [R2.64], R8 ;  /* 0x0000000802007985 */ /* 0x0203e8000c101d06 */
.L_x_4298:
[----:B------:R-:W-:Y:S05]  /*99b0*/  BSYNC B1 ;  /* 0x0000000000017941 */ /* 0x000fea0003800000 */
.L_x_4297:
        /* <DEDUP_REMOVED lines=100> */
.L_x_4304:
[----:B------:R-:W-:Y:S05]  /*a000*/  BSYNC B0 ;  /* 0x0000000000007941 */ /* 0x000fea0003800000 */
.L_x_4303:
[----:B-1----:R-:W-:Y:S01]  /*a010*/  MOV R2, R70 ;  /* 0x0000004600027202 */ /* 0x002fe20000000f00 */
[----:B------:R-:W-:Y:S01]  /*a020*/  IMAD R0, R191, 0x60, RZ ;  /* 0x00000060bf007824 */ /* 0x000fe200078e02ff */
[----:B------:R-:W-:Y:S05]  /*a030*/  MOV R3, R71 ;  /* 0x0000004700037202 */ /* 0x000fea0000000f00 */
[----:B------:R-:W-:Y:S05]  /*a040*/  IMAD.WIDE.U32 R2, R190, 0x60, R2 ;  /* 0x00000060be027825 */ /* 0x000fea00078e0002 */
[----:B------:R-:W-:Y:S05]  /*a050*/  IADD3 R3, R3, R0, RZ ;  /* 0x0000000003037210 */ /* 0x000fea0007ffe0ff */
[----:B-----5:R1:W-:Y:S02]  /*a060*/  ST.E.128 [R2.64], R8 ;  /* 0x0000000802007985 */ /* 0x0203e4000c101d06 */
.L_x_4302:
[----:B------:R-:W-:Y:S05]  /*a070*/  BSYNC B1 ;  /* 0x0000000000017941 */ /* 0x000fea0003800000 */
.L_x_4301:
        /* <DEDUP_REMOVED lines=97> */
.L_x_4308:
[----:B------:R-:W-:Y:S05]  /*a690*/  BSYNC B0 ;  /* 0x0000000000007941 */ /* 0x000fea0003800000 */
.L_x_4307:
[C---:B-1----:R-:W-:Y:S04]  /*a6a0*/  LEA R2, P0, R98.reuse, R70, 0x1 ;  /* 0x0000004662027211 */ /* 0x042fe800078008ff */
[----:B------:R-:W-:Y:S05]  /*a6b0*/  LEA.HI.X R3, R98, R71, R116, 0x1, P0 ;  /* 0x0000004762037211 */ /* 0x000fea00000f0c74 */
[----:B-----5:R1:W-:Y:S04]  /*a6c0*/  ST.E.128 [R2.64], R8 ;  /* 0x0000000802007985 */ /* 0x0203e8000c101d06 */
.L_x_4306:
[----:B------:R-:W-:Y:S05]  /*a6d0*/  BSYNC B1 ;  /* 0x0000000000017941 */ /* 0x000fea0003800000 */
.L_x_4305:
        /* <DEDUP_REMOVED lines=100> */
.L_x_4312:
[----:B------:R-:W-:Y:S05]  /*ad20*/  BSYNC B0 ;  /* 0x0000000000007941 */ /* 0x000fea0003800000 */
.L_x_4311:
[----:B-1----:R-:W-:Y:S01]  /*ad30*/  MOV R2, R70 ;  /* 0x0000004600027202 */ /* 0x002fe20000000f00 */
[----:B------:R-:W-:Y:S01]  /*ad40*/  IMAD R0, R191, 0xa0, RZ ;  /* 0x000000a0bf007824 */ /* 0x000fe200078e02ff */
[----:B------:R-:W-:Y:S05]  /*ad50*/  MOV R3, R71 ;  /* 0x0000004700037202 */ /* 0x000fea0000000f00 */
[----:B------:R-:W-:Y:S05]  /*ad60*/  IMAD.WIDE.U32 R2, R190, 0xa0, R2 ;  /* 0x000000a0be027825 */ /* 0x000fea00078e0002 */
[----:B------:R-:W-:Y:S05]  /*ad70*/  IADD3 R3, R3, R0, RZ ;  /* 0x0000000003037210 */ /* 0x000fea0007ffe0ff */
[----:B-----5:R1:W-:Y:S02]  /*ad80*/  ST.E.128 [R2.64], R8 ;  /* 0x0000000802007985 */ /* 0x0203e4000c101d06 */
.L_x_4310:
[----:B------:R-:W-:Y:S05]  /*ad90*/  BSYNC B1 ;  /* 0x0000000000017941 */ /* 0x000fea0003800000 */
.L_x_4309:
        /* <DEDUP_REMOVED lines=100> */
.L_x_4316:
[----:B------:R-:W-:Y:S05]  /*b3e0*/  BSYNC B0 ;  /* 0x0000000000007941 */ /* 0x000fea0003800000 */
.L_x_4315:
[----:B-1----:R-:W-:Y:S01]  /*b3f0*/  MOV R2, R70 ;  /* 0x0000004600027202 */ /* 0x002fe20000000f00 */
[----:B------:R-:W-:Y:S01]  /*b400*/  IMAD R0, R191, 0xc0, RZ ;  /* 0x000000c0bf007824 */ /* 0x000fe200078e02ff */
[----:B------:R-:W-:Y:S05]  /*b410*/  MOV R3, R71 ;  /* 0x0000004700037202 */ /* 0x000fea0000000f00 */
[----:B------:R-:W-:Y:S05]  /*b420*/  IMAD.WIDE.U32 R2, R190, 0xc0, R2 ;  /* 0x000000c0be027825 */ /* 0x000fea00078e0002 */
[----:B------:R-:W-:Y:S05]  /*b430*/  IADD3 R3, R3, R0, RZ ;  /* 0x0000000003037210 */ /* 0x000fea0007ffe0ff */
[----:B-----5:R1:W-:Y:S02]  /*b440*/  ST.E.128 [R2.64], R8 ;  /* 0x0000000802007985 */ /* 0x0203e4000c101d06 */
.L_x_4314:
[----:B------:R-:W-:Y:S05]  /*b450*/  BSYNC B1 ;  /* 0x0000000000017941 */ /* 0x000fea0003800000 */
.L_x_4313:
        /* <DEDUP_REMOVED lines=100> */
.L_x_4320:
[----:B------:R-:W-:Y:S05]  /*baa0*/  BSYNC B0 ;  /* 0x0000000000007941 */ /* 0x000fea0003800000 */
.L_x_4319:
[----:B-1----:R-:W-:Y:S01]  /*bab0*/  MOV R2, R70 ;  /* 0x0000004600027202 */ /* 0x002fe20000000f00 */
[----:B------:R-:W-:Y:S01]  /*bac0*/  IMAD R0, R191, 0xe0, RZ ;  /* 0x000000e0bf007824 */ /* 0x000fe200078e02ff */
[----:B------:R-:W-:Y:S05]  /*bad0*/  MOV R3, R71 ;  /* 0x0000004700037202 */ /* 0x000fea0000000f00 */
[----:B------:R-:W-:Y:S05]  /*bae0*/  IMAD.WIDE.U32 R2, R190, 0xe0, R2 ;  /* 0x000000e0be027825 */ /* 0x000fea00078e0002 */
[----:B------:R-:W-:Y:S05]  /*baf0*/  IADD3 R3, R3, R0, RZ ;  /* 0x0000000003037210 */ /* 0x000fea0007ffe0ff */
[----:B-----5:R1:W-:Y:S02]  /*bb00*/  ST.E.128 [R2.64], R8 ;  /* 0x0000000802007985 */ /* 0x0203e4000c101d06 */
.L_x_4318:
[----:B------:R-:W-:Y:S05]  /*bb10*/  BSYNC B1 ;  /* 0x0000000000017941 */ /* 0x000fea0003800000 */
.L_x_4317:
        /* <DEDUP_REMOVED lines=97> */
.L_x_4324:
[----:B------:R-:W-:Y:S05]  /*c130*/  BSYNC B0 ;  /* 0x0000000000007941 */ /* 0x000fea0003800000 */
.L_x_4323:
[C---:B-1----:R-:W-:Y:S04]  /*c140*/  LEA R2, P0, R97.reuse, R70, 0x1 ;  /* 0x0000004661027211 */ /* 0x042fe800078008ff */
[----:B------:R-:W-:Y:S05]  /*c150*/  LEA.HI.X R3, R97, R71, R115, 0x1, P0 ;  /* 0x0000004761037211 */ /* 0x000fea00000f0c73 */
[----:B-----5:R1:W-:Y:S04]  /*c160*/  ST.E.128 [R2.64], R8 ;  /* 0x0000000802007985 */ /* 0x0203e8000c101d06 */
.L_x_4322:
[----:B------:R-:W-:Y:S05]  /*c170*/  BSYNC B1 ;  /* 0x0000000000017941 */ /* 0x000fea0003800000 */
.L_x_4321:
        /* <DEDUP_REMOVED lines=100> */
.L_x_4328:
[----:B------:R-:W-:Y:S05]  /*c7c0*/  BSYNC B0 ;  /* 0x0000000000007941 */ /* 0x000fea0003800000 */
.L_x_4327:
[----:B-1----:R-:W-:Y:S01]  /*c7d0*/  MOV R2, R70 ;  /* 0x0000004600027202 */ /* 0x002fe20000000f00 */
[----:B------:R-:W-:Y:S01]  /*c7e0*/  IMAD R0, R191, 0x120, RZ ;  /* 0x00000120bf007824 */ /* 0x000fe200078e02ff */
[----:B------:R-:W-:Y:S05]  /*c7f0*/  MOV R3, R71 ;  /* 0x0000004700037202 */ /* 0x000fea0000000f00 */
[----:B------:R-:W-:Y:S05]  /*c800*/  IMAD.WIDE.U32 R2, R190, 0x120, R2 ;  /* 0x00000120be027825 */ /* 0x000fea00078e0002 */
[----:B------:R-:W-:Y:S05]  /*c810*/  IADD3 R3, R3, R0, RZ ;  /* 0x0000000003037210 */ /* 0x000fea0007ffe0ff */
[----:B-----5:R1:W-:Y:S02]  /*c820*/  ST.E.128 [R2.64], R8 ;  /* 0x0000000802007985 */ /* 0x0203e4000c101d06 */
.L_x_4326:
[----:B------:R-:W-:Y:S05]  /*c830*/  BSYNC B1 ;  /* 0x0000000000017941 */ /* 0x000fea0003800000 */
.L_x_4325:
        /* <DEDUP_REMOVED lines=100> */
.L_x_4332:
[----:B------:R-:W-:Y:S05]  /*ce80*/  BSYNC B0 ;  /* 0x0000000000007941 */ /* 0x000fea0003800000 */
.L_x_4331:
[----:B-1----:R-:W-:Y:S01]  /*ce90*/  MOV R2, R70 ;  /* 0x0000004600027202 */ /* 0x002fe20000000f00 */
[----:B------:R-:W-:Y:S01]  /*cea0*/  IMAD R0, R191, 0x140, RZ ;  /* 0x00000140bf007824 */ /* 0x000fe200078e02ff */
[----:B------:R-:W-:Y:S05]  /*ceb0*/  MOV R3, R71 ;  /* 0x0000004700037202 */ /* 0x000fea0000000f00 */
[----:B------:R-:W-:Y:S05]  /*cec0*/  IMAD.WIDE.U32 R2, R190, 0x140, R2 ;  /* 0x00000140be027825 */ /* 0x000fea00078e0002 */
[----:B------:R-:W-:Y:S05]  /*ced0*/  IADD3 R3, R3, R0, RZ ;  /* 0x0000000003037210 */ /* 0x000fea0007ffe0ff */
[----:B-----5:R1:W-:Y:S02]  /*cee0*/  ST.E.128 [R2.64], R8 ;  /* 0x0000000802007985 */ /* 0x0203e4000c101d06 */
.L_x_4330:
[----:B------:R-:W-:Y:S05]  /*cef0*/  BSYNC B1 ;  /* 0x0000000000017941 */ /* 0x000fea0003800000 */
.L_x_4329:
        /* <DEDUP_REMOVED lines=100> */
.L_x_4336:
[----:B------:R-:W-:Y:S05]  /*d540*/  BSYNC B0 ;  /* 0x0000000000007941 */ /* 0x000fea0003800000 */
.L_x_4335:
[----:B-1----:R-:W-:Y:S01]  /*d550*/  MOV R2, R70 ;  /* 0x0000004600027202 */ /* 0x002fe20000000f00 */
[----:B------:R-:W-:Y:S01]  /*d560*/  IMAD R0, R191, 0x160, RZ ;  /* 0x00000160bf007824 */ /* 0x000fe200078e02ff */
[----:B------:R-:W-:Y:S05]  /*d570*/  MOV R3, R71 ;  /* 0x0000004700037202 */ /* 0x000fea0000000f00 */
[----:B------:R-:W-:Y:S05]  /*d580*/  IMAD.WIDE.U32 R2, R190, 0x160, R2 ;  /* 0x00000160be027825 */ /* 0x000fea00078e0002 */
[----:B------:R-:W-:Y:S05]  /*d590*/  IADD3 R3, R3, R0, RZ ;  /* 0x0000000003037210 */ /* 0x000fea0007ffe0ff */
[----:B-----5:R1:W-:Y:S02]  /*d5a0*/  ST.E.128 [R2.64], R8 ;  /* 0x0000000802007985 */ /* 0x0203e4000c101d06 */
.L_x_4334:
[----:B------:R-:W-:Y:S05]  /*d5b0*/  BSYNC B1 ;  /* 0x0000000000017941 */ /* 0x000fea0003800000 */
.L_x_4333:
        /* <DEDUP_REMOVED lines=100> */
.L_x_4340:
[----:B------:R-:W-:Y:S05]  /*dc00*/  BSYNC B0 ;  /* 0x0000000000007941 */ /* 0x000fea0003800000 */
.L_x_4339:
[----:B-1----:R-:W-:Y:S01]  /*dc10*/  MOV R2, R70 ;  /* 0x0000004600027202 */ /* 0x002fe20000000f00 */
[----:B------:R-:W-:Y:S01]  /*dc20*/  IMAD R0, R191, 0x180, RZ ;  /* 0x00000180bf007824 */ /* 0x000fe200078e02ff */
[----:B------:R-:W-:Y:S05]  /*dc30*/  MOV R3, R71 ;  /* 0x0000004700037202 */ /* 0x000fea0000000f00 */
[----:B------:R-:W-:Y:S05]  /*dc40*/  IMAD.WIDE.U32 R2, R190, 0x180, R2 ;  /* 0x00000180be027825 */ /* 0x000fea00078e0002 */
[----:B------:R-:W-:Y:S05]  /*dc50*/  IADD3 R3, R3, R0, RZ ;  /* 0x0000000003037210 */ /* 0x000fea0007ffe0ff */
[----:B-----5:R1:W-:Y:S02]  /*dc60*/  ST.E.128 [R2.64], R8 ;  /* 0x0000000802007985 */ /* 0x0203e4000c101d06 */
.L_x_4338:
[----:B------:R-:W-:Y:S05]  /*dc70*/  BSYNC B1 ;  /* 0x0000000000017941 */ /* 0x000fea0003800000 */
.L_x_4337:
        /* <DEDUP_REMOVED lines=100> */
.L_x_4344:
[----:B------:R-:W-:Y:S05]  /*e2c0*/  BSYNC B0 ;  /* 0x0000000000007941 */ /* 0x000fea0003800000 */
.L_x_4343:
[----:B-1----:R-:W-:Y:S01]  /*e2d0*/  MOV R2, R70 ;  /* 0x0000004600027202 */ /* 0x002fe20000000f00 */
[----:B------:R-:W-:Y:S01]  /*e2e0*/  IMAD R0, R191, 0x1a0, RZ ;  /* 0x000001a0bf007824 */ /* 0x000fe200078e02ff */
[----:B------:R-:W-:Y:S05]  /*e2f0*/  MOV R3, R71 ;  /* 0x0000004700037202 */ /* 0x000fea0000000f00 */
[----:B------:R-:W-:Y:S05]  /*e300*/  IMAD.WIDE.U32 R2, R190, 0x1a0, R2 ;  /* 0x000001a0be027825 */ /* 0x000fea00078e0002 */
[----:B------:R-:W-:Y:S05]  /*e310*/  IADD3 R3, R3, R0, RZ ;  /* 0x0000000003037210 */ /* 0x000fea0007ffe0ff */
[----:B-----5:R1:W-:Y:S02]  /*e320*/  ST.E.128 [R2.64], R8 ;  /* 0x0000000802007985 */ /* 0x0203e4000c101d06 */
.L_x_4342:
[----:B------:R-:W-:Y:S05]  /*e330*/  BSYNC B1 ;  /* 0x0000000000017941 */ /* 0x000fea0003800000 */
.L_x_4341:
        /* <DEDUP_REMOVED lines=100> */
.L_x_4348:
[----:B------:R-:W-:Y:S05]  /*e980*/  BSYNC B0 ;  /* 0x0000000000007941 */ /* 0x000fea0003800000 */
.L_x_4347:
[----:B-1----:R-:W-:Y:S01]  /*e990*/  MOV R2, R70 ;  /* 0x0000004600027202 */ /* 0x002fe20000000f00 */
[----:B------:R-:W-:Y:S01]  /*e9a0*/  IMAD R0, R191, 0x1c0, RZ ;  /* 0x000001c0bf007824 */ /* 0x000fe200078e02ff */
[----:B------:R-:W-:Y:S05]  /*e9b0*/  MOV R3, R71 ;  /* 0x0000004700037202 */ /* 0x000fea0000000f00 */
[----:B------:R-:W-:Y:S05]  /*e9c0*/  IMAD.WIDE.U32 R2, R190, 0x1c0, R2 ;  /* 0x000001c0be027825 */ /* 0x000fea00078e0002 */
[----:B------:R-:W-:Y:S05]  /*e9d0*/  IADD3 R3, R3, R0, RZ ;  /* 0x0000000003037210 */ /* 0x000fea0007ffe0ff */
[----:B-----5:R1:W-:Y:S02]  /*e9e0*/  ST.E.128 [R2.64], R8 ;  /* 0x0000000802007985 */ /* 0x0203e4000c101d06 */
.L_x_4346:
[----:B------:R-:W-:Y:S05]  /*e9f0*/  BSYNC B1 ;  /* 0x0000000000017941 */ /* 0x000fea0003800000 */
.L_x_4345:
        /* <DEDUP_REMOVED lines=99> */
.L_x_4352:
[----:B------:R-:W-:Y:S05]  /*f030*/  BSYNC B0 ;  /* 0x0000000000007941 */ /* 0x000fea0003800000 */
.L_x_4351:
[----:B-1----:R-:W-:Y:S01]  /*f040*/  MOV R2, R70 ;  /* 0x0000004600027202 */ /* 0x002fe20000000f00 */
[----:B------:R-:W-:Y:S01]  /*f050*/  IMAD R0, R191, 0x1e0, RZ ;  /* 0x000001e0bf007824 */ /* 0x000fe200078e02ff */
[----:B------:R-:W-:Y:S05]  /*f060*/  MOV R3, R71 ;  /* 0x0000004700037202 */ /* 0x000fea0000000f00 */
[----:B------:R-:W-:Y:S05]  /*f070*/  IMAD.WIDE.U32 R2, R190, 0x1e0, R2 ;  /* 0x000001e0be027825 */ /* 0x000fea00078e0002 */
[----:B------:R-:W-:Y:S05]  /*f080*/  IADD3 R3, R3, R0, RZ ;  /* 0x0000000003037210 */ /* 0x000fea0007ffe0ff */
[----:B-----5:R1:W-:Y:S02]  /*f090*/  ST.E.128 [R2.64], R8 ;  /* 0x0000000802007985 */ /* 0x0203e4000c101d06 */
.L_x_4350:
[----:B------:R-:W-:Y:S05]  /*f0a0*/  BSYNC B1 ;  /* 0x0000000000017941 */ /* 0x000fea0003800000 */
.L_x_4349:
        /* <DEDUP_REMOVED lines=11> */
.L_x_4254:
        /* <DEDUP_REMOVED lines=184> */
.L_x_4288:
[----:B------:R-:W-:Y:S05]  /*fce0*/  BSYNC B2 ;  /* 0x0000000000027941 */ /* 0x000fea0003800000 */
.L_x_4253:
        /* <DEDUP_REMOVED lines=92> */
.L_x_4354:
        /* <DEDUP_REMOVED lines=12> */
.L_x_4355:
[----:B------:R-:W-:Y:S05]  /*10370*/  BSYNC B0 ;  /* 0x0000000000007941 */ /* 0x000fea0003800000 */
.L_x_4353:
[----:B------:R-:W-:Y:S04]  /*10380*/  IADD3 R21, R21, -0x1, RZ ;  /* 0xffffffff15157810 */ /* 0x000fe80007ffe0ff */
[----:B------:R-:W-:Y:S11]  /*10390*/  ISETP.GT.AND P0, PT, R21, R119, PT ;  /* 0x000000771500720c */ /* 0x000ff60003f04270 */
[----:B------:R-:W-:Y:S02]  /*103a0*/  @!UPT UIADD3 URZ, URZ, URZ, URZ ;  /* 0x0000003f3f3ff290 */ /* 0x000fe4000fffe03f */
[----:B------:R-:W-:-:S05]  /*103b0*/  @P0 BRA `(.L_x_4356) ;  /* 0xffff2de000000947 */ /* 0x000fca000383ffff */
.L_x_4252:
        /* <DEDUP_REMOVED lines=8> */
[----:B------:R-:W4:Y:S01]  /*10440*/  S2R R47, SR_TID.X ;  /* 0x00000000002f7919 */ /* 0x000f220000002100 */
[----:B------:R-:W-:Y:S01]  /*10450*/  IMAD.SHL.U32 R4, R170, 0x10, RZ ;  /* 0x00000010aa047824 */ /* 0x000fe200078e00ff */
[----:B---3--:R-:W-:-:S13]  /*10460*/  ISETP.NE.AND P0, PT, R35, RZ, PT ;  /* 0x000000ff2300720c */ /* 0x008fda0003f05270 */
[----:B------:R-:W-:Y:S05]  /*10470*/  @!P0 BRA `(.L_x_4358) ;  /* 0x00002cd000008947 */ /* 0x000fea0003800000 */
[----:B-1--4-:R-:W3:Y:S01]  /*10480*/  LD.E.64 R2, [R16.64+0xf0] ;  /* 0x0000f00610027980 */ /* 0x012ee2000c101b00 */
[----:B------:R-:W-:-:S03]  /*10490*/  IMAD.MOV.U32 R0, RZ, RZ, RZ ;  /* 0x000000ffff007224 */ /* 0x000fc600078e00ff */
[----:B------:R-:W2:Y:S04]  /*104a0*/  LD.E.U8 R12, [R16.64+0x1b3] ;  /* 0x0001b306100c7980 */ /* 0x000ea8000c101100 */
[----:B------:R1:W5:Y:S04]  /*104b0*/  LD.E R39, [R16.64+0xc0] ;  /* 0x0000c00610277980 */ /* 0x000368000c101900 */
[----:B-----5:R1:W5:Y:S04]  /*104c0*/  LD.E.64 R30, [R16.64+0x148] ;  /* 0x00014806101e7980 */ /* 0x020368000c101b00 */
[----:B--2---:R1:W5:Y:S04]  /*104d0*/  LD.E.64 R28, [R16.64+0x150] ;  /* 0x00015006101c7980 */ /* 0x004368000c101b00 */
[----:B------:R-:W2:Y:S01]  /*104e0*/  S2R R5, SR_CTAID.X ;  /* 0x0000000000057919 */ /* 0x000ea20000002500 */
[----:B---3--:R-:W-:-:S04]  /*104f0*/  ISETP.NE.U32.AND P1, PT, R2, RZ, PT ;  /* 0x000000ff0200720c */ /* 0x008fc80003f25070 */
[----:B------:R-:W-:-:S13]  /*10500*/  ISETP.NE.AND.EX P1, PT, R3, RZ, PT, P1 ;  /* 0x000000ff0300720c */ /* 0x000fda0003f25310 */
[----:B------:R-:W-:-:S04]  /*10510*/  @P1 LEA R2, P0, R50, R2, 0x2 ;  /* 0x0000000232021211 */ /* 0x000fc800078010ff */
[----:B------:R-:W-:-:S05]  /*10520*/  @P1 LEA.HI.X R3, R50, R3, R218, 0x2, P0 ;  /* 0x0000000332031211 */ /* 0x000fca00000f14da */
[----:B------:R3:W4:Y:S01]  /*10530*/  @P1 LD.E R0, [R2.64] ;  /* 0x0000000602001980 */ /* 0x000722000c101900 */
[----:B--2---:R-:W-:Y:S01]  /*10540*/  IMAD.SHL.U32 R13, R5, 0x40, RZ ;  /* 0x00000040050d7824 */ /* 0x004fe200078e00ff */
        /* <DEDUP_REMOVED lines=10> */
[----:B---3--:R-:W-:-:S04]  /*105f0*/  IMAD.WIDE.U32 R2, R170, 0x30, R216 ;  /* 0x00000030aa027825 */ /* 0x008fc800078e00d8 */
        /* <DEDUP_REMOVED lines=80> */
.L_x_4363:
[----:B------:R-:W-:Y:S05]  /*10b00*/  BSYNC B0 ;  /* 0x0000000000007941 */ /* 0x000fea0003800000 */
.L_x_4362:
[----:B-----5:R3:W-:Y:S02]  /*10b10*/  STS.128 [R189], R4 ;  /* 0x00000004bd007388 */ /* 0x0207e40000000c00 */
.L_x_4361:
[----:B------:R-:W-:Y:S05]  /*10b20*/  BSYNC B1 ;  /* 0x0000000000017941 */ /* 0x000fea0003800000 */
.L_x_4360:
        /* <DEDUP_REMOVED lines=62> */
.L_x_4367:
[----:B------:R-:W-:Y:S05]  /*10f10*/  BSYNC B0 ;  /* 0x0000000000007941 */ /* 0x000fea0003800000 */
.L_x_4366:
[----:B-----5:R1:W-:Y:S02]  /*10f20*/  STS.128 [R189+0x800], R4 ;  /* 0x00080004bd007388 */ /* 0x0203e40000000c00 */
.L_x_4365:
[----:B------:R-:W-:Y:S05]  /*10f30*/  BSYNC B1 ;  /* 0x0000000000017941 */ /* 0x000fea0003800000 */
.L_x_4364:
        /* <DEDUP_REMOVED lines=63> */
.L_x_4371:
[----:B------:R-:W-:Y:S05]  /*11330*/  BSYNC B0 ;  /* 0x0000000000007941 */ /* 0x000fea0003800000 */
.L_x_4370:
[----:B-----5:R3:W-:Y:S02]  /*11340*/  STS.128 [R189+0x1000], R4 ;  /* 0x00100004bd007388 */ /* 0x0207e40000000c00 */
.L_x_4369:
[----:B------:R-:W-:Y:S05]  /*11350*/  BSYNC B1 ;  /* 0x0000000000017941 */ /* 0x000fea0003800000 */
.L_x_4368:
        /* <DEDUP_REMOVED lines=62> */
.L_x_4374:
[----:B------:R-:W-:Y:S05]  /*11740*/  BSYNC B0 ;  /* 0x0000000000007941 */ /* 0x000fea0003800000 */
.L_x_4373:
[----:B-----5:R3:W-:Y:S01]  /*11750*/  STS.128 [R189+0x1800], R4 ;  /* 0x00180004bd007388 */ /* 0x0207e20000000c00 */
[----:B------:R-:W-:Y:S05]  /*11760*/  BRA `(.L_x_4372) ;  /* 0x00001e3000007947 */ /* 0x000fea0003800000 */
.L_x_4359:
        /* <DEDUP_REMOVED lines=98> */
.L_x_4378:
[----:B------:R-:W-:Y:S05]  /*11d90*/  BSYNC B0 ;  /* 0x0000000000007941 */ /* 0x000fea0003800000 */
.L_x_4377:
[----:B-----5:R3:W-:Y:S02]  /*11da0*/  STS.128 [R189], R4 ;  /* 0x00000004bd007388 */ /* 0x0207e40000000c00 */
.L_x_4376:
[----:B------:R-:W-:Y:S05]  /*11db0*/  BSYNC B1 ;  /* 0x0000000000017941 */ /* 0x000fea0003800000 */
.L_x_4375:
        /* <DEDUP_REMOVED lines=101> */
.L_x_4382:
[----:B------:R-:W-:Y:S05]  /*12410*/  BSYNC B0 ;  /* 0x0000000000007941 */ /* 0x000fea0003800000 */
.L_x_4381:
[----:B-----5:R1:W-:Y:S02]  /*12420*/  STS.128 [R189+0x800], R4 ;  /* 0x00080004bd007388 */ /* 0x0203e40000000c00 */
.L_x_4380:
[----:B------:R-:W-:Y:S05]  /*12430*/  BSYNC B1 ;  /* 0x0000000000017941 */ /* 0x000fea0003800000 */
.L_x_4379:
        /* <DEDUP_REMOVED lines=102> */
.L_x_4386:
[----:B------:R-:W-:Y:S05]  /*12aa0*/  BSYNC B0 ;  /* 0x0000000000007941 */ /* 0x000fea0003800000 */
.L_x_4385:
[----:B-----5:R3:W-:Y:S02]  /*12ab0*/  STS.128 [R189+0x1000], R4 ;  /* 0x00100004bd007388 */ /* 0x0207e40000000c00 */
.L_x_4384:
[----:B------:R-:W-:Y:S05]  /*12ac0*/  BSYNC B1 ;  /* 0x0000000000017941 */ /* 0x000fea0003800000 */
.L_x_4383:
        /* <DEDUP_REMOVED lines=101> */
.L_x_4388:
[----:B------:R-:W-:Y:S05]  /*13120*/  BSYNC B0 ;  /* 0x0000000000007941 */ /* 0x000fea0003800000 */
.L_x_4387:
[----:B-----5:R3:W-:Y:S01]  /*13130*/  STS.128 [R189+0x1800], R4 ;  /* 0x00180004bd007388 */ /* 0x0207e20000000c00 */
[----:B------:R-:W-:Y:S05]  /*13140*/  BRA `(.L_x_4372) ;  /* 0x0000045000007947 */ /* 0x000fea0003800000 */
.L_x_4358:
[----:B-1--4-:R-:W1:Y:S01]  /*13150*/  S2R R0, SR_CTAID.X ;  /* 0x0000000000007919 */ /* 0x012e620000002500 */
[----:B------:R-:W-:Y:S01]  /*13160*/  BSSY B0, `(.L_x_4389) ;  /* 0x000000f000007945 */ /* 0x000fe20003800000 */
[----:B-1----:R-:W-:-:S05]  /*13170*/  IMAD.SHL.U32 R0, R0, 0x40, RZ ;  /* 0x0000004000007824 */ /* 0x002fca00078e00ff */
[----:B-----5:R-:W-:-:S04]  /*13180*/  IADD3 R0, -R0, R229, RZ ;  /* 0x000000e500007210 */ /* 0x020fc80007ffe1ff */
[----:B------:R-:W-:-:S13]  /*13190*/  ISETP.GE.AND P0, PT, R80, R0, PT ;  /* 0x000000005000720c */ /* 0x000fda0003f06270 */
[----:B------:R-:W-:Y:S05]  /*131a0*/  @P0 BRA `(.L_x_4390) ;  /* 0x000000a000000947 */ /* 0x000fea0003800000 */
[----:B------:R-:W3:Y:S02]  /*131b0*/  LDL R2, [R1+0x4] ;  /* 0x0000040001027983 */ /* 0x000ee40000100800 */
[----:B---3--:R-:W-:-:S13]  /*131c0*/  ISETP.GE.AND P0, PT, R134, R2, PT ;  /* 0x000000028600720c */ /* 0x008fda0003f06270 */
        /* <DEDUP_REMOVED lines=8> */
.L_x_4390:
[----:B------:R-:W-:Y:S05]  /*13250*/  BSYNC B0 ;  /* 0x0000000000007941 */ /* 0x000fea0003800000 */
.L_x_4389:
[----:B------:R-:W-:Y:S01]  /*13260*/  IADD3 R37, R80, 0x10, RZ ;  /* 0x0000001050257810 */ /* 0x000fe20007ffe0ff */
[----:B------:R-:W-:Y:S03]  /*13270*/  BSSY B0, `(.L_x_4391) ;  /* 0x000000f000007945 */ /* 0x000fe60003800000 */
[----:B------:R-:W-:-:S13]  /*13280*/  ISETP.GE.AND P0, PT, R37, R0, PT ;  /* 0x000000002500720c */ /* 0x000fda0003f06270 */
[----:B------:R-:W-:Y:S05]  /*13290*/  @P0 BRA `(.L_x_4392) ;  /* 0x000000c000000947 */ /* 0x000fea0003800000 */
[----:B---3--:R-:W3:Y:S02]  /*132a0*/  LDL R2, [R1+0x4] ;  /* 0x0000040001027983 */ /* 0x008ee40000100800 */
[----:B---3--:R-:W-:-:S13]  /*132b0*/  ISETP.GE.AND P0, PT, R134, R2, PT ;  /* 0x000000028600720c */ /* 0x008fda0003f06270 */
        /* <DEDUP_REMOVED lines=10> */
.L_x_4392:
[----:B------:R-:W-:Y:S05]  /*13360*/  BSYNC B0 ;  /* 0x0000000000007941 */ /* 0x000fea0003800000 */
.L_x_4391:
[----:B------:R-:W-:Y:S01]  /*13370*/  IADD3 R36, R80, 0x20, RZ ;  /* 0x0000002050247810 */ /* 0x000fe20007ffe0ff */
[----:B------:R-:W-:Y:S03]  /*13380*/  BSSY B0, `(.L_x_4393) ;  /* 0x000000f000007945 */ /* 0x000fe60003800000 */
[----:B------:R-:W-:-:S13]  /*13390*/  ISETP.GE.AND P0, PT, R36, R0, PT ;  /* 0x000000002400720c */ /* 0x000fda0003f06270 */
[----:B------:R-:W-:Y:S05]  /*133a0*/  @P0 BRA `(.L_x_4394) ;  /* 0x000000c000000947 */ /* 0x000fea0003800000 */
[----:B---34-:R-:W3:Y:S02]  /*133b0*/  LDL R2, [R1+0x4] ;  /* 0x0000040001027983 */ /* 0x018ee40000100800 */
[----:B---3--:R-:W-:-:S13]  /*133c0*/  ISETP.GE.AND P0, PT, R134, R2, PT ;  /* 0x000000028600720c */ /* 0x008fda0003f06270 */
        /* <DEDUP_REMOVED lines=10> */
.L_x_4394:
[----:B------:R-:W-:Y:S05]  /*13470*/  BSYNC B0 ;  /* 0x0000000000007941 */ /* 0x000fea0003800000 */
.L_x_4393:
[----:B------:R-:W-:-:S04]  /*13480*/  IADD3 R27, R80, 0x30, RZ ;  /* 0x00000030501b7810 */ /* 0x000fc80007ffe0ff */
[----:B------:R-:W-:-:S13]  /*13490*/  ISETP.GE.AND P0, PT, R27, R0, PT ;  /* 0x000000001b00720c */ /* 0x000fda0003f06270 */
[----:B------:R-:W-:Y:S05]  /*134a0*/  @P0 BRA `(.L_x_4372) ;  /* 0x000000f000000947 */ /* 0x000fea0003800000 */
[----:B---34-:R-:W3:Y:S02]  /*134b0*/  LDL R2, [R1+0x4] ;  /* 0x0000040001027983 */ /* 0x018ee40000100800 */
        /* <DEDUP_REMOVED lines=14> */
.L_x_4372:
[----:B------:R-:W-:Y:S05]  /*135a0*/  BSYNC B2 ;  /* 0x0000000000027941 */ /* 0x000fea0003800000 */
.L_x_4357:
        /* <DEDUP_REMOVED lines=8> */
[----:B---34-:R-:W2:Y:S02]  /*13630*/  LDL R2, [R1+0x4] ;  /* 0x0000040001027983 */ /* 0x018ea40000100800 */
        /* <DEDUP_REMOVED lines=9> */
.L_x_4396:
[----:B------:R-:W-:Y:S05]  /*136d0*/  BSYNC B0 ;  /* 0x0000000000007941 */ /* 0x000fea0003800000 */
.L_x_4395:
[----:B------:R-:W-:Y:S01]  /*136e0*/  ISETP.GE.AND P0, PT, R37, R0, PT ;  /* 0x000000002500720c */ /* 0x000fe20003f06270 */
[----:B------:R-:W-:-:S12]  /*136f0*/  BSSY B0, `(.L_x_4397) ;  /* 0x000000d000007945 */ /* 0x000fd80003800000 */
[----:B------:R-:W-:Y:S05]  /*13700*/  @P0 BRA `(.L_x_4398) ;  /* 0x000000b000000947 */ /* 0x000fea0003800000 */
[----:B---34-:R-:W3:Y:S02]  /*13710*/  LDL R2, [R1+0x4] ;  /* 0x0000040001027983 */ /* 0x018ee40000100800 */
[----:B---3--:R-:W-:-:S13]  /*13720*/  ISETP.GE.AND P0, PT, R134, R2, PT ;  /* 0x000000028600720c */ /* 0x008fda0003f06270 */
[----:B------:R3:W-:Y:S01]  /*13730*/  @P0 STS.128 [R189+0x2800], RZ ;  /* 0x002800ffbd000388 */ /* 0x0007e20000000c00 */
[----:B------:R-:W-:Y:S05]  /*13740*/  @P0 BRA `(.L_x_4398) ;  /* 0x0000007000000947 */ /* 0x000fea0003800000 */
[----:B------:R-:W4:Y:S02]  /*13750*/  LDL R2, [R1] ;  /* 0x0000000001027983 */ /* 0x000f240000100800 */
[----:B----4-:R-:W-:-:S04]  /*13760*/  LEA R2, P0, R118, R2, 0x1 ;  /* 0x0000000276027211 */ /* 0x010fc800078008ff */
[----:B------:R-:W-:-:S05]  /*13770*/  LEA.HI.X R3, R118, R252, R220, 0x1, P0 ;  /* 0x000000fc76037211 */ /* 0x000fca00000f0cdc */
[----:B------:R-:W-:Y:S01]  /*13780*/  @!PT LDS RZ, [RZ] ;  /* 0x00000000fffff984 */ /* 0x000fe20000000800 */
[----:B------:R-:W-:Y:S01]  /*13790*/  @!PT LDS RZ, [RZ] ;  /* 0x00000000fffff984 */ /* 0x000fe20000000800 */
[----:B------:R-:W-:Y:S01]  /*137a0*/  @!PT LDS RZ, [RZ] ;  /* 0x00000000fffff984 */ /* 0x000fe20000000800 */
[----:B------:R4:W-:Y:S04]  /*137b0*/  LDGSTS.E.BYPASS.LTC128B.128 [R189+0x2800], [R2.64] ;  /* 0x0280000002bd7fae */ /* 0x0009e8000b901d46 */
.L_x_4398:
[----:B------:R-:W-:Y:S05]  /*137c0*/  BSYNC B0 ;  /* 0x0000000000007941 */ /* 0x000fea0003800000 */
.L_x_4397:
        /* <DEDUP_REMOVED lines=14> */
.L_x_4400:
[----:B------:R-:W-:Y:S05]  /*138b0*/  BSYNC B0 ;  /* 0x0000000000007941 */ /* 0x000fea0003800000 */
.L_x_4399:
[----:B------:R-:W-:Y:S01]  /*138c0*/  ISETP.GE.AND P0, PT, R27, R0, PT ;  /* 0x000000001b00720c */ /* 0x000fe20003f06270 */
[----:B------:R-:W-:-:S12]  /*138d0*/  BSSY B0, `(.L_x_4401) ;  /* 0x000000f000007945 */ /* 0x000fd80003800000 */
[----:B------:R-:W-:Y:S05]  /*138e0*/  @P0 BRA `(.L_x_4402) ;  /* 0x000000d000000947 */ /* 0x000fea0003800000 */
[----:B---34-:R-:W3:Y:S02]  /*138f0*/  LDL R2, [R1+0x4] ;  /* 0x0000040001027983 */ /* 0x018ee40000100800 */
[----:B---3--:R-:W-:-:S13]  /*13900*/  ISETP.GE.AND P0, PT, R134, R2, PT ;  /* 0x000000028600720c */ /* 0x008fda0003f06270 */
[----:B------:R3:W-:Y:S01]  /*13910*/  @P0 STS.128 [R189+0x3800], RZ ;  /* 0x003800ffbd000388 */ /* 0x0007e20000000c00 */
[----:B------:R-:W-:Y:S05]  /*13920*/  @P0 BRA `(.L_x_4402) ;  /* 0x0000009000000947 */ /* 0x000fea0003800000 */
[----:B------:R-:W4:Y:S01]  /*13930*/  LDL R2, [R1] ;  /* 0x0000000001027983 */ /* 0x000f220000100800 */
[----:B------:R-:W-:Y:S01]  /*13940*/  MOV R3, R252 ;  /* 0x000000fc00037202 */ /* 0x000fe20000000f00 */
[----:B-1----:R-:W-:-:S04]  /*13950*/  IMAD R4, R191, 0x60, RZ ;  /* 0x00000060bf047824 */ /* 0x002fc800078e02ff */
[----:B----4-:R-:W-:-:S05]  /*13960*/  IMAD.WIDE.U32 R2, R190, 0x60, R2 ;  /* 0x00000060be027825 */ /* 0x010fca00078e0002 */
[----:B------:R-:W-:-:S05]  /*13970*/  IADD3 R3, R4, R3, RZ ;  /* 0x0000000304037210 */ /* 0x000fca0007ffe0ff */
[----:B------:R-:W-:Y:S01]  /*13980*/  @!PT LDS RZ, [RZ] ;  /* 0x00000000fffff984 */ /* 0x000fe20000000800 */
[----:B------:R-:W-:Y:S01]  /*13990*/  @!PT LDS RZ, [RZ] ;  /* 0x00000000fffff984 */ /* 0x000fe20000000800 */
[----:B------:R-:W-:Y:S01]  /*139a0*/  @!PT LDS RZ, [RZ] ;  /* 0x00000000fffff984 */ /* 0x000fe20000000800 */
[----:B------:R1:W-:Y:S02]  /*139b0*/  LDGSTS.E.BYPASS.LTC128B.128 [R189+0x3800], [R2.64] ;  /* 0x0380000002bd7fae */ /* 0x0003e4000b901d46 */
.L_x_4402:
[----:B------:R-:W-:Y:S05]  /*139c0*/  BSYNC B0 ;  /* 0x0000000000007941 */ /* 0x000fea0003800000 */
.L_x_4401:
[----:B------:R-:W-:Y:S01]  /*139d0*/  IADD3 R21, R80, 0x40, RZ ;  /* 0x0000004050157810 */ /* 0x000fe20007ffe0ff */
[----:B------:R-:W-:Y:S03]  /*139e0*/  BSSY B0, `(.L_x_4403) ;  /* 0x000000e000007945 */ /* 0x000fe60003800000 */
[----:B------:R-:W-:-:S13]  /*139f0*/  ISETP.GE.AND P0, PT, R21, R0, PT ;  /* 0x000000001500720c */ /* 0x000fda0003f06270 */
[----:B------:R-:W-:Y:S05]  /*13a00*/  @P0 BRA `(.L_x_4404) ;  /* 0x000000b000000947 */ /* 0x000fea0003800000 */
[----:B-1-34-:R-:W3:Y:S02]  /*13a10*/  LDL R2, [R1+0x4] ;  /* 0x0000040001027983 */ /* 0x01aee40000100800 */
[----:B---3--:R-:W-:-:S13]  /*13a20*/  ISETP.GE.AND P0, PT, R134, R2, PT ;  /* 0x000000028600720c */ /* 0x008fda0003f06270 */
        /* <DEDUP_REMOVED lines=9> */
.L_x_4404:
[----:B------:R-:W-:Y:S05]  /*13ac0*/  BSYNC B0 ;  /* 0x0000000000007941 */ /* 0x000fea0003800000 */
.L_x_4403:
        /* <DEDUP_REMOVED lines=8> */
[----:B------:R-:W3:Y:S01]  /*13b50*/  LDL R2, [R1] ;  /* 0x0000000001027983 */ /* 0x000ee20000100800 */
[----:B------:R-:W-:Y:S01]  /*13b60*/  MOV R3, R252 ;  /* 0x000000fc00037202 */ /* 0x000fe20000000f00 */
[----:B------:R-:W-:-:S04]  /*13b70*/  IMAD R4, R191, 0xa0, RZ ;  /* 0x000000a0bf047824 */ /* 0x000fc800078e02ff */
[----:B---3--:R-:W-:-:S05]  /*13b80*/  IMAD.WIDE.U32 R2, R190, 0xa0, R2 ;  /* 0x000000a0be027825 */ /* 0x008fca00078e0002 */
[----:B------:R-:W-:-:S05]  /*13b90*/  IADD3 R3, R4, R3, RZ ;  /* 0x0000000304037210 */ /* 0x000fca0007ffe0ff */
[----:B------:R-:W-:Y:S01]  /*13ba0*/  @!PT LDS RZ, [RZ] ;  /* 0x00000000fffff984 */ /* 0x000fe20000000800 */
[----:B------:R-:W-:Y:S01]  /*13bb0*/  @!PT LDS RZ, [RZ] ;  /* 0x00000000fffff984 */ /* 0x000fe20000000800 */
[----:B------:R-:W-:Y:S01]  /*13bc0*/  @!PT LDS RZ, [RZ] ;  /* 0x00000000fffff984 */ /* 0x000fe20000000800 */
[----:B------:R3:W-:Y:S02]  /*13bd0*/  LDGSTS.E.BYPASS.LTC128B.128 [R189+0x4800], [R2.64] ;  /* 0x0480000002bd7fae */ /* 0x0007e4000b901d46 */
.L_x_4406:
[----:B------:R-:W-:Y:S05]  /*13be0*/  BSYNC B0 ;  /* 0x0000000000007941 */ /* 0x000fea0003800000 */
.L_x_4405:
        /* <DEDUP_REMOVED lines=17> */
.L_x_4408:
[----:B------:R-:W-:Y:S05]  /*13d00*/  BSYNC B0 ;  /* 0x0000000000007941 */ /* 0x000fea0003800000 */
.L_x_4407:
        /* <DEDUP_REMOVED lines=17> */
.L_x_4410:
[----:B------:R-:W-:Y:S05]  /*13e20*/  BSYNC B0 ;  /* 0x0000000000007941 */ /* 0x000fea0003800000 */
.L_x_4409:
        /* <DEDUP_REMOVED lines=15> */
.L_x_4412:
[----:B------:R-:W-:Y:S05]  /*13f20*/  BSYNC B0 ;  /* 0x0000000000007941 */ /* 0x000fea0003800000 */
.L_x_4411:
        /* <DEDUP_REMOVED lines=17> */
.L_x_4414:
[----:B------:R-:W-:Y:S05]  /*14040*/  BSYNC B0 ;  /* 0x0000000000007941 */ /* 0x000fea0003800000 */
.L_x_4413:
        /* <DEDUP_REMOVED lines=17> */
.L_x_4416:
[----:B------:R-:W-:Y:S05]  /*14160*/  BSYNC B0 ;  /* 0x0000000000007941 */ /* 0x000fea0003800000 */
.L_x_4415:
        /* <DEDUP_REMOVED lines=17> */
.L_x_4418:
[----:B------:R-:W-:Y:S05]  /*14280*/  BSYNC B0 ;  /* 0x0000000000007941 */ /* 0x000fea0003800000 */
.L_x_4417:
        /* <DEDUP_REMOVED lines=17> */
.L_x_4420:
[----:B------:R-:W-:Y:S05]  /*143a0*/  BSYNC B0 ;  /* 0x0000000000007941 */ /* 0x000fea0003800000 */
.L_x_4419:
        /* <DEDUP_REMOVED lines=17> */
.L_x_4422:
[----:B------:R-:W-:Y:S05]  /*144c0*/  BSYNC B0 ;  /* 0x0000000000007941 */ /* 0x000fea0003800000 */
.L_x_4421:
        /* <DEDUP_REMOVED lines=17> */
.L_x_4424:
[----:B------:R-:W-:Y:S05]  /*145e0*/  BSYNC B0 ;  /* 0x0000000000007941 */ /* 0x000fea0003800000 */
.L_x_4423:
        /* <DEDUP_REMOVED lines=17> */
.L_x_4426:
[----:B------:R-:W-:Y:S05]  /*14700*/  BSYNC B0 ;  /* 0x0000000000007941 */ /* 0x000fea0003800000 */
.L_x_4425:
[----:B-1-3--:R-:W3:Y:S04]  /*14710*/  LDL R4, [R1+0x15c] ;  /* 0x00015c0001047983 */ /* 0x00aee80000100800 */
[----:B----4-:R-:W4:Y:S04]  /*14720*/  LD.E.64 R2, [R16.64+0x1c0] ;  /* 0x0001c00610027980 */ /* 0x010f28000c101b00 */
[----:B--2---:R-:W2:Y:S04]  /*14730*/  LD.E.64 R6, [R16.64+0x1b8] ;  /* 0x0001b80610067980 */ /* 0x004ea8000c101b00 */
[----:B------:R-:W2:Y:S04]  /*14740*/  LD.E R132, [R16.64+0xd8] ;  /* 0x0000d80610847980 */ /* 0x000ea8000c101900 */
[----:B------:R-:W0:Y:S04]  /*14750*/  LDGDEPBAR ;  /* 0x00000000000079af */ /* 0x000e280000000000 */
[----:B------:R1:W5:Y:S01]  /*14760*/  LD.E R230, [R16.64+0x188] ;  /* 0x0001880610e67980 */ /* 0x000362000c101900 */
[----:B---3--:R-:W-:-:S02]  /*14770*/  IMAD.MOV.U32 R222, RZ, RZ, R4 ;  /* 0x000000ffffde7224 */ /* 0x008fc400078e0004 */
[----:B----4-:R-:W-:Y:S02]  /*14780*/  IMAD R3, R3, R50, RZ ;  /* 0x0000003203037224 */ /* 0x010fe400078e02ff */
[----:B------:R-:W-:-:S04]  /*14790*/  IMAD.WIDE.U32 R4, R50, R2, R222 ;  /* 0x0000000232047225 */ /* 0x000fc800078e00de */
[----:B------:R-:W-:Y:S01]  /*147a0*/  IMAD R3, R2, R218, R3 ;  /* 0x000000da02037224 */ /* 0x000fe200078e0203 */
[----:B--2---:R-:W-:-:S03]  /*147b0*/  LEA R2, P0, R4, R6, 0x2 ;  /* 0x0000000604027211 */ /* 0x004fc600078010ff */
[----:B------:R-:W-:-:S05]  /*147c0*/  IMAD.IADD R3, R5, 0x1, R3 ;  /* 0x0000000105037824 */ /* 0x000fca00078e0203 */
[----:B------:R-:W-:-:S05]  /*147d0*/  LEA.HI.X R3, R4, R7, R3, 0x2, P0 ;  /* 0x0000000704037211 */ /* 0x000fca00000f1403 */
[----:B------:R2:W3:Y:S01]  /*147e0*/  LD.E R2, [R2.64] ;  /* 0x0000000602027980 */ /* 0x0004e2000c101900 */
[----:B------:R-:W-:-:S04]  /*147f0*/  DEPBAR.LE SB0, 0x0 ;  /* 0x000080000000791a */ /* 0x000fc80000000000 */
[----:B------:R-:W-:Y:S01]  /*14800*/  BAR.SYNC.DEFER_BLOCKING 0x0 ;  /* 0x0000000000007b1d */ /* 0x000fe20000010000 */
[----:B------:R-:W-:-:S05]  /*14810*/  ISETP.GE.AND P0, PT, R80, R0, PT ;  /* 0x000000005000720c */ /* 0x000fca0003f06270 */
[----:B------:R-:W3:Y:S01]  /*14820*/  MUFU.RCP R132, R132 ;  /* 0x0000008400847308 */ /* 0x000ee20000001000 */
[----:B------:R-:W-:-:S07]  /*14830*/  IMAD.SHL.U32 R4, R47, 0x2, RZ ;  /* 0x000000022f047824 */ /* 0x000fce00078e00ff */
[----:B------:R1:W-:Y:S01]  /*14840*/  @P0 STS.128 [R189+0xa000], RZ ;  /* 0x00a000ffbd000388 */ /* 0x0003e20000000c00 */
[----:B--2---:R-:W-:Y:S01]  /*14850*/  SHF.R.S32.HI R3, RZ, 0x1f, R247 ;  /* 0x0000001fff037819 */ /* 0x004fe200000114f7 */
[----:B------:R-:W-:Y:S03]  /*14860*/  BSSY B0, `(.L_x_4427) ;  /* 0x0000010000007945 */ /* 0x000fe60003800000 */
[----:B------:R-:W-:Y:S02]  /*14870*/  LEA.HI R3, R3, R247, RZ, 0x2 ;  /* 0x000000f703037211 */ /* 0x000fe400078f10ff */
[----:B------:R-:W-:Y:S02]  /*14880*/  LOP3.LUT R94, R4, 0x6, RZ, 0xc0, !PT ;  /* 0x00000006045e7812 */ /* 0x000fe400078ec0ff */
[----:B------:R-:W-:Y:S01]  /*14890*/  SHF.R.S32.HI R93, RZ, 0x2, R3 ;  /* 0x00000002ff5d7819 */ /* 0x000fe20000011403 */
[----:B---3--:R-:W-:Y:S01]  /*148a0*/  FMUL.FTZ R132, R2, R132 ;  /* 0x0000008402847220 */ /* 0x008fe20000410000 */
[----:B------:R-:W-:Y:S05]  /*148b0*/  @P0 BRA `(.L_x_4428) ;  /* 0x000000a000000947 */ /* 0x000fea0003800000 */
[----:B-1----:R-:W2:Y:S02]  /*148c0*/  LDL R22, [R1+0x4] ;  /* 0x0000040001167983 */ /* 0x002ea40000100800 */
        /* <DEDUP_REMOVED lines=9> */
.L_x_4428:
[----:B-1----:R-:W-:Y:S05]  /*14960*/  BSYNC B0 ;  /* 0x0000000000007941 */ /* 0x002fea0003800000 */
.L_x_4427:
        /* <DEDUP_REMOVED lines=14> */
.L_x_4430:
[----:B------:R-:W-:Y:S05]  /*14a50*/  BSYNC B0 ;  /* 0x0000000000007941 */ /* 0x000fea0003800000 */
.L_x_4429:
[----:B------:R-:W-:Y:S01]  /*14a60*/  ISETP.GE.AND P0, PT, R36, R0, PT ;  /* 0x000000002400720c */ /* 0x000fe20003f06270 */
[----:B------:R-:W-:-:S12]  /*14a70*/  BSSY B0, `(.L_x_4431) ;  /* 0x000000f000007945 */ /* 0x000fd80003800000 */
[----:B------:R4:W-:Y:S01]  /*14a80*/  @P0 STS.128 [R189+0xb000], RZ ;  /* 0x00b000ffbd000388 */ /* 0x0009e20000000c00 */
[----:B------:R-:W-:Y:S05]  /*14a90*/  @P0 BRA `(.L_x_4432) ;  /* 0x000000c000000947 */ /* 0x000fea0003800000 */
[----:B--23--:R-:W2:Y:S02]  /*14aa0*/  LDL R2, [R1+0x4] ;  /* 0x0000040001027983 */ /* 0x00cea40000100800 */
        /* <DEDUP_REMOVED lines=11> */
.L_x_4432:
[----:B------:R-:W-:Y:S05]  /*14b60*/  BSYNC B0 ;  /* 0x0000000000007941 */ /* 0x000fea0003800000 */
.L_x_4431:
        /* <DEDUP_REMOVED lines=20> */
.L_x_4434:
[----:B------:R-:W-:Y:S05]  /*14cb0*/  BSYNC B0 ;  /* 0x0000000000007941 */ /* 0x000fea0003800000 */
.L_x_4433:
        /* <DEDUP_REMOVED lines=16> */
.L_x_4436:
[----:B------:R-:W-:Y:S05]  /*14dc0*/  BSYNC B0 ;  /* 0x0000000000007941 */ /* 0x000fea0003800000 */
.L_x_4435:
        /* <DEDUP_REMOVED lines=20> */
.L_x_4438:
[----:B------:R-:W-:Y:S05]  /*14f10*/  BSYNC B0 ;  /* 0x0000000000007941 */ /* 0x000fea0003800000 */
.L_x_4437:
        /* <DEDUP_REMOVED lines=20> */
.L_x_4440:
[----:B------:R-:W-:Y:S05]  /*15060*/  BSYNC B0 ;  /* 0x0000000000007941 */ /* 0x000fea0003800000 */
.L_x_4439:
        /* <DEDUP_REMOVED lines=20> */
.L_x_4442:
[----:B------:R-:W-:Y:S05]  /*151b0*/  BSYNC B0 ;  /* 0x0000000000007941 */ /* 0x000fea0003800000 */
.L_x_4441:
        /* <DEDUP_REMOVED lines=16> */
.L_x_4444:
[----:B------:R-:W-:Y:S05]  /*152c0*/  BSYNC B0 ;  /* 0x0000000000007941 */ /* 0x000fea0003800000 */
.L_x_4443:
        /* <DEDUP_REMOVED lines=20> */
.L_x_4446:
[----:B------:R-:W-:Y:S05]  /*15410*/  BSYNC B0 ;  /* 0x0000000000007941 */ /* 0x000fea0003800000 */
.L_x_4445:
        /* <DEDUP_REMOVED lines=20> */
.L_x_4448:
[----:B------:R-:W-:Y:S05]  /*15560*/  BSYNC B0 ;  /* 0x0000000000007941 */ /* 0x000fea0003800000 */
.L_x_4447:
        /* <DEDUP_REMOVED lines=20> */
.L_x_4450:
[----:B------:R-:W-:Y:S05]  /*156b0*/  BSYNC B0 ;  /* 0x0000000000007941 */ /* 0x000fea0003800000 */
.L_x_4449:
        /* <DEDUP_REMOVED lines=20> */
.L_x_4452:
[----:B------:R-:W-:Y:S05]  /*15800*/  BSYNC B0 ;  /* 0x0000000000007941 */ /* 0x000fea0003800000 */
.L_x_4451:
        /* <DEDUP_REMOVED lines=20> */
.L_x_4454:
[----:B------:R-:W-:Y:S05]  /*15950*/  BSYNC B0 ;  /* 0x0000000000007941 */ /* 0x000fea0003800000 */
.L_x_4453:
        /* <DEDUP_REMOVED lines=20> */
.L_x_4456:
[----:B------:R-:W-:Y:S05]  /*15aa0*/  BSYNC B0 ;  /* 0x0000000000007941 */ /* 0x000fea0003800000 */
.L_x_4455:
        /* <DEDUP_REMOVED lines=20> */
.L_x_4458:
[----:B------:R-:W-:Y:S05]  /*15bf0*/  BSYNC B0 ;  /* 0x0000000000007941 */ /* 0x000fea0003800000 */
.L_x_4457:
[----:B--23--:R-:W2:Y:S04]  /*15c00*/  LDL.LU R2, [R1+0xc] ;  /* 0x00000c0001027983 */ /* 0x00cea80000300800 */
[----:B------:R-:W3:Y:S04]  /*15c10*/  LDL.LU R7, [R1+0x10] ;  /* 0x0000100001077983 */ /* 0x000ee80000300800 */
[----:B----4-:R-:W4:Y:S01]  /*15c20*/  LD.E R4, [R16.64+0x18c] ;  /* 0x00018c0610047980 */ /* 0x010f22000c101900 */
[----:B------:R-:W-:Y:S01]  /*15c30*/  LEA.HI R3, R227, R227, RZ, 0x1 ;  /* 0x000000e3e3037211 */ /* 0x000fe200078f08ff */
[----:B------:R-:W-:Y:S01]  /*15c40*/  IMAD.SHL.U32 R0, R213, 0x40, RZ ;  /* 0x00000040d5007824 */ /* 0x000fe200078e00ff */
[----:B------:R-:W-:Y:S01]  /*15c50*/  SHF.R.S32.HI R9, RZ, 0x1f, R47 ;  /* 0x0000001fff097819 */ /* 0x000fe2000001142f */
[----:B------:R-:W-:Y:S01]  /*15c60*/  IMAD.SHL.U32 R5, R80, 0x8, RZ ;  /* 0x0000000850057824 */ /* 0x000fe200078e00ff */
[----:B------:R-:W-:Y:S01]  /*15c70*/  LOP3.LUT R3, R3, 0xfffffffe, RZ, 0xc0, !PT ;  /* 0xfffffffe03037812 */ /* 0x000fe200078ec0ff */
[----:B------:R-:W-:Y:S03]  /*15c80*/  STL [R1+0x1bc], R132 ;  /* 0x0001bc8401007387 */ /* 0x000fe60000100800 */
[----:B------:R-:W-:Y:S01]  /*15c90*/  IADD3 R3, R227, -R3, RZ ;  /* 0x80000003e3037210 */ /* 0x000fe20007ffe0ff */
[----:B------:R-:W-:Y:S01]  /*15ca0*/  STL [R1+0x198], R250 ;  /* 0x000198fa01007387 */ /* 0x000fe20000100800 */
[----:B------:R-:W-:-:S03]  /*15cb0*/  LOP3.LUT R0, R0, 0x1c0, RZ, 0xc0, !PT ;  /* 0x000001c000007812 */ /* 0x000fc600078ec0ff */
[----:B------:R-:W-:Y:S01]  /*15cc0*/  IMAD.SHL.U32 R6, R3, 0x8, RZ ;  /* 0x0000000803067824 */ /* 0x000fe200078e00ff */
[----:B------:R-:W-:Y:S01]  /*15cd0*/  LEA.HI R9, R9, R47, RZ, 0x5 ;  /* 0x0000002f09097211 */ /* 0x000fe200078f28ff */
[----:B------:R-:W-:Y:S01]  /*15ce0*/  STL [R1+0x194], R251 ;  /* 0x000194fb01007387 */ /* 0x000fe20000100800 */
[----:B------:R-:W-:Y:S02]  /*15cf0*/  LOP3.LUT R8, R0, 0x8, R5, 0xf8, !PT ;  /* 0x0000000800087812 */ /* 0x000fe400078ef805 */
[----:B------:R-:W-:Y:S01]  /*15d00*/  SHF.R.S32.HI R9, RZ, 0x5, R9 ;  /* 0x00000005ff097819 */ /* 0x000fe20000011409 */
[----:B------:R-:W-:Y:S01]  /*15d10*/  STL [R1+0x190], R252 ;  /* 0x000190fc01007387 */ /* 0x000fe20000100800 */
[----:B------:R-:W-:Y:S02]  /*15d20*/  SHF.R.U32.HI R0, RZ, 0x3, R0 ;  /* 0x00000003ff007819 */ /* 0x000fe40000011600 */
[----:B------:R-:W-:Y:S01]  /*15d30*/  R2P PR, R213, 0x6 ;  /* 0x00000006d5007804 */ /* 0x000fe20000000000 */
[----:B------:R-:W-:Y:S01]  /*15d40*/  STL [R1+0x18c], R249 ;  /* 0x00018cf901007387 */ /* 0x000fe20000100800 */
[----:B------:R-:W-:-:S03]  /*15d50*/  LOP3.LUT R0, R8, R0, RZ, 0x3c, !PT ;  /* 0x0000000008007212 */ /* 0x000fc600078e3cff */
[----:B------:R-:W-:Y:S02]  /*15d60*/  STL [R1+0x188], R248 ;  /* 0x000188f801007387 */ /* 0x000fe40000100800 */
[----:B------:R-:W-:Y:S02]  /*15d70*/  IMAD R0, R3, 0x200, R0 ;  /* 0x0000020003007824 */ /* 0x000fe400078e0200 */
[----:B------:R-:W-:Y:S02]  /*15d80*/  STL [R1+0x184], R220 ;  /* 0x000184dc01007387 */ /* 0x000fe40000100800 */
[----:B------:R-:W-:Y:S02]  /*15d90*/  IMAD.SHL.U32 R137, R0, 0x2, RZ ;  /* 0x0000000200897824 */ /* 0x000fe400078e00ff */
[----:B------:R-:W-:Y:S04]  /*15da0*/  STL [R1+0x180], R219 ;  /* 0x000180db01007387 */ /* 0x000fe80000100800 */
[----:B------:R-:W-:Y:S01]  /*15db0*/  LDSM.16.M88.4 R12, [R137+0x2000] ;  /* 0x00200000890c783b */ /* 0x000fe20000000200 */
[----:B------:R-:W-:-:S03]  /*15dc0*/  MOV R0, 0x20 ;  /* 0x0000002000007802 */ /* 0x000fc60000000f00 */
[----:B------:R-:W-:Y:S01]  /*15dd0*/  LDSM.16.M88.4 R32, [R137+0x2800] ;  /* 0x002800008920783b */ /* 0x000fe20000000200 */
[----:B------:R-:W-:-:S03]  /*15de0*/  SEL R185, R0, 0xffffffe0, !P1 ;  /* 0xffffffe000b97807 */ /* 0x000fc60004800000 */
[----:B------:R-:W-:Y:S02]  /*15df0*/  LDSM.16.M88.4 R48, [R137+0x3000] ;  /* 0x003000008930783b */ /* 0x000fe40000000200 */
[C---:B------:R-:W-:Y:S02]  /*15e00*/  IMAD.IADD R92, R137.reuse, 0x1, R185 ;  /* 0x00000001895c7824 */ /* 0x040fe400078e02b9 */
[----:B------:R-:W-:Y:S04]  /*15e10*/  LDSM.16.M88.4 R52, [R137+0x3800] ;  /* 0x003800008934783b */ /* 0x000fe80000000200 */
[----:B------:R-:W-:Y:S04]  /*15e20*/  LDSM.16.M88.4 R36, [R92+0x2000] ;  /* 0x002000005c24783b */ /* 0x000fe80000000200 */
[----:B------:R-:W-:Y:S01]  /*15e30*/  LDSM.16.M88.4 R40, [R92+0x2800] ;  /* 0x002800005c28783b */ /* 0x000fe20000000200 */
[----:B------:R-:W-:-:S02]  /*15e40*/  IADD3 R0, R137, 0x2000, RZ ;  /* 0x0000200089007810 */ /* 0x000fc40007ffe0ff */
[----:B------:R-:W-:Y:S01]  /*15e50*/  IADD3 R138, R137, 0x2040, RZ ;  /* 0x00002040898a7810 */ /* 0x000fe20007ffe0ff */
[----:B------:R-:W-:Y:S01]  /*15e60*/  LDSM.16.M88.4 R56, [R92+0x3000] ;  /* 0x003000005c38783b */ /* 0x000fe20000000200 */
[----:B------:R-:W-:-:S03]  /*15e70*/  @P2 IADD3 R138, R0, -0x40, RZ ;  /* 0xffffffc0008a2810 */ /* 0x000fc60007ffe0ff */
[----:B------:R-:W-:Y:S04]  /*15e80*/  STL [R1+0x17c], R191 ;  /* 0x00017cbf01007387 */ /* 0x000fe80000100800 */
[----:B------:R-:W-:Y:S04]  /*15e90*/  LDSM.16.M88.4 R44, [R138] ;  /* 0x000000008a2c783b */ /* 0x000fe80000000200 */
[----:B------:R-:W-:Y:S01]  /*15ea0*/  LDSM.16.M88.4 R68, [R138+0x800] ;  /* 0x000800008a44783b */ /* 0x000fe20000000200 */
[----:B------:R-:W-:-:S03]  /*15eb0*/  IMAD.IADD R183, R185, 0x1, R138 ;  /* 0x00000001b9b77824 */ /* 0x000fc600078e028a */
[----:B------:R-:W-:Y:S04]  /*15ec0*/  LDSM.16.M88.4 R96, [R138+0x1800] ;  /* 0x001800008a60783b */ /* 0x000fe80000000200 */
[----:B------:R-:W-:Y:S04]  /*15ed0*/  LDSM.16.M88.4 R88, [R183] ;  /* 0x00000000b758783b */ /* 0x000fe80000000200 */
[----:B------:R-:W-:Y:S04]  /*15ee0*/  LDSM.16.M88.4 R76, [R138+0x1000] ;  /* 0x001000008a4c783b */ /* 0x000fe80000000200 */
[----:B------:R-:W-:Y:S04]  /*15ef0*/  STL [R1+0x178], R190 ;  /* 0x000178be01007387 */ /* 0x000fe80000100800 */
[----:B------:R-:W-:Y:S04]  /*15f00*/  STL [R1+0x174], R189 ;  /* 0x000174bd01007387 */ /* 0x000fe80000100800 */
[----:B------:R-:W-:Y:S04]  /*15f10*/  STL [R1+0x170], R172 ;  /* 0x000170ac01007387 */ /* 0x000fe80000100800 */
[----:B------:R-:W-:Y:S04]  /*15f20*/  STL [R1+0x16c], R135 ;  /* 0x00016c8701007387 */ /* 0x000fe80000100800 */
[----:B------:R-:W-:Y:S04]  /*15f30*/  STL [R1+0x168], R134 ;  /* 0x0001688601007387 */ /* 0x000fe80000100800 */
[----:B------:R-:W-:Y:S04]  /*15f40*/  STL [R1+0x164], R118 ;  /* 0x0001647601007387 */ /* 0x000fe80000100800 */
[----:B------:R-:W0:Y:S01]  /*15f50*/  LDGDEPBAR ;  /* 0x00000000000079af */ /* 0x000e220000000000 */
[----:B--2---:R-:W-:Y:S01]  /*15f60*/  IMAD.SHL.U32 R2, R2, 0x40, RZ ;  /* 0x0000004002027824 */ /* 0x004fe200078e00ff */
[----:B---3--:R-:W-:-:S04]  /*15f70*/  SHF.L.U32 R7, R7, 0x6, RZ ;  /* 0x0000000607077819 */ /* 0x008fc800000006ff */
[----:B------:R-:W-:Y:S02]  /*15f80*/  LOP3.LUT R2, R2, 0x1c0, RZ, 0xc0, !PT ;  /* 0x000001c002027812 */ /* 0x000fe400078ec0ff */
[----:B------:R-:W-:Y:S02]  /*15f90*/  LOP3.LUT R7, R7, 0xfffffe00, RZ, 0xc0, !PT ;  /* 0xfffffe0007077812 */ /* 0x000fe400078ec0ff */
[----:B------:R-:W-:Y:S02]  /*15fa0*/  LOP3.LUT R5, R2, 0x8, R6, 0xf8, !PT ;  /* 0x0000000802057812 */ /* 0x000fe400078ef806 */
[----:B------:R-:W-:-:S04]  /*15fb0*/  SHF.R.U32.HI R2, RZ, 0x3, R2 ;  /* 0x00000003ff027819 */ /* 0x000fc80000011602 */
[----:B------:R-:W-:Y:S01]  /*15fc0*/  LOP3.LUT R5, R5, R2, RZ, 0x3c, !PT ;  /* 0x0000000205057212 */ /* 0x000fe200078e3cff */
[----:B------:R-:W-:-:S05]  /*15fd0*/  IMAD R2, R9, 0x400, R7 ;  /* 0x0000040009027824 */ /* 0x000fca00078e0207 */
[----:B------:R-:W-:-:S05]  /*15fe0*/  IADD3 R2, R5, R2, RZ ;  /* 0x0000000205027210 */ /* 0x000fca0007ffe0ff */
[----:B------:R-:W-:-:S05]  /*15ff0*/  IMAD.SHL.U32 R184, R2, 0x2, RZ ;  /* 0x0000000202b87824 */ /* 0x000fca00078e00ff */
[----:B------:R-:W2:Y:S01]  /*16000*/  LDSM.16.M88.4 R8, [R184] ;  /* 0x00000000b808783b */ /* 0x000ea20000000200 */
[----:B------:R-:W-:-:S05]  /*16010*/  IMAD R6, R187, 0x2, R184 ;  /* 0x00000002bb067824 */ /* 0x000fca00078e02b8 */
[----:B------:R-:W3:Y:S01]  /*16020*/  LDSM.16.M88.4 R24, [R6] ;  /* 0x000000000618783b */ /* 0x000ee20000000200 */
[----:B------:R-:W-:Y:S01]  /*16030*/  LEA R3, R188, R184, 0x1 ;  /* 0x000000b8bc037211 */ /* 0x000fe200078e08ff */
[C---:B--2---:R-:W-:Y:S08]  /*16040*/  HMMA.16816.F32 R20, R8.reuse, R14, RZ ;  /* 0x0000000e0814723c */ /* 0x044ff000000018ff */
[C---:B-----5:R-:W-:Y:S08]  /*16050*/  HMMA.16816.F32 R28, R8.reuse, R12, RZ ;  /* 0x0000000c081c723c */ /* 0x060ff000000018ff */
[C---:B------:R-:W-:Y:S08]  /*16060*/  HMMA.16816.F32 R12, R8.reuse, R32, RZ ;  /* 0x00000020080c723c */ /* 0x040ff000000018ff */
[----:B------:R-:W-:Y:S08]  /*16070*/  HMMA.16816.F32 R32, R8, R34, RZ ;  /* 0x000000220820723c */ /* 0x000ff000000018ff */
[C---:B---3--:R-:W-:Y:S01]  /*16080*/  HMMA.16816.F32 R84, R24.reuse, R38, R20 ;  /* 0x000000261854723c */ /* 0x048fe20000001814 */
[----:B------:R-:W2:Y:S07]  /*16090*/  LDSM.16.M88.4 R20, [R3] ;  /* 0x000000000314783b */ /* 0x000eae0000000200 */
[C---:B------:R-:W-:Y:S08]  /*160a0*/  HMMA.16816.F32 R60, R24.reuse, R36, R28 ;  /* 0x00000024183c723c */ /* 0x040ff0000000181c */
[C---:B------:R-:W-:Y:S08]  /*160b0*/  HMMA.16816.F32 R80, R24.reuse, R40, R12 ;  /* 0x000000281850723c */ /* 0x040ff0000000180c */
[----:B------:R-:W-:Y:S01]  /*160c0*/  HMMA.16816.F32 R72, R24, R42, R32 ;  /* 0x0000002a1848723c */ /* 0x000fe20000001820 */
[----:B------:R-:W3:Y:S07]  /*160d0*/  LDSM.16.M88.4 R40, [R92+0x3800] ;  /* 0x003800005c28783b */ /* 0x000eee0000000200 */
[C---:B------:R-:W-:Y:S08]  /*160e0*/  HMMA.16816.F32 R36, R8.reuse, R50, RZ ;  /* 0x000000320824723c */ /* 0x040ff000000018ff */
[----:B------:R-:W-:Y:S01]  /*160f0*/  HMMA.16816.F32 R12, R8, R48, RZ ;  /* 0x00000030080c723c */ /* 0x000fe200000018ff */
[----:B------:R-:W-:-:S07]  /*16100*/  IMAD R186, R187, 0x2, R3 ;  /* 0x00000002bbba7824 */ /* 0x000fce00078e0203 */
[C---:B------:R-:W-:Y:S08]  /*16110*/  HMMA.16816.F32 R28, R8.reuse, R54, RZ ;  /* 0x00000036081c723c */ /* 0x040ff000000018ff */
[----:B------:R-:W-:Y:S08]  /*16120*/  HMMA.16816.F32 R32, R8, R52, RZ ;  /* 0x000000340820723c */ /* 0x000ff000000018ff */
[C---:B------:R-:W-:Y:S08]  /*16130*/  HMMA.16816.F32 R48, R24.reuse, R58, R36 ;  /* 0x0000003a1830723c */ /* 0x040ff00000001824 */
[----:B------:R-:W-:Y:S01]  /*16140*/  HMMA.16816.F32 R52, R24, R56, R12 ;  /* 0x000000381834723c */ /* 0x000fe2000000180c */
[----:B------:R-:W-:Y:S07]  /*16150*/  LDSM.16.M88.4 R12, [R186] ;  /* 0x00000000ba0c783b */ /* 0x000fee0000000200 */
[----:B--2---:R-:W-:Y:S01]  /*16160*/  HMMA.16816.F32 R36, R20, R44, R60 ;  /* 0x0000002c1424723c */ /* 0x004fe2000000183c */
[----:B------:R-:W2:Y:S07]  /*16170*/  LDSM.16.M88.4 R60, [R183+0x800] ;  /* 0x00080000b73c783b */ /* 0x000eae0000000200 */
[----:B---3--:R-:W-:Y:S08]  /*16180*/  HMMA.16816.F32 R112, R24, R42, R28 ;  /* 0x0000002a1870723c */ /* 0x008ff0000000181c */
[----:B------:R-:W-:Y:S08]  /*16190*/  HMMA.16816.F32 R28, R20, R68, R80 ;  /* 0x00000044141c723c */ /* 0x000ff00000001850 */
[----:B------:R-:W-:Y:S01]  /*161a0*/  HMMA.16816.F32 R64, R24, R40, R32 ;  /* 0x000000281840723c */ /* 0x000fe20000001820 */
[----:B------:R-:W-:Y:S07]  /*161b0*/  LDSM.16.M88.4 R40, [R183+0x1000] ;  /* 0x00100000b728783b */ /* 0x000fee0000000200 */
[C---:B------:R-:W-:Y:S08]  /*161c0*/  HMMA.16816.F32 R56, R20.reuse, R70, R72 ;  /* 0x000000461438723c */ /* 0x040ff00000001848 */
[----:B------:R-:W-:Y:S08]  /*161d0*/  HMMA.16816.F32 R32, R20, R46, R84 ;  /* 0x0000002e1420723c */ /* 0x000ff00000001854 */
[----:B--2---:R-:W-:Y:S01]  /*161e0*/  HMMA.16816.F32 R68, R12, R60, R28 ;  /* 0x0000003c0c44723c */ /* 0x004fe2000000181c */
[----:B------:R-:W2:Y:S07]  /*161f0*/  LDSM.16.M88.4 R28, [R137+0x5000] ;  /* 0x00500000891c783b */ /* 0x000eae0000000200 */
[----:B------:R-:W-:Y:S08]  /*16200*/  HMMA.16816.F32 R100, R20, R96, R64 ;  /* 0x000000601464723c */ /* 0x000ff00000001840 */
[----:B------:R-:W-:Y:S01]  /*16210*/  HMMA.16816.F32 R64, R12, R90, R32 ;  /* 0x0000005a0c40723c */ /* 0x000fe20000001820 */
[----:B------:R-:W3:Y:S07]  /*16220*/  LDSM.16.M88.4 R32, [R137+0x4800] ;  /* 0x004800008920783b */ /* 0x000eee0000000200 */
[----:B------:R-:W-:Y:S08]  /*16230*/  HMMA.16816.F32 R44, R20, R76, R52 ;  /* 0x0000004c142c723c */ /* 0x000ff00000001834 */
[----:B------:R-:W-:Y:S01]  /*16240*/  HMMA.16816.F32 R52, R12, R88, R36 ;  /* 0x000000580c34723c */ /* 0x000fe20000001824 */
[----:B------:R-:W1:Y:S07]  /*16250*/  LDSM.16.M88.4 R36, [R137+0x4000] ;  /* 0x004000008924783b */ /* 0x000e6e0000000200 */
[C---:B--2---:R-:W-:Y:S08]  /*16260*/  HMMA.16816.F32 R104, R8.reuse, R28, RZ ;  /* 0x0000001c0868723c */ /* 0x044ff000000018ff */
[----:B------:R-:W-:Y:S01]  /*16270*/  HMMA.16816.F32 R108, R8, R30, RZ ;  /* 0x0000001e086c723c */ /* 0x000fe200000018ff */
[----:B------:R-:W2:Y:S07]  /*16280*/  LDSM.16.M88.4 R28, [R137+0x8000] ;  /* 0x00800000891c783b */ /* 0x000eae0000000200 */
[----:B------:R-:W-:Y:S01]  /*16290*/  HMMA.16816.F32 R48, R20, R78, R48 ;  /* 0x0000004e1430723c */ /* 0x000fe20000001830 */
[----:B----4-:R-:W-:-:S04]  /*162a0*/  FMUL.FTZ R0, R52, R4 ;  /* 0x0000000434007220 */ /* 0x010fc80000410000 */
[----:B------:R4:W-:Y:S03]  /*162b0*/  MUFU.TANH R190, R0 ;  /* 0x0000000000be7308 */ /* 0x0009e60000002400 */
[C---:B---3--:R-:W-:Y:S08]  /*162c0*/  HMMA.16816.F32 R84, R8.reuse, R32, RZ ;  /* 0x000000200854723c */ /* 0x048ff000000018ff */
[----:B------:R-:W-:Y:S01]  /*162d0*/  HMMA.16816.F32 R88, R8, R34, RZ ;  /* 0x000000220858723c */ /* 0x000fe200000018ff */
[----:B------:R-:W3:Y:S01]  /*162e0*/  LDSM.16.M88.4 R32, [R137+0x7800] ;  /* 0x007800008920783b */ /* 0x000ee20000000200 */
[----:B----4-:R-:W-:-:S06]  /*162f0*/  FMUL.FTZ R0, R53, R4 ;  /* 0x0000000435007220 */ /* 0x010fcc0000410000 */
[C---:B------:R-:W-:Y:S01]  /*16300*/  HMMA.16816.F32 R60, R12.reuse, R62, R56 ;  /* 0x0000003e0c3c723c */ /* 0x040fe20000001838 */
[----:B------:R4:W-:Y:S07]  /*16310*/  MUFU.TANH R182, R0 ;  /* 0x0000000000b67308 */ /* 0x0009ee0000002400 */
[C---:B------:R-:W-:Y:S01]  /*16320*/  HMMA.16816.F32 R72, R12.reuse, R40, R44 ;  /* 0x000000280c48723c */ /* 0x040fe2000000182c */
[----:B------:R-:W-:Y:S07]  /*16330*/  LDSM.16.M88.4 R44, [R137+0x6800] ;  /* 0x00680000892c783b */ /* 0x000fee0000000200 */
[----:B------:R-:W-:Y:S01]  /*16340*/  HMMA.16816.F32 R80, R12, R42, R48 ;  /* 0x0000002a0c50723c */ /* 0x000fe20000001830 */
[----:B------:R-:W3:Y:S01]  /*16350*/  LDSM.16.M88.4 R40, [R137+0x5800] ;  /* 0x005800008928783b */ /* 0x000ee20000000200 */
[----:B----4-:R-:W-:-:S03]  /*16360*/  FMUL.FTZ R0, R54, R4 ;  /* 0x0000000436007220 */ /* 0x010fc60000410000 */
[----:B------:R-:W-:Y:S03]  /*16370*/  STL [R1+0x1a0], R16 ;  /* 0x0001a01001007387 */ /* 0x000fe60000100800 */
[C---:B-1----:R-:W-:Y:S01]  /*16380*/  HMMA.16816.F32 R56, R8.reuse, R36, RZ ;  /* 0x000000240838723c */ /* 0x042fe200000018ff */
[----:B------:R1:W-:Y:S07]  /*16390*/  MUFU.TANH R180, R0 ;  /* 0x0000000000b47308 */ /* 0x0003ee0000002400 */
[----:B------:R-:W-:Y:S01]  /*163a0*/  HMMA.16816.F32 R76, R8, R38, RZ ;  /* 0x00000026084c723c */ /* 0x000fe200000018ff */
[----:B------:R-:W4:Y:S04]  /*163b0*/  LDSM.16.M88.4 R36, [R137+0x7000] ;  /* 0x007000008924783b */ /* 0x000f280000000200 */
[----:B------:R-:W3:Y:S01]  /*163c0*/  LDSM.16.M88.4 R48, [R137+0x6000] ;  /* 0x006000008930783b */ /* 0x000ee20000000200 */
[----:B-1----:R-:W-:-:S03]  /*163d0*/  FMUL.FTZ R0, R55, R4 ;  /* 0x0000000437007220 */ /* 0x002fc60000410000 */
[----:B------:R-:W-:Y:S01]  /*163e0*/  STL [R1+0x19c], R17 ;  /* 0x00019c1101007387 */ /* 0x000fe20000100800 */
[----:B------:R1:W-:Y:S03]  /*163f0*/  MUFU.TANH R132, R0 ;  /* 0x0000000000847308 */ /* 0x0003e60000002400 */
[----:B------:R-:W-:Y:S01]  /*16400*/  STL [R1+0x1c0], R7 ;  /* 0x0001c00701007387 */ /* 0x000fe20000100800 */
[C---:B--2---:R-:W-:Y:S03]  /*16410*/  HMMA.16816.F32 R168, R8.reuse, R28, RZ ;  /* 0x0000001c08a8723c */ /* 0x044fe600000018ff */
[----:B------:R2:W-:Y:S04]  /*16420*/  STL [R1+0x138], R6 ;  /* 0x0001380601007387 */ /* 0x0005e80000100800 */
[----:B------:R-:W-:Y:S01]  /*16430*/  LDSM.16.M88.4 R52, [R138+0x2000] ;  /* 0x002000008a34783b */ /* 0x000fe20000000200 */
[----:B------:R-:W-:Y:S03]  /*16440*/  HMMA.16816.F32 R176, R8, R30, RZ ;  /* 0x0000001e08b0723c */ /* 0x000fe600000018ff */
[----:B------:R-:W3:Y:S01]  /*16450*/  LDSM.16.M88.4 R28, [R137+0x9800] ;  /* 0x00980000891c783b */ /* 0x000ee20000000200 */
[----:B-1----:R-:W-:-:S03]  /*16460*/  FMUL.FTZ R0, R64, R4 ;  /* 0x0000000440007220 */ /* 0x002fc60000410000 */
[----:B------:R-:W-:Y:S04]  /*16470*/  STL [R1+0x1a8], R188 ;  /* 0x0001a8bc01007387 */ /* 0x000fe80000100800 */
[----:B------:R-:W-:Y:S01]  /*16480*/  STL [R1+0x1a4], R184 ;  /* 0x0001a4b801007387 */ /* 0x000fe20000100800 */
[----:B--2---:R1:W-:Y:S03]  /*16490*/  MUFU.TANH R6, R0 ;  /* 0x0000000000067308 */ /* 0x0043e60000002400 */
[----:B------:R-:W-:Y:S04]  /*164a0*/  STL [R1+0x1ac], R185 ;  /* 0x0001acb901007387 */ /* 0x000fe80000100800 */
[----:B------:R-:W-:Y:S01]  /*164b0*/  STL [R1+0x1b4], R187 ;  /* 0x0001b4bb01007387 */ /* 0x000fe20000100800 */
[----:B-1----:R-:W-:-:S04]  /*164c0*/  FMUL.FTZ R0, R65, R4 ;  /* 0x0000000441007220 */ /* 0x002fc80000410000 */
[----:B------:R1:W-:Y:S01]  /*164d0*/  MUFU.TANH R246, R0 ;  /* 0x0000000000f67308 */ /* 0x0003e20000002400 */
[----:B------:R2:W-:Y:S01]  /*164e0*/  STL [R1+0x1b0], R3 ;  /* 0x0001b00301007387 */ /* 0x0005e20000100800 */
[----:B-1----:R-:W-:-:S06]  /*164f0*/  FMUL.FTZ R0, R66, R4 ;  /* 0x0000000442007220 */ /* 0x002fcc0000410000 */
[----:B--2---:R1:W-:Y:S01]  /*16500*/  MUFU.TANH R3, R0 ;  /* 0x0000000000037308 */ /* 0x0043e20000002400 */
[----:B---3--:R-:W-:Y:S01]  /*16510*/  HMMA.16816.F32 R160, R8, R32, RZ ;  /* 0x0000002008a0723c */ /* 0x008fe200000018ff */
[----:B-1----:R-:W-:-:S07]  /*16520*/  FMUL.FTZ R0, R67, R4 ;  /* 0x0000000443007220 */ /* 0x002fce0000410000 */
[C---:B------:R-:W-:Y:S01]  /*16530*/  HMMA.16816.F32 R164, R8.reuse, R34, RZ ;  /* 0x0000002208a4723c */ /* 0x040fe200000018ff */
[----:B------:R-:W1:Y:S01]  /*16540*/  LDSM.16.M88.4 R32, [R92+0x4000] ;  /* 0x004000005c20783b */ /* 0x000e620000000200 */
[----:B------:R2:W-:Y:S06]  /*16550*/  MUFU.TANH R233, R0 ;  /* 0x0000000000e97308 */ /* 0x0005ec0000002400 */
[C---:B------:R-:W-:Y:S08]  /*16560*/  HMMA.16816.F32 R120, R8.reuse, R40, RZ ;  /* 0x000000280878723c */ /* 0x040ff000000018ff */
[----:B------:R-:W-:Y:S01]  /*16570*/  HMMA.16816.F32 R124, R8, R42, RZ ;  /* 0x0000002a087c723c */ /* 0x000fe200000018ff */
[----:B------:R-:W3:Y:S01]  /*16580*/  LDSM.16.M88.4 R40, [R137+0x8800] ;  /* 0x008800008928783b */ /* 0x000ee20000000200 */
[----:B--2---:R-:W-:-:S06]  /*16590*/  FMUL.FTZ R0, R68, R4 ;  /* 0x0000000444007220 */ /* 0x004fcc0000410000 */
[C---:B----4-:R-:W-:Y:S01]  /*165a0*/  HMMA.16816.F32 R152, R8.reuse, R36, RZ ;  /* 0x000000240898723c */ /* 0x050fe200000018ff */
[----:B------:R2:W-:Y:S07]  /*165b0*/  MUFU.TANH R232, R0 ;  /* 0x0000000000e87308 */ /* 0x0005ee0000002400 */
[C---:B------:R-:W-:Y:S01]  /*165c0*/  HMMA.16816.F32 R156, R8.reuse, R38, RZ ;  /* 0x00000026089c723c */ /* 0x040fe200000018ff */
[----:B------:R-:W4:Y:S07]  /*165d0*/  LDSM.16.M88.4 R36, [R137+0x9000] ;  /* 0x009000008924783b */ /* 0x000f2e0000000200 */
[----:B------:R-:W-:Y:S01]  /*165e0*/  HMMA.16816.F32 R144, R8, R44, RZ ;  /* 0x0000002c0890723c */ /* 0x000fe200000018ff */
[----:B--2---:R-:W-:-:S07]  /*165f0*/  FMUL.FTZ R0, R69, R4 ;  /* 0x0000000445007220 */ /* 0x004fce0000410000 */
[C---:B------:R-:W-:Y:S01]  /*16600*/  HMMA.16816.F32 R148, R8.reuse, R46, RZ ;  /* 0x0000002e0894723c */ /* 0x040fe200000018ff */
[----:B------:R2:W-:Y:S01]  /*16610*/  MUFU.TANH R7, R0 ;  /* 0x0000000000077308 */ /* 0x0005e20000002400 */
[----:B------:R-:W1:Y:S06]  /*16620*/  LDSM.16.M88.4 R44, [R183+0x1800] ;  /* 0x00180000b72c783b */ /* 0x000e6c0000000200 */
[C---:B------:R-:W-:Y:S08]  /*16630*/  HMMA.16816.F32 R128, R8.reuse, R48, RZ ;  /* 0x000000300880723c */ /* 0x040ff000000018ff */
[C---:B------:R-:W-:Y:S01]  /*16640*/  HMMA.16816.F32 R140, R8.reuse, R50, RZ ;  /* 0x00000032088c723c */ /* 0x040fe200000018ff */
[-C--:B--2---:R-:W-:Y:S01]  /*16650*/  FMUL.FTZ R0, R70, R4.reuse ;  /* 0x0000000446007220 */ /* 0x084fe20000410000 */
[----:B------:R2:W-:Y:S03]  /*16660*/  STL [R1+0x1b8], R186 ;  /* 0x0001b8ba01007387 */ /* 0x0005e60000100800 */
[----:B------:R3:W-:Y:S01]  /*16670*/  MUFU.TANH R231, R0 ;  /* 0x0000000000e77308 */ /* 0x0007e20000002400 */
[----:B------:R-:W-:Y:S02]  /*16680*/  LDSM.16.M88.4 R64, [R138+0x2800] ;  /* 0x002800008a40783b */ /* 0x000fe40000000200 */
[----:B------:R-:W-:Y:S01]  /*16690*/  HMMA.16816.F32 R48, R8, R30, RZ ;  /* 0x0000001e0830723c */ /* 0x000fe200000018ff */
[----:B---3--:R-:W-:-:S04]  /*166a0*/  FMUL.FTZ R0, R71, R4 ;  /* 0x0000000447007220 */ /* 0x008fc80000410000 */
[----:B------:R3:W-:Y:S02]  /*166b0*/  MUFU.TANH R95, R0 ;  /* 0x00000000005f7308 */ /* 0x0007e40000002400 */
[----:B---3--:R-:W-:-:S06]  /*166c0*/  FMUL.FTZ R0, R60, R4 ;  /* 0x000000043c007220 */ /* 0x008fcc0000410000 */
[----:B------:R3:W-:Y:S02]  /*166d0*/  MUFU.TANH R97, R0 ;  /* 0x0000000000617308 */ /* 0x0007e40000002400 */
[----:B---3--:R-:W-:-:S06]  /*166e0*/  FMUL.FTZ R0, R61, R4 ;  /* 0x000000043d007220 */ /* 0x008fcc0000410000 */
[----:B------:R3:W-:Y:S02]  /*166f0*/  MUFU.TANH R237, R0 ;  /* 0x0000000000ed7308 */ /* 0x0007e40000002400 */
[----:B---3--:R-:W-:-:S06]  /*16700*/  FMUL.FTZ R0, R62, R4 ;  /* 0x000000043e007220 */ /* 0x008fcc0000410000 */
[----:B------:R3:W-:Y:S01]  /*16710*/  MUFU.TANH R250, R0 ;  /* 0x0000000000fa7308 */ /* 0x0007e20000002400 */
[----:B------:R-:W-:Y:S01]  /*16720*/  HMMA.16816.F32 R208, R8, R28, RZ ;  /* 0x0000001c08d0723c */ /* 0x000fe200000018ff */
[----:B--2---:R-:W-:Y:S02]  /*16730*/  IMAD.MOV.U32 R186, RZ, RZ, R49 ;  /* 0x000000ffffba7224 */ /* 0x004fe400078e0031 */
[----:B---3--:R-:W-:Y:S01]  /*16740*/  FMUL.FTZ R0, R63, R4 ;  /* 0x000000043f007220 */ /* 0x008fe20000410000 */
[----:B------:R-:W-:Y:S01]  /*16750*/  MOV R191, R51 ;  /* 0x0000003300bf7202 */ /* 0x000fe20000000f00 */
[----:B------:R-:W-:-:S03]  /*16760*/  IMAD.MOV.U32 R249, RZ, RZ, R48 ;  /* 0x000000fffff97224 */ /* 0x000fc600078e0030 */
[----:B-1----:R-:W-:Y:S01]  /*16770*/  HMMA.16816.F32 R28, R24, R32, R56 ;  /* 0x00000020181c723c */ /* 0x002fe20000001838 */
[----:B------:R1:W-:Y:S01]  /*16780*/  MUFU.TANH R16, R0 ;  /* 0x0000000000107308 */ /* 0x0003e20000002400 */
[----:B------:R-:W-:Y:S01]  /*16790*/  IMAD.MOV.U32 R135, RZ, RZ, R50 ;  /* 0x000000ffff877224 */ /* 0x000fe200078e0032 */
[----:B------:R-:W-:Y:S04]  /*167a0*/  LDSM.16.M88.4 R56, [R183+0x2000] ;  /* 0x00200000b738783b */ /* 0x000fe80000000200 */
[----:B------:R-:W2:Y:S01]  /*167b0*/  LDSM.16.M88.4 R48, [R92+0x4800] ;  /* 0x004800005c30783b */ /* 0x000ea20000000200 */
[----:B------:R-:W-:Y:S01]  /*167c0*/  HMMA.16816.F32 R192, R8, R40, RZ ;  /* 0x0000002808c0723c */ /* 0x000fe200000018ff */
[----:B------:R-:W-:Y:S02]  /*167d0*/  IADD3 R2, R116, R94, RZ ;  /* 0x0000005e74027210 */ /* 0x000fe40007ffe0ff */
[----:B------:R-:W3:Y:S01]  /*167e0*/  LDSM.16.M88.4 R60, [R92+0x5000] ;  /* 0x005000005c3c783b */ /* 0x000ee20000000200 */
[----:B-1----:R-:W-:-:S04]  /*167f0*/  FMUL.FTZ R0, R72, R4 ;  /* 0x0000000448007220 */ /* 0x002fc80000410000 */
[----:B------:R1:W-:Y:S01]  /*16800*/  MUFU.TANH R223, R0 ;  /* 0x0000000000df7308 */ /* 0x0003e20000002400 */
[C---:B------:R-:W-:Y:S08]  /*16810*/  HMMA.16816.F32 R196, R8.reuse, R42, RZ ;  /* 0x0000002a08c4723c */ /* 0x040ff000000018ff */
[----:B----4-:R-:W-:Y:S01]  /*16820*/  HMMA.16816.F32 R200, R8, R36, RZ ;  /* 0x0000002408c8723c */ /* 0x010fe200000018ff */
[----:B-1----:R-:W-:-:S07]  /*16830*/  FMUL.FTZ R0, R73, R4 ;  /* 0x0000000449007220 */ /* 0x002fce0000410000 */
[----:B------:R-:W-:Y:S01]  /*16840*/  HMMA.16816.F32 R204, R8, R38, RZ ;  /* 0x0000002608cc723c */ /* 0x000fe200000018ff */
[----:B------:R1:W-:Y:S07]  /*16850*/  MUFU.TANH R213, R0 ;  /* 0x0000000000d57308 */ /* 0x0003ee0000002400 */
[----:B------:R-:W-:Y:S01]  /*16860*/  HMMA.16816.F32 R8, R20, R98, R112 ;  /* 0x000000621408723c */ /* 0x000fe20000001870 */
[----:B-1----:R-:W-:-:S07]  /*16870*/  FMUL.FTZ R0, R74, R4 ;  /* 0x000000044a007220 */ /* 0x002fce0000410000 */
[----:B------:R-:W-:Y:S01]  /*16880*/  HMMA.16816.F32 R40, R12, R44, R100 ;  /* 0x0000002c0c28723c */ /* 0x000fe20000001864 */
[----:B------:R1:W-:Y:S02]  /*16890*/  MUFU.TANH R222, R0 ;  /* 0x0000000000de7308 */ /* 0x0003e40000002400 */
[----:B-1----:R-:W-:-:S06]  /*168a0*/  FMUL.FTZ R0, R75, R4 ;  /* 0x000000044b007220 */ /* 0x002fcc0000410000 */
[----:B------:R1:W-:Y:S01]  /*168b0*/  MUFU.TANH R234, R0 ;  /* 0x0000000000ea7308 */ /* 0x0003e20000002400 */
[----:B------:R-:W-:Y:S01]  /*168c0*/  HMMA.16816.F32 R36, R24, R34, R76 ;  /* 0x000000221824723c */ /* 0x000fe2000000184c */
[----:B-1----:R-:W-:-:S06]  /*168d0*/  FMUL.FTZ R0, R80, R4 ;  /* 0x0000000450007220 */ /* 0x002fcc0000410000 */
[----:B------:R1:W-:Y:S01]  /*168e0*/  MUFU.TANH R18, R0 ;  /* 0x0000000000127308 */ /* 0x0003e20000002400 */
[----:B------:R-:W-:Y:S01]  /*168f0*/  HMMA.16816.F32 R32, R20, R52, R28 ;  /* 0x000000341420723c */ /* 0x000fe2000000181c */
[----:B-1----:R-:W-:-:S06]  /*16900*/  FMUL.FTZ R0, R81, R4 ;  /* 0x0000000451007220 */ /* 0x002fcc0000410000 */
[----:B------:R1:W-:Y:S01]  /*16910*/  MUFU.TANH R244, R0 ;  /* 0x0000000000f47308 */ /* 0x0003e20000002400 */
[----:B------:R-:W-:Y:S01]  /*16920*/  HMMA.16816.F32 R28, R12, R46, R8 ;  /* 0x0000002e0c1c723c */ /* 0x000fe20000001808 */
[----:B------:R-:W-:Y:S01]  /*16930*/  LDSM.16.M88.4 R44, [R92+0x6000] ;  /* 0x006000005c2c783b */ /* 0x000fe20000000200 */
[----:B-1----:R-:W-:-:S05]  /*16940*/  FMUL.FTZ R0, R82, R4 ;  /* 0x0000000452007220 */ /* 0x002fca0000410000 */
[----:B------:R1:W4:Y:S01]  /*16950*/  MUFU.TANH R17, R0 ;  /* 0x0000000000117308 */ /* 0x0003220000002400 */
[----:B--2---:R-:W-:Y:S01]  /*16960*/  HMMA.16816.F32 R8, R24, R48, R84 ;  /* 0x000000301808723c */ /* 0x004fe20000001854 */
        /* <DEDUP_REMOVED lines=8> */
[----:B------:R1:W-:Y:S01]  /*169f0*/  MUFU.TANH R221, R0 ;  /* 0x0000000000dd7308 */ /* 0x0003e20000002400 */
[----:B------:R-:W-:Y:S01]  /*16a00*/  HMMA.16816.F32 R32, R12, R56, R32 ;  /* 0x000000380c20723c */ /* 0x000fe20000001820 */
[----:B-1----:R-:W-:-:S06]  /*16a10*/  FMUL.FTZ R0, R42, R4 ;  /* 0x000000042a007220 */ /* 0x002fcc0000410000 */
[----:B------:R1:W-:Y:S02]  /*16a20*/  MUFU.TANH R94, R0 ;  /* 0x00000000005e7308 */ /* 0x0003e40000002400 */
[-C--:B-1----:R-:W-:Y:S02]  /*16a30*/  FMUL.FTZ R0, R43, R4.reuse ;  /* 0x000000042b007220 */ /* 0x082fe40000410000 */
[----:B------:R-:W1:Y:S04]  /*16a40*/  LDSM.16.M88.4 R40, [R92+0x5800] ;  /* 0x005800005c28783b */ /* 0x000e680000000200 */
[----:B------:R2:W-:Y:S01]  /*16a50*/  MUFU.TANH R251, R0 ;  /* 0x0000000000fb7308 */ /* 0x0005e20000002400 */
[----:B------:R-:W-:Y:S01]  /*16a60*/  HMMA.16816.F32 R8, R20, R64, R8 ;  /* 0x000000401408723c */ /* 0x000fe20000001808 */
        /* <DEDUP_REMOVED lines=9> */
[----:B------:R1:W-:Y:S01]  /*16b00*/  MUFU.TANH R96, R0 ;  /* 0x0000000000607308 */ /* 0x0003e20000002400 */
[----:B------:R-:W-:Y:S01]  /*16b10*/  LDSM.16.M88.4 R36, [R92+0x6800] ;  /* 0x006800005c24783b */ /* 0x000fe20000000200 */
[----:B-1----:R-:W-:-:S06]  /*16b20*/  FMUL.FTZ R0, R32, R4 ;  /* 0x0000000420007220 */ /* 0x002fcc0000410000 */
[----:B------:R1:W-:Y:S01]  /*16b30*/  MUFU.TANH R235, R0 ;  /* 0x0000000000eb7308 */ /* 0x0003e20000002400 */
[----:B---3--:R-:W-:Y:S01]  /*16b40*/  HMMA.16816.F32 R52, R24, R60, R104 ;  /* 0x0000003c1834723c */ /* 0x008fe20000001868 */
[----:B-1----:R-:W-:-:S06]  /*16b50*/  FMUL.FTZ R0, R33, R4 ;  /* 0x0000000421007220 */ /* 0x002fcc0000410000 */
[----:B------:R1:W-:Y:S01]  /*16b60*/  MUFU.TANH R188, R0 ;  /* 0x0000000000bc7308 */ /* 0x0003e20000002400 */
[----:B------:R-:W-:Y:S01]  /*16b70*/  HMMA.16816.F32 R72, R24, R40, R120 ;  /* 0x000000281848723c */ /* 0x000fe20000001878 */
[----:B-1----:R-:W-:-:S06]  /*16b80*/  FMUL.FTZ R0, R34, R4 ;  /* 0x0000000422007220 */ /* 0x002fcc0000410000 */
[----:B------:R1:W-:Y:S02]  /*16b90*/  MUFU.TANH R172, R0 ;  /* 0x0000000000ac7308 */ /* 0x0003e40000002400 */
[-C--:B-1----:R-:W-:Y:S02]  /*16ba0*/  FMUL.FTZ R0, R35, R4.reuse ;  /* 0x0000000423007220 */ /* 0x082fe40000410000 */
[----:B------:R-:W-:Y:S04]  /*16bb0*/  HMMA.16816.F32 R32, R12, R48, R8 ;  /* 0x000000300c20723c */ /* 0x000fe80000001808 */
[----:B------:R1:W-:Y:S04]  /*16bc0*/  MUFU.TANH R219, R0 ;  /* 0x0000000000db7308 */ /* 0x0003e80000002400 */
[----:B------:R-:W-:Y:S08]  /*16bd0*/  HMMA.16816.F32 R8, R20, R66, R68 ;  /* 0x000000421408723c */ /* 0x000ff00000001844 */
[----:B------:R-:W-:Y:S01]  /*16be0*/  HMMA.16816.F32 R64, R24, R42, R124 ;  /* 0x0000002a1840723c */ /* 0x000fe2000000187c */
[----:B------:R-:W3:Y:S01]  /*16bf0*/  LDSM.16.M88.4 R40, [R183+0x3000] ;  /* 0x00300000b728783b */ /* 0x000ee20000000200 */
[----:B-1----:R-:W-:-:S04]  /*16c00*/  FMUL.FTZ R0, R28, R4 ;  /* 0x000000041c007220 */ /* 0x002fc80000410000 */
[----:B------:R1:W-:Y:S02]  /*16c10*/  MUFU.TANH R242, R0 ;  /* 0x0000000000f27308 */ /* 0x0003e40000002400 */
[----:B------:R-:W-:Y:S01]  /*16c20*/  HMMA.16816.F32 R60, R24, R62, R108 ;  /* 0x0000003e183c723c */ /* 0x000fe2000000186c */
[----:B-1----:R-:W-:-:S05]  /*16c30*/  FMUL.FTZ R0, R29, R4 ;  /* 0x000000041d007220 */ /* 0x002fca0000410000 */
[----:B------:R1:W-:Y:S02]  /*16c40*/  MUFU.TANH R181, R0 ;  /* 0x0000000000b57308 */ /* 0x0003e40000002400 */
[----:B------:R-:W-:Y:S01]  /*16c50*/  HMMA.16816.F32 R8, R12, R50, R8 ;  /* 0x000000320c08723c */ /* 0x000fe20000001808 */
[----:B------:R-:W-:Y:S01]  /*16c60*/  LDSM.16.M88.4 R48, [R138+0x3800] ;  /* 0x003800008a30783b */ /* 0x000fe20000000200 */
[----:B-1----:R-:W-:-:S04]  /*16c70*/  FMUL.FTZ R0, R30, R4 ;  /* 0x000000041e007220 */ /* 0x002fc80000410000 */
[----:B------:R1:W-:Y:S02]  /*16c80*/  MUFU.TANH R125, R0 ;  /* 0x00000000007d7308 */ /* 0x0003e40000002400 */
[-C--:B-1----:R-:W-:Y:S02]  /*16c90*/  FMUL.FTZ R0, R31, R4.reuse ;  /* 0x000000041f007220 */ /* 0x082fe40000410000 */
[----:B--2---:R-:W-:Y:S01]  /*16ca0*/  HMMA.16816.F32 R28, R20, R56, R52 ;  /* 0x00000038141c723c */ /* 0x004fe20000001834 */
[----:B------:R-:W1:Y:S03]  /*16cb0*/  LDSM.16.M88.4 R52, [R92+0x7000] ;  /* 0x007000005c34783b */ /* 0x000e660000000200 */
[----:B------:R2:W-:Y:S04]  /*16cc0*/  MUFU.TANH R184, R0 ;  /* 0x0000000000b87308 */ /* 0x0005e80000002400 */
[----:B------:R-:W-:Y:S01]  /*16cd0*/  HMMA.16816.F32 R76, R24, R44, R128 ;  /* 0x0000002c184c723c */ /* 0x000fe20000001880 */
[----:B--2---:R-:W-:-:S04]  /*16ce0*/  FMUL.FTZ R0, R32, R4 ;  /* 0x0000000420007220 */ /* 0x004fc80000410000 */
[----:B------:R2:W-:Y:S02]  /*16cf0*/  MUFU.TANH R84, R0 ;  /* 0x0000000000547308 */ /* 0x0005e40000002400 */
[----:B--2---:R-:W-:-:S06]  /*16d00*/  FMUL.FTZ R0, R33, R4 ;  /* 0x0000000421007220 */ /* 0x004fcc0000410000 */
[----:B------:R2:W1:Y:S02]  /*16d10*/  MUFU.TANH R44, R0 ;  /* 0x00000000002c7308 */ /* 0x0004640000002400 */
[----:B--2---:R-:W-:-:S06]  /*16d20*/  FMUL.FTZ R0, R34, R4 ;  /* 0x0000000422007220 */ /* 0x004fcc0000410000 */
[----:B------:R2:W-:Y:S02]  /*16d30*/  MUFU.TANH R124, R0 ;  /* 0x00000000007c7308 */ /* 0x0005e40000002400 */
[-C--:B--2---:R-:W-:Y:S02]  /*16d40*/  FMUL.FTZ R0, R35, R4.reuse ;  /* 0x0000000423007220 */ /* 0x084fe40000410000 */
[----:B---3--:R-:W-:Y:S08]  /*16d50*/  HMMA.16816.F32 R32, R12, R40, R28 ;  /* 0x000000280c20723c */ /* 0x008ff0000000181c */
[----:B------:R-:W-:Y:S01]  /*16d60*/  HMMA.16816.F32 R28, R20, R58, R60 ;  /* 0x0000003a141c723c */ /* 0x000fe2000000183c */
[----:B------:R2:W-:Y:S01]  /*16d70*/  MUFU.TANH R248, R0 ;  /* 0x0000000000f87308 */ /* 0x0005e20000002400 */
[----:B------:R-:W3:Y:S04]  /*16d80*/  LDSM.16.M88.4 R60, [R183+0x3800] ;  /* 0x00380000b73c783b */ /* 0x000ee80000000200 */
[----:B------:R-:W-:Y:S02]  /*16d90*/  LDSM.16.M88.4 R56, [R92+0x8800] ;  /* 0x008800005c38783b */ /* 0x000fe40000000200 */
[----:B------:R-:W-:Y:S01]  /*16da0*/  HMMA.16816.F32 R68, R24, R46, R140 ;  /* 0x0000002e1844723c */ /* 0x000fe2000000188c */
[----:B--2---:R-:W-:-:S04]  /*16db0*/  FMUL.FTZ R0, R8, R4 ;  /* 0x0000000408007220 */ /* 0x004fc80000410000 */
[----:B------:R2:W1:Y:S02]  /*16dc0*/  MUFU.TANH R85, R0 ;  /* 0x0000000000557308 */ /* 0x0004640000002400 */
[----:B----4-:R-:W-:Y:S01]  /*16dd0*/  MOV R140, R17 ;  /* 0x00000011008c7202 */ /* 0x010fe20000000f00 */
[----:B------:R-:W-:Y:S01]  /*16de0*/  HMMA.16816.F32 R80, R24, R36, R144 ;  /* 0x000000241850723c */ /* 0x000fe20000001890 */
[----:B--2---:R-:W-:-:S04]  /*16df0*/  FMUL.FTZ R0, R9, R4 ;  /* 0x0000000409007220 */ /* 0x004fc80000410000 */
[----:B------:R2:W-:Y:S03]  /*16e00*/  MUFU.TANH R17, R0 ;  /* 0x0000000000117308 */ /* 0x0005e60000002400 */
[C---:B------:R-:W-:Y:S08]  /*16e10*/  HMMA.16816.F32 R108, R24.reuse, R38, R148 ;  /* 0x00000026186c723c */ /* 0x040ff00000001894 */
[----:B-1----:R-:W-:Y:S01]  /*16e20*/  HMMA.16816.F32 R112, R24, R52, R152 ;  /* 0x000000341870723c */ /* 0x002fe20000001898 */
[----:B--2---:R-:W-:-:S07]  /*16e30*/  FMUL.FTZ R0, R10, R4 ;  /* 0x000000040a007220 */ /* 0x004fce0000410000 */
[----:B------:R-:W-:Y:S01]  /*16e40*/  HMMA.16816.F32 R36, R20, R48, R72 ;  /* 0x000000301424723c */ /* 0x000fe20000001848 */
[----:B------:R1:W-:Y:S01]  /*16e50*/  MUFU.TANH R118, R0 ;  /* 0x0000000000767308 */ /* 0x0003e20000002400 */
[----:B------:R-:W-:Y:S02]  /*16e60*/  IMAD.MOV.U32 R155, RZ, RZ, R44 ;  /* 0x000000ffff9b7224 */ /* 0x000fe400078e002c */
[----:B------:R-:W-:Y:S01]  /*16e70*/  LDSM.16.M88.4 R44, [R92+0x7800] ;  /* 0x007800005c2c783b */ /* 0x000fe20000000200 */
[----:B-1----:R-:W-:-:S03]  /*16e80*/  FMUL.FTZ R0, R11, R4 ;  /* 0x000000040b007220 */ /* 0x002fc60000410000 */
[----:B------:R-:W-:Y:S01]  /*16e90*/  HMMA.16816.F32 R8, R12, R42, R28 ;  /* 0x0000002a0c08723c */ /* 0x000fe2000000181c */
[----:B------:R-:W1:Y:S01]  /*16ea0*/  LDSM.16.M88.4 R40, [R138+0x4000] ;  /* 0x004000008a28783b */ /* 0x000e620000000200 */
[----:B------:R2:W-:Y:S02]  /*16eb0*/  MUFU.TANH R147, R0 ;  /* 0x0000000000937308 */ /* 0x0005e40000002400 */
[----:B--2---:R-:W-:-:S06]  /*16ec0*/  FMUL.FTZ R0, R32, R4 ;  /* 0x0000000420007220 */ /* 0x004fcc0000410000 */
[----:B------:R2:W4:Y:S01]  /*16ed0*/  MUFU.TANH R120, R0 ;  /* 0x0000000000787308 */ /* 0x0005220000002400 */
[----:B------:R-:W-:Y:S01]  /*16ee0*/  HMMA.16816.F32 R28, R20, R50, R64 ;  /* 0x00000032141c723c */ /* 0x000fe20000001840 */
[----:B------:R-:W1:Y:S01]  /*16ef0*/  LDSM.16.M88.4 R48, [R92+0x8000] ;  /* 0x008000005c30783b */ /* 0x000e620000000200 */
[----:B--2---:R-:W-:-:S05]  /*16f00*/  FMUL.FTZ R0, R33, R4 ;  /* 0x0000000421007220 */ /* 0x004fca0000410000 */
[----:B------:R2:W-:Y:S01]  /*16f10*/  MUFU.TANH R252, R0 ;  /* 0x0000000000fc7308 */ /* 0x0005e20000002400 */
[----:B------:R-:W-:Y:S01]  /*16f20*/  HMMA.16816.F32 R104, R24, R54, R156 ;  /* 0x000000361868723c */ /* 0x000fe2000000189c */
[----:B------:R-:W1:Y:S01]  /*16f30*/  LDSM.16.M88.4 R52, [R183+0x4000] ;  /* 0x00400000b734783b */ /* 0x000e620000000200 */
[----:B--2---:R-:W-:-:S05]  /*16f40*/  FMUL.FTZ R0, R34, R4 ;  /* 0x0000000422007220 */ /* 0x004fca0000410000 */
[----:B------:R2:W-:Y:S02]  /*16f50*/  MUFU.TANH R189, R0 ;  /* 0x0000000000bd7308 */ /* 0x0005e40000002400 */
[-C--:B--2---:R-:W-:Y:S02]  /*16f60*/  FMUL.FTZ R0, R35, R4.reuse ;  /* 0x0000000423007220 */ /* 0x084fe40000410000 */
[----:B---3--:R-:W-:Y:S04]  /*16f70*/  HMMA.16816.F32 R32, R12, R60, R36 ;  /* 0x0000003c0c20723c */ /* 0x008fe80000001824 */
[----:B------:R2:W-:Y:S02]  /*16f80*/  MUFU.TANH R142, R0 ;  /* 0x00000000008e7308 */ /* 0x0005e40000002400 */
[----:B--2---:R-:W-:-:S06]  /*16f90*/  FMUL.FTZ R0, R8, R4 ;  /* 0x0000000408007220 */ /* 0x004fcc0000410000 */
[----:B------:R2:W-:Y:S01]  /*16fa0*/  MUFU.TANH R129, R0 ;  /* 0x0000000000817308 */ /* 0x0005e20000002400 */
[----:B-1----:R-:W-:Y:S01]  /*16fb0*/  HMMA.16816.F32 R36, R20, R40, R76 ;  /* 0x000000281424723c */ /* 0x002fe2000000184c */
[----:B--2---:R-:W-:-:S06]  /*16fc0*/  FMUL.FTZ R0, R9, R4 ;  /* 0x0000000409007220 */ /* 0x004fcc0000410000 */
[----:B------:R1:W-:Y:S01]  /*16fd0*/  MUFU.TANH R145, R0 ;  /* 0x0000000000917308 */ /* 0x0003e20000002400 */
[C---:B------:R-:W-:Y:S08]  /*16fe0*/  HMMA.16816.F32 R64, R24.reuse, R44, R160 ;  /* 0x0000002c1840723c */ /* 0x040ff000000018a0 */
[----:B------:R-:W-:Y:S01]  /*16ff0*/  HMMA.16816.F32 R100, R24, R46, R164 ;  /* 0x0000002e1864723c */ /* 0x000fe200000018a4 */
[----:B------:R-:W2:Y:S01]  /*17000*/  LDSM.16.M88.4 R44, [R138+0x4800] ;  /* 0x004800008a2c783b */ /* 0x000ea20000000200 */
[----:B-1----:R-:W-:-:S04]  /*17010*/  FMUL.FTZ R0, R10, R4 ;  /* 0x000000040a007220 */ /* 0x002fc80000410000 */
[----:B------:R1:W-:Y:S02]  /*17020*/  MUFU.TANH R134, R0 ;  /* 0x0000000000867308 */ /* 0x0003e40000002400 */
[----:B-1----:R-:W-:Y:S02]  /*17030*/  FMUL.FTZ R0, R11, R4 ;  /* 0x000000040b007220 */ /* 0x002fe40000410000 */
[----:B------:R-:W-:Y:S01]  /*17040*/  HMMA.16816.F32 R8, R12, R62, R28 ;  /* 0x0000003e0c08723c */ /* 0x000fe2000000181c */
[----:B------:R-:W-:-:S03]  /*17050*/  MOV R154, R97 ;  /* 0x00000061009a7202 */ /* 0x000fc60000000f00 */
[----:B------:R1:W-:Y:S01]  /*17060*/  MUFU.TANH R166, R0 ;  /* 0x0000000000a67308 */ /* 0x0003e20000002400 */
[----:B------:R-:W-:Y:S02]  /*17070*/  IMAD.MOV.U32 R148, RZ, RZ, R96 ;  /* 0x000000ffff947224 */ /* 0x000fe400078e0060 */
[----:B------:R-:W-:Y:S01]  /*17080*/  IMAD.MOV.U32 R143, RZ, RZ, R84 ;  /* 0x000000ffff8f7224 */ /* 0x000fe200078e0054 */
[----:B------:R-:W-:Y:S01]  /*17090*/  HMMA.16816.F32 R88, R24, R48, R168 ;  /* 0x000000301858723c */ /* 0x000fe200000018a8 */
[----:B------:R-:W-:Y:S01]  /*170a0*/  IMAD.MOV.U32 R162, RZ, RZ, R244 ;  /* 0x000000ffffa27224 */ /* 0x000fe200078e00f4 */
[----:B------:R-:W-:Y:S02]  /*170b0*/  MOV R167, R242 ;  /* 0x000000f200a77202 */ /* 0x000fe40000000f00 */
[----:B------:R-:W-:Y:S01]  /*170c0*/  MOV R126, R224 ;  /* 0x000000e0007e7202 */ /* 0x000fe20000000f00 */
[----:B------:R-:W-:Y:S01]  /*170d0*/  IMAD.MOV.U32 R156, RZ, RZ, R235 ;  /* 0x000000ffff9c7224 */ /* 0x000fe200078e00eb */
[----:B------:R-:W-:Y:S01]  /*170e0*/  LDSM.16.M88.4 R60, [R138+0x6800] ;  /* 0x006800008a3c783b */ /* 0x000fe20000000200 */
[----:B-1----:R-:W-:-:S04]  /*170f0*/  FMUL.FTZ R0, R32, R4 ;  /* 0x0000000420007220 */ /* 0x002fc80000410000 */
[----:B------:R1:W-:Y:S01]  /*17100*/  MUFU.TANH R152, R0 ;  /* 0x0000000000987308 */ /* 0x0003e20000002400 */
[----:B------:R-:W-:Y:S01]  /*17110*/  HMMA.16816.F32 R28, R20, R42, R68 ;  /* 0x0000002a141c723c */ /* 0x000fe20000001844 */
[----:B------:R-:W3:Y:S01]  /*17120*/  LDSM.16.M88.4 R40, [R183+0x4800] ;  /* 0x00480000b728783b */ /* 0x000ee20000000200 */
[----:B-1----:R-:W-:-:S05]  /*17130*/  FMUL.FTZ R0, R33, R4 ;  /* 0x0000000421007220 */ /* 0x002fca0000410000 */
[----:B------:R1:W-:Y:S01]  /*17140*/  MUFU.TANH R149, R0 ;  /* 0x0000000000957308 */ /* 0x0003e20000002400 */
[----:B------:R-:W-:Y:S01]  /*17150*/  HMMA.16816.F32 R96, R24, R50, R176 ;  /* 0x000000321860723c */ /* 0x000fe200000018b0 */
[----:B------:R-:W-:Y:S01]  /*17160*/  IMAD.MOV.U32 R168, RZ, RZ, R85 ;  /* 0x000000ffffa87224 */ /* 0x000fe200078e0055 */
[----:B------:R-:W-:Y:S01]  /*17170*/  LDSM.16.M88.4 R48, [R92+0x9000] ;  /* 0x009000005c30783b */ /* 0x000fe20000000200 */
[----:B-1----:R-:W-:-:S04]  /*17180*/  FMUL.FTZ R0, R34, R4 ;  /* 0x0000000422007220 */ /* 0x002fc80000410000 */
[----:B------:R1:W-:Y:S01]  /*17190*/  MUFU.TANH R163, R0 ;  /* 0x0000000000a37308 */ /* 0x0003e20000002400 */
[----:B------:R-:W-:Y:S01]  /*171a0*/  HMMA.16816.F32 R84, R24, R56, R192 ;  /* 0x000000381854723c */ /* 0x000fe200000018c0 */
[----:B-1----:R-:W-:-:S07]  /*171b0*/  FMUL.FTZ R0, R35, R4 ;  /* 0x0000000423007220 */ /* 0x002fce0000410000 */
[----:B------:R-:W-:Y:S01]  /*171c0*/  HMMA.16816.F32 R32, R12, R52, R36 ;  /* 0x000000340c20723c */ /* 0x000fe20000001824 */
[----:B------:R1:W-:Y:S02]  /*171d0*/  MUFU.TANH R164, R0 ;  /* 0x0000000000a47308 */ /* 0x0003e40000002400 */
[----:B-1----:R-:W-:-:S06]  /*171e0*/  FMUL.FTZ R0, R8, R4 ;  /* 0x0000000408007220 */ /* 0x002fcc0000410000 */
[----:B------:R1:W-:Y:S01]  /*171f0*/  MUFU.TANH R179, R0 ;  /* 0x0000000000b37308 */ /* 0x0003e20000002400 */
[----:B--2---:R-:W-:Y:S01]  /*17200*/  HMMA.16816.F32 R36, R20, R44, R80 ;  /* 0x0000002c1424723c */ /* 0x004fe20000001850 */
[----:B-1----:R-:W-:-:S06]  /*17210*/  FMUL.FTZ R0, R9, R4 ;  /* 0x0000000409007220 */ /* 0x002fcc0000410000 */
[----:B------:R1:W-:Y:S01]  /*17220*/  MUFU.TANH R192, R0 ;  /* 0x0000000000c07308 */ /* 0x0003e20000002400 */
[----:B------:R-:W-:Y:S01]  /*17230*/  HMMA.16816.F32 R80, R24, R58, R196 ;  /* 0x0000003a1850723c */ /* 0x000fe200000018c4 */
[----:B------:R-:W2:Y:S01]  /*17240*/  LDSM.16.M88.4 R56, [R138+0x5000] ;  /* 0x005000008a38783b */ /* 0x000ea20000000200 */
[----:B-1----:R-:W-:-:S05]  /*17250*/  FMUL.FTZ R0, R10, R4 ;  /* 0x000000040a007220 */ /* 0x002fca0000410000 */
[----:B------:R1:W-:Y:S02]  /*17260*/  MUFU.TANH R150, R0 ;  /* 0x0000000000967308 */ /* 0x0003e40000002400 */
[----:B-1----:R-:W-:Y:S02]  /*17270*/  FMUL.FTZ R0, R11, R4 ;  /* 0x000000040b007220 */ /* 0x002fe40000410000 */
[----:B------:R-:W-:Y:S01]  /*17280*/  HMMA.16816.F32 R8, R12, R54, R28 ;  /* 0x000000360c08723c */ /* 0x000fe2000000181c */
[----:B------:R-:W-:-:S03]  /*17290*/  MOV R178, R246 ;  /* 0x000000f600b27202 */ /* 0x000fc60000000f00 */
[----:B------:R1:W-:Y:S01]  /*172a0*/  MUFU.TANH R170, R0 ;  /* 0x0000000000aa7308 */ /* 0x0003e20000002400 */
[----:B------:R-:W-:Y:S03]  /*172b0*/  LDSM.16.M88.4 R52, [R183+0x5000] ;  /* 0x00500000b734783b */ /* 0x000fe60000000200 */
[----:B------:R-:W-:Y:S01]  /*172c0*/  HMMA.16816.F32 R28, R20, R46, R108 ;  /* 0x0000002e141c723c */ /* 0x000fe2000000186c */
[----:B------:R-:W2:Y:S01]  /*172d0*/  LDSM.16.M88.4 R44, [R138+0x5800] ;  /* 0x005800008a2c783b */ /* 0x000ea20000000200 */
[----:B-1----:R-:W-:-:S04]  /*172e0*/  FMUL.FTZ R0, R32, R4 ;  /* 0x0000000420007220 */ /* 0x002fc80000410000 */
[----:B------:R1:W-:Y:S02]  /*172f0*/  MUFU.TANH R177, R0 ;  /* 0x0000000000b17308 */ /* 0x0003e40000002400 */
[----:B-1----:R-:W-:-:S06]  /*17300*/  FMUL.FTZ R0, R33, R4 ;  /* 0x0000000421007220 */ /* 0x002fcc0000410000 */
[----:B------:R1:W-:Y:S02]  /*17310*/  MUFU.TANH R194, R0 ;  /* 0x0000000000c27308 */ /* 0x0003e40000002400 */
[----:B-1----:R-:W-:-:S06]  /*17320*/  FMUL.FTZ R0, R34, R4 ;  /* 0x0000000422007220 */ /* 0x002fcc0000410000 */
[----:B------:R1:W-:Y:S02]  /*17330*/  MUFU.TANH R246, R0 ;  /* 0x0000000000f67308 */ /* 0x0003e40000002400 */
[-C--:B-1----:R-:W-:Y:S02]  /*17340*/  FMUL.FTZ R0, R35, R4.reuse ;  /* 0x0000000423007220 */ /* 0x082fe40000410000 */
[C---:B---3--:R-:W-:Y:S04]  /*17350*/  HMMA.16816.F32 R32, R12.reuse, R40, R36 ;  /* 0x000000280c20723c */ /* 0x048fe80000001824 */
[----:B------:R1:W-:Y:S04]  /*17360*/  MUFU.TANH R193, R0 ;  /* 0x0000000000c17308 */ /* 0x0003e80000002400 */
[----:B------:R-:W-:Y:S01]  /*17370*/  HMMA.16816.F32 R36, R12, R42, R28 ;  /* 0x0000002a0c24723c */ /* 0x000fe2000000181c */
[----:B------:R-:W3:Y:S01]  /*17380*/  LDSM.16.M88.4 R28, [R138+0x6000] ;  /* 0x006000008a1c783b */ /* 0x000ee20000000200 */
[----:B-1----:R-:W-:-:S04]  /*17390*/  FMUL.FTZ R0, R8, R4 ;  /* 0x0000000408007220 */ /* 0x002fc80000410000 */
[----:B------:R1:W-:Y:S02]  /*173a0*/  MUFU.TANH R244, R0 ;  /* 0x0000000000f47308 */ /* 0x0003e40000002400 */
[----:B-1----:R-:W-:-:S06]  /*173b0*/  FMUL.FTZ R0, R9, R4 ;  /* 0x0000000409007220 */ /* 0x002fcc0000410000 */
[----:B------:R1:W-:Y:S02]  /*173c0*/  MUFU.TANH R242, R0 ;  /* 0x0000000000f27308 */ /* 0x0003e40000002400 */
[----:B-1----:R-:W-:-:S06]  /*173d0*/  FMUL.FTZ R0, R10, R4 ;  /* 0x000000040a007220 */ /* 0x002fcc0000410000 */
[----:B------:R1:W-:Y:S02]  /*173e0*/  MUFU.TANH R224, R0 ;  /* 0x0000000000e07308 */ /* 0x0003e40000002400 */
[-C--:B-1----:R-:W-:Y:S02]  /*173f0*/  FMUL.FTZ R0, R11, R4.reuse ;  /* 0x000000040b007220 */ /* 0x082fe40000410000 */
[C---:B--2---:R-:W-:Y:S04]  /*17400*/  HMMA.16816.F32 R8, R20.reuse, R56, R112 ;  /* 0x000000381408723c */ /* 0x044fe80000001870 */
[----:B------:R1:W-:Y:S01]  /*17410*/  MUFU.TANH R235, R0 ;  /* 0x0000000000eb7308 */ /* 0x0003e20000002400 */
[----:B------:R-:W-:Y:S02]  /*17420*/  IMAD.MOV.U32 R151, RZ, RZ, R233 ;  /* 0x000000ffff977224 */ /* 0x000fe400078e00e9 */
[----:B------:R-:W-:Y:S01]  /*17430*/  IMAD.MOV.U32 R169, RZ, RZ, R237 ;  /* 0x000000ffffa97224 */ /* 0x000fe200078e00ed */
[----:B------:R-:W-:Y:S01]  /*17440*/  HMMA.16816.F32 R64, R20, R44, R64 ;  /* 0x0000002c1440723c */ /* 0x000fe20000001840 */
[----:B-1----:R-:W-:-:S04]  /*17450*/  FMUL.FTZ R0, R32, R4 ;  /* 0x0000000420007220 */ /* 0x002fc80000410000 */
[----:B------:R1:W-:Y:S03]  /*17460*/  MUFU.TANH R233, R0 ;  /* 0x0000000000e97308 */ /* 0x0003e60000002400 */
[----:B------:R-:W-:Y:S01]  /*17470*/  HMMA.16816.F32 R68, R20, R46, R100 ;  /* 0x0000002e1444723c */ /* 0x000fe20000001864 */
[----:B------:R-:W-:-:S07]  /*17480*/  MOV R157, R234 ;  /* 0x000000ea009d7202 */ /* 0x000fce0000000f00 */
[----:B------:R-:W-:Y:S01]  /*17490*/  HMMA.16816.F32 R76, R24, R48, R200 ;  /* 0x00000030184c723c */ /* 0x000fe200000018c8 */
[----:B-1----:R-:W-:-:S07]  /*174a0*/  FMUL.FTZ R0, R33, R4 ;  /* 0x0000000421007220 */ /* 0x002fce0000410000 */
[----:B------:R-:W-:Y:S01]  /*174b0*/  HMMA.16816.F32 R72, R24, R50, R204 ;  /* 0x000000321848723c */ /* 0x000fe200000018cc */
[----:B------:R1:W-:Y:S07]  /*174c0*/  MUFU.TANH R237, R0 ;  /* 0x0000000000ed7308 */ /* 0x0003ee0000002400 */
[----:B------:R-:W-:Y:S08]  /*174d0*/  HMMA.16816.F32 R44, R12, R52, R8 ;  /* 0x000000340c2c723c */ /* 0x000ff00000001808 */
[----:B---3--:R-:W-:Y:S01]  /*174e0*/  HMMA.16816.F32 R48, R20, R28, R88 ;  /* 0x0000001c1430723c */ /* 0x008fe20000001858 */
[----:B-1----:R-:W-:-:S07]  /*174f0*/  FMUL.FTZ R0, R34, R4 ;  /* 0x0000000422007220 */ /* 0x002fce0000410000 */
[C---:B------:R-:W-:Y:S01]  /*17500*/  HMMA.16816.F32 R8, R20.reuse, R30, R96 ;  /* 0x0000001e1408723c */ /* 0x040fe20000001860 */
[----:B------:R-:W1:Y:S01]  /*17510*/  LDSM.16.M88.4 R28, [R183+0x6000] ;  /* 0x00600000b71c783b */ /* 0x000e620000000200 */
[----:B------:R2:W-:Y:S06]  /*17520*/  MUFU.TANH R234, R0 ;  /* 0x0000000000ea7308 */ /* 0x0005ec0000002400 */
[----:B------:R-:W-:Y:S01]  /*17530*/  HMMA.16816.F32 R40, R20, R58, R104 ;  /* 0x0000003a1428723c */ /* 0x000fe20000001868 */
[----:B------:R-:W-:Y:S01]  /*17540*/  MOV R144, R232 ;  /* 0x000000e800907202 */ /* 0x000fe20000000f00 */
[----:B------:R-:W-:-:S02]  /*17550*/  IMAD.MOV.U32 R128, RZ, RZ, R231 ;  /* 0x000000ffff807224 */ /* 0x000fc400078e00e7 */
[----:B------:R-:W-:Y:S01]  /*17560*/  IMAD.MOV.U32 R195, RZ, RZ, R230 ;  /* 0x000000ffffc37224 */ /* 0x000fe200078e00e6 */
[----:B------:R-:W-:Y:S01]  /*17570*/  MOV R165, R223 ;  /* 0x000000df00a57202 */ /* 0x000fe20000000f00 */
[----:B------:R-:W-:Y:S01]  /*17580*/  IMAD.MOV.U32 R199, RZ, RZ, R229 ;  /* 0x000000ffffc77224 */ /* 0x000fe200078e00e5 */
[----:B------:R-:W3:Y:S01]  /*17590*/  S2R R196, SR_TID.X ;  /* 0x0000000000c47919 */ /* 0x000ee20000002100 */
[----:B--2---:R-:W-:Y:S02]  /*175a0*/  FMUL.FTZ R0, R35, R4 ;  /* 0x0000000423007220 */ /* 0x004fe40000410000 */
[----:B------:R-:W-:Y:S02]  /*175b0*/  IMAD.MOV.U32 R161, RZ, RZ, R222 ;  /* 0x000000ffffa17224 */ /* 0x000fe400078e00de */
[----:B------:R-:W-:Y:S01]  /*175c0*/  IMAD.MOV.U32 R153, RZ, RZ, R221 ;  /* 0x000000ffff997224 */ /* 0x000fe200078e00dd */
[----:B------:R2:W-:Y:S01]  /*175d0*/  MUFU.TANH R232, R0 ;  /* 0x0000000000e87308 */ /* 0x0005e20000002400 */
[----:B------:R-:W-:Y:S01]  /*175e0*/  MOV R141, R213 ;  /* 0x000000d5008d7202 */ /* 0x000fe20000000f00 */
[----:B------:R-:W-:-:S02]  /*175f0*/  IMAD.MOV.U32 R158, RZ, RZ, R182 ;  /* 0x000000ffff9e7224 */ /* 0x000fc400078e00b6 */
[----:B------:R-:W-:Y:S01]  /*17600*/  IMAD.MOV.U32 R131, RZ, RZ, R181 ;  /* 0x000000ffff837224 */ /* 0x000fe200078e00b5 */
[----:B------:R-:W-:Y:S01]  /*17610*/  MOV R176, R180 ;  /* 0x000000b400b07202 */ /* 0x000fe20000000f00 */
[----:B------:R-:W-:Y:S01]  /*17620*/  IMAD.MOV.U32 R197, RZ, RZ, R93 ;  /* 0x000000ffffc57224 */ /* 0x000fe200078e005d */
[C---:B------:R-:W-:Y:S02]  /*17630*/  IADD3 R175, R2.reuse, 0x1, RZ ;  /* 0x0000000102af7810 */ /* 0x040fe40007ffe0ff */
[C---:B------:R-:W-:Y:S02]  /*17640*/  IADD3 R173, R2.reuse, 0x8, RZ ;  /* 0x0000000802ad7810 */ /* 0x040fe40007ffe0ff */
[----:B------:R-:W-:Y:S01]  /*17650*/  HMMA.16816.F32 R40, R12, R54, R40 ;  /* 0x000000360c28723c */ /* 0x000fe20000001828 */
[C---:B------:R-:W-:Y:S01]  /*17660*/  IADD3 R19, R2.reuse, 0x9, RZ ;  /* 0x0000000902137810 */ /* 0x040fe20007ffe0ff */
[----:B------:R-:W-:Y:S01]  /*17670*/  IMAD.MOV.U32 R127, RZ, RZ, R94 ;  /* 0x000000ffff7f7224 */ /* 0x000fe200078e005e */
[C---:B------:R-:W-:Y:S01]  /*17680*/  IADD3 R133, R2.reuse, 0x10, RZ ;  /* 0x0000001002857810 */ /* 0x040fe20007ffe0ff */
[----:B------:R-:W-:Y:S01]  /*17690*/  IMAD.MOV.U32 R160, RZ, RZ, R95 ;  /* 0x000000ffffa07224 */ /* 0x000fe200078e005f */
[----:B------:R-:W-:Y:S01]  /*176a0*/  IADD3 R139, R2, 0x11, RZ ;  /* 0x00000011028b7810 */ /* 0x000fe20007ffe0ff */
[----:B--2---:R-:W-:Y:S01]  /*176b0*/  FMUL.FTZ R0, R36, R4 ;  /* 0x0000000424007220 */ /* 0x004fe20000410000 */
[----:B---3--:R-:W-:Y:S01]  /*176c0*/  SHF.R.S32.HI R198, RZ, 0x1f, R196 ;  /* 0x0000001fffc67819 */ /* 0x008fe200000114c4 */
[----:B------:R-:W-:Y:S01]  /*176d0*/  IMAD.MOV.U32 R130, RZ, RZ, R18 ;  /* 0x000000ffff827224 */ /* 0x000fe200078e0012 */
[C---:B------:R-:W-:Y:S01]  /*176e0*/  IADD3 R136, R2.reuse, 0x18, RZ ;  /* 0x0000001802887810 */ /* 0x040fe20007ffe0ff */
[----:B------:R2:W-:Y:S01]  /*176f0*/  MUFU.TANH R231, R0 ;  /* 0x0000000000e77308 */ /* 0x0005e20000002400 */
[C---:B------:R-:W-:Y:S01]  /*17700*/  IADD3 R174, R2.reuse, 0x19, RZ ;  /* 0x0000001902ae7810 */ /* 0x040fe20007ffe0ff */
[----:B------:R-:W-:Y:S01]  /*17710*/  IMAD.MOV.U32 R146, RZ, RZ, R117 ;  /* 0x000000ffff927224 */ /* 0x000fe200078e0075 */
[C---:B------:R-:W-:Y:S01]  /*17720*/  IADD3 R214, R2.reuse, 0x20, RZ ;  /* 0x0000002002d67810 */ /* 0x040fe20007ffe0ff */
[----:B------:R-:W3:Y:S01]  /*17730*/  LDSM.16.M88.4 R56, [R138+0x7000] ;  /* 0x007000008a38783b */ /* 0x000ee20000000200 */
[----:B------:R-:W-:-:S02]  /*17740*/  IADD3 R215, R2, 0x21, RZ ;  /* 0x0000002102d77810 */ /* 0x000fc40007ffe0ff */
[C---:B------:R-:W-:Y:S02]  /*17750*/  IADD3 R216, R2.reuse, 0x28, RZ ;  /* 0x0000002802d87810 */ /* 0x040fe40007ffe0ff */
[C---:B------:R-:W-:Y:S01]  /*17760*/  IADD3 R217, R2.reuse, 0x29, RZ ;  /* 0x0000002902d97810 */ /* 0x040fe20007ffe0ff */
[----:B------:R-:W-:Y:S01]  /*17770*/  HMMA.16816.F32 R100, R20, R62, R80 ;  /* 0x0000003e1464723c */ /* 0x000fe20000001850 */
[----:B----4-:R-:W-:Y:S01]  /*17780*/  IMAD.MOV.U32 R159, RZ, RZ, R120 ;  /* 0x000000ffff9f7224 */ /* 0x010fe200078e0078 */
[----:B------:R-:W-:Y:S01]  /*17790*/  IADD3 R218, R2, 0x30, RZ ;  /* 0x0000003002da7810 */ /* 0x000fe20007ffe0ff */
[----:B------:R-:W-:Y:S01]  /*177a0*/  LDSM.16.M88.4 R32, [R183+0x5800] ;  /* 0x00580000b720783b */ /* 0x000fe20000000200 */
[----:B--2---:R-:W-:Y:S01]  /*177b0*/  FMUL.FTZ R0, R37, R4 ;  /* 0x0000000425007220 */ /* 0x004fe20000410000 */
[----:B------:R-:W-:Y:S01]  /*177c0*/  LEA.HI R198, R198, R196, RZ, 0x5 ;  /* 0x000000c4c6c67211 */ /* 0x000fe200078f28ff */
[----:B------:R-:W-:Y:S01]  /*177d0*/  I2F R227, R175 ;  /* 0x000000af00e37306 */ /* 0x000fe20000201400 */
[----:B------:R-:W2:Y:S07]  /*177e0*/  LDSM.16.M88.4 R80, [R92+0x9800] ;  /* 0x009800005c50783b */ /* 0x000eae0000000200 */
[----:B------:R4:W-:Y:S02]  /*177f0*/  MUFU.TANH R230, R0 ;  /* 0x0000000000e67308 */ /* 0x0009e40000002400 */
[----:B----4-:R-:W-:-:S06]  /*17800*/  FMUL.FTZ R0, R38, R4 ;  /* 0x0000000426007220 */ /* 0x010fcc0000410000 */
[----:B------:R4:W-:Y:S02]  /*17810*/  MUFU.TANH R223, R0 ;  /* 0x0000000000df7308 */ /* 0x0009e40000002400 */
[----:B----4-:R-:W-:-:S06]  /*17820*/  FMUL.FTZ R0, R39, R4 ;  /* 0x0000000427007220 */ /* 0x010fcc0000410000 */
[----:B------:R4:W-:Y:S01]  /*17830*/  MUFU.TANH R229, R0 ;  /* 0x0000000000e57308 */ /* 0x0009e20000002400 */
[----:B------:R-:W-:Y:S01]  /*17840*/  HMMA.16816.F32 R36, R20, R60, R84 ;  /* 0x0000003c1424723c */ /* 0x000fe20000001854 */
[----:B------:R-:W-:Y:S01]  /*17850*/  SHF.R.S32.HI R198, RZ, 0x5, R198 ;  /* 0x00000005ffc67819 */ /* 0x000fe200000114c6 */
[----:B------:R-:W2:Y:S01]  /*17860*/  LDSM.16.M88.4 R60, [R183+0x6800] ;  /* 0x00680000b73c783b */ /* 0x000ea20000000200 */
[----:B----4-:R-:W-:-:S04]  /*17870*/  FMUL.FTZ R0, R44, R4 ;  /* 0x000000042c007220 */ /* 0x010fc80000410000 */
[----:B------:R4:W-:Y:S01]  /*17880*/  MUFU.TANH R222, R0 ;  /* 0x0000000000de7308 */ /* 0x0009e20000002400 */
[----:B-1----:R-:W-:Y:S01]  /*17890*/  HMMA.16816.F32 R84, R12, R30, R8 ;  /* 0x0000001e0c54723c */ /* 0x002fe20000001808 */
[----:B------:R-:W1:Y:S01]  /*178a0*/  S2R R8, SR_CTAID.X ;  /* 0x0000000000087919 */ /* 0x000e620000002500 */
[----:B----4-:R-:W-:-:S05]  /*178b0*/  FMUL.FTZ R0, R45, R4 ;  /* 0x000000042d007220 */ /* 0x010fca0000410000 */
[----:B------:R4:W-:Y:S02]  /*178c0*/  MUFU.TANH R221, R0 ;  /* 0x0000000000dd7308 */ /* 0x0009e40000002400 */
[----:B----4-:R-:W-:-:S06]  /*178d0*/  FMUL.FTZ R0, R46, R4 ;  /* 0x000000042e007220 */ /* 0x010fcc0000410000 */
        /* <DEDUP_REMOVED lines=9> */
[----:B----4-:R-:W-:Y:S01]  /*17970*/  LEA R0, R198, R197, 0x4 ;  /* 0x000000c5c6007211 */ /* 0x010fe200078e20ff */
[----:B-1----:R-:W-:-:S05]  /*17980*/  IMAD.SHL.U32 R198, R8, 0x40, RZ ;  /* 0x0000004008c67824 */ /* 0x002fca00078e00ff */
[----:B------:R-:W-:Y:S01]  /*17990*/  IADD3 R0, R0, 0x1, R198 ;  /* 0x0000000100007810 */ /* 0x000fe20007ffe0c6 */
[----:B------:R-:W-:Y:S01]  /*179a0*/  IMAD.MOV.U32 R198, RZ, RZ, R199 ;  /* 0x000000ffffc67224 */ /* 0x000fe200078e00c7 */
[----:B------:R-:W-:Y:S01]  /*179b0*/  MOV R199, R195 ;  /* 0x000000c300c77202 */ /* 0x000fe20000000f00 */
[----:B------:R-:W-:Y:S02]  /*179c0*/  IMAD.MOV.U32 R195, RZ, RZ, R176 ;  /* 0x000000ffffc37224 */ /* 0x000fe400078e00b0 */
[----:B------:R-:W-:Y:S01]  /*179d0*/  IMAD.MOV.U32 R176, RZ, RZ, R158 ;  /* 0x000000ffffb07224 */ /* 0x000fe200078e009e */
[----:B------:R-:W-:Y:S01]  /*179e0*/  IADD3 R0, R212, R0, -R198 ;  /* 0x00000000d4007210 */ /* 0x000fe20007ffe8c6 */
[----:B------:R-:W-:Y:S01]  /*179f0*/  IMAD.MOV.U32 R198, RZ, RZ, R199 ;  /* 0x000000ffffc67224 */ /* 0x000fe200078e00c7 */
[----:B------:R-:W-:Y:S01]  /*17a00*/  MOV R158, R7 ;  /* 0x00000007009e7202 */ /* 0x000fe20000000f00 */
[----:B------:R-:W-:Y:S01]  /*17a10*/  IMAD.MOV.U32 R199, RZ, RZ, R195 ;  /* 0x000000ffffc77224 */ /* 0x000fe200078e00c3 */
[----:B------:R-:W-:Y:S01]  /*17a20*/  MOV R195, R176 ;  /* 0x000000b000c37202 */ /* 0x000fe20000000f00 */
[----:B------:R-:W4:Y:S01]  /*17a30*/  LDL.LU R7, [R1+0x1c0] ;  /* 0x0001c00001077983 */ /* 0x000f220000300800 */
[----:B------:R-:W-:-:S03]  /*17a40*/  IMAD.MOV.U32 R176, RZ, RZ, R132 ;  /* 0x000000ffffb07224 */ /* 0x000fc600078e0084 */
[----:B------:R-:W2:Y:S01]  /*17a50*/  LDL.LU R132, [R1+0x1bc] ;  /* 0x0001bc0001847983 */ /* 0x000ea20000300800 */
[----:B------:R-:W-:Y:S02]  /*17a60*/  IMAD.IADD R0, R198, 0x1, R0 ;  /* 0x00000001c6007824 */ /* 0x000fe400078e0200 */
[----:B------:R-:W2:Y:S01]  /*17a70*/  I2F R198, R2 ;  /* 0x0000000200c67306 */ /* 0x000ea20000201400 */
[----:B------:R-:W-:Y:S01]  /*17a80*/  MOV R197, R199 ;  /* 0x000000c700c57202 */ /* 0x000fe20000000f00 */
[----:B------:R-:W-:Y:S02]  /*17a90*/  IMAD.MOV.U32 R199, RZ, RZ, R195 ;  /* 0x000000ffffc77224 */ /* 0x000fe400078e00c3 */
[----:B------:R-:W-:Y:S01]  /*17aa0*/  IMAD.MOV.U32 R195, RZ, RZ, R176 ;  /* 0x000000ffffc37224 */ /* 0x000fe200078e00b0 */
[----:B------:R-:W-:Y:S02]  /*17ab0*/  MOV R176, R6 ;  /* 0x0000000600b07202 */ /* 0x000fe40000000f00 */
[----:B------:R-:W-:-:S02]  /*17ac0*/  IADD3 R6, R0, 0x8, RZ ;  /* 0x0000000800067810 */ /* 0x000fc40007ffe0ff */
[-C--:B------:R-:W-:Y:S02]  /*17ad0*/  IMNMX R8, R0, R212.reuse, PT ;  /* 0x000000d400087217 */ /* 0x080fe40003800200 */
[----:B------:R-:W-:Y:S01]  /*17ae0*/  IMNMX R6, R6, R212, PT ;  /* 0x000000d406067217 */ /* 0x000fe20003800200 */
[----:B------:R-:W1:Y:S03]  /*17af0*/  I2F R225, R173 ;  /* 0x000000ad00e17306 */ /* 0x000e660000201400 */
[----:B------:R-:W-:-:S05]  /*17b00*/  ISETP.GE.AND P2, PT, R2, R6, PT ;  /* 0x000000060200720c */ /* 0x000fca0003f46270 */
[----:B------:R-:W1:Y:S01]  /*17b10*/  I2F R236, R19 ;  /* 0x0000001300ec7306 */ /* 0x000e620000201400 */
[C---:B------:R-:W-:Y:S02]  /*17b20*/  ISETP.GE.AND P0, PT, R175.reuse, R8, PT ;  /* 0x00000008af00720c */ /* 0x040fe40003f06270 */
[----:B------:R-:W-:Y:S02]  /*17b30*/  ISETP.GE.AND P1, PT, R175, R6, PT ;  /* 0x00000006af00720c */ /* 0x000fe40003f26270 */
[----:B------:R-:W-:-:S03]  /*17b40*/  ISETP.GE.AND P6, PT, R19, R8, PT ;  /* 0x000000081300720c */ /* 0x000fc60003fc6270 */
[----:B------:R-:W1:Y:S01]  /*17b50*/  I2F R226, R133 ;  /* 0x0000008500e27306 */ /* 0x000e620000201400 */
[----:B----4-:R-:W-:Y:S01]  /*17b60*/  LOP3.LUT R0, R5, R7, RZ, 0xfc, !PT ;  /* 0x0000000705007212 */ /* 0x010fe200078efcff */
[----:B--2---:R-:W-:Y:S02]  /*17b70*/  FFMA.FTZ R5, R132, R198, R197 ;  /* 0x000000c684057223 */ /* 0x004fe400000100c5 */
[----:B------:R-:W-:Y:S02]  /*17b80*/  IMAD.MOV.U32 R198, RZ, RZ, R195 ;  /* 0x000000ffffc67224 */ /* 0x000fe400078e00c3 */
[----:B------:R-:W-:Y:S01]  /*17b90*/  IMAD.MOV.U32 R195, RZ, RZ, R178 ;  /* 0x000000ffffc37224 */ /* 0x000fe200078e00b2 */
[----:B------:R-:W-:Y:S01]  /*17ba0*/  MOV R178, R169 ;  /* 0x000000a900b27202 */ /* 0x000fe20000000f00 */
[----:B------:R-:W-:Y:S02]  /*17bb0*/  IMAD.MOV.U32 R169, RZ, RZ, R157 ;  /* 0x000000ffffa97224 */ /* 0x000fe400078e009d */
[----:B------:R-:W-:-:S02]  /*17bc0*/  IMAD.MOV.U32 R157, RZ, RZ, R144 ;  /* 0x000000ffff9d7224 */ /* 0x000fc400078e0090 */
[----:B------:R-:W-:Y:S02]  /*17bd0*/  IMAD.MOV.U32 R144, RZ, RZ, R128 ;  /* 0x000000ffff907224 */ /* 0x000fe400078e0080 */
[----:B------:R-:W2:Y:S01]  /*17be0*/  LDL R128, [R1+0x8] ;  /* 0x0000080001807983 */ /* 0x000ea20000100800 */
[----:B------:R-:W-:Y:S01]  /*17bf0*/  IMAD.MOV.U32 R197, RZ, RZ, R199 ;  /* 0x000000ffffc57224 */ /* 0x000fe200078e00c7 */
[----:B------:R-:W-:Y:S01]  /*17c00*/  MOV R199, R176 ;  /* 0x000000b000c77202 */ /* 0x000fe20000000f00 */
[----:B------:R-:W-:Y:S02]  /*17c10*/  IMAD.MOV.U32 R176, RZ, RZ, R168 ;  /* 0x000000ffffb07224 */ /* 0x000fe400078e00a8 */
[----:B------:R-:W-:Y:S02]  /*17c20*/  FMUL.FTZ R7, R43, R4 ;  /* 0x000000042b077220 */ /* 0x000fe40000410000 */
[----:B------:R-:W-:Y:S01]  /*17c30*/  IMAD.MOV.U32 R168, RZ, RZ, R156 ;  /* 0x000000ffffa87224 */ /* 0x000fe200078e009c */
[----:B------:R-:W-:Y:S01]  /*17c40*/  MOV R156, R151 ;  /* 0x00000097009c7202 */ /* 0x000fe20000000f00 */
[----:B------:R-:W-:Y:S01]  /*17c50*/  IMAD.MOV.U32 R196, RZ, RZ, R199 ;  /* 0x000000ffffc47224 */ /* 0x000fe200078e00c7 */
[----:B------:R-:W-:Y:S01]  /*17c60*/  MOV R203, R198 ;  /* 0x000000c600cb7202 */ /* 0x000fe20000000f00 */
[----:B------:R4:W-:Y:S01]  /*17c70*/  MUFU.TANH R151, R7 ;  /* 0x0000000700977308 */ /* 0x0009e20000002400 */
[----:B------:R-:W-:Y:S01]  /*17c80*/  MOV R199, R156 ;  /* 0x0000009c00c77202 */ /* 0x000fe20000000f00 */
[----:B------:R-:W-:Y:S01]  /*17c90*/  IMAD.MOV.U32 R156, RZ, RZ, R127 ;  /* 0x000000ffff9c7224 */ /* 0x000fe200078e007f */
[----:B------:R-:W-:Y:S01]  /*17ca0*/  FSEL R127, R5, -INF , !P2 ;  /* 0xff800000057f7808 */ /* 0x000fe20005000000 */
[----:B------:R-:W-:-:S02]  /*17cb0*/  IMAD.MOV.U32 R198, RZ, RZ, R169 ;  /* 0x000000ffffc67224 */ /* 0x000fc400078e00a9 */
[CC--:B------:R-:W-:Y:S01]  /*17cc0*/  FFMA.FTZ R5, R132.reuse, R227.reuse, R203 ;  /* 0x000000e384057223 */ /* 0x0c0fe200000100cb */
[----:B------:R-:W-:Y:S01]  /*17cd0*/  MOV R203, R196 ;  /* 0x000000c400cb7202 */ /* 0x000fe20000000f00 */
[----:B------:R-:W-:Y:S02]  /*17ce0*/  IMAD.MOV.U32 R169, RZ, RZ, R144 ;  /* 0x000000ffffa97224 */ /* 0x000fe400078e0090 */
[----:B----4-:R-:W-:Y:S02]  /*17cf0*/  FFMA.FTZ R7, R132, R227, R197 ;  /* 0x000000e384077223 */ /* 0x010fe400000100c5 */
[----:B------:R-:W-:Y:S01]  /*17d00*/  IMAD.MOV.U32 R197, RZ, RZ, R195 ;  /* 0x000000ffffc57224 */ /* 0x000fe200078e00c3 */
[----:B------:R-:W-:Y:S01]  /*17d10*/  MOV R195, R178 ;  /* 0x000000b200c37202 */ /* 0x000fe20000000f00 */
[----:B------:R-:W-:Y:S02]  /*17d20*/  IMAD.MOV.U32 R178, RZ, RZ, R168 ;  /* 0x000000ffffb27224 */ /* 0x000fe400078e00a8 */
[----:B------:R-:W-:-:S02]  /*17d30*/  IMAD.MOV.U32 R168, RZ, RZ, R157 ;  /* 0x000000ffffa87224 */ /* 0x000fc400078e009d */
[----:B------:R-:W-:Y:S02]  /*17d40*/  IMAD.MOV.U32 R196, RZ, RZ, R197 ;  /* 0x000000ffffc47224 */ /* 0x000fe400078e00c5 */
[----:B------:R-:W-:Y:S01]  /*17d50*/  IMAD.MOV.U32 R197, RZ, RZ, R198 ;  /* 0x000000ffffc57224 */ /* 0x000fe200078e00c6 */
[----:B------:R-:W-:Y:S01]  /*17d60*/  MOV R198, R199 ;  /* 0x000000c700c67202 */ /* 0x000fe20000000f00 */
[----:B------:R-:W-:Y:S01]  /*17d70*/  IMAD.MOV.U32 R199, RZ, RZ, R168 ;  /* 0x000000ffffc77224 */ /* 0x000fe200078e00a8 */
[----:B------:R-:W-:Y:S01]  /*17d80*/  MOV R144, R131 ;  /* 0x0000008300907202 */ /* 0x000fe20000000f00 */
[----:B------:R-:W-:Y:S01]  /*17d90*/  IMAD.MOV.U32 R168, RZ, RZ, R169 ;  /* 0x000000ffffa87224 */ /* 0x000fe200078e00a9 */
[----:B------:R-:W-:Y:S01]  /*17da0*/  FSEL R131, R7, -INF , !P0 ;  /* 0xff80000007837808 */ /* 0x000fe20004000000 */
[----:B-1----:R-:W-:Y:S01]  /*17db0*/  FFMA.FTZ R7, R132, R225, R203 ;  /* 0x000000e184077223 */ /* 0x002fe200000100cb */
[----:B------:R-:W-:Y:S01]  /*17dc0*/  MOV R169, R158 ;  /* 0x0000009e00a97202 */ /* 0x000fe20000000f00 */
[----:B------:R-:W-:Y:S01]  /*17dd0*/  IMAD.MOV.U32 R200, RZ, RZ, R196 ;  /* 0x000000ffffc87224 */ /* 0x000fe200078e00c4 */
[----:B------:R-:W-:Y:S01]  /*17de0*/  MOV R202, R199 ;  /* 0x000000c700ca7202 */ /* 0x000fe20000000f00 */
[----:B------:R-:W-:-:S02]  /*17df0*/  IMAD.MOV.U32 R203, RZ, RZ, R168 ;  /* 0x000000ffffcb7224 */ /* 0x000fc400078e00a8 */
[----:B------:R-:W-:Y:S02]  /*17e00*/  IMAD.MOV.U32 R201, RZ, RZ, R198 ;  /* 0x000000ffffc97224 */ /* 0x000fe400078e00c6 */
[----:B------:R-:W-:Y:S01]  /*17e10*/  IMAD.MOV.U32 R168, RZ, RZ, R126 ;  /* 0x000000ffffa87224 */ /* 0x000fe200078e007e */
[----:B------:R-:W-:Y:S01]  /*17e20*/  FSEL R126, R5, -INF , !P1 ;  /* 0xff800000057e7808 */ /* 0x000fe20004800000 */
[----:B------:R-:W-:Y:S02]  /*17e30*/  FFMA.FTZ R5, R132, R236, R200 ;  /* 0x000000ec84057223 */ /* 0x000fe400000100c8 */
[----:B------:R-:W-:Y:S02]  /*17e40*/  IMAD.MOV.U32 R196, RZ, RZ, R169 ;  /* 0x000000ffffc47224 */ /* 0x000fe400078e00a9 */
[----:B------:R-:W-:Y:S02]  /*17e50*/  IMAD.MOV.U32 R206, RZ, RZ, R201 ;  /* 0x000000ffffce7224 */ /* 0x000fe400078e00c9 */
[----:B------:R-:W-:Y:S01]  /*17e60*/  IMAD.MOV.U32 R207, RZ, RZ, R202 ;  /* 0x000000ffffcf7224 */ /* 0x000fe200078e00ca */
[----:B------:R-:W-:Y:S01]  /*17e70*/  MOV R200, R203 ;  /* 0x000000cb00c87202 */ /* 0x000fe20000000f00 */
[----:B------:R-:W-:-:S02]  /*17e80*/  IMAD.MOV.U32 R202, RZ, RZ, R160 ;  /* 0x000000ffffca7224 */ /* 0x000fc400078e00a0 */
[----:B------:R-:W-:Y:S01]  /*17e90*/  IMAD.MOV.U32 R160, RZ, RZ, R140 ;  /* 0x000000ffffa07224 */ /* 0x000fe200078e008c */
[----:B------:R-:W-:Y:S01]  /*17ea0*/  FSEL R140, R5, -INF , !P6 ;  /* 0xff800000058c7808 */ /* 0x000fe20007000000 */
[----:B------:R-:W-:Y:S01]  /*17eb0*/  IMAD.MOV.U32 R201, RZ, RZ, R196 ;  /* 0x000000ffffc97224 */ /* 0x000fe200078e00c4 */
[----:B------:R-:W1:Y:S01]  /*17ec0*/  I2F R238, R139 ;  /* 0x0000008b00ee7306 */ /* 0x000e620000201400 */
[----:B------:R-:W-:Y:S01]  /*17ed0*/  FFMA.FTZ R5, R132, R236, R206 ;  /* 0x000000ec84057223 */ /* 0x000fe200000100ce */
[----:B------:R-:W-:Y:S01]  /*17ee0*/  MOV R203, R154 ;  /* 0x0000009a00cb7202 */ /* 0x000fe20000000f00 */
[----:B------:R-:W-:Y:S01]  /*17ef0*/  IMAD.MOV.U32 R206, RZ, RZ, R207 ;  /* 0x000000ffffce7224 */ /* 0x000fe200078e00cf */
[----:B------:R-:W-:Y:S01]  /*17f00*/  MOV R207, R200 ;  /* 0x000000c800cf7202 */ /* 0x000fe20000000f00 */
[----:B------:R-:W-:Y:S02]  /*17f10*/  IMAD.MOV.U32 R158, RZ, RZ, R153 ;  /* 0x000000ffff9e7224 */ /* 0x000fe400078e0099 */
[----:B------:R-:W-:Y:S01]  /*17f20*/  IMAD.MOV.U32 R153, RZ, RZ, R141 ;  /* 0x000000ffff997224 */ /* 0x000fe200078e008d */
[----:B------:R-:W-:Y:S01]  /*17f30*/  MOV R141, R187 ;  /* 0x000000bb008d7202 */ /* 0x000fe20000000f00 */
[----:B------:R-:W-:-:S02]  /*17f40*/  IMAD.MOV.U32 R200, RZ, RZ, R201 ;  /* 0x000000ffffc87224 */ /* 0x000fc400078e00c9 */
[----:B------:R-:W-:Y:S01]  /*17f50*/  IMAD.MOV.U32 R201, RZ, RZ, R202 ;  /* 0x000000ffffc97224 */ /* 0x000fe200078e00ca */
[----:B------:R-:W-:Y:S01]  /*17f60*/  MOV R202, R203 ;  /* 0x000000cb00ca7202 */ /* 0x000fe20000000f00 */
[C---:B------:R-:W-:Y:S01]  /*17f70*/  FFMA.FTZ R9, R132.reuse, R225, R3 ;  /* 0x000000e184097223 */ /* 0x040fe20000010003 */
[C---:B------:R-:W-:Y:S01]  /*17f80*/  ISETP.GE.AND P5, PT, R173.reuse, R8, PT ;  /* 0x00000008ad00720c */ /* 0x040fe20003fa6270 */
[----:B------:R-:W-:Y:S01]  /*17f90*/  IMAD.MOV.U32 R203, RZ, RZ, R197 ;  /* 0x000000ffffcb7224 */ /* 0x000fe200078e00c5 */
[----:B------:R-:W-:Y:S01]  /*17fa0*/  ISETP.GE.AND P3, PT, R173, R6, PT ;  /* 0x00000006ad00720c */ /* 0x000fe20003f66270 */
[----:B------:R-:W-:Y:S01]  /*17fb0*/  IMAD.MOV.U32 R197, RZ, RZ, R195 ;  /* 0x000000ffffc57224 */ /* 0x000fe200078e00c3 */
[----:B------:R-:W-:Y:S01]  /*17fc0*/  MOV R195, R162 ;  /* 0x000000a200c37202 */ /* 0x000fe20000000f00 */
[----:B------:R-:W-:Y:S01]  /*17fd0*/  IMAD.MOV.U32 R199, RZ, RZ, R141 ;  /* 0x000000ffffc77224 */ /* 0x000fe200078e008d */
[----:B------:R-:W-:Y:S02]  /*17fe0*/  MOV R196, R130 ;  /* 0x0000008200c47202 */ /* 0x000fe40000000f00 */
[----:B------:R-:W-:Y:S01]  /*17ff0*/  FSEL R141, R7, -INF , !P5 ;  /* 0xff800000078d7808 */ /* 0x000fe20006800000 */
[CC--:B------:R-:W-:Y:S01]  /*18000*/  FFMA.FTZ R7, R132.reuse, R226.reuse, R206 ;  /* 0x000000e284077223 */ /* 0x0c0fe200000100ce */
[----:B------:R-:W-:Y:S01]  /*18010*/  FSEL R130, R9, -INF , !P3 ;  /* 0xff80000009827808 */ /* 0x000fe20005800000 */
[----:B------:R-:W-:Y:S01]  /*18020*/  FFMA.FTZ R9, R132, R226, R207 ;  /* 0x000000e284097223 */ /* 0x000fe200000100cf */
[----:B------:R-:W-:Y:S01]  /*18030*/  ISETP.GE.AND P4, PT, R19, R6, PT ;  /* 0x000000061300720c */ /* 0x000fe20003f86270 */
[----:B------:R-:W-:Y:S01]  /*18040*/  IMAD.MOV.U32 R204, RZ, RZ, R200 ;  /* 0x000000ffffcc7224 */ /* 0x000fe200078e00c8 */
[----:B------:R-:W-:Y:S01]  /*18050*/  MOV R207, R197 ;  /* 0x000000c500cf7202 */ /* 0x000fe20000000f00 */
[----:B------:R-:W-:Y:S01]  /*18060*/  IMAD.MOV.U32 R206, RZ, RZ, R202 ;  /* 0x000000ffffce7224 */ /* 0x000fe200078e00ca */
[----:B------:R-:W-:Y:S01]  /*18070*/  MOV R205, R201 ;  /* 0x000000c900cd7202 */ /* 0x000fe20000000f00 */
[----:B------:R-:W-:Y:S01]  /*18080*/  IMAD.MOV.U32 R197, RZ, RZ, R195 ;  /* 0x000000ffffc57224 */ /* 0x000fe200078e00c3 */
[----:B------:R-:W4:Y:S01]  /*18090*/  I2F R228, R136 ;  /* 0x0000008800e47306 */ /* 0x000f220000201400 */
[----:B------:R-:W-:-:S02]  /*180a0*/  IMAD.MOV.U32 R202, RZ, RZ, R16 ;  /* 0x000000ffffca7224 */ /* 0x000fc400078e0010 */
[----:B------:R-:W-:Y:S01]  /*180b0*/  IMAD.MOV.U32 R195, RZ, RZ, R129 ;  /* 0x000000ffffc37224 */ /* 0x000fe200078e0081 */
[----:B------:R-:W-:Y:S01]  /*180c0*/  FSEL R129, R5, -INF , !P4 ;  /* 0xff80000005817808 */ /* 0x000fe20006000000 */
[C---:B-1----:R-:W-:Y:S01]  /*180d0*/  FFMA.FTZ R5, R132.reuse, R238, R204 ;  /* 0x000000ee84057223 */ /* 0x042fe200000100cc */
[----:B------:R-:W-:Y:S01]  /*180e0*/  ISETP.GE.AND P1, PT, R139, R8, PT ;  /* 0x000000088b00720c */ /* 0x000fe20003f26270 */
[----:B------:R-:W-:Y:S01]  /*180f0*/  IMAD.MOV.U32 R204, RZ, RZ, R206 ;  /* 0x000000ffffcc7224 */ /* 0x000fe200078e00ce */
[----:B------:R-:W-:Y:S01]  /*18100*/  MOV R115, R205 ;  /* 0x000000cd00737202 */ /* 0x000fe20000000f00 */
[----:B------:R-:W-:Y:S01]  /*18110*/  IMAD.MOV.U32 R205, RZ, RZ, R207 ;  /* 0x000000ffffcd7224 */ /* 0x000fe200078e00cf */
[----:B------:R-:W-:Y:S01]  /*18120*/  MOV R206, R202 ;  /* 0x000000ca00ce7202 */ /* 0x000fe20000000f00 */
[----:B------:R-:W-:Y:S01]  /*18130*/  IMAD.MOV.U32 R202, RZ, RZ, R161 ;  /* 0x000000ffffca7224 */ /* 0x000fe200078e00a1 */
[----:B------:R-:W1:Y:S01]  /*18140*/  I2F R239, R174 ;  /* 0x000000ae00ef7306 */ /* 0x000e620000201400 */
[----:B------:R-:W-:Y:S01]  /*18150*/  MOV R161, R144 ;  /* 0x0000009000a17202 */ /* 0x000fe20000000f00 */
[----:B------:R-:W-:Y:S01]  /*18160*/  IMAD.MOV.U32 R207, RZ, RZ, R165 ;  /* 0x000000ffffcf7224 */ /* 0x000fe200078e00a5 */
[----:B------:R-:W-:Y:S01]  /*18170*/  FSEL R144, R5, -INF , !P1 ;  /* 0xff80000005907808 */ /* 0x000fe20004800000 */
[----:B------:R-:W-:-:S02]  /*18180*/  FFMA.FTZ R5, R132, R238, R115 ;  /* 0x000000ee84057223 */ /* 0x000fc40000010073 */
[----:B------:R-:W-:Y:S01]  /*18190*/  IMAD.MOV.U32 R115, RZ, RZ, R204 ;  /* 0x000000ffff737224 */ /* 0x000fe200078e00cc */
[----:B------:R-:W-:Y:S01]  /*181a0*/  MOV R204, R205 ;  /* 0x000000cd00cc7202 */ /* 0x000fe20000000f00 */
[----:B------:R-:W-:Y:S01]  /*181b0*/  IMAD.MOV.U32 R205, RZ, RZ, R206 ;  /* 0x000000ffffcd7224 */ /* 0x000fe200078e00ce */
[----:B------:R-:W-:Y:S01]  /*181c0*/  ISETP.GE.AND P2, PT, R133, R8, PT ;  /* 0x000000088500720c */ /* 0x000fe20003f46270 */
[----:B------:R-:W-:Y:S01]  /*181d0*/  IMAD.MOV.U32 R206, RZ, RZ, R207 ;  /* 0x000000ffffce7224 */ /* 0x000fe200078e00cf */
[----:B------:R-:W-:Y:S02]  /*181e0*/  MOV R198, R153 ;  /* 0x0000009900c67202 */ /* 0x000fe40000000f00 */
[----:B------:R-:W-:Y:S02]  /*181f0*/  MOV R207, R202 ;  /* 0x000000ca00cf7202 */ /* 0x000fe40000000f00 */
[----:B------:R-:W-:Y:S01]  /*18200*/  MOV R201, R143 ;  /* 0x0000008f00c97202 */ /* 0x000fe20000000f00 */
[----:B------:R-:W-:Y:S01]  /*18210*/  IMAD.MOV.U32 R202, RZ, RZ, R198 ;  /* 0x000000ffffca7224 */ /* 0x000fe200078e00c6 */
[----:B------:R-:W-:Y:S01]  /*18220*/  FSEL R143, R7, -INF , !P2 ;  /* 0xff800000078f7808 */ /* 0x000fe20005000000 */
[----:B----4-:R-:W-:Y:S01]  /*18230*/  FFMA.FTZ R7, R132, R228, R115 ;  /* 0x000000e484077223 */ /* 0x010fe20000010073 */
[----:B------:R-:W-:Y:S01]  /*18240*/  ISETP.GE.AND P5, PT, R139, R6, PT ;  /* 0x000000068b00720c */ /* 0x000fe20003fa6270 */
[----:B------:R-:W-:Y:S01]  /*18250*/  IMAD.MOV.U32 R198, RZ, RZ, R179 ;  /* 0x000000ffffc67224 */ /* 0x000fe200078e00b3 */
[----:B------:R-:W-:Y:S01]  /*18260*/  MOV R179, R17 ;  /* 0x0000001100b37202 */ /* 0x000fe20000000f00 */
[----:B------:R-:W-:-:S02]  /*18270*/  IMAD.MOV.U32 R115, RZ, RZ, R205 ;  /* 0x000000ffff737224 */ /* 0x000fc400078e00cd */
[----:B------:R-:W-:Y:S02]  /*18280*/  IMAD.MOV.U32 R114, RZ, RZ, R204 ;  /* 0x000000ffff727224 */ /* 0x000fe400078e00cc */
[----:B------:R-:W-:Y:S01]  /*18290*/  IMAD.MOV.U32 R205, RZ, RZ, R207 ;  /* 0x000000ffffcd7224 */ /* 0x000fe200078e00cf */
[C---:B------:R-:W-:Y:S01]  /*182a0*/  ISETP.GE.AND P3, PT, R136.reuse, R8, PT ;  /* 0x000000088800720c */ /* 0x040fe20003f66270 */
[----:B------:R-:W-:Y:S01]  /*182b0*/  IMAD.MOV.U32 R200, RZ, RZ, R203 ;  /* 0x000000ffffc87224 */ /* 0x000fe200078e00cb */
[----:B------:R-:W-:Y:S02]  /*182c0*/  ISETP.GE.AND P6, PT, R136, R6, PT ;  /* 0x000000068800720c */ /* 0x000fe40003fc6270 */
[----:B------:R-:W-:Y:S01]  /*182d0*/  MOV R204, R206 ;  /* 0x000000ce00cc7202 */ /* 0x000fe20000000f00 */
[----:B------:R-:W-:Y:S01]  /*182e0*/  IMAD.MOV.U32 R206, RZ, RZ, R202 ;  /* 0x000000ffffce7224 */ /* 0x000fe200078e00ca */
[----:B------:R-:W-:Y:S01]  /*182f0*/  FSEL R136, R5, -INF , !P5 ;  /* 0xff80000005887808 */ /* 0x000fe20006800000 */
[----:B-1----:R-:W-:Y:S01]  /*18300*/  FFMA.FTZ R5, R132, R239, R114 ;  /* 0x000000ef84057223 */ /* 0x002fe20000010072 */
[----:B------:R-:W-:Y:S01]  /*18310*/  ISETP.GE.AND P4, PT, R174, R8, PT ;  /* 0x00000008ae00720c */ /* 0x000fe20003f86270 */
[----:B------:R-:W-:Y:S01]  /*18320*/  IMAD.MOV.U32 R113, RZ, RZ, R115 ;  /* 0x000000ffff717224 */ /* 0x000fe200078e0073 */
[----:B------:R-:W-:Y:S01]  /*18330*/  MOV R115, R205 ;  /* 0x000000cd00737202 */ /* 0x000fe20000000f00 */
[----:B------:R-:W-:Y:S01]  /*18340*/  IMAD.MOV.U32 R207, RZ, RZ, R179 ;  /* 0x000000ffffcf7224 */ /* 0x000fe200078e00b3 */
[----:B------:R-:W-:Y:S01]  /*18350*/  MOV R205, R200 ;  /* 0x000000c800cd7202 */ /* 0x000fe20000000f00 */
[----:B------:R-:W1:Y:S01]  /*18360*/  I2F R240, R214 ;  /* 0x000000d600f07306 */ /* 0x000e620000201400 */
[----:B------:R-:W-:-:S02]  /*18370*/  IMAD.MOV.U32 R114, RZ, RZ, R204 ;  /* 0x000000ffff727224 */ /* 0x000fc400078e00cc */
[----:B------:R-:W-:Y:S01]  /*18380*/  IMAD.MOV.U32 R200, RZ, RZ, R160 ;  /* 0x000000ffffc87224 */ /* 0x000fe200078e00a0 */
[----:B------:R-:W-:Y:S01]  /*18390*/  MOV R160, R146 ;  /* 0x0000009200a07202 */ /* 0x000fe20000000f00 */
[----:B------:R-:W-:Y:S01]  /*183a0*/  IMAD.MOV.U32 R204, RZ, RZ, R206 ;  /* 0x000000ffffcc7224 */ /* 0x000fe200078e00ce */
[----:B------:R-:W-:Y:S01]  /*183b0*/  FSEL R146, R5, -INF , !P4 ;  /* 0xff80000005927808 */ /* 0x000fe20006000000 */
[----:B------:R-:W-:Y:S02]  /*183c0*/  IMAD.MOV.U32 R162, RZ, RZ, R184 ;  /* 0x000000ffffa27224 */ /* 0x000fe400078e00b8 */
[----:B------:R-:W-:Y:S02]  /*183d0*/  IMAD.MOV.U32 R206, RZ, RZ, R207 ;  /* 0x000000ffffce7224 */ /* 0x000fe400078e00cf */
[----:B------:R-:W-:Y:S02]  /*183e0*/  IMAD.MOV.U32 R207, RZ, RZ, R196 ;  /* 0x000000ffffcf7224 */ /* 0x000fe400078e00c4 */
[----:B------:R-:W-:Y:S01]  /*183f0*/  FFMA.FTZ R5, R132, R239, R113 ;  /* 0x000000ef84057223 */ /* 0x000fe20000010071 */
[----:B------:R-:W-:Y:S01]  /*18400*/  ISETP.GE.AND P0, PT, R133, R6, PT ;  /* 0x000000068500720c */ /* 0x000fe20003f06270 */
[----:B------:R-:W-:Y:S01]  /*18410*/  IMAD.MOV.U32 R113, RZ, RZ, R114 ;  /* 0x000000ffff717224 */ /* 0x000fe200078e0072 */
[----:B------:R-:W-:Y:S01]  /*18420*/  MOV R114, R115 ;  /* 0x0000007300727202 */ /* 0x000fe20000000f00 */
[----:B------:R-:W4:Y:S01]  /*18430*/  I2F R241, R215 ;  /* 0x000000d700f17306 */ /* 0x000f220000201400 */
[----:B------:R-:W-:-:S02]  /*18440*/  IMAD.MOV.U32 R203, RZ, RZ, R162 ;  /* 0x000000ffffcb7224 */ /* 0x000fc400078e00a2 */
[----:B------:R-:W-:Y:S02]  /*18450*/  IMAD.MOV.U32 R115, RZ, RZ, R204 ;  /* 0x000000ffff737224 */ /* 0x000fe400078e00cc */
[----:B------:R-:W-:Y:S01]  /*18460*/  IMAD.MOV.U32 R204, RZ, RZ, R205 ;  /* 0x000000ffffcc7224 */ /* 0x000fe200078e00cd */
[----:B------:R-:W-:Y:S01]  /*18470*/  MOV R205, R207 ;  /* 0x000000cf00cd7202 */ /* 0x000fe20000000f00 */
[----:B------:R-:W-:Y:S02]  /*18480*/  IMAD.MOV.U32 R207, RZ, RZ, R200 ;  /* 0x000000ffffcf7224 */ /* 0x000fe400078e00c8 */
[----:B------:R-:W-:Y:S01]  /*18490*/  IMAD.MOV.U32 R200, RZ, RZ, R201 ;  /* 0x000000ffffc87224 */ /* 0x000fe200078e00c9 */
[----:B------:R-:W-:Y:S01]  /*184a0*/  MOV R201, R203 ;  /* 0x000000cb00c97202 */ /* 0x000fe20000000f00 */
[----:B------:R-:W-:Y:S02]  /*184b0*/  IMAD.MOV.U32 R203, RZ, RZ, R197 ;  /* 0x000000ffffcb7224 */ /* 0x000fe400078e00c5 */
[----:B------:R-:W-:Y:S01]  /*184c0*/  IMAD.MOV.U32 R197, RZ, RZ, R167 ;  /* 0x000000ffffc57224 */ /* 0x000fe200078e00a7 */
[----:B------:R-:W-:-:S02]  /*184d0*/  MOV R167, R252 ;  /* 0x000000fc00a77202 */ /* 0x000fc40000000f00 */
[----:B------:R-:W-:Y:S02]  /*184e0*/  MOV R179, R145 ;  /* 0x0000009100b37202 */ /* 0x000fe40000000f00 */
[----:B------:R-:W-:Y:S01]  /*184f0*/  FSEL R145, R7, -INF , !P3 ;  /* 0xff80000007917808 */ /* 0x000fe20005800000 */
[----:B-1----:R-:W-:Y:S01]  /*18500*/  FFMA.FTZ R7, R132, R240, R113 ;  /* 0x000000f084077223 */ /* 0x002fe20000010071 */
[----:B------:R-:W-:Y:S01]  /*18510*/  ISETP.GE.AND P2, PT, R174, R6, PT ;  /* 0x00000006ae00720c */ /* 0x000fe20003f46270 */
[----:B------:R-:W-:Y:S02]  /*18520*/  IMAD.MOV.U32 R112, RZ, RZ, R115 ;  /* 0x000000ffff707224 */ /* 0x000fe400078e0073 */
[----:B------:R-:W-:Y:S01]  /*18530*/  IMAD.MOV.U32 R113, RZ, RZ, R204 ;  /* 0x000000ffff717224 */ /* 0x000fe200078e00cc */
[----:B------:R-:W1:Y:S01]  /*18540*/  I2F R243, R216 ;  /* 0x000000d800f37306 */ /* 0x000e620000201400 */
[----:B------:R-:W-:Y:S01]  /*18550*/  IMAD.MOV.U32 R115, RZ, RZ, R207 ;  /* 0x000000ffff737224 */ /* 0x000fe200078e00cf */
[----:B------:R-:W-:Y:S01]  /*18560*/  MOV R169, R185 ;  /* 0x000000b900a97202 */ /* 0x000fe20000000f00 */
[----:B------:R-:W-:Y:S01]  /*18570*/  IMAD.MOV.U32 R157, RZ, RZ, R186 ;  /* 0x000000ffff9d7224 */ /* 0x000fe200078e00ba */
[----:B------:R-:W-:-:S02]  /*18580*/  ISETP.GE.AND P5, PT, R215, R8, PT ;  /* 0x00000008d700720c */ /* 0x000fc40003fa6270 */
[----:B------:R-:W-:Y:S02]  /*18590*/  MOV R90, R113 ;  /* 0x00000071005a7202 */ /* 0x000fe40000000f00 */
[----:B------:R-:W1:Y:S01]  /*185a0*/  I2F R245, R217 ;  /* 0x000000d900f57306 */ /* 0x000e620000201400 */
[-C--:B------:R-:W-:Y:S01]  /*185b0*/  ISETP.GE.AND P1, PT, R214, R6.reuse, PT ;  /* 0x00000006d600720c */ /* 0x080fe20003f26270 */
[----:B------:R-:W-:Y:S01]  /*185c0*/  IMAD.MOV.U32 R154, RZ, RZ, R155 ;  /* 0x000000ffff9a7224 */ /* 0x000fe200078e009b */
[----:B------:R-:W-:Y:S01]  /*185d0*/  MOV R204, R201 ;  /* 0x000000c900cc7202 */ /* 0x000fe20000000f00 */
[----:B------:R-:W-:Y:S01]  /*185e0*/  IMAD.MOV.U32 R155, RZ, RZ, R188 ;  /* 0x000000ffff9b7224 */ /* 0x000fe200078e00bc */
[----:B------:R-:W-:Y:S02]  /*185f0*/  MOV R201, R159 ;  /* 0x0000009f00c97202 */ /* 0x000fe40000000f00 */
[-C--:B------:R-:W-:Y:S01]  /*18600*/  ISETP.GE.AND P3, PT, R215, R6.reuse, PT ;  /* 0x00000006d700720c */ /* 0x080fe20003f66270 */
[----:B---3--:R-:W-:Y:S01]  /*18610*/  HMMA.16816.F32 R108, R20, R56, R76 ;  /* 0x00000038146c723c */ /* 0x008fe2000000184c */
[----:B------:R-:W-:Y:S01]  /*18620*/  IMAD.MOV.U32 R207, RZ, RZ, R200 ;  /* 0x000000ffffcf7224 */ /* 0x000fe200078e00c8 */
[----:B------:R-:W3:Y:S01]  /*18630*/  I2F R247, R218 ;  /* 0x000000da00f77306 */ /* 0x000ee20000201400 */
[----:B------:R-:W-:Y:S01]  /*18640*/  IADD3 R18, R2, 0x31, RZ ;  /* 0x0000003102127810 */ /* 0x000fe20007ffe0ff */
[----:B------:R-:W-:Y:S01]  /*18650*/  IMAD.MOV.U32 R196, RZ, RZ, R251 ;  /* 0x000000ffffc47224 */ /* 0x000fe200078e00fb */
[----:B------:R-:W-:Y:S01]  /*18660*/  ISETP.GE.AND P4, PT, R216, R6, PT ;  /* 0x00000006d800720c */ /* 0x000fe20003f86270 */
[----:B------:R1:W5:Y:S04]  /*18670*/  LDL.LU R186, [R1+0x1b8] ;  /* 0x0001b80001ba7983 */ /* 0x0003680000300800 */
[----:B------:R-:W1:Y:S01]  /*18680*/  I2F R119, R18 ;  /* 0x0000001200777306 */ /* 0x000e620000201400 */
[----:B------:R-:W-:-:S02]  /*18690*/  IADD3 R95, R2, 0x38, RZ ;  /* 0x00000038025f7810 */ /* 0x000fc40007ffe0ff */
[----:B------:R-:W-:Y:S01]  /*186a0*/  MOV R202, R198 ;  /* 0x000000c600ca7202 */ /* 0x000fe20000000f00 */
[----:B------:R-:W-:Y:S01]  /*186b0*/  IMAD.MOV.U32 R198, RZ, RZ, R148 ;  /* 0x000000ffffc67224 */ /* 0x000fe200078e0094 */
[----:B------:R-:W-:Y:S01]  /*186c0*/  HMMA.16816.F32 R104, R24, R80, R208 ;  /* 0x000000501868723c */ /* 0x000fe200000018d0 */
[----:B------:R-:W-:Y:S01]  /*186d0*/  IADD3 R93, R2, 0x39, RZ ;  /* 0x00000039025d7810 */ /* 0x000fe20007ffe0ff */
[----:B--2---:R-:W-:Y:S01]  /*186e0*/  IMAD.MOV.U32 R165, RZ, RZ, R128 ;  /* 0x000000ffffa57224 */ /* 0x004fe200078e0080 */
[----:B------:R-:W-:Y:S01]  /*186f0*/  FSEL R128, R9, -INF , !P0 ;  /* 0xff80000009807808 */ /* 0x000fe20004000000 */
[----:B------:R-:W-:-:S04]  /*18700*/  FFMA.FTZ R9, R132, R228, R250 ;  /* 0x000000e484097223 */ /* 0x000fc800000100fa */
[----:B------:R-:W-:Y:S08]  /*18710*/  HMMA.16816.F32 R44, R12, R32, R64 ;  /* 0x000000200c2c723c */ /* 0x000ff00000001840 */
[----:B------:R-:W-:Y:S01]  /*18720*/  HMMA.16816.F32 R120, R20, R58, R72 ;  /* 0x0000003a1478723c */ /* 0x000fe20000001848 */
[----:B------:R-:W-:Y:S01]  /*18730*/  FSEL R133, R9, -INF , !P6 ;  /* 0xff80000009857808 */ /* 0x000fe20007000000 */
[----:B------:R-:W-:Y:S01]  /*18740*/  FFMA.FTZ R9, R132, R240, R114 ;  /* 0x000000f084097223 */ /* 0x000fe20000010072 */
[----:B------:R-:W-:Y:S01]  /*18750*/  MOV R114, R205 ;  /* 0x000000cd00727202 */ /* 0x000fe20000000f00 */
[----:B------:R-:W-:Y:S01]  /*18760*/  IMAD.MOV.U32 R205, RZ, RZ, R203 ;  /* 0x000000ffffcd7224 */ /* 0x000fe200078e00cb */
[----:B------:R-:W-:Y:S01]  /*18770*/  IADD3 R30, R2, 0x48, RZ ;  /* 0x00000048021e7810 */ /* 0x000fe20007ffe0ff */
[----:B------:R-:W-:-:S02]  /*18780*/  IMAD.MOV.U32 R203, RZ, RZ, R167 ;  /* 0x000000ffffcb7224 */ /* 0x000fc400078e00a7 */
[C---:B------:R-:W-:Y:S01]  /*18790*/  HMMA.16816.F32 R96, R12.reuse, R60, R36 ;  /* 0x0000003c0c60723c */ /* 0x040fe20000001824 */
[----:B------:R-:W-:Y:S01]  /*187a0*/  IMAD.MOV.U32 R167, RZ, RZ, R147 ;  /* 0x000000ffffa77224 */ /* 0x000fe200078e0093 */
[----:B------:R-:W-:Y:S01]  /*187b0*/  FSEL R147, R5, -INF , !P2 ;  /* 0xff80000005937808 */ /* 0x000fe20005000000 */
[----:B----4-:R-:W-:Y:S01]  /*187c0*/  FFMA.FTZ R5, R132, R241, R112 ;  /* 0x000000f184057223 */ /* 0x010fe20000010070 */
        /* <DEDUP_REMOVED lines=9> */
[----:B------:R-:W-:Y:S01]  /*18860*/  FFMA.FTZ R5, R132, R241, R90 ;  /* 0x000000f184057223 */ /* 0x000fe2000001005a */
[----:B------:R-:W-:Y:S01]  /*18870*/  IADD3 R40, R2, 0x50, RZ ;  /* 0x0000005002287810 */ /* 0x000fe20007ffe0ff */
[----:B------:R-:W-:Y:S01]  /*18880*/  IMAD.MOV.U32 R90, RZ, RZ, R91 ;  /* 0x000000ffff5a7224 */ /* 0x000fe200078e005b */
[----:B------:R-:W-:Y:S01]  /*18890*/  MOV R91, R112 ;  /* 0x00000070005b7202 */ /* 0x000fe20000000f00 */
[----:B------:R-:W-:Y:S01]  /*188a0*/  IMAD.MOV.U32 R205, RZ, RZ, R156 ;  /* 0x000000ffffcd7224 */ /* 0x000fe200078e009c */
[----:B------:R-:W-:Y:S01]  /*188b0*/  ISETP.GE.AND P0, PT, R214, R8, PT ;  /* 0x00000008d600720c */ /* 0x000fe20003f06270 */
[----:B------:R-:W-:Y:S01]  /*188c0*/  IMAD.MOV.U32 R112, RZ, RZ, R113 ;  /* 0x000000ffff707224 */ /* 0x000fe200078e0071 */
[----:B------:R-:W-:Y:S01]  /*188d0*/  IADD3 R43, R2, 0x69, RZ ;  /* 0x00000069022b7810 */ /* 0x000fe20007ffe0ff */
[----:B------:R-:W-:Y:S01]  /*188e0*/  IMAD.MOV.U32 R113, RZ, RZ, R114 ;  /* 0x000000ffff717224 */ /* 0x000fe200078e0072 */
[----:B------:R-:W-:Y:S01]  /*188f0*/  MOV R114, R115 ;  /* 0x0000007300727202 */ /* 0x000fe20000000f00 */
[----:B------:R-:W-:Y:S01]  /*18900*/  IMAD.MOV.U32 R115, RZ, RZ, R205 ;  /* 0x000000ffff737224 */ /* 0x000fe200078e00cd */
[----:B------:R-:W-:Y:S01]  /*18910*/  FSEL R159, R7, -INF , !P0 ;  /* 0xff800000079f7808 */ /* 0x000fe20004000000 */
[----:B------:R-:W-:Y:S01]  /*18920*/  IMAD.MOV.U32 R205, RZ, RZ, R158 ;  /* 0x000000ffffcd7224 */ /* 0x000fe200078e009e */
[----:B------:R-:W-:Y:S01]  /*18930*/  FSEL R156, R9, -INF , !P1 ;  /* 0xff800000099c7808 */ /* 0x000fe20004800000 */
[CC--:B-1----:R-:W-:Y:S01]  /*18940*/  FFMA.FTZ R7, R132.reuse, R243.reuse, R90 ;  /* 0x000000f384077223 */ /* 0x0c2fe2000001005a */
[----:B------:R-:W-:Y:S01]  /*18950*/  HMMA.16816.F32 R68, R12, R34, R68 ;  /* 0x000000220c44723c */ /* 0x000fe20000001844 */
[----:B------:R-:W-:Y:S01]  /*18960*/  FFMA.FTZ R9, R132, R243, R91 ;  /* 0x000000f384097223 */ /* 0x000fe2000001005b */
[----:B------:R-:W-:Y:S01]  /*18970*/  MOV R91, R114 ;  /* 0x00000072005b7202 */ /* 0x000fe20000000f00 */
[----:B------:R-:W-:Y:S01]  /*18980*/  IMAD.MOV.U32 R89, RZ, RZ, R112 ;  /* 0x000000ffff597224 */ /* 0x000fe200078e0070 */
[C---:B------:R-:W-:Y:S01]  /*18990*/  IADD3 R42, R2.reuse, 0x71, RZ ;  /* 0x00000071022a7810 */ /* 0x040fe20007ffe0ff */
[----:B------:R-:W-:Y:S01]  /*189a0*/  IMAD.MOV.U32 R90, RZ, RZ, R113 ;  /* 0x000000ffff5a7224 */ /* 0x000fe200078e0071 */
[C---:B------:R-:W-:Y:S01]  /*189b0*/  IADD3 R31, R2.reuse, 0x70, RZ ;  /* 0x00000070021f7810 */ /* 0x040fe20007ffe0ff */
[----:B------:R-:W-:Y:S01]  /*189c0*/  IMAD.MOV.U32 R112, RZ, RZ, R115 ;  /* 0x000000ffff707224 */ /* 0x000fe200078e0073 */
[----:B------:R-:W-:Y:S01]  /*189d0*/  IADD3 R19, R2, 0x80, RZ ;  /* 0x0000008002137810 */ /* 0x000fe20007ffe0ff */
[----:B------:R-:W-:Y:S01]  /*189e0*/  IMAD.MOV.U32 R115, RZ, RZ, R155 ;  /* 0x000000ffff737224 */ /* 0x000fe200078e009b */
[----:B------:R-:W-:Y:S01]  /*189f0*/  FSEL R155, R5, -INF , !P3 ;  /* 0xff800000059b7808 */ /* 0x000fe20005800000 */
[----:B------:R-:W-:Y:S01]  /*18a00*/  IMAD.MOV.U32 R113, RZ, RZ, R205 ;  /* 0x000000ffff717224 */ /* 0x000fe200078e00cd */
[----:B------:R-:W-:Y:S01]  /*18a10*/  ISETP.GE.AND P2, PT, R217, R8, PT ;  /* 0x00000008d900720c */ /* 0x000fe20003f46270 */
[C---:B------:R-:W-:Y:S01]  /*18a20*/  FFMA.FTZ R5, R132.reuse, R245, R89 ;  /* 0x000000f584057223 */ /* 0x040fe20000010059 */
        /* <DEDUP_REMOVED lines=11> */
[----:B------:R-:W-:Y:S01]  /*18ae0*/  IMAD.MOV.U32 R115, RZ, RZ, R196 ;  /* 0x000000ffff737224 */ /* 0x000fe200078e00c4 */
[----:B------:R-:W-:Y:S01]  /*18af0*/  IADD3 R11, R2, 0x90, RZ ;  /* 0x00000090020b7810 */ /* 0x000fe20007ffe0ff */
[----:B------:R-:W-:Y:S01]  /*18b00*/  IMAD.MOV.U32 R207, RZ, RZ, R220 ;  /* 0x000000ffffcf7224 */ /* 0x000fe200078e00dc */
[----:B------:R1:W5:Y:S01]  /*18b10*/  LDL.LU R187, [R1+0x1b4] ;  /* 0x0001b40001bb7983 */ /* 0x0003620000300800 */
        /* <DEDUP_REMOVED lines=18> */
[----:B------:R-:W-:Y:S01]  /*18c40*/  FSEL R154, R9, -INF , !P4 ;  /* 0xff800000099a7808 */ /* 0x000fe20006000000 */
[C---:B---3--:R-:W-:Y:S01]  /*18c50*/  FFMA.FTZ R7, R132.reuse, R247, R79 ;  /* 0x000000f784077223 */ /* 0x048fe2000001004f */
[----:B------:R-:W-:Y:S01]  /*18c60*/  MOV R79, R112 ;  /* 0x00000070004f7202 */ /* 0x000fe20000000f00 */
[----:B------:R-:W-:Y:S01]  /*18c70*/  IMAD.MOV.U32 R89, RZ, RZ, R204 ;  /* 0x000000ffff597224 */ /* 0x000fe200078e00cc */
[----:B------:R-:W-:Y:S01]  /*18c80*/  MOV R204, R203 ;  /* 0x000000cb00cc7202 */ /* 0x000fe20000000f00 */
[----:B------:R-:W-:Y:S01]  /*18c90*/  FFMA.FTZ R9, R132, R247, R88 ;  /* 0x000000f784097223 */ /* 0x000fe20000010058 */
[----:B------:R-:W2:Y:S01]  /*18ca0*/  I2F R117, R95 ;  /* 0x0000005f00757306 */ /* 0x000ea20000201400 */
[----:B------:R-:W-:Y:S01]  /*18cb0*/  IMAD.MOV.U32 R88, RZ, RZ, R115 ;  /* 0x000000ffff587224 */ /* 0x000fe200078e0073 */
[----:B------:R-:W-:Y:S01]  /*18cc0*/  ISETP.GE.AND P3, PT, R18, R8, PT ;  /* 0x000000081200720c */ /* 0x000fe20003f66270 */
[----:B------:R-:W-:Y:S01]  /*18cd0*/  IMAD.MOV.U32 R203, RZ, RZ, R161 ;  /* 0x000000ffffcb7224 */ /* 0x000fe200078e00a1 */
[----:B------:R-:W-:Y:S01]  /*18ce0*/  FSEL R161, R5, -INF , !P0 ;  /* 0xff80000005a17808 */ /* 0x000fe20004000000 */
[----:B------:R-:W-:-:S03]  /*18cf0*/  IMAD.MOV.U32 R168, RZ, RZ, R249 ;  /* 0x000000ffffa87224 */ /* 0x000fc600078e00f9 */
[----:B------:R-:W3:Y:S01]  /*18d00*/  I2F R94, R93 ;  /* 0x0000005d005e7306 */ /* 0x000ee20000201400 */
[----:B------:R-:W-:Y:S01]  /*18d10*/  IMAD.MOV.U32 R115, RZ, RZ, R199 ;  /* 0x000000ffff737224 */ /* 0x000fe200078e00c7 */
[----:B------:R-:W-:Y:S01]  /*18d20*/  ISETP.GE.AND P1, PT, R218, R8, PT ;  /* 0x00000008da00720c */ /* 0x000fe20003f26270 */
[----:B------:R-:W-:Y:S01]  /*18d30*/  FFMA.FTZ R5, R132, R119, R78 ;  /* 0x0000007784057223 */ /* 0x000fe2000001004e */
[----:B------:R-:W-:Y:S01]  /*18d40*/  MOV R78, R89 ;  /* 0x00000059004e7202 */ /* 0x000fe20000000f00 */
[----:B------:R-:W-:Y:S01]  /*18d50*/  IMAD.MOV.U32 R210, RZ, RZ, R79 ;  /* 0x000000ffffd27224 */ /* 0x000fe200078e004f */
[----:B------:R-:W-:Y:S01]  /*18d60*/  ISETP.GE.AND P5, PT, R218, R6, PT ;  /* 0x00000006da00720c */ /* 0x000fe20003fa6270 */
[----:B------:R-:W-:Y:S01]  /*18d70*/  IMAD.MOV.U32 R211, RZ, RZ, R88 ;  /* 0x000000ffffd37224 */ /* 0x000fe200078e0058 */
[----:B------:R-:W-:Y:S01]  /*18d80*/  IADD3 R33, R2, 0x40, RZ ;  /* 0x0000004002217810 */ /* 0x000fe20007ffe0ff */
[----:B------:R-:W-:Y:S01]  /*18d90*/  IMAD.MOV.U32 R88, RZ, RZ, R198 ;  /* 0x000000ffff587224 */ /* 0x000fe200078e00c6 */
[----:B------:R-:W-:Y:S01]  /*18da0*/  HMMA.16816.F32 R72, R12, R28, R48 ;  /* 0x0000001c0c48723c */ /* 0x000fe20000001830 */
[----:B------:R-:W-:Y:S01]  /*18db0*/  IMAD.MOV.U32 R79, RZ, RZ, R115 ;  /* 0x000000ffff4f7224 */ /* 0x000fe200078e0073 */
[----:B------:R-:W-:Y:S01]  /*18dc0*/  I2F R52, R41 ;  /* 0x0000002900347306 */ /* 0x000fe20000201400 */
[----:B------:R-:W-:Y:S01]  /*18dd0*/  IMAD.MOV.U32 R198, RZ, RZ, R168 ;  /* 0x000000ffffc67224 */ /* 0x000fe200078e00a8 */
[----:B------:R-:W-:Y:S01]  /*18de0*/  FSEL R168, R5, -INF , !P3 ;  /* 0xff80000005a87808 */ /* 0x000fe20005800000 */
[----:B------:R-:W-:Y:S01]  /*18df0*/  FFMA.FTZ R5, R132, R119, R210 ;  /* 0x0000007784057223 */ /* 0x000fe200000100d2 */
[----:B------:R-:W-:Y:S01]  /*18e00*/  MOV R89, R178 ;  /* 0x000000b200597202 */ /* 0x000fe20000000f00 */
[----:B------:R-:W-:-:S03]  /*18e10*/  IMAD.MOV.U32 R210, RZ, RZ, R211 ;  /* 0x000000ffffd27224 */ /* 0x000fc600078e00d3 */
[----:B------:R-:W-:Y:S01]  /*18e20*/  I2F R56, R40 ;  /* 0x0000002800387306 */ /* 0x000fe20000201400 */
[----:B------:R-:W-:Y:S01]  /*18e30*/  IMAD.MOV.U32 R211, RZ, RZ, R78 ;  /* 0x000000ffffd37224 */ /* 0x000fe200078e004e */
[----:B------:R-:W-:Y:S01]  /*18e40*/  MOV R78, R79 ;  /* 0x0000004f004e7202 */ /* 0x000fe20000000f00 */
[----:B------:R-:W-:Y:S02]  /*18e50*/  IMAD.MOV.U32 R79, RZ, RZ, R88 ;  /* 0x000000ffff4f7224 */ /* 0x000fe400078e0058 */
[----:B------:R-:W-:Y:S01]  /*18e60*/  IMAD.MOV.U32 R200, RZ, RZ, R152 ;  /* 0x000000ffffc87224 */ /* 0x000fe200078e0098 */
[----:B------:R-:W-:Y:S01]  /*18e70*/  ISETP.GE.AND P2, PT, R95, R6, PT ;  /* 0x000000065f00720c */ /* 0x000fe20003f46270 */
        /* <DEDUP_REMOVED lines=8> */
[----:B--2---:R-:W-:Y:S01]  /*18f00*/  FFMA.FTZ R7, R132, R117, R210 ;  /* 0x0000007584077223 */ /* 0x004fe200000100d2 */
[----:B------:R-:W-:Y:S01]  /*18f10*/  ISETP.GE.AND P6, PT, R18, R6, PT ;  /* 0x000000061200720c */ /* 0x000fe20003fc6270 */
[----:B------:R-:W-:Y:S01]  /*18f20*/  IMAD.MOV.U32 R210, RZ, RZ, R88 ;  /* 0x000000ffffd27224 */ /* 0x000fe200078e0058 */
[----:B------:R-:W-:Y:S01]  /*18f30*/  MOV R209, R79 ;  /* 0x0000004f00d17202 */ /* 0x000fe20000000f00 */
[----:B------:R-:W-:Y:S01]  /*18f40*/  IMAD.MOV.U32 R197, RZ, RZ, R219 ;  /* 0x000000ffffc57224 */ /* 0x000fe200078e00db */
[C---:B------:R-:W-:Y:S01]  /*18f50*/  IADD3 R32, R2.reuse, 0x58, RZ ;  /* 0x0000005802207810 */ /* 0x040fe20007ffe0ff */
[----:B------:R-:W-:Y:S01]  /*18f60*/  IMAD.MOV.U32 R178, RZ, RZ, R165 ;  /* 0x000000ffffb27224 */ /* 0x000fe200078e00a5 */
[----:B------:R-:W-:Y:S01]  /*18f70*/  FSEL R165, R9, -INF , !P5 ;  /* 0xff80000009a57808 */ /* 0x000fe20006800000 */
[----:B------:R-:W-:Y:S01]  /*18f80*/  IMAD.MOV.U32 R88, RZ, RZ, R90 ;  /* 0x000000ffff587224 */ /* 0x000fe200078e005a */
[C---:B------:R-:W-:Y:S01]  /*18f90*/  IADD3 R38, R2.reuse, 0x60, RZ ;  /* 0x0000006002267810 */ /* 0x040fe20007ffe0ff */
[----:B------:R-:W-:Y:S01]  /*18fa0*/  IMAD.MOV.U32 R208, RZ, RZ, R78 ;  /* 0x000000ffffd07224 */ /* 0x000fe200078e004e */
[----:B------:R-:W-:Y:S01]  /*18fb0*/  IADD3 R36, R2, 0x68, RZ ;  /* 0x0000006802247810 */ /* 0x000fe20007ffe0ff */
[----:B------:R-:W-:Y:S01]  /*18fc0*/  IMAD.MOV.U32 R90, RZ, RZ, R113 ;  /* 0x000000ffff5a7224 */ /* 0x000fe200078e0071 */
[----:B------:R-:W-:Y:S01]  /*18fd0*/  I2F R65, R43 ;  /* 0x0000002b00417306 */ /* 0x000fe20000201400 */
[C---:B------:R-:W-:Y:S01]  /*18fe0*/  FFMA.FTZ R9, R132.reuse, R117, R211 ;  /* 0x0000007584097223 */ /* 0x040fe200000100d3 */
[----:B------:R-:W-:Y:S01]  /*18ff0*/  MOV R211, R91 ;  /* 0x0000005b00d37202 */ /* 0x000fe20000000f00 */
[----:B------:R-:W-:Y:S01]  /*19000*/  IMAD.MOV.U32 R113, RZ, RZ, R196 ;  /* 0x000000ffff717224 */ /* 0x000fe200078e00c4 */
[----:B------:R-:W-:Y:S01]  /*19010*/  MOV R196, R164 ;  /* 0x000000a400c47202 */ /* 0x000fe20000000f00 */
[----:B------:R-:W-:Y:S01]  /*19020*/  IMAD.MOV.U32 R79, RZ, RZ, R166 ;  /* 0x000000ffff4f7224 */ /* 0x000fe200078e00a6 */
[----:B------:R-:W-:Y:S01]  /*19030*/  FSEL R164, R5, -INF , !P6 ;  /* 0xff80000005a47808 */ /* 0x000fe20007000000 */
[----:B------:R-:W-:Y:S01]  /*19040*/  IMAD.MOV.U32 R112, RZ, RZ, R197 ;  /* 0x000000ffff707224 */ /* 0x000fe200078e00c5 */
[----:B------:R-:W-:Y:S01]  /*19050*/  ISETP.GE.AND P0, PT, R93, R8, PT ;  /* 0x000000085d00720c */ /* 0x000fe20003f06270 */
[-C--:B---3--:R-:W-:Y:S01]  /*19060*/  FFMA.FTZ R5, R132, R94.reuse, R208 ;  /* 0x0000005e84057223 */ /* 0x088fe200000100d0 */
[----:B------:R-:W-:Y:S01]  /*19070*/  MOV R81, R209 ;  /* 0x000000d100517202 */ /* 0x000fe20000000f00 */
[----:B------:R-:W-:Y:S01]  /*19080*/  IMAD.MOV.U32 R208, RZ, RZ, R210 ;  /* 0x000000ffffd07224 */ /* 0x000fe200078e00d2 */
[----:B------:R-:W-:Y:S01]  /*19090*/  MOV R210, R79 ;  /* 0x0000004f00d27202 */ /* 0x000fe20000000f00 */
[----:B------:R-:W-:Y:S01]  /*190a0*/  IMAD.MOV.U32 R91, RZ, RZ, R142 ;  /* 0x000000ffff5b7224 */ /* 0x000fe200078e008e */
[----:B------:R-:W-:Y:S01]  /*190b0*/  IADD3 R28, R2, 0x41, RZ ;  /* 0x00000041021c7810 */ /* 0x000fe20007ffe0ff */
[----:B------:R-:W-:Y:S01]  /*190c0*/  IMAD.MOV.U32 R209, RZ, RZ, R211 ;  /* 0x000000ffffd17224 */ /* 0x000fe200078e00d3 */
[----:B------:R-:W2:Y:S01]  /*190d0*/  I2F R57, R33 ;  /* 0x0000002100397306 */ /* 0x000ea20000201400 */
[----:B------:R-:W-:Y:S01]  /*190e0*/  IMAD.MOV.U32 R79, RZ, RZ, R112 ;  /* 0x000000ffff4f7224 */ /* 0x000fe200078e0070 */
[----:B------:R-:W-:Y:S01]  /*190f0*/  MOV R112, R167 ;  /* 0x000000a700707202 */ /* 0x000fe20000000f00 */
[----:B------:R-:W-:Y:S01]  /*19100*/  IMAD.MOV.U32 R211, RZ, RZ, R91 ;  /* 0x000000ffffd37224 */ /* 0x000fe200078e005b */
[----:B------:R-:W-:Y:S01]  /*19110*/  FSEL R167, R5, -INF , !P0 ;  /* 0xff80000005a77808 */ /* 0x000fe20004000000 */
[----:B------:R-:W-:Y:S01]  /*19120*/  FFMA.FTZ R5, R132, R94, R81 ;  /* 0x0000005e84057223 */ /* 0x000fe20000010051 */
[----:B------:R-:W-:Y:S01]  /*19130*/  MOV R91, R204 ;  /* 0x000000cc005b7202 */ /* 0x000fe20000000f00 */
[----:B------:R-:W-:Y:S01]  /*19140*/  IMAD.MOV.U32 R81, RZ, RZ, R208 ;  /* 0x000000ffff517224 */ /* 0x000fe200078e00d0 */
[----:B------:R-:W3:Y:S01]  /*19150*/  I2F R53, R28 ;  /* 0x0000001c00357306 */ /* 0x000ee20000201400 */
[----:B------:R-:W-:Y:S01]  /*19160*/  MOV R208, R209 ;  /* 0x000000d100d07202 */ /* 0x000fe20000000f00 */
[----:B------:R-:W-:-:S02]  /*19170*/  IMAD.MOV.U32 R209, RZ, RZ, R210 ;  /* 0x000000ffffd17224 */ /* 0x000fc400078e00d2 */
[----:B------:R-:W-:Y:S01]  /*19180*/  FMUL.FTZ R10, R44, R4 ;  /* 0x000000042c0a7220 */ /* 0x000fe20000410000 */
[----:B------:R-:W-:Y:S01]  /*19190*/  IADD3 R37, R2, 0x79, RZ ;  /* 0x0000007902257810 */ /* 0x000fe20007ffe0ff */
[----:B------:R-:W-:Y:S01]  /*191a0*/  IMAD.MOV.U32 R210, RZ, RZ, R79 ;  /* 0x000000ffffd27224 */ /* 0x000fe200078e004f */
[----:B------:R-:W-:Y:S01]  /*191b0*/  MOV R79, R91 ;  /* 0x0000005b004f7202 */ /* 0x000fe20000000f00 */
[----:B------:R-:W-:Y:S01]  /*191c0*/  IMAD.MOV.U32 R91, RZ, RZ, R206 ;  /* 0x000000ffff5b7224 */ /* 0x000fe200078e00ce */
[----:B------:R-:W-:Y:S01]  /*191d0*/  I2F R66, R42 ;  /* 0x0000002a00427306 */ /* 0x000fe20000201400 */
[----:B------:R-:W-:Y:S01]  /*191e0*/  IMAD.MOV.U32 R206, RZ, RZ, R202 ;  /* 0x000000ffffce7224 */ /* 0x000fe200078e00ca */
[----:B------:R-:W-:Y:S01]  /*191f0*/  MOV R202, R203 ;  /* 0x000000cb00ca7202 */ /* 0x000fe20000000f00 */
[----:B------:R-:W-:Y:S01]  /*19200*/  IMAD.MOV.U32 R205, RZ, RZ, R149 ;  /* 0x000000ffffcd7224 */ /* 0x000fe200078e0095 */
[----:B------:R-:W-:Y:S01]  /*19210*/  ISETP.GE.AND P4, PT, R95, R8, PT ;  /* 0x000000085f00720c */ /* 0x000fe20003f86270 */
[----:B------:R-:W-:Y:S01]  /*19220*/  IMAD.MOV.U32 R39, RZ, RZ, R208 ;  /* 0x000000ffff277224 */ /* 0x000fe200078e00d0 */
[----:B------:R-:W-:Y:S01]  /*19230*/  MOV R80, R210 ;  /* 0x000000d200507202 */ /* 0x000fe20000000f00 */
[----:B------:R-:W-:Y:S01]  /*19240*/  IMAD.MOV.U32 R210, RZ, RZ, R91 ;  /* 0x000000ffffd27224 */ /* 0x000fe200078e005b */
[----:B------:R-:W-:Y:S01]  /*19250*/  ISETP.GE.AND P1, PT, R93, R6, PT ;  /* 0x000000065d00720c */ /* 0x000fe20003f26270 */
[----:B------:R-:W-:Y:S01]  /*19260*/  IMAD.MOV.U32 R208, RZ, RZ, R202 ;  /* 0x000000ffffd07224 */ /* 0x000fe200078e00ca */
[----:B------:R-:W-:Y:S01]  /*19270*/  FSEL R166, R7, -INF , !P4 ;  /* 0xff80000007a67808 */ /* 0x000fe20006000000 */
[----:B--2---:R-:W-:Y:S01]  /*19280*/  FFMA.FTZ R7, R132, R57, R81 ;  /* 0x0000003984077223 */ /* 0x004fe20000010051 */
[----:B------:R-:W-:Y:S01]  /*19290*/  MOV R115, R191 ;  /* 0x000000bf00737202 */ /* 0x000fe20000000f00 */
[----:B------:R-:W2:Y:S01]  /*192a0*/  I2F R51, R30 ;  /* 0x0000001e00337306 */ /* 0x000ea20000201400 */
[----:B------:R-:W-:Y:S01]  /*192b0*/  MOV R91, R206 ;  /* 0x000000ce005b7202 */ /* 0x000fe20000000f00 */
[----:B------:R-:W-:Y:S01]  /*192c0*/  IMAD.MOV.U32 R81, RZ, RZ, R79 ;  /* 0x000000ffff517224 */ /* 0x000fe200078e004f */
[----:B------:R-:W-:Y:S01]  /*192d0*/  IADD3 R35, R2, 0x81, RZ ;  /* 0x0000008102237810 */ /* 0x000fe20007ffe0ff */
[----:B------:R-:W-:Y:S01]  /*192e0*/  IMAD.MOV.U32 R206, RZ, RZ, R170 ;  /* 0x000000ffffce7224 */ /* 0x000fe200078e00aa */
[----:B------:R-:W-:Y:S01]  /*192f0*/  FSEL R170, R5, -INF , !P1 ;  /* 0xff80000005aa7808 */ /* 0x000fe20004800000 */
[----:B------:R-:W-:Y:S01]  /*19300*/  IMAD.MOV.U32 R212, RZ, RZ, R80 ;  /* 0x000000ffffd47224 */ /* 0x000fe200078e0050 */
[----:B------:R-:W-:Y:S01]  /*19310*/  ISETP.GE.AND P6, PT, R28, R8, PT ;  /* 0x000000081c00720c */ /* 0x000fe20003fc6270 */
[C---:B---3--:R-:W-:Y:S01]  /*19320*/  FFMA.FTZ R5, R132.reuse, R53, R39 ;  /* 0x0000003584057223 */ /* 0x048fe20000010027 */
[----:B------:R-:W-:Y:S01]  /*19330*/  I2F R61, R31 ;  /* 0x0000001f003d7306 */ /* 0x000fe20000201400 */
        /* <DEDUP_REMOVED lines=8> */
[C---:B------:R-:W-:Y:S01]  /*193c0*/  FFMA.FTZ R5, R132.reuse, R53, R212 ;  /* 0x0000003584057223 */ /* 0x040fe200000100d4 */
        /* <DEDUP_REMOVED lines=12> */
[C---:B------:R-:W-:Y:S01]  /*19490*/  IADD3 R34, R2.reuse, 0x89, RZ ;  /* 0x0000008902227810 */ /* 0x040fe20007ffe0ff */
[----:B------:R-:W-:Y:S01]  /*194a0*/  IMAD.MOV.U32 R227, RZ, RZ, R39 ;  /* 0x000000ffffe37224 */ /* 0x000fe200078e0027 */
[----:B------:R-:W-:Y:S01]  /*194b0*/  MOV R39, R208 ;  /* 0x000000d000277202 */ /* 0x000fe20000000f00 */
[----:B------:R-:W-:Y:S01]  /*194c0*/  IMAD.MOV.U32 R212, RZ, RZ, R81 ;  /* 0x000000ffffd47224 */ /* 0x000fe200078e0051 */
[----:B------:R-:W-:Y:S01]  /*194d0*/  IADD3 R49, R2, 0x51, RZ ;  /* 0x0000005102317810 */ /* 0x000fe20007ffe0ff */
[----:B------:R-:W-:Y:S01]  /*194e0*/  IMAD.MOV.U32 R81, RZ, RZ, R209 ;  /* 0x000000ffff517224 */ /* 0x000fe200078e00d1 */
[----:B------:R-:W-:Y:S01]  /*194f0*/  MOV R208, R176 ;  /* 0x000000b000d07202 */ /* 0x000fe20000000f00 */
[----:B------:R-:W-:Y:S01]  /*19500*/  IMAD.MOV.U32 R209, RZ, RZ, R118 ;  /* 0x000000ffffd17224 */ /* 0x000fe200078e0076 */
[----:B------:R-:W-:Y:S01]  /*19510*/  ISETP.GE.AND P4, PT, R28, R6, PT ;  /* 0x000000061c00720c */ /* 0x000fe20003f86270 */
[----:B------:R-:W-:Y:S01]  /*19520*/  IMAD.MOV.U32 R225, RZ, RZ, R212 ;  /* 0x000000ffffe17224 */ /* 0x000fe200078e00d4 */
[----:B------:R-:W-:Y:S01]  /*19530*/  MOV R173, R80 ;  /* 0x0000005000ad7202 */ /* 0x000fe20000000f00 */
[----:B------:R-:W-:Y:S01]  /*19540*/  IMAD.MOV.U32 R204, RZ, RZ, R207 ;  /* 0x000000ffffcc7224 */ /* 0x000fe200078e00cf */
[----:B------:R-:W2:Y:S01]  /*19550*/  I2F R54, R49 ;  /* 0x0000003100367306 */ /* 0x000ea20000201400 */
[----:B------:R-:W-:Y:S01]  /*19560*/  IMAD.MOV.U32 R212, RZ, RZ, R81 ;  /* 0x000000ffffd47224 */ /* 0x000fe200078e0051 */
[----:B------:R-:W-:Y:S01]  /*19570*/  MOV R81, R208 ;  /* 0x000000d000517202 */ /* 0x000fe20000000f00 */
[----:B------:R-:W-:Y:S01]  /*19580*/  IMAD.MOV.U32 R207, RZ, RZ, R200 ;  /* 0x000000ffffcf7224 */ /* 0x000fe200078e00c8 */
[----:B------:R-:W-:Y:S01]  /*19590*/  FSEL R174, R5, -INF , !P4 ;  /* 0xff80000005ae7808 */ /* 0x000fe20006000000 */
[----:B------:R-:W-:Y:S01]  /*195a0*/  IMAD.MOV.U32 R208, RZ, RZ, R209 ;  /* 0x000000ffffd07224 */ /* 0x000fe200078e00d1 */
[----:B------:R-:W-:Y:S01]  /*195b0*/  MOV R209, R210 ;  /* 0x000000d200d17202 */ /* 0x000fe20000000f00 */
[----:B------:R-:W-:Y:S01]  /*195c0*/  IMAD.MOV.U32 R200, RZ, RZ, R163 ;  /* 0x000000ffffc87224 */ /* 0x000fe200078e00a3 */
[----:B------:R-:W-:Y:S01]  /*195d0*/  FSEL R163, R9, -INF , !P2 ;  /* 0xff80000009a37808 */ /* 0x000fe20005000000 */
[----:B------:R-:W-:Y:S01]  /*195e0*/  FFMA.FTZ R5, R132, R52, R227 ;  /* 0x0000003484057223 */ /* 0x000fe200000100e3 */
[-C--:B------:R-:W-:Y:S01]  /*195f0*/  ISETP.GE.AND P1, PT, R41, R8.reuse, PT ;  /* 0x000000082900720c */ /* 0x080fe20003f26270 */
[----:B------:R-:W-:Y:S01]  /*19600*/  IMAD.MOV.U32 R210, RZ, RZ, R112 ;  /* 0x000000ffffd27224 */ /* 0x000fe200078e0070 */
[----:B------:R-:W-:Y:S01]  /*19610*/  MOV R236, R173 ;  /* 0x000000ad00ec7202 */ /* 0x000fe20000000f00 */
[----:B------:R-:W-:Y:S01]  /*19620*/  I2F R77, R11 ;  /* 0x0000000b004d7306 */ /* 0x000fe20000201400 */
[----:B------:R-:W-:Y:S01]  /*19630*/  ISETP.GE.AND P2, PT, R30, R8, PT ;  /* 0x000000081e00720c */ /* 0x000fe20003f46270 */
[----:B------:R1:W5:Y:S01]  /*19640*/  LDL.LU R3, [R1+0x1b0] ;  /* 0x0001b00001037983 */ /* 0x0003620000300800 */
[----:B------:R-:W-:-:S02]  /*19650*/  MOV R227, R39 ;  /* 0x0000002700e37202 */ /* 0x000fc40000000f00 */
[----:B------:R-:W-:Y:S01]  /*19660*/  MOV R112, R204 ;  /* 0x000000cc00707202 */ /* 0x000fe20000000f00 */
[----:B------:R-:W-:Y:S01]  /*19670*/  IMAD.MOV.U32 R204, RZ, RZ, R201 ;  /* 0x000000ffffcc7224 */ /* 0x000fe200078e00c9 */
[----:B------:R-:W-:Y:S01]  /*19680*/  MOV R201, R177 ;  /* 0x000000b100c97202 */ /* 0x000fe20000000f00 */
[----:B------:R-:W-:Y:S01]  /*19690*/  FFMA.FTZ R9, R132, R57, R172 ;  /* 0x0000003984097223 */ /* 0x000fe200000100ac */
[----:B------:R-:W3:Y:S01]  /*196a0*/  I2F R55, R32 ;  /* 0x0000002000377306 */ /* 0x000ee20000201400 */
[----:B------:R-:W-:Y:S02]  /*196b0*/  ISETP.GE.AND P3, PT, R33, R6, PT ;  /* 0x000000062100720c */ /* 0x000fe40003f66270 */
[----:B------:R-:W-:Y:S01]  /*196c0*/  IADD3 R48, R2, 0x59, RZ ;  /* 0x0000005902307810 */ /* 0x000fe20007ffe0ff */
[----:B------:R-:W-:Y:S01]  /*196d0*/  IMAD.MOV.U32 R88, RZ, RZ, R135 ;  /* 0x000000ffff587224 */ /* 0x000fe200078e0087 */
[----:B------:R-:W-:Y:S01]  /*196e0*/  FSEL R177, R5, -INF , !P1 ;  /* 0xff80000005b17808 */ /* 0x000fe20004800000 */
[C---:B------:R-:W-:Y:S01]  /*196f0*/  FFMA.FTZ R5, R132.reuse, R52, R236 ;  /* 0x0000003484057223 */ /* 0x040fe200000100ec */
[----:B------:R-:W-:Y:S01]  /*19700*/  FSEL R176, R7, -INF , !P2 ;  /* 0xff80000007b07808 */ /* 0x000fe20005000000 */
[C---:B------:R-:W-:Y:S01]  /*19710*/  FFMA.FTZ R7, R132.reuse, R56, R225 ;  /* 0x0000003884077223 */ /* 0x040fe200000100e1 */
        /* <DEDUP_REMOVED lines=8> */
[----:B------:R-:W-:Y:S01]  /*197a0*/  MOV R208, R210 ;  /* 0x000000d200d07202 */ /* 0x000fe20000000f00 */
[----:B------:R-:W-:Y:S01]  /*197b0*/  IMAD.MOV.U32 R209, RZ, RZ, R112 ;  /* 0x000000ffffd17224 */ /* 0x000fe200078e0070 */
[----:B------:R-:W4:Y:S01]  /*197c0*/  I2F R60, R48 ;  /* 0x00000030003c7306 */ /* 0x000f220000201400 */
[----:B------:R-:W-:Y:S01]  /*197d0*/  ISETP.GE.AND P0, PT, R30, R6, PT ;  /* 0x000000061e00720c */ /* 0x000fe20003f06270 */
[----:B------:R-:W-:Y:S01]  /*197e0*/  IMAD.MOV.U32 R210, RZ, RZ, R202 ;  /* 0x000000ffffd27224 */ /* 0x000fe200078e00ca */
[----:B------:R-:W-:Y:S01]  /*197f0*/  MOV R112, R204 ;  /* 0x000000cc00707202 */ /* 0x000fe20000000f00 */
[----:B------:R-:W-:Y:S01]  /*19800*/  IMAD.MOV.U32 R204, RZ, RZ, R192 ;  /* 0x000000ffffcc7224 */ /* 0x000fe200078e00c0 */
[----:B------:R-:W-:Y:S01]  /*19810*/  FSEL R192, R5, -INF , !P5 ;  /* 0xff80000005c07808 */ /* 0x000fe20006800000 */
[C---:B--2---:R-:W-:Y:S01]  /*19820*/  FFMA.FTZ R5, R132.reuse, R54, R236 ;  /* 0x0000003684057223 */ /* 0x044fe200000100ec */
[----:B------:R-:W-:Y:S01]  /*19830*/  MOV R226, R225 ;  /* 0x000000e100e27202 */ /* 0x000fe20000000f00 */
[----:B------:R-:W-:Y:S01]  /*19840*/  IMAD.MOV.U32 R236, RZ, RZ, R227 ;  /* 0x000000ffffec7224 */ /* 0x000fe200078e00e3 */
[----:B------:R-:W-:Y:S01]  /*19850*/  MOV R225, R212 ;  /* 0x000000d400e17202 */ /* 0x000fe20000000f00 */
[----:B------:R-:W-:Y:S01]  /*19860*/  IMAD.MOV.U32 R227, RZ, RZ, R81 ;  /* 0x000000ffffe37224 */ /* 0x000fe200078e0051 */
[----:B------:R-:W-:Y:S01]  /*19870*/  ISETP.GE.AND P4, PT, R49, R8, PT ;  /* 0x000000083100720c */ /* 0x000fe20003f86270 */
[----:B------:R-:W2:Y:S01]  /*19880*/  I2F R58, R38 ;  /* 0x00000026003a7306 */ /* 0x000ea20000201400 */
[----:B------:R-:W-:Y:S01]  /*19890*/  FSEL R173, R9, -INF , !P0 ;  /* 0xff80000009ad7808 */ /* 0x000fe20004000000 */
[----:B------:R-:W-:Y:S01]  /*198a0*/  FFMA.FTZ R9, R132, R56, R124 ;  /* 0x0000003884097223 */ /* 0x000fe2000001007c */
[----:B------:R-:W-:Y:S01]  /*198b0*/  MOV R212, R208 ;  /* 0x000000d000d47202 */ /* 0x000fe20000000f00 */
[----:B------:R-:W-:Y:S01]  /*198c0*/  IMAD.MOV.U32 R81, RZ, RZ, R209 ;  /* 0x000000ffff517224 */ /* 0x000fe200078e00d1 */
[----:B------:R-:W-:-:S02]  /*198d0*/  ISETP.GE.AND P3, PT, R40, R8, PT ;  /* 0x000000082800720c */ /* 0x000fc40003f66270 */
[----:B------:R-:W-:Y:S02]  /*198e0*/  IADD3 R50, R2, 0x61, RZ ;  /* 0x0000006102327810 */ /* 0x000fe40007ffe0ff */
[----:B------:R-:W-:Y:S01]  /*198f0*/  MOV R197, R150 ;  /* 0x0000009600c57202 */ /* 0x000fe20000000f00 */
[----:B------:R-:W-:Y:S01]  /*19900*/  I2F R59, R36 ;  /* 0x00000024003b7306 */ /* 0x000fe20000201400 */
[----:B------:R-:W-:Y:S01]  /*19910*/  MOV R208, R210 ;  /* 0x000000d200d07202 */ /* 0x000fe20000000f00 */
[----:B------:R-:W-:Y:S01]  /*19920*/  IMAD.MOV.U32 R209, RZ, RZ, R211 ;  /* 0x000000ffffd17224 */ /* 0x000fe200078e00d3 */
[----:B------:R-:W-:Y:S02]  /*19930*/  ISETP.GE.AND P6, PT, R40, R6, PT ;  /* 0x000000062800720c */ /* 0x000fe40003fc6270 */
[----:B------:R-:W-:Y:S01]  /*19940*/  IADD3 R29, R2, 0x78, RZ ;  /* 0x00000078021d7810 */ /* 0x000fe20007ffe0ff */
[----:B------:R-:W-:Y:S01]  /*19950*/  IMAD.MOV.U32 R114, RZ, RZ, R190 ;  /* 0x000000ffff727224 */ /* 0x000fe200078e00be */
[----:B------:R-:W-:Y:S01]  /*19960*/  MOV R210, R88 ;  /* 0x0000005800d27202 */ /* 0x000fe20000000f00 */
[----:B------:R-:W-:Y:S01]  /*19970*/  IMAD.MOV.U32 R211, RZ, RZ, R89 ;  /* 0x000000ffffd37224 */ /* 0x000fe200078e0059 */
[----:B------:R-:W-:Y:S01]  /*19980*/  MOV R88, R198 ;  /* 0x000000c600587202 */ /* 0x000fe20000000f00 */
[----:B------:R-:W-:Y:S01]  /*19990*/  IMAD.MOV.U32 R89, RZ, RZ, R195 ;  /* 0x000000ffff597224 */ /* 0x000fe200078e00c3 */
[----:B------:R-:W-:Y:S01]  /*199a0*/  MOV R202, R199 ;  /* 0x000000c700ca7202 */ /* 0x000fe20000000f00 */
[----:B------:R1:W-:Y:S01]  /*199b0*/  MUFU.TANH R153, R10 ;  /* 0x0000000a00997308 */ /* 0x0003e20000002400 */
[----:B------:R-:W-:Y:S01]  /*199c0*/  FSEL R198, R5, -INF , !P4 ;  /* 0xff80000005c67808 */ /* 0x000fe20006000000 */
[C---:B------:R-:W-:Y:S01]  /*199d0*/  FFMA.FTZ R5, R132.reuse, R54, R226 ;  /* 0x0000003684057223 */ /* 0x040fe200000100e2 */
[----:B------:R-:W-:Y:S01]  /*199e0*/  FSEL R199, R7, -INF , !P3 ;  /* 0xff80000007c77808 */ /* 0x000fe20005800000 */
[CC--:B---3--:R-:W-:Y:S01]  /*199f0*/  FFMA.FTZ R7, R132.reuse, R55.reuse, R236 ;  /* 0x0000003784077223 */ /* 0x0c8fe200000100ec */
[----:B------:R-:W-:Y:S01]  /*19a00*/  MOV R90, R134 ;  /* 0x00000086005a7202 */ /* 0x000fe20000000f00 */
[----:B------:R-:W-:Y:S01]  /*19a10*/  IMAD.MOV.U32 R236, RZ, RZ, R212 ;  /* 0x000000ffffec7224 */ /* 0x000fe200078e00d4 */
[----:B------:R-:W-:Y:S01]  /*19a20*/  FSEL R195, R9, -INF , !P6 ;  /* 0xff80000009c37808 */ /* 0x000fe20007000000 */
[C---:B------:R-:W-:Y:S01]  /*19a30*/  FFMA.FTZ R9, R132.reuse, R55, R225 ;  /* 0x0000003784097223 */ /* 0x040fe200000100e1 */
[----:B------:R-:W-:Y:S01]  /*19a40*/  MOV R226, R227 ;  /* 0x000000e300e27202 */ /* 0x000fe20000000f00 */
[----:B------:R-:W-:Y:S01]  /*19a50*/  IMAD.MOV.U32 R227, RZ, RZ, R208 ;  /* 0x000000ffffe37224 */ /* 0x000fe200078e00d0 */
[----:B------:R-:W-:Y:S01]  /*19a60*/  ISETP.GE.AND P2, PT, R49, R6, PT ;  /* 0x000000063100720c */ /* 0x000fe20003f46270 */
[----:B------:R-:W3:Y:S01]  /*19a70*/  I2F R64, R50 ;  /* 0x0000003200407306 */ /* 0x000ee20000201400 */
[----:B------:R-:W-:Y:S01]  /*19a80*/  MOV R225, R81 ;  /* 0x0000005100e17202 */ /* 0x000fe20000000f00 */
[----:B------:R1:W5:Y:S01]  /*19a90*/  LDL.LU R185, [R1+0x1ac] ;  /* 0x0001ac0001b97983 */ /* 0x0003620000300800 */
        /* <DEDUP_REMOVED lines=9> */
[----:B----4-:R-:W-:Y:S01]  /*19b30*/  FFMA.FTZ R5, R132, R60, R226 ;  /* 0x0000003c84057223 */ /* 0x010fe200000100e2 */
        /* <DEDUP_REMOVED lines=10> */
[----:B------:R-:W-:-:S02]  /*19be0*/  MOV R81, R88 ;  /* 0x0000005800517202 */ /* 0x000fc40000000f00 */
[----:B------:R-:W-:Y:S01]  /*19bf0*/  ISETP.GE.AND P0, PT, R32, R8, PT ;  /* 0x000000082000720c */ /* 0x000fe20003f06270 */
[----:B-1----:R-:W-:Y:S01]  /*19c00*/  FMUL.FTZ R10, R45, R4 ;  /* 0x000000042d0a7220 */ /* 0x002fe20000410000 */
[----:B------:R-:W-:Y:S01]  /*19c10*/  MOV R88, R91 ;  /* 0x0000005b00587202 */ /* 0x000fe20000000f00 */
[----:B------:R-:W-:Y:S01]  /*19c20*/  I2F R67, R37 ;  /* 0x0000002500437306 */ /* 0x000fe20000201400 */
[----:B------:R-:W-:Y:S01]  /*19c30*/  FSEL R197, R5, -INF , !P5 ;  /* 0xff80000005c57808 */ /* 0x000fe20006800000 */
[----:B------:R-:W-:Y:S01]  /*19c40*/  FFMA.FTZ R5, R132, R60, R214 ;  /* 0x0000003c84057223 */ /* 0x000fe200000100d6 */
[----:B------:R-:W-:Y:S01]  /*19c50*/  MOV R91, R193 ;  /* 0x000000c1005b7202 */ /* 0x000fe20000000f00 */
[----:B------:R1:W5:Y:S01]  /*19c60*/  LDL.LU R188, [R1+0x1a8] ;  /* 0x0001a80001bc7983 */ /* 0x0003620000300800 */
[----:B------:R-:W-:Y:S02]  /*19c70*/  ISETP.GE.AND P3, PT, R48, R6, PT ;  /* 0x000000063000720c */ /* 0x000fe40003f66270 */
[----:B------:R-:W-:Y:S01]  /*19c80*/  FSEL R193, R9, -INF , !P1 ;  /* 0xff80000009c17808 */ /* 0x000fe20004800000 */
[C---:B--2---:R-:W-:Y:S01]  /*19c90*/  FFMA.FTZ R9, R132.reuse, R58, R236 ;  /* 0x0000003a84097223 */ /* 0x044fe200000100ec */
[----:B------:R-:W-:Y:S01]  /*19ca0*/  MOV R236, R81 ;  /* 0x0000005100ec7202 */ /* 0x000fe20000000f00 */
[----:B------:R-:W-:Y:S01]  /*19cb0*/  IMAD.MOV.U32 R81, RZ, RZ, R200 ;  /* 0x000000ffff517224 */ /* 0x000fe200078e00c8 */
[----:B------:R-:W-:Y:S01]  /*19cc0*/  FSEL R200, R5, -INF , !P3 ;  /* 0xff80000005c87808 */ /* 0x000fe20005800000 */
[----:B---3--:R-:W-:Y:S01]  /*19cd0*/  FFMA.FTZ R5, R132, R64, R112 ;  /* 0x0000004084057223 */ /* 0x008fe20000010070 */
[----:B------:R-:W-:Y:S01]  /*19ce0*/  ISETP.GE.AND P2, PT, R50, R8, PT ;  /* 0x000000083200720c */ /* 0x000fe20003f46270 */
[----:B------:R-:W-:Y:S01]  /*19cf0*/  IMAD.MOV.U32 R238, RZ, RZ, R225 ;  /* 0x000000ffffee7224 */ /* 0x000fe200078e00e1 */
[----:B------:R-:W-:Y:S01]  /*19d00*/  FSEL R196, R7, -INF , !P0 ;  /* 0xff80000007c47808 */ /* 0x000fe20004000000 */
[----:B------:R-:W-:Y:S01]  /*19d10*/  FFMA.FTZ R7, R132, R58, R226 ;  /* 0x0000003a84077223 */ /* 0x000fe200000100e2 */
[----:B------:R-:W-:-:S02]  /*19d20*/  ISETP.GE.AND P6, PT, R38, R8, PT ;  /* 0x000000082600720c */ /* 0x000fc40003fc6270 */
[----:B------:R-:W-:Y:S01]  /*19d30*/  MOV R214, R227 ;  /* 0x000000e300d67202 */ /* 0x000fe20000000f00 */
[----:B------:R2:W-:Y:S01]  /*19d40*/  MUFU.TANH R162, R10 ;  /* 0x0000000a00a27308 */ /* 0x0005e20000002400 */
[----:B------:R-:W-:Y:S01]  /*19d50*/  MOV R112, R206 ;  /* 0x000000ce00707202 */ /* 0x000fe20000000f00 */
[----:B------:R-:W-:Y:S01]  /*19d60*/  IMAD.MOV.U32 R227, RZ, RZ, R210 ;  /* 0x000000ffffe37224 */ /* 0x000fe200078e00d2 */
[----:B------:R-:W-:Y:S01]  /*19d70*/  FSEL R206, R5, -INF , !P2 ;  /* 0xff80000005ce7808 */ /* 0x000fe20005000000 */
[----:B------:R-:W-:Y:S01]  /*19d80*/  FFMA.FTZ R5, R132, R64, R238 ;  /* 0x0000004084057223 */ /* 0x000fe200000100ee */
[----:B------:R-:W-:Y:S01]  /*19d90*/  MOV R225, R207 ;  /* 0x000000cf00e17202 */ /* 0x000fe20000000f00 */
[----:B------:R-:W-:Y:S01]  /*19da0*/  IMAD.MOV.U32 R210, RZ, RZ, R89 ;  /* 0x000000ffffd27224 */ /* 0x000fe200078e0059 */
[-C--:B------:R-:W-:Y:S01]  /*19db0*/  ISETP.GE.AND P0, PT, R50, R6.reuse, PT ;  /* 0x000000063200720c */ /* 0x080fe20003f06270 */
[----:B------:R-:W-:Y:S01]  /*19dc0*/  IMAD.MOV.U32 R89, RZ, RZ, R203 ;  /* 0x000000ffff597224 */ /* 0x000fe200078e00cb */
[----:B------:R-:W-:Y:S01]  /*19dd0*/  FSEL R207, R7, -INF , !P6 ;  /* 0xff80000007cf7808 */ /* 0x000fe20007000000 */
[----:B------:R-:W-:Y:S01]  /*19de0*/  FFMA.FTZ R7, R132, R59, R214 ;  /* 0x0000003b84077223 */ /* 0x000fe200000100d6 */
[----:B------:R-:W-:Y:S01]  /*19df0*/  ISETP.GE.AND P4, PT, R38, R6, PT ;  /* 0x000000062600720c */ /* 0x000fe20003f86270 */
[----:B------:R-:W-:Y:S01]  /*19e00*/  IMAD.MOV.U32 R214, RZ, RZ, R208 ;  /* 0x000000ffffd67224 */ /* 0x000fe200078e00d0 */
[----:B------:R-:W-:-:S02]  /*19e10*/  MOV R208, R202 ;  /* 0x000000ca00d07202 */ /* 0x000fc40000000f00 */
[----:B------:R-:W-:Y:S01]  /*19e20*/  ISETP.GE.AND P5, PT, R36, R6, PT ;  /* 0x000000062400720c */ /* 0x000fe20003fa6270 */
[----:B------:R-:W-:Y:S01]  /*19e30*/  I2F R76, R35 ;  /* 0x00000023004c7306 */ /* 0x000fe20000201400 */
[----:B------:R-:W-:Y:S01]  /*19e40*/  FSEL R202, R5, -INF , !P0 ;  /* 0xff80000005ca7808 */ /* 0x000fe20004000000 */
[----:B------:R-:W-:Y:S01]  /*19e50*/  FFMA.FTZ R5, R132, R65, R89 ;  /* 0x0000004184057223 */ /* 0x000fe20000010059 */
[----:B------:R-:W-:Y:S01]  /*19e60*/  ISETP.GE.AND P3, PT, R43, R8, PT ;  /* 0x000000082b00720c */ /* 0x000fe20003f66270 */
[----:B--2---:R-:W-:Y:S01]  /*19e70*/  FMUL.FTZ R10, R46, R4 ;  /* 0x000000042e0a7220 */ /* 0x004fe20000410000 */
[----:B------:R-:W-:Y:S02]  /*19e80*/  MOV R215, R236 ;  /* 0x000000ec00d77202 */ /* 0x000fe40000000f00 */
[----:B------:R-:W-:Y:S01]  /*19e90*/  IADD3 R18, R2, 0x88, RZ ;  /* 0x0000008802127810 */ /* 0x000fe20007ffe0ff */
[----:B------:R-:W-:Y:S01]  /*19ea0*/  IMAD.MOV.U32 R239, RZ, RZ, R91 ;  /* 0x000000ffffef7224 */ /* 0x000fe200078e005b */
[----:B------:R-:W-:Y:S01]  /*19eb0*/  MOV R238, R81 ;  /* 0x0000005100ee7202 */ /* 0x000fe20000000f00 */
[----:B------:R1:W5:Y:S01]  /*19ec0*/  LDL.LU R184, [R1+0x1a4] ;  /* 0x0001a40001b87983 */ /* 0x0003620000300800 */
[----:B------:R-:W-:Y:S01]  /*19ed0*/  MOV R81, R205 ;  /* 0x000000cd00517202 */ /* 0x000fe20000000f00 */
[----:B------:R2:W-:Y:S01]  /*19ee0*/  MUFU.TANH R148, R10 ;  /* 0x0000000a00947308 */ /* 0x0005e20000002400 */
[----:B------:R-:W-:Y:S01]  /*19ef0*/  FSEL R205, R5, -INF , !P3 ;  /* 0xff80000005cd7808 */ /* 0x000fe20005800000 */
[----:B------:R-:W-:Y:S01]  /*19f00*/  IMAD.MOV.U32 R226, RZ, RZ, R212 ;  /* 0x000000ffffe27224 */ /* 0x000fe200078e00d4 */
[----:B------:R-:W-:Y:S01]  /*19f10*/  ISETP.GE.AND P6, PT, R43, R6, PT ;  /* 0x000000062b00720c */ /* 0x000fe20003fc6270 */
[----:B------:R-:W-:Y:S01]  /*19f20*/  FFMA.FTZ R5, R132, R65, R215 ;  /* 0x0000004184057223 */ /* 0x000fe200000100d7 */
[----:B------:R-:W-:-:S03]  /*19f30*/  FSEL R203, R9, -INF , !P4 ;  /* 0xff80000009cb7808 */ /* 0x000fc60006000000 */
[----:B------:R-:W3:Y:S01]  /*19f40*/  I2F R46, R29 ;  /* 0x0000001d002e7306 */ /* 0x000ee20000201400 */
[----:B------:R-:W-:Y:S01]  /*19f50*/  FFMA.FTZ R9, R132, R59, R226 ;  /* 0x0000003b84097223 */ /* 0x000fe200000100e2 */
[----:B------:R-:W-:Y:S01]  /*19f60*/  MOV R240, R208 ;  /* 0x000000d000f07202 */ /* 0x000fe20000000f00 */
[----:B------:R-:W-:Y:S01]  /*19f70*/  IMAD.MOV.U32 R228, RZ, RZ, R225 ;  /* 0x000000ffffe47224 */ /* 0x000fe200078e00e1 */
[----:B------:R-:W-:Y:S02]  /*19f80*/  MOV R226, R209 ;  /* 0x000000d100e27202 */ /* 0x000fe40000000f00 */
[-C--:B------:R-:W-:Y:S02]  /*19f90*/  ISETP.GE.AND P0, PT, R42, R8.reuse, PT ;  /* 0x000000082a00720c */ /* 0x080fe40003f06270 */
[----:B------:R-:W-:Y:S01]  /*19fa0*/  ISETP.GE.AND P1, PT, R36, R8, PT ;  /* 0x000000082400720c */ /* 0x000fe20003f26270 */
[----:B--2---:R-:W-:Y:S01]  /*19fb0*/  FMUL.FTZ R10, R47, R4 ;  /* 0x000000042f0a7220 */ /* 0x004fe20000410000 */
[----:B------:R-:W-:Y:S01]  /*19fc0*/  FSEL R208, R5, -INF , !P6 ;  /* 0xff80000005d07808 */ /* 0x000fe20007000000 */
[----:B------:R-:W-:Y:S01]  /*19fd0*/  IMAD.MOV.U32 R209, RZ, RZ, R211 ;  /* 0x000000ffffd17224 */ /* 0x000fe200078e00d3 */
[----:B------:R-:W-:Y:S01]  /*19fe0*/  ISETP.GE.AND P2, PT, R31, R6, PT ;  /* 0x000000061f00720c */ /* 0x000fe20003f46270 */
[----:B------:R2:W-:Y:S01]  /*19ff0*/  MUFU.TANH R152, R10 ;  /* 0x0000000a00987308 */ /* 0x0005e20000002400 */
[----:B------:R-:W-:Y:S01]  /*1a000*/  FFMA.FTZ R5, R132, R66, R81 ;  /* 0x0000004284057223 */ /* 0x000fe20000010051 */
[----:B------:R-:W-:Y:S01]  /*1a010*/  MOV R236, R115 ;  /* 0x0000007300ec7202 */ /* 0x000fe20000000f00 */
[----:B------:R-:W-:Y:S01]  /*1a020*/  IMAD.MOV.U32 R211, RZ, RZ, R112 ;  /* 0x000000ffffd37224 */ /* 0x000fe200078e0070 */
[----:B------:R-:W-:Y:S01]  /*1a030*/  IADD3 R33, R2, 0x91, RZ ;  /* 0x0000009102217810 */ /* 0x000fe20007ffe0ff */
[----:B------:R-:W-:Y:S01]  /*1a040*/  IMAD.MOV.U32 R112, RZ, RZ, R201 ;  /* 0x000000ffff707224 */ /* 0x000fe200078e00c9 */
[----:B------:R-:W-:Y:S01]  /*1a050*/  FSEL R201, R9, -INF , !P5 ;  /* 0xff80000009c97808 */ /* 0x000fe20006800000 */
[----:B------:R-:W-:Y:S01]  /*1a060*/  IMAD.MOV.U32 R225, RZ, RZ, R204 ;  /* 0x000000ffffe17224 */ /* 0x000fe200078e00cc */
[----:B------:R-:W-:Y:S01]  /*1a070*/  FSEL R215, R5, -INF , !P0 ;  /* 0xff80000005d77808 */ /* 0x000fe20004000000 */
[----:B------:R-:W-:Y:S01]  /*1a080*/  FFMA.FTZ R9, R132, R61, R238 ;  /* 0x0000003d84097223 */ /* 0x000fe200000100ee */
[----:B------:R-:W-:Y:S01]  /*1a090*/  FSEL R204, R7, -INF , !P1 ;  /* 0xff80000007cc7808 */ /* 0x000fe20004800000 */
[----:B------:R-:W-:Y:S01]  /*1a0a0*/  I2F R45, R18 ;  /* 0x00000012002d7306 */ /* 0x000fe20000201400 */
[----:B------:R-:W-:Y:S01]  /*1a0b0*/  IMAD.MOV.U32 R241, RZ, RZ, R239 ;  /* 0x000000fffff17224 */ /* 0x000fe200078e00ef */
[----:B------:R-:W-:Y:S01]  /*1a0c0*/  IADD3 R28, R2, 0x98, RZ ;  /* 0x00000098021c7810 */ /* 0x000fe20007ffe0ff */
[----:B------:R1:W5:Y:S01]  /*1a0d0*/  LDL.LU R16, [R1+0x1a0] ;  /* 0x0001a00001107983 */ /* 0x0003620000300800 */
[----:B--2---:R-:W-:Y:S01]  /*1a0e0*/  FMUL.FTZ R10, R68, R4 ;  /* 0x00000004440a7220 */ /* 0x004fe20000410000 */
[----:B------:R-:W-:Y:S01]  /*1a0f0*/  ISETP.GE.AND P1, PT, R42, R6, PT ;  /* 0x000000062a00720c */ /* 0x000fe20003f26270 */
[----:B------:R-:W-:-:S02]  /*1a100*/  FFMA.FTZ R5, R132, R66, R227 ;  /* 0x0000004284057223 */ /* 0x000fc400000100e3 */
[----:B------:R-:W2:Y:S01]  /*1a110*/  I2F R47, R19 ;  /* 0x00000013002f7306 */ /* 0x000ea20000201400 */
[----:B------:R-:W-:Y:S01]  /*1a120*/  IMAD.MOV.U32 R238, RZ, RZ, R225 ;  /* 0x000000ffffee7224 */ /* 0x000fe200078e00e1 */
[----:B------:R-:W-:Y:S01]  /*1a130*/  MOV R212, R88 ;  /* 0x0000005800d47202 */ /* 0x000fe20000000f00 */
[----:B------:R-:W-:Y:S01]  /*1a140*/  IMAD.MOV.U32 R225, RZ, RZ, R211 ;  /* 0x000000ffffe17224 */ /* 0x000fe200078e00d3 */
[-C--:B------:R-:W-:Y:S01]  /*1a150*/  ISETP.GE.AND P4, PT, R31, R8.reuse, PT ;  /* 0x000000081f00720c */ /* 0x080fe20003f86270 */
[C---:B------:R-:W-:Y:S01]  /*1a160*/  FFMA.FTZ R7, R132.reuse, R61, R228 ;  /* 0x0000003d84077223 */ /* 0x040fe200000100e4 */
[----:B------:R-:W-:Y:S01]  /*1a170*/  ISETP.GE.AND P6, PT, R37, R8, PT ;  /* 0x000000082500720c */ /* 0x000fe20003fc6270 */
[----:B------:R1:W5:Y:S01]  /*1a180*/  LDL.LU R17, [R1+0x19c] ;  /* 0x00019c0001117983 */ /* 0x0003620000300800 */
[----:B------:R4:W-:Y:S01]  /*1a190*/  MUFU.TANH R149, R10 ;  /* 0x0000000a00957308 */ /* 0x0009e20000002400 */
[----:B------:R-:W-:Y:S01]  /*1a1a0*/  FSEL R211, R9, -INF , !P2 ;  /* 0xff80000009d37808 */ /* 0x000fe20005000000 */
[C---:B---3--:R-:W-:Y:S01]  /*1a1b0*/  FFMA.FTZ R9, R132.reuse, R46, R210 ;  /* 0x0000002e84097223 */ /* 0x048fe200000100d2 */
[----:B------:R-:W-:Y:S01]  /*1a1c0*/  FSEL R210, R5, -INF , !P1 ;  /* 0xff80000005d27808 */ /* 0x000fe20004800000 */
[----:B------:R-:W-:Y:S01]  /*1a1d0*/  FFMA.FTZ R5, R132, R67, R240 ;  /* 0x0000004384057223 */ /* 0x000fe200000100f0 */
[----:B------:R-:W-:Y:S01]  /*1a1e0*/  FSEL R216, R7, -INF , !P4 ;  /* 0xff80000007d87808 */ /* 0x000fe20006000000 */
[----:B------:R-:W3:Y:S01]  /*1a1f0*/  LDL.LU R250, [R1+0x198] ;  /* 0x0001980001fa7983 */ /* 0x000ee20000300800 */
[----:B----4-:R-:W-:-:S02]  /*1a200*/  FMUL.FTZ R10, R69, R4 ;  /* 0x00000004450a7220 */ /* 0x010fc40000410000 */
[----:B------:R-:W-:Y:S01]  /*1a210*/  IMAD.MOV.U32 R240, RZ, RZ, R214 ;  /* 0x000000fffff07224 */ /* 0x000fe200078e00d6 */
[----:B------:R-:W-:Y:S01]  /*1a220*/  ISETP.GE.AND P5, PT, R29, R8, PT ;  /* 0x000000081d00720c */ /* 0x000fe20003fa6270 */
[----:B------:R4:W-:Y:S01]  /*1a230*/  MUFU.TANH R150, R10 ;  /* 0x0000000a00967308 */ /* 0x0009e20000002400 */
[----:B------:R-:W-:Y:S01]  /*1a240*/  FSEL R214, R5, -INF , !P6 ;  /* 0xff80000005d67808 */ /* 0x000fe20007000000 */
[C---:B------:R-:W-:Y:S01]  /*1a250*/  FFMA.FTZ R7, R132.reuse, R46, R212 ;  /* 0x0000002e84077223 */ /* 0x040fe200000100d4 */
[----:B------:R-:W-:Y:S01]  /*1a260*/  ISETP.GE.AND P4, PT, R37, R6, PT ;  /* 0x000000062500720c */ /* 0x000fe20003f86270 */
[----:B------:R-:W-:Y:S01]  /*1a270*/  FFMA.FTZ R5, R132, R67, R225 ;  /* 0x0000004384057223 */ /* 0x000fe200000100e1 */
[----:B------:R-:W-:Y:S01]  /*1a280*/  MOV R227, R113 ;  /* 0x0000007100e37202 */ /* 0x000fe20000000f00 */
[----:B------:R-:W3:Y:S01]  /*1a290*/  LDL.LU R251, [R1+0x194] ;  /* 0x0001940001fb7983 */ /* 0x000ee20000300800 */
[----:B----4-:R-:W-:Y:S01]  /*1a2a0*/  FMUL.FTZ R10, R70, R4 ;  /* 0x00000004460a7220 */ /* 0x010fe20000410000 */
[----:B------:R-:W4:Y:S01]  /*1a2b0*/  I2F R68, R34 ;  /* 0x0000002200447306 */ /* 0x000f220000201400 */
[----:B------:R-:W-:Y:S01]  /*1a2c0*/  ISETP.GE.AND P3, PT, R29, R6, PT ;  /* 0x000000061d00720c */ /* 0x000fe20003f66270 */
[----:B------:R1:W5:Y:S01]  /*1a2d0*/  LDL.LU R252, [R1+0x190] ;  /* 0x0001900001fc7983 */ /* 0x0003620000300800 */
[----:B------:R-:W-:-:S05]  /*1a2e0*/  FSEL R212, R7, -INF , !P5 ;  /* 0xff80000007d47808 */ /* 0x000fca0006800000 */
[----:B------:R4:W-:Y:S01]  /*1a2f0*/  MUFU.TANH R142, R10 ;  /* 0x0000000a008e7308 */ /* 0x0009e20000002400 */
[----:B------:R-:W-:Y:S01]  /*1a300*/  FSEL R217, R5, -INF , !P4 ;  /* 0xff80000005d97808 */ /* 0x000fe20006000000 */
[CC--:B--2---:R-:W-:Y:S01]  /*1a310*/  FFMA.FTZ R7, R132.reuse, R47.reuse, R112 ;  /* 0x0000002f84077223 */ /* 0x0c4fe20000010070 */
[----:B------:R-:W-:Y:S01]  /*1a320*/  MOV R228, R236 ;  /* 0x000000ec00e47202 */ /* 0x000fe20000000f00 */
[C---:B------:R-:W-:Y:S01]  /*1a330*/  FFMA.FTZ R5, R132.reuse, R76, R227 ;  /* 0x0000004c84057223 */ /* 0x040fe200000100e3 */
[----:B------:R-:W-:Y:S01]  /*1a340*/  ISETP.GE.AND P2, PT, R19, R8, PT ;  /* 0x000000081300720c */ /* 0x000fe20003f46270 */
[----:B------:R1:W5:Y:S01]  /*1a350*/  LDL.LU R249, [R1+0x18c] ;  /* 0x00018c0001f97983 */ /* 0x0003620000300800 */
[----:B----4-:R-:W-:Y:S01]  /*1a360*/  FMUL.FTZ R10, R71, R4 ;  /* 0x00000004470a7220 */ /* 0x010fe20000410000 */
[----:B------:R-:W-:Y:S02]  /*1a370*/  ISETP.GE.AND P1, PT, R35, R8, PT ;  /* 0x000000082300720c */ /* 0x000fe40003f26270 */
[----:B------:R-:W-:Y:S01]  /*1a380*/  MOV R239, R226 ;  /* 0x000000e200ef7202 */ /* 0x000fe20000000f00 */
[----:B------:R2:W-:Y:S01]  /*1a390*/  MUFU.TANH R139, R10 ;  /* 0x0000000a008b7308 */ /* 0x0005e20000002400 */
[----:B------:R-:W-:Y:S01]  /*1a3a0*/  IMAD.MOV.U32 R226, RZ, RZ, R209 ;  /* 0x000000ffffe27224 */ /* 0x000fe200078e00d1 */
[----:B------:R-:W-:Y:S01]  /*1a3b0*/  FSEL R209, R9, -INF , !P3 ;  /* 0xff80000009d17808 */ /* 0x000fe20005800000 */
[----:B------:R-:W-:Y:S01]  /*1a3c0*/  FFMA.FTZ R9, R132, R47, R246 ;  /* 0x0000002f84097223 */ /* 0x000fe200000100f6 */
[----:B------:R-:W-:Y:S01]  /*1a3d0*/  MOV R218, R228 ;  /* 0x000000e400da7202 */ /* 0x000fe20000000f00 */
[----:B------:R1:W5:Y:S01]  /*1a3e0*/  LDL.LU R248, [R1+0x188] ;  /* 0x0001880001f87983 */ /* 0x0003620000300800 */
[----:B------:R-:W-:Y:S01]  /*1a3f0*/  ISETP.GE.AND P0, PT, R19, R6, PT ;  /* 0x000000061300720c */ /* 0x000fe20003f06270 */
[----:B--2---:R-:W-:Y:S01]  /*1a400*/  FMUL.FTZ R10, R72, R4 ;  /* 0x00000004480a7220 */ /* 0x004fe20000410000 */
[----:B------:R-:W-:-:S02]  /*1a410*/  FSEL R228, R7, -INF , !P2 ;  /* 0xff80000007e47808 */ /* 0x000fc40005000000 */
[----:B------:R-:W-:Y:S01]  /*1a420*/  FSEL R227, R5, -INF , !P1 ;  /* 0xff80000005e37808 */ /* 0x000fe20004800000 */
[----:B------:R2:W-:Y:S01]  /*1a430*/  MUFU.TANH R125, R10 ;  /* 0x0000000a007d7308 */ /* 0x0005e20000002400 */
[C---:B------:R-:W-:Y:S01]  /*1a440*/  FFMA.FTZ R5, R132.reuse, R76, R241 ;  /* 0x0000004c84057223 */ /* 0x040fe200000100f1 */
[----:B------:R-:W-:Y:S01]  /*1a450*/  ISETP.GE.AND P5, PT, R35, R6, PT ;  /* 0x000000062300720c */ /* 0x000fe20003fa6270 */
[-C--:B------:R-:W-:Y:S01]  /*1a460*/  FFMA.FTZ R7, R132, R45.reuse, R244 ;  /* 0x0000002d84077223 */ /* 0x080fe200000100f4 */
[-C--:B------:R-:W-:Y:S01]  /*1a470*/  ISETP.GE.AND P3, PT, R18, R8.reuse, PT ;  /* 0x000000081200720c */ /* 0x080fe20003f66270 */
[----:B------:R-:W-:Y:S01]  /*1a480*/  IMAD.MOV.U32 R247, RZ, RZ, R226 ;  /* 0x000000fffff77224 */ /* 0x000fe200078e00e2 */
[----:B------:R-:W-:Y:S01]  /*1a490*/  FSEL R225, R9, -INF , !P0 ;  /* 0xff80000009e17808 */ /* 0x000fe20004000000 */
[----:B------:R-:W-:Y:S01]  /*1a4a0*/  FFMA.FTZ R9, R132, R45, R224 ;  /* 0x0000002d84097223 */ /* 0x000fe200000100e0 */
[----:B------:R4:W1:Y:S01]  /*1a4b0*/  I2F R78, R33 ;  /* 0x00000021004e7306 */ /* 0x0008620000201400 */
[----:B------:R-:W-:Y:S01]  /*1a4c0*/  ISETP.GE.AND P4, PT, R34, R8, PT ;  /* 0x000000082200720c */ /* 0x000fe20003f86270 */
[----:B------:R1:W5:Y:S01]  /*1a4d0*/  LDL.LU R220, [R1+0x184] ;  /* 0x0001840001dc7983 */ /* 0x0003620000300800 */
[----:B--2---:R-:W-:Y:S01]  /*1a4e0*/  FMUL.FTZ R10, R73, R4 ;  /* 0x00000004490a7220 */ /* 0x004fe20000410000 */
[----:B------:R-:W-:-:S04]  /*1a4f0*/  FSEL R224, R5, -INF , !P5 ;  /* 0xff80000005e07808 */ /* 0x000fc80006800000 */
[----:B------:R-:W2:Y:S01]  /*1a500*/  I2F R69, R28 ;  /* 0x0000001c00457306 */ /* 0x000ea20000201400 */
[----:B------:R-:W-:Y:S01]  /*1a510*/  FSEL R226, R7, -INF , !P3 ;  /* 0xff80000007e27808 */ /* 0x000fe20005800000 */
[----:B------:R1:W5:Y:S06]  /*1a520*/  LDL.LU R219, [R1+0x180] ;  /* 0x0001800001db7983 */ /* 0x00036c0000300800 */
[----:B------:R2:W-:Y:S01]  /*1a530*/  MUFU.TANH R124, R10 ;  /* 0x0000000a007c7308 */ /* 0x0005e20000002400 */
[----:B------:R-:W-:Y:S01]  /*1a540*/  ISETP.GE.AND P2, PT, R34, R6, PT ;  /* 0x000000062200720c */ /* 0x000fe20003f46270 */
[----:B------:R-:W-:Y:S01]  /*1a550*/  FFMA.FTZ R5, R132, R68, R242 ;  /* 0x0000004484057223 */ /* 0x000fe200000100f2 */
[----:B------:R-:W-:-:S02]  /*1a560*/  ISETP.GE.AND P5, PT, R33, R8, PT ;  /* 0x000000082100720c */ /* 0x000fc40003fa6270 */
[----:B------:R-:W-:Y:S01]  /*1a570*/  ISETP.GE.AND P3, PT, R33, R6, PT ;  /* 0x000000062100720c */ /* 0x000fe20003f66270 */
[----:B------:R-:W-:Y:S01]  /*1a580*/  FMUL.FTZ R7, R97, R4 ;  /* 0x0000000461077220 */ /* 0x000fe20000410000 */
[----:B----4-:R-:W4:Y:S01]  /*1a590*/  LDSM.16.M88.4 R32, [R183+0x7000] ;  /* 0x00700000b720783b */ /* 0x010f220000000200 */
[----:B------:R-:W-:Y:S02]  /*1a5a0*/  ISETP.GE.AND P6, PT, R18, R6, PT ;  /* 0x000000061200720c */ /* 0x000fe40003fc6270 */
[----:B------:R-:W-:Y:S01]  /*1a5b0*/  MOV R244, R218 ;  /* 0x000000da00f47202 */ /* 0x000fe20000000f00 */
[----:B------:R1:W5:Y:S01]  /*1a5c0*/  LDL.LU R191, [R1+0x17c] ;  /* 0x00017c0001bf7983 */ /* 0x0003620000300800 */
[----:B--2---:R-:W-:Y:S01]  /*1a5d0*/  FMUL.FTZ R10, R74, R4 ;  /* 0x000000044a0a7220 */ /* 0x004fe20000410000 */
[----:B------:R-:W-:Y:S02]  /*1a5e0*/  FSEL R97, R5, -INF , !P4 ;  /* 0xff80000005617808 */ /* 0x000fe40006000000 */
[----:B------:R2:W5:Y:S01]  /*1a5f0*/  LDL.LU R190, [R1+0x178] ;  /* 0x0001780001be7983 */ /* 0x0005620000300800 */
[----:B------:R1:W-:Y:S01]  /*1a600*/  MUFU.TANH R119, R10 ;  /* 0x0000000a00777308 */ /* 0x0003e20000002400 */
[----:B------:R-:W-:Y:S01]  /*1a610*/  FFMA.FTZ R5, R132, R68, R235 ;  /* 0x0000004484057223 */ /* 0x000fe200000100eb */
[----:B------:R-:W-:Y:S01]  /*1a620*/  FSEL R218, R9, -INF , !P6 ;  /* 0xff80000009da7808 */ /* 0x000fe20007000000 */
[----:B------:R2:W5:Y:S01]  /*1a630*/  LDL.LU R189, [R1+0x174] ;  /* 0x0001740001bd7983 */ /* 0x0005620000300800 */
[C---:B------:R-:W-:Y:S01]  /*1a640*/  ISETP.GE.AND P6, PT, R28.reuse, R8, PT ;  /* 0x000000081c00720c */ /* 0x040fe20003fc6270 */
[----:B-1----:R-:W-:Y:S01]  /*1a650*/  FMUL.FTZ R10, R75, R4 ;  /* 0x000000044b0a7220 */ /* 0x002fe20000410000 */
[----:B------:R-:W-:-:S02]  /*1a660*/  ISETP.GE.AND P4, PT, R28, R6, PT ;  /* 0x000000061c00720c */ /* 0x000fc40003f86270 */
[C---:B------:R-:W-:Y:S01]  /*1a670*/  IADD3 R44, R2.reuse, 0x99, RZ ;  /* 0x00000099022c7810 */ /* 0x040fe20007ffe0ff */
[----:B------:R1:W-:Y:S01]  /*1a680*/  MUFU.TANH R117, R10 ;  /* 0x0000000a00757308 */ /* 0x0003e20000002400 */
[----:B------:R-:W-:Y:S01]  /*1a690*/  HMMA.16816.F32 R28, R12, R62, R100 ;  /* 0x0000003e0c1c723c */ /* 0x000fe20000001864 */
[----:B------:R-:W-:Y:S02]  /*1a6a0*/  MOV R236, R114 ;  /* 0x0000007200ec7202 */ /* 0x000fe40000000f00 */
[C---:B------:R-:W-:Y:S02]  /*1a6b0*/  ISETP.GE.AND P1, PT, R11.reuse, R6, PT ;  /* 0x000000060b00720c */ /* 0x040fe40003f26270 */
[C---:B------:R-:W-:Y:S02]  /*1a6c0*/  IADD3 R40, R2.reuse, 0xa1, RZ ;  /* 0x000000a102287810 */ /* 0x040fe40007ffe0ff */
[----:B------:R-:W-:Y:S02]  /*1a6d0*/  IADD3 R39, R2, 0xa8, RZ ;  /* 0x000000a802277810 */ /* 0x000fe40007ffe0ff */
[----:B------:R-:W-:Y:S01]  /*1a6e0*/  ISETP.GE.AND P0, PT, R11, R8, PT ;  /* 0x000000080b00720c */ /* 0x000fe20003f06270 */
[----:B------:R-:W-:Y:S01]  /*1a6f0*/  FFMA.FTZ R9, R132, R78, R232 ;  /* 0x0000004e84097223 */ /* 0x000fe200000100e8 */
[----:B------:R2:W5:Y:S01]  /*1a700*/  LDL.LU R172, [R1+0x170] ;  /* 0x0001700001ac7983 */ /* 0x0005620000300800 */
[----:B-1----:R-:W-:Y:S01]  /*1a710*/  FMUL.FTZ R10, R84, R4 ;  /* 0x00000004540a7220 */ /* 0x002fe20000410000 */
[----:B------:R-:W-:Y:S01]  /*1a720*/  FSEL R100, R5, -INF , !P2 ;  /* 0xff80000005647808 */ /* 0x000fe20005000000 */
[----:B------:R-:W1:Y:S01]  /*1a730*/  I2F R79, R44 ;  /* 0x0000002c004f7306 */ /* 0x000e620000201400 */
[C---:B------:R-:W-:Y:S01]  /*1a740*/  FFMA.FTZ R5, R132.reuse, R77, R234 ;  /* 0x0000004d84057223 */ /* 0x040fe200000100ea */
[----:B------:R2:W5:Y:S06]  /*1a750*/  LDL.LU R135, [R1+0x16c] ;  /* 0x00016c0001877983 */ /* 0x00056c0000300800 */
[----:B------:R1:W-:Y:S01]  /*1a760*/  MUFU.TANH R115, R10 ;  /* 0x0000000a00737308 */ /* 0x0003e20000002400 */
[----:B------:R-:W-:Y:S01]  /*1a770*/  FSEL R102, R5, -INF , !P1 ;  /* 0xff80000005667808 */ /* 0x000fe20004800000 */
[----:B------:R-:W-:-:S06]  /*1a780*/  FFMA.FTZ R5, R132, R69, R231 ;  /* 0x0000004584057223 */ /* 0x000fcc00000100e7 */
[----:B------:R-:W2:Y:S08]  /*1a790*/  I2F R80, R40 ;  /* 0x0000002800507306 */ /* 0x000eb00000201400 */
[----:B------:R-:W2:Y:S01]  /*1a7a0*/  I2F R71, R39 ;  /* 0x0000002700477306 */ /* 0x000ea20000201400 */
[----:B-1----:R-:W-:Y:S01]  /*1a7b0*/  FMUL.FTZ R10, R85, R4 ;  /* 0x00000004550a7220 */ /* 0x002fe20000410000 */
[----:B------:R-:W-:Y:S01]  /*1a7c0*/  ISETP.GE.AND P2, PT, R44, R8, PT ;  /* 0x000000082c00720c */ /* 0x000fe20003f46270 */
[----:B------:R1:W5:Y:S01]  /*1a7d0*/  LDL.LU R134, [R1+0x168] ;  /* 0x0001680001867983 */ /* 0x0003620000300800 */
[----:B------:R-:W-:-:S04]  /*1a7e0*/  FSEL R231, R5, -INF , !P6 ;  /* 0xff80000005e77808 */ /* 0x000fc80007000000 */
[----:B------:R2:W-:Y:S01]  /*1a7f0*/  MUFU.TANH R114, R10 ;  /* 0x0000000a00727308 */ /* 0x0005e20000002400 */
[----:B------:R-:W-:Y:S01]  /*1a800*/  FFMA.FTZ R5, R132, R69, R223 ;  /* 0x0000004584057223 */ /* 0x000fe200000100df */
[----:B------:R-:W-:Y:S01]  /*1a810*/  IADD3 R41, R2, 0xa0, RZ ;  /* 0x000000a002297810 */ /* 0x000fe20007ffe0ff */
[----:B------:R1:W5:Y:S01]  /*1a820*/  LDL.LU R118, [R1+0x164] ;  /* 0x0001640001767983 */ /* 0x0003620000300800 */
[----:B--2---:R-:W-:-:S04]  /*1a830*/  FMUL.FTZ R10, R86, R4 ;  /* 0x00000004560a7220 */ /* 0x004fc80000410000 */
[----:B------:R2:W-:Y:S02]  /*1a840*/  MUFU.TANH R113, R10 ;  /* 0x0000000a00717308 */ /* 0x0005e40000002400 */
[----:B--2---:R-:W-:-:S06]  /*1a850*/  FMUL.FTZ R10, R87, R4 ;  /* 0x00000004570a7220 */ /* 0x004fcc0000410000 */
[----:B------:R2:W-:Y:S08]  /*1a860*/  MUFU.TANH R87, R7 ;  /* 0x0000000700577308 */ /* 0x0005f00000002400 */
[----:B------:R1:W-:Y:S01]  /*1a870*/  MUFU.TANH R112, R10 ;  /* 0x0000000a00707308 */ /* 0x0003e20000002400 */
[----:B--2---:R-:W-:Y:S02]  /*1a880*/  FFMA.FTZ R7, R132, R77, R233 ;  /* 0x0000004d84077223 */ /* 0x004fe400000100e9 */
[----:B-1----:R-:W-:-:S03]  /*1a890*/  FMUL.FTZ R10, R96, R4 ;  /* 0x00000004600a7220 */ /* 0x002fc60000410000 */
[----:B------:R-:W-:Y:S01]  /*1a8a0*/  FSEL R233, R7, -INF , !P0 ;  /* 0xff80000007e97808 */ /* 0x000fe20004000000 */
[----:B------:R-:W-:Y:S01]  /*1a8b0*/  FFMA.FTZ R7, R132, R78, R237 ;  /* 0x0000004e84077223 */ /* 0x000fe200000100ed */
[----:B------:R1:W-:Y:S01]  /*1a8c0*/  MUFU.TANH R96, R10 ;  /* 0x0000000a00607308 */ /* 0x0003e20000002400 */
[----:B------:R-:W-:-:S03]  /*1a8d0*/  ISETP.GE.AND P0, PT, R44, R6, PT ;  /* 0x000000062c00720c */ /* 0x000fc60003f06270 */
[----:B------:R-:W-:Y:S01]  /*1a8e0*/  FSEL R232, R7, -INF , !P5 ;  /* 0xff80000007e87808 */ /* 0x000fe20006800000 */
[----:B------:R-:W-:Y:S01]  /*1a8f0*/  FMUL.FTZ R7, R99, R4 ;  /* 0x0000000463077220 */ /* 0x000fe20000410000 */
[----:B------:R-:W-:Y:S01]  /*1a900*/  ISETP.GE.AND P6, PT, R40, R6, PT ;  /* 0x000000062800720c */ /* 0x000fe20003fc6270 */
[----:B-1----:R-:W-:Y:S01]  /*1a910*/  FMUL.FTZ R10, R98, R4 ;  /* 0x00000004620a7220 */ /* 0x002fe20000410000 */
[----:B------:R-:W-:Y:S01]  /*1a920*/  FSEL R98, R5, -INF , !P4 ;  /* 0xff80000005627808 */ /* 0x000fe20006000000 */
[----:B------:R-:W-:-:S05]  /*1a930*/  FFMA.FTZ R5, R132, R79, R229 ;  /* 0x0000004f84057223 */ /* 0x000fca00000100e5 */
[----:B------:R-:W-:Y:S01]  /*1a940*/  FSEL R99, R5, -INF , !P0 ;  /* 0xff80000005637808 */ /* 0x000fe20004000000 */
[----:B------:R-:W-:Y:S01]  /*1a950*/  FFMA.FTZ R5, R132, R80, R182 ;  /* 0x0000005084057223 */ /* 0x000fe200000100b6 */
[----:B----4-:R-:W-:Y:S01]  /*1a960*/  HMMA.16816.F32 R44, R12, R32, R108 ;  /* 0x000000200c2c723c */ /* 0x010fe2000000186c */
[----:B------:R1:W-:Y:S01]  /*1a970*/  MUFU.TANH R78, R10 ;  /* 0x0000000a004e7308 */ /* 0x0003e20000002400 */
[C---:B------:R-:W-:Y:S02]  /*1a980*/  IADD3 R51, R2.reuse, 0xa9, RZ ;  /* 0x000000a902337810 */ /* 0x040fe40007ffe0ff */
[C---:B------:R-:W-:Y:S02]  /*1a990*/  IADD3 R48, R2.reuse, 0xb0, RZ ;  /* 0x000000b002307810 */ /* 0x040fe40007ffe0ff */
[----:B------:R-:W-:Y:S02]  /*1a9a0*/  IADD3 R49, R2, 0xb1, RZ ;  /* 0x000000b102317810 */ /* 0x000fe40007ffe0ff */
[----:B------:R-:W-:Y:S01]  /*1a9b0*/  FSEL R109, R5, -INF , !P6 ;  /* 0xff800000056d7808 */ /* 0x000fe20007000000 */
[----:B------:R-:W-:Y:S01]  /*1a9c0*/  FFMA.FTZ R5, R132, R71, R181 ;  /* 0x0000004784057223 */ /* 0x000fe200000100b5 */
        /* <DEDUP_REMOVED lines=17> */
[C---:B-1----:R-:W-:Y:S02]  /*1aae0*/  IADD3 R10, R2.reuse, 0xf9, RZ ;  /* 0x000000f9020a7810 */ /* 0x042fe40007ffe0ff */
[----:B------:R-:W-:Y:S01]  /*1aaf0*/  ISETP.GE.AND P6, PT, R2, R8, PT ;  /* 0x000000080200720c */ /* 0x000fe20003fc6270 */
[----:B------:R-:W-:-:S02]  /*1ab00*/  FFMA.FTZ R2, R132, R71, R171 ;  /* 0x0000004784027223 */ /* 0x000fc400000100ab */
[----:B------:R-:W2:Y:S01]  /*1ab10*/  LDL R71, [R1+0x154] ;  /* 0x0001540001477983 */ /* 0x000ea20000100800 */
[----:B------:R1:W-:Y:S01]  /*1ab20*/  MUFU.TANH R86, R7 ;  /* 0x0000000700567308 */ /* 0x0003e20000002400 */
[----:B------:R-:W-:-:S07]  /*1ab30*/  ISETP.GE.AND P4, PT, R39, R8, PT ;  /* 0x000000082700720c */ /* 0x000fce0003f86270 */
[----:B------:R-:W4:Y:S01]  /*1ab40*/  I2F R70, R41 ;  /* 0x0000002900467306 */ /* 0x000f220000201400 */
[----:B-1----:R-:W-:-:S05]  /*1ab50*/  FFMA.FTZ R7, R132, R79, R230 ;  /* 0x0000004f84077223 */ /* 0x002fca00000100e6 */
[----:B------:R-:W-:Y:S02]  /*1ab60*/  FSEL R103, R7, -INF , !P2 ;  /* 0xff80000007677808 */ /* 0x000fe40005000000 */
[----:B------:R-:W-:Y:S02]  /*1ab70*/  ISETP.GE.AND P2, PT, R39, R6, PT ;  /* 0x000000062700720c */ /* 0x000fe40003f46270 */
[----:B------:R-:W1:Y:S01]  /*1ab80*/  LDSM.16.M88.4 R36, [R138+0x7800] ;  /* 0x007800008a24783b */ /* 0x000e620000000200 */
[----:B------:R-:W-:Y:S01]  /*1ab90*/  IMAD.MOV.U32 R245, RZ, RZ, R240 ;  /* 0x000000fffff57224 */ /* 0x000fe200078e00f0 */
[----:B------:R-:W-:Y:S01]  /*1aba0*/  MOV R246, R239 ;  /* 0x000000ef00f67202 */ /* 0x000fe20000000f00 */
[----:B----4-:R-:W-:Y:S01]  /*1abb0*/  FFMA.FTZ R7, R132, R70, R222 ;  /* 0x0000004684077223 */ /* 0x010fe200000100de */
[----:B------:R-:W-:Y:S02]  /*1abc0*/  ISETP.GE.AND P1, PT, R41, R8, PT ;  /* 0x000000082900720c */ /* 0x000fe40003f26270 */
[----:B------:R-:W-:-:S03]  /*1abd0*/  FSEL R101, R9, -INF , !P3 ;  /* 0xff80000009657808 */ /* 0x000fc60005800000 */
[----:B------:R-:W-:Y:S01]  /*1abe0*/  HMMA.16816.F32 R24, R24, R82, R244 ;  /* 0x000000521818723c */ /* 0x000fe200000018f4 */
[----:B------:R-:W-:Y:S01]  /*1abf0*/  FMUL.FTZ R9, R28, R4 ;  /* 0x000000041c097220 */ /* 0x000fe20000410000 */
[----:B------:R-:W-:Y:S01]  /*1ac00*/  FSEL R222, R7, -INF , !P1 ;  /* 0xff80000007de7808 */ /* 0x000fe20004800000 */
[----:B------:R-:W-:Y:S01]  /*1ac10*/  FFMA.FTZ R7, R132, R80, R221 ;  /* 0x0000005084077223 */ /* 0x000fe200000100dd */
[----:B------:R-:W-:Y:S02]  /*1ac20*/  ISETP.GE.AND P5, PT, R41, R6, PT ;  /* 0x000000062900720c */ /* 0x000fe40003fa6270 */
[----:B------:R-:W-:Y:S02]  /*1ac30*/  ISETP.GE.AND P3, PT, R40, R8, PT ;  /* 0x000000082800720c */ /* 0x000fe40003f66270 */
[----:B------:R-:W4:Y:S01]  /*1ac40*/  LDSM.16.M88.4 R40, [R183+0x7800] ;  /* 0x00780000b728783b */ /* 0x000f220000000200 */
[----:B------:R3:W-:Y:S08]  /*1ac50*/  MUFU.TANH R77, R9 ;  /* 0x00000009004d7308 */ /* 0x0007f00000002400 */
[----:B------:R-:W1:Y:S08]  /*1ac60*/  I2F R72, R51 ;  /* 0x0000003300487306 */ /* 0x000e700000201400 */
[----:B------:R-:W1:Y:S01]  /*1ac70*/  I2F R73, R48 ;  /* 0x0000003000497306 */ /* 0x000e620000201400 */
[----:B---3--:R-:W-:Y:S01]  /*1ac80*/  FFMA.FTZ R9, R132, R70, R213 ;  /* 0x0000004684097223 */ /* 0x008fe200000100d5 */
[----:B------:R-:W-:Y:S01]  /*1ac90*/  FSEL R213, R7, -INF , !P3 ;  /* 0xff80000007d57808 */ /* 0x000fe20005800000 */
[----:B------:R-:W-:-:S05]  /*1aca0*/  FMUL.FTZ R7, R29, R4 ;  /* 0x000000041d077220 */ /* 0x000fca0000410000 */
[----:B------:R-:W-:Y:S01]  /*1acb0*/  I2F R74, R50 ;  /* 0x00000032004a7306 */ /* 0x000fe20000201400 */
[----:B------:R-:W-:Y:S01]  /*1acc0*/  HMMA.16816.F32 R32, R12, R34, R120 ;  /* 0x000000220c20723c */ /* 0x000fe20000001878 */
[----:B------:R-:W-:Y:S01]  /*1acd0*/  FSEL R111, R5, -INF , !P4 ;  /* 0xff800000056f7808 */ /* 0x000fe20006000000 */
[----:B------:R-:W-:-:S05]  /*1ace0*/  FMUL.FTZ R46, R46, R4 ;  /* 0x000000042e2e7220 */ /* 0x000fca0000410000 */
[----:B------:R-:W3:Y:S01]  /*1acf0*/  I2F R90, R49 ;  /* 0x00000031005a7306 */ /* 0x000ee20000201400 */
[----:B------:R-:W-:Y:S01]  /*1ad00*/  FSEL R108, R2, -INF , !P2 ;  /* 0xff800000026c7808 */ /* 0x000fe20005000000 */
[----:B------:R-:W-:Y:S01]  /*1ad10*/  FMUL.FTZ R45, R45, R4 ;  /* 0x000000042d2d7220 */ /* 0x000fe20000410000 */
[----:B------:R-:W-:Y:S01]  /*1ad20*/  ISETP.GE.AND P0, PT, R51, R8, PT ;  /* 0x000000083300720c */ /* 0x000fe20003f06270 */
[----:B------:R-:W-:-:S04]  /*1ad30*/  FMUL.FTZ R47, R47, R4 ;  /* 0x000000042f2f7220 */ /* 0x000fc80000410000 */
[----:B------:R-:W-:Y:S01]  /*1ad40*/  I2F R88, R54 ;  /* 0x0000003600587306 */ /* 0x000fe20000201400 */
[----:B------:R-:W-:Y:S01]  /*1ad50*/  ISETP.GE.AND P1, PT, R51, R6, PT ;  /* 0x000000063300720c */ /* 0x000fe20003f26270 */
[----:B------:R-:W-:-:S06]  /*1ad60*/  DEPBAR.LE SB0, 0x0 ;  /* 0x000080000000791a */ /* 0x000fcc0000000000 */
[----:B------:R1:W-:Y:S02]  /*1ad70*/  MUFU.TANH R70, R7 ;  /* 0x0000000700467308 */ /* 0x0003e40000002400 */
[----:B-1----:R-:W-:-:S06]  /*1ad80*/  FMUL.FTZ R7, R30, R4 ;  /* 0x000000041e077220 */ /* 0x002fcc0000410000 */
[----:B------:R1:W-:Y:S01]  /*1ad90*/  MUFU.TANH R69, R7 ;  /* 0x0000000700457308 */ /* 0x0003e20000002400 */
[C---:B------:R-:W-:Y:S02]  /*1ada0*/  FFMA.FTZ R5, R132.reuse, R72, R180 ;  /* 0x0000004884057223 */ /* 0x040fe400000100b4 */
[----:B-1----:R-:W-:Y:S02]  /*1adb0*/  FMUL.FTZ R7, R31, R4 ;  /* 0x000000041f077220 */ /* 0x002fe40000410000 */
[C---:B------:R-:W-:Y:S08]  /*1adc0*/  HMMA.16816.F32 R28, R20.reuse, R36, R104 ;  /* 0x00000024141c723c */ /* 0x040ff00000001868 */
[----:B------:R-:W-:Y:S01]  /*1add0*/  HMMA.16816.F32 R20, R20, R38, R24 ;  /* 0x000000261414723c */ /* 0x000fe20000001818 */
[----:B------:R-:W1:Y:S01]  /*1ade0*/  I2F R93, R52 ;  /* 0x00000034005d7306 */ /* 0x000e620000201400 */
[C---:B------:R-:W-:Y:S01]  /*1adf0*/  ISETP.GE.AND P4, PT, R49.reuse, R8, PT ;  /* 0x000000083100720c */ /* 0x040fe20003f86270 */
[----:B------:R-:W-:Y:S01]  /*1ae00*/  FFMA.FTZ R2, R132, R72, R151 ;  /* 0x0000004884027223 */ /* 0x000fe20000010097 */
[----:B------:R-:W-:-:S02]  /*1ae10*/  ISETP.GE.AND P2, PT, R49, R6, PT ;  /* 0x000000063100720c */ /* 0x000fc40003f46270 */
[----:B------:R-:W-:-:S03]  /*1ae20*/  FSEL R80, R5, -INF , !P0 ;  /* 0xff80000005507808 */ /* 0x000fc60004000000 */
[----:B------:R1:W-:Y:S01]  /*1ae30*/  MUFU.TANH R49, R7 ;  /* 0x0000000700317308 */ /* 0x0003e20000002400 */
[----:B------:R-:W-:Y:S01]  /*1ae40*/  FSEL R110, R9, -INF , !P5 ;  /* 0xff800000096e7808 */ /* 0x000fe20006800000 */
[-C--:B------:R-:W-:Y:S01]  /*1ae50*/  FFMA.FTZ R5, R132, R73.reuse, R153 ;  /* 0x0000004984057223 */ /* 0x080fe20000010099 */
[----:B------:R-:W-:Y:S01]  /*1ae60*/  FSEL R82, R2, -INF , !P1 ;  /* 0xff80000002527808 */ /* 0x000fe20004800000 */
[----:B------:R-:W-:Y:S01]  /*1ae70*/  FFMA.FTZ R2, R132, R73, R148 ;  /* 0x0000004984027223 */ /* 0x000fe20000010094 */
[----:B------:R-:W-:-:S03]  /*1ae80*/  ISETP.GE.AND P5, PT, R48, R8, PT ;  /* 0x000000083000720c */ /* 0x000fc60003fa6270 */
[----:B------:R-:W4:Y:S01]  /*1ae90*/  I2F R89, R56 ;  /* 0x0000003800597306 */ /* 0x000f220000201400 */
[----:B------:R-:W-:Y:S01]  /*1aea0*/  ISETP.GE.AND P3, PT, R48, R6, PT ;  /* 0x000000063000720c */ /* 0x000fe20003f66270 */
[----:B---3--:R-:W-:Y:S02]  /*1aeb0*/  FFMA.FTZ R9, R132, R90, R162 ;  /* 0x0000005a84097223 */ /* 0x008fe400000100a2 */
[----:B-1----:R-:W-:-:S04]  /*1aec0*/  FMUL.FTZ R7, R44, R4 ;  /* 0x000000042c077220 */ /* 0x002fc80000410000 */
[----:B------:R-:W1:Y:S01]  /*1aed0*/  I2F R95, R53 ;  /* 0x00000035005f7306 */ /* 0x000e620000201400 */
[----:B------:R-:W-:Y:S01]  /*1aee0*/  ISETP.GE.AND P0, PT, R50, R8, PT ;  /* 0x000000083200720c */ /* 0x000fe20003f06270 */
[----:B----4-:R-:W-:Y:S01]  /*1aef0*/  HMMA.16816.F32 R24, R12, R40, R28 ;  /* 0x000000280c18723c */ /* 0x010fe2000000181c */
[----:B------:R-:W-:-:S05]  /*1af00*/  FSEL R148, R5, -INF , !P5 ;  /* 0xff80000005947808 */ /* 0x000fca0006800000 */
[----:B------:R3:W-:Y:S01]  /*1af10*/  MUFU.TANH R36, R7 ;  /* 0x0000000700247308 */ /* 0x0007e20000002400 */
[----:B------:R-:W-:Y:S01]  /*1af20*/  FSEL R107, R2, -INF , !P3 ;  /* 0xff800000026b7808 */ /* 0x000fe20005800000 */
[C---:B------:R-:W-:Y:S01]  /*1af30*/  FFMA.FTZ R5, R132.reuse, R90, R152 ;  /* 0x0000005a84057223 */ /* 0x040fe20000010098 */
[----:B------:R-:W-:Y:S01]  /*1af40*/  HMMA.16816.F32 R12, R12, R42, R20 ;  /* 0x0000002a0c0c723c */ /* 0x000fe20000001814 */
[----:B------:R-:W-:-:S04]  /*1af50*/  FFMA.FTZ R2, R132, R74, R142 ;  /* 0x0000004a84027223 */ /* 0x000fc8000001008e */
[----:B------:R-:W4:Y:S01]  /*1af60*/  I2F R81, R59 ;  /* 0x0000003b00517306 */ /* 0x000f220000201400 */
[----:B------:R-:W-:Y:S01]  /*1af70*/  ISETP.GE.AND P1, PT, R50, R6, PT ;  /* 0x000000063200720c */ /* 0x000fe20003f26270 */
[----:B---3--:R-:W-:-:S06]  /*1af80*/  FFMA.FTZ R7, R132, R74, R149 ;  /* 0x0000004a84077223 */ /* 0x008fcc0000010095 */
[----:B------:R-:W3:Y:S01]  /*1af90*/  I2F R91, R55 ;  /* 0x00000037005b7306 */ /* 0x000ee20000201400 */
[----:B------:R-:W-:Y:S01]  /*1afa0*/  FSEL R120, R9, -INF , !P4 ;  /* 0xff80000009787808 */ /* 0x000fe20006000000 */
[C---:B------:R-:W-:Y:S01]  /*1afb0*/  FFMA.FTZ R9, R132.reuse, R93, R150 ;  /* 0x0000005d84097223 */ /* 0x040fe20000010096 */
[----:B------:R-:W-:Y:S01]  /*1afc0*/  FSEL R106, R7, -INF , !P0 ;  /* 0xff800000076a7808 */ /* 0x000fe20004000000 */
[----:B------:R-:W-:Y:S01]  /*1afd0*/  FFMA.FTZ R7, R132, R88, R125 ;  /* 0x0000005884077223 */ /* 0x000fe2000001007d */
[----:B------:R-:W-:-:S03]  /*1afe0*/  ISETP.GE.AND P4, PT, R54, R8, PT ;  /* 0x000000083600720c */ /* 0x000fc60003f86270 */
[----:B------:R-:W3:Y:S01]  /*1aff0*/  I2F R84, R64 ;  /* 0x0000004000547306 */ /* 0x000ee20000201400 */
[----:B------:R-:W-:Y:S02]  /*1b000*/  ISETP.GE.AND P5, PT, R52, R8, PT ;  /* 0x000000083400720c */ /* 0x000fe40003fa6270 */
[----:B------:R-:W-:Y:S01]  /*1b010*/  FSEL R104, R5, -INF , !P2 ;  /* 0xff80000005687808 */ /* 0x000fe20005000000 */
[----:B------:R-:W-:Y:S01]  /*1b020*/  FFMA.FTZ R5, R132, R93, R139 ;  /* 0x0000005d84057223 */ /* 0x000fe2000001008b */
[----:B------:R-:W-:Y:S01]  /*1b030*/  FSEL R105, R2, -INF , !P1 ;  /* 0xff80000002697808 */ /* 0x000fe20004800000 */
[----:B------:R-:W-:Y:S02]  /*1b040*/  FFMA.FTZ R2, R132, R88, R119 ;  /* 0x0000005884027223 */ /* 0x000fe40000010077 */
[----:B------:R-:W3:Y:S01]  /*1b050*/  I2F R94, R19 ;  /* 0x00000013005e7306 */ /* 0x000ee20000201400 */
[----:B------:R-:W-:Y:S02]  /*1b060*/  ISETP.GE.AND P3, PT, R52, R6, PT ;  /* 0x000000063400720c */ /* 0x000fe40003f66270 */
[----:B------:R-:W-:Y:S01]  /*1b070*/  FSEL R122, R7, -INF , !P4 ;  /* 0xff800000077a7808 */ /* 0x000fe20006000000 */
[C---:B------:R-:W-:Y:S01]  /*1b080*/  FFMA.FTZ R7, R132.reuse, R89, R115 ;  /* 0x0000005984077223 */ /* 0x040fe20000010073 */
[----:B------:R-:W-:Y:S01]  /*1b090*/  FSEL R88, R9, -INF , !P5 ;  /* 0xff80000009587808 */ /* 0x000fe20006800000 */
[----:B-1----:R-:W-:Y:S01]  /*1b0a0*/  FFMA.FTZ R9, R132, R95, R124 ;  /* 0x0000005f84097223 */ /* 0x002fe2000001007c */
[----:B------:R-:W-:Y:S01]  /*1b0b0*/  ISETP.GE.AND P5, PT, R56, R8, PT ;  /* 0x000000083800720c */ /* 0x000fe20003fa6270 */
[----:B------:R-:W1:Y:S01]  /*1b0c0*/  I2F R75, R66 ;  /* 0x00000042004b7306 */ /* 0x000e620000201400 */
[----:B------:R-:W-:Y:S01]  /*1b0d0*/  ISETP.GE.AND P2, PT, R54, R6, PT ;  /* 0x000000063600720c */ /* 0x000fe20003f46270 */
[----:B------:R-:W-:Y:S01]  /*1b0e0*/  FMUL.FTZ R32, R32, R4 ;  /* 0x0000000420207220 */ /* 0x000fe20000410000 */
[----:B------:R-:W-:-:S02]  /*1b0f0*/  ISETP.GE.AND P0, PT, R53, R8, PT ;  /* 0x000000083500720c */ /* 0x000fc40003f06270 */
[----:B------:R-:W-:Y:S01]  /*1b100*/  FSEL R90, R5, -INF , !P3 ;  /* 0xff800000055a7808 */ /* 0x000fe20005800000 */
[C---:B------:R-:W-:Y:S02]  /*1b110*/  FFMA.FTZ R5, R132.reuse, R95, R117 ;  /* 0x0000005f84057223 */ /* 0x040fe40000010075 */
[----:B------:R-:W1:Y:S01]  /*1b120*/  I2F R85, R58 ;  /* 0x0000003a00557306 */ /* 0x000e620000201400 */
[----:B------:R-:W-:Y:S01]  /*1b130*/  FSEL R117, R7, -INF , !P5 ;  /* 0xff80000007757808 */ /* 0x000fe20006800000 */
[----:B----4-:R-:W-:Y:S01]  /*1b140*/  FFMA.FTZ R7, R132, R81, R96 ;  /* 0x0000005184077223 */ /* 0x010fe20000010060 */
[----:B------:R-:W-:Y:S02]  /*1b150*/  ISETP.GE.AND P1, PT, R53, R6, PT ;  /* 0x000000063500720c */ /* 0x000fe40003f26270 */
[----:B------:R-:W-:Y:S01]  /*1b160*/  FSEL R119, R2, -INF , !P2 ;  /* 0xff80000002777808 */ /* 0x000fe20005000000 */
[C---:B------:R-:W-:Y:S01]  /*1b170*/  FFMA.FTZ R2, R132.reuse, R89, R113 ;  /* 0x0000005984027223 */ /* 0x040fe20000010071 */
[----:B------:R-:W-:Y:S01]  /*1b180*/  FSEL R95, R9, -INF , !P0 ;  /* 0xff800000095f7808 */ /* 0x000fe20004000000 */
[----:B---3--:R-:W-:Y:S01]  /*1b190*/  FFMA.FTZ R9, R132, R91, R114 ;  /* 0x0000005b84097223 */ /* 0x008fe20000010072 */
[----:B------:R-:W-:Y:S01]  /*1b1a0*/  ISETP.GE.AND P0, PT, R59, R8, PT ;  /* 0x000000083b00720c */ /* 0x000fe20003f06270 */
[----:B------:R-:W-:Y:S01]  /*1b1b0*/  I2F R67, R60 ;  /* 0x0000003c00437306 */ /* 0x000fe20000201400 */
[----:B------:R-:W-:Y:S01]  /*1b1c0*/  ISETP.GE.AND P3, PT, R56, R6, PT ;  /* 0x000000063800720c */ /* 0x000fe20003f66270 */
[----:B------:R-:W-:Y:S01]  /*1b1d0*/  FMUL.FTZ R33, R33, R4 ;  /* 0x0000000421217220 */ /* 0x000fe20000410000 */
[----:B------:R-:W-:Y:S01]  /*1b1e0*/  ISETP.GE.AND P4, PT, R55, R8, PT ;  /* 0x000000083700720c */ /* 0x000fe20003f86270 */
[----:B------:R-:W-:Y:S01]  /*1b1f0*/  FMUL.FTZ R34, R34, R4 ;  /* 0x0000000422227220 */ /* 0x000fe20000410000 */
[----:B------:R-:W-:-:S03]  /*1b200*/  FSEL R89, R5, -INF , !P1 ;  /* 0xff80000005597808 */ /* 0x000fc60004800000 */
[----:B------:R-:W3:Y:S01]  /*1b210*/  MUFU.TANH R32, R32 ;  /* 0x0000002000207308 */ /* 0x000ee20000002400 */
[C---:B------:R-:W-:Y:S01]  /*1b220*/  FFMA.FTZ R5, R132.reuse, R91, R112 ;  /* 0x0000005b84057223 */ /* 0x040fe20000010070 */
[----:B------:R-:W-:Y:S01]  /*1b230*/  FSEL R150, R7, -INF , !P0 ;  /* 0xff80000007967808 */ /* 0x000fe20004000000 */
[----:B------:R-:W-:Y:S01]  /*1b240*/  FFMA.FTZ R7, R132, R84, R77 ;  /* 0x0000005484077223 */ /* 0x000fe2000001004d */
[----:B------:R-:W-:-:S04]  /*1b250*/  ISETP.GE.AND P2, PT, R55, R6, PT ;  /* 0x000000063700720c */ /* 0x000fc80003f46270 */
[----:B------:R-:W4:Y:S01]  /*1b260*/  MUFU.TANH R46, R46 ;  /* 0x0000002e002e7308 */ /* 0x000f220000002400 */
[----:B------:R-:W-:Y:S01]  /*1b270*/  FSEL R93, R2, -INF , !P3 ;  /* 0xff800000025d7808 */ /* 0x000fe20005800000 */
[C---:B------:R-:W-:Y:S01]  /*1b280*/  FFMA.FTZ R2, R132.reuse, R81, R78 ;  /* 0x0000005184027223 */ /* 0x040fe2000001004e */
[----:B------:R-:W-:Y:S01]  /*1b290*/  FSEL R91, R9, -INF , !P4 ;  /* 0xff800000095b7808 */ /* 0x000fe20006000000 */
[----:B------:R-:W-:Y:S01]  /*1b2a0*/  FFMA.FTZ R9, R132, R94, R87 ;  /* 0x0000005e84097223 */ /* 0x000fe20000010057 */
[----:B------:R-:W-:Y:S01]  /*1b2b0*/  ISETP.GE.AND P4, PT, R64, R8, PT ;  /* 0x000000084000720c */ /* 0x000fe20003f86270 */
[----:B------:R-:W-:Y:S01]  /*1b2c0*/  FMUL.FTZ R27, R27, R4 ;  /* 0x000000041b1b7220 */ /* 0x000fe20000410000 */
[----:B------:R-:W-:Y:S01]  /*1b2d0*/  ISETP.GE.AND P1, PT, R59, R6, PT ;  /* 0x000000063b00720c */ /* 0x000fe20003f26270 */
[----:B------:R-:W-:Y:S01]  /*1b2e0*/  I2F R68, R57 ;  /* 0x0000003900447306 */ /* 0x000fe20000201400 */
[----:B------:R-:W-:Y:S01]  /*1b2f0*/  ISETP.GE.AND P5, PT, R19, R8, PT ;  /* 0x000000081300720c */ /* 0x000fe20003fa6270 */
[----:B------:R-:W-:Y:S01]  /*1b300*/  FMUL.FTZ R12, R12, R4 ;  /* 0x000000040c0c7220 */ /* 0x000fe20000410000 */
[----:B------:R-:W-:Y:S01]  /*1b310*/  FSEL R121, R5, -INF , !P2 ;  /* 0xff80000005797808 */ /* 0x000fe20005000000 */
[----:B------:R-:W-:Y:S01]  /*1b320*/  FFMA.FTZ R5, R132, R94, R86 ;  /* 0x0000005e84057223 */ /* 0x000fe20000010056 */
[----:B------:R-:W-:-:S03]  /*1b330*/  FSEL R149, R7, -INF , !P4 ;  /* 0xff80000007957808 */ /* 0x000fc60006000000 */
[----:B------:R-:W2:Y:S01]  /*1b340*/  MUFU.TANH R33, R33 ;  /* 0x0000002100217308 */ /* 0x000ea20000002400 */
[----:B------:R-:W-:Y:S01]  /*1b350*/  ISETP.GE.AND P3, PT, R19, R6, PT ;  /* 0x000000061300720c */ /* 0x000fe20003f66270 */
[----:B-1----:R-:W-:Y:S01]  /*1b360*/  FFMA.FTZ R7, R132, R75, R36 ;  /* 0x0000004b84077223 */ /* 0x002fe20000010024 */
[----:B------:R-:W-:Y:S01]  /*1b370*/  FSEL R123, R2, -INF , !P1 ;  /* 0xff800000027b7808 */ /* 0x000fe20004800000 */
[----:B------:R-:W-:Y:S01]  /*1b380*/  FFMA.FTZ R2, R132, R84, R69 ;  /* 0x0000005484027223 */ /* 0x000fe20000010045 */
[----:B------:R-:W-:-:S03]  /*1b390*/  FSEL R87, R9, -INF , !P5 ;  /* 0xff80000009577808 */ /* 0x000fc60006800000 */
[----:B------:R-:W1:Y:S01]  /*1b3a0*/  MUFU.TANH R34, R34 ;  /* 0x0000002200227308 */ /* 0x000e620000002400 */
[----:B------:R-:W-:Y:S01]  /*1b3b0*/  ISETP.GE.AND P5, PT, R66, R8, PT ;  /* 0x000000084200720c */ /* 0x000fe20003fa6270 */
[----:B------:R-:W-:Y:S01]  /*1b3c0*/  FFMA.FTZ R9, R132, R85, R70 ;  /* 0x0000005584097223 */ /* 0x000fe20000010046 */
[----:B------:R-:W-:Y:S02]  /*1b3d0*/  ISETP.GE.AND P2, PT, R64, R6, PT ;  /* 0x000000064000720c */ /* 0x000fe40003f46270 */
[----:B------:R-:W-:-:S03]  /*1b3e0*/  ISETP.GE.AND P0, PT, R58, R8, PT ;  /* 0x000000083a00720c */ /* 0x000fc60003f06270 */
[----:B------:R-:W-:Y:S01]  /*1b3f0*/  I2F R76, R65 ;  /* 0x00000041004c7306 */ /* 0x000fe20000201400 */
[----:B------:R-:W-:Y:S01]  /*1b400*/  FSEL R84, R5, -INF , !P3 ;  /* 0xff80000005547808 */ /* 0x000fe20005800000 */
[----:B------:R-:W-:-:S06]  /*1b410*/  FFMA.FTZ R5, R132, R85, R49 ;  /* 0x0000005584057223 */ /* 0x000fcc0000010031 */
[----:B------:R-:W1:Y:S01]  /*1b420*/  MUFU.TANH R45, R45 ;  /* 0x0000002d002d7308 */ /* 0x000e620000002400 */
[----:B------:R-:W-:Y:S01]  /*1b430*/  FSEL R171, R7, -INF , !P5 ;  /* 0xff80000007ab7808 */ /* 0x000fe20006800000 */
[----:B---3--:R-:W-:Y:S01]  /*1b440*/  FFMA.FTZ R7, R132, R67, R32 ;  /* 0x0000004384077223 */ /* 0x008fe20000010020 */
[----:B------:R-:W-:-:S05]  /*1b450*/  FSEL R86, R2, -INF , !P2 ;  /* 0xff80000002567808 */ /* 0x000fca0005000000 */
[----:B------:R-:W-:Y:S01]  /*1b460*/  I2F R62, R11 ;  /* 0x0000000b003e7306 */ /* 0x000fe20000201400 */
[----:B------:R-:W-:Y:S01]  /*1b470*/  FSEL R85, R9, -INF , !P0 ;  /* 0xff80000009557808 */ /* 0x000fe20004000000 */
[----:B----4-:R-:W-:Y:S01]  /*1b480*/  FFMA.FTZ R2, R132, R75, R46 ;  /* 0x0000004b84027223 */ /* 0x010fe2000001002e */
[----:B------:R-:W-:-:S05]  /*1b490*/  ISETP.GE.AND P0, PT, R60, R8, PT ;  /* 0x000000083c00720c */ /* 0x000fca0003f06270 */
[----:B------:R-:W3:Y:S01]  /*1b4a0*/  MUFU.TANH R27, R27 ;  /* 0x0000001b001b7308 */ /* 0x000ee20000002400 */
[-C--:B------:R-:W-:Y:S02]  /*1b4b0*/  ISETP.GE.AND P3, PT, R66, R6.reuse, PT ;  /* 0x000000064200720c */ /* 0x080fe40003f66270 */
[----:B------:R-:W-:-:S05]  /*1b4c0*/  ISETP.GE.AND P1, PT, R58, R6, PT ;  /* 0x000000063a00720c */ /* 0x000fca0003f26270 */
[----:B------:R-:W-:Y:S01]  /*1b4d0*/  I2F R51, R18 ;  /* 0x0000001200337306 */ /* 0x000fe20000201400 */
[----:B------:R-:W-:-:S07]  /*1b4e0*/  FSEL R221, R7, -INF , !P0 ;  /* 0xff80000007dd7808 */ /* 0x000fce0004000000 */
[----:B------:R-:W4:Y:S01]  /*1b4f0*/  MUFU.TANH R12, R12 ;  /* 0x0000000c000c7308 */ /* 0x000f220000002400 */
[----:B------:R-:W-:Y:S01]  /*1b500*/  MOV R240, R236 ;  /* 0x000000ec00f07202 */ /* 0x000fe20000000f00 */
[----:B--2---:R-:W-:Y:S01]  /*1b510*/  FFMA.FTZ R7, R132, R68, R33 ;  /* 0x0000004484077223 */ /* 0x004fe20000010021 */
[----:B------:R-:W-:Y:S01]  /*1b520*/  FSEL R153, R2, -INF , !P3 ;  /* 0xff80000002997808 */ /* 0x000fe20005800000 */
[C---:B-1----:R-:W-:Y:S01]  /*1b530*/  FFMA.FTZ R2, R132.reuse, R67, R34 ;  /* 0x0000004384027223 */ /* 0x042fe20000010022 */
[----:B------:R-:W-:Y:S01]  /*1b540*/  FSEL R142, R5, -INF , !P1 ;  /* 0xff800000058e7808 */ /* 0x000fe20004800000 */
[----:B------:R-:W1:Y:S01]  /*1b550*/  S2R R236, SR_TID.X ;  /* 0x0000000000ec7919 */ /* 0x000e620000002100 */
[----:B------:R-:W-:Y:S01]  /*1b560*/  ISETP.GE.AND P5, PT, R57, R8, PT ;  /* 0x000000083900720c */ /* 0x000fe20003fa6270 */
[----:B------:R-:W-:Y:S01]  /*1b570*/  FFMA.FTZ R9, R132, R76, R45 ;  /* 0x0000004c84097223 */ /* 0x000fe2000001002d */
[----:B------:R-:W-:Y:S02]  /*1b580*/  ISETP.GE.AND P1, PT, R60, R6, PT ;  /* 0x000000063c00720c */ /* 0x000fe40003f26270 */
[----:B------:R-:W-:-:S02]  /*1b590*/  ISETP.GE.AND P4, PT, R65, R8, PT ;  /* 0x000000084100720c */ /* 0x000fc40003f86270 */
[----:B------:R-:W-:Y:S01]  /*1b5a0*/  FSEL R223, R7, -INF , !P5 ;  /* 0xff80000007df7808 */ /* 0x000fe20006800000 */
[----:B---3--:R-:W-:Y:S01]  /*1b5b0*/  FFMA.FTZ R7, R132, R62, R27 ;  /* 0x0000003e84077223 */ /* 0x008fe2000001001b */
[----:B------:R-:W-:Y:S02]  /*1b5c0*/  FSEL R151, R2, -INF , !P1 ;  /* 0xff80000002977808 */ /* 0x000fe40004800000 */
[----:B------:R-:W-:Y:S02]  /*1b5d0*/  ISETP.GE.AND P1, PT, R11, R6, PT ;  /* 0x000000060b00720c */ /* 0x000fe40003f26270 */
[----:B------:R-:W-:Y:S01]  /*1b5e0*/  FSEL R162, R9, -INF , !P4 ;  /* 0xff80000009a27808 */ /* 0x000fe20006000000 */
[----:B----4-:R-:W-:Y:S01]  /*1b5f0*/  FFMA.FTZ R9, R132, R51, R12 ;  /* 0x0000003384097223 */ /* 0x010fe2000001000c */
[----:B------:R-:W-:Y:S02]  /*1b600*/  ISETP.GE.AND P0, PT, R11, R8, PT ;  /* 0x000000080b00720c */ /* 0x000fe40003f06270 */
[----:B------:R-:W-:-:S02]  /*1b610*/  IADD3 R12, R138, 0x800, RZ ;  /* 0x000008008a0c7810 */ /* 0x000fc40007ffe0ff */
[----:B------:R-:W-:Y:S02]  /*1b620*/  FSEL R230, R7, -INF , !P1 ;  /* 0xff80000007e67808 */ /* 0x000fe40004800000 */
[C---:B------:R-:W-:Y:S02]  /*1b630*/  IADD3 R11, R138.reuse, 0x1000, RZ ;  /* 0x000010008a0b7810 */ /* 0x040fe40007ffe0ff */
[----:B------:R-:W-:Y:S01]  /*1b640*/  IADD3 R7, R138, 0x1800, RZ ;  /* 0x000018008a077810 */ /* 0x000fe20007ffe0ff */
[----:B------:R2:W-:Y:S04]  /*1b650*/  STL [R1+0xc0], R12 ;  /* 0x0000c00c01007387 */ /* 0x0005e80000100800 */
[----:B------:R3:W-:Y:S04]  /*1b660*/  STL [R1+0xc4], R11 ;  /* 0x0000c40b01007387 */ /* 0x0007e80000100800 */
[----:B------:R4:W-:Y:S01]  /*1b670*/  STL [R1+0xc8], R7 ;  /* 0x0000c80701007387 */ /* 0x0009e20000100800 */
[----:B------:R-:W-:Y:S01]  /*1b680*/  FMUL.FTZ R26, R26, R4 ;  /* 0x000000041a1a7220 */ /* 0x000fe20000410000 */
[----:B------:R-:W3:Y:S01]  /*1b690*/  MUFU.TANH R47, R47 ;  /* 0x0000002f002f7308 */ /* 0x000ee20000002400 */
[----:B-1----:R-:W-:-:S02]  /*1b6a0*/  IMAD.SHL.U32 R239, R236, 0x2, RZ ;  /* 0x00000002ecef7824 */ /* 0x002fc400078e00ff */
[----:B------:R-:W-:Y:S01]  /*1b6b0*/  FMUL.FTZ R24, R24, R4 ;  /* 0x0000000418187220 */ /* 0x000fe20000410000 */
[C---:B--2---:R-:W-:Y:S02]  /*1b6c0*/  IADD3 R12, R138.reuse, 0x2000, RZ ;  /* 0x000020008a0c7810 */ /* 0x044fe40007ffe0ff */
[----:B---3--:R-:W-:-:S03]  /*1b6d0*/  IADD3 R11, R138, 0x2800, RZ ;  /* 0x000028008a0b7810 */ /* 0x008fc60007ffe0ff */
[----:B------:R1:W-:Y:S01]  /*1b6e0*/  STL [R1+0xcc], R12 ;  /* 0x0000cc0c01007387 */ /* 0x0003e20000100800 */
[----:B----4-:R-:W-:-:S03]  /*1b6f0*/  IADD3 R7, R138, 0x3000, RZ ;  /* 0x000030008a077810 */ /* 0x010fc60007ffe0ff */
[----:B------:R2:W-:Y:S04]  /*1b700*/  STL [R1+0xf0], R11 ;  /* 0x0000f00b01007387 */ /* 0x0005e80000100800 */
[----:B------:R3:W-:Y:S01]  /*1b710*/  STL [R1+0xf4], R7 ;  /* 0x0000f40701007387 */ /* 0x0007e20000100800 */
[----:B------:R-:W-:Y:S01]  /*1b720*/  I2F R63, R61 ;  /* 0x0000003d003f7306 */ /* 0x000fe20000201400 */
[-C--:B------:R-:W-:Y:S02]  /*1b730*/  FMUL.FTZ R35, R35, R4.reuse ;  /* 0x0000000423237220 */ /* 0x080fe40000410000 */
[----:B------:R-:W-:Y:S01]  /*1b740*/  FMUL.FTZ R25, R25, R4 ;  /* 0x0000000419197220 */ /* 0x000fe20000410000 */
[----:B------:R-:W-:-:S04]  /*1b750*/  LOP3.LUT R239, R239, 0x6, RZ, 0xc0, !PT ;  /* 0x00000006efef7812 */ /* 0x000fc800078ec0ff */
[----:B------:R-:W4:Y:S01]  /*1b760*/  MUFU.TANH R26, R26 ;  /* 0x0000001a001a7308 */ /* 0x000f220000002400 */
[C---:B-1----:R-:W-:Y:S02]  /*1b770*/  IADD3 R12, R138.reuse, 0x3800, RZ ;  /* 0x000038008a0c7810 */ /* 0x042fe40007ffe0ff */
[----:B--2---:R-:W-:-:S03]  /*1b780*/  IADD3 R11, R138, 0x4000, RZ ;  /* 0x000040008a0b7810 */ /* 0x004fc60007ffe0ff */
[----:B------:R1:W-:Y:S01]  /*1b790*/  STL [R1+0xf8], R12 ;  /* 0x0000f80c01007387 */ /* 0x0003e20000100800 */
[----:B---3--:R-:W-:-:S03]  /*1b7a0*/  IADD3 R7, R138, 0x4800, RZ ;  /* 0x000048008a077810 */ /* 0x008fc60007ffe0ff */
[----:B------:R2:W-:Y:S04]  /*1b7b0*/  STL [R1+0xfc], R11 ;  /* 0x0000fc0b01007387 */ /* 0x0005e80000100800 */
[----:B------:R3:W-:Y:S01]  /*1b7c0*/  STL [R1+0x100], R7 ;  /* 0x0001000701007387 */ /* 0x0007e20000100800 */
[----:B------:R-:W1:Y:S01]  /*1b7d0*/  MUFU.TANH R24, R24 ;  /* 0x0000001800187308 */ /* 0x000e620000002400 */
[-C--:B------:R-:W-:Y:S01]  /*1b7e0*/  FMUL.FTZ R13, R13, R4.reuse ;  /* 0x000000040d0d7220 */ /* 0x080fe20000410000 */
[----:B------:R-:W-:Y:S01]  /*1b7f0*/  IADD3 R239, R116, R239, RZ ;  /* 0x000000ef74ef7210 */ /* 0x000fe20007ffe0ff */
[-C--:B------:R-:W-:Y:S02]  /*1b800*/  FMUL.FTZ R14, R14, R4.reuse ;  /* 0x000000040e0e7220 */ /* 0x080fe40000410000 */
[----:B------:R-:W-:-:S03]  /*1b810*/  FMUL.FTZ R15, R15, R4 ;  /* 0x000000040f0f7220 */ /* 0x000fc60000410000 */
[----:B------:R-:W3:Y:S01]  /*1b820*/  MUFU.TANH R35, R35 ;  /* 0x0000002300237308 */ /* 0x000ee20000002400 */
[C---:B-1----:R-:W-:Y:S02]  /*1b830*/  IADD3 R12, R138.reuse, 0x5000, RZ ;  /* 0x000050008a0c7810 */ /* 0x042fe40007ffe0ff */
[----:B--2---:R-:W-:-:S03]  /*1b840*/  IADD3 R11, R138, 0x5800, RZ ;  /* 0x000058008a0b7810 */ /* 0x004fc60007ffe0ff */
[----:B------:R1:W-:Y:S01]  /*1b850*/  STL [R1+0x104], R12 ;  /* 0x0001040c01007387 */ /* 0x0003e20000100800 */
[----:B---3--:R-:W-:Y:S01]  /*1b860*/  IADD3 R7, R138, 0x6000, RZ ;  /* 0x000060008a077810 */ /* 0x008fe20007ffe0ff */
[----:B------:R-:W2:Y:S02]  /*1b870*/  MUFU.TANH R25, R25 ;  /* 0x0000001900197308 */ /* 0x000ea40000002400 */
[----:B------:R3:W-:Y:S04]  /*1b880*/  STL [R1+0x108], R11 ;  /* 0x0001080b01007387 */ /* 0x0007e80000100800 */
[----:B------:R2:W-:Y:S01]  /*1b890*/  STL [R1+0x10c], R7 ;  /* 0x00010c0701007387 */ /* 0x0005e20000100800 */
[C---:B------:R-:W-:Y:S01]  /*1b8a0*/  FFMA.FTZ R5, R132.reuse, R76, R47 ;  /* 0x0000004c84057223 */ /* 0x040fe2000001002f */
[----:B------:R-:W-:Y:S01]  /*1b8b0*/  ISETP.GE.AND P2, PT, R65, R6, PT ;  /* 0x000000064100720c */ /* 0x000fe20003f46270 */
[----:B------:R-:W-:Y:S01]  /*1b8c0*/  I2F R48, R10 ;  /* 0x0000000a00307306 */ /* 0x000fe20000201400 */
[----:B----4-:R-:W-:-:S02]  /*1b8d0*/  FFMA.FTZ R2, R132, R63, R26 ;  /* 0x0000003f84027223 */ /* 0x010fc4000001001a */
[----:B------:R-:W-:Y:S02]  /*1b8e0*/  FSEL R152, R5, -INF , !P2 ;  /* 0xff80000005987808 */ /* 0x000fe40005000000 */
[C---:B-1----:R-:W-:Y:S02]  /*1b8f0*/  IADD3 R12, R138.reuse, 0x6800, RZ ;  /* 0x000068008a0c7810 */ /* 0x042fe40007ffe0ff */
[----:B---3--:R-:W-:-:S03]  /*1b900*/  IADD3 R11, R138, 0x7000, RZ ;  /* 0x000070008a0b7810 */ /* 0x008fc60007ffe0ff */
[----:B------:R1:W-:Y:S01]  /*1b910*/  STL [R1+0x110], R12 ;  /* 0x0001100c01007387 */ /* 0x0003e20000100800 */
[----:B--2---:R-:W-:Y:S01]  /*1b920*/  IADD3 R7, R138, 0x7800, RZ ;  /* 0x000078008a077810 */ /* 0x004fe20007ffe0ff */
[----:B------:R-:W-:Y:S02]  /*1b930*/  MUFU.TANH R13, R13 ;  /* 0x0000000d000d7308 */ /* 0x000fe40000002400 */
[----:B------:R1:W-:Y:S04]  /*1b940*/  STL [R1+0x114], R11 ;  /* 0x0001140b01007387 */ /* 0x0003e80000100800 */
[----:B------:R1:W-:Y:S02]  /*1b950*/  STL [R1+0x118], R7 ;  /* 0x0001180701007387 */ /* 0x0003e40000100800 */
[----:B------:R-:W2:Y:S01]  /*1b960*/  MUFU.TANH R14, R14 ;  /* 0x0000000e000e7308 */ /* 0x000ea20000002400 */
[----:B------:R-:W-:-:S07]  /*1b970*/  ISETP.GE.AND P2, PT, R61, R6, PT ;  /* 0x000000063d00720c */ /* 0x000fce0003f46270 */
[----:B------:R-:W-:Y:S01]  /*1b980*/  MUFU.TANH R15, R15 ;  /* 0x0000000f000f7308 */ /* 0x000fe20000002400 */
[----:B------:R-:W-:-:S07]  /*1b990*/  ISETP.GT.AND P1, PT, R238, R71, PT ;  /* 0x00000047ee00720c */ /* 0x000fce0003f24270 */
[----:B------:R-:W3:Y:S01]  /*1b9a0*/  I2F R239, R239 ;  /* 0x000000ef00ef7306 */ /* 0x000ee20000201400 */
[----:B------:R-:W-:Y:S01]  /*1b9b0*/  FFMA.FTZ R5, R132, R63, R24 ;  /* 0x0000003f84057223 */ /* 0x000fe20000010018 */
[----:B------:R-:W-:Y:S01]  /*1b9c0*/  FSEL R234, R2, -INF , !P2 ;  /* 0xff80000002ea7808 */ /* 0x000fe20005000000 */
[C---:B------:R-:W-:Y:S01]  /*1b9d0*/  FFMA.FTZ R4, R132.reuse, R68, R35 ;  /* 0x0000004484047223 */ /* 0x040fe20000010023 */
[----:B------:R-:W-:Y:S01]  /*1b9e0*/  BAR.SYNC.DEFER_BLOCKING 0x0 ;  /* 0x0000000000007b1d */ /* 0x000fe20000010000 */
[----:B------:R-:W-:Y:S01]  /*1b9f0*/  ISETP.GE.AND P4, PT, R61, R8, PT ;  /* 0x000000083d00720c */ /* 0x000fe20003f86270 */
[C---:B------:R-:W-:Y:S01]  /*1ba00*/  FFMA.FTZ R2, R132.reuse, R62, R25 ;  /* 0x0000003e84027223 */ /* 0x040fe20000010019 */
[----:B------:R-:W-:Y:S02]  /*1ba10*/  ISETP.GE.AND P3, PT, R57, R6, PT ;  /* 0x000000063900720c */ /* 0x000fe40003f66270 */
[----:B------:R-:W-:Y:S01]  /*1ba20*/  FSEL R236, R5, -INF , !P4 ;  /* 0xff80000005ec7808 */ /* 0x000fe20006000000 */
[----:B--2---:R-:W-:Y:S01]  /*1ba30*/  FFMA.FTZ R5, R132, R51, R14 ;  /* 0x0000003384057223 */ /* 0x004fe2000001000e */
[----:B------:R-:W-:Y:S01]  /*1ba40*/  FSEL R229, R4, -INF , !P3 ;  /* 0xff80000004e57808 */ /* 0x000fe20005800000 */
[----:B------:R-:W-:Y:S01]  /*1ba50*/  FFMA.FTZ R4, R132, R48, R13 ;  /* 0x0000003084047223 */ /* 0x000fe2000001000d */
[----:B------:R-:W-:-:S02]  /*1ba60*/  ISETP.GE.AND P4, PT, R10, R8, PT ;  /* 0x000000080a00720c */ /* 0x000fc40003f86270 */
[----:B------:R-:W-:Y:S01]  /*1ba70*/  ISETP.GE.AND P2, PT, R10, R6, PT ;  /* 0x000000060a00720c */ /* 0x000fe20003f46270 */
[----:B---3--:R-:W-:Y:S01]  /*1ba80*/  FFMA.FTZ R10, R132, R239, R240 ;  /* 0x000000ef840a7223 */ /* 0x008fe200000100f0 */
[----:B------:R-:W-:Y:S01]  /*1ba90*/  FSEL R237, R2, -INF , !P0 ;  /* 0xff80000002ed7808 */ /* 0x000fe20004000000 */
[----:B------:R-:W-:Y:S01]  /*1baa0*/  FFMA.FTZ R2, R132, R48, R15 ;  /* 0x0000003084027223 */ /* 0x000fe2000001000f */
[C---:B------:R-:W-:Y:S01]  /*1bab0*/  ISETP.GE.AND P5, PT, R18.reuse, R8, PT ;  /* 0x000000081200720c */ /* 0x040fe20003fa6270 */
[----:B------:R-:W-:Y:S01]  /*1bac0*/  BSSY B1, `(.L_x_4459) ;  /* 0x0000105000017945 */ /* 0x000fe20003800000 */
[----:B------:R-:W-:Y:S02]  /*1bad0*/  ISETP.GE.AND P3, PT, R18, R6, PT ;  /* 0x000000061200720c */ /* 0x000fe40003f66270 */
[----:B------:R-:W-:Y:S02]  /*1bae0*/  ISETP.NE.U32.AND P0, PT, R250, RZ, PT ;  /* 0x000000fffa00720c */ /* 0x000fe40003f05070 */
[----:B------:R-:W-:-:S02]  /*1baf0*/  FSEL R238, R9, -INF , !P5 ;  /* 0xff80000009ee7808 */ /* 0x000fc40006800000 */
[----:B------:R-:W-:Y:S02]  /*1bb00*/  ISETP.NE.AND.EX P0, PT, R251, RZ, PT, P0 ;  /* 0x000000fffb00720c */ /* 0x000fe40003f05300 */
        /* <DEDUP_REMOVED lines=68> */
.L_x_4462:
[----:B-----5:R-:W2:Y:S02]  /*1bf50*/  LD.E R2, [R16.64+0x38] ;  /* 0x0000380610027980 */ /* 0x020ea4000c101900 */
[----:B--2---:R-:W-:-:S04]  /*1bf60*/  LEA R2, -R2, RZ, 0x8 ;  /* 0x000000ff02027211 */ /* 0x004fc800078e41ff */
[----:B------:R-:W-:Y:S02]  /*1bf70*/  SHF.R.S32.HI R4, RZ, 0x1f, R2 ;  /* 0x0000001fff047819 */ /* 0x000fe40000011402 */
.L_x_4463:
[----:B------:R-:W-:Y:S05]  /*1bf80*/  BSYNC B0 ;  /* 0x0000000000007941 */ /* 0x000fea0003800000 */
.L_x_4461:
        /* <DEDUP_REMOVED lines=179> */
.L_x_4465:
[----:B------:R-:W-:Y:S05]  /*1cac0*/  BSYNC B0 ;  /* 0x0000000000007941 */ /* 0x000fea0003800000 */
.L_x_4464:
[C---:B------:R-:W-:Y:S01]  /*1cad0*/  LEA R49, P2, R2.reuse, R49, 0x1 ;  /* 0x0000003102317211 */ /* 0x040fe200078408ff */
[----:B------:R-:W0:Y:S03]  /*1cae0*/  LDGDEPBAR ;  /* 0x00000000000079af */ /* 0x000e260000000000 */
[----:B------:R-:W-:Y:S01]  /*1caf0*/  LEA.HI.X R252, R2, R252, R4, 0x1, P2 ;  /* 0x000000fc02fc7211 */ /* 0x000fe200010f0c04 */
[----:B------:R3:W-:Y:S04]  /*1cb00*/  STL [R1], R49 ;  /* 0x0000003101007387 */ /* 0x0007e80000100800 */
.L_x_4460:
[----:B-1----:R-:W-:Y:S05]  /*1cb10*/  BSYNC B1 ;  /* 0x0000000000017941 */ /* 0x002fea0003800000 */
.L_x_4459:
        /* <DEDUP_REMOVED lines=138> */
[----:B------:R2:W-:Y:S01]  /*1d3c0*/  MUFU.EX2 R247, R7 ;  /* 0x0000000700f77308 */ /* 0x0005e20000000800 */
        /* <DEDUP_REMOVED lines=8> */
[----:B-1----:R-:W-:-:S03]  /*1d450*/  FFMA.FTZ R7, R129, R4, -R5 ;  /* 0x0000000481077223 */ /* 0x002fc60000010805 */
[-C--:B------:R-:W-:Y:S01]  /*1d460*/  LEA R182, R187, R139.reuse, 0x1 ;  /* 0x0000008bbbb67211 */ /* 0x080fe200078e08ff */
[----:B------:R-:W1:Y:S02]  /*1d470*/  LDSM.16.MT88.4 R24, [R139+0xa000] ;  /* 0x00a000008b18783b */ /* 0x000e640000004200 */
[----:B------:R4:W3:Y:S01]  /*1d480*/  MUFU.EX2 R19, R7 ;  /* 0x0000000700137308 */ /* 0x0008e20000000800 */
[----:B------:R-:W-:Y:S01]  /*1d490*/  LEA R180, R188, R139, 0x1 ;  /* 0x0000008bbcb47211 */ /* 0x000fe200078e08ff */
[----:B------:R-:W1:Y:S04]  /*1d4a0*/  LDSM.16.MT88.4 R20, [R182+0xa000] ;  /* 0x00a00000b614783b */ /* 0x000e680000004200 */
[----:B------:R-:W1:Y:S01]  /*1d4b0*/  LDSM.16.MT88.4 R28, [R180+0xa000] ;  /* 0x00a00000b41c783b */ /* 0x000e620000004200 */
[----:B------:R-:W-:Y:S01]  /*1d4c0*/  FFMA.FTZ R9, R128, R4, -R5 ;  /* 0x0000000480097223 */ /* 0x000fe20000010805 */
[----:B--2---:R-:W-:-:S02]  /*1d4d0*/  F2FP.PACK_AB R13, R96, R247 ;  /* 0x000000f7600d723e */ /* 0x004fc400000000ff */
[----:B------:R-:W-:Y:S01]  /*1d4e0*/  LDSM.16.MT88.4 R44, [R182+0xa800] ;  /* 0x00a80000b62c783b */ /* 0x000fe20000004200 */
[----:B----4-:R-:W-:-:S03]  /*1d4f0*/  FSEL R7, R10, RZ, P2 ;  /* 0x000000ff0a077208 */ /* 0x010fc60001000000 */
[----:B------:R-:W-:Y:S02]  /*1d500*/  LDSM.16.MT88.4 R64, [R180+0xa800] ;  /* 0x00a80000b440783b */ /* 0x000fe40000004200 */
[--C-:B------:R-:W-:Y:S01]  /*1d510*/  FFMA.FTZ R0, R48, R4, -R7.reuse ;  /* 0x0000000430007223 */ /* 0x100fe20000010807 */
[----:B------:R-:W-:Y:S01]  /*1d520*/  LEA R181, R187, R180, 0x1 ;  /* 0x000000b4bbb57211 */ /* 0x000fe200078e08ff */
[----:B---3--:R-:W-:Y:S02]  /*1d530*/  LDSM.16.MT88.4 R48, [R139+0xa800] ;  /* 0x00a800008b30783b */ /* 0x008fe40000004200 */
[----:B------:R2:W-:Y:S02]  /*1d540*/  MUFU.EX2 R94, R0 ;  /* 0x00000000005e7308 */ /* 0x0005e40000000800 */
[----:B------:R-:W3:Y:S01]  /*1d550*/  LDSM.16.MT88.4 R52, [R181+0xa000] ;  /* 0x00a00000b534783b */ /* 0x000ee20000004200 */
[----:B--2---:R-:W-:-:S05]  /*1d560*/  FFMA.FTZ R0, R131, R4, -R7 ;  /* 0x0000000483007223 */ /* 0x004fca0000010807 */
[----:B------:R2:W4:Y:S02]  /*1d570*/  MUFU.EX2 R10, R0 ;  /* 0x00000000000a7308 */ /* 0x0005240000000800 */
[----:B--2---:R-:W-:-:S06]  /*1d580*/  FFMA.FTZ R0, R141, R4, -R7 ;  /* 0x000000048d007223 */ /* 0x004fcc0000010807 */
[----:B------:R2:W-:Y:S02]  /*1d590*/  MUFU.EX2 R11, R0 ;  /* 0x00000000000b7308 */ /* 0x0005e40000000800 */
[----:B--2---:R-:W-:-:S06]  /*1d5a0*/  FFMA.FTZ R0, R140, R4, -R7 ;  /* 0x000000048c007223 */ /* 0x004fcc0000010807 */
[----:B------:R2:W1:Y:S02]  /*1d5b0*/  MUFU.EX2 R81, R0 ;  /* 0x0000000000517308 */ /* 0x0004640000000800 */
[----:B--2---:R-:W-:-:S06]  /*1d5c0*/  FFMA.FTZ R0, R136, R4, -R5 ;  /* 0x0000000488007223 */ /* 0x004fcc0000010805 */
[----:B------:R2:W1:Y:S02]  /*1d5d0*/  MUFU.EX2 R33, R0 ;  /* 0x0000000000217308 */ /* 0x0004640000000800 */
[----:B--2---:R-:W-:-:S06]  /*1d5e0*/  FFMA.FTZ R0, R133, R4, -R5 ;  /* 0x0000000485007223 */ /* 0x004fcc0000010805 */
[----:B------:R2:W1:Y:S01]  /*1d5f0*/  MUFU.EX2 R32, R0 ;  /* 0x0000000000207308 */ /* 0x0004620000000800 */
[----:B------:R-:W-:-:S07]  /*1d600*/  F2FP.PACK_AB R15, R19, R18 ;  /* 0x00000012130f723e */ /* 0x000fce00000000ff */
[----:B------:R-:W-:Y:S01]  /*1d610*/  MUFU.EX2 R83, R9 ;  /* 0x0000000900537308 */ /* 0x000fe20000000800 */
[----:B--2---:R-:W-:-:S07]  /*1d620*/  FFMA.FTZ R0, R143, R4, -R7 ;  /* 0x000000048f007223 */ /* 0x004fce0000010807 */
[----:B------:R2:W-:Y:S01]  /*1d630*/  MUFU.EX2 R246, R0 ;  /* 0x0000000000f67308 */ /* 0x0005e20000000800 */
[----:B----4-:R-:W-:Y:S02]  /*1d640*/  F2FP.PACK_AB R12, R10, R94 ;  /* 0x0000005e0a0c723e */ /* 0x010fe400000000ff */
[----:B-1----:R-:W-:Y:S01]  /*1d650*/  F2FP.PACK_AB R14, R81, R11 ;  /* 0x0000000b510e723e */ /* 0x002fe200000000ff */
[----:B--2---:R-:W-:-:S04]  /*1d660*/  FFMA.FTZ R0, R144, R4, -R7 ;  /* 0x0000000490007223 */ /* 0x004fc80000010807 */
[----:B------:R1:W2:Y:S02]  /*1d670*/  MUFU.EX2 R9, R0 ;  /* 0x0000000000097308 */ /* 0x0002a40000000800 */
[----:B------:R-:W-:Y:S01]  /*1d680*/  HMMA.16816.F32 R56, R12, R24, RZ ;  /* 0x000000180c38723c */ /* 0x000fe200000018ff */
[----:B------:R-:W-:Y:S01]  /*1d690*/  MOV R144, R33 ;  /* 0x0000002100907202 */ /* 0x000fe20000000f00 */
[----:B-1----:R-:W-:-:S04]  /*1d6a0*/  FFMA.FTZ R0, R145, R4, -R7 ;  /* 0x0000000491007223 */ /* 0x002fc80000010807 */
        /* <DEDUP_REMOVED lines=8> */
[----:B------:R-:W-:Y:S01]  /*1d730*/  HMMA.16816.F32 R20, R12, R28, RZ ;  /* 0x0000001c0c14723c */ /* 0x000fe200000018ff */
[----:B------:R-:W1:Y:S01]  /*1d740*/  MUFU.EX2 R133, R0 ;  /* 0x0000000000857308 */ /* 0x000e620000000800 */
[----:B--2---:R-:W-:-:S06]  /*1d750*/  MOV R146, R9 ;  /* 0x0000000900927202 */ /* 0x004fcc0000000f00 */
[C---:B------:R-:W-:Y:S08]  /*1d760*/  HMMA.16816.F32 R28, R12.reuse, R30, RZ ;  /* 0x0000001e0c1c723c */ /* 0x040ff000000018ff */
[C---:B---3--:R-:W-:Y:S08]  /*1d770*/  HMMA.16816.F32 R68, R12.reuse, R52, RZ ;  /* 0x000000340c44723c */ /* 0x048ff000000018ff */
[----:B------:R-:W-:Y:S07]  /*1d780*/  HMMA.16816.F32 R60, R12, R54, RZ ;  /* 0x000000360c3c723c */ /* 0x000fee00000018ff */
[----:B------:R-:W-:-:S02]  /*1d790*/  F2FP.PACK_AB R12, R146, R246 ;  /* 0x000000f6920c723e */ /* 0x000fc400000000ff */
        /* <DEDUP_REMOVED lines=195> */
[----:B-1----:R-:W-:Y:S01]  /*1e3d0*/  F2FP.PACK_AB R15, R147, R160 ;  /* 0x000000a0930f723e */ /* 0x002fe200000000ff */
[----:B------:R-:W-:Y:S06]  /*1e3e0*/  LDSM.16.MT88.4 R28, [R180+0xd800] ;  /* 0x00d80000b41c783b */ /* 0x000fec0000004200 */
        /* <DEDUP_REMOVED lines=8> */
[----:B------:R-:W-:Y:S02]  /*1e470*/  MOV R225, R18 ;  /* 0x0000001200e17202 */ /* 0x000fe40000000f00 */
[----:B------:R-:W-:Y:S01]  /*1e480*/  MOV R209, R145 ;  /* 0x0000009100d17202 */ /* 0x000fe20000000f00 */
[----:B--2---:R-:W-:-:S04]  /*1e490*/  FFMA.FTZ R0, R218, R4, -R5 ;  /* 0x00000004da007223 */ /* 0x004fc80000010805 */
        /* <DEDUP_REMOVED lines=94> */
[----:B-1----:R-:W-:-:S05]  /*1ea80*/  FFMA.FTZ R0, R82, R4, -R5 ;  /* 0x0000000452007223 */ /* 0x002fca0000010805 */
        /* <DEDUP_REMOVED lines=28> */
[----:B------:R-:W-:Y:S02]  /*1ec50*/  MOV R214, R81 ;  /* 0x0000005100d67202 */ /* 0x000fe40000000f00 */
[----:B------:R-:W-:Y:S01]  /*1ec60*/  MOV R212, R83 ;  /* 0x0000005300d47202 */ /* 0x000fe20000000f00 */
[----:B-1----:R-:W-:-:S04]  /*1ec70*/  FFMA.FTZ R0, R88, R4, -R7 ;  /* 0x0000000458007223 */ /* 0x002fc80000010807 */
[----:B------:R1:W3:Y:S01]  /*1ec80*/  MUFU.EX2 R110, R0 ;  /* 0x00000000006e7308 */ /* 0x0002e20000000800 */
[----:B------:R-:W-:Y:S01]  /*1ec90*/  HMMA.16816.F32 R72, R12, R26, R56 ;  /* 0x0000001a0c48723c */ /* 0x000fe20000001838 */
[----:B-1----:R-:W-:-:S06]  /*1eca0*/  FFMA.FTZ R0, R90, R4, -R5 ;  /* 0x000000045a007223 */ /* 0x002fcc0000010805 */
[----:B------:R1:W4:Y:S01]  /*1ecb0*/  MUFU.EX2 R104, R0 ;  /* 0x0000000000687308 */ /* 0x0003220000000800 */
[C---:B--2---:R-:W-:Y:S08]  /*1ecc0*/  HMMA.16816.F32 R80, R12.reuse, R20, R44 ;  /* 0x000000140c50723c */ /* 0x044ff0000000182c */
[----:B------:R-:W-:Y:S01]  /*1ecd0*/  HMMA.16816.F32 R56, R12, R22, R40 ;  /* 0x000000160c38723c */ /* 0x000fe20000001828 */
[----:B------:R-:W2:Y:S04]  /*1ece0*/  LDSM.16.MT88.4 R20, [R181+0xf000] ;  /* 0x00f00000b514783b */ /* 0x000ea80000004200 */
[----:B------:R-:W-:Y:S01]  /*1ecf0*/  LDSM.16.MT88.4 R40, [R139+0x10000] ;  /* 0x010000008b28783b */ /* 0x000fe20000004200 */
[----:B-1----:R-:W-:-:S02]  /*1ed00*/  FADD.FTZ R0, R217, R9 ;  /* 0x00000009d9007221 */ /* 0x002fc40000010000 */
[----:B------:R-:W-:Y:S02]  /*1ed10*/  FADD.FTZ R9, R214, R10 ;  /* 0x0000000ad6097221 */ /* 0x000fe40000010000 */
[----:B------:R-:W-:Y:S02]  /*1ed20*/  FADD.FTZ R10, R212, R0 ;  /* 0x00000000d40a7221 */ /* 0x000fe40000010000 */
[-CC-:B------:R-:W-:Y:S01]  /*1ed30*/  FFMA.FTZ R0, R119, R4.reuse, -R5.reuse ;  /* 0x0000000477007223 */ /* 0x180fe20000010805 */
[----:B------:R-:W-:Y:S01]  /*1ed40*/  HMMA.16816.F32 R76, R12, R24, R60 ;  /* 0x000000180c4c723c */ /* 0x000fe2000000183c */
[----:B------:R-:W1:Y:S02]  /*1ed50*/  LDSM.16.MT88.4 R24, [R139+0xf800] ;  /* 0x00f800008b18783b */ /* 0x000e640000004200 */
[----:B------:R3:W-:Y:S02]  /*1ed60*/  MUFU.EX2 R102, R0 ;  /* 0x0000000000667308 */ /* 0x0007e40000000800 */
[----:B---3--:R-:W-:-:S06]  /*1ed70*/  FFMA.FTZ R0, R89, R4, -R5 ;  /* 0x0000000459007223 */ /* 0x008fcc0000010805 */
        /* <DEDUP_REMOVED lines=34> */
[----:B------:R2:W-:Y:S01]  /*1efa0*/  MUFU.EX2 R94, R0 ;  /* 0x00000000005e7308 */ /* 0x0005e20000000800 */
[----:B------:R-:W-:Y:S02]  /*1efb0*/  FADD.FTZ R9, R246, R9 ;  /* 0x00000009f6097221 */ /* 0x000fe40000010000 */
[----:B--2---:R-:W-:-:S05]  /*1efc0*/  FFMA.FTZ R0, R86, R4, -R5 ;  /* 0x0000000456007223 */ /* 0x004fca0000010805 */
        /* <DEDUP_REMOVED lines=40> */
[-CC-:B------:R-:W-:Y:S02]  /*1f250*/  FFMA.FTZ R9, R151, R4.reuse, -R5.reuse ;  /* 0x0000000497097223 */ /* 0x180fe40000010805 */
[----:B------:R-:W-:Y:S05]  /*1f260*/  LDSM.16.MT88.4 R148, [R180+0x11800] ;  /* 0x01180000b494783b */ /* 0x000fea0000004200 */
        /* <DEDUP_REMOVED lines=80> */
[----:B------:R-:W1:Y:S05]  /*1f770*/  LDSM.16.MT88.4 R24, [R181+0x11000] ;  /* 0x01100000b518783b */ /* 0x000e6a0000004200 */
[----:B---3--:R-:W-:-:S02]  /*1f780*/  F2FP.PACK_AB R12, R81, R82 ;  /* 0x00000052510c723e */ /* 0x008fc400000000ff */
        /* <DEDUP_REMOVED lines=175> */
.L_x_4468:
[----:B------:R-:W2:Y:S02]  /*20280*/  LD.E R0, [R16.64+0x40] ;  /* 0x0000400610007980 */ /* 0x000ea4000c101900 */
[----:B--2---:R-:W-:-:S04]  /*20290*/  LEA R0, -R0, RZ, 0x8 ;  /* 0x000000ff00007211 */ /* 0x004fc800078e41ff */
[----:B------:R-:W-:Y:S02]  /*202a0*/  SHF.R.S32.HI R4, RZ, 0x1f, R0 ;  /* 0x0000001fff047819 */ /* 0x000fe40000011400 */
.L_x_4469:
[----:B------:R-:W-:Y:S05]  /*202b0*/  BSYNC B0 ;  /* 0x0000000000007941 */ /* 0x000fea0003800000 */
.L_x_4467:
        /* <DEDUP_REMOVED lines=29> */
[----:B----4-:R-:W-:Y:S02]  /*20490*/  IMAD.MOV.U32 R53, RZ, RZ, R14 ;  /* 0x000000ffff357224 */ /* 0x010fe400078e000e */
[----:B------:R-:W-:Y:S01]  /*204a0*/  IMAD.MOV.U32 R54, RZ, RZ, R13 ;  /* 0x000000ffff367224 */ /* 0x000fe200078e000d */
[----:B------:R-:W-:Y:S01]  /*204b0*/  MOV R55, R12 ;  /* 0x0000000c00377202 */ /* 0x000fe20000000f00 */
[----:B------:R-:W-:Y:S02]  /*204c0*/  IMAD.MOV.U32 R56, RZ, RZ, R11 ;  /* 0x000000ffff387224 */ /* 0x000fe400078e000b */
[----:B------:R-:W-:Y:S01]  /*204d0*/  IMAD.MOV.U32 R57, RZ, RZ, R10 ;  /* 0x000000ffff397224 */ /* 0x000fe200078e000a */
[----:B------:R-:W-:Y:S01]  /*204e0*/  ISETP.GE.AND P2, PT, R134, R21, PT ;  /* 0x000000158600720c */ /* 0x000fe20003f46270 */
[----:B------:R-:W-:Y:S02]  /*204f0*/  IMAD.MOV.U32 R60, RZ, RZ, R5 ;  /* 0x000000ffff3c7224 */ /* 0x000fe400078e0005 */
[----:B------:R-:W-:-:S02]  /*20500*/  IMAD.MOV.U32 R61, RZ, RZ, R23 ;  /* 0x000000ffff3d7224 */ /* 0x000fc400078e0017 */
[----:B------:R-:W-:Y:S02]  /*20510*/  IMAD.MOV.U32 R59, RZ, RZ, R7 ;  /* 0x000000ffff3b7224 */ /* 0x000fe400078e0007 */
[----:B------:R-:W-:-:S06]  /*20520*/  IMAD.MOV.U32 R62, RZ, RZ, R22 ;  /* 0x000000ffff3e7224 */ /* 0x000fcc00078e0016 */
[----:B------:R-:W-:Y:S01]  /*20530*/  @!P2 IADD3 R5, P1, R0, R172, RZ ;  /* 0x000000ac0005a210 */ /* 0x000fe20007f3e0ff */
[----:B------:R-:W-:Y:S02]  /*20540*/  @!P2 IMAD.MOV.U32 R10, RZ, RZ, R0 ;  /* 0x000000ffff0aa224 */ /* 0x000fe400078e0000 */
[----:B------:R-:W-:Y:S01]  /*20550*/  @!P2 IMAD.MOV.U32 R11, RZ, RZ, R4 ;  /* 0x000000ffff0ba224 */ /* 0x000fe200078e0004 */
[----:B------:R-:W-:Y:S01]  /*20560*/  @!P2 IADD3.X R7, R4, R219, RZ, P1, !PT ;  /* 0x000000db0407a210 */ /* 0x000fe20000ffe4ff */
[----:B------:R-:W-:Y:S01]  /*20570*/  @!P2 IMAD R12, R62, 0x30, RZ ;  /* 0x000000303e0ca824 */ /* 0x000fe200078e02ff */
[----:B------:R-:W-:Y:S01]  /*20580*/  MOV R58, R9 ;  /* 0x00000009003a7202 */ /* 0x000fe20000000f00 */
[----:B------:R-:W-:Y:S01]  /*20590*/  @!P2 IMAD.WIDE.U32 R10, R61, 0x30, R10 ;  /* 0x000000303d0aa825 */ /* 0x000fe200078e000a */
[----:B------:R-:W-:Y:S02]  /*205a0*/  @!P2 LEA R48, P1, R5, R248, 0x1 ;  /* 0x000000f80530a211 */ /* 0x000fe400078208ff */
[----:B------:R-:W-:-:S02]  /*205b0*/  @!P2 LEA R9, P4, R61, R0, 0x5 ;  /* 0x000000003d09a211 */ /* 0x000fc400078828ff */
[----:B------:R-:W-:Y:S02]  /*205c0*/  @!P2 LEA.HI.X R49, R5, R249, R7, 0x1, P1 ;  /* 0x000000f90531a211 */ /* 0x000fe400008f0c07 */
        /* <DEDUP_REMOVED lines=21> */
[----:B------:R-:W-:Y:S01]  /*20720*/  @!P2 LEA.HI.X R41, R7, R249, R15, 0x1, P1 ;  /* 0x000000f90729a211 */ /* 0x000fe200008f0c0f */
[----:B------:R-:W-:Y:S01]  /*20730*/  @!P2 IMAD.MOV.U32 R25, RZ, RZ, R4 ;  /* 0x000000ffff19a224 */ /* 0x000fe200078e0004 */
[----:B------:R-:W-:Y:S01]  /*20740*/  @!P2 MOV R23, R4 ;  /* 0x000000040017a202 */ /* 0x000fe20000000f00 */
[----:B------:R-:W-:Y:S01]  /*20750*/  IMAD.MOV.U32 R52, RZ, RZ, R18 ;  /* 0x000000ffff347224 */ /* 0x000fe200078e0012 */
[----:B------:R-:W-:Y:S01]  /*20760*/  @!P2 IADD3 R5, R21, R5, RZ ;  /* 0x000000051505a210 */ /* 0x000fe20007ffe0ff */
[----:B------:R-:W-:Y:S01]  /*20770*/  @!P2 IMAD.MOV.U32 R22, RZ, RZ, R0 ;  /* 0x000000ffff16a224 */ /* 0x000fe200078e0000 */
[----:B------:R-:W-:Y:S01]  /*20780*/  @!P2 LEA R38, P1, R20, R248, 0x1 ;  /* 0x000000f81426a211 */ /* 0x000fe200078208ff */
[----:B------:R-:W-:-:S02]  /*20790*/  @!P2 IMAD R7, R62, 0x60, RZ ;  /* 0x000000603e07a824 */ /* 0x000fc400078e02ff */
[----:B------:R-:W-:Y:S01]  /*207a0*/  @!P2 IMAD.WIDE.U32 R18, R61, 0x60, R12 ;  /* 0x000000603d12a825 */ /* 0x000fe200078e000c */
[----:B------:R-:W-:-:S03]  /*207b0*/  @!P2 LEA.HI.X R39, R20, R249, R5, 0x1, P1 ;  /* 0x000000f91427a211 */ /* 0x000fc600008f0c05 */
[----:B------:R-:W-:Y:S01]  /*207c0*/  @!P2 IMAD.WIDE.U32 R14, R61, 0x70, R10 ;  /* 0x000000703d0ea825 */ /* 0x000fe200078e000a */
[----:B------:R-:W-:-:S03]  /*207d0*/  @!P2 LEA R34, P5, R18, R248, 0x1 ;  /* 0x000000f81222a211 */ /* 0x000fc600078a08ff */
[----:B------:R-:W-:Y:S02]  /*207e0*/  @!P2 IMAD R27, R62, 0xa0, RZ ;  /* 0x000000a03e1ba824 */ /* 0x000fe400078e02ff */
[----:B------:R-:W-:-:S04]  /*207f0*/  @!P2 IMAD.WIDE.U32 R10, R61, 0xa0, R24 ;  /* 0x000000a03d0aa825 */ /* 0x000fc800078e0018 */
[C---:B------:R-:W-:Y:S02]  /*20800*/  @!P2 IMAD R9, R62.reuse, 0x70, RZ ;  /* 0x000000703e09a824 */ /* 0x040fe400078e02ff */
[----:B------:R-:W-:Y:S02]  /*20810*/  @!P2 IMAD R26, R62, 0x90, RZ ;  /* 0x000000903e1aa824 */ /* 0x000fe400078e02ff */
[----:B------:R-:W-:Y:S01]  /*20820*/  @!P2 IMAD.WIDE.U32 R12, R61, 0x90, R22 ;  /* 0x000000903d0ca825 */ /* 0x000fe200078e0016 */
[----:B------:R-:W-:-:S03]  /*20830*/  @!P2 LEA R28, P1, R10, R248, 0x1 ;  /* 0x000000f80a1ca211 */ /* 0x000fc600078208ff */
[----:B------:R-:W-:Y:S02]  /*20840*/  @!P2 IMAD.IADD R5, R7, 0x1, R19 ;  /* 0x000000010705a824 */ /* 0x000fe400078e0213 */
[----:B------:R-:W-:Y:S01]  /*20850*/  @!P2 IMAD.IADD R11, R27, 0x1, R11 ;  /* 0x000000011b0ba824 */ /* 0x000fe200078e020b */
[----:B------:R-:W-:Y:S01]  /*20860*/  @P2 STS.128 [R189+0xa000], RZ ;  /* 0x00a000ffbd002388 */ /* 0x000fe20000000c00 */
[----:B------:R-:W-:Y:S01]  /*20870*/  @!P2 IMAD.IADD R7, R15, 0x1, R9 ;  /* 0x000000010f07a824 */ /* 0x000fe200078e0209 */
[----:B------:R-:W-:Y:S02]  /*20880*/  @!P2 IADD3 R9, R13, R26, RZ ;  /* 0x0000001a0d09a210 */ /* 0x000fe40007ffe0ff */
[-C--:B------:R-:W-:Y:S01]  /*20890*/  @!P2 LEA R32, P4, R14, R248.reuse, 0x1 ;  /* 0x000000f80e20a211 */ /* 0x080fe200078808ff */
[----:B------:R-:W-:Y:S01]  /*208a0*/  @!PT LDS RZ, [RZ] ;  /* 0x00000000fffff984 */ /* 0x000fe20000000800 */
[----:B------:R-:W-:Y:S01]  /*208b0*/  @!PT LDS RZ, [RZ] ;  /* 0x00000000fffff984 */ /* 0x000fe20000000800 */
[----:B------:R-:W-:Y:S01]  /*208c0*/  @!PT LDS RZ, [RZ] ;  /* 0x00000000fffff984 */ /* 0x000fe20000000800 */
[----:B------:R2:W-:Y:S01]  /*208d0*/  @!P2 LDGSTS.E.BYPASS.LTC128B.128 [R189+0xa000], [R222.64] ;  /* 0x0a000000debdafae */ /* 0x0005e2000b901d46 */
[----:B------:R-:W-:Y:S02]  /*208e0*/  @!P2 LEA R30, P3, R12, R248, 0x1 ;  /* 0x000000f80c1ea211 */ /* 0x000fe400078608ff */
[-C--:B------:R-:W-:Y:S01]  /*208f0*/  @!P2 LEA.HI.X R35, R18, R249.reuse, R5, 0x1, P5 ;  /* 0x000000f91223a211 */ /* 0x080fe200028f0c05 */
[----:B------:R-:W-:Y:S01]  /*20900*/  @!P2 IMAD.MOV.U32 R18, RZ, RZ, R0 ;  /* 0x000000ffff12a224 */ /* 0x000fe200078e0000 */
[-C--:B------:R-:W-:Y:S01]  /*20910*/  @!P2 MOV R19, R4.reuse ;  /* 0x000000040013a202 */ /* 0x080fe20000000f00 */
[----:B------:R-:W-:Y:S01]  /*20920*/  @P2 STS.128 [R189+0xa800], RZ ;  /* 0x00a800ffbd002388 */ /* 0x000fe20000000c00 */
[-C--:B------:R-:W-:Y:S01]  /*20930*/  @!P2 LEA.HI.X R29, R10, R249.reuse, R11, 0x1, P1 ;  /* 0x000000f90a1da211 */ /* 0x080fe200008f0c0b */
[--C-:B------:R-:W-:Y:S01]  /*20940*/  @!P2 IMAD.MOV.U32 R15, RZ, RZ, R4.reuse ;  /* 0x000000ffff0fa224 */ /* 0x100fe200078e0004 */
[-C--:B------:R-:W-:Y:S01]  /*20950*/  @!P2 LEA.HI.X R33, R14, R249.reuse, R7, 0x1, P4 ;  /* 0x000000f90e21a211 */ /* 0x080fe200020f0c07 */
[----:B------:R-:W-:Y:S01]  /*20960*/  @!PT LDS RZ, [RZ] ;  /* 0x00000000fffff984 */ /* 0x000fe20000000800 */
[----:B------:R-:W-:Y:S01]  /*20970*/  @!PT LDS RZ, [RZ] ;  /* 0x00000000fffff984 */ /* 0x000fe20000000800 */
[----:B------:R-:W-:Y:S01]  /*20980*/  @!PT LDS RZ, [RZ] ;  /* 0x00000000fffff984 */ /* 0x000fe20000000800 */
[----:B------:R3:W-:Y:S01]  /*20990*/  @!P2 LDGSTS.E.BYPASS.LTC128B.128 [R189+0xa800], [R48.64] ;  /* 0x0a80000030bdafae */ /* 0x0007e2000b901d46 */
[----:B------:R-:W-:Y:S01]  /*209a0*/  @!P2 LEA.HI.X R31, R12, R249, R9, 0x1, P3 ;  /* 0x000000f90c1fa211 */ /* 0x000fe200018f0c09 */
[--C-:B------:R-:W-:Y:S01]  /*209b0*/  @!P2 IMAD.MOV.U32 R13, RZ, RZ, R4.reuse ;  /* 0x000000ffff0da224 */ /* 0x100fe200078e0004 */
[----:B------:R-:W-:Y:S01]  /*209c0*/  @!P2 MOV R11, R4 ;  /* 0x00000004000ba202 */ /* 0x000fe20000000f00 */
[----:B------:R-:W-:Y:S01]  /*209d0*/  @!P2 IMAD.MOV.U32 R5, RZ, RZ, R4 ;  /* 0x000000ffff05a224 */ /* 0x000fe200078e0004 */
[----:B------:R-:W-:Y:S01]  /*209e0*/  @P2 STS.128 [R189+0xb000], RZ ;  /* 0x00b000ffbd002388 */ /* 0x000fe20000000c00 */
        /* <DEDUP_REMOVED lines=8> */
[----:B------:R-:W-:Y:S01]  /*20a70*/  @!P2 IMAD R0, R62, 0xb0, RZ ;  /* 0x000000b03e00a824 */ /* 0x000fe200078e02ff */
[----:B------:R-:W-:Y:S01]  /*20a80*/  @P2 STS.128 [R189+0xb800], RZ ;  /* 0x00b800ffbd002388 */ /* 0x000fe20000000c00 */
[----:B------:R-:W-:-:S03]  /*20a90*/  @!P2 IMAD.WIDE.U32 R18, R61, 0xb0, R18 ;  /* 0x000000b03d12a825 */ /* 0x000fc600078e0012 */
[----:B------:R-:W-:Y:S01]  /*20aa0*/  @!PT LDS RZ, [RZ] ;  /* 0x00000000fffff984 */ /* 0x000fe20000000800 */
[----:B------:R-:W-:Y:S01]  /*20ab0*/  @!PT LDS RZ, [RZ] ;  /* 0x00000000fffff984 */ /* 0x000fe20000000800 */
[----:B------:R-:W-:Y:S01]  /*20ac0*/  @!PT LDS RZ, [RZ] ;  /* 0x00000000fffff984 */ /* 0x000fe20000000800 */
[----:B------:R4:W-:Y:S01]  /*20ad0*/  @!P2 LDGSTS.E.BYPASS.LTC128B.128 [R189+0xb800], [R44.64] ;  /* 0x0b8000002cbdafae */ /* 0x0009e2000b901d46 */
[----:B------:R-:W-:-:S03]  /*20ae0*/  @!P2 IMAD R20, R62, 0xc0, RZ ;  /* 0x000000c03e14a824 */ /* 0x000fc600078e02ff */
[----:B------:R-:W-:Y:S01]  /*20af0*/  @P2 STS.128 [R189+0xc000], RZ ;  /* 0x00c000ffbd002388 */ /* 0x000fe20000000c00 */
[----:B------:R-:W-:Y:S01]  /*20b00*/  @!P2 IMAD.WIDE.U32 R14, R61, 0xc0, R14 ;  /* 0x000000c03d0ea825 */ /* 0x000fe200078e000e */
[----:B------:R-:W-:Y:S02]  /*20b10*/  @!P2 IADD3 R0, R19, R0, RZ ;  /* 0x000000001300a210 */ /* 0x000fe40007ffe0ff */
        /* <DEDUP_REMOVED lines=13> */
[----:B------:R-:W-:Y:S01]  /*20bf0*/  @!P2 IMAD R9, R62, 0xe0, RZ ;  /* 0x000000e03e09a824 */ /* 0x000fe200078e02ff */
[----:B------:R-:W-:Y:S02]  /*20c00*/  @!P2 LEA.HI.X R27, R18, R249, R0, 0x1, P1 ;  /* 0x000000f9121ba211 */ /* 0x000fe400008f0c00 */
[----:B------:R-:W-:Y:S01]  /*20c10*/  @!PT LDS RZ, [RZ] ;  /* 0x00000000fffff984 */ /* 0x000fe20000000800 */
[----:B------:R-:W-:Y:S01]  /*20c20*/  @!PT LDS RZ, [RZ] ;  /* 0x00000000fffff984 */ /* 0x000fe20000000800 */
[----:B------:R-:W-:Y:S01]  /*20c30*/  @!PT LDS RZ, [RZ] ;  /* 0x00000000fffff984 */ /* 0x000fe20000000800 */
[----:B------:R1:W-:Y:S01]  /*20c40*/  @!P2 LDGSTS.E.BYPASS.LTC128B.128 [R189+0xd000], [R34.64] ;  /* 0x0d00000022bdafae */ /* 0x0003e2000b901d46 */
[----:B------:R-:W-:Y:S01]  /*20c50*/  @!P2 IMAD.WIDE.U32 R10, R61, 0xe0, R10 ;  /* 0x000000e03d0aa825 */ /* 0x000fe200078e000a */
[----:B------:R-:W-:Y:S02]  /*20c60*/  @!P2 IADD3 R0, R20, R15, RZ ;  /* 0x0000000f1400a210 */ /* 0x000fe40007ffe0ff */
[----:B------:R-:W-:Y:S01]  /*20c70*/  @P2 STS.128 [R189+0xd800], RZ ;  /* 0x00d800ffbd002388 */ /* 0x000fe20000000c00 */
[----:B------:R-:W-:Y:S01]  /*20c80*/  @!P2 LEA R24, P5, R14, R248, 0x1 ;  /* 0x000000f80e18a211 */ /* 0x000fe200078a08ff */
[----:B------:R-:W-:-:S02]  /*20c90*/  @!P2 IMAD R21, R62, 0xf0, RZ ;  /* 0x000000f03e15a824 */ /* 0x000fc400078e02ff */
        /* <DEDUP_REMOVED lines=56> */
[----:B-1----:R-:W-:Y:S04]  /*21020*/  LDSM.16.M88.4 R24, [R137+0x2000] ;  /* 0x002000008918783b */ /* 0x002fe80000000200 */
[----:B----4-:R-:W-:Y:S01]  /*21030*/  LDSM.16.M88.4 R44, [R137+0x3000] ;  /* 0x00300000892c783b */ /* 0x010fe20000000200 */
[----:B------:R-:W-:Y:S01]  /*21040*/  IMAD.MOV.U32 R85, RZ, RZ, R59 ;  /* 0x000000ffff557224 */ /* 0x000fe200078e003b */
[----:B------:R-:W-:-:S02]  /*21050*/  MOV R86, R58 ;  /* 0x0000003a00567202 */ /* 0x000fc40000000f00 */
[----:B------:R-:W-:Y:S04]  /*21060*/  LDSM.16.M88.4 R80, [R137+0x3800] ;  /* 0x003800008950783b */ /* 0x000fe80000000200 */
[----:B--2---:R-:W1:Y:S01]  /*21070*/  LDSM.16.M88.4 R20, [R137+0x2800] ;  /* 0x002800008914783b */ /* 0x004e620000000200 */
[----:B------:R-:W-:Y:S01]  /*21080*/  IMAD.MOV.U32 R87, RZ, RZ, R57 ;  /* 0x000000ffff577224 */ /* 0x000fe200078e0039 */
[----:B------:R-:W-:Y:S01]  /*21090*/  MOV R94, R55 ;  /* 0x00000037005e7202 */ /* 0x000fe20000000f00 */
[----:B------:R-:W-:Y:S01]  /*210a0*/  IMAD.MOV.U32 R93, RZ, RZ, R56 ;  /* 0x000000ffff5d7224 */ /* 0x000fe200078e0038 */
[----:B------:R-:W2:Y:S01]  /*210b0*/  LDSM.16.M88.4 R76, [R137+0x4000] ;  /* 0x00400000894c783b */ /* 0x000ea20000000200 */
[----:B------:R-:W-:Y:S01]  /*210c0*/  IMAD.MOV.U32 R98, RZ, RZ, R51 ;  /* 0x000000ffff627224 */ /* 0x000fe200078e0033 */
[----:B------:R-:W-:Y:S01]  /*210d0*/  MOV R97, R52 ;  /* 0x0000003400617202 */ /* 0x000fe20000000f00 */
[----:B------:R-:W-:Y:S01]  /*210e0*/  IMAD.MOV.U32 R99, RZ, RZ, R50 ;  /* 0x000000ffff637224 */ /* 0x000fe200078e0032 */
[----:B------:R-:W4:Y:S01]  /*210f0*/  LDSM.16.M88.4 R72, [R137+0x4800] ;  /* 0x004800008948783b */ /* 0x000f220000000200 */
[----:B------:R-:W-:-:S02]  /*21100*/  IMAD.MOV.U32 R84, RZ, RZ, R60 ;  /* 0x000000ffff547224 */ /* 0x000fc400078e003c */
[----:B------:R-:W-:Y:S01]  /*21110*/  IMAD.MOV.U32 R95, RZ, RZ, R54 ;  /* 0x000000ffff5f7224 */ /* 0x000fe200078e0036 */
[----:B------:R-:W2:Y:S01]  /*21120*/  LDSM.16.M88.4 R68, [R137+0x5000] ;  /* 0x005000008944783b */ /* 0x000ea20000000200 */
[----:B------:R-:W-:-:S03]  /*21130*/  IMAD.MOV.U32 R96, RZ, RZ, R53 ;  /* 0x000000ffff607224 */ /* 0x000fc600078e0035 */
[----:B------:R-:W2:Y:S04]  /*21140*/  LDSM.16.M88.4 R64, [R137+0x5800] ;  /* 0x005800008940783b */ /* 0x000ea80000000200 */
[----:B------:R-:W2:Y:S04]  /*21150*/  LDSM.16.M88.4 R56, [R137+0x6800] ;  /* 0x006800008938783b */ /* 0x000ea80000000200 */
[----:B---3--:R-:W3:Y:S04]  /*21160*/  LDSM.16.M88.4 R48, [R137+0x7800] ;  /* 0x007800008930783b */ /* 0x008ee80000000200 */
[----:B------:R-:W2:Y:S04]  /*21170*/  LDSM.16.M88.4 R28, [R137+0x9000] ;  /* 0x00900000891c783b */ /* 0x000ea80000000200 */
[----:B------:R-:W2:Y:S04]  /*21180*/  LDSM.16.M88.4 R60, [R137+0x6000] ;  /* 0x00600000893c783b */ /* 0x000ea80000000200 */
[----:B------:R-:W2:Y:S01]  /*21190*/  LDSM.16.M88.4 R52, [R137+0x7000] ;  /* 0x007000008934783b */ /* 0x000ea20000000200 */
[C---:B-1----:R-:W-:Y:S03]  /*211a0*/  HMMA.16816.F32 R124, R12.reuse, R20, RZ ;  /* 0x000000140c7c723c */ /* 0x042fe600000018ff */
[----:B------:R-:W1:Y:S04]  /*211b0*/  LDSM.16.M88.4 R40, [R137+0x8000] ;  /* 0x008000008928783b */ /* 0x000e680000000200 */
[----:B------:R-:W1:Y:S01]  /*211c0*/  LDSM.16.M88.4 R32, [R137+0x8800] ;  /* 0x008800008920783b */ /* 0x000e620000000200 */
[C---:B------:R-:W-:Y:S03]  /*211d0*/  HMMA.16816.F32 R100, R12.reuse, R22, RZ ;  /* 0x000000160c64723c */ /* 0x040fe600000018ff */
[----:B------:R-:W1:Y:S01]  /*211e0*/  LDSM.16.M88.4 R20, [R137+0x9800] ;  /* 0x009800008914783b */ /* 0x000e620000000200 */
[----:B------:R-:W-:Y:S01]  /*211f0*/  IMAD.MOV.U32 R133, RZ, RZ, R98 ;  /* 0x000000ffff857224 */ /* 0x000fe200078e0062 */
[----:B------:R-:W-:Y:S01]  /*21200*/  MOV R116, R96 ;  /* 0x0000006000747202 */ /* 0x000fe20000000f00 */
[----:B------:R-:W-:Y:S01]  /*21210*/  IMAD.MOV.U32 R225, RZ, RZ, R97 ;  /* 0x000000ffffe17224 */ /* 0x000fe200078e0061 */
[----:B------:R-:W-:Y:S01]  /*21220*/  STL [R1+0x164], R2 ;  /* 0x0001640201007387 */ /* 0x000fe20000100800 */
[C---:B------:R-:W-:Y:S03]  /*21230*/  HMMA.16816.F32 R88, R12.reuse, R24, RZ ;  /* 0x000000180c58723c */ /* 0x040fe600000018ff */
[----:B------:R-:W0:Y:S05]  /*21240*/  LDGDEPBAR ;  /* 0x00000000000079af */ /* 0x000e2a0000000000 */
[C---:B------:R-:W-:Y:S01]  /*21250*/  HMMA.16816.F32 R172, R12.reuse, R26, RZ ;  /* 0x0000001a0cac723c */ /* 0x040fe200000018ff */
[----:B------:R2:W-:Y:S07]  /*21260*/  LDSM.16.M88.4 R24, [R99] ;  /* 0x000000006318783b */ /* 0x0005ee0000000200 */
[C---:B------:R-:W-:Y:S08]  /*21270*/  HMMA.16816.F32 R120, R12.reuse, R44, RZ ;  /* 0x0000002c0c78723c */ /* 0x040ff000000018ff */
[----:B--2---:R-:W-:Y:S01]  /*21280*/  HMMA.16816.F32 R96, R12, R46, RZ ;  /* 0x0000002e0c60723c */ /* 0x004fe200000018ff */
[----:B------:R-:W2:Y:S01]  /*21290*/  LDSM.16.M88.4 R44, [R92+0x2000] ;  /* 0x002000005c2c783b */ /* 0x000ea20000000200 */
[----:B------:R-:W-:Y:S01]  /*212a0*/  IMAD.MOV.U32 R117, RZ, RZ, R95 ;  /* 0x000000ffff757224 */ /* 0x000fe200078e005f */
[----:B------:R-:W-:Y:S01]  /*212b0*/  MOV R95, R87 ;  /* 0x00000057005f7202 */ /* 0x000fe20000000f00 */
[----:B------:R-:W-:Y:S01]  /*212c0*/  IMAD.MOV.U32 R119, RZ, RZ, R94 ;  /* 0x000000ffff777224 */ /* 0x000fe200078e005e */
[----:B------:R-:W-:Y:S01]  /*212d0*/  MOV R224, R84 ;  /* 0x0000005400e07202 */ /* 0x000fe20000000f00 */
[----:B------:R-:W-:-:S02]  /*212e0*/  IMAD.MOV.U32 R94, RZ, RZ, R86 ;  /* 0x000000ffff5e7224 */ /* 0x000fc400078e0056 */
[----:B------:R-:W-:Y:S01]  /*212f0*/  IMAD.MOV.U32 R221, RZ, RZ, R85 ;  /* 0x000000ffffdd7224 */ /* 0x000fe200078e0055 */
        /* <DEDUP_REMOVED lines=19> */
[----:B------:R-:W3:Y:S07]  /*21430*/  LDSM.16.M88.4 R52, [R92+0x2800] ;  /* 0x002800005c34783b */ /* 0x000eee0000000200 */
[C---:B------:R-:W-:Y:S08]  /*21440*/  HMMA.16816.F32 R48, R12.reuse, R50, RZ ;  /* 0x000000320c30723c */ /* 0x040ff000000018ff */
[C---:B-1----:R-:W-:Y:S08]  /*21450*/  HMMA.16816.F32 R212, R12.reuse, R40, RZ ;  /* 0x000000280cd4723c */ /* 0x042ff000000018ff */
[C---:B------:R-:W-:Y:S08]  /*21460*/  HMMA.16816.F32 R216, R12.reuse, R42, RZ ;  /* 0x0000002a0cd8723c */ /* 0x040ff000000018ff */
[C---:B------:R-:W-:Y:S08]  /*21470*/  HMMA.16816.F32 R228, R12.reuse, R32, RZ ;  /* 0x000000200ce4723c */ /* 0x040ff000000018ff */
[C---:B------:R-:W-:Y:S08]  /*21480*/  HMMA.16816.F32 R236, R12.reuse, R34, RZ ;  /* 0x000000220cec723c */ /* 0x040ff000000018ff */
[C---:B------:R-:W-:Y:S01]  /*21490*/  HMMA.16816.F32 R28, R12.reuse, R20, RZ ;  /* 0x000000140c1c723c */ /* 0x040fe200000018ff */
[----:B------:R-:W-:Y:S01]  /*214a0*/  IMAD.MOV.U32 R41, RZ, RZ, R140 ;  /* 0x000000ffff297224 */ /* 0x000fe200078e008c */
[----:B------:R-:W-:Y:S01]  /*214b0*/  MOV R234, R143 ;  /* 0x0000008f00ea7202 */ /* 0x000fe20000000f00 */
[----:B------:R-:W-:Y:S01]  /*214c0*/  IMAD.MOV.U32 R240, RZ, RZ, R141 ;  /* 0x000000fffff07224 */ /* 0x000fe200078e008d */
[----:B------:R-:W-:Y:S04]  /*214d0*/  LDSM.16.M88.4 R32, [R92+0x4000] ;  /* 0x004000005c20783b */ /* 0x000fe80000000200 */
[----:B------:R-:W-:Y:S08]  /*214e0*/  HMMA.16816.F32 R12, R12, R22, RZ ;  /* 0x000000160c0c723c */ /* 0x000ff000000018ff */
[C---:B--2---:R-:W-:Y:S11]  /*214f0*/  HMMA.16816.F32 R20, R24.reuse, R46, R172 ;  /* 0x0000002e1814723c */ /* 0x044ff600000018ac */
[----:B------:R-:W-:Y:S05]  /*21500*/  @!UPT UIADD3 URZ, URZ, URZ, URZ ;  /* 0x0000003f3f3ff290 */ /* 0x000fea000fffe03f */
[----:B------:R-:W-:Y:S01]  /*21510*/  MOV R227, R13 ;  /* 0x0000000d00e37202 */ /* 0x000fe20000000f00 */
[----:B------:R-:W-:Y:S01]  /*21520*/  IMAD.MOV.U32 R226, RZ, RZ, R14 ;  /* 0x000000ffffe27224 */ /* 0x000fe200078e000e */
[----:B------:R-:W-:Y:S01]  /*21530*/  MOV R62, R12 ;  /* 0x0000000c003e7202 */ /* 0x000fe20000000f00 */
[----:B------:R-:W-:Y:S02]  /*21540*/  IMAD.MOV.U32 R63, RZ, RZ, R15 ;  /* 0x000000ffff3f7224 */ /* 0x000fe400078e000f */
[----:B------:R-:W-:Y:S03]  /*21550*/  HMMA.16816.F32 R12, R24, R44, R88 ;  /* 0x0000002c180c723c */ /* 0x000fe60000001858 */
[----:B------:R-:W-:Y:S01]  /*21560*/  IMAD.MOV.U32 R10, RZ, RZ, R21 ;  /* 0x000000ffff0a7224 */ /* 0x000fe200078e0015 */
[----:B------:R-:W-:Y:S01]  /*21570*/  MOV R7, R22 ;  /* 0x0000001600077202 */ /* 0x000fe20000000f00 */
[----:B------:R-:W-:-:S02]  /*21580*/  IMAD.MOV.U32 R5, RZ, RZ, R23 ;  /* 0x000000ffff057224 */ /* 0x000fc400078e0017 */
[----:B------:R-:W-:Y:S02]  /*21590*/  IMAD.MOV.U32 R4, RZ, RZ, R20 ;  /* 0x000000ffff047224 */ /* 0x000fe400078e0014 */
[----:B---3--:R-:W-:Y:S11]  /*215a0*/  HMMA.16816.F32 R20, R24, R52, R124 ;  /* 0x000000341814723c */ /* 0x008ff6000000187c */
[----:B------:R-:W-:Y:S04]  /*215b0*/  @!UPT UIADD3 URZ, URZ, URZ, URZ ;  /* 0x0000003f3f3ff290 */ /* 0x000fe8000fffe03f */
[----:B------:R-:W-:Y:S01]  /*215c0*/  IMAD.MOV.U32 R39, RZ, RZ, R13 ;  /* 0x000000ffff277224 */ /* 0x000fe200078e000d */
[----:B------:R-:W-:Y:S01]  /*215d0*/  MOV R19, R12 ;  /* 0x0000000c00137202 */ /* 0x000fe20000000f00 */
[----:B------:R-:W-:Y:S02]  /*215e0*/  IMAD.MOV.U32 R38, RZ, RZ, R14 ;  /* 0x000000ffff267224 */ /* 0x000fe400078e000e */
[----:B------:R-:W-:Y:S02]  /*215f0*/  IMAD.MOV.U32 R118, RZ, RZ, R15 ;  /* 0x000000ffff767224 */ /* 0x000fe400078e000f */
[----:B------:R-:W1:Y:S03]  /*21600*/  LDSM.16.M88.4 R12, [R92+0x3000] ;  /* 0x003000005c0c783b */ /* 0x000e660000000200 */
[----:B------:R-:W-:Y:S01]  /*21610*/  MOV R89, R20 ;  /* 0x0000001400597202 */ /* 0x000fe20000000f00 */
[----:B------:R-:W-:Y:S01]  /*21620*/  IMAD.MOV.U32 R88, RZ, RZ, R21 ;  /* 0x000000ffff587224 */ /* 0x000fe200078e0015 */
[----:B------:R-:W-:Y:S01]  /*21630*/  MOV R42, R23 ;  /* 0x00000017002a7202 */ /* 0x000fe20000000f00 */
[----:B------:R-:W-:-:S02]  /*21640*/  IMAD.MOV.U32 R43, RZ, RZ, R22 ;  /* 0x000000ffff2b7224 */ /* 0x000fc400078e0016 */
[C---:B------:R-:W-:Y:S01]  /*21650*/  HMMA.16816.F32 R20, R24.reuse, R54, R100 ;  /* 0x000000361814723c */ /* 0x040fe20000001864 */
[----:B------:R-:W-:Y:S01]  /*21660*/  IMAD.MOV.U32 R61, RZ, RZ, R29 ;  /* 0x000000ffff3d7224 */ /* 0x000fe200078e001d */
[----:B------:R-:W-:Y:S01]  /*21670*/  MOV R60, R30 ;  /* 0x0000001e003c7202 */ /* 0x000fe20000000f00 */
[----:B------:R-:W-:Y:S02]  /*21680*/  IMAD.MOV.U32 R9, RZ, RZ, R31 ;  /* 0x000000ffff097224 */ /* 0x000fe400078e001f */
[----:B------:R-:W-:Y:S02]  /*21690*/  IMAD.MOV.U32 R2, RZ, RZ, R28 ;  /* 0x000000ffff027224 */ /* 0x000fe400078e001c */
[----:B------:R-:W2:Y:S11]  /*216a0*/  LDSM.16.M88.4 R28, [R92+0x3800] ;  /* 0x003800005c1c783b */ /* 0x000eb60000000200 */
[----:B------:R-:W-:Y:S06]  /*216b0*/  @!UPT UIADD3 URZ, URZ, URZ, URZ ;  /* 0x0000003f3f3ff290 */ /* 0x000fec000fffe03f */
[----:B------:R-:W-:Y:S01]  /*216c0*/  IMAD.MOV.U32 R11, RZ, RZ, R20 ;  /* 0x000000ffff0b7224 */ /* 0x000fe200078e0014 */
[----:B------:R-:W-:Y:S01]  /*216d0*/  MOV R36, R22 ;  /* 0x0000001600247202 */ /* 0x000fe20000000f00 */
[----:B------:R-:W-:Y:S02]  /*216e0*/  IMAD.MOV.U32 R139, RZ, RZ, R21 ;  /* 0x000000ffff8b7224 */ /* 0x000fe400078e0015 */
[----:B------:R-:W-:Y:S02]  /*216f0*/  IMAD.MOV.U32 R0, RZ, RZ, R23 ;  /* 0x000000ffff007224 */ /* 0x000fe400078e0017 */
[C---:B-1----:R-:W-:Y:S08]  /*21700*/  HMMA.16816.F32 R20, R24.reuse, R12, R120 ;  /* 0x0000000c1814723c */ /* 0x042ff00000001878 */
[C---:B------:R-:W-:Y:S11]  /*21710*/  HMMA.16816.F32 R12, R24.reuse, R14, R96 ;  /* 0x0000000e180c723c */ /* 0x040ff60000001860 */
[----:B------:R-:W-:Y:S11]  /*21720*/  @!UPT UIADD3 URZ, URZ, URZ, URZ ;  /* 0x0000003f3f3ff290 */ /* 0x000ff6000fffe03f */
[----:B------:R-:W-:Y:S02]  /*21730*/  @!UPT UIADD3 URZ, URZ, URZ, URZ ;  /* 0x0000003f3f3ff290 */ /* 0x000fe4000fffe03f */
[----:B------:R-:W-:Y:S01]  /*21740*/  IMAD.MOV.U32 R146, RZ, RZ, R12 ;  /* 0x000000ffff927224 */ /* 0x000fe200078e000c */
[----:B------:R-:W-:Y:S01]  /*21750*/  MOV R144, R14 ;  /* 0x0000000e00907202 */ /* 0x000fe20000000f00 */
[----:B------:R-:W-:Y:S02]  /*21760*/  IMAD.MOV.U32 R145, RZ, RZ, R13 ;  /* 0x000000ffff917224 */ /* 0x000fe400078e000d */
[----:B------:R-:W-:Y:S02]  /*21770*/  IMAD.MOV.U32 R140, RZ, RZ, R15 ;  /* 0x000000ffff8c7224 */ /* 0x000fe400078e000f */
[----:B--2---:R-:W-:Y:S01]  /*21780*/  HMMA.16816.F32 R12, R24, R28, R84 ;  /* 0x0000001c180c723c */ /* 0x004fe20000001854 */
[----:B------:R-:W-:Y:S01]  /*21790*/  IMAD.MOV.U32 R235, RZ, RZ, R142 ;  /* 0x000000ffffeb7224 */ /* 0x000fe200078e008e */
[----:B------:R-:W-:Y:S01]  /*217a0*/  MOV R91, R22 ;  /* 0x00000016005b7202 */ /* 0x000fe20000000f00 */
[----:B------:R-:W-:Y:S02]  /*217b0*/  IMAD.MOV.U32 R120, RZ, RZ, R21 ;  /* 0x000000ffff787224 */ /* 0x000fe400078e0015 */
[----:B------:R-:W-:-:S02]  /*217c0*/  IMAD.MOV.U32 R90, RZ, RZ, R23 ;  /* 0x000000ffff5a7224 */ /* 0x000fc400078e0017 */
[----:B------:R-:W-:Y:S02]  /*217d0*/  IMAD.MOV.U32 R40, RZ, RZ, R20 ;  /* 0x000000ffff287224 */ /* 0x000fe400078e0014 */
[----:B------:R-:W1:Y:S11]  /*217e0*/  LDSM.16.M88.4 R20, [R92+0x4800] ;  /* 0x004800005c14783b */ /* 0x000e760000000200 */
[----:B------:R-:W-:Y:S04]  /*217f0*/  @!UPT UIADD3 URZ, URZ, URZ, URZ ;  /* 0x0000003f3f3ff290 */ /* 0x000fe8000fffe03f */
[----:B------:R-:W-:Y:S01]  /*21800*/  IMAD.MOV.U32 R143, RZ, RZ, R12 ;  /* 0x000000ffff8f7224 */ /* 0x000fe200078e000c */
[----:B------:R-:W-:Y:S01]  /*21810*/  MOV R141, R14 ;  /* 0x0000000e008d7202 */ /* 0x000fe20000000f00 */
[----:B------:R-:W-:Y:S02]  /*21820*/  IMAD.MOV.U32 R142, RZ, RZ, R13 ;  /* 0x000000ffff8e7224 */ /* 0x000fe400078e000d */
[----:B------:R-:W-:Y:S02]  /*21830*/  IMAD.MOV.U32 R249, RZ, RZ, R15 ;  /* 0x000000fffff97224 */ /* 0x000fe400078e000f */
[----:B------:R-:W2:Y:S01]  /*21840*/  LDSM.16.M88.4 R12, [R92+0x5000] ;  /* 0x005000005c0c783b */ /* 0x000ea20000000200 */
[----:B------:R-:W-:Y:S01]  /*21850*/  HMMA.16816.F32 R28, R24, R30, R128 ;  /* 0x0000001e181c723c */ /* 0x000fe20000001880 */
        /* <DEDUP_REMOVED lines=15> */
[----:B------:R-:W-:Y:S01]  /*21950*/  IMAD.MOV.U32 R2, RZ, RZ, R225 ;  /* 0x000000ffff027224 */ /* 0x000fe200078e00e1 */
[----:B-1----:R-:W-:Y:S01]  /*21960*/  HMMA.16816.F32 R232, R24, R20, R108 ;  /* 0x0000001418e8723c */ /* 0x002fe2000000186c */
[----:B------:R-:W-:-:S07]  /*21970*/  IMAD.MOV.U32 R9, RZ, RZ, R224 ;  /* 0x000000ffff097224 */ /* 0x000fce00078e00e0 */
[----:B------:R-:W-:Y:S01]  /*21980*/  HMMA.16816.F32 R224, R24, R22, R76 ;  /* 0x0000001618e0723c */ /* 0x000fe2000000184c */
[----:B------:R-:W1:Y:S01]  /*21990*/  LDSM.16.M88.4 R20, [R92+0x6000] ;  /* 0x006000005c14783b */ /* 0x000e620000000200 */
[----:B------:R-:W-:-:S06]  /*219a0*/  IMAD.MOV.U32 R221, RZ, RZ, R117 ;  /* 0x000000ffffdd7224 */ /* 0x000fcc00078e0075 */
[C---:B--2---:R-:W-:Y:S08]  /*219b0*/  HMMA.16816.F32 R172, R24.reuse, R12, R72 ;  /* 0x0000000c18ac723c */ /* 0x044ff00000001848 */
[----:B------:R-:W-:Y:S01]  /*219c0*/  HMMA.16816.F32 R128, R24, R14, R68 ;  /* 0x0000000e1880723c */ /* 0x000fe20000001844 */
[----:B------:R-:W2:Y:S01]  /*219d0*/  LDSM.16.M88.4 R12, [R92+0x6800] ;  /* 0x006800005c0c783b */ /* 0x000ea20000000200 */
[----:B------:R-:W-:Y:S01]  /*219e0*/  MOV R117, R116 ;  /* 0x0000007400757202 */ /* 0x000fe20000000f00 */
[----:B------:R-:W-:Y:S01]  /*219f0*/  IMAD.MOV.U32 R116, RZ, RZ, R94 ;  /* 0x000000ffff747224 */ /* 0x000fe200078e005e */
[----:B------:R-:W-:Y:S01]  /*21a00*/  MOV R93, R30 ;  /* 0x0000001e005d7202 */ /* 0x000fe20000000f00 */
[----:B------:R-:W-:-:S02]  /*21a10*/  IMAD.MOV.U32 R95, RZ, RZ, R28 ;  /* 0x000000ffff5f7224 */ /* 0x000fc400078e001c */
[----:B------:R-:W-:Y:S02]  /*21a20*/  IMAD.MOV.U32 R94, RZ, RZ, R29 ;  /* 0x000000ffff5e7224 */ /* 0x000fe400078e001d */
[----:B------:R-:W-:Y:S02]  /*21a30*/  IMAD.MOV.U32 R47, RZ, RZ, R31 ;  /* 0x000000ffff2f7224 */ /* 0x000fe400078e001f */
[----:B------:R-:W-:Y:S01]  /*21a40*/  HMMA.16816.F32 R28, R24, R32, R112 ;  /* 0x00000020181c723c */ /* 0x000fe20000001870 */
[----:B------:R-:W-:Y:S01]  /*21a50*/  IMAD.MOV.U32 R96, RZ, RZ, R60 ;  /* 0x000000ffff607224 */ /* 0x000fe200078e003c */
[----:B------:R-:W-:Y:S01]  /*21a60*/  MOV R248, R241 ;  /* 0x000000f100f87202 */ /* 0x000fe20000000f00 */
[----:B------:R-:W-:-:S05]  /*21a70*/  IMAD.MOV.U32 R121, RZ, RZ, R240 ;  /* 0x000000ffff797224 */ /* 0x000fca00078e00f0 */
[C---:B------:R-:W-:Y:S01]  /*21a80*/  HMMA.16816.F32 R240, R24.reuse, R34, R80 ;  /* 0x0000002218f0723c */ /* 0x040fe20000001850 */
[----:B------:R-:W-:Y:S01]  /*21a90*/  MOV R87, R61 ;  /* 0x0000003d00577202 */ /* 0x000fe20000000f00 */
[----:B------:R-:W-:Y:S05]  /*21aa0*/  LDSM.16.M88.4 R32, [R92+0x5800] ;  /* 0x005800005c20783b */ /* 0x000fea0000000200 */
[----:B------:R-:W-:Y:S01]  /*21ab0*/  IMAD.MOV.U32 R80, RZ, RZ, R99 ;  /* 0x000000ffff507224 */ /* 0x000fe200078e0063 */
[----:B-1----:R-:W-:Y:S08]  /*21ac0*/  HMMA.16816.F32 R100, R24, R22, R192 ;  /* 0x000000161864723c */ /* 0x002ff000000018c0 */
[----:B------:R-:W-:Y:S01]  /*21ad0*/  IMAD.MOV.U32 R46, RZ, RZ, R28 ;  /* 0x000000ffff2e7224 */ /* 0x000fe200078e001c */
[----:B------:R-:W-:Y:S01]  /*21ae0*/  MOV R45, R29 ;  /* 0x0000001d002d7202 */ /* 0x000fe20000000f00 */
[----:B------:R-:W-:-:S02]  /*21af0*/  IMAD.MOV.U32 R44, RZ, RZ, R30 ;  /* 0x000000ffff2c7224 */ /* 0x000fc400078e001e */
[----:B------:R-:W-:Y:S02]  /*21b00*/  IMAD.MOV.U32 R18, RZ, RZ, R31 ;  /* 0x000000ffff127224 */ /* 0x000fe400078e001f */
[----:B------:R-:W1:Y:S01]  /*21b10*/  LDSM.16.M88.4 R28, [R92+0x7000] ;  /* 0x007000005c1c783b */ /* 0x000e620000000200 */
[----:B--2---:R-:W-:Y:S01]  /*21b20*/  HMMA.16816.F32 R112, R24, R12, R196 ;  /* 0x0000000c1870723c */ /* 0x004fe200000018c4 */
[----:B------:R-:W-:Y:S01]  /*21b30*/  IMAD.MOV.U32 R193, RZ, RZ, R96 ;  /* 0x000000ffffc17224 */ /* 0x000fe200078e0060 */
[----:B------:R-:W-:-:S05]  /*21b40*/  MOV R194, R97 ;  /* 0x0000006100c27202 */ /* 0x000fca0000000f00 */
[----:B------:R-:W-:Y:S02]  /*21b50*/  IMAD.MOV.U32 R199, RZ, RZ, R98 ;  /* 0x000000ffffc77224 */ /* 0x000fe400078e0062 */
[C---:B------:R-:W-:Y:S01]  /*21b60*/  HMMA.16816.F32 R96, R24.reuse, R14, R56 ;  /* 0x0000000e1860723c */ /* 0x040fe20000001838 */
[----:B------:R-:W2:Y:S01]  /*21b70*/  LDSM.16.M88.4 R12, [R92+0x8000] ;  /* 0x008000005c0c783b */ /* 0x000ea20000000200 */
[----:B------:R-:W-:Y:S01]  /*21b80*/  MOV R196, R120 ;  /* 0x0000007800c47202 */ /* 0x000fe20000000f00 */
[----:B------:R-:W-:Y:S01]  /*21b90*/  IMAD.MOV.U32 R198, RZ, RZ, R90 ;  /* 0x000000ffffc67224 */ /* 0x000fe200078e005a */
[----:B------:R-:W-:Y:S01]  /*21ba0*/  MOV R195, R86 ;  /* 0x0000005600c37202 */ /* 0x000fe20000000f00 */
[----:B------:R-:W-:Y:S02]  /*21bb0*/  IMAD.MOV.U32 R197, RZ, RZ, R91 ;  /* 0x000000ffffc57224 */ /* 0x000fe400078e005b */
[----:B------:R-:W-:Y:S01]  /*21bc0*/  IMAD.MOV.U32 R192, RZ, RZ, R87 ;  /* 0x000000ffffc07224 */ /* 0x000fe200078e0057 */
[C---:B------:R-:W-:Y:S01]  /*21bd0*/  HMMA.16816.F32 R52, R24.reuse, R20, R176 ;  /* 0x000000141834723c */ /* 0x040fe200000018b0 */
[----:B------:R-:W3:Y:S07]  /*21be0*/  LDSM.16.M88.4 R20, [R92+0x7800] ;  /* 0x007800005c14783b */ /* 0x000eee0000000200 */
[----:B-1----:R-:W-:Y:S07]  /*21bf0*/  HMMA.16816.F32 R108, R24, R28, R200 ;  /* 0x0000001c186c723c */ /* 0x002fee00000018c8 */
[----:B------:R-:W-:-:S02]  /*21c00*/  IMAD.MOV.U32 R203, RZ, RZ, R40 ;  /* 0x000000ffffcb7224 */ /* 0x000fc400078e0028 */
[----:B------:R-:W-:Y:S02]  /*21c10*/  IMAD.MOV.U32 R202, RZ, RZ, R41 ;  /* 0x000000ffffca7224 */ /* 0x000fe400078e0029 */
[----:B------:R-:W-:Y:S01]  /*21c20*/  IMAD.MOV.U32 R201, RZ, RZ, R196 ;  /* 0x000000ffffc97224 */ /* 0x000fe200078e00c4 */
[C---:B--2---:R-:W-:Y:S01]  /*21c30*/  HMMA.16816.F32 R84, R24.reuse, R12, R212 ;  /* 0x0000000c1854723c */ /* 0x044fe200000018d4 */
[----:B------:R-:W-:Y:S01]  /*21c40*/  MOV R200, R203 ;  /* 0x000000cb00c87202 */ /* 0x000fe20000000f00 */
[----:B------:R-:W-:Y:S01]  /*21c50*/  IMAD.MOV.U32 R196, RZ, RZ, R199 ;  /* 0x000000ffffc47224 */ /* 0x000fe200078e00c7 */
[----:B------:R-:W-:Y:S01]  /*21c60*/  MOV R203, R198 ;  /* 0x000000c600cb7202 */ /* 0x000fe20000000f00 */
[----:B------:R-:W-:Y:S01]  /*21c70*/  IMAD.MOV.U32 R199, RZ, RZ, R194 ;  /* 0x000000ffffc77224 */ /* 0x000fe200078e00c2 */
[----:B------:R-:W-:Y:S01]  /*21c80*/  MOV R198, R193 ;  /* 0x000000c100c67202 */ /* 0x000fe20000000f00 */
[----:B------:R-:W-:Y:S02]  /*21c90*/  IMAD.MOV.U32 R194, RZ, RZ, R36 ;  /* 0x000000ffffc27224 */ /* 0x000fe400078e0024 */
[----:B------:R-:W-:Y:S01]  /*21ca0*/  HMMA.16816.F32 R72, R24, R14, R216 ;  /* 0x0000000e1848723c */ /* 0x000fe200000018d8 */
[----:B------:R1:W-:Y:S01]  /*21cb0*/  LDSM.16.M88.4 R12, [R202] ;  /* 0x00000000ca0c783b */ /* 0x0003e20000000200 */
[----:B------:R-:W-:Y:S01]  /*21cc0*/  MOV R193, R139 ;  /* 0x0000008b00c17202 */ /* 0x000fe20000000f00 */
[----:B------:R-:W-:Y:S01]  /*21cd0*/  IMAD.MOV.U32 R139, RZ, RZ, R117 ;  /* 0x000000ffff8b7224 */ /* 0x000fe200078e0075 */
[----:B------:R-:W-:-:S02]  /*21ce0*/  MOV R36, R119 ;  /* 0x0000007700247202 */ /* 0x000fc40000000f00 */
[----:B------:R-:W2:Y:S04]  /*21cf0*/  LDL.LU R119, [R1+0x108] ;  /* 0x0001080001777983 */ /* 0x000ea80000300800 */
[----:B------:R-:W4:Y:S01]  /*21d00*/  LDL.LU R117, [R1+0x10c] ;  /* 0x00010c0001757983 */ /* 0x000f220000300800 */
[----:B-1----:R-:W-:Y:S02]  /*21d10*/  IMAD.MOV.U32 R202, RZ, RZ, R197 ;  /* 0x000000ffffca7224 */ /* 0x002fe400078e00c5 */
[----:B------:R-:W-:Y:S02]  /*21d20*/  IMAD.MOV.U32 R197, RZ, RZ, R192 ;  /* 0x000000ffffc57224 */ /* 0x000fe400078e00c0 */
[----:B------:R-:W-:Y:S02]  /*21d30*/  IMAD.MOV.U32 R192, RZ, RZ, R195 ;  /* 0x000000ffffc07224 */ /* 0x000fe400078e00c3 */
[----:B------:R-:W-:-:S02]  /*21d40*/  IMAD.MOV.U32 R195, RZ, RZ, R0 ;  /* 0x000000ffffc37224 */ /* 0x000fc400078e0000 */
[----:B------:R-:W2:Y:S01]  /*21d50*/  LDL.LU R0, [R1+0xcc] ;  /* 0x0000cc0001007983 */ /* 0x000ea20000300800 */
[----:B------:R-:W-:Y:S01]  /*21d60*/  MOV R81, R121 ;  /* 0x0000007900517202 */ /* 0x000fe20000000f00 */
[----:B------:R-:W-:Y:S02]  /*21d70*/  IMAD.MOV.U32 R82, RZ, RZ, R122 ;  /* 0x000000ffff527224 */ /* 0x000fe400078e007a */
[----:B------:R-:W-:Y:S02]  /*21d80*/  IMAD.MOV.U32 R83, RZ, RZ, R123 ;  /* 0x000000ffff537224 */ /* 0x000fe400078e007b */
[C---:B------:R-:W-:Y:S01]  /*21d90*/  HMMA.16816.F32 R120, R24.reuse, R30, R204 ;  /* 0x0000001e1878723c */ /* 0x040fe200000018cc */
[----:B------:R-:W1:Y:S06]  /*21da0*/  LDSM.16.M88.4 R28, [R92+0x9800] ;  /* 0x009800005c1c783b */ /* 0x000e6c0000000200 */
[----:B------:R-:W-:Y:S01]  /*21db0*/  IMAD.MOV.U32 R204, RZ, RZ, R146 ;  /* 0x000000ffffcc7224 */ /* 0x000fe200078e0092 */
[----:B------:R-:W-:Y:S01]  /*21dc0*/  MOV R205, R145 ;  /* 0x0000009100cd7202 */ /* 0x000fe20000000f00 */
[----:B------:R1:W5:Y:S01]  /*21dd0*/  LDL.LU R146, [R1+0x18c] ;  /* 0x00018c0001927983 */ /* 0x0003620000300800 */
[----:B------:R-:W-:Y:S01]  /*21de0*/  HMMA.16816.F32 R68, R24, R32, R104 ;  /* 0x000000201844723c */ /* 0x000fe20000001868 */
[----:B------:R-:W-:-:S02]  /*21df0*/  IMAD.MOV.U32 R206, RZ, RZ, R144 ;  /* 0x000000ffffce7224 */ /* 0x000fc400078e0090 */
[----:B------:R1:W5:Y:S01]  /*21e00*/  LDL.LU R145, [R1+0x188] ;  /* 0x0001880001917983 */ /* 0x0003620000300800 */
[----:B------:R-:W-:-:S03]  /*21e10*/  IMAD.MOV.U32 R207, RZ, RZ, R140 ;  /* 0x000000ffffcf7224 */ /* 0x000fc600078e008c */
[----:B------:R1:W5:Y:S01]  /*21e20*/  LDL.LU R144, [R1+0x184] ;  /* 0x0001840001907983 */ /* 0x0003620000300800 */
[----:B---3--:R-:W-:Y:S03]  /*21e30*/  HMMA.16816.F32 R104, R24, R20, R208 ;  /* 0x000000141868723c */ /* 0x008fe600000018d0 */
[----:B------:R-:W3:Y:S04]  /*21e40*/  LDL.LU R140, [R1+0x100] ;  /* 0x00010000018c7983 */ /* 0x000ee80000300800 */
[----:B------:R-:W-:Y:S01]  /*21e50*/  MOV R208, R143 ;  /* 0x0000008f00d07202 */ /* 0x000fe20000000f00 */
[----:B------:R-:W-:Y:S01]  /*21e60*/  IMAD.MOV.U32 R209, RZ, RZ, R142 ;  /* 0x000000ffffd17224 */ /* 0x000fe200078e008e */
[----:B------:R1:W5:Y:S01]  /*21e70*/  LDL.LU R143, [R1+0x180] ;  /* 0x00018000018f7983 */ /* 0x0003620000300800 */
[----:B------:R-:W-:Y:S01]  /*21e80*/  IMAD.MOV.U32 R210, RZ, RZ, R141 ;  /* 0x000000ffffd27224 */ /* 0x000fe200078e008d */
[----:B------:R-:W-:-:S02]  /*21e90*/  MOV R211, R249 ;  /* 0x000000f900d37202 */ /* 0x000fc40000000f00 */
[----:B------:R1:W5:Y:S04]  /*21ea0*/  LDL.LU R142, [R1+0x17c] ;  /* 0x00017c00018e7983 */ /* 0x0003680000300800 */
[----:B------:R1:W5:Y:S04]  /*21eb0*/  LDL.LU R141, [R1+0x178] ;  /* 0x00017800018d7983 */ /* 0x0003680000300800 */
[----:B------:R-:W3:Y:S01]  /*21ec0*/  LDL.LU R249, [R1+0xc4] ;  /* 0x0000c40001f97983 */ /* 0x000ee20000300800 */
[----:B------:R-:W-:Y:S02]  /*21ed0*/  IMAD.MOV.U32 R127, RZ, RZ, R63 ;  /* 0x000000ffff7f7224 */ /* 0x000fe400078e003f */
[----:B------:R-:W-:-:S02]  /*21ee0*/  IMAD.MOV.U32 R124, RZ, RZ, R62 ;  /* 0x000000ffff7c7224 */ /* 0x000fc400078e003e */
[C---:B------:R-:W-:Y:S01]  /*21ef0*/  HMMA.16816.F32 R60, R24.reuse, R34, R64 ;  /* 0x00000022183c723c */ /* 0x040fe20000001840 */
[----:B------:R-:W1:Y:S01]  /*21f00*/  LDSM.16.M88.4 R32, [R92+0x8800] ;  /* 0x008800005c20783b */ /* 0x000e620000000200 */
[----:B------:R-:W-:Y:S01]  /*21f10*/  MOV R176, R89 ;  /* 0x0000005900b07202 */ /* 0x000fe20000000f00 */
[----:B------:R-:W-:Y:S01]  /*21f20*/  IMAD.MOV.U32 R177, RZ, RZ, R88 ;  /* 0x000000ffffb17224 */ /* 0x000fe200078e0058 */
[----:B------:R-:W-:Y:S01]  /*21f30*/  MOV R179, R42 ;  /* 0x0000002a00b37202 */ /* 0x000fe20000000f00 */
[----:B------:R-:W-:Y:S02]  /*21f40*/  IMAD.MOV.U32 R178, RZ, RZ, R43 ;  /* 0x000000ffffb27224 */ /* 0x000fe400078e002b */
[----:B------:R1:W-:Y:S01]  /*21f50*/  LDSM.16.M88.4 R40, [R92+0x9000] ;  /* 0x009000005c28783b */ /* 0x0003e20000000200 */
[----:B------:R-:W-:Y:S03]  /*21f60*/  HMMA.16816.F32 R88, R24, R22, R48 ;  /* 0x000000161858723c */ /* 0x000fe60000001830 */
[----:B------:R-:W1:Y:S04]  /*21f70*/  LDSM.16.M88.4 R20, [R3] ;  /* 0x000000000314783b */ /* 0x000e680000000200 */
[----:B------:R-:W-:Y:S01]  /*21f80*/  IMAD.MOV.U32 R48, RZ, RZ, R208 ;  /* 0x000000ffff307224 */ /* 0x000fe200078e00d0 */
[----:B------:R-:W-:Y:S01]  /*21f90*/  MOV R50, R210 ;  /* 0x000000d200327202 */ /* 0x000fe20000000f00 */
[----:B------:R-:W-:Y:S01]  /*21fa0*/  IMAD.MOV.U32 R49, RZ, RZ, R209 ;  /* 0x000000ffff317224 */ /* 0x000fe200078e00d1 */
[----:B------:R-:W-:Y:S01]  /*21fb0*/  MOV R209, R94 ;  /* 0x0000005e00d17202 */ /* 0x000fe20000000f00 */
[----:B------:R-:W-:-:S02]  /*21fc0*/  IMAD.MOV.U32 R208, RZ, RZ, R95 ;  /* 0x000000ffffd07224 */ /* 0x000fc400078e005f */
[----:B------:R-:W-:Y:S02]  /*21fd0*/  IMAD.MOV.U32 R210, RZ, RZ, R93 ;  /* 0x000000ffffd27224 */ /* 0x000fe400078e005d */
[----:B------:R-:W-:Y:S02]  /*21fe0*/  IMAD.MOV.U32 R51, RZ, RZ, R211 ;  /* 0x000000ffff337224 */ /* 0x000fe400078e00d3 */
[----:B------:R-:W-:Y:S01]  /*21ff0*/  IMAD.MOV.U32 R211, RZ, RZ, R47 ;  /* 0x000000ffffd37224 */ /* 0x000fe200078e002f */
[----:B-1----:R-:W-:Y:S07]  /*22000*/  HMMA.16816.F32 R92, R24, R28, R196 ;  /* 0x0000001c185c723c */ /* 0x002fee00000018c4 */
[----:B------:R-:W-:Y:S01]  /*22010*/  MOV R196, R46 ;  /* 0x0000002e00c47202 */ /* 0x000fe20000000f00 */
[----:B------:R-:W-:-:S02]  /*22020*/  IMAD.MOV.U32 R197, RZ, RZ, R45 ;  /* 0x000000ffffc57224 */ /* 0x000fc400078e002d */
[----:B------:R-:W-:Y:S02]  /*22030*/  IMAD.MOV.U32 R198, RZ, RZ, R44 ;  /* 0x000000ffffc67224 */ /* 0x000fe400078e002c */
[----:B------:R-:W1:Y:S01]  /*22040*/  LDSM.16.M88.4 R44, [R11] ;  /* 0x000000000b2c783b */ /* 0x000e620000000200 */
[C---:B------:R-:W-:Y:S08]  /*22050*/  HMMA.16816.F32 R64, R24.reuse, R32, R228 ;  /* 0x000000201840723c */ /* 0x040ff000000018e4 */
[C---:B------:R-:W-:Y:S08]  /*22060*/  HMMA.16816.F32 R56, R24.reuse, R34, R236 ;  /* 0x000000221838723c */ /* 0x040ff000000018ec */
[----:B------:R-:W-:Y:S01]  /*22070*/  HMMA.16816.F32 R124, R24, R30, R124 ;  /* 0x0000001e187c723c */ /* 0x000fe2000000187c */
[----:B------:R1:W-:Y:S07]  /*22080*/  LDSM.16.M88.4 R28, [R9] ;  /* 0x00000000091c783b */ /* 0x0003ee0000000200 */
[----:B------:R-:W-:Y:S01]  /*22090*/  HMMA.16816.F32 R176, R20, R12, R176 ;  /* 0x0000000c14b0723c */ /* 0x000fe200000018b0 */
[----:B------:R-:W-:-:S07]  /*220a0*/  MOV R199, R18 ;  /* 0x0000001200c77202 */ /* 0x000fce0000000f00 */
[C---:B------:R-:W-:Y:S08]  /*220b0*/  HMMA.16816.F32 R192, R20.reuse, R14, R192 ;  /* 0x0000000e14c0723c */ /* 0x040ff000000018c0 */
[----:B-1----:R-:W-:Y:S08]  /*220c0*/  HMMA.16816.F32 R12, R20, R44, R48 ;  /* 0x0000002c140c723c */ /* 0x002ff00000001830 */
[C---:B------:R-:W-:Y:S08]  /*220d0*/  HMMA.16816.F32 R76, R24.reuse, R40, R244 ;  /* 0x00000028184c723c */ /* 0x040ff000000018f4 */
[----:B------:R-:W-:Y:S01]  /*220e0*/  HMMA.16816.F32 R80, R24, R42, R80 ;  /* 0x0000002a1850723c */ /* 0x000fe20000001850 */
[----:B------:R-:W-:Y:S07]  /*220f0*/  LDSM.16.M88.4 R24, [R248] ;  /* 0x00000000f818783b */ /* 0x000fee0000000200 */
[----:B------:R-:W-:Y:S01]  /*22100*/  IMAD.MOV.U32 R44, RZ, RZ, R13 ;  /* 0x000000ffff2c7224 */ /* 0x000fe200078e000d */
[----:B------:R-:W-:Y:S01]  /*22110*/  MOV R11, R15 ;  /* 0x0000000f000b7202 */ /* 0x000fe20000000f00 */
[----:B------:R-:W-:-:S02]  /*22120*/  IMAD.MOV.U32 R18, RZ, RZ, R14 ;  /* 0x000000ffff127224 */ /* 0x000fc400078e000e */
[----:B------:R-:W-:Y:S02]  /*22130*/  IMAD.MOV.U32 R3, RZ, RZ, R12 ;  /* 0x000000ffff037224 */ /* 0x000fe400078e000c */
[C---:B------:R-:W-:Y:S01]  /*22140*/  HMMA.16816.F32 R12, R20.reuse, R46, R208 ;  /* 0x0000002e140c723c */ /* 0x040fe200000018d0 */
[----:B------:R-:W-:Y:S11]  /*22150*/  IMAD.MOV.U32 R9, RZ, RZ, R136 ;  /* 0x000000ffff097224 */ /* 0x000ff600078e0088 */
[----:B------:R-:W-:Y:S11]  /*22160*/  @!UPT UIADD3 URZ, URZ, URZ, URZ ;  /* 0x0000003f3f3ff290 */ /* 0x000ff6000fffe03f */
[----:B------:R-:W-:Y:S01]  /*22170*/  @!UPT UIADD3 URZ, URZ, URZ, URZ ;  /* 0x0000003f3f3ff290 */ /* 0x000fe2000fffe03f */
[----:B------:R-:W-:Y:S01]  /*22180*/  IMAD.MOV.U32 R231, RZ, RZ, R13 ;  /* 0x000000ffffe77224 */ /* 0x000fe200078e000d */
[----:B------:R-:W-:Y:S01]  /*22190*/  MOV R230, R14 ;  /* 0x0000000e00e67202 */ /* 0x000fe20000000f00 */
[----:B------:R-:W-:Y:S02]  /*221a0*/  IMAD.MOV.U32 R229, RZ, RZ, R15 ;  /* 0x000000ffffe57224 */ /* 0x000fe400078e000f */
[----:B------:R-:W-:Y:S02]  /*221b0*/  IMAD.MOV.U32 R228, RZ, RZ, R12 ;  /* 0x000000ffffe47224 */ /* 0x000fe400078e000c */
[----:B------:R-:W-:Y:S04]  /*221c0*/  LDSM.16.M88.4 R12, [R2] ;  /* 0x00000000020c783b */ /* 0x000fe80000000200 */
[----:B--2---:R1:W2:Y:S04]  /*221d0*/  LDSM.16.M88.4 R32, [R0] ;  /* 0x000000000020783b */ /* 0x0042a80000000200 */
[----:B-1----:R-:W4:Y:S01]  /*221e0*/  LD.E R0, [R16.64+0x18c] ;  /* 0x00018c0610007980 */ /* 0x002f22000c101900 */
[C---:B--2---:R-:W-:Y:S03]  /*221f0*/  HMMA.16816.F32 R48, R20.reuse, R32, R196 ;  /* 0x000000201430723c */ /* 0x044fe600000018c4 */
[----:B---3--:R-:W1:Y:S05]  /*22200*/  LDSM.16.M88.4 R40, [R249] ;  /* 0x00000000f928783b */ /* 0x008e6a0000000200 */
        /* <DEDUP_REMOVED lines=8> */
[C---:B------:R-:W-:Y:S08]  /*22290*/  HMMA.16816.F32 R28, R20.reuse, R30, R224 ;  /* 0x0000001e141c723c */ /* 0x040ff000000018e0 */
[C---:B-1----:R-:W-:Y:S08]  /*222a0*/  HMMA.16816.F32 R200, R20.reuse, R40, R200 ;  /* 0x0000002814c8723c */ /* 0x042ff000000018c8 */
[----:B------:R-:W-:Y:S01]  /*222b0*/  HMMA.16816.F32 R204, R20, R42, R204 ;  /* 0x0000002a14cc723c */ /* 0x000fe200000018cc */
[----:B------:R1:W2:Y:S01]  /*222c0*/  LDSM.16.M88.4 R40, [R221] ;  /* 0x00000000dd28783b */ /* 0x0002a20000000200 */
[----:B------:R-:W-:Y:S01]  /*222d0*/  MOV R45, R48 ;  /* 0x00000030002d7202 */ /* 0x000fe20000000f00 */
[----:B------:R-:W-:-:S02]  /*222e0*/  IMAD.MOV.U32 R249, RZ, RZ, R49 ;  /* 0x000000fffff97224 */ /* 0x000fc400078e0031 */
[----:B------:R-:W-:Y:S02]  /*222f0*/  IMAD.MOV.U32 R248, RZ, RZ, R50 ;  /* 0x000000fffff87224 */ /* 0x000fe400078e0032 */
[----:B------:R-:W-:Y:S01]  /*22300*/  IMAD.MOV.U32 R2, RZ, RZ, R36 ;  /* 0x000000ffff027224 */ /* 0x000fe200078e0024 */
[----:B------:R-:W-:Y:S01]  /*22310*/  MOV R136, R30 ;  /* 0x0000001e00887202 */ /* 0x000fe20000000f00 */
[----:B------:R-:W-:Y:S02]  /*22320*/  IMAD.MOV.U32 R36, RZ, RZ, R139 ;  /* 0x000000ffff247224 */ /* 0x000fe400078e008b */
[----:B------:R-:W-:Y:S02]  /*22330*/  IMAD.MOV.U32 R196, RZ, RZ, R133 ;  /* 0x000000ffffc47224 */ /* 0x000fe400078e0085 */
[----:B------:R-:W-:Y:S02]  /*22340*/  IMAD.MOV.U32 R139, RZ, RZ, R29 ;  /* 0x000000ffff8b7224 */ /* 0x000fe400078e001d */
[----:B------:R-:W-:Y:S01]  /*22350*/  IMAD.MOV.U32 R133, RZ, RZ, R31 ;  /* 0x000000ffff857224 */ /* 0x000fe200078e001f */
[----:B-1----:R-:W-:-:S02]  /*22360*/  MOV R221, R51 ;  /* 0x0000003300dd7202 */ /* 0x002fc40000000f00 */
[----:B------:R1:W3:Y:S02]  /*22370*/  LDSM.16.M88.4 R48, [R140] ;  /* 0x000000008c30783b */ /* 0x0002e40000000200 */
[----:B-1----:R-:W-:Y:S02]  /*22380*/  IMAD.MOV.U32 R140, RZ, RZ, R28 ;  /* 0x000000ffff8c7224 */ /* 0x002fe400078e001c */
[C---:B------:R-:W-:Y:S08]  /*22390*/  HMMA.16816.F32 R28, R20.reuse, R24, R172 ;  /* 0x00000018141c723c */ /* 0x040ff000000018ac */
[C---:B------:R-:W-:Y:S11]  /*223a0*/  HMMA.16816.F32 R172, R20.reuse, R12, R68 ;  /* 0x0000000c14ac723c */ /* 0x040ff60000001844 */
[----:B------:R-:W-:Y:S05]  /*223b0*/  @!UPT UIADD3 URZ, URZ, URZ, URZ ;  /* 0x0000003f3f3ff290 */ /* 0x000fea000fffe03f */
[----:B------:R-:W-:Y:S01]  /*223c0*/  IMAD.MOV.U32 R212, RZ, RZ, R29 ;  /* 0x000000ffffd47224 */ /* 0x000fe200078e001d */
[----:B------:R-:W-:Y:S01]  /*223d0*/  MOV R211, R30 ;  /* 0x0000001e00d37202 */ /* 0x000fe20000000f00 */
[----:B------:R-:W-:Y:S02]  /*223e0*/  IMAD.MOV.U32 R210, RZ, RZ, R31 ;  /* 0x000000ffffd27224 */ /* 0x000fe400078e001f */
[----:B------:R-:W-:Y:S02]  /*223f0*/  IMAD.MOV.U32 R208, RZ, RZ, R28 ;  /* 0x000000ffffd07224 */ /* 0x000fe400078e001c */
[C---:B------:R-:W-:Y:S08]  /*22400*/  HMMA.16816.F32 R28, R20.reuse, R14, R60 ;  /* 0x0000000e141c723c */ /* 0x040ff0000000183c */
[----:B--2---:R-:W-:Y:S01]  /*22410*/  HMMA.16816.F32 R12, R20, R40, R52 ;  /* 0x00000028140c723c */ /* 0x004fe20000001834 */
[----:B------:R-:W-:Y:S01]  /*22420*/  MOV R219, R32 ;  /* 0x0000002000db7202 */ /* 0x000fe20000000f00 */
[----:B------:R-:W-:Y:S01]  /*22430*/  IMAD.MOV.U32 R218, RZ, RZ, R33 ;  /* 0x000000ffffda7224 */ /* 0x000fe200078e0021 */
[----:B------:R-:W-:Y:S01]  /*22440*/  MOV R216, R35 ;  /* 0x0000002300d87202 */ /* 0x000fe20000000f00 */
[----:B------:R-:W-:-:S02]  /*22450*/  IMAD.MOV.U32 R217, RZ, RZ, R34 ;  /* 0x000000ffffd97224 */ /* 0x000fc400078e0022 */
[----:B------:R1:W2:Y:S01]  /*22460*/  LDSM.16.M88.4 R32, [R2] ;  /* 0x000000000220783b */ /* 0x0002a20000000200 */
[----:B------:R-:W-:Y:S01]  /*22470*/  IMAD.MOV.U32 R198, RZ, RZ, R39 ;  /* 0x000000ffffc67224 */ /* 0x000fe200078e0027 */
[----:B------:R-:W-:Y:S01]  /*22480*/  MOV R199, R38 ;  /* 0x0000002600c77202 */ /* 0x000fe20000000f00 */
[----:B------:R-:W-:Y:S01]  /*22490*/  IMAD.MOV.U32 R197, RZ, RZ, R19 ;  /* 0x000000ffffc57224 */ /* 0x000fe200078e0013 */
[----:B------:R-:W-:Y:S01]  /*224a0*/  MOV R241, R18 ;  /* 0x0000001200f17202 */ /* 0x000fe20000000f00 */
[----:B------:R-:W-:Y:S01]  /*224b0*/  IMAD.MOV.U32 R242, RZ, RZ, R11 ;  /* 0x000000fffff27224 */ /* 0x000fe200078e000b */
[----:B------:R-:W-:Y:S01]  /*224c0*/  MOV R237, R10 ;  /* 0x0000000a00ed7202 */ /* 0x000fe20000000f00 */
[----:B------:R-:W-:-:S03]  /*224d0*/  IMAD.MOV.U32 R238, RZ, RZ, R7 ;  /* 0x000000ffffee7224 */ /* 0x000fc600078e0007 */
[----:B------:R-:W-:Y:S02]  /*224e0*/  IMAD.MOV.U32 R39, RZ, RZ, R28 ;  /* 0x000000ffff277224 */ /* 0x000fe400078e001c */
[----:B------:R-:W-:Y:S02]  /*224f0*/  IMAD.MOV.U32 R38, RZ, RZ, R29 ;  /* 0x000000ffff267224 */ /* 0x000fe400078e001d */
[----:B------:R-:W-:-:S04]  /*22500*/  IMAD.MOV.U32 R19, RZ, RZ, R31 ;  /* 0x000000ffff137224 */ /* 0x000fc800078e001f */
[----:B------:R-:W-:Y:S01]  /*22510*/  IMAD.MOV.U32 R18, RZ, RZ, R12 ;  /* 0x000000ffff127224 */ /* 0x000fe200078e000c */
[----:B------:R-:W-:Y:S01]  /*22520*/  MOV R10, R14 ;  /* 0x0000000e000a7202 */ /* 0x000fe20000000f00 */
[----:B------:R-:W-:Y:S01]  /*22530*/  IMAD.MOV.U32 R11, RZ, RZ, R13 ;  /* 0x000000ffff0b7224 */ /* 0x000fe200078e000d */
[----:B-1----:R-:W-:Y:S02]  /*22540*/  MOV R2, R36 ;  /* 0x0000002400027202 */ /* 0x002fe40000000f00 */
[----:B------:R-:W-:Y:S01]  /*22550*/  MOV R36, R30 ;  /* 0x0000001e00247202 */ /* 0x000fe20000000f00 */
[----:B------:R-:W-:Y:S01]  /*22560*/  IMAD.MOV.U32 R7, RZ, RZ, R15 ;  /* 0x000000ffff077224 */ /* 0x000fe200078e000f */
[----:B------:R-:W1:Y:S04]  /*22570*/  LDSM.16.M88.4 R28, [R119] ;  /* 0x00000000771c783b */ /* 0x000e680000000200 */
[----:B------:R-:W1:Y:S01]  /*22580*/  LDSM.16.M88.4 R12, [R116] ;  /* 0x00000000740c783b */ /* 0x000e620000000200 */
[----:B------:R-:W-:Y:S01]  /*22590*/  MOV R226, R196 ;  /* 0x000000c400e27202 */ /* 0x000fe20000000f00 */
[----:B------:R-:W-:Y:S01]  /*225a0*/  HMMA.16816.F32 R128, R20, R26, R128 ;  /* 0x0000001a1480723c */ /* 0x000fe20000001880 */
[----:B------:R-:W-:Y:S01]  /*225b0*/  IMAD.MOV.U32 R227, RZ, RZ, R45 ;  /* 0x000000ffffe37224 */ /* 0x000fe200078e002d */
[----:B----4-:R4:W1:Y:S01]  /*225c0*/  LDSM.16.M88.4 R24, [R117] ;  /* 0x000000007518783b */ /* 0x0108620000000200 */
[----:B------:R-:W-:-:S03]  /*225d0*/  IMAD.MOV.U32 R240, RZ, RZ, R44 ;  /* 0x000000fffff07224 */ /* 0x000fc600078e002c */
[----:B------:R1:W1:Y:S02]  /*225e0*/  LDSM.16.M88.4 R44, [R2] ;  /* 0x00000000022c783b */ /* 0x0002640000000200 */
[C---:B---3--:R-:W-:Y:S02]  /*225f0*/  HMMA.16816.F32 R244, R20.reuse, R48, R112 ;  /* 0x0000003014f4723c */ /* 0x048fe40000001870 */
[----:B------:R3:W-:Y:S06]  /*22600*/  LDSM.16.M88.4 R52, [R226] ;  /* 0x00000000e234783b */ /* 0x0007ec0000000200 */
[----:B------:R-:W-:Y:S01]  /*22610*/  HMMA.16816.F32 R232, R20, R50, R96 ;  /* 0x0000003214e8723c */ /* 0x000fe20000001860 */
[----:B------:R-:W3:Y:S01]  /*22620*/  LDSM.16.M88.4 R48, [R138] ;  /* 0x000000008a30783b */ /* 0x000ee20000000200 */
[----:B------:R-:W-:-:S02]  /*22630*/  IMAD.MOV.U32 R196, RZ, RZ, R197 ;  /* 0x000000ffffc47224 */ /* 0x000fc400078e00c5 */
[----:B------:R-:W-:Y:S01]  /*22640*/  IMAD.MOV.U32 R197, RZ, RZ, R198 ;  /* 0x000000ffffc57224 */ /* 0x000fe200078e00c6 */
[----:B------:R-:W-:Y:S01]  /*22650*/  MOV R198, R199 ;  /* 0x000000c700c67202 */ /* 0x000fe20000000f00 */
[----:B------:R-:W-:Y:S01]  /*22660*/  IMAD.MOV.U32 R199, RZ, RZ, R118 ;  /* 0x000000ffffc77224 */ /* 0x000fe200078e0076 */
[----:B------:R-:W-:Y:S01]  /*22670*/  MOV R236, R4 ;  /* 0x0000000400ec7202 */ /* 0x000fe20000000f00 */
[----:B------:R-:W-:Y:S01]  /*22680*/  IMAD.MOV.U32 R243, RZ, RZ, R3 ;  /* 0x000000fffff37224 */ /* 0x000fe200078e0003 */
[----:B----4-:R-:W-:Y:S01]  /*22690*/  HMMA.16816.F32 R116, R20, R42, R100 ;  /* 0x0000002a1474723c */ /* 0x010fe20000001864 */
[----:B------:R-:W-:Y:S01]  /*226a0*/  IMAD.MOV.U32 R239, RZ, RZ, R5 ;  /* 0x000000ffffef7224 */ /* 0x000fe200078e0005 */
[----:B------:R-:W-:Y:S01]  /*226b0*/  MOV R68, R240 ;  /* 0x000000f000447202 */ /* 0x000fe20000000f00 */
[----:B------:R-:W-:Y:S01]  /*226c0*/  IMAD.MOV.U32 R69, RZ, RZ, R241 ;  /* 0x000000ffff457224 */ /* 0x000fe200078e00f1 */
[----:B------:R-:W-:Y:S01]  /*226d0*/  MOV R70, R242 ;  /* 0x000000f200467202 */ /* 0x000fe20000000f00 */
[----:B------:R-:W-:-:S03]  /*226e0*/  IMAD.MOV.U32 R63, RZ, RZ, R243 ;  /* 0x000000ffff3f7224 */ /* 0x000fc600078e00f3 */
[C---:B--2---:R-:W-:Y:S01]  /*226f0*/  HMMA.16816.F32 R40, R20.reuse, R32, R108 ;  /* 0x000000201428723c */ /* 0x044fe2000000186c */
[----:B------:R-:W-:Y:S01]  /*22700*/  MOV R96, R236 ;  /* 0x000000ec00607202 */ /* 0x000fe20000000f00 */
[----:B------:R-:W-:Y:S01]  /*22710*/  IMAD.MOV.U32 R97, RZ, RZ, R237 ;  /* 0x000000ffff617224 */ /* 0x000fe200078e00ed */
[----:B------:R-:W-:Y:S01]  /*22720*/  MOV R98, R238 ;  /* 0x000000ee00627202 */ /* 0x000fe20000000f00 */
[----:B------:R-:W-:Y:S01]  /*22730*/  IMAD.MOV.U32 R99, RZ, RZ, R239 ;  /* 0x000000ffff637224 */ /* 0x000fe200078e00ef */
[----:B------:R-:W-:Y:S01]  /*22740*/  MOV R100, R215 ;  /* 0x000000d700647202 */ /* 0x000fe20000000f00 */
[----:B------:R-:W-:Y:S01]  /*22750*/  IMAD.MOV.U32 R101, RZ, RZ, R214 ;  /* 0x000000ffff657224 */ /* 0x000fe200078e00d6 */
[----:B------:R-:W-:Y:S01]  /*22760*/  MOV R102, R213 ;  /* 0x000000d500667202 */ /* 0x000fe20000000f00 */
[C---:B------:R-:W-:Y:S01]  /*22770*/  HMMA.16816.F32 R240, R20.reuse, R34, R120 ;  /* 0x0000002214f0723c */ /* 0x040fe20000001878 */
[----:B------:R-:W-:Y:S06]  /*22780*/  LDSM.16.M88.4 R32, [R183] ;  /* 0x00000000b720783b */ /* 0x000fec0000000200 */
[----:B------:R-:W-:Y:S01]  /*22790*/  IMAD.MOV.U32 R120, RZ, RZ, R212 ;  /* 0x000000ffff787224 */ /* 0x000fe200078e00d4 */
[----:B-1----:R-:W-:Y:S01]  /*227a0*/  HMMA.16816.F32 R236, R20, R28, R104 ;  /* 0x0000001c14ec723c */ /* 0x002fe20000001868 */
[----:B------:R-:W-:Y:S01]  /*227b0*/  MOV R121, R211 ;  /* 0x000000d300797202 */ /* 0x000fe20000000f00 */
[----:B------:R-:W-:Y:S01]  /*227c0*/  IMAD.MOV.U32 R122, RZ, RZ, R210 ;  /* 0x000000ffff7a7224 */ /* 0x000fe200078e00d2 */
[----:B------:R-:W-:-:S04]  /*227d0*/  MOV R123, R209 ;  /* 0x000000d1007b7202 */ /* 0x000fc80000000f00 */
[----:B------:R-:W-:Y:S01]  /*227e0*/  IMAD.MOV.U32 R107, RZ, RZ, R208 ;  /* 0x000000ffff6b7224 */ /* 0x000fe200078e00d0 */
[C---:B------:R-:W-:Y:S08]  /*227f0*/  HMMA.16816.F32 R212, R20.reuse, R12, R64 ;  /* 0x0000000c14d4723c */ /* 0x040ff00000001840 */
[C---:B------:R-:W-:Y:S01]  /*22800*/  HMMA.16816.F32 R208, R20.reuse, R14, R56 ;  /* 0x0000000e14d0723c */ /* 0x040fe20000001838 */
[----:B------:R-:W1:Y:S01]  /*22810*/  LDSM.16.M88.4 R12, [R186] ;  /* 0x00000000ba0c783b */ /* 0x000e620000000200 */
[----:B------:R-:W-:Y:S01]  /*22820*/  MOV R60, R231 ;  /* 0x000000e7003c7202 */ /* 0x000fe20000000f00 */
[----:B------:R-:W-:Y:S01]  /*22830*/  IMAD.MOV.U32 R61, RZ, RZ, R230 ;  /* 0x000000ffff3d7224 */ /* 0x000fe200078e00e6 */
[----:B------:R-:W-:Y:S01]  /*22840*/  MOV R62, R229 ;  /* 0x000000e5003e7202 */ /* 0x000fe20000000f00 */
[----:B------:R-:W-:Y:S01]  /*22850*/  IMAD.MOV.U32 R103, RZ, RZ, R228 ;  /* 0x000000ffff677224 */ /* 0x000fe200078e00e4 */
[----:B------:R-:W-:Y:S01]  /*22860*/  MOV R108, R219 ;  /* 0x000000db006c7202 */ /* 0x000fe20000000f00 */
[----:B------:R-:W-:Y:S01]  /*22870*/  IMAD.MOV.U32 R71, RZ, RZ, R227 ;  /* 0x000000ffff477224 */ /* 0x000fe200078e00e3 */
[C---:B------:R-:W-:Y:S01]  /*22880*/  HMMA.16816.F32 R228, R20.reuse, R30, R88 ;  /* 0x0000001e14e4723c */ /* 0x040fe20000001858 */
        /* <DEDUP_REMOVED lines=10> */
[----:B---3--:R-:W-:Y:S01]  /*22930*/  HMMA.16816.F32 R224, R20, R24, R84 ;  /* 0x0000001814e0723c */ /* 0x008fe20000001854 */
[----:B------:R-:W-:-:S07]  /*22940*/  IMAD.MOV.U32 R3, RZ, RZ, R42 ;  /* 0x000000ffff037224 */ /* 0x000fce00078e002a */
[C---:B------:R-:W-:Y:S01]  /*22950*/  HMMA.16816.F32 R112, R20.reuse, R46, R80 ;  /* 0x0000002e1470723c */ /* 0x040fe20000001850 */
[----:B------:R-:W2:Y:S01]  /*22960*/  LDSM.16.M88.4 R40, [R183+0x800] ;  /* 0x00080000b728783b */ /* 0x000ea20000000200 */
[----:B------:R-:W-:Y:S01]  /*22970*/  IMAD.MOV.U32 R105, RZ, RZ, R100 ;  /* 0x000000ffff697224 */ /* 0x000fe200078e0064 */
[----:B------:R-:W-:Y:S02]  /*22980*/  MOV R104, R123 ;  /* 0x0000007b00687202 */ /* 0x000fe40000000f00 */
[----:B------:R-:W-:Y:S03]  /*22990*/  LDSM.16.M88.4 R56, [R183+0x2000] ;  /* 0x00200000b738783b */ /* 0x000fe60000000200 */
[C---:B------:R-:W-:Y:S08]  /*229a0*/  HMMA.16816.F32 R216, R20.reuse, R26, R72 ;  /* 0x0000001a14d8723c */ /* 0x040ff00000001848 */
[C---:B------:R-:W-:Y:S08]  /*229b0*/  HMMA.16816.F32 R24, R20.reuse, R50, R96 ;  /* 0x000000321418723c */ /* 0x040ff00000001860 */
[C---:B------:R-:W-:Y:S08]  /*229c0*/  HMMA.16816.F32 R196, R20.reuse, R44, R76 ;  /* 0x0000002c14c4723c */ /* 0x040ff0000000184c */
[C---:B------:R-:W-:Y:S01]  /*229d0*/  HMMA.16816.F32 R28, R20.reuse, R48, R88 ;  /* 0x00000030141c723c */ /* 0x040fe20000001858 */
[----:B------:R-:W-:Y:S07]  /*229e0*/  LDSM.16.M88.4 R48, [R183+0x1800] ;  /* 0x00180000b730783b */ /* 0x000fee0000000200 */
[C---:B------:R-:W-:Y:S08]  /*229f0*/  HMMA.16816.F32 R80, R20.reuse, R54, R124 ;  /* 0x000000361450723c */ /* 0x040ff0000000187c */
[----:B------:R-:W-:Y:S01]  /*22a00*/  HMMA.16816.F32 R96, R20, R52, R92 ;  /* 0x000000341460723c */ /* 0x000fe2000000185c */
[----:B------:R-:W3:Y:S01]  /*22a10*/  LDSM.16.M88.4 R20, [R183+0x3800] ;  /* 0x00380000b714783b */ /* 0x000ee20000000200 */
        /* <DEDUP_REMOVED lines=8> */
[----:B------:R-:W-:Y:S01]  /*22aa0*/  LDSM.16.M88.4 R44, [R183+0x1000] ;  /* 0x00100000b72c783b */ /* 0x000fe20000000200 */
[C---:B-1----:R-:W-:Y:S03]  /*22ab0*/  HMMA.16816.F32 R60, R12.reuse, R34, R24 ;  /* 0x000000220c3c723c */ /* 0x042fe60000001818 */
[----:B------:R-:W1:Y:S04]  /*22ac0*/  LDSM.16.M88.4 R24, [R183+0x3000] ;  /* 0x00300000b718783b */ /* 0x000e680000000200 */
[----:B------:R-:W-:Y:S01]  /*22ad0*/  MOV R34, R36 ;  /* 0x0000002400227202 */ /* 0x000fe20000000f00 */
[C---:B------:R-:W-:Y:S01]  /*22ae0*/  HMMA.16816.F32 R68, R12.reuse, R32, R28 ;  /* 0x000000200c44723c */ /* 0x040fe2000000181c */
[----:B------:R-:W-:Y:S01]  /*22af0*/  IMAD.MOV.U32 R35, RZ, RZ, R19 ;  /* 0x000000ffff237224 */ /* 0x000fe200078e0013 */
[----:B------:R-:W4:Y:S04]  /*22b00*/  LDSM.16.M88.4 R52, [R183+0x5000] ;  /* 0x00500000b734783b */ /* 0x000f280000000200 */
[----:B------:R-:W-:Y:S01]  /*22b10*/  LDSM.16.M88.4 R28, [R183+0x2800] ;  /* 0x00280000b71c783b */ /* 0x000fe20000000200 */
[----:B------:R-:W-:Y:S01]  /*22b20*/  MOV R32, R39 ;  /* 0x0000002700207202 */ /* 0x000fe20000000f00 */
[----:B------:R-:W-:Y:S01]  /*22b30*/  IMAD.MOV.U32 R33, RZ, RZ, R38 ;  /* 0x000000ffff217224 */ /* 0x000fe200078e0026 */
[C---:B--2---:R-:W-:Y:S08]  /*22b40*/  HMMA.16816.F32 R64, R12.reuse, R40, R176 ;  /* 0x000000280c40723c */ /* 0x044ff000000018b0 */
[C---:B---3--:R-:W-:Y:S08]  /*22b50*/  HMMA.16816.F32 R172, R12.reuse, R20, R172 ;  /* 0x000000140cac723c */ /* 0x048ff000000018ac */
[C---:B------:R-:W-:Y:S01]  /*22b60*/  HMMA.16816.F32 R176, R12.reuse, R22, R32 ;  /* 0x000000160cb0723c */ /* 0x040fe20000001820 */
[----:B------:R-:W2:Y:S01]  /*22b70*/  LDSM.16.M88.4 R20, [R183+0x7800] ;  /* 0x00780000b714783b */ /* 0x000ea20000000200 */
[----:B------:R-:W-:Y:S01]  /*22b80*/  MOV R124, R107 ;  /* 0x0000006b007c7202 */ /* 0x000fe20000000f00 */
[----:B------:R-:W-:Y:S01]  /*22b90*/  IMAD.MOV.U32 R125, RZ, RZ, R120 ;  /* 0x000000ffff7d7224 */ /* 0x000fe200078e0078 */
[----:B------:R-:W-:Y:S01]  /*22ba0*/  MOV R126, R121 ;  /* 0x00000079007e7202 */ /* 0x000fe20000000f00 */
[----:B------:R-:W-:Y:S01]  /*22bb0*/  IMAD.MOV.U32 R127, RZ, RZ, R122 ;  /* 0x000000ffff7f7224 */ /* 0x000fe200078e007a */
[----:B------:R-:W-:Y:S01]  /*22bc0*/  MOV R92, R103 ;  /* 0x00000067005c7202 */ /* 0x000fe20000000f00 */
[----:B------:R-:W-:Y:S01]  /*22bd0*/  IMAD.MOV.U32 R123, RZ, RZ, R133 ;  /* 0x000000ffff7b7224 */ /* 0x000fe200078e0085 */
[C---:B------:R-:W-:Y:S01]  /*22be0*/  HMMA.16816.F32 R72, R12.reuse, R42, R192 ;  /* 0x0000002a0c48723c */ /* 0x040fe200000018c0 */
[----:B------:R-:W-:Y:S04]  /*22bf0*/  LDSM.16.M88.4 R40, [R183+0x4800] ;  /* 0x00480000b728783b */ /* 0x000fe80000000200 */
[----:B------:R-:W-:Y:S03]  /*22c00*/  LDSM.16.M88.4 R32, [R183+0x6000] ;  /* 0x00600000b720783b */ /* 0x000fe60000000200 */
[C---:B-1----:R-:W-:Y:S08]  /*22c10*/  HMMA.16816.F32 R124, R12.reuse, R24, R124 ;  /* 0x000000180c7c723c */ /* 0x042ff0000000187c */
[C---:B------:R-:W-:Y:S01]  /*22c20*/  HMMA.16816.F32 R128, R12.reuse, R26, R128 ;  /* 0x0000001a0c80723c */ /* 0x040fe20000001880 */
[----:B------:R-:W-:Y:S07]  /*22c30*/  LDSM.16.M88.4 R24, [R183+0x7000] ;  /* 0x00700000b718783b */ /* 0x000fee0000000200 */
[C---:B------:R-:W-:Y:S08]  /*22c40*/  HMMA.16816.F32 R88, R12.reuse, R48, R88 ;  /* 0x000000300c58723c */ /* 0x040ff00000001858 */
[C---:B------:R-:W-:Y:S01]  /*22c50*/  HMMA.16816.F32 R92, R12.reuse, R50, R92 ;  /* 0x000000320c5c723c */ /* 0x040fe2000000185c */
[----:B------:R-:W1:Y:S07]  /*22c60*/  LDSM.16.M88.4 R48, [R183+0x5800] ;  /* 0x00580000b730783b */ /* 0x000e6e0000000200 */
[----:B------:R-:W-:Y:S01]  /*22c70*/  HMMA.16816.F32 R84, R12, R46, R204 ;  /* 0x0000002e0c54723c */ /* 0x000fe200000018cc */
[----:B------:R-:W-:-:S06]  /*22c80*/  MOV R120, R140 ;  /* 0x0000008c00787202 */ /* 0x000fcc0000000f00 */
[----:B------:R-:W-:Y:S01]  /*22c90*/  MOV R204, R5 ;  /* 0x0000000500cc7202 */ /* 0x000fe20000000f00 */
[----:B------:R-:W-:Y:S01]  /*22ca0*/  IMAD.MOV.U32 R205, RZ, RZ, R4 ;  /* 0x000000ffffcd7224 */ /* 0x000fe200078e0004 */
[----:B------:R-:W-:Y:S01]  /*22cb0*/  MOV R206, R3 ;  /* 0x0000000300ce7202 */ /* 0x000fe20000000f00 */
[----:B------:R-:W-:Y:S01]  /*22cc0*/  IMAD.MOV.U32 R207, RZ, RZ, R2 ;  /* 0x000000ffffcf7224 */ /* 0x000fe200078e0002 */
[----:B----4-:R-:W-:Y:S01]  /*22cd0*/  HMMA.16816.F32 R240, R12, R54, R240 ;  /* 0x000000360cf0723c */ /* 0x010fe200000018f0 */
[----:B------:R-:W3:Y:S01]  /*22ce0*/  S2R R140, SR_TID.X ;  /* 0x00000000008c7919 */ /* 0x000ee20000002100 */
[----:B------:R-:W-:Y:S01]  /*22cf0*/  IMAD.MOV.U32 R121, RZ, RZ, R139 ;  /* 0x000000ffff797224 */ /* 0x000fe200078e008b */
[----:B------:R-:W-:-:S05]  /*22d00*/  MOV R122, R136 ;  /* 0x00000088007a7202 */ /* 0x000fca0000000f00 */
[C---:B------:R-:W-:Y:S08]  /*22d10*/  HMMA.16816.F32 R204, R12.reuse, R52, R204 ;  /* 0x000000340ccc723c */ /* 0x040ff000000018cc */
[C---:B--2---:R-:W-:Y:S08]  /*22d20*/  HMMA.16816.F32 R52, R12.reuse, R22, R80 ;  /* 0x000000160c34723c */ /* 0x044ff00000001850 */
[C---:B------:R-:W-:Y:S01]  /*22d30*/  HMMA.16816.F32 R76, R12.reuse, R44, R200 ;  /* 0x0000002c0c4c723c */ /* 0x040fe200000018c8 */
[----:B------:R-:W2:Y:S07]  /*22d40*/  LDSM.16.M88.4 R44, [R183+0x4000] ;  /* 0x00400000b72c783b */ /* 0x000eae0000000200 */
[C---:B------:R-:W-:Y:S08]  /*22d50*/  HMMA.16816.F32 R108, R12.reuse, R28, R108 ;  /* 0x0000001c0c6c723c */ /* 0x040ff0000000186c */
[----:B------:R-:W-:Y:S01]  /*22d60*/  HMMA.16816.F32 R120, R12, R30, R120 ;  /* 0x0000001e0c78723c */ /* 0x000fe20000001878 */
[----:B------:R-:W4:Y:S01]  /*22d70*/  LDSM.16.M88.4 R28, [R183+0x6800] ;  /* 0x00680000b71c783b */ /* 0x000f220000000200 */
[----:B------:R-:W-:-:S02]  /*22d80*/  FMUL.FTZ R3, R68, R0 ;  /* 0x0000000044037220 */ /* 0x000fc40000410000 */
[----:B------:R-:W-:-:S04]  /*22d90*/  IMAD.MOV.U32 R195, RZ, RZ, R7 ;  /* 0x000000ffffc37224 */ /* 0x000fc800078e0007 */
[C---:B-1----:R-:W-:Y:S01]  /*22da0*/  HMMA.16816.F32 R236, R12.reuse, R48, R236 ;  /* 0x000000300cec723c */ /* 0x042fe200000018ec */
[----:B------:R1:W1:Y:S01]  /*22db0*/  MUFU.TANH R7, R3 ;  /* 0x0000000300077308 */ /* 0x0002620000002400 */
[----:B------:R-:W-:Y:S01]  /*22dc0*/  MOV R106, R101 ;  /* 0x00000065006a7202 */ /* 0x000fe20000000f00 */
[----:B------:R-:W-:Y:S02]  /*22dd0*/  IMAD.MOV.U32 R107, RZ, RZ, R102 ;  /* 0x000000ffff6b7224 */ /* 0x000fe400078e0066 */
[----:B------:R-:W-:Y:S01]  /*22de0*/  IMAD.MOV.U32 R103, RZ, RZ, R221 ;  /* 0x000000ffff677224 */ /* 0x000fe200078e00dd */
[----:B------:R-:W-:Y:S02]  /*22df0*/  MOV R192, R18 ;  /* 0x0000001200c07202 */ /* 0x000fe40000000f00 */
[----:B------:R-:W-:Y:S01]  /*22e00*/  HMMA.16816.F32 R200, R12, R40, R244 ;  /* 0x000000280cc8723c */ /* 0x000fe200000018f4 */
[----:B------:R-:W-:Y:S01]  /*22e10*/  IMAD.MOV.U32 R193, RZ, RZ, R11 ;  /* 0x000000ffffc17224 */ /* 0x000fe200078e000b */
[----:B------:R-:W-:Y:S01]  /*22e20*/  MOV R194, R10 ;  /* 0x0000000a00c27202 */ /* 0x000fe20000000f00 */
[----:B------:R-:W-:-:S05]  /*22e30*/  DEPBAR.LE SB0, 0x0 ;  /* 0x000080000000791a */ /* 0x000fca0000000000 */
[----:B------:R-:W-:Y:S01]  /*22e40*/  HMMA.16816.F32 R40, R12, R42, R232 ;  /* 0x0000002a0c28723c */ /* 0x000fe200000018e8 */
[----:B-1----:R-:W-:-:S07]  /*22e50*/  FMUL.FTZ R3, R69, R0 ;  /* 0x0000000045037220 */ /* 0x002fce0000410000 */
[----:B------:R-:W-:Y:S01]  /*22e60*/  HMMA.16816.F32 R232, R12, R26, R112 ;  /* 0x0000001a0ce8723c */ /* 0x000fe20000001870 */
[----:B------:R-:W-:-:S06]  /*22e70*/  IMAD.MOV.U32 R49, RZ, RZ, R54 ;  /* 0x000000ffff317224 */ /* 0x000fcc00078e0036 */
[----:B---3--:R-:W-:Y:S02]  /*22e80*/  IMAD.SHL.U32 R115, R140, 0x2, RZ ;  /* 0x000000028c737824 */ /* 0x008fe400078e00ff */
[----:B------:R-:W-:Y:S02]  /*22e90*/  IMAD.MOV.U32 R140, RZ, RZ, R52 ;  /* 0x000000ffff8c7224 */ /* 0x000fe400078e0034 */
[----:B------:R1:W-:Y:S01]  /*22ea0*/  MUFU.TANH R52, R3 ;  /* 0x0000000300347308 */ /* 0x0003e20000002400 */
[----:B------:R-:W-:Y:S01]  /*22eb0*/  IMAD.MOV.U32 R101, RZ, RZ, R249 ;  /* 0x000000ffff657224 */ /* 0x000fe200078e00f9 */
[----:B------:R-:W-:Y:S01]  /*22ec0*/  MOV R102, R248 ;  /* 0x000000f800667202 */ /* 0x000fe20000000f00 */
[----:B------:R-:W-:Y:S01]  /*22ed0*/  HMMA.16816.F32 R244, R12, R20, R96 ;  /* 0x000000140cf4723c */ /* 0x000fe20000001860 */
[----:B-1----:R-:W-:-:S04]  /*22ee0*/  FMUL.FTZ R3, R70, R0 ;  /* 0x0000000046037220 */ /* 0x002fc80000410000 */
[----:B------:R1:W-:Y:S03]  /*22ef0*/  MUFU.TANH R54, R3 ;  /* 0x0000000300367308 */ /* 0x0003e60000002400 */
[----:B------:R-:W-:Y:S01]  /*22f00*/  HMMA.16816.F32 R100, R12, R56, R100 ;  /* 0x000000380c64723c */ /* 0x000fe20000001864 */
[----:B-1----:R-:W-:-:S04]  /*22f10*/  FMUL.FTZ R3, R71, R0 ;  /* 0x0000000047037220 */ /* 0x002fc80000410000 */
[----:B------:R1:W-:Y:S03]  /*22f20*/  MUFU.TANH R36, R3 ;  /* 0x0000000300247308 */ /* 0x0003e60000002400 */
[----:B--2---:R-:W-:Y:S01]  /*22f30*/  HMMA.16816.F32 R192, R12, R44, R192 ;  /* 0x0000002c0cc0723c */ /* 0x004fe200000018c0 */
[----:B-1----:R-:W-:-:S04]  /*22f40*/  FMUL.FTZ R3, R60, R0 ;  /* 0x000000003c037220 */ /* 0x002fc80000410000 */
[----:B------:R1:W-:Y:S03]  /*22f50*/  MUFU.TANH R21, R3 ;  /* 0x0000000300157308 */ /* 0x0003e60000002400 */
[----:B------:R-:W-:Y:S01]  /*22f60*/  HMMA.16816.F32 R104, R12, R58, R104 ;  /* 0x0000003a0c68723c */ /* 0x000fe20000001868 */
[----:B-1----:R-:W-:-:S04]  /*22f70*/  FMUL.FTZ R3, R61, R0 ;  /* 0x000000003d037220 */ /* 0x002fc80000410000 */
[----:B------:R1:W-:Y:S03]  /*22f80*/  MUFU.TANH R57, R3 ;  /* 0x0000000300397308 */ /* 0x0003e60000002400 */
[C---:B------:R-:W-:Y:S08]  /*22f90*/  HMMA.16816.F32 R44, R12.reuse, R46, R116 ;  /* 0x0000002e0c2c723c */ /* 0x040ff00000001874 */
[----:B------:R-:W-:Y:S01]  /*22fa0*/  HMMA.16816.F32 R228, R12, R50, R228 ;  /* 0x000000320ce4723c */ /* 0x000fe200000018e4 */
[----:B-1----:R-:W-:-:S07]  /*22fb0*/  FMUL.FTZ R3, R62, R0 ;  /* 0x000000003e037220 */ /* 0x002fce0000410000 */
[C---:B------:R-:W-:Y:S08]  /*22fc0*/  HMMA.16816.F32 R224, R12.reuse, R32, R224 ;  /* 0x000000200ce0723c */ /* 0x040ff000000018e0 */
[C---:B------:R-:W-:Y:S08]  /*22fd0*/  HMMA.16816.F32 R216, R12.reuse, R34, R216 ;  /* 0x000000220cd8723c */ /* 0x040ff000000018d8 */
[C---:B----4-:R-:W-:Y:S08]  /*22fe0*/  HMMA.16816.F32 R212, R12.reuse, R28, R212 ;  /* 0x0000001c0cd4723c */ /* 0x050ff000000018d4 */
[C---:B------:R-:W-:Y:S08]  /*22ff0*/  HMMA.16816.F32 R208, R12.reuse, R30, R208 ;  /* 0x0000001e0cd0723c */ /* 0x040ff000000018d0 */
[----:B------:R-:W-:Y:S01]  /*23000*/  HMMA.16816.F32 R196, R12, R24, R196 ;  /* 0x000000180cc4723c */ /* 0x000fe200000018c4 */
[----:B------:R1:W-:Y:S01]  /*23010*/  MUFU.TANH R12, R3 ;  /* 0x00000003000c7308 */ /* 0x0003e20000002400 */
[----:B------:R-:W-:Y:S01]  /*23020*/  MOV R2, R53 ;  /* 0x0000003500027202 */ /* 0x000fe20000000f00 */
[----:B-1----:R-:W-:-:S06]  /*23030*/  FMUL.FTZ R3, R63, R0 ;  /* 0x000000003f037220 */ /* 0x002fcc0000410000 */
[----:B------:R1:W-:Y:S02]  /*23040*/  MUFU.TANH R51, R3 ;  /* 0x0000000300337308 */ /* 0x0003e40000002400 */
        /* <DEDUP_REMOVED lines=41> */
[----:B------:R1:W3:Y:S02]  /*232e0*/  MUFU.TANH R48, R3 ;  /* 0x0000000300307308 */ /* 0x0002e40000002400 */
[----:B-1----:R-:W-:-:S06]  /*232f0*/  FMUL.FTZ R3, R92, R0 ;  /* 0x000000005c037220 */ /* 0x002fcc0000410000 */
[----:B------:R1:W-:Y:S01]  /*23300*/  MUFU.TANH R90, R3 ;  /* 0x00000003005a7308 */ /* 0x0003e20000002400 */
[----:B--2---:R-:W-:Y:S01]  /*23310*/  MOV R92, R15 ;  /* 0x0000000f005c7202 */ /* 0x004fe20000000f00 */
        /* <DEDUP_REMOVED lines=39> */
[----:B------:R1:W4:Y:S02]  /*23590*/  MUFU.TANH R65, R3 ;  /* 0x0000000300417308 */ /* 0x0003240000002400 */
[----:B-1----:R-:W-:-:S06]  /*235a0*/  FMUL.FTZ R3, R124, R0 ;  /* 0x000000007c037220 */ /* 0x002fcc0000410000 */
[----:B------:R1:W-:Y:S02]  /*235b0*/  MUFU.TANH R79, R3 ;  /* 0x00000003004f7308 */ /* 0x0003e40000002400 */
[----:B-1----:R-:W-:-:S06]  /*235c0*/  FMUL.FTZ R3, R125, R0 ;  /* 0x000000007d037220 */ /* 0x002fcc0000410000 */
[----:B------:R1:W1:Y:S01]  /*235d0*/  MUFU.TANH R71, R3 ;  /* 0x0000000300477308 */ /* 0x0002620000002400 */
[----:B------:R-:W-:Y:S01]  /*235e0*/  MOV R139, R37 ;  /* 0x00000025008b7202 */ /* 0x000fe20000000f00 */
        /* <DEDUP_REMOVED lines=51> */
[----:B------:R1:W-:Y:S01]  /*23920*/  MUFU.TANH R173, R3 ;  /* 0x0000000300ad7308 */ /* 0x0003e20000002400 */
[----:B------:R-:W-:Y:S01]  /*23930*/  IMAD.MOV.U32 R200, RZ, RZ, R52 ;  /* 0x000000ffffc87224 */ /* 0x000fe200078e0034 */
[----:B------:R-:W-:Y:S01]  /*23940*/  MOV R52, R58 ;  /* 0x0000003a00347202 */ /* 0x000fe20000000f00 */
        /* <DEDUP_REMOVED lines=13> */
[----:B-1----:R-:W-:Y:S02]  /*23a20*/  FMUL.FTZ R3, R204, R0 ;  /* 0x00000000cc037220 */ /* 0x002fe40000410000 */
[----:B--2---:R-:W-:Y:S01]  /*23a30*/  IMAD.MOV.U32 R204, RZ, RZ, R95 ;  /* 0x000000ffffcc7224 */ /* 0x004fe200078e005f */
[----:B------:R-:W-:Y:S01]  /*23a40*/  MOV R95, R94 ;  /* 0x0000005e005f7202 */ /* 0x000fe20000000f00 */
[----:B------:R-:W-:Y:S01]  /*23a50*/  IMAD.MOV.U32 R94, RZ, RZ, R93 ;  /* 0x000000ffff5e7224 */ /* 0x000fe200078e005d */
[----:B------:R-:W-:Y:S01]  /*23a60*/  MOV R93, R92 ;  /* 0x0000005c005d7202 */ /* 0x000fe20000000f00 */
[----:B------:R-:W-:Y:S01]  /*23a70*/  IMAD.MOV.U32 R92, RZ, RZ, R91 ;  /* 0x000000ffff5c7224 */ /* 0x000fe200078e005b */
[----:B------:R-:W-:Y:S01]  /*23a80*/  MOV R91, R72 ;  /* 0x00000048005b7202 */ /* 0x000fe20000000f00 */
[----:B------:R-:W-:-:S02]  /*23a90*/  IMAD.MOV.U32 R72, RZ, RZ, R54 ;  /* 0x000000ffff487224 */ /* 0x000fc400078e0036 */
        /* <DEDUP_REMOVED lines=13> */
[----:B-1----:R-:W-:Y:S01]  /*23b70*/  FMUL.FTZ R3, R242, R0 ;  /* 0x00000000f2037220 */ /* 0x002fe20000410000 */
[----:B------:R-:W-:-:S04]  /*23b80*/  MOV R242, R51 ;  /* 0x0000003300f27202 */ /* 0x000fc80000000f00 */
[----:B------:R1:W-:Y:S01]  /*23b90*/  MUFU.TANH R51, R3 ;  /* 0x0000000300337308 */ /* 0x0003e20000002400 */
[----:B------:R-:W2:Y:S01]  /*23ba0*/  S2R R116, SR_TID.X ;  /* 0x0000000000747919 */ /* 0x000ea20000002100 */
[----:B------:R-:W-:Y:S02]  /*23bb0*/  IMAD.MOV.U32 R240, RZ, RZ, R57 ;  /* 0x000000fffff07224 */ /* 0x000fe400078e0039 */
[-C--:B-1----:R-:W-:Y:S02]  /*23bc0*/  FMUL.FTZ R3, R236, R0.reuse ;  /* 0x00000000ec037220 */ /* 0x082fe40000410000 */
[----:B------:R-:W-:Y:S02]  /*23bd0*/  IMAD.MOV.U32 R236, RZ, RZ, R53 ;  /* 0x000000ffffec7224 */ /* 0x000fe400078e0035 */
[----:B------:R1:W-:Y:S02]  /*23be0*/  MUFU.TANH R53, R3 ;  /* 0x0000000300357308 */ /* 0x0003e40000002400 */
[----:B-1----:R-:W-:-:S06]  /*23bf0*/  FMUL.FTZ R3, R238, R0 ;  /* 0x00000000ee037220 */ /* 0x002fcc0000410000 */
[----:B------:R1:W-:Y:S02]  /*23c00*/  MUFU.TANH R52, R3 ;  /* 0x0000000300347308 */ /* 0x0003e40000002400 */
[----:B-1----:R-:W-:-:S06]  /*23c10*/  FMUL.FTZ R3, R228, R0 ;  /* 0x00000000e4037220 */ /* 0x002fcc0000410000 */
[----:B------:R1:W-:Y:S01]  /*23c20*/  MUFU.TANH R57, R3 ;  /* 0x0000000300397308 */ /* 0x0003e20000002400 */
[----:B------:R-:W-:Y:S02]  /*23c30*/  IMAD.MOV.U32 R201, RZ, RZ, R91 ;  /* 0x000000ffffc97224 */ /* 0x000fe400078e005b */
[----:B------:R-:W-:Y:S02]  /*23c40*/  IMAD.MOV.U32 R91, RZ, RZ, R60 ;  /* 0x000000ffff5b7224 */ /* 0x000fe400078e003c */
[----:B-1----:R-:W-:Y:S01]  /*23c50*/  FMUL.FTZ R3, R230, R0 ;  /* 0x00000000e6037220 */ /* 0x002fe20000410000 */
[----:B------:R-:W-:-:S03]  /*23c60*/  MOV R230, R59 ;  /* 0x0000003b00e67202 */ /* 0x000fc60000000f00 */
[----:B------:R1:W-:Y:S02]  /*23c70*/  MUFU.TANH R59, R3 ;  /* 0x00000003003b7308 */ /* 0x0003e40000002400 */
[----:B-1----:R-:W-:Y:S02]  /*23c80*/  FMUL.FTZ R3, R224, R0 ;  /* 0x00000000e0037220 */ /* 0x002fe40000410000 */
[----:B------:R-:W-:-:S04]  /*23c90*/  IMAD.MOV.U32 R224, RZ, RZ, R61 ;  /* 0x000000ffffe07224 */ /* 0x000fc800078e003d */
[----:B------:R1:W-:Y:S01]  /*23ca0*/  MUFU.TANH R61, R3 ;  /* 0x00000003003d7308 */ /* 0x0003e20000002400 */
[----:B--2---:R-:W-:Y:S01]  /*23cb0*/  SHF.L.U32 R116, R116, 0x1, RZ ;  /* 0x0000000174747819 */ /* 0x004fe200000006ff */
[----:B-1----:R-:W-:-:S06]  /*23cc0*/  FMUL.FTZ R3, R226, R0 ;  /* 0x00000000e2037220 */ /* 0x002fcc0000410000 */
[----:B------:R1:W-:Y:S01]  /*23cd0*/  MUFU.TANH R60, R3 ;  /* 0x00000003003c7308 */ /* 0x0003e20000002400 */
[----:B------:R-:W-:Y:S01]  /*23ce0*/  IMAD.SHL.U32 R56, R9, 0x100, RZ ;  /* 0x0000010009387824 */ /* 0x000fe200078e00ff */
[----:B------:R-:W-:Y:S01]  /*23cf0*/  LOP3.LUT R116, R116, 0x6, RZ, 0xc0, !PT ;  /* 0x0000000674747812 */ /* 0x000fe200078ec0ff */
[----:B-1----:R-:W-:Y:S01]  /*23d00*/  FMUL.FTZ R3, R216, R0 ;  /* 0x00000000d8037220 */ /* 0x002fe20000410000 */
[----:B------:R-:W-:-:S04]  /*23d10*/  MOV R216, R63 ;  /* 0x0000003f00d87202 */ /* 0x000fc80000000f00 */
[----:B------:R1:W-:Y:S01]  /*23d20*/  MUFU.TANH R63, R3 ;  /* 0x00000003003f7308 */ /* 0x0003e20000002400 */
[----:B------:R-:W-:Y:S02]  /*23d30*/  MOV R226, R67 ;  /* 0x0000004300e27202 */ /* 0x000fe40000000f00 */
[--C-:B------:R-:W-:Y:S01]  /*23d40*/  LOP3.LUT R5, R56, 0x8, R116.reuse, 0xfe, !PT ;  /* 0x0000000838057812 */ /* 0x100fe200078efe74 */
[-C--:B-1----:R-:W-:Y:S02]  /*23d50*/  FMUL.FTZ R3, R218, R0.reuse ;  /* 0x00000000da037220 */ /* 0x082fe40000410000 */
[----:B----4-:R-:W-:Y:S02]  /*23d60*/  IMAD.MOV.U32 R218, RZ, RZ, R65 ;  /* 0x000000ffffda7224 */ /* 0x010fe400078e0041 */
[----:B------:R1:W-:Y:S01]  /*23d70*/  MUFU.TANH R65, R3 ;  /* 0x0000000300417308 */ /* 0x0003e20000002400 */
[----:B------:R-:W-:Y:S01]  /*23d80*/  LOP3.LUT R4, R56, 0x10, R116, 0xfe, !PT ;  /* 0x0000001038047812 */ /* 0x000fe200078efe74 */
[----:B-1----:R-:W-:-:S06]  /*23d90*/  FMUL.FTZ R3, R212, R0 ;  /* 0x00000000d4037220 */ /* 0x002fcc0000410000 */
[----:B------:R1:W-:Y:S01]  /*23da0*/  MUFU.TANH R67, R3 ;  /* 0x0000000300437308 */ /* 0x0003e20000002400 */
[----:B------:R-:W-:-:S07]  /*23db0*/  MOV R212, R66 ;  /* 0x0000004200d47202 */ /* 0x000fce0000000f00 */
[----:B------:R-:W2:Y:S01]  /*23dc0*/  I2F R221, R5 ;  /* 0x0000000500dd7306 */ /* 0x000ea20000201400 */
[----:B-1----:R-:W-:-:S07]  /*23dd0*/  FMUL.FTZ R3, R214, R0 ;  /* 0x00000000d6037220 */ /* 0x002fce0000410000 */
[----:B------:R1:W-:Y:S01]  /*23de0*/  MUFU.TANH R66, R3 ;  /* 0x0000000300427308 */ /* 0x0003e20000002400 */
[----:B------:R-:W-:Y:S01]  /*23df0*/  LOP3.LUT R10, R56, 0x18, R116, 0xfe, !PT ;  /* 0x00000018380a7812 */ /* 0x000fe200078efe74 */
[----:B------:R-:W-:-:S06]  /*23e00*/  IMAD.MOV.U32 R214, RZ, RZ, R71 ;  /* 0x000000ffffd67224 */ /* 0x000fcc00078e0047 */
[----:B------:R-:W3:Y:S01]  /*23e10*/  I2F R136, R4 ;  /* 0x0000000400887306 */ /* 0x000ee20000201400 */
[----:B-1----:R-:W-:Y:S01]  /*23e20*/  FMUL.FTZ R3, R208, R0 ;  /* 0x00000000d0037220 */ /* 0x002fe20000410000 */
[----:B------:R-:W-:-:S06]  /*23e30*/  MOV R208, R70 ;  /* 0x0000004600d07202 */ /* 0x000fcc0000000f00 */
[----:B------:R1:W-:Y:S01]  /*23e40*/  MUFU.TANH R70, R3 ;  /* 0x0000000300467308 */ /* 0x0003e20000002400 */
[----:B------:R-:W-:Y:S02]  /*23e50*/  LOP3.LUT R11, R56, 0x20, R116, 0xfe, !PT ;  /* 0x00000020380b7812 */ /* 0x000fe400078efe74 */
[----:B------:R-:W-:-:S05]  /*23e60*/  MOV R203, R72 ;  /* 0x0000004800cb7202 */ /* 0x000fca0000000f00 */
[----:B------:R-:W4:Y:S01]  /*23e70*/  I2F R133, R10 ;  /* 0x0000000a00857306 */ /* 0x000f220000201400 */
[----:B-1----:R-:W-:-:S07]  /*23e80*/  FMUL.FTZ R3, R210, R0 ;  /* 0x00000000d2037220 */ /* 0x002fce0000410000 */
[----:B------:R1:W-:Y:S01]  /*23e90*/  MUFU.TANH R71, R3 ;  /* 0x0000000300477308 */ /* 0x0003e20000002400 */
[-C--:B------:R-:W-:Y:S02]  /*23ea0*/  ISETP.GE.AND P3, PT, R5, R8.reuse, PT ;  /* 0x000000080500720c */ /* 0x080fe40003f66270 */
[C---:B------:R-:W-:Y:S02]  /*23eb0*/  ISETP.GE.AND P5, PT, R4.reuse, R8, PT ;  /* 0x000000080400720c */ /* 0x040fe40003fa6270 */
[----:B------:R-:W-:Y:S01]  /*23ec0*/  ISETP.GE.AND P6, PT, R4, R6, PT ;  /* 0x000000060400720c */ /* 0x000fe20003fc6270 */
[----:B--2---:R-:W-:Y:S02]  /*23ed0*/  FFMA.FTZ R4, R132, R221, R12 ;  /* 0x000000dd84047223 */ /* 0x004fe4000001000c */
[----:B------:R-:W2:Y:S01]  /*23ee0*/  I2F R119, R11 ;  /* 0x0000000b00777306 */ /* 0x000ea20000201400 */
[----:B-1----:R-:W-:-:S07]  /*23ef0*/  FMUL.FTZ R3, R196, R0 ;  /* 0x00000000c4037220 */ /* 0x002fce0000410000 */
[----:B------:R1:W-:Y:S01]  /*23f00*/  MUFU.TANH R72, R3 ;  /* 0x0000000300487308 */ /* 0x0003e20000002400 */
[C-C-:B------:R-:W-:Y:S02]  /*23f10*/  LOP3.LUT R18, R56.reuse, 0x28, R116.reuse, 0xfe, !PT ;  /* 0x0000002838127812 */ /* 0x140fe400078efe74 */
[----:B------:R-:W-:Y:S02]  /*23f20*/  LOP3.LUT R32, R56, 0x30, R116, 0xfe, !PT ;  /* 0x0000003038207812 */ /* 0x000fe400078efe74 */
[----:B------:R-:W-:-:S03]  /*23f30*/  MOV R193, R94 ;  /* 0x0000005e00c17202 */ /* 0x000fc60000000f00 */
[----:B------:R-:W2:Y:S01]  /*23f40*/  I2F R33, R18 ;  /* 0x0000001200217306 */ /* 0x000ea20000201400 */
[----:B-1----:R-:W-:Y:S01]  /*23f50*/  FFMA.FTZ R3, R132, R221, R21 ;  /* 0x000000dd84037223 */ /* 0x002fe20000010015 */
[----:B------:R-:W-:-:S04]  /*23f60*/  MOV R221, R91 ;  /* 0x0000005b00dd7202 */ /* 0x000fc80000000f00 */
[----:B------:R-:W-:Y:S01]  /*23f70*/  FSEL R91, R3, -INF , !P3 ;  /* 0xff800000035b7808 */ /* 0x000fe20005800000 */
[----:B---3--:R-:W-:Y:S01]  /*23f80*/  FFMA.FTZ R3, R132, R136, R114 ;  /* 0x0000008884037223 */ /* 0x008fe20000010072 */
[----:B------:R-:W-:Y:S01]  /*23f90*/  ISETP.GE.AND P4, PT, R10, R8, PT ;  /* 0x000000080a00720c */ /* 0x000fe20003f86270 */
[----:B------:R-:W1:Y:S03]  /*23fa0*/  I2F R117, R32 ;  /* 0x0000002000757306 */ /* 0x000e660000201400 */
[----:B------:R-:W-:Y:S01]  /*23fb0*/  FSEL R94, R3, -INF , !P5 ;  /* 0xff800000035e7808 */ /* 0x000fe20006800000 */
[----:B----4-:R-:W-:Y:S01]  /*23fc0*/  FFMA.FTZ R3, R132, R133, R113 ;  /* 0x0000008584037223 */ /* 0x010fe20000010071 */
[----:B------:R-:W-:Y:S01]  /*23fd0*/  ISETP.GE.AND P1, PT, R5, R6, PT ;  /* 0x000000060500720c */ /* 0x000fe20003f26270 */
[----:B------:R-:W-:Y:S01]  /*23fe0*/  IMAD.MOV.U32 R192, RZ, RZ, R95 ;  /* 0x000000ffffc07224 */ /* 0x000fe200078e005f */
[----:B------:R-:W-:Y:S01]  /*23ff0*/  LOP3.LUT R34, R56, 0x38, R116, 0xfe, !PT ;  /* 0x0000003838227812 */ /* 0x000fe200078efe74 */
[----:B------:R-:W-:Y:S01]  /*24000*/  IMAD.MOV.U32 R114, RZ, RZ, R89 ;  /* 0x000000ffff727224 */ /* 0x000fe200078e0059 */
[----:B------:R-:W-:Y:S01]  /*24010*/  FSEL R95, R3, -INF , !P4 ;  /* 0xff800000035f7808 */ /* 0x000fe20006000000 */
[----:B--2---:R-:W-:Y:S01]  /*24020*/  FFMA.FTZ R3, R132, R119, R31 ;  /* 0x0000007784037223 */ /* 0x004fe2000001001f */
[----:B------:R-:W-:Y:S01]  /*24030*/  FSEL R89, R4, -INF , !P1 ;  /* 0xff80000004597808 */ /* 0x000fe20004800000 */
[----:B------:R-:W-:Y:S01]  /*24040*/  FFMA.FTZ R5, R132, R136, R30 ;  /* 0x0000008884057223 */ /* 0x000fe2000001001e */
[----:B------:R-:W-:Y:S01]  /*24050*/  ISETP.GE.AND P1, PT, R11, R8, PT ;  /* 0x000000080b00720c */ /* 0x000fe20003f26270 */
[----:B------:R-:W2:Y:S01]  /*24060*/  I2F R37, R34 ;  /* 0x0000002200257306 */ /* 0x000ea20000201400 */
[----:B------:R-:W-:-:S02]  /*24070*/  LOP3.LUT R35, R56, 0x40, R116, 0xfe, !PT ;  /* 0x0000004038237812 */ /* 0x000fc400078efe74 */
[----:B------:R-:W-:Y:S02]  /*24080*/  MOV R228, R100 ;  /* 0x0000006400e47202 */ /* 0x000fe40000000f00 */
[----:B------:R-:W-:Y:S02]  /*24090*/  MOV R202, R92 ;  /* 0x0000005c00ca7202 */ /* 0x000fe40000000f00 */
[----:B------:R-:W-:Y:S01]  /*240a0*/  FSEL R100, R3, -INF , !P1 ;  /* 0xff80000003647808 */ /* 0x000fe20004800000 */
[C---:B------:R-:W-:Y:S01]  /*240b0*/  FFMA.FTZ R3, R132.reuse, R33, R99 ;  /* 0x0000002184037223 */ /* 0x040fe20000010063 */
[----:B------:R-:W-:Y:S01]  /*240c0*/  FSEL R92, R5, -INF , !P6 ;  /* 0xff800000055c7808 */ /* 0x000fe20007000000 */
[----:B------:R-:W-:Y:S01]  /*240d0*/  FFMA.FTZ R4, R132, R133, R29 ;  /* 0x0000008584047223 */ /* 0x000fe2000001001d */
[----:B------:R-:W-:Y:S01]  /*240e0*/  ISETP.GE.AND P6, PT, R18, R8, PT ;  /* 0x000000081200720c */ /* 0x000fe20003fc6270 */
[----:B------:R-:W3:Y:S01]  /*240f0*/  I2F R39, R35 ;  /* 0x0000002300277306 */ /* 0x000ee20000201400 */
[----:B------:R-:W-:Y:S01]  /*24100*/  ISETP.GE.AND P3, PT, R10, R6, PT ;  /* 0x000000060a00720c */ /* 0x000fe20003f66270 */
[----:B------:R-:W-:Y:S01]  /*24110*/  IMAD.MOV.U32 R195, RZ, RZ, R93 ;  /* 0x000000ffffc37224 */ /* 0x000fe200078e005d */
[----:B------:R-:W-:-:S02]  /*24120*/  LOP3.LUT R28, R56, 0x48, R116, 0xfe, !PT ;  /* 0x00000048381c7812 */ /* 0x000fc400078efe74 */
[----:B------:R-:W-:Y:S02]  /*24130*/  MOV R238, R101 ;  /* 0x0000006500ee7202 */ /* 0x000fe40000000f00 */
[----:B------:R-:W-:Y:S01]  /*24140*/  FSEL R101, R3, -INF , !P6 ;  /* 0xff80000003657808 */ /* 0x000fe20007000000 */
[C---:B-1----:R-:W-:Y:S01]  /*24150*/  FFMA.FTZ R3, R132.reuse, R117, R98 ;  /* 0x0000007584037223 */ /* 0x042fe20000010062 */
[----:B------:R-:W-:Y:S01]  /*24160*/  LOP3.LUT R115, R115, 0x6, RZ, 0xc0, !PT ;  /* 0x0000000673737812 */ /* 0x000fe200078ec0ff */
[----:B------:R-:W-:Y:S01]  /*24170*/  FFMA.FTZ R5, R132, R119, R14 ;  /* 0x0000007784057223 */ /* 0x000fe2000001000e */
[----:B------:R-:W-:Y:S01]  /*24180*/  FSEL R93, R4, -INF , !P3 ;  /* 0xff800000045d7808 */ /* 0x000fe20005800000 */
[----:B------:R-:W1:Y:S01]  /*24190*/  I2F R116, R28 ;  /* 0x0000001c00747306 */ /* 0x000e620000201400 */
[----:B------:R-:W-:Y:S02]  /*241a0*/  ISETP.GE.AND P3, PT, R32, R8, PT ;  /* 0x000000082000720c */ /* 0x000fe40003f66270 */
[----:B------:R-:W-:-:S02]  /*241b0*/  ISETP.GE.AND P5, PT, R11, R6, PT ;  /* 0x000000060b00720c */ /* 0x000fc40003fa6270 */
[----:B------:R-:W-:Y:S02]  /*241c0*/  LOP3.LUT R24, R56, 0x50, R115, 0xfe, !PT ;  /* 0x0000005038187812 */ /* 0x000fe400078efe73 */
[----:B------:R-:W-:Y:S01]  /*241d0*/  FSEL R103, R3, -INF , !P3 ;  /* 0xff80000003677808 */ /* 0x000fe20005800000 */
[C---:B--2---:R-:W-:Y:S01]  /*241e0*/  FFMA.FTZ R3, R132.reuse, R37, R90 ;  /* 0x0000002584037223 */ /* 0x044fe2000001005a */
[----:B------:R-:W-:Y:S01]  /*241f0*/  FSEL R99, R5, -INF , !P5 ;  /* 0xff80000005637808 */ /* 0x000fe20006800000 */
[----:B------:R-:W-:Y:S01]  /*24200*/  FFMA.FTZ R4, R132, R33, R13 ;  /* 0x0000002184047223 */ /* 0x000fe2000001000d */
[----:B------:R-:W-:Y:S01]  /*24210*/  ISETP.GE.AND P5, PT, R34, R8, PT ;  /* 0x000000082200720c */ /* 0x000fe20003fa6270 */
[----:B------:R-:W2:Y:S01]  /*24220*/  I2F R112, R24 ;  /* 0x0000001800707306 */ /* 0x000ea20000201400 */
[----:B------:R-:W-:Y:S01]  /*24230*/  ISETP.GE.AND P4, PT, R18, R6, PT ;  /* 0x000000061200720c */ /* 0x000fe20003f86270 */
[----:B------:R-:W-:Y:S01]  /*24240*/  IMAD.MOV.U32 R196, RZ, RZ, R7 ;  /* 0x000000ffffc47224 */ /* 0x000fe200078e0007 */
[----:B------:R-:W-:Y:S01]  /*24250*/  LOP3.LUT R19, R56, 0x58, R115, 0xfe, !PT ;  /* 0x0000005838137812 */ /* 0x000fe200078efe73 */
[----:B------:R-:W-:Y:S01]  /*24260*/  FFMA.FTZ R5, R132, R117, R97 ;  /* 0x0000007584057223 */ /* 0x000fe20000010061 */
[----:B------:R-:W-:-:S02]  /*24270*/  MOV R207, R9 ;  /* 0x0000000900cf7202 */ /* 0x000fc40000000f00 */
[----:B------:R-:W-:Y:S01]  /*24280*/  FSEL R105, R3, -INF , !P5 ;  /* 0xff80000003697808 */ /* 0x000fe20006800000 */
[----:B---3--:R-:W-:Y:S01]  /*24290*/  FFMA.FTZ R3, R132, R39, R88 ;  /* 0x0000002784037223 */ /* 0x008fe20000010058 */
[C-C-:B------:R-:W-:Y:S02]  /*242a0*/  LOP3.LUT R25, R56.reuse, 0x60, R115.reuse, 0xfe, !PT ;  /* 0x0000006038197812 */ /* 0x140fe400078efe73 */
[C-C-:B------:R-:W-:Y:S02]  /*242b0*/  LOP3.LUT R22, R56.reuse, 0x68, R115.reuse, 0xfe, !PT ;  /* 0x0000006838167812 */ /* 0x140fe400078efe73 */
[C-C-:B------:R-:W-:Y:S02]  /*242c0*/  LOP3.LUT R26, R56.reuse, 0x70, R115.reuse, 0xfe, !PT ;  /* 0x00000070381a7812 */ /* 0x140fe400078efe73 */
[C-C-:B------:R-:W-:Y:S02]  /*242d0*/  LOP3.LUT R7, R56.reuse, 0x78, R115.reuse, 0xfe, !PT ;  /* 0x0000007838077812 */ /* 0x140fe400078efe73 */
[----:B------:R-:W-:-:S02]  /*242e0*/  LOP3.LUT R9, R56, 0x80, R115, 0xfe, !PT ;  /* 0x0000008038097812 */ /* 0x000fc400078efe73 */
[C-C-:B------:R-:W-:Y:S02]  /*242f0*/  LOP3.LUT R12, R56.reuse, 0x88, R115.reuse, 0xfe, !PT ;  /* 0x00000088380c7812 */ /* 0x140fe400078efe73 */
[----:B------:R-:W-:Y:S02]  /*24300*/  LOP3.LUT R11, R56, 0x90, R115, 0xfe, !PT ;  /* 0x00000090380b7812 */ /* 0x000fe400078efe73 */
[----:B------:R-:W-:Y:S01]  /*24310*/  FSEL R97, R4, -INF , !P4 ;  /* 0xff80000004617808 */ /* 0x000fe20006000000 */
[----:B------:R-:W3:Y:S01]  /*24320*/  S2R R115, SR_TID.X ;  /* 0x0000000000737919 */ /* 0x000ee20000002100 */
[----:B------:R-:W-:Y:S01]  /*24330*/  ISETP.GE.AND P4, PT, R35, R8, PT ;  /* 0x000000082300720c */ /* 0x000fe20003f86270 */
[----:B------:R-:W4:Y:S01]  /*24340*/  I2F R96, R19 ;  /* 0x0000001300607306 */ /* 0x000f220000201400 */
[----:B------:R-:W-:Y:S02]  /*24350*/  ISETP.GE.AND P1, PT, R32, R6, PT ;  /* 0x000000062000720c */ /* 0x000fe40003f26270 */
[----:B------:R-:W-:Y:S01]  /*24360*/  FSEL R111, R3, -INF , !P4 ;  /* 0xff800000036f7808 */ /* 0x000fe20006000000 */
[C---:B-1----:R-:W-:Y:S01]  /*24370*/  FFMA.FTZ R3, R132.reuse, R116, R87 ;  /* 0x0000007484037223 */ /* 0x042fe20000010057 */
[----:B------:R-:W-:Y:S01]  /*24380*/  FSEL R98, R5, -INF , !P1 ;  /* 0xff80000005627808 */ /* 0x000fe20004800000 */
[----:B------:R-:W-:Y:S01]  /*24390*/  FFMA.FTZ R4, R132, R37, R15 ;  /* 0x0000002584047223 */ /* 0x000fe2000001000f */
[----:B------:R-:W-:Y:S01]  /*243a0*/  ISETP.GE.AND P1, PT, R28, R8, PT ;  /* 0x000000081c00720c */ /* 0x000fe20003f26270 */
[----:B------:R-:W1:Y:S01]  /*243b0*/  I2F R27, R25 ;  /* 0x00000019001b7306 */ /* 0x000e620000201400 */
[----:B------:R-:W-:Y:S01]  /*243c0*/  ISETP.GE.AND P6, PT, R34, R6, PT ;  /* 0x000000062200720c */ /* 0x000fe20003fc6270 */
[----:B------:R-:W-:Y:S01]  /*243d0*/  IMAD.MOV.U32 R241, RZ, RZ, R102 ;  /* 0x000000fffff17224 */ /* 0x000fe200078e0066 */
[----:B------:R-:W-:Y:S01]  /*243e0*/  FSEL R113, R3, -INF , !P1 ;  /* 0xff80000003717808 */ /* 0x000fe20004800000 */
[----:B--2---:R-:W-:Y:S01]  /*243f0*/  FFMA.FTZ R3, R132, R112, R85 ;  /* 0x0000007084037223 */ /* 0x004fe20000010055 */
[----:B------:R-:W-:Y:S01]  /*24400*/  FSEL R102, R4, -INF , !P6 ;  /* 0xff80000004667808 */ /* 0x000fe20007000000 */
[----:B------:R-:W-:Y:S01]  /*24410*/  FFMA.FTZ R5, R132, R39, R23 ;  /* 0x0000002784057223 */ /* 0x000fe20000010017 */
[----:B------:R-:W-:Y:S01]  /*24420*/  ISETP.GE.AND P6, PT, R24, R8, PT ;  /* 0x000000081800720c */ /* 0x000fe20003fc6270 */
[----:B------:R-:W2:Y:S01]  /*24430*/  I2F R80, R22 ;  /* 0x0000001600507306 */ /* 0x000ea20000201400 */
[----:B------:R-:W-:Y:S01]  /*24440*/  ISETP.GE.AND P3, PT, R35, R6, PT ;  /* 0x000000062300720c */ /* 0x000fe20003f66270 */
[----:B------:R-:W-:Y:S01]  /*24450*/  FFMA.FTZ R4, R132, R116, R86 ;  /* 0x0000007484047223 */ /* 0x000fe20000010056 */
[----:B------:R-:W-:Y:S01]  /*24460*/  FSEL R120, R3, -INF , !P6 ;  /* 0xff80000003787808 */ /* 0x000fe20007000000 */
[----:B------:R-:W-:Y:S01]  /*24470*/  IMAD.MOV.U32 R210, RZ, RZ, R20 ;  /* 0x000000ffffd27224 */ /* 0x000fe200078e0014 */
[----:B------:R-:W-:Y:S01]  /*24480*/  ISETP.GE.AND P5, PT, R28, R6, PT ;  /* 0x000000061c00720c */ /* 0x000fe20003fa6270 */
[----:B----4-:R-:W-:Y:S01]  /*24490*/  FFMA.FTZ R3, R132, R96, R83 ;  /* 0x0000006084037223 */ /* 0x010fe20000010053 */
[----:B------:R-:W-:Y:S01]  /*244a0*/  FSEL R108, R5, -INF , !P3 ;  /* 0xff800000056c7808 */ /* 0x000fe20005800000 */
[----:B------:R-:W4:Y:S01]  /*244b0*/  I2F R20, R7 ;  /* 0x0000000700147306 */ /* 0x000f220000201400 */
[----:B------:R-:W-:-:S02]  /*244c0*/  ISETP.GE.AND P3, PT, R19, R8, PT ;  /* 0x000000081300720c */ /* 0x000fc40003f66270 */
[----:B------:R-:W-:Y:S01]  /*244d0*/  FSEL R109, R4, -INF , !P5 ;  /* 0xff800000046d7808 */ /* 0x000fe20006800000 */
[----:B------:R-:W-:Y:S01]  /*244e0*/  FFMA.FTZ R4, R132, R96, R82 ;  /* 0x0000006084047223 */ /* 0x000fe20000010052 */
[----:B------:R-:W-:-:S03]  /*244f0*/  FSEL R121, R3, -INF , !P3 ;  /* 0xff80000003797808 */ /* 0x000fc60005800000 */
[----:B------:R-:W4:Y:S01]  /*24500*/  I2F R81, R26 ;  /* 0x0000001a00517306 */ /* 0x000f220000201400 */
[----:B------:R-:W-:Y:S01]  /*24510*/  ISETP.GE.AND P1, PT, R19, R6, PT ;  /* 0x000000061300720c */ /* 0x000fe20003f26270 */
[C---:B------:R-:W-:Y:S01]  /*24520*/  FFMA.FTZ R5, R132.reuse, R112, R84 ;  /* 0x0000007084057223 */ /* 0x040fe20000010054 */
[----:B---3--:R-:W-:Y:S01]  /*24530*/  SHF.L.U32 R133, R115, 0x1, RZ ;  /* 0x0000000173857819 */ /* 0x008fe200000006ff */
[----:B-1----:R-:W-:Y:S01]  /*24540*/  FFMA.FTZ R3, R132, R27, R79 ;  /* 0x0000001b84037223 */ /* 0x002fe2000001004f */
[----:B------:R-:W-:Y:S02]  /*24550*/  ISETP.GE.AND P4, PT, R24, R6, PT ;  /* 0x000000061800720c */ /* 0x000fe40003f86270 */
[----:B------:R-:W-:Y:S01]  /*24560*/  ISETP.GE.AND P5, PT, R25, R8, PT ;  /* 0x000000081900720c */ /* 0x000fe20003fa6270 */
[----:B------:R-:W1:Y:S01]  /*24570*/  I2F R30, R12 ;  /* 0x0000000c001e7306 */ /* 0x000e620000201400 */
[----:B------:R-:W-:Y:S01]  /*24580*/  FSEL R117, R4, -INF , !P1 ;  /* 0xff80000004757808 */ /* 0x000fe20004800000 */
[----:B--2---:R-:W-:Y:S01]  /*24590*/  FFMA.FTZ R4, R132, R80, R76 ;  /* 0x0000005084047223 */ /* 0x004fe2000001004c */
[----:B------:R-:W-:-:S02]  /*245a0*/  LOP3.LUT R133, R133, 0x6, RZ, 0xc0, !PT ;  /* 0x0000000685857812 */ /* 0x000fc400078ec0ff */
[----:B------:R-:W-:Y:S01]  /*245b0*/  FSEL R115, R5, -INF , !P4 ;  /* 0xff80000005737808 */ /* 0x000fe20006000000 */
[C---:B------:R-:W-:Y:S01]  /*245c0*/  FFMA.FTZ R5, R132.reuse, R27, R78 ;  /* 0x0000001b84057223 */ /* 0x040fe2000001004e */
[----:B------:R-:W-:Y:S01]  /*245d0*/  FSEL R128, R3, -INF , !P5 ;  /* 0xff80000003807808 */ /* 0x000fe20006800000 */
[----:B------:R-:W-:Y:S01]  /*245e0*/  FFMA.FTZ R3, R132, R80, R77 ;  /* 0x0000005084037223 */ /* 0x000fe2000001004d */
[CC--:B------:R-:W-:Y:S01]  /*245f0*/  ISETP.GE.AND P3, PT, R22.reuse, R6.reuse, PT ;  /* 0x000000061600720c */ /* 0x0c0fe20003f66270 */
[----:B------:R-:W2:Y:S01]  /*24600*/  I2F R21, R9 ;  /* 0x0000000900157306 */ /* 0x000ea20000201400 */
[----:B------:R-:W-:Y:S02]  /*24610*/  ISETP.GE.AND P6, PT, R25, R6, PT ;  /* 0x000000061900720c */ /* 0x000fe40003fc6270 */
[----:B------:R-:W-:Y:S02]  /*24620*/  ISETP.GE.AND P4, PT, R22, R8, PT ;  /* 0x000000081600720c */ /* 0x000fe40003f86270 */
[----:B------:R-:W-:-:S02]  /*24630*/  LOP3.LUT R10, R56, 0x98, R133, 0xfe, !PT ;  /* 0x00000098380a7812 */ /* 0x000fc400078efe85 */
[----:B------:R-:W-:Y:S01]  /*24640*/  FSEL R126, R4, -INF , !P3 ;  /* 0xff800000047e7808 */ /* 0x000fe20005800000 */
[C---:B----4-:R-:W-:Y:S01]  /*24650*/  FFMA.FTZ R4, R132.reuse, R20, R69 ;  /* 0x0000001484047223 */ /* 0x050fe20000010045 */
[----:B------:R-:W-:Y:S01]  /*24660*/  FSEL R124, R5, -INF , !P6 ;  /* 0xff800000057c7808 */ /* 0x000fe20007000000 */
[CC--:B------:R-:W-:Y:S01]  /*24670*/  FFMA.FTZ R5, R132.reuse, R81.reuse, R74 ;  /* 0x0000005184057223 */ /* 0x0c0fe2000001004a */
[----:B------:R-:W-:Y:S01]  /*24680*/  FSEL R129, R3, -INF , !P4 ;  /* 0xff80000003817808 */ /* 0x000fe20006000000 */
[----:B------:R-:W-:Y:S01]  /*24690*/  FFMA.FTZ R3, R132, R81, R75 ;  /* 0x0000005184037223 */ /* 0x000fe2000001004b */
[----:B------:R-:W-:Y:S01]  /*246a0*/  ISETP.GE.AND P4, PT, R7, R6, PT ;  /* 0x000000060700720c */ /* 0x000fe20003f86270 */
[----:B------:R-:W3:Y:S01]  /*246b0*/  I2F R31, R10 ;  /* 0x0000000a001f7306 */ /* 0x000ee20000201400 */
[C---:B------:R-:W-:Y:S02]  /*246c0*/  ISETP.GE.AND P1, PT, R26.reuse, R8, PT ;  /* 0x000000081a00720c */ /* 0x040fe40003f26270 */
[----:B------:R-:W-:-:S02]  /*246d0*/  ISETP.GE.AND P5, PT, R26, R6, PT ;  /* 0x000000061a00720c */ /* 0x000fc40003fa6270 */
[----:B------:R-:W-:Y:S01]  /*246e0*/  FSEL R172, R4, -INF , !P4 ;  /* 0xff80000004ac7808 */ /* 0x000fe20006000000 */
[C---:B-1----:R-:W-:Y:S01]  /*246f0*/  FFMA.FTZ R4, R132.reuse, R30, R64 ;  /* 0x0000001e84047223 */ /* 0x042fe20000010040 */
[----:B------:R-:W-:Y:S01]  /*24700*/  FSEL R174, R3, -INF , !P1 ;  /* 0xff80000003ae7808 */ /* 0x000fe20004800000 */
[----:B------:R-:W-:Y:S01]  /*24710*/  FFMA.FTZ R3, R132, R20, R73 ;  /* 0x0000001484037223 */ /* 0x000fe20000010049 */
[----:B------:R-:W-:Y:S02]  /*24720*/  FSEL R136, R5, -INF , !P5 ;  /* 0xff80000005887808 */ /* 0x000fe40006800000 */
[-C--:B------:R-:W-:Y:S01]  /*24730*/  ISETP.GE.AND P5, PT, R12, R8.reuse, PT ;  /* 0x000000080c00720c */ /* 0x080fe20003fa6270 */
[----:B------:R-:W1:Y:S01]  /*24740*/  I2F R29, R11 ;  /* 0x0000000b001d7306 */ /* 0x000e620000201400 */
[----:B------:R-:W-:Y:S02]  /*24750*/  ISETP.GE.AND P6, PT, R7, R8, PT ;  /* 0x000000080700720c */ /* 0x000fe40003fc6270 */
[----:B------:R-:W-:-:S02]  /*24760*/  LOP3.LUT R13, R56, 0xa8, R133, 0xfe, !PT ;  /* 0x000000a8380d7812 */ /* 0x000fc400078efe85 */
[----:B------:R-:W-:Y:S02]  /*24770*/  MOV R75, R196 ;  /* 0x000000c4004b7202 */ /* 0x000fe40000000f00 */
[----:B------:R-:W-:Y:S01]  /*24780*/  FSEL R196, R4, -INF , !P5 ;  /* 0xff80000004c47808 */ /* 0x000fe20006800000 */
[C---:B------:R-:W-:Y:S01]  /*24790*/  FFMA.FTZ R4, R132.reuse, R30, R38 ;  /* 0x0000001e84047223 */ /* 0x040fe20000010026 */
[----:B------:R-:W-:Y:S01]  /*247a0*/  FSEL R175, R3, -INF , !P6 ;  /* 0xff80000003af7808 */ /* 0x000fe20007000000 */
[----:B--2---:R-:W-:Y:S01]  /*247b0*/  FFMA.FTZ R5, R132, R21, R49 ;  /* 0x0000001584057223 */ /* 0x004fe20000010031 */
[-C--:B------:R-:W-:Y:S01]  /*247c0*/  ISETP.GE.AND P6, PT, R12, R6.reuse, PT ;  /* 0x000000060c00720c */ /* 0x080fe20003fc6270 */
[----:B------:R-:W2:Y:S01]  /*247d0*/  I2F R34, R13 ;  /* 0x0000000d00227306 */ /* 0x000ea20000201400 */
[----:B------:R-:W-:Y:S02]  /*247e0*/  ISETP.GE.AND P1, PT, R9, R6, PT ;  /* 0x000000060900720c */ /* 0x000fe40003f26270 */
[----:B------:R-:W-:Y:S01]  /*247f0*/  MOV R79, R195 ;  /* 0x000000c3004f7202 */ /* 0x000fe20000000f00 */
[----:B------:R-:W-:Y:S01]  /*24800*/  IMAD.MOV.U32 R195, RZ, RZ, R192 ;  /* 0x000000ffffc37224 */ /* 0x000fe200078e00c0 */
[----:B------:R-:W-:-:S02]  /*24810*/  LOP3.LUT R14, R56, 0xa0, R133, 0xfe, !PT ;  /* 0x000000a0380e7812 */ /* 0x000fc400078efe85 */
[----:B------:R-:W-:Y:S02]  /*24820*/  MOV R116, R204 ;  /* 0x000000cc00747202 */ /* 0x000fe40000000f00 */
[----:B------:R-:W-:Y:S02]  /*24830*/  MOV R204, R179 ;  /* 0x000000b300cc7202 */ /* 0x000fe40000000f00 */
[----:B------:R-:W-:Y:S01]  /*24840*/  FSEL R192, R4, -INF , !P6 ;  /* 0xff80000004c07808 */ /* 0x000fe20007000000 */
[----:B---3--:R-:W-:Y:S01]  /*24850*/  FFMA.FTZ R4, R132, R31, R58 ;  /* 0x0000001f84047223 */ /* 0x008fe2000001003a */
[----:B------:R-:W-:Y:S01]  /*24860*/  FSEL R179, R5, -INF , !P1 ;  /* 0xff80000005b37808 */ /* 0x000fe20004800000 */
[----:B------:R-:W3:Y:S01]  /*24870*/  I2F R33, R14 ;  /* 0x0000000e00217306 */ /* 0x000ee20000201400 */
[-C--:B------:R-:W-:Y:S01]  /*24880*/  ISETP.GE.AND P1, PT, R10, R8.reuse, PT ;  /* 0x000000080a00720c */ /* 0x080fe20003f26270 */
[----:B------:R-:W-:Y:S01]  /*24890*/  FFMA.FTZ R3, R132, R21, R68 ;  /* 0x0000001584037223 */ /* 0x000fe20000010044 */
[----:B------:R-:W-:Y:S01]  /*248a0*/  ISETP.GE.AND P3, PT, R9, R8, PT ;  /* 0x000000080900720c */ /* 0x000fe20003f66270 */
[----:B------:R-:W-:Y:S01]  /*248b0*/  IMAD.MOV.U32 R83, RZ, RZ, R205 ;  /* 0x000000ffff537224 */ /* 0x000fe200078e00cd */
[----:B------:R-:W-:Y:S01]  /*248c0*/  MOV R96, R241 ;  /* 0x000000f100607202 */ /* 0x000fe20000000f00 */
[----:B------:R-:W-:Y:S01]  /*248d0*/  IMAD.MOV.U32 R205, RZ, RZ, R200 ;  /* 0x000000ffffcd7224 */ /* 0x000fe200078e00c8 */
[C-C-:B------:R-:W-:Y:S01]  /*248e0*/  LOP3.LUT R18, R56.reuse, 0xb0, R133.reuse, 0xfe, !PT ;  /* 0x000000b038127812 */ /* 0x140fe200078efe85 */
[----:B------:R-:W-:Y:S01]  /*248f0*/  IMAD.MOV.U32 R241, RZ, RZ, R204 ;  /* 0x000000fffff17224 */ /* 0x000fe200078e00cc */
[----:B------:R-:W-:Y:S01]  /*24900*/  LOP3.LUT R15, R56, 0xb8, R133, 0xfe, !PT ;  /* 0x000000b8380f7812 */ /* 0x000fe200078efe85 */
[----:B------:R-:W-:Y:S01]  /*24910*/  IMAD.MOV.U32 R200, RZ, RZ, R140 ;  /* 0x000000ffffc87224 */ /* 0x000fe200078e008c */
[----:B------:R-:W-:Y:S01]  /*24920*/  FSEL R204, R4, -INF , !P1 ;  /* 0xff80000004cc7808 */ /* 0x000fe20004800000 */
[C---:B------:R-:W-:Y:S01]  /*24930*/  FFMA.FTZ R4, R132.reuse, R31, R55 ;  /* 0x0000001f84047223 */ /* 0x040fe20000010037 */
[----:B------:R-:W-:Y:S01]  /*24940*/  FSEL R194, R3, -INF , !P3 ;  /* 0xff80000003c27808 */ /* 0x000fe20005800000 */
[-C--:B-1----:R-:W-:Y:S01]  /*24950*/  FFMA.FTZ R7, R132, R29.reuse, R48 ;  /* 0x0000001d84077223 */ /* 0x082fe20000010030 */
[-C--:B------:R-:W-:Y:S01]  /*24960*/  ISETP.GE.AND P5, PT, R10, R6.reuse, PT ;  /* 0x000000060a00720c */ /* 0x080fe20003fa6270 */
[----:B------:R-:W1:Y:S01]  /*24970*/  I2F R37, R18 ;  /* 0x0000001200257306 */ /* 0x000e620000201400 */
[----:B------:R-:W-:Y:S01]  /*24980*/  ISETP.GE.AND P3, PT, R11, R6, PT ;  /* 0x000000060b00720c */ /* 0x000fe20003f66270 */
[----:B------:R-:W-:Y:S01]  /*24990*/  FFMA.FTZ R5, R132, R29, R62 ;  /* 0x0000001d84057223 */ /* 0x000fe2000001003e */
[----:B------:R-:W-:Y:S01]  /*249a0*/  MOV R62, R240 ;  /* 0x000000f0003e7202 */ /* 0x000fe20000000f00 */
[----:B------:R-:W-:Y:S01]  /*249b0*/  FMUL.FTZ R10, R198, R0 ;  /* 0x00000000c60a7220 */ /* 0x000fe20000410000 */
[----:B------:R-:W-:-:S02]  /*249c0*/  LOP3.LUT R23, R56, 0xc0, R133, 0xfe, !PT ;  /* 0x000000c038177812 */ /* 0x000fc400078efe85 */
[----:B------:R-:W-:Y:S01]  /*249d0*/  ISETP.GE.AND P4, PT, R11, R8, PT ;  /* 0x000000080b00720c */ /* 0x000fe20003f86270 */
[----:B------:R-:W4:Y:S01]  /*249e0*/  I2F R39, R15 ;  /* 0x0000000f00277306 */ /* 0x000f220000201400 */
[----:B------:R-:W-:Y:S01]  /*249f0*/  MOV R240, R200 ;  /* 0x000000c800f07202 */ /* 0x000fe20000000f00 */
[----:B------:R-:W-:Y:S01]  /*24a00*/  IMAD.MOV.U32 R78, RZ, RZ, R202 ;  /* 0x000000ffff4e7224 */ /* 0x000fe200078e00ca */
[----:B------:R-:W-:Y:S01]  /*24a10*/  FSEL R200, R4, -INF , !P5 ;  /* 0xff80000004c87808 */ /* 0x000fe20006800000 */
[----:B--2---:R-:W-:Y:S01]  /*24a20*/  FFMA.FTZ R4, R132, R34, R47 ;  /* 0x0000002284047223 */ /* 0x004fe2000001002f */
[----:B------:R-:W-:Y:S02]  /*24a30*/  FSEL R198, R7, -INF , !P3 ;  /* 0xff80000007c67808 */ /* 0x000fe40005800000 */
[----:B------:R-:W-:Y:S01]  /*24a40*/  MOV R80, R212 ;  /* 0x000000d400507202 */ /* 0x000fe20000000f00 */
[----:B------:R-:W2:Y:S01]  /*24a50*/  I2F R40, R23 ;  /* 0x0000001700287306 */ /* 0x000ea20000201400 */
[----:B------:R-:W-:-:S02]  /*24a60*/  ISETP.GE.AND P3, PT, R13, R8, PT ;  /* 0x000000080d00720c */ /* 0x000fc40003f66270 */
[----:B------:R-:W-:Y:S02]  /*24a70*/  LOP3.LUT R19, R56, 0xc8, R133, 0xfe, !PT ;  /* 0x000000c838137812 */ /* 0x000fe400078efe85 */
[----:B------:R-:W-:Y:S01]  /*24a80*/  ISETP.GE.AND P6, PT, R14, R8, PT ;  /* 0x000000080e00720c */ /* 0x000fe20003fc6270 */
[----:B------:R-:W-:Y:S01]  /*24a90*/  IMAD.MOV.U32 R112, RZ, RZ, R210 ;  /* 0x000000ffff707224 */ /* 0x000fe200078e00d2 */
[----:B------:R-:W-:Y:S01]  /*24aa0*/  FSEL R202, R5, -INF , !P4 ;  /* 0xff80000005ca7808 */ /* 0x000fe20006000000 */
[----:B------:R1:W-:Y:S01]  /*24ab0*/  MUFU.TANH R48, R10 ;  /* 0x0000000a00307308 */ /* 0x0003e20000002400 */
[----:B------:R-:W-:Y:S01]  /*24ac0*/  FSEL R212, R4, -INF , !P3 ;  /* 0xff80000004d47808 */ /* 0x000fe20005800000 */
[CC--:B---3--:R-:W-:Y:S01]  /*24ad0*/  FFMA.FTZ R5, R132.reuse, R33.reuse, R54 ;  /* 0x0000002184057223 */ /* 0x0c8fe20000010036 */
[----:B------:R-:W-:Y:S01]  /*24ae0*/  ISETP.GE.AND P1, PT, R13, R6, PT ;  /* 0x000000060d00720c */ /* 0x000fe20003f26270 */
[----:B------:R-:W-:Y:S01]  /*24af0*/  FFMA.FTZ R4, R132, R34, R51 ;  /* 0x0000002284047223 */ /* 0x000fe20000010033 */
[----:B------:R-:W-:Y:S01]  /*24b00*/  ISETP.GE.AND P4, PT, R14, R6, PT ;  /* 0x000000060e00720c */ /* 0x000fe20003f86270 */
[----:B------:R-:W-:Y:S01]  /*24b10*/  FFMA.FTZ R7, R132, R33, R50 ;  /* 0x0000002184077223 */ /* 0x000fe20000010032 */
[C---:B------:R-:W-:Y:S01]  /*24b20*/  LOP3.LUT R25, R56.reuse, 0xd0, R133, 0xfe, !PT ;  /* 0x000000d038197812 */ /* 0x040fe200078efe85 */
[----:B------:R-:W3:Y:S01]  /*24b30*/  I2F R41, R19 ;  /* 0x0000001300297306 */ /* 0x000ee20000201400 */
[----:B------:R-:W-:Y:S01]  /*24b40*/  MOV R85, R208 ;  /* 0x000000d000557202 */ /* 0x000fe20000000f00 */
[----:B------:R-:W-:Y:S01]  /*24b50*/  IMAD.MOV.U32 R88, RZ, RZ, R221 ;  /* 0x000000ffff587224 */ /* 0x000fe200078e00dd */
[----:B------:R-:W-:Y:S01]  /*24b60*/  MOV R58, R205 ;  /* 0x000000cd003a7202 */ /* 0x000fe20000000f00 */
[----:B------:R-:W-:Y:S01]  /*24b70*/  IMAD.MOV.U32 R90, RZ, RZ, R218 ;  /* 0x000000ffff5a7224 */ /* 0x000fe200078e00da */
[C-C-:B------:R-:W-:Y:S01]  /*24b80*/  LOP3.LUT R28, R56.reuse, 0xe0, R133.reuse, 0xfe, !PT ;  /* 0x000000e0381c7812 */ /* 0x140fe200078efe85 */
[----:B------:R-:W-:Y:S01]  /*24b90*/  IMAD.MOV.U32 R119, RZ, RZ, R214 ;  /* 0x000000ffff777224 */ /* 0x000fe200078e00d6 */
[----:B------:R-:W-:Y:S01]  /*24ba0*/  LOP3.LUT R9, R56, 0xf0, R133, 0xfe, !PT ;  /* 0x000000f038097812 */ /* 0x000fe200078efe85 */
[----:B-1----:R-:W-:Y:S01]  /*24bb0*/  FMUL.FTZ R10, R232, R0 ;  /* 0x00000000e80a7220 */ /* 0x002fe20000410000 */
[----:B------:R-:W-:Y:S01]  /*24bc0*/  FSEL R210, R5, -INF , !P6 ;  /* 0xff80000005d27808 */ /* 0x000fe20007000000 */
[----:B------:R-:W-:Y:S01]  /*24bd0*/  FFMA.FTZ R5, R132, R37, R53 ;  /* 0x0000002584057223 */ /* 0x000fe20000010035 */
[----:B------:R-:W-:Y:S01]  /*24be0*/  FSEL R208, R4, -INF , !P1 ;  /* 0xff80000004d07808 */ /* 0x000fe20004800000 */
[----:B------:R1:W-:Y:S01]  /*24bf0*/  MUFU.TANH R29, R10 ;  /* 0x0000000a001d7308 */ /* 0x0003e20000002400 */
[----:B------:R-:W-:Y:S01]  /*24c00*/  FSEL R205, R7, -INF , !P4 ;  /* 0xff80000007cd7808 */ /* 0x000fe20006000000 */
[----:B----4-:R-:W-:Y:S01]  /*24c10*/  FFMA.FTZ R4, R132, R39, R57 ;  /* 0x0000002784047223 */ /* 0x010fe20000010039 */
[-C--:B------:R-:W-:Y:S01]  /*24c20*/  ISETP.GE.AND P5, PT, R18, R8.reuse, PT ;  /* 0x000000081200720c */ /* 0x080fe20003fa6270 */
[----:B------:R-:W-:Y:S01]  /*24c30*/  FFMA.FTZ R7, R132, R37, R52 ;  /* 0x0000002584077223 */ /* 0x000fe20000010034 */
[----:B------:R-:W-:-:S02]  /*24c40*/  ISETP.GE.AND P4, PT, R15, R8, PT ;  /* 0x000000080f00720c */ /* 0x000fc40003f86270 */
[----:B------:R-:W-:Y:S01]  /*24c50*/  MOV R82, R216 ;  /* 0x000000d800527202 */ /* 0x000fe20000000f00 */
[----:B------:R-:W4:Y:S01]  /*24c60*/  I2F R42, R25 ;  /* 0x00000019002a7306 */ /* 0x000f220000201400 */
[----:B------:R-:W-:Y:S02]  /*24c70*/  ISETP.GE.AND P6, PT, R18, R6, PT ;  /* 0x000000061200720c */ /* 0x000fe40003fc6270 */
[----:B------:R-:W-:Y:S02]  /*24c80*/  MOV R86, R228 ;  /* 0x000000e400567202 */ /* 0x000fe40000000f00 */
[----:B------:R-:W-:Y:S01]  /*24c90*/  MOV R84, R224 ;  /* 0x000000e000547202 */ /* 0x000fe20000000f00 */
[----:B------:R-:W-:Y:S01]  /*24ca0*/  IMAD.MOV.U32 R81, RZ, RZ, R230 ;  /* 0x000000ffff517224 */ /* 0x000fe200078e00e6 */
[----:B------:R-:W-:Y:S01]  /*24cb0*/  MOV R69, R236 ;  /* 0x000000ec00457202 */ /* 0x000fe20000000f00 */
[----:B-1----:R-:W-:Y:S01]  /*24cc0*/  FMUL.FTZ R10, R234, R0 ;  /* 0x00000000ea0a7220 */ /* 0x002fe20000410000 */
[----:B------:R-:W-:Y:S01]  /*24cd0*/  FSEL R218, R5, -INF , !P5 ;  /* 0xff80000005da7808 */ /* 0x000fe20006800000 */
[----:B------:R-:W-:Y:S01]  /*24ce0*/  IMAD.MOV.U32 R74, RZ, RZ, R226 ;  /* 0x000000ffff4a7224 */ /* 0x000fe200078e00e2 */
[----:B------:R-:W-:Y:S01]  /*24cf0*/  LOP3.LUT R24, R56, 0xd8, R133, 0xfe, !PT ;  /* 0x000000d838187812 */ /* 0x000fe200078efe85 */
[----:B------:R1:W-:Y:S01]  /*24d00*/  MUFU.TANH R47, R10 ;  /* 0x0000000a002f7308 */ /* 0x0003e20000002400 */
[----:B------:R-:W-:Y:S01]  /*24d10*/  FSEL R221, R4, -INF , !P4 ;  /* 0xff80000004dd7808 */ /* 0x000fe20006000000 */
[C---:B------:R-:W-:Y:S01]  /*24d20*/  FFMA.FTZ R4, R132.reuse, R39, R59 ;  /* 0x0000002784047223 */ /* 0x040fe2000001003b */
[----:B------:R-:W-:Y:S01]  /*24d30*/  FSEL R214, R7, -INF , !P6 ;  /* 0xff80000007d67808 */ /* 0x000fe20007000000 */
[C---:B--2---:R-:W-:Y:S01]  /*24d40*/  FFMA.FTZ R5, R132.reuse, R40, R61 ;  /* 0x0000002884057223 */ /* 0x044fe2000001003d */
[----:B------:R-:W-:Y:S01]  /*24d50*/  ISETP.GE.AND P3, PT, R15, R6, PT ;  /* 0x000000060f00720c */ /* 0x000fe20003f66270 */
[----:B------:R-:W-:Y:S01]  /*24d60*/  FFMA.FTZ R7, R132, R40, R60 ;  /* 0x0000002884077223 */ /* 0x000fe2000001003c */
[----:B------:R-:W-:Y:S01]  /*24d70*/  ISETP.GE.AND P1, PT, R23, R8, PT ;  /* 0x000000081700720c */ /* 0x000fe20003f26270 */
[----:B------:R-:W2:Y:S01]  /*24d80*/  I2F R44, R28 ;  /* 0x0000001c002c7306 */ /* 0x000ea20000201400 */
[C---:B------:R-:W-:Y:S01]  /*24d90*/  LOP3.LUT R3, R56.reuse, R133, RZ, 0xfc, !PT ;  /* 0x0000008538037212 */ /* 0x040fe200078efcff */
[----:B------:R-:W-:Y:S01]  /*24da0*/  IMAD.MOV.U32 R68, RZ, RZ, R242 ;  /* 0x000000ffff447224 */ /* 0x000fe200078e00f2 */
[C-C-:B------:R-:W-:Y:S01]  /*24db0*/  LOP3.LUT R27, R56.reuse, 0xe8, R133.reuse, 0xfe, !PT ;  /* 0x000000e8381b7812 */ /* 0x140fe200078efe85 */
[----:B------:R-:W-:Y:S01]  /*24dc0*/  IMAD.MOV.U32 R73, RZ, RZ, R238 ;  /* 0x000000ffff497224 */ /* 0x000fe200078e00ee */
[----:B------:R-:W-:Y:S01]  /*24dd0*/  LOP3.LUT R26, R56, 0xf8, R133, 0xfe, !PT ;  /* 0x000000f8381a7812 */ /* 0x000fe200078efe85 */
[----:B------:R2:W5:Y:S01]  /*24de0*/  LDL.LU R140, [R1+0x174] ;  /* 0x00017400018c7983 */ /* 0x0005620000300800 */
[----:B-1----:R-:W-:Y:S01]  /*24df0*/  FMUL.FTZ R10, R244, R0 ;  /* 0x00000000f40a7220 */ /* 0x002fe20000410000 */
[----:B------:R-:W-:-:S03]  /*24e00*/  FSEL R216, R4, -INF , !P3 ;  /* 0xff80000004d87808 */ /* 0x000fc60005800000 */
[----:B------:R1:W-:Y:S01]  /*24e10*/  MUFU.TANH R40, R10 ;  /* 0x0000000a00287308 */ /* 0x0003e20000002400 */
[----:B------:R-:W-:Y:S01]  /*24e20*/  FSEL R228, R5, -INF , !P1 ;  /* 0xff80000005e47808 */ /* 0x000fe20004800000 */
[----:B---3--:R-:W-:Y:S01]  /*24e30*/  FFMA.FTZ R4, R132, R41, R63 ;  /* 0x0000002984047223 */ /* 0x008fe2000001003f */
[----:B------:R-:W-:Y:S02]  /*24e40*/  ISETP.GE.AND P5, PT, R23, R6, PT ;  /* 0x000000061700720c */ /* 0x000fe40003fa6270 */
[C---:B------:R-:W-:Y:S02]  /*24e50*/  ISETP.GE.AND P3, PT, R25.reuse, R8, PT ;  /* 0x000000081900720c */ /* 0x040fe40003f66270 */
[----:B------:R-:W-:Y:S01]  /*24e60*/  ISETP.GE.AND P1, PT, R25, R6, PT ;  /* 0x000000061900720c */ /* 0x000fe20003f26270 */
[----:B------:R-:W-:Y:S01]  /*24e70*/  I2F R45, R9 ;  /* 0x00000009002d7306 */ /* 0x000fe20000201400 */
[----:B------:R-:W-:Y:S01]  /*24e80*/  ISETP.GE.AND P6, PT, R19, R8, PT ;  /* 0x000000081300720c */ /* 0x000fe20003fc6270 */
[----:B-1----:R-:W-:Y:S01]  /*24e90*/  FMUL.FTZ R10, R246, R0 ;  /* 0x00000000f60a7220 */ /* 0x002fe20000410000 */
[----:B------:R-:W-:-:S05]  /*24ea0*/  IADD3 R22, R3, 0x1, RZ ;  /* 0x0000000103167810 */ /* 0x000fca0007ffe0ff */
[----:B------:R-:W1:Y:S01]  /*24eb0*/  MUFU.TANH R25, R10 ;  /* 0x0000000a00197308 */ /* 0x000e620000002400 */
[----:B------:R-:W-:Y:S01]  /*24ec0*/  FSEL R224, R7, -INF , !P5 ;  /* 0xff80000007e07808 */ /* 0x000fe20006800000 */
[-C--:B----4-:R-:W-:Y:S01]  /*24ed0*/  FFMA.FTZ R7, R132, R42.reuse, R66 ;  /* 0x0000002a84077223 */ /* 0x090fe20000010042 */
[----:B------:R-:W-:Y:S01]  /*24ee0*/  FSEL R230, R4, -INF , !P6 ;  /* 0xff80000004e67808 */ /* 0x000fe20007000000 */
[C---:B------:R-:W-:Y:S01]  /*24ef0*/  FFMA.FTZ R5, R132.reuse, R42, R67 ;  /* 0x0000002a84057223 */ /* 0x040fe20000010043 */
[----:B------:R-:W-:Y:S01]  /*24f00*/  ISETP.GE.AND P4, PT, R19, R6, PT ;  /* 0x000000061300720c */ /* 0x000fe20003f86270 */
[C---:B------:R-:W-:Y:S02]  /*24f10*/  FFMA.FTZ R4, R132.reuse, R41, R65 ;  /* 0x0000002984047223 */ /* 0x040fe40000010041 */
[----:B------:R-:W3:Y:S01]  /*24f20*/  I2F R38, R22 ;  /* 0x0000001600267306 */ /* 0x000ee20000201400 */
[----:B------:R-:W-:Y:S01]  /*24f30*/  FSEL R232, R7, -INF , !P1 ;  /* 0xff80000007e87808 */ /* 0x000fe20004800000 */
[CC--:B--2---:R-:W-:Y:S01]  /*24f40*/  FFMA.FTZ R7, R132.reuse, R44.reuse, R48 ;  /* 0x0000002c84077223 */ /* 0x0c4fe20000010030 */
[----:B------:R-:W-:Y:S01]  /*24f50*/  FSEL R236, R5, -INF , !P3 ;  /* 0xff80000005ec7808 */ /* 0x000fe20005800000 */
[----:B------:R-:W-:Y:S01]  /*24f60*/  FFMA.FTZ R5, R132, R44, R72 ;  /* 0x0000002c84057223 */ /* 0x000fe20000010048 */
[----:B------:R-:W-:-:S02]  /*24f70*/  FSEL R226, R4, -INF , !P4 ;  /* 0xff80000004e27808 */ /* 0x000fc40006000000 */
[C---:B------:R-:W-:Y:S02]  /*24f80*/  ISETP.GE.AND P3, PT, R28.reuse, R6, PT ;  /* 0x000000061c00720c */ /* 0x040fe40003f66270 */
[----:B------:R-:W-:Y:S01]  /*24f90*/  ISETP.GE.AND P4, PT, R28, R8, PT ;  /* 0x000000081c00720c */ /* 0x000fe20003f86270 */
[----:B------:R-:W-:Y:S01]  /*24fa0*/  FMUL.FTZ R23, R240, R0 ;  /* 0x00000000f0177220 */ /* 0x000fe20000410000 */
[----:B------:R-:W-:Y:S01]  /*24fb0*/  FSEL R240, R7, -INF , !P3 ;  /* 0xff80000007f07808 */ /* 0x000fe20005800000 */
[----:B------:R-:W-:Y:S01]  /*24fc0*/  IMAD.MOV.U32 R55, RZ, RZ, R62 ;  /* 0x000000ffff377224 */ /* 0x000fe200078e003e */
[----:B------:R-:W-:Y:S01]  /*24fd0*/  FSEL R242, R5, -INF , !P4 ;  /* 0xff80000005f27808 */ /* 0x000fe20006000000 */
[----:B-1----:R-:W-:Y:S01]  /*24fe0*/  FFMA.FTZ R7, R132, R45, R25 ;  /* 0x0000002d84077223 */ /* 0x002fe20000010019 */
[----:B------:R-:W-:Y:S01]  /*24ff0*/  MOV R62, R68 ;  /* 0x00000044003e7202 */ /* 0x000fe20000000f00 */
[----:B------:R-:W-:Y:S01]  /*25000*/  IMAD.MOV.U32 R68, RZ, RZ, R69 ;  /* 0x000000ffff447224 */ /* 0x000fe200078e0045 */
[----:B------:R-:W-:-:S02]  /*25010*/  ISETP.GE.AND P4, PT, R9, R6, PT ;  /* 0x000000060900720c */ /* 0x000fc40003f86270 */
[----:B------:R-:W-:Y:S01]  /*25020*/  MOV R69, R73 ;  /* 0x0000004900457202 */ /* 0x000fe20000000f00 */
[----:B------:R-:W-:Y:S01]  /*25030*/  IMAD.MOV.U32 R73, RZ, RZ, R81 ;  /* 0x000000ffff497224 */ /* 0x000fe200078e0051 */
[----:B------:R-:W-:Y:S01]  /*25040*/  MOV R133, R139 ;  /* 0x0000008b00857202 */ /* 0x000fe20000000f00 */
[----:B------:R-:W-:Y:S01]  /*25050*/  IMAD.MOV.U32 R87, RZ, RZ, R118 ;  /* 0x000000ffff577224 */ /* 0x000fe200078e0076 */
[----:B------:R-:W-:Y:S01]  /*25060*/  MOV R81, R74 ;  /* 0x0000004a00517202 */ /* 0x000fe20000000f00 */
[----:B------:R1:W5:Y:S01]  /*25070*/  LDL.LU R139, [R1+0x170] ;  /* 0x00017000018b7983 */ /* 0x0003620000300800 */
[----:B------:R-:W-:Y:S01]  /*25080*/  FSEL R246, R7, -INF , !P4 ;  /* 0xff80000007f67808 */ /* 0x000fe20006000000 */
[----:B------:R-:W-:Y:S01]  /*25090*/  IMAD.MOV.U32 R74, RZ, RZ, R75 ;  /* 0x000000ffff4a7224 */ /* 0x000fe200078e004b */
[----:B------:R-:W-:Y:S01]  /*250a0*/  MOV R75, R88 ;  /* 0x00000058004b7202 */ /* 0x000fe20000000f00 */
[----:B------:R1:W5:Y:S01]  /*250b0*/  LDL.LU R118, [R1+0x16c] ;  /* 0x00016c0001767983 */ /* 0x0003620000300800 */
[----:B---3--:R-:W-:-:S02]  /*250c0*/  FFMA.FTZ R7, R132, R38, R36 ;  /* 0x0000002684077223 */ /* 0x008fc40000010024 */
[----:B------:R-:W-:Y:S01]  /*250d0*/  IMAD.MOV.U32 R88, RZ, RZ, R2 ;  /* 0x000000ffff587224 */ /* 0x000fe200078e0002 */
[----:B------:R1:W5:Y:S04]  /*250e0*/  LDL.LU R36, [R1+0x168] ;  /* 0x0001680001247983 */ /* 0x0003680000300800 */
[----:B------:R1:W5:Y:S01]  /*250f0*/  LDL.LU R2, [R1+0x164] ;  /* 0x0001640001027983 */ /* 0x0003620000300800 */
[----:B------:R-:W2:Y:S01]  /*25100*/  I2F R43, R24 ;  /* 0x00000018002b7306 */ /* 0x000ea20000201400 */
[----:B------:R-:W-:-:S07]  /*25110*/  ISETP.GE.AND P5, PT, R24, R8, PT ;  /* 0x000000081800720c */ /* 0x000fce0003fa6270 */
[----:B------:R-:W3:Y:S01]  /*25120*/  I2F R46, R27 ;  /* 0x0000001b002e7306 */ /* 0x000ee20000201400 */
[----:B------:R-:W-:Y:S01]  /*25130*/  ISETP.GE.AND P6, PT, R24, R6, PT ;  /* 0x000000061800720c */ /* 0x000fe20003fc6270 */
[----:B--2---:R-:W-:-:S06]  /*25140*/  FFMA.FTZ R4, R132, R43, R70 ;  /* 0x0000002b84047223 */ /* 0x004fcc0000010046 */
[----:B------:R2:W-:Y:S01]  /*25150*/  MUFU.TANH R24, R23 ;  /* 0x0000001700187308 */ /* 0x0005e20000002400 */
[----:B------:R-:W-:Y:S01]  /*25160*/  FSEL R238, R4, -INF , !P5 ;  /* 0xff80000004ee7808 */ /* 0x000fe20006800000 */
[----:B------:R-:W-:-:S06]  /*25170*/  FFMA.FTZ R4, R132, R43, R71 ;  /* 0x0000002b84047223 */ /* 0x000fcc0000010047 */
[----:B------:R-:W4:Y:S01]  /*25180*/  I2F R49, R26 ;  /* 0x0000001a00317306 */ /* 0x000f220000201400 */
[----:B------:R-:W-:Y:S01]  /*25190*/  FSEL R234, R4, -INF , !P6 ;  /* 0xff80000004ea7808 */ /* 0x000fe20007000000 */
[----:B---3--:R-:W-:Y:S02]  /*251a0*/  FFMA.FTZ R4, R132, R46, R29 ;  /* 0x0000002e84047223 */ /* 0x008fe4000001001d */
[----:B--2---:R-:W-:Y:S01]  /*251b0*/  FMUL.FTZ R23, R241, R0 ;  /* 0x00000000f1177220 */ /* 0x004fe20000410000 */
[----:B------:R-:W-:Y:S02]  /*251c0*/  ISETP.GE.AND P1, PT, R27, R8, PT ;  /* 0x000000081b00720c */ /* 0x000fe40003f26270 */
[----:B------:R-:W-:-:S03]  /*251d0*/  IADD3 R14, R3, 0x9, RZ ;  /* 0x00000009030e7810 */ /* 0x000fc60007ffe0ff */
[----:B------:R-:W2:Y:S01]  /*251e0*/  MUFU.TANH R23, R23 ;  /* 0x0000001700177308 */ /* 0x000ea20000002400 */
[----:B------:R-:W-:Y:S01]  /*251f0*/  FSEL R244, R4, -INF , !P1 ;  /* 0xff80000004f47808 */ /* 0x000fe20004800000 */
[----:B------:R-:W-:Y:S01]  /*25200*/  FFMA.FTZ R4, R132, R46, R47 ;  /* 0x0000002e84047223 */ /* 0x000fe2000001002f */
[----:B------:R-:W-:-:S05]  /*25210*/  ISETP.GE.AND P5, PT, R27, R6, PT ;  /* 0x000000061b00720c */ /* 0x000fca0003fa6270 */
[----:B------:R3:W1:Y:S01]  /*25220*/  I2F R35, R14 ;  /* 0x0000000e00237306 */ /* 0x0006620000201400 */
[----:B------:R-:W-:Y:S01]  /*25230*/  FSEL R241, R4, -INF , !P5 ;  /* 0xff80000004f17808 */ /* 0x000fe20006800000 */
[-C--:B----4-:R-:W-:Y:S01]  /*25240*/  FFMA.FTZ R4, R132, R49.reuse, R24 ;  /* 0x0000003184047223 */ /* 0x090fe20000010018 */
[----:B------:R-:W-:Y:S02]  /*25250*/  ISETP.GE.AND P3, PT, R26, R8, PT ;  /* 0x000000081a00720c */ /* 0x000fe40003f66270 */
[----:B------:R-:W-:Y:S02]  /*25260*/  IADD3 R13, R3, 0x19, RZ ;  /* 0x00000019030d7810 */ /* 0x000fe40007ffe0ff */
[----:B------:R-:W-:Y:S01]  /*25270*/  FSEL R76, R4, -INF , !P3 ;  /* 0xff800000044c7808 */ /* 0x000fe20005800000 */
[----:B--2---:R-:W-:Y:S01]  /*25280*/  FFMA.FTZ R4, R132, R49, R23 ;  /* 0x0000003184047223 */ /* 0x004fe20000010017 */
[----:B------:R-:W-:Y:S01]  /*25290*/  ISETP.GE.AND P1, PT, R26, R6, PT ;  /* 0x000000061a00720c */ /* 0x000fe20003f26270 */
[----:B------:R-:W2:Y:S01]  /*252a0*/  I2F R31, R13 ;  /* 0x0000000d001f7306 */ /* 0x000ea20000201400 */
[----:B------:R-:W-:-:S02]  /*252b0*/  ISETP.GE.AND P4, PT, R14, R8, PT ;  /* 0x000000080e00720c */ /* 0x000fc40003f86270 */
[----:B------:R-:W-:Y:S02]  /*252c0*/  ISETP.GE.AND P3, PT, R14, R6, PT ;  /* 0x000000060e00720c */ /* 0x000fe40003f66270 */
[----:B------:R-:W-:Y:S01]  /*252d0*/  IADD3 R21, R3, 0x11, RZ ;  /* 0x0000001103157810 */ /* 0x000fe20007ffe0ff */
[----:B---3--:R-:W-:Y:S01]  /*252e0*/  FMUL.FTZ R14, R243, R0 ;  /* 0x00000000f30e7220 */ /* 0x008fe20000410000 */
[----:B------:R-:W-:Y:S01]  /*252f0*/  FSEL R243, R4, -INF , !P1 ;  /* 0xff80000004f37808 */ /* 0x000fe20004800000 */
[C---:B-1----:R-:W-:Y:S01]  /*25300*/  FFMA.FTZ R4, R132.reuse, R35, R55 ;  /* 0x0000002384047223 */ /* 0x042fe20000010037 */
[----:B------:R-:W-:Y:S01]  /*25310*/  MOV R55, R62 ;  /* 0x0000003e00377202 */ /* 0x000fe20000000f00 */
[----:B------:R-:W-:Y:S01]  /*25320*/  FFMA.FTZ R5, R132, R45, R40 ;  /* 0x0000002d84057223 */ /* 0x000fe20000010028 */
[----:B------:R-:W1:Y:S01]  /*25330*/  I2F R32, R21 ;  /* 0x0000001500207306 */ /* 0x000e620000201400 */
[----:B------:R-:W-:Y:S02]  /*25340*/  ISETP.GE.AND P6, PT, R9, R8, PT ;  /* 0x000000080900720c */ /* 0x000fe40003fc6270 */
[----:B------:R-:W-:-:S02]  /*25350*/  IADD3 R12, R3, 0x29, RZ ;  /* 0x00000029030c7810 */ /* 0x000fc40007ffe0ff */
[----:B------:R-:W-:Y:S01]  /*25360*/  FSEL R62, R4, -INF , !P4 ;  /* 0xff800000043e7808 */ /* 0x000fe20006000000 */
[----:B------:R-:W-:Y:S01]  /*25370*/  FFMA.FTZ R4, R132, R35, R55 ;  /* 0x0000002384047223 */ /* 0x000fe20000010037 */
[----:B------:R-:W-:Y:S01]  /*25380*/  FSEL R77, R5, -INF , !P6 ;  /* 0xff800000054d7808 */ /* 0x000fe20007000000 */
[----:B------:R-:W3:Y:S01]  /*25390*/  I2F R34, R12 ;  /* 0x0000000c00227306 */ /* 0x000ee20000201400 */
[----:B------:R-:W-:Y:S02]  /*253a0*/  ISETP.GE.AND P6, PT, R22, R6, PT ;  /* 0x000000061600720c */ /* 0x000fe40003fc6270 */
[----:B------:R-:W-:Y:S02]  /*253b0*/  IADD3 R20, R3, 0x21, RZ ;  /* 0x0000002103147810 */ /* 0x000fe40007ffe0ff */
[----:B------:R-:W-:Y:S01]  /*253c0*/  FSEL R59, R4, -INF , !P3 ;  /* 0xff800000043b7808 */ /* 0x000fe20005800000 */
[C---:B--2---:R-:W-:Y:S01]  /*253d0*/  FFMA.FTZ R4, R132.reuse, R31, R73 ;  /* 0x0000001f84047223 */ /* 0x044fe20000010049 */
[----:B------:R-:W-:Y:S01]  /*253e0*/  FSEL R60, R7, -INF , !P6 ;  /* 0xff800000073c7808 */ /* 0x000fe20007000000 */
[----:B------:R-:W-:Y:S01]  /*253f0*/  FFMA.FTZ R5, R132, R38, R58 ;  /* 0x0000002684057223 */ /* 0x000fe2000001003a */
[-C--:B------:R-:W-:Y:S01]  /*25400*/  ISETP.GE.AND P6, PT, R13, R8.reuse, PT ;  /* 0x000000080d00720c */ /* 0x080fe20003fc6270 */
[----:B------:R-:W2:Y:S01]  /*25410*/  I2F R30, R20 ;  /* 0x00000014001e7306 */ /* 0x000ea20000201400 */
[----:B------:R-:W-:-:S02]  /*25420*/  ISETP.GE.AND P5, PT, R22, R8, PT ;  /* 0x000000081600720c */ /* 0x000fc40003fa6270 */
[----:B------:R-:W-:Y:S02]  /*25430*/  IADD3 R11, R3, 0x39, RZ ;  /* 0x00000039030b7810 */ /* 0x000fe40007ffe0ff */
[----:B------:R-:W-:Y:S01]  /*25440*/  FSEL R67, R4, -INF , !P6 ;  /* 0xff80000004437808 */ /* 0x000fe20007000000 */
[C---:B------:R-:W-:Y:S01]  /*25450*/  FFMA.FTZ R4, R132.reuse, R31, R81 ;  /* 0x0000001f84047223 */ /* 0x040fe20000010051 */
[----:B------:R-:W-:Y:S01]  /*25460*/  FSEL R61, R5, -INF , !P5 ;  /* 0xff800000053d7808 */ /* 0x000fe20006800000 */
[----:B-1----:R-:W-:Y:S01]  /*25470*/  FFMA.FTZ R7, R132, R32, R69 ;  /* 0x0000002084077223 */ /* 0x002fe20000010045 */
[-C--:B------:R-:W-:Y:S01]  /*25480*/  ISETP.GE.AND P4, PT, R13, R6.reuse, PT ;  /* 0x000000060d00720c */ /* 0x080fe20003f86270 */
[----:B------:R-:W1:Y:S01]  /*25490*/  I2F R37, R11 ;  /* 0x0000000b00257306 */ /* 0x000e620000201400 */
[----:B------:R-:W-:Y:S02]  /*254a0*/  ISETP.GE.AND P5, PT, R21, R6, PT ;  /* 0x000000061500720c */ /* 0x000fe40003fa6270 */
[----:B------:R-:W-:-:S02]  /*254b0*/  IADD3 R19, R3, 0x31, RZ ;  /* 0x0000003103137810 */ /* 0x000fc40007ffe0ff */
[----:B------:R-:W-:Y:S01]  /*254c0*/  FSEL R65, R4, -INF , !P4 ;  /* 0xff80000004417808 */ /* 0x000fe20006000000 */
[C---:B---3--:R-:W-:Y:S01]  /*254d0*/  FFMA.FTZ R4, R132.reuse, R34, R80 ;  /* 0x0000002284047223 */ /* 0x048fe20000010050 */
[----:B------:R-:W-:Y:S01]  /*254e0*/  FSEL R63, R7, -INF , !P5 ;  /* 0xff800000073f7808 */ /* 0x000fe20006800000 */
[----:B------:R-:W-:Y:S01]  /*254f0*/  FFMA.FTZ R5, R132, R32, R68 ;  /* 0x0000002084057223 */ /* 0x000fe20000010044 */
[-C--:B------:R-:W-:Y:S01]  /*25500*/  ISETP.GE.AND P5, PT, R12, R8.reuse, PT ;  /* 0x000000080c00720c */ /* 0x080fe20003fa6270 */
[----:B------:R-:W3:Y:S01]  /*25510*/  I2F R33, R19 ;  /* 0x0000001300217306 */ /* 0x000ee20000201400 */
[----:B------:R-:W-:Y:S02]  /*25520*/  ISETP.GE.AND P1, PT, R21, R8, PT ;  /* 0x000000081500720c */ /* 0x000fe40003f26270 */
[----:B------:R-:W-:Y:S02]  /*25530*/  IADD3 R10, R3, 0x49, RZ ;  /* 0x00000049030a7810 */ /* 0x000fe40007ffe0ff */
[----:B------:R-:W-:Y:S01]  /*25540*/  FSEL R70, R4, -INF , !P5 ;  /* 0xff80000004467808 */ /* 0x000fe20006800000 */
[C---:B------:R-:W-:Y:S01]  /*25550*/  FFMA.FTZ R4, R132.reuse, R34, R78 ;  /* 0x0000002284047223 */ /* 0x040fe2000001004e */
[----:B------:R-:W-:Y:S01]  /*25560*/  FSEL R66, R5, -INF , !P1 ;  /* 0xff80000005427808 */ /* 0x000fe20004800000 */
[----:B--2---:R-:W-:Y:S01]  /*25570*/  FFMA.FTZ R7, R132, R30, R75 ;  /* 0x0000001e84077223 */ /* 0x004fe2000001004b */
[-C--:B------:R-:W-:Y:S01]  /*25580*/  ISETP.GE.AND P6, PT, R12, R6.reuse, PT ;  /* 0x000000060c00720c */ /* 0x080fe20003fc6270 */
[----:B------:R-:W2:Y:S01]  /*25590*/  I2F R42, R10 ;  /* 0x0000000a002a7306 */ /* 0x000ea20000201400 */
[----:B------:R-:W-:-:S02]  /*255a0*/  ISETP.GE.AND P1, PT, R20, R6, PT ;  /* 0x000000061400720c */ /* 0x000fc40003f26270 */
[----:B------:R-:W-:Y:S02]  /*255b0*/  IADD3 R18, R3, 0x41, RZ ;  /* 0x0000004103127810 */ /* 0x000fe40007ffe0ff */
[----:B------:R-:W-:Y:S01]  /*255c0*/  FSEL R71, R4, -INF , !P6 ;  /* 0xff80000004477808 */ /* 0x000fe20007000000 */
[C---:B-1----:R-:W-:Y:S01]  /*255d0*/  FFMA.FTZ R4, R132.reuse, R37, R82 ;  /* 0x0000002584047223 */ /* 0x042fe20000010052 */
[----:B------:R-:W-:Y:S01]  /*255e0*/  FSEL R68, R7, -INF , !P1 ;  /* 0xff80000007447808 */ /* 0x000fe20004800000 */
[----:B------:R-:W-:Y:S01]  /*255f0*/  FFMA.FTZ R5, R132, R30, R74 ;  /* 0x0000001e84057223 */ /* 0x000fe2000001004a */
[-C--:B------:R-:W-:Y:S01]  /*25600*/  ISETP.GE.AND P1, PT, R11, R8.reuse, PT ;  /* 0x000000080b00720c */ /* 0x080fe20003f26270 */
[----:B------:R-:W1:Y:S01]  /*25610*/  I2F R39, R18 ;  /* 0x0000001200277306 */ /* 0x000e620000201400 */
[----:B------:R-:W-:Y:S02]  /*25620*/  ISETP.GE.AND P3, PT, R20, R8, PT ;  /* 0x000000081400720c */ /* 0x000fe40003f66270 */
[----:B------:R-:W-:-:S02]  /*25630*/  IADD3 R9, R3, 0x59, RZ ;  /* 0x0000005903097810 */ /* 0x000fc40007ffe0ff */
[----:B------:R-:W-:Y:S01]  /*25640*/  FSEL R74, R4, -INF , !P1 ;  /* 0xff800000044a7808 */ /* 0x000fe20004800000 */
[C---:B------:R-:W-:Y:S01]  /*25650*/  FFMA.FTZ R4, R132.reuse, R37, R83 ;  /* 0x0000002584047223 */ /* 0x040fe20000010053 */
[----:B------:R-:W-:Y:S01]  /*25660*/  FSEL R69, R5, -INF , !P3 ;  /* 0xff80000005457808 */ /* 0x000fe20005800000 */
[-C--:B---3--:R-:W-:Y:S01]  /*25670*/  FFMA.FTZ R7, R132, R33.reuse, R96 ;  /* 0x0000002184077223 */ /* 0x088fe20000010060 */
[-C--:B------:R-:W-:Y:S01]  /*25680*/  ISETP.GE.AND P5, PT, R11, R6.reuse, PT ;  /* 0x000000060b00720c */ /* 0x080fe20003fa6270 */
        /* <DEDUP_REMOVED lines=17> */
[----:B------:R-:W-:Y:S02]  /*257a0*/  IADD3 R29, R3, 0x61, RZ ;  /* 0x00000061031d7810 */ /* 0x000fe40007ffe0ff */
[----:B------:R-:W-:-:S02]  /*257b0*/  ISETP.GE.AND P4, PT, R18, R6, PT ;  /* 0x000000061200720c */ /* 0x000fc40003f86270 */
[----:B------:R-:W-:Y:S01]  /*257c0*/  FSEL R81, R4, -INF , !P1 ;  /* 0xff80000004517808 */ /* 0x000fe20004800000 */
[C---:B---3--:R-:W-:Y:S01]  /*257d0*/  FFMA.FTZ R4, R132.reuse, R44, R88 ;  /* 0x0000002c84047223 */ /* 0x048fe20000010058 */
[----:B------:R-:W-:Y:S01]  /*257e0*/  FSEL R78, R7, -INF , !P4 ;  /* 0xff800000074e7808 */ /* 0x000fe20006000000 */
[----:B------:R-:W3:Y:S01]  /*257f0*/  I2F R47, R29 ;  /* 0x0000001d002f7306 */ /* 0x000ee20000201400 */
[-C--:B------:R-:W-:Y:S01]  /*25800*/  ISETP.GE.AND P4, PT, R9, R8.reuse, PT ;  /* 0x000000080900720c */ /* 0x080fe20003f86270 */
[----:B------:R-:W-:Y:S01]  /*25810*/  FFMA.FTZ R5, R132, R39, R112 ;  /* 0x0000002784057223 */ /* 0x000fe20000010070 */
[C---:B------:R-:W-:Y:S02]  /*25820*/  IADD3 R28, R3.reuse, 0x71, RZ ;  /* 0x00000071031c7810 */ /* 0x040fe40007ffe0ff */
[----:B------:R-:W-:Y:S02]  /*25830*/  ISETP.GE.AND P6, PT, R18, R8, PT ;  /* 0x000000081200720c */ /* 0x000fe40003fc6270 */
[----:B------:R-:W-:Y:S01]  /*25840*/  IADD3 R24, R3, 0x79, RZ ;  /* 0x0000007903187810 */ /* 0x000fe20007ffe0ff */
[----:B------:R-:W4:Y:S01]  /*25850*/  I2F R51, R28 ;  /* 0x0000001c00337306 */ /* 0x000f220000201400 */
[----:B------:R-:W-:Y:S01]  /*25860*/  FSEL R84, R4, -INF , !P4 ;  /* 0xff80000004547808 */ /* 0x000fe20006000000 */
[C---:B------:R-:W-:Y:S01]  /*25870*/  FFMA.FTZ R4, R132.reuse, R44, R90 ;  /* 0x0000002c84047223 */ /* 0x040fe2000001005a */
[----:B------:R-:W-:Y:S01]  /*25880*/  FSEL R79, R5, -INF , !P6 ;  /* 0xff800000054f7808 */ /* 0x000fe20007000000 */
[----:B--2---:R-:W-:Y:S01]  /*25890*/  FFMA.FTZ R7, R132, R43, R87 ;  /* 0x0000002b84077223 */ /* 0x004fe20000010057 */
[----:B------:R-:W-:-:S02]  /*258a0*/  ISETP.GE.AND P3, PT, R9, R6, PT ;  /* 0x000000060900720c */ /* 0x000fc40003f66270 */
[----:B------:R-:W-:Y:S01]  /*258b0*/  IADD3 R27, R3, 0x81, RZ ;  /* 0x00000081031b7810 */ /* 0x000fe20007ffe0ff */
[----:B------:R-:W2:Y:S01]  /*258c0*/  I2F R50, R24 ;  /* 0x0000001800327306 */ /* 0x000ea20000201400 */
[C---:B------:R-:W-:Y:S01]  /*258d0*/  ISETP.GE.AND P6, PT, R15.reuse, R6, PT ;  /* 0x000000060f00720c */ /* 0x040fe20003fc6270 */
[----:B------:R-:W-:Y:S01]  /*258e0*/  FFMA.FTZ R5, R132, R43, R86 ;  /* 0x0000002b84057223 */ /* 0x000fe20000010056 */
[----:B------:R-:W-:Y:S02]  /*258f0*/  ISETP.GE.AND P5, PT, R15, R8, PT ;  /* 0x000000080f00720c */ /* 0x000fe40003fa6270 */
[----:B------:R-:W-:Y:S01]  /*25900*/  FSEL R85, R4, -INF , !P3 ;  /* 0xff80000004557808 */ /* 0x000fe20005800000 */
[----:B-1----:R-:W-:Y:S01]  /*25910*/  FFMA.FTZ R4, R132, R48, R133 ;  /* 0x0000003084047223 */ /* 0x002fe20000010085 */
[----:B------:R-:W-:Y:S01]  /*25920*/  IADD3 R23, R3, 0x89, RZ ;  /* 0x0000008903177810 */ /* 0x000fe20007ffe0ff */
[----:B------:R-:W1:Y:S01]  /*25930*/  I2F R49, R27 ;  /* 0x0000001b00317306 */ /* 0x000e620000201400 */
[----:B------:R-:W-:Y:S01]  /*25940*/  FSEL R82, R7, -INF , !P6 ;  /* 0xff80000007527808 */ /* 0x000fe20007000000 */
[----:B------:R-:W-:Y:S01]  /*25950*/  FMUL.FTZ R9, R225, R0 ;  /* 0x00000000e1097220 */ /* 0x000fe20000410000 */
[----:B------:R-:W-:-:S02]  /*25960*/  ISETP.GE.AND P6, PT, R25, R8, PT ;  /* 0x000000081900720c */ /* 0x000fc40003fc6270 */
[----:B------:R-:W-:Y:S02]  /*25970*/  IADD3 R32, R3, 0x91, RZ ;  /* 0x0000009103207810 */ /* 0x000fe40007ffe0ff */
[----:B------:R-:W-:Y:S01]  /*25980*/  FSEL R83, R5, -INF , !P5 ;  /* 0xff80000005537808 */ /* 0x000fe20006800000 */
[----:B------:R-:W1:Y:S01]  /*25990*/  I2F R46, R23 ;  /* 0x00000017002e7306 */ /* 0x000e620000201400 */
[-C--:B---3--:R-:W-:Y:S01]  /*259a0*/  FFMA.FTZ R5, R132, R47.reuse, R119 ;  /* 0x0000002f84057223 */ /* 0x088fe20000010077 */
[----:B------:R-:W-:Y:S02]  /*259b0*/  ISETP.GE.AND P1, PT, R29, R8, PT ;  /* 0x000000081d00720c */ /* 0x000fe40003f26270 */
[----:B------:R-:W-:Y:S01]  /*259c0*/  FSEL R88, R4, -INF , !P6 ;  /* 0xff80000004587808 */ /* 0x000fe20007000000 */
[C---:B------:R-:W-:Y:S01]  /*259d0*/  FFMA.FTZ R4, R132.reuse, R48, R114 ;  /* 0x0000003084047223 */ /* 0x040fe20000010072 */
[-C--:B------:R-:W-:Y:S02]  /*259e0*/  ISETP.GE.AND P4, PT, R25, R6.reuse, PT ;  /* 0x000000061900720c */ /* 0x080fe40003f86270 */
[----:B------:R3:W-:Y:S01]  /*259f0*/  MUFU.TANH R52, R9 ;  /* 0x0000000900347308 */ /* 0x0007e20000002400 */
[----:B------:R-:W-:Y:S01]  /*25a00*/  FFMA.FTZ R7, R132, R47, R248 ;  /* 0x0000002f84077223 */ /* 0x000fe200000100f8 */
[----:B------:R-:W-:-:S02]  /*25a10*/  ISETP.GE.AND P5, PT, R29, R6, PT ;  /* 0x000000061d00720c */ /* 0x000fc40003fa6270 */
[----:B------:R-:W-:Y:S02]  /*25a20*/  IADD3 R31, R3, 0x99, RZ ;  /* 0x00000099031f7810 */ /* 0x000fe40007ffe0ff */
[----:B------:R-:W-:Y:S02]  /*25a30*/  FSEL R87, R5, -INF , !P1 ;  /* 0xff80000005577808 */ /* 0x000fe40004800000 */
[----:B------:R-:W1:Y:S01]  /*25a40*/  I2F R45, R32 ;  /* 0x00000020002d7306 */ /* 0x000e620000201400 */
[----:B----4-:R-:W-:Y:S01]  /*25a50*/  FFMA.FTZ R5, R132, R51, R249 ;  /* 0x0000003384057223 */ /* 0x010fe200000100f9 */
[----:B------:R-:W-:Y:S01]  /*25a60*/  ISETP.GE.AND P3, PT, R28, R8, PT ;  /* 0x000000081c00720c */ /* 0x000fe20003f66270 */
[----:B---3--:R-:W-:Y:S01]  /*25a70*/  FMUL.FTZ R9, R227, R0 ;  /* 0x00000000e3097220 */ /* 0x008fe20000410000 */
[----:B------:R-:W-:Y:S01]  /*25a80*/  FSEL R90, R4, -INF , !P4 ;  /* 0xff800000045a7808 */ /* 0x000fe20006000000 */
[----:B--2---:R-:W-:-:S03]  /*25a90*/  FFMA.FTZ R4, R132, R50, R106 ;  /* 0x0000003284047223 */ /* 0x004fc6000001006a */
[----:B------:R2:W-:Y:S01]  /*25aa0*/  MUFU.TANH R43, R9 ;  /* 0x00000009002b7308 */ /* 0x0005e20000002400 */
[----:B------:R-:W-:Y:S01]  /*25ab0*/  FSEL R86, R7, -INF , !P5 ;  /* 0xff80000007567808 */ /* 0x000fe20006800000 */
[----:B------:R-:W-:Y:S01]  /*25ac0*/  FFMA.FTZ R7, R132, R51, R104 ;  /* 0x0000003384077223 */ /* 0x000fe20000010068 */
[----:B------:R-:W-:Y:S01]  /*25ad0*/  ISETP.GE.AND P5, PT, R24, R8, PT ;  /* 0x000000081800720c */ /* 0x000fe20003fa6270 */
[----:B------:R-:W-:Y:S01]  /*25ae0*/  FMUL.FTZ R10, R231, R0 ;  /* 0x00000000e70a7220 */ /* 0x000fe20000410000 */
[----:B------:R-:W-:-:S03]  /*25af0*/  IADD3 R30, R3, 0xa1, RZ ;  /* 0x000000a1031e7810 */ /* 0x000fc60007ffe0ff */
[----:B------:R-:W3:Y:S01]  /*25b00*/  I2F R41, R31 ;  /* 0x0000001f00297306 */ /* 0x000ee20000201400 */
[----:B------:R-:W-:Y:S01]  /*25b10*/  FSEL R104, R5, -INF , !P3 ;  /* 0xff80000005687808 */ /* 0x000fe20005800000 */
[----:B------:R-:W-:Y:S02]  /*25b20*/  FFMA.FTZ R5, R132, R50, R178 ;  /* 0x0000003284057223 */ /* 0x000fe400000100b2 */
[----:B--2---:R-:W-:Y:S01]  /*25b30*/  FMUL.FTZ R9, R217, R0 ;  /* 0x00000000d9097220 */ /* 0x004fe20000410000 */
[----:B------:R-:W-:Y:S01]  /*25b40*/  ISETP.GE.AND P1, PT, R28, R6, PT ;  /* 0x000000061c00720c */ /* 0x000fe20003f26270 */
[-C--:B------:R-:W-:Y:S02]  /*25b50*/  FMUL.FTZ R13, R237, R0.reuse ;  /* 0x00000000ed0d7220 */ /* 0x080fe40000410000 */
[----:B------:R2:W-:Y:S01]  /*25b60*/  MUFU.TANH R42, R9 ;  /* 0x00000009002a7308 */ /* 0x0005e20000002400 */
[----:B------:R-:W-:Y:S01]  /*25b70*/  FMUL.FTZ R12, R239, R0 ;  /* 0x00000000ef0c7220 */ /* 0x000fe20000410000 */
[----:B------:R-:W-:Y:S01]  /*25b80*/  ISETP.GE.AND P6, PT, R24, R6, PT ;  /* 0x000000061800720c */ /* 0x000fe20003fc6270 */
[----:B------:R-:W-:Y:S01]  /*25b90*/  FMUL.FTZ R11, R229, R0 ;  /* 0x00000000e50b7220 */ /* 0x000fe20000410000 */
[----:B------:R-:W-:-:S02]  /*25ba0*/  ISETP.GE.AND P4, PT, R27, R8, PT ;  /* 0x000000081b00720c */ /* 0x000fc40003f86270 */
[----:B------:R-:W-:Y:S01]  /*25bb0*/  FSEL R106, R4, -INF , !P5 ;  /* 0xff800000046a7808 */ /* 0x000fe20006800000 */
[CC--:B-1----:R-:W-:Y:S01]  /*25bc0*/  FFMA.FTZ R4, R132.reuse, R49.reuse, R176 ;  /* 0x0000003184047223 */ /* 0x0c2fe200000100b0 */
[----:B------:R-:W1:Y:S01]  /*25bd0*/  I2F R40, R30 ;  /* 0x0000001e00287306 */ /* 0x000e620000201400 */
[----:B------:R-:W-:Y:S02]  /*25be0*/  ISETP.GE.AND P3, PT, R27, R6, PT ;  /* 0x000000061b00720c */ /* 0x000fe40003f66270 */
[----:B------:R-:W-:Y:S01]  /*25bf0*/  IADD3 R26, R3, 0xa9, RZ ;  /* 0x000000a9031a7810 */ /* 0x000fe20007ffe0ff */
[----:B--2---:R-:W-:-:S04]  /*25c00*/  FFMA.FTZ R9, R132, R49, R177 ;  /* 0x0000003184097223 */ /* 0x004fc800000100b1 */
[----:B------:R2:W-:Y:S01]  /*25c10*/  MUFU.TANH R53, R10 ;  /* 0x0000000a00357308 */ /* 0x0005e20000002400 */
[----:B------:R-:W-:Y:S01]  /*25c20*/  FSEL R96, R7, -INF , !P1 ;  /* 0xff80000007607808 */ /* 0x000fe20004800000 */
[----:B------:R-:W-:Y:S01]  /*25c30*/  FFMA.FTZ R7, R132, R46, R110 ;  /* 0x0000002e84077223 */ /* 0x000fe2000001006e */
[----:B------:R-:W-:Y:S02]  /*25c40*/  IADD3 R22, R3, 0xb1, RZ ;  /* 0x000000b103167810 */ /* 0x000fe40007ffe0ff */
[----:B------:R-:W-:Y:S02]  /*25c50*/  FSEL R112, R9, -INF , !P4 ;  /* 0xff80000009707808 */ /* 0x000fe40006000000 */
[C---:B------:R-:W-:Y:S01]  /*25c60*/  IADD3 R21, R3.reuse, 0xb9, RZ ;  /* 0x000000b903157810 */ /* 0x040fe20007ffe0ff */
[----:B------:R4:W-:Y:S01]  /*25c70*/  MUFU.TANH R58, R14 ;  /* 0x0000000e003a7308 */ /* 0x0009e20000002400 */
[C---:B------:R-:W-:Y:S02]  /*25c80*/  IADD3 R18, R3.reuse, 0xc1, RZ ;  /* 0x000000c103127810 */ /* 0x040fe40007ffe0ff */
[----:B------:R-:W-:-:S02]  /*25c90*/  IADD3 R15, R3, 0xc9, RZ ;  /* 0x000000c9030f7810 */ /* 0x000fc40007ffe0ff */
[----:B------:R-:W-:Y:S01]  /*25ca0*/  IADD3 R20, R3, 0xe9, RZ ;  /* 0x000000e903147810 */ /* 0x000fe20007ffe0ff */
[----:B--2---:R-:W-:Y:S02]  /*25cb0*/  FFMA.FTZ R10, R132, R46, R107 ;  /* 0x0000002e840a7223 */ /* 0x004fe4000001006b */
[----:B------:R2:W-:Y:S01]  /*25cc0*/  MUFU.TANH R57, R13 ;  /* 0x0000000d00397308 */ /* 0x0005e20000002400 */
[----:B------:R-:W-:Y:S02]  /*25cd0*/  FSEL R107, R5, -INF , !P6 ;  /* 0xff800000056b7808 */ /* 0x000fe40007000000 */
[C---:B------:R-:W-:Y:S02]  /*25ce0*/  IADD3 R19, R3.reuse, 0xf9, RZ ;  /* 0x000000f903137810 */ /* 0x040fe40007ffe0ff */
[C---:B------:R-:W-:Y:S02]  /*25cf0*/  ISETP.GE.AND P6, PT, R3.reuse, R8, PT ;  /* 0x000000080300720c */ /* 0x040fe40003fc6270 */
[C---:B----4-:R-:W-:Y:S01]  /*25d00*/  IADD3 R14, R3.reuse, 0xd1, RZ ;  /* 0x000000d1030e7810 */ /* 0x050fe20007ffe0ff */
[----:B------:R4:W-:Y:S01]  /*25d10*/  MUFU.TANH R55, R12 ;  /* 0x0000000c00377308 */ /* 0x0009e20000002400 */
[----:B------:R-:W-:-:S02]  /*25d20*/  ISETP.GE.AND P4, PT, R3, R6, PT ;  /* 0x000000060300720c */ /* 0x000fc40003f86270 */
[----:B------:R-:W-:Y:S02]  /*25d30*/  FSEL R110, R4, -INF , !P3 ;  /* 0xff800000046e7808 */ /* 0x000fe40005800000 */
[----:B------:R-:W-:-:S03]  /*25d40*/  ISETP.GE.AND P3, PT, R32, R8, PT ;  /* 0x000000082000720c */ /* 0x000fc60003f66270 */
[----:B------:R1:W-:Y:S01]  /*25d50*/  MUFU.TANH R54, R11 ;  /* 0x0000000b00367308 */ /* 0x0003e20000002400 */
[----:B--2---:R-:W-:Y:S02]  /*25d60*/  IADD3 R13, R3, 0xd9, RZ ;  /* 0x000000d9030d7810 */ /* 0x004fe40007ffe0ff */
[----:B------:R-:W-:-:S05]  /*25d70*/  ISETP.GE.AND P5, PT, R23, R6, PT ;  /* 0x000000061700720c */ /* 0x000fca0003fa6270 */
[----:B------:R2:W-:Y:S01]  /*25d80*/  I2F R64, R3 ;  /* 0x0000000300407306 */ /* 0x0005e20000201400 */
[----:B----4-:R-:W-:Y:S01]  /*25d90*/  IADD3 R12, R3, 0xe1, RZ ;  /* 0x000000e1030c7810 */ /* 0x010fe20007ffe0ff */
[----:B------:R-:W-:Y:S01]  /*25da0*/  FFMA.FTZ R4, R132, R45, R122 ;  /* 0x0000002d84047223 */ /* 0x000fe2000001007a */
[----:B------:R-:W-:Y:S02]  /*25db0*/  ISETP.GE.AND P1, PT, R23, R8, PT ;  /* 0x000000081700720c */ /* 0x000fe40003f26270 */
[----:B-1----:R-:W-:-:S03]  /*25dc0*/  IADD3 R11, R3, 0xf1, RZ ;  /* 0x000000f1030b7810 */ /* 0x002fc60007ffe0ff */
[----:B------:R-:W1:Y:S01]  /*25dd0*/  I2F R38, R26 ;  /* 0x0000001a00267306 */ /* 0x000e620000201400 */
[----:B------:R-:W-:Y:S02]  /*25de0*/  FMUL.FTZ R5, R213, R0 ;  /* 0x00000000d5057220 */ /* 0x000fe40000410000 */
[----:B--2---:R-:W-:Y:S01]  /*25df0*/  FFMA.FTZ R3, R132, R45, R173 ;  /* 0x0000002d84037223 */ /* 0x004fe200000100ad */
[----:B------:R-:W-:-:S04]  /*25e00*/  FSEL R116, R10, -INF , !P5 ;  /* 0xff8000000a747808 */ /* 0x000fc80006800000 */
[----:B------:R-:W2:Y:S01]  /*25e10*/  I2F R37, R22 ;  /* 0x0000001600257306 */ /* 0x000ea20000201400 */
[----:B------:R-:W-:Y:S02]  /*25e20*/  FSEL R114, R7, -INF , !P1 ;  /* 0xff80000007727808 */ /* 0x000fe40004800000 */
[----:B------:R-:W-:Y:S01]  /*25e30*/  FSEL R122, R3, -INF , !P3 ;  /* 0xff800000037a7808 */ /* 0x000fe20005800000 */
[----:B---3--:R-:W-:Y:S01]  /*25e40*/  FFMA.FTZ R3, R132, R41, R131 ;  /* 0x0000002984037223 */ /* 0x008fe20000010083 */
[----:B------:R-:W-:Y:S02]  /*25e50*/  ISETP.GE.AND P5, PT, R31, R8, PT ;  /* 0x000000081f00720c */ /* 0x000fe40003fa6270 */
[----:B------:R-:W-:Y:S01]  /*25e60*/  ISETP.GE.AND P1, PT, R32, R6, PT ;  /* 0x000000062000720c */ /* 0x000fe20003f26270 */
[----:B------:R-:W-:Y:S01]  /*25e70*/  FMUL.FTZ R7, R215, R0 ;  /* 0x00000000d7077220 */ /* 0x000fe20000410000 */
[----:B------:R3:W-:Y:S01]  /*25e80*/  MUFU.TANH R32, R5 ;  /* 0x0000000500207308 */ /* 0x0007e20000002400 */
[----:B------:R-:W-:-:S02]  /*25e90*/  ISETP.GE.AND P3, PT, R31, R6, PT ;  /* 0x000000061f00720c */ /* 0x000fc40003f66270 */
[----:B------:R-:W-:Y:S02]  /*25ea0*/  FSEL R119, R4, -INF , !P1 ;  /* 0xff80000004777808 */ /* 0x000fe40004800000 */
[----:B------:R-:W-:-:S03]  /*25eb0*/  ISETP.GE.AND P1, PT, R30, R8, PT ;  /* 0x000000081e00720c */ /* 0x000fc60003f26270 */
[----:B------:R-:W4:Y:S01]  /*25ec0*/  I2F R35, R21 ;  /* 0x0000001500237306 */ /* 0x000f220000201400 */
[CC--:B------:R-:W-:Y:S02]  /*25ed0*/  FFMA.FTZ R4, R132.reuse, R40.reuse, R125 ;  /* 0x0000002884047223 */ /* 0x0c0fe4000001007d */
[C---:B---3--:R-:W-:Y:S01]  /*25ee0*/  FFMA.FTZ R5, R132.reuse, R41, R123 ;  /* 0x0000002984057223 */ /* 0x048fe2000001007b */
[----:B------:R-:W-:Y:S01]  /*25ef0*/  FSEL R123, R3, -INF , !P5 ;  /* 0xff800000037b7808 */ /* 0x000fe20006800000 */
[----:B------:R-:W-:-:S03]  /*25f00*/  FFMA.FTZ R3, R132, R40, R130 ;  /* 0x0000002884037223 */ /* 0x000fc60000010082 */
[----:B------:R3:W-:Y:S01]  /*25f10*/  MUFU.TANH R31, R7 ;  /* 0x00000007001f7308 */ /* 0x0007e20000002400 */
[----:B------:R-:W-:Y:S01]  /*25f20*/  ISETP.GE.AND P5, PT, R30, R6, PT ;  /* 0x000000061e00720c */ /* 0x000fe20003fa6270 */
[----:B------:R-:W-:Y:S01]  /*25f30*/  FMUL.FTZ R39, R219, R0 ;  /* 0x00000000db277220 */ /* 0x000fe20000410000 */
[----:B------:R-:W-:Y:S02]  /*25f40*/  FSEL R125, R5, -INF , !P3 ;  /* 0xff800000057d7808 */ /* 0x000fe40005800000 */
[----:B------:R-:W-:Y:S01]  /*25f50*/  FSEL R130, R3, -INF , !P1 ;  /* 0xff80000003827808 */ /* 0x000fe20004800000 */
[----:B-1----:R-:W-:Y:S01]  /*25f60*/  FFMA.FTZ R3, R132, R38, R127 ;  /* 0x0000002684037223 */ /* 0x002fe2000001007f */
[----:B------:R-:W-:Y:S01]  /*25f70*/  ISETP.GE.AND P3, PT, R26, R8, PT ;  /* 0x000000081a00720c */ /* 0x000fe20003f66270 */
[----:B------:R-:W1:Y:S01]  /*25f80*/  I2F R34, R18 ;  /* 0x0000001200227306 */ /* 0x000e620000201400 */
[----:B---3--:R-:W-:-:S07]  /*25f90*/  FMUL.FTZ R7, R209, R0 ;  /* 0x00000000d1077220 */ /* 0x008fce0000410000 */
[----:B------:R3:W-:Y:S01]  /*25fa0*/  MUFU.TANH R30, R7 ;  /* 0x00000007001e7308 */ /* 0x0007e20000002400 */
[----:B------:R-:W-:Y:S01]  /*25fb0*/  FSEL R131, R3, -INF , !P3 ;  /* 0xff80000003837808 */ /* 0x000fe20005800000 */
[----:B--2---:R-:W-:Y:S01]  /*25fc0*/  FFMA.FTZ R3, R132, R37, R57 ;  /* 0x0000002584037223 */ /* 0x004fe20000010039 */
[----:B------:R-:W-:Y:S01]  /*25fd0*/  FSEL R127, R4, -INF , !P5 ;  /* 0xff800000047f7808 */ /* 0x000fe20006800000 */
[----:B------:R-:W-:Y:S01]  /*25fe0*/  FFMA.FTZ R5, R132, R38, R58 ;  /* 0x0000002684057223 */ /* 0x000fe2000001003a */
[----:B------:R-:W-:Y:S02]  /*25ff0*/  ISETP.GE.AND P5, PT, R22, R8, PT ;  /* 0x000000081600720c */ /* 0x000fe40003fa6270 */
[----:B------:R-:W-:Y:S01]  /*26000*/  ISETP.GE.AND P1, PT, R26, R6, PT ;  /* 0x000000061a00720c */ /* 0x000fe20003f26270 */
[----:B------:R-:W-:Y:S01]  /*26010*/  I2F R33, R15 ;  /* 0x0000000f00217306 */ /* 0x000fe20000201400 */
[----:B---3--:R-:W-:-:S07]  /*26020*/  FMUL.FTZ R7, R211, R0 ;  /* 0x00000000d3077220 */ /* 0x008fce0000410000 */
[----:B------:R-:W2:Y:S01]  /*26030*/  MUFU.TANH R39, R39 ;  /* 0x0000002700277308 */ /* 0x000ea20000002400 */
[----:B------:R-:W-:Y:S02]  /*26040*/  ISETP.GE.AND P3, PT, R22, R6, PT ;  /* 0x000000061600720c */ /* 0x000fe40003f66270 */
[----:B------:R-:W-:-:S05]  /*26050*/  FSEL R176, R3, -INF , !P5 ;  /* 0xff80000003b07808 */ /* 0x000fca0006800000 */
[----:B------:R3:W-:Y:S01]  /*26060*/  MUFU.TANH R10, R7 ;  /* 0x00000007000a7308 */ /* 0x0007e20000002400 */
[----:B------:R-:W-:Y:S01]  /*26070*/  FSEL R133, R5, -INF , !P1 ;  /* 0xff80000005857808 */ /* 0x000fe20004800000 */
[C---:B----4-:R-:W-:Y:S01]  /*26080*/  FFMA.FTZ R3, R132.reuse, R35, R54 ;  /* 0x0000002384037223 */ /* 0x050fe20000010036 */
[----:B------:R-:W-:Y:S01]  /*26090*/  ISETP.GE.AND P1, PT, R21, R8, PT ;  /* 0x000000081500720c */ /* 0x000fe20003f26270 */
[----:B------:R-:W-:-:S04]  /*260a0*/  FFMA.FTZ R4, R132, R37, R55 ;  /* 0x0000002584047223 */ /* 0x000fc80000010037 */
[----:B------:R-:W4:Y:S01]  /*260b0*/  I2F R29, R14 ;  /* 0x0000000e001d7306 */ /* 0x000f220000201400 */
[----:B---3--:R-:W-:-:S07]  /*260c0*/  FMUL.FTZ R7, R197, R0 ;  /* 0x00000000c5077220 */ /* 0x008fce0000410000 */
[----:B------:R3:W-:Y:S01]  /*260d0*/  MUFU.TANH R22, R7 ;  /* 0x0000000700167308 */ /* 0x0007e20000002400 */
[C---:B------:R-:W-:Y:S01]  /*260e0*/  FFMA.FTZ R5, R132.reuse, R35, R53 ;  /* 0x0000002384057223 */ /* 0x040fe20000010035 */
[----:B------:R-:W-:Y:S01]  /*260f0*/  FSEL R177, R3, -INF , !P1 ;  /* 0xff80000003b17808 */ /* 0x000fe20004800000 */
[----:B-1----:R-:W-:Y:S01]  /*26100*/  FFMA.FTZ R3, R132, R34, R52 ;  /* 0x0000002284037223 */ /* 0x002fe20000010034 */
[----:B------:R-:W-:Y:S02]  /*26110*/  ISETP.GE.AND P5, PT, R21, R6, PT ;  /* 0x000000061500720c */ /* 0x000fe40003fa6270 */
[----:B------:R-:W-:Y:S02]  /*26120*/  FSEL R173, R4, -INF , !P3 ;  /* 0xff80000004ad7808 */ /* 0x000fe40005800000 */
[----:B------:R-:W1:Y:S01]  /*26130*/  I2F R28, R13 ;  /* 0x0000000d001c7306 */ /* 0x000e620000201400 */
[----:B------:R-:W-:Y:S01]  /*26140*/  ISETP.GE.AND P3, PT, R18, R8, PT ;  /* 0x000000081200720c */ /* 0x000fe20003f66270 */
[----:B---3--:R-:W-:-:S06]  /*26150*/  FMUL.FTZ R7, R199, R0 ;  /* 0x00000000c7077220 */ /* 0x008fcc0000410000 */
[----:B------:R3:W-:Y:S01]  /*26160*/  MUFU.TANH R9, R7 ;  /* 0x0000000700097308 */ /* 0x0007e20000002400 */
[----:B------:R-:W-:Y:S01]  /*26170*/  ISETP.GE.AND P1, PT, R18, R6, PT ;  /* 0x000000061200720c */ /* 0x000fe20003f26270 */
[----:B------:R-:W-:Y:S01]  /*26180*/  IMAD.MOV.U32 R225, RZ, RZ, R195 ;  /* 0x000000ffffe17224 */ /* 0x000fe200078e00c3 */
[----:B------:R-:W-:Y:S01]  /*26190*/  FSEL R178, R5, -INF , !P5 ;  /* 0xff80000005b27808 */ /* 0x000fe20006800000 */
[C---:B--2---:R-:W-:Y:S01]  /*261a0*/  FFMA.FTZ R5, R132.reuse, R33, R39 ;  /* 0x0000002184057223 */ /* 0x044fe20000010027 */
[----:B------:R-:W-:Y:S01]  /*261b0*/  FSEL R195, R3, -INF , !P3 ;  /* 0xff80000003c37808 */ /* 0x000fe20005800000 */
[----:B------:R-:W-:Y:S02]  /*261c0*/  FFMA.FTZ R4, R132, R34, R43 ;  /* 0x0000002284047223 */ /* 0x000fe4000001002b */
[----:B------:R-:W2:Y:S01]  /*261d0*/  I2F R25, R12 ;  /* 0x0000000c00197306 */ /* 0x000ea20000201400 */
[----:B------:R-:W-:Y:S01]  /*261e0*/  ISETP.GE.AND P3, PT, R15, R6, PT ;  /* 0x000000060f00720c */ /* 0x000fe20003f66270 */
[----:B---3--:R-:W-:-:S06]  /*261f0*/  FMUL.FTZ R7, R233, R0 ;  /* 0x00000000e9077220 */ /* 0x008fcc0000410000 */
[----:B------:R3:W-:Y:S01]  /*26200*/  MUFU.TANH R18, R7 ;  /* 0x0000000700127308 */ /* 0x0007e20000002400 */
[----:B------:R-:W-:Y:S01]  /*26210*/  FFMA.FTZ R3, R132, R33, R42 ;  /* 0x0000002184037223 */ /* 0x000fe2000001002a */
[----:B------:R-:W-:Y:S01]  /*26220*/  ISETP.GE.AND P5, PT, R15, R8, PT ;  /* 0x000000080f00720c */ /* 0x000fe20003fa6270 */
[----:B------:R-:W-:Y:S01]  /*26230*/  IMAD.MOV.U32 R237, RZ, RZ, R207 ;  /* 0x000000ffffed7224 */ /* 0x000fe200078e00cf */
[----:B------:R-:W-:Y:S02]  /*26240*/  MOV R207, R193 ;  /* 0x000000c100cf7202 */ /* 0x000fe40000000f00 */
[----:B------:R-:W-:Y:S02]  /*26250*/  FSEL R197, R5, -INF , !P3 ;  /* 0xff80000005c57808 */ /* 0x000fe40005800000 */
[----:B------:R-:W-:Y:S01]  /*26260*/  I2F R24, R20 ;  /* 0x0000001400187306 */ /* 0x000fe20000201400 */
[----:B------:R-:W-:Y:S01]  /*26270*/  FSEL R193, R4, -INF , !P1 ;  /* 0xff80000004c17808 */ /* 0x000fe20004800000 */
[----:B---3--:R-:W-:Y:S01]  /*26280*/  FMUL.FTZ R7, R235, R0 ;  /* 0x00000000eb077220 */ /* 0x008fe20000410000 */
[----:B------:R-:W-:-:S05]  /*26290*/  FSEL R199, R3, -INF , !P5 ;  /* 0xff80000003c77808 */ /* 0x000fca0006800000 */
[----:B------:R3:W1:Y:S01]  /*262a0*/  MUFU.TANH R15, R7 ;  /* 0x00000007000f7308 */ /* 0x0006620000002400 */
[----:B------:R-:W-:Y:S01]  /*262b0*/  FMUL.FTZ R5, R247, R0 ;  /* 0x00000000f7057220 */ /* 0x000fe20000410000 */
[----:B------:R-:W-:Y:S01]  /*262c0*/  ISETP.GE.AND P1, PT, R14, R8, PT ;  /* 0x000000080e00720c */ /* 0x000fe20003f26270 */
[-C--:B----4-:R-:W-:Y:S01]  /*262d0*/  FFMA.FTZ R3, R132, R29.reuse, R32 ;  /* 0x0000001d84037223 */ /* 0x090fe20000010020 */
[----:B------:R-:W-:Y:S01]  /*262e0*/  ISETP.GE.AND P5, PT, R14, R6, PT ;  /* 0x000000060e00720c */ /* 0x000fe20003fa6270 */
[----:B------:R-:W-:Y:S02]  /*262f0*/  FFMA.FTZ R4, R132, R29, R31 ;  /* 0x0000001d84047223 */ /* 0x000fe4000001001f */
[----:B------:R-:W-:Y:S01]  /*26300*/  IMAD.MOV.U32 R229, RZ, RZ, R203 ;  /* 0x000000ffffe57224 */ /* 0x000fe200078e00cb */
[----:B------:R-:W-:Y:S01]  /*26310*/  I2F R23, R11 ;  /* 0x0000000b00177306 */ /* 0x000fe20000201400 */
[----:B---3--:R-:W-:-:S07]  /*26320*/  FMUL.FTZ R7, R245, R0 ;  /* 0x00000000f5077220 */ /* 0x008fce0000410000 */
[----:B------:R3:W-:Y:S01]  /*26330*/  MUFU.TANH R14, R7 ;  /* 0x00000007000e7308 */ /* 0x0007e20000002400 */
[----:B------:R-:W-:Y:S01]  /*26340*/  FSEL R203, R3, -INF , !P1 ;  /* 0xff80000003cb7808 */ /* 0x000fe20004800000 */
[----:B-1----:R-:W-:Y:S01]  /*26350*/  FFMA.FTZ R3, R132, R28, R30 ;  /* 0x0000001c84037223 */ /* 0x002fe2000001001e */
[----:B------:R-:W-:Y:S02]  /*26360*/  MOV R231, R201 ;  /* 0x000000c900e77202 */ /* 0x000fe40000000f00 */
[C---:B------:R-:W-:Y:S02]  /*26370*/  ISETP.GE.AND P3, PT, R13.reuse, R8, PT ;  /* 0x000000080d00720c */ /* 0x040fe40003f66270 */
[----:B------:R-:W-:Y:S02]  /*26380*/  ISETP.GE.AND P1, PT, R13, R6, PT ;  /* 0x000000060d00720c */ /* 0x000fe40003f26270 */
[----:B------:R-:W-:Y:S01]  /*26390*/  FSEL R201, R4, -INF , !P5 ;  /* 0xff80000004c97808 */ /* 0x000fe20006800000 */
[----:B---3--:R-:W-:-:S02]  /*263a0*/  FFMA.FTZ R7, R132, R28, R10 ;  /* 0x0000001c84077223 */ /* 0x008fc4000001000a */
[----:B------:R1:W3:Y:S01]  /*263b0*/  MUFU.TANH R10, R5 ;  /* 0x00000005000a7308 */ /* 0x0002e20000002400 */
[----:B------:R-:W-:Y:S01]  /*263c0*/  ISETP.GE.AND P5, PT, R12, R8, PT ;  /* 0x000000080c00720c */ /* 0x000fe20003fa6270 */
[----:B------:R-:W-:Y:S01]  /*263d0*/  FMUL.FTZ R4, R207, R0 ;  /* 0x00000000cf047220 */ /* 0x000fe20000410000 */
[----:B------:R-:W-:Y:S02]  /*263e0*/  MOV R239, R206 ;  /* 0x000000ce00ef7202 */ /* 0x000fe40000000f00 */
[----:B------:R-:W-:Y:S01]  /*263f0*/  FSEL R206, R3, -INF , !P3 ;  /* 0xff80000003ce7808 */ /* 0x000fe20005800000 */
[C---:B--2---:R-:W-:Y:S01]  /*26400*/  FFMA.FTZ R3, R132.reuse, R25, R9 ;  /* 0x0000001984037223 */ /* 0x044fe20000010009 */
[----:B------:R-:W-:Y:S01]  /*26410*/  FSEL R207, R7, -INF , !P1 ;  /* 0xff80000007cf7808 */ /* 0x000fe20004800000 */
[----:B------:R-:W-:Y:S01]  /*26420*/  FMUL.FTZ R7, R225, R0 ;  /* 0x00000000e1077220 */ /* 0x000fe20000410000 */
[----:B------:R2:W-:Y:S01]  /*26430*/  MUFU.TANH R9, R4 ;  /* 0x0000000400097308 */ /* 0x0005e20000002400 */
[----:B------:R-:W-:-:S02]  /*26440*/  FFMA.FTZ R0, R132, R24, R15 ;  /* 0x0000001884007223 */ /* 0x000fc4000001000f */
[----:B-1----:R-:W-:Y:S01]  /*26450*/  FFMA.FTZ R5, R132, R25, R22 ;  /* 0x0000001984057223 */ /* 0x002fe20000010016 */
[----:B------:R-:W-:-:S04]  /*26460*/  ISETP.GE.AND P1, PT, R20, R8, PT ;  /* 0x000000081400720c */ /* 0x000fc80003f26270 */
[----:B------:R-:W-:Y:S02]  /*26470*/  FSEL R211, R5, -INF , !P5 ;  /* 0xff80000005d37808 */ /* 0x000fe40006800000 */
[----:B------:R-:W-:Y:S01]  /*26480*/  ISETP.GE.AND P5, PT, R20, R6, PT ;  /* 0x000000061400720c */ /* 0x000fe20003fa6270 */
[----:B--2---:R-:W-:Y:S01]  /*26490*/  FFMA.FTZ R4, R132, R24, R18 ;  /* 0x0000001884047223 */ /* 0x004fe20000010012 */
[----:B------:R-:W1:Y:S02]  /*264a0*/  I2F R27, R19 ;  /* 0x00000013001b7306 */ /* 0x000e640000201400 */
[----:B------:R-:W-:Y:S01]  /*264b0*/  FSEL R215, R0, -INF , !P5 ;  /* 0xff80000000d77808 */ /* 0x000fe20006800000 */
[----:B---3--:R-:W-:Y:S01]  /*264c0*/  FFMA.FTZ R0, R132, R23, R10 ;  /* 0x0000001784007223 */ /* 0x008fe2000001000a */
[----:B------:R-:W-:Y:S02]  /*264d0*/  FSEL R213, R4, -INF , !P1 ;  /* 0xff80000004d57808 */ /* 0x000fe40004800000 */
[----:B------:R-:W-:-:S02]  /*264e0*/  ISETP.GE.AND P1, PT, R11, R6, PT ;  /* 0x000000060b00720c */ /* 0x000fc40003f26270 */
[----:B------:R-:W2:Y:S01]  /*264f0*/  MUFU.TANH R7, R7 ;  /* 0x0000000700077308 */ /* 0x000ea20000002400 */
[----:B------:R-:W-:Y:S02]  /*26500*/  ISETP.GE.AND P3, PT, R12, R6, PT ;  /* 0x000000060c00720c */ /* 0x000fe40003f66270 */
[----:B------:R-:W-:Y:S02]  /*26510*/  FSEL R217, R0, -INF , !P1 ;  /* 0xff80000000d97808 */ /* 0x000fe40004800000 */
[----:B------:R-:W-:Y:S02]  /*26520*/  ISETP.GT.AND P1, PT, R237, R239, PT ;  /* 0x000000efed00720c */ /* 0x000fe40003f24270 */
[----:B------:R-:W-:Y:S01]  /*26530*/  FSEL R209, R3, -INF , !P3 ;  /* 0xff80000003d17808 */ /* 0x000fe20005800000 */
[C---:B------:R-:W-:Y:S01]  /*26540*/  FFMA.FTZ R3, R132.reuse, R23, R14 ;  /* 0x0000001784037223 */ /* 0x040fe2000001000e */
[----:B------:R-:W-:Y:S01]  /*26550*/  BAR.SYNC.DEFER_BLOCKING 0x0 ;  /* 0x0000000000007b1d */ /* 0x000fe20000010000 */
[----:B------:R-:W-:Y:S01]  /*26560*/  ISETP.GE.AND P3, PT, R11, R8, PT ;  /* 0x000000080b00720c */ /* 0x000fe20003f66270 */
[----:B------:R-:W-:-:S03]  /*26570*/  FFMA.FTZ R4, R132, R64, R229 ;  /* 0x0000004084047223 */ /* 0x000fc600000100e5 */
[----:B------:R-:W-:Y:S01]  /*26580*/  FSEL R219, R3, -INF , !P3 ;  /* 0xff80000003db7808 */ /* 0x000fe20005800000 */
[CC--:B-1----:R-:W-:Y:S01]  /*26590*/  FFMA.FTZ R5, R132.reuse, R27.reuse, R9 ;  /* 0x0000001b84057223 */ /* 0x0c2fe20000010009 */
[C---:B------:R-:W-:Y:S01]  /*265a0*/  ISETP.GE.AND P3, PT, R19.reuse, R6, PT ;  /* 0x000000061300720c */ /* 0x040fe20003f66270 */
[C---:B------:R-:W-:Y:S01]  /*265b0*/  FFMA.FTZ R6, R132.reuse, R64, R231 ;  /* 0x0000004084067223 */ /* 0x040fe200000100e7 */
[----:B------:R-:W-:Y:S01]  /*265c0*/  ISETP.GE.AND P5, PT, R19, R8, PT ;  /* 0x000000081300720c */ /* 0x000fe20003fa6270 */
[----:B--2---:R-:W-:Y:S01]  /*265d0*/  FFMA.FTZ R3, R132, R27, R7 ;  /* 0x0000001b84037223 */ /* 0x004fe20000010007 */
[----:B------:R-:W-:Y:S01]  /*265e0*/  BSSY B1, `(.L_x_4470) ;  /* 0x0000100000017945 */ /* 0x000fe20003800000 */
[----:B------:R-:W-:Y:S01]  /*265f0*/  IMAD.MOV.U32 R248, RZ, RZ, R222 ;  /* 0x000000fffff87224 */ /* 0x000fe200078e00de */
[----:B------:R-:W-:Y:S02]  /*26600*/  MOV R249, R223 ;  /* 0x000000df00f97202 */ /* 0x000fe40000000f00 */
[----:B------:R-:W-:-:S02]  /*26610*/  FSEL R41, R6, -INF , !P6 ;  /* 0xff80000006297808 */ /* 0x000fc40007000000 */
        /* <DEDUP_REMOVED lines=9> */
[----:B------:R-:W-:-:S02]  /*266b0*/  IABS R8, R9 ;  /* 0x0000000900087213 */ /* 0x000fc40000000000 */
        /* <DEDUP_REMOVED lines=57> */
.L_x_4473:
[----:B------:R-:W2:Y:S02]  /*26a50*/  LD.E R0, [R16.64+0x38] ;  /* 0x0000380610007980 */ /* 0x000ea4000c101900 */
[----:B--2---:R-:W-:-:S04]  /*26a60*/  LEA R0, -R0, RZ, 0x8 ;  /* 0x000000ff00007211 */ /* 0x004fc800078e41ff */
[----:B------:R-:W-:Y:S02]  /*26a70*/  SHF.R.S32.HI R3, RZ, 0x1f, R0 ;  /* 0x0000001fff037819 */ /* 0x000fe40000011400 */
.L_x_4474:
[----:B------:R-:W-:Y:S05]  /*26a80*/  BSYNC B0 ;  /* 0x0000000000007941 */ /* 0x000fea0003800000 */
.L_x_4472:
        /* <DEDUP_REMOVED lines=176> */
.L_x_4476:
[----:B------:R-:W-:Y:S05]  /*27590*/  BSYNC B0 ;  /* 0x0000000000007941 */ /* 0x000fea0003800000 */
.L_x_4475:
[C---:B------:R-:W-:Y:S01]  /*275a0*/  LEA R42, P0, R0.reuse, R42, 0x1 ;  /* 0x0000002a002a7211 */ /* 0x040fe200078008ff */
[----:B------:R-:W0:Y:S03]  /*275b0*/  LDGDEPBAR ;  /* 0x00000000000079af */ /* 0x000e260000000000 */
[----:B------:R-:W-:Y:S01]  /*275c0*/  LEA.HI.X R252, R0, R252, R3, 0x1, P0 ;  /* 0x000000fc00fc7211 */ /* 0x000fe200000f0c03 */
[----:B------:R3:W-:Y:S04]  /*275d0*/  STL [R1], R42 ;  /* 0x0000002a01007387 */ /* 0x0007e80000100800 */
.L_x_4471:
[----:B------:R-:W-:Y:S05]  /*275e0*/  BSYNC B1 ;  /* 0x0000000000017941 */ /* 0x000fea0003800000 */
.L_x_4470:
[----:B-----5:R-:W-:Y:S01]  /*275f0*/  FMNMX.FTZ R0, R2, R40, !PT ;  /* 0x0000002802007209 */ /* 0x020fe20007810000 */
[----:B-1----:R-:W4:Y:S01]  /*27600*/  LDL.LU R32, [R1+0xc] ;  /* 0x00000c0001207983 */ /* 0x002f220000300800 */
[----:B------:R-:W-:Y:S02]  /*27610*/  MOV R45, R77 ;  /* 0x0000004d002d7202 */ /* 0x000fe40000000f00 */
[----:B------:R-:W-:Y:S01]  /*27620*/  FMNMX.FTZ R0, R60, R0, !PT ;  /* 0x000000003c007209 */ /* 0x000fe20007810000 */
[----:B--2---:R-:W2:Y:S01]  /*27630*/  LDL.LU R33, [R1+0x10] ;  /* 0x0000100001217983 */ /* 0x004ea20000300800 */
[----:B------:R-:W-:-:S02]  /*27640*/  MOV R47, R76 ;  /* 0x0000004c002f7202 */ /* 0x000fc40000000f00 */
[----:B------:R-:W-:Y:S01]  /*27650*/  FMNMX.FTZ R0, R89, R0, !PT ;  /* 0x0000000059007209 */ /* 0x000fe20007810000 */
[----:B------:R-:W-:Y:S01]  /*27660*/  LDSM.16.MT88.4 R24, [R182+0xa000] ;  /* 0x00a00000b618783b */ /* 0x000fe20000004200 */
[----:B------:R-:W-:Y:S02]  /*27670*/  FMNMX.FTZ R4, R36, R41, !PT ;  /* 0x0000002924047209 */ /* 0x000fe40007810000 */
[----:B------:R-:W-:Y:S01]  /*27680*/  FMNMX.FTZ R3, R59, R0, !PT ;  /* 0x000000003b037209 */ /* 0x000fe20007810000 */
[----:B------:R-:W-:Y:S01]  /*27690*/  LDSM.16.MT88.4 R12, [R139+0xa000] ;  /* 0x00a000008b0c783b */ /* 0x000fe20000004200 */
[----:B------:R-:W-:Y:S02]  /*276a0*/  FMNMX.FTZ R4, R61, R4, !PT ;  /* 0x000000043d047209 */ /* 0x000fe40007810000 */
[----:B------:R-:W-:Y:S01]  /*276b0*/  FMNMX.FTZ R3, R92, R3, !PT ;  /* 0x000000035c037209 */ /* 0x000fe20007810000 */
[----:B---3--:R1:W3:Y:S01]  /*276c0*/  LD.E R0, [R16.64+0xdc] ;  /* 0x0000dc0610007980 */ /* 0x0082e2000c101900 */
        /* <DEDUP_REMOVED lines=123> */
[----:B------:R-:W-:-:S05]  /*27e80*/  FMNMX.FTZ R4, R222, R4, !PT ;  /* 0x00000004de047209 */ /* 0x000fca0007810000 */
[----:B------:R-:W1:Y:S02]  /*27e90*/  SHFL.BFLY PT, R6, R4, 0x2, 0x1f ;  /* 0x0c401f0004067f89 */ /* 0x000e6400000e0000 */
[----:B-1----:R-:W-:-:S05]  /*27ea0*/  FMNMX.FTZ R3, R3, R5, !PT ;  /* 0x0000000503037209 */ /* 0x002fca0007810000 */
[----:B------:R-:W1:Y:S01]  /*27eb0*/  SHFL.BFLY PT, R5, R3, 0x1, 0x1f ;  /* 0x0c201f0003057f89 */ /* 0x000e6200000e0000 */
[----:B------:R-:W-:-:S05]  /*27ec0*/  FMNMX.FTZ R4, R4, R6, !PT ;  /* 0x0000000604047209 */ /* 0x000fca0007810000 */
[----:B------:R-:W2:Y:S01]  /*27ed0*/  SHFL.BFLY PT, R6, R4, 0x1, 0x1f ;  /* 0x0c201f0004067f89 */ /* 0x000ea200000e0000 */
[----:B-1----:R-:W-:-:S04]  /*27ee0*/  FMNMX.FTZ R77, R3, R5, !PT ;  /* 0x00000005034d7209 */ /* 0x002fc80007810000 */
[----:B------:R-:W-:Y:S01]  /*27ef0*/  FSETP.NEU.FTZ.AND P0, PT, R77, -INF , PT ;  /* 0xff8000004d00780b */ /* 0x000fe20003f1d000 */
[----:B---3--:R-:W-:-:S05]  /*27f00*/  FMUL.FTZ R3, R0, R77 ;  /* 0x0000004d00037220 */ /* 0x008fca0000410000 */
        /* <DEDUP_REMOVED lines=23> */
[----:B------:R1:W-:Y:S02]  /*28080*/  MUFU.EX2 R227, R2 ;  /* 0x0000000200e37308 */ /* 0x0003e40000000800 */
[----:B-1----:R-:W-:-:S04]  /*28090*/  FADD.FTZ R2, R36, -R6 ;  /* 0x8000000624027221 */ /* 0x002fc80000010000 */
[----:B------:R-:W-:-:S04]  /*280a0*/  FMUL.FTZ R2, R0, R2 ;  /* 0x0000000200027220 */ /* 0x000fc80000410000 */
[----:B------:R1:W-:Y:S02]  /*280b0*/  MUFU.EX2 R6, R2 ;  /* 0x0000000200067308 */ /* 0x0003e40000000800 */
[----:B-1----:R-:W-:-:S06]  /*280c0*/  FFMA.FTZ R2, R92, R0, -R3 ;  /* 0x000000005c027223 */ /* 0x002fcc0000010803 */
[----:B------:R1:W-:Y:S01]  /*280d0*/  MUFU.EX2 R220, R2 ;  /* 0x0000000200dc7308 */ /* 0x0003e20000000800 */
[----:B------:R-:W-:Y:S02]  /*280e0*/  FMUL.FTZ R4, R0, R4 ;  /* 0x0000000400047220 */ /* 0x000fe40000410000 */
[----:B-1----:R-:W-:-:S05]  /*280f0*/  FFMA.FTZ R2, R63, R0, -R3 ;  /* 0x000000003f027223 */ /* 0x002fca0000010803 */
[----:B------:R1:W-:Y:S02]  /*28100*/  MUFU.EX2 R34, R2 ;  /* 0x0000000200227308 */ /* 0x0003e40000000800 */
[----:B-1----:R-:W-:-:S06]  /*28110*/  FFMA.FTZ R2, R93, R0, -R3 ;  /* 0x000000005d027223 */ /* 0x002fcc0000010803 */
[----:B------:R1:W-:Y:S02]  /*28120*/  MUFU.EX2 R118, R2 ;  /* 0x0000000200767308 */ /* 0x0003e40000000800 */
[----:B-1----:R-:W-:-:S06]  /*28130*/  FFMA.FTZ R2, R65, R0, -R3 ;  /* 0x0000000041027223 */ /* 0x002fcc0000010803 */
[----:B------:R1:W-:Y:S08]  /*28140*/  MUFU.EX2 R93, R2 ;  /* 0x00000002005d7308 */ /* 0x0003f00000000800 */
[----:B------:R-:W3:Y:S01]  /*28150*/  MUFU.EX2 R4, R4 ;  /* 0x0000000400047308 */ /* 0x000ee20000000800 */
[----:B-1----:R-:W-:-:S07]  /*28160*/  FFMA.FTZ R2, R94, R0, -R5 ;  /* 0x000000005e027223 */ /* 0x002fce0000010805 */
[----:B------:R1:W-:Y:S02]  /*28170*/  MUFU.EX2 R64, R2 ;  /* 0x0000000200407308 */ /* 0x0003e40000000800 */
[----:B-1----:R-:W-:-:S06]  /*28180*/  FFMA.FTZ R2, R66, R0, -R5 ;  /* 0x0000000042027223 */ /* 0x002fcc0000010805 */
[----:B------:R1:W1:Y:S01]  /*28190*/  MUFU.EX2 R94, R2 ;  /* 0x00000002005e7308 */ /* 0x0002620000000800 */
[----:B--2---:R-:W-:Y:S01]  /*281a0*/  F2FP.PACK_AB R8, R55, R89 ;  /* 0x000000593708723e */ /* 0x004fe200000000ff */
[-C--:B---3--:R-:W-:Y:S01]  /*281b0*/  FMUL.FTZ R158, R158, R4.reuse ;  /* 0x000000049e9e7220 */ /* 0x088fe20000410000 */
        /* <DEDUP_REMOVED lines=13> */
[----:B------:R-:W-:Y:S01]  /*28290*/  FMUL.FTZ R161, R161, R6 ;  /* 0x00000006a1a17220 */ /* 0x000fe20000410000 */
[----:B------:R-:W-:Y:S01]  /*282a0*/  HMMA.16816.F32 R48, R8, R26, R156 ;  /* 0x0000001a0830723c */ /* 0x000fe2000000189c */
[----:B-1----:R-:W-:-:S04]  /*282b0*/  FFMA.FTZ R2, R99, R0, -R3 ;  /* 0x0000000063027223 */ /* 0x002fc80000010803 */
[----:B------:R1:W-:Y:S03]  /*282c0*/  MUFU.EX2 R67, R2 ;  /* 0x0000000200437308 */ /* 0x0003e60000000800 */
[----:B------:R-:W-:Y:S01]  /*282d0*/  HMMA.16816.F32 R36, R8, R24, R160 ;  /* 0x000000180824723c */ /* 0x000fe200000018a0 */
[-C--:B------:R-:W-:Y:S02]  /*282e0*/  FMUL.FTZ R154, R154, R4.reuse ;  /* 0x000000049a9a7220 */ /* 0x080fe40000410000 */
[----:B------:R-:W-:Y:S02]  /*282f0*/  FMUL.FTZ R155, R155, R4 ;  /* 0x000000049b9b7220 */ /* 0x000fe40000410000 */
[-C--:B------:R-:W-:Y:S02]  /*28300*/  FMUL.FTZ R152, R152, R6.reuse ;  /* 0x0000000698987220 */ /* 0x080fe40000410000 */
[----:B------:R-:W-:-:S02]  /*28310*/  FMUL.FTZ R153, R153, R6 ;  /* 0x0000000699997220 */ /* 0x000fc40000410000 */
[-C--:B------:R-:W-:Y:S02]  /*28320*/  FMUL.FTZ R150, R150, R4.reuse ;  /* 0x0000000496967220 */ /* 0x080fe40000410000 */
[----:B------:R-:W-:Y:S02]  /*28330*/  FMUL.FTZ R151, R151, R4 ;  /* 0x0000000497977220 */ /* 0x000fe40000410000 */
[----:B------:R-:W-:Y:S02]  /*28340*/  FMUL.FTZ R148, R148, R6 ;  /* 0x0000000694947220 */ /* 0x000fe40000410000 */
[----:B-1----:R-:W-:Y:S02]  /*28350*/  FFMA.FTZ R2, R68, R0, -R3 ;  /* 0x0000000044027223 */ /* 0x002fe40000010803 */
[----:B------:R-:W-:Y:S02]  /*28360*/  FMUL.FTZ R149, R149, R6 ;  /* 0x0000000695957220 */ /* 0x000fe40000410000 */
[-C--:B------:R-:W-:Y:S01]  /*28370*/  FMUL.FTZ R170, R170, R4.reuse ;  /* 0x00000004aaaa7220 */ /* 0x080fe20000410000 */
[----:B------:R1:W-:Y:S01]  /*28380*/  MUFU.EX2 R157, R2 ;  /* 0x00000002009d7308 */ /* 0x0003e20000000800 */
[----:B------:R-:W-:-:S02]  /*28390*/  FMUL.FTZ R171, R171, R4 ;  /* 0x00000004abab7220 */ /* 0x000fc40000410000 */
[-C--:B------:R-:W-:Y:S02]  /*283a0*/  FMUL.FTZ R168, R168, R6.reuse ;  /* 0x00000006a8a87220 */ /* 0x080fe40000410000 */
[----:B------:R-:W-:Y:S02]  /*283b0*/  FMUL.FTZ R169, R169, R6 ;  /* 0x00000006a9a97220 */ /* 0x000fe40000410000 */
[-C--:B------:R-:W-:Y:S02]  /*283c0*/  FMUL.FTZ R166, R166, R4.reuse ;  /* 0x00000004a6a67220 */ /* 0x080fe40000410000 */
[----:B------:R-:W-:Y:S02]  /*283d0*/  FMUL.FTZ R167, R167, R4 ;  /* 0x00000004a7a77220 */ /* 0x000fe40000410000 */
[-C--:B------:R-:W-:Y:S02]  /*283e0*/  FMUL.FTZ R164, R164, R6.reuse ;  /* 0x00000006a4a47220 */ /* 0x080fe40000410000 */
[----:B------:R-:W-:Y:S01]  /*283f0*/  FMUL.FTZ R165, R165, R6 ;  /* 0x00000006a5a57220 */ /* 0x000fe20000410000 */
[----:B------:R-:W-:Y:S01]  /*28400*/  MOV R66, R34 ;  /* 0x0000002200427202 */ /* 0x000fe20000000f00 */
[----:B------:R-:W3:Y:S01]  /*28410*/  LDSM.16.MT88.4 R24, [R139+0xa800] ;  /* 0x00a800008b18783b */ /* 0x000ee20000004200 */
[----:B-1----:R-:W-:-:S04]  /*28420*/  FFMA.FTZ R2, R97, R0, -R3 ;  /* 0x0000000061027223 */ /* 0x002fc80000010803 */
[----:B------:R1:W-:Y:S01]  /*28430*/  MUFU.EX2 R160, R2 ;  /* 0x0000000200a07308 */ /* 0x0003e20000000800 */
[----:B------:R-:W-:Y:S01]  /*28440*/  MOV R53, R33 ;  /* 0x0000002100357202 */ /* 0x000fe20000000f00 */
[----:B------:R-:W-:Y:S01]  /*28450*/  HMMA.16816.F32 R56, R8, R16, R152 ;  /* 0x000000100838723c */ /* 0x000fe20000001898 */
[----:B----4-:R-:W-:Y:S02]  /*28460*/  MOV R54, R32 ;  /* 0x0000002000367202 */ /* 0x010fe40000000f00 */
[----:B------:R-:W4:Y:S01]  /*28470*/  LDSM.16.MT88.4 R32, [R182+0xa800] ;  /* 0x00a80000b620783b */ /* 0x000f220000004200 */
[----:B-1----:R-:W-:-:S04]  /*28480*/  FFMA.FTZ R2, R100, R0, -R5 ;  /* 0x0000000064027223 */ /* 0x002fc80000010805 */
[----:B------:R1:W-:Y:S01]  /*28490*/  MUFU.EX2 R156, R2 ;  /* 0x00000002009c7308 */ /* 0x0003e20000000800 */
[----:B------:R-:W-:Y:S01]  /*284a0*/  HMMA.16816.F32 R148, R8, R18, R148 ;  /* 0x000000120894723c */ /* 0x000fe20000001894 */
[----:B------:R-:W2:Y:S01]  /*284b0*/  LDSM.16.MT88.4 R16, [R180+0xa800] ;  /* 0x00a80000b410783b */ /* 0x000ea20000004200 */
[----:B-1----:R-:W-:-:S05]  /*284c0*/  FFMA.FTZ R2, R69, R0, -R5 ;  /* 0x0000000045027223 */ /* 0x002fca0000010805 */
[----:B------:R1:W1:Y:S01]  /*284d0*/  MUFU.EX2 R247, R2 ;  /* 0x0000000200f77308 */ /* 0x0002620000000800 */
[C---:B------:R-:W-:Y:S08]  /*284e0*/  HMMA.16816.F32 R28, R8.reuse, R12, R168 ;  /* 0x0000000c081c723c */ /* 0x040ff000000018a8 */
        /* <DEDUP_REMOVED lines=16> */
[C---:B------:R-:W-:Y:S08]  /*285f0*/  HMMA.16816.F32 R144, R8.reuse, R20, R144 ;  /* 0x000000140890723c */ /* 0x040ff00000001890 */
[----:B------:R-:W-:Y:S01]  /*28600*/  HMMA.16816.F32 R20, R8, R22, R140 ;  /* 0x000000160814723c */ /* 0x000fe2000000188c */
[----:B-1----:R-:W-:-:S04]  /*28610*/  FFMA.FTZ R2, R98, R0, -R3 ;  /* 0x0000000062027223 */ /* 0x002fc80000010803 */
[----:B------:R1:W-:Y:S02]  /*28620*/  MUFU.EX2 R235, R2 ;  /* 0x0000000200eb7308 */ /* 0x0003e40000000800 */
[----:B-1----:R-:W-:-:S06]  /*28630*/  FFMA.FTZ R2, R72, R0, -R3 ;  /* 0x0000000048027223 */ /* 0x002fcc0000010803 */
[----:B------:R1:W-:Y:S01]  /*28640*/  MUFU.EX2 R237, R2 ;  /* 0x0000000200ed7308 */ /* 0x0003e20000000800 */
[----:B------:R-:W-:Y:S02]  /*28650*/  F2FP.PACK_AB R8, R94, R64 ;  /* 0x000000405e08723e */ /* 0x000fe400000000ff */
[----:B------:R-:W-:Y:S01]  /*28660*/  F2FP.PACK_AB R9, R66, R220 ;  /* 0x000000dc4209723e */ /* 0x000fe200000000ff */
[----:B-1----:R-:W-:-:S04]  /*28670*/  FFMA.FTZ R2, R102, R0, -R3 ;  /* 0x0000000066027223 */ /* 0x002fc80000010803 */
[----:B------:R1:W-:Y:S01]  /*28680*/  MUFU.EX2 R233, R2 ;  /* 0x0000000200e97308 */ /* 0x0003e20000000800 */
[----:B--2---:R-:W-:Y:S02]  /*28690*/  F2FP.PACK_AB R10, R92, R65 ;  /* 0x000000415c0a723e */ /* 0x004fe400000000ff */
[----:B------:R-:W-:Y:S01]  /*286a0*/  F2FP.PACK_AB R11, R93, R118 ;  /* 0x000000765d0b723e */ /* 0x000fe200000000ff */
[----:B-1----:R-:W-:-:S04]  /*286b0*/  FFMA.FTZ R2, R103, R0, -R5 ;  /* 0x0000000067027223 */ /* 0x002fc80000010805 */
[----:B------:R1:W-:Y:S01]  /*286c0*/  MUFU.EX2 R231, R2 ;  /* 0x0000000200e77308 */ /* 0x0003e20000000800 */
[----:B------:R-:W-:Y:S01]  /*286d0*/  MOV R72, R227 ;  /* 0x000000e300487202 */ /* 0x000fe20000000f00 */
[----:B---3--:R-:W-:Y:S01]  /*286e0*/  HMMA.16816.F32 R28, R8, R24, R28 ;  /* 0x00000018081c723c */ /* 0x008fe2000000181c */
[----:B-1----:R-:W-:-:S05]  /*286f0*/  FFMA.FTZ R2, R73, R0, -R5 ;  /* 0x0000000049027223 */ /* 0x002fca0000010805 */
[----:B------:R1:W2:Y:S02]  /*28700*/  MUFU.EX2 R229, R2 ;  /* 0x0000000200e57308 */ /* 0x0002a40000000800 */
[----:B------:R-:W-:Y:S01]  /*28710*/  HMMA.16816.F32 R40, R8, R26, R40 ;  /* 0x0000001a0828723c */ /* 0x000fe20000001828 */
[----:B------:R-:W3:Y:S01]  /*28720*/  LDSM.16.MT88.4 R24, [R139+0xb000] ;  /* 0x00b000008b18783b */ /* 0x000ee20000004200 */
[----:B------:R-:W-:-:S06]  /*28730*/  MOV R73, R225 ;  /* 0x000000e100497202 */ /* 0x000fcc0000000f00 */
        /* <DEDUP_REMOVED lines=13> */
[----:B------:R-:W-:Y:S01]  /*28810*/  MOV R74, R220 ;  /* 0x000000dc004a7202 */ /* 0x000fe20000000f00 */
        /* <DEDUP_REMOVED lines=15> */
[----:B------:R-:W-:Y:S01]  /*28910*/  MOV R164, R45 ;  /* 0x0000002d00a47202 */ /* 0x000fe20000000f00 */
[----:B----4-:R-:W-:-:S04]  /*28920*/  FFMA.FTZ R2, R79, R0, -R5 ;  /* 0x000000004f027223 */ /* 0x010fc80000010805 */
        /* <DEDUP_REMOVED lines=18> */
[----:B------:R3:W1:Y:S01]  /*28a50*/  MUFU.EX2 R164, R2 ;  /* 0x0000000200a47308 */ /* 0x0006620000000800 */
[----:B------:R-:W-:-:S04]  /*28a60*/  MOV R163, R44 ;  /* 0x0000002c00a37202 */ /* 0x000fc80000000f00 */
        /* <DEDUP_REMOVED lines=13> */
[----:B------:R-:W-:Y:S02]  /*28b40*/  MOV R154, R159 ;  /* 0x0000009f009a7202 */ /* 0x000fe40000000f00 */
[----:B--2---:R-:W-:Y:S01]  /*28b50*/  F2FP.PACK_AB R8, R229, R231 ;  /* 0x000000e7e508723e */ /* 0x004fe200000000ff */
[----:B---3--:R-:W-:-:S04]  /*28b60*/  FFMA.FTZ R2, R120, R0, -R5 ;  /* 0x0000000078027223 */ /* 0x008fc80000010805 */
[----:B------:R2:W-:Y:S01]  /*28b70*/  MUFU.EX2 R160, R2 ;  /* 0x0000000200a07308 */ /* 0x0005e20000000800 */
[----:B------:R-:W-:Y:S02]  /*28b80*/  F2FP.PACK_AB R9, R237, R235 ;  /* 0x000000ebed09723e */ /* 0x000fe400000000ff */
        /* <DEDUP_REMOVED lines=8> */
[----:B------:R-:W-:Y:S02]  /*28c10*/  MOV R64, R54 ;  /* 0x0000003600407202 */ /* 0x000fe40000000f00 */
[----:B------:R-:W-:Y:S02]  /*28c20*/  MOV R91, R53 ;  /* 0x00000035005b7202 */ /* 0x000fe40000000f00 */
[----:B------:R-:W-:-:S03]  /*28c30*/  MOV R82, R157 ;  /* 0x0000009d00527202 */ /* 0x000fc60000000f00 */
[C---:B------:R-:W-:Y:S01]  /*28c40*/  HMMA.16816.F32 R52, R8.reuse, R24, R28 ;  /* 0x000000180834723c */ /* 0x040fe2000000181c */
[----:B------:R-:W3:Y:S04]  /*28c50*/  LDSM.16.MT88.4 R28, [R139+0xc000] ;  /* 0x00c000008b1c783b */ /* 0x000ee80000004200 */
[----:B------:R-:W3:Y:S01]  /*28c60*/  LDSM.16.MT88.4 R24, [R182+0xc000] ;  /* 0x00c00000b618783b */ /* 0x000ee20000004200 */
[-CC-:B--2---:R-:W-:Y:S02]  /*28c70*/  FFMA.FTZ R2, R121, R0.reuse, -R5.reuse ;  /* 0x0000000079027223 */ /* 0x184fe40000010805 */
[C---:B-1----:R-:W-:Y:S02]  /*28c80*/  HMMA.16816.F32 R44, R8.reuse, R32, R36 ;  /* 0x00000020082c723c */ /* 0x042fe40000001824 */
[----:B------:R1:W-:Y:S06]  /*28c90*/  MUFU.EX2 R158, R2 ;  /* 0x00000002009e7308 */ /* 0x0003ec0000000800 */
[C---:B------:R-:W-:Y:S08]  /*28ca0*/  HMMA.16816.F32 R40, R8.reuse, R34, R48 ;  /* 0x000000220828723c */ /* 0x040ff00000001830 */
[----:B------:R-:W-:Y:S01]  /*28cb0*/  HMMA.16816.F32 R36, R8, R16, R56 ;  /* 0x000000100824723c */ /* 0x000fe20000001838 */
[----:B-1----:R-:W-:-:S04]  /*28cc0*/  FFMA.FTZ R2, R84, R0, -R5 ;  /* 0x0000000054027223 */ /* 0x002fc80000010805 */
[----:B------:R1:W2:Y:S03]  /*28cd0*/  MUFU.EX2 R157, R2 ;  /* 0x00000002009d7308 */ /* 0x0002a60000000800 */
[C---:B------:R-:W-:Y:S01]  /*28ce0*/  HMMA.16816.F32 R68, R8.reuse, R18, R68 ;  /* 0x000000120844723c */ /* 0x040fe20000001844 */
[----:B------:R-:W2:Y:S07]  /*28cf0*/  LDSM.16.MT88.4 R16, [R180+0xc000] ;  /* 0x00c00000b410783b */ /* 0x000eae0000004200 */
[----:B------:R-:W-:Y:S01]  /*28d00*/  HMMA.16816.F32 R32, R8, R12, R144 ;  /* 0x0000000c0820723c */ /* 0x000fe20000001890 */
[----:B-1----:R-:W-:-:S07]  /*28d10*/  FFMA.FTZ R2, R85, R0, -R3 ;  /* 0x0000000055027223 */ /* 0x002fce0000010803 */
[----:B------:R-:W-:Y:S01]  /*28d20*/  HMMA.16816.F32 R20, R8, R14, R20 ;  /* 0x0000000e0814723c */ /* 0x000fe20000001814 */
[----:B------:R-:W1:Y:S01]  /*28d30*/  LDSM.16.MT88.4 R12, [R181+0xc000] ;  /* 0x00c00000b50c783b */ /* 0x000e620000004200 */
[----:B------:R-:W-:Y:S02]  /*28d40*/  MOV R85, R156 ;  /* 0x0000009c00557202 */ /* 0x000fe40000000f00 */
[----:B------:R3:W1:Y:S01]  /*28d50*/  MUFU.EX2 R156, R2 ;  /* 0x00000002009c7308 */ /* 0x0006620000000800 */
[----:B------:R-:W-:Y:S02]  /*28d60*/  MOV R84, R155 ;  /* 0x0000009b00547202 */ /* 0x000fe40000000f00 */
[----:B------:R-:W-:Y:S01]  /*28d70*/  MOV R143, R154 ;  /* 0x0000009a008f7202 */ /* 0x000fe20000000f00 */
[----:B---3--:R-:W-:-:S04]  /*28d80*/  FFMA.FTZ R2, R124, R0, -R3 ;  /* 0x000000007c027223 */ /* 0x008fc80000010803 */
[----:B------:R3:W-:Y:S01]  /*28d90*/  MUFU.EX2 R155, R2 ;  /* 0x00000002009b7308 */ /* 0x0007e20000000800 */
[----:B------:R-:W-:Y:S01]  /*28da0*/  MOV R99, R153 ;  /* 0x0000009900637202 */ /* 0x000fe20000000f00 */
[----:B---3--:R-:W-:-:S06]  /*28db0*/  FFMA.FTZ R2, R86, R0, -R3 ;  /* 0x0000000056027223 */ /* 0x008fcc0000010803 */
[----:B------:R3:W-:Y:S01]  /*28dc0*/  MUFU.EX2 R154, R2 ;  /* 0x00000002009a7308 */ /* 0x0007e20000000800 */
[----:B------:R-:W-:Y:S02]  /*28dd0*/  MOV R86, R67 ;  /* 0x0000004300567202 */ /* 0x000fe40000000f00 */
[----:B------:R-:W-:Y:S01]  /*28de0*/  MOV R67, R152 ;  /* 0x0000009800437202 */ /* 0x000fe20000000f00 */
[----:B---3--:R-:W-:-:S04]  /*28df0*/  FFMA.FTZ R2, R126, R0, -R3 ;  /* 0x000000007e027223 */ /* 0x008fc80000010803 */
[----:B------:R3:W-:Y:S01]  /*28e00*/  MUFU.EX2 R153, R2 ;  /* 0x0000000200997308 */ /* 0x0007e20000000800 */
[----:B----4-:R-:W-:Y:S02]  /*28e10*/  F2FP.PACK_AB R8, R167, R168 ;  /* 0x000000a8a708723e */ /* 0x010fe400000000ff */
[----:B------:R-:W-:Y:S02]  /*28e20*/  F2FP.PACK_AB R9, R171, R170 ;  /* 0x000000aaab09723e */ /* 0x000fe400000000ff */
[----:B------:R-:W-:Y:S01]  /*28e30*/  F2FP.PACK_AB R10, R165, R166 ;  /* 0x000000a6a50a723e */ /* 0x000fe200000000ff */
[----:B---3--:R-:W-:-:S04]  /*28e40*/  FFMA.FTZ R2, R128, R0, -R5 ;  /* 0x0000000080027223 */ /* 0x008fc80000010805 */
[----:B------:R3:W-:Y:S01]  /*28e50*/  MUFU.EX2 R152, R2 ;  /* 0x0000000200987308 */ /* 0x0007e20000000800 */
[----:B------:R-:W-:Y:S01]  /*28e60*/  F2FP.PACK_AB R11, R164, R169 ;  /* 0x000000a9a40b723e */ /* 0x000fe200000000ff */
[----:B---3--:R-:W-:-:S06]  /*28e70*/  FFMA.FTZ R2, R87, R0, -R5 ;  /* 0x0000000057027223 */ /* 0x008fcc0000010805 */
[----:B------:R3:W4:Y:S01]  /*28e80*/  MUFU.EX2 R150, R2 ;  /* 0x0000000200967308 */ /* 0x0007220000000800 */
[----:B------:R-:W-:Y:S01]  /*28e90*/  HMMA.16816.F32 R48, R8, R28, R52 ;  /* 0x0000001c0830723c */ /* 0x000fe20000001834 */
[----:B---3--:R-:W-:-:S06]  /*28ea0*/  FFMA.FTZ R2, R129, R0, -R5 ;  /* 0x0000000081027223 */ /* 0x008fcc0000010805 */
[----:B------:R3:W-:Y:S01]  /*28eb0*/  MUFU.EX2 R149, R2 ;  /* 0x0000000200957308 */ /* 0x0007e20000000800 */
[C---:B------:R-:W-:Y:S08]  /*28ec0*/  HMMA.16816.F32 R44, R8.reuse, R24, R44 ;  /* 0x00000018082c723c */ /* 0x040ff0000000182c */
[----:B------:R-:W-:Y:S01]  /*28ed0*/  HMMA.16816.F32 R52, R8, R26, R40 ;  /* 0x0000001a0834723c */ /* 0x000fe20000001828 */
[----:B------:R-:W4:Y:S01]  /*28ee0*/  LDSM.16.MT88.4 R24, [R182+0xc800] ;  /* 0x00c80000b618783b */ /* 0x000f220000004200 */
[----:B---3--:R-:W-:-:S06]  /*28ef0*/  FFMA.FTZ R2, R88, R0, -R5 ;  /* 0x0000000058027223 */ /* 0x008fcc0000010805 */
[C---:B--2---:R-:W-:Y:S01]  /*28f00*/  HMMA.16816.F32 R36, R8.reuse, R16, R36 ;  /* 0x000000100824723c */ /* 0x044fe20000001824 */
[----:B------:R2:W3:Y:S07]  /*28f10*/  MUFU.EX2 R151, R2 ;  /* 0x0000000200977308 */ /* 0x0004ee0000000800 */
[C---:B------:R-:W-:Y:S01]  /*28f20*/  HMMA.16816.F32 R68, R8.reuse, R18, R68 ;  /* 0x000000120844723c */ /* 0x040fe20000001844 */
[----:B------:R-:W3:Y:S07]  /*28f30*/  LDSM.16.MT88.4 R16, [R180+0xc800] ;  /* 0x00c80000b410783b */ /* 0x000eee0000004200 */
[----:B-1----:R-:W-:Y:S01]  /*28f40*/  HMMA.16816.F32 R32, R8, R12, R32 ;  /* 0x0000000c0820723c */ /* 0x002fe20000001820 */
[----:B--2---:R-:W-:-:S07]  /*28f50*/  FFMA.FTZ R2, R90, R0, -R3 ;  /* 0x000000005a027223 */ /* 0x004fce0000010803 */
[C---:B------:R-:W-:Y:S01]  /*28f60*/  HMMA.16816.F32 R20, R8.reuse, R14, R20 ;  /* 0x0000000e0814723c */ /* 0x040fe20000001814 */
[----:B------:R-:W1:Y:S01]  /*28f70*/  LDSM.16.MT88.4 R12, [R181+0xc800] ;  /* 0x00c80000b50c783b */ /* 0x000e620000004200 */
[----:B------:R2:W1:Y:S06]  /*28f80*/  MUFU.EX2 R148, R2 ;  /* 0x0000000200947308 */ /* 0x00046c0000000800 */
        /* <DEDUP_REMOVED lines=12> */
[----:B------:R-:W-:Y:S02]  /*29050*/  MOV R174, R143 ;  /* 0x0000008f00ae7202 */ /* 0x000fe40000000f00 */
[----:B------:R-:W-:Y:S02]  /*29060*/  F2FP.PACK_AB R10, R157, R158 ;  /* 0x0000009e9d0a723e */ /* 0x000fe400000000ff */
[----:B------:R-:W-:Y:S01]  /*29070*/  F2FP.PACK_AB R11, R156, R161 ;  /* 0x000000a19c0b723e */ /* 0x000fe200000000ff */
[----:B--2---:R-:W-:-:S04]  /*29080*/  FFMA.FTZ R2, R104, R0, -R5 ;  /* 0x0000000068027223 */ /* 0x004fc80000010805 */
[----:B------:R2:W1:Y:S02]  /*29090*/  MUFU.EX2 R143, R2 ;  /* 0x00000002008f7308 */ /* 0x0004640000000800 */
[----:B----4-:R-:W-:Y:S01]  /*290a0*/  HMMA.16816.F32 R44, R8, R24, R44 ;  /* 0x00000018082c723c */ /* 0x010fe2000000182c */
[----:B--2---:R-:W-:-:S05]  /*290b0*/  FFMA.FTZ R2, R175, R0, -R5 ;  /* 0x00000000af027223 */ /* 0x004fca0000010805 */
        /* <DEDUP_REMOVED lines=31> */
[----:B------:R-:W-:Y:S01]  /*292b0*/  MOV R194, R118 ;  /* 0x0000007600c27202 */ /* 0x000fe20000000f00 */
[----:B---3--:R-:W-:-:S04]  /*292c0*/  FFMA.FTZ R2, R196, R0, -R5 ;  /* 0x00000000c4027223 */ /* 0x008fc80000010805 */
        /* <DEDUP_REMOVED lines=63> */
[----:B------:R-:W-:Y:S01]  /*296c0*/  HMMA.16816.F32 R40, R8, R32, R40 ;  /* 0x000000200828723c */ /* 0x000fe20000001828 */
[----:B---3--:R-:W-:-:S05]  /*296d0*/  FFMA.FTZ R2, R212, R0, -R5 ;  /* 0x00000000d4027223 */ /* 0x008fca0000010805 */
        /* <DEDUP_REMOVED lines=18> */
[----:B---3--:R-:W-:-:S05]  /*29800*/  FFMA.FTZ R2, R173, R0, -R3 ;  /* 0x00000000ad027223 */ /* 0x008fca0000010803 */
[----:B------:R3:W-:Y:S02]  /*29810*/  MUFU.EX2 R101, R2 ;  /* 0x0000000200657308 */ /* 0x0007e40000000800 */
[----:B---3--:R-:W-:-:S06]  /*29820*/  FFMA.FTZ R2, R216, R0, -R3 ;  /* 0x00000000d8027223 */ /* 0x008fcc0000010803 */
        /* <DEDUP_REMOVED lines=57> */
[----:B------:R-:W-:Y:S02]  /*29bc0*/  MOV R192, R66 ;  /* 0x0000004200c07202 */ /* 0x000fe40000000f00 */
[----:B------:R-:W-:-:S05]  /*29bd0*/  MOV R179, R85 ;  /* 0x0000005500b37202 */ /* 0x000fca0000000f00 */
[----:B------:R-:W-:Y:S01]  /*29be0*/  HMMA.16816.F32 R40, R8, R36, R40 ;  /* 0x000000240828723c */ /* 0x000fe20000001828 */
[----:B-1----:R-:W-:-:S07]  /*29bf0*/  FFMA.FTZ R2, R197, R0, -R3 ;  /* 0x00000000c5027223 */ /* 0x002fce0000010803 */
[C---:B------:R-:W-:Y:S01]  /*29c00*/  HMMA.16816.F32 R44, R8.reuse, R38, R44 ;  /* 0x00000026082c723c */ /* 0x040fe2000000182c */
[----:B------:R-:W1:Y:S01]  /*29c10*/  LDSM.16.MT88.4 R36, [R182+0xf800] ;  /* 0x00f80000b624783b */ /* 0x000e620000004200 */
[----:B------:R2:W1:Y:S06]  /*29c20*/  MUFU.EX2 R87, R2 ;  /* 0x0000000200577308 */ /* 0x00046c0000000800 */
[----:B---3--:R-:W-:Y:S01]  /*29c30*/  HMMA.16816.F32 R60, R8, R12, R48 ;  /* 0x0000000c083c723c */ /* 0x008fe20000001830 */
[----:B------:R-:W-:Y:S01]  /*29c40*/  FFMA.FTZ R6, R119, R6, R200 ;  /* 0x0000000677067223 */ /* 0x000fe200000100c8 */
[----:B------:R-:W-:-:S06]  /*29c50*/  MOV R200, R192 ;  /* 0x000000c000c87202 */ /* 0x000fcc0000000f00 */
[C---:B------:R-:W-:Y:S01]  /*29c60*/  HMMA.16816.F32 R48, R8.reuse, R14, R20 ;  /* 0x0000000e0830723c */ /* 0x040fe20000001814 */
[----:B------:R-:W3:Y:S01]  /*29c70*/  LDSM.16.MT88.4 R12, [R181+0xf800] ;  /* 0x00f80000b50c783b */ /* 0x000ee20000004200 */
[----:B--2---:R-:W-:Y:S01]  /*29c80*/  FFMA.FTZ R2, R232, R0, -R3 ;  /* 0x00000000e8027223 */ /* 0x004fe20000010803 */
[----:B------:R-:W-:Y:S02]  /*29c90*/  MOV R192, R86 ;  /* 0x0000005600c07202 */ /* 0x000fe40000000f00 */
[----:B------:R-:W-:Y:S01]  /*29ca0*/  LDSM.16.MT88.4 R20, [R182+0x10000] ;  /* 0x01000000b614783b */ /* 0x000fe20000004200 */
[----:B------:R2:W-:Y:S01]  /*29cb0*/  MUFU.EX2 R85, R2 ;  /* 0x0000000200557308 */ /* 0x0005e20000000800 */
[----:B------:R-:W-:Y:S01]  /*29cc0*/  MOV R202, R64 ;  /* 0x0000004000ca7202 */ /* 0x000fe20000000f00 */
[----:B------:R-:W-:Y:S01]  /*29cd0*/  HMMA.16816.F32 R56, R8, R16, R56 ;  /* 0x000000100838723c */ /* 0x000fe20000001838 */
[----:B------:R-:W-:Y:S02]  /*29ce0*/  MOV R119, R194 ;  /* 0x000000c200777202 */ /* 0x000fe40000000f00 */
[----:B------:R-:W-:-:S05]  /*29cf0*/  MOV R194, R174 ;  /* 0x000000ae00c27202 */ /* 0x000fca0000000f00 */
[----:B------:R-:W-:Y:S01]  /*29d00*/  HMMA.16816.F32 R68, R8, R18, R68 ;  /* 0x000000120844723c */ /* 0x000fe20000001844 */
[----:B------:R-:W1:Y:S01]  /*29d10*/  LDSM.16.MT88.4 R16, [R139+0x10000] ;  /* 0x010000008b10783b */ /* 0x000e620000004200 */
[----:B--2---:R-:W-:-:S04]  /*29d20*/  FFMA.FTZ R2, R201, R0, -R3 ;  /* 0x00000000c9027223 */ /* 0x004fc80000010803 */
[----:B------:R2:W-:Y:S01]  /*29d30*/  MUFU.EX2 R86, R2 ;  /* 0x0000000200567308 */ /* 0x0005e20000000800 */
[----:B------:R-:W-:Y:S01]  /*29d40*/  MOV R174, R84 ;  /* 0x0000005400ae7202 */ /* 0x000fe20000000f00 */
[----:B------:R-:W-:Y:S01]  /*29d50*/  FFMA.FTZ R4, R202, R4, R122 ;  /* 0x00000004ca047223 */ /* 0x000fe2000001007a */
[----:B------:R-:W-:Y:S02]  /*29d60*/  MOV R125, R83 ;  /* 0x00000053007d7202 */ /* 0x000fe40000000f00 */
[----:B------:R-:W-:Y:S01]  /*29d70*/  F2FP.PACK_AB R8, R97, R98 ;  /* 0x000000626108723e */ /* 0x000fe200000000ff */
[----:B------:R-:W-:Y:S01]  /*29d80*/  FADD.FTZ R4, R205, R4 ;  /* 0x00000004cd047221 */ /* 0x000fe20000010000 */
[----:B------:R-:W-:Y:S01]  /*29d90*/  F2FP.PACK_AB R9, R101, R99 ;  /* 0x000000636509723e */ /* 0x000fe200000000ff */
[----:B--2---:R-:W-:-:S04]  /*29da0*/  FFMA.FTZ R2, R234, R0, -R3 ;  /* 0x00000000ea027223 */ /* 0x004fc80000010803 */
[----:B------:R2:W-:Y:S01]  /*29db0*/  MUFU.EX2 R84, R2 ;  /* 0x0000000200547308 */ /* 0x0005e20000000800 */
[----:B------:R-:W-:Y:S02]  /*29dc0*/  F2FP.PACK_AB R10, R95, R96 ;  /* 0x000000605f0a723e */ /* 0x000fe400000000ff */
[----:B------:R-:W-:Y:S01]  /*29dd0*/  F2FP.PACK_AB R11, R7, R100 ;  /* 0x00000064070b723e */ /* 0x000fe200000000ff */
[----:B------:R-:W-:Y:S01]  /*29de0*/  FADD.FTZ R6, R194, R6 ;  /* 0x00000006c2067221 */ /* 0x000fe20000010000 */
[----:B------:R-:W-:Y:S01]  /*29df0*/  MOV R123, R81 ;  /* 0x00000051007b7202 */ /* 0x000fe20000000f00 */
[----:B------:R-:W-:Y:S01]  /*29e00*/  FADD.FTZ R4, R125, R4 ;  /* 0x000000047d047221 */ /* 0x000fe20000010000 */
[----:B------:R-:W-:Y:S02]  /*29e10*/  MOV R204, R73 ;  /* 0x0000004900cc7202 */ /* 0x000fe40000000f00 */
[----:B------:R-:W-:Y:S01]  /*29e20*/  MOV R194, R192 ;  /* 0x000000c000c27202 */ /* 0x000fe20000000f00 */
[----:B--2---:R-:W-:Y:S01]  /*29e30*/  FFMA.FTZ R2, R236, R0, -R5 ;  /* 0x00000000ec027223 */ /* 0x004fe20000010805 */
[----:B------:R-:W-:-:S03]  /*29e40*/  MOV R192, R179 ;  /* 0x000000b300c07202 */ /* 0x000fc60000000f00 */
[----:B------:R2:W-:Y:S01]  /*29e50*/  MUFU.EX2 R83, R2 ;  /* 0x0000000200537308 */ /* 0x0005e20000000800 */
[----:B------:R-:W-:Y:S01]  /*29e60*/  MOV R81, R72 ;  /* 0x0000004800517202 */ /* 0x000fe20000000f00 */
[----:B------:R-:W-:Y:S01]  /*29e70*/  FADD.FTZ R6, R123, R6 ;  /* 0x000000067b067221 */ /* 0x000fe20000010000 */
[----:B------:R-:W-:Y:S02]  /*29e80*/  MOV R179, R82 ;  /* 0x0000005200b37202 */ /* 0x000fe40000000f00 */
[----:B------:R-:W-:Y:S02]  /*29e90*/  MOV R172, R67 ;  /* 0x0000004300ac7202 */ /* 0x000fe40000000f00 */
[----:B------:R-:W-:Y:S01]  /*29ea0*/  MOV R198, R65 ;  /* 0x0000004100c67202 */ /* 0x000fe20000000f00 */
[----:B------:R-:W-:Y:S01]  /*29eb0*/  FADD.FTZ R4, R204, R4 ;  /* 0x00000004cc047221 */ /* 0x000fe20000010000 */
[----:B------:R-:W-:Y:S01]  /*29ec0*/  HMMA.16816.F32 R64, R8, R24, R28 ;  /* 0x000000180840723c */ /* 0x000fe2000000181c */
[----:B------:R-:W-:Y:S01]  /*29ed0*/  MOV R122, R74 ;  /* 0x0000004a007a7202 */ /* 0x000fe20000000f00 */
[----:B--2---:R-:W-:-:S06]  /*29ee0*/  FFMA.FTZ R2, R203, R0, -R5 ;  /* 0x00000000cb027223 */ /* 0x004fcc0000010805 */
[----:B------:R-:W-:Y:S01]  /*29ef0*/  HMMA.16816.F32 R28, R8, R26, R32 ;  /* 0x0000001a081c723c */ /* 0x000fe20000001820 */
[----:B------:R2:W1:Y:S01]  /*29f00*/  MUFU.EX2 R82, R2 ;  /* 0x0000000200527308 */ /* 0x0004620000000800 */
[----:B------:R-:W-:Y:S01]  /*29f10*/  MOV R202, R75 ;  /* 0x0000004b00ca7202 */ /* 0x000fe20000000f00 */
[----:B------:R-:W-:Y:S02]  /*29f20*/  FADD.FTZ R6, R81, R6 ;  /* 0x0000000651067221 */ /* 0x000fe40000010000 */
[----:B--2---:R-:W-:-:S04]  /*29f30*/  FFMA.FTZ R2, R238, R0, -R5 ;  /* 0x00000000ee027223 */ /* 0x004fc80000010805 */
[----:B------:R2:W-:Y:S01]  /*29f40*/  MUFU.EX2 R81, R2 ;  /* 0x0000000200517308 */ /* 0x0005e20000000800 */
[C---:B-1----:R-:W-:Y:S01]  /*29f50*/  HMMA.16816.F32 R24, R8.reuse, R36, R40 ;  /* 0x000000240818723c */ /* 0x042fe20000001828 */
[----:B--2---:R-:W-:Y:S02]  /*29f60*/  FADD.FTZ R2, R122, R4 ;  /* 0x000000047a027221 */ /* 0x004fe40000010000 */
        /* <DEDUP_REMOVED lines=53> */
[C---:B----4-:R-:W-:Y:S01]  /*2a2c0*/  HMMA.16816.F32 R24, R8.reuse, R18, R48 ;  /* 0x000000120818723c */ /* 0x050fe20000001830 */
[----:B------:R-:W-:Y:S01]  /*2a2d0*/  FADD.FTZ R2, R162, R2 ;  /* 0x00000002a2027221 */ /* 0x000fe20000010000 */
[----:B------:R-:W-:Y:S06]  /*2a2e0*/  LDSM.16.MT88.4 R164, [R139+0x11800] ;  /* 0x011800008ba4783b */ /* 0x000fec0000004200 */
        /* <DEDUP_REMOVED lines=171> */
.L_x_4466:
[----:B--2---:R-:W-:Y:S05]  /*2ada0*/  @!P1 BRA `(.L_x_4477) ;  /* 0x00008b7000009947 */ /* 0x004fea0003800000 */
        /* <DEDUP_REMOVED lines=138> */
.L_x_4486:
[----:B---3--:R-:W2:Y:S01]  /*2b650*/  LDL.LU R36, [R1+0x8] ;  /* 0x0000080001247983 */ /* 0x008ea20000300800 */
        /* <DEDUP_REMOVED lines=78> */
.L_x_4479:
[----:B------:R-:W-:Y:S02]  /*2bb40*/  ULDC.64 UR4, c[0x0][0x118] ;  /* 0x0000460000047ab9 */ /* 0x000fe40000000a00 */
[----:B------:R-:W2:Y:S02]  /*2bb50*/  LD.E R0, [R6.64+0x40] ;  /* 0x0000400406007980 */ /* 0x000ea4000c101900 */
[----:B--2---:R-:W-:Y:S04]  /*2bb60*/  LEA R0, -R0, RZ, 0x8 ;  /* 0x000000ff00007211 */ /* 0x004fe800078e41ff */
[----:B------:R-:W-:Y:S02]  /*2bb70*/  SHF.R.S32.HI R2, RZ, 0x1f, R0 ;  /* 0x0000001fff027819 */ /* 0x000fe40000011400 */
.L_x_4480:
[----:B------:R-:W-:Y:S05]  /*2bb80*/  BSYNC B0 ;  /* 0x0000000000007941 */ /* 0x000fea0003800000 */
.L_x_4478:
        /* <DEDUP_REMOVED lines=189> */
[C---:B-----5:R-:W-:Y:S02]  /*2c760*/  IADD3 R2, R138.reuse, 0x6000, RZ ;  /* 0x000060008a027810 */ /* 0x060fe40007ffe0ff */
        /* <DEDUP_REMOVED lines=244> */
[-C--:B------:R-:W-:Y:S03]  /*2d6b0*/  FMUL.FTZ R49, R49, R0.reuse ;  /* 0x0000000031317220 */ /* 0x080fe60000410000 */
[----:B------:R-:W1:Y:S10]  /*2d6c0*/  MUFU.TANH R230, R28 ;  /* 0x0000001c00e67308 */ /* 0x000e740000002400 */
        /* <DEDUP_REMOVED lines=8> */
[----:B------:R-:W1:Y:S05]  /*2d750*/  MUFU.TANH R240, R33 ;  /* 0x0000002100f07308 */ /* 0x000e6a0000002400 */
        /* <DEDUP_REMOVED lines=11> */
[----:B------:R1:W1:Y:S05]  /*2d810*/  MUFU.TANH R205, R38 ;  /* 0x0000002600cd7308 */ /* 0x00026a0000002400 */
[-C--:B------:R-:W-:Y:S02]  /*2d820*/  FMUL.FTZ R64, R64, R0.reuse ;  /* 0x0000000040407220 */ /* 0x080fe40000410000 */
[-C--:B------:R-:W-:Y:S03]  /*2d830*/  FMUL.FTZ R65, R65, R0.reuse ;  /* 0x0000000041417220 */ /* 0x080fe60000410000 */
[----:B------:R2:W2:Y:S10]  /*2d840*/  MUFU.TANH R217, R39 ;  /* 0x0000002700d97308 */ /* 0x0004b40000002400 */
[----:B------:R3:W3:Y:S01]  /*2d850*/  MUFU.TANH R227, R40 ;  /* 0x0000002800e37308 */ /* 0x0006e20000002400 */
[C---:B-----5:R-:W-:Y:S03]  /*2d860*/  HMMA.16816.F32 R68, R172.reuse, R176, R68 ;  /* 0x000000b0ac44723c */ /* 0x060fe60000001844 */
[-C--:B-1----:R-:W-:Y:S06]  /*2d870*/  FMUL.FTZ R38, R67, R0.reuse ;  /* 0x0000000043267220 */ /* 0x082fec0000410000 */
[----:B------:R1:W1:Y:S01]  /*2d880*/  MUFU.TANH R204, R42 ;  /* 0x0000002a00cc7308 */ /* 0x0002620000002400 */
[C---:B------:R-:W-:Y:S01]  /*2d890*/  HMMA.16816.F32 R72, R172.reuse, R178, R72 ;  /* 0x000000b2ac48723c */ /* 0x040fe20000001848 */
[----:B------:R-:W5:Y:S02]  /*2d8a0*/  LDSM.16.M88.4 R176, [R183+0x4800] ;  /* 0x00480000b7b0783b */ /* 0x000f640000000200 */
[-C--:B--2---:R-:W-:Y:S06]  /*2d8b0*/  FMUL.FTZ R39, R66, R0.reuse ;  /* 0x0000000042277220 */ /* 0x084fec0000410000 */
[----:B------:R2:W2:Y:S03]  /*2d8c0*/  MUFU.TANH R216, R43 ;  /* 0x0000002b00d87308 */ /* 0x0004a60000002400 */
[-C--:B---3--:R-:W-:Y:S02]  /*2d8d0*/  FMUL.FTZ R40, R63, R0.reuse ;  /* 0x000000003f287220 */ /* 0x088fe40000410000 */
[-C--:B------:R-:W-:Y:S02]  /*2d8e0*/  FMUL.FTZ R37, R70, R0.reuse ;  /* 0x0000000046257220 */ /* 0x080fe40000410000 */
[-C--:B------:R-:W-:Y:S03]  /*2d8f0*/  FMUL.FTZ R36, R71, R0.reuse ;  /* 0x0000000047247220 */ /* 0x080fe60000410000 */
[----:B------:R3:W3:Y:S01]  /*2d900*/  MUFU.TANH R226, R44 ;  /* 0x0000002c00e27308 */ /* 0x0006e20000002400 */
[-C--:B------:R-:W-:Y:S02]  /*2d910*/  FMUL.FTZ R68, R68, R0.reuse ;  /* 0x0000000044447220 */ /* 0x080fe40000410000 */
[-C--:B------:R-:W-:Y:S02]  /*2d920*/  FMUL.FTZ R69, R69, R0.reuse ;  /* 0x0000000045457220 */ /* 0x080fe40000410000 */
[-C--:B-1----:R-:W-:Y:S02]  /*2d930*/  FMUL.FTZ R42, R62, R0.reuse ;  /* 0x000000003e2a7220 */ /* 0x082fe40000410000 */
[-C--:B------:R-:W-:Y:S02]  /*2d940*/  FMUL.FTZ R35, R74, R0.reuse ;  /* 0x000000004a237220 */ /* 0x080fe40000410000 */
[-C--:B------:R-:W-:Y:S01]  /*2d950*/  FMUL.FTZ R34, R75, R0.reuse ;  /* 0x000000004b227220 */ /* 0x080fe20000410000 */
[----:B------:R1:W1:Y:S01]  /*2d960*/  MUFU.TANH R237, R45 ;  /* 0x0000002d00ed7308 */ /* 0x0002620000002400 */
[-C--:B------:R-:W-:Y:S02]  /*2d970*/  FMUL.FTZ R72, R72, R0.reuse ;  /* 0x0000000048487220 */ /* 0x080fe40000410000 */
[-C--:B------:R-:W-:Y:S02]  /*2d980*/  FMUL.FTZ R73, R73, R0.reuse ;  /* 0x0000000049497220 */ /* 0x080fe40000410000 */
[-C--:B--2---:R-:W-:Y:S05]  /*2d990*/  FMUL.FTZ R43, R59, R0.reuse ;  /* 0x000000003b2b7220 */ /* 0x084fea0000410000 */
[----:B------:R2:W2:Y:S01]  /*2d9a0*/  MUFU.TANH R201, R46 ;  /* 0x0000002e00c97308 */ /* 0x0004a20000002400 */
[C---:B-----5:R-:W-:Y:S03]  /*2d9b0*/  HMMA.16816.F32 R76, R172.reuse, R176, R76 ;  /* 0x000000b0ac4c723c */ /* 0x060fe6000000184c */
[-C--:B---3--:R-:W-:Y:S06]  /*2d9c0*/  FMUL.FTZ R44, R58, R0.reuse ;  /* 0x000000003a2c7220 */ /* 0x088fec0000410000 */
[----:B------:R3:W3:Y:S01]  /*2d9d0*/  MUFU.TANH R203, R47 ;  /* 0x0000002f00cb7308 */ /* 0x0006e20000002400 */
[C---:B------:R-:W-:Y:S01]  /*2d9e0*/  HMMA.16816.F32 R80, R172.reuse, R178, R80 ;  /* 0x000000b2ac50723c */ /* 0x040fe20000001850 */
[----:B------:R-:W5:Y:S02]  /*2d9f0*/  LDSM.16.M88.4 R176, [R183+0x5000] ;  /* 0x00500000b7b0783b */ /* 0x000f640000000200 */
[-C--:B-1----:R-:W-:Y:S06]  /*2da00*/  FMUL.FTZ R45, R55, R0.reuse ;  /* 0x00000000372d7220 */ /* 0x082fec0000410000 */
[----:B------:R1:W1:Y:S03]  /*2da10*/  MUFU.TANH R214, R48 ;  /* 0x0000003000d67308 */ /* 0x0002660000002400 */
[-C--:B--2---:R-:W-:Y:S02]  /*2da20*/  FMUL.FTZ R46, R54, R0.reuse ;  /* 0x00000000362e7220 */ /* 0x084fe40000410000 */
[-C--:B------:R-:W-:Y:S02]  /*2da30*/  FMUL.FTZ R77, R77, R0.reuse ;  /* 0x000000004d4d7220 */ /* 0x080fe40000410000 */
[-C--:B------:R-:W-:Y:S03]  /*2da40*/  FMUL.FTZ R33, R78, R0.reuse ;  /* 0x000000004e217220 */ /* 0x080fe60000410000 */
[----:B------:R2:W2:Y:S01]  /*2da50*/  MUFU.TANH R213, R6 ;  /* 0x0000000600d57308 */ /* 0x0004a20000002400 */
[-C--:B------:R-:W-:Y:S02]  /*2da60*/  FMUL.FTZ R32, R79, R0.reuse ;  /* 0x000000004f207220 */ /* 0x080fe40000410000 */
[-C--:B------:R-:W-:Y:S02]  /*2da70*/  FMUL.FTZ R76, R76, R0.reuse ;  /* 0x000000004c4c7220 */ /* 0x080fe40000410000 */
[-C--:B---3--:R-:W-:Y:S02]  /*2da80*/  FMUL.FTZ R47, R51, R0.reuse ;  /* 0x00000000332f7220 */ /* 0x088fe40000410000 */
[-C--:B------:R-:W-:Y:S02]  /*2da90*/  FMUL.FTZ R31, R82, R0.reuse ;  /* 0x00000000521f7220 */ /* 0x080fe40000410000 */
[----:B------:R-:W-:Y:S01]  /*2daa0*/  FMUL.FTZ R30, R83, R0 ;  /* 0x00000000531e7220 */ /* 0x000fe20000410000 */
[----:B------:R3:W2:Y:S01]  /*2dab0*/  MUFU.TANH R225, R7 ;  /* 0x0000000700e17308 */ /* 0x0006a20000002400 */
[----:B------:R-:W-:Y:S01]  /*2dac0*/  MOV R83, R248 ;  /* 0x000000f800537202 */ /* 0x000fe20000000f00 */
[----:B------:R-:W-:Y:S01]  /*2dad0*/  FMUL.FTZ R80, R80, R0 ;  /* 0x0000000050507220 */ /* 0x000fe20000410000 */
[----:B------:R-:W-:Y:S01]  /*2dae0*/  MOV R248, R192 ;  /* 0x000000c000f87202 */ /* 0x000fe20000000f00 */
[-C--:B-1----:R-:W-:Y:S02]  /*2daf0*/  FMUL.FTZ R48, R50, R0.reuse ;  /* 0x0000000032307220 */ /* 0x082fe40000410000 */
[-C--:B------:R-:W-:Y:S04]  /*2db00*/  FMUL.FTZ R81, R81, R0.reuse ;  /* 0x0000000051517220 */ /* 0x080fe80000410000 */
[----:B------:R3:W1:Y:S01]  /*2db10*/  MUFU.TANH R235, R8 ;  /* 0x0000000800eb7308 */ /* 0x0006620000002400 */
[C---:B-----5:R-:W-:Y:S09]  /*2db20*/  HMMA.16816.F32 R84, R172.reuse, R176, R84 ;  /* 0x000000b0ac54723c */ /* 0x060ff20000001854 */
[----:B------:R3:W1:Y:S01]  /*2db30*/  MUFU.TANH R246, R9 ;  /* 0x0000000900f67308 */ /* 0x0006620000002400 */
[C---:B------:R-:W-:Y:S01]  /*2db40*/  HMMA.16816.F32 R88, R172.reuse, R178, R88 ;  /* 0x000000b2ac58723c */ /* 0x040fe20000001858 */
[----:B------:R-:W5:Y:S08]  /*2db50*/  LDSM.16.M88.4 R176, [R183+0x5800] ;  /* 0x00580000b7b0783b */ /* 0x000f700000000200 */
[----:B------:R3:W1:Y:S05]  /*2db60*/  MUFU.TANH R212, R10 ;  /* 0x0000000a00d47308 */ /* 0x00066a0000002400 */
[-C--:B------:R-:W-:Y:S02]  /*2db70*/  FMUL.FTZ R29, R86, R0.reuse ;  /* 0x00000000561d7220 */ /* 0x080fe40000410000 */
[----:B------:R-:W2:Y:S01]  /*2db80*/  LDL R86, [R1+0x154] ;  /* 0x0001540001567983 */ /* 0x000ea20000100800 */
[-C--:B------:R-:W-:Y:S02]  /*2db90*/  FMUL.FTZ R84, R84, R0.reuse ;  /* 0x0000000054547220 */ /* 0x080fe40000410000 */
        /* <DEDUP_REMOVED lines=8> */
[----:B------:R3:W1:Y:S01]  /*2dc20*/  MUFU.TANH R245, R13 ;  /* 0x0000000d00f57308 */ /* 0x0006620000002400 */
        /* <DEDUP_REMOVED lines=49> */
[----:B------:R-:W1:Y:S01]  /*2df40*/  MUFU.TANH R42, R42 ;  /* 0x0000002a002a7308 */ /* 0x000e620000002400 */
[C---:B------:R-:W-:Y:S01]  /*2df50*/  HMMA.16816.F32 R120, R172.reuse, R178, R120 ;  /* 0x000000b2ac78723c */ /* 0x040fe20000001878 */
[----:B------:R-:W5:Y:S01]  /*2df60*/  LDSM.16.M88.4 R176, [R183+0x7800] ;  /* 0x00780000b7b0783b */ /* 0x000f620000000200 */
[----:B------:R-:W-:Y:S07]  /*2df70*/  DEPBAR.LE SB0, 0x0 ;  /* 0x000080000000791a */ /* 0x000fee0000000000 */
[----:B------:R-:W1:Y:S01]  /*2df80*/  MUFU.TANH R40, R40 ;  /* 0x0000002800287308 */ /* 0x000e620000002400 */
[----:B------:R-:W-:Y:S04]  /*2df90*/  BAR.SYNC.DEFER_BLOCKING 0x0 ;  /* 0x0000000000007b1d */ /* 0x000fe80000010000 */
        /* <DEDUP_REMOVED lines=25> */
[----:B------:R-:W1:Y:S10]  /*2e130*/  MUFU.TANH R36, R36 ;  /* 0x0000002400247308 */ /* 0x000e740000002400 */
[----:B------:R3:W1:Y:S10]  /*2e140*/  MUFU.TANH R176, R72 ;  /* 0x0000004800b07308 */ /* 0x0006740000002400 */
[----:B------:R3:W1:Y:S01]  /*2e150*/  MUFU.TANH R177, R73 ;  /* 0x0000004900b17308 */ /* 0x0006620000002400 */
[----:B--2---:R-:W-:Y:S09]  /*2e160*/  ISETP.GT.AND P0, PT, R83, R86, PT ;  /* 0x000000565300720c */ /* 0x004ff20003f04270 */
[----:B------:R-:W2:Y:S10]  /*2e170*/  MUFU.TANH R35, R35 ;  /* 0x0000002300237308 */ /* 0x000eb40000002400 */
        /* <DEDUP_REMOVED lines=126> */
.L_x_4484:
[----:B------:R-:W2:Y:S02]  /*2e960*/  LD.E R0, [R2.64+0x38] ;  /* 0x0000380402007980 */ /* 0x000ea4000c101900 */
[----:B--2---:R-:W-:Y:S04]  /*2e970*/  LEA R0, -R0, RZ, 0x8 ;  /* 0x000000ff00007211 */ /* 0x004fe800078e41ff */
[----:B------:R-:W-:Y:S02]  /*2e980*/  SHF.R.S32.HI R6, RZ, 0x1f, R0 ;  /* 0x0000001fff067819 */ /* 0x000fe40000011400 */
.L_x_4485:
[----:B------:R-:W-:Y:S05]  /*2e990*/  BSYNC B0 ;  /* 0x0000000000007941 */ /* 0x000fea0003800000 */
.L_x_4483:
        /* <DEDUP_REMOVED lines=179> */
.L_x_4482:
[----:B--234-:R-:W-:Y:S05]  /*2f4d0*/  BSYNC B1 ;  /* 0x0000000000017941 */ /* 0x01cfea0003800000 */
.L_x_4481:
[----:B------:R-:W2:Y:S08]  /*2f4e0*/  S2R R0, SR_TID.X ;  /* 0x0000000000007919 */ /* 0x000eb00000002100 */
[----:B------:R3:W4:Y:S04]  /*2f4f0*/  LD.E R3, [R2.64+0xdc] ;  /* 0x0000dc0402037980 */ /* 0x000728000c101900 */
[----:B------:R-:W5:Y:S01]  /*2f500*/  LDL.LU R87, [R1+0xc] ;  /* 0x00000c0001577983 */ /* 0x000f620000300800 */
[----:B--2---:R-:W-:Y:S04]  /*2f510*/  SHF.L.U32 R0, R0, 0x1, RZ ;  /* 0x0000000100007819 */ /* 0x004fe800000006ff */
[----:B------:R-:W-:Y:S04]  /*2f520*/  LOP3.LUT R0, R0, 0x6, RZ, 0xc0, !PT ;  /* 0x0000000600007812 */ /* 0x000fe800078ec0ff */
[----:B------:R-:W-:Y:S04]  /*2f530*/  LEA R0, R83, R0, 0x8 ;  /* 0x0000000053007211 */ /* 0x000fe800078e40ff */
[----:B---3--:R-:W2:Y:S02]  /*2f540*/  I2F R2, R0 ;  /* 0x0000000000027306 */ /* 0x008ea40000201400 */
[CC--:B--2---:R-:W-:Y:S02]  /*2f550*/  FFMA.FTZ R69, R132.reuse, R2.reuse, R236 ;  /* 0x0000000284457223 */ /* 0x0c4fe400000100ec */
[----:B------:R-:W-:Y:S01]  /*2f560*/  FFMA.FTZ R41, R132, R2, R213 ;  /* 0x0000000284297223 */ /* 0x000fe200000100d5 */
[----:B------:R-:W-:Y:S06]  /*2f570*/  IADD3 R2, R0, 0x1, RZ ;  /* 0x0000000100027810 */ /* 0x000fec0007ffe0ff */
[----:B------:R-:W2:Y:S02]  /*2f580*/  I2F R2, R2 ;  /* 0x0000000200027306 */ /* 0x000ea40000201400 */
[CC--:B--2---:R-:W-:Y:S02]  /*2f590*/  FFMA.FTZ R72, R132.reuse, R2.reuse, R247 ;  /* 0x0000000284487223 */ /* 0x0c4fe400000100f7 */
[----:B-1----:R-:W-:Y:S01]  /*2f5a0*/  FFMA.FTZ R7, R132, R2, R225 ;  /* 0x0000000284077223 */ /* 0x002fe200000100e1 */
        /* <DEDUP_REMOVED lines=317> */
[C---:B----4-:R-:W-:Y:S02]  /*30980*/  FMUL.FTZ R6, R3.reuse, R2 ;  /* 0x0000000203067220 */ /* 0x050fe40000410000 */
        /* <DEDUP_REMOVED lines=81> */
[C---:B--2---:R-:W-:Y:S01]  /*30ea0*/  FMUL.FTZ R7, R0.reuse, R171 ;  /* 0x000000ab00077220 */ /* 0x044fe20000410000 */
[----:B------:R-:W-:Y:S01]  /*30eb0*/  MOV R171, R83 ;  /* 0x0000005300ab7202 */ /* 0x000fe20000000f00 */
        /* <DEDUP_REMOVED lines=75> */
[----:B-----5:R-:W-:Y:S01]  /*31370*/  FFMA.FTZ R0, R0, R87, R41 ;  /* 0x0000005700007223 */ /* 0x020fe20000010029 */
        /* <DEDUP_REMOVED lines=157> */
[--C-:B------:R-:W-:Y:S01]  /*31d50*/  FFMA.FTZ R37, R226, R3, -R38.reuse ;  /* 0x00000003e2257223 */ /* 0x100fe20000010826 */
[C---:B------:R-:W-:Y:S01]  /*31d60*/  HMMA.16816.F32 R8, R40.reuse, R46, R8 ;  /* 0x0000002e2808723c */ /* 0x040fe20000001808 */
[----:B------:R-:W1:Y:S02]  /*31d70*/  LDSM.16.MT88.4 R44, [R182+0xb000] ;  /* 0x00b00000b62c783b */ /* 0x000e640000004200 */
[----:B------:R2:W-:Y:S01]  /*31d80*/  MUFU.EX2 R75, R37 ;  /* 0x00000025004b7308 */ /* 0x0005e20000000800 */
[----:B------:R-:W-:Y:S01]  /*31d90*/  MOV R226, R171 ;  /* 0x000000ab00e27202 */ /* 0x000fe20000000f00 */
[-CC-:B--2---:R-:W-:Y:S08]  /*31da0*/  FFMA.FTZ R37, R114, R3.reuse, -R38.reuse ;  /* 0x0000000372257223 */ /* 0x184ff00000010826 */
[----:B------:R2:W4:Y:S01]  /*31db0*/  MUFU.EX2 R140, R37 ;  /* 0x00000025008c7308 */ /* 0x0005220000000800 */
[C---:B-1----:R-:W-:Y:S08]  /*31dc0*/  HMMA.16816.F32 R12, R40.reuse, R44, R12 ;  /* 0x0000002c280c723c */ /* 0x042ff0000000180c */
[C---:B------:R-:W-:Y:S01]  /*31dd0*/  HMMA.16816.F32 R16, R40.reuse, R46, R16 ;  /* 0x0000002e2810723c */ /* 0x040fe20000001810 */
[----:B------:R-:W1:Y:S03]  /*31de0*/  LDSM.16.MT88.4 R44, [R180+0xb000] ;  /* 0x00b00000b42c783b */ /* 0x000e660000004200 */
[-CC-:B--2---:R-:W-:Y:S01]  /*31df0*/  FFMA.FTZ R37, R214, R3.reuse, -R38.reuse ;  /* 0x00000003d6257223 */ /* 0x184fe20000010826 */
[----:B------:R-:W-:Y:S03]  /*31e00*/  MOV R214, R170 ;  /* 0x000000aa00d67202 */ /* 0x000fe60000000f00 */
[----:B------:R2:W-:Y:S01]  /*31e10*/  MUFU.EX2 R113, R37 ;  /* 0x0000002500717308 */ /* 0x0005e20000000800 */
[----:B------:R-:W-:Y:S03]  /*31e20*/  ISETP.GT.AND P0, PT, R226, R214, PT ;  /* 0x000000d6e200720c */ /* 0x000fe60003f04270 */
        /* <DEDUP_REMOVED lines=229> */
[-CC-:B------:R-:W-:Y:S03]  /*32c80*/  FFMA.FTZ R0, R216, R3.reuse, -R38.reuse ;  /* 0x00000003d8007223 */ /* 0x180fe60000010826 */
        /* <DEDUP_REMOVED lines=113> */
[----:B------:R-:W-:Y:S02]  /*333a0*/  FADD.FTZ R0, R147, R0 ;  /* 0x0000000093007221 */ /* 0x000fe40000010000 */
[----:B------:R-:W-:Y:S01]  /*333b0*/  FADD.FTZ R37, R141, R37 ;  /* 0x000000258d257221 */ /* 0x000fe20000010000 */
[----:B------:R-:W-:Y:S01]  /*333c0*/  F2FP.PACK_AB R141, R61, R62 ;  /* 0x0000003e3d8d723e */ /* 0x000fe200000000ff */
[C---:B---3--:R-:W-:Y:S03]  /*333d0*/  HMMA.16816.F32 R20, R40.reuse, R52, R20 ;  /* 0x000000342814723c */ /* 0x048fe60000001814 */
[-C--:B--2---:R-:W-:Y:S02]  /*333e0*/  FFMA.FTZ R39, R125, R3.reuse, -R38 ;  /* 0x000000037d277223 */ /* 0x084fe40000010826 */
[----:B------:R-:W-:Y:S02]  /*333f0*/  FADD.FTZ R0, R150, R0 ;  /* 0x0000000096007221 */ /* 0x000fe40000010000 */
[----:B------:R-:W-:Y:S01]  /*33400*/  FADD.FTZ R37, R131, R37 ;  /* 0x0000002583257221 */ /* 0x000fe20000010000 */
[----:B------:R-:W2:Y:S01]  /*33410*/  MUFU.EX2 R48, R39 ;  /* 0x0000002700307308 */ /* 0x000ea20000000800 */
[----:B------:R-:W-:Y:S01]  /*33420*/  FADD.FTZ R0, R152, R0 ;  /* 0x0000000098007221 */ /* 0x000fe20000010000 */
[----:B------:R-:W3:Y:S01]  /*33430*/  LDSM.16.MT88.4 R148, [R180+0x11800] ;  /* 0x01180000b494783b */ /* 0x000ee20000004200 */
        /* <DEDUP_REMOVED lines=9> */
[----:B------:R-:W-:Y:S01]  /*334d0*/  FADD.FTZ R0, R122, R0 ;  /* 0x000000007a007221 */ /* 0x000fe20000010000 */
[----:B--2---:R-:W-:Y:S01]  /*334e0*/  F2FP.PACK_AB R140, R48, R56 ;  /* 0x00000038308c723e */ /* 0x004fe200000000ff */
[-CC-:B------:R-:W-:Y:S02]  /*334f0*/  FFMA.FTZ R39, R128, R3.reuse, -R38.reuse ;  /* 0x0000000380277223 */ /* 0x180fe40000010826 */
[----:B------:R-:W-:Y:S02]  /*33500*/  FFMA.FTZ R38, R129, R3, -R38 ;  /* 0x0000000381267223 */ /* 0x000fe40000010826 */
[----:B------:R-:W-:Y:S02]  /*33510*/  FADD.FTZ R3, R108, R37 ;  /* 0x000000256c037221 */ /* 0x000fe40000010000 */
[----:B------:R-:W-:Y:S01]  /*33520*/  MUFU.EX2 R39, R39 ;  /* 0x0000002700277308 */ /* 0x000fe20000000800 */
[----:B------:R-:W-:Y:S02]  /*33530*/  FADD.FTZ R0, R102, R0 ;  /* 0x0000000066007221 */ /* 0x000fe40000010000 */
[----:B------:R-:W-:Y:S02]  /*33540*/  FADD.FTZ R3, R106, R3 ;  /* 0x000000036a037221 */ /* 0x000fe40000010000 */
[----:B------:R-:W-:Y:S02]  /*33550*/  FADD.FTZ R0, R99, R0 ;  /* 0x0000000063007221 */ /* 0x000fe40000010000 */
[----:B------:R-:W-:Y:S02]  /*33560*/  FADD.FTZ R3, R98, R3 ;  /* 0x0000000362037221 */ /* 0x000fe40000010000 */
[----:B------:R-:W-:Y:S01]  /*33570*/  FADD.FTZ R0, R101, R0 ;  /* 0x0000000065007221 */ /* 0x000fe20000010000 */
[----:B------:R-:W1:Y:S01]  /*33580*/  MUFU.EX2 R38, R38 ;  /* 0x0000002600267308 */ /* 0x000e620000000800 */
        /* <DEDUP_REMOVED lines=11> */
[----:B-1----:R-:W-:Y:S01]  /*33640*/  F2FP.PACK_AB R142, R38, R39 ;  /* 0x00000027268e723e */ /* 0x002fe200000000ff */
[----:B------:R-:W-:Y:S02]  /*33650*/  FADD.FTZ R3, R87, R3 ;  /* 0x0000000357037221 */ /* 0x000fe40000010000 */
        /* <DEDUP_REMOVED lines=44> */
.L_x_4477:
        /* <DEDUP_REMOVED lines=12> */
.L_x_4491:
        /* <DEDUP_REMOVED lines=9> */
.L_x_4492:
        /* <DEDUP_REMOVED lines=29> */
[C---:B------:R-:W-:Y:S01]  /*33c40*/  SHF.L.U32 R6, R4.reuse, 0x6, RZ ;  /* 0x0000000604067819 */ /* 0x040fe200000006ff */
[C---:B--2---:R-:W-:Y:S01]  /*33c50*/  FMUL.FTZ R171, R3.reuse, R171 ;  /* 0x000000ab03ab7220 */ /* 0x044fe20000410000 */
[----:B------:R-:W-:Y:S01]  /*33c60*/  LOP3.LUT R7, R4, 0x1, RZ, 0xc0, !PT ;  /* 0x0000000104077812 */ /* 0x000fe200078ec0ff */
[C---:B------:R-:W-:Y:S01]  /*33c70*/  FMUL.FTZ R170, R3.reuse, R170 ;  /* 0x000000aa03aa7220 */ /* 0x040fe20000410000 */
[----:B------:R-:W-:Y:S01]  /*33c80*/  LOP3.LUT R6, R6, 0x1c0, RZ, 0xc0, !PT ;  /* 0x000001c006067812 */ /* 0x000fe200078ec0ff */
[C---:B------:R-:W-:Y:S01]  /*33c90*/  FMUL.FTZ R167, R3.reuse, R167 ;  /* 0x000000a703a77220 */ /* 0x040fe20000410000 */
[----:B------:R-:W-:Y:S01]  /*33ca0*/  R2P PR, R4, 0x6 ;  /* 0x0000000604007804 */ /* 0x000fe20000000000 */
[C---:B------:R-:W-:Y:S01]  /*33cb0*/  FMUL.FTZ R166, R3.reuse, R166 ;  /* 0x000000a603a67220 */ /* 0x040fe20000410000 */
[----:B------:R-:W-:Y:S01]  /*33cc0*/  LEA.HI R6, R6, R6, RZ, 0x1d ;  /* 0x0000000606067211 */ /* 0x000fe200078fe8ff */
[----:B------:R-:W-:Y:S01]  /*33cd0*/  FMUL.FTZ R163, R3, R163 ;  /* 0x000000a303a37220 */ /* 0x000fe20000410000 */
[----:B------:R-:W-:Y:S01]  /*33ce0*/  ISETP.NE.U32.AND P0, PT, R7, 0x1, PT ;  /* 0x000000010700780c */ /* 0x000fe20003f05070 */
[----:B------:R-:W-:Y:S01]  /*33cf0*/  FMUL.FTZ R162, R3, R162 ;  /* 0x000000a203a27220 */ /* 0x000fe20000410000 */
[----:B------:R-:W-:Y:S01]  /*33d00*/  MOV R7, 0xffffffe0 ;  /* 0xffffffe000077802 */ /* 0x000fe20000000f00 */
[----:B------:R-:W-:Y:S01]  /*33d10*/  IMAD.U32 R5, R5, 0x2, R6 ;  /* 0x0000000205057824 */ /* 0x000fe200078e0006 */
[----:B------:R-:W-:Y:S01]  /*33d20*/  SEL R8, R8, 0xffffffc0, !P1 ;  /* 0xffffffc008087807 */ /* 0x000fe20004800000 */
[----:B------:R-:W-:Y:S01]  /*33d30*/  FMUL.FTZ R159, R3, R159 ;  /* 0x0000009f039f7220 */ /* 0x000fe20000410000 */
[----:B------:R-:W-:Y:S01]  /*33d40*/  SEL R7, R7, 0x20, !P0 ;  /* 0x0000002007077807 */ /* 0x000fe20004000000 */
[----:B------:R-:W-:Y:S01]  /*33d50*/  FMUL.FTZ R158, R3, R158 ;  /* 0x0000009e039e7220 */ /* 0x000fe20000410000 */
        /* <DEDUP_REMOVED lines=119> */
.L_x_4490:
[----:B-1----:R-:W-:Y:S05]  /*344d0*/  BSYNC B0 ;  /* 0x0000000000007941 */ /* 0x002fea0003800000 */
.L_x_4489:
        /* <DEDUP_REMOVED lines=37> */
[----:B------:R-:W-:Y:S05]  /*34730*/  @P6 RET.REL.NODEC R4 `(_ZN5flash24flash_fwd_splitkv_kernelI23Flash_fwd_kernel_traitsILi64ELi64ELi256ELi4ELb0ELb0EN7cutlass6half_tE19Flash_kernel_traitsILi64ELi64ELi256ELi4ES3_EELb1ELb0ELb1ELb0ELb0ELb1ELb1ELb1EEEvNS_16Flash_fwd_paramsE) ;  /* 0xfffcb8c004006950 */ /* 0x000fea0003c3ffff */
[----:B------:R-:W-:Y:S02]  /*34740*/  ULDC.64 UR4, c[0x0][0x118] ;  /* 0x0000460000047ab9 */ /* 0x000fe40000000a00 */
[----:B------:R2:W-:Y:S02]  /*34750*/  ST.E.128 [R2.64+0x3800], R20 ;  /* 0x0038001402007985 */ /* 0x0005e4000c101d04 */
[----:B-12---:R-:W-:-:S02]  /*34760*/  MOV R2, R9 ;  /* 0x0000000900027202 */ /* 0x006fc40000000f00 */
[----:B------:R-:W-:-:S04]  /*34770*/  MOV R3, 0x0 ;  /* 0x0000000000037802 */ /* 0x000fc80000000f00 */
[----:B------:R-:W-:Y:S05]  /*34780*/  RET.REL.NODEC R2 `(_ZN5flash24flash_fwd_splitkv_kernelI23Flash_fwd_kernel_traitsILi64ELi64ELi256ELi4ELb0ELb0EN7cutlass6half_tE19Flash_kernel_traitsILi64ELi64ELi256ELi4ES3_EELb1ELb0ELb1ELb0ELb0ELb1ELb1ELb1EEEvNS_16Flash_fwd_paramsE) ;  /* 0xfffcb87002007950 */ /* 0x000fea0003c3ffff */
.L_x_4487:
[----:B-1----:R1:W5:Y:S01]  /*34790*/  LDL R0, [R1+0x10] ;  /* 0x0000100001007983 */ /* 0x0023620000100800 */
[----:B------:R-:W-:Y:S02]  /*347a0*/  MOV R5, 0x2 ;  /* 0x0000000200057802 */ /* 0x000fe40000000f00 */
[----:B------:R-:W-:Y:S02]  /*347b0*/  MOV R4, 0x347d0 ;  /* 0x000347d000047802 */ /* 0x000fe40000000f00 */
[----:B-12--5:R-:W-:Y:S05]  /*347c0*/  CALL.REL.NOINC `($__internal_21_$__cuda_sm70_shflsync_bfly_p) ;  /* 0x0000012000007944 */ /* 0x026fea0003c00000 */
[----:B------:R-:W-:Y:S01]  /*347d0*/  MOV R0, R6 ;  /* 0x0000000600007202 */ /* 0x000fe20000000f00 */
[----:B------:R-:W-:Y:S05]  /*347e0*/  BRA `(.L_x_4491) ;  /* 0xfffff1f000007947 */ /* 0x000fea000383ffff */
.L_x_4488:
[----:B------:R-:W-:Y:S02]  /*347f0*/  MOV R5, 0x1 ;  /* 0x0000000100057802 */ /* 0x000fe40000000f00 */
[----:B------:R-:W-:Y:S02]  /*34800*/  MOV R4, 0x34820 ;  /* 0x0003482000047802 */ /* 0x000fe40000000f00 */
[----:B--2--5:R-:W-:Y:S05]  /*34810*/  CALL.REL.NOINC `($__internal_21_$__cuda_sm70_shflsync_bfly_p) ;  /* 0x000000d000007944 */ /* 0x024fea0003c00000 */
[----:B------:R-:W-:Y:S02]  /*34820*/  FADD.FTZ R10, R0, R6 ;  /* 0x00000006000a7221 */ /* 0x000fe40000010000 */
[----:B------:R1:W5:Y:S01]  /*34830*/  LDL R0, [R1+0xc] ;  /* 0x00000c0001007983 */ /* 0x0003620000100800 */
[----:B------:R-:W-:Y:S02]  /*34840*/  MOV R5, 0x2 ;  /* 0x0000000200057802 */ /* 0x000fe40000000f00 */
[----:B------:R-:W-:-:S02]  /*34850*/  MOV R4, 0x34870 ;  /* 0x0003487000047802 */ /* 0x000fc40000000f00 */
[----:B-1---5:R-:W-:Y:S05]  /*34860*/  CALL.REL.NOINC `($__internal_21_$__cuda_sm70_shflsync_bfly_p) ;  /* 0x0000008000007944 */ /* 0x022fea0003c00000 */
[----:B------:R-:W2:Y:S01]  /*34870*/  LDL.LU R0, [R1+0xc] ;  /* 0x00000c0001007983 */ /* 0x000ea20000300800 */
[----:B------:R-:W-:-:S02]  /*34880*/  MOV R5, 0x1 ;  /* 0x0000000100057802 */ /* 0x000fc40000000f00 */
[----:B------:R-:W-:Y:S01]  /*34890*/  MOV R4, 0x348d0 ;  /* 0x000348d000047802 */ /* 0x000fe20000000f00 */
[----:B--2---:R-:W-:-:S05]  /*348a0*/  FADD.FTZ R3, R0, R6 ;  /* 0x0000000600037221 */ /* 0x004fca0000010000 */
[----:B------:R-:W-:Y:S02]  /*348b0*/  MOV R0, R3 ;  /* 0x0000000300007202 */ /* 0x000fe40000000f00 */
[----:B------:R-:W-:Y:S05]  /*348c0*/  CALL.REL.NOINC `($__internal_21_$__cuda_sm70_shflsync_bfly_p) ;  /* 0x0000002000007944 */ /* 0x000fea0003c00000 */
[----:B------:R-:W-:Y:S01]  /*348d0*/  MOV R4, R6 ;  /* 0x0000000600047202 */ /* 0x000fe20000000f00 */
[----:B------:R-:W-:Y:S05]  /*348e0*/  BRA `(.L_x_4492) ;  /* 0xfffff18000007947 */ /* 0x000fea000383ffff */
        .weak           $__internal_21_$__cuda_sm70_shflsync_bfly_p
        .type           $__internal_21_$__cuda_sm70_shflsync_bfly_p,@function
        .size           $__internal_21_$__cuda_sm70_shflsync_bfly_p,(.L_x_7725 - $__internal_21_$__cuda_sm70_shflsync_bfly_p)
$__internal_21_$__cuda_sm70_shflsync_bfly_p:
[----:B------:R-:W-:Y:S04]  /*348f0*/  WARPSYNC R7 ;  /* 0x0000000700007348 */ /* 0x000fe80003800000 */
[----:B------:R1:W2:Y:S02]  /*34900*/  SHFL.BFLY PT, R6, R0, R5, R8 ;  /* 0x0c00000500067389 */ /* 0x0002a400000e0008 */
[----:B-1----:R-:W-:-:S04]  /*34910*/  MOV R5, 0x0 ;  /* 0x0000000000057802 */ /* 0x002fc80000000f00 */
[----:B--2---:R-:W-:Y:S05]  /*34920*/  RET.REL.NODEC R4 `(_ZN5flash24flash_fwd_splitkv_kernelI23Flash_fwd_kernel_traitsILi64ELi64ELi256ELi4ELb0ELb0EN7cutlass6half_tE19Flash_kernel_traitsILi64ELi64ELi256ELi4ES3_EELb1ELb0ELb1ELb0ELb0ELb1ELb1ELb1EEEvNS_16Flash_fwd_paramsE) ;  /* 0xfffcb6d004007950 */ /* 0x004fea0003c3ffff */
.L_x_4493:
        /* <DEDUP_REMOVED lines=13> */
.L_x_7725:


//--------------------- .text._ZN5flash32flash_fwd_splitkv_combine_kernelI23Flash_fwd_kernel_traitsILi64ELi64ELi128ELi4ELb0ELb0EN7cutlass6half_tE19Flash_kernel_traitsILi64ELi64ELi128ELi4ES3_EELi8ELi7ELb0EEEvNS_16Flash_fwd_paramsE --------------------------
	.section	.text._ZN5flash32flash_fwd_splitkv_combine_kernelI23Flash_fwd_kernel_traitsILi64ELi64ELi128ELi4ELb0ELb0EN7cutlass6half_tE19Flash_kernel_traitsILi64ELi64ELi128ELi4ES3_EELi8ELi7ELb0EEEvNS_16Flash_fwd_paramsE,"ax",@progbits
	.sectioninfo	@"SHI_REGISTERS=62"
	.align	128
        .global         _ZN5flash32flash_fwd_splitkv_combine_kernelI23Flash_fwd_kernel_traitsILi64ELi64ELi128ELi4ELb0ELb0EN7cutlass6half_tE19Flash_kernel_traitsILi64ELi64ELi128ELi4ES3_EELi8ELi7ELb0EEEvNS_16Flash_fwd_paramsE
        .type           _ZN5flash32flash_fwd_splitkv_combine_kernelI23Flash_fwd_kernel_traitsILi64ELi64ELi128ELi4ELb0ELb0EN7cutlass6half_tE19Flash_kernel_traitsILi64ELi64ELi128ELi4ES3_EELi8ELi7ELb0EEEvNS_16Flash_fwd_paramsE,@function
        .size           _ZN5flash32flash_fwd_splitkv_combine_kernelI23Flash_fwd_kernel_traitsILi64ELi64ELi128ELi4ELb0ELb0EN7cutlass6half_tE19Flash_kernel_traitsILi64ELi64ELi128ELi4ES3_EELi8ELi7ELb0EEEvNS_16Flash_fwd_paramsE,(.L_x_7726 - _ZN5flash32flash_fwd_splitkv_combine_kernelI23Flash_fwd_kernel_traitsILi64ELi64ELi128ELi4ELb0ELb0EN7cutlass6half_tE19Flash_kernel_traitsILi64ELi64ELi128ELi4ES3_EELi8ELi7ELb0EEEvNS_16Flash_fwd_paramsE)
        .other          _ZN5flash32flash_fwd_splitkv_combine_kernelI23Flash_fwd_kernel_traitsILi64ELi64ELi128ELi4ELb0ELb0EN7cutlass6half_tE19Flash_kernel_traitsILi64ELi64ELi128ELi4ES3_EELi8ELi7ELb0EEEvNS_16Flash_fwd_paramsE,@"STO_CUDA_ENTRY STV_DEFAULT"
_ZN5flash32flash_fwd_splitkv_combine_kernelI23Flash_fwd_kernel_traitsILi64ELi64ELi128ELi4ELb0ELb0EN7cutlass6half_tE19Flash_kernel_traitsILi64ELi64ELi128ELi4ES3_EELi8ELi7ELb0EEEvNS_16Flash_fwd_paramsE:
.text._ZN5flash32flash_fwd_splitkv_combine_kernelI23Flash_fwd_kernel_traitsILi64ELi64ELi128ELi4ELb0ELb0EN7cutlass6half_tE19Flash_kernel_traitsILi64ELi64ELi128ELi4ES3_EELi8ELi7ELb0EEEvNS_16Flash_fwd_paramsE:
        /* <DEDUP_REMOVED lines=23> */
[----:B------:R-:W-:Y:S05]  /*0170*/  CALL.REL.NOINC `($__internal_22_$__cuda_sm20_div_s64) ;  /* 0x00004dc000007944 */ /* 0x000fea0003c00000 */
[----:B------:R-:W-:Y:S02]  /*0180*/  MOV R8, R0 ;  /* 0x0000000000087202 */ /* 0x000fe40000000f00 */
[----:B------:R-:W-:Y:S01]  /*0190*/  MOV R9, R25 ;  /* 0x0000001900097202 */ /* 0x000fe20000000f00 */
[----:B------:R-:W-:Y:S05]  /*01a0*/  BRA `(.L_x_4495) ;  /* 0x0000013000007947 */ /* 0x000fea0003800000 */
.L_x_4494:
        /* <DEDUP_REMOVED lines=19> */
.L_x_4495:
        /* <DEDUP_REMOVED lines=17> */
.L_x_4497:
        /* <DEDUP_REMOVED lines=19> */
.L_x_4498:
[----:B------:R-:W-:Y:S05]  /*0520*/  BSYNC B0 ;  /* 0x0000000000007941 */ /* 0x000fea0003800000 */
.L_x_4496:
        /* <DEDUP_REMOVED lines=57> */
.L_x_4500:
        /* <DEDUP_REMOVED lines=19> */
.L_x_4501:
[----:B------:R-:W-:Y:S05]  /*09f0*/  BSYNC B0 ;  /* 0x0000000000007941 */ /* 0x000fea0003800000 */
.L_x_4499:
        /* <DEDUP_REMOVED lines=106> */
.L_x_4503:
        /* <DEDUP_REMOVED lines=19> */
.L_x_4504:
[----:B------:R-:W-:Y:S05]  /*11d0*/  BSYNC B0 ;  /* 0x0000000000007941 */ /* 0x000fea0003800000 */
.L_x_4502:
        /* <DEDUP_REMOVED lines=163> */
[----:B------:R-:W-:Y:S05]  /*1c10*/  CALL.REL.NOINC `($__internal_22_$__cuda_sm20_div_s64) ;  /* 0x0000332000007944 */ /* 0x000fea0003c00000 */
[----:B------:R-:W-:Y:S02]  /*1c20*/  MOV R42, R0 ;  /* 0x00000000002a7202 */ /* 0x000fe40000000f00 */
[----:B------:R-:W-:Y:S01]  /*1c30*/  MOV R43, R25 ;  /* 0x00000019002b7202 */ /* 0x000fe20000000f00 */
[----:B------:R-:W-:Y:S05]  /*1c40*/  BRA `(.L_x_4507) ;  /* 0x0000013000007947 */ /* 0x000fea0003800000 */
.L_x_4506:
        /* <DEDUP_REMOVED lines=19> */
.L_x_4507:
[----:B------:R-:W-:Y:S05]  /*1d80*/  BSYNC B0 ;  /* 0x0000000000007941 */ /* 0x000fea0003800000 */
.L_x_4505:
        /* <DEDUP_REMOVED lines=205> */
.L_x_4512:
        /* <DEDUP_REMOVED lines=22> */
.L_x_4513:
[----:B------:R-:W-:Y:S05]  /*2bc0*/  BSYNC B0 ;  /* 0x0000000000007941 */ /* 0x000fea0003800000 */
.L_x_4511:
        /* <DEDUP_REMOVED lines=8> */
[----:B------:R-:W-:Y:S05]  /*2c50*/  CALL.REL.NOINC `($__internal_22_$__cuda_sm20_div_s64) ;  /* 0x000022e000007944 */ /* 0x000fea0003c00000 */
        /* <DEDUP_REMOVED lines=11> */
.L_x_4515:
        /* <DEDUP_REMOVED lines=22> */
.L_x_4516:
[----:B------:R-:W-:Y:S05]  /*2e70*/  BSYNC B0 ;  /* 0x0000000000007941 */ /* 0x000fea0003800000 */
.L_x_4514:
        /* <DEDUP_REMOVED lines=11> */
[----:B------:R-:W-:Y:S05]  /*2f30*/  CALL.REL.NOINC `($__internal_22_$__cuda_sm20_div_s64) ;  /* 0x0000200000007944 */ /* 0x000fea0003c00000 */
        /* <DEDUP_REMOVED lines=12> */
.L_x_4518:
        /* <DEDUP_REMOVED lines=22> */
.L_x_4519:
[----:B------:R-:W-:Y:S05]  /*3160*/  BSYNC B0 ;  /* 0x0000000000007941 */ /* 0x000fea0003800000 */
.L_x_4517:
        /* <DEDUP_REMOVED lines=52> */
.L_x_4521:
        /* <DEDUP_REMOVED lines=23> */
.L_x_4522:
[----:B------:R-:W-:Y:S05]  /*3620*/  BSYNC B0 ;  /* 0x0000000000007941 */ /* 0x000fea0003800000 */
.L_x_4520:
        /* <DEDUP_REMOVED lines=20> */
.L_x_4524:
        /* <DEDUP_REMOVED lines=22> */
.L_x_4525:
[----:B------:R-:W-:Y:S05]  /*38d0*/  BSYNC B0 ;  /* 0x0000000000007941 */ /* 0x000fea0003800000 */
.L_x_4523:
        /* <DEDUP_REMOVED lines=22> */
.L_x_4527:
        /* <DEDUP_REMOVED lines=23> */
.L_x_4528:
[----:B------:R-:W-:Y:S05]  /*3bb0*/  BSYNC B0 ;  /* 0x0000000000007941 */ /* 0x000fea0003800000 */
.L_x_4526:
        /* <DEDUP_REMOVED lines=38> */
.L_x_4530:
        /* <DEDUP_REMOVED lines=23> */
.L_x_4531:
[----:B------:R-:W-:Y:S05]  /*3f90*/  BSYNC B0 ;  /* 0x0000000000007941 */ /* 0x000fea0003800000 */
.L_x_4529:
        /* <DEDUP_REMOVED lines=31> */
.L_x_4533:
        /* <DEDUP_REMOVED lines=23> */
.L_x_4534:
[----:B------:R-:W-:Y:S05]  /*4300*/  BSYNC B0 ;  /* 0x0000000000007941 */ /* 0x000fea0003800000 */
.L_x_4532:
        /* <DEDUP_REMOVED lines=20> */
.L_x_4510:
[----:B------:R-:W-:-:S04]  /*4450*/  LEA R2, P0, R44, c[0x0][0x200], 0x2 ;  /* 0x000080002c027a11 */ /* 0x000fc800078010ff */
[----:B------:R-:W-:-:S05]  /*4460*/  LEA.HI.X R3, R44, c[0x0][0x204], R45, 0x2, P0 ;  /* 0x000081002c037a11 */ /* 0x000fca00000f142d */
[----:B------:R0:W-:Y:S04]  /*4470*/  STG.E [R2.64], R30 ;  /* 0x0000001e02007986 */ /* 0x0001e8000c101908 */
.L_x_4509:
[----:B------:R-:W-:Y:S05]  /*4480*/  BSYNC B1 ;  /* 0x0000000000017941 */ /* 0x000fea0003800000 */
.L_x_4508:
        /* <DEDUP_REMOVED lines=72> */
.L_x_4538:
[----:B------:R-:W-:Y:S01]  /*4910*/  BSSY B0, `(.L_x_4536) ;  /* 0x0000007000007945 */ /* 0x000fe20003800000 */
[----:B------:R-:W-:-:S05]  /*4920*/  @P2 BRA `(.L_x_4537) ;  /* 0x0000005000002947 */ /* 0x000fca0003800000 */
[----:B------:R-:W-:Y:S01]  /*4930*/  ISETP.GE.AND P0, PT, R18, c[0x0][0x220], PT ;  /* 0x0000880012007a0c */ /* 0x000fe20003f06270 */
[----:B------:R-:W-:Y:S01]  /*4940*/  CS2R R8, SRZ ;  /* 0x0000000000087805 */ /* 0x000fe2000001ff00 */
[----:B------:R-:W-:Y:S11]  /*4950*/  CS2R R10, SRZ ;  /* 0x00000000000a7805 */ /* 0x000ff6000001ff00 */
[----:B------:R-:W-:Y:S05]  /*4960*/  @!P0 MOV R15, R13 ;  /* 0x0000000d000f8202 */ /* 0x000fea0000000f00 */
[----:B------:R0:W5:Y:S02]  /*4970*/  @!P0 LDG.E.128 R8, [R14.64] ;  /* 0x000000080e088981 */ /* 0x000164000c1e1d00 */
.L_x_4537:
[----:B------:R-:W-:Y:S05]  /*4980*/  BSYNC B0 ;  /* 0x0000000000007941 */ /* 0x000fea0003800000 */
.L_x_4536:
        /* <DEDUP_REMOVED lines=11> */
.L_x_4535:
        /* <DEDUP_REMOVED lines=80> */
        .weak           $__internal_22_$__cuda_sm20_div_s64
        .type           $__internal_22_$__cuda_sm20_div_s64,@function
        .size           $__internal_22_$__cuda_sm20_div_s64,(.L_x_7726 - $__internal_22_$__cuda_sm20_div_s64)
$__internal_22_$__cuda_sm20_div_s64:
        /* <DEDUP_REMOVED lines=83> */
[----:B------:R-:W-:Y:S06]  /*5470*/  RET.REL.NODEC R22 `(_ZN5flash32flash_fwd_splitkv_combine_kernelI23Flash_fwd_kernel_traitsILi64ELi64ELi128ELi4ELb0ELb0EN7cutlass6half_tE19Flash_kernel_traitsILi64ELi64ELi128ELi4ES3_EELi8ELi7ELb0EEEvNS_16Flash_fwd_paramsE) ;  /* 0xffffab8016007950 */ /* 0x000fec0003c3ffff */
.L_x_4539:
        /* <DEDUP_REMOVED lines=16> */
.L_x_7726:


//--------------------- .text._ZN5flash32flash_fwd_splitkv_combine_kernelI23Flash_fwd_kernel_traitsILi64ELi64ELi128ELi4ELb0ELb0EN7cutlass6half_tE19Flash_kernel_traitsILi64ELi64ELi128ELi4ES3_EELi8ELi6ELb0EEEvNS_16Flash_fwd_paramsE --------------------------
	.section	.text._ZN5flash32flash_fwd_splitkv_combine_kernelI23Flash_fwd_kernel_traitsILi64ELi64ELi128ELi4ELb0ELb0EN7cutlass6half_tE19Flash_kernel_traitsILi64ELi64ELi128ELi4ES3_EELi8ELi6ELb0EEEvNS_16Flash_fwd_paramsE,"ax",@progbits
	.sectioninfo	@"SHI_REGISTERS=62"
	.align	128
        .global         _ZN5flash32flash_fwd_splitkv_combine_kernelI23Flash_fwd_kernel_traitsILi64ELi64ELi128ELi4ELb0ELb0EN7cutlass6half_tE19Flash_kernel_traitsILi64ELi64ELi128ELi4ES3_EELi8ELi6ELb0EEEvNS_16Flash_fwd_paramsE
        .type           _ZN5flash32flash_fwd_splitkv_combine_kernelI23Flash_fwd_kernel_traitsILi64ELi64ELi128ELi4ELb0ELb0EN7cutlass6half_tE19Flash_kernel_traitsILi64ELi64ELi128ELi4ES3_EELi8ELi6ELb0EEEvNS_16Flash_fwd_paramsE,@function
        .size           _ZN5flash32flash_fwd_splitkv_combine_kernelI23Flash_fwd_kernel_traitsILi64ELi64ELi128ELi4ELb0ELb0EN7cutlass6half_tE19Flash_kernel_traitsILi64ELi64ELi128ELi4ES3_EELi8ELi6ELb0EEEvNS_16Flash_fwd_paramsE,(.L_x_7727 - _ZN5flash32flash_fwd_splitkv_combine_kernelI23Flash_fwd_kernel_traitsILi64ELi64ELi128ELi4ELb0ELb0EN7cutlass6half_tE19Flash_kernel_traitsILi64ELi64ELi128ELi4ES3_EELi8ELi6ELb0EEEvNS_16Flash_fwd_paramsE)
        .other          _ZN5flash32flash_fwd_splitkv_combine_kernelI23Flash_fwd_kernel_traitsILi64ELi64ELi128ELi4ELb0ELb0EN7cutlass6half_tE19Flash_kernel_traitsILi64ELi64ELi128ELi4ES3_EELi8ELi6ELb0EEEvNS_16Flash_fwd_paramsE,@"STO_CUDA_ENTRY STV_DEFAULT"
_ZN5flash32flash_fwd_splitkv_combine_kernelI23Flash_fwd_kernel_traitsILi64ELi64ELi128ELi4ELb0ELb0EN7cutlass6half_tE19Flash_kernel_traitsILi64ELi64ELi128ELi4ES3_EELi8ELi6ELb0EEEvNS_16Flash_fwd_paramsE:
.text._ZN5flash32flash_fwd_splitkv_combine_kernelI23Flash_fwd_kernel_traitsILi64ELi64ELi128ELi4ELb0ELb0EN7cutlass6half_tE19Flash_kernel_traitsILi64ELi64ELi128ELi4ES3_EELi8ELi6ELb0EEEvNS_16Flash_fwd_paramsE:
        /* <DEDUP_REMOVED lines=23> */
[----:B------:R-:W-:Y:S05]  /*0170*/  CALL.REL.NOINC `($__internal_23_$__cuda_sm20_div_s64) ;  /* 0x0000459000007944 */ /* 0x000fea0003c00000 */
[----:B------:R-:W-:Y:S05]  /*0180*/  BRA `(.L_x_4541) ;  /* 0x0000013000007947 */ /* 0x000fea0003800000 */
.L_x_4540:
        /* <DEDUP_REMOVED lines=19> */
.L_x_4541:
        /* <DEDUP_REMOVED lines=11> */
[----:B------:R-:W-:Y:S05]  /*0370*/  CALL.REL.NOINC `($__internal_23_$__cuda_sm20_div_s64) ;  /* 0x0000439000007944 */ /* 0x000fea0003c00000 */
[----:B------:R-:W-:Y:S02]  /*0380*/  MOV R32, R20 ;  /* 0x0000001400207202 */ /* 0x000fe40000000f00 */
[----:B------:R-:W-:Y:S01]  /*0390*/  MOV R33, R21 ;  /* 0x0000001500217202 */ /* 0x000fe20000000f00 */
[----:B------:R-:W-:Y:S05]  /*03a0*/  BRA `(.L_x_4544) ;  /* 0x0000013000007947 */ /* 0x000fea0003800000 */
.L_x_4543:
        /* <DEDUP_REMOVED lines=19> */
.L_x_4544:
[----:B------:R-:W-:Y:S05]  /*04e0*/  BSYNC B0 ;  /* 0x0000000000007941 */ /* 0x000fea0003800000 */
.L_x_4542:
        /* <DEDUP_REMOVED lines=54> */
[----:B------:R-:W-:Y:S02]  /*0850*/  MOV R8, R20 ;  /* 0x0000001400087202 */ /* 0x000fe40000000f00 */
[----:B------:R-:W-:Y:S01]  /*0860*/  MOV R9, R21 ;  /* 0x0000001500097202 */ /* 0x000fe20000000f00 */
[----:B------:R-:W-:Y:S05]  /*0870*/  BRA `(.L_x_4547) ;  /* 0x0000013000007947 */ /* 0x000fea0003800000 */
.L_x_4546:
        /* <DEDUP_REMOVED lines=19> */
.L_x_4547:
[----:B------:R-:W-:Y:S05]  /*09b0*/  BSYNC B0 ;  /* 0x0000000000007941 */ /* 0x000fea0003800000 */
.L_x_4545:
        /* <DEDUP_REMOVED lines=100> */
[----:B------:R-:W-:Y:S05]  /*1000*/  CALL.REL.NOINC `($__internal_23_$__cuda_sm20_div_s64) ;  /* 0x0000370000007944 */ /* 0x000fea0003c00000 */
[----:B------:R-:W-:Y:S02]  /*1010*/  MOV R40, R20 ;  /* 0x0000001400287202 */ /* 0x000fe40000000f00 */
[----:B------:R-:W-:Y:S01]  /*1020*/  MOV R41, R21 ;  /* 0x0000001500297202 */ /* 0x000fe20000000f00 */
[----:B------:R-:W-:Y:S05]  /*1030*/  BRA `(.L_x_4550) ;  /* 0x0000013000007947 */ /* 0x000fea0003800000 */
.L_x_4549:
        /* <DEDUP_REMOVED lines=19> */
.L_x_4550:
[----:B------:R-:W-:Y:S05]  /*1170*/  BSYNC B0 ;  /* 0x0000000000007941 */ /* 0x000fea0003800000 */
.L_x_4548:
        /* <DEDUP_REMOVED lines=103> */
[----:B------:R-:W-:Y:S05]  /*17f0*/  CALL.REL.NOINC `($__internal_23_$__cuda_sm20_div_s64) ;  /* 0x00002f1000007944 */ /* 0x000fea0003c00000 */
[----:B------:R-:W-:Y:S02]  /*1800*/  MOV R42, R20 ;  /* 0x00000014002a7202 */ /* 0x000fe40000000f00 */
[----:B------:R-:W-:Y:S01]  /*1810*/  MOV R43, R21 ;  /* 0x00000015002b7202 */ /* 0x000fe20000000f00 */
[----:B------:R-:W-:Y:S05]  /*1820*/  BRA `(.L_x_4553) ;  /* 0x0000013000007947 */ /* 0x000fea0003800000 */
.L_x_4552:
        /* <DEDUP_REMOVED lines=19> */
.L_x_4553:
[----:B------:R-:W-:Y:S05]  /*1960*/  BSYNC B0 ;  /* 0x0000000000007941 */ /* 0x000fea0003800000 */
.L_x_4551:
        /* <DEDUP_REMOVED lines=165> */
[----:B------:R-:W-:Y:S05]  /*23c0*/  CALL.REL.NOINC `($__internal_23_$__cuda_sm20_div_s64) ;  /* 0x0000234000007944 */ /* 0x000fea0003c00000 */
        /* <DEDUP_REMOVED lines=9> */
.L_x_4558:
        /* <DEDUP_REMOVED lines=22> */
.L_x_4559:
[----:B------:R-:W-:Y:S05]  /*25c0*/  BSYNC B0 ;  /* 0x0000000000007941 */ /* 0x000fea0003800000 */
.L_x_4557:
        /* <DEDUP_REMOVED lines=19> */
.L_x_4561:
        /* <DEDUP_REMOVED lines=22> */
.L_x_4562:
[----:B------:R-:W-:Y:S05]  /*2860*/  BSYNC B0 ;  /* 0x0000000000007941 */ /* 0x000fea0003800000 */
.L_x_4560:
        /* <DEDUP_REMOVED lines=11> */
[----:B------:R-:W-:Y:S05]  /*2920*/  CALL.REL.NOINC `($__internal_23_$__cuda_sm20_div_s64) ;  /* 0x00001de000007944 */ /* 0x000fea0003c00000 */
[----:B------:R-:W-:-:S04]  /*2930*/  IADD3 R23, P0, RZ, -R20, RZ ;  /* 0x80000014ff177210 */ /* 0x000fc80007f1e0ff */
[----:B------:R-:W-:Y:S01]  /*2940*/  IADD3.X R19, RZ, ~R21, RZ, P0, !PT ;  /* 0x80000015ff137210 */ /* 0x000fe200007fe4ff */
[----:B------:R-:W-:-:S04]  /*2950*/  IMAD.WIDE.U32 R44, R4, R23, R44 ;  /* 0x00000017042c7225 */ /* 0x000fc800078e002c */
[----:B------:R-:W-:-:S04]  /*2960*/  IMAD R19, R19, R4, RZ ;  /* 0x0000000413137224 */ /* 0x000fc800078e02ff */
[----:B------:R-:W-:-:S05]  /*2970*/  IMAD R0, R0, R23, R19 ;  /* 0x0000001700007224 */ /* 0x000fca00078e0213 */
[----:B------:R-:W-:Y:S01]  /*2980*/  IADD3 R0, R45, R0, RZ ;  /* 0x000000002d007210 */ /* 0x000fe20007ffe0ff */
[----:B------:R-:W-:Y:S05]  /*2990*/  BRA `(.L_x_4565) ;  /* 0x0000016000007947 */ /* 0x000fea0003800000 */
.L_x_4564:
        /* <DEDUP_REMOVED lines=22> */
.L_x_4565:
[----:B------:R-:W-:Y:S05]  /*2b00*/  BSYNC B0 ;  /* 0x0000000000007941 */ /* 0x000fea0003800000 */
.L_x_4563:
        /* <DEDUP_REMOVED lines=38> */
[----:B------:R-:W-:Y:S05]  /*2d70*/  CALL.REL.NOINC `($__internal_23_$__cuda_sm20_div_s64) ;  /* 0x0000199000007944 */ /* 0x000fea0003c00000 */
        /* <DEDUP_REMOVED lines=12> */
.L_x_4567:
        /* <DEDUP_REMOVED lines=23> */
.L_x_4568:
[----:B------:R-:W-:Y:S05]  /*2fb0*/  BSYNC B0 ;  /* 0x0000000000007941 */ /* 0x000fea0003800000 */
.L_x_4566:
        /* <DEDUP_REMOVED lines=18> */
.L_x_4570:
        /* <DEDUP_REMOVED lines=22> */
.L_x_4571:
[----:B------:R-:W-:Y:S05]  /*3240*/  BSYNC B0 ;  /* 0x0000000000007941 */ /* 0x000fea0003800000 */
.L_x_4569:
        /* <DEDUP_REMOVED lines=22> */
.L_x_4573:
        /* <DEDUP_REMOVED lines=23> */
.L_x_4574:
[----:B------:R-:W-:Y:S05]  /*3520*/  BSYNC B0 ;  /* 0x0000000000007941 */ /* 0x000fea0003800000 */
.L_x_4572:
        /* <DEDUP_REMOVED lines=38> */
.L_x_4576:
        /* <DEDUP_REMOVED lines=23> */
.L_x_4577:
[----:B------:R-:W-:Y:S05]  /*3900*/  BSYNC B0 ;  /* 0x0000000000007941 */ /* 0x000fea0003800000 */
.L_x_4575:
        /* <DEDUP_REMOVED lines=29> */
.L_x_4579:
        /* <DEDUP_REMOVED lines=23> */
.L_x_4580:
[----:B------:R-:W-:Y:S05]  /*3c50*/  BSYNC B0 ;  /* 0x0000000000007941 */ /* 0x000fea0003800000 */
.L_x_4578:
        /* <DEDUP_REMOVED lines=20> */
.L_x_4556:
[----:B------:R-:W-:-:S04]  /*3da0*/  LEA R2, P0, R40, c[0x0][0x200], 0x2 ;  /* 0x0000800028027a11 */ /* 0x000fc800078010ff */
[----:B------:R-:W-:-:S05]  /*3db0*/  LEA.HI.X R3, R40, c[0x0][0x204], R41, 0x2, P0 ;  /* 0x0000810028037a11 */ /* 0x000fca00000f1429 */
[----:B------:R0:W-:Y:S04]  /*3dc0*/  STG.E [R2.64], R31 ;  /* 0x0000001f02007986 */ /* 0x0001e8000c101908 */
.L_x_4555:
[----:B------:R-:W-:Y:S05]  /*3dd0*/  BSYNC B1 ;  /* 0x0000000000017941 */ /* 0x000fea0003800000 */
.L_x_4554:
        /* <DEDUP_REMOVED lines=48> */
.L_x_4584:
[----:B------:R-:W-:Y:S01]  /*40e0*/  BSSY B0, `(.L_x_4582) ;  /* 0x0000007000007945 */ /* 0x000fe20003800000 */
[----:B------:R-:W-:-:S05]  /*40f0*/  @P2 BRA `(.L_x_4583) ;  /* 0x0000005000002947 */ /* 0x000fca0003800000 */
[----:B------:R-:W-:Y:S01]  /*4100*/  ISETP.GE.AND P0, PT, R38, c[0x0][0x220], PT ;  /* 0x0000880026007a0c */ /* 0x000fe20003f06270 */
[----:B------:R-:W-:Y:S01]  /*4110*/  CS2R R8, SRZ ;  /* 0x0000000000087805 */ /* 0x000fe2000001ff00 */
[----:B------:R-:W-:Y:S11]  /*4120*/  CS2R R10, SRZ ;  /* 0x00000000000a7805 */ /* 0x000ff6000001ff00 */
[----:B------:R-:W-:Y:S05]  /*4130*/  @!P0 MOV R15, R13 ;  /* 0x0000000d000f8202 */ /* 0x000fea0000000f00 */
[----:B------:R0:W5:Y:S02]  /*4140*/  @!P0 LDG.E.128 R8, [R14.64] ;  /* 0x000000080e088981 */ /* 0x000164000c1e1d00 */
.L_x_4583:
[----:B------:R-:W-:Y:S05]  /*4150*/  BSYNC B0 ;  /* 0x0000000000007941 */ /* 0x000fea0003800000 */
.L_x_4582:
        /* <DEDUP_REMOVED lines=11> */
.L_x_4581:
        /* <DEDUP_REMOVED lines=80> */
        .weak           $__internal_23_$__cuda_sm20_div_s64
        .type           $__internal_23_$__cuda_sm20_div_s64,@function
        .size           $__internal_23_$__cuda_sm20_div_s64,(.L_x_7727 - $__internal_23_$__cuda_sm20_div_s64)
$__internal_23_$__cuda_sm20_div_s64:
        /* <DEDUP_REMOVED lines=83> */
[----:B------:R-:W-:Y:S05]  /*4c40*/  RET.REL.NODEC R22 `(_ZN5flash32flash_fwd_splitkv_combine_kernelI23Flash_fwd_kernel_traitsILi64ELi64ELi128ELi4ELb0ELb0EN7cutlass6half_tE19Flash_kernel_traitsILi64ELi64ELi128ELi4ES3_EELi8ELi6ELb0EEEvNS_16Flash_fwd_paramsE) ;  /* 0xffffb3b016007950 */ /* 0x000fea0003c3ffff */
.L_x_4585:
        /* <DEDUP_REMOVED lines=11> */
.L_x_7727:


//--------------------- .text._ZN5flash32flash_fwd_splitkv_combine_kernelI23Flash_fwd_kernel_traitsILi64ELi64ELi128ELi4ELb0ELb0EN7cutlass6half_tE19Flash_kernel_traitsILi64ELi64ELi128ELi4ES3_EELi8ELi5ELb0EEEvNS_16Flash_fwd_paramsE --------------------------
	.section	.text._ZN5flash32flash_fwd_splitkv_combine_kernelI23Flash_fwd_kernel_traitsILi64ELi64ELi128ELi4ELb0ELb0EN7cutlass6half_tE19Flash_kernel_traitsILi64ELi64ELi128ELi4ES3_EELi8ELi5ELb0EEEvNS_16Flash_fwd_paramsE,"ax",@progbits
	.sectioninfo	@"SHI_REGISTERS=58"
	.align	128
        .global         _ZN5flash32flash_fwd_splitkv_combine_kernelI23Flash_fwd_kernel_traitsILi64ELi64ELi128ELi4ELb0ELb0EN7cutlass6half_tE19Flash_kernel_traitsILi64ELi64ELi128ELi4ES3_EELi8ELi5ELb0EEEvNS_16Flash_fwd_paramsE
        .type           _ZN5flash32flash_fwd_splitkv_combine_kernelI23Flash_fwd_kernel_traitsILi64ELi64ELi128ELi4ELb0ELb0EN7cutlass6half_tE19Flash_kernel_traitsILi64ELi64ELi128ELi4ES3_EELi8ELi5ELb0EEEvNS_16Flash_fwd_paramsE,@function
        .size           _ZN5flash32flash_fwd_splitkv_combine_kernelI23Flash_fwd_kernel_traitsILi64ELi64ELi128ELi4ELb0ELb0EN7cutlass6half_tE19Flash_kernel_traitsILi64ELi64ELi128ELi4ES3_EELi8ELi5ELb0EEEvNS_16Flash_fwd_paramsE,(.L_x_7728 - _ZN5flash32flash_fwd_splitkv_combine_kernelI23Flash_fwd_kernel_traitsILi64ELi64ELi128ELi4ELb0ELb0EN7cutlass6half_tE19Flash_kernel_traitsILi64ELi64ELi128ELi4ES3_EELi8ELi5ELb0EEEvNS_16Flash_fwd_paramsE)
        .other          _ZN5flash32flash_fwd_splitkv_combine_kernelI23Flash_fwd_kernel_traitsILi64ELi64ELi128ELi4ELb0ELb0EN7cutlass6half_tE19Flash_kernel_traitsILi64ELi64ELi128ELi4ES3_EELi8ELi5ELb0EEEvNS_16Flash_fwd_paramsE,@"STO_CUDA_ENTRY STV_DEFAULT"
_ZN5flash32flash_fwd_splitkv_combine_kernelI23Flash_fwd_kernel_traitsILi64ELi64ELi128ELi4ELb0ELb0EN7cutlass6half_tE19Flash_kernel_traitsILi64ELi64ELi128ELi4ES3_EELi8ELi5ELb0EEEvNS_16Flash_fwd_paramsE:
.text._ZN5flash32flash_fwd_splitkv_combine_kernelI23Flash_fwd_kernel_traitsILi64ELi64ELi128ELi4ELb0ELb0EN7cutlass6half_tE19Flash_kernel_traitsILi64ELi64ELi128ELi4ES3_EELi8ELi5ELb0EEEvNS_16Flash_fwd_paramsE:
        /* <DEDUP_REMOVED lines=23> */
[----:B------:R-:W-:Y:S05]  /*0170*/  CALL.REL.NOINC `($__internal_24_$__cuda_sm20_div_s64) ;  /* 0x0000423000007944 */ /* 0x000fea0003c00000 */
[----:B------:R-:W-:Y:S05]  /*0180*/  BRA `(.L_x_4587) ;  /* 0x0000013000007947 */ /* 0x000fea0003800000 */
.L_x_4586:
        /* <DEDUP_REMOVED lines=19> */
.L_x_4587:
        /* <DEDUP_REMOVED lines=11> */
[----:B------:R-:W-:Y:S05]  /*0370*/  CALL.REL.NOINC `($__internal_24_$__cuda_sm20_div_s64) ;  /* 0x0000403000007944 */ /* 0x000fea0003c00000 */
[----:B------:R-:W-:Y:S02]  /*0380*/  MOV R32, R20 ;  /* 0x0000001400207202 */ /* 0x000fe40000000f00 */
[----:B------:R-:W-:Y:S01]  /*0390*/  MOV R33, R21 ;  /* 0x0000001500217202 */ /* 0x000fe20000000f00 */
[----:B------:R-:W-:Y:S05]  /*03a0*/  BRA `(.L_x_4590) ;  /* 0x0000013000007947 */ /* 0x000fea0003800000 */
.L_x_4589:
        /* <DEDUP_REMOVED lines=19> */
.L_x_4590:
[----:B------:R-:W-:Y:S05]  /*04e0*/  BSYNC B0 ;  /* 0x0000000000007941 */ /* 0x000fea0003800000 */
.L_x_4588:
        /* <DEDUP_REMOVED lines=42> */
.L_x_4592:
        /* <DEDUP_REMOVED lines=19> */
.L_x_4593:
[----:B------:R-:W-:Y:S05]  /*08c0*/  BSYNC B0 ;  /* 0x0000000000007941 */ /* 0x000fea0003800000 */
.L_x_4591:
        /* <DEDUP_REMOVED lines=73> */
[----:B------:R-:W-:Y:S02]  /*0d60*/  MOV R40, R20 ;  /* 0x0000001400287202 */ /* 0x000fe40000000f00 */
[----:B------:R-:W-:Y:S01]  /*0d70*/  MOV R41, R21 ;  /* 0x0000001500297202 */ /* 0x000fe20000000f00 */
[----:B------:R-:W-:Y:S05]  /*0d80*/  BRA `(.L_x_4596) ;  /* 0x0000013000007947 */ /* 0x000fea0003800000 */
.L_x_4595:
        /* <DEDUP_REMOVED lines=19> */
.L_x_4596:
[----:B------:R-:W-:Y:S05]  /*0ec0*/  BSYNC B0 ;  /* 0x0000000000007941 */ /* 0x000fea0003800000 */
.L_x_4594:
        /* <DEDUP_REMOVED lines=41> */
.L_x_4598:
        /* <DEDUP_REMOVED lines=19> */
.L_x_4599:
[----:B------:R-:W-:Y:S05]  /*1290*/  BSYNC B0 ;  /* 0x0000000000007941 */ /* 0x000fea0003800000 */
.L_x_4597:
        /* <DEDUP_REMOVED lines=232> */
[----:B------:R-:W-:Y:S05]  /*2120*/  CALL.REL.NOINC `($__internal_24_$__cuda_sm20_div_s64) ;  /* 0x0000228000007944 */ /* 0x000fea0003c00000 */
        /* <DEDUP_REMOVED lines=9> */
.L_x_4604:
        /* <DEDUP_REMOVED lines=22> */
.L_x_4605:
[----:B------:R-:W-:Y:S05]  /*2320*/  BSYNC B0 ;  /* 0x0000000000007941 */ /* 0x000fea0003800000 */
.L_x_4603:
        /* <DEDUP_REMOVED lines=19> */
.L_x_4607:
        /* <DEDUP_REMOVED lines=22> */
.L_x_4608:
[----:B------:R-:W-:Y:S05]  /*25c0*/  BSYNC B0 ;  /* 0x0000000000007941 */ /* 0x000fea0003800000 */
.L_x_4606:
        /* <DEDUP_REMOVED lines=11> */
[----:B------:R-:W-:Y:S05]  /*2680*/  CALL.REL.NOINC `($__internal_24_$__cuda_sm20_div_s64) ;  /* 0x00001d2000007944 */ /* 0x000fea0003c00000 */
[----:B------:R-:W-:-:S04]  /*2690*/  IADD3 R19, P0, RZ, -R20, RZ ;  /* 0x80000014ff137210 */ /* 0x000fc80007f1e0ff */
[----:B------:R-:W-:Y:S01]  /*26a0*/  IADD3.X R18, RZ, ~R21, RZ, P0, !PT ;  /* 0x80000015ff127210 */ /* 0x000fe200007fe4ff */
[----:B------:R-:W-:-:S04]  /*26b0*/  IMAD.WIDE.U32 R42, R5, R19, R42 ;  /* 0x00000013052a7225 */ /* 0x000fc800078e002a */
[----:B------:R-:W-:-:S04]  /*26c0*/  IMAD R18, R18, R5, RZ ;  /* 0x0000000512127224 */ /* 0x000fc800078e02ff */
[----:B------:R-:W-:-:S05]  /*26d0*/  IMAD R4, R4, R19, R18 ;  /* 0x0000001304047224 */ /* 0x000fca00078e0212 */
[----:B------:R-:W-:Y:S01]  /*26e0*/  IADD3 R4, R43, R4, RZ ;  /* 0x000000042b047210 */ /* 0x000fe20007ffe0ff */
[----:B------:R-:W-:Y:S05]  /*26f0*/  BRA `(.L_x_4611) ;  /* 0x0000016000007947 */ /* 0x000fea0003800000 */
.L_x_4610:
        /* <DEDUP_REMOVED lines=22> */
.L_x_4611:
[----:B------:R-:W-:Y:S05]  /*2860*/  BSYNC B0 ;  /* 0x0000000000007941 */ /* 0x000fea0003800000 */
.L_x_4609:
        /* <DEDUP_REMOVED lines=38> */
[----:B------:R-:W-:Y:S05]  /*2ad0*/  CALL.REL.NOINC `($__internal_24_$__cuda_sm20_div_s64) ;  /* 0x000018d000007944 */ /* 0x000fea0003c00000 */
        /* <DEDUP_REMOVED lines=12> */
.L_x_4613:
        /* <DEDUP_REMOVED lines=23> */
.L_x_4614:
[----:B------:R-:W-:Y:S05]  /*2d10*/  BSYNC B0 ;  /* 0x0000000000007941 */ /* 0x000fea0003800000 */
.L_x_4612:
        /* <DEDUP_REMOVED lines=18> */
.L_x_4616:
        /* <DEDUP_REMOVED lines=22> */
.L_x_4617:
[----:B------:R-:W-:Y:S05]  /*2fa0*/  BSYNC B0 ;  /* 0x0000000000007941 */ /* 0x000fea0003800000 */
.L_x_4615:
        /* <DEDUP_REMOVED lines=22> */
.L_x_4619:
        /* <DEDUP_REMOVED lines=23> */
.L_x_4620:
[----:B------:R-:W-:Y:S05]  /*3280*/  BSYNC B0 ;  /* 0x0000000000007941 */ /* 0x000fea0003800000 */
.L_x_4618:
        /* <DEDUP_REMOVED lines=38> */
.L_x_4622:
        /* <DEDUP_REMOVED lines=23> */
.L_x_4623:
[----:B------:R-:W-:Y:S05]  /*3660*/  BSYNC B0 ;  /* 0x0000000000007941 */ /* 0x000fea0003800000 */
.L_x_4621:
        /* <DEDUP_REMOVED lines=29> */
.L_x_4625:
        /* <DEDUP_REMOVED lines=23> */
.L_x_4626:
[----:B------:R-:W-:Y:S05]  /*39b0*/  BSYNC B0 ;  /* 0x0000000000007941 */ /* 0x000fea0003800000 */
.L_x_4624:
        /* <DEDUP_REMOVED lines=20> */
.L_x_4602:
[----:B------:R-:W-:-:S04]  /*3b00*/  LEA R2, P0, R38, c[0x0][0x200], 0x2 ;  /* 0x0000800026027a11 */ /* 0x000fc800078010ff */
[----:B------:R-:W-:-:S05]  /*3b10*/  LEA.HI.X R3, R38, c[0x0][0x204], R39, 0x2, P0 ;  /* 0x0000810026037a11 */ /* 0x000fca00000f1427 */
[----:B------:R0:W-:Y:S04]  /*3b20*/  STG.E [R2.64], R32 ;  /* 0x0000002002007986 */ /* 0x0001e8000c10190a */
.L_x_4601:
[----:B------:R-:W-:Y:S05]  /*3b30*/  BSYNC B1 ;  /* 0x0000000000017941 */ /* 0x000fea0003800000 */
.L_x_4600:
        /* <DEDUP_REMOVED lines=36> */
.L_x_4630:
[----:B------:R-:W-:Y:S01]  /*3d80*/  BSSY B0, `(.L_x_4628) ;  /* 0x0000007000007945 */ /* 0x000fe20003800000 */
[----:B------:R-:W-:-:S05]  /*3d90*/  @P2 BRA `(.L_x_4629) ;  /* 0x0000005000002947 */ /* 0x000fca0003800000 */
[----:B------:R-:W-:Y:S01]  /*3da0*/  ISETP.GE.AND P0, PT, R36, c[0x0][0x220], PT ;  /* 0x0000880024007a0c */ /* 0x000fe20003f06270 */
[----:B------:R-:W-:Y:S01]  /*3db0*/  CS2R R8, SRZ ;  /* 0x0000000000087805 */ /* 0x000fe2000001ff00 */
[----:B------:R-:W-:Y:S11]  /*3dc0*/  CS2R R10, SRZ ;  /* 0x00000000000a7805 */ /* 0x000ff6000001ff00 */
[----:B------:R-:W-:Y:S05]  /*3dd0*/  @!P0 MOV R15, R13 ;  /* 0x0000000d000f8202 */ /* 0x000fea0000000f00 */
[----:B------:R0:W5:Y:S02]  /*3de0*/  @!P0 LDG.E.128 R8, [R14.64] ;  /* 0x0000000a0e088981 */ /* 0x000164000c1e1d00 */
.L_x_4629:
[----:B------:R-:W-:Y:S05]  /*3df0*/  BSYNC B0 ;  /* 0x0000000000007941 */ /* 0x000fea0003800000 */
.L_x_4628:
        /* <DEDUP_REMOVED lines=11> */
.L_x_4627:
        /* <DEDUP_REMOVED lines=80> */
        .weak           $__internal_24_$__cuda_sm20_div_s64
        .type           $__internal_24_$__cuda_sm20_div_s64,@function
        .size           $__internal_24_$__cuda_sm20_div_s64,(.L_x_7728 - $__internal_24_$__cuda_sm20_div_s64)
$__internal_24_$__cuda_sm20_div_s64:
        /* <DEDUP_REMOVED lines=83> */
[----:B------:R-:W-:Y:S05]  /*48e0*/  RET.REL.NODEC R22 `(_ZN5flash32flash_fwd_splitkv_combine_kernelI23Flash_fwd_kernel_traitsILi64ELi64ELi128ELi4ELb0ELb0EN7cutlass6half_tE19Flash_kernel_traitsILi64ELi64ELi128ELi4ES3_EELi8ELi5ELb0EEEvNS_16Flash_fwd_paramsE) ;  /* 0xffffb71016007950 */ /* 0x000fea0003c3ffff */
.L_x_4631:
        /* <DEDUP_REMOVED lines=9> */
.L_x_7728:


//--------------------- .text._ZN5flash32flash_fwd_splitkv_combine_kernelI23Flash_fwd_kernel_traitsILi64ELi64ELi128ELi4ELb0ELb0EN7cutlass6half_tE19Flash_kernel_traitsILi64ELi64ELi128ELi4ES3_EELi8ELi4ELb0EEEvNS_16Flash_fwd_paramsE --------------------------
	.section	.text._ZN5flash32flash_fwd_splitkv_combine_kernelI23Flash_fwd_kernel_traitsILi64ELi64ELi128ELi4ELb0ELb0EN7cutlass6half_tE19Flash_kernel_traitsILi64ELi64ELi128ELi4ES3_EELi8ELi4ELb0EEEvNS_16Flash_fwd_paramsE,"ax",@progbits
	.sectioninfo	@"SHI_REGISTERS=52"
	.align	128
        .global         _ZN5flash32flash_fwd_splitkv_combine_kernelI23Flash_fwd_kernel_traitsILi64ELi64ELi128ELi4ELb0ELb0EN7cutlass6half_tE19Flash_kernel_traitsILi64ELi64ELi128ELi4ES3_EELi8ELi4ELb0EEEvNS_16Flash_fwd_paramsE
        .type           _ZN5flash32flash_fwd_splitkv_combine_kernelI23Flash_fwd_kernel_traitsILi64ELi64ELi128ELi4ELb0ELb0EN7cutlass6half_tE19Flash_kernel_traitsILi64ELi64ELi128ELi4ES3_EELi8ELi4ELb0EEEvNS_16Flash_fwd_paramsE,@function
        .size           _ZN5flash32flash_fwd_splitkv_combine_kernelI23Flash_fwd_kernel_traitsILi64ELi64ELi128ELi4ELb0ELb0EN7cutlass6half_tE19Flash_kernel_traitsILi64ELi64ELi128ELi4ES3_EELi8ELi4ELb0EEEvNS_16Flash_fwd_paramsE,(.L_x_7729 - _ZN5flash32flash_fwd_splitkv_combine_kernelI23Flash_fwd_kernel_traitsILi64ELi64ELi128ELi4ELb0ELb0EN7cutlass6half_tE19Flash_kernel_traitsILi64ELi64ELi128ELi4ES3_EELi8ELi4ELb0EEEvNS_16Flash_fwd_paramsE)
        .other          _ZN5flash32flash_fwd_splitkv_combine_kernelI23Flash_fwd_kernel_traitsILi64ELi64ELi128ELi4ELb0ELb0EN7cutlass6half_tE19Flash_kernel_traitsILi64ELi64ELi128ELi4ES3_EELi8ELi4ELb0EEEvNS_16Flash_fwd_paramsE,@"STO_CUDA_ENTRY STV_DEFAULT"
_ZN5flash32flash_fwd_splitkv_combine_kernelI23Flash_fwd_kernel_traitsILi64ELi64ELi128ELi4ELb0ELb0EN7cutlass6half_tE19Flash_kernel_traitsILi64ELi64ELi128ELi4ES3_EELi8ELi4ELb0EEEvNS_16Flash_fwd_paramsE:
.text._ZN5flash32flash_fwd_splitkv_combine_kernelI23Flash_fwd_kernel_traitsILi64ELi64ELi128ELi4ELb0ELb0EN7cutlass6half_tE19Flash_kernel_traitsILi64ELi64ELi128ELi4ES3_EELi8ELi4ELb0EEEvNS_16Flash_fwd_paramsE:
        /* <DEDUP_REMOVED lines=23> */
[----:B------:R-:W-:Y:S05]  /*0170*/  CALL.REL.NOINC `($__internal_25_$__cuda_sm20_div_s64) ;  /* 0x0000419000007944 */ /* 0x000fea0003c00000 */
[----:B------:R-:W-:Y:S05]  /*0180*/  BRA `(.L_x_4633) ;  /* 0x0000013000007947 */ /* 0x000fea0003800000 */
.L_x_4632:
        /* <DEDUP_REMOVED lines=19> */
.L_x_4633:
        /* <DEDUP_REMOVED lines=12> */
[----:B------:R-:W-:Y:S05]  /*0380*/  CALL.REL.NOINC `($__internal_25_$__cuda_sm20_div_s64) ;  /* 0x00003f8000007944 */ /* 0x000fea0003c00000 */
[----:B------:R-:W-:Y:S02]  /*0390*/  MOV R28, R20 ;  /* 0x00000014001c7202 */ /* 0x000fe40000000f00 */
[----:B------:R-:W-:Y:S01]  /*03a0*/  MOV R29, R21 ;  /* 0x00000015001d7202 */ /* 0x000fe20000000f00 */
[----:B------:R-:W-:Y:S05]  /*03b0*/  BRA `(.L_x_4636) ;  /* 0x0000013000007947 */ /* 0x000fea0003800000 */
.L_x_4635:
        /* <DEDUP_REMOVED lines=19> */
.L_x_4636:
[----:B------:R-:W-:Y:S05]  /*04f0*/  BSYNC B0 ;  /* 0x0000000000007941 */ /* 0x000fea0003800000 */
.L_x_4634:
        /* <DEDUP_REMOVED lines=43> */
.L_x_4638:
        /* <DEDUP_REMOVED lines=19> */
.L_x_4639:
[----:B------:R-:W-:Y:S05]  /*08e0*/  BSYNC B0 ;  /* 0x0000000000007941 */ /* 0x000fea0003800000 */
.L_x_4637:
        /* <DEDUP_REMOVED lines=74> */
[----:B------:R-:W-:Y:S02]  /*0d90*/  MOV R32, R20 ;  /* 0x0000001400207202 */ /* 0x000fe40000000f00 */
[----:B------:R-:W-:Y:S01]  /*0da0*/  MOV R33, R21 ;  /* 0x0000001500217202 */ /* 0x000fe20000000f00 */
[----:B------:R-:W-:Y:S05]  /*0db0*/  BRA `(.L_x_4642) ;  /* 0x0000013000007947 */ /* 0x000fea0003800000 */
.L_x_4641:
        /* <DEDUP_REMOVED lines=19> */
.L_x_4642:
[----:B------:R-:W-:Y:S05]  /*0ef0*/  BSYNC B0 ;  /* 0x0000000000007941 */ /* 0x000fea0003800000 */
.L_x_4640:
        /* <DEDUP_REMOVED lines=42> */
.L_x_4644:
        /* <DEDUP_REMOVED lines=19> */
.L_x_4645:
[----:B------:R-:W-:Y:S05]  /*12d0*/  BSYNC B0 ;  /* 0x0000000000007941 */ /* 0x000fea0003800000 */
.L_x_4643:
        /* <DEDUP_REMOVED lines=131> */
.L_x_4647:
[----:B------:R-:W-:Y:S05]  /*1b10*/  BSYNC B0 ;  /* 0x0000000000007941 */ /* 0x000fea0003800000 */
.L_x_4646:
        /* <DEDUP_REMOVED lines=95> */
.L_x_4652:
        /* <DEDUP_REMOVED lines=22> */
.L_x_4653:
[----:B------:R-:W-:Y:S05]  /*2270*/  BSYNC B0 ;  /* 0x0000000000007941 */ /* 0x000fea0003800000 */
.L_x_4651:
[----:B------:R-:W-:Y:S01]  /*2280*/  LOP3.LUT R19, R17, R0, RZ, 0xfc, !PT ;  /* 0x0000000011137212 */ /* 0x000fe200078efcff */
[----:B------:R-:W-:Y:S03]  /*2290*/  BSSY B0, `(.L_x_4654) ;  /* 0x0000028000007945 */ /* 0x000fe60003800000 */
[----:B------:R-:W-:-:S13]  /*22a0*/  ISETP.NE.U32.AND P0, PT, R19, RZ, PT ;  /* 0x000000ff1300720c */ /* 0x000fda0003f05070 */
[----:B------:R-:W-:Y:S05]  /*22b0*/  @!P0 BRA `(.L_x_4655) ;  /* 0x000000f000008947 */ /* 0x000fea0003800000 */
[----:B------:R-:W-:Y:S01]  /*22c0*/  IMAD.MOV.U32 R24, RZ, RZ, R30 ;  /* 0x000000ffff187224 */ /* 0x000fe200078e001e */
[----:B------:R-:W-:Y:S02]  /*22d0*/  MOV R23, R0 ;  /* 0x0000000000177202 */ /* 0x000fe40000000f00 */
[----:B------:R-:W-:Y:S02]  /*22e0*/  MOV R22, 0x2300 ;  /* 0x0000230000167802 */ /* 0x000fe40000000f00 */
[----:B------:R-:W-:Y:S05]  /*22f0*/  CALL.REL.NOINC `($__internal_25_$__cuda_sm20_div_s64) ;  /* 0x0000201000007944 */ /* 0x000fea0003c00000 */
        /* <DEDUP_REMOVED lines=11> */
.L_x_4655:
        /* <DEDUP_REMOVED lines=22> */
.L_x_4656:
[----:B------:R-:W-:Y:S05]  /*2510*/  BSYNC B0 ;  /* 0x0000000000007941 */ /* 0x000fea0003800000 */
.L_x_4654:
        /* <DEDUP_REMOVED lines=11> */
[----:B------:R-:W-:Y:S05]  /*25d0*/  CALL.REL.NOINC `($__internal_25_$__cuda_sm20_div_s64) ;  /* 0x00001d3000007944 */ /* 0x000fea0003c00000 */
[----:B------:R-:W-:-:S04]  /*25e0*/  IADD3 R17, P0, RZ, -R20, RZ ;  /* 0x80000014ff117210 */ /* 0x000fc80007f1e0ff */
[----:B------:R-:W-:Y:S01]  /*25f0*/  IADD3.X R18, RZ, ~R21, RZ, P0, !PT ;  /* 0x80000015ff127210 */ /* 0x000fe200007fe4ff */
[----:B------:R-:W-:-:S04]  /*2600*/  IMAD.WIDE.U32 R36, R5, R17, R36 ;  /* 0x0000001105247225 */ /* 0x000fc800078e0024 */
[----:B------:R-:W-:-:S04]  /*2610*/  IMAD R18, R18, R5, RZ ;  /* 0x0000000512127224 */ /* 0x000fc800078e02ff */
[----:B------:R-:W-:-:S05]  /*2620*/  IMAD R4, R4, R17, R18 ;  /* 0x0000001104047224 */ /* 0x000fca00078e0212 */
[----:B------:R-:W-:Y:S01]  /*2630*/  IADD3 R4, R37, R4, RZ ;  /* 0x0000000425047210 */ /* 0x000fe20007ffe0ff */
[----:B------:R-:W-:Y:S05]  /*2640*/  BRA `(.L_x_4659) ;  /* 0x0000016000007947 */ /* 0x000fea0003800000 */
.L_x_4658:
        /* <DEDUP_REMOVED lines=22> */
.L_x_4659:
[----:B------:R-:W-:Y:S05]  /*27b0*/  BSYNC B0 ;  /* 0x0000000000007941 */ /* 0x000fea0003800000 */
.L_x_4657:
        /* <DEDUP_REMOVED lines=38> */
[----:B------:R-:W-:Y:S05]  /*2a20*/  CALL.REL.NOINC `($__internal_25_$__cuda_sm20_div_s64) ;  /* 0x000018e000007944 */ /* 0x000fea0003c00000 */
        /* <DEDUP_REMOVED lines=12> */
.L_x_4661:
        /* <DEDUP_REMOVED lines=23> */
.L_x_4662:
[----:B------:R-:W-:Y:S05]  /*2c60*/  BSYNC B0 ;  /* 0x0000000000007941 */ /* 0x000fea0003800000 */
.L_x_4660:
        /* <DEDUP_REMOVED lines=19> */
.L_x_4664:
        /* <DEDUP_REMOVED lines=22> */
.L_x_4665:
[----:B------:R-:W-:Y:S05]  /*2f00*/  BSYNC B0 ;  /* 0x0000000000007941 */ /* 0x000fea0003800000 */
.L_x_4663:
        /* <DEDUP_REMOVED lines=20> */
.L_x_4667:
        /* <DEDUP_REMOVED lines=23> */
.L_x_4668:
[----:B------:R-:W-:Y:S05]  /*31c0*/  BSYNC B0 ;  /* 0x0000000000007941 */ /* 0x000fea0003800000 */
.L_x_4666:
        /* <DEDUP_REMOVED lines=25> */
[----:B------:R-:W-:Y:S05]  /*3360*/  CALL.REL.NOINC `($__internal_25_$__cuda_sm20_div_s64) ;  /* 0x00000fa000007944 */ /* 0x000fea0003c00000 */
        /* <DEDUP_REMOVED lines=12> */
.L_x_4670:
        /* <DEDUP_REMOVED lines=23> */
.L_x_4671:
[----:B------:R-:W-:Y:S05]  /*35a0*/  BSYNC B0 ;  /* 0x0000000000007941 */ /* 0x000fea0003800000 */
.L_x_4669:
        /* <DEDUP_REMOVED lines=29> */
.L_x_4673:
        /* <DEDUP_REMOVED lines=23> */
.L_x_4674:
[----:B------:R-:W-:Y:S05]  /*38f0*/  BSYNC B0 ;  /* 0x0000000000007941 */ /* 0x000fea0003800000 */
.L_x_4672:
        /* <DEDUP_REMOVED lines=20> */
.L_x_4650:
[----:B------:R-:W-:-:S04]  /*3a40*/  LEA R2, P0, R36, c[0x0][0x200], 0x2 ;  /* 0x0000800024027a11 */ /* 0x000fc800078010ff */
[----:B------:R-:W-:-:S05]  /*3a50*/  LEA.HI.X R3, R36, c[0x0][0x204], R37, 0x2, P0 ;  /* 0x0000810024037a11 */ /* 0x000fca00000f1425 */
[----:B------:R0:W-:Y:S04]  /*3a60*/  STG.E [R2.64], R28 ;  /* 0x0000001c02007986 */ /* 0x0001e8000c10190a */
.L_x_4649:
[----:B------:R-:W-:Y:S05]  /*3a70*/  BSYNC B1 ;  /* 0x0000000000017941 */ /* 0x000fea0003800000 */
.L_x_4648:
        /* <DEDUP_REMOVED lines=38> */
.L_x_4678:
[----:B------:R-:W-:Y:S01]  /*3ce0*/  BSSY B0, `(.L_x_4676) ;  /* 0x0000007000007945 */ /* 0x000fe20003800000 */
[----:B------:R-:W-:-:S05]  /*3cf0*/  @P2 BRA `(.L_x_4677) ;  /* 0x0000005000002947 */ /* 0x000fca0003800000 */
[----:B------:R-:W-:Y:S01]  /*3d00*/  ISETP.GE.AND P0, PT, R18, c[0x0][0x220], PT ;  /* 0x0000880012007a0c */ /* 0x000fe20003f06270 */
[----:B------:R-:W-:Y:S01]  /*3d10*/  CS2R R8, SRZ ;  /* 0x0000000000087805 */ /* 0x000fe2000001ff00 */
[----:B------:R-:W-:Y:S11]  /*3d20*/  CS2R R10, SRZ ;  /* 0x00000000000a7805 */ /* 0x000ff6000001ff00 */
[----:B------:R-:W-:Y:S05]  /*3d30*/  @!P0 MOV R15, R13 ;  /* 0x0000000d000f8202 */ /* 0x000fea0000000f00 */
[----:B------:R0:W5:Y:S02]  /*3d40*/  @!P0 LDG.E.128 R8, [R14.64] ;  /* 0x0000000a0e088981 */ /* 0x000164000c1e1d00 */
.L_x_4677:
[----:B------:R-:W-:Y:S05]  /*3d50*/  BSYNC B0 ;  /* 0x0000000000007941 */ /* 0x000fea0003800000 */
.L_x_4676:
        /* <DEDUP_REMOVED lines=11> */
.L_x_4675:
        /* <DEDUP_REMOVED lines=80> */
        .weak           $__internal_25_$__cuda_sm20_div_s64
        .type           $__internal_25_$__cuda_sm20_div_s64,@function
        .size           $__internal_25_$__cuda_sm20_div_s64,(.L_x_7729 - $__internal_25_$__cuda_sm20_div_s64)
$__internal_25_$__cuda_sm20_div_s64:
        /* <DEDUP_REMOVED lines=83> */
[----:B------:R-:W-:Y:S06]  /*4840*/  RET.REL.NODEC R26 `(_ZN5flash32flash_fwd_splitkv_combine_kernelI23Flash_fwd_kernel_traitsILi64ELi64ELi128ELi4ELb0ELb0EN7cutlass6half_tE19Flash_kernel_traitsILi64ELi64ELi128ELi4ES3_EELi8ELi4ELb0EEEvNS_16Flash_fwd_paramsE) ;  /* 0xffffb7b01a007950 */ /* 0x000fec0003c3ffff */
.L_x_4679:
        /* <DEDUP_REMOVED lines=11> */
.L_x_7729:


//--------------------- .text._ZN5flash32flash_fwd_splitkv_combine_kernelI23Flash_fwd_kernel_traitsILi64ELi64ELi128ELi4ELb0ELb0EN7cutlass6half_tE19Flash_kernel_traitsILi64ELi64ELi128ELi4ES3_EELi8ELi3ELb0EEEvNS_16Flash_fwd_paramsE --------------------------
	.section	.text._ZN5flash32flash_fwd_splitkv_combine_kernelI23Flash_fwd_kernel_traitsILi64ELi64ELi128ELi4ELb0ELb0EN7cutlass6half_tE19Flash_kernel_traitsILi64ELi64ELi128ELi4ES3_EELi8ELi3ELb0EEEvNS_16Flash_fwd_paramsE,"ax",@progbits
	.sectioninfo	@"SHI_REGISTERS=54"
	.align	128
        .global         _ZN5flash32flash_fwd_splitkv_combine_kernelI23Flash_fwd_kernel_traitsILi64ELi64ELi128ELi4ELb0ELb0EN7cutlass6half_tE19Flash_kernel_traitsILi64ELi64ELi128ELi4ES3_EELi8ELi3ELb0EEEvNS_16Flash_fwd_paramsE
        .type           _ZN5flash32flash_fwd_splitkv_combine_kernelI23Flash_fwd_kernel_traitsILi64ELi64ELi128ELi4ELb0ELb0EN7cutlass6half_tE19Flash_kernel_traitsILi64ELi64ELi128ELi4ES3_EELi8ELi3ELb0EEEvNS_16Flash_fwd_paramsE,@function
        .size           _ZN5flash32flash_fwd_splitkv_combine_kernelI23Flash_fwd_kernel_traitsILi64ELi64ELi128ELi4ELb0ELb0EN7cutlass6half_tE19Flash_kernel_traitsILi64ELi64ELi128ELi4ES3_EELi8ELi3ELb0EEEvNS_16Flash_fwd_paramsE,(.L_x_7730 - _ZN5flash32flash_fwd_splitkv_combine_kernelI23Flash_fwd_kernel_traitsILi64ELi64ELi128ELi4ELb0ELb0EN7cutlass6half_tE19Flash_kernel_traitsILi64ELi64ELi128ELi4ES3_EELi8ELi3ELb0EEEvNS_16Flash_fwd_paramsE)
        .other          _ZN5flash32flash_fwd_splitkv_combine_kernelI23Flash_fwd_kernel_traitsILi64ELi64ELi128ELi4ELb0ELb0EN7cutlass6half_tE19Flash_kernel_traitsILi64ELi64ELi128ELi4ES3_EELi8ELi3ELb0EEEvNS_16Flash_fwd_paramsE,@"STO_CUDA_ENTRY STV_DEFAULT"
_ZN5flash32flash_fwd_splitkv_combine_kernelI23Flash_fwd_kernel_traitsILi64ELi64ELi128ELi4ELb0ELb0EN7cutlass6half_tE19Flash_kernel_traitsILi64ELi64ELi128ELi4ES3_EELi8ELi3ELb0EEEvNS_16Flash_fwd_paramsE:
.text._ZN5flash32flash_fwd_splitkv_combine_kernelI23Flash_fwd_kernel_traitsILi64ELi64ELi128ELi4ELb0ELb0EN7cutlass6half_tE19Flash_kernel_traitsILi64ELi64ELi128ELi4ES3_EELi8ELi3ELb0EEEvNS_16Flash_fwd_paramsE:
        /* <DEDUP_REMOVED lines=23> */
[----:B------:R-:W-:Y:S05]  /*0170*/  CALL.REL.NOINC `($__internal_26_$__cuda_sm20_div_s64) ;  /* 0x000040e000007944 */ /* 0x000fea0003c00000 */
[----:B------:R-:W-:Y:S01]  /*0180*/  MOV R24, R0 ;  /* 0x0000000000187202 */ /* 0x000fe20000000f00 */
[----:B------:R-:W-:Y:S05]  /*0190*/  BRA `(.L_x_4681) ;  /* 0x0000013000007947 */ /* 0x000fea0003800000 */
.L_x_4680:
        /* <DEDUP_REMOVED lines=19> */
.L_x_4681:
        /* <DEDUP_REMOVED lines=10> */
[----:B------:R-:W-:Y:S05]  /*0370*/  CALL.REL.NOINC `($__internal_26_$__cuda_sm20_div_s64) ;  /* 0x00003ee000007944 */ /* 0x000fea0003c00000 */
[----:B------:R-:W-:Y:S02]  /*0380*/  MOV R12, R0 ;  /* 0x00000000000c7202 */ /* 0x000fe40000000f00 */
[----:B------:R-:W-:Y:S01]  /*0390*/  MOV R13, R25 ;  /* 0x00000019000d7202 */ /* 0x000fe20000000f00 */
[----:B------:R-:W-:Y:S05]  /*03a0*/  BRA `(.L_x_4684) ;  /* 0x0000013000007947 */ /* 0x000fea0003800000 */
.L_x_4683:
        /* <DEDUP_REMOVED lines=19> */
.L_x_4684:
[----:B------:R-:W-:Y:S05]  /*04e0*/  BSYNC B0 ;  /* 0x0000000000007941 */ /* 0x000fea0003800000 */
.L_x_4682:
        /* <DEDUP_REMOVED lines=44> */
.L_x_4686:
        /* <DEDUP_REMOVED lines=19> */
.L_x_4687:
[----:B------:R-:W-:Y:S05]  /*08e0*/  BSYNC B0 ;  /* 0x0000000000007941 */ /* 0x000fea0003800000 */
.L_x_4685:
        /* <DEDUP_REMOVED lines=71> */
[----:B------:R-:W-:Y:S05]  /*0d60*/  CALL.REL.NOINC `($__internal_26_$__cuda_sm20_div_s64) ;  /* 0x000034f000007944 */ /* 0x000fea0003c00000 */
[----:B------:R-:W-:Y:S02]  /*0d70*/  MOV R32, R0 ;  /* 0x0000000000207202 */ /* 0x000fe40000000f00 */
[----:B------:R-:W-:Y:S01]  /*0d80*/  MOV R33, R25 ;  /* 0x0000001900217202 */ /* 0x000fe20000000f00 */
[----:B------:R-:W-:Y:S05]  /*0d90*/  BRA `(.L_x_4690) ;  /* 0x0000013000007947 */ /* 0x000fea0003800000 */
.L_x_4689:
        /* <DEDUP_REMOVED lines=19> */
.L_x_4690:
[----:B------:R-:W-:Y:S05]  /*0ed0*/  BSYNC B0 ;  /* 0x0000000000007941 */ /* 0x000fea0003800000 */
.L_x_4688:
        /* <DEDUP_REMOVED lines=42> */
.L_x_4692:
        /* <DEDUP_REMOVED lines=19> */
.L_x_4693:
[----:B------:R-:W-:Y:S05]  /*12b0*/  BSYNC B0 ;  /* 0x0000000000007941 */ /* 0x000fea0003800000 */
.L_x_4691:
        /* <DEDUP_REMOVED lines=132> */
.L_x_4695:
[----:B------:R-:W-:Y:S05]  /*1b00*/  BSYNC B0 ;  /* 0x0000000000007941 */ /* 0x000fea0003800000 */
.L_x_4694:
        /* <DEDUP_REMOVED lines=85> */
.L_x_4700:
        /* <DEDUP_REMOVED lines=22> */
.L_x_4701:
[----:B------:R-:W-:Y:S05]  /*21c0*/  BSYNC B0 ;  /* 0x0000000000007941 */ /* 0x000fea0003800000 */
.L_x_4699:
        /* <DEDUP_REMOVED lines=8> */
[----:B------:R-:W-:Y:S05]  /*2250*/  CALL.REL.NOINC `($__internal_26_$__cuda_sm20_div_s64) ;  /* 0x0000200000007944 */ /* 0x000fea0003c00000 */
        /* <DEDUP_REMOVED lines=10> */
.L_x_4703:
        /* <DEDUP_REMOVED lines=22> */
.L_x_4704:
[----:B------:R-:W-:Y:S05]  /*2460*/  BSYNC B0 ;  /* 0x0000000000007941 */ /* 0x000fea0003800000 */
.L_x_4702:
        /* <DEDUP_REMOVED lines=11> */
[----:B------:R-:W-:Y:S05]  /*2520*/  CALL.REL.NOINC `($__internal_26_$__cuda_sm20_div_s64) ;  /* 0x00001d3000007944 */ /* 0x000fea0003c00000 */
        /* <DEDUP_REMOVED lines=8> */
.L_x_4706:
        /* <DEDUP_REMOVED lines=22> */
.L_x_4707:
[----:B------:R-:W-:Y:S05]  /*2710*/  BSYNC B0 ;  /* 0x0000000000007941 */ /* 0x000fea0003800000 */
.L_x_4705:
        /* <DEDUP_REMOVED lines=50> */
.L_x_4709:
        /* <DEDUP_REMOVED lines=23> */
.L_x_4710:
[----:B------:R-:W-:Y:S05]  /*2bb0*/  BSYNC B0 ;  /* 0x0000000000007941 */ /* 0x000fea0003800000 */
.L_x_4708:
        /* <DEDUP_REMOVED lines=19> */
.L_x_4712:
        /* <DEDUP_REMOVED lines=22> */
.L_x_4713:
[----:B------:R-:W-:Y:S05]  /*2e50*/  BSYNC B0 ;  /* 0x0000000000007941 */ /* 0x000fea0003800000 */
.L_x_4711:
        /* <DEDUP_REMOVED lines=21> */
.L_x_4715:
        /* <DEDUP_REMOVED lines=23> */
.L_x_4716:
[----:B------:R-:W-:Y:S05]  /*3120*/  BSYNC B0 ;  /* 0x0000000000007941 */ /* 0x000fea0003800000 */
.L_x_4714:
        /* <DEDUP_REMOVED lines=38> */
.L_x_4718:
        /* <DEDUP_REMOVED lines=23> */
.L_x_4719:
[----:B------:R-:W-:Y:S05]  /*3500*/  BSYNC B0 ;  /* 0x0000000000007941 */ /* 0x000fea0003800000 */
.L_x_4717:
        /* <DEDUP_REMOVED lines=27> */
.L_x_4721:
        /* <DEDUP_REMOVED lines=23> */
.L_x_4722:
[----:B------:R-:W-:Y:S05]  /*3830*/  BSYNC B0 ;  /* 0x0000000000007941 */ /* 0x000fea0003800000 */
.L_x_4720:
        /* <DEDUP_REMOVED lines=20> */
.L_x_4698:
[----:B------:R-:W-:-:S04]  /*3980*/  LEA R2, P0, R34, c[0x0][0x200], 0x2 ;  /* 0x0000800022027a11 */ /* 0x000fc800078010ff */
[----:B------:R-:W-:-:S05]  /*3990*/  LEA.HI.X R3, R34, c[0x0][0x204], R35, 0x2, P0 ;  /* 0x0000810022037a11 */ /* 0x000fca00000f1423 */
[----:B------:R0:W-:Y:S04]  /*39a0*/  STG.E [R2.64], R28 ;  /* 0x0000001c02007986 */ /* 0x0001e8000c10190a */
.L_x_4697:
[----:B------:R-:W-:Y:S05]  /*39b0*/  BSYNC B1 ;  /* 0x0000000000017941 */ /* 0x000fea0003800000 */
.L_x_4696:
        /* <DEDUP_REMOVED lines=40> */
.L_x_4726:
[----:B------:R-:W-:Y:S01]  /*3c40*/  BSSY B0, `(.L_x_4724) ;  /* 0x0000006000007945 */ /* 0x000fe20003800000 */
[----:B------:R-:W-:-:S05]  /*3c50*/  @P2 BRA `(.L_x_4725) ;  /* 0x0000004000002947 */ /* 0x000fca0003800000 */
[----:B------:R-:W-:Y:S01]  /*3c60*/  ISETP.GE.AND P0, PT, R16, c[0x0][0x220], PT ;  /* 0x0000880010007a0c */ /* 0x000fe20003f06270 */
[----:B------:R-:W-:Y:S01]  /*3c70*/  CS2R R8, SRZ ;  /* 0x0000000000087805 */ /* 0x000fe2000001ff00 */
[----:B------:R-:W-:Y:S11]  /*3c80*/  CS2R R10, SRZ ;  /* 0x00000000000a7805 */ /* 0x000ff6000001ff00 */
[----:B------:R0:W5:Y:S02]  /*3c90*/  @!P0 LDG.E.128 R8, [R12.64] ;  /* 0x0000000a0c088981 */ /* 0x000164000c1e1d00 */
.L_x_4725:
[----:B------:R-:W-:Y:S05]  /*3ca0*/  BSYNC B0 ;  /* 0x0000000000007941 */ /* 0x000fea0003800000 */
.L_x_4724:
        /* <DEDUP_REMOVED lines=11> */
.L_x_4723:
        /* <DEDUP_REMOVED lines=80> */
        .weak           $__internal_26_$__cuda_sm20_div_s64
        .type           $__internal_26_$__cuda_sm20_div_s64,@function
        .size           $__internal_26_$__cuda_sm20_div_s64,(.L_x_7730 - $__internal_26_$__cuda_sm20_div_s64)
$__internal_26_$__cuda_sm20_div_s64:
        /* <DEDUP_REMOVED lines=83> */
[----:B------:R-:W-:Y:S06]  /*4790*/  RET.REL.NODEC R38 `(_ZN5flash32flash_fwd_splitkv_combine_kernelI23Flash_fwd_kernel_traitsILi64ELi64ELi128ELi4ELb0ELb0EN7cutlass6half_tE19Flash_kernel_traitsILi64ELi64ELi128ELi4ES3_EELi8ELi3ELb0EEEvNS_16Flash_fwd_paramsE) ;  /* 0xffffb86026007950 */ /* 0x000fec0003c3ffff */
.L_x_4727:
        /* <DEDUP_REMOVED lines=14> */
.L_x_7730:


//--------------------- .text._ZN5flash32flash_fwd_splitkv_combine_kernelI23Flash_fwd_kernel_traitsILi64ELi64ELi128ELi4ELb0ELb0EN7cutlass6half_tE19Flash_kernel_traitsILi64ELi64ELi128ELi4ES3_EELi8ELi2ELb0EEEvNS_16Flash_fwd_paramsE --------------------------
	.section	.text._ZN5flash32flash_fwd_splitkv_combine_kernelI23Flash_fwd_kernel_traitsILi64ELi64ELi128ELi4ELb0ELb0EN7cutlass6half_tE19Flash_kernel_traitsILi64ELi64ELi128ELi4ES3_EELi8ELi2ELb0EEEvNS_16Flash_fwd_paramsE,"ax",@progbits
	.sectioninfo	@"SHI_REGISTERS=54"
	.align	128
        .global         _ZN5flash32flash_fwd_splitkv_combine_kernelI23Flash_fwd_kernel_traitsILi64ELi64ELi128ELi4ELb0ELb0EN7cutlass6half_tE19Flash_kernel_traitsILi64ELi64ELi128ELi4ES3_EELi8ELi2ELb0EEEvNS_16Flash_fwd_paramsE
        .type           _ZN5flash32flash_fwd_splitkv_combine_kernelI23Flash_fwd_kernel_traitsILi64ELi64ELi128ELi4ELb0ELb0EN7cutlass6half_tE19Flash_kernel_traitsILi64ELi64ELi128ELi4ES3_EELi8ELi2ELb0EEEvNS_16Flash_fwd_paramsE,@function
        .size           _ZN5flash32flash_fwd_splitkv_combine_kernelI23Flash_fwd_kernel_traitsILi64ELi64ELi128ELi4ELb0ELb0EN7cutlass6half_tE19Flash_kernel_traitsILi64ELi64ELi128ELi4ES3_EELi8ELi2ELb0EEEvNS_16Flash_fwd_paramsE,(.L_x_7731 - _ZN5flash32flash_fwd_splitkv_combine_kernelI23Flash_fwd_kernel_traitsILi64ELi64ELi128ELi4ELb0ELb0EN7cutlass6half_tE19Flash_kernel_traitsILi64ELi64ELi128ELi4ES3_EELi8ELi2ELb0EEEvNS_16Flash_fwd_paramsE)
        .other          _ZN5flash32flash_fwd_splitkv_combine_kernelI23Flash_fwd_kernel_traitsILi64ELi64ELi128ELi4ELb0ELb0EN7cutlass6half_tE19Flash_kernel_traitsILi64ELi64ELi128ELi4ES3_EELi8ELi2ELb0EEEvNS_16Flash_fwd_paramsE,@"STO_CUDA_ENTRY STV_DEFAULT"
_ZN5flash32flash_fwd_splitkv_combine_kernelI23Flash_fwd_kernel_traitsILi64ELi64ELi128ELi4ELb0ELb0EN7cutlass6half_tE19Flash_kernel_traitsILi64ELi64ELi128ELi4ES3_EELi8ELi2ELb0EEEvNS_16Flash_fwd_paramsE:
.text._ZN5flash32flash_fwd_splitkv_combine_kernelI23Flash_fwd_kernel_traitsILi64ELi64ELi128ELi4ELb0ELb0EN7cutlass6half_tE19Flash_kernel_traitsILi64ELi64ELi128ELi4ES3_EELi8ELi2ELb0EEEvNS_16Flash_fwd_paramsE:
        /* <DEDUP_REMOVED lines=23> */
[----:B------:R-:W-:Y:S05]  /*0170*/  CALL.REL.NOINC `($__internal_27_$__cuda_sm20_div_s64) ;  /* 0x0000412000007944 */ /* 0x000fea0003c00000 */
[----:B------:R-:W-:Y:S02]  /*0180*/  MOV R20, R0 ;  /* 0x0000000000147202 */ /* 0x000fe40000000f00 */
[----:B------:R-:W-:Y:S01]  /*0190*/  MOV R21, R23 ;  /* 0x0000001700157202 */ /* 0x000fe20000000f00 */
[----:B------:R-:W-:Y:S05]  /*01a0*/  BRA `(.L_x_4729) ;  /* 0x0000013000007947 */ /* 0x000fea0003800000 */
.L_x_4728:
        /* <DEDUP_REMOVED lines=19> */
.L_x_4729:
        /* <DEDUP_REMOVED lines=10> */
[----:B------:R-:W-:Y:S05]  /*0380*/  CALL.REL.NOINC `($__internal_27_$__cuda_sm20_div_s64) ;  /* 0x00003f1000007944 */ /* 0x000fea0003c00000 */
[----:B------:R-:W-:Y:S02]  /*0390*/  MOV R30, R0 ;  /* 0x00000000001e7202 */ /* 0x000fe40000000f00 */
[----:B------:R-:W-:Y:S01]  /*03a0*/  MOV R31, R23 ;  /* 0x00000017001f7202 */ /* 0x000fe20000000f00 */
[----:B------:R-:W-:Y:S05]  /*03b0*/  BRA `(.L_x_4732) ;  /* 0x0000013000007947 */ /* 0x000fea0003800000 */
.L_x_4731:
        /* <DEDUP_REMOVED lines=19> */
.L_x_4732:
[----:B------:R-:W-:Y:S05]  /*04f0*/  BSYNC B0 ;  /* 0x0000000000007941 */ /* 0x000fea0003800000 */
.L_x_4730:
        /* <DEDUP_REMOVED lines=42> */
[----:B------:R-:W-:Y:S01]  /*07a0*/  MOV R22, R0 ;  /* 0x0000000000167202 */ /* 0x000fe20000000f00 */
[----:B------:R-:W-:Y:S05]  /*07b0*/  BRA `(.L_x_4735) ;  /* 0x0000013000007947 */ /* 0x000fea0003800000 */
.L_x_4734:
        /* <DEDUP_REMOVED lines=19> */
.L_x_4735:
[----:B------:R-:W-:Y:S05]  /*08f0*/  BSYNC B0 ;  /* 0x0000000000007941 */ /* 0x000fea0003800000 */
.L_x_4733:
        /* <DEDUP_REMOVED lines=76> */
.L_x_4737:
        /* <DEDUP_REMOVED lines=19> */
.L_x_4738:
[----:B------:R-:W-:Y:S05]  /*0ef0*/  BSYNC B0 ;  /* 0x0000000000007941 */ /* 0x000fea0003800000 */
.L_x_4736:
        /* <DEDUP_REMOVED lines=44> */
.L_x_4740:
        /* <DEDUP_REMOVED lines=19> */
.L_x_4741:
[----:B------:R-:W-:Y:S05]  /*12f0*/  BSYNC B0 ;  /* 0x0000000000007941 */ /* 0x000fea0003800000 */
.L_x_4739:
        /* <DEDUP_REMOVED lines=131> */
.L_x_4743:
[----:B------:R-:W-:Y:S05]  /*1b30*/  BSYNC B0 ;  /* 0x0000000000007941 */ /* 0x000fea0003800000 */
.L_x_4742:
        /* <DEDUP_REMOVED lines=75> */
[----:B------:R-:W-:Y:S05]  /*1ff0*/  CALL.REL.NOINC `($__internal_27_$__cuda_sm20_div_s64) ;  /* 0x000022a000007944 */ /* 0x000fea0003c00000 */
        /* <DEDUP_REMOVED lines=10> */
.L_x_4748:
        /* <DEDUP_REMOVED lines=22> */
.L_x_4749:
[----:B------:R-:W-:Y:S05]  /*2200*/  BSYNC B0 ;  /* 0x0000000000007941 */ /* 0x000fea0003800000 */
.L_x_4747:
[----:B------:R-:W-:Y:S01]  /*2210*/  LOP3.LUT R0, R21, R5, RZ, 0xfc, !PT ;  /* 0x0000000515007212 */ /* 0x000fe200078efcff */
[----:B------:R-:W-:Y:S03]  /*2220*/  BSSY B0, `(.L_x_4750) ;  /* 0x0000028000007945 */ /* 0x000fe60003800000 */
[----:B------:R-:W-:-:S13]  /*2230*/  ISETP.NE.U32.AND P0, PT, R0, RZ, PT ;  /* 0x000000ff0000720c */ /* 0x000fda0003f05070 */
[----:B------:R-:W-:Y:S05]  /*2240*/  @!P0 BRA `(.L_x_4751) ;  /* 0x000000f000008947 */ /* 0x000fea0003800000 */
[----:B------:R-:W-:Y:S01]  /*2250*/  IMAD.MOV.U32 R24, RZ, RZ, R3 ;  /* 0x000000ffff187224 */ /* 0x000fe200078e0003 */
[----:B------:R-:W-:Y:S02]  /*2260*/  MOV R6, R5 ;  /* 0x0000000500067202 */ /* 0x000fe40000000f00 */
[----:B------:R-:W-:Y:S02]  /*2270*/  MOV R22, 0x2290 ;  /* 0x0000229000167802 */ /* 0x000fe40000000f00 */
[----:B------:R-:W-:Y:S05]  /*2280*/  CALL.REL.NOINC `($__internal_27_$__cuda_sm20_div_s64) ;  /* 0x0000201000007944 */ /* 0x000fea0003c00000 */
        /* <DEDUP_REMOVED lines=11> */
.L_x_4751:
        /* <DEDUP_REMOVED lines=22> */
.L_x_4752:
[----:B------:R-:W-:Y:S05]  /*24a0*/  BSYNC B0 ;  /* 0x0000000000007941 */ /* 0x000fea0003800000 */
.L_x_4750:
        /* <DEDUP_REMOVED lines=12> */
[----:B------:R-:W-:Y:S05]  /*2570*/  CALL.REL.NOINC `($__internal_27_$__cuda_sm20_div_s64) ;  /* 0x00001d2000007944 */ /* 0x000fea0003c00000 */
        /* <DEDUP_REMOVED lines=8> */
.L_x_4754:
        /* <DEDUP_REMOVED lines=22> */
.L_x_4755:
[----:B------:R-:W-:Y:S05]  /*2760*/  BSYNC B0 ;  /* 0x0000000000007941 */ /* 0x000fea0003800000 */
.L_x_4753:
        /* <DEDUP_REMOVED lines=37> */
[----:B------:R-:W-:Y:S05]  /*29c0*/  CALL.REL.NOINC `($__internal_27_$__cuda_sm20_div_s64) ;  /* 0x000018d000007944 */ /* 0x000fea0003c00000 */
        /* <DEDUP_REMOVED lines=12> */
.L_x_4757:
        /* <DEDUP_REMOVED lines=23> */
.L_x_4758:
[----:B------:R-:W-:Y:S05]  /*2c00*/  BSYNC B0 ;  /* 0x0000000000007941 */ /* 0x000fea0003800000 */
.L_x_4756:
        /* <DEDUP_REMOVED lines=19> */
.L_x_4760:
        /* <DEDUP_REMOVED lines=22> */
.L_x_4761:
[----:B------:R-:W-:Y:S05]  /*2ea0*/  BSYNC B0 ;  /* 0x0000000000007941 */ /* 0x000fea0003800000 */
.L_x_4759:
        /* <DEDUP_REMOVED lines=21> */
.L_x_4763:
        /* <DEDUP_REMOVED lines=23> */
.L_x_4764:
[----:B------:R-:W-:Y:S05]  /*3170*/  BSYNC B0 ;  /* 0x0000000000007941 */ /* 0x000fea0003800000 */
.L_x_4762:
        /* <DEDUP_REMOVED lines=38> */
.L_x_4766:
        /* <DEDUP_REMOVED lines=23> */
.L_x_4767:
[----:B------:R-:W-:Y:S05]  /*3550*/  BSYNC B0 ;  /* 0x0000000000007941 */ /* 0x000fea0003800000 */
.L_x_4765:
        /* <DEDUP_REMOVED lines=27> */
.L_x_4769:
        /* <DEDUP_REMOVED lines=23> */
.L_x_4770:
[----:B------:R-:W-:Y:S05]  /*3880*/  BSYNC B0 ;  /* 0x0000000000007941 */ /* 0x000fea0003800000 */
.L_x_4768:
        /* <DEDUP_REMOVED lines=20> */
.L_x_4746:
[----:B------:R-:W-:-:S04]  /*39d0*/  LEA R2, P0, R32, c[0x0][0x200], 0x2 ;  /* 0x0000800020027a11 */ /* 0x000fc800078010ff */
[----:B------:R-:W-:-:S05]  /*39e0*/  LEA.HI.X R3, R32, c[0x0][0x204], R33, 0x2, P0 ;  /* 0x0000810020037a11 */ /* 0x000fca00000f1421 */
[----:B------:R0:W-:Y:S04]  /*39f0*/  STG.E [R2.64], R27 ;  /* 0x0000001b02007986 */ /* 0x0001e8000c101908 */
.L_x_4745:
[----:B------:R-:W-:Y:S05]  /*3a00*/  BSYNC B1 ;  /* 0x0000000000017941 */ /* 0x000fea0003800000 */
.L_x_4744:
        /* <DEDUP_REMOVED lines=40> */
.L_x_4774:
[----:B------:R-:W-:Y:S01]  /*3c90*/  BSSY B0, `(.L_x_4772) ;  /* 0x0000007000007945 */ /* 0x000fe20003800000 */
[----:B------:R-:W-:-:S05]  /*3ca0*/  @P2 BRA `(.L_x_4773) ;  /* 0x0000005000002947 */ /* 0x000fca0003800000 */
[----:B------:R-:W-:Y:S01]  /*3cb0*/  ISETP.GE.AND P0, PT, R18, c[0x0][0x220], PT ;  /* 0x0000880012007a0c */ /* 0x000fe20003f06270 */
[----:B------:R-:W-:Y:S01]  /*3cc0*/  CS2R R8, SRZ ;  /* 0x0000000000087805 */ /* 0x000fe2000001ff00 */
[----:B------:R-:W-:Y:S11]  /*3cd0*/  CS2R R10, SRZ ;  /* 0x00000000000a7805 */ /* 0x000ff6000001ff00 */
[----:B------:R-:W-:Y:S05]  /*3ce0*/  @!P0 MOV R15, R13 ;  /* 0x0000000d000f8202 */ /* 0x000fea0000000f00 */
[----:B------:R0:W5:Y:S02]  /*3cf0*/  @!P0 LDG.E.128 R8, [R14.64] ;  /* 0x000000080e088981 */ /* 0x000164000c1e1d00 */
.L_x_4773:
[----:B------:R-:W-:Y:S05]  /*3d00*/  BSYNC B0 ;  /* 0x0000000000007941 */ /* 0x000fea0003800000 */
.L_x_4772:
        /* <DEDUP_REMOVED lines=11> */
.L_x_4771:
        /* <DEDUP_REMOVED lines=78> */
        .weak           $__internal_27_$__cuda_sm20_div_s64
        .type           $__internal_27_$__cuda_sm20_div_s64,@function
        .size           $__internal_27_$__cuda_sm20_div_s64,(.L_x_7731 - $__internal_27_$__cuda_sm20_div_s64)
$__internal_27_$__cuda_sm20_div_s64:
        /* <DEDUP_REMOVED lines=83> */
[----:B------:R-:W-:Y:S06]  /*47d0*/  RET.REL.NODEC R40 `(_ZN5flash32flash_fwd_splitkv_combine_kernelI23Flash_fwd_kernel_traitsILi64ELi64ELi128ELi4ELb0ELb0EN7cutlass6half_tE19Flash_kernel_traitsILi64ELi64ELi128ELi4ES3_EELi8ELi2ELb0EEEvNS_16Flash_fwd_paramsE) ;  /* 0xffffb82028007950 */ /* 0x000fec0003c3ffff */
.L_x_4775:
        /* <DEDUP_REMOVED lines=10> */
.L_x_7731:


//--------------------- .text._ZN5flash32flash_fwd_splitkv_combine_kernelI23Flash_fwd_kernel_traitsILi64ELi64ELi128ELi4ELb0ELb0EN7cutlass6half_tE19Flash_kernel_traitsILi64ELi64ELi128ELi4ES3_EELi8ELi1ELb0EEEvNS_16Flash_fwd_paramsE --------------------------
	.section	.text._ZN5flash32flash_fwd_splitkv_combine_kernelI23Flash_fwd_kernel_traitsILi64ELi64ELi128ELi4ELb0ELb0EN7cutlass6half_tE19Flash_kernel_traitsILi64ELi64ELi128ELi4ES3_EELi8ELi1ELb0EEEvNS_16Flash_fwd_paramsE,"ax",@progbits
	.sectioninfo	@"SHI_REGISTERS=54"
	.align	128
        .global         _ZN5flash32flash_fwd_splitkv_combine_kernelI23Flash_fwd_kernel_traitsILi64ELi64ELi128ELi4ELb0ELb0EN7cutlass6half_tE19Flash_kernel_traitsILi64ELi64ELi128ELi4ES3_EELi8ELi1ELb0EEEvNS_16Flash_fwd_paramsE
        .type           _ZN5flash32flash_fwd_splitkv_combine_kernelI23Flash_fwd_kernel_traitsILi64ELi64ELi128ELi4ELb0ELb0EN7cutlass6half_tE19Flash_kernel_traitsILi64ELi64ELi128ELi4ES3_EELi8ELi1ELb0EEEvNS_16Flash_fwd_paramsE,@function
        .size           _ZN5flash32flash_fwd_splitkv_combine_kernelI23Flash_fwd_kernel_traitsILi64ELi64ELi128ELi4ELb0ELb0EN7cutlass6half_tE19Flash_kernel_traitsILi64ELi64ELi128ELi4ES3_EELi8ELi1ELb0EEEvNS_16Flash_fwd_paramsE,(.L_x_7732 - _ZN5flash32flash_fwd_splitkv_combine_kernelI23Flash_fwd_kernel_traitsILi64ELi64ELi128ELi4ELb0ELb0EN7cutlass6half_tE19Flash_kernel_traitsILi64ELi64ELi128ELi4ES3_EELi8ELi1ELb0EEEvNS_16Flash_fwd_paramsE)
        .other          _ZN5flash32flash_fwd_splitkv_combine_kernelI23Flash_fwd_kernel_traitsILi64ELi64ELi128ELi4ELb0ELb0EN7cutlass6half_tE19Flash_kernel_traitsILi64ELi64ELi128ELi4ES3_EELi8ELi1ELb0EEEvNS_16Flash_fwd_paramsE,@"STO_CUDA_ENTRY STV_DEFAULT"
_ZN5flash32flash_fwd_splitkv_combine_kernelI23Flash_fwd_kernel_traitsILi64ELi64ELi128ELi4ELb0ELb0EN7cutlass6half_tE19Flash_kernel_traitsILi64ELi64ELi128ELi4ES3_EELi8ELi1ELb0EEEvNS_16Flash_fwd_paramsE:
.text._ZN5flash32flash_fwd_splitkv_combine_kernelI23Flash_fwd_kernel_traitsILi64ELi64ELi128ELi4ELb0ELb0EN7cutlass6half_tE19Flash_kernel_traitsILi64ELi64ELi128ELi4ES3_EELi8ELi1ELb0EEEvNS_16Flash_fwd_paramsE:
        /* <DEDUP_REMOVED lines=23> */
[----:B------:R-:W-:Y:S05]  /*0170*/  CALL.REL.NOINC `($__internal_28_$__cuda_sm20_div_s64) ;  /* 0x0000417000007944 */ /* 0x000fea0003c00000 */
[----:B------:R-:W-:Y:S02]  /*0180*/  MOV R8, R0 ;  /* 0x0000000000087202 */ /* 0x000fe40000000f00 */
[----:B------:R-:W-:Y:S01]  /*0190*/  MOV R9, R23 ;  /* 0x0000001700097202 */ /* 0x000fe20000000f00 */
[----:B------:R-:W-:Y:S05]  /*01a0*/  BRA `(.L_x_4777) ;  /* 0x0000013000007947 */ /* 0x000fea0003800000 */
.L_x_4776:
        /* <DEDUP_REMOVED lines=19> */
.L_x_4777:
        /* <DEDUP_REMOVED lines=17> */
.L_x_4779:
        /* <DEDUP_REMOVED lines=19> */
.L_x_4780:
[----:B------:R-:W-:Y:S05]  /*0520*/  BSYNC B0 ;  /* 0x0000000000007941 */ /* 0x000fea0003800000 */
.L_x_4778:
        /* <DEDUP_REMOVED lines=45> */
.L_x_4782:
        /* <DEDUP_REMOVED lines=19> */
.L_x_4783:
[----:B------:R-:W-:Y:S05]  /*0930*/  BSYNC B0 ;  /* 0x0000000000007941 */ /* 0x000fea0003800000 */
.L_x_4781:
        /* <DEDUP_REMOVED lines=78> */
.L_x_4785:
        /* <DEDUP_REMOVED lines=19> */
.L_x_4786:
[----:B------:R-:W-:Y:S05]  /*0f50*/  BSYNC B0 ;  /* 0x0000000000007941 */ /* 0x000fea0003800000 */
.L_x_4784:
        /* <DEDUP_REMOVED lines=43> */
.L_x_4788:
        /* <DEDUP_REMOVED lines=19> */
.L_x_4789:
[----:B------:R-:W-:Y:S05]  /*1340*/  BSYNC B0 ;  /* 0x0000000000007941 */ /* 0x000fea0003800000 */
.L_x_4787:
        /* <DEDUP_REMOVED lines=133> */
.L_x_4791:
[----:B------:R-:W-:Y:S05]  /*1ba0*/  BSYNC B0 ;  /* 0x0000000000007941 */ /* 0x000fea0003800000 */
.L_x_4790:
        /* <DEDUP_REMOVED lines=73> */
[----:B------:R-:W-:Y:S05]  /*2040*/  CALL.REL.NOINC `($__internal_28_$__cuda_sm20_div_s64) ;  /* 0x000022a000007944 */ /* 0x000fea0003c00000 */
        /* <DEDUP_REMOVED lines=10> */
.L_x_4796:
        /* <DEDUP_REMOVED lines=23> */
.L_x_4797:
[----:B------:R-:W-:Y:S05]  /*2260*/  BSYNC B0 ;  /* 0x0000000000007941 */ /* 0x000fea0003800000 */
.L_x_4795:
        /* <DEDUP_REMOVED lines=22> */
.L_x_4799:
        /* <DEDUP_REMOVED lines=22> */
.L_x_4800:
[----:B------:R-:W-:Y:S05]  /*2530*/  BSYNC B0 ;  /* 0x0000000000007941 */ /* 0x000fea0003800000 */
.L_x_4798:
        /* <DEDUP_REMOVED lines=22> */
.L_x_4802:
        /* <DEDUP_REMOVED lines=22> */
.L_x_4803:
[----:B------:R-:W-:Y:S05]  /*2800*/  BSYNC B0 ;  /* 0x0000000000007941 */ /* 0x000fea0003800000 */
.L_x_4801:
        /* <DEDUP_REMOVED lines=33> */
[----:B------:R-:W-:Y:S05]  /*2a20*/  CALL.REL.NOINC `($__internal_28_$__cuda_sm20_div_s64) ;  /* 0x000018c000007944 */ /* 0x000fea0003c00000 */
        /* <DEDUP_REMOVED lines=11> */
.L_x_4805:
        /* <DEDUP_REMOVED lines=23> */
.L_x_4806:
[----:B------:R-:W-:Y:S05]  /*2c50*/  BSYNC B0 ;  /* 0x0000000000007941 */ /* 0x000fea0003800000 */
.L_x_4804:
        /* <DEDUP_REMOVED lines=20> */
.L_x_4808:
        /* <DEDUP_REMOVED lines=23> */
.L_x_4809:
[----:B------:R-:W-:Y:S05]  /*2f10*/  BSYNC B0 ;  /* 0x0000000000007941 */ /* 0x000fea0003800000 */
.L_x_4807:
        /* <DEDUP_REMOVED lines=19> */
.L_x_4811:
        /* <DEDUP_REMOVED lines=23> */
.L_x_4812:
[----:B------:R-:W-:Y:S05]  /*31c0*/  BSYNC B0 ;  /* 0x0000000000007941 */ /* 0x000fea0003800000 */
.L_x_4810:
        /* <DEDUP_REMOVED lines=25> */
[----:B------:R-:W-:Y:S05]  /*3360*/  CALL.REL.NOINC `($__internal_28_$__cuda_sm20_div_s64) ;  /* 0x00000f8000007944 */ /* 0x000fea0003c00000 */
        /* <DEDUP_REMOVED lines=12> */
.L_x_4814:
        /* <DEDUP_REMOVED lines=23> */
.L_x_4815:
[----:B------:R-:W-:Y:S05]  /*35a0*/  BSYNC B0 ;  /* 0x0000000000007941 */ /* 0x000fea0003800000 */
.L_x_4813:
        /* <DEDUP_REMOVED lines=28> */
.L_x_4817:
        /* <DEDUP_REMOVED lines=23> */
.L_x_4818:
[----:B------:R-:W-:Y:S05]  /*38e0*/  BSYNC B0 ;  /* 0x0000000000007941 */ /* 0x000fea0003800000 */
.L_x_4816:
        /* <DEDUP_REMOVED lines=20> */
.L_x_4794:
[----:B------:R-:W-:-:S04]  /*3a30*/  LEA R2, P0, R38, c[0x0][0x200], 0x2 ;  /* 0x0000800026027a11 */ /* 0x000fc800078010ff */
[----:B------:R-:W-:-:S05]  /*3a40*/  LEA.HI.X R3, R38, c[0x0][0x204], R39, 0x2, P0 ;  /* 0x0000810026037a11 */ /* 0x000fca00000f1427 */
[----:B------:R0:W-:Y:S04]  /*3a50*/  STG.E [R2.64], R29 ;  /* 0x0000001d02007986 */ /* 0x0001e8000c101908 */
.L_x_4793:
[----:B------:R-:W-:Y:S05]  /*3a60*/  BSYNC B1 ;  /* 0x0000000000017941 */ /* 0x000fea0003800000 */
.L_x_4792:
        /* <DEDUP_REMOVED lines=40> */
.L_x_4822:
[----:B------:R-:W-:Y:S01]  /*3cf0*/  BSSY B0, `(.L_x_4820) ;  /* 0x0000007000007945 */ /* 0x000fe20003800000 */
[----:B------:R-:W-:-:S05]  /*3d00*/  @P2 BRA `(.L_x_4821) ;  /* 0x0000005000002947 */ /* 0x000fca0003800000 */
[----:B------:R-:W-:Y:S01]  /*3d10*/  ISETP.GE.AND P0, PT, R18, c[0x0][0x220], PT ;  /* 0x0000880012007a0c */ /* 0x000fe20003f06270 */
[----:B------:R-:W-:Y:S01]  /*3d20*/  CS2R R8, SRZ ;  /* 0x0000000000087805 */ /* 0x000fe2000001ff00 */
[----:B------:R-:W-:Y:S11]  /*3d30*/  CS2R R10, SRZ ;  /* 0x00000000000a7805 */ /* 0x000ff6000001ff00 */
[----:B------:R-:W-:Y:S05]  /*3d40*/  @!P0 MOV R15, R13 ;  /* 0x0000000d000f8202 */ /* 0x000fea0000000f00 */
[----:B------:R0:W5:Y:S02]  /*3d50*/  @!P0 LDG.E.128 R8, [R14.64] ;  /* 0x000000080e088981 */ /* 0x000164000c1e1d00 */
.L_x_4821:
[----:B------:R-:W-:Y:S05]  /*3d60*/  BSYNC B0 ;  /* 0x0000000000007941 */ /* 0x000fea0003800000 */
.L_x_4820:
        /* <DEDUP_REMOVED lines=11> */
.L_x_4819:
        /* <DEDUP_REMOVED lines=77> */
        .weak           $__internal_28_$__cuda_sm20_div_s64
        .type           $__internal_28_$__cuda_sm20_div_s64,@function
        .size           $__internal_28_$__cuda_sm20_div_s64,(.L_x_7732 - $__internal_28_$__cuda_sm20_div_s64)
$__internal_28_$__cuda_sm20_div_s64:
        /* <DEDUP_REMOVED lines=83> */
[----:B------:R-:W-:Y:S06]  /*4820*/  RET.REL.NODEC R20 `(_ZN5flash32flash_fwd_splitkv_combine_kernelI23Flash_fwd_kernel_traitsILi64ELi64ELi128ELi4ELb0ELb0EN7cutlass6half_tE19Flash_kernel_traitsILi64ELi64ELi128ELi4ES3_EELi8ELi1ELb0EEEvNS_16Flash_fwd_paramsE) ;  /* 0xffffb7d014007950 */ /* 0x000fec0003c3ffff */
.L_x_4823:
        /* <DEDUP_REMOVED lines=13> */
.L_x_7732:


//--------------------- .text._ZN5flash32flash_fwd_splitkv_combine_kernelI23Flash_fwd_kernel_traitsILi64ELi64ELi128ELi4ELb0ELb0EN7cutlass6half_tE19Flash_kernel_traitsILi64ELi64ELi128ELi4ES3_EELi8ELi7ELb1EEEvNS_16Flash_fwd_paramsE --------------------------
	.section	.text._ZN5flash32flash_fwd_splitkv_combine_kernelI23Flash_fwd_kernel_traitsILi64ELi64ELi128ELi4ELb0ELb0EN7cutlass6half_tE19Flash_kernel_traitsILi64ELi64ELi128ELi4ES3_EELi8ELi7ELb1EEEvNS_16Flash_fwd_paramsE,"ax",@progbits
	.sectioninfo	@"SHI_REGISTERS=62"
	.align	128
        .global         _ZN5flash32flash_fwd_splitkv_combine_kernelI23Flash_fwd_kernel_traitsILi64ELi64ELi128ELi4ELb0ELb0EN7cutlass6half_tE19Flash_kernel_traitsILi64ELi64ELi128ELi4ES3_EELi8ELi7ELb1EEEvNS_16Flash_fwd_paramsE
        .type           _ZN5flash32flash_fwd_splitkv_combine_kernelI23Flash_fwd_kernel_traitsILi64ELi64ELi128ELi4ELb0ELb0EN7cutlass6half_tE19Flash_kernel_traitsILi64ELi64ELi128ELi4ES3_EELi8ELi7ELb1EEEvNS_16Flash_fwd_paramsE,@function
        .size           _ZN5flash32flash_fwd_splitkv_combine_kernelI23Flash_fwd_kernel_traitsILi64ELi64ELi128ELi4ELb0ELb0EN7cutlass6half_tE19Flash_kernel_traitsILi64ELi64ELi128ELi4ES3_EELi8ELi7ELb1EEEvNS_16Flash_fwd_paramsE,(.L_x_7733 - _ZN5flash32flash_fwd_splitkv_combine_kernelI23Flash_fwd_kernel_traitsILi64ELi64ELi128ELi4ELb0ELb0EN7cutlass6half_tE19Flash_kernel_traitsILi64ELi64ELi128ELi4ES3_EELi8ELi7ELb1EEEvNS_16Flash_fwd_paramsE)
        .other          _ZN5flash32flash_fwd_splitkv_combine_kernelI23Flash_fwd_kernel_traitsILi64ELi64ELi128ELi4ELb0ELb0EN7cutlass6half_tE19Flash_kernel_traitsILi64ELi64ELi128ELi4ES3_EELi8ELi7ELb1EEEvNS_16Flash_fwd_paramsE,@"STO_CUDA_ENTRY STV_DEFAULT"
_ZN5flash32flash_fwd_splitkv_combine_kernelI23Flash_fwd_kernel_traitsILi64ELi64ELi128ELi4ELb0ELb0EN7cutlass6half_tE19Flash_kernel_traitsILi64ELi64ELi128ELi4ES3_EELi8ELi7ELb1EEEvNS_16Flash_fwd_paramsE:
.text._ZN5flash32flash_fwd_splitkv_combine_kernelI23Flash_fwd_kernel_traitsILi64ELi64ELi128ELi4ELb0ELb0EN7cutlass6half_tE19Flash_kernel_traitsILi64ELi64ELi128ELi4ES3_EELi8ELi7ELb1EEEvNS_16Flash_fwd_paramsE:
        /* <DEDUP_REMOVED lines=23> */
[----:B------:R-:W-:Y:S05]  /*0170*/  CALL.REL.NOINC `($__internal_29_$__cuda_sm20_div_s64) ;  /* 0x0000517000007944 */ /* 0x000fea0003c00000 */
[----:B------:R-:W-:Y:S02]  /*0180*/  MOV R8, R0 ;  /* 0x0000000000087202 */ /* 0x000fe40000000f00 */
[----:B------:R-:W-:Y:S01]  /*0190*/  MOV R9, R25 ;  /* 0x0000001900097202 */ /* 0x000fe20000000f00 */
[----:B------:R-:W-:Y:S05]  /*01a0*/  BRA `(.L_x_4825) ;  /* 0x0000013000007947 */ /* 0x000fea0003800000 */
.L_x_4824:
        /* <DEDUP_REMOVED lines=19> */
.L_x_4825:
        /* <DEDUP_REMOVED lines=17> */
.L_x_4827:
        /* <DEDUP_REMOVED lines=19> */
.L_x_4828:
[----:B------:R-:W-:Y:S05]  /*0520*/  BSYNC B0 ;  /* 0x0000000000007941 */ /* 0x000fea0003800000 */
.L_x_4826:
        /* <DEDUP_REMOVED lines=57> */
.L_x_4830:
        /* <DEDUP_REMOVED lines=19> */
.L_x_4831:
[----:B------:R-:W-:Y:S05]  /*09f0*/  BSYNC B0 ;  /* 0x0000000000007941 */ /* 0x000fea0003800000 */
.L_x_4829:
        /* <DEDUP_REMOVED lines=106> */
.L_x_4833:
        /* <DEDUP_REMOVED lines=19> */
.L_x_4834:
[----:B------:R-:W-:Y:S05]  /*11d0*/  BSYNC B0 ;  /* 0x0000000000007941 */ /* 0x000fea0003800000 */
.L_x_4832:
        /* <DEDUP_REMOVED lines=163> */
[----:B------:R-:W-:Y:S05]  /*1c10*/  CALL.REL.NOINC `($__internal_29_$__cuda_sm20_div_s64) ;  /* 0x000036d000007944 */ /* 0x000fea0003c00000 */
[----:B------:R-:W-:Y:S02]  /*1c20*/  MOV R42, R0 ;  /* 0x00000000002a7202 */ /* 0x000fe40000000f00 */
[----:B------:R-:W-:Y:S01]  /*1c30*/  MOV R43, R25 ;  /* 0x00000019002b7202 */ /* 0x000fe20000000f00 */
[----:B------:R-:W-:Y:S05]  /*1c40*/  BRA `(.L_x_4837) ;  /* 0x0000013000007947 */ /* 0x000fea0003800000 */
.L_x_4836:
        /* <DEDUP_REMOVED lines=19> */
.L_x_4837:
[----:B------:R-:W-:Y:S05]  /*1d80*/  BSYNC B0 ;  /* 0x0000000000007941 */ /* 0x000fea0003800000 */
.L_x_4835:
        /* <DEDUP_REMOVED lines=205> */
.L_x_4842:
        /* <DEDUP_REMOVED lines=22> */
.L_x_4843:
[----:B------:R-:W-:Y:S05]  /*2bc0*/  BSYNC B0 ;  /* 0x0000000000007941 */ /* 0x000fea0003800000 */
.L_x_4841:
        /* <DEDUP_REMOVED lines=8> */
[----:B------:R-:W-:Y:S05]  /*2c50*/  CALL.REL.NOINC `($__internal_29_$__cuda_sm20_div_s64) ;  /* 0x0000269000007944 */ /* 0x000fea0003c00000 */
        /* <DEDUP_REMOVED lines=11> */
.L_x_4845:
        /* <DEDUP_REMOVED lines=22> */
.L_x_4846:
[----:B------:R-:W-:Y:S05]  /*2e70*/  BSYNC B0 ;  /* 0x0000000000007941 */ /* 0x000fea0003800000 */
.L_x_4844:
        /* <DEDUP_REMOVED lines=11> */
[----:B------:R-:W-:Y:S05]  /*2f30*/  CALL.REL.NOINC `($__internal_29_$__cuda_sm20_div_s64) ;  /* 0x000023b000007944 */ /* 0x000fea0003c00000 */
        /* <DEDUP_REMOVED lines=12> */
.L_x_4848:
        /* <DEDUP_REMOVED lines=22> */
.L_x_4849:
[----:B------:R-:W-:Y:S05]  /*3160*/  BSYNC B0 ;  /* 0x0000000000007941 */ /* 0x000fea0003800000 */
.L_x_4847:
        /* <DEDUP_REMOVED lines=52> */
.L_x_4851:
        /* <DEDUP_REMOVED lines=23> */
.L_x_4852:
[----:B------:R-:W-:Y:S05]  /*3620*/  BSYNC B0 ;  /* 0x0000000000007941 */ /* 0x000fea0003800000 */
.L_x_4850:
        /* <DEDUP_REMOVED lines=20> */
.L_x_4854:
        /* <DEDUP_REMOVED lines=22> */
.L_x_4855:
[----:B------:R-:W-:Y:S05]  /*38d0*/  BSYNC B0 ;  /* 0x0000000000007941 */ /* 0x000fea0003800000 */
.L_x_4853:
        /* <DEDUP_REMOVED lines=22> */
.L_x_4857:
        /* <DEDUP_REMOVED lines=23> */
.L_x_4858:
[----:B------:R-:W-:Y:S05]  /*3bb0*/  BSYNC B0 ;  /* 0x0000000000007941 */ /* 0x000fea0003800000 */
.L_x_4856:
        /* <DEDUP_REMOVED lines=38> */
.L_x_4860:
        /* <DEDUP_REMOVED lines=23> */
.L_x_4861:
[----:B------:R-:W-:Y:S05]  /*3f90*/  BSYNC B0 ;  /* 0x0000000000007941 */ /* 0x000fea0003800000 */
.L_x_4859:
        /* <DEDUP_REMOVED lines=31> */
.L_x_4863:
        /* <DEDUP_REMOVED lines=23> */
.L_x_4864:
[----:B------:R-:W-:Y:S05]  /*4300*/  BSYNC B0 ;  /* 0x0000000000007941 */ /* 0x000fea0003800000 */
.L_x_4862:
        /* <DEDUP_REMOVED lines=20> */
.L_x_4840:
[----:B------:R-:W-:-:S04]  /*4450*/  LEA R2, P0, R44, c[0x0][0x200], 0x2 ;  /* 0x000080002c027a11 */ /* 0x000fc800078010ff */
[----:B------:R-:W-:-:S05]  /*4460*/  LEA.HI.X R3, R44, c[0x0][0x204], R45, 0x2, P0 ;  /* 0x000081002c037a11 */ /* 0x000fca00000f142d */
[----:B------:R0:W-:Y:S04]  /*4470*/  STG.E [R2.64], R30 ;  /* 0x0000001e02007986 */ /* 0x0001e8000c101908 */
.L_x_4839:
[----:B------:R-:W-:Y:S05]  /*4480*/  BSYNC B1 ;  /* 0x0000000000017941 */ /* 0x000fea0003800000 */
.L_x_4838:
        /* <DEDUP_REMOVED lines=78> */
.L_x_4867:
        /* <DEDUP_REMOVED lines=37> */
.L_x_4866:
        /* <DEDUP_REMOVED lines=25> */
.L_x_4868:
[----:B------:R-:W-:-:S13]  /*4d50*/  ISETP.LT.OR P4, PT, R14, c[0x0][0x314], P4 ;  /* 0x0000c5000e007a0c */ /* 0x000fda0002781670 */
[----:B------:R-:W-:Y:S05]  /*4d60*/  @!P4 BRA `(.L_x_4865) ;  /* 0x000000a00000c947 */ /* 0x000fea0003800000 */
[----:B------:R-:W-:Y:S01]  /*4d70*/  ISETP.GE.AND P0, PT, R7, R15, PT ;  /* 0x0000000f0700720c */ /* 0x000fe20003f06270 */
[----:B------:R-:W-:-:S12]  /*4d80*/  BSSY B0, `(.L_x_4869) ;  /* 0x0000003000007945 */ /* 0x000fd80003800000 */
[----:B------:R-:W-:Y:S05]  /*4d90*/  @P0 BRA `(.L_x_4870) ;  /* 0x0000001000000947 */ /* 0x000fea0003800000 */
[----:B------:R0:W5:Y:S02]  /*4da0*/  LDG.E.128 R8, [R20.64] ;  /* 0x0000000814087981 */ /* 0x000164000c1e1d00 */
.L_x_4870:
[----:B------:R-:W-:Y:S05]  /*4db0*/  BSYNC B0 ;  /* 0x0000000000007941 */ /* 0x000fea0003800000 */
.L_x_4869:
[----:B------:R-:W1:Y:S02]  /*4dc0*/  LDS R6, [R6] ;  /* 0x0000000006067984 */ /* 0x000e640000000800 */
[C---:B-1---5:R-:W-:Y:S02]  /*4dd0*/  FFMA.FTZ R4, R6.reuse, R8, R4 ;  /* 0x0000000806047223 */ /* 0x062fe40000010004 */
[C---:B------:R-:W-:Y:S02]  /*4de0*/  FFMA.FTZ R3, R6.reuse, R9, R3 ;  /* 0x0000000906037223 */ /* 0x040fe40000010003 */
[C---:B------:R-:W-:Y:S02]  /*4df0*/  FFMA.FTZ R2, R6.reuse, R10, R2 ;  /* 0x0000000a06027223 */ /* 0x040fe40000010002 */
[----:B------:R-:W-:Y:S02]  /*4e00*/  FFMA.FTZ R0, R6, R11, R0 ;  /* 0x0000000b06007223 */ /* 0x000fe40000010000 */
.L_x_4865:
        /* <DEDUP_REMOVED lines=78> */
        .weak           $__internal_29_$__cuda_sm20_div_s64
        .type           $__internal_29_$__cuda_sm20_div_s64,@function
        .size           $__internal_29_$__cuda_sm20_div_s64,(.L_x_7733 - $__internal_29_$__cuda_sm20_div_s64)
$__internal_29_$__cuda_sm20_div_s64:
        /* <DEDUP_REMOVED lines=83> */
[----:B------:R-:W-:Y:S06]  /*5820*/  RET.REL.NODEC R22 `(_ZN5flash32flash_fwd_splitkv_combine_kernelI23Flash_fwd_kernel_traitsILi64ELi64ELi128ELi4ELb0ELb0EN7cutlass6half_tE19Flash_kernel_traitsILi64ELi64ELi128ELi4ES3_EELi8ELi7ELb1EEEvNS_16Flash_fwd_paramsE) ;  /* 0xffffa7d016007950 */ /* 0x000fec0003c3ffff */
.L_x_4871:
        /* <DEDUP_REMOVED lines=13> */
.L_x_7733:


//--------------------- .text._ZN5flash32flash_fwd_splitkv_combine_kernelI23Flash_fwd_kernel_traitsILi64ELi64ELi128ELi4ELb0ELb0EN7cutlass6half_tE19Flash_kernel_traitsILi64ELi64ELi128ELi4ES3_EELi8ELi6ELb1EEEvNS_16Flash_fwd_paramsE --------------------------
	.section	.text._ZN5flash32flash_fwd_splitkv_combine_kernelI23Flash_fwd_kernel_traitsILi64ELi64ELi128ELi4ELb0ELb0EN7cutlass6half_tE19Flash_kernel_traitsILi64ELi64ELi128ELi4ES3_EELi8ELi6ELb1EEEvNS_16Flash_fwd_paramsE,"ax",@progbits
	.sectioninfo	@"SHI_REGISTERS=62"
	.align	128
        .global         _ZN5flash32flash_fwd_splitkv_combine_kernelI23Flash_fwd_kernel_traitsILi64ELi64ELi128ELi4ELb0ELb0EN7cutlass6half_tE19Flash_kernel_traitsILi64ELi64ELi128ELi4ES3_EELi8ELi6ELb1EEEvNS_16Flash_fwd_paramsE
        .type           _ZN5flash32flash_fwd_splitkv_combine_kernelI23Flash_fwd_kernel_traitsILi64ELi64ELi128ELi4ELb0ELb0EN7cutlass6half_tE19Flash_kernel_traitsILi64ELi64ELi128ELi4ES3_EELi8ELi6ELb1EEEvNS_16Flash_fwd_paramsE,@function
        .size           _ZN5flash32flash_fwd_splitkv_combine_kernelI23Flash_fwd_kernel_traitsILi64ELi64ELi128ELi4ELb0ELb0EN7cutlass6half_tE19Flash_kernel_traitsILi64ELi64ELi128ELi4ES3_EELi8ELi6ELb1EEEvNS_16Flash_fwd_paramsE,(.L_x_7734 - _ZN5flash32flash_fwd_splitkv_combine_kernelI23Flash_fwd_kernel_traitsILi64ELi64ELi128ELi4ELb0ELb0EN7cutlass6half_tE19Flash_kernel_traitsILi64ELi64ELi128ELi4ES3_EELi8ELi6ELb1EEEvNS_16Flash_fwd_paramsE)
        .other          _ZN5flash32flash_fwd_splitkv_combine_kernelI23Flash_fwd_kernel_traitsILi64ELi64ELi128ELi4ELb0ELb0EN7cutlass6half_tE19Flash_kernel_traitsILi64ELi64ELi128ELi4ES3_EELi8ELi6ELb1EEEvNS_16Flash_fwd_paramsE,@"STO_CUDA_ENTRY STV_DEFAULT"
_ZN5flash32flash_fwd_splitkv_combine_kernelI23Flash_fwd_kernel_traitsILi64ELi64ELi128ELi4ELb0ELb0EN7cutlass6half_tE19Flash_kernel_traitsILi64ELi64ELi128ELi4ES3_EELi8ELi6ELb1EEEvNS_16Flash_fwd_paramsE:
.text._ZN5flash32flash_fwd_splitkv_combine_kernelI23Flash_fwd_kernel_traitsILi64ELi64ELi128ELi4ELb0ELb0EN7cutlass6half_tE19Flash_kernel_traitsILi64ELi64ELi128ELi4ES3_EELi8ELi6ELb1EEEvNS_16Flash_fwd_paramsE:
        /* <DEDUP_REMOVED lines=23> */
[----:B------:R-:W-:Y:S05]  /*0170*/  CALL.REL.NOINC `($__internal_30_$__cuda_sm20_div_s64) ;  /* 0x0000494000007944 */ /* 0x000fea0003c00000 */
[----:B------:R-:W-:Y:S05]  /*0180*/  BRA `(.L_x_4873) ;  /* 0x0000013000007947 */ /* 0x000fea0003800000 */
.L_x_4872:
        /* <DEDUP_REMOVED lines=19> */
.L_x_4873:
        /* <DEDUP_REMOVED lines=11> */
[----:B------:R-:W-:Y:S05]  /*0370*/  CALL.REL.NOINC `($__internal_30_$__cuda_sm20_div_s64) ;  /* 0x0000474000007944 */ /* 0x000fea0003c00000 */
[----:B------:R-:W-:Y:S02]  /*0380*/  MOV R32, R20 ;  /* 0x0000001400207202 */ /* 0x000fe40000000f00 */
[----:B------:R-:W-:Y:S01]  /*0390*/  MOV R33, R21 ;  /* 0x0000001500217202 */ /* 0x000fe20000000f00 */
[----:B------:R-:W-:Y:S05]  /*03a0*/  BRA `(.L_x_4876) ;  /* 0x0000013000007947 */ /* 0x000fea0003800000 */
.L_x_4875:
        /* <DEDUP_REMOVED lines=19> */
.L_x_4876:
[----:B------:R-:W-:Y:S05]  /*04e0*/  BSYNC B0 ;  /* 0x0000000000007941 */ /* 0x000fea0003800000 */
.L_x_4874:
        /* <DEDUP_REMOVED lines=54> */
[----:B------:R-:W-:Y:S02]  /*0850*/  MOV R8, R20 ;  /* 0x0000001400087202 */ /* 0x000fe40000000f00 */
[----:B------:R-:W-:Y:S01]  /*0860*/  MOV R9, R21 ;  /* 0x0000001500097202 */ /* 0x000fe20000000f00 */
[----:B------:R-:W-:Y:S05]  /*0870*/  BRA `(.L_x_4879) ;  /* 0x0000013000007947 */ /* 0x000fea0003800000 */
.L_x_4878:
        /* <DEDUP_REMOVED lines=19> */
.L_x_4879:
[----:B------:R-:W-:Y:S05]  /*09b0*/  BSYNC B0 ;  /* 0x0000000000007941 */ /* 0x000fea0003800000 */
.L_x_4877:
        /* <DEDUP_REMOVED lines=100> */
[----:B------:R-:W-:Y:S05]  /*1000*/  CALL.REL.NOINC `($__internal_30_$__cuda_sm20_div_s64) ;  /* 0x00003ab000007944 */ /* 0x000fea0003c00000 */
[----:B------:R-:W-:Y:S02]  /*1010*/  MOV R40, R20 ;  /* 0x0000001400287202 */ /* 0x000fe40000000f00 */
[----:B------:R-:W-:Y:S01]  /*1020*/  MOV R41, R21 ;  /* 0x0000001500297202 */ /* 0x000fe20000000f00 */
[----:B------:R-:W-:Y:S05]  /*1030*/  BRA `(.L_x_4882) ;  /* 0x0000013000007947 */ /* 0x000fea0003800000 */
.L_x_4881:
        /* <DEDUP_REMOVED lines=19> */
.L_x_4882:
[----:B------:R-:W-:Y:S05]  /*1170*/  BSYNC B0 ;  /* 0x0000000000007941 */ /* 0x000fea0003800000 */
.L_x_4880:
        /* <DEDUP_REMOVED lines=103> */
[----:B------:R-:W-:Y:S05]  /*17f0*/  CALL.REL.NOINC `($__internal_30_$__cuda_sm20_div_s64) ;  /* 0x000032c000007944 */ /* 0x000fea0003c00000 */
[----:B------:R-:W-:Y:S02]  /*1800*/  MOV R42, R20 ;  /* 0x00000014002a7202 */ /* 0x000fe40000000f00 */
[----:B------:R-:W-:Y:S01]  /*1810*/  MOV R43, R21 ;  /* 0x00000015002b7202 */ /* 0x000fe20000000f00 */
[----:B------:R-:W-:Y:S05]  /*1820*/  BRA `(.L_x_4885) ;  /* 0x0000013000007947 */ /* 0x000fea0003800000 */
.L_x_4884:
        /* <DEDUP_REMOVED lines=19> */
.L_x_4885:
[----:B------:R-:W-:Y:S05]  /*1960*/  BSYNC B0 ;  /* 0x0000000000007941 */ /* 0x000fea0003800000 */
.L_x_4883:
        /* <DEDUP_REMOVED lines=165> */
[----:B------:R-:W-:Y:S05]  /*23c0*/  CALL.REL.NOINC `($__internal_30_$__cuda_sm20_div_s64) ;  /* 0x000026f000007944 */ /* 0x000fea0003c00000 */
        /* <DEDUP_REMOVED lines=9> */
.L_x_4890:
        /* <DEDUP_REMOVED lines=22> */
.L_x_4891:
[----:B------:R-:W-:Y:S05]  /*25c0*/  BSYNC B0 ;  /* 0x0000000000007941 */ /* 0x000fea0003800000 */
.L_x_4889:
        /* <DEDUP_REMOVED lines=19> */
.L_x_4893:
        /* <DEDUP_REMOVED lines=22> */
.L_x_4894:
[----:B------:R-:W-:Y:S05]  /*2860*/  BSYNC B0 ;  /* 0x0000000000007941 */ /* 0x000fea0003800000 */
.L_x_4892:
        /* <DEDUP_REMOVED lines=11> */
[----:B------:R-:W-:Y:S05]  /*2920*/  CALL.REL.NOINC `($__internal_30_$__cuda_sm20_div_s64) ;  /* 0x0000219000007944 */ /* 0x000fea0003c00000 */
[----:B------:R-:W-:-:S04]  /*2930*/  IADD3 R23, P0, RZ, -R20, RZ ;  /* 0x80000014ff177210 */ /* 0x000fc80007f1e0ff */
[----:B------:R-:W-:Y:S01]  /*2940*/  IADD3.X R19, RZ, ~R21, RZ, P0, !PT ;  /* 0x80000015ff137210 */ /* 0x000fe200007fe4ff */
[----:B------:R-:W-:-:S04]  /*2950*/  IMAD.WIDE.U32 R44, R4, R23, R44 ;  /* 0x00000017042c7225 */ /* 0x000fc800078e002c */
[----:B------:R-:W-:-:S04]  /*2960*/  IMAD R19, R19, R4, RZ ;  /* 0x0000000413137224 */ /* 0x000fc800078e02ff */
[----:B------:R-:W-:-:S05]  /*2970*/  IMAD R0, R0, R23, R19 ;  /* 0x0000001700007224 */ /* 0x000fca00078e0213 */
[----:B------:R-:W-:Y:S01]  /*2980*/  IADD3 R0, R45, R0, RZ ;  /* 0x000000002d007210 */ /* 0x000fe20007ffe0ff */
[----:B------:R-:W-:Y:S05]  /*2990*/  BRA `(.L_x_4897) ;  /* 0x0000016000007947 */ /* 0x000fea0003800000 */
.L_x_4896:
        /* <DEDUP_REMOVED lines=22> */
.L_x_4897:
[----:B------:R-:W-:Y:S05]  /*2b00*/  BSYNC B0 ;  /* 0x0000000000007941 */ /* 0x000fea0003800000 */
.L_x_4895:
        /* <DEDUP_REMOVED lines=38> */
[----:B------:R-:W-:Y:S05]  /*2d70*/  CALL.REL.NOINC `($__internal_30_$__cuda_sm20_div_s64) ;  /* 0x00001d4000007944 */ /* 0x000fea0003c00000 */
        /* <DEDUP_REMOVED lines=12> */
.L_x_4899:
        /* <DEDUP_REMOVED lines=23> */
.L_x_4900:
[----:B------:R-:W-:Y:S05]  /*2fb0*/  BSYNC B0 ;  /* 0x0000000000007941 */ /* 0x000fea0003800000 */
.L_x_4898:
        /* <DEDUP_REMOVED lines=18> */
.L_x_4902:
        /* <DEDUP_REMOVED lines=22> */
.L_x_4903:
[----:B------:R-:W-:Y:S05]  /*3240*/  BSYNC B0 ;  /* 0x0000000000007941 */ /* 0x000fea0003800000 */
.L_x_4901:
        /* <DEDUP_REMOVED lines=22> */
.L_x_4905:
        /* <DEDUP_REMOVED lines=23> */
.L_x_4906:
[----:B------:R-:W-:Y:S05]  /*3520*/  BSYNC B0 ;  /* 0x0000000000007941 */ /* 0x000fea0003800000 */
.L_x_4904:
        /* <DEDUP_REMOVED lines=38> */
.L_x_4908:
        /* <DEDUP_REMOVED lines=23> */
.L_x_4909:
[----:B------:R-:W-:Y:S05]  /*3900*/  BSYNC B0 ;  /* 0x0000000000007941 */ /* 0x000fea0003800000 */
.L_x_4907:
        /* <DEDUP_REMOVED lines=29> */
.L_x_4911:
        /* <DEDUP_REMOVED lines=23> */
.L_x_4912:
[----:B------:R-:W-:Y:S05]  /*3c50*/  BSYNC B0 ;  /* 0x0000000000007941 */ /* 0x000fea0003800000 */
.L_x_4910:
        /* <DEDUP_REMOVED lines=20> */
.L_x_4888:
[----:B------:R-:W-:-:S04]  /*3da0*/  LEA R2, P0, R40, c[0x0][0x200], 0x2 ;  /* 0x0000800028027a11 */ /* 0x000fc800078010ff */
[----:B------:R-:W-:-:S05]  /*3db0*/  LEA.HI.X R3, R40, c[0x0][0x204], R41, 0x2, P0 ;  /* 0x0000810028037a11 */ /* 0x000fca00000f1429 */
[----:B------:R0:W-:Y:S04]  /*3dc0*/  STG.E [R2.64], R31 ;  /* 0x0000001f02007986 */ /* 0x0001e8000c101908 */
.L_x_4887:
[----:B------:R-:W-:Y:S05]  /*3dd0*/  BSYNC B1 ;  /* 0x0000000000017941 */ /* 0x000fea0003800000 */
.L_x_4886:
        /* <DEDUP_REMOVED lines=54> */
.L_x_4915:
        /* <DEDUP_REMOVED lines=37> */
.L_x_4914:
        /* <DEDUP_REMOVED lines=25> */
.L_x_4916:
[----:B------:R-:W-:-:S13]  /*4520*/  ISETP.LT.OR P4, PT, R14, c[0x0][0x314], P4 ;  /* 0x0000c5000e007a0c */ /* 0x000fda0002781670 */
[----:B------:R-:W-:Y:S05]  /*4530*/  @!P4 BRA `(.L_x_4913) ;  /* 0x000000a00000c947 */ /* 0x000fea0003800000 */
[----:B------:R-:W-:Y:S01]  /*4540*/  ISETP.GE.AND P0, PT, R7, R16, PT ;  /* 0x000000100700720c */ /* 0x000fe20003f06270 */
[----:B------:R-:W-:-:S12]  /*4550*/  BSSY B0, `(.L_x_4917) ;  /* 0x0000003000007945 */ /* 0x000fd80003800000 */
[----:B------:R-:W-:Y:S05]  /*4560*/  @P0 BRA `(.L_x_4918) ;  /* 0x0000001000000947 */ /* 0x000fea0003800000 */
[----:B------:R0:W5:Y:S02]  /*4570*/  LDG.E.128 R8, [R22.64] ;  /* 0x0000000816087981 */ /* 0x000164000c1e1d00 */
.L_x_4918:
[----:B------:R-:W-:Y:S05]  /*4580*/  BSYNC B0 ;  /* 0x0000000000007941 */ /* 0x000fea0003800000 */
.L_x_4917:
[----:B------:R-:W1:Y:S02]  /*4590*/  LDS R5, [R6] ;  /* 0x0000000006057984 */ /* 0x000e640000000800 */
[C---:B-1---5:R-:W-:Y:S02]  /*45a0*/  FFMA.FTZ R4, R5.reuse, R8, R4 ;  /* 0x0000000805047223 */ /* 0x062fe40000010004 */
[C---:B------:R-:W-:Y:S02]  /*45b0*/  FFMA.FTZ R3, R5.reuse, R9, R3 ;  /* 0x0000000905037223 */ /* 0x040fe40000010003 */
[C---:B------:R-:W-:Y:S02]  /*45c0*/  FFMA.FTZ R2, R5.reuse, R10, R2 ;  /* 0x0000000a05027223 */ /* 0x040fe40000010002 */
[----:B------:R-:W-:Y:S02]  /*45d0*/  FFMA.FTZ R0, R5, R11, R0 ;  /* 0x0000000b05007223 */ /* 0x000fe40000010000 */
.L_x_4913:
        /* <DEDUP_REMOVED lines=78> */
        .weak           $__internal_30_$__cuda_sm20_div_s64
        .type           $__internal_30_$__cuda_sm20_div_s64,@function
        .size           $__internal_30_$__cuda_sm20_div_s64,(.L_x_7734 - $__internal_30_$__cuda_sm20_div_s64)
$__internal_30_$__cuda_sm20_div_s64:
        /* <DEDUP_REMOVED lines=83> */
[----:B------:R-:W-:Y:S05]  /*4ff0*/  RET.REL.NODEC R22 `(_ZN5flash32flash_fwd_splitkv_combine_kernelI23Flash_fwd_kernel_traitsILi64ELi64ELi128ELi4ELb0ELb0EN7cutlass6half_tE19Flash_kernel_traitsILi64ELi64ELi128ELi4ES3_EELi8ELi6ELb1EEEvNS_16Flash_fwd_paramsE) ;  /* 0xffffb00016007950 */ /* 0x000fea0003c3ffff */
.L_x_4919:
        /* <DEDUP_REMOVED lines=16> */
.L_x_7734:


//--------------------- .text._ZN5flash32flash_fwd_splitkv_combine_kernelI23Flash_fwd_kernel_traitsILi64ELi64ELi128ELi4ELb0ELb0EN7cutlass6half_tE19Flash_kernel_traitsILi64ELi64ELi128ELi4ES3_EELi8ELi5ELb1EEEvNS_16Flash_fwd_paramsE --------------------------
	.section	.text._ZN5flash32flash_fwd_splitkv_combine_kernelI23Flash_fwd_kernel_traitsILi64ELi64ELi128ELi4ELb0ELb0EN7cutlass6half_tE19Flash_kernel_traitsILi64ELi64ELi128ELi4ES3_EELi8ELi5ELb1EEEvNS_16Flash_fwd_paramsE,"ax",@progbits
	.sectioninfo	@"SHI_REGISTERS=58"
	.align	128
        .global         _ZN5flash32flash_fwd_splitkv_combine_kernelI23Flash_fwd_kernel_traitsILi64ELi64ELi128ELi4ELb0ELb0EN7cutlass6half_tE19Flash_kernel_traitsILi64ELi64ELi128ELi4ES3_EELi8ELi5ELb1EEEvNS_16Flash_fwd_paramsE
        .type           _ZN5flash32flash_fwd_splitkv_combine_kernelI23Flash_fwd_kernel_traitsILi64ELi64ELi128ELi4ELb0ELb0EN7cutlass6half_tE19Flash_kernel_traitsILi64ELi64ELi128ELi4ES3_EELi8ELi5ELb1EEEvNS_16Flash_fwd_paramsE,@function
        .size           _ZN5flash32flash_fwd_splitkv_combine_kernelI23Flash_fwd_kernel_traitsILi64ELi64ELi128ELi4ELb0ELb0EN7cutlass6half_tE19Flash_kernel_traitsILi64ELi64ELi128ELi4ES3_EELi8ELi5ELb1EEEvNS_16Flash_fwd_paramsE,(.L_x_7735 - _ZN5flash32flash_fwd_splitkv_combine_kernelI23Flash_fwd_kernel_traitsILi64ELi64ELi128ELi4ELb0ELb0EN7cutlass6half_tE19Flash_kernel_traitsILi64ELi64ELi128ELi4ES3_EELi8ELi5ELb1EEEvNS_16Flash_fwd_paramsE)
        .other          _ZN5flash32flash_fwd_splitkv_combine_kernelI23Flash_fwd_kernel_traitsILi64ELi64ELi128ELi4ELb0ELb0EN7cutlass6half_tE19Flash_kernel_traitsILi64ELi64ELi128ELi4ES3_EELi8ELi5ELb1EEEvNS_16Flash_fwd_paramsE,@"STO_CUDA_ENTRY STV_DEFAULT"
_ZN5flash32flash_fwd_splitkv_combine_kernelI23Flash_fwd_kernel_traitsILi64ELi64ELi128ELi4ELb0ELb0EN7cutlass6half_tE19Flash_kernel_traitsILi64ELi64ELi128ELi4ES3_EELi8ELi5ELb1EEEvNS_16Flash_fwd_paramsE:
.text._ZN5flash32flash_fwd_splitkv_combine_kernelI23Flash_fwd_kernel_traitsILi64ELi64ELi128ELi4ELb0ELb0EN7cutlass6half_tE19Flash_kernel_traitsILi64ELi64ELi128ELi4ES3_EELi8ELi5ELb1EEEvNS_16Flash_fwd_paramsE:
        /* <DEDUP_REMOVED lines=23> */
[----:B------:R-:W-:Y:S05]  /*0170*/  CALL.REL.NOINC `($__internal_31_$__cuda_sm20_div_s64) ;  /* 0x000045e000007944 */ /* 0x000fea0003c00000 */
[----:B------:R-:W-:Y:S05]  /*0180*/  BRA `(.L_x_4921) ;  /* 0x0000013000007947 */ /* 0x000fea0003800000 */
.L_x_4920:
        /* <DEDUP_REMOVED lines=19> */
.L_x_4921:
        /* <DEDUP_REMOVED lines=11> */
[----:B------:R-:W-:Y:S05]  /*0370*/  CALL.REL.NOINC `($__internal_31_$__cuda_sm20_div_s64) ;  /* 0x000043e000007944 */ /* 0x000fea0003c00000 */
[----:B------:R-:W-:Y:S02]  /*0380*/  MOV R32, R20 ;  /* 0x0000001400207202 */ /* 0x000fe40000000f00 */
[----:B------:R-:W-:Y:S01]  /*0390*/  MOV R33, R21 ;  /* 0x0000001500217202 */ /* 0x000fe20000000f00 */
[----:B------:R-:W-:Y:S05]  /*03a0*/  BRA `(.L_x_4924) ;  /* 0x0000013000007947 */ /* 0x000fea0003800000 */
.L_x_4923:
        /* <DEDUP_REMOVED lines=19> */
.L_x_4924:
[----:B------:R-:W-:Y:S05]  /*04e0*/  BSYNC B0 ;  /* 0x0000000000007941 */ /* 0x000fea0003800000 */
.L_x_4922:
        /* <DEDUP_REMOVED lines=42> */
.L_x_4926:
        /* <DEDUP_REMOVED lines=19> */
.L_x_4927:
[----:B------:R-:W-:Y:S05]  /*08c0*/  BSYNC B0 ;  /* 0x0000000000007941 */ /* 0x000fea0003800000 */
.L_x_4925:
        /* <DEDUP_REMOVED lines=73> */
[----:B------:R-:W-:Y:S02]  /*0d60*/  MOV R40, R20 ;  /* 0x0000001400287202 */ /* 0x000fe40000000f00 */
[----:B------:R-:W-:Y:S01]  /*0d70*/  MOV R41, R21 ;  /* 0x0000001500297202 */ /* 0x000fe20000000f00 */
[----:B------:R-:W-:Y:S05]  /*0d80*/  BRA `(.L_x_4930) ;  /* 0x0000013000007947 */ /* 0x000fea0003800000 */
.L_x_4929:
        /* <DEDUP_REMOVED lines=19> */
.L_x_4930:
[----:B------:R-:W-:Y:S05]  /*0ec0*/  BSYNC B0 ;  /* 0x0000000000007941 */ /* 0x000fea0003800000 */
.L_x_4928:
        /* <DEDUP_REMOVED lines=41> */
.L_x_4932:
        /* <DEDUP_REMOVED lines=19> */
.L_x_4933:
[----:B------:R-:W-:Y:S05]  /*1290*/  BSYNC B0 ;  /* 0x0000000000007941 */ /* 0x000fea0003800000 */
.L_x_4931:
        /* <DEDUP_REMOVED lines=232> */
[----:B------:R-:W-:Y:S05]  /*2120*/  CALL.REL.NOINC `($__internal_31_$__cuda_sm20_div_s64) ;  /* 0x0000263000007944 */ /* 0x000fea0003c00000 */
        /* <DEDUP_REMOVED lines=9> */
.L_x_4938:
        /* <DEDUP_REMOVED lines=22> */
.L_x_4939:
[----:B------:R-:W-:Y:S05]  /*2320*/  BSYNC B0 ;  /* 0x0000000000007941 */ /* 0x000fea0003800000 */
.L_x_4937:
        /* <DEDUP_REMOVED lines=19> */
.L_x_4941:
        /* <DEDUP_REMOVED lines=22> */
.L_x_4942:
[----:B------:R-:W-:Y:S05]  /*25c0*/  BSYNC B0 ;  /* 0x0000000000007941 */ /* 0x000fea0003800000 */
.L_x_4940:
        /* <DEDUP_REMOVED lines=11> */
[----:B------:R-:W-:Y:S05]  /*2680*/  CALL.REL.NOINC `($__internal_31_$__cuda_sm20_div_s64) ;  /* 0x000020d000007944 */ /* 0x000fea0003c00000 */
[----:B------:R-:W-:-:S04]  /*2690*/  IADD3 R19, P0, RZ, -R20, RZ ;  /* 0x80000014ff137210 */ /* 0x000fc80007f1e0ff */
[----:B------:R-:W-:Y:S01]  /*26a0*/  IADD3.X R18, RZ, ~R21, RZ, P0, !PT ;  /* 0x80000015ff127210 */ /* 0x000fe200007fe4ff */
[----:B------:R-:W-:-:S04]  /*26b0*/  IMAD.WIDE.U32 R42, R5, R19, R42 ;  /* 0x00000013052a7225 */ /* 0x000fc800078e002a */
[----:B------:R-:W-:-:S04]  /*26c0*/  IMAD R18, R18, R5, RZ ;  /* 0x0000000512127224 */ /* 0x000fc800078e02ff */
[----:B------:R-:W-:-:S05]  /*26d0*/  IMAD R4, R4, R19, R18 ;  /* 0x0000001304047224 */ /* 0x000fca00078e0212 */
[----:B------:R-:W-:Y:S01]  /*26e0*/  IADD3 R4, R43, R4, RZ ;  /* 0x000000042b047210 */ /* 0x000fe20007ffe0ff */
[----:B------:R-:W-:Y:S05]  /*26f0*/  BRA `(.L_x_4945) ;  /* 0x0000016000007947 */ /* 0x000fea0003800000 */
.L_x_4944:
        /* <DEDUP_REMOVED lines=22> */
.L_x_4945:
[----:B------:R-:W-:Y:S05]  /*2860*/  BSYNC B0 ;  /* 0x0000000000007941 */ /* 0x000fea0003800000 */
.L_x_4943:
        /* <DEDUP_REMOVED lines=38> */
[----:B------:R-:W-:Y:S05]  /*2ad0*/  CALL.REL.NOINC `($__internal_31_$__cuda_sm20_div_s64) ;  /* 0x00001c8000007944 */ /* 0x000fea0003c00000 */
        /* <DEDUP_REMOVED lines=12> */
.L_x_4947:
        /* <DEDUP_REMOVED lines=23> */
.L_x_4948:
[----:B------:R-:W-:Y:S05]  /*2d10*/  BSYNC B0 ;  /* 0x0000000000007941 */ /* 0x000fea0003800000 */
.L_x_4946:
        /* <DEDUP_REMOVED lines=18> */
.L_x_4950:
        /* <DEDUP_REMOVED lines=22> */
.L_x_4951:
[----:B------:R-:W-:Y:S05]  /*2fa0*/  BSYNC B0 ;  /* 0x0000000000007941 */ /* 0x000fea0003800000 */
.L_x_4949:
        /* <DEDUP_REMOVED lines=22> */
.L_x_4953:
        /* <DEDUP_REMOVED lines=23> */
.L_x_4954:
[----:B------:R-:W-:Y:S05]  /*3280*/  BSYNC B0 ;  /* 0x0000000000007941 */ /* 0x000fea0003800000 */
.L_x_4952:
        /* <DEDUP_REMOVED lines=38> */
.L_x_4956:
        /* <DEDUP_REMOVED lines=23> */
.L_x_4957:
[----:B------:R-:W-:Y:S05]  /*3660*/  BSYNC B0 ;  /* 0x0000000000007941 */ /* 0x000fea0003800000 */
.L_x_4955:
        /* <DEDUP_REMOVED lines=29> */
.L_x_4959:
        /* <DEDUP_REMOVED lines=23> */
.L_x_4960:
[----:B------:R-:W-:Y:S05]  /*39b0*/  BSYNC B0 ;  /* 0x0000000000007941 */ /* 0x000fea0003800000 */
.L_x_4958:
        /* <DEDUP_REMOVED lines=20> */
.L_x_4936:
[----:B------:R-:W-:-:S04]  /*3b00*/  LEA R2, P0, R38, c[0x0][0x200], 0x2 ;  /* 0x0000800026027a11 */ /* 0x000fc800078010ff */
[----:B------:R-:W-:-:S05]  /*3b10*/  LEA.HI.X R3, R38, c[0x0][0x204], R39, 0x2, P0 ;  /* 0x0000810026037a11 */ /* 0x000fca00000f1427 */
[----:B------:R0:W-:Y:S04]  /*3b20*/  STG.E [R2.64], R32 ;  /* 0x0000002002007986 */ /* 0x0001e8000c10190a */
.L_x_4935:
[----:B------:R-:W-:Y:S05]  /*3b30*/  BSYNC B1 ;  /* 0x0000000000017941 */ /* 0x000fea0003800000 */
.L_x_4934:
        /* <DEDUP_REMOVED lines=42> */
.L_x_4963:
        /* <DEDUP_REMOVED lines=37> */
.L_x_4962:
        /* <DEDUP_REMOVED lines=25> */
.L_x_4964:
[----:B------:R-:W-:-:S13]  /*41c0*/  ISETP.LT.OR P4, PT, R14, c[0x0][0x314], P4 ;  /* 0x0000c5000e007a0c */ /* 0x000fda0002781670 */
[----:B------:R-:W-:Y:S05]  /*41d0*/  @!P4 BRA `(.L_x_4961) ;  /* 0x000000a00000c947 */ /* 0x000fea0003800000 */
[----:B------:R-:W-:Y:S01]  /*41e0*/  ISETP.GE.AND P0, PT, R7, R16, PT ;  /* 0x000000100700720c */ /* 0x000fe20003f06270 */
[----:B------:R-:W-:-:S12]  /*41f0*/  BSSY B0, `(.L_x_4965) ;  /* 0x0000003000007945 */ /* 0x000fd80003800000 */
[----:B------:R-:W-:Y:S05]  /*4200*/  @P0 BRA `(.L_x_4966) ;  /* 0x0000001000000947 */ /* 0x000fea0003800000 */
[----:B------:R0:W5:Y:S02]  /*4210*/  LDG.E.128 R8, [R22.64] ;  /* 0x0000000a16087981 */ /* 0x000164000c1e1d00 */
.L_x_4966:
[----:B------:R-:W-:Y:S05]  /*4220*/  BSYNC B0 ;  /* 0x0000000000007941 */ /* 0x000fea0003800000 */
.L_x_4965:
[----:B------:R-:W1:Y:S02]  /*4230*/  LDS R5, [R6] ;  /* 0x0000000006057984 */ /* 0x000e640000000800 */
[C---:B-1---5:R-:W-:Y:S02]  /*4240*/  FFMA.FTZ R4, R5.reuse, R8, R4 ;  /* 0x0000000805047223 */ /* 0x062fe40000010004 */
[C---:B------:R-:W-:Y:S02]  /*4250*/  FFMA.FTZ R3, R5.reuse, R9, R3 ;  /* 0x0000000905037223 */ /* 0x040fe40000010003 */
[C---:B------:R-:W-:Y:S02]  /*4260*/  FFMA.FTZ R2, R5.reuse, R10, R2 ;  /* 0x0000000a05027223 */ /* 0x040fe40000010002 */
[----:B------:R-:W-:Y:S02]  /*4270*/  FFMA.FTZ R0, R5, R11, R0 ;  /* 0x0000000b05007223 */ /* 0x000fe40000010000 */
.L_x_4961:
        /* <DEDUP_REMOVED lines=78> */
        .weak           $__internal_31_$__cuda_sm20_div_s64
        .type           $__internal_31_$__cuda_sm20_div_s64,@function
        .size           $__internal_31_$__cuda_sm20_div_s64,(.L_x_7735 - $__internal_31_$__cuda_sm20_div_s64)
$__internal_31_$__cuda_sm20_div_s64:
        /* <DEDUP_REMOVED lines=83> */
[----:B------:R-:W-:Y:S05]  /*4c90*/  RET.REL.NODEC R22 `(_ZN5flash32flash_fwd_splitkv_combine_kernelI23Flash_fwd_kernel_traitsILi64ELi64ELi128ELi4ELb0ELb0EN7cutlass6half_tE19Flash_kernel_traitsILi64ELi64ELi128ELi4ES3_EELi8ELi5ELb1EEEvNS_16Flash_fwd_paramsE) ;  /* 0xffffb36016007950 */ /* 0x000fea0003c3ffff */
.L_x_4967:
        /* <DEDUP_REMOVED lines=14> */
.L_x_7735:


//--------------------- .text._ZN5flash32flash_fwd_splitkv_combine_kernelI23Flash_fwd_kernel_traitsILi64ELi64ELi128ELi4ELb0ELb0EN7cutlass6half_tE19Flash_kernel_traitsILi64ELi64ELi128ELi4ES3_EELi8ELi4ELb1EEEvNS_16Flash_fwd_paramsE --------------------------
	.section	.text._ZN5flash32flash_fwd_splitkv_combine_kernelI23Flash_fwd_kernel_traitsILi64ELi64ELi128ELi4ELb0ELb0EN7cutlass6half_tE19Flash_kernel_traitsILi64ELi64ELi128ELi4ES3_EELi8ELi4ELb1EEEvNS_16Flash_fwd_paramsE,"ax",@progbits
	.sectioninfo	@"SHI_REGISTERS=52"
	.align	128
        .global         _ZN5flash32flash_fwd_splitkv_combine_kernelI23Flash_fwd_kernel_traitsILi64ELi64ELi128ELi4ELb0ELb0EN7cutlass6half_tE19Flash_kernel_traitsILi64ELi64ELi128ELi4ES3_EELi8ELi4ELb1EEEvNS_16Flash_fwd_paramsE
        .type           _ZN5flash32flash_fwd_splitkv_combine_kernelI23Flash_fwd_kernel_traitsILi64ELi64ELi128ELi4ELb0ELb0EN7cutlass6half_tE19Flash_kernel_traitsILi64ELi64ELi128ELi4ES3_EELi8ELi4ELb1EEEvNS_16Flash_fwd_paramsE,@function
        .size           _ZN5flash32flash_fwd_splitkv_combine_kernelI23Flash_fwd_kernel_traitsILi64ELi64ELi128ELi4ELb0ELb0EN7cutlass6half_tE19Flash_kernel_traitsILi64ELi64ELi128ELi4ES3_EELi8ELi4ELb1EEEvNS_16Flash_fwd_paramsE,(.L_x_7736 - _ZN5flash32flash_fwd_splitkv_combine_kernelI23Flash_fwd_kernel_traitsILi64ELi64ELi128ELi4ELb0ELb0EN7cutlass6half_tE19Flash_kernel_traitsILi64ELi64ELi128ELi4ES3_EELi8ELi4ELb1EEEvNS_16Flash_fwd_paramsE)
        .other          _ZN5flash32flash_fwd_splitkv_combine_kernelI23Flash_fwd_kernel_traitsILi64ELi64ELi128ELi4ELb0ELb0EN7cutlass6half_tE19Flash_kernel_traitsILi64ELi64ELi128ELi4ES3_EELi8ELi4ELb1EEEvNS_16Flash_fwd_paramsE,@"STO_CUDA_ENTRY STV_DEFAULT"
_ZN5flash32flash_fwd_splitkv_combine_kernelI23Flash_fwd_kernel_traitsILi64ELi64ELi128ELi4ELb0ELb0EN7cutlass6half_tE19Flash_kernel_traitsILi64ELi64ELi128ELi4ES3_EELi8ELi4ELb1EEEvNS_16Flash_fwd_paramsE:
.text._ZN5flash32flash_fwd_splitkv_combine_kernelI23Flash_fwd_kernel_traitsILi64ELi64ELi128ELi4ELb0ELb0EN7cutlass6half_tE19Flash_kernel_traitsILi64ELi64ELi128ELi4ES3_EELi8ELi4ELb1EEEvNS_16Flash_fwd_paramsE:
        /* <DEDUP_REMOVED lines=23> */
[----:B------:R-:W-:Y:S05]  /*0170*/  CALL.REL.NOINC `($__internal_32_$__cuda_sm20_div_s64) ;  /* 0x0000454000007944 */ /* 0x000fea0003c00000 */
[----:B------:R-:W-:Y:S05]  /*0180*/  BRA `(.L_x_4969) ;  /* 0x0000013000007947 */ /* 0x000fea0003800000 */
.L_x_4968:
        /* <DEDUP_REMOVED lines=19> */
.L_x_4969:
        /* <DEDUP_REMOVED lines=12> */
[----:B------:R-:W-:Y:S05]  /*0380*/  CALL.REL.NOINC `($__internal_32_$__cuda_sm20_div_s64) ;  /* 0x0000433000007944 */ /* 0x000fea0003c00000 */
[----:B------:R-:W-:Y:S02]  /*0390*/  MOV R28, R20 ;  /* 0x00000014001c7202 */ /* 0x000fe40000000f00 */
[----:B------:R-:W-:Y:S01]  /*03a0*/  MOV R29, R21 ;  /* 0x00000015001d7202 */ /* 0x000fe20000000f00 */
[----:B------:R-:W-:Y:S05]  /*03b0*/  BRA `(.L_x_4972) ;  /* 0x0000013000007947 */ /* 0x000fea0003800000 */
.L_x_4971:
        /* <DEDUP_REMOVED lines=19> */
.L_x_4972:
[----:B------:R-:W-:Y:S05]  /*04f0*/  BSYNC B0 ;  /* 0x0000000000007941 */ /* 0x000fea0003800000 */
.L_x_4970:
        /* <DEDUP_REMOVED lines=43> */
.L_x_4974:
        /* <DEDUP_REMOVED lines=19> */
.L_x_4975:
[----:B------:R-:W-:Y:S05]  /*08e0*/  BSYNC B0 ;  /* 0x0000000000007941 */ /* 0x000fea0003800000 */
.L_x_4973:
        /* <DEDUP_REMOVED lines=74> */
[----:B------:R-:W-:Y:S02]  /*0d90*/  MOV R32, R20 ;  /* 0x0000001400207202 */ /* 0x000fe40000000f00 */
[----:B------:R-:W-:Y:S01]  /*0da0*/  MOV R33, R21 ;  /* 0x0000001500217202 */ /* 0x000fe20000000f00 */
[----:B------:R-:W-:Y:S05]  /*0db0*/  BRA `(.L_x_4978) ;  /* 0x0000013000007947 */ /* 0x000fea0003800000 */
.L_x_4977:
        /* <DEDUP_REMOVED lines=19> */
.L_x_4978:
[----:B------:R-:W-:Y:S05]  /*0ef0*/  BSYNC B0 ;  /* 0x0000000000007941 */ /* 0x000fea0003800000 */
.L_x_4976:
        /* <DEDUP_REMOVED lines=42> */
.L_x_4980:
        /* <DEDUP_REMOVED lines=19> */
.L_x_4981:
[----:B------:R-:W-:Y:S05]  /*12d0*/  BSYNC B0 ;  /* 0x0000000000007941 */ /* 0x000fea0003800000 */
.L_x_4979:
        /* <DEDUP_REMOVED lines=131> */
.L_x_4983:
[----:B------:R-:W-:Y:S05]  /*1b10*/  BSYNC B0 ;  /* 0x0000000000007941 */ /* 0x000fea0003800000 */
.L_x_4982:
        /* <DEDUP_REMOVED lines=95> */
.L_x_4988:
        /* <DEDUP_REMOVED lines=22> */
.L_x_4989:
[----:B------:R-:W-:Y:S05]  /*2270*/  BSYNC B0 ;  /* 0x0000000000007941 */ /* 0x000fea0003800000 */
.L_x_4987:
[----:B------:R-:W-:Y:S01]  /*2280*/  LOP3.LUT R19, R17, R0, RZ, 0xfc, !PT ;  /* 0x0000000011137212 */ /* 0x000fe200078efcff */
[----:B------:R-:W-:Y:S03]  /*2290*/  BSSY B0, `(.L_x_4990) ;  /* 0x0000028000007945 */ /* 0x000fe60003800000 */
[----:B------:R-:W-:-:S13]  /*22a0*/  ISETP.NE.U32.AND P0, PT, R19, RZ, PT ;  /* 0x000000ff1300720c */ /* 0x000fda0003f05070 */
[----:B------:R-:W-:Y:S05]  /*22b0*/  @!P0 BRA `(.L_x_4991) ;  /* 0x000000f000008947 */ /* 0x000fea0003800000 */
[----:B------:R-:W-:Y:S01]  /*22c0*/  IMAD.MOV.U32 R24, RZ, RZ, R30 ;  /* 0x000000ffff187224 */ /* 0x000fe200078e001e */
[----:B------:R-:W-:Y:S02]  /*22d0*/  MOV R23, R0 ;  /* 0x0000000000177202 */ /* 0x000fe40000000f00 */
[----:B------:R-:W-:Y:S02]  /*22e0*/  MOV R22, 0x2300 ;  /* 0x0000230000167802 */ /* 0x000fe40000000f00 */
[----:B------:R-:W-:Y:S05]  /*22f0*/  CALL.REL.NOINC `($__internal_32_$__cuda_sm20_div_s64) ;  /* 0x000023c000007944 */ /* 0x000fea0003c00000 */
        /* <DEDUP_REMOVED lines=11> */
.L_x_4991:
        /* <DEDUP_REMOVED lines=22> */
.L_x_4992:
[----:B------:R-:W-:Y:S05]  /*2510*/  BSYNC B0 ;  /* 0x0000000000007941 */ /* 0x000fea0003800000 */
.L_x_4990:
        /* <DEDUP_REMOVED lines=11> */
[----:B------:R-:W-:Y:S05]  /*25d0*/  CALL.REL.NOINC `($__internal_32_$__cuda_sm20_div_s64) ;  /* 0x000020e000007944 */ /* 0x000fea0003c00000 */
[----:B------:R-:W-:-:S04]  /*25e0*/  IADD3 R17, P0, RZ, -R20, RZ ;  /* 0x80000014ff117210 */ /* 0x000fc80007f1e0ff */
[----:B------:R-:W-:Y:S01]  /*25f0*/  IADD3.X R18, RZ, ~R21, RZ, P0, !PT ;  /* 0x80000015ff127210 */ /* 0x000fe200007fe4ff */
[----:B------:R-:W-:-:S04]  /*2600*/  IMAD.WIDE.U32 R36, R5, R17, R36 ;  /* 0x0000001105247225 */ /* 0x000fc800078e0024 */
[----:B------:R-:W-:-:S04]  /*2610*/  IMAD R18, R18, R5, RZ ;  /* 0x0000000512127224 */ /* 0x000fc800078e02ff */
[----:B------:R-:W-:-:S05]  /*2620*/  IMAD R4, R4, R17, R18 ;  /* 0x0000001104047224 */ /* 0x000fca00078e0212 */
[----:B------:R-:W-:Y:S01]  /*2630*/  IADD3 R4, R37, R4, RZ ;  /* 0x0000000425047210 */ /* 0x000fe20007ffe0ff */
[----:B------:R-:W-:Y:S05]  /*2640*/  BRA `(.L_x_4995) ;  /* 0x0000016000007947 */ /* 0x000fea0003800000 */
.L_x_4994:
        /* <DEDUP_REMOVED lines=22> */
.L_x_4995:
[----:B------:R-:W-:Y:S05]  /*27b0*/  BSYNC B0 ;  /* 0x0000000000007941 */ /* 0x000fea0003800000 */
.L_x_4993:
        /* <DEDUP_REMOVED lines=38> */
[----:B------:R-:W-:Y:S05]  /*2a20*/  CALL.REL.NOINC `($__internal_32_$__cuda_sm20_div_s64) ;  /* 0x00001c9000007944 */ /* 0x000fea0003c00000 */
        /* <DEDUP_REMOVED lines=12> */
.L_x_4997:
        /* <DEDUP_REMOVED lines=23> */
.L_x_4998:
[----:B------:R-:W-:Y:S05]  /*2c60*/  BSYNC B0 ;  /* 0x0000000000007941 */ /* 0x000fea0003800000 */
.L_x_4996:
        /* <DEDUP_REMOVED lines=19> */
.L_x_5000:
        /* <DEDUP_REMOVED lines=22> */
.L_x_5001:
[----:B------:R-:W-:Y:S05]  /*2f00*/  BSYNC B0 ;  /* 0x0000000000007941 */ /* 0x000fea0003800000 */
.L_x_4999:
        /* <DEDUP_REMOVED lines=20> */
.L_x_5003:
        /* <DEDUP_REMOVED lines=23> */
.L_x_5004:
[----:B------:R-:W-:Y:S05]  /*31c0*/  BSYNC B0 ;  /* 0x0000000000007941 */ /* 0x000fea0003800000 */
.L_x_5002:
        /* <DEDUP_REMOVED lines=25> */
[----:B------:R-:W-:Y:S05]  /*3360*/  CALL.REL.NOINC `($__internal_32_$__cuda_sm20_div_s64) ;  /* 0x0000135000007944 */ /* 0x000fea0003c00000 */
        /* <DEDUP_REMOVED lines=12> */
.L_x_5006:
        /* <DEDUP_REMOVED lines=23> */
.L_x_5007:
[----:B------:R-:W-:Y:S05]  /*35a0*/  BSYNC B0 ;  /* 0x0000000000007941 */ /* 0x000fea0003800000 */
.L_x_5005:
        /* <DEDUP_REMOVED lines=29> */
.L_x_5009:
        /* <DEDUP_REMOVED lines=23> */
.L_x_5010:
[----:B------:R-:W-:Y:S05]  /*38f0*/  BSYNC B0 ;  /* 0x0000000000007941 */ /* 0x000fea0003800000 */
.L_x_5008:
        /* <DEDUP_REMOVED lines=20> */
.L_x_4986:
[----:B------:R-:W-:-:S04]  /*3a40*/  LEA R2, P0, R36, c[0x0][0x200], 0x2 ;  /* 0x0000800024027a11 */ /* 0x000fc800078010ff */
[----:B------:R-:W-:-:S05]  /*3a50*/  LEA.HI.X R3, R36, c[0x0][0x204], R37, 0x2, P0 ;  /* 0x0000810024037a11 */ /* 0x000fca00000f1425 */
[----:B------:R0:W-:Y:S04]  /*3a60*/  STG.E [R2.64], R28 ;  /* 0x0000001c02007986 */ /* 0x0001e8000c10190a */
.L_x_4985:
[----:B------:R-:W-:Y:S05]  /*3a70*/  BSYNC B1 ;  /* 0x0000000000017941 */ /* 0x000fea0003800000 */
.L_x_4984:
        /* <DEDUP_REMOVED lines=44> */
.L_x_5013:
        /* <DEDUP_REMOVED lines=37> */
.L_x_5012:
        /* <DEDUP_REMOVED lines=25> */
.L_x_5014:
[----:B------:R-:W-:-:S13]  /*4120*/  ISETP.LT.OR P4, PT, R14, c[0x0][0x314], P4 ;  /* 0x0000c5000e007a0c */ /* 0x000fda0002781670 */
[----:B------:R-:W-:Y:S05]  /*4130*/  @!P4 BRA `(.L_x_5011) ;  /* 0x000000a00000c947 */ /* 0x000fea0003800000 */
[----:B------:R-:W-:Y:S01]  /*4140*/  ISETP.GE.AND P0, PT, R12, R15, PT ;  /* 0x0000000f0c00720c */ /* 0x000fe20003f06270 */
[----:B------:R-:W-:-:S12]  /*4150*/  BSSY B0, `(.L_x_5015) ;  /* 0x0000003000007945 */ /* 0x000fd80003800000 */
[----:B------:R-:W-:Y:S05]  /*4160*/  @P0 BRA `(.L_x_5016) ;  /* 0x0000001000000947 */ /* 0x000fea0003800000 */
[----:B------:R0:W5:Y:S02]  /*4170*/  LDG.E.128 R8, [R22.64] ;  /* 0x0000000a16087981 */ /* 0x000164000c1e1d00 */
.L_x_5016:
[----:B------:R-:W-:Y:S05]  /*4180*/  BSYNC B0 ;  /* 0x0000000000007941 */ /* 0x000fea0003800000 */
.L_x_5015:
[----:B------:R-:W1:Y:S02]  /*4190*/  LDS R5, [R6] ;  /* 0x0000000006057984 */ /* 0x000e640000000800 */
[C---:B-1---5:R-:W-:Y:S02]  /*41a0*/  FFMA.FTZ R4, R5.reuse, R8, R4 ;  /* 0x0000000805047223 */ /* 0x062fe40000010004 */
[C---:B------:R-:W-:Y:S02]  /*41b0*/  FFMA.FTZ R3, R5.reuse, R9, R3 ;  /* 0x0000000905037223 */ /* 0x040fe40000010003 */
[C---:B------:R-:W-:Y:S02]  /*41c0*/  FFMA.FTZ R2, R5.reuse, R10, R2 ;  /* 0x0000000a05027223 */ /* 0x040fe40000010002 */
[----:B------:R-:W-:Y:S02]  /*41d0*/  FFMA.FTZ R0, R5, R11, R0 ;  /* 0x0000000b05007223 */ /* 0x000fe40000010000 */
.L_x_5011:
        /* <DEDUP_REMOVED lines=78> */
        .weak           $__internal_32_$__cuda_sm20_div_s64
        .type           $__internal_32_$__cuda_sm20_div_s64,@function
        .size           $__internal_32_$__cuda_sm20_div_s64,(.L_x_7736 - $__internal_32_$__cuda_sm20_div_s64)
$__internal_32_$__cuda_sm20_div_s64:
        /* <DEDUP_REMOVED lines=83> */
[----:B------:R-:W-:Y:S06]  /*4bf0*/  RET.REL.NODEC R26 `(_ZN5flash32flash_fwd_splitkv_combine_kernelI23Flash_fwd_kernel_traitsILi64ELi64ELi128ELi4ELb0ELb0EN7cutlass6half_tE19Flash_kernel_traitsILi64ELi64ELi128ELi4ES3_EELi8ELi4ELb1EEEvNS_16Flash_fwd_paramsE) ;  /* 0xffffb4001a007950 */ /* 0x000fec0003c3ffff */
.L_x_5017:
        /* <DEDUP_REMOVED lines=16> */
.L_x_7736:


//--------------------- .text._ZN5flash32flash_fwd_splitkv_combine_kernelI23Flash_fwd_kernel_traitsILi64ELi64ELi128ELi4ELb0ELb0EN7cutlass6half_tE19Flash_kernel_traitsILi64ELi64ELi128ELi4ES3_EELi8ELi3ELb1EEEvNS_16Flash_fwd_paramsE --------------------------
	.section	.text._ZN5flash32flash_fwd_splitkv_combine_kernelI23Flash_fwd_kernel_traitsILi64ELi64ELi128ELi4ELb0ELb0EN7cutlass6half_tE19Flash_kernel_traitsILi64ELi64ELi128ELi4ES3_EELi8ELi3ELb1EEEvNS_16Flash_fwd_paramsE,"ax",@progbits
	.sectioninfo	@"SHI_REGISTERS=54"
	.align	128
        .global         _ZN5flash32flash_fwd_splitkv_combine_kernelI23Flash_fwd_kernel_traitsILi64ELi64ELi128ELi4ELb0ELb0EN7cutlass6half_tE19Flash_kernel_traitsILi64ELi64ELi128ELi4ES3_EELi8ELi3ELb1EEEvNS_16Flash_fwd_paramsE
        .type           _ZN5flash32flash_fwd_splitkv_combine_kernelI23Flash_fwd_kernel_traitsILi64ELi64ELi128ELi4ELb0ELb0EN7cutlass6half_tE19Flash_kernel_traitsILi64ELi64ELi128ELi4ES3_EELi8ELi3ELb1EEEvNS_16Flash_fwd_paramsE,@function
        .size           _ZN5flash32flash_fwd_splitkv_combine_kernelI23Flash_fwd_kernel_traitsILi64ELi64ELi128ELi4ELb0ELb0EN7cutlass6half_tE19Flash_kernel_traitsILi64ELi64ELi128ELi4ES3_EELi8ELi3ELb1EEEvNS_16Flash_fwd_paramsE,(.L_x_7737 - _ZN5flash32flash_fwd_splitkv_combine_kernelI23Flash_fwd_kernel_traitsILi64ELi64ELi128ELi4ELb0ELb0EN7cutlass6half_tE19Flash_kernel_traitsILi64ELi64ELi128ELi4ES3_EELi8ELi3ELb1EEEvNS_16Flash_fwd_paramsE)
        .other          _ZN5flash32flash_fwd_splitkv_combine_kernelI23Flash_fwd_kernel_traitsILi64ELi64ELi128ELi4ELb0ELb0EN7cutlass6half_tE19Flash_kernel_traitsILi64ELi64ELi128ELi4ES3_EELi8ELi3ELb1EEEvNS_16Flash_fwd_paramsE,@"STO_CUDA_ENTRY STV_DEFAULT"
_ZN5flash32flash_fwd_splitkv_combine_kernelI23Flash_fwd_kernel_traitsILi64ELi64ELi128ELi4ELb0ELb0EN7cutlass6half_tE19Flash_kernel_traitsILi64ELi64ELi128ELi4ES3_EELi8ELi3ELb1EEEvNS_16Flash_fwd_paramsE:
.text._ZN5flash32flash_fwd_splitkv_combine_kernelI23Flash_fwd_kernel_traitsILi64ELi64ELi128ELi4ELb0ELb0EN7cutlass6half_tE19Flash_kernel_traitsILi64ELi64ELi128ELi4ES3_EELi8ELi3ELb1EEEvNS_16Flash_fwd_paramsE:
        /* <DEDUP_REMOVED lines=23> */
[----:B------:R-:W-:Y:S05]  /*0170*/  CALL.REL.NOINC `($__internal_33_$__cuda_sm20_div_s64) ;  /* 0x000044a000007944 */ /* 0x000fea0003c00000 */
[----:B------:R-:W-:Y:S01]  /*0180*/  MOV R24, R0 ;  /* 0x0000000000187202 */ /* 0x000fe20000000f00 */
[----:B------:R-:W-:Y:S05]  /*0190*/  BRA `(.L_x_5019) ;  /* 0x0000013000007947 */ /* 0x000fea0003800000 */
.L_x_5018:
        /* <DEDUP_REMOVED lines=19> */
.L_x_5019:
        /* <DEDUP_REMOVED lines=10> */
[----:B------:R-:W-:Y:S05]  /*0370*/  CALL.REL.NOINC `($__internal_33_$__cuda_sm20_div_s64) ;  /* 0x000042a000007944 */ /* 0x000fea0003c00000 */
[----:B------:R-:W-:Y:S02]  /*0380*/  MOV R12, R0 ;  /* 0x00000000000c7202 */ /* 0x000fe40000000f00 */
[----:B------:R-:W-:Y:S01]  /*0390*/  MOV R13, R25 ;  /* 0x00000019000d7202 */ /* 0x000fe20000000f00 */
[----:B------:R-:W-:Y:S05]  /*03a0*/  BRA `(.L_x_5022) ;  /* 0x0000013000007947 */ /* 0x000fea0003800000 */
.L_x_5021:
        /* <DEDUP_REMOVED lines=19> */
.L_x_5022:
[----:B------:R-:W-:Y:S05]  /*04e0*/  BSYNC B0 ;  /* 0x0000000000007941 */ /* 0x000fea0003800000 */
.L_x_5020:
        /* <DEDUP_REMOVED lines=44> */
.L_x_5024:
        /* <DEDUP_REMOVED lines=19> */
.L_x_5025:
[----:B------:R-:W-:Y:S05]  /*08e0*/  BSYNC B0 ;  /* 0x0000000000007941 */ /* 0x000fea0003800000 */
.L_x_5023:
        /* <DEDUP_REMOVED lines=71> */
[----:B------:R-:W-:Y:S05]  /*0d60*/  CALL.REL.NOINC `($__internal_33_$__cuda_sm20_div_s64) ;  /* 0x000038b000007944 */ /* 0x000fea0003c00000 */
[----:B------:R-:W-:Y:S02]  /*0d70*/  MOV R32, R0 ;  /* 0x0000000000207202 */ /* 0x000fe40000000f00 */
[----:B------:R-:W-:Y:S01]  /*0d80*/  MOV R33, R25 ;  /* 0x0000001900217202 */ /* 0x000fe20000000f00 */
[----:B------:R-:W-:Y:S05]  /*0d90*/  BRA `(.L_x_5028) ;  /* 0x0000013000007947 */ /* 0x000fea0003800000 */
.L_x_5027:
        /* <DEDUP_REMOVED lines=19> */
.L_x_5028:
[----:B------:R-:W-:Y:S05]  /*0ed0*/  BSYNC B0 ;  /* 0x0000000000007941 */ /* 0x000fea0003800000 */
.L_x_5026:
        /* <DEDUP_REMOVED lines=42> */
.L_x_5030:
        /* <DEDUP_REMOVED lines=19> */
.L_x_5031:
[----:B------:R-:W-:Y:S05]  /*12b0*/  BSYNC B0 ;  /* 0x0000000000007941 */ /* 0x000fea0003800000 */
.L_x_5029:
        /* <DEDUP_REMOVED lines=132> */
.L_x_5033:
[----:B------:R-:W-:Y:S05]  /*1b00*/  BSYNC B0 ;  /* 0x0000000000007941 */ /* 0x000fea0003800000 */
.L_x_5032:
        /* <DEDUP_REMOVED lines=85> */
.L_x_5038:
        /* <DEDUP_REMOVED lines=22> */
.L_x_5039:
[----:B------:R-:W-:Y:S05]  /*21c0*/  BSYNC B0 ;  /* 0x0000000000007941 */ /* 0x000fea0003800000 */
.L_x_5037:
        /* <DEDUP_REMOVED lines=8> */
[----:B------:R-:W-:Y:S05]  /*2250*/  CALL.REL.NOINC `($__internal_33_$__cuda_sm20_div_s64) ;  /* 0x000023c000007944 */ /* 0x000fea0003c00000 */
        /* <DEDUP_REMOVED lines=10> */
.L_x_5041:
        /* <DEDUP_REMOVED lines=22> */
.L_x_5042:
[----:B------:R-:W-:Y:S05]  /*2460*/  BSYNC B0 ;  /* 0x0000000000007941 */ /* 0x000fea0003800000 */
.L_x_5040:
        /* <DEDUP_REMOVED lines=11> */
[----:B------:R-:W-:Y:S05]  /*2520*/  CALL.REL.NOINC `($__internal_33_$__cuda_sm20_div_s64) ;  /* 0x000020f000007944 */ /* 0x000fea0003c00000 */
        /* <DEDUP_REMOVED lines=8> */
.L_x_5044:
        /* <DEDUP_REMOVED lines=22> */
.L_x_5045:
[----:B------:R-:W-:Y:S05]  /*2710*/  BSYNC B0 ;  /* 0x0000000000007941 */ /* 0x000fea0003800000 */
.L_x_5043:
        /* <DEDUP_REMOVED lines=50> */
.L_x_5047:
        /* <DEDUP_REMOVED lines=23> */
.L_x_5048:
[----:B------:R-:W-:Y:S05]  /*2bb0*/  BSYNC B0 ;  /* 0x0000000000007941 */ /* 0x000fea0003800000 */
.L_x_5046:
        /* <DEDUP_REMOVED lines=19> */
.L_x_5050:
        /* <DEDUP_REMOVED lines=22> */
.L_x_5051:
[----:B------:R-:W-:Y:S05]  /*2e50*/  BSYNC B0 ;  /* 0x0000000000007941 */ /* 0x000fea0003800000 */
.L_x_5049:
        /* <DEDUP_REMOVED lines=21> */
.L_x_5053:
        /* <DEDUP_REMOVED lines=23> */
.L_x_5054:
[----:B------:R-:W-:Y:S05]  /*3120*/  BSYNC B0 ;  /* 0x0000000000007941 */ /* 0x000fea0003800000 */
.L_x_5052:
        /* <DEDUP_REMOVED lines=38> */
.L_x_5056:
        /* <DEDUP_REMOVED lines=23> */
.L_x_5057:
[----:B------:R-:W-:Y:S05]  /*3500*/  BSYNC B0 ;  /* 0x0000000000007941 */ /* 0x000fea0003800000 */
.L_x_5055:
        /* <DEDUP_REMOVED lines=27> */
.L_x_5059:
        /* <DEDUP_REMOVED lines=23> */
.L_x_5060:
[----:B------:R-:W-:Y:S05]  /*3830*/  BSYNC B0 ;  /* 0x0000000000007941 */ /* 0x000fea0003800000 */
.L_x_5058:
        /* <DEDUP_REMOVED lines=20> */
.L_x_5036:
[----:B------:R-:W-:-:S04]  /*3980*/  LEA R2, P0, R34, c[0x0][0x200], 0x2 ;  /* 0x0000800022027a11 */ /* 0x000fc800078010ff */
[----:B------:R-:W-:-:S05]  /*3990*/  LEA.HI.X R3, R34, c[0x0][0x204], R35, 0x2, P0 ;  /* 0x0000810022037a11 */ /* 0x000fca00000f1423 */
[----:B------:R0:W-:Y:S04]  /*39a0*/  STG.E [R2.64], R28 ;  /* 0x0000001c02007986 */ /* 0x0001e8000c10190a */
.L_x_5035:
[----:B------:R-:W-:Y:S05]  /*39b0*/  BSYNC B1 ;  /* 0x0000000000017941 */ /* 0x000fea0003800000 */
.L_x_5034:
        /* <DEDUP_REMOVED lines=46> */
.L_x_5063:
        /* <DEDUP_REMOVED lines=37> */
.L_x_5062:
        /* <DEDUP_REMOVED lines=25> */
.L_x_5064:
[----:B------:R-:W-:-:S13]  /*4080*/  ISETP.LT.OR P4, PT, R13, c[0x0][0x314], P4 ;  /* 0x0000c5000d007a0c */ /* 0x000fda0002781670 */
[----:B------:R-:W-:Y:S05]  /*4090*/  @!P4 BRA `(.L_x_5061) ;  /* 0x000000a00000c947 */ /* 0x000fea0003800000 */
[----:B------:R-:W-:Y:S01]  /*40a0*/  ISETP.GE.AND P0, PT, R15, R14, PT ;  /* 0x0000000e0f00720c */ /* 0x000fe20003f06270 */
[----:B------:R-:W-:-:S12]  /*40b0*/  BSSY B0, `(.L_x_5065) ;  /* 0x0000003000007945 */ /* 0x000fd80003800000 */
[----:B------:R-:W-:Y:S05]  /*40c0*/  @P0 BRA `(.L_x_5066) ;  /* 0x0000001000000947 */ /* 0x000fea0003800000 */
[----:B------:R0:W5:Y:S02]  /*40d0*/  LDG.E.128 R8, [R22.64] ;  /* 0x0000000a16087981 */ /* 0x000164000c1e1d00 */
.L_x_5066:
[----:B------:R-:W-:Y:S05]  /*40e0*/  BSYNC B0 ;  /* 0x0000000000007941 */ /* 0x000fea0003800000 */
.L_x_5065:
[----:B------:R-:W1:Y:S02]  /*40f0*/  LDS R5, [R6] ;  /* 0x0000000006057984 */ /* 0x000e640000000800 */
[C---:B-1---5:R-:W-:Y:S02]  /*4100*/  FFMA.FTZ R4, R5.reuse, R8, R4 ;  /* 0x0000000805047223 */ /* 0x062fe40000010004 */
[C---:B------:R-:W-:Y:S02]  /*4110*/  FFMA.FTZ R3, R5.reuse, R9, R3 ;  /* 0x0000000905037223 */ /* 0x040fe40000010003 */
[C---:B------:R-:W-:Y:S02]  /*4120*/  FFMA.FTZ R2, R5.reuse, R10, R2 ;  /* 0x0000000a05027223 */ /* 0x040fe40000010002 */
[----:B------:R-:W-:Y:S02]  /*4130*/  FFMA.FTZ R0, R5, R11, R0 ;  /* 0x0000000b05007223 */ /* 0x000fe40000010000 */
.L_x_5061:
        /* <DEDUP_REMOVED lines=78> */
        .weak           $__internal_33_$__cuda_sm20_div_s64
        .type           $__internal_33_$__cuda_sm20_div_s64,@function
        .size           $__internal_33_$__cuda_sm20_div_s64,(.L_x_7737 - $__internal_33_$__cuda_sm20_div_s64)
$__internal_33_$__cuda_sm20_div_s64:
        /* <DEDUP_REMOVED lines=83> */
[----:B------:R-:W-:Y:S06]  /*4b50*/  RET.REL.NODEC R38 `(_ZN5flash32flash_fwd_splitkv_combine_kernelI23Flash_fwd_kernel_traitsILi64ELi64ELi128ELi4ELb0ELb0EN7cutlass6half_tE19Flash_kernel_traitsILi64ELi64ELi128ELi4ES3_EELi8ELi3ELb1EEEvNS_16Flash_fwd_paramsE) ;  /* 0xffffb4a026007950 */ /* 0x000fec0003c3ffff */
.L_x_5067:
        /* <DEDUP_REMOVED lines=10> */
.L_x_7737:


//--------------------- .text._ZN5flash32flash_fwd_splitkv_combine_kernelI23Flash_fwd_kernel_traitsILi64ELi64ELi128ELi4ELb0ELb0EN7cutlass6half_tE19Flash_kernel_traitsILi64ELi64ELi128ELi4ES3_EELi8ELi2ELb1EEEvNS_16Flash_fwd_paramsE --------------------------
	.section	.text._ZN5flash32flash_fwd_splitkv_combine_kernelI23Flash_fwd_kernel_traitsILi64ELi64ELi128ELi4ELb0ELb0EN7cutlass6half_tE19Flash_kernel_traitsILi64ELi64ELi128ELi4ES3_EELi8ELi2ELb1EEEvNS_16Flash_fwd_paramsE,"ax",@progbits
	.sectioninfo	@"SHI_REGISTERS=54"
	.align	128
        .global         _ZN5flash32flash_fwd_splitkv_combine_kernelI23Flash_fwd_kernel_traitsILi64ELi64ELi128ELi4ELb0ELb0EN7cutlass6half_tE19Flash_kernel_traitsILi64ELi64ELi128ELi4ES3_EELi8ELi2ELb1EEEvNS_16Flash_fwd_paramsE
        .type           _ZN5flash32flash_fwd_splitkv_combine_kernelI23Flash_fwd_kernel_traitsILi64ELi64ELi128ELi4ELb0ELb0EN7cutlass6half_tE19Flash_kernel_traitsILi64ELi64ELi128ELi4ES3_EELi8ELi2ELb1EEEvNS_16Flash_fwd_paramsE,@function
        .size           _ZN5flash32flash_fwd_splitkv_combine_kernelI23Flash_fwd_kernel_traitsILi64ELi64ELi128ELi4ELb0ELb0EN7cutlass6half_tE19Flash_kernel_traitsILi64ELi64ELi128ELi4ES3_EELi8ELi2ELb1EEEvNS_16Flash_fwd_paramsE,(.L_x_7738 - _ZN5flash32flash_fwd_splitkv_combine_kernelI23Flash_fwd_kernel_traitsILi64ELi64ELi128ELi4ELb0ELb0EN7cutlass6half_tE19Flash_kernel_traitsILi64ELi64ELi128ELi4ES3_EELi8ELi2ELb1EEEvNS_16Flash_fwd_paramsE)
        .other          _ZN5flash32flash_fwd_splitkv_combine_kernelI23Flash_fwd_kernel_traitsILi64ELi64ELi128ELi4ELb0ELb0EN7cutlass6half_tE19Flash_kernel_traitsILi64ELi64ELi128ELi4ES3_EELi8ELi2ELb1EEEvNS_16Flash_fwd_paramsE,@"STO_CUDA_ENTRY STV_DEFAULT"
_ZN5flash32flash_fwd_splitkv_combine_kernelI23Flash_fwd_kernel_traitsILi64ELi64ELi128ELi4ELb0ELb0EN7cutlass6half_tE19Flash_kernel_traitsILi64ELi64ELi128ELi4ES3_EELi8ELi2ELb1EEEvNS_16Flash_fwd_paramsE:
.text._ZN5flash32flash_fwd_splitkv_combine_kernelI23Flash_fwd_kernel_traitsILi64ELi64ELi128ELi4ELb0ELb0EN7cutlass6half_tE19Flash_kernel_traitsILi64ELi64ELi128ELi4ES3_EELi8ELi2ELb1EEEvNS_16Flash_fwd_paramsE:
        /* <DEDUP_REMOVED lines=23> */
[----:B------:R-:W-:Y:S05]  /*0170*/  CALL.REL.NOINC `($__internal_34_$__cuda_sm20_div_s64) ;  /* 0x0000448000007944 */ /* 0x000fea0003c00000 */
[----:B------:R-:W-:Y:S01]  /*0180*/  MOV R20, R0 ;  /* 0x0000000000147202 */ /* 0x000fe20000000f00 */
[----:B------:R-:W-:Y:S05]  /*0190*/  BRA `(.L_x_5069) ;  /* 0x0000013000007947 */ /* 0x000fea0003800000 */
.L_x_5068:
        /* <DEDUP_REMOVED lines=19> */
.L_x_5069:
        /* <DEDUP_REMOVED lines=10> */
[----:B------:R-:W-:Y:S05]  /*0370*/  CALL.REL.NOINC `($__internal_34_$__cuda_sm20_div_s64) ;  /* 0x0000428000007944 */ /* 0x000fea0003c00000 */
[----:B------:R-:W-:Y:S02]  /*0380*/  MOV R10, R0 ;  /* 0x00000000000a7202 */ /* 0x000fe40000000f00 */
[----:B------:R-:W-:Y:S01]  /*0390*/  MOV R11, R21 ;  /* 0x00000015000b7202 */ /* 0x000fe20000000f00 */
[----:B------:R-:W-:Y:S05]  /*03a0*/  BRA `(.L_x_5072) ;  /* 0x0000013000007947 */ /* 0x000fea0003800000 */
.L_x_5071:
        /* <DEDUP_REMOVED lines=19> */
.L_x_5072:
[----:B------:R-:W-:Y:S05]  /*04e0*/  BSYNC B0 ;  /* 0x0000000000007941 */ /* 0x000fea0003800000 */
.L_x_5070:
        /* <DEDUP_REMOVED lines=43> */
.L_x_5074:
        /* <DEDUP_REMOVED lines=19> */
.L_x_5075:
[----:B------:R-:W-:Y:S05]  /*08d0*/  BSYNC B0 ;  /* 0x0000000000007941 */ /* 0x000fea0003800000 */
.L_x_5073:
        /* <DEDUP_REMOVED lines=71> */
[----:B------:R-:W-:Y:S05]  /*0d50*/  CALL.REL.NOINC `($__internal_34_$__cuda_sm20_div_s64) ;  /* 0x000038a000007944 */ /* 0x000fea0003c00000 */
[----:B------:R-:W-:Y:S02]  /*0d60*/  MOV R38, R0 ;  /* 0x0000000000267202 */ /* 0x000fe40000000f00 */
[----:B------:R-:W-:Y:S01]  /*0d70*/  MOV R39, R21 ;  /* 0x0000001500277202 */ /* 0x000fe20000000f00 */
[----:B------:R-:W-:Y:S05]  /*0d80*/  BRA `(.L_x_5078) ;  /* 0x0000013000007947 */ /* 0x000fea0003800000 */
.L_x_5077:
        /* <DEDUP_REMOVED lines=19> */
.L_x_5078:
[----:B------:R-:W-:Y:S05]  /*0ec0*/  BSYNC B0 ;  /* 0x0000000000007941 */ /* 0x000fea0003800000 */
.L_x_5076:
        /* <DEDUP_REMOVED lines=40> */
[----:B------:R-:W-:Y:S02]  /*1150*/  MOV R22, R0 ;  /* 0x0000000000167202 */ /* 0x000fe40000000f00 */
[----:B------:R-:W-:Y:S01]  /*1160*/  MOV R23, R21 ;  /* 0x0000001500177202 */ /* 0x000fe20000000f00 */
[----:B------:R-:W-:Y:S05]  /*1170*/  BRA `(.L_x_5081) ;  /* 0x0000013000007947 */ /* 0x000fea0003800000 */
.L_x_5080:
        /* <DEDUP_REMOVED lines=19> */
.L_x_5081:
[----:B------:R-:W-:Y:S05]  /*12b0*/  BSYNC B0 ;  /* 0x0000000000007941 */ /* 0x000fea0003800000 */
.L_x_5079:
        /* <DEDUP_REMOVED lines=131> */
.L_x_5083:
[----:B------:R-:W-:Y:S05]  /*1af0*/  BSYNC B0 ;  /* 0x0000000000007941 */ /* 0x000fea0003800000 */
.L_x_5082:
        /* <DEDUP_REMOVED lines=85> */
.L_x_5088:
        /* <DEDUP_REMOVED lines=23> */
.L_x_5089:
[----:B------:R-:W-:Y:S05]  /*21c0*/  BSYNC B0 ;  /* 0x0000000000007941 */ /* 0x000fea0003800000 */
.L_x_5087:
        /* <DEDUP_REMOVED lines=8> */
[----:B------:R-:W-:Y:S05]  /*2250*/  CALL.REL.NOINC `($__internal_34_$__cuda_sm20_div_s64) ;  /* 0x000023a000007944 */ /* 0x000fea0003c00000 */
        /* <DEDUP_REMOVED lines=10> */
.L_x_5091:
        /* <DEDUP_REMOVED lines=22> */
.L_x_5092:
[----:B------:R-:W-:Y:S05]  /*2460*/  BSYNC B0 ;  /* 0x0000000000007941 */ /* 0x000fea0003800000 */
.L_x_5090:
        /* <DEDUP_REMOVED lines=12> */
[----:B------:R-:W-:Y:S05]  /*2530*/  CALL.REL.NOINC `($__internal_34_$__cuda_sm20_div_s64) ;  /* 0x000020c000007944 */ /* 0x000fea0003c00000 */
        /* <DEDUP_REMOVED lines=12> */
.L_x_5094:
        /* <DEDUP_REMOVED lines=22> */
.L_x_5095:
[----:B------:R-:W-:Y:S05]  /*2760*/  BSYNC B0 ;  /* 0x0000000000007941 */ /* 0x000fea0003800000 */
.L_x_5093:
        /* <DEDUP_REMOVED lines=33> */
[----:B------:R-:W-:Y:S05]  /*2980*/  CALL.REL.NOINC `($__internal_34_$__cuda_sm20_div_s64) ;  /* 0x00001c7000007944 */ /* 0x000fea0003c00000 */
        /* <DEDUP_REMOVED lines=11> */
.L_x_5097:
        /* <DEDUP_REMOVED lines=23> */
.L_x_5098:
[----:B------:R-:W-:Y:S05]  /*2bb0*/  BSYNC B0 ;  /* 0x0000000000007941 */ /* 0x000fea0003800000 */
.L_x_5096:
        /* <DEDUP_REMOVED lines=19> */
.L_x_5100:
        /* <DEDUP_REMOVED lines=22> */
.L_x_5101:
[----:B------:R-:W-:Y:S05]  /*2e50*/  BSYNC B0 ;  /* 0x0000000000007941 */ /* 0x000fea0003800000 */
.L_x_5099:
        /* <DEDUP_REMOVED lines=22> */
.L_x_5103:
        /* <DEDUP_REMOVED lines=23> */
.L_x_5104:
[----:B------:R-:W-:Y:S05]  /*3130*/  BSYNC B0 ;  /* 0x0000000000007941 */ /* 0x000fea0003800000 */
.L_x_5102:
        /* <DEDUP_REMOVED lines=38> */
.L_x_5106:
        /* <DEDUP_REMOVED lines=23> */
.L_x_5107:
[----:B------:R-:W-:Y:S05]  /*3510*/  BSYNC B0 ;  /* 0x0000000000007941 */ /* 0x000fea0003800000 */
.L_x_5105:
        /* <DEDUP_REMOVED lines=27> */
.L_x_5109:
        /* <DEDUP_REMOVED lines=23> */
.L_x_5110:
[----:B------:R-:W-:Y:S05]  /*3840*/  BSYNC B0 ;  /* 0x0000000000007941 */ /* 0x000fea0003800000 */
.L_x_5108:
        /* <DEDUP_REMOVED lines=20> */
.L_x_5086:
[----:B------:R-:W-:-:S04]  /*3990*/  LEA R2, P0, R32, c[0x0][0x200], 0x2 ;  /* 0x0000800020027a11 */ /* 0x000fc800078010ff */
[----:B------:R-:W-:-:S05]  /*39a0*/  LEA.HI.X R3, R32, c[0x0][0x204], R33, 0x2, P0 ;  /* 0x0000810020037a11 */ /* 0x000fca00000f1421 */
[----:B------:R0:W-:Y:S04]  /*39b0*/  STG.E [R2.64], R28 ;  /* 0x0000001c02007986 */ /* 0x0001e8000c101908 */
.L_x_5085:
[----:B------:R-:W-:Y:S05]  /*39c0*/  BSYNC B1 ;  /* 0x0000000000017941 */ /* 0x000fea0003800000 */
.L_x_5084:
        /* <DEDUP_REMOVED lines=45> */
.L_x_5113:
        /* <DEDUP_REMOVED lines=37> */
.L_x_5112:
        /* <DEDUP_REMOVED lines=25> */
.L_x_5114:
[----:B------:R-:W-:-:S13]  /*4080*/  ISETP.LT.OR P4, PT, R14, c[0x0][0x314], P4 ;  /* 0x0000c5000e007a0c */ /* 0x000fda0002781670 */
[----:B------:R-:W-:Y:S05]  /*4090*/  @!P4 BRA `(.L_x_5111) ;  /* 0x000000a00000c947 */ /* 0x000fea0003800000 */
[----:B------:R-:W-:Y:S01]  /*40a0*/  ISETP.GE.AND P0, PT, R16, R15, PT ;  /* 0x0000000f1000720c */ /* 0x000fe20003f06270 */
[----:B------:R-:W-:-:S12]  /*40b0*/  BSSY B0, `(.L_x_5115) ;  /* 0x0000003000007945 */ /* 0x000fd80003800000 */
[----:B------:R-:W-:Y:S05]  /*40c0*/  @P0 BRA `(.L_x_5116) ;  /* 0x0000001000000947 */ /* 0x000fea0003800000 */
[----:B------:R0:W5:Y:S02]  /*40d0*/  LDG.E.128 R8, [R24.64] ;  /* 0x0000000818087981 */ /* 0x000164000c1e1d00 */
.L_x_5116:
[----:B------:R-:W-:Y:S05]  /*40e0*/  BSYNC B0 ;  /* 0x0000000000007941 */ /* 0x000fea0003800000 */
.L_x_5115:
[----:B------:R-:W1:Y:S02]  /*40f0*/  LDS R5, [R6] ;  /* 0x0000000006057984 */ /* 0x000e640000000800 */
[C---:B-1---5:R-:W-:Y:S02]  /*4100*/  FFMA.FTZ R4, R5.reuse, R8, R4 ;  /* 0x0000000805047223 */ /* 0x062fe40000010004 */
[C---:B------:R-:W-:Y:S02]  /*4110*/  FFMA.FTZ R3, R5.reuse, R9, R3 ;  /* 0x0000000905037223 */ /* 0x040fe40000010003 */
[C---:B------:R-:W-:Y:S02]  /*4120*/  FFMA.FTZ R2, R5.reuse, R10, R2 ;  /* 0x0000000a05027223 */ /* 0x040fe40000010002 */
[----:B------:R-:W-:Y:S02]  /*4130*/  FFMA.FTZ R0, R5, R11, R0 ;  /* 0x0000000b05007223 */ /* 0x000fe40000010000 */
.L_x_5111:
        /* <DEDUP_REMOVED lines=76> */
        .weak           $__internal_34_$__cuda_sm20_div_s64
        .type           $__internal_34_$__cuda_sm20_div_s64,@function
        .size           $__internal_34_$__cuda_sm20_div_s64,(.L_x_7738 - $__internal_34_$__cuda_sm20_div_s64)
$__internal_34_$__cuda_sm20_div_s64:
        /* <DEDUP_REMOVED lines=83> */
[----:B------:R-:W-:Y:S06]  /*4b30*/  RET.REL.NODEC R40 `(_ZN5flash32flash_fwd_splitkv_combine_kernelI23Flash_fwd_kernel_traitsILi64ELi64ELi128ELi4ELb0ELb0EN7cutlass6half_tE19Flash_kernel_traitsILi64ELi64ELi128ELi4ES3_EELi8ELi2ELb1EEEvNS_16Flash_fwd_paramsE) ;  /* 0xffffb4c028007950 */ /* 0x000fec0003c3ffff */
.L_x_5117:
        /* <DEDUP_REMOVED lines=12> */
.L_x_7738:


//--------------------- .text._ZN5flash32flash_fwd_splitkv_combine_kernelI23Flash_fwd_kernel_traitsILi64ELi64ELi128ELi4ELb0ELb0EN7cutlass6half_tE19Flash_kernel_traitsILi64ELi64ELi128ELi4ES3_EELi8ELi1ELb1EEEvNS_16Flash_fwd_paramsE --------------------------
	.section	.text._ZN5flash32flash_fwd_splitkv_combine_kernelI23Flash_fwd_kernel_traitsILi64ELi64ELi128ELi4ELb0ELb0EN7cutlass6half_tE19Flash_kernel_traitsILi64ELi64ELi128ELi4ES3_EELi8ELi1ELb1EEEvNS_16Flash_fwd_paramsE,"ax",@progbits
	.sectioninfo	@"SHI_REGISTERS=54"
	.align	128
        .global         _ZN5flash32flash_fwd_splitkv_combine_kernelI23Flash_fwd_kernel_traitsILi64ELi64ELi128ELi4ELb0ELb0EN7cutlass6half_tE19Flash_kernel_traitsILi64ELi64ELi128ELi4ES3_EELi8ELi1ELb1EEEvNS_16Flash_fwd_paramsE
        .type           _ZN5flash32flash_fwd_splitkv_combine_kernelI23Flash_fwd_kernel_traitsILi64ELi64ELi128ELi4ELb0ELb0EN7cutlass6half_tE19Flash_kernel_traitsILi64ELi64ELi128ELi4ES3_EELi8ELi1ELb1EEEvNS_16Flash_fwd_paramsE,@function
        .size           _ZN5flash32flash_fwd_splitkv_combine_kernelI23Flash_fwd_kernel_traitsILi64ELi64ELi128ELi4ELb0ELb0EN7cutlass6half_tE19Flash_kernel_traitsILi64ELi64ELi128ELi4ES3_EELi8ELi1ELb1EEEvNS_16Flash_fwd_paramsE,(.L_x_7739 - _ZN5flash32flash_fwd_splitkv_combine_kernelI23Flash_fwd_kernel_traitsILi64ELi64ELi128ELi4ELb0ELb0EN7cutlass6half_tE19Flash_kernel_traitsILi64ELi64ELi128ELi4ES3_EELi8ELi1ELb1EEEvNS_16Flash_fwd_paramsE)
        .other          _ZN5flash32flash_fwd_splitkv_combine_kernelI23Flash_fwd_kernel_traitsILi64ELi64ELi128ELi4ELb0ELb0EN7cutlass6half_tE19Flash_kernel_traitsILi64ELi64ELi128ELi4ES3_EELi8ELi1ELb1EEEvNS_16Flash_fwd_paramsE,@"STO_CUDA_ENTRY STV_DEFAULT"
_ZN5flash32flash_fwd_splitkv_combine_kernelI23Flash_fwd_kernel_traitsILi64ELi64ELi128ELi4ELb0ELb0EN7cutlass6half_tE19Flash_kernel_traitsILi64ELi64ELi128ELi4ES3_EELi8ELi1ELb1EEEvNS_16Flash_fwd_paramsE:
.text._ZN5flash32flash_fwd_splitkv_combine_kernelI23Flash_fwd_kernel_traitsILi64ELi64ELi128ELi4ELb0ELb0EN7cutlass6half_tE19Flash_kernel_traitsILi64ELi64ELi128ELi4ES3_EELi8ELi1ELb1EEEvNS_16Flash_fwd_paramsE:
        /* <DEDUP_REMOVED lines=23> */
[----:B------:R-:W-:Y:S05]  /*0170*/  CALL.REL.NOINC `($__internal_35_$__cuda_sm20_div_s64) ;  /* 0x0000458000007944 */ /* 0x000fea0003c00000 */
[----:B------:R-:W-:Y:S02]  /*0180*/  MOV R8, R0 ;  /* 0x0000000000087202 */ /* 0x000fe40000000f00 */
[----:B------:R-:W-:Y:S01]  /*0190*/  MOV R9, R23 ;  /* 0x0000001700097202 */ /* 0x000fe20000000f00 */
[----:B------:R-:W-:Y:S05]  /*01a0*/  BRA `(.L_x_5119) ;  /* 0x0000013000007947 */ /* 0x000fea0003800000 */
.L_x_5118:
        /* <DEDUP_REMOVED lines=19> */
.L_x_5119:
        /* <DEDUP_REMOVED lines=17> */
.L_x_5121:
        /* <DEDUP_REMOVED lines=19> */
.L_x_5122:
[----:B------:R-:W-:Y:S05]  /*0520*/  BSYNC B0 ;  /* 0x0000000000007941 */ /* 0x000fea0003800000 */
.L_x_5120:
        /* <DEDUP_REMOVED lines=45> */
.L_x_5124:
        /* <DEDUP_REMOVED lines=19> */
.L_x_5125:
[----:B------:R-:W-:Y:S05]  /*0930*/  BSYNC B0 ;  /* 0x0000000000007941 */ /* 0x000fea0003800000 */
.L_x_5123:
        /* <DEDUP_REMOVED lines=78> */
.L_x_5127:
        /* <DEDUP_REMOVED lines=19> */
.L_x_5128:
[----:B------:R-:W-:Y:S05]  /*0f50*/  BSYNC B0 ;  /* 0x0000000000007941 */ /* 0x000fea0003800000 */
.L_x_5126:
        /* <DEDUP_REMOVED lines=43> */
.L_x_5130:
        /* <DEDUP_REMOVED lines=19> */
.L_x_5131:
[----:B------:R-:W-:Y:S05]  /*1340*/  BSYNC B0 ;  /* 0x0000000000007941 */ /* 0x000fea0003800000 */
.L_x_5129:
        /* <DEDUP_REMOVED lines=133> */
.L_x_5133:
[----:B------:R-:W-:Y:S05]  /*1ba0*/  BSYNC B0 ;  /* 0x0000000000007941 */ /* 0x000fea0003800000 */
.L_x_5132:
        /* <DEDUP_REMOVED lines=73> */
[----:B------:R-:W-:Y:S05]  /*2040*/  CALL.REL.NOINC `($__internal_35_$__cuda_sm20_div_s64) ;  /* 0x000026b000007944 */ /* 0x000fea0003c00000 */
        /* <DEDUP_REMOVED lines=10> */
.L_x_5138:
        /* <DEDUP_REMOVED lines=23> */
.L_x_5139:
[----:B------:R-:W-:Y:S05]  /*2260*/  BSYNC B0 ;  /* 0x0000000000007941 */ /* 0x000fea0003800000 */
.L_x_5137:
        /* <DEDUP_REMOVED lines=22> */
.L_x_5141:
        /* <DEDUP_REMOVED lines=22> */
.L_x_5142:
[----:B------:R-:W-:Y:S05]  /*2530*/  BSYNC B0 ;  /* 0x0000000000007941 */ /* 0x000fea0003800000 */
.L_x_5140:
        /* <DEDUP_REMOVED lines=22> */
.L_x_5144:
        /* <DEDUP_REMOVED lines=22> */
.L_x_5145:
[----:B------:R-:W-:Y:S05]  /*2800*/  BSYNC B0 ;  /* 0x0000000000007941 */ /* 0x000fea0003800000 */
.L_x_5143:
        /* <DEDUP_REMOVED lines=33> */
[----:B------:R-:W-:Y:S05]  /*2a20*/  CALL.REL.NOINC `($__internal_35_$__cuda_sm20_div_s64) ;  /* 0x00001cd000007944 */ /* 0x000fea0003c00000 */
        /* <DEDUP_REMOVED lines=11> */
.L_x_5147:
        /* <DEDUP_REMOVED lines=23> */
.L_x_5148:
[----:B------:R-:W-:Y:S05]  /*2c50*/  BSYNC B0 ;  /* 0x0000000000007941 */ /* 0x000fea0003800000 */
.L_x_5146:
        /* <DEDUP_REMOVED lines=20> */
.L_x_5150:
        /* <DEDUP_REMOVED lines=23> */
.L_x_5151:
[----:B------:R-:W-:Y:S05]  /*2f10*/  BSYNC B0 ;  /* 0x0000000000007941 */ /* 0x000fea0003800000 */
.L_x_5149:
        /* <DEDUP_REMOVED lines=19> */
.L_x_5153:
        /* <DEDUP_REMOVED lines=23> */
.L_x_5154:
[----:B------:R-:W-:Y:S05]  /*31c0*/  BSYNC B0 ;  /* 0x0000000000007941 */ /* 0x000fea0003800000 */
.L_x_5152:
        /* <DEDUP_REMOVED lines=25> */
[----:B------:R-:W-:Y:S05]  /*3360*/  CALL.REL.NOINC `($__internal_35_$__cuda_sm20_div_s64) ;  /* 0x0000139000007944 */ /* 0x000fea0003c00000 */
        /* <DEDUP_REMOVED lines=12> */
.L_x_5156:
        /* <DEDUP_REMOVED lines=23> */
.L_x_5157:
[----:B------:R-:W-:Y:S05]  /*35a0*/  BSYNC B0 ;  /* 0x0000000000007941 */ /* 0x000fea0003800000 */
.L_x_5155:
        /* <DEDUP_REMOVED lines=28> */
.L_x_5159:
        /* <DEDUP_REMOVED lines=23> */
.L_x_5160:
[----:B------:R-:W-:Y:S05]  /*38e0*/  BSYNC B0 ;  /* 0x0000000000007941 */ /* 0x000fea0003800000 */
.L_x_5158:
        /* <DEDUP_REMOVED lines=20> */
.L_x_5136:
[----:B------:R-:W-:-:S04]  /*3a30*/  LEA R2, P0, R38, c[0x0][0x200], 0x2 ;  /* 0x0000800026027a11 */ /* 0x000fc800078010ff */
[----:B------:R-:W-:-:S05]  /*3a40*/  LEA.HI.X R3, R38, c[0x0][0x204], R39, 0x2, P0 ;  /* 0x0000810026037a11 */ /* 0x000fca00000f1427 */
[----:B------:R0:W-:Y:S04]  /*3a50*/  STG.E [R2.64], R29 ;  /* 0x0000001d02007986 */ /* 0x0001e8000c101908 */
.L_x_5135:
[----:B------:R-:W-:Y:S05]  /*3a60*/  BSYNC B1 ;  /* 0x0000000000017941 */ /* 0x000fea0003800000 */
.L_x_5134:
        /* <DEDUP_REMOVED lines=46> */
.L_x_5163:
        /* <DEDUP_REMOVED lines=39> */
.L_x_5162:
        /* <DEDUP_REMOVED lines=27> */
.L_x_5164:
        /* <DEDUP_REMOVED lines=8> */
.L_x_5166:
[----:B------:R-:W-:Y:S05]  /*41f0*/  BSYNC B0 ;  /* 0x0000000000007941 */ /* 0x000fea0003800000 */
.L_x_5165:
[----:B------:R-:W1:Y:S02]  /*4200*/  LDS R6, [R6] ;  /* 0x0000000006067984 */ /* 0x000e640000000800 */
[C---:B-1---5:R-:W-:Y:S02]  /*4210*/  FFMA.FTZ R4, R6.reuse, R8, R4 ;  /* 0x0000000806047223 */ /* 0x062fe40000010004 */
[C---:B------:R-:W-:Y:S02]  /*4220*/  FFMA.FTZ R3, R6.reuse, R9, R3 ;  /* 0x0000000906037223 */ /* 0x040fe40000010003 */
[C---:B------:R-:W-:Y:S02]  /*4230*/  FFMA.FTZ R2, R6.reuse, R10, R2 ;  /* 0x0000000a06027223 */ /* 0x040fe40000010002 */
[----:B------:R-:W-:Y:S02]  /*4240*/  FFMA.FTZ R0, R6, R11, R0 ;  /* 0x0000000b06007223 */ /* 0x000fe40000010000 */
.L_x_5161:
        /* <DEDUP_REMOVED lines=75> */
        .weak           $__internal_35_$__cuda_sm20_div_s64
        .type           $__internal_35_$__cuda_sm20_div_s64,@function
        .size           $__internal_35_$__cuda_sm20_div_s64,(.L_x_7739 - $__internal_35_$__cuda_sm20_div_s64)
$__internal_35_$__cuda_sm20_div_s64:
        /* <DEDUP_REMOVED lines=83> */
[----:B------:R-:W-:Y:S06]  /*4c30*/  RET.REL.NODEC R20 `(_ZN5flash32flash_fwd_splitkv_combine_kernelI23Flash_fwd_kernel_traitsILi64ELi64ELi128ELi4ELb0ELb0EN7cutlass6half_tE19Flash_kernel_traitsILi64ELi64ELi128ELi4ES3_EELi8ELi1ELb1EEEvNS_16Flash_fwd_paramsE) ;  /* 0xffffb3c014007950 */ /* 0x000fec0003c3ffff */
.L_x_5167:
        /* <DEDUP_REMOVED lines=12> */
.L_x_7739:


//--------------------- .text._ZN5flash24flash_fwd_splitkv_kernelI23Flash_fwd_kernel_traitsILi64ELi64ELi128ELi4ELb0ELb0EN7cutlass6half_tE19Flash_kernel_traitsILi64ELi64ELi128ELi4ES3_EELb1ELb0ELb0ELb0ELb0ELb0ELb0ELb0EEEvNS_16Flash_fwd_paramsE --------------------------
	.section	.text._ZN5flash24flash_fwd_splitkv_kernelI23Flash_fwd_kernel_traitsILi64ELi64ELi128ELi4ELb0ELb0EN7cutlass6half_tE19Flash_kernel_traitsILi64ELi64ELi128ELi4ES3_EELb1ELb0ELb0ELb0ELb0ELb0ELb0ELb0EEEvNS_16Flash_fwd_paramsE,"ax",@progbits
	.sectioninfo	@"SHI_REGISTERS=220"
	.align	128
        .global         _ZN5flash24flash_fwd_splitkv_kernelI23Flash_fwd_kernel_traitsILi64ELi64ELi128ELi4ELb0ELb0EN7cutlass6half_tE19Flash_kernel_traitsILi64ELi64ELi128ELi4ES3_EELb1ELb0ELb0ELb0ELb0ELb0ELb0ELb0EEEvNS_16Flash_fwd_paramsE
        .type           _ZN5flash24flash_fwd_splitkv_kernelI23Flash_fwd_kernel_traitsILi64ELi64ELi128ELi4ELb0ELb0EN7cutlass6half_tE19Flash_kernel_traitsILi64ELi64ELi128ELi4ES3_EELb1ELb0ELb0ELb0ELb0ELb0ELb0ELb0EEEvNS_16Flash_fwd_paramsE,@function
        .size           _ZN5flash24flash_fwd_splitkv_kernelI23Flash_fwd_kernel_traitsILi64ELi64ELi128ELi4ELb0ELb0EN7cutlass6half_tE19Flash_kernel_traitsILi64ELi64ELi128ELi4ES3_EELb1ELb0ELb0ELb0ELb0ELb0ELb0ELb0EEEvNS_16Flash_fwd_paramsE,(.L_x_7796 - _ZN5flash24flash_fwd_splitkv_kernelI23Flash_fwd_kernel_traitsILi64ELi64ELi128ELi4ELb0ELb0EN7cutlass6half_tE19Flash_kernel_traitsILi64ELi64ELi128ELi4ES3_EELb1ELb0ELb0ELb0ELb0ELb0ELb0ELb0EEEvNS_16Flash_fwd_paramsE)
        .other          _ZN5flash24flash_fwd_splitkv_kernelI23Flash_fwd_kernel_traitsILi64ELi64ELi128ELi4ELb0ELb0EN7cutlass6half_tE19Flash_kernel_traitsILi64ELi64ELi128ELi4ES3_EELb1ELb0ELb0ELb0ELb0ELb0ELb0ELb0EEEvNS_16Flash_fwd_paramsE,@"STO_CUDA_ENTRY STV_DEFAULT"
_ZN5flash24flash_fwd_splitkv_kernelI23Flash_fwd_kernel_traitsILi64ELi64ELi128ELi4ELb0ELb0EN7cutlass6half_tE19Flash_kernel_traitsILi64ELi64ELi128ELi4ES3_EELb1ELb0ELb0ELb0ELb0ELb0ELb0ELb0EEEvNS_16Flash_fwd_paramsE:
.text._ZN5flash24flash_fwd_splitkv_kernelI23Flash_fwd_kernel_traitsILi64ELi64ELi128ELi4ELb0ELb0EN7cutlass6half_tE19Flash_kernel_traitsILi64ELi64ELi128ELi4ES3_EELb1ELb0ELb0ELb0ELb0ELb0ELb0ELb0EEEvNS_16Flash_fwd_paramsE:
        /* <DEDUP_REMOVED lines=10> */
[----:B------:R-:W-:-:S04]  /*00a0*/  ISETP.NE.U32.AND P0, PT, RZ, c[0x0][0x250], PT ;  /* 0x00009400ff007a0c */ /* 0x000fc80003f05070 */
[----:B------:R-:W-:Y:S02]  /*00b0*/  ISETP.NE.AND.EX P0, PT, RZ, c[0x0][0x254], PT, P0 ;  /* 0x00009500ff007a0c */ /* 0x000fe40003f05300 */
[----:B-1----:R-:W-:Y:S01]  /*00c0*/  ISETP.NE.AND P3, PT, R0, RZ, PT ;  /* 0x000000ff0000720c */ /* 0x002fe20003f65270 */
[----:B--2---:R-:W-:-:S03]  /*00d0*/  IMAD.WIDE R12, R2, R179, c[0x0][0x240] ;  /* 0x00009000020c7625 */ /* 0x004fc600078e02b3 */
[----:B------:R-:W-:Y:S01]  /*00e0*/  ISETP.EQ.OR.EX P1, PT, RZ, c[0x0][0x24c], !P3, P1 ;  /* 0x00009300ff007a0c */ /* 0x000fe20005f22710 */
[CC--:B------:R-:W-:Y:S01]  /*00f0*/  IMAD.WIDE R6, R2.reuse, R179.reuse, c[0x0][0x248] ;  /* 0x0000920002067625 */ /* 0x0c0fe200078e02b3 */
[----:B------:R-:W2:Y:S04]  /*0100*/  @P2 LDG.E R174, [R12.64] ;  /* 0x000000060cae2981 */ /* 0x000ea8000c1e1900 */
[----:B------:R-:W2:Y:S01]  /*0110*/  @P2 LDG.E R3, [R12.64+0x4] ;  /* 0x000004060c032981 */ /* 0x000ea2000c1e1900 */
[----:B------:R-:W-:Y:S02]  /*0120*/  IMAD.MOV.U32 R10, RZ, RZ, RZ ;  /* 0x000000ffff0a7224 */ /* 0x000fe400078e00ff */
[----:B------:R-:W-:-:S04]  /*0130*/  @P0 IMAD.WIDE R8, R2, R179, c[0x0][0x250] ;  /* 0x0000940002080625 */ /* 0x000fc800078e02b3 */
[----:B------:R1:W5:Y:S04]  /*0140*/  @!P1 LDG.E R21, [R6.64] ;  /* 0x0000000606159981 */ /* 0x000368000c1e1900 */
[----:B------:R1:W5:Y:S01]  /*0150*/  @P0 LDG.E R10, [R8.64] ;  /* 0x00000006080a0981 */ /* 0x000362000c1e1900 */
[----:B------:R-:W-:-:S03]  /*0160*/  ISETP.NE.U32.AND P0, PT, RZ, c[0x0][0x248], PT ;  /* 0x00009200ff007a0c */ /* 0x000fc60003f05070 */
[----:B------:R-:W3:Y:S04]  /*0170*/  S2R R15, SR_CTAID.X ;  /* 0x00000000000f7919 */ /* 0x000ee80000002500 */
[----:B------:R-:W4:Y:S01]  /*0180*/  S2R R4, SR_CTAID.Z ;  /* 0x0000000000047919 */ /* 0x000f220000002700 */
[----:B------:R-:W-:Y:S01]  /*0190*/  ISETP.NE.AND.EX P0, PT, RZ, c[0x0][0x24c], PT, P0 ;  /* 0x00009300ff007a0c */ /* 0x000fe20003f05300 */
[----:B--2---:R-:W-:Y:S02]  /*01a0*/  @P2 IMAD.IADD R178, R3, 0x1, -R174 ;  /* 0x0000000103b22824 */ /* 0x004fe400078e0aae */
[----:B------:R-:W-:-:S10]  /*01b0*/  @!P2 IMAD.MOV.U32 R178, RZ, RZ, c[0x0][0x214] ;  /* 0x00008500ffb2a624 */ /* 0x000fd400078e00ff */
[----:B------:R-:W-:Y:S05]  /*01c0*/  @!P0 BRA `(.L_x_5168) ;  /* 0x0000004000008947 */ /* 0x000fea0003800000 */
[----:B-1-34-:R-:W2:Y:S02]  /*01d0*/  @P3 LDG.E R0, [R6.64+0x4] ;  /* 0x0000040606003981 */ /* 0x01aea4000c1e1900 */
[----:B--2--5:R-:W-:-:S06]  /*01e0*/  @P3 IADD3 R0, R0, -R21, RZ ;  /* 0x8000001500003210 */ /* 0x024fcc0007ffe0ff */
[----:B------:R1:W5:Y:S01]  /*01f0*/  @!P3 LDG.E R0, [R6.64] ;  /* 0x000000060600b981 */ /* 0x000362000c1e1900 */
[----:B------:R-:W-:Y:S05]  /*0200*/  BRA `(.L_x_5169) ;  /* 0x0000001000007947 */ /* 0x000fea0003800000 */
.L_x_5168:
[----:B-1-34-:R-:W-:Y:S02]  /*0210*/  MOV R0, c[0x0][0x218] ;  /* 0x0000860000007a02 */ /* 0x01afe40000000f00 */
.L_x_5169:
[----:B------:R-:W-:-:S04]  /*0220*/  ISETP.NE.U32.AND P2, PT, RZ, c[0x0][0x258], PT ;  /* 0x00009600ff007a0c */ /* 0x000fc80003f45070 */
[----:B------:R-:W-:-:S13]  /*0230*/  ISETP.NE.AND.EX P2, PT, RZ, c[0x0][0x25c], PT, P2 ;  /* 0x00009700ff007a0c */ /* 0x000fda0003f45320 */
[----:B------:R-:W-:-:S05]  /*0240*/  @P2 IMAD.WIDE R8, R2, R179, c[0x0][0x258] ;  /* 0x0000960002082625 */ /* 0x000fca00078e02b3 */
[----:B-1----:R-:W2:Y:S01]  /*0250*/  @P2 LDG.E R7, [R8.64] ;  /* 0x0000000608072981 */ /* 0x002ea2000c1e1900 */
        /* <DEDUP_REMOVED lines=34> */
[----:B------:R-:W-:-:S02]  /*0480*/  IMAD R10, R3, c[0x0][0x1e8], RZ ;  /* 0x00007a00030a7a24 */ /* 0x000fc400078e02ff */
[----:B------:R-:W-:Y:S02]  /*0490*/  IMAD.IADD R11, R11, 0x1, -R6 ;  /* 0x000000010b0b7824 */ /* 0x000fe400078e0a06 */
[----:B------:R-:W-:Y:S01]  /*04a0*/  @!P0 SHF.R.S32.HI R5, RZ, 0x1f, R2 ;  /* 0x0000001fff058819 */ /* 0x000fe20000011402 */
[----:B------:R-:W-:-:S04]  /*04b0*/  @!P0 IMAD.WIDE.U32 R12, R2, c[0x0][0x1e0], RZ ;  /* 0x00007800020c8a25 */ /* 0x000fc800078e00ff */
[----:B------:R-:W-:Y:S02]  /*04c0*/  IMAD.SHL.U32 R6, R11, 0x8, RZ ;  /* 0x000000080b067824 */ /* 0x000fe400078e00ff */
[----:B------:R-:W-:Y:S02]  /*04d0*/  @!P0 IMAD R5, R5, c[0x0][0x1e0], RZ ;  /* 0x0000780005058a24 */ /* 0x000fe400078e02ff */
[----:B------:R-:W-:Y:S01]  /*04e0*/  @P0 IMAD.WIDE.U32 R8, R174, c[0x0][0x1e8], RZ ;  /* 0x00007a00ae080a25 */ /* 0x000fe200078e00ff */
[--C-:B------:R-:W-:Y:S02]  /*04f0*/  SHF.R.S32.HI R7, RZ, 0x1f, R6.reuse ;  /* 0x0000001fff077819 */ /* 0x100fe40000011406 */
[----:B------:R-:W-:Y:S01]  /*0500*/  @!P0 MOV R8, R12 ;  /* 0x0000000c00088202 */ /* 0x000fe20000000f00 */
[----:B------:R-:W-:Y:S01]  /*0510*/  @!P0 IMAD R5, R2, c[0x0][0x1e4], R5 ;  /* 0x0000790002058a24 */ /* 0x000fe200078e0205 */
[----:B------:R-:W-:Y:S01]  /*0520*/  ISETP.GE.AND P1, PT, R6, c[0x0][0x220], PT ;  /* 0x0000880006007a0c */ /* 0x000fe20003f26270 */
[----:B------:R-:W-:-:S04]  /*0530*/  IMAD.WIDE.U32 R14, R17, c[0x0][0x1e8], R6 ;  /* 0x00007a00110e7a25 */ /* 0x000fc800078e0006 */
[----:B------:R-:W-:Y:S02]  /*0540*/  @P0 IMAD R174, R174, c[0x0][0x1ec], R9 ;  /* 0x00007b00aeae0a24 */ /* 0x000fe400078e0209 */
[----:B------:R-:W-:Y:S01]  /*0550*/  @!P0 IMAD.IADD R174, R13, 0x1, R5 ;  /* 0x000000010dae8824 */ /* 0x000fe200078e0205 */
[----:B------:R-:W-:Y:S01]  /*0560*/  IADD3 R8, P0, R8, R14, RZ ;  /* 0x0000000e08087210 */ /* 0x000fe20007f1e0ff */
[----:B------:R-:W-:Y:S01]  /*0570*/  IMAD R3, R17, c[0x0][0x1ec], R10 ;  /* 0x00007b0011037a24 */ /* 0x000fe200078e020a */
[--C-:B------:R-:W-:Y:S01]  /*0580*/  SHF.R.S32.HI R5, RZ, 0x1f, R4.reuse ;  /* 0x0000001fff057819 */ /* 0x100fe20000011404 */
[----:B------:R-:W-:-:S03]  /*0590*/  IMAD R2, R2, c[0x0][0x1c0], R4 ;  /* 0x0000700002027a24 */ /* 0x000fc600078e0204 */
[----:B------:R-:W-:Y:S01]  /*05a0*/  IADD3.X R9, R174, R15, R3, P0, !PT ;  /* 0x0000000fae097210 */ /* 0x000fe200007fe403 */
[----:B------:R-:W-:Y:S01]  /*05b0*/  IMAD R5, R5, c[0x0][0x1f0], RZ ;  /* 0x00007c0005057a24 */ /* 0x000fe200078e02ff */
[----:B------:R-:W-:Y:S01]  /*05c0*/  SHF.R.S32.HI R3, RZ, 0x3, R0 ;  /* 0x00000003ff037819 */ /* 0x000fe20000011400 */
[----:B------:R-:W-:Y:S02]  /*05d0*/  IMAD R17, R2, c[0x0][0x214], R17 ;  /* 0x0000850002117a24 */ /* 0x000fe400078e0211 */
[C---:B------:R-:W-:Y:S01]  /*05e0*/  IMAD R0, R4.reuse, c[0x0][0x1f4], R5 ;  /* 0x00007d0004007a24 */ /* 0x040fe200078e0205 */
[----:B------:R-:W-:Y:S01]  /*05f0*/  ISETP.GE.OR P0, PT, R3, R178, P1 ;  /* 0x000000b20300720c */ /* 0x000fe20000f06670 */
[----:B------:R-:W-:Y:S01]  /*0600*/  IMAD.WIDE.U32 R8, R4, c[0x0][0x1f0], R8 ;  /* 0x00007c0004087a25 */ /* 0x000fe200078e0008 */
[----:B------:R-:W-:-:S04]  /*0610*/  SHF.R.S32.HI R2, RZ, 0x1f, R3 ;  /* 0x0000001fff027819 */ /* 0x000fc80000011403 */
[----:B------:R-:W-:-:S07]  /*0620*/  IADD3 R13, R9, R0, RZ ;  /* 0x00000000090d7210 */ /* 0x000fce0007ffe0ff */
        /* <DEDUP_REMOVED lines=9> */
.L_x_5172:
[----:B------:R-:W-:Y:S05]  /*06c0*/  BSYNC B0 ;  /* 0x0000000000007941 */ /* 0x000fea0003800000 */
.L_x_5171:
[----:B------:R-:W-:Y:S01]  /*06d0*/  IADD3 R5, R3, 0x10, RZ ;  /* 0x0000001003057810 */ /* 0x000fe20007ffe0ff */
[----:B------:R-:W-:Y:S03]  /*06e0*/  BSSY B0, `(.L_x_5173) ;  /* 0x000000f000007945 */ /* 0x000fe60003800000 */
[CC--:B------:R-:W-:Y:S02]  /*06f0*/  ISETP.GE.OR P0, PT, R5.reuse, R178.reuse, P1 ;  /* 0x000000b20500720c */ /* 0x0c0fe40000f06670 */
[----:B------:R-:W-:-:S11]  /*0700*/  ISETP.GE.AND P3, PT, R5, R178, PT ;  /* 0x000000b20500720c */ /* 0x000fd60003f66270 */
        /* <DEDUP_REMOVED lines=12> */
.L_x_5174:
[----:B------:R-:W-:Y:S05]  /*07d0*/  BSYNC B0 ;  /* 0x0000000000007941 */ /* 0x000fea0003800000 */
.L_x_5173:
[----:B-1----:R-:W-:Y:S01]  /*07e0*/  IADD3 R5, R3, 0x20, RZ ;  /* 0x0000002003057810 */ /* 0x002fe20007ffe0ff */
[----:B------:R-:W-:Y:S03]  /*07f0*/  BSSY B0, `(.L_x_5175) ;  /* 0x000000f000007945 */ /* 0x000fe60003800000 */
[CC--:B------:R-:W-:Y:S02]  /*0800*/  ISETP.GE.OR P0, PT, R5.reuse, R178.reuse, P1 ;  /* 0x000000b20500720c */ /* 0x0c0fe40000f06670 */
[----:B------:R-:W-:-:S11]  /*0810*/  ISETP.GE.AND P2, PT, R5, R178, PT ;  /* 0x000000b20500720c */ /* 0x000fd60003f46270 */
        /* <DEDUP_REMOVED lines=12> */
.L_x_5176:
[----:B------:R-:W-:Y:S05]  /*08e0*/  BSYNC B0 ;  /* 0x0000000000007941 */ /* 0x000fea0003800000 */
.L_x_5175:
        /* <DEDUP_REMOVED lines=16> */
.L_x_5178:
[----:B------:R-:W-:Y:S05]  /*09f0*/  BSYNC B0 ;  /* 0x0000000000007941 */ /* 0x000fea0003800000 */
.L_x_5177:
[C---:B------:R-:W-:Y:S02]  /*0a00*/  ISETP.NE.AND P4, PT, R11.reuse, RZ, PT ;  /* 0x000000ff0b00720c */ /* 0x040fe40003f85270 */
[----:B------:R-:W-:Y:S02]  /*0a10*/  ISETP.NE.OR P3, PT, R11, RZ, P3 ;  /* 0x000000ff0b00720c */ /* 0x000fe40001f65670 */
[----:B------:R-:W-:Y:S02]  /*0a20*/  ISETP.GE.OR P4, PT, R3, R178, P4 ;  /* 0x000000b20300720c */ /* 0x000fe40002786670 */
[----:B------:R-:W-:Y:S02]  /*0a30*/  ISETP.NE.OR P2, PT, R11, RZ, P2 ;  /* 0x000000ff0b00720c */ /* 0x000fe40001745670 */
[----:B------:R-:W-:Y:S02]  /*0a40*/  IADD3 R3, P1, R17, R3, RZ ;  /* 0x0000000311037210 */ /* 0x000fe40007f3e0ff */
[----:B------:R-:W-:-:S02]  /*0a50*/  ISETP.NE.OR P0, PT, R11, RZ, P0 ;  /* 0x000000ff0b00720c */ /* 0x000fc40000705670 */
[----:B------:R-:W-:Y:S02]  /*0a60*/  LEA.HI.X.SX32 R2, R17, R2, 0x1, P1 ;  /* 0x0000000211027211 */ /* 0x000fe400008f0eff */
[----:B-1----:R-:W-:-:S04]  /*0a70*/  LEA R4, P1, R3, c[0x0][0x200], 0x2 ;  /* 0x0000800003047a11 */ /* 0x002fc800078210ff */
[----:B------:R-:W-:Y:S01]  /*0a80*/  LEA.HI.X R5, R3, c[0x0][0x204], R2, 0x2, P1 ;  /* 0x0000810003057a11 */ /* 0x000fe200008f1402 */
[----:B------:R-:W-:Y:S02]  /*0a90*/  @!P4 IMAD.MOV.U32 R3, RZ, RZ, 0x7f800000 ;  /* 0x7f800000ff03c424 */ /* 0x000fe400078e00ff */
[----:B------:R-:W-:Y:S02]  /*0aa0*/  @!P3 IMAD.MOV.U32 R2, RZ, RZ, 0x7f800000 ;  /* 0x7f800000ff02b424 */ /* 0x000fe400078e00ff */
[----:B------:R-:W-:Y:S01]  /*0ab0*/  @!P2 IMAD.MOV.U32 R0, RZ, RZ, 0x7f800000 ;  /* 0x7f800000ff00a424 */ /* 0x000fe200078e00ff */
[----:B------:R1:W-:Y:S04]  /*0ac0*/  @!P4 STG.E [R4.64], R3 ;  /* 0x000000030400c986 */ /* 0x0003e8000c101906 */
[----:B------:R1:W-:Y:S04]  /*0ad0*/  @!P3 STG.E [R4.64+0x40], R2 ;  /* 0x000040020400b986 */ /* 0x0003e8000c101906 */
[----:B------:R1:W-:Y:S01]  /*0ae0*/  @!P2 STG.E [R4.64+0x80], R0 ;  /* 0x000080000400a986 */ /* 0x0003e2000c101906 */
[----:B------:R-:W-:Y:S05]  /*0af0*/  @P0 EXIT ;  /* 0x000000000000094d */ /* 0x000fea0003800000 */
[----:B-1----:R-:W-:-:S05]  /*0b00*/  MOV R3, 0x7f800000 ;  /* 0x7f80000000037802 */ /* 0x002fca0000000f00 */
[----:B------:R-:W-:Y:S01]  /*0b10*/  STG.E [R4.64+0xc0], R3 ;  /* 0x0000c00304007986 */ /* 0x000fe2000c101906 */
[----:B------:R-:W-:Y:S05]  /*0b20*/  EXIT ;  /* 0x000000000000794d */ /* 0x000fea0003800000 */
.L_x_5170:
[----:B-1----:R-:W-:Y:S01]  /*0b30*/  ISETP.NE.U32.AND P2, PT, RZ, c[0x0][0x2c0], PT ;  /* 0x0000b000ff007a0c */ /* 0x002fe20003f45070 */
[----:B------:R-:W-:Y:S01]  /*0b40*/  IMAD.MOV.U32 R8, RZ, RZ, R2 ;  /* 0x000000ffff087224 */ /* 0x000fe200078e0002 */
[----:B------:R-:W-:Y:S02]  /*0b50*/  ISETP.NE.U32.AND P0, PT, RZ, c[0x0][0x2b8], PT ;  /* 0x0000ae00ff007a0c */ /* 0x000fe40003f05070 */
[----:B------:R-:W-:Y:S02]  /*0b60*/  ISETP.NE.AND.EX P2, PT, RZ, c[0x0][0x2c4], PT, P2 ;  /* 0x0000b100ff007a0c */ /* 0x000fe40003f45320 */
[----:B------:R-:W-:-:S11]  /*0b70*/  ISETP.NE.AND.EX P0, PT, RZ, c[0x0][0x2bc], PT, P0 ;  /* 0x0000af00ff007a0c */ /* 0x000fd60003f05300 */
[----:B------:R-:W-:Y:S01]  /*0b80*/  @P2 SHF.R.S32.HI R3, RZ, 0x1f, R2 ;  /* 0x0000001fff032819 */ /* 0x000fe20000011402 */
[----:B------:R-:W-:-:S04]  /*0b90*/  @P2 IMAD.WIDE.U32 R12, R2, c[0x0][0x2c8], RZ ;  /* 0x0000b200020c2a25 */ /* 0x000fc800078e00ff */
[----:B------:R-:W-:Y:S01]  /*0ba0*/  @P2 IMAD R3, R3, c[0x0][0x2c8], RZ ;  /* 0x0000b20003032a24 */ /* 0x000fe200078e02ff */
[----:B------:R-:W-:Y:S01]  /*0bb0*/  CS2R R186, SRZ ;  /* 0x0000000000ba7805 */ /* 0x000fe2000001ff00 */
[----:B------:R-:W-:-:S04]  /*0bc0*/  @P0 IMAD.WIDE R18, R2, R179, c[0x0][0x2b8] ;  /* 0x0000ae0002120625 */ /* 0x000fc800078e02b3 */
[----:B------:R-:W-:Y:S01]  /*0bd0*/  @P2 IMAD R0, R2, c[0x0][0x2cc], R3 ;  /* 0x0000b30002002a24 */ /* 0x000fe200078e0203 */
[----:B------:R-:W-:Y:S01]  /*0be0*/  @P2 LEA R186, P1, R12, c[0x0][0x2c0], 0x2 ;  /* 0x0000b0000cba2a11 */ /* 0x000fe200078210ff */
[----:B------:R1:W5:Y:S01]  /*0bf0*/  @P0 LDG.E R8, [R18.64] ;  /* 0x0000000612080981 */ /* 0x000362000c1e1900 */
[----:B------:R-:W-:Y:S01]  /*0c00*/  PLOP3.LUT P0, PT, PT, PT, PT, 0x8, 0x0 ;  /* 0x000000000000781c */ /* 0x000fe20003f0e170 */
[----:B------:R-:W-:Y:S01]  /*0c10*/  @P2 IMAD.IADD R3, R13, 0x1, R0 ;  /* 0x000000010d032824 */ /* 0x000fe200078e0200 */
[----:B------:R-:W-:-:S04]  /*0c20*/  IABS R122, c[0x0][0x2d0] ;  /* 0x0000b400007a7a13 */ /* 0x000fc80000000000 */
[----:B------:R-:W-:-:S04]  /*0c30*/  @P2 SHF.L.U64.HI R3, R12, 0x2, R3 ;  /* 0x000000020c032819 */ /* 0x000fc80000010203 */
[----:B------:R-:W-:Y:S02]  /*0c40*/  @P2 IADD3.X R187, R3, c[0x0][0x2c4], RZ, P1, !PT ;  /* 0x0000b10003bb2a10 */ /* 0x000fe40000ffe4ff */
[----:B------:R-:W-:-:S04]  /*0c50*/  @P2 ISETP.NE.U32.AND P1, PT, R186, RZ, PT ;  /* 0x000000ffba00220c */ /* 0x000fc80003f25070 */
[----:B------:R-:W-:-:S13]  /*0c60*/  @P2 ISETP.NE.AND.EX P0, PT, R187, RZ, PT, P1 ;  /* 0x000000ffbb00220c */ /* 0x000fda0003f05310 */
[----:B------:R-:W-:Y:S05]  /*0c70*/  @!P0 BRA `(.L_x_5179) ;  /* 0x0000049000008947 */ /* 0x000fea0003800000 */
[----:B-1----:R-:W1:Y:S01]  /*0c80*/  I2F.RP R6, R122 ;  /* 0x0000007a00067306 */ /* 0x002e620000209400 */
[----:B------:R-:W-:-:S04]  /*0c90*/  LEA R5, R120, 0xffffff80, 0x7 ;  /* 0xffffff8078057811 */ /* 0x000fc800078e38ff */
[----:B------:R-:W-:-:S03]  /*0ca0*/  IABS R0, R5 ;  /* 0x0000000500007213 */ /* 0x000fc60000000000 */
[----:B-1---5:R-:W1:Y:S02]  /*0cb0*/  MUFU.RCP R8, R6 ;  /* 0x0000000600087308 */ /* 0x022e640000001000 */
        /* <DEDUP_REMOVED lines=8> */
[----:B------:R-:W-:Y:S01]  /*0d40*/  IMAD R3, R122, R3, R0 ;  /* 0x000000037a037224 */ /* 0x000fe200078e0200 */
[----:B------:R-:W-:-:S04]  /*0d50*/  LOP3.LUT R0, R5, c[0x0][0x2d0], RZ, 0x3c, !PT ;  /* 0x0000b40005007a12 */ /* 0x000fc800078e3cff */
[----:B------:R-:W-:Y:S02]  /*0d60*/  ISETP.GT.U32.AND P2, PT, R122, R3, PT ;  /* 0x000000037a00720c */ /* 0x000fe40003f44070 */
[----:B------:R-:W-:-:S11]  /*0d70*/  ISETP.GE.AND P1, PT, R0, RZ, PT ;  /* 0x000000ff0000720c */ /* 0x000fd60003f26270 */
[----:B------:R-:W-:Y:S01]  /*0d80*/  @!P2 IMAD.IADD R3, R3, 0x1, -R122 ;  /* 0x000000010303a824 */ /* 0x000fe200078e0a7a */
[----:B------:R-:W-:Y:S02]  /*0d90*/  @!P2 IADD3 R6, R6, 0x1, RZ ;  /* 0x000000010606a810 */ /* 0x000fe40007ffe0ff */
[----:B------:R-:W-:Y:S02]  /*0da0*/  ISETP.NE.AND P2, PT, RZ, c[0x0][0x2d0], PT ;  /* 0x0000b400ff007a0c */ /* 0x000fe40003f45270 */
[----:B------:R-:W-:-:S13]  /*0db0*/  ISETP.GE.U32.AND P3, PT, R3, R122, PT ;  /* 0x0000007a0300720c */ /* 0x000fda0003f66070 */
[----:B------:R-:W-:-:S04]  /*0dc0*/  @P3 IADD3 R6, R6, 0x1, RZ ;  /* 0x0000000106063810 */ /* 0x000fc80007ffe0ff */
[----:B------:R-:W-:-:S05]  /*0dd0*/  MOV R3, R6 ;  /* 0x0000000600037202 */ /* 0x000fca0000000f00 */
[----:B------:R-:W-:Y:S01]  /*0de0*/  @!P1 IMAD.MOV R3, RZ, RZ, -R3 ;  /* 0x000000ffff039224 */ /* 0x000fe200078e0a03 */
[----:B------:R-:W-:-:S05]  /*0df0*/  @!P2 LOP3.LUT R3, RZ, c[0x0][0x2d0], RZ, 0x33, !PT ;  /* 0x0000b400ff03aa12 */ /* 0x000fca00078e33ff */
[----:B------:R-:W-:-:S06]  /*0e00*/  IMAD.WIDE R24, R3, 0x4, R186 ;  /* 0x0000000403187825 */ /* 0x000fcc00078e02ba */
[----:B------:R-:W2:Y:S01]  /*0e10*/  LDG.E R24, [R24.64] ;  /* 0x0000000618187981 */ /* 0x000ea2000c1e1900 */
[----:B------:R-:W-:-:S04]  /*0e20*/  IABS R0, c[0x0][0x1c8] ;  /* 0x0000720000007a13 */ /* 0x000fc80000000000 */
[----:B------:R-:W1:Y:S08]  /*0e30*/  I2F.RP R9, R0 ;  /* 0x0000000000097306 */ /* 0x000e700000209400 */
[----:B-1----:R-:W1:Y:S02]  /*0e40*/  MUFU.RCP R12, R9 ;  /* 0x00000009000c7308 */ /* 0x002e640000001000 */
[----:B-1----:R-:W-:-:S06]  /*0e50*/  IADD3 R12, R12, 0xffffffe, RZ ;  /* 0x0ffffffe0c0c7810 */ /* 0x002fcc0007ffe0ff */
[----:B------:R-:W1:Y:S02]  /*0e60*/  F2I.FTZ.U32.TRUNC.NTZ R13, R12 ;  /* 0x0000000c000d7305 */ /* 0x000e64000021f000 */
[----:B-1----:R-:W-:Y:S01]  /*0e70*/  IADD3 R6, RZ, -R13, RZ ;  /* 0x8000000dff067210 */ /* 0x002fe20007ffe0ff */
[----:B------:R-:W-:-:S04]  /*0e80*/  IMAD.MOV.U32 R12, RZ, RZ, RZ ;  /* 0x000000ffff0c7224 */ /* 0x000fc800078e00ff */
[----:B------:R-:W-:Y:S01]  /*0e90*/  IMAD R8, R6, R0, RZ ;  /* 0x0000000006087224 */ /* 0x000fe200078e02ff */
[----:B------:R-:W-:-:S03]  /*0ea0*/  IABS R6, R4 ;  /* 0x0000000400067213 */ /* 0x000fc60000000000 */
[----:B------:R-:W-:-:S06]  /*0eb0*/  IMAD.HI.U32 R13, R13, R8, R12 ;  /* 0x000000080d0d7227 */ /* 0x000fcc00078e000c */
        /* <DEDUP_REMOVED lines=15> */
[----:B------:R-:W-:-:S10]  /*0fb0*/  @!P1 IMAD.MOV R13, RZ, RZ, -R13 ;  /* 0x000000ffff0d9224 */ /* 0x000fd400078e0a0d */
[----:B------:R-:W-:Y:S02]  /*0fc0*/  @!P2 LOP3.LUT R13, RZ, c[0x0][0x1c8], RZ, 0x33, !PT ;  /* 0x00007200ff0daa12 */ /* 0x000fe400078e33ff */
[----:B--2---:R-:W-:Y:S01]  /*0fd0*/  SHF.R.S32.HI R21, RZ, 0x1f, R24 ;  /* 0x0000001fff157819 */ /* 0x004fe20000011418 */
[----:B------:R-:W-:-:S04]  /*0fe0*/  IMAD.WIDE.U32 R8, R24, c[0x0][0x180], RZ ;  /* 0x0000600018087a25 */ /* 0x000fc800078e00ff */
[C---:B------:R-:W-:Y:S02]  /*0ff0*/  IMAD R19, R21.reuse, c[0x0][0x180], RZ ;  /* 0x0000600015137a24 */ /* 0x040fe400078e02ff */
[----:B------:R-:W-:Y:S02]  /*1000*/  IMAD.MOV.U32 R18, RZ, RZ, R8 ;  /* 0x000000ffff127224 */ /* 0x000fe400078e0008 */
[----:B------:R-:W-:Y:S02]  /*1010*/  IMAD R6, R24, c[0x0][0x184], R19 ;  /* 0x0000610018067a24 */ /* 0x000fe400078e0213 */
[----:B------:R-:W-:-:S03]  /*1020*/  IMAD R21, R21, c[0x0][0x188], RZ ;  /* 0x0000620015157a24 */ /* 0x000fc600078e02ff */
[----:B------:R-:W-:Y:S01]  /*1030*/  IADD3 R19, R9, R6, RZ ;  /* 0x0000000609137210 */ /* 0x000fe20007ffe0ff */
[C---:B------:R-:W-:Y:S01]  /*1040*/  IMAD R9, R5.reuse, c[0x0][0x19c], R0 ;  /* 0x0000670005097a24 */ /* 0x040fe200078e0200 */
[----:B------:R-:W-:Y:S01]  /*1050*/  SHF.R.S32.HI R6, RZ, 0x1f, R13 ;  /* 0x0000001fff067819 */ /* 0x000fe2000001140d */
[----:B------:R-:W-:Y:S02]  /*1060*/  IMAD R21, R24, c[0x0][0x18c], R21 ;  /* 0x0000630018157a24 */ /* 0x000fe400078e0215 */
[----:B------:R-:W-:-:S04]  /*1070*/  IMAD.WIDE.U32 R18, R5, c[0x0][0x198], R18 ;  /* 0x0000660005127a25 */ /* 0x000fc800078e0012 */
[----:B------:R-:W-:Y:S01]  /*1080*/  IMAD R0, R6, c[0x0][0x1b0], RZ ;  /* 0x00006c0006007a24 */ /* 0x000fe200078e02ff */
[----:B------:R-:W-:Y:S01]  /*1090*/  IADD3 R19, R19, R9, RZ ;  /* 0x0000000913137210 */ /* 0x000fe20007ffe0ff */
[----:B------:R-:W-:-:S04]  /*10a0*/  IMAD.WIDE.U32 R24, R24, c[0x0][0x188], RZ ;  /* 0x0000620018187a25 */ /* 0x000fc800078e00ff */
[C---:B------:R-:W-:Y:S02]  /*10b0*/  IMAD R9, R13.reuse, c[0x0][0x1b4], R0 ;  /* 0x00006d000d097a24 */ /* 0x040fe400078e0200 */
[----:B------:R-:W-:-:S04]  /*10c0*/  IMAD.WIDE.U32 R18, R13, c[0x0][0x1b0], R18 ;  /* 0x00006c000d127a25 */ /* 0x000fc800078e0012 */
[----:B------:R-:W-:Y:S01]  /*10d0*/  IMAD.IADD R21, R25, 0x1, R21 ;  /* 0x0000000119157824 */ /* 0x000fe200078e0215 */
[----:B------:R-:W-:Y:S01]  /*10e0*/  IADD3 R9, R19, R9, RZ ;  /* 0x0000000913097210 */ /* 0x000fe20007ffe0ff */
[----:B------:R-:W-:Y:S01]  /*10f0*/  IMAD.MOV.U32 R0, RZ, RZ, R18 ;  /* 0x000000ffff007224 */ /* 0x000fe200078e0012 */
[----:B------:R-:W-:Y:S05]  /*1100*/  BRA `(.L_x_5180) ;  /* 0x0000045000007947 */ /* 0x000fea0003800000 */
.L_x_5179:
[----:B-1----:R-:W-:-:S13]  /*1110*/  ISETP.NE.AND P4, PT, R21, -0x1, PT ;  /* 0xffffffff1500780c */ /* 0x002fda0003f85270 */
        /* <DEDUP_REMOVED lines=16> */
.L_x_5181:
[----:B------:R-:W-:Y:S01]  /*1220*/  IABS R5, c[0x0][0x1c8] ;  /* 0x0000720000057a13 */ /* 0x000fe20000000000 */
[----:B------:R-:W-:Y:S01]  /*1230*/  IMAD.MOV.U32 R12, RZ, RZ, RZ ;  /* 0x000000ffff0c7224 */ /* 0x000fe200078e00ff */
[----:B------:R-:W-:Y:S01]  /*1240*/  MOV R18, R6 ;  /* 0x0000000600127202 */ /* 0x000fe20000000f00 */
[----:B------:R-:W-:Y:S01]  /*1250*/  IMAD.MOV.U32 R19, RZ, RZ, R9 ;  /* 0x000000ffff137224 */ /* 0x000fe200078e0009 */
[----:B------:R-:W1:Y:S01]  /*1260*/  I2F.RP R16, R5 ;  /* 0x0000000500107306 */ /* 0x000e620000209400 */
[----:B------:R-:W-:-:S05]  /*1270*/  @P4 IADD3 R21, R10, R21, RZ ;  /* 0x000000150a154210 */ /* 0x000fca0007ffe0ff */
[----:B------:R-:W-:-:S04]  /*1280*/  @P4 IMAD.WIDE.U32 R24, R21, c[0x0][0x1a0], RZ ;  /* 0x0000680015184a25 */ /* 0x000fc800078e00ff */
[----:B------:R-:W-:Y:S01]  /*1290*/  @P4 IMAD R21, R21, c[0x0][0x1a4], R25 ;  /* 0x0000690015154a24 */ /* 0x000fe200078e0219 */
[----:B-1----:R-:W1:Y:S02]  /*12a0*/  MUFU.RCP R14, R16 ;  /* 0x00000010000e7308 */ /* 0x002e640000001000 */
[----:B-1----:R-:W-:-:S06]  /*12b0*/  IADD3 R14, R14, 0xffffffe, RZ ;  /* 0x0ffffffe0e0e7810 */ /* 0x002fcc0007ffe0ff */
[----:B------:R-:W1:Y:S02]  /*12c0*/  F2I.FTZ.U32.TRUNC.NTZ R13, R14 ;  /* 0x0000000e000d7305 */ /* 0x000e64000021f000 */
[----:B-1----:R-:W-:-:S04]  /*12d0*/  IMAD.MOV R0, RZ, RZ, -R13 ;  /* 0x000000ffff007224 */ /* 0x002fc800078e0a0d */
        /* <DEDUP_REMOVED lines=13> */
[----:B------:R-:W-:-:S02]  /*13b0*/  ISETP.GE.AND P2, PT, R0, RZ, PT ;  /* 0x000000ff0000720c */ /* 0x000fc40003f46270 */
[----:B------:R-:W-:-:S04]  /*13c0*/  LEA R5, R120, 0xffffff80, 0x7 ;  /* 0xffffff8078057811 */ /* 0x000fc800078e38ff */
[----:B------:R-:W-:Y:S01]  /*13d0*/  SHF.R.S32.HI R3, RZ, 0x1f, R5 ;  /* 0x0000001fff037819 */ /* 0x000fe20000011405 */
[----:B------:R-:W-:Y:S01]  /*13e0*/  IMAD.WIDE.U32 R18, R5, c[0x0][0x198], R18 ;  /* 0x0000660005127a25 */ /* 0x000fe200078e0012 */
[----:B------:R-:W-:-:S03]  /*13f0*/  @P3 IADD3 R13, R13, 0x1, RZ ;  /* 0x000000010d0d3810 */ /* 0x000fc60007ffe0ff */
[----:B------:R-:W-:Y:S02]  /*1400*/  IMAD R0, R3, c[0x0][0x198], RZ ;  /* 0x0000660003007a24 */ /* 0x000fe400078e02ff */
[----:B------:R-:W-:Y:S01]  /*1410*/  @!P2 IMAD.MOV R13, RZ, RZ, -R13 ;  /* 0x000000ffff0da224 */ /* 0x000fe200078e0a0d */
[----:B------:R-:W-:Y:S01]  /*1420*/  @!P1 LOP3.LUT R13, RZ, c[0x0][0x1c8], RZ, 0x33, !PT ;  /* 0x00007200ff0d9a12 */ /* 0x000fe200078e33ff */
[----:B------:R-:W-:-:S03]  /*1430*/  IMAD R9, R5, c[0x0][0x19c], R0 ;  /* 0x0000670005097a24 */ /* 0x000fc600078e0200 */
[----:B------:R-:W-:Y:S01]  /*1440*/  SHF.R.S32.HI R6, RZ, 0x1f, R13 ;  /* 0x0000001fff067819 */ /* 0x000fe2000001140d */
[----:B------:R-:W-:-:S04]  /*1450*/  IMAD.IADD R19, R19, 0x1, R9 ;  /* 0x0000000113137824 */ /* 0x000fc800078e0209 */
[----:B------:R-:W-:Y:S02]  /*1460*/  IMAD R0, R6, c[0x0][0x1b0], RZ ;  /* 0x00006c0006007a24 */ /* 0x000fe400078e02ff */
[----:B------:R-:W-:-:S04]  /*1470*/  IMAD.WIDE.U32 R18, R13, c[0x0][0x1b0], R18 ;  /* 0x00006c000d127a25 */ /* 0x000fc800078e0012 */
[----:B------:R-:W-:Y:S01]  /*1480*/  IMAD R9, R13, c[0x0][0x1b4], R0 ;  /* 0x00006d000d097a24 */ /* 0x000fe200078e0200 */
[----:B------:R-:W-:-:S03]  /*1490*/  MOV R0, R18 ;  /* 0x0000001200007202 */ /* 0x000fc60000000f00 */
        /* <DEDUP_REMOVED lines=12> */
.L_x_5180:
[----:B------:R-:W-:Y:S01]  /*1560*/  ISETP.NE.AND P1, PT, R174, -0x1, PT ;  /* 0xffffffffae00780c */ /* 0x000fe20003f25270 */
[----:B------:R-:W-:Y:S01]  /*1570*/  IMAD R6, R6, c[0x0][0x1b8], RZ ;  /* 0x00006e0006067a24 */ /* 0x000fe200078e02ff */
[----:B------:R-:W-:Y:S01]  /*1580*/  SHF.R.S32.HI R22, RZ, 0x1f, R11 ;  /* 0x0000001fff167819 */ /* 0x000fe2000001140b */
[----:B------:R-:W-:Y:S01]  /*1590*/  BSSY B0, `(.L_x_5182) ;  /* 0x0000047000007945 */ /* 0x000fe20003800000 */
[----:B------:R-:W-:Y:S01]  /*15a0*/  IADD3 R171, -R17, R178, RZ ;  /* 0x000000b211ab7210 */ /* 0x000fe20007ffe1ff */
[----:B------:R-:W-:Y:S01]  /*15b0*/  IMAD R6, R13, c[0x0][0x1bc], R6 ;  /* 0x00006f000d067a24 */ /* 0x000fe200078e0206 */
[----:B------:R-:W-:-:S04]  /*15c0*/  LEA.HI R92, R22, R11, RZ, 0x3 ;  /* 0x0000000b165c7211 */ /* 0x000fc800078f18ff */
[----:B------:R-:W-:Y:S02]  /*15d0*/  SHF.R.S32.HI R184, RZ, 0x3, R92 ;  /* 0x00000003ffb87819 */ /* 0x000fe4000001145c */
[----:B------:R-:W-:Y:S01]  /*15e0*/  LOP3.LUT R92, R92, 0xfffffff8, RZ, 0xc0, !PT ;  /* 0xfffffff85c5c7812 */ /* 0x000fe200078ec0ff */
[----:B------:R-:W-:Y:S01]  /*15f0*/  @P1 IMAD.WIDE.U32 R18, R174, c[0x0][0x190], RZ ;  /* 0x00006400ae121a25 */ /* 0x000fe200078e00ff */
[----:B------:R-:W-:Y:S02]  /*1600*/  @!P1 SHF.R.S32.HI R10, RZ, 0x1f, R2 ;  /* 0x0000001fff0a9819 */ /* 0x000fe40000011402 */
[----:B------:R-:W-:Y:S01]  /*1610*/  IADD3 R92, -R92, R11, RZ ;  /* 0x0000000b5c5c7210 */ /* 0x000fe20007ffe1ff */
[----:B------:R-:W-:Y:S01]  /*1620*/  @!P1 IMAD.WIDE.U32 R26, R2, c[0x0][0x178], RZ ;  /* 0x00005e00021a9a25 */ /* 0x000fe200078e00ff */
[----:B------:R-:W-:-:S03]  /*1630*/  SHF.R.S32.HI R185, RZ, 0x1f, R184 ;  /* 0x0000001fffb97819 */ /* 0x000fc600000114b8 */
[----:B------:R-:W-:Y:S02]  /*1640*/  @!P1 IMAD R10, R10, c[0x0][0x178], RZ ;  /* 0x00005e000a0a9a24 */ /* 0x000fe400078e02ff */
[----:B------:R-:W-:Y:S02]  /*1650*/  IMAD.SHL.U32 R177, R184, 0x40, RZ ;  /* 0x00000040b8b17824 */ /* 0x000fe400078e00ff */
[----:B-----5:R-:W-:Y:S02]  /*1660*/  @P1 IMAD.MOV.U32 R8, RZ, RZ, R18 ;  /* 0x000000ffff081224 */ /* 0x020fe400078e0012 */
[----:B------:R-:W-:Y:S01]  /*1670*/  @!P1 IMAD R10, R2, c[0x0][0x17c], R10 ;  /* 0x00005f00020a9a24 */ /* 0x000fe200078e020a */
[----:B------:R-:W-:Y:S01]  /*1680*/  LOP3.LUT R177, R177, 0x1c0, RZ, 0xc0, !PT ;  /* 0x000001c0b1b17812 */ /* 0x000fe200078ec0ff */
[----:B------:R-:W-:Y:S02]  /*1690*/  IMAD.SHL.U32 R180, R92, 0x8, RZ ;  /* 0x000000085cb47824 */ /* 0x000fe400078e00ff */
[----:B------:R-:W-:Y:S01]  /*16a0*/  @!P1 IMAD.MOV.U32 R8, RZ, RZ, R26 ;  /* 0x000000ffff089224 */ /* 0x000fe200078e001a */
[----:B------:R-:W-:Y:S01]  /*16b0*/  LEA.HI R26, R22, R11, RZ, 0x5 ;  /* 0x0000000b161a7211 */ /* 0x000fe200078f28ff */
[----:B------:R-:W-:Y:S01]  /*16c0*/  @P1 IMAD R19, R174, c[0x0][0x194], R19 ;  /* 0x00006500ae131a24 */ /* 0x000fe200078e0213 */
[----:B------:R-:W-:Y:S01]  /*16d0*/  @!P1 IADD3 R19, R27, R10, RZ ;  /* 0x0000000a1b139210 */ /* 0x000fe20007ffe0ff */
[----:B------:R-:W-:Y:S01]  /*16e0*/  IMAD R123, R185, c[0x0][0x198], RZ ;  /* 0x00006600b97b7a24 */ /* 0x000fe200078e02ff */
[----:B------:R-:W-:Y:S01]  /*16f0*/  SHF.R.S32.HI R181, RZ, 0x1f, R180 ;  /* 0x0000001fffb57819 */ /* 0x000fe200000114b4 */
[----:B------:R-:W-:Y:S01]  /*1700*/  IMAD.WIDE R14, R15, 0x40, R184 ;  /* 0x000000400f0e7825 */ /* 0x000fe200078e02b8 */
[----:B------:R-:W-:-:S02]  /*1710*/  IADD3 R18, P1, R180, R8, RZ ;  /* 0x00000008b4127210 */ /* 0x000fc40007f3e0ff */
[----:B------:R-:W-:Y:S01]  /*1720*/  LOP3.LUT R2, R177, 0x38, R180, 0xf8, !PT ;  /* 0x00000038b1027812 */ /* 0x000fe200078ef8b4 */
[----:B------:R-:W-:Y:S01]  /*1730*/  IMAD R123, R184, c[0x0][0x19c], R123 ;  /* 0x00006700b87b7a24 */ /* 0x000fe200078e027b */
[----:B------:R-:W-:Y:S01]  /*1740*/  SHF.R.U32.HI R177, RZ, 0x3, R177 ;  /* 0x00000003ffb17819 */ /* 0x000fe200000116b1 */
[----:B------:R-:W-:Y:S01]  /*1750*/  IMAD.X R19, R181, 0x1, R19, P1 ;  /* 0x00000001b5137824 */ /* 0x000fe200008e0613 */
[----:B------:R-:W-:Y:S02]  /*1760*/  IADD3 R24, P2, R180, R24, RZ ;  /* 0x00000018b4187210 */ /* 0x000fe40007f5e0ff */
[----:B------:R-:W-:Y:S02]  /*1770*/  LOP3.LUT R177, R2, R177, RZ, 0x3c, !PT ;  /* 0x000000b102b17212 */ /* 0x000fe400078e3cff */
[----:B------:R-:W-:Y:S02]  /*1780*/  IADD3 R126, P1, R184, R5, RZ ;  /* 0x00000005b87e7210 */ /* 0x000fe40007f3e0ff */
[----:B------:R-:W-:-:S02]  /*1790*/  SHF.R.S32.HI R2, RZ, 0x1f, R4 ;  /* 0x0000001fff027819 */ /* 0x000fc40000011404 */
[----:B------:R-:W-:Y:S01]  /*17a0*/  IADD3.X R25, R181, R21, RZ, P2, !PT ;  /* 0x00000015b5197210 */ /* 0x000fe200017fe4ff */
[----:B------:R-:W-:Y:S01]  /*17b0*/  IMAD.X R129, R185, 0x1, R3, P1 ;  /* 0x00000001b9817824 */ /* 0x000fe200008e0603 */
[----:B------:R-:W-:Y:S01]  /*17c0*/  ISETP.GE.AND P1, PT, R184, R171, PT ;  /* 0x000000abb800720c */ /* 0x000fe20003f26270 */
[----:B------:R-:W-:Y:S01]  /*17d0*/  IMAD R21, R2, c[0x0][0x1a8], RZ ;  /* 0x00006a0002157a24 */ /* 0x000fe200078e02ff */
[----:B------:R-:W-:Y:S01]  /*17e0*/  LEA.HI R10, R22, R11, RZ, 0x6 ;  /* 0x0000000b160a7211 */ /* 0x000fe200078f30ff */
[----:B------:R-:W-:Y:S01]  /*17f0*/  IMAD.WIDE.U32 R24, R13, c[0x0][0x1b8], R24 ;  /* 0x00006e000d187a25 */ /* 0x000fe200078e0018 */
[----:B------:R-:W-:-:S03]  /*1800*/  IADD3 R2, P2, R180, R0, RZ ;  /* 0x00000000b4027210 */ /* 0x000fc60007f5e0ff */
[----:B------:R-:W-:Y:S01]  /*1810*/  IMAD R13, R4, c[0x0][0x1ac], R21 ;  /* 0x00006b00040d7a24 */ /* 0x000fe200078e0215 */
[----:B------:R-:W-:Y:S01]  /*1820*/  IADD3 R21, R25, R6, RZ ;  /* 0x0000000619157210 */ /* 0x000fe20007ffe0ff */
[----:B------:R-:W-:Y:S01]  /*1830*/  IMAD R129, R129, c[0x0][0x1a0], RZ ;  /* 0x0000680081817a24 */ /* 0x000fe200078e02ff */
[----:B------:R-:W-:Y:S01]  /*1840*/  IADD3.X R3, R181, R9, RZ, P2, !PT ;  /* 0x00000009b5037210 */ /* 0x000fe200017fe4ff */
[----:B------:R-:W-:Y:S02]  /*1850*/  IMAD.SHL.U32 R10, R10, 0x8, RZ ;  /* 0x000000080a0a7824 */ /* 0x000fe400078e00ff */
[----:B------:R-:W-:Y:S02]  /*1860*/  IMAD.MOV.U32 R20, RZ, RZ, R24 ;  /* 0x000000ffff147224 */ /* 0x000fe400078e0018 */
[C---:B------:R-:W-:Y:S01]  /*1870*/  IMAD R129, R126.reuse, c[0x0][0x1a4], R129 ;  /* 0x000069007e817a24 */ /* 0x040fe200078e0281 */
[----:B------:R-:W-:Y:S01]  /*1880*/  LOP3.LUT R177, R177, 0xfffffe00, R10, 0xf8, !PT ;  /* 0xfffffe00b1b17812 */ /* 0x000fe200078ef80a */
[----:B------:R-:W-:Y:S01]  /*1890*/  IMAD.WIDE.U32 R126, R126, c[0x0][0x1a0], R20 ;  /* 0x000068007e7e7a25 */ /* 0x000fe200078e0014 */
[----:B------:R-:W-:-:S02]  /*18a0*/  SHF.R.S32.HI R20, RZ, 0x5, R26 ;  /* 0x00000005ff147819 */ /* 0x000fc4000001141a */
[----:B------:R-:W-:Y:S01]  /*18b0*/  SHF.L.U32 R177, R177, 0x1, RZ ;  /* 0x00000001b1b17819 */ /* 0x000fe200000006ff */
[----:B------:R-:W-:Y:S01]  /*18c0*/  IMAD.WIDE.U32 R4, R4, c[0x0][0x1a8], R18 ;  /* 0x00006a0004047a25 */ /* 0x000fe200078e0012 */
[----:B------:R-:W-:-:S03]  /*18d0*/  IADD3 R129, R127, R129, RZ ;  /* 0x000000817f817210 */ /* 0x000fc60007ffe0ff */
[----:B------:R-:W-:-:S04]  /*18e0*/  IMAD.WIDE.U32 R124, R184, c[0x0][0x198], R2 ;  /* 0x00006600b87c7a25 */ /* 0x000fc800078e0002 */
[----:B------:R-:W-:Y:S02]  /*18f0*/  IMAD.IADD R123, R125, 0x1, R123 ;  /* 0x000000017d7b7824 */ /* 0x000fe400078e027b */
        /* <DEDUP_REMOVED lines=16> */
.L_x_5183:
[----:B------:R-:W-:Y:S05]  /*1a00*/  BSYNC B0 ;  /* 0x0000000000007941 */ /* 0x000fea0003800000 */
.L_x_5182:
[----:B------:R-:W-:Y:S01]  /*1a10*/  IADD3 R6, R184, 0x10, RZ ;  /* 0x00000010b8067810 */ /* 0x000fe20007ffe0ff */
[----:B------:R-:W-:Y:S03]  /*1a20*/  BSSY B0, `(.L_x_5184) ;  /* 0x0000014000007945 */ /* 0x000fe60003800000 */
[----:B------:R-:W-:-:S13]  /*1a30*/  ISETP.GE.AND P1, PT, R6, R171, PT ;  /* 0x000000ab0600720c */ /* 0x000fda0003f26270 */
        /* <DEDUP_REMOVED lines=18> */
.L_x_5185:
[----:B------:R-:W-:Y:S05]  /*1b60*/  BSYNC B0 ;  /* 0x0000000000007941 */ /* 0x000fea0003800000 */
.L_x_5184:
        /* <DEDUP_REMOVED lines=21> */
.L_x_5187:
[----:B------:R-:W-:Y:S05]  /*1cc0*/  BSYNC B0 ;  /* 0x0000000000007941 */ /* 0x000fea0003800000 */
.L_x_5186:
[----:B------:R-:W-:Y:S01]  /*1cd0*/  IADD3 R8, R184, 0x30, RZ ;  /* 0x00000030b8087810 */ /* 0x000fe20007ffe0ff */
[----:B------:R-:W-:Y:S03]  /*1ce0*/  BSSY B0, `(.L_x_5188) ;  /* 0x0000013000007945 */ /* 0x000fe60003800000 */
[----:B------:R-:W-:-:S13]  /*1cf0*/  ISETP.GE.AND P1, PT, R8, R171, PT ;  /* 0x000000ab0800720c */ /* 0x000fda0003f26270 */
        /* <DEDUP_REMOVED lines=17> */
.L_x_5189:
[----:B------:R-:W-:Y:S05]  /*1e10*/  BSYNC B0 ;  /* 0x0000000000007941 */ /* 0x000fea0003800000 */
.L_x_5188:
[----:B------:R-:W-:Y:S01]  /*1e20*/  LEA.HI R22, R22, R11, RZ, 0x4 ;  /* 0x0000000b16167211 */ /* 0x000fe200078f20ff */
[----:B------:R-:W-:Y:S01]  /*1e30*/  IMAD.MOV.U32 R5, RZ, RZ, 0x20 ;  /* 0x00000020ff057424 */ /* 0x000fe200078e00ff */
[----:B------:R-:W-:Y:S01]  /*1e40*/  IADD3 R176, R120, -0x1, RZ ;  /* 0xffffffff78b07810 */ /* 0x000fe20007ffe0ff */
[----:B------:R-:W-:Y:S01]  /*1e50*/  BSSY B0, `(.L_x_5190) ;  /* 0x000001c000007945 */ /* 0x000fe20003800000 */
[----:B------:R-:W-:Y:S02]  /*1e60*/  LOP3.LUT R0, R22, 0xfffffff0, RZ, 0xc0, !PT ;  /* 0xfffffff016007812 */ /* 0x000fe400078ec0ff */
[----:B------:R-:W-:Y:S01]  /*1e70*/  LOP3.LUT R26, R26, 0xffffffe0, RZ, 0xc0, !PT ;  /* 0xffffffe01a1a7812 */ /* 0x000fe200078ec0ff */
[----:B--2---:R-:W-:Y:S02]  /*1e80*/  IMAD.SHL.U32 R2, R176, 0x80, RZ ;  /* 0x00000080b0027824 */ /* 0x004fe400078e00ff */
[----:B------:R-:W-:Y:S02]  /*1e90*/  IMAD.IADD R0, R11, 0x1, -R0 ;  /* 0x000000010b007824 */ /* 0x000fe400078e0a00 */
[----:B------:R-:W-:-:S02]  /*1ea0*/  IMAD.IADD R9, R7, 0x1, -R2 ;  /* 0x0000000107097824 */ /* 0x000fc400078e0a02 */
[----:B------:R-:W-:Y:S01]  /*1eb0*/  IMAD.IADD R26, R11, 0x1, -R26 ;  /* 0x000000010b1a7824 */ /* 0x000fe200078e0a1a */
[----:B------:R-:W-:Y:S02]  /*1ec0*/  SHF.R.S32.HI R13, RZ, 0x1f, R0 ;  /* 0x0000001fff0d7819 */ /* 0x000fe40000011400 */
[----:B------:R-:W-:Y:S02]  /*1ed0*/  ISETP.GE.AND P3, PT, R184, R9, PT ;  /* 0x00000009b800720c */ /* 0x000fe40003f66270 */
        /* <DEDUP_REMOVED lines=19> */
.L_x_5191:
[----:B------:R-:W-:Y:S05]  /*2010*/  BSYNC B0 ;  /* 0x0000000000007941 */ /* 0x000fea0003800000 */
.L_x_5190:
[----:B------:R-:W-:Y:S01]  /*2020*/  ISETP.GE.AND P1, PT, R6, R9, PT ;  /* 0x000000090600720c */ /* 0x000fe20003f26270 */
[----:B------:R-:W-:Y:S01]  /*2030*/  IMAD.MOV.U32 R121, RZ, RZ, c[0x0][0x198] ;  /* 0x00006600ff797624 */ /* 0x000fe200078e00ff */
[----:B------:R-:W-:Y:S03]  /*2040*/  BSSY B0, `(.L_x_5192) ;  /* 0x000000f000007945 */ /* 0x000fe60003800000 */
[C---:B------:R-:W-:Y:S01]  /*2050*/  IMAD.SHL.U32 R173, R121.reuse, 0x10, RZ ;  /* 0x0000001079ad7824 */ /* 0x040fe200078e00ff */
[----:B------:R-:W-:-:S07]  /*2060*/  SHF.L.U64.HI R172, R121, R179, c[0x0][0x19c] ;  /* 0x0000670079ac7619 */ /* 0x000fce00000102b3 */
[----:B------:R-:W-:Y:S05]  /*2070*/  @P1 BRA `(.L_x_5193) ;  /* 0x000000b000001947 */ /* 0x000fea0003800000 */
[----:B------:R-:W-:-:S13]  /*2080*/  ISETP.GE.AND P1, PT, R180, c[0x0][0x220], PT ;  /* 0x00008800b4007a0c */ /* 0x000fda0003f26270 */
[----:B------:R1:W-:Y:S01]  /*2090*/  @P1 STS.128 [R177+0x2800], RZ ;  /* 0x002800ffb1001388 */ /* 0x0003e20000000c00 */
[----:B------:R-:W-:Y:S05]  /*20a0*/  @P1 BRA `(.L_x_5193) ;  /* 0x0000008000001947 */ /* 0x000fea0003800000 */
[----:B-1----:R-:W-:-:S05]  /*20b0*/  IADD3 R19, P1, R173, R124, RZ ;  /* 0x0000007cad137210 */ /* 0x002fca0007f3e0ff */
[----:B------:R-:W-:Y:S01]  /*20c0*/  IMAD.X R4, R172, 0x1, R123, P1 ;  /* 0x00000001ac047824 */ /* 0x000fe200008e067b */
[----:B------:R-:W-:-:S04]  /*20d0*/  LEA R18, P1, R19, c[0x0][0x168], 0x1 ;  /* 0x00005a0013127a11 */ /* 0x000fc800078208ff */
[----:B------:R-:W-:-:S05]  /*20e0*/  LEA.HI.X R19, R19, c[0x0][0x16c], R4, 0x1, P1 ;  /* 0x00005b0013137a11 */ /* 0x000fca00008f0c04 */
[----:B------:R-:W-:Y:S01]  /*20f0*/  @!PT LDS RZ, [RZ] ;  /* 0x00000000fffff984 */ /* 0x000fe20000000800 */
[----:B------:R-:W-:Y:S01]  /*2100*/  @!PT LDS RZ, [RZ] ;  /* 0x00000000fffff984 */ /* 0x000fe20000000800 */
[----:B------:R-:W-:Y:S01]  /*2110*/  @!PT LDS RZ, [RZ] ;  /* 0x00000000fffff984 */ /* 0x000fe20000000800 */
[----:B------:R1:W-:Y:S04]  /*2120*/  LDGSTS.E.BYPASS.LTC128B.128 [R177+0x2800], [R18.64] ;  /* 0x0280000012b17fae */ /* 0x0003e8000b901d46 */
.L_x_5193:
[----:B------:R-:W-:Y:S05]  /*2130*/  BSYNC B0 ;  /* 0x0000000000007941 */ /* 0x000fea0003800000 */
.L_x_5192:
[----:B------:R-:W-:Y:S01]  /*2140*/  ISETP.GE.AND P1, PT, R10, R9, PT ;  /* 0x000000090a00720c */ /* 0x000fe20003f26270 */
[----:B------:R-:W-:-:S12]  /*2150*/  BSSY B0, `(.L_x_5194) ;  /* 0x000000e000007945 */ /* 0x000fd80003800000 */
[----:B------:R-:W-:Y:S05]  /*2160*/  @P1 BRA `(.L_x_5195) ;  /* 0x000000c000001947 */ /* 0x000fea0003800000 */
[----:B------:R-:W-:-:S13]  /*2170*/  ISETP.GE.AND P1, PT, R180, c[0x0][0x220], PT ;  /* 0x00008800b4007a0c */ /* 0x000fda0003f26270 */
[----:B------:R1:W-:Y:S01]  /*2180*/  @P1 STS.128 [R177+0x3000], RZ ;  /* 0x003000ffb1001388 */ /* 0x0003e20000000c00 */
[----:B------:R-:W-:Y:S05]  /*2190*/  @P1 BRA `(.L_x_5195) ;  /* 0x0000009000001947 */ /* 0x000fea0003800000 */
[----:B------:R-:W-:Y:S01]  /*21a0*/  IMAD.MOV.U32 R4, RZ, RZ, c[0x0][0x19c] ;  /* 0x00006700ff047624 */ /* 0x000fe200078e00ff */
[----:B------:R-:W-:-:S04]  /*21b0*/  LEA R12, P1, R121, R124, 0x5 ;  /* 0x0000007c790c7211 */ /* 0x000fc800078228ff */
[----:B-1----:R-:W-:Y:S02]  /*21c0*/  LEA.HI.X R19, R121, R123, R4, 0x5, P1 ;  /* 0x0000007b79137211 */ /* 0x002fe400008f2c04 */
[----:B------:R-:W-:-:S04]  /*21d0*/  LEA R18, P1, R12, c[0x0][0x168], 0x1 ;  /* 0x00005a000c127a11 */ /* 0x000fc800078208ff */
[----:B------:R-:W-:-:S05]  /*21e0*/  LEA.HI.X R19, R12, c[0x0][0x16c], R19, 0x1, P1 ;  /* 0x00005b000c137a11 */ /* 0x000fca00008f0c13 */
[----:B------:R-:W-:Y:S01]  /*21f0*/  @!PT LDS RZ, [RZ] ;  /* 0x00000000fffff984 */ /* 0x000fe20000000800 */
[----:B------:R-:W-:Y:S01]  /*2200*/  @!PT LDS RZ, [RZ] ;  /* 0x00000000fffff984 */ /* 0x000fe20000000800 */
[----:B------:R-:W-:Y:S01]  /*2210*/  @!PT LDS RZ, [RZ] ;  /* 0x00000000fffff984 */ /* 0x000fe20000000800 */
[----:B------:R1:W-:Y:S04]  /*2220*/  LDGSTS.E.BYPASS.LTC128B.128 [R177+0x3000], [R18.64] ;  /* 0x0300000012b17fae */ /* 0x0003e8000b901d46 */
.L_x_5195:
[----:B------:R-:W-:Y:S05]  /*2230*/  BSYNC B0 ;  /* 0x0000000000007941 */ /* 0x000fea0003800000 */
.L_x_5194:
[----:B------:R-:W-:Y:S01]  /*2240*/  ISETP.GE.AND P1, PT, R8, R9, PT ;  /* 0x000000090800720c */ /* 0x000fe20003f26270 */
[----:B------:R-:W-:-:S12]  /*2250*/  BSSY B0, `(.L_x_5196) ;  /* 0x0000010000007945 */ /* 0x000fd80003800000 */
[----:B------:R-:W-:Y:S05]  /*2260*/  @P1 BRA `(.L_x_5197) ;  /* 0x000000e000001947 */ /* 0x000fea0003800000 */
[----:B------:R-:W-:-:S13]  /*2270*/  ISETP.GE.AND P1, PT, R180, c[0x0][0x220], PT ;  /* 0x00008800b4007a0c */ /* 0x000fda0003f26270 */
[----:B------:R1:W-:Y:S01]  /*2280*/  @P1 STS.128 [R177+0x3800], RZ ;  /* 0x003800ffb1001388 */ /* 0x0003e20000000c00 */
[----:B------:R-:W-:Y:S05]  /*2290*/  @P1 BRA `(.L_x_5197) ;  /* 0x000000b000001947 */ /* 0x000fea0003800000 */
[----:B------:R-:W-:Y:S01]  /*22a0*/  IMAD.MOV.U32 R125, RZ, RZ, R123 ;  /* 0x000000ffff7d7224 */ /* 0x000fe200078e007b */
        /* <DEDUP_REMOVED lines=10> */
.L_x_5197:
[----:B------:R-:W-:Y:S05]  /*2350*/  BSYNC B0 ;  /* 0x0000000000007941 */ /* 0x000fea0003800000 */
.L_x_5196:
[----:B-1----:R-:W-:Y:S01]  /*2360*/  IADD3 R18, R184, 0x40, RZ ;  /* 0x00000040b8127810 */ /* 0x002fe20007ffe0ff */
[----:B------:R-:W-:Y:S03]  /*2370*/  BSSY B0, `(.L_x_5198) ;  /* 0x000000f000007945 */ /* 0x000fe60003800000 */
[----:B------:R-:W-:-:S13]  /*2380*/  ISETP.GE.AND P1, PT, R18, R9, PT ;  /* 0x000000091200720c */ /* 0x000fda0003f26270 */
[----:B------:R-:W-:Y:S05]  /*2390*/  @P1 BRA `(.L_x_5199) ;  /* 0x000000c000001947 */ /* 0x000fea0003800000 */
[----:B------:R-:W-:-:S13]  /*23a0*/  ISETP.GE.AND P1, PT, R180, c[0x0][0x220], PT ;  /* 0x00008800b4007a0c */ /* 0x000fda0003f26270 */
[----:B------:R1:W-:Y:S01]  /*23b0*/  @P1 STS.128 [R177+0x4000], RZ ;  /* 0x004000ffb1001388 */ /* 0x0003e20000000c00 */
[----:B------:R-:W-:Y:S05]  /*23c0*/  @P1 BRA `(.L_x_5199) ;  /* 0x0000009000001947 */ /* 0x000fea0003800000 */
[----:B------:R-:W-:Y:S01]  /*23d0*/  IMAD.MOV.U32 R4, RZ, RZ, c[0x0][0x19c] ;  /* 0x00006700ff047624 */ /* 0x000fe200078e00ff */
        /* <DEDUP_REMOVED lines=8> */
.L_x_5199:
[----:B------:R-:W-:Y:S05]  /*2460*/  BSYNC B0 ;  /* 0x0000000000007941 */ /* 0x000fea0003800000 */
.L_x_5198:
[----:B------:R-:W-:Y:S01]  /*2470*/  IADD3 R16, R184, 0x50, RZ ;  /* 0x00000050b8107810 */ /* 0x000fe20007ffe0ff */
[----:B------:R-:W-:Y:S03]  /*2480*/  BSSY B0, `(.L_x_5200) ;  /* 0x0000011000007945 */ /* 0x000fe60003800000 */
[----:B------:R-:W-:-:S13]  /*2490*/  ISETP.GE.AND P1, PT, R16, R9, PT ;  /* 0x000000091000720c */ /* 0x000fda0003f26270 */
        /* <DEDUP_REMOVED lines=15> */
.L_x_5201:
[----:B------:R-:W-:Y:S05]  /*2590*/  BSYNC B0 ;  /* 0x0000000000007941 */ /* 0x000fea0003800000 */
.L_x_5200:
        /* <DEDUP_REMOVED lines=18> */
.L_x_5203:
[----:B------:R-:W-:Y:S05]  /*26c0*/  BSYNC B0 ;  /* 0x0000000000007941 */ /* 0x000fea0003800000 */
.L_x_5202:
        /* <DEDUP_REMOVED lines=18> */
.L_x_5205:
[----:B------:R-:W-:Y:S05]  /*27f0*/  BSYNC B0 ;  /* 0x0000000000007941 */ /* 0x000fea0003800000 */
.L_x_5204:
[----:B------:R-:W0:Y:S01]  /*2800*/  LDGDEPBAR ;  /* 0x00000000000079af */ /* 0x000e220000000000 */
[----:B------:R-:W-:Y:S01]  /*2810*/  SHF.R.S32.HI R19, RZ, 0x4, R22 ;  /* 0x00000004ff137819 */ /* 0x000fe20000011416 */
[----:B------:R-:W-:Y:S01]  /*2820*/  IMAD.SHL.U32 R15, R15, 0x40, RZ ;  /* 0x000000400f0f7824 */ /* 0x000fe200078e00ff */
[----:B------:R-:W-:Y:S01]  /*2830*/  ISETP.GE.AND P2, PT, R184, R9, PT ;  /* 0x00000009b800720c */ /* 0x000fe20003f46270 */
[----:B------:R-:W-:Y:S01]  /*2840*/  IMAD.SHL.U32 R169, R92, 0x40, RZ ;  /* 0x000000405ca97824 */ /* 0x000fe200078e00ff */
[----:B------:R-:W-:Y:S01]  /*2850*/  LEA.HI R22, R22, R19, RZ, 0x1 ;  /* 0x0000001316167211 */ /* 0x000fe200078f08ff */
[----:B-1----:R-:W-:Y:S01]  /*2860*/  IMAD.SHL.U32 R24, R184, 0x8, RZ ;  /* 0x00000008b8187824 */ /* 0x002fe200078e00ff */
[----:B------:R-:W-:Y:S01]  /*2870*/  LOP3.LUT R15, R15, 0x1c0, RZ, 0xc0, !PT ;  /* 0x000001c00f0f7812 */ /* 0x000fe200078ec0ff */
[----:B------:R-:W-:Y:S01]  /*2880*/  IMAD.SHL.U32 R125, R11, 0x2, RZ ;  /* 0x000000020b7d7824 */ /* 0x000fe200078e00ff */
[----:B------:R-:W-:Y:S01]  /*2890*/  LOP3.LUT R22, R22, 0xfffffffe, RZ, 0xc0, !PT ;  /* 0xfffffffe16167812 */ /* 0x000fe200078ec0ff */
[----:B------:R-:W-:Y:S01]  /*28a0*/  BSSY B0, `(.L_x_5206) ;  /* 0x0000026000007945 */ /* 0x000fe20003800000 */
[----:B------:R-:W-:-:S02]  /*28b0*/  SHF.R.S32.HI R175, RZ, 0x1f, R26 ;  /* 0x0000001fffaf7819 */ /* 0x000fc4000001141a */
[----:B------:R-:W-:Y:S01]  /*28c0*/  LOP3.LUT R169, R169, 0x1c0, RZ, 0xc0, !PT ;  /* 0x000001c0a9a97812 */ /* 0x000fe200078ec0ff */
[----:B------:R-:W-:Y:S01]  /*28d0*/  IMAD.IADD R22, R19, 0x1, -R22 ;  /* 0x0000000113167824 */ /* 0x000fe200078e0a16 */
[----:B------:R-:W-:Y:S02]  /*28e0*/  LEA.HI R175, R175, R26, RZ, 0x2 ;  /* 0x0000001aafaf7211 */ /* 0x000fe400078f10ff */
[----:B------:R-:W-:Y:S01]  /*28f0*/  LOP3.LUT R24, R169, 0x8, R24, 0xf8, !PT ;  /* 0x00000008a9187812 */ /* 0x000fe200078ef818 */
[----:B------:R-:W-:Y:S01]  /*2900*/  IMAD.SHL.U32 R4, R22, 0x8, RZ ;  /* 0x0000000816047824 */ /* 0x000fe200078e00ff */
[----:B------:R-:W-:Y:S02]  /*2910*/  SHF.R.S32.HI R175, RZ, 0x2, R175 ;  /* 0x00000002ffaf7819 */ /* 0x000fe400000114af */
[----:B------:R-:W-:Y:S02]  /*2920*/  SHF.R.U32.HI R169, RZ, 0x3, R169 ;  /* 0x00000003ffa97819 */ /* 0x000fe400000116a9 */
[----:B------:R-:W-:Y:S01]  /*2930*/  LOP3.LUT R4, R15, 0x8, R4, 0xf8, !PT ;  /* 0x000000080f047812 */ /* 0x000fe200078ef804 */
[----:B------:R-:W-:-:S04]  /*2940*/  DEPBAR.LE SB0, 0x0 ;  /* 0x000080000000791a */ /* 0x000fc80000000000 */
[----:B------:R-:W-:Y:S01]  /*2950*/  BAR.SYNC.DEFER_BLOCKING 0x0 ;  /* 0x0000000000007b1d */ /* 0x000fe20000010000 */
[----:B------:R-:W-:Y:S02]  /*2960*/  SHF.R.U32.HI R15, RZ, 0x3, R15 ;  /* 0x00000003ff0f7819 */ /* 0x000fe4000001160f */
[----:B------:R-:W-:Y:S02]  /*2970*/  LOP3.LUT R169, R24, R169, RZ, 0x3c, !PT ;  /* 0x000000a918a97212 */ /* 0x000fe400078e3cff */
[----:B------:R-:W-:Y:S01]  /*2980*/  LOP3.LUT R4, R4, R15, RZ, 0x3c, !PT ;  /* 0x0000000f04047212 */ /* 0x000fe200078e3cff */
[----:B------:R-:W-:Y:S01]  /*2990*/  IMAD R15, R20, 0x400, R13 ;  /* 0x00000400140f7824 */ /* 0x000fe200078e020d */
[----:B------:R-:W-:Y:S01]  /*29a0*/  LOP3.LUT P3, RZ, R92, 0x2, RZ, 0xc0, !PT ;  /* 0x000000025cff7812 */ /* 0x000fe2000786c0ff */
[----:B------:R-:W-:Y:S01]  /*29b0*/  IMAD R20, R20, 0x10, R17 ;  /* 0x0000001014147824 */ /* 0x000fe200078e0211 */
[----:B------:R-:W-:Y:S01]  /*29c0*/  LEA R194, P1, R126, c[0x0][0x170], 0x1 ;  /* 0x00005c007ec27a11 */ /* 0x000fe200078208ff */
[----:B------:R-:W-:Y:S01]  /*29d0*/  IMAD.IADD R170, R4, 0x1, R15 ;  /* 0x0000000104aa7824 */ /* 0x000fe200078e020f */
[----:B------:R-:W-:Y:S01]  /*29e0*/  SEL R0, R0, 0xfffffff0, !P3 ;  /* 0xfffffff000007807 */ /* 0x000fe20005800000 */
[----:B------:R-:W-:Y:S01]  /*29f0*/  IMAD R169, R22, 0x200, R169 ;  /* 0x0000020016a97824 */ /* 0x000fe200078e02a9 */
[----:B------:R-:W-:Y:S01]  /*2a00*/  IADD3 R20, R20, 0x1, R175 ;  /* 0x0000000114147810 */ /* 0x000fe20007ffe0af */
[----:B------:R-:W-:Y:S01]  /*2a10*/  IMAD.IADD R4, R13, 0x1, R4 ;  /* 0x000000010d047824 */ /* 0x000fe200078e0204 */
[----:B------:R-:W-:Y:S01]  /*2a20*/  LOP3.LUT R125, R125, 0x6, RZ, 0xc0, !PT ;  /* 0x000000067d7d7812 */ /* 0x000fe200078ec0ff */
[----:B------:R-:W-:Y:S01]  /*2a30*/  IMAD.SHL.U32 R170, R170, 0x2, RZ ;  /* 0x00000002aaaa7824 */ /* 0x000fe200078e00ff */
[----:B------:R-:W-:-:S02]  /*2a40*/  IADD3 R130, R7, R20, -R178 ;  /* 0x0000001407827210 */ /* 0x000fc40007ffe8b2 */
[----:B------:R-:W-:Y:S02]  /*2a50*/  LEA.HI.X R195, R126, c[0x0][0x174], R129, 0x1, P1 ;  /* 0x00005d007ec37a11 */ /* 0x000fe400008f0c81 */
[----:B------:R-:W-:Y:S01]  /*2a60*/  IADD3 R130, R130, c[0x0][0x2e8], RZ ;  /* 0x0000ba0082827a10 */ /* 0x000fe20007ffe0ff */
[----:B------:R1:W-:Y:S01]  /*2a70*/  @P2 STS.128 [R177+0x6000], RZ ;  /* 0x006000ffb1002388 */ /* 0x0003e20000000c00 */
[----:B------:R-:W-:Y:S05]  /*2a80*/  @P2 BRA `(.L_x_5207) ;  /* 0x0000007000002947 */ /* 0x000fea0003800000 */
[----:B------:R-:W-:-:S13]  /*2a90*/  ISETP.GE.AND P1, PT, R180, c[0x0][0x220], PT ;  /* 0x00008800b4007a0c */ /* 0x000fda0003f26270 */
[----:B------:R1:W-:Y:S01]  /*2aa0*/  @P1 STS.128 [R177+0x6000], RZ ;  /* 0x006000ffb1001388 */ /* 0x0003e20000000c00 */
[----:B------:R-:W-:Y:S05]  /*2ab0*/  @P1 BRA `(.L_x_5207) ;  /* 0x0000004000001947 */ /* 0x000fea0003800000 */
[----:B------:R-:W-:Y:S01]  /*2ac0*/  @!PT LDS RZ, [RZ] ;  /* 0x00000000fffff984 */ /* 0x000fe20000000800 */
[----:B------:R-:W-:Y:S01]  /*2ad0*/  @!PT LDS RZ, [RZ] ;  /* 0x00000000fffff984 */ /* 0x000fe20000000800 */
[----:B------:R-:W-:Y:S01]  /*2ae0*/  @!PT LDS RZ, [RZ] ;  /* 0x00000000fffff984 */ /* 0x000fe20000000800 */
[----:B------:R1:W-:Y:S02]  /*2af0*/  LDGSTS.E.BYPASS.LTC128B.128 [R177+0x6000], [R194.64] ;  /* 0x06000000c2b17fae */ /* 0x0003e4000b901d46 */
.L_x_5207:
[----:B------:R-:W-:Y:S05]  /*2b00*/  BSYNC B0 ;  /* 0x0000000000007941 */ /* 0x000fea0003800000 */
.L_x_5206:
[----:B------:R-:W-:Y:S01]  /*2b10*/  ISETP.GE.AND P1, PT, R6, R9, PT ;  /* 0x000000090600720c */ /* 0x000fe20003f26270 */
[----:B------:R-:W-:Y:S01]  /*2b20*/  IMAD.MOV.U32 R6, RZ, RZ, c[0x0][0x1a0] ;  /* 0x00006800ff067624 */ /* 0x000fe200078e00ff */
[----:B------:R-:W-:Y:S03]  /*2b30*/  BSSY B0, `(.L_x_5208) ;  /* 0x000000e000007945 */ /* 0x000fe60003800000 */
[C---:B------:R-:W-:Y:S01]  /*2b40*/  IMAD.SHL.U32 R182, R6.reuse, 0x10, RZ ;  /* 0x0000001006b67824 */ /* 0x040fe200078e00ff */
[----:B------:R-:W-:-:S07]  /*2b50*/  SHF.L.U64.HI R179, R6, R179, c[0x0][0x1a4] ;  /* 0x0000690006b37619 */ /* 0x000fce00000102b3 */
[----:B------:R1:W-:Y:S01]  /*2b60*/  @P1 STS.128 [R177+0x6800], RZ ;  /* 0x006800ffb1001388 */ /* 0x0003e20000000c00 */
[----:B------:R-:W-:Y:S05]  /*2b70*/  @P1 BRA `(.L_x_5209) ;  /* 0x0000009000001947 */ /* 0x000fea0003800000 */
[----:B------:R-:W-:-:S13]  /*2b80*/  ISETP.GE.AND P1, PT, R180, c[0x0][0x220], PT ;  /* 0x00008800b4007a0c */ /* 0x000fda0003f26270 */
        /* <DEDUP_REMOVED lines=8> */
.L_x_5209:
[----:B------:R-:W-:Y:S05]  /*2c10*/  BSYNC B0 ;  /* 0x0000000000007941 */ /* 0x000fea0003800000 */
.L_x_5208:
[----:B------:R-:W-:Y:S01]  /*2c20*/  ISETP.GE.AND P1, PT, R10, R9, PT ;  /* 0x000000090a00720c */ /* 0x000fe20003f26270 */
[----:B------:R-:W-:-:S12]  /*2c30*/  BSSY B0, `(.L_x_5210) ;  /* 0x000000d000007945 */ /* 0x000fd80003800000 */
[----:B------:R1:W-:Y:S01]  /*2c40*/  @P1 STS.128 [R177+0x7000], RZ ;  /* 0x007000ffb1001388 */ /* 0x0003e20000000c00 */
[----:B------:R-:W-:Y:S05]  /*2c50*/  @P1 BRA `(.L_x_5211) ;  /* 0x000000a000001947 */ /* 0x000fea0003800000 */
[----:B------:R-:W-:-:S13]  /*2c60*/  ISETP.GE.AND P1, PT, R180, c[0x0][0x220], PT ;  /* 0x00008800b4007a0c */ /* 0x000fda0003f26270 */
[----:B------:R1:W-:Y:S01]  /*2c70*/  @P1 STS.128 [R177+0x7000], RZ ;  /* 0x007000ffb1001388 */ /* 0x0003e20000000c00 */
[----:B------:R-:W-:Y:S05]  /*2c80*/  @P1 BRA `(.L_x_5211) ;  /* 0x0000007000001947 */ /* 0x000fea0003800000 */
[----:B------:R-:W-:Y:S01]  /*2c90*/  IMAD.MOV.U32 R10, RZ, RZ, c[0x0][0x1a4] ;  /* 0x00006900ff0a7624 */ /* 0x000fe200078e00ff */
[----:B-1----:R-:W-:-:S04]  /*2ca0*/  LEA R20, P1, R6, R194, 0x6 ;  /* 0x000000c206147211 */ /* 0x002fc800078230ff */
[----:B------:R-:W-:-:S05]  /*2cb0*/  LEA.HI.X R21, R6, R195, R10, 0x6, P1 ;  /* 0x000000c306157211 */ /* 0x000fca00008f340a */
[----:B------:R-:W-:Y:S01]  /*2cc0*/  @!PT LDS RZ, [RZ] ;  /* 0x00000000fffff984 */ /* 0x000fe20000000800 */
[----:B------:R-:W-:Y:S01]  /*2cd0*/  @!PT LDS RZ, [RZ] ;  /* 0x00000000fffff984 */ /* 0x000fe20000000800 */
[----:B------:R-:W-:Y:S01]  /*2ce0*/  @!PT LDS RZ, [RZ] ;  /* 0x00000000fffff984 */ /* 0x000fe20000000800 */
[----:B------:R1:W-:Y:S04]  /*2cf0*/  LDGSTS.E.BYPASS.LTC128B.128 [R177+0x7000], [R20.64] ;  /* 0x0700000014b17fae */ /* 0x0003e8000b901d46 */
.L_x_5211:
[----:B------:R-:W-:Y:S05]  /*2d00*/  BSYNC B0 ;  /* 0x0000000000007941 */ /* 0x000fea0003800000 */
.L_x_5210:
[----:B------:R-:W-:Y:S01]  /*2d10*/  ISETP.GE.AND P1, PT, R8, R9, PT ;  /* 0x000000090800720c */ /* 0x000fe20003f26270 */
[----:B------:R-:W-:-:S12]  /*2d20*/  BSSY B0, `(.L_x_5212) ;  /* 0x000000e000007945 */ /* 0x000fd80003800000 */
[----:B------:R1:W-:Y:S01]  /*2d30*/  @P1 STS.128 [R177+0x7800], RZ ;  /* 0x007800ffb1001388 */ /* 0x0003e20000000c00 */
[----:B------:R-:W-:Y:S05]  /*2d40*/  @P1 BRA `(.L_x_5213) ;  /* 0x000000b000001947 */ /* 0x000fea0003800000 */
[----:B------:R-:W-:-:S13]  /*2d50*/  ISETP.GE.AND P1, PT, R180, c[0x0][0x220], PT ;  /* 0x00008800b4007a0c */ /* 0x000fda0003f26270 */
[----:B------:R1:W-:Y:S01]  /*2d60*/  @P1 STS.128 [R177+0x7800], RZ ;  /* 0x007800ffb1001388 */ /* 0x0003e20000000c00 */
[----:B------:R-:W-:Y:S05]  /*2d70*/  @P1 BRA `(.L_x_5213) ;  /* 0x0000008000001947 */ /* 0x000fea0003800000 */
[----:B------:R-:W-:Y:S01]  /*2d80*/  ULDC UR4, c[0x0][0x1a4] ;  /* 0x0000690000047ab9 */ /* 0x000fe20000000800 */
[----:B------:R-:W-:Y:S01]  /*2d90*/  IMAD.WIDE.U32 R10, R6, 0x60, R194 ;  /* 0x00000060060a7825 */ /* 0x000fe200078e00c2 */
[----:B------:R-:W-:-:S06]  /*2da0*/  UIMAD UR4, UR4, 0x60, URZ ;  /* 0x00000060040478a4 */ /* 0x000fcc000f8e023f */
[----:B------:R-:W-:-:S05]  /*2db0*/  IADD3 R11, R11, UR4, RZ ;  /* 0x000000040b0b7c10 */ /* 0x000fca000fffe0ff */
[----:B------:R-:W-:Y:S01]  /*2dc0*/  @!PT LDS RZ, [RZ] ;  /* 0x00000000fffff984 */ /* 0x000fe20000000800 */
[----:B------:R-:W-:Y:S01]  /*2dd0*/  @!PT LDS RZ, [RZ] ;  /* 0x00000000fffff984 */ /* 0x000fe20000000800 */
[----:B------:R-:W-:Y:S01]  /*2de0*/  @!PT LDS RZ, [RZ] ;  /* 0x00000000fffff984 */ /* 0x000fe20000000800 */
[----:B------:R1:W-:Y:S02]  /*2df0*/  LDGSTS.E.BYPASS.LTC128B.128 [R177+0x7800], [R10.64] ;  /* 0x078000000ab17fae */ /* 0x0003e4000b901d46 */
.L_x_5213:
[----:B------:R-:W-:Y:S05]  /*2e00*/  BSYNC B0 ;  /* 0x0000000000007941 */ /* 0x000fea0003800000 */
.L_x_5212:
        /* <DEDUP_REMOVED lines=14> */
.L_x_5215:
[----:B------:R-:W-:Y:S05]  /*2ef0*/  BSYNC B0 ;  /* 0x0000000000007941 */ /* 0x000fea0003800000 */
.L_x_5214:
        /* <DEDUP_REMOVED lines=8> */
[----:B-1----:R-:W-:Y:S01]  /*2f80*/  IMAD.WIDE.U32 R10, R6, 0xa0, R194 ;  /* 0x000000a0060a7825 */ /* 0x002fe200078e00c2 */
[----:B------:R-:W-:-:S06]  /*2f90*/  UIMAD UR4, UR4, 0xa0, URZ ;  /* 0x000000a0040478a4 */ /* 0x000fcc000f8e023f */
[----:B------:R-:W-:-:S05]  /*2fa0*/  IADD3 R11, R11, UR4, RZ ;  /* 0x000000040b0b7c10 */ /* 0x000fca000fffe0ff */
[----:B------:R-:W-:Y:S01]  /*2fb0*/  @!PT LDS RZ, [RZ] ;  /* 0x00000000fffff984 */ /* 0x000fe20000000800 */
[----:B------:R-:W-:Y:S01]  /*2fc0*/  @!PT LDS RZ, [RZ] ;  /* 0x00000000fffff984 */ /* 0x000fe20000000800 */
[----:B------:R-:W-:Y:S01]  /*2fd0*/  @!PT LDS RZ, [RZ] ;  /* 0x00000000fffff984 */ /* 0x000fe20000000800 */
[----:B------:R1:W-:Y:S02]  /*2fe0*/  LDGSTS.E.BYPASS.LTC128B.128 [R177+0x8800], [R10.64] ;  /* 0x088000000ab17fae */ /* 0x0003e4000b901d46 */
.L_x_5217:
[----:B------:R-:W-:Y:S05]  /*2ff0*/  BSYNC B0 ;  /* 0x0000000000007941 */ /* 0x000fea0003800000 */
.L_x_5216:
        /* <DEDUP_REMOVED lines=15> */
.L_x_5219:
[----:B------:R-:W-:Y:S05]  /*30f0*/  BSYNC B0 ;  /* 0x0000000000007941 */ /* 0x000fea0003800000 */
.L_x_5218:
        /* <DEDUP_REMOVED lines=15> */
.L_x_5221:
[----:B------:R-:W-:Y:S05]  /*31f0*/  BSYNC B0 ;  /* 0x0000000000007941 */ /* 0x000fea0003800000 */
.L_x_5220:
        /* <DEDUP_REMOVED lines=8> */
[----:B------:R-:W-:Y:S01]  /*3280*/  ISETP.GE.AND P2, PT, R120, 0x2, PT ;  /* 0x000000027800780c */ /* 0x000fe20003f46270 */
[----:B------:R-:W-:Y:S02]  /*3290*/  LDSM.16.M88.4 R100, [R168] ;  /* 0x00000000a864783b */ /* 0x000fe40000000200 */
[----:B------:R-:W-:-:S02]  /*32a0*/  IMAD R165, R3, 0x2, R167 ;  /* 0x0000000203a57824 */ /* 0x000fc400078e02a7 */
[----:B------:R-:W-:Y:S04]  /*32b0*/  LDSM.16.M88.4 R76, [R163+0x2800] ;  /* 0x00280000a34c783b */ /* 0x000fe80000000200 */
[----:B------:R-:W1:Y:S04]  /*32c0*/  LDSM.16.M88.4 R16, [R169+0x3000] ;  /* 0x00300000a910783b */ /* 0x000e680000000200 */
[----:B------:R-:W2:Y:S04]  /*32d0*/  LDSM.16.M88.4 R32, [R169+0x2000] ;  /* 0x00200000a920783b */ /* 0x000ea80000000200 */
[----:B-1----:R-:W1:Y:S04]  /*32e0*/  LDSM.16.M88.4 R8, [R169+0x3800] ;  /* 0x00380000a908783b */ /* 0x002e680000000200 */
[----:B------:R-:W3:Y:S04]  /*32f0*/  LDSM.16.M88.4 R68, [R169+0x4000] ;  /* 0x00400000a944783b */ /* 0x000ee80000000200 */
[----:B------:R-:W4:Y:S04]  /*3300*/  LDSM.16.M88.4 R56, [R163+0x3000] ;  /* 0x00300000a338783b */ /* 0x000f280000000200 */
[----:B------:R-:W1:Y:S04]  /*3310*/  LDSM.16.M88.4 R60, [R169+0x4800] ;  /* 0x00480000a93c783b */ /* 0x000e680000000200 */
[----:B------:R-:W1:Y:S01]  /*3320*/  LDSM.16.M88.4 R48, [R169+0x5000] ;  /* 0x00500000a930783b */ /* 0x000e620000000200 */
[C---:B-----5:R-:W-:Y:S03]  /*3330*/  HMMA.16816.F32 R28, R40.reuse, R24, RZ ;  /* 0x00000018281c723c */ /* 0x060fe600000018ff */
[----:B------:R-:W5:Y:S04]  /*3340*/  LDSM.16.M88.4 R88, [R169+0x5800] ;  /* 0x00580000a958783b */ /* 0x000f680000000200 */
[----:B------:R-:W1:Y:S01]  /*3350*/  LDSM.16.M88.4 R84, [R163+0x2000] ;  /* 0x00200000a354783b */ /* 0x000e620000000200 */
[C---:B------:R-:W-:Y:S03]  /*3360*/  HMMA.16816.F32 R24, R40.reuse, R26, RZ ;  /* 0x0000001a2818723c */ /* 0x040fe600000018ff */
[----:B------:R-:W3:Y:S04]  /*3370*/  LDSM.16.M88.4 R80, [R163+0x3800] ;  /* 0x00380000a350783b */ /* 0x000ee80000000200 */
[----:B------:R-:W-:Y:S01]  /*3380*/  LDSM.16.M88.4 R112, [R163+0x4800] ;  /* 0x00480000a370783b */ /* 0x000fe20000000200 */
[----:B------:R-:W-:Y:S03]  /*3390*/  HMMA.16816.F32 R20, R40, R16, RZ ;  /* 0x000000102814723c */ /* 0x000fe600000018ff */
[----:B------:R-:W-:Y:S04]  /*33a0*/  LDSM.16.M88.4 R108, [R163+0x5000] ;  /* 0x00500000a36c783b */ /* 0x000fe80000000200 */
[----:B------:R-:W-:Y:S01]  /*33b0*/  LDSM.16.M88.4 R104, [R163+0x5800] ;  /* 0x00580000a368783b */ /* 0x000fe20000000200 */
[C---:B------:R-:W-:Y:S03]  /*33c0*/  HMMA.16816.F32 R28, R100.reuse, R76, R28 ;  /* 0x0000004c641c723c */ /* 0x040fe6000000181c */
[----:B------:R-:W0:Y:S05]  /*33d0*/  LDGDEPBAR ;  /* 0x00000000000079af */ /* 0x000e2a0000000000 */
[----:B------:R-:W-:Y:S01]  /*33e0*/  HMMA.16816.F32 R24, R100, R78, R24 ;  /* 0x0000004e6418723c */ /* 0x000fe20000001818 */
[----:B------:R-:W4:Y:S07]  /*33f0*/  LDSM.16.M88.4 R76, [R163+0x4000] ;  /* 0x00400000a34c783b */ /* 0x000f2e0000000200 */
[C---:B--2---:R-:W-:Y:S08]  /*3400*/  HMMA.16816.F32 R36, R40.reuse, R32, RZ ;  /* 0x000000202824723c */ /* 0x044ff000000018ff */
[C---:B-1----:R-:W-:Y:S08]  /*3410*/  HMMA.16816.F32 R12, R40.reuse, R8, RZ ;  /* 0x00000008280c723c */ /* 0x042ff000000018ff */
[C---:B---3--:R-:W-:Y:S08]  /*3420*/  HMMA.16816.F32 R72, R40.reuse, R68, RZ ;  /* 0x000000442848723c */ /* 0x048ff000000018ff */
[C---:B------:R-:W-:Y:S08]  /*3430*/  HMMA.16816.F32 R32, R40.reuse, R34, RZ ;  /* 0x000000222820723c */ /* 0x040ff000000018ff */
[C---:B------:R-:W-:Y:S08]  /*3440*/  HMMA.16816.F32 R16, R40.reuse, R18, RZ ;  /* 0x000000122810723c */ /* 0x040ff000000018ff */
[C---:B------:R-:W-:Y:S08]  /*3450*/  HMMA.16816.F32 R8, R40.reuse, R10, RZ ;  /* 0x0000000a2808723c */ /* 0x040ff000000018ff */
[----:B------:R-:W-:Y:S08]  /*3460*/  HMMA.16816.F32 R68, R40, R70, RZ ;  /* 0x000000462844723c */ /* 0x000ff000000018ff */
[----:B----4-:R-:W-:Y:S07]  /*3470*/  HMMA.16816.F32 R20, R100, R56, R20 ;  /* 0x000000386414723c */ /* 0x010fee0000001814 */
[----:B------:R-:W-:Y:S01]  /*3480*/  IADD3 R56, R169, 0x2000, RZ ;  /* 0x00002000a9387810 */ /* 0x000fe20007ffe0ff */
[----:B------:R-:W-:Y:S03]  /*3490*/  HMMA.16816.F32 R64, R40, R60, RZ ;  /* 0x0000003c2840723c */ /* 0x000fe600000018ff */
[----:B------:R-:W-:-:S04]  /*34a0*/  @P1 IADD3 R166, R56, -0x40, RZ ;  /* 0xffffffc038a61810 */ /* 0x000fc80007ffe0ff */
[----:B------:R-:W-:Y:S01]  /*34b0*/  IADD3 R159, R166, 0x800, RZ ;  /* 0x00000800a69f7810 */ /* 0x000fe20007ffe0ff */
[C---:B------:R-:W-:Y:S01]  /*34c0*/  HMMA.16816.F32 R60, R40.reuse, R62, RZ ;  /* 0x0000003e283c723c */ /* 0x040fe200000018ff */
[----:B------:R-:W-:Y:S01]  /*34d0*/  LDSM.16.M88.4 R96, [R166] ;  /* 0x00000000a660783b */ /* 0x000fe20000000200 */
[----:B------:R-:W-:Y:S01]  /*34e0*/  IMAD R152, R0, 0x2, R166 ;  /* 0x0000000200987824 */ /* 0x000fe200078e02a6 */
[C---:B------:R-:W-:Y:S02]  /*34f0*/  IADD3 R158, R166.reuse, 0x1000, RZ ;  /* 0x00001000a69e7810 */ /* 0x040fe40007ffe0ff */
[----:B------:R-:W-:Y:S01]  /*3500*/  LDSM.16.M88.4 R92, [R166+0x800] ;  /* 0x00080000a65c783b */ /* 0x000fe20000000200 */
[C---:B------:R-:W-:Y:S02]  /*3510*/  IADD3 R157, R166.reuse, 0x1800, RZ ;  /* 0x00001800a69d7810 */ /* 0x040fe40007ffe0ff */
[----:B------:R-:W-:Y:S01]  /*3520*/  HMMA.16816.F32 R52, R40, R48, RZ ;  /* 0x000000302834723c */ /* 0x000fe200000018ff */
[----:B------:R-:W-:Y:S01]  /*3530*/  LDSM.16.M88.4 R116, [R166+0x3000] ;  /* 0x00300000a674783b */ /* 0x000fe20000000200 */
[----:B------:R-:W-:-:S02]  /*3540*/  IADD3 R156, R166, 0x2000, RZ ;  /* 0x00002000a69c7810 */ /* 0x000fc40007ffe0ff */
[C---:B------:R-:W-:Y:S02]  /*3550*/  IADD3 R155, R166.reuse, 0x2800, RZ ;  /* 0x00002800a69b7810 */ /* 0x040fe40007ffe0ff */
[C---:B------:R-:W-:Y:S02]  /*3560*/  IADD3 R154, R166.reuse, 0x3000, RZ ;  /* 0x00003000a69a7810 */ /* 0x040fe40007ffe0ff */
[----:B------:R-:W-:Y:S01]  /*3570*/  HMMA.16816.F32 R48, R40, R50, RZ ;  /* 0x000000322830723c */ /* 0x000fe200000018ff */
[----:B------:R-:W-:-:S07]  /*3580*/  IADD3 R153, R166, 0x3800, RZ ;  /* 0x00003800a6997810 */ /* 0x000fce0007ffe0ff */
[C---:B-----5:R-:W-:Y:S08]  /*3590*/  HMMA.16816.F32 R44, R40.reuse, R88, RZ ;  /* 0x00000058282c723c */ /* 0x060ff000000018ff */
[----:B------:R-:W-:Y:S01]  /*35a0*/  HMMA.16816.F32 R40, R40, R90, RZ ;  /* 0x0000005a2828723c */ /* 0x000fe200000018ff */
[----:B------:R-:W-:Y:S07]  /*35b0*/  LDSM.16.M88.4 R88, [R166+0x1000] ;  /* 0x00100000a658783b */ /* 0x000fee0000000200 */
[C---:B------:R-:W-:Y:S08]  /*35c0*/  HMMA.16816.F32 R36, R100.reuse, R84, R36 ;  /* 0x000000546424723c */ /* 0x040ff00000001824 */
[C---:B------:R-:W-:Y:S01]  /*35d0*/  HMMA.16816.F32 R32, R100.reuse, R86, R32 ;  /* 0x000000566420723c */ /* 0x040fe20000001820 */
[----:B------:R-:W-:Y:S07]  /*35e0*/  LDSM.16.M88.4 R84, [R166+0x1800] ;  /* 0x00180000a654783b */ /* 0x000fee0000000200 */
[C---:B------:R-:W-:Y:S01]  /*35f0*/  HMMA.16816.F32 R16, R100.reuse, R58, R16 ;  /* 0x0000003a6410723c */ /* 0x040fe20000001810 */
[----:B------:R-:W1:Y:S07]  /*3600*/  LDSM.16.M88.4 R56, [R167] ;  /* 0x00000000a738783b */ /* 0x000e6e0000000200 */
        /* <DEDUP_REMOVED lines=11> */
[----:B------:R-:W-:Y:S07]  /*36c0*/  LDSM.16.M88.4 R108, [R165] ;  /* 0x00000000a56c783b */ /* 0x000fee0000000200 */
[C---:B------:R-:W-:Y:S08]  /*36d0*/  HMMA.16816.F32 R44, R100.reuse, R104, R44 ;  /* 0x00000068642c723c */ /* 0x040ff0000000182c */
[----:B------:R-:W-:Y:S01]  /*36e0*/  HMMA.16816.F32 R40, R100, R106, R40 ;  /* 0x0000006a6428723c */ /* 0x000fe20000001828 */
[----:B------:R-:W5:Y:S04]  /*36f0*/  LDSM.16.M88.4 R104, [R152] ;  /* 0x000000009868783b */ /* 0x000f680000000200 */
[----:B------:R-:W2:Y:S03]  /*3700*/  LDSM.16.M88.4 R100, [R152+0x800] ;  /* 0x000800009864783b */ /* 0x000ea60000000200 */
        /* <DEDUP_REMOVED lines=16> */
[----:B------:R-:W-:Y:S01]  /*3810*/  HMMA.16816.F32 R60, R56, R78, R60 ;  /* 0x0000004e383c723c */ /* 0x000fe2000000183c */
[----:B------:R-:W3:Y:S01]  /*3820*/  LDSM.16.M88.4 R76, [R152+0x3800] ;  /* 0x00380000984c783b */ /* 0x000ee20000000200 */
[----:B------:R-:W-:-:S06]  /*3830*/  DEPBAR.LE SB0, 0x0 ;  /* 0x000080000000791a */ /* 0x000fcc0000000000 */
[C---:B------:R-:W-:Y:S07]  /*3840*/  HMMA.16816.F32 R52, R56.reuse, R116, R52 ;  /* 0x000000743834723c */ /* 0x040fee0000001834 */
[C---:B------:R-:W-:Y:S01]  /*3850*/  IADD3 R116, R130.reuse, 0x8, RZ ;  /* 0x0000000882747810 */ /* 0x040fe20007ffe0ff */
[----:B------:R-:W-:Y:S01]  /*3860*/  HMMA.16816.F32 R48, R56, R118, R48 ;  /* 0x000000763830723c */ /* 0x000fe20000001830 */
[-C--:B------:R-:W-:Y:S02]  /*3870*/  IMNMX R117, R130, R7.reuse, PT ;  /* 0x0000000782757217 */ /* 0x080fe40003800200 */
[----:B------:R-:W-:-:S05]  /*3880*/  IMNMX R116, R116, R7, PT ;  /* 0x0000000774747217 */ /* 0x000fca0003800200 */
[C---:B----4-:R-:W-:Y:S08]  /*3890*/  HMMA.16816.F32 R44, R56.reuse, R112, R44 ;  /* 0x00000070382c723c */ /* 0x050ff0000000182c */
[----:B------:R-:W-:Y:S08]  /*38a0*/  HMMA.16816.F32 R40, R56, R114, R40 ;  /* 0x000000723828723c */ /* 0x000ff00000001828 */
[C---:B-----5:R-:W-:Y:S08]  /*38b0*/  HMMA.16816.F32 R36, R108.reuse, R104, R36 ;  /* 0x000000686c24723c */ /* 0x060ff00000001824 */
        /* <DEDUP_REMOVED lines=13> */
[C---:B---3--:R-:W-:Y:S08]  /*3990*/  HMMA.16816.F32 R44, R108.reuse, R76, R44 ;  /* 0x0000004c6c2c723c */ /* 0x048ff0000000182c */
[----:B------:R-:W-:Y:S01]  /*39a0*/  HMMA.16816.F32 R40, R108, R78, R40 ;  /* 0x0000004e6c28723c */ /* 0x000fe20000001828 */
[----:B------:R-:W-:Y:S06]  /*39b0*/  BAR.SYNC.DEFER_BLOCKING 0x0 ;  /* 0x0000000000007b1d */ /* 0x000fec0000010000 */
[----:B------:R-:W-:Y:S01]  /*39c0*/  @!UPT UIADD3 URZ, URZ, URZ, URZ ;  /* 0x0000003f3f3ff290 */ /* 0x000fe2000fffe03f */
[----:B------:R-:W-:Y:S11]  /*39d0*/  @!P2 BRA `(.L_x_5222) ;  /* 0x00000a500000a947 */ /* 0x000ff60003800000 */
[----:B------:R-:W-:Y:S05]  /*39e0*/  @!P0 BRA `(.L_x_5223) ;  /* 0x0000039000008947 */ /* 0x000fea0003800000 */
        /* <DEDUP_REMOVED lines=17> */
[----:B------:R-:W-:Y:S01]  /*3b00*/  IMAD R7, R122, R7, R0 ;  /* 0x000000077a077224 */ /* 0x000fe200078e0200 */
[----:B------:R-:W-:Y:S02]  /*3b10*/  LOP3.LUT R0, R2, c[0x0][0x2d0], RZ, 0x3c, !PT ;  /* 0x0000b40002007a12 */ /* 0x000fe400078e3cff */
[C---:B------:R-:W-:Y:S02]  /*3b20*/  ISETP.GT.U32.AND P1, PT, R122.reuse, R57, PT ;  /* 0x000000397a00720c */ /* 0x040fe40003f24070 */
[----:B------:R-:W-:Y:S02]  /*3b30*/  ISETP.GT.U32.AND P3, PT, R122, R7, PT ;  /* 0x000000077a00720c */ /* 0x000fe40003f64070 */
[----:B------:R-:W-:-:S02]  /*3b40*/  ISETP.GE.AND P4, PT, R0, RZ, PT ;  /* 0x000000ff0000720c */ /* 0x000fc40003f86270 */
[----:B------:R-:W-:-:S07]  /*3b50*/  LOP3.LUT R0, RZ, c[0x0][0x2d0], RZ, 0x33, !PT ;  /* 0x0000b400ff007a12 */ /* 0x000fce00078e33ff */
        /* <DEDUP_REMOVED lines=10> */
[----:B------:R-:W-:Y:S02]  /*3c00*/  @!P4 IMAD.MOV R76, RZ, RZ, -R76 ;  /* 0x000000ffff4cc224 */ /* 0x000fe400078e0a4c */
[----:B------:R-:W-:-:S03]  /*3c10*/  @!P1 IMAD.MOV R58, RZ, RZ, -R58 ;  /* 0x000000ffff3a9224 */ /* 0x000fc600078e0a3a */
[C---:B------:R-:W-:Y:S02]  /*3c20*/  SEL R57, R0.reuse, R76, !P3 ;  /* 0x0000004c00397207 */ /* 0x040fe40005800000 */
[----:B------:R-:W-:-:S03]  /*3c30*/  SEL R0, R0, R58, !P3 ;  /* 0x0000003a00007207 */ /* 0x000fc60005800000 */
[----:B------:R-:W-:-:S04]  /*3c40*/  IMAD.WIDE R78, R57, 0x4, R186 ;  /* 0x00000004394e7825 */ /* 0x000fc800078e02ba */
[----:B------:R-:W-:Y:S01]  /*3c50*/  IMAD.WIDE R76, R0, 0x4, R186 ;  /* 0x00000004004c7825 */ /* 0x000fe200078e02ba */
[----:B------:R-:W2:Y:S04]  /*3c60*/  LDG.E R7, [R78.64] ;  /* 0x000000064e077981 */ /* 0x000ea8000c1e1900 */
[----:B------:R-:W2:Y:S01]  /*3c70*/  LDG.E R56, [R76.64] ;  /* 0x000000064c387981 */ /* 0x000ea2000c1e1900 */
[----:B------:R-:W-:Y:S01]  /*3c80*/  IADD3 R0, R57, -R0, RZ ;  /* 0x8000000039007210 */ /* 0x000fe20007ffe0ff */
[----:B------:R-:W-:-:S04]  /*3c90*/  IMAD.MOV.U32 R57, RZ, RZ, c[0x0][0x2d0] ;  /* 0x0000b400ff397624 */ /* 0x000fc800078e00ff */
[----:B------:R-:W-:-:S04]  /*3ca0*/  IMAD R57, R0, R57, -0x80 ;  /* 0xffffff8000397424 */ /* 0x000fc800078e0239 */
[----:B------:R-:W-:Y:S01]  /*3cb0*/  IMAD.WIDE.U32 R58, R57, c[0x0][0x198], RZ ;  /* 0x00006600393a7a25 */ /* 0x000fe200078e00ff */
[----:B------:R-:W-:-:S05]  /*3cc0*/  SHF.R.S32.HI R0, RZ, 0x1f, R57 ;  /* 0x0000001fff007819 */ /* 0x000fca0000011439 */
[----:B------:R-:W-:-:S04]  /*3cd0*/  IMAD R0, R0, c[0x0][0x198], RZ ;  /* 0x0000660000007a24 */ /* 0x000fc800078e02ff */
[----:B------:R-:W-:-:S05]  /*3ce0*/  IMAD R0, R57, c[0x0][0x19c], R0 ;  /* 0x0000670039007a24 */ /* 0x000fca00078e0200 */
[----:B------:R-:W-:Y:S01]  /*3cf0*/  IADD3 R59, R59, R0, RZ ;  /* 0x000000003b3b7210 */ /* 0x000fe20007ffe0ff */
[----:B--2---:R-:W-:-:S04]  /*3d00*/  IMAD.IADD R56, R56, 0x1, -R7 ;  /* 0x0000000138387824 */ /* 0x004fc800078e0a07 */
[----:B------:R-:W-:Y:S01]  /*3d10*/  IMAD.WIDE.U32 R58, R56, c[0x0][0x180], R58 ;  /* 0x00006000383a7a25 */ /* 0x000fe200078e003a */
[----:B------:R-:W-:-:S04]  /*3d20*/  SHF.R.S32.HI R7, RZ, 0x1f, R56 ;  /* 0x0000001fff077819 */ /* 0x000fc80000011438 */
[----:B------:R-:W-:Y:S01]  /*3d30*/  MOV R57, R58 ;  /* 0x0000003a00397202 */ /* 0x000fe20000000f00 */
[----:B------:R-:W-:-:S04]  /*3d40*/  IMAD R7, R7, c[0x0][0x180], RZ ;  /* 0x0000600007077a24 */ /* 0x000fc800078e02ff */
[----:B------:R-:W-:-:S04]  /*3d50*/  IMAD R7, R56, c[0x0][0x184], R7 ;  /* 0x0000610038077a24 */ /* 0x000fc800078e0207 */
[----:B------:R-:W-:Y:S01]  /*3d60*/  IMAD.IADD R56, R59, 0x1, R7 ;  /* 0x000000013b387824 */ /* 0x000fe200078e0207 */
[----:B------:R-:W-:Y:S05]  /*3d70*/  BRA `(.L_x_5224) ;  /* 0x0000002000007947 */ /* 0x000fea0003800000 */
.L_x_5223:
[----:B------:R-:W-:-:S04]  /*3d80*/  LEA R57, -R121, RZ, 0x7 ;  /* 0x000000ff79397211 */ /* 0x000fc800078e39ff */
[----:B------:R-:W-:Y:S02]  /*3d90*/  SHF.R.S32.HI R56, RZ, 0x1f, R57 ;  /* 0x0000001fff387819 */ /* 0x000fe40000011439 */
.L_x_5224:
[----:B------:R-:W-:Y:S01]  /*3da0*/  ISETP.GE.AND P1, PT, R180, c[0x0][0x220], PT ;  /* 0x00008800b4007a0c */ /* 0x000fe20003f26270 */
[----:B------:R-:W-:-:S12]  /*3db0*/  BSSY B0, `(.L_x_5225) ;  /* 0x0000064000007945 */ /* 0x000fd80003800000 */
[----:B------:R-:W-:Y:S01]  /*3dc0*/  @!P1 IMAD.MOV.U32 R76, RZ, RZ, R124 ;  /* 0x000000ffff4c9224 */ /* 0x000fe200078e007c */
[CC--:B------:R-:W-:Y:S01]  /*3dd0*/  @!P1 IADD3 R79, P4, P3, R57.reuse, R124.reuse, R173 ;  /* 0x0000007c394f9210 */ /* 0x0c0fe20007b9e0ad */
[----:B------:R-:W-:Y:S01]  /*3de0*/  @!P1 IMAD.MOV.U32 R77, RZ, RZ, R123 ;  /* 0x000000ffff4d9224 */ /* 0x000fe200078e007b */
[----:B------:R-:W-:Y:S01]  /*3df0*/  @!P1 IADD3 R59, P5, R57, R124, RZ ;  /* 0x0000007c393b9210 */ /* 0x000fe20007fbe0ff */
[----:B------:R-:W-:Y:S01]  /*3e00*/  @!P1 IMAD.MOV.U32 R7, RZ, RZ, c[0x0][0x19c] ;  /* 0x00006700ff079624 */ /* 0x000fe200078e00ff */
[C---:B------:R-:W-:Y:S01]  /*3e10*/  @!P1 IADD3.X R58, R56.reuse, R123, R172, P4, P3 ;  /* 0x0000007b383a9210 */ /* 0x040fe200027e64ac */
[----:B------:R-:W-:Y:S01]  /*3e20*/  @!P1 IMAD.WIDE.U32 R80, R121, 0x30, R76 ;  /* 0x0000003079509825 */ /* 0x000fe200078e004c */
[----:B------:R-:W-:Y:S01]  /*3e30*/  @!P1 LEA R84, P4, R79, c[0x0][0x168], 0x1 ;  /* 0x00005a004f549a11 */ /* 0x000fe200078808ff */
[----:B------:R1:W-:Y:S02]  /*3e40*/  @P1 STS.128 [R177+0x2000], RZ ;  /* 0x002000ffb1001388 */ /* 0x0003e40000000c00 */
[----:B------:R-:W-:Y:S01]  /*3e50*/  @!P1 IMAD R7, R7, 0x30, RZ ;  /* 0x0000003007079824 */ /* 0x000fe200078e02ff */
[----:B------:R-:W-:Y:S01]  /*3e60*/  @!P1 IADD3 R77, P3, R57, R80, RZ ;  /* 0x00000050394d9210 */ /* 0x000fe20007f7e0ff */
[----:B------:R-:W-:Y:S01]  /*3e70*/  @!P1 IMAD.MOV.U32 R78, RZ, RZ, c[0x0][0x19c] ;  /* 0x00006700ff4e9624 */ /* 0x000fe200078e00ff */
[----:B------:R-:W-:Y:S01]  /*3e80*/  @!P1 LEA.HI.X R85, R79, c[0x0][0x16c], R58, 0x1, P4 ;  /* 0x00005b004f559a11 */ /* 0x000fe200020f0c3a */
[C---:B------:R-:W-:Y:S01]  /*3e90*/  @!P1 IMAD.X R0, R56.reuse, 0x1, R123, P5 ;  /* 0x0000000138009824 */ /* 0x040fe200028e067b */
[----:B------:R-:W-:Y:S01]  /*3ea0*/  @!P1 IADD3.X R76, R56, R81, R7, P3, !PT ;  /* 0x00000051384c9210 */ /* 0x000fe20001ffe407 */
[----:B------:R-:W-:Y:S01]  /*3eb0*/  @!P1 IMAD.MOV.U32 R82, RZ, RZ, c[0x0][0x19c] ;  /* 0x00006700ff529624 */ /* 0x000fe200078e00ff */
[-C--:B------:R-:W-:Y:S01]  /*3ec0*/  @!P1 LEA R58, P3, R121, R124.reuse, 0x6 ;  /* 0x0000007c793a9211 */ /* 0x080fe200078630ff */
[--C-:B------:R-:W-:Y:S01]  /*3ed0*/  @!P1 IMAD.MOV.U32 R88, RZ, RZ, R124.reuse ;  /* 0x000000ffff589224 */ /* 0x100fe200078e007c */
[----:B------:R-:W-:Y:S01]  /*3ee0*/  @!P1 LEA R86, P5, R59, c[0x0][0x168], 0x1 ;  /* 0x00005a003b569a11 */ /* 0x000fe200078a08ff */
[--C-:B------:R-:W-:Y:S01]  /*3ef0*/  @!P1 IMAD.MOV.U32 R89, RZ, RZ, R123.reuse ;  /* 0x000000ffff599224 */ /* 0x100fe200078e007b */
[C---:B------:R-:W-:Y:S01]  /*3f00*/  @!P1 LEA R80, P4, R121.reuse, R124, 0x5 ;  /* 0x0000007c79509211 */ /* 0x040fe200078828ff */
[----:B------:R-:W-:Y:S01]  /*3f10*/  @!P1 IMAD.MOV.U32 R90, RZ, RZ, R124 ;  /* 0x000000ffff5a9224 */ /* 0x000fe200078e007c */
[----:B------:R-:W-:Y:S01]  /*3f20*/  @!P1 LEA.HI.X R81, R121, R123, R78, 0x6, P3 ;  /* 0x0000007b79519211 */ /* 0x000fe200018f344e */
[----:B------:R-:W-:Y:S01]  /*3f30*/  @!P1 IMAD.MOV.U32 R91, RZ, RZ, R123 ;  /* 0x000000ffff5b9224 */ /* 0x000fe200078e007b */
[----:B------:R-:W-:Y:S01]  /*3f40*/  @!P1 IADD3 R79, P3, R57, R58, RZ ;  /* 0x0000003a394f9210 */ /* 0x000fe20007f7e0ff */
[----:B------:R-:W-:Y:S01]  /*3f50*/  @!P1 IMAD.WIDE.U32 R88, R121, 0x60, R88 ;  /* 0x0000006079589825 */ /* 0x000fe200078e0058 */
[----:B------:R-:W-:-:S02]  /*3f60*/  @!P1 LEA.HI.X R87, R59, c[0x0][0x16c], R0, 0x1, P5 ;  /* 0x00005b003b579a11 */ /* 0x000fc400028f0c00 */
[----:B------:R-:W-:Y:S01]  /*3f70*/  @!P1 LEA.HI.X R83, R121, R123, R82, 0x5, P4 ;  /* 0x0000007b79539211 */ /* 0x000fe200020f2c52 */
[----:B------:R-:W-:Y:S01]  /*3f80*/  @!P1 IMAD.MOV.U32 R0, RZ, RZ, c[0x0][0x19c] ;  /* 0x00006700ff009624 */ /* 0x000fe200078e00ff */
[----:B------:R-:W-:Y:S01]  /*3f90*/  @!P1 IADD3 R59, P4, R57, R80, RZ ;  /* 0x00000050393b9210 */ /* 0x000fe20007f9e0ff */
[----:B------:R-:W-:Y:S01]  /*3fa0*/  @!P1 IMAD.MOV.U32 R7, RZ, RZ, c[0x0][0x19c] ;  /* 0x00006700ff079624 */ /* 0x000fe200078e00ff */
[----:B------:R-:W-:Y:S01]  /*3fb0*/  @!P1 LEA R82, P5, R79, c[0x0][0x168], 0x1 ;  /* 0x00005a004f529a11 */ /* 0x000fe200078a08ff */
[----:B------:R-:W-:Y:S01]  /*3fc0*/  @!P1 IMAD.WIDE.U32 R90, R121, 0x50, R90 ;  /* 0x00000050795a9825 */ /* 0x000fe200078e005a */
[----:B------:R-:W-:Y:S01]  /*3fd0*/  @!PT LDS RZ, [RZ] ;  /* 0x00000000fffff984 */ /* 0x000fe20000000800 */
[----:B------:R-:W-:Y:S01]  /*3fe0*/  @!PT LDS RZ, [RZ] ;  /* 0x00000000fffff984 */ /* 0x000fe20000000800 */
[----:B------:R-:W-:Y:S01]  /*3ff0*/  @!PT LDS RZ, [RZ] ;  /* 0x00000000fffff984 */ /* 0x000fe20000000800 */
[----:B------:R1:W-:Y:S03]  /*4000*/  @!P1 LDGSTS.E.BYPASS.LTC128B.128 [R177+0x2000], [R86.64] ;  /* 0x0200000056b19fae */ /* 0x0003e6000b901d46 */
[----:B------:R-:W-:Y:S01]  /*4010*/  @!P1 IMAD.X R78, R56, 0x1, R81, P3 ;  /* 0x00000001384e9824 */ /* 0x000fe200018e0651 */
[----:B------:R-:W-:Y:S01]  /*4020*/  @!P1 IADD3 R81, P3, R57, R88, RZ ;  /* 0x0000005839519210 */ /* 0x000fe20007f7e0ff */
[----:B------:R-:W-:Y:S01]  /*4030*/  @!P1 IMAD R0, R0, 0x60, RZ ;  /* 0x0000006000009824 */ /* 0x000fe200078e02ff */
[----:B------:R-:W-:Y:S01]  /*4040*/  @!P1 LEA R88, P6, R59, c[0x0][0x168], 0x1 ;  /* 0x00005a003b589a11 */ /* 0x000fe200078c08ff */
[----:B------:R-:W-:Y:S01]  /*4050*/  @!P1 IMAD.X R58, R56, 0x1, R83, P4 ;  /* 0x00000001383a9824 */ /* 0x000fe200020e0653 */
[----:B------:R-:W-:Y:S01]  /*4060*/  @!P1 IADD3 R80, P4, R57, R90, RZ ;  /* 0x0000005a39509210 */ /* 0x000fe20007f9e0ff */
[----:B------:R-:W-:Y:S01]  /*4070*/  @!P1 IMAD R7, R7, 0x50, RZ ;  /* 0x0000005007079824 */ /* 0x000fe200078e02ff */
[----:B------:R-:W-:Y:S01]  /*4080*/  @!P1 LEA.HI.X R83, R79, c[0x0][0x16c], R78, 0x1, P5 ;  /* 0x00005b004f539a11 */ /* 0x000fe200028f0c4e */
[----:B------:R1:W-:Y:S01]  /*4090*/  @P1 STS.128 [R177+0x2800], RZ ;  /* 0x002800ffb1001388 */ /* 0x0003e20000000c00 */
[----:B------:R-:W-:-:S02]  /*40a0*/  @!P1 LEA R90, P5, R77, c[0x0][0x168], 0x1 ;  /* 0x00005a004d5a9a11 */ /* 0x000fc400078a08ff */
[C---:B------:R-:W-:Y:S01]  /*40b0*/  @!P1 IADD3.X R0, R56.reuse, R89, R0, P3, !PT ;  /* 0x0000005938009210 */ /* 0x040fe20001ffe400 */
[----:B------:R-:W-:Y:S01]  /*40c0*/  @!PT LDS RZ, [RZ] ;  /* 0x00000000fffff984 */ /* 0x000fe20000000800 */
[----:B------:R-:W-:Y:S01]  /*40d0*/  @!PT LDS RZ, [RZ] ;  /* 0x00000000fffff984 */ /* 0x000fe20000000800 */
[----:B------:R-:W-:Y:S01]  /*40e0*/  @!PT LDS RZ, [RZ] ;  /* 0x00000000fffff984 */ /* 0x000fe20000000800 */
[----:B------:R1:W-:Y:S01]  /*40f0*/  @!P1 LDGSTS.E.BYPASS.LTC128B.128 [R177+0x2800], [R84.64] ;  /* 0x0280000054b19fae */ /* 0x0003e2000b901d46 */
[----:B------:R-:W-:Y:S02]  /*4100*/  @!P1 LEA.HI.X R89, R59, c[0x0][0x16c], R58, 0x1, P6 ;  /* 0x00005b003b599a11 */ /* 0x000fe400030f0c3a */
[----:B------:R-:W-:Y:S01]  /*4110*/  @!P1 IADD3.X R7, R56, R91, R7, P4, !PT ;  /* 0x0000005b38079210 */ /* 0x000fe200027fe407 */
        /* <DEDUP_REMOVED lines=45> */
.L_x_5226:
[----:B------:R-:W-:Y:S05]  /*43f0*/  BSYNC B0 ;  /* 0x0000000000007941 */ /* 0x000fea0003800000 */
.L_x_5225:
[----:B------:R-:W0:Y:S01]  /*4400*/  LDGDEPBAR ;  /* 0x00000000000079af */ /* 0x000e220000000000 */
[----:B------:R-:W-:-:S04]  /*4410*/  IADD3 R124, P1, R57, R124, RZ ;  /* 0x0000007c397c7210 */ /* 0x000fc80007f3e0ff */
[----:B------:R-:W-:Y:S02]  /*4420*/  IADD3.X R123, R56, R123, RZ, P1, !PT ;  /* 0x0000007b387b7210 */ /* 0x000fe40000ffe4ff */
.L_x_5222:
[----:B------:R-:W-:Y:S02]  /*4430*/  IMAD.IADD R2, R2, 0x1, R125 ;  /* 0x0000000102027824 */ /* 0x000fe400078e027d */
[----:B------:R-:W-:-:S03]  /*4440*/  IMAD.SHL.U32 R164, R4, 0x2, RZ ;  /* 0x0000000204a47824 */ /* 0x000fc600078e00ff */
[C---:B------:R-:W-:Y:S01]  /*4450*/  IADD3 R0, R2.reuse, 0x1, RZ ;  /* 0x0000000102007810 */ /* 0x040fe20007ffe0ff */
[--C-:B------:R-:W-:Y:S01]  /*4460*/  IMAD R162, R3, 0x2, R164.reuse ;  /* 0x0000000203a27824 */ /* 0x100fe200078e02a4 */
[----:B------:R-:W-:Y:S01]  /*4470*/  IADD3 R7, R2, 0x8, RZ ;  /* 0x0000000802077810 */ /* 0x000fe20007ffe0ff */
[----:B------:R-:W-:Y:S01]  /*4480*/  IMAD R161, R5, 0x2, R164 ;  /* 0x0000000205a17824 */ /* 0x000fe200078e02a4 */
[CC--:B------:R-:W-:Y:S02]  /*4490*/  ISETP.GE.AND P6, PT, R0.reuse, R117.reuse, PT ;  /* 0x000000750000720c */ /* 0x0c0fe40003fc6270 */
[----:B------:R-:W-:Y:S01]  /*44a0*/  ISETP.GE.AND P1, PT, R0, R116, PT ;  /* 0x000000740000720c */ /* 0x000fe20003f26270 */
[----:B------:R-:W-:Y:S01]  /*44b0*/  LDSM.16.MT88.4 R92, [R162+0x6000] ;  /* 0x00600000a25c783b */ /* 0x000fe20000004200 */
[----:B------:R-:W-:Y:S01]  /*44c0*/  ISETP.GE.AND P4, PT, R7, R117, PT ;  /* 0x000000750700720c */ /* 0x000fe20003f86270 */
[----:B------:R-:W-:Y:S01]  /*44d0*/  IMAD R160, R3, 0x2, R161 ;  /* 0x0000000203a07824 */ /* 0x000fe200078e02a1 */
[----:B------:R-:W-:-:S02]  /*44e0*/  IADD3 R0, R2, 0x9, RZ ;  /* 0x0000000902007810 */ /* 0x000fc40007ffe0ff */
[-C--:B------:R-:W-:Y:S02]  /*44f0*/  ISETP.GE.AND P5, PT, R7, R116.reuse, PT ;  /* 0x000000740700720c */ /* 0x080fe40003fa6270 */
[----:B------:R-:W-:Y:S02]  /*4500*/  IADD3 R56, R2, 0x10, RZ ;  /* 0x0000001002387810 */ /* 0x000fe40007ffe0ff */
[----:B------:R-:W-:Y:S02]  /*4510*/  FSEL R7, R32, -INF , !P4 ;  /* 0xff80000020077808 */ /* 0x000fe40006000000 */
[C---:B------:R-:W-:Y:S02]  /*4520*/  ISETP.GE.AND P3, PT, R0.reuse, R117, PT ;  /* 0x000000750000720c */ /* 0x040fe40003f66270 */
[----:B------:R-:W-:Y:S02]  /*4530*/  ISETP.GE.AND P4, PT, R0, R116, PT ;  /* 0x000000740000720c */ /* 0x000fe40003f86270 */
[----:B-1----:R-:W-:-:S02]  /*4540*/  FSEL R82, R34, -INF , !P5 ;  /* 0xff80000022527808 */ /* 0x002fc40006800000 */
[----:B------:R-:W-:Y:S02]  /*4550*/  IADD3 R0, R2, 0x11, RZ ;  /* 0x0000001102007810 */ /* 0x000fe40007ffe0ff */
[CC--:B------:R-:W-:Y:S02]  /*4560*/  ISETP.GE.AND P5, PT, R56.reuse, R117.reuse, PT ;  /* 0x000000753800720c */ /* 0x0c0fe40003fa6270 */
[----:B------:R-:W-:Y:S02]  /*4570*/  FSEL R81, R33, -INF , !P3 ;  /* 0xff80000021517808 */ /* 0x000fe40005800000 */
[----:B------:R-:W-:Y:S02]  /*4580*/  FSEL R80, R35, -INF , !P4 ;  /* 0xff80000023507808 */ /* 0x000fe40006000000 */
[----:B------:R-:W-:Y:S02]  /*4590*/  ISETP.GE.AND P3, PT, R56, R116, PT ;  /* 0x000000743800720c */ /* 0x000fe40003f66270 */
[----:B------:R-:W-:-:S02]  /*45a0*/  ISETP.GE.AND P4, PT, R0, R117, PT ;  /* 0x000000750000720c */ /* 0x000fc40003f86270 */
[----:B------:R-:W-:Y:S02]  /*45b0*/  FSEL R59, R28, -INF , !P5 ;  /* 0xff8000001c3b7808 */ /* 0x000fe40006800000 */
[----:B------:R-:W-:Y:S02]  /*45c0*/  IADD3 R32, R2, 0x18, RZ ;  /* 0x0000001802207810 */ /* 0x000fe40007ffe0ff */
        /* <DEDUP_REMOVED lines=9> */
[----:B------:R-:W-:-:S02]  /*4660*/  FSEL R79, R24, -INF , !P3 ;  /* 0xff800000184f7808 */ /* 0x000fc40005800000 */
[----:B------:R-:W-:Y:S02]  /*4670*/  FSEL R30, R26, -INF , !P4 ;  /* 0xff8000001a1e7808 */ /* 0x000fe40006000000 */
[-C--:B------:R-:W-:Y:S02]  /*4680*/  ISETP.GE.AND P3, PT, R0, R116.reuse, PT ;  /* 0x000000740000720c */ /* 0x080fe40003f66270 */
[----:B------:R-:W-:Y:S02]  /*4690*/  ISETP.GE.AND P4, PT, R28, R117, PT ;  /* 0x000000751c00720c */ /* 0x000fe40003f86270 */
[----:B------:R-:W-:Y:S02]  /*46a0*/  FSEL R77, R25, -INF , !P5 ;  /* 0xff800000194d7808 */ /* 0x000fe40006800000 */
[----:B------:R-:W-:Y:S02]  /*46b0*/  IADD3 R0, R2, 0x21, RZ ;  /* 0x0000002102007810 */ /* 0x000fe40007ffe0ff */
[----:B------:R-:W-:-:S02]  /*46c0*/  ISETP.GE.AND P5, PT, R28, R116, PT ;  /* 0x000000741c00720c */ /* 0x000fc40003fa6270 */
[----:B------:R-:W-:Y:S02]  /*46d0*/  IADD3 R24, R2, 0x28, RZ ;  /* 0x0000002802187810 */ /* 0x000fe40007ffe0ff */
[----:B------:R-:W-:Y:S02]  /*46e0*/  FSEL R56, R27, -INF , !P3 ;  /* 0xff8000001b387808 */ /* 0x000fe40005800000 */
[----:B------:R-:W-:Y:S02]  /*46f0*/  FSEL R119, R20, -INF , !P4 ;  /* 0xff80000014777808 */ /* 0x000fe40006000000 */
[C---:B------:R-:W-:Y:S02]  /*4700*/  ISETP.GE.AND P3, PT, R0.reuse, R117, PT ;  /* 0x000000750000720c */ /* 0x040fe40003f66270 */
[----:B------:R-:W-:Y:S02]  /*4710*/  ISETP.GE.AND P4, PT, R0, R116, PT ;  /* 0x000000740000720c */ /* 0x000fe40003f86270 */
[----:B------:R-:W-:-:S02]  /*4720*/  FSEL R104, R22, -INF , !P5 ;  /* 0xff80000016687808 */ /* 0x000fc40006800000 */
        /* <DEDUP_REMOVED lines=19> */
[----:B------:R-:W-:Y:S02]  /*4860*/  ISETP.GE.AND P3, PT, R0, R116, PT ;  /* 0x000000740000720c */ /* 0x000fe40003f66270 */
[----:B------:R-:W-:Y:S02]  /*4870*/  ISETP.GE.AND P4, PT, R16, R117, PT ;  /* 0x000000751000720c */ /* 0x000fe40003f86270 */
[----:B------:R-:W-:Y:S02]  /*4880*/  FSEL R103, R13, -INF , !P5 ;  /* 0xff8000000d677808 */ /* 0x000fe40006800000 */
        /* <DEDUP_REMOVED lines=8> */
[----:B------:R-:W-:Y:S02]  /*4910*/  ISETP.GE.AND P5, PT, R16, R116, PT ;  /* 0x000000741000720c */ /* 0x000fe40003fa6270 */
[----:B------:R-:W-:Y:S02]  /*4920*/  FMNMX.FTZ R8, R0, R13, !PT ;  /* 0x0000000d00087209 */ /* 0x000fe40007810000 */
[----:B------:R-:W-:Y:S02]  /*4930*/  IADD3 R12, R2, 0x40, RZ ;  /* 0x00000040020c7810 */ /* 0x000fe40007ffe0ff */
[----:B------:R-:W-:Y:S02]  /*4940*/  FMNMX.FTZ R8, R7, R8, !PT ;  /* 0x0000000807087209 */ /* 0x000fe40007810000 */
[----:B------:R-:W-:Y:S02]  /*4950*/  FSEL R132, R10, -INF , !P5 ;  /* 0xff8000000a847808 */ /* 0x000fe40006800000 */
[----:B------:R-:W-:-:S02]  /*4960*/  IADD3 R10, R2, 0x41, RZ ;  /* 0x00000041020a7810 */ /* 0x000fc40007ffe0ff */
[----:B------:R-:W-:Y:S02]  /*4970*/  FSEL R115, R9, -INF , !P3 ;  /* 0xff80000009737808 */ /* 0x000fe40005800000 */
[C---:B------:R-:W-:Y:S02]  /*4980*/  ISETP.GE.AND P6, PT, R12.reuse, R117, PT ;  /* 0x000000750c00720c */ /* 0x040fe40003fc6270 */
[----:B------:R-:W-:Y:S02]  /*4990*/  ISETP.GE.AND P3, PT, R12, R116, PT ;  /* 0x000000740c00720c */ /* 0x000fe40003f66270 */
[----:B------:R-:W-:Y:S02]  /*49a0*/  FMNMX.FTZ R8, R81, R8, !PT ;  /* 0x0000000851087209 */ /* 0x000fe40007810000 */
[----:B------:R-:W-:Y:S02]  /*49b0*/  FSEL R118, R11, -INF , !P4 ;  /* 0xff8000000b767808 */ /* 0x000fe40006000000 */
[----:B------:R-:W-:-:S02]  /*49c0*/  IADD3 R9, R2, 0x48, RZ ;  /* 0x0000004802097810 */ /* 0x000fc40007ffe0ff */
[----:B------:R-:W-:Y:S02]  /*49d0*/  ISETP.GE.AND P4, PT, R10, R116, PT ;  /* 0x000000740a00720c */ /* 0x000fe40003f86270 */
[----:B------:R-:W-:Y:S02]  /*49e0*/  FSEL R105, R72, -INF , !P6 ;  /* 0xff80000048697808 */ /* 0x000fe40007000000 */
[----:B------:R-:W-:Y:S02]  /*49f0*/  FSEL R110, R74, -INF , !P3 ;  /* 0xff8000004a6e7808 */ /* 0x000fe40005800000 */
[----:B------:R-:W-:Y:S02]  /*4a00*/  FMNMX.FTZ R8, R59, R8, !PT ;  /* 0x000000083b087209 */ /* 0x000fe40007810000 */
[-C--:B------:R-:W-:Y:S02]  /*4a10*/  ISETP.GE.AND P5, PT, R10, R117.reuse, PT ;  /* 0x000000750a00720c */ /* 0x080fe40003fa6270 */
[----:B------:R-:W-:-:S02]  /*4a20*/  ISETP.GE.AND P6, PT, R9, R117, PT ;  /* 0x000000750900720c */ /* 0x000fc40003fc6270 */
[-C--:B------:R-:W-:Y:S02]  /*4a30*/  ISETP.GE.AND P3, PT, R9, R116.reuse, PT ;  /* 0x000000740900720c */ /* 0x080fe40003f66270 */
[----:B------:R-:W-:Y:S02]  /*4a40*/  FSEL R112, R75, -INF , !P4 ;  /* 0xff8000004b707808 */ /* 0x000fe40006000000 */
[C---:B------:R-:W-:Y:S02]  /*4a50*/  IADD3 R9, R2.reuse, 0x49, RZ ;  /* 0x0000004902097810 */ /* 0x040fe40007ffe0ff */
[----:B------:R-:W-:Y:S02]  /*4a60*/  ISETP.GE.AND P4, PT, R2, R116, PT ;  /* 0x000000740200720c */ /* 0x000fe40003f86270 */
[----:B------:R-:W-:Y:S02]  /*4a70*/  FMNMX.FTZ R12, R83, R8, !PT ;  /* 0x00000008530c7209 */ /* 0x000fe40007810000 */
[----:B------:R-:W-:-:S02]  /*4a80*/  FSEL R107, R73, -INF , !P5 ;  /* 0xff800000496b7808 */ /* 0x000fc40006800000 */
[----:B------:R-:W-:Y:S02]  /*4a90*/  FSEL R8, R39, -INF , !P1 ;  /* 0xff80000027087808 */ /* 0x000fe40004800000 */
[C---:B------:R-:W-:Y:S02]  /*4aa0*/  ISETP.GE.AND P5, PT, R9.reuse, R117, PT ;  /* 0x000000750900720c */ /* 0x040fe40003fa6270 */
[----:B------:R-:W-:Y:S02]  /*4ab0*/  ISETP.GE.AND P1, PT, R9, R116, PT ;  /* 0x000000740900720c */ /* 0x000fe40003f26270 */
[----:B------:R-:W-:Y:S02]  /*4ac0*/  FSEL R9, R38, -INF , !P4 ;  /* 0xff80000026097808 */ /* 0x000fe40006000000 */
        /* <DEDUP_REMOVED lines=24> */
[----:B------:R-:W-:Y:S02]  /*4c50*/  FSEL R109, R68, -INF , !P6 ;  /* 0xff800000446d7808 */ /* 0x000fe40007000000 */
[----:B------:R-:W-:-:S02]  /*4c60*/  FMNMX.FTZ R18, R107, R18, !PT ;  /* 0x000000126b127209 */ /* 0x000fc40007810000 */
[----:B------:R-:W-:Y:S02]  /*4c70*/  FMNMX.FTZ R17, R130, R17, !PT ;  /* 0x0000001182117209 */ /* 0x000fe40007810000 */
[----:B------:R-:W-:Y:S02]  /*4c80*/  IADD3 R10, R2, 0x51, RZ ;  /* 0x00000051020a7810 */ /* 0x000fe40007ffe0ff */
[----:B------:R-:W-:Y:S02]  /*4c90*/  ISETP.GE.AND P4, PT, R11, R117, PT ;  /* 0x000000750b00720c */ /* 0x000fe40003f86270 */
[----:B------:R-:W-:Y:S02]  /*4ca0*/  FSEL R114, R70, -INF , !P3 ;  /* 0xff80000046727808 */ /* 0x000fe40005800000 */
[----:B------:R-:W-:Y:S02]  /*4cb0*/  FSEL R111, R69, -INF , !P5 ;  /* 0xff800000456f7808 */ /* 0x000fe40006800000 */
[----:B------:R-:W-:-:S02]  /*4cc0*/  FMNMX.FTZ R18, R109, R18, !PT ;  /* 0x000000126d127209 */ /* 0x000fc40007810000 */
[----:B------:R-:W-:Y:S02]  /*4cd0*/  FMNMX.FTZ R17, R132, R17, !PT ;  /* 0x0000001184117209 */ /* 0x000fe40007810000 */
[C---:B------:R-:W-:Y:S02]  /*4ce0*/  ISETP.GE.AND P3, PT, R10.reuse, R117, PT ;  /* 0x000000750a00720c */ /* 0x040fe40003f66270 */
[----:B------:R-:W-:Y:S02]  /*4cf0*/  ISETP.GE.AND P5, PT, R10, R116, PT ;  /* 0x000000740a00720c */ /* 0x000fe40003fa6270 */
[----:B------:R-:W-:Y:S02]  /*4d00*/  IADD3 R10, R2, 0x58, RZ ;  /* 0x00000058020a7810 */ /* 0x000fe40007ffe0ff */
[----:B------:R-:W-:Y:S02]  /*4d10*/  FSEL R21, R64, -INF , !P4 ;  /* 0xff80000040157808 */ /* 0x000fe40006000000 */
[----:B------:R-:W-:-:S02]  /*4d20*/  FMNMX.FTZ R18, R111, R18, !PT ;  /* 0x000000126f127209 */ /* 0x000fc40007810000 */
[----:B------:R-:W-:Y:S02]  /*4d30*/  FMNMX.FTZ R17, R118, R17, !PT ;  /* 0x0000001176117209 */ /* 0x000fe40007810000 */
[----:B------:R-:W-:Y:S02]  /*4d40*/  FSEL R108, R71, -INF , !P1 ;  /* 0xff800000476c7808 */ /* 0x000fe40004800000 */
[-C--:B------:R-:W-:Y:S01]  /*4d50*/  ISETP.GE.AND P6, PT, R11, R116.reuse, PT ;  /* 0x000000740b00720c */ /* 0x080fe20003fc6270 */
[----:B------:R-:W-:Y:S01]  /*4d60*/  LDSM.16.MT88.4 R68, [R164+0x6000] ;  /* 0x00600000a444783b */ /* 0x000fe20000004200 */
        /* <DEDUP_REMOVED lines=9> */
[----:B------:R-:W-:Y:S02]  /*4e00*/  IADD3 R10, R2, 0x60, RZ ;  /* 0x00000060020a7810 */ /* 0x000fe40007ffe0ff */
[----:B------:R-:W-:Y:S02]  /*4e10*/  FSEL R23, R60, -INF , !P1 ;  /* 0xff8000003c177808 */ /* 0x000fe40004800000 */
[----:B------:R-:W-:Y:S02]  /*4e20*/  FMNMX.FTZ R18, R65, R18, !PT ;  /* 0x0000001241127209 */ /* 0x000fe40007810000 */
[----:B------:R-:W-:Y:S02]  /*4e30*/  FMNMX.FTZ R17, R112, R17, !PT ;  /* 0x0000001170117209 */ /* 0x000fe40007810000 */
[----:B------:R-:W-:Y:S02]  /*4e40*/  FSEL R20, R67, -INF , !P5 ;  /* 0xff80000043147808 */ /* 0x000fe40006800000 */
[----:B------:R-:W-:-:S02]  /*4e50*/  ISETP.GE.AND P5, PT, R10, R117, PT ;  /* 0x000000750a00720c */ /* 0x000fc40003fa6270 */
[----:B------:R-:W-:Y:S02]  /*4e60*/  IADD3 R16, R2, 0x61, RZ ;  /* 0x0000006102107810 */ /* 0x000fe40007ffe0ff */
[----:B------:R-:W-:Y:S02]  /*4e70*/  FSEL R61, R61, -INF , !P6 ;  /* 0xff8000003d3d7808 */ /* 0x000fe40007000000 */
[----:B------:R-:W-:Y:S02]  /*4e80*/  FMNMX.FTZ R18, R23, R18, !PT ;  /* 0x0000001217127209 */ /* 0x000fe40007810000 */
[----:B------:R-:W-:Y:S02]  /*4e90*/  FMNMX.FTZ R17, R114, R17, !PT ;  /* 0x0000001172117209 */ /* 0x000fe40007810000 */
[----:B------:R-:W-:Y:S02]  /*4ea0*/  FSEL R62, R62, -INF , !P4 ;  /* 0xff8000003e3e7808 */ /* 0x000fe40006000000 */
        /* <DEDUP_REMOVED lines=15> */
[----:B------:R-:W-:Y:S02]  /*4fa0*/  ISETP.GE.AND P1, PT, R10, R116, PT ;  /* 0x000000740a00720c */ /* 0x000fe40003f26270 */
[----:B------:R-:W-:Y:S02]  /*4fb0*/  IADD3 R11, R2, 0x71, RZ ;  /* 0x00000071020b7810 */ /* 0x000fe40007ffe0ff */
[----:B------:R-:W-:Y:S02]  /*4fc0*/  ISETP.GE.AND P5, PT, R12, R117, PT ;  /* 0x000000750c00720c */ /* 0x000fe40003fa6270 */
[----:B------:R-:W-:-:S02]  /*4fd0*/  FSEL R39, R49, -INF , !P4 ;  /* 0xff80000031277808 */ /* 0x000fc40006000000 */
[----:B------:R-:W-:Y:S02]  /*4fe0*/  FMNMX.FTZ R18, R37, R18, !PT ;  /* 0x0000001225127209 */ /* 0x000fe40007810000 */
[----:B------:R-:W-:Y:S02]  /*4ff0*/  FSEL R22, R63, -INF , !P3 ;  /* 0xff8000003f167808 */ /* 0x000fe40005800000 */
[----:B------:R-:W-:Y:S02]  /*5000*/  FMNMX.FTZ R17, R62, R17, !PT ;  /* 0x000000113e117209 */ /* 0x000fe40007810000 */
[----:B------:R-:W-:Y:S02]  /*5010*/  IADD3 R10, R2, 0x78, RZ ;  /* 0x00000078020a7810 */ /* 0x000fe40007ffe0ff */
[----:B------:R-:W-:Y:S02]  /*5020*/  ISETP.GE.AND P4, PT, R11, R117, PT ;  /* 0x000000750b00720c */ /* 0x000fe40003f86270 */
[----:B------:R-:W-:-:S02]  /*5030*/  FSEL R31, R44, -INF , !P5 ;  /* 0xff8000002c1f7808 */ /* 0x000fc40006800000 */
[----:B------:R-:W-:Y:S02]  /*5040*/  FMNMX.FTZ R18, R39, R18, !PT ;  /* 0x0000001227127209 */ /* 0x000fe40007810000 */
[----:B------:R-:W-:Y:S02]  /*5050*/  ISETP.GE.AND P3, PT, R16, R116, PT ;  /* 0x000000741000720c */ /* 0x000fe40003f66270 */
[----:B------:R-:W-:Y:S02]  /*5060*/  FSEL R54, R54, -INF , !P1 ;  /* 0xff80000036367808 */ /* 0x000fe40004800000 */
[----:B------:R-:W-:Y:S02]  /*5070*/  FMNMX.FTZ R17, R22, R17, !PT ;  /* 0x0000001116117209 */ /* 0x000fe40007810000 */
[----:B------:R-:W-:Y:S02]  /*5080*/  ISETP.GE.AND P5, PT, R10, R117, PT ;  /* 0x000000750a00720c */ /* 0x000fe40003fa6270 */
[----:B------:R-:W-:-:S02]  /*5090*/  IADD3 R2, R2, 0x79, RZ ;  /* 0x0000007902027810 */ /* 0x000fc40007ffe0ff */
[----:B------:R-:W-:Y:S02]  /*50a0*/  FSEL R25, R45, -INF , !P4 ;  /* 0xff8000002d197808 */ /* 0x000fe40006000000 */
[----:B------:R-:W-:Y:S02]  /*50b0*/  FMNMX.FTZ R18, R31, R18, !PT ;  /* 0x000000121f127209 */ /* 0x000fe40007810000 */
[----:B------:R-:W-:Y:S02]  /*50c0*/  ISETP.GE.AND P1, PT, R15, R116, PT ;  /* 0x000000740f00720c */ /* 0x000fe40003f26270 */
[----:B------:R-:W-:Y:S02]  /*50d0*/  FSEL R38, R55, -INF , !P3 ;  /* 0xff80000037267808 */ /* 0x000fe40005800000 */
[----:B------:R-:W-:Y:S02]  /*50e0*/  FMNMX.FTZ R17, R54, R17, !PT ;  /* 0x0000001136117209 */ /* 0x000fe40007810000 */
[----:B------:R-:W-:-:S02]  /*50f0*/  FSEL R27, R40, -INF , !P5 ;  /* 0xff800000281b7808 */ /* 0x000fc40006800000 */
[----:B------:R-:W-:Y:S02]  /*5100*/  ISETP.GE.AND P4, PT, R2, R117, PT ;  /* 0x000000750200720c */ /* 0x000fe40003f86270 */
[----:B------:R-:W-:Y:S02]  /*5110*/  FMNMX.FTZ R18, R25, R18, !PT ;  /* 0x0000001219127209 */ /* 0x000fe40007810000 */
[----:B------:R-:W-:Y:S02]  /*5120*/  ISETP.GE.AND P3, PT, R14, R116, PT ;  /* 0x000000740e00720c */ /* 0x000fe40003f66270 */
        /* <DEDUP_REMOVED lines=23> */
[----:B------:R-:W2:Y:S04]  /*52a0*/  SHFL.BFLY PT, R2, R15, 0x1, 0x1f ;  /* 0x0c201f000f027f89 */ /* 0x000ea800000e0000 */
[----:B------:R-:W-:Y:S01]  /*52b0*/  LDSM.16.MT88.4 R16, [R164+0x6800] ;  /* 0x00680000a410783b */ /* 0x000fe20000004200 */
        /* <DEDUP_REMOVED lines=12> */
[----:B------:R-:W-:Y:S01]  /*5380*/  LDSM.16.MT88.4 R12, [R162+0x6800] ;  /* 0x00680000a20c783b */ /* 0x000fe20000004200 */
[----:B-1----:R-:W-:Y:S01]  /*5390*/  FMNMX.FTZ R0, R11, R10, !PT ;  /* 0x0000000a0b007209 */ /* 0x002fe20007810000 */
[----:B------:R-:W-:-:S02]  /*53a0*/  FFMA.FTZ R41, R83, c[0x0][0x23c], -R34 ;  /* 0x00008f0053297a23 */ /* 0x000fc40000010822 */
[--C-:B------:R-:W-:Y:S01]  /*53b0*/  FFMA.FTZ R4, R77, c[0x0][0x23c], -R34.reuse ;  /* 0x00008f004d047a23 */ /* 0x100fe20000010822 */
[C---:B------:R-:W-:Y:S01]  /*53c0*/  FSETP.NEU.FTZ.AND P1, PT, R0.reuse, -INF , PT ;  /* 0xff8000000000780b */ /* 0x040fe20003f3d000 */
[----:B------:R-:W-:Y:S01]  /*53d0*/  FMUL.FTZ R7, R0, c[0x0][0x23c] ;  /* 0x00008f0000077a20 */ /* 0x000fe20000410000 */
[----:B------:R-:W1:Y:S01]  /*53e0*/  MUFU.EX2 R57, R57 ;  /* 0x0000003900397308 */ /* 0x000e620000000800 */
[--C-:B------:R-:W-:Y:S02]  /*53f0*/  FFMA.FTZ R79, R79, c[0x0][0x23c], -R34.reuse ;  /* 0x00008f004f4f7a23 */ /* 0x100fe40000010822 */
[--C-:B------:R-:W-:Y:S01]  /*5400*/  FFMA.FTZ R53, R131, c[0x0][0x23c], -R34.reuse ;  /* 0x00008f0083357a23 */ /* 0x100fe20000010822 */
[----:B------:R-:W-:Y:S01]  /*5410*/  FSEL R7, R7, RZ, P1 ;  /* 0x000000ff07077208 */ /* 0x000fe20000800000 */
[--C-:B------:R-:W-:Y:S01]  /*5420*/  FFMA.FTZ R52, R133, c[0x0][0x23c], -R34.reuse ;  /* 0x00008f0085347a23 */ /* 0x100fe20000010822 */
[C---:B------:R-:W-:Y:S01]  /*5430*/  LEA R190, P1, R124.reuse, c[0x0][0x168], 0x1 ;  /* 0x00005a007cbe7a11 */ /* 0x040fe200078208ff */
[----:B------:R-:W-:Y:S01]  /*5440*/  FFMA.FTZ R49, R135, c[0x0][0x23c], -R34 ;  /* 0x00008f0087317a23 */ /* 0x000fe20000010822 */
[----:B------:R-:W-:Y:S01]  /*5450*/  MUFU.EX2 R58, R58 ;  /* 0x0000003a003a7308 */ /* 0x000fe20000000800 */
[----:B------:R-:W-:Y:S01]  /*5460*/  FFMA.FTZ R64, R9, c[0x0][0x23c], -R7 ;  /* 0x00008f0009407a23 */ /* 0x000fe20000010807 */
[----:B------:R-:W-:Y:S01]  /*5470*/  LEA.HI.X R191, R124, c[0x0][0x16c], R123, 0x1, P1 ;  /* 0x00005b007cbf7a11 */ /* 0x000fe200008f0c7b */
[----:B------:R-:W-:-:S02]  /*5480*/  FFMA.FTZ R63, R8, c[0x0][0x23c], -R7 ;  /* 0x00008f00083f7a23 */ /* 0x000fc40000010807 */
[--C-:B------:R-:W-:Y:S01]  /*5490*/  FFMA.FTZ R59, R82, c[0x0][0x23c], -R7.reuse ;  /* 0x00008f00523b7a23 */ /* 0x100fe20000010807 */
[----:B------:R-:W-:Y:S01]  /*54a0*/  LDSM.16.MT88.4 R8, [R160+0x6000] ;  /* 0x00600000a008783b */ /* 0x000fe20000004200 */
[--C-:B------:R-:W-:Y:S01]  /*54b0*/  FFMA.FTZ R46, R80, c[0x0][0x23c], -R7.reuse ;  /* 0x00008f00502e7a23 */ /* 0x100fe20000010807 */
[----:B------:R-:W2:Y:S01]  /*54c0*/  MUFU.EX2 R45, R45 ;  /* 0x0000002d002d7308 */ /* 0x000ea20000000800 */
[----:B-1----:R-:W-:Y:S01]  /*54d0*/  F2FP.PACK_AB R84, R57, R60 ;  /* 0x0000003c3954723e */ /* 0x002fe200000000ff */
[----:B------:R-:W1:Y:S01]  /*54e0*/  LDSM.16.MT88.4 R80, [R161+0x6000] ;  /* 0x00600000a150783b */ /* 0x000e620000004200 */
[--C-:B------:R-:W-:Y:S02]  /*54f0*/  FFMA.FTZ R44, R78, c[0x0][0x23c], -R7.reuse ;  /* 0x00008f004e2c7a23 */ /* 0x100fe40000010807 */
[--C-:B------:R-:W-:Y:S02]  /*5500*/  FFMA.FTZ R43, R76, c[0x0][0x23c], -R7.reuse ;  /* 0x00008f004c2b7a23 */ /* 0x100fe40000010807 */
[--C-:B------:R-:W-:Y:S01]  /*5510*/  FFMA.FTZ R30, R30, c[0x0][0x23c], -R7.reuse ;  /* 0x00008f001e1e7a23 */ /* 0x100fe20000010807 */
[----:B------:R-:W-:Y:S01]  /*5520*/  MUFU.EX2 R64, R64 ;  /* 0x0000004000407308 */ /* 0x000fe20000000800 */
[----:B------:R-:W-:-:S02]  /*5530*/  FFMA.FTZ R3, R56, c[0x0][0x23c], -R7 ;  /* 0x00008f0038037a23 */ /* 0x000fc40000010807 */
[--C-:B------:R-:W-:Y:S02]  /*5540*/  FFMA.FTZ R56, R119, c[0x0][0x23c], -R34.reuse ;  /* 0x00008f0077387a23 */ /* 0x100fe40000010822 */
[--C-:B------:R-:W-:Y:S02]  /*5550*/  FFMA.FTZ R51, R104, c[0x0][0x23c], -R7.reuse ;  /* 0x00008f0068337a23 */ /* 0x100fe40000010807 */
[--C-:B------:R-:W-:Y:S01]  /*5560*/  FFMA.FTZ R50, R106, c[0x0][0x23c], -R7.reuse ;  /* 0x00008f006a327a23 */ /* 0x100fe20000010807 */
[----:B------:R-:W3:Y:S01]  /*5570*/  MUFU.EX2 R63, R63 ;  /* 0x0000003f003f7308 */ /* 0x000ee20000000800 */
[----:B--2---:R-:W-:Y:S01]  /*5580*/  F2FP.PACK_AB R86, R45, R58 ;  /* 0x0000003a2d56723e */ /* 0x004fe200000000ff */
[--C-:B------:R-:W-:Y:S02]  /*5590*/  FFMA.FTZ R48, R134, c[0x0][0x23c], -R7.reuse ;  /* 0x00008f0086307a23 */ /* 0x100fe40000010807 */
[----:B------:R-:W-:Y:S02]  /*55a0*/  FFMA.FTZ R47, R102, c[0x0][0x23c], -R7 ;  /* 0x00008f00662f7a23 */ /* 0x000fe40000010807 */
[----:B------:R-:W-:-:S02]  /*55b0*/  FFMA.FTZ R106, R101, c[0x0][0x23c], -R34 ;  /* 0x00008f00656a7a23 */ /* 0x000fc40000010822 */
[----:B------:R-:W-:Y:S01]  /*55c0*/  MUFU.EX2 R59, R59 ;  /* 0x0000003b003b7308 */ /* 0x000fe20000000800 */
[--C-:B------:R-:W-:Y:S02]  /*55d0*/  FFMA.FTZ R104, R100, c[0x0][0x23c], -R7.reuse ;  /* 0x00008f0064687a23 */ /* 0x100fe40000010807 */
[--C-:B------:R-:W-:Y:S02]  /*55e0*/  FFMA.FTZ R103, R103, c[0x0][0x23c], -R34.reuse ;  /* 0x00008f0067677a23 */ /* 0x100fe40000010822 */
[--C-:B------:R-:W-:Y:S02]  /*55f0*/  FFMA.FTZ R102, R113, c[0x0][0x23c], -R34.reuse ;  /* 0x00008f0071667a23 */ /* 0x100fe40000010822 */
[----:B------:R-:W-:Y:S01]  /*5600*/  FFMA.FTZ R67, R115, c[0x0][0x23c], -R34 ;  /* 0x00008f0073437a23 */ /* 0x000fe20000010822 */
[----:B------:R-:W2:Y:S01]  /*5610*/  MUFU.EX2 R46, R46 ;  /* 0x0000002e002e7308 */ /* 0x000ea20000000800 */
[----:B---3--:R-:W-:Y:S01]  /*5620*/  F2FP.PACK_AB R85, R63, R64 ;  /* 0x000000403f55723e */ /* 0x008fe200000000ff */
        /* <DEDUP_REMOVED lines=13> */
[C---:B------:R-:W-:Y:S01]  /*5700*/  HMMA.16816.F32 R72, R84.reuse, R92, RZ ;  /* 0x0000005c5448723c */ /* 0x040fe200000018ff */
[--C-:B------:R-:W-:Y:S01]  /*5710*/  FFMA.FTZ R107, R108, c[0x0][0x23c], -R7.reuse ;  /* 0x00008f006c6b7a23 */ /* 0x100fe20000010807 */
[----:B------:R1:W-:Y:S01]  /*5720*/  MUFU.EX2 R5, R79 ;  /* 0x0000004f00057308 */ /* 0x0003e20000000800 */
        /* <DEDUP_REMOVED lines=10> */
[----:B------:R-:W-:Y:S01]  /*57d0*/  FFMA.FTZ R61, R22, c[0x0][0x23c], -R7 ;  /* 0x00008f00163d7a23 */ /* 0x000fe20000010807 */
[----:B------:R-:W-:Y:S01]  /*57e0*/  MUFU.EX2 R44, R44 ;  /* 0x0000002c002c7308 */ /* 0x000fe20000000800 */
[----:B------:R-:W-:Y:S01]  /*57f0*/  LDSM.16.MT88.4 R20, [R162+0x8800] ;  /* 0x00880000a214783b */ /* 0x000fe20000004200 */
[----:B------:R-:W-:Y:S02]  /*5800*/  FADD.FTZ R57, R60, R57 ;  /* 0x000000393c397221 */ /* 0x000fe40000010000 */
[----:B------:R-:W-:Y:S02]  /*5810*/  FFMA.FTZ R60, R35, c[0x0][0x23c], -R34 ;  /* 0x00008f00233c7a23 */ /* 0x000fe40000010822 */
[----:B-1----:R-:W-:Y:S01]  /*5820*/  HMMA.16816.F32 R76, R84, R80, RZ ;  /* 0x00000050544c723c */ /* 0x002fe200000018ff */
[--C-:B------:R-:W-:Y:S01]  /*5830*/  FFMA.FTZ R35, R54, c[0x0][0x23c], -R7.reuse ;  /* 0x00008f0036237a23 */ /* 0x100fe20000010807 */
[----:B------:R-:W1:Y:S01]  /*5840*/  MUFU.EX2 R43, R43 ;  /* 0x0000002b002b7308 */ /* 0x000e620000000800 */
[----:B------:R-:W-:-:S02]  /*5850*/  FFMA.FTZ R38, R38, c[0x0][0x23c], -R7 ;  /* 0x00008f0026267a23 */ /* 0x000fc40000010807 */
[--C-:B------:R-:W-:Y:S02]  /*5860*/  FFMA.FTZ R36, R36, c[0x0][0x23c], -R7.reuse ;  /* 0x00008f0024247a23 */ /* 0x100fe40000010807 */
[----:B------:R-:W-:Y:S01]  /*5870*/  FFMA.FTZ R25, R25, c[0x0][0x23c], -R34 ;  /* 0x00008f0019197a23 */ /* 0x000fe20000010822 */
[----:B------:R-:W-:Y:S01]  /*5880*/  HMMA.16816.F32 R68, R84, R70, RZ ;  /* 0x000000465444723c */ /* 0x000fe200000018ff */
[--C-:B------:R-:W-:Y:S01]  /*5890*/  FFMA.FTZ R26, R26, c[0x0][0x23c], -R7.reuse ;  /* 0x00008f001a1a7a23 */ /* 0x100fe20000010807 */
[----:B------:R-:W-:Y:S01]  /*58a0*/  MUFU.EX2 R30, R30 ;  /* 0x0000001e001e7308 */ /* 0x000fe20000000800 */
[----:B------:R-:W-:-:S05]  /*58b0*/  FFMA.FTZ R28, R28, c[0x0][0x23c], -R7 ;  /* 0x00008f001c1c7a23 */ /* 0x000fca0000010807 */
[C---:B------:R-:W-:Y:S02]  /*58c0*/  HMMA.16816.F32 R80, R84.reuse, R82, RZ ;  /* 0x000000525450723c */ /* 0x040fe400000018ff */
[----:B------:R-:W3:Y:S06]  /*58d0*/  MUFU.EX2 R3, R3 ;  /* 0x0000000300037308 */ /* 0x000eec0000000800 */
[C---:B------:R-:W-:Y:S02]  /*58e0*/  HMMA.16816.F32 R88, R84.reuse, R8, RZ ;  /* 0x000000085458723c */ /* 0x040fe400000018ff */
[----:B------:R-:W-:Y:S05]  /*58f0*/  MUFU.EX2 R56, R56 ;  /* 0x0000003800387308 */ /* 0x000fea0000000800 */
[----:B--2---:R-:W-:Y:S01]  /*5900*/  F2FP.PACK_AB R8, R41, R42 ;  /* 0x0000002a2908723e */ /* 0x004fe200000000ff */
[----:B------:R-:W-:Y:S01]  /*5910*/  HMMA.16816.F32 R84, R84, R10, RZ ;  /* 0x0000000a5454723c */ /* 0x000fe200000018ff */
[----:B-1----:R-:W-:Y:S01]  /*5920*/  F2FP.PACK_AB R9, R43, R44 ;  /* 0x0000002c2b09723e */ /* 0x002fe200000000ff */
[----:B------:R-:W1:Y:S05]  /*5930*/  MUFU.EX2 R53, R53 ;  /* 0x0000003500357308 */ /* 0x000e6a0000000800 */
[----:B------:R-:W-:-:S02]  /*5940*/  F2FP.PACK_AB R10, R4, R5 ;  /* 0x00000005040a723e */ /* 0x000fc400000000ff */
[----:B---3--:R-:W-:Y:S01]  /*5950*/  F2FP.PACK_AB R11, R3, R30 ;  /* 0x0000001e030b723e */ /* 0x008fe200000000ff */
[----:B------:R-:W-:Y:S06]  /*5960*/  MUFU.EX2 R52, R52 ;  /* 0x0000003400347308 */ /* 0x000fec0000000800 */
[C---:B------:R-:W-:Y:S02]  /*5970*/  HMMA.16816.F32 R72, R8.reuse, R12, R72 ;  /* 0x0000000c0848723c */ /* 0x040fe40000001848 */
[----:B------:R-:W2:Y:S06]  /*5980*/  MUFU.EX2 R49, R49 ;  /* 0x0000003100317308 */ /* 0x000eac0000000800 */
[C---:B------:R-:W-:Y:S01]  /*5990*/  HMMA.16816.F32 R92, R8.reuse, R14, R92 ;  /* 0x0000000e085c723c */ /* 0x040fe2000000185c */
[----:B------:R-:W3:Y:S01]  /*59a0*/  LDSM.16.MT88.4 R12, [R160+0x6800] ;  /* 0x00680000a00c783b */ /* 0x000ee20000004200 */
[----:B------:R-:W-:Y:S06]  /*59b0*/  MUFU.EX2 R51, R51 ;  /* 0x0000003300337308 */ /* 0x000fec0000000800 */
[C---:B------:R-:W-:Y:S02]  /*59c0*/  HMMA.16816.F32 R96, R8.reuse, R16, R96 ;  /* 0x000000100860723c */ /* 0x040fe40000001860 */
[----:B------:R-:W4:Y:S06]  /*59d0*/  MUFU.EX2 R50, R50 ;  /* 0x0000003200327308 */ /* 0x000f2c0000000800 */
[C---:B------:R-:W-:Y:S01]  /*59e0*/  HMMA.16816.F32 R68, R8.reuse, R18, R68 ;  /* 0x000000120844723c */ /* 0x040fe20000001844 */
[----:B------:R-:W5:Y:S01]  /*59f0*/  LDSM.16.MT88.4 R16, [R161+0x6800] ;  /* 0x00680000a110783b */ /* 0x000f620000004200 */
[----:B------:R-:W-:Y:S08]  /*5a00*/  MUFU.EX2 R48, R48 ;  /* 0x0000003000307308 */ /* 0x000ff00000000800 */
[----:B------:R-:W1:Y:S08]  /*5a10*/  MUFU.EX2 R47, R47 ;  /* 0x0000002f002f7308 */ /* 0x000e700000000800 */
[----:B------:R-:W-:Y:S01]  /*5a20*/  MUFU.EX2 R106, R106 ;  /* 0x0000006a006a7308 */ /* 0x000fe20000000800 */
[C---:B---3--:R-:W-:Y:S07]  /*5a30*/  HMMA.16816.F32 R88, R8.reuse, R12, R88 ;  /* 0x0000000c0858723c */ /* 0x048fee0000001858 */
[----:B------:R-:W3:Y:S01]  /*5a40*/  MUFU.EX2 R103, R103 ;  /* 0x0000006700677308 */ /* 0x000ee20000000800 */
[C---:B------:R-:W-:Y:S01]  /*5a50*/  HMMA.16816.F32 R84, R8.reuse, R14, R84 ;  /* 0x0000000e0854723c */ /* 0x040fe20000001854 */
[----:B------:R-:W3:Y:S06]  /*5a60*/  LDSM.16.MT88.4 R12, [R162+0x7000] ;  /* 0x00700000a20c783b */ /* 0x000eec0000004200 */
[----:B------:R-:W-:Y:S01]  /*5a70*/  MUFU.EX2 R102, R102 ;  /* 0x0000006600667308 */ /* 0x000fe20000000800 */
[C---:B-----5:R-:W-:Y:S07]  /*5a80*/  HMMA.16816.F32 R76, R8.reuse, R16, R76 ;  /* 0x00000010084c723c */ /* 0x060fee000000184c */
[----:B------:R-:W5:Y:S01]  /*5a90*/  MUFU.EX2 R67, R67 ;  /* 0x0000004300437308 */ /* 0x000f620000000800 */
[----:B------:R-:W-:Y:S01]  /*5aa0*/  HMMA.16816.F32 R80, R8, R18, R80 ;  /* 0x000000120850723c */ /* 0x000fe20000001850 */
[----:B------:R-:W5:Y:S06]  /*5ab0*/  LDSM.16.MT88.4 R16, [R164+0x7000] ;  /* 0x00700000a410783b */ /* 0x000f6c0000004200 */
[----:B------:R-:W-:Y:S01]  /*5ac0*/  MUFU.EX2 R104, R104 ;  /* 0x0000006800687308 */ /* 0x000fe20000000800 */
[----:B-1----:R-:W-:-:S02]  /*5ad0*/  F2FP.PACK_AB R8, R53, R56 ;  /* 0x000000383508723e */ /* 0x002fc400000000ff */
[----:B--2---:R-:W-:-:S05]  /*5ae0*/  F2FP.PACK_AB R10, R49, R52 ;  /* 0x00000034310a723e */ /* 0x004fca00000000ff */
[----:B------:R-:W1:Y:S01]  /*5af0*/  MUFU.EX2 R101, R101 ;  /* 0x0000006500657308 */ /* 0x000e620000000800 */
[----:B----4-:R-:W-:Y:S02]  /*5b00*/  F2FP.PACK_AB R9, R50, R51 ;  /* 0x000000333209723e */ /* 0x010fe400000000ff */
        /* <DEDUP_REMOVED lines=8> */
[----:B------:R-:W4:Y:S02]  /*5b90*/  MUFU.EX2 R130, R130 ;  /* 0x0000008200827308 */ /* 0x000f240000000800 */
[C---:B------:R-:W-:Y:S01]  /*5ba0*/  HMMA.16816.F32 R68, R8.reuse, R18, R68 ;  /* 0x000000120844723c */ /* 0x040fe20000001844 */
[----:B------:R-:W5:Y:S05]  /*5bb0*/  LDSM.16.MT88.4 R16, [R161+0x7000] ;  /* 0x00700000a110783b */ /* 0x000f6a0000004200 */
        /* <DEDUP_REMOVED lines=11> */
[----:B------:R-:W4:Y:S06]  /*5c70*/  LDSM.16.MT88.4 R16, [R164+0x7800] ;  /* 0x00780000a410783b */ /* 0x000f2c0000004200 */
[----:B------:R-:W-:Y:S01]  /*5c80*/  MUFU.EX2 R111, R111 ;  /* 0x0000006f006f7308 */ /* 0x000fe20000000800 */
[----:B------:R-:W-:-:S02]  /*5c90*/  F2FP.PACK_AB R8, R103, R106 ;  /* 0x0000006a6708723e */ /* 0x000fc400000000ff */
[----:B------:R-:W-:-:S05]  /*5ca0*/  F2FP.PACK_AB R10, R67, R102 ;  /* 0x00000066430a723e */ /* 0x000fca00000000ff */
[----:B------:R-:W-:Y:S01]  /*5cb0*/  MUFU.EX2 R112, R112 ;  /* 0x0000007000707308 */ /* 0x000fe20000000800 */
[----:B-1----:R-:W-:Y:S02]  /*5cc0*/  F2FP.PACK_AB R9, R101, R104 ;  /* 0x000000686509723e */ /* 0x002fe400000000ff */
[----:B--2---:R-:W-:-:S05]  /*5cd0*/  F2FP.PACK_AB R11, R55, R100 ;  /* 0x00000064370b723e */ /* 0x004fca00000000ff */
[----:B------:R-:W-:Y:S02]  /*5ce0*/  MUFU.EX2 R65, R65 ;  /* 0x0000004100417308 */ /* 0x000fe40000000800 */
[C---:B---3--:R-:W-:Y:S06]  /*5cf0*/  HMMA.16816.F32 R72, R8.reuse, R12, R72 ;  /* 0x0000000c0848723c */ /* 0x048fec0000001848 */
[----:B------:R-:W1:Y:S02]  /*5d00*/  MUFU.EX2 R108, R108 ;  /* 0x0000006c006c7308 */ /* 0x000e640000000800 */
[C---:B------:R-:W-:Y:S01]  /*5d10*/  HMMA.16816.F32 R92, R8.reuse, R14, R92 ;  /* 0x0000000e085c723c */ /* 0x040fe2000000185c */
[----:B------:R-:W2:Y:S05]  /*5d20*/  LDSM.16.MT88.4 R12, [R160+0x7800] ;  /* 0x00780000a00c783b */ /* 0x000eaa0000004200 */
[----:B------:R-:W-:Y:S02]  /*5d30*/  MUFU.EX2 R115, R115 ;  /* 0x0000007300737308 */ /* 0x000fe40000000800 */
[C---:B----4-:R-:W-:Y:S06]  /*5d40*/  HMMA.16816.F32 R96, R8.reuse, R16, R96 ;  /* 0x000000100860723c */ /* 0x050fec0000001860 */
[----:B------:R-:W3:Y:S02]  /*5d50*/  MUFU.EX2 R66, R66 ;  /* 0x0000004200427308 */ /* 0x000ee40000000800 */
[C---:B------:R-:W-:Y:S01]  /*5d60*/  HMMA.16816.F32 R68, R8.reuse, R18, R68 ;  /* 0x000000120844723c */ /* 0x040fe20000001844 */
[----:B------:R-:W4:Y:S05]  /*5d70*/  LDSM.16.MT88.4 R16, [R161+0x7800] ;  /* 0x00780000a110783b */ /* 0x000f2a0000004200 */
[----:B------:R-:W-:Y:S08]  /*5d80*/  MUFU.EX2 R62, R62 ;  /* 0x0000003e003e7308 */ /* 0x000ff00000000800 */
[----:B------:R-:W1:Y:S08]  /*5d90*/  MUFU.EX2 R61, R61 ;  /* 0x0000003d003d7308 */ /* 0x000e700000000800 */
[----:B------:R-:W-:Y:S01]  /*5da0*/  MUFU.EX2 R60, R60 ;  /* 0x0000003c003c7308 */ /* 0x000fe20000000800 */
[C---:B--2---:R-:W-:Y:S07]  /*5db0*/  HMMA.16816.F32 R88, R8.reuse, R12, R88 ;  /* 0x0000000c0858723c */ /* 0x044fee0000001858 */
[----:B------:R-:W-:Y:S01]  /*5dc0*/  MUFU.EX2 R35, R35 ;  /* 0x0000002300237308 */ /* 0x000fe20000000800 */
[C---:B------:R-:W-:Y:S01]  /*5dd0*/  HMMA.16816.F32 R84, R8.reuse, R14, R84 ;  /* 0x0000000e0854723c */ /* 0x040fe20000001854 */
[----:B------:R-:W2:Y:S06]  /*5de0*/  LDSM.16.MT88.4 R12, [R162+0x8000] ;  /* 0x00800000a20c783b */ /* 0x000eac0000004200 */
[----:B------:R-:W-:Y:S01]  /*5df0*/  MUFU.EX2 R38, R38 ;  /* 0x0000002600267308 */ /* 0x000fe20000000800 */
[C---:B----4-:R-:W-:Y:S07]  /*5e00*/  HMMA.16816.F32 R76, R8.reuse, R16, R76 ;  /* 0x00000010084c723c */ /* 0x050fee000000184c */
[----:B------:R-:W-:Y:S01]  /*5e10*/  MUFU.EX2 R36, R36 ;  /* 0x0000002400247308 */ /* 0x000fe20000000800 */
[----:B------:R-:W-:Y:S01]  /*5e20*/  HMMA.16816.F32 R80, R8, R18, R80 ;  /* 0x000000120850723c */ /* 0x000fe20000001850 */
[----:B------:R-:W4:Y:S06]  /*5e30*/  LDSM.16.MT88.4 R16, [R164+0x8000] ;  /* 0x00800000a410783b */ /* 0x000f2c0000004200 */
[----:B------:R-:W-:Y:S01]  /*5e40*/  MUFU.EX2 R25, R25 ;  /* 0x0000001900197308 */ /* 0x000fe20000000800 */
[----:B------:R-:W-:-:S02]  /*5e50*/  F2FP.PACK_AB R8, R130, R113 ;  /* 0x000000718208723e */ /* 0x000fc400000000ff */
[----:B------:R-:W-:-:S05]  /*5e60*/  F2FP.PACK_AB R10, R118, R105 ;  /* 0x00000069760a723e */ /* 0x000fca00000000ff */
[----:B------:R-:W-:Y:S01]  /*5e70*/  MUFU.EX2 R26, R26 ;  /* 0x0000001a001a7308 */ /* 0x000fe20000000800 */
[----:B------:R-:W-:Y:S02]  /*5e80*/  F2FP.PACK_AB R9, R109, R132 ;  /* 0x000000846d09723e */ /* 0x000fe400000000ff */
[----:B-----5:R-:W-:-:S05]  /*5e90*/  F2FP.PACK_AB R11, R107, R110 ;  /* 0x0000006e6b0b723e */ /* 0x020fca00000000ff */
[----:B------:R-:W-:Y:S02]  /*5ea0*/  MUFU.EX2 R28, R28 ;  /* 0x0000001c001c7308 */ /* 0x000fe40000000800 */
[C---:B--2---:R-:W-:Y:S08]  /*5eb0*/  HMMA.16816.F32 R72, R8.reuse, R12, R72 ;  /* 0x0000000c0848723c */ /* 0x044ff00000001848 */
[C---:B------:R-:W-:Y:S01]  /*5ec0*/  HMMA.16816.F32 R92, R8.reuse, R14, R92 ;  /* 0x0000000e085c723c */ /* 0x040fe2000000185c */
[----:B------:R-:W2:Y:S07]  /*5ed0*/  LDSM.16.MT88.4 R12, [R160+0x8000] ;  /* 0x00800000a00c783b */ /* 0x000eae0000004200 */
[C---:B----4-:R-:W-:Y:S08]  /*5ee0*/  HMMA.16816.F32 R96, R8.reuse, R16, R96 ;  /* 0x000000100860723c */ /* 0x050ff00000001860 */
[C---:B------:R-:W-:Y:S01]  /*5ef0*/  HMMA.16816.F32 R68, R8.reuse, R18, R68 ;  /* 0x000000120844723c */ /* 0x040fe20000001844 */
[----:B------:R-:W4:Y:S07]  /*5f00*/  LDSM.16.MT88.4 R16, [R161+0x8000] ;  /* 0x00800000a110783b */ /* 0x000f2e0000004200 */
[C---:B--2---:R-:W-:Y:S08]  /*5f10*/  HMMA.16816.F32 R88, R8.reuse, R12, R88 ;  /* 0x0000000c0858723c */ /* 0x044ff00000001858 */
[C---:B------:R-:W-:Y:S01]  /*5f20*/  HMMA.16816.F32 R84, R8.reuse, R14, R84 ;  /* 0x0000000e0854723c */ /* 0x040fe20000001854 */
[----:B------:R-:W2:Y:S07]  /*5f30*/  LDSM.16.MT88.4 R12, [R164+0x8800] ;  /* 0x00880000a40c783b */ /* 0x000eae0000004200 */
[C---:B----4-:R-:W-:Y:S08]  /*5f40*/  HMMA.16816.F32 R76, R8.reuse, R16, R76 ;  /* 0x00000010084c723c */ /* 0x050ff0000000184c */
[----:B------:R-:W-:Y:S01]  /*5f50*/  HMMA.16816.F32 R80, R8, R18, R80 ;  /* 0x000000120850723c */ /* 0x000fe20000001850 */
[----:B------:R-:W4:Y:S06]  /*5f60*/  LDSM.16.MT88.4 R16, [R161+0x8800] ;  /* 0x00880000a110783b */ /* 0x000f2c0000004200 */
[----:B------:R-:W-:Y:S01]  /*5f70*/  FADD.FTZ R8, R64, R63 ;  /* 0x0000003f40087221 */ /* 0x000fe20000010000 */
[----:B-1----:R-:W-:Y:S01]  /*5f80*/  F2FP.PACK_AB R10, R108, R65 ;  /* 0x000000416c0a723e */ /* 0x002fe200000000ff */
[----:B------:R-:W-:Y:S01]  /*5f90*/  FADD.FTZ R64, R58, R57 ;  /* 0x000000393a407221 */ /* 0x000fe20000010000 */
[----:B---3--:R-:W-:Y:S01]  /*5fa0*/  F2FP.PACK_AB R9, R66, R115 ;  /* 0x000000734209723e */ /* 0x008fe200000000ff */
[----:B------:R-:W-:Y:S01]  /*5fb0*/  FADD.FTZ R59, R59, R8 ;  /* 0x000000083b3b7221 */ /* 0x000fe20000010000 */
[----:B------:R-:W-:Y:S01]  /*5fc0*/  F2FP.PACK_AB R8, R112, R111 ;  /* 0x0000006f7008723e */ /* 0x000fe200000000ff */
[--C-:B------:R-:W-:Y:S01]  /*5fd0*/  FFMA.FTZ R57, R33, c[0x0][0x23c], -R34.reuse ;  /* 0x00008f0021397a23 */ /* 0x100fe20000010822 */
[----:B------:R-:W-:Y:S01]  /*5fe0*/  F2FP.PACK_AB R11, R61, R62 ;  /* 0x0000003e3d0b723e */ /* 0x000fe200000000ff */
[----:B------:R-:W-:-:S02]  /*5ff0*/  FFMA.FTZ R33, R37, c[0x0][0x23c], -R34 ;  /* 0x00008f0025217a23 */ /* 0x000fc40000010822 */
[----:B------:R-:W-:Y:S02]  /*6000*/  FFMA.FTZ R58, R39, c[0x0][0x23c], -R34 ;  /* 0x00008f00273a7a23 */ /* 0x000fe40000010822 */
[----:B------:R-:W-:Y:S01]  /*6010*/  FFMA.FTZ R37, R40, c[0x0][0x23c], -R7 ;  /* 0x00008f0028257a23 */ /* 0x000fe20000010807 */
[----:B------:R-:W-:Y:S01]  /*6020*/  MUFU.EX2 R57, R57 ;  /* 0x0000003900397308 */ /* 0x000fe20000000800 */
[----:B------:R-:W-:Y:S01]  /*6030*/  FADD.FTZ R45, R45, R64 ;  /* 0x000000402d2d7221 */ /* 0x000fe20000010000 */
[C---:B------:R-:W-:Y:S01]  /*6040*/  HMMA.16816.F32 R72, R8.reuse, R20, R72 ;  /* 0x000000140848723c */ /* 0x040fe20000001848 */
[--C-:B------:R-:W-:Y:S02]  /*6050*/  FFMA.FTZ R40, R29, c[0x0][0x23c], -R34.reuse ;  /* 0x00008f001d287a23 */ /* 0x100fe40000010822 */
[----:B------:R-:W-:Y:S02]  /*6060*/  FADD.FTZ R59, R46, R59 ;  /* 0x0000003b2e3b7221 */ /* 0x000fe40000010000 */
[--C-:B------:R-:W-:Y:S01]  /*6070*/  FFMA.FTZ R39, R31, c[0x0][0x23c], -R34.reuse ;  /* 0x00008f001f277a23 */ /* 0x100fe20000010822 */
[----:B------:R-:W-:Y:S01]  /*6080*/  MUFU.EX2 R33, R33 ;  /* 0x0000002100217308 */ /* 0x000fe20000000800 */
[----:B------:R-:W-:Y:S01]  /*6090*/  FADD.FTZ R44, R44, R59 ;  /* 0x0000003b2c2c7221 */ /* 0x000fe20000010000 */
[----:B--2---:R-:W-:Y:S01]  /*60a0*/  HMMA.16816.F32 R96, R8, R12, R96 ;  /* 0x0000000c0860723c */ /* 0x004fe20000001860 */
[----:B------:R-:W-:-:S02]  /*60b0*/  FFMA.FTZ R31, R27, c[0x0][0x23c], -R34 ;  /* 0x00008f001b1f7a23 */ /* 0x000fc40000010822 */
[----:B------:R-:W-:Y:S02]  /*60c0*/  FADD.FTZ R43, R43, R44 ;  /* 0x0000002c2b2b7221 */ /* 0x000fe40000010000 */
[----:B------:R-:W-:Y:S01]  /*60d0*/  FFMA.FTZ R27, R32, c[0x0][0x23c], -R7 ;  /* 0x00008f00201b7a23 */ /* 0x000fe20000010807 */
[----:B------:R-:W1:Y:S01]  /*60e0*/  MUFU.EX2 R58, R58 ;  /* 0x0000003a003a7308 */ /* 0x000e620000000800 */
[----:B------:R-:W-:Y:S01]  /*60f0*/  FADD.FTZ R30, R30, R43 ;  /* 0x0000002b1e1e7221 */ /* 0x000fe20000010000 */
[C---:B------:R-:W-:Y:S01]  /*6100*/  HMMA.16816.F32 R68, R8.reuse, R14, R68 ;  /* 0x0000000e0844723c */ /* 0x040fe20000001844 */
[----:B------:R-:W2:Y:S01]  /*6110*/  LDSM.16.MT88.4 R12, [R160+0x8800] ;  /* 0x00880000a00c783b */ /* 0x000ea20000004200 */
[----:B------:R-:W-:Y:S02]  /*6120*/  FFMA.FTZ R7, R24, c[0x0][0x23c], -R7 ;  /* 0x00008f0018077a23 */ /* 0x000fe40000010807 */
[----:B------:R-:W-:Y:S02]  /*6130*/  FADD.FTZ R30, R3, R30 ;  /* 0x0000001e031e7221 */ /* 0x000fe40000010000 */
[----:B------:R-:W3:Y:S02]  /*6140*/  MUFU.EX2 R37, R37 ;  /* 0x0000002500257308 */ /* 0x000ee40000000800 */
[C---:B----4-:R-:W-:Y:S06]  /*6150*/  HMMA.16816.F32 R76, R8.reuse, R16, R76 ;  /* 0x00000010084c723c */ /* 0x050fec000000184c */
[----:B------:R-:W4:Y:S02]  /*6160*/  MUFU.EX2 R34, R39 ;  /* 0x0000002700227308 */ /* 0x000f240000000800 */
[C---:B------:R-:W-:Y:S01]  /*6170*/  HMMA.16816.F32 R80, R8.reuse, R18, R80 ;  /* 0x000000120850723c */ /* 0x040fe20000001850 */
[----:B------:R-:W5:Y:S05]  /*6180*/  LDSM.16.MT88.4 R16, [R164+0x9000] ;  /* 0x00900000a410783b */ /* 0x000f6a0000004200 */
[----:B------:R-:W-:Y:S02]  /*6190*/  MUFU.EX2 R40, R40 ;  /* 0x0000002800287308 */ /* 0x000fe40000000800 */
[C---:B------:R-:W-:Y:S01]  /*61a0*/  HMMA.16816.F32 R92, R8.reuse, R22, R92 ;  /* 0x00000016085c723c */ /* 0x040fe2000000185c */
[----:B------:R-:W4:Y:S05]  /*61b0*/  LDSM.16.MT88.4 R20, [R161+0x9000] ;  /* 0x00900000a114783b */ /* 0x000f2a0000004200 */
[----:B------:R-:W-:Y:S08]  /*61c0*/  MUFU.EX2 R27, R27 ;  /* 0x0000001b001b7308 */ /* 0x000ff00000000800 */
[----:B------:R-:W-:Y:S01]  /*61d0*/  MUFU.EX2 R3, R7 ;  /* 0x0000000700037308 */ /* 0x000fe20000000800 */
[C---:B--2---:R-:W-:Y:S08]  /*61e0*/  HMMA.16816.F32 R88, R8.reuse, R12, R88 ;  /* 0x0000000c0858723c */ /* 0x044ff00000001858 */
[----:B------:R-:W-:Y:S01]  /*61f0*/  HMMA.16816.F32 R84, R8, R14, R84 ;  /* 0x0000000e0854723c */ /* 0x000fe20000001854 */
[----:B------:R-:W2:Y:S06]  /*6200*/  LDSM.16.MT88.4 R12, [R162+0x9000] ;  /* 0x00900000a20c783b */ /* 0x000eac0000004200 */
[----:B------:R-:W-:Y:S01]  /*6210*/  FADD.FTZ R8, R42, R45 ;  /* 0x0000002d2a087221 */ /* 0x000fe20000010000 */
[----:B-1----:R-:W-:-:S02]  /*6220*/  F2FP.PACK_AB R10, R58, R33 ;  /* 0x000000213a0a723e */ /* 0x002fc400000000ff */
[----:B------:R-:W-:Y:S01]  /*6230*/  F2FP.PACK_AB R9, R38, R35 ;  /* 0x000000232609723e */ /* 0x000fe200000000ff */
[----:B------:R-:W-:Y:S01]  /*6240*/  FADD.FTZ R8, R41, R8 ;  /* 0x0000000829087221 */ /* 0x000fe20000010000 */
[----:B---3--:R-:W-:-:S03]  /*6250*/  F2FP.PACK_AB R11, R36, R37 ;  /* 0x00000025240b723e */ /* 0x008fc600000000ff */
[----:B------:R-:W-:Y:S01]  /*6260*/  FADD.FTZ R29, R5, R8 ;  /* 0x00000008051d7221 */ /* 0x000fe20000010000 */
[----:B------:R-:W-:Y:S01]  /*6270*/  F2FP.PACK_AB R8, R60, R57 ;  /* 0x000000393c08723e */ /* 0x000fe200000000ff */
[----:B------:R-:W1:Y:S02]  /*6280*/  MUFU.EX2 R5, R31 ;  /* 0x0000001f00057308 */ /* 0x000e640000000800 */
[----:B------:R-:W-:-:S04]  /*6290*/  FADD.FTZ R29, R4, R29 ;  /* 0x0000001d041d7221 */ /* 0x000fc80000010000 */
[----:B-----5:R-:W-:Y:S01]  /*62a0*/  HMMA.16816.F32 R96, R8, R16, R96 ;  /* 0x000000100860723c */ /* 0x020fe20000001860 */
[----:B------:R-:W-:-:S04]  /*62b0*/  FADD.FTZ R56, R56, R29 ;  /* 0x0000001d38387221 */ /* 0x000fc80000010000 */
[----:B------:R-:W-:-:S03]  /*62c0*/  FADD.FTZ R53, R53, R56 ;  /* 0x0000003835357221 */ /* 0x000fc60000010000 */
[----:B------:R-:W-:Y:S01]  /*62d0*/  HMMA.16816.F32 R68, R8, R18, R68 ;  /* 0x000000120844723c */ /* 0x000fe20000001844 */
[----:B------:R-:W3:Y:S01]  /*62e0*/  LDSM.16.MT88.4 R16, [R160+0x9000] ;  /* 0x00900000a010783b */ /* 0x000ee20000004200 */
[----:B------:R-:W-:-:S04]  /*62f0*/  FADD.FTZ R52, R52, R53 ;  /* 0x0000003534347221 */ /* 0x000fc80000010000 */
[----:B------:R-:W-:Y:S02]  /*6300*/  FADD.FTZ R49, R49, R52 ;  /* 0x0000003431317221 */ /* 0x000fe40000010000 */
[----:B----4-:R-:W-:Y:S02]  /*6310*/  HMMA.16816.F32 R76, R8, R20, R76 ;  /* 0x00000014084c723c */ /* 0x010fe4000000184c */
[----:B------:R-:W-:-:S04]  /*6320*/  FADD.FTZ R106, R106, R49 ;  /* 0x000000316a6a7221 */ /* 0x000fc80000010000 */
[----:B------:R-:W-:Y:S02]  /*6330*/  FADD.FTZ R103, R103, R106 ;  /* 0x0000006a67677221 */ /* 0x000fe40000010000 */
[----:B--2---:R-:W-:Y:S02]  /*6340*/  HMMA.16816.F32 R72, R8, R12, R72 ;  /* 0x0000000c0848723c */ /* 0x004fe40000001848 */
[----:B------:R-:W-:-:S04]  /*6350*/  FADD.FTZ R102, R102, R103 ;  /* 0x0000006766667221 */ /* 0x000fc80000010000 */
[----:B------:R-:W-:Y:S02]  /*6360*/  FADD.FTZ R102, R67, R102 ;  /* 0x0000006643667221 */ /* 0x000fe40000010000 */
[----:B------:R-:W-:Y:S01]  /*6370*/  HMMA.16816.F32 R92, R8, R14, R92 ;  /* 0x0000000e085c723c */ /* 0x000fe2000000185c */
[----:B------:R-:W2:Y:S01]  /*6380*/  LDSM.16.MT88.4 R12, [R164+0x9800] ;  /* 0x00980000a40c783b */ /* 0x000ea20000004200 */
[----:B------:R-:W-:-:S04]  /*6390*/  FADD.FTZ R113, R113, R102 ;  /* 0x0000006671717221 */ /* 0x000fc80000010000 */
[----:B------:R-:W-:Y:S02]  /*63a0*/  FADD.FTZ R130, R130, R113 ;  /* 0x0000007182827221 */ /* 0x000fe40000010000 */
[----:B------:R-:W-:Y:S01]  /*63b0*/  HMMA.16816.F32 R80, R8, R22, R80 ;  /* 0x000000160850723c */ /* 0x000fe20000001850 */
[----:B------:R-:W4:Y:S01]  /*63c0*/  LDSM.16.MT88.4 R20, [R162+0x9800] ;  /* 0x00980000a214783b */ /* 0x000f220000004200 */
[----:B------:R-:W-:-:S04]  /*63d0*/  FADD.FTZ R105, R105, R130 ;  /* 0x0000008269697221 */ /* 0x000fc80000010000 */
[----:B------:R-:W-:Y:S02]  /*63e0*/  FADD.FTZ R118, R118, R105 ;  /* 0x0000006976767221 */ /* 0x000fe40000010000 */
[----:B---3--:R-:W-:Y:S02]  /*63f0*/  HMMA.16816.F32 R88, R8, R16, R88 ;  /* 0x000000100858723c */ /* 0x008fe40000001858 */
[----:B------:R-:W-:-:S04]  /*6400*/  FADD.FTZ R111, R111, R118 ;  /* 0x000000766f6f7221 */ /* 0x000fc80000010000 */
[----:B------:R-:W-:Y:S02]  /*6410*/  FADD.FTZ R112, R112, R111 ;  /* 0x0000006f70707221 */ /* 0x000fe40000010000 */
[----:B------:R-:W-:Y:S01]  /*6420*/  FADD.FTZ R17, R51, R30 ;  /* 0x0000001e33117221 */ /* 0x000fe20000010000 */
[----:B------:R-:W-:Y:S01]  /*6430*/  HMMA.16816.F32 R84, R8, R18, R84 ;  /* 0x000000120854723c */ /* 0x000fe20000001854 */
[----:B------:R-:W-:Y:S02]  /*6440*/  FADD.FTZ R65, R65, R112 ;  /* 0x0000007041417221 */ /* 0x000fe40000010000 */
[----:B------:R-:W-:Y:S02]  /*6450*/  FADD.FTZ R17, R50, R17 ;  /* 0x0000001132117221 */ /* 0x000fe40000010000 */
[----:B------:R-:W-:Y:S02]  /*6460*/  FADD.FTZ R108, R108, R65 ;  /* 0x000000416c6c7221 */ /* 0x000fe40000010000 */
[----:B------:R-:W-:Y:S01]  /*6470*/  FADD.FTZ R48, R48, R17 ;  /* 0x0000001130307221 */ /* 0x000fe20000010000 */
[----:B------:R-:W-:Y:S01]  /*6480*/  F2FP.PACK_AB R8, R25, R34 ;  /* 0x000000221908723e */ /* 0x000fe200000000ff */
[----:B------:R-:W3:Y:S01]  /*6490*/  LDSM.16.MT88.4 R16, [R161+0x9800] ;  /* 0x00980000a110783b */ /* 0x000ee20000004200 */
[----:B-1----:R-:W-:Y:S01]  /*64a0*/  F2FP.PACK_AB R10, R40, R5 ;  /* 0x00000005280a723e */ /* 0x002fe200000000ff */
[----:B------:R-:W-:Y:S01]  /*64b0*/  FADD.FTZ R47, R47, R48 ;  /* 0x000000302f2f7221 */ /* 0x000fe20000010000 */
[----:B------:R-:W-:Y:S01]  /*64c0*/  F2FP.PACK_AB R9, R26, R27 ;  /* 0x0000001b1a09723e */ /* 0x000fe200000000ff */
[----:B------:R-:W-:Y:S01]  /*64d0*/  FADD.FTZ R57, R57, R108 ;  /* 0x0000006c39397221 */ /* 0x000fe20000010000 */
[----:B------:R-:W-:Y:S01]  /*64e0*/  F2FP.PACK_AB R11, R3, R28 ;  /* 0x0000001c030b723e */ /* 0x000fe200000000ff */
[----:B------:R-:W-:-:S02]  /*64f0*/  FADD.FTZ R104, R104, R47 ;  /* 0x0000002f68687221 */ /* 0x000fc40000010000 */
[----:B------:R-:W-:Y:S02]  /*6500*/  FADD.FTZ R60, R60, R57 ;  /* 0x000000393c3c7221 */ /* 0x000fe40000010000 */
[----:B------:R-:W-:Y:S02]  /*6510*/  FADD.FTZ R101, R101, R104 ;  /* 0x0000006865657221 */ /* 0x000fe40000010000 */
[C---:B--2---:R-:W-:Y:S01]  /*6520*/  HMMA.16816.F32 R96, R8.reuse, R12, R96 ;  /* 0x0000000c0860723c */ /* 0x044fe20000001860 */
[----:B------:R-:W-:Y:S02]  /*6530*/  FADD.FTZ R7, R33, R60 ;  /* 0x0000003c21077221 */ /* 0x000fe40000010000 */
        /* <DEDUP_REMOVED lines=14> */
[----:B------:R-:W-:Y:S03]  /*6620*/  HMMA.16816.F32 R92, R8, R22, R92 ;  /* 0x00000016085c723c */ /* 0x000fe6000000185c */
[----:B------:R-:W-:-:S04]  /*6630*/  FADD.FTZ R115, R115, R110 ;  /* 0x0000006e73737221 */ /* 0x000fc80000010000 */
[----:B------:R-:W-:Y:S01]  /*6640*/  FADD.FTZ R115, R66, R115 ;  /* 0x0000007342737221 */ /* 0x000fe20000010000 */
[----:B---3--:R-:W-:Y:S03]  /*6650*/  HMMA.16816.F32 R76, R8, R16, R76 ;  /* 0x00000010084c723c */ /* 0x008fe6000000184c */
        /* <DEDUP_REMOVED lines=12> */
[----:B------:R-:W-:Y:S01]  /*6720*/  FADD.FTZ R192, R3, R28 ;  /* 0x0000001c03c07221 */ /* 0x000fe20000010000 */
[----:B------:R-:W-:Y:S05]  /*6730*/  @!P2 BRA `(.L_x_5227) ;  /* 0x00003fd00000a947 */ /* 0x000fea0003800000 */
[----:B------:R-:W-:-:S04]  /*6740*/  DEPBAR.LE SB0, 0x0 ;  /* 0x000080000000791a */ /* 0x000fc80000000000 */
[----:B------:R-:W-:Y:S01]  /*6750*/  IADD3 R176, R120, -0x2, RZ ;  /* 0xfffffffe78b07810 */ /* 0x000fe20007ffe0ff */
[----:B------:R-:W-:Y:S06]  /*6760*/  BAR.SYNC.DEFER_BLOCKING 0x0 ;  /* 0x0000000000007b1d */ /* 0x000fec0000010000 */
[----:B------:R-:W-:Y:S05]  /*6770*/  @!P0 BRA `(.L_x_5228) ;  /* 0x000003a000008947 */ /* 0x000fea0003800000 */
[----:B------:R-:W1:Y:S01]  /*6780*/  I2F.RP R5, R122 ;  /* 0x0000007a00057306 */ /* 0x000e620000209400 */
[----:B------:R-:W-:-:S05]  /*6790*/  IMAD.SHL.U32 R3, R176, 0x80, RZ ;  /* 0x00000080b0037824 */ /* 0x000fca00078e00ff */
[----:B------:R-:W-:Y:S02]  /*67a0*/  IADD3 R11, R3, 0x80, RZ ;  /* 0x00000080030b7810 */ /* 0x000fe40007ffe0ff */
        /* <DEDUP_REMOVED lines=55> */
.L_x_5228:
[----:B------:R-:W-:-:S04]  /*6b20*/  LEA R3, -R6, RZ, 0x7 ;  /* 0x000000ff06037211 */ /* 0x000fc800078e39ff */
[----:B------:R-:W-:Y:S02]  /*6b30*/  SHF.R.S32.HI R4, RZ, 0x1f, R3 ;  /* 0x0000001fff047819 */ /* 0x000fe40000011403 */
.L_x_5229:
[----:B------:R-:W-:Y:S02]  /*6b40*/  ISETP.GE.AND P1, PT, R180, c[0x0][0x220], PT ;  /* 0x00008800b4007a0c */ /* 0x000fe40003f26270 */
[----:B------:R-:W-:-:S04]  /*6b50*/  LEA R194, P6, R3, R194, 0x1 ;  /* 0x000000c203c27211 */ /* 0x000fc800078c08ff */
[----:B------:R-:W-:-:S07]  /*6b60*/  LEA.HI.X R195, R3, R195, R4, 0x1, P6 ;  /* 0x000000c303c37211 */ /* 0x000fce00030f0c04 */
[----:B------:R-:W-:Y:S01]  /*6b70*/  @!P1 IMAD.MOV.U32 R9, RZ, RZ, c[0x0][0x1a4] ;  /* 0x00006900ff099624 */ /* 0x000fe200078e00ff */
[CC--:B------:R-:W-:Y:S01]  /*6b80*/  @!P1 LEA R10, P2, R6.reuse, R126.reuse, 0x6 ;  /* 0x0000007e060a9211 */ /* 0x0c0fe200078430ff */
[----:B------:R-:W-:Y:S01]  /*6b90*/  @!P1 IMAD.MOV.U32 R7, RZ, RZ, c[0x0][0x1a4] ;  /* 0x00006900ff079624 */ /* 0x000fe200078e00ff */
[-C--:B------:R-:W-:Y:S01]  /*6ba0*/  @!P1 IADD3 R5, P5, P4, R3, R126.reuse, R182 ;  /* 0x0000007e03059210 */ /* 0x080fe20007cbe0b6 */
[--C-:B------:R-:W-:Y:S01]  /*6bb0*/  @!P1 IMAD.MOV.U32 R128, RZ, RZ, R126.reuse ;  /* 0x000000ffff809224 */ /* 0x100fe200078e007e */
[C---:B------:R-:W-:Y:S01]  /*6bc0*/  @!P1 LEA R8, P3, R6.reuse, R126, 0x5 ;  /* 0x0000007e06089211 */ /* 0x040fe200078628ff */
[--C-:B------:R-:W-:Y:S01]  /*6bd0*/  @!P1 IMAD.MOV.U32 R16, RZ, RZ, R126.reuse ;  /* 0x000000ffff109224 */ /* 0x100fe200078e007e */
[CC--:B------:R-:W-:Y:S01]  /*6be0*/  @!P1 LEA.HI.X R9, R6.reuse, R129.reuse, R9, 0x6, P2 ;  /* 0x0000008106099211 */ /* 0x0c0fe200010f3409 */
[----:B------:R-:W-:Y:S01]  /*6bf0*/  @!P1 IMAD.MOV.U32 R17, RZ, RZ, R129 ;  /* 0x000000ffff119224 */ /* 0x000fe200078e0081 */
[----:B------:R-:W-:Y:S01]  /*6c00*/  @!P1 LEA.HI.X R7, R6, R129, R7, 0x5, P3 ;  /* 0x0000008106079211 */ /* 0x000fe200018f2c07 */
[--C-:B------:R-:W-:Y:S01]  /*6c10*/  @!P1 IMAD.MOV.U32 R14, RZ, RZ, R126.reuse ;  /* 0x000000ffff0e9224 */ /* 0x100fe200078e007e */
[----:B------:R-:W-:Y:S01]  /*6c20*/  @!P1 LEA R22, P2, R5, c[0x0][0x170], 0x1 ;  /* 0x00005c0005169a11 */ /* 0x000fe200078408ff */
        /* <DEDUP_REMOVED lines=8> */
[----:B------:R-:W-:Y:S01]  /*6cb0*/  @!P1 IMAD.WIDE.U32 R12, R6, 0x30, R128 ;  /* 0x00000030060c9825 */ /* 0x000fe200078e0080 */
[----:B------:R-:W-:Y:S02]  /*6cc0*/  @!P1 IADD3.X R128, R4, R129, R179, P5, P4 ;  /* 0x0000008104809210 */ /* 0x000fe40002fe84b3 */
[----:B------:R-:W-:Y:S01]  /*6cd0*/  @P1 STS.128 [R177+0x6800], RZ ;  /* 0x006800ffb1001388 */ /* 0x000fe20000000c00 */
[C---:B------:R-:W-:Y:S01]  /*6ce0*/  @!P1 IMAD.WIDE.U32 R16, R6.reuse, 0x50, R16 ;  /* 0x0000005006109825 */ /* 0x040fe200078e0010 */
[----:B------:R-:W-:Y:S02]  /*6cf0*/  @!P1 LEA.HI.X R23, R5, c[0x0][0x174], R128, 0x1, P2 ;  /* 0x00005d0005179a11 */ /* 0x000fe400010f0c80 */
[----:B------:R-:W-:Y:S01]  /*6d00*/  @!P1 IADD3 R12, P3, R3, R12, RZ ;  /* 0x0000000c030c9210 */ /* 0x000fe20007f7e0ff */
[----:B------:R-:W-:-:S02]  /*6d10*/  @!P1 IMAD.WIDE.U32 R14, R6, 0x60, R14 ;  /* 0x00000060060e9825 */ /* 0x000fc400078e000e */
[----:B------:R-:W-:Y:S01]  /*6d20*/  @!PT LDS RZ, [RZ] ;  /* 0x00000000fffff984 */ /* 0x000fe20000000800 */
[----:B------:R-:W-:Y:S01]  /*6d30*/  @!PT LDS RZ, [RZ] ;  /* 0x00000000fffff984 */ /* 0x000fe20000000800 */
[----:B------:R-:W-:Y:S01]  /*6d40*/  @!PT LDS RZ, [RZ] ;  /* 0x00000000fffff984 */ /* 0x000fe20000000800 */
[----:B------:R2:W-:Y:S02]  /*6d50*/  @!P1 LDGSTS.E.BYPASS.LTC128B.128 [R177+0x6800], [R22.64] ;  /* 0x0680000016b19fae */ /* 0x0005e4000b901d46 */
[----:B------:R-:W-:Y:S02]  /*6d60*/  @!P1 IMAD.WIDE.U32 R18, R6, 0x70, R18 ;  /* 0x0000007006129825 */ /* 0x000fe400078e0012 */
[----:B------:R-:W-:Y:S02]  /*6d70*/  @P1 STS.128 [R177+0x7000], RZ ;  /* 0x007000ffb1001388 */ /* 0x000fe40000000c00 */
[----:B------:R-:W-:Y:S02]  /*6d80*/  @!P1 IMAD.MOV.U32 R11, RZ, RZ, c[0x0][0x1a4] ;  /* 0x00006900ff0b9624 */ /* 0x000fe400078e00ff */
[----:B------:R-:W-:Y:S02]  /*6d90*/  @!P1 IMAD.MOV.U32 R6, RZ, RZ, c[0x0][0x1a4] ;  /* 0x00006900ff069624 */ /* 0x000fe400078e00ff */
[----:B------:R-:W-:-:S02]  /*6da0*/  @!P1 IMAD R11, R11, 0x30, RZ ;  /* 0x000000300b0b9824 */ /* 0x000fc400078e02ff */
[----:B------:R-:W-:Y:S01]  /*6db0*/  @!P1 IMAD R5, R6, 0x50, RZ ;  /* 0x0000005006059824 */ /* 0x000fe200078e02ff */
[C---:B------:R-:W-:Y:S02]  /*6dc0*/  @!P1 IADD3 R6, P2, R3.reuse, R16, RZ ;  /* 0x0000001003069210 */ /* 0x040fe40007f5e0ff */
[C---:B------:R-:W-:Y:S01]  /*6dd0*/  @!P1 IADD3.X R21, R4.reuse, R13, R11, P3, !PT ;  /* 0x0000000d04159210 */ /* 0x040fe20001ffe40b */
[----:B------:R-:W-:Y:S01]  /*6de0*/  @!P1 IMAD.MOV.U32 R13, RZ, RZ, c[0x0][0x1a4] ;  /* 0x00006900ff0d9624 */ /* 0x000fe200078e00ff */
[----:B------:R-:W-:Y:S01]  /*6df0*/  @!P1 IADD3.X R5, R4, R17, R5, P2, !PT ;  /* 0x0000001104059210 */ /* 0x000fe200017fe405 */
[----:B------:R-:W-:Y:S01]  /*6e00*/  @!P1 IMAD.MOV.U32 R11, RZ, RZ, c[0x0][0x1a4] ;  /* 0x00006900ff0b9624 */ /* 0x000fe200078e00ff */
[----:B------:R-:W-:Y:S01]  /*6e10*/  @!P1 IADD3 R8, P3, R3, R8, RZ ;  /* 0x0000000803089210 */ /* 0x000fe20007f7e0ff */
[----:B------:R-:W-:Y:S01]  /*6e20*/  @!P1 IMAD R13, R13, 0x60, RZ ;  /* 0x000000600d0d9824 */ /* 0x000fe200078e02ff */
[----:B------:R-:W-:Y:S01]  /*6e30*/  @!P1 IADD3 R10, P2, R3, R10, RZ ;  /* 0x0000000a030a9210 */ /* 0x000fe20007f5e0ff */
[----:B------:R-:W-:-:S02]  /*6e40*/  @!P1 IMAD R11, R11, 0x70, RZ ;  /* 0x000000700b0b9824 */ /* 0x000fc400078e02ff */
[C---:B------:R-:W-:Y:S01]  /*6e50*/  @!P1 IMAD.X R7, R4.reuse, 0x1, R7, P3 ;  /* 0x0000000104079824 */ /* 0x040fe200018e0607 */
[C---:B------:R-:W-:Y:S01]  /*6e60*/  @!P1 IADD3 R14, P3, R3.reuse, R14, RZ ;  /* 0x0000000e030e9210 */ /* 0x040fe20007f7e0ff */
[----:B------:R-:W-:Y:S01]  /*6e70*/  @!P1 IMAD.X R9, R4, 0x1, R9, P2 ;  /* 0x0000000104099824 */ /* 0x000fe200010e0609 */
[----:B------:R-:W-:Y:S02]  /*6e80*/  @!P1 IADD3 R3, P2, R3, R18, RZ ;  /* 0x0000001203039210 */ /* 0x000fe40007f5e0ff */
[----:B------:R-:W-:Y:S02]  /*6e90*/  @!P1 LEA R18, P5, R8, c[0x0][0x170], 0x1 ;  /* 0x00005c0008129a11 */ /* 0x000fe400078a08ff */
[C---:B------:R-:W-:Y:S02]  /*6ea0*/  @!P1 IADD3.X R13, R4.reuse, R13, R15, P3, !PT ;  /* 0x0000000d040d9210 */ /* 0x040fe40001ffe40f */
[----:B------:R-:W-:Y:S02]  /*6eb0*/  @!P1 IADD3.X R4, R4, R19, R11, P2, !PT ;  /* 0x0000001304049210 */ /* 0x000fe400017fe40b */
[----:B------:R-:W-:-:S02]  /*6ec0*/  @!P1 LEA R16, P4, R10, c[0x0][0x170], 0x1 ;  /* 0x00005c000a109a11 */ /* 0x000fc400078808ff */
[----:B------:R-:W-:Y:S02]  /*6ed0*/  @!P1 LEA.HI.X R19, R8, c[0x0][0x174], R7, 0x1, P5 ;  /* 0x00005d0008139a11 */ /* 0x000fe400028f0c07 */
        /* <DEDUP_REMOVED lines=19> */
[----:B------:R-:W-:Y:S01]  /*7010*/  ISETP.GE.AND P2, PT, R120, 0x3, PT ;  /* 0x000000037800780c */ /* 0x000fe20003f46270 */
        /* <DEDUP_REMOVED lines=21> */
[----:B------:R-:W4:Y:S04]  /*7170*/  LDSM.16.M88.4 R32, [R169+0x2800] ;  /* 0x00280000a920783b */ /* 0x000f280000000200 */
[----:B------:R-:W4:Y:S04]  /*7180*/  LDSM.16.M88.4 R24, [R169+0x3000] ;  /* 0x00300000a918783b */ /* 0x000f280000000200 */
[----:B------:R-:W-:Y:S04]  /*7190*/  LDSM.16.M88.4 R100, [R168] ;  /* 0x00000000a864783b */ /* 0x000fe80000000200 */
[----:B--2---:R-:W2:Y:S04]  /*71a0*/  LDSM.16.M88.4 R20, [R163+0x2000] ;  /* 0x00200000a314783b */ /* 0x004ea80000000200 */
[----:B---3--:R-:W3:Y:S04]  /*71b0*/  LDSM.16.M88.4 R16, [R169+0x3800] ;  /* 0x00380000a910783b */ /* 0x008ee80000000200 */
[----:B------:R-:W2:Y:S04]  /*71c0*/  LDSM.16.M88.4 R12, [R163+0x2800] ;  /* 0x00280000a30c783b */ /* 0x000ea80000000200 */
[----:B-----5:R-:W5:Y:S04]  /*71d0*/  LDSM.16.M88.4 R8, [R169+0x4000] ;  /* 0x00400000a908783b */ /* 0x020f680000000200 */
[----:B------:R-:W2:Y:S04]  /*71e0*/  LDSM.16.M88.4 R4, [R163+0x3000] ;  /* 0x00300000a304783b */ /* 0x000ea80000000200 */
[----:B------:R-:W2:Y:S01]  /*71f0*/  LDSM.16.M88.4 R64, [R169+0x4800] ;  /* 0x00480000a940783b */ /* 0x000ea20000000200 */
[C---:B-1----:R-:W-:Y:S03]  /*7200*/  HMMA.16816.F32 R44, R48.reuse, R40, RZ ;  /* 0x00000028302c723c */ /* 0x042fe600000018ff */
[----:B------:R-:W1:Y:S04]  /*7210*/  LDSM.16.M88.4 R52, [R163+0x3800] ;  /* 0x00380000a334783b */ /* 0x000e680000000200 */
[----:B------:R-:W1:Y:S01]  /*7220*/  LDSM.16.M88.4 R56, [R169+0x5000] ;  /* 0x00500000a938783b */ /* 0x000e620000000200 */
[C---:B------:R-:W-:Y:S03]  /*7230*/  HMMA.16816.F32 R40, R48.reuse, R42, RZ ;  /* 0x0000002a3028723c */ /* 0x040fe600000018ff */
[----:B------:R-:W1:Y:S04]  /*7240*/  LDSM.16.M88.4 R108, [R169+0x5800] ;  /* 0x00580000a96c783b */ /* 0x000e680000000200 */
[----:B------:R-:W1:Y:S01]  /*7250*/  LDSM.16.M88.4 R104, [R163+0x4000] ;  /* 0x00400000a368783b */ /* 0x000e620000000200 */
[C---:B----4-:R-:W-:Y:S03]  /*7260*/  HMMA.16816.F32 R36, R48.reuse, R32, RZ ;  /* 0x000000203024723c */ /* 0x050fe600000018ff */
[----:B------:R-:W4:Y:S04]  /*7270*/  LDSM.16.M88.4 R112, [R163+0x4800] ;  /* 0x00480000a370783b */ /* 0x000f280000000200 */
[----:B------:R-:W0:Y:S01]  /*7280*/  LDGDEPBAR ;  /* 0x00000000000079af */ /* 0x000e220000000000 */
[C---:B------:R-:W-:Y:S08]  /*7290*/  HMMA.16816.F32 R32, R48.reuse, R34, RZ ;  /* 0x000000223020723c */ /* 0x040ff000000018ff */
[----:B------:R-:W-:Y:S08]  /*72a0*/  HMMA.16816.F32 R28, R48, R24, RZ ;  /* 0x00000018301c723c */ /* 0x000ff000000018ff */
[C---:B--2---:R-:W-:Y:S08]  /*72b0*/  HMMA.16816.F32 R44, R100.reuse, R20, R44 ;  /* 0x00000014642c723c */ /* 0x044ff0000000182c */
[----:B------:R-:W-:Y:S08]  /*72c0*/  HMMA.16816.F32 R40, R100, R22, R40 ;  /* 0x000000166428723c */ /* 0x000ff00000001828 */
[C---:B------:R-:W-:Y:S08]  /*72d0*/  HMMA.16816.F32 R24, R48.reuse, R26, RZ ;  /* 0x0000001a3018723c */ /* 0x040ff000000018ff */
[----:B---3--:R-:W-:Y:S08]  /*72e0*/  HMMA.16816.F32 R20, R48, R16, RZ ;  /* 0x000000103014723c */ /* 0x008ff000000018ff */
[C---:B------:R-:W-:Y:S08]  /*72f0*/  HMMA.16816.F32 R36, R100.reuse, R12, R36 ;  /* 0x0000000c6424723c */ /* 0x040ff00000001824 */
[----:B------:R-:W-:Y:S08]  /*7300*/  HMMA.16816.F32 R32, R100, R14, R32 ;  /* 0x0000000e6420723c */ /* 0x000ff00000001820 */
[C---:B------:R-:W-:Y:S08]  /*7310*/  HMMA.16816.F32 R16, R48.reuse, R18, RZ ;  /* 0x000000123010723c */ /* 0x040ff000000018ff */
[C---:B-----5:R-:W-:Y:S08]  /*7320*/  HMMA.16816.F32 R12, R48.reuse, R8, RZ ;  /* 0x00000008300c723c */ /* 0x060ff000000018ff */
[----:B------:R-:W-:Y:S08]  /*7330*/  HMMA.16816.F32 R8, R48, R10, RZ ;  /* 0x0000000a3008723c */ /* 0x000ff000000018ff */
[C---:B------:R-:W-:Y:S08]  /*7340*/  HMMA.16816.F32 R28, R100.reuse, R4, R28 ;  /* 0x00000004641c723c */ /* 0x040ff0000000181c */
[----:B------:R-:W-:Y:S08]  /*7350*/  HMMA.16816.F32 R24, R100, R6, R24 ;  /* 0x000000066418723c */ /* 0x000ff00000001818 */
[----:B------:R-:W-:Y:S08]  /*7360*/  HMMA.16816.F32 R4, R48, R64, RZ ;  /* 0x000000403004723c */ /* 0x000ff000000018ff */
[C---:B-1----:R-:W-:Y:S08]  /*7370*/  HMMA.16816.F32 R20, R100.reuse, R52, R20 ;  /* 0x000000346414723c */ /* 0x042ff00000001814 */
[----:B------:R-:W-:Y:S08]  /*7380*/  HMMA.16816.F32 R16, R100, R54, R16 ;  /* 0x000000366410723c */ /* 0x000ff00000001810 */
        /* <DEDUP_REMOVED lines=9> */
[C---:B----4-:R-:W-:Y:S08]  /*7420*/  HMMA.16816.F32 R4, R100.reuse, R112, R4 ;  /* 0x000000706404723c */ /* 0x050ff00000001804 */
[C---:B------:R-:W-:Y:S01]  /*7430*/  HMMA.16816.F32 R64, R100.reuse, R114, R64 ;  /* 0x000000726440723c */ /* 0x040fe20000001840 */
[----:B------:R-:W-:Y:S07]  /*7440*/  LDSM.16.M88.4 R112, [R159] ;  /* 0x000000009f70783b */ /* 0x000fee0000000200 */
[C---:B-1----:R-:W-:Y:S08]  /*7450*/  HMMA.16816.F32 R60, R100.reuse, R108, R60 ;  /* 0x0000006c643c723c */ /* 0x042ff0000000183c */
[C---:B------:R-:W-:Y:S01]  /*7460*/  HMMA.16816.F32 R56, R100.reuse, R110, R56 ;  /* 0x0000006e6438723c */ /* 0x040fe20000001838 */
[----:B------:R-:W-:Y:S07]  /*7470*/  LDSM.16.M88.4 R108, [R157] ;  /* 0x000000009d6c783b */ /* 0x000fee0000000200 */
[C---:B--2---:R-:W-:Y:S08]  /*7480*/  HMMA.16816.F32 R52, R100.reuse, R104, R52 ;  /* 0x000000686434723c */ /* 0x044ff00000001834 */
[----:B------:R-:W-:Y:S01]  /*7490*/  HMMA.16816.F32 R48, R100, R106, R48 ;  /* 0x0000006a6430723c */ /* 0x000fe20000001830 */
[----:B------:R-:W1:Y:S04]  /*74a0*/  LDSM.16.M88.4 R100, [R167] ;  /* 0x00000000a764783b */ /* 0x000e680000000200 */
[----:B------:R-:W2:Y:S03]  /*74b0*/  LDSM.16.M88.4 R104, [R166] ;  /* 0x00000000a668783b */ /* 0x000ea60000000200 */
[C---:B-1----:R-:W-:Y:S08]  /*74c0*/  HMMA.16816.F32 R36, R100.reuse, R112, R36 ;  /* 0x000000706424723c */ /* 0x042ff00000001824 */
[C---:B--2---:R-:W-:Y:S08]  /*74d0*/  HMMA.16816.F32 R44, R100.reuse, R104, R44 ;  /* 0x00000068642c723c */ /* 0x044ff0000000182c */
[C---:B------:R-:W-:Y:S01]  /*74e0*/  HMMA.16816.F32 R40, R100.reuse, R106, R40 ;  /* 0x0000006a6428723c */ /* 0x040fe20000001828 */
[----:B------:R-:W1:Y:S07]  /*74f0*/  LDSM.16.M88.4 R104, [R158] ;  /* 0x000000009e68783b */ /* 0x000e6e0000000200 */
[C---:B------:R-:W-:Y:S01]  /*7500*/  HMMA.16816.F32 R32, R100.reuse, R114, R32 ;  /* 0x000000726420723c */ /* 0x040fe20000001820 */
[----:B------:R-:W2:Y:S07]  /*7510*/  LDSM.16.M88.4 R112, [R155] ;  /* 0x000000009b70783b */ /* 0x000eae0000000200 */
        /* <DEDUP_REMOVED lines=8> */
[----:B------:R-:W-:Y:S07]  /*75a0*/  LDSM.16.M88.4 R112, [R152+0x800] ;  /* 0x000800009870783b */ /* 0x000fee0000000200 */
[C---:B---3--:R-:W-:Y:S08]  /*75b0*/  HMMA.16816.F32 R60, R100.reuse, R108, R60 ;  /* 0x0000006c643c723c */ /* 0x048ff0000000183c */
[C---:B------:R-:W-:Y:S01]  /*75c0*/  HMMA.16816.F32 R56, R100.reuse, R110, R56 ;  /* 0x0000006e6438723c */ /* 0x040fe20000001838 */
[----:B------:R-:W2:Y:S07]  /*75d0*/  LDSM.16.M88.4 R108, [R165] ;  /* 0x00000000a56c783b */ /* 0x000eae0000000200 */
[C---:B-1----:R-:W-:Y:S08]  /*75e0*/  HMMA.16816.F32 R12, R100.reuse, R104, R12 ;  /* 0x00000068640c723c */ /* 0x042ff0000000180c */
[----:B------:R-:W-:Y:S01]  /*75f0*/  HMMA.16816.F32 R8, R100, R106, R8 ;  /* 0x0000006a6408723c */ /* 0x000fe20000001808 */
[----:B------:R-:W1:Y:S07]  /*7600*/  LDSM.16.M88.4 R104, [R153] ;  /* 0x000000009968783b */ /* 0x000e6e0000000200 */
[C---:B--2---:R-:W-:Y:S08]  /*7610*/  HMMA.16816.F32 R36, R108.reuse, R112, R36 ;  /* 0x000000706c24723c */ /* 0x044ff00000001824 */
[----:B------:R-:W-:Y:S01]  /*7620*/  HMMA.16816.F32 R32, R108, R114, R32 ;  /* 0x000000726c20723c */ /* 0x000fe20000001820 */
[----:B------:R-:W2:Y:S07]  /*7630*/  LDSM.16.M88.4 R112, [R152+0x2800] ;  /* 0x002800009870783b */ /* 0x000eae0000000200 */
[C---:B-1----:R-:W-:Y:S08]  /*7640*/  HMMA.16816.F32 R52, R100.reuse, R104, R52 ;  /* 0x000000686434723c */ /* 0x042ff00000001834 */
[----:B------:R-:W-:Y:S01]  /*7650*/  HMMA.16816.F32 R48, R100, R106, R48 ;  /* 0x0000006a6430723c */ /* 0x000fe20000001830 */
[----:B------:R-:W1:Y:S04]  /*7660*/  LDSM.16.M88.4 R100, [R152] ;  /* 0x000000009864783b */ /* 0x000e680000000200 */
[----:B------:R-:W3:Y:S03]  /*7670*/  LDSM.16.M88.4 R104, [R152+0x1800] ;  /* 0x001800009868783b */ /* 0x000ee60000000200 */
[C---:B--2---:R-:W-:Y:S07]  /*7680*/  HMMA.16816.F32 R4, R108.reuse, R112, R4 ;  /* 0x000000706c04723c */ /* 0x044fee0000001804 */
[----:B------:R-:W-:Y:S01]  /*7690*/  IMAD.SHL.U32 R112, R176, 0x80, RZ ;  /* 0x00000080b0707824 */ /* 0x000fe200078e00ff */
[----:B------:R-:W-:Y:S04]  /*76a0*/  HMMA.16816.F32 R64, R108, R114, R64 ;  /* 0x000000726c40723c */ /* 0x000fe80000001840 */
[----:B------:R-:W-:-:S04]  /*76b0*/  LOP3.LUT R3, R112, 0x8, R125, 0xfe, !PT ;  /* 0x0000000870037812 */ /* 0x000fc800078efe7d */
[C---:B------:R-:W-:Y:S01]  /*76c0*/  ISETP.GE.AND P6, PT, R3.reuse, R117, PT ;  /* 0x000000750300720c */ /* 0x040fe20003fc6270 */
[----:B-1----:R-:W-:Y:S01]  /*76d0*/  HMMA.16816.F32 R44, R108, R100, R44 ;  /* 0x000000646c2c723c */ /* 0x002fe2000000182c */
[----:B------:R-:W-:Y:S02]  /*76e0*/  ISETP.GE.AND P4, PT, R3, R116, PT ;  /* 0x000000740300720c */ /* 0x000fe40003f86270 */
[----:B------:R-:W-:-:S05]  /*76f0*/  LOP3.LUT R3, R112, 0x18, R125, 0xfe, !PT ;  /* 0x0000001870037812 */ /* 0x000fca00078efe7d */
[C---:B------:R-:W-:Y:S01]  /*7700*/  HMMA.16816.F32 R40, R108.reuse, R102, R40 ;  /* 0x000000666c28723c */ /* 0x040fe20000001828 */
[----:B------:R-:W1:Y:S07]  /*7710*/  LDSM.16.M88.4 R100, [R152+0x1000] ;  /* 0x001000009864783b */ /* 0x000e6e0000000200 */
[C---:B---3--:R-:W-:Y:S08]  /*7720*/  HMMA.16816.F32 R20, R108.reuse, R104, R20 ;  /* 0x000000686c14723c */ /* 0x048ff00000001814 */
[C---:B------:R-:W-:Y:S01]  /*7730*/  HMMA.16816.F32 R16, R108.reuse, R106, R16 ;  /* 0x0000006a6c10723c */ /* 0x040fe20000001810 */
[----:B------:R-:W2:Y:S07]  /*7740*/  LDSM.16.M88.4 R104, [R152+0x3000] ;  /* 0x003000009868783b */ /* 0x000eae0000000200 */
[C---:B-1----:R-:W-:Y:S08]  /*7750*/  HMMA.16816.F32 R28, R108.reuse, R100, R28 ;  /* 0x000000646c1c723c */ /* 0x042ff0000000181c */
[C---:B------:R-:W-:Y:S01]  /*7760*/  HMMA.16816.F32 R24, R108.reuse, R102, R24 ;  /* 0x000000666c18723c */ /* 0x040fe20000001818 */
[----:B------:R-:W1:Y:S07]  /*7770*/  LDSM.16.M88.4 R100, [R152+0x2000] ;  /* 0x002000009864783b */ /* 0x000e6e0000000200 */
[C---:B--2---:R-:W-:Y:S07]  /*7780*/  HMMA.16816.F32 R56, R108.reuse, R106, R56 ;  /* 0x0000006a6c38723c */ /* 0x044fee0000001838 */
[----:B------:R-:W-:Y:S01]  /*7790*/  FSEL R107, R42, -INF , !P4 ;  /* 0xff8000002a6b7808 */ /* 0x000fe20006000000 */
[----:B------:R-:W-:Y:S01]  /*77a0*/  HMMA.16816.F32 R60, R108, R104, R60 ;  /* 0x000000686c3c723c */ /* 0x000fe2000000183c */
[----:B------:R-:W-:-:S04]  /*77b0*/  ISETP.GE.AND P4, PT, R3, R116, PT ;  /* 0x000000740300720c */ /* 0x000fc80003f86270 */
[----:B------:R-:W-:-:S03]  /*77c0*/  FSEL R135, R34, -INF , !P4 ;  /* 0xff80000022877808 */ /* 0x000fc60006000000 */
[C---:B-1----:R-:W-:Y:S08]  /*77d0*/  HMMA.16816.F32 R12, R108.reuse, R100, R12 ;  /* 0x000000646c0c723c */ /* 0x042ff0000000180c */
[----:B------:R-:W-:Y:S01]  /*77e0*/  HMMA.16816.F32 R8, R108, R102, R8 ;  /* 0x000000666c08723c */ /* 0x000fe20000001808 */
[----:B------:R-:W1:Y:S01]  /*77f0*/  LDSM.16.M88.4 R100, [R152+0x3800] ;  /* 0x003800009864783b */ /* 0x000e620000000200 */
[----:B------:R-:W-:-:S06]  /*7800*/  DEPBAR.LE SB0, 0x0 ;  /* 0x000080000000791a */ /* 0x000fcc0000000000 */
[C---:B-1----:R-:W-:Y:S07]  /*7810*/  HMMA.16816.F32 R52, R108.reuse, R100, R52 ;  /* 0x000000646c34723c */ /* 0x042fee0000001834 */
[----:B------:R-:W-:Y:S01]  /*7820*/  LOP3.LUT R100, R112, 0x10, R125, 0xfe, !PT ;  /* 0x0000001070647812 */ /* 0x000fe200078efe7d */
[----:B------:R-:W-:Y:S01]  /*7830*/  HMMA.16816.F32 R48, R108, R102, R48 ;  /* 0x000000666c30723c */ /* 0x000fe20000001830 */
[----:B------:R-:W-:Y:S02]  /*7840*/  BAR.SYNC.DEFER_BLOCKING 0x0 ;  /* 0x0000000000007b1d */ /* 0x000fe40000010000 */
[----:B------:R-:W-:-:S02]  /*7850*/  ISETP.GE.AND P3, PT, R100, R117, PT ;  /* 0x000000756400720c */ /* 0x000fc40003f66270 */
[----:B------:R-:W-:Y:S02]  /*7860*/  ISETP.GE.AND P5, PT, R100, R116, PT ;  /* 0x000000746400720c */ /* 0x000fe40003fa6270 */
[----:B------:R-:W-:Y:S02]  /*7870*/  FSEL R102, R40, -INF , !P6 ;  /* 0xff80000028667808 */ /* 0x000fe40007000000 */
[----:B------:R-:W-:Y:S02]  /*7880*/  ISETP.GE.AND P6, PT, R3, R117, PT ;  /* 0x000000750300720c */ /* 0x000fe40003fc6270 */
[C-C-:B------:R-:W-:Y:S02]  /*7890*/  LOP3.LUT R100, R112.reuse, 0x20, R125.reuse, 0xfe, !PT ;  /* 0x0000002070647812 */ /* 0x140fe400078efe7d */
[----:B------:R-:W-:Y:S02]  /*78a0*/  LOP3.LUT R3, R112, 0x28, R125, 0xfe, !PT ;  /* 0x0000002870037812 */ /* 0x000fe400078efe7d */
[----:B------:R-:W-:-:S02]  /*78b0*/  FSEL R42, R36, -INF , !P3 ;  /* 0xff800000242a7808 */ /* 0x000fc40005800000 */
[----:B------:R-:W-:Y:S02]  /*78c0*/  FSEL R40, R32, -INF , !P6 ;  /* 0xff80000020287808 */ /* 0x000fe40007000000 */
[-C--:B------:R-:W-:Y:S02]  /*78d0*/  ISETP.GE.AND P3, PT, R100, R117.reuse, PT ;  /* 0x000000756400720c */ /* 0x080fe40003f66270 */
[C---:B------:R-:W-:Y:S02]  /*78e0*/  ISETP.GE.AND P6, PT, R3.reuse, R117, PT ;  /* 0x000000750300720c */ /* 0x040fe40003fc6270 */
[----:B------:R-:W-:Y:S02]  /*78f0*/  ISETP.GE.AND P4, PT, R3, R116, PT ;  /* 0x000000740300720c */ /* 0x000fe40003f86270 */
[----:B------:R-:W-:Y:S02]  /*7900*/  FSEL R141, R38, -INF , !P5 ;  /* 0xff800000268d7808 */ /* 0x000fe40006800000 */
[----:B------:R-:W-:-:S02]  /*7910*/  LOP3.LUT R36, R112, 0x30, R125, 0xfe, !PT ;  /* 0x0000003070247812 */ /* 0x000fc400078efe7d */
[----:B------:R-:W-:Y:S02]  /*7920*/  LOP3.LUT R3, R112, 0x38, R125, 0xfe, !PT ;  /* 0x0000003870037812 */ /* 0x000fe400078efe7d */
[----:B------:R-:W-:Y:S02]  /*7930*/  ISETP.GE.AND P5, PT, R100, R116, PT ;  /* 0x000000746400720c */ /* 0x000fe40003fa6270 */
[----:B------:R-:W-:Y:S02]  /*7940*/  FSEL R134, R28, -INF , !P3 ;  /* 0xff8000001c867808 */ /* 0x000fe40005800000 */
[----:B------:R-:W-:Y:S02]  /*7950*/  FSEL R132, R24, -INF , !P6 ;  /* 0xff80000018847808 */ /* 0x000fe40007000000 */
[----:B------:R-:W-:Y:S02]  /*7960*/  FSEL R145, R26, -INF , !P4 ;  /* 0xff8000001a917808 */ /* 0x000fe40006000000 */
[----:B------:R-:W-:-:S02]  /*7970*/  ISETP.GE.AND P3, PT, R36, R117, PT ;  /* 0x000000752400720c */ /* 0x000fc40003f66270 */
[C---:B------:R-:W-:Y:S02]  /*7980*/  ISETP.GE.AND P6, PT, R3.reuse, R117, PT ;  /* 0x000000750300720c */ /* 0x040fe40003fc6270 */
[-C--:B------:R-:W-:Y:S02]  /*7990*/  ISETP.GE.AND P4, PT, R3, R116.reuse, PT ;  /* 0x000000740300720c */ /* 0x080fe40003f86270 */
[----:B------:R-:W-:Y:S02]  /*79a0*/  FSEL R139, R30, -INF , !P5 ;  /* 0xff8000001e8b7808 */ /* 0x000fe40006800000 */
[C-C-:B------:R-:W-:Y:S02]  /*79b0*/  LOP3.LUT R28, R112.reuse, 0x40, R125.reuse, 0xfe, !PT ;  /* 0x00000040701c7812 */ /* 0x140fe400078efe7d */
[----:B------:R-:W-:Y:S02]  /*79c0*/  LOP3.LUT R3, R112, 0x48, R125, 0xfe, !PT ;  /* 0x0000004870037812 */ /* 0x000fe400078efe7d */
[----:B------:R-:W-:-:S02]  /*79d0*/  ISETP.GE.AND P5, PT, R36, R116, PT ;  /* 0x000000742400720c */ /* 0x000fc40003fa6270 */
[----:B------:R-:W-:Y:S02]  /*79e0*/  FSEL R148, R20, -INF , !P3 ;  /* 0xff80000014947808 */ /* 0x000fe40005800000 */
[----:B------:R-:W-:Y:S02]  /*79f0*/  FSEL R188, R16, -INF , !P6 ;  /* 0xff80000010bc7808 */ /* 0x000fe40007000000 */
[----:B------:R-:W-:Y:S02]  /*7a00*/  FSEL R147, R18, -INF , !P4 ;  /* 0xff80000012937808 */ /* 0x000fe40006000000 */
[-C--:B------:R-:W-:Y:S02]  /*7a10*/  ISETP.GE.AND P3, PT, R28, R117.reuse, PT ;  /* 0x000000751c00720c */ /* 0x080fe40003f66270 */
[C---:B------:R-:W-:Y:S02]  /*7a20*/  ISETP.GE.AND P6, PT, R3.reuse, R117, PT ;  /* 0x000000750300720c */ /* 0x040fe40003fc6270 */
[----:B------:R-:W-:-:S02]  /*7a30*/  ISETP.GE.AND P4, PT, R3, R116, PT ;  /* 0x000000740300720c */ /* 0x000fc40003f86270 */
[----:B------:R-:W-:Y:S02]  /*7a40*/  FSEL R151, R22, -INF , !P5 ;  /* 0xff80000016977808 */ /* 0x000fe40006800000 */
[C-C-:B------:R-:W-:Y:S02]  /*7a50*/  LOP3.LUT R20, R112.reuse, 0x50, R125.reuse, 0xfe, !PT ;  /* 0x0000005070147812 */ /* 0x140fe400078efe7d */
[----:B------:R-:W-:Y:S02]  /*7a60*/  LOP3.LUT R3, R112, 0x58, R125, 0xfe, !PT ;  /* 0x0000005870037812 */ /* 0x000fe400078efe7d */
[----:B------:R-:W-:Y:S02]  /*7a70*/  ISETP.GE.AND P5, PT, R28, R116, PT ;  /* 0x000000741c00720c */ /* 0x000fe40003fa6270 */
[----:B------:R-:W-:Y:S02]  /*7a80*/  FSEL R128, R12, -INF , !P3 ;  /* 0xff8000000c807808 */ /* 0x000fe40005800000 */
        /* <DEDUP_REMOVED lines=16> */
[C---:B------:R-:W-:Y:S02]  /*7b90*/  LOP3.LUT R3, R112.reuse, 0x70, R125, 0xfe, !PT ;  /* 0x0000007070037812 */ /* 0x040fe400078efe7d */
[----:B------:R-:W-:Y:S02]  /*7ba0*/  LOP3.LUT R6, R112, R125, RZ, 0xfc, !PT ;  /* 0x0000007d70067212 */ /* 0x000fe400078efcff */
[----:B------:R-:W-:-:S02]  /*7bb0*/  ISETP.GE.AND P5, PT, R12, R116, PT ;  /* 0x000000740c00720c */ /* 0x000fc40003fa6270 */
[----:B------:R-:W-:Y:S02]  /*7bc0*/  FSEL R64, R60, -INF , !P3 ;  /* 0xff8000003c407808 */ /* 0x000fe40005800000 */
[C---:B------:R-:W-:Y:S02]  /*7bd0*/  ISETP.GE.AND P3, PT, R3.reuse, R117, PT ;  /* 0x000000750300720c */ /* 0x040fe40003f66270 */
[----:B------:R-:W-:Y:S02]  /*7be0*/  LOP3.LUT R125, R112, 0x78, R125, 0xfe, !PT ;  /* 0x00000078707d7812 */ /* 0x000fe400078efe7d */
[----:B------:R-:W-:Y:S02]  /*7bf0*/  IADD3 R8, R6, 0x1, RZ ;  /* 0x0000000106087810 */ /* 0x000fe40007ffe0ff */
[----:B------:R-:W-:Y:S02]  /*7c00*/  FSEL R103, R62, -INF , !P5 ;  /* 0xff8000003e677808 */ /* 0x000fe40006800000 */
[----:B------:R-:W-:-:S02]  /*7c10*/  ISETP.GE.AND P5, PT, R3, R116, PT ;  /* 0x000000740300720c */ /* 0x000fc40003fa6270 */
[----:B------:R-:W-:Y:S02]  /*7c20*/  FSEL R66, R56, -INF , !P6 ;  /* 0xff80000038427808 */ /* 0x000fe40007000000 */
[----:B------:R-:W-:Y:S02]  /*7c30*/  FSEL R56, R52, -INF , !P3 ;  /* 0xff80000034387808 */ /* 0x000fe40005800000 */
[-C--:B------:R-:W-:Y:S02]  /*7c40*/  ISETP.GE.AND P6, PT, R125, R117.reuse, PT ;  /* 0x000000757d00720c */ /* 0x080fe40003fc6270 */
[----:B------:R-:W-:Y:S02]  /*7c50*/  ISETP.GE.AND P3, PT, R8, R117, PT ;  /* 0x000000750800720c */ /* 0x000fe40003f66270 */
[----:B------:R-:W-:Y:S02]  /*7c60*/  IADD3 R4, R6, 0x9, RZ ;  /* 0x0000000906047810 */ /* 0x000fe40007ffe0ff */
[----:B------:R-:W-:-:S02]  /*7c70*/  FSEL R3, R54, -INF , !P5 ;  /* 0xff80000036037808 */ /* 0x000fc40006800000 */
[-C--:B------:R-:W-:Y:S02]  /*7c80*/  ISETP.GE.AND P5, PT, R8, R116.reuse, PT ;  /* 0x000000740800720c */ /* 0x080fe40003fa6270 */
        /* <DEDUP_REMOVED lines=59> */
[-C--:B------:R-:W-:Y:S02]  /*8040*/  ISETP.GE.AND P4, PT, R125, R116.reuse, PT ;  /* 0x000000747d00720c */ /* 0x080fe40003f86270 */
        /* <DEDUP_REMOVED lines=8> */
[----:B------:R-:W-:Y:S02]  /*80d0*/  FSEL R104, R57, -INF , !P6 ;  /* 0xff80000039687808 */ /* 0x000fe40007000000 */
[----:B------:R-:W-:Y:S02]  /*80e0*/  FSEL R67, R59, -INF , !P3 ;  /* 0xff8000003b437808 */ /* 0x000fe40005800000 */
[----:B------:R-:W-:-:S02]  /*80f0*/  ISETP.GE.AND P5, PT, R5, R117, PT ;  /* 0x000000750500720c */ /* 0x000fc40003fa6270 */
[----:B------:R-:W-:Y:S02]  /*8100*/  ISETP.GE.AND P6, PT, R5, R116, PT ;  /* 0x000000740500720c */ /* 0x000fe40003fc6270 */
[C---:B------:R-:W-:Y:S02]  /*8110*/  ISETP.GE.AND P3, PT, R6.reuse, R117, PT ;  /* 0x000000750600720c */ /* 0x040fe40003f66270 */
        /* <DEDUP_REMOVED lines=9> */
[----:B------:R-:W-:-:S02]  /*81b0*/  FSEL R100, R49, -INF , !P6 ;  /* 0xff80000031647808 */ /* 0x000fc40007000000 */
[----:B------:R-:W-:Y:S01]  /*81c0*/  FSEL R55, R51, -INF , !P3 ;  /* 0xff80000033377808 */ /* 0x000fe20005800000 */
[----:B------:R-:W-:Y:S05]  /*81d0*/  @!P2 BRA `(.L_x_5230) ;  /* 0x000009b00000a947 */ /* 0x000fea0003800000 */
[----:B------:R-:W-:Y:S05]  /*81e0*/  @!P0 BRA `(.L_x_5231) ;  /* 0x0000039000008947 */ /* 0x000fea0003800000 */
[----:B------:R-:W1:Y:S01]  /*81f0*/  I2F.RP R7, R122 ;  /* 0x0000007a00077306 */ /* 0x000e620000209400 */
[C---:B------:R-:W-:Y:S02]  /*8200*/  IADD3 R12, R112.reuse, -0x80, RZ ;  /* 0xffffff80700c7810 */ /* 0x040fe40007ffe0ff */
        /* <DEDUP_REMOVED lines=49> */
[----:B------:R-:W-:-:S05]  /*8520*/  SHF.R.S32.HI R7, RZ, 0x1f, R10 ;  /* 0x0000001fff077819 */ /* 0x000fca000001140a */
[----:B------:R-:W-:-:S04]  /*8530*/  IMAD R7, R7, c[0x0][0x180], RZ ;  /* 0x0000600007077a24 */ /* 0x000fc800078e02ff */
[----:B------:R-:W-:-:S04]  /*8540*/  IMAD R7, R10, c[0x0][0x184], R7 ;  /* 0x000061000a077a24 */ /* 0x000fc800078e0207 */
[----:B------:R-:W-:Y:S01]  /*8550*/  IMAD.IADD R10, R13, 0x1, R7 ;  /* 0x000000010d0a7824 */ /* 0x000fe200078e0207 */
[----:B------:R-:W-:Y:S01]  /*8560*/  MOV R7, R12 ;  /* 0x0000000c00077202 */ /* 0x000fe20000000f00 */
[----:B------:R-:W-:Y:S05]  /*8570*/  BRA `(.L_x_5232) ;  /* 0x0000002000007947 */ /* 0x000fea0003800000 */
.L_x_5231:
[----:B------:R-:W-:-:S04]  /*8580*/  LEA R7, -R121, RZ, 0x7 ;  /* 0x000000ff79077211 */ /* 0x000fc800078e39ff */
[----:B------:R-:W-:Y:S02]  /*8590*/  SHF.R.S32.HI R10, RZ, 0x1f, R7 ;  /* 0x0000001fff0a7819 */ /* 0x000fe40000011407 */
.L_x_5232:
[----:B------:R-:W-:Y:S01]  /*85a0*/  @!P1 IMAD.MOV.U32 R122, RZ, RZ, R124 ;  /* 0x000000ffff7a9224 */ /* 0x000fe200078e007c */
[----:B------:R-:W-:Y:S01]  /*85b0*/  @!P1 LEA R18, P2, R7, R190, 0x1 ;  /* 0x000000be07129211 */ /* 0x000fe200078408ff */
[----:B------:R-:W-:Y:S01]  /*85c0*/  @!P1 IMAD.MOV.U32 R11, RZ, RZ, c[0x0][0x19c] ;  /* 0x00006700ff0b9624 */ /* 0x000fe200078e00ff */
[----:B------:R1:W-:Y:S01]  /*85d0*/  @P1 STS.128 [R177+0x2000], RZ ;  /* 0x002000ffb1001388 */ /* 0x0003e20000000c00 */
[----:B------:R-:W-:Y:S01]  /*85e0*/  @!P1 IMAD.WIDE.U32 R14, R121, 0x30, R122 ;  /* 0x00000030790e9825 */ /* 0x000fe200078e007a */
[----:B------:R-:W-:Y:S01]  /*85f0*/  @!P1 LEA.HI.X R19, R7, R191, R10, 0x1, P2 ;  /* 0x000000bf07139211 */ /* 0x000fe200010f0c0a */
[----:B------:R-:W-:Y:S02]  /*8600*/  BSSY B0, `(.L_x_5233) ;  /* 0x0000055000007945 */ /* 0x000fe40003800000 */
[----:B------:R-:W-:Y:S01]  /*8610*/  @!P1 IMAD R11, R11, 0x30, RZ ;  /* 0x000000300b0b9824 */ /* 0x000fe200078e02ff */
[----:B------:R-:W-:Y:S01]  /*8620*/  @!P1 IADD3 R14, P2, R7, R14, RZ ;  /* 0x0000000e070e9210 */ /* 0x000fe20007f5e0ff */
[----:B------:R-:W-:Y:S01]  /*8630*/  @!P1 IMAD.MOV.U32 R13, RZ, RZ, c[0x0][0x19c] ;  /* 0x00006700ff0d9624 */ /* 0x000fe200078e00ff */
[----:B------:R-:W-:Y:S01]  /*8640*/  @!PT LDS RZ, [RZ] ;  /* 0x00000000fffff984 */ /* 0x000fe20000000800 */
[----:B------:R-:W-:Y:S01]  /*8650*/  @!PT LDS RZ, [RZ] ;  /* 0x00000000fffff984 */ /* 0x000fe20000000800 */
[----:B------:R-:W-:Y:S01]  /*8660*/  @!PT LDS RZ, [RZ] ;  /* 0x00000000fffff984 */ /* 0x000fe20000000800 */
[----:B------:R2:W-:Y:S01]  /*8670*/  @!P1 LDGSTS.E.BYPASS.LTC128B.128 [R177+0x2000], [R18.64] ;  /* 0x0200000012b19fae */ /* 0x0005e2000b901d46 */
[----:B------:R-:W-:Y:S01]  /*8680*/  @!P1 IMAD.WIDE.U32 R16, R121, 0x50, R122 ;  /* 0x0000005079109825 */ /* 0x000fe200078e007a */
[----:B------:R-:W-:-:S02]  /*8690*/  @!P1 IADD3.X R11, R10, R11, R15, P2, !PT ;  /* 0x0000000b0a0b9210 */ /* 0x000fc400017fe40f */
[----:B------:R1:W-:Y:S01]  /*86a0*/  @P1 STS.128 [R177+0x2800], RZ ;  /* 0x002800ffb1001388 */ /* 0x0003e20000000c00 */
[----:B------:R-:W-:Y:S01]  /*86b0*/  @!P1 IMAD R13, R13, 0x50, RZ ;  /* 0x000000500d0d9824 */ /* 0x000fe200078e02ff */
[----:B------:R-:W-:Y:S01]  /*86c0*/  @!P1 IADD3 R16, P2, R7, R16, RZ ;  /* 0x0000001007109210 */ /* 0x000fe20007f5e0ff */
[----:B------:R-:W-:-:S03]  /*86d0*/  @!P1 IMAD.MOV.U32 R6, RZ, RZ, c[0x0][0x19c] ;  /* 0x00006700ff069624 */ /* 0x000fc600078e00ff */
[----:B------:R-:W-:Y:S02]  /*86e0*/  @!P1 IADD3.X R13, R10, R13, R17, P2, !PT ;  /* 0x0000000d0a0d9210 */ /* 0x000fe400017fe411 */
[----:B------:R-:W-:-:S04]  /*86f0*/  @!P1 IADD3 R12, P3, P2, R7, R124, R173 ;  /* 0x0000007c070c9210 */ /* 0x000fc80007a7e0ad */
[----:B------:R-:W-:Y:S02]  /*8700*/  @!P1 IADD3.X R9, R10, R123, R172, P3, P2 ;  /* 0x0000007b0a099210 */ /* 0x000fe40001fe44ac */
[----:B------:R-:W-:-:S04]  /*8710*/  @!P1 LEA R20, P2, R12, c[0x0][0x168], 0x1 ;  /* 0x00005a000c149a11 */ /* 0x000fc800078408ff */
[----:B------:R-:W-:Y:S01]  /*8720*/  @!P1 LEA.HI.X R21, R12, c[0x0][0x16c], R9, 0x1, P2 ;  /* 0x00005b000c159a11 */ /* 0x000fe200010f0c09 */
[----:B------:R-:W-:Y:S02]  /*8730*/  @!P1 IMAD R9, R6, 0x60, RZ ;  /* 0x0000006006099824 */ /* 0x000fe400078e02ff */
[----:B------:R-:W-:Y:S02]  /*8740*/  @!P1 IMAD.MOV.U32 R12, RZ, RZ, c[0x0][0x19c] ;  /* 0x00006700ff0c9624 */ /* 0x000fe400078e00ff */
[----:B--2---:R-:W-:Y:S01]  /*8750*/  @!P1 IMAD.WIDE.U32 R18, R121, 0x60, R122 ;  /* 0x0000006079129825 */ /* 0x004fe200078e007a */
[----:B------:R-:W-:Y:S01]  /*8760*/  @!PT LDS RZ, [RZ] ;  /* 0x00000000fffff984 */ /* 0x000fe20000000800 */
[----:B------:R-:W-:Y:S01]  /*8770*/  @!PT LDS RZ, [RZ] ;  /* 0x00000000fffff984 */ /* 0x000fe20000000800 */
[----:B------:R-:W-:Y:S01]  /*8780*/  @!PT LDS RZ, [RZ] ;  /* 0x00000000fffff984 */ /* 0x000fe20000000800 */
[----:B------:R2:W-:Y:S04]  /*8790*/  @!P1 LDGSTS.E.BYPASS.LTC128B.128 [R177+0x2800], [R20.64] ;  /* 0x0280000014b19fae */ /* 0x0005e8000b901d46 */
[----:B------:R-:W-:Y:S01]  /*87a0*/  @!P1 IADD3 R6, P2, R7, R18, RZ ;  /* 0x0000001207069210 */ /* 0x000fe20007f5e0ff */
[----:B------:R1:W-:Y:S03]  /*87b0*/  @P1 STS.128 [R177+0x3000], RZ ;  /* 0x003000ffb1001388 */ /* 0x0003e60000000c00 */
[----:B------:R-:W-:-:S02]  /*87c0*/  @!P1 IADD3.X R9, R10, R9, R19, P2, !PT ;  /* 0x000000090a099210 */ /* 0x000fc400017fe413 */
[----:B------:R-:W-:-:S04]  /*87d0*/  @!P1 LEA R18, P2, R121, R124, 0x5 ;  /* 0x0000007c79129211 */ /* 0x000fc800078428ff */
[----:B------:R-:W-:Y:S02]  /*87e0*/  @!P1 LEA.HI.X R15, R121, R123, R12, 0x5, P2 ;  /* 0x0000007b790f9211 */ /* 0x000fe400010f2c0c */
[----:B------:R-:W-:-:S05]  /*87f0*/  @!P1 IADD3 R18, P2, R7, R18, RZ ;  /* 0x0000001207129210 */ /* 0x000fca0007f5e0ff */
[----:B------:R-:W-:Y:S01]  /*8800*/  @!P1 IMAD.X R15, R10, 0x1, R15, P2 ;  /* 0x000000010a0f9824 */ /* 0x000fe200010e060f */
[----:B------:R-:W-:-:S04]  /*8810*/  @!P1 LEA R22, P2, R18, c[0x0][0x168], 0x1 ;  /* 0x00005a0012169a11 */ /* 0x000fc800078408ff */
[----:B------:R-:W-:Y:S02]  /*8820*/  @!P1 LEA.HI.X R23, R18, c[0x0][0x16c], R15, 0x1, P2 ;  /* 0x00005b0012179a11 */ /* 0x000fe400010f0c0f */
[----:B------:R-:W-:-:S03]  /*8830*/  @!P1 LEA R18, P2, R14, c[0x0][0x168], 0x1 ;  /* 0x00005a000e129a11 */ /* 0x000fc600078408ff */
[----:B------:R-:W-:Y:S01]  /*8840*/  @!PT LDS RZ, [RZ] ;  /* 0x00000000fffff984 */ /* 0x000fe20000000800 */
[----:B------:R-:W-:Y:S01]  /*8850*/  @!PT LDS RZ, [RZ] ;  /* 0x00000000fffff984 */ /* 0x000fe20000000800 */
[----:B------:R-:W-:Y:S01]  /*8860*/  @!PT LDS RZ, [RZ] ;  /* 0x00000000fffff984 */ /* 0x000fe20000000800 */
[----:B------:R1:W-:Y:S01]  /*8870*/  @!P1 LDGSTS.E.BYPASS.LTC128B.128 [R177+0x3000], [R22.64] ;  /* 0x0300000016b19fae */ /* 0x0003e2000b901d46 */
[----:B------:R-:W-:Y:S02]  /*8880*/  @!P1 LEA.HI.X R19, R14, c[0x0][0x16c], R11, 0x1, P2 ;  /* 0x00005b000e139a11 */ /* 0x000fe400010f0c0b */
[C---:B------:R-:W-:Y:S01]  /*8890*/  @!P1 LEA R14, P2, R121.reuse, R124, 0x6 ;  /* 0x0000007c790e9211 */ /* 0x040fe200078430ff */
[----:B------:R1:W-:Y:S03]  /*88a0*/  @P1 STS.128 [R177+0x3800], RZ ;  /* 0x003800ffb1001388 */ /* 0x0003e60000000c00 */
[----:B------:R-:W-:Y:S01]  /*88b0*/  @!P1 LEA.HI.X R11, R121, R123, R12, 0x6, P2 ;  /* 0x0000007b790b9211 */ /* 0x000fe200010f340c */
[----:B------:R-:W-:Y:S01]  /*88c0*/  @!PT LDS RZ, [RZ] ;  /* 0x00000000fffff984 */ /* 0x000fe20000000800 */
[----:B------:R-:W-:Y:S01]  /*88d0*/  @!PT LDS RZ, [RZ] ;  /* 0x00000000fffff984 */ /* 0x000fe20000000800 */
[----:B------:R-:W-:Y:S01]  /*88e0*/  @!PT LDS RZ, [RZ] ;  /* 0x00000000fffff984 */ /* 0x000fe20000000800 */
[----:B------:R1:W-:Y:S01]  /*88f0*/  @!P1 LDGSTS.E.BYPASS.LTC128B.128 [R177+0x3800], [R18.64] ;  /* 0x0380000012b19fae */ /* 0x0003e2000b901d46 */
[----:B------:R-:W-:-:S03]  /*8900*/  @!P1 IADD3 R14, P2, R7, R14, RZ ;  /* 0x0000000e070e9210 */ /* 0x000fc60007f5e0ff */
[----:B------:R1:W-:Y:S02]  /*8910*/  @P1 STS.128 [R177+0x4000], RZ ;  /* 0x004000ffb1001388 */ /* 0x0003e40000000c00 */
[----:B------:R-:W-:Y:S01]  /*8920*/  @!P1 IMAD.X R11, R10, 0x1, R11, P2 ;  /* 0x000000010a0b9824 */ /* 0x000fe200010e060b */
[----:B--2---:R-:W-:-:S04]  /*8930*/  @!P1 LEA R20, P2, R14, c[0x0][0x168], 0x1 ;  /* 0x00005a000e149a11 */ /* 0x004fc800078408ff */
[----:B------:R-:W-:Y:S02]  /*8940*/  @!P1 LEA.HI.X R21, R14, c[0x0][0x16c], R11, 0x1, P2 ;  /* 0x00005b000e159a11 */ /* 0x000fe400010f0c0b */
[----:B------:R-:W-:Y:S02]  /*8950*/  @!P1 LEA R14, P3, R16, c[0x0][0x168], 0x1 ;  /* 0x00005a00100e9a11 */ /* 0x000fe400078608ff */
[----:B------:R-:W-:Y:S01]  /*8960*/  @!P1 LEA R12, P2, R6, c[0x0][0x168], 0x1 ;  /* 0x00005a00060c9a11 */ /* 0x000fe200078408ff */
        /* <DEDUP_REMOVED lines=30> */
.L_x_5234:
[----:B------:R-:W-:Y:S05]  /*8b50*/  BSYNC B0 ;  /* 0x0000000000007941 */ /* 0x000fea0003800000 */
.L_x_5233:
[----:B------:R-:W0:Y:S01]  /*8b60*/  LDGDEPBAR ;  /* 0x00000000000079af */ /* 0x000e220000000000 */
[----:B------:R-:W-:-:S04]  /*8b70*/  LEA R190, P1, R7, R190, 0x1 ;  /* 0x000000be07be7211 */ /* 0x000fc800078208ff */
[----:B------:R-:W-:Y:S02]  /*8b80*/  LEA.HI.X R191, R7, R191, R10, 0x1, P1 ;  /* 0x000000bf07bf7211 */ /* 0x000fe400008f0c0a */
.L_x_5230:
[----:B------:R-:W-:Y:S01]  /*8b90*/  FMNMX.FTZ R10, R0, R5, !PT ;  /* 0x00000005000a7209 */ /* 0x000fe20007810000 */
[----:B-1----:R-:W-:Y:S01]  /*8ba0*/  LDSM.16.MT88.4 R16, [R162+0x6000] ;  /* 0x00600000a210783b */ /* 0x002fe20000004200 */
[----:B------:R-:W-:Y:S02]  /*8bb0*/  FMNMX.FTZ R7, R2, R44, !PT ;  /* 0x0000002c02077209 */ /* 0x000fe40007810000 */
[----:B------:R-:W-:Y:S01]  /*8bc0*/  FMNMX.FTZ R10, R47, R10, !PT ;  /* 0x0000000a2f0a7209 */ /* 0x000fe20007810000 */
[----:B------:R-:W-:Y:S01]  /*8bd0*/  LDSM.16.MT88.4 R24, [R161+0x6000] ;  /* 0x00600000a118783b */ /* 0x000fe20000004200 */
[----:B------:R-:W-:Y:S02]  /*8be0*/  FMNMX.FTZ R7, R8, R7, !PT ;  /* 0x0000000708077209 */ /* 0x000fe40007810000 */
        /* <DEDUP_REMOVED lines=76> */
[----:B------:R-:W-:Y:S01]  /*90b0*/  FSEL R7, R53, RZ, P2 ;  /* 0x000000ff35077208 */ /* 0x000fe20001000000 */
[--C-:B------:R-:W-:Y:S01]  /*90c0*/  FFMA.FTZ R120, R47, c[0x0][0x23c], -R58.reuse ;  /* 0x00008f002f787a23 */ /* 0x100fe2000001083a */
[----:B------:R-:W-:Y:S01]  /*90d0*/  FSEL R5, R52, RZ, P1 ;  /* 0x000000ff34057208 */ /* 0x000fe20000800000 */
[----:B------:R-:W-:Y:S01]  /*90e0*/  FFMA.FTZ R107, R107, c[0x0][0x23c], -R58 ;  /* 0x00008f006b6b7a23 */ /* 0x000fe2000001083a */
[----:B------:R-:W-:Y:S01]  /*90f0*/  FSEL R105, R105, RZ, P2 ;  /* 0x000000ff69697208 */ /* 0x000fe20001000000 */
[----:B------:R-:W-:Y:S01]  /*9100*/  FADD.FTZ R146, R2, -R7 ;  /* 0x8000000702927221 */ /* 0x000fe20000010000 */
[----:B------:R-:W-:Y:S01]  /*9110*/  MUFU.EX2 R131, R131 ;  /* 0x0000008300837308 */ /* 0x000fe20000000800 */
[----:B------:R-:W-:Y:S02]  /*9120*/  FADD.FTZ R124, R0, -R5 ;  /* 0x80000005007c7221 */ /* 0x000fe40000010000 */
[----:B------:R-:W-:-:S02]  /*9130*/  FFMA.FTZ R111, R102, c[0x0][0x23c], -R105 ;  /* 0x00008f00666f7a23 */ /* 0x000fc40000010869 */
[--C-:B------:R-:W-:Y:S02]  /*9140*/  FFMA.FTZ R144, R44, c[0x0][0x23c], -R105.reuse ;  /* 0x00008f002c907a23 */ /* 0x100fe40000010869 */
[--C-:B------:R-:W-:Y:S01]  /*9150*/  FFMA.FTZ R122, R8, c[0x0][0x23c], -R105.reuse ;  /* 0x00008f00087a7a23 */ /* 0x100fe20000010869 */
[----:B------:R-:W1:Y:S01]  /*9160*/  MUFU.EX2 R120, R120 ;  /* 0x0000007800787308 */ /* 0x000e620000000800 */
[--C-:B------:R-:W-:Y:S01]  /*9170*/  FFMA.FTZ R102, R4, c[0x0][0x23c], -R105.reuse ;  /* 0x00008f0004667a23 */ /* 0x100fe20000010869 */
[----:B------:R-:W2:Y:S01]  /*9180*/  LDSM.16.MT88.4 R8, [R164+0x6000] ;  /* 0x00600000a408783b */ /* 0x000ea20000004200 */
[----:B------:R-:W-:Y:S02]  /*9190*/  FMUL.FTZ R146, R146, c[0x0][0x23c] ;  /* 0x00008f0092927a20 */ /* 0x000fe40000410000 */
[----:B------:R-:W-:Y:S01]  /*91a0*/  FMUL.FTZ R124, R124, c[0x0][0x23c] ;  /* 0x00008f007c7c7a20 */ /* 0x000fe20000410000 */
[----:B------:R-:W3:Y:S01]  /*91b0*/  LDSM.16.MT88.4 R44, [R162+0x6800] ;  /* 0x00680000a22c783b */ /* 0x000ee20000004200 */
[----:B------:R-:W-:Y:S01]  /*91c0*/  FFMA.FTZ R0, R43, c[0x0][0x23c], -R58 ;  /* 0x00008f002b007a23 */ /* 0x000fe2000001083a */
[----:B------:R-:W-:Y:S01]  /*91d0*/  MUFU.EX2 R144, R144 ;  /* 0x0000009000907308 */ /* 0x000fe20000000800 */
[----:B------:R-:W-:-:S02]  /*91e0*/  FFMA.FTZ R119, R42, c[0x0][0x23c], -R105 ;  /* 0x00008f002a777a23 */ /* 0x000fc40000010869 */
[--C-:B------:R-:W-:Y:S02]  /*91f0*/  FFMA.FTZ R112, R30, c[0x0][0x23c], -R105.reuse ;  /* 0x00008f001e707a23 */ /* 0x100fe40000010869 */
[--C-:B------:R-:W-:Y:S02]  /*9200*/  FFMA.FTZ R117, R40, c[0x0][0x23c], -R105.reuse ;  /* 0x00008f0028757a23 */ /* 0x100fe40000010869 */
[----:B------:R-:W-:Y:S01]  /*9210*/  FFMA.FTZ R2, R28, c[0x0][0x23c], -R105 ;  /* 0x00008f001c027a23 */ /* 0x000fe20000010869 */
[----:B------:R-:W4:Y:S01]  /*9220*/  MUFU.EX2 R122, R122 ;  /* 0x0000007a007a7308 */ /* 0x000f220000000800 */
[----:B-1----:R-:W-:Y:S01]  /*9230*/  F2FP.PACK_AB R33, R120, R131 ;  /* 0x000000837821723e */ /* 0x002fe200000000ff */
[--C-:B------:R-:W-:Y:S02]  /*9240*/  FFMA.FTZ R121, R141, c[0x0][0x23c], -R58.reuse ;  /* 0x00008f008d797a23 */ /* 0x100fe4000001083a */
[--C-:B------:R-:W-:Y:S02]  /*9250*/  FFMA.FTZ R114, R41, c[0x0][0x23c], -R58.reuse ;  /* 0x00008f0029727a23 */ /* 0x100fe4000001083a */
[--C-:B------:R-:W-:Y:S01]  /*9260*/  FFMA.FTZ R123, R135, c[0x0][0x23c], -R58.reuse ;  /* 0x00008f00877b7a23 */ /* 0x100fe2000001083a */
[----:B------:R-:W1:Y:S01]  /*9270*/  LDSM.16.MT88.4 R40, [R161+0x6800] ;  /* 0x00680000a128783b */ /* 0x000e620000004200 */
[----:B------:R-:W-:Y:S01]  /*9280*/  MUFU.EX2 R111, R111 ;  /* 0x0000006f006f7308 */ /* 0x000fe20000000800 */
[----:B------:R-:W-:-:S02]  /*9290*/  FFMA.FTZ R116, R199, c[0x0][0x23c], -R58 ;  /* 0x00008f00c7747a23 */ /* 0x000fc4000001083a */
[--C-:B------:R-:W-:Y:S02]  /*92a0*/  FFMA.FTZ R135, R132, c[0x0][0x23c], -R105.reuse ;  /* 0x00008f0084877a23 */ /* 0x100fe40000010869 */
[--C-:B------:R-:W-:Y:S02]  /*92b0*/  FFMA.FTZ R141, R134, c[0x0][0x23c], -R105.reuse ;  /* 0x00008f00868d7a23 */ /* 0x100fe40000010869 */
[--C-:B------:R-:W-:Y:S01]  /*92c0*/  FFMA.FTZ R132, R138, c[0x0][0x23c], -R105.reuse ;  /* 0x00008f008a847a23 */ /* 0x100fe20000010869 */
[----:B------:R-:W5:Y:S01]  /*92d0*/  MUFU.EX2 R102, R102 ;  /* 0x0000006600667308 */ /* 0x000f620000000800 */
[----:B----4-:R-:W-:Y:S01]  /*92e0*/  F2FP.PACK_AB R32, R122, R144 ;  /* 0x000000907a20723e */ /* 0x010fe200000000ff */
[----:B------:R-:W-:Y:S02]  /*92f0*/  FFMA.FTZ R136, R136, c[0x0][0x23c], -R105 ;  /* 0x00008f0088887a23 */ /* 0x000fe40000010869 */
[--C-:B------:R-:W-:Y:S02]  /*9300*/  FFMA.FTZ R139, R139, c[0x0][0x23c], -R58.reuse ;  /* 0x00008f008b8b7a23 */ /* 0x100fe4000001083a */
[----:B------:R-:W-:-:S02]  /*9310*/  FFMA.FTZ R134, R183, c[0x0][0x23c], -R58 ;  /* 0x00008f00b7867a23 */ /* 0x000fc4000001083a */
[----:B------:R-:W-:Y:S01]  /*9320*/  MUFU.EX2 R107, R107 ;  /* 0x0000006b006b7308 */ /* 0x000fe20000000800 */
[--C-:B------:R-:W-:Y:S02]  /*9330*/  FFMA.FTZ R145, R145, c[0x0][0x23c], -R58.reuse ;  /* 0x00008f0091917a23 */ /* 0x100fe4000001083a */
[----:B------:R-:W-:Y:S02]  /*9340*/  FFMA.FTZ R138, R149, c[0x0][0x23c], -R58 ;  /* 0x00008f00958a7a23 */ /* 0x000fe4000001083a */
[--C-:B------:R-:W-:Y:S02]  /*9350*/  FFMA.FTZ R183, R148, c[0x0][0x23c], -R105.reuse ;  /* 0x00008f0094b77a23 */ /* 0x100fe40000010869 */
[--C-:B------:R-:W-:Y:S01]  /*9360*/  FFMA.FTZ R150, R62, c[0x0][0x23c], -R105.reuse ;  /* 0x00008f003e967a23 */ /* 0x100fe20000010869 */
[----:B------:R-:W4:Y:S01]  /*9370*/  MUFU.EX2 R146, R146 ;  /* 0x0000009200927308 */ /* 0x000f220000000800 */
[----:B-----5:R-:W-:Y:S01]  /*9380*/  F2FP.PACK_AB R34, R102, R111 ;  /* 0x0000006f6622723e */ /* 0x020fe200000000ff */
[----:B------:R-:W-:-:S02]  /*9390*/  FFMA.FTZ R149, R188, c[0x0][0x23c], -R105 ;  /* 0x00008f00bc957a23 */ /* 0x000fc40000010869 */
[--C-:B------:R-:W-:Y:S02]  /*93a0*/  FFMA.FTZ R148, R60, c[0x0][0x23c], -R105.reuse ;  /* 0x00008f003c947a23 */ /* 0x100fe40000010869 */
[--C-:B------:R-:W-:Y:S01]  /*93b0*/  FFMA.FTZ R151, R151, c[0x0][0x23c], -R58.reuse ;  /* 0x00008f0097977a23 */ /* 0x100fe2000001083a */
[----:B------:R-:W-:Y:S01]  /*93c0*/  LDSM.16.MT88.4 R60, [R164+0x7800] ;  /* 0x00780000a43c783b */ /* 0x000fe20000004200 */
[----:B------:R-:W5:Y:S01]  /*93d0*/  MUFU.EX2 R124, R124 ;  /* 0x0000007c007c7308 */ /* 0x000f620000000800 */
[--C-:B------:R-:W-:Y:S02]  /*93e0*/  FFMA.FTZ R188, R197, c[0x0][0x23c], -R58.reuse ;  /* 0x00008f00c5bc7a23 */ /* 0x100fe4000001083a */
[--C-:B------:R-:W-:Y:S02]  /*93f0*/  FFMA.FTZ R147, R147, c[0x0][0x23c], -R58.reuse ;  /* 0x00008f0093937a23 */ /* 0x100fe4000001083a */
[----:B------:R-:W-:Y:S02]  /*9400*/  FFMA.FTZ R196, R189, c[0x0][0x23c], -R58 ;  /* 0x00008f00bdc47a23 */ /* 0x000fe4000001083a */
[----:B------:R-:W-:Y:S01]  /*9410*/  FFMA.FTZ R126, R126, c[0x0][0x23c], -R105 ;  /* 0x00008f007e7e7a23 */ /* 0x000fe20000010869 */
[----:B------:R-:W1:Y:S01]  /*9420*/  MUFU.EX2 R0, R0 ;  /* 0x0000000000007308 */ /* 0x000e620000000800 */
[----:B----4-:R-:W-:-:S02]  /*9430*/  FMUL.FTZ R12, R72, R146 ;  /* 0x00000092480c7220 */ /* 0x010fc40000410000 */
[-C--:B------:R-:W-:Y:S02]  /*9440*/  FMUL.FTZ R13, R73, R146.reuse ;  /* 0x00000092490d7220 */ /* 0x080fe40000410000 */
[-C--:B------:R-:W-:Y:S02]  /*9450*/  FMUL.FTZ R92, R92, R146.reuse ;  /* 0x000000925c5c7220 */ /* 0x080fe40000410000 */
[----:B------:R-:W-:Y:S01]  /*9460*/  FMUL.FTZ R93, R93, R146 ;  /* 0x000000925d5d7220 */ /* 0x000fe20000410000 */
[----:B------:R-:W-:Y:S01]  /*9470*/  MUFU.EX2 R119, R119 ;  /* 0x0000007700777308 */ /* 0x000fe20000000800 */
[-C--:B-----5:R-:W-:Y:S02]  /*9480*/  FMUL.FTZ R14, R74, R124.reuse ;  /* 0x0000007c4a0e7220 */ /* 0x0a0fe40000410000 */
[-C--:B------:R-:W-:Y:S02]  /*9490*/  FMUL.FTZ R15, R75, R124.reuse ;  /* 0x0000007c4b0f7220 */ /* 0x080fe40000410000 */
[----:B------:R-:W-:-:S02]  /*94a0*/  FMUL.FTZ R94, R94, R124 ;  /* 0x0000007c5e5e7220 */ /* 0x000fc40000410000 */
[----:B------:R-:W-:Y:S01]  /*94b0*/  FMUL.FTZ R95, R95, R124 ;  /* 0x0000007c5f5f7220 */ /* 0x000fe20000410000 */
[----:B-1----:R-:W-:Y:S01]  /*94c0*/  F2FP.PACK_AB R35, R0, R107 ;  /* 0x0000006b0023723e */ /* 0x002fe200000000ff */
[----:B------:R-:W1:Y:S01]  /*94d0*/  MUFU.EX2 R112, R112 ;  /* 0x0000007000707308 */ /* 0x000e620000000800 */
        /* <DEDUP_REMOVED lines=11> */
[----:B------:R-:W-:Y:S01]  /*9590*/  MUFU.EX2 R2, R2 ;  /* 0x0000000200027308 */ /* 0x000fe20000000800 */
[-C--:B------:R-:W-:Y:S01]  /*95a0*/  FMUL.FTZ R68, R68, R146.reuse ;  /* 0x0000009244447220 */ /* 0x080fe20000410000 */
[----:B------:R-:W-:Y:S01]  /*95b0*/  LDSM.16.MT88.4 R92, [R162+0x8800] ;  /* 0x00880000a25c783b */ /* 0x000fe20000004200 */
[----:B------:R-:W-:Y:S02]  /*95c0*/  FMUL.FTZ R69, R69, R146 ;  /* 0x0000009245457220 */ /* 0x000fe40000410000 */
[-C--:B------:R-:W-:Y:S01]  /*95d0*/  FMUL.FTZ R70, R70, R124.reuse ;  /* 0x0000007c46467220 */ /* 0x080fe20000410000 */
[----:B--2---:R-:W-:Y:S01]  /*95e0*/  HMMA.16816.F32 R4, R32, R8, R4 ;  /* 0x000000082004723c */ /* 0x004fe20000001804 */
[----:B------:R-:W-:Y:S01]  /*95f0*/  FMUL.FTZ R71, R71, R124 ;  /* 0x0000007c47477220 */ /* 0x000fe20000410000 */
[----:B------:R-:W-:Y:S01]  /*9600*/  MUFU.EX2 R121, R121 ;  /* 0x0000007900797308 */ /* 0x000fe20000000800 */
[----:B------:R-:W-:-:S02]  /*9610*/  FMUL.FTZ R80, R80, R146 ;  /* 0x0000009250507220 */ /* 0x000fc40000410000 */
[----:B------:R-:W-:Y:S02]  /*9620*/  FMUL.FTZ R81, R81, R146 ;  /* 0x0000009251517220 */ /* 0x000fe40000410000 */
[-C--:B------:R-:W-:Y:S01]  /*9630*/  FMUL.FTZ R82, R82, R124.reuse ;  /* 0x0000007c52527220 */ /* 0x080fe20000410000 */
[C---:B------:R-:W-:Y:S01]  /*9640*/  HMMA.16816.F32 R20, R32.reuse, R24, R20 ;  /* 0x000000182014723c */ /* 0x040fe20000001814 */
[----:B------:R-:W-:Y:S01]  /*9650*/  FMUL.FTZ R83, R83, R124 ;  /* 0x0000007c53537220 */ /* 0x000fe20000410000 */
[----:B------:R-:W2:Y:S01]  /*9660*/  MUFU.EX2 R114, R114 ;  /* 0x0000007200727308 */ /* 0x000ea20000000800 */
[-C--:B------:R-:W-:Y:S02]  /*9670*/  FMUL.FTZ R28, R88, R146.reuse ;  /* 0x00000092581c7220 */ /* 0x080fe40000410000 */
[----:B------:R-:W-:Y:S02]  /*9680*/  FMUL.FTZ R29, R89, R146 ;  /* 0x00000092591d7220 */ /* 0x000fe40000410000 */
[-C--:B------:R-:W-:Y:S01]  /*9690*/  FMUL.FTZ R30, R90, R124.reuse ;  /* 0x0000007c5a1e7220 */ /* 0x080fe20000410000 */
[----:B------:R-:W-:Y:S01]  /*96a0*/  HMMA.16816.F32 R8, R32, R10, R68 ;  /* 0x0000000a2008723c */ /* 0x000fe20000001844 */
[----:B------:R-:W-:Y:S01]  /*96b0*/  FMUL.FTZ R31, R91, R124 ;  /* 0x0000007c5b1f7220 */ /* 0x000fe20000410000 */
[----:B------:R-:W-:Y:S01]  /*96c0*/  MUFU.EX2 R123, R123 ;  /* 0x0000007b007b7308 */ /* 0x000fe20000000800 */
[-C--:B------:R-:W-:Y:S01]  /*96d0*/  FMUL.FTZ R84, R84, R146.reuse ;  /* 0x0000009254547220 */ /* 0x080fe20000410000 */
[----:B------:R-:W-:Y:S01]  /*96e0*/  LDSM.16.MT88.4 R68, [R164+0x8800] ;  /* 0x00880000a444783b */ /* 0x000fe20000004200 */
[----:B------:R-:W-:-:S02]  /*96f0*/  FMUL.FTZ R85, R85, R146 ;  /* 0x0000009255557220 */ /* 0x000fc40000410000 */
[-C--:B------:R-:W-:Y:S01]  /*9700*/  FMUL.FTZ R86, R86, R124.reuse ;  /* 0x0000007c56567220 */ /* 0x080fe20000410000 */
[C---:B------:R-:W-:Y:S01]  /*9710*/  HMMA.16816.F32 R24, R32.reuse, R26, R80 ;  /* 0x0000001a2018723c */ /* 0x040fe20000001850 */
[----:B------:R-:W-:Y:S01]  /*9720*/  FMUL.FTZ R87, R87, R124 ;  /* 0x0000007c57577220 */ /* 0x000fe20000410000 */
[----:B------:R-:W4:Y:S01]  /*9730*/  MUFU.EX2 R116, R116 ;  /* 0x0000007400747308 */ /* 0x000f220000000800 */
[----:B------:R-:W-:Y:S01]  /*9740*/  LDSM.16.MT88.4 R80, [R161+0x8800] ;  /* 0x00880000a150783b */ /* 0x000fe20000004200 */
[----:B------:R-:W-:Y:S02]  /*9750*/  FFMA.FTZ R103, R103, c[0x0][0x23c], -R58 ;  /* 0x00008f0067677a23 */ /* 0x000fe4000001083a */
[----:B------:R-:W-:Y:S02]  /*9760*/  FFMA.FTZ R193, R193, R146, R144 ;  /* 0x00000092c1c17223 */ /* 0x000fe40000010090 */
[----:B------:R-:W-:Y:S01]  /*9770*/  HMMA.16816.F32 R28, R32, R36, R28 ;  /* 0x00000024201c723c */ /* 0x000fe2000000181c */
[----:B------:R-:W-:Y:S01]  /*9780*/  FFMA.FTZ R131, R192, R124, R131 ;  /* 0x0000007cc0837223 */ /* 0x000fe20000010083 */
[----:B------:R-:W-:Y:S01]  /*9790*/  MUFU.EX2 R141, R141 ;  /* 0x0000008d008d7308 */ /* 0x000fe20000000800 */
[----:B------:R-:W-:-:S02]  /*97a0*/  FADD.FTZ R122, R122, R193 ;  /* 0x000000c17a7a7221 */ /* 0x000fc40000010000 */
[----:B------:R-:W-:Y:S02]  /*97b0*/  FADD.FTZ R120, R120, R131 ;  /* 0x0000008378787221 */ /* 0x000fe40000010000 */
[----:B-1----:R-:W-:Y:S01]  /*97c0*/  F2FP.PACK_AB R36, R112, R119 ;  /* 0x000000777024723e */ /* 0x002fe200000000ff */
[----:B------:R-:W-:Y:S01]  /*97d0*/  HMMA.16816.F32 R32, R32, R38, R84 ;  /* 0x000000262020723c */ /* 0x000fe20000001854 */
[----:B--2---:R-:W-:Y:S01]  /*97e0*/  F2FP.PACK_AB R37, R114, R121 ;  /* 0x000000797225723e */ /* 0x004fe200000000ff */
[----:B------:R-:W1:Y:S01]  /*97f0*/  MUFU.EX2 R136, R136 ;  /* 0x0000008800887308 */ /* 0x000e620000000800 */
[----:B------:R-:W-:Y:S02]  /*9800*/  FADD.FTZ R111, R111, R122 ;  /* 0x0000007a6f6f7221 */ /* 0x000fe40000010000 */
[----:B------:R-:W-:Y:S02]  /*9810*/  FADD.FTZ R107, R107, R120 ;  /* 0x000000786b6b7221 */ /* 0x000fe40000010000 */
[----:B------:R-:W-:Y:S01]  /*9820*/  F2FP.PACK_AB R38, R2, R117 ;  /* 0x000000750226723e */ /* 0x000fe200000000ff */
[----:B------:R-:W-:Y:S01]  /*9830*/  FADD.FTZ R102, R102, R111 ;  /* 0x0000006f66667221 */ /* 0x000fe20000010000 */
[----:B----4-:R-:W-:Y:S01]  /*9840*/  F2FP.PACK_AB R39, R116, R123 ;  /* 0x0000007b7427723e */ /* 0x010fe200000000ff */
[----:B------:R-:W-:Y:S01]  /*9850*/  MUFU.EX2 R135, R135 ;  /* 0x0000008700877308 */ /* 0x000fe20000000800 */
[----:B------:R-:W-:-:S02]  /*9860*/  FFMA.FTZ R193, R100, c[0x0][0x23c], -R105 ;  /* 0x00008f0064c17a23 */ /* 0x000fc40000010869 */
[----:B------:R-:W-:Y:S02]  /*9870*/  FADD.FTZ R119, R119, R102 ;  /* 0x0000006677777221 */ /* 0x000fe40000010000 */
[----:B------:R-:W-:Y:S01]  /*9880*/  FFMA.FTZ R57, R57, c[0x0][0x23c], -R58 ;  /* 0x00008f0039397a23 */ /* 0x000fe2000001083a */
[----:B---3--:R-:W-:Y:S01]  /*9890*/  HMMA.16816.F32 R12, R36, R44, R12 ;  /* 0x0000002c240c723c */ /* 0x008fe2000000180c */
[----:B------:R-:W-:Y:S01]  /*98a0*/  FADD.FTZ R112, R112, R119 ;  /* 0x0000007770707221 */ /* 0x000fe20000010000 */
[----:B------:R-:W-:Y:S03]  /*98b0*/  MUFU.EX2 R132, R132 ;  /* 0x0000008400847308 */ /* 0x000fe60000000800 */
[----:B------:R-:W-:-:S03]  /*98c0*/  FADD.FTZ R117, R117, R112 ;  /* 0x0000007075757221 */ /* 0x000fc60000010000 */
[C---:B------:R-:W-:Y:S01]  /*98d0*/  HMMA.16816.F32 R16, R36.reuse, R46, R16 ;  /* 0x0000002e2410723c */ /* 0x040fe20000001810 */
[----:B------:R-:W2:Y:S01]  /*98e0*/  LDSM.16.MT88.4 R44, [R160+0x6800] ;  /* 0x00680000a02c783b */ /* 0x000ea20000004200 */
[----:B------:R-:W-:Y:S06]  /*98f0*/  MUFU.EX2 R139, R139 ;  /* 0x0000008b008b7308 */ /* 0x000fec0000000800 */
[C---:B------:R-:W-:Y:S02]  /*9900*/  HMMA.16816.F32 R4, R36.reuse, R48, R4 ;  /* 0x000000302404723c */ /* 0x040fe40000001804 */
[----:B------:R-:W3:Y:S06]  /*9910*/  MUFU.EX2 R134, R134 ;  /* 0x0000008600867308 */ /* 0x000eec0000000800 */
[C---:B------:R-:W-:Y:S01]  /*9920*/  HMMA.16816.F32 R8, R36.reuse, R50, R8 ;  /* 0x000000322408723c */ /* 0x040fe20000001808 */
[----:B------:R-:W4:Y:S01]  /*9930*/  LDSM.16.MT88.4 R48, [R164+0x7000] ;  /* 0x00700000a430783b */ /* 0x000f220000004200 */
[----:B------:R-:W-:Y:S06]  /*9940*/  MUFU.EX2 R145, R145 ;  /* 0x0000009100917308 */ /* 0x000fec0000000800 */
[C---:B------:R-:W-:Y:S02]  /*9950*/  HMMA.16816.F32 R20, R36.reuse, R40, R20 ;  /* 0x000000282414723c */ /* 0x040fe40000001814 */
[----:B------:R-:W5:Y:S06]  /*9960*/  MUFU.EX2 R138, R138 ;  /* 0x0000008a008a7308 */ /* 0x000f6c0000000800 */
[C---:B------:R-:W-:Y:S01]  /*9970*/  HMMA.16816.F32 R24, R36.reuse, R42, R24 ;  /* 0x0000002a2418723c */ /* 0x040fe20000001818 */
[----:B------:R-:W4:Y:S01]  /*9980*/  LDSM.16.MT88.4 R40, [R161+0x7000] ;  /* 0x00700000a128783b */ /* 0x000f220000004200 */
[----:B------:R-:W-:Y:S06]  /*9990*/  MUFU.EX2 R183, R183 ;  /* 0x000000b700b77308 */ /* 0x000fec0000000800 */
[C---:B--2---:R-:W-:Y:S02]  /*99a0*/  HMMA.16816.F32 R28, R36.reuse, R44, R28 ;  /* 0x0000002c241c723c */ /* 0x044fe4000000181c */
[----:B------:R-:W2:Y:S06]  /*99b0*/  MUFU.EX2 R150, R150 ;  /* 0x0000009600967308 */ /* 0x000eac0000000800 */
[----:B------:R-:W-:Y:S01]  /*99c0*/  HMMA.16816.F32 R32, R36, R46, R32 ;  /* 0x0000002e2420723c */ /* 0x000fe20000001820 */
[----:B------:R-:W2:Y:S01]  /*99d0*/  LDSM.16.MT88.4 R44, [R162+0x7000] ;  /* 0x00700000a22c783b */ /* 0x000ea20000004200 */
[----:B------:R-:W-:Y:S05]  /*99e0*/  MUFU.EX2 R149, R149 ;  /* 0x0000009500957308 */ /* 0x000fea0000000800 */
[----:B-1----:R-:W-:-:S02]  /*99f0*/  F2FP.PACK_AB R36, R136, R141 ;  /* 0x0000008d8824723e */ /* 0x002fc400000000ff */
[----:B---3--:R-:W-:Y:S01]  /*9a00*/  F2FP.PACK_AB R37, R134, R139 ;  /* 0x0000008b8625723e */ /* 0x008fe200000000ff */
[----:B------:R-:W-:Y:S01]  /*9a10*/  MUFU.EX2 R148, R148 ;  /* 0x0000009400947308 */ /* 0x000fe20000000800 */
[----:B------:R-:W-:Y:S02]  /*9a20*/  F2FP.PACK_AB R38, R132, R135 ;  /* 0x000000878426723e */ /* 0x000fe400000000ff */
[----:B-----5:R-:W-:-:S05]  /*9a30*/  F2FP.PACK_AB R39, R138, R145 ;  /* 0x000000918a27723e */ /* 0x020fca00000000ff */
[----:B------:R-:W-:Y:S02]  /*9a40*/  MUFU.EX2 R151, R151 ;  /* 0x0000009700977308 */ /* 0x000fe40000000800 */
[C---:B----4-:R-:W-:Y:S06]  /*9a50*/  HMMA.16816.F32 R4, R36.reuse, R48, R4 ;  /* 0x000000302404723c */ /* 0x050fec0000001804 */
[----:B------:R-:W1:Y:S02]  /*9a60*/  MUFU.EX2 R188, R188 ;  /* 0x000000bc00bc7308 */ /* 0x000e640000000800 */
[C---:B------:R-:W-:Y:S01]  /*9a70*/  HMMA.16816.F32 R8, R36.reuse, R50, R8 ;  /* 0x000000322408723c */ /* 0x040fe20000001808 */
[----:B------:R-:W3:Y:S05]  /*9a80*/  LDSM.16.MT88.4 R48, [R162+0x7800] ;  /* 0x00780000a230783b */ /* 0x000eea0000004200 */
[----:B------:R-:W-:Y:S02]  /*9a90*/  MUFU.EX2 R147, R147 ;  /* 0x0000009300937308 */ /* 0x000fe40000000800 */
[C---:B------:R-:W-:Y:S06]  /*9aa0*/  HMMA.16816.F32 R20, R36.reuse, R40, R20 ;  /* 0x000000282414723c */ /* 0x040fec0000001814 */
[----:B------:R-:W4:Y:S01]  /*9ab0*/  MUFU.EX2 R196, R196 ;  /* 0x000000c400c47308 */ /* 0x000f220000000800 */
[----:B--2---:R-:W-:Y:S01]  /*9ac0*/  F2FP.PACK_AB R40, R150, R183 ;  /* 0x000000b79628723e */ /* 0x004fe200000000ff */
[----:B------:R-:W-:Y:S01]  /*9ad0*/  HMMA.16816.F32 R12, R36, R44, R12 ;  /* 0x0000002c240c723c */ /* 0x000fe2000000180c */
[----:B-1----:R-:W-:-:S05]  /*9ae0*/  F2FP.PACK_AB R41, R188, R151 ;  /* 0x00000097bc29723e */ /* 0x002fca00000000ff */
[----:B------:R-:W-:Y:S02]  /*9af0*/  MUFU.EX2 R193, R193 ;  /* 0x000000c100c17308 */ /* 0x000fe40000000800 */
[C---:B------:R-:W-:Y:S01]  /*9b00*/  HMMA.16816.F32 R16, R36.reuse, R46, R16 ;  /* 0x0000002e2410723c */ /* 0x040fe20000001810 */
[----:B------:R-:W1:Y:S07]  /*9b10*/  LDSM.16.MT88.4 R44, [R160+0x7000] ;  /* 0x00700000a02c783b */ /* 0x000e6e0000004200 */
[----:B------:R-:W-:Y:S07]  /*9b20*/  HMMA.16816.F32 R24, R36, R42, R24 ;  /* 0x0000002a2418723c */ /* 0x000fee0000001818 */
[----:B------:R-:W-:-:S02]  /*9b30*/  F2FP.PACK_AB R42, R148, R149 ;  /* 0x00000095942a723e */ /* 0x000fc400000000ff */
[----:B----4-:R-:W-:-:S07]  /*9b40*/  F2FP.PACK_AB R43, R196, R147 ;  /* 0x00000093c42b723e */ /* 0x010fce00000000ff */
[C---:B------:R-:W-:Y:S07]  /*9b50*/  HMMA.16816.F32 R4, R40.reuse, R60, R4 ;  /* 0x0000003c2804723c */ /* 0x040fee0000001804 */
[--C-:B------:R-:W-:Y:S01]  /*9b60*/  FFMA.FTZ R60, R129, c[0x0][0x23c], -R58.reuse ;  /* 0x00008f00813c7a23 */ /* 0x100fe2000001083a */
[----:B------:R-:W-:Y:S01]  /*9b70*/  HMMA.16816.F32 R8, R40, R62, R8 ;  /* 0x0000003e2808723c */ /* 0x000fe20000001808 */
[----:B------:R-:W-:-:S04]  /*9b80*/  FFMA.FTZ R61, R143, c[0x0][0x23c], -R58 ;  /* 0x00008f008f3d7a23 */ /* 0x000fc8000001083a */
[----:B------:R-:W-:Y:S02]  /*9b90*/  MUFU.EX2 R60, R60 ;  /* 0x0000003c003c7308 */ /* 0x000fe40000000800 */
[--C-:B------:R-:W-:Y:S01]  /*9ba0*/  FFMA.FTZ R62, R133, c[0x0][0x23c], -R58.reuse ;  /* 0x00008f00853e7a23 */ /* 0x100fe2000001083a */
[----:B---3--:R-:W-:Y:S01]  /*9bb0*/  HMMA.16816.F32 R12, R40, R48, R12 ;  /* 0x00000030280c723c */ /* 0x008fe2000000180c */
[----:B------:R-:W-:-:S04]  /*9bc0*/  FFMA.FTZ R63, R137, c[0x0][0x23c], -R58 ;  /* 0x00008f00893f7a23 */ /* 0x000fc8000001083a */
[----:B------:R-:W-:Y:S02]  /*9bd0*/  MUFU.EX2 R62, R62 ;  /* 0x0000003e003e7308 */ /* 0x000fe40000000800 */
[--C-:B------:R-:W-:Y:S01]  /*9be0*/  FFMA.FTZ R49, R128, c[0x0][0x23c], -R105.reuse ;  /* 0x00008f0080317a23 */ /* 0x100fe20000010869 */
[----:B-1----:R-:W-:Y:S01]  /*9bf0*/  HMMA.16816.F32 R28, R36, R44, R28 ;  /* 0x0000002c241c723c */ /* 0x002fe2000000181c */
[----:B------:R-:W-:-:S04]  /*9c00*/  FFMA.FTZ R48, R130, c[0x0][0x23c], -R105 ;  /* 0x00008f0082307a23 */ /* 0x000fc80000010869 */
[----:B------:R-:W-:Y:S03]  /*9c10*/  MUFU.EX2 R49, R49 ;  /* 0x0000003100317308 */ /* 0x000fe60000000800 */
[----:B------:R-:W-:Y:S01]  /*9c20*/  HMMA.16816.F32 R32, R36, R46, R32 ;  /* 0x0000002e2420723c */ /* 0x000fe20000001820 */
[----:B------:R-:W1:Y:S04]  /*9c30*/  LDSM.16.MT88.4 R44, [R161+0x7800] ;  /* 0x00780000a12c783b */ /* 0x000e680000004200 */
[----:B------:R-:W2:Y:S01]  /*9c40*/  LDSM.16.MT88.4 R36, [R160+0x7800] ;  /* 0x00780000a024783b */ /* 0x000ea20000004200 */
[----:B------:R-:W-:Y:S02]  /*9c50*/  MUFU.EX2 R48, R48 ;  /* 0x0000003000307308 */ /* 0x000fe40000000800 */
[----:B------:R-:W-:Y:S06]  /*9c60*/  HMMA.16816.F32 R16, R40, R50, R16 ;  /* 0x000000322810723c */ /* 0x000fec0000001810 */
[----:B------:R-:W3:Y:S01]  /*9c70*/  MUFU.EX2 R63, R63 ;  /* 0x0000003f003f7308 */ /* 0x000ee20000000800 */
[----:B------:R-:W-:-:S02]  /*9c80*/  FFMA.FTZ R50, R142, c[0x0][0x23c], -R105 ;  /* 0x00008f008e327a23 */ /* 0x000fc40000010869 */
[----:B------:R-:W-:-:S05]  /*9c90*/  FFMA.FTZ R51, R140, c[0x0][0x23c], -R105 ;  /* 0x00008f008c337a23 */ /* 0x000fca0000010869 */
[----:B------:R-:W4:Y:S08]  /*9ca0*/  MUFU.EX2 R50, R50 ;  /* 0x0000003200327308 */ /* 0x000f300000000800 */
[----:B------:R-:W5:Y:S01]  /*9cb0*/  MUFU.EX2 R51, R51 ;  /* 0x0000003300337308 */ /* 0x000f620000000800 */
[----:B---3--:R-:W-:-:S07]  /*9cc0*/  F2FP.PACK_AB R85, R63, R62 ;  /* 0x0000003e3f55723e */ /* 0x008fce00000000ff */
[----:B------:R-:W3:Y:S01]  /*9cd0*/  MUFU.EX2 R61, R61 ;  /* 0x0000003d003d7308 */ /* 0x000ee20000000800 */
[----:B----4-:R-:W-:Y:S01]  /*9ce0*/  F2FP.PACK_AB R84, R50, R49 ;  /* 0x000000313254723e */ /* 0x010fe200000000ff */
[----:B-1----:R-:W-:Y:S01]  /*9cf0*/  HMMA.16816.F32 R20, R40, R44, R20 ;  /* 0x0000002c2814723c */ /* 0x002fe20000001814 */
[----:B-----5:R-:W-:-:S07]  /*9d00*/  F2FP.PACK_AB R86, R51, R48 ;  /* 0x000000303356723e */ /* 0x020fce00000000ff */
[----:B------:R-:W-:Y:S01]  /*9d10*/  HMMA.16816.F32 R24, R40, R46, R24 ;  /* 0x0000002e2818723c */ /* 0x000fe20000001818 */
[----:B------:R-:W1:Y:S01]  /*9d20*/  LDSM.16.MT88.4 R44, [R164+0x8000] ;  /* 0x00800000a42c783b */ /* 0x000e620000004200 */
[----:B---3--:R-:W-:-:S06]  /*9d30*/  F2FP.PACK_AB R87, R61, R60 ;  /* 0x0000003c3d57723e */ /* 0x008fcc00000000ff */
[C---:B--2---:R-:W-:Y:S08]  /*9d40*/  HMMA.16816.F32 R28, R40.reuse, R36, R28 ;  /* 0x00000024281c723c */ /* 0x044ff0000000181c */
[----:B------:R-:W-:Y:S01]  /*9d50*/  HMMA.16816.F32 R32, R40, R38, R32 ;  /* 0x000000262820723c */ /* 0x000fe20000001820 */
[----:B------:R-:W2:Y:S04]  /*9d60*/  LDSM.16.MT88.4 R40, [R162+0x8000] ;  /* 0x00800000a228783b */ /* 0x000ea80000004200 */
[----:B------:R-:W3:Y:S03]  /*9d70*/  LDSM.16.MT88.4 R36, [R161+0x8000] ;  /* 0x00800000a124783b */ /* 0x000ee60000004200 */
[C---:B-1----:R-:W-:Y:S01]  /*9d80*/  HMMA.16816.F32 R96, R84.reuse, R44, R4 ;  /* 0x0000002c5460723c */ /* 0x042fe20000001804 */
[----:B------:R-:W1:Y:S07]  /*9d90*/  LDSM.16.MT88.4 R4, [R160+0x8000] ;  /* 0x00800000a004783b */ /* 0x000e6e0000004200 */
[C---:B------:R-:W-:Y:S08]  /*9da0*/  HMMA.16816.F32 R8, R84.reuse, R46, R8 ;  /* 0x0000002e5408723c */ /* 0x040ff00000001808 */
[C---:B--2---:R-:W-:Y:S07]  /*9db0*/  HMMA.16816.F32 R12, R84.reuse, R40, R12 ;  /* 0x00000028540c723c */ /* 0x044fee000000180c */
[--C-:B------:R-:W-:Y:S01]  /*9dc0*/  FFMA.FTZ R40, R118, c[0x0][0x23c], -R105.reuse ;  /* 0x00008f0076287a23 */ /* 0x100fe20000010869 */
[C---:B---3--:R-:W-:Y:S05]  /*9dd0*/  HMMA.16816.F32 R20, R84.reuse, R36, R20 ;  /* 0x000000245414723c */ /* 0x048fea0000001814 */
[----:B------:R-:W-:Y:S02]  /*9de0*/  MUFU.EX2 R40, R40 ;  /* 0x0000002800287308 */ /* 0x000fe40000000800 */
[--C-:B------:R-:W-:Y:S01]  /*9df0*/  FFMA.FTZ R37, R108, c[0x0][0x23c], -R105.reuse ;  /* 0x00008f006c257a23 */ /* 0x100fe20000010869 */
[----:B------:R-:W-:Y:S01]  /*9e00*/  HMMA.16816.F32 R24, R84, R38, R24 ;  /* 0x000000265418723c */ /* 0x000fe20000001818 */
[----:B------:R-:W-:-:S04]  /*9e10*/  FFMA.FTZ R36, R110, c[0x0][0x23c], -R105 ;  /* 0x00008f006e247a23 */ /* 0x000fc80000010869 */
[----:B------:R-:W2:Y:S02]  /*9e20*/  MUFU.EX2 R37, R37 ;  /* 0x0000002500257308 */ /* 0x000ea40000000800 */
[--C-:B------:R-:W-:Y:S01]  /*9e30*/  FFMA.FTZ R38, R115, c[0x0][0x23c], -R58.reuse ;  /* 0x00008f0073267a23 */ /* 0x100fe2000001083a */
[C---:B------:R-:W-:Y:S05]  /*9e40*/  HMMA.16816.F32 R16, R84.reuse, R42, R16 ;  /* 0x0000002a5410723c */ /* 0x040fea0000001810 */
[----:B------:R-:W-:Y:S03]  /*9e50*/  MUFU.EX2 R36, R36 ;  /* 0x0000002400247308 */ /* 0x000fe60000000800 */
[C---:B-1----:R-:W-:Y:S05]  /*9e60*/  HMMA.16816.F32 R88, R84.reuse, R4, R28 ;  /* 0x000000045458723c */ /* 0x042fea000000181c */
[----:B------:R-:W1:Y:S02]  /*9e70*/  MUFU.EX2 R39, R126 ;  /* 0x0000007e00277308 */ /* 0x000e640000000800 */
[--C-:B------:R-:W-:Y:S01]  /*9e80*/  FFMA.FTZ R29, R127, c[0x0][0x23c], -R58.reuse ;  /* 0x00008f007f1d7a23 */ /* 0x100fe2000001083a */
[----:B------:R-:W-:Y:S01]  /*9e90*/  HMMA.16816.F32 R84, R84, R6, R32 ;  /* 0x000000065454723c */ /* 0x000fe20000001820 */
[--C-:B------:R-:W-:Y:S01]  /*9ea0*/  FFMA.FTZ R28, R113, c[0x0][0x23c], -R58.reuse ;  /* 0x00008f00711c7a23 */ /* 0x100fe2000001083a */
[----:B--2---:R-:W-:Y:S01]  /*9eb0*/  F2FP.PACK_AB R4, R40, R37 ;  /* 0x000000252804723e */ /* 0x004fe200000000ff */
[----:B------:R-:W-:-:S02]  /*9ec0*/  FFMA.FTZ R31, R125, c[0x0][0x23c], -R58 ;  /* 0x00008f007d1f7a23 */ /* 0x000fc4000001083a */
[----:B------:R-:W-:Y:S01]  /*9ed0*/  MUFU.EX2 R38, R38 ;  /* 0x0000002600267308 */ /* 0x000fe20000000800 */
[--C-:B------:R-:W-:Y:S02]  /*9ee0*/  FFMA.FTZ R30, R66, c[0x0][0x23c], -R105.reuse ;  /* 0x00008f00421e7a23 */ /* 0x100fe40000010869 */
[--C-:B------:R-:W-:Y:S02]  /*9ef0*/  FFMA.FTZ R32, R64, c[0x0][0x23c], -R105.reuse ;  /* 0x00008f0040207a23 */ /* 0x100fe40000010869 */
[--C-:B------:R-:W-:Y:S02]  /*9f00*/  FFMA.FTZ R33, R106, c[0x0][0x23c], -R105.reuse ;  /* 0x00008f006a217a23 */ /* 0x100fe40000010869 */
[----:B------:R-:W-:Y:S01]  /*9f10*/  FFMA.FTZ R35, R104, c[0x0][0x23c], -R105 ;  /* 0x00008f0068237a23 */ /* 0x000fe20000010869 */
[----:B------:R-:W2:Y:S01]  /*9f20*/  MUFU.EX2 R29, R29 ;  /* 0x0000001d001d7308 */ /* 0x000ea20000000800 */
[----:B-1----:R-:W-:-:S07]  /*9f30*/  F2FP.PACK_AB R6, R39, R36 ;  /* 0x000000242706723e */ /* 0x002fce00000000ff */
[----:B------:R-:W-:Y:S08]  /*9f40*/  MUFU.EX2 R28, R28 ;  /* 0x0000001c001c7308 */ /* 0x000ff00000000800 */
[----:B------:R-:W1:Y:S01]  /*9f50*/  MUFU.EX2 R31, R31 ;  /* 0x0000001f001f7308 */ /* 0x000e620000000800 */
[----:B--2---:R-:W-:-:S07]  /*9f60*/  F2FP.PACK_AB R5, R29, R38 ;  /* 0x000000261d05723e */ /* 0x004fce00000000ff */
[----:B------:R-:W-:Y:S01]  /*9f70*/  MUFU.EX2 R32, R32 ;  /* 0x0000002000207308 */ /* 0x000fe20000000800 */
[----:B-1----:R-:W-:-:S07]  /*9f80*/  F2FP.PACK_AB R7, R31, R28 ;  /* 0x0000001c1f07723e */ /* 0x002fce00000000ff */
[----:B------:R-:W1:Y:S01]  /*9f90*/  MUFU.EX2 R33, R33 ;  /* 0x0000002100217308 */ /* 0x000e620000000800 */
[C---:B------:R-:W-:Y:S07]  /*9fa0*/  HMMA.16816.F32 R96, R4.reuse, R68, R96 ;  /* 0x000000440460723c */ /* 0x040fee0000001860 */
[----:B------:R-:W-:Y:S01]  /*9fb0*/  MUFU.EX2 R30, R30 ;  /* 0x0000001e001e7308 */ /* 0x000fe20000000800 */
[C---:B------:R-:W-:Y:S01]  /*9fc0*/  HMMA.16816.F32 R68, R4.reuse, R70, R8 ;  /* 0x000000460444723c */ /* 0x040fe20000001808 */
[----:B------:R-:W2:Y:S06]  /*9fd0*/  LDSM.16.MT88.4 R8, [R160+0x8800] ;  /* 0x00880000a008783b */ /* 0x000eac0000004200 */
[----:B------:R-:W-:Y:S01]  /*9fe0*/  MUFU.EX2 R35, R35 ;  /* 0x0000002300237308 */ /* 0x000fe20000000800 */
[C---:B------:R-:W-:Y:S01]  /*9ff0*/  HMMA.16816.F32 R72, R4.reuse, R92, R12 ;  /* 0x0000005c0448723c */ /* 0x040fe2000000180c */
[----:B------:R-:W3:Y:S07]  /*a000*/  LDSM.16.MT88.4 R12, [R162+0x9000] ;  /* 0x00900000a20c783b */ /* 0x000eee0000004200 */
[C---:B------:R-:W-:Y:S01]  /*a010*/  HMMA.16816.F32 R92, R4.reuse, R94, R16 ;  /* 0x0000005e045c723c */ /* 0x040fe20000001810 */
[----:B------:R-:W4:Y:S07]  /*a020*/  LDSM.16.MT88.4 R16, [R164+0x9000] ;  /* 0x00900000a410783b */ /* 0x000f2e0000004200 */
[C---:B------:R-:W-:Y:S01]  /*a030*/  HMMA.16816.F32 R76, R4.reuse, R80, R20 ;  /* 0x00000050044c723c */ /* 0x040fe20000001814 */
[----:B------:R-:W-:Y:S06]  /*a040*/  MUFU.EX2 R20, R103 ;  /* 0x0000006700147308 */ /* 0x000fec0000000800 */
[--C-:B------:R-:W-:Y:S01]  /*a050*/  FFMA.FTZ R23, R109, c[0x0][0x23c], -R58.reuse ;  /* 0x00008f006d177a23 */ /* 0x100fe2000001083a */
[----:B------:R-:W-:Y:S01]  /*a060*/  HMMA.16816.F32 R80, R4, R82, R24 ;  /* 0x000000520450723c */ /* 0x000fe20000001818 */
[----:B------:R-:W-:-:S02]  /*a070*/  FFMA.FTZ R21, R101, c[0x0][0x23c], -R58 ;  /* 0x00008f0065157a23 */ /* 0x000fc4000001083a */
[--C-:B------:R-:W-:Y:S02]  /*a080*/  FFMA.FTZ R22, R67, c[0x0][0x23c], -R58.reuse ;  /* 0x00008f0043167a23 */ /* 0x100fe4000001083a */
[----:B------:R-:W5:Y:S02]  /*a090*/  MUFU.EX2 R23, R23 ;  /* 0x0000001700177308 */ /* 0x000f640000000800 */
[----:B------:R-:W-:Y:S01]  /*a0a0*/  FFMA.FTZ R27, R3, c[0x0][0x23c], -R58 ;  /* 0x00008f00031b7a23 */ /* 0x000fe2000001083a */
[----:B--2---:R-:W-:Y:S01]  /*a0b0*/  HMMA.16816.F32 R88, R4, R8, R88 ;  /* 0x000000080458723c */ /* 0x004fe20000001858 */
[--C-:B------:R-:W-:Y:S02]  /*a0c0*/  FFMA.FTZ R26, R56, c[0x0][0x23c], -R105.reuse ;  /* 0x00008f00381a7a23 */ /* 0x100fe40000010869 */
[--C-:B------:R-:W-:Y:S02]  /*a0d0*/  FFMA.FTZ R25, R65, c[0x0][0x23c], -R105.reuse ;  /* 0x00008f0041197a23 */ /* 0x100fe40000010869 */
[----:B------:R-:W-:Y:S01]  /*a0e0*/  MUFU.EX2 R21, R21 ;  /* 0x0000001500157308 */ /* 0x000fe20000000800 */
[----:B------:R-:W-:-:S02]  /*a0f0*/  FFMA.FTZ R24, R54, c[0x0][0x23c], -R105 ;  /* 0x00008f0036187a23 */ /* 0x000fc40000010869 */
[----:B------:R-:W-:Y:S01]  /*a100*/  FFMA.FTZ R3, R59, c[0x0][0x23c], -R58 ;  /* 0x00008f003b037a23 */ /* 0x000fe2000001083a */
[----:B------:R-:W-:Y:S01]  /*a110*/  HMMA.16816.F32 R84, R4, R10, R84 ;  /* 0x0000000a0454723c */ /* 0x000fe20000001854 */
[----:B------:R-:W2:Y:S03]  /*a120*/  LDSM.16.MT88.4 R8, [R161+0x9000] ;  /* 0x00900000a108783b */ /* 0x000ea60000004200 */
[----:B------:R-:W3:Y:S03]  /*a130*/  MUFU.EX2 R22, R22 ;  /* 0x0000001600167308 */ /* 0x000ee60000000800 */
[----:B-1----:R-:W-:Y:S02]  /*a140*/  F2FP.PACK_AB R4, R33, R32 ;  /* 0x000000202104723e */ /* 0x002fe400000000ff */
[----:B-----5:R-:W-:-:S02]  /*a150*/  F2FP.PACK_AB R5, R23, R20 ;  /* 0x000000141705723e */ /* 0x020fc400000000ff */
[----:B------:R-:W-:Y:S01]  /*a160*/  F2FP.PACK_AB R6, R35, R30 ;  /* 0x0000001e2306723e */ /* 0x000fe200000000ff */
[----:B------:R-:W-:Y:S01]  /*a170*/  MUFU.EX2 R26, R26 ;  /* 0x0000001a001a7308 */ /* 0x000fe20000000800 */
[----:B---3--:R-:W-:-:S07]  /*a180*/  F2FP.PACK_AB R7, R22, R21 ;  /* 0x000000151607723e */ /* 0x008fce00000000ff */
[----:B------:R-:W1:Y:S01]  /*a190*/  MUFU.EX2 R25, R25 ;  /* 0x0000001900197308 */ /* 0x000e620000000800 */
[C---:B------:R-:W-:Y:S07]  /*a1a0*/  HMMA.16816.F32 R72, R4.reuse, R12, R72 ;  /* 0x0000000c0448723c */ /* 0x040fee0000001848 */
[----:B------:R-:W-:Y:S01]  /*a1b0*/  MUFU.EX2 R24, R24 ;  /* 0x0000001800187308 */ /* 0x000fe20000000800 */
[----:B------:R-:W-:Y:S01]  /*a1c0*/  FADD.FTZ R12, R0, R107 ;  /* 0x0000006b000c7221 */ /* 0x000fe20000010000 */
[----:B----4-:R-:W-:Y:S06]  /*a1d0*/  HMMA.16816.F32 R96, R4, R16, R96 ;  /* 0x000000100460723c */ /* 0x010fec0000001860 */
[----:B------:R3:W-:Y:S01]  /*a1e0*/  MUFU.EX2 R0, R27 ;  /* 0x0000001b00007308 */ /* 0x0007e20000000800 */
[----:B------:R-:W-:-:S04]  /*a1f0*/  FADD.FTZ R121, R121, R12 ;  /* 0x0000000c79797221 */ /* 0x000fc80000010000 */
[----:B------:R-:W-:Y:S01]  /*a200*/  FADD.FTZ R114, R114, R121 ;  /* 0x0000007972727221 */ /* 0x000fe20000010000 */
[----:B------:R-:W-:Y:S01]  /*a210*/  HMMA.16816.F32 R68, R4, R18, R68 ;  /* 0x000000120444723c */ /* 0x000fe20000001844 */
[----:B------:R-:W4:Y:S01]  /*a220*/  LDSM.16.MT88.4 R16, [R160+0x9000] ;  /* 0x00900000a010783b */ /* 0x000f220000004200 */
[----:B------:R-:W5:Y:S01]  /*a230*/  MUFU.EX2 R3, R3 ;  /* 0x0000000300037308 */ /* 0x000f620000000800 */
[----:B------:R-:W-:-:S04]  /*a240*/  FADD.FTZ R123, R123, R114 ;  /* 0x000000727b7b7221 */ /* 0x000fc80000010000 */
[----:B------:R-:W-:Y:S01]  /*a250*/  FADD.FTZ R116, R116, R123 ;  /* 0x0000007b74747221 */ /* 0x000fe20000010000 */
[----:B------:R-:W-:Y:S01]  /*a260*/  HMMA.16816.F32 R92, R4, R14, R92 ;  /* 0x0000000e045c723c */ /* 0x000fe2000000185c */
[----:B------:R-:W1:Y:S01]  /*a270*/  LDSM.16.MT88.4 R12, [R164+0x9800] ;  /* 0x00980000a40c783b */ /* 0x000e620000004200 */
[----:B---3--:R-:W-:Y:S02]  /*a280*/  FFMA.FTZ R27, R55, c[0x0][0x23c], -R58 ;  /* 0x00008f00371b7a23 */ /* 0x008fe4000001083a */
[----:B------:R-:W-:-:S04]  /*a290*/  FADD.FTZ R139, R139, R116 ;  /* 0x000000748b8b7221 */ /* 0x000fc80000010000 */
[C---:B--2---:R-:W-:Y:S01]  /*a2a0*/  HMMA.16816.F32 R76, R4.reuse, R8, R76 ;  /* 0x00000008044c723c */ /* 0x044fe2000000184c */
[----:B------:R-:W-:Y:S01]  /*a2b0*/  FADD.FTZ R134, R134, R139 ;  /* 0x0000008b86867221 */ /* 0x000fe20000010000 */
[----:B------:R-:W-:Y:S03]  /*a2c0*/  MUFU.EX2 R27, R27 ;  /* 0x0000001b001b7308 */ /* 0x000fe60000000800 */
[----:B------:R-:W-:Y:S02]  /*a2d0*/  FADD.FTZ R145, R145, R134 ;  /* 0x0000008691917221 */ /* 0x000fe40000010000 */
[----:B------:R-:W-:Y:S01]  /*a2e0*/  FADD.FTZ R8, R2, R117 ;  /* 0x0000007502087221 */ /* 0x000fe20000010000 */
[----:B------:R-:W-:Y:S01]  /*a2f0*/  HMMA.16816.F32 R80, R4, R10, R80 ;  /* 0x0000000a0450723c */ /* 0x000fe20000001850 */
[----:B------:R-:W-:Y:S01]  /*a300*/  FADD.FTZ R138, R138, R145 ;  /* 0x000000918a8a7221 */ /* 0x000fe20000010000 */
[----:B------:R-:W2:Y:S01]  /*a310*/  MUFU.EX2 R2, R57 ;  /* 0x0000003900027308 */ /* 0x000ea20000000800 */
[----:B------:R-:W-:-:S02]  /*a320*/  FADD.FTZ R141, R141, R8 ;  /* 0x000000088d8d7221 */ /* 0x000fc40000010000 */
[----:B------:R-:W3:Y:S01]  /*a330*/  LDSM.16.MT88.4 R8, [R162+0x9800] ;  /* 0x00980000a208783b */ /* 0x000ee20000004200 */
[----:B------:R-:W-:Y:S02]  /*a340*/  FADD.FTZ R151, R151, R138 ;  /* 0x0000008a97977221 */ /* 0x000fe40000010000 */
[----:B------:R-:W-:Y:S02]  /*a350*/  FADD.FTZ R136, R136, R141 ;  /* 0x0000008d88887221 */ /* 0x000fe40000010000 */
[----:B------:R-:W-:Y:S02]  /*a360*/  FADD.FTZ R188, R188, R151 ;  /* 0x00000097bcbc7221 */ /* 0x000fe40000010000 */
        /* <DEDUP_REMOVED lines=9> */
[----:B------:R-:W4:Y:S01]  /*a400*/  LDSM.16.MT88.4 R16, [R161+0x9800] ;  /* 0x00980000a110783b */ /* 0x000f220000004200 */
[----:B------:R-:W-:Y:S02]  /*a410*/  FADD.FTZ R63, R63, R62 ;  /* 0x0000003e3f3f7221 */ /* 0x000fe40000010000 */
[----:B------:R-:W-:Y:S02]  /*a420*/  FADD.FTZ R149, R149, R150 ;  /* 0x0000009695957221 */ /* 0x000fe40000010000 */
[----:B------:R-:W-:Y:S01]  /*a430*/  FADD.FTZ R60, R60, R63 ;  /* 0x0000003f3c3c7221 */ /* 0x000fe20000010000 */
[----:B-1----:R-:W-:Y:S01]  /*a440*/  F2FP.PACK_AB R4, R25, R26 ;  /* 0x0000001a1904723e */ /* 0x002fe200000000ff */
[----:B------:R-:W-:Y:S01]  /*a450*/  FADD.FTZ R148, R148, R149 ;  /* 0x0000009594947221 */ /* 0x000fe20000010000 */
[----:B-----5:R-:W-:Y:S01]  /*a460*/  F2FP.PACK_AB R5, R3, R0 ;  /* 0x000000000305723e */ /* 0x020fe200000000ff */
[----:B------:R-:W-:Y:S01]  /*a470*/  FADD.FTZ R61, R61, R60 ;  /* 0x0000003c3d3d7221 */ /* 0x000fe20000010000 */
[----:B------:R-:W-:Y:S01]  /*a480*/  F2FP.PACK_AB R6, R193, R24 ;  /* 0x00000018c106723e */ /* 0x000fe200000000ff */
[----:B------:R-:W-:Y:S01]  /*a490*/  FADD.FTZ R49, R49, R148 ;  /* 0x0000009431317221 */ /* 0x000fe20000010000 */
[----:B--2---:R-:W-:Y:S01]  /*a4a0*/  F2FP.PACK_AB R7, R27, R2 ;  /* 0x000000021b07723e */ /* 0x004fe200000000ff */
[----:B------:R-:W-:-:S02]  /*a4b0*/  FADD.FTZ R38, R38, R61 ;  /* 0x0000003d26267221 */ /* 0x000fc40000010000 */
[----:B------:R-:W-:Y:S02]  /*a4c0*/  FADD.FTZ R41, R50, R49 ;  /* 0x0000003132297221 */ /* 0x000fe40000010000 */
[----:B------:R-:W-:Y:S02]  /*a4d0*/  FADD.FTZ R29, R29, R38 ;  /* 0x000000261d1d7221 */ /* 0x000fe40000010000 */
[----:B------:R-:W-:Y:S02]  /*a4e0*/  HMMA.16816.F32 R96, R4, R12, R96 ;  /* 0x0000000c0460723c */ /* 0x000fe40000001860 */
[----:B------:R-:W-:-:S04]  /*a4f0*/  FADD.FTZ R28, R28, R29 ;  /* 0x0000001d1c1c7221 */ /* 0x000fc80000010000 */
[----:B------:R-:W-:Y:S02]  /*a500*/  FADD.FTZ R31, R31, R28 ;  /* 0x0000001c1f1f7221 */ /* 0x000fe40000010000 */
[C---:B------:R-:W-:Y:S01]  /*a510*/  HMMA.16816.F32 R68, R4.reuse, R14, R68 ;  /* 0x0000000e0444723c */ /* 0x040fe20000001844 */
[----:B------:R-:W1:Y:S07]  /*a520*/  LDSM.16.MT88.4 R12, [R160+0x9800] ;  /* 0x00980000a00c783b */ /* 0x000e6e0000004200 */
[C---:B---3--:R-:W-:Y:S07]  /*a530*/  HMMA.16816.F32 R72, R4.reuse, R8, R72 ;  /* 0x000000080448723c */ /* 0x048fee0000001848 */
[----:B------:R-:W-:Y:S01]  /*a540*/  FADD.FTZ R8, R48, R41 ;  /* 0x0000002930087221 */ /* 0x000fe20000010000 */
[----:B------:R-:W-:Y:S03]  /*a550*/  HMMA.16816.F32 R92, R4, R10, R92 ;  /* 0x0000000a045c723c */ /* 0x000fe6000000185c */
[----:B------:R-:W-:-:S04]  /*a560*/  FADD.FTZ R8, R51, R8 ;  /* 0x0000000833087221 */ /* 0x000fc80000010000 */
[----:B------:R-:W-:Y:S01]  /*a570*/  FADD.FTZ R9, R37, R8 ;  /* 0x0000000825097221 */ /* 0x000fe20000010000 */
[C---:B----4-:R-:W-:Y:S01]  /*a580*/  HMMA.16816.F32 R76, R4.reuse, R16, R76 ;  /* 0x00000010044c723c */ /* 0x050fe2000000184c */
        /* <DEDUP_REMOVED lines=9> */
[C---:B-1----:R-:W-:Y:S01]  /*a620*/  HMMA.16816.F32 R88, R4.reuse, R12, R88 ;  /* 0x0000000c0458723c */ /* 0x042fe20000001858 */
        /* <DEDUP_REMOVED lines=8> */
[----:B------:R-:W-:Y:S01]  /*a6b0*/  FADD.FTZ R192, R27, R2 ;  /* 0x000000021bc07221 */ /* 0x000fe20000010000 */
[----:B------:R-:W-:Y:S01]  /*a6c0*/  MOV R2, R53 ;  /* 0x0000003500027202 */ /* 0x000fe20000000f00 */
[----:B------:R-:W-:-:S04]  /*a6d0*/  FADD.FTZ R26, R26, R35 ;  /* 0x000000231a1a7221 */ /* 0x000fc80000010000 */
[----:B------:R-:W-:-:S04]  /*a6e0*/  FADD.FTZ R25, R25, R26 ;  /* 0x0000001a19197221 */ /* 0x000fc80000010000 */
[----:B------:R-:W-:-:S04]  /*a6f0*/  FADD.FTZ R24, R24, R25 ;  /* 0x0000001918187221 */ /* 0x000fc80000010000 */
[----:B------:R-:W-:Y:S02]  /*a700*/  FADD.FTZ R193, R193, R24 ;  /* 0x00000018c1c17221 */ /* 0x000fe40000010000 */
.L_x_5227:
[----:B------:R-:W-:-:S13]  /*a710*/  ISETP.GE.AND P1, PT, R176, 0x1, PT ;  /* 0x00000001b000780c */ /* 0x000fda0003f26270 */
[----:B------:R-:W-:Y:S05]  /*a720*/  @!P1 BRA `(.L_x_5235) ;  /* 0x0000358000009947 */ /* 0x000fea0003800000 */
[----:B------:R-:W-:Y:S01]  /*a730*/  IMAD.MOV.U32 R189, RZ, RZ, c[0x0][0x1a0] ;  /* 0x00006800ffbd7624 */ /* 0x000fe200078e00ff */
[----:B------:R-:W-:Y:S02]  /*a740*/  MOV R3, R0 ;  /* 0x0000000000037202 */ /* 0x000fe40000000f00 */
[----:B------:R-:W-:Y:S01]  /*a750*/  MOV R101, R2 ;  /* 0x0000000200657202 */ /* 0x000fe20000000f00 */
[----:B------:R-:W-:-:S05]  /*a760*/  IMAD.U32 R188, R189, -0x80, RZ ;  /* 0xffffff80bdbc7824 */ /* 0x000fca00078e00ff */
[----:B------:R-:W-:Y:S02]  /*a770*/  SHF.R.S32.HI R183, RZ, 0x1f, R188 ;  /* 0x0000001fffb77819 */ /* 0x000fe400000114bc */
.L_x_5239:
[----:B------:R-:W-:Y:S01]  /*a780*/  MOV R200, R188 ;  /* 0x000000bc00c87202 */ /* 0x000fe20000000f00 */
[----:B------:R-:W-:Y:S04]  /*a790*/  DEPBAR.LE SB0, 0x0 ;  /* 0x000080000000791a */ /* 0x000fe80000000000 */
[----:B------:R-:W-:Y:S01]  /*a7a0*/  BAR.SYNC.DEFER_BLOCKING 0x0 ;  /* 0x0000000000007b1d */ /* 0x000fe20000010000 */
[----:B------:R-:W-:Y:S05]  /*a7b0*/  MOV R201, R183 ;  /* 0x000000b700c97202 */ /* 0x000fea0000000f00 */
[----:B------:R-:W-:-:S05]  /*a7c0*/  @!P0 BRA `(.L_x_5236) ;  /* 0x000003b000008947 */ /* 0x000fca0003800000 */
[----:B------:R-:W-:Y:S01]  /*a7d0*/  IMAD.SHL.U32 R10, R176, 0x80, RZ ;  /* 0x00000080b00a7824 */ /* 0x000fe200078e00ff */
[----:B------:R-:W-:Y:S04]  /*a7e0*/  IABS R0, c[0x0][0x2d0] ;  /* 0x0000b40000007a13 */ /* 0x000fe80000000000 */
[----:B------:R-:W1:Y:S01]  /*a7f0*/  I2F.RP R7, R0 ;  /* 0x0000000000077306 */ /* 0x000e620000209400 */
[----:B------:R-:W-:Y:S09]  /*a800*/  IABS R6, R10 ;  /* 0x0000000a00067213 */ /* 0x000ff20000000000 */
[----:B-1----:R-:W1:Y:S02]  /*a810*/  MUFU.RCP R2, R7 ;  /* 0x0000000700027308 */ /* 0x002e640000001000 */
[----:B-1----:R-:W-:Y:S02]  /*a820*/  IADD3 R8, R2, 0xffffffe, RZ ;  /* 0x0ffffffe02087810 */ /* 0x002fe40007ffe0ff */
[C---:B------:R-:W-:Y:S06]  /*a830*/  IADD3 R2, R10.reuse, -0x80, RZ ;  /* 0xffffff800a027810 */ /* 0x040fec0007ffe0ff */
[----:B------:R-:W1:Y:S01]  /*a840*/  F2I.FTZ.U32.TRUNC.NTZ R9, R8 ;  /* 0x0000000800097305 */ /* 0x000e62000021f000 */
[----:B------:R-:W-:Y:S02]  /*a850*/  LOP3.LUT R10, R10, c[0x0][0x2d0], RZ, 0x3c, !PT ;  /* 0x0000b4000a0a7a12 */ /* 0x000fe400078e3cff */
[----:B------:R-:W-:Y:S02]  /*a860*/  IABS R4, R2 ;  /* 0x0000000200047213 */ /* 0x000fe40000000000 */
[----:B------:R-:W-:Y:S02]  /*a870*/  LOP3.LUT R2, R2, c[0x0][0x2d0], RZ, 0x3c, !PT ;  /* 0x0000b40002027a12 */ /* 0x000fe400078e3cff */
[----:B------:R-:W-:Y:S02]  /*a880*/  ISETP.GE.AND P3, PT, R10, RZ, PT ;  /* 0x000000ff0a00720c */ /* 0x000fe40003f66270 */
[----:B------:R-:W-:Y:S01]  /*a890*/  ISETP.GE.AND P1, PT, R2, RZ, PT ;  /* 0x000000ff0200720c */ /* 0x000fe20003f26270 */
        /* <DEDUP_REMOVED lines=27> */
[C---:B------:R-:W-:Y:S01]  /*aa50*/  LEA R10, P1, R9.reuse, R186, 0x2 ;  /* 0x000000ba090a7211 */ /* 0x040fe200078210ff */
[----:B------:R-:W-:Y:S01]  /*aa60*/  IMAD.IADD R0, R9, 0x1, -R5 ;  /* 0x0000000109007824 */ /* 0x000fe200078e0a05 */
[-C--:B------:R-:W-:Y:S01]  /*aa70*/  LEA.HI.X.SX32 R13, R5, R187.reuse, 0x2, P2 ;  /* 0x000000bb050d7211 */ /* 0x080fe200010f16ff */
[----:B------:R-:W-:Y:S01]  /*aa80*/  IMAD.MOV.U32 R5, RZ, RZ, c[0x0][0x2d0] ;  /* 0x0000b400ff057624 */ /* 0x000fe200078e00ff */
[----:B------:R-:W-:Y:S03]  /*aa90*/  LEA.HI.X.SX32 R11, R9, R187, 0x2, P1 ;  /* 0x000000bb090b7211 */ /* 0x000fe600008f16ff */
[----:B------:R-:W-:Y:S01]  /*aaa0*/  IMAD R5, R0, R5, -0x80 ;  /* 0xffffff8000057424 */ /* 0x000fe200078e0205 */
[----:B------:R-:W2:Y:S03]  /*aab0*/  LDG.E R2, [R12.64] ;  /* 0x000000060c027981 */ /* 0x000ea6000c1e1900 */
[C---:B------:R-:W-:Y:S01]  /*aac0*/  IMAD.WIDE.U32 R200, R5.reuse, c[0x0][0x1a0], RZ ;  /* 0x0000680005c87a25 */ /* 0x040fe200078e00ff */
[----:B------:R-:W2:Y:S01]  /*aad0*/  LDG.E R7, [R10.64] ;  /* 0x000000060a077981 */ /* 0x000ea2000c1e1900 */
        /* <DEDUP_REMOVED lines=10> */
.L_x_5236:
[----:B------:R-:W-:Y:S02]  /*ab80*/  ISETP.GE.AND P1, PT, R180, c[0x0][0x220], PT ;  /* 0x00008800b4007a0c */ /* 0x000fe40003f26270 */
[C---:B------:R-:W-:Y:S04]  /*ab90*/  LEA R102, P4, R200.reuse, R194, 0x1 ;  /* 0x000000c2c8667211 */ /* 0x040fe800078808ff */
[-CC-:B------:R-:W-:Y:S07]  /*aba0*/  LEA.HI.X R103, R200, R195.reuse, R201.reuse, 0x1, P4 ;  /* 0x000000c3c8677211 */ /* 0x180fee00020f0cc9 */
[-C--:B------:R-:W-:Y:S01]  /*abb0*/  @!P1 IADD3 R197, P3, R182, R200.reuse, RZ ;  /* 0x000000c8b6c59210 */ /* 0x080fe20007f7e0ff */
[----:B------:R-:W-:Y:S01]  /*abc0*/  @P1 STS.128 [R177+0x6000], RZ ;  /* 0x006000ffb1001388 */ /* 0x000fe20000000c00 */
[----:B------:R-:W-:Y:S01]  /*abd0*/  @!P1 IMAD.MOV.U32 R2, RZ, RZ, c[0x0][0x1a4] ;  /* 0x00006900ff029624 */ /* 0x000fe200078e00ff */
[----:B------:R-:W-:Y:S01]  /*abe0*/  @!P1 LEA R199, P2, R189, R200, 0x5 ;  /* 0x000000c8bdc79211 */ /* 0x000fe200078428ff */
[----:B------:R-:W-:Y:S01]  /*abf0*/  @!P1 IMAD.MOV.U32 R202, RZ, RZ, R200 ;  /* 0x000000ffffca9224 */ /* 0x000fe200078e00c8 */
[----:B------:R-:W-:Y:S01]  /*ac00*/  @!PT LDS RZ, [RZ] ;  /* 0x00000000fffff984 */ /* 0x000fe20000000800 */
[----:B------:R-:W-:Y:S01]  /*ac10*/  @!PT LDS RZ, [RZ] ;  /* 0x00000000fffff984 */ /* 0x000fe20000000800 */
[----:B------:R-:W-:Y:S01]  /*ac20*/  @!PT LDS RZ, [RZ] ;  /* 0x00000000fffff984 */ /* 0x000fe20000000800 */
[----:B------:R1:W-:Y:S01]  /*ac30*/  @!P1 LDGSTS.E.BYPASS.LTC128B.128 [R177+0x6000], [R102.64] ;  /* 0x0600000066b19fae */ /* 0x0003e2000b901d46 */
[--C-:B------:R-:W-:Y:S01]  /*ac40*/  @!P1 IMAD.X R0, R179, 0x1, R201.reuse, P3 ;  /* 0x00000001b3009824 */ /* 0x100fe200018e06c9 */
[CC--:B------:R-:W-:Y:S01]  /*ac50*/  @!P1 LEA R206, P3, R197.reuse, R194.reuse, 0x1 ;  /* 0x000000c2c5ce9211 */ /* 0x0c0fe200078608ff */
[----:B------:R-:W-:Y:S01]  /*ac60*/  @!P1 IMAD.MOV.U32 R203, RZ, RZ, R201 ;  /* 0x000000ffffcb9224 */ /* 0x000fe200078e00c9 */
[----:B------:R-:W-:Y:S01]  /*ac70*/  @P1 STS.128 [R177+0x6800], RZ ;  /* 0x006800ffb1001388 */ /* 0x000fe20000000c00 */
[----:B------:R-:W-:Y:S01]  /*ac80*/  @!P1 IMAD.MOV.U32 R196, RZ, RZ, c[0x0][0x1a4] ;  /* 0x00006900ffc49624 */ /* 0x000fe200078e00ff */
[----:B------:R-:W-:Y:S01]  /*ac90*/  @!P1 LEA.HI.X R207, R197, R195, R0, 0x1, P3 ;  /* 0x000000c3c5cf9211 */ /* 0x000fe200018f0c00 */
[C---:B------:R-:W-:Y:S01]  /*aca0*/  @!P1 IMAD.WIDE.U32 R202, R189.reuse, 0x30, R202 ;  /* 0x00000030bdca9825 */ /* 0x040fe200078e00ca */
[----:B------:R-:W-:Y:S02]  /*acb0*/  @!P1 LEA.HI.X R2, R189, R201, R2, 0x5, P2 ;  /* 0x000000c9bd029211 */ /* 0x000fe400010f2c02 */
[CC--:B------:R-:W-:Y:S01]  /*acc0*/  @!P1 LEA R204, P2, R199.reuse, R194.reuse, 0x1 ;  /* 0x000000c2c7cc9211 */ /* 0x0c0fe200078408ff */
[----:B------:R-:W-:Y:S01]  /*acd0*/  @!PT LDS RZ, [RZ] ;  /* 0x00000000fffff984 */ /* 0x000fe20000000800 */
[----:B------:R-:W-:Y:S01]  /*ace0*/  @!PT LDS RZ, [RZ] ;  /* 0x00000000fffff984 */ /* 0x000fe20000000800 */
[----:B------:R-:W-:Y:S01]  /*acf0*/  @!PT LDS RZ, [RZ] ;  /* 0x00000000fffff984 */ /* 0x000fe20000000800 */
[----:B------:R1:W-:Y:S01]  /*ad00*/  @!P1 LDGSTS.E.BYPASS.LTC128B.128 [R177+0x6800], [R206.64] ;  /* 0x06800000ceb19fae */ /* 0x0003e2000b901d46 */
[----:B------:R-:W-:Y:S01]  /*ad10*/  @!P1 IMAD R196, R196, 0x30, RZ ;  /* 0x00000030c4c49824 */ /* 0x000fe200078e02ff */
[----:B------:R-:W-:Y:S01]  /*ad20*/  @!P1 LEA R216, P5, R202, R194, 0x1 ;  /* 0x000000c2cad89211 */ /* 0x000fe200078a08ff */
[----:B------:R-:W-:Y:S01]  /*ad30*/  @!P1 IMAD.MOV.U32 R198, RZ, RZ, c[0x0][0x1a4] ;  /* 0x00006900ffc69624 */ /* 0x000fe200078e00ff */
[-C--:B------:R-:W-:Y:S01]  /*ad40*/  @!P1 LEA.HI.X R205, R199, R195.reuse, R2, 0x1, P2 ;  /* 0x000000c3c7cd9211 */ /* 0x080fe200010f0c02 */
[----:B------:R-:W-:Y:S01]  /*ad50*/  @P1 STS.128 [R177+0x7000], RZ ;  /* 0x007000ffb1001388 */ /* 0x000fe20000000c00 */
[----:B------:R-:W-:Y:S01]  /*ad60*/  @!P1 IMAD.IADD R196, R196, 0x1, R203 ;  /* 0x00000001c4c49824 */ /* 0x000fe200078e02cb */
[C---:B------:R-:W-:Y:S01]  /*ad70*/  @!P1 LEA R197, P2, R189.reuse, R200, 0x6 ;  /* 0x000000c8bdc59211 */ /* 0x040fe200078430ff */
[----:B------:R-:W-:Y:S01]  /*ad80*/  @!P1 IMAD.MOV.U32 R100, RZ, RZ, c[0x0][0x1a4] ;  /* 0x00006900ff649624 */ /* 0x000fe200078e00ff */
        /* <DEDUP_REMOVED lines=8> */
[-C--:B------:R-:W-:Y:S01]  /*ae10*/  @!P1 LEA.HI.X R198, R189, R201.reuse, R198, 0x6, P2 ;  /* 0x000000c9bdc69211 */ /* 0x080fe200010f34c6 */
[--C-:B------:R-:W-:Y:S01]  /*ae20*/  @!P1 IMAD.MOV.U32 R213, RZ, RZ, R201.reuse ;  /* 0x000000ffffd59224 */ /* 0x100fe200078e00c9 */
[-C--:B------:R-:W-:Y:S01]  /*ae30*/  @!P1 LEA R210, P2, R197, R194.reuse, 0x1 ;  /* 0x000000c2c5d29211 */ /* 0x080fe200078408ff */
[----:B------:R-:W-:Y:S01]  /*ae40*/  @!PT LDS RZ, [RZ] ;  /* 0x00000000fffff984 */ /* 0x000fe20000000800 */
[----:B------:R-:W-:Y:S01]  /*ae50*/  @!PT LDS RZ, [RZ] ;  /* 0x00000000fffff984 */ /* 0x000fe20000000800 */
[----:B------:R-:W-:Y:S01]  /*ae60*/  @!PT LDS RZ, [RZ] ;  /* 0x00000000fffff984 */ /* 0x000fe20000000800 */
[----:B------:R1:W-:Y:S01]  /*ae70*/  @!P1 LDGSTS.E.BYPASS.LTC128B.128 [R177+0x7800], [R216.64] ;  /* 0x07800000d8b19fae */ /* 0x0003e2000b901d46 */
[----:B------:R-:W-:Y:S01]  /*ae80*/  @!P1 MOV R209, R201 ;  /* 0x000000c900d19202 */ /* 0x000fe20000000f00 */
[----:B------:R-:W-:Y:S01]  /*ae90*/  @!P1 IMAD.WIDE.U32 R200, R189, 0x50, R200 ;  /* 0x00000050bdc89825 */ /* 0x000fe200078e00c8 */
[-C--:B------:R-:W-:Y:S01]  /*aea0*/  @!P1 LEA.HI.X R211, R197, R195.reuse, R198, 0x1, P2 ;  /* 0x000000c3c5d39211 */ /* 0x080fe200010f0cc6 */
[----:B------:R-:W-:Y:S01]  /*aeb0*/  @P1 STS.128 [R177+0x8000], RZ ;  /* 0x008000ffb1001388 */ /* 0x000fe20000000c00 */
[----:B------:R-:W-:Y:S01]  /*aec0*/  @!P1 MOV R2, c[0x0][0x1a4] ;  /* 0x0000690000029a02 */ /* 0x000fe20000000f00 */
[----:B------:R-:W-:Y:S01]  /*aed0*/  @!P1 IMAD R100, R100, 0x50, RZ ;  /* 0x0000005064649824 */ /* 0x000fe200078e02ff */
[-C--:B------:R-:W-:Y:S01]  /*aee0*/  @!P1 LEA R214, P4, R200, R194.reuse, 0x1 ;  /* 0x000000c2c8d69211 */ /* 0x080fe200078808ff */
[----:B------:R-:W-:Y:S01]  /*aef0*/  @!PT LDS RZ, [RZ] ;  /* 0x00000000fffff984 */ /* 0x000fe20000000800 */
[----:B------:R-:W-:Y:S01]  /*af00*/  @!PT LDS RZ, [RZ] ;  /* 0x00000000fffff984 */ /* 0x000fe20000000800 */
[----:B------:R-:W-:Y:S01]  /*af10*/  @!PT LDS RZ, [RZ] ;  /* 0x00000000fffff984 */ /* 0x000fe20000000800 */
[----:B------:R1:W-:Y:S01]  /*af20*/  @!P1 LDGSTS.E.BYPASS.LTC128B.128 [R177+0x8000], [R210.64] ;  /* 0x08000000d2b19fae */ /* 0x0003e2000b901d46 */
[C---:B------:R-:W-:Y:S03]  /*af30*/  @!P1 IMAD.WIDE.U32 R208, R189.reuse, 0x60, R208 ;  /* 0x00000060bdd09825 */ /* 0x040fe600078e00d0 */
[----:B------:R-:W-:Y:S01]  /*af40*/  @P1 STS.128 [R177+0x8800], RZ ;  /* 0x008800ffb1001388 */ /* 0x000fe20000000c00 */
[----:B------:R-:W-:Y:S01]  /*af50*/  @!P1 IMAD.IADD R100, R100, 0x1, R201 ;  /* 0x0000000164649824 */ /* 0x000fe200078e02c9 */
[-C--:B------:R-:W-:Y:S01]  /*af60*/  @!P1 LEA R198, P3, R208, R194.reuse, 0x1 ;  /* 0x000000c2d0c69211 */ /* 0x080fe200078608ff */
[----:B------:R-:W-:Y:S02]  /*af70*/  @!P1 IMAD R2, R2, 0x60, RZ ;  /* 0x0000006002029824 */ /* 0x000fe400078e02ff */
[----:B------:R-:W-:Y:S01]  /*af80*/  @!P1 IMAD.MOV.U32 R0, RZ, RZ, c[0x0][0x1a4] ;  /* 0x00006900ff009624 */ /* 0x000fe200078e00ff */
[-C--:B------:R-:W-:Y:S01]  /*af90*/  @!P1 LEA.HI.X R215, R200, R195.reuse, R100, 0x1, P4 ;  /* 0x000000c3c8d79211 */ /* 0x080fe200020f0c64 */
[----:B------:R-:W-:Y:S02]  /*afa0*/  @!P1 IMAD.IADD R2, R2, 0x1, R209 ;  /* 0x0000000102029824 */ /* 0x000fe400078e02d1 */
[----:B------:R-:W-:Y:S02]  /*afb0*/  @!P1 IMAD.WIDE.U32 R212, R189, 0x70, R212 ;  /* 0x00000070bdd49825 */ /* 0x000fe400078e00d4 */
[----:B------:R-:W-:Y:S01]  /*afc0*/  @!PT LDS RZ, [RZ] ;  /* 0x00000000fffff984 */ /* 0x000fe20000000800 */
[----:B------:R-:W-:Y:S01]  /*afd0*/  @!PT LDS RZ, [RZ] ;  /* 0x00000000fffff984 */ /* 0x000fe20000000800 */
[----:B------:R-:W-:Y:S01]  /*afe0*/  @!PT LDS RZ, [RZ] ;  /* 0x00000000fffff984 */ /* 0x000fe20000000800 */
[----:B------:R1:W-:Y:S01]  /*aff0*/  @!P1 LDGSTS.E.BYPASS.LTC128B.128 [R177+0x8800], [R214.64] ;  /* 0x08800000d6b19fae */ /* 0x0003e2000b901d46 */
[----:B------:R-:W-:Y:S01]  /*b000*/  @!P1 LEA.HI.X R199, R208, R195, R2, 0x1, P3 ;  /* 0x000000c3d0c79211 */ /* 0x000fe200018f0c02 */
[----:B------:R-:W-:Y:S01]  /*b010*/  @!P1 IMAD R0, R0, 0x70, RZ ;  /* 0x0000007000009824 */ /* 0x000fe200078e02ff */
[----:B------:R-:W-:Y:S01]  /*b020*/  @!P1 LEA R194, P2, R212, R194, 0x1 ;  /* 0x000000c2d4c29211 */ /* 0x000fe200078408ff */
[----:B------:R-:W-:Y:S03]  /*b030*/  @P1 STS.128 [R177+0x9000], RZ ;  /* 0x009000ffb1001388 */ /* 0x000fe60000000c00 */
[----:B------:R-:W-:Y:S01]  /*b040*/  @!P1 IADD3 R0, R0, R213, RZ ;  /* 0x000000d500009210 */ /* 0x000fe20007ffe0ff */
[----:B------:R-:W-:Y:S01]  /*b050*/  @!PT LDS RZ, [RZ] ;  /* 0x00000000fffff984 */ /* 0x000fe20000000800 */
[----:B------:R-:W-:Y:S01]  /*b060*/  @!PT LDS RZ, [RZ] ;  /* 0x00000000fffff984 */ /* 0x000fe20000000800 */
[----:B------:R-:W-:Y:S01]  /*b070*/  @!PT LDS RZ, [RZ] ;  /* 0x00000000fffff984 */ /* 0x000fe20000000800 */
[----:B------:R1:W-:Y:S03]  /*b080*/  @!P1 LDGSTS.E.BYPASS.LTC128B.128 [R177+0x9000], [R198.64] ;  /* 0x09000000c6b19fae */ /* 0x0003e6000b901d46 */
[----:B------:R-:W-:Y:S01]  /*b090*/  @!P1 LEA.HI.X R195, R212, R195, R0, 0x1, P2 ;  /* 0x000000c3d4c39211 */ /* 0x000fe200010f0c00 */
[----:B------:R-:W-:Y:S01]  /*b0a0*/  @P1 STS.128 [R177+0x9800], RZ ;  /* 0x009800ffb1001388 */ /* 0x000fe20000000c00 */
[----:B------:R-:W-:Y:S03]  /*b0b0*/  ISETP.GE.AND P2, PT, R176, 0x2, PT ;  /* 0x00000002b000780c */ /* 0x000fe60003f46270 */
[----:B------:R-:W-:Y:S01]  /*b0c0*/  @!PT LDS RZ, [RZ] ;  /* 0x00000000fffff984 */ /* 0x000fe20000000800 */
[----:B------:R-:W-:Y:S01]  /*b0d0*/  @!PT LDS RZ, [RZ] ;  /* 0x00000000fffff984 */ /* 0x000fe20000000800 */
[----:B------:R-:W-:Y:S01]  /*b0e0*/  @!PT LDS RZ, [RZ] ;  /* 0x00000000fffff984 */ /* 0x000fe20000000800 */
[----:B------:R2:W-:Y:S04]  /*b0f0*/  @!P1 LDGSTS.E.BYPASS.LTC128B.128 [R177+0x9800], [R194.64] ;  /* 0x09800000c2b19fae */ /* 0x0005e8000b901d46 */
[----:B------:R-:W-:Y:S04]  /*b100*/  LDSM.16.M88.4 R104, [R170] ;  /* 0x00000000aa68783b */ /* 0x000fe80000000200 */
[----:B------:R-:W3:Y:S04]  /*b110*/  LDSM.16.M88.4 R108, [R169+0x2000] ;  /* 0x00200000a96c783b */ /* 0x000ee80000000200 */
[----:B------:R-:W4:Y:S04]  /*b120*/  LDSM.16.M88.4 R112, [R169+0x2800] ;  /* 0x00280000a970783b */ /* 0x000f280000000200 */
[----:B------:R-:W5:Y:S04]  /*b130*/  LDSM.16.M88.4 R116, [R169+0x3000] ;  /* 0x00300000a974783b */ /* 0x000f680000000200 */
[----:B------:R-:W0:Y:S04]  /*b140*/  LDGDEPBAR ;  /* 0x00000000000079af */ /* 0x000e280000000000 */
[----:B------:R-:W1:Y:S01]  /*b150*/  LDSM.16.M88.4 R120, [R169+0x3800] ;  /* 0x00380000a978783b */ /* 0x000e620000000200 */
[----:B--2---:R-:W-:Y:S03]  /*b160*/  IMAD.MOV.U32 R194, RZ, RZ, R102 ;  /* 0x000000ffffc27224 */ /* 0x004fe600078e0066 */
[----:B------:R-:W2:Y:S01]  /*b170*/  LDSM.16.M88.4 R124, [R169+0x4000] ;  /* 0x00400000a97c783b */ /* 0x000ea20000000200 */
[----:B------:R-:W-:Y:S03]  /*b180*/  IMAD.MOV.U32 R195, RZ, RZ, R103 ;  /* 0x000000ffffc37224 */ /* 0x000fe600078e0067 */
[----:B------:R-:W1:Y:S04]  /*b190*/  LDSM.16.M88.4 R128, [R169+0x4800] ;  /* 0x00480000a980783b */ /* 0x000e680000000200 */
[----:B------:R-:W1:Y:S04]  /*b1a0*/  LDSM.16.M88.4 R132, [R169+0x5000] ;  /* 0x00500000a984783b */ /* 0x000e680000000200 */
[----:B------:R-:W1:Y:S04]  /*b1b0*/  LDSM.16.M88.4 R136, [R169+0x5800] ;  /* 0x00580000a988783b */ /* 0x000e680000000200 */
[----:B------:R-:W-:Y:S01]  /*b1c0*/  LDSM.16.M88.4 R140, [R168] ;  /* 0x00000000a88c783b */ /* 0x000fe20000000200 */
[C---:B---3--:R-:W-:Y:S03]  /*b1d0*/  HMMA.16816.F32 R4, R104.reuse, R108, RZ ;  /* 0x0000006c6804723c */ /* 0x048fe600000018ff */
[----:B------:R-:W3:Y:S04]  /*b1e0*/  LDSM.16.M88.4 R144, [R163+0x2000] ;  /* 0x00200000a390783b */ /* 0x000ee80000000200 */
[----:B------:R-:W1:Y:S01]  /*b1f0*/  LDSM.16.M88.4 R148, [R163+0x2800] ;  /* 0x00280000a394783b */ /* 0x000e620000000200 */
[C---:B------:R-:W-:Y:S03]  /*b200*/  HMMA.16816.F32 R8, R104.reuse, R110, RZ ;  /* 0x0000006e6808723c */ /* 0x040fe600000018ff */
[----:B------:R-:W-:Y:S05]  /*b210*/  LDSM.16.M88.4 R108, [R163+0x3800] ;  /* 0x00380000a36c783b */ /* 0x000fea0000000200 */
[C---:B----4-:R-:W-:Y:S08]  /*b220*/  HMMA.16816.F32 R12, R104.reuse, R112, RZ ;  /* 0x00000070680c723c */ /* 0x050ff000000018ff */
[C---:B------:R-:W-:Y:S01]  /*b230*/  HMMA.16816.F32 R16, R104.reuse, R114, RZ ;  /* 0x000000726810723c */ /* 0x040fe200000018ff */
[----:B------:R-:W-:Y:S07]  /*b240*/  LDSM.16.M88.4 R112, [R163+0x4000] ;  /* 0x00400000a370783b */ /* 0x000fee0000000200 */
[C---:B-----5:R-:W-:Y:S08]  /*b250*/  HMMA.16816.F32 R20, R104.reuse, R116, RZ ;  /* 0x000000746814723c */ /* 0x060ff000000018ff */
[C---:B------:R-:W-:Y:S01]  /*b260*/  HMMA.16816.F32 R24, R104.reuse, R118, RZ ;  /* 0x000000766818723c */ /* 0x040fe200000018ff */
[----:B------:R-:W-:Y:S07]  /*b270*/  LDSM.16.M88.4 R116, [R163+0x5000] ;  /* 0x00500000a374783b */ /* 0x000fee0000000200 */
[C---:B-1----:R-:W-:Y:S08]  /*b280*/  HMMA.16816.F32 R28, R104.reuse, R120, RZ ;  /* 0x00000078681c723c */ /* 0x042ff000000018ff */
[C---:B------:R-:W-:Y:S01]  /*b290*/  HMMA.16816.F32 R32, R104.reuse, R122, RZ ;  /* 0x0000007a6820723c */ /* 0x040fe200000018ff */
[----:B------:R-:W-:Y:S07]  /*b2a0*/  LDSM.16.M88.4 R120, [R157] ;  /* 0x000000009d78783b */ /* 0x000fee0000000200 */
[C---:B--2---:R-:W-:Y:S08]  /*b2b0*/  HMMA.16816.F32 R36, R104.reuse, R124, RZ ;  /* 0x0000007c6824723c */ /* 0x044ff000000018ff */
        /* <DEDUP_REMOVED lines=8> */
[C---:B---3--:R-:W-:Y:S08]  /*b340*/  HMMA.16816.F32 R4, R140.reuse, R144, R4 ;  /* 0x000000908c04723c */ /* 0x048ff00000001804 */
[C---:B------:R-:W-:Y:S08]  /*b350*/  HMMA.16816.F32 R8, R140.reuse, R146, R8 ;  /* 0x000000928c08723c */ /* 0x040ff00000001808 */
[C---:B------:R-:W-:Y:S08]  /*b360*/  HMMA.16816.F32 R12, R140.reuse, R148, R12 ;  /* 0x000000948c0c723c */ /* 0x040ff0000000180c */
[C---:B------:R-:W-:Y:S08]  /*b370*/  HMMA.16816.F32 R16, R140.reuse, R150, R16 ;  /* 0x000000968c10723c */ /* 0x040ff00000001810 */
[C---:B-1----:R-:W-:Y:S08]  /*b380*/  HMMA.16816.F32 R20, R140.reuse, R104, R20 ;  /* 0x000000688c14723c */ /* 0x042ff00000001814 */
[C---:B------:R-:W-:Y:S01]  /*b390*/  HMMA.16816.F32 R24, R140.reuse, R106, R24 ;  /* 0x0000006a8c18723c */ /* 0x040fe20000001818 */
[----:B------:R-:W1:Y:S07]  /*b3a0*/  LDSM.16.M88.4 R104, [R163+0x4800] ;  /* 0x00480000a368783b */ /* 0x000e6e0000000200 */
[C---:B------:R-:W-:Y:S08]  /*b3b0*/  HMMA.16816.F32 R28, R140.reuse, R108, R28 ;  /* 0x0000006c8c1c723c */ /* 0x040ff0000000181c */
[C---:B------:R-:W-:Y:S01]  /*b3c0*/  HMMA.16816.F32 R32, R140.reuse, R110, R32 ;  /* 0x0000006e8c20723c */ /* 0x040fe20000001820 */
[----:B------:R-:W2:Y:S07]  /*b3d0*/  LDSM.16.M88.4 R108, [R163+0x5800] ;  /* 0x00580000a36c783b */ /* 0x000eae0000000200 */
        /* <DEDUP_REMOVED lines=11> */
[----:B------:R-:W2:Y:S07]  /*b490*/  LDSM.16.M88.4 R108, [R158] ;  /* 0x000000009e6c783b */ /* 0x000eae0000000200 */
[C---:B-1----:R-:W-:Y:S08]  /*b4a0*/  HMMA.16816.F32 R4, R104.reuse, R112, R4 ;  /* 0x000000706804723c */ /* 0x042ff00000001804 */
[C---:B------:R-:W-:Y:S01]  /*b4b0*/  HMMA.16816.F32 R8, R104.reuse, R114, R8 ;  /* 0x000000726808723c */ /* 0x040fe20000001808 */
[----:B------:R-:W1:Y:S07]  /*b4c0*/  LDSM.16.M88.4 R112, [R156] ;  /* 0x000000009c70783b */ /* 0x000e6e0000000200 */
[C---:B---3--:R-:W-:Y:S08]  /*b4d0*/  HMMA.16816.F32 R12, R104.reuse, R116, R12 ;  /* 0x00000074680c723c */ /* 0x048ff0000000180c */
[C---:B------:R-:W-:Y:S01]  /*b4e0*/  HMMA.16816.F32 R16, R104.reuse, R118, R16 ;  /* 0x000000766810723c */ /* 0x040fe20000001810 */
[----:B------:R-:W-:Y:S07]  /*b4f0*/  LDSM.16.M88.4 R116, [R154] ;  /* 0x000000009a74783b */ /* 0x000fee0000000200 */
[C---:B--2---:R-:W-:Y:S08]  /*b500*/  HMMA.16816.F32 R20, R104.reuse, R108, R20 ;  /* 0x0000006c6814723c */ /* 0x044ff00000001814 */
[C---:B------:R-:W-:Y:S01]  /*b510*/  HMMA.16816.F32 R24, R104.reuse, R110, R24 ;  /* 0x0000006e6818723c */ /* 0x040fe20000001818 */
[----:B------:R-:W2:Y:S07]  /*b520*/  LDSM.16.M88.4 R108, [R155] ;  /* 0x000000009b6c783b */ /* 0x000eae0000000200 */
[C---:B------:R-:W-:Y:S08]  /*b530*/  HMMA.16816.F32 R28, R104.reuse, R120, R28 ;  /* 0x00000078681c723c */ /* 0x040ff0000000181c */
[C---:B------:R-:W-:Y:S01]  /*b540*/  HMMA.16816.F32 R32, R104.reuse, R122, R32 ;  /* 0x0000007a6820723c */ /* 0x040fe20000001820 */
[----:B------:R-:W3:Y:S07]  /*b550*/  LDSM.16.M88.4 R120, [R153] ;  /* 0x000000009978783b */ /* 0x000eee0000000200 */
[C---:B-1----:R-:W-:Y:S08]  /*b560*/  HMMA.16816.F32 R36, R104.reuse, R112, R36 ;  /* 0x000000706824723c */ /* 0x042ff00000001824 */
[C---:B------:R-:W-:Y:S01]  /*b570*/  HMMA.16816.F32 R40, R104.reuse, R114, R40 ;  /* 0x000000726828723c */ /* 0x040fe20000001828 */
[----:B------:R-:W-:Y:S07]  /*b580*/  LDSM.16.M88.4 R112, [R152] ;  /* 0x000000009870783b */ /* 0x000fee0000000200 */
[C---:B--2---:R-:W-:Y:S08]  /*b590*/  HMMA.16816.F32 R44, R104.reuse, R108, R44 ;  /* 0x0000006c682c723c */ /* 0x044ff0000000182c */
[C---:B------:R-:W-:Y:S01]  /*b5a0*/  HMMA.16816.F32 R48, R104.reuse, R110, R48 ;  /* 0x0000006e6830723c */ /* 0x040fe20000001830 */
[----:B------:R-:W1:Y:S07]  /*b5b0*/  LDSM.16.M88.4 R108, [R165] ;  /* 0x00000000a56c783b */ /* 0x000e6e0000000200 */
[C---:B------:R-:W-:Y:S08]  /*b5c0*/  HMMA.16816.F32 R52, R104.reuse, R116, R52 ;  /* 0x000000746834723c */ /* 0x040ff00000001834 */
[C---:B------:R-:W-:Y:S01]  /*b5d0*/  HMMA.16816.F32 R56, R104.reuse, R118, R56 ;  /* 0x000000766838723c */ /* 0x040fe20000001838 */
[----:B------:R-:W2:Y:S07]  /*b5e0*/  LDSM.16.M88.4 R116, [R152+0x800] ;  /* 0x000800009874783b */ /* 0x000eae0000000200 */
[C---:B---3--:R-:W-:Y:S08]  /*b5f0*/  HMMA.16816.F32 R60, R104.reuse, R120, R60 ;  /* 0x00000078683c723c */ /* 0x048ff0000000183c */
[----:B------:R-:W-:Y:S01]  /*b600*/  HMMA.16816.F32 R64, R104, R122, R64 ;  /* 0x0000007a6840723c */ /* 0x000fe20000001840 */
[----:B------:R-:W3:Y:S04]  /*b610*/  LDSM.16.M88.4 R104, [R152+0x1000] ;  /* 0x001000009868783b */ /* 0x000ee80000000200 */
[----:B------:R-:W-:Y:S03]  /*b620*/  LDSM.16.M88.4 R120, [R152+0x2000] ;  /* 0x002000009878783b */ /* 0x000fe60000000200 */
[C---:B-1----:R-:W-:Y:S08]  /*b630*/  HMMA.16816.F32 R4, R108.reuse, R112, R4 ;  /* 0x000000706c04723c */ /* 0x042ff00000001804 */
[C---:B------:R-:W-:Y:S01]  /*b640*/  HMMA.16816.F32 R8, R108.reuse, R114, R8 ;  /* 0x000000726c08723c */ /* 0x040fe20000001808 */
[----:B------:R-:W1:Y:S07]  /*b650*/  LDSM.16.M88.4 R112, [R152+0x1800] ;  /* 0x001800009870783b */ /* 0x000e6e0000000200 */
[C---:B--2---:R-:W-:Y:S08]  /*b660*/  HMMA.16816.F32 R12, R108.reuse, R116, R12 ;  /* 0x000000746c0c723c */ /* 0x044ff0000000180c */
[C---:B------:R-:W-:Y:S01]  /*b670*/  HMMA.16816.F32 R16, R108.reuse, R118, R16 ;  /* 0x000000766c10723c */ /* 0x040fe20000001810 */
[----:B------:R-:W-:Y:S07]  /*b680*/  LDSM.16.M88.4 R116, [R152+0x3800] ;  /* 0x003800009874783b */ /* 0x000fee0000000200 */
[C---:B---3--:R-:W-:Y:S08]  /*b690*/  HMMA.16816.F32 R20, R108.reuse, R104, R20 ;  /* 0x000000686c14723c */ /* 0x048ff00000001814 */
[C---:B------:R-:W-:Y:S01]  /*b6a0*/  HMMA.16816.F32 R24, R108.reuse, R106, R24 ;  /* 0x0000006a6c18723c */ /* 0x040fe20000001818 */
[----:B------:R-:W2:Y:S07]  /*b6b0*/  LDSM.16.M88.4 R104, [R152+0x2800] ;  /* 0x002800009868783b */ /* 0x000eae0000000200 */
[C---:B-1----:R-:W-:Y:S08]  /*b6c0*/  HMMA.16816.F32 R28, R108.reuse, R112, R28 ;  /* 0x000000706c1c723c */ /* 0x042ff0000000181c */
[C---:B------:R-:W-:Y:S01]  /*b6d0*/  HMMA.16816.F32 R32, R108.reuse, R114, R32 ;  /* 0x000000726c20723c */ /* 0x040fe20000001820 */
[----:B------:R-:W1:Y:S01]  /*b6e0*/  LDSM.16.M88.4 R112, [R152+0x3000] ;  /* 0x003000009870783b */ /* 0x000e620000000200 */
[----:B------:R-:W-:Y:S04]  /*b6f0*/  DEPBAR.LE SB0, 0x0 ;  /* 0x000080000000791a */ /* 0x000fe80000000000 */
[----:B------:R-:W-:Y:S02]  /*b700*/  BAR.SYNC.DEFER_BLOCKING 0x0 ;  /* 0x0000000000007b1d */ /* 0x000fe40000010000 */
[C---:B------:R-:W-:Y:S08]  /*b710*/  HMMA.16816.F32 R36, R108.reuse, R120, R36 ;  /* 0x000000786c24723c */ /* 0x040ff00000001824 */
[C---:B------:R-:W-:Y:S08]  /*b720*/  HMMA.16816.F32 R40, R108.reuse, R122, R40 ;  /* 0x0000007a6c28723c */ /* 0x040ff00000001828 */
[C---:B--2---:R-:W-:Y:S08]  /*b730*/  HMMA.16816.F32 R44, R108.reuse, R104, R44 ;  /* 0x000000686c2c723c */ /* 0x044ff0000000182c */
[C---:B------:R-:W-:Y:S08]  /*b740*/  HMMA.16816.F32 R48, R108.reuse, R106, R48 ;  /* 0x0000006a6c30723c */ /* 0x040ff00000001830 */
[C---:B-1----:R-:W-:Y:S08]  /*b750*/  HMMA.16816.F32 R52, R108.reuse, R112, R52 ;  /* 0x000000706c34723c */ /* 0x042ff00000001834 */
[C---:B------:R-:W-:Y:S08]  /*b760*/  HMMA.16816.F32 R56, R108.reuse, R114, R56 ;  /* 0x000000726c38723c */ /* 0x040ff00000001838 */
[C---:B------:R-:W-:Y:S08]  /*b770*/  HMMA.16816.F32 R60, R108.reuse, R116, R60 ;  /* 0x000000746c3c723c */ /* 0x040ff0000000183c */
[----:B------:R-:W-:Y:S01]  /*b780*/  HMMA.16816.F32 R64, R108, R118, R64 ;  /* 0x000000766c40723c */ /* 0x000fe20000001840 */
[----:B------:R-:W-:-:S07]  /*b790*/  @!P2 BRA `(.L_x_5237) ;  /* 0x000009700000a947 */ /* 0x000fce0003800000 */
[----:B------:R-:W-:Y:S05]  /*b7a0*/  IMAD.MOV.U32 R103, RZ, RZ, c[0x0][0x198] ;  /* 0x00006600ff677624 */ /* 0x000fea00078e00ff */
[----:B------:R-:W-:Y:S04]  /*b7b0*/  LEA R104, -R103, RZ, 0x7 ;  /* 0x000000ff67687211 */ /* 0x000fe800078e39ff */
[----:B------:R-:W-:Y:S01]  /*b7c0*/  SHF.R.S32.HI R105, RZ, 0x1f, R104 ;  /* 0x0000001fff697819 */ /* 0x000fe20000011468 */
[----:B------:R-:W-:-:S06]  /*b7d0*/  @!P0 BRA `(.L_x_5238) ;  /* 0x000003c000008947 */ /* 0x000fcc0003800000 */
[----:B------:R-:W-:Y:S01]  /*b7e0*/  IMAD.SHL.U32 R108, R176, 0x80, RZ ;  /* 0x00000080b06c7824 */ /* 0x000fe200078e00ff */
[----:B------:R-:W-:Y:S04]  /*b7f0*/  IABS R0, c[0x0][0x2d0] ;  /* 0x0000b40000007a13 */ /* 0x000fe80000000000 */
[----:B------:R-:W1:Y:S01]  /*b800*/  I2F.RP R102, R0 ;  /* 0x0000000000667306 */ /* 0x000e620000209400 */
[C---:B------:R-:W-:Y:S02]  /*b810*/  IADD3 R104, R108.reuse, -0x100, RZ ;  /* 0xffffff006c687810 */ /* 0x040fe40007ffe0ff */
[----:B------:R-:W-:Y:S04]  /*b820*/  IADD3 R108, R108, -0x80, RZ ;  /* 0xffffff806c6c7810 */ /* 0x000fe80007ffe0ff */
[----:B------:R-:W-:Y:S02]  /*b830*/  IABS R100, R108 ;  /* 0x0000006c00647213 */ /* 0x000fe40000000000 */
[----:B------:R-:W-:Y:S01]  /*b840*/  LOP3.LUT R108, R108, c[0x0][0x2d0], RZ, 0x3c, !PT ;  /* 0x0000b4006c6c7a12 */ /* 0x000fe200078e3cff */
[----:B-1----:R-:W1:Y:S02]  /*b850*/  MUFU.RCP R2, R102 ;  /* 0x0000006600027308 */ /* 0x002e640000001000 */
[----:B-1----:R-:W-:Y:S02]  /*b860*/  IADD3 R106, R2, 0xffffffe, RZ ;  /* 0x0ffffffe026a7810 */ /* 0x002fe40007ffe0ff */
[----:B------:R-:W-:Y:S06]  /*b870*/  IABS R2, R104 ;  /* 0x0000006800027213 */ /* 0x000fec0000000000 */
[----:B------:R-:W1:Y:S01]  /*b880*/  F2I.FTZ.U32.TRUNC.NTZ R107, R106 ;  /* 0x0000006a006b7305 */ /* 0x000e62000021f000 */
[----:B------:R-:W-:Y:S04]  /*b890*/  LOP3.LUT R104, R104, c[0x0][0x2d0], RZ, 0x3c, !PT ;  /* 0x0000b40068687a12 */ /* 0x000fe800078e3cff */
        /* <DEDUP_REMOVED lines=9> */
[C---:B------:R-:W-:Y:S01]  /*b930*/  IMAD R2, R0.reuse, R105, R2 ;  /* 0x0000006900027224 */ /* 0x040fe200078e0202 */
[----:B------:R-:W-:Y:S01]  /*b940*/  LOP3.LUT R105, RZ, c[0x0][0x2d0], RZ, 0x33, !PT ;  /* 0x0000b400ff697a12 */ /* 0x000fe200078e33ff */
[C---:B------:R-:W-:Y:S03]  /*b950*/  IMAD R100, R0.reuse, R107, R100 ;  /* 0x0000006b00647224 */ /* 0x040fe600078e0264 */
[C---:B------:R-:W-:Y:S02]  /*b960*/  ISETP.GT.U32.AND P3, PT, R0.reuse, R2, PT ;  /* 0x000000020000720c */ /* 0x040fe40003f64070 */
[----:B------:R-:W-:Y:S11]  /*b970*/  ISETP.GT.U32.AND P4, PT, R0, R100, PT ;  /* 0x000000640000720c */ /* 0x000ff60003f84070 */
[--C-:B------:R-:W-:Y:S01]  /*b980*/  @!P3 IMAD.IADD R2, R2, 0x1, -R0.reuse ;  /* 0x000000010202b824 */ /* 0x100fe200078e0a00 */
[----:B------:R-:W-:Y:S01]  /*b990*/  @!P3 IADD3 R102, R102, 0x1, RZ ;  /* 0x000000016666b810 */ /* 0x000fe20007ffe0ff */
[----:B------:R-:W-:Y:S01]  /*b9a0*/  @!P4 IMAD.IADD R100, R100, 0x1, -R0 ;  /* 0x000000016464c824 */ /* 0x000fe200078e0a00 */
[----:B------:R-:W-:Y:S02]  /*b9b0*/  ISETP.GE.AND P3, PT, R108, RZ, PT ;  /* 0x000000ff6c00720c */ /* 0x000fe40003f66270 */
[-C--:B------:R-:W-:Y:S02]  /*b9c0*/  ISETP.GE.U32.AND P5, PT, R2, R0.reuse, PT ;  /* 0x000000000200720c */ /* 0x080fe40003fa6070 */
[----:B------:R-:W-:Y:S02]  /*b9d0*/  ISETP.GE.U32.AND P6, PT, R100, R0, PT ;  /* 0x000000006400720c */ /* 0x000fe40003fc6070 */
[----:B------:R-:W-:Y:S02]  /*b9e0*/  @!P4 IADD3 R106, R106, 0x1, RZ ;  /* 0x000000016a6ac810 */ /* 0x000fe40007ffe0ff */
[----:B------:R-:W-:Y:S07]  /*b9f0*/  ISETP.NE.AND P4, PT, RZ, c[0x0][0x2d0], PT ;  /* 0x0000b400ff007a0c */ /* 0x000fee0003f85270 */
        /* <DEDUP_REMOVED lines=26> */
.L_x_5238:
[----:B------:R1:W-:Y:S01]  /*bba0*/  @P1 STS.128 [R177+0x2000], RZ ;  /* 0x002000ffb1001388 */ /* 0x0003e20000000c00 */
[----:B------:R-:W-:Y:S01]  /*bbb0*/  @!P1 IADD3 R107, P2, R173, R104, RZ ;  /* 0x00000068ad6b9210 */ /* 0x000fe20007f5e0ff */
[----:B------:R-:W-:Y:S02]  /*bbc0*/  @!P1 IMAD.MOV.U32 R116, RZ, RZ, R104 ;  /* 0x000000ffff749224 */ /* 0x000fe400078e0068 */
[--C-:B------:R-:W-:Y:S01]  /*bbd0*/  @!P1 IMAD.MOV.U32 R117, RZ, RZ, R105.reuse ;  /* 0x000000ffff759224 */ /* 0x100fe200078e0069 */
[CC--:B------:R-:W-:Y:S01]  /*bbe0*/  @!P1 LEA R112, P4, R107.reuse, R190.reuse, 0x1 ;  /* 0x000000be6b709211 */ /* 0x0c0fe200078808ff */
[--C-:B------:R-:W-:Y:S02]  /*bbf0*/  @!P1 IMAD.X R100, R172, 0x1, R105.reuse, P2 ;  /* 0x00000001ac649824 */ /* 0x100fe400010e0669 */
[----:B------:R-:W-:Y:S02]  /*bc00*/  @!P1 IMAD.MOV.U32 R0, RZ, RZ, c[0x0][0x19c] ;  /* 0x00006700ff009624 */ /* 0x000fe400078e00ff */
[----:B------:R-:W-:Y:S01]  /*bc10*/  @!P1 IMAD.MOV.U32 R2, RZ, RZ, c[0x0][0x19c] ;  /* 0x00006700ff029624 */ /* 0x000fe200078e00ff */
[-C--:B------:R-:W-:Y:S01]  /*bc20*/  @!P1 LEA.HI.X R113, R107, R191.reuse, R100, 0x1, P4 ;  /* 0x000000bf6b719211 */ /* 0x080fe200020f0c64 */
[C---:B------:R-:W-:Y:S01]  /*bc30*/  @!P1 IMAD.WIDE.U32 R118, R103.reuse, 0x30, R104 ;  /* 0x0000003067769825 */ /* 0x040fe200078e0068 */
[CC--:B------:R-:W-:Y:S03]  /*bc40*/  LEA R114, P4, R104.reuse, R190.reuse, 0x1 ;  /* 0x000000be68727211 */ /* 0x0c0fe600078808ff */
[C---:B------:R-:W-:Y:S01]  /*bc50*/  @!P1 IMAD.WIDE.U32 R116, R103.reuse, 0x50, R116 ;  /* 0x0000005067749825 */ /* 0x040fe200078e0074 */
[----:B------:R-:W-:Y:S02]  /*bc60*/  LEA.HI.X R115, R104, R191, R105, 0x1, P4 ;  /* 0x000000bf68737211 */ /* 0x000fe400020f0c69 */
[-C--:B------:R-:W-:Y:S01]  /*bc70*/  @!P1 LEA R110, P3, R118, R190.reuse, 0x1 ;  /* 0x000000be766e9211 */ /* 0x080fe200078608ff */
[----:B------:R-:W-:Y:S01]  /*bc80*/  @!P1 IMAD R0, R0, 0x30, RZ ;  /* 0x0000003000009824 */ /* 0x000fe200078e02ff */
[----:B------:R-:W-:Y:S01]  /*bc90*/  @!P1 LEA R108, P2, R116, R190, 0x1 ;  /* 0x000000be746c9211 */ /* 0x000fe200078408ff */
[----:B------:R-:W-:Y:S01]  /*bca0*/  @!PT LDS RZ, [RZ] ;  /* 0x00000000fffff984 */ /* 0x000fe20000000800 */
[----:B------:R-:W-:Y:S01]  /*bcb0*/  @!PT LDS RZ, [RZ] ;  /* 0x00000000fffff984 */ /* 0x000fe20000000800 */
[----:B------:R-:W-:Y:S01]  /*bcc0*/  @!PT LDS RZ, [RZ] ;  /* 0x00000000fffff984 */ /* 0x000fe20000000800 */
[----:B------:R1:W-:Y:S01]  /*bcd0*/  @!P1 LDGSTS.E.BYPASS.LTC128B.128 [R177+0x2000], [R114.64] ;  /* 0x0200000072b19fae */ /* 0x0003e2000b901d46 */
[----:B------:R-:W-:Y:S02]  /*bce0*/  @!P1 IMAD R2, R2, 0x50, RZ ;  /* 0x0000005002029824 */ /* 0x000fe400078e02ff */
[----:B------:R-:W-:Y:S01]  /*bcf0*/  @!P1 IADD3 R0, R0, R119, RZ ;  /* 0x0000007700009210 */ /* 0x000fe20007ffe0ff */
[----:B------:R1:W-:Y:S01]  /*bd00*/  @P1 STS.128 [R177+0x2800], RZ ;  /* 0x002800ffb1001388 */ /* 0x0003e20000000c00 */
[----:B------:R-:W-:Y:S01]  /*bd10*/  @!P1 IMAD.IADD R2, R2, 0x1, R117 ;  /* 0x0000000102029824 */ /* 0x000fe200078e0275 */
[----:B------:R-:W-:Y:S01]  /*bd20*/  @!P1 MOV R119, R105 ;  /* 0x0000006900779202 */ /* 0x000fe20000000f00 */
[----:B------:R-:W-:Y:S01]  /*bd30*/  @!P1 IMAD.MOV.U32 R106, RZ, RZ, c[0x0][0x19c] ;  /* 0x00006700ff6a9624 */ /* 0x000fe200078e00ff */
[----:B------:R-:W-:Y:S01]  /*bd40*/  @!PT LDS RZ, [RZ] ;  /* 0x00000000fffff984 */ /* 0x000fe20000000800 */
[----:B------:R-:W-:Y:S01]  /*bd50*/  @!PT LDS RZ, [RZ] ;  /* 0x00000000fffff984 */ /* 0x000fe20000000800 */
[----:B------:R-:W-:Y:S01]  /*bd60*/  @!PT LDS RZ, [RZ] ;  /* 0x00000000fffff984 */ /* 0x000fe20000000800 */
[----:B------:R1:W-:Y:S01]  /*bd70*/  @!P1 LDGSTS.E.BYPASS.LTC128B.128 [R177+0x2800], [R112.64] ;  /* 0x0280000070b19fae */ /* 0x0003e2000b901d46 */
[-C--:B------:R-:W-:Y:S01]  /*bd80*/  @!P1 LEA.HI.X R111, R118, R191.reuse, R0, 0x1, P3 ;  /* 0x000000bf766f9211 */ /* 0x080fe200018f0c00 */
[----:B------:R-:W-:Y:S01]  /*bd90*/  @!P1 IMAD.MOV.U32 R0, RZ, RZ, c[0x0][0x19c] ;  /* 0x00006700ff009624 */ /* 0x000fe200078e00ff */
[----:B------:R-:W-:Y:S01]  /*bda0*/  @!P1 LEA.HI.X R109, R116, R191, R2, 0x1, P2 ;  /* 0x000000bf746d9211 */ /* 0x000fe200010f0c02 */
[----:B------:R1:W-:Y:S01]  /*bdb0*/  @P1 STS.128 [R177+0x3000], RZ ;  /* 0x003000ffb1001388 */ /* 0x0003e20000000c00 */
[----:B------:R-:W-:Y:S01]  /*bdc0*/  @!P1 IMAD.MOV.U32 R2, RZ, RZ, c[0x0][0x19c] ;  /* 0x00006700ff029624 */ /* 0x000fe200078e00ff */
[CC--:B------:R-:W-:Y:S01]  /*bdd0*/  @!P1 LEA R100, P3, R103.reuse, R104.reuse, 0x5 ;  /* 0x0000006867649211 */ /* 0x0c0fe200078628ff */
[----:B------:R-:W-:Y:S01]  /*bde0*/  @!P1 IMAD.MOV.U32 R118, RZ, RZ, R104 ;  /* 0x000000ffff769224 */ /* 0x000fe200078e0068 */
[C---:B------:R-:W-:Y:S01]  /*bdf0*/  @!P1 LEA R102, P2, R103.reuse, R104, 0x6 ;  /* 0x0000006867669211 */ /* 0x040fe200078430ff */
[----:B------:R-:W-:Y:S01]  /*be00*/  @!P1 IMAD R107, R106, 0x60, RZ ;  /* 0x000000606a6b9824 */ /* 0x000fe200078e02ff */
[CC--:B------:R-:W-:Y:S01]  /*be10*/  @!P1 LEA.HI.X R2, R103.reuse, R105.reuse, R2, 0x5, P3 ;  /* 0x0000006967029211 */ /* 0x0c0fe200018f2c02 */
[C---:B------:R-:W-:Y:S01]  /*be20*/  @!P1 IMAD.WIDE.U32 R118, R103.reuse, 0x70, R118 ;  /* 0x0000007067769825 */ /* 0x040fe200078e0076 */
[C---:B------:R-:W-:Y:S02]  /*be30*/  @!P1 LEA.HI.X R0, R103.reuse, R105, R0, 0x6, P2 ;  /* 0x0000006967009211 */ /* 0x040fe400010f3400 */
[CC--:B------:R-:W-:Y:S01]  /*be40*/  @!P1 LEA R116, P2, R100.reuse, R190.reuse, 0x1 ;  /* 0x000000be64749211 */ /* 0x0c0fe200078408ff */
[----:B------:R-:W-:Y:S03]  /*be50*/  @!P1 IMAD.WIDE.U32 R104, R103, 0x60, R104 ;  /* 0x0000006067689825 */ /* 0x000fe600078e0068 */
[-C--:B------:R-:W-:Y:S01]  /*be60*/  @!P1 LEA.HI.X R117, R100, R191.reuse, R2, 0x1, P2 ;  /* 0x000000bf64759211 */ /* 0x080fe200010f0c02 */
[----:B------:R-:W-:Y:S01]  /*be70*/  @!P1 IMAD.IADD R107, R107, 0x1, R105 ;  /* 0x000000016b6b9824 */ /* 0x000fe200078e0269 */
[CC--:B------:R-:W-:Y:S01]  /*be80*/  @!P1 LEA R120, P2, R102.reuse, R190.reuse, 0x1 ;  /* 0x000000be66789211 */ /* 0x0c0fe200078408ff */
[----:B------:R-:W-:Y:S02]  /*be90*/  @!P1 IMAD.MOV.U32 R103, RZ, RZ, c[0x0][0x19c] ;  /* 0x00006700ff679624 */ /* 0x000fe400078e00ff */
        /* <DEDUP_REMOVED lines=8> */
[----:B------:R-:W-:Y:S01]  /*bf20*/  @!P1 LEA R106, P2, R118, R190, 0x1 ;  /* 0x000000be766a9211 */ /* 0x000fe200078408ff */
[----:B------:R-:W-:Y:S01]  /*bf30*/  IMAD.MOV.U32 R190, RZ, RZ, R114 ;  /* 0x000000ffffbe7224 */ /* 0x000fe200078e0072 */
[----:B------:R-:W-:Y:S01]  /*bf40*/  @!P1 IADD3 R0, R103, R119, RZ ;  /* 0x0000007767009210 */ /* 0x000fe20007ffe0ff */
        /* <DEDUP_REMOVED lines=28> */
.L_x_5237:
[----:B------:R-:W-:Y:S01]  /*c110*/  FMNMX.FTZ R0, R4, R101, !PT ;  /* 0x0000006504007209 */ /* 0x000fe20007810000 */
[----:B-1----:R-:W-:Y:S01]  /*c120*/  LDSM.16.MT88.4 R112, [R161+0x6000] ;  /* 0x00600000a170783b */ /* 0x002fe20000004200 */
        /* <DEDUP_REMOVED lines=71> */
[----:B------:R-:W-:Y:S01]  /*c5a0*/  LDSM.16.MT88.4 R108, [R162+0x6000] ;  /* 0x00600000a26c783b */ /* 0x000fe20000004200 */
[C---:B------:R-:W-:Y:S01]  /*c5b0*/  FSETP.NEU.FTZ.AND P1, PT, R2.reuse, -INF , PT ;  /* 0xff8000000200780b */ /* 0x040fe20003f3d000 */
[C---:B------:R-:W-:Y:S02]  /*c5c0*/  FMUL.FTZ R104, R2.reuse, c[0x0][0x23c] ;  /* 0x00008f0002687a20 */ /* 0x040fe40000410000 */
[----:B------:R-:W-:Y:S02]  /*c5d0*/  FADD.FTZ R100, -R2, R101 ;  /* 0x0000006502647221 */ /* 0x000fe40000010100 */
[----:B------:R-:W-:Y:S01]  /*c5e0*/  FADD.FTZ R101, -R0, R3 ;  /* 0x0000000300657221 */ /* 0x000fe20000010100 */
[----:B------:R-:W-:Y:S01]  /*c5f0*/  FSEL R103, R104, RZ, P1 ;  /* 0x000000ff68677208 */ /* 0x000fe20000800000 */
[C---:B------:R-:W-:Y:S01]  /*c600*/  FMUL.FTZ R104, R0.reuse, c[0x0][0x23c] ;  /* 0x00008f0000687a20 */ /* 0x040fe20000410000 */
[----:B------:R-:W-:Y:S01]  /*c610*/  FSETP.NEU.FTZ.AND P1, PT, R0, -INF , PT ;  /* 0xff8000000000780b */ /* 0x000fe20003f3d000 */
[----:B------:R-:W-:Y:S01]  /*c620*/  FMUL.FTZ R3, R101, c[0x0][0x23c] ;  /* 0x00008f0065037a20 */ /* 0x000fe20000410000 */
[----:B------:R-:W-:Y:S01]  /*c630*/  MOV R101, R2 ;  /* 0x0000000200657202 */ /* 0x000fe20000000f00 */
[--C-:B------:R-:W-:Y:S01]  /*c640*/  FFMA.FTZ R126, R5, c[0x0][0x23c], -R103.reuse ;  /* 0x00008f00057e7a23 */ /* 0x100fe20000010867 */
[----:B------:R-:W-:Y:S01]  /*c650*/  FSEL R5, R104, RZ, P1 ;  /* 0x000000ff68057208 */ /* 0x000fe20000800000 */
[--C-:B------:R-:W-:Y:S01]  /*c660*/  FFMA.FTZ R117, R12, c[0x0][0x23c], -R103.reuse ;  /* 0x00008f000c757a23 */ /* 0x100fe20000010867 */
[----:B------:R-:W1:Y:S01]  /*c670*/  LDSM.16.MT88.4 R104, [R164+0x6000] ;  /* 0x00600000a468783b */ /* 0x000e620000004200 */
[----:B------:R-:W2:Y:S01]  /*c680*/  MUFU.EX2 R3, R3 ;  /* 0x0000000300037308 */ /* 0x000ea20000000800 */
[----:B------:R-:W-:Y:S01]  /*c690*/  FFMA.FTZ R129, R4, c[0x0][0x23c], -R103 ;  /* 0x00008f0004817a23 */ /* 0x000fe20000010867 */
[----:B------:R-:W-:Y:S01]  /*c6a0*/  ISETP.GT.AND P1, PT, R176, 0x1, PT ;  /* 0x00000001b000780c */ /* 0x000fe20003f24270 */
[--C-:B------:R-:W-:Y:S02]  /*c6b0*/  FFMA.FTZ R121, R14, c[0x0][0x23c], -R5.reuse ;  /* 0x00008f000e797a23 */ /* 0x100fe40000010805 */
[----:B------:R-:W-:Y:S02]  /*c6c0*/  FFMA.FTZ R127, R6, c[0x0][0x23c], -R5 ;  /* 0x00008f00067f7a23 */ /* 0x000fe40000010805 */
[----:B------:R-:W-:Y:S02]  /*c6d0*/  FFMA.FTZ R6, R13, c[0x0][0x23c], -R103 ;  /* 0x00008f000d067a23 */ /* 0x000fe40000010867 */
[----:B------:R-:W-:Y:S01]  /*c6e0*/  FFMA.FTZ R118, R7, c[0x0][0x23c], -R5 ;  /* 0x00008f0007767a23 */ /* 0x000fe20000010805 */
[----:B------:R-:W-:Y:S01]  /*c6f0*/  MUFU.EX2 R129, R129 ;  /* 0x0000008100817308 */ /* 0x000fe20000000800 */
[--C-:B------:R-:W-:Y:S02]  /*c700*/  FFMA.FTZ R120, R8, c[0x0][0x23c], -R103.reuse ;  /* 0x00008f0008787a23 */ /* 0x100fe40000010867 */
[----:B------:R-:W-:Y:S02]  /*c710*/  FFMA.FTZ R123, R9, c[0x0][0x23c], -R103 ;  /* 0x00008f00097b7a23 */ /* 0x000fe40000010867 */
[--C-:B------:R-:W-:Y:S02]  /*c720*/  FFMA.FTZ R122, R10, c[0x0][0x23c], -R5.reuse ;  /* 0x00008f000a7a7a23 */ /* 0x100fe40000010805 */
[----:B------:R-:W-:Y:S02]  /*c730*/  FFMA.FTZ R7, R11, c[0x0][0x23c], -R5 ;  /* 0x00008f000b077a23 */ /* 0x000fe40000010805 */
[----:B------:R-:W-:Y:S01]  /*c740*/  FMUL.FTZ R102, R100, c[0x0][0x23c] ;  /* 0x00008f0064667a20 */ /* 0x000fe20000410000 */
[----:B------:R-:W-:Y:S01]  /*c750*/  MUFU.EX2 R126, R126 ;  /* 0x0000007e007e7308 */ /* 0x000fe20000000800 */
[--C-:B------:R-:W-:Y:S02]  /*c760*/  FFMA.FTZ R116, R16, c[0x0][0x23c], -R103.reuse ;  /* 0x00008f0010747a23 */ /* 0x100fe40000010867 */
[----:B------:R-:W-:Y:S02]  /*c770*/  FFMA.FTZ R119, R17, c[0x0][0x23c], -R103 ;  /* 0x00008f0011777a23 */ /* 0x000fe40000010867 */
[C---:B--2---:R-:W-:Y:S02]  /*c780*/  FMUL.FTZ R14, R3.reuse, R94 ;  /* 0x0000005e030e7220 */ /* 0x044fe40000410000 */
        /* <DEDUP_REMOVED lines=14> */
[----:B------:R-:W3:Y:S01]  /*c870*/  MUFU.EX2 R118, R118 ;  /* 0x0000007600767308 */ /* 0x000ee20000000800 */
[--C-:B------:R-:W-:Y:S02]  /*c880*/  FFMA.FTZ R125, R22, c[0x0][0x23c], -R5.reuse ;  /* 0x00008f00167d7a23 */ /* 0x100fe40000010805 */
[--C-:B------:R-:W-:Y:S02]  /*c890*/  FFMA.FTZ R124, R23, c[0x0][0x23c], -R5.reuse ;  /* 0x00008f00177c7a23 */ /* 0x100fe40000010805 */
[C---:B--2---:R-:W-:Y:S02]  /*c8a0*/  FMUL.FTZ R12, R100.reuse, R92 ;  /* 0x0000005c640c7220 */ /* 0x044fe40000410000 */
[C---:B------:R-:W-:Y:S02]  /*c8b0*/  FMUL.FTZ R13, R100.reuse, R93 ;  /* 0x0000005d640d7220 */ /* 0x040fe40000410000 */
[----:B------:R-:W-:Y:S01]  /*c8c0*/  FMUL.FTZ R8, R100, R96 ;  /* 0x0000006064087220 */ /* 0x000fe20000410000 */
[----:B------:R-:W-:Y:S01]  /*c8d0*/  MUFU.EX2 R120, R120 ;  /* 0x0000007800787308 */ /* 0x000fe20000000800 */
[----:B------:R-:W-:Y:S01]  /*c8e0*/  F2FP.PACK_AB R96, R126, R129 ;  /* 0x000000817e60723e */ /* 0x000fe200000000ff */
[C---:B------:R-:W-:Y:S02]  /*c8f0*/  FMUL.FTZ R9, R100.reuse, R97 ;  /* 0x0000006164097220 */ /* 0x040fe40000410000 */
[C---:B------:R-:W-:Y:S02]  /*c900*/  FMUL.FTZ R68, R100.reuse, R68 ;  /* 0x0000004464447220 */ /* 0x040fe40000410000 */
[C---:B------:R-:W-:Y:S02]  /*c910*/  FMUL.FTZ R69, R100.reuse, R69 ;  /* 0x0000004564457220 */ /* 0x040fe40000410000 */
[C---:B------:R-:W-:Y:S02]  /*c920*/  FMUL.FTZ R72, R100.reuse, R72 ;  /* 0x0000004864487220 */ /* 0x040fe40000410000 */
[----:B------:R-:W2:Y:S01]  /*c930*/  MUFU.EX2 R123, R123 ;  /* 0x0000007b007b7308 */ /* 0x000ea20000000800 */
[----:B------:R-:W-:Y:S02]  /*c940*/  FMUL.FTZ R73, R100, R73 ;  /* 0x0000004964497220 */ /* 0x000fe40000410000 */
[----:B------:R-:W-:Y:S01]  /*c950*/  FFMA.FTZ R102, R15, c[0x0][0x23c], -R5 ;  /* 0x00008f000f667a23 */ /* 0x000fe20000010805 */
[----:B---3--:R-:W-:Y:S01]  /*c960*/  F2FP.PACK_AB R97, R118, R127 ;  /* 0x0000007f7661723e */ /* 0x008fe200000000ff */
[----:B------:R-:W-:Y:S02]  /*c970*/  FMUL.FTZ R15, R3, R95 ;  /* 0x0000005f030f7220 */ /* 0x000fe40000410000 */
[----:B------:R-:W3:Y:S01]  /*c980*/  LDSM.16.MT88.4 R92, [R160+0x6000] ;  /* 0x00600000a05c783b */ /* 0x000ee20000004200 */
[C---:B------:R-:W-:Y:S02]  /*c990*/  FMUL.FTZ R76, R100.reuse, R76 ;  /* 0x0000004c644c7220 */ /* 0x040fe40000410000 */
        /* <DEDUP_REMOVED lines=8> */
[C---:B------:R-:W-:Y:S01]  /*ca20*/  FMUL.FTZ R85, R100.reuse, R85 ;  /* 0x0000005564557220 */ /* 0x040fe20000410000 */
[----:B--2---:R-:W-:Y:S01]  /*ca30*/  F2FP.PACK_AB R98, R123, R120 ;  /* 0x000000787b62723e */ /* 0x004fe200000000ff */
[----:B------:R-:W-:Y:S02]  /*ca40*/  FFMA.FTZ R129, R100, R193, R129 ;  /* 0x000000c164817223 */ /* 0x000fe40000010081 */
[----:B------:R-:W-:Y:S02]  /*ca50*/  FFMA.FTZ R100, R38, c[0x0][0x23c], -R5 ;  /* 0x00008f0026647a23 */ /* 0x000fe40000010805 */
[----:B------:R-:W-:Y:S01]  /*ca60*/  FADD.FTZ R129, R126, R129 ;  /* 0x000000817e817221 */ /* 0x000fe20000010000 */
[----:B------:R-:W-:Y:S01]  /*ca70*/  MUFU.EX2 R117, R117 ;  /* 0x0000007500757308 */ /* 0x000fe20000000800 */
[--C-:B------:R-:W-:Y:S02]  /*ca80*/  FFMA.FTZ R131, R40, c[0x0][0x23c], -R103.reuse ;  /* 0x00008f0028837a23 */ /* 0x100fe40000010867 */
[----:B------:R-:W-:Y:S02]  /*ca90*/  FFMA.FTZ R40, R41, c[0x0][0x23c], -R103 ;  /* 0x00008f0029287a23 */ /* 0x000fe40000010867 */
[--C-:B------:R-:W-:Y:S02]  /*caa0*/  FFMA.FTZ R41, R42, c[0x0][0x23c], -R5.reuse ;  /* 0x00008f002a297a23 */ /* 0x100fe40000010805 */
[----:B------:R-:W-:Y:S02]  /*cab0*/  FFMA.FTZ R42, R43, c[0x0][0x23c], -R5 ;  /* 0x00008f002b2a7a23 */ /* 0x000fe40000010805 */
[--C-:B------:R-:W-:Y:S01]  /*cac0*/  FFMA.FTZ R43, R44, c[0x0][0x23c], -R103.reuse ;  /* 0x00008f002c2b7a23 */ /* 0x100fe20000010867 */
[----:B------:R-:W2:Y:S01]  /*cad0*/  MUFU.EX2 R6, R6 ;  /* 0x0000000600067308 */ /* 0x000ea20000000800 */
[----:B------:R-:W-:Y:S02]  /*cae0*/  FFMA.FTZ R44, R45, c[0x0][0x23c], -R103 ;  /* 0x00008f002d2c7a23 */ /* 0x000fe40000010867 */
[--C-:B------:R-:W-:Y:S01]  /*caf0*/  FFMA.FTZ R45, R46, c[0x0][0x23c], -R5.reuse ;  /* 0x00008f002e2d7a23 */ /* 0x100fe20000010805 */
[----:B----4-:R-:W-:Y:S01]  /*cb00*/  F2FP.PACK_AB R99, R7, R122 ;  /* 0x0000007a0763723e */ /* 0x010fe200000000ff */
[--C-:B------:R-:W-:Y:S02]  /*cb10*/  FFMA.FTZ R46, R47, c[0x0][0x23c], -R5.reuse ;  /* 0x00008f002f2e7a23 */ /* 0x100fe40000010805 */
[--C-:B------:R-:W-:Y:S02]  /*cb20*/  FFMA.FTZ R47, R50, c[0x0][0x23c], -R5.reuse ;  /* 0x00008f00322f7a23 */ /* 0x100fe40000010805 */
[--C-:B------:R-:W-:Y:S01]  /*cb30*/  FFMA.FTZ R50, R51, c[0x0][0x23c], -R5.reuse ;  /* 0x00008f0033327a23 */ /* 0x100fe20000010805 */
[----:B------:R-:W-:Y:S01]  /*cb40*/  MUFU.EX2 R121, R121 ;  /* 0x0000007900797308 */ /* 0x000fe20000000800 */
[C---:B-1----:R-:W-:Y:S05]  /*cb50*/  HMMA.16816.F32 R8, R96.reuse, R104, R8 ;  /* 0x000000686008723c */ /* 0x042fea0000001808 */
[--C-:B------:R-:W-:Y:S02]  /*cb60*/  FFMA.FTZ R51, R54, c[0x0][0x23c], -R5.reuse ;  /* 0x00008f0036337a23 */ /* 0x100fe40000010805 */
[--C-:B------:R-:W-:Y:S01]  /*cb70*/  FFMA.FTZ R54, R55, c[0x0][0x23c], -R5.reuse ;  /* 0x00008f0037367a23 */ /* 0x100fe20000010805 */
[C---:B------:R-:W-:Y:S01]  /*cb80*/  HMMA.16816.F32 R68, R96.reuse, R106, R68 ;  /* 0x0000006a6044723c */ /* 0x040fe20000001844 */
[----:B------:R-:W1:Y:S01]  /*cb90*/  MUFU.EX2 R102, R102 ;  /* 0x0000006600667308 */ /* 0x000e620000000800 */
[----:B------:R-:W4:Y:S02]  /*cba0*/  LDSM.16.MT88.4 R104, [R164+0x6800] ;  /* 0x00680000a468783b */ /* 0x000f240000004200 */
[--C-:B------:R-:W-:Y:S01]  /*cbb0*/  FFMA.FTZ R55, R58, c[0x0][0x23c], -R5.reuse ;  /* 0x00008f003a377a23 */ /* 0x100fe20000010805 */
[----:B--2---:R-:W-:Y:S01]  /*cbc0*/  F2FP.PACK_AB R88, R6, R117 ;  /* 0x000000750658723e */ /* 0x004fe200000000ff */
[--C-:B------:R-:W-:Y:S02]  /*cbd0*/  FFMA.FTZ R58, R59, c[0x0][0x23c], -R5.reuse ;  /* 0x00008f003b3a7a23 */ /* 0x100fe40000010805 */
[C---:B------:R-:W-:Y:S03]  /*cbe0*/  HMMA.16816.F32 R72, R96.reuse, R108, R72 ;  /* 0x0000006c6048723c */ /* 0x040fe60000001848 */
[----:B------:R-:W-:Y:S01]  /*cbf0*/  MUFU.EX2 R116, R116 ;  /* 0x0000007400747308 */ /* 0x000fe20000000800 */
[--C-:B------:R-:W-:Y:S02]  /*cc00*/  FFMA.FTZ R59, R62, c[0x0][0x23c], -R5.reuse ;  /* 0x00008f003e3b7a23 */ /* 0x100fe40000010805 */
[--C-:B------:R-:W-:Y:S02]  /*cc10*/  FFMA.FTZ R62, R63, c[0x0][0x23c], -R5.reuse ;  /* 0x00008f003f3e7a23 */ /* 0x100fe40000010805 */
[C---:B------:R-:W-:Y:S01]  /*cc20*/  HMMA.16816.F32 R12, R96.reuse, R110, R12 ;  /* 0x0000006e600c723c */ /* 0x040fe2000000180c */
[----:B------:R-:W2:Y:S03]  /*cc30*/  LDSM.16.MT88.4 R108, [R162+0x6800] ;  /* 0x00680000a26c783b */ /* 0x000ea60000004200 */
[----:B------:R-:W-:Y:S01]  /*cc40*/  FFMA.FTZ R66, R66, c[0x0][0x23c], -R5 ;  /* 0x00008f0042427a23 */ /* 0x000fe20000010805 */
[----:B------:R-:W5:Y:S01]  /*cc50*/  MUFU.EX2 R119, R119 ;  /* 0x0000007700777308 */ /* 0x000f620000000800 */
[----:B------:R-:W-:Y:S02]  /*cc60*/  FFMA.FTZ R127, R3, R192, R127 ;  /* 0x000000c0037f7223 */ /* 0x000fe4000001007f */
[C---:B------:R-:W-:Y:S04]  /*cc70*/  HMMA.16816.F32 R76, R96.reuse, R112, R76 ;  /* 0x00000070604c723c */ /* 0x040fe8000000184c */
[----:B-1----:R-:W-:Y:S01]  /*cc80*/  F2FP.PACK_AB R89, R102, R121 ;  /* 0x000000796659723e */ /* 0x002fe200000000ff */
[----:B------:R-:W-:Y:S02]  /*cc90*/  FADD.FTZ R127, R118, R127 ;  /* 0x0000007f767f7221 */ /* 0x000fe40000010000 */
[----:B------:R-:W-:Y:S01]  /*cca0*/  MUFU.EX2 R125, R125 ;  /* 0x0000007d007d7308 */ /* 0x000fe20000000800 */
[--C-:B------:R-:W-:Y:S01]  /*ccb0*/  FFMA.FTZ R112, R18, c[0x0][0x23c], -R5.reuse ;  /* 0x00008f0012707a23 */ /* 0x100fe20000010805 */
[C---:B------:R-:W-:Y:S03]  /*ccc0*/  HMMA.16816.F32 R80, R96.reuse, R114, R80 ;  /* 0x000000726050723c */ /* 0x040fe60000001850 */
[----:B------:R-:W-:Y:S02]  /*ccd0*/  FFMA.FTZ R113, R19, c[0x0][0x23c], -R5 ;  /* 0x00008f0013717a23 */ /* 0x000fe40000010805 */
[C---:B------:R-:W-:Y:S02]  /*cce0*/  FMUL.FTZ R18, R3.reuse, R90 ;  /* 0x0000005a03127220 */ /* 0x040fe40000410000 */
[----:B------:R-:W-:Y:S01]  /*ccf0*/  FMUL.FTZ R19, R3, R91 ;  /* 0x0000005b03137220 */ /* 0x000fe20000410000 */
[----:B------:R-:W-:Y:S01]  /*cd00*/  MUFU.EX2 R112, R112 ;  /* 0x0000007000707308 */ /* 0x000fe20000000800 */
[--C-:B------:R-:W-:Y:S03]  /*cd10*/  FFMA.FTZ R114, R20, c[0x0][0x23c], -R103.reuse ;  /* 0x00008f0014727a23 */ /* 0x100fe60000010867 */
[----:B-----5:R-:W-:Y:S01]  /*cd20*/  F2FP.PACK_AB R90, R119, R116 ;  /* 0x00000074775a723e */ /* 0x020fe200000000ff */
[--C-:B------:R-:W-:Y:S01]  /*cd30*/  FFMA.FTZ R115, R21, c[0x0][0x23c], -R103.reuse ;  /* 0x00008f0015737a23 */ /* 0x100fe20000010867 */
[C---:B---3--:R-:W-:Y:S03]  /*cd40*/  HMMA.16816.F32 R16, R96.reuse, R92, R16 ;  /* 0x0000005c6010723c */ /* 0x048fe60000001810 */
[--C-:B------:R-:W-:Y:S01]  /*cd50*/  FFMA.FTZ R3, R48, c[0x0][0x23c], -R103.reuse ;  /* 0x00008f0030037a23 */ /* 0x100fe20000010867 */
[----:B------:R-:W1:Y:S01]  /*cd60*/  MUFU.EX2 R113, R113 ;  /* 0x0000007100717308 */ /* 0x000e620000000800 */
[--C-:B------:R-:W-:Y:S02]  /*cd70*/  FFMA.FTZ R48, R49, c[0x0][0x23c], -R103.reuse ;  /* 0x00008f0031307a23 */ /* 0x100fe40000010867 */
[--C-:B------:R-:W-:Y:S01]  /*cd80*/  FFMA.FTZ R49, R52, c[0x0][0x23c], -R103.reuse ;  /* 0x00008f0034317a23 */ /* 0x100fe20000010867 */
[----:B------:R-:W-:Y:S01]  /*cd90*/  HMMA.16816.F32 R84, R96, R94, R84 ;  /* 0x0000005e6054723c */ /* 0x000fe20000001854 */
[----:B------:R-:W3:Y:S03]  /*cda0*/  LDSM.16.MT88.4 R92, [R161+0x6800] ;  /* 0x00680000a15c783b */ /* 0x000ee60000004200 */
[--C-:B------:R-:W-:Y:S02]  /*cdb0*/  FFMA.FTZ R52, R53, c[0x0][0x23c], -R103.reuse ;  /* 0x00008f0035347a23 */ /* 0x100fe40000010867 */
[----:B------:R-:W-:Y:S01]  /*cdc0*/  MUFU.EX2 R114, R114 ;  /* 0x0000007200727308 */ /* 0x000fe20000000800 */
[--C-:B------:R-:W-:Y:S02]  /*cdd0*/  FFMA.FTZ R53, R56, c[0x0][0x23c], -R103.reuse ;  /* 0x00008f0038357a23 */ /* 0x100fe40000010867 */
[----:B------:R-:W5:Y:S03]  /*cde0*/  LDSM.16.MT88.4 R96, [R160+0x6800] ;  /* 0x00680000a060783b */ /* 0x000f660000004200 */
[--C-:B------:R-:W-:Y:S02]  /*cdf0*/  FFMA.FTZ R56, R57, c[0x0][0x23c], -R103.reuse ;  /* 0x00008f0039387a23 */ /* 0x100fe40000010867 */
[--C-:B------:R-:W-:Y:S02]  /*ce00*/  FFMA.FTZ R57, R60, c[0x0][0x23c], -R103.reuse ;  /* 0x00008f003c397a23 */ /* 0x100fe40000010867 */
[----:B------:R-:W2:Y:S01]  /*ce10*/  MUFU.EX2 R115, R115 ;  /* 0x0000007300737308 */ /* 0x000ea20000000800 */
[----:B------:R-:W-:Y:S02]  /*ce20*/  FFMA.FTZ R60, R61, c[0x0][0x23c], -R103 ;  /* 0x00008f003d3c7a23 */ /* 0x000fe40000010867 */
[----:B------:R-:W-:Y:S01]  /*ce30*/  FADD.FTZ R122, R122, R127 ;  /* 0x0000007f7a7a7221 */ /* 0x000fe20000010000 */
[----:B-1----:R-:W-:Y:S03]  /*ce40*/  F2FP.PACK_AB R91, R113, R112 ;  /* 0x00000070715b723e */ /* 0x002fe600000000ff */
[----:B------:R-:W-:Y:S02]  /*ce50*/  FADD.FTZ R122, R7, R122 ;  /* 0x0000007a077a7221 */ /* 0x000fe40000010000 */
[----:B------:R-:W-:Y:S01]  /*ce60*/  FFMA.FTZ R7, R64, c[0x0][0x23c], -R103 ;  /* 0x00008f0040077a23 */ /* 0x000fe20000010867 */
[----:B------:R-:W1:Y:S01]  /*ce70*/  MUFU.EX2 R124, R124 ;  /* 0x0000007c007c7308 */ /* 0x000e620000000800 */
[C---:B----4-:R-:W-:Y:S05]  /*ce80*/  HMMA.16816.F32 R8, R88.reuse, R104, R8 ;  /* 0x000000685808723c */ /* 0x050fea0000001808 */
[----:B------:R-:W-:Y:S03]  /*ce90*/  FADD.FTZ R121, R121, R122 ;  /* 0x0000007a79797221 */ /* 0x000fe60000010000 */
[C---:B------:R-:W-:Y:S01]  /*cea0*/  HMMA.16816.F32 R68, R88.reuse, R106, R68 ;  /* 0x0000006a5844723c */ /* 0x040fe20000001844 */
[----:B------:R-:W-:Y:S01]  /*ceb0*/  MUFU.EX2 R100, R100 ;  /* 0x0000006400647308 */ /* 0x000fe20000000800 */
[----:B------:R-:W4:Y:S02]  /*cec0*/  LDSM.16.MT88.4 R104, [R164+0x7000] ;  /* 0x00700000a468783b */ /* 0x000f240000004200 */
[----:B------:R-:W-:Y:S01]  /*ced0*/  FADD.FTZ R121, R102, R121 ;  /* 0x0000007966797221 */ /* 0x000fe20000010000 */
[----:B--2---:R-:W-:Y:S03]  /*cee0*/  F2FP.PACK_AB R20, R115, R114 ;  /* 0x000000727314723e */ /* 0x004fe600000000ff */
[C---:B------:R-:W-:Y:S03]  /*cef0*/  HMMA.16816.F32 R72, R88.reuse, R108, R72 ;  /* 0x0000006c5848723c */ /* 0x040fe60000001848 */
[----:B------:R-:W-:Y:S01]  /*cf00*/  MUFU.EX2 R131, R131 ;  /* 0x0000008300837308 */ /* 0x000fe20000000800 */
[----:B------:R-:W-:Y:S03]  /*cf10*/  FADD.FTZ R112, R112, R121 ;  /* 0x0000007970707221 */ /* 0x000fe60000010000 */
[--C-:B------:R-:W-:Y:S01]  /*cf20*/  FFMA.FTZ R109, R24, c[0x0][0x23c], -R103.reuse ;  /* 0x00008f00186d7a23 */ /* 0x100fe20000010867 */
[C---:B------:R-:W-:Y:S04]  /*cf30*/  HMMA.16816.F32 R12, R88.reuse, R110, R12 ;  /* 0x0000006e580c723c */ /* 0x040fe8000000180c */
[----:B------:R-:W-:Y:S01]  /*cf40*/  FFMA.FTZ R108, R25, c[0x0][0x23c], -R103 ;  /* 0x00008f00196c7a23 */ /* 0x000fe20000010867 */
[----:B------:R-:W-:Y:S01]  /*cf50*/  MUFU.EX2 R109, R109 ;  /* 0x0000006d006d7308 */ /* 0x000fe20000000800 */
[----:B-1----:R-:W-:Y:S01]  /*cf60*/  F2FP.PACK_AB R21, R124, R125 ;  /* 0x0000007d7c15723e */ /* 0x002fe200000000ff */
[--C-:B------:R-:W-:Y:S01]  /*cf70*/  FFMA.FTZ R110, R26, c[0x0][0x23c], -R5.reuse ;  /* 0x00008f001a6e7a23 */ /* 0x100fe20000010805 */
[C---:B---3--:R-:W-:Y:S04]  /*cf80*/  HMMA.16816.F32 R76, R88.reuse, R92, R76 ;  /* 0x0000005c584c723c */ /* 0x048fe8000000184c */
[--C-:B------:R-:W-:Y:S02]  /*cf90*/  FFMA.FTZ R111, R27, c[0x0][0x23c], -R5.reuse ;  /* 0x00008f001b6f7a23 */ /* 0x100fe40000010805 */
[----:B------:R-:W1:Y:S01]  /*cfa0*/  LDSM.16.MT88.4 R24, [R162+0x7000] ;  /* 0x00700000a218783b */ /* 0x000e620000004200 */
[----:B------:R-:W2:Y:S01]  /*cfb0*/  MUFU.EX2 R108, R108 ;  /* 0x0000006c006c7308 */ /* 0x000ea20000000800 */
[C---:B------:R-:W-:Y:S04]  /*cfc0*/  HMMA.16816.F32 R80, R88.reuse, R94, R80 ;  /* 0x0000005e5850723c */ /* 0x040fe80000001850 */
[----:B------:R-:W-:Y:S02]  /*cfd0*/  FFMA.FTZ R92, R34, c[0x0][0x23c], -R5 ;  /* 0x00008f00225c7a23 */ /* 0x000fe40000010805 */
[----:B------:R-:W-:Y:S02]  /*cfe0*/  FADD.FTZ R112, R113, R112 ;  /* 0x0000007071707221 */ /* 0x000fe40000010000 */
[C---:B-----5:R-:W-:Y:S01]  /*cff0*/  HMMA.16816.F32 R16, R88.reuse, R96, R16 ;  /* 0x000000605810723c */ /* 0x060fe20000001810 */
[----:B------:R-:W-:Y:S03]  /*d000*/  MUFU.EX2 R110, R110 ;  /* 0x0000006e006e7308 */ /* 0x000fe60000000800 */
[----:B------:R-:W-:Y:S03]  /*d010*/  FADD.FTZ R125, R125, R112 ;  /* 0x000000707d7d7221 */ /* 0x000fe60000010000 */
[--C-:B------:R-:W-:Y:S01]  /*d020*/  FFMA.FTZ R97, R28, c[0x0][0x23c], -R103.reuse ;  /* 0x00008f001c617a23 */ /* 0x100fe20000010867 */
[----:B------:R-:W-:Y:S01]  /*d030*/  HMMA.16816.F32 R84, R88, R98, R84 ;  /* 0x000000625854723c */ /* 0x000fe20000001854 */
[----:B------:R-:W3:Y:S02]  /*d040*/  LDSM.16.MT88.4 R88, [R161+0x7000] ;  /* 0x00700000a158783b */ /* 0x000ee40000004200 */
[----:B------:R-:W5:Y:S01]  /*d050*/  MUFU.EX2 R111, R111 ;  /* 0x0000006f006f7308 */ /* 0x000f620000000800 */
[----:B------:R-:W-:Y:S02]  /*d060*/  FFMA.FTZ R96, R29, c[0x0][0x23c], -R103 ;  /* 0x00008f001d607a23 */ /* 0x000fe40000010867 */
[----:B------:R-:W-:Y:S01]  /*d070*/  FADD.FTZ R125, R124, R125 ;  /* 0x0000007d7c7d7221 */ /* 0x000fe20000010000 */
[----:B--2---:R-:W-:Y:S01]  /*d080*/  F2FP.PACK_AB R22, R108, R109 ;  /* 0x0000006d6c16723e */ /* 0x004fe200000000ff */
[--C-:B------:R-:W-:Y:S04]  /*d090*/  FFMA.FTZ R99, R30, c[0x0][0x23c], -R5.reuse ;  /* 0x00008f001e637a23 */ /* 0x100fe80000010805 */
[----:B------:R-:W-:Y:S01]  /*d0a0*/  FFMA.FTZ R98, R31, c[0x0][0x23c], -R5 ;  /* 0x00008f001f627a23 */ /* 0x000fe20000010805 */
[----:B------:R-:W-:Y:S01]  /*d0b0*/  MUFU.EX2 R97, R97 ;  /* 0x0000006100617308 */ /* 0x000fe20000000800 */
[----:B------:R-:W2:Y:S09]  /*d0c0*/  LDSM.16.MT88.4 R28, [R160+0x7000] ;  /* 0x00700000a01c783b */ /* 0x000eb20000004200 */
[----:B------:R-:W-:Y:S01]  /*d0d0*/  MUFU.EX2 R98, R98 ;  /* 0x0000006200627308 */ /* 0x000fe20000000800 */
[C---:B-----5:R-:W-:Y:S01]  /*d0e0*/  F2FP.PACK_AB R23, R111.reuse, R110 ;  /* 0x0000006e6f17723e */ /* 0x060fe200000000ff */
[----:B------:R-:W-:Y:S04]  /*d0f0*/  FADD.FTZ R110, R110, R125 ;  /* 0x0000007d6e6e7221 */ /* 0x000fe80000010000 */
[----:B------:R-:W-:Y:S04]  /*d100*/  FADD.FTZ R110, R111, R110 ;  /* 0x0000006e6f6e7221 */ /* 0x000fe80000010000 */
[----:B------:R-:W5:Y:S01]  /*d110*/  MUFU.EX2 R96, R96 ;  /* 0x0000006000607308 */ /* 0x000f620000000800 */
[C---:B----4-:R-:W-:Y:S07]  /*d120*/  HMMA.16816.F32 R8, R20.reuse, R104, R8 ;  /* 0x000000681408723c */ /* 0x050fee0000001808 */
[--C-:B------:R-:W-:Y:S01]  /*d130*/  FFMA.FTZ R105, R32, c[0x0][0x23c], -R103.reuse ;  /* 0x00008f0020697a23 */ /* 0x100fe20000010867 */
[C---:B------:R-:W-:Y:S01]  /*d140*/  HMMA.16816.F32 R68, R20.reuse, R106, R68 ;  /* 0x0000006a1444723c */ /* 0x040fe20000001844 */
[----:B------:R-:W4:Y:S03]  /*d150*/  MUFU.EX2 R99, R99 ;  /* 0x0000006300637308 */ /* 0x000f260000000800 */
[----:B------:R-:W-:Y:S03]  /*d160*/  FFMA.FTZ R104, R33, c[0x0][0x23c], -R103 ;  /* 0x00008f0021687a23 */ /* 0x000fe60000010867 */
[--C-:B------:R-:W-:Y:S01]  /*d170*/  FFMA.FTZ R107, R39, c[0x0][0x23c], -R5.reuse ;  /* 0x00008f00276b7a23 */ /* 0x100fe20000010805 */
[C---:B-1----:R-:W-:Y:S03]  /*d180*/  HMMA.16816.F32 R72, R20.reuse, R24, R72 ;  /* 0x000000181448723c */ /* 0x042fe60000001848 */
[----:B------:R-:W-:Y:S05]  /*d190*/  MUFU.EX2 R105, R105 ;  /* 0x0000006900697308 */ /* 0x000fea0000000800 */
[C---:B------:R-:W-:Y:S01]  /*d1a0*/  HMMA.16816.F32 R12, R20.reuse, R26, R12 ;  /* 0x0000001a140c723c */ /* 0x040fe2000000180c */
[----:B------:R-:W1:Y:S04]  /*d1b0*/  LDSM.16.MT88.4 R24, [R164+0x7800] ;  /* 0x00780000a418783b */ /* 0x000e680000004200 */
[----:B------:R-:W1:Y:S03]  /*d1c0*/  MUFU.EX2 R104, R104 ;  /* 0x0000006800687308 */ /* 0x000e660000000800 */
[C---:B---3--:R-:W-:Y:S07]  /*d1d0*/  HMMA.16816.F32 R76, R20.reuse, R88, R76 ;  /* 0x00000058144c723c */ /* 0x048fee000000184c */
[--C-:B------:R-:W-:Y:S01]  /*d1e0*/  FFMA.FTZ R89, R35, c[0x0][0x23c], -R5.reuse ;  /* 0x00008f0023597a23 */ /* 0x100fe20000010805 */
[C---:B------:R-:W-:Y:S01]  /*d1f0*/  HMMA.16816.F32 R80, R20.reuse, R90, R80 ;  /* 0x0000005a1450723c */ /* 0x040fe20000001850 */
[----:B------:R3:W-:Y:S01]  /*d200*/  MUFU.EX2 R88, R92 ;  /* 0x0000005c00587308 */ /* 0x0007e20000000800 */
[----:B------:R-:W3:Y:S02]  /*d210*/  LDSM.16.MT88.4 R32, [R162+0x7800] ;  /* 0x00780000a220783b */ /* 0x000ee40000004200 */
[----:B------:R-:W-:Y:S03]  /*d220*/  FFMA.FTZ R5, R67, c[0x0][0x23c], -R5 ;  /* 0x00008f0043057a23 */ /* 0x000fe60000010805 */
[--C-:B------:R-:W-:Y:S01]  /*d230*/  FFMA.FTZ R90, R36, c[0x0][0x23c], -R103.reuse ;  /* 0x00008f00245a7a23 */ /* 0x100fe20000010867 */
[C---:B--2---:R-:W-:Y:S03]  /*d240*/  HMMA.16816.F32 R16, R20.reuse, R28, R16 ;  /* 0x0000001c1410723c */ /* 0x044fe60000001810 */
[----:B------:R-:W2:Y:S01]  /*d250*/  MUFU.EX2 R89, R89 ;  /* 0x0000005900597308 */ /* 0x000ea20000000800 */
[--C-:B------:R-:W-:Y:S02]  /*d260*/  FFMA.FTZ R91, R37, c[0x0][0x23c], -R103.reuse ;  /* 0x00008f00255b7a23 */ /* 0x100fe40000010867 */
[----:B------:R-:W-:Y:S01]  /*d270*/  LDSM.16.MT88.4 R36, [R160+0x8000] ;  /* 0x00800000a024783b */ /* 0x000fe20000004200 */
[----:B------:R-:W-:Y:S01]  /*d280*/  FFMA.FTZ R103, R65, c[0x0][0x23c], -R103 ;  /* 0x00008f0041677a23 */ /* 0x000fe20000010867 */
[----:B------:R-:W-:Y:S05]  /*d290*/  HMMA.16816.F32 R84, R20, R30, R84 ;  /* 0x0000001e1454723c */ /* 0x000fea0000001854 */
[----:B------:R-:W-:Y:S01]  /*d2a0*/  MUFU.EX2 R90, R90 ;  /* 0x0000005a005a7308 */ /* 0x000fe20000000800 */
[----:B------:R-:W3:Y:S01]  /*d2b0*/  LDSM.16.MT88.4 R28, [R161+0x7800] ;  /* 0x00780000a11c783b */ /* 0x000ee20000004200 */
[----:B-----5:R-:W-:Y:S02]  /*d2c0*/  F2FP.PACK_AB R20, R96, R97 ;  /* 0x000000616014723e */ /* 0x020fe400000000ff */
[----:B----4-:R-:W-:Y:S03]  /*d2d0*/  F2FP.PACK_AB R21, R98, R99 ;  /* 0x000000636215723e */ /* 0x010fe600000000ff */
[----:B-1----:R-:W-:Y:S01]  /*d2e0*/  F2FP.PACK_AB R22, R104, R105 ;  /* 0x000000696816723e */ /* 0x002fe200000000ff */
[----:B---3--:R-:W-:Y:S02]  /*d2f0*/  FADD.FTZ R92, R120, R129 ;  /* 0x00000081785c7221 */ /* 0x008fe40000010000 */
[----:B------:R-:W-:Y:S01]  /*d300*/  FADD.FTZ R99, R99, R110 ;  /* 0x0000006e63637221 */ /* 0x000fe20000010000 */
[----:B------:R-:W1:Y:S01]  /*d310*/  MUFU.EX2 R91, R91 ;  /* 0x0000005b005b7308 */ /* 0x000e620000000800 */
[----:B------:R-:W-:Y:S01]  /*d320*/  FADD.FTZ R92, R123, R92 ;  /* 0x0000005c7b5c7221 */ /* 0x000fe20000010000 */
[----:B--2---:R-:W-:Y:S03]  /*d330*/  F2FP.PACK_AB R23, R89, R88 ;  /* 0x000000585917723e */ /* 0x004fe600000000ff */
[----:B------:R-:W-:Y:S02]  /*d340*/  FADD.FTZ R117, R117, R92 ;  /* 0x0000005c75757221 */ /* 0x000fe40000010000 */
[----:B------:R-:W-:Y:S02]  /*d350*/  LDSM.16.MT88.4 R92, [R162+0x9800] ;  /* 0x00980000a25c783b */ /* 0x000fe40000004200 */
[----:B------:R-:W-:Y:S01]  /*d360*/  FADD.FTZ R117, R6, R117 ;  /* 0x0000007506757221 */ /* 0x000fe20000010000 */
[C---:B------:R-:W-:Y:S01]  /*d370*/  HMMA.16816.F32 R8, R20.reuse, R24, R8 ;  /* 0x000000181408723c */ /* 0x040fe20000001808 */
[----:B------:R-:W2:Y:S02]  /*d380*/  MUFU.EX2 R107, R107 ;  /* 0x0000006b006b7308 */ /* 0x000ea40000000800 */
[----:B------:R-:W-:Y:S04]  /*d390*/  FADD.FTZ R116, R116, R117 ;  /* 0x0000007574747221 */ /* 0x000fe80000010000 */
[----:B------:R-:W-:Y:S01]  /*d3a0*/  FADD.FTZ R119, R119, R116 ;  /* 0x0000007477777221 */ /* 0x000fe20000010000 */
[C---:B------:R-:W-:Y:S01]  /*d3b0*/  HMMA.16816.F32 R68, R20.reuse, R26, R68 ;  /* 0x0000001a1444723c */ /* 0x040fe20000001844 */
[----:B------:R-:W3:Y:S02]  /*d3c0*/  LDSM.16.MT88.4 R24, [R160+0x7800] ;  /* 0x00780000a018783b */ /* 0x000ee40000004200 */
[----:B------:R-:W4:Y:S01]  /*d3d0*/  MUFU.EX2 R40, R40 ;  /* 0x0000002800287308 */ /* 0x000f220000000800 */
[----:B------:R-:W-:Y:S04]  /*d3e0*/  FADD.FTZ R114, R114, R119 ;  /* 0x0000007772727221 */ /* 0x000fe80000010000 */
[C---:B------:R-:W-:Y:S04]  /*d3f0*/  HMMA.16816.F32 R72, R20.reuse, R32, R72 ;  /* 0x000000201448723c */ /* 0x040fe80000001848 */
[----:B------:R-:W-:Y:S01]  /*d400*/  FADD.FTZ R114, R115, R114 ;  /* 0x0000007273727221 */ /* 0x000fe20000010000 */
[----:B------:R-:W-:Y:S03]  /*d410*/  MUFU.EX2 R41, R41 ;  /* 0x0000002900297308 */ /* 0x000fe60000000800 */
[C---:B------:R-:W-:Y:S01]  /*d420*/  HMMA.16816.F32 R12, R20.reuse, R34, R12 ;  /* 0x00000022140c723c */ /* 0x040fe2000000180c */
[----:B------:R-:W5:Y:S03]  /*d430*/  LDSM.16.MT88.4 R32, [R164+0x8000] ;  /* 0x00800000a420783b */ /* 0x000f660000004200 */
[----:B------:R-:W-:Y:S03]  /*d440*/  FADD.FTZ R109, R109, R114 ;  /* 0x000000726d6d7221 */ /* 0x000fe60000010000 */
[----:B------:R-:W1:Y:S01]  /*d450*/  MUFU.EX2 R42, R42 ;  /* 0x0000002a002a7308 */ /* 0x000e620000000800 */
[C---:B------:R-:W-:Y:S04]  /*d460*/  HMMA.16816.F32 R76, R20.reuse, R28, R76 ;  /* 0x0000001c144c723c */ /* 0x040fe8000000184c */
[----:B------:R-:W-:Y:S04]  /*d470*/  FADD.FTZ R108, R108, R109 ;  /* 0x0000006d6c6c7221 */ /* 0x000fe80000010000 */
[C---:B------:R-:W-:Y:S01]  /*d480*/  HMMA.16816.F32 R80, R20.reuse, R30, R80 ;  /* 0x0000001e1450723c */ /* 0x040fe20000001850 */
[----:B------:R-:W5:Y:S01]  /*d490*/  LDSM.16.MT88.4 R28, [R162+0x8000] ;  /* 0x00800000a21c783b */ /* 0x000f620000004200 */
[----:B------:R-:W-:Y:S02]  /*d4a0*/  MUFU.EX2 R43, R43 ;  /* 0x0000002b002b7308 */ /* 0x000fe40000000800 */
[----:B------:R-:W-:Y:S04]  /*d4b0*/  FADD.FTZ R97, R97, R108 ;  /* 0x0000006c61617221 */ /* 0x000fe80000010000 */
[----:B------:R-:W-:Y:S01]  /*d4c0*/  FADD.FTZ R96, R96, R97 ;  /* 0x0000006160607221 */ /* 0x000fe20000010000 */
[C---:B---3--:R-:W-:Y:S03]  /*d4d0*/  HMMA.16816.F32 R16, R20.reuse, R24, R16 ;  /* 0x000000181410723c */ /* 0x048fe60000001810 */
[----:B------:R-:W-:Y:S01]  /*d4e0*/  FADD.FTZ R105, R105, R96 ;  /* 0x0000006069697221 */ /* 0x000fe20000010000 */
[----:B------:R-:W3:Y:S03]  /*d4f0*/  MUFU.EX2 R44, R44 ;  /* 0x0000002c002c7308 */ /* 0x000ee60000000800 */
[----:B------:R-:W-:Y:S01]  /*d500*/  FADD.FTZ R105, R104, R105 ;  /* 0x0000006968697221 */ /* 0x000fe20000010000 */
[----:B------:R-:W-:Y:S01]  /*d510*/  HMMA.16816.F32 R84, R20, R26, R84 ;  /* 0x0000001a1454723c */ /* 0x000fe20000001854 */
[----:B------:R-:W3:Y:S05]  /*d520*/  LDSM.16.MT88.4 R24, [R161+0x8000] ;  /* 0x00800000a118783b */ /* 0x000eea0000004200 */
[----:B------:R-:W-:Y:S01]  /*d530*/  MUFU.EX2 R45, R45 ;  /* 0x0000002d002d7308 */ /* 0x000fe20000000800 */
[----:B-1----:R-:W-:Y:S01]  /*d540*/  F2FP.PACK_AB R20, R91, R90 ;  /* 0x0000005a5b14723e */ /* 0x002fe200000000ff */
[----:B------:R-:W-:Y:S01]  /*d550*/  FADD.FTZ R90, R90, R105 ;  /* 0x000000695a5a7221 */ /* 0x000fe20000010000 */
[----:B--2---:R-:W-:Y:S03]  /*d560*/  F2FP.PACK_AB R21, R107, R100 ;  /* 0x000000646b15723e */ /* 0x004fe600000000ff */
[----:B----4-:R-:W-:Y:S01]  /*d570*/  F2FP.PACK_AB R22, R40, R131 ;  /* 0x000000832816723e */ /* 0x010fe200000000ff */
[----:B------:R-:W-:Y:S01]  /*d580*/  FADD.FTZ R90, R91, R90 ;  /* 0x0000005a5b5a7221 */ /* 0x000fe20000010000 */
[----:B------:R-:W-:Y:S02]  /*d590*/  F2FP.PACK_AB R23, R42, R41 ;  /* 0x000000292a17723e */ /* 0x000fe400000000ff */
[----:B------:R-:W1:Y:S01]  /*d5a0*/  MUFU.EX2 R46, R46 ;  /* 0x0000002e002e7308 */ /* 0x000e620000000800 */
[----:B------:R-:W-:Y:S04]  /*d5b0*/  FADD.FTZ R131, R131, R90 ;  /* 0x0000005a83837221 */ /* 0x000fe80000010000 */
[C---:B-----5:R-:W-:Y:S03]  /*d5c0*/  HMMA.16816.F32 R8, R20.reuse, R32, R8 ;  /* 0x000000201408723c */ /* 0x060fe60000001808 */
[----:B------:R-:W-:Y:S02]  /*d5d0*/  FADD.FTZ R40, R40, R131 ;  /* 0x0000008328287221 */ /* 0x000fe40000010000 */
[----:B------:R-:W-:Y:S03]  /*d5e0*/  MUFU.EX2 R3, R3 ;  /* 0x0000000300037308 */ /* 0x000fe60000000800 */
[C---:B------:R-:W-:Y:S01]  /*d5f0*/  HMMA.16816.F32 R68, R20.reuse, R34, R68 ;  /* 0x000000221444723c */ /* 0x040fe20000001844 */
[----:B------:R-:W-:Y:S06]  /*d600*/  LDSM.16.MT88.4 R32, [R161+0x8800] ;  /* 0x00880000a120783b */ /* 0x000fec0000004200 */
[----:B------:R-:W2:Y:S01]  /*d610*/  MUFU.EX2 R48, R48 ;  /* 0x0000003000307308 */ /* 0x000ea20000000800 */
[C---:B------:R-:W-:Y:S08]  /*d620*/  HMMA.16816.F32 R72, R20.reuse, R28, R72 ;  /* 0x0000001c1448723c */ /* 0x040ff00000001848 */
[C---:B------:R-:W-:Y:S01]  /*d630*/  HMMA.16816.F32 R12, R20.reuse, R30, R12 ;  /* 0x0000001e140c723c */ /* 0x040fe2000000180c */
[----:B------:R-:W4:Y:S01]  /*d640*/  LDSM.16.MT88.4 R28, [R164+0x8800] ;  /* 0x00880000a41c783b */ /* 0x000f220000004200 */
[----:B------:R-:W-:Y:S06]  /*d650*/  MUFU.EX2 R47, R47 ;  /* 0x0000002f002f7308 */ /* 0x000fec0000000800 */
[C---:B---3--:R-:W-:Y:S04]  /*d660*/  HMMA.16816.F32 R76, R20.reuse, R24, R76 ;  /* 0x00000018144c723c */ /* 0x048fe8000000184c */
[----:B------:R-:W3:Y:S04]  /*d670*/  MUFU.EX2 R50, R50 ;  /* 0x0000003200327308 */ /* 0x000ee80000000800 */
[C---:B------:R-:W-:Y:S01]  /*d680*/  HMMA.16816.F32 R80, R20.reuse, R26, R80 ;  /* 0x0000001a1450723c */ /* 0x040fe20000001850 */
[----:B------:R-:W5:Y:S05]  /*d690*/  LDSM.16.MT88.4 R24, [R162+0x8800] ;  /* 0x00880000a218783b */ /* 0x000f6a0000004200 */
[----:B------:R-:W-:Y:S02]  /*d6a0*/  MUFU.EX2 R49, R49 ;  /* 0x0000003100317308 */ /* 0x000fe40000000800 */
[C---:B------:R-:W-:Y:S08]  /*d6b0*/  HMMA.16816.F32 R16, R20.reuse, R36, R16 ;  /* 0x000000241410723c */ /* 0x040ff00000001810 */
[----:B------:R-:W-:Y:S01]  /*d6c0*/  HMMA.16816.F32 R84, R20, R38, R84 ;  /* 0x000000261454723c */ /* 0x000fe20000001854 */
[----:B------:R-:W5:Y:S01]  /*d6d0*/  LDSM.16.MT88.4 R36, [R160+0x8800] ;  /* 0x00880000a024783b */ /* 0x000f620000004200 */
[----:B------:R-:W5:Y:S05]  /*d6e0*/  MUFU.EX2 R52, R52 ;  /* 0x0000003400347308 */ /* 0x000f6a0000000800 */
[----:B------:R-:W-:Y:S01]  /*d6f0*/  F2FP.PACK_AB R20, R44, R43 ;  /* 0x0000002b2c14723e */ /* 0x000fe200000000ff */
[----:B------:R-:W-:Y:S01]  /*d700*/  FADD.FTZ R43, R43, R40 ;  /* 0x000000282b2b7221 */ /* 0x000fe20000010000 */
[----:B-1----:R-:W-:Y:S03]  /*d710*/  F2FP.PACK_AB R21, R46, R45 ;  /* 0x0000002d2e15723e */ /* 0x002fe600000000ff */
[----:B--2---:R-:W-:Y:S01]  /*d720*/  F2FP.PACK_AB R22, R48, R3 ;  /* 0x000000033016723e */ /* 0x004fe200000000ff */
[----:B------:R-:W-:Y:S01]  /*d730*/  MUFU.EX2 R51, R51 ;  /* 0x0000003300337308 */ /* 0x000fe20000000800 */
[----:B---3--:R-:W-:Y:S01]  /*d740*/  F2FP.PACK_AB R23, R50, R47 ;  /* 0x0000002f3217723e */ /* 0x008fe200000000ff */
[----:B------:R-:W-:Y:S04]  /*d750*/  FADD.FTZ R44, R44, R43 ;  /* 0x0000002b2c2c7221 */ /* 0x000fe80000010000 */
[----:B------:R-:W-:Y:S02]  /*d760*/  FADD.FTZ R3, R3, R44 ;  /* 0x0000002c03037221 */ /* 0x000fe40000010000 */
[C---:B----4-:R-:W-:Y:S02]  /*d770*/  HMMA.16816.F32 R8, R20.reuse, R28, R8 ;  /* 0x0000001c1408723c */ /* 0x050fe40000001808 */
[----:B------:R-:W1:Y:S01]  /*d780*/  MUFU.EX2 R54, R54 ;  /* 0x0000003600367308 */ /* 0x000e620000000800 */
[----:B------:R-:W-:Y:S01]  /*d790*/  FADD.FTZ R48, R48, R3 ;  /* 0x0000000330307221 */ /* 0x000fe20000010000 */
[----:B------:R-:W-:Y:S04]  /*d7a0*/  IADD3 R3, R176, -0x1, RZ ;  /* 0xffffffffb0037810 */ /* 0x000fe80007ffe0ff */
[C---:B------:R-:W-:Y:S01]  /*d7b0*/  HMMA.16816.F32 R68, R20.reuse, R30, R68 ;  /* 0x0000001e1444723c */ /* 0x040fe20000001844 */
[----:B------:R-:W-:Y:S03]  /*d7c0*/  LDSM.16.MT88.4 R28, [R162+0x9000] ;  /* 0x00900000a21c783b */ /* 0x000fe60000004200 */
[----:B------:R-:W-:Y:S01]  /*d7d0*/  MUFU.EX2 R53, R53 ;  /* 0x0000003500357308 */ /* 0x000fe20000000800 */
[----:B------:R-:W-:Y:S02]  /*d7e0*/  MOV R176, R3 ;  /* 0x0000000300b07202 */ /* 0x000fe40000000f00 */
[----:B------:R-:W-:Y:S01]  /*d7f0*/  MOV R3, R0 ;  /* 0x0000000000037202 */ /* 0x000fe20000000f00 */
[C---:B-----5:R-:W-:Y:S06]  /*d800*/  HMMA.16816.F32 R72, R20.reuse, R24, R72 ;  /* 0x000000181448723c */ /* 0x060fec0000001848 */
[----:B------:R-:W2:Y:S02]  /*d810*/  MUFU.EX2 R56, R56 ;  /* 0x0000003800387308 */ /* 0x000ea40000000800 */
[C---:B------:R-:W-:Y:S01]  /*d820*/  HMMA.16816.F32 R12, R20.reuse, R26, R12 ;  /* 0x0000001a140c723c */ /* 0x040fe2000000180c */
[----:B------:R-:W3:Y:S07]  /*d830*/  LDSM.16.MT88.4 R24, [R164+0x9000] ;  /* 0x00900000a418783b */ /* 0x000eee0000004200 */
[C---:B------:R-:W-:Y:S01]  /*d840*/  HMMA.16816.F32 R76, R20.reuse, R32, R76 ;  /* 0x00000020144c723c */ /* 0x040fe2000000184c */
[----:B------:R-:W-:Y:S07]  /*d850*/  MUFU.EX2 R55, R55 ;  /* 0x0000003700377308 */ /* 0x000fee0000000800 */
[C---:B------:R-:W-:Y:S01]  /*d860*/  HMMA.16816.F32 R80, R20.reuse, R34, R80 ;  /* 0x000000221450723c */ /* 0x040fe20000001850 */
[----:B------:R-:W4:Y:S02]  /*d870*/  LDSM.16.MT88.4 R32, [R161+0x9000] ;  /* 0x00900000a120783b */ /* 0x000f240000004200 */
[----:B------:R-:W5:Y:S05]  /*d880*/  MUFU.EX2 R58, R58 ;  /* 0x0000003a003a7308 */ /* 0x000f6a0000000800 */
[C---:B------:R-:W-:Y:S05]  /*d890*/  HMMA.16816.F32 R16, R20.reuse, R36, R16 ;  /* 0x000000241410723c */ /* 0x040fea0000001810 */
[----:B------:R-:W-:Y:S03]  /*d8a0*/  MUFU.EX2 R57, R57 ;  /* 0x0000003900397308 */ /* 0x000fe60000000800 */
[----:B------:R-:W-:Y:S01]  /*d8b0*/  HMMA.16816.F32 R84, R20, R38, R84 ;  /* 0x000000261454723c */ /* 0x000fe20000001854 */
[----:B------:R-:W4:Y:S06]  /*d8c0*/  LDSM.16.MT88.4 R36, [R160+0x9000] ;  /* 0x00900000a024783b */ /* 0x000f2c0000004200 */
[----:B------:R-:W-:Y:S01]  /*d8d0*/  F2FP.PACK_AB R20, R52, R49 ;  /* 0x000000313414723e */ /* 0x000fe200000000ff */
[----:B------:R-:W4:Y:S01]  /*d8e0*/  MUFU.EX2 R60, R60 ;  /* 0x0000003c003c7308 */ /* 0x000f220000000800 */
[----:B-1----:R-:W-:Y:S03]  /*d8f0*/  F2FP.PACK_AB R21, R54, R51 ;  /* 0x000000333615723e */ /* 0x002fe600000000ff */
[----:B--2---:R-:W-:Y:S01]  /*d900*/  F2FP.PACK_AB R22, R56, R53 ;  /* 0x000000353816723e */ /* 0x004fe200000000ff */
[----:B------:R-:W-:Y:S01]  /*d910*/  FADD.FTZ R49, R49, R48 ;  /* 0x0000003031317221 */ /* 0x000fe20000010000 */
[----:B-----5:R-:W-:Y:S03]  /*d920*/  F2FP.PACK_AB R23, R58, R55 ;  /* 0x000000373a17723e */ /* 0x020fe600000000ff */
[----:B------:R-:W-:Y:S01]  /*d930*/  FADD.FTZ R52, R52, R49 ;  /* 0x0000003134347221 */ /* 0x000fe20000010000 */
[----:B------:R-:W-:Y:S03]  /*d940*/  MUFU.EX2 R59, R59 ;  /* 0x0000003b003b7308 */ /* 0x000fe60000000800 */
[C---:B---3--:R-:W-:Y:S03]  /*d950*/  HMMA.16816.F32 R8, R20.reuse, R24, R8 ;  /* 0x000000181408723c */ /* 0x048fe60000001808 */
[----:B------:R-:W-:Y:S04]  /*d960*/  FADD.FTZ R53, R53, R52 ;  /* 0x0000003435357221 */ /* 0x000fe80000010000 */
[----:B------:R-:W1:Y:S01]  /*d970*/  MUFU.EX2 R62, R62 ;  /* 0x0000003e003e7308 */ /* 0x000e620000000800 */
[C---:B------:R-:W-:Y:S01]  /*d980*/  HMMA.16816.F32 R68, R20.reuse, R26, R68 ;  /* 0x0000001a1444723c */ /* 0x040fe20000001844 */
[----:B------:R-:W2:Y:S03]  /*d990*/  LDSM.16.MT88.4 R24, [R164+0x9800] ;  /* 0x00980000a418783b */ /* 0x000ea60000004200 */
[----:B------:R-:W-:Y:S04]  /*d9a0*/  FADD.FTZ R56, R56, R53 ;  /* 0x0000003538387221 */ /* 0x000fe80000010000 */
[C---:B------:R-:W-:Y:S01]  /*d9b0*/  HMMA.16816.F32 R72, R20.reuse, R28, R72 ;  /* 0x0000001c1448723c */ /* 0x040fe20000001848 */
[----:B------:R-:W-:Y:S07]  /*d9c0*/  MUFU.EX2 R7, R7 ;  /* 0x0000000700077308 */ /* 0x000fee0000000800 */
[C---:B------:R-:W-:Y:S01]  /*d9d0*/  HMMA.16816.F32 R12, R20.reuse, R30, R12 ;  /* 0x0000001e140c723c */ /* 0x040fe2000000180c */
[----:B------:R-:W3:Y:S02]  /*d9e0*/  LDSM.16.MT88.4 R28, [R161+0x9800] ;  /* 0x00980000a11c783b */ /* 0x000ee40000004200 */
[----:B------:R-:W5:Y:S05]  /*d9f0*/  MUFU.EX2 R64, R103 ;  /* 0x0000006700407308 */ /* 0x000f6a0000000800 */
[C---:B----4-:R-:W-:Y:S05]  /*da00*/  HMMA.16816.F32 R76, R20.reuse, R32, R76 ;  /* 0x00000020144c723c */ /* 0x050fea000000184c */
[----:B------:R-:W-:Y:S02]  /*da10*/  MUFU.EX2 R6, R66 ;  /* 0x0000004200067308 */ /* 0x000fe40000000800 */
[----:B------:R-:W-:Y:S01]  /*da20*/  FADD.FTZ R33, R98, R99 ;  /* 0x0000006362217221 */ /* 0x000fe20000010000 */
[C---:B------:R-:W-:Y:S04]  /*da30*/  HMMA.16816.F32 R80, R20.reuse, R34, R80 ;  /* 0x000000221450723c */ /* 0x040fe80000001850 */
[----:B------:R-:W-:Y:S03]  /*da40*/  FADD.FTZ R88, R88, R33 ;  /* 0x0000002158587221 */ /* 0x000fe60000010000 */
[----:B------:R-:W4:Y:S01]  /*da50*/  MUFU.EX2 R5, R5 ;  /* 0x0000000500057308 */ /* 0x000f220000000800 */
[C---:B------:R-:W-:Y:S04]  /*da60*/  HMMA.16816.F32 R16, R20.reuse, R36, R16 ;  /* 0x000000241410723c */ /* 0x040fe80000001810 */
[----:B------:R-:W-:Y:S04]  /*da70*/  FADD.FTZ R89, R89, R88 ;  /* 0x0000005859597221 */ /* 0x000fe80000010000 */
[----:B------:R-:W-:Y:S07]  /*da80*/  HMMA.16816.F32 R84, R20, R38, R84 ;  /* 0x000000261454723c */ /* 0x000fee0000001854 */
[----:B------:R-:W-:Y:S01]  /*da90*/  F2FP.PACK_AB R20, R60, R57 ;  /* 0x000000393c14723e */ /* 0x000fe200000000ff */
[----:B------:R-:W-:Y:S01]  /*daa0*/  FADD.FTZ R57, R57, R56 ;  /* 0x0000003839397221 */ /* 0x000fe20000010000 */
[----:B-1----:R-:W-:Y:S03]  /*dab0*/  F2FP.PACK_AB R21, R62, R59 ;  /* 0x0000003b3e15723e */ /* 0x002fe600000000ff */
[----:B-----5:R-:W-:Y:S01]  /*dac0*/  F2FP.PACK_AB R22, R64, R7 ;  /* 0x000000074016723e */ /* 0x020fe200000000ff */
[----:B------:R-:W-:Y:S01]  /*dad0*/  FADD.FTZ R60, R60, R57 ;  /* 0x000000393c3c7221 */ /* 0x000fe20000010000 */
[----:B----4-:R-:W-:Y:S03]  /*dae0*/  F2FP.PACK_AB R23, R5, R6 ;  /* 0x000000060517723e */ /* 0x010fe600000000ff */
[----:B------:R-:W-:Y:S04]  /*daf0*/  FADD.FTZ R7, R7, R60 ;  /* 0x0000003c07077221 */ /* 0x000fe80000010000 */
[----:B------:R-:W-:Y:S01]  /*db00*/  FADD.FTZ R193, R64, R7 ;  /* 0x0000000740c17221 */ /* 0x000fe20000010000 */
[C---:B--2---:R-:W-:Y:S01]  /*db10*/  HMMA.16816.F32 R96, R20.reuse, R24, R8 ;  /* 0x000000181460723c */ /* 0x044fe20000001808 */
[----:B------:R-:W1:Y:S06]  /*db20*/  LDSM.16.MT88.4 R8, [R160+0x9800] ;  /* 0x00980000a008783b */ /* 0x000e6c0000004200 */
[----:B------:R-:W-:Y:S01]  /*db30*/  FADD.FTZ R24, R100, R89 ;  /* 0x0000005964187221 */ /* 0x000fe20000010000 */
[C---:B------:R-:W-:Y:S04]  /*db40*/  HMMA.16816.F32 R68, R20.reuse, R26, R68 ;  /* 0x0000001a1444723c */ /* 0x040fe80000001844 */
[----:B------:R-:W-:Y:S04]  /*db50*/  FADD.FTZ R24, R107, R24 ;  /* 0x000000186b187221 */ /* 0x000fe80000010000 */
[C---:B------:R-:W-:Y:S04]  /*db60*/  HMMA.16816.F32 R72, R20.reuse, R92, R72 ;  /* 0x0000005c1448723c */ /* 0x040fe80000001848 */
[----:B------:R-:W-:Y:S04]  /*db70*/  FADD.FTZ R41, R41, R24 ;  /* 0x0000001829297221 */ /* 0x000fe80000010000 */
[C---:B------:R-:W-:Y:S04]  /*db80*/  HMMA.16816.F32 R92, R20.reuse, R94, R12 ;  /* 0x0000005e145c723c */ /* 0x040fe8000000180c */
[----:B------:R-:W-:Y:S04]  /*db90*/  FADD.FTZ R42, R42, R41 ;  /* 0x000000292a2a7221 */ /* 0x000fe80000010000 */
[C---:B---3--:R-:W-:Y:S04]  /*dba0*/  HMMA.16816.F32 R76, R20.reuse, R28, R76 ;  /* 0x0000001c144c723c */ /* 0x048fe8000000184c */
[----:B------:R-:W-:Y:S04]  /*dbb0*/  FADD.FTZ R45, R45, R42 ;  /* 0x0000002a2d2d7221 */ /* 0x000fe80000010000 */
        /* <DEDUP_REMOVED lines=15> */
.L_x_5235:
[----:B------:R-:W1:Y:S01]  /*dcb0*/  SHFL.BFLY PT, R4, R193, 0x2, 0x1f ;  /* 0x0c401f00c1047f89 */ /* 0x000e6200000e0000 */
[----:B------:R-:W-:Y:S01]  /*dcc0*/  MOV R7, 0x3f800000 ;  /* 0x3f80000000077802 */ /* 0x000fe20000000f00 */
[----:B------:R-:W-:Y:S01]  /*dcd0*/  IMAD.MOV.U32 R8, RZ, RZ, 0x3f800000 ;  /* 0x3f800000ff087424 */ /* 0x000fe200078e00ff */
[----:B------:R-:W-:Y:S01]  /*dce0*/  BSSY B0, `(.L_x_5240) ;  /* 0x00000a2000007945 */ /* 0x000fe20003800000 */
        /* <DEDUP_REMOVED lines=28> */
[----:B------:R-:W-:Y:S01]  /*deb0*/  LOP3.LUT R11, R11, 0xffffffe0, RZ, 0xc0, !PT ;  /* 0xffffffe00b0b7812 */ /* 0x000fe200078ec0ff */
[C---:B-1----:R-:W-:Y:S01]  /*dec0*/  FMUL.FTZ R96, R7.reuse, R96 ;  /* 0x0000006007607220 */ /* 0x042fe20000410000 */
[----:B------:R-:W-:Y:S01]  /*ded0*/  LEA.HI R15, R12, R12, RZ, 0x1d ;  /* 0x0000000c0c0f7211 */ /* 0x000fe200078fe8ff */
[C---:B------:R-:W-:Y:S01]  /*dee0*/  FMUL.FTZ R97, R7.reuse, R97 ;  /* 0x0000006107617220 */ /* 0x040fe20000410000 */
[----:B------:R-:W-:Y:S01]  /*def0*/  MOV R12, 0xfffffff0 ;  /* 0xfffffff0000c7802 */ /* 0x000fe20000000f00 */
[C---:B------:R-:W-:Y:S01]  /*df00*/  FMUL.FTZ R68, R7.reuse, R68 ;  /* 0x0000004407447220 */ /* 0x040fe20000410000 */
[----:B------:R-:W-:Y:S01]  /*df10*/  @P3 MUFU.LG2 R6, R6 ;  /* 0x0000000600063308 */ /* 0x000fe20000000c00 */
[C---:B------:R-:W-:Y:S01]  /*df20*/  FMUL.FTZ R69, R7.reuse, R69 ;  /* 0x0000004507457220 */ /* 0x040fe20000410000 */
[----:B------:R-:W-:Y:S01]  /*df30*/  SEL R12, R12, 0x10, !P1 ;  /* 0x000000100c0c7807 */ /* 0x000fe20004800000 */
[C---:B------:R-:W-:Y:S01]  /*df40*/  FMUL.FTZ R72, R7.reuse, R72 ;  /* 0x0000004807487220 */ /* 0x040fe20000410000 */
[----:B------:R-:W-:Y:S01]  /*df50*/  R2P PR, R10, 0x6 ;  /* 0x000000060a007804 */ /* 0x000fe20000000000 */
[----:B------:R-:W-:Y:S01]  /*df60*/  FMUL.FTZ R73, R7, R73 ;  /* 0x0000004907497220 */ /* 0x000fe20000410000 */
[----:B------:R-:W-:Y:S01]  /*df70*/  F2FP.PACK_AB R96, R97, R96 ;  /* 0x000000606160723e */ /* 0x000fe200000000ff */
[----:B------:R-:W-:Y:S01]  /*df80*/  FMUL.FTZ R92, R7, R92 ;  /* 0x0000005c075c7220 */ /* 0x000fe20000410000 */
[----:B------:R-:W-:Y:S01]  /*df90*/  F2FP.PACK_AB R68, R69, R68 ;  /* 0x000000444544723e */ /* 0x000fe200000000ff */
[----:B------:R-:W-:Y:S01]  /*dfa0*/  FMUL.FTZ R93, R7, R93 ;  /* 0x0000005d075d7220 */ /* 0x000fe20000410000 */
[----:B------:R-:W-:Y:S01]  /*dfb0*/  F2FP.PACK_AB R72, R73, R72 ;  /* 0x000000484948723e */ /* 0x000fe200000000ff */
[C---:B------:R-:W-:Y:S01]  /*dfc0*/  FMUL.FTZ R76, R7.reuse, R76 ;  /* 0x0000004c074c7220 */ /* 0x040fe20000410000 */
[----:B------:R-:W1:Y:S01]  /*dfd0*/  @P0 MUFU.LG2 R5, R5 ;  /* 0x0000000500050308 */ /* 0x000e620000000c00 */
[----:B------:R-:W-:Y:S01]  /*dfe0*/  FMUL.FTZ R77, R7, R77 ;  /* 0x0000004d074d7220 */ /* 0x000fe20000410000 */
        /* <DEDUP_REMOVED lines=8> */
[----:B------:R-:W-:Y:S01]  /*e070*/  FMUL.FTZ R7, R7, R85 ;  /* 0x0000005507077220 */ /* 0x000fe20000410000 */
[----:B------:R-:W-:Y:S01]  /*e080*/  F2FP.PACK_AB R88, R89, R88 ;  /* 0x000000585958723e */ /* 0x000fe200000000ff */
[----:B------:R-:W-:-:S02]  /*e090*/  IMAD.U32 R14, R14, 0x2, R15 ;  /* 0x000000020e0e7824 */ /* 0x000fc400078e000f */
[----:B--2---:R-:W-:Y:S01]  /*e0a0*/  FMUL.FTZ R99, R8, R99 ;  /* 0x0000006308637220 */ /* 0x004fe20000410000 */
[----:B------:R-:W-:Y:S01]  /*e0b0*/  F2FP.PACK_AB R84, R7, R84 ;  /* 0x000000540754723e */ /* 0x000fe200000000ff */
[----:B------:R-:W-:Y:S01]  /*e0c0*/  IMAD.MOV.U32 R7, RZ, RZ, 0x20 ;  /* 0x00000020ff077424 */ /* 0x000fe200078e00ff */
[----:B------:R-:W-:Y:S01]  /*e0d0*/  SHF.L.U32 R13, R14, 0x1, RZ ;  /* 0x000000010e0d7819 */ /* 0x000fe200000006ff */
[C---:B------:R-:W-:Y:S01]  /*e0e0*/  FMUL.FTZ R98, R8.reuse, R98 ;  /* 0x0000006208627220 */ /* 0x040fe20000410000 */
[----:B------:R-:W2:Y:S01]  /*e0f0*/  LDC.U8 R14, c[0x0][0x328] ;  /* 0x0000ca00ff0e7b82 */ /* 0x000ea20000000000 */
[C---:B------:R-:W-:Y:S01]  /*e100*/  FMUL.FTZ R71, R8.reuse, R71 ;  /* 0x0000004708477220 */ /* 0x040fe20000410000 */
[----:B------:R-:W-:Y:S01]  /*e110*/  SEL R10, R7, 0xffffffe0, !P1 ;  /* 0xffffffe0070a7807 */ /* 0x000fe20004800000 */
[C---:B------:R-:W-:Y:S01]  /*e120*/  FMUL.FTZ R70, R8.reuse, R70 ;  /* 0x0000004608467220 */ /* 0x040fe20000410000 */
[C---:B------:R-:W-:Y:S01]  /*e130*/  IADD3 R17, R13.reuse, 0x40, RZ ;  /* 0x000000400d117810 */ /* 0x040fe20007ffe0ff */
[C---:B------:R-:W-:Y:S01]  /*e140*/  FMUL.FTZ R75, R8.reuse, R75 ;  /* 0x0000004b084b7220 */ /* 0x040fe20000410000 */
[C---:B------:R-:W-:Y:S01]  /*e150*/  @P2 IADD3 R17, R13.reuse, -0x40, RZ ;  /* 0xffffffc00d112810 */ /* 0x040fe20007ffe0ff */
[C---:B------:R-:W-:Y:S01]  /*e160*/  FMUL.FTZ R74, R8.reuse, R74 ;  /* 0x0000004a084a7220 */ /* 0x040fe20000410000 */
[----:B------:R-:W-:Y:S01]  /*e170*/  IADD3 R15, R13, R12, RZ ;  /* 0x0000000c0d0f7210 */ /* 0x000fe20007ffe0ff */
[C---:B------:R-:W-:Y:S01]  /*e180*/  FMUL.FTZ R95, R8.reuse, R95 ;  /* 0x0000005f085f7220 */ /* 0x040fe20000410000 */
[----:B------:R-:W-:Y:S01]  /*e190*/  F2FP.PACK_AB R98, R99, R98 ;  /* 0x000000626362723e */ /* 0x000fe200000000ff */
[C---:B------:R-:W-:Y:S01]  /*e1a0*/  FMUL.FTZ R94, R8.reuse, R94 ;  /* 0x0000005e085e7220 */ /* 0x040fe20000410000 */
[----:B------:R-:W-:Y:S01]  /*e1b0*/  F2FP.PACK_AB R70, R71, R70 ;  /* 0x000000464746723e */ /* 0x000fe200000000ff */
[C---:B------:R-:W-:Y:S01]  /*e1c0*/  FMUL.FTZ R79, R8.reuse, R79 ;  /* 0x0000004f084f7220 */ /* 0x040fe20000410000 */
[----:B------:R-:W-:Y:S01]  /*e1d0*/  F2FP.PACK_AB R74, R75, R74 ;  /* 0x0000004a4b4a723e */ /* 0x000fe200000000ff */
[C---:B------:R-:W-:Y:S01]  /*e1e0*/  FMUL.FTZ R78, R8.reuse, R78 ;  /* 0x0000004e084e7220 */ /* 0x040fe20000410000 */
[----:B------:R-:W-:Y:S01]  /*e1f0*/  F2FP.PACK_AB R94, R95, R94 ;  /* 0x0000005e5f5e723e */ /* 0x000fe200000000ff */
[C---:B------:R-:W-:Y:S01]  /*e200*/  FMUL.FTZ R83, R8.reuse, R83 ;  /* 0x0000005308537220 */ /* 0x040fe20000410000 */
[----:B------:R-:W-:Y:S01]  /*e210*/  IADD3 R21, R15, R10, RZ ;  /* 0x0000000a0f157210 */ /* 0x000fe20007ffe0ff */
[C---:B------:R-:W-:Y:S01]  /*e220*/  FMUL.FTZ R82, R8.reuse, R82 ;  /* 0x0000005208527220 */ /* 0x040fe20000410000 */
[----:B------:R-:W-:Y:S01]  /*e230*/  F2FP.PACK_AB R78, R79, R78 ;  /* 0x0000004e4f4e723e */ /* 0x000fe200000000ff */
[C---:B------:R-:W-:Y:S01]  /*e240*/  FMUL.FTZ R91, R8.reuse, R91 ;  /* 0x0000005b085b7220 */ /* 0x040fe20000410000 */
[----:B------:R-:W-:Y:S01]  /*e250*/  STS [R13], R96 ;  /* 0x000000600d007388 */ /* 0x000fe20000000800 */
[C---:B------:R-:W-:Y:S01]  /*e260*/  FMUL.FTZ R90, R8.reuse, R90 ;  /* 0x0000005a085a7220 */ /* 0x040fe20000410000 */
[----:B------:R-:W-:Y:S01]  /*e270*/  F2FP.PACK_AB R82, R83, R82 ;  /* 0x000000525352723e */ /* 0x000fe200000000ff */
[C---:B------:R-:W-:Y:S01]  /*e280*/  FMUL.FTZ R87, R8.reuse, R87 ;  /* 0x0000005708577220 */ /* 0x040fe20000410000 */
[----:B------:R-:W-:Y:S01]  /*e290*/  STS [R13+0x400], R98 ;  /* 0x000400620d007388 */ /* 0x000fe20000000800 */
[----:B------:R-:W-:Y:S01]  /*e2a0*/  FMUL.FTZ R8, R8, R86 ;  /* 0x0000005608087220 */ /* 0x000fe20000410000 */
[----:B------:R-:W-:Y:S01]  /*e2b0*/  F2FP.PACK_AB R90, R91, R90 ;  /* 0x0000005a5b5a723e */ /* 0x000fe200000000ff */
[----:B------:R-:W-:Y:S01]  /*e2c0*/  IMAD.IADD R19, R13, 0x1, R10 ;  /* 0x000000010d137824 */ /* 0x000fe200078e020a */
[----:B------:R-:W-:Y:S01]  /*e2d0*/  STS [R15], R68 ;  /* 0x000000440f007388 */ /* 0x000fe20000000800 */
[----:B------:R-:W-:Y:S01]  /*e2e0*/  IMAD.IADD R29, R12, 0x1, R17 ;  /* 0x000000010c1d7824 */ /* 0x000fe200078e0211 */
[----:B------:R-:W-:Y:S01]  /*e2f0*/  IADD3 R31, R10, R17, RZ ;  /* 0x000000110a1f7210 */ /* 0x000fe20007ffe0ff */
[----:B------:R-:W-:Y:S01]  /*e300*/  IMAD.IADD R11, R4, 0x1, -R11 ;  /* 0x00000001040b7824 */ /* 0x000fe200078e0a0b */
[----:B------:R-:W-:Y:S01]  /*e310*/  STS [R15+0x400], R70 ;  /* 0x000400460f007388 */ /* 0x000fe20000000800 */
[----:B------:R-:W-:Y:S01]  /*e320*/  F2FP.PACK_AB R87, R87, R8 ;  /* 0x000000085757723e */ /* 0x000fe200000000ff */
[----:B------:R-:W-:Y:S01]  /*e330*/  IMAD.IADD R28, R10, 0x1, R29 ;  /* 0x000000010a1c7824 */ /* 0x000fe200078e021d */
[----:B------:R-:W-:Y:S01]  /*e340*/  ISETP.NE.AND P2, PT, R174, -0x1, PT ;  /* 0xffffffffae00780c */ /* 0x000fe20003f45270 */
[----:B------:R-:W-:Y:S01]  /*e350*/  STS [R19], R72 ;  /* 0x0000004813007388 */ /* 0x000fe20000000800 */
[----:B--2---:R-:W-:Y:S01]  /*e360*/  ISETP.NE.AND P4, PT, R14, RZ, PT ;  /* 0x000000ff0e00720c */ /* 0x004fe20003f85270 */
[----:B-1----:R-:W-:-:S02]  /*e370*/  @P0 FMUL.FTZ R5, R5, 0.69314718246459960938 ;  /* 0x3f31721805050820 */ /* 0x002fc40000410000 */
[----:B------:R-:W-:Y:S01]  /*e380*/  STS [R19+0x400], R74 ;  /* 0x0004004a13007388 */ /* 0x000fe20000000800 */
[----:B------:R-:W-:-:S03]  /*e390*/  ISETP.NE.OR P1, PT, R174, -0x1, !P4 ;  /* 0xffffffffae00780c */ /* 0x000fc60006725670 */
[----:B------:R-:W-:Y:S04]  /*e3a0*/  STS [R21], R92 ;  /* 0x0000005c15007388 */ /* 0x000fe80000000800 */
[----:B------:R-:W-:Y:S01]  /*e3b0*/  STS [R21+0x400], R94 ;  /* 0x0004005e15007388 */ /* 0x000fe20000000800 */
[----:B------:R-:W-:-:S03]  /*e3c0*/  @P2 IMAD.WIDE.U32 R32, R174, c[0x0][0x1e8], RZ ;  /* 0x00007a00ae202a25 */ /* 0x000fc600078e00ff */
[----:B------:R-:W-:Y:S02]  /*e3d0*/  STS [R17], R76 ;  /* 0x0000004c11007388 */ /* 0x000fe40000000800 */
[----:B------:R-:W-:Y:S02]  /*e3e0*/  @P2 MOV R30, R32 ;  /* 0x00000020001e2202 */ /* 0x000fe40000000f00 */
[----:B------:R-:W-:Y:S04]  /*e3f0*/  STS [R17+0x400], R78 ;  /* 0x0004004e11007388 */ /* 0x000fe80000000800 */
[----:B------:R-:W-:Y:S04]  /*e400*/  STS [R29], R80 ;  /* 0x000000501d007388 */ /* 0x000fe80000000800 */
[----:B------:R1:W-:Y:S04]  /*e410*/  STS [R29+0x400], R82 ;  /* 0x000400521d007388 */ /* 0x0003e80000000800 */
[----:B------:R-:W-:Y:S04]  /*e420*/  STS [R31], R88 ;  /* 0x000000581f007388 */ /* 0x000fe80000000800 */
[----:B------:R-:W-:Y:S04]  /*e430*/  STS [R31+0x400], R90 ;  /* 0x0004005a1f007388 */ /* 0x000fe80000000800 */
[----:B------:R-:W-:Y:S04]  /*e440*/  STS [R28], R84 ;  /* 0x000000541c007388 */ /* 0x000fe80000000800 */
[----:B------:R2:W-:Y:S04]  /*e450*/  STS [R28+0x400], R87 ;  /* 0x000400571c007388 */ /* 0x0005e80000000800 */
[----:B------:R-:W-:Y:S01]  /*e460*/  BAR.SYNC.DEFER_BLOCKING 0x0 ;  /* 0x0000000000007b1d */ /* 0x000fe20000010000 */
[----:B-1----:R-:W-:-:S05]  /*e470*/  @P3 FMUL.FTZ R29, R6, 0.69314718246459960938 ;  /* 0x3f317218061d3820 */ /* 0x002fca0000410000 */
[----:B------:R-:W1:Y:S04]  /*e480*/  S2R R7, SR_CTAID.Y ;  /* 0x0000000000077919 */ /* 0x000e680000002600 */
[----:B------:R-:W3:Y:S01]  /*e490*/  S2R R8, SR_CTAID.Z ;  /* 0x0000000000087919 */ /* 0x000ee20000002700 */
[----:B--2---:R-:W-:-:S03]  /*e4a0*/  @P2 IMAD R28, R174, c[0x0][0x1ec], R33 ;  /* 0x00007b00ae1c2a24 */ /* 0x004fc600078e0221 */
[----:B------:R2:W4:Y:S04]  /*e4b0*/  LDS.128 R20, [R177] ;  /* 0x00000000b1147984 */ /* 0x0005280000000c00 */
[----:B------:R2:W2:Y:S01]  /*e4c0*/  LDS.128 R16, [R177+0x800] ;  /* 0x00080000b1107984 */ /* 0x0004a20000000c00 */
[C---:B-1----:R-:W-:Y:S01]  /*e4d0*/  @!P2 IMAD.WIDE.U32 R32, R7.reuse, c[0x0][0x1e0], RZ ;  /* 0x000078000720aa25 */ /* 0x042fe200078e00ff */
[----:B------:R-:W-:Y:S02]  /*e4e0*/  @!P2 SHF.R.S32.HI R10, RZ, 0x1f, R7 ;  /* 0x0000001fff0aa819 */ /* 0x000fe40000011407 */
[----:B------:R1:W1:Y:S01]  /*e4f0*/  LDS.128 R12, [R177+0x1000] ;  /* 0x00100000b10c7984 */ /* 0x0002620000000c00 */
[----:B------:R-:W-:Y:S01]  /*e500*/  @!P1 IMAD R174, R7, c[0x0][0x214], RZ ;  /* 0x0000850007ae9a24 */ /* 0x000fe200078e02ff */
[----:B------:R-:W-:-:S02]  /*e510*/  @!P2 MOV R30, R32 ;  /* 0x00000020001ea202 */ /* 0x000fc40000000f00 */
[----:B------:R1:W1:Y:S01]  /*e520*/  LDS.128 R24, [R177+0x1800] ;  /* 0x00180000b1187984 */ /* 0x0002620000000c00 */
[----:B------:R-:W-:Y:S01]  /*e530*/  SHF.R.S32.HI R32, RZ, 0x1f, R9 ;  /* 0x0000001fff207819 */ /* 0x000fe20000011409 */
[----:B------:R-:W-:Y:S01]  /*e540*/  @!P2 IMAD R10, R10, c[0x0][0x1e0], RZ ;  /* 0x000078000a0aaa24 */ /* 0x000fe200078e02ff */
[----:B------:R-:W-:Y:S01]  /*e550*/  LOP3.LUT P1, RZ, R11, 0x3, RZ, 0xc0, !PT ;  /* 0x000000030bff7812 */ /* 0x000fe2000782c0ff */
[----:B---3--:R-:W-:Y:S01]  /*e560*/  @P4 IMAD R174, R8, c[0x0][0x234], R174 ;  /* 0x00008d0008ae4a24 */ /* 0x008fe200078e02ae */
[----:B------:R-:W-:Y:S01]  /*e570*/  LEA.HI R32, R32, R9, RZ, 0x2 ;  /* 0x0000000920207211 */ /* 0x000fe200078f10ff */
[C---:B------:R-:W-:Y:S02]  /*e580*/  @!P2 IMAD R10, R7.reuse, c[0x0][0x1e4], R10 ;  /* 0x00007900070aaa24 */ /* 0x040fe400078e020a */
[----:B------:R-:W-:Y:S01]  /*e590*/  @!P4 IMAD R7, R7, c[0x0][0x1c0], R8 ;  /* 0x000070000707ca24 */ /* 0x000fe200078e0208 */
[----:B------:R-:W-:Y:S01]  /*e5a0*/  LOP3.LUT R32, R32, 0xffffffc, RZ, 0xc0, !PT ;  /* 0x0ffffffc20207812 */ /* 0x000fe200078ec0ff */
[----:B------:R-:W-:Y:S01]  /*e5b0*/  IMAD.MOV.U32 R11, RZ, RZ, 0x7f800000 ;  /* 0x7f800000ff0b7424 */ /* 0x000fe200078e00ff */
[----:B------:R-:W-:Y:S01]  /*e5c0*/  @!P2 IADD3 R28, R33, R10, RZ ;  /* 0x0000000a211ca210 */ /* 0x000fe20007ffe0ff */
[----:B------:R-:W-:Y:S01]  /*e5d0*/  @P0 FFMA.FTZ R11, R0, c[0x0][0x238], R5 ;  /* 0x00008e00000b0a23 */ /* 0x000fe20000010005 */
[----:B------:R-:W-:Y:S01]  /*e5e0*/  IADD3 R32, R9, -R32, RZ ;  /* 0x8000002009207210 */ /* 0x000fe20007ffe0ff */
[----:B------:R-:W-:Y:S01]  /*e5f0*/  @!P4 IMAD R174, R7, c[0x0][0x214], RZ ;  /* 0x0000850007aeca24 */ /* 0x000fe200078e02ff */
[----:B------:R-:W-:Y:S01]  /*e600*/  MOV R10, 0x7f800000 ;  /* 0x7f800000000a7802 */ /* 0x000fe20000000f00 */
[----:B------:R-:W-:Y:S01]  /*e610*/  @P3 FFMA.FTZ R10, R2, c[0x0][0x238], R29 ;  /* 0x00008e00020a3a23 */ /* 0x000fe2000001001d */
[----:B------:R-:W-:Y:S01]  /*e620*/  LEA R32, R32, R175, 0x4 ;  /* 0x000000af20207211 */ /* 0x000fe200078e20ff */
[----:B------:R-:W-:Y:S05]  /*e630*/  @P1 BRA `(.L_x_5241) ;  /* 0x000000c000001947 */ /* 0x000fea0003800000 */
[----:B------:R-:W3:Y:S01]  /*e640*/  S2R R7, SR_CTAID.X ;  /* 0x0000000000077919 */ /* 0x000ee20000002500 */
[----:B------:R-:W-:-:S02]  /*e650*/  IADD3 R2, R32, 0x8, RZ ;  /* 0x0000000820027810 */ /* 0x000fc40007ffe0ff */
[-C--:B------:R-:W-:Y:S02]  /*e660*/  ISETP.GE.AND P2, PT, R32, R171.reuse, PT ;  /* 0x000000ab2000720c */ /* 0x080fe40003f46270 */
[----:B------:R-:W-:Y:S01]  /*e670*/  ISETP.GE.AND P1, PT, R2, R171, PT ;  /* 0x000000ab0200720c */ /* 0x000fe20003f26270 */
[----:B---3--:R-:W-:-:S05]  /*e680*/  IMAD R7, R7, 0x40, R174 ;  /* 0x0000004007077824 */ /* 0x008fca00078e02ae */
[----:B------:R-:W-:Y:S02]  /*e690*/  SHF.R.S32.HI R5, RZ, 0x1f, R7 ;  /* 0x0000001fff057819 */ /* 0x000fe40000011407 */
[----:B------:R-:W-:-:S04]  /*e6a0*/  IADD3 R0, P0, R32, R7, RZ ;  /* 0x0000000720007210 */ /* 0x000fc80007f1e0ff */
[----:B------:R-:W-:Y:S02]  /*e6b0*/  LEA.HI.X.SX32 R5, R32, R5, 0x1, P0 ;  /* 0x0000000520057211 */ /* 0x000fe400000f0eff */
[----:B------:R-:W-:-:S04]  /*e6c0*/  LEA R6, P0, R0, c[0x0][0x200], 0x2 ;  /* 0x0000800000067a11 */ /* 0x000fc800078010ff */
[----:B------:R-:W-:-:S05]  /*e6d0*/  LEA.HI.X R7, R0, c[0x0][0x204], R5, 0x2, P0 ;  /* 0x0000810000077a11 */ /* 0x000fca00000f1405 */
[----:B------:R3:W-:Y:S04]  /*e6e0*/  @!P2 STG.E [R6.64], R10 ;  /* 0x0000000a0600a986 */ /* 0x0007e8000c101906 */
[----:B------:R3:W-:Y:S02]  /*e6f0*/  @!P1 STG.E [R6.64+0x20], R11 ;  /* 0x0000200b06009986 */ /* 0x0007e4000c101906 */
.L_x_5241:
[----:B------:R-:W-:Y:S05]  /*e700*/  BSYNC B0 ;  /* 0x0000000000007941 */ /* 0x000fea0003800000 */
.L_x_5240:
[----:B---3--:R-:W3:Y:S01]  /*e710*/  S2R R7, SR_CTAID.X ;  /* 0x0000000000077919 */ /* 0x008ee20000002500 */
[----:B------:R-:W-:Y:S01]  /*e720*/  SHF.R.S32.HI R0, RZ, 0x1f, R8 ;  /* 0x0000001fff007819 */ /* 0x000fe20000011408 */
[----:B------:R-:W-:Y:S01]  /*e730*/  BSSY B0, `(.L_x_5242) ;  /* 0x000001a000007945 */ /* 0x000fe20003800000 */
[----:B------:R-:W-:Y:S02]  /*e740*/  LEA.HI R3, R3, R4, RZ, 0x3 ;  /* 0x0000000403037211 */ /* 0x000fe400078f18ff */
[----:B------:R-:W-:Y:S01]  /*e750*/  ISETP.GE.AND P1, PT, R180, c[0x0][0x220], PT ;  /* 0x00008800b4007a0c */ /* 0x000fe20003f26270 */
[----:B---3--:R-:W-:-:S04]  /*e760*/  IMAD.SHL.U32 R7, R7, 0x40, RZ ;  /* 0x0000004007077824 */ /* 0x008fc800078e00ff */
[----:B------:R-:W-:Y:S01]  /*e770*/  IMAD.WIDE.U32 R10, R7, c[0x0][0x1e8], R180 ;  /* 0x00007a00070a7a25 */ /* 0x000fe200078e00b4 */
[----:B------:R-:W-:-:S04]  /*e780*/  SHF.R.S32.HI R2, RZ, 0x1f, R7 ;  /* 0x0000001fff027819 */ /* 0x000fc80000011407 */
[----:B------:R-:W-:Y:S01]  /*e790*/  IADD3 R30, P0, R30, R10, RZ ;  /* 0x0000000a1e1e7210 */ /* 0x000fe20007f1e0ff */
[----:B------:R-:W-:-:S04]  /*e7a0*/  IMAD R2, R2, c[0x0][0x1e8], RZ ;  /* 0x00007a0002027a24 */ /* 0x000fc800078e02ff */
[C---:B------:R-:W-:Y:S01]  /*e7b0*/  IMAD R5, R7.reuse, c[0x0][0x1ec], R2 ;  /* 0x00007b0007057a24 */ /* 0x040fe200078e0202 */
[----:B------:R-:W-:-:S04]  /*e7c0*/  IADD3 R7, -R7, R178, RZ ;  /* 0x000000b207077210 */ /* 0x000fc80007ffe1ff */
[----:B------:R-:W-:Y:S01]  /*e7d0*/  IADD3.X R31, R28, R11, R5, P0, !PT ;  /* 0x0000000b1c1f7210 */ /* 0x000fe200007fe405 */
[----:B------:R-:W-:Y:S01]  /*e7e0*/  IMAD R5, R0, c[0x0][0x1f0], RZ ;  /* 0x00007c0000057a24 */ /* 0x000fe200078e02ff */
[----:B------:R-:W-:-:S03]  /*e7f0*/  SHF.R.S32.HI R0, RZ, 0x3, R3 ;  /* 0x00000003ff007819 */ /* 0x000fc60000011403 */
[----:B------:R-:W-:Y:S01]  /*e800*/  IMAD R5, R8, c[0x0][0x1f4], R5 ;  /* 0x00007d0008057a24 */ /* 0x000fe200078e0205 */
[----:B------:R-:W-:Y:S01]  /*e810*/  ISETP.GE.OR P0, PT, R0, R7, P1 ;  /* 0x000000070000720c */ /* 0x000fe20000f06670 */
[----:B------:R-:W-:-:S04]  /*e820*/  IMAD.WIDE.U32 R30, R8, c[0x0][0x1f0], R30 ;  /* 0x00007c00081e7a25 */ /* 0x000fc800078e001e */
[----:B------:R-:W-:-:S08]  /*e830*/  IMAD.IADD R5, R5, 0x1, R31 ;  /* 0x0000000105057824 */ /* 0x000fd000078e021f */
        /* <DEDUP_REMOVED lines=8> */
[----:B----4-:R3:W-:Y:S02]  /*e8c0*/  STG.E.128 [R8.64], R20 ;  /* 0x0000001408007986 */ /* 0x0107e4000c101d06 */
.L_x_5243:
[----:B------:R-:W-:Y:S05]  /*e8d0*/  BSYNC B0 ;  /* 0x0000000000007941 */ /* 0x000fea0003800000 */
.L_x_5242:
[----:B------:R-:W-:Y:S01]  /*e8e0*/  IADD3 R2, R0, 0x10, RZ ;  /* 0x0000001000027810 */ /* 0x000fe20007ffe0ff */
[----:B------:R-:W-:Y:S03]  /*e8f0*/  BSSY B0, `(.L_x_5244) ;  /* 0x000000e000007945 */ /* 0x000fe60003800000 */
[----:B------:R-:W-:-:S13]  /*e900*/  ISETP.GE.OR P0, PT, R2, R171, P1 ;  /* 0x000000ab0200720c */ /* 0x000fda0000f06670 */
        /* <DEDUP_REMOVED lines=11> */
[----:B--2---:R2:W-:Y:S02]  /*e9c0*/  STG.E.128 [R8.64], R16 ;  /* 0x0000001008007986 */ /* 0x0045e4000c101d06 */
.L_x_5245:
[----:B------:R-:W-:Y:S05]  /*e9d0*/  BSYNC B0 ;  /* 0x0000000000007941 */ /* 0x000fea0003800000 */
.L_x_5244:
        /* <DEDUP_REMOVED lines=10> */
[----:B--23--:R-:W-:-:S03]  /*ea80*/  LEA R8, P0, R6, c[0x0][0x1d0], 0x1 ;  /* 0x0000740006087a11 */ /* 0x00cfc600078008ff */
[----:B------:R-:W-:-:S05]  /*ea90*/  IMAD R2, R3, c[0x0][0x1ec], R2 ;  /* 0x00007b0003027a24 */ /* 0x000fca00078e0202 */
[----:B------:R-:W-:-:S04]  /*eaa0*/  IADD3 R2, R2, R7, RZ ;  /* 0x0000000702027210 */ /* 0x000fc80007ffe0ff */
[----:B------:R-:W-:-:S05]  /*eab0*/  LEA.HI.X R9, R6, c[0x0][0x1d4], R2, 0x1, P0 ;  /* 0x0000750006097a11 */ /* 0x000fca00000f0c02 */
[----:B-1----:R1:W-:Y:S02]  /*eac0*/  STG.E.128 [R8.64], R12 ;  /* 0x0000000c08007986 */ /* 0x0023e4000c101d06 */
.L_x_5247:
[----:B------:R-:W-:Y:S05]  /*ead0*/  BSYNC B0 ;  /* 0x0000000000007941 */ /* 0x000fea0003800000 */
.L_x_5246:
[----:B------:R-:W-:-:S04]  /*eae0*/  IADD3 R2, R0, 0x30, RZ ;  /* 0x0000003000027810 */ /* 0x000fc80007ffe0ff */
[----:B------:R-:W-:-:S13]  /*eaf0*/  ISETP.GE.OR P1, PT, R2, R171, P1 ;  /* 0x000000ab0200720c */ /* 0x000fda0000f26670 */
        /* <DEDUP_REMOVED lines=12> */
.L_x_5248:
        /* <DEDUP_REMOVED lines=12> */
.L_x_7796:


//--------------------- .text._ZN5flash24flash_fwd_splitkv_kernelI23Flash_fwd_kernel_traitsILi64ELi64ELi128ELi4ELb0ELb0EN7cutlass6half_tE19Flash_kernel_traitsILi64ELi64ELi128ELi4ES3_EELb1ELb0ELb0ELb0ELb0ELb1ELb0ELb0EEEvNS_16Flash_fwd_paramsE --------------------------
	.section	.text._ZN5flash24flash_fwd_splitkv_kernelI23Flash_fwd_kernel_traitsILi64ELi64ELi128ELi4ELb0ELb0EN7cutlass6half_tE19Flash_kernel_traitsILi64ELi64ELi128ELi4ES3_EELb1ELb0ELb0ELb0ELb0ELb1ELb0ELb0EEEvNS_16Flash_fwd_paramsE,"ax",@progbits
	.sectioninfo	@"SHI_REGISTERS=255"
	.align	128
        .global         _ZN5flash24flash_fwd_splitkv_kernelI23Flash_fwd_kernel_traitsILi64ELi64ELi128ELi4ELb0ELb0EN7cutlass6half_tE19Flash_kernel_traitsILi64ELi64ELi128ELi4ES3_EELb1ELb0ELb0ELb0ELb0ELb1ELb0ELb0EEEvNS_16Flash_fwd_paramsE
        .type           _ZN5flash24flash_fwd_splitkv_kernelI23Flash_fwd_kernel_traitsILi64ELi64ELi128ELi4ELb0ELb0EN7cutlass6half_tE19Flash_kernel_traitsILi64ELi64ELi128ELi4ES3_EELb1ELb0ELb0ELb0ELb0ELb1ELb0ELb0EEEvNS_16Flash_fwd_paramsE,@function
        .size           _ZN5flash24flash_fwd_splitkv_kernelI23Flash_fwd_kernel_traitsILi64ELi64ELi128ELi4ELb0ELb0EN7cutlass6half_tE19Flash_kernel_traitsILi64ELi64ELi128ELi4ES3_EELb1ELb0ELb0ELb0ELb0ELb1ELb0ELb0EEEvNS_16Flash_fwd_paramsE,(.L_x_7797 - _ZN5flash24flash_fwd_splitkv_kernelI23Flash_fwd_kernel_traitsILi64ELi64ELi128ELi4ELb0ELb0EN7cutlass6half_tE19Flash_kernel_traitsILi64ELi64ELi128ELi4ES3_EELb1ELb0ELb0ELb0ELb0ELb1ELb0ELb0EEEvNS_16Flash_fwd_paramsE)
        .other          _ZN5flash24flash_fwd_splitkv_kernelI23Flash_fwd_kernel_traitsILi64ELi64ELi128ELi4ELb0ELb0EN7cutlass6half_tE19Flash_kernel_traitsILi64ELi64ELi128ELi4ES3_EELb1ELb0ELb0ELb0ELb0ELb1ELb0ELb0EEEvNS_16Flash_fwd_paramsE,@"STO_CUDA_ENTRY STV_DEFAULT"
_ZN5flash24flash_fwd_splitkv_kernelI23Flash_fwd_kernel_traitsILi64ELi64ELi128ELi4ELb0ELb0EN7cutlass6half_tE19Flash_kernel_traitsILi64ELi64ELi128ELi4ES3_EELb1ELb0ELb0ELb0ELb0ELb1ELb0ELb0EEEvNS_16Flash_fwd_paramsE:
.text._ZN5flash24flash_fwd_splitkv_kernelI23Flash_fwd_kernel_traitsILi64ELi64ELi128ELi4ELb0ELb0EN7cutlass6half_tE19Flash_kernel_traitsILi64ELi64ELi128ELi4ES3_EELb1ELb0ELb0ELb0ELb0ELb1ELb0ELb0EEEvNS_16Flash_fwd_paramsE:
        /* <DEDUP_REMOVED lines=33> */
.L_x_5249:
[----:B-1-34-:R-:W-:Y:S02]  /*0210*/  MOV R0, c[0x0][0x218] ;  /* 0x0000860000007a02 */ /* 0x01afe40000000f00 */
.L_x_5250:
        /* <DEDUP_REMOVED lines=35> */
[----:B------:R-:W-:Y:S02]  /*0450*/  IADD3 R176, -R15, R176, RZ ;  /* 0x000000b00fb07210 */ /* 0x000fe40007ffe1ff */
[----:B------:R-:W-:-:S05]  /*0460*/  LOP3.LUT R3, R0, 0xfffffff8, RZ, 0xc0, !PT ;  /* 0xfffffff800037812 */ /* 0x000fca00078ec0ff */
[----:B------:R-:W-:Y:S01]  /*0470*/  IMAD.IADD R6, R6, 0x1, -R3 ;  /* 0x0000000106067824 */ /* 0x000fe200078e0a03 */
[----:B------:R-:W-:Y:S01]  /*0480*/  SHF.R.S32.HI R3, RZ, 0x1f, R15 ;  /* 0x0000001fff037819 */ /* 0x000fe2000001140f */
[----:B------:R-:W-:Y:S01]  /*0490*/  @!P0 IMAD.WIDE.U32 R12, R2, c[0x0][0x1e0], RZ ;  /* 0x00007800020c8a25 */ /* 0x000fe200078e00ff */
[----:B------:R-:W-:-:S03]  /*04a0*/  @!P0 SHF.R.S32.HI R7, RZ, 0x1f, R2 ;  /* 0x0000001fff078819 */ /* 0x000fc60000011402 */
[----:B------:R-:W-:Y:S02]  /*04b0*/  IMAD.SHL.U32 R4, R6, 0x8, RZ ;  /* 0x0000000806047824 */ /* 0x000fe400078e00ff */
[----:B------:R-:W-:Y:S02]  /*04c0*/  @!P0 IMAD R7, R7, c[0x0][0x1e0], RZ ;  /* 0x0000780007078a24 */ /* 0x000fe400078e02ff */
[----:B------:R-:W-:Y:S01]  /*04d0*/  @P0 IMAD.WIDE.U32 R8, R172, c[0x0][0x1e8], RZ ;  /* 0x00007a00ac080a25 */ /* 0x000fe200078e00ff */
[----:B------:R-:W-:Y:S02]  /*04e0*/  SHF.R.S32.HI R5, RZ, 0x1f, R4 ;  /* 0x0000001fff057819 */ /* 0x000fe40000011404 */
[----:B------:R-:W-:Y:S01]  /*04f0*/  @!P0 MOV R8, R12 ;  /* 0x0000000c00088202 */ /* 0x000fe20000000f00 */
[----:B------:R-:W-:Y:S01]  /*0500*/  IMAD R10, R3, c[0x0][0x1e8], RZ ;  /* 0x00007a00030a7a24 */ /* 0x000fe200078e02ff */
[----:B------:R-:W-:Y:S01]  /*0510*/  ISETP.GE.AND P1, PT, R4, c[0x0][0x220], PT ;  /* 0x0000880004007a0c */ /* 0x000fe20003f26270 */
[----:B------:R-:W-:-:S02]  /*0520*/  @!P0 IMAD R7, R2, c[0x0][0x1e4], R7 ;  /* 0x0000790002078a24 */ /* 0x000fc400078e0207 */
[----:B------:R-:W-:Y:S01]  /*0530*/  IMAD.WIDE.U32 R18, R15, c[0x0][0x1e8], R4 ;  /* 0x00007a000f127a25 */ /* 0x000fe200078e0004 */
[----:B------:R-:W-:-:S03]  /*0540*/  SHF.R.S32.HI R5, RZ, 0x1f, R16 ;  /* 0x0000001fff057819 */ /* 0x000fc60000011410 */
[----:B------:R-:W-:Y:S02]  /*0550*/  @P0 IMAD R172, R172, c[0x0][0x1ec], R9 ;  /* 0x00007b00acac0a24 */ /* 0x000fe400078e0209 */
[----:B------:R-:W-:Y:S01]  /*0560*/  @!P0 IMAD.IADD R172, R13, 0x1, R7 ;  /* 0x000000010dac8824 */ /* 0x000fe200078e0207 */
[----:B------:R-:W-:Y:S01]  /*0570*/  IADD3 R8, P0, R8, R18, RZ ;  /* 0x0000001208087210 */ /* 0x000fe20007f1e0ff */
[----:B------:R-:W-:Y:S02]  /*0580*/  IMAD R3, R15, c[0x0][0x1ec], R10 ;  /* 0x00007b000f037a24 */ /* 0x000fe400078e020a */
[----:B------:R-:W-:Y:S02]  /*0590*/  IMAD R5, R5, c[0x0][0x1f0], RZ ;  /* 0x00007c0005057a24 */ /* 0x000fe400078e02ff */
[----:B------:R-:W-:Y:S01]  /*05a0*/  IMAD R2, R2, c[0x0][0x1c0], R16 ;  /* 0x0000700002027a24 */ /* 0x000fe200078e0210 */
[----:B------:R-:W-:Y:S02]  /*05b0*/  IADD3.X R9, R172, R19, R3, P0, !PT ;  /* 0x00000013ac097210 */ /* 0x000fe400007fe403 */
[----:B------:R-:W-:Y:S01]  /*05c0*/  SHF.R.S32.HI R3, RZ, 0x3, R0 ;  /* 0x00000003ff037819 */ /* 0x000fe20000011400 */
[----:B------:R-:W-:-:S02]  /*05d0*/  IMAD R0, R16, c[0x0][0x1f4], R5 ;  /* 0x00007d0010007a24 */ /* 0x000fc400078e0205 */
[----:B------:R-:W-:Y:S01]  /*05e0*/  IMAD.WIDE.U32 R8, R16, c[0x0][0x1f0], R8 ;  /* 0x00007c0010087a25 */ /* 0x000fe200078e0008 */
[----:B------:R-:W-:-:S03]  /*05f0*/  ISETP.GE.OR P0, PT, R3, R176, P1 ;  /* 0x000000b00300720c */ /* 0x000fc60000f06670 */
[----:B------:R-:W-:Y:S01]  /*0600*/  IMAD R15, R2, c[0x0][0x214], R15 ;  /* 0x00008500020f7a24 */ /* 0x000fe200078e020f */
[----:B------:R-:W-:Y:S02]  /*0610*/  SHF.R.S32.HI R2, RZ, 0x1f, R3 ;  /* 0x0000001fff027819 */ /* 0x000fe40000011403 */
        /* <DEDUP_REMOVED lines=10> */
.L_x_5253:
[----:B------:R-:W-:Y:S05]  /*06c0*/  BSYNC B0 ;  /* 0x0000000000007941 */ /* 0x000fea0003800000 */
.L_x_5252:
        /* <DEDUP_REMOVED lines=16> */
.L_x_5255:
[----:B------:R-:W-:Y:S05]  /*07d0*/  BSYNC B0 ;  /* 0x0000000000007941 */ /* 0x000fea0003800000 */
.L_x_5254:
        /* <DEDUP_REMOVED lines=16> */
.L_x_5257:
[----:B------:R-:W-:Y:S05]  /*08e0*/  BSYNC B0 ;  /* 0x0000000000007941 */ /* 0x000fea0003800000 */
.L_x_5256:
[----:B-1----:R-:W-:Y:S01]  /*08f0*/  IADD3 R5, R3, 0x30, RZ ;  /* 0x0000003003057810 */ /* 0x002fe20007ffe0ff */
[----:B------:R-:W-:Y:S03]  /*0900*/  BSSY B0, `(.L_x_5258) ;  /* 0x000000e000007945 */ /* 0x000fe60003800000 */
[CC--:B------:R-:W-:Y:S02]  /*0910*/  ISETP.GE.OR P1, PT, R5.reuse, R176.reuse, P1 ;  /* 0x000000b00500720c */ /* 0x0c0fe40000f26670 */
[----:B------:R-:W-:-:S11]  /*0920*/  ISETP.GE.AND P0, PT, R5, R176, PT ;  /* 0x000000b00500720c */ /* 0x000fd60003f06270 */
        /* <DEDUP_REMOVED lines=11> */
.L_x_5259:
[----:B------:R-:W-:Y:S05]  /*09e0*/  BSYNC B0 ;  /* 0x0000000000007941 */ /* 0x000fea0003800000 */
.L_x_5258:
[C---:B------:R-:W-:Y:S02]  /*09f0*/  ISETP.NE.AND P4, PT, R6.reuse, RZ, PT ;  /* 0x000000ff0600720c */ /* 0x040fe40003f85270 */
[C---:B------:R-:W-:Y:S02]  /*0a00*/  ISETP.NE.OR P3, PT, R6.reuse, RZ, P3 ;  /* 0x000000ff0600720c */ /* 0x040fe40001f65670 */
[----:B------:R-:W-:Y:S02]  /*0a10*/  ISETP.GE.OR P4, PT, R3, R176, P4 ;  /* 0x000000b00300720c */ /* 0x000fe40002786670 */
[C---:B------:R-:W-:Y:S02]  /*0a20*/  ISETP.NE.OR P2, PT, R6.reuse, RZ, P2 ;  /* 0x000000ff0600720c */ /* 0x040fe40001745670 */
        /* <DEDUP_REMOVED lines=15> */
.L_x_5251:
        /* <DEDUP_REMOVED lines=22> */
[----:B------:R-:W-:Y:S01]  /*0c80*/  IMAD.MOV.U32 R4, RZ, RZ, RZ ;  /* 0x000000ffff047224 */ /* 0x000fe200078e00ff */
[----:B------:R-:W-:-:S04]  /*0c90*/  LEA R11, R101, 0xffffff80, 0x7 ;  /* 0xffffff80650b7811 */ /* 0x000fc800078e38ff */
[----:B------:R-:W-:Y:S02]  /*0ca0*/  IABS R0, R11 ;  /* 0x0000000b00007213 */ /* 0x000fe40000000000 */
[----:B-1---5:R-:W1:Y:S02]  /*0cb0*/  MUFU.RCP R5, R8 ;  /* 0x0000000800057308 */ /* 0x022e640000001000 */
[----:B-1----:R-:W-:-:S06]  /*0cc0*/  IADD3 R5, R5, 0xffffffe, RZ ;  /* 0x0ffffffe05057810 */ /* 0x002fcc0007ffe0ff */
[----:B------:R-:W1:Y:S02]  /*0cd0*/  F2I.FTZ.U32.TRUNC.NTZ R5, R5 ;  /* 0x0000000500057305 */ /* 0x000e64000021f000 */
[----:B-1----:R-:W-:-:S04]  /*0ce0*/  IMAD.MOV R3, RZ, RZ, -R5 ;  /* 0x000000ffff037224 */ /* 0x002fc800078e0a05 */
        /* <DEDUP_REMOVED lines=48> */
[----:B------:R-:W-:Y:S02]  /*0ff0*/  IMAD R19, R19, c[0x0][0x188], RZ ;  /* 0x0000620013137a24 */ /* 0x000fe400078e02ff */
[C---:B------:R-:W-:Y:S02]  /*1000*/  IMAD R4, R22.reuse, c[0x0][0x184], R5 ;  /* 0x0000610016047a24 */ /* 0x040fe400078e0205 */
[----:B------:R-:W-:Y:S02]  /*1010*/  IMAD R5, R11, c[0x0][0x19c], R0 ;  /* 0x000067000b057a24 */ /* 0x000fe400078e0200 */
[C---:B------:R-:W-:Y:S01]  /*1020*/  IMAD R19, R22.reuse, c[0x0][0x18c], R19 ;  /* 0x0000630016137a24 */ /* 0x040fe200078e0213 */
[----:B------:R-:W-:Y:S01]  /*1030*/  IADD3 R9, R9, R4, RZ ;  /* 0x0000000409097210 */ /* 0x000fe20007ffe0ff */
[----:B------:R-:W-:Y:S01]  /*1040*/  IMAD.WIDE.U32 R22, R22, c[0x0][0x188], RZ ;  /* 0x0000620016167a25 */ /* 0x000fe200078e00ff */
[----:B------:R-:W-:-:S03]  /*1050*/  SHF.R.S32.HI R4, RZ, 0x1f, R13 ;  /* 0x0000001fff047819 */ /* 0x000fc6000001140d */
[----:B------:R-:W-:Y:S01]  /*1060*/  IMAD.WIDE.U32 R20, R11, c[0x0][0x198], R8 ;  /* 0x000066000b147a25 */ /* 0x000fe200078e0008 */
[----:B------:R-:W-:-:S03]  /*1070*/  IADD3 R19, R23, R19, RZ ;  /* 0x0000001317137210 */ /* 0x000fc60007ffe0ff */
[----:B------:R-:W-:Y:S02]  /*1080*/  IMAD.IADD R21, R21, 0x1, R5 ;  /* 0x0000000115157824 */ /* 0x000fe400078e0205 */
[----:B------:R-:W-:Y:S02]  /*1090*/  IMAD R0, R4, c[0x0][0x1b0], RZ ;  /* 0x00006c0004007a24 */ /* 0x000fe400078e02ff */
[----:B------:R-:W-:-:S04]  /*10a0*/  IMAD.WIDE.U32 R20, R13, c[0x0][0x1b0], R20 ;  /* 0x00006c000d147a25 */ /* 0x000fc800078e0014 */
[----:B------:R-:W-:Y:S01]  /*10b0*/  IMAD R9, R13, c[0x0][0x1b4], R0 ;  /* 0x00006d000d097a24 */ /* 0x000fe200078e0200 */
[----:B------:R-:W-:-:S03]  /*10c0*/  MOV R0, R20 ;  /* 0x0000001400007202 */ /* 0x000fc60000000f00 */
[----:B------:R-:W-:Y:S01]  /*10d0*/  IMAD.IADD R9, R21, 0x1, R9 ;  /* 0x0000000115097824 */ /* 0x000fe200078e0209 */
[----:B------:R-:W-:Y:S05]  /*10e0*/  BRA `(.L_x_5261) ;  /* 0x0000044000007947 */ /* 0x000fea0003800000 */
.L_x_5260:
        /* <DEDUP_REMOVED lines=17> */
.L_x_5262:
[----:B------:R-:W-:Y:S01]  /*1200*/  IABS R10, c[0x0][0x1c8] ;  /* 0x00007200000a7a13 */ /* 0x000fe20000000000 */
[----:B------:R-:W-:Y:S01]  /*1210*/  IMAD.MOV.U32 R21, RZ, RZ, R9 ;  /* 0x000000ffff157224 */ /* 0x000fe200078e0009 */
[----:B------:R-:W-:Y:S02]  /*1220*/  MOV R20, R4 ;  /* 0x0000000400147202 */ /* 0x000fe40000000f00 */
[----:B------:R-:W1:Y:S01]  /*1230*/  I2F.RP R11, R10 ;  /* 0x0000000a000b7306 */ /* 0x000e620000209400 */
[----:B------:R-:W-:-:S05]  /*1240*/  @P4 IADD3 R19, R8, R19, RZ ;  /* 0x0000001308134210 */ /* 0x000fca0007ffe0ff */
[----:B------:R-:W-:-:S04]  /*1250*/  @P4 IMAD.WIDE.U32 R22, R19, c[0x0][0x1a0], RZ ;  /* 0x0000680013164a25 */ /* 0x000fc800078e00ff */
[----:B------:R-:W-:Y:S01]  /*1260*/  @P4 IMAD R19, R19, c[0x0][0x1a4], R23 ;  /* 0x0000690013134a24 */ /* 0x000fe200078e0217 */
[----:B-1----:R-:W1:Y:S02]  /*1270*/  MUFU.RCP R12, R11 ;  /* 0x0000000b000c7308 */ /* 0x002e640000001000 */
[----:B-1----:R-:W-:Y:S02]  /*1280*/  IADD3 R12, R12, 0xffffffe, RZ ;  /* 0x0ffffffe0c0c7810 */ /* 0x002fe40007ffe0ff */
[----:B------:R-:W-:-:S04]  /*1290*/  LEA R11, R101, 0xffffff80, 0x7 ;  /* 0xffffff80650b7811 */ /* 0x000fc800078e38ff */
[----:B------:R-:W1:Y:S01]  /*12a0*/  F2I.FTZ.U32.TRUNC.NTZ R13, R12 ;  /* 0x0000000c000d7305 */ /* 0x000e62000021f000 */
[----:B------:R-:W-:-:S04]  /*12b0*/  IMAD.WIDE.U32 R20, R11, c[0x0][0x198], R20 ;  /* 0x000066000b147a25 */ /* 0x000fc800078e0014 */
[----:B-1----:R-:W-:Y:S01]  /*12c0*/  IMAD.MOV R0, RZ, RZ, -R13 ;  /* 0x000000ffff007224 */ /* 0x002fe200078e0a0d */
[----:B------:R-:W-:-:S03]  /*12d0*/  MOV R12, RZ ;  /* 0x000000ff000c7202 */ /* 0x000fc60000000f00 */
[----:B------:R-:W-:Y:S01]  /*12e0*/  IMAD R3, R0, R10, RZ ;  /* 0x0000000a00037224 */ /* 0x000fe200078e02ff */
[----:B------:R-:W-:-:S03]  /*12f0*/  IABS R0, R16 ;  /* 0x0000001000007213 */ /* 0x000fc60000000000 */
[----:B------:R-:W-:-:S06]  /*1300*/  IMAD.HI.U32 R3, R13, R3, R12 ;  /* 0x000000030d037227 */ /* 0x000fcc00078e000c */
[----:B------:R-:W-:-:S04]  /*1310*/  IMAD.HI.U32 R13, R3, R0, RZ ;  /* 0x00000000030d7227 */ /* 0x000fc800078e00ff */
[----:B------:R-:W-:-:S04]  /*1320*/  IMAD.MOV R3, RZ, RZ, -R13 ;  /* 0x000000ffff037224 */ /* 0x000fc800078e0a0d */
[----:B------:R-:W-:Y:S01]  /*1330*/  IMAD R3, R10, R3, R0 ;  /* 0x000000030a037224 */ /* 0x000fe200078e0200 */
[----:B------:R-:W-:-:S04]  /*1340*/  LOP3.LUT R0, R16, c[0x0][0x1c8], RZ, 0x3c, !PT ;  /* 0x0000720010007a12 */ /* 0x000fc800078e3cff */
[----:B------:R-:W-:Y:S02]  /*1350*/  ISETP.GT.U32.AND P1, PT, R10, R3, PT ;  /* 0x000000030a00720c */ /* 0x000fe40003f24070 */
[----:B------:R-:W-:-:S11]  /*1360*/  ISETP.GE.AND P2, PT, R0, RZ, PT ;  /* 0x000000ff0000720c */ /* 0x000fd60003f46270 */
        /* <DEDUP_REMOVED lines=12> */
[----:B------:R-:W-:-:S04]  /*1430*/  IMAD.WIDE.U32 R20, R13, c[0x0][0x1b0], R20 ;  /* 0x00006c000d147a25 */ /* 0x000fc800078e0014 */
[----:B------:R-:W-:-:S04]  /*1440*/  IMAD R0, R4, c[0x0][0x1b0], RZ ;  /* 0x00006c0004007a24 */ /* 0x000fc800078e02ff */
        /* <DEDUP_REMOVED lines=14> */
.L_x_5261:
[----:B------:R-:W-:Y:S01]  /*1530*/  ISETP.NE.AND P1, PT, R172, -0x1, PT ;  /* 0xffffffffac00780c */ /* 0x000fe20003f25270 */
[----:B------:R-:W-:Y:S01]  /*1540*/  IMAD R4, R4, c[0x0][0x1b8], RZ ;  /* 0x00006e0004047a24 */ /* 0x000fe200078e02ff */
[----:B-----5:R-:W-:Y:S01]  /*1550*/  SHF.R.S32.HI R5, RZ, 0x1f, R6 ;  /* 0x0000001fff057819 */ /* 0x020fe20000011406 */
        /* <DEDUP_REMOVED lines=9> */
[----:B------:R-:W-:Y:S01]  /*15f0*/  IMAD.SHL.U32 R175, R182, 0x40, RZ ;  /* 0x00000040b6af7824 */ /* 0x000fe200078e00ff */
[----:B------:R-:W-:Y:S01]  /*1600*/  SHF.R.S32.HI R183, RZ, 0x1f, R182 ;  /* 0x0000001fffb77819 */ /* 0x000fe200000114b6 */
[----:B------:R-:W-:Y:S02]  /*1610*/  @!P1 IMAD R12, R12, c[0x0][0x178], RZ ;  /* 0x00005e000c0c9a24 */ /* 0x000fe400078e02ff */
[----:B------:R-:W-:Y:S01]  /*1620*/  @!P1 IMAD.WIDE.U32 R20, R2, c[0x0][0x178], RZ ;  /* 0x00005e0002149a25 */ /* 0x000fe200078e00ff */
[----:B------:R-:W-:-:S03]  /*1630*/  LOP3.LUT R175, R175, 0x1c0, RZ, 0xc0, !PT ;  /* 0x000001c0afaf7812 */ /* 0x000fc600078ec0ff */
[----:B------:R-:W-:Y:S02]  /*1640*/  IMAD.SHL.U32 R178, R8, 0x8, RZ ;  /* 0x0000000808b27824 */ /* 0x000fe400078e00ff */
[----:B------:R-:W-:Y:S01]  /*1650*/  @P1 IMAD.MOV.U32 R10, RZ, RZ, R24 ;  /* 0x000000ffff0a1224 */ /* 0x000fe200078e0018 */
[----:B------:R-:W-:Y:S01]  /*1660*/  @!P1 MOV R10, R20 ;  /* 0x00000014000a9202 */ /* 0x000fe20000000f00 */
[----:B------:R-:W-:Y:S01]  /*1670*/  @!P1 IMAD R12, R2, c[0x0][0x17c], R12 ;  /* 0x00005f00020c9a24 */ /* 0x000fe200078e020c */
[----:B------:R-:W-:Y:S01]  /*1680*/  LOP3.LUT R2, R175, 0x38, R178, 0xf8, !PT ;  /* 0x00000038af027812 */ /* 0x000fe200078ef8b2 */
[----:B------:R-:W-:Y:S01]  /*1690*/  @P1 IMAD R17, R172, c[0x0][0x194], R25 ;  /* 0x00006500ac111a24 */ /* 0x000fe200078e0219 */
[----:B------:R-:W-:Y:S01]  /*16a0*/  SHF.R.U32.HI R175, RZ, 0x3, R175 ;  /* 0x00000003ffaf7819 */ /* 0x000fe200000116af */
[----:B------:R-:W-:Y:S01]  /*16b0*/  @!P1 IMAD.IADD R17, R21, 0x1, R12 ;  /* 0x0000000115119824 */ /* 0x000fe200078e020c */
[----:B------:R-:W-:Y:S01]  /*16c0*/  SHF.R.S32.HI R179, RZ, 0x1f, R178 ;  /* 0x0000001fffb37819 */ /* 0x000fe200000114b2 */
[----:B------:R-:W-:Y:S01]  /*16d0*/  IMAD R121, R183, c[0x0][0x198], RZ ;  /* 0x00006600b7797a24 */ /* 0x000fe200078e02ff */
[----:B------:R-:W-:Y:S01]  /*16e0*/  IADD3 R20, P1, R178, R10, RZ ;  /* 0x0000000ab2147210 */ /* 0x000fe20007f3e0ff */
[----:B------:R-:W-:Y:S01]  /*16f0*/  IMAD.WIDE R26, R27, 0x40, R182 ;  /* 0x000000401b1a7825 */ /* 0x000fe200078e02b6 */
[----:B------:R-:W-:-:S02]  /*1700*/  LOP3.LUT R175, R2, R175, RZ, 0x3c, !PT ;  /* 0x000000af02af7212 */ /* 0x000fc400078e3cff */
[----:B------:R-:W-:Y:S01]  /*1710*/  IADD3 R22, P2, R178, R22, RZ ;  /* 0x00000016b2167210 */ /* 0x000fe20007f5e0ff */
[C---:B------:R-:W-:Y:S01]  /*1720*/  IMAD R121, R182.reuse, c[0x0][0x19c], R121 ;  /* 0x00006700b6797a24 */ /* 0x040fe200078e0279 */
[----:B------:R-:W-:Y:S02]  /*1730*/  SHF.R.S32.HI R2, RZ, 0x1f, R16 ;  /* 0x0000001fff027819 */ /* 0x000fe40000011410 */
[C---:B------:R-:W-:Y:S01]  /*1740*/  IADD3.X R21, R179.reuse, R17, RZ, P1, !PT ;  /* 0x00000011b3157210 */ /* 0x040fe20000ffe4ff */
[----:B------:R-:W-:Y:S01]  /*1750*/  IMAD.X R23, R179, 0x1, R19, P2 ;  /* 0x00000001b3177824 */ /* 0x000fe200010e0613 */
[----:B------:R-:W-:Y:S01]  /*1760*/  IADD3 R11, P1, R182, R11, RZ ;  /* 0x0000000bb60b7210 */ /* 0x000fe20007f3e0ff */
[----:B------:R-:W-:Y:S01]  /*1770*/  IMAD R19, R2, c[0x0][0x1a8], RZ ;  /* 0x00006a0002137a24 */ /* 0x000fe200078e02ff */
[----:B------:R-:W-:Y:S01]  /*1780*/  IADD3 R2, P2, R178, R0, RZ ;  /* 0x00000000b2027210 */ /* 0x000fe20007f5e0ff */
[----:B------:R-:W-:Y:S01]  /*1790*/  IMAD.WIDE.U32 R22, R13, c[0x0][0x1b8], R22 ;  /* 0x00006e000d167a25 */ /* 0x000fe200078e0016 */
[----:B------:R-:W-:-:S02]  /*17a0*/  IADD3.X R0, R183, R3, RZ, P1, !PT ;  /* 0x00000003b7007210 */ /* 0x000fc40000ffe4ff */
[----:B------:R-:W-:Y:S01]  /*17b0*/  ISETP.GE.AND P1, PT, R182, R169, PT ;  /* 0x000000a9b600720c */ /* 0x000fe20003f26270 */
[----:B------:R-:W-:Y:S01]  /*17c0*/  IMAD.IADD R23, R23, 0x1, R4 ;  /* 0x0000000117177824 */ /* 0x000fe200078e0204 */
[----:B------:R-:W-:Y:S01]  /*17d0*/  LEA.HI R12, R5, R6, RZ, 0x6 ;  /* 0x00000006050c7211 */ /* 0x000fe200078f30ff */
[----:B------:R-:W-:Y:S02]  /*17e0*/  IMAD.X R3, R179, 0x1, R9, P2 ;  /* 0x00000001b3037824 */ /* 0x000fe400010e0609 */
[----:B------:R-:W-:Y:S01]  /*17f0*/  IMAD R0, R0, c[0x0][0x1a0], RZ ;  /* 0x0000680000007a24 */ /* 0x000fe200078e02ff */
[----:B------:R-:W-:Y:S01]  /*1800*/  SHF.L.U32 R12, R12, 0x3, RZ ;  /* 0x000000030c0c7819 */ /* 0x000fe200000006ff */
[----:B------:R-:W-:Y:S02]  /*1810*/  IMAD R19, R16, c[0x0][0x1ac], R19 ;  /* 0x00006b0010137a24 */ /* 0x000fe400078e0213 */
[----:B------:R-:W-:Y:S01]  /*1820*/  IMAD.WIDE.U32 R122, R182, c[0x0][0x198], R2 ;  /* 0x00006600b67a7a25 */ /* 0x000fe200078e0002 */
[----:B------:R-:W-:-:S02]  /*1830*/  LOP3.LUT R175, R175, 0xfffffe00, R12, 0xf8, !PT ;  /* 0xfffffe00afaf7812 */ /* 0x000fc400078ef80c */
[----:B------:R-:W-:Y:S01]  /*1840*/  LEA.HI R3, R5, R6, RZ, 0x5 ;  /* 0x0000000605037211 */ /* 0x000fe200078f28ff */
[----:B------:R-:W-:Y:S01]  /*1850*/  IMAD R25, R11, c[0x0][0x1a4], R0 ;  /* 0x000069000b197a24 */ /* 0x000fe200078e0200 */
[----:B------:R-:W-:Y:S01]  /*1860*/  SHF.L.U32 R175, R175, 0x1, RZ ;  /* 0x00000001afaf7819 */ /* 0x000fe200000006ff */
[----:B------:R-:W-:Y:S01]  /*1870*/  IMAD.WIDE.U32 R22, R11, c[0x0][0x1a0], R22 ;  /* 0x000068000b167a25 */ /* 0x000fe200078e0016 */
[----:B------:R-:W-:-:S03]  /*1880*/  SHF.R.S32.HI R28, RZ, 0x5, R3 ;  /* 0x00000005ff1c7819 */ /* 0x000fc60000011403 */
[----:B------:R-:W-:Y:S01]  /*1890*/  IMAD.WIDE.U32 R16, R16, c[0x0][0x1a8], R20 ;  /* 0x00006a0010107a25 */ /* 0x000fe200078e0014 */
[----:B------:R-:W-:-:S03]  /*18a0*/  IADD3 R25, R23, R25, RZ ;  /* 0x0000001917197210 */ /* 0x000fc60007ffe0ff */
        /* <DEDUP_REMOVED lines=17> */
.L_x_5264:
[----:B------:R-:W-:Y:S05]  /*19c0*/  BSYNC B0 ;  /* 0x0000000000007941 */ /* 0x000fea0003800000 */
.L_x_5263:
[----:B------:R-:W-:Y:S01]  /*19d0*/  IADD3 R20, R182, 0x10, RZ ;  /* 0x00000010b6147810 */ /* 0x000fe20007ffe0ff */
[----:B------:R-:W-:Y:S03]  /*19e0*/  BSSY B0, `(.L_x_5265) ;  /* 0x0000014000007945 */ /* 0x000fe60003800000 */
[----:B------:R-:W-:-:S13]  /*19f0*/  ISETP.GE.AND P1, PT, R20, R169, PT ;  /* 0x000000a91400720c */ /* 0x000fda0003f26270 */
        /* <DEDUP_REMOVED lines=18> */
.L_x_5266:
[----:B------:R-:W-:Y:S05]  /*1b20*/  BSYNC B0 ;  /* 0x0000000000007941 */ /* 0x000fea0003800000 */
.L_x_5265:
[----:B--2---:R-:W-:Y:S01]  /*1b30*/  IADD3 R12, R182, 0x20, RZ ;  /* 0x00000020b60c7810 */ /* 0x004fe20007ffe0ff */
        /* <DEDUP_REMOVED lines=20> */
.L_x_5268:
[----:B------:R-:W-:Y:S05]  /*1c80*/  BSYNC B0 ;  /* 0x0000000000007941 */ /* 0x000fea0003800000 */
.L_x_5267:
[----:B------:R-:W-:Y:S01]  /*1c90*/  IADD3 R10, R182, 0x30, RZ ;  /* 0x00000030b60a7810 */ /* 0x000fe20007ffe0ff */
[----:B------:R-:W-:Y:S03]  /*1ca0*/  BSSY B0, `(.L_x_5269) ;  /* 0x0000013000007945 */ /* 0x000fe60003800000 */
[----:B------:R-:W-:-:S13]  /*1cb0*/  ISETP.GE.AND P1, PT, R10, R169, PT ;  /* 0x000000a90a00720c */ /* 0x000fda0003f26270 */
        /* <DEDUP_REMOVED lines=17> */
.L_x_5270:
[----:B------:R-:W-:Y:S05]  /*1dd0*/  BSYNC B0 ;  /* 0x0000000000007941 */ /* 0x000fea0003800000 */
.L_x_5269:
[----:B----4-:R-:W-:Y:S01]  /*1de0*/  LEA.HI R30, R5, R6, RZ, 0x4 ;  /* 0x00000006051e7211 */ /* 0x010fe200078f20ff */
[----:B------:R-:W-:Y:S01]  /*1df0*/  BSSY B0, `(.L_x_5271) ;  /* 0x000001e000007945 */ /* 0x000fe20003800000 */
[----:B------:R-:W-:Y:S02]  /*1e00*/  IADD3 R174, R101, -0x1, RZ ;  /* 0xffffffff65ae7810 */ /* 0x000fe40007ffe0ff */
[----:B------:R-:W-:Y:S02]  /*1e10*/  LOP3.LUT R5, R30, 0xfffffff0, RZ, 0xc0, !PT ;  /* 0xfffffff01e057812 */ /* 0x000fe400078ec0ff */
[----:B------:R-:W-:Y:S01]  /*1e20*/  LOP3.LUT R3, R3, 0xffffffe0, RZ, 0xc0, !PT ;  /* 0xffffffe003037812 */ /* 0x000fe200078ec0ff */
[----:B------:R-:W-:Y:S02]  /*1e30*/  IMAD.SHL.U32 R2, R174, 0x80, RZ ;  /* 0x00000080ae027824 */ /* 0x000fe400078e00ff */
[----:B------:R-:W-:Y:S02]  /*1e40*/  IMAD.IADD R0, R6, 0x1, -R5 ;  /* 0x0000000106007824 */ /* 0x000fe400078e0a05 */
[----:B------:R-:W-:-:S02]  /*1e50*/  IMAD.IADD R9, R7, 0x1, -R2 ;  /* 0x0000000107097824 */ /* 0x000fc400078e0a02 */
[----:B------:R-:W-:Y:S01]  /*1e60*/  IMAD.MOV.U32 R5, RZ, RZ, 0x20 ;  /* 0x00000020ff057424 */ /* 0x000fe200078e00ff */
[----:B------:R-:W-:Y:S01]  /*1e70*/  SHF.R.S32.HI R11, RZ, 0x1f, R0 ;  /* 0x0000001fff0b7819 */ /* 0x000fe20000011400 */
[----:B------:R-:W-:Y:S01]  /*1e80*/  IMAD.IADD R34, R6, 0x1, -R3 ;  /* 0x0000000106227824 */ /* 0x000fe200078e0a03 */
        /* <DEDUP_REMOVED lines=20> */
.L_x_5272:
[----:B------:R-:W-:Y:S05]  /*1fd0*/  BSYNC B0 ;  /* 0x0000000000007941 */ /* 0x000fea0003800000 */
.L_x_5271:
        /* <DEDUP_REMOVED lines=17> */
.L_x_5274:
[----:B------:R-:W-:Y:S05]  /*20f0*/  BSYNC B0 ;  /* 0x0000000000007941 */ /* 0x000fea0003800000 */
.L_x_5273:
        /* <DEDUP_REMOVED lines=15> */
.L_x_5276:
[----:B------:R-:W-:Y:S05]  /*21f0*/  BSYNC B0 ;  /* 0x0000000000007941 */ /* 0x000fea0003800000 */
.L_x_5275:
        /* <DEDUP_REMOVED lines=17> */
.L_x_5278:
[----:B------:R-:W-:Y:S05]  /*2310*/  BSYNC B0 ;  /* 0x0000000000007941 */ /* 0x000fea0003800000 */
.L_x_5277:
[----:B------:R-:W-:Y:S01]  /*2320*/  IADD3 R26, R182, 0x40, RZ ;  /* 0x00000040b61a7810 */ /* 0x000fe20007ffe0ff */
        /* <DEDUP_REMOVED lines=15> */
.L_x_5280:
[----:B------:R-:W-:Y:S05]  /*2420*/  BSYNC B0 ;  /* 0x0000000000007941 */ /* 0x000fea0003800000 */
.L_x_5279:
[----:B-1----:R-:W-:Y:S01]  /*2430*/  IADD3 R18, R182, 0x50, RZ ;  /* 0x00000050b6127810 */ /* 0x002fe20007ffe0ff */
        /* <DEDUP_REMOVED lines=17> */
.L_x_5282:
[----:B------:R-:W-:Y:S05]  /*2550*/  BSYNC B0 ;  /* 0x0000000000007941 */ /* 0x000fea0003800000 */
.L_x_5281:
        /* <DEDUP_REMOVED lines=18> */
.L_x_5284:
[----:B------:R-:W-:Y:S05]  /*2680*/  BSYNC B0 ;  /* 0x0000000000007941 */ /* 0x000fea0003800000 */
.L_x_5283:
        /* <DEDUP_REMOVED lines=18> */
.L_x_5286:
[----:B------:R-:W-:Y:S05]  /*27b0*/  BSYNC B0 ;  /* 0x0000000000007941 */ /* 0x000fea0003800000 */
.L_x_5285:
        /* <DEDUP_REMOVED lines=48> */
.L_x_5288:
[----:B------:R-:W-:Y:S05]  /*2ac0*/  BSYNC B0 ;  /* 0x0000000000007941 */ /* 0x000fea0003800000 */
.L_x_5287:
        /* <DEDUP_REMOVED lines=16> */
.L_x_5290:
[----:B------:R-:W-:Y:S05]  /*2bd0*/  BSYNC B0 ;  /* 0x0000000000007941 */ /* 0x000fea0003800000 */
.L_x_5289:
        /* <DEDUP_REMOVED lines=8> */
[----:B------:R-:W-:-:S04]  /*2c60*/  LEA R12, P1, R20, R192, 0x6 ;  /* 0x000000c0140c7211 */ /* 0x000fc800078230ff */
[----:B------:R-:W-:-:S05]  /*2c70*/  LEA.HI.X R13, R20, R193, R11, 0x6, P1 ;  /* 0x000000c1140d7211 */ /* 0x000fca00008f340b */
[----:B------:R-:W-:Y:S01]  /*2c80*/  @!PT LDS RZ, [RZ] ;  /* 0x00000000fffff984 */ /* 0x000fe20000000800 */
[----:B------:R-:W-:Y:S01]  /*2c90*/  @!PT LDS RZ, [RZ] ;  /* 0x00000000fffff984 */ /* 0x000fe20000000800 */
[----:B------:R-:W-:Y:S01]  /*2ca0*/  @!PT LDS RZ, [RZ] ;  /* 0x00000000fffff984 */ /* 0x000fe20000000800 */
[----:B------:R1:W-:Y:S04]  /*2cb0*/  LDGSTS.E.BYPASS.LTC128B.128 [R175+0x7000], [R12.64] ;  /* 0x070000000caf7fae */ /* 0x0003e8000b901d46 */
.L_x_5292:
[----:B------:R-:W-:Y:S05]  /*2cc0*/  BSYNC B0 ;  /* 0x0000000000007941 */ /* 0x000fea0003800000 */
.L_x_5291:
        /* <DEDUP_REMOVED lines=15> */
.L_x_5294:
[----:B------:R-:W-:Y:S05]  /*2dc0*/  BSYNC B0 ;  /* 0x0000000000007941 */ /* 0x000fea0003800000 */
.L_x_5293:
[----:B------:R-:W-:Y:S01]  /*2dd0*/  ISETP.GE.AND P1, PT, R26, R9, PT ;  /* 0x000000091a00720c */ /* 0x000fe20003f26270 */
[----:B------:R-:W-:-:S12]  /*2de0*/  BSSY B0, `(.L_x_5295) ;  /* 0x000000d000007945 */ /* 0x000fd80003800000 */
[----:B------:R1:W-:Y:S01]  /*2df0*/  @P1 STS.128 [R175+0x8000], RZ ;  /* 0x008000ffaf001388 */ /* 0x0003e20000000c00 */
[----:B------:R-:W-:Y:S05]  /*2e00*/  @P1 BRA `(.L_x_5296) ;  /* 0x000000a000001947 */ /* 0x000fea0003800000 */
[----:B------:R-:W-:-:S13]  /*2e10*/  ISETP.GE.AND P1, PT, R178, c[0x0][0x220], PT ;  /* 0x00008800b2007a0c */ /* 0x000fda0003f26270 */
[----:B------:R1:W-:Y:S01]  /*2e20*/  @P1 STS.128 [R175+0x8000], RZ ;  /* 0x008000ffaf001388 */ /* 0x0003e20000000c00 */
[----:B------:R-:W-:Y:S05]  /*2e30*/  @P1 BRA `(.L_x_5296) ;  /* 0x0000007000001947 */ /* 0x000fea0003800000 */
[----:B-1----:R-:W-:Y:S01]  /*2e40*/  IMAD.MOV.U32 R10, RZ, RZ, c[0x0][0x1a4] ;  /* 0x00006900ff0a7624 */ /* 0x002fe200078e00ff */
[----:B------:R-:W-:-:S04]  /*2e50*/  LEA R12, P1, R20, R192, 0x7 ;  /* 0x000000c0140c7211 */ /* 0x000fc800078238ff */
[----:B------:R-:W-:-:S05]  /*2e60*/  LEA.HI.X R13, R20, R193, R10, 0x7, P1 ;  /* 0x000000c1140d7211 */ /* 0x000fca00008f3c0a */
[----:B------:R-:W-:Y:S01]  /*2e70*/  @!PT LDS RZ, [RZ] ;  /* 0x00000000fffff984 */ /* 0x000fe20000000800 */
[----:B------:R-:W-:Y:S01]  /*2e80*/  @!PT LDS RZ, [RZ] ;  /* 0x00000000fffff984 */ /* 0x000fe20000000800 */
[----:B------:R-:W-:Y:S01]  /*2e90*/  @!PT LDS RZ, [RZ] ;  /* 0x00000000fffff984 */ /* 0x000fe20000000800 */
[----:B------:R1:W-:Y:S04]  /*2ea0*/  LDGSTS.E.BYPASS.LTC128B.128 [R175+0x8000], [R12.64] ;  /* 0x080000000caf7fae */ /* 0x0003e8000b901d46 */
.L_x_5296:
[----:B------:R-:W-:Y:S05]  /*2eb0*/  BSYNC B0 ;  /* 0x0000000000007941 */ /* 0x000fea0003800000 */
.L_x_5295:
        /* <DEDUP_REMOVED lines=15> */
.L_x_5298:
[----:B------:R-:W-:Y:S05]  /*2fb0*/  BSYNC B0 ;  /* 0x0000000000007941 */ /* 0x000fea0003800000 */
.L_x_5297:
        /* <DEDUP_REMOVED lines=15> */
.L_x_5300:
[----:B------:R-:W-:Y:S05]  /*30b0*/  BSYNC B0 ;  /* 0x0000000000007941 */ /* 0x000fea0003800000 */
.L_x_5299:
        /* <DEDUP_REMOVED lines=15> */
.L_x_5302:
[----:B------:R-:W-:Y:S05]  /*31b0*/  BSYNC B0 ;  /* 0x0000000000007941 */ /* 0x000fea0003800000 */
.L_x_5301:
[----:B------:R-:W-:Y:S01]  /*31c0*/  SHF.L.U32 R167, R167, 0x1, RZ ;  /* 0x00000001a7a77819 */ /* 0x000fe200000006ff */
[----:B------:R-:W-:Y:S01]  /*31d0*/  LDSM.16.M88.4 R16, [R168] ;  /* 0x00000000a810783b */ /* 0x000fe20000000200 */
[----:B------:R-:W-:Y:S02]  /*31e0*/  LEA R166, R3, R168, 0x1 ;  /* 0x000000a803a67211 */ /* 0x000fe400078e08ff */
[----:B------:R-:W-:Y:S01]  /*31f0*/  LEA R161, R0, R167, 0x1 ;  /* 0x000000a700a17211 */ /* 0x000fe200078e08ff */
[----:B-1----:R-:W1:Y:S01]  /*3200*/  LDSM.16.M88.4 R28, [R167+0x2000] ;  /* 0x00200000a71c783b */ /* 0x002e620000000200 */
[----:B------:R-:W-:Y:S02]  /*3210*/  LOP3.LUT P1, RZ, R8, 0x4, RZ, 0xc0, !PT ;  /* 0x0000000408ff7812 */ /* 0x000fe4000782c0ff */
[C---:B------:R-:W-:Y:S01]  /*3220*/  IADD3 R8, R167.reuse, 0x2000, RZ ;  /* 0x00002000a7087810 */ /* 0x040fe20007ffe0ff */
[----:B------:R-:W-:Y:S01]  /*3230*/  LDSM.16.M88.4 R12, [R166] ;  /* 0x00000000a60c783b */ /* 0x000fe20000000200 */
[----:B------:R-:W-:-:S02]  /*3240*/  IADD3 R164, R167, 0x2040, RZ ;  /* 0x00002040a7a47810 */ /* 0x000fc40007ffe0ff */
[----:B------:R-:W-:Y:S01]  /*3250*/  LEA R165, R5, R168, 0x1 ;  /* 0x000000a805a57211 */ /* 0x000fe200078e08ff */
[----:B------:R-:W-:Y:S01]  /*3260*/  LDSM.16.M88.4 R52, [R161+0x2000] ;  /* 0x00200000a134783b */ /* 0x000fe20000000200 */
[----:B------:R-:W-:Y:S02]  /*3270*/  ISETP.GE.AND P2, PT, R101, 0x2, PT ;  /* 0x000000026500780c */ /* 0x000fe40003f46270 */
[----:B------:R-:W-:Y:S01]  /*3280*/  LEA R163, R3, R165, 0x1 ;  /* 0x000000a503a37211 */ /* 0x000fe200078e08ff */
[----:B------:R-:W5:Y:S01]  /*3290*/  LDSM.16.M88.4 R48, [R167+0x2800] ;  /* 0x00280000a730783b */ /* 0x000f620000000200 */
[----:B------:R-:W-:Y:S02]  /*32a0*/  IADD3 R124, R6, 0x8, RZ ;  /* 0x00000008067c7810 */ /* 0x000fe40007ffe0ff */
[----:B------:R-:W-:Y:S01]  /*32b0*/  @P1 IADD3 R164, R8, -0x40, RZ ;  /* 0xffffffc008a41810 */ /* 0x000fe20007ffe0ff */
[----:B------:R-:W-:Y:S01]  /*32c0*/  LDSM.16.M88.4 R76, [R161+0x2800] ;  /* 0x00280000a14c783b */ /* 0x000fe20000000200 */
[----:B------:R-:W-:-:S02]  /*32d0*/  IMNMX R125, R6, R7, PT ;  /* 0x00000007067d7217 */ /* 0x000fc40003800200 */
[----:B------:R-:W-:Y:S01]  /*32e0*/  LEA R100, R0, R164, 0x1 ;  /* 0x000000a400647211 */ /* 0x000fe200078e08ff */
[----:B------:R-:W-:Y:S01]  /*32f0*/  LDSM.16.M88.4 R8, [R165] ;  /* 0x00000000a508783b */ /* 0x000fe20000000200 */
[----:B------:R-:W-:Y:S02]  /*3300*/  IMNMX R124, R124, R7, PT ;  /* 0x000000077c7c7217 */ /* 0x000fe40003800200 */
[C---:B------:R-:W-:Y:S01]  /*3310*/  IADD3 R157, R164.reuse, 0x800, RZ ;  /* 0x00000800a49d7810 */ /* 0x040fe20007ffe0ff */
[----:B------:R-:W2:Y:S01]  /*3320*/  LDSM.16.M88.4 R40, [R164] ;  /* 0x00000000a428783b */ /* 0x000ea20000000200 */
[C---:B------:R-:W-:Y:S02]  /*3330*/  IADD3 R156, R164.reuse, 0x1000, RZ ;  /* 0x00001000a49c7810 */ /* 0x040fe40007ffe0ff */
[C---:B------:R-:W-:Y:S01]  /*3340*/  IADD3 R155, R164.reuse, 0x1800, RZ ;  /* 0x00001800a49b7810 */ /* 0x040fe20007ffe0ff */
[----:B------:R-:W-:Y:S01]  /*3350*/  LDSM.16.M88.4 R44, [R163] ;  /* 0x00000000a32c783b */ /* 0x000fe20000000200 */
[----:B------:R-:W-:-:S02]  /*3360*/  IADD3 R154, R164, 0x2000, RZ ;  /* 0x00002000a49a7810 */ /* 0x000fc40007ffe0ff */
[C---:B------:R-:W-:Y:S01]  /*3370*/  IADD3 R153, R164.reuse, 0x2800, RZ ;  /* 0x00002800a4997810 */ /* 0x040fe20007ffe0ff */
[----:B------:R-:W-:Y:S01]  /*3380*/  LDSM.16.M88.4 R68, [R100] ;  /* 0x000000006444783b */ /* 0x000fe20000000200 */
[C---:B------:R-:W-:Y:S02]  /*3390*/  IADD3 R152, R164.reuse, 0x3000, RZ ;  /* 0x00003000a4987810 */ /* 0x040fe40007ffe0ff */
[----:B------:R-:W-:Y:S01]  /*33a0*/  IADD3 R102, R164, 0x3800, RZ ;  /* 0x00003800a4667810 */ /* 0x000fe20007ffe0ff */
[----:B------:R-:W-:Y:S01]  /*33b0*/  LDSM.16.M88.4 R72, [R164+0x800] ;  /* 0x00080000a448783b */ /* 0x000fe20000000200 */
[C---:B-1----:R-:W-:Y:S03]  /*33c0*/  HMMA.16816.F32 R32, R16.reuse, R28, RZ ;  /* 0x0000001c1020723c */ /* 0x042fe600000018ff */
[----:B------:R-:W-:Y:S04]  /*33d0*/  LDSM.16.M88.4 R60, [R161+0x3000] ;  /* 0x00300000a13c783b */ /* 0x000fe80000000200 */
[----:B------:R-:W-:Y:S01]  /*33e0*/  LDSM.16.M88.4 R64, [R167+0x3800] ;  /* 0x00380000a740783b */ /* 0x000fe20000000200 */
[C---:B------:R-:W-:Y:S03]  /*33f0*/  HMMA.16816.F32 R28, R16.reuse, R30, RZ ;  /* 0x0000001e101c723c */ /* 0x040fe600000018ff */
[----:B------:R-:W0:Y:S05]  /*3400*/  LDGDEPBAR ;  /* 0x00000000000079af */ /* 0x000e2a0000000000 */
[----:B-----5:R-:W-:Y:S08]  /*3410*/  HMMA.16816.F32 R36, R16, R48, RZ ;  /* 0x000000301024723c */ /* 0x020ff000000018ff */
[C---:B------:R-:W-:Y:S08]  /*3420*/  HMMA.16816.F32 R32, R12.reuse, R52, R32 ;  /* 0x000000340c20723c */ /* 0x040ff00000001820 */
[----:B------:R-:W-:Y:S01]  /*3430*/  HMMA.16816.F32 R28, R12, R54, R28 ;  /* 0x000000360c1c723c */ /* 0x000fe2000000181c */
[----:B------:R-:W1:Y:S07]  /*3440*/  LDSM.16.M88.4 R52, [R167+0x3000] ;  /* 0x00300000a734783b */ /* 0x000e6e0000000200 */
[----:B------:R-:W-:Y:S08]  /*3450*/  HMMA.16816.F32 R48, R16, R50, RZ ;  /* 0x000000321030723c */ /* 0x000ff000000018ff */
[C---:B--2---:R-:W-:Y:S08]  /*3460*/  HMMA.16816.F32 R32, R8.reuse, R40, R32 ;  /* 0x000000280820723c */ /* 0x044ff00000001820 */
[----:B------:R-:W-:Y:S01]  /*3470*/  HMMA.16816.F32 R28, R8, R42, R28 ;  /* 0x0000002a081c723c */ /* 0x000fe2000000181c */
[----:B------:R-:W2:Y:S07]  /*3480*/  LDSM.16.M88.4 R40, [R100+0x800] ;  /* 0x000800006428783b */ /* 0x000eae0000000200 */
[C---:B------:R-:W-:Y:S08]  /*3490*/  HMMA.16816.F32 R36, R12.reuse, R76, R36 ;  /* 0x0000004c0c24723c */ /* 0x040ff00000001824 */
[----:B------:R-:W-:Y:S01]  /*34a0*/  HMMA.16816.F32 R48, R12, R78, R48 ;  /* 0x0000004e0c30723c */ /* 0x000fe20000001830 */
[----:B------:R-:W-:Y:S07]  /*34b0*/  LDSM.16.M88.4 R76, [R167+0x4000] ;  /* 0x00400000a74c783b */ /* 0x000fee0000000200 */
[----:B-1----:R-:W-:Y:S08]  /*34c0*/  HMMA.16816.F32 R56, R16, R52, RZ ;  /* 0x000000341038723c */ /* 0x002ff000000018ff */
[C---:B------:R-:W-:Y:S08]  /*34d0*/  HMMA.16816.F32 R32, R44.reuse, R68, R32 ;  /* 0x000000442c20723c */ /* 0x040ff00000001820 */
[----:B------:R-:W-:Y:S01]  /*34e0*/  HMMA.16816.F32 R28, R44, R70, R28 ;  /* 0x000000462c1c723c */ /* 0x000fe2000000181c */
[----:B------:R-:W1:Y:S07]  /*34f0*/  LDSM.16.M88.4 R68, [R164+0x1000] ;  /* 0x00100000a444783b */ /* 0x000e6e0000000200 */
[----:B------:R-:W-:Y:S08]  /*3500*/  HMMA.16816.F32 R36, R8, R72, R36 ;  /* 0x000000480824723c */ /* 0x000ff00000001824 */
[----:B------:R-:W-:Y:S01]  /*3510*/  HMMA.16816.F32 R52, R16, R54, RZ ;  /* 0x000000361034723c */ /* 0x000fe200000018ff */
[----:B------:R-:W-:-:S02]  /*3520*/  FMUL.FTZ R0, R32, c[0x0][0x2ec] ;  /* 0x0000bb0020007a20 */ /* 0x000fc40000410000 */
[----:B------:R-:W-:Y:S02]  /*3530*/  FMUL.FTZ R21, R33, c[0x0][0x2ec] ;  /* 0x0000bb0021157a20 */ /* 0x000fe40000410000 */
[----:B------:R-:W-:Y:S02]  /*3540*/  FMUL.FTZ R26, R34, c[0x0][0x2ec] ;  /* 0x0000bb00221a7a20 */ /* 0x000fe40000410000 */
[----:B------:R-:W-:Y:S01]  /*3550*/  FMUL.FTZ R27, R35, c[0x0][0x2ec] ;  /* 0x0000bb00231b7a20 */ /* 0x000fe20000410000 */
[----:B------:R-:W-:Y:S01]  /*3560*/  HMMA.16816.F32 R56, R12, R60, R56 ;  /* 0x0000003c0c38723c */ /* 0x000fe20000001838 */
[----:B------:R-:W-:Y:S01]  /*3570*/  FMUL.FTZ R28, R28, c[0x0][0x2ec] ;  /* 0x0000bb001c1c7a20 */ /* 0x000fe20000410000 */
[----:B------:R-:W3:Y:S01]  /*3580*/  MUFU.TANH R0, R0 ;  /* 0x0000000000007308 */ /* 0x000ee20000002400 */
[----:B------:R-:W-:Y:S02]  /*3590*/  FMUL.FTZ R81, R29, c[0x0][0x2ec] ;  /* 0x0000bb001d517a20 */ /* 0x000fe40000410000 */
[----:B------:R-:W-:-:S02]  /*35a0*/  FMUL.FTZ R82, R30, c[0x0][0x2ec] ;  /* 0x0000bb001e527a20 */ /* 0x000fc40000410000 */
[----:B------:R-:W-:Y:S01]  /*35b0*/  FMUL.FTZ R83, R31, c[0x0][0x2ec] ;  /* 0x0000bb001f537a20 */ /* 0x000fe20000410000 */
[----:B------:R-:W-:Y:S01]  /*35c0*/  HMMA.16816.F32 R48, R8, R74, R48 ;  /* 0x0000004a0830723c */ /* 0x000fe20000001830 */
[----:B------:R-:W5:Y:S01]  /*35d0*/  LDSM.16.M88.4 R72, [R100+0x1000] ;  /* 0x001000006448783b */ /* 0x000f620000000200 */
[----:B------:R4:W1:Y:S06]  /*35e0*/  MUFU.TANH R80, R28 ;  /* 0x0000001c00507308 */ /* 0x00086c0000002400 */
[----:B--2---:R-:W-:Y:S02]  /*35f0*/  HMMA.16816.F32 R36, R44, R40, R36 ;  /* 0x000000282c24723c */ /* 0x004fe40000001824 */
[----:B------:R-:W2:Y:S06]  /*3600*/  MUFU.TANH R21, R21 ;  /* 0x0000001500157308 */ /* 0x000eac0000002400 */
[----:B------:R-:W-:Y:S01]  /*3610*/  HMMA.16816.F32 R52, R12, R62, R52 ;  /* 0x0000003e0c34723c */ /* 0x000fe20000001834 */
[----:B------:R-:W2:Y:S01]  /*3620*/  LDSM.16.M88.4 R60, [R161+0x3800] ;  /* 0x00380000a13c783b */ /* 0x000ea20000000200 */
[----:B------:R-:W2:Y:S03]  /*3630*/  MUFU.TANH R26, R26 ;  /* 0x0000001a001a7308 */ /* 0x000ea60000002400 */
[----:B----4-:R-:W-:Y:S03]  /*3640*/  LDSM.16.M88.4 R28, [R164+0x1800] ;  /* 0x00180000a41c783b */ /* 0x010fe60000000200 */
[----:B-1----:R-:W-:Y:S02]  /*3650*/  HMMA.16816.F32 R56, R8, R68, R56 ;  /* 0x000000440838723c */ /* 0x002fe40000001838 */
[----:B------:R-:W1:Y:S06]  /*3660*/  MUFU.TANH R27, R27 ;  /* 0x0000001b001b7308 */ /* 0x000e6c0000002400 */
[----:B------:R-:W-:Y:S01]  /*3670*/  HMMA.16816.F32 R48, R44, R42, R48 ;  /* 0x0000002a2c30723c */ /* 0x000fe20000001830 */
[----:B------:R-:W4:Y:S01]  /*3680*/  LDSM.16.M88.4 R40, [R161+0x4000] ;  /* 0x00400000a128783b */ /* 0x000f220000000200 */
[----:B------:R-:W-:Y:S01]  /*3690*/  FMUL.FTZ R36, R36, c[0x0][0x2ec] ;  /* 0x0000bb0024247a20 */ /* 0x000fe20000410000 */
[----:B------:R-:W1:Y:S01]  /*36a0*/  MUFU.TANH R81, R81 ;  /* 0x0000005100517308 */ /* 0x000e620000002400 */
[----:B------:R-:W-:-:S02]  /*36b0*/  FMUL.FTZ R37, R37, c[0x0][0x2ec] ;  /* 0x0000bb0025257a20 */ /* 0x000fc40000410000 */
[----:B------:R-:W-:Y:S02]  /*36c0*/  FMUL.FTZ R86, R38, c[0x0][0x2ec] ;  /* 0x0000bb0026567a20 */ /* 0x000fe40000410000 */
[C---:B------:R-:W-:Y:S01]  /*36d0*/  HMMA.16816.F32 R32, R16.reuse, R64, RZ ;  /* 0x000000401020723c */ /* 0x040fe200000018ff */
[----:B------:R-:W-:Y:S02]  /*36e0*/  FMUL.FTZ R87, R39, c[0x0][0x2ec] ;  /* 0x0000bb0027577a20 */ /* 0x000fe40000410000 */
[----:B------:R-:W1:Y:S05]  /*36f0*/  MUFU.TANH R84, R36 ;  /* 0x0000002400547308 */ /* 0x000e6a0000002400 */
[----:B------:R-:W-:Y:S03]  /*3700*/  HMMA.16816.F32 R64, R16, R66, RZ ;  /* 0x000000421040723c */ /* 0x000fe600000018ff */
[----:B------:R1:W1:Y:S05]  /*3710*/  MUFU.TANH R85, R37 ;  /* 0x0000002500557308 */ /* 0x00026a0000002400 */
[----:B------:R-:W-:Y:S01]  /*3720*/  HMMA.16816.F32 R52, R8, R70, R52 ;  /* 0x000000460834723c */ /* 0x000fe20000001834 */
[----:B------:R-:W-:Y:S01]  /*3730*/  FMUL.FTZ R48, R48, c[0x0][0x2ec] ;  /* 0x0000bb0030307a20 */ /* 0x000fe20000410000 */
[----:B------:R-:W3:Y:S01]  /*3740*/  LDSM.16.M88.4 R68, [R167+0x4800] ;  /* 0x00480000a744783b */ /* 0x000ee20000000200 */
[----:B------:R-:W-:Y:S01]  /*3750*/  FMUL.FTZ R89, R49, c[0x0][0x2ec] ;  /* 0x0000bb0031597a20 */ /* 0x000fe20000410000 */
[----:B------:R-:W2:Y:S01]  /*3760*/  MUFU.TANH R82, R82 ;  /* 0x0000005200527308 */ /* 0x000ea20000002400 */
[----:B------:R-:W-:-:S02]  /*3770*/  FMUL.FTZ R90, R50, c[0x0][0x2ec] ;  /* 0x0000bb00325a7a20 */ /* 0x000fc40000410000 */
[----:B------:R-:W-:Y:S01]  /*3780*/  FMUL.FTZ R91, R51, c[0x0][0x2ec] ;  /* 0x0000bb00335b7a20 */ /* 0x000fe20000410000 */
[----:B-----5:R-:W-:Y:S04]  /*3790*/  HMMA.16816.F32 R56, R44, R72, R56 ;  /* 0x000000482c38723c */ /* 0x020fe80000001838 */
[----:B------:R5:W2:Y:S04]  /*37a0*/  MUFU.TANH R88, R48 ;  /* 0x0000003000587308 */ /* 0x000aa80000002400 */
[C---:B-1----:R-:W-:Y:S04]  /*37b0*/  HMMA.16816.F32 R36, R16.reuse, R76, RZ ;  /* 0x0000004c1024723c */ /* 0x042fe800000018ff */
[----:B------:R-:W1:Y:S04]  /*37c0*/  MUFU.TANH R83, R83 ;  /* 0x0000005300537308 */ /* 0x000e680000002400 */
[----:B------:R-:W-:Y:S01]  /*37d0*/  HMMA.16816.F32 R76, R16, R78, RZ ;  /* 0x0000004e104c723c */ /* 0x000fe200000018ff */
[----:B-----5:R-:W5:Y:S03]  /*37e0*/  LDSM.16.M88.4 R48, [R164+0x2000] ;  /* 0x00200000a430783b */ /* 0x020f660000000200 */
[----:B------:R-:W1:Y:S04]  /*37f0*/  MUFU.TANH R86, R86 ;  /* 0x0000005600567308 */ /* 0x000e680000002400 */
[----:B--2---:R-:W-:Y:S01]  /*3800*/  HMMA.16816.F32 R32, R12, R60, R32 ;  /* 0x0000003c0c20723c */ /* 0x004fe20000001820 */
[----:B------:R-:W-:-:S02]  /*3810*/  FMUL.FTZ R56, R56, c[0x0][0x2ec] ;  /* 0x0000bb0038387a20 */ /* 0x000fc40000410000 */
[----:B------:R-:W-:Y:S02]  /*3820*/  FMUL.FTZ R57, R57, c[0x0][0x2ec] ;  /* 0x0000bb0039397a20 */ /* 0x000fe40000410000 */
[----:B------:R-:W2:Y:S01]  /*3830*/  MUFU.TANH R92, R56 ;  /* 0x00000038005c7308 */ /* 0x000ea20000002400 */
[----:B------:R-:W-:Y:S02]  /*3840*/  FMUL.FTZ R94, R58, c[0x0][0x2ec] ;  /* 0x0000bb003a5e7a20 */ /* 0x000fe40000410000 */
[C---:B------:R-:W-:Y:S01]  /*3850*/  HMMA.16816.F32 R64, R12.reuse, R62, R64 ;  /* 0x0000003e0c40723c */ /* 0x040fe20000001840 */
[----:B------:R-:W-:Y:S01]  /*3860*/  FMUL.FTZ R95, R59, c[0x0][0x2ec] ;  /* 0x0000bb003b5f7a20 */ /* 0x000fe20000410000 */
[----:B------:R-:W-:Y:S03]  /*3870*/  LDSM.16.M88.4 R60, [R100+0x1800] ;  /* 0x00180000643c783b */ /* 0x000fe60000000200 */
[----:B------:R1:W1:Y:S03]  /*3880*/  MUFU.TANH R93, R57 ;  /* 0x00000039005d7308 */ /* 0x0002660000002400 */
[----:B----4-:R-:W-:Y:S05]  /*3890*/  HMMA.16816.F32 R36, R12, R40, R36 ;  /* 0x000000280c24723c */ /* 0x010fea0000001824 */
[----:B------:R-:W4:Y:S03]  /*38a0*/  MUFU.TANH R87, R87 ;  /* 0x0000005700577308 */ /* 0x000f260000002400 */
[----:B------:R-:W-:Y:S01]  /*38b0*/  HMMA.16816.F32 R52, R44, R74, R52 ;  /* 0x0000004a2c34723c */ /* 0x000fe20000001834 */
[----:B------:R-:W-:Y:S04]  /*38c0*/  LDSM.16.M88.4 R72, [R167+0x5000] ;  /* 0x00500000a748783b */ /* 0x000fe80000000200 */
[----:B-1----:R-:W-:Y:S01]  /*38d0*/  LDSM.16.M88.4 R56, [R100+0x2000] ;  /* 0x002000006438783b */ /* 0x002fe20000000200 */
[----:B------:R-:W1:Y:S02]  /*38e0*/  MUFU.TANH R89, R89 ;  /* 0x0000005900597308 */ /* 0x000e640000002400 */
[----:B------:R-:W-:Y:S01]  /*38f0*/  HMMA.16816.F32 R76, R12, R42, R76 ;  /* 0x0000002a0c4c723c */ /* 0x000fe2000000184c */
[----:B------:R-:W1:Y:S05]  /*3900*/  LDSM.16.M88.4 R40, [R161+0x4800] ;  /* 0x00480000a128783b */ /* 0x000e6a0000000200 */
[----:B------:R-:W1:Y:S02]  /*3910*/  MUFU.TANH R90, R90 ;  /* 0x0000005a005a7308 */ /* 0x000e640000002400 */
[C---:B------:R-:W-:Y:S06]  /*3920*/  HMMA.16816.F32 R32, R8.reuse, R28, R32 ;  /* 0x0000001c0820723c */ /* 0x040fec0000001820 */
[----:B------:R-:W1:Y:S02]  /*3930*/  MUFU.TANH R91, R91 ;  /* 0x0000005b005b7308 */ /* 0x000e640000002400 */
[----:B------:R-:W-:Y:S01]  /*3940*/  HMMA.16816.F32 R64, R8, R30, R64 ;  /* 0x0000001e0840723c */ /* 0x000fe20000001840 */
[----:B------:R-:W-:-:S02]  /*3950*/  FMUL.FTZ R52, R52, c[0x0][0x2ec] ;  /* 0x0000bb0034347a20 */ /* 0x000fc40000410000 */
[----:B------:R-:W-:Y:S02]  /*3960*/  FMUL.FTZ R97, R53, c[0x0][0x2ec] ;  /* 0x0000bb0035617a20 */ /* 0x000fe40000410000 */
[----:B------:R-:W-:Y:S01]  /*3970*/  FMUL.FTZ R98, R54, c[0x0][0x2ec] ;  /* 0x0000bb0036627a20 */ /* 0x000fe20000410000 */
[----:B------:R2:W1:Y:S01]  /*3980*/  MUFU.TANH R96, R52 ;  /* 0x0000003400607308 */ /* 0x0004620000002400 */
[----:B------:R-:W-:Y:S01]  /*3990*/  FMUL.FTZ R99, R55, c[0x0][0x2ec] ;  /* 0x0000bb0037637a20 */ /* 0x000fe20000410000 */
[----:B---3--:R-:W-:Y:S06]  /*39a0*/  HMMA.16816.F32 R28, R16, R68, RZ ;  /* 0x00000044101c723c */ /* 0x008fec00000018ff */
[----:B------:R-:W3:Y:S02]  /*39b0*/  MUFU.TANH R94, R94 ;  /* 0x0000005e005e7308 */ /* 0x000ee40000002400 */
[----:B-----5:R-:W-:Y:S01]  /*39c0*/  HMMA.16816.F32 R36, R8, R48, R36 ;  /* 0x000000300824723c */ /* 0x020fe20000001824 */
[----:B--2---:R-:W2:Y:S05]  /*39d0*/  LDSM.16.M88.4 R52, [R164+0x2800] ;  /* 0x00280000a434783b */ /* 0x004eaa0000000200 */
[----:B------:R-:W2:Y:S02]  /*39e0*/  MUFU.TANH R95, R95 ;  /* 0x0000005f005f7308 */ /* 0x000ea40000002400 */
[----:B------:R-:W-:Y:S06]  /*39f0*/  HMMA.16816.F32 R68, R16, R70, RZ ;  /* 0x000000461044723c */ /* 0x000fec00000018ff */
[----:B------:R-:W2:Y:S02]  /*3a00*/  MUFU.TANH R97, R97 ;  /* 0x0000006100617308 */ /* 0x000ea40000002400 */
[----:B-1----:R-:W-:Y:S06]  /*3a10*/  HMMA.16816.F32 R28, R12, R40, R28 ;  /* 0x000000280c1c723c */ /* 0x002fec000000181c */
[----:B------:R-:W1:Y:S02]  /*3a20*/  MUFU.TANH R98, R98 ;  /* 0x0000006200627308 */ /* 0x000e640000002400 */
[C---:B------:R-:W-:Y:S06]  /*3a30*/  HMMA.16816.F32 R36, R44.reuse, R56, R36 ;  /* 0x000000382c24723c */ /* 0x040fec0000001824 */
[----:B------:R-:W1:Y:S02]  /*3a40*/  MUFU.TANH R99, R99 ;  /* 0x0000006300637308 */ /* 0x000e640000002400 */
[C---:B------:R-:W-:Y:S08]  /*3a50*/  HMMA.16816.F32 R32, R44.reuse, R60, R32 ;  /* 0x0000003c2c20723c */ /* 0x040ff00000001820 */
[----:B------:R-:W-:Y:S01]  /*3a60*/  HMMA.16816.F32 R64, R44, R62, R64 ;  /* 0x0000003e2c40723c */ /* 0x000fe20000001840 */
[----:B------:R-:W5:Y:S07]  /*3a70*/  LDSM.16.M88.4 R60, [R167+0x5800] ;  /* 0x00580000a73c783b */ /* 0x000f6e0000000200 */
[----:B------:R-:W-:Y:S01]  /*3a80*/  HMMA.16816.F32 R68, R12, R42, R68 ;  /* 0x0000002a0c44723c */ /* 0x000fe20000001844 */
[----:B------:R-:W-:Y:S01]  /*3a90*/  FMUL.FTZ R36, R36, c[0x0][0x2ec] ;  /* 0x0000bb0024247a20 */ /* 0x000fe20000410000 */
[----:B------:R-:W-:Y:S01]  /*3aa0*/  LDSM.16.M88.4 R40, [R161+0x5000] ;  /* 0x00500000a128783b */ /* 0x000fe20000000200 */
[----:B------:R-:W-:-:S02]  /*3ab0*/  FMUL.FTZ R194, R37, c[0x0][0x2ec] ;  /* 0x0000bb0025c27a20 */ /* 0x000fc40000410000 */
[----:B------:R1:W1:Y:S01]  /*3ac0*/  MUFU.TANH R186, R36 ;  /* 0x0000002400ba7308 */ /* 0x0002620000002400 */
[----:B------:R-:W-:Y:S02]  /*3ad0*/  FMUL.FTZ R150, R38, c[0x0][0x2ec] ;  /* 0x0000bb0026967a20 */ /* 0x000fe40000410000 */
[C---:B------:R-:W-:Y:S01]  /*3ae0*/  HMMA.16816.F32 R76, R8.reuse, R50, R76 ;  /* 0x00000032084c723c */ /* 0x040fe2000000184c */
[----:B------:R-:W3:Y:S01]  /*3af0*/  LDSM.16.M88.4 R48, [R100+0x2800] ;  /* 0x002800006430783b */ /* 0x000ee20000000200 */
[----:B------:R-:W-:Y:S02]  /*3b00*/  FMUL.FTZ R188, R39, c[0x0][0x2ec] ;  /* 0x0000bb0027bc7a20 */ /* 0x000fe40000410000 */
[----:B------:R-:W-:Y:S01]  /*3b10*/  FMUL.FTZ R32, R32, c[0x0][0x2ec] ;  /* 0x0000bb0020207a20 */ /* 0x000fe20000410000 */
[----:B------:R-:W3:Y:S01]  /*3b20*/  MUFU.TANH R194, R194 ;  /* 0x000000c200c27308 */ /* 0x000ee20000002400 */
[----:B------:R-:W-:Y:S02]  /*3b30*/  FMUL.FTZ R33, R33, c[0x0][0x2ec] ;  /* 0x0000bb0021217a20 */ /* 0x000fe40000410000 */
[----:B--2---:R-:W-:Y:S01]  /*3b40*/  HMMA.16816.F32 R28, R8, R52, R28 ;  /* 0x00000034081c723c */ /* 0x004fe2000000181c */
[----:B------:R-:W-:-:S02]  /*3b50*/  FMUL.FTZ R140, R34, c[0x0][0x2ec] ;  /* 0x0000bb00228c7a20 */ /* 0x000fc40000410000 */
[----:B------:R-:W-:Y:S01]  /*3b60*/  FMUL.FTZ R198, R35, c[0x0][0x2ec] ;  /* 0x0000bb0023c67a20 */ /* 0x000fe20000410000 */
[----:B-1----:R-:W1:Y:S01]  /*3b70*/  LDSM.16.M88.4 R36, [R161+0x5800] ;  /* 0x00580000a124783b */ /* 0x002e620000000200 */
[----:B------:R-:W2:Y:S01]  /*3b80*/  MUFU.TANH R142, R32 ;  /* 0x00000020008e7308 */ /* 0x000ea20000002400 */
[----:B------:R-:W-:Y:S02]  /*3b90*/  FMUL.FTZ R64, R64, c[0x0][0x2ec] ;  /* 0x0000bb0040407a20 */ /* 0x000fe40000410000 */
[----:B------:R-:W-:Y:S01]  /*3ba0*/  HMMA.16816.F32 R68, R8, R54, R68 ;  /* 0x000000360844723c */ /* 0x000fe20000001844 */
[----:B------:R-:W-:Y:S02]  /*3bb0*/  FMUL.FTZ R65, R65, c[0x0][0x2ec] ;  /* 0x0000bb0041417a20 */ /* 0x000fe40000410000 */
[----:B------:R-:W-:Y:S02]  /*3bc0*/  FMUL.FTZ R66, R66, c[0x0][0x2ec] ;  /* 0x0000bb0042427a20 */ /* 0x000fe40000410000 */
[----:B------:R-:W-:Y:S01]  /*3bd0*/  FMUL.FTZ R67, R67, c[0x0][0x2ec] ;  /* 0x0000bb0043437a20 */ /* 0x000fe20000410000 */
[----:B------:R2:W1:Y:S02]  /*3be0*/  MUFU.TANH R202, R33 ;  /* 0x0000002100ca7308 */ /* 0x0004640000002400 */
[----:B------:R-:W-:Y:S01]  /*3bf0*/  HMMA.16816.F32 R76, R44, R58, R76 ;  /* 0x0000003a2c4c723c */ /* 0x000fe2000000184c */
[----:B------:R-:W1:Y:S05]  /*3c00*/  LDSM.16.M88.4 R56, [R164+0x3000] ;  /* 0x00300000a438783b */ /* 0x000e6a0000000200 */
[----:B------:R-:W1:Y:S02]  /*3c10*/  MUFU.TANH R138, R64 ;  /* 0x00000040008a7308 */ /* 0x000e640000002400 */
[C---:B-----5:R-:W-:Y:S06]  /*3c20*/  HMMA.16816.F32 R52, R16.reuse, R60, RZ ;  /* 0x0000003c1034723c */ /* 0x060fec00000018ff */
[----:B------:R-:W1:Y:S02]  /*3c30*/  MUFU.TANH R140, R140 ;  /* 0x0000008c008c7308 */ /* 0x000e640000002400 */
[C---:B--2---:R-:W-:Y:S06]  /*3c40*/  HMMA.16816.F32 R32, R16.reuse, R72, RZ ;  /* 0x000000481020723c */ /* 0x044fec00000018ff */
[----:B------:R-:W2:Y:S02]  /*3c50*/  MUFU.TANH R198, R198 ;  /* 0x000000c600c67308 */ /* 0x000ea40000002400 */
[----:B------:R-:W-:Y:S01]  /*3c60*/  HMMA.16816.F32 R72, R16, R74, RZ ;  /* 0x0000004a1048723c */ /* 0x000fe200000018ff */
[----:B------:R-:W-:-:S02]  /*3c70*/  FMUL.FTZ R76, R76, c[0x0][0x2ec] ;  /* 0x0000bb004c4c7a20 */ /* 0x000fc40000410000 */
[----:B------:R-:W-:Y:S02]  /*3c80*/  FMUL.FTZ R77, R77, c[0x0][0x2ec] ;  /* 0x0000bb004d4d7a20 */ /* 0x000fe40000410000 */
[----:B------:R-:W-:Y:S01]  /*3c90*/  FMUL.FTZ R78, R78, c[0x0][0x2ec] ;  /* 0x0000bb004e4e7a20 */ /* 0x000fe20000410000 */
[----:B------:R-:W1:Y:S01]  /*3ca0*/  MUFU.TANH R200, R65 ;  /* 0x0000004100c87308 */ /* 0x000e620000002400 */
[----:B------:R-:W-:Y:S01]  /*3cb0*/  FMUL.FTZ R79, R79, c[0x0][0x2ec] ;  /* 0x0000bb004f4f7a20 */ /* 0x000fe20000410000 */
[----:B------:R-:W-:Y:S06]  /*3cc0*/  HMMA.16816.F32 R16, R16, R62, RZ ;  /* 0x0000003e1010723c */ /* 0x000fec00000018ff */
[----:B------:R-:W1:Y:S02]  /*3cd0*/  MUFU.TANH R136, R66 ;  /* 0x0000004200887308 */ /* 0x000e640000002400 */
[C---:B---3--:R-:W-:Y:S06]  /*3ce0*/  HMMA.16816.F32 R28, R44.reuse, R48, R28 ;  /* 0x000000302c1c723c */ /* 0x048fec000000181c */
[----:B------:R-:W3:Y:S02]  /*3cf0*/  MUFU.TANH R196, R67 ;  /* 0x0000004300c47308 */ /* 0x000ee40000002400 */
[----:B------:R-:W-:Y:S01]  /*3d00*/  HMMA.16816.F32 R68, R44, R50, R68 ;  /* 0x000000322c44723c */ /* 0x000fe20000001844 */
[----:B------:R-:W5:Y:S05]  /*3d10*/  LDSM.16.M88.4 R48, [R164+0x3800] ;  /* 0x00380000a430783b */ /* 0x000f6a0000000200 */
[----:B------:R-:W1:Y:S02]  /*3d20*/  MUFU.TANH R150, R150 ;  /* 0x0000009600967308 */ /* 0x000e640000002400 */
[C---:B------:R-:W-:Y:S06]  /*3d30*/  HMMA.16816.F32 R32, R12.reuse, R40, R32 ;  /* 0x000000280c20723c */ /* 0x040fec0000001820 */
[----:B------:R-:W2:Y:S02]  /*3d40*/  MUFU.TANH R188, R188 ;  /* 0x000000bc00bc7308 */ /* 0x000ea40000002400 */
[----:B------:R-:W-:Y:S01]  /*3d50*/  HMMA.16816.F32 R72, R12, R42, R72 ;  /* 0x0000002a0c48723c */ /* 0x000fe20000001848 */
[----:B------:R-:W-:Y:S01]  /*3d60*/  FMUL.FTZ R28, R28, c[0x0][0x2ec] ;  /* 0x0000bb001c1c7a20 */ /* 0x000fe20000410000 */
[----:B------:R-:W2:Y:S01]  /*3d70*/  LDSM.16.M88.4 R40, [R100+0x3000] ;  /* 0x003000006428783b */ /* 0x000ea20000000200 */
[----:B------:R-:W-:-:S02]  /*3d80*/  FMUL.FTZ R132, R29, c[0x0][0x2ec] ;  /* 0x0000bb001d847a20 */ /* 0x000fc40000410000 */
[----:B------:R-:W-:Y:S01]  /*3d90*/  FMUL.FTZ R126, R30, c[0x0][0x2ec] ;  /* 0x0000bb001e7e7a20 */ /* 0x000fe20000410000 */
[----:B------:R3:W2:Y:S01]  /*3da0*/  MUFU.TANH R134, R28 ;  /* 0x0000001c00867308 */ /* 0x0006a20000002400 */
[----:B------:R-:W-:Y:S01]  /*3db0*/  FMUL.FTZ R118, R31, c[0x0][0x2ec] ;  /* 0x0000bb001f767a20 */ /* 0x000fe20000410000 */
[C---:B-1----:R-:W-:Y:S01]  /*3dc0*/  HMMA.16816.F32 R52, R12.reuse, R36, R52 ;  /* 0x000000240c34723c */ /* 0x042fe20000001834 */
[----:B------:R-:W-:Y:S02]  /*3dd0*/  FMUL.FTZ R68, R68, c[0x0][0x2ec] ;  /* 0x0000bb0044447a20 */ /* 0x000fe40000410000 */
[----:B------:R-:W-:Y:S02]  /*3de0*/  FMUL.FTZ R69, R69, c[0x0][0x2ec] ;  /* 0x0000bb0045457a20 */ /* 0x000fe40000410000 */
[----:B------:R-:W-:Y:S01]  /*3df0*/  FMUL.FTZ R70, R70, c[0x0][0x2ec] ;  /* 0x0000bb0046467a20 */ /* 0x000fe20000410000 */
[----:B------:R-:W1:Y:S01]  /*3e00*/  MUFU.TANH R146, R76 ;  /* 0x0000004c00927308 */ /* 0x000e620000002400 */
[----:B------:R-:W-:Y:S01]  /*3e10*/  FMUL.FTZ R71, R71, c[0x0][0x2ec] ;  /* 0x0000bb0047477a20 */ /* 0x000fe20000410000 */
[----:B------:R-:W-:Y:S01]  /*3e20*/  HMMA.16816.F32 R16, R12, R38, R16 ;  /* 0x000000260c10723c */ /* 0x000fe20000001810 */
[----:B---3--:R-:W3:Y:S05]  /*3e30*/  LDSM.16.M88.4 R28, [R100+0x3800] ;  /* 0x00380000641c783b */ /* 0x008eea0000000200 */
[----:B------:R-:W1:Y:S02]  /*3e40*/  MUFU.TANH R190, R77 ;  /* 0x0000004d00be7308 */ /* 0x000e640000002400 */
[----:B------:R-:W-:Y:S01]  /*3e50*/  HMMA.16816.F32 R32, R8, R56, R32 ;  /* 0x000000380820723c */ /* 0x000fe20000001820 */
[----:B------:R-:W-:-:S05]  /*3e60*/  DEPBAR.LE SB0, 0x0 ;  /* 0x000080000000791a */ /* 0x000fca0000000000 */
[----:B------:R-:W1:Y:S02]  /*3e70*/  MUFU.TANH R144, R78 ;  /* 0x0000004e00907308 */ /* 0x000e640000002400 */
[C---:B------:R-:W-:Y:S06]  /*3e80*/  HMMA.16816.F32 R72, R8.reuse, R58, R72 ;  /* 0x0000003a0848723c */ /* 0x040fec0000001848 */
[----:B------:R-:W1:Y:S02]  /*3e90*/  MUFU.TANH R148, R79 ;  /* 0x0000004f00947308 */ /* 0x000e640000002400 */
[C---:B-----5:R-:W-:Y:S06]  /*3ea0*/  HMMA.16816.F32 R52, R8.reuse, R48, R52 ;  /* 0x000000300834723c */ /* 0x060fec0000001834 */
[----:B------:R-:W1:Y:S02]  /*3eb0*/  MUFU.TANH R132, R132 ;  /* 0x0000008400847308 */ /* 0x000e640000002400 */
[----:B------:R-:W-:Y:S06]  /*3ec0*/  HMMA.16816.F32 R16, R8, R50, R16 ;  /* 0x000000320810723c */ /* 0x000fec0000001810 */
[----:B------:R-:W1:Y:S02]  /*3ed0*/  MUFU.TANH R126, R126 ;  /* 0x0000007e007e7308 */ /* 0x000e640000002400 */
[C---:B--2---:R-:W-:Y:S06]  /*3ee0*/  HMMA.16816.F32 R32, R44.reuse, R40, R32 ;  /* 0x000000282c20723c */ /* 0x044fec0000001820 */
[----:B------:R-:W2:Y:S02]  /*3ef0*/  MUFU.TANH R118, R118 ;  /* 0x0000007600767308 */ /* 0x000ea40000002400 */
[C---:B------:R-:W-:Y:S06]  /*3f00*/  HMMA.16816.F32 R72, R44.reuse, R42, R72 ;  /* 0x0000002a2c48723c */ /* 0x040fec0000001848 */
[----:B------:R-:W1:Y:S02]  /*3f10*/  MUFU.TANH R130, R68 ;  /* 0x0000004400827308 */ /* 0x000e640000002400 */
[C---:B---3--:R-:W-:Y:S06]  /*3f20*/  HMMA.16816.F32 R52, R44.reuse, R28, R52 ;  /* 0x0000001c2c34723c */ /* 0x048fec0000001834 */
[----:B------:R-:W3:Y:S02]  /*3f30*/  MUFU.TANH R128, R69 ;  /* 0x0000004500807308 */ /* 0x000ee40000002400 */
[----:B------:R-:W-:Y:S01]  /*3f40*/  HMMA.16816.F32 R16, R44, R30, R16 ;  /* 0x0000001e2c10723c */ /* 0x000fe20000001810 */
[----:B------:R-:W-:-:S02]  /*3f50*/  FMUL.FTZ R34, R34, c[0x0][0x2ec] ;  /* 0x0000bb0022227a20 */ /* 0x000fc40000410000 */
[----:B------:R-:W-:Y:S02]  /*3f60*/  FMUL.FTZ R9, R35, c[0x0][0x2ec] ;  /* 0x0000bb0023097a20 */ /* 0x000fe40000410000 */
[----:B------:R-:W-:Y:S01]  /*3f70*/  FMUL.FTZ R32, R32, c[0x0][0x2ec] ;  /* 0x0000bb0020207a20 */ /* 0x000fe20000410000 */
[----:B------:R5:W1:Y:S02]  /*3f80*/  MUFU.TANH R56, R34 ;  /* 0x0000002200387308 */ /* 0x000a640000002400 */
[----:B------:R-:W-:Y:S02]  /*3f90*/  FMUL.FTZ R60, R72, c[0x0][0x2ec] ;  /* 0x0000bb00483c7a20 */ /* 0x000fe40000410000 */
[----:B------:R-:W-:Y:S02]  /*3fa0*/  FMUL.FTZ R58, R73, c[0x0][0x2ec] ;  /* 0x0000bb00493a7a20 */ /* 0x000fe40000410000 */
[----:B------:R-:W-:Y:S02]  /*3fb0*/  FMUL.FTZ R12, R74, c[0x0][0x2ec] ;  /* 0x0000bb004a0c7a20 */ /* 0x000fe40000410000 */
[----:B------:R-:W-:Y:S01]  /*3fc0*/  FMUL.FTZ R11, R75, c[0x0][0x2ec] ;  /* 0x0000bb004b0b7a20 */ /* 0x000fe20000410000 */
[----:B------:R1:W1:Y:S01]  /*3fd0*/  MUFU.TANH R112, R70 ;  /* 0x0000004600707308 */ /* 0x0002620000002400 */
[----:B------:R-:W-:-:S02]  /*3fe0*/  FMUL.FTZ R48, R52, c[0x0][0x2ec] ;  /* 0x0000bb0034307a20 */ /* 0x000fc40000410000 */
[----:B------:R-:W-:Y:S02]  /*3ff0*/  FMUL.FTZ R40, R53, c[0x0][0x2ec] ;  /* 0x0000bb0035287a20 */ /* 0x000fe40000410000 */
[----:B------:R-:W-:Y:S02]  /*4000*/  FMUL.FTZ R30, R55, c[0x0][0x2ec] ;  /* 0x0000bb00371e7a20 */ /* 0x000fe40000410000 */
[----:B------:R-:W-:Y:S01]  /*4010*/  FMUL.FTZ R33, R33, c[0x0][0x2ec] ;  /* 0x0000bb0021217a20 */ /* 0x000fe20000410000 */
[----:B------:R1:W1:Y:S01]  /*4020*/  MUFU.TANH R110, R71 ;  /* 0x00000047006e7308 */ /* 0x0002620000002400 */
[----:B-----5:R-:W-:Y:S02]  /*4030*/  FMUL.FTZ R34, R54, c[0x0][0x2ec] ;  /* 0x0000bb0036227a20 */ /* 0x020fe40000410000 */
[----:B------:R-:W-:Y:S02]  /*4040*/  FMUL.FTZ R13, R19, c[0x0][0x2ec] ;  /* 0x0000bb00130d7a20 */ /* 0x000fe40000410000 */
[----:B------:R-:W-:-:S02]  /*4050*/  FMUL.FTZ R16, R16, c[0x0][0x2ec] ;  /* 0x0000bb0010107a20 */ /* 0x000fc40000410000 */
[----:B------:R-:W-:Y:S01]  /*4060*/  FMUL.FTZ R17, R17, c[0x0][0x2ec] ;  /* 0x0000bb0011117a20 */ /* 0x000fe20000410000 */
[----:B------:R1:W1:Y:S01]  /*4070*/  MUFU.TANH R64, R32 ;  /* 0x0000002000407308 */ /* 0x0002620000002400 */
[----:B------:R-:W-:-:S07]  /*4080*/  FMUL.FTZ R18, R18, c[0x0][0x2ec] ;  /* 0x0000bb0012127a20 */ /* 0x000fce0000410000 */
[----:B------:R1:W1:Y:S08]  /*4090*/  MUFU.TANH R62, R33 ;  /* 0x00000021003e7308 */ /* 0x0002700000002400 */
[----:B------:R-:W1:Y:S08]  /*40a0*/  MUFU.TANH R9, R9 ;  /* 0x0000000900097308 */ /* 0x000e700000002400 */
        /* <DEDUP_REMOVED lines=8> */
[----:B------:R1:W1:Y:S08]  /*4130*/  MUFU.TANH R38, R16 ;  /* 0x0000001000267308 */ /* 0x0002700000002400 */
[----:B------:R1:W1:Y:S08]  /*4140*/  MUFU.TANH R36, R17 ;  /* 0x0000001100247308 */ /* 0x0002700000002400 */
[----:B------:R1:W1:Y:S08]  /*4150*/  MUFU.TANH R28, R18 ;  /* 0x00000012001c7308 */ /* 0x0002700000002400 */
[----:B------:R-:W1:Y:S01]  /*4160*/  MUFU.TANH R13, R13 ;  /* 0x0000000d000d7308 */ /* 0x000e620000002400 */
[----:B------:R-:W-:Y:S06]  /*4170*/  BAR.SYNC.DEFER_BLOCKING 0x0 ;  /* 0x0000000000007b1d */ /* 0x000fec0000010000 */
[----:B------:R-:W-:Y:S05]  /*4180*/  @!P2 BRA `(.L_x_5303) ;  /* 0x00000a500000a947 */ /* 0x000fea0003800000 */
[----:B--234-:R-:W-:Y:S05]  /*4190*/  @!P0 BRA `(.L_x_5304) ;  /* 0x0000039000008947 */ /* 0x01cfea0003800000 */
[----:B------:R-:W2:Y:S01]  /*41a0*/  I2F.RP R10, R120 ;  /* 0x00000078000a7306 */ /* 0x000ea20000209400 */
[----:B------:R-:W-:-:S02]  /*41b0*/  IADD3 R14, R2, -0x80, RZ ;  /* 0xffffff80020e7810 */ /* 0x000fc40007ffe0ff */
[----:B------:R-:W-:Y:S02]  /*41c0*/  IABS R8, R2 ;  /* 0x0000000200087213 */ /* 0x000fe40000000000 */
[----:B------:R-:W-:Y:S02]  /*41d0*/  IABS R6, R14 ;  /* 0x0000000e00067213 */ /* 0x000fe40000000000 */
[----:B------:R-:W-:Y:S01]  /*41e0*/  LOP3.LUT R14, R14, c[0x0][0x2d0], RZ, 0x3c, !PT ;  /* 0x0000b4000e0e7a12 */ /* 0x000fe200078e3cff */
[----:B-12---:R-:W1:Y:S02]  /*41f0*/  MUFU.RCP R16, R10 ;  /* 0x0000000a00107308 */ /* 0x006e640000001000 */
        /* <DEDUP_REMOVED lines=51> */
.L_x_5304:
[----:B------:R-:W-:-:S04]  /*4530*/  LEA R15, -R103, RZ, 0x7 ;  /* 0x000000ff670f7211 */ /* 0x000fc800078e39ff */
[----:B------:R-:W-:Y:S02]  /*4540*/  SHF.R.S32.HI R8, RZ, 0x1f, R15 ;  /* 0x0000001fff087819 */ /* 0x000fe4000001140f */
.L_x_5305:
[----:B------:R-:W-:Y:S01]  /*4550*/  ISETP.GE.AND P1, PT, R178, c[0x0][0x220], PT ;  /* 0x00008800b2007a0c */ /* 0x000fe20003f26270 */
[----:B------:R-:W-:-:S12]  /*4560*/  BSSY B0, `(.L_x_5306) ;  /* 0x0000064000007945 */ /* 0x000fd80003800000 */
[----:B-1----:R-:W-:Y:S01]  /*4570*/  @!P1 IMAD.MOV.U32 R18, RZ, RZ, R122 ;  /* 0x000000ffff129224 */ /* 0x002fe200078e007a */
        /* <DEDUP_REMOVED lines=86> */
[----:B------:R-:W-:Y:S01]  /*4ae0*/  ULDC UR4, c[0x0][0x19c] ;  /* 0x0000670000047ab9 */ /* 0x000fe20000000800 */
[----:B------:R-:W-:Y:S01]  /*4af0*/  IMAD.MOV.U32 R7, RZ, RZ, R121 ;  /* 0x000000ffff077224 */ /* 0x000fe200078e0079 */
[----:B------:R-:W-:-:S03]  /*4b00*/  UIMAD UR4, UR4, 0x70, URZ ;  /* 0x00000070040478a4 */ /* 0x000fc6000f8e023f */
        /* <DEDUP_REMOVED lines=9> */
.L_x_5307:
[----:B------:R-:W-:Y:S05]  /*4ba0*/  BSYNC B0 ;  /* 0x0000000000007941 */ /* 0x000fea0003800000 */
.L_x_5306:
[----:B------:R-:W0:Y:S01]  /*4bb0*/  LDGDEPBAR ;  /* 0x00000000000079af */ /* 0x000e220000000000 */
[----:B------:R-:W-:-:S04]  /*4bc0*/  IADD3 R122, P1, R15, R122, RZ ;  /* 0x0000007a0f7a7210 */ /* 0x000fc80007f3e0ff */
[----:B------:R-:W-:Y:S02]  /*4bd0*/  IADD3.X R121, R8, R121, RZ, P1, !PT ;  /* 0x0000007908797210 */ /* 0x000fe40000ffe4ff */
.L_x_5303:
[----:B--234-:R-:W-:Y:S02]  /*4be0*/  IMAD.IADD R2, R2, 0x1, R123 ;  /* 0x0000000102027824 */ /* 0x01cfe400078e027b */
[----:B------:R-:W-:-:S03]  /*4bf0*/  IMAD.SHL.U32 R162, R4, 0x2, RZ ;  /* 0x0000000204a27824 */ /* 0x000fc600078e00ff */
[C---:B------:R-:W-:Y:S01]  /*4c00*/  IADD3 R6, R2.reuse, 0x1, RZ ;  /* 0x0000000102067810 */ /* 0x040fe20007ffe0ff */
[--C-:B------:R-:W-:Y:S01]  /*4c10*/  IMAD R160, R3, 0x2, R162.reuse ;  /* 0x0000000203a07824 */ /* 0x100fe200078e02a2 */
[----:B------:R-:W-:Y:S01]  /*4c20*/  IADD3 R7, R2, 0x8, RZ ;  /* 0x0000000802077810 */ /* 0x000fe20007ffe0ff */
[----:B------:R-:W-:Y:S01]  /*4c30*/  IMAD R159, R5, 0x2, R162 ;  /* 0x00000002059f7824 */ /* 0x000fe200078e02a2 */
[CC--:B------:R-:W-:Y:S02]  /*4c40*/  ISETP.GE.AND P4, PT, R6.reuse, R125.reuse, PT ;  /* 0x0000007d0600720c */ /* 0x0c0fe40003f86270 */
[----:B------:R-:W-:Y:S01]  /*4c50*/  ISETP.GE.AND P3, PT, R6, R124, PT ;  /* 0x0000007c0600720c */ /* 0x000fe20003f66270 */
[----:B------:R-:W-:Y:S01]  /*4c60*/  IMAD R158, R3, 0x2, R159 ;  /* 0x00000002039e7824 */ /* 0x000fe200078e029f */
[----:B------:R-:W-:Y:S01]  /*4c70*/  IADD3 R6, R2, 0x9, RZ ;  /* 0x0000000902067810 */ /* 0x000fe20007ffe0ff */
[----:B------:R-:W-:Y:S01]  /*4c80*/  LDSM.16.MT88.4 R76, [R159+0x6000] ;  /* 0x006000009f4c783b */ /* 0x000fe20000004200 */
[----:B------:R-:W-:-:S02]  /*4c90*/  ISETP.GE.AND P1, PT, R7, R125, PT ;  /* 0x0000007d0700720c */ /* 0x000fc40003f26270 */
[-C--:B------:R-:W-:Y:S02]  /*4ca0*/  ISETP.GE.AND P5, PT, R7, R124.reuse, PT ;  /* 0x0000007c0700720c */ /* 0x080fe40003fa6270 */
[----:B------:R-:W-:Y:S02]  /*4cb0*/  IADD3 R7, R2, 0x10, RZ ;  /* 0x0000001002077810 */ /* 0x000fe40007ffe0ff */
[----:B-1----:R-:W-:Y:S02]  /*4cc0*/  FSEL R16, R21, -INF , !P4 ;  /* 0xff80000015107808 */ /* 0x002fe40006000000 */
[C---:B------:R-:W-:Y:S02]  /*4cd0*/  ISETP.GE.AND P6, PT, R6.reuse, R125, PT ;  /* 0x0000007d0600720c */ /* 0x040fe40003fc6270 */
[----:B------:R-:W-:Y:S02]  /*4ce0*/  ISETP.GE.AND P4, PT, R6, R124, PT ;  /* 0x0000007c0600720c */ /* 0x000fe40003f86270 */
[----:B------:R-:W-:-:S02]  /*4cf0*/  IADD3 R6, R2, 0x11, RZ ;  /* 0x0000001102067810 */ /* 0x000fc40007ffe0ff */
[----:B------:R-:W-:Y:S02]  /*4d00*/  FSEL R14, R27, -INF , !P3 ;  /* 0xff8000001b0e7808 */ /* 0x000fe40005800000 */
[----:B------:R-:W-:Y:S02]  /*4d10*/  FSEL R80, R80, -INF , !P1 ;  /* 0xff80000050507808 */ /* 0x000fe40004800000 */
[C---:B------:R-:W-:Y:S02]  /*4d20*/  ISETP.GE.AND P3, PT, R7.reuse, R125, PT ;  /* 0x0000007d0700720c */ /* 0x040fe40003f66270 */
[----:B------:R-:W-:Y:S02]  /*4d30*/  ISETP.GE.AND P1, PT, R7, R124, PT ;  /* 0x0000007c0700720c */ /* 0x000fe40003f26270 */
        /* <DEDUP_REMOVED lines=10> */
[----:B------:R-:W-:Y:S02]  /*4de0*/  IADD3 R7, R2, 0x20, RZ ;  /* 0x0000002002077810 */ /* 0x000fe40007ffe0ff */
[----:B------:R-:W-:Y:S02]  /*4df0*/  FSEL R10, R86, -INF , !P1 ;  /* 0xff800000560a7808 */ /* 0x000fe40004800000 */
[----:B------:R-:W-:Y:S02]  /*4e00*/  FSEL R50, R85, -INF , !P5 ;  /* 0xff80000055327808 */ /* 0x000fe40006800000 */
[----:B------:R-:W-:-:S02]  /*4e10*/  ISETP.GE.AND P1, PT, R8, R125, PT ;  /* 0x0000007d0800720c */ /* 0x000fc40003f26270 */
        /* <DEDUP_REMOVED lines=21> */
[-C--:B------:R-:W-:Y:S01]  /*4f70*/  ISETP.GE.AND P5, PT, R7, R124.reuse, PT ;  /* 0x0000007c0700720c */ /* 0x080fe20003fa6270 */
[----:B------:R-:W-:Y:S01]  /*4f80*/  LDSM.16.MT88.4 R92, [R162+0x6000] ;  /* 0x00600000a25c783b */ /* 0x000fe20000004200 */
[C---:B------:R-:W-:Y:S02]  /*4f90*/  ISETP.GE.AND P4, PT, R15.reuse, R125, PT ;  /* 0x0000007d0f00720c */ /* 0x040fe40003f86270 */
        /* <DEDUP_REMOVED lines=20> */
[----:B------:R-:W-:Y:S02]  /*50e0*/  IADD3 R7, R2, 0x41, RZ ;  /* 0x0000004102077810 */ /* 0x000fe40007ffe0ff */
[----:B------:R-:W-:Y:S02]  /*50f0*/  FMNMX.FTZ R17, R0, R16, !PT ;  /* 0x0000001000117209 */ /* 0x000fe40007810000 */
[----:B------:R-:W-:Y:S02]  /*5100*/  IADD3 R15, R2, 0x40, RZ ;  /* 0x00000040020f7810 */ /* 0x000fe40007ffe0ff */
[----:B------:R-:W-:Y:S02]  /*5110*/  FSEL R200, R200, -INF , !P6 ;  /* 0xff800000c8c87808 */ /* 0x000fe40007000000 */
[----:B------:R-:W-:-:S02]  /*5120*/  ISETP.GE.AND P6, PT, R7, R124, PT ;  /* 0x0000007c0700720c */ /* 0x000fc40003fc6270 */
[----:B------:R-:W-:Y:S02]  /*5130*/  FMNMX.FTZ R17, R80, R17, !PT ;  /* 0x0000001150117209 */ /* 0x000fe40007810000 */
[----:B------:R-:W-:Y:S02]  /*5140*/  FSEL R138, R138, -INF , !P3 ;  /* 0xff8000008a8a7808 */ /* 0x000fe40005800000 */
[----:B------:R-:W-:Y:S02]  /*5150*/  FSEL R136, R136, -INF , !P1 ;  /* 0xff80000088887808 */ /* 0x000fe40004800000 */
[CC--:B------:R-:W-:Y:S02]  /*5160*/  ISETP.GE.AND P3, PT, R15.reuse, R125.reuse, PT ;  /* 0x0000007d0f00720c */ /* 0x0c0fe40003f66270 */
[----:B------:R-:W-:Y:S02]  /*5170*/  ISETP.GE.AND P5, PT, R15, R124, PT ;  /* 0x0000007c0f00720c */ /* 0x000fe40003fa6270 */
[----:B------:R-:W-:-:S02]  /*5180*/  ISETP.GE.AND P1, PT, R7, R125, PT ;  /* 0x0000007d0700720c */ /* 0x000fc40003f26270 */
[C---:B------:R-:W-:Y:S02]  /*5190*/  IADD3 R15, R2.reuse, 0x48, RZ ;  /* 0x00000048020f7810 */ /* 0x040fe40007ffe0ff */
[----:B------:R-:W-:Y:S02]  /*51a0*/  IADD3 R7, R2, 0x49, RZ ;  /* 0x0000004902077810 */ /* 0x000fe40007ffe0ff */
[----:B------:R-:W-:Y:S02]  /*51b0*/  FSEL R188, R188, -INF , !P6 ;  /* 0xff800000bcbc7808 */ /* 0x000fe40007000000 */
[----:B------:R-:W-:Y:S02]  /*51c0*/  FMNMX.FTZ R17, R42, R17, !PT ;  /* 0x000000112a117209 */ /* 0x000fe40007810000 */
[----:B------:R-:W-:Y:S02]  /*51d0*/  ISETP.GE.AND P6, PT, R2, R124, PT ;  /* 0x0000007c0200720c */ /* 0x000fe40003fc6270 */
        /* <DEDUP_REMOVED lines=8> */
[----:B------:R-:W-:Y:S02]  /*5260*/  FMNMX.FTZ R15, R84, R17, !PT ;  /* 0x00000011540f7209 */ /* 0x000fe40007810000 */
[----:B------:R-:W-:Y:S02]  /*5270*/  FSEL R7, R26, -INF , !P6 ;  /* 0xff8000001a077808 */ /* 0x000fe40007000000 */
        /* <DEDUP_REMOVED lines=41> */
[-C--:B------:R-:W-:Y:S02]  /*5510*/  ISETP.GE.AND P6, PT, R17, R124.reuse, PT ;  /* 0x0000007c1100720c */ /* 0x080fe40003fc6270 */
        /* <DEDUP_REMOVED lines=49> */
[----:B------:R-:W-:Y:S02]  /*5830*/  IADD3 R2, R2, 0x79, RZ ;  /* 0x0000007902027810 */ /* 0x000fe40007ffe0ff */
[----:B------:R-:W-:-:S02]  /*5840*/  ISETP.GE.AND P5, PT, R15, R125, PT ;  /* 0x0000007d0f00720c */ /* 0x000fc40003fa6270 */
[----:B------:R-:W-:Y:S02]  /*5850*/  FSEL R40, R40, -INF , !P4 ;  /* 0xff80000028287808 */ /* 0x000fe40006000000 */
[----:B------:R-:W-:Y:S02]  /*5860*/  FMNMX.FTZ R29, R48, R29, !PT ;  /* 0x0000001d301d7209 */ /* 0x000fe40007810000 */
[----:B------:R-:W-:Y:S02]  /*5870*/  ISETP.GE.AND P1, PT, R21, R124, PT ;  /* 0x0000007c1500720c */ /* 0x000fe40003f26270 */
[----:B------:R-:W-:Y:S02]  /*5880*/  FSEL R54, R9, -INF , !P3 ;  /* 0xff80000009367808 */ /* 0x000fe40005800000 */
[----:B------:R-:W-:Y:S02]  /*5890*/  FMNMX.FTZ R31, R56, R31, !PT ;  /* 0x0000001f381f7209 */ /* 0x000fe40007810000 */
[----:B------:R-:W-:-:S02]  /*58a0*/  ISETP.GE.AND P4, PT, R2, R125, PT ;  /* 0x0000007d0200720c */ /* 0x000fc40003f86270 */
[----:B------:R-:W-:Y:S02]  /*58b0*/  FSEL R38, R38, -INF , !P5 ;  /* 0xff80000026267808 */ /* 0x000fe40006800000 */
[----:B------:R-:W-:Y:S02]  /*58c0*/  FMNMX.FTZ R29, R40, R29, !PT ;  /* 0x0000001d281d7209 */ /* 0x000fe40007810000 */
[----:B------:R-:W-:Y:S02]  /*58d0*/  ISETP.GE.AND P3, PT, R19, R124, PT ;  /* 0x0000007c1300720c */ /* 0x000fe40003f66270 */
[----:B------:R-:W-:Y:S02]  /*58e0*/  FSEL R52, R12, -INF , !P1 ;  /* 0xff8000000c347808 */ /* 0x000fe40004800000 */
[----:B------:R-:W-:Y:S02]  /*58f0*/  FMNMX.FTZ R31, R54, R31, !PT ;  /* 0x0000001f361f7209 */ /* 0x000fe40007810000 */
[----:B------:R-:W-:-:S02]  /*5900*/  FSEL R36, R36, -INF , !P4 ;  /* 0xff80000024247808 */ /* 0x000fc40006000000 */
[----:B------:R-:W-:Y:S02]  /*5910*/  FMNMX.FTZ R29, R38, R29, !PT ;  /* 0x0000001d261d7209 */ /* 0x000fe40007810000 */
[-C--:B------:R-:W-:Y:S02]  /*5920*/  ISETP.GE.AND P1, PT, R18, R124.reuse, PT ;  /* 0x0000007c1200720c */ /* 0x080fe40003f26270 */
        /* <DEDUP_REMOVED lines=27> */
[----:B------:R-:W2:Y:S01]  /*5ae0*/  LDSM.16.MT88.4 R84, [R160+0x6000] ;  /* 0x00600000a054783b */ /* 0x000ea20000004200 */
[--C-:B------:R-:W-:Y:S01]  /*5af0*/  FFMA.FTZ R17, R16, c[0x0][0x23c], -R29.reuse ;  /* 0x00008f0010117a23 */ /* 0x100fe2000001081d */
[----:B------:R-:W-:Y:S01]  /*5b00*/  MUFU.EX2 R18, R18 ;  /* 0x0000001200127308 */ /* 0x000fe20000000800 */
[--C-:B------:R-:W-:Y:S02]  /*5b10*/  FFMA.FTZ R16, R80, c[0x0][0x23c], -R29.reuse ;  /* 0x00008f0050107a23 */ /* 0x100fe4000001081d */
        /* <DEDUP_REMOVED lines=10> */
[--C-:B------:R-:W-:Y:S02]  /*5bc0*/  FFMA.FTZ R45, R106, c[0x0][0x23c], -R29.reuse ;  /* 0x00008f006a2d7a23 */ /* 0x100fe4000001081d */
[----:B------:R-:W-:Y:S01]  /*5bd0*/  FFMA.FTZ R106, R210, c[0x0][0x23c], -R29 ;  /* 0x00008f00d26a7a23 */ /* 0x000fe2000001081d */
[----:B------:R-:W-:Y:S01]  /*5be0*/  MUFU.EX2 R16, R16 ;  /* 0x0000001000107308 */ /* 0x000fe20000000800 */
[----:B------:R-:W-:-:S02]  /*5bf0*/  FFMA.FTZ R116, R7, c[0x0][0x23c], -R21 ;  /* 0x00008f0007747a23 */ /* 0x000fc40000010815 */
[--C-:B------:R-:W-:Y:S02]  /*5c00*/  FFMA.FTZ R19, R14, c[0x0][0x23c], -R21.reuse ;  /* 0x00008f000e137a23 */ /* 0x100fe40000010815 */
[--C-:B------:R-:W-:Y:S01]  /*5c10*/  FFMA.FTZ R114, R82, c[0x0][0x23c], -R21.reuse ;  /* 0x00008f0052727a23 */ /* 0x100fe20000010815 */
[----:B------:R-:W-:Y:S01]  /*5c20*/  LDSM.16.MT88.4 R12, [R162+0x6800] ;  /* 0x00680000a20c783b */ /* 0x000fe20000004200 */
[--C-:B------:R-:W-:Y:S01]  /*5c30*/  FFMA.FTZ R37, R6, c[0x0][0x23c], -R21.reuse ;  /* 0x00008f0006257a23 */ /* 0x100fe20000010815 */
[----:B------:R-:W3:Y:S01]  /*5c40*/  MUFU.EX2 R35, R35 ;  /* 0x0000002300237308 */ /* 0x000ee20000000800 */
[--C-:B------:R-:W-:Y:S01]  /*5c50*/  FFMA.FTZ R50, R10, c[0x0][0x23c], -R21.reuse ;  /* 0x00008f000a327a23 */ /* 0x100fe20000010815 */
[----:B------:R-:W4:Y:S01]  /*5c60*/  LDSM.16.MT88.4 R4, [R158+0x6000] ;  /* 0x006000009e04783b */ /* 0x000f220000004200 */
[--C-:B------:R-:W-:Y:S01]  /*5c70*/  FFMA.FTZ R31, R8, c[0x0][0x23c], -R21.reuse ;  /* 0x00008f00081f7a23 */ /* 0x100fe20000010815 */
[----:B-1----:R-:W-:Y:S01]  /*5c80*/  F2FP.PACK_AB R68, R17, R18 ;  /* 0x000000121144723e */ /* 0x002fe200000000ff */
[--C-:B------:R-:W-:Y:S01]  /*5c90*/  FFMA.FTZ R32, R90, c[0x0][0x23c], -R21.reuse ;  /* 0x00008f005a207a23 */ /* 0x100fe20000010815 */
[----:B------:R-:W1:Y:S01]  /*5ca0*/  LDSM.16.MT88.4 R8, [R160+0x6800] ;  /* 0x00680000a008783b */ /* 0x000e620000004200 */
[--C-:B------:R-:W-:Y:S01]  /*5cb0*/  FFMA.FTZ R3, R72, c[0x0][0x23c], -R21.reuse ;  /* 0x00008f0048037a23 */ /* 0x100fe20000010815 */
[----:B------:R-:W-:Y:S01]  /*5cc0*/  MUFU.EX2 R116, R116 ;  /* 0x0000007400747308 */ /* 0x000fe20000000800 */
[----:B------:R-:W-:-:S02]  /*5cd0*/  FFMA.FTZ R104, R66, c[0x0][0x23c], -R21 ;  /* 0x00008f0042687a23 */ /* 0x000fc40000010815 */
[----:B------:R-:W-:Y:S02]  /*5ce0*/  FFMA.FTZ R41, R212, c[0x0][0x23c], -R29 ;  /* 0x00008f00d4297a23 */ /* 0x000fe4000001081d */
[--C-:B------:R-:W-:Y:S02]  /*5cf0*/  FFMA.FTZ R43, R206, c[0x0][0x23c], -R21.reuse ;  /* 0x00008f00ce2b7a23 */ /* 0x100fe40000010815 */
[--C-:B------:R-:W-:Y:S01]  /*5d00*/  FFMA.FTZ R66, R208, c[0x0][0x23c], -R21.reuse ;  /* 0x00008f00d0427a23 */ /* 0x100fe20000010815 */
[----:B------:R-:W5:Y:S01]  /*5d10*/  MUFU.EX2 R19, R19 ;  /* 0x0000001300137308 */ /* 0x000f620000000800 */
[----:B---3--:R-:W-:Y:S01]  /*5d20*/  F2FP.PACK_AB R70, R35, R16 ;  /* 0x000000102346723e */ /* 0x008fe200000000ff */
        /* <DEDUP_REMOVED lines=8> */
[----:B------:R-:W3:Y:S01]  /*5db0*/  MUFU.EX2 R37, R37 ;  /* 0x0000002500257308 */ /* 0x000ee20000000800 */
[----:B-----5:R-:W-:Y:S01]  /*5dc0*/  F2FP.PACK_AB R69, R19, R116 ;  /* 0x000000741345723e */ /* 0x020fe200000000ff */
[----:B------:R-:W-:-:S02]  /*5dd0*/  FFMA.FTZ R136, R136, c[0x0][0x23c], -R21 ;  /* 0x00008f0088887a23 */ /* 0x000fc40000010815 */
[----:B------:R-:W-:Y:S02]  /*5de0*/  FFMA.FTZ R47, R196, c[0x0][0x23c], -R21 ;  /* 0x00008f00c42f7a23 */ /* 0x000fe40000010815 */
[--C-:B------:R-:W-:Y:S02]  /*5df0*/  FFMA.FTZ R186, R186, c[0x0][0x23c], -R29.reuse ;  /* 0x00008f00baba7a23 */ /* 0x100fe4000001081d */
[----:B------:R-:W-:Y:S01]  /*5e00*/  MUFU.EX2 R44, R44 ;  /* 0x0000002c002c7308 */ /* 0x000fe20000000800 */
[--C-:B------:R-:W-:Y:S02]  /*5e10*/  FFMA.FTZ R61, R194, c[0x0][0x23c], -R29.reuse ;  /* 0x00008f00c23d7a23 */ /* 0x100fe4000001081d */
[--C-:B------:R-:W-:Y:S02]  /*5e20*/  FFMA.FTZ R146, R146, c[0x0][0x23c], -R29.reuse ;  /* 0x00008f0092927a23 */ /* 0x100fe4000001081d */
[----:B------:R-:W-:Y:S02]  /*5e30*/  FFMA.FTZ R59, R190, c[0x0][0x23c], -R29 ;  /* 0x00008f00be3b7a23 */ /* 0x000fe4000001081d */
[--C-:B------:R-:W-:Y:S01]  /*5e40*/  FFMA.FTZ R150, R150, c[0x0][0x23c], -R21.reuse ;  /* 0x00008f0096967a23 */ /* 0x100fe20000010815 */
[----:B---3--:R-:W-:Y:S01]  /*5e50*/  F2FP.PACK_AB R71, R37, R114 ;  /* 0x000000722547723e */ /* 0x008fe200000000ff */
[----:B------:R-:W3:Y:S01]  /*5e60*/  MUFU.EX2 R33, R33 ;  /* 0x0000002100217308 */ /* 0x000ee20000000800 */
[--C-:B------:R-:W-:Y:S01]  /*5e70*/  FFMA.FTZ R57, R188, c[0x0][0x23c], -R21.reuse ;  /* 0x00008f00bc397a23 */ /* 0x100fe20000010815 */
[----:B------:R-:W-:Y:S01]  /*5e80*/  LEA R188, P1, R122, c[0x0][0x168], 0x1 ;  /* 0x00005a007abc7a11 */ /* 0x000fe200078208ff */
[----:B------:R-:W-:-:S02]  /*5e90*/  FFMA.FTZ R144, R144, c[0x0][0x23c], -R21 ;  /* 0x00008f0090907a23 */ /* 0x000fc40000010815 */
[----:B------:R-:W-:Y:S01]  /*5ea0*/  FFMA.FTZ R55, R148, c[0x0][0x23c], -R21 ;  /* 0x00008f0094377a23 */ /* 0x000fe20000010815 */
[C---:B--2---:R-:W-:Y:S01]  /*5eb0*/  HMMA.16816.F32 R88, R68.reuse, R84, RZ ;  /* 0x000000544458723c */ /* 0x044fe200000018ff */
[--C-:B------:R-:W-:Y:S01]  /*5ec0*/  FFMA.FTZ R67, R134, c[0x0][0x23c], -R29.reuse ;  /* 0x00008f0086437a23 */ /* 0x100fe2000001081d */
[----:B------:R-:W-:Y:S01]  /*5ed0*/  MUFU.EX2 R42, R42 ;  /* 0x0000002a002a7308 */ /* 0x000fe20000000800 */
[----:B------:R-:W-:Y:S01]  /*5ee0*/  FFMA.FTZ R132, R132, c[0x0][0x23c], -R29 ;  /* 0x00008f0084847a23 */ /* 0x000fe2000001081d */
[----:B------:R-:W-:Y:S01]  /*5ef0*/  LEA.HI.X R189, R122, c[0x0][0x16c], R121, 0x1, P1 ;  /* 0x00005b007abd7a11 */ /* 0x000fe200008f0c79 */
[--C-:B------:R-:W-:Y:S02]  /*5f00*/  FFMA.FTZ R63, R130, c[0x0][0x23c], -R29.reuse ;  /* 0x00008f00823f7a23 */ /* 0x100fe4000001081d */
[----:B------:R-:W-:Y:S01]  /*5f10*/  FFMA.FTZ R128, R128, c[0x0][0x23c], -R29 ;  /* 0x00008f0080807a23 */ /* 0x000fe2000001081d */
[----:B------:R-:W-:Y:S01]  /*5f20*/  HMMA.16816.F32 R84, R68, R86, RZ ;  /* 0x000000564454723c */ /* 0x000fe200000018ff */
[--C-:B------:R-:W-:Y:S01]  /*5f30*/  FFMA.FTZ R126, R126, c[0x0][0x23c], -R21.reuse ;  /* 0x00008f007e7e7a23 */ /* 0x100fe20000010815 */
[----:B------:R-:W-:Y:S01]  /*5f40*/  MUFU.EX2 R27, R27 ;  /* 0x0000001b001b7308 */ /* 0x000fe20000000800 */
[----:B------:R-:W-:-:S02]  /*5f50*/  FFMA.FTZ R105, R118, c[0x0][0x23c], -R21 ;  /* 0x00008f0076697a23 */ /* 0x000fc40000010815 */
[--C-:B------:R-:W-:Y:S02]  /*5f60*/  FFMA.FTZ R112, R112, c[0x0][0x23c], -R21.reuse ;  /* 0x00008f0070707a23 */ /* 0x100fe40000010815 */
[----:B------:R-:W-:Y:S01]  /*5f70*/  FFMA.FTZ R65, R110, c[0x0][0x23c], -R21 ;  /* 0x00008f006e417a23 */ /* 0x000fe20000010815 */
[C---:B------:R-:W-:Y:S01]  /*5f80*/  HMMA.16816.F32 R96, R68.reuse, R92, RZ ;  /* 0x0000005c4460723c */ /* 0x040fe200000018ff */
[----:B------:R-:W-:Y:S01]  /*5f90*/  FADD.FTZ R17, R18, R17 ;  /* 0x0000001112117221 */ /* 0x000fe20000010000 */
[----:B------:R-:W-:Y:S01]  /*5fa0*/  MUFU.EX2 R50, R50 ;  /* 0x0000003200327308 */ /* 0x000fe20000000800 */
[----:B------:R-:W-:Y:S02]  /*5fb0*/  FADD.FTZ R19, R116, R19 ;  /* 0x0000001374137221 */ /* 0x000fe40000010000 */
[----:B------:R-:W-:Y:S02]  /*5fc0*/  FADD.FTZ R110, R16, R17 ;  /* 0x00000011106e7221 */ /* 0x000fe40000010000 */
[----:B------:R-:W-:Y:S01]  /*5fd0*/  FADD.FTZ R114, R114, R19 ;  /* 0x0000001372727221 */ /* 0x000fe20000010000 */
[----:B------:R-:W-:Y:S01]  /*5fe0*/  HMMA.16816.F32 R92, R68, R94, RZ ;  /* 0x0000005e445c723c */ /* 0x000fe200000018ff */
[----:B------:R-:W-:Y:S01]  /*5ff0*/  LDSM.16.MT88.4 R16, [R160+0x8800] ;  /* 0x00880000a010783b */ /* 0x000fe20000004200 */
[----:B------:R-:W2:Y:S01]  /*6000*/  MUFU.EX2 R31, R31 ;  /* 0x0000001f001f7308 */ /* 0x000ea20000000800 */
[----:B------:R-:W-:-:S02]  /*6010*/  FFMA.FTZ R64, R64, c[0x0][0x23c], -R29 ;  /* 0x00008f0040407a23 */ /* 0x000fc4000001081d */
[--C-:B------:R-:W-:Y:S02]  /*6020*/  FFMA.FTZ R109, R62, c[0x0][0x23c], -R29.reuse ;  /* 0x00008f003e6d7a23 */ /* 0x100fe4000001081d */
[--C-:B------:R-:W-:Y:S01]  /*6030*/  FFMA.FTZ R60, R60, c[0x0][0x23c], -R29.reuse ;  /* 0x00008f003c3c7a23 */ /* 0x100fe2000001081d */
[C---:B------:R-:W-:Y:S01]  /*6040*/  HMMA.16816.F32 R80, R68.reuse, R76, RZ ;  /* 0x0000004c4450723c */ /* 0x040fe200000018ff */
[----:B------:R-:W-:Y:S01]  /*6050*/  FFMA.FTZ R107, R58, c[0x0][0x23c], -R29 ;  /* 0x00008f003a6b7a23 */ /* 0x000fe2000001081d */
[----:B------:R-:W-:Y:S01]  /*6060*/  MUFU.EX2 R32, R32 ;  /* 0x0000002000207308 */ /* 0x000fe20000000800 */
[--C-:B------:R-:W-:Y:S02]  /*6070*/  FFMA.FTZ R56, R56, c[0x0][0x23c], -R21.reuse ;  /* 0x00008f0038387a23 */ /* 0x100fe40000010815 */
[--C-:B------:R-:W-:Y:S02]  /*6080*/  FFMA.FTZ R111, R54, c[0x0][0x23c], -R21.reuse ;  /* 0x00008f00366f7a23 */ /* 0x100fe40000010815 */
[--C-:B------:R-:W-:Y:S01]  /*6090*/  FFMA.FTZ R52, R52, c[0x0][0x23c], -R21.reuse ;  /* 0x00008f0034347a23 */ /* 0x100fe20000010815 */
[----:B------:R-:W-:Y:S01]  /*60a0*/  HMMA.16816.F32 R76, R68, R78, RZ ;  /* 0x0000004e444c723c */ /* 0x000fe200000018ff */
[----:B------:R-:W-:Y:S01]  /*60b0*/  FADD.FTZ R35, R35, R110 ;  /* 0x0000006e23237221 */ /* 0x000fe20000010000 */
[----:B------:R-:W5:Y:S01]  /*60c0*/  MUFU.EX2 R3, R3 ;  /* 0x0000000300037308 */ /* 0x000f620000000800 */
[----:B------:R-:W-:-:S02]  /*60d0*/  FFMA.FTZ R46, R46, c[0x0][0x23c], -R21 ;  /* 0x00008f002e2e7a23 */ /* 0x000fc40000010815 */
[----:B------:R-:W-:Y:S02]  /*60e0*/  FADD.FTZ R37, R37, R114 ;  /* 0x0000007225257221 */ /* 0x000fe40000010000 */
[--C-:B------:R-:W-:Y:S01]  /*60f0*/  FFMA.FTZ R30, R30, c[0x0][0x23c], -R21.reuse ;  /* 0x00008f001e1e7a23 */ /* 0x100fe20000010815 */
[C---:B----4-:R-:W-:Y:S01]  /*6100*/  HMMA.16816.F32 R72, R68.reuse, R4, RZ ;  /* 0x000000044448723c */ /* 0x050fe200000018ff */
[--C-:B------:R-:W-:Y:S01]  /*6110*/  FFMA.FTZ R28, R28, c[0x0][0x23c], -R21.reuse ;  /* 0x00008f001c1c7a23 */ /* 0x100fe20000010815 */
[----:B------:R-:W-:Y:S01]  /*6120*/  MUFU.EX2 R108, R108 ;  /* 0x0000006c006c7308 */ /* 0x000fe20000000800 */
[----:B------:R-:W-:Y:S02]  /*6130*/  FFMA.FTZ R26, R26, c[0x0][0x23c], -R21 ;  /* 0x00008f001a1a7a23 */ /* 0x000fe40000010815 */
[----:B------:R-:W-:Y:S02]  /*6140*/  FFMA.FTZ R48, R48, c[0x0][0x23c], -R29 ;  /* 0x00008f0030307a23 */ /* 0x000fe4000001081d */
[----:B---3--:R-:W-:Y:S01]  /*6150*/  F2FP.PACK_AB R4, R33, R44 ;  /* 0x0000002c2104723e */ /* 0x008fe200000000ff */
[----:B------:R-:W-:Y:S01]  /*6160*/  HMMA.16816.F32 R68, R68, R6, RZ ;  /* 0x000000064444723c */ /* 0x000fe200000018ff */
[----:B--2---:R-:W-:Y:S01]  /*6170*/  F2FP.PACK_AB R5, R31, R50 ;  /* 0x000000321f05723e */ /* 0x004fe200000000ff */
[----:B------:R-:W2:Y:S01]  /*6180*/  MUFU.EX2 R45, R45 ;  /* 0x0000002d002d7308 */ /* 0x000ea20000000800 */
[----:B------:R-:W-:-:S02]  /*6190*/  FADD.FTZ R44, R44, R35 ;  /* 0x000000232c2c7221 */ /* 0x000fc40000010000 */
[----:B------:R-:W-:Y:S02]  /*61a0*/  FADD.FTZ R50, R50, R37 ;  /* 0x0000002532327221 */ /* 0x000fe40000010000 */
[----:B------:R-:W-:Y:S01]  /*61b0*/  F2FP.PACK_AB R6, R27, R42 ;  /* 0x0000002a1b06723e */ /* 0x000fe200000000ff */
[----:B------:R-:W-:Y:S01]  /*61c0*/  FADD.FTZ R33, R33, R44 ;  /* 0x0000002c21217221 */ /* 0x000fe20000010000 */
[----:B-----5:R-:W-:Y:S01]  /*61d0*/  F2FP.PACK_AB R7, R3, R32 ;  /* 0x000000200307723e */ /* 0x020fe200000000ff */
[----:B------:R-:W-:Y:S01]  /*61e0*/  MUFU.EX2 R106, R106 ;  /* 0x0000006a006a7308 */ /* 0x000fe20000000800 */
[----:B------:R-:W-:Y:S02]  /*61f0*/  FADD.FTZ R37, R31, R50 ;  /* 0x000000321f257221 */ /* 0x000fe40000010000 */
[----:B------:R-:W-:Y:S02]  /*6200*/  FADD.FTZ R42, R42, R33 ;  /* 0x000000212a2a7221 */ /* 0x000fe40000010000 */
[----:B------:R-:W-:Y:S01]  /*6210*/  FADD.FTZ R32, R32, R37 ;  /* 0x0000002520207221 */ /* 0x000fe20000010000 */
[----:B-1----:R-:W-:Y:S01]  /*6220*/  HMMA.16816.F32 R88, R4, R8, R88 ;  /* 0x000000080458723c */ /* 0x002fe20000001858 */
[----:B------:R-:W-:Y:S01]  /*6230*/  FFMA.FTZ R33, R34, c[0x0][0x23c], -R21 ;  /* 0x00008f0022217a23 */ /* 0x000fe20000010815 */
[----:B------:R-:W1:Y:S01]  /*6240*/  MUFU.EX2 R41, R41 ;  /* 0x0000002900297308 */ /* 0x000e620000000800 */
[----:B------:R-:W-:-:S02]  /*6250*/  FADD.FTZ R27, R27, R42 ;  /* 0x0000002a1b1b7221 */ /* 0x000fc40000010000 */
[----:B------:R-:W-:Y:S02]  /*6260*/  FADD.FTZ R21, R3, R32 ;  /* 0x0000002003157221 */ /* 0x000fe40000010000 */
[--C-:B------:R-:W-:Y:S01]  /*6270*/  FFMA.FTZ R44, R40, c[0x0][0x23c], -R29.reuse ;  /* 0x00008f00282c7a23 */ /* 0x100fe2000001081d */
[----:B------:R-:W-:Y:S01]  /*6280*/  HMMA.16816.F32 R84, R4, R10, R84 ;  /* 0x0000000a0454723c */ /* 0x000fe20000001854 */
[----:B------:R-:W3:Y:S01]  /*6290*/  LDSM.16.MT88.4 R8, [R158+0x6800] ;  /* 0x006800009e08783b */ /* 0x000ee20000004200 */
[----:B------:R-:W-:Y:S01]  /*62a0*/  MUFU.EX2 R104, R104 ;  /* 0x0000006800687308 */ /* 0x000fe20000000800 */
[--C-:B------:R-:W-:Y:S02]  /*62b0*/  FFMA.FTZ R40, R38, c[0x0][0x23c], -R29.reuse ;  /* 0x00008f0026287a23 */ /* 0x100fe4000001081d */
[----:B------:R-:W-:-:S03]  /*62c0*/  FFMA.FTZ R38, R36, c[0x0][0x23c], -R29 ;  /* 0x00008f0024267a23 */ /* 0x000fc6000001081d */
        /* <DEDUP_REMOVED lines=17> */
[----:B--2---:R-:W-:Y:S01]  /*63e0*/  F2FP.PACK_AB R4, R45, R108 ;  /* 0x0000006c2d04723e */ /* 0x004fe200000000ff */
[----:B------:R-:W-:Y:S01]  /*63f0*/  FADD.FTZ R108, R108, R27 ;  /* 0x0000001b6c6c7221 */ /* 0x000fe20000010000 */
[----:B-1----:R-:W-:-:S05]  /*6400*/  F2FP.PACK_AB R6, R41, R106 ;  /* 0x0000006a2906723e */ /* 0x002fca00000000ff */
[----:B------:R-:W1:Y:S01]  /*6410*/  MUFU.EX2 R51, R51 ;  /* 0x0000003300337308 */ /* 0x000e620000000800 */
[----:B----4-:R-:W-:Y:S01]  /*6420*/  F2FP.PACK_AB R5, R43, R104 ;  /* 0x000000682b05723e */ /* 0x010fe200000000ff */
[----:B------:R-:W-:Y:S01]  /*6430*/  FADD.FTZ R104, R104, R21 ;  /* 0x0000001568687221 */ /* 0x000fe20000010000 */
[----:B------:R-:W-:Y:S01]  /*6440*/  F2FP.PACK_AB R7, R39, R66 ;  /* 0x000000422707723e */ /* 0x000fe200000000ff */
[----:B------:R-:W-:Y:S02]  /*6450*/  FADD.FTZ R45, R45, R108 ;  /* 0x0000006c2d2d7221 */ /* 0x000fe40000010000 */
[----:B------:R-:W-:Y:S02]  /*6460*/  FADD.FTZ R43, R43, R104 ;  /* 0x000000682b2b7221 */ /* 0x000fe40000010000 */
[----:B------:R-:W-:Y:S01]  /*6470*/  MUFU.EX2 R136, R136 ;  /* 0x0000008800887308 */ /* 0x000fe20000000800 */
[----:B------:R-:W-:Y:S02]  /*6480*/  FADD.FTZ R106, R106, R45 ;  /* 0x0000002d6a6a7221 */ /* 0x000fe40000010000 */
[----:B------:R-:W-:-:S02]  /*6490*/  FADD.FTZ R66, R66, R43 ;  /* 0x0000002b42427221 */ /* 0x000fc40000010000 */
[----:B------:R-:W-:Y:S01]  /*64a0*/  FADD.FTZ R41, R41, R106 ;  /* 0x0000006a29297221 */ /* 0x000fe20000010000 */
[----:B---3--:R-:W-:Y:S02]  /*64b0*/  HMMA.16816.F32 R88, R4, R8, R88 ;  /* 0x000000080458723c */ /* 0x008fe40000001858 */
[----:B------:R-:W2:Y:S01]  /*64c0*/  MUFU.EX2 R47, R47 ;  /* 0x0000002f002f7308 */ /* 0x000ea20000000800 */
[----:B------:R-:W-:-:S05]  /*64d0*/  FADD.FTZ R39, R39, R66 ;  /* 0x0000004227277221 */ /* 0x000fca0000010000 */
[C---:B------:R-:W-:Y:S01]  /*64e0*/  HMMA.16816.F32 R84, R4.reuse, R10, R84 ;  /* 0x0000000a0454723c */ /* 0x040fe20000001854 */
[----:B------:R-:W3:Y:S01]  /*64f0*/  LDSM.16.MT88.4 R8, [R158+0x7000] ;  /* 0x007000009e08783b */ /* 0x000ee20000004200 */
[----:B------:R-:W-:Y:S06]  /*6500*/  MUFU.EX2 R186, R186 ;  /* 0x000000ba00ba7308 */ /* 0x000fec0000000800 */
[C---:B-----5:R-:W-:Y:S02]  /*6510*/  HMMA.16816.F32 R96, R4.reuse, R12, R96 ;  /* 0x0000000c0460723c */ /* 0x060fe40000001860 */
        /* <DEDUP_REMOVED lines=16> */
[----:B------:R-:W-:Y:S01]  /*6620*/  F2FP.PACK_AB R4, R53, R142 ;  /* 0x0000008e3504723e */ /* 0x000fe200000000ff */
[----:B------:R-:W-:Y:S01]  /*6630*/  FADD.FTZ R142, R142, R41 ;  /* 0x000000298e8e7221 */ /* 0x000fe20000010000 */
[----:B------:R-:W-:-:S05]  /*6640*/  F2FP.PACK_AB R6, R49, R138 ;  /* 0x0000008a3106723e */ /* 0x000fca00000000ff */
[----:B------:R-:W4:Y:S01]  /*6650*/  MUFU.EX2 R132, R132 ;  /* 0x0000008400847308 */ /* 0x000f220000000800 */
[----:B-1----:R-:W-:Y:S01]  /*6660*/  F2FP.PACK_AB R5, R51, R140 ;  /* 0x0000008c3305723e */ /* 0x002fe200000000ff */
[----:B------:R-:W-:Y:S01]  /*6670*/  FADD.FTZ R140, R140, R39 ;  /* 0x000000278c8c7221 */ /* 0x000fe20000010000 */
[----:B--2---:R-:W-:Y:S01]  /*6680*/  F2FP.PACK_AB R7, R47, R136 ;  /* 0x000000882f07723e */ /* 0x004fe200000000ff */
[----:B------:R-:W-:Y:S02]  /*6690*/  FADD.FTZ R53, R53, R142 ;  /* 0x0000008e35357221 */ /* 0x000fe40000010000 */
[----:B------:R-:W-:Y:S02]  /*66a0*/  FADD.FTZ R51, R51, R140 ;  /* 0x0000008c33337221 */ /* 0x000fe40000010000 */
[----:B------:R-:W-:Y:S01]  /*66b0*/  MUFU.EX2 R63, R63 ;  /* 0x0000003f003f7308 */ /* 0x000fe20000000800 */
[----:B------:R-:W-:Y:S02]  /*66c0*/  FADD.FTZ R138, R138, R53 ;  /* 0x000000358a8a7221 */ /* 0x000fe40000010000 */
[----:B------:R-:W-:-:S02]  /*66d0*/  FADD.FTZ R136, R136, R51 ;  /* 0x0000003388887221 */ /* 0x000fc40000010000 */
[----:B------:R-:W-:Y:S01]  /*66e0*/  FADD.FTZ R49, R49, R138 ;  /* 0x0000008a31317221 */ /* 0x000fe20000010000 */
[----:B---3--:R-:W-:Y:S02]  /*66f0*/  HMMA.16816.F32 R88, R4, R8, R88 ;  /* 0x000000080458723c */ /* 0x008fe40000001858 */
[----:B------:R-:W1:Y:S01]  /*6700*/  MUFU.EX2 R128, R128 ;  /* 0x0000008000807308 */ /* 0x000e620000000800 */
[----:B------:R-:W-:-:S05]  /*6710*/  FADD.FTZ R47, R47, R136 ;  /* 0x000000882f2f7221 */ /* 0x000fca0000010000 */
[C---:B------:R-:W-:Y:S01]  /*6720*/  HMMA.16816.F32 R84, R4.reuse, R10, R84 ;  /* 0x0000000a0454723c */ /* 0x040fe20000001854 */
[----:B------:R-:W2:Y:S01]  /*6730*/  LDSM.16.MT88.4 R8, [R158+0x7800] ;  /* 0x007800009e08783b */ /* 0x000ea20000004200 */
[----:B------:R-:W-:Y:S06]  /*6740*/  MUFU.EX2 R126, R126 ;  /* 0x0000007e007e7308 */ /* 0x000fec0000000800 */
[C---:B----4-:R-:W-:Y:S02]  /*6750*/  HMMA.16816.F32 R96, R4.reuse, R12, R96 ;  /* 0x0000000c0460723c */ /* 0x050fe40000001860 */
[----:B------:R-:W3:Y:S06]  /*6760*/  MUFU.EX2 R105, R105 ;  /* 0x0000006900697308 */ /* 0x000eec0000000800 */
[C---:B------:R-:W-:Y:S01]  /*6770*/  HMMA.16816.F32 R92, R4.reuse, R14, R92 ;  /* 0x0000000e045c723c */ /* 0x040fe2000000185c */
[----:B------:R-:W4:Y:S01]  /*6780*/  LDSM.16.MT88.4 R12, [R159+0x7800] ;  /* 0x007800009f0c783b */ /* 0x000f220000004200 */
[----:B------:R-:W-:Y:S08]  /*6790*/  MUFU.EX2 R112, R112 ;  /* 0x0000007000707308 */ /* 0x000ff00000000800 */
[----:B------:R-:W1:Y:S08]  /*67a0*/  MUFU.EX2 R65, R65 ;  /* 0x0000004100417308 */ /* 0x000e700000000800 */
[----:B------:R-:W-:Y:S01]  /*67b0*/  MUFU.EX2 R64, R64 ;  /* 0x0000004000407308 */ /* 0x000fe20000000800 */
[C---:B--2---:R-:W-:Y:S07]  /*67c0*/  HMMA.16816.F32 R72, R4.reuse, R8, R72 ;  /* 0x000000080448723c */ /* 0x044fee0000001848 */
[----:B------:R-:W2:Y:S01]  /*67d0*/  MUFU.EX2 R109, R109 ;  /* 0x0000006d006d7308 */ /* 0x000ea20000000800 */
[C---:B------:R-:W-:Y:S01]  /*67e0*/  HMMA.16816.F32 R68, R4.reuse, R10, R68 ;  /* 0x0000000a0444723c */ /* 0x040fe20000001844 */
[----:B------:R-:W1:Y:S06]  /*67f0*/  LDSM.16.MT88.4 R8, [R160+0x8000] ;  /* 0x00800000a008783b */ /* 0x000e6c0000004200 */
[----:B------:R-:W-:Y:S01]  /*6800*/  MUFU.EX2 R60, R60 ;  /* 0x0000003c003c7308 */ /* 0x000fe20000000800 */
[C---:B----4-:R-:W-:Y:S07]  /*6810*/  HMMA.16816.F32 R80, R4.reuse, R12, R80 ;  /* 0x0000000c0450723c */ /* 0x050fee0000001850 */
[----:B------:R-:W4:Y:S01]  /*6820*/  MUFU.EX2 R107, R107 ;  /* 0x0000006b006b7308 */ /* 0x000f220000000800 */
[----:B------:R-:W-:Y:S01]  /*6830*/  HMMA.16816.F32 R76, R4, R14, R76 ;  /* 0x0000000e044c723c */ /* 0x000fe2000000184c */
[----:B------:R-:W2:Y:S06]  /*6840*/  LDSM.16.MT88.4 R12, [R162+0x8000] ;  /* 0x00800000a20c783b */ /* 0x000eac0000004200 */
[----:B------:R-:W-:Y:S01]  /*6850*/  MUFU.EX2 R56, R56 ;  /* 0x0000003800387308 */ /* 0x000fe20000000800 */
[----:B------:R-:W-:Y:S01]  /*6860*/  F2FP.PACK_AB R4, R61, R186 ;  /* 0x000000ba3d04723e */ /* 0x000fe200000000ff */
[----:B------:R-:W-:Y:S01]  /*6870*/  FADD.FTZ R186, R186, R49 ;  /* 0x00000031baba7221 */ /* 0x000fe20000010000 */
[----:B------:R-:W-:-:S05]  /*6880*/  F2FP.PACK_AB R6, R59, R146 ;  /* 0x000000923b06723e */ /* 0x000fca00000000ff */
[----:B------:R-:W2:Y:S01]  /*6890*/  MUFU.EX2 R111, R111 ;  /* 0x0000006f006f7308 */ /* 0x000ea20000000800 */
[----:B------:R-:W-:Y:S01]  /*68a0*/  F2FP.PACK_AB R5, R57, R150 ;  /* 0x000000963905723e */ /* 0x000fe200000000ff */
[----:B------:R-:W-:Y:S01]  /*68b0*/  FADD.FTZ R150, R150, R47 ;  /* 0x0000002f96967221 */ /* 0x000fe20000010000 */
[----:B-----5:R-:W-:Y:S01]  /*68c0*/  F2FP.PACK_AB R7, R55, R144 ;  /* 0x000000903707723e */ /* 0x020fe200000000ff */
[----:B------:R-:W-:Y:S02]  /*68d0*/  FADD.FTZ R61, R61, R186 ;  /* 0x000000ba3d3d7221 */ /* 0x000fe40000010000 */
[----:B------:R-:W-:Y:S02]  /*68e0*/  FADD.FTZ R57, R57, R150 ;  /* 0x0000009639397221 */ /* 0x000fe40000010000 */
[----:B------:R-:W-:Y:S02]  /*68f0*/  MUFU.EX2 R52, R52 ;  /* 0x0000003400347308 */ /* 0x000fe40000000800 */
[----:B------:R-:W-:-:S04]  /*6900*/  FADD.FTZ R144, R144, R57 ;  /* 0x0000003990907221 */ /* 0x000fc80000010000 */
[----:B------:R-:W-:Y:S01]  /*6910*/  FADD.FTZ R55, R55, R144 ;  /* 0x0000009037377221 */ /* 0x000fe20000010000 */
[C---:B-1----:R-:W-:Y:S01]  /*6920*/  HMMA.16816.F32 R88, R4.reuse, R8, R88 ;  /* 0x000000080458723c */ /* 0x042fe20000001858 */
[----:B------:R-:W1:Y:S07]  /*6930*/  MUFU.EX2 R35, R46 ;  /* 0x0000002e00237308 */ /* 0x000e6e0000000800 */
[C---:B------:R-:W-:Y:S01]  /*6940*/  HMMA.16816.F32 R84, R4.reuse, R10, R84 ;  /* 0x0000000a0454723c */ /* 0x040fe20000001854 */
[----:B------:R-:W5:Y:S01]  /*6950*/  LDSM.16.MT88.4 R8, [R158+0x8000] ;  /* 0x008000009e08783b */ /* 0x000f620000004200 */
[----:B------:R-:W-:Y:S06]  /*6960*/  MUFU.EX2 R36, R48 ;  /* 0x0000003000247308 */ /* 0x000fec0000000800 */
[C---:B--2---:R-:W-:Y:S02]  /*6970*/  HMMA.16816.F32 R96, R4.reuse, R12, R96 ;  /* 0x0000000c0460723c */ /* 0x044fe40000001860 */
[----:B------:R-:W2:Y:S06]  /*6980*/  MUFU.EX2 R31, R44 ;  /* 0x0000002c001f7308 */ /* 0x000eac0000000800 */
[C---:B------:R-:W-:Y:S01]  /*6990*/  HMMA.16816.F32 R92, R4.reuse, R14, R92 ;  /* 0x0000000e045c723c */ /* 0x040fe2000000185c */
[----:B------:R-:W1:Y:S01]  /*69a0*/  LDSM.16.MT88.4 R12, [R159+0x8000] ;  /* 0x008000009f0c783b */ /* 0x000e620000004200 */
[----:B------:R-:W-:Y:S08]  /*69b0*/  MUFU.EX2 R29, R40 ;  /* 0x00000028001d7308 */ /* 0x000ff00000000800 */
[----:B------:R-:W1:Y:S08]  /*69c0*/  MUFU.EX2 R38, R38 ;  /* 0x0000002600267308 */ /* 0x000e700000000800 */
[----:B------:R-:W-:Y:S01]  /*69d0*/  MUFU.EX2 R33, R33 ;  /* 0x0000002100217308 */ /* 0x000fe20000000800 */
[C---:B-----5:R-:W-:Y:S07]  /*69e0*/  HMMA.16816.F32 R72, R4.reuse, R8, R72 ;  /* 0x000000080448723c */ /* 0x060fee0000001848 */
[----:B------:R-:W5:Y:S01]  /*69f0*/  MUFU.EX2 R30, R30 ;  /* 0x0000001e001e7308 */ /* 0x000f620000000800 */
[C---:B------:R-:W-:Y:S01]  /*6a00*/  HMMA.16816.F32 R68, R4.reuse, R10, R68 ;  /* 0x0000000a0444723c */ /* 0x040fe20000001844 */
[----:B------:R-:W2:Y:S06]  /*6a10*/  LDSM.16.MT88.4 R8, [R162+0x8800] ;  /* 0x00880000a208783b */ /* 0x000eac0000004200 */
[----:B------:R-:W-:Y:S01]  /*6a20*/  MUFU.EX2 R28, R28 ;  /* 0x0000001c001c7308 */ /* 0x000fe20000000800 */
[C---:B-1----:R-:W-:Y:S07]  /*6a30*/  HMMA.16816.F32 R80, R4.reuse, R12, R80 ;  /* 0x0000000c0450723c */ /* 0x042fee0000001850 */
[----:B------:R-:W1:Y:S01]  /*6a40*/  MUFU.EX2 R3, R26 ;  /* 0x0000001a00037308 */ /* 0x000e620000000800 */
[----:B------:R-:W-:Y:S01]  /*6a50*/  HMMA.16816.F32 R76, R4, R14, R76 ;  /* 0x0000000e044c723c */ /* 0x000fe2000000184c */
[----:B------:R-:W1:Y:S06]  /*6a60*/  LDSM.16.MT88.4 R12, [R159+0x8800] ;  /* 0x008800009f0c783b */ /* 0x000e6c0000004200 */
[----:B------:R-:W-:-:S02]  /*6a70*/  F2FP.PACK_AB R4, R132, R67 ;  /* 0x000000438404723e */ /* 0x000fc400000000ff */
[----:B------:R-:W-:Y:S02]  /*6a80*/  F2FP.PACK_AB R6, R128, R63 ;  /* 0x0000003f8006723e */ /* 0x000fe400000000ff */
[----:B---3--:R-:W-:Y:S01]  /*6a90*/  F2FP.PACK_AB R5, R105, R126 ;  /* 0x0000007e6905723e */ /* 0x008fe200000000ff */
[----:B------:R-:W-:Y:S01]  /*6aa0*/  FADD.FTZ R126, R126, R55 ;  /* 0x000000377e7e7221 */ /* 0x000fe20000010000 */
[----:B------:R-:W-:-:S03]  /*6ab0*/  F2FP.PACK_AB R7, R65, R112 ;  /* 0x000000704107723e */ /* 0x000fc600000000ff */
[----:B------:R-:W-:-:S04]  /*6ac0*/  FADD.FTZ R105, R105, R126 ;  /* 0x0000007e69697221 */ /* 0x000fc80000010000 */
[----:B------:R-:W-:Y:S01]  /*6ad0*/  HMMA.16816.F32 R88, R4, R16, R88 ;  /* 0x000000100458723c */ /* 0x000fe20000001858 */
[----:B------:R-:W-:-:S04]  /*6ae0*/  FADD.FTZ R112, R112, R105 ;  /* 0x0000006970707221 */ /* 0x000fc80000010000 */
[----:B------:R-:W-:-:S03]  /*6af0*/  FADD.FTZ R65, R65, R112 ;  /* 0x0000007041417221 */ /* 0x000fc60000010000 */
[C---:B--2---:R-:W-:Y:S08]  /*6b00*/  HMMA.16816.F32 R96, R4.reuse, R8, R96 ;  /* 0x000000080460723c */ /* 0x044ff00000001860 */
[C---:B------:R-:W-:Y:S01]  /*6b10*/  HMMA.16816.F32 R92, R4.reuse, R10, R92 ;  /* 0x0000000a045c723c */ /* 0x040fe2000000185c */
[----:B------:R-:W2:Y:S07]  /*6b20*/  LDSM.16.MT88.4 R8, [R158+0x8800] ;  /* 0x008800009e08783b */ /* 0x000eae0000004200 */
        /* <DEDUP_REMOVED lines=8> */
[----:B------:R-:W-:-:S02]  /*6bb0*/  F2FP.PACK_AB R4, R109, R64 ;  /* 0x000000406d04723e */ /* 0x000fc400000000ff */
[----:B----4-:R-:W-:Y:S02]  /*6bc0*/  F2FP.PACK_AB R6, R107, R60 ;  /* 0x0000003c6b06723e */ /* 0x010fe400000000ff */
[----:B------:R-:W-:Y:S01]  /*6bd0*/  F2FP.PACK_AB R5, R111, R56 ;  /* 0x000000386f05723e */ /* 0x000fe200000000ff */
[----:B------:R-:W-:Y:S01]  /*6be0*/  FADD.FTZ R56, R56, R65 ;  /* 0x0000004138387221 */ /* 0x000fe20000010000 */
[----:B------:R-:W-:-:S03]  /*6bf0*/  F2FP.PACK_AB R7, R35, R52 ;  /* 0x000000342307723e */ /* 0x000fc600000000ff */
[----:B------:R-:W-:-:S04]  /*6c00*/  FADD.FTZ R111, R111, R56 ;  /* 0x000000386f6f7221 */ /* 0x000fc80000010000 */
[----:B-1----:R-:W-:Y:S01]  /*6c10*/  HMMA.16816.F32 R96, R4, R12, R96 ;  /* 0x0000000c0460723c */ /* 0x002fe20000001860 */
[----:B------:R-:W-:-:S04]  /*6c20*/  FADD.FTZ R52, R52, R111 ;  /* 0x0000006f34347221 */ /* 0x000fc80000010000 */
[----:B------:R-:W-:-:S03]  /*6c30*/  FADD.FTZ R52, R35, R52 ;  /* 0x0000003423347221 */ /* 0x000fc60000010000 */
[C---:B------:R-:W-:Y:S01]  /*6c40*/  HMMA.16816.F32 R92, R4.reuse, R14, R92 ;  /* 0x0000000e045c723c */ /* 0x040fe2000000185c */
[----:B------:R-:W1:Y:S07]  /*6c50*/  LDSM.16.MT88.4 R12, [R158+0x9000] ;  /* 0x009000009e0c783b */ /* 0x000e6e0000004200 */
[C---:B---3--:R-:W-:Y:S08]  /*6c60*/  HMMA.16816.F32 R80, R4.reuse, R16, R80 ;  /* 0x000000100450723c */ /* 0x048ff00000001850 */
        /* <DEDUP_REMOVED lines=8> */
[----:B------:R-:W-:-:S02]  /*6cf0*/  F2FP.PACK_AB R4, R31, R36 ;  /* 0x000000241f04723e */ /* 0x000fc400000000ff */
[----:B------:R-:W-:Y:S02]  /*6d00*/  F2FP.PACK_AB R6, R38, R29 ;  /* 0x0000001d2606723e */ /* 0x000fe400000000ff */
[----:B-----5:R-:W-:Y:S01]  /*6d10*/  F2FP.PACK_AB R5, R30, R33 ;  /* 0x000000211e05723e */ /* 0x020fe200000000ff */
[----:B------:R-:W-:Y:S01]  /*6d20*/  FADD.FTZ R33, R33, R52 ;  /* 0x0000003421217221 */ /* 0x000fe20000010000 */
[----:B------:R-:W-:-:S03]  /*6d30*/  F2FP.PACK_AB R7, R3, R28 ;  /* 0x0000001c0307723e */ /* 0x000fc600000000ff */
[----:B------:R-:W-:-:S04]  /*6d40*/  FADD.FTZ R33, R30, R33 ;  /* 0x000000211e217221 */ /* 0x000fc80000010000 */
[----:B---3--:R-:W-:Y:S01]  /*6d50*/  HMMA.16816.F32 R88, R4, R16, R88 ;  /* 0x000000100458723c */ /* 0x008fe20000001858 */
[----:B------:R-:W-:-:S04]  /*6d60*/  FADD.FTZ R28, R28, R33 ;  /* 0x000000211c1c7221 */ /* 0x000fc80000010000 */
[----:B------:R-:W-:Y:S02]  /*6d70*/  FADD.FTZ R190, R3, R28 ;  /* 0x0000001c03be7221 */ /* 0x000fe40000010000 */
[----:B------:R-:W-:Y:S01]  /*6d80*/  FADD.FTZ R16, R146, R61 ;  /* 0x0000003d92107221 */ /* 0x000fe20000010000 */
[----:B--2---:R-:W-:Y:S03]  /*6d90*/  HMMA.16816.F32 R96, R4, R8, R96 ;  /* 0x000000080460723c */ /* 0x004fe60000001860 */
[----:B------:R-:W-:-:S04]  /*6da0*/  FADD.FTZ R16, R59, R16 ;  /* 0x000000103b107221 */ /* 0x000fc80000010000 */
[----:B------:R-:W-:Y:S01]  /*6db0*/  FADD.FTZ R67, R67, R16 ;  /* 0x0000001043437221 */ /* 0x000fe20000010000 */
[----:B------:R-:W-:Y:S01]  /*6dc0*/  HMMA.16816.F32 R92, R4, R10, R92 ;  /* 0x0000000a045c723c */ /* 0x000fe2000000185c */
[----:B------:R-:W2:Y:S02]  /*6dd0*/  LDSM.16.MT88.4 R8, [R158+0x9800] ;  /* 0x009800009e08783b */ /* 0x000ea40000004200 */
[----:B------:R-:W-:-:S05]  /*6de0*/  FADD.FTZ R132, R132, R67 ;  /* 0x0000004384847221 */ /* 0x000fca0000010000 */
[C---:B-1----:R-:W-:Y:S07]  /*6df0*/  HMMA.16816.F32 R80, R4.reuse, R12, R80 ;  /* 0x0000000c0450723c */ /* 0x042fee0000001850 */
[----:B------:R-:W-:Y:S01]  /*6e00*/  FADD.FTZ R13, R63, R132 ;  /* 0x000000843f0d7221 */ /* 0x000fe20000010000 */
[----:B------:R-:W-:Y:S03]  /*6e10*/  HMMA.16816.F32 R84, R4, R18, R84 ;  /* 0x000000120454723c */ /* 0x000fe60000001854 */
[----:B------:R-:W-:-:S04]  /*6e20*/  FADD.FTZ R13, R128, R13 ;  /* 0x0000000d800d7221 */ /* 0x000fc80000010000 */
[----:B------:R-:W-:Y:S01]  /*6e30*/  FADD.FTZ R64, R64, R13 ;  /* 0x0000000d40407221 */ /* 0x000fe20000010000 */
[----:B------:R-:W-:Y:S03]  /*6e40*/  HMMA.16816.F32 R76, R4, R14, R76 ;  /* 0x0000000e044c723c */ /* 0x000fe6000000184c */
[----:B------:R-:W-:-:S04]  /*6e50*/  FADD.FTZ R109, R109, R64 ;  /* 0x000000406d6d7221 */ /* 0x000fc80000010000 */
[----:B------:R-:W-:-:S04]  /*6e60*/  FADD.FTZ R60, R60, R109 ;  /* 0x0000006d3c3c7221 */ /* 0x000fc80000010000 */
[----:B------:R-:W-:-:S04]  /*6e70*/  FADD.FTZ R107, R107, R60 ;  /* 0x0000003c6b6b7221 */ /* 0x000fc80000010000 */
[----:B------:R-:W-:Y:S01]  /*6e80*/  FADD.FTZ R36, R36, R107 ;  /* 0x0000006b24247221 */ /* 0x000fe20000010000 */
[----:B--2---:R-:W-:Y:S03]  /*6e90*/  HMMA.16816.F32 R72, R4, R8, R72 ;  /* 0x000000080448723c */ /* 0x004fe60000001848 */
[----:B------:R-:W-:-:S04]  /*6ea0*/  FADD.FTZ R36, R31, R36 ;  /* 0x000000241f247221 */ /* 0x000fc80000010000 */
[----:B------:R-:W-:Y:S01]  /*6eb0*/  FADD.FTZ R29, R29, R36 ;  /* 0x000000241d1d7221 */ /* 0x000fe20000010000 */
[----:B------:R-:W-:Y:S03]  /*6ec0*/  HMMA.16816.F32 R68, R4, R10, R68 ;  /* 0x0000000a0444723c */ /* 0x000fe60000001844 */
        /* <DEDUP_REMOVED lines=26> */
[C---:B------:R-:W-:Y:S01]  /*7070*/  IMAD R7, R120.reuse, R7, R6 ;  /* 0x0000000778077224 */ /* 0x040fe200078e0206 */
[----:B------:R-:W-:Y:S01]  /*7080*/  LOP3.LUT R6, RZ, c[0x0][0x2d0], RZ, 0x33, !PT ;  /* 0x0000b400ff067a12 */ /* 0x000fe200078e33ff */
        /* <DEDUP_REMOVED lines=36> */
.L_x_5309:
[----:B------:R-:W-:-:S04]  /*72d0*/  LEA R3, -R20, RZ, 0x7 ;  /* 0x000000ff14037211 */ /* 0x000fc800078e39ff */
[----:B------:R-:W-:Y:S02]  /*72e0*/  SHF.R.S32.HI R4, RZ, 0x1f, R3 ;  /* 0x0000001fff047819 */ /* 0x000fe40000011403 */
.L_x_5310:
[----:B------:R-:W-:Y:S02]  /*72f0*/  ISETP.GE.AND P1, PT, R178, c[0x0][0x220], PT ;  /* 0x00008800b2007a0c */ /* 0x000fe40003f26270 */
[----:B------:R-:W-:-:S04]  /*7300*/  LEA R192, P6, R3, R192, 0x1 ;  /* 0x000000c003c07211 */ /* 0x000fc800078c08ff */
[----:B------:R-:W-:-:S07]  /*7310*/  LEA.HI.X R193, R3, R193, R4, 0x1, P6 ;  /* 0x000000c103c17211 */ /* 0x000fce00030f0c04 */
[----:B------:R-:W-:Y:S01]  /*7320*/  @!P1 IMAD.MOV.U32 R7, RZ, RZ, c[0x0][0x1a4] ;  /* 0x00006900ff079624 */ /* 0x000fe200078e00ff */
[CC--:B------:R-:W-:Y:S01]  /*7330*/  @!P1 LEA R6, P3, R20.reuse, R22.reuse, 0x5 ;  /* 0x0000001614069211 */ /* 0x0c0fe200078628ff */
[----:B------:R-:W-:Y:S01]  /*7340*/  @!P1 IMAD.MOV.U32 R9, RZ, RZ, c[0x0][0x1a4] ;  /* 0x00006900ff099624 */ /* 0x000fe200078e00ff */
[CC--:B------:R-:W-:Y:S01]  /*7350*/  @!P1 LEA R8, P2, R20.reuse, R22.reuse, 0x6 ;  /* 0x0000001614089211 */ /* 0x0c0fe200078430ff */
[----:B------:R-:W-:Y:S01]  /*7360*/  @!P1 IMAD.MOV.U32 R24, RZ, RZ, R22 ;  /* 0x000000ffff189224 */ /* 0x000fe200078e0016 */
[----:B------:R-:W-:Y:S01]  /*7370*/  @!P1 IADD3 R5, P5, P4, R3, R22, R180 ;  /* 0x0000001603059210 */ /* 0x000fe20007cbe0b4 */
[--C-:B------:R-:W-:Y:S01]  /*7380*/  @!P1 IMAD.MOV.U32 R16, RZ, RZ, R22.reuse ;  /* 0x000000ffff109224 */ /* 0x100fe200078e0016 */
[CC--:B------:R-:W-:Y:S01]  /*7390*/  @!P1 LEA.HI.X R7, R20.reuse, R25.reuse, R7, 0x5, P3 ;  /* 0x0000001914079211 */ /* 0x0c0fe200018f2c07 */
[----:B------:R-:W-:Y:S01]  /*73a0*/  @!P1 IMAD.MOV.U32 R17, RZ, RZ, R25 ;  /* 0x000000ffff119224 */ /* 0x000fe200078e0019 */
[----:B------:R-:W-:Y:S01]  /*73b0*/  @!P1 LEA.HI.X R9, R20, R25, R9, 0x6, P2 ;  /* 0x0000001914099211 */ /* 0x000fe200010f3409 */
        /* <DEDUP_REMOVED lines=11> */
[----:B------:R-:W-:Y:S01]  /*7470*/  @!P1 IMAD.WIDE.U32 R16, R20, 0x50, R16 ;  /* 0x0000005014109825 */ /* 0x000fe200078e0010 */
[----:B------:R-:W-:-:S03]  /*7480*/  @!P1 IADD3 R12, P3, R3, R12, RZ ;  /* 0x0000000c030c9210 */ /* 0x000fc60007f7e0ff */
[----:B------:R-:W-:-:S04]  /*7490*/  @!P1 IMAD.WIDE.U32 R14, R20, 0x60, R14 ;  /* 0x00000060140e9825 */ /* 0x000fc800078e000e */
[----:B------:R-:W-:Y:S01]  /*74a0*/  @!P1 IMAD.WIDE.U32 R20, R20, 0x70, R22 ;  /* 0x0000007014149825 */ /* 0x000fe200078e0016 */
[----:B------:R-:W-:-:S03]  /*74b0*/  @!P1 LEA R22, P2, R5, c[0x0][0x170], 0x1 ;  /* 0x00005c0005169a11 */ /* 0x000fc600078408ff */
[----:B------:R-:W-:Y:S01]  /*74c0*/  @!P1 IMAD.MOV.U32 R11, RZ, RZ, c[0x0][0x1a4] ;  /* 0x00006900ff0b9624 */ /* 0x000fe200078e00ff */
[----:B------:R-:W-:Y:S01]  /*74d0*/  @!P1 LEA.HI.X R23, R5, c[0x0][0x174], R24, 0x1, P2 ;  /* 0x00005d0005179a11 */ /* 0x000fe200010f0c18 */
[----:B------:R-:W-:Y:S02]  /*74e0*/  @!P1 IMAD.MOV.U32 R10, RZ, RZ, c[0x0][0x1a4] ;  /* 0x00006900ff0a9624 */ /* 0x000fe400078e00ff */
[----:B------:R-:W-:Y:S02]  /*74f0*/  @!P1 IMAD R11, R11, 0x30, RZ ;  /* 0x000000300b0b9824 */ /* 0x000fe400078e02ff */
[----:B------:R-:W-:Y:S01]  /*7500*/  @!P1 IMAD R5, R10, 0x50, RZ ;  /* 0x000000500a059824 */ /* 0x000fe200078e02ff */
[C---:B------:R-:W-:Y:S01]  /*7510*/  @!P1 IADD3 R10, P2, R3.reuse, R16, RZ ;  /* 0x00000010030a9210 */ /* 0x040fe20007f5e0ff */
[----:B------:R-:W-:Y:S01]  /*7520*/  @!PT LDS RZ, [RZ] ;  /* 0x00000000fffff984 */ /* 0x000fe20000000800 */
[----:B------:R-:W-:Y:S01]  /*7530*/  @!PT LDS RZ, [RZ] ;  /* 0x00000000fffff984 */ /* 0x000fe20000000800 */
[----:B------:R-:W-:Y:S01]  /*7540*/  @!PT LDS RZ, [RZ] ;  /* 0x00000000fffff984 */ /* 0x000fe20000000800 */
[----:B------:R2:W-:Y:S01]  /*7550*/  @!P1 LDGSTS.E.BYPASS.LTC128B.128 [R175+0x6800], [R22.64] ;  /* 0x0680000016af9fae */ /* 0x0005e2000b901d46 */
[C---:B------:R-:W-:Y:S01]  /*7560*/  @!P1 IADD3.X R19, R4.reuse, R13, R11, P3, !PT ;  /* 0x0000000d04139210 */ /* 0x040fe20001ffe40b */
[----:B------:R-:W-:Y:S01]  /*7570*/  @!P1 IMAD.MOV.U32 R13, RZ, RZ, c[0x0][0x1a4] ;  /* 0x00006900ff0d9624 */ /* 0x000fe200078e00ff */
[C---:B------:R-:W-:Y:S01]  /*7580*/  @!P1 IADD3.X R5, R4.reuse, R17, R5, P2, !PT ;  /* 0x0000001104059210 */ /* 0x040fe200017fe405 */
[----:B------:R-:W-:Y:S01]  /*7590*/  @!P1 IMAD.MOV.U32 R11, RZ, RZ, c[0x0][0x1a4] ;  /* 0x00006900ff0b9624 */ /* 0x000fe200078e00ff */
[----:B------:R-:W-:Y:S01]  /*75a0*/  @!P1 IADD3 R6, P3, R3, R6, RZ ;  /* 0x0000000603069210 */ /* 0x000fe20007f7e0ff */
[----:B------:R-:W-:Y:S01]  /*75b0*/  @!P1 IMAD R13, R13, 0x60, RZ ;  /* 0x000000600d0d9824 */ /* 0x000fe200078e02ff */
[----:B------:R-:W-:Y:S01]  /*75c0*/  @!P1 IADD3 R8, P2, R3, R8, RZ ;  /* 0x0000000803089210 */ /* 0x000fe20007f5e0ff */
[----:B------:R-:W-:Y:S01]  /*75d0*/  @!P1 IMAD R11, R11, 0x70, RZ ;  /* 0x000000700b0b9824 */ /* 0x000fe200078e02ff */
[----:B------:R-:W-:Y:S01]  /*75e0*/  @P1 STS.128 [R175+0x7000], RZ ;  /* 0x007000ffaf001388 */ /* 0x000fe20000000c00 */
[C---:B------:R-:W-:Y:S01]  /*75f0*/  @!P1 IMAD.X R7, R4.reuse, 0x1, R7, P3 ;  /* 0x0000000104079824 */ /* 0x040fe200018e0607 */
[C---:B------:R-:W-:Y:S01]  /*7600*/  @!P1 IADD3 R14, P3, R3.reuse, R14, RZ ;  /* 0x0000000e030e9210 */ /* 0x040fe20007f7e0ff */
[----:B------:R-:W-:Y:S01]  /*7610*/  @!P1 IMAD.X R9, R4, 0x1, R9, P2 ;  /* 0x0000000104099824 */ /* 0x000fe200010e0609 */
[----:B------:R-:W-:-:S02]  /*7620*/  @!P1 IADD3 R3, P2, R3, R20, RZ ;  /* 0x0000001403039210 */ /* 0x000fc40007f5e0ff */
[----:B------:R-:W-:Y:S02]  /*7630*/  @!P1 LEA R20, P5, R6, c[0x0][0x170], 0x1 ;  /* 0x00005c0006149a11 */ /* 0x000fe400078a08ff */
[C---:B------:R-:W-:Y:S02]  /*7640*/  @!P1 IADD3.X R13, R4.reuse, R13, R15, P3, !PT ;  /* 0x0000000d040d9210 */ /* 0x040fe40001ffe40f */
[----:B------:R-:W-:Y:S02]  /*7650*/  @!P1 IADD3.X R4, R4, R21, R11, P2, !PT ;  /* 0x0000001504049210 */ /* 0x000fe400017fe40b */
[----:B------:R-:W-:Y:S02]  /*7660*/  @!P1 LEA R16, P4, R8, c[0x0][0x170], 0x1 ;  /* 0x00005c0008109a11 */ /* 0x000fe400078808ff */
        /* <DEDUP_REMOVED lines=10> */
[----:B------:R-:W-:Y:S02]  /*7710*/  @!P1 LEA R18, P3, R14, c[0x0][0x170], 0x1 ;  /* 0x00005c000e129a11 */ /* 0x000fe400078608ff */
[----:B------:R-:W-:Y:S01]  /*7720*/  @!P1 LEA R8, P2, R3, c[0x0][0x170], 0x1 ;  /* 0x00005c0003089a11 */ /* 0x000fe200078408ff */
[----:B------:R-:W-:Y:S01]  /*7730*/  @!PT LDS RZ, [RZ] ;  /* 0x00000000fffff984 */ /* 0x000fe20000000800 */
[----:B------:R-:W-:Y:S01]  /*7740*/  @!PT LDS RZ, [RZ] ;  /* 0x00000000fffff984 */ /* 0x000fe20000000800 */
[----:B------:R-:W-:Y:S01]  /*7750*/  @!PT LDS RZ, [RZ] ;  /* 0x00000000fffff984 */ /* 0x000fe20000000800 */
[----:B------:R3:W-:Y:S01]  /*7760*/  @!P1 LDGSTS.E.BYPASS.LTC128B.128 [R175+0x7800], [R24.64] ;  /* 0x0780000018af9fae */ /* 0x0007e2000b901d46 */
[----:B------:R-:W-:-:S02]  /*7770*/  @!P1 LEA.HI.X R7, R10, c[0x0][0x174], R5, 0x1, P4 ;  /* 0x00005d000a079a11 */ /* 0x000fc400020f0c05 */
        /* <DEDUP_REMOVED lines=24> */
[----:B------:R-:W5:Y:S04]  /*7900*/  LDSM.16.M88.4 R40, [R167+0x2000] ;  /* 0x00200000a728783b */ /* 0x000f680000000200 */
[----:B------:R-:W5:Y:S04]  /*7910*/  LDSM.16.M88.4 R32, [R167+0x2800] ;  /* 0x00280000a720783b */ /* 0x000f680000000200 */
[----:B---3--:R-:W3:Y:S04]  /*7920*/  LDSM.16.M88.4 R24, [R167+0x3000] ;  /* 0x00300000a718783b */ /* 0x008ee80000000200 */
[----:B------:R-:W-:Y:S04]  /*7930*/  LDSM.16.M88.4 R104, [R166] ;  /* 0x00000000a668783b */ /* 0x000fe80000000200 */
[----:B--2---:R-:W2:Y:S04]  /*7940*/  LDSM.16.M88.4 R20, [R161+0x2000] ;  /* 0x00200000a114783b */ /* 0x004ea80000000200 */
[----:B----4-:R-:W4:Y:S04]  /*7950*/  LDSM.16.M88.4 R16, [R167+0x3800] ;  /* 0x00380000a710783b */ /* 0x010f280000000200 */
[----:B------:R-:W2:Y:S04]  /*7960*/  LDSM.16.M88.4 R12, [R161+0x2800] ;  /* 0x00280000a10c783b */ /* 0x000ea80000000200 */
[----:B-1----:R-:W1:Y:S04]  /*7970*/  LDSM.16.M88.4 R8, [R167+0x4000] ;  /* 0x00400000a708783b */ /* 0x002e680000000200 */
[----:B-----5:R-:W5:Y:S04]  /*7980*/  LDSM.16.M88.4 R4, [R161+0x3000] ;  /* 0x00300000a104783b */ /* 0x020f680000000200 */
[----:B------:R-:W1:Y:S01]  /*7990*/  LDSM.16.M88.4 R64, [R167+0x4800] ;  /* 0x00480000a740783b */ /* 0x000e620000000200 */
[C---:B------:R-:W-:Y:S03]  /*79a0*/  HMMA.16816.F32 R44, R48.reuse, R40, RZ ;  /* 0x00000028302c723c */ /* 0x040fe600000018ff */
[----:B------:R-:W1:Y:S04]  /*79b0*/  LDSM.16.M88.4 R52, [R161+0x3800] ;  /* 0x00380000a134783b */ /* 0x000e680000000200 */
[----:B------:R-:W1:Y:S01]  /*79c0*/  LDSM.16.M88.4 R56, [R167+0x5000] ;  /* 0x00500000a738783b */ /* 0x000e620000000200 */
[C---:B------:R-:W-:Y:S03]  /*79d0*/  HMMA.16816.F32 R40, R48.reuse, R42, RZ ;  /* 0x0000002a3028723c */ /* 0x040fe600000018ff */
[----:B------:R-:W1:Y:S04]  /*79e0*/  LDSM.16.M88.4 R112, [R167+0x5800] ;  /* 0x00580000a770783b */ /* 0x000e680000000200 */
[----:B------:R-:W1:Y:S01]  /*79f0*/  LDSM.16.M88.4 R108, [R161+0x4000] ;  /* 0x00400000a16c783b */ /* 0x000e620000000200 */
[C---:B------:R-:W-:Y:S03]  /*7a00*/  HMMA.16816.F32 R36, R48.reuse, R32, RZ ;  /* 0x000000203024723c */ /* 0x040fe600000018ff */
[----:B------:R-:W1:Y:S04]  /*7a10*/  LDSM.16.M88.4 R116, [R161+0x4800] ;  /* 0x00480000a174783b */ /* 0x000e680000000200 */
[----:B------:R-:W0:Y:S01]  /*7a20*/  LDGDEPBAR ;  /* 0x00000000000079af */ /* 0x000e220000000000 */
[C---:B------:R-:W-:Y:S08]  /*7a30*/  HMMA.16816.F32 R32, R48.reuse, R34, RZ ;  /* 0x000000223020723c */ /* 0x040ff000000018ff */
[----:B---3--:R-:W-:Y:S08]  /*7a40*/  HMMA.16816.F32 R28, R48, R24, RZ ;  /* 0x00000018301c723c */ /* 0x008ff000000018ff */
[C---:B--2---:R-:W-:Y:S08]  /*7a50*/  HMMA.16816.F32 R44, R104.reuse, R20, R44 ;  /* 0x00000014682c723c */ /* 0x044ff0000000182c */
[----:B------:R-:W-:Y:S08]  /*7a60*/  HMMA.16816.F32 R40, R104, R22, R40 ;  /* 0x000000166828723c */ /* 0x000ff00000001828 */
[C---:B------:R-:W-:Y:S08]  /*7a70*/  HMMA.16816.F32 R24, R48.reuse, R26, RZ ;  /* 0x0000001a3018723c */ /* 0x040ff000000018ff */
[----:B----4-:R-:W-:Y:S08]  /*7a80*/  HMMA.16816.F32 R20, R48, R16, RZ ;  /* 0x000000103014723c */ /* 0x010ff000000018ff */
[C---:B------:R-:W-:Y:S08]  /*7a90*/  HMMA.16816.F32 R36, R104.reuse, R12, R36 ;  /* 0x0000000c6824723c */ /* 0x040ff00000001824 */
[----:B------:R-:W-:Y:S08]  /*7aa0*/  HMMA.16816.F32 R32, R104, R14, R32 ;  /* 0x0000000e6820723c */ /* 0x000ff00000001820 */
[C---:B------:R-:W-:Y:S08]  /*7ab0*/  HMMA.16816.F32 R16, R48.reuse, R18, RZ ;  /* 0x000000123010723c */ /* 0x040ff000000018ff */
[C---:B-1----:R-:W-:Y:S08]  /*7ac0*/  HMMA.16816.F32 R12, R48.reuse, R8, RZ ;  /* 0x00000008300c723c */ /* 0x042ff000000018ff */
[----:B------:R-:W-:Y:S08]  /*7ad0*/  HMMA.16816.F32 R8, R48, R10, RZ ;  /* 0x0000000a3008723c */ /* 0x000ff000000018ff */
[C---:B-----5:R-:W-:Y:S08]  /*7ae0*/  HMMA.16816.F32 R28, R104.reuse, R4, R28 ;  /* 0x00000004681c723c */ /* 0x060ff0000000181c */
[----:B------:R-:W-:Y:S08]  /*7af0*/  HMMA.16816.F32 R24, R104, R6, R24 ;  /* 0x000000066818723c */ /* 0x000ff00000001818 */
[----:B------:R-:W-:Y:S08]  /*7b00*/  HMMA.16816.F32 R4, R48, R64, RZ ;  /* 0x000000403004723c */ /* 0x000ff000000018ff */
[C---:B------:R-:W-:Y:S08]  /*7b10*/  HMMA.16816.F32 R20, R104.reuse, R52, R20 ;  /* 0x000000346814723c */ /* 0x040ff00000001814 */
        /* <DEDUP_REMOVED lines=45> */
[----:B------:R-:W-:Y:S01]  /*7df0*/  FMUL.FTZ R38, R38, c[0x0][0x2ec] ;  /* 0x0000bb0026267a20 */ /* 0x000fe20000410000 */
[----:B------:R-:W-:Y:S01]  /*7e00*/  HMMA.16816.F32 R48, R104, R110, R48 ;  /* 0x0000006e6830723c */ /* 0x000fe20000001830 */
[----:B------:R-:W1:Y:S04]  /*7e10*/  LDSM.16.M88.4 R104, [R100] ;  /* 0x000000006468783b */ /* 0x000e680000000200 */
[----:B------:R-:W3:Y:S01]  /*7e20*/  LDSM.16.M88.4 R108, [R100+0x1800] ;  /* 0x00180000646c783b */ /* 0x000ee20000000200 */
[----:B------:R-:W-:Y:S01]  /*7e30*/  MUFU.TANH R38, R38 ;  /* 0x0000002600267308 */ /* 0x000fe20000002400 */
[----:B------:R-:W-:-:S07]  /*7e40*/  FMUL.FTZ R35, R35, c[0x0][0x2ec] ;  /* 0x0000bb0023237a20 */ /* 0x000fce0000410000 */
[----:B------:R-:W-:Y:S01]  /*7e50*/  MUFU.TANH R230, R35 ;  /* 0x0000002300e67308 */ /* 0x000fe20000002400 */
[C---:B--2---:R-:W-:Y:S08]  /*7e60*/  HMMA.16816.F32 R4, R112.reuse, R116, R4 ;  /* 0x000000747004723c */ /* 0x044ff00000001804 */
[C---:B------:R-:W-:Y:S08]  /*7e70*/  HMMA.16816.F32 R64, R112.reuse, R118, R64 ;  /* 0x000000767040723c */ /* 0x040ff00000001840 */
[C---:B-1----:R-:W-:Y:S08]  /*7e80*/  HMMA.16816.F32 R44, R112.reuse, R104, R44 ;  /* 0x00000068702c723c */ /* 0x042ff0000000182c */
[----:B------:R-:W-:Y:S01]  /*7e90*/  FMUL.FTZ R134, R4, c[0x0][0x2ec] ;  /* 0x0000bb0004867a20 */ /* 0x000fe20000410000 */
[----:B------:R-:W-:Y:S01]  /*7ea0*/  HMMA.16816.F32 R40, R112, R106, R40 ;  /* 0x0000006a7028723c */ /* 0x000fe20000001828 */
[----:B------:R-:W1:Y:S01]  /*7eb0*/  LDSM.16.M88.4 R104, [R100+0x1000] ;  /* 0x001000006468783b */ /* 0x000e620000000200 */
[----:B------:R-:W-:-:S02]  /*7ec0*/  FMUL.FTZ R132, R6, c[0x0][0x2ec] ;  /* 0x0000bb0006847a20 */ /* 0x000fc40000410000 */
[----:B------:R-:W-:Y:S01]  /*7ed0*/  FMUL.FTZ R142, R5, c[0x0][0x2ec] ;  /* 0x0000bb00058e7a20 */ /* 0x000fe20000410000 */
[----:B------:R-:W-:Y:S01]  /*7ee0*/  MUFU.TANH R134, R134 ;  /* 0x0000008600867308 */ /* 0x000fe20000002400 */
[----:B------:R-:W-:Y:S02]  /*7ef0*/  FMUL.FTZ R138, R7, c[0x0][0x2ec] ;  /* 0x0000bb00078a7a20 */ /* 0x000fe40000410000 */
[----:B---3--:R-:W-:Y:S01]  /*7f00*/  HMMA.16816.F32 R20, R112, R108, R20 ;  /* 0x0000006c7014723c */ /* 0x008fe20000001814 */
[----:B------:R-:W-:Y:S02]  /*7f10*/  FMUL.FTZ R64, R64, c[0x0][0x2ec] ;  /* 0x0000bb0040407a20 */ /* 0x000fe40000410000 */
[----:B------:R-:W-:Y:S02]  /*7f20*/  FMUL.FTZ R66, R66, c[0x0][0x2ec] ;  /* 0x0000bb0042427a20 */ /* 0x000fe40000410000 */
[----:B------:R-:W-:Y:S01]  /*7f30*/  MUFU.TANH R132, R132 ;  /* 0x0000008400847308 */ /* 0x000fe20000002400 */
[----:B------:R-:W-:-:S02]  /*7f40*/  FMUL.FTZ R65, R65, c[0x0][0x2ec] ;  /* 0x0000bb0041417a20 */ /* 0x000fc40000410000 */
[----:B------:R-:W-:Y:S01]  /*7f50*/  HMMA.16816.F32 R16, R112, R110, R16 ;  /* 0x0000006e7010723c */ /* 0x000fe20000001810 */
[----:B------:R-:W2:Y:S01]  /*7f60*/  LDSM.16.M88.4 R108, [R100+0x3000] ;  /* 0x00300000646c783b */ /* 0x000ea20000000200 */
[----:B------:R-:W-:Y:S02]  /*7f70*/  FMUL.FTZ R3, R44, c[0x0][0x2ec] ;  /* 0x0000bb002c037a20 */ /* 0x000fe40000410000 */
[----:B------:R-:W-:Y:S01]  /*7f80*/  FMUL.FTZ R44, R45, c[0x0][0x2ec] ;  /* 0x0000bb002d2c7a20 */ /* 0x000fe20000410000 */
[----:B------:R-:W-:Y:S01]  /*7f90*/  MUFU.TANH R136, R64 ;  /* 0x0000004000887308 */ /* 0x000fe20000002400 */
[----:B------:R-:W-:Y:S02]  /*7fa0*/  FMUL.FTZ R45, R46, c[0x0][0x2ec] ;  /* 0x0000bb002e2d7a20 */ /* 0x000fe40000410000 */
[----:B------:R-:W-:Y:S02]  /*7fb0*/  FMUL.FTZ R46, R47, c[0x0][0x2ec] ;  /* 0x0000bb002f2e7a20 */ /* 0x000fe40000410000 */
[----:B------:R-:W-:-:S02]  /*7fc0*/  FMUL.FTZ R42, R42, c[0x0][0x2ec] ;  /* 0x0000bb002a2a7a20 */ /* 0x000fc40000410000 */
[----:B------:R-:W-:Y:S01]  /*7fd0*/  FMUL.FTZ R40, R40, c[0x0][0x2ec] ;  /* 0x0000bb0028287a20 */ /* 0x000fe20000410000 */
[----:B------:R-:W-:Y:S01]  /*7fe0*/  MUFU.TANH R128, R66 ;  /* 0x0000004200807308 */ /* 0x000fe20000002400 */
[----:B------:R-:W-:Y:S02]  /*7ff0*/  FMUL.FTZ R47, R36, c[0x0][0x2ec] ;  /* 0x0000bb00242f7a20 */ /* 0x000fe40000410000 */
[----:B------:R-:W-:Y:S02]  /*8000*/  FMUL.FTZ R36, R37, c[0x0][0x2ec] ;  /* 0x0000bb0025247a20 */ /* 0x000fe40000410000 */
[----:B------:R-:W-:Y:S02]  /*8010*/  FMUL.FTZ R37, R39, c[0x0][0x2ec] ;  /* 0x0000bb0027257a20 */ /* 0x000fe40000410000 */
[----:B------:R-:W-:Y:S01]  /*8020*/  FMUL.FTZ R39, R32, c[0x0][0x2ec] ;  /* 0x0000bb0020277a20 */ /* 0x000fe20000410000 */
[----:B------:R-:W3:Y:S01]  /*8030*/  MUFU.TANH R42, R42 ;  /* 0x0000002a002a7308 */ /* 0x000ee20000002400 */
[----:B------:R-:W-:-:S02]  /*8040*/  FMUL.FTZ R32, R33, c[0x0][0x2ec] ;  /* 0x0000bb0021207a20 */ /* 0x000fc40000410000 */
[----:B------:R-:W-:Y:S01]  /*8050*/  FMUL.FTZ R33, R34, c[0x0][0x2ec] ;  /* 0x0000bb0022217a20 */ /* 0x000fe20000410000 */
[C---:B-1----:R-:W-:Y:S01]  /*8060*/  HMMA.16816.F32 R28, R112.reuse, R104, R28 ;  /* 0x00000068701c723c */ /* 0x042fe2000000181c */
[----:B------:R-:W-:Y:S02]  /*8070*/  FMUL.FTZ R20, R20, c[0x0][0x2ec] ;  /* 0x0000bb0014147a20 */ /* 0x000fe40000410000 */
[----:B------:R-:W-:Y:S01]  /*8080*/  FMUL.FTZ R22, R22, c[0x0][0x2ec] ;  /* 0x0000bb0016167a20 */ /* 0x000fe20000410000 */
[----:B------:R-:W1:Y:S01]  /*8090*/  MUFU.TANH R40, R40 ;  /* 0x0000002800287308 */ /* 0x000e620000002400 */
[----:B------:R-:W-:Y:S02]  /*80a0*/  FMUL.FTZ R220, R17, c[0x0][0x2ec] ;  /* 0x0000bb0011dc7a20 */ /* 0x000fe40000410000 */
[----:B------:R-:W-:Y:S01]  /*80b0*/  FMUL.FTZ R16, R16, c[0x0][0x2ec] ;  /* 0x0000bb0010107a20 */ /* 0x000fe20000410000 */
[----:B------:R-:W-:Y:S01]  /*80c0*/  HMMA.16816.F32 R24, R112, R106, R24 ;  /* 0x0000006a7018723c */ /* 0x000fe20000001818 */
[----:B------:R-:W4:Y:S01]  /*80d0*/  LDSM.16.M88.4 R104, [R100+0x2000] ;  /* 0x002000006468783b */ /* 0x000f220000000200 */
[----:B------:R-:W-:-:S02]  /*80e0*/  FMUL.FTZ R17, R18, c[0x0][0x2ec] ;  /* 0x0000bb0012117a20 */ /* 0x000fc40000410000 */
[----:B------:R-:W5:Y:S01]  /*80f0*/  MUFU.TANH R47, R47 ;  /* 0x0000002f002f7308 */ /* 0x000f620000002400 */
[----:B------:R-:W-:Y:S02]  /*8100*/  FMUL.FTZ R41, R41, c[0x0][0x2ec] ;  /* 0x0000bb0029297a20 */ /* 0x000fe40000410000 */
[----:B------:R-:W-:Y:S01]  /*8110*/  FMUL.FTZ R43, R43, c[0x0][0x2ec] ;  /* 0x0000bb002b2b7a20 */ /* 0x000fe20000410000 */
[C---:B--2---:R-:W-:Y:S01]  /*8120*/  HMMA.16816.F32 R60, R112.reuse, R108, R60 ;  /* 0x0000006c703c723c */ /* 0x044fe2000000183c */
[----:B------:R-:W-:Y:S02]  /*8130*/  FMUL.FTZ R21, R21, c[0x0][0x2ec] ;  /* 0x0000bb0015157a20 */ /* 0x000fe40000410000 */
[----:B------:R-:W-:Y:S01]  /*8140*/  FMUL.FTZ R23, R23, c[0x0][0x2ec] ;  /* 0x0000bb0017177a20 */ /* 0x000fe20000410000 */
[----:B------:R-:W2:Y:S01]  /*8150*/  MUFU.TANH R39, R39 ;  /* 0x0000002700277308 */ /* 0x000ea20000002400 */
[----:B------:R-:W-:Y:S02]  /*8160*/  FMUL.FTZ R19, R19, c[0x0][0x2ec] ;  /* 0x0000bb0013137a20 */ /* 0x000fe40000410000 */
[----:B------:R-:W-:Y:S01]  /*8170*/  FMUL.FTZ R67, R67, c[0x0][0x2ec] ;  /* 0x0000bb0043437a20 */ /* 0x000fe20000410000 */
[----:B------:R-:W-:Y:S01]  /*8180*/  HMMA.16816.F32 R56, R112, R110, R56 ;  /* 0x0000006e7038723c */ /* 0x000fe20000001838 */
[----:B------:R-:W-:-:S02]  /*8190*/  FMUL.FTZ R28, R28, c[0x0][0x2ec] ;  /* 0x0000bb001c1c7a20 */ /* 0x000fc40000410000 */
[----:B------:R-:W-:Y:S01]  /*81a0*/  FMUL.FTZ R30, R30, c[0x0][0x2ec] ;  /* 0x0000bb001e1e7a20 */ /* 0x000fe20000410000 */
[----:B------:R-:W1:Y:S01]  /*81b0*/  MUFU.TANH R33, R33 ;  /* 0x0000002100217308 */ /* 0x000e620000002400 */
[----:B------:R-:W-:Y:S02]  /*81c0*/  FMUL.FTZ R29, R29, c[0x0][0x2ec] ;  /* 0x0000bb001d1d7a20 */ /* 0x000fe40000410000 */
[----:B------:R-:W-:Y:S02]  /*81d0*/  FMUL.FTZ R31, R31, c[0x0][0x2ec] ;  /* 0x0000bb001f1f7a20 */ /* 0x000fe40000410000 */
[----:B------:R-:W-:Y:S02]  /*81e0*/  FMUL.FTZ R24, R24, c[0x0][0x2ec] ;  /* 0x0000bb0018187a20 */ /* 0x000fe40000410000 */
[----:B------:R-:W-:Y:S01]  /*81f0*/  FMUL.FTZ R26, R26, c[0x0][0x2ec] ;  /* 0x0000bb001a1a7a20 */ /* 0x000fe20000410000 */
[----:B------:R-:W1:Y:S01]  /*8200*/  MUFU.TANH R150, R28 ;  /* 0x0000001c00967308 */ /* 0x000e620000002400 */
[----:B------:R-:W-:-:S02]  /*8210*/  FMUL.FTZ R25, R25, c[0x0][0x2ec] ;  /* 0x0000bb0019197a20 */ /* 0x000fc40000410000 */
[----:B------:R-:W-:Y:S02]  /*8220*/  FMUL.FTZ R27, R27, c[0x0][0x2ec] ;  /* 0x0000bb001b1b7a20 */ /* 0x000fe40000410000 */
[----:B------:R-:W-:Y:S02]  /*8230*/  FMUL.FTZ R60, R60, c[0x0][0x2ec] ;  /* 0x0000bb003c3c7a20 */ /* 0x000fe40000410000 */
[----:B------:R-:W-:Y:S01]  /*8240*/  FMUL.FTZ R62, R62, c[0x0][0x2ec] ;  /* 0x0000bb003e3e7a20 */ /* 0x000fe20000410000 */
[----:B------:R-:W1:Y:S01]  /*8250*/  MUFU.TANH R148, R30 ;  /* 0x0000001e00947308 */ /* 0x000e620000002400 */
[----:B------:R-:W-:Y:S02]  /*8260*/  FMUL.FTZ R61, R61, c[0x0][0x2ec] ;  /* 0x0000bb003d3d7a20 */ /* 0x000fe40000410000 */
[----:B------:R-:W-:Y:S01]  /*8270*/  FMUL.FTZ R63, R63, c[0x0][0x2ec] ;  /* 0x0000bb003f3f7a20 */ /* 0x000fe20000410000 */
[----:B----4-:R-:W-:Y:S01]  /*8280*/  HMMA.16816.F32 R12, R112, R104, R12 ;  /* 0x00000068700c723c */ /* 0x010fe2000000180c */
[----:B------:R-:W-:-:S03]  /*8290*/  FMUL.FTZ R57, R57, c[0x0][0x2ec] ;  /* 0x0000bb0039397a20 */ /* 0x000fc60000410000 */
[----:B------:R-:W4:Y:S01]  /*82a0*/  MUFU.TANH R144, R24 ;  /* 0x0000001800907308 */ /* 0x000f220000002400 */
[----:B------:R-:W-:-:S03]  /*82b0*/  FMUL.FTZ R59, R59, c[0x0][0x2ec] ;  /* 0x0000bb003b3b7a20 */ /* 0x000fc60000410000 */
[----:B------:R-:W-:Y:S01]  /*82c0*/  HMMA.16816.F32 R8, R112, R106, R8 ;  /* 0x0000006a7008723c */ /* 0x000fe20000001808 */
[----:B------:R-:W1:Y:S01]  /*82d0*/  LDSM.16.M88.4 R104, [R100+0x3800] ;  /* 0x003800006468783b */ /* 0x000e620000000200 */
[----:B------:R-:W-:-:S04]  /*82e0*/  DEPBAR.LE SB0, 0x0 ;  /* 0x000080000000791a */ /* 0x000fc80000000000 */
[----:B------:R-:W1:Y:S08]  /*82f0*/  MUFU.TANH R186, R26 ;  /* 0x0000001a00ba7308 */ /* 0x000e700000002400 */
[----:B------:R-:W1:Y:S02]  /*8300*/  MUFU.TANH R210, R20 ;  /* 0x0000001400d27308 */ /* 0x000e640000002400 */
[----:B------:R-:W-:-:S02]  /*8310*/  FMUL.FTZ R12, R12, c[0x0][0x2ec] ;  /* 0x0000bb000c0c7a20 */ /* 0x000fc40000410000 */
[----:B------:R-:W-:Y:S02]  /*8320*/  FMUL.FTZ R14, R14, c[0x0][0x2ec] ;  /* 0x0000bb000e0e7a20 */ /* 0x000fe40000410000 */
[----:B------:R-:W-:Y:S02]  /*8330*/  FMUL.FTZ R13, R13, c[0x0][0x2ec] ;  /* 0x0000bb000d0d7a20 */ /* 0x000fe40000410000 */
[----:B------:R-:W1:Y:S01]  /*8340*/  MUFU.TANH R212, R22 ;  /* 0x0000001600d47308 */ /* 0x000e620000002400 */
[----:B------:R-:W-:Y:S02]  /*8350*/  FMUL.FTZ R15, R15, c[0x0][0x2ec] ;  /* 0x0000bb000f0f7a20 */ /* 0x000fe40000410000 */
[----:B------:R-:W-:Y:S02]  /*8360*/  FMUL.FTZ R202, R8, c[0x0][0x2ec] ;  /* 0x0000bb0008ca7a20 */ /* 0x000fe40000410000 */
[----:B------:R-:W-:Y:S02]  /*8370*/  IMAD.SHL.U32 R8, R174, 0x80, RZ ;  /* 0x00000080ae087824 */ /* 0x000fe400078e00ff */
[----:B------:R-:W-:Y:S01]  /*8380*/  FMUL.FTZ R10, R10, c[0x0][0x2ec] ;  /* 0x0000bb000a0a7a20 */ /* 0x000fe20000410000 */
[----:B------:R2:W-:Y:S01]  /*8390*/  MUFU.TANH R200, R12 ;  /* 0x0000000c00c87308 */ /* 0x0005e20000002400 */
[----:B------:R-:W-:Y:S01]  /*83a0*/  FMUL.FTZ R206, R9, c[0x0][0x2ec] ;  /* 0x0000bb0009ce7a20 */ /* 0x000fe20000410000 */
[C-C-:B------:R-:W-:Y:S01]  /*83b0*/  LOP3.LUT R4, R8.reuse, 0x8, R123.reuse, 0xfe, !PT ;  /* 0x0000000808047812 */ /* 0x140fe200078efe7b */
[----:B------:R-:W-:Y:S01]  /*83c0*/  FMUL.FTZ R11, R11, c[0x0][0x2ec] ;  /* 0x0000bb000b0b7a20 */ /* 0x000fe20000410000 */
[----:B------:R-:W-:-:S02]  /*83d0*/  LOP3.LUT R6, R8, 0x10, R123, 0xfe, !PT ;  /* 0x0000001008067812 */ /* 0x000fc400078efe7b */
[CC--:B------:R-:W-:Y:S02]  /*83e0*/  ISETP.GE.AND P4, PT, R4.reuse, R124.reuse, PT ;  /* 0x0000007c0400720c */ /* 0x0c0fe40003f86270 */
[----:B------:R4:W-:Y:S01]  /*83f0*/  MUFU.TANH R146, R10 ;  /* 0x0000000a00927308 */ /* 0x0009e20000002400 */
[-C--:B------:R-:W-:Y:S01]  /*8400*/  ISETP.GE.AND P6, PT, R4, R125.reuse, PT ;  /* 0x0000007d0400720c */ /* 0x080fe20003fc6270 */
[C---:B-1----:R-:W-:Y:S01]  /*8410*/  HMMA.16816.F32 R52, R112.reuse, R104, R52 ;  /* 0x000000687034723c */ /* 0x042fe20000001834 */
[C---:B------:R-:W-:Y:S02]  /*8420*/  ISETP.GE.AND P5, PT, R6.reuse, R125, PT ;  /* 0x0000007d0600720c */ /* 0x040fe40003fa6270 */
[----:B------:R-:W-:Y:S02]  /*8430*/  ISETP.GE.AND P3, PT, R6, R124, PT ;  /* 0x0000007c0600720c */ /* 0x000fe40003f66270 */
[----:B--2---:R-:W-:Y:S01]  /*8440*/  LOP3.LUT R12, R8, 0x18, R123, 0xfe, !PT ;  /* 0x00000018080c7812 */ /* 0x004fe200078efe7b */
[----:B------:R-:W1:Y:S01]  /*8450*/  MUFU.TANH R16, R16 ;  /* 0x0000001000107308 */ /* 0x000e620000002400 */
[----:B---3--:R-:W-:Y:S01]  /*8460*/  FSEL R4, R42, -INF , !P4 ;  /* 0xff8000002a047808 */ /* 0x008fe20006000000 */
[----:B------:R-:W-:Y:S01]  /*8470*/  HMMA.16816.F32 R48, R112, R106, R48 ;  /* 0x0000006a7030723c */ /* 0x000fe20000001830 */
[----:B------:R-:W-:Y:S01]  /*8480*/  FSEL R6, R40, -INF , !P6 ;  /* 0xff80000028067808 */ /* 0x000fe20007000000 */
[----:B------:R-:W-:Y:S01]  /*8490*/  FMUL.FTZ R104, R58, c[0x0][0x2ec] ;  /* 0x0000bb003a687a20 */ /* 0x000fe20000410000 */
[----:B-----5:R-:W-:-:S02]  /*84a0*/  FSEL R30, R47, -INF , !P5 ;  /* 0xff8000002f1e7808 */ /* 0x020fc40006800000 */
[--C-:B----4-:R-:W-:Y:S01]  /*84b0*/  LOP3.LUT R10, R8, 0x20, R123.reuse, 0xfe, !PT ;  /* 0x00000020080a7812 */ /* 0x110fe200078efe7b */
[----:B------:R-:W2:Y:S01]  /*84c0*/  MUFU.TANH R17, R17 ;  /* 0x0000001100117308 */ /* 0x000ea20000002400 */
[----:B------:R-:W-:Y:S01]  /*84d0*/  FSEL R42, R38, -INF , !P3 ;  /* 0xff800000262a7808 */ /* 0x000fe20005800000 */
[----:B------:R-:W-:Y:S01]  /*84e0*/  FMUL.FTZ R114, R56, c[0x0][0x2ec] ;  /* 0x0000bb0038727a20 */ /* 0x000fe20000410000 */
[CC--:B------:R-:W-:Y:S02]  /*84f0*/  ISETP.GE.AND P6, PT, R12.reuse, R125.reuse, PT ;  /* 0x0000007d0c00720c */ /* 0x0c0fe40003fc6270 */
[-C--:B------:R-:W-:Y:S02]  /*8500*/  ISETP.GE.AND P4, PT, R12, R124.reuse, PT ;  /* 0x0000007c0c00720c */ /* 0x080fe40003f86270 */
[CC--:B------:R-:W-:Y:S01]  /*8510*/  ISETP.GE.AND P5, PT, R10.reuse, R125.reuse, PT ;  /* 0x0000007d0a00720c */ /* 0x0c0fe20003fa6270 */
[----:B------:R-:W3:Y:S01]  /*8520*/  MUFU.TANH R194, R14 ;  /* 0x0000000e00c27308 */ /* 0x000ee20000002400 */
[-C--:B------:R-:W-:Y:S01]  /*8530*/  ISETP.GE.AND P3, PT, R10, R124.reuse, PT ;  /* 0x0000007c0a00720c */ /* 0x080fe20003f66270 */
[----:B------:R-:W-:Y:S01]  /*8540*/  FMUL.FTZ R52, R52, c[0x0][0x2ec] ;  /* 0x0000bb0034347a20 */ /* 0x000fe20000410000 */
[--C-:B------:R-:W-:Y:S01]  /*8550*/  LOP3.LUT R12, R8, 0x28, R123.reuse, 0xfe, !PT ;  /* 0x00000028080c7812 */ /* 0x100fe200078efe7b */
[----:B------:R-:W-:Y:S01]  /*8560*/  FMUL.FTZ R54, R54, c[0x0][0x2ec] ;  /* 0x0000bb0036367a20 */ /* 0x000fe20000410000 */
[----:B------:R-:W-:Y:S01]  /*8570*/  LOP3.LUT R10, R8, 0x30, R123, 0xfe, !PT ;  /* 0x00000030080a7812 */ /* 0x000fe200078efe7b */
[----:B------:R-:W-:Y:S01]  /*8580*/  FMUL.FTZ R53, R53, c[0x0][0x2ec] ;  /* 0x0000bb0035357a20 */ /* 0x000fe20000410000 */
[----:B------:R-:W-:Y:S01]  /*8590*/  FSEL R28, R39, -INF , !P6 ;  /* 0xff800000271c7808 */ /* 0x000fe20007000000 */
[----:B------:R-:W4:Y:S01]  /*85a0*/  MUFU.TANH R202, R202 ;  /* 0x000000ca00ca7308 */ /* 0x000f220000002400 */
[----:B------:R-:W-:Y:S01]  /*85b0*/  FSEL R40, R33, -INF , !P4 ;  /* 0xff80000021287808 */ /* 0x000fe20006000000 */
[----:B------:R-:W-:Y:S01]  /*85c0*/  FMUL.FTZ R48, R48, c[0x0][0x2ec] ;  /* 0x0000bb0030307a20 */ /* 0x000fe20000410000 */
[----:B------:R-:W-:Y:S01]  /*85d0*/  FSEL R150, R150, -INF , !P5 ;  /* 0xff80000096967808 */ /* 0x000fe20006800000 */
[----:B------:R-:W-:Y:S01]  /*85e0*/  FMUL.FTZ R50, R50, c[0x0][0x2ec] ;  /* 0x0000bb0032327a20 */ /* 0x000fe20000410000 */
[----:B------:R-:W-:Y:S01]  /*85f0*/  FSEL R148, R148, -INF , !P3 ;  /* 0xff80000094947808 */ /* 0x000fe20005800000 */
[----:B------:R-:W-:Y:S01]  /*8600*/  FMUL.FTZ R55, R55, c[0x0][0x2ec] ;  /* 0x0000bb0037377a20 */ /* 0x000fe20000410000 */
[CC--:B------:R-:W-:Y:S01]  /*8610*/  ISETP.GE.AND P6, PT, R12.reuse, R125.reuse, PT ;  /* 0x0000007d0c00720c */ /* 0x0c0fe20003fc6270 */
[----:B------:R-:W5:Y:S01]  /*8620*/  MUFU.TANH R112, R60 ;  /* 0x0000003c00707308 */ /* 0x000f620000002400 */
[-C--:B------:R-:W-:Y:S01]  /*8630*/  ISETP.GE.AND P4, PT, R12, R124.reuse, PT ;  /* 0x0000007c0c00720c */ /* 0x080fe20003f86270 */
[----:B------:R-:W-:Y:S01]  /*8640*/  FMUL.FTZ R49, R49, c[0x0][0x2ec] ;  /* 0x0000bb0031317a20 */ /* 0x000fe20000410000 */
[C---:B------:R-:W-:Y:S01]  /*8650*/  ISETP.GE.AND P5, PT, R10.reuse, R125, PT ;  /* 0x0000007d0a00720c */ /* 0x040fe20003fa6270 */
[----:B------:R-:W-:Y:S01]  /*8660*/  FMUL.FTZ R51, R51, c[0x0][0x2ec] ;  /* 0x0000bb0033337a20 */ /* 0x000fe20000410000 */
[----:B------:R-:W-:-:S02]  /*8670*/  ISETP.GE.AND P3, PT, R10, R124, PT ;  /* 0x0000007c0a00720c */ /* 0x000fc40003f66270 */
[C-C-:B------:R-:W-:Y:S01]  /*8680*/  LOP3.LUT R12, R8.reuse, 0x38, R123.reuse, 0xfe, !PT ;  /* 0x00000038080c7812 */ /* 0x140fe200078efe7b */
[----:B------:R-:W1:Y:S01]  /*8690*/  MUFU.TANH R108, R62 ;  /* 0x0000003e006c7308 */ /* 0x000e620000002400 */
[----:B------:R-:W-:Y:S02]  /*86a0*/  LOP3.LUT R10, R8, 0x40, R123, 0xfe, !PT ;  /* 0x00000040080a7812 */ /* 0x000fe400078efe7b */
[----:B------:R-:W-:Y:S02]  /*86b0*/  FSEL R144, R144, -INF , !P6 ;  /* 0xff80000090907808 */ /* 0x000fe40007000000 */
[----:B------:R-:W-:Y:S02]  /*86c0*/  FSEL R186, R186, -INF , !P4 ;  /* 0xff800000baba7808 */ /* 0x000fe40006000000 */
[----:B------:R-:W-:Y:S01]  /*86d0*/  FSEL R210, R210, -INF , !P5 ;  /* 0xff800000d2d27808 */ /* 0x000fe20006800000 */
[----:B------:R-:W2:Y:S01]  /*86e0*/  MUFU.TANH R114, R114 ;  /* 0x0000007200727308 */ /* 0x000ea20000002400 */
[----:B------:R-:W-:-:S02]  /*86f0*/  FSEL R212, R212, -INF , !P3 ;  /* 0xff800000d4d47808 */ /* 0x000fc40005800000 */
[CC--:B------:R-:W-:Y:S02]  /*8700*/  ISETP.GE.AND P6, PT, R12.reuse, R125.reuse, PT ;  /* 0x0000007d0c00720c */ /* 0x0c0fe40003fc6270 */
[-C--:B------:R-:W-:Y:S02]  /*8710*/  ISETP.GE.AND P4, PT, R12, R124.reuse, PT ;  /* 0x0000007c0c00720c */ /* 0x080fe40003f86270 */
[C---:B------:R-:W-:Y:S01]  /*8720*/  ISETP.GE.AND P5, PT, R10.reuse, R125, PT ;  /* 0x0000007d0a00720c */ /* 0x040fe20003fa6270 */
[----:B------:R-:W4:Y:S01]  /*8730*/  MUFU.TANH R104, R104 ;  /* 0x0000006800687308 */ /* 0x000f220000002400 */
[----:B------:R-:W-:Y:S02]  /*8740*/  ISETP.GE.AND P3, PT, R10, R124, PT ;  /* 0x0000007c0a00720c */ /* 0x000fe40003f66270 */
[C-C-:B------:R-:W-:Y:S02]  /*8750*/  LOP3.LUT R12, R8.reuse, 0x48, R123.reuse, 0xfe, !PT ;  /* 0x00000048080c7812 */ /* 0x140fe400078efe7b */
[----:B------:R-:W-:-:S02]  /*8760*/  LOP3.LUT R10, R8, 0x50, R123, 0xfe, !PT ;  /* 0x00000050080a7812 */ /* 0x000fc400078efe7b */
[----:B-1----:R-:W-:Y:S01]  /*8770*/  FSEL R58, R16, -INF , !P6 ;  /* 0xff800000103a7808 */ /* 0x002fe20007000000 */
[----:B------:R-:W1:Y:S01]  /*8780*/  MUFU.TANH R66, R52 ;  /* 0x0000003400427308 */ /* 0x000e620000002400 */
[----:B--2---:R-:W-:Y:S02]  /*8790*/  FSEL R56, R17, -INF , !P4 ;  /* 0xff80000011387808 */ /* 0x004fe40006000000 */
[----:B------:R-:W-:Y:S02]  /*87a0*/  FSEL R200, R200, -INF , !P5 ;  /* 0xff800000c8c87808 */ /* 0x000fe40006800000 */
[----:B---3--:R-:W-:Y:S02]  /*87b0*/  FSEL R194, R194, -INF , !P3 ;  /* 0xff800000c2c27808 */ /* 0x008fe40005800000 */
[C---:B------:R-:W-:Y:S01]  /*87c0*/  ISETP.GE.AND P6, PT, R12.reuse, R125, PT ;  /* 0x0000007d0c00720c */ /* 0x040fe20003fc6270 */
[----:B------:R-:W2:Y:S01]  /*87d0*/  MUFU.TANH R60, R54 ;  /* 0x00000036003c7308 */ /* 0x000ea20000002400 */
[----:B------:R-:W-:-:S02]  /*87e0*/  ISETP.GE.AND P4, PT, R12, R124, PT ;  /* 0x0000007c0c00720c */ /* 0x000fc40003f86270 */
[C---:B------:R-:W-:Y:S02]  /*87f0*/  ISETP.GE.AND P5, PT, R10.reuse, R125, PT ;  /* 0x0000007d0a00720c */ /* 0x040fe40003fa6270 */
[----:B------:R-:W-:Y:S02]  /*8800*/  ISETP.GE.AND P3, PT, R10, R124, PT ;  /* 0x0000007c0a00720c */ /* 0x000fe40003f66270 */
[C-C-:B------:R-:W-:Y:S01]  /*8810*/  LOP3.LUT R12, R8.reuse, 0x58, R123.reuse, 0xfe, !PT ;  /* 0x00000058080c7812 */ /* 0x140fe200078efe7b */
[----:B------:R-:W-:Y:S01]  /*8820*/  MUFU.TANH R44, R44 ;  /* 0x0000002c002c7308 */ /* 0x000fe20000002400 */
[----:B------:R-:W-:Y:S02]  /*8830*/  LOP3.LUT R10, R8, 0x60, R123, 0xfe, !PT ;  /* 0x00000060080a7812 */ /* 0x000fe400078efe7b */
[----:B----4-:R-:W-:Y:S02]  /*8840*/  FSEL R202, R202, -INF , !P6 ;  /* 0xff800000caca7808 */ /* 0x010fe40007000000 */
[----:B------:R-:W-:-:S02]  /*8850*/  FSEL R146, R146, -INF , !P4 ;  /* 0xff80000092927808 */ /* 0x000fc40006000000 */
[----:B------:R-:W-:Y:S01]  /*8860*/  FSEL R134, R134, -INF , !P5 ;  /* 0xff80000086867808 */ /* 0x000fe20006800000 */
[----:B------:R-:W-:Y:S01]  /*8870*/  MUFU.TANH R46, R46 ;  /* 0x0000002e002e7308 */ /* 0x000fe20000002400 */
[----:B------:R-:W-:Y:S02]  /*8880*/  FSEL R132, R132, -INF , !P3 ;  /* 0xff80000084847808 */ /* 0x000fe40005800000 */
[CC--:B------:R-:W-:Y:S02]  /*8890*/  ISETP.GE.AND P6, PT, R12.reuse, R125.reuse, PT ;  /* 0x0000007d0c00720c */ /* 0x0c0fe40003fc6270 */
[-C--:B------:R-:W-:Y:S02]  /*88a0*/  ISETP.GE.AND P4, PT, R12, R124.reuse, PT ;  /* 0x0000007c0c00720c */ /* 0x080fe40003f86270 */
[C---:B------:R-:W-:Y:S01]  /*88b0*/  ISETP.GE.AND P5, PT, R10.reuse, R125, PT ;  /* 0x0000007d0a00720c */ /* 0x040fe20003fa6270 */
[----:B------:R-:W3:Y:S01]  /*88c0*/  MUFU.TANH R64, R48 ;  /* 0x0000003000407308 */ /* 0x000ee20000002400 */
[----:B------:R-:W-:-:S02]  /*88d0*/  ISETP.GE.AND P3, PT, R10, R124, PT ;  /* 0x0000007c0a00720c */ /* 0x000fc40003f66270 */
[C-C-:B------:R-:W-:Y:S02]  /*88e0*/  LOP3.LUT R12, R8.reuse, 0x68, R123.reuse, 0xfe, !PT ;  /* 0x00000068080c7812 */ /* 0x140fe400078efe7b */
[----:B------:R-:W-:Y:S02]  /*88f0*/  LOP3.LUT R10, R8, 0x70, R123, 0xfe, !PT ;  /* 0x00000070080a7812 */ /* 0x000fe400078efe7b */
[----:B------:R-:W-:Y:S01]  /*8900*/  FSEL R136, R136, -INF , !P6 ;  /* 0xff80000088887808 */ /* 0x000fe20007000000 */
[----:B------:R-:W4:Y:S01]  /*8910*/  MUFU.TANH R54, R50 ;  /* 0x0000003200367308 */ /* 0x000f220000002400 */
[----:B------:R-:W-:Y:S02]  /*8920*/  FSEL R128, R128, -INF , !P4 ;  /* 0xff80000080807808 */ /* 0x000fe40006000000 */
[----:B-----5:R-:W-:Y:S02]  /*8930*/  FSEL R112, R112, -INF , !P5 ;  /* 0xff80000070707808 */ /* 0x020fe40006800000 */
[----:B------:R-:W-:-:S02]  /*8940*/  FSEL R108, R108, -INF , !P3 ;  /* 0xff8000006c6c7808 */ /* 0x000fc40005800000 */
[CC--:B------:R-:W-:Y:S01]  /*8950*/  ISETP.GE.AND P6, PT, R12.reuse, R125.reuse, PT ;  /* 0x0000007d0c00720c */ /* 0x0c0fe20003fc6270 */
[----:B------:R-:W5:Y:S01]  /*8960*/  MUFU.TANH R41, R41 ;  /* 0x0000002900297308 */ /* 0x000f620000002400 */
[-C--:B------:R-:W-:Y:S02]  /*8970*/  ISETP.GE.AND P4, PT, R12, R124.reuse, PT ;  /* 0x0000007c0c00720c */ /* 0x080fe40003f86270 */
[C---:B------:R-:W-:Y:S02]  /*8980*/  ISETP.GE.AND P5, PT, R10.reuse, R125, PT ;  /* 0x0000007d0a00720c */ /* 0x040fe40003fa6270 */
[----:B------:R-:W-:Y:S02]  /*8990*/  ISETP.GE.AND P3, PT, R10, R124, PT ;  /* 0x0000007c0a00720c */ /* 0x000fe40003f66270 */
[C---:B------:R-:W-:Y:S01]  /*89a0*/  LOP3.LUT R10, R8.reuse, 0x78, R123, 0xfe, !PT ;  /* 0x00000078080a7812 */ /* 0x040fe200078efe7b */
[----:B------:R-:W3:Y:S01]  /*89b0*/  MUFU.TANH R43, R43 ;  /* 0x0000002b002b7308 */ /* 0x000ee20000002400 */
[----:B------:R-:W-:-:S02]  /*89c0*/  LOP3.LUT R123, R8, R123, RZ, 0xfc, !PT ;  /* 0x0000007b087b7212 */ /* 0x000fc400078efcff */
[----:B------:R-:W-:Y:S02]  /*89d0*/  FSEL R114, R114, -INF , !P6 ;  /* 0xff80000072727808 */ /* 0x000fe40007000000 */
[----:B------:R-:W-:Y:S02]  /*89e0*/  FSEL R104, R104, -INF , !P4 ;  /* 0xff80000068687808 */ /* 0x000fe40006000000 */
[C---:B------:R-:W-:Y:S01]  /*89f0*/  ISETP.GE.AND P6, PT, R10.reuse, R125, PT ;  /* 0x0000007d0a00720c */ /* 0x040fe20003fc6270 */
[----:B------:R-:W3:Y:S01]  /*8a00*/  MUFU.TANH R36, R36 ;  /* 0x0000002400247308 */ /* 0x000ee20000002400 */
[----:B------:R-:W-:Y:S02]  /*8a10*/  ISETP.GE.AND P4, PT, R10, R124, PT ;  /* 0x0000007c0a00720c */ /* 0x000fe40003f86270 */
[----:B------:R-:W-:Y:S02]  /*8a20*/  IADD3 R10, R123, 0x1, RZ ;  /* 0x000000017b0a7810 */ /* 0x000fe40007ffe0ff */
[----:B-1----:R-:W-:-:S02]  /*8a30*/  FSEL R66, R66, -INF , !P5 ;  /* 0xff80000042427808 */ /* 0x002fc40006800000 */
[----:B--2---:R-:W-:Y:S01]  /*8a40*/  FSEL R60, R60, -INF , !P3 ;  /* 0xff8000003c3c7808 */ /* 0x004fe20005800000 */
[----:B------:R-:W1:Y:S01]  /*8a50*/  MUFU.TANH R37, R37 ;  /* 0x0000002500257308 */ /* 0x000e620000002400 */
[C---:B------:R-:W-:Y:S02]  /*8a60*/  ISETP.GE.AND P5, PT, R10.reuse, R125, PT ;  /* 0x0000007d0a00720c */ /* 0x040fe40003fa6270 */
[----:B------:R-:W-:Y:S02]  /*8a70*/  ISETP.GE.AND P3, PT, R10, R124, PT ;  /* 0x0000007c0a00720c */ /* 0x000fe40003f66270 */
[C---:B------:R-:W-:Y:S02]  /*8a80*/  IADD3 R9, R123.reuse, 0x9, RZ ;  /* 0x000000097b097810 */ /* 0x040fe40007ffe0ff */
[----:B------:R-:W-:Y:S01]  /*8a90*/  IADD3 R5, R123, 0x11, RZ ;  /* 0x000000117b057810 */ /* 0x000fe20007ffe0ff */
[----:B------:R-:W2:Y:S01]  /*8aa0*/  MUFU.TANH R32, R32 ;  /* 0x0000002000207308 */ /* 0x000ea20000002400 */
[----:B---3--:R-:W-:-:S02]  /*8ab0*/  FSEL R64, R64, -INF , !P6 ;  /* 0xff80000040407808 */ /* 0x008fc40007000000 */
[----:B----4-:R-:W-:Y:S02]  /*8ac0*/  FSEL R54, R54, -INF , !P4 ;  /* 0xff80000036367808 */ /* 0x010fe40006000000 */
[----:B------:R-:W-:Y:S02]  /*8ad0*/  FSEL R16, R44, -INF , !P5 ;  /* 0xff8000002c107808 */ /* 0x000fe40006800000 */
[----:B------:R-:W-:Y:S01]  /*8ae0*/  FSEL R10, R46, -INF , !P3 ;  /* 0xff8000002e0a7808 */ /* 0x000fe20005800000 */
[----:B------:R-:W3:Y:S01]  /*8af0*/  MUFU.TANH R228, R29 ;  /* 0x0000001d00e47308 */ /* 0x000ee20000002400 */
[CC--:B------:R-:W-:Y:S02]  /*8b00*/  ISETP.GE.AND P6, PT, R9.reuse, R125.reuse, PT ;  /* 0x0000007d0900720c */ /* 0x0c0fe40003fc6270 */
[----:B------:R-:W-:Y:S02]  /*8b10*/  ISETP.GE.AND P4, PT, R9, R124, PT ;  /* 0x0000007c0900720c */ /* 0x000fe40003f86270 */
[----:B------:R-:W-:-:S02]  /*8b20*/  ISETP.GE.AND P5, PT, R5, R125, PT ;  /* 0x0000007d0500720c */ /* 0x000fc40003fa6270 */
[----:B------:R-:W-:Y:S01]  /*8b30*/  ISETP.GE.AND P3, PT, R5, R124, PT ;  /* 0x0000007c0500720c */ /* 0x000fe20003f66270 */
[----:B------:R-:W4:Y:S01]  /*8b40*/  MUFU.TANH R224, R31 ;  /* 0x0000001f00e07308 */ /* 0x000f220000002400 */
[C---:B------:R-:W-:Y:S02]  /*8b50*/  IADD3 R7, R123.reuse, 0x19, RZ ;  /* 0x000000197b077810 */ /* 0x040fe40007ffe0ff */
[----:B------:R-:W-:Y:S02]  /*8b60*/  IADD3 R5, R123, 0x21, RZ ;  /* 0x000000217b057810 */ /* 0x000fe40007ffe0ff */
[----:B-----5:R-:W-:Y:S02]  /*8b70*/  FSEL R14, R41, -INF , !P6 ;  /* 0xff800000290e7808 */ /* 0x020fe40007000000 */
[----:B------:R-:W-:Y:S01]  /*8b80*/  FSEL R12, R43, -INF , !P4 ;  /* 0xff8000002b0c7808 */ /* 0x000fe20006000000 */
[----:B------:R-:W5:Y:S01]  /*8b90*/  MUFU.TANH R226, R25 ;  /* 0x0000001900e27308 */ /* 0x000f620000002400 */
[----:B------:R-:W-:-:S02]  /*8ba0*/  FSEL R48, R36, -INF , !P5 ;  /* 0xff80000024307808 */ /* 0x000fc40006800000 */
[----:B-1----:R-:W-:Y:S02]  /*8bb0*/  FSEL R44, R37, -INF , !P3 ;  /* 0xff800000252c7808 */ /* 0x002fe40005800000 */
[CC--:B------:R-:W-:Y:S02]  /*8bc0*/  ISETP.GE.AND P6, PT, R7.reuse, R125.reuse, PT ;  /* 0x0000007d0700720c */ /* 0x0c0fe40003fc6270 */
[-C--:B------:R-:W-:Y:S01]  /*8bd0*/  ISETP.GE.AND P4, PT, R7, R124.reuse, PT ;  /* 0x0000007c0700720c */ /* 0x080fe20003f86270 */
[----:B------:R-:W1:Y:S01]  /*8be0*/  MUFU.TANH R214, R27 ;  /* 0x0000001b00d67308 */ /* 0x000e620000002400 */
[C---:B------:R-:W-:Y:S02]  /*8bf0*/  ISETP.GE.AND P5, PT, R5.reuse, R125, PT ;  /* 0x0000007d0500720c */ /* 0x040fe40003fa6270 */
[----:B------:R-:W-:Y:S02]  /*8c00*/  ISETP.GE.AND P3, PT, R5, R124, PT ;  /* 0x0000007c0500720c */ /* 0x000fe40003f66270 */
[----:B------:R-:W-:-:S02]  /*8c10*/  IADD3 R7, R123, 0x29, RZ ;  /* 0x000000297b077810 */ /* 0x000fc40007ffe0ff */
[----:B------:R-:W-:Y:S01]  /*8c20*/  IADD3 R5, R123, 0x31, RZ ;  /* 0x000000317b057810 */ /* 0x000fe20007ffe0ff */
[----:B------:R-:W1:Y:S01]  /*8c30*/  MUFU.TANH R222, R21 ;  /* 0x0000001500de7308 */ /* 0x000e620000002400 */
[----:B--2---:R-:W-:Y:S02]  /*8c40*/  FSEL R46, R32, -INF , !P6 ;  /* 0xff800000202e7808 */ /* 0x004fe40007000000 */
[----:B------:R-:W-:Y:S02]  /*8c50*/  FSEL R230, R230, -INF , !P4 ;  /* 0xff800000e6e67808 */ /* 0x000fe40006000000 */
[----:B---3--:R-:W-:Y:S02]  /*8c60*/  FSEL R228, R228, -INF , !P5 ;  /* 0xff800000e4e47808 */ /* 0x008fe40006800000 */
[----:B----4-:R-:W-:Y:S01]  /*8c70*/  FSEL R224, R224, -INF , !P3 ;  /* 0xff800000e0e07808 */ /* 0x010fe20005800000 */
[----:B------:R-:W2:Y:S01]  /*8c80*/  MUFU.TANH R216, R23 ;  /* 0x0000001700d87308 */ /* 0x000ea20000002400 */
[----:B------:R-:W-:-:S02]  /*8c90*/  ISETP.GE.AND P6, PT, R7, R125, PT ;  /* 0x0000007d0700720c */ /* 0x000fc40003fc6270 */
[-C--:B------:R-:W-:Y:S02]  /*8ca0*/  ISETP.GE.AND P4, PT, R7, R124.reuse, PT ;  /* 0x0000007c0700720c */ /* 0x080fe40003f86270 */
[C---:B------:R-:W-:Y:S02]  /*8cb0*/  ISETP.GE.AND P5, PT, R5.reuse, R125, PT ;  /* 0x0000007d0500720c */ /* 0x040fe40003fa6270 */
[----:B------:R-:W-:Y:S01]  /*8cc0*/  ISETP.GE.AND P3, PT, R5, R124, PT ;  /* 0x0000007c0500720c */ /* 0x000fe20003f66270 */
[----:B------:R-:W3:Y:S01]  /*8cd0*/  MUFU.TANH R220, R220 ;  /* 0x000000dc00dc7308 */ /* 0x000ee20000002400 */
[----:B------:R-:W-:Y:S02]  /*8ce0*/  IADD3 R5, R123, 0x39, RZ ;  /* 0x000000397b057810 */ /* 0x000fe40007ffe0ff */
[----:B-----5:R-:W-:Y:S02]  /*8cf0*/  FSEL R226, R226, -INF , !P6 ;  /* 0xff800000e2e27808 */ /* 0x020fe40007000000 */
[----:B-1----:R-:W-:-:S02]  /*8d00*/  FSEL R214, R214, -INF , !P4 ;  /* 0xff800000d6d67808 */ /* 0x002fc40006000000 */
[C---:B------:R-:W-:Y:S01]  /*8d10*/  ISETP.GE.AND P6, PT, R5.reuse, R125, PT ;  /* 0x0000007d0500720c */ /* 0x040fe20003fc6270 */
[----:B------:R-:W1:Y:S01]  /*8d20*/  MUFU.TANH R218, R19 ;  /* 0x0000001300da7308 */ /* 0x000e620000002400 */
[----:B------:R-:W-:Y:S02]  /*8d30*/  ISETP.GE.AND P4, PT, R5, R124, PT ;  /* 0x0000007c0500720c */ /* 0x000fe40003f86270 */
[C---:B------:R-:W-:Y:S02]  /*8d40*/  IADD3 R7, R123.reuse, 0x41, RZ ;  /* 0x000000417b077810 */ /* 0x040fe40007ffe0ff */
[----:B------:R-:W-:Y:S02]  /*8d50*/  IADD3 R5, R123, 0x49, RZ ;  /* 0x000000497b057810 */ /* 0x000fe40007ffe0ff */
[----:B------:R-:W-:Y:S01]  /*8d60*/  FSEL R222, R222, -INF , !P5 ;  /* 0xff800000dede7808 */ /* 0x000fe20006800000 */
[----:B------:R-:W4:Y:S01]  /*8d70*/  MUFU.TANH R208, R13 ;  /* 0x0000000d00d07308 */ /* 0x000f220000002400 */
[----:B--2---:R-:W-:-:S02]  /*8d80*/  FSEL R216, R216, -INF , !P3 ;  /* 0xff800000d8d87808 */ /* 0x004fc40005800000 */
[----:B---3--:R-:W-:Y:S02]  /*8d90*/  FSEL R220, R220, -INF , !P6 ;  /* 0xff800000dcdc7808 */ /* 0x008fe40007000000 */
[CC--:B------:R-:W-:Y:S02]  /*8da0*/  ISETP.GE.AND P5, PT, R7.reuse, R125.reuse, PT ;  /* 0x0000007d0700720c */ /* 0x0c0fe40003fa6270 */
[-C--:B------:R-:W-:Y:S01]  /*8db0*/  ISETP.GE.AND P3, PT, R7, R124.reuse, PT ;  /* 0x0000007c0700720c */ /* 0x080fe20003f66270 */
[----:B------:R-:W2:Y:S01]  /*8dc0*/  MUFU.TANH R196, R15 ;  /* 0x0000000f00c47308 */ /* 0x000ea20000002400 */
[----:B-1----:R-:W-:Y:S02]  /*8dd0*/  FSEL R218, R218, -INF , !P4 ;  /* 0xff800000dada7808 */ /* 0x002fe40006000000 */
[C---:B------:R-:W-:Y:S02]  /*8de0*/  ISETP.GE.AND P6, PT, R5.reuse, R125, PT ;  /* 0x0000007d0500720c */ /* 0x040fe40003fc6270 */
[----:B------:R-:W-:-:S02]  /*8df0*/  ISETP.GE.AND P4, PT, R5, R124, PT ;  /* 0x0000007c0500720c */ /* 0x000fc40003f86270 */
[C---:B------:R-:W-:Y:S01]  /*8e00*/  IADD3 R7, R123.reuse, 0x51, RZ ;  /* 0x000000517b077810 */ /* 0x040fe20007ffe0ff */
[----:B------:R-:W1:Y:S01]  /*8e10*/  MUFU.TANH R206, R206 ;  /* 0x000000ce00ce7308 */ /* 0x000e620000002400 */
[----:B------:R-:W-:Y:S02]  /*8e20*/  IADD3 R5, R123, 0x59, RZ ;  /* 0x000000597b057810 */ /* 0x000fe40007ffe0ff */
[----:B----4-:R-:W-:Y:S02]  /*8e30*/  FSEL R208, R208, -INF , !P5 ;  /* 0xff800000d0d07808 */ /* 0x010fe40006800000 */
[----:B------:R-:W-:-:S03]  /*8e40*/  ISETP.GE.AND P5, PT, R7, R125, PT ;  /* 0x0000007d0700720c */ /* 0x000fc60003fa6270 */
[----:B------:R-:W3:Y:S01]  /*8e50*/  MUFU.TANH R198, R11 ;  /* 0x0000000b00c67308 */ /* 0x000ee20000002400 */
[----:B--2---:R-:W-:Y:S02]  /*8e60*/  FSEL R196, R196, -INF , !P3 ;  /* 0xff800000c4c47808 */ /* 0x004fe40005800000 */
[----:B------:R-:W-:Y:S02]  /*8e70*/  ISETP.GE.AND P3, PT, R7, R124, PT ;  /* 0x0000007c0700720c */ /* 0x000fe40003f66270 */
[----:B------:R-:W-:-:S03]  /*8e80*/  IADD3 R7, R123, 0x61, RZ ;  /* 0x000000617b077810 */ /* 0x000fc60007ffe0ff */
[----:B------:R-:W2:Y:S01]  /*8e90*/  MUFU.TANH R142, R142 ;  /* 0x0000008e008e7308 */ /* 0x000ea20000002400 */
[----:B-1----:R-:W-:Y:S02]  /*8ea0*/  FSEL R206, R206, -INF , !P6 ;  /* 0xff800000cece7808 */ /* 0x002fe40007000000 */
[----:B------:R-:W-:-:S05]  /*8eb0*/  ISETP.GE.AND P6, PT, R5, R125, PT ;  /* 0x0000007d0500720c */ /* 0x000fca0003fc6270 */
[----:B------:R-:W1:Y:S01]  /*8ec0*/  MUFU.TANH R138, R138 ;  /* 0x0000008a008a7308 */ /* 0x000e620000002400 */
[----:B---3--:R-:W-:Y:S02]  /*8ed0*/  FSEL R198, R198, -INF , !P4 ;  /* 0xff800000c6c67808 */ /* 0x008fe40006000000 */
[----:B------:R-:W-:Y:S02]  /*8ee0*/  ISETP.GE.AND P4, PT, R5, R124, PT ;  /* 0x0000007c0500720c */ /* 0x000fe40003f86270 */
[----:B------:R-:W-:-:S03]  /*8ef0*/  IADD3 R5, R123, 0x69, RZ ;  /* 0x000000697b057810 */ /* 0x000fc60007ffe0ff */
[----:B------:R-:W3:Y:S01]  /*8f00*/  MUFU.TANH R140, R65 ;  /* 0x00000041008c7308 */ /* 0x000ee20000002400 */
[----:B--2---:R-:W-:Y:S02]  /*8f10*/  FSEL R142, R142, -INF , !P5 ;  /* 0xff8000008e8e7808 */ /* 0x004fe40006800000 */
[----:B------:R-:W-:-:S05]  /*8f20*/  ISETP.GE.AND P5, PT, R7, R125, PT ;  /* 0x0000007d0700720c */ /* 0x000fca0003fa6270 */
[----:B------:R-:W2:Y:S01]  /*8f30*/  MUFU.TANH R130, R67 ;  /* 0x0000004300827308 */ /* 0x000ea20000002400 */
[----:B-1----:R-:W-:Y:S02]  /*8f40*/  FSEL R138, R138, -INF , !P3 ;  /* 0xff8000008a8a7808 */ /* 0x002fe40005800000 */
[----:B------:R-:W-:-:S05]  /*8f50*/  ISETP.GE.AND P3, PT, R7, R124, PT ;  /* 0x0000007c0700720c */ /* 0x000fca0003f66270 */
[----:B------:R-:W1:Y:S01]  /*8f60*/  MUFU.TANH R126, R61 ;  /* 0x0000003d007e7308 */ /* 0x000e620000002400 */
[----:B---3--:R-:W-:Y:S02]  /*8f70*/  FSEL R140, R140, -INF , !P6 ;  /* 0xff8000008c8c7808 */ /* 0x008fe40007000000 */
[----:B------:R-:W-:-:S05]  /*8f80*/  ISETP.GE.AND P6, PT, R5, R125, PT ;  /* 0x0000007d0500720c */ /* 0x000fca0003fc6270 */
        /* <DEDUP_REMOVED lines=15> */
[----:B-1----:R-:W-:Y:S01]  /*9080*/  FSEL R106, R106, -INF , !P4 ;  /* 0xff8000006a6a7808 */ /* 0x002fe20006000000 */
[----:B------:R-:W-:Y:S01]  /*9090*/  BAR.SYNC.DEFER_BLOCKING 0x0 ;  /* 0x0000000000007b1d */ /* 0x000fe20000010000 */
[----:B------:R-:W-:-:S05]  /*90a0*/  ISETP.GE.AND P4, PT, R123, R124, PT ;  /* 0x0000007c7b00720c */ /* 0x000fca0003f86270 */
[----:B------:R-:W1:Y:S01]  /*90b0*/  MUFU.TANH R3, R3 ;  /* 0x0000000300037308 */ /* 0x000e620000002400 */
[----:B---3--:R-:W-:Y:S02]  /*90c0*/  FSEL R61, R61, -INF , !P5 ;  /* 0xff8000003d3d7808 */ /* 0x008fe40006800000 */
[----:B------:R-:W-:-:S05]  /*90d0*/  ISETP.GE.AND P5, PT, R5, R125, PT ;  /* 0x0000007d0500720c */ /* 0x000fca0003fa6270 */
[----:B------:R-:W3:Y:S01]  /*90e0*/  MUFU.TANH R45, R45 ;  /* 0x0000002d002d7308 */ /* 0x000ee20000002400 */
[----:B--2---:R-:W-:Y:S02]  /*90f0*/  FSEL R62, R62, -INF , !P3 ;  /* 0xff8000003e3e7808 */ /* 0x004fe40005800000 */
[----:B------:R-:W-:-:S05]  /*9100*/  ISETP.GE.AND P3, PT, R5, R124, PT ;  /* 0x0000007c0500720c */ /* 0x000fca0003f66270 */
[----:B------:R-:W2:Y:S01]  /*9110*/  MUFU.TANH R63, R49 ;  /* 0x00000031003f7308 */ /* 0x000ea20000002400 */
[----:B-1----:R-:W-:-:S07]  /*9120*/  FSEL R3, R3, -INF , !P6 ;  /* 0xff80000003037808 */ /* 0x002fce0007000000 */
[----:B------:R-:W1:Y:S01]  /*9130*/  MUFU.TANH R53, R51 ;  /* 0x0000003300357308 */ /* 0x000e620000002400 */
[----:B---3--:R-:W-:Y:S02]  /*9140*/  FSEL R45, R45, -INF , !P4 ;  /* 0xff8000002d2d7808 */ /* 0x008fe40006000000 */
[----:B--2---:R-:W-:Y:S02]  /*9150*/  FSEL R63, R63, -INF , !P5 ;  /* 0xff8000003f3f7808 */ /* 0x004fe40006800000 */
[----:B-1----:R-:W-:Y:S01]  /*9160*/  FSEL R53, R53, -INF , !P3 ;  /* 0xff80000035357808 */ /* 0x002fe20005800000 */
[----:B------:R-:W-:Y:S05]  /*9170*/  @!P2 BRA `(.L_x_5311) ;  /* 0x000009c00000a947 */ /* 0x000fea0003800000 */
[----:B------:R-:W-:Y:S05]  /*9180*/  @!P0 BRA `(.L_x_5312) ;  /* 0x0000039000008947 */ /* 0x000fea0003800000 */
[----:B------:R-:W1:Y:S01]  /*9190*/  I2F.RP R9, R120 ;  /* 0x0000007800097306 */ /* 0x000e620000209400 */
[----:B------:R-:W-:Y:S02]  /*91a0*/  IADD3 R15, R8, -0x80, RZ ;  /* 0xffffff80080f7810 */ /* 0x000fe40007ffe0ff */
[----:B------:R-:W-:Y:S02]  /*91b0*/  IABS R11, R8 ;  /* 0x00000008000b7213 */ /* 0x000fe40000000000 */
[----:B------:R-:W-:-:S02]  /*91c0*/  IABS R7, R15 ;  /* 0x0000000f00077213 */ /* 0x000fc40000000000 */
[----:B------:R-:W-:Y:S02]  /*91d0*/  LOP3.LUT R8, R8, c[0x0][0x2d0], RZ, 0x3c, !PT ;  /* 0x0000b40008087a12 */ /* 0x000fe400078e3cff */
        /* <DEDUP_REMOVED lines=38> */
[----:B------:R-:W-:-:S05]  /*9440*/  IMAD R8, R5, R8, -0x80 ;  /* 0xffffff8005087424 */ /* 0x000fca00078e0208 */
[----:B------:R-:W-:-:S05]  /*9450*/  SHF.R.S32.HI R5, RZ, 0x1f, R8 ;  /* 0x0000001fff057819 */ /* 0x000fca0000011408 */
[----:B------:R-:W-:-:S04]  /*9460*/  IMAD R5, R5, c[0x0][0x198], RZ ;  /* 0x0000660005057a24 */ /* 0x000fc800078e02ff */
[C---:B------:R-:W-:Y:S02]  /*9470*/  IMAD R5, R8.reuse, c[0x0][0x19c], R5 ;  /* 0x0000670008057a24 */ /* 0x040fe400078e0205 */
[----:B--2---:R-:W-:Y:S02]  /*9480*/  IMAD.IADD R9, R9, 0x1, -R18 ;  /* 0x0000000109097824 */ /* 0x004fe400078e0a12 */
[----:B------:R-:W-:-:S03]  /*9490*/  IMAD.WIDE.U32 R18, R8, c[0x0][0x198], RZ ;  /* 0x0000660008127a25 */ /* 0x000fc600078e00ff */
[----:B------:R-:W-:Y:S02]  /*94a0*/  SHF.R.S32.HI R7, RZ, 0x1f, R9 ;  /* 0x0000001fff077819 */ /* 0x000fe40000011409 */
[----:B------:R-:W-:-:S03]  /*94b0*/  IADD3 R19, R19, R5, RZ ;  /* 0x0000000513137210 */ /* 0x000fc60007ffe0ff */
[----:B------:R-:W-:Y:S02]  /*94c0*/  IMAD R8, R7, c[0x0][0x180], RZ ;  /* 0x0000600007087a24 */ /* 0x000fe400078e02ff */
[----:B------:R-:W-:-:S04]  /*94d0*/  IMAD.WIDE.U32 R18, R9, c[0x0][0x180], R18 ;  /* 0x0000600009127a25 */ /* 0x000fc800078e0012 */
[----:B------:R-:W-:Y:S01]  /*94e0*/  IMAD R8, R9, c[0x0][0x184], R8 ;  /* 0x0000610009087a24 */ /* 0x000fe200078e0208 */
[----:B------:R-:W-:-:S03]  /*94f0*/  MOV R7, R18 ;  /* 0x0000001200077202 */ /* 0x000fc60000000f00 */
[----:B------:R-:W-:Y:S01]  /*9500*/  IMAD.IADD R8, R19, 0x1, R8 ;  /* 0x0000000113087824 */ /* 0x000fe200078e0208 */
[----:B------:R-:W-:Y:S05]  /*9510*/  BRA `(.L_x_5313) ;  /* 0x0000002000007947 */ /* 0x000fea0003800000 */
.L_x_5312:
[----:B------:R-:W-:-:S04]  /*9520*/  LEA R7, -R103, RZ, 0x7 ;  /* 0x000000ff67077211 */ /* 0x000fc800078e39ff */
[----:B------:R-:W-:Y:S02]  /*9530*/  SHF.R.S32.HI R8, RZ, 0x1f, R7 ;  /* 0x0000001fff087819 */ /* 0x000fe40000011407 */
.L_x_5313:
        /* <DEDUP_REMOVED lines=20> */
[----:B------:R-:W-:Y:S01]  /*9680*/  @!P1 IADD3.X R13, R8, R13, R19, P2, !PT ;  /* 0x0000000d080d9210 */ /* 0x000fe200017fe413 */
[----:B------:R-:W-:Y:S01]  /*9690*/  @!P1 IMAD R5, R5, 0x60, RZ ;  /* 0x0000006005059824 */ /* 0x000fe200078e02ff */
[----:B------:R-:W-:-:S04]  /*96a0*/  @!P1 IADD3 R18, P3, P2, R7, R122, R171 ;  /* 0x0000007a07129210 */ /* 0x000fc80007a7e0ab */
[----:B------:R-:W-:Y:S02]  /*96b0*/  @!P1 IADD3.X R9, R8, R121, R170, P3, P2 ;  /* 0x0000007908099210 */ /* 0x000fe40001fe44aa */
[----:B------:R-:W-:-:S04]  /*96c0*/  @!P1 LEA R26, P2, R18, c[0x0][0x168], 0x1 ;  /* 0x00005a00121a9a11 */ /* 0x000fc800078408ff */
[----:B------:R-:W-:Y:S01]  /*96d0*/  @!P1 LEA.HI.X R27, R18, c[0x0][0x16c], R9, 0x1, P2 ;  /* 0x00005b00121b9a11 */ /* 0x000fe200010f0c09 */
[----:B------:R-:W-:Y:S02]  /*96e0*/  @!P1 IMAD.MOV.U32 R18, RZ, RZ, c[0x0][0x19c] ;  /* 0x00006700ff129624 */ /* 0x000fe400078e00ff */
[----:B--2---:R-:W-:Y:S02]  /*96f0*/  @!P1 IMAD.WIDE.U32 R24, R103, 0x60, R120 ;  /* 0x0000006067189825 */ /* 0x004fe400078e0078 */
[----:B------:R-:W-:Y:S01]  /*9700*/  @!PT LDS RZ, [RZ] ;  /* 0x00000000fffff984 */ /* 0x000fe20000000800 */
[----:B------:R-:W-:Y:S01]  /*9710*/  @!PT LDS RZ, [RZ] ;  /* 0x00000000fffff984 */ /* 0x000fe20000000800 */
[----:B------:R-:W-:Y:S01]  /*9720*/  @!PT LDS RZ, [RZ] ;  /* 0x00000000fffff984 */ /* 0x000fe20000000800 */
[----:B------:R2:W-:Y:S03]  /*9730*/  @!P1 LDGSTS.E.BYPASS.LTC128B.128 [R175+0x2800], [R26.64] ;  /* 0x028000001aaf9fae */ /* 0x0005e6000b901d46 */
        /* <DEDUP_REMOVED lines=14> */
[----:B------:R-:W-:Y:S01]  /*9820*/  @!P1 LEA.HI.X R33, R20, c[0x0][0x16c], R11, 0x1, P2 ;  /* 0x00005b0014219a11 */ /* 0x000fe200010f0c0b */
[----:B------:R-:W-:Y:S01]  /*9830*/  @!P1 IMAD.MOV.U32 R20, RZ, RZ, c[0x0][0x19c] ;  /* 0x00006700ff149624 */ /* 0x000fe200078e00ff */
[C---:B--2---:R-:W-:Y:S01]  /*9840*/  @!P1 LEA R26, P2, R103.reuse, R122, 0x6 ;  /* 0x0000007a671a9211 */ /* 0x044fe200078430ff */
        /* <DEDUP_REMOVED lines=17> */
[C---:B---3--:R-:W-:Y:S01]  /*9960*/  @!P1 LEA R18, P2, R9.reuse, c[0x0][0x168], 0x1 ;  /* 0x00005a0009129a11 */ /* 0x048fe200078408ff */
[----:B------:R1:W-:Y:S03]  /*9970*/  @P1 STS.128 [R175+0x4800], RZ ;  /* 0x004800ffaf001388 */ /* 0x0003e60000000c00 */
[----:B------:R-:W-:Y:S01]  /*9980*/  @!P1 LEA.HI.X R19, R9, c[0x0][0x16c], R24, 0x1, P2 ;  /* 0x00005b0009139a11 */ /* 0x000fe200010f0c18 */
        /* <DEDUP_REMOVED lines=23> */
.L_x_5315:
[----:B------:R-:W-:Y:S05]  /*9b00*/  BSYNC B0 ;  /* 0x0000000000007941 */ /* 0x000fea0003800000 */
.L_x_5314:
[----:B------:R-:W0:Y:S01]  /*9b10*/  LDGDEPBAR ;  /* 0x00000000000079af */ /* 0x000e220000000000 */
[----:B------:R-:W-:-:S04]  /*9b20*/  LEA R188, P1, R7, R188, 0x1 ;  /* 0x000000bc07bc7211 */ /* 0x000fc800078208ff */
[----:B------:R-:W-:Y:S02]  /*9b30*/  LEA.HI.X R189, R7, R189, R8, 0x1, P1 ;  /* 0x000000bd07bd7211 */ /* 0x000fe400008f0c08 */
.L_x_5311:
[----:B------:R-:W-:Y:S01]  /*9b40*/  FMNMX.FTZ R7, R2, R3, !PT ;  /* 0x0000000302077209 */ /* 0x000fe20007810000 */
[----:B-1----:R-:W-:Y:S01]  /*9b50*/  LDSM.16.MT88.4 R24, [R159+0x6000] ;  /* 0x006000009f18783b */ /* 0x002fe20000004200 */
        /* <DEDUP_REMOVED lines=72> */
[----:B------:R-:W-:-:S03]  /*9fe0*/  FMUL.FTZ R67, R52, c[0x0][0x23c] ;  /* 0x00008f0034437a20 */ /* 0x000fc60000410000 */
[----:B------:R-:W-:Y:S02]  /*9ff0*/  FSEL R127, R52, RZ, P2 ;  /* 0x000000ff347f7208 */ /* 0x000fe40001000000 */
[----:B------:R-:W-:-:S03]  /*a000*/  FSEL R67, R67, RZ, P2 ;  /* 0x000000ff43437208 */ /* 0x000fc60001000000 */
[----:B------:R-:W-:Y:S02]  /*a010*/  FADD.FTZ R127, R2, -R127 ;  /* 0x8000007f027f7221 */ /* 0x000fe40000010000 */
[--C-:B------:R-:W-:Y:S01]  /*a020*/  FFMA.FTZ R204, R3, c[0x0][0x23c], -R67.reuse ;  /* 0x00008f0003cc7a23 */ /* 0x100fe20000010843 */
[----:B--2---:R-:W-:Y:S01]  /*a030*/  FMNMX.FTZ R3, R8, R5, !PT ;  /* 0x0000000508037209 */ /* 0x004fe20007810000 */
[--C-:B------:R-:W-:Y:S02]  /*a040*/  FFMA.FTZ R115, R16, c[0x0][0x23c], -R67.reuse ;  /* 0x00008f0010737a23 */ /* 0x100fe40000010843 */
[----:B------:R-:W1:Y:S01]  /*a050*/  LDSM.16.MT88.4 R16, [R160+0x6000] ;  /* 0x00600000a010783b */ /* 0x000e620000004200 */
[C---:B------:R-:W-:Y:S01]  /*a060*/  FSETP.NEU.FTZ.AND P1, PT, R3.reuse, -INF , PT ;  /* 0xff8000000300780b */ /* 0x040fe20003f3d000 */
[C---:B------:R-:W-:Y:S01]  /*a070*/  FMUL.FTZ R55, R3.reuse, c[0x0][0x23c] ;  /* 0x00008f0003377a20 */ /* 0x040fe20000410000 */
[----:B------:R-:W-:Y:S01]  /*a080*/  MUFU.EX2 R204, R204 ;  /* 0x000000cc00cc7308 */ /* 0x000fe20000000800 */
[--C-:B------:R-:W-:Y:S01]  /*a090*/  FFMA.FTZ R110, R6, c[0x0][0x23c], -R67.reuse ;  /* 0x00008f00066e7a23 */ /* 0x100fe20000010843 */
[----:B------:R-:W-:Y:S01]  /*a0a0*/  FSEL R117, R3, RZ, P1 ;  /* 0x000000ff03757208 */ /* 0x000fe20000800000 */
[----:B------:R-:W-:Y:S01]  /*a0b0*/  FFMA.FTZ R65, R14, c[0x0][0x23c], -R67 ;  /* 0x00008f000e417a23 */ /* 0x000fe20000010843 */
[----:B------:R-:W-:Y:S01]  /*a0c0*/  FSEL R55, R55, RZ, P1 ;  /* 0x000000ff37377208 */ /* 0x000fe20000800000 */
[----:B------:R-:W-:-:S02]  /*a0d0*/  FMUL.FTZ R127, R127, c[0x0][0x23c] ;  /* 0x00008f007f7f7a20 */ /* 0x000fc40000410000 */
[----:B------:R-:W-:Y:S01]  /*a0e0*/  FADD.FTZ R117, R0, -R117 ;  /* 0x8000007500757221 */ /* 0x000fe20000010000 */
[----:B------:R-:W2:Y:S01]  /*a0f0*/  MUFU.EX2 R115, R115 ;  /* 0x0000007300737308 */ /* 0x000ea20000000800 */
[--C-:B------:R-:W-:Y:S02]  /*a100*/  FFMA.FTZ R113, R45, c[0x0][0x23c], -R55.reuse ;  /* 0x00008f002d717a23 */ /* 0x100fe40000010837 */
[--C-:B------:R-:W-:Y:S02]  /*a110*/  FFMA.FTZ R111, R10, c[0x0][0x23c], -R55.reuse ;  /* 0x00008f000a6f7a23 */ /* 0x100fe40000010837 */
[--C-:B------:R-:W-:Y:S01]  /*a120*/  FFMA.FTZ R101, R4, c[0x0][0x23c], -R55.reuse ;  /* 0x00008f0004657a23 */ /* 0x100fe20000010837 */
[----:B------:R-:W3:Y:S01]  /*a130*/  LDSM.16.MT88.4 R8, [R162+0x6000] ;  /* 0x00600000a208783b */ /* 0x000ee20000004200 */
[----:B------:R-:W-:Y:S01]  /*a140*/  FMUL.FTZ R117, R117, c[0x0][0x23c] ;  /* 0x00008f0075757a20 */ /* 0x000fe20000410000 */
[----:B------:R-:W-:Y:S01]  /*a150*/  MUFU.EX2 R110, R110 ;  /* 0x0000006e006e7308 */ /* 0x000fe20000000800 */
[----:B------:R-:W-:-:S02]  /*a160*/  FFMA.FTZ R0, R12, c[0x0][0x23c], -R55 ;  /* 0x00008f000c007a23 */ /* 0x000fc40000010837 */
[----:B------:R-:W-:Y:S02]  /*a170*/  FFMA.FTZ R2, R46, c[0x0][0x23c], -R67 ;  /* 0x00008f002e027a23 */ /* 0x000fe40000010843 */
[----:B------:R-:W-:Y:S02]  /*a180*/  FFMA.FTZ R107, R44, c[0x0][0x23c], -R55 ;  /* 0x00008f002c6b7a23 */ /* 0x000fe40000010837 */
[----:B------:R-:W4:Y:S01]  /*a190*/  LDSM.16.MT88.4 R44, [R160+0x6800] ;  /* 0x00680000a02c783b */ /* 0x000f220000004200 */
[----:B------:R-:W5:Y:S01]  /*a1a0*/  MUFU.EX2 R65, R65 ;  /* 0x0000004100417308 */ /* 0x000f620000000800 */
[----:B--2---:R-:W-:Y:S01]  /*a1b0*/  F2FP.PACK_AB R32, R115, R204 ;  /* 0x000000cc7320723e */ /* 0x004fe200000000ff */
[--C-:B------:R-:W-:Y:S02]  /*a1c0*/  FFMA.FTZ R120, R30, c[0x0][0x23c], -R67.reuse ;  /* 0x00008f001e787a23 */ /* 0x100fe40000010843 */
[--C-:B------:R-:W-:Y:S02]  /*a1d0*/  FFMA.FTZ R105, R48, c[0x0][0x23c], -R67.reuse ;  /* 0x00008f0030697a23 */ /* 0x100fe40000010843 */
[----:B------:R-:W-:Y:S01]  /*a1e0*/  FFMA.FTZ R103, R28, c[0x0][0x23c], -R67 ;  /* 0x00008f001c677a23 */ /* 0x000fe20000010843 */
[----:B------:R-:W2:Y:S01]  /*a1f0*/  LDSM.16.MT88.4 R48, [R162+0x6800] ;  /* 0x00680000a230783b */ /* 0x000ea20000004200 */
[----:B------:R-:W-:Y:S01]  /*a200*/  MUFU.EX2 R113, R113 ;  /* 0x0000007100717308 */ /* 0x000fe20000000800 */
[----:B------:R-:W-:-:S02]  /*a210*/  FFMA.FTZ R122, R42, c[0x0][0x23c], -R55 ;  /* 0x00008f002a7a7a23 */ /* 0x000fc40000010837 */
[--C-:B------:R-:W-:Y:S02]  /*a220*/  FFMA.FTZ R124, R40, c[0x0][0x23c], -R55.reuse ;  /* 0x00008f00287c7a23 */ /* 0x100fe40000010837 */
[----:B------:R-:W-:Y:S01]  /*a230*/  FFMA.FTZ R109, R230, c[0x0][0x23c], -R55 ;  /* 0x00008f00e66d7a23 */ /* 0x000fe20000010837 */
[----:B------:R-:W1:Y:S01]  /*a240*/  LDSM.16.MT88.4 R40, [R159+0x6800] ;  /* 0x006800009f28783b */ /* 0x000e620000004200 */
[--C-:B------:R-:W-:Y:S01]  /*a250*/  FFMA.FTZ R150, R150, c[0x0][0x23c], -R67.reuse ;  /* 0x00008f0096967a23 */ /* 0x100fe20000010843 */
[----:B------:R-:W3:Y:S01]  /*a260*/  MUFU.EX2 R111, R111 ;  /* 0x0000006f006f7308 */ /* 0x000ee20000000800 */
[----:B-----5:R-:W-:Y:S01]  /*a270*/  F2FP.PACK_AB R34, R65, R110 ;  /* 0x0000006e4122723e */ /* 0x020fe200000000ff */
[--C-:B------:R-:W-:Y:S02]  /*a280*/  FFMA.FTZ R123, R228, c[0x0][0x23c], -R67.reuse ;  /* 0x00008f00e47b7a23 */ /* 0x100fe40000010843 */
[--C-:B------:R-:W-:Y:S02]  /*a290*/  FFMA.FTZ R144, R144, c[0x0][0x23c], -R67.reuse ;  /* 0x00008f0090907a23 */ /* 0x100fe40000010843 */
[----:B------:R-:W-:-:S02]  /*a2a0*/  FFMA.FTZ R119, R226, c[0x0][0x23c], -R67 ;  /* 0x00008f00e2777a23 */ /* 0x000fc40000010843 */
[----:B------:R-:W-:Y:S01]  /*a2b0*/  MUFU.EX2 R101, R101 ;  /* 0x0000006500657308 */ /* 0x000fe20000000800 */
[--C-:B------:R-:W-:Y:S02]  /*a2c0*/  FFMA.FTZ R148, R148, c[0x0][0x23c], -R55.reuse ;  /* 0x00008f0094947a23 */ /* 0x100fe40000010837 */
[--C-:B------:R-:W-:Y:S02]  /*a2d0*/  FFMA.FTZ R121, R224, c[0x0][0x23c], -R55.reuse ;  /* 0x00008f00e0797a23 */ /* 0x100fe40000010837 */
[--C-:B------:R-:W-:Y:S02]  /*a2e0*/  FFMA.FTZ R186, R186, c[0x0][0x23c], -R55.reuse ;  /* 0x00008f00baba7a23 */ /* 0x100fe40000010837 */
[--C-:B------:R-:W-:Y:S01]  /*a2f0*/  FFMA.FTZ R125, R214, c[0x0][0x23c], -R55.reuse ;  /* 0x00008f00d67d7a23 */ /* 0x100fe20000010837 */
[----:B------:R-:W5:Y:S01]  /*a300*/  MUFU.EX2 R127, R127 ;  /* 0x0000007f007f7308 */ /* 0x000f620000000800 */
[----:B---3--:R-:W-:Y:S01]  /*a310*/  F2FP.PACK_AB R33, R111, R113 ;  /* 0x000000716f21723e */ /* 0x008fe200000000ff */
[----:B------:R-:W-:-:S02]  /*a320*/  FFMA.FTZ R131, R212, c[0x0][0x23c], -R55 ;  /* 0x00008f00d4837a23 */ /* 0x000fc40000010837 */
[----:B------:R-:W-:Y:S02]  /*a330*/  FFMA.FTZ R214, R210, c[0x0][0x23c], -R67 ;  /* 0x00008f00d2d67a23 */ /* 0x000fe40000010843 */
[----:B------:R-:W-:Y:S02]  /*a340*/  FFMA.FTZ R212, R216, c[0x0][0x23c], -R55 ;  /* 0x00008f00d8d47a23 */ /* 0x000fe40000010837 */
[----:B------:R-:W3:Y:S01]  /*a350*/  MUFU.EX2 R117, R117 ;  /* 0x0000007500757308 */ /* 0x000ee20000000800 */
[----:B------:R-:W-:Y:S02]  /*a360*/  FFMA.FTZ R210, R58, c[0x0][0x23c], -R67 ;  /* 0x00008f003ad27a23 */ /* 0x000fe40000010843 */
[----:B------:R-:W-:Y:S02]  /*a370*/  FFMA.FTZ R216, R56, c[0x0][0x23c], -R55 ;  /* 0x00008f0038d87a23 */ /* 0x000fe40000010837 */
[--C-:B------:R-:W-:Y:S01]  /*a380*/  FFMA.FTZ R133, R222, c[0x0][0x23c], -R67.reuse ;  /* 0x00008f00de857a23 */ /* 0x100fe20000010843 */
[----:B------:R-:W-:Y:S01]  /*a390*/  LDSM.16.MT88.4 R56, [R162+0x7800] ;  /* 0x00780000a238783b */ /* 0x000fe20000004200 */
[----:B------:R-:W-:Y:S01]  /*a3a0*/  FFMA.FTZ R129, R220, c[0x0][0x23c], -R67 ;  /* 0x00008f00dc817a23 */ /* 0x000fe20000010843 */
[----:B------:R-:W1:Y:S01]  /*a3b0*/  MUFU.EX2 R0, R0 ;  /* 0x0000000000007308 */ /* 0x000e620000000800 */
[----:B-----5:R-:W-:-:S02]  /*a3c0*/  FMUL.FTZ R12, R88, R127 ;  /* 0x0000007f580c7220 */ /* 0x020fc40000410000 */
[-C--:B------:R-:W-:Y:S02]  /*a3d0*/  FMUL.FTZ R13, R89, R127.reuse ;  /* 0x0000007f590d7220 */ /* 0x080fe40000410000 */
[-C--:B------:R-:W-:Y:S02]  /*a3e0*/  FMUL.FTZ R84, R84, R127.reuse ;  /* 0x0000007f54547220 */ /* 0x080fe40000410000 */
[----:B------:R-:W-:Y:S01]  /*a3f0*/  FMUL.FTZ R85, R85, R127 ;  /* 0x0000007f55557220 */ /* 0x000fe20000410000 */
[----:B------:R-:W-:Y:S01]  /*a400*/  MUFU.EX2 R120, R120 ;  /* 0x0000007800787308 */ /* 0x000fe20000000800 */
[-C--:B---3--:R-:W-:Y:S02]  /*a410*/  FMUL.FTZ R14, R90, R117.reuse ;  /* 0x000000755a0e7220 */ /* 0x088fe40000410000 */
        /* <DEDUP_REMOVED lines=29> */
[----:B------:R-:W3:Y:S01]  /*a5f0*/  MUFU.EX2 R107, R107 ;  /* 0x0000006b006b7308 */ /* 0x000ee20000000800 */
        /* <DEDUP_REMOVED lines=12> */
[----:B------:R-:W5:Y:S01]  /*a6c0*/  MUFU.EX2 R109, R109 ;  /* 0x0000006d006d7308 */ /* 0x000f620000000800 */
[----:B------:R-:W-:Y:S01]  /*a6d0*/  FFMA.FTZ R135, R218, c[0x0][0x23c], -R55 ;  /* 0x00008f00da877a23 */ /* 0x000fe20000010837 */
[----:B------:R-:W-:Y:S01]  /*a6e0*/  LDSM.16.MT88.4 R76, [R159+0x8800] ;  /* 0x008800009f4c783b */ /* 0x000fe20000004200 */
[----:B------:R-:W-:Y:S02]  /*a6f0*/  FFMA.FTZ R140, R140, c[0x0][0x23c], -R67 ;  /* 0x00008f008c8c7a23 */ /* 0x000fe40000010843 */
[----:B------:R-:W-:Y:S01]  /*a700*/  FFMA.FTZ R108, R108, c[0x0][0x23c], -R55 ;  /* 0x00008f006c6c7a23 */ /* 0x000fe20000010837 */
[----:B------:R-:W-:Y:S01]  /*a710*/  HMMA.16816.F32 R28, R32, R36, R28 ;  /* 0x00000024201c723c */ /* 0x000fe2000000181c */
[----:B------:R-:W-:Y:S01]  /*a720*/  FFMA.FTZ R204, R191, R127, R204 ;  /* 0x0000007fbfcc7223 */ /* 0x000fe200000100cc */
[----:B------:R-:W-:Y:S01]  /*a730*/  MUFU.EX2 R150, R150 ;  /* 0x0000009600967308 */ /* 0x000fe20000000800 */
[----:B------:R-:W-:-:S02]  /*a740*/  FFMA.FTZ R191, R63, c[0x0][0x23c], -R67 ;  /* 0x00008f003fbf7a23 */ /* 0x000fc40000010843 */
[----:B------:R-:W-:Y:S02]  /*a750*/  FADD.FTZ R115, R115, R204 ;  /* 0x000000cc73737221 */ /* 0x000fe40000010000 */
[----:B-1----:R-:W-:Y:S01]  /*a760*/  F2FP.PACK_AB R36, R105, R120 ;  /* 0x000000786924723e */ /* 0x002fe200000000ff */
[----:B------:R-:W-:Y:S01]  /*a770*/  HMMA.16816.F32 R32, R32, R38, R68 ;  /* 0x000000262020723c */ /* 0x000fe20000001844 */
[----:B---3--:R-:W-:Y:S01]  /*a780*/  F2FP.PACK_AB R37, R107, R122 ;  /* 0x0000007a6b25723e */ /* 0x008fe200000000ff */
[----:B------:R-:W1:Y:S01]  /*a790*/  MUFU.EX2 R123, R123 ;  /* 0x0000007b007b7308 */ /* 0x000e620000000800 */
[----:B------:R-:W-:Y:S02]  /*a7a0*/  FADD.FTZ R110, R110, R115 ;  /* 0x000000736e6e7221 */ /* 0x000fe40000010000 */
[--C-:B------:R-:W-:Y:S02]  /*a7b0*/  FFMA.FTZ R60, R60, c[0x0][0x23c], -R55.reuse ;  /* 0x00008f003c3c7a23 */ /* 0x100fe40000010837 */
[----:B------:R-:W-:Y:S01]  /*a7c0*/  F2FP.PACK_AB R38, R2, R103 ;  /* 0x000000670226723e */ /* 0x000fe200000000ff */
[----:B------:R-:W-:Y:S01]  /*a7d0*/  FADD.FTZ R65, R65, R110 ;  /* 0x0000006e41417221 */ /* 0x000fe20000010000 */
[----:B-----5:R-:W-:Y:S01]  /*a7e0*/  F2FP.PACK_AB R39, R109, R124 ;  /* 0x0000007c6d27723e */ /* 0x020fe200000000ff */
[----:B------:R-:W-:Y:S01]  /*a7f0*/  MUFU.EX2 R144, R144 ;  /* 0x0000009000907308 */ /* 0x000fe20000000800 */
[----:B------:R-:W-:-:S05]  /*a800*/  FFMA.FTZ R54, R54, c[0x0][0x23c], -R55 ;  /* 0x00008f0036367a23 */ /* 0x000fca0000010837 */
[C---:B----4-:R-:W-:Y:S02]  /*a810*/  HMMA.16816.F32 R12, R36.reuse, R44, R12 ;  /* 0x0000002c240c723c */ /* 0x050fe4000000180c */
[----:B------:R-:W-:Y:S06]  /*a820*/  MUFU.EX2 R119, R119 ;  /* 0x0000007700777308 */ /* 0x000fec0000000800 */
[C---:B------:R-:W-:Y:S01]  /*a830*/  HMMA.16816.F32 R16, R36.reuse, R46, R16 ;  /* 0x0000002e2410723c */ /* 0x040fe20000001810 */
[----:B------:R-:W3:Y:S01]  /*a840*/  LDSM.16.MT88.4 R44, [R158+0x6800] ;  /* 0x006800009e2c783b */ /* 0x000ee20000004200 */
[----:B------:R-:W-:Y:S06]  /*a850*/  MUFU.EX2 R148, R148 ;  /* 0x0000009400947308 */ /* 0x000fec0000000800 */
[C---:B--2---:R-:W-:Y:S02]  /*a860*/  HMMA.16816.F32 R4, R36.reuse, R48, R4 ;  /* 0x000000302404723c */ /* 0x044fe40000001804 */
[----:B------:R-:W2:Y:S06]  /*a870*/  MUFU.EX2 R121, R121 ;  /* 0x0000007900797308 */ /* 0x000eac0000000800 */
        /* <DEDUP_REMOVED lines=8> */
[C---:B---3--:R-:W-:Y:S02]  /*a900*/  HMMA.16816.F32 R28, R36.reuse, R44, R28 ;  /* 0x0000002c241c723c */ /* 0x048fe4000000181c */
[----:B------:R-:W3:Y:S06]  /*a910*/  MUFU.EX2 R133, R133 ;  /* 0x0000008500857308 */ /* 0x000eec0000000800 */
[----:B------:R-:W-:Y:S01]  /*a920*/  HMMA.16816.F32 R32, R36, R46, R32 ;  /* 0x0000002e2420723c */ /* 0x000fe20000001820 */
[----:B------:R-:W3:Y:S01]  /*a930*/  LDSM.16.MT88.4 R44, [R160+0x7000] ;  /* 0x00700000a02c783b */ /* 0x000ee20000004200 */
[----:B------:R-:W-:Y:S05]  /*a940*/  MUFU.EX2 R210, R210 ;  /* 0x000000d200d27308 */ /* 0x000fea0000000800 */
[----:B-1----:R-:W-:-:S02]  /*a950*/  F2FP.PACK_AB R36, R123, R150 ;  /* 0x000000967b24723e */ /* 0x002fc400000000ff */
[----:B--2---:R-:W-:Y:S01]  /*a960*/  F2FP.PACK_AB R37, R121, R148 ;  /* 0x000000947925723e */ /* 0x004fe200000000ff */
[----:B------:R-:W-:Y:S01]  /*a970*/  MUFU.EX2 R129, R129 ;  /* 0x0000008100817308 */ /* 0x000fe20000000800 */
[----:B------:R-:W-:Y:S02]  /*a980*/  F2FP.PACK_AB R38, R119, R144 ;  /* 0x000000907726723e */ /* 0x000fe400000000ff */
[----:B-----5:R-:W-:-:S05]  /*a990*/  F2FP.PACK_AB R39, R125, R186 ;  /* 0x000000ba7d27723e */ /* 0x020fca00000000ff */
[----:B------:R-:W-:Y:S02]  /*a9a0*/  MUFU.EX2 R131, R131 ;  /* 0x0000008300837308 */ /* 0x000fe40000000800 */
[C---:B----4-:R-:W-:Y:S06]  /*a9b0*/  HMMA.16816.F32 R4, R36.reuse, R48, R4 ;  /* 0x000000302404723c */ /* 0x050fec0000001804 */
[----:B------:R-:W1:Y:S02]  /*a9c0*/  MUFU.EX2 R212, R212 ;  /* 0x000000d400d47308 */ /* 0x000e640000000800 */
[C---:B------:R-:W-:Y:S01]  /*a9d0*/  HMMA.16816.F32 R8, R36.reuse, R50, R8 ;  /* 0x000000322408723c */ /* 0x040fe20000001808 */
[----:B------:R-:W2:Y:S05]  /*a9e0*/  LDSM.16.MT88.4 R48, [R160+0x7800] ;  /* 0x00780000a030783b */ /* 0x000eaa0000004200 */
[----:B------:R-:W-:Y:S02]  /*a9f0*/  MUFU.EX2 R216, R216 ;  /* 0x000000d800d87308 */ /* 0x000fe40000000800 */
[C---:B------:R-:W-:Y:S06]  /*aa00*/  HMMA.16816.F32 R20, R36.reuse, R40, R20 ;  /* 0x000000282414723c */ /* 0x040fec0000001814 */
[----:B------:R-:W4:Y:S01]  /*aa10*/  MUFU.EX2 R135, R135 ;  /* 0x0000008700877308 */ /* 0x000f220000000800 */
[----:B---3--:R-:W-:Y:S01]  /*aa20*/  F2FP.PACK_AB R40, R133, R214 ;  /* 0x000000d68528723e */ /* 0x008fe200000000ff */
        /* <DEDUP_REMOVED lines=14> */
[----:B--2---:R-:W-:Y:S01]  /*ab10*/  HMMA.16816.F32 R12, R40, R48, R12 ;  /* 0x00000030280c723c */ /* 0x004fe2000000180c */
        /* <DEDUP_REMOVED lines=29> */
[----:B------:R-:W1:Y:S06]  /*acf0*/  LDSM.16.MT88.4 R4, [R158+0x8000] ;  /* 0x008000009e04783b */ /* 0x000e6c0000004200 */
[----:B------:R-:W-:Y:S01]  /*ad00*/  FFMA.FTZ R44, R190, R117, R113 ;  /* 0x00000075be2c7223 */ /* 0x000fe20000010071 */
[----:B------:R-:W-:Y:S03]  /*ad10*/  HMMA.16816.F32 R8, R68, R46, R8 ;  /* 0x0000002e4408723c */ /* 0x000fe60000001808 */
[----:B------:R-:W-:-:S04]  /*ad20*/  FADD.FTZ R44, R111, R44 ;  /* 0x0000002c6f2c7221 */ /* 0x000fc80000010000 */
[----:B------:R-:W-:Y:S01]  /*ad30*/  FADD.FTZ R101, R101, R44 ;  /* 0x0000002c65657221 */ /* 0x000fe20000010000 */
[C---:B--2---:R-:W-:Y:S03]  /*ad40*/  HMMA.16816.F32 R12, R68.reuse, R40, R12 ;  /* 0x00000028440c723c */ /* 0x044fe6000000180c */
[----:B------:R-:W-:Y:S02]  /*ad50*/  FADD.FTZ R101, R0, R101 ;  /* 0x0000006500657221 */ /* 0x000fe40000010000 */
[----:B------:R-:W-:Y:S02]  /*ad60*/  MUFU.EX2 R0, R60 ;  /* 0x0000003c00007308 */ /* 0x000fe40000000800 */
[----:B------:R-:W-:Y:S01]  /*ad70*/  FFMA.FTZ R40, R142, c[0x0][0x23c], -R67 ;  /* 0x00008f008e287a23 */ /* 0x000fe20000010843 */
[----:B------:R-:W-:Y:S01]  /*ad80*/  HMMA.16816.F32 R16, R68, R42, R16 ;  /* 0x0000002a4410723c */ /* 0x000fe20000001810 */
[----:B------:R-:W-:-:S02]  /*ad90*/  FFMA.FTZ R41, R128, c[0x0][0x23c], -R55 ;  /* 0x00008f0080297a23 */ /* 0x000fc40000010837 */
[----:B------:R-:W-:Y:S02]  /*ada0*/  FADD.FTZ R122, R122, R101 ;  /* 0x000000657a7a7221 */ /* 0x000fe40000010000 */
[----:B------:R-:W-:Y:S02]  /*adb0*/  MUFU.EX2 R40, R40 ;  /* 0x0000002800287308 */ /* 0x000fe40000000800 */
[----:B------:R-:W-:Y:S01]  /*adc0*/  FFMA.FTZ R43, R138, c[0x0][0x23c], -R55 ;  /* 0x00008f008a2b7a23 */ /* 0x000fe20000010837 */
[C---:B---3--:R-:W-:Y:S01]  /*add0*/  HMMA.16816.F32 R20, R68.reuse, R36, R20 ;  /* 0x000000244414723c */ /* 0x048fe20000001814 */
[--C-:B------:R-:W-:Y:S02]  /*ade0*/  FFMA.FTZ R42, R118, c[0x0][0x23c], -R67.reuse ;  /* 0x00008f00762a7a23 */ /* 0x100fe40000010843 */
[----:B------:R-:W-:Y:S02]  /*adf0*/  FADD.FTZ R107, R107, R122 ;  /* 0x0000007a6b6b7221 */ /* 0x000fe40000010000 */
[----:B------:R-:W-:Y:S02]  /*ae00*/  MUFU.EX2 R43, R43 ;  /* 0x0000002b002b7308 */ /* 0x000fe40000000800 */
[--C-:B------:R-:W-:Y:S01]  /*ae10*/  FFMA.FTZ R37, R134, c[0x0][0x23c], -R67.reuse ;  /* 0x00008f0086257a23 */ /* 0x100fe20000010843 */
[----:B------:R-:W-:Y:S01]  /*ae20*/  HMMA.16816.F32 R24, R68, R38, R24 ;  /* 0x000000264418723c */ /* 0x000fe20000001818 */
[----:B------:R-:W-:-:S02]  /*ae30*/  FFMA.FTZ R36, R136, c[0x0][0x23c], -R67 ;  /* 0x00008f0088247a23 */ /* 0x000fc40000010843 */
[----:B------:R-:W-:Y:S02]  /*ae40*/  FADD.FTZ R124, R124, R107 ;  /* 0x0000006b7c7c7221 */ /* 0x000fe40000010000 */
[----:B------:R-:W2:Y:S02]  /*ae50*/  MUFU.EX2 R37, R37 ;  /* 0x0000002500257308 */ /* 0x000ea40000000800 */
[----:B------:R-:W-:Y:S01]  /*ae60*/  FFMA.FTZ R38, R132, c[0x0][0x23c], -R55 ;  /* 0x00008f0084267a23 */ /* 0x000fe20000010837 */
[----:B-1----:R-:W-:Y:S01]  /*ae70*/  HMMA.16816.F32 R72, R68, R4, R28 ;  /* 0x000000044448723c */ /* 0x002fe2000000181c */
[----:B------:R-:W1:Y:S01]  /*ae80*/  LDSM.16.MT88.4 R28, [R158+0x8800] ;  /* 0x008800009e1c783b */ /* 0x000e620000004200 */
[----:B------:R-:W-:-:S03]  /*ae90*/  FADD.FTZ R109, R109, R124 ;  /* 0x0000007c6d6d7221 */ /* 0x000fc60000010000 */
[----:B------:R-:W-:Y:S01]  /*aea0*/  MUFU.EX2 R36, R36 ;  /* 0x0000002400247308 */ /* 0x000fe20000000800 */
[----:B------:R-:W-:Y:S02]  /*aeb0*/  FADD.FTZ R148, R148, R109 ;  /* 0x0000006d94947221 */ /* 0x000fe40000010000 */
[----:B------:R-:W-:Y:S02]  /*aec0*/  HMMA.16816.F32 R68, R68, R6, R32 ;  /* 0x000000064444723c */ /* 0x000fe40000001820 */
[----:B------:R-:W-:-:S03]  /*aed0*/  FADD.FTZ R121, R121, R148 ;  /* 0x0000009479797221 */ /* 0x000fc60000010000 */
[----:B------:R-:W3:Y:S01]  /*aee0*/  MUFU.EX2 R39, R140 ;  /* 0x0000008c00277308 */ /* 0x000ee20000000800 */
[----:B--2---:R-:W-:Y:S01]  /*aef0*/  F2FP.PACK_AB R4, R40, R37 ;  /* 0x000000252804723e */ /* 0x004fe200000000ff */
[----:B------:R-:W-:Y:S02]  /*af00*/  FFMA.FTZ R32, R130, c[0x0][0x23c], -R55 ;  /* 0x00008f0082207a23 */ /* 0x000fe40000010837 */
[--C-:B------:R-:W-:Y:S02]  /*af10*/  FFMA.FTZ R34, R112, c[0x0][0x23c], -R67.reuse ;  /* 0x00008f0070227a23 */ /* 0x100fe40000010843 */
[--C-:B------:R-:W-:Y:S02]  /*af20*/  FFMA.FTZ R35, R126, c[0x0][0x23c], -R67.reuse ;  /* 0x00008f007e237a23 */ /* 0x100fe40000010843 */
[----:B------:R-:W2:Y:S01]  /*af30*/  MUFU.EX2 R38, R38 ;  /* 0x0000002600267308 */ /* 0x000ea20000000800 */
[----:B------:R-:W-:Y:S02]  /*af40*/  FFMA.FTZ R33, R114, c[0x0][0x23c], -R67 ;  /* 0x00008f0072217a23 */ /* 0x000fe40000010843 */
[----:B------:R-:W-:-:S04]  /*af50*/  FADD.FTZ R186, R186, R121 ;  /* 0x00000079baba7221 */ /* 0x000fc80000010000 */
[----:B------:R-:W-:Y:S01]  /*af60*/  FADD.FTZ R186, R125, R186 ;  /* 0x000000ba7dba7221 */ /* 0x000fe20000010000 */
[----:B------:R-:W-:Y:S01]  /*af70*/  MUFU.EX2 R41, R41 ;  /* 0x0000002900297308 */ /* 0x000fe20000000800 */
[----:B---3--:R-:W-:-:S07]  /*af80*/  F2FP.PACK_AB R6, R39, R36 ;  /* 0x000000242706723e */ /* 0x008fce00000000ff */
[----:B------:R-:W3:Y:S01]  /*af90*/  MUFU.EX2 R32, R32 ;  /* 0x0000002000207308 */ /* 0x000ee20000000800 */
[----:B--2---:R-:W-:-:S07]  /*afa0*/  F2FP.PACK_AB R5, R43, R38 ;  /* 0x000000262b05723e */ /* 0x004fce00000000ff */
[----:B------:R-:W-:Y:S01]  /*afb0*/  MUFU.EX2 R34, R34 ;  /* 0x0000002200227308 */ /* 0x000fe20000000800 */
[----:B---3--:R-:W-:-:S07]  /*afc0*/  F2FP.PACK_AB R7, R32, R41 ;  /* 0x000000292007723e */ /* 0x008fce00000000ff */
[----:B------:R-:W2:Y:S01]  /*afd0*/  MUFU.EX2 R35, R35 ;  /* 0x0000002300237308 */ /* 0x000ea20000000800 */
[C---:B------:R-:W-:Y:S01]  /*afe0*/  HMMA.16816.F32 R88, R4.reuse, R84, R12 ;  /* 0x000000540458723c */ /* 0x040fe2000000180c */
[----:B------:R-:W3:Y:S06]  /*aff0*/  LDSM.16.MT88.4 R12, [R162+0x9000] ;  /* 0x00900000a20c783b */ /* 0x000eec0000004200 */
[----:B------:R-:W-:Y:S01]  /*b000*/  MUFU.EX2 R33, R33 ;  /* 0x0000002100217308 */ /* 0x000fe20000000800 */
[C---:B------:R-:W-:Y:S07]  /*b010*/  HMMA.16816.F32 R80, R4.reuse, R76, R20 ;  /* 0x0000004c0450723c */ /* 0x040fee0000001814 */
[----:B------:R-:W-:Y:S01]  /*b020*/  MUFU.EX2 R42, R42 ;  /* 0x0000002a002a7308 */ /* 0x000fe20000000800 */
[--C-:B------:R-:W-:Y:S01]  /*b030*/  FFMA.FTZ R23, R116, c[0x0][0x23c], -R55.reuse ;  /* 0x00008f0074177a23 */ /* 0x100fe20000010837 */
[----:B------:R-:W-:Y:S01]  /*b040*/  HMMA.16816.F32 R84, R4, R86, R16 ;  /* 0x000000560454723c */ /* 0x000fe20000001810 */
[--C-:B------:R-:W-:Y:S01]  /*b050*/  FFMA.FTZ R21, R104, c[0x0][0x23c], -R55.reuse ;  /* 0x00008f0068157a23 */ /* 0x100fe20000010837 */
[----:B------:R-:W4:Y:S01]  /*b060*/  LDSM.16.MT88.4 R16, [R159+0x9000] ;  /* 0x009000009f10783b */ /* 0x000f220000004200 */
[----:B------:R-:W-:-:S03]  /*b070*/  FFMA.FTZ R22, R106, c[0x0][0x23c], -R55 ;  /* 0x00008f006a167a23 */ /* 0x000fc60000010837 */
[----:B------:R-:W-:Y:S02]  /*b080*/  MUFU.EX2 R20, R108 ;  /* 0x0000006c00147308 */ /* 0x000fe40000000800 */
[C---:B------:R-:W-:Y:S06]  /*b090*/  HMMA.16816.F32 R96, R4.reuse, R92, R96 ;  /* 0x0000005c0460723c */ /* 0x040fec0000001860 */
[----:B------:R-:W5:Y:S02]  /*b0a0*/  MUFU.EX2 R23, R23 ;  /* 0x0000001700177308 */ /* 0x000f640000000800 */
[C---:B------:R-:W-:Y:S01]  /*b0b0*/  HMMA.16816.F32 R92, R4.reuse, R94, R8 ;  /* 0x0000005e045c723c */ /* 0x040fe20000001808 */
[----:B------:R-:W3:Y:S05]  /*b0c0*/  LDSM.16.MT88.4 R8, [R160+0x9000] ;  /* 0x00900000a008783b */ /* 0x000eea0000004200 */
[----:B------:R-:W-:Y:S02]  /*b0d0*/  MUFU.EX2 R21, R21 ;  /* 0x0000001500157308 */ /* 0x000fe40000000800 */
[C---:B------:R-:W-:Y:S06]  /*b0e0*/  HMMA.16816.F32 R76, R4.reuse, R78, R24 ;  /* 0x0000004e044c723c */ /* 0x040fec0000001818 */
[----:B------:R-:W2:Y:S01]  /*b0f0*/  MUFU.EX2 R22, R22 ;  /* 0x0000001600167308 */ /* 0x000ea20000000800 */
[--C-:B------:R-:W-:Y:S01]  /*b100*/  FFMA.FTZ R26, R66, c[0x0][0x23c], -R67.reuse ;  /* 0x00008f00421a7a23 */ /* 0x100fe20000010843 */
[----:B-1----:R-:W-:Y:S01]  /*b110*/  HMMA.16816.F32 R72, R4, R28, R72 ;  /* 0x0000001c0448723c */ /* 0x002fe20000001848 */
[----:B------:R-:W-:-:S02]  /*b120*/  FFMA.FTZ R25, R61, c[0x0][0x23c], -R67 ;  /* 0x00008f003d197a23 */ /* 0x000fc40000010843 */
[----:B------:R-:W-:Y:S02]  /*b130*/  FFMA.FTZ R24, R64, c[0x0][0x23c], -R67 ;  /* 0x00008f0040187a23 */ /* 0x000fe40000010843 */
[----:B------:R-:W-:Y:S01]  /*b140*/  FFMA.FTZ R27, R62, c[0x0][0x23c], -R55 ;  /* 0x00008f003e1b7a23 */ /* 0x000fe20000010837 */
[----:B------:R-:W-:Y:S01]  /*b150*/  MUFU.EX2 R26, R26 ;  /* 0x0000001a001a7308 */ /* 0x000fe20000000800 */
[----:B------:R-:W-:Y:S01]  /*b160*/  FADD.FTZ R28, R120, R65 ;  /* 0x00000041781c7221 */ /* 0x000fe20000010000 */
[----:B------:R-:W-:Y:S01]  /*b170*/  HMMA.16816.F32 R68, R4, R30, R68 ;  /* 0x0000001e0444723c */ /* 0x000fe20000001844 */
[----:B------:R-:W-:Y:S02]  /*b180*/  FFMA.FTZ R29, R53, c[0x0][0x23c], -R55 ;  /* 0x00008f00351d7a23 */ /* 0x000fe40000010837 */
[----:B------:R-:W-:-:S03]  /*b190*/  FADD.FTZ R28, R105, R28 ;  /* 0x0000001c691c7221 */ /* 0x000fc60000010000 */
[----:B------:R-:W1:Y:S01]  /*b1a0*/  MUFU.EX2 R25, R25 ;  /* 0x0000001900197308 */ /* 0x000e620000000800 */
[----:B--2---:R-:W-:Y:S01]  /*b1b0*/  F2FP.PACK_AB R4, R35, R34 ;  /* 0x000000222304723e */ /* 0x004fe200000000ff */
[----:B------:R-:W-:Y:S01]  /*b1c0*/  FADD.FTZ R31, R131, R186 ;  /* 0x000000ba831f7221 */ /* 0x000fe20000010000 */
[----:B-----5:R-:W-:Y:S02]  /*b1d0*/  F2FP.PACK_AB R5, R23, R20 ;  /* 0x000000141705723e */ /* 0x020fe400000000ff */
[----:B------:R-:W-:Y:S01]  /*b1e0*/  F2FP.PACK_AB R6, R42, R33 ;  /* 0x000000212a06723e */ /* 0x000fe200000000ff */
[----:B------:R-:W-:Y:S01]  /*b1f0*/  FADD.FTZ R31, R212, R31 ;  /* 0x0000001fd41f7221 */ /* 0x000fe20000010000 */
[----:B------:R-:W-:Y:S01]  /*b200*/  F2FP.PACK_AB R7, R22, R21 ;  /* 0x000000151607723e */ /* 0x000fe200000000ff */
[----:B------:R-:W-:Y:S02]  /*b210*/  MUFU.EX2 R24, R24 ;  /* 0x0000001800187308 */ /* 0x000fe40000000800 */
[----:B------:R-:W-:-:S04]  /*b220*/  FADD.FTZ R216, R216, R31 ;  /* 0x0000001fd8d87221 */ /* 0x000fc80000010000 */
[----:B---3--:R-:W-:Y:S01]  /*b230*/  HMMA.16816.F32 R96, R4, R12, R96 ;  /* 0x0000000c0460723c */ /* 0x008fe20000001860 */
[----:B------:R-:W-:Y:S01]  /*b240*/  FADD.FTZ R135, R135, R216 ;  /* 0x000000d887877221 */ /* 0x000fe20000010000 */
[----:B------:R-:W2:Y:S03]  /*b250*/  MUFU.EX2 R27, R27 ;  /* 0x0000001b001b7308 */ /* 0x000ea60000000800 */
[----:B------:R-:W-:-:S03]  /*b260*/  FADD.FTZ R58, R58, R135 ;  /* 0x000000873a3a7221 */ /* 0x000fc60000010000 */
[----:B------:R-:W-:Y:S01]  /*b270*/  HMMA.16816.F32 R92, R4, R14, R92 ;  /* 0x0000000e045c723c */ /* 0x000fe2000000185c */
[----:B------:R-:W3:Y:S01]  /*b280*/  LDSM.16.MT88.4 R12, [R158+0x9000] ;  /* 0x009000009e0c783b */ /* 0x000ee20000004200 */
[----:B------:R-:W-:Y:S01]  /*b290*/  MUFU.EX2 R29, R29 ;  /* 0x0000001d001d7308 */ /* 0x000fe20000000800 */
[----:B------:R-:W-:-:S04]  /*b2a0*/  FADD.FTZ R59, R59, R58 ;  /* 0x0000003a3b3b7221 */ /* 0x000fc80000010000 */
[----:B------:R-:W-:Y:S01]  /*b2b0*/  FADD.FTZ R56, R56, R59 ;  /* 0x0000003b38387221 */ /* 0x000fe20000010000 */
[----:B----4-:R-:W-:Y:S03]  /*b2c0*/  HMMA.16816.F32 R80, R4, R16, R80 ;  /* 0x000000100450723c */ /* 0x010fe60000001850 */
[----:B------:R-:W-:-:S04]  /*b2d0*/  FADD.FTZ R57, R57, R56 ;  /* 0x0000003839397221 */ /* 0x000fc80000010000 */
[----:B------:R-:W-:Y:S01]  /*b2e0*/  FADD.FTZ R17, R103, R28 ;  /* 0x0000001c67117221 */ /* 0x000fe20000010000 */
[C---:B------:R-:W-:Y:S03]  /*b2f0*/  HMMA.16816.F32 R88, R4.reuse, R8, R88 ;  /* 0x000000080458723c */ /* 0x040fe60000001858 */
[----:B------:R-:W-:Y:S02]  /*b300*/  FADD.FTZ R17, R2, R17 ;  /* 0x0000001102117221 */ /* 0x000fe40000010000 */
[----:B------:R-:W4:Y:S02]  /*b310*/  MUFU.EX2 R2, R54 ;  /* 0x0000003600027308 */ /* 0x000f240000000800 */
[----:B------:R-:W-:Y:S01]  /*b320*/  FADD.FTZ R150, R150, R17 ;  /* 0x0000001196967221 */ /* 0x000fe20000010000 */
[----:B------:R-:W-:Y:S01]  /*b330*/  HMMA.16816.F32 R84, R4, R10, R84 ;  /* 0x0000000a0454723c */ /* 0x000fe20000001854 */
[----:B------:R-:W5:Y:S02]  /*b340*/  LDSM.16.MT88.4 R8, [R162+0x9800] ;  /* 0x00980000a208783b */ /* 0x000f640000004200 */
[----:B------:R-:W-:-:S04]  /*b350*/  FADD.FTZ R123, R123, R150 ;  /* 0x000000967b7b7221 */ /* 0x000fc80000010000 */
[----:B------:R-:W-:Y:S01]  /*b360*/  FADD.FTZ R144, R144, R123 ;  /* 0x0000007b90907221 */ /* 0x000fe20000010000 */
[----:B------:R-:W-:Y:S01]  /*b370*/  HMMA.16816.F32 R76, R4, R18, R76 ;  /* 0x00000012044c723c */ /* 0x000fe2000000184c */
[----:B------:R-:W5:Y:S02]  /*b380*/  LDSM.16.MT88.4 R16, [R160+0x9800] ;  /* 0x00980000a010783b */ /* 0x000f640000004200 */
[----:B------:R-:W-:-:S04]  /*b390*/  FADD.FTZ R119, R119, R144 ;  /* 0x0000009077777221 */ /* 0x000fc80000010000 */
[----:B------:R-:W-:Y:S01]  /*b3a0*/  FADD.FTZ R214, R214, R119 ;  /* 0x00000077d6d67221 */ /* 0x000fe20000010000 */
[----:B---3--:R-:W-:Y:S03]  /*b3b0*/  HMMA.16816.F32 R72, R4, R12, R72 ;  /* 0x0000000c0448723c */ /* 0x008fe60000001848 */
[----:B------:R-:W-:-:S04]  /*b3c0*/  FADD.FTZ R133, R133, R214 ;  /* 0x000000d685857221 */ /* 0x000fc80000010000 */
[----:B------:R-:W-:Y:S01]  /*b3d0*/  FADD.FTZ R28, R210, R133 ;  /* 0x00000085d21c7221 */ /* 0x000fe20000010000 */
[----:B------:R-:W-:Y:S01]  /*b3e0*/  HMMA.16816.F32 R68, R4, R14, R68 ;  /* 0x0000000e0444723c */ /* 0x000fe20000001844 */
[----:B------:R-:W3:Y:S02]  /*b3f0*/  LDSM.16.MT88.4 R12, [R159+0x9800] ;  /* 0x009800009f0c783b */ /* 0x000ee40000004200 */
[----:B------:R-:W-:-:S04]  /*b400*/  FADD.FTZ R28, R129, R28 ;  /* 0x0000001c811c7221 */ /* 0x000fc80000010000 */
[----:B------:R-:W-:Y:S01]  /*b410*/  FADD.FTZ R31, R49, R28 ;  /* 0x0000001c311f7221 */ /* 0x000fe20000010000 */
[----:B-1----:R-:W-:Y:S02]  /*b420*/  F2FP.PACK_AB R4, R25, R26 ;  /* 0x0000001a1904723e */ /* 0x002fe400000000ff */
[----:B--2---:R-:W-:Y:S01]  /*b430*/  F2FP.PACK_AB R5, R27, R0 ;  /* 0x000000001b05723e */ /* 0x004fe200000000ff */
[----:B------:R-:W-:Y:S01]  /*b440*/  FADD.FTZ R31, R50, R31 ;  /* 0x0000001f321f7221 */ /* 0x000fe20000010000 */
[----:B------:R-:W-:Y:S02]  /*b450*/  F2FP.PACK_AB R6, R191, R24 ;  /* 0x00000018bf06723e */ /* 0x000fe400000000ff */
[----:B----4-:R-:W-:-:S07]  /*b460*/  F2FP.PACK_AB R7, R29, R2 ;  /* 0x000000021d07723e */ /* 0x010fce00000000ff */
[C---:B-----5:R-:W-:Y:S08]  /*b470*/  HMMA.16816.F32 R96, R4.reuse, R8, R96 ;  /* 0x000000080460723c */ /* 0x060ff00000001860 */
[C---:B------:R-:W-:Y:S01]  /*b480*/  HMMA.16816.F32 R92, R4.reuse, R10, R92 ;  /* 0x0000000a045c723c */ /* 0x040fe2000000185c */
[----:B------:R-:W1:Y:S07]  /*b490*/  LDSM.16.MT88.4 R8, [R158+0x9800] ;  /* 0x009800009e08783b */ /* 0x000e6e0000004200 */
[C---:B------:R-:W-:Y:S07]  /*b4a0*/  HMMA.16816.F32 R88, R4.reuse, R16, R88 ;  /* 0x000000100458723c */ /* 0x040fee0000001858 */
[----:B------:R-:W-:Y:S01]  /*b4b0*/  FADD.FTZ R16, R48, R31 ;  /* 0x0000001f30107221 */ /* 0x000fe20000010000 */
[----:B---3--:R-:W-:Y:S03]  /*b4c0*/  HMMA.16816.F32 R80, R4, R12, R80 ;  /* 0x0000000c0450723c */ /* 0x008fe60000001850 */
        /* <DEDUP_REMOVED lines=13> */
[----:B-1----:R-:W-:Y:S01]  /*b5a0*/  HMMA.16816.F32 R72, R4, R8, R72 ;  /* 0x000000080448723c */ /* 0x002fe20000001848 */
[----:B------:R-:W-:Y:S02]  /*b5b0*/  FADD.FTZ R12, R35, R12 ;  /* 0x0000000c230c7221 */ /* 0x000fe40000010000 */
[----:B------:R-:W-:-:S04]  /*b5c0*/  FADD.FTZ R14, R23, R14 ;  /* 0x0000000e170e7221 */ /* 0x000fc80000010000 */
        /* <DEDUP_REMOVED lines=8> */
[----:B------:R-:W-:Y:S01]  /*b650*/  MOV R0, R3 ;  /* 0x0000000300007202 */ /* 0x000fe20000000f00 */
[----:B------:R-:W-:Y:S02]  /*b660*/  FADD.FTZ R25, R25, R26 ;  /* 0x0000001a19197221 */ /* 0x000fe40000010000 */
[----:B------:R-:W-:Y:S02]  /*b670*/  FADD.FTZ R2, R2, R27 ;  /* 0x0000001b02027221 */ /* 0x000fe40000010000 */
[----:B------:R-:W-:Y:S02]  /*b680*/  FADD.FTZ R24, R24, R25 ;  /* 0x0000001918187221 */ /* 0x000fe40000010000 */
[----:B------:R-:W-:Y:S01]  /*b690*/  FADD.FTZ R190, R29, R2 ;  /* 0x000000021dbe7221 */ /* 0x000fe20000010000 */
[----:B------:R-:W-:Y:S01]  /*b6a0*/  MOV R2, R52 ;  /* 0x0000003400027202 */ /* 0x000fe20000000f00 */
[----:B------:R-:W-:-:S02]  /*b6b0*/  FADD.FTZ R191, R191, R24 ;  /* 0x00000018bfbf7221 */ /* 0x000fc40000010000 */
.L_x_5308:
[----:B------:R-:W-:-:S13]  /*b6c0*/  ISETP.GE.AND P1, PT, R174, 0x1, PT ;  /* 0x00000001ae00780c */ /* 0x000fda0003f26270 */
[----:B------:R-:W-:Y:S05]  /*b6d0*/  @!P1 BRA `(.L_x_5316) ;  /* 0x00003d9000009947 */ /* 0x000fea0003800000 */
[----:B------:R-:W-:Y:S01]  /*b6e0*/  IMAD.MOV.U32 R187, RZ, RZ, c[0x0][0x1a0] ;  /* 0x00006800ffbb7624 */ /* 0x000fe200078e00ff */
[----:B------:R-:W-:Y:S02]  /*b6f0*/  MOV R101, R0 ;  /* 0x0000000000657202 */ /* 0x000fe40000000f00 */
[----:B------:R-:W-:Y:S01]  /*b700*/  MOV R103, R2 ;  /* 0x0000000200677202 */ /* 0x000fe20000000f00 */
[----:B------:R-:W-:-:S05]  /*b710*/  IMAD.U32 R186, R187, -0x80, RZ ;  /* 0xffffff80bbba7824 */ /* 0x000fca00078e00ff */
[----:B------:R-:W-:Y:S02]  /*b720*/  SHF.R.S32.HI R181, RZ, 0x1f, R186 ;  /* 0x0000001fffb57819 */ /* 0x000fe400000114ba */
.L_x_5320:
        /* <DEDUP_REMOVED lines=37> */
[----:B------:R-:W-:Y:S09]  /*b980*/  ISETP.NE.AND P2, PT, RZ, c[0x0][0x2d0], PT ;  /* 0x0000b400ff007a0c */ /* 0x000ff20003f45270 */
        /* <DEDUP_REMOVED lines=9> */
[-C--:B------:R-:W-:Y:S02]  /*ba20*/  LEA.HI.X.SX32 R13, R7, R185.reuse, 0x2, P2 ;  /* 0x000000b9070d7211 */ /* 0x080fe400010f16ff */
[----:B------:R-:W-:Y:S01]  /*ba30*/  LEA.HI.X.SX32 R11, R3, R185, 0x2, P1 ;  /* 0x000000b9030b7211 */ /* 0x000fe200008f16ff */
[----:B------:R-:W-:Y:S02]  /*ba40*/  IMAD.MOV.U32 R3, RZ, RZ, c[0x0][0x2d0] ;  /* 0x0000b400ff037624 */ /* 0x000fe400078e00ff */
[----:B------:R-:W2:Y:S02]  /*ba50*/  LDG.E R2, [R12.64] ;  /* 0x000000060c027981 */ /* 0x000ea4000c1e1900 */
[----:B------:R-:W-:Y:S02]  /*ba60*/  IMAD R3, R0, R3, -0x80 ;  /* 0xffffff8000037424 */ /* 0x000fe400078e0203 */
[----:B------:R-:W2:Y:S02]  /*ba70*/  LDG.E R5, [R10.64] ;  /* 0x000000060a057981 */ /* 0x000ea4000c1e1900 */
[C---:B------:R-:W-:Y:S01]  /*ba80*/  IMAD.WIDE.U32 R200, R3.reuse, c[0x0][0x1a0], RZ ;  /* 0x0000680003c87a25 */ /* 0x040fe200078e00ff */
        /* <DEDUP_REMOVED lines=10> */
.L_x_5317:
[----:B------:R-:W-:Y:S02]  /*bb30*/  ISETP.GE.AND P1, PT, R178, c[0x0][0x220], PT ;  /* 0x00008800b2007a0c */ /* 0x000fe40003f26270 */
[C---:B------:R-:W-:Y:S04]  /*bb40*/  LEA R194, P4, R200.reuse, R192, 0x1 ;  /* 0x000000c0c8c27211 */ /* 0x040fe800078808ff */
[----:B------:R-:W-:Y:S07]  /*bb50*/  LEA.HI.X R195, R200, R193, R201, 0x1, P4 ;  /* 0x000000c1c8c37211 */ /* 0x000fee00020f0cc9 */
[----:B------:R-:W-:Y:S01]  /*bb60*/  @P1 STS.128 [R175+0x6000], RZ ;  /* 0x006000ffaf001388 */ /* 0x000fe20000000c00 */
[-C--:B------:R-:W-:Y:S02]  /*bb70*/  @!P1 IADD3 R3, P3, R180, R200.reuse, RZ ;  /* 0x000000c8b4039210 */ /* 0x080fe40007f7e0ff */
[----:B------:R-:W-:Y:S02]  /*bb80*/  @!P1 LEA R197, P2, R187, R200, 0x5 ;  /* 0x000000c8bbc59211 */ /* 0x000fe400078428ff */
[----:B------:R-:W-:Y:S02]  /*bb90*/  @!P1 IADD3.X R0, R177, R201, RZ, P3, !PT ;  /* 0x000000c9b1009210 */ /* 0x000fe40001ffe4ff */
[CC--:B------:R-:W-:Y:S01]  /*bba0*/  @!P1 LEA R206, P3, R3.reuse, R192.reuse, 0x1 ;  /* 0x000000c003ce9211 */ /* 0x0c0fe200078608ff */
[----:B------:R-:W-:Y:S01]  /*bbb0*/  @!PT LDS RZ, [RZ] ;  /* 0x00000000fffff984 */ /* 0x000fe20000000800 */
[----:B------:R-:W-:Y:S01]  /*bbc0*/  @!PT LDS RZ, [RZ] ;  /* 0x00000000fffff984 */ /* 0x000fe20000000800 */
[----:B------:R-:W-:Y:S01]  /*bbd0*/  @!PT LDS RZ, [RZ] ;  /* 0x00000000fffff984 */ /* 0x000fe20000000800 */
[----:B------:R1:W-:Y:S01]  /*bbe0*/  @!P1 LDGSTS.E.BYPASS.LTC128B.128 [R175+0x6000], [R194.64] ;  /* 0x06000000c2af9fae */ /* 0x0003e2000b901d46 */
[----:B------:R-:W-:Y:S02]  /*bbf0*/  @!P1 MOV R2, c[0x0][0x1a4] ;  /* 0x0000690000029a02 */ /* 0x000fe40000000f00 */
[----:B------:R-:W-:Y:S02]  /*bc00*/  @!P1 LEA.HI.X R207, R3, R193, R0, 0x1, P3 ;  /* 0x000000c103cf9211 */ /* 0x000fe400018f0c00 */
[----:B------:R-:W-:Y:S02]  /*bc10*/  @!P1 LEA.HI.X R2, R187, R201, R2, 0x5, P2 ;  /* 0x000000c9bb029211 */ /* 0x000fe400010f2c02 */
[C---:B------:R-:W-:Y:S01]  /*bc20*/  @!P1 LEA R204, P2, R197.reuse, R192, 0x1 ;  /* 0x000000c0c5cc9211 */ /* 0x040fe200078408ff */
[----:B------:R-:W-:Y:S01]  /*bc30*/  @P1 STS.128 [R175+0x6800], RZ ;  /* 0x006800ffaf001388 */ /* 0x000fe20000000c00 */
[-C--:B------:R-:W-:Y:S02]  /*bc40*/  @!P1 MOV R202, R200.reuse ;  /* 0x000000c800ca9202 */ /* 0x080fe40000000f00 */
[----:B------:R-:W-:Y:S02]  /*bc50*/  @!P1 LEA.HI.X R205, R197, R193, R2, 0x1, P2 ;  /* 0x000000c1c5cd9211 */ /* 0x000fe400010f0c02 */
[-C--:B------:R-:W-:Y:S02]  /*bc60*/  @!P1 MOV R203, R201.reuse ;  /* 0x000000c900cb9202 */ /* 0x080fe40000000f00 */
[----:B------:R-:W-:Y:S01]  /*bc70*/  @!P1 MOV R196, c[0x0][0x1a4] ;  /* 0x0000690000c49a02 */ /* 0x000fe20000000f00 */
[----:B------:R-:W-:Y:S01]  /*bc80*/  @!PT LDS RZ, [RZ] ;  /* 0x00000000fffff984 */ /* 0x000fe20000000800 */
[----:B------:R-:W-:Y:S01]  /*bc90*/  @!PT LDS RZ, [RZ] ;  /* 0x00000000fffff984 */ /* 0x000fe20000000800 */
[----:B------:R-:W-:Y:S01]  /*bca0*/  @!PT LDS RZ, [RZ] ;  /* 0x00000000fffff984 */ /* 0x000fe20000000800 */
[----:B------:R2:W-:Y:S01]  /*bcb0*/  @!P1 LDGSTS.E.BYPASS.LTC128B.128 [R175+0x6800], [R206.64] ;  /* 0x06800000ceaf9fae */ /* 0x0005e2000b901d46 */
[C---:B------:R-:W-:Y:S01]  /*bcc0*/  @!P1 LEA R197, P2, R187.reuse, R200, 0x6 ;  /* 0x000000c8bbc59211 */ /* 0x040fe200078430ff */
[C---:B------:R-:W-:Y:S01]  /*bcd0*/  @!P1 IMAD.WIDE.U32 R202, R187.reuse, 0x30, R202 ;  /* 0x00000030bbca9825 */ /* 0x040fe200078e00ca */
[----:B------:R-:W-:Y:S02]  /*bce0*/  @!P1 MOV R198, c[0x0][0x1a4] ;  /* 0x0000690000c69a02 */ /* 0x000fe40000000f00 */
[----:B------:R-:W-:Y:S01]  /*bcf0*/  @!P1 MOV R3, c[0x0][0x1a4] ;  /* 0x0000690000039a02 */ /* 0x000fe20000000f00 */
[----:B------:R-:W-:Y:S01]  /*bd00*/  @!P1 IMAD R196, R196, 0x30, RZ ;  /* 0x00000030c4c49824 */ /* 0x000fe200078e02ff */
[-C--:B------:R-:W-:Y:S01]  /*bd10*/  @!P1 LEA R216, P5, R202, R192.reuse, 0x1 ;  /* 0x000000c0cad89211 */ /* 0x080fe200078a08ff */
[----:B------:R-:W-:Y:S01]  /*bd20*/  @P1 STS.128 [R175+0x7000], RZ ;  /* 0x007000ffaf001388 */ /* 0x000fe20000000c00 */
[----:B------:R-:W-:Y:S01]  /*bd30*/  @!P1 LEA.HI.X R198, R187, R201, R198, 0x6, P2 ;  /* 0x000000c9bbc69211 */ /* 0x000fe200010f34c6 */
[----:B------:R-:W-:Y:S01]  /*bd40*/  @!P1 IMAD R3, R3, 0x50, RZ ;  /* 0x0000005003039824 */ /* 0x000fe200078e02ff */
[----:B------:R-:W-:Y:S02]  /*bd50*/  @!P1 IADD3 R196, R196, R203, RZ ;  /* 0x000000cbc4c49210 */ /* 0x000fe40007ffe0ff */
[C---:B------:R-:W-:Y:S02]  /*bd60*/  @!P1 LEA R210, P2, R197.reuse, R192, 0x1 ;  /* 0x000000c0c5d29211 */ /* 0x040fe400078408ff */
[-C--:B------:R-:W-:Y:S01]  /*bd70*/  @!P1 LEA.HI.X R217, R202, R193.reuse, R196, 0x1, P5 ;  /* 0x000000c1cad99211 */ /* 0x080fe200028f0cc4 */
[----:B------:R-:W-:Y:S01]  /*bd80*/  @!PT LDS RZ, [RZ] ;  /* 0x00000000fffff984 */ /* 0x000fe20000000800 */
[----:B------:R-:W-:Y:S01]  /*bd90*/  @!PT LDS RZ, [RZ] ;  /* 0x00000000fffff984 */ /* 0x000fe20000000800 */
[----:B------:R-:W-:Y:S01]  /*bda0*/  @!PT LDS RZ, [RZ] ;  /* 0x00000000fffff984 */ /* 0x000fe20000000800 */
[----:B------:R3:W-:Y:S01]  /*bdb0*/  @!P1 LDGSTS.E.BYPASS.LTC128B.128 [R175+0x7000], [R204.64] ;  /* 0x07000000ccaf9fae */ /* 0x0007e2000b901d46 */
[----:B------:R-:W-:Y:S02]  /*bdc0*/  @!P1 LEA.HI.X R211, R197, R193, R198, 0x1, P2 ;  /* 0x000000c1c5d39211 */ /* 0x000fe400010f0cc6 */
[-C--:B------:R-:W-:Y:S02]  /*bdd0*/  @!P1 MOV R208, R200.reuse ;  /* 0x000000c800d09202 */ /* 0x080fe40000000f00 */
[-C--:B------:R-:W-:Y:S02]  /*bde0*/  @!P1 MOV R209, R201.reuse ;  /* 0x000000c900d19202 */ /* 0x080fe40000000f00 */
[----:B------:R-:W-:Y:S01]  /*bdf0*/  @!P1 MOV R212, R200 ;  /* 0x000000c800d49202 */ /* 0x000fe20000000f00 */
[----:B------:R-:W-:Y:S01]  /*be00*/  @P1 STS.128 [R175+0x7800], RZ ;  /* 0x007800ffaf001388 */ /* 0x000fe20000000c00 */
[----:B------:R-:W-:Y:S01]  /*be10*/  @!P1 MOV R213, R201 ;  /* 0x000000c900d59202 */ /* 0x000fe20000000f00 */
[C---:B------:R-:W-:Y:S01]  /*be20*/  @!P1 IMAD.WIDE.U32 R200, R187.reuse, 0x50, R200 ;  /* 0x00000050bbc89825 */ /* 0x040fe200078e00c8 */
[----:B------:R-:W-:Y:S02]  /*be30*/  @!P1 MOV R2, c[0x0][0x1a4] ;  /* 0x0000690000029a02 */ /* 0x000fe40000000f00 */
[----:B------:R-:W-:Y:S01]  /*be40*/  @!P1 MOV R0, c[0x0][0x1a4] ;  /* 0x0000690000009a02 */ /* 0x000fe20000000f00 */
[----:B------:R-:W-:Y:S01]  /*be50*/  @!P1 IMAD.WIDE.U32 R208, R187, 0x60, R208 ;  /* 0x00000060bbd09825 */ /* 0x000fe200078e00d0 */
[-C--:B------:R-:W-:Y:S01]  /*be60*/  @!P1 LEA R214, P4, R200, R192.reuse, 0x1 ;  /* 0x000000c0c8d69211 */ /* 0x080fe200078808ff */
[----:B------:R-:W-:Y:S01]  /*be70*/  @!PT LDS RZ, [RZ] ;  /* 0x00000000fffff984 */ /* 0x000fe20000000800 */
[----:B------:R-:W-:Y:S01]  /*be80*/  @!PT LDS RZ, [RZ] ;  /* 0x00000000fffff984 */ /* 0x000fe20000000800 */
[----:B------:R-:W-:Y:S01]  /*be90*/  @!PT LDS RZ, [RZ] ;  /* 0x00000000fffff984 */ /* 0x000fe20000000800 */
[----:B------:R4:W-:Y:S01]  /*bea0*/  @!P1 LDGSTS.E.BYPASS.LTC128B.128 [R175+0x7800], [R216.64] ;  /* 0x07800000d8af9fae */ /* 0x0009e2000b901d46 */
[----:B------:R-:W-:Y:S01]  /*beb0*/  @!P1 IADD3 R3, R3, R201, RZ ;  /* 0x000000c903039210 */ /* 0x000fe20007ffe0ff */
[----:B------:R-:W-:Y:S01]  /*bec0*/  @!P1 IMAD R2, R2, 0x60, RZ ;  /* 0x0000006002029824 */ /* 0x000fe200078e02ff */
[-C--:B------:R-:W-:Y:S01]  /*bed0*/  @!P1 LEA R198, P3, R208, R192.reuse, 0x1 ;  /* 0x000000c0d0c69211 */ /* 0x080fe200078608ff */
[----:B------:R-:W-:Y:S01]  /*bee0*/  @!P1 IMAD.WIDE.U32 R212, R187, 0x70, R212 ;  /* 0x00000070bbd49825 */ /* 0x000fe200078e00d4 */
[----:B------:R-:W-:Y:S02]  /*bef0*/  @!P1 LEA.HI.X R215, R200, R193, R3, 0x1, P4 ;  /* 0x000000c1c8d79211 */ /* 0x000fe400020f0c03 */
[----:B------:R-:W-:Y:S01]  /*bf00*/  @!P1 IADD3 R2, R2, R209, RZ ;  /* 0x000000d102029210 */ /* 0x000fe20007ffe0ff */
[----:B------:R-:W-:Y:S01]  /*bf10*/  @P1 STS.128 [R175+0x8000], RZ ;  /* 0x008000ffaf001388 */ /* 0x000fe20000000c00 */
[----:B------:R-:W-:Y:S01]  /*bf20*/  @!P1 IMAD R0, R0, 0x70, RZ ;  /* 0x0000007000009824 */ /* 0x000fe200078e02ff */
[----:B------:R-:W-:Y:S02]  /*bf30*/  @!P1 LEA R192, P2, R212, R192, 0x1 ;  /* 0x000000c0d4c09211 */ /* 0x000fe400078408ff */
[----:B------:R-:W-:Y:S02]  /*bf40*/  @!P1 LEA.HI.X R199, R208, R193, R2, 0x1, P3 ;  /* 0x000000c1d0c79211 */ /* 0x000fe400018f0c02 */
[----:B------:R-:W-:Y:S02]  /*bf50*/  @!P1 IADD3 R0, R0, R213, RZ ;  /* 0x000000d500009210 */ /* 0x000fe40007ffe0ff */
[----:B------:R-:W-:Y:S01]  /*bf60*/  @!PT LDS RZ, [RZ] ;  /* 0x00000000fffff984 */ /* 0x000fe20000000800 */
[----:B------:R-:W-:Y:S01]  /*bf70*/  @!PT LDS RZ, [RZ] ;  /* 0x00000000fffff984 */ /* 0x000fe20000000800 */
[----:B------:R-:W-:Y:S01]  /*bf80*/  @!PT LDS RZ, [RZ] ;  /* 0x00000000fffff984 */ /* 0x000fe20000000800 */
[----:B------:R5:W-:Y:S02]  /*bf90*/  @!P1 LDGSTS.E.BYPASS.LTC128B.128 [R175+0x8000], [R210.64] ;  /* 0x08000000d2af9fae */ /* 0x000be4000b901d46 */
[----:B------:R-:W-:Y:S02]  /*bfa0*/  @!P1 LEA.HI.X R193, R212, R193, R0, 0x1, P2 ;  /* 0x000000c1d4c19211 */ /* 0x000fe400010f0c00 */
[----:B------:R-:W-:Y:S04]  /*bfb0*/  ISETP.GE.AND P2, PT, R174, 0x2, PT ;  /* 0x00000002ae00780c */ /* 0x000fe80003f46270 */
        /* <DEDUP_REMOVED lines=16> */
[----:B------:R-:W2:Y:S08]  /*c0c0*/  LDSM.16.M88.4 R108, [R167+0x2000] ;  /* 0x00200000a76c783b */ /* 0x000eb00000000200 */
[----:B------:R-:W2:Y:S01]  /*c0d0*/  LDSM.16.M88.4 R112, [R167+0x2800] ;  /* 0x00280000a770783b */ /* 0x000ea20000000200 */
[----:B-1----:R-:W-:Y:S02]  /*c0e0*/  MOV R192, R194 ;  /* 0x000000c200c07202 */ /* 0x002fe40000000f00 */
[----:B------:R-:W-:Y:S05]  /*c0f0*/  MOV R193, R195 ;  /* 0x000000c300c17202 */ /* 0x000fea0000000f00 */
[----:B------:R-:W1:Y:S08]  /*c100*/  LDSM.16.M88.4 R116, [R167+0x3000] ;  /* 0x00300000a774783b */ /* 0x000e700000000200 */
[----:B------:R-:W0:Y:S08]  /*c110*/  LDGDEPBAR ;  /* 0x00000000000079af */ /* 0x000e300000000000 */
[----:B------:R-:W1:Y:S08]  /*c120*/  LDSM.16.M88.4 R120, [R167+0x3800] ;  /* 0x00380000a778783b */ /* 0x000e700000000200 */
[----:B------:R-:W1:Y:S08]  /*c130*/  LDSM.16.M88.4 R124, [R167+0x4000] ;  /* 0x00400000a77c783b */ /* 0x000e700000000200 */
[----:B------:R-:W1:Y:S08]  /*c140*/  LDSM.16.M88.4 R128, [R167+0x4800] ;  /* 0x00480000a780783b */ /* 0x000e700000000200 */
[----:B------:R-:W1:Y:S08]  /*c150*/  LDSM.16.M88.4 R132, [R167+0x5000] ;  /* 0x00500000a784783b */ /* 0x000e700000000200 */
[----:B------:R-:W1:Y:S08]  /*c160*/  LDSM.16.M88.4 R136, [R167+0x5800] ;  /* 0x00580000a788783b */ /* 0x000e700000000200 */
[----:B------:R-:W-:Y:S08]  /*c170*/  LDSM.16.M88.4 R140, [R166] ;  /* 0x00000000a68c783b */ /* 0x000ff00000000200 */
[----:B------:R-:W1:Y:S08]  /*c180*/  LDSM.16.M88.4 R144, [R161+0x2000] ;  /* 0x00200000a190783b */ /* 0x000e700000000200 */
[----:B------:R-:W3:Y:S01]  /*c190*/  LDSM.16.M88.4 R148, [R161+0x2800] ;  /* 0x00280000a194783b */ /* 0x000ee20000000200 */
        /* <DEDUP_REMOVED lines=8> */
[----:B------:R-:W-:Y:S07]  /*c220*/  LDSM.16.M88.4 R116, [R161+0x5800] ;  /* 0x00580000a174783b */ /* 0x000fee0000000200 */
[C---:B------:R-:W-:Y:S08]  /*c230*/  HMMA.16816.F32 R28, R104.reuse, R120, RZ ;  /* 0x00000078681c723c */ /* 0x040ff000000018ff */
[C---:B------:R-:W-:Y:S01]  /*c240*/  HMMA.16816.F32 R32, R104.reuse, R122, RZ ;  /* 0x0000007a6820723c */ /* 0x040fe200000018ff */
[----:B------:R-:W-:Y:S07]  /*c250*/  LDSM.16.M88.4 R120, [R155] ;  /* 0x000000009b78783b */ /* 0x000fee0000000200 */
        /* <DEDUP_REMOVED lines=10> */
[C---:B------:R-:W-:Y:S08]  /*c300*/  HMMA.16816.F32 R8, R140.reuse, R146, R8 ;  /* 0x000000928c08723c */ /* 0x040ff00000001808 */
[C---:B---3--:R-:W-:Y:S08]  /*c310*/  HMMA.16816.F32 R12, R140.reuse, R148, R12 ;  /* 0x000000948c0c723c */ /* 0x048ff0000000180c */
        /* <DEDUP_REMOVED lines=14> */
[C---:B------:R-:W-:Y:S01]  /*c400*/  HMMA.16816.F32 R56, R140.reuse, R110, R56 ;  /* 0x0000006e8c38723c */ /* 0x040fe20000001838 */
[----:B------:R-:W1:Y:S07]  /*c410*/  LDSM.16.M88.4 R108, [R164] ;  /* 0x00000000a46c783b */ /* 0x000e6e0000000200 */
[C---:B------:R-:W-:Y:S08]  /*c420*/  HMMA.16816.F32 R60, R140.reuse, R116, R60 ;  /* 0x000000748c3c723c */ /* 0x040ff0000000183c */
[----:B------:R-:W-:Y:S01]  /*c430*/  HMMA.16816.F32 R64, R140, R118, R64 ;  /* 0x000000768c40723c */ /* 0x000fe20000001840 */
[----:B------:R-:W2:Y:S07]  /*c440*/  LDSM.16.M88.4 R116, [R156] ;  /* 0x000000009c74783b */ /* 0x000eae0000000200 */
[C---:B-1----:R-:W-:Y:S08]  /*c450*/  HMMA.16816.F32 R4, R104.reuse, R108, R4 ;  /* 0x0000006c6804723c */ /* 0x042ff00000001804 */
[C---:B------:R-:W-:Y:S01]  /*c460*/  HMMA.16816.F32 R8, R104.reuse, R110, R8 ;  /* 0x0000006e6808723c */ /* 0x040fe20000001808 */
[----:B------:R-:W1:Y:S07]  /*c470*/  LDSM.16.M88.4 R108, [R154] ;  /* 0x000000009a6c783b */ /* 0x000e6e0000000200 */
[C---:B------:R-:W-:Y:S08]  /*c480*/  HMMA.16816.F32 R12, R104.reuse, R112, R12 ;  /* 0x00000070680c723c */ /* 0x040ff0000000180c */
[C---:B------:R-:W-:Y:S01]  /*c490*/  HMMA.16816.F32 R16, R104.reuse, R114, R16 ;  /* 0x000000726810723c */ /* 0x040fe20000001810 */
[----:B------:R-:W3:Y:S07]  /*c4a0*/  LDSM.16.M88.4 R112, [R153] ;  /* 0x000000009970783b */ /* 0x000eee0000000200 */
[C---:B--2---:R-:W-:Y:S08]  /*c4b0*/  HMMA.16816.F32 R20, R104.reuse, R116, R20 ;  /* 0x000000746814723c */ /* 0x044ff00000001814 */
[C---:B------:R-:W-:Y:S01]  /*c4c0*/  HMMA.16816.F32 R24, R104.reuse, R118, R24 ;  /* 0x000000766818723c */ /* 0x040fe20000001818 */
[----:B------:R-:W2:Y:S07]  /*c4d0*/  LDSM.16.M88.4 R116, [R152] ;  /* 0x000000009874783b */ /* 0x000eae0000000200 */
[C---:B------:R-:W-:Y:S08]  /*c4e0*/  HMMA.16816.F32 R28, R104.reuse, R120, R28 ;  /* 0x00000078681c723c */ /* 0x040ff0000000181c */
[C---:B------:R-:W-:Y:S01]  /*c4f0*/  HMMA.16816.F32 R32, R104.reuse, R122, R32 ;  /* 0x0000007a6820723c */ /* 0x040fe20000001820 */
[----:B------:R-:W-:Y:S07]  /*c500*/  LDSM.16.M88.4 R120, [R100] ;  /* 0x000000006478783b */ /* 0x000fee0000000200 */
[C---:B-1----:R-:W-:Y:S08]  /*c510*/  HMMA.16816.F32 R36, R104.reuse, R108, R36 ;  /* 0x0000006c6824723c */ /* 0x042ff00000001824 */
[C---:B------:R-:W-:Y:S01]  /*c520*/  HMMA.16816.F32 R40, R104.reuse, R110, R40 ;  /* 0x0000006e6828723c */ /* 0x040fe20000001828 */
[----:B------:R-:W1:Y:S07]  /*c530*/  LDSM.16.M88.4 R108, [R102] ;  /* 0x00000000666c783b */ /* 0x000e6e0000000200 */
[C---:B---3--:R-:W-:Y:S08]  /*c540*/  HMMA.16816.F32 R44, R104.reuse, R112, R44 ;  /* 0x00000070682c723c */ /* 0x048ff0000000182c */
[C---:B------:R-:W-:Y:S01]  /*c550*/  HMMA.16816.F32 R48, R104.reuse, R114, R48 ;  /* 0x000000726830723c */ /* 0x040fe20000001830 */
[----:B------:R-:W3:Y:S07]  /*c560*/  LDSM.16.M88.4 R112, [R163] ;  /* 0x00000000a370783b */ /* 0x000eee0000000200 */
[C---:B--2---:R-:W-:Y:S08]  /*c570*/  HMMA.16816.F32 R52, R104.reuse, R116, R52 ;  /* 0x000000746834723c */ /* 0x044ff00000001834 */
[C---:B------:R-:W-:Y:S08]  /*c580*/  HMMA.16816.F32 R56, R104.reuse, R118, R56 ;  /* 0x000000766838723c */ /* 0x040ff00000001838 */
[C---:B-1----:R-:W-:Y:S08]  /*c590*/  HMMA.16816.F32 R60, R104.reuse, R108, R60 ;  /* 0x0000006c683c723c */ /* 0x042ff0000000183c */
[----:B------:R-:W-:Y:S01]  /*c5a0*/  HMMA.16816.F32 R64, R104, R110, R64 ;  /* 0x0000006e6840723c */ /* 0x000fe20000001840 */
[----:B------:R-:W1:Y:S07]  /*c5b0*/  LDSM.16.M88.4 R104, [R100+0x800] ;  /* 0x000800006468783b */ /* 0x000e6e0000000200 */
[C---:B---3--:R-:W-:Y:S01]  /*c5c0*/  HMMA.16816.F32 R4, R112.reuse, R120, R4 ;  /* 0x000000787004723c */ /* 0x048fe20000001804 */
[----:B------:R-:W2:Y:S07]  /*c5d0*/  LDSM.16.M88.4 R108, [R100+0x1000] ;  /* 0x00100000646c783b */ /* 0x000eae0000000200 */
[C---:B------:R-:W-:Y:S11]  /*c5e0*/  HMMA.16816.F32 R8, R112.reuse, R122, R8 ;  /* 0x0000007a7008723c */ /* 0x040ff60000001808 */
[----:B------:R-:W-:Y:S05]  /*c5f0*/  @!UPT UIADD3 URZ, URZ, URZ, URZ ;  /* 0x0000003f3f3ff290 */ /* 0x000fea000fffe03f */
[----:B------:R-:W-:Y:S02]  /*c600*/  FMUL.FTZ R0, R5, c[0x0][0x2ec] ;  /* 0x0000bb0005007a20 */ /* 0x000fe40000410000 */
[----:B------:R-:W-:Y:S02]  /*c610*/  FMUL.FTZ R2, R4, c[0x0][0x2ec] ;  /* 0x0000bb0004027a20 */ /* 0x000fe40000410000 */
[----:B------:R3:W3:Y:S01]  /*c620*/  MUFU.TANH R151, R0 ;  /* 0x0000000000977308 */ /* 0x0006e20000002400 */
[----:B------:R-:W-:Y:S02]  /*c630*/  FMUL.FTZ R252, R6, c[0x0][0x2ec] ;  /* 0x0000bb0006fc7a20 */ /* 0x000fe40000410000 */
[----:B------:R-:W-:Y:S01]  /*c640*/  FMUL.FTZ R250, R7, c[0x0][0x2ec] ;  /* 0x0000bb0007fa7a20 */ /* 0x000fe20000410000 */
[C---:B-1----:R-:W-:Y:S03]  /*c650*/  HMMA.16816.F32 R12, R112.reuse, R104, R12 ;  /* 0x00000068700c723c */ /* 0x042fe6000000180c */
[----:B------:R-:W-:Y:S03]  /*c660*/  FMUL.FTZ R3, R9, c[0x0][0x2ec] ;  /* 0x0000bb0009037a20 */ /* 0x000fe60000410000 */
[----:B------:R1:W1:Y:S01]  /*c670*/  MUFU.TANH R150, R2 ;  /* 0x0000000200967308 */ /* 0x0002620000002400 */
[----:B------:R-:W-:Y:S01]  /*c680*/  FMUL.FTZ R251, R8, c[0x0][0x2ec] ;  /* 0x0000bb0008fb7a20 */ /* 0x000fe20000410000 */
[C---:B------:R-:W-:Y:S01]  /*c690*/  HMMA.16816.F32 R16, R112.reuse, R106, R16 ;  /* 0x0000006a7010723c */ /* 0x040fe20000001810 */
[----:B------:R-:W1:Y:S07]  /*c6a0*/  LDSM.16.M88.4 R104, [R100+0x1800] ;  /* 0x001800006468783b */ /* 0x000e6e0000000200 */
[----:B------:R1:W1:Y:S01]  /*c6b0*/  MUFU.TANH R117, R3 ;  /* 0x0000000300757308 */ /* 0x0002620000002400 */
[C---:B--2---:R-:W-:Y:S03]  /*c6c0*/  HMMA.16816.F32 R20, R112.reuse, R108, R20 ;  /* 0x0000006c7014723c */ /* 0x044fe60000001814 */
[----:B---3--:R-:W-:Y:S05]  /*c6d0*/  FMUL.FTZ R0, R11, c[0x0][0x2ec] ;  /* 0x0000bb000b007a20 */ /* 0x008fea0000410000 */
[C---:B------:R-:W-:Y:S01]  /*c6e0*/  HMMA.16816.F32 R24, R112.reuse, R110, R24 ;  /* 0x0000006e7018723c */ /* 0x040fe20000001818 */
[----:B------:R2:W3:Y:S01]  /*c6f0*/  MUFU.TANH R118, R0 ;  /* 0x0000000000767308 */ /* 0x0004e20000002400 */
        /* <DEDUP_REMOVED lines=13> */
[C---:B-1----:R-:W-:Y:S03]  /*c7d0*/  HMMA.16816.F32 R28, R112.reuse, R104, R28 ;  /* 0x00000068701c723c */ /* 0x042fe6000000181c */
[----:B------:R-:W-:Y:S02]  /*c7e0*/  FMUL.FTZ R238, R22, c[0x0][0x2ec] ;  /* 0x0000bb0016ee7a20 */ /* 0x000fe40000410000 */
[----:B------:R-:W-:Y:S01]  /*c7f0*/  FMUL.FTZ R236, R23, c[0x0][0x2ec] ;  /* 0x0000bb0017ec7a20 */ /* 0x000fe20000410000 */
[----:B------:R-:W1:Y:S01]  /*c800*/  MUFU.TANH R251, R251 ;  /* 0x000000fb00fb7308 */ /* 0x000e620000002400 */
[----:B------:R-:W-:Y:S01]  /*c810*/  FMUL.FTZ R235, R24, c[0x0][0x2ec] ;  /* 0x0000bb0018eb7a20 */ /* 0x000fe20000410000 */
[C---:B------:R-:W-:Y:S01]  /*c820*/  HMMA.16816.F32 R32, R112.reuse, R106, R32 ;  /* 0x0000006a7020723c */ /* 0x040fe20000001820 */
[----:B------:R-:W1:Y:S03]  /*c830*/  LDSM.16.M88.4 R104, [R100+0x2800] ;  /* 0x002800006468783b */ /* 0x000e660000000200 */
[----:B------:R-:W-:Y:S02]  /*c840*/  FMUL.FTZ R237, R25, c[0x0][0x2ec] ;  /* 0x0000bb0019ed7a20 */ /* 0x000fe40000410000 */
[----:B------:R-:W-:Y:S02]  /*c850*/  FMUL.FTZ R240, R26, c[0x0][0x2ec] ;  /* 0x0000bb001af07a20 */ /* 0x000fe40000410000 */
[----:B------:R-:W1:Y:S01]  /*c860*/  MUFU.TANH R249, R249 ;  /* 0x000000f900f97308 */ /* 0x000e620000002400 */
[C---:B--2---:R-:W-:Y:S03]  /*c870*/  HMMA.16816.F32 R36, R112.reuse, R108, R36 ;  /* 0x0000006c7024723c */ /* 0x044fe60000001824 */
[----:B------:R-:W-:Y:S02]  /*c880*/  FMUL.FTZ R234, R27, c[0x0][0x2ec] ;  /* 0x0000bb001bea7a20 */ /* 0x000fe40000410000 */
        /* <DEDUP_REMOVED lines=32> */
[----:B----4-:R-:W-:Y:S02]  /*ca90*/  FMUL.FTZ R217, R44, c[0x0][0x2ec] ;  /* 0x0000bb002cd97a20 */ /* 0x010fe40000410000 */
[----:B------:R-:W-:Y:S02]  /*caa0*/  FMUL.FTZ R215, R45, c[0x0][0x2ec] ;  /* 0x0000bb002dd77a20 */ /* 0x000fe40000410000 */
[----:B------:R-:W-:Y:S02]  /*cab0*/  FMUL.FTZ R216, R46, c[0x0][0x2ec] ;  /* 0x0000bb002ed87a20 */ /* 0x000fe40000410000 */
[----:B------:R-:W4:Y:S03]  /*cac0*/  MUFU.TANH R244, R244 ;  /* 0x000000f400f47308 */ /* 0x000f260000002400 */
[----:B------:R-:W-:Y:S02]  /*cad0*/  FMUL.FTZ R214, R47, c[0x0][0x2ec] ;  /* 0x0000bb002fd67a20 */ /* 0x000fe40000410000 */
[----:B------:R-:W-:Y:S02]  /*cae0*/  FMUL.FTZ R213, R48, c[0x0][0x2ec] ;  /* 0x0000bb0030d57a20 */ /* 0x000fe40000410000 */
[----:B-----5:R-:W-:Y:S02]  /*caf0*/  FMUL.FTZ R211, R49, c[0x0][0x2ec] ;  /* 0x0000bb0031d37a20 */ /* 0x020fe40000410000 */
        /* <DEDUP_REMOVED lines=8> */
[----:B------:R-:W-:Y:S03]  /*cb80*/  HMMA.16816.F32 R64, R112, R106, R64 ;  /* 0x0000006a7040723c */ /* 0x000fe60000001840 */
[----:B------:R-:W-:Y:S02]  /*cb90*/  FMUL.FTZ R206, R55, c[0x0][0x2ec] ;  /* 0x0000bb0037ce7a20 */ /* 0x000fe40000410000 */
[----:B------:R-:W-:Y:S02]  /*cba0*/  FMUL.FTZ R205, R56, c[0x0][0x2ec] ;  /* 0x0000bb0038cd7a20 */ /* 0x000fe40000410000 */
[----:B------:R-:W-:Y:S02]  /*cbb0*/  FMUL.FTZ R203, R57, c[0x0][0x2ec] ;  /* 0x0000bb0039cb7a20 */ /* 0x000fe40000410000 */
[----:B------:R-:W1:Y:S03]  /*cbc0*/  MUFU.TANH R239, R239 ;  /* 0x000000ef00ef7308 */ /* 0x000e660000002400 */
[----:B------:R-:W-:Y:S02]  /*cbd0*/  FMUL.FTZ R204, R58, c[0x0][0x2ec] ;  /* 0x0000bb003acc7a20 */ /* 0x000fe40000410000 */
[----:B------:R-:W-:Y:S02]  /*cbe0*/  FMUL.FTZ R202, R59, c[0x0][0x2ec] ;  /* 0x0000bb003bca7a20 */ /* 0x000fe40000410000 */
[----:B------:R-:W-:Y:S02]  /*cbf0*/  FMUL.FTZ R199, R60, c[0x0][0x2ec] ;  /* 0x0000bb003cc77a20 */ /* 0x000fe40000410000 */
[----:B------:R-:W-:Y:S01]  /*cc00*/  FMUL.FTZ R201, R61, c[0x0][0x2ec] ;  /* 0x0000bb003dc97a20 */ /* 0x000fe20000410000 */
[----:B------:R-:W1:Y:S01]  /*cc10*/  MUFU.TANH R238, R238 ;  /* 0x000000ee00ee7308 */ /* 0x000e620000002400 */
[----:B------:R-:W-:Y:S02]  /*cc20*/  FMUL.FTZ R200, R62, c[0x0][0x2ec] ;  /* 0x0000bb003ec87a20 */ /* 0x000fe40000410000 */
[----:B------:R-:W-:Y:S02]  /*cc30*/  FMUL.FTZ R196, R63, c[0x0][0x2ec] ;  /* 0x0000bb003fc47a20 */ /* 0x000fe40000410000 */
[----:B------:R-:W-:Y:S02]  /*cc40*/  FMUL.FTZ R197, R64, c[0x0][0x2ec] ;  /* 0x0000bb0040c57a20 */ /* 0x000fe40000410000 */
[----:B------:R-:W-:Y:S02]  /*cc50*/  FMUL.FTZ R198, R65, c[0x0][0x2ec] ;  /* 0x0000bb0041c67a20 */ /* 0x000fe40000410000 */
[----:B------:R-:W-:Y:S01]  /*cc60*/  FMUL.FTZ R3, R67, c[0x0][0x2ec] ;  /* 0x0000bb0043037a20 */ /* 0x000fe20000410000 */
[----:B------:R-:W1:Y:S01]  /*cc70*/  MUFU.TANH R236, R236 ;  /* 0x000000ec00ec7308 */ /* 0x000e620000002400 */
[----:B------:R-:W-:Y:S09]  /*cc80*/  FMUL.FTZ R0, R66, c[0x0][0x2ec] ;  /* 0x0000bb0042007a20 */ /* 0x000ff20000410000 */
        /* <DEDUP_REMOVED lines=43> */
[----:B------:R-:W1:Y:S01]  /*cf40*/  MUFU.TANH R3, R3 ;  /* 0x0000000300037308 */ /* 0x000e620000002400 */
[----:B------:R-:W-:-:S05]  /*cf50*/  @!P2 BRA `(.L_x_5318) ;  /* 0x000009700000a947 */ /* 0x000fca0003800000 */
[----:B--234-:R-:W-:Y:S05]  /*cf60*/  IMAD.MOV.U32 R5, RZ, RZ, c[0x0][0x198] ;  /* 0x00006600ff057624 */ /* 0x01cfea00078e00ff */
[----:B------:R-:W-:Y:S04]  /*cf70*/  LEA R6, -R5, RZ, 0x7 ;  /* 0x000000ff05067211 */ /* 0x000fe800078e39ff */
[----:B------:R-:W-:Y:S01]  /*cf80*/  SHF.R.S32.HI R7, RZ, 0x1f, R6 ;  /* 0x0000001fff077819 */ /* 0x000fe20000011406 */
[----:B------:R-:W-:-:S05]  /*cf90*/  @!P0 BRA `(.L_x_5319) ;  /* 0x000003c000008947 */ /* 0x000fca0003800000 */
[----:B------:R-:W-:Y:S01]  /*cfa0*/  IMAD.SHL.U32 R11, R174, 0x80, RZ ;  /* 0x00000080ae0b7824 */ /* 0x000fe200078e00ff */
[----:B-1----:R-:W-:Y:S04]  /*cfb0*/  IABS R0, c[0x0][0x2d0] ;  /* 0x0000b40000007a13 */ /* 0x002fe80000000000 */
        /* <DEDUP_REMOVED lines=58> */
.L_x_5319:
[----:B------:R2:W-:Y:S01]  /*d360*/  @P1 STS.128 [R175+0x2000], RZ ;  /* 0x002000ffaf001388 */ /* 0x0005e20000000c00 */
[----:B------:R-:W-:Y:S01]  /*d370*/  @!P1 IADD3 R9, P2, R171, R6, RZ ;  /* 0x00000006ab099210 */ /* 0x000fe20007f5e0ff */
[----:B------:R-:W-:Y:S02]  /*d380*/  @!P1 IMAD.MOV.U32 R18, RZ, RZ, R6 ;  /* 0x000000ffff129224 */ /* 0x000fe400078e0006 */
[--C-:B------:R-:W-:Y:S01]  /*d390*/  @!P1 IMAD.MOV.U32 R19, RZ, RZ, R7.reuse ;  /* 0x000000ffff139224 */ /* 0x100fe200078e0007 */
[CC--:B------:R-:W-:Y:S01]  /*d3a0*/  @!P1 LEA R14, P4, R9.reuse, R188.reuse, 0x1 ;  /* 0x000000bc090e9211 */ /* 0x0c0fe200078808ff */
[--C-:B------:R-:W-:Y:S02]  /*d3b0*/  @!P1 IMAD.X R4, R170, 0x1, R7.reuse, P2 ;  /* 0x00000001aa049824 */ /* 0x100fe400010e0607 */
[----:B-1----:R-:W-:Y:S02]  /*d3c0*/  @!P1 IMAD.MOV.U32 R0, RZ, RZ, c[0x0][0x19c] ;  /* 0x00006700ff009624 */ /* 0x002fe400078e00ff */
        /* <DEDUP_REMOVED lines=30> */
[----:B------:R-:W-:Y:S01]  /*d5b0*/  @!P1 LEA R8, P2, R5, R6, 0x6 ;  /* 0x0000000605089211 */ /* 0x000fe200078430ff */
        /* <DEDUP_REMOVED lines=8> */
[-C--:B------:R-:W-:Y:S01]  /*d640*/  @!P1 LEA R22, P2, R8, R188.reuse, 0x1 ;  /* 0x000000bc08169211 */ /* 0x080fe200078408ff */
[----:B------:R-:W-:Y:S01]  /*d650*/  @!P1 IMAD.MOV.U32 R5, RZ, RZ, c[0x0][0x19c] ;  /* 0x00006700ff059624 */ /* 0x000fe200078e00ff */
[-C--:B------:R-:W-:Y:S01]  /*d660*/  @!P1 LEA R4, P3, R6, R188.reuse, 0x1 ;  /* 0x000000bc06049211 */ /* 0x080fe200078608ff */
[----:B------:R-:W-:Y:S01]  /*d670*/  @!PT LDS RZ, [RZ] ;  /* 0x00000000fffff984 */ /* 0x000fe20000000800 */
[----:B------:R-:W-:Y:S01]  /*d680*/  @!PT LDS RZ, [RZ] ;  /* 0x00000000fffff984 */ /* 0x000fe20000000800 */
[----:B------:R-:W-:Y:S01]  /*d690*/  @!PT LDS RZ, [RZ] ;  /* 0x00000000fffff984 */ /* 0x000fe20000000800 */
[----:B------:R2:W-:Y:S01]  /*d6a0*/  @!P1 LDGSTS.E.BYPASS.LTC128B.128 [R175+0x3000], [R18.64] ;  /* 0x0300000012af9fae */ /* 0x0005e2000b901d46 */
[----:B------:R-:W-:Y:S01]  /*d6b0*/  @!P1 LEA.HI.X R23, R8, R189, R0, 0x1, P2 ;  /* 0x000000bd08179211 */ /* 0x000fe200010f0c00 */
[----:B------:R-:W-:Y:S01]  /*d6c0*/  @!P1 IMAD R5, R5, 0x70, RZ ;  /* 0x0000007005059824 */ /* 0x000fe200078e02ff */
[----:B------:R-:W-:Y:S01]  /*d6d0*/  @!P1 LEA R8, P2, R20, R188, 0x1 ;  /* 0x000000bc14089211 */ /* 0x000fe200078408ff */
[----:B------:R2:W-:Y:S01]  /*d6e0*/  @P1 STS.128 [R175+0x3800], RZ ;  /* 0x003800ffaf001388 */ /* 0x0005e20000000c00 */
[----:B------:R-:W-:Y:S02]  /*d6f0*/  IMAD.MOV.U32 R188, RZ, RZ, R16 ;  /* 0x000000ffffbc7224 */ /* 0x000fe400078e0010 */
        /* <DEDUP_REMOVED lines=29> */
.L_x_5318:
[----:B-1234-:R-:W-:Y:S01]  /*d8d0*/  FMNMX.FTZ R0, R150, R103, !PT ;  /* 0x0000006796007209 */ /* 0x01efe20007810000 */
        /* <DEDUP_REMOVED lines=68> */
[----:B------:R-:W-:Y:S08]  /*dd20*/  LDSM.16.MT88.4 R12, [R162+0x6000] ;  /* 0x00600000a20c783b */ /* 0x000ff00000004200 */
[----:B------:R-:W-:Y:S08]  /*dd30*/  SHFL.BFLY PT, R9, R6, 0x2, 0x1f ;  /* 0x0c401f0006097f89 */ /* 0x000ff000000e0000 */
        /* <DEDUP_REMOVED lines=14> */
[C---:B------:R-:W-:Y:S01]  /*de20*/  FSETP.NEU.FTZ.AND P1, PT, R0.reuse, -INF , PT ;  /* 0xff8000000000780b */ /* 0x040fe20003f3d000 */
[----:B------:R-:W-:Y:S02]  /*de30*/  FADD.FTZ R4, -R0, R101 ;  /* 0x0000006500047221 */ /* 0x000fe40000010100 */
[--C-:B------:R-:W-:Y:S01]  /*de40*/  FFMA.FTZ R58, R150, c[0x0][0x23c], -R62.reuse ;  /* 0x00008f00963a7a23 */ /* 0x100fe2000001083e */
[----:B------:R-:W-:Y:S01]  /*de50*/  FSEL R39, R39, RZ, P1 ;  /* 0x000000ff27277208 */ /* 0x000fe20000800000 */
[----:B------:R-:W1:Y:S01]  /*de60*/  MUFU.EX2 R38, R38 ;  /* 0x0000002600267308 */ /* 0x000e620000000800 */
[----:B------:R-:W-:Y:S01]  /*de70*/  FMUL.FTZ R37, R4, c[0x0][0x23c] ;  /* 0x00008f0004257a20 */ /* 0x000fe20000410000 */
[----:B------:R-:W-:Y:S01]  /*de80*/  ISETP.GT.AND P1, PT, R174, 0x1, PT ;  /* 0x00000001ae00780c */ /* 0x000fe20003f24270 */
        /* <DEDUP_REMOVED lines=8> */
[----:B------:R-:W-:Y:S02]  /*df10*/  FFMA.FTZ R65, R249, c[0x0][0x23c], -R62 ;  /* 0x00008f00f9417a23 */ /* 0x000fe4000001083e */
[--C-:B------:R-:W-:Y:S01]  /*df20*/  FFMA.FTZ R63, R246, c[0x0][0x23c], -R39.reuse ;  /* 0x00008f00f63f7a23 */ /* 0x100fe20000010827 */
[----:B------:R-:W3:Y:S01]  /*df30*/  MUFU.EX2 R58, R58 ;  /* 0x0000003a003a7308 */ /* 0x000ee20000000800 */
[--C-:B------:R-:W-:Y:S02]  /*df40*/  FFMA.FTZ R66, R242, c[0x0][0x23c], -R39.reuse ;  /* 0x00008f00f2427a23 */ /* 0x100fe40000010827 */
[--C-:B------:R-:W-:Y:S02]  /*df50*/  FFMA.FTZ R108, R226, c[0x0][0x23c], -R39.reuse ;  /* 0x00008f00e26c7a23 */ /* 0x100fe40000010827 */
[C---:B-1----:R-:W-:Y:S02]  /*df60*/  FMUL.FTZ R8, R38.reuse, R92 ;  /* 0x0000005c26087220 */ /* 0x042fe40000410000 */
[C---:B------:R-:W-:Y:S02]  /*df70*/  FMUL.FTZ R9, R38.reuse, R93 ;  /* 0x0000005d26097220 */ /* 0x040fe40000410000 */
[C---:B------:R-:W-:Y:S01]  /*df80*/  FMUL.FTZ R16, R38.reuse, R84 ;  /* 0x0000005426107220 */ /* 0x040fe20000410000 */
[----:B------:R-:W1:Y:S01]  /*df90*/  MUFU.EX2 R107, R107 ;  /* 0x0000006b006b7308 */ /* 0x000e620000000800 */
[C---:B------:R-:W-:Y:S02]  /*dfa0*/  FMUL.FTZ R4, R38.reuse, R96 ;  /* 0x0000006026047220 */ /* 0x040fe40000410000 */
[C---:B------:R-:W-:Y:S02]  /*dfb0*/  FMUL.FTZ R5, R38.reuse, R97 ;  /* 0x0000006126057220 */ /* 0x040fe40000410000 */
[C---:B--2---:R-:W-:Y:S02]  /*dfc0*/  FMUL.FTZ R10, R37.reuse, R94 ;  /* 0x0000005e250a7220 */ /* 0x044fe40000410000 */
[C---:B------:R-:W-:Y:S02]  /*dfd0*/  FMUL.FTZ R11, R37.reuse, R95 ;  /* 0x0000005f250b7220 */ /* 0x040fe40000410000 */
[----:B------:R-:W-:Y:S01]  /*dfe0*/  LDSM.16.MT88.4 R92, [R162+0x9800] ;  /* 0x00980000a25c783b */ /* 0x000fe20000004200 */
[----:B------:R-:W2:Y:S01]  /*dff0*/  MUFU.EX2 R56, R56 ;  /* 0x0000003800387308 */ /* 0x000ea20000000800 */
[C---:B------:R-:W-:Y:S02]  /*e000*/  FMUL.FTZ R18, R37.reuse, R86 ;  /* 0x0000005625127220 */ /* 0x040fe40000410000 */
[C---:B------:R-:W-:Y:S02]  /*e010*/  FMUL.FTZ R19, R37.reuse, R87 ;  /* 0x0000005725137220 */ /* 0x040fe40000410000 */
[C---:B------:R-:W-:Y:S02]  /*e020*/  FMUL.FTZ R6, R37.reuse, R98 ;  /* 0x0000006225067220 */ /* 0x040fe40000410000 */
[----:B------:R-:W-:Y:S02]  /*e030*/  FMUL.FTZ R7, R37, R99 ;  /* 0x0000006325077220 */ /* 0x000fe40000410000 */
[C---:B------:R-:W-:Y:S01]  /*e040*/  FMUL.FTZ R17, R38.reuse, R85 ;  /* 0x0000005526117220 */ /* 0x040fe20000410000 */
[----:B------:R-:W4:Y:S01]  /*e050*/  MUFU.EX2 R101, R101 ;  /* 0x0000006500657308 */ /* 0x000f220000000800 */
[C---:B------:R-:W-:Y:S02]  /*e060*/  FMUL.FTZ R24, R38.reuse, R76 ;  /* 0x0000004c26187220 */ /* 0x040fe40000410000 */
[C---:B---3--:R-:W-:Y:S01]  /*e070*/  FFMA.FTZ R76, R38.reuse, R191, R58 ;  /* 0x000000bf264c7223 */ /* 0x048fe2000001003a */
[----:B-1----:R-:W-:Y:S01]  /*e080*/  F2FP.PACK_AB R40, R107, R58 ;  /* 0x0000003a6b28723e */ /* 0x002fe200000000ff */
[----:B------:R-:W-:Y:S02]  /*e090*/  FMUL.FTZ R26, R37, R78 ;  /* 0x0000004e251a7220 */ /* 0x000fe40000410000 */
[----:B------:R-:W-:Y:S02]  /*e0a0*/  FADD.FTZ R85, R107, R76 ;  /* 0x0000004c6b557221 */ /* 0x000fe40000010000 */
[C---:B------:R-:W-:Y:S01]  /*e0b0*/  FMUL.FTZ R32, R38.reuse, R68 ;  /* 0x0000004426207220 */ /* 0x040fe20000410000 */
[----:B------:R-:W1:Y:S01]  /*e0c0*/  MUFU.EX2 R106, R106 ;  /* 0x0000006a006a7308 */ /* 0x000e620000000800 */
[C---:B------:R-:W-:Y:S02]  /*e0d0*/  FMUL.FTZ R33, R38.reuse, R69 ;  /* 0x0000004526217220 */ /* 0x040fe40000410000 */
[C---:B------:R-:W-:Y:S02]  /*e0e0*/  FMUL.FTZ R34, R37.reuse, R70 ;  /* 0x0000004625227220 */ /* 0x040fe40000410000 */
[C---:B--2---:R-:W-:Y:S02]  /*e0f0*/  FFMA.FTZ R190, R37.reuse, R190, R56 ;  /* 0x000000be25be7223 */ /* 0x044fe40000010038 */
[C---:B------:R-:W-:Y:S02]  /*e100*/  FMUL.FTZ R35, R37.reuse, R71 ;  /* 0x0000004725237220 */ /* 0x040fe40000410000 */
[----:B------:R-:W-:Y:S01]  /*e110*/  FMUL.FTZ R25, R38, R77 ;  /* 0x0000004d26197220 */ /* 0x000fe20000410000 */
[----:B------:R-:W2:Y:S01]  /*e120*/  MUFU.EX2 R105, R105 ;  /* 0x0000006900697308 */ /* 0x000ea20000000800 */
[----:B------:R-:W-:Y:S02]  /*e130*/  FMUL.FTZ R27, R37, R79 ;  /* 0x0000004f251b7220 */ /* 0x000fe40000410000 */
[----:B------:R-:W-:Y:S01]  /*e140*/  FFMA.FTZ R79, R233, c[0x0][0x23c], -R62 ;  /* 0x00008f00e94f7a23 */ /* 0x000fe2000001083e */
[C---:B----4-:R-:W-:Y:S01]  /*e150*/  F2FP.PACK_AB R41, R101.reuse, R56 ;  /* 0x000000386529723e */ /* 0x050fe200000000ff */
[----:B------:R-:W-:Y:S01]  /*e160*/  FADD.FTZ R101, R101, R190 ;  /* 0x000000be65657221 */ /* 0x000fe20000010000 */
[----:B------:R-:W-:Y:S01]  /*e170*/  LDSM.16.MT88.4 R56, [R159+0x8000] ;  /* 0x008000009f38783b */ /* 0x000fe20000004200 */
[--C-:B------:R-:W-:Y:S02]  /*e180*/  FFMA.FTZ R77, R244, c[0x0][0x23c], -R39.reuse ;  /* 0x00008f00f44d7a23 */ /* 0x100fe40000010827 */
[--C-:B------:R-:W-:Y:S01]  /*e190*/  FFMA.FTZ R109, R222, c[0x0][0x23c], -R39.reuse ;  /* 0x00008f00de6d7a23 */ /* 0x100fe20000010827 */
[----:B------:R-:W3:Y:S01]  /*e1a0*/  MUFU.EX2 R104, R104 ;  /* 0x0000006800687308 */ /* 0x000ee20000000800 */
[--C-:B------:R-:W-:Y:S02]  /*e1b0*/  FFMA.FTZ R113, R220, c[0x0][0x23c], -R39.reuse ;  /* 0x00008f00dc717a23 */ /* 0x100fe40000010827 */
[----:B------:R-:W-:Y:S02]  /*e1c0*/  FFMA.FTZ R114, R218, c[0x0][0x23c], -R39 ;  /* 0x00008f00da727a23 */ /* 0x000fe40000010827 */
[----:B-1----:R-:W-:Y:S02]  /*e1d0*/  FADD.FTZ R78, R106, R85 ;  /* 0x000000556a4e7221 */ /* 0x002fe40000010000 */
[----:B------:R-:W-:Y:S01]  /*e1e0*/  LDSM.16.MT88.4 R84, [R160+0x9800] ;  /* 0x00980000a054783b */ /* 0x000fe20000004200 */
[--C-:B------:R-:W-:Y:S02]  /*e1f0*/  FFMA.FTZ R224, R224, c[0x0][0x23c], -R39.reuse ;  /* 0x00008f00e0e07a23 */ /* 0x100fe40000010827 */
[----:B------:R-:W1:Y:S01]  /*e200*/  MUFU.EX2 R61, R61 ;  /* 0x0000003d003d7308 */ /* 0x000e620000000800 */
[--C-:B------:R-:W-:Y:S02]  /*e210*/  FFMA.FTZ R117, R216, c[0x0][0x23c], -R39.reuse ;  /* 0x00008f00d8757a23 */ /* 0x100fe40000010827 */
[--C-:B------:R-:W-:Y:S01]  /*e220*/  FFMA.FTZ R118, R214, c[0x0][0x23c], -R39.reuse ;  /* 0x00008f00d6767a23 */ /* 0x100fe20000010827 */
[C---:B--2---:R-:W-:Y:S01]  /*e230*/  F2FP.PACK_AB R42, R105.reuse, R106 ;  /* 0x0000006a692a723e */ /* 0x044fe200000000ff */
[----:B------:R-:W-:Y:S02]  /*e240*/  FADD.FTZ R78, R105, R78 ;  /* 0x0000004e694e7221 */ /* 0x000fe40000010000 */
[--C-:B------:R-:W-:Y:S02]  /*e250*/  FFMA.FTZ R107, R212, c[0x0][0x23c], -R39.reuse ;  /* 0x00008f00d46b7a23 */ /* 0x100fe40000010827 */
[--C-:B------:R-:W-:Y:S01]  /*e260*/  FFMA.FTZ R122, R210, c[0x0][0x23c], -R39.reuse ;  /* 0x00008f00d27a7a23 */ /* 0x100fe20000010827 */
[----:B------:R-:W-:Y:S01]  /*e270*/  MUFU.EX2 R65, R65 ;  /* 0x0000004100417308 */ /* 0x000fe20000000800 */
[--C-:B------:R-:W-:Y:S02]  /*e280*/  FFMA.FTZ R121, R208, c[0x0][0x23c], -R39.reuse ;  /* 0x00008f00d0797a23 */ /* 0x100fe40000010827 */
[----:B------:R-:W-:Y:S02]  /*e290*/  FFMA.FTZ R105, R204, c[0x0][0x23c], -R39 ;  /* 0x00008f00cc697a23 */ /* 0x000fe40000010827 */
[----:B---3--:R-:W-:Y:S02]  /*e2a0*/  FADD.FTZ R76, R104, R101 ;  /* 0x00000065684c7221 */ /* 0x008fe40000010000 */
[--C-:B------:R-:W-:Y:S02]  /*e2b0*/  FFMA.FTZ R126, R202, c[0x0][0x23c], -R39.reuse ;  /* 0x00008f00ca7e7a23 */ /* 0x100fe40000010827 */
[--C-:B------:R-:W-:Y:S01]  /*e2c0*/  FFMA.FTZ R125, R200, c[0x0][0x23c], -R39.reuse ;  /* 0x00008f00c87d7a23 */ /* 0x100fe20000010827 */
[----:B------:R-:W-:Y:S01]  /*e2d0*/  MUFU.EX2 R63, R63 ;  /* 0x0000003f003f7308 */ /* 0x000fe20000000800 */
[--C-:B------:R-:W-:Y:S02]  /*e2e0*/  FFMA.FTZ R130, R196, c[0x0][0x23c], -R39.reuse ;  /* 0x00008f00c4827a23 */ /* 0x100fe40000010827 */
[--C-:B------:R-:W-:Y:S01]  /*e2f0*/  FFMA.FTZ R36, R36, c[0x0][0x23c], -R39.reuse ;  /* 0x00008f0024247a23 */ /* 0x100fe20000010827 */
[C---:B-1----:R-:W-:Y:S01]  /*e300*/  F2FP.PACK_AB R43, R61.reuse, R104 ;  /* 0x000000683d2b723e */ /* 0x042fe200000000ff */
[----:B------:R-:W-:Y:S02]  /*e310*/  FADD.FTZ R61, R61, R76 ;  /* 0x0000004c3d3d7221 */ /* 0x000fe40000010000 */
[--C-:B------:R-:W-:Y:S02]  /*e320*/  FFMA.FTZ R104, R206, c[0x0][0x23c], -R39.reuse ;  /* 0x00008f00ce687a23 */ /* 0x100fe40000010827 */
[--C-:B------:R-:W-:Y:S01]  /*e330*/  FFMA.FTZ R60, R247, c[0x0][0x23c], -R62.reuse ;  /* 0x00008f00f73c7a23 */ /* 0x100fe2000001083e */
[----:B------:R-:W-:Y:S01]  /*e340*/  MUFU.EX2 R77, R77 ;  /* 0x0000004d004d7308 */ /* 0x000fe20000000800 */
[C---:B------:R-:W-:Y:S05]  /*e350*/  HMMA.16816.F32 R4, R40.reuse, R12, R4 ;  /* 0x0000000c2804723c */ /* 0x040fea0000001804 */
[--C-:B------:R-:W-:Y:S02]  /*e360*/  FFMA.FTZ R64, R243, c[0x0][0x23c], -R62.reuse ;  /* 0x00008f00f3407a23 */ /* 0x100fe4000001083e */
[C---:B------:R-:W-:Y:S01]  /*e370*/  FMUL.FTZ R12, R38.reuse, R88 ;  /* 0x00000058260c7220 */ /* 0x040fe20000410000 */
[C---:B------:R-:W-:Y:S01]  /*e380*/  HMMA.16816.F32 R8, R40.reuse, R14, R8 ;  /* 0x0000000e2808723c */ /* 0x040fe20000001808 */
[----:B------:R-:W1:Y:S03]  /*e390*/  MUFU.EX2 R60, R60 ;  /* 0x0000003c003c7308 */ /* 0x000e660000000800 */
[----:B------:R-:W-:Y:S02]  /*e3a0*/  FMUL.FTZ R13, R38, R89 ;  /* 0x00000059260d7220 */ /* 0x000fe40000410000 */
[--C-:B------:R-:W-:Y:S02]  /*e3b0*/  FFMA.FTZ R88, R248, c[0x0][0x23c], -R39.reuse ;  /* 0x00008f00f8587a23 */ /* 0x100fe40000010827 */
[C---:B------:R-:W-:Y:S03]  /*e3c0*/  FMUL.FTZ R14, R37.reuse, R90 ;  /* 0x0000005a250e7220 */ /* 0x040fe60000410000 */
[----:B------:R-:W-:Y:S01]  /*e3d0*/  MUFU.EX2 R64, R64 ;  /* 0x0000004000407308 */ /* 0x000fe20000000800 */
[----:B------:R-:W-:Y:S02]  /*e3e0*/  FMUL.FTZ R15, R37, R91 ;  /* 0x0000005b250f7220 */ /* 0x000fe40000410000 */
[--C-:B------:R-:W-:Y:S02]  /*e3f0*/  FFMA.FTZ R67, R245, c[0x0][0x23c], -R62.reuse ;  /* 0x00008f00f5437a23 */ /* 0x100fe4000001083e */
[--C-:B------:R-:W-:Y:S02]  /*e400*/  FFMA.FTZ R89, R230, c[0x0][0x23c], -R39.reuse ;  /* 0x00008f00e6597a23 */ /* 0x100fe40000010827 */
[--C-:B------:R-:W-:Y:S01]  /*e410*/  FFMA.FTZ R69, R241, c[0x0][0x23c], -R62.reuse ;  /* 0x00008f00f1457a23 */ /* 0x100fe2000001083e */
[C---:B------:R-:W-:Y:S02]  /*e420*/  HMMA.16816.F32 R12, R40.reuse, R20, R12 ;  /* 0x00000014280c723c */ /* 0x040fe4000000180c */
[----:B------:R-:W2:Y:S01]  /*e430*/  MUFU.EX2 R88, R88 ;  /* 0x0000005800587308 */ /* 0x000ea20000000800 */
[--C-:B------:R-:W-:Y:S02]  /*e440*/  FFMA.FTZ R70, R239, c[0x0][0x23c], -R62.reuse ;  /* 0x00008f00ef467a23 */ /* 0x100fe4000001083e */
[--C-:B------:R-:W-:Y:S02]  /*e450*/  FFMA.FTZ R71, R235, c[0x0][0x23c], -R62.reuse ;  /* 0x00008f00eb477a23 */ /* 0x100fe4000001083e */
[C---:B------:R-:W-:Y:S01]  /*e460*/  FMUL.FTZ R20, R38.reuse, R80 ;  /* 0x0000005026147220 */ /* 0x040fe20000410000 */
[C---:B------:R-:W-:Y:S04]  /*e470*/  HMMA.16816.F32 R16, R40.reuse, R22, R16 ;  /* 0x000000162810723c */ /* 0x040fe80000001810 */
[----:B------:R-:W3:Y:S01]  /*e480*/  MUFU.EX2 R67, R67 ;  /* 0x0000004300437308 */ /* 0x000ee20000000800 */
[----:B------:R-:W-:Y:S02]  /*e490*/  FMUL.FTZ R21, R38, R81 ;  /* 0x0000005126157220 */ /* 0x000fe40000410000 */
[C---:B------:R-:W-:Y:S02]  /*e4a0*/  FMUL.FTZ R22, R37.reuse, R82 ;  /* 0x0000005225167220 */ /* 0x040fe40000410000 */
[----:B------:R-:W-:Y:S03]  /*e4b0*/  FMUL.FTZ R23, R37, R83 ;  /* 0x0000005325177220 */ /* 0x000fe60000410000 */
[--C-:B------:R-:W-:Y:S02]  /*e4c0*/  FFMA.FTZ R80, R231, c[0x0][0x23c], -R62.reuse ;  /* 0x00008f00e7507a23 */ /* 0x100fe4000001083e */
[----:B------:R-:W4:Y:S01]  /*e4d0*/  MUFU.EX2 R66, R66 ;  /* 0x0000004200427308 */ /* 0x000f220000000800 */
[--C-:B------:R-:W-:Y:S01]  /*e4e0*/  FFMA.FTZ R83, R232, c[0x0][0x23c], -R39.reuse ;  /* 0x00008f00e8537a23 */ /* 0x100fe20000010827 */
[C---:B------:R-:W-:Y:S03]  /*e4f0*/  HMMA.16816.F32 R20, R40.reuse, R28, R20 ;  /* 0x0000001c2814723c */ /* 0x040fe60000001814 */
        /* <DEDUP_REMOVED lines=8> */
[----:B------:R-:W5:Y:S03]  /*e580*/  MUFU.EX2 R70, R70 ;  /* 0x0000004600467308 */ /* 0x000f660000000800 */
[----:B------:R-:W-:Y:S02]  /*e590*/  FMUL.FTZ R31, R37, R75 ;  /* 0x0000004b251f7220 */ /* 0x000fe40000410000 */
[--C-:B------:R-:W-:Y:S02]  /*e5a0*/  FFMA.FTZ R72, R236, c[0x0][0x23c], -R39.reuse ;  /* 0x00008f00ec487a23 */ /* 0x100fe40000010827 */
[--C-:B------:R-:W-:Y:S02]  /*e5b0*/  FFMA.FTZ R74, R240, c[0x0][0x23c], -R39.reuse ;  /* 0x00008f00f04a7a23 */ /* 0x100fe40000010827 */
[--C-:B------:R-:W-:Y:S01]  /*e5c0*/  FFMA.FTZ R75, R234, c[0x0][0x23c], -R39.reuse ;  /* 0x00008f00ea4b7a23 */ /* 0x100fe20000010827 */
[C---:B------:R-:W-:Y:S01]  /*e5d0*/  HMMA.16816.F32 R28, R40.reuse, R44, R28 ;  /* 0x0000002c281c723c */ /* 0x040fe2000000181c */
[----:B------:R-:W-:Y:S02]  /*e5e0*/  MUFU.EX2 R73, R73 ;  /* 0x0000004900497308 */ /* 0x000fe40000000800 */
[----:B------:R-:W-:Y:S02]  /*e5f0*/  FFMA.FTZ R39, R3, c[0x0][0x23c], -R39 ;  /* 0x00008f0003277a23 */ /* 0x000fe40000010827 */
[--C-:B------:R-:W-:Y:S02]  /*e600*/  FFMA.FTZ R90, R227, c[0x0][0x23c], -R62.reuse ;  /* 0x00008f00e35a7a23 */ /* 0x100fe4000001083e */
[--C-:B------:R-:W-:Y:S01]  /*e610*/  FFMA.FTZ R81, R229, c[0x0][0x23c], -R62.reuse ;  /* 0x00008f00e5517a23 */ /* 0x100fe2000001083e */
[----:B------:R-:W-:Y:S01]  /*e620*/  HMMA.16816.F32 R32, R40, R46, R32 ;  /* 0x0000002e2820723c */ /* 0x000fe20000001820 */
[----:B------:R-:W5:Y:S02]  /*e630*/  LDSM.16.MT88.4 R44, [R159+0x6800] ;  /* 0x006800009f2c783b */ /* 0x000f640000004200 */
[----:B------:R-:W5:Y:S01]  /*e640*/  MUFU.EX2 R72, R72 ;  /* 0x0000004800487308 */ /* 0x000f620000000800 */
[--C-:B------:R-:W-:Y:S02]  /*e650*/  FFMA.FTZ R110, R225, c[0x0][0x23c], -R62.reuse ;  /* 0x00008f00e16e7a23 */ /* 0x100fe4000001083e */
[----:B------:R-:W-:Y:S01]  /*e660*/  FFMA.FTZ R91, R223, c[0x0][0x23c], -R62 ;  /* 0x00008f00df5b7a23 */ /* 0x000fe2000001083e */
[----:B-1----:R-:W-:Y:S01]  /*e670*/  F2FP.PACK_AB R40, R60, R65 ;  /* 0x000000413c28723e */ /* 0x002fe200000000ff */
[----:B------:R-:W-:Y:S01]  /*e680*/  FADD.FTZ R65, R65, R78 ;  /* 0x0000004e41417221 */ /* 0x000fe20000010000 */
[----:B--2---:R-:W-:Y:S03]  /*e690*/  F2FP.PACK_AB R41, R63, R88 ;  /* 0x000000583f29723e */ /* 0x004fe600000000ff */
[----:B---3--:R-:W-:Y:S01]  /*e6a0*/  F2FP.PACK_AB R42, R67, R64 ;  /* 0x00000040432a723e */ /* 0x008fe200000000ff */
[----:B------:R-:W-:Y:S01]  /*e6b0*/  MUFU.EX2 R71, R71 ;  /* 0x0000004700477308 */ /* 0x000fe20000000800 */
[----:B----4-:R-:W-:Y:S01]  /*e6c0*/  F2FP.PACK_AB R43, R66, R77 ;  /* 0x0000004d422b723e */ /* 0x010fe200000000ff */
[----:B------:R-:W-:Y:S02]  /*e6d0*/  FADD.FTZ R88, R88, R61 ;  /* 0x0000003d58587221 */ /* 0x000fe40000010000 */
[----:B------:R-:W-:Y:S02]  /*e6e0*/  FFMA.FTZ R111, R221, c[0x0][0x23c], -R62 ;  /* 0x00008f00dd6f7a23 */ /* 0x000fe4000001083e */
[----:B------:R-:W-:Y:S02]  /*e6f0*/  FADD.FTZ R88, R63, R88 ;  /* 0x000000583f587221 */ /* 0x000fe40000010000 */
[C---:B------:R-:W-:Y:S02]  /*e700*/  HMMA.16816.F32 R4, R40.reuse, R48, R4 ;  /* 0x000000302804723c */ /* 0x040fe40000001804 */
[----:B------:R-:W-:Y:S01]  /*e710*/  MUFU.EX2 R79, R79 ;  /* 0x0000004f004f7308 */ /* 0x000fe20000000800 */
[----:B------:R-:W-:Y:S02]  /*e720*/  FADD.FTZ R77, R77, R88 ;  /* 0x000000584d4d7221 */ /* 0x000fe40000010000 */
[--C-:B------:R-:W-:Y:S02]  /*e730*/  FFMA.FTZ R112, R219, c[0x0][0x23c], -R62.reuse ;  /* 0x00008f00db707a23 */ /* 0x100fe4000001083e */
[----:B------:R-:W-:Y:S01]  /*e740*/  FADD.FTZ R66, R66, R77 ;  /* 0x0000004d42427221 */ /* 0x000fe20000010000 */
[C---:B------:R-:W-:Y:S01]  /*e750*/  HMMA.16816.F32 R8, R40.reuse, R50, R8 ;  /* 0x000000322808723c */ /* 0x040fe20000001808 */
[----:B------:R-:W1:Y:S03]  /*e760*/  LDSM.16.MT88.4 R48, [R158+0x6800] ;  /* 0x006800009e30783b */ /* 0x000e660000004200 */
[----:B------:R-:W-:Y:S01]  /*e770*/  MUFU.EX2 R80, R80 ;  /* 0x0000005000507308 */ /* 0x000fe20000000800 */
[--C-:B------:R-:W-:Y:S02]  /*e780*/  FFMA.FTZ R115, R217, c[0x0][0x23c], -R62.reuse ;  /* 0x00008f00d9737a23 */ /* 0x100fe4000001083e */
[--C-:B------:R-:W-:Y:S01]  /*e790*/  FFMA.FTZ R116, R215, c[0x0][0x23c], -R62.reuse ;  /* 0x00008f00d7747a23 */ /* 0x100fe2000001083e */
[C---:B------:R-:W-:Y:S04]  /*e7a0*/  HMMA.16816.F32 R12, R40.reuse, R52, R12 ;  /* 0x00000034280c723c */ /* 0x040fe8000000180c */
[--C-:B------:R-:W-:Y:S02]  /*e7b0*/  FFMA.FTZ R37, R213, c[0x0][0x23c], -R62.reuse ;  /* 0x00008f00d5257a23 */ /* 0x100fe4000001083e */
[----:B------:R-:W2:Y:S01]  /*e7c0*/  MUFU.EX2 R68, R68 ;  /* 0x0000004400447308 */ /* 0x000ea20000000800 */
[--C-:B------:R-:W-:Y:S01]  /*e7d0*/  FFMA.FTZ R120, R211, c[0x0][0x23c], -R62.reuse ;  /* 0x00008f00d3787a23 */ /* 0x100fe2000001083e */
[C---:B------:R-:W-:Y:S01]  /*e7e0*/  HMMA.16816.F32 R16, R40.reuse, R54, R16 ;  /* 0x000000362810723c */ /* 0x040fe20000001810 */
[----:B------:R-:W3:Y:S03]  /*e7f0*/  LDSM.16.MT88.4 R52, [R162+0x7000] ;  /* 0x00700000a234783b */ /* 0x000ee60000004200 */
[--C-:B------:R-:W-:Y:S02]  /*e800*/  FFMA.FTZ R119, R207, c[0x0][0x23c], -R62.reuse ;  /* 0x00008f00cf777a23 */ /* 0x100fe4000001083e */
[--C-:B------:R-:W-:Y:S02]  /*e810*/  FFMA.FTZ R124, R209, c[0x0][0x23c], -R62.reuse ;  /* 0x00008f00d17c7a23 */ /* 0x100fe4000001083e */
[C---:B-----5:R-:W-:Y:S01]  /*e820*/  HMMA.16816.F32 R20, R40.reuse, R44, R20 ;  /* 0x0000002c2814723c */ /* 0x060fe20000001814 */
[----:B------:R-:W-:Y:S03]  /*e830*/  MUFU.EX2 R74, R74 ;  /* 0x0000004a004a7308 */ /* 0x000fe60000000800 */
[--C-:B------:R-:W-:Y:S02]  /*e840*/  FFMA.FTZ R101, R205, c[0x0][0x23c], -R62.reuse ;  /* 0x00008f00cd657a23 */ /* 0x100fe4000001083e */
[--C-:B------:R-:W-:Y:S02]  /*e850*/  FFMA.FTZ R106, R203, c[0x0][0x23c], -R62.reuse ;  /* 0x00008f00cb6a7a23 */ /* 0x100fe4000001083e */
[C---:B------:R-:W-:Y:S01]  /*e860*/  HMMA.16816.F32 R24, R40.reuse, R46, R24 ;  /* 0x0000002e2818723c */ /* 0x040fe20000001818 */
[----:B------:R-:W4:Y:S02]  /*e870*/  LDSM.16.MT88.4 R44, [R160+0x7000] ;  /* 0x00700000a02c783b */ /* 0x000f240000004200 */
[----:B------:R-:W5:Y:S01]  /*e880*/  MUFU.EX2 R75, R75 ;  /* 0x0000004b004b7308 */ /* 0x000f620000000800 */
[--C-:B------:R-:W-:Y:S02]  /*e890*/  FFMA.FTZ R123, R199, c[0x0][0x23c], -R62.reuse ;  /* 0x00008f00c77b7a23 */ /* 0x100fe4000001083e */
[--C-:B------:R-:W-:Y:S02]  /*e8a0*/  FFMA.FTZ R128, R201, c[0x0][0x23c], -R62.reuse ;  /* 0x00008f00c9807a23 */ /* 0x100fe4000001083e */
[--C-:B------:R-:W-:Y:S01]  /*e8b0*/  FFMA.FTZ R197, R197, c[0x0][0x23c], -R62.reuse ;  /* 0x00008f00c5c57a23 */ /* 0x100fe2000001083e */
[C---:B-1----:R-:W-:Y:S03]  /*e8c0*/  HMMA.16816.F32 R28, R40.reuse, R48, R28 ;  /* 0x00000030281c723c */ /* 0x042fe6000000181c */
[----:B------:R-:W-:Y:S01]  /*e8d0*/  FFMA.FTZ R62, R198, c[0x0][0x23c], -R62 ;  /* 0x00008f00c63e7a23 */ /* 0x000fe2000001083e */
[----:B------:R-:W-:Y:S01]  /*e8e0*/  MUFU.EX2 R83, R83 ;  /* 0x0000005300537308 */ /* 0x000fe20000000800 */
[----:B------:R-:W-:Y:S03]  /*e8f0*/  FADD.FTZ R65, R60, R65 ;  /* 0x000000413c417221 */ /* 0x000fe60000010000 */
[----:B------:R-:W-:Y:S01]  /*e900*/  HMMA.16816.F32 R32, R40, R50, R32 ;  /* 0x000000322820723c */ /* 0x000fe20000001820 */
[----:B------:R-:W1:Y:S03]  /*e910*/  LDSM.16.MT88.4 R48, [R159+0x7000] ;  /* 0x007000009f30783b */ /* 0x000e660000004200 */
[----:B------:R-:W-:Y:S02]  /*e920*/  FADD.FTZ R64, R64, R65 ;  /* 0x0000004140407221 */ /* 0x000fe40000010000 */
[----:B------:R-:W1:Y:S01]  /*e930*/  MUFU.EX2 R82, R82 ;  /* 0x0000005200527308 */ /* 0x000e620000000800 */
[----:B------:R-:W-:Y:S01]  /*e940*/  F2FP.PACK_AB R40, R70, R69 ;  /* 0x000000454628723e */ /* 0x000fe200000000ff */
[----:B------:R-:W-:Y:S01]  /*e950*/  FADD.FTZ R64, R67, R64 ;  /* 0x0000004043407221 */ /* 0x000fe20000010000 */
[----:B------:R-:W-:Y:S03]  /*e960*/  F2FP.PACK_AB R41, R72, R73 ;  /* 0x000000494829723e */ /* 0x000fe600000000ff */
[----:B--2---:R-:W-:Y:S01]  /*e970*/  F2FP.PACK_AB R42, R68, R71 ;  /* 0x00000047442a723e */ /* 0x004fe200000000ff */
[----:B------:R-:W-:Y:S01]  /*e980*/  FADD.FTZ R69, R69, R64 ;  /* 0x0000004045457221 */ /* 0x000fe20000010000 */
[----:B-----5:R-:W-:Y:S01]  /*e990*/  F2FP.PACK_AB R43, R75, R74 ;  /* 0x0000004a4b2b723e */ /* 0x020fe200000000ff */
[----:B------:R-:W-:Y:S01]  /*e9a0*/  FADD.FTZ R73, R73, R66 ;  /* 0x0000004249497221 */ /* 0x000fe20000010000 */
[----:B------:R-:W-:Y:S01]  /*e9b0*/  MUFU.EX2 R90, R90 ;  /* 0x0000005a005a7308 */ /* 0x000fe20000000800 */
        /* <DEDUP_REMOVED lines=8> */
[----:B------:R-:W-:Y:S02]  /*ea40*/  FADD.FTZ R68, R68, R71 ;  /* 0x0000004744447221 */ /* 0x000fe40000010000 */
[----:B------:R-:W-:Y:S01]  /*ea50*/  FADD.FTZ R74, R75, R74 ;  /* 0x0000004a4b4a7221 */ /* 0x000fe20000010000 */
[----:B------:R-:W-:Y:S01]  /*ea60*/  MUFU.EX2 R89, R89 ;  /* 0x0000005900597308 */ /* 0x000fe20000000800 */
[C---:B----4-:R-:W-:Y:S04]  /*ea70*/  HMMA.16816.F32 R12, R40.reuse, R44, R12 ;  /* 0x0000002c280c723c */ /* 0x050fe8000000180c */
[----:B------:R-:W-:Y:S04]  /*ea80*/  FADD.FTZ R3, R79, R68 ;  /* 0x000000444f037221 */ /* 0x000fe80000010000 */
[C---:B------:R-:W-:Y:S01]  /*ea90*/  HMMA.16816.F32 R16, R40.reuse, R46, R16 ;  /* 0x0000002e2810723c */ /* 0x040fe20000001810 */
[----:B------:R-:W4:Y:S01]  /*eaa0*/  LDSM.16.MT88.4 R44, [R162+0x7800] ;  /* 0x00780000a22c783b */ /* 0x000f220000004200 */
[----:B------:R-:W5:Y:S02]  /*eab0*/  MUFU.EX2 R108, R108 ;  /* 0x0000006c006c7308 */ /* 0x000f640000000800 */
[C---:B------:R-:W-:Y:S04]  /*eac0*/  FADD.FTZ R3, R80.reuse, R3 ;  /* 0x0000000350037221 */ /* 0x040fe80000010000 */
[C---:B-1----:R-:W-:Y:S04]  /*ead0*/  HMMA.16816.F32 R20, R40.reuse, R48, R20 ;  /* 0x000000302814723c */ /* 0x042fe80000001814 */
[----:B------:R-:W-:Y:S04]  /*eae0*/  MUFU.EX2 R110, R110 ;  /* 0x0000006e006e7308 */ /* 0x000fe80000000800 */
[C---:B------:R-:W-:Y:S01]  /*eaf0*/  HMMA.16816.F32 R24, R40.reuse, R50, R24 ;  /* 0x000000322818723c */ /* 0x040fe20000001818 */
[----:B------:R-:W1:Y:S05]  /*eb00*/  LDSM.16.MT88.4 R48, [R160+0x7800] ;  /* 0x00780000a030783b */ /* 0x000e6a0000004200 */
[----:B------:R-:W1:Y:S02]  /*eb10*/  MUFU.EX2 R91, R91 ;  /* 0x0000005b005b7308 */ /* 0x000e640000000800 */
[C---:B---3--:R-:W-:Y:S08]  /*eb20*/  HMMA.16816.F32 R28, R40.reuse, R52, R28 ;  /* 0x00000034281c723c */ /* 0x048ff0000000181c */
[----:B------:R-:W-:Y:S01]  /*eb30*/  MUFU.EX2 R38, R224 ;  /* 0x000000e000267308 */ /* 0x000fe20000000800 */
[----:B------:R-:W-:Y:S01]  /*eb40*/  HMMA.16816.F32 R32, R40, R54, R32 ;  /* 0x000000362820723c */ /* 0x000fe20000001820 */
[----:B------:R-:W3:Y:S06]  /*eb50*/  LDSM.16.MT88.4 R52, [R159+0x7800] ;  /* 0x007800009f34783b */ /* 0x000eec0000004200 */
[----:B------:R-:W-:Y:S02]  /*eb60*/  F2FP.PACK_AB R40, R80, R79 ;  /* 0x0000004f5028723e */ /* 0x000fe400000000ff */
[----:B------:R-:W-:Y:S01]  /*eb70*/  F2FP.PACK_AB R41, R82, R83 ;  /* 0x000000535229723e */ /* 0x000fe200000000ff */
[----:B------:R-:W-:Y:S01]  /*eb80*/  LDSM.16.MT88.4 R76, [R159+0x9800] ;  /* 0x009800009f4c783b */ /* 0x000fe20000004200 */
[----:B------:R-:W1:Y:S01]  /*eb90*/  MUFU.EX2 R109, R109 ;  /* 0x0000006d006d7308 */ /* 0x000e620000000800 */
[----:B--2---:R-:W-:Y:S01]  /*eba0*/  F2FP.PACK_AB R42, R81, R90 ;  /* 0x0000005a512a723e */ /* 0x004fe200000000ff */
[----:B------:R-:W-:Y:S01]  /*ebb0*/  FADD.FTZ R83, R83, R74 ;  /* 0x0000004a53537221 */ /* 0x000fe20000010000 */
[----:B-----5:R-:W-:Y:S01]  /*ebc0*/  F2FP.PACK_AB R43, R108, R89 ;  /* 0x000000596c2b723e */ /* 0x020fe200000000ff */
[----:B------:R-:W-:Y:S02]  /*ebd0*/  FADD.FTZ R90, R90, R3 ;  /* 0x000000035a5a7221 */ /* 0x000fe40000010000 */
[----:B------:R-:W-:Y:S02]  /*ebe0*/  FADD.FTZ R82, R82, R83 ;  /* 0x0000005352527221 */ /* 0x000fe40000010000 */
[----:B------:R-:W-:Y:S02]  /*ebf0*/  FADD.FTZ R81, R81, R90 ;  /* 0x0000005a51517221 */ /* 0x000fe40000010000 */
[C---:B----4-:R-:W-:Y:S01]  /*ec00*/  HMMA.16816.F32 R4, R40.reuse, R44, R4 ;  /* 0x0000002c2804723c */ /* 0x050fe20000001804 */
[----:B------:R-:W-:Y:S02]  /*ec10*/  MUFU.EX2 R111, R111 ;  /* 0x0000006f006f7308 */ /* 0x000fe40000000800 */
[----:B------:R-:W-:Y:S04]  /*ec20*/  FADD.FTZ R3, R89, R82 ;  /* 0x0000005259037221 */ /* 0x000fe80000010000 */
[----:B------:R-:W-:Y:S01]  /*ec30*/  FADD.FTZ R3, R108, R3 ;  /* 0x000000036c037221 */ /* 0x000fe20000010000 */
[C---:B------:R-:W-:Y:S01]  /*ec40*/  HMMA.16816.F32 R8, R40.reuse, R46, R8 ;  /* 0x0000002e2808723c */ /* 0x040fe20000001808 */
[----:B------:R-:W2:Y:S02]  /*ec50*/  LDSM.16.MT88.4 R44, [R158+0x7800] ;  /* 0x007800009e2c783b */ /* 0x000ea40000004200 */
[----:B------:R-:W4:Y:S05]  /*ec60*/  MUFU.EX2 R112, R112 ;  /* 0x0000007000707308 */ /* 0x000f2a0000000800 */
[C---:B-1----:R-:W-:Y:S05]  /*ec70*/  HMMA.16816.F32 R12, R40.reuse, R48, R12 ;  /* 0x00000030280c723c */ /* 0x042fea000000180c */
[----:B------:R-:W-:Y:S03]  /*ec80*/  MUFU.EX2 R113, R113 ;  /* 0x0000007100717308 */ /* 0x000fe60000000800 */
[C---:B------:R-:W-:Y:S01]  /*ec90*/  HMMA.16816.F32 R16, R40.reuse, R50, R16 ;  /* 0x000000322810723c */ /* 0x040fe20000001810 */
[----:B------:R-:W1:Y:S06]  /*eca0*/  LDSM.16.MT88.4 R48, [R162+0x8000] ;  /* 0x00800000a230783b */ /* 0x000e6c0000004200 */
[----:B------:R-:W5:Y:S01]  /*ecb0*/  MUFU.EX2 R114, R114 ;  /* 0x0000007200727308 */ /* 0x000f620000000800 */
[C---:B---3--:R-:W-:Y:S08]  /*ecc0*/  HMMA.16816.F32 R20, R40.reuse, R52, R20 ;  /* 0x000000342814723c */ /* 0x048ff00000001814 */
        /* <DEDUP_REMOVED lines=9> */
[----:B------:R-:W-:Y:S01]  /*ed60*/  FADD.FTZ R110, R110, R81 ;  /* 0x000000516e6e7221 */ /* 0x000fe20000010000 */
[----:B------:R-:W-:Y:S03]  /*ed70*/  F2FP.PACK_AB R41, R109, R38 ;  /* 0x000000266d29723e */ /* 0x000fe600000000ff */
[----:B----4-:R-:W-:Y:S01]  /*ed80*/  F2FP.PACK_AB R42, R112, R111 ;  /* 0x0000006f702a723e */ /* 0x010fe200000000ff */
[----:B------:R-:W-:Y:S01]  /*ed90*/  FADD.FTZ R110, R91, R110 ;  /* 0x0000006e5b6e7221 */ /* 0x000fe20000010000 */
[----:B-----5:R-:W-:Y:S02]  /*eda0*/  F2FP.PACK_AB R43, R114, R113 ;  /* 0x00000071722b723e */ /* 0x020fe400000000ff */
[----:B------:R-:W4:Y:S01]  /*edb0*/  MUFU.EX2 R118, R118 ;  /* 0x0000007600767308 */ /* 0x000f220000000800 */
[----:B------:R-:W-:Y:S04]  /*edc0*/  FADD.FTZ R111, R111, R110 ;  /* 0x0000006e6f6f7221 */ /* 0x000fe80000010000 */
[C---:B-1----:R-:W-:Y:S03]  /*edd0*/  HMMA.16816.F32 R4, R40.reuse, R48, R4 ;  /* 0x000000302804723c */ /* 0x042fe60000001804 */
[----:B------:R-:W-:Y:S02]  /*ede0*/  FADD.FTZ R112, R112, R111 ;  /* 0x0000006f70707221 */ /* 0x000fe40000010000 */
        /* <DEDUP_REMOVED lines=8> */
[C---:B------:R-:W-:Y:S04]  /*ee70*/  HMMA.16816.F32 R20, R40.reuse, R56, R20 ;  /* 0x000000382814723c */ /* 0x040fe80000001814 */
[----:B------:R-:W1:Y:S04]  /*ee80*/  MUFU.EX2 R122, R122 ;  /* 0x0000007a007a7308 */ /* 0x000e680000000800 */
[C---:B------:R-:W-:Y:S01]  /*ee90*/  HMMA.16816.F32 R24, R40.reuse, R58, R24 ;  /* 0x0000003a2818723c */ /* 0x040fe20000001818 */
[----:B------:R-:W-:Y:S05]  /*eea0*/  LDSM.16.MT88.4 R56, [R158+0x8800] ;  /* 0x008800009e38783b */ /* 0x000fea0000004200 */
[----:B------:R-:W-:Y:S02]  /*eeb0*/  MUFU.EX2 R119, R119 ;  /* 0x0000007700777308 */ /* 0x000fe40000000800 */
[C---:B--2---:R-:W-:Y:S08]  /*eec0*/  HMMA.16816.F32 R28, R40.reuse, R44, R28 ;  /* 0x0000002c281c723c */ /* 0x044ff0000000181c */
[----:B------:R-:W-:Y:S01]  /*eed0*/  HMMA.16816.F32 R32, R40, R46, R32 ;  /* 0x0000002e2820723c */ /* 0x000fe20000001820 */
[----:B------:R-:W2:Y:S01]  /*eee0*/  LDSM.16.MT88.4 R44, [R159+0x8800] ;  /* 0x008800009f2c783b */ /* 0x000ea20000004200 */
[----:B------:R-:W2:Y:S05]  /*eef0*/  MUFU.EX2 R124, R124 ;  /* 0x0000007c007c7308 */ /* 0x000eaa0000000800 */
[----:B------:R-:W-:Y:S01]  /*ef00*/  F2FP.PACK_AB R40, R116, R115 ;  /* 0x000000737428723e */ /* 0x000fe200000000ff */
[----:B------:R-:W-:Y:S01]  /*ef10*/  FADD.FTZ R115, R115, R112 ;  /* 0x0000007073737221 */ /* 0x000fe20000010000 */
[----:B----4-:R-:W-:Y:S03]  /*ef20*/  F2FP.PACK_AB R41, R118, R117 ;  /* 0x000000757629723e */ /* 0x010fe600000000ff */
[----:B-----5:R-:W-:Y:S01]  /*ef30*/  F2FP.PACK_AB R42, R120, R37 ;  /* 0x00000025782a723e */ /* 0x020fe200000000ff */
[----:B------:R-:W-:Y:S01]  /*ef40*/  MUFU.EX2 R121, R121 ;  /* 0x0000007900797308 */ /* 0x000fe20000000800 */
[----:B-1----:R-:W-:Y:S01]  /*ef50*/  F2FP.PACK_AB R43, R122, R107 ;  /* 0x0000006b7a2b723e */ /* 0x002fe200000000ff */
[----:B------:R-:W-:Y:S04]  /*ef60*/  FADD.FTZ R116, R116, R115 ;  /* 0x0000007374747221 */ /* 0x000fe80000010000 */
[----:B------:R-:W-:Y:S02]  /*ef70*/  FADD.FTZ R37, R37, R116 ;  /* 0x0000007425257221 */ /* 0x000fe40000010000 */
[C---:B------:R-:W-:Y:S02]  /*ef80*/  HMMA.16816.F32 R4, R40.reuse, R48, R4 ;  /* 0x000000302804723c */ /* 0x040fe40000001804 */
[----:B------:R-:W1:Y:S01]  /*ef90*/  MUFU.EX2 R104, R104 ;  /* 0x0000006800687308 */ /* 0x000e620000000800 */
[----:B------:R-:W-:Y:S05]  /*efa0*/  FADD.FTZ R120, R120, R37 ;  /* 0x0000002578787221 */ /* 0x000fea0000010000 */
[C---:B------:R-:W-:Y:S01]  /*efb0*/  HMMA.16816.F32 R8, R40.reuse, R50, R8 ;  /* 0x000000322808723c */ /* 0x040fe20000001808 */
[----:B------:R-:W4:Y:S03]  /*efc0*/  LDSM.16.MT88.4 R48, [R162+0x9000] ;  /* 0x00900000a230783b */ /* 0x000f260000004200 */
[----:B------:R-:W-:Y:S04]  /*efd0*/  MUFU.EX2 R101, R101 ;  /* 0x0000006500657308 */ /* 0x000fe80000000800 */
[C---:B---3--:R-:W-:Y:S06]  /*efe0*/  HMMA.16816.F32 R12, R40.reuse, R52, R12 ;  /* 0x00000034280c723c */ /* 0x048fec000000180c */
[----:B------:R-:W3:Y:S02]  /*eff0*/  MUFU.EX2 R106, R106 ;  /* 0x0000006a006a7308 */ /* 0x000ee40000000800 */
[C---:B------:R-:W-:Y:S01]  /*f000*/  HMMA.16816.F32 R16, R40.reuse, R54, R16 ;  /* 0x000000362810723c */ /* 0x040fe20000001810 */
[----:B------:R-:W5:Y:S07]  /*f010*/  LDSM.16.MT88.4 R52, [R160+0x9000] ;  /* 0x00900000a034783b */ /* 0x000f6e0000004200 */
[C---:B--2---:R-:W-:Y:S01]  /*f020*/  HMMA.16816.F32 R20, R40.reuse, R44, R20 ;  /* 0x0000002c2814723c */ /* 0x044fe20000001814 */
[----:B------:R-:W-:Y:S07]  /*f030*/  MUFU.EX2 R105, R105 ;  /* 0x0000006900697308 */ /* 0x000fee0000000800 */
[C---:B------:R-:W-:Y:S01]  /*f040*/  HMMA.16816.F32 R24, R40.reuse, R46, R24 ;  /* 0x0000002e2818723c */ /* 0x040fe20000001818 */
[----:B------:R-:W2:Y:S02]  /*f050*/  LDSM.16.MT88.4 R44, [R159+0x9000] ;  /* 0x009000009f2c783b */ /* 0x000ea40000004200 */
[----:B------:R-:W3:Y:S05]  /*f060*/  MUFU.EX2 R126, R126 ;  /* 0x0000007e007e7308 */ /* 0x000eea0000000800 */
[C---:B------:R-:W-:Y:S05]  /*f070*/  HMMA.16816.F32 R28, R40.reuse, R56, R28 ;  /* 0x00000038281c723c */ /* 0x040fea000000181c */
[----:B------:R-:W-:Y:S03]  /*f080*/  MUFU.EX2 R123, R123 ;  /* 0x0000007b007b7308 */ /* 0x000fe60000000800 */
[----:B------:R-:W-:Y:S01]  /*f090*/  HMMA.16816.F32 R32, R40, R58, R32 ;  /* 0x0000003a2820723c */ /* 0x000fe20000001820 */
[----:B------:R-:W2:Y:S06]  /*f0a0*/  LDSM.16.MT88.4 R56, [R158+0x9000] ;  /* 0x009000009e38783b */ /* 0x000eac0000004200 */
[----:B------:R-:W-:Y:S01]  /*f0b0*/  F2FP.PACK_AB R40, R124, R119 ;  /* 0x000000777c28723e */ /* 0x000fe200000000ff */
[----:B------:R-:W5:Y:S01]  /*f0c0*/  MUFU.EX2 R128, R128 ;  /* 0x0000008000807308 */ /* 0x000f620000000800 */
[----:B-1----:R-:W-:Y:S03]  /*f0d0*/  F2FP.PACK_AB R41, R104, R121 ;  /* 0x000000796829723e */ /* 0x002fe600000000ff */
[----:B---3--:R-:W-:Y:S01]  /*f0e0*/  F2FP.PACK_AB R42, R106, R101 ;  /* 0x000000656a2a723e */ /* 0x008fe200000000ff */
[----:B------:R-:W-:Y:S01]  /*f0f0*/  FADD.FTZ R119, R119, R120 ;  /* 0x0000007877777221 */ /* 0x000fe20000010000 */
[----:B------:R-:W-:Y:S03]  /*f100*/  F2FP.PACK_AB R43, R126, R105 ;  /* 0x000000697e2b723e */ /* 0x000fe600000000ff */
[----:B------:R-:W-:Y:S01]  /*f110*/  FADD.FTZ R124, R124, R119 ;  /* 0x000000777c7c7221 */ /* 0x000fe20000010000 */
[----:B------:R-:W-:Y:S03]  /*f120*/  MUFU.EX2 R125, R125 ;  /* 0x0000007d007d7308 */ /* 0x000fe60000000800 */
[C---:B----4-:R-:W-:Y:S03]  /*f130*/  HMMA.16816.F32 R4, R40.reuse, R48, R4 ;  /* 0x000000302804723c */ /* 0x050fe60000001804 */
[----:B------:R-:W-:Y:S04]  /*f140*/  FADD.FTZ R101, R101, R124 ;  /* 0x0000007c65657221 */ /* 0x000fe80000010000 */
[----:B------:R-:W1:Y:S01]  /*f150*/  MUFU.EX2 R130, R130 ;  /* 0x0000008200827308 */ /* 0x000e620000000800 */
[C---:B------:R-:W-:Y:S04]  /*f160*/  HMMA.16816.F32 R8, R40.reuse, R50, R8 ;  /* 0x000000322808723c */ /* 0x040fe80000001808 */
[----:B-----5:R-:W-:Y:S01]  /*f170*/  F2FP.PACK_AB R68, R128, R123 ;  /* 0x0000007b8044723e */ /* 0x020fe200000000ff */
[----:B------:R-:W-:Y:S01]  /*f180*/  FADD.FTZ R106, R106, R101 ;  /* 0x000000656a6a7221 */ /* 0x000fe20000010000 */
[----:B------:R-:W-:Y:S02]  /*f190*/  MOV R101, R0 ;  /* 0x0000000000657202 */ /* 0x000fe40000000f00 */
[C---:B------:R-:W-:Y:S01]  /*f1a0*/  HMMA.16816.F32 R12, R40.reuse, R52, R12 ;  /* 0x00000034280c723c */ /* 0x040fe2000000180c */
[----:B------:R-:W-:Y:S03]  /*f1b0*/  MUFU.EX2 R48, R197 ;  /* 0x000000c500307308 */ /* 0x000fe60000000800 */
[----:B------:R-:W-:Y:S04]  /*f1c0*/  FADD.FTZ R123, R123, R106 ;  /* 0x0000006a7b7b7221 */ /* 0x000fe80000010000 */
[C---:B------:R-:W-:Y:S03]  /*f1d0*/  HMMA.16816.F32 R16, R40.reuse, R54, R16 ;  /* 0x000000362810723c */ /* 0x040fe60000001810 */
[----:B------:R-:W3:Y:S01]  /*f1e0*/  MUFU.EX2 R191, R62 ;  /* 0x0000003e00bf7308 */ /* 0x000ee20000000800 */
[----:B------:R-:W-:Y:S01]  /*f1f0*/  FADD.FTZ R123, R128, R123 ;  /* 0x0000007b807b7221 */ /* 0x000fe20000010000 */
[----:B-1----:R-:W-:Y:S03]  /*f200*/  F2FP.PACK_AB R69, R130, R125 ;  /* 0x0000007d8245723e */ /* 0x002fe600000000ff */
[C---:B--2---:R-:W-:Y:S05]  /*f210*/  HMMA.16816.F32 R20, R40.reuse, R44, R20 ;  /* 0x0000002c2814723c */ /* 0x044fea0000001814 */
[----:B------:R-:W-:Y:S03]  /*f220*/  MUFU.EX2 R36, R36 ;  /* 0x0000002400247308 */ /* 0x000fe60000000800 */
[C---:B------:R-:W-:Y:S07]  /*f230*/  HMMA.16816.F32 R24, R40.reuse, R46, R24 ;  /* 0x0000002e2818723c */ /* 0x040fee0000001818 */
[----:B------:R-:W1:Y:S01]  /*f240*/  MUFU.EX2 R39, R39 ;  /* 0x0000002700277308 */ /* 0x000e620000000800 */
[C---:B------:R-:W-:Y:S04]  /*f250*/  HMMA.16816.F32 R28, R40.reuse, R56, R28 ;  /* 0x00000038281c723c */ /* 0x040fe8000000181c */
[C---:B---3--:R-:W-:Y:S01]  /*f260*/  F2FP.PACK_AB R70, R191.reuse, R48 ;  /* 0x00000030bf46723e */ /* 0x048fe200000000ff */
[----:B------:R-:W-:Y:S03]  /*f270*/  FADD.FTZ R48, R48, R123 ;  /* 0x0000007b30307221 */ /* 0x000fe60000010000 */
[----:B------:R-:W-:Y:S04]  /*f280*/  HMMA.16816.F32 R32, R40, R58, R32 ;  /* 0x0000003a2820723c */ /* 0x000fe80000001820 */
[----:B------:R-:W-:Y:S01]  /*f290*/  FADD.FTZ R191, R191, R48 ;  /* 0x00000030bfbf7221 */ /* 0x000fe20000010000 */
[----:B-1----:R-:W-:Y:S07]  /*f2a0*/  F2FP.PACK_AB R71, R39, R36 ;  /* 0x000000242747723e */ /* 0x002fee00000000ff */
[C---:B------:R-:W-:Y:S01]  /*f2b0*/  HMMA.16816.F32 R96, R68.reuse, R92, R4 ;  /* 0x0000005c4460723c */ /* 0x040fe20000001804 */
[----:B------:R-:W1:Y:S07]  /*f2c0*/  LDSM.16.MT88.4 R4, [R158+0x9800] ;  /* 0x009800009e04783b */ /* 0x000e6e0000004200 */
[C---:B------:R-:W-:Y:S07]  /*f2d0*/  HMMA.16816.F32 R92, R68.reuse, R94, R8 ;  /* 0x0000005e445c723c */ /* 0x040fee0000001808 */
[----:B------:R-:W-:Y:S01]  /*f2e0*/  FADD.FTZ R8, R38, R3 ;  /* 0x0000000326087221 */ /* 0x000fe20000010000 */
[C---:B------:R-:W-:Y:S04]  /*f2f0*/  HMMA.16816.F32 R88, R68.reuse, R84, R12 ;  /* 0x000000544458723c */ /* 0x040fe8000000180c */
[----:B------:R-:W-:Y:S01]  /*f300*/  FADD.FTZ R8, R109, R8 ;  /* 0x000000086d087221 */ /* 0x000fe20000010000 */
[----:B------:R-:W-:Y:S03]  /*f310*/  IADD3 R3, R174, -0x1, RZ ;  /* 0xffffffffae037810 */ /* 0x000fe60007ffe0ff */
[C---:B------:R-:W-:Y:S04]  /*f320*/  HMMA.16816.F32 R84, R68.reuse, R86, R16 ;  /* 0x000000564454723c */ /* 0x040fe80000001810 */
[----:B------:R-:W-:Y:S01]  /*f330*/  FADD.FTZ R113, R113, R8 ;  /* 0x0000000871717221 */ /* 0x000fe20000010000 */
[----:B------:R-:W-:Y:S03]  /*f340*/  MOV R174, R3 ;  /* 0x0000000300ae7202 */ /* 0x000fe60000000f00 */
[C---:B------:R-:W-:Y:S04]  /*f350*/  HMMA.16816.F32 R80, R68.reuse, R76, R20 ;  /* 0x0000004c4450723c */ /* 0x040fe80000001814 */
        /* <DEDUP_REMOVED lines=17> */
.L_x_5316:
        /* <DEDUP_REMOVED lines=165> */
.L_x_5322:
[----:B------:R-:W-:Y:S05]  /*fec0*/  BSYNC B0 ;  /* 0x0000000000007941 */ /* 0x000fea0003800000 */
.L_x_5321:
        /* <DEDUP_REMOVED lines=28> */
.L_x_5324:
[----:B------:R-:W-:Y:S05]  /*10090*/  BSYNC B0 ;  /* 0x0000000000007941 */ /* 0x000fea0003800000 */
.L_x_5323:
        /* <DEDUP_REMOVED lines=15> */
.L_x_5326:
[----:B------:R-:W-:Y:S05]  /*10190*/  BSYNC B0 ;  /* 0x0000000000007941 */ /* 0x000fea0003800000 */
.L_x_5325:
        /* <DEDUP_REMOVED lines=15> */
.L_x_5328:
[----:B------:R-:W-:Y:S05]  /*10290*/  BSYNC B0 ;  /* 0x0000000000007941 */ /* 0x000fea0003800000 */
.L_x_5327:
        /* <DEDUP_REMOVED lines=14> */
.L_x_5329:
        /* <DEDUP_REMOVED lines=16> */
.L_x_7797:


//--------------------- .text._ZN5flash24flash_fwd_splitkv_kernelI23Flash_fwd_kernel_traitsILi64ELi64ELi128ELi4ELb0ELb0EN7cutlass6half_tE19Flash_kernel_traitsILi64ELi64ELi128ELi4ES3_EELb1ELb0ELb0ELb0ELb0ELb0ELb0ELb1EEEvNS_16Flash_fwd_paramsE --------------------------
	.section	.text._ZN5flash24flash_fwd_splitkv_kernelI23Flash_fwd_kernel_traitsILi64ELi64ELi128ELi4ELb0ELb0EN7cutlass6half_tE19Flash_kernel_traitsILi64ELi64ELi128ELi4ES3_EELb1ELb0ELb0ELb0ELb0ELb0ELb0ELb1EEEvNS_16Flash_fwd_paramsE,"ax",@progbits
	.sectioninfo	@"SHI_REGISTERS=198"
	.align	128
        .global         _ZN5flash24flash_fwd_splitkv_kernelI23Flash_fwd_kernel_traitsILi64ELi64ELi128ELi4ELb0ELb0EN7cutlass6half_tE19Flash_kernel_traitsILi64ELi64ELi128ELi4ES3_EELb1ELb0ELb0ELb0ELb0ELb0ELb0ELb1EEEvNS_16Flash_fwd_paramsE
        .type           _ZN5flash24flash_fwd_splitkv_kernelI23Flash_fwd_kernel_traitsILi64ELi64ELi128ELi4ELb0ELb0EN7cutlass6half_tE19Flash_kernel_traitsILi64ELi64ELi128ELi4ES3_EELb1ELb0ELb0ELb0ELb0ELb0ELb0ELb1EEEvNS_16Flash_fwd_paramsE,@function
        .size           _ZN5flash24flash_fwd_splitkv_kernelI23Flash_fwd_kernel_traitsILi64ELi64ELi128ELi4ELb0ELb0EN7cutlass6half_tE19Flash_kernel_traitsILi64ELi64ELi128ELi4ES3_EELb1ELb0ELb0ELb0ELb0ELb0ELb0ELb1EEEvNS_16Flash_fwd_paramsE,(.L_x_7798 - _ZN5flash24flash_fwd_splitkv_kernelI23Flash_fwd_kernel_traitsILi64ELi64ELi128ELi4ELb0ELb0EN7cutlass6half_tE19Flash_kernel_traitsILi64ELi64ELi128ELi4ES3_EELb1ELb0ELb0ELb0ELb0ELb0ELb0ELb1EEEvNS_16Flash_fwd_paramsE)
        .other          _ZN5flash24flash_fwd_splitkv_kernelI23Flash_fwd_kernel_traitsILi64ELi64ELi128ELi4ELb0ELb0EN7cutlass6half_tE19Flash_kernel_traitsILi64ELi64ELi128ELi4ES3_EELb1ELb0ELb0ELb0ELb0ELb0ELb0ELb1EEEvNS_16Flash_fwd_paramsE,@"STO_CUDA_ENTRY STV_DEFAULT"
_ZN5flash24flash_fwd_splitkv_kernelI23Flash_fwd_kernel_traitsILi64ELi64ELi128ELi4ELb0ELb0EN7cutlass6half_tE19Flash_kernel_traitsILi64ELi64ELi128ELi4ES3_EELb1ELb0ELb0ELb0ELb0ELb0ELb0ELb1EEEvNS_16Flash_fwd_paramsE:
.text._ZN5flash24flash_fwd_splitkv_kernelI23Flash_fwd_kernel_traitsILi64ELi64ELi128ELi4ELb0ELb0EN7cutlass6half_tE19Flash_kernel_traitsILi64ELi64ELi128ELi4ES3_EELb1ELb0ELb0ELb0ELb0ELb0ELb0ELb1EEEvNS_16Flash_fwd_paramsE:
[----:B------:R-:W-:Y:S02]  /*0000*/  MOV R1, c[0x0][0x28] ;  /* 0x00000a0000017a02 */ /* 0x000fe40000000f00 */
[----:B------:R-:W1:Y:S01]  /*0010*/  S2R R13, SR_CTAID.Y ;  /* 0x00000000000d7919 */ /* 0x000e620000002600 */
        /* <DEDUP_REMOVED lines=8> */
[----:B------:R-:W2:Y:S01]  /*00a0*/  LDC.U8 R0, c[0x0][0x312] ;  /* 0x0000c480ff007b82 */ /* 0x000ea20000000000 */
[----:B------:R-:W-:Y:S01]  /*00b0*/  ISETP.EQ.U32.AND P3, PT, RZ, c[0x0][0x248], PT ;  /* 0x00009200ff007a0c */ /* 0x000fe20003f62070 */
[----:B-1----:R-:W-:-:S04]  /*00c0*/  IMAD.WIDE R4, R13, R90, c[0x0][0x240] ;  /* 0x000090000d047625 */ /* 0x002fc800078e025a */
[----:B------:R-:W-:-:S03]  /*00d0*/  IMAD.WIDE R88, R13, R90, c[0x0][0x250] ;  /* 0x000094000d587625 */ /* 0x000fc600078e025a */
[----:B------:R1:W3:Y:S04]  /*00e0*/  @P0 LDG.E R180, [R4.64] ;  /* 0x0000000604b40981 */ /* 0x0002e8000c1e1900 */
[----:B------:R1:W3:Y:S01]  /*00f0*/  @P0 LDG.E R179, [R4.64+0x4] ;  /* 0x0000040604b30981 */ /* 0x0002e2000c1e1900 */
[----:B--2---:R-:W-:-:S03]  /*0100*/  ISETP.NE.AND P1, PT, R0, RZ, PT ;  /* 0x000000ff0000720c */ /* 0x004fc60003f25270 */
[----:B------:R2:W5:Y:S01]  /*0110*/  @P4 LDG.E R3, [R88.64] ;  /* 0x0000000658034981 */ /* 0x000562000c1e1900 */
[----:B------:R-:W-:Y:S01]  /*0120*/  ISETP.EQ.OR.EX P2, PT, RZ, c[0x0][0x24c], !P1, P3 ;  /* 0x00009300ff007a0c */ /* 0x000fe20004f42730 */
[----:B------:R-:W-:Y:S02]  /*0130*/  IMAD.MOV.U32 R10, RZ, RZ, -0x1 ;  /* 0xffffffffff0a7424 */ /* 0x000fe400078e00ff */
[----:B------:R-:W-:Y:S01]  /*0140*/  IMAD.WIDE R8, R13, R90, c[0x0][0x248] ;  /* 0x000092000d087625 */ /* 0x000fe200078e025a */
[----:B------:R-:W4:Y:S04]  /*0150*/  S2R R21, SR_CTAID.X ;  /* 0x0000000000157919 */ /* 0x000f280000002500 */
[----:B------:R-:W2:Y:S05]  /*0160*/  S2R R130, SR_CTAID.Z ;  /* 0x0000000000827919 */ /* 0x000eaa0000002700 */
[----:B------:R2:W5:Y:S01]  /*0170*/  @!P2 LDG.E R10, [R8.64] ;  /* 0x00000006080aa981 */ /* 0x000562000c1e1900 */
[----:B------:R-:W-:-:S04]  /*0180*/  ISETP.NE.U32.AND P2, PT, RZ, c[0x0][0x248], PT ;  /* 0x00009200ff007a0c */ /* 0x000fc80003f45070 */
[----:B------:R-:W-:Y:S02]  /*0190*/  ISETP.NE.AND.EX P2, PT, RZ, c[0x0][0x24c], PT, P2 ;  /* 0x00009300ff007a0c */ /* 0x000fe40003f45320 */
[--C-:B-1----:R-:W-:Y:S01]  /*01a0*/  SHF.R.S32.HI R4, RZ, 0x1f, R13.reuse ;  /* 0x0000001fff047819 */ /* 0x102fe2000001140d */
[----:B------:R-:W-:Y:S02]  /*01b0*/  IMAD.MOV.U32 R5, RZ, RZ, R13 ;  /* 0x000000ffff057224 */ /* 0x000fe400078e000d */
[----:B---3--:R-:W-:Y:S02]  /*01c0*/  @P0 IMAD.IADD R179, R179, 0x1, -R180 ;  /* 0x00000001b3b30824 */ /* 0x008fe400078e0ab4 */
[----:B------:R-:W-:-:S06]  /*01d0*/  @!P0 IMAD.MOV.U32 R179, RZ, RZ, c[0x0][0x214] ;  /* 0x00008500ffb38624 */ /* 0x000fcc00078e00ff */
[----:B------:R-:W-:Y:S05]  /*01e0*/  @!P2 BRA `(.L_x_5330) ;  /* 0x000000400000a947 */ /* 0x000fea0003800000 */
[----:B--2-4-:R-:W2:Y:S02]  /*01f0*/  @P1 LDG.E R7, [R8.64+0x4] ;  /* 0x0000040608071981 */ /* 0x014ea4000c1e1900 */
[----:B--2--5:R-:W-:-:S06]  /*0200*/  @P1 IADD3 R2, R7, -R10, RZ ;  /* 0x8000000a07021210 */ /* 0x024fcc0007ffe0ff */
[----:B------:R1:W5:Y:S01]  /*0210*/  @!P1 LDG.E R2, [R8.64] ;  /* 0x0000000608029981 */ /* 0x000362000c1e1900 */
[----:B------:R-:W-:Y:S05]  /*0220*/  BRA `(.L_x_5331) ;  /* 0x0000001000007947 */ /* 0x000fea0003800000 */
.L_x_5330:
[----:B--2-4-:R-:W-:Y:S02]  /*0230*/  MOV R2, c[0x0][0x218] ;  /* 0x0000860000027a02 */ /* 0x014fe40000000f00 */
.L_x_5331:
[----:B------:R-:W-:-:S04]  /*0240*/  ISETP.NE.U32.AND P0, PT, RZ, c[0x0][0x258], PT ;  /* 0x00009600ff007a0c */ /* 0x000fc80003f05070 */
[----:B------:R-:W-:-:S13]  /*0250*/  ISETP.NE.AND.EX P1, PT, RZ, c[0x0][0x25c], PT, P0 ;  /* 0x00009700ff007a0c */ /* 0x000fda0003f25300 */
[----:B------:R-:W-:-:S06]  /*0260*/  @P1 IMAD.WIDE R6, R13, R90, c[0x0][0x258] ;  /* 0x000096000d061625 */ /* 0x000fcc00078e025a */
        /* <DEDUP_REMOVED lines=13> */
[----:B-1----:R-:W-:Y:S01]  /*0340*/  IADD3 R9, R49, 0x7f, RZ ;  /* 0x0000007f31097810 */ /* 0x002fe20007ffe0ff */
        /* <DEDUP_REMOVED lines=16> */
[----:B------:R-:W-:Y:S01]  /*0450*/  IMAD R5, R13, c[0x0][0x1c0], R130 ;  /* 0x000070000d057a24 */ /* 0x000fe200078e0282 */
[----:B------:R-:W-:Y:S01]  /*0460*/  ISETP.NE.AND P0, PT, R180, -0x1, PT ;  /* 0xffffffffb400780c */ /* 0x000fe20003f05270 */
[----:B------:R-:W-:Y:S01]  /*0470*/  BSSY B0, `(.L_x_5333) ;  /* 0x0000027000007945 */ /* 0x000fe20003800000 */
[----:B------:R-:W-:Y:S01]  /*0480*/  LEA.HI R2, R3, R50, RZ, 0x3 ;  /* 0x0000003203027211 */ /* 0x000fe200078f18ff */
[----:B------:R-:W-:Y:S01]  /*0490*/  IMAD R5, R5, c[0x0][0x214], R0 ;  /* 0x0000850005057a24 */ /* 0x000fe200078e0200 */
[----:B------:R-:W-:Y:S02]  /*04a0*/  IADD3 R179, -R0, R179, RZ ;  /* 0x000000b300b37210 */ /* 0x000fe40007ffe1ff */
[----:B------:R-:W-:Y:S02]  /*04b0*/  LOP3.LUT R3, R2, 0xfffffff8, RZ, 0xc0, !PT ;  /* 0xfffffff802037812 */ /* 0x000fe400078ec0ff */
[----:B------:R-:W-:-:S03]  /*04c0*/  SHF.R.S32.HI R2, RZ, 0x3, R2 ;  /* 0x00000003ff027819 */ /* 0x000fc60000011402 */
[----:B------:R-:W-:Y:S01]  /*04d0*/  IMAD.IADD R50, R50, 0x1, -R3 ;  /* 0x0000000132327824 */ /* 0x000fe200078e0a03 */
[----:B------:R-:W-:Y:S01]  /*04e0*/  SHF.R.S32.HI R3, RZ, 0x1f, R0 ;  /* 0x0000001fff037819 */ /* 0x000fe20000011400 */
[----:B------:R-:W-:Y:S02]  /*04f0*/  @!P0 IMAD R4, R4, c[0x0][0x1e0], RZ ;  /* 0x0000780004048a24 */ /* 0x000fe400078e02ff */
[----:B------:R-:W-:Y:S02]  /*0500*/  IMAD.SHL.U32 R6, R50, 0x8, RZ ;  /* 0x0000000832067824 */ /* 0x000fe400078e00ff */
[----:B------:R-:W-:-:S03]  /*0510*/  @!P0 IMAD.WIDE.U32 R10, R13, c[0x0][0x1e0], RZ ;  /* 0x000078000d0a8a25 */ /* 0x000fc600078e00ff */
[----:B------:R-:W-:Y:S01]  /*0520*/  SHF.R.S32.HI R7, RZ, 0x1f, R6 ;  /* 0x0000001fff077819 */ /* 0x000fe20000011406 */
[----:B------:R-:W-:Y:S01]  /*0530*/  @P0 IMAD.WIDE.U32 R8, R180, c[0x0][0x1e8], RZ ;  /* 0x00007a00b4080a25 */ /* 0x000fe200078e00ff */
[----:B------:R-:W-:Y:S02]  /*0540*/  @!P0 MOV R8, R10 ;  /* 0x0000000a00088202 */ /* 0x000fe40000000f00 */
[----:B------:R-:W-:Y:S01]  /*0550*/  ISETP.GE.AND P1, PT, R6, c[0x0][0x220], PT ;  /* 0x0000880006007a0c */ /* 0x000fe20003f26270 */
[----:B------:R-:W-:Y:S02]  /*0560*/  IMAD R3, R3, c[0x0][0x1e8], RZ ;  /* 0x00007a0003037a24 */ /* 0x000fe400078e02ff */
[----:B------:R-:W-:Y:S02]  /*0570*/  @!P0 IMAD R4, R13, c[0x0][0x1e4], R4 ;  /* 0x000079000d048a24 */ /* 0x000fe400078e0204 */
[----:B------:R-:W-:-:S04]  /*0580*/  IMAD.WIDE.U32 R14, R0, c[0x0][0x1e8], R6 ;  /* 0x00007a00000e7a25 */ /* 0x000fc800078e0006 */
[----:B------:R-:W-:Y:S02]  /*0590*/  @P0 IMAD R180, R180, c[0x0][0x1ec], R9 ;  /* 0x00007b00b4b40a24 */ /* 0x000fe400078e0209 */
[----:B------:R-:W-:Y:S01]  /*05a0*/  @!P0 IMAD.IADD R180, R11, 0x1, R4 ;  /* 0x000000010bb48824 */ /* 0x000fe200078e0204 */
[----:B------:R-:W-:Y:S01]  /*05b0*/  IADD3 R8, P0, R8, R14, RZ ;  /* 0x0000000e08087210 */ /* 0x000fe20007f1e0ff */
[----:B------:R-:W-:Y:S01]  /*05c0*/  IMAD R3, R0, c[0x0][0x1ec], R3 ;  /* 0x00007b0000037a24 */ /* 0x000fe200078e0203 */
[----:B------:R-:W-:Y:S02]  /*05d0*/  SHF.R.S32.HI R4, RZ, 0x1f, R130 ;  /* 0x0000001fff047819 */ /* 0x000fe40000011482 */
[----:B------:R-:W-:Y:S02]  /*05e0*/  SHF.R.S32.HI R0, RZ, 0x1f, R2 ;  /* 0x0000001fff007819 */ /* 0x000fe40000011402 */
[----:B------:R-:W-:Y:S01]  /*05f0*/  IADD3.X R9, R180, R15, R3, P0, !PT ;  /* 0x0000000fb4097210 */ /* 0x000fe200007fe403 */
[----:B------:R-:W-:Y:S01]  /*0600*/  IMAD R3, R4, c[0x0][0x1f0], RZ ;  /* 0x00007c0004037a24 */ /* 0x000fe200078e02ff */
[----:B------:R-:W-:-:S03]  /*0610*/  ISETP.GE.OR P0, PT, R2, R179, P1 ;  /* 0x000000b30200720c */ /* 0x000fc60000f06670 */
[C---:B------:R-:W-:Y:S02]  /*0620*/  IMAD R3, R130.reuse, c[0x0][0x1f4], R3 ;  /* 0x00007d0082037a24 */ /* 0x040fe400078e0203 */
[----:B------:R-:W-:-:S05]  /*0630*/  IMAD.WIDE.U32 R8, R130, c[0x0][0x1f0], R8 ;  /* 0x00007c0082087a25 */ /* 0x000fca00078e0008 */
[----:B------:R-:W-:-:S03]  /*0640*/  IADD3 R11, R9, R3, RZ ;  /* 0x00000003090b7210 */ /* 0x000fc60007ffe0ff */
        /* <DEDUP_REMOVED lines=9> */
.L_x_5334:
[----:B------:R-:W-:Y:S05]  /*06e0*/  BSYNC B0 ;  /* 0x0000000000007941 */ /* 0x000fea0003800000 */
.L_x_5333:
[----:B------:R-:W-:Y:S01]  /*06f0*/  IADD3 R4, R2, 0x10, RZ ;  /* 0x0000001002047810 */ /* 0x000fe20007ffe0ff */
        /* <DEDUP_REMOVED lines=15> */
.L_x_5336:
[----:B------:R-:W-:Y:S05]  /*07f0*/  BSYNC B0 ;  /* 0x0000000000007941 */ /* 0x000fea0003800000 */
.L_x_5335:
        /* <DEDUP_REMOVED lines=16> */
.L_x_5338:
[----:B------:R-:W-:Y:S05]  /*0900*/  BSYNC B0 ;  /* 0x0000000000007941 */ /* 0x000fea0003800000 */
.L_x_5337:
        /* <DEDUP_REMOVED lines=16> */
.L_x_5340:
[----:B------:R-:W-:Y:S05]  /*0a10*/  BSYNC B0 ;  /* 0x0000000000007941 */ /* 0x000fea0003800000 */
.L_x_5339:
[C---:B------:R-:W-:Y:S02]  /*0a20*/  ISETP.NE.AND P0, PT, R50.reuse, RZ, PT ;  /* 0x000000ff3200720c */ /* 0x040fe40003f05270 */
[----:B------:R-:W-:Y:S02]  /*0a30*/  ISETP.NE.OR P1, PT, R50, RZ, P5 ;  /* 0x000000ff3200720c */ /* 0x000fe40002f25670 */
[----:B------:R-:W-:Y:S02]  /*0a40*/  ISETP.GE.OR P2, PT, R2, R179, P0 ;  /* 0x000000b30200720c */ /* 0x000fe40000746670 */
[----:B------:R-:W-:Y:S02]  /*0a50*/  ISETP.NE.OR P0, PT, R50, RZ, P3 ;  /* 0x000000ff3200720c */ /* 0x000fe40001f05670 */
[----:B------:R-:W-:-:S04]  /*0a60*/  IADD3 R2, P3, R5, R2, RZ ;  /* 0x0000000205027210 */ /* 0x000fc80007f7e0ff */
[----:B------:R-:W-:Y:S02]  /*0a70*/  LEA.HI.X.SX32 R5, R5, R0, 0x1, P3 ;  /* 0x0000000005057211 */ /* 0x000fe400018f0eff */
[----:B------:R-:W-:-:S03]  /*0a80*/  LEA R4, P3, R2, c[0x0][0x200], 0x2 ;  /* 0x0000800002047a11 */ /* 0x000fc600078610ff */
[----:B------:R-:W-:Y:S01]  /*0a90*/  @!P2 IMAD.MOV.U32 R3, RZ, RZ, 0x7f800000 ;  /* 0x7f800000ff03a424 */ /* 0x000fe200078e00ff */
[----:B------:R-:W-:Y:S01]  /*0aa0*/  LEA.HI.X R5, R2, c[0x0][0x204], R5, 0x2, P3 ;  /* 0x0000810002057a11 */ /* 0x000fe200018f1405 */
[----:B------:R-:W-:Y:S02]  /*0ab0*/  @!P0 IMAD.MOV.U32 R0, RZ, RZ, 0x7f800000 ;  /* 0x7f800000ff008424 */ /* 0x000fe400078e00ff */
[----:B------:R-:W-:Y:S02]  /*0ac0*/  @!P1 IMAD.MOV.U32 R2, RZ, RZ, 0x7f800000 ;  /* 0x7f800000ff029424 */ /* 0x000fe400078e00ff */
[----:B------:R3:W-:Y:S04]  /*0ad0*/  @!P2 STG.E [R4.64], R3 ;  /* 0x000000030400a986 */ /* 0x0007e8000c101906 */
[----:B------:R3:W-:Y:S01]  /*0ae0*/  @!P0 STG.E [R4.64+0x80], R0 ;  /* 0x0000800004008986 */ /* 0x0007e2000c101906 */
[----:B------:R-:W-:-:S03]  /*0af0*/  ISETP.NE.OR P0, PT, R50, RZ, P4 ;  /* 0x000000ff3200720c */ /* 0x000fc60002705670 */
[----:B------:R3:W-:Y:S10]  /*0b00*/  @!P1 STG.E [R4.64+0x40], R2 ;  /* 0x0000400204009986 */ /* 0x0007f4000c101906 */
[----:B------:R-:W-:Y:S05]  /*0b10*/  @P0 EXIT ;  /* 0x000000000000094d */ /* 0x000fea0003800000 */
[----:B---3--:R-:W-:-:S05]  /*0b20*/  MOV R3, 0x7f800000 ;  /* 0x7f80000000037802 */ /* 0x008fca0000000f00 */
[----:B------:R-:W-:Y:S01]  /*0b30*/  STG.E [R4.64+0xc0], R3 ;  /* 0x0000c00304007986 */ /* 0x000fe2000c101906 */
[----:B------:R-:W-:Y:S05]  /*0b40*/  EXIT ;  /* 0x000000000000794d */ /* 0x000fea0003800000 */
.L_x_5332:
[----:B-1----:R-:W-:-:S04]  /*0b50*/  ISETP.NE.U32.AND P0, PT, RZ, c[0x0][0x2b8], PT ;  /* 0x0000ae00ff007a0c */ /* 0x002fc80003f05070 */
[----:B------:R-:W-:-:S13]  /*0b60*/  ISETP.NE.AND.EX P0, PT, RZ, c[0x0][0x2bc], PT, P0 ;  /* 0x0000af00ff007a0c */ /* 0x000fda0003f05300 */
[----:B------:R-:W-:-:S05]  /*0b70*/  @P0 IMAD.WIDE R8, R13, R90, c[0x0][0x2b8] ;  /* 0x0000ae000d080625 */ /* 0x000fca00078e025a */
[----:B------:R1:W5:Y:S01]  /*0b80*/  @P0 LDG.E R13, [R8.64] ;  /* 0x00000006080d0981 */ /* 0x000362000c1e1900 */
[----:B------:R-:W-:Y:S01]  /*0b90*/  ISETP.NE.U32.AND P0, PT, RZ, c[0x0][0x2c0], PT ;  /* 0x0000b000ff007a0c */ /* 0x000fe20003f05070 */
[----:B------:R-:W-:Y:S01]  /*0ba0*/  CS2R R182, SRZ ;  /* 0x0000000000b67805 */ /* 0x000fe2000001ff00 */
[----:B------:R-:W-:Y:S02]  /*0bb0*/  PLOP3.LUT P2, PT, PT, PT, PT, 0x8, 0x0 ;  /* 0x000000000000781c */ /* 0x000fe40003f4e170 */
[----:B------:R-:W-:-:S13]  /*0bc0*/  ISETP.NE.AND.EX P1, PT, RZ, c[0x0][0x2c4], PT, P0 ;  /* 0x0000b100ff007a0c */ /* 0x000fda0003f25300 */
[----:B------:R-:W-:Y:S02]  /*0bd0*/  @P1 IMAD R0, R4, c[0x0][0x2c8], RZ ;  /* 0x0000b20004001a24 */ /* 0x000fe400078e02ff */
[----:B------:R-:W-:-:S04]  /*0be0*/  @P1 IMAD.WIDE.U32 R6, R5, c[0x0][0x2c8], RZ ;  /* 0x0000b20005061a25 */ /* 0x000fc800078e00ff */
[----:B------:R-:W-:Y:S01]  /*0bf0*/  @P1 IMAD R0, R5, c[0x0][0x2cc], R0 ;  /* 0x0000b30005001a24 */ /* 0x000fe200078e0200 */
[----:B------:R-:W-:-:S03]  /*0c00*/  @P1 LEA R182, P0, R6, c[0x0][0x2c0], 0x2 ;  /* 0x0000b00006b61a11 */ /* 0x000fc600078010ff */
[----:B------:R-:W-:-:S05]  /*0c10*/  @P1 IMAD.IADD R0, R7, 0x1, R0 ;  /* 0x0000000107001824 */ /* 0x000fca00078e0200 */
[----:B------:R-:W-:-:S04]  /*0c20*/  @P1 SHF.L.U64.HI R0, R6, 0x2, R0 ;  /* 0x0000000206001819 */ /* 0x000fc80000010200 */
[----:B------:R-:W-:Y:S02]  /*0c30*/  @P1 IADD3.X R183, R0, c[0x0][0x2c4], RZ, P0, !PT ;  /* 0x0000b10000b71a10 */ /* 0x000fe400007fe4ff */
[----:B------:R-:W-:-:S04]  /*0c40*/  @P1 ISETP.NE.U32.AND P0, PT, R182, RZ, PT ;  /* 0x000000ffb600120c */ /* 0x000fc80003f05070 */
[----:B------:R-:W-:-:S13]  /*0c50*/  @P1 ISETP.NE.AND.EX P2, PT, R183, RZ, PT, P0 ;  /* 0x000000ffb700120c */ /* 0x000fda0003f45300 */
[----:B------:R-:W-:Y:S01]  /*0c60*/  P2R R181, PR, RZ, 0x4 ;  /* 0x00000004ffb57803 */ /* 0x000fe20000000000 */
[----:B------:R-:W-:Y:S05]  /*0c70*/  @!P2 BRA `(.L_x_5341) ;  /* 0x000004900000a947 */ /* 0x000fea0003800000 */
[----:B-1----:R-:W-:Y:S02]  /*0c80*/  IABS R2, c[0x0][0x2d0] ;  /* 0x0000b40000027a13 */ /* 0x002fe40000000000 */
[----:B------:R-:W-:Y:S02]  /*0c90*/  LEA R7, R48, 0xffffff80, 0x7 ;  /* 0xffffff8030077811 */ /* 0x000fe400078e38ff */
[----:B------:R-:W1:Y:S08]  /*0ca0*/  I2F.RP R6, R2 ;  /* 0x0000000200067306 */ /* 0x000e700000209400 */
[----:B-1----:R-:W1:Y:S02]  /*0cb0*/  MUFU.RCP R8, R6 ;  /* 0x0000000600087308 */ /* 0x002e640000001000 */
[----:B-1----:R-:W-:-:S06]  /*0cc0*/  IADD3 R8, R8, 0xffffffe, RZ ;  /* 0x0ffffffe08087810 */ /* 0x002fcc0007ffe0ff */
[----:B------:R-:W1:Y:S02]  /*0cd0*/  F2I.FTZ.U32.TRUNC.NTZ R9, R8 ;  /* 0x0000000800097305 */ /* 0x000e64000021f000 */
[----:B-1----:R-:W-:Y:S02]  /*0ce0*/  IMAD.MOV R3, RZ, RZ, -R9 ;  /* 0x000000ffff037224 */ /* 0x002fe400078e0a09 */
[----:B------:R-:W-:Y:S02]  /*0cf0*/  IMAD.MOV.U32 R8, RZ, RZ, RZ ;  /* 0x000000ffff087224 */ /* 0x000fe400078e00ff */
[----:B------:R-:W-:Y:S01]  /*0d00*/  IMAD R0, R3, R2, RZ ;  /* 0x0000000203007224 */ /* 0x000fe200078e02ff */
[----:B------:R-:W-:-:S03]  /*0d10*/  IABS R3, R7 ;  /* 0x0000000700037213 */ /* 0x000fc60000000000 */
        /* <DEDUP_REMOVED lines=12> */
[----:B------:R-:W-:Y:S02]  /*0de0*/  @!P1 IADD3 R9, -R9, RZ, RZ ;  /* 0x000000ff09099210 */ /* 0x000fe40007ffe1ff */
[----:B------:R-:W-:-:S05]  /*0df0*/  @!P0 LOP3.LUT R9, RZ, c[0x0][0x2d0], RZ, 0x33, !PT ;  /* 0x0000b400ff098a12 */ /* 0x000fca00078e33ff */
[----:B-----5:R-:W-:-:S05]  /*0e00*/  IMAD.WIDE R12, R9, 0x4, R182 ;  /* 0x00000004090c7825 */ /* 0x020fca00078e02b6 */
[----:B------:R-:W2:Y:S01]  /*0e10*/  LDG.E R3, [R12.64] ;  /* 0x000000060c037981 */ /* 0x000ea2000c1e1900 */
[----:B------:R-:W-:-:S04]  /*0e20*/  IABS R2, c[0x0][0x1c8] ;  /* 0x0000720000027a13 */ /* 0x000fc80000000000 */
[----:B------:R-:W1:Y:S08]  /*0e30*/  I2F.RP R8, R2 ;  /* 0x0000000200087306 */ /* 0x000e700000209400 */
        /* <DEDUP_REMOVED lines=26> */
[----:B------:R-:W-:Y:S02]  /*0fe0*/  @!P1 LOP3.LUT R0, RZ, c[0x0][0x1c8], RZ, 0x33, !PT ;  /* 0x00007200ff009a12 */ /* 0x000fe400078e33ff */
[----:B--2---:R-:W-:Y:S01]  /*0ff0*/  SHF.R.S32.HI R6, RZ, 0x1f, R3 ;  /* 0x0000001fff067819 */ /* 0x004fe20000011403 */
[----:B------:R-:W-:-:S04]  /*1000*/  IMAD.WIDE.U32 R12, R3, c[0x0][0x180], RZ ;  /* 0x00006000030c7a25 */ /* 0x000fc800078e00ff */
[C---:B------:R-:W-:Y:S02]  /*1010*/  IMAD R2, R6.reuse, c[0x0][0x180], RZ ;  /* 0x0000600006027a24 */ /* 0x040fe400078e02ff */
[----:B------:R-:W-:Y:S02]  /*1020*/  IMAD R6, R6, c[0x0][0x188], RZ ;  /* 0x0000620006067a24 */ /* 0x000fe400078e02ff */
[C---:B------:R-:W-:Y:S02]  /*1030*/  IMAD R2, R3.reuse, c[0x0][0x184], R2 ;  /* 0x0000610003027a24 */ /* 0x040fe400078e0202 */
[----:B------:R-:W-:-:S03]  /*1040*/  IMAD.WIDE.U32 R18, R3, c[0x0][0x188], RZ ;  /* 0x0000620003127a25 */ /* 0x000fc600078e00ff */
[----:B------:R-:W-:Y:S01]  /*1050*/  IADD3 R13, R13, R2, RZ ;  /* 0x000000020d0d7210 */ /* 0x000fe20007ffe0ff */
[----:B------:R-:W-:Y:S01]  /*1060*/  IMAD R15, R3, c[0x0][0x18c], R6 ;  /* 0x00006300030f7a24 */ /* 0x000fe200078e0206 */
[----:B------:R-:W-:Y:S02]  /*1070*/  SHF.R.S32.HI R2, RZ, 0x1f, R0 ;  /* 0x0000001fff027819 */ /* 0x000fe40000011400 */
[----:B------:R-:W-:Y:S01]  /*1080*/  MOV R14, R18 ;  /* 0x00000012000e7202 */ /* 0x000fe20000000f00 */
[----:B------:R-:W-:-:S04]  /*1090*/  IMAD.WIDE.U32 R12, R17, c[0x0][0x198], R12 ;  /* 0x00006600110c7a25 */ /* 0x000fc800078e000c */
[----:B------:R-:W-:Y:S02]  /*10a0*/  IMAD.IADD R13, R13, 0x1, R8 ;  /* 0x000000010d0d7824 */ /* 0x000fe400078e0208 */
[----:B------:R-:W-:Y:S02]  /*10b0*/  IMAD R9, R2, c[0x0][0x1b0], RZ ;  /* 0x00006c0002097a24 */ /* 0x000fe400078e02ff */
[----:B------:R-:W-:-:S04]  /*10c0*/  IMAD.WIDE.U32 R126, R0, c[0x0][0x1b0], R12 ;  /* 0x00006c00007e7a25 */ /* 0x000fc800078e000c */
[----:B------:R-:W-:Y:S02]  /*10d0*/  IMAD R9, R0, c[0x0][0x1b4], R9 ;  /* 0x00006d0000097a24 */ /* 0x000fe400078e0209 */
[----:B------:R-:W-:-:S03]  /*10e0*/  IMAD.IADD R15, R19, 0x1, R15 ;  /* 0x00000001130f7824 */ /* 0x000fc600078e020f */
[----:B------:R-:W-:Y:S01]  /*10f0*/  IADD3 R9, R127, R9, RZ ;  /* 0x000000097f097210 */ /* 0x000fe20007ffe0ff */
[----:B------:R-:W-:Y:S05]  /*1100*/  BRA `(.L_x_5342) ;  /* 0x0000044000007947 */ /* 0x000fea0003800000 */
.L_x_5341:
        /* <DEDUP_REMOVED lines=16> */
.L_x_5343:
[----:B------:R-:W-:-:S04]  /*1210*/  IABS R6, c[0x0][0x1c8] ;  /* 0x0000720000067a13 */ /* 0x000fc80000000000 */
        /* <DEDUP_REMOVED lines=10> */
[----:B------:R-:W-:Y:S01]  /*12c0*/  IMAD.HI.U32 R0, R15, R2, RZ ;  /* 0x000000020f007227 */ /* 0x000fe200078e00ff */
[----:B------:R-:W-:-:S03]  /*12d0*/  @P0 IADD3 R15, R3, R10, RZ ;  /* 0x0000000a030f0210 */ /* 0x000fc60007ffe0ff */
[----:B------:R-:W-:Y:S02]  /*12e0*/  IMAD.MOV R7, RZ, RZ, -R0 ;  /* 0x000000ffff077224 */ /* 0x000fe400078e0a00 */
[----:B------:R-:W-:-:S04]  /*12f0*/  @P0 IMAD.WIDE.U32 R16, R15, c[0x0][0x1a0], RZ ;  /* 0x000068000f100a25 */ /* 0x000fc800078e00ff */
[----:B------:R-:W-:Y:S01]  /*1300*/  IMAD R7, R6, R7, R2 ;  /* 0x0000000706077224 */ /* 0x000fe200078e0202 */
[----:B------:R-:W-:Y:S01]  /*1310*/  LOP3.LUT R2, R130, c[0x0][0x1c8], RZ, 0x3c, !PT ;  /* 0x0000720082027a12 */ /* 0x000fe200078e3cff */
[----:B------:R-:W-:Y:S02]  /*1320*/  @P0 IMAD R15, R15, c[0x0][0x1a4], R17 ;  /* 0x000069000f0f0a24 */ /* 0x000fe400078e0211 */
[----:B------:R-:W-:Y:S01]  /*1330*/  @P0 IMAD.MOV.U32 R14, RZ, RZ, R16 ;  /* 0x000000ffff0e0224 */ /* 0x000fe200078e0010 */
[----:B------:R-:W-:Y:S02]  /*1340*/  ISETP.GT.U32.AND P1, PT, R6, R7, PT ;  /* 0x000000070600720c */ /* 0x000fe40003f24070 */
[----:B------:R-:W-:-:S11]  /*1350*/  ISETP.GE.AND P2, PT, R2, RZ, PT ;  /* 0x000000ff0200720c */ /* 0x000fd60003f46270 */
[-C--:B------:R-:W-:Y:S02]  /*1360*/  @!P1 IADD3 R7, R7, -R6.reuse, RZ ;  /* 0x8000000607079210 */ /* 0x080fe40007ffe0ff */
[----:B------:R-:W-:Y:S02]  /*1370*/  @!P1 IADD3 R0, R0, 0x1, RZ ;  /* 0x0000000100009810 */ /* 0x000fe40007ffe0ff */
[----:B------:R-:W-:Y:S02]  /*1380*/  ISETP.GE.U32.AND P3, PT, R7, R6, PT ;  /* 0x000000060700720c */ /* 0x000fe40003f66070 */
[----:B------:R-:W-:Y:S02]  /*1390*/  ISETP.NE.AND P1, PT, RZ, c[0x0][0x1c8], PT ;  /* 0x00007200ff007a0c */ /* 0x000fe40003f25270 */
[----:B------:R-:W-:-:S04]  /*13a0*/  LEA R7, R48, 0xffffff80, 0x7 ;  /* 0xffffff8030077811 */ /* 0x000fc800078e38ff */
[----:B------:R-:W-:Y:S01]  /*13b0*/  SHF.R.S32.HI R11, RZ, 0x1f, R7 ;  /* 0x0000001fff0b7819 */ /* 0x000fe20000011407 */
[----:B------:R-:W-:-:S04]  /*13c0*/  IMAD.WIDE.U32 R8, R7, c[0x0][0x198], R8 ;  /* 0x0000660007087a25 */ /* 0x000fc800078e0008 */
[----:B------:R-:W-:Y:S01]  /*13d0*/  @P3 IADD3 R0, R0, 0x1, RZ ;  /* 0x0000000100003810 */ /* 0x000fe20007ffe0ff */
[----:B------:R-:W-:Y:S01]  /*13e0*/  IMAD R6, R11, c[0x0][0x198], RZ ;  /* 0x000066000b067a24 */ /* 0x000fe200078e02ff */
[----:B------:R-:W-:Y:S01]  /*13f0*/  MOV R126, R8 ;  /* 0x00000008007e7202 */ /* 0x000fe20000000f00 */
[----:B------:R-:W-:Y:S02]  /*1400*/  IMAD.MOV.U32 R17, RZ, RZ, R7 ;  /* 0x000000ffff117224 */ /* 0x000fe400078e0007 */
[----:B------:R-:W-:Y:S01]  /*1410*/  @!P2 IMAD.MOV R0, RZ, RZ, -R0 ;  /* 0x000000ffff00a224 */ /* 0x000fe200078e0a00 */
[----:B------:R-:W-:Y:S01]  /*1420*/  @!P1 LOP3.LUT R0, RZ, c[0x0][0x1c8], RZ, 0x33, !PT ;  /* 0x00007200ff009a12 */ /* 0x000fe200078e33ff */
[----:B------:R-:W-:-:S03]  /*1430*/  IMAD R6, R7, c[0x0][0x19c], R6 ;  /* 0x0000670007067a24 */ /* 0x000fc600078e0206 */
[----:B------:R-:W-:Y:S01]  /*1440*/  SHF.R.S32.HI R2, RZ, 0x1f, R0 ;  /* 0x0000001fff027819 */ /* 0x000fe20000011400 */
[----:B------:R-:W-:-:S04]  /*1450*/  IMAD.IADD R127, R9, 0x1, R6 ;  /* 0x00000001097f7824 */ /* 0x000fc800078e0206 */
[----:B------:R-:W-:Y:S02]  /*1460*/  IMAD R9, R2, c[0x0][0x1b0], RZ ;  /* 0x00006c0002097a24 */ /* 0x000fe400078e02ff */
[----:B------:R-:W-:-:S04]  /*1470*/  IMAD.WIDE.U32 R126, R0, c[0x0][0x1b0], R126 ;  /* 0x00006c00007e7a25 */ /* 0x000fc800078e007e */
        /* <DEDUP_REMOVED lines=13> */
.L_x_5342:
[----:B------:R1:W5:Y:S01]  /*1550*/  @P4 LDG.E R88, [R88.64] ;  /* 0x0000000658584981 */ /* 0x000362000c1e1900 */
[----:B------:R-:W-:Y:S01]  /*1560*/  ISETP.NE.AND P0, PT, R180, -0x1, PT ;  /* 0xffffffffb400780c */ /* 0x000fe20003f05270 */
[----:B------:R-:W-:Y:S01]  /*1570*/  IMAD.MOV.U32 R27, RZ, RZ, 0x2 ;  /* 0x00000002ff1b7424 */ /* 0x000fe200078e00ff */
[----:B-----5:R-:W-:Y:S01]  /*1580*/  SHF.R.S32.HI R13, RZ, 0x1f, R50 ;  /* 0x0000001fff0d7819 */ /* 0x020fe20000011432 */
[----:B------:R-:W-:Y:S01]  /*1590*/  IMAD.MOV.U32 R116, RZ, RZ, c[0x0][0x230] ;  /* 0x00008c00ff747624 */ /* 0x000fe200078e00ff */
[----:B------:R-:W-:Y:S01]  /*15a0*/  SHF.R.S32.HI R54, RZ, 0x1f, R55 ;  /* 0x0000001fff367819 */ /* 0x000fe20000011437 */
[----:B------:R-:W-:Y:S01]  /*15b0*/  IMAD.MOV.U32 R29, RZ, RZ, c[0x0][0x230] ;  /* 0x00008c00ff1d7624 */ /* 0x000fe200078e00ff */
[CC--:B------:R-:W-:Y:S02]  /*15c0*/  LEA.HI R23, R13.reuse, R50.reuse, RZ, 0x3 ;  /* 0x000000320d177211 */ /* 0x0c0fe400078f18ff */
[----:B------:R-:W-:Y:S02]  /*15d0*/  LEA.HI R8, R13, R50, RZ, 0x6 ;  /* 0x000000320d087211 */ /* 0x000fe400078f30ff */
[----:B------:R-:W-:-:S02]  /*15e0*/  SHF.R.S32.HI R134, RZ, 0x3, R23 ;  /* 0x00000003ff867819 */ /* 0x000fc40000011417 */
[----:B------:R-:W-:Y:S01]  /*15f0*/  LOP3.LUT R23, R23, 0xfffffff8, RZ, 0xc0, !PT ;  /* 0xfffffff817177812 */ /* 0x000fe200078ec0ff */
[----:B------:R-:W-:Y:S01]  /*1600*/  @!P0 IMAD R6, R4, c[0x0][0x178], RZ ;  /* 0x00005e0004068a24 */ /* 0x000fe200078e02ff */
[----:B------:R-:W-:Y:S01]  /*1610*/  SHF.L.U32 R119, R134, 0x6, RZ ;  /* 0x0000000686777819 */ /* 0x000fe200000006ff */
[----:B------:R-:W-:Y:S01]  /*1620*/  @P0 IMAD.WIDE.U32 R18, R180, c[0x0][0x190], RZ ;  /* 0x00006400b4120a25 */ /* 0x000fe200078e00ff */
[----:B------:R-:W-:Y:S02]  /*1630*/  LEA.HI R54, R54, R55, RZ, 0x7 ;  /* 0x0000003736367211 */ /* 0x000fe400078f38ff */
[----:B------:R-:W-:Y:S01]  /*1640*/  LOP3.LUT R119, R119, 0x1c0, RZ, 0xc0, !PT ;  /* 0x000001c077777812 */ /* 0x000fe200078ec0ff */
[----:B------:R-:W-:Y:S01]  /*1650*/  IMAD.IADD R114, R50, 0x1, -R23 ;  /* 0x0000000132727824 */ /* 0x000fe200078e0a17 */
[----:B------:R-:W-:Y:S01]  /*1660*/  SHF.R.S32.HI R135, RZ, 0x1f, R134 ;  /* 0x0000001fff877819 */ /* 0x000fe20000011486 */
[----:B------:R-:W-:Y:S01]  /*1670*/  @!P0 IMAD.WIDE.U32 R24, R5, c[0x0][0x178], RZ ;  /* 0x00005e0005188a25 */ /* 0x000fe200078e00ff */
[----:B------:R-:W-:-:S02]  /*1680*/  MOV R28, RZ ;  /* 0x000000ff001c7202 */ /* 0x000fc40000000f00 */
[----:B------:R-:W-:Y:S01]  /*1690*/  SHF.L.U32 R100, R114, 0x3, RZ ;  /* 0x0000000372647819 */ /* 0x000fe200000006ff */
[----:B------:R-:W-:Y:S01]  /*16a0*/  @!P0 IMAD R3, R5, c[0x0][0x17c], R6 ;  /* 0x00005f0005038a24 */ /* 0x000fe200078e0206 */
[----:B------:R-:W-:Y:S01]  /*16b0*/  SHF.R.S32.HI R54, RZ, 0x7, R54 ;  /* 0x00000007ff367819 */ /* 0x000fe20000011436 */
[----:B------:R-:W-:Y:S01]  /*16c0*/  @P0 IMAD R19, R180, c[0x0][0x194], R19 ;  /* 0x00006500b4130a24 */ /* 0x000fe200078e0213 */
[----:B------:R-:W-:Y:S01]  /*16d0*/  SHF.R.S32.HI R101, RZ, 0x1f, R100 ;  /* 0x0000001fff657819 */ /* 0x000fe20000011464 */
[----:B------:R-:W-:Y:S01]  /*16e0*/  @!P0 IMAD.IADD R19, R25, 0x1, R3 ;  /* 0x0000000119138824 */ /* 0x000fe200078e0203 */
[----:B------:R-:W-:Y:S01]  /*16f0*/  LEA.HI R3, R13, R50, RZ, 0x4 ;  /* 0x000000320d037211 */ /* 0x000fe200078f20ff */
[----:B------:R-:W-:Y:S01]  /*1700*/  @!P0 IMAD.MOV.U32 R18, RZ, RZ, R24 ;  /* 0x000000ffff128224 */ /* 0x000fe200078e0018 */
[----:B------:R-:W-:Y:S01]  /*1710*/  IADD3 R14, P0, R100, R14, RZ ;  /* 0x0000000e640e7210 */ /* 0x000fe20007f1e0ff */
[----:B------:R-:W-:Y:S01]  /*1720*/  IMAD.WIDE R20, R21, 0x40, R134 ;  /* 0x0000004015147825 */ /* 0x000fe200078e0286 */
[----:B------:R-:W-:-:S02]  /*1730*/  LOP3.LUT R3, R3, 0xfffffff0, RZ, 0xc0, !PT ;  /* 0xfffffff003037812 */ /* 0x000fc400078ec0ff */
[----:B------:R-:W-:Y:S01]  /*1740*/  LOP3.LUT R6, R119, 0x38, R100, 0xf8, !PT ;  /* 0x0000003877067812 */ /* 0x000fe200078ef864 */
[C---:B------:R-:W-:Y:S01]  /*1750*/  IMAD.X R15, R101.reuse, 0x1, R15, P0 ;  /* 0x00000001650f7824 */ /* 0x040fe200000e060f */
[----:B------:R-:W-:Y:S01]  /*1760*/  IADD3 R122, P0, R134, R17, RZ ;  /* 0x00000011867a7210 */ /* 0x000fe20007f1e0ff */
[----:B------:R-:W-:Y:S01]  /*1770*/  IMAD.IADD R50, R50, 0x1, -R3 ;  /* 0x0000000132327824 */ /* 0x000fe200078e0a03 */
[----:B------:R-:W-:Y:S01]  /*1780*/  SHF.R.U32.HI R119, RZ, 0x3, R119 ;  /* 0x00000003ff777819 */ /* 0x000fe20000011677 */
[----:B------:R-:W-:Y:S01]  /*1790*/  IMAD R3, R2, c[0x0][0x1b8], RZ ;  /* 0x00006e0002037a24 */ /* 0x000fe200078e02ff */
[----:B------:R-:W-:Y:S01]  /*17a0*/  IADD3 R18, P1, R100, R18, RZ ;  /* 0x0000001264127210 */ /* 0x000fe20007f3e0ff */
[----:B------:R-:W-:Y:S01]  /*17b0*/  IMAD.WIDE.U32 R14, R0, c[0x0][0x1b8], R14 ;  /* 0x00006e00000e7a25 */ /* 0x000fe200078e000e */
[----:B------:R-:W-:Y:S02]  /*17c0*/  IMNMX R54, RZ, R54, !PT ;  /* 0x00000036ff367217 */ /* 0x000fe40007800200 */
[----:B------:R-:W-:Y:S01]  /*17d0*/  LOP3.LUT R119, R6, R119, RZ, 0x3c, !PT ;  /* 0x0000007706777212 */ /* 0x000fe200078e3cff */
[----:B------:R-:W-:Y:S01]  /*17e0*/  IMAD R3, R0, c[0x0][0x1bc], R3 ;  /* 0x00006f0000037a24 */ /* 0x000fe200078e0203 */
[----:B------:R-:W-:Y:S01]  /*17f0*/  IADD3.X R19, R101, R19, RZ, P1, !PT ;  /* 0x0000001365137210 */ /* 0x000fe20000ffe4ff */
[----:B------:R-:W-:Y:S01]  /*1800*/  IMAD.X R11, R135, 0x1, R11, P0 ;  /* 0x00000001870b7824 */ /* 0x000fe200000e060b */
[----:B------:R-:W-:Y:S01]  /*1810*/  IADD3 R126, P0, R100, R126, RZ ;  /* 0x0000007e647e7210 */ /* 0x000fe20007f1e0ff */
[----:B------:R-:W-:Y:S01]  /*1820*/  IMAD.HI.U32 R116, R27, R116, R28 ;  /* 0x000000741b747227 */ /* 0x000fe200078e001c */
[----:B------:R-:W-:-:S02]  /*1830*/  IADD3 R17, R15, R3, RZ ;  /* 0x000000030f117210 */ /* 0x000fc40007ffe0ff */
[----:B------:R-:W-:Y:S01]  /*1840*/  IADD3.X R127, R101, R9, RZ, P0, !PT ;  /* 0x00000009657f7210 */ /* 0x000fe200007fe4ff */
[----:B------:R-:W-:Y:S01]  /*1850*/  IMAD R6, R21, c[0x0][0x190], RZ ;  /* 0x0000640015067a24 */ /* 0x000fe200078e02ff */
[----:B------:R-:W-:Y:S01]  /*1860*/  SHF.R.S32.HI R3, RZ, 0x1f, R130 ;  /* 0x0000001fff037819 */ /* 0x000fe20000011482 */
[----:B------:R-:W-:Y:S01]  /*1870*/  IMAD.WIDE.U32 R18, R20, c[0x0][0x190], R18 ;  /* 0x0000640014127a25 */ /* 0x000fe200078e0012 */
[----:B------:R-:W-:Y:S02]  /*1880*/  ISETP.GT.AND P0, PT, R48, R54, PT ;  /* 0x000000363000720c */ /* 0x000fe40003f04270 */
[----:B------:R-:W-:Y:S01]  /*1890*/  SHF.R.S32.HI R117, RZ, 0x1, R116 ;  /* 0x00000001ff757819 */ /* 0x000fe20000011474 */
[----:B------:R-:W-:Y:S01]  /*18a0*/  IMAD R6, R20, c[0x0][0x194], R6 ;  /* 0x0000650014067a24 */ /* 0x000fe200078e0206 */
[----:B------:R-:W-:Y:S01]  /*18b0*/  SHF.R.S32.HI R13, RZ, 0x1f, R50 ;  /* 0x0000001fff0d7819 */ /* 0x000fe20000011432 */
[----:B------:R-:W-:Y:S01]  /*18c0*/  IMAD.SHL.U32 R114, R114, 0x4, RZ ;  /* 0x0000000472727824 */ /* 0x000fe200078e00ff */
[----:B------:R-:W-:Y:S01]  /*18d0*/  MOV R16, R14 ;  /* 0x0000000e00107202 */ /* 0x000fe20000000f00 */
[----:B------:R-:W-:Y:S01]  /*18e0*/  IMAD R133, R3, c[0x0][0x1a8], RZ ;  /* 0x00006a0003857a24 */ /* 0x000fe200078e02ff */
[----:B------:R-:W-:Y:S01]  /*18f0*/  LEA.HI R118, R13, R50, RZ, 0x3 ;  /* 0x000000320d767211 */ /* 0x000fe200078f18ff */
[----:B------:R-:W-:Y:S01]  /*1900*/  IMAD.IADD R15, R19, 0x1, R6 ;  /* 0x00000001130f7824 */ /* 0x000fe200078e0206 */
[----:B------:R-:W-:Y:S01]  /*1910*/  MOV R145, c[0x0][0x198] ;  /* 0x0000660000917a02 */ /* 0x000fe20000000f00 */
[----:B------:R-:W-:Y:S01]  /*1920*/  IMAD R11, R11, c[0x0][0x1a0], RZ ;  /* 0x000068000b0b7a24 */ /* 0x000fe200078e02ff */
[----:B------:R-:W-:Y:S01]  /*1930*/  LOP3.LUT R13, R118, 0xfffffff8, RZ, 0xc0, !PT ;  /* 0xfffffff8760d7812 */ /* 0x000fe200078ec0ff */
[----:B------:R-:W-:Y:S01]  /*1940*/  IMAD.MOV.U32 R14, RZ, RZ, R18 ;  /* 0x000000ffff0e7224 */ /* 0x000fe200078e0012 */
[----:B------:R-:W-:Y:S01]  /*1950*/  SHF.L.U64.HI R177, R145, R90, c[0x0][0x19c] ;  /* 0x0000670091b17619 */ /* 0x000fe2000001025a */
[----:B------:R-:W-:-:S02]  /*1960*/  IMAD R129, R135, c[0x0][0x198], RZ ;  /* 0x0000660087817a24 */ /* 0x000fc400078e02ff */
[----:B------:R-:W-:Y:S02]  /*1970*/  IMAD R115, R134, R117, R114 ;  /* 0x0000007586737224 */ /* 0x000fe400078e0272 */
[----:B------:R-:W-:Y:S02]  /*1980*/  IMAD R133, R130, c[0x0][0x1ac], R133 ;  /* 0x00006b0082857a24 */ /* 0x000fe400078e0285 */
[----:B------:R-:W-:Y:S01]  /*1990*/  IMAD.SHL.U32 R8, R8, 0x8, RZ ;  /* 0x0000000808087824 */ /* 0x000fe200078e00ff */
[----:B------:R-:W-:Y:S01]  /*19a0*/  IADD3 R114, R114, R115, RZ ;  /* 0x0000007372727210 */ /* 0x000fe20007ffe0ff */
[----:B------:R-:W-:Y:S01]  /*19b0*/  IMAD R125, R122, c[0x0][0x1a4], R11 ;  /* 0x000069007a7d7a24 */ /* 0x000fe200078e020b */
[----:B------:R-:W-:Y:S01]  /*19c0*/  SHF.R.S32.HI R102, RZ, 0x1f, R115 ;  /* 0x0000001fff667819 */ /* 0x000fe20000011473 */
[----:B------:R-:W-:Y:S01]  /*19d0*/  IMAD.MOV.U32 R3, RZ, RZ, c[0x0][0x1a0] ;  /* 0x00006800ff037624 */ /* 0x000fe200078e00ff */
[----:B------:R-:W-:Y:S01]  /*19e0*/  LOP3.LUT R119, R119, 0xfffffe00, R8, 0xf8, !PT ;  /* 0xfffffe0077777812 */ /* 0x000fe200078ef808 */
[----:B------:R-:W-:Y:S01]  /*19f0*/  IMAD.WIDE.U32 R130, R130, c[0x0][0x1a8], R14 ;  /* 0x00006a0082827a25 */ /* 0x000fe200078e000e */
[----:B------:R-:W-:-:S02]  /*1a00*/  SHF.R.S32.HI R99, RZ, 0x1f, R114 ;  /* 0x0000001fff637819 */ /* 0x000fc40000011472 */
[----:B------:R-:W-:Y:S01]  /*1a10*/  SHF.L.U64.HI R175, R3, R90, c[0x0][0x1a4] ;  /* 0x0000690003af7619 */ /* 0x000fe2000001025a */
[C---:B------:R-:W-:Y:S01]  /*1a20*/  IMAD R129, R134.reuse, c[0x0][0x19c], R129 ;  /* 0x0000670086817a24 */ /* 0x040fe200078e0281 */
[----:B------:R-:W-:Y:S01]  /*1a30*/  IADD3 R133, R131, R133, RZ ;  /* 0x0000008583857210 */ /* 0x000fe20007ffe0ff */
[----:B------:R-:W-:-:S04]  /*1a40*/  IMAD.WIDE.U32 R126, R134, c[0x0][0x198], R126 ;  /* 0x00006600867e7a25 */ /* 0x000fc800078e007e */
[----:B------:R-:W-:Y:S01]  /*1a50*/  IMAD.WIDE.U32 R122, R122, c[0x0][0x1a0], R16 ;  /* 0x000068007a7a7a25 */ /* 0x000fe200078e0010 */
[----:B------:R-:W-:-:S03]  /*1a60*/  IADD3 R129, R127, R129, RZ ;  /* 0x000000817f817210 */ /* 0x000fc60007ffe0ff */
[----:B------:R-:W-:Y:S02]  /*1a70*/  IMAD.IADD R50, R50, 0x1, -R13 ;  /* 0x0000000132327824 */ /* 0x000fe400078e0a0d */
[----:B------:R-:W-:Y:S02]  /*1a80*/  IMAD.SHL.U32 R176, R3, 0x10, RZ ;  /* 0x0000001003b07824 */ /* 0x000fe400078e00ff */
[----:B------:R-:W-:Y:S02]  /*1a90*/  IMAD.SHL.U32 R178, R145, 0x10, RZ ;  /* 0x0000001091b27824 */ /* 0x000fe400078e00ff */
[----:B------:R-:W-:Y:S02]  /*1aa0*/  IMAD.IADD R125, R123, 0x1, R125 ;  /* 0x000000017b7d7824 */ /* 0x000fe400078e027d */
[----:B------:R-:W-:Y:S01]  /*1ab0*/  @!P4 IMAD.MOV.U32 R88, RZ, RZ, RZ ;  /* 0x000000ffff58c224 */ /* 0x000fe200078e00ff */
[----:B------:R-:W-:Y:S05]  /*1ac0*/  @!P0 BRA `(.L_x_5344) ;  /* 0x00006e0000008947 */ /* 0x000fea0003800000 */
[C---:B-1----:R-:W-:Y:S01]  /*1ad0*/  IMAD R6, R4.reuse, c[0x0][0x280], RZ ;  /* 0x0000a00004067a24 */ /* 0x042fe200078e02ff */
[----:B------:R-:W-:Y:S01]  /*1ae0*/  SHF.R.S32.HI R8, RZ, 0x1f, R55 ;  /* 0x0000001fff087819 */ /* 0x000fe20000011437 */
[----:B------:R-:W-:Y:S01]  /*1af0*/  IMAD R4, R4, c[0x0][0x278], RZ ;  /* 0x00009e0004047a24 */ /* 0x000fe200078e02ff */
[----:B------:R-:W-:Y:S01]  /*1b00*/  UMOV UR13, 0x40 ;  /* 0x00000040000d7882 */ /* 0x000fe20000000000 */
[C-C-:B------:R-:W-:Y:S01]  /*1b10*/  IMAD.WIDE.U32 R12, R5.reuse, c[0x0][0x280], R100.reuse ;  /* 0x0000a000050c7a25 */ /* 0x140fe200078e0064 */
[----:B------:R-:W-:Y:S01]  /*1b20*/  ULDC.64 UR4, c[0x0][0x1a0] ;  /* 0x0000680000047ab9 */ /* 0x000fe20000000a00 */
[----:B------:R-:W-:Y:S01]  /*1b30*/  MOV R57, 0x5 ;  /* 0x0000000500397802 */ /* 0x000fe20000000f00 */
[----:B------:R-:W-:Y:S01]  /*1b40*/  UIMAD UR18, UR13, UR5, URZ ;  /* 0x000000050d1272a4 */ /* 0x000fe2000f8e023f */
[C---:B------:R-:W-:Y:S01]  /*1b50*/  IMAD.WIDE.U32 R10, R5.reuse, c[0x0][0x278], R100 ;  /* 0x00009e00050a7a25 */ /* 0x040fe200078e0064 */
[----:B------:R-:W-:Y:S01]  /*1b60*/  UMOV UR12, 0x20 ;  /* 0x00000020000c7882 */ /* 0x000fe20000000000 */
[----:B------:R-:W-:Y:S01]  /*1b70*/  IADD3 R53, R134, 0x10, RZ ;  /* 0x0000001086357810 */ /* 0x000fe20007ffe0ff */
[----:B------:R-:W-:Y:S01]  /*1b80*/  UMOV UR11, 0x60 ;  /* 0x00000060000b7882 */ /* 0x000fe20000000000 */
[C---:B------:R-:W-:Y:S01]  /*1b90*/  IMAD R6, R5.reuse, c[0x0][0x284], R6 ;  /* 0x0000a10005067a24 */ /* 0x040fe200078e0206 */
[----:B------:R-:W-:Y:S01]  /*1ba0*/  UMOV UR10, 0xa0 ;  /* 0x000000a0000a7882 */ /* 0x000fe20000000000 */
[----:B------:R-:W-:Y:S01]  /*1bb0*/  IMAD R4, R5, c[0x0][0x27c], R4 ;  /* 0x00009f0005047a24 */ /* 0x000fe200078e0204 */
[--C-:B------:R-:W-:Y:S01]  /*1bc0*/  SHF.R.S32.HI R5, RZ, 0x1f, R7.reuse ;  /* 0x0000001fff057819 */ /* 0x100fe20000011407 */
[----:B------:R-:W-:Y:S01]  /*1bd0*/  IMAD.IADD R88, R88, 0x1, R7 ;  /* 0x0000000158587824 */ /* 0x000fe200078e0207 */
[----:B------:R-:W-:Y:S01]  /*1be0*/  IADD3 R7, P1, P0, R7, R134, -R55 ;  /* 0x0000008607077210 */ /* 0x000fe2000783e837 */
[----:B------:R-:W-:Y:S01]  /*1bf0*/  IMAD.IADD R11, R11, 0x1, R4 ;  /* 0x000000010b0b7824 */ /* 0x000fe200078e0204 */
[----:B------:R-:W-:Y:S01]  /*1c00*/  UMOV UR9, 0xc0 ;  /* 0x000000c000097882 */ /* 0x000fe20000000000 */
[----:B------:R-:W-:Y:S01]  /*1c10*/  IMAD.IADD R13, R13, 0x1, R6 ;  /* 0x000000010d0d7824 */ /* 0x000fe200078e0206 */
[----:B------:R-:W-:Y:S01]  /*1c20*/  IADD3.X R5, R5, R135, ~R8, P1, P0 ;  /* 0x0000008705057210 */ /* 0x000fe20000fe0c08 */
[----:B------:R-:W-:Y:S01]  /*1c30*/  IMAD.WIDE.U32 R8, R7, c[0x0][0x288], R10 ;  /* 0x0000a20007087a25 */ /* 0x000fe200078e000a */
[----:B------:R-:W-:Y:S01]  /*1c40*/  UMOV UR8, 0xe0 ;  /* 0x000000e000087882 */ /* 0x000fe20000000000 */
[C---:B------:R-:W-:Y:S01]  /*1c50*/  IADD3 R52, R134.reuse, 0x20, RZ ;  /* 0x0000002086347810 */ /* 0x040fe20007ffe0ff */
[----:B------:R-:W-:Y:S01]  /*1c60*/  UIMAD UR19, UR12, UR5, URZ ;  /* 0x000000050c1372a4 */ /* 0x000fe2000f8e023f */
[C---:B------:R-:W-:Y:S01]  /*1c70*/  IMAD R4, R5.reuse, c[0x0][0x288], RZ ;  /* 0x0000a20005047a24 */ /* 0x040fe200078e02ff */
[----:B------:R-:W-:Y:S01]  /*1c80*/  UIMAD UR16, UR11, UR5, URZ ;  /* 0x000000050b1072a4 */ /* 0x000fe2000f8e023f */
[----:B------:R-:W-:Y:S01]  /*1c90*/  IMAD R6, R5, c[0x0][0x290], RZ ;  /* 0x0000a40005067a24 */ /* 0x000fe200078e02ff */
[----:B------:R-:W-:Y:S01]  /*1ca0*/  UIMAD UR15, UR10, UR5, URZ ;  /* 0x000000050a0f72a4 */ /* 0x000fe2000f8e023f */
[C---:B------:R-:W-:Y:S01]  /*1cb0*/  IMAD R4, R7.reuse, c[0x0][0x28c], R4 ;  /* 0x0000a30007047a24 */ /* 0x040fe200078e0204 */
[----:B------:R-:W-:Y:S01]  /*1cc0*/  UIMAD UR14, UR9, UR5, URZ ;  /* 0x00000005090e72a4 */ /* 0x000fe2000f8e023f */
[C---:B------:R-:W-:Y:S01]  /*1cd0*/  IMAD R5, R7.reuse, c[0x0][0x294], R6 ;  /* 0x0000a50007057a24 */ /* 0x040fe200078e0206 */
[----:B------:R-:W-:Y:S01]  /*1ce0*/  UIMAD UR26, UR8, UR5, URZ ;  /* 0x00000005081a72a4 */ /* 0x000fe2000f8e023f */
[----:B------:R-:W-:Y:S01]  /*1cf0*/  IMAD.WIDE.U32 R12, R7, c[0x0][0x290], R12 ;  /* 0x0000a400070c7a25 */ /* 0x000fe200078e000c */
[----:B------:R-:W-:Y:S01]  /*1d00*/  UIMAD.WIDE.U32 UR32, UR11, UR4, URZ ;  /* 0x000000040b2072a5 */ /* 0x000fe2000f8e003f */
[----:B------:R-:W-:Y:S01]  /*1d10*/  IADD3 R51, R134, 0x30, RZ ;  /* 0x0000003086337810 */ /* 0x000fe20007ffe0ff */
[----:B------:R-:W-:Y:S01]  /*1d20*/  ULDC UR5, c[0x0][0x294] ;  /* 0x0000a50000057ab9 */ /* 0x000fe20000000800 */
[----:B------:R-:W-:Y:S01]  /*1d30*/  IMAD.IADD R9, R9, 0x1, R4 ;  /* 0x0000000109097824 */ /* 0x000fe200078e0204 */
[----:B------:R-:W-:Y:S01]  /*1d40*/  UIMAD.WIDE.U32 UR30, UR10, UR4, URZ ;  /* 0x000000040a1e72a5 */ /* 0x000fe2000f8e003f */
[----:B------:R-:W-:Y:S01]  /*1d50*/  IMAD R85, R2, c[0x0][0x298], RZ ;  /* 0x0000a60002557a24 */ /* 0x000fe200078e02ff */
[----:B------:R-:W-:Y:S01]  /*1d60*/  UIMAD.WIDE.U32 UR28, UR9, UR4, URZ ;  /* 0x00000004091c72a5 */ /* 0x000fe2000f8e003f */
[----:B------:R-:W-:Y:S01]  /*1d70*/  IMAD.IADD R7, R13, 0x1, R5 ;  /* 0x000000010d077824 */ /* 0x000fe200078e0205 */
[----:B------:R-:W-:Y:S01]  /*1d80*/  ULDC UR17, c[0x0][0x19c] ;  /* 0x0000670000117ab9 */ /* 0x000fe20000000800 */
[C---:B------:R-:W-:Y:S01]  /*1d90*/  IMAD.WIDE.U32 R14, R3.reuse, 0x20, RZ ;  /* 0x00000020030e7825 */ /* 0x040fe200078e00ff */
[----:B------:R-:W-:Y:S01]  /*1da0*/  UIMAD UR11, UR11, UR5, URZ ;  /* 0x000000050b0b72a4 */ /* 0x000fe2000f8e023f */
[----:B------:R-:W-:Y:S01]  /*1db0*/  IADD3 R113, R134, 0x40, RZ ;  /* 0x0000004086717810 */ /* 0x000fe20007ffe0ff */
[----:B------:R-:W-:Y:S01]  /*1dc0*/  UIMAD UR10, UR10, UR5, URZ ;  /* 0x000000050a0a72a4 */ /* 0x000fe2000f8e023f */
[----:B------:R-:W-:Y:S01]  /*1dd0*/  IMAD R5, R2, c[0x0][0x2a0], RZ ;  /* 0x0000a80002057a24 */ /* 0x000fe200078e02ff */
[----:B------:R-:W-:Y:S01]  /*1de0*/  UIMAD UR9, UR9, UR5, URZ ;  /* 0x00000005090972a4 */ /* 0x000fe2000f8e023f */
[----:B------:R-:W-:Y:S01]  /*1df0*/  IMAD.WIDE.U32 R10, R3, 0x40, RZ ;  /* 0x00000040030a7825 */ /* 0x000fe200078e00ff */
[----:B------:R-:W-:Y:S01]  /*1e00*/  UIMAD UR13, UR13, UR17, URZ ;  /* 0x000000110d0d72a4 */ /* 0x000fe2000f8e023f */
[----:B------:R-:W-:Y:S01]  /*1e10*/  IADD3 R67, R15, UR19, RZ ;  /* 0x000000130f437c10 */ /* 0x000fe2000fffe0ff */
[----:B------:R-:W-:Y:S01]  /*1e20*/  UIMAD UR12, UR12, UR17, URZ ;  /* 0x000000110c0c72a4 */ /* 0x000fe2000f8e023f */
[----:B------:R-:W-:Y:S01]  /*1e30*/  IMAD.MOV.U32 R6, RZ, RZ, R12 ;  /* 0x000000ffff067224 */ /* 0x000fe200078e000c */
[----:B------:R-:W-:Y:S01]  /*1e40*/  IADD3 R72, R11, UR18, RZ ;  /* 0x000000120b487c10 */ /* 0x000fe2000fffe0ff */
[C---:B------:R-:W-:Y:S01]  /*1e50*/  IMAD R85, R0.reuse, c[0x0][0x29c], R85 ;  /* 0x0000a70000557a24 */ /* 0x040fe200078e0255 */
[----:B------:R-:W-:Y:S01]  /*1e60*/  UIMAD UR5, UR8, UR5, URZ ;  /* 0x00000005080572a4 */ /* 0x000fe2000f8e023f */
[----:B------:R-:W-:Y:S01]  /*1e70*/  IMAD.WIDE.U32 R2, R0, c[0x0][0x298], R8 ;  /* 0x0000a60000027a25 */ /* 0x000fe200078e0008 */
[----:B------:R-:W-:Y:S01]  /*1e80*/  SHF.L.U64.HI R72, R10, 0x1, R72 ;  /* 0x000000010a487819 */ /* 0x000fe20000010248 */
[----:B------:R-:W-:Y:S01]  /*1e90*/  UIMAD.WIDE.U32 UR34, UR8, UR4, URZ ;  /* 0x00000004082272a5 */ /* 0x000fe2000f8e003f */
[----:B------:R-:W-:Y:S01]  /*1ea0*/  SHF.L.U64.HI R67, R14, 0x1, R67 ;  /* 0x000000010e437819 */ /* 0x000fe20000010243 */
[----:B------:R-:W-:Y:S01]  /*1eb0*/  IMAD R82, R0, c[0x0][0x2a4], R5 ;  /* 0x0000a90000527a24 */ /* 0x000fe200078e0205 */
[----:B------:R-:W-:Y:S01]  /*1ec0*/  LEA R84, P0, R2, c[0x0][0x268], 0x1 ;  /* 0x00009a0002547a11 */ /* 0x000fe200078008ff */
[----:B------:R-:W-:Y:S01]  /*1ed0*/  IMAD.WIDE.U32 R4, R0, c[0x0][0x2a0], R6 ;  /* 0x0000a80000047a25 */ /* 0x000fe200078e0006 */
[C---:B------:R-:W-:Y:S01]  /*1ee0*/  IADD3 R112, R134.reuse, 0x50, RZ ;  /* 0x0000005086707810 */ /* 0x040fe20007ffe0ff */
[----:B------:R-:W-:Y:S01]  /*1ef0*/  ULDC UR25, c[0x0][0x28c] ;  /* 0x0000a30000197ab9 */ /* 0x000fe20000000800 */
[----:B------:R-:W-:Y:S01]  /*1f00*/  IADD3 R111, R134, 0x60, RZ ;  /* 0x00000060866f7810 */ /* 0x000fe20007ffe0ff */
[----:B------:R-:W-:Y:S01]  /*1f10*/  IMAD.IADD R85, R3, 0x1, R85 ;  /* 0x0000000103557824 */ /* 0x000fe200078e0255 */
[----:B------:R-:W-:Y:S01]  /*1f20*/  LEA R83, P1, R4, c[0x0][0x270], 0x1 ;  /* 0x00009c0004537a11 */ /* 0x000fe200078208ff */
[----:B------:R-:W-:Y:S01]  /*1f30*/  IMAD.IADD R82, R5, 0x1, R82 ;  /* 0x0000000105527824 */ /* 0x000fe200078e0252 */
[----:B------:R-:W-:Y:S01]  /*1f40*/  IADD3 R110, R134, 0x70, RZ ;  /* 0x00000070866e7810 */ /* 0x000fe20007ffe0ff */
[----:B------:R-:W-:Y:S01]  /*1f50*/  IMAD R88, R117, R88, RZ ;  /* 0x0000005875587224 */ /* 0x000fe200078e02ff */
[----:B------:R-:W-:Y:S01]  /*1f60*/  LEA.HI.X R85, R2, c[0x0][0x26c], R85, 0x1, P0 ;  /* 0x00009b0002557a11 */ /* 0x000fe200000f0c55 */
[----:B------:R-:W-:Y:S01]  /*1f70*/  IMAD.MOV.U32 R136, RZ, RZ, c[0x0][0x290] ;  /* 0x0000a400ff887624 */ /* 0x000fe200078e00ff */
[----:B------:R-:W-:Y:S01]  /*1f80*/  ISETP.GE.AND P0, PT, R100, c[0x0][0x220], PT ;  /* 0x0000880064007a0c */ /* 0x000fe20003f06270 */
[----:B------:R-:W-:Y:S01]  /*1f90*/  IMAD.MOV.U32 R60, RZ, RZ, 0x6 ;  /* 0x00000006ff3c7424 */ /* 0x000fe200078e00ff */
[----:B------:R-:W-:Y:S01]  /*1fa0*/  LEA.HI.X R82, R4, c[0x0][0x274], R82, 0x1, P1 ;  /* 0x00009d0004527a11 */ /* 0x000fe200008f0c52 */
[----:B------:R-:W-:Y:S01]  /*1fb0*/  IMAD.SHL.U32 R73, R10, 0x2, RZ ;  /* 0x000000020a497824 */ /* 0x000fe200078e00ff */
[----:B------:R-:W-:Y:S01]  /*1fc0*/  P2R R120, PR, RZ, 0x1 ;  /* 0x00000001ff787803 */ /* 0x000fe20000000000 */
[----:B------:R-:W-:Y:S01]  /*1fd0*/  IMAD.MOV.U32 R91, RZ, RZ, c[0x0][0x288] ;  /* 0x0000a200ff5b7624 */ /* 0x000fe200078e00ff */
[----:B------:R-:W-:Y:S01]  /*1fe0*/  LEA R78, P1, R126, c[0x0][0x168], 0x1 ;  /* 0x00005a007e4e7a11 */ /* 0x000fe200078208ff */
[----:B------:R-:W-:Y:S01]  /*1ff0*/  IMAD.WIDE.U32 R146, R145, 0x40, RZ ;  /* 0x0000004091927825 */ /* 0x000fe200078e00ff */
[----:B------:R-:W-:Y:S01]  /*2000*/  LEA R80, P0, R122, c[0x0][0x170], 0x1 ;  /* 0x00005c007a507a11 */ /* 0x000fe200078008ff */
[----:B------:R-:W-:Y:S01]  /*2010*/  ULDC UR24, c[0x0][0x28c] ;  /* 0x0000a30000187ab9 */ /* 0x000fe20000000800 */
[----:B------:R-:W-:Y:S01]  /*2020*/  LEA.HI.X R77, R126, c[0x0][0x16c], R129, 0x1, P1 ;  /* 0x00005b007e4d7a11 */ /* 0x000fe200008f0c81 */
[----:B------:R-:W-:Y:S01]  /*2030*/  IMAD.SHL.U32 R66, R136, 0x20, RZ ;  /* 0x0000002088427824 */ /* 0x000fe200078e00ff */
[----:B------:R-:W-:Y:S01]  /*2040*/  LEA.HI.X R81, R122, c[0x0][0x174], R125, 0x1, P0 ;  /* 0x00005d007a517a11 */ /* 0x000fe200000f0c7d */
[C---:B------:R-:W-:Y:S01]  /*2050*/  IMAD.SHL.U32 R71, R136.reuse, 0x40, RZ ;  /* 0x0000004088477824 */ /* 0x040fe200078e00ff */
[----:B------:R-:W-:Y:S01]  /*2060*/  SHF.R.S32.HI R39, RZ, 0x1f, R88 ;  /* 0x0000001fff277819 */ /* 0x000fe20000011458 */
[C---:B------:R-:W-:Y:S01]  /*2070*/  IMAD.SHL.U32 R64, R136.reuse, 0x10, RZ ;  /* 0x0000001088407824 */ /* 0x040fe200078e00ff */
[-C--:B------:R-:W-:Y:S01]  /*2080*/  IADD3 R38, P1, R115, R88.reuse, RZ ;  /* 0x0000005873267210 */ /* 0x080fe20007f3e0ff */
[----:B------:R-:W-:Y:S01]  /*2090*/  IMAD.WIDE.U32 R142, R136, 0x60, RZ ;  /* 0x00000060888e7825 */ /* 0x000fe200078e00ff */
[----:B------:R-:W-:Y:S01]  /*20a0*/  IADD3 R88, P0, R114, R88, RZ ;  /* 0x0000005872587210 */ /* 0x000fe20007f1e0ff */
[----:B------:R-:W-:Y:S01]  /*20b0*/  ULDC UR23, c[0x0][0x28c] ;  /* 0x0000a30000177ab9 */ /* 0x000fe20000000800 */
[C---:B------:R-:W-:Y:S01]  /*20c0*/  SHF.L.U64.HI R65, R136.reuse, R57, c[0x0][0x294] ;  /* 0x0000a50088417619 */ /* 0x040fe20000010239 */
[C---:B------:R-:W-:Y:S01]  /*20d0*/  IMAD.WIDE.U32 R140, R136.reuse, 0xa0, RZ ;  /* 0x000000a0888c7825 */ /* 0x040fe200078e00ff */
[----:B------:R-:W-:Y:S01]  /*20e0*/  IADD3.X R89, R99, R39, RZ, P0, !PT ;  /* 0x0000002763597210 */ /* 0x000fe200007fe4ff */
[----:B------:R-:W-:Y:S01]  /*20f0*/  ULDC UR22, c[0x0][0x28c] ;  /* 0x0000a30000167ab9 */ /* 0x000fe20000000800 */
[----:B------:R-:W-:Y:S01]  /*2100*/  SHF.L.U64.HI R70, R136, R60, c[0x0][0x294] ;  /* 0x0000a50088467619 */ /* 0x000fe2000001023c */
[----:B------:R-:W-:Y:S01]  /*2110*/  IMAD.X R39, R102, 0x1, R39, P1 ;  /* 0x0000000166277824 */ /* 0x000fe200008e0627 */
[C---:B------:R-:W-:Y:S01]  /*2120*/  SHF.L.U64.HI R89, R88.reuse, 0x1, R89 ;  /* 0x0000000158597819 */ /* 0x040fe20000010259 */
[----:B------:R-:W-:Y:S01]  /*2130*/  IMAD.SHL.U32 R88, R88, 0x2, RZ ;  /* 0x0000000258587824 */ /* 0x000fe200078e00ff */
[C---:B------:R-:W-:Y:S01]  /*2140*/  SHF.L.U64.HI R63, R136.reuse, R90, c[0x0][0x294] ;  /* 0x0000a500883f7619 */ /* 0x040fe2000001025a */
[----:B------:R-:W-:Y:S01]  /*2150*/  IMAD.WIDE.U32 R138, R136, 0xc0, RZ ;  /* 0x000000c0888a7825 */ /* 0x000fe200078e00ff */
[----:B------:R-:W-:Y:S01]  /*2160*/  SHF.L.U64.HI R39, R38, 0x1, R39 ;  /* 0x0000000126277819 */ /* 0x000fe20000010227 */
[----:B------:R-:W-:Y:S01]  /*2170*/  ULDC UR21, c[0x0][0x28c] ;  /* 0x0000a30000157ab9 */ /* 0x000fe20000000800 */
[----:B------:R-:W-:Y:S01]  /*2180*/  IADD3 R86, P3, R88, c[0x0][0x2b0], RZ ;  /* 0x0000ac0058567a10 */ /* 0x000fe20007f7e0ff */
[----:B------:R-:W-:Y:S01]  /*2190*/  IMAD.SHL.U32 R38, R38, 0x2, RZ ;  /* 0x0000000226267824 */ /* 0x000fe200078e00ff */
[----:B------:R-:W-:Y:S01]  /*21a0*/  IADD3 R88, P2, R88, c[0x0][0x2a8], RZ ;  /* 0x0000aa0058587a10 */ /* 0x000fe20007f5e0ff */
[----:B------:R-:W-:Y:S01]  /*21b0*/  IMAD.WIDE.U32 R144, R145, 0x20, RZ ;  /* 0x0000002091907825 */ /* 0x000fe200078e00ff */
[----:B------:R-:W-:Y:S01]  /*21c0*/  SHF.L.U64.HI R57, R91, R57, c[0x0][0x28c] ;  /* 0x0000a3005b397619 */ /* 0x000fe20000010239 */
[----:B------:R-:W-:Y:S01]  /*21d0*/  ULDC UR20, c[0x0][0x28c] ;  /* 0x0000a30000147ab9 */ /* 0x000fe20000000800 */
[C---:B------:R-:W-:Y:S01]  /*21e0*/  IADD3 R10, P1, R38.reuse, c[0x0][0x2b0], RZ ;  /* 0x0000ac00260a7a10 */ /* 0x040fe20007f3e0ff */
[C---:B------:R-:W-:Y:S01]  /*21f0*/  IMAD.SHL.U32 R109, R117.reuse, 0x10, RZ ;  /* 0x00000010756d7824 */ /* 0x040fe200078e00ff */
[----:B------:R-:W-:Y:S01]  /*2200*/  IADD3 R38, P0, R38, c[0x0][0x2a8], RZ ;  /* 0x0000aa0026267a10 */ /* 0x000fe20007f1e0ff */
[----:B------:R-:W-:Y:S01]  /*2210*/  IMAD.SHL.U32 R108, R117, 0x20, RZ ;  /* 0x00000020756c7824 */ /* 0x000fe200078e00ff */
[----:B------:R-:W-:Y:S01]  /*2220*/  SHF.L.U64.HI R60, R91, R60, c[0x0][0x28c] ;  /* 0x0000a3005b3c7619 */ /* 0x000fe2000001023c */
[----:B------:R-:W-:Y:S01]  /*2230*/  IMAD R107, R117, 0x30, RZ ;  /* 0x00000030756b7824 */ /* 0x000fe200078e02ff */
[----:B------:R-:W-:Y:S01]  /*2240*/  SHF.L.U64.HI R90, R91, R90, c[0x0][0x28c] ;  /* 0x0000a3005b5a7619 */ /* 0x000fe2000001025a */
[----:B------:R-:W-:Y:S01]  /*2250*/  IMAD.SHL.U32 R106, R117, 0x40, RZ ;  /* 0x00000040756a7824 */ /* 0x000fe200078e00ff */
[----:B------:R-:W-:Y:S01]  /*2260*/  SHF.L.U32 R61, R91, 0x6, RZ ;  /* 0x000000065b3d7819 */ /* 0x000fe200000006ff */
[C---:B------:R-:W-:Y:S01]  /*2270*/  IMAD R105, R117.reuse, 0x50, RZ ;  /* 0x0000005075697824 */ /* 0x040fe200078e02ff */
[----:B------:R-:W-:Y:S01]  /*2280*/  SHF.L.U64.HI R65, R66, 0x1, R65 ;  /* 0x0000000142417819 */ /* 0x000fe20000010241 */
[----:B------:R-:W-:Y:S01]  /*2290*/  IMAD R104, R117, 0x60, RZ ;  /* 0x0000006075687824 */ /* 0x000fe200078e02ff */
[----:B------:R-:W-:Y:S01]  /*22a0*/  SHF.L.U64.HI R70, R71, 0x1, R70 ;  /* 0x0000000147467819 */ /* 0x000fe20000010246 */
[----:B------:R-:W-:Y:S01]  /*22b0*/  IMAD R103, R117, 0x70, RZ ;  /* 0x0000007075677824 */ /* 0x000fe200078e02ff */
[----:B------:R-:W-:Y:S01]  /*22c0*/  SHF.L.U64.HI R63, R64, 0x1, R63 ;  /* 0x00000001403f7819 */ /* 0x000fe2000001023f */
[----:B------:R-:W-:Y:S01]  /*22d0*/  IMAD.WIDE.U32 R136, R136, 0xe0, RZ ;  /* 0x000000e088887825 */ /* 0x000fe200078e00ff */
[----:B------:R-:W-:Y:S01]  /*22e0*/  IADD3.X R87, R89, c[0x0][0x2b4], RZ, P3, !PT ;  /* 0x0000ad0059577a10 */ /* 0x000fe20001ffe4ff */
[----:B------:R-:W-:Y:S01]  /*22f0*/  ULDC UR19, c[0x0][0x28c] ;  /* 0x0000a30000137ab9 */ /* 0x000fe20000000800 */
[----:B------:R-:W-:Y:S01]  /*2300*/  IADD3.X R9, R39, c[0x0][0x2b4], RZ, P1, !PT ;  /* 0x0000ad0027097a10 */ /* 0x000fe20000ffe4ff */
[----:B------:R-:W-:Y:S01]  /*2310*/  IMAD.MOV.U32 R56, RZ, RZ, c[0x0][0x290] ;  /* 0x0000a400ff387624 */ /* 0x000fe200078e00ff */
[----:B------:R-:W-:Y:S01]  /*2320*/  SHF.R.S32.HI R98, RZ, 0x1f, R109 ;  /* 0x0000001fff627819 */ /* 0x000fe2000001146d */
[C---:B------:R-:W-:Y:S01]  /*2330*/  IMAD.SHL.U32 R58, R91.reuse, 0x20, RZ ;  /* 0x000000205b3a7824 */ /* 0x040fe200078e00ff */
[----:B------:R-:W-:Y:S01]  /*2340*/  SHF.R.S32.HI R97, RZ, 0x1f, R108 ;  /* 0x0000001fff617819 */ /* 0x000fe2000001146c */
[----:B------:R-:W-:Y:S01]  /*2350*/  IMAD.SHL.U32 R68, R14, 0x2, RZ ;  /* 0x000000020e447824 */ /* 0x000fe200078e00ff */
[----:B------:R-:W-:Y:S01]  /*2360*/  SHF.R.S32.HI R96, RZ, 0x1f, R107 ;  /* 0x0000001fff607819 */ /* 0x000fe2000001146b */
[----:B------:R-:W-:Y:S01]  /*2370*/  IMAD.MOV.U32 R11, RZ, RZ, R48 ;  /* 0x000000ffff0b7224 */ /* 0x000fe200078e0030 */
[----:B------:R-:W-:Y:S01]  /*2380*/  SHF.R.S32.HI R95, RZ, 0x1f, R106 ;  /* 0x0000001fff5f7819 */ /* 0x000fe2000001146a */
[----:B------:R-:W-:Y:S01]  /*2390*/  IMAD.SHL.U32 R91, R91, 0x10, RZ ;  /* 0x000000105b5b7824 */ /* 0x000fe200078e00ff */
[----:B------:R-:W-:Y:S01]  /*23a0*/  SHF.R.S32.HI R94, RZ, 0x1f, R105 ;  /* 0x0000001fff5e7819 */ /* 0x000fe20000011469 */
[----:B------:R-:W-:Y:S01]  /*23b0*/  IMAD.SHL.U32 R66, R66, 0x2, RZ ;  /* 0x0000000242427824 */ /* 0x000fe200078e00ff */
[----:B------:R-:W-:Y:S01]  /*23c0*/  SHF.R.S32.HI R93, RZ, 0x1f, R104 ;  /* 0x0000001fff5d7819 */ /* 0x000fe20000011468 */
[----:B------:R-:W-:Y:S01]  /*23d0*/  IMAD.SHL.U32 R71, R71, 0x2, RZ ;  /* 0x0000000247477824 */ /* 0x000fe200078e00ff */
[----:B------:R-:W-:Y:S01]  /*23e0*/  SHF.R.S32.HI R92, RZ, 0x1f, R103 ;  /* 0x0000001fff5c7819 */ /* 0x000fe20000011467 */
[----:B------:R-:W-:Y:S01]  /*23f0*/  IMAD.SHL.U32 R64, R64, 0x2, RZ ;  /* 0x0000000240407824 */ /* 0x000fe200078e00ff */
[----:B------:R-:W-:Y:S01]  /*2400*/  IADD3 R62, R147, UR13, RZ ;  /* 0x0000000d933e7c10 */ /* 0x000fe2000fffe0ff */
[----:B------:R-:W-:Y:S01]  /*2410*/  IMAD.U32 R56, R56, -0x80, RZ ;  /* 0xffffff8038387824 */ /* 0x000fe200078e00ff */
[----:B------:R-:W-:Y:S01]  /*2420*/  IADD3 R59, R145, UR12, RZ ;  /* 0x0000000c913b7c10 */ /* 0x000fe2000fffe0ff */
[----:B------:R-:W-:Y:S01]  /*2430*/  ULDC UR18, c[0x0][0x28c] ;  /* 0x0000a30000127ab9 */ /* 0x000fe20000000800 */
[----:B------:R-:W-:Y:S01]  /*2440*/  IADD3 R69, R143, UR11, RZ ;  /* 0x0000000b8f457c10 */ /* 0x000fe2000fffe0ff */
[----:B------:R-:W-:Y:S01]  /*2450*/  ULDC UR4, c[0x0][0x230] ;  /* 0x00008c0000047ab9 */ /* 0x000fe20000000800 */
[----:B------:R-:W-:Y:S01]  /*2460*/  IADD3 R74, R141, UR10, RZ ;  /* 0x0000000a8d4a7c10 */ /* 0x000fe2000fffe0ff */
[----:B------:R-:W-:Y:S01]  /*2470*/  UIMAD UR25, UR25, 0x60, URZ ;  /* 0x00000060191978a4 */ /* 0x000fe2000f8e023f */
[----:B------:R-:W-:Y:S01]  /*2480*/  IADD3 R75, R139, UR9, RZ ;  /* 0x000000098b4b7c10 */ /* 0x000fe2000fffe0ff */
[----:B------:R-:W-:Y:S01]  /*2490*/  UIMAD UR24, UR24, 0xa0, URZ ;  /* 0x000000a0181878a4 */ /* 0x000fe2000f8e023f */
[----:B------:R-:W-:Y:S01]  /*24a0*/  IADD3 R76, R137, UR5, RZ ;  /* 0x00000005894c7c10 */ /* 0x000fe2000fffe0ff */
[----:B------:R-:W-:Y:S01]  /*24b0*/  UIMAD UR23, UR23, 0xc0, URZ ;  /* 0x000000c0171778a4 */ /* 0x000fe2000f8e023f */
[----:B------:R-:W-:Y:S01]  /*24c0*/  IADD3.X R89, R89, c[0x0][0x2ac], RZ, P2, !PT ;  /* 0x0000ab0059597a10 */ /* 0x000fe200017fe4ff */
[----:B------:R-:W-:Y:S01]  /*24d0*/  UIMAD UR22, UR22, 0xe0, URZ ;  /* 0x000000e0161678a4 */ /* 0x000fe2000f8e023f */
[----:B------:R-:W-:Y:S01]  /*24e0*/  IADD3.X R39, R39, c[0x0][0x2ac], RZ, P0, !PT ;  /* 0x0000ab0027277a10 */ /* 0x000fe200007fe4ff */
[----:B------:R-:W-:-:S02]  /*24f0*/  UIMAD UR21, UR21, 0x60, URZ ;  /* 0x00000060151578a4 */ /* 0x000fc4000f8e023f */
[----:B------:R-:W-:Y:S02]  /*2500*/  UIMAD UR20, UR20, 0xa0, URZ ;  /* 0x000000a0141478a4 */ /* 0x000fe4000f8e023f */
[----:B------:R-:W-:Y:S02]  /*2510*/  UIMAD UR19, UR19, 0xc0, URZ ;  /* 0x000000c0131378a4 */ /* 0x000fe4000f8e023f */
[----:B------:R-:W-:Y:S02]  /*2520*/  UIMAD UR18, UR18, 0xe0, URZ ;  /* 0x000000e0121278a4 */ /* 0x000fe4000f8e023f */
[----:B------:R-:W-:Y:S02]  /*2530*/  UIADD3 UR16, UR33, UR16, URZ ;  /* 0x0000001021107290 */ /* 0x000fe4000fffe03f */
[----:B------:R-:W-:Y:S02]  /*2540*/  UIADD3 UR15, UR31, UR15, URZ ;  /* 0x0000000f1f0f7290 */ /* 0x000fe4000fffe03f */
[----:B------:R-:W-:-:S02]  /*2550*/  UIADD3 UR14, UR29, UR14, URZ ;  /* 0x0000000e1d0e7290 */ /* 0x000fc4000fffe03f */
[----:B------:R-:W-:Y:S02]  /*2560*/  UIADD3 UR26, UR35, UR26, URZ ;  /* 0x0000001a231a7290 */ /* 0x000fe4000fffe03f */
[----:B------:R-:W-:Y:S02]  /*2570*/  ULDC.U8 UR8, c[0x0][0x313] ;  /* 0x0000c4c000087ab9 */ /* 0x000fe40000000000 */
.L_x_5398:
[----:B------:R-:W-:Y:S01]  /*2580*/  LEA R2, R11, 0xffffff80, 0x7 ;  /* 0xffffff800b027811 */ /* 0x000fe200078e38ff */
[----:B---3--:R-:W-:Y:S01]  /*2590*/  IMAD.MOV.U32 R12, RZ, RZ, R83 ;  /* 0x000000ffff0c7224 */ /* 0x008fe200078e0053 */
[----:B------:R-:W-:Y:S01]  /*25a0*/  ISETP.NE.AND P4, PT, R120, RZ, PT ;  /* 0x000000ff7800720c */ /* 0x000fe20003f85270 */
[----:B------:R-:W-:Y:S02]  /*25b0*/  IMAD.MOV.U32 R13, RZ, RZ, R82 ;  /* 0x000000ffff0d7224 */ /* 0x000fe400078e0052 */
[--C-:B------:R-:W-:Y:S02]  /*25c0*/  IMAD.IADD R3, R49, 0x1, -R2.reuse ;  /* 0x0000000131037824 */ /* 0x100fe400078e0a02 */
[----:B------:R-:W-:Y:S03]  /*25d0*/  IMAD.IADD R2, R55, 0x1, -R2 ;  /* 0x0000000137027824 */ /* 0x000fe600078e0a02 */
[CC--:B------:R-:W-:Y:S04]  /*25e0*/  ISETP.GE.OR P0, PT, R53.reuse, R3.reuse, P4 ;  /* 0x000000033500720c */ /* 0x0c0fe80002706670 */
[-C--:B------:R-:W-:Y:S02]  /*25f0*/  ISETP.LT.OR P2, PT, R53, R2.reuse, P0 ;  /* 0x000000023500720c */ /* 0x080fe40000741670 */
[CC--:B------:R-:W-:Y:S02]  /*2600*/  ISETP.GE.OR P0, PT, R52.reuse, R3.reuse, P4 ;  /* 0x000000033400720c */ /* 0x0c0fe40002706670 */
[----:B------:R-:W-:Y:S02]  /*2610*/  P2R R4, PR, RZ, 0x4 ;  /* 0x00000004ff047803 */ /* 0x000fe40000000000 */
[-C--:B------:R-:W-:Y:S02]  /*2620*/  ISETP.LT.OR P6, PT, R52, R2.reuse, P0 ;  /* 0x000000023400720c */ /* 0x080fe400007c1670 */
[C---:B------:R-:W-:Y:S04]  /*2630*/  ISETP.GE.OR P0, PT, R51.reuse, R3, P4 ;  /* 0x000000033300720c */ /* 0x040fe80002706670 */
[----:B------:R-:W-:Y:S02]  /*2640*/  ISETP.LT.OR P3, PT, R51, R2, P0 ;  /* 0x000000023300720c */ /* 0x000fe40000761670 */
[C---:B------:R-:W-:Y:S02]  /*2650*/  @!P2 LEA R152, P0, R176.reuse, R80, 0x1 ;  /* 0x00000050b098a211 */ /* 0x040fe400078008ff */
[----:B------:R-:W-:Y:S02]  /*2660*/  @!P2 IADD3 R6, P1, R83, R64, RZ ;  /* 0x000000405306a210 */ /* 0x000fe40007f3e0ff */
[----:B------:R-:W-:Y:S02]  /*2670*/  @!P2 LEA.HI.X R153, R176, R81, R175, 0x1, P0 ;  /* 0x00000051b099a211 */ /* 0x000fe400000f0caf */
[----:B------:R-:W-:Y:S01]  /*2680*/  ISETP.GE.OR P0, PT, R113, R3, P4 ;  /* 0x000000037100720c */ /* 0x000fe20002706670 */
[C---:B------:R-:W-:Y:S01]  /*2690*/  @!P2 IMAD.X R7, R82.reuse, 0x1, R63, P1 ;  /* 0x000000015207a824 */ /* 0x040fe200008e063f */
[----:B------:R-:W-:Y:S02]  /*26a0*/  @!P6 IADD3 R28, P1, R83, R66, RZ ;  /* 0x00000042531ce210 */ /* 0x000fe40007f3e0ff */
[----:B------:R-:W-:Y:S02]  /*26b0*/  ISETP.LT.OR P2, PT, R113, R2, P0 ;  /* 0x000000027100720c */ /* 0x000fe40000741670 */
[----:B------:R-:W-:Y:S01]  /*26c0*/  @!P3 IADD3 R24, P0, R83, R142, RZ ;  /* 0x0000008e5318b210 */ /* 0x000fe20007f1e0ff */
[----:B------:R-:W-:Y:S01]  /*26d0*/  @!P6 IMAD.X R29, R82, 0x1, R65, P1 ;  /* 0x00000001521de824 */ /* 0x000fe200008e0641 */
[----:B--2---:R-:W-:Y:S02]  /*26e0*/  @!P6 IADD3 R150, P1, R80, R68, RZ ;  /* 0x000000445096e210 */ /* 0x004fe40007f3e0ff */
[----:B------:R-:W-:Y:S01]  /*26f0*/  P2R R148, PR, RZ, 0x4 ;  /* 0x00000004ff947803 */ /* 0x000fe20000000000 */
[----:B------:R-:W-:Y:S01]  /*2700*/  @!P3 IMAD.X R25, R82, 0x1, R69, P0 ;  /* 0x000000015219b824 */ /* 0x000fe200000e0645 */
[----:B------:R-:W-:Y:S01]  /*2710*/  @!P3 IADD3 R46, P0, R80, UR32, RZ ;  /* 0x00000020502ebc10 */ /* 0x000fe2000ff1e0ff */
[C---:B------:R-:W-:Y:S01]  /*2720*/  @!P6 IMAD.X R151, R81.reuse, 0x1, R67, P1 ;  /* 0x000000015197e824 */ /* 0x040fe200008e0643 */
[----:B------:R-:W-:Y:S02]  /*2730*/  ISETP.NE.AND P1, PT, R120, RZ, PT ;  /* 0x000000ff7800720c */ /* 0x000fe40003f25270 */
[----:B------:R-:W-:Y:S02]  /*2740*/  @!P3 IADD3.X R47, R81, UR16, RZ, P0, !PT ;  /* 0x00000010512fbc10 */ /* 0x000fe400087fe4ff */
[----:B------:R-:W-:Y:S05]  /*2750*/  @!P2 IADD3 R20, P0, R83, R71, RZ ;  /* 0x000000475314a210 */ /* 0x000fea0007f1e0ff */
[----:B------:R-:W-:Y:S01]  /*2760*/  @!P2 IMAD.X R21, R82, 0x1, R70, P0 ;  /* 0x000000015215a824 */ /* 0x000fe200000e0646 */
[----:B------:R-:W-:Y:S05]  /*2770*/  @!P2 IADD3 R44, P0, R80, R73, RZ ;  /* 0x00000049502ca210 */ /* 0x000fea0007f1e0ff */
[----:B------:R-:W-:Y:S01]  /*2780*/  @!P2 IMAD.X R45, R81, 0x1, R72, P0 ;  /* 0x00000001512da824 */ /* 0x000fe200000e0648 */
[CC--:B------:R-:W-:Y:S04]  /*2790*/  ISETP.GE.OR P0, PT, R112.reuse, R3.reuse, P1 ;  /* 0x000000037000720c */ /* 0x0c0fe80000f06670 */
[----:B------:R-:W-:Y:S04]  /*27a0*/  ISETP.LT.OR P4, PT, R112, R2, P0 ;  /* 0x000000027000720c */ /* 0x000fe80000781670 */
[----:B------:R-:W-:Y:S09]  /*27b0*/  P2R R0, PR, RZ, 0x10 ;  /* 0x00000010ff007803 */ /* 0x000ff20000000000 */
[----:B------:R-:W-:Y:S05]  /*27c0*/  @!P4 IADD3 R16, P0, R83, R140, RZ ;  /* 0x0000008c5310c210 */ /* 0x000fea0007f1e0ff */
[----:B------:R-:W-:Y:S01]  /*27d0*/  @!P4 IMAD.X R17, R82, 0x1, R74, P0 ;  /* 0x000000015211c824 */ /* 0x000fe200000e064a */
[----:B------:R-:W-:Y:S04]  /*27e0*/  @!P4 IADD3 R42, P0, R80, UR30, RZ ;  /* 0x0000001e502acc10 */ /* 0x000fe8000ff1e0ff */
[----:B------:R-:W-:Y:S02]  /*27f0*/  @!P4 IADD3.X R43, R81, UR15, RZ, P0, !PT ;  /* 0x0000000f512bcc10 */ /* 0x000fe400087fe4ff */
[CC--:B------:R-:W-:Y:S02]  /*2800*/  ISETP.GE.OR P0, PT, R111.reuse, R3.reuse, P1 ;  /* 0x000000036f00720c */ /* 0x0c0fe40000f06670 */
[----:B------:R-:W-:Y:S02]  /*2810*/  ISETP.NE.AND P4, PT, R148, RZ, PT ;  /* 0x000000ff9400720c */ /* 0x000fe40003f85270 */
[----:B------:R-:W-:Y:S11]  /*2820*/  ISETP.LT.OR P5, PT, R111, R2, P0 ;  /* 0x000000026f00720c */ /* 0x000ff600007a1670 */
[----:B------:R-:W-:Y:S02]  /*2830*/  @!UPT UIADD3 URZ, URZ, URZ, URZ ;  /* 0x0000003f3f3ff290 */ /* 0x000fe4000fffe03f */
[----:B------:R-:W-:Y:S05]  /*2840*/  @!P5 IADD3 R40, P0, R83, R138, RZ ;  /* 0x0000008a5328d210 */ /* 0x000fea0007f1e0ff */
[----:B------:R-:W-:Y:S01]  /*2850*/  @!P5 IMAD.X R41, R82, 0x1, R75, P0 ;  /* 0x000000015229d824 */ /* 0x000fe200000e064b */
[----:B------:R-:W-:Y:S04]  /*2860*/  @!P5 IADD3 R36, P0, R80, UR28, RZ ;  /* 0x0000001c5024dc10 */ /* 0x000fe8000ff1e0ff */
[----:B------:R-:W-:Y:S02]  /*2870*/  @!P5 IADD3.X R37, R81, UR14, RZ, P0, !PT ;  /* 0x0000000e5125dc10 */ /* 0x000fe400087fe4ff */
[C---:B------:R-:W-:Y:S04]  /*2880*/  ISETP.GE.OR P0, PT, R110.reuse, R3, P1 ;  /* 0x000000036e00720c */ /* 0x040fe80000f06670 */
[----:B------:R-:W-:Y:S04]  /*2890*/  ISETP.LT.OR P2, PT, R110, R2, P0 ;  /* 0x000000026e00720c */ /* 0x000fe80000741670 */
[----:B------:R-:W-:Y:S09]  /*28a0*/  P2R R121, PR, RZ, 0x4 ;  /* 0x00000004ff797803 */ /* 0x000ff20000000000 */
[----:B------:R-:W-:Y:S05]  /*28b0*/  @!P2 IADD3 R34, P0, R83, R136, RZ ;  /* 0x000000885322a210 */ /* 0x000fea0007f1e0ff */
[----:B------:R-:W-:Y:S01]  /*28c0*/  @!P2 IMAD.X R35, R82, 0x1, R76, P0 ;  /* 0x000000015223a824 */ /* 0x000fe200000e064c */
[----:B------:R-:W-:Y:S04]  /*28d0*/  @!P2 IADD3 R32, P0, R80, UR34, RZ ;  /* 0x000000225020ac10 */ /* 0x000fe8000ff1e0ff */
[----:B------:R-:W-:Y:S02]  /*28e0*/  @!P2 IADD3.X R33, R81, UR26, RZ, P0, !PT ;  /* 0x0000001a5121ac10 */ /* 0x000fe400087fe4ff */
[----:B------:R-:W-:Y:S02]  /*28f0*/  LEA R83, P0, R56, R12, 0x1 ;  /* 0x0000000c38537211 */ /* 0x000fe400078008ff */
[----:B------:R-:W-:Y:S02]  /*2900*/  ISETP.NE.AND P2, PT, R4, RZ, PT ;  /* 0x000000ff0400720c */ /* 0x000fe40003f45270 */
[----:B------:R-:W-:Y:S02]  /*2910*/  LEA.HI.X.SX32 R82, R56, R13, 0x1, P0 ;  /* 0x0000000d38527211 */ /* 0x000fe400000f0eff */
[C---:B------:R-:W-:Y:S04]  /*2920*/  ISETP.GE.OR P0, PT, R134.reuse, R3, P1 ;  /* 0x000000038600720c */ /* 0x040fe80000f06670 */
[----:B------:R-:W-:Y:S02]  /*2930*/  ISETP.LT.OR P1, PT, R134, R2, P0 ;  /* 0x000000028600720c */ /* 0x000fe40000721670 */
[----:B------:R-:W-:Y:S11]  /*2940*/  ISETP.NE.AND P0, PT, R121, RZ, PT ;  /* 0x000000ff7900720c */ /* 0x000ff60003f05270 */
[----:B------:R-:W2:Y:S04]  /*2950*/  @!P1 LDG.E.128 R12, [R12.64] ;  /* 0x000000060c0c9981 */ /* 0x000ea8000c1e1d00 */
[----:B--2---:R1:W-:Y:S04]  /*2960*/  @!P1 STG.E.128 [R80.64], R12 ;  /* 0x0000000c50009986 */ /* 0x0043e8000c101d06 */
[----:B------:R-:W2:Y:S04]  /*2970*/  @!P2 LDG.E.128 R4, [R6.64] ;  /* 0x000000060604a981 */ /* 0x000ea8000c1e1d00 */
[----:B--2---:R2:W-:Y:S04]  /*2980*/  @!P2 STG.E.128 [R152.64], R4 ;  /* 0x000000049800a986 */ /* 0x0045e8000c101d06 */
[----:B------:R-:W3:Y:S04]  /*2990*/  @!P6 LDG.E.128 R28, [R28.64] ;  /* 0x000000061c1ce981 */ /* 0x000ee8000c1e1d00 */
[----:B---3--:R3:W-:Y:S04]  /*29a0*/  @!P6 STG.E.128 [R150.64], R28 ;  /* 0x0000001c9600e986 */ /* 0x0087e8000c101d06 */
[----:B------:R-:W4:Y:S04]  /*29b0*/  @!P3 LDG.E.128 R24, [R24.64] ;  /* 0x000000061818b981 */ /* 0x000f28000c1e1d00 */
[----:B----4-:R3:W-:Y:S04]  /*29c0*/  @!P3 STG.E.128 [R46.64], R24 ;  /* 0x000000182e00b986 */ /* 0x0107e8000c101d06 */
[----:B------:R-:W4:Y:S04]  /*29d0*/  @!P4 LDG.E.128 R20, [R20.64] ;  /* 0x000000061414c981 */ /* 0x000f28000c1e1d00 */
[----:B----4-:R3:W-:Y:S01]  /*29e0*/  @!P4 STG.E.128 [R44.64], R20 ;  /* 0x000000142c00c986 */ /* 0x0107e2000c101d06 */
[----:B------:R-:W-:Y:S11]  /*29f0*/  ISETP.NE.AND P4, PT, R0, RZ, PT ;  /* 0x000000ff0000720c */ /* 0x000ff60003f85270 */
[----:B------:R-:W-:Y:S02]  /*2a00*/  @!UPT UIADD3 URZ, URZ, URZ, URZ ;  /* 0x0000003f3f3ff290 */ /* 0x000fe4000fffe03f */
[----:B------:R-:W4:Y:S04]  /*2a10*/  @!P4 LDG.E.128 R16, [R16.64] ;  /* 0x000000061010c981 */ /* 0x000f28000c1e1d00 */
[----:B----4-:R3:W-:Y:S04]  /*2a20*/  @!P4 STG.E.128 [R42.64], R16 ;  /* 0x000000102a00c986 */ /* 0x0107e8000c101d06 */
[----:B-1----:R-:W4:Y:S04]  /*2a30*/  @!P5 LDG.E.128 R12, [R40.64] ;  /* 0x00000006280cd981 */ /* 0x002f28000c1e1d00 */
[----:B----4-:R3:W-:Y:S04]  /*2a40*/  @!P5 STG.E.128 [R36.64], R12 ;  /* 0x0000000c2400d986 */ /* 0x0107e8000c101d06 */
[----:B--2---:R-:W2:Y:S04]  /*2a50*/  @!P0 LDG.E.128 R4, [R34.64] ;  /* 0x0000000622048981 */ /* 0x004ea8000c1e1d00 */
[----:B--2---:R3:W-:Y:S01]  /*2a60*/  @!P0 STG.E.128 [R32.64], R4 ;  /* 0x0000000420008986 */ /* 0x0047e2000c101d06 */
[----:B------:R-:W-:Y:S11]  /*2a70*/  ISETP.NE.AND P0, PT, RZ, UR4, PT ;  /* 0x00000004ff007c0c */ /* 0x000ff6000bf05270 */
[----:B------:R-:W-:Y:S02]  /*2a80*/  @!UPT UIADD3 URZ, URZ, URZ, URZ ;  /* 0x0000003f3f3ff290 */ /* 0x000fe4000fffe03f */
[----:B------:R-:W-:-:S05]  /*2a90*/  @!P0 BRA `(.L_x_5345) ;  /* 0x000053b000008947 */ /* 0x000fca0003800000 */
[----:B------:R-:W-:Y:S11]  /*2aa0*/  ISETP.NE.AND P0, PT, RZ, UR8, PT ;  /* 0x00000008ff007c0c */ /* 0x000ff6000bf05270 */
[----:B------:R-:W-:Y:S02]  /*2ab0*/  @!UPT UIADD3 URZ, URZ, URZ, URZ ;  /* 0x0000003f3f3ff290 */ /* 0x000fe4000fffe03f */
[----:B------:R-:W-:-:S05]  /*2ac0*/  @!P0 BRA `(.L_x_5346) ;  /* 0x0000207000008947 */ /* 0x000fca0003800000 */
[----:B------:R-:W-:Y:S01]  /*2ad0*/  BSSY B0, `(.L_x_5347) ;  /* 0x0000035000007945 */ /* 0x000fe20003800000 */
[----:B------:R-:W-:-:S05]  /*2ae0*/  @P1 BRA `(.L_x_5348) ;  /* 0x0000033000001947 */ /* 0x000fca0003800000 */
[----:B------:R-:W-:Y:S01]  /*2af0*/  ISETP.GE.AND P0, PT, R100, UR4, PT ;  /* 0x0000000464007c0c */ /* 0x000fe2000bf06270 */
[----:B---3--:R-:W2:Y:S01]  /*2b00*/  LDG.E.128 R12, [R84.64] ;  /* 0x00000006540c7981 */ /* 0x008ea2000c1e1d00 */
[----:B------:R-:W-:Y:S11]  /*2b10*/  MOV R79, R77 ;  /* 0x0000004d004f7202 */ /* 0x000ff60000000f00 */
[----:B------:R-:W-:Y:S01]  /*2b20*/  @!P0 MOV R8, R10 ;  /* 0x0000000a00088202 */ /* 0x000fe20000000f00 */
[----:B------:R-:W3:Y:S06]  /*2b30*/  @!P0 LDG.E.64 R22, [R38.64] ;  /* 0x0000000626168981 */ /* 0x000eec000c1e1b00 */
[----:B------:R-:W4:Y:S02]  /*2b40*/  @!P0 LDG.E.64 R6, [R8.64] ;  /* 0x0000000608068981 */ /* 0x000f24000c1e1b00 */
[----:B----4-:R-:W-:Y:S01]  /*2b50*/  @!P0 HADD2.F32 R18, -RZ, R6.H0_H0 ;  /* 0x20000006ff128230 */ /* 0x010fe20000004100 */
[----:B--2---:R-:W-:Y:S01]  /*2b60*/  @!P0 MOV R5, R12 ;  /* 0x0000000c00058202 */ /* 0x004fe20000000f00 */
[----:B---3--:R-:W-:Y:S01]  /*2b70*/  @!P0 HADD2.F32 R20, -RZ, R22.H0_H0 ;  /* 0x20000016ff148230 */ /* 0x008fe20000004100 */
[----:B------:R-:W-:Y:S01]  /*2b80*/  @!P0 MOV R8, R14 ;  /* 0x0000000e00088202 */ /* 0x000fe20000000f00 */
[----:B------:R-:W-:Y:S01]  /*2b90*/  @!P0 HADD2.F32 R16, -RZ, R6.H1_H1 ;  /* 0x30000006ff108230 */ /* 0x000fe20000004100 */
[----:B------:R-:W-:Y:S01]  /*2ba0*/  @!P0 MOV R6, R15 ;  /* 0x0000000f00068202 */ /* 0x000fe20000000f00 */
[--C-:B------:R-:W-:Y:S02]  /*2bb0*/  @!P0 HADD2.F32 R19, -RZ, R5.reuse.H1_H1 ;  /* 0x30000005ff138230 */ /* 0x100fe40000004100 */
[----:B------:R-:W-:Y:S02]  /*2bc0*/  @!P0 HADD2.F32 R17, -RZ, R5.H0_H0 ;  /* 0x20000005ff118230 */ /* 0x000fe40000004100 */
[----:B------:R-:W-:Y:S01]  /*2bd0*/  @!P0 HADD2.F32 R22, -RZ, R22.H1_H1 ;  /* 0x30000016ff168230 */ /* 0x000fe20000004100 */
[-C--:B------:R-:W-:Y:S01]  /*2be0*/  @!P0 FMUL.FTZ R27, R19, R18.reuse ;  /* 0x00000012131b8220 */ /* 0x080fe20000410000 */
[--C-:B------:R-:W-:Y:S01]  /*2bf0*/  @!P0 HADD2.F32 R21, -RZ, R23.reuse.H0_H0 ;  /* 0x20000017ff158230 */ /* 0x100fe20000004100 */
[C---:B------:R-:W-:Y:S01]  /*2c00*/  @!P0 FMUL.FTZ R0, R17.reuse, R18 ;  /* 0x0000001211008220 */ /* 0x040fe20000410000 */
[----:B------:R-:W-:Y:S01]  /*2c10*/  @!P0 MOV R18, R13 ;  /* 0x0000000d00128202 */ /* 0x000fe20000000f00 */
[-C--:B------:R-:W-:Y:S01]  /*2c20*/  @!P0 FFMA.FTZ R27, R17, R20.reuse, -R27 ;  /* 0x00000014111b8223 */ /* 0x080fe2000001081b */
[----:B------:R-:W-:Y:S01]  /*2c30*/  @!P0 HADD2.F32 R25, -RZ, R23.H1_H1 ;  /* 0x30000017ff198230 */ /* 0x000fe20000004100 */
[----:B------:R-:W-:Y:S01]  /*2c40*/  @!P0 FFMA.FTZ R0, R19, R20, R0 ;  /* 0x0000001413008223 */ /* 0x000fe20000010000 */
[----:B------:R-:W-:Y:S02]  /*2c50*/  @!P0 HADD2.F32 R20, -RZ, R8.H1_H1 ;  /* 0x30000008ff148230 */ /* 0x000fe40000004100 */
[----:B------:R-:W-:Y:S02]  /*2c60*/  @!P0 HADD2.F32 R17, -RZ, R18.H0_H0 ;  /* 0x20000012ff118230 */ /* 0x000fe40000004100 */
[----:B------:R-:W-:Y:S01]  /*2c70*/  @!P0 HADD2.F32 R8, -RZ, R8.H0_H0 ;  /* 0x20000008ff088230 */ /* 0x000fe20000004100 */
[----:B------:R-:W-:Y:S01]  /*2c80*/  @!P0 F2FP.PACK_AB R27, R0, R27 ;  /* 0x0000001b001b823e */ /* 0x000fe200000000ff */
[--C-:B------:R-:W-:Y:S01]  /*2c90*/  @!P0 HADD2.F32 R5, -RZ, R7.reuse.H0_H0 ;  /* 0x20000007ff058230 */ /* 0x100fe20000004100 */
[-C--:B------:R-:W-:Y:S01]  /*2ca0*/  @!P0 FMUL.FTZ R2, R17, R16.reuse ;  /* 0x0000001011028220 */ /* 0x080fe20000410000 */
[----:B------:R-:W-:Y:S01]  /*2cb0*/  @!P0 HADD2.F32 R19, -RZ, R18.H1_H1 ;  /* 0x30000012ff138230 */ /* 0x000fe20000004100 */
[----:B------:R-:W-:Y:S01]  /*2cc0*/  @!P0 MOV R12, R27 ;  /* 0x0000001b000c8202 */ /* 0x000fe20000000f00 */
[--C-:B------:R-:W-:Y:S01]  /*2cd0*/  @!P0 HADD2.F32 R23, -RZ, R6.reuse.H1_H1 ;  /* 0x30000006ff178230 */ /* 0x100fe20000004100 */
[-C--:B------:R-:W-:Y:S01]  /*2ce0*/  @!P0 FMUL.FTZ R3, R8, R5.reuse ;  /* 0x0000000508038220 */ /* 0x080fe20000410000 */
[----:B------:R-:W-:Y:S01]  /*2cf0*/  @!P0 HADD2.F32 R6, -RZ, R6.H0_H0 ;  /* 0x20000006ff068230 */ /* 0x000fe20000004100 */
[C---:B------:R-:W-:Y:S01]  /*2d00*/  @!P0 FMUL.FTZ R29, R19.reuse, R16 ;  /* 0x00000010131d8220 */ /* 0x040fe20000410000 */
[----:B------:R-:W-:Y:S01]  /*2d10*/  @!P0 HADD2.F32 R7, -RZ, R7.H1_H1 ;  /* 0x30000007ff078230 */ /* 0x000fe20000004100 */
[----:B------:R-:W-:Y:S02]  /*2d20*/  @!P0 FMUL.FTZ R24, R20, R5 ;  /* 0x0000000514188220 */ /* 0x000fe40000410000 */
[-C--:B------:R-:W-:Y:S02]  /*2d30*/  @!P0 FFMA.FTZ R2, R19, R22.reuse, R2 ;  /* 0x0000001613028223 */ /* 0x080fe40000010002 */
[-C--:B------:R-:W-:Y:S02]  /*2d40*/  @!P0 FMUL.FTZ R26, R23, R7.reuse ;  /* 0x00000007171a8220 */ /* 0x080fe40000410000 */
[----:B------:R-:W-:Y:S02]  /*2d50*/  @!P0 FMUL.FTZ R4, R6, R7 ;  /* 0x0000000706048220 */ /* 0x000fe40000410000 */
[-C--:B------:R-:W-:Y:S02]  /*2d60*/  @!P0 FFMA.FTZ R3, R20, R21.reuse, R3 ;  /* 0x0000001514038223 */ /* 0x080fe40000010003 */
[----:B------:R-:W-:Y:S02]  /*2d70*/  @!P0 FFMA.FTZ R29, R17, R22, -R29 ;  /* 0x00000016111d8223 */ /* 0x000fe4000001081d */
[----:B------:R-:W-:Y:S02]  /*2d80*/  @!P0 FFMA.FTZ R24, R8, R21, -R24 ;  /* 0x0000001508188223 */ /* 0x000fe40000010818 */
[----:B------:R-:W-:Y:S01]  /*2d90*/  @!P0 FFMA.FTZ R26, R6, R25, -R26 ;  /* 0x00000019061a8223 */ /* 0x000fe2000001081a */
[----:B------:R-:W-:Y:S01]  /*2da0*/  @!P0 F2FP.PACK_AB R28, R2, R29 ;  /* 0x0000001d021c823e */ /* 0x000fe200000000ff */
[----:B------:R-:W-:Y:S01]  /*2db0*/  @!P0 FFMA.FTZ R4, R23, R25, R4 ;  /* 0x0000001917048223 */ /* 0x000fe20000010004 */
[----:B------:R-:W-:Y:S02]  /*2dc0*/  @!P0 F2FP.PACK_AB R24, R3, R24 ;  /* 0x000000180318823e */ /* 0x000fe400000000ff */
[----:B------:R-:W-:Y:S02]  /*2dd0*/  @!P0 MOV R13, R28 ;  /* 0x0000001c000d8202 */ /* 0x000fe40000000f00 */
[----:B------:R-:W-:Y:S02]  /*2de0*/  @!P0 F2FP.PACK_AB R29, R4, R26 ;  /* 0x0000001a041d823e */ /* 0x000fe400000000ff */
[----:B------:R-:W-:Y:S02]  /*2df0*/  @!P0 MOV R14, R24 ;  /* 0x00000018000e8202 */ /* 0x000fe40000000f00 */
[----:B------:R-:W-:Y:S05]  /*2e00*/  @!P0 MOV R15, R29 ;  /* 0x0000001d000f8202 */ /* 0x000fea0000000f00 */
[----:B------:R1:W-:Y:S02]  /*2e10*/  STG.E.128 [R78.64], R12 ;  /* 0x0000000c4e007986 */ /* 0x0003e4000c101d06 */
.L_x_5348:
[----:B------:R-:W-:Y:S05]  /*2e20*/  BSYNC B0 ;  /* 0x0000000000007941 */ /* 0x000fea0003800000 */
.L_x_5347:
[----:B------:R-:W-:Y:S01]  /*2e30*/  BSSY B0, `(.L_x_5349) ;  /* 0x000003e000007945 */ /* 0x000fe20003800000 */
[----:B------:R-:W-:-:S05]  /*2e40*/  @P2 BRA `(.L_x_5350) ;  /* 0x000003c000002947 */ /* 0x000fca0003800000 */
[C---:B---3--:R-:W-:Y:S04]  /*2e50*/  LEA R28, P0, R91.reuse, R84, 0x1 ;  /* 0x000000545b1c7211 */ /* 0x048fe800078008ff */
[----:B------:R-:W-:Y:S02]  /*2e60*/  LEA.HI.X R29, R91, R85, R90, 0x1, P0 ;  /* 0x000000555b1d7211 */ /* 0x000fe400000f0c5a */
[C---:B------:R-:W-:Y:S03]  /*2e70*/  LEA R30, P0, R178.reuse, R78, 0x1 ;  /* 0x0000004eb21e7211 */ /* 0x040fe600078008ff */
[----:B-1----:R-:W2:Y:S01]  /*2e80*/  LDG.E.128 R12, [R28.64] ;  /* 0x000000061c0c7981 */ /* 0x002ea2000c1e1d00 */
[----:B------:R-:W-:Y:S02]  /*2e90*/  LEA.HI.X R31, R178, R77, R177, 0x1, P0 ;  /* 0x0000004db21f7211 */ /* 0x000fe400000f0cb1 */
[----:B------:R-:W-:Y:S11]  /*2ea0*/  ISETP.GE.AND P0, PT, R100, UR4, PT ;  /* 0x0000000464007c0c */ /* 0x000ff6000bf06270 */
[----:B------:R-:W-:Y:S02]  /*2eb0*/  @!UPT UIADD3 URZ, URZ, URZ, URZ ;  /* 0x0000003f3f3ff290 */ /* 0x000fe4000fffe03f */
[C---:B------:R-:W-:Y:S02]  /*2ec0*/  @!P0 SHF.L.U32 R27, R109.reuse, 0x1, RZ ;  /* 0x000000016d1b8819 */ /* 0x040fe400000006ff */
[----:B------:R-:W-:Y:S02]  /*2ed0*/  @!P0 SHF.L.U64.HI R26, R109, 0x1, R98 ;  /* 0x000000016d1a8819 */ /* 0x000fe40000010262 */
[C---:B------:R-:W-:Y:S04]  /*2ee0*/  @!P0 IADD3 R24, P1, R27.reuse, R38, RZ ;  /* 0x000000261b188210 */ /* 0x040fe80007f3e0ff */
[C---:B------:R-:W-:Y:S02]  /*2ef0*/  @!P0 IADD3.X R25, R26.reuse, R39, RZ, P1, !PT ;  /* 0x000000271a198210 */ /* 0x040fe40000ffe4ff */
[----:B------:R-:W-:Y:S03]  /*2f00*/  @!P0 IADD3 R6, P1, R27, R10, RZ ;  /* 0x0000000a1b068210 */ /* 0x000fe60007f3e0ff */
[----:B------:R-:W3:Y:S02]  /*2f10*/  @!P0 LDG.E.64 R22, [R24.64] ;  /* 0x0000000618168981 */ /* 0x000ee4000c1e1b00 */
[----:B------:R-:W-:Y:S06]  /*2f20*/  @!P0 IMAD.X R7, R26, 0x1, R9, P1 ;  /* 0x000000011a078824 */ /* 0x000fec00008e0609 */
[----:B------:R-:W4:Y:S02]  /*2f30*/  @!P0 LDG.E.64 R6, [R6.64] ;  /* 0x0000000606068981 */ /* 0x000f24000c1e1b00 */
[----:B----4-:R-:W-:Y:S01]  /*2f40*/  @!P0 HADD2.F32 R17, -RZ, R6.H0_H0 ;  /* 0x20000006ff118230 */ /* 0x010fe20000004100 */
[----:B--2---:R-:W-:Y:S01]  /*2f50*/  @!P0 MOV R5, R12 ;  /* 0x0000000c00058202 */ /* 0x004fe20000000f00 */
[----:B---3--:R-:W-:Y:S02]  /*2f60*/  @!P0 HADD2.F32 R19, -RZ, R22.H0_H0 ;  /* 0x20000016ff138230 */ /* 0x008fe40000004100 */
[----:B------:R-:W-:Y:S01]  /*2f70*/  @!P0 HADD2.F32 R8, -RZ, R6.H1_H1 ;  /* 0x30000006ff088230 */ /* 0x000fe20000004100 */
[----:B------:R-:W-:Y:S01]  /*2f80*/  @!P0 MOV R6, R15 ;  /* 0x0000000f00068202 */ /* 0x000fe20000000f00 */
[--C-:B------:R-:W-:Y:S02]  /*2f90*/  @!P0 HADD2.F32 R18, -RZ, R5.reuse.H1_H1 ;  /* 0x30000005ff128230 */ /* 0x100fe40000004100 */
[----:B------:R-:W-:Y:S02]  /*2fa0*/  @!P0 HADD2.F32 R16, -RZ, R5.H0_H0 ;  /* 0x20000005ff108230 */ /* 0x000fe40000004100 */
[----:B------:R-:W-:Y:S01]  /*2fb0*/  @!P0 HADD2.F32 R20, -RZ, R22.H1_H1 ;  /* 0x30000016ff148230 */ /* 0x000fe20000004100 */
[-C--:B------:R-:W-:Y:S01]  /*2fc0*/  @!P0 FMUL.FTZ R27, R18, R17.reuse ;  /* 0x00000011121b8220 */ /* 0x080fe20000410000 */
[--C-:B------:R-:W-:Y:S01]  /*2fd0*/  @!P0 HADD2.F32 R22, -RZ, R6.reuse.H1_H1 ;  /* 0x30000006ff168230 */ /* 0x100fe20000004100 */
[C---:B------:R-:W-:Y:S01]  /*2fe0*/  @!P0 FMUL.FTZ R0, R16.reuse, R17 ;  /* 0x0000001110008220 */ /* 0x040fe20000410000 */
[----:B------:R-:W-:Y:S01]  /*2ff0*/  @!P0 MOV R17, R13 ;  /* 0x0000000d00118202 */ /* 0x000fe20000000f00 */
[-C--:B------:R-:W-:Y:S01]  /*3000*/  @!P0 FFMA.FTZ R27, R16, R19.reuse, -R27 ;  /* 0x00000013101b8223 */ /* 0x080fe2000001081b */
[----:B------:R-:W-:Y:S01]  /*3010*/  @!P0 HADD2.F32 R6, -RZ, R6.H0_H0 ;  /* 0x20000006ff068230 */ /* 0x000fe20000004100 */
[----:B------:R-:W-:Y:S01]  /*3020*/  @!P0 IMAD.MOV.U32 R16, RZ, RZ, R14 ;  /* 0x000000ffff108224 */ /* 0x000fe200078e000e */
[----:B------:R-:W-:Y:S01]  /*3030*/  @!P0 HADD2.F32 R21, -RZ, R23.H0_H0 ;  /* 0x20000017ff158230 */ /* 0x000fe20000004100 */
[----:B------:R-:W-:Y:S01]  /*3040*/  @!P0 FFMA.FTZ R0, R18, R19, R0 ;  /* 0x0000001312008223 */ /* 0x000fe20000010000 */
[--C-:B------:R-:W-:Y:S02]  /*3050*/  @!P0 HADD2.F32 R19, -RZ, R17.reuse.H1_H1 ;  /* 0x30000011ff138230 */ /* 0x100fe40000004100 */
[----:B------:R-:W-:Y:S02]  /*3060*/  @!P0 HADD2.F32 R17, -RZ, R17.H0_H0 ;  /* 0x20000011ff118230 */ /* 0x000fe40000004100 */
[--C-:B------:R-:W-:Y:S01]  /*3070*/  @!P0 HADD2.F32 R18, -RZ, R16.reuse.H1_H1 ;  /* 0x30000010ff128230 */ /* 0x100fe20000004100 */
[-C--:B------:R-:W-:Y:S01]  /*3080*/  @!P0 FMUL.FTZ R29, R19, R8.reuse ;  /* 0x00000008131d8220 */ /* 0x080fe20000410000 */
[----:B------:R-:W-:Y:S01]  /*3090*/  @!P0 HADD2.F32 R16, -RZ, R16.H0_H0 ;  /* 0x20000010ff108230 */ /* 0x000fe20000004100 */
[C---:B------:R-:W-:Y:S01]  /*30a0*/  @!P0 FMUL.FTZ R2, R17.reuse, R8 ;  /* 0x0000000811028220 */ /* 0x040fe20000410000 */
[--C-:B------:R-:W-:Y:S01]  /*30b0*/  @!P0 HADD2.F32 R5, -RZ, R7.reuse.H0_H0 ;  /* 0x20000007ff058230 */ /* 0x100fe20000004100 */
[-C--:B------:R-:W-:Y:S01]  /*30c0*/  @!P0 FFMA.FTZ R29, R17, R20.reuse, -R29 ;  /* 0x00000014111d8223 */ /* 0x080fe2000001081d */
[----:B------:R-:W-:Y:S01]  /*30d0*/  @!P0 HADD2.F32 R7, -RZ, R7.H1_H1 ;  /* 0x30000007ff078230 */ /* 0x000fe20000004100 */
[----:B------:R-:W-:Y:S01]  /*30e0*/  @!P0 FFMA.FTZ R2, R19, R20, R2 ;  /* 0x0000001413028223 */ /* 0x000fe20000010002 */
[----:B------:R-:W-:Y:S01]  /*30f0*/  @!P0 F2FP.PACK_AB R27, R0, R27 ;  /* 0x0000001b001b823e */ /* 0x000fe200000000ff */
[-C--:B------:R-:W-:Y:S01]  /*3100*/  @!P0 FMUL.FTZ R3, R16, R5.reuse ;  /* 0x0000000510038220 */ /* 0x080fe20000410000 */
[----:B------:R-:W-:Y:S01]  /*3110*/  @!P0 HADD2.F32 R23, -RZ, R23.H1_H1 ;  /* 0x30000017ff178230 */ /* 0x000fe20000004100 */
[----:B------:R-:W-:Y:S01]  /*3120*/  @!P0 FMUL.FTZ R26, R18, R5 ;  /* 0x00000005121a8220 */ /* 0x000fe20000410000 */
[----:B------:R-:W-:Y:S01]  /*3130*/  @!P0 MOV R12, R27 ;  /* 0x0000001b000c8202 */ /* 0x000fe20000000f00 */
[----:B------:R-:W-:Y:S01]  /*3140*/  @!P0 FMUL.FTZ R28, R22, R7 ;  /* 0x00000007161c8220 */ /* 0x000fe20000410000 */
[----:B------:R-:W-:Y:S01]  /*3150*/  @!P0 F2FP.PACK_AB R32, R2, R29 ;  /* 0x0000001d0220823e */ /* 0x000fe200000000ff */
[----:B------:R-:W-:Y:S02]  /*3160*/  @!P0 FMUL.FTZ R4, R6, R7 ;  /* 0x0000000706048220 */ /* 0x000fe40000410000 */
[-C--:B------:R-:W-:Y:S02]  /*3170*/  @!P0 FFMA.FTZ R3, R18, R21.reuse, R3 ;  /* 0x0000001512038223 */ /* 0x080fe40000010003 */
[----:B------:R-:W-:Y:S02]  /*3180*/  @!P0 FFMA.FTZ R26, R16, R21, -R26 ;  /* 0x00000015101a8223 */ /* 0x000fe4000001081a */
        /* <DEDUP_REMOVED lines=8> */
.L_x_5350:
[----:B------:R-:W-:Y:S05]  /*3210*/  BSYNC B0 ;  /* 0x0000000000007941 */ /* 0x000fea0003800000 */
.L_x_5349:
[----:B------:R-:W-:Y:S01]  /*3220*/  BSSY B0, `(.L_x_5351) ;  /* 0x000003e000007945 */ /* 0x000fe20003800000 */
[----:B------:R-:W-:-:S05]  /*3230*/  @P6 BRA `(.L_x_5352) ;  /* 0x000003c000006947 */ /* 0x000fca0003800000 */
[C---:B---3--:R-:W-:Y:S04]  /*3240*/  LEA R28, P0, R58.reuse, R84, 0x1 ;  /* 0x000000543a1c7211 */ /* 0x048fe800078008ff */
[----:B------:R-:W-:Y:S02]  /*3250*/  LEA.HI.X R29, R58, R85, R57, 0x1, P0 ;  /* 0x000000553a1d7211 */ /* 0x000fe400000f0c39 */
[C---:B-1----:R-:W-:Y:S03]  /*3260*/  LEA R30, P0, R144.reuse, R78, 0x1 ;  /* 0x0000004e901e7211 */ /* 0x042fe600078008ff */
[----:B------:R-:W2:Y:S01]  /*3270*/  LDG.E.128 R12, [R28.64] ;  /* 0x000000061c0c7981 */ /* 0x000ea2000c1e1d00 */
        /* <DEDUP_REMOVED lines=56> */
.L_x_5352:
[----:B------:R-:W-:Y:S05]  /*3600*/  BSYNC B0 ;  /* 0x0000000000007941 */ /* 0x000fea0003800000 */
.L_x_5351:
[----:B------:R-:W-:Y:S01]  /*3610*/  BSSY B0, `(.L_x_5353) ;  /* 0x0000041000007945 */ /* 0x000fe20003800000 */
[----:B------:R-:W-:-:S05]  /*3620*/  @P3 BRA `(.L_x_5354) ;  /* 0x000003f000003947 */ /* 0x000fca0003800000 */
[----:B------:R-:W-:Y:S02]  /*3630*/  ISETP.GE.AND P0, PT, R100, UR4, PT ;  /* 0x0000000464007c0c */ /* 0x000fe4000bf06270 */
[----:B------:R-:W-:Y:S02]  /*3640*/  MOV R35, 0x60 ;  /* 0x0000006000237802 */ /* 0x000fe40000000f00 */
[----:B-1----:R-:W-:Y:S05]  /*3650*/  MOV R79, R77 ;  /* 0x0000004d004f7202 */ /* 0x002fea0000000f00 */
[C---:B------:R-:W-:Y:S04]  /*3660*/  IMAD.WIDE.U32 R40, R35.reuse, c[0x0][0x198], R78 ;  /* 0x0000660023287a25 */ /* 0x040fe800078e004e */
[----:B------:R-:W-:Y:S01]  /*3670*/  IMAD R35, R35, c[0x0][0x19c], RZ ;  /* 0x0000670023237a24 */ /* 0x000fe200078e02ff */
[C---:B---3--:R-:W-:Y:S02]  /*3680*/  @!P0 SHF.L.U32 R31, R107.reuse, 0x1, RZ ;  /* 0x000000016b1f8819 */ /* 0x048fe400000006ff */
[----:B------:R-:W-:Y:S01]  /*3690*/  @!P0 SHF.L.U64.HI R24, R107, 0x1, R96 ;  /* 0x000000016b188819 */ /* 0x000fe20000010260 */
[----:B------:R-:W-:Y:S01]  /*36a0*/  IMAD.IADD R41, R41, 0x1, R35 ;  /* 0x0000000129297824 */ /* 0x000fe200078e0223 */
[C---:B------:R-:W-:Y:S04]  /*36b0*/  @!P0 IADD3 R28, P1, R31.reuse, R38, RZ ;  /* 0x000000261f1c8210 */ /* 0x040fe80007f3e0ff */
[C---:B------:R-:W-:Y:S02]  /*36c0*/  @!P0 IADD3.X R29, R24.reuse, R39, RZ, P1, !PT ;  /* 0x00000027181d8210 */ /* 0x040fe40000ffe4ff */
[----:B------:R-:W-:Y:S02]  /*36d0*/  @!P0 IADD3 R18, P1, R31, R10, RZ ;  /* 0x0000000a1f128210 */ /* 0x000fe40007f3e0ff */
[----:B------:R-:W-:Y:S01]  /*36e0*/  MOV R31, c[0x0][0x288] ;  /* 0x0000a200001f7a02 */ /* 0x000fe20000000f00 */
[----:B------:R-:W2:Y:S01]  /*36f0*/  @!P0 LDG.E.64 R22, [R28.64] ;  /* 0x000000061c168981 */ /* 0x000ea2000c1e1b00 */
[----:B------:R-:W-:Y:S03]  /*3700*/  @!P0 IADD3.X R19, R24, R9, RZ, P1, !PT ;  /* 0x0000000918138210 */ /* 0x000fe60000ffe4ff */
[----:B------:R-:W-:Y:S02]  /*3710*/  IMAD.WIDE.U32 R32, R31, 0x60, R84 ;  /* 0x000000601f207825 */ /* 0x000fe400078e0054 */
[----:B------:R-:W3:Y:S03]  /*3720*/  @!P0 LDG.E.64 R6, [R18.64] ;  /* 0x0000000612068981 */ /* 0x000ee6000c1e1b00 */
[----:B------:R-:W-:Y:S05]  /*3730*/  IADD3 R33, R33, UR25, RZ ;  /* 0x0000001921217c10 */ /* 0x000fea000fffe0ff */
[----:B------:R-:W4:Y:S02]  /*3740*/  LDG.E.128 R12, [R32.64] ;  /* 0x00000006200c7981 */ /* 0x000f24000c1e1d00 */
[----:B----4-:R-:W-:Y:S01]  /*3750*/  @!P0 MOV R5, R12 ;  /* 0x0000000c00058202 */ /* 0x010fe20000000f00 */
[----:B---3--:R-:W-:Y:S01]  /*3760*/  @!P0 HADD2.F32 R17, -RZ, R6.H0_H0 ;  /* 0x20000006ff118230 */ /* 0x008fe20000004100 */
[----:B------:R-:W-:Y:S01]  /*3770*/  @!P0 MOV R16, R13 ;  /* 0x0000000d00108202 */ /* 0x000fe20000000f00 */
[----:B--2---:R-:W-:Y:S02]  /*3780*/  @!P0 HADD2.F32 R21, -RZ, R22.H0_H0 ;  /* 0x20000016ff158230 */ /* 0x004fe40000004100 */
[--C-:B------:R-:W-:Y:S02]  /*3790*/  @!P0 HADD2.F32 R20, -RZ, R5.reuse.H1_H1 ;  /* 0x30000005ff148230 */ /* 0x100fe40000004100 */
[----:B------:R-:W-:Y:S02]  /*37a0*/  @!P0 HADD2.F32 R8, -RZ, R5.H0_H0 ;  /* 0x20000005ff088230 */ /* 0x000fe40000004100 */
[--C-:B------:R-:W-:Y:S01]  /*37b0*/  @!P0 HADD2.F32 R25, -RZ, R23.reuse.H0_H0 ;  /* 0x20000017ff198230 */ /* 0x100fe20000004100 */
[-C--:B------:R-:W-:Y:S01]  /*37c0*/  @!P0 FMUL.FTZ R31, R20, R17.reuse ;  /* 0x00000011141f8220 */ /* 0x080fe20000410000 */
[----:B------:R-:W-:Y:S01]  /*37d0*/  @!P0 HADD2.F32 R27, -RZ, R23.H1_H1 ;  /* 0x30000017ff1b8230 */ /* 0x000fe20000004100 */
[C---:B------:R-:W-:Y:S01]  /*37e0*/  @!P0 FMUL.FTZ R0, R8.reuse, R17 ;  /* 0x0000001108008220 */ /* 0x040fe20000410000 */
[----:B------:R-:W-:Y:S01]  /*37f0*/  @!P0 MOV R17, R15 ;  /* 0x0000000f00118202 */ /* 0x000fe20000000f00 */
[-C--:B------:R-:W-:Y:S01]  /*3800*/  @!P0 FFMA.FTZ R31, R8, R21.reuse, -R31 ;  /* 0x00000015081f8223 */ /* 0x080fe2000001081f */
[--C-:B------:R-:W-:Y:S01]  /*3810*/  @!P0 HADD2.F32 R23, -RZ, R16.reuse.H1_H1 ;  /* 0x30000010ff178230 */ /* 0x100fe20000004100 */
[----:B------:R-:W-:Y:S01]  /*3820*/  @!P0 IMAD.MOV.U32 R8, RZ, RZ, R14 ;  /* 0x000000ffff088224 */ /* 0x000fe200078e000e */
[----:B------:R-:W-:Y:S01]  /*3830*/  @!P0 HADD2.F32 R19, -RZ, R16.H0_H0 ;  /* 0x20000010ff138230 */ /* 0x000fe20000004100 */
[----:B------:R-:W-:Y:S01]  /*3840*/  @!P0 FFMA.FTZ R0, R20, R21, R0 ;  /* 0x0000001514008223 */ /* 0x000fe20000010000 */
[----:B------:R-:W-:Y:S02]  /*3850*/  @!P0 HADD2.F32 R6, -RZ, R6.H1_H1 ;  /* 0x30000006ff068230 */ /* 0x000fe40000004100 */
[--C-:B------:R-:W-:Y:S02]  /*3860*/  @!P0 HADD2.F32 R20, -RZ, R8.reuse.H1_H1 ;  /* 0x30000008ff148230 */ /* 0x100fe40000004100 */
[----:B------:R-:W-:Y:S01]  /*3870*/  @!P0 HADD2.F32 R8, -RZ, R8.H0_H0 ;  /* 0x20000008ff088230 */ /* 0x000fe20000004100 */
[-C--:B------:R-:W-:Y:S01]  /*3880*/  @!P0 FMUL.FTZ R33, R23, R6.reuse ;  /* 0x0000000617218220 */ /* 0x080fe20000410000 */
[----:B------:R-:W-:Y:S01]  /*3890*/  @!P0 HADD2.F32 R5, -RZ, R7.H0_H0 ;  /* 0x20000007ff058230 */ /* 0x000fe20000004100 */
[----:B------:R-:W-:Y:S01]  /*38a0*/  @!P0 FMUL.FTZ R2, R19, R6 ;  /* 0x0000000613028220 */ /* 0x000fe20000410000 */
[----:B------:R-:W-:Y:S01]  /*38b0*/  @!P0 HADD2.F32 R22, -RZ, R22.H1_H1 ;  /* 0x30000016ff168230 */ /* 0x000fe20000004100 */
[----:B------:R-:W-:Y:S01]  /*38c0*/  @!P0 F2FP.PACK_AB R31, R0, R31 ;  /* 0x0000001f001f823e */ /* 0x000fe200000000ff */
[--C-:B------:R-:W-:Y:S01]  /*38d0*/  @!P0 HADD2.F32 R21, -RZ, R17.reuse.H1_H1 ;  /* 0x30000011ff158230 */ /* 0x100fe20000004100 */
[-C--:B------:R-:W-:Y:S01]  /*38e0*/  @!P0 FMUL.FTZ R3, R8, R5.reuse ;  /* 0x0000000508038220 */ /* 0x080fe20000410000 */
[----:B------:R-:W-:Y:S01]  /*38f0*/  @!P0 HADD2.F32 R6, -RZ, R17.H0_H0 ;  /* 0x20000011ff068230 */ /* 0x000fe20000004100 */
[C---:B------:R-:W-:Y:S01]  /*3900*/  @!P0 FMUL.FTZ R24, R20.reuse, R5 ;  /* 0x0000000514188220 */ /* 0x040fe20000410000 */
[----:B------:R-:W-:Y:S01]  /*3910*/  @!P0 HADD2.F32 R7, -RZ, R7.H1_H1 ;  /* 0x30000007ff078230 */ /* 0x000fe20000004100 */
[-C--:B------:R-:W-:Y:S01]  /*3920*/  @!P0 FFMA.FTZ R2, R23, R22.reuse, R2 ;  /* 0x0000001617028223 */ /* 0x080fe20000010002 */
[----:B------:R-:W-:Y:S01]  /*3930*/  @!P0 MOV R12, R31 ;  /* 0x0000001f000c8202 */ /* 0x000fe20000000f00 */
[----:B------:R-:W-:Y:S02]  /*3940*/  @!P0 FFMA.FTZ R3, R20, R25, R3 ;  /* 0x0000001914038223 */ /* 0x000fe40000010003 */
[-C--:B------:R-:W-:Y:S02]  /*3950*/  @!P0 FMUL.FTZ R37, R21, R7.reuse ;  /* 0x0000000715258220 */ /* 0x080fe40000410000 */
[----:B------:R-:W-:Y:S02]  /*3960*/  @!P0 FMUL.FTZ R4, R6, R7 ;  /* 0x0000000706048220 */ /* 0x000fe40000410000 */
        /* <DEDUP_REMOVED lines=11> */
.L_x_5354:
[----:B------:R-:W-:Y:S05]  /*3a20*/  BSYNC B0 ;  /* 0x0000000000007941 */ /* 0x000fea0003800000 */
.L_x_5353:
[----:B------:R-:W-:Y:S01]  /*3a30*/  ISETP.NE.AND P0, PT, R148, RZ, PT ;  /* 0x000000ff9400720c */ /* 0x000fe20003f05270 */
[----:B------:R-:W-:Y:S01]  /*3a40*/  @!UPT UIADD3 URZ, URZ, URZ, URZ ;  /* 0x0000003f3f3ff290 */ /* 0x000fe2000fffe03f */
[----:B------:R-:W-:Y:S11]  /*3a50*/  BSSY B0, `(.L_x_5355) ;  /* 0x000003d000007945 */ /* 0x000ff60003800000 */
[----:B------:R-:W-:-:S05]  /*3a60*/  @P0 BRA `(.L_x_5356) ;  /* 0x000003b000000947 */ /* 0x000fca0003800000 */
[----:B------:R-:W-:Y:S02]  /*3a70*/  ISETP.GE.AND P0, PT, R100, UR4, PT ;  /* 0x0000000464007c0c */ /* 0x000fe4000bf06270 */
[C---:B---3--:R-:W-:Y:S04]  /*3a80*/  LEA R28, P1, R61.reuse, R84, 0x1 ;  /* 0x000000543d1c7211 */ /* 0x048fe800078208ff */
[----:B------:R-:W-:Y:S05]  /*3a90*/  LEA.HI.X R29, R61, R85, R60, 0x1, P1 ;  /* 0x000000553d1d7211 */ /* 0x000fea00008f0c3c */
[----:B-1----:R-:W2:Y:S02]  /*3aa0*/  LDG.E.128 R12, [R28.64] ;  /* 0x000000061c0c7981 */ /* 0x002ea4000c1e1d00 */
[C---:B------:R-:W-:Y:S02]  /*3ab0*/  @!P0 SHF.L.U32 R27, R106.reuse, 0x1, RZ ;  /* 0x000000016a1b8819 */ /* 0x040fe400000006ff */
[----:B------:R-:W-:Y:S02]  /*3ac0*/  @!P0 SHF.L.U64.HI R26, R106, 0x1, R95 ;  /* 0x000000016a1a8819 */ /* 0x000fe4000001025f */
[C---:B------:R-:W-:Y:S04]  /*3ad0*/  @!P0 IADD3 R24, P1, R27.reuse, R38, RZ ;  /* 0x000000261b188210 */ /* 0x040fe80007f3e0ff */
[C---:B------:R-:W-:Y:S02]  /*3ae0*/  @!P0 IADD3.X R25, R26.reuse, R39, RZ, P1, !PT ;  /* 0x000000271a198210 */ /* 0x040fe40000ffe4ff */
[----:B------:R-:W-:Y:S03]  /*3af0*/  @!P0 IADD3 R6, P1, R27, R10, RZ ;  /* 0x0000000a1b068210 */ /* 0x000fe60007f3e0ff */
[----:B------:R-:W3:Y:S02]  /*3b00*/  @!P0 LDG.E.64 R22, [R24.64] ;  /* 0x0000000618168981 */ /* 0x000ee4000c1e1b00 */
[----:B------:R-:W-:Y:S01]  /*3b10*/  @!P0 IMAD.X R7, R26, 0x1, R9, P1 ;  /* 0x000000011a078824 */ /* 0x000fe200008e0609 */
[C---:B------:R-:W-:Y:S04]  /*3b20*/  LEA R32, P1, R146.reuse, R78, 0x1 ;  /* 0x0000004e92207211 */ /* 0x040fe800078208ff */
[----:B------:R-:W-:Y:S01]  /*3b30*/  LEA.HI.X R33, R146, R77, R62, 0x1, P1 ;  /* 0x0000004d92217211 */ /* 0x000fe200008f0c3e */
        /* <DEDUP_REMOVED lines=46> */
.L_x_5356:
[----:B------:R-:W-:Y:S05]  /*3e20*/  BSYNC B0 ;  /* 0x0000000000007941 */ /* 0x000fea0003800000 */
.L_x_5355:
[----:B------:R-:W-:Y:S01]  /*3e30*/  BSSY B0, `(.L_x_5357) ;  /* 0x0000041000007945 */ /* 0x000fe20003800000 */
[----:B------:R-:W-:-:S05]  /*3e40*/  @P4 BRA `(.L_x_5358) ;  /* 0x000003f000004947 */ /* 0x000fca0003800000 */
[----:B------:R-:W-:Y:S02]  /*3e50*/  ISETP.GE.AND P0, PT, R100, UR4, PT ;  /* 0x0000000464007c0c */ /* 0x000fe4000bf06270 */
[----:B-1-3--:R-:W-:Y:S02]  /*3e60*/  MOV R33, c[0x0][0x288] ;  /* 0x0000a20000217a02 */ /* 0x00afe40000000f00 */
[----:B------:R-:W-:Y:S02]  /*3e70*/  MOV R35, 0xa0 ;  /* 0x000000a000237802 */ /* 0x000fe40000000f00 */
[----:B------:R-:W-:Y:S01]  /*3e80*/  MOV R79, R77 ;  /* 0x0000004d004f7202 */ /* 0x000fe20000000f00 */
[----:B------:R-:W-:Y:S04]  /*3e90*/  IMAD.WIDE.U32 R32, R33, 0xa0, R84 ;  /* 0x000000a021207825 */ /* 0x000fe800078e0054 */
[----:B------:R-:W-:Y:S01]  /*3ea0*/  IMAD.WIDE.U32 R40, R35, c[0x0][0x198], R78 ;  /* 0x0000660023287a25 */ /* 0x000fe200078e004e */
[----:B------:R-:W-:Y:S02]  /*3eb0*/  IADD3 R33, R33, UR24, RZ ;  /* 0x0000001821217c10 */ /* 0x000fe4000fffe0ff */
[----:B------:R-:W-:Y:S01]  /*3ec0*/  @!P0 SHF.L.U32 R31, R105, 0x1, RZ ;  /* 0x00000001691f8819 */ /* 0x000fe200000006ff */
[----:B------:R-:W-:Y:S01]  /*3ed0*/  IMAD R35, R35, c[0x0][0x19c], RZ ;  /* 0x0000670023237a24 */ /* 0x000fe200078e02ff */
[----:B------:R-:W-:Y:S01]  /*3ee0*/  @!P0 SHF.L.U64.HI R24, R105, 0x1, R94 ;  /* 0x0000000169188819 */ /* 0x000fe2000001025e */
[----:B------:R-:W2:Y:S01]  /*3ef0*/  LDG.E.128 R12, [R32.64] ;  /* 0x00000006200c7981 */ /* 0x000ea2000c1e1d00 */
[----:B------:R-:W-:Y:S01]  /*3f00*/  @!P0 IADD3 R18, P1, R31, R10, RZ ;  /* 0x0000000a1f128210 */ /* 0x000fe20007f3e0ff */
[----:B------:R-:W-:Y:S01]  /*3f10*/  IMAD.IADD R41, R41, 0x1, R35 ;  /* 0x0000000129297824 */ /* 0x000fe200078e0223 */
[----:B------:R-:W-:Y:S02]  /*3f20*/  @!P0 IADD3 R28, P2, R31, R38, RZ ;  /* 0x000000261f1c8210 */ /* 0x000fe40007f5e0ff */
[C---:B------:R-:W-:Y:S02]  /*3f30*/  @!P0 IADD3.X R19, R24.reuse, R9, RZ, P1, !PT ;  /* 0x0000000918138210 */ /* 0x040fe40000ffe4ff */
[----:B------:R-:W-:Y:S03]  /*3f40*/  @!P0 IADD3.X R29, R24, R39, RZ, P2, !PT ;  /* 0x00000027181d8210 */ /* 0x000fe600017fe4ff */
[----:B------:R-:W3:Y:S06]  /*3f50*/  @!P0 LDG.E.64 R6, [R18.64] ;  /* 0x0000000612068981 */ /* 0x000eec000c1e1b00 */
[----:B------:R-:W4:Y:S02]  /*3f60*/  @!P0 LDG.E.64 R22, [R28.64] ;  /* 0x000000061c168981 */ /* 0x000f24000c1e1b00 */
[----:B----4-:R-:W-:Y:S01]  /*3f70*/  @!P0 HADD2.F32 R21, -RZ, R22.H0_H0 ;  /* 0x20000016ff158230 */ /* 0x010fe20000004100 */
[----:B--2---:R-:W-:Y:S01]  /*3f80*/  @!P0 MOV R5, R12 ;  /* 0x0000000c00058202 */ /* 0x004fe20000000f00 */
[----:B---3--:R-:W-:Y:S01]  /*3f90*/  @!P0 HADD2.F32 R17, -RZ, R6.H0_H0 ;  /* 0x20000006ff118230 */ /* 0x008fe20000004100 */
[----:B------:R-:W-:Y:S01]  /*3fa0*/  @!P0 MOV R16, R13 ;  /* 0x0000000d00108202 */ /* 0x000fe20000000f00 */
[----:B------:R-:W-:Y:S02]  /*3fb0*/  @!P0 HADD2.F32 R25, -RZ, R23.H0_H0 ;  /* 0x20000017ff198230 */ /* 0x000fe40000004100 */
        /* <DEDUP_REMOVED lines=10> */
[----:B------:R-:W-:Y:S01]  /*4060*/  @!P0 HADD2.F32 R6, -RZ, R6.H1_H1 ;  /* 0x30000006ff068230 */ /* 0x000fe20000004100 */
[----:B------:R-:W-:Y:S01]  /*4070*/  @!P0 FFMA.FTZ R0, R20, R21, R0 ;  /* 0x0000001514008223 */ /* 0x000fe20000010000 */
[----:B------:R-:W-:Y:S02]  /*4080*/  @!P0 HADD2.F32 R5, -RZ, R7.H0_H0 ;  /* 0x20000007ff058230 */ /* 0x000fe40000004100 */
[--C-:B------:R-:W-:Y:S01]  /*4090*/  @!P0 HADD2.F32 R20, -RZ, R8.reuse.H1_H1 ;  /* 0x30000008ff148230 */ /* 0x100fe20000004100 */
[-C--:B------:R-:W-:Y:S01]  /*40a0*/  @!P0 FMUL.FTZ R33, R23, R6.reuse ;  /* 0x0000000617218220 */ /* 0x080fe20000410000 */
[----:B------:R-:W-:Y:S01]  /*40b0*/  @!P0 HADD2.F32 R8, -RZ, R8.H0_H0 ;  /* 0x20000008ff088230 */ /* 0x000fe20000004100 */
[----:B------:R-:W-:Y:S01]  /*40c0*/  @!P0 FMUL.FTZ R2, R19, R6 ;  /* 0x0000000613028220 */ /* 0x000fe20000410000 */
[----:B------:R-:W-:Y:S01]  /*40d0*/  @!P0 HADD2.F32 R22, -RZ, R22.H1_H1 ;  /* 0x30000016ff168230 */ /* 0x000fe20000004100 */
[-C--:B------:R-:W-:Y:S01]  /*40e0*/  @!P0 FMUL.FTZ R24, R20, R5.reuse ;  /* 0x0000000514188220 */ /* 0x080fe20000410000 */
[--C-:B------:R-:W-:Y:S01]  /*40f0*/  @!P0 HADD2.F32 R21, -RZ, R17.reuse.H1_H1 ;  /* 0x30000011ff158230 */ /* 0x100fe20000004100 */
[----:B------:R-:W-:Y:S01]  /*4100*/  @!P0 FMUL.FTZ R3, R8, R5 ;  /* 0x0000000508038220 */ /* 0x000fe20000410000 */
[----:B------:R-:W-:Y:S01]  /*4110*/  @!P0 F2FP.PACK_AB R31, R0, R31 ;  /* 0x0000001f001f823e */ /* 0x000fe200000000ff */
[-C--:B------:R-:W-:Y:S01]  /*4120*/  @!P0 FFMA.FTZ R2, R23, R22.reuse, R2 ;  /* 0x0000001617028223 */ /* 0x080fe20000010002 */
[----:B------:R-:W-:Y:S01]  /*4130*/  @!P0 HADD2.F32 R6, -RZ, R17.H0_H0 ;  /* 0x20000011ff068230 */ /* 0x000fe20000004100 */
[----:B------:R-:W-:Y:S01]  /*4140*/  @!P0 FFMA.FTZ R3, R20, R25, R3 ;  /* 0x0000001914038223 */ /* 0x000fe20000010003 */
[----:B------:R-:W-:Y:S01]  /*4150*/  @!P0 MOV R12, R31 ;  /* 0x0000001f000c8202 */ /* 0x000fe20000000f00 */
[----:B------:R-:W-:Y:S01]  /*4160*/  @!P0 HADD2.F32 R7, -RZ, R7.H1_H1 ;  /* 0x30000007ff078230 */ /* 0x000fe20000004100 */
[----:B------:R-:W-:Y:S02]  /*4170*/  @!P0 FFMA.FTZ R33, R19, R22, -R33 ;  /* 0x0000001613218223 */ /* 0x000fe40000010821 */
[----:B------:R-:W-:Y:S02]  /*4180*/  @!P0 FFMA.FTZ R24, R8, R25, -R24 ;  /* 0x0000001908188223 */ /* 0x000fe40000010818 */
[----:B------:R-:W-:Y:S01]  /*4190*/  @!P0 FMUL.FTZ R37, R21, R7 ;  /* 0x0000000715258220 */ /* 0x000fe20000410000 */
[----:B------:R-:W-:Y:S01]  /*41a0*/  @!P0 F2FP.PACK_AB R26, R2, R33 ;  /* 0x00000021021a823e */ /* 0x000fe200000000ff */
[C---:B------:R-:W-:Y:S01]  /*41b0*/  @!P0 FMUL.FTZ R4, R6.reuse, R7 ;  /* 0x0000000706048220 */ /* 0x040fe20000410000 */
[----:B------:R-:W-:Y:S01]  /*41c0*/  @!P0 F2FP.PACK_AB R24, R3, R24 ;  /* 0x000000180318823e */ /* 0x000fe200000000ff */
[-C--:B------:R-:W-:Y:S01]  /*41d0*/  @!P0 FFMA.FTZ R37, R6, R27.reuse, -R37 ;  /* 0x0000001b06258223 */ /* 0x080fe20000010825 */
[----:B------:R-:W-:Y:S01]  /*41e0*/  @!P0 MOV R13, R26 ;  /* 0x0000001a000d8202 */ /* 0x000fe20000000f00 */
[----:B------:R-:W-:Y:S01]  /*41f0*/  @!P0 FFMA.FTZ R4, R21, R27, R4 ;  /* 0x0000001b15048223 */ /* 0x000fe20000010004 */
[----:B------:R-:W-:Y:S04]  /*4200*/  @!P0 MOV R14, R24 ;  /* 0x00000018000e8202 */ /* 0x000fe80000000f00 */
[----:B------:R-:W-:Y:S04]  /*4210*/  @!P0 F2FP.PACK_AB R37, R4, R37 ;  /* 0x000000250425823e */ /* 0x000fe800000000ff */
[----:B------:R-:W-:Y:S05]  /*4220*/  @!P0 MOV R15, R37 ;  /* 0x00000025000f8202 */ /* 0x000fea0000000f00 */
[----:B------:R1:W-:Y:S02]  /*4230*/  STG.E.128 [R40.64], R12 ;  /* 0x0000000c28007986 */ /* 0x0003e4000c101d06 */
.L_x_5358:
[----:B------:R-:W-:Y:S05]  /*4240*/  BSYNC B0 ;  /* 0x0000000000007941 */ /* 0x000fea0003800000 */
.L_x_5357:
        /* <DEDUP_REMOVED lines=9> */
[C---:B------:R-:W-:Y:S01]  /*42e0*/  @!P0 SHF.L.U32 R31, R104.reuse, 0x1, RZ ;  /* 0x00000001681f8819 */ /* 0x040fe200000006ff */
        /* <DEDUP_REMOVED lines=55> */
.L_x_5360:
[----:B------:R-:W-:Y:S05]  /*4660*/  BSYNC B0 ;  /* 0x0000000000007941 */ /* 0x000fea0003800000 */
.L_x_5359:
[----:B------:R-:W-:Y:S01]  /*4670*/  ISETP.NE.AND P0, PT, R121, RZ, PT ;  /* 0x000000ff7900720c */ /* 0x000fe20003f05270 */
[----:B------:R-:W-:Y:S01]  /*4680*/  @!UPT UIADD3 URZ, URZ, URZ, URZ ;  /* 0x0000003f3f3ff290 */ /* 0x000fe2000fffe03f */
[----:B------:R-:W-:Y:S11]  /*4690*/  BSSY B0, `(.L_x_5361) ;  /* 0x0000041000007945 */ /* 0x000ff60003800000 */
        /* <DEDUP_REMOVED lines=64> */
.L_x_5362:
[----:B------:R-:W-:Y:S05]  /*4aa0*/  BSYNC B0 ;  /* 0x0000000000007941 */ /* 0x000fea0003800000 */
.L_x_5361:
[----:B------:R-:W-:Y:S01]  /*4ab0*/  IMAD.MOV.U32 R0, RZ, RZ, c[0x0][0x230] ;  /* 0x00008c00ff007624 */ /* 0x000fe200078e00ff */
[----:B------:R-:W-:Y:S01]  /*4ac0*/  ULDC UR4, c[0x0][0x230] ;  /* 0x00008c0000047ab9 */ /* 0x000fe20000000800 */
[----:B------:R-:W-:Y:S02]  /*4ad0*/  IMAD.MOV.U32 R8, RZ, RZ, R10 ;  /* 0x000000ffff087224 */ /* 0x000fe400078e000a */
[----:B------:R-:W-:Y:S05]  /*4ae0*/  IMAD.U32 R3, R0, -0x40, RZ ;  /* 0xffffffc000037824 */ /* 0x000fea00078e00ff */
[C---:B------:R-:W-:Y:S02]  /*4af0*/  LEA R38, P1, R3.reuse, R38, 0x1 ;  /* 0x0000002603267211 */ /* 0x040fe400078208ff */
[C---:B------:R-:W-:Y:S02]  /*4b00*/  LEA R10, P0, R3.reuse, R8, 0x1 ;  /* 0x00000008030a7211 */ /* 0x040fe400078008ff */
[C---:B------:R-:W-:Y:S02]  /*4b10*/  LEA.HI.X.SX32 R39, R3.reuse, R39, 0x1, P1 ;  /* 0x0000002703277211 */ /* 0x040fe400008f0eff */
[----:B------:R-:W-:Y:S01]  /*4b20*/  LEA.HI.X.SX32 R9, R3, R9, 0x1, P0 ;  /* 0x0000000903097211 */ /* 0x000fe200000f0eff */
[----:B------:R-:W-:-:S05]  /*4b30*/  BRA `(.L_x_5363) ;  /* 0x0000379000007947 */ /* 0x000fca0003800000 */
.L_x_5346:
[----:B------:R-:W-:Y:S01]  /*4b40*/  ULEA.HI UR5, UR4, UR4, URZ, 0x1 ;  /* 0x0000000404057291 */ /* 0x000fe2000f8f083f */
[----:B------:R-:W-:Y:S03]  /*4b50*/  BSSY B1, `(.L_x_5364) ;  /* 0x000005b000017945 */ /* 0x000fe60003800000 */
[----:B------:R-:W-:Y:S06]  /*4b60*/  USHF.R.S32.HI UR5, URZ, 0x1, UR5 ;  /* 0x000000013f057899 */ /* 0x000fec0008011405 */
[----:B------:R-:W-:Y:S01]  /*4b70*/  MOV R149, UR5 ;  /* 0x0000000500957c02 */ /* 0x000fe20008000f00 */
[----:B------:R-:W-:-:S05]  /*4b80*/  @P1 BRA `(.L_x_5365) ;  /* 0x0000057000001947 */ /* 0x000fca0003800000 */
[----:B---3--:R1:W5:Y:S01]  /*4b90*/  LDG.E.128 R44, [R84.64] ;  /* 0x00000006542c7981 */ /* 0x008362000c1e1d00 */
[----:B------:R-:W-:Y:S01]  /*4ba0*/  ISETP.GE.AND P0, PT, R100, UR4, PT ;  /* 0x0000000464007c0c */ /* 0x000fe2000bf06270 */
[----:B------:R-:W-:Y:S01]  /*4bb0*/  @!UPT UIADD3 URZ, URZ, URZ, URZ ;  /* 0x0000003f3f3ff290 */ /* 0x000fe2000fffe03f */
[----:B------:R-:W-:Y:S11]  /*4bc0*/  BSSY B0, `(.L_x_5366) ;  /* 0x0000051000007945 */ /* 0x000ff60003800000 */
[----:B------:R-:W-:-:S05]  /*4bd0*/  @P0 BRA `(.L_x_5367) ;  /* 0x000004f000000947 */ /* 0x000fca0003800000 */
[----:B-----5:R-:W-:Y:S01]  /*4be0*/  HADD2.F32 R30, -RZ, R45.H0_H0 ;  /* 0x2000002dff1e7230 */ /* 0x020fe20000004100 */
[----:B------:R-:W-:Y:S02]  /*4bf0*/  ISETP.GE.AND P0, PT, R100, R149, PT ;  /* 0x000000956400720c */ /* 0x000fe40003f06270 */
[----:B------:R-:W-:Y:S02]  /*4c00*/  MOV R79, RZ ;  /* 0x000000ff004f7202 */ /* 0x000fe40000000f00 */
[----:B------:R-:W-:Y:S02]  /*4c10*/  MOV R29, R44 ;  /* 0x0000002c001d7202 */ /* 0x000fe40000000f00 */
[----:B------:R-:W-:Y:S02]  /*4c20*/  MOV R44, R46 ;  /* 0x0000002e002c7202 */ /* 0x000fe40000000f00 */
[----:B------:R-:W-:Y:S05]  /*4c30*/  MOV R37, R47 ;  /* 0x0000002f00257202 */ /* 0x000fea0000000f00 */
[----:B------:R-:W-:Y:S04]  /*4c40*/  @P0 IADD3 R79, RZ, -UR5, RZ ;  /* 0x80000005ff4f0c10 */ /* 0x000fe8000fffe0ff */
[C---:B------:R-:W-:Y:S04]  /*4c50*/  LEA R152, P1, R79.reuse, R86, 0x1 ;  /* 0x000000564f987211 */ /* 0x040fe800078208ff */
[----:B------:R-:W-:Y:S02]  /*4c60*/  LEA.HI.X.SX32 R153, R79, R87, 0x1, P1 ;  /* 0x000000574f997211 */ /* 0x000fe400008f0eff */
[----:B------:R-:W-:Y:S02]  /*4c70*/  MOV R79, R149 ;  /* 0x00000095004f7202 */ /* 0x000fe40000000f00 */
[----:B------:R-:W-:Y:S02]  /*4c80*/  @P0 IADD3 R79, RZ, -UR5, RZ ;  /* 0x80000005ff4f0c10 */ /* 0x000fe4000fffe0ff */
[----:B------:R-:W2:Y:S02]  /*4c90*/  LDG.E.128 R152, [R152.64] ;  /* 0x0000000698987981 */ /* 0x000ea4000c1e1d00 */
[C---:B------:R-:W-:Y:S04]  /*4ca0*/  LEA R18, P1, R79.reuse, R84, 0x1 ;  /* 0x000000544f127211 */ /* 0x040fe800078208ff */
[----:B------:R-:W-:Y:S02]  /*4cb0*/  LEA.HI.X.SX32 R19, R79, R85, 0x1, P1 ;  /* 0x000000554f137211 */ /* 0x000fe400008f0eff */
[----:B------:R-:W-:Y:S02]  /*4cc0*/  MOV R79, RZ ;  /* 0x000000ff004f7202 */ /* 0x000fe40000000f00 */
[----:B------:R-:W-:Y:S02]  /*4cd0*/  @P0 IADD3 R79, RZ, -UR5, RZ ;  /* 0x80000005ff4f0c10 */ /* 0x000fe4000fffe0ff */
[----:B------:R-:W3:Y:S02]  /*4ce0*/  LDG.E.128 R16, [R18.64] ;  /* 0x0000000612107981 */ /* 0x000ee4000c1e1d00 */
[C---:B------:R-:W-:Y:S04]  /*4cf0*/  LEA R26, P1, R79.reuse, R88, 0x1 ;  /* 0x000000584f1a7211 */ /* 0x040fe800078208ff */
[----:B------:R-:W-:Y:S05]  /*4d00*/  LEA.HI.X.SX32 R27, R79, R89, 0x1, P1 ;  /* 0x000000594f1b7211 */ /* 0x000fea00008f0eff */
[----:B------:R4:W3:Y:S02]  /*4d10*/  LDG.E.128 R40, [R26.64] ;  /* 0x000000061a287981 */ /* 0x0008e4000c1e1d00 */
[--C-:B----4-:R-:W-:Y:S02]  /*4d20*/  HADD2.F32 R27, -RZ, R29.reuse.H0_H0 ;  /* 0x2000001dff1b7230 */ /* 0x110fe40000004100 */
[----:B------:R-:W-:Y:S02]  /*4d30*/  HADD2.F32 R29, -RZ, R29.H1_H1 ;  /* 0x3000001dff1d7230 */ /* 0x000fe40000004100 */
[--C-:B--2---:R-:W-:Y:S02]  /*4d40*/  HADD2.F32 R23, -RZ, R152.reuse.H0_H0 ;  /* 0x20000098ff177230 */ /* 0x104fe40000004100 */
[--C-:B------:R-:W-:Y:S02]  /*4d50*/  HADD2.F32 R21, -RZ, R153.reuse.H0_H0 ;  /* 0x20000099ff157230 */ /* 0x100fe40000004100 */
[----:B------:R-:W-:Y:S01]  /*4d60*/  HADD2.F32 R22, -RZ, R152.H1_H1 ;  /* 0x30000098ff167230 */ /* 0x000fe20000004100 */
[----:B------:R-:W-:Y:S01]  /*4d70*/  @!P0 FADD.FTZ R23, -R23, -RZ ;  /* 0x800000ff17178221 */ /* 0x000fe20000010100 */
[----:B------:R-:W-:Y:S01]  /*4d80*/  HADD2.F32 R20, -RZ, R153.H1_H1 ;  /* 0x30000099ff147230 */ /* 0x000fe20000004100 */
[----:B------:R-:W-:Y:S01]  /*4d90*/  @!P0 FADD.FTZ R21, -R21, -RZ ;  /* 0x800000ff15158221 */ /* 0x000fe20000010100 */
[--C-:B------:R-:W-:Y:S01]  /*4da0*/  HADD2.F32 R15, -RZ, R154.reuse.H0_H0 ;  /* 0x2000009aff0f7230 */ /* 0x100fe20000004100 */
[----:B------:R-:W-:Y:S01]  /*4db0*/  @!P0 FADD.FTZ R22, -R22, -RZ ;  /* 0x800000ff16168221 */ /* 0x000fe20000010100 */
[----:B------:R-:W-:Y:S01]  /*4dc0*/  HADD2.F32 R14, -RZ, R154.H1_H1 ;  /* 0x3000009aff0e7230 */ /* 0x000fe20000004100 */
[----:B------:R-:W-:Y:S01]  /*4dd0*/  @!P0 FADD.FTZ R20, -R20, -RZ ;  /* 0x800000ff14148221 */ /* 0x000fe20000010100 */
[--C-:B---3--:R-:W-:Y:S01]  /*4de0*/  HADD2.F32 R24, -RZ, R16.reuse.H0_H0 ;  /* 0x20000010ff187230 */ /* 0x108fe20000004100 */
[----:B------:R-:W-:Y:S01]  /*4df0*/  @!P0 FADD.FTZ R15, -R15, -RZ ;  /* 0x800000ff0f0f8221 */ /* 0x000fe20000010100 */
[----:B------:R-:W-:Y:S01]  /*4e00*/  HADD2.F32 R25, -RZ, R16.H1_H1 ;  /* 0x30000010ff197230 */ /* 0x000fe20000004100 */
[----:B------:R-:W-:Y:S01]  /*4e10*/  @!P0 FADD.FTZ R14, -R14, -RZ ;  /* 0x800000ff0e0e8221 */ /* 0x000fe20000010100 */
[----:B------:R-:W-:Y:S01]  /*4e20*/  HADD2.F32 R16, -RZ, R17.H0_H0 ;  /* 0x20000011ff107230 */ /* 0x000fe20000004100 */
[----:B------:R-:W-:Y:S01]  /*4e30*/  FMUL.FTZ R0, R24, R23 ;  /* 0x0000001718007220 */ /* 0x000fe20000410000 */
[----:B------:R-:W-:Y:S01]  /*4e40*/  HADD2.F32 R13, -RZ, R155.H0_H0 ;  /* 0x2000009bff0d7230 */ /* 0x000fe20000004100 */
[----:B------:R-:W-:Y:S01]  /*4e50*/  FMUL.FTZ R2, R25, R22 ;  /* 0x0000001619027220 */ /* 0x000fe20000410000 */
[----:B------:R-:W-:Y:S01]  /*4e60*/  HADD2.F32 R22, -RZ, R18.H0_H0 ;  /* 0x20000012ff167230 */ /* 0x000fe20000004100 */
[----:B------:R-:W-:Y:S01]  /*4e70*/  FMUL.FTZ R3, R16, R21 ;  /* 0x0000001510037220 */ /* 0x000fe20000410000 */
[----:B------:R-:W-:Y:S01]  /*4e80*/  HADD2.F32 R21, -RZ, R17.H1_H1 ;  /* 0x30000011ff157230 */ /* 0x000fe20000004100 */
[----:B------:R-:W-:Y:S01]  /*4e90*/  @!P0 FADD.FTZ R13, -R13, -RZ ;  /* 0x800000ff0d0d8221 */ /* 0x000fe20000010100 */
[--C-:B------:R-:W-:Y:S01]  /*4ea0*/  HADD2.F32 R26, -RZ, R40.reuse.H0_H0 ;  /* 0x20000028ff1a7230 */ /* 0x100fe20000004100 */
[----:B------:R-:W-:Y:S01]  /*4eb0*/  FMUL.FTZ R5, R22, R15 ;  /* 0x0000000f16057220 */ /* 0x000fe20000410000 */
[----:B------:R-:W-:Y:S01]  /*4ec0*/  HADD2.F32 R28, -RZ, R40.H1_H1 ;  /* 0x30000028ff1c7230 */ /* 0x000fe20000004100 */
[----:B------:R-:W-:Y:S01]  /*4ed0*/  FMUL.FTZ R4, R21, R20 ;  /* 0x0000001415047220 */ /* 0x000fe20000410000 */
[----:B------:R-:W-:Y:S01]  /*4ee0*/  HADD2.F32 R31, -RZ, R41.H0_H0 ;  /* 0x20000029ff1f7230 */ /* 0x000fe20000004100 */
[----:B------:R-:W-:Y:S01]  /*4ef0*/  FFMA.FTZ R0, R27, R26, R0 ;  /* 0x0000001a1b007223 */ /* 0x000fe20000010000 */
[----:B------:R-:W-:Y:S01]  /*4f00*/  HADD2.F32 R12, -RZ, R155.H1_H1 ;  /* 0x3000009bff0c7230 */ /* 0x000fe20000004100 */
[----:B------:R-:W-:Y:S01]  /*4f10*/  FFMA.FTZ R2, R29, R28, R2 ;  /* 0x0000001c1d027223 */ /* 0x000fe20000010002 */
[----:B------:R-:W-:Y:S01]  /*4f20*/  HADD2.F32 R17, -RZ, R18.H1_H1 ;  /* 0x30000012ff117230 */ /* 0x000fe20000004100 */
[----:B------:R-:W-:Y:S01]  /*4f30*/  FFMA.FTZ R3, R30, R31, R3 ;  /* 0x0000001f1e037223 */ /* 0x000fe20000010003 */
[----:B------:R-:W-:Y:S01]  /*4f40*/  HADD2.F32 R32, -RZ, R41.H1_H1 ;  /* 0x30000029ff207230 */ /* 0x000fe20000004100 */
[----:B------:R-:W-:Y:S01]  /*4f50*/  @!P0 FADD.FTZ R12, -R12, -RZ ;  /* 0x800000ff0c0c8221 */ /* 0x000fe20000010100 */
[----:B------:R-:W-:Y:S01]  /*4f60*/  HADD2.F32 R27, -RZ, R45.H1_H1 ;  /* 0x3000002dff1b7230 */ /* 0x000fe20000004100 */
[----:B------:R-:W-:Y:S01]  /*4f70*/  FMUL.FTZ R6, R17, R14 ;  /* 0x0000000e11067220 */ /* 0x000fe20000410000 */
[--C-:B------:R-:W-:Y:S02]  /*4f80*/  HADD2.F32 R16, -RZ, R19.reuse.H0_H0 ;  /* 0x20000013ff107230 */ /* 0x100fe40000004100 */
[----:B------:R-:W-:Y:S01]  /*4f90*/  HADD2.F32 R33, -RZ, R42.H0_H0 ;  /* 0x2000002aff217230 */ /* 0x000fe20000004100 */
[----:B------:R-:W-:Y:S01]  /*4fa0*/  FFMA.FTZ R4, R27, R32, R4 ;  /* 0x000000201b047223 */ /* 0x000fe20000010004 */
[----:B------:R-:W-:Y:S01]  /*4fb0*/  HADD2.F32 R26, -RZ, R44.H0_H0 ;  /* 0x2000002cff1a7230 */ /* 0x000fe20000004100 */
[----:B------:R-:W-:Y:S01]  /*4fc0*/  FMUL.FTZ R7, R16, R13 ;  /* 0x0000000d10077220 */ /* 0x000fe20000410000 */
[----:B------:R-:W-:Y:S02]  /*4fd0*/  HADD2.F32 R19, -RZ, R19.H1_H1 ;  /* 0x30000013ff137230 */ /* 0x000fe40000004100 */
[----:B------:R-:W-:Y:S01]  /*4fe0*/  HADD2.F32 R34, -RZ, R42.H1_H1 ;  /* 0x3000002aff227230 */ /* 0x000fe20000004100 */
[----:B------:R-:W-:Y:S01]  /*4ff0*/  FFMA.FTZ R5, R26, R33, R5 ;  /* 0x000000211a057223 */ /* 0x000fe20000010005 */
[----:B------:R-:W-:Y:S01]  /*5000*/  HADD2.F32 R29, -RZ, R44.H1_H1 ;  /* 0x3000002cff1d7230 */ /* 0x000fe20000004100 */
[----:B------:R-:W-:Y:S01]  /*5010*/  FMUL.FTZ R8, R19, R12 ;  /* 0x0000000c13087220 */ /* 0x000fe20000410000 */
[----:B------:R-:W-:Y:S01]  /*5020*/  HADD2.F32 R35, -RZ, R43.H0_H0 ;  /* 0x2000002bff237230 */ /* 0x000fe20000004100 */
[----:B------:R-:W-:Y:S01]  /*5030*/  F2FP.PACK_AB R44, R2, R0 ;  /* 0x00000000022c723e */ /* 0x000fe200000000ff */
[----:B------:R-:W-:Y:S01]  /*5040*/  HADD2.F32 R28, -RZ, R37.H0_H0 ;  /* 0x20000025ff1c7230 */ /* 0x000fe20000004100 */
[----:B------:R-:W-:Y:S01]  /*5050*/  F2FP.PACK_AB R45, R4, R3 ;  /* 0x00000003042d723e */ /* 0x000fe200000000ff */
[----:B------:R-:W-:Y:S01]  /*5060*/  FFMA.FTZ R6, R29, R34, R6 ;  /* 0x000000221d067223 */ /* 0x000fe20000010006 */
[----:B------:R-:W-:Y:S02]  /*5070*/  HADD2.F32 R36, -RZ, R43.H1_H1 ;  /* 0x3000002bff247230 */ /* 0x000fe40000004100 */
[----:B------:R-:W-:Y:S01]  /*5080*/  HADD2.F32 R31, -RZ, R37.H1_H1 ;  /* 0x30000025ff1f7230 */ /* 0x000fe20000004100 */
[----:B------:R-:W-:Y:S01]  /*5090*/  FFMA.FTZ R7, R28, R35, R7 ;  /* 0x000000231c077223 */ /* 0x000fe20000010007 */
[----:B------:R-:W-:Y:S03]  /*50a0*/  F2FP.PACK_AB R46, R6, R5 ;  /* 0x00000005062e723e */ /* 0x000fe600000000ff */
[----:B------:R-:W-:Y:S05]  /*50b0*/  FFMA.FTZ R8, R31, R36, R8 ;  /* 0x000000241f087223 */ /* 0x000fea0000010008 */
[----:B------:R-:W-:Y:S02]  /*50c0*/  F2FP.PACK_AB R47, R8, R7 ;  /* 0x00000007082f723e */ /* 0x000fe400000000ff */
.L_x_5367:
[----:B------:R-:W-:Y:S05]  /*50d0*/  BSYNC B0 ;  /* 0x0000000000007941 */ /* 0x000fea0003800000 */
.L_x_5366:
[----:B------:R-:W-:Y:S05]  /*50e0*/  MOV R79, R77 ;  /* 0x0000004d004f7202 */ /* 0x000fea0000000f00 */
[----:B-----5:R2:W-:Y:S02]  /*50f0*/  STG.E.128 [R78.64], R44 ;  /* 0x0000002c4e007986 */ /* 0x0205e4000c101d06 */
.L_x_5365:
[----:B------:R-:W-:Y:S05]  /*5100*/  BSYNC B1 ;  /* 0x0000000000017941 */ /* 0x000fea0003800000 */
.L_x_5364:
[----:B------:R-:W-:Y:S01]  /*5110*/  BSSY B1, `(.L_x_5368) ;  /* 0x000005f000017945 */ /* 0x000fe20003800000 */
[----:B------:R-:W-:-:S05]  /*5120*/  @P2 BRA `(.L_x_5369) ;  /* 0x000005d000002947 */ /* 0x000fca0003800000 */
[C---:B---3--:R-:W-:Y:S01]  /*5130*/  LEA R150, P0, R91.reuse, R84, 0x1 ;  /* 0x000000545b967211 */ /* 0x048fe200078008ff */
[----:B------:R-:W-:Y:S03]  /*5140*/  BSSY B0, `(.L_x_5370) ;  /* 0x0000058000007945 */ /* 0x000fe60003800000 */
[----:B------:R-:W-:Y:S02]  /*5150*/  LEA.HI.X R151, R91, R85, R90, 0x1, P0 ;  /* 0x000000555b977211 */ /* 0x000fe400000f0c5a */
[----:B------:R-:W-:Y:S03]  /*5160*/  ISETP.GE.AND P0, PT, R100, UR4, PT ;  /* 0x0000000464007c0c */ /* 0x000fe6000bf06270 */
[----:B--2---:R2:W5:Y:S10]  /*5170*/  LDG.E.128 R44, [R150.64] ;  /* 0x00000006962c7981 */ /* 0x004574000c1e1d00 */
[----:B------:R-:W-:-:S05]  /*5180*/  @P0 BRA `(.L_x_5371) ;  /* 0x0000053000000947 */ /* 0x000fca0003800000 */
[----:B-----5:R-:W-:Y:S01]  /*5190*/  HADD2.F32 R30, -RZ, R45.H0_H0 ;  /* 0x2000002dff1e7230 */ /* 0x020fe20000004100 */
[-C--:B------:R-:W-:Y:S02]  /*51a0*/  ISETP.GE.AND P0, PT, R100, R149.reuse, PT ;  /* 0x000000956400720c */ /* 0x080fe40003f06270 */
        /* <DEDUP_REMOVED lines=8> */
[----:B--2---:R-:W-:Y:S02]  /*5230*/  MOV R150, RZ ;  /* 0x000000ff00967202 */ /* 0x004fe40000000f00 */
[----:B------:R-:W-:Y:S02]  /*5240*/  LEA.HI.X.SX32 R19, R79, R151, 0x1, P1 ;  /* 0x000000974f137211 */ /* 0x000fe400008f0eff */
[C---:B------:R-:W-:Y:S02]  /*5250*/  IADD3 R151, P1, R109.reuse, R152, RZ ;  /* 0x000000986d977210 */ /* 0x040fe40007f3e0ff */
[----:B------:R-:W-:Y:S02]  /*5260*/  @P0 IADD3 R150, RZ, -UR5, RZ ;  /* 0x80000005ff960c10 */ /* 0x000fe4000fffe0ff */
[----:B------:R-:W-:Y:S01]  /*5270*/  LEA.HI.X.SX32 R152, R152, R98, 0x1, P1 ;  /* 0x0000006298987211 */ /* 0x000fe200008f0eff */
[----:B------:R-:W2:Y:S01]  /*5280*/  LDG.E.128 R16, [R18.64] ;  /* 0x0000000612107981 */ /* 0x000ea2000c1e1d00 */
[----:B------:R-:W-:Y:S04]  /*5290*/  IADD3 R79, P1, R109, R150, RZ ;  /* 0x000000966d4f7210 */ /* 0x000fe80007f3e0ff */
[----:B------:R-:W-:Y:S02]  /*52a0*/  LEA.HI.X.SX32 R150, R150, R98, 0x1, P1 ;  /* 0x0000006296967211 */ /* 0x000fe400008f0eff */
[C---:B------:R-:W-:Y:S04]  /*52b0*/  LEA R154, P1, R151.reuse, R86, 0x1 ;  /* 0x00000056979a7211 */ /* 0x040fe800078208ff */
[----:B------:R-:W-:Y:S02]  /*52c0*/  LEA.HI.X R155, R151, R87, R152, 0x1, P1 ;  /* 0x00000057979b7211 */ /* 0x000fe400008f0c98 */
[C---:B------:R-:W-:Y:S04]  /*52d0*/  LEA R26, P1, R79.reuse, R88, 0x1 ;  /* 0x000000584f1a7211 */ /* 0x040fe800078208ff */
[----:B------:R-:W3:Y:S01]  /*52e0*/  LDG.E.128 R152, [R154.64] ;  /* 0x000000069a987981 */ /* 0x000ee2000c1e1d00 */
[----:B------:R-:W-:Y:S07]  /*52f0*/  LEA.HI.X R27, R79, R89, R150, 0x1, P1 ;  /* 0x000000594f1b7211 */ /* 0x000fee00008f0c96 */
[----:B------:R4:W3:Y:S02]  /*5300*/  LDG.E.128 R40, [R26.64] ;  /* 0x000000061a287981 */ /* 0x0008e4000c1e1d00 */
[--C-:B----4-:R-:W-:Y:S02]  /*5310*/  HADD2.F32 R27, -RZ, R29.reuse.H0_H0 ;  /* 0x2000001dff1b7230 */ /* 0x110fe40000004100 */
[----:B------:R-:W-:Y:S02]  /*5320*/  HADD2.F32 R29, -RZ, R29.H1_H1 ;  /* 0x3000001dff1d7230 */ /* 0x000fe40000004100 */
[--C-:B--2---:R-:W-:Y:S02]  /*5330*/  HADD2.F32 R24, -RZ, R16.reuse.H0_H0 ;  /* 0x20000010ff187230 */ /* 0x104fe40000004100 */
[----:B------:R-:W-:Y:S02]  /*5340*/  HADD2.F32 R25, -RZ, R16.H1_H1 ;  /* 0x30000010ff197230 */ /* 0x000fe40000004100 */
[----:B------:R-:W-:Y:S02]  /*5350*/  HADD2.F32 R16, -RZ, R17.H0_H0 ;  /* 0x20000011ff107230 */ /* 0x000fe40000004100 */
[--C-:B---3--:R-:W-:Y:S02]  /*5360*/  HADD2.F32 R23, -RZ, R152.reuse.H0_H0 ;  /* 0x20000098ff177230 */ /* 0x108fe40000004100 */
[--C-:B------:R-:W-:Y:S02]  /*5370*/  HADD2.F32 R21, -RZ, R153.reuse.H0_H0 ;  /* 0x20000099ff157230 */ /* 0x100fe40000004100 */
[----:B------:R-:W-:Y:S01]  /*5380*/  HADD2.F32 R22, -RZ, R152.H1_H1 ;  /* 0x30000098ff167230 */ /* 0x000fe20000004100 */
[----:B------:R-:W-:Y:S01]  /*5390*/  @!P0 FADD.FTZ R23, -R23, -RZ ;  /* 0x800000ff17178221 */ /* 0x000fe20000010100 */
[----:B------:R-:W-:Y:S01]  /*53a0*/  HADD2.F32 R20, -RZ, R153.H1_H1 ;  /* 0x30000099ff147230 */ /* 0x000fe20000004100 */
[----:B------:R-:W-:Y:S01]  /*53b0*/  @!P0 FADD.FTZ R21, -R21, -RZ ;  /* 0x800000ff15158221 */ /* 0x000fe20000010100 */
[----:B------:R-:W-:Y:S01]  /*53c0*/  HADD2.F32 R15, -RZ, R154.H0_H0 ;  /* 0x2000009aff0f7230 */ /* 0x000fe20000004100 */
[----:B------:R-:W-:Y:S01]  /*53d0*/  @!P0 FADD.FTZ R22, -R22, -RZ ;  /* 0x800000ff16168221 */ /* 0x000fe20000010100 */
[----:B------:R-:W-:Y:S01]  /*53e0*/  HADD2.F32 R26, -RZ, R40.H0_H0 ;  /* 0x20000028ff1a7230 */ /* 0x000fe20000004100 */
[----:B------:R-:W-:Y:S01]  /*53f0*/  FMUL.FTZ R0, R24, R23 ;  /* 0x0000001718007220 */ /* 0x000fe20000410000 */
[----:B------:R-:W-:Y:S01]  /*5400*/  HADD2.F32 R14, -RZ, R154.H1_H1 ;  /* 0x3000009aff0e7230 */ /* 0x000fe20000004100 */
[----:B------:R-:W-:Y:S01]  /*5410*/  FMUL.FTZ R3, R16, R21 ;  /* 0x0000001510037220 */ /* 0x000fe20000410000 */
[----:B------:R-:W-:Y:S01]  /*5420*/  HADD2.F32 R21, -RZ, R17.H1_H1 ;  /* 0x30000011ff157230 */ /* 0x000fe20000004100 */
[----:B------:R-:W-:Y:S01]  /*5430*/  @!P0 FADD.FTZ R20, -R20, -RZ ;  /* 0x800000ff14148221 */ /* 0x000fe20000010100 */
[----:B------:R-:W-:Y:S01]  /*5440*/  HADD2.F32 R28, -RZ, R40.H1_H1 ;  /* 0x30000028ff1c7230 */ /* 0x000fe20000004100 */
[----:B------:R-:W-:Y:S01]  /*5450*/  FMUL.FTZ R2, R25, R22 ;  /* 0x0000001619027220 */ /* 0x000fe20000410000 */
[----:B------:R-:W-:Y:S01]  /*5460*/  HADD2.F32 R13, -RZ, R155.H0_H0 ;  /* 0x2000009bff0d7230 */ /* 0x000fe20000004100 */
[----:B------:R-:W-:Y:S01]  /*5470*/  @!P0 FADD.FTZ R15, -R15, -RZ ;  /* 0x800000ff0f0f8221 */ /* 0x000fe20000010100 */
[--C-:B------:R-:W-:Y:S01]  /*5480*/  HADD2.F32 R22, -RZ, R18.reuse.H0_H0 ;  /* 0x20000012ff167230 */ /* 0x100fe20000004100 */
[----:B------:R-:W-:Y:S01]  /*5490*/  FFMA.FTZ R0, R27, R26, R0 ;  /* 0x0000001a1b007223 */ /* 0x000fe20000010000 */
[----:B------:R-:W-:Y:S01]  /*54a0*/  HADD2.F32 R31, -RZ, R41.H0_H0 ;  /* 0x20000029ff1f7230 */ /* 0x000fe20000004100 */
[----:B------:R-:W-:Y:S01]  /*54b0*/  @!P0 FADD.FTZ R14, -R14, -RZ ;  /* 0x800000ff0e0e8221 */ /* 0x000fe20000010100 */
[----:B------:R-:W-:Y:S01]  /*54c0*/  HADD2.F32 R12, -RZ, R155.H1_H1 ;  /* 0x3000009bff0c7230 */ /* 0x000fe20000004100 */
[----:B------:R-:W-:Y:S01]  /*54d0*/  FMUL.FTZ R4, R21, R20 ;  /* 0x0000001415047220 */ /* 0x000fe20000410000 */
[----:B------:R-:W-:Y:S01]  /*54e0*/  HADD2.F32 R17, -RZ, R18.H1_H1 ;  /* 0x30000012ff117230 */ /* 0x000fe20000004100 */
[----:B------:R-:W-:Y:S01]  /*54f0*/  FFMA.FTZ R2, R29, R28, R2 ;  /* 0x0000001c1d027223 */ /* 0x000fe20000010002 */
[----:B------:R-:W-:Y:S01]  /*5500*/  HADD2.F32 R32, -RZ, R41.H1_H1 ;  /* 0x30000029ff207230 */ /* 0x000fe20000004100 */
[----:B------:R-:W-:Y:S01]  /*5510*/  @!P0 FADD.FTZ R13, -R13, -RZ ;  /* 0x800000ff0d0d8221 */ /* 0x000fe20000010100 */
[----:B------:R-:W-:Y:S01]  /*5520*/  HADD2.F32 R27, -RZ, R45.H1_H1 ;  /* 0x3000002dff1b7230 */ /* 0x000fe20000004100 */
[----:B------:R-:W-:Y:S01]  /*5530*/  FMUL.FTZ R5, R22, R15 ;  /* 0x0000000f16057220 */ /* 0x000fe20000410000 */
[--C-:B------:R-:W-:Y:S01]  /*5540*/  HADD2.F32 R16, -RZ, R19.reuse.H0_H0 ;  /* 0x20000013ff107230 */ /* 0x100fe20000004100 */
[----:B------:R-:W-:Y:S01]  /*5550*/  FFMA.FTZ R3, R30, R31, R3 ;  /* 0x0000001f1e037223 */ /* 0x000fe20000010003 */
[----:B------:R-:W-:Y:S01]  /*5560*/  HADD2.F32 R33, -RZ, R42.H0_H0 ;  /* 0x2000002aff217230 */ /* 0x000fe20000004100 */
[----:B------:R-:W-:Y:S01]  /*5570*/  @!P0 FADD.FTZ R12, -R12, -RZ ;  /* 0x800000ff0c0c8221 */ /* 0x000fe20000010100 */
[----:B------:R-:W-:Y:S01]  /*5580*/  HADD2.F32 R26, -RZ, R44.H0_H0 ;  /* 0x2000002cff1a7230 */ /* 0x000fe20000004100 */
[----:B------:R-:W-:Y:S01]  /*5590*/  FMUL.FTZ R6, R17, R14 ;  /* 0x0000000e11067220 */ /* 0x000fe20000410000 */
[----:B------:R-:W-:Y:S01]  /*55a0*/  HADD2.F32 R19, -RZ, R19.H1_H1 ;  /* 0x30000013ff137230 */ /* 0x000fe20000004100 */
[----:B------:R-:W-:Y:S01]  /*55b0*/  FFMA.FTZ R4, R27, R32, R4 ;  /* 0x000000201b047223 */ /* 0x000fe20000010004 */
[----:B------:R-:W-:Y:S01]  /*55c0*/  HADD2.F32 R34, -RZ, R42.H1_H1 ;  /* 0x3000002aff227230 */ /* 0x000fe20000004100 */
[----:B------:R-:W-:Y:S01]  /*55d0*/  FMUL.FTZ R7, R16, R13 ;  /* 0x0000000d10077220 */ /* 0x000fe20000410000 */
[----:B------:R-:W-:Y:S01]  /*55e0*/  HADD2.F32 R29, -RZ, R44.H1_H1 ;  /* 0x3000002cff1d7230 */ /* 0x000fe20000004100 */
[----:B------:R-:W-:Y:S01]  /*55f0*/  FFMA.FTZ R5, R26, R33, R5 ;  /* 0x000000211a057223 */ /* 0x000fe20000010005 */
[----:B------:R-:W-:Y:S01]  /*5600*/  HADD2.F32 R35, -RZ, R43.H0_H0 ;  /* 0x2000002bff237230 */ /* 0x000fe20000004100 */
[----:B------:R-:W-:Y:S01]  /*5610*/  F2FP.PACK_AB R44, R2, R0 ;  /* 0x00000000022c723e */ /* 0x000fe200000000ff */
[----:B------:R-:W-:Y:S01]  /*5620*/  FMUL.FTZ R8, R19, R12 ;  /* 0x0000000c13087220 */ /* 0x000fe20000410000 */
        /* <DEDUP_REMOVED lines=9> */
.L_x_5371:
[----:B------:R-:W-:Y:S05]  /*56c0*/  BSYNC B0 ;  /* 0x0000000000007941 */ /* 0x000fea0003800000 */
.L_x_5370:
[C---:B------:R-:W-:Y:S04]  /*56d0*/  LEA R2, P0, R178.reuse, R78, 0x1 ;  /* 0x0000004eb2027211 */ /* 0x040fe800078008ff */
[----:B------:R-:W-:Y:S05]  /*56e0*/  LEA.HI.X R3, R178, R77, R177, 0x1, P0 ;  /* 0x0000004db2037211 */ /* 0x000fea00000f0cb1 */
[----:B-----5:R3:W-:Y:S04]  /*56f0*/  STG.E.128 [R2.64], R44 ;  /* 0x0000002c02007986 */ /* 0x0207e8000c101d06 */
.L_x_5369:
[----:B------:R-:W-:Y:S05]  /*5700*/  BSYNC B1 ;  /* 0x0000000000017941 */ /* 0x000fea0003800000 */
.L_x_5368:
[----:B------:R-:W-:Y:S01]  /*5710*/  BSSY B1, `(.L_x_5372) ;  /* 0x000005f000017945 */ /* 0x000fe20003800000 */
[----:B------:R-:W-:-:S05]  /*5720*/  @P6 BRA `(.L_x_5373) ;  /* 0x000005d000006947 */ /* 0x000fca0003800000 */
[C---:B--23--:R-:W-:Y:S01]  /*5730*/  LEA R150, P0, R58.reuse, R84, 0x1 ;  /* 0x000000543a967211 */ /* 0x04cfe200078008ff */
[----:B------:R-:W-:Y:S03]  /*5740*/  BSSY B0, `(.L_x_5374) ;  /* 0x0000058000007945 */ /* 0x000fe60003800000 */
[----:B------:R-:W-:Y:S02]  /*5750*/  LEA.HI.X R151, R58, R85, R57, 0x1, P0 ;  /* 0x000000553a977211 */ /* 0x000fe400000f0c39 */
[----:B------:R-:W-:Y:S03]  /*5760*/  ISETP.GE.AND P0, PT, R100, UR4, PT ;  /* 0x0000000464007c0c */ /* 0x000fe6000bf06270 */
[----:B------:R2:W5:Y:S10]  /*5770*/  LDG.E.128 R44, [R150.64] ;  /* 0x00000006962c7981 */ /* 0x000574000c1e1d00 */
        /* <DEDUP_REMOVED lines=13> */
[----:B------:R-:W-:Y:S02]  /*5850*/  IADD3 R151, P1, R108, R152, RZ ;  /* 0x000000986c977210 */ /* 0x000fe40007f3e0ff */
[----:B------:R-:W-:Y:S02]  /*5860*/  @P0 IADD3 R150, RZ, -UR5, RZ ;  /* 0x80000005ff960c10 */ /* 0x000fe4000fffe0ff */
[-C--:B------:R-:W-:Y:S01]  /*5870*/  LEA.HI.X.SX32 R152, R152, R97.reuse, 0x1, P1 ;  /* 0x0000006198987211 */ /* 0x080fe200008f0eff */
        /* <DEDUP_REMOVED lines=68> */
.L_x_5375:
[----:B------:R-:W-:Y:S05]  /*5cc0*/  BSYNC B0 ;  /* 0x0000000000007941 */ /* 0x000fea0003800000 */
.L_x_5374:
[C---:B------:R-:W-:Y:S04]  /*5cd0*/  LEA R2, P0, R144.reuse, R78, 0x1 ;  /* 0x0000004e90027211 */ /* 0x040fe800078008ff */
[----:B------:R-:W-:Y:S05]  /*5ce0*/  LEA.HI.X R3, R144, R77, R59, 0x1, P0 ;  /* 0x0000004d90037211 */ /* 0x000fea00000f0c3b */
[----:B-----5:R3:W-:Y:S04]  /*5cf0*/  STG.E.128 [R2.64], R44 ;  /* 0x0000002c02007986 */ /* 0x0207e8000c101d06 */
.L_x_5373:
[----:B------:R-:W-:Y:S05]  /*5d00*/  BSYNC B1 ;  /* 0x0000000000017941 */ /* 0x000fea0003800000 */
.L_x_5372:
[----:B------:R-:W-:Y:S01]  /*5d10*/  BSSY B1, `(.L_x_5376) ;  /* 0x0000068000017945 */ /* 0x000fe20003800000 */
[----:B------:R-:W-:-:S05]  /*5d20*/  @P3 BRA `(.L_x_5377) ;  /* 0x0000066000003947 */ /* 0x000fca0003800000 */
[----:B---3--:R-:W-:Y:S01]  /*5d30*/  MOV R3, c[0x0][0x288] ;  /* 0x0000a20000037a02 */ /* 0x008fe20000000f00 */
[----:B------:R-:W-:Y:S01]  /*5d40*/  BSSY B0, `(.L_x_5378) ;  /* 0x000005e000007945 */ /* 0x000fe20003800000 */
[----:B------:R-:W-:Y:S03]  /*5d50*/  ISETP.GE.AND P0, PT, R100, UR4, PT ;  /* 0x0000000464007c0c */ /* 0x000fe6000bf06270 */
[----:B--2---:R-:W-:Y:S05]  /*5d60*/  IMAD.WIDE.U32 R150, R3, 0x60, R84 ;  /* 0x0000006003967825 */ /* 0x004fea00078e0054 */
[----:B------:R-:W-:Y:S05]  /*5d70*/  IADD3 R151, R151, UR21, RZ ;  /* 0x0000001597977c10 */ /* 0x000fea000fffe0ff */
[----:B------:R2:W5:Y:S01]  /*5d80*/  LDG.E.128 R32, [R150.64] ;  /* 0x0000000696207981 */ /* 0x000562000c1e1d00 */
[----:B------:R-:W-:-:S05]  /*5d90*/  @P0 BRA `(.L_x_5379) ;  /* 0x0000058000000947 */ /* 0x000fca0003800000 */
[-C--:B------:R-:W-:Y:S01]  /*5da0*/  ISETP.GE.AND P0, PT, R100, R149.reuse, PT ;  /* 0x000000956400720c */ /* 0x080fe20003f06270 */
[----:B-----5:R-:W-:Y:S01]  /*5db0*/  IMAD.MOV.U32 R30, RZ, RZ, R32 ;  /* 0x000000ffff1e7224 */ /* 0x020fe200078e0020 */
[----:B------:R-:W-:Y:S02]  /*5dc0*/  MOV R46, R149 ;  /* 0x00000095002e7202 */ /* 0x000fe40000000f00 */
[----:B------:R-:W-:Y:S02]  /*5dd0*/  MOV R47, R33 ;  /* 0x00000021002f7202 */ /* 0x000fe40000000f00 */
[--C-:B------:R-:W-:Y:S01]  /*5de0*/  HADD2.F32 R25, -RZ, R30.reuse.H0_H0 ;  /* 0x2000001eff197230 */ /* 0x100fe20000004100 */
[----:B------:R-:W-:Y:S01]  /*5df0*/  MOV R44, R34 ;  /* 0x00000022002c7202 */ /* 0x000fe20000000f00 */
[----:B------:R-:W-:Y:S01]  /*5e00*/  HADD2.F32 R29, -RZ, R30.H1_H1 ;  /* 0x3000001eff1d7230 */ /* 0x000fe20000004100 */
[----:B------:R-:W-:Y:S01]  /*5e10*/  MOV R45, R35 ;  /* 0x00000023002d7202 */ /* 0x000fe20000000f00 */
[----:B------:R-:W-:Y:S03]  /*5e20*/  HADD2.F32 R32, -RZ, R47.H0_H0 ;  /* 0x2000002fff207230 */ /* 0x000fe60000004100 */
[----:B------:R-:W-:Y:S04]  /*5e30*/  @P0 IADD3 R46, RZ, -UR5, RZ ;  /* 0x80000005ff2e0c10 */ /* 0x000fe8000fffe0ff */
[C---:B------:R-:W-:Y:S02]  /*5e40*/  LEA R14, P1, R46.reuse, R150, 0x1 ;  /* 0x000000962e0e7211 */ /* 0x040fe400078208ff */
[----:B--2---:R-:W-:Y:S02]  /*5e50*/  MOV R150, RZ ;  /* 0x000000ff00967202 */ /* 0x004fe40000000f00 */
[----:B------:R-:W-:Y:S02]  /*5e60*/  @P0 IADD3 R150, RZ, -UR5, RZ ;  /* 0x80000005ff960c10 */ /* 0x000fe4000fffe0ff */
[----:B------:R-:W-:Y:S02]  /*5e70*/  LEA.HI.X.SX32 R15, R46, R151, 0x1, P1 ;  /* 0x000000972e0f7211 */ /* 0x000fe400008f0eff */
[----:B------:R-:W-:Y:S02]  /*5e80*/  MOV R46, RZ ;  /* 0x000000ff002e7202 */ /* 0x000fe40000000f00 */
[C---:B------:R-:W-:Y:S02]  /*5e90*/  IADD3 R151, P1, R107.reuse, R150, RZ ;  /* 0x000000966b977210 */ /* 0x040fe40007f3e0ff */
[----:B------:R-:W-:Y:S01]  /*5ea0*/  @P0 IADD3 R46, RZ, -UR5, RZ ;  /* 0x80000005ff2e0c10 */ /* 0x000fe2000fffe0ff */
[----:B------:R-:W2:Y:S01]  /*5eb0*/  LDG.E.128 R12, [R14.64] ;  /* 0x000000060e0c7981 */ /* 0x000ea2000c1e1d00 */
[----:B------:R-:W-:Y:S02]  /*5ec0*/  LEA.HI.X.SX32 R150, R150, R96, 0x1, P1 ;  /* 0x0000006096967211 */ /* 0x000fe400008f0eff */
[----:B------:R-:W-:Y:S04]  /*5ed0*/  IADD3 R79, P1, R107, R46, RZ ;  /* 0x0000002e6b4f7210 */ /* 0x000fe80007f3e0ff */
[----:B------:R-:W-:Y:S02]  /*5ee0*/  LEA.HI.X.SX32 R46, R46, R96, 0x1, P1 ;  /* 0x000000602e2e7211 */ /* 0x000fe400008f0eff */
[C---:B------:R-:W-:Y:S04]  /*5ef0*/  LEA R152, P1, R151.reuse, R86, 0x1 ;  /* 0x0000005697987211 */ /* 0x040fe800078208ff */
[----:B------:R-:W-:Y:S02]  /*5f00*/  LEA.HI.X R153, R151, R87, R150, 0x1, P1 ;  /* 0x0000005797997211 */ /* 0x000fe400008f0c96 */
[C---:B------:R-:W-:Y:S04]  /*5f10*/  LEA R36, P1, R79.reuse, R88, 0x1 ;  /* 0x000000584f247211 */ /* 0x040fe800078208ff */
[----:B------:R-:W3:Y:S01]  /*5f20*/  LDG.E.128 R152, [R152.64] ;  /* 0x0000000698987981 */ /* 0x000ee2000c1e1d00 */
[----:B------:R-:W-:Y:S07]  /*5f30*/  LEA.HI.X R37, R79, R89, R46, 0x1, P1 ;  /* 0x000000594f257211 */ /* 0x000fee00008f0c2e */
[----:B------:R-:W4:Y:S01]  /*5f40*/  LDG.E.128 R40, [R36.64] ;  /* 0x0000000624287981 */ /* 0x000f22000c1e1d00 */
[--C-:B---3--:R-:W-:Y:S01]  /*5f50*/  HADD2.F32 R21, -RZ, R152.reuse.H0_H0 ;  /* 0x20000098ff157230 */ /* 0x108fe20000004100 */
[----:B--2---:R-:W-:Y:S01]  /*5f60*/  IMAD.MOV.U32 R22, RZ, RZ, R12 ;  /* 0x000000ffff167224 */ /* 0x004fe200078e000c */
[----:B------:R-:W-:Y:S01]  /*5f70*/  HADD2.F32 R19, -RZ, R152.H1_H1 ;  /* 0x30000098ff137230 */ /* 0x000fe20000004100 */
[----:B------:R-:W-:Y:S01]  /*5f80*/  MOV R23, R13 ;  /* 0x0000000d00177202 */ /* 0x000fe20000000f00 */
[--C-:B------:R-:W-:Y:S01]  /*5f90*/  HADD2.F32 R17, -RZ, R153.reuse.H0_H0 ;  /* 0x20000099ff117230 */ /* 0x100fe20000004100 */
[----:B------:R-:W-:Y:S01]  /*5fa0*/  @!P0 FADD.FTZ R21, -R21, -RZ ;  /* 0x800000ff15158221 */ /* 0x000fe20000010100 */
[--C-:B------:R-:W-:Y:S01]  /*5fb0*/  HADD2.F32 R28, -RZ, R22.reuse.H0_H0 ;  /* 0x20000016ff1c7230 */ /* 0x100fe20000004100 */
[----:B------:R-:W-:Y:S01]  /*5fc0*/  MOV R13, R15 ;  /* 0x0000000f000d7202 */ /* 0x000fe20000000f00 */
[----:B------:R-:W-:Y:S01]  /*5fd0*/  HADD2.F32 R15, -RZ, R153.H1_H1 ;  /* 0x30000099ff0f7230 */ /* 0x000fe20000004100 */
[----:B------:R-:W-:Y:S01]  /*5fe0*/  MOV R20, R14 ;  /* 0x0000000e00147202 */ /* 0x000fe20000000f00 */
[----:B------:R-:W-:Y:S01]  /*5ff0*/  HADD2.F32 R26, -RZ, R22.H1_H1 ;  /* 0x30000016ff1a7230 */ /* 0x000fe20000004100 */
[----:B------:R-:W-:Y:S01]  /*6000*/  @!P0 FADD.FTZ R19, -R19, -RZ ;  /* 0x800000ff13138221 */ /* 0x000fe20000010100 */
[----:B------:R-:W-:Y:S01]  /*6010*/  HADD2.F32 R18, -RZ, R154.H0_H0 ;  /* 0x2000009aff127230 */ /* 0x000fe20000004100 */
[----:B------:R-:W-:Y:S01]  /*6020*/  @!P0 FADD.FTZ R17, -R17, -RZ ;  /* 0x800000ff11118221 */ /* 0x000fe20000010100 */
[--C-:B------:R-:W-:Y:S01]  /*6030*/  HADD2.F32 R24, -RZ, R23.reuse.H0_H0 ;  /* 0x20000017ff187230 */ /* 0x100fe20000004100 */
[----:B------:R-:W-:Y:S01]  /*6040*/  FMUL.FTZ R0, R28, R21 ;  /* 0x000000151c007220 */ /* 0x000fe20000410000 */
[----:B----4-:R-:W-:Y:S01]  /*6050*/  HADD2.F32 R27, -RZ, R40.H0_H0 ;  /* 0x20000028ff1b7230 */ /* 0x010fe20000004100 */
[----:B------:R-:W-:Y:S01]  /*6060*/  @!P0 FADD.FTZ R15, -R15, -RZ ;  /* 0x800000ff0f0f8221 */ /* 0x000fe20000010100 */
[----:B------:R-:W-:Y:S01]  /*6070*/  HADD2.F32 R16, -RZ, R154.H1_H1 ;  /* 0x3000009aff107230 */ /* 0x000fe20000004100 */
[----:B------:R-:W-:Y:S01]  /*6080*/  FMUL.FTZ R2, R26, R19 ;  /* 0x000000131a027220 */ /* 0x000fe20000410000 */
[----:B------:R-:W-:Y:S01]  /*6090*/  HADD2.F32 R22, -RZ, R23.H1_H1 ;  /* 0x30000017ff167230 */ /* 0x000fe20000004100 */
[----:B------:R-:W-:Y:S01]  /*60a0*/  FMUL.FTZ R3, R24, R17 ;  /* 0x0000001118037220 */ /* 0x000fe20000410000 */
[----:B------:R-:W-:Y:S01]  /*60b0*/  HADD2.F32 R30, -RZ, R40.H1_H1 ;  /* 0x30000028ff1e7230 */ /* 0x000fe20000004100 */
[----:B------:R-:W-:Y:S01]  /*60c0*/  @!P0 FADD.FTZ R18, -R18, -RZ ;  /* 0x800000ff12128221 */ /* 0x000fe20000010100 */
[----:B------:R-:W-:Y:S01]  /*60d0*/  HADD2.F32 R14, -RZ, R155.H0_H0 ;  /* 0x2000009bff0e7230 */ /* 0x000fe20000004100 */
[----:B------:R-:W-:Y:S01]  /*60e0*/  FFMA.FTZ R0, R25, R27, R0 ;  /* 0x0000001b19007223 */ /* 0x000fe20000010000 */
[--C-:B------:R-:W-:Y:S01]  /*60f0*/  HADD2.F32 R19, -RZ, R20.reuse.H0_H0 ;  /* 0x20000014ff137230 */ /* 0x100fe20000004100 */
[----:B------:R-:W-:Y:S01]  /*6100*/  FMUL.FTZ R4, R22, R15 ;  /* 0x0000000f16047220 */ /* 0x000fe20000410000 */
[----:B------:R-:W-:Y:S01]  /*6110*/  HADD2.F32 R31, -RZ, R41.H0_H0 ;  /* 0x20000029ff1f7230 */ /* 0x000fe20000004100 */
[----:B------:R-:W-:Y:S01]  /*6120*/  @!P0 FADD.FTZ R16, -R16, -RZ ;  /* 0x800000ff10108221 */ /* 0x000fe20000010100 */
[----:B------:R-:W-:Y:S01]  /*6130*/  HADD2.F32 R12, -RZ, R155.H1_H1 ;  /* 0x3000009bff0c7230 */ /* 0x000fe20000004100 */
[----:B------:R-:W-:Y:S01]  /*6140*/  FFMA.FTZ R2, R29, R30, R2 ;  /* 0x0000001e1d027223 */ /* 0x000fe20000010002 */
[----:B------:R-:W-:Y:S01]  /*6150*/  HADD2.F32 R17, -RZ, R20.H1_H1 ;  /* 0x30000014ff117230 */ /* 0x000fe20000004100 */
[----:B------:R-:W-:Y:S01]  /*6160*/  @!P0 FADD.FTZ R14, -R14, -RZ ;  /* 0x800000ff0e0e8221 */ /* 0x000fe20000010100 */
[----:B------:R-:W-:Y:S01]  /*6170*/  HADD2.F32 R33, -RZ, R41.H1_H1 ;  /* 0x30000029ff217230 */ /* 0x000fe20000004100 */
[----:B------:R-:W-:Y:S01]  /*6180*/  FMUL.FTZ R5, R19, R18 ;  /* 0x0000001213057220 */ /* 0x000fe20000410000 */
[----:B------:R-:W-:Y:S01]  /*6190*/  HADD2.F32 R25, -RZ, R47.H1_H1 ;  /* 0x3000002fff197230 */ /* 0x000fe20000004100 */
[----:B------:R-:W-:Y:S01]  /*61a0*/  FFMA.FTZ R3, R32, R31, R3 ;  /* 0x0000001f20037223 */ /* 0x000fe20000010003 */
[--C-:B------:R-:W-:Y:S01]  /*61b0*/  HADD2.F32 R15, -RZ, R13.reuse.H0_H0 ;  /* 0x2000000dff0f7230 */ /* 0x100fe20000004100 */
[----:B------:R-:W-:Y:S01]  /*61c0*/  @!P0 FADD.FTZ R12, -R12, -RZ ;  /* 0x800000ff0c0c8221 */ /* 0x000fe20000010100 */
[----:B------:R-:W-:Y:S01]  /*61d0*/  HADD2.F32 R34, -RZ, R42.H0_H0 ;  /* 0x2000002aff227230 */ /* 0x000fe20000004100 */
[----:B------:R-:W-:Y:S01]  /*61e0*/  FMUL.FTZ R6, R17, R16 ;  /* 0x0000001011067220 */ /* 0x000fe20000410000 */
[----:B------:R-:W-:Y:S01]  /*61f0*/  HADD2.F32 R30, -RZ, R44.H0_H0 ;  /* 0x2000002cff1e7230 */ /* 0x000fe20000004100 */
[----:B------:R-:W-:Y:S01]  /*6200*/  FFMA.FTZ R4, R25, R33, R4 ;  /* 0x0000002119047223 */ /* 0x000fe20000010004 */
[----:B------:R-:W-:Y:S01]  /*6210*/  HADD2.F32 R13, -RZ, R13.H1_H1 ;  /* 0x3000000dff0d7230 */ /* 0x000fe20000004100 */
[----:B------:R-:W-:Y:S01]  /*6220*/  FMUL.FTZ R7, R15, R14 ;  /* 0x0000000e0f077220 */ /* 0x000fe20000410000 */
[----:B------:R-:W-:Y:S01]  /*6230*/  HADD2.F32 R35, -RZ, R42.H1_H1 ;  /* 0x3000002aff237230 */ /* 0x000fe20000004100 */
[----:B------:R-:W-:Y:S01]  /*6240*/  FFMA.FTZ R5, R30, R34, R5 ;  /* 0x000000221e057223 */ /* 0x000fe20000010005 */
[----:B------:R-:W-:Y:S01]  /*6250*/  HADD2.F32 R27, -RZ, R44.H1_H1 ;  /* 0x3000002cff1b7230 */ /* 0x000fe20000004100 */
[----:B------:R-:W-:Y:S01]  /*6260*/  FMUL.FTZ R8, R13, R12 ;  /* 0x0000000c0d087220 */ /* 0x000fe20000410000 */
[----:B------:R-:W-:Y:S01]  /*6270*/  HADD2.F32 R36, -RZ, R43.H0_H0 ;  /* 0x2000002bff247230 */ /* 0x000fe20000004100 */
[----:B------:R-:W-:Y:S01]  /*6280*/  F2FP.PACK_AB R33, R4, R3 ;  /* 0x000000030421723e */ /* 0x000fe200000000ff */
[----:B------:R-:W-:Y:S01]  /*6290*/  HADD2.F32 R32, -RZ, R45.H0_H0 ;  /* 0x2000002dff207230 */ /* 0x000fe20000004100 */
[----:B------:R-:W-:Y:S01]  /*62a0*/  FFMA.FTZ R6, R27, R35, R6 ;  /* 0x000000231b067223 */ /* 0x000fe20000010006 */
[----:B------:R-:W-:Y:S02]  /*62b0*/  HADD2.F32 R37, -RZ, R43.H1_H1 ;  /* 0x3000002bff257230 */ /* 0x000fe40000004100 */
[----:B------:R-:W-:Y:S01]  /*62c0*/  HADD2.F32 R29, -RZ, R45.H1_H1 ;  /* 0x3000002dff1d7230 */ /* 0x000fe20000004100 */
[----:B------:R-:W-:Y:S01]  /*62d0*/  FFMA.FTZ R7, R32, R36, R7 ;  /* 0x0000002420077223 */ /* 0x000fe20000010007 */
[----:B------:R-:W-:Y:S02]  /*62e0*/  F2FP.PACK_AB R32, R2, R0 ;  /* 0x000000000220723e */ /* 0x000fe400000000ff */
[----:B------:R-:W-:Y:S01]  /*62f0*/  F2FP.PACK_AB R34, R6, R5 ;  /* 0x000000050622723e */ /* 0x000fe200000000ff */
[----:B------:R-:W-:Y:S05]  /*6300*/  FFMA.FTZ R8, R29, R37, R8 ;  /* 0x000000251d087223 */ /* 0x000fea0000010008 */
[----:B------:R-:W-:Y:S02]  /*6310*/  F2FP.PACK_AB R35, R8, R7 ;  /* 0x000000070823723e */ /* 0x000fe400000000ff */
.L_x_5379:
[----:B------:R-:W-:Y:S05]  /*6320*/  BSYNC B0 ;  /* 0x0000000000007941 */ /* 0x000fea0003800000 */
.L_x_5378:
[----:B------:R-:W-:Y:S02]  /*6330*/  MOV R3, 0x60 ;  /* 0x0000006000037802 */ /* 0x000fe40000000f00 */
[----:B------:R-:W-:Y:S03]  /*6340*/  MOV R79, R77 ;  /* 0x0000004d004f7202 */ /* 0x000fe60000000f00 */
[C---:B------:R-:W-:Y:S02]  /*6350*/  IMAD R0, R3.reuse, c[0x0][0x19c], RZ ;  /* 0x0000670003007a24 */ /* 0x040fe400078e02ff */
[----:B------:R-:W-:Y:S05]  /*6360*/  IMAD.WIDE.U32 R4, R3, c[0x0][0x198], R78 ;  /* 0x0000660003047a25 */ /* 0x000fea00078e004e */
[----:B------:R-:W-:Y:S05]  /*6370*/  IADD3 R5, R5, R0, RZ ;  /* 0x0000000005057210 */ /* 0x000fea0007ffe0ff */
[----:B-----5:R3:W-:Y:S02]  /*6380*/  STG.E.128 [R4.64], R32 ;  /* 0x0000002004007986 */ /* 0x0207e4000c101d06 */
.L_x_5377:
[----:B------:R-:W-:Y:S05]  /*6390*/  BSYNC B1 ;  /* 0x0000000000017941 */ /* 0x000fea0003800000 */
.L_x_5376:
[----:B------:R-:W-:Y:S01]  /*63a0*/  ISETP.NE.AND P0, PT, R148, RZ, PT ;  /* 0x000000ff9400720c */ /* 0x000fe20003f05270 */
[----:B------:R-:W-:Y:S01]  /*63b0*/  @!UPT UIADD3 URZ, URZ, URZ, URZ ;  /* 0x0000003f3f3ff290 */ /* 0x000fe2000fffe03f */
[----:B------:R-:W-:Y:S11]  /*63c0*/  BSSY B1, `(.L_x_5380) ;  /* 0x0000064000017945 */ /* 0x000ff60003800000 */
[----:B------:R-:W-:-:S05]  /*63d0*/  @P0 BRA `(.L_x_5381) ;  /* 0x0000062000000947 */ /* 0x000fca0003800000 */
[C---:B--23--:R-:W-:Y:S01]  /*63e0*/  LEA R150, P0, R61.reuse, R84, 0x1 ;  /* 0x000000543d967211 */ /* 0x04cfe200078008ff */
[----:B------:R-:W-:Y:S03]  /*63f0*/  BSSY B0, `(.L_x_5382) ;  /* 0x000005d000007945 */ /* 0x000fe60003800000 */
[----:B------:R-:W-:Y:S02]  /*6400*/  LEA.HI.X R151, R61, R85, R60, 0x1, P0 ;  /* 0x000000553d977211 */ /* 0x000fe400000f0c3c */
[----:B------:R-:W-:Y:S03]  /*6410*/  ISETP.GE.AND P0, PT, R100, UR4, PT ;  /* 0x0000000464007c0c */ /* 0x000fe6000bf06270 */
[----:B------:R2:W5:Y:S10]  /*6420*/  LDG.E.128 R32, [R150.64] ;  /* 0x0000000696207981 */ /* 0x000574000c1e1d00 */
[----:B------:R-:W-:-:S05]  /*6430*/  @P0 BRA `(.L_x_5383) ;  /* 0x0000058000000947 */ /* 0x000fca0003800000 */
[-C--:B------:R-:W-:Y:S01]  /*6440*/  ISETP.GE.AND P0, PT, R100, R149.reuse, PT ;  /* 0x000000956400720c */ /* 0x080fe20003f06270 */
[----:B-----5:R-:W-:Y:S01]  /*6450*/  IMAD.MOV.U32 R30, RZ, RZ, R32 ;  /* 0x000000ffff1e7224 */ /* 0x020fe200078e0020 */
[----:B------:R-:W-:Y:S02]  /*6460*/  MOV R79, R149 ;  /* 0x00000095004f7202 */ /* 0x000fe40000000f00 */
[----:B------:R-:W-:Y:S02]  /*6470*/  MOV R46, RZ ;  /* 0x000000ff002e7202 */ /* 0x000fe40000000f00 */
[--C-:B------:R-:W-:Y:S01]  /*6480*/  HADD2.F32 R25, -RZ, R30.reuse.H0_H0 ;  /* 0x2000001eff197230 */ /* 0x100fe20000004100 */
[----:B------:R-:W-:Y:S01]  /*6490*/  MOV R47, R33 ;  /* 0x00000021002f7202 */ /* 0x000fe20000000f00 */
[----:B------:R-:W-:Y:S01]  /*64a0*/  HADD2.F32 R29, -RZ, R30.H1_H1 ;  /* 0x3000001eff1d7230 */ /* 0x000fe20000004100 */
[----:B------:R-:W-:Y:S02]  /*64b0*/  MOV R44, R34 ;  /* 0x00000022002c7202 */ /* 0x000fe40000000f00 */
[----:B------:R-:W-:Y:S01]  /*64c0*/  MOV R45, R35 ;  /* 0x00000023002d7202 */ /* 0x000fe20000000f00 */
[----:B------:R-:W-:Y:S01]  /*64d0*/  HADD2.F32 R32, -RZ, R47.H0_H0 ;  /* 0x2000002fff207230 */ /* 0x000fe20000004100 */
[----:B------:R-:W-:Y:S02]  /*64e0*/  @P0 IADD3 R79, RZ, -UR5, RZ ;  /* 0x80000005ff4f0c10 */ /* 0x000fe4000fffe0ff */
[----:B------:R-:W-:Y:S02]  /*64f0*/  @P0 IADD3 R46, RZ, -UR5, RZ ;  /* 0x80000005ff2e0c10 */ /* 0x000fe4000fffe0ff */
[C---:B------:R-:W-:Y:S04]  /*6500*/  LEA R12, P1, R79.reuse, R150, 0x1 ;  /* 0x000000964f0c7211 */ /* 0x040fe800078208ff */
[----:B------:R-:W-:Y:S02]  /*6510*/  LEA.HI.X.SX32 R13, R79, R151, 0x1, P1 ;  /* 0x000000974f0d7211 */ /* 0x000fe400008f0eff */
[----:B------:R-:W-:Y:S04]  /*6520*/  IADD3 R79, P1, R106, R46, RZ ;  /* 0x0000002e6a4f7210 */ /* 0x000fe80007f3e0ff */
[----:B------:R-:W-:Y:S01]  /*6530*/  LEA.HI.X.SX32 R46, R46, R95, 0x1, P1 ;  /* 0x0000005f2e2e7211 */ /* 0x000fe200008f0eff */
[----:B------:R-:W3:Y:S01]  /*6540*/  LDG.E.128 R12, [R12.64] ;  /* 0x000000060c0c7981 */ /* 0x000ee2000c1e1d00 */
[C---:B------:R-:W-:Y:S04]  /*6550*/  LEA R152, P1, R79.reuse, R86, 0x1 ;  /* 0x000000564f987211 */ /* 0x040fe800078208ff */
[----:B------:R-:W-:Y:S02]  /*6560*/  LEA.HI.X R153, R79, R87, R46, 0x1, P1 ;  /* 0x000000574f997211 */ /* 0x000fe400008f0c2e */
[----:B------:R-:W-:Y:S02]  /*6570*/  MOV R46, RZ ;  /* 0x000000ff002e7202 */ /* 0x000fe40000000f00 */
[----:B------:R-:W-:Y:S02]  /*6580*/  @P0 IADD3 R46, RZ, -UR5, RZ ;  /* 0x80000005ff2e0c10 */ /* 0x000fe4000fffe0ff */
[----:B------:R-:W4:Y:S02]  /*6590*/  LDG.E.128 R152, [R152.64] ;  /* 0x0000000698987981 */ /* 0x000f24000c1e1d00 */
[----:B------:R-:W-:Y:S04]  /*65a0*/  IADD3 R79, P1, R106, R46, RZ ;  /* 0x0000002e6a4f7210 */ /* 0x000fe80007f3e0ff */
[----:B------:R-:W-:Y:S02]  /*65b0*/  LEA.HI.X.SX32 R46, R46, R95, 0x1, P1 ;  /* 0x0000005f2e2e7211 */ /* 0x000fe400008f0eff */
[C---:B------:R-:W-:Y:S04]  /*65c0*/  LEA R36, P1, R79.reuse, R88, 0x1 ;  /* 0x000000584f247211 */ /* 0x040fe800078208ff */
[----:B------:R-:W-:Y:S05]  /*65d0*/  LEA.HI.X R37, R79, R89, R46, 0x1, P1 ;  /* 0x000000594f257211 */ /* 0x000fea00008f0c2e */
[----:B--2---:R-:W2:Y:S01]  /*65e0*/  LDG.E.128 R40, [R36.64] ;  /* 0x0000000624287981 */ /* 0x004ea2000c1e1d00 */
[--C-:B----4-:R-:W-:Y:S01]  /*65f0*/  HADD2.F32 R21, -RZ, R152.reuse.H0_H0 ;  /* 0x20000098ff157230 */ /* 0x110fe20000004100 */
[----:B---3--:R-:W-:Y:S01]  /*6600*/  IMAD.MOV.U32 R22, RZ, RZ, R12 ;  /* 0x000000ffff167224 */ /* 0x008fe200078e000c */
        /* <DEDUP_REMOVED lines=10> */
[--C-:B------:R-:W-:Y:S01]  /*66b0*/  HADD2.F32 R18, -RZ, R154.reuse.H0_H0 ;  /* 0x2000009aff127230 */ /* 0x100fe20000004100 */
[----:B------:R-:W-:Y:S01]  /*66c0*/  @!P0 FADD.FTZ R17, -R17, -RZ ;  /* 0x800000ff11118221 */ /* 0x000fe20000010100 */
[--C-:B------:R-:W-:Y:S01]  /*66d0*/  HADD2.F32 R24, -RZ, R23.reuse.H0_H0 ;  /* 0x20000017ff187230 */ /* 0x100fe20000004100 */
[----:B------:R-:W-:Y:S01]  /*66e0*/  FMUL.FTZ R0, R28, R21 ;  /* 0x000000151c007220 */ /* 0x000fe20000410000 */
[----:B------:R-:W-:Y:S01]  /*66f0*/  HADD2.F32 R16, -RZ, R154.H1_H1 ;  /* 0x3000009aff107230 */ /* 0x000fe20000004100 */
[----:B------:R-:W-:Y:S01]  /*6700*/  @!P0 FADD.FTZ R15, -R15, -RZ ;  /* 0x800000ff0f0f8221 */ /* 0x000fe20000010100 */
[--C-:B--2---:R-:W-:Y:S01]  /*6710*/  HADD2.F32 R27, -RZ, R40.reuse.H0_H0 ;  /* 0x20000028ff1b7230 */ /* 0x104fe20000004100 */
        /* <DEDUP_REMOVED lines=42> */
.L_x_5383:
[----:B------:R-:W-:Y:S05]  /*69c0*/  BSYNC B0 ;  /* 0x0000000000007941 */ /* 0x000fea0003800000 */
.L_x_5382:
[C---:B------:R-:W-:Y:S04]  /*69d0*/  LEA R2, P0, R146.reuse, R78, 0x1 ;  /* 0x0000004e92027211 */ /* 0x040fe800078008ff */
[----:B------:R-:W-:Y:S05]  /*69e0*/  LEA.HI.X R3, R146, R77, R62, 0x1, P0 ;  /* 0x0000004d92037211 */ /* 0x000fea00000f0c3e */
[----:B-----5:R3:W-:Y:S04]  /*69f0*/  STG.E.128 [R2.64], R32 ;  /* 0x0000002002007986 */ /* 0x0207e8000c101d06 */
.L_x_5381:
[----:B------:R-:W-:Y:S05]  /*6a00*/  BSYNC B1 ;  /* 0x0000000000017941 */ /* 0x000fea0003800000 */
.L_x_5380:
        /* <DEDUP_REMOVED lines=21> */
[C---:B------:R-:W-:Y:S02]  /*6b60*/  LEA R12, P1, R148.reuse, R150, 0x1 ;  /* 0x00000096940c7211 */ /* 0x040fe400078208ff */
[----:B------:R-:W-:Y:S02]  /*6b70*/  IADD3 R46, P2, R105, R79, RZ ;  /* 0x0000004f692e7210 */ /* 0x000fe40007f5e0ff */
[----:B------:R-:W-:Y:S02]  /*6b80*/  LEA.HI.X.SX32 R13, R148, R151, 0x1, P1 ;  /* 0x00000097940d7211 */ /* 0x000fe400008f0eff */
[C---:B------:R-:W-:Y:S02]  /*6b90*/  LEA R152, P1, R46.reuse, R86, 0x1 ;  /* 0x000000562e987211 */ /* 0x040fe400078208ff */
[----:B------:R-:W-:Y:S02]  /*6ba0*/  LEA.HI.X.SX32 R79, R79, R94, 0x1, P2 ;  /* 0x0000005e4f4f7211 */ /* 0x000fe400010f0eff */
[----:B------:R-:W3:Y:S02]  /*6bb0*/  LDG.E.128 R12, [R12.64] ;  /* 0x000000060c0c7981 */ /* 0x000ee4000c1e1d00 */
        /* <DEDUP_REMOVED lines=70> */
.L_x_5387:
[----:B------:R-:W-:Y:S05]  /*7020*/  BSYNC B0 ;  /* 0x0000000000007941 */ /* 0x000fea0003800000 */
.L_x_5386:
[----:B------:R-:W-:Y:S02]  /*7030*/  MOV R3, 0xa0 ;  /* 0x000000a000037802 */ /* 0x000fe40000000f00 */
[----:B------:R-:W-:Y:S03]  /*7040*/  MOV R79, R77 ;  /* 0x0000004d004f7202 */ /* 0x000fe60000000f00 */
[C---:B------:R-:W-:Y:S02]  /*7050*/  IMAD R0, R3.reuse, c[0x0][0x19c], RZ ;  /* 0x0000670003007a24 */ /* 0x040fe400078e02ff */
[----:B------:R-:W-:Y:S05]  /*7060*/  IMAD.WIDE.U32 R4, R3, c[0x0][0x198], R78 ;  /* 0x0000660003047a25 */ /* 0x000fea00078e004e */
[----:B------:R-:W-:Y:S05]  /*7070*/  IADD3 R5, R5, R0, RZ ;  /* 0x0000000005057210 */ /* 0x000fea0007ffe0ff */
[----:B-----5:R3:W-:Y:S02]  /*7080*/  STG.E.128 [R4.64], R32 ;  /* 0x0000002004007986 */ /* 0x0207e4000c101d06 */
.L_x_5385:
[----:B------:R-:W-:Y:S05]  /*7090*/  BSYNC B1 ;  /* 0x0000000000017941 */ /* 0x000fea0003800000 */
.L_x_5384:
        /* <DEDUP_REMOVED lines=21> */
[----:B------:R-:W-:Y:S02]  /*71f0*/  LEA R12, P1, R148, R150, 0x1 ;  /* 0x00000096940c7211 */ /* 0x000fe400078208ff */
        /* <DEDUP_REMOVED lines=75> */
.L_x_5391:
[----:B------:R-:W-:Y:S05]  /*76b0*/  BSYNC B0 ;  /* 0x0000000000007941 */ /* 0x000fea0003800000 */
.L_x_5390:
[----:B------:R-:W-:Y:S02]  /*76c0*/  MOV R3, 0xc0 ;  /* 0x000000c000037802 */ /* 0x000fe40000000f00 */
[----:B------:R-:W-:Y:S03]  /*76d0*/  MOV R79, R77 ;  /* 0x0000004d004f7202 */ /* 0x000fe60000000f00 */
[C---:B------:R-:W-:Y:S02]  /*76e0*/  IMAD R0, R3.reuse, c[0x0][0x19c], RZ ;  /* 0x0000670003007a24 */ /* 0x040fe400078e02ff */
[----:B------:R-:W-:Y:S05]  /*76f0*/  IMAD.WIDE.U32 R4, R3, c[0x0][0x198], R78 ;  /* 0x0000660003047a25 */ /* 0x000fea00078e004e */
[----:B------:R-:W-:Y:S05]  /*7700*/  IADD3 R5, R5, R0, RZ ;  /* 0x0000000005057210 */ /* 0x000fea0007ffe0ff */
[----:B-----5:R3:W-:Y:S02]  /*7710*/  STG.E.128 [R4.64], R32 ;  /* 0x0000002004007986 */ /* 0x0207e4000c101d06 */
.L_x_5389:
[----:B------:R-:W-:Y:S05]  /*7720*/  BSYNC B1 ;  /* 0x0000000000017941 */ /* 0x000fea0003800000 */
.L_x_5388:
[----:B------:R-:W-:Y:S01]  /*7730*/  ISETP.NE.AND P0, PT, R121, RZ, PT ;  /* 0x000000ff7900720c */ /* 0x000fe20003f05270 */
[----:B------:R-:W-:Y:S01]  /*7740*/  @!UPT UIADD3 URZ, URZ, URZ, URZ ;  /* 0x0000003f3f3ff290 */ /* 0x000fe2000fffe03f */
[----:B------:R-:W-:Y:S11]  /*7750*/  BSSY B1, `(.L_x_5392) ;  /* 0x0000067000017945 */ /* 0x000ff60003800000 */
        /* <DEDUP_REMOVED lines=8> */
[----:B------:R-:W-:Y:S01]  /*77e0*/  ISETP.GE.AND P0, PT, R100, R149, PT ;  /* 0x000000956400720c */ /* 0x000fe20003f06270 */
[----:B-----5:R-:W-:Y:S01]  /*77f0*/  IMAD.MOV.U32 R30, RZ, RZ, R32 ;  /* 0x000000ffff1e7224 */ /* 0x020fe200078e0020 */
[----:B------:R-:W-:Y:S02]  /*7800*/  MOV R79, RZ ;  /* 0x000000ff004f7202 */ /* 0x000fe40000000f00 */
[----:B------:R-:W-:Y:S02]  /*7810*/  MOV R47, R33 ;  /* 0x00000021002f7202 */ /* 0x000fe40000000f00 */
[--C-:B------:R-:W-:Y:S01]  /*7820*/  HADD2.F32 R25, -RZ, R30.reuse.H0_H0 ;  /* 0x2000001eff197230 */ /* 0x100fe20000004100 */
[----:B------:R-:W-:Y:S01]  /*7830*/  MOV R44, R34 ;  /* 0x00000022002c7202 */ /* 0x000fe20000000f00 */
[----:B------:R-:W-:Y:S01]  /*7840*/  HADD2.F32 R29, -RZ, R30.H1_H1 ;  /* 0x3000001eff1d7230 */ /* 0x000fe20000004100 */
[----:B------:R-:W-:Y:S01]  /*7850*/  MOV R45, R35 ;  /* 0x00000023002d7202 */ /* 0x000fe20000000f00 */
[----:B------:R-:W-:Y:S03]  /*7860*/  HADD2.F32 R32, -RZ, R47.H0_H0 ;  /* 0x2000002fff207230 */ /* 0x000fe60000004100 */
[----:B------:R-:W-:Y:S02]  /*7870*/  @P0 IADD3 R149, RZ, -UR5, RZ ;  /* 0x80000005ff950c10 */ /* 0x000fe4000fffe0ff */
[----:B------:R-:W-:Y:S02]  /*7880*/  @P0 IADD3 R79, RZ, -UR5, RZ ;  /* 0x80000005ff4f0c10 */ /* 0x000fe4000fffe0ff */
[----:B------:R-:W-:Y:S02]  /*7890*/  LEA R12, P1, R149, R150, 0x1 ;  /* 0x00000096950c7211 */ /* 0x000fe400078208ff */
[----:B------:R-:W-:Y:S02]  /*78a0*/  IADD3 R46, P2, R103, R79, RZ ;  /* 0x0000004f672e7210 */ /* 0x000fe40007f5e0ff */
[----:B------:R-:W-:Y:S02]  /*78b0*/  LEA.HI.X.SX32 R13, R149, R151, 0x1, P1 ;  /* 0x00000097950d7211 */ /* 0x000fe400008f0eff */
[C---:B--2---:R-:W-:Y:S02]  /*78c0*/  LEA R150, P1, R46.reuse, R86, 0x1 ;  /* 0x000000562e967211 */ /* 0x044fe400078208ff */
[----:B------:R-:W-:Y:S02]  /*78d0*/  LEA.HI.X.SX32 R79, R79, R92, 0x1, P2 ;  /* 0x0000005c4f4f7211 */ /* 0x000fe400010f0eff */
[----:B------:R-:W2:Y:S02]  /*78e0*/  LDG.E.128 R12, [R12.64] ;  /* 0x000000060c0c7981 */ /* 0x000ea4000c1e1d00 */
[----:B------:R-:W-:Y:S02]  /*78f0*/  LEA.HI.X R151, R46, R87, R79, 0x1, P1 ;  /* 0x000000572e977211 */ /* 0x000fe400008f0c4f */
[----:B------:R-:W-:Y:S02]  /*7900*/  MOV R46, RZ ;  /* 0x000000ff002e7202 */ /* 0x000fe40000000f00 */
[----:B------:R-:W-:Y:S02]  /*7910*/  @P0 IADD3 R46, RZ, -UR5, RZ ;  /* 0x80000005ff2e0c10 */ /* 0x000fe4000fffe0ff */
[----:B------:R-:W3:Y:S02]  /*7920*/  LDG.E.128 R148, [R150.64] ;  /* 0x0000000696947981 */ /* 0x000ee4000c1e1d00 */
[----:B------:R-:W-:Y:S04]  /*7930*/  IADD3 R79, P1, R103, R46, RZ ;  /* 0x0000002e674f7210 */ /* 0x000fe80007f3e0ff */
[----:B------:R-:W-:Y:S02]  /*7940*/  LEA.HI.X.SX32 R46, R46, R92, 0x1, P1 ;  /* 0x0000005c2e2e7211 */ /* 0x000fe400008f0eff */
[C---:B------:R-:W-:Y:S04]  /*7950*/  LEA R36, P1, R79.reuse, R88, 0x1 ;  /* 0x000000584f247211 */ /* 0x040fe800078208ff */
[----:B------:R-:W-:Y:S05]  /*7960*/  LEA.HI.X R37, R79, R89, R46, 0x1, P1 ;  /* 0x000000594f257211 */ /* 0x000fea00008f0c2e */
        /* <DEDUP_REMOVED lines=19> */
[--C-:B----4-:R-:W-:Y:S01]  /*7aa0*/  HADD2.F32 R27, -RZ, R40.reuse.H0_H0 ;  /* 0x20000028ff1b7230 */ /* 0x110fe20000004100 */
        /* <DEDUP_REMOVED lines=42> */
.L_x_5395:
[----:B------:R-:W-:Y:S05]  /*7d50*/  BSYNC B0 ;  /* 0x0000000000007941 */ /* 0x000fea0003800000 */
.L_x_5394:
[----:B------:R-:W-:Y:S02]  /*7d60*/  MOV R3, 0xe0 ;  /* 0x000000e000037802 */ /* 0x000fe40000000f00 */
[----:B------:R-:W-:Y:S03]  /*7d70*/  MOV R79, R77 ;  /* 0x0000004d004f7202 */ /* 0x000fe60000000f00 */
[C---:B------:R-:W-:Y:S02]  /*7d80*/  IMAD R0, R3.reuse, c[0x0][0x19c], RZ ;  /* 0x0000670003007a24 */ /* 0x040fe400078e02ff */
[----:B------:R-:W-:Y:S05]  /*7d90*/  IMAD.WIDE.U32 R4, R3, c[0x0][0x198], R78 ;  /* 0x0000660003047a25 */ /* 0x000fea00078e004e */
[----:B------:R-:W-:Y:S05]  /*7da0*/  IADD3 R5, R5, R0, RZ ;  /* 0x0000000005057210 */ /* 0x000fea0007ffe0ff */
[----:B-----5:R3:W-:Y:S02]  /*7db0*/  STG.E.128 [R4.64], R32 ;  /* 0x0000002004007986 */ /* 0x0207e4000c101d06 */
.L_x_5393:
[----:B------:R-:W-:Y:S05]  /*7dc0*/  BSYNC B1 ;  /* 0x0000000000017941 */ /* 0x000fea0003800000 */
.L_x_5392:
[----:B---3--:R-:W-:Y:S01]  /*7dd0*/  IMAD.MOV.U32 R3, RZ, RZ, c[0x0][0x230] ;  /* 0x00008c00ff037624 */ /* 0x008fe200078e00ff */
[----:B------:R-:W-:Y:S03]  /*7de0*/  ULDC UR4, c[0x0][0x230] ;  /* 0x00008c0000047ab9 */ /* 0x000fe60000000800 */
[----:B------:R-:W-:Y:S05]  /*7df0*/  IMAD.U32 R3, R3, -0x40, RZ ;  /* 0xffffffc003037824 */ /* 0x000fea00078e00ff */
[C---:B------:R-:W-:Y:S02]  /*7e00*/  LEA R88, P1, R3.reuse, R88, 0x1 ;  /* 0x0000005803587211 */ /* 0x040fe400078208ff */
[C---:B------:R-:W-:Y:S02]  /*7e10*/  LEA R86, P0, R3.reuse, R86, 0x1 ;  /* 0x0000005603567211 */ /* 0x040fe400078008ff */
[C---:B------:R-:W-:Y:S02]  /*7e20*/  LEA.HI.X.SX32 R89, R3.reuse, R89, 0x1, P1 ;  /* 0x0000005903597211 */ /* 0x040fe400008f0eff */
[----:B------:R-:W-:Y:S01]  /*7e30*/  LEA.HI.X.SX32 R87, R3, R87, 0x1, P0 ;  /* 0x0000005703577211 */ /* 0x000fe200000f0eff */
[----:B------:R-:W-:-:S05]  /*7e40*/  BRA `(.L_x_5363) ;  /* 0x0000048000007947 */ /* 0x000fca0003800000 */
.L_x_5345:
[----:B------:R-:W-:Y:S01]  /*7e50*/  @!P3 IMAD.MOV.U32 R3, RZ, RZ, c[0x0][0x288] ;  /* 0x0000a200ff03b624 */ /* 0x000fe200078e00ff */
[----:B---3--:R-:W2:Y:S01]  /*7e60*/  @!P1 LDG.E.128 R4, [R84.64] ;  /* 0x0000000654049981 */ /* 0x008ea2000c1e1d00 */
[----:B------:R-:W-:Y:S01]  /*7e70*/  @!P2 LEA R12, P0, R91, R84, 0x1 ;  /* 0x000000545b0ca211 */ /* 0x000fe200078008ff */
[----:B------:R-:W-:Y:S01]  /*7e80*/  UMOV UR4, URZ ;  /* 0x0000003f00047c82 */ /* 0x000fe20008000000 */
[----:B------:R-:W-:Y:S01]  /*7e90*/  @!P3 IMAD.WIDE.U32 R2, R3, 0x60, R84 ;  /* 0x000000600302b825 */ /* 0x000fe200078e0054 */
[----:B------:R-:W-:Y:S02]  /*7ea0*/  @!P1 MOV R79, R77 ;  /* 0x0000004d004f9202 */ /* 0x000fe40000000f00 */
[----:B------:R-:W-:Y:S02]  /*7eb0*/  @!P2 LEA.HI.X R13, R91, R85, R90, 0x1, P0 ;  /* 0x000000555b0da211 */ /* 0x000fe400000f0c5a */
[C---:B------:R-:W-:Y:S02]  /*7ec0*/  @!P2 LEA R24, P0, R178.reuse, R78, 0x1 ;  /* 0x0000004eb218a211 */ /* 0x040fe400078008ff */
[----:B------:R-:W-:Y:S02]  /*7ed0*/  @!P3 MOV R0, c[0x0][0x28c] ;  /* 0x0000a3000000ba02 */ /* 0x000fe40000000f00 */
[----:B------:R-:W-:Y:S02]  /*7ee0*/  @!P2 LEA.HI.X R25, R178, R77, R177, 0x1, P0 ;  /* 0x0000004db219a211 */ /* 0x000fe400000f0cb1 */
[----:B------:R-:W-:Y:S01]  /*7ef0*/  @!P6 LEA R26, P0, R58, R84, 0x1 ;  /* 0x000000543a1ae211 */ /* 0x000fe200078008ff */
[----:B------:R-:W-:Y:S03]  /*7f00*/  @!P3 IMAD R0, R0, 0x60, RZ ;  /* 0x000000600000b824 */ /* 0x000fe600078e02ff */
[----:B------:R-:W-:Y:S01]  /*7f10*/  @!P6 LEA.HI.X R27, R58, R85, R57, 0x1, P0 ;  /* 0x000000553a1be211 */ /* 0x000fe200000f0c39 */
[----:B------:R-:W-:Y:S01]  /*7f20*/  @!P3 IMAD.IADD R3, R3, 0x1, R0 ;  /* 0x000000010303b824 */ /* 0x000fe200078e0200 */
[C---:B------:R-:W-:Y:S04]  /*7f30*/  @!P6 LEA R22, P0, R144.reuse, R78, 0x1 ;  /* 0x0000004e9016e211 */ /* 0x040fe800078008ff */
[----:B------:R-:W-:Y:S01]  /*7f40*/  @!P6 LEA.HI.X R23, R144, R77, R59, 0x1, P0 ;  /* 0x0000004d9017e211 */ /* 0x000fe200000f0c3b */
[----:B--2---:R1:W-:Y:S01]  /*7f50*/  @!P1 STG.E.128 [R78.64], R4 ;  /* 0x000000044e009986 */ /* 0x0043e2000c101d06 */
[----:B------:R-:W-:Y:S03]  /*7f60*/  ISETP.NE.AND P1, PT, R121, RZ, PT ;  /* 0x000000ff7900720c */ /* 0x000fe60003f25270 */
[----:B------:R-:W2:Y:S01]  /*7f70*/  @!P2 LDG.E.128 R12, [R12.64] ;  /* 0x000000060c0ca981 */ /* 0x000ea2000c1e1d00 */
[----:B-1----:R-:W-:Y:S03]  /*7f80*/  @!P3 IMAD.MOV.U32 R79, RZ, RZ, R77 ;  /* 0x000000ffff4fb224 */ /* 0x002fe600078e004d */
[----:B--2---:R-:W-:Y:S01]  /*7f90*/  @!P2 STG.E.128 [R24.64], R12 ;  /* 0x0000000c1800a986 */ /* 0x004fe2000c101d06 */
[----:B------:R-:W-:Y:S03]  /*7fa0*/  ISETP.NE.AND P2, PT, R148, RZ, PT ;  /* 0x000000ff9400720c */ /* 0x000fe60003f45270 */
[----:B------:R-:W2:Y:S10]  /*7fb0*/  @!P6 LDG.E.128 R16, [R26.64] ;  /* 0x000000061a10e981 */ /* 0x000eb4000c1e1d00 */
[C---:B------:R-:W-:Y:S04]  /*7fc0*/  @!P2 LEA R20, P0, R61.reuse, R84, 0x1 ;  /* 0x000000543d14a211 */ /* 0x040fe800078008ff */
[----:B------:R-:W-:Y:S01]  /*7fd0*/  @!P2 LEA.HI.X R21, R61, R85, R60, 0x1, P0 ;  /* 0x000000553d15a211 */ /* 0x000fe200000f0c3c */
[----:B--2---:R1:W-:Y:S04]  /*7fe0*/  @!P6 STG.E.128 [R22.64], R16 ;  /* 0x000000101600e986 */ /* 0x0043e8000c101d06 */
[----:B------:R2:W3:Y:S02]  /*7ff0*/  @!P3 LDG.E.128 R4, [R2.64] ;  /* 0x000000060204b981 */ /* 0x0004e4000c1e1d00 */
[----:B--2---:R-:W-:Y:S01]  /*8000*/  @!P3 MOV R3, 0x60 ;  /* 0x000000600003b802 */ /* 0x004fe20000000f00 */
[----:B-1----:R-:W-:Y:S01]  /*8010*/  @!P4 IMAD.MOV.U32 R17, RZ, RZ, 0xa0 ;  /* 0x000000a0ff11c424 */ /* 0x002fe200078e00ff */
[C---:B------:R-:W-:Y:S03]  /*8020*/  @!P2 LEA R22, P0, R146.reuse, R78, 0x1 ;  /* 0x0000004e9216a211 */ /* 0x040fe600078008ff */
[C---:B------:R-:W-:Y:S01]  /*8030*/  @!P3 IMAD.WIDE.U32 R12, R3.reuse, c[0x0][0x198], R78 ;  /* 0x00006600030cba25 */ /* 0x040fe200078e004e */
[----:B------:R-:W-:Y:S03]  /*8040*/  @!P2 LEA.HI.X R23, R146, R77, R62, 0x1, P0 ;  /* 0x0000004d9217a211 */ /* 0x000fe600000f0c3e */
[----:B------:R-:W-:Y:S02]  /*8050*/  @!P3 IMAD R0, R3, c[0x0][0x19c], RZ ;  /* 0x000067000300ba24 */ /* 0x000fe400078e02ff */
[----:B------:R-:W-:Y:S02]  /*8060*/  @!P4 IMAD.MOV.U32 R3, RZ, RZ, c[0x0][0x288] ;  /* 0x0000a200ff03c624 */ /* 0x000fe400078e00ff */
[----:B------:R-:W-:Y:S01]  /*8070*/  @!P4 IMAD.MOV.U32 R79, RZ, RZ, R77 ;  /* 0x000000ffff4fc224 */ /* 0x000fe200078e004d */
[----:B------:R-:W-:Y:S01]  /*8080*/  @!P3 IADD3 R13, R13, R0, RZ ;  /* 0x000000000d0db210 */ /* 0x000fe20007ffe0ff */
[----:B------:R-:W-:Y:S01]  /*8090*/  @!P4 IMAD.WIDE.U32 R2, R3, 0xa0, R84 ;  /* 0x000000a00302c825 */ /* 0x000fe200078e0054 */
[----:B------:R-:W-:Y:S03]  /*80a0*/  @!P4 MOV R0, c[0x0][0x28c] ;  /* 0x0000a3000000ca02 */ /* 0x000fe60000000f00 */
[C---:B------:R-:W-:Y:S04]  /*80b0*/  @!P4 IMAD.WIDE.U32 R18, R17.reuse, c[0x0][0x198], R78 ;  /* 0x000066001112ca25 */ /* 0x040fe800078e004e */
[----:B------:R-:W-:Y:S02]  /*80c0*/  @!P4 IMAD R0, R0, 0xa0, RZ ;  /* 0x000000a00000c824 */ /* 0x000fe400078e02ff */
[----:B------:R-:W-:Y:S02]  /*80d0*/  @!P4 IMAD R17, R17, c[0x0][0x19c], RZ ;  /* 0x000067001111ca24 */ /* 0x000fe400078e02ff */
[----:B------:R-:W-:Y:S01]  /*80e0*/  @!P4 IMAD.IADD R3, R3, 0x1, R0 ;  /* 0x000000010303c824 */ /* 0x000fe200078e0200 */
[----:B------:R-:W-:Y:S01]  /*80f0*/  @!P5 MOV R0, c[0x0][0x28c] ;  /* 0x0000a3000000da02 */ /* 0x000fe20000000f00 */
[----:B------:R-:W-:Y:S01]  /*8100*/  @!P5 IMAD.MOV.U32 R79, RZ, RZ, R77 ;  /* 0x000000ffff4fd224 */ /* 0x000fe200078e004d */
[----:B------:R-:W-:Y:S01]  /*8110*/  @!P4 IADD3 R19, R19, R17, RZ ;  /* 0x000000111313c210 */ /* 0x000fe20007ffe0ff */
[----:B------:R-:W-:Y:S02]  /*8120*/  @!P5 IMAD.MOV.U32 R17, RZ, RZ, 0xc0 ;  /* 0x000000c0ff11d424 */ /* 0x000fe400078e00ff */
[----:B------:R-:W-:Y:S01]  /*8130*/  @!P5 IMAD R0, R0, 0xc0, RZ ;  /* 0x000000c00000d824 */ /* 0x000fe200078e02ff */
[----:B---3--:R1:W-:Y:S04]  /*8140*/  @!P3 STG.E.128 [R12.64], R4 ;  /* 0x000000040c00b986 */ /* 0x0083e8000c101d06 */
[----:B-1----:R-:W2:Y:S04]  /*8150*/  @!P2 LDG.E.128 R12, [R20.64] ;  /* 0x00000006140ca981 */ /* 0x002ea8000c1e1d00 */
[----:B--2---:R1:W-:Y:S04]  /*8160*/  @!P2 STG.E.128 [R22.64], R12 ;  /* 0x0000000c1600a986 */ /* 0x0043e8000c101d06 */
[----:B------:R2:W3:Y:S02]  /*8170*/  @!P4 LDG.E.128 R4, [R2.64] ;  /* 0x000000060204c981 */ /* 0x0004e4000c1e1d00 */
[----:B--2---:R-:W-:Y:S05]  /*8180*/  @!P5 MOV R3, c[0x0][0x288] ;  /* 0x0000a2000003da02 */ /* 0x004fea0000000f00 */
[----:B------:R-:W-:Y:S04]  /*8190*/  @!P5 IMAD.WIDE.U32 R2, R3, 0xc0, R84 ;  /* 0x000000c00302d825 */ /* 0x000fe800078e0054 */
[----:B------:R-:W-:Y:S01]  /*81a0*/  @!P5 IMAD.IADD R3, R3, 0x1, R0 ;  /* 0x000000010303d824 */ /* 0x000fe200078e0200 */
[----:B------:R-:W-:Y:S05]  /*81b0*/  @!P1 MOV R0, c[0x0][0x28c] ;  /* 0x0000a30000009a02 */ /* 0x000fea0000000f00 */
[----:B------:R-:W-:Y:S01]  /*81c0*/  @!P1 IMAD R0, R0, 0xe0, RZ ;  /* 0x000000e000009824 */ /* 0x000fe200078e02ff */
[----:B---3--:R2:W-:Y:S04]  /*81d0*/  @!P4 STG.E.128 [R18.64], R4 ;  /* 0x000000041200c986 */ /* 0x0085e8000c101d06 */
[----:B-1----:R1:W3:Y:S02]  /*81e0*/  @!P5 LDG.E.128 R12, [R2.64] ;  /* 0x00000006020cd981 */ /* 0x0022e4000c1e1d00 */
[----:B-1----:R-:W-:Y:S01]  /*81f0*/  @!P1 MOV R3, c[0x0][0x288] ;  /* 0x0000a20000039a02 */ /* 0x002fe20000000f00 */
[----:B--2---:R-:W-:Y:S01]  /*8200*/  @!P5 IMAD.WIDE.U32 R18, R17, c[0x0][0x198], R78 ;  /* 0x000066001112da25 */ /* 0x004fe200078e004e */
[----:B------:R-:W-:Y:S03]  /*8210*/  @!P1 MOV R79, R77 ;  /* 0x0000004d004f9202 */ /* 0x000fe60000000f00 */
[----:B------:R-:W-:Y:S04]  /*8220*/  @!P1 IMAD.WIDE.U32 R2, R3, 0xe0, R84 ;  /* 0x000000e003029825 */ /* 0x000fe800078e0054 */
[----:B------:R-:W-:Y:S01]  /*8230*/  @!P5 IMAD R17, R17, c[0x0][0x19c], RZ ;  /* 0x000067001111da24 */ /* 0x000fe200078e02ff */
[----:B------:R-:W-:Y:S04]  /*8240*/  @!P1 IADD3 R3, R3, R0, RZ ;  /* 0x0000000003039210 */ /* 0x000fe80007ffe0ff */
[----:B------:R-:W-:Y:S05]  /*8250*/  @!P5 IADD3 R19, R19, R17, RZ ;  /* 0x000000111313d210 */ /* 0x000fea0007ffe0ff */
[----:B---3--:R1:W-:Y:S04]  /*8260*/  @!P5 STG.E.128 [R18.64], R12 ;  /* 0x0000000c1200d986 */ /* 0x0083e8000c101d06 */
[----:B------:R2:W3:Y:S02]  /*8270*/  @!P1 LDG.E.128 R4, [R2.64] ;  /* 0x0000000602049981 */ /* 0x0004e4000c1e1d00 */
[----:B--2---:R-:W-:Y:S04]  /*8280*/  @!P1 IMAD.MOV.U32 R3, RZ, RZ, 0xe0 ;  /* 0x000000e0ff039424 */ /* 0x004fe800078e00ff */
[C---:B------:R-:W-:Y:S04]  /*8290*/  @!P1 IMAD.WIDE.U32 R16, R3.reuse, c[0x0][0x198], R78 ;  /* 0x0000660003109a25 */ /* 0x040fe800078e004e */
[----:B------:R-:W-:Y:S05]  /*82a0*/  @!P1 IMAD R0, R3, c[0x0][0x19c], RZ ;  /* 0x0000670003009a24 */ /* 0x000fea00078e02ff */
[----:B------:R-:W-:Y:S05]  /*82b0*/  @!P1 IADD3 R17, R17, R0, RZ ;  /* 0x0000000011119210 */ /* 0x000fea0007ffe0ff */
[----:B---3--:R1:W-:Y:S02]  /*82c0*/  @!P1 STG.E.128 [R16.64], R4 ;  /* 0x0000000410009986 */ /* 0x0083e4000c101d06 */
.L_x_5363:
[----:B------:R-:W-:Y:S01]  /*82d0*/  ISETP.NE.AND P1, PT, R181, RZ, PT ;  /* 0x000000ffb500720c */ /* 0x000fe20003f25270 */
[----:B------:R-:W-:Y:S04]  /*82e0*/  IMAD.MOV.U32 R0, RZ, RZ, c[0x0][0x288] ;  /* 0x0000a200ff007624 */ /* 0x000fe800078e00ff */
[----:B------:R-:W-:Y:S05]  /*82f0*/  IMAD.U32 R3, R0, -0x80, RZ ;  /* 0xffffff8000037824 */ /* 0x000fea00078e00ff */
[C---:B-1----:R-:W-:Y:S04]  /*8300*/  LEA R84, P0, R3.reuse, R84, 0x1 ;  /* 0x0000005403547211 */ /* 0x042fe800078008ff */
[----:B------:R-:W-:Y:S01]  /*8310*/  LEA.HI.X.SX32 R85, R3, R85, 0x1, P0 ;  /* 0x0000005503557211 */ /* 0x000fe200000f0eff */
[----:B------:R-:W-:-:S05]  /*8320*/  @!P1 BRA `(.L_x_5396) ;  /* 0x000004d000009947 */ /* 0x000fca0003800000 */
[----:B------:R-:W-:Y:S04]  /*8330*/  IADD3 R3, R11, -0x1, RZ ;  /* 0xffffffff0b037810 */ /* 0x000fe80007ffe0ff */
[----:B------:R-:W-:Y:S11]  /*8340*/  ISETP.GT.AND P0, PT, R3, R54, PT ;  /* 0x000000360300720c */ /* 0x000ff60003f04270 */
[----:B------:R-:W-:Y:S02]  /*8350*/  @!UPT UIADD3 URZ, URZ, URZ, URZ ;  /* 0x0000003f3f3ff290 */ /* 0x000fe4000fffe03f */
[----:B------:R-:W-:-:S05]  /*8360*/  @!P0 BRA `(.L_x_5397) ;  /* 0x0000052000008947 */ /* 0x000fca0003800000 */
[----:B------:R-:W-:Y:S01]  /*8370*/  IMAD.SHL.U32 R3, R11, 0x80, RZ ;  /* 0x000000800b037824 */ /* 0x000fe200078e00ff */
[----:B---3--:R-:W-:Y:S01]  /*8380*/  IABS R7, c[0x0][0x2d0] ;  /* 0x0000b40000077a13 */ /* 0x008fe20000000000 */
[----:B------:R-:W-:Y:S01]  /*8390*/  IMAD.MOV.U32 R16, RZ, RZ, RZ ;  /* 0x000000ffff107224 */ /* 0x000fe200078e00ff */
[----:B------:R-:W-:Y:S02]  /*83a0*/  LOP3.LUT R5, RZ, c[0x0][0x2d0], RZ, 0x33, !PT ;  /* 0x0000b400ff057a12 */ /* 0x000fe400078e33ff */
[----:B------:R-:W1:Y:S01]  /*83b0*/  I2F.RP R15, R7 ;  /* 0x00000007000f7306 */ /* 0x000e620000209400 */
[C---:B------:R-:W-:Y:S02]  /*83c0*/  IADD3 R2, R3.reuse, -0x100, RZ ;  /* 0xffffff0003027810 */ /* 0x040fe40007ffe0ff */
[----:B------:R-:W-:Y:S02]  /*83d0*/  IADD3 R3, R3, -0x80, RZ ;  /* 0xffffff8003037810 */ /* 0x000fe40007ffe0ff */
[-C--:B------:R-:W-:Y:S02]  /*83e0*/  IABS R12, R2.reuse ;  /* 0x00000002000c7213 */ /* 0x080fe40000000000 */
[----:B------:R-:W-:Y:S02]  /*83f0*/  IABS R13, R3 ;  /* 0x00000003000d7213 */ /* 0x000fe40000000000 */
[----:B------:R-:W-:Y:S01]  /*8400*/  IADD3 R0, -R3, R2, RZ ;  /* 0x0000000203007210 */ /* 0x000fe20007ffe1ff */
[----:B-1----:R-:W1:Y:S02]  /*8410*/  MUFU.RCP R8, R15 ;  /* 0x0000000f00087308 */ /* 0x002e640000001000 */
[----:B-1----:R-:W-:Y:S08]  /*8420*/  IADD3 R14, R8, 0xffffffe, RZ ;  /* 0x0ffffffe080e7810 */ /* 0x002ff00007ffe0ff */
[----:B------:R-:W1:Y:S02]  /*8430*/  F2I.FTZ.U32.TRUNC.NTZ R17, R14 ;  /* 0x0000000e00117305 */ /* 0x000e64000021f000 */
[--C-:B-1----:R-:W-:Y:S04]  /*8440*/  IMAD.MOV R8, RZ, RZ, -R17.reuse ;  /* 0x000000ffff087224 */ /* 0x102fe800078e0a11 */
[----:B------:R-:W-:Y:S04]  /*8450*/  IMAD R8, R8, R7, RZ ;  /* 0x0000000708087224 */ /* 0x000fe800078e02ff */
[----:B------:R-:W-:Y:S06]  /*8460*/  IMAD.HI.U32 R8, R17, R8, R16 ;  /* 0x0000000811087227 */ /* 0x000fec00078e0010 */
[C---:B------:R-:W-:Y:S04]  /*8470*/  IMAD.HI.U32 R6, R8.reuse, R13, RZ ;  /* 0x0000000d08067227 */ /* 0x040fe800078e00ff */
[----:B------:R-:W-:Y:S04]  /*8480*/  IMAD.HI.U32 R4, R8, R12, RZ ;  /* 0x0000000c08047227 */ /* 0x000fe800078e00ff */
[----:B------:R-:W-:Y:S02]  /*8490*/  IMAD.MOV R14, RZ, RZ, -R6 ;  /* 0x000000ffff0e7224 */ /* 0x000fe400078e0a06 */
[----:B------:R-:W-:Y:S02]  /*84a0*/  IMAD.MOV R8, RZ, RZ, -R4 ;  /* 0x000000ffff087224 */ /* 0x000fe400078e0a04 */
[C---:B------:R-:W-:Y:S02]  /*84b0*/  IMAD R13, R7.reuse, R14, R13 ;  /* 0x0000000e070d7224 */ /* 0x040fe400078e020d */
[----:B------:R-:W-:Y:S01]  /*84c0*/  IMAD R12, R7, R8, R12 ;  /* 0x00000008070c7224 */ /* 0x000fe200078e020c */
[----:B------:R-:W-:Y:S02]  /*84d0*/  LOP3.LUT R8, R3, c[0x0][0x2d0], RZ, 0x3c, !PT ;  /* 0x0000b40003087a12 */ /* 0x000fe400078e3cff */
        /* <DEDUP_REMOVED lines=8> */
[----:B------:R-:W-:Y:S02]  /*8560*/  LOP3.LUT R7, R2, c[0x0][0x2d0], RZ, 0x3c, !PT ;  /* 0x0000b40002077a12 */ /* 0x000fe400078e3cff */
[----:B------:R-:W-:Y:S02]  /*8570*/  @!P0 IADD3 R4, R4, 0x1, RZ ;  /* 0x0000000104048810 */ /* 0x000fe40007ffe0ff */
[----:B------:R-:W-:Y:S02]  /*8580*/  ISETP.GE.AND P5, PT, R7, RZ, PT ;  /* 0x000000ff0700720c */ /* 0x000fe40003fa6270 */
[----:B------:R-:W-:Y:S03]  /*8590*/  ISETP.NE.AND P0, PT, RZ, c[0x0][0x2d0], PT ;  /* 0x0000b400ff007a0c */ /* 0x000fe60003f05270 */
[----:B------:R-:W-:Y:S02]  /*85a0*/  @P4 IADD3 R6, R6, 0x1, RZ ;  /* 0x0000000106064810 */ /* 0x000fe40007ffe0ff */
[----:B------:R-:W-:Y:S03]  /*85b0*/  @P3 IADD3 R4, R4, 0x1, RZ ;  /* 0x0000000104043810 */ /* 0x000fe60007ffe0ff */
[----:B------:R-:W-:Y:S03]  /*85c0*/  @!P2 IMAD.MOV R6, RZ, RZ, -R6 ;  /* 0x000000ffff06a224 */ /* 0x000fe600078e0a06 */
[----:B------:R-:W-:Y:S05]  /*85d0*/  @!P5 IMAD.MOV R4, RZ, RZ, -R4 ;  /* 0x000000ffff04d224 */ /* 0x000fea00078e0a04 */
[C---:B------:R-:W-:Y:S02]  /*85e0*/  SEL R4, R5.reuse, R4, !P0 ;  /* 0x0000000405047207 */ /* 0x040fe40004000000 */
[----:B------:R-:W-:Y:S02]  /*85f0*/  SEL R5, R5, R6, !P0 ;  /* 0x0000000605057207 */ /* 0x000fe40004000000 */
[CC--:B------:R-:W-:Y:S02]  /*8600*/  LEA R20, P1, R4.reuse, R182.reuse, 0x2 ;  /* 0x000000b604147211 */ /* 0x0c0fe400078210ff */
[C---:B------:R-:W-:Y:S02]  /*8610*/  LEA R16, P0, R5.reuse, R182, 0x2 ;  /* 0x000000b605107211 */ /* 0x040fe400078010ff */
[-C--:B------:R-:W-:Y:S02]  /*8620*/  LEA.HI.X.SX32 R21, R4, R183.reuse, 0x2, P1 ;  /* 0x000000b704157211 */ /* 0x080fe400008f16ff */
[C---:B------:R-:W-:Y:S01]  /*8630*/  LEA.HI.X.SX32 R17, R5.reuse, R183, 0x2, P0 ;  /* 0x000000b705117211 */ /* 0x040fe200000f16ff */
[----:B------:R-:W-:Y:S02]  /*8640*/  IMAD.IADD R5, R5, 0x1, -R4 ;  /* 0x0000000105057824 */ /* 0x000fe400078e0a04 */
[----:B------:R-:W3:Y:S02]  /*8650*/  LDG.E R7, [R20.64] ;  /* 0x0000000614077981 */ /* 0x000ee4000c1e1900 */
[----:B------:R-:W-:Y:S02]  /*8660*/  IMAD R0, R5, c[0x0][0x2d0], R0 ;  /* 0x0000b40005007a24 */ /* 0x000fe400078e0200 */
[----:B------:R-:W3:Y:S02]  /*8670*/  LDG.E R8, [R16.64] ;  /* 0x0000000610087981 */ /* 0x000ee4000c1e1900 */
[----:B------:R-:W-:Y:S01]  /*8680*/  IMAD.WIDE.U32 R18, R0, c[0x0][0x1a0], RZ ;  /* 0x0000680000127a25 */ /* 0x000fe200078e00ff */
[----:B------:R-:W-:Y:S03]  /*8690*/  SHF.R.S32.HI R12, RZ, 0x1f, R0 ;  /* 0x0000001fff0c7819 */ /* 0x000fe60000011400 */
[----:B---3--:R-:W-:Y:S02]  /*86a0*/  IMAD.IADD R14, R7, 0x1, -R8 ;  /* 0x00000001070e7824 */ /* 0x008fe400078e0a08 */
[----:B------:R-:W-:Y:S02]  /*86b0*/  IMAD R8, R12, c[0x0][0x1a0], RZ ;  /* 0x000068000c087a24 */ /* 0x000fe400078e02ff */
[----:B------:R-:W-:Y:S01]  /*86c0*/  IMAD.WIDE.U32 R16, R14, c[0x0][0x180], RZ ;  /* 0x000060000e107a25 */ /* 0x000fe200078e00ff */
[----:B------:R-:W-:Y:S03]  /*86d0*/  SHF.R.S32.HI R13, RZ, 0x1f, R14 ;  /* 0x0000001fff0d7819 */ /* 0x000fe6000001140e */
[----:B------:R-:W-:Y:S02]  /*86e0*/  IMAD R8, R0, c[0x0][0x1a4], R8 ;  /* 0x0000690000087a24 */ /* 0x000fe400078e0208 */
[----:B------:R-:W-:Y:S02]  /*86f0*/  IMAD R7, R13, c[0x0][0x180], RZ ;  /* 0x000060000d077a24 */ /* 0x000fe400078e02ff */
[----:B------:R-:W-:Y:S02]  /*8700*/  IMAD.IADD R19, R19, 0x1, R8 ;  /* 0x0000000113137824 */ /* 0x000fe400078e0208 */
[C---:B------:R-:W-:Y:S02]  /*8710*/  IMAD R7, R14.reuse, c[0x0][0x184], R7 ;  /* 0x000061000e077a24 */ /* 0x040fe400078e0207 */
[----:B------:R-:W-:Y:S02]  /*8720*/  IMAD R13, R13, c[0x0][0x188], RZ ;  /* 0x000062000d0d7a24 */ /* 0x000fe400078e02ff */
[----:B------:R-:W-:Y:S01]  /*8730*/  IMAD.WIDE.U32 R18, R14, c[0x0][0x188], R18 ;  /* 0x000062000e127a25 */ /* 0x000fe200078e0012 */
[----:B------:R-:W-:Y:S03]  /*8740*/  IADD3 R17, R17, R7, RZ ;  /* 0x0000000711117210 */ /* 0x000fe60007ffe0ff */
[----:B------:R-:W-:Y:S01]  /*8750*/  IMAD R7, R12, c[0x0][0x198], RZ ;  /* 0x000066000c077a24 */ /* 0x000fe200078e02ff */
[----:B------:R-:W-:Y:S01]  /*8760*/  LEA R80, P1, R18, R80, 0x1 ;  /* 0x0000005012507211 */ /* 0x000fe200078208ff */
[----:B------:R-:W-:Y:S04]  /*8770*/  IMAD.WIDE.U32 R16, R0, c[0x0][0x198], R16 ;  /* 0x0000660000107a25 */ /* 0x000fe800078e0010 */
[----:B------:R-:W-:Y:S01]  /*8780*/  IMAD R13, R14, c[0x0][0x18c], R13 ;  /* 0x000063000e0d7a24 */ /* 0x000fe200078e020d */
[----:B--2---:R-:W-:Y:S01]  /*8790*/  LEA R78, P0, R16, R78, 0x1 ;  /* 0x0000004e104e7211 */ /* 0x004fe200078008ff */
[----:B------:R-:W-:Y:S02]  /*87a0*/  IMAD R7, R0, c[0x0][0x19c], R7 ;  /* 0x0000670000077a24 */ /* 0x000fe400078e0207 */
[----:B------:R-:W-:Y:S02]  /*87b0*/  IMAD.IADD R8, R19, 0x1, R13 ;  /* 0x0000000113087824 */ /* 0x000fe400078e020d */
[----:B------:R-:W-:Y:S03]  /*87c0*/  IMAD.IADD R12, R17, 0x1, R7 ;  /* 0x00000001110c7824 */ /* 0x000fe600078e0207 */
[----:B------:R-:W-:Y:S02]  /*87d0*/  LEA.HI.X R81, R18, R81, R8, 0x1, P1 ;  /* 0x0000005112517211 */ /* 0x000fe400008f0c08 */
[----:B------:R-:W-:Y:S01]  /*87e0*/  LEA.HI.X R77, R16, R77, R12, 0x1, P0 ;  /* 0x0000004d104d7211 */ /* 0x000fe200000f0c0c */
[----:B------:R-:W-:-:S05]  /*87f0*/  BRA `(.L_x_5397) ;  /* 0x0000009000007947 */ /* 0x000fca0003800000 */
.L_x_5396:
[----:B--2---:R-:W-:Y:S01]  /*8800*/  MOV R79, R77 ;  /* 0x0000004d004f7202 */ /* 0x004fe20000000f00 */
[----:B------:R-:W-:Y:S02]  /*8810*/  IMAD.MOV.U32 R2, RZ, RZ, c[0x0][0x1a0] ;  /* 0x00006800ff027624 */ /* 0x000fe400078e00ff */
[----:B------:R-:W-:Y:S03]  /*8820*/  IMAD.MOV.U32 R0, RZ, RZ, c[0x0][0x198] ;  /* 0x00006600ff007624 */ /* 0x000fe600078e00ff */
[----:B------:R-:W-:Y:S01]  /*8830*/  LEA R3, -R2, RZ, 0x7 ;  /* 0x000000ff02037211 */ /* 0x000fe200078e39ff */
[----:B---3--:R-:W-:Y:S03]  /*8840*/  IMAD.U32 R5, R0, -0x80, RZ ;  /* 0xffffff8000057824 */ /* 0x008fe600078e00ff */
[----:B------:R-:W-:Y:S02]  /*8850*/  LEA R80, P1, R3, R80, 0x1 ;  /* 0x0000005003507211 */ /* 0x000fe400078208ff */
[----:B------:R-:W-:Y:S02]  /*8860*/  LEA R78, P0, R5, R78, 0x1 ;  /* 0x0000004e054e7211 */ /* 0x000fe400078008ff */
[----:B------:R-:W-:Y:S02]  /*8870*/  LEA.HI.X.SX32 R81, R3, R81, 0x1, P1 ;  /* 0x0000005103517211 */ /* 0x000fe400008f0eff */
[----:B------:R-:W-:Y:S02]  /*8880*/  LEA.HI.X.SX32 R77, R5, R79, 0x1, P0 ;  /* 0x0000004f054d7211 */ /* 0x000fe400000f0eff */
.L_x_5397:
[----:B------:R-:W-:Y:S04]  /*8890*/  IADD3 R11, R11, -0x1, RZ ;  /* 0xffffffff0b0b7810 */ /* 0x000fe80007ffe0ff */
[----:B------:R-:W-:Y:S11]  /*88a0*/  ISETP.GT.AND P0, PT, R11, R54, PT ;  /* 0x000000360b00720c */ /* 0x000ff60003f04270 */
[----:B------:R-:W-:Y:S02]  /*88b0*/  @!UPT UIADD3 URZ, URZ, URZ, URZ ;  /* 0x0000003f3f3ff290 */ /* 0x000fe4000fffe03f */
[----:B------:R-:W-:-:S05]  /*88c0*/  @P0 BRA `(.L_x_5398) ;  /* 0xffff9cb000000947 */ /* 0x000fca000383ffff */
.L_x_5344:
[----:B-1----:R-:W-:Y:S01]  /*88d0*/  BAR.SYNC.DEFER_BLOCKING 0x0 ;  /* 0x0000000000007b1d */ /* 0x002fe20000010000 */
[----:B------:R-:W-:Y:S02]  /*88e0*/  ISETP.NE.AND P0, PT, RZ, c[0x0][0x230], PT ;  /* 0x00008c00ff007a0c */ /* 0x000fe40003f05270 */
[----:B------:R-:W-:-:S03]  /*88f0*/  SHF.L.U32 R184, R119, 0x1, RZ ;  /* 0x0000000177b87819 */ /* 0x000fc600000006ff */
[----:B------:R-:W-:Y:S08]  /*8900*/  BSSY B2, `(.L_x_5399) ;  /* 0x00002f3000027945 */ /* 0x000ff00003800000 */
[----:B------:R-:W-:Y:S05]  /*8910*/  @!P0 BRA `(.L_x_5400) ;  /* 0x00002ab000008947 */ /* 0x000fea0003800000 */
[----:B------:R-:W-:Y:S01]  /*8920*/  ISETP.NE.U32.AND P0, PT, RZ, c[0x0][0x250], PT ;  /* 0x00009400ff007a0c */ /* 0x000fe20003f05070 */
[----:B------:R-:W-:-:S03]  /*8930*/  IMAD.MOV.U32 R0, RZ, RZ, RZ ;  /* 0x000000ffff007224 */ /* 0x000fc600078e00ff */
[----:B------:R-:W-:-:S13]  /*8940*/  ISETP.NE.AND.EX P0, PT, RZ, c[0x0][0x254], PT, P0 ;  /* 0x00009500ff007a0c */ /* 0x000fda0003f05300 */
[----:B------:R-:W1:Y:S01]  /*8950*/  @P0 S2R R3, SR_CTAID.Y ;  /* 0x0000000000030919 */ /* 0x000e620000002600 */
[----:B------:R-:W-:-:S04]  /*8960*/  @P0 IMAD.MOV.U32 R2, RZ, RZ, 0x4 ;  /* 0x00000004ff020424 */ /* 0x000fc800078e00ff */
[----:B-1----:R-:W-:-:S05]  /*8970*/  @P0 IMAD.WIDE R10, R3, R2, c[0x0][0x250] ;  /* 0x00009400030a0625 */ /* 0x002fca00078e0202 */
[----:B------:R-:W4:Y:S01]  /*8980*/  @P0 LDG.E R0, [R10.64] ;  /* 0x000000060a000981 */ /* 0x000f22000c1e1900 */
[----:B---3--:R-:W-:Y:S01]  /*8990*/  IMAD.MOV.U32 R5, RZ, RZ, c[0x0][0x190] ;  /* 0x00006400ff057624 */ /* 0x008fe200078e00ff */
[C---:B------:R-:W-:Y:S01]  /*89a0*/  LEA R8, P0, R130.reuse, c[0x0][0x160], 0x1 ;  /* 0x0000580082087a11 */ /* 0x040fe200078008ff */
[----:B------:R-:W-:Y:S01]  /*89b0*/  IMAD.MOV.U32 R3, RZ, RZ, c[0x0][0x194] ;  /* 0x00006500ff037624 */ /* 0x000fe200078e00ff */
[----:B------:R-:W1:Y:S01]  /*89c0*/  S2R R120, SR_CTAID.X ;  /* 0x0000000000787919 */ /* 0x000e620000002500 */
[----:B------:R-:W-:Y:S01]  /*89d0*/  IMAD.MOV.U32 R132, RZ, RZ, R130 ;  /* 0x000000ffff847224 */ /* 0x000fe200078e0082 */
[--C-:B------:R-:W-:Y:S01]  /*89e0*/  LEA.HI.X R9, R130, c[0x0][0x164], R133.reuse, 0x1, P0 ;  /* 0x0000590082097a11 */ /* 0x100fe200000f0c85 */
[----:B------:R-:W-:Y:S01]  /*89f0*/  IMAD R4, R3, 0x30, RZ ;  /* 0x0000003003047824 */ /* 0x000fe200078e02ff */
[CC--:B------:R-:W-:Y:S01]  /*8a00*/  LEA R2, P0, R5.reuse, R130.reuse, 0x4 ;  /* 0x0000008205027211 */ /* 0x0c0fe200078020ff */
[C---:B------:R-:W-:Y:S01]  /*8a10*/  IMAD.WIDE.U32 R6, R5.reuse, 0x30, R132 ;  /* 0x0000003005067825 */ /* 0x040fe200078e0084 */
[----:B------:R-:W-:Y:S01]  /*8a20*/  LEA R130, P2, R5, R130, 0x5 ;  /* 0x0000008205827211 */ /* 0x000fe200078428ff */
[----:B------:R-:W-:Y:S01]  /*8a30*/  ULDC.U8 UR4, c[0x0][0x313] ;  /* 0x0000c4c000047ab9 */ /* 0x000fe20000000000 */
[----:B------:R-:W-:Y:S01]  /*8a40*/  LEA R28, P1, R2, c[0x0][0x160], 0x1 ;  /* 0x00005800021c7a11 */ /* 0x000fe200078208ff */
[----:B------:R-:W-:Y:S01]  /*8a50*/  IMAD.IADD R4, R7, 0x1, R4 ;  /* 0x0000000107047824 */ /* 0x000fe200078e0204 */
[----:B------:R-:W-:Y:S01]  /*8a60*/  LEA.HI.X R7, R5, R133, R3, 0x4, P0 ;  /* 0x0000008505077211 */ /* 0x000fe200000f2403 */
[----:B------:R-:W-:Y:S01]  /*8a70*/  IMAD.SHL.U32 R23, R117, 0x10, RZ ;  /* 0x0000001075177824 */ /* 0x000fe200078e00ff */
[----:B------:R-:W-:-:S02]  /*8a80*/  LEA R24, P0, R6, c[0x0][0x160], 0x1 ;  /* 0x0000580006187a11 */ /* 0x000fc400078008ff */
[----:B------:R-:W-:Y:S02]  /*8a90*/  LEA.HI.X R3, R5, R133, R3, 0x5, P2 ;  /* 0x0000008505037211 */ /* 0x000fe400010f2c03 */
[----:B------:R-:W-:Y:S02]  /*8aa0*/  LEA.HI.X R25, R6, c[0x0][0x164], R4, 0x1, P0 ;  /* 0x0000590006197a11 */ /* 0x000fe400000f0c04 */
[----:B------:R-:W-:Y:S02]  /*8ab0*/  LEA R26, P0, R130, c[0x0][0x160], 0x1 ;  /* 0x00005800821a7a11 */ /* 0x000fe400078008ff */
[----:B------:R-:W-:Y:S02]  /*8ac0*/  LEA.HI.X R29, R2, c[0x0][0x164], R7, 0x1, P1 ;  /* 0x00005900021d7a11 */ /* 0x000fe400008f0c07 */
[----:B------:R-:W-:Y:S01]  /*8ad0*/  LEA.HI.X R27, R130, c[0x0][0x164], R3, 0x1, P0 ;  /* 0x00005900821b7a11 */ /* 0x000fe200000f0c03 */
[C---:B-1----:R-:W-:Y:S01]  /*8ae0*/  IMAD R55, R120.reuse, 0x40, R55 ;  /* 0x0000004078377824 */ /* 0x042fe200078e0237 */
[----:B------:R-:W-:Y:S01]  /*8af0*/  ISETP.NE.AND P0, PT, RZ, UR4, PT ;  /* 0x00000004ff007c0c */ /* 0x000fe2000bf05270 */
[----:B------:R-:W-:-:S02]  /*8b00*/  IMAD R21, R120, -0x40, R179 ;  /* 0xffffffc078157824 */ /* 0x000fc400078e02b3 */
[----:B----4-:R-:W-:-:S04]  /*8b10*/  IMAD.IADD R0, R55, 0x1, R0 ;  /* 0x0000000137007824 */ /* 0x010fc800078e0200 */
[----:B------:R-:W-:-:S05]  /*8b20*/  IMAD R0, R117, R0, RZ ;  /* 0x0000000075007224 */ /* 0x000fca00078e02ff */
[-C--:B------:R-:W-:Y:S02]  /*8b30*/  IADD3 R6, P2, R115, R0.reuse, RZ ;  /* 0x0000000073067210 */ /* 0x080fe40007f5e0ff */
[----:B------:R-:W-:Y:S02]  /*8b40*/  IADD3 R2, P1, R114, R0, RZ ;  /* 0x0000000072027210 */ /* 0x000fe40007f3e0ff */
[----:B------:R-:W-:-:S05]  /*8b50*/  SHF.R.S32.HI R0, RZ, 0x1f, R0 ;  /* 0x0000001fff007819 */ /* 0x000fca0000011400 */
[--C-:B------:R-:W-:Y:S02]  /*8b60*/  IMAD.X R7, R102, 0x1, R0.reuse, P2 ;  /* 0x0000000166077824 */ /* 0x100fe400010e0600 */
[----:B------:R-:W-:Y:S01]  /*8b70*/  IMAD.X R20, R99, 0x1, R0, P1 ;  /* 0x0000000163147824 */ /* 0x000fe200008e0600 */
[----:B------:R-:W-:Y:S05]  /*8b80*/  @!P0 BRA `(.L_x_5401) ;  /* 0x00000fd000008947 */ /* 0x000fea0003800000 */
[----:B------:R-:W1:Y:S01]  /*8b90*/  S2R R12, SR_TID.X ;  /* 0x00000000000c7919 */ /* 0x000e620000002100 */
[----:B------:R-:W-:Y:S01]  /*8ba0*/  ISETP.GE.AND P0, PT, R134, R21, PT ;  /* 0x000000158600720c */ /* 0x000fe20003f06270 */
[----:B------:R-:W-:Y:S03]  /*8bb0*/  BSSY B1, `(.L_x_5402) ;  /* 0x000003b000017945 */ /* 0x000fe60003800000 */
[----:B-1----:R-:W-:-:S13]  /*8bc0*/  ISETP.LT.OR P0, PT, R12, -0x7, P0 ;  /* 0xfffffff90c00780c */ /* 0x002fda0000701670 */
[----:B------:R-:W-:Y:S05]  /*8bd0*/  @P0 BRA `(.L_x_5403) ;  /* 0x0000038000000947 */ /* 0x000fea0003800000 */
[----:B------:R-:W-:-:S13]  /*8be0*/  ISETP.GE.AND P0, PT, R100, c[0x0][0x220], PT ;  /* 0x0000880064007a0c */ /* 0x000fda0003f06270 */
[----:B------:R1:W-:Y:S01]  /*8bf0*/  @P0 STS.128 [R184], RZ ;  /* 0x000000ffb8000388 */ /* 0x0003e20000000c00 */
        /* <DEDUP_REMOVED lines=11> */
[----:B------:R-:W3:Y:S04]  /*8cb0*/  LDG.E.64 R2, [R30.64] ;  /* 0x000000061e027981 */ /* 0x000ee8000c1e1b00 */
[----:B------:R-:W4:Y:S01]  /*8cc0*/  LDG.E.64 R4, [R4.64] ;  /* 0x0000000604047981 */ /* 0x000f22000c1e1b00 */
[----:B-----5:R-:W-:Y:S01]  /*8cd0*/  MOV R17, R10 ;  /* 0x0000000a00117202 */ /* 0x020fe20000000f00 */
[----:B------:R-:W-:Y:S02]  /*8ce0*/  HADD2.F32 R15, -RZ, R11.H1_H1 ;  /* 0x3000000bff0f7230 */ /* 0x000fe40000004100 */
[----:B------:R-:W-:Y:S02]  /*8cf0*/  HADD2.F32 R19, -RZ, R9.H1_H1 ;  /* 0x30000009ff137230 */ /* 0x000fe40000004100 */
[----:B------:R-:W-:-:S02]  /*8d00*/  HADD2.F32 R16, -RZ, R11.H0_H0 ;  /* 0x2000000bff107230 */ /* 0x000fc40000004100 */
[----:B------:R-:W-:Y:S02]  /*8d10*/  HADD2.F32 R18, -RZ, R9.H0_H0 ;  /* 0x20000009ff127230 */ /* 0x000fe40000004100 */
[----:B---3--:R-:W-:Y:S02]  /*8d20*/  HADD2.F32 R0, -RZ, R3.H1_H1 ;  /* 0x30000003ff007230 */ /* 0x008fe40000004100 */
[----:B------:R-:W-:Y:S02]  /*8d30*/  HADD2.F32 R10, -RZ, R2.H1_H1 ;  /* 0x30000002ff0a7230 */ /* 0x000fe40000004100 */
[----:B----4-:R-:W-:Y:S01]  /*8d40*/  HADD2.F32 R13, -RZ, R5.H1_H1 ;  /* 0x30000005ff0d7230 */ /* 0x010fe20000004100 */
[----:B------:R-:W-:Y:S01]  /*8d50*/  FMUL.FTZ R9, R15, R0 ;  /* 0x000000000f097220 */ /* 0x000fe20000410000 */
[----:B------:R-:W-:Y:S01]  /*8d60*/  HADD2.F32 R14, -RZ, R4.H1_H1 ;  /* 0x30000004ff0e7230 */ /* 0x000fe20000004100 */
[----:B------:R-:W-:Y:S01]  /*8d70*/  FMUL.FTZ R11, R19, R10 ;  /* 0x0000000a130b7220 */ /* 0x000fe20000410000 */
[----:B------:R-:W-:Y:S01]  /*8d80*/  HADD2.F32 R2, -RZ, R2.H0_H0 ;  /* 0x20000002ff027230 */ /* 0x000fe20000004100 */
[----:B------:R-:W-:Y:S01]  /*8d90*/  FMUL.FTZ R0, R16, R0 ;  /* 0x0000000010007220 */ /* 0x000fe20000410000 */
[----:B------:R-:W-:Y:S01]  /*8da0*/  HADD2.F32 R3, -RZ, R3.H0_H0 ;  /* 0x20000003ff037230 */ /* 0x000fe20000004100 */
[----:B------:R-:W-:Y:S01]  /*8db0*/  FMUL.FTZ R10, R18, R10 ;  /* 0x0000000a120a7220 */ /* 0x000fe20000410000 */
[----:B------:R-:W-:Y:S01]  /*8dc0*/  HADD2.F32 R4, -RZ, R4.H0_H0 ;  /* 0x20000004ff047230 */ /* 0x000fe20000004100 */
[----:B------:R-:W-:-:S02]  /*8dd0*/  FFMA.FTZ R9, R16, R13, -R9 ;  /* 0x0000000d10097223 */ /* 0x000fc40000010809 */
[----:B------:R-:W-:Y:S01]  /*8de0*/  FFMA.FTZ R0, R15, R13, R0 ;  /* 0x0000000d0f007223 */ /* 0x000fe20000010000 */
[--C-:B------:R-:W-:Y:S01]  /*8df0*/  HADD2.F32 R13, -RZ, R8.reuse.H0_H0 ;  /* 0x20000008ff0d7230 */ /* 0x100fe20000004100 */
[-C--:B------:R-:W-:Y:S01]  /*8e00*/  FFMA.FTZ R11, R18, R14.reuse, -R11 ;  /* 0x0000000e120b7223 */ /* 0x080fe2000001080b */
[----:B------:R-:W-:Y:S01]  /*8e10*/  HADD2.F32 R15, -RZ, R8.H1_H1 ;  /* 0x30000008ff0f7230 */ /* 0x000fe20000004100 */
[----:B------:R-:W-:Y:S01]  /*8e20*/  FFMA.FTZ R10, R19, R14, R10 ;  /* 0x0000000e130a7223 */ /* 0x000fe2000001000a */
[--C-:B------:R-:W-:Y:S01]  /*8e30*/  HADD2.F32 R14, -RZ, R17.reuse.H1_H1 ;  /* 0x30000011ff0e7230 */ /* 0x100fe20000004100 */
[-C--:B------:R-:W-:Y:S01]  /*8e40*/  FMUL.FTZ R16, R13, R2.reuse ;  /* 0x000000020d107220 */ /* 0x080fe20000410000 */
[----:B------:R-:W-:Y:S02]  /*8e50*/  HADD2.F32 R8, -RZ, R17.H0_H0 ;  /* 0x20000011ff087230 */ /* 0x000fe40000004100 */
[----:B------:R-:W-:Y:S01]  /*8e60*/  HADD2.F32 R17, -RZ, R5.H0_H0 ;  /* 0x20000005ff117230 */ /* 0x000fe20000004100 */
[----:B------:R-:W-:Y:S01]  /*8e70*/  FMUL.FTZ R5, R15, R2 ;  /* 0x000000020f057220 */ /* 0x000fe20000410000 */
[----:B------:R-:W-:Y:S01]  /*8e80*/  F2FP.PACK_AB R10, R10, R11 ;  /* 0x0000000b0a0a723e */ /* 0x000fe200000000ff */
[----:B------:R-:W-:Y:S01]  /*8e90*/  FMUL.FTZ R2, R14, R3 ;  /* 0x000000030e027220 */ /* 0x000fe20000410000 */
[----:B------:R-:W-:Y:S01]  /*8ea0*/  F2FP.PACK_AB R11, R0, R9 ;  /* 0x00000009000b723e */ /* 0x000fe200000000ff */
[C---:B------:R-:W-:Y:S01]  /*8eb0*/  FMUL.FTZ R3, R8.reuse, R3 ;  /* 0x0000000308037220 */ /* 0x040fe20000410000 */
        /* <DEDUP_REMOVED lines=8> */
.L_x_5405:
[----:B------:R-:W-:Y:S05]  /*8f40*/  BSYNC B0 ;  /* 0x0000000000007941 */ /* 0x000fea0003800000 */
.L_x_5404:
[----:B-----5:R3:W-:Y:S02]  /*8f50*/  STS.128 [R184], R8 ;  /* 0x00000008b8007388 */ /* 0x0207e40000000c00 */
.L_x_5403:
[----:B------:R-:W-:Y:S05]  /*8f60*/  BSYNC B1 ;  /* 0x0000000000017941 */ /* 0x000fea0003800000 */
.L_x_5402:
[----:B------:R-:W-:Y:S01]  /*8f70*/  IADD3 R0, R134, 0x10, RZ ;  /* 0x0000001086007810 */ /* 0x000fe20007ffe0ff */
[----:B------:R-:W-:Y:S03]  /*8f80*/  BSSY B1, `(.L_x_5406) ;  /* 0x000003e000017945 */ /* 0x000fe60003800000 */
[----:B------:R-:W-:-:S04]  /*8f90*/  ISETP.GE.AND P0, PT, R0, R21, PT ;  /* 0x000000150000720c */ /* 0x000fc80003f06270 */
[----:B------:R-:W-:-:S13]  /*8fa0*/  ISETP.LT.OR P0, PT, R12, -0x87, P0 ;  /* 0xffffff790c00780c */ /* 0x000fda0000701670 */
[----:B------:R-:W-:Y:S05]  /*8fb0*/  @P0 BRA `(.L_x_5407) ;  /* 0x000003a000000947 */ /* 0x000fea0003800000 */
[----:B------:R-:W-:-:S13]  /*8fc0*/  ISETP.GE.AND P0, PT, R100, c[0x0][0x220], PT ;  /* 0x0000880064007a0c */ /* 0x000fda0003f06270 */
[----:B------:R4:W-:Y:S01]  /*8fd0*/  @P0 STS.128 [R184+0x800], RZ ;  /* 0x000800ffb8000388 */ /* 0x0009e20000000c00 */
[----:B------:R-:W-:Y:S05]  /*8fe0*/  @P0 BRA `(.L_x_5407) ;  /* 0x0000037000000947 */ /* 0x000fea0003800000 */
[----:B---3--:R3:W5:Y:S01]  /*8ff0*/  LDG.E.128 R8, [R28.64] ;  /* 0x000000061c087981 */ /* 0x008762000c1e1d00 */
        /* <DEDUP_REMOVED lines=11> */
[----:B--2---:R-:W2:Y:S04]  /*90b0*/  LDG.E.64 R2, [R2.64] ;  /* 0x0000000602027981 */ /* 0x004ea8000c1e1b00 */
[----:B---3--:R-:W3:Y:S01]  /*90c0*/  LDG.E.64 R4, [R4.64] ;  /* 0x0000000604047981 */ /* 0x008ee2000c1e1b00 */
[----:B-----5:R-:W-:Y:S01]  /*90d0*/  MOV R15, R11 ;  /* 0x0000000b000f7202 */ /* 0x020fe20000000f00 */
[--C-:B------:R-:W-:Y:S01]  /*90e0*/  HADD2.F32 R19, -RZ, R9.reuse.H1_H1 ;  /* 0x30000009ff137230 */ /* 0x100fe20000004100 */
[----:B------:R-:W-:Y:S01]  /*90f0*/  MOV R18, R10 ;  /* 0x0000000a00127202 */ /* 0x000fe20000000f00 */
[----:B------:R-:W-:Y:S02]  /*9100*/  HADD2.F32 R20, -RZ, R9.H0_H0 ;  /* 0x20000009ff147230 */ /* 0x000fe40000004100 */
[----:B------:R-:W-:-:S02]  /*9110*/  HADD2.F32 R17, -RZ, R15.H0_H0 ;  /* 0x2000000fff117230 */ /* 0x000fc40000004100 */
[----:B------:R-:W-:Y:S02]  /*9120*/  HADD2.F32 R15, -RZ, R15.H1_H1 ;  /* 0x3000000fff0f7230 */ /* 0x000fe40000004100 */
[----:B--2---:R-:W-:Y:S02]  /*9130*/  HADD2.F32 R11, -RZ, R2.H1_H1 ;  /* 0x30000002ff0b7230 */ /* 0x004fe40000004100 */
[----:B------:R-:W-:Y:S02]  /*9140*/  HADD2.F32 R22, -RZ, R3.H1_H1 ;  /* 0x30000003ff167230 */ /* 0x000fe40000004100 */
[----:B---3--:R-:W-:Y:S01]  /*9150*/  HADD2.F32 R16, -RZ, R4.H1_H1 ;  /* 0x30000004ff107230 */ /* 0x008fe20000004100 */
[-C--:B------:R-:W-:Y:S01]  /*9160*/  FMUL.FTZ R13, R19, R11.reuse ;  /* 0x0000000b130d7220 */ /* 0x080fe20000410000 */
[----:B------:R-:W-:Y:S01]  /*9170*/  HADD2.F32 R14, -RZ, R5.H1_H1 ;  /* 0x30000005ff0e7230 */ /* 0x000fe20000004100 */
[C---:B------:R-:W-:Y:S01]  /*9180*/  FMUL.FTZ R11, R20.reuse, R11 ;  /* 0x0000000b140b7220 */ /* 0x040fe20000410000 */
[----:B------:R-:W-:Y:S01]  /*9190*/  HADD2.F32 R2, -RZ, R2.H0_H0 ;  /* 0x20000002ff027230 */ /* 0x000fe20000004100 */
[----:B------:R-:W-:Y:S01]  /*91a0*/  FMUL.FTZ R9, R17, R22 ;  /* 0x0000001611097220 */ /* 0x000fe20000410000 */
[----:B------:R-:W-:Y:S01]  /*91b0*/  HADD2.F32 R3, -RZ, R3.H0_H0 ;  /* 0x20000003ff037230 */ /* 0x000fe20000004100 */
[----:B------:R-:W-:Y:S01]  /*91c0*/  FFMA.FTZ R13, R20, R16, -R13 ;  /* 0x00000010140d7223 */ /* 0x000fe2000001080d */
[----:B------:R-:W-:Y:S01]  /*91d0*/  HADD2.F32 R4, -RZ, R4.H0_H0 ;  /* 0x20000004ff047230 */ /* 0x000fe20000004100 */
[----:B------:R-:W-:-:S02]  /*91e0*/  FMUL.FTZ R10, R15, R22 ;  /* 0x000000160f0a7220 */ /* 0x000fc40000410000 */
[----:B------:R-:W-:Y:S01]  /*91f0*/  FFMA.FTZ R16, R19, R16, R11 ;  /* 0x0000001013107223 */ /* 0x000fe2000001000b */
[--C-:B------:R-:W-:Y:S01]  /*9200*/  HADD2.F32 R11, -RZ, R8.reuse.H0_H0 ;  /* 0x20000008ff0b7230 */ /* 0x100fe20000004100 */
[-C--:B------:R-:W-:Y:S01]  /*9210*/  FFMA.FTZ R9, R15, R14.reuse, R9 ;  /* 0x0000000e0f097223 */ /* 0x080fe20000010009 */
[----:B------:R-:W-:Y:S01]  /*9220*/  HADD2.F32 R15, -RZ, R8.H1_H1 ;  /* 0x30000008ff0f7230 */ /* 0x000fe20000004100 */
[----:B------:R-:W-:Y:S01]  /*9230*/  FFMA.FTZ R10, R17, R14, -R10 ;  /* 0x0000000e110a7223 */ /* 0x000fe2000001080a */
[--C-:B------:R-:W-:Y:S01]  /*9240*/  HADD2.F32 R8, -RZ, R18.reuse.H0_H0 ;  /* 0x20000012ff087230 */ /* 0x100fe20000004100 */
[-C--:B------:R-:W-:Y:S01]  /*9250*/  FMUL.FTZ R14, R11, R2.reuse ;  /* 0x000000020b0e7220 */ /* 0x080fe20000410000 */
[----:B------:R-:W-:Y:S01]  /*9260*/  HADD2.F32 R18, -RZ, R18.H1_H1 ;  /* 0x30000012ff127230 */ /* 0x000fe20000004100 */
[----:B------:R-:W-:Y:S01]  /*9270*/  F2FP.PACK_AB R13, R16, R13 ;  /* 0x0000000d100d723e */ /* 0x000fe200000000ff */
[----:B------:R-:W-:Y:S01]  /*9280*/  HADD2.F32 R17, -RZ, R5.H0_H0 ;  /* 0x20000005ff117230 */ /* 0x000fe20000004100 */
[----:B------:R-:W-:-:S02]  /*9290*/  FMUL.FTZ R5, R15, R2 ;  /* 0x000000020f057220 */ /* 0x000fc40000410000 */
[-C--:B------:R-:W-:Y:S02]  /*92a0*/  FMUL.FTZ R2, R18, R3.reuse ;  /* 0x0000000312027220 */ /* 0x080fe40000410000 */
[C---:B------:R-:W-:Y:S02]  /*92b0*/  FMUL.FTZ R3, R8.reuse, R3 ;  /* 0x0000000308037220 */ /* 0x040fe40000410000 */
[----:B------:R-:W-:Y:S01]  /*92c0*/  FFMA.FTZ R5, R11, R4, -R5 ;  /* 0x000000040b057223 */ /* 0x000fe20000010805 */
[----:B------:R-:W-:Y:S01]  /*92d0*/  F2FP.PACK_AB R11, R9, R10 ;  /* 0x0000000a090b723e */ /* 0x000fe200000000ff */
[----:B------:R-:W-:Y:S01]  /*92e0*/  FFMA.FTZ R14, R15, R4, R14 ;  /* 0x000000040f0e7223 */ /* 0x000fe2000001000e */
[----:B------:R-:W-:Y:S01]  /*92f0*/  MOV R9, R13 ;  /* 0x0000000d00097202 */ /* 0x000fe20000000f00 */
[-C--:B------:R-:W-:Y:S02]  /*9300*/  FFMA.FTZ R2, R8, R17.reuse, -R2 ;  /* 0x0000001108027223 */ /* 0x080fe40000010802 */
[----:B------:R-:W-:Y:S01]  /*9310*/  FFMA.FTZ R3, R18, R17, R3 ;  /* 0x0000001112037223 */ /* 0x000fe20000010003 */
[----:B------:R-:W-:-:S04]  /*9320*/  F2FP.PACK_AB R8, R14, R5 ;  /* 0x000000050e08723e */ /* 0x000fc800000000ff */
[----:B------:R-:W-:Y:S02]  /*9330*/  F2FP.PACK_AB R10, R3, R2 ;  /* 0x00000002030a723e */ /* 0x000fe400000000ff */
.L_x_5409:
[----:B------:R-:W-:Y:S05]  /*9340*/  BSYNC B0 ;  /* 0x0000000000007941 */ /* 0x000fea0003800000 */
.L_x_5408:
[----:B-----5:R1:W-:Y:S02]  /*9350*/  STS.128 [R184+0x800], R8 ;  /* 0x00080008b8007388 */ /* 0x0203e40000000c00 */
.L_x_5407:
[----:B------:R-:W-:Y:S05]  /*9360*/  BSYNC B1 ;  /* 0x0000000000017941 */ /* 0x000fea0003800000 */
.L_x_5406:
        /* <DEDUP_REMOVED lines=8> */
[----:B-1-3--:R1:W5:Y:S01]  /*93f0*/  LDG.E.128 R8, [R26.64] ;  /* 0x000000061a087981 */ /* 0x00a362000c1e1d00 */
        /* <DEDUP_REMOVED lines=8> */
[C---:B-1----:R-:W-:Y:S02]  /*9480*/  IADD3 R26, P0, R4.reuse, c[0x0][0x2b0], RZ ;  /* 0x0000ac00041a7a10 */ /* 0x042fe40007f1e0ff */
[----:B------:R-:W-:Y:S02]  /*9490*/  IADD3 R4, P1, R4, c[0x0][0x2a8], RZ ;  /* 0x0000aa0004047a10 */ /* 0x000fe40007f3e0ff */
[----:B------:R-:W-:-:S02]  /*94a0*/  IADD3.X R27, R2, c[0x0][0x2b4], RZ, P0, !PT ;  /* 0x0000ad00021b7a10 */ /* 0x000fc400007fe4ff */
[----:B------:R-:W-:-:S03]  /*94b0*/  IADD3.X R5, R2, c[0x0][0x2ac], RZ, P1, !PT ;  /* 0x0000ab0002057a10 */ /* 0x000fc60000ffe4ff */
[----:B------:R-:W3:Y:S04]  /*94c0*/  LDG.E.64 R2, [R26.64] ;  /* 0x000000061a027981 */ /* 0x000ee8000c1e1b00 */
[----:B--2---:R-:W2:Y:S01]  /*94d0*/  LDG.E.64 R4, [R4.64] ;  /* 0x0000000604047981 */ /* 0x004ea2000c1e1b00 */
[----:B-----5:R-:W-:Y:S01]  /*94e0*/  MOV R15, R11 ;  /* 0x0000000b000f7202 */ /* 0x020fe20000000f00 */
[--C-:B------:R-:W-:Y:S01]  /*94f0*/  HADD2.F32 R19, -RZ, R9.reuse.H1_H1 ;  /* 0x30000009ff137230 */ /* 0x100fe20000004100 */
[----:B------:R-:W-:Y:S01]  /*9500*/  MOV R18, R10 ;  /* 0x0000000a00127202 */ /* 0x000fe20000000f00 */
[----:B------:R-:W-:Y:S02]  /*9510*/  HADD2.F32 R20, -RZ, R9.H0_H0 ;  /* 0x20000009ff147230 */ /* 0x000fe40000004100 */
[----:B------:R-:W-:-:S02]  /*9520*/  HADD2.F32 R17, -RZ, R15.H0_H0 ;  /* 0x2000000fff117230 */ /* 0x000fc40000004100 */
[----:B------:R-:W-:Y:S02]  /*9530*/  HADD2.F32 R15, -RZ, R15.H1_H1 ;  /* 0x3000000fff0f7230 */ /* 0x000fe40000004100 */
[----:B---3--:R-:W-:Y:S02]  /*9540*/  HADD2.F32 R11, -RZ, R2.H1_H1 ;  /* 0x30000002ff0b7230 */ /* 0x008fe40000004100 */
[----:B------:R-:W-:Y:S02]  /*9550*/  HADD2.F32 R26, -RZ, R3.H1_H1 ;  /* 0x30000003ff1a7230 */ /* 0x000fe40000004100 */
[----:B--2---:R-:W-:Y:S01]  /*9560*/  HADD2.F32 R16, -RZ, R4.H1_H1 ;  /* 0x30000004ff107230 */ /* 0x004fe20000004100 */
        /* <DEDUP_REMOVED lines=30> */
.L_x_5413:
[----:B------:R-:W-:Y:S05]  /*9750*/  BSYNC B0 ;  /* 0x0000000000007941 */ /* 0x000fea0003800000 */
.L_x_5412:
[----:B-----5:R3:W-:Y:S02]  /*9760*/  STS.128 [R184+0x1000], R8 ;  /* 0x00100008b8007388 */ /* 0x0207e40000000c00 */
.L_x_5411:
[----:B------:R-:W-:Y:S05]  /*9770*/  BSYNC B1 ;  /* 0x0000000000017941 */ /* 0x000fea0003800000 */
.L_x_5410:
[----:B-1----:R-:W-:-:S04]  /*9780*/  IADD3 R26, R134, 0x30, RZ ;  /* 0x00000030861a7810 */ /* 0x002fc80007ffe0ff */
        /* <DEDUP_REMOVED lines=19> */
[----:B--2---:R-:W2:Y:S04]  /*98c0*/  LDG.E.64 R2, [R18.64] ;  /* 0x0000000612027981 */ /* 0x004ea8000c1e1b00 */
[----:B---3--:R-:W3:Y:S01]  /*98d0*/  LDG.E.64 R4, [R4.64] ;  /* 0x0000000604047981 */ /* 0x008ee2000c1e1b00 */
[--C-:B-----5:R-:W-:Y:S01]  /*98e0*/  HADD2.F32 R17, -RZ, R9.reuse.H0_H0 ;  /* 0x20000009ff117230 */ /* 0x120fe20000004100 */
[----:B------:R-:W-:Y:S01]  /*98f0*/  MOV R15, R10 ;  /* 0x0000000a000f7202 */ /* 0x000fe20000000f00 */
[----:B------:R-:W-:Y:S02]  /*9900*/  HADD2.F32 R16, -RZ, R9.H1_H1 ;  /* 0x30000009ff107230 */ /* 0x000fe40000004100 */
[--C-:B------:R-:W-:Y:S02]  /*9910*/  HADD2.F32 R13, -RZ, R11.reuse.H1_H1 ;  /* 0x3000000bff0d7230 */ /* 0x100fe40000004100 */
[----:B------:R-:W-:-:S02]  /*9920*/  HADD2.F32 R14, -RZ, R11.H0_H0 ;  /* 0x2000000bff0e7230 */ /* 0x000fc40000004100 */
        /* <DEDUP_REMOVED lines=23> */
[----:B------:R-:W-:-:S02]  /*9aa0*/  FMUL.FTZ R2, R12, R3 ;  /* 0x000000030c027220 */ /* 0x000fc40000410000 */
[----:B------:R-:W-:Y:S02]  /*9ab0*/  FMUL.FTZ R3, R8, R3 ;  /* 0x0000000308037220 */ /* 0x000fe40000410000 */
[-C--:B------:R-:W-:Y:S01]  /*9ac0*/  FFMA.FTZ R5, R11, R4.reuse, -R5 ;  /* 0x000000040b057223 */ /* 0x080fe20000010805 */
[----:B------:R-:W-:Y:S01]  /*9ad0*/  F2FP.PACK_AB R11, R6, R7 ;  /* 0x00000007060b723e */ /* 0x000fe200000000ff */
[----:B------:R-:W-:Y:S02]  /*9ae0*/  FFMA.FTZ R14, R13, R4, R14 ;  /* 0x000000040d0e7223 */ /* 0x000fe4000001000e */
[-C--:B------:R-:W-:Y:S02]  /*9af0*/  FFMA.FTZ R2, R8, R15.reuse, -R2 ;  /* 0x0000000f08027223 */ /* 0x080fe40000010802 */
[----:B------:R-:W-:Y:S01]  /*9b00*/  FFMA.FTZ R3, R12, R15, R3 ;  /* 0x0000000f0c037223 */ /* 0x000fe20000010003 */
[----:B------:R-:W-:-:S04]  /*9b10*/  F2FP.PACK_AB R8, R14, R5 ;  /* 0x000000050e08723e */ /* 0x000fc800000000ff */
[----:B------:R-:W-:Y:S02]  /*9b20*/  F2FP.PACK_AB R10, R3, R2 ;  /* 0x00000002030a723e */ /* 0x000fe400000000ff */
.L_x_5416:
[----:B------:R-:W-:Y:S05]  /*9b30*/  BSYNC B0 ;  /* 0x0000000000007941 */ /* 0x000fea0003800000 */
.L_x_5415:
[----:B-----5:R1:W-:Y:S01]  /*9b40*/  STS.128 [R184+0x1800], R8 ;  /* 0x00180008b8007388 */ /* 0x0203e20000000c00 */
[----:B------:R-:W-:Y:S05]  /*9b50*/  BRA `(.L_x_5414) ;  /* 0x00001cd000007947 */ /* 0x000fea0003800000 */
.L_x_5401:
        /* <DEDUP_REMOVED lines=24> */
[----:B------:R-:W4:Y:S01]  /*9ce0*/  LDG.E.128 R12, [R12.64] ;  /* 0x000000060c0c7981 */ /* 0x000f22000c1e1d00 */
[----:B------:R-:W-:Y:S02]  /*9cf0*/  LEA.HI.X R7, R5, c[0x0][0x2b4], R0, 0x1, P1 ;  /* 0x0000ad0005077a11 */ /* 0x000fe400008f0c00 */
[----:B---3--:R-:W-:-:S04]  /*9d00*/  IADD3 R9, P1, R11, R2, RZ ;  /* 0x000000020b097210 */ /* 0x008fc80007f3e0ff */
[----:B------:R-:W3:Y:S01]  /*9d10*/  LDG.E.128 R4, [R6.64] ;  /* 0x0000000606047981 */ /* 0x000ee2000c1e1d00 */
[----:B------:R-:W-:Y:S02]  /*9d20*/  LEA.HI.X.SX32 R0, R11, R20, 0x1, P1 ;  /* 0x000000140b007211 */ /* 0x000fe400008f0eff */
[----:B------:R-:W-:-:S04]  /*9d30*/  LEA R8, P1, R9, c[0x0][0x2a8], 0x1 ;  /* 0x0000aa0009087a11 */ /* 0x000fc800078208ff */
[----:B------:R-:W-:-:S06]  /*9d40*/  LEA.HI.X R9, R9, c[0x0][0x2ac], R0, 0x1, P1 ;  /* 0x0000ab0009097a11 */ /* 0x000fcc00008f0c00 */
[----:B--2---:R-:W2:Y:S01]  /*9d50*/  LDG.E.128 R8, [R8.64] ;  /* 0x0000000608087981 */ /* 0x004ea2000c1e1d00 */
[----:B----4-:R-:W-:Y:S02]  /*9d60*/  HADD2.F32 R33, -RZ, R12.H0_H0 ;  /* 0x2000000cff217230 */ /* 0x010fe40000004100 */
[----:B------:R-:W-:Y:S02]  /*9d70*/  HADD2.F32 R35, -RZ, R13.H0_H0 ;  /* 0x2000000dff237230 */ /* 0x000fe40000004100 */
[--C-:B---3--:R-:W-:Y:S02]  /*9d80*/  HADD2.F32 R0, -RZ, R4.reuse.H0_H0 ;  /* 0x20000004ff007230 */ /* 0x108fe40000004100 */
[----:B------:R-:W-:Y:S02]  /*9d90*/  HADD2.F32 R22, -RZ, R4.H1_H1 ;  /* 0x30000004ff167230 */ /* 0x000fe40000004100 */
[--C-:B------:R-:W-:Y:S02]  /*9da0*/  HADD2.F32 R4, -RZ, R5.reuse.H0_H0 ;  /* 0x20000005ff047230 */ /* 0x100fe40000004100 */
[----:B------:R-:W-:Y:S01]  /*9db0*/  HADD2.F32 R30, -RZ, R5.H1_H1 ;  /* 0x30000005ff1e7230 */ /* 0x000fe20000004100 */
[----:B------:R-:W-:Y:S01]  /*9dc0*/  @!P0 FADD.FTZ R0, -R0, -RZ ;  /* 0x800000ff00008221 */ /* 0x000fe20000010100 */
[--C-:B------:R-:W-:Y:S01]  /*9dd0*/  HADD2.F32 R5, -RZ, R6.reuse.H0_H0 ;  /* 0x20000006ff057230 */ /* 0x100fe20000004100 */
[----:B------:R-:W-:Y:S01]  /*9de0*/  @!P0 FADD.FTZ R4, -R4, -RZ ;  /* 0x800000ff04048221 */ /* 0x000fe20000010100 */
[----:B------:R-:W-:-:S02]  /*9df0*/  HADD2.F32 R31, -RZ, R6.H1_H1 ;  /* 0x30000006ff1f7230 */ /* 0x000fc40000004100 */
[--C-:B------:R-:W-:Y:S02]  /*9e00*/  HADD2.F32 R6, -RZ, R7.reuse.H0_H0 ;  /* 0x20000007ff067230 */ /* 0x100fe40000004100 */
[----:B------:R-:W-:Y:S01]  /*9e10*/  HADD2.F32 R7, -RZ, R7.H1_H1 ;  /* 0x30000007ff077230 */ /* 0x000fe20000004100 */
[----:B------:R-:W-:Y:S01]  /*9e20*/  FMUL.FTZ R33, R33, R0 ;  /* 0x0000000021217220 */ /* 0x000fe20000410000 */
[----:B------:R-:W-:Y:S01]  /*9e30*/  HADD2.F32 R0, -RZ, R15.H1_H1 ;  /* 0x3000000fff007230 */ /* 0x000fe20000004100 */
[----:B------:R-:W-:Y:S01]  /*9e40*/  FMUL.FTZ R35, R35, R4 ;  /* 0x0000000423237220 */ /* 0x000fe20000410000 */
[--C-:B------:R-:W-:Y:S01]  /*9e50*/  HADD2.F32 R4, -RZ, R14.reuse.H0_H0 ;  /* 0x2000000eff047230 */ /* 0x100fe20000004100 */
[----:B------:R-:W-:Y:S02]  /*9e60*/  @!P0 FADD.FTZ R5, -R5, -RZ ;  /* 0x800000ff05058221 */ /* 0x000fe40000010100 */
[----:B------:R-:W-:Y:S01]  /*9e70*/  @!P0 FADD.FTZ R7, -R7, -RZ ;  /* 0x800000ff07078221 */ /* 0x000fe20000010100 */
[----:B------:R-:W-:Y:S01]  /*9e80*/  HADD2.F32 R14, -RZ, R14.H1_H1 ;  /* 0x3000000eff0e7230 */ /* 0x000fe20000004100 */
[----:B------:R-:W-:Y:S01]  /*9e90*/  @!P0 FADD.FTZ R31, -R31, -RZ ;  /* 0x800000ff1f1f8221 */ /* 0x000fe20000010100 */
[----:B------:R-:W-:Y:S01]  /*9ea0*/  HADD2.F32 R13, -RZ, R13.H1_H1 ;  /* 0x3000000dff0d7230 */ /* 0x000fe20000004100 */
[----:B------:R-:W-:Y:S01]  /*9eb0*/  @!P0 FADD.FTZ R30, -R30, -RZ ;  /* 0x800000ff1e1e8221 */ /* 0x000fe20000010100 */
[----:B------:R-:W-:Y:S01]  /*9ec0*/  HADD2.F32 R37, -RZ, R12.H1_H1 ;  /* 0x3000000cff257230 */ /* 0x000fe20000004100 */
[----:B------:R-:W-:Y:S01]  /*9ed0*/  FMUL.FTZ R5, R4, R5 ;  /* 0x0000000504057220 */ /* 0x000fe20000410000 */
[----:B--2---:R-:W-:Y:S01]  /*9ee0*/  HADD2.F32 R4, -RZ, R8.H0_H0 ;  /* 0x20000008ff047230 */ /* 0x004fe20000004100 */
[----:B------:R-:W-:Y:S01]  /*9ef0*/  FMUL.FTZ R7, R0, R7 ;  /* 0x0000000700077220 */ /* 0x000fe20000410000 */
[----:B-----5:R-:W-:Y:S01]  /*9f00*/  HADD2.F32 R0, -RZ, R16.H0_H0 ;  /* 0x20000010ff007230 */ /* 0x020fe20000004100 */
[----:B------:R-:W-:Y:S01]  /*9f10*/  @!P0 FADD.FTZ R22, -R22, -RZ ;  /* 0x800000ff16168221 */ /* 0x000fe20000010100 */
[----:B------:R-:W-:Y:S01]  /*9f20*/  HADD2.F32 R39, -RZ, R15.H0_H0 ;  /* 0x2000000fff277230 */ /* 0x000fe20000004100 */
[----:B------:R-:W-:Y:S01]  /*9f30*/  FMUL.FTZ R31, R14, R31 ;  /* 0x0000001f0e1f7220 */ /* 0x000fe20000410000 */
[----:B------:R-:W-:Y:S01]  /*9f40*/  HADD2.F32 R14, -RZ, R8.H1_H1 ;  /* 0x30000008ff0e7230 */ /* 0x000fe20000004100 */
[----:B------:R-:W-:Y:S01]  /*9f50*/  FMUL.FTZ R13, R13, R30 ;  /* 0x0000001e0d0d7220 */ /* 0x000fe20000410000 */
[--C-:B------:R-:W-:Y:S01]  /*9f60*/  HADD2.F32 R8, -RZ, R9.reuse.H0_H0 ;  /* 0x20000009ff087230 */ /* 0x100fe20000004100 */
[----:B------:R-:W-:Y:S01]  /*9f70*/  @!P0 FADD.FTZ R6, -R6, -RZ ;  /* 0x800000ff06068221 */ /* 0x000fe20000010100 */
[----:B------:R-:W-:Y:S01]  /*9f80*/  HADD2.F32 R30, -RZ, R9.H1_H1 ;  /* 0x30000009ff1e7230 */ /* 0x000fe20000004100 */
[----:B------:R-:W-:Y:S01]  /*9f90*/  FMUL.FTZ R37, R37, R22 ;  /* 0x0000001625257220 */ /* 0x000fe20000410000 */
[--C-:B------:R-:W-:Y:S01]  /*9fa0*/  HADD2.F32 R9, -RZ, R11.reuse.H0_H0 ;  /* 0x2000000bff097230 */ /* 0x100fe20000004100 */
[----:B------:R-:W-:Y:S01]  /*9fb0*/  FFMA.FTZ R0, R0, R4, R33 ;  /* 0x0000000400007223 */ /* 0x000fe20000010021 */
[----:B------:R-:W-:-:S02]  /*9fc0*/  HADD2.F32 R32, -RZ, R11.H1_H1 ;  /* 0x3000000bff207230 */ /* 0x000fc40000004100 */
[----:B------:R-:W-:Y:S02]  /*9fd0*/  HADD2.F32 R12, -RZ, R17.H0_H0 ;  /* 0x20000011ff0c7230 */ /* 0x000fe40000004100 */
[----:B------:R-:W-:Y:S02]  /*9fe0*/  HADD2.F32 R22, -RZ, R10.H0_H0 ;  /* 0x2000000aff167230 */ /* 0x000fe40000004100 */
[----:B------:R-:W-:Y:S02]  /*9ff0*/  HADD2.F32 R4, -RZ, R18.H0_H0 ;  /* 0x20000012ff047230 */ /* 0x000fe40000004100 */
[----:B------:R-:W-:Y:S01]  /*a000*/  HADD2.F32 R11, -RZ, R19.H0_H0 ;  /* 0x20000013ff0b7230 */ /* 0x000fe20000004100 */
[----:B------:R-:W-:Y:S01]  /*a010*/  FMUL.FTZ R6, R39, R6 ;  /* 0x0000000627067220 */ /* 0x000fe20000410000 */
[----:B------:R-:W-:Y:S02]  /*a020*/  HADD2.F32 R16, -RZ, R16.H1_H1 ;  /* 0x30000010ff107230 */ /* 0x000fe40000004100 */
[----:B------:R-:W-:-:S02]  /*a030*/  HADD2.F32 R10, -RZ, R10.H1_H1 ;  /* 0x3000000aff0a7230 */ /* 0x000fc40000004100 */
[----:B------:R-:W-:Y:S02]  /*a040*/  HADD2.F32 R17, -RZ, R17.H1_H1 ;  /* 0x30000011ff117230 */ /* 0x000fe40000004100 */
[----:B------:R-:W-:Y:S02]  /*a050*/  HADD2.F32 R18, -RZ, R18.H1_H1 ;  /* 0x30000012ff127230 */ /* 0x000fe40000004100 */
[----:B------:R-:W-:Y:S01]  /*a060*/  HADD2.F32 R19, -RZ, R19.H1_H1 ;  /* 0x30000013ff137230 */ /* 0x000fe20000004100 */
[----:B------:R-:W-:Y:S02]  /*a070*/  FFMA.FTZ R37, R16, R14, R37 ;  /* 0x0000000e10257223 */ /* 0x000fe40000010025 */
[----:B------:R-:W-:Y:S02]  /*a080*/  FFMA.FTZ R8, R12, R8, R35 ;  /* 0x000000080c087223 */ /* 0x000fe40000010023 */
[----:B------:R-:W-:Y:S02]  /*a090*/  FFMA.FTZ R13, R17, R30, R13 ;  /* 0x0000001e110d7223 */ /* 0x000fe4000001000d */
        /* <DEDUP_REMOVED lines=8> */
.L_x_5420:
[----:B------:R-:W-:Y:S05]  /*a120*/  BSYNC B0 ;  /* 0x0000000000007941 */ /* 0x000fea0003800000 */
.L_x_5419:
[----:B-----5:R4:W-:Y:S02]  /*a130*/  STS.128 [R184], R16 ;  /* 0x00000010b8007388 */ /* 0x0209e40000000c00 */
.L_x_5418:
[----:B------:R-:W-:Y:S05]  /*a140*/  BSYNC B1 ;  /* 0x0000000000017941 */ /* 0x000fea0003800000 */
.L_x_5417:
        /* <DEDUP_REMOVED lines=8> */
[----:B----4-:R4:W5:Y:S01]  /*a1d0*/  LDG.E.128 R16, [R28.64] ;  /* 0x000000061c107981 */ /* 0x010962000c1e1d00 */
[----:B------:R-:W-:Y:S01]  /*a1e0*/  ISETP.GE.AND P0, PT, R100, c[0x0][0x230], PT ;  /* 0x00008c0064007a0c */ /* 0x000fe20003f06270 */
[----:B------:R-:W-:-:S12]  /*a1f0*/  BSSY B0, `(.L_x_5423) ;  /* 0x0000055000007945 */ /* 0x000fd80003800000 */
[----:B------:R-:W-:Y:S05]  /*a200*/  @P0 BRA `(.L_x_5424) ;  /* 0x0000053000000947 */ /* 0x000fea0003800000 */
[-C--:B------:R-:W-:Y:S02]  /*a210*/  ISETP.GE.AND P0, PT, R100, R117.reuse, PT ;  /* 0x000000756400720c */ /* 0x080fe40003f06270 */
[----:B------:R-:W-:Y:S02]  /*a220*/  MOV R7, R117 ;  /* 0x0000007500077202 */ /* 0x000fe40000000f00 */
[----:B------:R-:W-:Y:S02]  /*a230*/  MOV R5, RZ ;  /* 0x000000ff00057202 */ /* 0x000fe40000000f00 */
[C---:B---3--:R-:W-:Y:S02]  /*a240*/  IADD3 R8, P1, R23.reuse, R2, RZ ;  /* 0x0000000217087210 */ /* 0x048fe40007f3e0ff */
        /* <DEDUP_REMOVED lines=10> */
[----:B------:R-:W3:Y:S01]  /*a2f0*/  LDG.E.128 R12, [R12.64] ;  /* 0x000000060c0c7981 */ /* 0x000ee2000c1e1d00 */
[----:B------:R-:W-:Y:S02]  /*a300*/  LEA.HI.X R7, R4, c[0x0][0x2b4], R5, 0x1, P1 ;  /* 0x0000ad0004077a11 */ /* 0x000fe400008f0c05 */
[----:B------:R-:W-:-:S04]  /*a310*/  IADD3 R8, P1, R9, R8, RZ ;  /* 0x0000000809087210 */ /* 0x000fc80007f3e0ff */
[----:B--2---:R-:W2:Y:S01]  /*a320*/  LDG.E.128 R4, [R6.64] ;  /* 0x0000000606047981 */ /* 0x004ea2000c1e1d00 */
[----:B------:R-:W-:Y:S02]  /*a330*/  LEA.HI.X.SX32 R9, R9, R10, 0x1, P1 ;  /* 0x0000000a09097211 */ /* 0x000fe400008f0eff */
[----:B------:R-:W-:-:S04]  /*a340*/  LEA R10, P1, R8, c[0x0][0x2a8], 0x1 ;  /* 0x0000aa00080a7a11 */ /* 0x000fc800078208ff */
[----:B------:R-:W-:-:S06]  /*a350*/  LEA.HI.X R11, R8, c[0x0][0x2ac], R9, 0x1, P1 ;  /* 0x0000ab00080b7a11 */ /* 0x000fcc00008f0c09 */
[----:B----4-:R-:W4:Y:S01]  /*a360*/  LDG.E.128 R8, [R10.64] ;  /* 0x000000060a087981 */ /* 0x010f22000c1e1d00 */
[----:B---3--:R-:W-:Y:S01]  /*a370*/  MOV R22, R15 ;  /* 0x0000000f00167202 */ /* 0x008fe20000000f00 */
[----:B------:R-:W-:Y:S02]  /*a380*/  HADD2.F32 R30, -RZ, R12.H0_H0 ;  /* 0x2000000cff1e7230 */ /* 0x000fe40000004100 */
[--C-:B--2---:R-:W-:Y:S02]  /*a390*/  HADD2.F32 R15, -RZ, R4.reuse.H0_H0 ;  /* 0x20000004ff0f7230 */ /* 0x104fe40000004100 */
[----:B------:R-:W-:Y:S02]  /*a3a0*/  HADD2.F32 R23, -RZ, R4.H1_H1 ;  /* 0x30000004ff177230 */ /* 0x000fe40000004100 */
[--C-:B------:R-:W-:Y:S01]  /*a3b0*/  HADD2.F32 R4, -RZ, R5.reuse.H0_H0 ;  /* 0x20000005ff047230 */ /* 0x100fe20000004100 */
[----:B------:R-:W-:Y:S01]  /*a3c0*/  @!P0 FADD.FTZ R15, -R15, -RZ ;  /* 0x800000ff0f0f8221 */ /* 0x000fe20000010100 */
[----:B------:R-:W-:-:S02]  /*a3d0*/  HADD2.F32 R28, -RZ, R5.H1_H1 ;  /* 0x30000005ff1c7230 */ /* 0x000fc40000004100 */
[--C-:B------:R-:W-:Y:S02]  /*a3e0*/  HADD2.F32 R5, -RZ, R6.reuse.H0_H0 ;  /* 0x20000006ff057230 */ /* 0x100fe40000004100 */
[----:B------:R-:W-:Y:S02]  /*a3f0*/  HADD2.F32 R29, -RZ, R6.H1_H1 ;  /* 0x30000006ff1d7230 */ /* 0x000fe40000004100 */
[----:B------:R-:W-:Y:S01]  /*a400*/  HADD2.F32 R6, -RZ, R7.H0_H0 ;  /* 0x20000007ff067230 */ /* 0x000fe20000004100 */
[----:B------:R-:W-:Y:S01]  /*a410*/  @!P0 FADD.FTZ R4, -R4, -RZ ;  /* 0x800000ff04048221 */ /* 0x000fe20000010100 */
[----:B------:R-:W-:Y:S01]  /*a420*/  HADD2.F32 R31, -RZ, R13.H0_H0 ;  /* 0x2000000dff1f7230 */ /* 0x000fe20000004100 */
[----:B------:R-:W-:Y:S01]  /*a430*/  FMUL.FTZ R30, R30, R15 ;  /* 0x0000000f1e1e7220 */ /* 0x000fe20000410000 */
[----:B------:R-:W-:Y:S01]  /*a440*/  HADD2.F32 R12, -RZ, R12.H1_H1 ;  /* 0x3000000cff0c7230 */ /* 0x000fe20000004100 */
[----:B------:R-:W-:Y:S01]  /*a450*/  @!P0 FADD.FTZ R23, -R23, -RZ ;  /* 0x800000ff17178221 */ /* 0x000fe20000010100 */
[----:B------:R-:W-:Y:S01]  /*a460*/  HADD2.F32 R15, -RZ, R22.H0_H0 ;  /* 0x20000016ff0f7230 */ /* 0x000fe20000004100 */
[----:B------:R-:W-:Y:S01]  /*a470*/  @!P0 FADD.FTZ R6, -R6, -RZ ;  /* 0x800000ff06068221 */ /* 0x000fe20000010100 */
[----:B------:R-:W-:Y:S01]  /*a480*/  HADD2.F32 R7, -RZ, R7.H1_H1 ;  /* 0x30000007ff077230 */ /* 0x000fe20000004100 */
[----:B------:R-:W-:Y:S01]  /*a490*/  FMUL.FTZ R31, R31, R4 ;  /* 0x000000041f1f7220 */ /* 0x000fe20000410000 */
[----:B------:R-:W-:Y:S01]  /*a4a0*/  HADD2.F32 R4, -RZ, R14.H0_H0 ;  /* 0x2000000eff047230 */ /* 0x000fe20000004100 */
[----:B------:R-:W-:Y:S01]  /*a4b0*/  FMUL.FTZ R12, R12, R23 ;  /* 0x000000170c0c7220 */ /* 0x000fe20000410000 */
[----:B------:R-:W-:Y:S01]  /*a4c0*/  HADD2.F32 R13, -RZ, R13.H1_H1 ;  /* 0x3000000dff0d7230 */ /* 0x000fe20000004100 */
[----:B------:R-:W-:Y:S01]  /*a4d0*/  @!P0 FADD.FTZ R5, -R5, -RZ ;  /* 0x800000ff05058221 */ /* 0x000fe20000010100 */
[--C-:B-----5:R-:W-:Y:S01]  /*a4e0*/  HADD2.F32 R23, -RZ, R16.reuse.H1_H1 ;  /* 0x30000010ff177230 */ /* 0x120fe20000004100 */
[----:B------:R-:W-:Y:S01]  /*a4f0*/  FMUL.FTZ R6, R15, R6 ;  /* 0x000000060f067220 */ /* 0x000fe20000410000 */
[----:B------:R-:W-:Y:S01]  /*a500*/  HADD2.F32 R15, -RZ, R16.H0_H0 ;  /* 0x20000010ff0f7230 */ /* 0x000fe20000004100 */
[----:B------:R-:W-:Y:S01]  /*a510*/  @!P0 FADD.FTZ R28, -R28, -RZ ;  /* 0x800000ff1c1c8221 */ /* 0x000fe20000010100 */
[----:B------:R-:W-:Y:S01]  /*a520*/  HADD2.F32 R14, -RZ, R14.H1_H1 ;  /* 0x3000000eff0e7230 */ /* 0x000fe20000004100 */
[----:B------:R-:W-:Y:S01]  /*a530*/  @!P0 FADD.FTZ R29, -R29, -RZ ;  /* 0x800000ff1d1d8221 */ /* 0x000fe20000010100 */
[----:B------:R-:W-:Y:S01]  /*a540*/  HADD2.F32 R22, -RZ, R22.H1_H1 ;  /* 0x30000016ff167230 */ /* 0x000fe20000004100 */
[----:B------:R-:W-:Y:S01]  /*a550*/  @!P0 FADD.FTZ R7, -R7, -RZ ;  /* 0x800000ff07078221 */ /* 0x000fe20000010100 */
[--C-:B----4-:R-:W-:Y:S01]  /*a560*/  HADD2.F32 R16, -RZ, R8.reuse.H1_H1 ;  /* 0x30000008ff107230 */ /* 0x110fe20000004100 */
[----:B------:R-:W-:Y:S01]  /*a570*/  FMUL.FTZ R5, R4, R5 ;  /* 0x0000000504057220 */ /* 0x000fe20000410000 */
[----:B------:R-:W-:Y:S01]  /*a580*/  HADD2.F32 R4, -RZ, R8.H0_H0 ;  /* 0x20000008ff047230 */ /* 0x000fe20000004100 */
[----:B------:R-:W-:Y:S01]  /*a590*/  FMUL.FTZ R13, R13, R28 ;  /* 0x0000001c0d0d7220 */ /* 0x000fe20000410000 */
[--C-:B------:R-:W-:Y:S01]  /*a5a0*/  HADD2.F32 R8, -RZ, R9.reuse.H0_H0 ;  /* 0x20000009ff087230 */ /* 0x100fe20000004100 */
[----:B------:R-:W-:Y:S01]  /*a5b0*/  FMUL.FTZ R29, R14, R29 ;  /* 0x0000001d0e1d7220 */ /* 0x000fe20000410000 */
        /* <DEDUP_REMOVED lines=8> */
[----:B------:R-:W-:Y:S02]  /*a640*/  HADD2.F32 R12, -RZ, R19.H0_H0 ;  /* 0x20000013ff0c7230 */ /* 0x000fe40000004100 */
[----:B------:R-:W-:Y:S02]  /*a650*/  HADD2.F32 R10, -RZ, R10.H1_H1 ;  /* 0x3000000aff0a7230 */ /* 0x000fe40000004100 */
[----:B------:R-:W-:-:S02]  /*a660*/  HADD2.F32 R17, -RZ, R17.H1_H1 ;  /* 0x30000011ff117230 */ /* 0x000fc40000004100 */
[----:B------:R-:W-:Y:S02]  /*a670*/  HADD2.F32 R18, -RZ, R18.H1_H1 ;  /* 0x30000012ff127230 */ /* 0x000fe40000004100 */
[----:B------:R-:W-:Y:S01]  /*a680*/  HADD2.F32 R19, -RZ, R19.H1_H1 ;  /* 0x30000013ff137230 */ /* 0x000fe20000004100 */
[----:B------:R-:W-:Y:S02]  /*a690*/  FFMA.FTZ R4, R15, R4, R30 ;  /* 0x000000040f047223 */ /* 0x000fe4000001001e */
[----:B------:R-:W-:Y:S02]  /*a6a0*/  FFMA.FTZ R8, R14, R8, R31 ;  /* 0x000000080e087223 */ /* 0x000fe4000001001f */
[----:B------:R-:W-:Y:S02]  /*a6b0*/  FFMA.FTZ R13, R17, R28, R13 ;  /* 0x0000001c110d7223 */ /* 0x000fe4000001000d */
[----:B------:R-:W-:Y:S02]  /*a6c0*/  FFMA.FTZ R5, R11, R22, R5 ;  /* 0x000000160b057223 */ /* 0x000fe40000010005 */
[----:B------:R-:W-:-:S02]  /*a6d0*/  FFMA.FTZ R10, R18, R10, R29 ;  /* 0x0000000a120a7223 */ /* 0x000fc4000001001d */
[----:B------:R-:W-:Y:S02]  /*a6e0*/  FFMA.FTZ R6, R12, R9, R6 ;  /* 0x000000090c067223 */ /* 0x000fe40000010006 */
[----:B------:R-:W-:Y:S01]  /*a6f0*/  FFMA.FTZ R7, R19, R32, R7 ;  /* 0x0000002013077223 */ /* 0x000fe20000010007 */
[----:B------:R-:W-:Y:S02]  /*a700*/  F2FP.PACK_AB R16, R23, R4 ;  /* 0x000000041710723e */ /* 0x000fe400000000ff */
[----:B------:R-:W-:Y:S02]  /*a710*/  F2FP.PACK_AB R17, R13, R8 ;  /* 0x000000080d11723e */ /* 0x000fe400000000ff */
[----:B------:R-:W-:Y:S02]  /*a720*/  F2FP.PACK_AB R18, R10, R5 ;  /* 0x000000050a12723e */ /* 0x000fe400000000ff */
[----:B------:R-:W-:Y:S02]  /*a730*/  F2FP.PACK_AB R19, R7, R6 ;  /* 0x000000060713723e */ /* 0x000fe400000000ff */
.L_x_5424:
[----:B------:R-:W-:Y:S05]  /*a740*/  BSYNC B0 ;  /* 0x0000000000007941 */ /* 0x000fea0003800000 */
.L_x_5423:
[----:B-----5:R1:W-:Y:S02]  /*a750*/  STS.128 [R184+0x800], R16 ;  /* 0x00080010b8007388 */ /* 0x0203e40000000c00 */
.L_x_5422:
[----:B------:R-:W-:Y:S05]  /*a760*/  BSYNC B1 ;  /* 0x0000000000017941 */ /* 0x000fea0003800000 */
.L_x_5421:
        /* <DEDUP_REMOVED lines=8> */
[----:B-1--4-:R1:W5:Y:S01]  /*a7f0*/  LDG.E.128 R16, [R26.64] ;  /* 0x000000061a107981 */ /* 0x012362000c1e1d00 */
        /* <DEDUP_REMOVED lines=8> */
[C---:B------:R-:W-:Y:S02]  /*a880*/  SHF.L.U32 R5, R117.reuse, 0x5, RZ ;  /* 0x0000000575057819 */ /* 0x040fe400000006ff */
[----:B------:R-:W-:Y:S02]  /*a890*/  @P0 IADD3 R4, -R117, RZ, RZ ;  /* 0x000000ff75040210 */ /* 0x000fe40007ffe1ff */
[----:B---3--:R-:W-:Y:S02]  /*a8a0*/  IADD3 R9, P1, R5, R2, RZ ;  /* 0x0000000205097210 */ /* 0x008fe40007f3e0ff */
        /* <DEDUP_REMOVED lines=9> */
[----:B------:R-:W-:-:S04]  /*a940*/  IADD3 R9, P1, R10, R9, RZ ;  /* 0x000000090a097210 */ /* 0x000fc80007f3e0ff */
[----:B------:R-:W4:Y:S01]  /*a950*/  LDG.E.128 R4, [R6.64] ;  /* 0x0000000606047981 */ /* 0x000f22000c1e1d00 */
[----:B------:R-:W-:Y:S02]  /*a960*/  LEA.HI.X.SX32 R8, R10, R8, 0x1, P1 ;  /* 0x000000080a087211 */ /* 0x000fe400008f0eff */
[----:B------:R-:W-:-:S04]  /*a970*/  LEA R10, P1, R9, c[0x0][0x2a8], 0x1 ;  /* 0x0000aa00090a7a11 */ /* 0x000fc800078208ff */
[----:B------:R-:W-:-:S06]  /*a980*/  LEA.HI.X R11, R9, c[0x0][0x2ac], R8, 0x1, P1 ;  /* 0x0000ab00090b7a11 */ /* 0x000fcc00008f0c08 */
[----:B--2---:R-:W2:Y:S01]  /*a990*/  LDG.E.128 R8, [R10.64] ;  /* 0x000000060a087981 */ /* 0x004ea2000c1e1d00 */
[----:B---3--:R-:W-:Y:S01]  /*a9a0*/  MOV R23, R15 ;  /* 0x0000000f00177202 */ /* 0x008fe20000000f00 */
[----:B------:R-:W-:Y:S02]  /*a9b0*/  HADD2.F32 R29, -RZ, R13.H0_H0 ;  /* 0x2000000dff1d7230 */ /* 0x000fe40000004100 */
[--C-:B----4-:R-:W-:Y:S02]  /*a9c0*/  HADD2.F32 R15, -RZ, R4.reuse.H0_H0 ;  /* 0x20000004ff0f7230 */ /* 0x110fe40000004100 */
[----:B-1----:R-:W-:Y:S02]  /*a9d0*/  HADD2.F32 R26, -RZ, R4.H1_H1 ;  /* 0x30000004ff1a7230 */ /* 0x002fe40000004100 */
[--C-:B------:R-:W-:Y:S02]  /*a9e0*/  HADD2.F32 R4, -RZ, R5.reuse.H0_H0 ;  /* 0x20000005ff047230 */ /* 0x100fe40000004100 */
[----:B------:R-:W-:-:S02]  /*a9f0*/  HADD2.F32 R27, -RZ, R5.H1_H1 ;  /* 0x30000005ff1b7230 */ /* 0x000fc40000004100 */
[--C-:B------:R-:W-:Y:S01]  /*aa00*/  HADD2.F32 R5, -RZ, R6.reuse.H0_H0 ;  /* 0x20000006ff057230 */ /* 0x100fe20000004100 */
[----:B------:R-:W-:Y:S01]  /*aa10*/  @!P0 FADD.FTZ R4, -R4, -RZ ;  /* 0x800000ff04048221 */ /* 0x000fe20000010100 */
[----:B------:R-:W-:Y:S02]  /*aa20*/  HADD2.F32 R28, -RZ, R6.H1_H1 ;  /* 0x30000006ff1c7230 */ /* 0x000fe40000004100 */
[--C-:B------:R-:W-:Y:S02]  /*aa30*/  HADD2.F32 R6, -RZ, R7.reuse.H0_H0 ;  /* 0x20000007ff067230 */ /* 0x100fe40000004100 */
[----:B------:R-:W-:Y:S01]  /*aa40*/  HADD2.F32 R7, -RZ, R7.H1_H1 ;  /* 0x30000007ff077230 */ /* 0x000fe20000004100 */
[----:B------:R-:W-:Y:S01]  /*aa50*/  @!P0 FADD.FTZ R26, -R26, -RZ ;  /* 0x800000ff1a1a8221 */ /* 0x000fe20000010100 */
[--C-:B------:R-:W-:Y:S01]  /*aa60*/  HADD2.F32 R30, -RZ, R12.reuse.H0_H0 ;  /* 0x2000000cff1e7230 */ /* 0x100fe20000004100 */
[----:B------:R-:W-:Y:S01]  /*aa70*/  FMUL.FTZ R29, R29, R4 ;  /* 0x000000041d1d7220 */ /* 0x000fe20000410000 */
[----:B------:R-:W-:Y:S01]  /*aa80*/  HADD2.F32 R31, -RZ, R12.H1_H1 ;  /* 0x3000000cff1f7230 */ /* 0x000fe20000004100 */
        /* <DEDUP_REMOVED lines=8> */
[----:B------:R-:W-:Y:S01]  /*ab10*/  FMUL.FTZ R30, R30, R15 ;  /* 0x0000000f1e1e7220 */ /* 0x000fe20000410000 */
[----:B------:R-:W-:Y:S01]  /*ab20*/  HADD2.F32 R15, -RZ, R14.H1_H1 ;  /* 0x3000000eff0f7230 */ /* 0x000fe20000004100 */
[----:B------:R-:W-:-:S02]  /*ab30*/  @!P0 FADD.FTZ R27, -R27, -RZ ;  /* 0x800000ff1b1b8221 */ /* 0x000fc40000010100 */
[----:B------:R-:W-:Y:S02]  /*ab40*/  @!P0 FADD.FTZ R5, -R5, -RZ ;  /* 0x800000ff05058221 */ /* 0x000fe40000010100 */
[----:B------:R-:W-:Y:S01]  /*ab50*/  FMUL.FTZ R6, R13, R6 ;  /* 0x000000060d067220 */ /* 0x000fe20000410000 */
[----:B-----5:R-:W-:Y:S01]  /*ab60*/  HADD2.F32 R13, -RZ, R16.H0_H0 ;  /* 0x20000010ff0d7230 */ /* 0x020fe20000004100 */
[----:B------:R-:W-:Y:S01]  /*ab70*/  FMUL.FTZ R7, R4, R7 ;  /* 0x0000000704077220 */ /* 0x000fe20000410000 */
[----:B--2---:R-:W-:Y:S01]  /*ab80*/  HADD2.F32 R4, -RZ, R8.H0_H0 ;  /* 0x20000008ff047230 */ /* 0x004fe20000004100 */
[----:B------:R-:W-:Y:S02]  /*ab90*/  @!P0 FADD.FTZ R28, -R28, -RZ ;  /* 0x800000ff1c1c8221 */ /* 0x000fe40000010100 */
[----:B------:R-:W-:Y:S01]  /*aba0*/  FMUL.FTZ R12, R12, R27 ;  /* 0x0000001b0c0c7220 */ /* 0x000fe20000410000 */
[--C-:B------:R-:W-:Y:S01]  /*abb0*/  HADD2.F32 R27, -RZ, R10.reuse.H1_H1 ;  /* 0x3000000aff1b7230 */ /* 0x100fe20000004100 */
[----:B------:R-:W-:Y:S01]  /*abc0*/  FMUL.FTZ R5, R26, R5 ;  /* 0x000000051a057220 */ /* 0x000fe20000410000 */
[----:B------:R-:W-:Y:S01]  /*abd0*/  HADD2.F32 R26, -RZ, R10.H0_H0 ;  /* 0x2000000aff1a7230 */ /* 0x000fe20000004100 */
[----:B------:R-:W-:Y:S01]  /*abe0*/  FMUL.FTZ R28, R15, R28 ;  /* 0x0000001c0f1c7220 */ /* 0x000fe20000410000 */
[----:B------:R-:W-:Y:S01]  /*abf0*/  HADD2.F32 R15, -RZ, R8.H1_H1 ;  /* 0x30000008ff0f7230 */ /* 0x000fe20000004100 */
[----:B------:R-:W-:Y:S01]  /*ac00*/  FFMA.FTZ R4, R13, R4, R30 ;  /* 0x000000040d047223 */ /* 0x000fe2000001001e */
[----:B------:R-:W-:-:S02]  /*ac10*/  HADD2.F32 R23, -RZ, R11.H0_H0 ;  /* 0x2000000bff177230 */ /* 0x000fc40000004100 */
[----:B------:R-:W-:Y:S02]  /*ac20*/  HADD2.F32 R10, -RZ, R11.H1_H1 ;  /* 0x3000000bff0a7230 */ /* 0x000fe40000004100 */
[----:B------:R-:W-:Y:S02]  /*ac30*/  HADD2.F32 R14, -RZ, R17.H0_H0 ;  /* 0x20000011ff0e7230 */ /* 0x000fe40000004100 */
[----:B------:R-:W-:Y:S02]  /*ac40*/  HADD2.F32 R8, -RZ, R9.H0_H0 ;  /* 0x20000009ff087230 */ /* 0x000fe40000004100 */
[----:B------:R-:W-:Y:S02]  /*ac50*/  HADD2.F32 R11, -RZ, R18.H0_H0 ;  /* 0x20000012ff0b7230 */ /* 0x000fe40000004100 */
[----:B------:R-:W-:Y:S02]  /*ac60*/  HADD2.F32 R13, -RZ, R19.H0_H0 ;  /* 0x20000013ff0d7230 */ /* 0x000fe40000004100 */
[----:B------:R-:W-:-:S02]  /*ac70*/  HADD2.F32 R16, -RZ, R16.H1_H1 ;  /* 0x30000010ff107230 */ /* 0x000fc40000004100 */
[----:B------:R-:W-:Y:S02]  /*ac80*/  HADD2.F32 R9, -RZ, R9.H1_H1 ;  /* 0x30000009ff097230 */ /* 0x000fe40000004100 */
[----:B------:R-:W-:Y:S02]  /*ac90*/  HADD2.F32 R17, -RZ, R17.H1_H1 ;  /* 0x30000011ff117230 */ /* 0x000fe40000004100 */
[----:B------:R-:W-:Y:S02]  /*aca0*/  HADD2.F32 R18, -RZ, R18.H1_H1 ;  /* 0x30000012ff127230 */ /* 0x000fe40000004100 */
[----:B------:R-:W-:Y:S01]  /*acb0*/  HADD2.F32 R19, -RZ, R19.H1_H1 ;  /* 0x30000013ff137230 */ /* 0x000fe20000004100 */
[----:B------:R-:W-:Y:S02]  /*acc0*/  FFMA.FTZ R15, R16, R15, R31 ;  /* 0x0000000f100f7223 */ /* 0x000fe4000001001f */
[----:B------:R-:W-:Y:S02]  /*acd0*/  FFMA.FTZ R8, R14, R8, R29 ;  /* 0x000000080e087223 */ /* 0x000fe4000001001d */
[----:B------:R-:W-:-:S02]  /*ace0*/  FFMA.FTZ R9, R17, R9, R12 ;  /* 0x0000000911097223 */ /* 0x000fc4000001000c */
[----:B------:R-:W-:Y:S02]  /*acf0*/  FFMA.FTZ R5, R11, R26, R5 ;  /* 0x0000001a0b057223 */ /* 0x000fe40000010005 */
[----:B------:R-:W-:Y:S02]  /*ad00*/  FFMA.FTZ R18, R18, R27, R28 ;  /* 0x0000001b12127223 */ /* 0x000fe4000001001c */
[----:B------:R-:W-:Y:S02]  /*ad10*/  FFMA.FTZ R6, R13, R23, R6 ;  /* 0x000000170d067223 */ /* 0x000fe40000010006 */
[----:B------:R-:W-:Y:S01]  /*ad20*/  FFMA.FTZ R7, R19, R10, R7 ;  /* 0x0000000a13077223 */ /* 0x000fe20000010007 */
[----:B------:R-:W-:Y:S02]  /*ad30*/  F2FP.PACK_AB R16, R15, R4 ;  /* 0x000000040f10723e */ /* 0x000fe400000000ff */
[----:B------:R-:W-:Y:S02]  /*ad40*/  F2FP.PACK_AB R17, R9, R8 ;  /* 0x000000080911723e */ /* 0x000fe400000000ff */
[----:B------:R-:W-:-:S02]  /*ad50*/  F2FP.PACK_AB R18, R18, R5 ;  /* 0x000000051212723e */ /* 0x000fc400000000ff */
[----:B------:R-:W-:Y:S02]  /*ad60*/  F2FP.PACK_AB R19, R7, R6 ;  /* 0x000000060713723e */ /* 0x000fe400000000ff */
.L_x_5428:
[----:B------:R-:W-:Y:S05]  /*ad70*/  BSYNC B0 ;  /* 0x0000000000007941 */ /* 0x000fea0003800000 */
.L_x_5427:
[----:B-----5:R4:W-:Y:S02]  /*ad80*/  STS.128 [R184+0x1000], R16 ;  /* 0x00100010b8007388 */ /* 0x0209e40000000c00 */
.L_x_5426:
[----:B------:R-:W-:Y:S05]  /*ad90*/  BSYNC B1 ;  /* 0x0000000000017941 */ /* 0x000fea0003800000 */
.L_x_5425:
[----:B-1----:R-:W-:-:S04]  /*ada0*/  IADD3 R26, R134, 0x30, RZ ;  /* 0x00000030861a7810 */ /* 0x002fc80007ffe0ff */
[----:B------:R-:W-:-:S04]  /*adb0*/  ISETP.GE.AND P0, PT, R26, R21, PT ;  /* 0x000000151a00720c */ /* 0x000fc80003f06270 */
[----:B------:R-:W-:-:S13]  /*adc0*/  ISETP.LT.OR P0, PT, R3, -0x187, P0 ;  /* 0xfffffe790300780c */ /* 0x000fda0000701670 */
[----:B------:R-:W-:Y:S05]  /*add0*/  @P0 BRA `(.L_x_5414) ;  /* 0x00000a5000000947 */ /* 0x000fea0003800000 */
[----:B------:R-:W-:-:S13]  /*ade0*/  ISETP.GE.AND P0, PT, R100, c[0x0][0x220], PT ;  /* 0x0000880064007a0c */ /* 0x000fda0003f06270 */
[----:B------:R1:W-:Y:S01]  /*adf0*/  @P0 STS.128 [R184+0x1800], RZ ;  /* 0x001800ffb8000388 */ /* 0x0003e20000000c00 */
        /* <DEDUP_REMOVED lines=9> */
[--C-:B------:R-:W-:Y:S02]  /*ae90*/  @P0 SHF.R.S32.HI R4, RZ, 0x1, R116.reuse ;  /* 0x00000001ff040819 */ /* 0x100fe40000011474 */
[C---:B------:R-:W-:Y:S01]  /*aea0*/  @P0 IADD3 R5, -R117.reuse, RZ, RZ ;  /* 0x000000ff75050210 */ /* 0x040fe20007ffe1ff */
[----:B------:R-:W-:Y:S01]  /*aeb0*/  IMAD R7, R117, 0x30, RZ ;  /* 0x0000003075077824 */ /* 0x000fe200078e02ff */
[----:B------:R-:W-:Y:S02]  /*aec0*/  @P0 IADD3 R3, -R4, RZ, RZ ;  /* 0x000000ff04030210 */ /* 0x000fe40007ffe1ff */
[----:B------:R-:W-:Y:S01]  /*aed0*/  @P0 SHF.R.S32.HI R116, RZ, 0x1, R116 ;  /* 0x00000001ff740819 */ /* 0x000fe20000011474 */
[----:B----4-:R-:W-:Y:S01]  /*aee0*/  IMAD.WIDE R16, R5, 0x2, R24 ;  /* 0x0000000205107825 */ /* 0x010fe200078e0218 */
[----:B------:R-:W-:-:S04]  /*aef0*/  IADD3 R2, P1, R7, R2, RZ ;  /* 0x0000000207027210 */ /* 0x000fc80007f3e0ff */
[----:B------:R-:W-:Y:S01]  /*af00*/  LEA.HI.X.SX32 R20, R7, R20, 0x1, P1 ;  /* 0x0000001407147211 */ /* 0x000fe200008f0eff */
[----:B------:R-:W4:Y:S01]  /*af10*/  LDG.E.128 R16, [R16.64] ;  /* 0x0000000610107981 */ /* 0x000f22000c1e1d00 */
[----:B------:R-:W-:-:S04]  /*af20*/  IADD3 R4, P1, R3, R2, RZ ;  /* 0x0000000203047210 */ /* 0x000fc80007f3e0ff */
[----:B------:R-:W-:Y:S02]  /*af30*/  LEA.HI.X.SX32 R3, R3, R20, 0x1, P1 ;  /* 0x0000001403037211 */ /* 0x000fe400008f0eff */
[----:B------:R-:W-:-:S04]  /*af40*/  LEA R6, P1, R4, c[0x0][0x2b0], 0x1 ;  /* 0x0000ac0004067a11 */ /* 0x000fc800078208ff */
[----:B------:R-:W-:Y:S02]  /*af50*/  LEA.HI.X R7, R4, c[0x0][0x2b4], R3, 0x1, P1 ;  /* 0x0000ad0004077a11 */ /* 0x000fe400008f0c03 */
[----:B------:R-:W-:Y:S02]  /*af60*/  MOV R3, RZ ;  /* 0x000000ff00037202 */ /* 0x000fe40000000f00 */
[----:B------:R-:W-:Y:S02]  /*af70*/  @P0 IADD3 R3, -R116, RZ, RZ ;  /* 0x000000ff74030210 */ /* 0x000fe40007ffe1ff */
[----:B--2---:R-:W2:Y:S02]  /*af80*/  LDG.E.128 R4, [R6.64] ;  /* 0x0000000606047981 */ /* 0x004ea4000c1e1d00 */
[----:B------:R-:W-:-:S04]  /*af90*/  IADD3 R2, P1, R3, R2, RZ ;  /* 0x0000000203027210 */ /* 0x000fc80007f3e0ff */
[----:B------:R-:W-:Y:S02]  /*afa0*/  LEA.HI.X.SX32 R3, R3, R20, 0x1, P1 ;  /* 0x0000001403037211 */ /* 0x000fe400008f0eff */
[----:B---3--:R-:W-:-:S04]  /*afb0*/  LEA R8, P1, R2, c[0x0][0x2a8], 0x1 ;  /* 0x0000aa0002087a11 */ /* 0x008fc800078208ff */
[----:B------:R-:W-:-:S06]  /*afc0*/  LEA.HI.X R9, R2, c[0x0][0x2ac], R3, 0x1, P1 ;  /* 0x0000ab0002097a11 */ /* 0x000fcc00008f0c03 */
[----:B------:R-:W3:Y:S01]  /*afd0*/  LDG.E.128 R8, [R8.64] ;  /* 0x0000000608087981 */ /* 0x000ee2000c1e1d00 */
[--C-:B----4-:R-:W-:Y:S02]  /*afe0*/  HADD2.F32 R23, -RZ, R16.reuse.H0_H0 ;  /* 0x20000010ff177230 */ /* 0x110fe40000004100 */
[----:B-1----:R-:W-:Y:S02]  /*aff0*/  HADD2.F32 R25, -RZ, R16.H1_H1 ;  /* 0x30000010ff197230 */ /* 0x002fe40000004100 */
[----:B------:R-:W-:Y:S02]  /*b000*/  HADD2.F32 R16, -RZ, R17.H0_H0 ;  /* 0x20000011ff107230 */ /* 0x000fe40000004100 */
[----:B--2---:R-:W-:Y:S02]  /*b010*/  HADD2.F32 R2, -RZ, R4.H0_H0 ;  /* 0x20000004ff027230 */ /* 0x004fe40000004100 */
[--C-:B------:R-:W-:Y:S02]  /*b020*/  HADD2.F32 R3, -RZ, R5.reuse.H0_H0 ;  /* 0x20000005ff037230 */ /* 0x100fe40000004100 */
[----:B------:R-:W-:Y:S01]  /*b030*/  HADD2.F32 R20, -RZ, R5.H1_H1 ;  /* 0x30000005ff147230 */ /* 0x000fe20000004100 */
[----:B------:R-:W-:Y:S01]  /*b040*/  @!P0 FADD.FTZ R2, -R2, -RZ ;  /* 0x800000ff02028221 */ /* 0x000fe20000010100 */
[--C-:B------:R-:W-:Y:S01]  /*b050*/  HADD2.F32 R5, -RZ, R6.reuse.H0_H0 ;  /* 0x20000006ff057230 */ /* 0x100fe20000004100 */
[----:B------:R-:W-:Y:S01]  /*b060*/  @!P0 FADD.FTZ R3, -R3, -RZ ;  /* 0x800000ff03038221 */ /* 0x000fe20000010100 */
[----:B------:R-:W-:-:S02]  /*b070*/  HADD2.F32 R21, -RZ, R6.H1_H1 ;  /* 0x30000006ff157230 */ /* 0x000fc40000004100 */
[--C-:B------:R-:W-:Y:S02]  /*b080*/  HADD2.F32 R6, -RZ, R7.reuse.H0_H0 ;  /* 0x20000007ff067230 */ /* 0x100fe40000004100 */
[----:B------:R-:W-:Y:S02]  /*b090*/  HADD2.F32 R4, -RZ, R4.H1_H1 ;  /* 0x30000004ff047230 */ /* 0x000fe40000004100 */
[----:B------:R-:W-:Y:S01]  /*b0a0*/  HADD2.F32 R7, -RZ, R7.H1_H1 ;  /* 0x30000007ff077230 */ /* 0x000fe20000004100 */
[----:B------:R-:W-:Y:S01]  /*b0b0*/  FMUL.FTZ R23, R23, R2 ;  /* 0x0000000217177220 */ /* 0x000fe20000410000 */
[--C-:B------:R-:W-:Y:S01]  /*b0c0*/  HADD2.F32 R2, -RZ, R19.reuse.H1_H1 ;  /* 0x30000013ff027230 */ /* 0x100fe20000004100 */
[----:B------:R-:W-:Y:S01]  /*b0d0*/  FMUL.FTZ R16, R16, R3 ;  /* 0x0000000310107220 */ /* 0x000fe20000410000 */
[----:B------:R-:W-:Y:S01]  /*b0e0*/  HADD2.F32 R3, -RZ, R19.H0_H0 ;  /* 0x20000013ff037230 */ /* 0x000fe20000004100 */
[----:B------:R-:W-:Y:S02]  /*b0f0*/  @!P0 FADD.FTZ R4, -R4, -RZ ;  /* 0x800000ff04048221 */ /* 0x000fe40000010100 */
[----:B------:R-:W-:-:S02]  /*b100*/  @!P0 FADD.FTZ R6, -R6, -RZ ;  /* 0x800000ff06068221 */ /* 0x000fc40000010100 */
[----:B------:R-:W-:Y:S02]  /*b110*/  @!P0 FADD.FTZ R7, -R7, -RZ ;  /* 0x800000ff07078221 */ /* 0x000fe40000010100 */
[----:B------:R-:W-:Y:S01]  /*b120*/  FMUL.FTZ R25, R25, R4 ;  /* 0x0000000419197220 */ /* 0x000fe20000410000 */
[----:B------:R-:W-:Y:S01]  /*b130*/  HADD2.F32 R4, -RZ, R18.H0_H0 ;  /* 0x20000012ff047230 */ /* 0x000fe20000004100 */
[----:B------:R-:W-:Y:S01]  /*b140*/  FMUL.FTZ R6, R3, R6 ;  /* 0x0000000603067220 */ /* 0x000fe20000410000 */
[----:B---3--:R-:W-:Y:S01]  /*b150*/  HADD2.F32 R3, -RZ, R8.H0_H0 ;  /* 0x20000008ff037230 */ /* 0x008fe20000004100 */
[----:B------:R-:W-:Y:S01]  /*b160*/  FMUL.FTZ R7, R2, R7 ;  /* 0x0000000702077220 */ /* 0x000fe20000410000 */
[----:B-----5:R-:W-:Y:S01]  /*b170*/  HADD2.F32 R2, -RZ, R12.H0_H0 ;  /* 0x2000000cff027230 */ /* 0x020fe20000004100 */
[----:B------:R-:W-:Y:S01]  /*b180*/  @!P0 FADD.FTZ R20, -R20, -RZ ;  /* 0x800000ff14148221 */ /* 0x000fe20000010100 */
[----:B------:R-:W-:Y:S01]  /*b190*/  HADD2.F32 R17, -RZ, R17.H1_H1 ;  /* 0x30000011ff117230 */ /* 0x000fe20000004100 */
[----:B------:R-:W-:Y:S01]  /*b1a0*/  @!P0 FADD.FTZ R5, -R5, -RZ ;  /* 0x800000ff05058221 */ /* 0x000fe20000010100 */
[----:B------:R-:W-:Y:S01]  /*b1b0*/  HADD2.F32 R18, -RZ, R18.H1_H1 ;  /* 0x30000012ff127230 */ /* 0x000fe20000004100 */
[----:B------:R-:W-:Y:S01]  /*b1c0*/  @!P0 FADD.FTZ R21, -R21, -RZ ;  /* 0x800000ff15158221 */ /* 0x000fe20000010100 */
[----:B------:R-:W-:-:S02]  /*b1d0*/  HADD2.F32 R12, -RZ, R12.H1_H1 ;  /* 0x3000000cff0c7230 */ /* 0x000fc40000004100 */
[----:B------:R-:W-:Y:S01]  /*b1e0*/  HADD2.F32 R8, -RZ, R8.H1_H1 ;  /* 0x30000008ff087230 */ /* 0x000fe20000004100 */
[----:B------:R-:W-:Y:S01]  /*b1f0*/  FMUL.FTZ R17, R17, R20 ;  /* 0x0000001411117220 */ /* 0x000fe20000410000 */
[----:B------:R-:W-:Y:S01]  /*b200*/  HADD2.F32 R19, -RZ, R13.H0_H0 ;  /* 0x2000000dff137230 */ /* 0x000fe20000004100 */
[----:B------:R-:W-:Y:S01]  /*b210*/  FMUL.FTZ R5, R4, R5 ;  /* 0x0000000504057220 */ /* 0x000fe20000410000 */
[--C-:B------:R-:W-:Y:S01]  /*b220*/  HADD2.F32 R4, -RZ, R9.reuse.H0_H0 ;  /* 0x20000009ff047230 */ /* 0x100fe20000004100 */
[----:B------:R-:W-:Y:S01]  /*b230*/  FMUL.FTZ R21, R18, R21 ;  /* 0x0000001512157220 */ /* 0x000fe20000410000 */
[----:B------:R-:W-:Y:S01]  /*b240*/  HADD2.F32 R20, -RZ, R9.H1_H1 ;  /* 0x30000009ff147230 */ /* 0x000fe20000004100 */
[----:B------:R-:W-:Y:S01]  /*b250*/  FFMA.FTZ R2, R2, R3, R23 ;  /* 0x0000000302027223 */ /* 0x000fe20000010017 */
[----:B------:R-:W-:Y:S01]  /*b260*/  HADD2.F32 R18, -RZ, R10.H0_H0 ;  /* 0x2000000aff127230 */ /* 0x000fe20000004100 */
[----:B------:R-:W-:Y:S01]  /*b270*/  FFMA.FTZ R25, R12, R8, R25 ;  /* 0x000000080c197223 */ /* 0x000fe20000010019 */
[----:B------:R-:W-:-:S02]  /*b280*/  HADD2.F32 R3, -RZ, R14.H0_H0 ;  /* 0x2000000eff037230 */ /* 0x000fc40000004100 */
[----:B------:R-:W-:Y:S02]  /*b290*/  HADD2.F32 R8, -RZ, R15.H0_H0 ;  /* 0x2000000fff087230 */ /* 0x000fe40000004100 */
[----:B------:R-:W-:Y:S02]  /*b2a0*/  HADD2.F32 R10, -RZ, R10.H1_H1 ;  /* 0x3000000aff0a7230 */ /* 0x000fe40000004100 */
[--C-:B------:R-:W-:Y:S02]  /*b2b0*/  HADD2.F32 R9, -RZ, R11.reuse.H0_H0 ;  /* 0x2000000bff097230 */ /* 0x100fe40000004100 */
        /* <DEDUP_REMOVED lines=13> */
[----:B------:R-:W-:Y:S02]  /*b390*/  F2FP.PACK_AB R15, R7, R6 ;  /* 0x00000006070f723e */ /* 0x000fe400000000ff */
.L_x_5430:
[----:B------:R-:W-:Y:S05]  /*b3a0*/  BSYNC B0 ;  /* 0x0000000000007941 */ /* 0x000fea0003800000 */
.L_x_5429:
[----:B-----5:R1:W-:Y:S01]  /*b3b0*/  STS.128 [R184+0x1800], R12 ;  /* 0x0018000cb8007388 */ /* 0x0203e20000000c00 */
[----:B------:R-:W-:Y:S05]  /*b3c0*/  BRA `(.L_x_5414) ;  /* 0x0000046000007947 */ /* 0x000fea0003800000 */
.L_x_5400:
[----:B------:R-:W1:Y:S01]  /*b3d0*/  S2R R120, SR_CTAID.X ;  /* 0x0000000000787919 */ /* 0x000e620000002500 */
[----:B------:R-:W-:Y:S01]  /*b3e0*/  BSSY B0, `(.L_x_5431) ;  /* 0x000000d000007945 */ /* 0x000fe20003800000 */
[----:B-1----:R-:W-:-:S05]  /*b3f0*/  IMAD R3, R120, -0x40, R179 ;  /* 0xffffffc078037824 */ /* 0x002fca00078e02b3 */
[----:B------:R-:W-:-:S13]  /*b400*/  ISETP.GE.AND P0, PT, R134, R3, PT ;  /* 0x000000038600720c */ /* 0x000fda0003f06270 */
[----:B------:R-:W-:Y:S05]  /*b410*/  @P0 BRA `(.L_x_5432) ;  /* 0x0000009000000947 */ /* 0x000fea0003800000 */
[----:B------:R-:W-:-:S13]  /*b420*/  ISETP.GE.AND P0, PT, R100, c[0x0][0x220], PT ;  /* 0x0000880064007a0c */ /* 0x000fda0003f06270 */
[----:B------:R1:W-:Y:S01]  /*b430*/  @P0 STS.128 [R184], RZ ;  /* 0x000000ffb8000388 */ /* 0x0003e20000000c00 */
[----:B------:R-:W-:Y:S05]  /*b440*/  @P0 BRA `(.L_x_5432) ;  /* 0x0000006000000947 */ /* 0x000fea0003800000 */
[----:B---3--:R-:W-:-:S04]  /*b450*/  LEA R4, P0, R130, c[0x0][0x160], 0x1 ;  /* 0x0000580082047a11 */ /* 0x008fc800078008ff */
[----:B------:R-:W-:-:S05]  /*b460*/  LEA.HI.X R5, R130, c[0x0][0x164], R133, 0x1, P0 ;  /* 0x0000590082057a11 */ /* 0x000fca00000f0c85 */
[----:B------:R-:W-:Y:S01]  /*b470*/  @!PT LDS RZ, [RZ] ;  /* 0x00000000fffff984 */ /* 0x000fe20000000800 */
[----:B------:R-:W-:Y:S01]  /*b480*/  @!PT LDS RZ, [RZ] ;  /* 0x00000000fffff984 */ /* 0x000fe20000000800 */
[----:B------:R-:W-:Y:S01]  /*b490*/  @!PT LDS RZ, [RZ] ;  /* 0x00000000fffff984 */ /* 0x000fe20000000800 */
[----:B------:R3:W-:Y:S04]  /*b4a0*/  LDGSTS.E.BYPASS.LTC128B.128 [R184], [R4.64] ;  /* 0x0000000004b87fae */ /* 0x0007e8000b901d46 */
.L_x_5432:
[----:B------:R-:W-:Y:S05]  /*b4b0*/  BSYNC B0 ;  /* 0x0000000000007941 */ /* 0x000fea0003800000 */
.L_x_5431:
[----:B------:R-:W-:Y:S01]  /*b4c0*/  IADD3 R0, R134, 0x10, RZ ;  /* 0x0000001086007810 */ /* 0x000fe20007ffe0ff */
[----:B------:R-:W-:Y:S03]  /*b4d0*/  BSSY B0, `(.L_x_5433) ;  /* 0x0000010000007945 */ /* 0x000fe60003800000 */
[----:B------:R-:W-:-:S13]  /*b4e0*/  ISETP.GE.AND P0, PT, R0, R3, PT ;  /* 0x000000030000720c */ /* 0x000fda0003f06270 */
[----:B------:R-:W-:Y:S05]  /*b4f0*/  @P0 BRA `(.L_x_5434) ;  /* 0x000000d000000947 */ /* 0x000fea0003800000 */
[----:B------:R-:W-:-:S13]  /*b500*/  ISETP.GE.AND P0, PT, R100, c[0x0][0x220], PT ;  /* 0x0000880064007a0c */ /* 0x000fda0003f06270 */
[----:B------:R4:W-:Y:S01]  /*b510*/  @P0 STS.128 [R184+0x800], RZ ;  /* 0x000800ffb8000388 */ /* 0x0009e20000000c00 */
[----:B------:R-:W-:Y:S05]  /*b520*/  @P0 BRA `(.L_x_5434) ;  /* 0x000000a000000947 */ /* 0x000fea0003800000 */
[----:B---3--:R-:W-:Y:S02]  /*b530*/  IMAD.MOV.U32 R7, RZ, RZ, c[0x0][0x190] ;  /* 0x00006400ff077624 */ /* 0x008fe400078e00ff */
[----:B------:R-:W-:-:S03]  /*b540*/  IMAD.MOV.U32 R5, RZ, RZ, c[0x0][0x194] ;  /* 0x00006500ff057624 */ /* 0x000fc600078e00ff */
        /* <DEDUP_REMOVED lines=8> */
.L_x_5434:
[----:B------:R-:W-:Y:S05]  /*b5d0*/  BSYNC B0 ;  /* 0x0000000000007941 */ /* 0x000fea0003800000 */
.L_x_5433:
[----:B---3--:R-:W-:Y:S01]  /*b5e0*/  IADD3 R22, R134, 0x20, RZ ;  /* 0x0000002086167810 */ /* 0x008fe20007ffe0ff */
[----:B------:R-:W-:Y:S03]  /*b5f0*/  BSSY B0, `(.L_x_5435) ;  /* 0x0000010000007945 */ /* 0x000fe60003800000 */
[----:B------:R-:W-:-:S13]  /*b600*/  ISETP.GE.AND P0, PT, R22, R3, PT ;  /* 0x000000031600720c */ /* 0x000fda0003f06270 */
[----:B------:R-:W-:Y:S05]  /*b610*/  @P0 BRA `(.L_x_5436) ;  /* 0x000000d000000947 */ /* 0x000fea0003800000 */
[----:B------:R-:W-:-:S13]  /*b620*/  ISETP.GE.AND P0, PT, R100, c[0x0][0x220], PT ;  /* 0x0000880064007a0c */ /* 0x000fda0003f06270 */
[----:B------:R3:W-:Y:S01]  /*b630*/  @P0 STS.128 [R184+0x1000], RZ ;  /* 0x001000ffb8000388 */ /* 0x0007e20000000c00 */
[----:B------:R-:W-:Y:S05]  /*b640*/  @P0 BRA `(.L_x_5436) ;  /* 0x000000a000000947 */ /* 0x000fea0003800000 */
[----:B------:R-:W-:Y:S02]  /*b650*/  IMAD.MOV.U32 R7, RZ, RZ, c[0x0][0x190] ;  /* 0x00006400ff077624 */ /* 0x000fe400078e00ff */
        /* <DEDUP_REMOVED lines=9> */
.L_x_5436:
[----:B------:R-:W-:Y:S05]  /*b6f0*/  BSYNC B0 ;  /* 0x0000000000007941 */ /* 0x000fea0003800000 */
.L_x_5435:
[----:B------:R-:W-:-:S04]  /*b700*/  IADD3 R26, R134, 0x30, RZ ;  /* 0x00000030861a7810 */ /* 0x000fc80007ffe0ff */
[----:B------:R-:W-:-:S13]  /*b710*/  ISETP.GE.AND P0, PT, R26, R3, PT ;  /* 0x000000031a00720c */ /* 0x000fda0003f06270 */
[----:B------:R-:W-:Y:S05]  /*b720*/  @P0 BRA `(.L_x_5414) ;  /* 0x0000010000000947 */ /* 0x000fea0003800000 */
[----:B------:R-:W-:-:S13]  /*b730*/  ISETP.GE.AND P0, PT, R100, c[0x0][0x220], PT ;  /* 0x0000880064007a0c */ /* 0x000fda0003f06270 */
[----:B------:R1:W-:Y:S01]  /*b740*/  @P0 STS.128 [R184+0x1800], RZ ;  /* 0x001800ffb8000388 */ /* 0x0003e20000000c00 */
[----:B------:R-:W-:Y:S05]  /*b750*/  @P0 BRA `(.L_x_5414) ;  /* 0x000000d000000947 */ /* 0x000fea0003800000 */
[----:B------:R-:W-:Y:S01]  /*b760*/  MOV R6, R130 ;  /* 0x0000008200067202 */ /* 0x000fe20000000f00 */
[----:B------:R-:W-:Y:S01]  /*b770*/  IMAD.MOV.U32 R2, RZ, RZ, c[0x0][0x190] ;  /* 0x00006400ff027624 */ /* 0x000fe200078e00ff */
[----:B------:R-:W-:Y:S01]  /*b780*/  ULDC UR4, c[0x0][0x194] ;  /* 0x0000650000047ab9 */ /* 0x000fe20000000800 */
[----:B------:R-:W-:Y:S01]  /*b790*/  IMAD.MOV.U32 R7, RZ, RZ, R133 ;  /* 0x000000ffff077224 */ /* 0x000fe200078e0085 */
[----:B------:R-:W-:-:S03]  /*b7a0*/  UIMAD UR4, UR4, 0x30, URZ ;  /* 0x00000030040478a4 */ /* 0x000fc6000f8e023f */
        /* <DEDUP_REMOVED lines=8> */
.L_x_5414:
[----:B------:R-:W-:Y:S05]  /*b830*/  BSYNC B2 ;  /* 0x0000000000027941 */ /* 0x000fea0003800000 */
.L_x_5399:
[----:B------:R-:W-:Y:S01]  /*b840*/  IADD3 R188, R48, -0x1, RZ ;  /* 0xffffffff30bc7810 */ /* 0x000fe20007ffe0ff */
[----:B------:R-:W-:Y:S01]  /*b850*/  BSSY B0, `(.L_x_5437) ;  /* 0x000000f000007945 */ /* 0x000fe20003800000 */
[----:B------:R-:W-:-:S03]  /*b860*/  LEA R186, P0, R126, c[0x0][0x168], 0x1 ;  /* 0x00005a007eba7a11 */ /* 0x000fc600078008ff */
[----:B------:R-:W-:Y:S01]  /*b870*/  IMAD.SHL.U32 R2, R188, 0x80, RZ ;  /* 0x00000080bc027824 */ /* 0x000fe200078e00ff */
[----:B------:R-:W-:-:S03]  /*b880*/  LEA.HI.X R185, R126, c[0x0][0x16c], R129, 0x1, P0 ;  /* 0x00005b007eb97a11 */ /* 0x000fc600000f0c81 */
[----:B-1-3--:R-:W-:-:S05]  /*b890*/  IMAD.IADD R9, R49, 0x1, -R2 ;  /* 0x0000000131097824 */ /* 0x00afca00078e0a02 */
[----:B------:R-:W-:-:S13]  /*b8a0*/  ISETP.GE.AND P1, PT, R134, R9, PT ;  /* 0x000000098600720c */ /* 0x000fda0003f26270 */
[----:B------:R-:W-:Y:S05]  /*b8b0*/  @P1 BRA `(.L_x_5438) ;  /* 0x0000008000001947 */ /* 0x000fea0003800000 */
[----:B------:R-:W-:-:S13]  /*b8c0*/  ISETP.GE.AND P0, PT, R100, c[0x0][0x220], PT ;  /* 0x0000880064007a0c */ /* 0x000fda0003f06270 */
[----:B------:R1:W-:Y:S01]  /*b8d0*/  @P0 STS.128 [R184+0x2000], RZ ;  /* 0x002000ffb8000388 */ /* 0x0003e20000000c00 */
[----:B------:R-:W-:Y:S05]  /*b8e0*/  @P0 BRA `(.L_x_5438) ;  /* 0x0000005000000947 */ /* 0x000fea0003800000 */
[----:B------:R-:W-:-:S05]  /*b8f0*/  MOV R187, R185 ;  /* 0x000000b900bb7202 */ /* 0x000fca0000000f00 */
[----:B------:R-:W-:Y:S01]  /*b900*/  @!PT LDS RZ, [RZ] ;  /* 0x00000000fffff984 */ /* 0x000fe20000000800 */
[----:B------:R-:W-:Y:S01]  /*b910*/  @!PT LDS RZ, [RZ] ;  /* 0x00000000fffff984 */ /* 0x000fe20000000800 */
[----:B------:R-:W-:Y:S01]  /*b920*/  @!PT LDS RZ, [RZ] ;  /* 0x00000000fffff984 */ /* 0x000fe20000000800 */
[----:B------:R3:W-:Y:S02]  /*b930*/  LDGSTS.E.BYPASS.LTC128B.128 [R184+0x2000], [R186.64] ;  /* 0x02000000bab87fae */ /* 0x0007e4000b901d46 */
.L_x_5438:
[----:B------:R-:W-:Y:S05]  /*b940*/  BSYNC B0 ;  /* 0x0000000000007941 */ /* 0x000fea0003800000 */
.L_x_5437:
[----:B------:R-:W-:Y:S01]  /*b950*/  ISETP.GE.AND P0, PT, R0, R9, PT ;  /* 0x000000090000720c */ /* 0x000fe20003f06270 */
[----:B------:R-:W-:-:S12]  /*b960*/  BSSY B0, `(.L_x_5439) ;  /* 0x000000b000007945 */ /* 0x000fd80003800000 */
        /* <DEDUP_REMOVED lines=10> */
.L_x_5440:
[----:B------:R-:W-:Y:S05]  /*ba10*/  BSYNC B0 ;  /* 0x0000000000007941 */ /* 0x000fea0003800000 */
.L_x_5439:
[----:B------:R-:W-:Y:S01]  /*ba20*/  ISETP.GE.AND P0, PT, R22, R9, PT ;  /* 0x000000091600720c */ /* 0x000fe20003f06270 */
[----:B------:R-:W-:-:S12]  /*ba30*/  BSSY B0, `(.L_x_5441) ;  /* 0x000000d000007945 */ /* 0x000fd80003800000 */
[----:B------:R-:W-:Y:S05]  /*ba40*/  @P0 BRA `(.L_x_5442) ;  /* 0x000000b000000947 */ /* 0x000fea0003800000 */
[----:B------:R-:W-:-:S13]  /*ba50*/  ISETP.GE.AND P0, PT, R100, c[0x0][0x220], PT ;  /* 0x0000880064007a0c */ /* 0x000fda0003f06270 */
[----:B------:R1:W-:Y:S01]  /*ba60*/  @P0 STS.128 [R184+0x3000], RZ ;  /* 0x003000ffb8000388 */ /* 0x0003e20000000c00 */
[----:B------:R-:W-:Y:S05]  /*ba70*/  @P0 BRA `(.L_x_5442) ;  /* 0x0000008000000947 */ /* 0x000fea0003800000 */
[----:B------:R-:W-:Y:S02]  /*ba80*/  IMAD.MOV.U32 R3, RZ, RZ, c[0x0][0x198] ;  /* 0x00006600ff037624 */ /* 0x000fe400078e00ff */
[----:B-1----:R-:W-:-:S03]  /*ba90*/  IMAD.MOV.U32 R4, RZ, RZ, c[0x0][0x19c] ;  /* 0x00006700ff047624 */ /* 0x002fc600078e00ff */
[----:B------:R-:W-:-:S04]  /*baa0*/  LEA R6, P0, R3, R186, 0x6 ;  /* 0x000000ba03067211 */ /* 0x000fc800078030ff */
[----:B------:R-:W-:-:S05]  /*bab0*/  LEA.HI.X R7, R3, R185, R4, 0x6, P0 ;  /* 0x000000b903077211 */ /* 0x000fca00000f3404 */
[----:B------:R-:W-:Y:S01]  /*bac0*/  @!PT LDS RZ, [RZ] ;  /* 0x00000000fffff984 */ /* 0x000fe20000000800 */
[----:B------:R-:W-:Y:S01]  /*bad0*/  @!PT LDS RZ, [RZ] ;  /* 0x00000000fffff984 */ /* 0x000fe20000000800 */
[----:B------:R-:W-:Y:S01]  /*bae0*/  @!PT LDS RZ, [RZ] ;  /* 0x00000000fffff984 */ /* 0x000fe20000000800 */
[----:B------:R1:W-:Y:S04]  /*baf0*/  LDGSTS.E.BYPASS.LTC128B.128 [R184+0x3000], [R6.64] ;  /* 0x0300000006b87fae */ /* 0x0003e8000b901d46 */
.L_x_5442:
[----:B------:R-:W-:Y:S05]  /*bb00*/  BSYNC B0 ;  /* 0x0000000000007941 */ /* 0x000fea0003800000 */
.L_x_5441:
[----:B------:R-:W-:Y:S01]  /*bb10*/  ISETP.GE.AND P0, PT, R26, R9, PT ;  /* 0x000000091a00720c */ /* 0x000fe20003f06270 */
[----:B------:R-:W-:-:S12]  /*bb20*/  BSSY B0, `(.L_x_5443) ;  /* 0x000000f000007945 */ /* 0x000fd80003800000 */
[----:B------:R-:W-:Y:S05]  /*bb30*/  @P0 BRA `(.L_x_5444) ;  /* 0x000000d000000947 */ /* 0x000fea0003800000 */
[----:B------:R-:W-:-:S13]  /*bb40*/  ISETP.GE.AND P0, PT, R100, c[0x0][0x220], PT ;  /* 0x0000880064007a0c */ /* 0x000fda0003f06270 */
[----:B------:R1:W-:Y:S01]  /*bb50*/  @P0 STS.128 [R184+0x3800], RZ ;  /* 0x003800ffb8000388 */ /* 0x0003e20000000c00 */
[----:B------:R-:W-:Y:S05]  /*bb60*/  @P0 BRA `(.L_x_5444) ;  /* 0x000000a000000947 */ /* 0x000fea0003800000 */
[----:B------:R-:W-:Y:S01]  /*bb70*/  MOV R3, c[0x0][0x198] ;  /* 0x0000660000037a02 */ /* 0x000fe20000000f00 */
[----:B------:R-:W-:Y:S01]  /*bb80*/  ULDC UR4, c[0x0][0x19c] ;  /* 0x0000670000047ab9 */ /* 0x000fe20000000800 */
[----:B---3--:R-:W-:Y:S01]  /*bb90*/  MOV R187, R185 ;  /* 0x000000b900bb7202 */ /* 0x008fe20000000f00 */
[----:B------:R-:W-:-:S04]  /*bba0*/  UIMAD UR4, UR4, 0x60, URZ ;  /* 0x00000060040478a4 */ /* 0x000fc8000f8e023f */
[----:B-1----:R-:W-:-:S05]  /*bbb0*/  IMAD.WIDE.U32 R4, R3, 0x60, R186 ;  /* 0x0000006003047825 */ /* 0x002fca00078e00ba */
[----:B------:R-:W-:-:S05]  /*bbc0*/  IADD3 R5, R5, UR4, RZ ;  /* 0x0000000405057c10 */ /* 0x000fca000fffe0ff */
[----:B------:R-:W-:Y:S01]  /*bbd0*/  @!PT LDS RZ, [RZ] ;  /* 0x00000000fffff984 */ /* 0x000fe20000000800 */
[----:B------:R-:W-:Y:S01]  /*bbe0*/  @!PT LDS RZ, [RZ] ;  /* 0x00000000fffff984 */ /* 0x000fe20000000800 */
[----:B------:R-:W-:Y:S01]  /*bbf0*/  @!PT LDS RZ, [RZ] ;  /* 0x00000000fffff984 */ /* 0x000fe20000000800 */
[----:B------:R1:W-:Y:S02]  /*bc00*/  LDGSTS.E.BYPASS.LTC128B.128 [R184+0x3800], [R4.64] ;  /* 0x0380000004b87fae */ /* 0x0003e4000b901d46 */
.L_x_5444:
[----:B------:R-:W-:Y:S05]  /*bc10*/  BSYNC B0 ;  /* 0x0000000000007941 */ /* 0x000fea0003800000 */
.L_x_5443:
[----:B------:R-:W-:Y:S01]  /*bc20*/  IADD3 R8, R134, 0x40, RZ ;  /* 0x0000004086087810 */ /* 0x000fe20007ffe0ff */
[----:B------:R-:W-:Y:S03]  /*bc30*/  BSSY B0, `(.L_x_5445) ;  /* 0x000000e000007945 */ /* 0x000fe60003800000 */
[----:B------:R-:W-:-:S13]  /*bc40*/  ISETP.GE.AND P0, PT, R8, R9, PT ;  /* 0x000000090800720c */ /* 0x000fda0003f06270 */
        /* <DEDUP_REMOVED lines=12> */
.L_x_5446:
[----:B------:R-:W-:Y:S05]  /*bd10*/  BSYNC B0 ;  /* 0x0000000000007941 */ /* 0x000fea0003800000 */
.L_x_5445:
[----:B-1----:R-:W-:Y:S01]  /*bd20*/  IADD3 R7, R134, 0x50, RZ ;  /* 0x0000005086077810 */ /* 0x002fe20007ffe0ff */
[----:B------:R-:W-:Y:S03]  /*bd30*/  BSSY B0, `(.L_x_5447) ;  /* 0x0000010000007945 */ /* 0x000fe60003800000 */
[----:B------:R-:W-:-:S13]  /*bd40*/  ISETP.GE.AND P0, PT, R7, R9, PT ;  /* 0x000000090700720c */ /* 0x000fda0003f06270 */
        /* <DEDUP_REMOVED lines=8> */
[----:B------:R-:W-:-:S05]  /*bdd0*/  IMAD.WIDE.U32 R4, R3, 0xa0, R186 ;  /* 0x000000a003047825 */ /* 0x000fca00078e00ba */
[----:B------:R-:W-:-:S05]  /*bde0*/  IADD3 R5, R5, UR4, RZ ;  /* 0x0000000405057c10 */ /* 0x000fca000fffe0ff */
[----:B------:R-:W-:Y:S01]  /*bdf0*/  @!PT LDS RZ, [RZ] ;  /* 0x00000000fffff984 */ /* 0x000fe20000000800 */
[----:B------:R-:W-:Y:S01]  /*be00*/  @!PT LDS RZ, [RZ] ;  /* 0x00000000fffff984 */ /* 0x000fe20000000800 */
[----:B------:R-:W-:Y:S01]  /*be10*/  @!PT LDS RZ, [RZ] ;  /* 0x00000000fffff984 */ /* 0x000fe20000000800 */
[----:B------:R3:W-:Y:S02]  /*be20*/  LDGSTS.E.BYPASS.LTC128B.128 [R184+0x4800], [R4.64] ;  /* 0x0480000004b87fae */ /* 0x0007e4000b901d46 */
.L_x_5448:
[----:B------:R-:W-:Y:S05]  /*be30*/  BSYNC B0 ;  /* 0x0000000000007941 */ /* 0x000fea0003800000 */
.L_x_5447:
[----:B------:R-:W-:Y:S01]  /*be40*/  IADD3 R6, R134, 0x60, RZ ;  /* 0x0000006086067810 */ /* 0x000fe20007ffe0ff */
        /* <DEDUP_REMOVED lines=16> */
.L_x_5450:
[----:B------:R-:W-:Y:S05]  /*bf50*/  BSYNC B0 ;  /* 0x0000000000007941 */ /* 0x000fea0003800000 */
.L_x_5449:
[----:B---3--:R-:W-:Y:S01]  /*bf60*/  IADD3 R5, R134, 0x70, RZ ;  /* 0x0000007086057810 */ /* 0x008fe20007ffe0ff */
        /* <DEDUP_REMOVED lines=8> */
[----:B------:R-:W-:Y:S01]  /*bff0*/  MOV R187, R185 ;  /* 0x000000b900bb7202 */ /* 0x000fe20000000f00 */
[----:B------:R-:W-:-:S04]  /*c000*/  UIMAD UR4, UR4, 0xe0, URZ ;  /* 0x000000e0040478a4 */ /* 0x000fc8000f8e023f */
[----:B------:R-:W-:-:S05]  /*c010*/  IMAD.WIDE.U32 R10, R3, 0xe0, R186 ;  /* 0x000000e0030a7825 */ /* 0x000fca00078e00ba */
[----:B------:R-:W-:-:S05]  /*c020*/  IADD3 R11, R11, UR4, RZ ;  /* 0x000000040b0b7c10 */ /* 0x000fca000fffe0ff */
[----:B------:R-:W-:Y:S01]  /*c030*/  @!PT LDS RZ, [RZ] ;  /* 0x00000000fffff984 */ /* 0x000fe20000000800 */
[----:B------:R-:W-:Y:S01]  /*c040*/  @!PT LDS RZ, [RZ] ;  /* 0x00000000fffff984 */ /* 0x000fe20000000800 */
[----:B------:R-:W-:Y:S01]  /*c050*/  @!PT LDS RZ, [RZ] ;  /* 0x00000000fffff984 */ /* 0x000fe20000000800 */
[----:B------:R1:W-:Y:S02]  /*c060*/  LDGSTS.E.BYPASS.LTC128B.128 [R184+0x5800], [R10.64] ;  /* 0x058000000ab87fae */ /* 0x0003e4000b901d46 */
.L_x_5452:
[----:B------:R-:W-:Y:S05]  /*c070*/  BSYNC B0 ;  /* 0x0000000000007941 */ /* 0x000fea0003800000 */
.L_x_5451:
[----:B------:R-:W0:Y:S01]  /*c080*/  LDGDEPBAR ;  /* 0x00000000000079af */ /* 0x000e220000000000 */
[----:B------:R-:W-:Y:S01]  /*c090*/  ISETP.GE.AND P0, PT, R134, R9, PT ;  /* 0x000000098600720c */ /* 0x000fe20003f06270 */
[----:B------:R-:W-:Y:S01]  /*c0a0*/  BSSY B0, `(.L_x_5453) ;  /* 0x0000018000007945 */ /* 0x000fe20003800000 */
[C---:B------:R-:W-:Y:S01]  /*c0b0*/  LEA R148, P1, R122.reuse, c[0x0][0x170], 0x1 ;  /* 0x00005c007a947a11 */ /* 0x040fe200078208ff */
[----:B------:R-:W5:Y:S03]  /*c0c0*/  S2R R4, SR_TID.X ;  /* 0x0000000000047919 */ /* 0x000f660000002100 */
[----:B------:R-:W-:Y:S01]  /*c0d0*/  LEA.HI.X R149, R122, c[0x0][0x174], R125, 0x1, P1 ;  /* 0x00005d007a957a11 */ /* 0x000fe200008f0c7d */
[----:B------:R-:W-:-:S04]  /*c0e0*/  DEPBAR.LE SB0, 0x0 ;  /* 0x000080000000791a */ /* 0x000fc80000000000 */
[----:B------:R-:W-:Y:S01]  /*c0f0*/  BAR.SYNC.DEFER_BLOCKING 0x0 ;  /* 0x0000000000007b1d */ /* 0x000fe20000010000 */
[----:B-----5:R-:W-:Y:S01]  /*c100*/  SHF.R.S32.HI R3, RZ, 0x1f, R4 ;  /* 0x0000001fff037819 */ /* 0x020fe20000011404 */
[----:B------:R-:W-:-:S03]  /*c110*/  IMAD.SHL.U32 R103, R4, 0x2, RZ ;  /* 0x0000000204677824 */ /* 0x000fc600078e00ff */
[----:B------:R-:W-:Y:S02]  /*c120*/  LEA.HI R121, R3, R4, RZ, 0x5 ;  /* 0x0000000403797211 */ /* 0x000fe400078f28ff */
[----:B------:R-:W-:Y:S02]  /*c130*/  LOP3.LUT R103, R103, 0x6, RZ, 0xc0, !PT ;  /* 0x0000000667677812 */ /* 0x000fe400078ec0ff */
[----:B-1----:R-:W-:-:S05]  /*c140*/  LOP3.LUT R11, R121, 0xffffffe0, RZ, 0xc0, !PT ;  /* 0xffffffe0790b7812 */ /* 0x002fca00078ec0ff */
[----:B------:R-:W-:-:S05]  /*c150*/  IMAD.IADD R10, R4, 0x1, -R11 ;  /* 0x00000001040a7824 */ /* 0x000fca00078e0a0b */
[----:B------:R-:W-:-:S04]  /*c160*/  SHF.R.S32.HI R187, RZ, 0x1f, R10 ;  /* 0x0000001fffbb7819 */ /* 0x000fc8000001140a */
[----:B------:R-:W-:Y:S01]  /*c170*/  LEA.HI R187, R187, R10, RZ, 0x2 ;  /* 0x0000000abbbb7211 */ /* 0x000fe200078f10ff */
[----:B------:R1:W-:Y:S03]  /*c180*/  @P0 STS.128 [R184+0x6000], RZ ;  /* 0x006000ffb8000388 */ /* 0x0003e60000000c00 */
[----:B------:R-:W-:Y:S01]  /*c190*/  SHF.R.S32.HI R187, RZ, 0x2, R187 ;  /* 0x00000002ffbb7819 */ /* 0x000fe200000114bb */
        /* <DEDUP_REMOVED lines=8> */
.L_x_5454:
[----:B------:R-:W-:Y:S05]  /*c220*/  BSYNC B0 ;  /* 0x0000000000007941 */ /* 0x000fea0003800000 */
.L_x_5453:
[----:B------:R-:W-:Y:S01]  /*c230*/  ISETP.GE.AND P0, PT, R0, R9, PT ;  /* 0x000000090000720c */ /* 0x000fe20003f06270 */
[----:B------:R-:W-:-:S12]  /*c240*/  BSSY B0, `(.L_x_5455) ;  /* 0x000000c000007945 */ /* 0x000fd80003800000 */
        /* <DEDUP_REMOVED lines=11> */
.L_x_5456:
[----:B------:R-:W-:Y:S05]  /*c300*/  BSYNC B0 ;  /* 0x0000000000007941 */ /* 0x000fea0003800000 */
.L_x_5455:
[----:B------:R-:W-:Y:S01]  /*c310*/  ISETP.GE.AND P0, PT, R22, R9, PT ;  /* 0x000000091600720c */ /* 0x000fe20003f06270 */
[----:B------:R-:W-:-:S12]  /*c320*/  BSSY B0, `(.L_x_5457) ;  /* 0x000000e000007945 */ /* 0x000fd80003800000 */
[----:B------:R1:W-:Y:S01]  /*c330*/  @P0 STS.128 [R184+0x7000], RZ ;  /* 0x007000ffb8000388 */ /* 0x0003e20000000c00 */
        /* <DEDUP_REMOVED lines=12> */
.L_x_5458:
[----:B------:R-:W-:Y:S05]  /*c400*/  BSYNC B0 ;  /* 0x0000000000007941 */ /* 0x000fea0003800000 */
.L_x_5457:
[----:B------:R-:W-:Y:S01]  /*c410*/  ISETP.GE.AND P0, PT, R26, R9, PT ;  /* 0x000000091a00720c */ /* 0x000fe20003f06270 */
[----:B------:R-:W-:-:S12]  /*c420*/  BSSY B0, `(.L_x_5459) ;  /* 0x000000f000007945 */ /* 0x000fd80003800000 */
[----:B------:R1:W-:Y:S01]  /*c430*/  @P0 STS.128 [R184+0x7800], RZ ;  /* 0x007800ffb8000388 */ /* 0x0003e20000000c00 */
[----:B------:R-:W-:Y:S05]  /*c440*/  @P0 BRA `(.L_x_5460) ;  /* 0x000000c000000947 */ /* 0x000fea0003800000 */
[----:B------:R-:W-:-:S13]  /*c450*/  ISETP.GE.AND P0, PT, R100, c[0x0][0x220], PT ;  /* 0x0000880064007a0c */ /* 0x000fda0003f06270 */
[----:B------:R1:W-:Y:S01]  /*c460*/  @P0 STS.128 [R184+0x7800], RZ ;  /* 0x007800ffb8000388 */ /* 0x0003e20000000c00 */
[----:B------:R-:W-:Y:S05]  /*c470*/  @P0 BRA `(.L_x_5460) ;  /* 0x0000009000000947 */ /* 0x000fea0003800000 */
[----:B------:R-:W-:Y:S01]  /*c480*/  MOV R0, c[0x0][0x1a0] ;  /* 0x0000680000007a02 */ /* 0x000fe20000000f00 */
[----:B------:R-:W-:Y:S02]  /*c490*/  ULDC UR4, c[0x0][0x1a4] ;  /* 0x0000690000047ab9 */ /* 0x000fe40000000800 */
[----:B------:R-:W-:Y:S02]  /*c4a0*/  UIMAD UR4, UR4, 0x60, URZ ;  /* 0x00000060040478a4 */ /* 0x000fe4000f8e023f */
[----:B-1----:R-:W-:-:S05]  /*c4b0*/  IMAD.WIDE.U32 R10, R0, 0x60, R148 ;  /* 0x00000060000a7825 */ /* 0x002fca00078e0094 */
[----:B------:R-:W-:-:S05]  /*c4c0*/  IADD3 R11, R11, UR4, RZ ;  /* 0x000000040b0b7c10 */ /* 0x000fca000fffe0ff */
[----:B------:R-:W-:Y:S01]  /*c4d0*/  @!PT LDS RZ, [RZ] ;  /* 0x00000000fffff984 */ /* 0x000fe20000000800 */
[----:B------:R-:W-:Y:S01]  /*c4e0*/  @!PT LDS RZ, [RZ] ;  /* 0x00000000fffff984 */ /* 0x000fe20000000800 */
[----:B------:R-:W-:Y:S01]  /*c4f0*/  @!PT LDS RZ, [RZ] ;  /* 0x00000000fffff984 */ /* 0x000fe20000000800 */
[----:B------:R1:W-:Y:S02]  /*c500*/  LDGSTS.E.BYPASS.LTC128B.128 [R184+0x7800], [R10.64] ;  /* 0x078000000ab87fae */ /* 0x0003e4000b901d46 */
.L_x_5460:
[----:B------:R-:W-:Y:S05]  /*c510*/  BSYNC B0 ;  /* 0x0000000000007941 */ /* 0x000fea0003800000 */
.L_x_5459:
[----:B------:R-:W-:Y:S01]  /*c520*/  ISETP.GE.AND P0, PT, R8, R9, PT ;  /* 0x000000090800720c */ /* 0x000fe20003f06270 */
[----:B------:R-:W-:-:S12]  /*c530*/  BSSY B0, `(.L_x_5461) ;  /* 0x000000e000007945 */ /* 0x000fd80003800000 */
[----:B------:R1:W-:Y:S01]  /*c540*/  @P0 STS.128 [R184+0x8000], RZ ;  /* 0x008000ffb8000388 */ /* 0x0003e20000000c00 */
[----:B------:R-:W-:Y:S05]  /*c550*/  @P0 BRA `(.L_x_5462) ;  /* 0x000000b000000947 */ /* 0x000fea0003800000 */
[----:B------:R-:W-:-:S13]  /*c560*/  ISETP.GE.AND P0, PT, R100, c[0x0][0x220], PT ;  /* 0x0000880064007a0c */ /* 0x000fda0003f06270 */
[----:B------:R1:W-:Y:S01]  /*c570*/  @P0 STS.128 [R184+0x8000], RZ ;  /* 0x008000ffb8000388 */ /* 0x0003e20000000c00 */
[----:B------:R-:W-:Y:S05]  /*c580*/  @P0 BRA `(.L_x_5462) ;  /* 0x0000008000000947 */ /* 0x000fea0003800000 */
[----:B-1----:R-:W-:Y:S02]  /*c590*/  IMAD.MOV.U32 R11, RZ, RZ, c[0x0][0x1a0] ;  /* 0x00006800ff0b7624 */ /* 0x002fe400078e00ff */
[----:B------:R-:W-:-:S03]  /*c5a0*/  IMAD.MOV.U32 R0, RZ, RZ, c[0x0][0x1a4] ;  /* 0x00006900ff007624 */ /* 0x000fc600078e00ff */
[----:B------:R-:W-:-:S04]  /*c5b0*/  LEA R10, P0, R11, R148, 0x7 ;  /* 0x000000940b0a7211 */ /* 0x000fc800078038ff */
[----:B------:R-:W-:-:S05]  /*c5c0*/  LEA.HI.X R11, R11, R149, R0, 0x7, P0 ;  /* 0x000000950b0b7211 */ /* 0x000fca00000f3c00 */
[----:B------:R-:W-:Y:S01]  /*c5d0*/  @!PT LDS RZ, [RZ] ;  /* 0x00000000fffff984 */ /* 0x000fe20000000800 */
[----:B------:R-:W-:Y:S01]  /*c5e0*/  @!PT LDS RZ, [RZ] ;  /* 0x00000000fffff984 */ /* 0x000fe20000000800 */
[----:B------:R-:W-:Y:S01]  /*c5f0*/  @!PT LDS RZ, [RZ] ;  /* 0x00000000fffff984 */ /* 0x000fe20000000800 */
[----:B------:R1:W-:Y:S04]  /*c600*/  LDGSTS.E.BYPASS.LTC128B.128 [R184+0x8000], [R10.64] ;  /* 0x080000000ab87fae */ /* 0x0003e8000b901d46 */
.L_x_5462:
[----:B------:R-:W-:Y:S05]  /*c610*/  BSYNC B0 ;  /* 0x0000000000007941 */ /* 0x000fea0003800000 */
.L_x_5461:
        /* <DEDUP_REMOVED lines=16> */
.L_x_5464:
[----:B------:R-:W-:Y:S05]  /*c720*/  BSYNC B0 ;  /* 0x0000000000007941 */ /* 0x000fea0003800000 */
.L_x_5463:
        /* <DEDUP_REMOVED lines=10> */
[----:B------:R-:W-:-:S05]  /*c7d0*/  IMAD.WIDE.U32 R6, R0, 0xc0, R148 ;  /* 0x000000c000067825 */ /* 0x000fca00078e0094 */
[----:B------:R-:W-:-:S05]  /*c7e0*/  IADD3 R7, R7, UR4, RZ ;  /* 0x0000000407077c10 */ /* 0x000fca000fffe0ff */
[----:B------:R-:W-:Y:S01]  /*c7f0*/  @!PT LDS RZ, [RZ] ;  /* 0x00000000fffff984 */ /* 0x000fe20000000800 */
[----:B------:R-:W-:Y:S01]  /*c800*/  @!PT LDS RZ, [RZ] ;  /* 0x00000000fffff984 */ /* 0x000fe20000000800 */
[----:B------:R-:W-:Y:S01]  /*c810*/  @!PT LDS RZ, [RZ] ;  /* 0x00000000fffff984 */ /* 0x000fe20000000800 */
[----:B------:R1:W-:Y:S02]  /*c820*/  LDGSTS.E.BYPASS.LTC128B.128 [R184+0x9000], [R6.64] ;  /* 0x0900000006b87fae */ /* 0x0003e4000b901d46 */
.L_x_5466:
[----:B------:R-:W-:Y:S05]  /*c830*/  BSYNC B0 ;  /* 0x0000000000007941 */ /* 0x000fea0003800000 */
.L_x_5465:
        /* <DEDUP_REMOVED lines=16> */
.L_x_5468:
[----:B------:R-:W-:Y:S05]  /*c940*/  BSYNC B0 ;  /* 0x0000000000007941 */ /* 0x000fea0003800000 */
.L_x_5467:
[CC--:B------:R-:W-:Y:S01]  /*c950*/  LEA.HI R0, R3.reuse, R4.reuse, RZ, 0x4 ;  /* 0x0000000403007211 */ /* 0x0c0fe200078f20ff */
[----:B------:R-:W-:Y:S01]  /*c960*/  IMAD.SHL.U32 R134, R134, 0x8, RZ ;  /* 0x0000000886867824 */ /* 0x000fe200078e00ff */
[----:B------:R-:W-:Y:S01]  /*c970*/  LEA.HI R3, R3, R4, RZ, 0x3 ;  /* 0x0000000403037211 */ /* 0x000fe200078f18ff */
[----:B------:R-:W-:Y:S01]  /*c980*/  IMAD.SHL.U32 R102, R118, 0x40, RZ ;  /* 0x0000004076667824 */ /* 0x000fe200078e00ff */
[----:B------:R-:W-:Y:S01]  /*c990*/  SHF.R.S32.HI R173, RZ, 0x4, R0 ;  /* 0x00000004ffad7819 */ /* 0x000fe20000011400 */
[----:B------:R-:W0:Y:S01]  /*c9a0*/  LDGDEPBAR ;  /* 0x00000000000079af */ /* 0x000e220000000000 */
[----:B------:R-:W-:Y:S02]  /*c9b0*/  LOP3.LUT R3, R3, 0xfffffff8, RZ, 0xc0, !PT ;  /* 0xfffffff803037812 */ /* 0x000fe400078ec0ff */
[----:B------:R-:W-:Y:S02]  /*c9c0*/  LEA.HI R5, R0, R173, RZ, 0x1 ;  /* 0x000000ad00057211 */ /* 0x000fe400078f08ff */
[----:B------:R-:W-:Y:S01]  /*c9d0*/  SHF.R.S32.HI R121, RZ, 0x5, R121 ;  /* 0x00000005ff797819 */ /* 0x000fe20000011479 */
[----:B------:R-:W-:Y:S01]  /*c9e0*/  IMAD.IADD R0, R4, 0x1, -R3 ;  /* 0x0000000104007824 */ /* 0x000fe200078e0a03 */
[----:B------:R-:W-:-:S02]  /*c9f0*/  LOP3.LUT R4, R5, 0xfffffffe, RZ, 0xc0, !PT ;  /* 0xfffffffe05047812 */ /* 0x000fc400078ec0ff */
[----:B------:R-:W-:Y:S01]  /*ca00*/  LOP3.LUT R102, R102, 0xfffffe00, RZ, 0xc0, !PT ;  /* 0xfffffe0066667812 */ /* 0x000fe200078ec0ff */
[C---:B------:R-:W-:Y:S01]  /*ca10*/  IMAD.SHL.U32 R3, R0.reuse, 0x40, RZ ;  /* 0x0000004000037824 */ /* 0x040fe200078e00ff */
[----:B------:R-:W-:Y:S01]  /*ca20*/  R2P PR, R0, 0x6 ;  /* 0x0000000600007804 */ /* 0x000fe20000000000 */
[----:B------:R-:W-:Y:S01]  /*ca30*/  IMAD.IADD R173, R173, 0x1, -R4 ;  /* 0x00000001adad7824 */ /* 0x000fe200078e0a04 */
[C---:B------:R-:W-:Y:S01]  /*ca40*/  LOP3.LUT P0, RZ, R50.reuse, 0x2, RZ, 0xc0, !PT ;  /* 0x0000000232ff7812 */ /* 0x040fe2000780c0ff */
[----:B------:R-:W-:Y:S01]  /*ca50*/  IMAD.SHL.U32 R4, R50, 0x40, RZ ;  /* 0x0000004032047824 */ /* 0x000fe200078e00ff */
[----:B------:R-:W-:Y:S01]  /*ca60*/  LOP3.LUT R3, R3, 0x1c0, RZ, 0xc0, !PT ;  /* 0x000001c003037812 */ /* 0x000fe200078ec0ff */
[----:B------:R-:W-:Y:S02]  /*ca70*/  IMAD R174, R121, 0x400, R102 ;  /* 0x0000040079ae7824 */ /* 0x000fe400078e0266 */
[----:B------:R-:W-:Y:S01]  /*ca80*/  IMAD R120, R120, 0x4, R121 ;  /* 0x0000000478787824 */ /* 0x000fe200078e0279 */
[----:B------:R-:W-:Y:S01]  /*ca90*/  LOP3.LUT R5, R4, 0x1c0, RZ, 0xc0, !PT ;  /* 0x000001c004057812 */ /* 0x000fe200078ec0ff */
[----:B------:R-:W-:Y:S01]  /*caa0*/  IMAD.SHL.U32 R4, R173, 0x8, RZ ;  /* 0x00000008ad047824 */ /* 0x000fe200078e00ff */
[----:B------:R-:W-:-:S02]  /*cab0*/  LOP3.LUT R134, R3, 0x8, R134, 0xf8, !PT ;  /* 0x0000000803867812 */ /* 0x000fc400078ef886 */
[----:B------:R-:W-:Y:S02]  /*cac0*/  SHF.R.U32.HI R3, RZ, 0x3, R3 ;  /* 0x00000003ff037819 */ /* 0x000fe40000011603 */
[----:B------:R-:W-:Y:S02]  /*cad0*/  LOP3.LUT R4, R5, 0x8, R4, 0xf8, !PT ;  /* 0x0000000805047812 */ /* 0x000fe400078ef804 */
[----:B------:R-:W-:Y:S02]  /*cae0*/  SHF.R.U32.HI R51, RZ, 0x3, R5 ;  /* 0x00000003ff337819 */ /* 0x000fe40000011605 */
[----:B------:R-:W-:Y:S01]  /*caf0*/  LOP3.LUT R134, R134, R3, RZ, 0x3c, !PT ;  /* 0x0000000386867212 */ /* 0x000fe200078e3cff */
[----:B------:R-:W-:Y:S01]  /*cb00*/  IMAD.MOV.U32 R3, RZ, RZ, 0x20 ;  /* 0x00000020ff037424 */ /* 0x000fe200078e00ff */
[----:B------:R-:W-:-:S03]  /*cb10*/  LOP3.LUT R51, R4, R51, RZ, 0x3c, !PT ;  /* 0x0000003304337212 */ /* 0x000fc600078e3cff */
[----:B------:R-:W-:Y:S01]  /*cb20*/  IMAD R173, R173, 0x200, R134 ;  /* 0x00000200adad7824 */ /* 0x000fe200078e0286 */
[----:B------:R-:W-:Y:S01]  /*cb30*/  SEL R0, R3, 0xffffffe0, !P1 ;  /* 0xffffffe003007807 */ /* 0x000fe20004800000 */
[----:B------:R-:W-:Y:S01]  /*cb40*/  IMAD.IADD R174, R51, 0x1, R174 ;  /* 0x0000000133ae7824 */ /* 0x000fe200078e02ae */
[----:B------:R-:W-:Y:S01]  /*cb50*/  SEL R3, R3, 0xffffffe0, !P0 ;  /* 0xffffffe003037807 */ /* 0x000fe20004000000 */
[----:B------:R-:W-:Y:S01]  /*cb60*/  IMAD.SHL.U32 R173, R173, 0x2, RZ ;  /* 0x00000002adad7824 */ /* 0x000fe200078e00ff */
[----:B------:R-:W-:Y:S01]  /*cb70*/  LOP3.LUT P0, RZ, R50, 0x4, RZ, 0xc0, !PT ;  /* 0x0000000432ff7812 */ /* 0x000fe2000780c0ff */
[----:B------:R-:W-:Y:S02]  /*cb80*/  IMAD.SHL.U32 R174, R174, 0x2, RZ ;  /* 0x00000002aeae7824 */ /* 0x000fe400078e00ff */
[C---:B------:R-:W-:Y:S01]  /*cb90*/  IMAD.IADD R167, R173.reuse, 0x1, R0 ;  /* 0x00000001ada77824 */ /* 0x040fe200078e0200 */
[----:B------:R-:W-:Y:S01]  /*cba0*/  LDSM.16.M88.4 R20, [R173+0x3000] ;  /* 0x00300000ad14783b */ /* 0x000fe20000000200 */
[----:B------:R-:W-:Y:S01]  /*cbb0*/  IMAD.IADD R172, R174, 0x1, R3 ;  /* 0x00000001aeac7824 */ /* 0x000fe200078e0203 */
[----:B------:R-:W-:Y:S01]  /*cbc0*/  IADD3 R170, R173, 0x2040, RZ ;  /* 0x00002040adaa7810 */ /* 0x000fe20007ffe0ff */
[----:B------:R-:W-:Y:S01]  /*cbd0*/  IMAD.U32 R50, R120, 0x10, R187 ;  /* 0x0000001078327824 */ /* 0x000fe200078e00bb */
[----:B------:R-:W5:Y:S04]  /*cbe0*/  LDSM.16.M88.4 R116, [R174] ;  /* 0x00000000ae74783b */ /* 0x000f680000000200 */
[----:B------:R-:W1:Y:S01]  /*cbf0*/  LDSM.16.M88.4 R64, [R173+0x4000] ;  /* 0x00400000ad40783b */ /* 0x000e620000000200 */
[----:B------:R-:W-:-:S03]  /*cc00*/  IADD3 R50, -R179, 0x1, R50 ;  /* 0x00000001b3327810 */ /* 0x000fc60007ffe132 */
[----:B----4-:R-:W4:Y:S01]  /*cc10*/  LDSM.16.M88.4 R28, [R173+0x2800] ;  /* 0x00280000ad1c783b */ /* 0x010f220000000200 */
[----:B------:R-:W-:-:S03]  /*cc20*/  IADD3 R50, R50, c[0x0][0x2e8], R49 ;  /* 0x0000ba0032327a10 */ /* 0x000fc60007ffe031 */
[----:B------:R-:W-:Y:S04]  /*cc30*/  LDSM.16.M88.4 R104, [R172] ;  /* 0x00000000ac68783b */ /* 0x000fe80000000200 */
[----:B------:R-:W2:Y:S04]  /*cc40*/  LDSM.16.M88.4 R68, [R167+0x3000] ;  /* 0x00300000a744783b */ /* 0x000ea80000000200 */
[----:B-1----:R-:W1:Y:S04]  /*cc50*/  LDSM.16.M88.4 R4, [R167+0x4000] ;  /* 0x00400000a704783b */ /* 0x002e680000000200 */
[----:B--2---:R-:W2:Y:S04]  /*cc60*/  LDSM.16.M88.4 R44, [R173+0x5000] ;  /* 0x00500000ad2c783b */ /* 0x004ea80000000200 */
[----:B------:R-:W3:Y:S04]  /*cc70*/  LDSM.16.M88.4 R72, [R167+0x2800] ;  /* 0x00280000a748783b */ /* 0x000ee80000000200 */
[----:B------:R-:W1:Y:S04]  /*cc80*/  LDSM.16.M88.4 R36, [R173+0x2000] ;  /* 0x00200000ad24783b */ /* 0x000e680000000200 */
[----:B------:R-:W1:Y:S01]  /*cc90*/  LDSM.16.M88.4 R12, [R173+0x3800] ;  /* 0x00380000ad0c783b */ /* 0x000e620000000200 */
[C---:B-----5:R-:W-:Y:S03]  /*cca0*/  HMMA.16816.F32 R24, R116.reuse, R20, RZ ;  /* 0x000000147418723c */ /* 0x060fe600000018ff */
[----:B------:R-:W5:Y:S04]  /*ccb0*/  LDSM.16.M88.4 R56, [R173+0x4800] ;  /* 0x00480000ad38783b */ /* 0x000f680000000200 */
[----:B------:R-:W1:Y:S01]  /*ccc0*/  LDSM.16.M88.4 R84, [R173+0x5800] ;  /* 0x00580000ad54783b */ /* 0x000e620000000200 */
[C---:B------:R-:W-:Y:S03]  /*ccd0*/  HMMA.16816.F32 R20, R116.reuse, R22, RZ ;  /* 0x000000167414723c */ /* 0x040fe600000018ff */
[----:B------:R-:W-:Y:S04]  /*cce0*/  LDSM.16.M88.4 R80, [R167+0x2000] ;  /* 0x00200000a750783b */ /* 0x000fe80000000200 */
[----:B------:R-:W-:Y:S01]  /*ccf0*/  LDSM.16.M88.4 R108, [R167+0x5800] ;  /* 0x00580000a76c783b */ /* 0x000fe20000000200 */
[C---:B------:R-:W-:Y:S03]  /*cd00*/  HMMA.16816.F32 R8, R116.reuse, R64, RZ ;  /* 0x000000407408723c */ /* 0x040fe600000018ff */
[----:B------:R-:W-:Y:S05]  /*cd10*/  LDSM.16.M88.4 R76, [R167+0x3800] ;  /* 0x00380000a74c783b */ /* 0x000fea0000000200 */
[C---:B----4-:R-:W-:Y:S08]  /*cd20*/  HMMA.16816.F32 R32, R116.reuse, R28, RZ ;  /* 0x0000001c7420723c */ /* 0x050ff000000018ff */
[----:B------:R-:W-:Y:S08]  /*cd30*/  HMMA.16816.F32 R28, R116, R30, RZ ;  /* 0x0000001e741c723c */ /* 0x000ff000000018ff */
[C---:B------:R-:W-:Y:S08]  /*cd40*/  HMMA.16816.F32 R24, R104.reuse, R68, R24 ;  /* 0x000000446818723c */ /* 0x040ff00000001818 */
[C---:B------:R-:W-:Y:S01]  /*cd50*/  HMMA.16816.F32 R20, R104.reuse, R70, R20 ;  /* 0x000000466814723c */ /* 0x040fe20000001814 */
[----:B------:R-:W4:Y:S07]  /*cd60*/  LDSM.16.M88.4 R68, [R167+0x5000] ;  /* 0x00500000a744783b */ /* 0x000f2e0000000200 */
[----:B-1----:R-:W-:Y:S07]  /*cd70*/  HMMA.16816.F32 R8, R104, R4, R8 ;  /* 0x000000046808723c */ /* 0x002fee0000001808 */
[----:B------:R-:W-:Y:S01]  /*cd80*/  IMAD.MOV.U32 R5, RZ, RZ, 0x40 ;  /* 0x00000040ff057424 */ /* 0x000fe200078e00ff */
[----:B--2---:R-:W-:Y:S01]  /*cd90*/  HMMA.16816.F32 R52, R116, R44, RZ ;  /* 0x0000002c7434723c */ /* 0x004fe200000018ff */
[----:B------:R-:W-:-:S03]  /*cda0*/  IADD3 R4, R173, 0x2000, RZ ;  /* 0x00002000ad047810 */ /* 0x000fc60007ffe0ff */
[----:B------:R-:W-:Y:S02]  /*cdb0*/  SEL R5, R5, 0xffffffc0, !P0 ;  /* 0xffffffc005057807 */ /* 0x000fe40004000000 */
[----:B------:R-:W-:Y:S02]  /*cdc0*/  @P2 IADD3 R170, R4, -0x40, RZ ;  /* 0xffffffc004aa2810 */ /* 0x000fe40007ffe0ff */
[----:B------:R-:W-:Y:S01]  /*cdd0*/  HMMA.16816.F32 R44, R116, R46, RZ ;  /* 0x0000002e742c723c */ /* 0x000fe200000018ff */
[----:B------:R-:W-:Y:S01]  /*cde0*/  IMAD.IADD R171, R174, 0x1, R5 ;  /* 0x00000001aeab7824 */ /* 0x000fe200078e0205 */
[----:B------:R-:W-:Y:S01]  /*cdf0*/  IADD3 R4, R50, 0x8, RZ ;  /* 0x0000000832047810 */ /* 0x000fe20007ffe0ff */
[----:B------:R-:W-:Y:S01]  /*ce00*/  LDSM.16.M88.4 R136, [R170] ;  /* 0x00000000aa88783b */ /* 0x000fe20000000200 */
[----:B------:R-:W-:Y:S01]  /*ce10*/  IMAD.IADD R156, R0, 0x1, R170 ;  /* 0x00000001009c7824 */ /* 0x000fe200078e02aa */
[-C--:B------:R-:W-:Y:S01]  /*ce20*/  IMNMX R50, R50, R49.reuse, PT ;  /* 0x0000003132327217 */ /* 0x080fe20003800200 */
[----:B------:R-:W-:Y:S01]  /*ce30*/  IMAD.IADD R169, R3, 0x1, R171 ;  /* 0x0000000103a97824 */ /* 0x000fe200078e02ab */
[----:B------:R-:W-:Y:S01]  /*ce40*/  LDSM.16.M88.4 R92, [R171] ;  /* 0x00000000ab5c783b */ /* 0x000fe20000000200 */
[----:B---3--:R-:W-:Y:S01]  /*ce50*/  HMMA.16816.F32 R32, R104, R72, R32 ;  /* 0x000000486820723c */ /* 0x008fe20000001820 */
[----:B------:R-:W-:Y:S01]  /*ce60*/  IMAD.IADD R0, R2, 0x1, R103 ;  /* 0x0000000102007824 */ /* 0x000fe200078e0267 */
[----:B------:R-:W-:Y:S01]  /*ce70*/  IMNMX R49, R4, R49, PT ;  /* 0x0000003104317217 */ /* 0x000fe20003800200 */
[----:B------:R-:W-:Y:S01]  /*ce80*/  LDSM.16.M88.4 R88, [R170+0x800] ;  /* 0x00080000aa58783b */ /* 0x000fe20000000200 */
[----:B------:R-:W-:-:S02]  /*ce90*/  IADD3 R163, R170, 0x800, RZ ;  /* 0x00000800aaa37810 */ /* 0x000fc40007ffe0ff */
[C---:B------:R-:W-:Y:S01]  /*cea0*/  IADD3 R162, R170.reuse, 0x1000, RZ ;  /* 0x00001000aaa27810 */ /* 0x040fe20007ffe0ff */
[----:B------:R-:W-:Y:S01]  /*ceb0*/  LDSM.16.M88.4 R112, [R169] ;  /* 0x00000000a970783b */ /* 0x000fe20000000200 */
[----:B------:R-:W-:Y:S01]  /*cec0*/  HMMA.16816.F32 R28, R104, R74, R28 ;  /* 0x0000004a681c723c */ /* 0x000fe2000000181c */
[C---:B------:R-:W-:Y:S02]  /*ced0*/  IADD3 R161, R170.reuse, 0x1800, RZ ;  /* 0x00001800aaa17810 */ /* 0x040fe40007ffe0ff */
[----:B------:R-:W1:Y:S01]  /*cee0*/  LDSM.16.M88.4 R72, [R167+0x4800] ;  /* 0x00480000a748783b */ /* 0x000e620000000200 */
[C---:B------:R-:W-:Y:S02]  /*cef0*/  IADD3 R160, R170.reuse, 0x2000, RZ ;  /* 0x00002000aaa07810 */ /* 0x040fe40007ffe0ff */
[C---:B------:R-:W-:Y:S01]  /*cf00*/  IADD3 R159, R170.reuse, 0x2800, RZ ;  /* 0x00002800aa9f7810 */ /* 0x040fe20007ffe0ff */
[----:B------:R-:W-:Y:S01]  /*cf10*/  LDSM.16.M88.4 R132, [R170+0x3800] ;  /* 0x00380000aa84783b */ /* 0x000fe20000000200 */
[----:B------:R-:W-:Y:S01]  /*cf20*/  HMMA.16816.F32 R96, R116, R36, RZ ;  /* 0x000000247460723c */ /* 0x000fe200000018ff */
[----:B------:R-:W-:-:S02]  /*cf30*/  IADD3 R158, R170, 0x3000, RZ ;  /* 0x00003000aa9e7810 */ /* 0x000fc40007ffe0ff */
[----:B------:R-:W-:-:S05]  /*cf40*/  IADD3 R157, R170, 0x3800, RZ ;  /* 0x00003800aa9d7810 */ /* 0x000fca0007ffe0ff */
[C---:B------:R-:W-:Y:S08]  /*cf50*/  HMMA.16816.F32 R36, R116.reuse, R38, RZ ;  /* 0x000000267424723c */ /* 0x040ff000000018ff */
[C---:B------:R-:W-:Y:S08]  /*cf60*/  HMMA.16816.F32 R16, R116.reuse, R12, RZ ;  /* 0x0000000c7410723c */ /* 0x040ff000000018ff */
[C---:B-----5:R-:W-:Y:S08]  /*cf70*/  HMMA.16816.F32 R60, R116.reuse, R56, RZ ;  /* 0x00000038743c723c */ /* 0x060ff000000018ff */
[C---:B------:R-:W-:Y:S08]  /*cf80*/  HMMA.16816.F32 R12, R116.reuse, R14, RZ ;  /* 0x0000000e740c723c */ /* 0x040ff000000018ff */
[C---:B------:R-:W-:Y:S08]  /*cf90*/  HMMA.16816.F32 R64, R116.reuse, R66, RZ ;  /* 0x000000427440723c */ /* 0x040ff000000018ff */
[C---:B------:R-:W-:Y:S08]  /*cfa0*/  HMMA.16816.F32 R56, R116.reuse, R58, RZ ;  /* 0x0000003a7438723c */ /* 0x040ff000000018ff */
[C---:B------:R-:W-:Y:S08]  /*cfb0*/  HMMA.16816.F32 R40, R116.reuse, R84, RZ ;  /* 0x000000547428723c */ /* 0x040ff000000018ff */
[----:B------:R-:W-:Y:S01]  /*cfc0*/  HMMA.16816.F32 R116, R116, R86, RZ ;  /* 0x000000567474723c */ /* 0x000fe200000018ff */
[----:B------:R-:W-:Y:S07]  /*cfd0*/  LDSM.16.M88.4 R84, [R170+0x1000] ;  /* 0x00100000aa54783b */ /* 0x000fee0000000200 */
[C---:B----4-:R-:W-:Y:S08]  /*cfe0*/  HMMA.16816.F32 R52, R104.reuse, R68, R52 ;  /* 0x000000446834723c */ /* 0x050ff00000001834 */
[C---:B------:R-:W-:Y:S01]  /*cff0*/  HMMA.16816.F32 R44, R104.reuse, R70, R44 ;  /* 0x00000046682c723c */ /* 0x040fe2000000182c */
[----:B------:R-:W2:Y:S07]  /*d000*/  LDSM.16.M88.4 R68, [R170+0x3000] ;  /* 0x00300000aa44783b */ /* 0x000eae0000000200 */
[C---:B------:R-:W-:Y:S08]  /*d010*/  HMMA.16816.F32 R36, R104.reuse, R82, R36 ;  /* 0x000000526824723c */ /* 0x040ff00000001824 */
[C---:B------:R-:W-:Y:S01]  /*d020*/  HMMA.16816.F32 R96, R104.reuse, R80, R96 ;  /* 0x000000506860723c */ /* 0x040fe20000001860 */
[----:B------:R-:W-:Y:S07]  /*d030*/  LDSM.16.M88.4 R80, [R170+0x1800] ;  /* 0x00180000aa50783b */ /* 0x000fee0000000200 */
[C---:B------:R-:W-:Y:S08]  /*d040*/  HMMA.16816.F32 R40, R104.reuse, R108, R40 ;  /* 0x0000006c6828723c */ /* 0x040ff00000001828 */
[C---:B------:R-:W-:Y:S01]  /*d050*/  HMMA.16816.F32 R116, R104.reuse, R110, R116 ;  /* 0x0000006e6874723c */ /* 0x040fe20000001874 */
[----:B------:R-:W3:Y:S07]  /*d060*/  LDSM.16.M88.4 R108, [R156] ;  /* 0x000000009c6c783b */ /* 0x000eee0000000200 */
[C---:B-1----:R-:W-:Y:S08]  /*d070*/  HMMA.16816.F32 R60, R104.reuse, R72, R60 ;  /* 0x00000048683c723c */ /* 0x042ff0000000183c */
[C---:B------:R-:W-:Y:S01]  /*d080*/  HMMA.16816.F32 R56, R104.reuse, R74, R56 ;  /* 0x0000004a6838723c */ /* 0x040fe20000001838 */
[----:B------:R-:W1:Y:S07]  /*d090*/  LDSM.16.M88.4 R72, [R170+0x2800] ;  /* 0x00280000aa48783b */ /* 0x000e6e0000000200 */
[C---:B------:R-:W-:Y:S08]  /*d0a0*/  HMMA.16816.F32 R16, R104.reuse, R76, R16 ;  /* 0x0000004c6810723c */ /* 0x040ff00000001810 */
[C---:B------:R-:W-:Y:S01]  /*d0b0*/  HMMA.16816.F32 R12, R104.reuse, R78, R12 ;  /* 0x0000004e680c723c */ /* 0x040fe2000000180c */
[----:B------:R-:W-:Y:S07]  /*d0c0*/  LDSM.16.M88.4 R76, [R170+0x2000] ;  /* 0x00200000aa4c783b */ /* 0x000fee0000000200 */
[----:B------:R-:W-:Y:S01]  /*d0d0*/  HMMA.16816.F32 R64, R104, R6, R64 ;  /* 0x000000066840723c */ /* 0x000fe20000001840 */
[----:B------:R-:W4:Y:S06]  /*d0e0*/  LDSM.16.M88.4 R104, [R156+0x800] ;  /* 0x000800009c68783b */ /* 0x000f2c0000000200 */
[C---:B------:R-:W-:Y:S01]  /*d0f0*/  IADD3 R6, R0.reuse, 0x1, RZ ;  /* 0x0000000100067810 */ /* 0x040fe20007ffe0ff */
[----:B------:R-:W-:Y:S01]  /*d100*/  HMMA.16816.F32 R36, R92, R138, R36 ;  /* 0x0000008a5c24723c */ /* 0x000fe20000001824 */
[----:B------:R-:W-:-:S02]  /*d110*/  IADD3 R7, R0, 0x9, RZ ;  /* 0x0000000900077810 */ /* 0x000fc40007ffe0ff */
[CC--:B------:R-:W-:Y:S02]  /*d120*/  ISETP.GE.AND P1, PT, R6.reuse, R50.reuse, PT ;  /* 0x000000320600720c */ /* 0x0c0fe40003f26270 */
[-C--:B------:R-:W-:Y:S02]  /*d130*/  ISETP.GE.AND P0, PT, R6, R49.reuse, PT ;  /* 0x000000310600720c */ /* 0x080fe40003f06270 */
[----:B------:R-:W-:Y:S01]  /*d140*/  IADD3 R6, R0, 0x8, RZ ;  /* 0x0000000800067810 */ /* 0x000fe20007ffe0ff */
[----:B------:R-:W-:Y:S01]  /*d150*/  HMMA.16816.F32 R96, R92, R136, R96 ;  /* 0x000000885c60723c */ /* 0x000fe20000001860 */
[----:B------:R-:W-:Y:S02]  /*d160*/  P2R R4, PR, RZ, 0x1 ;  /* 0x00000001ff047803 */ /* 0x000fe40000000000 */
[C---:B------:R-:W-:Y:S02]  /*d170*/  ISETP.GE.AND P0, PT, R6.reuse, R50, PT ;  /* 0x000000320600720c */ /* 0x040fe40003f06270 */
[----:B------:R-:W-:-:S02]  /*d180*/  ISETP.GE.AND P2, PT, R6, R49, PT ;  /* 0x000000310600720c */ /* 0x000fc40003f46270 */
[----:B------:R-:W-:Y:S01]  /*d190*/  IADD3 R6, R0, 0x10, RZ ;  /* 0x0000001000067810 */ /* 0x000fe20007ffe0ff */
[----:B------:R-:W-:Y:S01]  /*d1a0*/  HMMA.16816.F32 R32, R92, R88, R32 ;  /* 0x000000585c20723c */ /* 0x000fe20000001820 */
[CC--:B------:R-:W-:Y:S02]  /*d1b0*/  ISETP.GE.AND P3, PT, R7.reuse, R50.reuse, PT ;  /* 0x000000320700720c */ /* 0x0c0fe40003f66270 */
[----:B------:R-:W-:Y:S02]  /*d1c0*/  ISETP.GE.AND P5, PT, R6, R50, PT ;  /* 0x000000320600720c */ /* 0x000fe40003fa6270 */
[----:B------:R-:W-:-:S03]  /*d1d0*/  ISETP.GE.AND P4, PT, R7, R49, PT ;  /* 0x000000310700720c */ /* 0x000fc60003f86270 */
[C---:B------:R-:W-:Y:S08]  /*d1e0*/  HMMA.16816.F32 R28, R92.reuse, R90, R28 ;  /* 0x0000005a5c1c723c */ /* 0x040ff0000000181c */
[C---:B--2---:R-:W-:Y:S08]  /*d1f0*/  HMMA.16816.F32 R52, R92.reuse, R68, R52 ;  /* 0x000000445c34723c */ /* 0x044ff00000001834 */
[----:B------:R-:W-:Y:S01]  /*d200*/  HMMA.16816.F32 R44, R92, R70, R44 ;  /* 0x000000465c2c723c */ /* 0x000fe2000000182c */
[----:B------:R-:W2:Y:S07]  /*d210*/  LDSM.16.M88.4 R68, [R156+0x1000] ;  /* 0x001000009c44783b */ /* 0x000eae0000000200 */
[----:B---3--:R-:W-:Y:S08]  /*d220*/  HMMA.16816.F32 R36, R112, R110, R36 ;  /* 0x0000006e7024723c */ /* 0x008ff00000001824 */
[----:B------:R-:W-:Y:S08]  /*d230*/  HMMA.16816.F32 R24, R92, R84, R24 ;  /* 0x000000545c18723c */ /* 0x000ff00000001818 */
[----:B------:R-:W-:Y:S08]  /*d240*/  HMMA.16816.F32 R96, R112, R108, R96 ;  /* 0x0000006c7060723c */ /* 0x000ff00000001860 */
[----:B-1----:R-:W-:Y:S01]  /*d250*/  HMMA.16816.F32 R60, R92, R72, R60 ;  /* 0x000000485c3c723c */ /* 0x002fe2000000183c */
[----:B------:R-:W-:-:S07]  /*d260*/  FSEL R7, R38, -INF , !P2 ;  /* 0xff80000026077808 */ /* 0x000fce0005000000 */
[C---:B------:R-:W-:Y:S01]  /*d270*/  HMMA.16816.F32 R56, R92.reuse, R74, R56 ;  /* 0x0000004a5c38723c */ /* 0x040fe20000001838 */
[----:B------:R-:W1:Y:S07]  /*d280*/  LDSM.16.M88.4 R72, [R156+0x1800] ;  /* 0x001800009c48783b */ /* 0x000e6e0000000200 */
[----:B------:R-:W-:Y:S08]  /*d290*/  HMMA.16816.F32 R20, R92, R86, R20 ;  /* 0x000000565c14723c */ /* 0x000ff00000001814 */
[C---:B----4-:R-:W-:Y:S08]  /*d2a0*/  HMMA.16816.F32 R32, R112.reuse, R104, R32 ;  /* 0x000000687020723c */ /* 0x050ff00000001820 */
[----:B------:R-:W-:Y:S08]  /*d2b0*/  HMMA.16816.F32 R28, R112, R106, R28 ;  /* 0x0000006a701c723c */ /* 0x000ff0000000181c */
[C---:B------:R-:W-:Y:S07]  /*d2c0*/  HMMA.16816.F32 R16, R92.reuse, R80, R16 ;  /* 0x000000505c10723c */ /* 0x040fee0000001810 */
[----:B------:R-:W-:Y:S01]  /*d2d0*/  FSEL R80, R97, -INF , !P1 ;  /* 0xff80000061507808 */ /* 0x000fe20004800000 */
[C---:B------:R-:W-:Y:S07]  /*d2e0*/  HMMA.16816.F32 R64, R92.reuse, R78, R64 ;  /* 0x0000004e5c40723c */ /* 0x040fee0000001840 */
[----:B------:R-:W-:Y:S01]  /*d2f0*/  FSEL R78, R36, -INF , !P0 ;  /* 0xff800000244e7808 */ /* 0x000fe20004000000 */
[----:B------:R-:W-:Y:S01]  /*d300*/  HMMA.16816.F32 R8, R92, R76, R8 ;  /* 0x0000004c5c08723c */ /* 0x000fe20000001808 */
[----:B------:R-:W-:-:S02]  /*d310*/  ISETP.GE.AND P0, PT, R6, R49, PT ;  /* 0x000000310600720c */ /* 0x000fc40003f06270 */
[----:B------:R-:W-:-:S04]  /*d320*/  IADD3 R6, R0, 0x18, RZ ;  /* 0x0000001800067810 */ /* 0x000fc80007ffe0ff */
[----:B------:R-:W-:Y:S01]  /*d330*/  IADD3 R77, R0, 0x11, RZ ;  /* 0x00000011004d7810 */ /* 0x000fe20007ffe0ff */
[----:B------:R-:W-:Y:S01]  /*d340*/  HMMA.16816.F32 R12, R92, R82, R12 ;  /* 0x000000525c0c723c */ /* 0x000fe2000000180c */
[----:B------:R-:W-:Y:S02]  /*d350*/  FSEL R76, R37, -INF , !P3 ;  /* 0xff800000254c7808 */ /* 0x000fe40005800000 */
[CC--:B------:R-:W-:Y:S02]  /*d360*/  ISETP.GE.AND P1, PT, R77.reuse, R50.reuse, PT ;  /* 0x000000324d00720c */ /* 0x0c0fe40003f26270 */
[----:B------:R-:W-:Y:S02]  /*d370*/  ISETP.GE.AND P2, PT, R77, R49, PT ;  /* 0x000000314d00720c */ /* 0x000fe40003f46270 */
[----:B------:R-:W-:Y:S01]  /*d380*/  ISETP.GE.AND P3, PT, R6, R50, PT ;  /* 0x000000320600720c */ /* 0x000fe20003f66270 */
[----:B--2---:R-:W-:Y:S01]  /*d390*/  HMMA.16816.F32 R24, R112, R68, R24 ;  /* 0x000000447018723c */ /* 0x004fe20000001818 */
[----:B------:R-:W-:-:S02]  /*d3a0*/  FSEL R77, R39, -INF , !P4 ;  /* 0xff800000274d7808 */ /* 0x000fc40006000000 */
[----:B------:R-:W-:Y:S01]  /*d3b0*/  FSEL R82, R32, -INF , !P5 ;  /* 0xff80000020527808 */ /* 0x000fe20006800000 */
[----:B------:R-:W2:Y:S01]  /*d3c0*/  LDSM.16.M88.4 R36, [R156+0x2000] ;  /* 0x002000009c24783b */ /* 0x000ea20000000200 */
[-C--:B------:R-:W-:Y:S02]  /*d3d0*/  ISETP.GE.AND P4, PT, R6, R49.reuse, PT ;  /* 0x000000310600720c */ /* 0x080fe40003f86270 */
[----:B------:R-:W-:Y:S01]  /*d3e0*/  IADD3 R68, R0, 0x19, RZ ;  /* 0x0000001900447810 */ /* 0x000fe20007ffe0ff */
[----:B------:R-:W-:Y:S01]  /*d3f0*/  HMMA.16816.F32 R20, R112, R70, R20 ;  /* 0x000000467014723c */ /* 0x000fe20000001814 */
[----:B------:R-:W-:Y:S02]  /*d400*/  FSEL R69, R34, -INF , !P0 ;  /* 0xff80000022457808 */ /* 0x000fe40004000000 */
[C---:B------:R-:W-:Y:S02]  /*d410*/  ISETP.GE.AND P5, PT, R68.reuse, R50, PT ;  /* 0x000000324400720c */ /* 0x040fe40003fa6270 */
[----:B------:R-:W-:-:S02]  /*d420*/  ISETP.GE.AND P0, PT, R68, R49, PT ;  /* 0x000000314400720c */ /* 0x000fc40003f06270 */
[----:B------:R-:W-:Y:S01]  /*d430*/  IADD3 R6, R0, 0x20, RZ ;  /* 0x0000002000067810 */ /* 0x000fe20007ffe0ff */
[C---:B-1----:R-:W-:Y:S01]  /*d440*/  HMMA.16816.F32 R16, R112.reuse, R72, R16 ;  /* 0x000000487010723c */ /* 0x042fe20000001810 */
[----:B------:R-:W-:Y:S02]  /*d450*/  FSEL R68, R28, -INF , !P3 ;  /* 0xff8000001c447808 */ /* 0x000fe40005800000 */
[----:B------:R-:W-:Y:S02]  /*d460*/  IADD3 R28, R0, 0x28, RZ ;  /* 0x00000028001c7810 */ /* 0x000fe40007ffe0ff */
[----:B------:R-:W-:Y:S02]  /*d470*/  FSEL R32, R33, -INF , !P1 ;  /* 0xff80000021207808 */ /* 0x000fe40004800000 */
[----:B------:R-:W-:Y:S01]  /*d480*/  FSEL R71, R35, -INF , !P2 ;  /* 0xff80000023477808 */ /* 0x000fe20005000000 */
[----:B------:R-:W-:Y:S01]  /*d490*/  HMMA.16816.F32 R12, R112, R74, R12 ;  /* 0x0000004a700c723c */ /* 0x000fe2000000180c */
[----:B------:R-:W-:-:S02]  /*d4a0*/  ISETP.GE.AND P1, PT, R6, R50, PT ;  /* 0x000000320600720c */ /* 0x000fc40003f26270 */
[-C--:B------:R-:W-:Y:S02]  /*d4b0*/  ISETP.GE.AND P2, PT, R6, R49.reuse, PT ;  /* 0x000000310600720c */ /* 0x080fe40003f46270 */
[----:B------:R-:W-:Y:S02]  /*d4c0*/  FSEL R6, R29, -INF , !P5 ;  /* 0xff8000001d067808 */ /* 0x000fe40006800000 */
[----:B------:R-:W-:Y:S01]  /*d4d0*/  FSEL R83, R31, -INF , !P0 ;  /* 0xff8000001f537808 */ /* 0x000fe20004000000 */
[----:B------:R-:W-:Y:S01]  /*d4e0*/  HMMA.16816.F32 R40, R92, R132, R40 ;  /* 0x000000845c28723c */ /* 0x000fe20000001828 */
[----:B------:R-:W-:Y:S02]  /*d4f0*/  FSEL R81, R30, -INF , !P4 ;  /* 0xff8000001e517808 */ /* 0x000fe40006000000 */
[C---:B------:R-:W-:Y:S02]  /*d500*/  ISETP.GE.AND P5, PT, R28.reuse, R50, PT ;  /* 0x000000321c00720c */ /* 0x040fe40003fa6270 */
[----:B------:R-:W-:-:S02]  /*d510*/  ISETP.GE.AND P0, PT, R28, R49, PT ;  /* 0x000000311c00720c */ /* 0x000fc40003f06270 */
[----:B------:R-:W1:Y:S01]  /*d520*/  LDSM.16.M88.4 R28, [R156+0x2800] ;  /* 0x002800009c1c783b */ /* 0x000e620000000200 */
[----:B------:R-:W-:Y:S01]  /*d530*/  IADD3 R33, R0, 0x21, RZ ;  /* 0x0000002100217810 */ /* 0x000fe20007ffe0ff */
[----:B------:R-:W-:Y:S01]  /*d540*/  HMMA.16816.F32 R116, R92, R134, R116 ;  /* 0x000000865c74723c */ /* 0x000fe20000001874 */
[----:B------:R-:W-:Y:S02]  /*d550*/  FSEL R110, R24, -INF , !P1 ;  /* 0xff800000186e7808 */ /* 0x000fe40004800000 */
[C---:B------:R-:W-:Y:S02]  /*d560*/  ISETP.GE.AND P3, PT, R33.reuse, R50, PT ;  /* 0x000000322100720c */ /* 0x040fe40003f66270 */
[----:B------:R-:W-:Y:S02]  /*d570*/  ISETP.GE.AND P4, PT, R33, R49, PT ;  /* 0x000000312100720c */ /* 0x000fe40003f86270 */
[----:B------:R-:W-:Y:S01]  /*d580*/  IADD3 R33, R0, 0x29, RZ ;  /* 0x0000002900217810 */ /* 0x000fe20007ffe0ff */
[----:B--2---:R-:W-:Y:S01]  /*d590*/  HMMA.16816.F32 R8, R112, R36, R8 ;  /* 0x000000247008723c */ /* 0x004fe20000001808 */
[----:B------:R-:W-:-:S02]  /*d5a0*/  FSEL R141, R26, -INF , !P2 ;  /* 0xff8000001a8d7808 */ /* 0x000fc40005000000 */
[----:B------:R-:W-:Y:S02]  /*d5b0*/  FSEL R144, R20, -INF , !P5 ;  /* 0xff80000014907808 */ /* 0x000fe40006800000 */
[C---:B------:R-:W-:Y:S02]  /*d5c0*/  ISETP.GE.AND P1, PT, R33.reuse, R50, PT ;  /* 0x000000322100720c */ /* 0x040fe40003f26270 */
[----:B------:R-:W-:Y:S01]  /*d5d0*/  ISETP.GE.AND P2, PT, R33, R49, PT ;  /* 0x000000312100720c */ /* 0x000fe20003f46270 */
[----:B------:R-:W-:Y:S01]  /*d5e0*/  HMMA.16816.F32 R64, R112, R38, R64 ;  /* 0x000000267040723c */ /* 0x000fe20000001840 */
[----:B------:R-:W-:Y:S02]  /*d5f0*/  IADD3 R20, R0, 0x38, RZ ;  /* 0x0000003800147810 */ /* 0x000fe40007ffe0ff */
[----:B------:R-:W-:Y:S02]  /*d600*/  FSEL R146, R21, -INF , !P1 ;  /* 0xff80000015927808 */ /* 0x000fe40004800000 */
[----:B------:R-:W-:-:S02]  /*d610*/  FSEL R105, R23, -INF , !P2 ;  /* 0xff80000017697808 */ /* 0x000fc40005000000 */
[----:B------:R-:W-:Y:S02]  /*d620*/  FSEL R107, R22, -INF , !P0 ;  /* 0xff800000166b7808 */ /* 0x000fe40004000000 */
[C---:B------:R-:W-:Y:S02]  /*d630*/  ISETP.GE.AND P1, PT, R20.reuse, R50, PT ;  /* 0x000000321400720c */ /* 0x040fe40003f26270 */
[----:B------:R-:W-:Y:S02]  /*d640*/  ISETP.GE.AND P2, PT, R20, R49, PT ;  /* 0x000000311400720c */ /* 0x000fe40003f46270 */
[----:B------:R-:W2:Y:S01]  /*d650*/  LDSM.16.M88.4 R20, [R156+0x3000] ;  /* 0x003000009c14783b */ /* 0x000ea20000000200 */
[----:B------:R-:W-:Y:S02]  /*d660*/  IADD3 R24, R0, 0x30, RZ ;  /* 0x0000003000187810 */ /* 0x000fe40007ffe0ff */
[----:B------:R-:W-:Y:S02]  /*d670*/  FSEL R142, R25, -INF , !P3 ;  /* 0xff800000198e7808 */ /* 0x000fe40005800000 */
[----:B------:R-:W-:-:S02]  /*d680*/  FSEL R143, R27, -INF , !P4 ;  /* 0xff8000001b8f7808 */ /* 0x000fc40006000000 */
[CC--:B------:R-:W-:Y:S02]  /*d690*/  ISETP.GE.AND P3, PT, R24.reuse, R50.reuse, PT ;  /* 0x000000321800720c */ /* 0x0c0fe40003f66270 */
[-C--:B------:R-:W-:Y:S01]  /*d6a0*/  ISETP.GE.AND P4, PT, R24, R49.reuse, PT ;  /* 0x000000311800720c */ /* 0x080fe20003f86270 */
[C---:B-1----:R-:W-:Y:S01]  /*d6b0*/  HMMA.16816.F32 R60, R112.reuse, R28, R60 ;  /* 0x0000001c703c723c */ /* 0x042fe2000000183c */
[----:B------:R-:W-:Y:S02]  /*d6c0*/  IADD3 R24, R0, 0x39, RZ ;  /* 0x0000003900187810 */ /* 0x000fe40007ffe0ff */
[----:B------:R-:W-:Y:S02]  /*d6d0*/  FSEL R108, R16, -INF , !P3 ;  /* 0xff800000106c7808 */ /* 0x000fe40005800000 */
[----:B------:R-:W-:Y:S02]  /*d6e0*/  FSEL R109, R18, -INF , !P4 ;  /* 0xff800000126d7808 */ /* 0x000fe40006000000 */
[C---:B------:R-:W-:Y:S01]  /*d6f0*/  ISETP.GE.AND P3, PT, R24.reuse, R50, PT ;  /* 0x000000321800720c */ /* 0x040fe20003f66270 */
[----:B------:R-:W-:Y:S01]  /*d700*/  HMMA.16816.F32 R56, R112, R30, R56 ;  /* 0x0000001e7038723c */ /* 0x000fe20000001838 */
[----:B------:R-:W-:-:S02]  /*d710*/  ISETP.GE.AND P4, PT, R24, R49, PT ;  /* 0x000000311800720c */ /* 0x000fc40003f86270 */
[----:B------:R-:W-:Y:S02]  /*d720*/  FSEL R138, R12, -INF , !P1 ;  /* 0xff8000000c8a7808 */ /* 0x000fe40004800000 */
[----:B------:R-:W-:Y:S02]  /*d730*/  FSEL R137, R14, -INF , !P2 ;  /* 0xff8000000e897808 */ /* 0x000fe40005000000 */
[----:B------:R-:W-:Y:S02]  /*d740*/  FSEL R140, R13, -INF , !P3 ;  /* 0xff8000000d8c7808 */ /* 0x000fe40005800000 */
[----:B------:R-:W-:Y:S02]  /*d750*/  FSEL R111, R15, -INF , !P4 ;  /* 0xff8000000f6f7808 */ /* 0x000fe40006000000 */
[----:B------:R-:W1:Y:S01]  /*d760*/  LDSM.16.M88.4 R12, [R156+0x3800] ;  /* 0x003800009c0c783b */ /* 0x000e620000000200 */
[----:B------:R-:W-:Y:S01]  /*d770*/  IADD3 R25, R0, 0x31, RZ ;  /* 0x0000003100197810 */ /* 0x000fe20007ffe0ff */
[----:B------:R-:W-:-:S04]  /*d780*/  DEPBAR.LE SB0, 0x0 ;  /* 0x000080000000791a */ /* 0x000fc80000000000 */
[----:B------:R-:W-:Y:S01]  /*d790*/  BAR.SYNC.DEFER_BLOCKING 0x0 ;  /* 0x0000000000007b1d */ /* 0x000fe20000010000 */
[C---:B------:R-:W-:Y:S02]  /*d7a0*/  ISETP.GE.AND P5, PT, R25.reuse, R50, PT ;  /* 0x000000321900720c */ /* 0x040fe40003fa6270 */
[----:B------:R-:W-:Y:S02]  /*d7b0*/  ISETP.GE.AND P0, PT, R25, R49, PT ;  /* 0x000000311900720c */ /* 0x000fe40003f06270 */
[----:B------:R-:W-:Y:S01]  /*d7c0*/  FSEL R136, R17, -INF , !P5 ;  /* 0xff80000011887808 */ /* 0x000fe20006800000 */
[----:B--2---:R-:W-:Y:S01]  /*d7d0*/  HMMA.16816.F32 R52, R112, R20, R52 ;  /* 0x000000147034723c */ /* 0x004fe20000001834 */
[C---:B------:R-:W-:Y:S02]  /*d7e0*/  IADD3 R16, R0.reuse, 0x40, RZ ;  /* 0x0000004000107810 */ /* 0x040fe40007ffe0ff */
[----:B------:R-:W-:Y:S02]  /*d7f0*/  IADD3 R17, R0, 0x41, RZ ;  /* 0x0000004100117810 */ /* 0x000fe40007ffe0ff */
[----:B------:R-:W-:-:S02]  /*d800*/  FSEL R139, R19, -INF , !P0 ;  /* 0xff800000138b7808 */ /* 0x000fc40004000000 */
[CC--:B------:R-:W-:Y:S02]  /*d810*/  ISETP.GE.AND P5, PT, R16.reuse, R50.reuse, PT ;  /* 0x000000321000720c */ /* 0x0c0fe40003fa6270 */
[-C--:B------:R-:W-:Y:S02]  /*d820*/  ISETP.GE.AND P0, PT, R16, R49.reuse, PT ;  /* 0x000000311000720c */ /* 0x080fe40003f06270 */
[CC--:B------:R-:W-:Y:S02]  /*d830*/  ISETP.GE.AND P1, PT, R17.reuse, R50.reuse, PT ;  /* 0x000000321100720c */ /* 0x0c0fe40003f26270 */
[----:B------:R-:W-:Y:S02]  /*d840*/  IADD3 R16, R0, 0x48, RZ ;  /* 0x0000004800107810 */ /* 0x000fe40007ffe0ff */
[----:B------:R-:W-:Y:S02]  /*d850*/  ISETP.GE.AND P2, PT, R17, R49, PT ;  /* 0x000000311100720c */ /* 0x000fe40003f46270 */
[----:B------:R-:W-:-:S02]  /*d860*/  ISETP.GE.AND P3, PT, R16, R50, PT ;  /* 0x000000321000720c */ /* 0x000fc40003f66270 */
[----:B------:R-:W-:Y:S02]  /*d870*/  FSEL R120, R8, -INF , !P5 ;  /* 0xff80000008787808 */ /* 0x000fe40006800000 */
[----:B------:R-:W-:Y:S02]  /*d880*/  ISETP.GE.AND P4, PT, R16, R49, PT ;  /* 0x000000311000720c */ /* 0x000fe40003f86270 */
[----:B------:R-:W-:Y:S02]  /*d890*/  FSEL R130, R9, -INF , !P1 ;  /* 0xff80000009827808 */ /* 0x000fe40004800000 */
[C---:B------:R-:W-:Y:S02]  /*d8a0*/  IADD3 R17, R0.reuse, 0x49, RZ ;  /* 0x0000004900117810 */ /* 0x040fe40007ffe0ff */
[C---:B------:R-:W-:Y:S01]  /*d8b0*/  IADD3 R8, R0.reuse, 0x50, RZ ;  /* 0x0000005000087810 */ /* 0x040fe20007ffe0ff */
[----:B-1----:R-:W-:Y:S01]  /*d8c0*/  HMMA.16816.F32 R116, R112, R14, R116 ;  /* 0x0000000e7074723c */ /* 0x002fe20000001874 */
        /* <DEDUP_REMOVED lines=21> */
[----:B------:R-:W-:Y:S01]  /*da20*/  HMMA.16816.F32 R8, R112, R22, R44 ;  /* 0x000000167008723c */ /* 0x000fe2000000182c */
[C---:B------:R-:W-:Y:S02]  /*da30*/  IADD3 R16, R0.reuse, 0x60, RZ ;  /* 0x0000006000107810 */ /* 0x040fe40007ffe0ff */
        /* <DEDUP_REMOVED lines=8> */
[----:B------:R-:W-:Y:S01]  /*dac0*/  HMMA.16816.F32 R16, R112, R12, R40 ;  /* 0x0000000c7010723c */ /* 0x000fe20000001828 */
[----:B------:R-:W-:-:S02]  /*dad0*/  IADD3 R24, R0, 0x68, RZ ;  /* 0x0000006800187810 */ /* 0x000fc40007ffe0ff */
[----:B------:R-:W-:Y:S02]  /*dae0*/  FSEL R20, R61, -INF , !P3 ;  /* 0xff8000003d147808 */ /* 0x000fe40005800000 */
[----:B------:R-:W-:Y:S02]  /*daf0*/  FSEL R52, R52, -INF , !P4 ;  /* 0xff80000034347808 */ /* 0x000fe40006000000 */
[----:B------:R-:W-:Y:S02]  /*db00*/  ISETP.GE.AND P3, PT, R24, R50, PT ;  /* 0x000000321800720c */ /* 0x000fe40003f66270 */
[----:B------:R-:W-:Y:S02]  /*db10*/  ISETP.NE.AND P4, PT, R4, RZ, PT ;  /* 0x000000ff0400720c */ /* 0x000fe40003f85270 */
[----:B------:R-:W-:Y:S02]  /*db20*/  IADD3 R4, R0, 0x70, RZ ;  /* 0x0000007000047810 */ /* 0x000fe40007ffe0ff */
[----:B------:R-:W-:-:S02]  /*db30*/  FSEL R45, R54, -INF , !P6 ;  /* 0xff800000362d7808 */ /* 0x000fc40007000000 */
[----:B------:R-:W-:Y:S02]  /*db40*/  FSEL R46, R8, -INF , !P3 ;  /* 0xff800000082e7808 */ /* 0x000fe40005800000 */
[C---:B------:R-:W-:Y:S02]  /*db50*/  ISETP.GE.AND P6, PT, R4.reuse, R50, PT ;  /* 0x000000320400720c */ /* 0x040fe40003fc6270 */
[----:B------:R-:W-:Y:S02]  /*db60*/  ISETP.GE.AND P3, PT, R4, R49, PT ;  /* 0x000000310400720c */ /* 0x000fe40003f66270 */
[----:B------:R-:W-:Y:S02]  /*db70*/  IADD3 R4, R0, 0x71, RZ ;  /* 0x0000007100047810 */ /* 0x000fe40007ffe0ff */
[----:B------:R-:W-:Y:S02]  /*db80*/  P2R R25, PR, RZ, 0x2 ;  /* 0x00000002ff197803 */ /* 0x000fe40000000000 */
[----:B------:R-:W-:-:S02]  /*db90*/  FSEL R39, R55, -INF , !P5 ;  /* 0xff80000037277808 */ /* 0x000fc40006800000 */
[----:B------:R-:W-:Y:S02]  /*dba0*/  FSEL R67, R59, -INF , !P0 ;  /* 0xff8000003b437808 */ /* 0x000fe40004000000 */
[----:B------:R-:W-:Y:S02]  /*dbb0*/  ISETP.GE.AND P5, PT, R4, R50, PT ;  /* 0x000000320400720c */ /* 0x000fe40003fa6270 */
[----:B------:R-:W-:Y:S02]  /*dbc0*/  ISETP.NE.AND P0, PT, R25, RZ, PT ;  /* 0x000000ff1900720c */ /* 0x000fe40003f05270 */
[----:B------:R-:W-:Y:S02]  /*dbd0*/  IADD3 R12, R0, 0x69, RZ ;  /* 0x00000069000c7810 */ /* 0x000fe40007ffe0ff */
[----:B------:R-:W-:Y:S02]  /*dbe0*/  ISETP.GE.AND P1, PT, R24, R49, PT ;  /* 0x000000311800720c */ /* 0x000fe40003f26270 */
[----:B------:R-:W-:-:S02]  /*dbf0*/  FSEL R38, R17, -INF , !P5 ;  /* 0xff80000011267808 */ /* 0x000fc40006800000 */
[----:B------:R-:W-:Y:S02]  /*dc00*/  FSEL R47, R53, -INF , !P0 ;  /* 0xff800000352f7808 */ /* 0x000fe40004000000 */
[----:B------:R-:W-:Y:S02]  /*dc10*/  ISETP.GE.AND P5, PT, R48, 0x2, PT ;  /* 0x000000023000780c */ /* 0x000fe40003fa6270 */
[----:B------:R-:W-:Y:S02]  /*dc20*/  FSEL R22, R57, -INF , !P2 ;  /* 0xff80000039167808 */ /* 0x000fe40005000000 */
[C---:B------:R-:W-:Y:S02]  /*dc30*/  ISETP.GE.AND P0, PT, R12.reuse, R49, PT ;  /* 0x000000310c00720c */ /* 0x040fe40003f06270 */
[----:B------:R-:W-:Y:S02]  /*dc40*/  ISETP.GE.AND P2, PT, R12, R50, PT ;  /* 0x000000320c00720c */ /* 0x000fe40003f46270 */
[----:B------:R-:W-:-:S02]  /*dc50*/  FSEL R43, R10, -INF , !P1 ;  /* 0xff8000000a2b7808 */ /* 0x000fc40004800000 */
[----:B------:R-:W-:Y:S02]  /*dc60*/  ISETP.GE.AND P1, PT, R4, R49, PT ;  /* 0x000000310400720c */ /* 0x000fe40003f26270 */
[----:B------:R-:W-:Y:S02]  /*dc70*/  FSEL R41, R11, -INF , !P0 ;  /* 0xff8000000b297808 */ /* 0x000fe40004000000 */
[----:B------:R-:W-:Y:S02]  /*dc80*/  FSEL R60, R9, -INF , !P2 ;  /* 0xff800000093c7808 */ /* 0x000fe40005000000 */
[C---:B------:R-:W-:Y:S02]  /*dc90*/  ISETP.GE.AND P0, PT, R0.reuse, R50, PT ;  /* 0x000000320000720c */ /* 0x040fe40003f06270 */
[----:B------:R-:W-:Y:S02]  /*dca0*/  IADD3 R8, R0, 0x78, RZ ;  /* 0x0000007800087810 */ /* 0x000fe40007ffe0ff */
[----:B------:R-:W-:-:S02]  /*dcb0*/  P2R R9, PR, RZ, 0x2 ;  /* 0x00000002ff097803 */ /* 0x000fc40000000000 */
[----:B------:R-:W-:Y:S02]  /*dcc0*/  IADD3 R4, R0, 0x79, RZ ;  /* 0x0000007900047810 */ /* 0x000fe40007ffe0ff */
[----:B------:R-:W-:Y:S02]  /*dcd0*/  FSEL R99, R99, -INF , !P4 ;  /* 0xff80000063637808 */ /* 0x000fe40006000000 */
[----:B------:R-:W-:Y:S02]  /*dce0*/  FSEL R40, R16, -INF , !P6 ;  /* 0xff80000010287808 */ /* 0x000fe40007000000 */
[----:B------:R-:W-:Y:S02]  /*dcf0*/  FSEL R33, R18, -INF , !P3 ;  /* 0xff80000012217808 */ /* 0x000fe40005800000 */
[----:B------:R-:W-:Y:S02]  /*dd00*/  FSEL R96, R96, -INF , !P0 ;  /* 0xff80000060607808 */ /* 0x000fe40004000000 */
[----:B------:R-:W-:-:S02]  /*dd10*/  ISETP.GE.AND P4, PT, R8, R50, PT ;  /* 0x000000320800720c */ /* 0x000fc40003f86270 */
[-C--:B------:R-:W-:Y:S02]  /*dd20*/  ISETP.GE.AND P1, PT, R8, R49.reuse, PT ;  /* 0x000000310800720c */ /* 0x080fe40003f26270 */
[----:B------:R-:W-:Y:S02]  /*dd30*/  ISETP.NE.AND P6, PT, R9, RZ, PT ;  /* 0x000000ff0900720c */ /* 0x000fe40003fc5270 */
[-C--:B------:R-:W-:Y:S02]  /*dd40*/  ISETP.GE.AND P2, PT, R0, R49.reuse, PT ;  /* 0x000000310000720c */ /* 0x080fe40003f46270 */
[C---:B------:R-:W-:Y:S02]  /*dd50*/  ISETP.GE.AND P3, PT, R4.reuse, R50, PT ;  /* 0x000000320400720c */ /* 0x040fe40003f66270 */
[----:B------:R-:W-:Y:S02]  /*dd60*/  ISETP.GE.AND P0, PT, R4, R49, PT ;  /* 0x000000310400720c */ /* 0x000fe40003f06270 */
[----:B------:R-:W-:-:S02]  /*dd70*/  LOP3.LUT R4, R51, R102, RZ, 0xfc, !PT ;  /* 0x0000006633047212 */ /* 0x000fc400078efcff */
[----:B------:R-:W-:Y:S02]  /*dd80*/  FSEL R98, R98, -INF , !P2 ;  /* 0xff80000062627808 */ /* 0x000fe40005000000 */
[----:B------:R-:W-:Y:S02]  /*dd90*/  FSEL R29, R19, -INF , !P6 ;  /* 0xff800000131d7808 */ /* 0x000fe40007000000 */
[----:B------:R-:W-:Y:S02]  /*dda0*/  FSEL R44, R116, -INF , !P4 ;  /* 0xff800000742c7808 */ /* 0x000fe40006000000 */
[----:B------:R-:W-:Y:S02]  /*ddb0*/  FSEL R25, R118, -INF , !P1 ;  /* 0xff80000076197808 */ /* 0x000fe40004800000 */
[----:B------:R-:W-:Y:S02]  /*ddc0*/  FSEL R42, R117, -INF , !P3 ;  /* 0xff800000752a7808 */ /* 0x000fe40005800000 */
[----:B------:R-:W-:Y:S01]  /*ddd0*/  FSEL R24, R119, -INF , !P0 ;  /* 0xff80000077187808 */ /* 0x000fe20004000000 */
[----:B------:R-:W-:Y:S05]  /*dde0*/  @!P5 BRA `(.L_x_5469) ;  /* 0x00000aa00000d947 */ /* 0x000fea0003800000 */
[----:B------:R-:W-:-:S13]  /*ddf0*/  ISETP.NE.AND P6, PT, R181, RZ, PT ;  /* 0x000000ffb500720c */ /* 0x000fda0003fc5270 */
        /* <DEDUP_REMOVED lines=30> */
[----:B------:R-:W-:Y:S02]  /*dfe0*/  ISETP.GE.AND P0, PT, R13, RZ, PT ;  /* 0x000000ff0d00720c */ /* 0x000fe40003f06270 */
[----:B------:R-:W-:-:S02]  /*dff0*/  ISETP.NE.AND P1, PT, RZ, c[0x0][0x2d0], PT ;  /* 0x0000b400ff007a0c */ /* 0x000fc40003f25270 */
[----:B------:R-:W-:-:S05]  /*e000*/  LOP3.LUT R0, RZ, c[0x0][0x2d0], RZ, 0x33, !PT ;  /* 0x0000b400ff007a12 */ /* 0x000fca00078e33ff */
[----:B------:R-:W-:Y:S02]  /*e010*/  @P2 IADD3 R12, R12, 0x1, RZ ;  /* 0x000000010c0c2810 */ /* 0x000fe40007ffe0ff */
[----:B------:R-:W-:-:S03]  /*e020*/  @P3 IADD3 R14, R14, 0x1, RZ ;  /* 0x000000010e0e3810 */ /* 0x000fc60007ffe0ff */
[----:B------:R-:W-:Y:S01]  /*e030*/  @!P0 IMAD.MOV R12, RZ, RZ, -R12 ;  /* 0x000000ffff0c8224 */ /* 0x000fe200078e0a0c */
[----:B------:R-:W-:-:S04]  /*e040*/  @!P4 IADD3 R14, -R14, RZ, RZ ;  /* 0x000000ff0e0ec210 */ /* 0x000fc80007ffe1ff */
[C---:B------:R-:W-:Y:S02]  /*e050*/  SEL R9, R0.reuse, R14, !P1 ;  /* 0x0000000e00097207 */ /* 0x040fe40004800000 */
[----:B------:R-:W-:-:S03]  /*e060*/  SEL R0, R0, R12, !P1 ;  /* 0x0000000c00007207 */ /* 0x000fc60004800000 */
[----:B------:R-:W-:-:S04]  /*e070*/  IMAD.WIDE R14, R9, 0x4, R182 ;  /* 0x00000004090e7825 */ /* 0x000fc800078e02b6 */
[----:B------:R-:W-:Y:S01]  /*e080*/  IMAD.WIDE R12, R0, 0x4, R182 ;  /* 0x00000004000c7825 */ /* 0x000fe200078e02b6 */
[----:B------:R-:W2:Y:S04]  /*e090*/  LDG.E R11, [R14.64] ;  /* 0x000000060e0b7981 */ /* 0x000ea8000c1e1900 */
[----:B------:R-:W2:Y:S01]  /*e0a0*/  LDG.E R8, [R12.64] ;  /* 0x000000060c087981 */ /* 0x000ea2000c1e1900 */
[----:B------:R-:W-:Y:S01]  /*e0b0*/  IMAD.IADD R0, R9, 0x1, -R0 ;  /* 0x0000000109007824 */ /* 0x000fe200078e0a00 */
[----:B------:R-:W-:-:S05]  /*e0c0*/  MOV R9, c[0x0][0x2d0] ;  /* 0x0000b40000097a02 */ /* 0x000fca0000000f00 */
[----:B------:R-:W-:-:S05]  /*e0d0*/  IMAD R9, R0, R9, -0x80 ;  /* 0xffffff8000097424 */ /* 0x000fca00078e0209 */
[----:B------:R-:W-:-:S05]  /*e0e0*/  SHF.R.S32.HI R0, RZ, 0x1f, R9 ;  /* 0x0000001fff007819 */ /* 0x000fca0000011409 */
[----:B------:R-:W-:-:S04]  /*e0f0*/  IMAD R0, R0, c[0x0][0x198], RZ ;  /* 0x0000660000007a24 */ /* 0x000fc800078e02ff */
[C---:B------:R-:W-:Y:S02]  /*e100*/  IMAD R0, R9.reuse, c[0x0][0x19c], R0 ;  /* 0x0000670009007a24 */ /* 0x040fe400078e0200 */
[----:B--2---:R-:W-:Y:S02]  /*e110*/  IMAD.IADD R8, R8, 0x1, -R11 ;  /* 0x0000000108087824 */ /* 0x004fe400078e0a0b */
[----:B------:R-:W-:-:S03]  /*e120*/  IMAD.WIDE.U32 R10, R9, c[0x0][0x198], RZ ;  /* 0x00006600090a7a25 */ /* 0x000fc600078e00ff */
[----:B------:R-:W-:Y:S01]  /*e130*/  SHF.R.S32.HI R2, RZ, 0x1f, R8 ;  /* 0x0000001fff027819 */ /* 0x000fe20000011408 */
[----:B------:R-:W-:-:S04]  /*e140*/  IMAD.IADD R11, R11, 0x1, R0 ;  /* 0x000000010b0b7824 */ /* 0x000fc800078e0200 */
[----:B------:R-:W-:Y:S02]  /*e150*/  IMAD R9, R2, c[0x0][0x180], RZ ;  /* 0x0000600002097a24 */ /* 0x000fe400078e02ff */
[----:B------:R-:W-:-:S04]  /*e160*/  IMAD.WIDE.U32 R12, R8, c[0x0][0x180], R10 ;  /* 0x00006000080c7a25 */ /* 0x000fc800078e000a */
[----:B------:R-:W-:-:S05]  /*e170*/  IMAD R9, R8, c[0x0][0x184], R9 ;  /* 0x0000610008097a24 */ /* 0x000fca00078e0209 */
[----:B------:R-:W-:Y:S01]  /*e180*/  IADD3 R10, R13, R9, RZ ;  /* 0x000000090d0a7210 */ /* 0x000fe20007ffe0ff */
[----:B------:R-:W-:Y:S01]  /*e190*/  IMAD.MOV.U32 R13, RZ, RZ, R12 ;  /* 0x000000ffff0d7224 */ /* 0x000fe200078e000c */
[----:B------:R-:W-:Y:S05]  /*e1a0*/  BRA `(.L_x_5471) ;  /* 0x0000003000007947 */ /* 0x000fea0003800000 */
.L_x_5470:
[----:B------:R-:W-:-:S05]  /*e1b0*/  IMAD.MOV.U32 R13, RZ, RZ, c[0x0][0x198] ;  /* 0x00006600ff0d7624 */ /* 0x000fca00078e00ff */
[----:B------:R-:W-:-:S04]  /*e1c0*/  LEA R13, -R13, RZ, 0x7 ;  /* 0x000000ff0d0d7211 */ /* 0x000fc800078e39ff */
[----:B------:R-:W-:Y:S02]  /*e1d0*/  SHF.R.S32.HI R10, RZ, 0x1f, R13 ;  /* 0x0000001fff0a7819 */ /* 0x000fe4000001140d */
.L_x_5471:
[----:B------:R-:W-:Y:S01]  /*e1e0*/  ISETP.GE.AND P0, PT, R100, c[0x0][0x220], PT ;  /* 0x0000880064007a0c */ /* 0x000fe20003f06270 */
[----:B------:R-:W-:-:S12]  /*e1f0*/  BSSY B0, `(.L_x_5472) ;  /* 0x0000066000007945 */ /* 0x000fd80003800000 */
[----:B------:R-:W-:Y:S01]  /*e200*/  @!P0 IMAD.MOV.U32 R18, RZ, RZ, c[0x0][0x198] ;  /* 0x00006600ff128624 */ /* 0x000fe200078e00ff */
[----:B------:R-:W-:Y:S01]  /*e210*/  @!P0 IADD3 R11, P2, P1, R13, R126, R178 ;  /* 0x0000007e0d0b8210 */ /* 0x000fe2000795e0b2 */
[----:B------:R-:W-:Y:S01]  /*e220*/  @!P0 IMAD.MOV.U32 R8, RZ, RZ, R126 ;  /* 0x000000ffff088224 */ /* 0x000fe200078e007e */
[----:B------:R1:W-:Y:S01]  /*e230*/  @P0 STS.128 [R184+0x2000], RZ ;  /* 0x002000ffb8000388 */ /* 0x0003e20000000c00 */
[----:B------:R-:W-:Y:S01]  /*e240*/  @!P0 IMAD.MOV.U32 R9, RZ, RZ, R129 ;  /* 0x000000ffff098224 */ /* 0x000fe200078e0081 */
[----:B------:R-:W-:Y:S01]  /*e250*/  @!P0 IADD3.X R0, R10, R129, R177, P2, P1 ;  /* 0x000000810a008210 */ /* 0x000fe200017e24b1 */
[----:B------:R-:W-:Y:S01]  /*e260*/  @!P0 IMAD.MOV.U32 R26, RZ, RZ, c[0x0][0x198] ;  /* 0x00006600ff1a8624 */ /* 0x000fe200078e00ff */
[----:B------:R-:W-:Y:S01]  /*e270*/  @!P0 LEA R30, P2, R11, c[0x0][0x168], 0x1 ;  /* 0x00005a000b1e8a11 */ /* 0x000fe200078408ff */
[----:B------:R-:W-:-:S03]  /*e280*/  @!P0 IMAD.WIDE.U32 R18, R18, 0x50, R8 ;  /* 0x0000005012128825 */ /* 0x000fc600078e0008 */
[----:B------:R-:W-:Y:S01]  /*e290*/  @!P0 LEA.HI.X R31, R11, c[0x0][0x16c], R0, 0x1, P2 ;  /* 0x00005b000b1f8a11 */ /* 0x000fe200010f0c00 */
[----:B------:R-:W-:Y:S02]  /*e2a0*/  @!P0 IMAD.MOV.U32 R14, RZ, RZ, R126 ;  /* 0x000000ffff0e8224 */ /* 0x000fe400078e007e */
[----:B------:R-:W-:Y:S02]  /*e2b0*/  @!P0 IMAD.MOV.U32 R15, RZ, RZ, R129 ;  /* 0x000000ffff0f8224 */ /* 0x000fe400078e0081 */
[----:B------:R-:W-:Y:S02]  /*e2c0*/  @!P0 IMAD.MOV.U32 R9, RZ, RZ, c[0x0][0x198] ;  /* 0x00006600ff098624 */ /* 0x000fe400078e00ff */
[----:B------:R-:W-:-:S03]  /*e2d0*/  @!P0 IMAD.WIDE.U32 R26, R26, 0x60, R14 ;  /* 0x000000601a1a8825 */ /* 0x000fc600078e000e */
[C---:B------:R-:W-:Y:S01]  /*e2e0*/  @!P0 LEA R12, P1, R9.reuse, R126, 0x5 ;  /* 0x0000007e090c8211 */ /* 0x040fe200078228ff */
[----:B------:R-:W-:Y:S02]  /*e2f0*/  @!P0 IMAD.MOV.U32 R15, RZ, RZ, c[0x0][0x19c] ;  /* 0x00006700ff0f8624 */ /* 0x000fe400078e00ff */
[----:B------:R-:W-:Y:S02]  /*e300*/  @!P0 IMAD.MOV.U32 R2, RZ, RZ, c[0x0][0x19c] ;  /* 0x00006700ff028624 */ /* 0x000fe400078e00ff */
[----:B------:R-:W-:Y:S01]  /*e310*/  @!P0 IMAD.MOV.U32 R11, RZ, RZ, c[0x0][0x198] ;  /* 0x00006600ff0b8624 */ /* 0x000fe200078e00ff */
[----:B------:R-:W-:Y:S01]  /*e320*/  @!P0 LEA.HI.X R15, R9, R129, R15, 0x5, P1 ;  /* 0x00000081090f8211 */ /* 0x000fe200008f2c0f */
[----:B------:R-:W-:Y:S01]  /*e330*/  @!P0 IMAD.MOV.U32 R35, RZ, RZ, c[0x0][0x198] ;  /* 0x00006600ff238624 */ /* 0x000fe200078e00ff */
[----:B------:R-:W-:Y:S01]  /*e340*/  @!P0 IADD3 R17, P1, R13, R18, RZ ;  /* 0x000000120d118210 */ /* 0x000fe20007f3e0ff */
[----:B------:R-:W-:Y:S01]  /*e350*/  @!P0 IMAD.MOV.U32 R128, RZ, RZ, R126 ;  /* 0x000000ffff808224 */ /* 0x000fe200078e007e */
[----:B------:R-:W-:Y:S01]  /*e360*/  @!P0 LEA R16, P2, R11, R126, 0x6 ;  /* 0x0000007e0b108211 */ /* 0x000fe200078430ff */
[----:B------:R-:W-:-:S02]  /*e370*/  @!P0 IMAD R2, R2, 0x50, RZ ;  /* 0x0000005002028824 */ /* 0x000fc400078e02ff */
[----:B------:R-:W-:Y:S02]  /*e380*/  @!P0 IMAD.MOV.U32 R9, RZ, RZ, c[0x0][0x19c] ;  /* 0x00006700ff098624 */ /* 0x000fe400078e00ff */
[----:B------:R-:W-:Y:S01]  /*e390*/  @!P0 IMAD.MOV.U32 R0, RZ, RZ, c[0x0][0x19c] ;  /* 0x00006700ff008624 */ /* 0x000fe200078e00ff */
[----:B------:R-:W-:Y:S01]  /*e3a0*/  @!P0 IADD3.X R2, R10, R19, R2, P1, !PT ;  /* 0x000000130a028210 */ /* 0x000fe20000ffe402 */
[----:B------:R-:W-:Y:S01]  /*e3b0*/  @!P0 IMAD.WIDE.U32 R34, R35, 0x30, R128 ;  /* 0x0000003023228825 */ /* 0x000fe200078e0080 */
[----:B------:R-:W-:Y:S02]  /*e3c0*/  @!P0 LEA.HI.X R9, R11, R129, R9, 0x6, P2 ;  /* 0x000000810b098211 */ /* 0x000fe400010f3409 */
[C---:B------:R-:W-:Y:S01]  /*e3d0*/  @!P0 IADD3 R12, P2, R13.reuse, R12, RZ ;  /* 0x0000000c0d0c8210 */ /* 0x040fe20007f5e0ff */
[----:B------:R-:W-:Y:S01]  /*e3e0*/  @!P0 IMAD.MOV.U32 R8, RZ, RZ, c[0x0][0x19c] ;  /* 0x00006700ff088624 */ /* 0x000fe200078e00ff */
[C---:B------:R-:W-:Y:S01]  /*e3f0*/  @!P0 IADD3 R14, P3, R13.reuse, R34, RZ ;  /* 0x000000220d0e8210 */ /* 0x040fe20007f7e0ff */
[----:B------:R-:W-:Y:S01]  /*e400*/  @!P0 IMAD R19, R0, 0x60, RZ ;  /* 0x0000006000138824 */ /* 0x000fe200078e02ff */
[C---:B------:R-:W-:Y:S01]  /*e410*/  @!P0 IADD3 R0, P1, R13.reuse, R26, RZ ;  /* 0x0000001a0d008210 */ /* 0x040fe20007f3e0ff */
[----:B------:R-:W-:Y:S01]  /*e420*/  @!P0 IMAD R8, R8, 0x30, RZ ;  /* 0x0000003008088824 */ /* 0x000fe200078e02ff */
[----:B------:R-:W-:Y:S01]  /*e430*/  @!P0 LEA R26, P4, R13, R186, 0x1 ;  /* 0x000000ba0d1a8211 */ /* 0x000fe200078808ff */
[C---:B------:R-:W-:Y:S01]  /*e440*/  @!P0 IMAD.X R15, R10.reuse, 0x1, R15, P2 ;  /* 0x000000010a0f8824 */ /* 0x040fe200010e060f */
[----:B------:R-:W-:-:S02]  /*e450*/  @!P0 IADD3.X R19, R10, R19, R27, P1, !PT ;  /* 0x000000130a138210 */ /* 0x000fc40000ffe41b */
[----:B------:R-:W-:Y:S02]  /*e460*/  @!P0 IADD3.X R11, R10, R35, R8, P3, !PT ;  /* 0x000000230a0b8210 */ /* 0x000fe40001ffe408 */
[C---:B------:R-:W-:Y:S02]  /*e470*/  @!P0 IADD3 R16, P1, R13.reuse, R16, RZ ;  /* 0x000000100d108210 */ /* 0x040fe40007f3e0ff */
[----:B------:R-:W-:Y:S02]  /*e480*/  @!P0 LEA R34, P3, R12, c[0x0][0x168], 0x1 ;  /* 0x00005a000c228a11 */ /* 0x000fe400078608ff */
[----:B------:R-:W-:Y:S01]  /*e490*/  @!P0 LEA.HI.X R27, R13, R185, R10, 0x1, P4 ;  /* 0x000000b90d1b8211 */ /* 0x000fe200020f0c0a */
[----:B------:R-:W-:Y:S01]  /*e4a0*/  @!P0 IMAD.X R9, R10, 0x1, R9, P1 ;  /* 0x000000010a098824 */ /* 0x000fe200008e0609 */
        /* <DEDUP_REMOVED lines=9> */
[C---:B------:R-:W-:Y:S02]  /*e540*/  @!P0 LEA R14, P2, R17.reuse, c[0x0][0x168], 0x1 ;  /* 0x00005a00110e8a11 */ /* 0x040fe400078408ff */
        /* <DEDUP_REMOVED lines=35> */
[----:B------:R-:W-:Y:S01]  /*e780*/  IMAD.MOV.U32 R0, RZ, RZ, c[0x0][0x198] ;  /* 0x00006600ff007624 */ /* 0x000fe200078e00ff */
[----:B------:R-:W-:Y:S01]  /*e790*/  ULDC UR4, c[0x0][0x19c] ;  /* 0x0000670000047ab9 */ /* 0x000fe20000000800 */
[----:B------:R-:W-:Y:S01]  /*e7a0*/  IMAD.MOV.U32 R127, RZ, RZ, R129 ;  /* 0x000000ffff7f7224 */ /* 0x000fe200078e0081 */
[----:B------:R-:W-:-:S03]  /*e7b0*/  UIMAD UR4, UR4, 0x70, URZ ;  /* 0x00000070040478a4 */ /* 0x000fc6000f8e023f */
        /* <DEDUP_REMOVED lines=9> */
.L_x_5473:
[----:B------:R-:W-:Y:S05]  /*e850*/  BSYNC B0 ;  /* 0x0000000000007941 */ /* 0x000fea0003800000 */
.L_x_5472:
[----:B------:R-:W0:Y:S01]  /*e860*/  LDGDEPBAR ;  /* 0x00000000000079af */ /* 0x000e220000000000 */
[----:B------:R-:W-:-:S04]  /*e870*/  LEA R186, P0, R13, R186, 0x1 ;  /* 0x000000ba0dba7211 */ /* 0x000fc800078008ff */
[----:B------:R-:W-:Y:S02]  /*e880*/  LEA.HI.X R185, R13, R185, R10, 0x1, P0 ;  /* 0x000000b90db97211 */ /* 0x000fe400000f0c0a */
.L_x_5469:
[----:B-1----:R-:W-:Y:S02]  /*e890*/  FMNMX.FTZ R9, R96, R80, !PT ;  /* 0x0000005060097209 */ /* 0x002fe40007810000 */
        /* <DEDUP_REMOVED lines=58> */
[----:B------:R-:W-:-:S02]  /*ec40*/  SHF.L.U32 R168, R4, 0x1, RZ ;  /* 0x0000000104a87819 */ /* 0x000fc400000006ff */
[----:B------:R-:W-:Y:S02]  /*ec50*/  FMNMX.FTZ R0, R42, R9, !PT ;  /* 0x000000092a007209 */ /* 0x000fe40007810000 */
[----:B------:R-:W-:Y:S01]  /*ec60*/  FMNMX.FTZ R9, R25, R2, !PT ;  /* 0x0000000219097209 */ /* 0x000fe20007810000 */
[----:B------:R-:W-:Y:S01]  /*ec70*/  LDSM.16.MT88.4 R92, [R168+0x6000] ;  /* 0x00600000a85c783b */ /* 0x000fe20000004200 */
[-C--:B------:R-:W-:Y:S02]  /*ec80*/  IADD3 R166, R3, R168.reuse, RZ ;  /* 0x000000a803a67210 */ /* 0x080fe40007ffe0ff */
[----:B------:R-:W-:Y:S01]  /*ec90*/  FMNMX.FTZ R8, R24, R9, !PT ;  /* 0x0000000918087209 */ /* 0x000fe20007810000 */
[----:B------:R-:W1:Y:S01]  /*eca0*/  SHFL.BFLY PT, R11, R0, 0x2, 0x1f ;  /* 0x0c401f00000b7f89 */ /* 0x000e6200000e0000 */
[----:B------:R-:W-:-:S03]  /*ecb0*/  IADD3 R165, R5, R168, RZ ;  /* 0x000000a805a57210 */ /* 0x000fc60007ffe0ff */
[----:B------:R-:W2:Y:S01]  /*ecc0*/  SHFL.BFLY PT, R9, R8, 0x2, 0x1f ;  /* 0x0c401f0008097f89 */ /* 0x000ea200000e0000 */
[----:B------:R-:W-:-:S03]  /*ecd0*/  IADD3 R164, R3, R165, RZ ;  /* 0x000000a503a47210 */ /* 0x000fc60007ffe0ff */
[----:B------:R-:W-:Y:S04]  /*ece0*/  LDSM.16.MT88.4 R72, [R166+0x6000] ;  /* 0x00600000a648783b */ /* 0x000fe80000004200 */
[----:B------:R-:W-:Y:S04]  /*ecf0*/  LDSM.16.MT88.4 R12, [R166+0x6800] ;  /* 0x00680000a60c783b */ /* 0x000fe80000004200 */
[----:B------:R-:W-:Y:S01]  /*ed00*/  LDSM.16.MT88.4 R16, [R168+0x6800] ;  /* 0x00680000a810783b */ /* 0x000fe20000004200 */
[----:B-1----:R-:W-:Y:S02]  /*ed10*/  FMNMX.FTZ R11, R0, R11, !PT ;  /* 0x0000000b000b7209 */ /* 0x002fe40007810000 */
[----:B--2---:R-:W-:-:S03]  /*ed20*/  FMNMX.FTZ R9, R8, R9, !PT ;  /* 0x0000000908097209 */ /* 0x004fc60007810000 */
[----:B------:R-:W1:Y:S04]  /*ed30*/  SHFL.BFLY PT, R2, R11, 0x1, 0x1f ;  /* 0x0c201f000b027f89 */ /* 0x000e6800000e0000 */
[----:B------:R-:W2:Y:S01]  /*ed40*/  SHFL.BFLY PT, R0, R9, 0x1, 0x1f ;  /* 0x0c201f0009007f89 */ /* 0x000ea200000e0000 */
[----:B-1----:R-:W-:Y:S02]  /*ed50*/  FMNMX.FTZ R2, R11, R2, !PT ;  /* 0x000000020b027209 */ /* 0x002fe40007810000 */
[----:B--2---:R-:W-:-:S03]  /*ed60*/  FMNMX.FTZ R0, R9, R0, !PT ;  /* 0x0000000009007209 */ /* 0x004fc60007810000 */
[C---:B------:R-:W-:Y:S01]  /*ed70*/  FMUL.FTZ R53, R2.reuse, c[0x0][0x23c] ;  /* 0x00008f0002357a20 */ /* 0x040fe20000410000 */
[----:B------:R-:W-:Y:S01]  /*ed80*/  FSETP.NEU.FTZ.AND P0, PT, R2, -INF , PT ;  /* 0xff8000000200780b */ /* 0x000fe20003f1d000 */
[----:B------:R-:W-:Y:S01]  /*ed90*/  LDSM.16.MT88.4 R8, [R165+0x6800] ;  /* 0x00680000a508783b */ /* 0x000fe20000004200 */
[C---:B------:R-:W-:Y:S02]  /*eda0*/  FMUL.FTZ R26, R0.reuse, c[0x0][0x23c] ;  /* 0x00008f00001a7a20 */ /* 0x040fe40000410000 */
[----:B------:R-:W-:Y:S02]  /*edb0*/  FSEL R53, R53, RZ, P0 ;  /* 0x000000ff35357208 */ /* 0x000fe40000000000 */
[----:B------:R-:W-:-:S03]  /*edc0*/  FSETP.NEU.FTZ.AND P0, PT, R0, -INF , PT ;  /* 0xff8000000000780b */ /* 0x000fc60003f1d000 */
[--C-:B------:R-:W-:Y:S01]  /*edd0*/  FFMA.FTZ R56, R96, c[0x0][0x23c], -R53.reuse ;  /* 0x00008f0060387a23 */ /* 0x100fe20000010835 */
[----:B------:R-:W-:Y:S01]  /*ede0*/  FSEL R26, R26, RZ, P0 ;  /* 0x000000ff1a1a7208 */ /* 0x000fe20000000000 */
[--C-:B------:R-:W-:Y:S02]  /*edf0*/  FFMA.FTZ R51, R80, c[0x0][0x23c], -R53.reuse ;  /* 0x00008f0050337a23 */ /* 0x100fe40000010835 */
[--C-:B------:R-:W-:Y:S02]  /*ee00*/  FFMA.FTZ R54, R78, c[0x0][0x23c], -R53.reuse ;  /* 0x00008f004e367a23 */ /* 0x100fe40000010835 */
[----:B------:R-:W-:Y:S01]  /*ee10*/  FFMA.FTZ R37, R76, c[0x0][0x23c], -R53 ;  /* 0x00008f004c257a23 */ /* 0x000fe20000010835 */
[----:B------:R-:W-:Y:S01]  /*ee20*/  MUFU.EX2 R56, R56 ;  /* 0x0000003800387308 */ /* 0x000fe20000000800 */
[--C-:B------:R-:W-:Y:S02]  /*ee30*/  FFMA.FTZ R58, R98, c[0x0][0x23c], -R26.reuse ;  /* 0x00008f00623a7a23 */ /* 0x100fe4000001081a */
[----:B------:R-:W-:-:S02]  /*ee40*/  FFMA.FTZ R57, R99, c[0x0][0x23c], -R26 ;  /* 0x00008f0063397a23 */ /* 0x000fc4000001081a */
[--C-:B------:R-:W-:Y:S02]  /*ee50*/  FFMA.FTZ R55, R7, c[0x0][0x23c], -R26.reuse ;  /* 0x00008f0007377a23 */ /* 0x100fe4000001081a */
[----:B------:R-:W-:Y:S01]  /*ee60*/  FFMA.FTZ R34, R77, c[0x0][0x23c], -R26 ;  /* 0x00008f004d227a23 */ /* 0x000fe2000001081a */
[----:B------:R-:W1:Y:S01]  /*ee70*/  MUFU.EX2 R51, R51 ;  /* 0x0000003300337308 */ /* 0x000e620000000800 */
[----:B------:R-:W2:Y:S01]  /*ee80*/  LDSM.16.MT88.4 R76, [R165+0x6000] ;  /* 0x00600000a54c783b */ /* 0x000ea20000004200 */
[--C-:B------:R-:W-:Y:S02]  /*ee90*/  FFMA.FTZ R27, R6, c[0x0][0x23c], -R53.reuse ;  /* 0x00008f00061b7a23 */ /* 0x100fe40000010835 */
[--C-:B------:R-:W-:Y:S01]  /*eea0*/  FFMA.FTZ R28, R32, c[0x0][0x23c], -R53.reuse ;  /* 0x00008f00201c7a23 */ /* 0x100fe20000010835 */
[----:B------:R-:W3:Y:S01]  /*eeb0*/  LDSM.16.MT88.4 R4, [R164+0x6000] ;  /* 0x00600000a404783b */ /* 0x000ee20000004200 */
[--C-:B------:R-:W-:Y:S02]  /*eec0*/  FFMA.FTZ R35, R82, c[0x0][0x23c], -R53.reuse ;  /* 0x00008f0052237a23 */ /* 0x100fe40000010835 */
[----:B------:R-:W-:Y:S01]  /*eed0*/  MUFU.EX2 R54, R54 ;  /* 0x0000003600367308 */ /* 0x000fe20000000800 */
[----:B------:R-:W-:-:S02]  /*eee0*/  FFMA.FTZ R32, R68, c[0x0][0x23c], -R53 ;  /* 0x00008f0044207a23 */ /* 0x000fc40000010835 */
[--C-:B------:R-:W-:Y:S02]  /*eef0*/  FFMA.FTZ R36, R69, c[0x0][0x23c], -R26.reuse ;  /* 0x00008f0045247a23 */ /* 0x100fe4000001081a */
[--C-:B------:R-:W-:Y:S02]  /*ef00*/  FFMA.FTZ R31, R71, c[0x0][0x23c], -R26.reuse ;  /* 0x00008f00471f7a23 */ /* 0x100fe4000001081a */
[--C-:B------:R-:W-:Y:S01]  /*ef10*/  FFMA.FTZ R30, R81, c[0x0][0x23c], -R26.reuse ;  /* 0x00008f00511e7a23 */ /* 0x100fe2000001081a */
[----:B------:R-:W4:Y:S01]  /*ef20*/  MUFU.EX2 R37, R37 ;  /* 0x0000002500257308 */ /* 0x000f220000000800 */
[----:B-1----:R-:W-:Y:S01]  /*ef30*/  F2FP.PACK_AB R84, R51, R56 ;  /* 0x000000383354723e */ /* 0x002fe200000000ff */
        /* <DEDUP_REMOVED lines=8> */
[----:B------:R-:W1:Y:S01]  /*efc0*/  MUFU.EX2 R57, R57 ;  /* 0x0000003900397308 */ /* 0x000e620000000800 */
[----:B----4-:R-:W-:Y:S01]  /*efd0*/  F2FP.PACK_AB R86, R37, R54 ;  /* 0x000000362556723e */ /* 0x010fe200000000ff */
        /* <DEDUP_REMOVED lines=8> */
[----:B------:R-:W4:Y:S01]  /*f060*/  MUFU.EX2 R34, R34 ;  /* 0x0000002200227308 */ /* 0x000f220000000800 */
[----:B-1----:R-:W-:Y:S01]  /*f070*/  F2FP.PACK_AB R85, R57, R58 ;  /* 0x0000003a3955723e */ /* 0x002fe200000000ff */
        /* <DEDUP_REMOVED lines=8> */
[----:B----4-:R-:W-:Y:S01]  /*f100*/  F2FP.PACK_AB R87, R34, R55 ;  /* 0x000000372257723e */ /* 0x010fe200000000ff */
        /* <DEDUP_REMOVED lines=15> */
[----:B------:R-:W-:Y:S01]  /*f200*/  LDSM.16.MT88.4 R20, [R168+0x8800] ;  /* 0x00880000a814783b */ /* 0x000fe20000004200 */
[C---:B------:R-:W-:Y:S01]  /*f210*/  HMMA.16816.F32 R96, R84.reuse, R92, RZ ;  /* 0x0000005c5460723c */ /* 0x040fe200000018ff */
[--C-:B------:R-:W-:Y:S01]  /*f220*/  FFMA.FTZ R103, R103, c[0x0][0x23c], -R26.reuse ;  /* 0x00008f0067677a23 */ /* 0x100fe2000001081a */
[----:B------:R-:W-:Y:S01]  /*f230*/  MUFU.EX2 R36, R36 ;  /* 0x0000002400247308 */ /* 0x000fe20000000800 */
[----:B------:R-:W-:Y:S02]  /*f240*/  FFMA.FTZ R67, R67, c[0x0][0x23c], -R26 ;  /* 0x00008f0043437a23 */ /* 0x000fe4000001081a */
[----:B------:R-:W-:Y:S02]  /*f250*/  FADD.FTZ R51, R56, R51 ;  /* 0x0000003338337221 */ /* 0x000fe40000010000 */
[----:B------:R-:W-:Y:S01]  /*f260*/  FADD.FTZ R58, R58, R57 ;  /* 0x000000393a3a7221 */ /* 0x000fe20000010000 */
[----:B--2---:R-:W-:Y:S01]  /*f270*/  HMMA.16816.F32 R88, R84, R76, RZ ;  /* 0x0000004c5458723c */ /* 0x004fe200000018ff */
[----:B------:R-:W-:Y:S01]  /*f280*/  FADD.FTZ R54, R54, R51 ;  /* 0x0000003336367221 */ /* 0x000fe20000010000 */
[----:B------:R-:W2:Y:S01]  /*f290*/  MUFU.EX2 R31, R31 ;  /* 0x0000001f001f7308 */ /* 0x000ea20000000800 */
[----:B------:R-:W-:-:S02]  /*f2a0*/  FADD.FTZ R55, R55, R58 ;  /* 0x0000003a37377221 */ /* 0x000fc40000010000 */
[----:B------:R-:W-:Y:S02]  /*f2b0*/  FADD.FTZ R54, R37, R54 ;  /* 0x0000003625367221 */ /* 0x000fe40000010000 */
[----:B------:R-:W-:Y:S01]  /*f2c0*/  FADD.FTZ R55, R34, R55 ;  /* 0x0000003722377221 */ /* 0x000fe20000010000 */
        /* <DEDUP_REMOVED lines=9> */
[----:B------:R-:W-:-:S05]  /*f360*/  FFMA.FTZ R192, R24, c[0x0][0x23c], -R26 ;  /* 0x00008f0018c07a23 */ /* 0x000fca000001081a */
[C---:B---3--:R-:W-:Y:S02]  /*f370*/  HMMA.16816.F32 R80, R84.reuse, R4, RZ ;  /* 0x000000045450723c */ /* 0x048fe400000018ff */
[----:B------:R-:W-:Y:S05]  /*f380*/  MUFU.EX2 R102, R102 ;  /* 0x0000006600667308 */ /* 0x000fea0000000800 */
[----:B-1----:R-:W-:Y:S01]  /*f390*/  F2FP.PACK_AB R4, R28, R35 ;  /* 0x000000231c04723e */ /* 0x002fe200000000ff */
[----:B------:R-:W-:Y:S01]  /*f3a0*/  HMMA.16816.F32 R84, R84, R6, RZ ;  /* 0x000000065454723c */ /* 0x000fe200000018ff */
[----:B--2---:R-:W-:Y:S01]  /*f3b0*/  F2FP.PACK_AB R5, R31, R36 ;  /* 0x000000241f05723e */ /* 0x004fe200000000ff */
[----:B------:R-:W1:Y:S01]  /*f3c0*/  MUFU.EX2 R63, R63 ;  /* 0x0000003f003f7308 */ /* 0x000e620000000800 */
[----:B------:R-:W-:-:S02]  /*f3d0*/  FADD.FTZ R35, R35, R54 ;  /* 0x0000003623237221 */ /* 0x000fc40000010000 */
[----:B------:R-:W-:Y:S02]  /*f3e0*/  FADD.FTZ R36, R36, R55 ;  /* 0x0000003724247221 */ /* 0x000fe40000010000 */
[----:B------:R-:W-:Y:S01]  /*f3f0*/  F2FP.PACK_AB R6, R27, R32 ;  /* 0x000000201b06723e */ /* 0x000fe200000000ff */
[----:B------:R-:W-:Y:S01]  /*f400*/  FADD.FTZ R35, R28, R35 ;  /* 0x000000231c237221 */ /* 0x000fe20000010000 */
[----:B----4-:R-:W-:Y:S01]  /*f410*/  F2FP.PACK_AB R7, R3, R30 ;  /* 0x0000001e0307723e */ /* 0x010fe200000000ff */
[----:B------:R-:W-:Y:S01]  /*f420*/  MUFU.EX2 R62, R62 ;  /* 0x0000003e003e7308 */ /* 0x000fe20000000800 */
[----:B------:R-:W-:Y:S02]  /*f430*/  FADD.FTZ R31, R31, R36 ;  /* 0x000000241f1f7221 */ /* 0x000fe40000010000 */
[----:B------:R-:W-:Y:S02]  /*f440*/  FADD.FTZ R32, R32, R35 ;  /* 0x0000002320207221 */ /* 0x000fe40000010000 */
[----:B------:R-:W-:Y:S01]  /*f450*/  FADD.FTZ R30, R30, R31 ;  /* 0x0000001f1e1e7221 */ /* 0x000fe20000010000 */
[----:B------:R-:W-:Y:S01]  /*f460*/  HMMA.16816.F32 R68, R4, R12, R68 ;  /* 0x0000000c0444723c */ /* 0x000fe20000001844 */
[----:B------:R-:W-:Y:S01]  /*f470*/  FADD.FTZ R27, R27, R32 ;  /* 0x000000201b1b7221 */ /* 0x000fe20000010000 */
[----:B------:R-:W-:Y:S01]  /*f480*/  MUFU.EX2 R59, R59 ;  /* 0x0000003b003b7308 */ /* 0x000fe20000000800 */
[----:B------:R-:W-:-:S05]  /*f490*/  FADD.FTZ R30, R3, R30 ;  /* 0x0000001e031e7221 */ /* 0x000fca0000010000 */
        /* <DEDUP_REMOVED lines=33> */
[----:B------:R-:W1:Y:S02]  /*f6b0*/  MUFU.EX2 R112, R112 ;  /* 0x0000007000707308 */ /* 0x000e640000000800 */
[C---:B------:R-:W-:Y:S01]  /*f6c0*/  HMMA.16816.F32 R92, R4.reuse, R18, R92 ;  /* 0x00000012045c723c */ /* 0x040fe2000000185c */
[----:B------:R-:W-:Y:S05]  /*f6d0*/  LDSM.16.MT88.4 R16, [R168+0x7800] ;  /* 0x00780000a810783b */ /* 0x000fea0000004200 */
[----:B------:R-:W-:Y:S02]  /*f6e0*/  MUFU.EX2 R114, R114 ;  /* 0x0000007200727308 */ /* 0x000fe40000000800 */
[C---:B------:R-:W-:Y:S06]  /*f6f0*/  HMMA.16816.F32 R88, R4.reuse, R8, R88 ;  /* 0x000000080458723c */ /* 0x040fec0000001858 */
[----:B------:R-:W3:Y:S02]  /*f700*/  MUFU.EX2 R111, R111 ;  /* 0x0000006f006f7308 */ /* 0x000ee40000000800 */
[C---:B--2---:R-:W-:Y:S06]  /*f710*/  HMMA.16816.F32 R68, R4.reuse, R12, R68 ;  /* 0x0000000c0444723c */ /* 0x044fec0000001844 */
[----:B------:R-:W-:Y:S02]  /*f720*/  MUFU.EX2 R118, R118 ;  /* 0x0000007600767308 */ /* 0x000fe40000000800 */
[C---:B------:R-:W-:Y:S01]  /*f730*/  HMMA.16816.F32 R72, R4.reuse, R14, R72 ;  /* 0x0000000e0448723c */ /* 0x040fe20000001848 */
[----:B------:R-:W2:Y:S05]  /*f740*/  LDSM.16.MT88.4 R12, [R164+0x7000] ;  /* 0x00700000a40c783b */ /* 0x000eaa0000004200 */
[----:B------:R-:W4:Y:S02]  /*f750*/  MUFU.EX2 R115, R115 ;  /* 0x0000007300737308 */ /* 0x000f240000000800 */
[C---:B------:R-:W-:Y:S01]  /*f760*/  HMMA.16816.F32 R76, R4.reuse, R10, R76 ;  /* 0x0000000a044c723c */ /* 0x040fe2000000184c */
[----:B------:R-:W5:Y:S05]  /*f770*/  LDSM.16.MT88.4 R8, [R165+0x7800] ;  /* 0x00780000a508783b */ /* 0x000f6a0000004200 */
[----:B------:R-:W-:Y:S08]  /*f780*/  MUFU.EX2 R116, R116 ;  /* 0x0000007400747308 */ /* 0x000ff00000000800 */
[----:B------:R-:W-:Y:S08]  /*f790*/  MUFU.EX2 R113, R113 ;  /* 0x0000007100717308 */ /* 0x000ff00000000800 */
[----:B------:R-:W-:Y:S08]  /*f7a0*/  MUFU.EX2 R117, R117 ;  /* 0x0000007500757308 */ /* 0x000ff00000000800 */
[----:B------:R-:W1:Y:S01]  /*f7b0*/  MUFU.EX2 R120, R120 ;  /* 0x0000007800787308 */ /* 0x000e620000000800 */
[C---:B--2---:R-:W-:Y:S07]  /*f7c0*/  HMMA.16816.F32 R80, R4.reuse, R12, R80 ;  /* 0x0000000c0450723c */ /* 0x044fee0000001850 */
[----:B------:R-:W-:Y:S01]  /*f7d0*/  MUFU.EX2 R126, R126 ;  /* 0x0000007e007e7308 */ /* 0x000fe20000000800 */
[----:B------:R-:W-:Y:S01]  /*f7e0*/  HMMA.16816.F32 R84, R4, R14, R84 ;  /* 0x0000000e0454723c */ /* 0x000fe20000001854 */
[----:B------:R-:W2:Y:S06]  /*f7f0*/  LDSM.16.MT88.4 R12, [R166+0x7800] ;  /* 0x00780000a60c783b */ /* 0x000eac0000004200 */
[----:B------:R-:W2:Y:S01]  /*f800*/  MUFU.EX2 R119, R119 ;  /* 0x0000007700777308 */ /* 0x000ea20000000800 */
[----:B------:R-:W-:Y:S01]  /*f810*/  F2FP.PACK_AB R4, R107, R110 ;  /* 0x0000006e6b04723e */ /* 0x000fe200000000ff */
[----:B------:R-:W-:Y:S01]  /*f820*/  FADD.FTZ R110, R110, R59 ;  /* 0x0000003b6e6e7221 */ /* 0x000fe20000010000 */
[C---:B-1----:R-:W-:Y:S01]  /*f830*/  F2FP.PACK_AB R5, R112.reuse, R109 ;  /* 0x0000006d7005723e */ /* 0x042fe200000000ff */
        /* <DEDUP_REMOVED lines=8> */
[----:B------:R-:W-:Y:S01]  /*f8c0*/  HMMA.16816.F32 R96, R4, R16, R96 ;  /* 0x000000100460723c */ /* 0x000fe20000001860 */
[----:B------:R-:W-:Y:S01]  /*f8d0*/  FADD.FTZ R105, R105, R108 ;  /* 0x0000006c69697221 */ /* 0x000fe20000010000 */
[----:B------:R-:W1:Y:S01]  /*f8e0*/  MUFU.EX2 R121, R121 ;  /* 0x0000007900797308 */ /* 0x000e620000000800 */
[----:B------:R-:W-:-:S05]  /*f8f0*/  FADD.FTZ R114, R111, R114 ;  /* 0x000000726f727221 */ /* 0x000fca0000010000 */
[C---:B------:R-:W-:Y:S01]  /*f900*/  HMMA.16816.F32 R92, R4.reuse, R18, R92 ;  /* 0x00000012045c723c */ /* 0x040fe2000000185c */
[----:B------:R-:W-:Y:S01]  /*f910*/  LDSM.16.MT88.4 R16, [R168+0x8000] ;  /* 0x00800000a810783b */ /* 0x000fe20000004200 */
[----:B------:R-:W-:Y:S06]  /*f920*/  MUFU.EX2 R127, R127 ;  /* 0x0000007f007f7308 */ /* 0x000fec0000000800 */
[C---:B-----5:R-:W-:Y:S02]  /*f930*/  HMMA.16816.F32 R88, R4.reuse, R8, R88 ;  /* 0x000000080458723c */ /* 0x060fe40000001858 */
[----:B------:R-:W-:Y:S06]  /*f940*/  MUFU.EX2 R104, R104 ;  /* 0x0000006800687308 */ /* 0x000fec0000000800 */
[C---:B--2---:R-:W-:Y:S02]  /*f950*/  HMMA.16816.F32 R68, R4.reuse, R12, R68 ;  /* 0x0000000c0444723c */ /* 0x044fe40000001844 */
[----:B------:R-:W-:Y:S06]  /*f960*/  MUFU.EX2 R103, R103 ;  /* 0x0000006700677308 */ /* 0x000fec0000000800 */
[C---:B------:R-:W-:Y:S01]  /*f970*/  HMMA.16816.F32 R72, R4.reuse, R14, R72 ;  /* 0x0000000e0448723c */ /* 0x040fe20000001848 */
[----:B------:R-:W2:Y:S01]  /*f980*/  LDSM.16.MT88.4 R12, [R164+0x7800] ;  /* 0x00780000a40c783b */ /* 0x000ea20000004200 */
[----:B------:R-:W3:Y:S06]  /*f990*/  MUFU.EX2 R106, R106 ;  /* 0x0000006a006a7308 */ /* 0x000eec0000000800 */
[C---:B------:R-:W-:Y:S01]  /*f9a0*/  HMMA.16816.F32 R76, R4.reuse, R10, R76 ;  /* 0x0000000a044c723c */ /* 0x040fe2000000184c */
[----:B------:R-:W5:Y:S01]  /*f9b0*/  LDSM.16.MT88.4 R8, [R165+0x8000] ;  /* 0x00800000a508783b */ /* 0x000f620000004200 */
[----:B------:R-:W-:Y:S08]  /*f9c0*/  MUFU.EX2 R130, R130 ;  /* 0x0000008200827308 */ /* 0x000ff00000000800 */
[----:B------:R-:W1:Y:S08]  /*f9d0*/  MUFU.EX2 R67, R67 ;  /* 0x0000004300437308 */ /* 0x000e700000000800 */
[----:B------:R-:W-:Y:S08]  /*f9e0*/  MUFU.EX2 R38, R38 ;  /* 0x0000002600267308 */ /* 0x000ff00000000800 */
[----:B------:R-:W-:Y:S01]  /*f9f0*/  MUFU.EX2 R193, R193 ;  /* 0x000000c100c17308 */ /* 0x000fe20000000800 */
[C---:B--2---:R-:W-:Y:S07]  /*fa00*/  HMMA.16816.F32 R80, R4.reuse, R12, R80 ;  /* 0x0000000c0450723c */ /* 0x044fee0000001850 */
[----:B------:R-:W-:Y:S01]  /*fa10*/  MUFU.EX2 R33, R33 ;  /* 0x0000002100217308 */ /* 0x000fe20000000800 */
[----:B------:R-:W-:Y:S01]  /*fa20*/  HMMA.16816.F32 R84, R4, R14, R84 ;  /* 0x0000000e0454723c */ /* 0x000fe20000001854 */
[----:B------:R-:W2:Y:S06]  /*fa30*/  LDSM.16.MT88.4 R12, [R166+0x8000] ;  /* 0x00800000a60c783b */ /* 0x000eac0000004200 */
[----:B------:R-:W-:Y:S01]  /*fa40*/  MUFU.EX2 R34, R34 ;  /* 0x0000002200227308 */ /* 0x000fe20000000800 */
[----:B----4-:R-:W-:Y:S01]  /*fa50*/  F2FP.PACK_AB R4, R115, R118 ;  /* 0x000000767304723e */ /* 0x010fe200000000ff */
[----:B------:R-:W-:Y:S01]  /*fa60*/  FADD.FTZ R118, R118, R105 ;  /* 0x0000006976767221 */ /* 0x000fe20000010000 */
[----:B------:R-:W-:-:S05]  /*fa70*/  F2FP.PACK_AB R5, R120, R117 ;  /* 0x000000757805723e */ /* 0x000fca00000000ff */
[----:B------:R-:W-:Y:S01]  /*fa80*/  MUFU.EX2 R25, R25 ;  /* 0x0000001900197308 */ /* 0x000fe20000000800 */
[----:B------:R-:W-:Y:S01]  /*fa90*/  F2FP.PACK_AB R6, R113, R116 ;  /* 0x000000747106723e */ /* 0x000fe200000000ff */
[----:B------:R-:W-:Y:S01]  /*faa0*/  FADD.FTZ R117, R117, R114 ;  /* 0x0000007275757221 */ /* 0x000fe20000010000 */
[----:B------:R-:W-:Y:S01]  /*fab0*/  F2FP.PACK_AB R7, R119, R126 ;  /* 0x0000007e7707723e */ /* 0x000fe200000000ff */
[----:B------:R-:W-:Y:S02]  /*fac0*/  FADD.FTZ R115, R115, R118 ;  /* 0x0000007673737221 */ /* 0x000fe40000010000 */
[----:B------:R-:W-:Y:S02]  /*fad0*/  FADD.FTZ R117, R120, R117 ;  /* 0x0000007578757221 */ /* 0x000fe40000010000 */
[----:B------:R-:W-:Y:S01]  /*fae0*/  MUFU.EX2 R192, R192 ;  /* 0x000000c000c07308 */ /* 0x000fe20000000800 */
[----:B------:R-:W-:Y:S01]  /*faf0*/  FADD.FTZ R116, R116, R115 ;  /* 0x0000007374747221 */ /* 0x000fe20000010000 */
[----:B-----5:R-:W-:Y:S01]  /*fb00*/  HMMA.16816.F32 R88, R4, R8, R88 ;  /* 0x000000080458723c */ /* 0x020fe20000001858 */
[----:B------:R-:W-:-:S02]  /*fb10*/  FADD.FTZ R126, R126, R117 ;  /* 0x000000757e7e7221 */ /* 0x000fc40000010000 */
[----:B------:R-:W-:Y:S02]  /*fb20*/  FADD.FTZ R113, R113, R116 ;  /* 0x0000007471717221 */ /* 0x000fe40000010000 */
[----:B------:R-:W-:-:S03]  /*fb30*/  FADD.FTZ R126, R119, R126 ;  /* 0x0000007e777e7221 */ /* 0x000fc60000010000 */
[C---:B------:R-:W-:Y:S01]  /*fb40*/  HMMA.16816.F32 R76, R4.reuse, R10, R76 ;  /* 0x0000000a044c723c */ /* 0x040fe2000000184c */
[----:B------:R-:W-:Y:S07]  /*fb50*/  LDSM.16.MT88.4 R8, [R164+0x8800] ;  /* 0x00880000a408783b */ /* 0x000fee0000004200 */
[C---:B------:R-:W-:Y:S08]  /*fb60*/  HMMA.16816.F32 R96, R4.reuse, R16, R96 ;  /* 0x000000100460723c */ /* 0x040ff00000001860 */
[C---:B--2---:R-:W-:Y:S08]  /*fb70*/  HMMA.16816.F32 R68, R4.reuse, R12, R68 ;  /* 0x0000000c0444723c */ /* 0x044ff00000001844 */
[C---:B------:R-:W-:Y:S01]  /*fb80*/  HMMA.16816.F32 R72, R4.reuse, R14, R72 ;  /* 0x0000000e0448723c */ /* 0x040fe20000001848 */
[----:B------:R-:W2:Y:S07]  /*fb90*/  LDSM.16.MT88.4 R12, [R164+0x8000] ;  /* 0x00800000a40c783b */ /* 0x000eae0000004200 */
[C---:B------:R-:W-:Y:S01]  /*fba0*/  HMMA.16816.F32 R92, R4.reuse, R18, R92 ;  /* 0x00000012045c723c */ /* 0x040fe2000000185c */
[----:B------:R-:W-:Y:S07]  /*fbb0*/  LDSM.16.MT88.4 R16, [R166+0x8800] ;  /* 0x00880000a610783b */ /* 0x000fee0000004200 */
[C---:B--2---:R-:W-:Y:S08]  /*fbc0*/  HMMA.16816.F32 R80, R4.reuse, R12, R80 ;  /* 0x0000000c0450723c */ /* 0x044ff00000001850 */
[----:B------:R-:W-:Y:S01]  /*fbd0*/  HMMA.16816.F32 R84, R4, R14, R84 ;  /* 0x0000000e0454723c */ /* 0x000fe20000001854 */
[----:B------:R-:W2:Y:S06]  /*fbe0*/  LDSM.16.MT88.4 R12, [R165+0x8800] ;  /* 0x00880000a50c783b */ /* 0x000eac0000004200 */
[----:B-1----:R-:W-:Y:S01]  /*fbf0*/  F2FP.PACK_AB R4, R121, R128 ;  /* 0x000000807904723e */ /* 0x002fe200000000ff */
[----:B------:R-:W-:Y:S01]  /*fc00*/  FADD.FTZ R128, R128, R113 ;  /* 0x0000007180807221 */ /* 0x000fe20000010000 */
[----:B---3--:R-:W-:Y:S01]  /*fc10*/  F2FP.PACK_AB R5, R106, R103 ;  /* 0x000000676a05723e */ /* 0x008fe200000000ff */
[----:B------:R-:W-:Y:S01]  /*fc20*/  FADD.FTZ R103, R103, R126 ;  /* 0x0000007e67677221 */ /* 0x000fe20000010000 */
[----:B------:R-:W-:Y:S01]  /*fc30*/  F2FP.PACK_AB R6, R104, R127 ;  /* 0x0000007f6806723e */ /* 0x000fe200000000ff */
[----:B------:R-:W-:Y:S01]  /*fc40*/  FADD.FTZ R128, R121, R128 ;  /* 0x0000008079807221 */ /* 0x000fe20000010000 */
[----:B------:R-:W-:Y:S01]  /*fc50*/  F2FP.PACK_AB R7, R67, R130 ;  /* 0x000000824307723e */ /* 0x000fe200000000ff */
[----:B------:R-:W-:-:S02]  /*fc60*/  FADD.FTZ R103, R106, R103 ;  /* 0x000000676a677221 */ /* 0x000fc40000010000 */
[----:B------:R-:W-:Y:S02]  /*fc70*/  FADD.FTZ R127, R127, R128 ;  /* 0x000000807f7f7221 */ /* 0x000fe40000010000 */
[----:B------:R-:W-:Y:S02]  /*fc80*/  FADD.FTZ R130, R130, R103 ;  /* 0x0000006782827221 */ /* 0x000fe40000010000 */
[----:B------:R-:W-:Y:S01]  /*fc90*/  HMMA.16816.F32 R92, R4, R22, R92 ;  /* 0x00000016045c723c */ /* 0x000fe2000000185c */
[----:B------:R-:W-:Y:S02]  /*fca0*/  FADD.FTZ R104, R104, R127 ;  /* 0x0000007f68687221 */ /* 0x000fe40000010000 */
[----:B------:R-:W-:-:S04]  /*fcb0*/  FADD.FTZ R67, R67, R130 ;  /* 0x0000008243437221 */ /* 0x000fc80000010000 */
[--C-:B------:R-:W-:Y:S01]  /*fcc0*/  FFMA.FTZ R23, R52, c[0x0][0x23c], -R53.reuse ;  /* 0x00008f0034177a23 */ /* 0x100fe20000010835 */
[C---:B------:R-:W-:Y:S01]  /*fcd0*/  HMMA.16816.F32 R80, R4.reuse, R8, R80 ;  /* 0x000000080450723c */ /* 0x040fe20000001850 */
[--C-:B------:R-:W-:Y:S02]  /*fce0*/  FFMA.FTZ R52, R45, c[0x0][0x23c], -R26.reuse ;  /* 0x00008f002d347a23 */ /* 0x100fe4000001081a */
[--C-:B------:R-:W-:Y:S02]  /*fcf0*/  FFMA.FTZ R45, R39, c[0x0][0x23c], -R26.reuse ;  /* 0x00008f00272d7a23 */ /* 0x100fe4000001081a */
[--C-:B------:R-:W-:Y:S01]  /*fd00*/  FFMA.FTZ R22, R60, c[0x0][0x23c], -R53.reuse ;  /* 0x00008f003c167a23 */ /* 0x100fe20000010835 */
[----:B------:R-:W-:Y:S01]  /*fd10*/  MUFU.EX2 R23, R23 ;  /* 0x0000001700177308 */ /* 0x000fe20000000800 */
[----:B------:R-:W-:Y:S01]  /*fd20*/  FFMA.FTZ R39, R41, c[0x0][0x23c], -R26 ;  /* 0x00008f0029277a23 */ /* 0x000fe2000001081a */
[----:B------:R-:W-:Y:S01]  /*fd30*/  HMMA.16816.F32 R84, R4, R10, R84 ;  /* 0x0000000a0454723c */ /* 0x000fe20000001854 */
[----:B------:R-:W-:Y:S01]  /*fd40*/  LDSM.16.MT88.4 R8, [R166+0x9000] ;  /* 0x00900000a608783b */ /* 0x000fe20000004200 */
[----:B------:R-:W-:-:S02]  /*fd50*/  FFMA.FTZ R41, R40, c[0x0][0x23c], -R53 ;  /* 0x00008f0028297a23 */ /* 0x000fc40000010835 */
[--C-:B------:R-:W-:Y:S02]  /*fd60*/  FFMA.FTZ R40, R44, c[0x0][0x23c], -R53.reuse ;  /* 0x00008f002c287a23 */ /* 0x100fe40000010835 */
[----:B------:R-:W-:Y:S02]  /*fd70*/  MUFU.EX2 R22, R22 ;  /* 0x0000001600167308 */ /* 0x000fe40000000800 */
[C---:B--2---:R-:W-:Y:S06]  /*fd80*/  HMMA.16816.F32 R88, R4.reuse, R12, R88 ;  /* 0x0000000c0458723c */ /* 0x044fec0000001858 */
[----:B------:R-:W-:Y:S02]  /*fd90*/  MUFU.EX2 R52, R52 ;  /* 0x0000003400347308 */ /* 0x000fe40000000800 */
[C---:B------:R-:W-:Y:S01]  /*fda0*/  HMMA.16816.F32 R76, R4.reuse, R14, R76 ;  /* 0x0000000e044c723c */ /* 0x040fe2000000184c */
[----:B------:R-:W1:Y:S05]  /*fdb0*/  LDSM.16.MT88.4 R12, [R168+0x9000] ;  /* 0x00900000a80c783b */ /* 0x000e6a0000004200 */
[----:B------:R-:W2:Y:S02]  /*fdc0*/  MUFU.EX2 R45, R45 ;  /* 0x0000002d002d7308 */ /* 0x000ea40000000800 */
[C---:B------:R-:W-:Y:S06]  /*fdd0*/  HMMA.16816.F32 R96, R4.reuse, R20, R96 ;  /* 0x000000140460723c */ /* 0x040fec0000001860 */
[----:B------:R-:W-:Y:S01]  /*fde0*/  MUFU.EX2 R39, R39 ;  /* 0x0000002700277308 */ /* 0x000fe20000000800 */
[--C-:B------:R-:W-:Y:S01]  /*fdf0*/  FFMA.FTZ R21, R46, c[0x0][0x23c], -R53.reuse ;  /* 0x00008f002e157a23 */ /* 0x100fe20000010835 */
[----:B------:R-:W-:Y:S01]  /*fe00*/  HMMA.16816.F32 R68, R4, R16, R68 ;  /* 0x000000100444723c */ /* 0x000fe20000001844 */
[----:B------:R-:W-:-:S02]  /*fe10*/  FFMA.FTZ R20, R47, c[0x0][0x23c], -R53 ;  /* 0x00008f002f147a23 */ /* 0x000fc40000010835 */
[----:B------:R-:W-:-:S03]  /*fe20*/  FFMA.FTZ R46, R43, c[0x0][0x23c], -R26 ;  /* 0x00008f002b2e7a23 */ /* 0x000fc6000001081a */
[----:B------:R-:W3:Y:S02]  /*fe30*/  MUFU.EX2 R21, R21 ;  /* 0x0000001500157308 */ /* 0x000ee40000000800 */
[----:B------:R-:W-:Y:S01]  /*fe40*/  HMMA.16816.F32 R72, R4, R18, R72 ;  /* 0x000000120448723c */ /* 0x000fe20000001848 */
[----:B------:R-:W4:Y:S05]  /*fe50*/  LDSM.16.MT88.4 R16, [R165+0x9000] ;  /* 0x00900000a510783b */ /* 0x000f2a0000004200 */
[----:B------:R-:W5:Y:S01]  /*fe60*/  MUFU.EX2 R20, R20 ;  /* 0x0000001400147308 */ /* 0x000f620000000800 */
[----:B--2---:R-:W-:Y:S01]  /*fe70*/  F2FP.PACK_AB R5, R45, R52 ;  /* 0x000000342d05723e */ /* 0x004fe200000000ff */
[----:B------:R-:W-:-:S04]  /*fe80*/  FADD.FTZ R52, R52, R67 ;  /* 0x0000004334347221 */ /* 0x000fc80000010000 */
[----:B------:R-:W-:Y:S02]  /*fe90*/  FADD.FTZ R45, R45, R52 ;  /* 0x000000342d2d7221 */ /* 0x000fe40000010000 */
[----:B------:R-:W2:Y:S01]  /*fea0*/  MUFU.EX2 R46, R46 ;  /* 0x0000002e002e7308 */ /* 0x000ea20000000800 */
[----:B---3--:R-:W-:Y:S02]  /*feb0*/  F2FP.PACK_AB R6, R22, R21 ;  /* 0x000000151606723e */ /* 0x008fe400000000ff */
[----:B-----5:R-:W-:-:S05]  /*fec0*/  F2FP.PACK_AB R4, R20, R23 ;  /* 0x000000171404723e */ /* 0x020fca00000000ff */
[----:B------:R-:W3:Y:S01]  /*fed0*/  MUFU.EX2 R41, R41 ;  /* 0x0000002900297308 */ /* 0x000ee20000000800 */
[----:B------:R-:W-:-:S04]  /*fee0*/  FADD.FTZ R23, R23, R104 ;  /* 0x0000006817177221 */ /* 0x000fc80000010000 */
[----:B------:R-:W-:Y:S01]  /*fef0*/  FADD.FTZ R20, R20, R23 ;  /* 0x0000001714147221 */ /* 0x000fe20000010000 */
[----:B--2---:R-:W-:Y:S02]  /*ff00*/  F2FP.PACK_AB R7, R39, R46 ;  /* 0x0000002e2707723e */ /* 0x004fe400000000ff */
[----:B------:R-:W2:Y:S01]  /*ff10*/  MUFU.EX2 R40, R40 ;  /* 0x0000002800287308 */ /* 0x000ea20000000800 */
[----:B------:R-:W-:Y:S02]  /*ff20*/  FADD.FTZ R21, R21, R20 ;  /* 0x0000001415157221 */ /* 0x000fe40000010000 */
[----:B------:R-:W-:Y:S02]  /*ff30*/  FADD.FTZ R46, R46, R45 ;  /* 0x0000002d2e2e7221 */ /* 0x000fe40000010000 */
[----:B------:R-:W-:Y:S01]  /*ff40*/  FADD.FTZ R22, R22, R21 ;  /* 0x0000001516167221 */ /* 0x000fe20000010000 */
[----:B-1----:R-:W-:Y:S01]  /*ff50*/  HMMA.16816.F32 R96, R4, R12, R96 ;  /* 0x0000000c0460723c */ /* 0x002fe20000001860 */
[----:B------:R-:W-:-:S07]  /*ff60*/  FADD.FTZ R46, R39, R46 ;  /* 0x0000002e272e7221 */ /* 0x000fce0000010000 */
[C---:B------:R-:W-:Y:S01]  /*ff70*/  HMMA.16816.F32 R92, R4.reuse, R14, R92 ;  /* 0x0000000e045c723c */ /* 0x040fe2000000185c */
[----:B------:R-:W1:Y:S07]  /*ff80*/  LDSM.16.MT88.4 R12, [R164+0x9000] ;  /* 0x00900000a40c783b */ /* 0x000e6e0000004200 */
[C---:B------:R-:W-:Y:S08]  /*ff90*/  HMMA.16816.F32 R68, R4.reuse, R8, R68 ;  /* 0x000000080444723c */ /* 0x040ff00000001844 */
[C---:B------:R-:W-:Y:S01]  /*ffa0*/  HMMA.16816.F32 R72, R4.reuse, R10, R72 ;  /* 0x0000000a0448723c */ /* 0x040fe20000001848 */
[----:B------:R-:W5:Y:S07]  /*ffb0*/  LDSM.16.MT88.4 R8, [R168+0x9800] ;  /* 0x00980000a808783b */ /* 0x000f6e0000004200 */
[C---:B----4-:R-:W-:Y:S08]  /*ffc0*/  HMMA.16816.F32 R88, R4.reuse, R16, R88 ;  /* 0x000000100458723c */ /* 0x050ff00000001858 */
[C---:B------:R-:W-:Y:S01]  /*ffd0*/  HMMA.16816.F32 R76, R4.reuse, R18, R76 ;  /* 0x00000012044c723c */ /* 0x040fe2000000184c */
[----:B------:R-:W4:Y:S07]  /*ffe0*/  LDSM.16.MT88.4 R16, [R166+0x9800] ;  /* 0x00980000a610783b */ /* 0x000f2e0000004200 */
[C---:B-1----:R-:W-:Y:S08]  /*fff0*/  HMMA.16816.F32 R80, R4.reuse, R12, R80 ;  /* 0x0000000c0450723c */ /* 0x042ff00000001850 */
[----:B------:R-:W-:Y:S01]  /*10000*/  HMMA.16816.F32 R84, R4, R14, R84 ;  /* 0x0000000e0454723c */ /* 0x000fe20000001854 */
[----:B------:R-:W1:Y:S06]  /*10010*/  LDSM.16.MT88.4 R12, [R165+0x9800] ;  /* 0x00980000a50c783b */ /* 0x000e6c0000004200 */
[----:B---3--:R-:W-:Y:S01]  /*10020*/  F2FP.PACK_AB R4, R38, R41 ;  /* 0x000000292604723e */ /* 0x008fe200000000ff */
[----:B------:R-:W-:Y:S01]  /*10030*/  FADD.FTZ R41, R41, R22 ;  /* 0x0000001629297221 */ /* 0x000fe20000010000 */
[----:B------:R-:W-:Y:S01]  /*10040*/  F2FP.PACK_AB R5, R34, R33 ;  /* 0x000000212205723e */ /* 0x000fe200000000ff */
[----:B------:R-:W-:Y:S01]  /*10050*/  FADD.FTZ R33, R33, R46 ;  /* 0x0000002e21217221 */ /* 0x000fe20000010000 */
[----:B--2---:R-:W-:Y:S01]  /*10060*/  F2FP.PACK_AB R6, R193, R40 ;  /* 0x00000028c106723e */ /* 0x004fe200000000ff */
[----:B------:R-:W-:Y:S01]  /*10070*/  FADD.FTZ R41, R38, R41 ;  /* 0x0000002926297221 */ /* 0x000fe20000010000 */
[----:B------:R-:W-:Y:S01]  /*10080*/  F2FP.PACK_AB R7, R192, R25 ;  /* 0x00000019c007723e */ /* 0x000fe200000000ff */
[----:B------:R-:W-:-:S02]  /*10090*/  FADD.FTZ R34, R34, R33 ;  /* 0x0000002122227221 */ /* 0x000fc40000010000 */
[----:B------:R-:W-:Y:S02]  /*100a0*/  FADD.FTZ R40, R40, R41 ;  /* 0x0000002928287221 */ /* 0x000fe40000010000 */
[----:B------:R-:W-:Y:S02]  /*100b0*/  FADD.FTZ R25, R25, R34 ;  /* 0x0000002219197221 */ /* 0x000fe40000010000 */
[----:B-----5:R-:W-:Y:S01]  /*100c0*/  HMMA.16816.F32 R96, R4, R8, R96 ;  /* 0x000000080460723c */ /* 0x020fe20000001860 */
[----:B------:R-:W-:Y:S02]  /*100d0*/  FADD.FTZ R193, R193, R40 ;  /* 0x00000028c1c17221 */ /* 0x000fe40000010000 */
[----:B------:R-:W-:-:S05]  /*100e0*/  FADD.FTZ R192, R192, R25 ;  /* 0x00000019c0c07221 */ /* 0x000fca0000010000 */
[C---:B------:R-:W-:Y:S01]  /*100f0*/  HMMA.16816.F32 R92, R4.reuse, R10, R92 ;  /* 0x0000000a045c723c */ /* 0x040fe2000000185c */
[----:B------:R-:W2:Y:S07]  /*10100*/  LDSM.16.MT88.4 R8, [R164+0x9800] ;  /* 0x00980000a408783b */ /* 0x000eae0000004200 */
[C---:B----4-:R-:W-:Y:S08]  /*10110*/  HMMA.16816.F32 R68, R4.reuse, R16, R68 ;  /* 0x000000100444723c */ /* 0x050ff00000001844 */
[C---:B------:R-:W-:Y:S08]  /*10120*/  HMMA.16816.F32 R72, R4.reuse, R18, R72 ;  /* 0x000000120448723c */ /* 0x040ff00000001848 */
[C---:B-1----:R-:W-:Y:S08]  /*10130*/  HMMA.16816.F32 R88, R4.reuse, R12, R88 ;  /* 0x0000000c0458723c */ /* 0x042ff00000001858 */
[C---:B------:R-:W-:Y:S08]  /*10140*/  HMMA.16816.F32 R76, R4.reuse, R14, R76 ;  /* 0x0000000e044c723c */ /* 0x040ff0000000184c */
[C---:B--2---:R-:W-:Y:S08]  /*10150*/  HMMA.16816.F32 R80, R4.reuse, R8, R80 ;  /* 0x000000080450723c */ /* 0x044ff00000001850 */
[----:B------:R-:W-:Y:S01]  /*10160*/  HMMA.16816.F32 R84, R4, R10, R84 ;  /* 0x0000000a0454723c */ /* 0x000fe20000001854 */
[----:B------:R-:W-:Y:S07]  /*10170*/  @!P5 BRA `(.L_x_5474) ;  /* 0x000040700000d947 */ /* 0x000fee0003800000 */
[----:B------:R-:W-:Y:S01]  /*10180*/  ISETP.NE.AND P1, PT, R181, RZ, PT ;  /* 0x000000ffb500720c */ /* 0x000fe20003f25270 */
        /* <DEDUP_REMOVED lines=63> */
.L_x_5475:
[----:B------:R-:W-:-:S05]  /*10580*/  IMAD.MOV.U32 R3, RZ, RZ, c[0x0][0x1a0] ;  /* 0x00006800ff037624 */ /* 0x000fca00078e00ff */
[----:B------:R-:W-:-:S04]  /*10590*/  LEA R3, -R3, RZ, 0x7 ;  /* 0x000000ff03037211 */ /* 0x000fc800078e39ff */
[----:B------:R-:W-:Y:S02]  /*105a0*/  SHF.R.S32.HI R4, RZ, 0x1f, R3 ;  /* 0x0000001fff047819 */ /* 0x000fe40000011403 */
.L_x_5476:
[----:B------:R-:W-:Y:S01]  /*105b0*/  ISETP.GE.AND P0, PT, R100, c[0x0][0x220], PT ;  /* 0x0000880064007a0c */ /* 0x000fe20003f06270 */
[----:B------:R-:W-:Y:S01]  /*105c0*/  IMAD.SHL.U32 R102, R188, 0x80, RZ ;  /* 0x00000080bc667824 */ /* 0x000fe200078e00ff */
[C---:B------:R-:W-:Y:S02]  /*105d0*/  LEA R148, P1, R3.reuse, R148, 0x1 ;  /* 0x0000009403947211 */ /* 0x040fe400078208ff */
[----:B------:R-:W-:Y:S02]  /*105e0*/  ISETP.GE.AND P6, PT, R48, 0x3, PT ;  /* 0x000000033000780c */ /* 0x000fe40003fc6270 */
[----:B------:R-:W-:-:S07]  /*105f0*/  LEA.HI.X R149, R3, R149, R4, 0x1, P1 ;  /* 0x0000009503957211 */ /* 0x000fce00008f0c04 */
[----:B------:R-:W-:Y:S01]  /*10600*/  @!P0 IMAD.MOV.U32 R18, RZ, RZ, c[0x0][0x1a0] ;  /* 0x00006800ff128624 */ /* 0x000fe200078e00ff */
[----:B------:R-:W-:Y:S01]  /*10610*/  @!P0 IADD3 R9, P4, P3, R3, R122, R176 ;  /* 0x0000007a03098210 */ /* 0x000fe20007b9e0b0 */
[----:B------:R-:W-:Y:S01]  /*10620*/  @!P0 IMAD.MOV.U32 R16, RZ, RZ, c[0x0][0x1a0] ;  /* 0x00006800ff108624 */ /* 0x000fe200078e00ff */
[----:B------:R-:W-:Y:S01]  /*10630*/  @P0 STS.128 [R184+0x6000], RZ ;  /* 0x006000ffb8000388 */ /* 0x000fe20000000c00 */
[--C-:B------:R-:W-:Y:S02]  /*10640*/  @!P0 IMAD.MOV.U32 R6, RZ, RZ, R122.reuse ;  /* 0x000000ffff068224 */ /* 0x100fe400078e007a */
[----:B------:R-:W-:Y:S01]  /*10650*/  @!P0 IMAD.MOV.U32 R7, RZ, RZ, R125 ;  /* 0x000000ffff078224 */ /* 0x000fe200078e007d */
[----:B------:R-:W-:Y:S01]  /*10660*/  @!PT LDS RZ, [RZ] ;  /* 0x00000000fffff984 */ /* 0x000fe20000000800 */
[----:B------:R-:W-:Y:S01]  /*10670*/  @!PT LDS RZ, [RZ] ;  /* 0x00000000fffff984 */ /* 0x000fe20000000800 */
[----:B------:R-:W-:Y:S01]  /*10680*/  @!PT LDS RZ, [RZ] ;  /* 0x00000000fffff984 */ /* 0x000fe20000000800 */
[----:B------:R1:W-:Y:S01]  /*10690*/  @!P0 LDGSTS.E.BYPASS.LTC128B.128 [R184+0x6000], [R148.64] ;  /* 0x0600000094b88fae */ /* 0x0003e2000b901d46 */
[----:B------:R-:W-:Y:S02]  /*106a0*/  @!P0 IMAD.MOV.U32 R27, RZ, RZ, c[0x0][0x1a0] ;  /* 0x00006800ff1b8624 */ /* 0x000fe400078e00ff */
[----:B------:R-:W-:Y:S01]  /*106b0*/  @!P0 IMAD.MOV.U32 R124, RZ, RZ, R122 ;  /* 0x000000ffff7c8224 */ /* 0x000fe200078e007a */
[----:B------:R-:W-:Y:S01]  /*106c0*/  @P0 STS.128 [R184+0x6800], RZ ;  /* 0x006800ffb8000388 */ /* 0x000fe20000000c00 */
[----:B------:R-:W-:-:S04]  /*106d0*/  @!P0 IMAD.WIDE.U32 R18, R18, 0x50, R6 ;  /* 0x0000005012128825 */ /* 0x000fc800078e0006 */
[----:B------:R-:W-:-:S04]  /*106e0*/  @!P0 IMAD.WIDE.U32 R16, R16, 0x60, R6 ;  /* 0x0000006010108825 */ /* 0x000fc800078e0006 */
[----:B------:R-:W-:Y:S02]  /*106f0*/  @!P0 IMAD.MOV.U32 R5, RZ, RZ, c[0x0][0x1a0] ;  /* 0x00006800ff058624 */ /* 0x000fe400078e00ff */
[----:B------:R-:W-:Y:S02]  /*10700*/  @!P0 IMAD.MOV.U32 R7, RZ, RZ, c[0x0][0x1a0] ;  /* 0x00006800ff078624 */ /* 0x000fe400078e00ff */
[----:B------:R-:W-:Y:S01]  /*10710*/  @!P0 IMAD.WIDE.U32 R26, R27, 0x30, R124 ;  /* 0x000000301b1a8825 */ /* 0x000fe200078e007c */
[-C--:B------:R-:W-:Y:S02]  /*10720*/  @!P0 LEA R6, P2, R5, R122.reuse, 0x5 ;  /* 0x0000007a05068211 */ /* 0x080fe400078428ff */
[----:B------:R-:W-:Y:S01]  /*10730*/  @!P0 LEA R8, P1, R7, R122, 0x6 ;  /* 0x0000007a07088211 */ /* 0x000fe200078230ff */
[----:B------:R-:W-:Y:S01]  /*10740*/  @!P0 IMAD.MOV.U32 R10, RZ, RZ, c[0x0][0x1a4] ;  /* 0x00006900ff0a8624 */ /* 0x000fe200078e00ff */
[----:B------:R-:W-:Y:S01]  /*10750*/  @!P0 IADD3 R6, P5, R3, R6, RZ ;  /* 0x0000000603068210 */ /* 0x000fe20007fbe0ff */
[----:B------:R-:W-:-:S02]  /*10760*/  @!P0 IMAD.MOV.U32 R124, RZ, RZ, c[0x0][0x1a4] ;  /* 0x00006900ff7c8624 */ /* 0x000fc400078e00ff */
[----:B------:R-:W-:Y:S01]  /*10770*/  @!P0 IMAD.MOV.U32 R25, RZ, RZ, c[0x0][0x1a4] ;  /* 0x00006900ff198624 */ /* 0x000fe200078e00ff */
[-C--:B------:R-:W-:Y:S01]  /*10780*/  @!P0 LEA.HI.X R5, R5, R125.reuse, R10, 0x5, P2 ;  /* 0x0000007d05058211 */ /* 0x080fe200010f2c0a */
[----:B------:R-:W-:Y:S01]  /*10790*/  @!P0 IMAD.MOV.U32 R20, RZ, RZ, c[0x0][0x1a0] ;  /* 0x00006800ff148624 */ /* 0x000fe200078e00ff */
[-C--:B------:R-:W-:Y:S01]  /*107a0*/  @!P0 LEA.HI.X R7, R7, R125.reuse, R124, 0x6, P1 ;  /* 0x0000007d07078211 */ /* 0x080fe200008f347c */
[----:B------:R-:W-:Y:S01]  /*107b0*/  @!P0 IMAD.MOV.U32 R123, RZ, RZ, R125 ;  /* 0x000000ffff7b8224 */ /* 0x000fe200078e007d */
[----:B------:R-:W-:Y:S01]  /*107c0*/  @!P0 IADD3.X R124, R4, R125, R175, P4, P3 ;  /* 0x0000007d047c8210 */ /* 0x000fe200027e64af */
[----:B------:R-:W-:Y:S01]  /*107d0*/  @!P0 IMAD.MOV.U32 R12, RZ, RZ, c[0x0][0x1a4] ;  /* 0x00006900ff0c8624 */ /* 0x000fe200078e00ff */
[----:B------:R-:W-:Y:S01]  /*107e0*/  @!P0 LEA R22, P2, R9, c[0x0][0x170], 0x1 ;  /* 0x00005c0009168a11 */ /* 0x000fe200078408ff */
[----:B------:R-:W-:Y:S01]  /*107f0*/  @!P0 IMAD R25, R25, 0x30, RZ ;  /* 0x0000003019198824 */ /* 0x000fe200078e02ff */
[----:B------:R-:W-:Y:S01]  /*10800*/  @!P0 IADD3 R15, P1, R3, R26, RZ ;  /* 0x0000001a030f8210 */ /* 0x000fe20007f3e0ff */
[----:B------:R-:W-:Y:S01]  /*10810*/  @!P0 IMAD.WIDE.U32 R20, R20, 0x70, R122 ;  /* 0x0000007014148825 */ /* 0x000fe200078e007a */
[----:B------:R-:W-:-:S02]  /*10820*/  @!P0 LEA.HI.X R23, R9, c[0x0][0x174], R124, 0x1, P2 ;  /* 0x00005d0009178a11 */ /* 0x000fc400010f0c7c */
[C---:B------:R-:W-:Y:S01]  /*10830*/  @!P0 IADD3 R14, P2, R3.reuse, R16, RZ ;  /* 0x00000010030e8210 */ /* 0x040fe20007f5e0ff */
        /* <DEDUP_REMOVED lines=10> */
[----:B------:R-:W-:Y:S01]  /*108e0*/  @!P0 IMAD.X R5, R4, 0x1, R5, P5 ;  /* 0x0000000104058824 */ /* 0x000fe200028e0605 */
[----:B------:R-:W-:Y:S01]  /*108f0*/  @!P0 LEA R18, P2, R6, c[0x0][0x170], 0x1 ;  /* 0x00005c0006128a11 */ /* 0x000fe200078408ff */
[C---:B------:R-:W-:Y:S01]  /*10900*/  @!P0 IMAD.X R7, R4.reuse, 0x1, R7, P4 ;  /* 0x0000000104078824 */ /* 0x040fe200020e0607 */
[C---:B------:R-:W-:Y:S01]  /*10910*/  @!P0 IADD3.X R13, R4.reuse, R19, R13, P3, !PT ;  /* 0x00000013040d8210 */ /* 0x040fe20001ffe40d */
[----:B------:R-:W-:Y:S01]  /*10920*/  @!PT LDS RZ, [RZ] ;  /* 0x00000000fffff984 */ /* 0x000fe20000000800 */
[----:B------:R-:W-:Y:S01]  /*10930*/  @!PT LDS RZ, [RZ] ;  /* 0x00000000fffff984 */ /* 0x000fe20000000800 */
[----:B------:R-:W-:Y:S01]  /*10940*/  @!PT LDS RZ, [RZ] ;  /* 0x00000000fffff984 */ /* 0x000fe20000000800 */
[----:B------:R2:W-:Y:S01]  /*10950*/  @!P0 LDGSTS.E.BYPASS.LTC128B.128 [R184+0x6800], [R22.64] ;  /* 0x0680000016b88fae */ /* 0x0005e2000b901d46 */
[----:B------:R-:W-:-:S02]  /*10960*/  @!P0 IADD3.X R11, R4, R21, R11, P1, !PT ;  /* 0x00000015040b8210 */ /* 0x000fc40000ffe40b */
[C---:B------:R-:W-:Y:S01]  /*10970*/  @!P0 LEA R4, P1, R15.reuse, c[0x0][0x170], 0x1 ;  /* 0x00005c000f048a11 */ /* 0x040fe200078208ff */
[----:B------:R-:W-:Y:S01]  /*10980*/  @P0 STS.128 [R184+0x7000], RZ ;  /* 0x007000ffb8000388 */ /* 0x000fe20000000c00 */
[----:B------:R-:W-:Y:S02]  /*10990*/  @!P0 LEA.HI.X R19, R6, c[0x0][0x174], R5, 0x1, P2 ;  /* 0x00005d0006138a11 */ /* 0x000fe400010f0c05 */
[----:B------:R-:W-:Y:S01]  /*109a0*/  @!P0 LEA R30, P4, R8, c[0x0][0x170], 0x1 ;  /* 0x00005c00081e8a11 */ /* 0x000fe200078808ff */
[----:B------:R-:W3:Y:S01]  /*109b0*/  S2R R3, SR_TID.X ;  /* 0x0000000000037919 */ /* 0x000ee20000002100 */
        /* <DEDUP_REMOVED lines=17> */
[----:B------:R-:W-:Y:S04]  /*10ad0*/  @P0 STS.128 [R184+0x8000], RZ ;  /* 0x008000ffb8000388 */ /* 0x000fe80000000c00 */
[----:B------:R-:W-:Y:S01]  /*10ae0*/  @!PT LDS RZ, [RZ] ;  /* 0x00000000fffff984 */ /* 0x000fe20000000800 */
[----:B------:R-:W-:Y:S01]  /*10af0*/  @!PT LDS RZ, [RZ] ;  /* 0x00000000fffff984 */ /* 0x000fe20000000800 */
[----:B------:R-:W-:Y:S01]  /*10b00*/  @!PT LDS RZ, [RZ] ;  /* 0x00000000fffff984 */ /* 0x000fe20000000800 */
[----:B------:R1:W-:Y:S04]  /*10b10*/  @!P0 LDGSTS.E.BYPASS.LTC128B.128 [R184+0x8000], [R30.64] ;  /* 0x080000001eb88fae */ /* 0x0003e8000b901d46 */
[----:B------:R-:W-:Y:S01]  /*10b20*/  @P0 STS.128 [R184+0x8800], RZ ;  /* 0x008800ffb8000388 */ /* 0x000fe20000000c00 */
[----:B---3--:R-:W-:-:S03]  /*10b30*/  IMAD.SHL.U32 R3, R3, 0x2, RZ ;  /* 0x0000000203037824 */ /* 0x008fc600078e00ff */
[----:B------:R-:W-:Y:S01]  /*10b40*/  @!PT LDS RZ, [RZ] ;  /* 0x00000000fffff984 */ /* 0x000fe20000000800 */
[----:B------:R-:W-:Y:S01]  /*10b50*/  @!PT LDS RZ, [RZ] ;  /* 0x00000000fffff984 */ /* 0x000fe20000000800 */
[----:B------:R-:W-:Y:S01]  /*10b60*/  @!PT LDS RZ, [RZ] ;  /* 0x00000000fffff984 */ /* 0x000fe20000000800 */
[----:B------:R1:W-:Y:S02]  /*10b70*/  @!P0 LDGSTS.E.BYPASS.LTC128B.128 [R184+0x8800], [R28.64] ;  /* 0x088000001cb88fae */ /* 0x0003e4000b901d46 */
[----:B------:R-:W-:Y:S02]  /*10b80*/  LOP3.LUT R103, R3, 0x6, RZ, 0xc0, !PT ;  /* 0x0000000603677812 */ /* 0x000fe400078ec0ff */
[----:B------:R-:W-:Y:S02]  /*10b90*/  @P0 STS.128 [R184+0x9000], RZ ;  /* 0x009000ffb8000388 */ /* 0x000fe40000000c00 */
[C-C-:B------:R-:W-:Y:S02]  /*10ba0*/  LOP3.LUT R51, R102.reuse, 0x8, R103.reuse, 0xfe, !PT ;  /* 0x0000000866337812 */ /* 0x140fe400078efe67 */
[----:B------:R-:W-:Y:S01]  /*10bb0*/  @!PT LDS RZ, [RZ] ;  /* 0x00000000fffff984 */ /* 0x000fe20000000800 */
[----:B------:R-:W-:Y:S01]  /*10bc0*/  @!PT LDS RZ, [RZ] ;  /* 0x00000000fffff984 */ /* 0x000fe20000000800 */
[----:B------:R-:W-:Y:S01]  /*10bd0*/  @!PT LDS RZ, [RZ] ;  /* 0x00000000fffff984 */ /* 0x000fe20000000800 */
[----:B------:R2:W-:Y:S01]  /*10be0*/  @!P0 LDGSTS.E.BYPASS.LTC128B.128 [R184+0x9000], [R20.64] ;  /* 0x0900000014b88fae */ /* 0x0005e2000b901d46 */
[----:B------:R-:W-:Y:S02]  /*10bf0*/  LOP3.LUT R3, R102, 0x10, R103, 0xfe, !PT ;  /* 0x0000001066037812 */ /* 0x000fe400078efe67 */
[-C--:B------:R-:W-:Y:S01]  /*10c00*/  ISETP.GE.AND P2, PT, R51, R50.reuse, PT ;  /* 0x000000323300720c */ /* 0x080fe20003f46270 */
[----:B------:R-:W-:Y:S01]  /*10c10*/  @P0 STS.128 [R184+0x9800], RZ ;  /* 0x009800ffb8000388 */ /* 0x000fe20000000c00 */
[----:B------:R-:W-:-:S02]  /*10c20*/  ISETP.GE.AND P3, PT, R3, R50, PT ;  /* 0x000000320300720c */ /* 0x000fc40003f66270 */
[-C--:B------:R-:W-:Y:S01]  /*10c30*/  ISETP.GE.AND P4, PT, R3, R49.reuse, PT ;  /* 0x000000310300720c */ /* 0x080fe20003f86270 */
[----:B------:R-:W-:Y:S01]  /*10c40*/  @!PT LDS RZ, [RZ] ;  /* 0x00000000fffff984 */ /* 0x000fe20000000800 */
[----:B------:R-:W-:Y:S01]  /*10c50*/  @!PT LDS RZ, [RZ] ;  /* 0x00000000fffff984 */ /* 0x000fe20000000800 */
[----:B------:R-:W-:Y:S01]  /*10c60*/  @!PT LDS RZ, [RZ] ;  /* 0x00000000fffff984 */ /* 0x000fe20000000800 */
[----:B------:R5:W-:Y:S01]  /*10c70*/  @!P0 LDGSTS.E.BYPASS.LTC128B.128 [R184+0x9800], [R6.64] ;  /* 0x0980000006b88fae */ /* 0x000be2000b901d46 */
[C-C-:B------:R-:W-:Y:S02]  /*10c80*/  LOP3.LUT R3, R102.reuse, 0x20, R103.reuse, 0xfe, !PT ;  /* 0x0000002066037812 */ /* 0x140fe400078efe67 */
[----:B------:R-:W-:Y:S01]  /*10c90*/  ISETP.GE.AND P1, PT, R51, R49, PT ;  /* 0x000000313300720c */ /* 0x000fe20003f26270 */
[----:B------:R-:W-:Y:S01]  /*10ca0*/  LDSM.16.M88.4 R32, [R174] ;  /* 0x00000000ae20783b */ /* 0x000fe20000000200 */
[----:B------:R-:W-:-:S03]  /*10cb0*/  LOP3.LUT R48, R102, 0x18, R103, 0xfe, !PT ;  /* 0x0000001866307812 */ /* 0x000fc600078efe67 */
[----:B------:R-:W1:Y:S01]  /*10cc0*/  LDSM.16.M88.4 R24, [R173+0x2000] ;  /* 0x00200000ad18783b */ /* 0x000e620000000200 */
[----:B------:R-:W-:-:S03]  /*10cd0*/  ISETP.GE.AND P5, PT, R48, R50, PT ;  /* 0x000000323000720c */ /* 0x000fc60003fa6270 */
[----:B----4-:R-:W2:Y:S04]  /*10ce0*/  LDSM.16.M88.4 R16, [R173+0x2800] ;  /* 0x00280000ad10783b */ /* 0x010ea80000000200 */
[----:B------:R-:W3:Y:S04]  /*10cf0*/  LDSM.16.M88.4 R8, [R173+0x3000] ;  /* 0x00300000ad08783b */ /* 0x000ee80000000200 */
[----:B------:R-:W5:Y:S04]  /*10d00*/  LDSM.16.M88.4 R104, [R173+0x3800] ;  /* 0x00380000ad68783b */ /* 0x000f680000000200 */
[----:B------:R-:W4:Y:S04]  /*10d10*/  LDSM.16.M88.4 R60, [R173+0x4000] ;  /* 0x00400000ad3c783b */ /* 0x000f280000000200 */
[----:B------:R-:W4:Y:S04]  /*10d20*/  LDSM.16.M88.4 R52, [R173+0x4800] ;  /* 0x00480000ad34783b */ /* 0x000f280000000200 */
[----:B------:R-:W4:Y:S04]  /*10d30*/  LDSM.16.M88.4 R40, [R173+0x5000] ;  /* 0x00500000ad28783b */ /* 0x000f280000000200 */
[----:B------:R-:W4:Y:S04]  /*10d40*/  LDSM.16.M88.4 R124, [R173+0x5800] ;  /* 0x00580000ad7c783b */ /* 0x000f280000000200 */
[----:B------:R-:W-:Y:S04]  /*10d50*/  LDSM.16.M88.4 R108, [R172] ;  /* 0x00000000ac6c783b */ /* 0x000fe80000000200 */
[----:B------:R-:W4:Y:S04]  /*10d60*/  LDSM.16.M88.4 R120, [R167+0x2000] ;  /* 0x00200000a778783b */ /* 0x000f280000000200 */
[----:B------:R-:W4:Y:S01]  /*10d70*/  LDSM.16.M88.4 R116, [R167+0x2800] ;  /* 0x00280000a774783b */ /* 0x000f220000000200 */
[C---:B-1----:R-:W-:Y:S03]  /*10d80*/  HMMA.16816.F32 R28, R32.reuse, R24, RZ ;  /* 0x00000018201c723c */ /* 0x042fe600000018ff */
[----:B------:R-:W1:Y:S04]  /*10d90*/  LDSM.16.M88.4 R112, [R167+0x3000] ;  /* 0x00300000a770783b */ /* 0x000e680000000200 */
[----:B------:R-:W1:Y:S01]  /*10da0*/  LDSM.16.M88.4 R128, [R167+0x3800] ;  /* 0x00380000a780783b */ /* 0x000e620000000200 */
[C---:B--2---:R-:W-:Y:S03]  /*10db0*/  HMMA.16816.F32 R20, R32.reuse, R16, RZ ;  /* 0x000000102014723c */ /* 0x044fe600000018ff */
[----:B------:R-:W0:Y:S05]  /*10dc0*/  LDGDEPBAR ;  /* 0x00000000000079af */ /* 0x000e2a0000000000 */
[C---:B---3--:R-:W-:Y:S08]  /*10dd0*/  HMMA.16816.F32 R12, R32.reuse, R8, RZ ;  /* 0x00000008200c723c */ /* 0x048ff000000018ff */
        /* <DEDUP_REMOVED lines=35> */
[C---:B-1----:R-:W-:Y:S08]  /*11010*/  HMMA.16816.F32 R36, R108.reuse, R112, R36 ;  /* 0x000000706c24723c */ /* 0x042ff00000001824 */
[----:B------:R-:W-:Y:S01]  /*11020*/  HMMA.16816.F32 R32, R108, R114, R32 ;  /* 0x000000726c20723c */ /* 0x000fe20000001820 */
[----:B------:R-:W1:Y:S04]  /*11030*/  LDSM.16.M88.4 R112, [R163] ;  /* 0x00000000a370783b */ /* 0x000e680000000200 */
[----:B------:R-:W5:Y:S03]  /*11040*/  LDSM.16.M88.4 R108, [R162] ;  /* 0x00000000a26c783b */ /* 0x000f660000000200 */
[C---:B--2---:R-:W-:Y:S08]  /*11050*/  HMMA.16816.F32 R4, R124.reuse, R128, R4 ;  /* 0x000000807c04723c */ /* 0x044ff00000001804 */
[C---:B------:R-:W-:Y:S08]  /*11060*/  HMMA.16816.F32 R104, R124.reuse, R130, R104 ;  /* 0x000000827c68723c */ /* 0x040ff00000001868 */
[C---:B---3--:R-:W-:Y:S08]  /*11070*/  HMMA.16816.F32 R64, R124.reuse, R120, R64 ;  /* 0x000000787c40723c */ /* 0x048ff00000001840 */
[C---:B----4-:R-:W-:Y:S08]  /*11080*/  HMMA.16816.F32 R28, R124.reuse, R116, R28 ;  /* 0x000000747c1c723c */ /* 0x050ff0000000181c */
[C---:B------:R-:W-:Y:S01]  /*11090*/  HMMA.16816.F32 R24, R124.reuse, R118, R24 ;  /* 0x000000767c18723c */ /* 0x040fe20000001818 */
[----:B------:R-:W2:Y:S07]  /*110a0*/  LDSM.16.M88.4 R116, [R159] ;  /* 0x000000009f74783b */ /* 0x000eae0000000200 */
[C---:B-1----:R-:W-:Y:S08]  /*110b0*/  HMMA.16816.F32 R20, R124.reuse, R112, R20 ;  /* 0x000000707c14723c */ /* 0x042ff00000001814 */
[C---:B------:R-:W-:Y:S01]  /*110c0*/  HMMA.16816.F32 R16, R124.reuse, R114, R16 ;  /* 0x000000727c10723c */ /* 0x040fe20000001810 */
[----:B------:R-:W1:Y:S07]  /*110d0*/  LDSM.16.M88.4 R112, [R158] ;  /* 0x000000009e70783b */ /* 0x000e6e0000000200 */
[C---:B-----5:R-:W-:Y:S08]  /*110e0*/  HMMA.16816.F32 R12, R124.reuse, R108, R12 ;  /* 0x0000006c7c0c723c */ /* 0x060ff0000000180c */
[C---:B------:R-:W-:Y:S01]  /*110f0*/  HMMA.16816.F32 R8, R124.reuse, R110, R8 ;  /* 0x0000006e7c08723c */ /* 0x040fe20000001808 */
[----:B------:R-:W3:Y:S07]  /*11100*/  LDSM.16.M88.4 R108, [R157] ;  /* 0x000000009d6c783b */ /* 0x000eee0000000200 */
[C---:B------:R-:W-:Y:S01]  /*11110*/  HMMA.16816.F32 R60, R124.reuse, R122, R60 ;  /* 0x0000007a7c3c723c */ /* 0x040fe2000000183c */
[----:B------:R-:W-:Y:S07]  /*11120*/  LDSM.16.M88.4 R120, [R156+0x800] ;  /* 0x000800009c78783b */ /* 0x000fee0000000200 */
[C---:B--2---:R-:W-:Y:S08]  /*11130*/  HMMA.16816.F32 R56, R124.reuse, R116, R56 ;  /* 0x000000747c38723c */ /* 0x044ff00000001838 */
[C---:B------:R-:W-:Y:S01]  /*11140*/  HMMA.16816.F32 R52, R124.reuse, R118, R52 ;  /* 0x000000767c34723c */ /* 0x040fe20000001834 */
[----:B------:R-:W-:Y:S07]  /*11150*/  LDSM.16.M88.4 R116, [R156+0x1000] ;  /* 0x001000009c74783b */ /* 0x000fee0000000200 */
[C---:B-1----:R-:W-:Y:S08]  /*11160*/  HMMA.16816.F32 R44, R124.reuse, R112, R44 ;  /* 0x000000707c2c723c */ /* 0x042ff0000000182c */
[C---:B------:R-:W-:Y:S01]  /*11170*/  HMMA.16816.F32 R40, R124.reuse, R114, R40 ;  /* 0x000000727c28723c */ /* 0x040fe20000001828 */
[----:B------:R-:W-:Y:S07]  /*11180*/  LDSM.16.M88.4 R112, [R156+0x1800] ;  /* 0x001800009c70783b */ /* 0x000fee0000000200 */
[C---:B---3--:R-:W-:Y:S08]  /*11190*/  HMMA.16816.F32 R36, R124.reuse, R108, R36 ;  /* 0x0000006c7c24723c */ /* 0x048ff00000001824 */
[----:B------:R-:W-:Y:S01]  /*111a0*/  HMMA.16816.F32 R32, R124, R110, R32 ;  /* 0x0000006e7c20723c */ /* 0x000fe20000001820 */
[----:B------:R-:W1:Y:S04]  /*111b0*/  LDSM.16.M88.4 R124, [R169] ;  /* 0x00000000a97c783b */ /* 0x000e680000000200 */
[----:B------:R-:W2:Y:S03]  /*111c0*/  LDSM.16.M88.4 R108, [R156+0x2000] ;  /* 0x002000009c6c783b */ /* 0x000ea60000000200 */
[C---:B-1----:R-:W-:Y:S08]  /*111d0*/  HMMA.16816.F32 R20, R124.reuse, R120, R20 ;  /* 0x000000787c14723c */ /* 0x042ff00000001814 */
[C---:B------:R-:W-:Y:S01]  /*111e0*/  HMMA.16816.F32 R16, R124.reuse, R122, R16 ;  /* 0x0000007a7c10723c */ /* 0x040fe20000001810 */
[----:B------:R-:W1:Y:S07]  /*111f0*/  LDSM.16.M88.4 R120, [R156] ;  /* 0x000000009c78783b */ /* 0x000e6e0000000200 */
[C---:B------:R-:W-:Y:S08]  /*11200*/  HMMA.16816.F32 R4, R124.reuse, R112, R4 ;  /* 0x000000707c04723c */ /* 0x040ff00000001804 */
[----:B------:R-:W-:Y:S01]  /*11210*/  HMMA.16816.F32 R104, R124, R114, R104 ;  /* 0x000000727c68723c */ /* 0x000fe20000001868 */
[----:B------:R-:W3:Y:S01]  /*11220*/  LDSM.16.M88.4 R112, [R156+0x2800] ;  /* 0x002800009c70783b */ /* 0x000ee20000000200 */
[----:B------:R-:W-:-:S06]  /*11230*/  FSEL R143, R22, -INF , !P4 ;  /* 0xff800000168f7808 */ /* 0x000fcc0006000000 */
[C---:B--2---:R-:W-:Y:S08]  /*11240*/  HMMA.16816.F32 R64, R124.reuse, R108, R64 ;  /* 0x0000006c7c40723c */ /* 0x044ff00000001840 */
[C---:B------:R-:W-:Y:S01]  /*11250*/  HMMA.16816.F32 R60, R124.reuse, R110, R60 ;  /* 0x0000006e7c3c723c */ /* 0x040fe2000000183c */
[----:B------:R-:W2:Y:S07]  /*11260*/  LDSM.16.M88.4 R108, [R156+0x3800] ;  /* 0x003800009c6c783b */ /* 0x000eae0000000200 */
[C---:B------:R-:W-:Y:S08]  /*11270*/  HMMA.16816.F32 R12, R124.reuse, R116, R12 ;  /* 0x000000747c0c723c */ /* 0x040ff0000000180c */
[----:B------:R-:W-:Y:S01]  /*11280*/  HMMA.16816.F32 R8, R124, R118, R8 ;  /* 0x000000767c08723c */ /* 0x000fe20000001808 */
[----:B------:R-:W4:Y:S01]  /*11290*/  LDSM.16.M88.4 R116, [R156+0x3000] ;  /* 0x003000009c74783b */ /* 0x000f220000000200 */
[----:B------:R-:W-:-:S06]  /*112a0*/  DEPBAR.LE SB0, 0x0 ;  /* 0x000080000000791a */ /* 0x000fcc0000000000 */
[C---:B-1----:R-:W-:Y:S08]  /*112b0*/  HMMA.16816.F32 R24, R124.reuse, R122, R24 ;  /* 0x0000007a7c18723c */ /* 0x042ff00000001818 */
[C---:B---3--:R-:W-:Y:S08]  /*112c0*/  HMMA.16816.F32 R52, R124.reuse, R114, R52 ;  /* 0x000000727c34723c */ /* 0x048ff00000001834 */
[C---:B------:R-:W-:Y:S08]  /*112d0*/  HMMA.16816.F32 R56, R124.reuse, R112, R56 ;  /* 0x000000707c38723c */ /* 0x040ff00000001838 */
[----:B------:R-:W-:Y:S01]  /*112e0*/  FSEL R114, R24, -INF , !P2 ;  /* 0xff80000018727808 */ /* 0x000fe20005000000 */
[----:B--2---:R-:W-:Y:S01]  /*112f0*/  HMMA.16816.F32 R36, R124, R108, R36 ;  /* 0x0000006c7c24723c */ /* 0x004fe20000001824 */
[----:B------:R-:W-:-:S02]  /*11300*/  FSEL R24, R20, -INF , !P3 ;  /* 0xff80000014187808 */ /* 0x000fc40005800000 */
[C---:B------:R-:W-:Y:S02]  /*11310*/  ISETP.GE.AND P3, PT, R3.reuse, R50, PT ;  /* 0x000000320300720c */ /* 0x040fe40003f66270 */
[-C--:B------:R-:W-:Y:S02]  /*11320*/  ISETP.GE.AND P2, PT, R3, R49.reuse, PT ;  /* 0x000000310300720c */ /* 0x080fe40003f46270 */
[----:B------:R-:W-:Y:S01]  /*11330*/  LOP3.LUT R3, R102, 0x30, R103, 0xfe, !PT ;  /* 0x0000003066037812 */ /* 0x000fe200078efe67 */
[----:B----4-:R-:W-:Y:S01]  /*11340*/  HMMA.16816.F32 R44, R124, R116, R44 ;  /* 0x000000747c2c723c */ /* 0x010fe2000000182c */
[----:B------:R-:W-:Y:S02]  /*11350*/  FSEL R109, R26, -INF , !P1 ;  /* 0xff8000001a6d7808 */ /* 0x000fe40004800000 */
[----:B------:R-:W-:Y:S02]  /*11360*/  ISETP.GE.AND P1, PT, R48, R49, PT ;  /* 0x000000313000720c */ /* 0x000fe40003f26270 */
[----:B------:R-:W-:-:S02]  /*11370*/  FSEL R138, R12, -INF , !P3 ;  /* 0xff8000000c8a7808 */ /* 0x000fc40005800000 */
[----:B------:R-:W-:Y:S01]  /*11380*/  FSEL R135, R14, -INF , !P2 ;  /* 0xff8000000e877808 */ /* 0x000fe20005000000 */
[C---:B------:R-:W-:Y:S01]  /*11390*/  HMMA.16816.F32 R40, R124.reuse, R118, R40 ;  /* 0x000000767c28723c */ /* 0x040fe20000001828 */
[C-C-:B------:R-:W-:Y:S01]  /*113a0*/  LOP3.LUT R26, R102.reuse, 0x28, R103.reuse, 0xfe, !PT ;  /* 0x00000028661a7812 */ /* 0x140fe200078efe67 */
[----:B------:R-:W-:Y:S01]  /*113b0*/  BAR.SYNC.DEFER_BLOCKING 0x0 ;  /* 0x0000000000007b1d */ /* 0x000fe20000010000 */
[C---:B------:R-:W-:Y:S02]  /*113c0*/  ISETP.GE.AND P3, PT, R3.reuse, R50, PT ;  /* 0x000000320300720c */ /* 0x040fe40003f66270 */
[----:B------:R-:W-:Y:S02]  /*113d0*/  ISETP.GE.AND P2, PT, R3, R49, PT ;  /* 0x000000310300720c */ /* 0x000fe40003f46270 */
[----:B------:R-:W-:Y:S01]  /*113e0*/  LOP3.LUT R3, R102, 0x40, R103, 0xfe, !PT ;  /* 0x0000004066037812 */ /* 0x000fe200078efe67 */
[----:B------:R-:W-:Y:S01]  /*113f0*/  HMMA.16816.F32 R32, R124, R110, R32 ;  /* 0x0000006e7c20723c */ /* 0x000fe20000001820 */
[----:B------:R-:W-:-:S02]  /*11400*/  FSEL R141, R18, -INF , !P1 ;  /* 0xff800000128d7808 */ /* 0x000fc40004800000 */
[----:B------:R-:W-:Y:S02]  /*11410*/  FSEL R20, R16, -INF , !P5 ;  /* 0xff80000010147808 */ /* 0x000fe40006800000 */
[----:B------:R-:W-:Y:S02]  /*11420*/  ISETP.GE.AND P1, PT, R26, R49, PT ;  /* 0x000000311a00720c */ /* 0x000fe40003f26270 */
[----:B------:R-:W-:Y:S01]  /*11430*/  FSEL R132, R4, -INF , !P3 ;  /* 0xff80000004847808 */ /* 0x000fe20005800000 */
[----:B------:R-:W-:Y:S01]  /*11440*/  HMMA.16816.F32 R28, R124, R120, R28 ;  /* 0x000000787c1c723c */ /* 0x000fe2000000181c */
[----:B------:R-:W-:Y:S02]  /*11450*/  FSEL R129, R6, -INF , !P2 ;  /* 0xff80000006817808 */ /* 0x000fe40005000000 */
[----:B------:R-:W-:Y:S02]  /*11460*/  ISETP.GE.AND P4, PT, R26, R50, PT ;  /* 0x000000321a00720c */ /* 0x000fe40003f86270 */
[----:B------:R-:W-:-:S02]  /*11470*/  LOP3.LUT R16, R102, 0x38, R103, 0xfe, !PT ;  /* 0x0000003866107812 */ /* 0x000fc400078efe67 */
[C---:B------:R-:W-:Y:S02]  /*11480*/  ISETP.GE.AND P3, PT, R3.reuse, R50, PT ;  /* 0x000000320300720c */ /* 0x040fe40003f66270 */
[-C--:B------:R-:W-:Y:S02]  /*11490*/  ISETP.GE.AND P2, PT, R3, R49.reuse, PT ;  /* 0x000000310300720c */ /* 0x080fe40003f46270 */
[----:B------:R-:W-:Y:S02]  /*114a0*/  LOP3.LUT R3, R102, 0x50, R103, 0xfe, !PT ;  /* 0x0000005066037812 */ /* 0x000fe400078efe67 */
[----:B------:R-:W-:Y:S02]  /*114b0*/  FSEL R133, R10, -INF , !P1 ;  /* 0xff8000000a857808 */ /* 0x000fe40004800000 */
[----:B------:R-:W-:Y:S02]  /*114c0*/  FSEL R136, R8, -INF , !P4 ;  /* 0xff80000008887808 */ /* 0x000fe40006000000 */
[----:B------:R-:W-:-:S02]  /*114d0*/  ISETP.GE.AND P1, PT, R16, R49, PT ;  /* 0x000000311000720c */ /* 0x000fc40003f26270 */
[----:B------:R-:W-:Y:S02]  /*114e0*/  FSEL R128, R64, -INF , !P3 ;  /* 0xff80000040807808 */ /* 0x000fe40005800000 */
[----:B------:R-:W-:Y:S02]  /*114f0*/  FSEL R119, R66, -INF , !P2 ;  /* 0xff80000042777808 */ /* 0x000fe40005000000 */
[----:B------:R-:W-:Y:S02]  /*11500*/  LOP3.LUT R8, R102, 0x48, R103, 0xfe, !PT ;  /* 0x0000004866087812 */ /* 0x000fe400078efe67 */
[CC--:B------:R-:W-:Y:S02]  /*11510*/  ISETP.GE.AND P3, PT, R3.reuse, R50.reuse, PT ;  /* 0x000000320300720c */ /* 0x0c0fe40003f66270 */
[----:B------:R-:W-:Y:S02]  /*11520*/  ISETP.GE.AND P2, PT, R3, R49, PT ;  /* 0x000000310300720c */ /* 0x000fe40003f46270 */
[----:B------:R-:W-:-:S02]  /*11530*/  ISETP.GE.AND P4, PT, R16, R50, PT ;  /* 0x000000321000720c */ /* 0x000fc40003f86270 */
[----:B------:R-:W-:Y:S02]  /*11540*/  LOP3.LUT R3, R102, 0x58, R103, 0xfe, !PT ;  /* 0x0000005866037812 */ /* 0x000fe400078efe67 */
[----:B------:R-:W-:Y:S02]  /*11550*/  FSEL R123, R106, -INF , !P1 ;  /* 0xff8000006a7b7808 */ /* 0x000fe40004800000 */
[----:B------:R-:W-:Y:S02]  /*11560*/  ISETP.GE.AND P1, PT, R8, R49, PT ;  /* 0x000000310800720c */ /* 0x000fe40003f26270 */
[----:B------:R-:W-:Y:S02]  /*11570*/  FSEL R130, R104, -INF , !P4 ;  /* 0xff80000068827808 */ /* 0x000fe40006000000 */
[-C--:B------:R-:W-:Y:S02]  /*11580*/  ISETP.GE.AND P5, PT, R3, R50.reuse, PT ;  /* 0x000000320300720c */ /* 0x080fe40003fa6270 */
[----:B------:R-:W-:-:S02]  /*11590*/  ISETP.GE.AND P4, PT, R8, R50, PT ;  /* 0x000000320800720c */ /* 0x000fc40003f86270 */
[C-C-:B------:R-:W-:Y:S02]  /*115a0*/  LOP3.LUT R4, R102.reuse, 0x68, R103.reuse, 0xfe, !PT ;  /* 0x0000006866047812 */ /* 0x140fe400078efe67 */
[----:B------:R-:W-:Y:S02]  /*115b0*/  LOP3.LUT R6, R102, 0x60, R103, 0xfe, !PT ;  /* 0x0000006066067812 */ /* 0x000fe400078efe67 */
[----:B------:R-:W-:Y:S02]  /*115c0*/  FSEL R117, R62, -INF , !P1 ;  /* 0xff8000003e757808 */ /* 0x000fe40004800000 */
[----:B------:R-:W-:Y:S02]  /*115d0*/  ISETP.GE.AND P1, PT, R3, R49, PT ;  /* 0x000000310300720c */ /* 0x000fe40003f26270 */
        /* <DEDUP_REMOVED lines=9> */
[----:B------:R-:W-:Y:S02]  /*11670*/  LOP3.LUT R6, R102, R103, RZ, 0xfc, !PT ;  /* 0x0000006766067212 */ /* 0x000fe400078efcff */
[----:B------:R-:W-:Y:S02]  /*11680*/  FSEL R51, R54, -INF , !P1 ;  /* 0xff80000036337808 */ /* 0x000fe40004800000 */
[----:B------:R-:W-:Y:S02]  /*11690*/  LOP3.LUT R103, R102, 0x78, R103, 0xfe, !PT ;  /* 0x0000007866677812 */ /* 0x000fe400078efe67 */
[----:B------:R-:W-:Y:S02]  /*116a0*/  ISETP.GE.AND P1, PT, R4, R49, PT ;  /* 0x000000310400720c */ /* 0x000fe40003f26270 */
[----:B------:R-:W-:-:S02]  /*116b0*/  IADD3 R8, R6, 0x1, RZ ;  /* 0x0000000106087810 */ /* 0x000fc40007ffe0ff */
[----:B------:R-:W-:Y:S02]  /*116c0*/  FSEL R52, R44, -INF , !P4 ;  /* 0xff8000002c347808 */ /* 0x000fe40006000000 */
[----:B------:R-:W-:Y:S02]  /*116d0*/  FSEL R54, R46, -INF , !P3 ;  /* 0xff8000002e367808 */ /* 0x000fe40005800000 */
[-C--:B------:R-:W-:Y:S02]  /*116e0*/  ISETP.GE.AND P4, PT, R4, R50.reuse, PT ;  /* 0x000000320400720c */ /* 0x080fe40003f86270 */
[----:B------:R-:W-:Y:S02]  /*116f0*/  ISETP.GE.AND P3, PT, R103, R50, PT ;  /* 0x000000326700720c */ /* 0x000fe40003f66270 */
[----:B------:R-:W-:Y:S02]  /*11700*/  FSEL R58, R42, -INF , !P2 ;  /* 0xff8000002a3a7808 */ /* 0x000fe40005000000 */
[----:B------:R-:W-:-:S02]  /*11710*/  FSEL R62, R38, -INF , !P1 ;  /* 0xff800000263e7808 */ /* 0x000fc40004800000 */
[----:B------:R-:W-:Y:S02]  /*11720*/  IADD3 R4, R6, 0x9, RZ ;  /* 0x0000000906047810 */ /* 0x000fe40007ffe0ff */
[C---:B------:R-:W-:Y:S02]  /*11730*/  ISETP.GE.AND P2, PT, R8.reuse, R50, PT ;  /* 0x000000320800720c */ /* 0x040fe40003f46270 */
[----:B------:R-:W-:Y:S02]  /*11740*/  ISETP.GE.AND P1, PT, R8, R49, PT ;  /* 0x000000310800720c */ /* 0x000fe40003f26270 */
[----:B------:R-:W-:Y:S02]  /*11750*/  IADD3 R12, R6, 0x11, RZ ;  /* 0x00000011060c7810 */ /* 0x000fe40007ffe0ff */
[----:B------:R-:W-:Y:S02]  /*11760*/  FSEL R60, R36, -INF , !P4 ;  /* 0xff800000243c7808 */ /* 0x000fe40006000000 */
[----:B------:R-:W-:-:S02]  /*11770*/  FSEL R64, R32, -INF , !P3 ;  /* 0xff80000020407808 */ /* 0x000fc40005800000 */
[CC--:B------:R-:W-:Y:S02]  /*11780*/  ISETP.GE.AND P4, PT, R4.reuse, R50.reuse, PT ;  /* 0x000000320400720c */ /* 0x0c0fe40003f86270 */
[----:B------:R-:W-:Y:S02]  /*11790*/  FSEL R8, R29, -INF , !P2 ;  /* 0xff8000001d087808 */ /* 0x000fe40005000000 */
[----:B------:R-:W-:Y:S02]  /*117a0*/  ISETP.GE.AND P3, PT, R4, R49, PT ;  /* 0x000000310400720c */ /* 0x000fe40003f66270 */
[----:B------:R-:W-:Y:S02]  /*117b0*/  FSEL R31, R31, -INF , !P1 ;  /* 0xff8000001f1f7808 */ /* 0x000fe40004800000 */
[----:B------:R-:W-:Y:S02]  /*117c0*/  IADD3 R10, R6, 0x19, RZ ;  /* 0x00000019060a7810 */ /* 0x000fe40007ffe0ff */
[----:B------:R-:W-:-:S02]  /*117d0*/  ISETP.GE.AND P2, PT, R12, R50, PT ;  /* 0x000000320c00720c */ /* 0x000fc40003f46270 */
[----:B------:R-:W-:Y:S02]  /*117e0*/  ISETP.GE.AND P1, PT, R12, R49, PT ;  /* 0x000000310c00720c */ /* 0x000fe40003f26270 */
[----:B------:R-:W-:Y:S02]  /*117f0*/  IADD3 R12, R6, 0x21, RZ ;  /* 0x00000021060c7810 */ /* 0x000fe40007ffe0ff */
[----:B------:R-:W-:Y:S02]  /*11800*/  FSEL R4, R25, -INF , !P4 ;  /* 0xff80000019047808 */ /* 0x000fe40006000000 */
[----:B------:R-:W-:Y:S02]  /*11810*/  FSEL R27, R27, -INF , !P3 ;  /* 0xff8000001b1b7808 */ /* 0x000fe40005800000 */
[----:B------:R-:W-:Y:S02]  /*11820*/  ISETP.GE.AND P4, PT, R10, R50, PT ;  /* 0x000000320a00720c */ /* 0x000fe40003f86270 */
[----:B------:R-:W-:-:S02]  /*11830*/  FSEL R22, R21, -INF , !P2 ;  /* 0xff80000015167808 */ /* 0x000fc40005000000 */
[-C--:B------:R-:W-:Y:S02]  /*11840*/  ISETP.GE.AND P3, PT, R10, R49.reuse, PT ;  /* 0x000000310a00720c */ /* 0x080fe40003f66270 */
[----:B------:R-:W-:Y:S02]  /*11850*/  FSEL R147, R23, -INF , !P1 ;  /* 0xff80000017937808 */ /* 0x000fe40004800000 */
[----:B------:R-:W-:Y:S02]  /*11860*/  IADD3 R10, R6, 0x29, RZ ;  /* 0x00000029060a7810 */ /* 0x000fe40007ffe0ff */
[C---:B------:R-:W-:Y:S02]  /*11870*/  ISETP.GE.AND P2, PT, R12.reuse, R50, PT ;  /* 0x000000320c00720c */ /* 0x040fe40003f46270 */
[----:B------:R-:W-:Y:S02]  /*11880*/  ISETP.GE.AND P1, PT, R12, R49, PT ;  /* 0x000000310c00720c */ /* 0x000fe40003f26270 */
[----:B------:R-:W-:-:S02]  /*11890*/  IADD3 R12, R6, 0x31, RZ ;  /* 0x00000031060c7810 */ /* 0x000fc40007ffe0ff */
[----:B------:R-:W-:Y:S02]  /*118a0*/  FSEL R32, R17, -INF , !P4 ;  /* 0xff80000011207808 */ /* 0x000fe40006000000 */
[----:B------:R-:W-:Y:S02]  /*118b0*/  FSEL R145, R19, -INF , !P3 ;  /* 0xff80000013917808 */ /* 0x000fe40005800000 */
[C---:B------:R-:W-:Y:S02]  /*118c0*/  ISETP.GE.AND P4, PT, R10.reuse, R50, PT ;  /* 0x000000320a00720c */ /* 0x040fe40003f86270 */
[----:B------:R-:W-:Y:S02]  /*118d0*/  FSEL R142, R13, -INF , !P2 ;  /* 0xff8000000d8e7808 */ /* 0x000fe40005000000 */
[----:B------:R-:W-:Y:S02]  /*118e0*/  ISETP.GE.AND P3, PT, R10, R49, PT ;  /* 0x000000310a00720c */ /* 0x000fe40003f66270 */
[----:B------:R-:W-:-:S02]  /*118f0*/  IADD3 R10, R6, 0x39, RZ ;  /* 0x00000039060a7810 */ /* 0x000fc40007ffe0ff */
[CC--:B------:R-:W-:Y:S02]  /*11900*/  ISETP.GE.AND P2, PT, R12.reuse, R50.reuse, PT ;  /* 0x000000320c00720c */ /* 0x0c0fe40003f46270 */
[----:B------:R-:W-:Y:S02]  /*11910*/  FSEL R139, R15, -INF , !P1 ;  /* 0xff8000000f8b7808 */ /* 0x000fe40004800000 */
[----:B------:R-:W-:Y:S02]  /*11920*/  FSEL R140, R9, -INF , !P4 ;  /* 0xff800000098c7808 */ /* 0x000fe40006000000 */
[----:B------:R-:W-:Y:S02]  /*11930*/  FSEL R137, R11, -INF , !P3 ;  /* 0xff8000000b897808 */ /* 0x000fe40005800000 */
[----:B------:R-:W-:Y:S02]  /*11940*/  ISETP.GE.AND P1, PT, R12, R49, PT ;  /* 0x000000310c00720c */ /* 0x000fe40003f26270 */
[----:B------:R-:W-:-:S02]  /*11950*/  ISETP.GE.AND P4, PT, R10, R50, PT ;  /* 0x000000320a00720c */ /* 0x000fc40003f86270 */
[----:B------:R-:W-:Y:S02]  /*11960*/  FSEL R134, R5, -INF , !P2 ;  /* 0xff80000005867808 */ /* 0x000fe40005000000 */
[----:B------:R-:W-:Y:S02]  /*11970*/  ISETP.GE.AND P3, PT, R10, R49, PT ;  /* 0x000000310a00720c */ /* 0x000fe40003f66270 */
        /* <DEDUP_REMOVED lines=10> */
[----:B------:R-:W-:Y:S02]  /*11a20*/  FSEL R124, R65, -INF , !P2 ;  /* 0xff800000417c7808 */ /* 0x000fe40005000000 */
[----:B------:R-:W-:Y:S02]  /*11a30*/  FSEL R125, R67, -INF , !P1 ;  /* 0xff800000437d7808 */ /* 0x000fe40004800000 */
[C---:B------:R-:W-:Y:S02]  /*11a40*/  IADD3 R7, R6.reuse, 0x59, RZ ;  /* 0x0000005906077810 */ /* 0x040fe40007ffe0ff */
[C---:B------:R-:W-:Y:S02]  /*11a50*/  ISETP.GE.AND P2, PT, R5.reuse, R50, PT ;  /* 0x000000320500720c */ /* 0x040fe40003f46270 */
[----:B------:R-:W-:Y:S02]  /*11a60*/  ISETP.GE.AND P1, PT, R5, R49, PT ;  /* 0x000000310500720c */ /* 0x000fe40003f26270 */
[----:B------:R-:W-:-:S02]  /*11a70*/  IADD3 R5, R6, 0x61, RZ ;  /* 0x0000006106057810 */ /* 0x000fc40007ffe0ff */
[----:B------:R-:W-:Y:S02]  /*11a80*/  FSEL R120, R61, -INF , !P4 ;  /* 0xff8000003d787808 */ /* 0x000fe40006000000 */
[----:B------:R-:W-:Y:S02]  /*11a90*/  FSEL R121, R63, -INF , !P3 ;  /* 0xff8000003f797808 */ /* 0x000fe40005800000 */
[----:B------:R-:W-:Y:S02]  /*11aa0*/  ISETP.GE.AND P4, PT, R7, R50, PT ;  /* 0x000000320700720c */ /* 0x000fe40003f86270 */
[----:B------:R-:W-:Y:S02]  /*11ab0*/  FSEL R116, R57, -INF , !P2 ;  /* 0xff80000039747808 */ /* 0x000fe40005000000 */
[----:B------:R-:W-:Y:S02]  /*11ac0*/  ISETP.GE.AND P3, PT, R7, R49, PT ;  /* 0x000000310700720c */ /* 0x000fe40003f66270 */
        /* <DEDUP_REMOVED lines=66> */
[----:B------:R-:W-:-:S03]  /*11ef0*/  @!P3 IADD3 R14, -R14, RZ, RZ ;  /* 0x000000ff0e0eb210 */ /* 0x000fc60007ffe1ff */
[----:B------:R-:W-:Y:S01]  /*11f00*/  @!P1 IMAD.MOV R12, RZ, RZ, -R12 ;  /* 0x000000ffff0c9224 */ /* 0x000fe200078e0a0c */
[----:B------:R-:W-:-:S04]  /*11f10*/  SEL R9, R6, R14, !P2 ;  /* 0x0000000e06097207 */ /* 0x000fc80005000000 */
[----:B------:R-:W-:Y:S01]  /*11f20*/  SEL R6, R6, R12, !P2 ;  /* 0x0000000c06067207 */ /* 0x000fe20005000000 */
[----:B------:R-:W-:-:S04]  /*11f30*/  IMAD.WIDE R16, R9, 0x4, R182 ;  /* 0x0000000409107825 */ /* 0x000fc800078e02b6 */
[----:B------:R-:W-:Y:S01]  /*11f40*/  IMAD.WIDE R14, R6, 0x4, R182 ;  /* 0x00000004060e7825 */ /* 0x000fe200078e02b6 */
[----:B------:R-:W2:Y:S04]  /*11f50*/  LDG.E R7, [R16.64] ;  /* 0x0000000610077981 */ /* 0x000ea8000c1e1900 */
[----:B------:R-:W2:Y:S01]  /*11f60*/  LDG.E R10, [R14.64] ;  /* 0x000000060e0a7981 */ /* 0x000ea2000c1e1900 */
[----:B------:R-:W-:Y:S01]  /*11f70*/  IMAD.IADD R6, R9, 0x1, -R6 ;  /* 0x0000000109067824 */ /* 0x000fe200078e0a06 */
[----:B------:R-:W-:-:S05]  /*11f80*/  MOV R9, c[0x0][0x2d0] ;  /* 0x0000b40000097a02 */ /* 0x000fca0000000f00 */
[----:B------:R-:W-:-:S04]  /*11f90*/  IMAD R9, R6, R9, -0x80 ;  /* 0xffffff8006097424 */ /* 0x000fc800078e0209 */
[----:B------:R-:W-:Y:S01]  /*11fa0*/  IMAD.WIDE.U32 R12, R9, c[0x0][0x198], RZ ;  /* 0x00006600090c7a25 */ /* 0x000fe200078e00ff */
[----:B------:R-:W-:-:S05]  /*11fb0*/  SHF.R.S32.HI R6, RZ, 0x1f, R9 ;  /* 0x0000001fff067819 */ /* 0x000fca0000011409 */
[----:B------:R-:W-:-:S04]  /*11fc0*/  IMAD R6, R6, c[0x0][0x198], RZ ;  /* 0x0000660006067a24 */ /* 0x000fc800078e02ff */
[----:B------:R-:W-:-:S04]  /*11fd0*/  IMAD R6, R9, c[0x0][0x19c], R6 ;  /* 0x0000670009067a24 */ /* 0x000fc800078e0206 */
[----:B------:R-:W-:Y:S02]  /*11fe0*/  IMAD.IADD R13, R13, 0x1, R6 ;  /* 0x000000010d0d7824 */ /* 0x000fe400078e0206 */
[----:B--2---:R-:W-:-:S04]  /*11ff0*/  IMAD.IADD R10, R10, 0x1, -R7 ;  /* 0x000000010a0a7824 */ /* 0x004fc800078e0a07 */
[----:B------:R-:W-:Y:S01]  /*12000*/  IMAD.WIDE.U32 R12, R10, c[0x0][0x180], R12 ;  /* 0x000060000a0c7a25 */ /* 0x000fe200078e000c */
[----:B------:R-:W-:-:S05]  /*12010*/  SHF.R.S32.HI R7, RZ, 0x1f, R10 ;  /* 0x0000001fff077819 */ /* 0x000fca000001140a */
[----:B------:R-:W-:-:S04]  /*12020*/  IMAD R7, R7, c[0x0][0x180], RZ ;  /* 0x0000600007077a24 */ /* 0x000fc800078e02ff */
[----:B------:R-:W-:-:S05]  /*12030*/  IMAD R7, R10, c[0x0][0x184], R7 ;  /* 0x000061000a077a24 */ /* 0x000fca00078e0207 */
[----:B------:R-:W-:Y:S01]  /*12040*/  IADD3 R11, R13, R7, RZ ;  /* 0x000000070d0b7210 */ /* 0x000fe20007ffe0ff */
[----:B------:R-:W-:Y:S05]  /*12050*/  BRA `(.L_x_5479) ;  /* 0x0000003000007947 */ /* 0x000fea0003800000 */
.L_x_5478:
[----:B------:R-:W-:-:S05]  /*12060*/  IMAD.MOV.U32 R12, RZ, RZ, c[0x0][0x198] ;  /* 0x00006600ff0c7624 */ /* 0x000fca00078e00ff */
[----:B------:R-:W-:-:S04]  /*12070*/  LEA R12, -R12, RZ, 0x7 ;  /* 0x000000ff0c0c7211 */ /* 0x000fc800078e39ff */
[----:B------:R-:W-:Y:S02]  /*12080*/  SHF.R.S32.HI R11, RZ, 0x1f, R12 ;  /* 0x0000001fff0b7819 */ /* 0x000fe4000001140c */
.L_x_5479:
[----:B------:R-:W-:Y:S01]  /*12090*/  @!P0 IMAD.MOV.U32 R16, RZ, RZ, c[0x0][0x198] ;  /* 0x00006600ff108624 */ /* 0x000fe200078e00ff */
[----:B------:R-:W-:Y:S01]  /*120a0*/  @!P0 LEA R18, P1, R12, R186, 0x1 ;  /* 0x000000ba0c128211 */ /* 0x000fe200078208ff */
[----:B------:R-:W-:Y:S01]  /*120b0*/  @!P0 IMAD.MOV.U32 R10, RZ, RZ, R12 ;  /* 0x000000ffff0a8224 */ /* 0x000fe200078e000c */
[----:B------:R-:W-:Y:S01]  /*120c0*/  @!P0 IADD3 R7, P2, R178, R12, RZ ;  /* 0x0000000cb2078210 */ /* 0x000fe20007f5e0ff */
[----:B------:R-:W-:Y:S01]  /*120d0*/  @!P0 IMAD.MOV.U32 R6, RZ, RZ, c[0x0][0x19c] ;  /* 0x00006700ff068624 */ /* 0x000fe200078e00ff */
[--C-:B------:R-:W-:Y:S01]  /*120e0*/  @!P0 LEA.HI.X R19, R12, R185, R11.reuse, 0x1, P1 ;  /* 0x000000b90c138211 */ /* 0x100fe200008f0c0b */
[----:B------:R-:W-:Y:S01]  /*120f0*/  @!P0 IMAD.MOV.U32 R40, RZ, RZ, c[0x0][0x198] ;  /* 0x00006600ff288624 */ /* 0x000fe200078e00ff */
[----:B------:R1:W-:Y:S01]  /*12100*/  @P0 STS.128 [R184+0x2000], RZ ;  /* 0x002000ffb8000388 */ /* 0x0003e20000000c00 */
[----:B------:R-:W-:Y:S01]  /*12110*/  @!P0 IMAD.MOV.U32 R38, RZ, RZ, c[0x0][0x198] ;  /* 0x00006600ff268624 */ /* 0x000fe200078e00ff */
[-C--:B------:R-:W-:Y:S01]  /*12120*/  @!P0 LEA R36, P3, R7, R186.reuse, 0x1 ;  /* 0x000000ba07248211 */ /* 0x080fe200078608ff */
[--C-:B------:R-:W-:Y:S01]  /*12130*/  @!P0 IMAD.WIDE.U32 R16, R16, 0x30, R10.reuse ;  /* 0x0000003010108825 */ /* 0x100fe200078e000a */
[----:B------:R-:W-:Y:S01]  /*12140*/  @!PT LDS RZ, [RZ] ;  /* 0x00000000fffff984 */ /* 0x000fe20000000800 */
[----:B------:R-:W-:Y:S01]  /*12150*/  @!PT LDS RZ, [RZ] ;  /* 0x00000000fffff984 */ /* 0x000fe20000000800 */
[----:B------:R-:W-:Y:S01]  /*12160*/  @!PT LDS RZ, [RZ] ;  /* 0x00000000fffff984 */ /* 0x000fe20000000800 */
[----:B------:R2:W-:Y:S01]  /*12170*/  @!P0 LDGSTS.E.BYPASS.LTC128B.128 [R184+0x2000], [R18.64] ;  /* 0x0200000012b88fae */ /* 0x0005e2000b901d46 */
[----:B------:R-:W-:Y:S02]  /*12180*/  BSSY B0, `(.L_x_5480) ;  /* 0x000004b000007945 */ /* 0x000fe40003800000 */
[----:B------:R-:W-:Y:S01]  /*12190*/  @!P0 IMAD R6, R6, 0x30, RZ ;  /* 0x0000003006068824 */ /* 0x000fe200078e02ff */
[----:B------:R-:W-:Y:S01]  /*121a0*/  @!P0 LEA R34, P1, R16, R186, 0x1 ;  /* 0x000000ba10228211 */ /* 0x000fe200078208ff */
[--C-:B------:R-:W-:Y:S01]  /*121b0*/  @!P0 IMAD.WIDE.U32 R40, R40, 0x50, R10.reuse ;  /* 0x0000005028288825 */ /* 0x100fe200078e000a */
[----:B------:R1:W-:Y:S02]  /*121c0*/  @P0 STS.128 [R184+0x2800], RZ ;  /* 0x002800ffb8000388 */ /* 0x0003e40000000c00 */
[----:B------:R-:W-:Y:S01]  /*121d0*/  @!P0 IADD3 R6, R6, R17, RZ ;  /* 0x0000001106068210 */ /* 0x000fe20007ffe0ff */
[----:B------:R-:W-:-:S03]  /*121e0*/  @!P0 IMAD.WIDE.U32 R38, R38, 0x60, R10 ;  /* 0x0000006026268825 */ /* 0x000fc600078e000a */
[-C--:B------:R-:W-:Y:S01]  /*121f0*/  @!P0 LEA.HI.X R35, R16, R185.reuse, R6, 0x1, P1 ;  /* 0x000000b910238211 */ /* 0x080fe200008f0c06 */
[----:B------:R-:W-:Y:S01]  /*12200*/  @!P0 IMAD.MOV.U32 R10, RZ, RZ, c[0x0][0x19c] ;  /* 0x00006700ff0a8624 */ /* 0x000fe200078e00ff */
[----:B------:R-:W-:Y:S01]  /*12210*/  @!P0 LEA R16, P1, R38, R186, 0x1 ;  /* 0x000000ba26108211 */ /* 0x000fe200078208ff */
[----:B------:R-:W-:Y:S02]  /*12220*/  @!P0 IMAD.X R6, R177, 0x1, R11, P2 ;  /* 0x00000001b1068824 */ /* 0x000fe400010e060b */
[----:B------:R-:W-:Y:S02]  /*12230*/  @!P0 IMAD R10, R10, 0x50, RZ ;  /* 0x000000500a0a8824 */ /* 0x000fe400078e02ff */
[----:B------:R-:W-:Y:S01]  /*12240*/  @!P0 IMAD.MOV.U32 R14, RZ, RZ, c[0x0][0x19c] ;  /* 0x00006700ff0e8624 */ /* 0x000fe200078e00ff */
[----:B------:R-:W-:Y:S01]  /*12250*/  @!P0 LEA.HI.X R37, R7, R185, R6, 0x1, P3 ;  /* 0x000000b907258211 */ /* 0x000fe200018f0c06 */
[----:B------:R-:W-:Y:S01]  /*12260*/  @!P0 IMAD.IADD R10, R10, 0x1, R41 ;  /* 0x000000010a0a8824 */ /* 0x000fe200078e0229 */
[----:B------:R-:W-:Y:S01]  /*12270*/  @!P0 MOV R7, c[0x0][0x198] ;  /* 0x0000660000078a02 */ /* 0x000fe20000000f00 */
[----:B------:R-:W-:-:S02]  /*12280*/  @!P0 IMAD R14, R14, 0x60, RZ ;  /* 0x000000600e0e8824 */ /* 0x000fc400078e02ff */
[----:B------:R-:W-:Y:S01]  /*12290*/  @!P0 IMAD.MOV.U32 R9, RZ, RZ, c[0x0][0x19c] ;  /* 0x00006700ff098624 */ /* 0x000fe200078e00ff */
[----:B------:R-:W-:Y:S01]  /*122a0*/  @!PT LDS RZ, [RZ] ;  /* 0x00000000fffff984 */ /* 0x000fe20000000800 */
[----:B------:R-:W-:Y:S01]  /*122b0*/  @!PT LDS RZ, [RZ] ;  /* 0x00000000fffff984 */ /* 0x000fe20000000800 */
[----:B------:R-:W-:Y:S01]  /*122c0*/  @!PT LDS RZ, [RZ] ;  /* 0x00000000fffff984 */ /* 0x000fe20000000800 */
[----:B------:R1:W-:Y:S01]  /*122d0*/  @!P0 LDGSTS.E.BYPASS.LTC128B.128 [R184+0x2800], [R36.64] ;  /* 0x0280000024b88fae */ /* 0x0003e2000b901d46 */
[----:B--2---:R-:W-:Y:S01]  /*122e0*/  @!P0 LEA R18, P2, R40, R186, 0x1 ;  /* 0x000000ba28128211 */ /* 0x004fe200078408ff */
[----:B------:R-:W-:Y:S02]  /*122f0*/  @!P0 IMAD.IADD R14, R14, 0x1, R39 ;  /* 0x000000010e0e8824 */ /* 0x000fe400078e0227 */
[----:B------:R-:W-:Y:S01]  /*12300*/  @!P0 IMAD.MOV.U32 R6, RZ, RZ, c[0x0][0x19c] ;  /* 0x00006700ff068624 */ /* 0x000fe200078e00ff */
[-C--:B------:R-:W-:Y:S01]  /*12310*/  @!P0 LEA.HI.X R19, R40, R185.reuse, R10, 0x1, P2 ;  /* 0x000000b928138211 */ /* 0x080fe200010f0c0a */
[----:B------:R-:W-:Y:S01]  /*12320*/  @!P0 IMAD.MOV.U32 R10, RZ, RZ, c[0x0][0x198] ;  /* 0x00006600ff0a8624 */ /* 0x000fe200078e00ff */
[----:B------:R-:W-:Y:S01]  /*12330*/  @!P0 LEA.HI.X R17, R38, R185, R14, 0x1, P1 ;  /* 0x000000b926118211 */ /* 0x000fe200008f0c0e */
[----:B------:R1:W-:Y:S01]  /*12340*/  @P0 STS.128 [R184+0x3000], RZ ;  /* 0x003000ffb8000388 */ /* 0x0003e20000000c00 */
[----:B------:R-:W-:-:S02]  /*12350*/  @!P0 LEA R14, P1, R7, R12, 0x6 ;  /* 0x0000000c070e8211 */ /* 0x000fc400078230ff */
[C---:B------:R-:W-:Y:S02]  /*12360*/  @!P0 LEA R13, P2, R10.reuse, R12, 0x5 ;  /* 0x0000000c0a0d8211 */ /* 0x040fe400078428ff */
[-C--:B------:R-:W-:Y:S02]  /*12370*/  @!P0 LEA.HI.X R6, R7, R11.reuse, R6, 0x6, P1 ;  /* 0x0000000b07068211 */ /* 0x080fe400008f3406 */
[----:B------:R-:W-:Y:S02]  /*12380*/  @!P0 LEA.HI.X R10, R10, R11, R9, 0x5, P2 ;  /* 0x0000000b0a0a8211 */ /* 0x000fe400010f2c09 */
[CC--:B------:R-:W-:Y:S02]  /*12390*/  @!P0 LEA R40, P2, R13.reuse, R186.reuse, 0x1 ;  /* 0x000000ba0d288211 */ /* 0x0c0fe400078408ff */
[----:B------:R-:W-:Y:S02]  /*123a0*/  @!P0 LEA R38, P1, R14, R186, 0x1 ;  /* 0x000000ba0e268211 */ /* 0x000fe400078208ff */
[----:B------:R-:W-:-:S02]  /*123b0*/  @!P0 LEA.HI.X R41, R13, R185, R10, 0x1, P2 ;  /* 0x000000b90d298211 */ /* 0x000fc400010f0c0a */
        /* <DEDUP_REMOVED lines=31> */
[----:B-1----:R-:W-:-:S05]  /*125b0*/  IMAD.WIDE.U32 R16, R6, 0x70, R10 ;  /* 0x0000007006107825 */ /* 0x002fca00078e000a */
[----:B------:R-:W-:Y:S02]  /*125c0*/  IADD3 R6, R17, UR4, RZ ;  /* 0x0000000411067c10 */ /* 0x000fe4000fffe0ff */
[----:B------:R-:W-:-:S04]  /*125d0*/  LEA R14, P0, R16, R186, 0x1 ;  /* 0x000000ba100e7211 */ /* 0x000fc800078008ff */
[----:B------:R-:W-:-:S05]  /*125e0*/  LEA.HI.X R15, R16, R185, R6, 0x1, P0 ;  /* 0x000000b9100f7211 */ /* 0x000fca00000f0c06 */
[----:B------:R-:W-:Y:S01]  /*125f0*/  @!PT LDS RZ, [RZ] ;  /* 0x00000000fffff984 */ /* 0x000fe20000000800 */
[----:B------:R-:W-:Y:S01]  /*12600*/  @!PT LDS RZ, [RZ] ;  /* 0x00000000fffff984 */ /* 0x000fe20000000800 */
[----:B------:R-:W-:Y:S01]  /*12610*/  @!PT LDS RZ, [RZ] ;  /* 0x00000000fffff984 */ /* 0x000fe20000000800 */
[----:B------:R1:W-:Y:S04]  /*12620*/  LDGSTS.E.BYPASS.LTC128B.128 [R184+0x5800], [R14.64] ;  /* 0x058000000eb87fae */ /* 0x0003e8000b901d46 */
.L_x_5481:
[----:B------:R-:W-:Y:S05]  /*12630*/  BSYNC B0 ;  /* 0x0000000000007941 */ /* 0x000fea0003800000 */
.L_x_5480:
[----:B------:R-:W0:Y:S01]  /*12640*/  LDGDEPBAR ;  /* 0x00000000000079af */ /* 0x000e220000000000 */
[----:B------:R-:W-:-:S04]  /*12650*/  LEA R186, P0, R12, R186, 0x1 ;  /* 0x000000ba0cba7211 */ /* 0x000fc800078008ff */
[----:B------:R-:W-:Y:S02]  /*12660*/  LEA.HI.X R185, R12, R185, R11, 0x1, P0 ;  /* 0x000000b90cb97211 */ /* 0x000fe400000f0c0b */
.L_x_5477:
        /* <DEDUP_REMOVED lines=76> */
[----:B------:R-:W-:Y:S02]  /*12b30*/  FSEL R105, R105, RZ, P1 ;  /* 0x000000ff69697208 */ /* 0x000fe40000800000 */
[----:B--2---:R-:W-:-:S03]  /*12b40*/  FMNMX.FTZ R106, R7, R106, !PT ;  /* 0x0000006a076a7209 */ /* 0x004fc60007810000 */
[--C-:B------:R-:W-:Y:S02]  /*12b50*/  FFMA.FTZ R104, R114, c[0x0][0x23c], -R105.reuse ;  /* 0x00008f0072687a23 */ /* 0x100fe40000010869 */
[--C-:B------:R-:W-:Y:S01]  /*12b60*/  FFMA.FTZ R103, R8, c[0x0][0x23c], -R105.reuse ;  /* 0x00008f0008677a23 */ /* 0x100fe20000010869 */
[C---:B------:R-:W-:Y:S01]  /*12b70*/  FSETP.NEU.FTZ.AND P0, PT, R106.reuse, -INF , PT ;  /* 0xff8000006a00780b */ /* 0x040fe20003f1d000 */
[----:B------:R-:W-:Y:S02]  /*12b80*/  FMUL.FTZ R102, R106, c[0x0][0x23c] ;  /* 0x00008f006a667a20 */ /* 0x000fe40000410000 */
[--C-:B------:R-:W-:Y:S01]  /*12b90*/  FFMA.FTZ R112, R28, c[0x0][0x23c], -R105.reuse ;  /* 0x00008f001c707a23 */ /* 0x100fe20000010869 */
[----:B------:R-:W-:Y:S01]  /*12ba0*/  MUFU.EX2 R104, R104 ;  /* 0x0000006800687308 */ /* 0x000fe20000000800 */
[--C-:B------:R-:W-:Y:S01]  /*12bb0*/  FFMA.FTZ R67, R4, c[0x0][0x23c], -R105.reuse ;  /* 0x00008f0004437a23 */ /* 0x100fe20000010869 */
[----:B------:R-:W-:Y:S01]  /*12bc0*/  FSEL R102, R102, RZ, P0 ;  /* 0x000000ff66667208 */ /* 0x000fe20000000000 */
[----:B------:R-:W-:-:S02]  /*12bd0*/  FFMA.FTZ R28, R20, c[0x0][0x23c], -R105 ;  /* 0x00008f00141c7a23 */ /* 0x000fc40000010869 */
[----:B------:R-:W-:Y:S02]  /*12be0*/  FFMA.FTZ R124, R124, c[0x0][0x23c], -R105 ;  /* 0x00008f007c7c7a23 */ /* 0x000fe40000010869 */
[--C-:B------:R-:W-:Y:S01]  /*12bf0*/  FFMA.FTZ R113, R5, c[0x0][0x23c], -R102.reuse ;  /* 0x00008f0005717a23 */ /* 0x100fe20000010866 */
[----:B------:R-:W-:Y:S01]  /*12c00*/  FSEL R5, R107, RZ, P1 ;  /* 0x000000ff6b057208 */ /* 0x000fe20000800000 */
[--C-:B------:R-:W-:Y:S01]  /*12c10*/  FFMA.FTZ R8, R109, c[0x0][0x23c], -R102.reuse ;  /* 0x00008f006d087a23 */ /* 0x100fe20000010866 */
[----:B------:R-:W-:Y:S01]  /*12c20*/  MUFU.EX2 R112, R112 ;  /* 0x0000007000707308 */ /* 0x000fe20000000800 */
[--C-:B------:R-:W-:Y:S02]  /*12c30*/  FFMA.FTZ R66, R31, c[0x0][0x23c], -R102.reuse ;  /* 0x00008f001f427a23 */ /* 0x100fe40000010866 */
[----:B------:R-:W-:Y:S01]  /*12c40*/  FADD.FTZ R114, R2, -R5 ;  /* 0x8000000502727221 */ /* 0x000fe20000010000 */
[----:B------:R-:W-:Y:S01]  /*12c50*/  FSEL R5, R106, RZ, P0 ;  /* 0x000000ff6a057208 */ /* 0x000fe20000000000 */
[----:B------:R-:W-:-:S02]  /*12c60*/  FFMA.FTZ R109, R27, c[0x0][0x23c], -R102 ;  /* 0x00008f001b6d7a23 */ /* 0x000fc40000010866 */
[----:B------:R-:W-:Y:S01]  /*12c70*/  FMUL.FTZ R114, R114, c[0x0][0x23c] ;  /* 0x00008f0072727a20 */ /* 0x000fe20000410000 */
[----:B------:R-:W-:Y:S01]  /*12c80*/  MUFU.EX2 R103, R103 ;  /* 0x0000006700677308 */ /* 0x000fe20000000800 */
[----:B------:R-:W-:Y:S02]  /*12c90*/  FADD.FTZ R0, R0, -R5 ;  /* 0x8000000500007221 */ /* 0x000fe40000010000 */
[----:B------:R-:W1:Y:S01]  /*12ca0*/  LDSM.16.MT88.4 R4, [R166+0x6000] ;  /* 0x00600000a604783b */ /* 0x000e620000004200 */
[--C-:B------:R-:W-:Y:S02]  /*12cb0*/  FFMA.FTZ R122, R122, c[0x0][0x23c], -R105.reuse ;  /* 0x00008f007a7a7a23 */ /* 0x100fe40000010869 */
[----:B------:R-:W-:Y:S02]  /*12cc0*/  FMUL.FTZ R110, R0, c[0x0][0x23c] ;  /* 0x00008f00006e7a20 */ /* 0x000fe40000410000 */
[----:B------:R-:W2:Y:S01]  /*12cd0*/  MUFU.EX2 R67, R67 ;  /* 0x0000004300437308 */ /* 0x000ea20000000800 */
[----:B------:R-:W-:-:S02]  /*12ce0*/  FFMA.FTZ R0, R24, c[0x0][0x23c], -R105 ;  /* 0x00008f0018007a23 */ /* 0x000fc40000010869 */
[--C-:B------:R-:W-:Y:S02]  /*12cf0*/  FFMA.FTZ R119, R119, c[0x0][0x23c], -R102.reuse ;  /* 0x00008f0077777a23 */ /* 0x100fe40000010866 */
[--C-:B------:R-:W-:Y:S02]  /*12d00*/  FFMA.FTZ R117, R117, c[0x0][0x23c], -R102.reuse ;  /* 0x00008f0075757a23 */ /* 0x100fe40000010866 */
[--C-:B------:R-:W-:Y:S01]  /*12d10*/  FFMA.FTZ R116, R116, c[0x0][0x23c], -R105.reuse ;  /* 0x00008f0074747a23 */ /* 0x100fe20000010869 */
[----:B------:R-:W-:Y:S01]  /*12d20*/  MUFU.EX2 R113, R113 ;  /* 0x0000007100717308 */ /* 0x000fe20000000800 */
[--C-:B------:R-:W-:Y:S02]  /*12d30*/  FFMA.FTZ R48, R48, c[0x0][0x23c], -R102.reuse ;  /* 0x00008f0030307a23 */ /* 0x100fe40000010866 */
[----:B------:R-:W-:Y:S02]  /*12d40*/  FFMA.FTZ R115, R115, c[0x0][0x23c], -R102 ;  /* 0x00008f0073737a23 */ /* 0x000fe40000010866 */
[----:B------:R-:W-:-:S02]  /*12d50*/  FFMA.FTZ R52, R52, c[0x0][0x23c], -R105 ;  /* 0x00008f0034347a23 */ /* 0x000fc40000010869 */
[--C-:B------:R-:W-:Y:S01]  /*12d60*/  FFMA.FTZ R54, R54, c[0x0][0x23c], -R102.reuse ;  /* 0x00008f0036367a23 */ /* 0x100fe20000010866 */
[----:B------:R-:W3:Y:S01]  /*12d70*/  MUFU.EX2 R66, R66 ;  /* 0x0000004200427308 */ /* 0x000ee20000000800 */
[----:B--2---:R-:W-:Y:S01]  /*12d80*/  F2FP.PACK_AB R10, R67, R104 ;  /* 0x00000068430a723e */ /* 0x004fe200000000ff */
[--C-:B------:R-:W-:Y:S02]  /*12d90*/  FFMA.FTZ R55, R55, c[0x0][0x23c], -R102.reuse ;  /* 0x00008f0037377a23 */ /* 0x100fe40000010866 */
[--C-:B------:R-:W-:Y:S02]  /*12da0*/  FFMA.FTZ R62, R62, c[0x0][0x23c], -R102.reuse ;  /* 0x00008f003e3e7a23 */ /* 0x100fe40000010866 */
[----:B------:R-:W-:Y:S02]  /*12db0*/  FFMA.FTZ R63, R63, c[0x0][0x23c], -R102 ;  /* 0x00008f003f3f7a23 */ /* 0x000fe40000010866 */
[----:B------:R2:W-:Y:S08]  /*12dc0*/  MUFU.EX2 R2, R8 ;  /* 0x0000000800027308 */ /* 0x0005f00000000800 */
[----:B------:R-:W4:Y:S01]  /*12dd0*/  MUFU.EX2 R114, R114 ;  /* 0x0000007200727308 */ /* 0x000f220000000800 */
[----:B---3--:R-:W-:-:S07]  /*12de0*/  F2FP.PACK_AB R9, R66, R113 ;  /* 0x000000714209723e */ /* 0x008fce00000000ff */
[----:B------:R-:W3:Y:S01]  /*12df0*/  MUFU.EX2 R110, R110 ;  /* 0x0000006e006e7308 */ /* 0x000ee20000000800 */
[----:B--2---:R-:W-:-:S07]  /*12e00*/  F2FP.PACK_AB R8, R103, R112 ;  /* 0x000000706708723e */ /* 0x004fce00000000ff */
[----:B------:R-:W2:Y:S01]  /*12e10*/  MUFU.EX2 R109, R109 ;  /* 0x0000006d006d7308 */ /* 0x000ea20000000800 */
[-C--:B----4-:R-:W-:Y:S02]  /*12e20*/  FMUL.FTZ R12, R96, R114.reuse ;  /* 0x00000072600c7220 */ /* 0x090fe40000410000 */
[-C--:B------:R-:W-:Y:S02]  /*12e30*/  FMUL.FTZ R13, R97, R114.reuse ;  /* 0x00000072610d7220 */ /* 0x080fe40000410000 */
[-C--:B------:R-:W-:Y:S02]  /*12e40*/  FMUL.FTZ R92, R92, R114.reuse ;  /* 0x000000725c5c7220 */ /* 0x080fe40000410000 */
[----:B------:R-:W-:Y:S01]  /*12e50*/  FMUL.FTZ R93, R93, R114 ;  /* 0x000000725d5d7220 */ /* 0x000fe20000410000 */
[----:B------:R-:W-:Y:S01]  /*12e60*/  MUFU.EX2 R0, R0 ;  /* 0x0000000000007308 */ /* 0x000fe20000000800 */
[-C--:B---3--:R-:W-:Y:S02]  /*12e70*/  FMUL.FTZ R14, R98, R110.reuse ;  /* 0x0000006e620e7220 */ /* 0x088fe40000410000 */
[----:B------:R-:W-:-:S02]  /*12e80*/  FMUL.FTZ R15, R99, R110 ;  /* 0x0000006e630f7220 */ /* 0x000fc40000410000 */
[-C--:B------:R-:W-:Y:S02]  /*12e90*/  FMUL.FTZ R94, R94, R110.reuse ;  /* 0x0000006e5e5e7220 */ /* 0x080fe40000410000 */
[----:B------:R-:W-:Y:S01]  /*12ea0*/  FMUL.FTZ R95, R95, R110 ;  /* 0x0000006e5f5f7220 */ /* 0x000fe20000410000 */
[----:B--2---:R-:W-:Y:S01]  /*12eb0*/  F2FP.PACK_AB R11, R109, R2 ;  /* 0x000000026d0b723e */ /* 0x004fe200000000ff */
[----:B------:R-:W-:Y:S01]  /*12ec0*/  FFMA.FTZ R97, R22, c[0x0][0x23c], -R105 ;  /* 0x00008f0016617a23 */ /* 0x000fe20000010869 */
[----:B------:R-:W-:Y:S01]  /*12ed0*/  MUFU.EX2 R124, R124 ;  /* 0x0000007c007c7308 */ /* 0x000fe20000000800 */
[----:B------:R-:W2:Y:S01]  /*12ee0*/  LDSM.16.MT88.4 R20, [R165+0x6000] ;  /* 0x00600000a514783b */ /* 0x000ea20000004200 */
[-C--:B------:R-:W-:Y:S02]  /*12ef0*/  FMUL.FTZ R40, R80, R114.reuse ;  /* 0x0000007250287220 */ /* 0x080fe40000410000 */
[----:B------:R-:W-:Y:S01]  /*12f00*/  FMUL.FTZ R41, R81, R114 ;  /* 0x0000007251297220 */ /* 0x000fe20000410000 */
[----:B------:R-:W-:Y:S01]  /*12f10*/  HMMA.16816.F32 R12, R8, R16, R12 ;  /* 0x00000010080c723c */ /* 0x000fe2000000180c */
[----:B------:R-:W-:-:S02]  /*12f20*/  FMUL.FTZ R42, R82, R110 ;  /* 0x0000006e522a7220 */ /* 0x000fc40000410000 */
[----:B------:R-:W-:Y:S01]  /*12f30*/  FMUL.FTZ R43, R83, R110 ;  /* 0x0000006e532b7220 */ /* 0x000fe20000410000 */
[----:B------:R-:W3:Y:S01]  /*12f40*/  MUFU.EX2 R97, R97 ;  /* 0x0000006100617308 */ /* 0x000ee20000000800 */
[-C--:B------:R-:W-:Y:S02]  /*12f50*/  FMUL.FTZ R84, R84, R114.reuse ;  /* 0x0000007254547220 */ /* 0x080fe40000410000 */
[----:B------:R-:W-:Y:S01]  /*12f60*/  FMUL.FTZ R85, R85, R114 ;  /* 0x0000007255557220 */ /* 0x000fe20000410000 */
[----:B------:R-:W-:Y:S01]  /*12f70*/  HMMA.16816.F32 R16, R8, R18, R92 ;  /* 0x000000120810723c */ /* 0x000fe2000000185c */
[-C--:B------:R-:W-:Y:S02]  /*12f80*/  FMUL.FTZ R86, R86, R110.reuse ;  /* 0x0000006e56567220 */ /* 0x080fe40000410000 */
[----:B------:R-:W-:Y:S01]  /*12f90*/  FMUL.FTZ R87, R87, R110 ;  /* 0x0000006e57577220 */ /* 0x000fe20000410000 */
[----:B------:R4:W-:Y:S01]  /*12fa0*/  MUFU.EX2 R92, R28 ;  /* 0x0000001c005c7308 */ /* 0x0009e20000000800 */
[----:B------:R-:W-:-:S02]  /*12fb0*/  FMUL.FTZ R24, R68, R114 ;  /* 0x0000007244187220 */ /* 0x000fc40000410000 */
[----:B------:R-:W-:Y:S02]  /*12fc0*/  FMUL.FTZ R25, R69, R114 ;  /* 0x0000007245197220 */ /* 0x000fe40000410000 */
[-C--:B------:R-:W-:Y:S02]  /*12fd0*/  FMUL.FTZ R26, R70, R110.reuse ;  /* 0x0000006e461a7220 */ /* 0x080fe40000410000 */
[----:B------:R-:W-:Y:S01]  /*12fe0*/  FMUL.FTZ R27, R71, R110 ;  /* 0x0000006e471b7220 */ /* 0x000fe20000410000 */
[----:B------:R-:W-:Y:S01]  /*12ff0*/  MUFU.EX2 R122, R122 ;  /* 0x0000007a007a7308 */ /* 0x000fe20000000800 */
[-C--:B------:R-:W-:Y:S02]  /*13000*/  FMUL.FTZ R72, R72, R114.reuse ;  /* 0x0000007248487220 */ /* 0x080fe40000410000 */
[----:B------:R-:W-:Y:S02]  /*13010*/  FMUL.FTZ R73, R73, R114 ;  /* 0x0000007249497220 */ /* 0x000fe40000410000 */
[-C--:B------:R-:W-:Y:S01]  /*13020*/  FMUL.FTZ R74, R74, R110.reuse ;  /* 0x0000006e4a4a7220 */ /* 0x080fe20000410000 */
[----:B-1----:R-:W-:Y:S01]  /*13030*/  HMMA.16816.F32 R24, R8, R4, R24 ;  /* 0x000000040818723c */ /* 0x002fe20000001818 */
[----:B------:R-:W-:Y:S01]  /*13040*/  FMUL.FTZ R75, R75, R110 ;  /* 0x0000006e4b4b7220 */ /* 0x000fe20000410000 */
[----:B----4-:R-:W1:Y:S01]  /*13050*/  LDSM.16.MT88.4 R28, [R164+0x6000] ;  /* 0x00600000a41c783b */ /* 0x010e620000004200 */
[----:B------:R-:W-:Y:S01]  /*13060*/  FFMA.FTZ R69, R32, c[0x0][0x23c], -R105 ;  /* 0x00008f0020457a23 */ /* 0x000fe20000010869 */
[----:B------:R-:W-:Y:S01]  /*13070*/  MUFU.EX2 R119, R119 ;  /* 0x0000007700777308 */ /* 0x000fe20000000800 */
[----:B------:R-:W-:-:S02]  /*13080*/  FFMA.FTZ R68, R143, c[0x0][0x23c], -R102 ;  /* 0x00008f008f447a23 */ /* 0x000fc40000010866 */
[--C-:B------:R-:W-:Y:S01]  /*13090*/  FFMA.FTZ R71, R147, c[0x0][0x23c], -R102.reuse ;  /* 0x00008f0093477a23 */ /* 0x100fe20000010866 */
[----:B------:R-:W-:Y:S01]  /*130a0*/  HMMA.16816.F32 R4, R8, R6, R72 ;  /* 0x000000060804723c */ /* 0x000fe20000001848 */
[--C-:B------:R-:W-:Y:S02]  /*130b0*/  FFMA.FTZ R70, R141, c[0x0][0x23c], -R102.reuse ;  /* 0x00008f008d467a23 */ /* 0x100fe40000010866 */
[-C--:B------:R-:W-:Y:S01]  /*130c0*/  FMUL.FTZ R32, R88, R114.reuse ;  /* 0x0000007258207220 */ /* 0x080fe20000410000 */
[----:B------:R-:W-:Y:S01]  /*130d0*/  MUFU.EX2 R69, R69 ;  /* 0x0000004500457308 */ /* 0x000fe20000000800 */
[----:B------:R-:W-:Y:S02]  /*130e0*/  FMUL.FTZ R33, R89, R114 ;  /* 0x0000007259217220 */ /* 0x000fe40000410000 */
[----:B------:R-:W-:Y:S02]  /*130f0*/  FFMA.FTZ R73, R145, c[0x0][0x23c], -R102 ;  /* 0x00008f0091497a23 */ /* 0x000fe40000010866 */
[----:B------:R-:W-:-:S02]  /*13100*/  FMUL.FTZ R34, R90, R110 ;  /* 0x0000006e5a227220 */ /* 0x000fc40000410000 */
[----:B------:R-:W-:Y:S01]  /*13110*/  FMUL.FTZ R35, R91, R110 ;  /* 0x0000006e5b237220 */ /* 0x000fe20000410000 */
[----:B------:R-:W-:Y:S01]  /*13120*/  MUFU.EX2 R68, R68 ;  /* 0x0000004400447308 */ /* 0x000fe20000000800 */
[-C--:B------:R-:W-:Y:S02]  /*13130*/  FMUL.FTZ R76, R76, R114.reuse ;  /* 0x000000724c4c7220 */ /* 0x080fe40000410000 */
[----:B------:R-:W-:Y:S02]  /*13140*/  FMUL.FTZ R77, R77, R114 ;  /* 0x000000724d4d7220 */ /* 0x000fe40000410000 */
[-C--:B------:R-:W-:Y:S01]  /*13150*/  FMUL.FTZ R78, R78, R110.reuse ;  /* 0x0000006e4e4e7220 */ /* 0x080fe20000410000 */
[----:B--2---:R-:W-:Y:S01]  /*13160*/  HMMA.16816.F32 R32, R8, R20, R32 ;  /* 0x000000140820723c */ /* 0x004fe20000001820 */
[----:B------:R-:W-:Y:S01]  /*13170*/  FMUL.FTZ R79, R79, R110 ;  /* 0x0000006e4f4f7220 */ /* 0x000fe20000410000 */
[----:B------:R-:W2:Y:S01]  /*13180*/  MUFU.EX2 R71, R71 ;  /* 0x0000004700477308 */ /* 0x000ea20000000800 */
[----:B------:R-:W-:-:S02]  /*13190*/  FFMA.FTZ R72, R138, c[0x0][0x23c], -R105 ;  /* 0x00008f008a487a23 */ /* 0x000fc40000010869 */
[--C-:B------:R-:W-:Y:S02]  /*131a0*/  FFMA.FTZ R75, R142, c[0x0][0x23c], -R105.reuse ;  /* 0x00008f008e4b7a23 */ /* 0x100fe40000010869 */
[--C-:B------:R-:W-:Y:S01]  /*131b0*/  FFMA.FTZ R74, R135, c[0x0][0x23c], -R102.reuse ;  /* 0x00008f00874a7a23 */ /* 0x100fe20000010866 */
[C---:B------:R-:W-:Y:S01]  /*131c0*/  HMMA.16816.F32 R20, R8.reuse, R22, R76 ;  /* 0x000000160814723c */ /* 0x040fe2000000184c */
[--C-:B------:R-:W-:Y:S01]  /*131d0*/  FFMA.FTZ R81, R137, c[0x0][0x23c], -R102.reuse ;  /* 0x00008f0089517a23 */ /* 0x100fe20000010866 */
[----:B------:R-:W-:Y:S01]  /*131e0*/  MUFU.EX2 R70, R70 ;  /* 0x0000004600467308 */ /* 0x000fe20000000800 */
[--C-:B------:R-:W-:Y:S02]  /*131f0*/  FFMA.FTZ R89, R132, c[0x0][0x23c], -R105.reuse ;  /* 0x00008f0084597a23 */ /* 0x100fe40000010869 */
[--C-:B------:R-:W-:Y:S02]  /*13200*/  FFMA.FTZ R82, R134, c[0x0][0x23c], -R105.reuse ;  /* 0x00008f0086527a23 */ /* 0x100fe40000010869 */
[--C-:B------:R-:W-:Y:S01]  /*13210*/  FFMA.FTZ R77, R136, c[0x0][0x23c], -R105.reuse ;  /* 0x00008f00884d7a23 */ /* 0x100fe20000010869 */
[----:B-1----:R-:W-:Y:S01]  /*13220*/  HMMA.16816.F32 R40, R8, R28, R40 ;  /* 0x0000001c0828723c */ /* 0x002fe20000001828 */
[----:B------:R-:W-:Y:S01]  /*13230*/  FFMA.FTZ R76, R140, c[0x0][0x23c], -R105 ;  /* 0x00008f008c4c7a23 */ /* 0x000fe20000010869 */
[----:B------:R-:W1:Y:S01]  /*13240*/  MUFU.EX2 R73, R73 ;  /* 0x0000004900497308 */ /* 0x000e620000000800 */
        /* <DEDUP_REMOVED lines=8> */
[----:B---3--:R-:W-:Y:S01]  /*132d0*/  F2FP.PACK_AB R8, R97, R0 ;  /* 0x000000006108723e */ /* 0x008fe200000000ff */
[--C-:B------:R-:W-:Y:S01]  /*132e0*/  FFMA.FTZ R91, R131, c[0x0][0x23c], -R102.reuse ;  /* 0x00008f00835b7a23 */ /* 0x100fe20000010866 */
[----:B--2---:R-:W-:Y:S01]  /*132f0*/  F2FP.PACK_AB R9, R71, R68 ;  /* 0x000000444709723e */ /* 0x004fe200000000ff */
[----:B------:R-:W2:Y:S01]  /*13300*/  MUFU.EX2 R75, R75 ;  /* 0x0000004b004b7308 */ /* 0x000ea20000000800 */
[----:B------:R-:W-:Y:S01]  /*13310*/  F2FP.PACK_AB R10, R69, R92 ;  /* 0x0000005c450a723e */ /* 0x000fe200000000ff */
[--C-:B------:R-:W-:Y:S01]  /*13320*/  FFMA.FTZ R90, R123, c[0x0][0x23c], -R102.reuse ;  /* 0x00008f007b5a7a23 */ /* 0x100fe20000010866 */
[----:B-1----:R-:W-:Y:S01]  /*13330*/  F2FP.PACK_AB R11, R73, R70 ;  /* 0x00000046490b723e */ /* 0x002fe200000000ff */
[----:B------:R-:W-:-:S02]  /*13340*/  FFMA.FTZ R93, R127, c[0x0][0x23c], -R102 ;  /* 0x00008f007f5d7a23 */ /* 0x000fc40000010866 */
[--C-:B------:R-:W-:Y:S02]  /*13350*/  FFMA.FTZ R127, R120, c[0x0][0x23c], -R105.reuse ;  /* 0x00008f00787f7a23 */ /* 0x100fe40000010869 */
[----:B------:R-:W-:Y:S01]  /*13360*/  MUFU.EX2 R77, R77 ;  /* 0x0000004d004d7308 */ /* 0x000fe20000000800 */
[--C-:B------:R-:W-:Y:S01]  /*13370*/  FFMA.FTZ R123, R128, c[0x0][0x23c], -R105.reuse ;  /* 0x00008f00807b7a23 */ /* 0x100fe20000010869 */
[C---:B------:R-:W-:Y:S01]  /*13380*/  HMMA.16816.F32 R12, R8.reuse, R36, R12 ;  /* 0x00000024080c723c */ /* 0x040fe2000000180c */
        /* <DEDUP_REMOVED lines=9> */
[----:B------:R-:W-:Y:S01]  /*13420*/  MUFU.EX2 R74, R74 ;  /* 0x0000004a004a7308 */ /* 0x000fe20000000800 */
[--C-:B------:R-:W-:Y:S01]  /*13430*/  FFMA.FTZ R51, R111, c[0x0][0x23c], -R102.reuse ;  /* 0x00008f006f337a23 */ /* 0x100fe20000010866 */
[C---:B------:R-:W-:Y:S01]  /*13440*/  HMMA.16816.F32 R24, R8.reuse, R44, R24 ;  /* 0x0000002c0818723c */ /* 0x040fe20000001818 */
[--C-:B------:R-:W-:Y:S02]  /*13450*/  FFMA.FTZ R111, R53, c[0x0][0x23c], -R105.reuse ;  /* 0x00008f00356f7a23 */ /* 0x100fe40000010869 */
[--C-:B------:R-:W-:Y:S02]  /*13460*/  FFMA.FTZ R53, R56, c[0x0][0x23c], -R105.reuse ;  /* 0x00008f0038357a23 */ /* 0x100fe40000010869 */
[----:B------:R-:W-:Y:S01]  /*13470*/  FFMA.FTZ R56, R57, c[0x0][0x23c], -R105 ;  /* 0x00008f0039387a23 */ /* 0x000fe20000010869 */
[----:B------:R-:W3:Y:S01]  /*13480*/  MUFU.EX2 R79, R79 ;  /* 0x0000004f004f7308 */ /* 0x000ee20000000800 */
[--C-:B------:R-:W-:Y:S01]  /*13490*/  FFMA.FTZ R57, R58, c[0x0][0x23c], -R102.reuse ;  /* 0x00008f003a397a23 */ /* 0x100fe20000010866 */
[----:B----4-:R-:W-:Y:S01]  /*134a0*/  HMMA.16816.F32 R32, R8, R28, R32 ;  /* 0x0000001c0820723c */ /* 0x010fe20000001820 */
[----:B------:R-:W-:-:S02]  /*134b0*/  FFMA.FTZ R58, R59, c[0x0][0x23c], -R102 ;  /* 0x00008f003b3a7a23 */ /* 0x000fc40000010866 */
[----:B------:R-:W-:Y:S02]  /*134c0*/  FFMA.FTZ R112, R193, R114, R112 ;  /* 0x00000072c1707223 */ /* 0x000fe40000010070 */
[----:B------:R-:W-:Y:S01]  /*134d0*/  FFMA.FTZ R113, R192, R110, R113 ;  /* 0x0000006ec0717223 */ /* 0x000fe20000010071 */
[----:B------:R-:W-:Y:S01]  /*134e0*/  MUFU.EX2 R78, R78 ;  /* 0x0000004e004e7308 */ /* 0x000fe20000000800 */
[----:B------:R-:W-:Y:S01]  /*134f0*/  FADD.FTZ R103, R103, R112 ;  /* 0x0000007067677221 */ /* 0x000fe20000010000 */
[C---:B------:R-:W-:Y:S01]  /*13500*/  HMMA.16816.F32 R20, R8.reuse, R30, R20 ;  /* 0x0000001e0814723c */ /* 0x040fe20000001814 */
[----:B------:R-:W4:Y:S01]  /*13510*/  LDSM.16.MT88.4 R28, [R168+0x7000] ;  /* 0x00700000a81c783b */ /* 0x000f220000004200 */
[----:B------:R-:W-:Y:S02]  /*13520*/  FADD.FTZ R113, R66, R113 ;  /* 0x0000007142717221 */ /* 0x000fe40000010000 */
[----:B------:R-:W-:Y:S02]  /*13530*/  FADD.FTZ R104, R104, R103 ;  /* 0x0000006768687221 */ /* 0x000fe40000010000 */
        /* <DEDUP_REMOVED lines=8> */
[----:B-1----:R-:W-:Y:S01]  /*135c0*/  HMMA.16816.F32 R40, R8, R36, R40 ;  /* 0x000000240828723c */ /* 0x002fe20000001828 */
[----:B------:R-:W-:Y:S02]  /*135d0*/  FADD.FTZ R68, R68, R109 ;  /* 0x0000006d44447221 */ /* 0x000fe40000010000 */
[----:B------:R-:W-:-:S03]  /*135e0*/  FADD.FTZ R97, R97, R0 ;  /* 0x0000000061617221 */ /* 0x000fc60000010000 */
[----:B------:R-:W1:Y:S01]  /*135f0*/  MUFU.EX2 R82, R82 ;  /* 0x0000005200527308 */ /* 0x000e620000000800 */
[----:B------:R-:W-:Y:S01]  /*13600*/  FADD.FTZ R71, R71, R68 ;  /* 0x0000004447477221 */ /* 0x000fe20000010000 */
[----:B------:R-:W-:Y:S01]  /*13610*/  HMMA.16816.F32 R84, R8, R38, R84 ;  /* 0x000000260854723c */ /* 0x000fe20000001854 */
[----:B------:R-:W1:Y:S01]  /*13620*/  LDSM.16.MT88.4 R36, [R164+0x7000] ;  /* 0x00700000a424783b */ /* 0x000e620000004200 */
[----:B------:R-:W-:Y:S02]  /*13630*/  FADD.FTZ R92, R92, R97 ;  /* 0x000000615c5c7221 */ /* 0x000fe40000010000 */
[----:B------:R-:W-:Y:S02]  /*13640*/  FADD.FTZ R70, R70, R71 ;  /* 0x0000004746467221 */ /* 0x000fe40000010000 */
[----:B------:R-:W-:Y:S01]  /*13650*/  MUFU.EX2 R83, R83 ;  /* 0x0000005300537308 */ /* 0x000fe20000000800 */
[----:B------:R-:W-:Y:S01]  /*13660*/  FADD.FTZ R69, R69, R92 ;  /* 0x0000005c45457221 */ /* 0x000fe20000010000 */
[----:B--2---:R-:W-:Y:S01]  /*13670*/  F2FP.PACK_AB R8, R75, R72 ;  /* 0x000000484b08723e */ /* 0x004fe200000000ff */
[----:B------:R-:W-:Y:S01]  /*13680*/  FADD.FTZ R73, R73, R70 ;  /* 0x0000004649497221 */ /* 0x000fe20000010000 */
[----:B---3--:R-:W-:Y:S01]  /*13690*/  F2FP.PACK_AB R9, R79, R74 ;  /* 0x0000004a4f09723e */ /* 0x008fe200000000ff */
[--C-:B------:R-:W-:Y:S01]  /*136a0*/  FFMA.FTZ R94, R60, c[0x0][0x23c], -R105.reuse ;  /* 0x00008f003c5e7a23 */ /* 0x100fe20000010869 */
[----:B------:R-:W-:Y:S01]  /*136b0*/  F2FP.PACK_AB R10, R76, R77 ;  /* 0x0000004d4c0a723e */ /* 0x000fe200000000ff */
[--C-:B------:R-:W-:Y:S01]  /*136c0*/  FFMA.FTZ R59, R61, c[0x0][0x23c], -R105.reuse ;  /* 0x00008f003d3b7a23 */ /* 0x100fe20000010869 */
[----:B-----5:R-:W-:Y:S01]  /*136d0*/  F2FP.PACK_AB R11, R81, R78 ;  /* 0x0000004e510b723e */ /* 0x020fe200000000ff */
[----:B------:R-:W-:Y:S01]  /*136e0*/  MUFU.EX2 R80, R80 ;  /* 0x0000005000507308 */ /* 0x000fe20000000800 */
[----:B------:R-:W-:-:S02]  /*136f0*/  FFMA.FTZ R60, R64, c[0x0][0x23c], -R105 ;  /* 0x00008f00403c7a23 */ /* 0x000fc40000010869 */
[----:B------:R-:W-:Y:S02]  /*13700*/  FFMA.FTZ R193, R50, c[0x0][0x23c], -R105 ;  /* 0x00008f0032c17a23 */ /* 0x000fe40000010869 */
[----:B------:R-:W-:Y:S01]  /*13710*/  FFMA.FTZ R0, R49, c[0x0][0x23c], -R102 ;  /* 0x00008f0031007a23 */ /* 0x000fe20000010866 */
[C---:B----4-:R-:W-:Y:S02]  /*13720*/  HMMA.16816.F32 R12, R8.reuse, R28, R12 ;  /* 0x0000001c080c723c */ /* 0x050fe4000000180c */
[----:B------:R-:W-:Y:S06]  /*13730*/  MUFU.EX2 R88, R88 ;  /* 0x0000005800587308 */ /* 0x000fec0000000800 */
[C---:B------:R-:W-:Y:S01]  /*13740*/  HMMA.16816.F32 R16, R8.reuse, R30, R16 ;  /* 0x0000001e0810723c */ /* 0x040fe20000001810 */
[----:B------:R-:W2:Y:S01]  /*13750*/  LDSM.16.MT88.4 R28, [R165+0x7000] ;  /* 0x00700000a51c783b */ /* 0x000ea20000004200 */
[----:B------:R-:W3:Y:S06]  /*13760*/  MUFU.EX2 R91, R91 ;  /* 0x0000005b005b7308 */ /* 0x000eec0000000800 */
[C---:B------:R-:W-:Y:S02]  /*13770*/  HMMA.16816.F32 R24, R8.reuse, R44, R24 ;  /* 0x0000002c0818723c */ /* 0x040fe40000001818 */
[----:B------:R-:W-:Y:S06]  /*13780*/  MUFU.EX2 R90, R90 ;  /* 0x0000005a005a7308 */ /* 0x000fec0000000800 */
[C---:B------:R-:W-:Y:S01]  /*13790*/  HMMA.16816.F32 R4, R8.reuse, R46, R4 ;  /* 0x0000002e0804723c */ /* 0x040fe20000001804 */
[----:B------:R-:W4:Y:S01]  /*137a0*/  LDSM.16.MT88.4 R44, [R166+0x7800] ;  /* 0x00780000a62c783b */ /* 0x000f220000004200 */
[----:B------:R-:W5:Y:S06]  /*137b0*/  MUFU.EX2 R93, R93 ;  /* 0x0000005d005d7308 */ /* 0x000f6c0000000800 */
[C---:B-1----:R-:W-:Y:S02]  /*137c0*/  HMMA.16816.F32 R40, R8.reuse, R36, R40 ;  /* 0x000000240828723c */ /* 0x042fe40000001828 */
[----:B------:R-:W1:Y:S06]  /*137d0*/  MUFU.EX2 R123, R123 ;  /* 0x0000007b007b7308 */ /* 0x000e6c0000000800 */
[C---:B------:R-:W-:Y:S01]  /*137e0*/  HMMA.16816.F32 R84, R8.reuse, R38, R84 ;  /* 0x000000260854723c */ /* 0x040fe20000001854 */
[----:B------:R-:W1:Y:S01]  /*137f0*/  LDSM.16.MT88.4 R36, [R164+0x7800] ;  /* 0x00780000a424783b */ /* 0x000e620000004200 */
[----:B------:R-:W-:Y:S06]  /*13800*/  MUFU.EX2 R127, R127 ;  /* 0x0000007f007f7308 */ /* 0x000fec0000000800 */
[C---:B--2---:R-:W-:Y:S02]  /*13810*/  HMMA.16816.F32 R32, R8.reuse, R28, R32 ;  /* 0x0000001c0820723c */ /* 0x044fe40000001820 */
[----:B------:R-:W2:Y:S06]  /*13820*/  MUFU.EX2 R120, R120 ;  /* 0x0000007800787308 */ /* 0x000eac0000000800 */
[----:B------:R-:W-:Y:S01]  /*13830*/  HMMA.16816.F32 R20, R8, R30, R20 ;  /* 0x0000001e0814723c */ /* 0x000fe20000001814 */
[----:B------:R-:W2:Y:S01]  /*13840*/  LDSM.16.MT88.4 R28, [R168+0x7800] ;  /* 0x00780000a81c783b */ /* 0x000ea20000004200 */
[----:B------:R-:W-:Y:S05]  /*13850*/  MUFU.EX2 R117, R117 ;  /* 0x0000007500757308 */ /* 0x000fea0000000800 */
[----:B------:R-:W-:-:S02]  /*13860*/  F2FP.PACK_AB R8, R82, R89 ;  /* 0x000000595208723e */ /* 0x000fc400000000ff */
[----:B---3--:R-:W-:Y:S01]  /*13870*/  F2FP.PACK_AB R9, R91, R88 ;  /* 0x000000585b09723e */ /* 0x008fe200000000ff */
[----:B------:R-:W3:Y:S01]  /*13880*/  MUFU.EX2 R126, R126 ;  /* 0x0000007e007e7308 */ /* 0x000ee20000000800 */
[----:B------:R-:W-:Y:S02]  /*13890*/  F2FP.PACK_AB R10, R80, R83 ;  /* 0x00000053500a723e */ /* 0x000fe400000000ff */
[----:B-----5:R-:W-:-:S05]  /*138a0*/  F2FP.PACK_AB R11, R93, R90 ;  /* 0x0000005a5d0b723e */ /* 0x020fca00000000ff */
[----:B------:R-:W-:Y:S02]  /*138b0*/  MUFU.EX2 R121, R121 ;  /* 0x0000007900797308 */ /* 0x000fe40000000800 */
[C---:B----4-:R-:W-:Y:S06]  /*138c0*/  HMMA.16816.F32 R24, R8.reuse, R44, R24 ;  /* 0x0000002c0818723c */ /* 0x050fec0000001818 */
[----:B------:R-:W4:Y:S02]  /*138d0*/  MUFU.EX2 R116, R116 ;  /* 0x0000007400747308 */ /* 0x000f240000000800 */
[C---:B------:R-:W-:Y:S01]  /*138e0*/  HMMA.16816.F32 R4, R8.reuse, R46, R4 ;  /* 0x0000002e0804723c */ /* 0x040fe20000001804 */
[----:B------:R-:W-:Y:S05]  /*138f0*/  LDSM.16.MT88.4 R44, [R166+0x8000] ;  /* 0x00800000a62c783b */ /* 0x000fea0000004200 */
[----:B------:R-:W-:Y:S02]  /*13900*/  MUFU.EX2 R3, R3 ;  /* 0x0000000300037308 */ /* 0x000fe40000000800 */
[C---:B-1----:R-:W-:Y:S06]  /*13910*/  HMMA.16816.F32 R40, R8.reuse, R36, R40 ;  /* 0x000000240828723c */ /* 0x042fec0000001828 */
[----:B------:R-:W-:Y:S02]  /*13920*/  MUFU.EX2 R108, R108 ;  /* 0x0000006c006c7308 */ /* 0x000fe40000000800 */
[C---:B--2---:R-:W-:Y:S06]  /*13930*/  HMMA.16816.F32 R12, R8.reuse, R28, R12 ;  /* 0x0000001c080c723c */ /* 0x044fec000000180c */
[----:B------:R-:W-:Y:S02]  /*13940*/  MUFU.EX2 R48, R48 ;  /* 0x0000003000307308 */ /* 0x000fe40000000800 */
[C---:B------:R-:W-:Y:S01]  /*13950*/  HMMA.16816.F32 R16, R8.reuse, R30, R16 ;  /* 0x0000001e0810723c */ /* 0x040fe20000001810 */
[----:B------:R-:W1:Y:S05]  /*13960*/  LDSM.16.MT88.4 R28, [R165+0x7800] ;  /* 0x00780000a51c783b */ /* 0x000e6a0000004200 */
[----:B------:R-:W2:Y:S02]  /*13970*/  MUFU.EX2 R115, R115 ;  /* 0x0000007300737308 */ /* 0x000ea40000000800 */
[C---:B------:R-:W-:Y:S01]  /*13980*/  HMMA.16816.F32 R84, R8.reuse, R38, R84 ;  /* 0x000000260854723c */ /* 0x040fe20000001854 */
[----:B------:R-:W5:Y:S05]  /*13990*/  LDSM.16.MT88.4 R36, [R164+0x8000] ;  /* 0x00800000a424783b */ /* 0x000f6a0000004200 */
[----:B------:R-:W-:Y:S08]  /*139a0*/  MUFU.EX2 R118, R118 ;  /* 0x0000007600767308 */ /* 0x000ff00000000800 */
[----:B------:R-:W1:Y:S08]  /*139b0*/  MUFU.EX2 R51, R51 ;  /* 0x0000003300337308 */ /* 0x000e700000000800 */
[----:B------:R-:W-:Y:S08]  /*139c0*/  MUFU.EX2 R52, R52 ;  /* 0x0000003400347308 */ /* 0x000ff00000000800 */
[----:B------:R-:W2:Y:S01]  /*139d0*/  MUFU.EX2 R111, R111 ;  /* 0x0000006f006f7308 */ /* 0x000ea20000000800 */
[C---:B-1----:R-:W-:Y:S07]  /*139e0*/  HMMA.16816.F32 R32, R8.reuse, R28, R32 ;  /* 0x0000001c0820723c */ /* 0x042fee0000001820 */
[----:B------:R-:W-:Y:S01]  /*139f0*/  MUFU.EX2 R53, R53 ;  /* 0x0000003500357308 */ /* 0x000fe20000000800 */
[----:B------:R-:W-:Y:S01]  /*13a00*/  HMMA.16816.F32 R20, R8, R30, R20 ;  /* 0x0000001e0814723c */ /* 0x000fe20000001814 */
[----:B------:R-:W1:Y:S06]  /*13a10*/  LDSM.16.MT88.4 R28, [R168+0x8000] ;  /* 0x00800000a81c783b */ /* 0x000e6c0000004200 */
[----:B------:R-:W-:Y:S01]  /*13a20*/  MUFU.EX2 R56, R56 ;  /* 0x0000003800387308 */ /* 0x000fe20000000800 */
[----:B------:R-:W-:-:S02]  /*13a30*/  F2FP.PACK_AB R8, R124, R123 ;  /* 0x0000007b7c08723e */ /* 0x000fc400000000ff */
[----:B------:R-:W-:Y:S02]  /*13a40*/  F2FP.PACK_AB R9, R120, R119 ;  /* 0x000000777809723e */ /* 0x000fe400000000ff */
[----:B------:R-:W-:Y:S02]  /*13a50*/  F2FP.PACK_AB R10, R127, R122 ;  /* 0x0000007a7f0a723e */ /* 0x000fe400000000ff */
[----:B---3--:R-:W-:Y:S01]  /*13a60*/  F2FP.PACK_AB R11, R126, R117 ;  /* 0x000000757e0b723e */ /* 0x008fe200000000ff */
[----:B------:R-:W-:Y:S06]  /*13a70*/  MUFU.EX2 R54, R54 ;  /* 0x0000003600367308 */ /* 0x000fec0000000800 */
[C---:B------:R-:W-:Y:S02]  /*13a80*/  HMMA.16816.F32 R24, R8.reuse, R44, R24 ;  /* 0x0000002c0818723c */ /* 0x040fe40000001818 */
[----:B------:R-:W3:Y:S06]  /*13a90*/  MUFU.EX2 R55, R55 ;  /* 0x0000003700377308 */ /* 0x000eec0000000800 */
[C---:B------:R-:W-:Y:S01]  /*13aa0*/  HMMA.16816.F32 R4, R8.reuse, R46, R4 ;  /* 0x0000002e0804723c */ /* 0x040fe20000001804 */
[----:B------:R-:W3:Y:S01]  /*13ab0*/  LDSM.16.MT88.4 R44, [R166+0x8800] ;  /* 0x00880000a62c783b */ /* 0x000ee20000004200 */
[----:B------:R-:W-:Y:S06]  /*13ac0*/  MUFU.EX2 R57, R57 ;  /* 0x0000003900397308 */ /* 0x000fec0000000800 */
[C---:B-----5:R-:W-:Y:S02]  /*13ad0*/  HMMA.16816.F32 R40, R8.reuse, R36, R40 ;  /* 0x000000240828723c */ /* 0x060fe40000001828 */
[----:B------:R-:W5:Y:S05]  /*13ae0*/  MUFU.EX2 R58, R58 ;  /* 0x0000003a003a7308 */ /* 0x000f6a0000000800 */
[----:B----4-:R-:W-:Y:S01]  /*13af0*/  F2FP.PACK_AB R36, R116, R121 ;  /* 0x000000797424723e */ /* 0x010fe200000000ff */
[C---:B-1----:R-:W-:Y:S01]  /*13b00*/  HMMA.16816.F32 R12, R8.reuse, R28, R12 ;  /* 0x0000001c080c723c */ /* 0x042fe2000000180c */
[----:B--2---:R-:W-:Y:S01]  /*13b10*/  F2FP.PACK_AB R37, R115, R48 ;  /* 0x000000307325723e */ /* 0x004fe200000000ff */
[----:B------:R-:W-:Y:S06]  /*13b20*/  MUFU.EX2 R50, R94 ;  /* 0x0000005e00327308 */ /* 0x000fec0000000800 */
[C---:B------:R-:W-:Y:S01]  /*13b30*/  HMMA.16816.F32 R16, R8.reuse, R30, R16 ;  /* 0x0000001e0810723c */ /* 0x040fe20000001810 */
[----:B------:R-:W1:Y:S01]  /*13b40*/  LDSM.16.MT88.4 R28, [R165+0x8000] ;  /* 0x00800000a51c783b */ /* 0x000e620000004200 */
[----:B------:R-:W2:Y:S06]  /*13b50*/  MUFU.EX2 R59, R59 ;  /* 0x0000003b003b7308 */ /* 0x000eac0000000800 */
[----:B------:R-:W-:Y:S02]  /*13b60*/  HMMA.16816.F32 R84, R8, R38, R84 ;  /* 0x000000260854723c */ /* 0x000fe40000001854 */
[----:B------:R-:W-:Y:S05]  /*13b70*/  MUFU.EX2 R60, R60 ;  /* 0x0000003c003c7308 */ /* 0x000fea0000000800 */
[----:B------:R-:W-:-:S02]  /*13b80*/  F2FP.PACK_AB R38, R108, R3 ;  /* 0x000000036c26723e */ /* 0x000fc400000000ff */
[----:B------:R-:W-:Y:S01]  /*13b90*/  F2FP.PACK_AB R39, R51, R118 ;  /* 0x000000763327723e */ /* 0x000fe200000000ff */
[----:B------:R-:W-:Y:S06]  /*13ba0*/  MUFU.EX2 R193, R193 ;  /* 0x000000c100c17308 */ /* 0x000fec0000000800 */
[C---:B---3--:R-:W-:Y:S02]  /*13bb0*/  HMMA.16816.F32 R24, R36.reuse, R44, R24 ;  /* 0x0000002c2418723c */ /* 0x048fe40000001818 */
[----:B------:R-:W-:Y:S06]  /*13bc0*/  MUFU.EX2 R2, R62 ;  /* 0x0000003e00027308 */ /* 0x000fec0000000800 */
[----:B------:R-:W-:Y:S01]  /*13bd0*/  HMMA.16816.F32 R4, R36, R46, R4 ;  /* 0x0000002e2404723c */ /* 0x000fe20000001804 */
[----:B------:R-:W-:Y:S01]  /*13be0*/  LDSM.16.MT88.4 R44, [R166+0x9000] ;  /* 0x00900000a62c783b */ /* 0x000fe20000004200 */
[----:B------:R-:W-:Y:S06]  /*13bf0*/  MUFU.EX2 R0, R0 ;  /* 0x0000000000007308 */ /* 0x000fec0000000800 */
[C---:B-1----:R-:W-:Y:S08]  /*13c00*/  HMMA.16816.F32 R32, R8.reuse, R28, R32 ;  /* 0x0000001c0820723c */ /* 0x042ff00000001820 */
[----:B------:R-:W-:Y:S01]  /*13c10*/  HMMA.16816.F32 R20, R8, R30, R20 ;  /* 0x0000001e0814723c */ /* 0x000fe20000001814 */
[----:B------:R-:W1:Y:S04]  /*13c20*/  LDSM.16.MT88.4 R28, [R168+0x8800] ;  /* 0x00880000a81c783b */ /* 0x000e680000004200 */
[----:B------:R-:W3:Y:S03]  /*13c30*/  LDSM.16.MT88.4 R8, [R165+0x8800] ;  /* 0x00880000a508783b */ /* 0x000ee60000004200 */
[C---:B-1----:R-:W-:Y:S08]  /*13c40*/  HMMA.16816.F32 R12, R36.reuse, R28, R12 ;  /* 0x0000001c240c723c */ /* 0x042ff0000000180c */
[C---:B------:R-:W-:Y:S01]  /*13c50*/  HMMA.16816.F32 R16, R36.reuse, R30, R16 ;  /* 0x0000001e2410723c */ /* 0x040fe20000001810 */
[----:B------:R-:W1:Y:S07]  /*13c60*/  LDSM.16.MT88.4 R28, [R164+0x8800] ;  /* 0x00880000a41c783b */ /* 0x000e6e0000004200 */
[C---:B---3--:R-:W-:Y:S08]  /*13c70*/  HMMA.16816.F32 R32, R36.reuse, R8, R32 ;  /* 0x000000082420723c */ /* 0x048ff00000001820 */
[C---:B------:R-:W-:Y:S01]  /*13c80*/  HMMA.16816.F32 R20, R36.reuse, R10, R20 ;  /* 0x0000000a2414723c */ /* 0x040fe20000001814 */
[----:B------:R-:W3:Y:S07]  /*13c90*/  LDSM.16.MT88.4 R8, [R168+0x9000] ;  /* 0x00900000a808783b */ /* 0x000eee0000004200 */
[C---:B-1----:R-:W-:Y:S08]  /*13ca0*/  HMMA.16816.F32 R40, R36.reuse, R28, R40 ;  /* 0x0000001c2428723c */ /* 0x042ff00000001828 */
[----:B------:R-:W-:Y:S01]  /*13cb0*/  HMMA.16816.F32 R84, R36, R30, R84 ;  /* 0x0000001e2454723c */ /* 0x000fe20000001854 */
[----:B------:R-:W1:Y:S06]  /*13cc0*/  LDSM.16.MT88.4 R28, [R165+0x9000] ;  /* 0x00900000a51c783b */ /* 0x000e6c0000004200 */
[----:B------:R-:W-:-:S02]  /*13cd0*/  F2FP.PACK_AB R36, R111, R52 ;  /* 0x000000346f24723e */ /* 0x000fc400000000ff */
[----:B------:R-:W-:Y:S02]  /*13ce0*/  F2FP.PACK_AB R37, R55, R54 ;  /* 0x000000363725723e */ /* 0x000fe400000000ff */
[----:B------:R-:W-:Y:S02]  /*13cf0*/  F2FP.PACK_AB R38, R56, R53 ;  /* 0x000000353826723e */ /* 0x000fe400000000ff */
[----:B-----5:R-:W-:-:S07]  /*13d00*/  F2FP.PACK_AB R39, R58, R57 ;  /* 0x000000393a27723e */ /* 0x020fce00000000ff */
[C---:B---3--:R-:W-:Y:S08]  /*13d10*/  HMMA.16816.F32 R12, R36.reuse, R8, R12 ;  /* 0x00000008240c723c */ /* 0x048ff0000000180c */
[C---:B------:R-:W-:Y:S01]  /*13d20*/  HMMA.16816.F32 R16, R36.reuse, R10, R16 ;  /* 0x0000000a2410723c */ /* 0x040fe20000001810 */
[----:B------:R-:W3:Y:S07]  /*13d30*/  LDSM.16.MT88.4 R8, [R164+0x9000] ;  /* 0x00900000a408783b */ /* 0x000eee0000004200 */
[C---:B------:R-:W-:Y:S08]  /*13d40*/  HMMA.16816.F32 R24, R36.reuse, R44, R24 ;  /* 0x0000002c2418723c */ /* 0x040ff00000001818 */
[C---:B------:R-:W-:Y:S01]  /*13d50*/  HMMA.16816.F32 R4, R36.reuse, R46, R4 ;  /* 0x0000002e2404723c */ /* 0x040fe20000001804 */
[----:B------:R-:W4:Y:S07]  /*13d60*/  LDSM.16.MT88.4 R44, [R168+0x9800] ;  /* 0x00980000a82c783b */ /* 0x000f2e0000004200 */
[C---:B-1----:R-:W-:Y:S07]  /*13d70*/  HMMA.16816.F32 R20, R36.reuse, R30, R20 ;  /* 0x0000001e2414723c */ /* 0x042fee0000001814 */
[----:B------:R-:W-:Y:S01]  /*13d80*/  FADD.FTZ R30, R72, R69 ;  /* 0x00000045481e7221 */ /* 0x000fe20000010000 */
[----:B------:R-:W-:Y:S01]  /*13d90*/  HMMA.16816.F32 R32, R36, R28, R32 ;  /* 0x0000001c2420723c */ /* 0x000fe20000001820 */
[----:B------:R-:W-:Y:S01]  /*13da0*/  FFMA.FTZ R31, R65, c[0x0][0x23c], -R102 ;  /* 0x00008f00411f7a23 */ /* 0x000fe20000010866 */
[----:B------:R-:W1:Y:S01]  /*13db0*/  MUFU.EX2 R29, R63 ;  /* 0x0000003f001d7308 */ /* 0x000e620000000800 */
[----:B------:R-:W-:-:S04]  /*13dc0*/  FADD.FTZ R30, R75, R30 ;  /* 0x0000001e4b1e7221 */ /* 0x000fc80000010000 */
[----:B------:R-:W-:Y:S02]  /*13dd0*/  FADD.FTZ R28, R74, R73 ;  /* 0x000000494a1c7221 */ /* 0x000fe40000010000 */
[----:B------:R-:W-:Y:S01]  /*13de0*/  FADD.FTZ R77, R77, R30 ;  /* 0x0000001e4d4d7221 */ /* 0x000fe20000010000 */
[----:B------:R-:W5:Y:S01]  /*13df0*/  MUFU.EX2 R31, R31 ;  /* 0x0000001f001f7308 */ /* 0x000f620000000800 */
[----:B------:R-:W-:Y:S01]  /*13e00*/  FADD.FTZ R79, R79, R28 ;  /* 0x0000001c4f4f7221 */ /* 0x000fe20000010000 */
[----:B------:R-:W4:Y:S01]  /*13e10*/  LDSM.16.MT88.4 R72, [R166+0x9800] ;  /* 0x00980000a648783b */ /* 0x000f220000004200 */
[----:B------:R-:W-:Y:S01]  /*13e20*/  FADD.FTZ R76, R76, R77 ;  /* 0x0000004d4c4c7221 */ /* 0x000fe20000010000 */
[----:B---3--:R-:W-:Y:S01]  /*13e30*/  HMMA.16816.F32 R40, R36, R8, R40 ;  /* 0x000000082428723c */ /* 0x008fe20000001828 */
[----:B------:R-:W-:Y:S02]  /*13e40*/  FADD.FTZ R78, R78, R79 ;  /* 0x0000004f4e4e7221 */ /* 0x000fe40000010000 */
[----:B------:R-:W-:-:S02]  /*13e50*/  FADD.FTZ R89, R89, R76 ;  /* 0x0000004c59597221 */ /* 0x000fc40000010000 */
[----:B------:R-:W-:Y:S02]  /*13e60*/  FADD.FTZ R81, R81, R78 ;  /* 0x0000004e51517221 */ /* 0x000fe40000010000 */
[----:B------:R-:W-:Y:S01]  /*13e70*/  FADD.FTZ R82, R82, R89 ;  /* 0x0000005952527221 */ /* 0x000fe20000010000 */
[----:B------:R-:W-:Y:S01]  /*13e80*/  HMMA.16816.F32 R84, R36, R10, R84 ;  /* 0x0000000a2454723c */ /* 0x000fe20000001854 */
[----:B------:R-:W-:Y:S01]  /*13e90*/  FADD.FTZ R88, R88, R81 ;  /* 0x0000005158587221 */ /* 0x000fe20000010000 */
[----:B--2---:R-:W-:Y:S01]  /*13ea0*/  F2FP.PACK_AB R8, R59, R50 ;  /* 0x000000323b08723e */ /* 0x004fe200000000ff */
[----:B------:R-:W-:Y:S01]  /*13eb0*/  FADD.FTZ R83, R83, R82 ;  /* 0x0000005253537221 */ /* 0x000fe20000010000 */
[----:B-1----:R-:W-:Y:S01]  /*13ec0*/  F2FP.PACK_AB R9, R29, R2 ;  /* 0x000000021d09723e */ /* 0x002fe200000000ff */
[----:B------:R-:W-:Y:S01]  /*13ed0*/  FADD.FTZ R91, R91, R88 ;  /* 0x000000585b5b7221 */ /* 0x000fe20000010000 */
[----:B------:R-:W1:Y:S01]  /*13ee0*/  LDSM.16.MT88.4 R76, [R165+0x9800] ;  /* 0x00980000a54c783b */ /* 0x000e620000004200 */
[----:B------:R-:W-:Y:S01]  /*13ef0*/  F2FP.PACK_AB R10, R193, R60 ;  /* 0x0000003cc10a723e */ /* 0x000fe200000000ff */
[----:B------:R-:W-:Y:S01]  /*13f00*/  FADD.FTZ R80, R80, R83 ;  /* 0x0000005350507221 */ /* 0x000fe20000010000 */
[----:B-----5:R-:W-:Y:S01]  /*13f10*/  F2FP.PACK_AB R11, R31, R0 ;  /* 0x000000001f0b723e */ /* 0x020fe200000000ff */
[----:B------:R-:W-:-:S04]  /*13f20*/  FADD.FTZ R28, R90, R91 ;  /* 0x0000005b5a1c7221 */ /* 0x000fc80000010000 */
[----:B------:R-:W-:Y:S02]  /*13f30*/  FADD.FTZ R28, R93, R28 ;  /* 0x0000001c5d1c7221 */ /* 0x000fe40000010000 */
[----:B----4-:R-:W-:Y:S02]  /*13f40*/  HMMA.16816.F32 R92, R8, R46, R16 ;  /* 0x0000002e085c723c */ /* 0x010fe40000001810 */
[----:B------:R-:W-:-:S04]  /*13f50*/  FADD.FTZ R119, R119, R28 ;  /* 0x0000001c77777221 */ /* 0x000fc80000010000 */
[----:B------:R-:W-:Y:S02]  /*13f60*/  FADD.FTZ R120, R120, R119 ;  /* 0x0000007778787221 */ /* 0x000fe40000010000 */
[----:B------:R-:W-:Y:S01]  /*13f70*/  FADD.FTZ R17, R123, R80 ;  /* 0x000000507b117221 */ /* 0x000fe20000010000 */
[----:B------:R-:W-:Y:S01]  /*13f80*/  HMMA.16816.F32 R96, R8, R44, R12 ;  /* 0x0000002c0860723c */ /* 0x000fe2000000180c */
[----:B------:R-:W2:Y:S02]  /*13f90*/  LDSM.16.MT88.4 R12, [R164+0x9800] ;  /* 0x00980000a40c783b */ /* 0x000ea40000004200 */
        /* <DEDUP_REMOVED lines=30> */
[----:B------:R-:W-:Y:S01]  /*14180*/  FADD.FTZ R29, R29, R2 ;  /* 0x000000021d1d7221 */ /* 0x000fe20000010000 */
[----:B------:R-:W-:Y:S01]  /*14190*/  MOV R2, R107 ;  /* 0x0000006b00027202 */ /* 0x000fe20000000f00 */
[----:B------:R-:W-:-:S02]  /*141a0*/  FADD.FTZ R60, R60, R59 ;  /* 0x0000003b3c3c7221 */ /* 0x000fc40000010000 */
[----:B------:R-:W-:Y:S02]  /*141b0*/  FADD.FTZ R0, R0, R29 ;  /* 0x0000001d00007221 */ /* 0x000fe40000010000 */
[----:B------:R-:W-:Y:S02]  /*141c0*/  FADD.FTZ R193, R193, R60 ;  /* 0x0000003cc1c17221 */ /* 0x000fe40000010000 */
[----:B------:R-:W-:Y:S01]  /*141d0*/  FADD.FTZ R192, R31, R0 ;  /* 0x000000001fc07221 */ /* 0x000fe20000010000 */
[----:B------:R-:W-:Y:S02]  /*141e0*/  MOV R0, R106 ;  /* 0x0000006a00007202 */ /* 0x000fe40000000f00 */
.L_x_5474:
[----:B------:R-:W-:-:S13]  /*141f0*/  ISETP.GE.AND P0, PT, R188, 0x1, PT ;  /* 0x00000001bc00780c */ /* 0x000fda0003f06270 */
[----:B------:R-:W-:Y:S05]  /*14200*/  @!P0 BRA `(.L_x_5482) ;  /* 0x000035a000008947 */ /* 0x000fea0003800000 */
[----:B------:R-:W-:Y:S01]  /*14210*/  IMAD.MOV.U32 R191, RZ, RZ, c[0x0][0x1a0] ;  /* 0x00006800ffbf7624 */ /* 0x000fe200078e00ff */
[----:B------:R-:W-:Y:S02]  /*14220*/  MOV R3, R0 ;  /* 0x0000000000037202 */ /* 0x000fe40000000f00 */
[----:B------:R-:W-:Y:S01]  /*14230*/  MOV R103, R2 ;  /* 0x0000000200677202 */ /* 0x000fe20000000f00 */
[----:B------:R-:W-:-:S05]  /*14240*/  IMAD.U32 R190, R191, -0x80, RZ ;  /* 0xffffff80bfbe7824 */ /* 0x000fca00078e00ff */
[----:B------:R-:W-:Y:S02]  /*14250*/  SHF.R.S32.HI R189, RZ, 0x1f, R190 ;  /* 0x0000001fffbd7819 */ /* 0x000fe400000114be */
.L_x_5486:
[----:B------:R-:W-:Y:S04]  /*14260*/  DEPBAR.LE SB0, 0x0 ;  /* 0x000080000000791a */ /* 0x000fe80000000000 */
[----:B------:R-:W-:Y:S01]  /*14270*/  BAR.SYNC.DEFER_BLOCKING 0x0 ;  /* 0x0000000000007b1d */ /* 0x000fe20000010000 */
[----:B------:R-:W-:Y:S01]  /*14280*/  ISETP.NE.AND P6, PT, R181, RZ, PT ;  /* 0x000000ffb500720c */ /* 0x000fe20003fc5270 */
[----:B------:R-:W-:Y:S01]  /*14290*/  IMAD.MOV.U32 R8, RZ, RZ, R190 ;  /* 0x000000ffff087224 */ /* 0x000fe200078e00be */
[----:B------:R-:W-:Y:S11]  /*142a0*/  MOV R9, R189 ;  /* 0x000000bd00097202 */ /* 0x000ff60000000f00 */
        /* <DEDUP_REMOVED lines=60> */
.L_x_5483:
[----:B------:R-:W-:Y:S02]  /*14670*/  ISETP.GE.AND P0, PT, R100, c[0x0][0x220], PT ;  /* 0x0000880064007a0c */ /* 0x000fe40003f06270 */
[C---:B------:R-:W-:Y:S04]  /*14680*/  LEA R194, P3, R8.reuse, R148, 0x1 ;  /* 0x0000009408c27211 */ /* 0x040fe800078608ff */
[--C-:B------:R-:W-:Y:S07]  /*14690*/  LEA.HI.X R195, R8, R149, R9.reuse, 0x1, P3 ;  /* 0x0000009508c37211 */ /* 0x100fee00018f0c09 */
[-C--:B------:R-:W-:Y:S01]  /*146a0*/  @!P0 IADD3 R5, P2, R176, R8.reuse, RZ ;  /* 0x00000008b0058210 */ /* 0x080fe20007f5e0ff */
[----:B------:R-:W-:Y:S01]  /*146b0*/  @P0 STS.128 [R184+0x6000], RZ ;  /* 0x006000ffb8000388 */ /* 0x000fe20000000c00 */
[----:B------:R-:W-:Y:S01]  /*146c0*/  @!P0 IMAD.MOV.U32 R2, RZ, RZ, c[0x0][0x1a4] ;  /* 0x00006900ff028624 */ /* 0x000fe200078e00ff */
[----:B------:R-:W-:Y:S01]  /*146d0*/  @!P0 LEA R7, P1, R191, R8, 0x5 ;  /* 0x00000008bf078211 */ /* 0x000fe200078228ff */
[----:B------:R-:W-:Y:S01]  /*146e0*/  @!P0 IMAD.MOV.U32 R6, RZ, RZ, c[0x0][0x1a4] ;  /* 0x00006900ff068624 */ /* 0x000fe200078e00ff */
[----:B------:R-:W-:Y:S01]  /*146f0*/  @!PT LDS RZ, [RZ] ;  /* 0x00000000fffff984 */ /* 0x000fe20000000800 */
[----:B------:R-:W-:Y:S01]  /*14700*/  @!PT LDS RZ, [RZ] ;  /* 0x00000000fffff984 */ /* 0x000fe20000000800 */
[----:B------:R-:W-:Y:S01]  /*14710*/  @!PT LDS RZ, [RZ] ;  /* 0x00000000fffff984 */ /* 0x000fe20000000800 */
[----:B------:R1:W-:Y:S01]  /*14720*/  @!P0 LDGSTS.E.BYPASS.LTC128B.128 [R184+0x6000], [R194.64] ;  /* 0x06000000c2b88fae */ /* 0x0003e2000b901d46 */
[--C-:B------:R-:W-:Y:S01]  /*14730*/  @!P0 IMAD.X R0, R175, 0x1, R9.reuse, P2 ;  /* 0x00000001af008824 */ /* 0x100fe200010e0609 */
[-C--:B------:R-:W-:Y:S01]  /*14740*/  @!P0 LEA R18, P2, R5, R148.reuse, 0x1 ;  /* 0x0000009405128211 */ /* 0x080fe200078408ff */
[----:B------:R-:W-:Y:S01]  /*14750*/  @!P0 IMAD.MOV.U32 R14, RZ, RZ, R8 ;  /* 0x000000ffff0e8224 */ /* 0x000fe200078e0008 */
[----:B------:R-:W-:Y:S01]  /*14760*/  @!P0 LEA.HI.X R2, R191, R9, R2, 0x5, P1 ;  /* 0x00000009bf028211 */ /* 0x000fe200008f2c02 */
[----:B------:R-:W-:Y:S01]  /*14770*/  @P0 STS.128 [R184+0x6800], RZ ;  /* 0x006800ffb8000388 */ /* 0x000fe20000000c00 */
[----:B------:R-:W-:Y:S01]  /*14780*/  @!P0 LEA R16, P1, R7, R148, 0x1 ;  /* 0x0000009407108211 */ /* 0x000fe200078208ff */
[----:B------:R-:W-:Y:S01]  /*14790*/  @!P0 IMAD.MOV.U32 R15, RZ, RZ, R9 ;  /* 0x000000ffff0f8224 */ /* 0x000fe200078e0009 */
[-C--:B------:R-:W-:Y:S01]  /*147a0*/  @!P0 LEA.HI.X R19, R5, R149.reuse, R0, 0x1, P2 ;  /* 0x0000009505138211 */ /* 0x080fe200010f0c00 */
[----:B------:R-:W-:Y:S01]  /*147b0*/  @!P0 IMAD.MOV.U32 R5, RZ, RZ, c[0x0][0x1a4] ;  /* 0x00006900ff058624 */ /* 0x000fe200078e00ff */
[----:B------:R-:W-:Y:S01]  /*147c0*/  @!P0 LEA.HI.X R17, R7, R149, R2, 0x1, P1 ;  /* 0x0000009507118211 */ /* 0x000fe200008f0c02 */
[C---:B------:R-:W-:Y:S01]  /*147d0*/  @!P0 IMAD.WIDE.U32 R14, R191.reuse, 0x30, R14 ;  /* 0x00000030bf0e8825 */ /* 0x040fe200078e000e */
[----:B------:R-:W-:Y:S01]  /*147e0*/  @!P0 LEA R7, P1, R191, R8, 0x6 ;  /* 0x00000008bf078211 */ /* 0x000fe200078230ff */
[----:B------:R-:W-:Y:S01]  /*147f0*/  @!PT LDS RZ, [RZ] ;  /* 0x00000000fffff984 */ /* 0x000fe20000000800 */
[----:B------:R-:W-:Y:S01]  /*14800*/  @!PT LDS RZ, [RZ] ;  /* 0x00000000fffff984 */ /* 0x000fe20000000800 */
[----:B------:R-:W-:Y:S01]  /*14810*/  @!PT LDS RZ, [RZ] ;  /* 0x00000000fffff984 */ /* 0x000fe20000000800 */
[----:B------:R2:W-:Y:S01]  /*14820*/  @!P0 LDGSTS.E.BYPASS.LTC128B.128 [R184+0x6800], [R18.64] ;  /* 0x0680000012b88fae */ /* 0x0005e2000b901d46 */
[-C--:B------:R-:W-:Y:S01]  /*14830*/  @!P0 MOV R11, R9.reuse ;  /* 0x00000009000b8202 */ /* 0x080fe20000000f00 */
[----:B------:R-:W-:Y:S01]  /*14840*/  @!P0 IMAD R5, R5, 0x30, RZ ;  /* 0x0000003005058824 */ /* 0x000fe200078e02ff */
[----:B------:R-:W-:Y:S01]  /*14850*/  @!P0 LEA.HI.X R6, R191, R9, R6, 0x6, P1 ;  /* 0x00000009bf068211 */ /* 0x000fe200008f3406 */
[----:B------:R-:W-:Y:S01]  /*14860*/  @P0 STS.128 [R184+0x7000], RZ ;  /* 0x007000ffb8000388 */ /* 0x000fe20000000c00 */
[CC--:B------:R-:W-:Y:S01]  /*14870*/  @!P0 LEA R12, P1, R7.reuse, R148.reuse, 0x1 ;  /* 0x00000094070c8211 */ /* 0x0c0fe200078208ff */
[----:B------:R-:W-:Y:S01]  /*14880*/  @!P0 IMAD.MOV.U32 R10, RZ, RZ, R8 ;  /* 0x000000ffff0a8224 */ /* 0x000fe200078e0008 */
[CC--:B------:R-:W-:Y:S01]  /*14890*/  @!P0 LEA R26, P4, R14.reuse, R148.reuse, 0x1 ;  /* 0x000000940e1a8211 */ /* 0x0c0fe200078808ff */
[----:B------:R-:W-:Y:S01]  /*148a0*/  @!PT LDS RZ, [RZ] ;  /* 0x00000000fffff984 */ /* 0x000fe20000000800 */
[----:B------:R-:W-:Y:S01]  /*148b0*/  @!PT LDS RZ, [RZ] ;  /* 0x00000000fffff984 */ /* 0x000fe20000000800 */
[----:B------:R-:W-:Y:S01]  /*148c0*/  @!PT LDS RZ, [RZ] ;  /* 0x00000000fffff984 */ /* 0x000fe20000000800 */
[----:B------:R2:W-:Y:S01]  /*148d0*/  @!P0 LDGSTS.E.BYPASS.LTC128B.128 [R184+0x7000], [R16.64] ;  /* 0x0700000010b88fae */ /* 0x0005e2000b901d46 */
[-C--:B------:R-:W-:Y:S01]  /*148e0*/  @!P0 LEA.HI.X R13, R7, R149.reuse, R6, 0x1, P1 ;  /* 0x00000095070d8211 */ /* 0x080fe200008f0c06 */
[----:B------:R-:W-:Y:S01]  /*148f0*/  @!P0 IMAD.IADD R6, R5, 0x1, R15 ;  /* 0x0000000105068824 */ /* 0x000fe200078e020f */
[----:B------:R-:W-:Y:S01]  /*14900*/  @!P0 MOV R2, c[0x0][0x1a4] ;  /* 0x0000690000028a02 */ /* 0x000fe20000000f00 */
[----:B------:R-:W-:Y:S01]  /*14910*/  @P0 STS.128 [R184+0x7800], RZ ;  /* 0x007800ffb8000388 */ /* 0x000fe20000000c00 */
[----:B------:R-:W-:Y:S02]  /*14920*/  @!P0 IMAD.MOV.U32 R4, RZ, RZ, c[0x0][0x1a4] ;  /* 0x00006900ff048624 */ /* 0x000fe400078e00ff */
[-C--:B------:R-:W-:Y:S01]  /*14930*/  @!P0 LEA.HI.X R27, R14, R149.reuse, R6, 0x1, P4 ;  /* 0x000000950e1b8211 */ /* 0x080fe200020f0c06 */
[C---:B------:R-:W-:Y:S04]  /*14940*/  @!P0 IMAD.WIDE.U32 R10, R191.reuse, 0x50, R10 ;  /* 0x00000050bf0a8825 */ /* 0x040fe800078e000a */
[----:B------:R-:W-:Y:S01]  /*14950*/  @!PT LDS RZ, [RZ] ;  /* 0x00000000fffff984 */ /* 0x000fe20000000800 */
[----:B------:R-:W-:Y:S01]  /*14960*/  @!PT LDS RZ, [RZ] ;  /* 0x00000000fffff984 */ /* 0x000fe20000000800 */
[----:B------:R-:W-:Y:S01]  /*14970*/  @!PT LDS RZ, [RZ] ;  /* 0x00000000fffff984 */ /* 0x000fe20000000800 */
[----:B------:R3:W-:Y:S01]  /*14980*/  @!P0 LDGSTS.E.BYPASS.LTC128B.128 [R184+0x7800], [R26.64] ;  /* 0x078000001ab88fae */ /* 0x0007e2000b901d46 */
[----:B------:R-:W-:Y:S01]  /*14990*/  @!P0 IMAD R4, R4, 0x50, RZ ;  /* 0x0000005004048824 */ /* 0x000fe200078e02ff */
[-C--:B------:R-:W-:Y:S01]  /*149a0*/  @!P0 LEA R24, P3, R10, R148.reuse, 0x1 ;  /* 0x000000940a188211 */ /* 0x080fe200078608ff */
[--C-:B------:R-:W-:Y:S01]  /*149b0*/  @!P0 IMAD.MOV.U32 R20, RZ, RZ, R8.reuse ;  /* 0x000000ffff148224 */ /* 0x100fe200078e0008 */
[----:B------:R-:W-:Y:S01]  /*149c0*/  @P0 STS.128 [R184+0x8000], RZ ;  /* 0x008000ffb8000388 */ /* 0x000fe20000000c00 */
[----:B------:R-:W-:Y:S02]  /*149d0*/  @!P0 IMAD.IADD R4, R4, 0x1, R11 ;  /* 0x0000000104048824 */ /* 0x000fe400078e020b */
[--C-:B------:R-:W-:Y:S01]  /*149e0*/  @!P0 IMAD.MOV.U32 R21, RZ, RZ, R9.reuse ;  /* 0x000000ffff158224 */ /* 0x100fe200078e0009 */
[----:B------:R-:W-:Y:S01]  /*149f0*/  @!PT LDS RZ, [RZ] ;  /* 0x00000000fffff984 */ /* 0x000fe20000000800 */
[----:B------:R-:W-:Y:S01]  /*14a00*/  @!PT LDS RZ, [RZ] ;  /* 0x00000000fffff984 */ /* 0x000fe20000000800 */
[----:B------:R-:W-:Y:S01]  /*14a10*/  @!PT LDS RZ, [RZ] ;  /* 0x00000000fffff984 */ /* 0x000fe20000000800 */
[----:B------:R4:W-:Y:S01]  /*14a20*/  @!P0 LDGSTS.E.BYPASS.LTC128B.128 [R184+0x8000], [R12.64] ;  /* 0x080000000cb88fae */ /* 0x0009e2000b901d46 */
[C---:B------:R-:W-:Y:S01]  /*14a30*/  @!P0 IMAD.WIDE.U32 R8, R191.reuse, 0x60, R8 ;  /* 0x00000060bf088825 */ /* 0x040fe200078e0008 */
[-C--:B------:R-:W-:Y:S02]  /*14a40*/  @!P0 LEA.HI.X R25, R10, R149.reuse, R4, 0x1, P3 ;  /* 0x000000950a198211 */ /* 0x080fe400018f0c04 */
[----:B------:R-:W-:Y:S01]  /*14a50*/  @P0 STS.128 [R184+0x8800], RZ ;  /* 0x008800ffb8000388 */ /* 0x000fe20000000c00 */
[----:B------:R-:W-:Y:S01]  /*14a60*/  @!P0 IMAD R2, R2, 0x60, RZ ;  /* 0x0000006002028824 */ /* 0x000fe200078e02ff */
[-C--:B------:R-:W-:Y:S01]  /*14a70*/  @!P0 LEA R22, P2, R8, R148.reuse, 0x1 ;  /* 0x0000009408168211 */ /* 0x080fe200078408ff */
[----:B------:R-:W-:Y:S01]  /*14a80*/  @!P0 IMAD.MOV.U32 R0, RZ, RZ, c[0x0][0x1a4] ;  /* 0x00006900ff008624 */ /* 0x000fe200078e00ff */
[----:B------:R-:W-:Y:S01]  /*14a90*/  @!PT LDS RZ, [RZ] ;  /* 0x00000000fffff984 */ /* 0x000fe20000000800 */
[----:B------:R-:W-:Y:S01]  /*14aa0*/  @!PT LDS RZ, [RZ] ;  /* 0x00000000fffff984 */ /* 0x000fe20000000800 */
[----:B------:R-:W-:Y:S01]  /*14ab0*/  @!PT LDS RZ, [RZ] ;  /* 0x00000000fffff984 */ /* 0x000fe20000000800 */
[----:B------:R3:W-:Y:S01]  /*14ac0*/  @!P0 LDGSTS.E.BYPASS.LTC128B.128 [R184+0x8800], [R24.64] ;  /* 0x0880000018b88fae */ /* 0x0007e2000b901d46 */
[----:B------:R-:W-:Y:S02]  /*14ad0*/  @!P0 IMAD.IADD R2, R2, 0x1, R9 ;  /* 0x0000000102028824 */ /* 0x000fe400078e0209 */
[----:B------:R-:W-:Y:S01]  /*14ae0*/  @!P0 IMAD.WIDE.U32 R20, R191, 0x70, R20 ;  /* 0x00000070bf148825 */ /* 0x000fe200078e0014 */
[----:B------:R-:W-:Y:S02]  /*14af0*/  @P0 STS.128 [R184+0x9000], RZ ;  /* 0x009000ffb8000388 */ /* 0x000fe40000000c00 */
[----:B------:R-:W-:Y:S01]  /*14b00*/  @!P0 LEA.HI.X R23, R8, R149, R2, 0x1, P2 ;  /* 0x0000009508178211 */ /* 0x000fe200010f0c02 */
[----:B------:R-:W-:Y:S01]  /*14b10*/  @!P0 IMAD R0, R0, 0x70, RZ ;  /* 0x0000007000008824 */ /* 0x000fe200078e02ff */
[----:B------:R-:W-:Y:S03]  /*14b20*/  @!P0 LEA R28, P1, R20, R148, 0x1 ;  /* 0x00000094141c8211 */ /* 0x000fe600078208ff */
[----:B------:R-:W-:Y:S01]  /*14b30*/  @!PT LDS RZ, [RZ] ;  /* 0x00000000fffff984 */ /* 0x000fe20000000800 */
[----:B------:R-:W-:Y:S01]  /*14b40*/  @!PT LDS RZ, [RZ] ;  /* 0x00000000fffff984 */ /* 0x000fe20000000800 */
[----:B------:R-:W-:Y:S01]  /*14b50*/  @!PT LDS RZ, [RZ] ;  /* 0x00000000fffff984 */ /* 0x000fe20000000800 */
[----:B------:R5:W-:Y:S01]  /*14b60*/  @!P0 LDGSTS.E.BYPASS.LTC128B.128 [R184+0x9000], [R22.64] ;  /* 0x0900000016b88fae */ /* 0x000be2000b901d46 */
[----:B------:R-:W-:Y:S03]  /*14b70*/  @!P0 IADD3 R0, R0, R21, RZ ;  /* 0x0000001500008210 */ /* 0x000fe60007ffe0ff */
[----:B------:R-:W-:Y:S01]  /*14b80*/  @P0 STS.128 [R184+0x9800], RZ ;  /* 0x009800ffb8000388 */ /* 0x000fe20000000c00 */
[----:B------:R-:W-:Y:S02]  /*14b90*/  @!P0 LEA.HI.X R29, R20, R149, R0, 0x1, P1 ;  /* 0x00000095141d8211 */ /* 0x000fe400008f0c00 */
[----:B------:R-:W-:Y:S03]  /*14ba0*/  ISETP.GE.AND P1, PT, R188, 0x2, PT ;  /* 0x00000002bc00780c */ /* 0x000fe60003f26270 */
[----:B------:R-:W-:Y:S01]  /*14bb0*/  @!PT LDS RZ, [RZ] ;  /* 0x00000000fffff984 */ /* 0x000fe20000000800 */
[----:B------:R-:W-:Y:S01]  /*14bc0*/  @!PT LDS RZ, [RZ] ;  /* 0x00000000fffff984 */ /* 0x000fe20000000800 */
[----:B------:R-:W-:Y:S01]  /*14bd0*/  @!PT LDS RZ, [RZ] ;  /* 0x00000000fffff984 */ /* 0x000fe20000000800 */
[----:B------:R1:W-:Y:S04]  /*14be0*/  @!P0 LDGSTS.E.BYPASS.LTC128B.128 [R184+0x9800], [R28.64] ;  /* 0x098000001cb88fae */ /* 0x0003e8000b901d46 */
[----:B------:R-:W-:Y:S04]  /*14bf0*/  LDSM.16.M88.4 R104, [R174] ;  /* 0x00000000ae68783b */ /* 0x000fe80000000200 */
[----:B------:R-:W1:Y:S04]  /*14c00*/  LDSM.16.M88.4 R108, [R173+0x2000] ;  /* 0x00200000ad6c783b */ /* 0x000e680000000200 */
[----:B------:R-:W4:Y:S04]  /*14c10*/  LDSM.16.M88.4 R112, [R173+0x2800] ;  /* 0x00280000ad70783b */ /* 0x000f280000000200 */
[----:B------:R-:W5:Y:S04]  /*14c20*/  LDSM.16.M88.4 R116, [R173+0x3000] ;  /* 0x00300000ad74783b */ /* 0x000f680000000200 */
[----:B------:R-:W0:Y:S04]  /*14c30*/  LDGDEPBAR ;  /* 0x00000000000079af */ /* 0x000e280000000000 */
[----:B------:R-:W2:Y:S04]  /*14c40*/  LDSM.16.M88.4 R120, [R173+0x3800] ;  /* 0x00380000ad78783b */ /* 0x000ea80000000200 */
[----:B------:R-:W2:Y:S04]  /*14c50*/  LDSM.16.M88.4 R124, [R173+0x4000] ;  /* 0x00400000ad7c783b */ /* 0x000ea80000000200 */
[----:B------:R-:W2:Y:S04]  /*14c60*/  LDSM.16.M88.4 R128, [R173+0x4800] ;  /* 0x00480000ad80783b */ /* 0x000ea80000000200 */
[----:B------:R-:W3:Y:S04]  /*14c70*/  LDSM.16.M88.4 R132, [R173+0x5000] ;  /* 0x00500000ad84783b */ /* 0x000ee80000000200 */
[----:B------:R-:W3:Y:S04]  /*14c80*/  LDSM.16.M88.4 R136, [R173+0x5800] ;  /* 0x00580000ad88783b */ /* 0x000ee80000000200 */
[----:B------:R-:W-:Y:S01]  /*14c90*/  LDSM.16.M88.4 R140, [R172] ;  /* 0x00000000ac8c783b */ /* 0x000fe20000000200 */
[C---:B-1----:R-:W-:Y:S03]  /*14ca0*/  HMMA.16816.F32 R4, R104.reuse, R108, RZ ;  /* 0x0000006c6804723c */ /* 0x042fe600000018ff */
[----:B------:R-:W1:Y:S04]  /*14cb0*/  LDSM.16.M88.4 R144, [R167+0x2000] ;  /* 0x00200000a790783b */ /* 0x000e680000000200 */
[----:B------:R-:W1:Y:S01]  /*14cc0*/  LDSM.16.M88.4 R148, [R167+0x2800] ;  /* 0x00280000a794783b */ /* 0x000e620000000200 */
[C---:B------:R-:W-:Y:S03]  /*14cd0*/  HMMA.16816.F32 R8, R104.reuse, R110, RZ ;  /* 0x0000006e6808723c */ /* 0x040fe600000018ff */
[----:B------:R-:W1:Y:S04]  /*14ce0*/  LDSM.16.M88.4 R152, [R167+0x3000] ;  /* 0x00300000a798783b */ /* 0x000e680000000200 */
[----:B------:R-:W1:Y:S01]  /*14cf0*/  LDSM.16.M88.4 R108, [R167+0x3800] ;  /* 0x00380000a76c783b */ /* 0x000e620000000200 */
[C---:B----4-:R-:W-:Y:S08]  /*14d00*/  HMMA.16816.F32 R12, R104.reuse, R112, RZ ;  /* 0x00000070680c723c */ /* 0x050ff000000018ff */
[C---:B--2---:R-:W-:Y:S01]  /*14d10*/  HMMA.16816.F32 R16, R104.reuse, R114, RZ ;  /* 0x000000726810723c */ /* 0x044fe200000018ff */
[----:B------:R-:W-:Y:S07]  /*14d20*/  LDSM.16.M88.4 R112, [R167+0x4800] ;  /* 0x00480000a770783b */ /* 0x000fee0000000200 */
[C---:B-----5:R-:W-:Y:S08]  /*14d30*/  HMMA.16816.F32 R20, R104.reuse, R116, RZ ;  /* 0x000000746814723c */ /* 0x060ff000000018ff */
[C---:B---3--:R-:W-:Y:S01]  /*14d40*/  HMMA.16816.F32 R24, R104.reuse, R118, RZ ;  /* 0x000000766818723c */ /* 0x048fe200000018ff */
[----:B------:R-:W-:Y:S07]  /*14d50*/  LDSM.16.M88.4 R116, [R167+0x5000] ;  /* 0x00500000a774783b */ /* 0x000fee0000000200 */
[C---:B------:R-:W-:Y:S08]  /*14d60*/  HMMA.16816.F32 R28, R104.reuse, R120, RZ ;  /* 0x00000078681c723c */ /* 0x040ff000000018ff */
        /* <DEDUP_REMOVED lines=21> */
[C---:B------:R-:W-:Y:S01]  /*14ec0*/  HMMA.16816.F32 R32, R140.reuse, R110, R32 ;  /* 0x0000006e8c20723c */ /* 0x040fe20000001820 */
[----:B------:R-:W-:Y:S07]  /*14ed0*/  LDSM.16.M88.4 R108, [R170] ;  /* 0x00000000aa6c783b */ /* 0x000fee0000000200 */
[C---:B--2---:R-:W-:Y:S08]  /*14ee0*/  HMMA.16816.F32 R36, R140.reuse, R104, R36 ;  /* 0x000000688c24723c */ /* 0x044ff00000001824 */
[C---:B------:R-:W-:Y:S01]  /*14ef0*/  HMMA.16816.F32 R40, R140.reuse, R106, R40 ;  /* 0x0000006a8c28723c */ /* 0x040fe20000001828 */
[----:B------:R-:W1:Y:S07]  /*14f00*/  LDSM.16.M88.4 R104, [R171] ;  /* 0x00000000ab68783b */ /* 0x000e6e0000000200 */
[C---:B------:R-:W-:Y:S08]  /*14f10*/  HMMA.16816.F32 R44, R140.reuse, R112, R44 ;  /* 0x000000708c2c723c */ /* 0x040ff0000000182c */
[C---:B------:R-:W-:Y:S01]  /*14f20*/  HMMA.16816.F32 R48, R140.reuse, R114, R48 ;  /* 0x000000728c30723c */ /* 0x040fe20000001830 */
[----:B------:R-:W2:Y:S07]  /*14f30*/  LDSM.16.M88.4 R112, [R163] ;  /* 0x00000000a370783b */ /* 0x000eae0000000200 */
[C---:B------:R-:W-:Y:S08]  /*14f40*/  HMMA.16816.F32 R52, R140.reuse, R116, R52 ;  /* 0x000000748c34723c */ /* 0x040ff00000001834 */
[C---:B------:R-:W-:Y:S01]  /*14f50*/  HMMA.16816.F32 R56, R140.reuse, R118, R56 ;  /* 0x000000768c38723c */ /* 0x040fe20000001838 */
[----:B------:R-:W3:Y:S07]  /*14f60*/  LDSM.16.M88.4 R116, [R162] ;  /* 0x00000000a274783b */ /* 0x000eee0000000200 */
[C---:B------:R-:W-:Y:S08]  /*14f70*/  HMMA.16816.F32 R60, R140.reuse, R120, R60 ;  /* 0x000000788c3c723c */ /* 0x040ff0000000183c */
[----:B------:R-:W-:Y:S01]  /*14f80*/  HMMA.16816.F32 R64, R140, R122, R64 ;  /* 0x0000007a8c40723c */ /* 0x000fe20000001840 */
[----:B------:R-:W4:Y:S07]  /*14f90*/  LDSM.16.M88.4 R120, [R161] ;  /* 0x00000000a178783b */ /* 0x000f2e0000000200 */
        /* <DEDUP_REMOVED lines=33> */
[----:B------:R-:W4:Y:S01]  /*151b0*/  LDSM.16.M88.4 R120, [R156+0x3000] ;  /* 0x003000009c78783b */ /* 0x000f220000000200 */
[----:B------:R-:W-:Y:S04]  /*151c0*/  DEPBAR.LE SB0, 0x0 ;  /* 0x000080000000791a */ /* 0x000fe80000000000 */
[----:B------:R-:W-:Y:S02]  /*151d0*/  BAR.SYNC.DEFER_BLOCKING 0x0 ;  /* 0x0000000000007b1d */ /* 0x000fe40000010000 */
[C---:B---3--:R-:W-:Y:S08]  /*151e0*/  HMMA.16816.F32 R28, R108.reuse, R104, R28 ;  /* 0x000000686c1c723c */ /* 0x048ff0000000181c */
[C---:B------:R-:W-:Y:S08]  /*151f0*/  HMMA.16816.F32 R32, R108.reuse, R106, R32 ;  /* 0x0000006a6c20723c */ /* 0x040ff00000001820 */
[C---:B-1----:R-:W-:Y:S08]  /*15200*/  HMMA.16816.F32 R36, R108.reuse, R112, R36 ;  /* 0x000000706c24723c */ /* 0x042ff00000001824 */
[C---:B------:R-:W-:Y:S08]  /*15210*/  HMMA.16816.F32 R40, R108.reuse, R114, R40 ;  /* 0x000000726c28723c */ /* 0x040ff00000001828 */
[C---:B--2---:R-:W-:Y:S08]  /*15220*/  HMMA.16816.F32 R44, R108.reuse, R116, R44 ;  /* 0x000000746c2c723c */ /* 0x044ff0000000182c */
[C---:B------:R-:W-:Y:S08]  /*15230*/  HMMA.16816.F32 R48, R108.reuse, R118, R48 ;  /* 0x000000766c30723c */ /* 0x040ff00000001830 */
[C---:B----4-:R-:W-:Y:S08]  /*15240*/  HMMA.16816.F32 R52, R108.reuse, R120, R52 ;  /* 0x000000786c34723c */ /* 0x050ff00000001834 */
        /* <DEDUP_REMOVED lines=68> */
.L_x_5485:
[----:B------:R1:W-:Y:S01]  /*15690*/  @P0 STS.128 [R184+0x2000], RZ ;  /* 0x002000ffb8000388 */ /* 0x0003e20000000c00 */
[----:B------:R-:W-:Y:S01]  /*156a0*/  LEA R122, P4, R106, R186, 0x1 ;  /* 0x000000ba6a7a7211 */ /* 0x000fe200078808ff */
[----:B------:R-:W-:Y:S01]  /*156b0*/  @!P0 IMAD.MOV.U32 R104, RZ, RZ, c[0x0][0x19c] ;  /* 0x00006700ff688624 */ /* 0x000fe200078e00ff */
[-C--:B------:R-:W-:Y:S01]  /*156c0*/  @!P0 IADD3 R109, P2, R178, R106.reuse, RZ ;  /* 0x0000006ab26d8210 */ /* 0x080fe20007f5e0ff */
[----:B------:R-:W-:Y:S01]  /*156d0*/  @!P0 IMAD.MOV.U32 R0, RZ, RZ, c[0x0][0x19c] ;  /* 0x00006700ff008624 */ /* 0x000fe200078e00ff */
[-CC-:B------:R-:W-:Y:S01]  /*156e0*/  LEA.HI.X R123, R106, R185.reuse, R107.reuse, 0x1, P4 ;  /* 0x000000b96a7b7211 */ /* 0x180fe200020f0c6b */
[--C-:B------:R-:W-:Y:S01]  /*156f0*/  @!P0 IMAD.MOV.U32 R116, RZ, RZ, R106.reuse ;  /* 0x000000ffff748224 */ /* 0x100fe200078e006a */
[----:B------:R-:W-:Y:S01]  /*15700*/  @!P0 LEA R111, P1, R105, R106, 0x5 ;  /* 0x0000006a696f8211 */ /* 0x000fe200078228ff */
[--C-:B------:R-:W-:Y:S01]  /*15710*/  @!P0 IMAD.X R102, R177, 0x1, R107.reuse, P2 ;  /* 0x00000001b1668824 */ /* 0x100fe200010e066b */
[----:B------:R-:W-:Y:S01]  /*15720*/  @!P0 LEA R120, P2, R109, R186, 0x1 ;  /* 0x000000ba6d788211 */ /* 0x000fe200078408ff */
[----:B------:R-:W-:Y:S01]  /*15730*/  @!PT LDS RZ, [RZ] ;  /* 0x00000000fffff984 */ /* 0x000fe20000000800 */
[----:B------:R-:W-:Y:S01]  /*15740*/  @!PT LDS RZ, [RZ] ;  /* 0x00000000fffff984 */ /* 0x000fe20000000800 */
[----:B------:R-:W-:Y:S01]  /*15750*/  @!PT LDS RZ, [RZ] ;  /* 0x00000000fffff984 */ /* 0x000fe20000000800 */
[----:B------:R1:W-:Y:S01]  /*15760*/  @!P0 LDGSTS.E.BYPASS.LTC128B.128 [R184+0x2000], [R122.64] ;  /* 0x020000007ab88fae */ /* 0x0003e2000b901d46 */
[----:B------:R-:W-:Y:S01]  /*15770*/  @!P0 LEA R108, P3, R105, R106, 0x6 ;  /* 0x0000006a696c8211 */ /* 0x000fe200078630ff */
[----:B------:R-:W-:Y:S01]  /*15780*/  @!P0 IMAD.MOV.U32 R114, RZ, RZ, R106 ;  /* 0x000000ffff728224 */ /* 0x000fe200078e006a */
[----:B------:R-:W-:Y:S01]  /*15790*/  @!P0 LEA.HI.X R121, R109, R185, R102, 0x1, P2 ;  /* 0x000000b96d798211 */ /* 0x000fe200010f0c66 */
[----:B------:R1:W-:Y:S01]  /*157a0*/  @P0 STS.128 [R184+0x2800], RZ ;  /* 0x002800ffb8000388 */ /* 0x0003e20000000c00 */
[-C--:B------:R-:W-:Y:S01]  /*157b0*/  @!P0 MOV R117, R107.reuse ;  /* 0x0000006b00758202 */ /* 0x080fe20000000f00 */
[----:B------:R-:W-:Y:S01]  /*157c0*/  @!P0 IMAD.MOV.U32 R112, RZ, RZ, R106 ;  /* 0x000000ffff708224 */ /* 0x000fe200078e006a */
[-C--:B------:R-:W-:Y:S01]  /*157d0*/  @!P0 MOV R113, R107.reuse ;  /* 0x0000006b00718202 */ /* 0x080fe20000000f00 */
[----:B------:R-:W-:Y:S01]  /*157e0*/  @!PT LDS RZ, [RZ] ;  /* 0x00000000fffff984 */ /* 0x000fe20000000800 */
[----:B------:R-:W-:Y:S01]  /*157f0*/  @!PT LDS RZ, [RZ] ;  /* 0x00000000fffff984 */ /* 0x000fe20000000800 */
[----:B------:R-:W-:Y:S01]  /*15800*/  @!PT LDS RZ, [RZ] ;  /* 0x00000000fffff984 */ /* 0x000fe20000000800 */
[----:B------:R1:W-:Y:S01]  /*15810*/  @!P0 LDGSTS.E.BYPASS.LTC128B.128 [R184+0x2800], [R120.64] ;  /* 0x0280000078b88fae */ /* 0x0003e2000b901d46 */
[--C-:B------:R-:W-:Y:S01]  /*15820*/  @!P0 IMAD.MOV.U32 R115, RZ, RZ, R107.reuse ;  /* 0x000000ffff738224 */ /* 0x100fe200078e006b */
[-C--:B------:R-:W-:Y:S01]  /*15830*/  @!P0 LEA.HI.X R104, R105, R107.reuse, R104, 0x5, P1 ;  /* 0x0000006b69688211 */ /* 0x080fe200008f2c68 */
[----:B------:R-:W-:Y:S01]  /*15840*/  @!P0 IMAD.MOV.U32 R2, RZ, RZ, c[0x0][0x19c] ;  /* 0x00006700ff028624 */ /* 0x000fe200078e00ff */
[----:B------:R1:W-:Y:S01]  /*15850*/  @P0 STS.128 [R184+0x3000], RZ ;  /* 0x003000ffb8000388 */ /* 0x0003e20000000c00 */
[-C--:B------:R-:W-:Y:S01]  /*15860*/  @!P0 LEA R110, P1, R111, R186.reuse, 0x1 ;  /* 0x000000ba6f6e8211 */ /* 0x080fe200078208ff */
[C---:B------:R-:W-:Y:S01]  /*15870*/  @!P0 IMAD.WIDE.U32 R118, R105.reuse, 0x30, R106 ;  /* 0x0000003069768825 */ /* 0x040fe200078e006a */
[----:B------:R-:W-:Y:S02]  /*15880*/  @!P0 LEA.HI.X R0, R105, R107, R0, 0x6, P3 ;  /* 0x0000006b69008211 */ /* 0x000fe400018f3400 */
[----:B------:R-:W-:Y:S01]  /*15890*/  @!P0 LEA.HI.X R111, R111, R185, R104, 0x1, P1 ;  /* 0x000000b96f6f8211 */ /* 0x000fe200008f0c68 */
[C---:B------:R-:W-:Y:S01]  /*158a0*/  @!P0 IMAD.WIDE.U32 R116, R105.reuse, 0x50, R116 ;  /* 0x0000005069748825 */ /* 0x040fe200078e0074 */
[-C--:B------:R-:W-:Y:S03]  /*158b0*/  @!P0 LEA R124, P1, R118, R186.reuse, 0x1 ;  /* 0x000000ba767c8211 */ /* 0x080fe600078208ff */
[----:B------:R-:W-:Y:S01]  /*158c0*/  @!PT LDS RZ, [RZ] ;  /* 0x00000000fffff984 */ /* 0x000fe20000000800 */
[----:B------:R-:W-:Y:S01]  /*158d0*/  @!PT LDS RZ, [RZ] ;  /* 0x00000000fffff984 */ /* 0x000fe20000000800 */
[----:B------:R-:W-:Y:S01]  /*158e0*/  @!PT LDS RZ, [RZ] ;  /* 0x00000000fffff984 */ /* 0x000fe20000000800 */
[----:B------:R1:W-:Y:S01]  /*158f0*/  @!P0 LDGSTS.E.BYPASS.LTC128B.128 [R184+0x3000], [R110.64] ;  /* 0x030000006eb88fae */ /* 0x0003e2000b901d46 */
[C---:B------:R-:W-:Y:S01]  /*15900*/  @!P0 IMAD.WIDE.U32 R114, R105.reuse, 0x60, R114 ;  /* 0x0000006069728825 */ /* 0x040fe200078e0072 */
[-C--:B------:R-:W-:Y:S02]  /*15910*/  @!P0 LEA R126, P3, R116, R186.reuse, 0x1 ;  /* 0x000000ba747e8211 */ /* 0x080fe400078608ff */
[----:B------:R1:W-:Y:S01]  /*15920*/  @P0 STS.128 [R184+0x3800], RZ ;  /* 0x003800ffb8000388 */ /* 0x0003e20000000c00 */
[----:B------:R-:W-:Y:S01]  /*15930*/  @!P0 IMAD.WIDE.U32 R112, R105, 0x70, R112 ;  /* 0x0000007069708825 */ /* 0x000fe200078e0070 */
[-C--:B------:R-:W-:Y:S03]  /*15940*/  @!P0 LEA R106, P2, R114, R186.reuse, 0x1 ;  /* 0x000000ba726a8211 */ /* 0x080fe600078408ff */
[----:B------:R-:W-:Y:S02]  /*15950*/  @!P0 IMAD R105, R2, 0x30, RZ ;  /* 0x0000003002698824 */ /* 0x000fe400078e02ff */
[----:B------:R-:W-:Y:S02]  /*15960*/  @!P0 IMAD.MOV.U32 R104, RZ, RZ, c[0x0][0x19c] ;  /* 0x00006700ff688624 */ /* 0x000fe400078e00ff */
[----:B------:R-:W-:Y:S01]  /*15970*/  @!P0 IMAD.MOV.U32 R102, RZ, RZ, c[0x0][0x19c] ;  /* 0x00006700ff668624 */ /* 0x000fe200078e00ff */
[----:B------:R-:W-:Y:S01]  /*15980*/  @!P0 IADD3 R105, R105, R119, RZ ;  /* 0x0000007769698210 */ /* 0x000fe20007ffe0ff */
[----:B------:R-:W-:Y:S01]  /*15990*/  @!P0 IMAD R107, R104, 0x50, RZ ;  /* 0x00000050686b8824 */ /* 0x000fe200078e02ff */
[-C--:B------:R-:W-:Y:S01]  /*159a0*/  @!P0 LEA R104, P4, R108, R186.reuse, 0x1 ;  /* 0x000000ba6c688211 */ /* 0x080fe200078808ff */
[----:B------:R-:W-:Y:S01]  /*159b0*/  @!P0 IMAD R109, R102, 0x60, RZ ;  /* 0x00000060666d8824 */ /* 0x000fe200078e02ff */
[-C--:B------:R-:W-:Y:S01]  /*159c0*/  @!P0 LEA.HI.X R125, R118, R185.reuse, R105, 0x1, P1 ;  /* 0x000000b9767d8211 */ /* 0x080fe200008f0c69 */
[----:B------:R-:W-:Y:S01]  /*159d0*/  @!P0 IMAD.IADD R107, R107, 0x1, R117 ;  /* 0x000000016b6b8824 */ /* 0x000fe200078e0275 */
[-C--:B------:R-:W-:Y:S01]  /*159e0*/  @!P0 LEA.HI.X R105, R108, R185.reuse, R0, 0x1, P4 ;  /* 0x000000b96c698211 */ /* 0x080fe200020f0c00 */
[----:B------:R-:W-:Y:S01]  /*159f0*/  @!P0 IMAD.IADD R109, R109, 0x1, R115 ;  /* 0x000000016d6d8824 */ /* 0x000fe200078e0273 */
[----:B------:R-:W-:Y:S01]  /*15a00*/  @!P0 LEA R118, P1, R112, R186, 0x1 ;  /* 0x000000ba70768211 */ /* 0x000fe200078208ff */
        /* <DEDUP_REMOVED lines=8> */
[----:B------:R-:W-:Y:S01]  /*15a90*/  MOV R186, R122 ;  /* 0x0000007a00ba7202 */ /* 0x000fe20000000f00 */
[----:B------:R-:W-:Y:S02]  /*15aa0*/  @!P0 IMAD.IADD R119, R119, 0x1, R113 ;  /* 0x0000000177778824 */ /* 0x000fe400078e0271 */
        /* <DEDUP_REMOVED lines=22> */
.L_x_5484:
[----:B------:R-:W-:Y:S02]  /*15c10*/  FMNMX.FTZ R0, R4, R103, !PT ;  /* 0x0000006704007209 */ /* 0x000fe40007810000 */
[----:B------:R-:W-:Y:S02]  /*15c20*/  FMNMX.FTZ R2, R6, R3, !PT ;  /* 0x0000000306027209 */ /* 0x000fe40007810000 */
[----:B-1----:R-:W-:Y:S02]  /*15c30*/  FMNMX.FTZ R105, R5, R0, !PT ;  /* 0x0000000005697209 */ /* 0x002fe40007810000 */
        /* <DEDUP_REMOVED lines=69> */
[----:B--2---:R-:W-:Y:S02]  /*16090*/  FMNMX.FTZ R2, R111, R2, !PT ;  /* 0x000000026f027209 */ /* 0x004fe40007810000 */
[----:B------:R-:W-:Y:S02]  /*160a0*/  LDSM.16.MT88.4 R108, [R166+0x6000] ;  /* 0x00600000a66c783b */ /* 0x000fe40000004200 */
[C---:B------:R-:W-:Y:S01]  /*160b0*/  FSETP.NEU.FTZ.AND P0, PT, R2.reuse, -INF , PT ;  /* 0xff8000000200780b */ /* 0x040fe20003f1d000 */
[C---:B------:R-:W-:Y:S02]  /*160c0*/  FADD.FTZ R102, -R2.reuse, R103 ;  /* 0x0000006702667221 */ /* 0x040fe40000010100 */
[----:B------:R-:W-:Y:S02]  /*160d0*/  FMUL.FTZ R117, R2, c[0x0][0x23c] ;  /* 0x00008f0002757a20 */ /* 0x000fe40000410000 */
[----:B------:R-:W-:Y:S02]  /*160e0*/  FMUL.FTZ R104, R102, c[0x0][0x23c] ;  /* 0x00008f0066687a20 */ /* 0x000fe40000410000 */
[C---:B------:R-:W-:Y:S01]  /*160f0*/  FADD.FTZ R103, -R0.reuse, R3 ;  /* 0x0000000300677221 */ /* 0x040fe20000010100 */
[----:B------:R-:W-:Y:S01]  /*16100*/  FSEL R117, R117, RZ, P0 ;  /* 0x000000ff75757208 */ /* 0x000fe20000000000 */
[----:B------:R1:W2:Y:S01]  /*16110*/  MUFU.EX2 R102, R104 ;  /* 0x0000006800667308 */ /* 0x0002a20000000800 */
[----:B------:R-:W-:Y:S01]  /*16120*/  FSETP.NEU.FTZ.AND P0, PT, R0, -INF , PT ;  /* 0xff8000000000780b */ /* 0x000fe20003f1d000 */
[----:B------:R-:W-:Y:S01]  /*16130*/  FMUL.FTZ R3, R103, c[0x0][0x23c] ;  /* 0x00008f0067037a20 */ /* 0x000fe20000410000 */
[----:B------:R-:W-:Y:S01]  /*16140*/  MOV R103, R2 ;  /* 0x0000000200677202 */ /* 0x000fe20000000f00 */
[--C-:B------:R-:W-:Y:S02]  /*16150*/  FFMA.FTZ R131, R28, c[0x0][0x23c], -R117.reuse ;  /* 0x00008f001c837a23 */ /* 0x100fe40000010875 */
[--C-:B------:R-:W-:Y:S02]  /*16160*/  FFMA.FTZ R130, R29, c[0x0][0x23c], -R117.reuse ;  /* 0x00008f001d827a23 */ /* 0x100fe40000010875 */
[--C-:B------:R-:W-:Y:S02]  /*16170*/  FFMA.FTZ R132, R41, c[0x0][0x23c], -R117.reuse ;  /* 0x00008f0029847a23 */ /* 0x100fe40000010875 */
[----:B------:R-:W3:Y:S01]  /*16180*/  MUFU.EX2 R3, R3 ;  /* 0x0000000300037308 */ /* 0x000ee20000000800 */
[--C-:B------:R-:W-:Y:S01]  /*16190*/  FFMA.FTZ R124, R5, c[0x0][0x23c], -R117.reuse ;  /* 0x00008f00057c7a23 */ /* 0x100fe20000010875 */
[----:B------:R-:W-:Y:S01]  /*161a0*/  FSEL R5, R105, RZ, P0 ;  /* 0x000000ff69057208 */ /* 0x000fe20000000000 */
[--C-:B------:R-:W-:Y:S01]  /*161b0*/  FFMA.FTZ R112, R13, c[0x0][0x23c], -R117.reuse ;  /* 0x00008f000d707a23 */ /* 0x100fe20000010875 */
[----:B------:R-:W-:Y:S01]  /*161c0*/  ISETP.GT.AND P0, PT, R188, 0x1, PT ;  /* 0x00000001bc00780c */ /* 0x000fe20003f04270 */
[----:B------:R-:W-:Y:S02]  /*161d0*/  FFMA.FTZ R115, R16, c[0x0][0x23c], -R117 ;  /* 0x00008f0010737a23 */ /* 0x000fe40000010875 */
[--C-:B------:R-:W-:Y:S02]  /*161e0*/  FFMA.FTZ R134, R42, c[0x0][0x23c], -R5.reuse ;  /* 0x00008f002a867a23 */ /* 0x100fe40000010805 */
[--C-:B------:R-:W-:Y:S01]  /*161f0*/  FFMA.FTZ R135, R43, c[0x0][0x23c], -R5.reuse ;  /* 0x00008f002b877a23 */ /* 0x100fe20000010805 */
[----:B------:R-:W-:Y:S01]  /*16200*/  MUFU.EX2 R124, R124 ;  /* 0x0000007c007c7308 */ /* 0x000fe20000000800 */
[--C-:B------:R-:W-:Y:S02]  /*16210*/  FFMA.FTZ R113, R14, c[0x0][0x23c], -R5.reuse ;  /* 0x00008f000e717a23 */ /* 0x100fe40000010805 */
[----:B------:R-:W-:Y:S01]  /*16220*/  FFMA.FTZ R114, R15, c[0x0][0x23c], -R5 ;  /* 0x00008f000f727a23 */ /* 0x000fe20000010805 */
[----:B-1----:R-:W1:Y:S01]  /*16230*/  LDSM.16.MT88.4 R104, [R168+0x6000] ;  /* 0x00600000a868783b */ /* 0x002e620000004200 */
[C---:B--2---:R-:W-:Y:S02]  /*16240*/  FMUL.FTZ R13, R102.reuse, R93 ;  /* 0x0000005d660d7220 */ /* 0x044fe40000410000 */
[C---:B------:R-:W-:Y:S02]  /*16250*/  FMUL.FTZ R16, R102.reuse, R88 ;  /* 0x0000005866107220 */ /* 0x040fe40000410000 */
[C---:B------:R-:W-:Y:S01]  /*16260*/  FMUL.FTZ R68, R102.reuse, R68 ;  /* 0x0000004466447220 */ /* 0x040fe20000410000 */
[----:B------:R-:W-:Y:S01]  /*16270*/  MUFU.EX2 R112, R112 ;  /* 0x0000007000707308 */ /* 0x000fe20000000800 */
[C---:B------:R-:W-:Y:S02]  /*16280*/  FMUL.FTZ R69, R102.reuse, R69 ;  /* 0x0000004566457220 */ /* 0x040fe40000410000 */
[C---:B------:R-:W-:Y:S02]  /*16290*/  FMUL.FTZ R72, R102.reuse, R72 ;  /* 0x0000004866487220 */ /* 0x040fe40000410000 */
[C---:B---3--:R-:W-:Y:S02]  /*162a0*/  FMUL.FTZ R14, R3.reuse, R94 ;  /* 0x0000005e030e7220 */ /* 0x048fe40000410000 */
[C---:B------:R-:W-:Y:S02]  /*162b0*/  FMUL.FTZ R15, R3.reuse, R95 ;  /* 0x0000005f030f7220 */ /* 0x040fe40000410000 */
[C---:B------:R-:W-:Y:S01]  /*162c0*/  FMUL.FTZ R70, R3.reuse, R70 ;  /* 0x0000004603467220 */ /* 0x040fe20000410000 */
[----:B------:R-:W-:Y:S01]  /*162d0*/  MUFU.EX2 R113, R113 ;  /* 0x0000007100717308 */ /* 0x000fe20000000800 */
[C---:B------:R-:W-:Y:S02]  /*162e0*/  FMUL.FTZ R71, R3.reuse, R71 ;  /* 0x0000004703477220 */ /* 0x040fe40000410000 */
[C---:B------:R-:W-:Y:S02]  /*162f0*/  FMUL.FTZ R73, R102.reuse, R73 ;  /* 0x0000004966497220 */ /* 0x040fe40000410000 */
[C---:B------:R-:W-:Y:S02]  /*16300*/  FMUL.FTZ R74, R3.reuse, R74 ;  /* 0x0000004a034a7220 */ /* 0x040fe40000410000 */
[----:B------:R-:W-:Y:S02]  /*16310*/  FMUL.FTZ R75, R3, R75 ;  /* 0x0000004b034b7220 */ /* 0x000fe40000410000 */
[--C-:B------:R-:W-:Y:S01]  /*16320*/  FFMA.FTZ R116, R17, c[0x0][0x23c], -R117.reuse ;  /* 0x00008f0011747a23 */ /* 0x100fe20000010875 */
        /* <DEDUP_REMOVED lines=8> */
[----:B------:R-:W-:Y:S02]  /*163b0*/  FMUL.FTZ R81, R102, R81 ;  /* 0x0000005166517220 */ /* 0x000fe40000410000 */
[C---:B------:R-:W-:Y:S02]  /*163c0*/  FMUL.FTZ R82, R3.reuse, R82 ;  /* 0x0000005203527220 */ /* 0x040fe40000410000 */
[----:B------:R-:W-:Y:S02]  /*163d0*/  FMUL.FTZ R83, R3, R83 ;  /* 0x0000005303537220 */ /* 0x000fe40000410000 */
[----:B------:R-:W-:Y:S01]  /*163e0*/  FFMA.FTZ R133, R4, c[0x0][0x23c], -R117 ;  /* 0x00008f0004857a23 */ /* 0x000fe20000010875 */
[----:B------:R-:W2:Y:S01]  /*163f0*/  MUFU.EX2 R116, R116 ;  /* 0x0000007400747308 */ /* 0x000ea20000000800 */
[--C-:B------:R-:W-:Y:S02]  /*16400*/  FFMA.FTZ R125, R6, c[0x0][0x23c], -R5.reuse ;  /* 0x00008f00067d7a23 */ /* 0x100fe40000010805 */
[----:B------:R-:W-:Y:S02]  /*16410*/  FFMA.FTZ R126, R7, c[0x0][0x23c], -R5 ;  /* 0x00008f00077e7a23 */ /* 0x000fe40000010805 */
[--C-:B------:R-:W-:Y:S02]  /*16420*/  FFMA.FTZ R118, R8, c[0x0][0x23c], -R117.reuse ;  /* 0x00008f0008767a23 */ /* 0x100fe40000010875 */
[----:B------:R-:W-:Y:S02]  /*16430*/  FFMA.FTZ R119, R9, c[0x0][0x23c], -R117 ;  /* 0x00008f0009777a23 */ /* 0x000fe40000010875 */
[--C-:B------:R-:W-:Y:S01]  /*16440*/  FFMA.FTZ R121, R10, c[0x0][0x23c], -R5.reuse ;  /* 0x00008f000a797a23 */ /* 0x100fe20000010805 */
[----:B------:R-:W3:Y:S01]  /*16450*/  MUFU.EX2 R133, R133 ;  /* 0x0000008500857308 */ /* 0x000ee20000000800 */
[----:B------:R-:W-:Y:S02]  /*16460*/  FFMA.FTZ R6, R11, c[0x0][0x23c], -R5 ;  /* 0x00008f000b067a23 */ /* 0x000fe40000010805 */
[----:B------:R-:W-:Y:S02]  /*16470*/  FFMA.FTZ R7, R12, c[0x0][0x23c], -R117 ;  /* 0x00008f000c077a23 */ /* 0x000fe40000010875 */
[C---:B------:R-:W-:Y:S02]  /*16480*/  FMUL.FTZ R12, R102.reuse, R92 ;  /* 0x0000005c660c7220 */ /* 0x040fe40000410000 */
[----:B------:R-:W4:Y:S01]  /*16490*/  LDSM.16.MT88.4 R92, [R165+0x6000] ;  /* 0x00600000a55c783b */ /* 0x000f220000004200 */
[C---:B------:R-:W-:Y:S02]  /*164a0*/  FMUL.FTZ R8, R102.reuse, R96 ;  /* 0x0000006066087220 */ /* 0x040fe40000410000 */
[----:B------:R-:W-:Y:S01]  /*164b0*/  MUFU.EX2 R125, R125 ;  /* 0x0000007d007d7308 */ /* 0x000fe20000000800 */
[----:B------:R-:W-:Y:S02]  /*164c0*/  FMUL.FTZ R9, R102, R97 ;  /* 0x0000006166097220 */ /* 0x000fe40000410000 */
[C---:B------:R-:W-:Y:S02]  /*164d0*/  FMUL.FTZ R10, R3.reuse, R98 ;  /* 0x00000062030a7220 */ /* 0x040fe40000410000 */
[C---:B------:R-:W-:Y:S02]  /*164e0*/  FMUL.FTZ R11, R3.reuse, R99 ;  /* 0x00000063030b7220 */ /* 0x040fe40000410000 */
[--C-:B------:R-:W-:Y:S02]  /*164f0*/  FFMA.FTZ R120, R22, c[0x0][0x23c], -R5.reuse ;  /* 0x00008f0016787a23 */ /* 0x100fe40000010805 */
[----:B------:R-:W-:Y:S01]  /*16500*/  FMUL.FTZ R22, R3, R86 ;  /* 0x0000005603167220 */ /* 0x000fe20000410000 */
[----:B------:R-:W5:Y:S01]  /*16510*/  MUFU.EX2 R126, R126 ;  /* 0x0000007e007e7308 */ /* 0x000f620000000800 */
[----:B--2---:R-:W-:Y:S01]  /*16520*/  F2FP.PACK_AB R86, R116, R115 ;  /* 0x000000737456723e */ /* 0x004fe200000000ff */
[----:B------:R-:W-:Y:S01]  /*16530*/  FFMA.FTZ R123, R23, c[0x0][0x23c], -R5 ;  /* 0x00008f00177b7a23 */ /* 0x000fe20000010805 */
[----:B---3--:R-:W-:Y:S01]  /*16540*/  F2FP.PACK_AB R96, R124, R133 ;  /* 0x000000857c60723e */ /* 0x008fe200000000ff */
[----:B------:R-:W-:Y:S02]  /*16550*/  FMUL.FTZ R23, R3, R87 ;  /* 0x0000005703177220 */ /* 0x000fe40000410000 */
[--C-:B------:R-:W-:Y:S02]  /*16560*/  FFMA.FTZ R127, R24, c[0x0][0x23c], -R117.reuse ;  /* 0x00008f00187f7a23 */ /* 0x100fe40000010875 */
[----:B------:R-:W-:Y:S02]  /*16570*/  FFMA.FTZ R122, R25, c[0x0][0x23c], -R117 ;  /* 0x00008f00197a7a23 */ /* 0x000fe40000010875 */
[----:B------:R-:W-:Y:S01]  /*16580*/  MUFU.EX2 R118, R118 ;  /* 0x0000007600767308 */ /* 0x000fe20000000800 */
[--C-:B------:R-:W-:Y:S02]  /*16590*/  FFMA.FTZ R128, R26, c[0x0][0x23c], -R5.reuse ;  /* 0x00008f001a807a23 */ /* 0x100fe40000010805 */
[----:B------:R-:W-:Y:S02]  /*165a0*/  FFMA.FTZ R129, R27, c[0x0][0x23c], -R5 ;  /* 0x00008f001b817a23 */ /* 0x000fe40000010805 */
[--C-:B------:R-:W-:Y:S02]  /*165b0*/  FFMA.FTZ R56, R56, c[0x0][0x23c], -R117.reuse ;  /* 0x00008f0038387a23 */ /* 0x100fe40000010875 */
[--C-:B------:R-:W-:Y:S02]  /*165c0*/  FFMA.FTZ R44, R44, c[0x0][0x23c], -R117.reuse ;  /* 0x00008f002c2c7a23 */ /* 0x100fe40000010875 */
[----:B------:R-:W-:Y:S01]  /*165d0*/  FFMA.FTZ R45, R45, c[0x0][0x23c], -R117 ;  /* 0x00008f002d2d7a23 */ /* 0x000fe20000010875 */
[----:B------:R-:W2:Y:S01]  /*165e0*/  MUFU.EX2 R119, R119 ;  /* 0x0000007700777308 */ /* 0x000ea20000000800 */
[--C-:B------:R-:W-:Y:S02]  /*165f0*/  FFMA.FTZ R46, R46, c[0x0][0x23c], -R5.reuse ;  /* 0x00008f002e2e7a23 */ /* 0x100fe40000010805 */
[----:B------:R-:W-:Y:S01]  /*16600*/  FFMA.FTZ R47, R47, c[0x0][0x23c], -R5 ;  /* 0x00008f002f2f7a23 */ /* 0x000fe20000010805 */
[----:B-----5:R-:W-:Y:S01]  /*16610*/  F2FP.PACK_AB R97, R126, R125 ;  /* 0x0000007d7e61723e */ /* 0x020fe200000000ff */
[--C-:B------:R-:W-:Y:S02]  /*16620*/  FFMA.FTZ R137, R48, c[0x0][0x23c], -R117.reuse ;  /* 0x00008f0030897a23 */ /* 0x100fe40000010875 */
[----:B------:R-:W-:Y:S02]  /*16630*/  FFMA.FTZ R48, R49, c[0x0][0x23c], -R117 ;  /* 0x00008f0031307a23 */ /* 0x000fe40000010875 */
[--C-:B------:R-:W-:Y:S01]  /*16640*/  FFMA.FTZ R49, R50, c[0x0][0x23c], -R5.reuse ;  /* 0x00008f0032317a23 */ /* 0x100fe20000010805 */
[----:B------:R-:W-:Y:S01]  /*16650*/  MUFU.EX2 R121, R121 ;  /* 0x0000007900797308 */ /* 0x000fe20000000800 */
[----:B------:R-:W-:Y:S02]  /*16660*/  FFMA.FTZ R50, R51, c[0x0][0x23c], -R5 ;  /* 0x00008f0033327a23 */ /* 0x000fe40000010805 */
[--C-:B------:R-:W-:Y:S02]  /*16670*/  FFMA.FTZ R51, R52, c[0x0][0x23c], -R117.reuse ;  /* 0x00008f0034337a23 */ /* 0x100fe40000010875 */
[----:B------:R-:W-:Y:S02]  /*16680*/  FFMA.FTZ R52, R53, c[0x0][0x23c], -R117 ;  /* 0x00008f0035347a23 */ /* 0x000fe40000010875 */
[--C-:B------:R-:W-:Y:S02]  /*16690*/  FFMA.FTZ R53, R54, c[0x0][0x23c], -R5.reuse ;  /* 0x00008f0036357a23 */ /* 0x100fe40000010805 */
[--C-:B------:R-:W-:Y:S01]  /*166a0*/  FFMA.FTZ R54, R55, c[0x0][0x23c], -R5.reuse ;  /* 0x00008f0037367a23 */ /* 0x100fe20000010805 */
[----:B------:R-:W3:Y:S01]  /*166b0*/  MUFU.EX2 R6, R6 ;  /* 0x0000000600067308 */ /* 0x000ee20000000800 */
[--C-:B------:R-:W-:Y:S02]  /*166c0*/  FFMA.FTZ R55, R58, c[0x0][0x23c], -R5.reuse ;  /* 0x00008f003a377a23 */ /* 0x100fe40000010805 */
[----:B------:R-:W-:Y:S01]  /*166d0*/  FFMA.FTZ R58, R59, c[0x0][0x23c], -R5 ;  /* 0x00008f003b3a7a23 */ /* 0x000fe20000010805 */
[----:B--2---:R-:W-:Y:S01]  /*166e0*/  F2FP.PACK_AB R98, R119, R118 ;  /* 0x000000767762723e */ /* 0x004fe200000000ff */
[----:B------:R-:W-:Y:S02]  /*166f0*/  FFMA.FTZ R125, R3, R192, R125 ;  /* 0x000000c0037d7223 */ /* 0x000fe4000001007d */
[----:B------:R-:W-:Y:S02]  /*16700*/  FFMA.FTZ R59, R62, c[0x0][0x23c], -R5 ;  /* 0x00008f003e3b7a23 */ /* 0x000fe40000010805 */
[----:B------:R-:W-:Y:S01]  /*16710*/  FADD.FTZ R126, R126, R125 ;  /* 0x0000007d7e7e7221 */ /* 0x000fe20000010000 */
[----:B------:R-:W2:Y:S01]  /*16720*/  MUFU.EX2 R7, R7 ;  /* 0x0000000700077308 */ /* 0x000ea20000000800 */
[----:B------:R-:W-:Y:S04]  /*16730*/  FFMA.FTZ R133, R102, R193, R133 ;  /* 0x000000c166857223 */ /* 0x000fe80000010085 */
[----:B------:R-:W-:Y:S04]  /*16740*/  FADD.FTZ R133, R124, R133 ;  /* 0x000000857c857221 */ /* 0x000fe80000010000 */
[----:B------:R-:W-:Y:S01]  /*16750*/  FADD.FTZ R62, R118, R133 ;  /* 0x00000085763e7221 */ /* 0x000fe20000010000 */
[----:B------:R-:W-:Y:S03]  /*16760*/  MUFU.EX2 R51, R51 ;  /* 0x0000003300337308 */ /* 0x000fe60000000800 */
[----:B------:R-:W-:Y:S01]  /*16770*/  FADD.FTZ R62, R119, R62 ;  /* 0x0000003e773e7221 */ /* 0x000fe20000010000 */
[----:B---3--:R-:W-:Y:S01]  /*16780*/  F2FP.PACK_AB R99, R6, R121 ;  /* 0x000000790663723e */ /* 0x008fe200000000ff */
[----:B------:R-:W-:Y:S05]  /*16790*/  FADD.FTZ R121, R121, R126 ;  /* 0x0000007e79797221 */ /* 0x000fea0000010000 */
[----:B------:R-:W-:Y:S01]  /*167a0*/  MUFU.EX2 R52, R52 ;  /* 0x0000003400347308 */ /* 0x000fe20000000800 */
[C---:B-1----:R-:W-:Y:S08]  /*167b0*/  HMMA.16816.F32 R8, R96.reuse, R104, R8 ;  /* 0x000000686008723c */ /* 0x042ff00000001808 */
[C---:B------:R-:W-:Y:S01]  /*167c0*/  HMMA.16816.F32 R12, R96.reuse, R106, R12 ;  /* 0x0000006a600c723c */ /* 0x040fe2000000180c */
[----:B------:R-:W1:Y:S01]  /*167d0*/  LDSM.16.MT88.4 R104, [R164+0x6000] ;  /* 0x00600000a468783b */ /* 0x000e620000004200 */
[----:B------:R-:W-:Y:S06]  /*167e0*/  MUFU.EX2 R53, R53 ;  /* 0x0000003500357308 */ /* 0x000fec0000000800 */
[C---:B------:R-:W-:Y:S04]  /*167f0*/  HMMA.16816.F32 R68, R96.reuse, R108, R68 ;  /* 0x0000006c6044723c */ /* 0x040fe80000001844 */
[----:B------:R-:W-:Y:S03]  /*16800*/  MUFU.EX2 R54, R54 ;  /* 0x0000003600367308 */ /* 0x000fe60000000800 */
[--C-:B------:R-:W-:Y:S01]  /*16810*/  FFMA.FTZ R108, R18, c[0x0][0x23c], -R5.reuse ;  /* 0x00008f00126c7a23 */ /* 0x100fe20000010805 */
[C---:B------:R-:W-:Y:S04]  /*16820*/  HMMA.16816.F32 R72, R96.reuse, R110, R72 ;  /* 0x0000006e6048723c */ /* 0x040fe80000001848 */
[----:B------:R-:W-:Y:S02]  /*16830*/  FMUL.FTZ R18, R3, R90 ;  /* 0x0000005a03127220 */ /* 0x000fe40000410000 */
[----:B------:R-:W-:Y:S01]  /*16840*/  FFMA.FTZ R109, R19, c[0x0][0x23c], -R5 ;  /* 0x00008f00136d7a23 */ /* 0x000fe20000010805 */
[----:B------:R-:W-:Y:S01]  /*16850*/  MUFU.EX2 R108, R108 ;  /* 0x0000006c006c7308 */ /* 0x000fe20000000800 */
[----:B------:R-:W-:Y:S02]  /*16860*/  FMUL.FTZ R19, R3, R91 ;  /* 0x0000005b03137220 */ /* 0x000fe40000410000 */
[----:B------:R-:W3:Y:S02]  /*16870*/  LDSM.16.MT88.4 R88, [R168+0x6800] ;  /* 0x00680000a858783b */ /* 0x000ee40000004200 */
[--C-:B------:R-:W-:Y:S02]  /*16880*/  FFMA.FTZ R110, R20, c[0x0][0x23c], -R117.reuse ;  /* 0x00008f00146e7a23 */ /* 0x100fe40000010875 */
[----:B------:R-:W-:Y:S01]  /*16890*/  FMUL.FTZ R20, R102, R84 ;  /* 0x0000005466147220 */ /* 0x000fe20000410000 */
[C---:B----4-:R-:W-:Y:S02]  /*168a0*/  HMMA.16816.F32 R16, R96.reuse, R92, R16 ;  /* 0x0000005c6010723c */ /* 0x050fe40000001810 */
[----:B------:R-:W4:Y:S01]  /*168b0*/  MUFU.EX2 R109, R109 ;  /* 0x0000006d006d7308 */ /* 0x000f220000000800 */
[----:B--2---:R-:W-:Y:S01]  /*168c0*/  F2FP.PACK_AB R84, R112, R7 ;  /* 0x000000077054723e */ /* 0x004fe200000000ff */
[--C-:B------:R-:W-:Y:S02]  /*168d0*/  FFMA.FTZ R111, R21, c[0x0][0x23c], -R117.reuse ;  /* 0x00008f00156f7a23 */ /* 0x100fe40000010875 */
[----:B------:R-:W-:Y:S01]  /*168e0*/  FMUL.FTZ R21, R102, R85 ;  /* 0x0000005566157220 */ /* 0x000fe20000410000 */
[----:B------:R-:W-:Y:S01]  /*168f0*/  F2FP.PACK_AB R85, R114, R113 ;  /* 0x000000717255723e */ /* 0x000fe200000000ff */
[C---:B------:R-:W-:Y:S01]  /*16900*/  HMMA.16816.F32 R76, R96.reuse, R94, R76 ;  /* 0x0000005e604c723c */ /* 0x040fe2000000184c */
[----:B------:R-:W2:Y:S03]  /*16910*/  LDSM.16.MT88.4 R92, [R166+0x6800] ;  /* 0x00680000a65c783b */ /* 0x000ea60000004200 */
[----:B------:R-:W-:Y:S01]  /*16920*/  MUFU.EX2 R56, R56 ;  /* 0x0000003800387308 */ /* 0x000fe20000000800 */
[----:B------:R-:W-:Y:S02]  /*16930*/  FFMA.FTZ R3, R57, c[0x0][0x23c], -R117 ;  /* 0x00008f0039037a23 */ /* 0x000fe40000010875 */
[----:B------:R-:W-:Y:S01]  /*16940*/  FADD.FTZ R7, R7, R62 ;  /* 0x0000003e07077221 */ /* 0x000fe20000010000 */
[C---:B-1----:R-:W-:Y:S04]  /*16950*/  HMMA.16816.F32 R80, R96.reuse, R104, R80 ;  /* 0x000000686050723c */ /* 0x042fe80000001850 */
[----:B------:R-:W-:Y:S02]  /*16960*/  FADD.FTZ R112, R112, R7 ;  /* 0x0000000770707221 */ /* 0x000fe40000010000 */
[----:B------:R-:W-:Y:S01]  /*16970*/  MUFU.EX2 R3, R3 ;  /* 0x0000000300037308 */ /* 0x000fe20000000800 */
[--C-:B------:R-:W-:Y:S01]  /*16980*/  FFMA.FTZ R57, R60, c[0x0][0x23c], -R117.reuse ;  /* 0x00008f003c397a23 */ /* 0x100fe20000010875 */
[----:B------:R-:W-:Y:S01]  /*16990*/  HMMA.16816.F32 R20, R96, R106, R20 ;  /* 0x0000006a6014723c */ /* 0x000fe20000001814 */
[----:B------:R-:W1:Y:S03]  /*169a0*/  LDSM.16.MT88.4 R96, [R165+0x6800] ;  /* 0x00680000a560783b */ /* 0x000e660000004200 */
[----:B----4-:R-:W-:Y:S01]  /*169b0*/  F2FP.PACK_AB R87, R109, R108 ;  /* 0x0000006c6d57723e */ /* 0x010fe200000000ff */
[----:B------:R-:W-:Y:S02]  /*169c0*/  FFMA.FTZ R60, R61, c[0x0][0x23c], -R117 ;  /* 0x00008f003d3c7a23 */ /* 0x000fe40000010875 */
[----:B------:R-:W-:Y:S01]  /*169d0*/  FADD.FTZ R115, R115, R112 ;  /* 0x0000007073737221 */ /* 0x000fe20000010000 */
[----:B------:R-:W-:Y:S01]  /*169e0*/  MUFU.EX2 R55, R55 ;  /* 0x0000003700377308 */ /* 0x000fe20000000800 */
[----:B------:R-:W4:Y:S02]  /*169f0*/  LDSM.16.MT88.4 R104, [R164+0x6800] ;  /* 0x00680000a468783b */ /* 0x000f240000004200 */
[C---:B---3--:R-:W-:Y:S05]  /*16a00*/  HMMA.16816.F32 R8, R84.reuse, R88, R8 ;  /* 0x000000585408723c */ /* 0x048fea0000001808 */
[----:B------:R-:W-:Y:S02]  /*16a10*/  FADD.FTZ R115, R116, R115 ;  /* 0x0000007374737221 */ /* 0x000fe40000010000 */
[----:B------:R-:W-:Y:S01]  /*16a20*/  MUFU.EX2 R58, R58 ;  /* 0x0000003a003a7308 */ /* 0x000fe20000000800 */
[C---:B------:R-:W-:Y:S01]  /*16a30*/  HMMA.16816.F32 R12, R84.reuse, R90, R12 ;  /* 0x0000005a540c723c */ /* 0x040fe2000000180c */
[----:B------:R-:W3:Y:S07]  /*16a40*/  LDSM.16.MT88.4 R88, [R168+0x7000] ;  /* 0x00700000a858783b */ /* 0x000eee0000004200 */
[C---:B--2---:R-:W-:Y:S01]  /*16a50*/  HMMA.16816.F32 R68, R84.reuse, R92, R68 ;  /* 0x0000005c5444723c */ /* 0x044fe20000001844 */
[----:B------:R-:W-:Y:S07]  /*16a60*/  MUFU.EX2 R110, R110 ;  /* 0x0000006e006e7308 */ /* 0x000fee0000000800 */
[C---:B------:R-:W-:Y:S01]  /*16a70*/  HMMA.16816.F32 R72, R84.reuse, R94, R72 ;  /* 0x0000005e5448723c */ /* 0x040fe20000001848 */
[----:B------:R-:W2:Y:S02]  /*16a80*/  LDSM.16.MT88.4 R92, [R166+0x7000] ;  /* 0x00700000a65c783b */ /* 0x000ea40000004200 */
[----:B------:R-:W5:Y:S05]  /*16a90*/  MUFU.EX2 R111, R111 ;  /* 0x0000006f006f7308 */ /* 0x000f6a0000000800 */
[C---:B-1----:R-:W-:Y:S05]  /*16aa0*/  HMMA.16816.F32 R16, R84.reuse, R96, R16 ;  /* 0x000000605410723c */ /* 0x042fea0000001810 */
[----:B------:R-:W-:Y:S02]  /*16ab0*/  MUFU.EX2 R120, R120 ;  /* 0x0000007800787308 */ /* 0x000fe40000000800 */
[--C-:B------:R-:W-:Y:S01]  /*16ac0*/  FFMA.FTZ R96, R30, c[0x0][0x23c], -R5.reuse ;  /* 0x00008f001e607a23 */ /* 0x100fe20000010805 */
[C---:B------:R-:W-:Y:S04]  /*16ad0*/  HMMA.16816.F32 R76, R84.reuse, R98, R76 ;  /* 0x00000062544c723c */ /* 0x040fe8000000184c */
[----:B------:R-:W-:Y:S02]  /*16ae0*/  FFMA.FTZ R97, R31, c[0x0][0x23c], -R5 ;  /* 0x00008f001f617a23 */ /* 0x000fe40000010805 */
[----:B------:R-:W1:Y:S01]  /*16af0*/  LDSM.16.MT88.4 R28, [R165+0x7000] ;  /* 0x00700000a51c783b */ /* 0x000e620000004200 */
[----:B------:R-:W2:Y:S01]  /*16b00*/  MUFU.EX2 R123, R123 ;  /* 0x0000007b007b7308 */ /* 0x000ea20000000800 */
[C---:B----4-:R-:W-:Y:S04]  /*16b10*/  HMMA.16816.F32 R80, R84.reuse, R104, R80 ;  /* 0x000000685450723c */ /* 0x050fe80000001850 */
[----:B------:R-:W-:Y:S01]  /*16b20*/  FFMA.FTZ R99, R32, c[0x0][0x23c], -R117 ;  /* 0x00008f0020637a23 */ /* 0x000fe20000010875 */
[----:B-----5:R-:W-:Y:S01]  /*16b30*/  F2FP.PACK_AB R24, R111, R110 ;  /* 0x0000006e6f18723e */ /* 0x020fe200000000ff */
[----:B------:R-:W-:Y:S02]  /*16b40*/  FADD.FTZ R110, R110, R115 ;  /* 0x000000736e6e7221 */ /* 0x000fe40000010000 */
[----:B------:R-:W-:Y:S01]  /*16b50*/  HMMA.16816.F32 R20, R84, R106, R20 ;  /* 0x0000006a5414723c */ /* 0x000fe20000001814 */
[----:B------:R-:W-:Y:S01]  /*16b60*/  MUFU.EX2 R127, R127 ;  /* 0x0000007f007f7308 */ /* 0x000fe20000000800 */
[----:B------:R-:W4:Y:S02]  /*16b70*/  LDSM.16.MT88.4 R84, [R164+0x7000] ;  /* 0x00700000a454783b */ /* 0x000f240000004200 */
[----:B------:R-:W-:Y:S02]  /*16b80*/  FFMA.FTZ R104, R33, c[0x0][0x23c], -R117 ;  /* 0x00008f0021687a23 */ /* 0x000fe40000010875 */
[--C-:B------:R-:W-:Y:S02]  /*16b90*/  FFMA.FTZ R105, R38, c[0x0][0x23c], -R5.reuse ;  /* 0x00008f0026697a23 */ /* 0x100fe40000010805 */
[----:B------:R-:W-:Y:S03]  /*16ba0*/  FFMA.FTZ R106, R39, c[0x0][0x23c], -R5 ;  /* 0x00008f00276a7a23 */ /* 0x000fe60000010805 */
[----:B------:R-:W5:Y:S01]  /*16bb0*/  MUFU.EX2 R122, R122 ;  /* 0x0000007a007a7308 */ /* 0x000f620000000800 */
[----:B------:R-:W-:Y:S02]  /*16bc0*/  FFMA.FTZ R107, R40, c[0x0][0x23c], -R117 ;  /* 0x00008f00286b7a23 */ /* 0x000fe40000010875 */
[----:B------:R-:W-:Y:S01]  /*16bd0*/  LDSM.16.MT88.4 R40, [R164+0x8000] ;  /* 0x00800000a428783b */ /* 0x000fe20000004200 */
[----:B--2---:R-:W-:Y:S01]  /*16be0*/  F2FP.PACK_AB R25, R123, R120 ;  /* 0x000000787b19723e */ /* 0x004fe200000000ff */
[----:B------:R-:W-:Y:S05]  /*16bf0*/  FADD.FTZ R110, R111, R110 ;  /* 0x0000006e6f6e7221 */ /* 0x000fea0000010000 */
[----:B------:R-:W-:Y:S10]  /*16c00*/  MUFU.EX2 R128, R128 ;  /* 0x0000008000807308 */ /* 0x000ff40000000800 */
[----:B------:R-:W2:Y:S01]  /*16c10*/  MUFU.EX2 R129, R129 ;  /* 0x0000008100817308 */ /* 0x000ea20000000800 */
[C---:B-----5:R-:W-:Y:S01]  /*16c20*/  F2FP.PACK_AB R26, R122.reuse, R127 ;  /* 0x0000007f7a1a723e */ /* 0x060fe200000000ff */
[----:B------:R-:W-:Y:S04]  /*16c30*/  FADD.FTZ R127, R127, R110 ;  /* 0x0000006e7f7f7221 */ /* 0x000fe80000010000 */
[----:B------:R-:W-:Y:S04]  /*16c40*/  FADD.FTZ R122, R122, R127 ;  /* 0x0000007f7a7a7221 */ /* 0x000fe80000010000 */
[----:B------:R-:W-:Y:S10]  /*16c50*/  MUFU.EX2 R97, R97 ;  /* 0x0000006100617308 */ /* 0x000ff40000000800 */
[----:B------:R-:W-:Y:S01]  /*16c60*/  MUFU.EX2 R99, R99 ;  /* 0x0000006300637308 */ /* 0x000fe20000000800 */
[----:B--2---:R-:W-:Y:S09]  /*16c70*/  F2FP.PACK_AB R27, R129, R128 ;  /* 0x00000080811b723e */ /* 0x004ff200000000ff */
[----:B------:R-:W-:Y:S01]  /*16c80*/  MUFU.EX2 R131, R131 ;  /* 0x0000008300837308 */ /* 0x000fe20000000800 */
[C---:B---3--:R-:W-:Y:S07]  /*16c90*/  HMMA.16816.F32 R8, R24.reuse, R88, R8 ;  /* 0x000000581808723c */ /* 0x048fee0000001808 */
[--C-:B------:R-:W-:Y:S01]  /*16ca0*/  FFMA.FTZ R88, R34, c[0x0][0x23c], -R5.reuse ;  /* 0x00008f0022587a23 */ /* 0x100fe20000010805 */
[C---:B------:R-:W-:Y:S01]  /*16cb0*/  HMMA.16816.F32 R12, R24.reuse, R90, R12 ;  /* 0x0000005a180c723c */ /* 0x040fe2000000180c */
[----:B------:R-:W2:Y:S03]  /*16cc0*/  MUFU.EX2 R130, R130 ;  /* 0x0000008200827308 */ /* 0x000ea60000000800 */
[----:B------:R-:W-:Y:S02]  /*16cd0*/  FFMA.FTZ R89, R35, c[0x0][0x23c], -R5 ;  /* 0x00008f0023597a23 */ /* 0x000fe40000010805 */
[----:B------:R-:W3:Y:S01]  /*16ce0*/  LDSM.16.MT88.4 R32, [R168+0x7800] ;  /* 0x00780000a820783b */ /* 0x000ee20000004200 */
[--C-:B------:R-:W-:Y:S01]  /*16cf0*/  FFMA.FTZ R90, R36, c[0x0][0x23c], -R117.reuse ;  /* 0x00008f00245a7a23 */ /* 0x100fe20000010875 */
[C---:B------:R-:W-:Y:S03]  /*16d00*/  HMMA.16816.F32 R68, R24.reuse, R92, R68 ;  /* 0x0000005c1844723c */ /* 0x040fe60000001844 */
[----:B------:R-:W5:Y:S01]  /*16d10*/  MUFU.EX2 R96, R96 ;  /* 0x0000006000607308 */ /* 0x000f620000000800 */
[----:B------:R-:W-:Y:S02]  /*16d20*/  FFMA.FTZ R91, R37, c[0x0][0x23c], -R117 ;  /* 0x00008f00255b7a23 */ /* 0x000fe40000010875 */
[----:B------:R-:W-:Y:S02]  /*16d30*/  LDSM.16.MT88.4 R36, [R165+0x7800] ;  /* 0x00780000a524783b */ /* 0x000fe40000004200 */
[C---:B------:R-:W-:Y:S05]  /*16d40*/  HMMA.16816.F32 R72, R24.reuse, R94, R72 ;  /* 0x0000005e1848723c */ /* 0x040fea0000001848 */
[----:B------:R-:W2:Y:S01]  /*16d50*/  MUFU.EX2 R104, R104 ;  /* 0x0000006800687308 */ /* 0x000ea20000000800 */
[----:B------:R-:W-:Y:S02]  /*16d60*/  LDSM.16.MT88.4 R92, [R168+0x9800] ;  /* 0x00980000a85c783b */ /* 0x000fe40000004200 */
[C---:B-1----:R-:W-:Y:S07]  /*16d70*/  HMMA.16816.F32 R16, R24.reuse, R28, R16 ;  /* 0x0000001c1810723c */ /* 0x042fee0000001810 */
[----:B------:R-:W-:Y:S01]  /*16d80*/  MUFU.EX2 R88, R88 ;  /* 0x0000005800587308 */ /* 0x000fe20000000800 */
[C---:B------:R-:W-:Y:S01]  /*16d90*/  HMMA.16816.F32 R76, R24.reuse, R30, R76 ;  /* 0x0000001e184c723c */ /* 0x040fe2000000184c */
[----:B------:R-:W1:Y:S07]  /*16da0*/  LDSM.16.MT88.4 R28, [R166+0x7800] ;  /* 0x00780000a61c783b */ /* 0x000e6e0000004200 */
[C---:B----4-:R-:W-:Y:S01]  /*16db0*/  HMMA.16816.F32 R80, R24.reuse, R84, R80 ;  /* 0x000000541850723c */ /* 0x050fe20000001850 */
[----:B------:R-:W4:Y:S07]  /*16dc0*/  MUFU.EX2 R89, R89 ;  /* 0x0000005900597308 */ /* 0x000f2e0000000800 */
[----:B------:R-:W-:Y:S01]  /*16dd0*/  HMMA.16816.F32 R20, R24, R86, R20 ;  /* 0x000000561814723c */ /* 0x000fe20000001814 */
[----:B------:R-:W1:Y:S02]  /*16de0*/  LDSM.16.MT88.4 R84, [R164+0x7800] ;  /* 0x00780000a454783b */ /* 0x000e640000004200 */
[----:B------:R-:W-:Y:S04]  /*16df0*/  MUFU.EX2 R90, R90 ;  /* 0x0000005a005a7308 */ /* 0x000fe80000000800 */
[----:B--2---:R-:W-:Y:S01]  /*16e00*/  F2FP.PACK_AB R24, R130, R131 ;  /* 0x000000838218723e */ /* 0x004fe200000000ff */
[----:B------:R-:W-:Y:S01]  /*16e10*/  FADD.FTZ R131, R131, R122 ;  /* 0x0000007a83837221 */ /* 0x000fe20000010000 */
[----:B-----5:R-:W-:Y:S03]  /*16e20*/  F2FP.PACK_AB R25, R97, R96 ;  /* 0x000000606119723e */ /* 0x020fe600000000ff */
[----:B------:R-:W-:Y:S01]  /*16e30*/  F2FP.PACK_AB R26, R104, R99 ;  /* 0x00000063681a723e */ /* 0x000fe200000000ff */
[----:B------:R-:W2:Y:S01]  /*16e40*/  MUFU.EX2 R91, R91 ;  /* 0x0000005b005b7308 */ /* 0x000ea20000000800 */
[----:B------:R-:W-:Y:S01]  /*16e50*/  FADD.FTZ R130, R130, R131 ;  /* 0x0000008382827221 */ /* 0x000fe20000010000 */
[----:B----4-:R-:W-:Y:S08]  /*16e60*/  F2FP.PACK_AB R27, R89, R88 ;  /* 0x00000058591b723e */ /* 0x010ff000000000ff */
[----:B------:R-:W-:Y:S01]  /*16e70*/  MUFU.EX2 R105, R105 ;  /* 0x0000006900697308 */ /* 0x000fe20000000800 */
[C---:B---3--:R-:W-:Y:S08]  /*16e80*/  HMMA.16816.F32 R8, R24.reuse, R32, R8 ;  /* 0x000000201808723c */ /* 0x048ff00000001808 */
[C---:B------:R-:W-:Y:S01]  /*16e90*/  HMMA.16816.F32 R12, R24.reuse, R34, R12 ;  /* 0x00000022180c723c */ /* 0x040fe2000000180c */
[----:B------:R-:W-:Y:S01]  /*16ea0*/  LDSM.16.MT88.4 R32, [R166+0x8000] ;  /* 0x00800000a620783b */ /* 0x000fe20000004200 */
[----:B------:R-:W3:Y:S06]  /*16eb0*/  MUFU.EX2 R106, R106 ;  /* 0x0000006a006a7308 */ /* 0x000eec0000000800 */
[C---:B-1----:R-:W-:Y:S04]  /*16ec0*/  HMMA.16816.F32 R68, R24.reuse, R28, R68 ;  /* 0x0000001c1844723c */ /* 0x042fe80000001844 */
[----:B------:R-:W-:Y:S04]  /*16ed0*/  MUFU.EX2 R107, R107 ;  /* 0x0000006b006b7308 */ /* 0x000fe80000000800 */
[C---:B------:R-:W-:Y:S01]  /*16ee0*/  HMMA.16816.F32 R72, R24.reuse, R30, R72 ;  /* 0x0000001e1848723c */ /* 0x040fe20000001848 */
[----:B------:R-:W1:Y:S05]  /*16ef0*/  LDSM.16.MT88.4 R28, [R168+0x8000] ;  /* 0x00800000a81c783b */ /* 0x000e6a0000004200 */
[----:B------:R-:W4:Y:S02]  /*16f00*/  MUFU.EX2 R132, R132 ;  /* 0x0000008400847308 */ /* 0x000f240000000800 */
[C---:B------:R-:W-:Y:S08]  /*16f10*/  HMMA.16816.F32 R16, R24.reuse, R36, R16 ;  /* 0x000000241810723c */ /* 0x040ff00000001810 */
[C---:B------:R-:W-:Y:S01]  /*16f20*/  HMMA.16816.F32 R76, R24.reuse, R38, R76 ;  /* 0x00000026184c723c */ /* 0x040fe2000000184c */
[----:B------:R-:W-:Y:S01]  /*16f30*/  MUFU.EX2 R134, R134 ;  /* 0x0000008600867308 */ /* 0x000fe20000000800 */
[----:B------:R-:W5:Y:S06]  /*16f40*/  LDSM.16.MT88.4 R36, [R165+0x8000] ;  /* 0x00800000a524783b */ /* 0x000f6c0000004200 */
[C---:B------:R-:W-:Y:S03]  /*16f50*/  HMMA.16816.F32 R80, R24.reuse, R84, R80 ;  /* 0x000000541850723c */ /* 0x040fe60000001850 */
[----:B------:R-:W1:Y:S05]  /*16f60*/  MUFU.EX2 R135, R135 ;  /* 0x0000008700877308 */ /* 0x000e6a0000000800 */
[----:B------:R-:W-:Y:S05]  /*16f70*/  HMMA.16816.F32 R20, R24, R86, R20 ;  /* 0x000000561814723c */ /* 0x000fea0000001814 */
[----:B------:R-:W-:Y:S02]  /*16f80*/  MUFU.EX2 R44, R44 ;  /* 0x0000002c002c7308 */ /* 0x000fe40000000800 */
[----:B--2---:R-:W-:Y:S02]  /*16f90*/  F2FP.PACK_AB R24, R91, R90 ;  /* 0x0000005a5b18723e */ /* 0x004fe400000000ff */
[----:B---3--:R-:W-:Y:S03]  /*16fa0*/  F2FP.PACK_AB R25, R106, R105 ;  /* 0x000000696a19723e */ /* 0x008fe600000000ff */
[----:B----4-:R-:W-:Y:S03]  /*16fb0*/  F2FP.PACK_AB R26, R132, R107 ;  /* 0x0000006b841a723e */ /* 0x010fe600000000ff */
[----:B------:R-:W2:Y:S01]  /*16fc0*/  MUFU.EX2 R45, R45 ;  /* 0x0000002d002d7308 */ /* 0x000ea20000000800 */
[----:B-1----:R-:W-:Y:S09]  /*16fd0*/  F2FP.PACK_AB R27, R135, R134 ;  /* 0x00000086871b723e */ /* 0x002ff200000000ff */
[----:B------:R-:W-:Y:S01]  /*16fe0*/  MUFU.EX2 R46, R46 ;  /* 0x0000002e002e7308 */ /* 0x000fe20000000800 */
[C---:B------:R-:W-:Y:S08]  /*16ff0*/  HMMA.16816.F32 R8, R24.reuse, R28, R8 ;  /* 0x0000001c1808723c */ /* 0x040ff00000001808 */
[C---:B------:R-:W-:Y:S01]  /*17000*/  HMMA.16816.F32 R12, R24.reuse, R30, R12 ;  /* 0x0000001e180c723c */ /* 0x040fe2000000180c */
[----:B------:R-:W1:Y:S01]  /*17010*/  LDSM.16.MT88.4 R28, [R168+0x8800] ;  /* 0x00880000a81c783b */ /* 0x000e620000004200 */
[----:B------:R-:W3:Y:S06]  /*17020*/  MUFU.EX2 R47, R47 ;  /* 0x0000002f002f7308 */ /* 0x000eec0000000800 */
[C---:B------:R-:W-:Y:S04]  /*17030*/  HMMA.16816.F32 R68, R24.reuse, R32, R68 ;  /* 0x000000201844723c */ /* 0x040fe80000001844 */
[----:B------:R-:W-:Y:S04]  /*17040*/  MUFU.EX2 R137, R137 ;  /* 0x0000008900897308 */ /* 0x000fe80000000800 */
[C---:B------:R-:W-:Y:S01]  /*17050*/  HMMA.16816.F32 R72, R24.reuse, R34, R72 ;  /* 0x000000221848723c */ /* 0x040fe20000001848 */
[----:B------:R-:W4:Y:S05]  /*17060*/  LDSM.16.MT88.4 R32, [R166+0x8800] ;  /* 0x00880000a620783b */ /* 0x000f2a0000004200 */
[----:B------:R-:W1:Y:S02]  /*17070*/  MUFU.EX2 R48, R48 ;  /* 0x0000003000307308 */ /* 0x000e640000000800 */
[C---:B-----5:R-:W-:Y:S08]  /*17080*/  HMMA.16816.F32 R16, R24.reuse, R36, R16 ;  /* 0x000000241810723c */ /* 0x060ff00000001810 */
[C---:B------:R-:W-:Y:S01]  /*17090*/  HMMA.16816.F32 R76, R24.reuse, R38, R76 ;  /* 0x00000026184c723c */ /* 0x040fe2000000184c */
[----:B------:R-:W-:Y:S01]  /*170a0*/  MUFU.EX2 R49, R49 ;  /* 0x0000003100317308 */ /* 0x000fe20000000800 */
[----:B------:R-:W5:Y:S06]  /*170b0*/  LDSM.16.MT88.4 R36, [R165+0x8800] ;  /* 0x00880000a524783b */ /* 0x000f6c0000004200 */
[C---:B------:R-:W-:Y:S03]  /*170c0*/  HMMA.16816.F32 R80, R24.reuse, R40, R80 ;  /* 0x000000281850723c */ /* 0x040fe60000001850 */
[----:B------:R-:W4:Y:S05]  /*170d0*/  MUFU.EX2 R50, R50 ;  /* 0x0000003200327308 */ /* 0x000f2a0000000800 */
[----:B------:R-:W-:Y:S01]  /*170e0*/  HMMA.16816.F32 R20, R24, R42, R20 ;  /* 0x0000002a1814723c */ /* 0x000fe20000001814 */
[----:B------:R-:W5:Y:S04]  /*170f0*/  LDSM.16.MT88.4 R40, [R164+0x8800] ;  /* 0x00880000a428783b */ /* 0x000f680000004200 */
[----:B------:R-:W-:Y:S02]  /*17100*/  MUFU.EX2 R57, R57 ;  /* 0x0000003900397308 */ /* 0x000fe40000000800 */
[----:B--2---:R-:W-:Y:S02]  /*17110*/  F2FP.PACK_AB R24, R45, R44 ;  /* 0x0000002c2d18723e */ /* 0x004fe400000000ff */
[----:B---3--:R-:W-:Y:S03]  /*17120*/  F2FP.PACK_AB R25, R47, R46 ;  /* 0x0000002e2f19723e */ /* 0x008fe600000000ff */
[----:B-1----:R-:W-:Y:S03]  /*17130*/  F2FP.PACK_AB R26, R48, R137 ;  /* 0x00000089301a723e */ /* 0x002fe600000000ff */
[----:B------:R-:W1:Y:S01]  /*17140*/  MUFU.EX2 R60, R60 ;  /* 0x0000003c003c7308 */ /* 0x000e620000000800 */
[----:B----4-:R-:W-:Y:S09]  /*17150*/  F2FP.PACK_AB R27, R50, R49 ;  /* 0x00000031321b723e */ /* 0x010ff200000000ff */
[----:B------:R-:W-:Y:S01]  /*17160*/  MUFU.EX2 R59, R59 ;  /* 0x0000003b003b7308 */ /* 0x000fe20000000800 */
[C---:B------:R-:W-:Y:S08]  /*17170*/  HMMA.16816.F32 R8, R24.reuse, R28, R8 ;  /* 0x0000001c1808723c */ /* 0x040ff00000001808 */
[C---:B------:R-:W-:Y:S01]  /*17180*/  HMMA.16816.F32 R12, R24.reuse, R30, R12 ;  /* 0x0000001e180c723c */ /* 0x040fe2000000180c */
[----:B------:R-:W2:Y:S03]  /*17190*/  LDSM.16.MT88.4 R28, [R168+0x9000] ;  /* 0x00900000a81c783b */ /* 0x000ea60000004200 */
[----:B-1----:R-:W-:Y:S04]  /*171a0*/  F2FP.PACK_AB R84, R60, R57 ;  /* 0x000000393c54723e */ /* 0x002fe800000000ff */
[C---:B------:R-:W-:Y:S08]  /*171b0*/  HMMA.16816.F32 R68, R24.reuse, R32, R68 ;  /* 0x000000201844723c */ /* 0x040ff00000001844 */
[C---:B------:R-:W-:Y:S01]  /*171c0*/  HMMA.16816.F32 R72, R24.reuse, R34, R72 ;  /* 0x000000221848723c */ /* 0x040fe20000001848 */
[----:B------:R-:W1:Y:S07]  /*171d0*/  LDSM.16.MT88.4 R32, [R166+0x9000] ;  /* 0x00900000a620783b */ /* 0x000e6e0000004200 */
[C---:B-----5:R-:W-:Y:S08]  /*171e0*/  HMMA.16816.F32 R16, R24.reuse, R36, R16 ;  /* 0x000000241810723c */ /* 0x060ff00000001810 */
[C---:B------:R-:W-:Y:S01]  /*171f0*/  HMMA.16816.F32 R76, R24.reuse, R38, R76 ;  /* 0x00000026184c723c */ /* 0x040fe2000000184c */
[----:B------:R-:W3:Y:S07]  /*17200*/  LDSM.16.MT88.4 R36, [R165+0x9000] ;  /* 0x00900000a524783b */ /* 0x000eee0000004200 */
[C---:B------:R-:W-:Y:S07]  /*17210*/  HMMA.16816.F32 R80, R24.reuse, R40, R80 ;  /* 0x000000281850723c */ /* 0x040fee0000001850 */
[----:B------:R-:W-:Y:S01]  /*17220*/  FFMA.FTZ R41, R64, c[0x0][0x23c], -R117 ;  /* 0x00008f0040297a23 */ /* 0x000fe20000010875 */
[----:B------:R-:W-:Y:S04]  /*17230*/  HMMA.16816.F32 R20, R24, R42, R20 ;  /* 0x0000002a1814723c */ /* 0x000fe80000001814 */
[----:B------:R-:W-:Y:S01]  /*17240*/  FFMA.FTZ R40, R63, c[0x0][0x23c], -R5 ;  /* 0x00008f003f287a23 */ /* 0x000fe20000010805 */
[----:B------:R-:W-:Y:S01]  /*17250*/  MUFU.EX2 R41, R41 ;  /* 0x0000002900297308 */ /* 0x000fe20000000800 */
[----:B------:R-:W-:Y:S01]  /*17260*/  FFMA.FTZ R117, R65, c[0x0][0x23c], -R117 ;  /* 0x00008f0041757a23 */ /* 0x000fe20000010875 */
[----:B------:R-:W-:Y:S02]  /*17270*/  F2FP.PACK_AB R24, R52, R51 ;  /* 0x000000333418723e */ /* 0x000fe400000000ff */
[----:B------:R-:W-:Y:S03]  /*17280*/  F2FP.PACK_AB R25, R54, R53 ;  /* 0x000000353619723e */ /* 0x000fe600000000ff */
[----:B------:R-:W-:Y:S02]  /*17290*/  F2FP.PACK_AB R26, R3, R56 ;  /* 0x00000038031a723e */ /* 0x000fe400000000ff */
[----:B------:R-:W-:Y:S01]  /*172a0*/  F2FP.PACK_AB R27, R58, R55 ;  /* 0x000000373a1b723e */ /* 0x000fe200000000ff */
[----:B------:R-:W4:Y:S06]  /*172b0*/  MUFU.EX2 R40, R40 ;  /* 0x0000002800287308 */ /* 0x000f2c0000000800 */
[C---:B--2---:R-:W-:Y:S04]  /*172c0*/  HMMA.16816.F32 R8, R24.reuse, R28, R8 ;  /* 0x0000001c1808723c */ /* 0x044fe80000001808 */
[----:B------:R-:W2:Y:S04]  /*172d0*/  MUFU.EX2 R42, R117 ;  /* 0x00000075002a7308 */ /* 0x000ea80000000800 */
[C---:B------:R-:W-:Y:S01]  /*172e0*/  HMMA.16816.F32 R12, R24.reuse, R30, R12 ;  /* 0x0000001e180c723c */ /* 0x040fe2000000180c */
[----:B------:R-:W5:Y:S07]  /*172f0*/  LDSM.16.MT88.4 R28, [R164+0x9000] ;  /* 0x00900000a41c783b */ /* 0x000f6e0000004200 */
[C---:B-1----:R-:W-:Y:S04]  /*17300*/  HMMA.16816.F32 R68, R24.reuse, R32, R68 ;  /* 0x000000201844723c */ /* 0x042fe80000001844 */
[----:B----4-:R-:W-:Y:S03]  /*17310*/  F2FP.PACK_AB R85, R40, R59 ;  /* 0x0000003b2855723e */ /* 0x010fe600000000ff */
[----:B------:R-:W-:Y:S01]  /*17320*/  FADD.FTZ R32, R6, R121 ;  /* 0x0000007906207221 */ /* 0x000fe20000010000 */
[C---:B------:R-:W-:Y:S04]  /*17330*/  HMMA.16816.F32 R72, R24.reuse, R34, R72 ;  /* 0x000000221848723c */ /* 0x040fe80000001848 */
[----:B------:R-:W-:Y:S01]  /*17340*/  FADD.FTZ R113, R113, R32 ;  /* 0x0000002071717221 */ /* 0x000fe20000010000 */
[----:B--2---:R-:W-:Y:S01]  /*17350*/  F2FP.PACK_AB R86, R42, R41 ;  /* 0x000000292a56723e */ /* 0x004fe200000000ff */
[--C-:B------:R-:W-:Y:S01]  /*17360*/  FFMA.FTZ R6, R66, c[0x0][0x23c], -R5.reuse ;  /* 0x00008f0042067a23 */ /* 0x100fe20000010805 */
[----:B------:R-:W1:Y:S01]  /*17370*/  LDSM.16.MT88.4 R32, [R166+0x9800] ;  /* 0x00980000a620783b */ /* 0x000e620000004200 */
[C---:B---3--:R-:W-:Y:S04]  /*17380*/  HMMA.16816.F32 R16, R24.reuse, R36, R16 ;  /* 0x000000241810723c */ /* 0x048fe80000001810 */
[----:B------:R-:W-:Y:S01]  /*17390*/  FFMA.FTZ R5, R67, c[0x0][0x23c], -R5 ;  /* 0x00008f0043057a23 */ /* 0x000fe20000010805 */
[----:B------:R-:W-:Y:S01]  /*173a0*/  MUFU.EX2 R6, R6 ;  /* 0x0000000600067308 */ /* 0x000fe20000000800 */
[----:B------:R-:W-:Y:S02]  /*173b0*/  FADD.FTZ R113, R114, R113 ;  /* 0x0000007172717221 */ /* 0x000fe40000010000 */
[C---:B------:R-:W-:Y:S04]  /*173c0*/  HMMA.16816.F32 R76, R24.reuse, R38, R76 ;  /* 0x00000026184c723c */ /* 0x040fe8000000184c */
[----:B------:R-:W-:Y:S03]  /*173d0*/  FADD.FTZ R108, R108, R113 ;  /* 0x000000716c6c7221 */ /* 0x000fe60000010000 */
[----:B------:R-:W2:Y:S01]  /*173e0*/  MUFU.EX2 R5, R5 ;  /* 0x0000000500057308 */ /* 0x000ea20000000800 */
[----:B------:R-:W-:Y:S01]  /*173f0*/  FADD.FTZ R109, R109, R108 ;  /* 0x0000006c6d6d7221 */ /* 0x000fe20000010000 */
[C---:B-----5:R-:W-:Y:S03]  /*17400*/  HMMA.16816.F32 R80, R24.reuse, R28, R80 ;  /* 0x0000001c1850723c */ /* 0x060fe60000001850 */
[----:B------:R-:W-:Y:S04]  /*17410*/  FADD.FTZ R120, R120, R109 ;  /* 0x0000006d78787221 */ /* 0x000fe80000010000 */
[----:B------:R-:W-:Y:S01]  /*17420*/  FADD.FTZ R123, R123, R120 ;  /* 0x000000787b7b7221 */ /* 0x000fe20000010000 */
[----:B------:R-:W-:Y:S01]  /*17430*/  HMMA.16816.F32 R20, R24, R30, R20 ;  /* 0x0000001e1814723c */ /* 0x000fe20000001814 */
[----:B------:R-:W3:Y:S03]  /*17440*/  LDSM.16.MT88.4 R24, [R165+0x9800] ;  /* 0x00980000a518783b */ /* 0x000ee60000004200 */
[----:B------:R-:W-:Y:S02]  /*17450*/  FADD.FTZ R128, R128, R123 ;  /* 0x0000007b80807221 */ /* 0x000fe40000010000 */
[----:B------:R-:W-:Y:S02]  /*17460*/  FADD.FTZ R29, R99, R130 ;  /* 0x00000082631d7221 */ /* 0x000fe40000010000 */
[----:B------:R-:W-:Y:S04]  /*17470*/  FADD.FTZ R129, R129, R128 ;  /* 0x0000008081817221 */ /* 0x000fe80000010000 */
[----:B------:R-:W-:Y:S02]  /*17480*/  FADD.FTZ R96, R96, R129 ;  /* 0x0000008160607221 */ /* 0x000fe40000010000 */
[----:B------:R-:W-:Y:S01]  /*17490*/  FADD.FTZ R29, R104, R29 ;  /* 0x0000001d681d7221 */ /* 0x000fe20000010000 */
[----:B--2---:R-:W-:Y:S01]  /*174a0*/  F2FP.PACK_AB R87, R5, R6 ;  /* 0x000000060557723e */ /* 0x004fe200000000ff */
[----:B------:R-:W-:Y:S02]  /*174b0*/  FADD.FTZ R7, R97, R96 ;  /* 0x0000006061077221 */ /* 0x000fe40000010000 */
[----:B------:R-:W-:Y:S02]  /*174c0*/  FADD.FTZ R90, R90, R29 ;  /* 0x0000001d5a5a7221 */ /* 0x000fe40000010000 */
[----:B------:R-:W-:Y:S02]  /*174d0*/  FADD.FTZ R28, R88, R7 ;  /* 0x00000007581c7221 */ /* 0x000fe40000010000 */
[C---:B------:R-:W-:Y:S01]  /*174e0*/  HMMA.16816.F32 R96, R84.reuse, R92, R8 ;  /* 0x0000005c5460723c */ /* 0x040fe20000001808 */
[----:B------:R-:W2:Y:S04]  /*174f0*/  LDSM.16.MT88.4 R8, [R164+0x9800] ;  /* 0x00980000a408783b */ /* 0x000ea80000004200 */
        /* <DEDUP_REMOVED lines=30> */
[----:B------:R-:W-:Y:S03]  /*176e0*/  IADD3 R3, R188, -0x1, RZ ;  /* 0xffffffffbc037810 */ /* 0x000fe60007ffe0ff */
        /* <DEDUP_REMOVED lines=12> */
.L_x_5482:
        /* <DEDUP_REMOVED lines=19> */
[----:B------:R-:W-:Y:S02]  /*178e0*/  LEA.HI R3, R3, R4, RZ, 0x5 ;  /* 0x0000000403037211 */ /* 0x000fe400078f28ff */
[----:B------:R-:W-:Y:S01]  /*178f0*/  LOP3.LUT R10, R10, 0xfffffff8, RZ, 0xc0, !PT ;  /* 0xfffffff80a0a7812 */ /* 0x000fe200078ec0ff */
[----:B------:R-:W1:Y:S01]  /*17900*/  @P3 MUFU.RCP R7, R6 ;  /* 0x0000000600073308 */ /* 0x000e620000001000 */
[----:B------:R-:W-:Y:S02]  /*17910*/  LOP3.LUT R9, R9, 0x3ffffffc, RZ, 0xc0, !PT ;  /* 0x3ffffffc09097812 */ /* 0x000fe400078ec0ff */
[----:B------:R-:W-:Y:S02]  /*17920*/  IADD3 R10, R11, -R10, RZ ;  /* 0x8000000a0b0a7210 */ /* 0x000fe40007ffe0ff */
[----:B------:R-:W-:Y:S02]  /*17930*/  SHF.R.S32.HI R12, RZ, 0x5, R3 ;  /* 0x00000005ff0c7819 */ /* 0x000fe40000011403 */
[C---:B------:R-:W-:Y:S01]  /*17940*/  LOP3.LUT R13, R10.reuse, 0x1, RZ, 0xc0, !PT ;  /* 0x000000010a0d7812 */ /* 0x040fe200078ec0ff */
[----:B------:R-:W-:Y:S01]  /*17950*/  IMAD.SHL.U32 R11, R10, 0x40, RZ ;  /* 0x000000400a0b7824 */ /* 0x000fe200078e00ff */
[----:B------:R-:W2:Y:S01]  /*17960*/  @P0 MUFU.RCP R8, R5 ;  /* 0x0000000500080308 */ /* 0x000ea20000001000 */
[----:B------:R-:W-:-:S02]  /*17970*/  IADD3 R9, -R9, R4, RZ ;  /* 0x0000000409097210 */ /* 0x000fc40007ffe1ff */
[----:B------:R-:W-:Y:S02]  /*17980*/  ISETP.NE.U32.AND P4, PT, R13, 0x1, PT ;  /* 0x000000010d00780c */ /* 0x000fe40003f85070 */
[----:B------:R-:W-:Y:S01]  /*17990*/  LOP3.LUT R11, R11, 0x1c0, RZ, 0xc0, !PT ;  /* 0x000001c00b0b7812 */ /* 0x000fe200078ec0ff */
[----:B------:R-:W-:Y:S01]  /*179a0*/  IMAD R9, R12, 0x200, R9 ;  /* 0x000002000c097824 */ /* 0x000fe200078e0209 */
[----:B------:R-:W-:Y:S01]  /*179b0*/  R2P PR, R10, 0x6 ;  /* 0x000000060a007804 */ /* 0x000fe20000000000 */
[----:B-1----:R-:W-:Y:S01]  /*179c0*/  FMUL.FTZ R96, R7, R96 ;  /* 0x0000006007607220 */ /* 0x002fe20000410000 */
[----:B------:R-:W-:Y:S01]  /*179d0*/  LEA.HI R14, R11, R11, RZ, 0x1d ;  /* 0x0000000b0b0e7211 */ /* 0x000fe200078fe8ff */
[C---:B------:R-:W-:Y:S01]  /*179e0*/  FMUL.FTZ R97, R7.reuse, R97 ;  /* 0x0000006107617220 */ /* 0x040fe20000410000 */
[----:B------:R-:W-:Y:S01]  /*179f0*/  MOV R11, 0xfffffff0 ;  /* 0xfffffff0000b7802 */ /* 0x000fe20000000f00 */
[----:B------:R-:W-:Y:S01]  /*17a00*/  FMUL.FTZ R92, R7, R92 ;  /* 0x0000005c075c7220 */ /* 0x000fe20000410000 */
[----:B------:R-:W-:Y:S01]  /*17a10*/  MOV R10, 0x20 ;  /* 0x00000020000a7802 */ /* 0x000fe20000000f00 */
[----:B------:R-:W-:Y:S01]  /*17a20*/  IMAD.U32 R9, R9, 0x2, R14 ;  /* 0x0000000209097824 */ /* 0x000fe200078e000e */
[----:B------:R-:W-:Y:S01]  /*17a30*/  SEL R11, R11, 0x10, !P4 ;  /* 0x000000100b0b7807 */ /* 0x000fe20006000000 */
[----:B--2---:R-:W-:Y:S01]  /*17a40*/  FMUL.FTZ R99, R8, R99 ;  /* 0x0000006308637220 */ /* 0x004fe20000410000 */
[----:B------:R-:W-:Y:S01]  /*17a50*/  SEL R10, R10, 0xffffffe0, !P1 ;  /* 0xffffffe00a0a7807 */ /* 0x000fe20004800000 */
[----:B------:R-:W-:Y:S01]  /*17a60*/  IMAD.SHL.U32 R9, R9, 0x2, RZ ;  /* 0x0000000209097824 */ /* 0x000fe200078e00ff */
[----:B------:R-:W-:Y:S01]  /*17a70*/  F2FP.PACK_AB R96, R97, R96 ;  /* 0x000000606160723e */ /* 0x000fe200000000ff */
[C---:B------:R-:W-:Y:S01]  /*17a80*/  FMUL.FTZ R98, R8.reuse, R98 ;  /* 0x0000006208627220 */ /* 0x040fe20000410000 */
[----:B------:R-:W-:Y:S01]  /*17a90*/  @P0 MUFU.LG2 R5, R5 ;  /* 0x0000000500050308 */ /* 0x000fe20000000c00 */
[----:B------:R-:W-:Y:S01]  /*17aa0*/  FMUL.FTZ R93, R7, R93 ;  /* 0x0000005d075d7220 */ /* 0x000fe20000410000 */
[C---:B------:R-:W-:Y:S01]  /*17ab0*/  IADD3 R15, R9.reuse, 0x40, RZ ;  /* 0x00000040090f7810 */ /* 0x040fe20007ffe0ff */
[C---:B------:R-:W-:Y:S01]  /*17ac0*/  FMUL.FTZ R95, R8.reuse, R95 ;  /* 0x0000005f085f7220 */ /* 0x040fe20000410000 */
[C---:B------:R-:W-:Y:S01]  /*17ad0*/  IADD3 R13, R9.reuse, R11, RZ ;  /* 0x0000000b090d7210 */ /* 0x040fe20007ffe0ff */
[C---:B------:R-:W-:Y:S01]  /*17ae0*/  FMUL.FTZ R94, R8.reuse, R94 ;  /* 0x0000005e085e7220 */ /* 0x040fe20000410000 */
[----:B------:R-:W-:Y:S01]  /*17af0*/  @P2 IADD3 R15, R9, -0x40, RZ ;  /* 0xffffffc0090f2810 */ /* 0x000fe20007ffe0ff */
[----:B------:R-:W-:Y:S01]  /*17b00*/  FMUL.FTZ R68, R7, R68 ;  /* 0x0000004407447220 */ /* 0x000fe20000410000 */
[----:B------:R-:W-:Y:S01]  /*17b10*/  F2FP.PACK_AB R98, R99, R98 ;  /* 0x000000626362723e */ /* 0x000fe200000000ff */
        /* <DEDUP_REMOVED lines=10> */
[C---:B------:R-:W-:Y:S01]  /*17bc0*/  FMUL.FTZ R75, R8.reuse, R75 ;  /* 0x0000004b084b7220 */ /* 0x040fe20000410000 */
        /* <DEDUP_REMOVED lines=17> */
[----:B------:R-:W-:Y:S01]  /*17ce0*/  FMUL.FTZ R78, R8, R78 ;  /* 0x0000004e084e7220 */ /* 0x000fe20000410000 */
[----:B------:R-:W-:Y:S01]  /*17cf0*/  F2FP.PACK_AB R76, R77, R76 ;  /* 0x0000004c4d4c723e */ /* 0x000fe200000000ff */
[C---:B------:R-:W-:Y:S01]  /*17d00*/  FMUL.FTZ R80, R7.reuse, R80 ;  /* 0x0000005007507220 */ /* 0x040fe20000410000 */
[----:B------:R-:W-:Y:S01]  /*17d10*/  IADD3 R21, R10, R15, RZ ;  /* 0x0000000f0a157210 */ /* 0x000fe20007ffe0ff */
[----:B------:R-:W-:Y:S01]  /*17d20*/  FMUL.FTZ R81, R7, R81 ;  /* 0x0000005107517220 */ /* 0x000fe20000410000 */
[----:B------:R-:W-:Y:S01]  /*17d30*/  F2FP.PACK_AB R78, R79, R78 ;  /* 0x0000004e4f4e723e */ /* 0x000fe200000000ff */
[----:B------:R-:W-:Y:S01]  /*17d40*/  FMUL.FTZ R84, R7, R84 ;  /* 0x0000005407547220 */ /* 0x000fe20000410000 */
[----:B------:R-:W-:Y:S01]  /*17d50*/  STS [R17], R68 ;  /* 0x0000004411007388 */ /* 0x000fe20000000800 */
[C---:B------:R-:W-:Y:S01]  /*17d60*/  FMUL.FTZ R83, R8.reuse, R83 ;  /* 0x0000005308537220 */ /* 0x040fe20000410000 */
[----:B------:R-:W-:Y:S01]  /*17d70*/  F2FP.PACK_AB R80, R81, R80 ;  /* 0x000000505150723e */ /* 0x000fe200000000ff */
[C---:B------:R-:W-:Y:S01]  /*17d80*/  FMUL.FTZ R82, R8.reuse, R82 ;  /* 0x0000005208527220 */ /* 0x040fe20000410000 */
[----:B------:R-:W-:Y:S01]  /*17d90*/  STS [R17+0x400], R70 ;  /* 0x0004004611007388 */ /* 0x000fe20000000800 */
[C---:B------:R-:W-:Y:S01]  /*17da0*/  FMUL.FTZ R87, R8.reuse, R87 ;  /* 0x0000005708577220 */ /* 0x040fe20000410000 */
[----:B------:R-:W-:Y:S01]  /*17db0*/  ISETP.NE.AND P1, PT, RZ, UR4, PT ;  /* 0x00000004ff007c0c */ /* 0x000fe2000bf25270 */
[----:B------:R-:W-:Y:S01]  /*17dc0*/  FMUL.FTZ R7, R7, R85 ;  /* 0x0000005507077220 */ /* 0x000fe20000410000 */
[----:B------:R-:W-:Y:S01]  /*17dd0*/  F2FP.PACK_AB R82, R83, R82 ;  /* 0x000000525352723e */ /* 0x000fe200000000ff */
[----:B------:R-:W-:Y:S01]  /*17de0*/  FMUL.FTZ R8, R8, R86 ;  /* 0x0000005608087220 */ /* 0x000fe20000410000 */
[----:B-1----:R-:W1:Y:S01]  /*17df0*/  @P3 MUFU.LG2 R9, R6 ;  /* 0x0000000600093308 */ /* 0x002e620000000c00 */
[----:B------:R-:W-:Y:S01]  /*17e00*/  IMAD.IADD R19, R13, 0x1, R10 ;  /* 0x000000010d137824 */ /* 0x000fe200078e020a */
[----:B------:R-:W-:Y:S01]  /*17e10*/  F2FP.PACK_AB R7, R7, R84 ;  /* 0x000000540707723e */ /* 0x000fe200000000ff */
[----:B------:R-:W-:Y:S01]  /*17e20*/  IMAD.IADD R10, R10, 0x1, R11 ;  /* 0x000000010a0a7824 */ /* 0x000fe200078e020b */
[----:B------:R-:W-:-:S02]  /*17e30*/  F2FP.PACK_AB R8, R87, R8 ;  /* 0x000000085708723e */ /* 0x000fc400000000ff */
[----:B------:R-:W-:Y:S01]  /*17e40*/  STS [R19], R72 ;  /* 0x0000004813007388 */ /* 0x000fe20000000800 */
[----:B--2---:R-:W-:-:S03]  /*17e50*/  MOV R13, 0x7f800000 ;  /* 0x7f800000000d7802 */ /* 0x004fc60000000f00 */
[----:B------:R-:W-:Y:S04]  /*17e60*/  STS [R19+0x400], R74 ;  /* 0x0004004a13007388 */ /* 0x000fe80000000800 */
[----:B------:R-:W-:Y:S01]  /*17e70*/  STS [R15], R88 ;  /* 0x000000580f007388 */ /* 0x000fe20000000800 */
[----:B-1----:R-:W-:Y:S01]  /*17e80*/  @P3 FMUL.FTZ R9, R9, 0.69314718246459960938 ;  /* 0x3f31721809093820 */ /* 0x002fe20000410000 */
[----:B------:R-:W-:Y:S02]  /*17e90*/  MOV R6, 0x7f800000 ;  /* 0x7f80000000067802 */ /* 0x000fe40000000f00 */
[----:B------:R-:W-:Y:S01]  /*17ea0*/  STS [R15+0x400], R90 ;  /* 0x0004005a0f007388 */ /* 0x000fe20000000800 */
[----:B------:R-:W-:-:S03]  /*17eb0*/  @P3 FFMA.FTZ R6, R2, c[0x0][0x238], R9 ;  /* 0x00008e0002063a23 */ /* 0x000fc60000010009 */
[----:B------:R-:W-:Y:S04]  /*17ec0*/  STS [R11], R76 ;  /* 0x0000004c0b007388 */ /* 0x000fe80000000800 */
[----:B------:R1:W-:Y:S04]  /*17ed0*/  STS [R11+0x400], R78 ;  /* 0x0004004e0b007388 */ /* 0x0003e80000000800 */
[----:B------:R2:W-:Y:S04]  /*17ee0*/  STS [R21], R80 ;  /* 0x0000005015007388 */ /* 0x0005e80000000800 */
[----:B------:R2:W-:Y:S04]  /*17ef0*/  STS [R21+0x400], R82 ;  /* 0x0004005215007388 */ /* 0x0005e80000000800 */
[----:B------:R2:W-:Y:S04]  /*17f00*/  STS [R10], R7 ;  /* 0x000000070a007388 */ /* 0x0005e80000000800 */
[----:B------:R2:W-:Y:S01]  /*17f10*/  STS [R10+0x400], R8 ;  /* 0x000400080a007388 */ /* 0x0005e20000000800 */
[----:B-1----:R-:W-:-:S04]  /*17f20*/  @P0 FMUL.FTZ R11, R5, 0.69314718246459960938 ;  /* 0x3f317218050b0820 */ /* 0x002fc80000410000 */
[----:B------:R-:W-:Y:S01]  /*17f30*/  @P0 FFMA.FTZ R13, R0, c[0x0][0x238], R11 ;  /* 0x00008e00000d0a23 */ /* 0x000fe2000001000b */
[----:B------:R-:W-:Y:S05]  /*17f40*/  @!P1 BRA `(.L_x_5487) ;  /* 0x0000007000009947 */ /* 0x000fea0003800000 */
[----:B------:R-:W1:Y:S01]  /*17f50*/  S2R R0, SR_CTAID.Y ;  /* 0x0000000000007919 */ /* 0x000e620000002600 */
[----:B------:R-:W-:-:S03]  /*17f60*/  ISETP.NE.AND P0, PT, R180, -0x1, PT ;  /* 0xffffffffb400780c */ /* 0x000fc60003f05270 */
[----:B------:R-:W3:Y:S01]  /*17f70*/  S2R R5, SR_CTAID.Z ;  /* 0x0000000000057919 */ /* 0x000ee20000002700 */
[----:B-12---:R-:W-:-:S05]  /*17f80*/  IMAD R7, R0, c[0x0][0x214], RZ ;  /* 0x0000850000077a24 */ /* 0x006fca00078e02ff */
[----:B------:R-:W-:-:S05]  /*17f90*/  SEL R2, R7, R180, !P0 ;  /* 0x000000b407027207 */ /* 0x000fca0004000000 */
[----:B---3--:R-:W-:Y:S01]  /*17fa0*/  IMAD R2, R5, c[0x0][0x234], R2 ;  /* 0x00008d0005027a24 */ /* 0x008fe200078e0202 */
[----:B------:R-:W-:Y:S05]  /*17fb0*/  BRA `(.L_x_5488) ;  /* 0x0000004000007947 */ /* 0x000fea0003800000 */
.L_x_5487:
[----:B------:R-:W1:Y:S04]  /*17fc0*/  S2R R5, SR_CTAID.Z ;  /* 0x0000000000057919 */ /* 0x000e680000002700 */
[----:B------:R-:W1:Y:S02]  /*17fd0*/  S2R R0, SR_CTAID.Y ;  /* 0x0000000000007919 */ /* 0x000e640000002600 */
[----:B-1----:R-:W-:-:S04]  /*17fe0*/  IMAD R2, R0, c[0x0][0x1c0], R5 ;  /* 0x0000700000027a24 */ /* 0x002fc800078e0205 */
[----:B------:R-:W-:Y:S02]  /*17ff0*/  IMAD R2, R2, c[0x0][0x214], RZ ;  /* 0x0000850002027a24 */ /* 0x000fe400078e02ff */
.L_x_5488:
[----:B------:R-:W-:Y:S01]  /*18000*/  BAR.SYNC.DEFER_BLOCKING 0x0 ;  /* 0x0000000000007b1d */ /* 0x000fe20000010000 */
[----:B------:R-:W-:Y:S01]  /*18010*/  LOP3.LUT R3, R3, 0xffffffe0, RZ, 0xc0, !PT ;  /* 0xffffffe003037812 */ /* 0x000fe200078ec0ff */
[----:B------:R-:W-:Y:S01]  /*18020*/  IMAD.WIDE.U32 R28, R180, c[0x0][0x1e8], RZ ;  /* 0x00007a00b41c7a25 */ /* 0x000fe200078e00ff */
[----:B------:R-:W-:Y:S02]  /*18030*/  SHF.R.S32.HI R15, RZ, 0x1f, R12 ;  /* 0x0000001fff0f7819 */ /* 0x000fe4000001140c */
[----:B--2---:R-:W-:Y:S01]  /*18040*/  SHF.R.S32.HI R7, RZ, 0x1f, R0 ;  /* 0x0000001fff077819 */ /* 0x004fe20000011400 */
[----:B------:R-:W-:Y:S01]  /*18050*/  IMAD.IADD R3, R4, 0x1, -R3 ;  /* 0x0000000104037824 */ /* 0x000fe200078e0a03 */
[----:B------:R-:W-:Y:S01]  /*18060*/  ISETP.NE.AND P0, PT, R180, -0x1, PT ;  /* 0xffffffffb400780c */ /* 0x000fe20003f05270 */
[----:B------:R-:W-:Y:S01]  /*18070*/  IMAD.WIDE.U32 R30, R0, c[0x0][0x1e0], RZ ;  /* 0x00007800001e7a25 */ /* 0x000fe200078e00ff */
[----:B------:R-:W-:Y:S01]  /*18080*/  LEA.HI R15, R15, R12, RZ, 0x2 ;  /* 0x0000000c0f0f7211 */ /* 0x000fe200078f10ff */
[----:B------:R-:W-:Y:S01]  /*18090*/  BSSY B0, `(.L_x_5489) ;  /* 0x000001c000007945 */ /* 0x000fe20003800000 */
[----:B------:R-:W-:Y:S01]  /*180a0*/  LOP3.LUT P1, RZ, R3, 0x3, RZ, 0xc0, !PT ;  /* 0x0000000303ff7812 */ /* 0x000fe2000782c0ff */
[----:B------:R-:W-:Y:S01]  /*180b0*/  IMAD R7, R7, c[0x0][0x1e0], RZ ;  /* 0x0000780007077a24 */ /* 0x000fe200078e02ff */
[----:B------:R-:W-:Y:S01]  /*180c0*/  LOP3.LUT R15, R15, 0xffffffc, RZ, 0xc0, !PT ;  /* 0x0ffffffc0f0f7812 */ /* 0x000fe200078ec0ff */
[----:B------:R-:W-:-:S02]  /*180d0*/  IMAD R180, R180, c[0x0][0x1ec], R29 ;  /* 0x00007b00b4b47a24 */ /* 0x000fc400078e021d */
[----:B------:R-:W-:Y:S01]  /*180e0*/  IMAD R7, R0, c[0x0][0x1e4], R7 ;  /* 0x0000790000077a24 */ /* 0x000fe200078e0207 */
[----:B------:R-:W-:Y:S01]  /*180f0*/  SEL R0, R30, R28, !P0 ;  /* 0x0000001c1e007207 */ /* 0x000fe20004000000 */
[----:B------:R-:W-:-:S03]  /*18100*/  IMAD.IADD R12, R12, 0x1, -R15 ;  /* 0x000000010c0c7824 */ /* 0x000fc600078e0a0f */
[----:B------:R-:W-:Y:S01]  /*18110*/  @!P0 IADD3 R180, R31, R7, RZ ;  /* 0x000000071fb48210 */ /* 0x000fe20007ffe0ff */
[----:B------:R-:W-:Y:S01]  /*18120*/  IMAD R187, R12, 0x10, R187 ;  /* 0x000000100cbb7824 */ /* 0x000fe200078e02bb */
[----:B------:R1:W2:Y:S04]  /*18130*/  LDS.128 R20, [R184] ;  /* 0x00000000b8147984 */ /* 0x0002a80000000c00 */
[----:B------:R1:W3:Y:S04]  /*18140*/  LDS.128 R16, [R184+0x800] ;  /* 0x00080000b8107984 */ /* 0x0002e80000000c00 */
[----:B------:R1:W4:Y:S04]  /*18150*/  LDS.128 R8, [R184+0x1000] ;  /* 0x00100000b8087984 */ /* 0x0003280000000c00 */
[----:B------:R1:W1:Y:S01]  /*18160*/  LDS.128 R24, [R184+0x1800] ;  /* 0x00180000b8187984 */ /* 0x0002620000000c00 */
[----:B------:R-:W-:Y:S05]  /*18170*/  @P1 BRA `(.L_x_5490) ;  /* 0x000000d000001947 */ /* 0x000fea0003800000 */
[----:B------:R-:W5:Y:S01]  /*18180*/  S2R R3, SR_CTAID.X ;  /* 0x0000000000037919 */ /* 0x000f620000002500 */
[----:B------:R-:W-:Y:S01]  /*18190*/  IADD3 R7, R187, 0x8, RZ ;  /* 0x00000008bb077810 */ /* 0x000fe20007ffe0ff */
[----:B-----5:R-:W-:-:S02]  /*181a0*/  IMAD R12, R3, 0x40, R2 ;  /* 0x00000040030c7824 */ /* 0x020fc400078e0202 */
        /* <DEDUP_REMOVED lines=10> */
.L_x_5490:
[----:B------:R-:W-:Y:S05]  /*18250*/  BSYNC B0 ;  /* 0x0000000000007941 */ /* 0x000fea0003800000 */
.L_x_5489:
[----:B------:R-:W5:Y:S01]  /*18260*/  S2R R4, SR_CTAID.X ;  /* 0x0000000000047919 */ /* 0x000f620000002500 */
[----:B------:R-:W-:Y:S01]  /*18270*/  SHF.R.S32.HI R101, RZ, 0x1f, R100 ;  /* 0x0000001fff657819 */ /* 0x000fe20000011464 */
[----:B------:R-:W-:Y:S01]  /*18280*/  BSSY B0, `(.L_x_5491) ;  /* 0x000001e000007945 */ /* 0x000fe20003800000 */
[----:B------:R-:W-:Y:S01]  /*18290*/  ISETP.GE.AND P1, PT, R100, c[0x0][0x220], PT ;  /* 0x0000880064007a0c */ /* 0x000fe20003f26270 */
[----:B----4-:R-:W4:Y:S01]  /*182a0*/  S2R R3, SR_TID.X ;  /* 0x0000000000037919 */ /* 0x010f220000002100 */
[----:B------:R-:W-:-:S05]  /*182b0*/  SHF.R.S32.HI R6, RZ, 0x1f, R5 ;  /* 0x0000001fff067819 */ /* 0x000fca0000011405 */
[----:B------:R-:W-:-:S04]  /*182c0*/  IMAD R6, R6, c[0x0][0x1f0], RZ ;  /* 0x00007c0006067a24 */ /* 0x000fc800078e02ff */
[----:B------:R-:W-:Y:S02]  /*182d0*/  IMAD R6, R5, c[0x0][0x1f4], R6 ;  /* 0x00007d0005067a24 */ /* 0x000fe400078e0206 */
[----:B-----5:R-:W-:Y:S01]  /*182e0*/  IMAD.SHL.U32 R4, R4, 0x40, RZ ;  /* 0x0000004004047824 */ /* 0x020fe200078e00ff */
[----:B----4-:R-:W-:-:S03]  /*182f0*/  SHF.R.S32.HI R2, RZ, 0x1f, R3 ;  /* 0x0000001fff027819 */ /* 0x010fc60000011403 */
[----:B------:R-:W-:Y:S01]  /*18300*/  IMAD.WIDE.U32 R12, R4, c[0x0][0x1e8], R100 ;  /* 0x00007a00040c7a25 */ /* 0x000fe200078e0064 */
[----:B------:R-:W-:Y:S02]  /*18310*/  SHF.R.S32.HI R7, RZ, 0x1f, R4 ;  /* 0x0000001fff077819 */ /* 0x000fe40000011404 */
[----:B------:R-:W-:Y:S02]  /*18320*/  LEA.HI R2, R2, R3, RZ, 0x3 ;  /* 0x0000000302027211 */ /* 0x000fe400078f18ff */
[----:B------:R-:W-:Y:S01]  /*18330*/  IADD3 R12, P0, R0, R12, RZ ;  /* 0x0000000c000c7210 */ /* 0x000fe20007f1e0ff */
[----:B------:R-:W-:Y:S01]  /*18340*/  IMAD R7, R7, c[0x0][0x1e8], RZ ;  /* 0x00007a0007077a24 */ /* 0x000fe200078e02ff */
[----:B------:R-:W-:-:S03]  /*18350*/  SHF.R.S32.HI R3, RZ, 0x3, R2 ;  /* 0x00000003ff037819 */ /* 0x000fc60000011402 */
[----:B------:R-:W-:Y:S01]  /*18360*/  IMAD R7, R4, c[0x0][0x1ec], R7 ;  /* 0x00007b0004077a24 */ /* 0x000fe200078e0207 */
[----:B------:R-:W-:Y:S01]  /*18370*/  SHF.R.S32.HI R0, RZ, 0x1f, R3 ;  /* 0x0000001fff007819 */ /* 0x000fe20000011403 */
[----:B------:R-:W-:-:S03]  /*18380*/  IMAD.IADD R4, R179, 0x1, -R4 ;  /* 0x00000001b3047824 */ /* 0x000fc600078e0a04 */
[----:B------:R-:W-:Y:S02]  /*18390*/  IADD3.X R13, R180, R13, R7, P0, !PT ;  /* 0x0000000db40d7210 */ /* 0x000fe400007fe407 */
[----:B------:R-:W-:-:S03]  /*183a0*/  ISETP.GE.OR P0, PT, R3, R4, P1 ;  /* 0x000000040300720c */ /* 0x000fc60000f06670 */
        /* <DEDUP_REMOVED lines=11> */
.L_x_5492:
[----:B------:R-:W-:Y:S05]  /*18460*/  BSYNC B0 ;  /* 0x0000000000007941 */ /* 0x000fea0003800000 */
.L_x_5491:
        /* <DEDUP_REMOVED lines=14> */
[----:B---3--:R2:W-:Y:S02]  /*18550*/  STG.E.128 [R20.64], R16 ;  /* 0x0000001014007986 */ /* 0x0085e4000c101d06 */
.L_x_5494:
[----:B------:R-:W-:Y:S05]  /*18560*/  BSYNC B0 ;  /* 0x0000000000007941 */ /* 0x000fea0003800000 */
.L_x_5493:
        /* <DEDUP_REMOVED lines=14> */
[----:B------:R2:W-:Y:S02]  /*18650*/  STG.E.128 [R16.64], R8 ;  /* 0x0000000810007986 */ /* 0x0005e4000c101d06 */
.L_x_5496:
[----:B------:R-:W-:Y:S05]  /*18660*/  BSYNC B0 ;  /* 0x0000000000007941 */ /* 0x000fea0003800000 */
.L_x_5495:
[----:B------:R-:W-:-:S04]  /*18670*/  IADD3 R5, R3, 0x30, RZ ;  /* 0x0000003003057810 */ /* 0x000fc80007ffe0ff */
[----:B------:R-:W-:-:S13]  /*18680*/  ISETP.GE.OR P0, PT, R5, R4, P1 ;  /* 0x000000040500720c */ /* 0x000fda0000f06670 */
        /* <DEDUP_REMOVED lines=13> */
.L_x_5497:
        /* <DEDUP_REMOVED lines=10> */
.L_x_7798:


//--------------------- .text._ZN5flash24flash_fwd_splitkv_kernelI23Flash_fwd_kernel_traitsILi64ELi64ELi128ELi4ELb0ELb0EN7cutlass6half_tE19Flash_kernel_traitsILi64ELi64ELi128ELi4ES3_EELb1ELb0ELb0ELb0ELb0ELb1ELb0ELb1EEEvNS_16Flash_fwd_paramsE --------------------------
	.section	.text._ZN5flash24flash_fwd_splitkv_kernelI23Flash_fwd_kernel_traitsILi64ELi64ELi128ELi4ELb0ELb0EN7cutlass6half_tE19Flash_kernel_traitsILi64ELi64ELi128ELi4ES3_EELb1ELb0ELb0ELb0ELb0ELb1ELb0ELb1EEEvNS_16Flash_fwd_paramsE,"ax",@progbits
	.sectioninfo	@"SHI_REGISTERS=239"
	.align	128
        .global         _ZN5flash24flash_fwd_splitkv_kernelI23Flash_fwd_kernel_traitsILi64ELi64ELi128ELi4ELb0ELb0EN7cutlass6half_tE19Flash_kernel_traitsILi64ELi64ELi128ELi4ES3_EELb1ELb0ELb0ELb0ELb0ELb1ELb0ELb1EEEvNS_16Flash_fwd_paramsE
        .type           _ZN5flash24flash_fwd_splitkv_kernelI23Flash_fwd_kernel_traitsILi64ELi64ELi128ELi4ELb0ELb0EN7cutlass6half_tE19Flash_kernel_traitsILi64ELi64ELi128ELi4ES3_EELb1ELb0ELb0ELb0ELb0ELb1ELb0ELb1EEEvNS_16Flash_fwd_paramsE,@function
        .size           _ZN5flash24flash_fwd_splitkv_kernelI23Flash_fwd_kernel_traitsILi64ELi64ELi128ELi4ELb0ELb0EN7cutlass6half_tE19Flash_kernel_traitsILi64ELi64ELi128ELi4ES3_EELb1ELb0ELb0ELb0ELb0ELb1ELb0ELb1EEEvNS_16Flash_fwd_paramsE,(.L_x_7799 - _ZN5flash24flash_fwd_splitkv_kernelI23Flash_fwd_kernel_traitsILi64ELi64ELi128ELi4ELb0ELb0EN7cutlass6half_tE19Flash_kernel_traitsILi64ELi64ELi128ELi4ES3_EELb1ELb0ELb0ELb0ELb0ELb1ELb0ELb1EEEvNS_16Flash_fwd_paramsE)
        .other          _ZN5flash24flash_fwd_splitkv_kernelI23Flash_fwd_kernel_traitsILi64ELi64ELi128ELi4ELb0ELb0EN7cutlass6half_tE19Flash_kernel_traitsILi64ELi64ELi128ELi4ES3_EELb1ELb0ELb0ELb0ELb0ELb1ELb0ELb1EEEvNS_16Flash_fwd_paramsE,@"STO_CUDA_ENTRY STV_DEFAULT"
_ZN5flash24flash_fwd_splitkv_kernelI23Flash_fwd_kernel_traitsILi64ELi64ELi128ELi4ELb0ELb0EN7cutlass6half_tE19Flash_kernel_traitsILi64ELi64ELi128ELi4ES3_EELb1ELb0ELb0ELb0ELb0ELb1ELb0ELb1EEEvNS_16Flash_fwd_paramsE:
.text._ZN5flash24flash_fwd_splitkv_kernelI23Flash_fwd_kernel_traitsILi64ELi64ELi128ELi4ELb0ELb0EN7cutlass6half_tE19Flash_kernel_traitsILi64ELi64ELi128ELi4ES3_EELb1ELb0ELb0ELb0ELb0ELb1ELb0ELb1EEEvNS_16Flash_fwd_paramsE:
        /* <DEDUP_REMOVED lines=35> */
.L_x_5498:
[----:B--2-4-:R-:W-:Y:S02]  /*0230*/  MOV R2, c[0x0][0x218] ;  /* 0x0000860000027a02 */ /* 0x014fe40000000f00 */
.L_x_5499:
        /* <DEDUP_REMOVED lines=74> */
.L_x_5502:
[----:B------:R-:W-:Y:S05]  /*06e0*/  BSYNC B0 ;  /* 0x0000000000007941 */ /* 0x000fea0003800000 */
.L_x_5501:
        /* <DEDUP_REMOVED lines=16> */
.L_x_5504:
[----:B------:R-:W-:Y:S05]  /*07f0*/  BSYNC B0 ;  /* 0x0000000000007941 */ /* 0x000fea0003800000 */
.L_x_5503:
        /* <DEDUP_REMOVED lines=16> */
.L_x_5506:
[----:B------:R-:W-:Y:S05]  /*0900*/  BSYNC B0 ;  /* 0x0000000000007941 */ /* 0x000fea0003800000 */
.L_x_5505:
        /* <DEDUP_REMOVED lines=16> */
.L_x_5508:
[----:B------:R-:W-:Y:S05]  /*0a10*/  BSYNC B0 ;  /* 0x0000000000007941 */ /* 0x000fea0003800000 */
.L_x_5507:
        /* <DEDUP_REMOVED lines=19> */
.L_x_5500:
        /* <DEDUP_REMOVED lines=92> */
.L_x_5509:
        /* <DEDUP_REMOVED lines=16> */
.L_x_5511:
        /* <DEDUP_REMOVED lines=52> */
.L_x_5510:
        /* <DEDUP_REMOVED lines=259> */
.L_x_5566:
        /* <DEDUP_REMOVED lines=40> */
[C---:B------:R-:W-:Y:S02]  /*2800*/  ISETP.GE.OR P0, PT, R111.reuse, R3, P1 ;  /* 0x000000036f00720c */ /* 0x040fe40000f06670 */
[----:B------:R-:W-:Y:S02]  /*2810*/  ISETP.NE.AND P4, PT, R148, RZ, PT ;  /* 0x000000ff9400720c */ /* 0x000fe40003f85270 */
[----:B------:R-:W-:-:S13]  /*2820*/  ISETP.LT.OR P5, PT, R111, R2, P0 ;  /* 0x000000026f00720c */ /* 0x000fda00007a1670 */
        /* <DEDUP_REMOVED lines=27> */
[----:B------:R-:W-:-:S13]  /*29e0*/  ISETP.NE.AND P4, PT, R0, RZ, PT ;  /* 0x000000ff0000720c */ /* 0x000fda0003f85270 */
[----:B------:R-:W4:Y:S04]  /*29f0*/  @!P4 LDG.E.128 R16, [R16.64] ;  /* 0x000000061010c981 */ /* 0x000f28000c1e1d00 */
[----:B----4-:R3:W-:Y:S04]  /*2a00*/  @!P4 STG.E.128 [R42.64], R16 ;  /* 0x000000102a00c986 */ /* 0x0107e8000c101d06 */
[----:B-1----:R-:W4:Y:S04]  /*2a10*/  @!P5 LDG.E.128 R12, [R40.64] ;  /* 0x00000006280cd981 */ /* 0x002f28000c1e1d00 */
[----:B----4-:R3:W-:Y:S04]  /*2a20*/  @!P5 STG.E.128 [R36.64], R12 ;  /* 0x0000000c2400d986 */ /* 0x0107e8000c101d06 */
[----:B--2---:R-:W2:Y:S04]  /*2a30*/  @!P0 LDG.E.128 R4, [R34.64] ;  /* 0x0000000622048981 */ /* 0x004ea8000c1e1d00 */
[----:B--2---:R3:W-:Y:S01]  /*2a40*/  @!P0 STG.E.128 [R32.64], R4 ;  /* 0x0000000420008986 */ /* 0x0047e2000c101d06 */
[----:B------:R-:W-:-:S13]  /*2a50*/  ISETP.NE.AND P0, PT, RZ, UR4, PT ;  /* 0x00000004ff007c0c */ /* 0x000fda000bf05270 */
[----:B------:R-:W-:-:S05]  /*2a60*/  @!P0 BRA `(.L_x_5513) ;  /* 0x0000533000008947 */ /* 0x000fca0003800000 */
[----:B------:R-:W-:-:S13]  /*2a70*/  ISETP.NE.AND P0, PT, RZ, UR8, PT ;  /* 0x00000008ff007c0c */ /* 0x000fda000bf05270 */
        /* <DEDUP_REMOVED lines=54> */
.L_x_5516:
[----:B------:R-:W-:Y:S05]  /*2de0*/  BSYNC B0 ;  /* 0x0000000000007941 */ /* 0x000fea0003800000 */
.L_x_5515:
[----:B------:R-:W-:Y:S01]  /*2df0*/  BSSY B0, `(.L_x_5517) ;  /* 0x000003d000007945 */ /* 0x000fe20003800000 */
[----:B------:R-:W-:-:S05]  /*2e00*/  @P2 BRA `(.L_x_5518) ;  /* 0x000003b000002947 */ /* 0x000fca0003800000 */
[C---:B---3--:R-:W-:Y:S04]  /*2e10*/  LEA R28, P0, R91.reuse, R84, 0x1 ;  /* 0x000000545b1c7211 */ /* 0x048fe800078008ff */
[----:B------:R-:W-:Y:S02]  /*2e20*/  LEA.HI.X R29, R91, R85, R90, 0x1, P0 ;  /* 0x000000555b1d7211 */ /* 0x000fe400000f0c5a */
[C---:B------:R-:W-:Y:S03]  /*2e30*/  LEA R30, P0, R170.reuse, R78, 0x1 ;  /* 0x0000004eaa1e7211 */ /* 0x040fe600078008ff */
[----:B-1----:R-:W2:Y:S01]  /*2e40*/  LDG.E.128 R12, [R28.64] ;  /* 0x000000061c0c7981 */ /* 0x002ea2000c1e1d00 */
[----:B------:R-:W-:Y:S02]  /*2e50*/  LEA.HI.X R31, R170, R77, R169, 0x1, P0 ;  /* 0x0000004daa1f7211 */ /* 0x000fe400000f0ca9 */
[----:B------:R-:W-:-:S13]  /*2e60*/  ISETP.GE.AND P0, PT, R100, UR4, PT ;  /* 0x0000000464007c0c */ /* 0x000fda000bf06270 */
        /* <DEDUP_REMOVED lines=53> */
.L_x_5518:
[----:B------:R-:W-:Y:S05]  /*31c0*/  BSYNC B0 ;  /* 0x0000000000007941 */ /* 0x000fea0003800000 */
.L_x_5517:
[----:B------:R-:W-:Y:S01]  /*31d0*/  BSSY B0, `(.L_x_5519) ;  /* 0x000003d000007945 */ /* 0x000fe20003800000 */
[----:B------:R-:W-:-:S05]  /*31e0*/  @P6 BRA `(.L_x_5520) ;  /* 0x000003b000006947 */ /* 0x000fca0003800000 */
[C---:B---3--:R-:W-:Y:S04]  /*31f0*/  LEA R28, P0, R58.reuse, R84, 0x1 ;  /* 0x000000543a1c7211 */ /* 0x048fe800078008ff */
[----:B------:R-:W-:Y:S02]  /*3200*/  LEA.HI.X R29, R58, R85, R57, 0x1, P0 ;  /* 0x000000553a1d7211 */ /* 0x000fe400000f0c39 */
[C---:B-1----:R-:W-:Y:S03]  /*3210*/  LEA R30, P0, R144.reuse, R78, 0x1 ;  /* 0x0000004e901e7211 */ /* 0x042fe600078008ff */
[----:B------:R-:W2:Y:S01]  /*3220*/  LDG.E.128 R12, [R28.64] ;  /* 0x000000061c0c7981 */ /* 0x000ea2000c1e1d00 */
        /* <DEDUP_REMOVED lines=55> */
.L_x_5520:
[----:B------:R-:W-:Y:S05]  /*35a0*/  BSYNC B0 ;  /* 0x0000000000007941 */ /* 0x000fea0003800000 */
.L_x_5519:
        /* <DEDUP_REMOVED lines=65> */
.L_x_5522:
[----:B------:R-:W-:Y:S05]  /*39c0*/  BSYNC B0 ;  /* 0x0000000000007941 */ /* 0x000fea0003800000 */
.L_x_5521:
[----:B------:R-:W-:Y:S01]  /*39d0*/  ISETP.NE.AND P0, PT, R148, RZ, PT ;  /* 0x000000ff9400720c */ /* 0x000fe20003f05270 */
[----:B------:R-:W-:-:S12]  /*39e0*/  BSSY B0, `(.L_x_5523) ;  /* 0x000003d000007945 */ /* 0x000fd80003800000 */
        /* <DEDUP_REMOVED lines=60> */
.L_x_5524:
[----:B------:R-:W-:Y:S05]  /*3db0*/  BSYNC B0 ;  /* 0x0000000000007941 */ /* 0x000fea0003800000 */
.L_x_5523:
        /* <DEDUP_REMOVED lines=65> */
.L_x_5526:
[----:B------:R-:W-:Y:S05]  /*41d0*/  BSYNC B0 ;  /* 0x0000000000007941 */ /* 0x000fea0003800000 */
.L_x_5525:
        /* <DEDUP_REMOVED lines=65> */
.L_x_5528:
[----:B------:R-:W-:Y:S05]  /*45f0*/  BSYNC B0 ;  /* 0x0000000000007941 */ /* 0x000fea0003800000 */
.L_x_5527:
[----:B------:R-:W-:Y:S01]  /*4600*/  ISETP.NE.AND P0, PT, R121, RZ, PT ;  /* 0x000000ff7900720c */ /* 0x000fe20003f05270 */
[----:B------:R-:W-:-:S12]  /*4610*/  BSSY B0, `(.L_x_5529) ;  /* 0x0000041000007945 */ /* 0x000fd80003800000 */
        /* <DEDUP_REMOVED lines=64> */
.L_x_5530:
[----:B------:R-:W-:Y:S05]  /*4a20*/  BSYNC B0 ;  /* 0x0000000000007941 */ /* 0x000fea0003800000 */
.L_x_5529:
        /* <DEDUP_REMOVED lines=9> */
.L_x_5514:
[----:B------:R-:W-:Y:S01]  /*4ac0*/  ULEA.HI UR5, UR4, UR4, URZ, 0x1 ;  /* 0x0000000404057291 */ /* 0x000fe2000f8f083f */
[----:B------:R-:W-:Y:S03]  /*4ad0*/  BSSY B1, `(.L_x_5532) ;  /* 0x000005a000017945 */ /* 0x000fe60003800000 */
[----:B------:R-:W-:Y:S06]  /*4ae0*/  USHF.R.S32.HI UR5, URZ, 0x1, UR5 ;  /* 0x000000013f057899 */ /* 0x000fec0008011405 */
[----:B------:R-:W-:Y:S01]  /*4af0*/  MOV R149, UR5 ;  /* 0x0000000500957c02 */ /* 0x000fe20008000f00 */
[----:B------:R-:W-:-:S05]  /*4b00*/  @P1 BRA `(.L_x_5533) ;  /* 0x0000056000001947 */ /* 0x000fca0003800000 */
[----:B---3--:R1:W5:Y:S01]  /*4b10*/  LDG.E.128 R44, [R84.64] ;  /* 0x00000006542c7981 */ /* 0x008362000c1e1d00 */
[----:B------:R-:W-:Y:S01]  /*4b20*/  ISETP.GE.AND P0, PT, R100, UR4, PT ;  /* 0x0000000464007c0c */ /* 0x000fe2000bf06270 */
[----:B------:R-:W-:-:S12]  /*4b30*/  BSSY B0, `(.L_x_5534) ;  /* 0x0000051000007945 */ /* 0x000fd80003800000 */
        /* <DEDUP_REMOVED lines=80> */
.L_x_5535:
[----:B------:R-:W-:Y:S05]  /*5040*/  BSYNC B0 ;  /* 0x0000000000007941 */ /* 0x000fea0003800000 */
.L_x_5534:
[----:B------:R-:W-:Y:S05]  /*5050*/  MOV R79, R77 ;  /* 0x0000004d004f7202 */ /* 0x000fea0000000f00 */
[----:B-----5:R2:W-:Y:S02]  /*5060*/  STG.E.128 [R78.64], R44 ;  /* 0x0000002c4e007986 */ /* 0x0205e4000c101d06 */
.L_x_5533:
[----:B------:R-:W-:Y:S05]  /*5070*/  BSYNC B1 ;  /* 0x0000000000017941 */ /* 0x000fea0003800000 */
.L_x_5532:
        /* <DEDUP_REMOVED lines=91> */
.L_x_5539:
[----:B------:R-:W-:Y:S05]  /*5630*/  BSYNC B0 ;  /* 0x0000000000007941 */ /* 0x000fea0003800000 */
.L_x_5538:
[C---:B------:R-:W-:Y:S04]  /*5640*/  LEA R2, P0, R170.reuse, R78, 0x1 ;  /* 0x0000004eaa027211 */ /* 0x040fe800078008ff */
[----:B------:R-:W-:Y:S05]  /*5650*/  LEA.HI.X R3, R170, R77, R169, 0x1, P0 ;  /* 0x0000004daa037211 */ /* 0x000fea00000f0ca9 */
[----:B-----5:R3:W-:Y:S04]  /*5660*/  STG.E.128 [R2.64], R44 ;  /* 0x0000002c02007986 */ /* 0x0207e8000c101d06 */
.L_x_5537:
[----:B------:R-:W-:Y:S05]  /*5670*/  BSYNC B1 ;  /* 0x0000000000017941 */ /* 0x000fea0003800000 */
.L_x_5536:
        /* <DEDUP_REMOVED lines=91> */
.L_x_5543:
[----:B------:R-:W-:Y:S05]  /*5c30*/  BSYNC B0 ;  /* 0x0000000000007941 */ /* 0x000fea0003800000 */
.L_x_5542:
[C---:B------:R-:W-:Y:S04]  /*5c40*/  LEA R2, P0, R144.reuse, R78, 0x1 ;  /* 0x0000004e90027211 */ /* 0x040fe800078008ff */
[----:B------:R-:W-:Y:S05]  /*5c50*/  LEA.HI.X R3, R144, R77, R59, 0x1, P0 ;  /* 0x0000004d90037211 */ /* 0x000fea00000f0c3b */
[----:B-----5:R3:W-:Y:S04]  /*5c60*/  STG.E.128 [R2.64], R44 ;  /* 0x0000002c02007986 */ /* 0x0207e8000c101d06 */
.L_x_5541:
[----:B------:R-:W-:Y:S05]  /*5c70*/  BSYNC B1 ;  /* 0x0000000000017941 */ /* 0x000fea0003800000 */
.L_x_5540:
        /* <DEDUP_REMOVED lines=97> */
.L_x_5547:
[----:B------:R-:W-:Y:S05]  /*6290*/  BSYNC B0 ;  /* 0x0000000000007941 */ /* 0x000fea0003800000 */
.L_x_5546:
[----:B------:R-:W-:Y:S02]  /*62a0*/  MOV R3, 0x60 ;  /* 0x0000006000037802 */ /* 0x000fe40000000f00 */
[----:B------:R-:W-:Y:S03]  /*62b0*/  MOV R79, R77 ;  /* 0x0000004d004f7202 */ /* 0x000fe60000000f00 */
[C---:B------:R-:W-:Y:S02]  /*62c0*/  IMAD R0, R3.reuse, c[0x0][0x19c], RZ ;  /* 0x0000670003007a24 */ /* 0x040fe400078e02ff */
[----:B------:R-:W-:Y:S05]  /*62d0*/  IMAD.WIDE.U32 R4, R3, c[0x0][0x198], R78 ;  /* 0x0000660003047a25 */ /* 0x000fea00078e004e */
[----:B------:R-:W-:Y:S05]  /*62e0*/  IADD3 R5, R5, R0, RZ ;  /* 0x0000000005057210 */ /* 0x000fea0007ffe0ff */
[----:B-----5:R3:W-:Y:S02]  /*62f0*/  STG.E.128 [R4.64], R32 ;  /* 0x0000002004007986 */ /* 0x0207e4000c101d06 */
.L_x_5545:
[----:B------:R-:W-:Y:S05]  /*6300*/  BSYNC B1 ;  /* 0x0000000000017941 */ /* 0x000fea0003800000 */
.L_x_5544:
[----:B------:R-:W-:Y:S01]  /*6310*/  ISETP.NE.AND P0, PT, R148, RZ, PT ;  /* 0x000000ff9400720c */ /* 0x000fe20003f05270 */
[----:B------:R-:W-:-:S12]  /*6320*/  BSSY B1, `(.L_x_5548) ;  /* 0x0000064000017945 */ /* 0x000fd80003800000 */
        /* <DEDUP_REMOVED lines=95> */
.L_x_5551:
[----:B------:R-:W-:Y:S05]  /*6920*/  BSYNC B0 ;  /* 0x0000000000007941 */ /* 0x000fea0003800000 */
.L_x_5550:
[C---:B------:R-:W-:Y:S04]  /*6930*/  LEA R2, P0, R146.reuse, R78, 0x1 ;  /* 0x0000004e92027211 */ /* 0x040fe800078008ff */
[----:B------:R-:W-:Y:S05]  /*6940*/  LEA.HI.X R3, R146, R77, R62, 0x1, P0 ;  /* 0x0000004d92037211 */ /* 0x000fea00000f0c3e */
[----:B-----5:R3:W-:Y:S04]  /*6950*/  STG.E.128 [R2.64], R32 ;  /* 0x0000002002007986 */ /* 0x0207e8000c101d06 */
.L_x_5549:
[----:B------:R-:W-:Y:S05]  /*6960*/  BSYNC B1 ;  /* 0x0000000000017941 */ /* 0x000fea0003800000 */
.L_x_5548:
        /* <DEDUP_REMOVED lines=97> */
.L_x_5555:
[----:B------:R-:W-:Y:S05]  /*6f80*/  BSYNC B0 ;  /* 0x0000000000007941 */ /* 0x000fea0003800000 */
.L_x_5554:
[----:B------:R-:W-:Y:S02]  /*6f90*/  MOV R3, 0xa0 ;  /* 0x000000a000037802 */ /* 0x000fe40000000f00 */
[----:B------:R-:W-:Y:S03]  /*6fa0*/  MOV R79, R77 ;  /* 0x0000004d004f7202 */ /* 0x000fe60000000f00 */
[C---:B------:R-:W-:Y:S02]  /*6fb0*/  IMAD R0, R3.reuse, c[0x0][0x19c], RZ ;  /* 0x0000670003007a24 */ /* 0x040fe400078e02ff */
[----:B------:R-:W-:Y:S05]  /*6fc0*/  IMAD.WIDE.U32 R4, R3, c[0x0][0x198], R78 ;  /* 0x0000660003047a25 */ /* 0x000fea00078e004e */
[----:B------:R-:W-:Y:S05]  /*6fd0*/  IADD3 R5, R5, R0, RZ ;  /* 0x0000000005057210 */ /* 0x000fea0007ffe0ff */
[----:B-----5:R3:W-:Y:S02]  /*6fe0*/  STG.E.128 [R4.64], R32 ;  /* 0x0000002004007986 */ /* 0x0207e4000c101d06 */
.L_x_5553:
[----:B------:R-:W-:Y:S05]  /*6ff0*/  BSYNC B1 ;  /* 0x0000000000017941 */ /* 0x000fea0003800000 */
.L_x_5552:
        /* <DEDUP_REMOVED lines=97> */
.L_x_5559:
[----:B------:R-:W-:Y:S05]  /*7610*/  BSYNC B0 ;  /* 0x0000000000007941 */ /* 0x000fea0003800000 */
.L_x_5558:
[----:B------:R-:W-:Y:S02]  /*7620*/  MOV R3, 0xc0 ;  /* 0x000000c000037802 */ /* 0x000fe40000000f00 */
[----:B------:R-:W-:Y:S03]  /*7630*/  MOV R79, R77 ;  /* 0x0000004d004f7202 */ /* 0x000fe60000000f00 */
[C---:B------:R-:W-:Y:S02]  /*7640*/  IMAD R0, R3.reuse, c[0x0][0x19c], RZ ;  /* 0x0000670003007a24 */ /* 0x040fe400078e02ff */
[----:B------:R-:W-:Y:S05]  /*7650*/  IMAD.WIDE.U32 R4, R3, c[0x0][0x198], R78 ;  /* 0x0000660003047a25 */ /* 0x000fea00078e004e */
[----:B------:R-:W-:Y:S05]  /*7660*/  IADD3 R5, R5, R0, RZ ;  /* 0x0000000005057210 */ /* 0x000fea0007ffe0ff */
[----:B-----5:R3:W-:Y:S02]  /*7670*/  STG.E.128 [R4.64], R32 ;  /* 0x0000002004007986 */ /* 0x0207e4000c101d06 */
.L_x_5557:
[----:B------:R-:W-:Y:S05]  /*7680*/  BSYNC B1 ;  /* 0x0000000000017941 */ /* 0x000fea0003800000 */
.L_x_5556:
[----:B------:R-:W-:Y:S01]  /*7690*/  ISETP.NE.AND P0, PT, R121, RZ, PT ;  /* 0x000000ff7900720c */ /* 0x000fe20003f05270 */
[----:B------:R-:W-:-:S12]  /*76a0*/  BSSY B1, `(.L_x_5560) ;  /* 0x0000067000017945 */ /* 0x000fd80003800000 */
        /* <DEDUP_REMOVED lines=95> */
.L_x_5563:
[----:B------:R-:W-:Y:S05]  /*7ca0*/  BSYNC B0 ;  /* 0x0000000000007941 */ /* 0x000fea0003800000 */
.L_x_5562:
[----:B------:R-:W-:Y:S02]  /*7cb0*/  MOV R3, 0xe0 ;  /* 0x000000e000037802 */ /* 0x000fe40000000f00 */
[----:B------:R-:W-:Y:S03]  /*7cc0*/  MOV R79, R77 ;  /* 0x0000004d004f7202 */ /* 0x000fe60000000f00 */
[C---:B------:R-:W-:Y:S02]  /*7cd0*/  IMAD R0, R3.reuse, c[0x0][0x19c], RZ ;  /* 0x0000670003007a24 */ /* 0x040fe400078e02ff */
[----:B------:R-:W-:Y:S05]  /*7ce0*/  IMAD.WIDE.U32 R4, R3, c[0x0][0x198], R78 ;  /* 0x0000660003047a25 */ /* 0x000fea00078e004e */
[----:B------:R-:W-:Y:S05]  /*7cf0*/  IADD3 R5, R5, R0, RZ ;  /* 0x0000000005057210 */ /* 0x000fea0007ffe0ff */
[----:B-----5:R3:W-:Y:S02]  /*7d00*/  STG.E.128 [R4.64], R32 ;  /* 0x0000002004007986 */ /* 0x0207e4000c101d06 */
.L_x_5561:
[----:B------:R-:W-:Y:S05]  /*7d10*/  BSYNC B1 ;  /* 0x0000000000017941 */ /* 0x000fea0003800000 */
.L_x_5560:
        /* <DEDUP_REMOVED lines=8> */
.L_x_5513:
        /* <DEDUP_REMOVED lines=72> */
.L_x_5531:
[----:B------:R-:W-:Y:S01]  /*8220*/  ISETP.NE.AND P1, PT, R173, RZ, PT ;  /* 0x000000ffad00720c */ /* 0x000fe20003f25270 */
[----:B------:R-:W-:Y:S04]  /*8230*/  IMAD.MOV.U32 R0, RZ, RZ, c[0x0][0x288] ;  /* 0x0000a200ff007624 */ /* 0x000fe800078e00ff */
[----:B------:R-:W-:Y:S05]  /*8240*/  IMAD.U32 R3, R0, -0x80, RZ ;  /* 0xffffff8000037824 */ /* 0x000fea00078e00ff */
[C---:B-1----:R-:W-:Y:S04]  /*8250*/  LEA R84, P0, R3.reuse, R84, 0x1 ;  /* 0x0000005403547211 */ /* 0x042fe800078008ff */
[----:B------:R-:W-:Y:S01]  /*8260*/  LEA.HI.X.SX32 R85, R3, R85, 0x1, P0 ;  /* 0x0000005503557211 */ /* 0x000fe200000f0eff */
[----:B------:R-:W-:-:S05]  /*8270*/  @!P1 BRA `(.L_x_5564) ;  /* 0x000004c000009947 */ /* 0x000fca0003800000 */
[----:B------:R-:W-:Y:S04]  /*8280*/  IADD3 R3, R11, -0x1, RZ ;  /* 0xffffffff0b037810 */ /* 0x000fe80007ffe0ff */
[----:B------:R-:W-:-:S13]  /*8290*/  ISETP.GT.AND P0, PT, R3, R54, PT ;  /* 0x000000360300720c */ /* 0x000fda0003f04270 */
        /* <DEDUP_REMOVED lines=74> */
.L_x_5564:
        /* <DEDUP_REMOVED lines=9> */
.L_x_5565:
[----:B------:R-:W-:Y:S04]  /*87d0*/  IADD3 R11, R11, -0x1, RZ ;  /* 0xffffffff0b0b7810 */ /* 0x000fe80007ffe0ff */
[----:B------:R-:W-:-:S13]  /*87e0*/  ISETP.GT.AND P0, PT, R11, R54, PT ;  /* 0x000000360b00720c */ /* 0x000fda0003f04270 */
[----:B------:R-:W-:-:S05]  /*87f0*/  @P0 BRA `(.L_x_5566) ;  /* 0xffff9d8000000947 */ /* 0x000fca000383ffff */
.L_x_5512:
        /* <DEDUP_REMOVED lines=21> */
[C---:B------:R-:W-:Y:S01]  /*8950*/  LEA R130, P2, R5.reuse, R130, 0x5 ;  /* 0x0000008205827211 */ /* 0x040fe200078428ff */
[----:B------:R-:W-:Y:S01]  /*8960*/  ULDC.U8 UR4, c[0x0][0x313] ;  /* 0x0000c4c000047ab9 */ /* 0x000fe20000000000 */
[----:B------:R-:W-:Y:S01]  /*8970*/  LEA.HI.X R7, R5, R133, R3, 0x4, P0 ;  /* 0x0000008505077211 */ /* 0x000fe200000f2403 */
[----:B------:R-:W-:Y:S01]  /*8980*/  IMAD.IADD R4, R9, 0x1, R4 ;  /* 0x0000000109047824 */ /* 0x000fe200078e0204 */
[----:B------:R-:W-:-:S02]  /*8990*/  LEA R26, P0, R8, c[0x0][0x160], 0x1 ;  /* 0x00005800081a7a11 */ /* 0x000fc400078008ff */
[----:B------:R-:W-:Y:S02]  /*89a0*/  LEA.HI.X R3, R5, R133, R3, 0x5, P2 ;  /* 0x0000008505037211 */ /* 0x000fe400010f2c03 */
[----:B------:R-:W-:Y:S02]  /*89b0*/  LEA.HI.X R27, R8, c[0x0][0x164], R4, 0x1, P0 ;  /* 0x00005900081b7a11 */ /* 0x000fe400000f0c04 */
[----:B------:R-:W-:Y:S02]  /*89c0*/  LEA R28, P0, R130, c[0x0][0x160], 0x1 ;  /* 0x00005800821c7a11 */ /* 0x000fe400078008ff */
[----:B------:R-:W-:Y:S02]  /*89d0*/  LEA R24, P1, R2, c[0x0][0x160], 0x1 ;  /* 0x0000580002187a11 */ /* 0x000fe400078208ff */
[----:B------:R-:W-:Y:S02]  /*89e0*/  LEA.HI.X R29, R130, c[0x0][0x164], R3, 0x1, P0 ;  /* 0x00005900821d7a11 */ /* 0x000fe400000f0c03 */
[----:B------:R-:W-:Y:S01]  /*89f0*/  ISETP.NE.AND P0, PT, RZ, UR4, PT ;  /* 0x00000004ff007c0c */ /* 0x000fe2000bf05270 */
[----:B-1----:R-:W-:Y:S01]  /*8a00*/  IMAD R55, R6, 0x40, R55 ;  /* 0x0000004006377824 */ /* 0x002fe200078e0237 */
[----:B------:R-:W-:Y:S01]  /*8a10*/  LEA.HI.X R25, R2, c[0x0][0x164], R7, 0x1, P1 ;  /* 0x0000590002197a11 */ /* 0x000fe200008f0c07 */
[----:B------:R-:W-:-:S02]  /*8a20*/  IMAD.SHL.U32 R7, R117, 0x10, RZ ;  /* 0x0000001075077824 */ /* 0x000fc400078e00ff */
[----:B------:R-:W-:Y:S02]  /*8a30*/  IMAD R5, R6, -0x40, R171 ;  /* 0xffffffc006057824 */ /* 0x000fe400078e02ab */
        /* <DEDUP_REMOVED lines=55> */
[----:B------:R-:W-:Y:S01]  /*8db0*/  FMUL.FTZ R9, R19, R2 ;  /* 0x0000000213097220 */ /* 0x000fe20000410000 */
[----:B------:R-:W-:Y:S01]  /*8dc0*/  F2FP.PACK_AB R15, R0, R13 ;  /* 0x0000000d000f723e */ /* 0x000fe200000000ff */
[-C--:B------:R-:W-:Y:S01]  /*8dd0*/  FMUL.FTZ R2, R20, R3.reuse ;  /* 0x0000000314027220 */ /* 0x080fe20000410000 */
[----:B------:R-:W-:Y:S01]  /*8de0*/  MOV R13, R14 ;  /* 0x0000000e000d7202 */ /* 0x000fe20000000f00 */
[----:B------:R-:W-:-:S02]  /*8df0*/  FMUL.FTZ R3, R12, R3 ;  /* 0x000000030c037220 */ /* 0x000fc40000410000 */
[-C--:B------:R-:W-:Y:S02]  /*8e00*/  FFMA.FTZ R2, R12, R21.reuse, -R2 ;  /* 0x000000150c027223 */ /* 0x080fe40000010802 */
[----:B------:R-:W-:Y:S02]  /*8e10*/  FFMA.FTZ R3, R20, R21, R3 ;  /* 0x0000001514037223 */ /* 0x000fe40000010003 */
[-C--:B------:R-:W-:Y:S02]  /*8e20*/  FFMA.FTZ R9, R17, R8.reuse, -R9 ;  /* 0x0000000811097223 */ /* 0x080fe40000010809 */
[----:B------:R-:W-:Y:S01]  /*8e30*/  FFMA.FTZ R16, R19, R8, R16 ;  /* 0x0000000813107223 */ /* 0x000fe20000010010 */
[----:B------:R-:W-:-:S04]  /*8e40*/  F2FP.PACK_AB R2, R3, R2 ;  /* 0x000000020302723e */ /* 0x000fc800000000ff */
[----:B------:R-:W-:Y:S02]  /*8e50*/  F2FP.PACK_AB R12, R16, R9 ;  /* 0x00000009100c723e */ /* 0x000fe400000000ff */
[----:B------:R-:W-:Y:S02]  /*8e60*/  MOV R14, R2 ;  /* 0x00000002000e7202 */ /* 0x000fe40000000f00 */
.L_x_5573:
[----:B------:R-:W-:Y:S05]  /*8e70*/  BSYNC B0 ;  /* 0x0000000000007941 */ /* 0x000fea0003800000 */
.L_x_5572:
[----:B-----5:R3:W-:Y:S02]  /*8e80*/  STS.128 [R176], R12 ;  /* 0x0000000cb0007388 */ /* 0x0207e40000000c00 */
.L_x_5571:
[----:B------:R-:W-:Y:S05]  /*8e90*/  BSYNC B1 ;  /* 0x0000000000017941 */ /* 0x000fea0003800000 */
.L_x_5570:
        /* <DEDUP_REMOVED lines=23> */
[----:B------:R-:W-:Y:S02]  /*9010*/  HADD2.F32 R21, -RZ, R13.H1_H1 ;  /* 0x3000000dff157230 */ /* 0x000fe40000004100 */
[----:B------:R-:W-:Y:S02]  /*9020*/  HADD2.F32 R18, -RZ, R15.H1_H1 ;  /* 0x3000000fff127230 */ /* 0x000fe40000004100 */
[----:B------:R-:W-:-:S02]  /*9030*/  HADD2.F32 R22, -RZ, R13.H0_H0 ;  /* 0x2000000dff167230 */ /* 0x000fc40000004100 */
[----:B------:R-:W-:Y:S02]  /*9040*/  HADD2.F32 R19, -RZ, R15.H0_H0 ;  /* 0x2000000fff137230 */ /* 0x000fe40000004100 */
        /* <DEDUP_REMOVED lines=9> */
[C---:B------:R-:W-:Y:S01]  /*90e0*/  FMUL.FTZ R7, R19.reuse, R7 ;  /* 0x0000000713077220 */ /* 0x040fe20000410000 */
[----:B------:R-:W-:Y:S01]  /*90f0*/  HADD2.F32 R8, -RZ, R8.H0_H0 ;  /* 0x20000008ff087230 */ /* 0x000fe20000004100 */
[----:B------:R-:W-:Y:S01]  /*9100*/  FFMA.FTZ R13, R19, R16, -R13 ;  /* 0x00000010130d7223 */ /* 0x000fe2000001080d */
[----:B------:R-:W-:Y:S01]  /*9110*/  HADD2.F32 R19, -RZ, R9.H0_H0 ;  /* 0x20000009ff137230 */ /* 0x000fe20000004100 */
[----:B------:R-:W-:-:S02]  /*9120*/  FFMA.FTZ R15, R22, R17, -R15 ;  /* 0x00000011160f7223 */ /* 0x000fc4000001080f */
[----:B------:R-:W-:Y:S01]  /*9130*/  FFMA.FTZ R14, R21, R17, R14 ;  /* 0x00000011150e7223 */ /* 0x000fe2000001000e */
[--C-:B------:R-:W-:Y:S01]  /*9140*/  HADD2.F32 R17, -RZ, R12.reuse.H1_H1 ;  /* 0x3000000cff117230 */ /* 0x100fe20000004100 */
[----:B------:R-:W-:Y:S01]  /*9150*/  FFMA.FTZ R16, R18, R16, R7 ;  /* 0x0000001012107223 */ /* 0x000fe20000010007 */
[----:B------:R-:W-:Y:S02]  /*9160*/  HADD2.F32 R7, -RZ, R12.H0_H0 ;  /* 0x2000000cff077230 */ /* 0x000fe40000004100 */
[--C-:B------:R-:W-:Y:S01]  /*9170*/  HADD2.F32 R12, -RZ, R20.reuse.H0_H0 ;  /* 0x20000014ff0c7230 */ /* 0x100fe20000004100 */
[-C--:B------:R-:W-:Y:S01]  /*9180*/  FMUL.FTZ R9, R17, R2.reuse ;  /* 0x0000000211097220 */ /* 0x080fe20000410000 */
[----:B------:R-:W-:Y:S01]  /*9190*/  HADD2.F32 R20, -RZ, R20.H1_H1 ;  /* 0x30000014ff147230 */ /* 0x000fe20000004100 */
[C---:B------:R-:W-:Y:S01]  /*91a0*/  FMUL.FTZ R18, R7.reuse, R2 ;  /* 0x0000000207127220 */ /* 0x040fe20000410000 */
[----:B------:R-:W-:Y:S01]  /*91b0*/  F2FP.PACK_AB R14, R14, R15 ;  /* 0x0000000f0e0e723e */ /* 0x000fe200000000ff */
[----:B------:R-:W-:Y:S01]  /*91c0*/  FFMA.FTZ R9, R7, R8, -R9 ;  /* 0x0000000807097223 */ /* 0x000fe20000010809 */
[----:B------:R-:W-:Y:S01]  /*91d0*/  F2FP.PACK_AB R15, R16, R13 ;  /* 0x0000000d100f723e */ /* 0x000fe200000000ff */
[-C--:B------:R-:W-:Y:S01]  /*91e0*/  FMUL.FTZ R2, R20, R3.reuse ;  /* 0x0000000314027220 */ /* 0x080fe20000410000 */
[----:B------:R-:W-:Y:S01]  /*91f0*/  MOV R13, R14 ;  /* 0x0000000e000d7202 */ /* 0x000fe20000000f00 */
[----:B------:R-:W-:-:S02]  /*9200*/  FMUL.FTZ R3, R12, R3 ;  /* 0x000000030c037220 */ /* 0x000fc40000410000 */
[-C--:B------:R-:W-:Y:S02]  /*9210*/  FFMA.FTZ R2, R12, R19.reuse, -R2 ;  /* 0x000000130c027223 */ /* 0x080fe40000010802 */
[----:B------:R-:W-:Y:S02]  /*9220*/  FFMA.FTZ R3, R20, R19, R3 ;  /* 0x0000001314037223 */ /* 0x000fe40000010003 */
[----:B------:R-:W-:-:S03]  /*9230*/  FFMA.FTZ R18, R17, R8, R18 ;  /* 0x0000000811127223 */ /* 0x000fc60000010012 */
[----:B------:R-:W-:Y:S02]  /*9240*/  F2FP.PACK_AB R2, R3, R2 ;  /* 0x000000020302723e */ /* 0x000fe400000000ff */
[----:B------:R-:W-:Y:S02]  /*9250*/  F2FP.PACK_AB R12, R18, R9 ;  /* 0x00000009120c723e */ /* 0x000fe400000000ff */
[----:B------:R-:W-:Y:S02]  /*9260*/  MOV R14, R2 ;  /* 0x00000002000e7202 */ /* 0x000fe40000000f00 */
.L_x_5577:
[----:B------:R-:W-:Y:S05]  /*9270*/  BSYNC B0 ;  /* 0x0000000000007941 */ /* 0x000fea0003800000 */
.L_x_5576:
[----:B-----5:R1:W-:Y:S02]  /*9280*/  STS.128 [R176+0x800], R12 ;  /* 0x0008000cb0007388 */ /* 0x0203e40000000c00 */
.L_x_5575:
[----:B------:R-:W-:Y:S05]  /*9290*/  BSYNC B1 ;  /* 0x0000000000017941 */ /* 0x000fea0003800000 */
.L_x_5574:
[----:B---3--:R-:W-:Y:S01]  /*92a0*/  IADD3 R24, R134, 0x20, RZ ;  /* 0x0000002086187810 */ /* 0x008fe20007ffe0ff */
[----:B------:R-:W-:Y:S03]  /*92b0*/  BSSY B1, `(.L_x_5578) ;  /* 0x000003c000017945 */ /* 0x000fe60003800000 */
[----:B------:R-:W-:-:S04]  /*92c0*/  ISETP.GE.AND P0, PT, R24, R5, PT ;  /* 0x000000051800720c */ /* 0x000fc80003f06270 */
[----:B------:R-:W-:-:S13]  /*92d0*/  ISETP.LT.OR P0, PT, R4, -0x107, P0 ;  /* 0xfffffef90400780c */ /* 0x000fda0000701670 */
[----:B------:R-:W-:Y:S05]  /*92e0*/  @P0 BRA `(.L_x_5579) ;  /* 0x0000038000000947 */ /* 0x000fea0003800000 */
[----:B------:R-:W-:-:S13]  /*92f0*/  ISETP.GE.AND P0, PT, R100, c[0x0][0x220], PT ;  /* 0x0000880064007a0c */ /* 0x000fda0003f06270 */
[----:B------:R3:W-:Y:S01]  /*9300*/  @P0 STS.128 [R176+0x1000], RZ ;  /* 0x001000ffb0000388 */ /* 0x0007e20000000c00 */
[----:B------:R-:W-:Y:S05]  /*9310*/  @P0 BRA `(.L_x_5579) ;  /* 0x0000035000000947 */ /* 0x000fea0003800000 */
[----:B------:R-:W5:Y:S01]  /*9320*/  LDG.E.128 R28, [R28.64] ;  /* 0x000000061c1c7981 */ /* 0x000f62000c1e1d00 */
        /* <DEDUP_REMOVED lines=12> */
[----:B--2---:R-:W2:Y:S04]  /*93f0*/  LDG.E.64 R2, [R14.64] ;  /* 0x000000060e027981 */ /* 0x004ea8000c1e1b00 */
[----:B---3--:R-:W3:Y:S01]  /*9400*/  LDG.E.64 R8, [R8.64] ;  /* 0x0000000608087981 */ /* 0x008ee2000c1e1b00 */
[--C-:B-----5:R-:W-:Y:S02]  /*9410*/  HADD2.F32 R21, -RZ, R29.reuse.H0_H0 ;  /* 0x2000001dff157230 */ /* 0x120fe40000004100 */
        /* <DEDUP_REMOVED lines=8> */
[----:B------:R-:W-:Y:S01]  /*94a0*/  FMUL.FTZ R13, R21, R12 ;  /* 0x0000000c150d7220 */ /* 0x000fe20000410000 */
[----:B------:R-:W-:Y:S01]  /*94b0*/  HADD2.F32 R2, -RZ, R2.H0_H0 ;  /* 0x20000002ff027230 */ /* 0x000fe20000004100 */
[-C--:B------:R-:W-:Y:S01]  /*94c0*/  FMUL.FTZ R12, R18, R7.reuse ;  /* 0x00000007120c7220 */ /* 0x080fe20000410000 */
[----:B------:R-:W-:Y:S01]  /*94d0*/  HADD2.F32 R3, -RZ, R3.H0_H0 ;  /* 0x20000003ff037230 */ /* 0x000fe20000004100 */
[----:B------:R-:W-:Y:S01]  /*94e0*/  FMUL.FTZ R7, R17, R7 ;  /* 0x0000000711077220 */ /* 0x000fe20000410000 */
[----:B------:R-:W-:Y:S01]  /*94f0*/  HADD2.F32 R8, -RZ, R8.H0_H0 ;  /* 0x20000008ff087230 */ /* 0x000fe20000004100 */
[----:B------:R-:W-:-:S02]  /*9500*/  FFMA.FTZ R14, R21, R16, -R14 ;  /* 0x00000010150e7223 */ /* 0x000fc4000001080e */
[----:B------:R-:W-:Y:S01]  /*9510*/  FFMA.FTZ R13, R19, R16, R13 ;  /* 0x00000010130d7223 */ /* 0x000fe2000001000d */
[----:B------:R-:W-:Y:S01]  /*9520*/  HADD2.F32 R16, -RZ, R30.H0_H0 ;  /* 0x2000001eff107230 */ /* 0x000fe20000004100 */
[-C--:B------:R-:W-:Y:S01]  /*9530*/  FFMA.FTZ R12, R17, R15.reuse, -R12 ;  /* 0x0000000f110c7223 */ /* 0x080fe2000001080c */
[--C-:B------:R-:W-:Y:S01]  /*9540*/  HADD2.F32 R17, -RZ, R28.reuse.H1_H1 ;  /* 0x3000001cff117230 */ /* 0x100fe20000004100 */
[----:B------:R-:W-:Y:S01]  /*9550*/  FFMA.FTZ R7, R18, R15, R7 ;  /* 0x0000000f12077223 */ /* 0x000fe20000010007 */
[----:B------:R-:W-:Y:S01]  /*9560*/  HADD2.F32 R15, -RZ, R28.H0_H0 ;  /* 0x2000001cff0f7230 */ /* 0x000fe20000004100 */
[----:B------:R-:W-:Y:S01]  /*9570*/  F2FP.PACK_AB R29, R13, R14 ;  /* 0x0000000e0d1d723e */ /* 0x000fe200000000ff */
[----:B------:R-:W-:Y:S02]  /*9580*/  HADD2.F32 R30, -RZ, R30.H1_H1 ;  /* 0x3000001eff1e7230 */ /* 0x000fe40000004100 */
[----:B------:R-:W-:Y:S01]  /*9590*/  HADD2.F32 R19, -RZ, R9.H0_H0 ;  /* 0x20000009ff137230 */ /* 0x000fe20000004100 */
[----:B------:R-:W-:Y:S01]  /*95a0*/  FMUL.FTZ R9, R17, R2 ;  /* 0x0000000211097220 */ /* 0x000fe20000410000 */
[----:B------:R-:W-:Y:S01]  /*95b0*/  F2FP.PACK_AB R31, R7, R12 ;  /* 0x0000000c071f723e */ /* 0x000fe200000000ff */
[----:B------:R-:W-:-:S02]  /*95c0*/  FMUL.FTZ R18, R15, R2 ;  /* 0x000000020f127220 */ /* 0x000fc40000410000 */
[-C--:B------:R-:W-:Y:S02]  /*95d0*/  FMUL.FTZ R2, R30, R3.reuse ;  /* 0x000000031e027220 */ /* 0x080fe40000410000 */
[C---:B------:R-:W-:Y:S02]  /*95e0*/  FMUL.FTZ R3, R16.reuse, R3 ;  /* 0x0000000310037220 */ /* 0x040fe40000410000 */
[-C--:B------:R-:W-:Y:S02]  /*95f0*/  FFMA.FTZ R9, R15, R8.reuse, -R9 ;  /* 0x000000080f097223 */ /* 0x080fe40000010809 */
[----:B------:R-:W-:Y:S02]  /*9600*/  FFMA.FTZ R18, R17, R8, R18 ;  /* 0x0000000811127223 */ /* 0x000fe40000010012 */
[-C--:B------:R-:W-:Y:S02]  /*9610*/  FFMA.FTZ R2, R16, R19.reuse, -R2 ;  /* 0x0000001310027223 */ /* 0x080fe40000010802 */
[----:B------:R-:W-:Y:S01]  /*9620*/  FFMA.FTZ R3, R30, R19, R3 ;  /* 0x000000131e037223 */ /* 0x000fe20000010003 */
[----:B------:R-:W-:-:S04]  /*9630*/  F2FP.PACK_AB R28, R18, R9 ;  /* 0x00000009121c723e */ /* 0x000fc800000000ff */
[----:B------:R-:W-:Y:S02]  /*9640*/  F2FP.PACK_AB R30, R3, R2 ;  /* 0x00000002031e723e */ /* 0x000fe400000000ff */
.L_x_5581:
[----:B------:R-:W-:Y:S05]  /*9650*/  BSYNC B0 ;  /* 0x0000000000007941 */ /* 0x000fea0003800000 */
.L_x_5580:
[----:B-----5:R1:W-:Y:S02]  /*9660*/  STS.128 [R176+0x1000], R28 ;  /* 0x0010001cb0007388 */ /* 0x0203e40000000c00 */
.L_x_5579:
[----:B------:R-:W-:Y:S05]  /*9670*/  BSYNC B1 ;  /* 0x0000000000017941 */ /* 0x000fea0003800000 */
.L_x_5578:
        /* <DEDUP_REMOVED lines=41> */
[--C-:B------:R-:W-:Y:S01]  /*9910*/  HADD2.F32 R13, -RZ, R12.reuse.H1_H1 ;  /* 0x3000000cff0d7230 */ /* 0x100fe20000004100 */
[-C--:B------:R-:W-:Y:S01]  /*9920*/  FFMA.FTZ R8, R15, R11.reuse, -R8 ;  /* 0x0000000b0f087223 */ /* 0x080fe20000010808 */
[----:B------:R-:W-:Y:S01]  /*9930*/  HADD2.F32 R15, -RZ, R5.H0_H0 ;  /* 0x20000005ff0f7230 */ /* 0x000fe20000004100 */
[----:B------:R-:W-:Y:S01]  /*9940*/  FFMA.FTZ R7, R14, R11, R7 ;  /* 0x0000000b0e077223 */ /* 0x000fe20000010007 */
[----:B------:R-:W-:Y:S01]  /*9950*/  HADD2.F32 R11, -RZ, R12.H0_H0 ;  /* 0x2000000cff0b7230 */ /* 0x000fe20000004100 */
[-C--:B------:R-:W-:Y:S01]  /*9960*/  FMUL.FTZ R5, R13, R2.reuse ;  /* 0x000000020d057220 */ /* 0x080fe20000410000 */
[--C-:B------:R-:W-:Y:S02]  /*9970*/  HADD2.F32 R12, -RZ, R16.reuse.H0_H0 ;  /* 0x20000010ff0c7230 */ /* 0x100fe40000004100 */
[----:B------:R-:W-:Y:S01]  /*9980*/  HADD2.F32 R16, -RZ, R16.H1_H1 ;  /* 0x30000010ff107230 */ /* 0x000fe20000004100 */
[----:B------:R-:W-:-:S02]  /*9990*/  FMUL.FTZ R14, R11, R2 ;  /* 0x000000020b0e7220 */ /* 0x000fc40000410000 */
[-C--:B------:R-:W-:Y:S02]  /*99a0*/  FFMA.FTZ R5, R11, R4.reuse, -R5 ;  /* 0x000000040b057223 */ /* 0x080fe40000010805 */
[-C--:B------:R-:W-:Y:S02]  /*99b0*/  FMUL.FTZ R2, R16, R3.reuse ;  /* 0x0000000310027220 */ /* 0x080fe40000410000 */
[C---:B------:R-:W-:Y:S02]  /*99c0*/  FMUL.FTZ R3, R12.reuse, R3 ;  /* 0x000000030c037220 */ /* 0x040fe40000410000 */
[----:B------:R-:W-:Y:S01]  /*99d0*/  FFMA.FTZ R14, R13, R4, R14 ;  /* 0x000000040d0e7223 */ /* 0x000fe2000001000e */
[----:B------:R-:W-:Y:S01]  /*99e0*/  F2FP.PACK_AB R13, R9, R10 ;  /* 0x0000000a090d723e */ /* 0x000fe200000000ff */
[-C--:B------:R-:W-:Y:S02]  /*99f0*/  FFMA.FTZ R2, R12, R15.reuse, -R2 ;  /* 0x0000000f0c027223 */ /* 0x080fe40000010802 */
[----:B------:R-:W-:Y:S01]  /*9a00*/  FFMA.FTZ R3, R16, R15, R3 ;  /* 0x0000000f10037223 */ /* 0x000fe20000010003 */
[----:B------:R-:W-:-:S02]  /*9a10*/  F2FP.PACK_AB R12, R14, R5 ;  /* 0x000000050e0c723e */ /* 0x000fc400000000ff */
[----:B------:R-:W-:Y:S02]  /*9a20*/  F2FP.PACK_AB R15, R7, R8 ;  /* 0x00000008070f723e */ /* 0x000fe400000000ff */
[----:B------:R-:W-:Y:S02]  /*9a30*/  F2FP.PACK_AB R14, R3, R2 ;  /* 0x00000002030e723e */ /* 0x000fe400000000ff */
.L_x_5584:
[----:B------:R-:W-:Y:S05]  /*9a40*/  BSYNC B0 ;  /* 0x0000000000007941 */ /* 0x000fea0003800000 */
.L_x_5583:
[----:B-----5:R1:W-:Y:S01]  /*9a50*/  STS.128 [R176+0x1800], R12 ;  /* 0x0018000cb0007388 */ /* 0x0203e20000000c00 */
[----:B------:R-:W-:Y:S05]  /*9a60*/  BRA `(.L_x_5582) ;  /* 0x00001cb000007947 */ /* 0x000fea0003800000 */
.L_x_5569:
        /* <DEDUP_REMOVED lines=45> */
[----:B------:R-:W-:Y:S01]  /*9d40*/  @!P0 FADD.FTZ R31, -R31, -RZ ;  /* 0x800000ff1f1f8221 */ /* 0x000fe20000010100 */
[----:B------:R-:W-:Y:S01]  /*9d50*/  HADD2.F32 R16, -RZ, R17.H1_H1 ;  /* 0x30000011ff107230 */ /* 0x000fe20000004100 */
[----:B------:R-:W-:Y:S01]  /*9d60*/  FMUL.FTZ R33, R33, R0 ;  /* 0x0000000021217220 */ /* 0x000fe20000410000 */
[----:B------:R-:W-:Y:S01]  /*9d70*/  HADD2.F32 R0, -RZ, R19.H1_H1 ;  /* 0x30000013ff007230 */ /* 0x000fe20000004100 */
[----:B------:R-:W-:Y:S01]  /*9d80*/  FMUL.FTZ R35, R35, R8 ;  /* 0x0000000823237220 */ /* 0x000fe20000410000 */
[----:B------:R-:W-:Y:S01]  /*9d90*/  HADD2.F32 R8, -RZ, R18.H0_H0 ;  /* 0x20000012ff087230 */ /* 0x000fe20000004100 */
[----:B------:R-:W-:-:S02]  /*9da0*/  @!P0 FADD.FTZ R9, -R9, -RZ ;  /* 0x800000ff09098221 */ /* 0x000fc40000010100 */
[----:B------:R-:W-:Y:S02]  /*9db0*/  @!P0 FADD.FTZ R11, -R11, -RZ ;  /* 0x800000ff0b0b8221 */ /* 0x000fe40000010100 */
[----:B------:R-:W-:Y:S01]  /*9dc0*/  FMUL.FTZ R16, R16, R31 ;  /* 0x0000001f10107220 */ /* 0x000fe20000410000 */
[----:B------:R-:W-:Y:S01]  /*9dd0*/  HADD2.F32 R31, -RZ, R18.H1_H1 ;  /* 0x30000012ff1f7230 */ /* 0x000fe20000004100 */
[----:B------:R-:W-:Y:S01]  /*9de0*/  @!P0 FADD.FTZ R30, -R30, -RZ ;  /* 0x800000ff1e1e8221 */ /* 0x000fe20000010100 */
[----:B------:R-:W-:Y:S01]  /*9df0*/  HADD2.F32 R17, -RZ, R19.H0_H0 ;  /* 0x20000013ff117230 */ /* 0x000fe20000004100 */
[----:B------:R-:W-:Y:S02]  /*9e00*/  @!P0 FADD.FTZ R32, -R32, -RZ ;  /* 0x800000ff20208221 */ /* 0x000fe40000010100 */
[----:B------:R-:W-:Y:S01]  /*9e10*/  FMUL.FTZ R9, R8, R9 ;  /* 0x0000000908097220 */ /* 0x000fe20000410000 */
[----:B--2---:R-:W-:Y:S01]  /*9e20*/  HADD2.F32 R8, -RZ, R12.H0_H0 ;  /* 0x2000000cff087230 */ /* 0x004fe20000004100 */
[----:B------:R-:W-:Y:S01]  /*9e30*/  FMUL.FTZ R11, R0, R11 ;  /* 0x0000000b000b7220 */ /* 0x000fe20000410000 */
[----:B-----5:R-:W-:Y:S01]  /*9e40*/  HADD2.F32 R0, -RZ, R20.H0_H0 ;  /* 0x20000014ff007230 */ /* 0x020fe20000004100 */
[----:B------:R-:W-:-:S02]  /*9e50*/  @!P0 FADD.FTZ R10, -R10, -RZ ;  /* 0x800000ff0a0a8221 */ /* 0x000fc40000010100 */
[----:B------:R-:W-:Y:S01]  /*9e60*/  FMUL.FTZ R37, R37, R30 ;  /* 0x0000001e25257220 */ /* 0x000fe20000410000 */
[--C-:B------:R-:W-:Y:S01]  /*9e70*/  HADD2.F32 R30, -RZ, R14.reuse.H0_H0 ;  /* 0x2000000eff1e7230 */ /* 0x100fe20000004100 */
[----:B------:R-:W-:Y:S01]  /*9e80*/  FMUL.FTZ R32, R31, R32 ;  /* 0x000000201f207220 */ /* 0x000fe20000410000 */
[----:B------:R-:W-:Y:S01]  /*9e90*/  HADD2.F32 R31, -RZ, R14.H1_H1 ;  /* 0x3000000eff1f7230 */ /* 0x000fe20000004100 */
[----:B------:R-:W-:Y:S01]  /*9ea0*/  FMUL.FTZ R10, R17, R10 ;  /* 0x0000000a110a7220 */ /* 0x000fe20000410000 */
[----:B------:R-:W-:Y:S01]  /*9eb0*/  HADD2.F32 R17, -RZ, R12.H1_H1 ;  /* 0x3000000cff117230 */ /* 0x000fe20000004100 */
[----:B------:R-:W-:Y:S01]  /*9ec0*/  FFMA.FTZ R0, R0, R8, R33 ;  /* 0x0000000800007223 */ /* 0x000fe20000010021 */
[--C-:B------:R-:W-:Y:S02]  /*9ed0*/  HADD2.F32 R19, -RZ, R15.reuse.H0_H0 ;  /* 0x2000000fff137230 */ /* 0x100fe40000004100 */
[----:B------:R-:W-:Y:S02]  /*9ee0*/  HADD2.F32 R14, -RZ, R15.H1_H1 ;  /* 0x3000000fff0e7230 */ /* 0x000fe40000004100 */
[----:B------:R-:W-:-:S02]  /*9ef0*/  HADD2.F32 R18, -RZ, R21.H0_H0 ;  /* 0x20000015ff127230 */ /* 0x000fc40000004100 */
[----:B------:R-:W-:Y:S02]  /*9f00*/  HADD2.F32 R12, -RZ, R13.H0_H0 ;  /* 0x2000000dff0c7230 */ /* 0x000fe40000004100 */
[----:B------:R-:W-:Y:S02]  /*9f10*/  HADD2.F32 R8, -RZ, R22.H0_H0 ;  /* 0x20000016ff087230 */ /* 0x000fe40000004100 */
[----:B------:R-:W-:Y:S02]  /*9f20*/  HADD2.F32 R15, -RZ, R23.H0_H0 ;  /* 0x20000017ff0f7230 */ /* 0x000fe40000004100 */
[----:B------:R-:W-:Y:S02]  /*9f30*/  HADD2.F32 R20, -RZ, R20.H1_H1 ;  /* 0x30000014ff147230 */ /* 0x000fe40000004100 */
        /* <DEDUP_REMOVED lines=15> */
.L_x_5588:
[----:B------:R-:W-:Y:S05]  /*a030*/  BSYNC B0 ;  /* 0x0000000000007941 */ /* 0x000fea0003800000 */
.L_x_5587:
[----:B-----5:R4:W-:Y:S02]  /*a040*/  STS.128 [R176], R20 ;  /* 0x00000014b0007388 */ /* 0x0209e40000000c00 */
.L_x_5586:
[----:B------:R-:W-:Y:S05]  /*a050*/  BSYNC B1 ;  /* 0x0000000000017941 */ /* 0x000fea0003800000 */
.L_x_5585:
        /* <DEDUP_REMOVED lines=34> */
[----:B---3--:R-:W-:Y:S02]  /*a280*/  HADD2.F32 R32, -RZ, R16.H0_H0 ;  /* 0x20000010ff207230 */ /* 0x008fe40000004100 */
[----:B------:R-:W-:Y:S02]  /*a290*/  HADD2.F32 R31, -RZ, R17.H0_H0 ;  /* 0x20000011ff1f7230 */ /* 0x000fe40000004100 */
[--C-:B--2---:R-:W-:Y:S02]  /*a2a0*/  HADD2.F32 R7, -RZ, R8.reuse.H0_H0 ;  /* 0x20000008ff077230 */ /* 0x104fe40000004100 */
        /* <DEDUP_REMOVED lines=9> */
[----:B------:R-:W-:Y:S01]  /*a340*/  @!P0 FADD.FTZ R24, -R24, -RZ ;  /* 0x800000ff18188221 */ /* 0x000fe20000010100 */
[----:B------:R-:W-:Y:S01]  /*a350*/  HADD2.F32 R33, -RZ, R16.H1_H1 ;  /* 0x30000010ff217230 */ /* 0x000fe20000004100 */
[----:B------:R-:W-:Y:S01]  /*a360*/  FMUL.FTZ R32, R32, R7 ;  /* 0x0000000720207220 */ /* 0x000fe20000410000 */
[--C-:B------:R-:W-:Y:S01]  /*a370*/  HADD2.F32 R7, -RZ, R19.reuse.H0_H0 ;  /* 0x20000013ff077230 */ /* 0x100fe20000004100 */
[----:B------:R-:W-:Y:S01]  /*a380*/  FMUL.FTZ R31, R31, R8 ;  /* 0x000000081f1f7220 */ /* 0x000fe20000410000 */
[----:B------:R-:W-:Y:S01]  /*a390*/  HADD2.F32 R8, -RZ, R19.H1_H1 ;  /* 0x30000013ff087230 */ /* 0x000fe20000004100 */
[----:B------:R-:W-:Y:S02]  /*a3a0*/  @!P0 FADD.FTZ R10, -R10, -RZ ;  /* 0x800000ff0a0a8221 */ /* 0x000fe40000010100 */
[----:B------:R-:W-:Y:S01]  /*a3b0*/  @!P0 FADD.FTZ R11, -R11, -RZ ;  /* 0x800000ff0b0b8221 */ /* 0x000fe20000010100 */
[----:B------:R-:W-:Y:S01]  /*a3c0*/  HADD2.F32 R16, -RZ, R17.H1_H1 ;  /* 0x30000011ff107230 */ /* 0x000fe20000004100 */
[----:B------:R-:W-:Y:S01]  /*a3d0*/  FMUL.FTZ R33, R33, R24 ;  /* 0x0000001821217220 */ /* 0x000fe20000410000 */
[--C-:B------:R-:W-:Y:S01]  /*a3e0*/  HADD2.F32 R24, -RZ, R18.reuse.H0_H0 ;  /* 0x20000012ff187230 */ /* 0x100fe20000004100 */
[----:B------:R-:W-:Y:S01]  /*a3f0*/  @!P0 FADD.FTZ R25, -R25, -RZ ;  /* 0x800000ff19198221 */ /* 0x000fe20000010100 */
[----:B------:R-:W-:Y:S01]  /*a400*/  HADD2.F32 R17, -RZ, R18.H1_H1 ;  /* 0x30000012ff117230 */ /* 0x000fe20000004100 */
[----:B------:R-:W-:-:S02]  /*a410*/  @!P0 FADD.FTZ R9, -R9, -RZ ;  /* 0x800000ff09098221 */ /* 0x000fc40000010100 */
[----:B------:R-:W-:Y:S01]  /*a420*/  FMUL.FTZ R10, R7, R10 ;  /* 0x0000000a070a7220 */ /* 0x000fe20000410000 */
[----:B-----5:R-:W-:Y:S01]  /*a430*/  HADD2.F32 R7, -RZ, R20.H0_H0 ;  /* 0x20000014ff077230 */ /* 0x020fe20000004100 */
[----:B------:R-:W-:Y:S01]  /*a440*/  FMUL.FTZ R11, R8, R11 ;  /* 0x0000000b080b7220 */ /* 0x000fe20000410000 */
[----:B----4-:R-:W-:Y:S01]  /*a450*/  HADD2.F32 R8, -RZ, R12.H0_H0 ;  /* 0x2000000cff087230 */ /* 0x010fe20000004100 */
        /* <DEDUP_REMOVED lines=30> */
.L_x_5592:
[----:B------:R-:W-:Y:S05]  /*a640*/  BSYNC B0 ;  /* 0x0000000000007941 */ /* 0x000fea0003800000 */
.L_x_5591:
[----:B-----5:R1:W-:Y:S02]  /*a650*/  STS.128 [R176+0x800], R20 ;  /* 0x00080014b0007388 */ /* 0x0203e40000000c00 */
.L_x_5590:
[----:B------:R-:W-:Y:S05]  /*a660*/  BSYNC B1 ;  /* 0x0000000000017941 */ /* 0x000fea0003800000 */
.L_x_5589:
[----:B----4-:R-:W-:Y:S01]  /*a670*/  IADD3 R24, R134, 0x20, RZ ;  /* 0x0000002086187810 */ /* 0x010fe20007ffe0ff */
[----:B------:R-:W-:Y:S03]  /*a680*/  BSSY B1, `(.L_x_5593) ;  /* 0x0000060000017945 */ /* 0x000fe60003800000 */
[----:B------:R-:W-:-:S04]  /*a690*/  ISETP.GE.AND P0, PT, R24, R5, PT ;  /* 0x000000051800720c */ /* 0x000fc80003f06270 */
[----:B------:R-:W-:-:S13]  /*a6a0*/  ISETP.LT.OR P0, PT, R3, -0x107, P0 ;  /* 0xfffffef90300780c */ /* 0x000fda0000701670 */
[----:B------:R-:W-:Y:S05]  /*a6b0*/  @P0 BRA `(.L_x_5594) ;  /* 0x000005c000000947 */ /* 0x000fea0003800000 */
[----:B------:R-:W-:-:S13]  /*a6c0*/  ISETP.GE.AND P0, PT, R100, c[0x0][0x220], PT ;  /* 0x0000880064007a0c */ /* 0x000fda0003f06270 */
[----:B------:R4:W-:Y:S01]  /*a6d0*/  @P0 STS.128 [R176+0x1000], RZ ;  /* 0x001000ffb0000388 */ /* 0x0009e20000000c00 */
[----:B------:R-:W-:Y:S05]  /*a6e0*/  @P0 BRA `(.L_x_5594) ;  /* 0x0000059000000947 */ /* 0x000fea0003800000 */
[----:B-1----:R1:W5:Y:S01]  /*a6f0*/  LDG.E.128 R20, [R28.64] ;  /* 0x000000061c147981 */ /* 0x002362000c1e1d00 */
[----:B------:R-:W-:Y:S01]  /*a700*/  ISETP.GE.AND P0, PT, R100, c[0x0][0x230], PT ;  /* 0x00008c0064007a0c */ /* 0x000fe20003f06270 */
[----:B------:R-:W-:-:S12]  /*a710*/  BSSY B0, `(.L_x_5595) ;  /* 0x0000055000007945 */ /* 0x000fd80003800000 */
[----:B------:R-:W-:Y:S05]  /*a720*/  @P0 BRA `(.L_x_5596) ;  /* 0x0000053000000947 */ /* 0x000fea0003800000 */
[-C--:B------:R-:W-:Y:S02]  /*a730*/  ISETP.GE.AND P0, PT, R100, R117.reuse, PT ;  /* 0x000000756400720c */ /* 0x080fe40003f06270 */
[----:B------:R-:W-:Y:S02]  /*a740*/  MOV R11, R117 ;  /* 0x00000075000b7202 */ /* 0x000fe40000000f00 */
[----:B------:R-:W-:Y:S02]  /*a750*/  MOV R8, RZ ;  /* 0x000000ff00087202 */ /* 0x000fe40000000f00 */
[----:B---3--:R-:W-:-:S07]  /*a760*/  MOV R13, RZ ;  /* 0x000000ff000d7202 */ /* 0x008fce0000000f00 */
        /* <DEDUP_REMOVED lines=24> */
[----:B-1----:R-:W-:Y:S01]  /*a8f0*/  HADD2.F32 R28, -RZ, R9.H1_H1 ;  /* 0x30000009ff1c7230 */ /* 0x002fe20000004100 */
        /* <DEDUP_REMOVED lines=10> */
[----:B------:R-:W-:Y:S01]  /*a9a0*/  @!P0 FADD.FTZ R28, -R28, -RZ ;  /* 0x800000ff1c1c8221 */ /* 0x000fe20000010100 */
[----:B------:R-:W-:Y:S01]  /*a9b0*/  HADD2.F32 R8, -RZ, R19.H1_H1 ;  /* 0x30000013ff087230 */ /* 0x000fe20000004100 */
[----:B------:R-:W-:Y:S02]  /*a9c0*/  @!P0 FADD.FTZ R10, -R10, -RZ ;  /* 0x800000ff0a0a8221 */ /* 0x000fe40000010100 */
[----:B------:R-:W-:-:S02]  /*a9d0*/  @!P0 FADD.FTZ R11, -R11, -RZ ;  /* 0x800000ff0b0b8221 */ /* 0x000fc40000010100 */
[----:B------:R-:W-:Y:S01]  /*a9e0*/  FMUL.FTZ R17, R17, R28 ;  /* 0x0000001c11117220 */ /* 0x000fe20000410000 */
[--C-:B------:R-:W-:Y:S01]  /*a9f0*/  HADD2.F32 R28, -RZ, R18.reuse.H0_H0 ;  /* 0x20000012ff1c7230 */ /* 0x100fe20000004100 */
[----:B------:R-:W-:Y:S01]  /*aa00*/  FMUL.FTZ R10, R7, R10 ;  /* 0x0000000a070a7220 */ /* 0x000fe20000410000 */
[----:B------:R-:W-:Y:S01]  /*aa10*/  HADD2.F32 R18, -RZ, R18.H1_H1 ;  /* 0x30000012ff127230 */ /* 0x000fe20000004100 */
[----:B------:R-:W-:Y:S01]  /*aa20*/  FMUL.FTZ R11, R8, R11 ;  /* 0x0000000b080b7220 */ /* 0x000fe20000410000 */
[----:B-----5:R-:W-:Y:S01]  /*aa30*/  HADD2.F32 R7, -RZ, R20.H0_H0 ;  /* 0x20000014ff077230 */ /* 0x020fe20000004100 */
[----:B------:R-:W-:Y:S01]  /*aa40*/  @!P0 FADD.FTZ R9, -R9, -RZ ;  /* 0x800000ff09098221 */ /* 0x000fe20000010100 */
[----:B----4-:R-:W-:Y:S01]  /*aa50*/  HADD2.F32 R8, -RZ, R12.H0_H0 ;  /* 0x2000000cff087230 */ /* 0x010fe20000004100 */
[----:B------:R-:W-:Y:S01]  /*aa60*/  @!P0 FADD.FTZ R29, -R29, -RZ ;  /* 0x800000ff1d1d8221 */ /* 0x000fe20000010100 */
[----:B------:R-:W-:Y:S01]  /*aa70*/  HADD2.F32 R19, -RZ, R20.H1_H1 ;  /* 0x30000014ff137230 */ /* 0x000fe20000004100 */
[----:B------:R-:W-:Y:S01]  /*aa80*/  @!P0 FADD.FTZ R25, -R25, -RZ ;  /* 0x800000ff19198221 */ /* 0x000fe20000010100 */
[----:B------:R-:W-:-:S02]  /*aa90*/  HADD2.F32 R16, -RZ, R16.H1_H1 ;  /* 0x30000010ff107230 */ /* 0x000fc40000004100 */
[----:B------:R-:W-:Y:S01]  /*aaa0*/  HADD2.F32 R20, -RZ, R12.H1_H1 ;  /* 0x3000000cff147230 */ /* 0x000fe20000004100 */
[----:B------:R-:W-:Y:S01]  /*aab0*/  FMUL.FTZ R9, R28, R9 ;  /* 0x000000091c097220 */ /* 0x000fe20000410000 */
[--C-:B------:R-:W-:Y:S01]  /*aac0*/  HADD2.F32 R12, -RZ, R13.reuse.H0_H0 ;  /* 0x2000000dff0c7230 */ /* 0x100fe20000004100 */
        /* <DEDUP_REMOVED lines=8> */
[----:B------:R-:W-:Y:S01]  /*ab50*/  HADD2.F32 R15, -RZ, R23.H0_H0 ;  /* 0x20000017ff0f7230 */ /* 0x000fe20000004100 */
[----:B------:R-:W-:Y:S01]  /*ab60*/  FMUL.FTZ R16, R16, R25 ;  /* 0x0000001910107220 */ /* 0x000fe20000410000 */
        /* <DEDUP_REMOVED lines=9> */
[----:B------:R-:W-:-:S02]  /*ac00*/  FFMA.FTZ R10, R15, R13, R10 ;  /* 0x0000000d0f0a7223 */ /* 0x000fc4000001000a */
[----:B------:R-:W-:Y:S01]  /*ac10*/  FFMA.FTZ R11, R23, R34, R11 ;  /* 0x00000022170b7223 */ /* 0x000fe2000001000b */
[----:B------:R-:W-:Y:S02]  /*ac20*/  F2FP.PACK_AB R20, R16, R7 ;  /* 0x000000071014723e */ /* 0x000fe400000000ff */
[----:B------:R-:W-:Y:S02]  /*ac30*/  F2FP.PACK_AB R21, R17, R12 ;  /* 0x0000000c1115723e */ /* 0x000fe400000000ff */
[----:B------:R-:W-:Y:S02]  /*ac40*/  F2FP.PACK_AB R22, R29, R8 ;  /* 0x000000081d16723e */ /* 0x000fe400000000ff */
[----:B------:R-:W-:Y:S02]  /*ac50*/  F2FP.PACK_AB R23, R11, R10 ;  /* 0x0000000a0b17723e */ /* 0x000fe400000000ff */
.L_x_5596:
[----:B------:R-:W-:Y:S05]  /*ac60*/  BSYNC B0 ;  /* 0x0000000000007941 */ /* 0x000fea0003800000 */
.L_x_5595:
[----:B-----5:R1:W-:Y:S02]  /*ac70*/  STS.128 [R176+0x1000], R20 ;  /* 0x00100014b0007388 */ /* 0x0203e40000000c00 */
.L_x_5594:
[----:B------:R-:W-:Y:S05]  /*ac80*/  BSYNC B1 ;  /* 0x0000000000017941 */ /* 0x000fea0003800000 */
.L_x_5593:
        /* <DEDUP_REMOVED lines=20> */
[----:B------:R-:W-:Y:S01]  /*add0*/  IMAD.WIDE R20, R5, 0x2, R26 ;  /* 0x0000000205147825 */ /* 0x000fe200078e021a */
[----:B------:R-:W-:-:S04]  /*ade0*/  IADD3 R2, P1, R9, R2, RZ ;  /* 0x0000000209027210 */ /* 0x000fc80007f3e0ff */
[----:B------:R-:W-:Y:S01]  /*adf0*/  LEA.HI.X.SX32 R4, R9, R4, 0x1, P1 ;  /* 0x0000000409047211 */ /* 0x000fe200008f0eff */
[----:B--2---:R-:W2:Y:S01]  /*ae00*/  LDG.E.128 R20, [R20.64] ;  /* 0x0000000614147981 */ /* 0x004ea2000c1e1d00 */
[----:B------:R-:W-:-:S04]  /*ae10*/  IADD3 R7, P1, R3, R2, RZ ;  /* 0x0000000203077210 */ /* 0x000fc80007f3e0ff */
[----:B------:R-:W-:Y:S02]  /*ae20*/  LEA.HI.X.SX32 R8, R3, R4, 0x1, P1 ;  /* 0x0000000403087211 */ /* 0x000fe400008f0eff */
[C---:B------:R-:W-:Y:S02]  /*ae30*/  LEA R10, P1, R7.reuse, c[0x0][0x2b0], 0x1 ;  /* 0x0000ac00070a7a11 */ /* 0x040fe400078208ff */
[----:B------:R-:W-:Y:S02]  /*ae40*/  MOV R3, RZ ;  /* 0x000000ff00037202 */ /* 0x000fe40000000f00 */
[----:B------:R-:W-:Y:S02]  /*ae50*/  LEA.HI.X R11, R7, c[0x0][0x2b4], R8, 0x1, P1 ;  /* 0x0000ad00070b7a11 */ /* 0x000fe400008f0c08 */
[----:B------:R-:W-:-:S04]  /*ae60*/  @P0 IADD3 R3, -R116, RZ, RZ ;  /* 0x000000ff74030210 */ /* 0x000fc80007ffe1ff */
[----:B---3--:R-:W3:Y:S01]  /*ae70*/  LDG.E.128 R8, [R10.64] ;  /* 0x000000060a087981 */ /* 0x008ee2000c1e1d00 */
[----:B------:R-:W-:-:S04]  /*ae80*/  IADD3 R2, P1, R3, R2, RZ ;  /* 0x0000000203027210 */ /* 0x000fc80007f3e0ff */
[----:B------:R-:W-:Y:S02]  /*ae90*/  LEA.HI.X.SX32 R3, R3, R4, 0x1, P1 ;  /* 0x0000000403037211 */ /* 0x000fe400008f0eff */
[----:B------:R-:W-:-:S04]  /*aea0*/  LEA R12, P1, R2, c[0x0][0x2a8], 0x1 ;  /* 0x0000aa00020c7a11 */ /* 0x000fc800078208ff */
[----:B------:R-:W-:-:S06]  /*aeb0*/  LEA.HI.X R13, R2, c[0x0][0x2ac], R3, 0x1, P1 ;  /* 0x0000ab00020d7a11 */ /* 0x000fcc00008f0c03 */
[----:B----4-:R-:W4:Y:S01]  /*aec0*/  LDG.E.128 R12, [R12.64] ;  /* 0x000000060c0c7981 */ /* 0x010f22000c1e1d00 */
[--C-:B--2---:R-:W-:Y:S02]  /*aed0*/  HADD2.F32 R7, -RZ, R20.reuse.H0_H0 ;  /* 0x20000014ff077230 */ /* 0x104fe40000004100 */
[----:B------:R-:W-:Y:S02]  /*aee0*/  HADD2.F32 R25, -RZ, R20.H1_H1 ;  /* 0x30000014ff197230 */ /* 0x000fe40000004100 */
[--C-:B------:R-:W-:Y:S02]  /*aef0*/  HADD2.F32 R20, -RZ, R21.reuse.H0_H0 ;  /* 0x20000015ff147230 */ /* 0x100fe40000004100 */
[----:B-1----:R-:W-:Y:S02]  /*af00*/  HADD2.F32 R26, -RZ, R21.H1_H1 ;  /* 0x30000015ff1a7230 */ /* 0x002fe40000004100 */
[----:B---3--:R-:W-:Y:S02]  /*af10*/  HADD2.F32 R2, -RZ, R8.H0_H0 ;  /* 0x20000008ff027230 */ /* 0x008fe40000004100 */
[----:B------:R-:W-:-:S02]  /*af20*/  HADD2.F32 R3, -RZ, R9.H0_H0 ;  /* 0x20000009ff037230 */ /* 0x000fc40000004100 */
[----:B------:R-:W-:Y:S01]  /*af30*/  HADD2.F32 R8, -RZ, R8.H1_H1 ;  /* 0x30000008ff087230 */ /* 0x000fe20000004100 */
[----:B------:R-:W-:Y:S01]  /*af40*/  @!P0 FADD.FTZ R2, -R2, -RZ ;  /* 0x800000ff02028221 */ /* 0x000fe20000010100 */
[--C-:B------:R-:W-:Y:S01]  /*af50*/  HADD2.F32 R4, -RZ, R10.reuse.H0_H0 ;  /* 0x2000000aff047230 */ /* 0x100fe20000004100 */
[----:B------:R-:W-:Y:S01]  /*af60*/  @!P0 FADD.FTZ R3, -R3, -RZ ;  /* 0x800000ff03038221 */ /* 0x000fe20000010100 */
[----:B------:R-:W-:Y:S02]  /*af70*/  HADD2.F32 R5, -RZ, R11.H0_H0 ;  /* 0x2000000bff057230 */ /* 0x000fe40000004100 */
[----:B------:R-:W-:Y:S02]  /*af80*/  HADD2.F32 R9, -RZ, R9.H1_H1 ;  /* 0x30000009ff097230 */ /* 0x000fe40000004100 */
[----:B------:R-:W-:Y:S02]  /*af90*/  HADD2.F32 R10, -RZ, R10.H1_H1 ;  /* 0x3000000aff0a7230 */ /* 0x000fe40000004100 */
[----:B------:R-:W-:Y:S01]  /*afa0*/  HADD2.F32 R11, -RZ, R11.H1_H1 ;  /* 0x3000000bff0b7230 */ /* 0x000fe20000004100 */
[----:B------:R-:W-:Y:S01]  /*afb0*/  FMUL.FTZ R7, R7, R2 ;  /* 0x0000000207077220 */ /* 0x000fe20000410000 */
[----:B------:R-:W-:Y:S01]  /*afc0*/  HADD2.F32 R2, -RZ, R23.H1_H1 ;  /* 0x30000017ff027230 */ /* 0x000fe20000004100 */
[----:B------:R-:W-:Y:S01]  /*afd0*/  FMUL.FTZ R20, R20, R3 ;  /* 0x0000000314147220 */ /* 0x000fe20000410000 */
[----:B------:R-:W-:Y:S01]  /*afe0*/  HADD2.F32 R3, -RZ, R22.H1_H1 ;  /* 0x30000016ff037230 */ /* 0x000fe20000004100 */
[----:B------:R-:W-:-:S02]  /*aff0*/  @!P0 FADD.FTZ R8, -R8, -RZ ;  /* 0x800000ff08088221 */ /* 0x000fc40000010100 */
[----:B------:R-:W-:Y:S02]  /*b000*/  @!P0 FADD.FTZ R9, -R9, -RZ ;  /* 0x800000ff09098221 */ /* 0x000fe40000010100 */
[----:B------:R-:W-:Y:S02]  /*b010*/  @!P0 FADD.FTZ R10, -R10, -RZ ;  /* 0x800000ff0a0a8221 */ /* 0x000fe40000010100 */
[----:B------:R-:W-:Y:S02]  /*b020*/  @!P0 FADD.FTZ R11, -R11, -RZ ;  /* 0x800000ff0b0b8221 */ /* 0x000fe40000010100 */
[----:B------:R-:W-:Y:S01]  /*b030*/  FMUL.FTZ R25, R25, R8 ;  /* 0x0000000819197220 */ /* 0x000fe20000410000 */
[----:B------:R-:W-:Y:S01]  /*b040*/  HADD2.F32 R8, -RZ, R23.H0_H0 ;  /* 0x20000017ff087230 */ /* 0x000fe20000004100 */
[----:B------:R-:W-:Y:S01]  /*b050*/  FMUL.FTZ R26, R26, R9 ;  /* 0x000000091a1a7220 */ /* 0x000fe20000410000 */
[----:B------:R-:W-:Y:S01]  /*b060*/  HADD2.F32 R9, -RZ, R22.H0_H0 ;  /* 0x20000016ff097230 */ /* 0x000fe20000004100 */
[----:B------:R-:W-:Y:S01]  /*b070*/  FMUL.FTZ R10, R3, R10 ;  /* 0x0000000a030a7220 */ /* 0x000fe20000410000 */
[----:B----4-:R-:W-:Y:S01]  /*b080*/  HADD2.F32 R3, -RZ, R12.H0_H0 ;  /* 0x2000000cff037230 */ /* 0x010fe20000004100 */
[----:B------:R-:W-:Y:S01]  /*b090*/  FMUL.FTZ R11, R2, R11 ;  /* 0x0000000b020b7220 */ /* 0x000fe20000410000 */
[----:B-----5:R-:W-:Y:S01]  /*b0a0*/  HADD2.F32 R2, -RZ, R16.H0_H0 ;  /* 0x20000010ff027230 */ /* 0x020fe20000004100 */
[----:B------:R-:W-:-:S02]  /*b0b0*/  @!P0 FADD.FTZ R5, -R5, -RZ ;  /* 0x800000ff05058221 */ /* 0x000fc40000010100 */
[----:B------:R-:W-:Y:S01]  /*b0c0*/  @!P0 FADD.FTZ R4, -R4, -RZ ;  /* 0x800000ff04048221 */ /* 0x000fe20000010100 */
[--C-:B------:R-:W-:Y:S01]  /*b0d0*/  HADD2.F32 R21, -RZ, R13.reuse.H1_H1 ;  /* 0x3000000dff157230 */ /* 0x100fe20000004100 */
[----:B------:R-:W-:Y:S01]  /*b0e0*/  FMUL.FTZ R5, R8, R5 ;  /* 0x0000000508057220 */ /* 0x000fe20000410000 */
[----:B------:R-:W-:Y:S01]  /*b0f0*/  HADD2.F32 R8, -RZ, R13.H0_H0 ;  /* 0x2000000dff087230 */ /* 0x000fe20000004100 */
[----:B------:R-:W-:Y:S01]  /*b100*/  FMUL.FTZ R4, R9, R4 ;  /* 0x0000000409047220 */ /* 0x000fe20000410000 */
[----:B------:R-:W-:Y:S01]  /*b110*/  HADD2.F32 R9, -RZ, R17.H0_H0 ;  /* 0x20000011ff097230 */ /* 0x000fe20000004100 */
[----:B------:R-:W-:Y:S01]  /*b120*/  FFMA.FTZ R2, R2, R3, R7 ;  /* 0x0000000302027223 */ /* 0x000fe20000010007 */
[--C-:B------:R-:W-:Y:S02]  /*b130*/  HADD2.F32 R13, -RZ, R14.reuse.H0_H0 ;  /* 0x2000000eff0d7230 */ /* 0x100fe40000004100 */
[----:B------:R-:W-:Y:S02]  /*b140*/  HADD2.F32 R23, -RZ, R14.H1_H1 ;  /* 0x3000000eff177230 */ /* 0x000fe40000004100 */
[----:B------:R-:W-:-:S02]  /*b150*/  HADD2.F32 R3, -RZ, R18.H0_H0 ;  /* 0x20000012ff037230 */ /* 0x000fc40000004100 */
[----:B------:R-:W-:Y:S02]  /*b160*/  HADD2.F32 R7, -RZ, R19.H0_H0 ;  /* 0x20000013ff077230 */ /* 0x000fe40000004100 */
[----:B------:R-:W-:Y:S02]  /*b170*/  HADD2.F32 R16, -RZ, R16.H1_H1 ;  /* 0x30000010ff107230 */ /* 0x000fe40000004100 */
[----:B------:R-:W-:Y:S02]  /*b180*/  HADD2.F32 R12, -RZ, R12.H1_H1 ;  /* 0x3000000cff0c7230 */ /* 0x000fe40000004100 */
[--C-:B------:R-:W-:Y:S02]  /*b190*/  HADD2.F32 R14, -RZ, R15.reuse.H0_H0 ;  /* 0x2000000fff0e7230 */ /* 0x100fe40000004100 */
        /* <DEDUP_REMOVED lines=15> */
.L_x_5598:
[----:B------:R-:W-:Y:S05]  /*b290*/  BSYNC B0 ;  /* 0x0000000000007941 */ /* 0x000fea0003800000 */
.L_x_5597:
[----:B-----5:R1:W-:Y:S01]  /*b2a0*/  STS.128 [R176+0x1800], R16 ;  /* 0x00180010b0007388 */ /* 0x0203e20000000c00 */
[----:B------:R-:W-:Y:S05]  /*b2b0*/  BRA `(.L_x_5582) ;  /* 0x0000046000007947 */ /* 0x000fea0003800000 */
.L_x_5568:
[----:B---3--:R-:W1:Y:S01]  /*b2c0*/  S2R R6, SR_CTAID.X ;  /* 0x0000000000067919 */ /* 0x008e620000002500 */
[----:B------:R-:W-:Y:S01]  /*b2d0*/  BSSY B0, `(.L_x_5599) ;  /* 0x000000d000007945 */ /* 0x000fe20003800000 */
[----:B-1----:R-:W-:-:S05]  /*b2e0*/  IMAD R3, R6, -0x40, R171 ;  /* 0xffffffc006037824 */ /* 0x002fca00078e02ab */
[----:B------:R-:W-:-:S13]  /*b2f0*/  ISETP.GE.AND P0, PT, R134, R3, PT ;  /* 0x000000038600720c */ /* 0x000fda0003f06270 */
[----:B------:R-:W-:Y:S05]  /*b300*/  @P0 BRA `(.L_x_5600) ;  /* 0x0000009000000947 */ /* 0x000fea0003800000 */
[----:B------:R-:W-:-:S13]  /*b310*/  ISETP.GE.AND P0, PT, R100, c[0x0][0x220], PT ;  /* 0x0000880064007a0c */ /* 0x000fda0003f06270 */
[----:B------:R1:W-:Y:S01]  /*b320*/  @P0 STS.128 [R176], RZ ;  /* 0x000000ffb0000388 */ /* 0x0003e20000000c00 */
[----:B------:R-:W-:Y:S05]  /*b330*/  @P0 BRA `(.L_x_5600) ;  /* 0x0000006000000947 */ /* 0x000fea0003800000 */
[----:B------:R-:W-:-:S04]  /*b340*/  LEA R4, P0, R130, c[0x0][0x160], 0x1 ;  /* 0x0000580082047a11 */ /* 0x000fc800078008ff */
[----:B------:R-:W-:-:S05]  /*b350*/  LEA.HI.X R5, R130, c[0x0][0x164], R133, 0x1, P0 ;  /* 0x0000590082057a11 */ /* 0x000fca00000f0c85 */
[----:B------:R-:W-:Y:S01]  /*b360*/  @!PT LDS RZ, [RZ] ;  /* 0x00000000fffff984 */ /* 0x000fe20000000800 */
[----:B------:R-:W-:Y:S01]  /*b370*/  @!PT LDS RZ, [RZ] ;  /* 0x00000000fffff984 */ /* 0x000fe20000000800 */
[----:B------:R-:W-:Y:S01]  /*b380*/  @!PT LDS RZ, [RZ] ;  /* 0x00000000fffff984 */ /* 0x000fe20000000800 */
[----:B------:R3:W-:Y:S04]  /*b390*/  LDGSTS.E.BYPASS.LTC128B.128 [R176], [R4.64] ;  /* 0x0000000004b07fae */ /* 0x0007e8000b901d46 */
.L_x_5600:
[----:B------:R-:W-:Y:S05]  /*b3a0*/  BSYNC B0 ;  /* 0x0000000000007941 */ /* 0x000fea0003800000 */
.L_x_5599:
        /* <DEDUP_REMOVED lines=8> */
[----:B---3--:R-:W-:-:S03]  /*b430*/  IMAD.MOV.U32 R5, RZ, RZ, c[0x0][0x194] ;  /* 0x00006500ff057624 */ /* 0x008fc600078e00ff */
        /* <DEDUP_REMOVED lines=8> */
.L_x_5602:
[----:B------:R-:W-:Y:S05]  /*b4c0*/  BSYNC B0 ;  /* 0x0000000000007941 */ /* 0x000fea0003800000 */
.L_x_5601:
        /* <DEDUP_REMOVED lines=17> */
.L_x_5604:
[----:B------:R-:W-:Y:S05]  /*b5e0*/  BSYNC B0 ;  /* 0x0000000000007941 */ /* 0x000fea0003800000 */
.L_x_5603:
        /* <DEDUP_REMOVED lines=13> */
[----:B---3--:R-:W-:-:S04]  /*b6c0*/  LEA R4, P0, R8, c[0x0][0x160], 0x1 ;  /* 0x0000580008047a11 */ /* 0x008fc800078008ff */
[----:B------:R-:W-:-:S05]  /*b6d0*/  LEA.HI.X R5, R8, c[0x0][0x164], R2, 0x1, P0 ;  /* 0x0000590008057a11 */ /* 0x000fca00000f0c02 */
[----:B------:R-:W-:Y:S01]  /*b6e0*/  @!PT LDS RZ, [RZ] ;  /* 0x00000000fffff984 */ /* 0x000fe20000000800 */
[----:B------:R-:W-:Y:S01]  /*b6f0*/  @!PT LDS RZ, [RZ] ;  /* 0x00000000fffff984 */ /* 0x000fe20000000800 */
[----:B------:R-:W-:Y:S01]  /*b700*/  @!PT LDS RZ, [RZ] ;  /* 0x00000000fffff984 */ /* 0x000fe20000000800 */
[----:B------:R3:W-:Y:S04]  /*b710*/  LDGSTS.E.BYPASS.LTC128B.128 [R176+0x1800], [R4.64] ;  /* 0x0180000004b07fae */ /* 0x0007e8000b901d46 */
.L_x_5582:
[----:B------:R-:W-:Y:S05]  /*b720*/  BSYNC B2 ;  /* 0x0000000000027941 */ /* 0x000fea0003800000 */
.L_x_5567:
[----:B------:R-:W-:Y:S01]  /*b730*/  IADD3 R180, R48, -0x1, RZ ;  /* 0xffffffff30b47810 */ /* 0x000fe20007ffe0ff */
[----:B------:R-:W-:Y:S01]  /*b740*/  BSSY B0, `(.L_x_5605) ;  /* 0x000000f000007945 */ /* 0x000fe20003800000 */
[----:B------:R-:W-:-:S03]  /*b750*/  LEA R178, P0, R126, c[0x0][0x168], 0x1 ;  /* 0x00005a007eb27a11 */ /* 0x000fc600078008ff */
[----:B------:R-:W-:Y:S01]  /*b760*/  IMAD.SHL.U32 R2, R180, 0x80, RZ ;  /* 0x00000080b4027824 */ /* 0x000fe200078e00ff */
[----:B------:R-:W-:-:S03]  /*b770*/  LEA.HI.X R177, R126, c[0x0][0x16c], R129, 0x1, P0 ;  /* 0x00005b007eb17a11 */ /* 0x000fc600000f0c81 */
[----:B------:R-:W-:-:S05]  /*b780*/  IMAD.IADD R11, R49, 0x1, -R2 ;  /* 0x00000001310b7824 */ /* 0x000fca00078e0a02 */
        /* <DEDUP_REMOVED lines=10> */
.L_x_5606:
[----:B------:R-:W-:Y:S05]  /*b830*/  BSYNC B0 ;  /* 0x0000000000007941 */ /* 0x000fea0003800000 */
.L_x_5605:
[----:B------:R-:W-:Y:S01]  /*b840*/  ISETP.GE.AND P0, PT, R0, R11, PT ;  /* 0x0000000b0000720c */ /* 0x000fe20003f06270 */
[----:B------:R-:W-:-:S12]  /*b850*/  BSSY B0, `(.L_x_5607) ;  /* 0x000000b000007945 */ /* 0x000fd80003800000 */
[----:B------:R-:W-:Y:S05]  /*b860*/  @P0 BRA `(.L_x_5608) ;  /* 0x0000009000000947 */ /* 0x000fea0003800000 */
[----:B------:R-:W-:-:S13]  /*b870*/  ISETP.GE.AND P0, PT, R100, c[0x0][0x220], PT ;  /* 0x0000880064007a0c */ /* 0x000fda0003f06270 */
        /* <DEDUP_REMOVED lines=8> */
.L_x_5608:
[----:B------:R-:W-:Y:S05]  /*b900*/  BSYNC B0 ;  /* 0x0000000000007941 */ /* 0x000fea0003800000 */
.L_x_5607:
[----:B------:R-:W-:Y:S01]  /*b910*/  ISETP.GE.AND P0, PT, R24, R11, PT ;  /* 0x0000000b1800720c */ /* 0x000fe20003f06270 */
[----:B------:R-:W-:-:S12]  /*b920*/  BSSY B0, `(.L_x_5609) ;  /* 0x000000d000007945 */ /* 0x000fd80003800000 */
[----:B------:R-:W-:Y:S05]  /*b930*/  @P0 BRA `(.L_x_5610) ;  /* 0x000000b000000947 */ /* 0x000fea0003800000 */
[----:B------:R-:W-:-:S13]  /*b940*/  ISETP.GE.AND P0, PT, R100, c[0x0][0x220], PT ;  /* 0x0000880064007a0c */ /* 0x000fda0003f06270 */
[----:B------:R1:W-:Y:S01]  /*b950*/  @P0 STS.128 [R176+0x3000], RZ ;  /* 0x003000ffb0000388 */ /* 0x0003e20000000c00 */
[----:B------:R-:W-:Y:S05]  /*b960*/  @P0 BRA `(.L_x_5610) ;  /* 0x0000008000000947 */ /* 0x000fea0003800000 */
[----:B------:R-:W-:Y:S02]  /*b970*/  IMAD.MOV.U32 R3, RZ, RZ, c[0x0][0x198] ;  /* 0x00006600ff037624 */ /* 0x000fe400078e00ff */
[----:B---3--:R-:W-:-:S03]  /*b980*/  IMAD.MOV.U32 R4, RZ, RZ, c[0x0][0x19c] ;  /* 0x00006700ff047624 */ /* 0x008fc600078e00ff */
[----:B------:R-:W-:-:S04]  /*b990*/  LEA R8, P0, R3, R178, 0x6 ;  /* 0x000000b203087211 */ /* 0x000fc800078030ff */
[----:B------:R-:W-:-:S05]  /*b9a0*/  LEA.HI.X R9, R3, R177, R4, 0x6, P0 ;  /* 0x000000b103097211 */ /* 0x000fca00000f3404 */
[----:B------:R-:W-:Y:S01]  /*b9b0*/  @!PT LDS RZ, [RZ] ;  /* 0x00000000fffff984 */ /* 0x000fe20000000800 */
[----:B------:R-:W-:Y:S01]  /*b9c0*/  @!PT LDS RZ, [RZ] ;  /* 0x00000000fffff984 */ /* 0x000fe20000000800 */
[----:B------:R-:W-:Y:S01]  /*b9d0*/  @!PT LDS RZ, [RZ] ;  /* 0x00000000fffff984 */ /* 0x000fe20000000800 */
[----:B------:R3:W-:Y:S04]  /*b9e0*/  LDGSTS.E.BYPASS.LTC128B.128 [R176+0x3000], [R8.64] ;  /* 0x0300000008b07fae */ /* 0x0007e8000b901d46 */
.L_x_5610:
[----:B------:R-:W-:Y:S05]  /*b9f0*/  BSYNC B0 ;  /* 0x0000000000007941 */ /* 0x000fea0003800000 */
.L_x_5609:
        /* <DEDUP_REMOVED lines=8> */
[----:B-1----:R-:W-:Y:S01]  /*ba80*/  MOV R179, R177 ;  /* 0x000000b100b37202 */ /* 0x002fe20000000f00 */
[----:B------:R-:W-:-:S04]  /*ba90*/  UIMAD UR4, UR4, 0x60, URZ ;  /* 0x00000060040478a4 */ /* 0x000fc8000f8e023f */
[----:B---3--:R-:W-:-:S05]  /*baa0*/  IMAD.WIDE.U32 R4, R3, 0x60, R178 ;  /* 0x0000006003047825 */ /* 0x008fca00078e00b2 */
[----:B------:R-:W-:-:S05]  /*bab0*/  IADD3 R5, R5, UR4, RZ ;  /* 0x0000000405057c10 */ /* 0x000fca000fffe0ff */
[----:B------:R-:W-:Y:S01]  /*bac0*/  @!PT LDS RZ, [RZ] ;  /* 0x00000000fffff984 */ /* 0x000fe20000000800 */
[----:B------:R-:W-:Y:S01]  /*bad0*/  @!PT LDS RZ, [RZ] ;  /* 0x00000000fffff984 */ /* 0x000fe20000000800 */
[----:B------:R-:W-:Y:S01]  /*bae0*/  @!PT LDS RZ, [RZ] ;  /* 0x00000000fffff984 */ /* 0x000fe20000000800 */
[----:B------:R1:W-:Y:S02]  /*baf0*/  LDGSTS.E.BYPASS.LTC128B.128 [R176+0x3800], [R4.64] ;  /* 0x0380000004b07fae */ /* 0x0003e4000b901d46 */
.L_x_5612:
[----:B------:R-:W-:Y:S05]  /*bb00*/  BSYNC B0 ;  /* 0x0000000000007941 */ /* 0x000fea0003800000 */
.L_x_5611:
        /* <DEDUP_REMOVED lines=15> */
.L_x_5614:
[----:B------:R-:W-:Y:S05]  /*bc00*/  BSYNC B0 ;  /* 0x0000000000007941 */ /* 0x000fea0003800000 */
.L_x_5613:
        /* <DEDUP_REMOVED lines=11> */
[----:B------:R-:W-:-:S05]  /*bcc0*/  IMAD.WIDE.U32 R4, R3, 0xa0, R178 ;  /* 0x000000a003047825 */ /* 0x000fca00078e00b2 */
[----:B------:R-:W-:-:S05]  /*bcd0*/  IADD3 R5, R5, UR4, RZ ;  /* 0x0000000405057c10 */ /* 0x000fca000fffe0ff */
[----:B------:R-:W-:Y:S01]  /*bce0*/  @!PT LDS RZ, [RZ] ;  /* 0x00000000fffff984 */ /* 0x000fe20000000800 */
[----:B------:R-:W-:Y:S01]  /*bcf0*/  @!PT LDS RZ, [RZ] ;  /* 0x00000000fffff984 */ /* 0x000fe20000000800 */
[----:B------:R-:W-:Y:S01]  /*bd00*/  @!PT LDS RZ, [RZ] ;  /* 0x00000000fffff984 */ /* 0x000fe20000000800 */
[----:B------:R1:W-:Y:S02]  /*bd10*/  LDGSTS.E.BYPASS.LTC128B.128 [R176+0x4800], [R4.64] ;  /* 0x0480000004b07fae */ /* 0x0003e4000b901d46 */
.L_x_5616:
[----:B------:R-:W-:Y:S05]  /*bd20*/  BSYNC B0 ;  /* 0x0000000000007941 */ /* 0x000fea0003800000 */
.L_x_5615:
        /* <DEDUP_REMOVED lines=17> */
.L_x_5618:
[----:B------:R-:W-:Y:S05]  /*be40*/  BSYNC B0 ;  /* 0x0000000000007941 */ /* 0x000fea0003800000 */
.L_x_5617:
        /* <DEDUP_REMOVED lines=17> */
.L_x_5620:
[----:B------:R-:W-:Y:S05]  /*bf60*/  BSYNC B0 ;  /* 0x0000000000007941 */ /* 0x000fea0003800000 */
.L_x_5619:
        /* <DEDUP_REMOVED lines=26> */
.L_x_5622:
[----:B------:R-:W-:Y:S05]  /*c110*/  BSYNC B0 ;  /* 0x0000000000007941 */ /* 0x000fea0003800000 */
.L_x_5621:
        /* <DEDUP_REMOVED lines=13> */
.L_x_5624:
[----:B------:R-:W-:Y:S05]  /*c1f0*/  BSYNC B0 ;  /* 0x0000000000007941 */ /* 0x000fea0003800000 */
.L_x_5623:
        /* <DEDUP_REMOVED lines=8> */
[----:B------:R-:W-:-:S03]  /*c280*/  IMAD.MOV.U32 R10, RZ, RZ, c[0x0][0x1a4] ;  /* 0x00006900ff0a7624 */ /* 0x000fc600078e00ff */
[----:B-1----:R-:W-:-:S04]  /*c290*/  LEA R12, P0, R0, R140, 0x6 ;  /* 0x0000008c000c7211 */ /* 0x002fc800078030ff */
[----:B------:R-:W-:-:S05]  /*c2a0*/  LEA.HI.X R13, R0, R141, R10, 0x6, P0 ;  /* 0x0000008d000d7211 */ /* 0x000fca00000f340a */
[----:B------:R-:W-:Y:S01]  /*c2b0*/  @!PT LDS RZ, [RZ] ;  /* 0x00000000fffff984 */ /* 0x000fe20000000800 */
[----:B------:R-:W-:Y:S01]  /*c2c0*/  @!PT LDS RZ, [RZ] ;  /* 0x00000000fffff984 */ /* 0x000fe20000000800 */
[----:B------:R-:W-:Y:S01]  /*c2d0*/  @!PT LDS RZ, [RZ] ;  /* 0x00000000fffff984 */ /* 0x000fe20000000800 */
[----:B------:R1:W-:Y:S04]  /*c2e0*/  LDGSTS.E.BYPASS.LTC128B.128 [R176+0x7000], [R12.64] ;  /* 0x070000000cb07fae */ /* 0x0003e8000b901d46 */
.L_x_5626:
[----:B------:R-:W-:Y:S05]  /*c2f0*/  BSYNC B0 ;  /* 0x0000000000007941 */ /* 0x000fea0003800000 */
.L_x_5625:
        /* <DEDUP_REMOVED lines=16> */
.L_x_5628:
[----:B------:R-:W-:Y:S05]  /*c400*/  BSYNC B0 ;  /* 0x0000000000007941 */ /* 0x000fea0003800000 */
.L_x_5627:
        /* <DEDUP_REMOVED lines=15> */
.L_x_5630:
[----:B------:R-:W-:Y:S05]  /*c500*/  BSYNC B0 ;  /* 0x0000000000007941 */ /* 0x000fea0003800000 */
.L_x_5629:
        /* <DEDUP_REMOVED lines=16> */
.L_x_5632:
[----:B------:R-:W-:Y:S05]  /*c610*/  BSYNC B0 ;  /* 0x0000000000007941 */ /* 0x000fea0003800000 */
.L_x_5631:
        /* <DEDUP_REMOVED lines=16> */
.L_x_5634:
[----:B------:R-:W-:Y:S05]  /*c720*/  BSYNC B0 ;  /* 0x0000000000007941 */ /* 0x000fea0003800000 */
.L_x_5633:
        /* <DEDUP_REMOVED lines=16> */
.L_x_5636:
[----:B------:R-:W-:Y:S05]  /*c830*/  BSYNC B0 ;  /* 0x0000000000007941 */ /* 0x000fea0003800000 */
.L_x_5635:
[CC--:B------:R-:W-:Y:S01]  /*c840*/  LEA.HI R0, R3.reuse, R4.reuse, RZ, 0x4 ;  /* 0x0000000403007211 */ /* 0x0c0fe200078f20ff */
[----:B------:R-:W-:Y:S01]  /*c850*/  IMAD.SHL.U32 R134, R134, 0x8, RZ ;  /* 0x0000000886867824 */ /* 0x000fe200078e00ff */
[----:B------:R-:W-:Y:S01]  /*c860*/  LEA.HI R3, R3, R4, RZ, 0x3 ;  /* 0x0000000403037211 */ /* 0x000fe200078f18ff */
[----:B------:R-:W-:Y:S01]  /*c870*/  IMAD.SHL.U32 R7, R118, 0x40, RZ ;  /* 0x0000004076077824 */ /* 0x000fe200078e00ff */
[----:B------:R-:W-:Y:S01]  /*c880*/  SHF.R.S32.HI R165, RZ, 0x4, R0 ;  /* 0x00000004ffa57819 */ /* 0x000fe20000011400 */
[----:B------:R-:W-:Y:S01]  /*c890*/  IMAD.IADD R51, R2, 0x1, R51 ;  /* 0x0000000102337824 */ /* 0x000fe200078e0233 */
[----:B------:R-:W-:Y:S01]  /*c8a0*/  LOP3.LUT R3, R3, 0xfffffff8, RZ, 0xc0, !PT ;  /* 0xfffffff803037812 */ /* 0x000fe200078ec0ff */
[----:B------:R-:W0:Y:S01]  /*c8b0*/  LDGDEPBAR ;  /* 0x00000000000079af */ /* 0x000e220000000000 */
        /* <DEDUP_REMOVED lines=11> */
[----:B------:R-:W-:-:S03]  /*c970*/  IMAD R6, R6, 0x4, R88 ;  /* 0x0000000406067824 */ /* 0x000fc600078e0258 */
[----:B------:R-:W-:Y:S01]  /*c980*/  LOP3.LUT R5, R4, 0x1c0, RZ, 0xc0, !PT ;  /* 0x000001c004057812 */ /* 0x000fe200078ec0ff */
[----:B------:R-:W-:Y:S01]  /*c990*/  IMAD.SHL.U32 R4, R165, 0x8, RZ ;  /* 0x00000008a5047824 */ /* 0x000fe200078e00ff */
[----:B------:R-:W-:Y:S01]  /*c9a0*/  LOP3.LUT R134, R3, 0x8, R134, 0xf8, !PT ;  /* 0x0000000803867812 */ /* 0x000fe200078ef886 */
[----:B------:R-:W-:Y:S01]  /*c9b0*/  IMAD.U32 R6, R6, 0x10, R179 ;  /* 0x0000001006067824 */ /* 0x000fe200078e00b3 */
[----:B------:R-:W-:Y:S02]  /*c9c0*/  SHF.R.U32.HI R3, RZ, 0x3, R3 ;  /* 0x00000003ff037819 */ /* 0x000fe40000011603 */
[----:B------:R-:W-:Y:S02]  /*c9d0*/  LOP3.LUT R4, R5, 0x8, R4, 0xf8, !PT ;  /* 0x0000000805047812 */ /* 0x000fe400078ef804 */
[----:B------:R-:W-:Y:S02]  /*c9e0*/  SHF.R.U32.HI R5, RZ, 0x3, R5 ;  /* 0x00000003ff057819 */ /* 0x000fe40000011605 */
[----:B------:R-:W-:Y:S01]  /*c9f0*/  LOP3.LUT R134, R134, R3, RZ, 0x3c, !PT ;  /* 0x0000000386867212 */ /* 0x000fe200078e3cff */
[----:B------:R-:W-:Y:S01]  /*ca00*/  IMAD R3, R88, 0x400, R7 ;  /* 0x0000040058037824 */ /* 0x000fe200078e0207 */
[----:B------:R-:W-:Y:S01]  /*ca10*/  LOP3.LUT R4, R4, R5, RZ, 0x3c, !PT ;  /* 0x0000000504047212 */ /* 0x000fe200078e3cff */
[----:B------:R-:W-:Y:S01]  /*ca20*/  IMAD.MOV.U32 R5, RZ, RZ, 0x40 ;  /* 0x00000040ff057424 */ /* 0x000fe200078e00ff */
[----:B------:R-:W-:Y:S01]  /*ca30*/  IADD3 R6, -R171, 0x1, R6 ;  /* 0x00000001ab067810 */ /* 0x000fe20007ffe106 */
[----:B------:R-:W-:Y:S01]  /*ca40*/  IMAD R165, R165, 0x200, R134 ;  /* 0x00000200a5a57824 */ /* 0x000fe200078e0286 */
[C---:B------:R-:W-:Y:S01]  /*ca50*/  LOP3.LUT R160, R4.reuse, R7, RZ, 0xfc, !PT ;  /* 0x0000000704a07212 */ /* 0x040fe200078efcff */
[----:B------:R-:W-:-:S02]  /*ca60*/  IMAD.IADD R166, R4, 0x1, R3 ;  /* 0x0000000104a67824 */ /* 0x000fc400078e0203 */
[----:B------:R-:W-:Y:S02]  /*ca70*/  IMAD.SHL.U32 R165, R165, 0x2, RZ ;  /* 0x00000002a5a57824 */ /* 0x000fe400078e00ff */
[----:B------:R-:W-:Y:S02]  /*ca80*/  IMAD.SHL.U32 R166, R166, 0x2, RZ ;  /* 0x00000002a6a67824 */ /* 0x000fe400078e00ff */
[----:B------:R-:W-:Y:S01]  /*ca90*/  IMAD.MOV.U32 R3, RZ, RZ, 0x20 ;  /* 0x00000020ff037424 */ /* 0x000fe200078e00ff */
[----:B--2---:R-:W-:Y:S01]  /*caa0*/  LDSM.16.M88.4 R44, [R165+0x2000] ;  /* 0x00200000a52c783b */ /* 0x004fe20000000200 */
[C---:B-1----:R-:W-:Y:S02]  /*cab0*/  IADD3 R12, R165.reuse, 0x2000, RZ ;  /* 0x00002000a50c7810 */ /* 0x042fe40007ffe0ff */
[----:B------:R-:W-:Y:S01]  /*cac0*/  IADD3 R162, R165, 0x2040, RZ ;  /* 0x00002040a5a27810 */ /* 0x000fe20007ffe0ff */
[----:B------:R-:W1:Y:S01]  /*cad0*/  LDSM.16.M88.4 R20, [R166] ;  /* 0x00000000a614783b */ /* 0x000e620000000200 */
[----:B------:R-:W-:-:S02]  /*cae0*/  SEL R0, R3, 0xffffffe0, !P1 ;  /* 0xffffffe003007807 */ /* 0x000fc40004800000 */
[----:B------:R-:W-:Y:S01]  /*caf0*/  SEL R3, R3, 0xffffffe0, !P0 ;  /* 0xffffffe003037807 */ /* 0x000fe20004000000 */
[----:B------:R-:W2:Y:S01]  /*cb00*/  LDSM.16.M88.4 R40, [R165+0x2800] ;  /* 0x00280000a528783b */ /* 0x000ea20000000200 */
[----:B------:R-:W-:Y:S01]  /*cb10*/  LOP3.LUT P0, RZ, R50, 0x4, RZ, 0xc0, !PT ;  /* 0x0000000432ff7812 */ /* 0x000fe2000780c0ff */
[----:B------:R-:W-:Y:S01]  /*cb20*/  IMAD.IADD R159, R165, 0x1, R0 ;  /* 0x00000001a59f7824 */ /* 0x000fe200078e0200 */
[----:B------:R-:W-:Y:S01]  /*cb30*/  @P2 IADD3 R162, R12, -0x40, RZ ;  /* 0xffffffc00ca22810 */ /* 0x000fe20007ffe0ff */
[----:B------:R-:W5:Y:S01]  /*cb40*/  LDSM.16.M88.4 R28, [R165+0x3000] ;  /* 0x00300000a51c783b */ /* 0x000f620000000200 */
[----:B------:R-:W-:Y:S01]  /*cb50*/  IMAD.IADD R164, R166, 0x1, R3 ;  /* 0x00000001a6a47824 */ /* 0x000fe200078e0203 */
[----:B------:R-:W-:Y:S02]  /*cb60*/  SEL R5, R5, 0xffffffc0, !P0 ;  /* 0xffffffc005057807 */ /* 0x000fe40004000000 */
[----:B------:R-:W-:Y:S01]  /*cb70*/  LDSM.16.M88.4 R16, [R159+0x2000] ;  /* 0x002000009f10783b */ /* 0x000fe20000000200 */
[----:B------:R-:W-:Y:S01]  /*cb80*/  IMAD.IADD R102, R0, 0x1, R162 ;  /* 0x0000000100667824 */ /* 0x000fe200078e02a2 */
[----:B------:R-:W-:Y:S01]  /*cb90*/  IADD3 R155, R162, 0x800, RZ ;  /* 0x00000800a29b7810 */ /* 0x000fe20007ffe0ff */
[----:B------:R-:W-:Y:S01]  /*cba0*/  IMAD.IADD R163, R166, 0x1, R5 ;  /* 0x00000001a6a37824 */ /* 0x000fe200078e0205 */
[----:B------:R-:W3:Y:S01]  /*cbb0*/  LDSM.16.M88.4 R8, [R164] ;  /* 0x00000000a408783b */ /* 0x000ee20000000200 */
[----:B------:R-:W-:-:S02]  /*cbc0*/  IADD3 R154, R162, 0x1000, RZ ;  /* 0x00001000a29a7810 */ /* 0x000fc40007ffe0ff */
[----:B------:R-:W-:Y:S01]  /*cbd0*/  IMAD.IADD R161, R3, 0x1, R163 ;  /* 0x0000000103a17824 */ /* 0x000fe200078e02a3 */
[----:B------:R-:W4:Y:S01]  /*cbe0*/  LDSM.16.M88.4 R80, [R159+0x2800] ;  /* 0x002800009f50783b */ /* 0x000f220000000200 */
[C---:B------:R-:W-:Y:S02]  /*cbf0*/  IADD3 R153, R162.reuse, 0x1800, RZ ;  /* 0x00001800a2997810 */ /* 0x040fe40007ffe0ff */
[C---:B------:R-:W-:Y:S01]  /*cc00*/  IADD3 R152, R162.reuse, 0x2000, RZ ;  /* 0x00002000a2987810 */ /* 0x040fe20007ffe0ff */
[----:B------:R-:W3:Y:S01]  /*cc10*/  LDSM.16.M88.4 R56, [R159+0x3000] ;  /* 0x003000009f38783b */ /* 0x000ee20000000200 */
[----:B------:R-:W-:-:S03]  /*cc20*/  IADD3 R107, R162, 0x2800, RZ ;  /* 0x00002800a26b7810 */ /* 0x000fc60007ffe0ff */
[----:B------:R-:W3:Y:S04]  /*cc30*/  LDSM.16.M88.4 R32, [R165+0x3800] ;  /* 0x00380000a520783b */ /* 0x000ee80000000200 */
[----:B------:R-:W-:Y:S04]  /*cc40*/  LDSM.16.M88.4 R12, [R163] ;  /* 0x00000000a30c783b */ /* 0x000fe80000000200 */
[----:B------:R-:W3:Y:S01]  /*cc50*/  LDSM.16.M88.4 R76, [R162] ;  /* 0x00000000a24c783b */ /* 0x000ee20000000200 */
[C---:B-1----:R-:W-:Y:S03]  /*cc60*/  HMMA.16816.F32 R64, R20.reuse, R44, RZ ;  /* 0x0000002c1440723c */ /* 0x042fe600000018ff */
[----:B------:R-:W1:Y:S04]  /*cc70*/  LDSM.16.M88.4 R36, [R162+0x800] ;  /* 0x00080000a224783b */ /* 0x000e680000000200 */
[----:B------:R-:W-:Y:S01]  /*cc80*/  LDSM.16.M88.4 R68, [R102] ;  /* 0x000000006644783b */ /* 0x000fe20000000200 */
[C---:B------:R-:W-:Y:S03]  /*cc90*/  HMMA.16816.F32 R44, R20.reuse, R46, RZ ;  /* 0x0000002e142c723c */ /* 0x040fe600000018ff */
[----:B------:R-:W-:Y:S04]  /*cca0*/  LDSM.16.M88.4 R60, [R159+0x3800] ;  /* 0x003800009f3c783b */ /* 0x000fe80000000200 */
[----:B------:R-:W-:Y:S01]  /*ccb0*/  LDSM.16.M88.4 R84, [R162+0x1800] ;  /* 0x00180000a254783b */ /* 0x000fe20000000200 */
[C---:B--2---:R-:W-:Y:S08]  /*ccc0*/  HMMA.16816.F32 R52, R20.reuse, R40, RZ ;  /* 0x000000281434723c */ /* 0x044ff000000018ff */
[C---:B-----5:R-:W-:Y:S08]  /*ccd0*/  HMMA.16816.F32 R72, R20.reuse, R28, RZ ;  /* 0x0000001c1448723c */ /* 0x060ff000000018ff */
[C---:B------:R-:W-:Y:S08]  /*cce0*/  HMMA.16816.F32 R40, R20.reuse, R42, RZ ;  /* 0x0000002a1428723c */ /* 0x040ff000000018ff */
[----:B------:R-:W-:Y:S08]  /*ccf0*/  HMMA.16816.F32 R28, R20, R30, RZ ;  /* 0x0000001e141c723c */ /* 0x000ff000000018ff */
[C---:B---3--:R-:W-:Y:S08]  /*cd00*/  HMMA.16816.F32 R64, R8.reuse, R16, R64 ;  /* 0x000000100840723c */ /* 0x048ff00000001840 */
[C---:B------:R-:W-:Y:S01]  /*cd10*/  HMMA.16816.F32 R44, R8.reuse, R18, R44 ;  /* 0x00000012082c723c */ /* 0x040fe2000000182c */
[----:B------:R-:W2:Y:S07]  /*cd20*/  LDSM.16.M88.4 R16, [R161] ;  /* 0x00000000a110783b */ /* 0x000eae0000000200 */
[C---:B----4-:R-:W-:Y:S08]  /*cd30*/  HMMA.16816.F32 R52, R8.reuse, R80, R52 ;  /* 0x000000500834723c */ /* 0x050ff00000001834 */
[C---:B------:R-:W-:Y:S01]  /*cd40*/  HMMA.16816.F32 R40, R8.reuse, R82, R40 ;  /* 0x000000520828723c */ /* 0x040fe20000001828 */
[----:B------:R-:W-:Y:S07]  /*cd50*/  LDSM.16.M88.4 R80, [R102+0x1800] ;  /* 0x001800006650783b */ /* 0x000fee0000000200 */
[C---:B------:R-:W-:Y:S08]  /*cd60*/  HMMA.16816.F32 R72, R8.reuse, R56, R72 ;  /* 0x000000380848723c */ /* 0x040ff00000001848 */
[----:B------:R-:W-:Y:S01]  /*cd70*/  HMMA.16816.F32 R28, R8, R58, R28 ;  /* 0x0000003a081c723c */ /* 0x000fe2000000181c */
[----:B------:R-:W3:Y:S07]  /*cd80*/  LDSM.16.M88.4 R56, [R162+0x1000] ;  /* 0x00100000a238783b */ /* 0x000eee0000000200 */
[----:B------:R-:W-:Y:S08]  /*cd90*/  HMMA.16816.F32 R24, R20, R32, RZ ;  /* 0x000000201418723c */ /* 0x000ff000000018ff */
[----:B------:R-:W-:Y:S08]  /*cda0*/  HMMA.16816.F32 R64, R12, R76, R64 ;  /* 0x0000004c0c40723c */ /* 0x000ff00000001840 */
[----:B------:R-:W-:Y:S08]  /*cdb0*/  HMMA.16816.F32 R32, R20, R34, RZ ;  /* 0x000000221420723c */ /* 0x000ff000000018ff */
[C---:B------:R-:W-:Y:S01]  /*cdc0*/  HMMA.16816.F32 R44, R12.reuse, R78, R44 ;  /* 0x0000004e0c2c723c */ /* 0x040fe2000000182c */
[----:B------:R-:W-:Y:S07]  /*cdd0*/  LDSM.16.M88.4 R76, [R159+0x4000] ;  /* 0x004000009f4c783b */ /* 0x000fee0000000200 */
[C---:B-1----:R-:W-:Y:S08]  /*cde0*/  HMMA.16816.F32 R52, R12.reuse, R36, R52 ;  /* 0x000000240c34723c */ /* 0x042ff00000001834 */
[----:B------:R-:W-:Y:S01]  /*cdf0*/  HMMA.16816.F32 R40, R12, R38, R40 ;  /* 0x000000260c28723c */ /* 0x000fe20000001828 */
[----:B------:R-:W1:Y:S07]  /*ce00*/  LDSM.16.M88.4 R36, [R102+0x1000] ;  /* 0x001000006624783b */ /* 0x000e6e0000000200 */
[----:B--2---:R-:W-:Y:S08]  /*ce10*/  HMMA.16816.F32 R64, R16, R68, R64 ;  /* 0x000000441040723c */ /* 0x004ff00000001840 */
[C---:B------:R-:W-:Y:S08]  /*ce20*/  HMMA.16816.F32 R24, R8.reuse, R60, R24 ;  /* 0x0000003c0818723c */ /* 0x040ff00000001818 */
[----:B------:R-:W-:Y:S01]  /*ce30*/  HMMA.16816.F32 R32, R8, R62, R32 ;  /* 0x0000003e0820723c */ /* 0x000fe20000001820 */
[----:B------:R-:W2:Y:S07]  /*ce40*/  LDSM.16.M88.4 R60, [R102+0x800] ;  /* 0x00080000663c783b */ /* 0x000eae0000000200 */
[----:B------:R-:W-:Y:S01]  /*ce50*/  HMMA.16816.F32 R44, R16, R70, R44 ;  /* 0x00000046102c723c */ /* 0x000fe2000000182c */
[----:B------:R-:W-:-:S02]  /*ce60*/  FMUL.FTZ R0, R64, c[0x0][0x2ec] ;  /* 0x0000bb0040007a20 */ /* 0x000fc40000410000 */
[----:B------:R-:W-:Y:S02]  /*ce70*/  FMUL.FTZ R90, R65, c[0x0][0x2ec] ;  /* 0x0000bb00415a7a20 */ /* 0x000fe40000410000 */
[----:B------:R-:W-:Y:S02]  /*ce80*/  FMUL.FTZ R89, R66, c[0x0][0x2ec] ;  /* 0x0000bb0042597a20 */ /* 0x000fe40000410000 */
[----:B------:R-:W-:Y:S01]  /*ce90*/  FMUL.FTZ R92, R67, c[0x0][0x2ec] ;  /* 0x0000bb00435c7a20 */ /* 0x000fe20000410000 */
[C---:B---3--:R-:W-:Y:S01]  /*cea0*/  HMMA.16816.F32 R72, R12.reuse, R56, R72 ;  /* 0x000000380c48723c */ /* 0x048fe20000001848 */
[----:B------:R-:W3:Y:S01]  /*ceb0*/  LDSM.16.M88.4 R64, [R165+0x4000] ;  /* 0x00400000a540783b */ /* 0x000ee20000000200 */
[----:B------:R-:W-:Y:S06]  /*cec0*/  MUFU.TANH R90, R90 ;  /* 0x0000005a005a7308 */ /* 0x000fec0000002400 */
[C---:B------:R-:W-:Y:S01]  /*ced0*/  HMMA.16816.F32 R28, R12.reuse, R58, R28 ;  /* 0x0000003a0c1c723c */ /* 0x040fe2000000181c */
[----:B------:R-:W4:Y:S01]  /*cee0*/  LDSM.16.M88.4 R56, [R165+0x4800] ;  /* 0x00480000a538783b */ /* 0x000f220000000200 */
[----:B------:R-:W-:Y:S06]  /*cef0*/  MUFU.TANH R92, R92 ;  /* 0x0000005c005c7308 */ /* 0x000fec0000002400 */
[----:B------:R-:W-:Y:S01]  /*cf00*/  FMUL.FTZ R44, R44, c[0x0][0x2ec] ;  /* 0x0000bb002c2c7a20 */ /* 0x000fe20000410000 */
[----:B------:R-:W-:Y:S01]  /*cf10*/  HMMA.16816.F32 R24, R12, R84, R24 ;  /* 0x000000540c18723c */ /* 0x000fe20000001818 */
[----:B------:R-:W-:Y:S01]  /*cf20*/  FMUL.FTZ R94, R47, c[0x0][0x2ec] ;  /* 0x0000bb002f5e7a20 */ /* 0x000fe20000410000 */
[----:B------:R-:W-:Y:S05]  /*cf30*/  MUFU.TANH R0, R0 ;  /* 0x0000000000007308 */ /* 0x000fea0000002400 */
[----:B------:R-:W-:Y:S01]  /*cf40*/  FMUL.FTZ R84, R45, c[0x0][0x2ec] ;  /* 0x0000bb002d547a20 */ /* 0x000fe20000410000 */
[C---:B-1----:R-:W-:Y:S01]  /*cf50*/  HMMA.16816.F32 R72, R16.reuse, R36, R72 ;  /* 0x000000241048723c */ /* 0x042fe20000001848 */
[----:B------:R-:W-:Y:S01]  /*cf60*/  FMUL.FTZ R85, R46, c[0x0][0x2ec] ;  /* 0x0000bb002e557a20 */ /* 0x000fe20000410000 */
[----:B------:R1:W-:Y:S06]  /*cf70*/  MUFU.TANH R91, R44 ;  /* 0x0000002c005b7308 */ /* 0x0003ec0000002400 */
[C---:B------:R-:W-:Y:S01]  /*cf80*/  HMMA.16816.F32 R28, R16.reuse, R38, R28 ;  /* 0x00000026101c723c */ /* 0x040fe2000000181c */
[----:B------:R-:W-:Y:S01]  /*cf90*/  LDSM.16.M88.4 R36, [R165+0x5800] ;  /* 0x00580000a524783b */ /* 0x000fe20000000200 */
[----:B------:R-:W-:Y:S06]  /*cfa0*/  MUFU.TANH R84, R84 ;  /* 0x0000005400547308 */ /* 0x000fec0000002400 */
[C---:B--2---:R-:W-:Y:S01]  /*cfb0*/  HMMA.16816.F32 R52, R16.reuse, R60, R52 ;  /* 0x0000003c1034723c */ /* 0x044fe20000001834 */
[----:B-1----:R-:W1:Y:S01]  /*cfc0*/  LDSM.16.M88.4 R44, [R165+0x5000] ;  /* 0x00500000a52c783b */ /* 0x002e620000000200 */
[----:B------:R-:W2:Y:S06]  /*cfd0*/  MUFU.TANH R85, R85 ;  /* 0x0000005500557308 */ /* 0x000eac0000002400 */
[----:B------:R-:W-:Y:S01]  /*cfe0*/  HMMA.16816.F32 R40, R16, R62, R40 ;  /* 0x0000003e1028723c */ /* 0x000fe20000001828 */
[----:B------:R-:W-:-:S02]  /*cff0*/  FMUL.FTZ R72, R72, c[0x0][0x2ec] ;  /* 0x0000bb0048487a20 */ /* 0x000fc40000410000 */
[----:B------:R-:W-:Y:S01]  /*d000*/  FMUL.FTZ R104, R73, c[0x0][0x2ec] ;  /* 0x0000bb0049687a20 */ /* 0x000fe20000410000 */
[----:B------:R-:W5:Y:S01]  /*d010*/  MUFU.TANH R94, R94 ;  /* 0x0000005e005e7308 */ /* 0x000f620000002400 */
[----:B------:R-:W-:Y:S02]  /*d020*/  FMUL.FTZ R109, R74, c[0x0][0x2ec] ;  /* 0x0000bb004a6d7a20 */ /* 0x000fe40000410000 */
[----:B------:R-:W-:Y:S01]  /*d030*/  FMUL.FTZ R50, R75, c[0x0][0x2ec] ;  /* 0x0000bb004b327a20 */ /* 0x000fe20000410000 */
[----:B---3--:R-:W-:Y:S01]  /*d040*/  HMMA.16816.F32 R68, R20, R64, RZ ;  /* 0x000000401444723c */ /* 0x008fe200000018ff */
[----:B------:R-:W-:Y:S02]  /*d050*/  FMUL.FTZ R28, R28, c[0x0][0x2ec] ;  /* 0x0000bb001c1c7a20 */ /* 0x000fe40000410000 */
[----:B------:R-:W-:Y:S01]  /*d060*/  FMUL.FTZ R29, R29, c[0x0][0x2ec] ;  /* 0x0000bb001d1d7a20 */ /* 0x000fe20000410000 */
[----:B------:R3:W-:Y:S01]  /*d070*/  MUFU.TANH R105, R72 ;  /* 0x0000004800697308 */ /* 0x0007e20000002400 */
[----:B------:R-:W-:-:S02]  /*d080*/  FMUL.FTZ R195, R30, c[0x0][0x2ec] ;  /* 0x0000bb001ec37a20 */ /* 0x000fc40000410000 */
[----:B------:R-:W-:Y:S01]  /*d090*/  FMUL.FTZ R193, R31, c[0x0][0x2ec] ;  /* 0x0000bb001fc17a20 */ /* 0x000fe20000410000 */
[C---:B------:R-:W-:Y:S01]  /*d0a0*/  HMMA.16816.F32 R64, R20.reuse, R66, RZ ;  /* 0x000000421440723c */ /* 0x040fe200000018ff */
[----:B------:R-:W-:Y:S02]  /*d0b0*/  FMUL.FTZ R52, R52, c[0x0][0x2ec] ;  /* 0x0000bb0034347a20 */ /* 0x000fe40000410000 */
[----:B------:R-:W-:Y:S01]  /*d0c0*/  FMUL.FTZ R53, R53, c[0x0][0x2ec] ;  /* 0x0000bb0035357a20 */ /* 0x000fe20000410000 */
[----:B------:R-:W-:Y:S01]  /*d0d0*/  MUFU.TANH R199, R28 ;  /* 0x0000001c00c77308 */ /* 0x000fe20000002400 */
[----:B------:R-:W-:Y:S02]  /*d0e0*/  FMUL.FTZ R54, R54, c[0x0][0x2ec] ;  /* 0x0000bb0036367a20 */ /* 0x000fe40000410000 */
[----:B------:R-:W-:Y:S01]  /*d0f0*/  FMUL.FTZ R98, R55, c[0x0][0x2ec] ;  /* 0x0000bb0037627a20 */ /* 0x000fe20000410000 */
[----:B----4-:R-:W-:Y:S01]  /*d100*/  HMMA.16816.F32 R60, R20, R56, RZ ;  /* 0x00000038143c723c */ /* 0x010fe200000018ff */
[----:B------:R-:W-:-:S02]  /*d110*/  FMUL.FTZ R40, R40, c[0x0][0x2ec] ;  /* 0x0000bb0028287a20 */ /* 0x000fc40000410000 */
[----:B------:R-:W-:Y:S01]  /*d120*/  FMUL.FTZ R99, R41, c[0x0][0x2ec] ;  /* 0x0000bb0029637a20 */ /* 0x000fe20000410000 */
[----:B------:R-:W4:Y:S01]  /*d130*/  MUFU.TANH R93, R52 ;  /* 0x00000034005d7308 */ /* 0x000f220000002400 */
[----:B------:R-:W-:Y:S01]  /*d140*/  FMUL.FTZ R103, R42, c[0x0][0x2ec] ;  /* 0x0000bb002a677a20 */ /* 0x000fe20000410000 */
[----:B---3--:R-:W3:Y:S01]  /*d150*/  LDSM.16.M88.4 R72, [R159+0x4800] ;  /* 0x004800009f48783b */ /* 0x008ee20000000200 */
[----:B------:R-:W-:Y:S01]  /*d160*/  FMUL.FTZ R106, R43, c[0x0][0x2ec] ;  /* 0x0000bb002b6a7a20 */ /* 0x000fe20000410000 */
[----:B------:R-:W-:Y:S04]  /*d170*/  HMMA.16816.F32 R56, R20, R58, RZ ;  /* 0x0000003a1438723c */ /* 0x000fe800000018ff */
[----:B------:R-:W-:Y:S04]  /*d180*/  MUFU.TANH R95, R53 ;  /* 0x00000035005f7308 */ /* 0x000fe80000002400 */
[----:B------:R-:W-:Y:S04]  /*d190*/  HMMA.16816.F32 R24, R16, R80, R24 ;  /* 0x000000501018723c */ /* 0x000fe80000001818 */
[----:B------:R1:W1:Y:S04]  /*d1a0*/  MUFU.TANH R96, R54 ;  /* 0x0000003600607308 */ /* 0x0002680000002400 */
[----:B------:R-:W-:Y:S04]  /*d1b0*/  HMMA.16816.F32 R32, R12, R86, R32 ;  /* 0x000000560c20723c */ /* 0x000fe80000001820 */
[----:B------:R-:W2:Y:S04]  /*d1c0*/  MUFU.TANH R97, R40 ;  /* 0x0000002800617308 */ /* 0x000ea80000002400 */
[----:B------:R-:W-:Y:S04]  /*d1d0*/  HMMA.16816.F32 R68, R8, R76, R68 ;  /* 0x0000004c0844723c */ /* 0x000fe80000001844 */
[----:B------:R2:W-:Y:S04]  /*d1e0*/  MUFU.TANH R197, R29 ;  /* 0x0000001d00c57308 */ /* 0x0005e80000002400 */
[----:B-1----:R-:W-:Y:S01]  /*d1f0*/  HMMA.16816.F32 R52, R20, R44, RZ ;  /* 0x0000002c1434723c */ /* 0x002fe200000018ff */
[----:B------:R-:W-:-:S02]  /*d200*/  FMUL.FTZ R24, R24, c[0x0][0x2ec] ;  /* 0x0000bb0018187a20 */ /* 0x000fc40000410000 */
[----:B------:R-:W-:Y:S01]  /*d210*/  FMUL.FTZ R113, R25, c[0x0][0x2ec] ;  /* 0x0000bb0019717a20 */ /* 0x000fe20000410000 */
[----:B------:R1:W-:Y:S01]  /*d220*/  MUFU.TANH R80, R50 ;  /* 0x0000003200507308 */ /* 0x0003e20000002400 */
[----:B------:R-:W-:Y:S02]  /*d230*/  FMUL.FTZ R187, R26, c[0x0][0x2ec] ;  /* 0x0000bb001abb7a20 */ /* 0x000fe40000410000 */
[----:B------:R-:W-:Y:S01]  /*d240*/  FMUL.FTZ R117, R27, c[0x0][0x2ec] ;  /* 0x0000bb001b757a20 */ /* 0x000fe20000410000 */
[C---:B------:R-:W-:Y:S01]  /*d250*/  HMMA.16816.F32 R44, R20.reuse, R46, RZ ;  /* 0x0000002e142c723c */ /* 0x040fe200000018ff */
[----:B--2---:R-:W-:Y:S03]  /*d260*/  LDSM.16.M88.4 R28, [R159+0x5000] ;  /* 0x005000009f1c783b */ /* 0x004fe60000000200 */
[----:B------:R2:W-:Y:S04]  /*d270*/  MUFU.TANH R115, R24 ;  /* 0x0000001800737308 */ /* 0x0005e80000002400 */
[----:B------:R-:W-:Y:S01]  /*d280*/  HMMA.16816.F32 R40, R20, R36, RZ ;  /* 0x000000241428723c */ /* 0x000fe200000018ff */
[----:B-1----:R-:W-:-:S03]  /*d290*/  IADD3 R50, R6, c[0x0][0x2e8], R49 ;  /* 0x0000ba0006327a10 */ /* 0x002fc60007ffe031 */
[----:B------:R-:W1:Y:S04]  /*d2a0*/  MUFU.TANH R98, R98 ;  /* 0x0000006200627308 */ /* 0x000e680000002400 */
[----:B------:R-:W-:Y:S01]  /*d2b0*/  HMMA.16816.F32 R20, R20, R38, RZ ;  /* 0x000000261414723c */ /* 0x000fe200000018ff */
[----:B------:R-:W1:Y:S01]  /*d2c0*/  LDSM.16.M88.4 R36, [R162+0x2000] ;  /* 0x00200000a224783b */ /* 0x000e620000000200 */
[C---:B------:R-:W-:Y:S02]  /*d2d0*/  IADD3 R6, R50.reuse, 0x8, RZ ;  /* 0x0000000832067810 */ /* 0x040fe40007ffe0ff */
[-C--:B------:R-:W-:Y:S01]  /*d2e0*/  IMNMX R50, R50, R49.reuse, PT ;  /* 0x0000003132327217 */ /* 0x080fe20003800200 */
[----:B--2---:R-:W-:Y:S01]  /*d2f0*/  LDSM.16.M88.4 R24, [R162+0x2800] ;  /* 0x00280000a218783b */ /* 0x004fe20000000200 */
[----:B------:R-:W-:Y:S01]  /*d300*/  IMNMX R49, R6, R49, PT ;  /* 0x0000003106317217 */ /* 0x000fe20003800200 */
[----:B------:R-:W2:Y:S01]  /*d310*/  MUFU.TANH R99, R99 ;  /* 0x0000006300637308 */ /* 0x000ea20000002400 */
[----:B------:R-:W-:Y:S01]  /*d320*/  HMMA.16816.F32 R76, R8, R78, R64 ;  /* 0x0000004e084c723c */ /* 0x000fe20000001840 */
[----:B------:R-:W2:Y:S01]  /*d330*/  LDSM.16.M88.4 R64, [R102+0x2000] ;  /* 0x002000006640783b */ /* 0x000ea20000000200 */
[----:B------:R-:W-:-:S04]  /*d340*/  IADD3 R6, R51, 0x1, RZ ;  /* 0x0000000133067810 */ /* 0x000fc80007ffe0ff */
[C---:B------:R-:W-:Y:S01]  /*d350*/  ISETP.GE.AND P1, PT, R6.reuse, R50, PT ;  /* 0x000000320600720c */ /* 0x040fe20003f26270 */
[----:B------:R-:W1:Y:S01]  /*d360*/  MUFU.TANH R106, R106 ;  /* 0x0000006a006a7308 */ /* 0x000e620000002400 */
[----:B------:R-:W-:Y:S01]  /*d370*/  HMMA.16816.F32 R32, R16, R82, R32 ;  /* 0x000000521020723c */ /* 0x000fe20000001820 */
[----:B------:R-:W-:Y:S02]  /*d380*/  ISETP.GE.AND P0, PT, R6, R49, PT ;  /* 0x000000310600720c */ /* 0x000fe40003f06270 */
[----:B------:R-:W-:-:S04]  /*d390*/  IADD3 R6, R51, 0x9, RZ ;  /* 0x0000000933067810 */ /* 0x000fc80007ffe0ff */
[C---:B------:R-:W-:Y:S01]  /*d3a0*/  ISETP.GE.AND P4, PT, R6.reuse, R50, PT ;  /* 0x000000320600720c */ /* 0x040fe20003f86270 */
[----:B---3--:R-:W-:Y:S01]  /*d3b0*/  HMMA.16816.F32 R60, R8, R72, R60 ;  /* 0x00000048083c723c */ /* 0x008fe2000000183c */
[----:B------:R-:W-:Y:S01]  /*d3c0*/  ISETP.GE.AND P5, PT, R6, R49, PT ;  /* 0x000000310600720c */ /* 0x000fe20003fa6270 */
[----:B------:R-:W3:Y:S01]  /*d3d0*/  MUFU.TANH R109, R109 ;  /* 0x0000006d006d7308 */ /* 0x000ee20000002400 */
[----:B------:R-:W-:-:S05]  /*d3e0*/  IADD3 R6, R51, 0x18, RZ ;  /* 0x0000001833067810 */ /* 0x000fca0007ffe0ff */
[----:B------:R-:W-:Y:S02]  /*d3f0*/  HMMA.16816.F32 R56, R8, R74, R56 ;  /* 0x0000004a0838723c */ /* 0x000fe40000001838 */
[----:B------:R-:W2:Y:S06]  /*d400*/  MUFU.TANH R104, R104 ;  /* 0x0000006800687308 */ /* 0x000eac0000002400 */
[----:B------:R-:W-:Y:S01]  /*d410*/  FMUL.FTZ R32, R32, c[0x0][0x2ec] ;  /* 0x0000bb0020207a20 */ /* 0x000fe20000410000 */
[----:B-1----:R-:W-:Y:S01]  /*d420*/  HMMA.16816.F32 R68, R12, R36, R68 ;  /* 0x000000240c44723c */ /* 0x002fe20000001844 */
[----:B------:R-:W-:Y:S01]  /*d430*/  FMUL.FTZ R33, R33, c[0x0][0x2ec] ;  /* 0x0000bb0021217a20 */ /* 0x000fe20000410000 */
[----:B------:R-:W1:Y:S01]  /*d440*/  MUFU.TANH R195, R195 ;  /* 0x000000c300c37308 */ /* 0x000e620000002400 */
[----:B------:R-:W-:-:S02]  /*d450*/  FMUL.FTZ R34, R34, c[0x0][0x2ec] ;  /* 0x0000bb0022227a20 */ /* 0x000fc40000410000 */
[----:B------:R-:W-:-:S03]  /*d460*/  FMUL.FTZ R183, R35, c[0x0][0x2ec] ;  /* 0x0000bb0023b77a20 */ /* 0x000fc60000410000 */
[----:B------:R-:W-:Y:S01]  /*d470*/  HMMA.16816.F32 R76, R12, R38, R76 ;  /* 0x000000260c4c723c */ /* 0x000fe2000000184c */
[----:B------:R-:W1:Y:S01]  /*d480*/  LDSM.16.M88.4 R36, [R159+0x5800] ;  /* 0x005800009f24783b */ /* 0x000e620000000200 */
[----:B------:R-:W-:Y:S06]  /*d490*/  MUFU.TANH R191, R32 ;  /* 0x0000002000bf7308 */ /* 0x000fec0000002400 */
[----:B------:R-:W-:Y:S01]  /*d4a0*/  HMMA.16816.F32 R72, R8, R28, R52 ;  /* 0x0000001c0848723c */ /* 0x000fe20000001834 */
[----:B------:R-:W3:Y:S01]  /*d4b0*/  LDSM.16.M88.4 R52, [R102+0x2800] ;  /* 0x002800006634783b */ /* 0x000ee20000000200 */
[----:B------:R-:W-:Y:S05]  /*d4c0*/  MUFU.TANH R189, R33 ;  /* 0x0000002100bd7308 */ /* 0x000fea0000002400 */
[C---:B------:R-:W-:Y:S01]  /*d4d0*/  IADD3 R29, R51.reuse, 0x19, RZ ;  /* 0x00000019331d7810 */ /* 0x040fe20007ffe0ff */
[C---:B--2---:R-:W-:Y:S01]  /*d4e0*/  HMMA.16816.F32 R68, R16.reuse, R64, R68 ;  /* 0x000000401044723c */ /* 0x044fe20000001844 */
[C---:B------:R-:W-:Y:S01]  /*d4f0*/  IADD3 R28, R51.reuse, 0x11, RZ ;  /* 0x00000011331c7810 */ /* 0x040fe20007ffe0ff */
[----:B------:R2:W-:Y:S06]  /*d500*/  MUFU.TANH R185, R34 ;  /* 0x0000002200b97308 */ /* 0x0005ec0000002400 */
[----:B------:R-:W-:Y:S02]  /*d510*/  HMMA.16816.F32 R76, R16, R66, R76 ;  /* 0x00000042104c723c */ /* 0x000fe4000000184c */
[----:B------:R-:W1:Y:S06]  /*d520*/  MUFU.TANH R103, R103 ;  /* 0x0000006700677308 */ /* 0x000e6c0000002400 */
[C---:B------:R-:W-:Y:S01]  /*d530*/  HMMA.16816.F32 R60, R12.reuse, R24, R60 ;  /* 0x000000180c3c723c */ /* 0x040fe2000000183c */
[----:B--2---:R-:W2:Y:S01]  /*d540*/  LDSM.16.M88.4 R32, [R162+0x3000] ;  /* 0x00300000a220783b */ /* 0x004ea20000000200 */
[----:B------:R-:W2:Y:S05]  /*d550*/  MUFU.TANH R193, R193 ;  /* 0x000000c100c17308 */ /* 0x000eaa0000002400 */
[----:B------:R-:W-:Y:S01]  /*d560*/  IADD3 R24, R51, 0x8, RZ ;  /* 0x0000000833187810 */ /* 0x000fe20007ffe0ff */
[----:B------:R-:W-:Y:S01]  /*d570*/  HMMA.16816.F32 R56, R12, R26, R56 ;  /* 0x0000001a0c38723c */ /* 0x000fe20000001838 */
[----:B------:R-:W-:-:S02]  /*d580*/  FMUL.FTZ R69, R69, c[0x0][0x2ec] ;  /* 0x0000bb0045457a20 */ /* 0x000fc40000410000 */
[CC--:B------:R-:W-:Y:S01]  /*d590*/  ISETP.GE.AND P2, PT, R24.reuse, R50.reuse, PT ;  /* 0x000000321800720c */ /* 0x0c0fe20003f46270 */
[----:B------:R-:W-:Y:S01]  /*d5a0*/  FMUL.FTZ R71, R71, c[0x0][0x2ec] ;  /* 0x0000bb0047477a20 */ /* 0x000fe20000410000 */
[-C--:B------:R-:W-:Y:S01]  /*d5b0*/  ISETP.GE.AND P3, PT, R24, R49.reuse, PT ;  /* 0x000000311800720c */ /* 0x080fe20003f66270 */
[----:B------:R5:W-:Y:S01]  /*d5c0*/  MUFU.TANH R181, R69 ;  /* 0x0000004500b57308 */ /* 0x000be20000002400 */
[----:B------:R-:W-:Y:S01]  /*d5d0*/  IADD3 R24, R51, 0x10, RZ ;  /* 0x0000001033187810 */ /* 0x000fe20007ffe0ff */
[----:B-1----:R-:W-:Y:S01]  /*d5e0*/  HMMA.16816.F32 R40, R8, R36, R40 ;  /* 0x000000240828723c */ /* 0x002fe20000001828 */
[----:B------:R-:W-:Y:S01]  /*d5f0*/  FMUL.FTZ R77, R77, c[0x0][0x2ec] ;  /* 0x0000bb004d4d7a20 */ /* 0x000fe20000410000 */
[----:B------:R-:W-:Y:S01]  /*d600*/  FSEL R85, R85, -INF , !P3 ;  /* 0xff80000055557808 */ /* 0x000fe20005800000 */
[----:B------:R-:W-:Y:S01]  /*d610*/  FMUL.FTZ R137, R79, c[0x0][0x2ec] ;  /* 0x0000bb004f897a20 */ /* 0x000fe20000410000 */
[-C--:B------:R-:W-:Y:S01]  /*d620*/  ISETP.GE.AND P6, PT, R24, R50.reuse, PT ;  /* 0x000000321800720c */ /* 0x080fe20003fc6270 */
[----:B------:R-:W-:Y:S01]  /*d630*/  FMUL.FTZ R70, R70, c[0x0][0x2ec] ;  /* 0x0000bb0046467a20 */ /* 0x000fe20000410000 */
[----:B------:R-:W-:Y:S01]  /*d640*/  FSEL R79, R84, -INF , !P4 ;  /* 0xff800000544f7808 */ /* 0x000fe20006000000 */
[----:B------:R1:W-:Y:S01]  /*d650*/  MUFU.TANH R149, R77 ;  /* 0x0000004d00957308 */ /* 0x0003e20000002400 */
[----:B------:R-:W-:Y:S01]  /*d660*/  FSEL R37, R90, -INF , !P1 ;  /* 0xff8000005a257808 */ /* 0x000fe20004800000 */
[C---:B---3--:R-:W-:Y:S01]  /*d670*/  HMMA.16816.F32 R60, R16.reuse, R52, R60 ;  /* 0x00000034103c723c */ /* 0x048fe2000000183c */
[-C--:B------:R-:W-:Y:S01]  /*d680*/  ISETP.GE.AND P1, PT, R24, R49.reuse, PT ;  /* 0x000000311800720c */ /* 0x080fe20003f26270 */
[----:B------:R-:W-:Y:S01]  /*d690*/  FMUL.FTZ R68, R68, c[0x0][0x2ec] ;  /* 0x0000bb0044447a20 */ /* 0x000fe20000410000 */
[----:B------:R-:W3:Y:S01]  /*d6a0*/  LDSM.16.M88.4 R24, [R102+0x3000] ;  /* 0x003000006618783b */ /* 0x000ee20000000200 */
[-C--:B------:R-:W-:Y:S01]  /*d6b0*/  ISETP.GE.AND P4, PT, R29, R50.reuse, PT ;  /* 0x000000321d00720c */ /* 0x080fe20003f86270 */
[----:B------:R-:W-:Y:S01]  /*d6c0*/  FMUL.FTZ R78, R78, c[0x0][0x2ec] ;  /* 0x0000bb004e4e7a20 */ /* 0x000fe20000410000 */
[----:B-----5:R-:W-:Y:S01]  /*d6d0*/  FSEL R69, R94, -INF , !P5 ;  /* 0xff8000005e457808 */ /* 0x020fe20006800000 */
[----:B------:R5:W-:Y:S01]  /*d6e0*/  MUFU.TANH R143, R71 ;  /* 0x00000047008f7308 */ /* 0x000be20000002400 */
[----:B------:R-:W-:Y:S01]  /*d6f0*/  FSEL R53, R92, -INF , !P0 ;  /* 0xff8000005c357808 */ /* 0x000fe20004000000 */
[----:B------:R-:W-:Y:S01]  /*d700*/  HMMA.16816.F32 R56, R16, R54, R56 ;  /* 0x000000361038723c */ /* 0x000fe20000001838 */
[----:B------:R-:W-:Y:S01]  /*d710*/  ISETP.GE.AND P0, PT, R28, R49, PT ;  /* 0x000000311c00720c */ /* 0x000fe20003f06270 */
[----:B------:R-:W-:Y:S01]  /*d720*/  FMUL.FTZ R76, R76, c[0x0][0x2ec] ;  /* 0x0000bb004c4c7a20 */ /* 0x000fe20000410000 */
[----:B------:R-:W-:-:S02]  /*d730*/  ISETP.GE.AND P3, PT, R6, R50, PT ;  /* 0x000000320600720c */ /* 0x000fc40003f66270 */
[----:B-1----:R-:W-:Y:S01]  /*d740*/  FSEL R77, R91, -INF , !P2 ;  /* 0xff8000005b4d7808 */ /* 0x002fe20005000000 */
[----:B------:R-:W1:Y:S01]  /*d750*/  MUFU.TANH R187, R187 ;  /* 0x000000bb00bb7308 */ /* 0x000e620000002400 */
[-C--:B------:R-:W-:Y:S01]  /*d760*/  ISETP.GE.AND P2, PT, R28, R50.reuse, PT ;  /* 0x000000321c00720c */ /* 0x080fe20003f46270 */
[----:B--2---:R-:W-:Y:S01]  /*d770*/  HMMA.16816.F32 R72, R12, R32, R72 ;  /* 0x000000200c48723c */ /* 0x004fe20000001848 */
[-C--:B------:R-:W-:Y:S02]  /*d780*/  ISETP.GE.AND P5, PT, R6, R49.reuse, PT ;  /* 0x000000310600720c */ /* 0x080fe40003fa6270 */
[----:B------:R-:W-:Y:S02]  /*d790*/  IADD3 R28, R51, 0x20, RZ ;  /* 0x00000020331c7810 */ /* 0x000fe40007ffe0ff */
[----:B------:R-:W-:Y:S01]  /*d7a0*/  P2R R6, PR, RZ, 0x10 ;  /* 0x00000010ff067803 */ /* 0x000fe20000000000 */
[----:B------:R-:W2:Y:S01]  /*d7b0*/  MUFU.TANH R117, R117 ;  /* 0x0000007500757308 */ /* 0x000ea20000002400 */
[----:B----4-:R-:W-:Y:S01]  /*d7c0*/  FSEL R93, R93, -INF , !P6 ;  /* 0xff8000005d5d7808 */ /* 0x010fe20007000000 */
[C---:B------:R-:W-:Y:S01]  /*d7d0*/  HMMA.16816.F32 R44, R8.reuse, R30, R44 ;  /* 0x0000001e082c723c */ /* 0x040fe2000000182c */
[----:B------:R-:W-:Y:S01]  /*d7e0*/  FSEL R201, R96, -INF , !P1 ;  /* 0xff80000060c97808 */ /* 0x000fe20004800000 */
[----:B------:R-:W-:Y:S01]  /*d7f0*/  FMUL.FTZ R60, R60, c[0x0][0x2ec] ;  /* 0x0000bb003c3c7a20 */ /* 0x000fe20000410000 */
[-C--:B------:R-:W-:Y:S01]  /*d800*/  ISETP.GE.AND P4, PT, R29, R49.reuse, PT ;  /* 0x000000311d00720c */ /* 0x080fe20003f86270 */
[----:B------:R-:W-:Y:S01]  /*d810*/  FMUL.FTZ R61, R61, c[0x0][0x2ec] ;  /* 0x0000bb003d3d7a20 */ /* 0x000fe20000410000 */
[CC--:B------:R-:W-:Y:S01]  /*d820*/  ISETP.GE.AND P6, PT, R28.reuse, R50.reuse, PT ;  /* 0x000000321c00720c */ /* 0x0c0fe20003fc6270 */
[----:B------:R-:W4:Y:S01]  /*d830*/  MUFU.TANH R183, R183 ;  /* 0x000000b700b77308 */ /* 0x000f220000002400 */
[-C--:B------:R-:W-:Y:S01]  /*d840*/  ISETP.GE.AND P1, PT, R28, R49.reuse, PT ;  /* 0x000000311c00720c */ /* 0x080fe20003f26270 */
[----:B------:R-:W-:Y:S01]  /*d850*/  HMMA.16816.F32 R20, R8, R38, R20 ;  /* 0x000000260814723c */ /* 0x000fe20000001814 */
[----:B------:R-:W-:Y:S01]  /*d860*/  FSEL R97, R97, -INF , !P3 ;  /* 0xff80000061617808 */ /* 0x000fe20005800000 */
[----:B------:R-:W-:Y:S01]  /*d870*/  FMUL.FTZ R133, R57, c[0x0][0x2ec] ;  /* 0x0000bb0039857a20 */ /* 0x000fe20000410000 */
[----:B------:R-:W-:Y:S01]  /*d880*/  IADD3 R29, R51, 0x21, RZ ;  /* 0x00000021331d7810 */ /* 0x000fe20007ffe0ff */
[----:B------:R-:W-:Y:S01]  /*d890*/  FMUL.FTZ R63, R63, c[0x0][0x2ec] ;  /* 0x0000bb003f3f7a20 */ /* 0x000fe20000410000 */
[----:B------:R-:W-:Y:S01]  /*d8a0*/  IADD3 R28, R51, 0x28, RZ ;  /* 0x00000028331c7810 */ /* 0x000fe20007ffe0ff */
[----:B------:R-:W1:Y:S01]  /*d8b0*/  MUFU.TANH R113, R113 ;  /* 0x0000007100717308 */ /* 0x000e620000002400 */
[----:B------:R-:W-:Y:S01]  /*d8c0*/  ISETP.NE.AND P3, PT, R6, RZ, PT ;  /* 0x000000ff0600720c */ /* 0x000fe20003f65270 */
[----:B------:R-:W-:Y:S01]  /*d8d0*/  FMUL.FTZ R59, R59, c[0x0][0x2ec] ;  /* 0x0000bb003b3b7a20 */ /* 0x000fe20000410000 */
[----:B-----5:R-:W-:Y:S01]  /*d8e0*/  FSEL R71, R95, -INF , !P2 ;  /* 0xff8000005f477808 */ /* 0x020fe20005000000 */
[----:B---3--:R-:W-:Y:S01]  /*d8f0*/  HMMA.16816.F32 R72, R16, R24, R72 ;  /* 0x000000181048723c */ /* 0x008fe20000001848 */
[----:B------:R-:W-:Y:S01]  /*d900*/  FSEL R91, R98, -INF , !P0 ;  /* 0xff800000625b7808 */ /* 0x000fe20004000000 */
[----:B------:R-:W-:Y:S01]  /*d910*/  FMUL.FTZ R62, R62, c[0x0][0x2ec] ;  /* 0x0000bb003e3e7a20 */ /* 0x000fe20000410000 */
[----:B------:R-:W-:Y:S01]  /*d920*/  FSEL R99, R99, -INF , !P3 ;  /* 0xff80000063637808 */ /* 0x000fe20005800000 */
[----:B------:R-:W3:Y:S01]  /*d930*/  MUFU.TANH R147, R70 ;  /* 0x0000004600937308 */ /* 0x000ee20000002400 */
[----:B------:R-:W-:Y:S01]  /*d940*/  FSEL R81, R106, -INF , !P4 ;  /* 0xff8000006a517808 */ /* 0x000fe20006000000 */
[----:B------:R-:W-:Y:S01]  /*d950*/  FMUL.FTZ R56, R56, c[0x0][0x2ec] ;  /* 0x0000bb0038387a20 */ /* 0x000fe20000410000 */
[C---:B------:R-:W-:Y:S01]  /*d960*/  ISETP.GE.AND P2, PT, R29.reuse, R50, PT ;  /* 0x000000321d00720c */ /* 0x040fe20003f46270 */
[----:B------:R-:W-:Y:S01]  /*d970*/  HMMA.16816.F32 R44, R12, R34, R44 ;  /* 0x000000220c2c723c */ /* 0x000fe2000000182c */
[----:B------:R-:W-:-:S02]  /*d980*/  ISETP.GE.AND P0, PT, R29, R49, PT ;  /* 0x000000311d00720c */ /* 0x000fc40003f06270 */
[C---:B------:R-:W-:Y:S01]  /*d990*/  ISETP.GE.AND P3, PT, R28.reuse, R50, PT ;  /* 0x000000321c00720c */ /* 0x040fe20003f66270 */
[----:B------:R-:W5:Y:S01]  /*d9a0*/  MUFU.TANH R139, R68 ;  /* 0x00000044008b7308 */ /* 0x000f620000002400 */
[----:B------:R-:W-:Y:S02]  /*d9b0*/  ISETP.GE.AND P4, PT, R28, R49, PT ;  /* 0x000000311c00720c */ /* 0x000fe40003f86270 */
[----:B------:R-:W1:Y:S01]  /*d9c0*/  LDSM.16.M88.4 R28, [R162+0x3800] ;  /* 0x00380000a21c783b */ /* 0x000e620000000200 */
[----:B------:R-:W-:Y:S02]  /*d9d0*/  P2R R32, PR, RZ, 0x8 ;  /* 0x00000008ff207803 */ /* 0x000fe40000000000 */
[----:B------:R-:W-:Y:S02]  /*d9e0*/  IADD3 R9, R51, 0x31, RZ ;  /* 0x0000003133097810 */ /* 0x000fe40007ffe0ff */
[----:B------:R-:W-:Y:S01]  /*d9f0*/  FSEL R109, R109, -INF , !P1 ;  /* 0xff8000006d6d7808 */ /* 0x000fe20004800000 */
[----:B------:R-:W1:Y:S01]  /*da00*/  MUFU.TANH R145, R78 ;  /* 0x0000004e00917308 */ /* 0x000e620000002400 */
[----:B------:R-:W-:-:S02]  /*da10*/  ISETP.NE.AND P1, PT, R32, RZ, PT ;  /* 0x000000ff2000720c */ /* 0x000fc40003f25270 */
[----:B------:R-:W-:Y:S01]  /*da20*/  FSEL R57, R104, -INF , !P2 ;  /* 0xff80000068397808 */ /* 0x000fe20005000000 */
[----:B------:R-:W-:Y:S01]  /*da30*/  FMUL.FTZ R67, R72, c[0x0][0x2ec] ;  /* 0x0000bb0048437a20 */ /* 0x000fe20000410000 */
[----:B------:R-:W-:Y:S01]  /*da40*/  IADD3 R25, R51, 0x29, RZ ;  /* 0x0000002933197810 */ /* 0x000fe20007ffe0ff */
[----:B------:R-:W-:Y:S01]  /*da50*/  FMUL.FTZ R75, R75, c[0x0][0x2ec] ;  /* 0x0000bb004b4b7a20 */ /* 0x000fe20000410000 */
[----:B------:R-:W-:Y:S01]  /*da60*/  ISETP.GE.AND P2, PT, R9, R50, PT ;  /* 0x000000320900720c */ /* 0x000fe20003f46270 */
[----:B------:R-:W1:Y:S01]  /*da70*/  MUFU.TANH R137, R137 ;  /* 0x0000008900897308 */ /* 0x000e620000002400 */
[----:B------:R-:W-:Y:S01]  /*da80*/  FSEL R199, R199, -INF , !P1 ;  /* 0xff800000c7c77808 */ /* 0x000fe20004800000 */
[----:B------:R-:W-:Y:S01]  /*da90*/  FMUL.FTZ R65, R73, c[0x0][0x2ec] ;  /* 0x0000bb0049417a20 */ /* 0x000fe20000410000 */
[----:B------:R-:W-:Y:S01]  /*daa0*/  FSEL R105, R105, -INF , !P6 ;  /* 0xff80000069697808 */ /* 0x000fe20007000000 */
[----:B------:R-:W-:Y:S01]  /*dab0*/  HMMA.16816.F32 R44, R16, R26, R44 ;  /* 0x0000001a102c723c */ /* 0x000fe2000000182c */
[----:B------:R-:W-:-:S02]  /*dac0*/  ISETP.GE.AND P1, PT, R9, R49, PT ;  /* 0x000000310900720c */ /* 0x000fc40003f26270 */
[----:B------:R-:W-:Y:S01]  /*dad0*/  ISETP.GE.AND P6, PT, R25, R50, PT ;  /* 0x000000321900720c */ /* 0x000fe20003fc6270 */
[----:B------:R-:W1:Y:S01]  /*dae0*/  MUFU.TANH R151, R76 ;  /* 0x0000004c00977308 */ /* 0x000e620000002400 */
[----:B------:R-:W-:Y:S02]  /*daf0*/  IADD3 R8, R51, 0x38, RZ ;  /* 0x0000003833087810 */ /* 0x000fe40007ffe0ff */
[----:B------:R-:W-:Y:S02]  /*db00*/  P2R R9, PR, RZ, 0x4 ;  /* 0x00000004ff097803 */ /* 0x000fe40000000000 */
[----:B------:R-:W-:Y:S02]  /*db10*/  FSEL R195, R195, -INF , !P4 ;  /* 0xff800000c3c37808 */ /* 0x000fe40006000000 */
[----:B------:R-:W-:Y:S01]  /*db20*/  FSEL R197, R197, -INF , !P6 ;  /* 0xff800000c5c57808 */ /* 0x000fe20007000000 */
[----:B------:R-:W2:Y:S01]  /*db30*/  MUFU.TANH R131, R60 ;  /* 0x0000003c00837308 */ /* 0x000ea20000002400 */
[----:B------:R-:W-:-:S02]  /*db40*/  ISETP.NE.AND P6, PT, R9, RZ, PT ;  /* 0x000000ff0900720c */ /* 0x000fc40003fc5270 */
[C---:B------:R-:W-:Y:S02]  /*db50*/  ISETP.GE.AND P4, PT, R8.reuse, R50, PT ;  /* 0x000000320800720c */ /* 0x040fe40003f86270 */
[----:B------:R-:W-:Y:S02]  /*db60*/  ISETP.GE.AND P2, PT, R8, R49, PT ;  /* 0x000000310800720c */ /* 0x000fe40003f46270 */
[----:B------:R-:W3:Y:S01]  /*db70*/  LDSM.16.M88.4 R8, [R102+0x3800] ;  /* 0x003800006608783b */ /* 0x000ee20000000200 */
[----:B------:R-:W-:Y:S01]  /*db80*/  IADD3 R24, R51, 0x30, RZ ;  /* 0x0000003033187810 */ /* 0x000fe20007ffe0ff */
[----:B------:R2:W2:Y:S01]  /*db90*/  MUFU.TANH R121, R61 ;  /* 0x0000003d00797308 */ /* 0x0004a20000002400 */
[----:B-1----:R-:W-:Y:S01]  /*dba0*/  HMMA.16816.F32 R40, R12, R28, R40 ;  /* 0x0000001c0c28723c */ /* 0x002fe20000001828 */
[----:B------:R-:W-:Y:S01]  /*dbb0*/  FSEL R83, R103, -INF , !P5 ;  /* 0xff80000067537808 */ /* 0x000fe20006800000 */
[----:B------:R-:W-:Y:S01]  /*dbc0*/  FMUL.FTZ R44, R44, c[0x0][0x2ec] ;  /* 0x0000bb002c2c7a20 */ /* 0x000fe20000410000 */
[----:B------:R-:W-:Y:S01]  /*dbd0*/  FSEL R103, R80, -INF , !P0 ;  /* 0xff80000050677808 */ /* 0x000fe20004000000 */
[----:B------:R-:W-:-:S04]  /*dbe0*/  DEPBAR.LE SB0, 0x0 ;  /* 0x000080000000791a */ /* 0x000fc80000000000 */
[----:B------:R-:W-:Y:S01]  /*dbf0*/  HMMA.16816.F32 R12, R12, R30, R20 ;  /* 0x0000001e0c0c723c */ /* 0x000fe20000001814 */
[-C--:B------:R-:W-:Y:S01]  /*dc00*/  ISETP.GE.AND P3, PT, R25, R49.reuse, PT ;  /* 0x000000311900720c */ /* 0x080fe20003f66270 */
[----:B------:R-:W1:Y:S01]  /*dc10*/  MUFU.TANH R6, R63 ;  /* 0x0000003f00067308 */ /* 0x000e620000002400 */
[C---:B------:R-:W-:Y:S02]  /*dc20*/  ISETP.GE.AND P5, PT, R24.reuse, R50, PT ;  /* 0x000000321800720c */ /* 0x040fe40003fa6270 */
[----:B------:R-:W-:Y:S01]  /*dc30*/  ISETP.GE.AND P0, PT, R24, R49, PT ;  /* 0x000000311800720c */ /* 0x000fe20003f06270 */
[----:B------:R-:W-:Y:S01]  /*dc40*/  FMUL.FTZ R24, R58, c[0x0][0x2ec] ;  /* 0x0000bb003a187a20 */ /* 0x000fe20000410000 */
[----:B------:R-:W-:Y:S01]  /*dc50*/  IADD3 R26, R51, 0x39, RZ ;  /* 0x00000039331a7810 */ /* 0x000fe20007ffe0ff */
[----:B--2---:R-:W-:Y:S01]  /*dc60*/  FMUL.FTZ R61, R45, c[0x0][0x2ec] ;  /* 0x0000bb002d3d7a20 */ /* 0x004fe20000410000 */
[----:B------:R-:W-:Y:S01]  /*dc70*/  IADD3 R25, R51, 0x40, RZ ;  /* 0x0000004033197810 */ /* 0x000fe20007ffe0ff */
[----:B------:R2:W-:Y:S01]  /*dc80*/  MUFU.TANH R111, R59 ;  /* 0x0000003b006f7308 */ /* 0x0005e20000002400 */
[----:B------:R-:W-:Y:S01]  /*dc90*/  FSEL R193, R193, -INF , !P3 ;  /* 0xff800000c1c17808 */ /* 0x000fe20005800000 */
[----:B------:R-:W-:Y:S01]  /*dca0*/  FMUL.FTZ R45, R46, c[0x0][0x2ec] ;  /* 0x0000bb002e2d7a20 */ /* 0x000fe20000410000 */
[----:B------:R-:W-:-:S02]  /*dcb0*/  FSEL R115, R115, -INF , !P5 ;  /* 0xff80000073737808 */ /* 0x000fc40006800000 */
[----:B------:R-:W-:Y:S02]  /*dcc0*/  FSEL R187, R187, -INF , !P0 ;  /* 0xff800000bbbb7808 */ /* 0x000fe40004000000 */
[----:B------:R-:W-:Y:S01]  /*dcd0*/  FSEL R117, R117, -INF , !P1 ;  /* 0xff80000075757808 */ /* 0x000fe20004800000 */
[----:B------:R-:W1:Y:S01]  /*dce0*/  MUFU.TANH R133, R133 ;  /* 0x0000008500857308 */ /* 0x000e620000002400 */
[CC--:B------:R-:W-:Y:S02]  /*dcf0*/  ISETP.GE.AND P3, PT, R26.reuse, R50.reuse, PT ;  /* 0x000000321a00720c */ /* 0x0c0fe40003f66270 */
[-C--:B------:R-:W-:Y:S02]  /*dd00*/  ISETP.GE.AND P0, PT, R26, R49.reuse, PT ;  /* 0x000000311a00720c */ /* 0x080fe40003f06270 */
[C---:B------:R-:W-:Y:S02]  /*dd10*/  ISETP.GE.AND P5, PT, R25.reuse, R50, PT ;  /* 0x000000321900720c */ /* 0x040fe40003fa6270 */
[----:B------:R-:W-:Y:S01]  /*dd20*/  ISETP.GE.AND P1, PT, R25, R49, PT ;  /* 0x000000311900720c */ /* 0x000fe20003f26270 */
[----:B--2---:R-:W-:Y:S01]  /*dd30*/  FMUL.FTZ R59, R74, c[0x0][0x2ec] ;  /* 0x0000bb004a3b7a20 */ /* 0x004fe20000410000 */
[C---:B------:R-:W-:Y:S01]  /*dd40*/  IADD3 R26, R51.reuse, 0x41, RZ ;  /* 0x00000041331a7810 */ /* 0x040fe20007ffe0ff */
[----:B------:R-:W2:Y:S01]  /*dd50*/  MUFU.TANH R119, R62 ;  /* 0x0000003e00777308 */ /* 0x000ea20000002400 */
[----:B---3--:R-:W-:Y:S01]  /*dd60*/  HMMA.16816.F32 R40, R16, R8, R40 ;  /* 0x000000081028723c */ /* 0x008fe20000001828 */
[----:B------:R-:W-:-:S02]  /*dd70*/  IADD3 R25, R51, 0x48, RZ ;  /* 0x0000004833197810 */ /* 0x000fc40007ffe0ff */
[----:B------:R-:W-:Y:S02]  /*dd80*/  FSEL R191, R191, -INF , !P4 ;  /* 0xff800000bfbf7808 */ /* 0x000fe40006000000 */
[----:B------:R-:W-:Y:S02]  /*dd90*/  FSEL R185, R185, -INF , !P2 ;  /* 0xff800000b9b97808 */ /* 0x000fe40005000000 */
[----:B----4-:R-:W-:Y:S01]  /*dda0*/  FSEL R183, R183, -INF , !P0 ;  /* 0xff800000b7b77808 */ /* 0x010fe20004000000 */
[----:B------:R-:W-:Y:S01]  /*ddb0*/  HMMA.16816.F32 R12, R16, R10, R12 ;  /* 0x0000000a100c723c */ /* 0x000fe2000000180c */
[C---:B------:R-:W-:Y:S01]  /*ddc0*/  ISETP.GE.AND P4, PT, R26.reuse, R50, PT ;  /* 0x000000321a00720c */ /* 0x040fe20003f86270 */
[----:B------:R-:W3:Y:S01]  /*ddd0*/  MUFU.TANH R135, R56 ;  /* 0x0000003800877308 */ /* 0x000ee20000002400 */
[-C--:B------:R-:W-:Y:S02]  /*dde0*/  ISETP.GE.AND P2, PT, R26, R49.reuse, PT ;  /* 0x000000311a00720c */ /* 0x080fe40003f46270 */
[----:B------:R-:W-:-:S02]  /*ddf0*/  ISETP.GE.AND P0, PT, R25, R49, PT ;  /* 0x000000311900720c */ /* 0x000fc40003f06270 */
[C---:B------:R-:W-:Y:S02]  /*de00*/  IADD3 R22, R51.reuse, 0x49, RZ ;  /* 0x0000004933167810 */ /* 0x040fe40007ffe0ff */
[C---:B------:R-:W-:Y:S01]  /*de10*/  IADD3 R21, R51.reuse, 0x50, RZ ;  /* 0x0000005033157810 */ /* 0x040fe20007ffe0ff */
[----:B------:R-:W4:Y:S01]  /*de20*/  MUFU.TANH R59, R59 ;  /* 0x0000003b003b7308 */ /* 0x000f220000002400 */
[----:B------:R-:W-:Y:S02]  /*de30*/  IADD3 R9, R51, 0x51, RZ ;  /* 0x0000005133097810 */ /* 0x000fe40007ffe0ff */
[----:B------:R-:W-:Y:S02]  /*de40*/  FSEL R113, R113, -INF , !P6 ;  /* 0xff80000071717808 */ /* 0x000fe40007000000 */
[----:B------:R-:W-:Y:S01]  /*de50*/  FSEL R147, R147, -INF , !P1 ;  /* 0xff80000093937808 */ /* 0x000fe20004800000 */
[----:B------:R-:W-:Y:S01]  /*de60*/  FMUL.FTZ R31, R43, c[0x0][0x2ec] ;  /* 0x0000bb002b1f7a20 */ /* 0x000fe20000410000 */
[----:B------:R-:W-:Y:S01]  /*de70*/  FSEL R189, R189, -INF , !P3 ;  /* 0xff800000bdbd7808 */ /* 0x000fe20005800000 */
[----:B------:R-:W1:Y:S01]  /*de80*/  MUFU.TANH R63, R44 ;  /* 0x0000002c003f7308 */ /* 0x000e620000002400 */
[----:B-----5:R-:W-:Y:S01]  /*de90*/  FSEL R139, R139, -INF , !P5 ;  /* 0xff8000008b8b7808 */ /* 0x020fe20006800000 */
[----:B------:R-:W-:Y:S01]  /*dea0*/  FMUL.FTZ R33, R42, c[0x0][0x2ec] ;  /* 0x0000bb002a217a20 */ /* 0x000fe20000410000 */
[----:B------:R-:W-:-:S02]  /*deb0*/  ISETP.GE.AND P6, PT, R22, R50, PT ;  /* 0x000000321600720c */ /* 0x000fc40003fc6270 */
[-C--:B------:R-:W-:Y:S01]  /*dec0*/  ISETP.GE.AND P1, PT, R22, R49.reuse, PT ;  /* 0x000000311600720c */ /* 0x080fe20003f26270 */
[----:B------:R-:W-:Y:S01]  /*ded0*/  FMUL.FTZ R22, R40, c[0x0][0x2ec] ;  /* 0x0000bb0028167a20 */ /* 0x000fe20000410000 */
[----:B------:R-:W-:Y:S01]  /*dee0*/  FSEL R181, R181, -INF , !P4 ;  /* 0xff800000b5b57808 */ /* 0x000fe20006000000 */
[----:B------:R-:W5:Y:S01]  /*def0*/  MUFU.TANH R24, R24 ;  /* 0x0000001800187308 */ /* 0x000f620000002400 */
[----:B------:R-:W-:Y:S01]  /*df00*/  FSEL R143, R143, -INF , !P2 ;  /* 0xff8000008f8f7808 */ /* 0x000fe20005000000 */
[----:B------:R-:W-:Y:S01]  /*df10*/  FMUL.FTZ R40, R41, c[0x0][0x2ec] ;  /* 0x0000bb0029287a20 */ /* 0x000fe20000410000 */
[----:B------:R-:W-:Y:S01]  /*df20*/  FSEL R145, R145, -INF , !P0 ;  /* 0xff80000091917808 */ /* 0x000fe20004000000 */
[----:B------:R-:W-:Y:S01]  /*df30*/  FMUL.FTZ R12, R12, c[0x0][0x2ec] ;  /* 0x0000bb000c0c7a20 */ /* 0x000fe20000410000 */
[-C--:B------:R-:W-:Y:S01]  /*df40*/  ISETP.GE.AND P3, PT, R25, R50.reuse, PT ;  /* 0x000000321900720c */ /* 0x080fe20003f66270 */
[----:B------:R-:W-:Y:S01]  /*df50*/  FMUL.FTZ R13, R13, c[0x0][0x2ec] ;  /* 0x0000bb000d0d7a20 */ /* 0x000fe20000410000 */
[CC--:B------:R-:W-:Y:S01]  /*df60*/  ISETP.GE.AND P5, PT, R21.reuse, R50.reuse, PT ;  /* 0x000000321500720c */ /* 0x0c0fe20003fa6270 */
[----:B------:R-:W1:Y:S01]  /*df70*/  MUFU.TANH R67, R67 ;  /* 0x0000004300437308 */ /* 0x000e620000002400 */
[----:B------:R-:W-:Y:S01]  /*df80*/  ISETP.GE.AND P2, PT, R21, R49, PT ;  /* 0x000000311500720c */ /* 0x000fe20003f46270 */
[----:B------:R-:W-:Y:S01]  /*df90*/  FMUL.FTZ R14, R14, c[0x0][0x2ec] ;  /* 0x0000bb000e0e7a20 */ /* 0x000fe20000410000 */
[----:B------:R-:W-:Y:S01]  /*dfa0*/  IADD3 R8, R51, 0x58, RZ ;  /* 0x0000005833087810 */ /* 0x000fe20007ffe0ff */
[----:B------:R-:W-:Y:S01]  /*dfb0*/  FMUL.FTZ R15, R15, c[0x0][0x2ec] ;  /* 0x0000bb000f0f7a20 */ /* 0x000fe20000410000 */
[----:B------:R-:W-:-:S02]  /*dfc0*/  ISETP.GE.AND P4, PT, R9, R50, PT ;  /* 0x000000320900720c */ /* 0x000fc40003f86270 */
[----:B------:R-:W-:Y:S01]  /*dfd0*/  ISETP.GE.AND P0, PT, R9, R49, PT ;  /* 0x000000310900720c */ /* 0x000fe20003f06270 */
[----:B------:R-:W1:Y:S01]  /*dfe0*/  MUFU.TANH R31, R31 ;  /* 0x0000001f001f7308 */ /* 0x000e620000002400 */
[C---:B------:R-:W-:Y:S02]  /*dff0*/  IADD3 R21, R51.reuse, 0x59, RZ ;  /* 0x0000005933157810 */ /* 0x040fe40007ffe0ff */
[----:B------:R-:W-:Y:S02]  /*e000*/  IADD3 R9, R51, 0x60, RZ ;  /* 0x0000006033097810 */ /* 0x000fe40007ffe0ff */
[----:B------:R-:W-:Y:S02]  /*e010*/  FSEL R149, R149, -INF , !P6 ;  /* 0xff80000095957808 */ /* 0x000fe40007000000 */
[----:B------:R-:W-:Y:S01]  /*e020*/  FSEL R137, R137, -INF , !P1 ;  /* 0xff80000089897808 */ /* 0x000fe20004800000 */
[----:B------:R-:W2:Y:S01]  /*e030*/  MUFU.TANH R61, R61 ;  /* 0x0000003d003d7308 */ /* 0x000ea20000002400 */
[----:B------:R-:W-:-:S02]  /*e040*/  FSEL R151, R151, -INF , !P3 ;  /* 0xff80000097977808 */ /* 0x000fc40005800000 */
[CC--:B------:R-:W-:Y:S02]  /*e050*/  ISETP.GE.AND P6, PT, R8.reuse, R50.reuse, PT ;  /* 0x000000320800720c */ /* 0x0c0fe40003fc6270 */
[----:B------:R-:W-:Y:S01]  /*e060*/  ISETP.GE.AND P1, PT, R8, R49, PT ;  /* 0x000000310800720c */ /* 0x000fe20003f26270 */
[----:B------:R-:W-:Y:S01]  /*e070*/  FMUL.FTZ R8, R47, c[0x0][0x2ec] ;  /* 0x0000bb002f087a20 */ /* 0x000fe20000410000 */
[----:B------:R-:W-:Y:S01]  /*e080*/  FSEL R131, R131, -INF , !P5 ;  /* 0xff80000083837808 */ /* 0x000fe20006800000 */
[----:B------:R-:W2:Y:S01]  /*e090*/  MUFU.TANH R20, R75 ;  /* 0x0000004b00147308 */ /* 0x000ea20000002400 */
[----:B------:R-:W-:Y:S02]  /*e0a0*/  FSEL R121, R121, -INF , !P4 ;  /* 0xff80000079797808 */ /* 0x000fe40006000000 */
[----:B-1----:R-:W-:Y:S02]  /*e0b0*/  FSEL R23, R6, -INF , !P0 ;  /* 0xff80000006177808 */ /* 0x002fe40004000000 */
[----:B------:R-:W-:-:S02]  /*e0c0*/  ISETP.GE.AND P5, PT, R21, R50, PT ;  /* 0x000000321500720c */ /* 0x000fc40003fa6270 */
[-C--:B------:R-:W-:Y:S01]  /*e0d0*/  ISETP.GE.AND P3, PT, R21, R49.reuse, PT ;  /* 0x000000311500720c */ /* 0x080fe20003f66270 */
[----:B------:R-:W1:Y:S01]  /*e0e0*/  MUFU.TANH R8, R8 ;  /* 0x0000000800087308 */ /* 0x000e620000002400 */
[C---:B------:R-:W-:Y:S02]  /*e0f0*/  ISETP.GE.AND P4, PT, R9.reuse, R50, PT ;  /* 0x000000320900720c */ /* 0x040fe40003f86270 */
[----:B------:R-:W-:Y:S02]  /*e100*/  ISETP.GE.AND P0, PT, R9, R49, PT ;  /* 0x000000310900720c */ /* 0x000fe40003f06270 */
[C---:B------:R-:W-:Y:S02]  /*e110*/  IADD3 R9, R51.reuse, 0x68, RZ ;  /* 0x0000006833097810 */ /* 0x040fe40007ffe0ff */
[----:B------:R-:W-:Y:S01]  /*e120*/  IADD3 R10, R51, 0x61, RZ ;  /* 0x00000061330a7810 */ /* 0x000fe20007ffe0ff */
[----:B------:R-:W1:Y:S01]  /*e130*/  MUFU.TANH R6, R22 ;  /* 0x0000001600067308 */ /* 0x000e620000002400 */
[----:B------:R-:W-:-:S02]  /*e140*/  FSEL R133, R133, -INF , !P5 ;  /* 0xff80000085857808 */ /* 0x000fc40006800000 */
[----:B------:R-:W-:Y:S02]  /*e150*/  FSEL R111, R111, -INF , !P3 ;  /* 0xff8000006f6f7808 */ /* 0x000fe40005800000 */
[C---:B------:R-:W-:Y:S02]  /*e160*/  ISETP.GE.AND P5, PT, R9.reuse, R50, PT ;  /* 0x000000320900720c */ /* 0x040fe40003fa6270 */
[----:B------:R-:W-:Y:S01]  /*e170*/  ISETP.GE.AND P3, PT, R9, R49, PT ;  /* 0x000000310900720c */ /* 0x000fe20003f66270 */
[----:B------:R-:W1:Y:S01]  /*e180*/  MUFU.TANH R65, R65 ;  /* 0x0000004100417308 */ /* 0x000e620000002400 */
[----:B------:R-:W-:Y:S02]  /*e190*/  IADD3 R9, R51, 0x70, RZ ;  /* 0x0000007033097810 */ /* 0x000fe40007ffe0ff */
[----:B--2---:R-:W-:Y:S02]  /*e1a0*/  FSEL R119, R119, -INF , !P2 ;  /* 0xff80000077777808 */ /* 0x004fe40005000000 */
[----:B---3--:R-:W-:-:S02]  /*e1b0*/  FSEL R135, R135, -INF , !P6 ;  /* 0xff80000087877808 */ /* 0x008fc40007000000 */
[CC--:B------:R-:W-:Y:S01]  /*e1c0*/  ISETP.GE.AND P6, PT, R10.reuse, R50.reuse, PT ;  /* 0x000000320a00720c */ /* 0x0c0fe20003fc6270 */
[----:B------:R-:W2:Y:S01]  /*e1d0*/  MUFU.TANH R45, R45 ;  /* 0x0000002d002d7308 */ /* 0x000ea20000002400 */
[----:B------:R-:W-:Y:S02]  /*e1e0*/  ISETP.GE.AND P2, PT, R10, R49, PT ;  /* 0x000000310a00720c */ /* 0x000fe40003f46270 */
[C---:B------:R-:W-:Y:S02]  /*e1f0*/  IADD3 R11, R51.reuse, 0x71, RZ ;  /* 0x00000071330b7810 */ /* 0x040fe40007ffe0ff */
[----:B------:R-:W-:Y:S02]  /*e200*/  IADD3 R10, R51, 0x69, RZ ;  /* 0x00000069330a7810 */ /* 0x000fe40007ffe0ff */
[----:B----4-:R-:W-:Y:S01]  /*e210*/  FSEL R59, R59, -INF , !P0 ;  /* 0xff8000003b3b7808 */ /* 0x010fe20004000000 */
[----:B------:R-:W-:Y:S01]  /*e220*/  MUFU.TANH R40, R40 ;  /* 0x0000002800287308 */ /* 0x000fe20000002400 */
[----:B------:R-:W-:-:S02]  /*e230*/  ISETP.GE.AND P0, PT, R9, R50, PT ;  /* 0x000000320900720c */ /* 0x000fc40003f06270 */
[----:B------:R-:W-:Y:S02]  /*e240*/  FSEL R63, R63, -INF , !P5 ;  /* 0xff8000003f3f7808 */ /* 0x000fe40006800000 */
[----:B-----5:R-:W-:Y:S02]  /*e250*/  FSEL R21, R24, -INF , !P1 ;  /* 0xff80000018157808 */ /* 0x020fe40004800000 */
[----:B------:R-:W-:Y:S01]  /*e260*/  FSEL R67, R67, -INF , !P4 ;  /* 0xff80000043437808 */ /* 0x000fe20006000000 */
[----:B------:R-:W3:Y:S01]  /*e270*/  MUFU.TANH R33, R33 ;  /* 0x0000002100217308 */ /* 0x000ee20000002400 */
[-C--:B------:R-:W-:Y:S02]  /*e280*/  ISETP.GE.AND P5, PT, R11, R49.reuse, PT ;  /* 0x000000310b00720c */ /* 0x080fe40003fa6270 */
[C---:B------:R-:W-:Y:S02]  /*e290*/  ISETP.GE.AND P4, PT, R10.reuse, R50, PT ;  /* 0x000000320a00720c */ /* 0x040fe40003f86270 */
[----:B------:R-:W-:-:S02]  /*e2a0*/  ISETP.GE.AND P1, PT, R10, R49, PT ;  /* 0x000000310a00720c */ /* 0x000fc40003f26270 */
[----:B------:R-:W-:Y:S01]  /*e2b0*/  P2R R10, PR, RZ, 0x1 ;  /* 0x00000001ff0a7803 */ /* 0x000fe20000000000 */
[----:B------:R-:W-:Y:S01]  /*e2c0*/  MUFU.TANH R89, R89 ;  /* 0x0000005900597308 */ /* 0x000fe20000002400 */
[----:B------:R-:W-:Y:S02]  /*e2d0*/  FSEL R31, R31, -INF , !P5 ;  /* 0xff8000001f1f7808 */ /* 0x000fe40006800000 */
[----:B------:R-:W-:Y:S02]  /*e2e0*/  FSEL R61, R61, -INF , !P4 ;  /* 0xff8000003d3d7808 */ /* 0x000fe40006000000 */
[----:B------:R-:W-:Y:S02]  /*e2f0*/  ISETP.GE.AND P5, PT, R48, 0x2, PT ;  /* 0x000000023000780c */ /* 0x000fe40003fa6270 */
[----:B------:R-:W-:Y:S01]  /*e300*/  ISETP.NE.AND P4, PT, R10, RZ, PT ;  /* 0x000000ff0a00720c */ /* 0x000fe20003f85270 */
[----:B------:R-:W4:Y:S01]  /*e310*/  MUFU.TANH R39, R12 ;  /* 0x0000000c00277308 */ /* 0x000f220000002400 */
[----:B------:R-:W-:-:S02]  /*e320*/  FSEL R47, R20, -INF , !P2 ;  /* 0xff800000142f7808 */ /* 0x000fc40005000000 */
[----:B------:R-:W-:Y:S02]  /*e330*/  ISETP.GE.AND P0, PT, R9, R49, PT ;  /* 0x000000310900720c */ /* 0x000fe40003f06270 */
[----:B-1----:R-:W-:Y:S02]  /*e340*/  FSEL R43, R8, -INF , !P1 ;  /* 0xff800000082b7808 */ /* 0x002fe40004800000 */
[----:B------:R-:W-:Y:S01]  /*e350*/  FSEL R41, R6, -INF , !P4 ;  /* 0xff80000006297808 */ /* 0x000fe20006000000 */
[----:B------:R-:W-:Y:S01]  /*e360*/  MUFU.TANH R38, R13 ;  /* 0x0000000d00267308 */ /* 0x000fe20000002400 */
[----:B------:R-:W-:Y:S02]  /*e370*/  IADD3 R9, R51, 0x78, RZ ;  /* 0x0000007833097810 */ /* 0x000fe40007ffe0ff */
[-C--:B------:R-:W-:Y:S02]  /*e380*/  ISETP.GE.AND P2, PT, R11, R50.reuse, PT ;  /* 0x000000320b00720c */ /* 0x080fe40003f46270 */
[----:B------:R-:W-:-:S02]  /*e390*/  ISETP.GE.AND P4, PT, R51, R50, PT ;  /* 0x000000323300720c */ /* 0x000fc40003f86270 */
[C---:B------:R-:W-:Y:S01]  /*e3a0*/  ISETP.GE.AND P1, PT, R51.reuse, R49, PT ;  /* 0x000000313300720c */ /* 0x040fe20003f26270 */
[----:B------:R-:W1:Y:S01]  /*e3b0*/  MUFU.TANH R25, R14 ;  /* 0x0000000e00197308 */ /* 0x000e620000002400 */
[----:B------:R-:W-:Y:S02]  /*e3c0*/  IADD3 R51, R51, 0x79, RZ ;  /* 0x0000007933337810 */ /* 0x000fe40007ffe0ff */
[----:B------:R-:W-:Y:S02]  /*e3d0*/  FSEL R65, R65, -INF , !P6 ;  /* 0xff80000041417808 */ /* 0x000fe40007000000 */
[----:B--2---:R-:W-:Y:S02]  /*e3e0*/  FSEL R45, R45, -INF , !P3 ;  /* 0xff8000002d2d7808 */ /* 0x004fe40005800000 */
[----:B---3--:R-:W-:Y:S01]  /*e3f0*/  FSEL R33, R33, -INF , !P0 ;  /* 0xff80000021217808 */ /* 0x008fe20004000000 */
[----:B------:R-:W2:Y:S01]  /*e400*/  MUFU.TANH R24, R15 ;  /* 0x0000000f00187308 */ /* 0x000ea20000002400 */
[----:B------:R-:W-:-:S02]  /*e410*/  FSEL R40, R40, -INF , !P2 ;  /* 0xff80000028287808 */ /* 0x000fc40005000000 */
[CC--:B------:R-:W-:Y:S02]  /*e420*/  ISETP.GE.AND P6, PT, R9.reuse, R50.reuse, PT ;  /* 0x000000320900720c */ /* 0x0c0fe40003fc6270 */
[-C--:B------:R-:W-:Y:S02]  /*e430*/  ISETP.GE.AND P3, PT, R9, R49.reuse, PT ;  /* 0x000000310900720c */ /* 0x080fe40003f66270 */
[C---:B------:R-:W-:Y:S02]  /*e440*/  ISETP.GE.AND P2, PT, R51.reuse, R50, PT ;  /* 0x000000323300720c */ /* 0x040fe40003f46270 */
[----:B------:R-:W-:Y:S02]  /*e450*/  ISETP.GE.AND P0, PT, R51, R49, PT ;  /* 0x000000313300720c */ /* 0x000fe40003f06270 */
[----:B----4-:R-:W-:Y:S02]  /*e460*/  FSEL R39, R39, -INF , !P6 ;  /* 0xff80000027277808 */ /* 0x010fe40007000000 */
[----:B------:R-:W-:-:S02]  /*e470*/  IADD3 R106, R162, 0x3000, RZ ;  /* 0x00003000a26a7810 */ /* 0x000fc40007ffe0ff */
[----:B------:R-:W-:Y:S02]  /*e480*/  IADD3 R104, R162, 0x3800, RZ ;  /* 0x00003800a2687810 */ /* 0x000fe40007ffe0ff */
[----:B-1----:R-:W-:Y:S02]  /*e490*/  FSEL R25, R25, -INF , !P3 ;  /* 0xff80000019197808 */ /* 0x002fe40005800000 */
[----:B------:R-:W-:Y:S02]  /*e4a0*/  FSEL R0, R0, -INF , !P4 ;  /* 0xff80000000007808 */ /* 0x000fe40006000000 */
[----:B------:R-:W-:Y:S02]  /*e4b0*/  FSEL R89, R89, -INF , !P1 ;  /* 0xff80000059597808 */ /* 0x000fe40004800000 */
[----:B------:R-:W-:Y:S02]  /*e4c0*/  FSEL R38, R38, -INF , !P2 ;  /* 0xff80000026267808 */ /* 0x000fe40005000000 */
[----:B--2---:R-:W-:Y:S01]  /*e4d0*/  FSEL R24, R24, -INF , !P0 ;  /* 0xff80000018187808 */ /* 0x004fe20004000000 */
[----:B------:R-:W-:Y:S06]  /*e4e0*/  BAR.SYNC.DEFER_BLOCKING 0x0 ;  /* 0x0000000000007b1d */ /* 0x000fec0000010000 */
        /* <DEDUP_REMOVED lines=11> */
[----:B------:R-:W-:Y:S01]  /*e5a0*/  LOP3.LUT R2, RZ, c[0x0][0x2d0], RZ, 0x33, !PT ;  /* 0x0000b400ff027a12 */ /* 0x000fe200078e33ff */
        /* <DEDUP_REMOVED lines=22> */
[----:B------:R-:W-:-:S07]  /*e710*/  ISETP.NE.AND P1, PT, RZ, c[0x0][0x2d0], PT ;  /* 0x0000b400ff007a0c */ /* 0x000fce0003f25270 */
        /* <DEDUP_REMOVED lines=26> */
.L_x_5638:
[----:B------:R-:W-:-:S05]  /*e8c0*/  IMAD.MOV.U32 R11, RZ, RZ, c[0x0][0x198] ;  /* 0x00006600ff0b7624 */ /* 0x000fca00078e00ff */
[----:B------:R-:W-:-:S04]  /*e8d0*/  LEA R11, -R11, RZ, 0x7 ;  /* 0x000000ff0b0b7211 */ /* 0x000fc800078e39ff */
[----:B------:R-:W-:Y:S02]  /*e8e0*/  SHF.R.S32.HI R8, RZ, 0x1f, R11 ;  /* 0x0000001fff087819 */ /* 0x000fe4000001140b */
.L_x_5639:
        /* <DEDUP_REMOVED lines=103> */
.L_x_5641:
[----:B------:R-:W-:Y:S05]  /*ef60*/  BSYNC B0 ;  /* 0x0000000000007941 */ /* 0x000fea0003800000 */
.L_x_5640:
[----:B------:R-:W0:Y:S01]  /*ef70*/  LDGDEPBAR ;  /* 0x00000000000079af */ /* 0x000e220000000000 */
[----:B------:R-:W-:-:S04]  /*ef80*/  LEA R178, P0, R11, R178, 0x1 ;  /* 0x000000b20bb27211 */ /* 0x000fc800078008ff */
[----:B------:R-:W-:Y:S02]  /*ef90*/  LEA.HI.X R177, R11, R177, R8, 0x1, P0 ;  /* 0x000000b10bb17211 */ /* 0x000fe400000f0c08 */
.L_x_5637:
        /* <DEDUP_REMOVED lines=54> */
[----:B-1----:R-:W-:Y:S02]  /*f300*/  FMNMX.FTZ R7, R41, R4, !PT ;  /* 0x0000000429077209 */ /* 0x002fe40007810000 */
        /* <DEDUP_REMOVED lines=14> */
[----:B------:R-:W-:Y:S01]  /*f3f0*/  LDSM.16.MT88.4 R12, [R158+0x6800] ;  /* 0x006800009e0c783b */ /* 0x000fe20000004200 */
[----:B-1----:R-:W-:Y:S02]  /*f400*/  FMNMX.FTZ R9, R4, R9, !PT ;  /* 0x0000000904097209 */ /* 0x002fe40007810000 */
[----:B--2---:R-:W-:-:S03]  /*f410*/  FMNMX.FTZ R7, R6, R7, !PT ;  /* 0x0000000706077209 */ /* 0x004fc60007810000 */
[----:B------:R-:W1:Y:S04]  /*f420*/  SHFL.BFLY PT, R2, R9, 0x1, 0x1f ;  /* 0x0c201f0009027f89 */ /* 0x000e6800000e0000 */
[----:B------:R-:W2:Y:S01]  /*f430*/  SHFL.BFLY PT, R4, R7, 0x1, 0x1f ;  /* 0x0c201f0007047f89 */ /* 0x000ea200000e0000 */
[----:B-1----:R-:W-:-:S03]  /*f440*/  FMNMX.FTZ R2, R9, R2, !PT ;  /* 0x0000000209027209 */ /* 0x002fc60007810000 */
[----:B------:R-:W-:Y:S01]  /*f450*/  LDSM.16.MT88.4 R8, [R157+0x6800] ;  /* 0x006800009d08783b */ /* 0x000fe20000004200 */
[C---:B------:R-:W-:Y:S01]  /*f460*/  FSETP.NEU.FTZ.AND P0, PT, R2.reuse, -INF , PT ;  /* 0xff8000000200780b */ /* 0x040fe20003f1d000 */
[----:B------:R-:W-:-:S05]  /*f470*/  FMUL.FTZ R46, R2, c[0x0][0x23c] ;  /* 0x00008f00022e7a20 */ /* 0x000fca0000410000 */
[----:B------:R-:W-:-:S05]  /*f480*/  FSEL R46, R46, RZ, P0 ;  /* 0x000000ff2e2e7208 */ /* 0x000fca0000000000 */
[--C-:B------:R-:W-:Y:S01]  /*f490*/  FFMA.FTZ R51, R0, c[0x0][0x23c], -R46.reuse ;  /* 0x00008f0000337a23 */ /* 0x100fe2000001082e */
[----:B--2---:R-:W-:Y:S01]  /*f4a0*/  FMNMX.FTZ R0, R7, R4, !PT ;  /* 0x0000000407007209 */ /* 0x004fe20007810000 */
[--C-:B------:R-:W-:Y:S01]  /*f4b0*/  FFMA.FTZ R44, R37, c[0x0][0x23c], -R46.reuse ;  /* 0x00008f00252c7a23 */ /* 0x100fe2000001082e */
[----:B------:R-:W-:Y:S01]  /*f4c0*/  LDSM.16.MT88.4 R4, [R156+0x6000] ;  /* 0x006000009c04783b */ /* 0x000fe20000004200 */
[--C-:B------:R-:W-:Y:S01]  /*f4d0*/  FFMA.FTZ R42, R77, c[0x0][0x23c], -R46.reuse ;  /* 0x00008f004d2a7a23 */ /* 0x100fe2000001082e */
[C---:B------:R-:W-:Y:S01]  /*f4e0*/  FSETP.NEU.FTZ.AND P0, PT, R0.reuse, -INF , PT ;  /* 0xff8000000000780b */ /* 0x040fe20003f1d000 */
[----:B------:R-:W-:Y:S01]  /*f4f0*/  FMUL.FTZ R26, R0, c[0x0][0x23c] ;  /* 0x00008f00001a7a20 */ /* 0x000fe20000410000 */
[----:B------:R-:W-:Y:S01]  /*f500*/  MUFU.EX2 R51, R51 ;  /* 0x0000003300337308 */ /* 0x000fe20000000800 */
[--C-:B------:R-:W-:Y:S02]  /*f510*/  FFMA.FTZ R37, R79, c[0x0][0x23c], -R46.reuse ;  /* 0x00008f004f257a23 */ /* 0x100fe4000001082e */
[--C-:B------:R-:W-:Y:S01]  /*f520*/  FFMA.FTZ R35, R93, c[0x0][0x23c], -R46.reuse ;  /* 0x00008f005d237a23 */ /* 0x100fe2000001082e */
[----:B------:R-:W-:Y:S01]  /*f530*/  FSEL R26, R26, RZ, P0 ;  /* 0x000000ff1a1a7208 */ /* 0x000fe20000000000 */
[----:B------:R-:W-:Y:S01]  /*f540*/  LDSM.16.MT88.4 R92, [R160+0x6000] ;  /* 0x00600000a05c783b */ /* 0x000fe20000004200 */
[----:B------:R-:W-:-:S02]  /*f550*/  FFMA.FTZ R28, R71, c[0x0][0x23c], -R46 ;  /* 0x00008f00471c7a23 */ /* 0x000fc4000001082e */
[----:B------:R-:W1:Y:S01]  /*f560*/  MUFU.EX2 R44, R44 ;  /* 0x0000002c002c7308 */ /* 0x000e620000000800 */
[--C-:B------:R-:W-:Y:S01]  /*f570*/  FFMA.FTZ R52, R53, c[0x0][0x23c], -R26.reuse ;  /* 0x00008f0035347a23 */ /* 0x100fe2000001081a */
[----:B------:R-:W-:Y:S01]  /*f580*/  LDSM.16.MT88.4 R76, [R157+0x6000] ;  /* 0x006000009d4c783b */ /* 0x000fe20000004200 */
[--C-:B------:R-:W-:Y:S02]  /*f590*/  FFMA.FTZ R53, R85, c[0x0][0x23c], -R26.reuse ;  /* 0x00008f0055357a23 */ /* 0x100fe4000001081a */
[--C-:B------:R-:W-:Y:S01]  /*f5a0*/  FFMA.FTZ R55, R89, c[0x0][0x23c], -R26.reuse ;  /* 0x00008f0059377a23 */ /* 0x100fe2000001081a */
[----:B------:R-:W2:Y:S01]  /*f5b0*/  LDSM.16.MT88.4 R84, [R158+0x6000] ;  /* 0x006000009e54783b */ /* 0x000ea20000004200 */
[----:B------:R-:W-:Y:S01]  /*f5c0*/  FFMA.FTZ R34, R69, c[0x0][0x23c], -R26 ;  /* 0x00008f0045227a23 */ /* 0x000fe2000001081a */
[----:B------:R-:W-:Y:S01]  /*f5d0*/  MUFU.EX2 R42, R42 ;  /* 0x0000002a002a7308 */ /* 0x000fe20000000800 */
[--C-:B------:R-:W-:Y:S02]  /*f5e0*/  FFMA.FTZ R32, R97, c[0x0][0x23c], -R46.reuse ;  /* 0x00008f0061207a23 */ /* 0x100fe4000001082e */
[----:B------:R-:W-:-:S02]  /*f5f0*/  FFMA.FTZ R27, R99, c[0x0][0x23c], -R46 ;  /* 0x00008f00631b7a23 */ /* 0x000fc4000001082e */
[--C-:B------:R-:W-:Y:S02]  /*f600*/  FFMA.FTZ R36, R201, c[0x0][0x23c], -R26.reuse ;  /* 0x00008f00c9247a23 */ /* 0x100fe4000001081a */
[--C-:B------:R-:W-:Y:S01]  /*f610*/  FFMA.FTZ R29, R91, c[0x0][0x23c], -R26.reuse ;  /* 0x00008f005b1d7a23 */ /* 0x100fe2000001081a */
[----:B------:R-:W3:Y:S01]  /*f620*/  MUFU.EX2 R37, R37 ;  /* 0x0000002500257308 */ /* 0x000ee20000000800 */
[----:B-1----:R-:W-:Y:S01]  /*f630*/  F2FP.PACK_AB R68, R44, R51 ;  /* 0x000000332c44723e */ /* 0x002fe200000000ff */
[--C-:B------:R-:W-:Y:S02]  /*f640*/  FFMA.FTZ R30, R83, c[0x0][0x23c], -R26.reuse ;  /* 0x00008f00531e7a23 */ /* 0x100fe4000001081a */
[----:B------:R-:W-:Y:S02]  /*f650*/  FFMA.FTZ R3, R81, c[0x0][0x23c], -R26 ;  /* 0x00008f0051037a23 */ /* 0x000fe4000001081a */
[----:B------:R-:W-:Y:S02]  /*f660*/  FFMA.FTZ R58, R57, c[0x0][0x23c], -R46 ;  /* 0x00008f00393a7a23 */ /* 0x000fe4000001082e */
[----:B------:R-:W-:Y:S01]  /*f670*/  MUFU.EX2 R55, R55 ;  /* 0x0000003700377308 */ /* 0x000fe20000000800 */
[----:B------:R-:W-:-:S02]  /*f680*/  FFMA.FTZ R56, R109, c[0x0][0x23c], -R26 ;  /* 0x00008f006d387a23 */ /* 0x000fc4000001081a */
[--C-:B------:R-:W-:Y:S02]  /*f690*/  FFMA.FTZ R105, R105, c[0x0][0x23c], -R46.reuse ;  /* 0x00008f0069697a23 */ /* 0x100fe4000001082e */
[--C-:B------:R-:W-:Y:S02]  /*f6a0*/  FFMA.FTZ R57, R199, c[0x0][0x23c], -R46.reuse ;  /* 0x00008f00c7397a23 */ /* 0x100fe4000001082e */
[----:B------:R-:W-:Y:S01]  /*f6b0*/  FFMA.FTZ R54, R197, c[0x0][0x23c], -R46 ;  /* 0x00008f00c5367a23 */ /* 0x000fe2000001082e */
[----:B------:R-:W1:Y:S01]  /*f6c0*/  MUFU.EX2 R52, R52 ;  /* 0x0000003400347308 */ /* 0x000e620000000800 */
[----:B---3--:R-:W-:Y:S01]  /*f6d0*/  F2FP.PACK_AB R70, R37, R42 ;  /* 0x0000002a2546723e */ /* 0x008fe200000000ff */
[--C-:B------:R-:W-:Y:S02]  /*f6e0*/  FFMA.FTZ R103, R103, c[0x0][0x23c], -R26.reuse ;  /* 0x00008f0067677a23 */ /* 0x100fe4000001081a */
[--C-:B------:R-:W-:Y:S02]  /*f6f0*/  FFMA.FTZ R109, R195, c[0x0][0x23c], -R26.reuse ;  /* 0x00008f00c36d7a23 */ /* 0x100fe4000001081a */
[----:B------:R-:W-:-:S02]  /*f700*/  FFMA.FTZ R60, R193, c[0x0][0x23c], -R26 ;  /* 0x00008f00c13c7a23 */ /* 0x000fc4000001081a */
[----:B------:R-:W-:Y:S01]  /*f710*/  MUFU.EX2 R53, R53 ;  /* 0x0000003500357308 */ /* 0x000fe20000000800 */
[--C-:B------:R-:W-:Y:S02]  /*f720*/  FFMA.FTZ R64, R113, c[0x0][0x23c], -R46.reuse ;  /* 0x00008f0071407a23 */ /* 0x100fe4000001082e */
[--C-:B------:R-:W-:Y:S02]  /*f730*/  FFMA.FTZ R115, R115, c[0x0][0x23c], -R46.reuse ;  /* 0x00008f0073737a23 */ /* 0x100fe4000001082e */
[--C-:B------:R-:W-:Y:S02]  /*f740*/  FFMA.FTZ R113, R191, c[0x0][0x23c], -R46.reuse ;  /* 0x00008f00bf717a23 */ /* 0x100fe4000001082e */
[----:B------:R-:W-:Y:S01]  /*f750*/  FFMA.FTZ R62, R189, c[0x0][0x23c], -R46 ;  /* 0x00008f00bd3e7a23 */ /* 0x000fe2000001082e */
[----:B------:R-:W3:Y:S01]  /*f760*/  MUFU.EX2 R34, R34 ;  /* 0x0000002200227308 */ /* 0x000ee20000000800 */
        /* <DEDUP_REMOVED lines=9> */
[----:B---3--:R-:W-:Y:S01]  /*f800*/  F2FP.PACK_AB R71, R34, R53 ;  /* 0x000000352247723e */ /* 0x008fe200000000ff */
[----:B------:R-:W1:Y:S01]  /*f810*/  MUFU.EX2 R28, R28 ;  /* 0x0000001c001c7308 */ /* 0x000e620000000800 */
[----:B------:R-:W-:-:S02]  /*f820*/  FFMA.FTZ R110, R149, c[0x0][0x23c], -R46 ;  /* 0x00008f00956e7a23 */ /* 0x000fc4000001082e */
[--C-:B------:R-:W-:Y:S02]  /*f830*/  FFMA.FTZ R114, R147, c[0x0][0x23c], -R26.reuse ;  /* 0x00008f0093727a23 */ /* 0x100fe4000001081a */
[--C-:B------:R-:W-:Y:S01]  /*f840*/  FFMA.FTZ R143, R143, c[0x0][0x23c], -R26.reuse ;  /* 0x00008f008f8f7a23 */ /* 0x100fe2000001081a */
[C---:B--2---:R-:W-:Y:S01]  /*f850*/  HMMA.16816.F32 R88, R68.reuse, R84, RZ ;  /* 0x000000544458723c */ /* 0x044fe200000018ff */
[--C-:B------:R-:W-:Y:S01]  /*f860*/  FFMA.FTZ R145, R145, c[0x0][0x23c], -R26.reuse ;  /* 0x00008f0091917a23 */ /* 0x100fe2000001081a */
[----:B------:R-:W-:Y:S01]  /*f870*/  MUFU.EX2 R32, R32 ;  /* 0x0000002000207308 */ /* 0x000fe20000000800 */
[----:B------:R-:W-:Y:S02]  /*f880*/  FFMA.FTZ R116, R137, c[0x0][0x23c], -R26 ;  /* 0x00008f0089747a23 */ /* 0x000fe4000001081a */
[----:B------:R-:W-:Y:S02]  /*f890*/  FFMA.FTZ R120, R121, c[0x0][0x23c], -R46 ;  /* 0x00008f0079787a23 */ /* 0x000fe4000001082e */
[--C-:B------:R-:W-:Y:S01]  /*f8a0*/  FFMA.FTZ R126, R23, c[0x0][0x23c], -R26.reuse ;  /* 0x00008f00177e7a23 */ /* 0x100fe2000001081a */
[----:B------:R-:W-:Y:S01]  /*f8b0*/  HMMA.16816.F32 R84, R68, R86, RZ ;  /* 0x000000564454723c */ /* 0x000fe200000018ff */
[----:B------:R-:W-:Y:S01]  /*f8c0*/  FFMA.FTZ R128, R21, c[0x0][0x23c], -R26 ;  /* 0x00008f0015807a23 */ /* 0x000fe2000001081a */
[----:B------:R-:W-:Y:S01]  /*f8d0*/  MUFU.EX2 R27, R27 ;  /* 0x0000001b001b7308 */ /* 0x000fe20000000800 */
[--C-:B------:R-:W-:Y:S01]  /*f8e0*/  FFMA.FTZ R131, R131, c[0x0][0x23c], -R46.reuse ;  /* 0x00008f0083837a23 */ /* 0x100fe2000001082e */
[----:B------:R-:W-:Y:S01]  /*f8f0*/  LDSM.16.MT88.4 R20, [R160+0x8800] ;  /* 0x00880000a014783b */ /* 0x000fe20000004200 */
[----:B------:R-:W-:-:S02]  /*f900*/  FFMA.FTZ R121, R135, c[0x0][0x23c], -R46 ;  /* 0x00008f0087797a23 */ /* 0x000fc4000001082e */
[----:B------:R-:W-:Y:S01]  /*f910*/  FFMA.FTZ R118, R133, c[0x0][0x23c], -R46 ;  /* 0x00008f0085767a23 */ /* 0x000fe2000001082e */
[C---:B------:R-:W-:Y:S01]  /*f920*/  HMMA.16816.F32 R96, R68.reuse, R92, RZ ;  /* 0x0000005c4460723c */ /* 0x040fe200000018ff */
[--C-:B------:R-:W-:Y:S01]  /*f930*/  FFMA.FTZ R119, R119, c[0x0][0x23c], -R26.reuse ;  /* 0x00008f0077777a23 */ /* 0x100fe2000001081a */
[----:B------:R-:W-:Y:S01]  /*f940*/  MUFU.EX2 R36, R36 ;  /* 0x0000002400247308 */ /* 0x000fe20000000800 */
[--C-:B------:R-:W-:Y:S02]  /*f950*/  FFMA.FTZ R111, R111, c[0x0][0x23c], -R26.reuse ;  /* 0x00008f006f6f7a23 */ /* 0x100fe4000001081a */
[--C-:B------:R-:W-:Y:S02]  /*f960*/  FFMA.FTZ R132, R59, c[0x0][0x23c], -R26.reuse ;  /* 0x00008f003b847a23 */ /* 0x100fe4000001081a */
[--C-:B------:R-:W-:Y:S01]  /*f970*/  FFMA.FTZ R47, R47, c[0x0][0x23c], -R26.reuse ;  /* 0x00008f002f2f7a23 */ /* 0x100fe2000001081a */
[----:B------:R-:W-:Y:S01]  /*f980*/  HMMA.16816.F32 R80, R68, R76, RZ ;  /* 0x0000004c4450723c */ /* 0x000fe200000018ff */
[--C-:B------:R-:W-:Y:S01]  /*f990*/  FFMA.FTZ R130, R45, c[0x0][0x23c], -R26.reuse ;  /* 0x00008f002d827a23 */ /* 0x100fe2000001081a */
[----:B------:R-:W2:Y:S01]  /*f9a0*/  MUFU.EX2 R29, R29 ;  /* 0x0000001d001d7308 */ /* 0x000ea20000000800 */
[----:B------:R-:W-:-:S02]  /*f9b0*/  FFMA.FTZ R43, R43, c[0x0][0x23c], -R26 ;  /* 0x00008f002b2b7a23 */ /* 0x000fc4000001081a */
[----:B------:R-:W-:Y:S02]  /*f9c0*/  FADD.FTZ R51, R51, R44 ;  /* 0x0000002c33337221 */ /* 0x000fe40000010000 */
[----:B------:R-:W-:Y:S01]  /*f9d0*/  FADD.FTZ R52, R55, R52 ;  /* 0x0000003437347221 */ /* 0x000fe20000010000 */
[C---:B------:R-:W-:Y:S01]  /*f9e0*/  HMMA.16816.F32 R92, R68.reuse, R94, RZ ;  /* 0x0000005e445c723c */ /* 0x040fe200000018ff */
[----:B------:R-:W-:Y:S01]  /*f9f0*/  FADD.FTZ R42, R42, R51 ;  /* 0x000000332a2a7221 */ /* 0x000fe20000010000 */
[----:B------:R-:W-:Y:S01]  /*fa00*/  MUFU.EX2 R30, R30 ;  /* 0x0000001e001e7308 */ /* 0x000fe20000000800 */
[----:B------:R-:W-:Y:S02]  /*fa10*/  FADD.FTZ R53, R53, R52 ;  /* 0x0000003435357221 */ /* 0x000fe40000010000 */
[----:B------:R-:W-:Y:S02]  /*fa20*/  FADD.FTZ R42, R37, R42 ;  /* 0x0000002a252a7221 */ /* 0x000fe40000010000 */
[----:B------:R-:W-:Y:S01]  /*fa30*/  FADD.FTZ R53, R34, R53 ;  /* 0x0000003522357221 */ /* 0x000fe20000010000 */
[----:B------:R-:W-:Y:S01]  /*fa40*/  HMMA.16816.F32 R76, R68, R78, RZ ;  /* 0x0000004e444c723c */ /* 0x000fe200000018ff */
[--C-:B------:R-:W-:Y:S01]  /*fa50*/  FFMA.FTZ R44, R41, c[0x0][0x23c], -R46.reuse ;  /* 0x00008f00292c7a23 */ /* 0x100fe2000001082e */
[----:B------:R-:W3:Y:S01]  /*fa60*/  MUFU.EX2 R3, R3 ;  /* 0x0000000300037308 */ /* 0x000ee20000000800 */
[----:B------:R-:W-:-:S02]  /*fa70*/  FFMA.FTZ R41, R40, c[0x0][0x23c], -R46 ;  /* 0x00008f0028297a23 */ /* 0x000fc4000001082e */
[--C-:B------:R-:W-:Y:S02]  /*fa80*/  FFMA.FTZ R40, R39, c[0x0][0x23c], -R46.reuse ;  /* 0x00008f0027287a23 */ /* 0x100fe4000001082e */
[----:B------:R-:W-:Y:S01]  /*fa90*/  FFMA.FTZ R185, R38, c[0x0][0x23c], -R46 ;  /* 0x00008f0026b97a23 */ /* 0x000fe2000001082e */
[C---:B------:R-:W-:Y:S01]  /*faa0*/  HMMA.16816.F32 R72, R68.reuse, R4, RZ ;  /* 0x000000044448723c */ /* 0x040fe200000018ff */
[--C-:B------:R-:W-:Y:S01]  /*fab0*/  FFMA.FTZ R33, R33, c[0x0][0x23c], -R26.reuse ;  /* 0x00008f0021217a23 */ /* 0x100fe2000001081a */
[----:B------:R-:W-:Y:S01]  /*fac0*/  MUFU.EX2 R105, R105 ;  /* 0x0000006900697308 */ /* 0x000fe20000000800 */
[--C-:B------:R-:W-:Y:S02]  /*fad0*/  FFMA.FTZ R34, R31, c[0x0][0x23c], -R26.reuse ;  /* 0x00008f001f227a23 */ /* 0x100fe4000001081a */
[----:B------:R-:W-:Y:S02]  /*fae0*/  FFMA.FTZ R25, R25, c[0x0][0x23c], -R26 ;  /* 0x00008f0019197a23 */ /* 0x000fe4000001081a */
        /* <DEDUP_REMOVED lines=8> */
[----:B---3--:R-:W-:Y:S01]  /*fb70*/  F2FP.PACK_AB R7, R3, R30 ;  /* 0x0000001e0307723e */ /* 0x008fe200000000ff */
[----:B------:R-:W-:Y:S01]  /*fb80*/  MUFU.EX2 R57, R57 ;  /* 0x0000003900397308 */ /* 0x000fe20000000800 */
[----:B------:R-:W-:Y:S02]  /*fb90*/  FADD.FTZ R29, R29, R36 ;  /* 0x000000241d1d7221 */ /* 0x000fe40000010000 */
[----:B------:R-:W-:Y:S02]  /*fba0*/  FADD.FTZ R32, R32, R35 ;  /* 0x0000002320207221 */ /* 0x000fe40000010000 */
[----:B------:R-:W-:Y:S01]  /*fbb0*/  FADD.FTZ R30, R30, R29 ;  /* 0x0000001d1e1e7221 */ /* 0x000fe20000010000 */
[----:B------:R-:W-:Y:S01]  /*fbc0*/  HMMA.16816.F32 R88, R4, R12, R88 ;  /* 0x0000000c0458723c */ /* 0x000fe20000001858 */
[----:B------:R-:W-:Y:S01]  /*fbd0*/  FADD.FTZ R32, R27, R32 ;  /* 0x000000201b207221 */ /* 0x000fe20000010000 */
[----:B------:R-:W-:Y:S01]  /*fbe0*/  MUFU.EX2 R54, R54 ;  /* 0x0000003600367308 */ /* 0x000fe20000000800 */
[----:B------:R-:W-:-:S02]  /*fbf0*/  FADD.FTZ R3, R3, R30 ;  /* 0x0000001e03037221 */ /* 0x000fc40000010000 */
[----:B------:R-:W-:-:S03]  /*fc00*/  FFMA.FTZ R184, R24, c[0x0][0x23c], -R26 ;  /* 0x00008f0018b87a23 */ /* 0x000fc6000001081a */
        /* <DEDUP_REMOVED lines=24> */
[----:B-----5:R-:W-:-:S03]  /*fd90*/  F2FP.PACK_AB R7, R60, R109 ;  /* 0x0000006d3c07723e */ /* 0x020fc600000000ff */
[----:B------:R-:W-:Y:S02]  /*fda0*/  FADD.FTZ R57, R57, R58 ;  /* 0x0000003a39397221 */ /* 0x000fe40000010000 */
[----:B------:R-:W-:Y:S02]  /*fdb0*/  MUFU.EX2 R66, R66 ;  /* 0x0000004200427308 */ /* 0x000fe40000000800 */
[----:B----4-:R-:W-:Y:S01]  /*fdc0*/  HMMA.16816.F32 R96, R4, R16, R96 ;  /* 0x000000100460723c */ /* 0x010fe20000001860 */
[----:B------:R-:W-:-:S05]  /*fdd0*/  FADD.FTZ R54, R54, R57 ;  /* 0x0000003936367221 */ /* 0x000fca0000010000 */
        /* <DEDUP_REMOVED lines=24> */
[----:B-1----:R-:W-:-:S02]  /*ff60*/  F2FP.PACK_AB R5, R117, R66 ;  /* 0x000000427505723e */ /* 0x002fc400000000ff */
[----:B------:R-:W-:Y:S01]  /*ff70*/  F2FP.PACK_AB R6, R62, R113 ;  /* 0x000000713e06723e */ /* 0x000fe200000000ff */
[----:B------:R-:W-:Y:S01]  /*ff80*/  FADD.FTZ R64, R64, R115 ;  /* 0x0000007340407221 */ /* 0x000fe20000010000 */
[----:B---3--:R-:W-:Y:S01]  /*ff90*/  F2FP.PACK_AB R7, R108, R127 ;  /* 0x0000007f6c07723e */ /* 0x008fe200000000ff */
[----:B------:R-:W-:Y:S02]  /*ffa0*/  MUFU.EX2 R131, R131 ;  /* 0x0000008300837308 */ /* 0x000fe40000000800 */
[----:B------:R-:W-:-:S04]  /*ffb0*/  FADD.FTZ R113, R113, R64 ;  /* 0x0000004071717221 */ /* 0x000fc80000010000 */
[C---:B------:R-:W-:Y:S01]  /*ffc0*/  HMMA.16816.F32 R96, R4.reuse, R16, R96 ;  /* 0x000000100460723c */ /* 0x040fe20000001860 */
[----:B------:R-:W-:Y:S01]  /*ffd0*/  FADD.FTZ R62, R62, R113 ;  /* 0x000000713e3e7221 */ /* 0x000fe20000010000 */
[----:B------:R-:W1:Y:S06]  /*ffe0*/  MUFU.EX2 R120, R120 ;  /* 0x0000007800787308 */ /* 0x000e6c0000000800 */
        /* <DEDUP_REMOVED lines=27> */
[----:B------:R-:W-:-:S03]  /*101a0*/  F2FP.PACK_AB R7, R116, R145 ;  /* 0x000000917407723e */ /* 0x000fc600000000ff */
[----:B------:R-:W-:Y:S02]  /*101b0*/  FADD.FTZ R129, R129, R112 ;  /* 0x0000007081817221 */ /* 0x000fe40000010000 */
[----:B------:R-:W-:Y:S02]  /*101c0*/  MUFU.EX2 R38, R41 ;  /* 0x0000002900267308 */ /* 0x000fe40000000800 */
[----:B-----5:R-:W-:Y:S01]  /*101d0*/  HMMA.16816.F32 R80, R4, R8, R80 ;  /* 0x000000080450723c */ /* 0x020fe20000001850 */
[----:B------:R-:W-:-:S05]  /*101e0*/  FADD.FTZ R110, R110, R129 ;  /* 0x000000816e6e7221 */ /* 0x000fca0000010000 */
[----:B------:R-:W-:Y:S02]  /*101f0*/  MUFU.EX2 R40, R40 ;  /* 0x0000002800287308 */ /* 0x000fe40000000800 */
[C---:B------:R-:W-:Y:S01]  /*10200*/  HMMA.16816.F32 R76, R4.reuse, R10, R76 ;  /* 0x0000000a044c723c */ /* 0x040fe2000000184c */
[----:B------:R-:W-:Y:S05]  /*10210*/  LDSM.16.MT88.4 R8, [R156+0x8800] ;  /* 0x008800009c08783b */ /* 0x000fea0000004200 */
[----:B------:R-:W-:Y:S02]  /*10220*/  MUFU.EX2 R185, R185 ;  /* 0x000000b900b97308 */ /* 0x000fe40000000800 */
[C---:B------:R-:W-:Y:S06]  /*10230*/  HMMA.16816.F32 R96, R4.reuse, R16, R96 ;  /* 0x000000100460723c */ /* 0x040fec0000001860 */
[----:B------:R-:W-:Y:S02]  /*10240*/  MUFU.EX2 R33, R33 ;  /* 0x0000002100217308 */ /* 0x000fe40000000800 */
[C---:B--2---:R-:W-:Y:S06]  /*10250*/  HMMA.16816.F32 R88, R4.reuse, R12, R88 ;  /* 0x0000000c0458723c */ /* 0x044fec0000001858 */
[----:B------:R-:W-:Y:S02]  /*10260*/  MUFU.EX2 R34, R34 ;  /* 0x0000002200227308 */ /* 0x000fe40000000800 */
[C---:B------:R-:W-:Y:S01]  /*10270*/  HMMA.16816.F32 R84, R4.reuse, R14, R84 ;  /* 0x0000000e0454723c */ /* 0x040fe20000001854 */
[----:B------:R-:W2:Y:S05]  /*10280*/  LDSM.16.MT88.4 R12, [R156+0x8000] ;  /* 0x008000009c0c783b */ /* 0x000eaa0000004200 */
[----:B------:R-:W-:Y:S02]  /*10290*/  MUFU.EX2 R25, R25 ;  /* 0x0000001900197308 */ /* 0x000fe40000000800 */
[C---:B------:R-:W-:Y:S01]  /*102a0*/  HMMA.16816.F32 R92, R4.reuse, R18, R92 ;  /* 0x00000012045c723c */ /* 0x040fe2000000185c */
[----:B------:R-:W4:Y:S05]  /*102b0*/  LDSM.16.MT88.4 R16, [R158+0x8800] ;  /* 0x008800009e10783b */ /* 0x000f2a0000004200 */
[----:B------:R-:W-:Y:S02]  /*102c0*/  MUFU.EX2 R184, R184 ;  /* 0x000000b800b87308 */ /* 0x000fe40000000800 */
[C---:B--2---:R-:W-:Y:S08]  /*102d0*/  HMMA.16816.F32 R72, R4.reuse, R12, R72 ;  /* 0x0000000c0448723c */ /* 0x044ff00000001848 */
[----:B------:R-:W-:Y:S01]  /*102e0*/  HMMA.16816.F32 R68, R4, R14, R68 ;  /* 0x0000000e0444723c */ /* 0x000fe20000001844 */
[----:B------:R-:W2:Y:S06]  /*102f0*/  LDSM.16.MT88.4 R12, [R157+0x8800] ;  /* 0x008800009d0c783b */ /* 0x000eac0000004200 */
[----:B-1----:R-:W-:Y:S01]  /*10300*/  F2FP.PACK_AB R4, R120, R131 ;  /* 0x000000837804723e */ /* 0x002fe200000000ff */
[----:B------:R-:W-:Y:S01]  /*10310*/  FADD.FTZ R131, R131, R110 ;  /* 0x0000006e83837221 */ /* 0x000fe20000010000 */
[----:B---3--:R-:W-:-:S02]  /*10320*/  F2FP.PACK_AB R5, R126, R119 ;  /* 0x000000777e05723e */ /* 0x008fc400000000ff */
[----:B------:R-:W-:Y:S01]  /*10330*/  F2FP.PACK_AB R6, R118, R121 ;  /* 0x000000797606723e */ /* 0x000fe200000000ff */
[----:B------:R-:W-:Y:S01]  /*10340*/  FADD.FTZ R120, R120, R131 ;  /* 0x0000008378787221 */ /* 0x000fe20000010000 */
[----:B------:R-:W-:-:S03]  /*10350*/  F2FP.PACK_AB R7, R111, R128 ;  /* 0x000000806f07723e */ /* 0x000fc600000000ff */
[----:B------:R-:W-:-:S04]  /*10360*/  FADD.FTZ R121, R121, R120 ;  /* 0x0000007879797221 */ /* 0x000fc80000010000 */
[----:B------:R-:W-:Y:S01]  /*10370*/  HMMA.16816.F32 R96, R4, R20, R96 ;  /* 0x000000140460723c */ /* 0x000fe20000001860 */
[----:B------:R-:W-:-:S06]  /*10380*/  FADD.FTZ R118, R118, R121 ;  /* 0x0000007976767221 */ /* 0x000fcc0000010000 */
[--C-:B------:R-:W-:Y:S01]  /*10390*/  FFMA.FTZ R20, R65, c[0x0][0x23c], -R46.reuse ;  /* 0x00008f0041147a23 */ /* 0x100fe2000001082e */
[----:B------:R-:W-:Y:S01]  /*103a0*/  HMMA.16816.F32 R92, R4, R22, R92 ;  /* 0x00000016045c723c */ /* 0x000fe2000000185c */
[----:B------:R-:W-:-:S04]  /*103b0*/  FFMA.FTZ R21, R63, c[0x0][0x23c], -R46 ;  /* 0x00008f003f157a23 */ /* 0x000fc8000001082e */
[----:B------:R-:W-:Y:S02]  /*103c0*/  MUFU.EX2 R20, R20 ;  /* 0x0000001400147308 */ /* 0x000fe40000000800 */
[--C-:B------:R-:W-:Y:S01]  /*103d0*/  FFMA.FTZ R23, R67, c[0x0][0x23c], -R46.reuse ;  /* 0x00008f0043177a23 */ /* 0x100fe2000001082e */
[----:B----4-:R-:W-:Y:S01]  /*103e0*/  HMMA.16816.F32 R88, R4, R16, R88 ;  /* 0x000000100458723c */ /* 0x010fe20000001858 */
[----:B------:R-:W-:-:S04]  /*103f0*/  FFMA.FTZ R22, R61, c[0x0][0x23c], -R46 ;  /* 0x00008f003d167a23 */ /* 0x000fc8000001082e */
[----:B------:R-:W1:Y:S03]  /*10400*/  MUFU.EX2 R23, R23 ;  /* 0x0000001700177308 */ /* 0x000e660000000800 */
[C---:B--2---:R-:W-:Y:S05]  /*10410*/  HMMA.16816.F32 R80, R4.reuse, R12, R80 ;  /* 0x0000000c0450723c */ /* 0x044fea0000001850 */
[----:B------:R-:W-:Y:S03]  /*10420*/  MUFU.EX2 R21, R21 ;  /* 0x0000001500157308 */ /* 0x000fe60000000800 */
[C---:B------:R-:W-:Y:S01]  /*10430*/  HMMA.16816.F32 R76, R4.reuse, R14, R76 ;  /* 0x0000000e044c723c */ /* 0x040fe2000000184c */
[----:B------:R-:W2:Y:S04]  /*10440*/  LDSM.16.MT88.4 R12, [R160+0x9000] ;  /* 0x00900000a00c783b */ /* 0x000ea80000004200 */
[----:B------:R-:W3:Y:S03]  /*10450*/  MUFU.EX2 R22, R22 ;  /* 0x0000001600167308 */ /* 0x000ee60000000800 */
[C---:B------:R-:W-:Y:S01]  /*10460*/  HMMA.16816.F32 R84, R4.reuse, R18, R84 ;  /* 0x000000120454723c */ /* 0x040fe20000001854 */
[----:B------:R-:W4:Y:S07]  /*10470*/  LDSM.16.MT88.4 R16, [R157+0x9000] ;  /* 0x009000009d10783b */ /* 0x000f2e0000004200 */
[C---:B------:R-:W-:Y:S08]  /*10480*/  HMMA.16816.F32 R72, R4.reuse, R8, R72 ;  /* 0x000000080448723c */ /* 0x040ff00000001848 */
[----:B------:R-:W-:Y:S01]  /*10490*/  HMMA.16816.F32 R68, R4, R10, R68 ;  /* 0x0000000a0444723c */ /* 0x000fe20000001844 */
[----:B------:R-:W5:Y:S06]  /*104a0*/  LDSM.16.MT88.4 R8, [R158+0x9000] ;  /* 0x009000009e08783b */ /* 0x000f6c0000004200 */
[----:B-1----:R-:W-:Y:S01]  /*104b0*/  F2FP.PACK_AB R4, R20, R23 ;  /* 0x000000171404723e */ /* 0x002fe200000000ff */
[----:B------:R-:W-:Y:S01]  /*104c0*/  FADD.FTZ R23, R23, R118 ;  /* 0x0000007617177221 */ /* 0x000fe20000010000 */
[----:B------:R-:W-:-:S02]  /*104d0*/  F2FP.PACK_AB R5, R47, R132 ;  /* 0x000000842f05723e */ /* 0x000fc400000000ff */
[----:B---3--:R-:W-:Y:S01]  /*104e0*/  F2FP.PACK_AB R6, R22, R21 ;  /* 0x000000151606723e */ /* 0x008fe200000000ff */
[----:B------:R-:W-:Y:S01]  /*104f0*/  FADD.FTZ R20, R20, R23 ;  /* 0x0000001714147221 */ /* 0x000fe20000010000 */
[----:B------:R-:W-:-:S03]  /*10500*/  F2FP.PACK_AB R7, R43, R130 ;  /* 0x000000822b07723e */ /* 0x000fc600000000ff */
[----:B------:R-:W-:-:S04]  /*10510*/  FADD.FTZ R21, R21, R20 ;  /* 0x0000001415157221 */ /* 0x000fc80000010000 */
[----:B--2---:R-:W-:Y:S01]  /*10520*/  HMMA.16816.F32 R96, R4, R12, R96 ;  /* 0x0000000c0460723c */ /* 0x004fe20000001860 */
[----:B------:R-:W-:-:S07]  /*10530*/  FADD.FTZ R22, R22, R21 ;  /* 0x0000001516167221 */ /* 0x000fce0000010000 */
[C---:B------:R-:W-:Y:S01]  /*10540*/  HMMA.16816.F32 R92, R4.reuse, R14, R92 ;  /* 0x0000000e045c723c */ /* 0x040fe2000000185c */
[----:B------:R-:W1:Y:S07]  /*10550*/  LDSM.16.MT88.4 R12, [R156+0x9000] ;  /* 0x009000009c0c783b */ /* 0x000e6e0000004200 */
[C---:B----4-:R-:W-:Y:S08]  /*10560*/  HMMA.16816.F32 R80, R4.reuse, R16, R80 ;  /* 0x000000100450723c */ /* 0x050ff00000001850 */
[C---:B-----5:R-:W-:Y:S08]  /*10570*/  HMMA.16816.F32 R88, R4.reuse, R8, R88 ;  /* 0x000000080458723c */ /* 0x060ff00000001858 */
[C---:B------:R-:W-:Y:S01]  /*10580*/  HMMA.16816.F32 R84, R4.reuse, R10, R84 ;  /* 0x0000000a0454723c */ /* 0x040fe20000001854 */
[----:B------:R-:W2:Y:S07]  /*10590*/  LDSM.16.MT88.4 R8, [R160+0x9800] ;  /* 0x00980000a008783b */ /* 0x000eae0000004200 */
[C---:B------:R-:W-:Y:S01]  /*105a0*/  HMMA.16816.F32 R76, R4.reuse, R18, R76 ;  /* 0x00000012044c723c */ /* 0x040fe2000000184c */
[----:B------:R-:W3:Y:S07]  /*105b0*/  LDSM.16.MT88.4 R16, [R158+0x9800] ;  /* 0x009800009e10783b */ /* 0x000eee0000004200 */
[C---:B-1----:R-:W-:Y:S07]  /*105c0*/  HMMA.16816.F32 R72, R4.reuse, R12, R72 ;  /* 0x0000000c0448723c */ /* 0x042fee0000001848 */
[----:B------:R-:W-:Y:S01]  /*105d0*/  FADD.FTZ R12, R56, R3 ;  /* 0x00000003380c7221 */ /* 0x000fe20000010000 */
[----:B------:R-:W-:Y:S03]  /*105e0*/  HMMA.16816.F32 R68, R4, R14, R68 ;  /* 0x0000000e0444723c */ /* 0x000fe60000001844 */
[----:B------:R-:W-:-:S04]  /*105f0*/  FADD.FTZ R12, R103, R12 ;  /* 0x0000000c670c7221 */ /* 0x000fc80000010000 */
[----:B------:R-:W-:Y:S01]  /*10600*/  FADD.FTZ R109, R109, R12 ;  /* 0x0000000c6d6d7221 */ /* 0x000fe20000010000 */
[----:B------:R-:W-:Y:S01]  /*10610*/  F2FP.PACK_AB R4, R38, R39 ;  /* 0x000000272604723e */ /* 0x000fe200000000ff */
[----:B------:R-:W1:Y:S01]  /*10620*/  LDSM.16.MT88.4 R12, [R157+0x9800] ;  /* 0x009800009d0c783b */ /* 0x000e620000004200 */
[----:B------:R-:W-:Y:S01]  /*10630*/  F2FP.PACK_AB R5, R34, R33 ;  /* 0x000000212205723e */ /* 0x000fe200000000ff */
[----:B------:R-:W-:Y:S01]  /*10640*/  FADD.FTZ R109, R60, R109 ;  /* 0x0000006d3c6d7221 */ /* 0x000fe20000010000 */
[----:B------:R-:W-:Y:S01]  /*10650*/  F2FP.PACK_AB R6, R185, R40 ;  /* 0x00000028b906723e */ /* 0x000fe200000000ff */
[----:B------:R-:W-:Y:S01]  /*10660*/  FADD.FTZ R39, R39, R22 ;  /* 0x0000001627277221 */ /* 0x000fe20000010000 */
[----:B------:R-:W-:Y:S01]  /*10670*/  F2FP.PACK_AB R7, R184, R25 ;  /* 0x00000019b807723e */ /* 0x000fe200000000ff */
[----:B------:R-:W-:Y:S02]  /*10680*/  FADD.FTZ R66, R66, R109 ;  /* 0x0000006d42427221 */ /* 0x000fe40000010000 */
[----:B------:R-:W-:-:S02]  /*10690*/  FADD.FTZ R39, R38, R39 ;  /* 0x0000002726277221 */ /* 0x000fc40000010000 */
[----:B------:R-:W-:Y:S02]  /*106a0*/  FADD.FTZ R66, R117, R66 ;  /* 0x0000004275427221 */ /* 0x000fe40000010000 */
[C---:B--2---:R-:W-:Y:S01]  /*106b0*/  HMMA.16816.F32 R96, R4.reuse, R8, R96 ;  /* 0x000000080460723c */ /* 0x044fe20000001860 */
[----:B------:R-:W-:Y:S02]  /*106c0*/  FADD.FTZ R40, R40, R39 ;  /* 0x0000002728287221 */ /* 0x000fe40000010000 */
[----:B------:R-:W-:Y:S02]  /*106d0*/  FADD.FTZ R127, R127, R66 ;  /* 0x000000427f7f7221 */ /* 0x000fe40000010000 */
[----:B------:R-:W-:Y:S02]  /*106e0*/  FADD.FTZ R185, R185, R40 ;  /* 0x00000028b9b97221 */ /* 0x000fe40000010000 */
[----:B------:R-:W-:Y:S01]  /*106f0*/  FADD.FTZ R127, R108, R127 ;  /* 0x0000007f6c7f7221 */ /* 0x000fe20000010000 */
[----:B------:R-:W-:Y:S01]  /*10700*/  HMMA.16816.F32 R92, R4, R10, R92 ;  /* 0x0000000a045c723c */ /* 0x000fe2000000185c */
[----:B------:R-:W2:Y:S02]  /*10710*/  LDSM.16.MT88.4 R8, [R156+0x9800] ;  /* 0x009800009c08783b */ /* 0x000ea40000004200 */
        /* <DEDUP_REMOVED lines=14> */
[----:B--2---:R-:W-:Y:S03]  /*10800*/  HMMA.16816.F32 R72, R4, R8, R72 ;  /* 0x000000080448723c */ /* 0x004fe60000001848 */
        /* <DEDUP_REMOVED lines=72> */
.L_x_5643:
[----:B------:R-:W-:-:S05]  /*10c90*/  IMAD.MOV.U32 R3, RZ, RZ, c[0x0][0x1a0] ;  /* 0x00006800ff037624 */ /* 0x000fca00078e00ff */
[----:B------:R-:W-:-:S04]  /*10ca0*/  LEA R3, -R3, RZ, 0x7 ;  /* 0x000000ff03037211 */ /* 0x000fc800078e39ff */
[----:B------:R-:W-:Y:S02]  /*10cb0*/  SHF.R.S32.HI R4, RZ, 0x1f, R3 ;  /* 0x0000001fff047819 */ /* 0x000fe40000011403 */
.L_x_5644:
[----:B------:R-:W-:Y:S02]  /*10cc0*/  ISETP.GE.AND P0, PT, R100, c[0x0][0x220], PT ;  /* 0x0000880064007a0c */ /* 0x000fe40003f06270 */
[----:B------:R-:W-:-:S04]  /*10cd0*/  LEA R140, P1, R3, R140, 0x1 ;  /* 0x0000008c038c7211 */ /* 0x000fc800078208ff */
        /* <DEDUP_REMOVED lines=99> */
[----:B------:R-:W2:Y:S04]  /*11310*/  LDSM.16.M88.4 R8, [R165+0x2000] ;  /* 0x00200000a508783b */ /* 0x000ea80000000200 */
[----:B------:R-:W-:Y:S04]  /*11320*/  LDSM.16.M88.4 R108, [R164] ;  /* 0x00000000a46c783b */ /* 0x000fe80000000200 */
[----:B----4-:R-:W-:Y:S04]  /*11330*/  LDSM.16.M88.4 R4, [R159+0x2000] ;  /* 0x002000009f04783b */ /* 0x010fe80000000200 */
[----:B------:R-:W-:Y:S04]  /*11340*/  LDSM.16.M88.4 R60, [R165+0x2800] ;  /* 0x00280000a53c783b */ /* 0x000fe80000000200 */
[----:B-----5:R-:W-:Y:S04]  /*11350*/  LDSM.16.M88.4 R28, [R159+0x2800] ;  /* 0x002800009f1c783b */ /* 0x020fe80000000200 */
[----:B------:R-:W4:Y:S04]  /*11360*/  LDSM.16.M88.4 R40, [R165+0x3800] ;  /* 0x00380000a528783b */ /* 0x000f280000000200 */
[----:B------:R-:W5:Y:S04]  /*11370*/  LDSM.16.M88.4 R32, [R165+0x4000] ;  /* 0x00400000a520783b */ /* 0x000f680000000200 */
[----:B-1----:R-:W1:Y:S04]  /*11380*/  LDSM.16.M88.4 R24, [R165+0x4800] ;  /* 0x00480000a518783b */ /* 0x002e680000000200 */
[----:B------:R-:W1:Y:S04]  /*11390*/  LDSM.16.M88.4 R52, [R165+0x3000] ;  /* 0x00300000a534783b */ /* 0x000e680000000200 */
[----:B------:R-:W1:Y:S01]  /*113a0*/  LDSM.16.M88.4 R128, [R159+0x3800] ;  /* 0x003800009f80783b */ /* 0x000e620000000200 */
[C---:B--2---:R-:W-:Y:S03]  /*113b0*/  HMMA.16816.F32 R12, R116.reuse, R8, RZ ;  /* 0x00000008740c723c */ /* 0x044fe600000018ff */
[----:B------:R-:W2:Y:S04]  /*113c0*/  LDSM.16.M88.4 R112, [R159+0x4000] ;  /* 0x004000009f70783b */ /* 0x000ea80000000200 */
[----:B------:R-:W1:Y:S01]  /*113d0*/  LDSM.16.M88.4 R64, [R159+0x4800] ;  /* 0x004800009f40783b */ /* 0x000e620000000200 */
[C---:B------:R-:W-:Y:S03]  /*113e0*/  HMMA.16816.F32 R8, R116.reuse, R10, RZ ;  /* 0x0000000a7408723c */ /* 0x040fe600000018ff */
[----:B------:R-:W1:Y:S04]  /*113f0*/  LDSM.16.M88.4 R20, [R159+0x3000] ;  /* 0x003000009f14783b */ /* 0x000e680000000200 */
[----:B---3--:R-:W3:Y:S04]  /*11400*/  LDSM.16.M88.4 R16, [R165+0x5000] ;  /* 0x00500000a510783b */ /* 0x008ee80000000200 */
[----:B------:R-:W1:Y:S01]  /*11410*/  LDSM.16.M88.4 R132, [R165+0x5800] ;  /* 0x00580000a584783b */ /* 0x000e620000000200 */
[----:B----4-:R-:W-:Y:S03]  /*11420*/  HMMA.16816.F32 R44, R116, R40, RZ ;  /* 0x00000028742c723c */ /* 0x010fe600000018ff */
[----:B------:R-:W4:Y:S04]  /*11430*/  LDSM.16.M88.4 R124, [R159+0x5000] ;  /* 0x005000009f7c783b */ /* 0x000f280000000200 */
[----:B------:R-:W0:Y:S01]  /*11440*/  LDGDEPBAR ;  /* 0x00000000000079af */ /* 0x000e220000000000 */
[C---:B------:R-:W-:Y:S08]  /*11450*/  HMMA.16816.F32 R12, R108.reuse, R4, R12 ;  /* 0x000000046c0c723c */ /* 0x040ff0000000180c */
[----:B------:R-:W-:Y:S08]  /*11460*/  HMMA.16816.F32 R8, R108, R6, R8 ;  /* 0x000000066c08723c */ /* 0x000ff00000001808 */
[C---:B------:R-:W-:Y:S08]  /*11470*/  HMMA.16816.F32 R4, R116.reuse, R60, RZ ;  /* 0x0000003c7404723c */ /* 0x040ff000000018ff */
[C---:B------:R-:W-:Y:S08]  /*11480*/  HMMA.16816.F32 R60, R116.reuse, R62, RZ ;  /* 0x0000003e743c723c */ /* 0x040ff000000018ff */
[----:B-----5:R-:W-:Y:S08]  /*11490*/  HMMA.16816.F32 R36, R116, R32, RZ ;  /* 0x000000207424723c */ /* 0x020ff000000018ff */
[C---:B------:R-:W-:Y:S08]  /*114a0*/  HMMA.16816.F32 R4, R108.reuse, R28, R4 ;  /* 0x0000001c6c04723c */ /* 0x040ff00000001804 */
[----:B------:R-:W-:Y:S08]  /*114b0*/  HMMA.16816.F32 R60, R108, R30, R60 ;  /* 0x0000001e6c3c723c */ /* 0x000ff0000000183c */
[C---:B-1----:R-:W-:Y:S08]  /*114c0*/  HMMA.16816.F32 R28, R116.reuse, R24, RZ ;  /* 0x00000018741c723c */ /* 0x042ff000000018ff */
[C---:B------:R-:W-:Y:S08]  /*114d0*/  HMMA.16816.F32 R40, R116.reuse, R42, RZ ;  /* 0x0000002a7428723c */ /* 0x040ff000000018ff */
[C---:B------:R-:W-:Y:S08]  /*114e0*/  HMMA.16816.F32 R32, R116.reuse, R34, RZ ;  /* 0x000000227420723c */ /* 0x040ff000000018ff */
[C---:B------:R-:W-:Y:S08]  /*114f0*/  HMMA.16816.F32 R24, R116.reuse, R26, RZ ;  /* 0x0000001a7418723c */ /* 0x040ff000000018ff */
[C---:B------:R-:W-:Y:S08]  /*11500*/  HMMA.16816.F32 R56, R116.reuse, R52, RZ ;  /* 0x000000347438723c */ /* 0x040ff000000018ff */
[----:B------:R-:W-:Y:S08]  /*11510*/  HMMA.16816.F32 R52, R116, R54, RZ ;  /* 0x000000367434723c */ /* 0x000ff000000018ff */
[C---:B------:R-:W-:Y:S08]  /*11520*/  HMMA.16816.F32 R44, R108.reuse, R128, R44 ;  /* 0x000000806c2c723c */ /* 0x040ff0000000182c */
[C---:B------:R-:W-:Y:S01]  /*11530*/  HMMA.16816.F32 R40, R108.reuse, R130, R40 ;  /* 0x000000826c28723c */ /* 0x040fe20000001828 */
[----:B------:R-:W-:Y:S07]  /*11540*/  LDSM.16.M88.4 R128, [R163] ;  /* 0x00000000a380783b */ /* 0x000fee0000000200 */
[C---:B--2---:R-:W-:Y:S08]  /*11550*/  HMMA.16816.F32 R36, R108.reuse, R112, R36 ;  /* 0x000000706c24723c */ /* 0x044ff00000001824 */
[C---:B------:R-:W-:Y:S01]  /*11560*/  HMMA.16816.F32 R32, R108.reuse, R114, R32 ;  /* 0x000000726c20723c */ /* 0x040fe20000001820 */
[----:B------:R-:W1:Y:S07]  /*11570*/  LDSM.16.M88.4 R112, [R159+0x5800] ;  /* 0x005800009f70783b */ /* 0x000e6e0000000200 */
[C---:B------:R-:W-:Y:S08]  /*11580*/  HMMA.16816.F32 R28, R108.reuse, R64, R28 ;  /* 0x000000406c1c723c */ /* 0x040ff0000000181c */
[C---:B------:R-:W-:Y:S01]  /*11590*/  HMMA.16816.F32 R24, R108.reuse, R66, R24 ;  /* 0x000000426c18723c */ /* 0x040fe20000001818 */
[----:B------:R-:W2:Y:S07]  /*115a0*/  LDSM.16.M88.4 R64, [R162] ;  /* 0x00000000a240783b */ /* 0x000eae0000000200 */
[C---:B------:R-:W-:Y:S08]  /*115b0*/  HMMA.16816.F32 R56, R108.reuse, R20, R56 ;  /* 0x000000146c38723c */ /* 0x040ff00000001838 */
[----:B------:R-:W-:Y:S08]  /*115c0*/  HMMA.16816.F32 R52, R108, R22, R52 ;  /* 0x000000166c34723c */ /* 0x000ff00000001834 */
[C---:B---3--:R-:W-:Y:S08]  /*115d0*/  HMMA.16816.F32 R20, R116.reuse, R16, RZ ;  /* 0x000000107414723c */ /* 0x048ff000000018ff */
[C---:B------:R-:W-:Y:S08]  /*115e0*/  HMMA.16816.F32 R16, R116.reuse, R18, RZ ;  /* 0x000000127410723c */ /* 0x040ff000000018ff */
[C---:B------:R-:W-:Y:S08]  /*115f0*/  HMMA.16816.F32 R120, R116.reuse, R132, RZ ;  /* 0x000000847478723c */ /* 0x040ff000000018ff */
[----:B------:R-:W-:Y:S01]  /*11600*/  HMMA.16816.F32 R116, R116, R134, RZ ;  /* 0x000000867474723c */ /* 0x000fe200000018ff */
        /* <DEDUP_REMOVED lines=9> */
[C---:B------:R-:W-:Y:S01]  /*116a0*/  HMMA.16816.F32 R8, R128.reuse, R66, R8 ;  /* 0x000000428008723c */ /* 0x040fe20000001808 */
[----:B------:R-:W2:Y:S07]  /*116b0*/  LDSM.16.M88.4 R64, [R152] ;  /* 0x000000009840783b */ /* 0x000eae0000000200 */
[C---:B---3--:R-:W-:Y:S08]  /*116c0*/  HMMA.16816.F32 R4, R128.reuse, R132, R4 ;  /* 0x000000848004723c */ /* 0x048ff00000001804 */
[C---:B------:R-:W-:Y:S01]  /*116d0*/  HMMA.16816.F32 R60, R128.reuse, R134, R60 ;  /* 0x00000086803c723c */ /* 0x040fe2000000183c */
[----:B------:R-:W-:Y:S07]  /*116e0*/  LDSM.16.M88.4 R132, [R102+0x800] ;  /* 0x000800006684783b */ /* 0x000fee0000000200 */
[C---:B----4-:R-:W-:Y:S08]  /*116f0*/  HMMA.16816.F32 R28, R128.reuse, R124, R28 ;  /* 0x0000007c801c723c */ /* 0x050ff0000000181c */
[C---:B-1----:R-:W-:Y:S08]  /*11700*/  HMMA.16816.F32 R56, R128.reuse, R112, R56 ;  /* 0x000000708038723c */ /* 0x042ff00000001838 */
[C---:B------:R-:W-:Y:S01]  /*11710*/  HMMA.16816.F32 R52, R128.reuse, R114, R52 ;  /* 0x000000728034723c */ /* 0x040fe20000001834 */
[----:B------:R-:W1:Y:S07]  /*11720*/  LDSM.16.M88.4 R112, [R161] ;  /* 0x00000000a170783b */ /* 0x000e6e0000000200 */
[C---:B-----5:R-:W-:Y:S08]  /*11730*/  HMMA.16816.F32 R44, R128.reuse, R108, R44 ;  /* 0x0000006c802c723c */ /* 0x060ff0000000182c */
[C---:B------:R-:W-:Y:S01]  /*11740*/  HMMA.16816.F32 R40, R128.reuse, R110, R40 ;  /* 0x0000006e8028723c */ /* 0x040fe20000001828 */
[----:B------:R-:W3:Y:S07]  /*11750*/  LDSM.16.M88.4 R108, [R106] ;  /* 0x000000006a6c783b */ /* 0x000eee0000000200 */
[C---:B--2---:R-:W-:Y:S08]  /*11760*/  HMMA.16816.F32 R36, R128.reuse, R64, R36 ;  /* 0x000000408024723c */ /* 0x044ff00000001824 */
[C---:B------:R-:W-:Y:S01]  /*11770*/  HMMA.16816.F32 R32, R128.reuse, R66, R32 ;  /* 0x000000428020723c */ /* 0x040fe20000001820 */
[----:B------:R-:W2:Y:S07]  /*11780*/  LDSM.16.M88.4 R64, [R102] ;  /* 0x000000006640783b */ /* 0x000eae0000000200 */
[----:B------:R-:W-:Y:S01]  /*11790*/  HMMA.16816.F32 R24, R128, R126, R24 ;  /* 0x0000007e8018723c */ /* 0x000fe20000001818 */
[----:B------:R-:W4:Y:S07]  /*117a0*/  LDSM.16.M88.4 R124, [R104] ;  /* 0x00000000687c783b */ /* 0x000f2e0000000200 */
[C---:B-1----:R-:W-:Y:S08]  /*117b0*/  HMMA.16816.F32 R4, R112.reuse, R132, R4 ;  /* 0x000000847004723c */ /* 0x042ff00000001804 */
[----:B------:R-:W-:Y:S08]  /*117c0*/  HMMA.16816.F32 R60, R112, R134, R60 ;  /* 0x00000086703c723c */ /* 0x000ff0000000183c */
[C---:B---3--:R-:W-:Y:S08]  /*117d0*/  HMMA.16816.F32 R20, R128.reuse, R108, R20 ;  /* 0x0000006c8014723c */ /* 0x048ff00000001814 */
[----:B------:R-:W-:Y:S01]  /*117e0*/  HMMA.16816.F32 R16, R128, R110, R16 ;  /* 0x0000006e8010723c */ /* 0x000fe20000001810 */
[----:B------:R-:W1:Y:S01]  /*117f0*/  LDSM.16.M88.4 R108, [R102+0x1000] ;  /* 0x00100000666c783b */ /* 0x000e620000000200 */
        /* <DEDUP_REMOVED lines=10> */
[----:B------:R-:W-:Y:S01]  /*118a0*/  FMUL.FTZ R60, R60, c[0x0][0x2ec] ;  /* 0x0000bb003c3c7a20 */ /* 0x000fe20000410000 */
[----:B------:R-:W-:Y:S05]  /*118b0*/  MUFU.TANH R61, R61 ;  /* 0x0000003d003d7308 */ /* 0x000fea0000002400 */
[C---:B----4-:R-:W-:Y:S03]  /*118c0*/  HMMA.16816.F32 R120, R128.reuse, R124, R120 ;  /* 0x0000007c8078723c */ /* 0x050fe60000001878 */
[----:B------:R-:W-:Y:S05]  /*118d0*/  MUFU.TANH R60, R60 ;  /* 0x0000003c003c7308 */ /* 0x000fea0000002400 */
[----:B------:R-:W-:Y:S01]  /*118e0*/  FMUL.FTZ R3, R12, c[0x0][0x2ec] ;  /* 0x0000bb000c037a20 */ /* 0x000fe20000410000 */
[----:B------:R-:W-:Y:S01]  /*118f0*/  HMMA.16816.F32 R116, R128, R126, R116 ;  /* 0x0000007e8074723c */ /* 0x000fe20000001874 */
[----:B------:R-:W-:Y:S01]  /*11900*/  FMUL.FTZ R12, R14, c[0x0][0x2ec] ;  /* 0x0000bb000e0c7a20 */ /* 0x000fe20000410000 */
[----:B------:R-:W-:Y:S01]  /*11910*/  MUFU.TANH R103, R103 ;  /* 0x0000006700677308 */ /* 0x000fe20000002400 */
[----:B------:R-:W-:-:S02]  /*11920*/  FMUL.FTZ R14, R15, c[0x0][0x2ec] ;  /* 0x0000bb000f0e7a20 */ /* 0x000fc40000410000 */
[----:B------:R-:W-:Y:S02]  /*11930*/  FMUL.FTZ R13, R13, c[0x0][0x2ec] ;  /* 0x0000bb000d0d7a20 */ /* 0x000fe40000410000 */
[----:B------:R-:W-:Y:S01]  /*11940*/  FMUL.FTZ R8, R8, c[0x0][0x2ec] ;  /* 0x0000bb0008087a20 */ /* 0x000fe20000410000 */
[----:B-1----:R-:W-:Y:S01]  /*11950*/  HMMA.16816.F32 R56, R112, R108, R56 ;  /* 0x0000006c7038723c */ /* 0x002fe20000001838 */
[----:B------:R-:W-:Y:S01]  /*11960*/  FMUL.FTZ R9, R9, c[0x0][0x2ec] ;  /* 0x0000bb0009097a20 */ /* 0x000fe20000410000 */
[----:B------:R-:W-:Y:S01]  /*11970*/  MUFU.TANH R108, R4 ;  /* 0x00000004006c7308 */ /* 0x000fe20000002400 */
[----:B------:R-:W-:Y:S02]  /*11980*/  FMUL.FTZ R10, R10, c[0x0][0x2ec] ;  /* 0x0000bb000a0a7a20 */ /* 0x000fe40000410000 */
[----:B------:R-:W-:-:S03]  /*11990*/  FMUL.FTZ R11, R11, c[0x0][0x2ec] ;  /* 0x0000bb000b0b7a20 */ /* 0x000fc60000410000 */
[C---:B------:R-:W-:Y:S02]  /*119a0*/  HMMA.16816.F32 R52, R112.reuse, R110, R52 ;  /* 0x0000006e7034723c */ /* 0x040fe40000001834 */
[----:B------:R-:W-:Y:S06]  /*119b0*/  MUFU.TANH R110, R6 ;  /* 0x00000006006e7308 */ /* 0x000fec0000002400 */
[C---:B--2---:R-:W-:Y:S02]  /*119c0*/  HMMA.16816.F32 R44, R112.reuse, R64, R44 ;  /* 0x00000040702c723c */ /* 0x044fe4000000182c */
[----:B------:R-:W-:Y:S06]  /*119d0*/  MUFU.TANH R64, R5 ;  /* 0x0000000500407308 */ /* 0x000fec0000002400 */
[----:B------:R-:W-:Y:S01]  /*119e0*/  HMMA.16816.F32 R40, R112, R66, R40 ;  /* 0x000000427028723c */ /* 0x000fe20000001828 */
[----:B------:R-:W-:Y:S01]  /*119f0*/  FMUL.FTZ R105, R57, c[0x0][0x2ec] ;  /* 0x0000bb0039697a20 */ /* 0x000fe20000410000 */
[----:B------:R1:W-:Y:S01]  /*11a00*/  MUFU.TANH R65, R7 ;  /* 0x0000000700417308 */ /* 0x0003e20000002400 */
[----:B------:R-:W-:-:S02]  /*11a10*/  FMUL.FTZ R63, R56, c[0x0][0x2ec] ;  /* 0x0000bb00383f7a20 */ /* 0x000fc40000410000 */
[----:B------:R-:W-:Y:S02]  /*11a20*/  FMUL.FTZ R57, R58, c[0x0][0x2ec] ;  /* 0x0000bb003a397a20 */ /* 0x000fe40000410000 */
[----:B------:R-:W-:Y:S02]  /*11a30*/  FMUL.FTZ R56, R59, c[0x0][0x2ec] ;  /* 0x0000bb003b387a20 */ /* 0x000fe40000410000 */
[----:B------:R-:W-:Y:S01]  /*11a40*/  FMUL.FTZ R52, R52, c[0x0][0x2ec] ;  /* 0x0000bb0034347a20 */ /* 0x000fe20000410000 */
[----:B------:R-:W-:Y:S01]  /*11a50*/  MUFU.TANH R109, R8 ;  /* 0x00000008006d7308 */ /* 0x000fe20000002400 */
[----:B------:R-:W-:Y:S02]  /*11a60*/  FMUL.FTZ R58, R54, c[0x0][0x2ec] ;  /* 0x0000bb00363a7a20 */ /* 0x000fe40000410000 */
[----:B------:R-:W-:Y:S02]  /*11a70*/  FMUL.FTZ R54, R55, c[0x0][0x2ec] ;  /* 0x0000bb0037367a20 */ /* 0x000fe40000410000 */
[----:B------:R-:W-:-:S02]  /*11a80*/  FMUL.FTZ R53, R53, c[0x0][0x2ec] ;  /* 0x0000bb0035357a20 */ /* 0x000fc40000410000 */
[----:B------:R-:W-:Y:S01]  /*11a90*/  FMUL.FTZ R59, R44, c[0x0][0x2ec] ;  /* 0x0000bb002c3b7a20 */ /* 0x000fe20000410000 */
[----:B-1----:R-:W1:Y:S01]  /*11aa0*/  LDSM.16.M88.4 R4, [R102+0x2000] ;  /* 0x002000006604783b */ /* 0x002e620000000200 */
[----:B------:R-:W-:Y:S01]  /*11ab0*/  MUFU.TANH R15, R9 ;  /* 0x00000009000f7308 */ /* 0x000fe20000002400 */
[----:B------:R-:W-:Y:S02]  /*11ac0*/  FMUL.FTZ R46, R46, c[0x0][0x2ec] ;  /* 0x0000bb002e2e7a20 */ /* 0x000fe40000410000 */
[----:B------:R-:W-:Y:S02]  /*11ad0*/  FMUL.FTZ R45, R45, c[0x0][0x2ec] ;  /* 0x0000bb002d2d7a20 */ /* 0x000fe40000410000 */
[----:B------:R-:W-:Y:S02]  /*11ae0*/  FMUL.FTZ R131, R41, c[0x0][0x2ec] ;  /* 0x0000bb0029837a20 */ /* 0x000fe40000410000 */
[----:B------:R-:W2:Y:S01]  /*11af0*/  S2R R41, SR_TID.X ;  /* 0x0000000000297919 */ /* 0x000ea20000002100 */
[----:B------:R-:W3:Y:S01]  /*11b00*/  MUFU.TANH R124, R10 ;  /* 0x0000000a007c7308 */ /* 0x000ee20000002400 */
[----:B------:R-:W-:-:S02]  /*11b10*/  FMUL.FTZ R128, R42, c[0x0][0x2ec] ;  /* 0x0000bb002a807a20 */ /* 0x000fc40000410000 */
[----:B------:R-:W-:Y:S02]  /*11b20*/  FMUL.FTZ R40, R40, c[0x0][0x2ec] ;  /* 0x0000bb0028287a20 */ /* 0x000fe40000410000 */
[----:B------:R-:W-:Y:S02]  /*11b30*/  FMUL.FTZ R43, R43, c[0x0][0x2ec] ;  /* 0x0000bb002b2b7a20 */ /* 0x000fe40000410000 */
[----:B------:R-:W-:Y:S01]  /*11b40*/  FMUL.FTZ R44, R47, c[0x0][0x2ec] ;  /* 0x0000bb002f2c7a20 */ /* 0x000fe20000410000 */
[----:B------:R4:W-:Y:S08]  /*11b50*/  MUFU.TANH R51, R11 ;  /* 0x0000000b00337308 */ /* 0x0009f00000002400 */
[----:B------:R-:W5:Y:S01]  /*11b60*/  MUFU.TANH R63, R63 ;  /* 0x0000003f003f7308 */ /* 0x000f620000002400 */
[----:B--2---:R-:W-:Y:S01]  /*11b70*/  IMAD.SHL.U32 R41, R41, 0x2, RZ ;  /* 0x0000000229297824 */ /* 0x004fe200078e00ff */
[----:B----4-:R-:W2:Y:S06]  /*11b80*/  LDSM.16.M88.4 R8, [R102+0x2800] ;  /* 0x002800006608783b */ /* 0x010eac0000000200 */
[----:B------:R-:W4:Y:S01]  /*11b90*/  MUFU.TANH R57, R57 ;  /* 0x0000003900397308 */ /* 0x000f220000002400 */
[----:B------:R-:W-:Y:S01]  /*11ba0*/  LOP3.LUT R41, R41, 0x6, RZ, 0xc0, !PT ;  /* 0x0000000629297812 */ /* 0x000fe200078ec0ff */
[C---:B-1----:R-:W-:Y:S06]  /*11bb0*/  HMMA.16816.F32 R36, R112.reuse, R4, R36 ;  /* 0x000000047024723c */ /* 0x042fec0000001824 */
[----:B------:R-:W1:Y:S02]  /*11bc0*/  MUFU.TANH R52, R52 ;  /* 0x0000003400347308 */ /* 0x000e640000002400 */
[----:B------:R-:W-:Y:S01]  /*11bd0*/  HMMA.16816.F32 R32, R112, R6, R32 ;  /* 0x000000067020723c */ /* 0x000fe20000001820 */
[----:B------:R-:W1:Y:S05]  /*11be0*/  LDSM.16.M88.4 R4, [R102+0x3000] ;  /* 0x003000006604783b */ /* 0x000e6a0000000200 */
[----:B------:R-:W1:Y:S08]  /*11bf0*/  MUFU.TANH R59, R59 ;  /* 0x0000003b003b7308 */ /* 0x000e700000002400 */
[----:B------:R-:W1:Y:S02]  /*11c00*/  MUFU.TANH R126, R46 ;  /* 0x0000002e007e7308 */ /* 0x000e640000002400 */
[----:B------:R-:W-:-:S02]  /*11c10*/  FMUL.FTZ R42, R38, c[0x0][0x2ec] ;  /* 0x0000bb00262a7a20 */ /* 0x000fc40000410000 */
[----:B------:R-:W-:-:S04]  /*11c20*/  IMAD.SHL.U32 R38, R180, 0x80, RZ ;  /* 0x00000080b4267824 */ /* 0x000fc800078e00ff */
[----:B------:R1:W-:Y:S01]  /*11c30*/  MUFU.TANH R130, R43 ;  /* 0x0000002b00827308 */ /* 0x0003e20000002400 */
[----:B------:R-:W-:Y:S02]  /*11c40*/  FMUL.FTZ R125, R36, c[0x0][0x2ec] ;  /* 0x0000bb00247d7a20 */ /* 0x000fe40000410000 */
[----:B------:R-:W-:Y:S01]  /*11c50*/  FMUL.FTZ R36, R39, c[0x0][0x2ec] ;  /* 0x0000bb0027247a20 */ /* 0x000fe20000410000 */
[----:B------:R-:W-:Y:S01]  /*11c60*/  P2R R39, PR, RZ, 0x2 ;  /* 0x00000002ff277803 */ /* 0x000fe20000000000 */
[----:B------:R-:W-:Y:S01]  /*11c70*/  FMUL.FTZ R32, R32, c[0x0][0x2ec] ;  /* 0x0000bb0020207a20 */ /* 0x000fe20000410000 */
[----:B--2---:R-:W-:Y:S01]  /*11c80*/  HMMA.16816.F32 R28, R112, R8, R28 ;  /* 0x00000008701c723c */ /* 0x004fe2000000181c */
[----:B------:R-:W-:Y:S01]  /*11c90*/  FMUL.FTZ R34, R34, c[0x0][0x2ec] ;  /* 0x0000bb0022227a20 */ /* 0x000fe20000410000 */
[----:B------:R-:W2:Y:S01]  /*11ca0*/  MUFU.TANH R40, R40 ;  /* 0x0000002800287308 */ /* 0x000ea20000002400 */
[----:B------:R-:W-:Y:S02]  /*11cb0*/  FMUL.FTZ R37, R37, c[0x0][0x2ec] ;  /* 0x0000bb0025257a20 */ /* 0x000fe40000410000 */
[----:B------:R-:W-:-:S02]  /*11cc0*/  FMUL.FTZ R127, R33, c[0x0][0x2ec] ;  /* 0x0000bb00217f7a20 */ /* 0x000fc40000410000 */
[----:B------:R-:W-:Y:S01]  /*11cd0*/  FMUL.FTZ R35, R35, c[0x0][0x2ec] ;  /* 0x0000bb0023237a20 */ /* 0x000fe20000410000 */
[----:B------:R-:W-:Y:S01]  /*11ce0*/  HMMA.16816.F32 R24, R112, R10, R24 ;  /* 0x0000000a7018723c */ /* 0x000fe20000001818 */
[----:B------:R-:W2:Y:S01]  /*11cf0*/  LDSM.16.M88.4 R8, [R102+0x3800] ;  /* 0x003800006608783b */ /* 0x000ea20000000200 */
[----:B------:R-:W2:Y:S01]  /*11d00*/  MUFU.TANH R58, R58 ;  /* 0x0000003a003a7308 */ /* 0x000ea20000002400 */
[----:B------:R-:W-:-:S05]  /*11d10*/  DEPBAR.LE SB0, 0x0 ;  /* 0x000080000000791a */ /* 0x000fca0000000000 */
[C---:B-1----:R-:W-:Y:S02]  /*11d20*/  HMMA.16816.F32 R20, R112.reuse, R4, R20 ;  /* 0x000000047014723c */ /* 0x042fe40000001814 */
[----:B------:R-:W-:Y:S05]  /*11d30*/  MUFU.TANH R111, R45 ;  /* 0x0000002d006f7308 */ /* 0x000fea0000002400 */
[C-C-:B------:R-:W-:Y:S01]  /*11d40*/  LOP3.LUT R4, R38.reuse, 0x8, R41.reuse, 0xfe, !PT ;  /* 0x0000000826047812 */ /* 0x140fe200078efe29 */
[C---:B------:R-:W-:Y:S01]  /*11d50*/  HMMA.16816.F32 R16, R112.reuse, R6, R16 ;  /* 0x000000067010723c */ /* 0x040fe20000001810 */
[--C-:B------:R-:W-:Y:S01]  /*11d60*/  LOP3.LUT R5, R38, 0x18, R41.reuse, 0xfe, !PT ;  /* 0x0000001826057812 */ /* 0x100fe200078efe29 */
[----:B------:R-:W-:Y:S01]  /*11d70*/  FMUL.FTZ R43, R28, c[0x0][0x2ec] ;  /* 0x0000bb001c2b7a20 */ /* 0x000fe20000410000 */
[-C--:B------:R-:W-:Y:S01]  /*11d80*/  ISETP.GE.AND P2, PT, R4, R50.reuse, PT ;  /* 0x000000320400720c */ /* 0x080fe20003f46270 */
[----:B------:R-:W-:Y:S01]  /*11d90*/  FMUL.FTZ R28, R30, c[0x0][0x2ec] ;  /* 0x0000bb001e1c7a20 */ /* 0x000fe20000410000 */
[-C--:B------:R-:W-:Y:S01]  /*11da0*/  ISETP.GE.AND P1, PT, R4, R49.reuse, PT ;  /* 0x000000310400720c */ /* 0x080fe20003f26270 */
[----:B------:R-:W1:Y:S01]  /*11db0*/  MUFU.TANH R32, R32 ;  /* 0x0000002000207308 */ /* 0x000e620000002400 */
[--C-:B------:R-:W-:Y:S01]  /*11dc0*/  LOP3.LUT R4, R38, 0x10, R41.reuse, 0xfe, !PT ;  /* 0x0000001026047812 */ /* 0x100fe200078efe29 */
[----:B------:R-:W-:Y:S01]  /*11dd0*/  FMUL.FTZ R46, R26, c[0x0][0x2ec] ;  /* 0x0000bb001a2e7a20 */ /* 0x000fe20000410000 */
[--C-:B------:R-:W-:Y:S01]  /*11de0*/  LOP3.LUT R7, R38, 0x20, R41.reuse, 0xfe, !PT ;  /* 0x0000002026077812 */ /* 0x100fe200078efe29 */
[----:B------:R-:W-:Y:S01]  /*11df0*/  FMUL.FTZ R30, R24, c[0x0][0x2ec] ;  /* 0x0000bb00181e7a20 */ /* 0x000fe20000410000 */
[CC--:B------:R-:W-:Y:S01]  /*11e00*/  ISETP.GE.AND P3, PT, R4.reuse, R50.reuse, PT ;  /* 0x000000320400720c */ /* 0x0c0fe20003f66270 */
[----:B------:R-:W-:Y:S01]  /*11e10*/  FMUL.FTZ R29, R29, c[0x0][0x2ec] ;  /* 0x0000bb001d1d7a20 */ /* 0x000fe20000410000 */
[-C--:B------:R-:W-:Y:S01]  /*11e20*/  ISETP.GE.AND P4, PT, R4, R49.reuse, PT ;  /* 0x000000310400720c */ /* 0x080fe20003f86270 */
[----:B------:R1:W-:Y:S01]  /*11e30*/  MUFU.TANH R45, R34 ;  /* 0x00000022002d7308 */ /* 0x0003e20000002400 */
[----:B---3--:R-:W-:Y:S01]  /*11e40*/  FSEL R4, R124, -INF , !P1 ;  /* 0xff8000007c047808 */ /* 0x008fe20004800000 */
[----:B------:R-:W-:Y:S01]  /*11e50*/  FMUL.FTZ R26, R20, c[0x0][0x2ec] ;  /* 0x0000bb00141a7a20 */ /* 0x000fe20000410000 */
[CC--:B------:R-:W-:Y:S01]  /*11e60*/  ISETP.GE.AND P5, PT, R5.reuse, R50.reuse, PT ;  /* 0x000000320500720c */ /* 0x0c0fe20003fa6270 */
[----:B------:R-:W-:Y:S01]  /*11e70*/  FMUL.FTZ R22, R22, c[0x0][0x2ec] ;  /* 0x0000bb0016167a20 */ /* 0x000fe20000410000 */
[-C--:B------:R-:W-:Y:S01]  /*11e80*/  ISETP.GE.AND P1, PT, R5, R49.reuse, PT ;  /* 0x000000310500720c */ /* 0x080fe20003f26270 */
[----:B------:R-:W-:Y:S01]  /*11e90*/  FMUL.FTZ R21, R21, c[0x0][0x2ec] ;  /* 0x0000bb0015157a20 */ /* 0x000fe20000410000 */
[----:B------:R-:W-:Y:S01]  /*11ea0*/  FSEL R55, R109, -INF , !P2 ;  /* 0xff8000006d377808 */ /* 0x000fe20005000000 */
[----:B------:R-:W3:Y:S01]  /*11eb0*/  MUFU.TANH R128, R128 ;  /* 0x0000008000807308 */ /* 0x000ee20000002400 */
[----:B------:R-:W-:Y:S01]  /*11ec0*/  FSEL R5, R108, -INF , !P3 ;  /* 0xff8000006c057808 */ /* 0x000fe20005800000 */
[----:B------:R-:W-:Y:S01]  /*11ed0*/  FMUL.FTZ R16, R16, c[0x0][0x2ec] ;  /* 0x0000bb0010107a20 */ /* 0x000fe20000410000 */
[C---:B--2---:R-:W-:Y:S01]  /*11ee0*/  HMMA.16816.F32 R120, R112.reuse, R8, R120 ;  /* 0x000000087078723c */ /* 0x044fe20000001878 */
[-C--:B------:R-:W-:Y:S01]  /*11ef0*/  ISETP.GE.AND P3, PT, R7, R50.reuse, PT ;  /* 0x000000320700720c */ /* 0x080fe20003f66270 */
[----:B------:R-:W-:Y:S01]  /*11f00*/  FMUL.FTZ R25, R25, c[0x0][0x2ec] ;  /* 0x0000bb0019197a20 */ /* 0x000fe20000410000 */
[----:B------:R-:W-:Y:S01]  /*11f10*/  ISETP.GE.AND P2, PT, R7, R49, PT ;  /* 0x000000310700720c */ /* 0x000fe20003f46270 */
[----:B------:R-:W-:Y:S01]  /*11f20*/  FMUL.FTZ R23, R23, c[0x0][0x2ec] ;  /* 0x0000bb0017177a20 */ /* 0x000fe20000410000 */
[C-C-:B------:R-:W-:Y:S01]  /*11f30*/  LOP3.LUT R24, R38.reuse, 0x28, R41.reuse, 0xfe, !PT ;  /* 0x0000002826187812 */ /* 0x140fe200078efe29 */
[----:B------:R2:W-:Y:S01]  /*11f40*/  MUFU.TANH R129, R37 ;  /* 0x0000002500817308 */ /* 0x0005e20000002400 */
[----:B------:R-:W-:Y:S01]  /*11f50*/  LOP3.LUT R20, R38, 0x30, R41, 0xfe, !PT ;  /* 0x0000003026147812 */ /* 0x000fe200078efe29 */
[----:B------:R-:W-:Y:S01]  /*11f60*/  HMMA.16816.F32 R116, R112, R10, R116 ;  /* 0x0000000a7074723c */ /* 0x000fe20000001874 */
[----:B-1----:R-:W-:Y:S01]  /*11f70*/  FSEL R34, R110, -INF , !P4 ;  /* 0xff8000006e227808 */ /* 0x002fe20006000000 */
[----:B------:R-:W-:Y:S01]  /*11f80*/  FMUL.FTZ R17, R17, c[0x0][0x2ec] ;  /* 0x0000bb0011117a20 */ /* 0x000fe20000410000 */
[----:B-----5:R-:W-:Y:S01]  /*11f90*/  FSEL R63, R63, -INF , !P3 ;  /* 0xff8000003f3f7808 */ /* 0x020fe20005800000 */
[----:B------:R-:W-:Y:S01]  /*11fa0*/  FMUL.FTZ R19, R19, c[0x0][0x2ec] ;  /* 0x0000bb0013137a20 */ /* 0x000fe20000410000 */
[----:B----4-:R-:W-:Y:S01]  /*11fb0*/  FSEL R108, R57, -INF , !P2 ;  /* 0xff800000396c7808 */ /* 0x010fe20005000000 */
[----:B------:R-:W1:Y:S01]  /*11fc0*/  MUFU.TANH R125, R125 ;  /* 0x0000007d007d7308 */ /* 0x000e620000002400 */
[-C--:B------:R-:W-:Y:S01]  /*11fd0*/  ISETP.GE.AND P4, PT, R24, R50.reuse, PT ;  /* 0x000000321800720c */ /* 0x080fe20003f86270 */
[----:B------:R-:W-:Y:S01]  /*11fe0*/  FMUL.FTZ R10, R18, c[0x0][0x2ec] ;  /* 0x0000bb00120a7a20 */ /* 0x000fe20000410000 */
[----:B------:R-:W-:-:S02]  /*11ff0*/  ISETP.GE.AND P3, PT, R20, R50, PT ;  /* 0x000000321400720c */ /* 0x000fc40003f66270 */
[----:B------:R-:W-:Y:S02]  /*12000*/  ISETP.GE.AND P2, PT, R20, R49, PT ;  /* 0x000000311400720c */ /* 0x000fe40003f46270 */
[C-C-:B------:R-:W-:Y:S01]  /*12010*/  LOP3.LUT R9, R38.reuse, 0x38, R41.reuse, 0xfe, !PT ;  /* 0x0000003826097812 */ /* 0x140fe200078efe29 */
[----:B------:R-:W4:Y:S01]  /*12020*/  MUFU.TANH R42, R42 ;  /* 0x0000002a002a7308 */ /* 0x000f220000002400 */
[----:B------:R-:W-:Y:S02]  /*12030*/  LOP3.LUT R20, R38, 0x40, R41, 0xfe, !PT ;  /* 0x0000004026147812 */ /* 0x000fe400078efe29 */
[----:B--2---:R-:W-:Y:S02]  /*12040*/  FSEL R37, R60, -INF , !P5 ;  /* 0xff8000003c257808 */ /* 0x004fe40006800000 */
[----:B------:R-:W-:Y:S02]  /*12050*/  FSEL R60, R61, -INF , !P1 ;  /* 0xff8000003d3c7808 */ /* 0x000fe40004800000 */
[----:B------:R-:W-:Y:S01]  /*12060*/  FSEL R61, R52, -INF , !P4 ;  /* 0xff800000343d7808 */ /* 0x000fe20006000000 */
[----:B------:R-:W2:Y:S01]  /*12070*/  MUFU.TANH R43, R43 ;  /* 0x0000002b002b7308 */ /* 0x000ea20000002400 */
[----:B------:R-:W-:-:S02]  /*12080*/  FSEL R109, R59, -INF , !P3 ;  /* 0xff8000003b6d7808 */ /* 0x000fc40005800000 */
[----:B------:R-:W-:Y:S02]  /*12090*/  FSEL R126, R126, -INF , !P2 ;  /* 0xff8000007e7e7808 */ /* 0x000fe40005000000 */
[-C--:B------:R-:W-:Y:S02]  /*120a0*/  ISETP.GE.AND P4, PT, R9, R50.reuse, PT ;  /* 0x000000320900720c */ /* 0x080fe40003f86270 */
[C---:B------:R-:W-:Y:S01]  /*120b0*/  ISETP.GE.AND P3, PT, R20.reuse, R50, PT ;  /* 0x000000321400720c */ /* 0x040fe20003f66270 */
[----:B------:R-:W5:Y:S01]  /*120c0*/  MUFU.TANH R28, R28 ;  /* 0x0000001c001c7308 */ /* 0x000f620000002400 */
[-C--:B------:R-:W-:Y:S02]  /*120d0*/  ISETP.GE.AND P2, PT, R20, R49.reuse, PT ;  /* 0x000000311400720c */ /* 0x080fe40003f46270 */
[----:B------:R-:W-:Y:S01]  /*120e0*/  ISETP.GE.AND P1, PT, R24, R49, PT ;  /* 0x000000311800720c */ /* 0x000fe20003f26270 */
[----:B------:R-:W-:Y:S01]  /*120f0*/  FMUL.FTZ R24, R122, c[0x0][0x2ec] ;  /* 0x0000bb007a187a20 */ /* 0x000fe20000410000 */
[----:B------:R-:W-:-:S02]  /*12100*/  LOP3.LUT R20, R38, 0x48, R41, 0xfe, !PT ;  /* 0x0000004826147812 */ /* 0x000fc400078efe29 */
[----:B------:R-:W-:Y:S01]  /*12110*/  FSEL R113, R40, -INF , !P4 ;  /* 0xff80000028717808 */ /* 0x000fe20006000000 */
[----:B------:R-:W2:Y:S01]  /*12120*/  MUFU.TANH R7, R46 ;  /* 0x0000002e00077308 */ /* 0x000ea20000002400 */
[----:B------:R-:W-:Y:S02]  /*12130*/  FSEL R66, R58, -INF , !P1 ;  /* 0xff8000003a427808 */ /* 0x000fe40004800000 */
[----:B------:R-:W-:Y:S02]  /*12140*/  ISETP.GE.AND P4, PT, R20, R50, PT ;  /* 0x000000321400720c */ /* 0x000fe40003f86270 */
[----:B------:R-:W-:Y:S02]  /*12150*/  ISETP.GE.AND P1, PT, R9, R49, PT ;  /* 0x000000310900720c */ /* 0x000fe40003f26270 */
[----:B------:R-:W-:Y:S01]  /*12160*/  FSEL R115, R32, -INF , !P4 ;  /* 0xff80000020737808 */ /* 0x000fe20006000000 */
[----:B------:R-:W2:Y:S01]  /*12170*/  MUFU.TANH R6, R30 ;  /* 0x0000001e00067308 */ /* 0x000ea20000002400 */
[----:B------:R-:W-:Y:S01]  /*12180*/  LOP3.LUT R11, R38, 0x50, R41, 0xfe, !PT ;  /* 0x00000050260b7812 */ /* 0x000fe200078efe29 */
[----:B------:R-:W-:Y:S01]  /*12190*/  FMUL.FTZ R32, R116, c[0x0][0x2ec] ;  /* 0x0000bb0074207a20 */ /* 0x000fe20000410000 */
[----:B---3--:R-:W-:-:S02]  /*121a0*/  FSEL R128, R128, -INF , !P1 ;  /* 0xff80000080807808 */ /* 0x008fc40004800000 */
[-C--:B------:R-:W-:Y:S01]  /*121b0*/  ISETP.GE.AND P1, PT, R20, R49.reuse, PT ;  /* 0x000000311400720c */ /* 0x080fe20003f26270 */
[----:B------:R-:W-:Y:S01]  /*121c0*/  FMUL.FTZ R20, R120, c[0x0][0x2ec] ;  /* 0x0000bb0078147a20 */ /* 0x000fe20000410000 */
[----:B-1----:R-:W-:Y:S01]  /*121d0*/  FSEL R125, R125, -INF , !P3 ;  /* 0xff8000007d7d7808 */ /* 0x002fe20005800000 */
[----:B------:R1:W-:Y:S01]  /*121e0*/  MUFU.TANH R46, R22 ;  /* 0x00000016002e7308 */ /* 0x0003e20000002400 */
[----:B----4-:R-:W-:Y:S02]  /*121f0*/  FSEL R120, R42, -INF , !P2 ;  /* 0xff8000002a787808 */ /* 0x010fe40005000000 */
[----:B------:R-:W-:Y:S02]  /*12200*/  LOP3.LUT R18, R38, 0x58, R41, 0xfe, !PT ;  /* 0x0000005826127812 */ /* 0x000fe400078efe29 */
[C---:B------:R-:W-:Y:S02]  /*12210*/  ISETP.GE.AND P3, PT, R11.reuse, R50, PT ;  /* 0x000000320b00720c */ /* 0x040fe40003f66270 */
[----:B------:R-:W-:Y:S01]  /*12220*/  ISETP.GE.AND P2, PT, R11, R49, PT ;  /* 0x000000310b00720c */ /* 0x000fe20003f46270 */
[----:B------:R3:W-:Y:S01]  /*12230*/  MUFU.TANH R8, R26 ;  /* 0x0000001a00087308 */ /* 0x0007e20000002400 */
[----:B------:R-:W-:-:S02]  /*12240*/  FSEL R110, R45, -INF , !P1 ;  /* 0xff8000002d6e7808 */ /* 0x000fc40004800000 */
[C---:B------:R-:W-:Y:S02]  /*12250*/  ISETP.GE.AND P4, PT, R18.reuse, R50, PT ;  /* 0x000000321200720c */ /* 0x040fe40003f86270 */
[----:B------:R-:W-:Y:S02]  /*12260*/  ISETP.GE.AND P1, PT, R18, R49, PT ;  /* 0x000000311200720c */ /* 0x000fe40003f26270 */
[----:B------:R-:W-:Y:S01]  /*12270*/  LOP3.LUT R18, R38, 0x68, R41, 0xfe, !PT ;  /* 0x0000006826127812 */ /* 0x000fe200078efe29 */
[----:B-1----:R-:W-:Y:S01]  /*12280*/  FMUL.FTZ R22, R118, c[0x0][0x2ec] ;  /* 0x0000bb0076167a20 */ /* 0x002fe20000410000 */
[----:B------:R-:W1:Y:S01]  /*12290*/  MUFU.TANH R10, R10 ;  /* 0x0000000a000a7308 */ /* 0x000e620000002400 */
[----:B--2---:R-:W-:Y:S02]  /*122a0*/  FSEL R59, R43, -INF , !P3 ;  /* 0xff8000002b3b7808 */ /* 0x004fe40005800000 */
[----:B-----5:R-:W-:Y:S02]  /*122b0*/  FSEL R58, R28, -INF , !P2 ;  /* 0xff8000001c3a7808 */ /* 0x020fe40005000000 */
[----:B------:R-:W-:-:S02]  /*122c0*/  FSEL R52, R7, -INF , !P1 ;  /* 0xff80000007347808 */ /* 0x000fc40004800000 */
[----:B------:R-:W-:Y:S01]  /*122d0*/  FSEL R57, R6, -INF , !P4 ;  /* 0xff80000006397808 */ /* 0x000fe20006000000 */
[----:B------:R-:W-:Y:S01]  /*122e0*/  MUFU.TANH R11, R20 ;  /* 0x00000014000b7308 */ /* 0x000fe20000002400 */
[----:B------:R-:W-:Y:S01]  /*122f0*/  ISETP.GE.AND P1, PT, R18, R49, PT ;  /* 0x000000311200720c */ /* 0x000fe20003f26270 */
[----:B---3--:R-:W-:Y:S01]  /*12300*/  FMUL.FTZ R26, R123, c[0x0][0x2ec] ;  /* 0x0000bb007b1a7a20 */ /* 0x008fe20000410000 */
[C---:B------:R-:W-:Y:S02]  /*12310*/  LOP3.LUT R6, R38.reuse, 0x78, R41, 0xfe, !PT ;  /* 0x0000007826067812 */ /* 0x040fe400078efe29 */
[----:B------:R-:W-:Y:S02]  /*12320*/  LOP3.LUT R7, R38, R41, RZ, 0xfc, !PT ;  /* 0x0000002926077212 */ /* 0x000fe400078efcff */
[----:B------:R-:W-:Y:S01]  /*12330*/  ISETP.GE.AND P5, PT, R18, R50, PT ;  /* 0x000000321200720c */ /* 0x000fe20003fa6270 */
[----:B------:R-:W-:Y:S01]  /*12340*/  MUFU.TANH R24, R24 ;  /* 0x0000001800187308 */ /* 0x000fe20000002400 */
[----:B-1----:R-:W-:-:S02]  /*12350*/  FSEL R42, R10, -INF , !P1 ;  /* 0xff8000000a2a7808 */ /* 0x002fc40004800000 */
[----:B------:R-:W-:Y:S02]  /*12360*/  ISETP.GE.AND P1, PT, R6, R49, PT ;  /* 0x000000310600720c */ /* 0x000fe40003f26270 */
[----:B------:R-:W-:-:S03]  /*12370*/  IADD3 R10, R7, 0x21, RZ ;  /* 0x00000021070a7810 */ /* 0x000fc60007ffe0ff */
[----:B------:R-:W-:Y:S08]  /*12380*/  MUFU.TANH R32, R32 ;  /* 0x0000002000207308 */ /* 0x000ff00000002400 */
[----:B------:R-:W1:Y:S08]  /*12390*/  MUFU.TANH R22, R22 ;  /* 0x0000001600167308 */ /* 0x000e700000002400 */
[----:B------:R2:W-:Y:S08]  /*123a0*/  MUFU.TANH R9, R16 ;  /* 0x0000001000097308 */ /* 0x0005f00000002400 */
[----:B------:R-:W3:Y:S01]  /*123b0*/  MUFU.TANH R13, R13 ;  /* 0x0000000d000d7308 */ /* 0x000ee20000002400 */
[----:B-1----:R-:W-:-:S02]  /*123c0*/  FSEL R22, R22, -INF , !P1 ;  /* 0xff80000016167808 */ /* 0x002fc40004800000 */
[----:B--2---:R-:W-:-:S05]  /*123d0*/  LOP3.LUT R16, R38, 0x60, R41, 0xfe, !PT ;  /* 0x0000006026107812 */ /* 0x004fca00078efe29 */
[----:B------:R-:W1:Y:S01]  /*123e0*/  MUFU.TANH R14, R14 ;  /* 0x0000000e000e7308 */ /* 0x000e620000002400 */
[C---:B------:R-:W-:Y:S02]  /*123f0*/  ISETP.GE.AND P3, PT, R16.reuse, R50, PT ;  /* 0x000000321000720c */ /* 0x040fe40003f66270 */
[----:B------:R-:W-:Y:S02]  /*12400*/  ISETP.GE.AND P2, PT, R16, R49, PT ;  /* 0x000000311000720c */ /* 0x000fe40003f46270 */
[----:B------:R-:W-:-:S03]  /*12410*/  LOP3.LUT R16, R38, 0x70, R41, 0xfe, !PT ;  /* 0x0000007026107812 */ /* 0x000fc600078efe29 */
[----:B------:R-:W2:Y:S01]  /*12420*/  MUFU.TANH R62, R62 ;  /* 0x0000003e003e7308 */ /* 0x000ea20000002400 */
[----:B------:R-:W-:Y:S02]  /*12430*/  FSEL R45, R8, -INF , !P3 ;  /* 0xff800000082d7808 */ /* 0x000fe40005800000 */
[----:B------:R-:W-:Y:S02]  /*12440*/  FSEL R46, R46, -INF , !P2 ;  /* 0xff8000002e2e7808 */ /* 0x000fe40005000000 */
[CC--:B------:R-:W-:Y:S02]  /*12450*/  ISETP.GE.AND P4, PT, R16.reuse, R50.reuse, PT ;  /* 0x000000321000720c */ /* 0x0c0fe40003f86270 */
[----:B------:R-:W-:Y:S01]  /*12460*/  ISETP.GE.AND P2, PT, R16, R49, PT ;  /* 0x000000311000720c */ /* 0x000fe20003f46270 */
[----:B------:R-:W4:Y:S01]  /*12470*/  MUFU.TANH R105, R105 ;  /* 0x0000006900697308 */ /* 0x000f220000002400 */
[----:B------:R-:W-:Y:S02]  /*12480*/  ISETP.GE.AND P3, PT, R6, R50, PT ;  /* 0x000000320600720c */ /* 0x000fe40003f66270 */
[----:B------:R-:W-:-:S02]  /*12490*/  IADD3 R8, R7, 0x1, RZ ;  /* 0x0000000107087810 */ /* 0x000fc40007ffe0ff */
[----:B------:R-:W-:Y:S02]  /*124a0*/  IADD3 R6, R7, 0x9, RZ ;  /* 0x0000000907067810 */ /* 0x000fe40007ffe0ff */
[----:B------:R-:W-:Y:S01]  /*124b0*/  FSEL R33, R11, -INF , !P4 ;  /* 0xff8000000b217808 */ /* 0x000fe20006000000 */
[----:B------:R-:W5:Y:S01]  /*124c0*/  MUFU.TANH R56, R56 ;  /* 0x0000003800387308 */ /* 0x000f620000002400 */
[----:B------:R-:W-:Y:S02]  /*124d0*/  FSEL R24, R24, -INF , !P2 ;  /* 0xff80000018187808 */ /* 0x000fe40005000000 */
[----:B------:R-:W-:Y:S02]  /*124e0*/  FSEL R32, R32, -INF , !P3 ;  /* 0xff80000020207808 */ /* 0x000fe40005800000 */
[CC--:B------:R-:W-:Y:S02]  /*124f0*/  ISETP.GE.AND P4, PT, R8.reuse, R50.reuse, PT ;  /* 0x000000320800720c */ /* 0x0c0fe40003f86270 */
[-C--:B------:R-:W-:Y:S01]  /*12500*/  ISETP.GE.AND P2, PT, R8, R49.reuse, PT ;  /* 0x000000310800720c */ /* 0x080fe20003f46270 */
[----:B------:R-:W2:Y:S01]  /*12510*/  MUFU.TANH R44, R44 ;  /* 0x0000002c002c7308 */ /* 0x000ea20000002400 */
[C---:B------:R-:W-:Y:S01]  /*12520*/  ISETP.GE.AND P3, PT, R6.reuse, R50, PT ;  /* 0x000000320600720c */ /* 0x040fe20003f66270 */
[----:B------:R-:W-:Y:S01]  /*12530*/  FMUL.FTZ R8, R31, c[0x0][0x2ec] ;  /* 0x0000bb001f087a20 */ /* 0x000fe20000410000 */
[----:B------:R-:W-:-:S02]  /*12540*/  ISETP.GE.AND P1, PT, R6, R49, PT ;  /* 0x000000310600720c */ /* 0x000fc40003f26270 */
[----:B------:R-:W-:Y:S02]  /*12550*/  IADD3 R6, R7, 0x11, RZ ;  /* 0x0000001107067810 */ /* 0x000fe40007ffe0ff */
[----:B---3--:R-:W-:Y:S01]  /*12560*/  FSEL R13, R13, -INF , !P4 ;  /* 0xff8000000d0d7808 */ /* 0x008fe20006000000 */
[----:B------:R-:W3:Y:S01]  /*12570*/  MUFU.TANH R36, R36 ;  /* 0x0000002400247308 */ /* 0x000ee20000002400 */
[----:B-1----:R-:W-:Y:S02]  /*12580*/  FSEL R14, R14, -INF , !P2 ;  /* 0xff8000000e0e7808 */ /* 0x002fe40005000000 */
[----:B------:R-:W-:Y:S02]  /*12590*/  FSEL R41, R9, -INF , !P5 ;  /* 0xff80000009297808 */ /* 0x000fe40006800000 */
[C---:B------:R-:W-:Y:S02]  /*125a0*/  ISETP.GE.AND P4, PT, R6.reuse, R50, PT ;  /* 0x000000320600720c */ /* 0x040fe40003f86270 */
[----:B------:R-:W-:Y:S01]  /*125b0*/  ISETP.GE.AND P2, PT, R6, R49, PT ;  /* 0x000000310600720c */ /* 0x000fe20003f46270 */
[----:B------:R-:W1:Y:S01]  /*125c0*/  MUFU.TANH R53, R53 ;  /* 0x0000003500357308 */ /* 0x000e620000002400 */
[----:B------:R-:W-:-:S02]  /*125d0*/  IADD3 R9, R7, 0x19, RZ ;  /* 0x0000001907097810 */ /* 0x000fc40007ffe0ff */
[----:B------:R-:W-:Y:S02]  /*125e0*/  FSEL R15, R15, -INF , !P3 ;  /* 0xff8000000f0f7808 */ /* 0x000fe40005800000 */
[----:B------:R-:W-:Y:S02]  /*125f0*/  FSEL R6, R51, -INF , !P1 ;  /* 0xff80000033067808 */ /* 0x000fe40004800000 */
[----:B------:R-:W-:Y:S01]  /*12600*/  FSEL R133, R64, -INF , !P4 ;  /* 0xff80000040857808 */ /* 0x000fe20006000000 */
[----:B------:R-:W1:Y:S01]  /*12610*/  MUFU.TANH R54, R54 ;  /* 0x0000003600367308 */ /* 0x000e620000002400 */
[----:B------:R-:W-:Y:S02]  /*12620*/  FSEL R122, R65, -INF , !P2 ;  /* 0xff800000417a7808 */ /* 0x000fe40005000000 */
[C---:B------:R-:W-:Y:S02]  /*12630*/  ISETP.GE.AND P3, PT, R9.reuse, R50, PT ;  /* 0x000000320900720c */ /* 0x040fe40003f66270 */
[----:B------:R-:W-:-:S02]  /*12640*/  ISETP.GE.AND P1, PT, R9, R49, PT ;  /* 0x000000310900720c */ /* 0x000fc40003f26270 */
[C---:B------:R-:W-:Y:S01]  /*12650*/  ISETP.GE.AND P4, PT, R10.reuse, R50, PT ;  /* 0x000000320a00720c */ /* 0x040fe20003f86270 */
[----:B------:R-:W1:Y:S01]  /*12660*/  MUFU.TANH R131, R131 ;  /* 0x0000008300837308 */ /* 0x000e620000002400 */
[----:B------:R-:W-:Y:S01]  /*12670*/  ISETP.GE.AND P2, PT, R10, R49, PT ;  /* 0x000000310a00720c */ /* 0x000fe20003f46270 */
[----:B------:R-:W-:Y:S01]  /*12680*/  FMUL.FTZ R10, R27, c[0x0][0x2ec] ;  /* 0x0000bb001b0a7a20 */ /* 0x000fe20000410000 */
[C---:B------:R-:W-:Y:S02]  /*12690*/  IADD3 R16, R7.reuse, 0x29, RZ ;  /* 0x0000002907107810 */ /* 0x040fe40007ffe0ff */
[----:B------:R-:W-:Y:S02]  /*126a0*/  IADD3 R11, R7, 0x31, RZ ;  /* 0x00000031070b7810 */ /* 0x000fe40007ffe0ff */
[----:B------:R-:W-:Y:S01]  /*126b0*/  FSEL R31, R103, -INF , !P3 ;  /* 0xff800000671f7808 */ /* 0x000fe20005800000 */
[----:B------:R1:W1:Y:S01]  /*126c0*/  MUFU.TANH R47, R21 ;  /* 0x00000015002f7308 */ /* 0x0002620000002400 */
[----:B--2---:R-:W-:-:S02]  /*126d0*/  FSEL R62, R62, -INF , !P1 ;  /* 0xff8000003e3e7808 */ /* 0x004fc40004800000 */
[----:B----4-:R-:W-:Y:S02]  /*126e0*/  FSEL R105, R105, -INF , !P4 ;  /* 0xff80000069697808 */ /* 0x010fe40006000000 */
[----:B-----5:R-:W-:Y:S02]  /*126f0*/  FSEL R114, R56, -INF , !P2 ;  /* 0xff80000038727808 */ /* 0x020fe40005000000 */
[CC--:B------:R-:W-:Y:S01]  /*12700*/  ISETP.GE.AND P3, PT, R16.reuse, R50.reuse, PT ;  /* 0x000000321000720c */ /* 0x0c0fe20003f66270 */
[----:B------:R2:W4:Y:S01]  /*12710*/  MUFU.TANH R118, R35 ;  /* 0x0000002300767308 */ /* 0x0005220000002400 */
[-C--:B------:R-:W-:Y:S02]  /*12720*/  ISETP.GE.AND P1, PT, R16, R49.reuse, PT ;  /* 0x000000311000720c */ /* 0x080fe40003f26270 */
[C---:B------:R-:W-:Y:S02]  /*12730*/  ISETP.GE.AND P4, PT, R11.reuse, R50, PT ;  /* 0x000000320b00720c */ /* 0x040fe40003f86270 */
[----:B------:R-:W-:-:S02]  /*12740*/  ISETP.GE.AND P2, PT, R11, R49, PT ;  /* 0x000000310b00720c */ /* 0x000fc40003f46270 */
[----:B------:R-:W-:Y:S01]  /*12750*/  IADD3 R16, R7, 0x41, RZ ;  /* 0x0000004107107810 */ /* 0x000fe20007ffe0ff */
[----:B------:R-:W5:Y:S01]  /*12760*/  MUFU.TANH R8, R8 ;  /* 0x0000000800087308 */ /* 0x000f620000002400 */
[----:B------:R-:W-:Y:S01]  /*12770*/  FSEL R111, R111, -INF , !P4 ;  /* 0xff8000006f6f7808 */ /* 0x000fe20006000000 */
[----:B-1----:R-:W-:Y:S01]  /*12780*/  FMUL.FTZ R21, R119, c[0x0][0x2ec] ;  /* 0x0000bb0077157a20 */ /* 0x002fe20000410000 */
[----:B------:R-:W-:Y:S02]  /*12790*/  FSEL R116, R44, -INF , !P2 ;  /* 0xff8000002c747808 */ /* 0x000fe40005000000 */
[C---:B------:R-:W-:Y:S02]  /*127a0*/  ISETP.GE.AND P4, PT, R16.reuse, R50, PT ;  /* 0x000000321000720c */ /* 0x040fe40003f86270 */
[----:B------:R-:W-:Y:S01]  /*127b0*/  ISETP.GE.AND P2, PT, R16, R49, PT ;  /* 0x000000311000720c */ /* 0x000fe20003f46270 */
[----:B------:R-:W1:Y:S01]  /*127c0*/  MUFU.TANH R127, R127 ;  /* 0x0000007f007f7308 */ /* 0x000e620000002400 */
[----:B------:R-:W-:Y:S01]  /*127d0*/  IADD3 R16, R7, 0x51, RZ ;  /* 0x0000005107107810 */ /* 0x000fe20007ffe0ff */
[----:B--2---:R-:W-:Y:S01]  /*127e0*/  FMUL.FTZ R35, R121, c[0x0][0x2ec] ;  /* 0x0000bb0079237a20 */ /* 0x004fe20000410000 */
[----:B------:R-:W-:-:S02]  /*127f0*/  IADD3 R11, R7, 0x39, RZ ;  /* 0x00000039070b7810 */ /* 0x000fc40007ffe0ff */
[----:B---3--:R-:W-:Y:S01]  /*12800*/  FSEL R124, R36, -INF , !P2 ;  /* 0xff800000247c7808 */ /* 0x008fe20005000000 */
[----:B------:R-:W-:Y:S01]  /*12810*/  FMUL.FTZ R36, R117, c[0x0][0x2ec] ;  /* 0x0000bb0075247a20 */ /* 0x000fe20000410000 */
[----:B------:R-:W-:Y:S01]  /*12820*/  FSEL R103, R53, -INF , !P3 ;  /* 0xff80000035677808 */ /* 0x000fe20005800000 */
[----:B------:R-:W2:Y:S01]  /*12830*/  MUFU.TANH R67, R29 ;  /* 0x0000001d00437308 */ /* 0x000ea20000002400 */
[----:B------:R-:W-:Y:S02]  /*12840*/  FSEL R112, R54, -INF , !P1 ;  /* 0xff80000036707808 */ /* 0x000fe40004800000 */
[CC--:B------:R-:W-:Y:S02]  /*12850*/  ISETP.GE.AND P5, PT, R16.reuse, R50.reuse, PT ;  /* 0x000000321000720c */ /* 0x0c0fe40003fa6270 */
[-C--:B------:R-:W-:Y:S02]  /*12860*/  ISETP.GE.AND P2, PT, R16, R49.reuse, PT ;  /* 0x000000311000720c */ /* 0x080fe40003f46270 */
[C---:B------:R-:W-:Y:S01]  /*12870*/  ISETP.GE.AND P3, PT, R11.reuse, R50, PT ;  /* 0x000000320b00720c */ /* 0x040fe20003f66270 */
[----:B------:R-:W3:Y:S01]  /*12880*/  MUFU.TANH R9, R25 ;  /* 0x0000001900097308 */ /* 0x000ee20000002400 */
[----:B------:R-:W-:-:S02]  /*12890*/  ISETP.GE.AND P1, PT, R11, R49, PT ;  /* 0x000000310b00720c */ /* 0x000fc40003f26270 */
[C---:B------:R-:W-:Y:S02]  /*128a0*/  IADD3 R16, R7.reuse, 0x61, RZ ;  /* 0x0000006107107810 */ /* 0x040fe40007ffe0ff */
[----:B------:R-:W-:Y:S02]  /*128b0*/  IADD3 R11, R7, 0x49, RZ ;  /* 0x00000049070b7810 */ /* 0x000fe40007ffe0ff */
[----:B------:R-:W-:Y:S01]  /*128c0*/  FSEL R131, R131, -INF , !P3 ;  /* 0xff80000083837808 */ /* 0x000fe20005800000 */
[----:B------:R-:W1:Y:S01]  /*128d0*/  MUFU.TANH R10, R10 ;  /* 0x0000000a000a7308 */ /* 0x000e620000002400 */
[----:B------:R-:W-:Y:S02]  /*128e0*/  FSEL R130, R130, -INF , !P1 ;  /* 0xff80000082827808 */ /* 0x000fe40004800000 */
[-C--:B------:R-:W-:Y:S02]  /*128f0*/  ISETP.GE.AND P6, PT, R16, R50.reuse, PT ;  /* 0x000000321000720c */ /* 0x080fe40003fc6270 */
[----:B------:R-:W-:-:S02]  /*12900*/  ISETP.GE.AND P3, PT, R11, R50, PT ;  /* 0x000000320b00720c */ /* 0x000fc40003f66270 */
[----:B------:R-:W-:Y:S01]  /*12910*/  ISETP.GE.AND P1, PT, R11, R49, PT ;  /* 0x000000310b00720c */ /* 0x000fe20003f26270 */
[----:B------:R-:W1:Y:S01]  /*12920*/  MUFU.TANH R48, R23 ;  /* 0x0000001700307308 */ /* 0x000e620000002400 */
[----:B------:R-:W-:Y:S02]  /*12930*/  IADD3 R11, R7, 0x59, RZ ;  /* 0x00000059070b7810 */ /* 0x000fe40007ffe0ff */
[----:B------:R-:W-:Y:S02]  /*12940*/  FSEL R47, R47, -INF , !P6 ;  /* 0xff8000002f2f7808 */ /* 0x000fe40007000000 */
[----:B------:R-:W-:Y:S02]  /*12950*/  FSEL R129, R129, -INF , !P4 ;  /* 0xff80000081817808 */ /* 0x000fe40006000000 */
[----:B----4-:R-:W-:Y:S01]  /*12960*/  FSEL R118, R118, -INF , !P1 ;  /* 0xff80000076767808 */ /* 0x010fe20004800000 */
[----:B------:R-:W4:Y:S01]  /*12970*/  MUFU.TANH R43, R17 ;  /* 0x00000011002b7308 */ /* 0x000f220000002400 */
[----:B------:R-:W-:-:S02]  /*12980*/  ISETP.NE.AND P6, PT, R39, RZ, PT ;  /* 0x000000ff2700720c */ /* 0x000fc40003fc5270 */
[C---:B------:R-:W-:Y:S02]  /*12990*/  ISETP.GE.AND P4, PT, R11.reuse, R50, PT ;  /* 0x000000320b00720c */ /* 0x040fe40003f86270 */
[----:B------:R-:W-:Y:S02]  /*129a0*/  ISETP.GE.AND P1, PT, R11, R49, PT ;  /* 0x000000310b00720c */ /* 0x000fe40003f26270 */
[----:B-----5:R-:W-:Y:S01]  /*129b0*/  FSEL R64, R8, -INF , !P2 ;  /* 0xff80000008407808 */ /* 0x020fe20005000000 */
[----:B------:R-:W5:Y:S01]  /*129c0*/  MUFU.TANH R44, R19 ;  /* 0x00000013002c7308 */ /* 0x000f620000002400 */
[C---:B------:R-:W-:Y:S02]  /*129d0*/  IADD3 R11, R7.reuse, 0x69, RZ ;  /* 0x00000069070b7810 */ /* 0x040fe40007ffe0ff */
[----:B------:R-:W-:Y:S02]  /*129e0*/  IADD3 R8, R7, 0x71, RZ ;  /* 0x0000007107087810 */ /* 0x000fe40007ffe0ff */
[----:B-1----:R-:W-:-:S02]  /*129f0*/  FSEL R127, R127, -INF , !P3 ;  /* 0xff8000007f7f7808 */ /* 0x002fc40005800000 */
[----:B--2---:R-:W-:Y:S01]  /*12a00*/  FSEL R67, R67, -INF , !P5 ;  /* 0xff80000043437808 */ /* 0x004fe20006800000 */
[----:B------:R-:W1:Y:S01]  /*12a10*/  MUFU.TANH R26, R26 ;  /* 0x0000001a001a7308 */ /* 0x000e620000002400 */
[----:B---3--:R-:W-:Y:S02]  /*12a20*/  FSEL R65, R9, -INF , !P4 ;  /* 0xff80000009417808 */ /* 0x008fe40006000000 */
[----:B------:R-:W-:Y:S02]  /*12a30*/  FSEL R56, R10, -INF , !P1 ;  /* 0xff8000000a387808 */ /* 0x000fe40004800000 */
[-C--:B------:R-:W-:Y:S02]  /*12a40*/  ISETP.GE.AND P3, PT, R16, R49.reuse, PT ;  /* 0x000000311000720c */ /* 0x080fe40003f66270 */
[C---:B------:R-:W-:Y:S01]  /*12a50*/  ISETP.GE.AND P5, PT, R11.reuse, R50, PT ;  /* 0x000000320b00720c */ /* 0x040fe20003fa6270 */
[----:B------:R-:W2:Y:S01]  /*12a60*/  MUFU.TANH R3, R3 ;  /* 0x0000000300037308 */ /* 0x000ea20000002400 */
[----:B------:R-:W-:-:S02]  /*12a70*/  ISETP.GE.AND P2, PT, R11, R49, PT ;  /* 0x000000310b00720c */ /* 0x000fc40003f46270 */
[C---:B------:R-:W-:Y:S02]  /*12a80*/  ISETP.GE.AND P4, PT, R8.reuse, R50, PT ;  /* 0x000000320800720c */ /* 0x040fe40003f86270 */
[----:B------:R-:W-:Y:S02]  /*12a90*/  ISETP.GE.AND P1, PT, R8, R49, PT ;  /* 0x000000310800720c */ /* 0x000fe40003f26270 */
[----:B------:R-:W-:Y:S01]  /*12aa0*/  IADD3 R8, R7, 0x79, RZ ;  /* 0x0000007907087810 */ /* 0x000fe20007ffe0ff */
[----:B------:R-:W3:Y:S01]  /*12ab0*/  MUFU.TANH R12, R12 ;  /* 0x0000000c000c7308 */ /* 0x000ee20000002400 */
[----:B------:R-:W-:Y:S02]  /*12ac0*/  FSEL R48, R48, -INF , !P3 ;  /* 0xff80000030307808 */ /* 0x000fe40005800000 */
[----:B----4-:R-:W-:Y:S02]  /*12ad0*/  FSEL R43, R43, -INF , !P5 ;  /* 0xff8000002b2b7808 */ /* 0x010fe40006800000 */
[----:B-----5:R-:W-:-:S02]  /*12ae0*/  FSEL R44, R44, -INF , !P2 ;  /* 0xff8000002c2c7808 */ /* 0x020fc40005000000 */
[----:B-1----:R-:W-:Y:S01]  /*12af0*/  FSEL R26, R26, -INF , !P1 ;  /* 0xff8000001a1a7808 */ /* 0x002fe20004800000 */
[----:B------:R-:W1:Y:S01]  /*12b00*/  MUFU.TANH R35, R35 ;  /* 0x0000002300237308 */ /* 0x000e620000002400 */
[----:B------:R-:W-:Y:S01]  /*12b10*/  BAR.SYNC.DEFER_BLOCKING 0x0 ;  /* 0x0000000000007b1d */ /* 0x000fe20000010000 */
[CC--:B------:R-:W-:Y:S02]  /*12b20*/  ISETP.GE.AND P5, PT, R7.reuse, R50.reuse, PT ;  /* 0x000000320700720c */ /* 0x0c0fe40003fa6270 */
[-C--:B------:R-:W-:Y:S02]  /*12b30*/  ISETP.GE.AND P2, PT, R7, R49.reuse, PT ;  /* 0x000000310700720c */ /* 0x080fe40003f46270 */
[C---:B------:R-:W-:Y:S02]  /*12b40*/  ISETP.GE.AND P3, PT, R8.reuse, R50, PT ;  /* 0x000000320800720c */ /* 0x040fe40003f66270 */
[----:B------:R-:W4:Y:S01]  /*12b50*/  MUFU.TANH R36, R36 ;  /* 0x0000002400247308 */ /* 0x000f220000002400 */
[----:B------:R-:W-:-:S02]  /*12b60*/  ISETP.GE.AND P1, PT, R8, R49, PT ;  /* 0x000000310800720c */ /* 0x000fc40003f26270 */
[----:B--2---:R-:W-:Y:S02]  /*12b70*/  FSEL R3, R3, -INF , !P5 ;  /* 0xff80000003037808 */ /* 0x004fe40006800000 */
[----:B---3--:R-:W-:-:S03]  /*12b80*/  FSEL R12, R12, -INF , !P2 ;  /* 0xff8000000c0c7808 */ /* 0x008fc60005000000 */
[----:B------:R-:W2:Y:S01]  /*12b90*/  MUFU.TANH R21, R21 ;  /* 0x0000001500157308 */ /* 0x000ea20000002400 */
[----:B-1----:R-:W-:Y:S02]  /*12ba0*/  FSEL R35, R35, -INF , !P4 ;  /* 0xff80000023237808 */ /* 0x002fe40006000000 */
[----:B----4-:R-:W-:Y:S02]  /*12bb0*/  FSEL R36, R36, -INF , !P3 ;  /* 0xff80000024247808 */ /* 0x010fe40005800000 */
[----:B--2---:R-:W-:Y:S01]  /*12bc0*/  FSEL R21, R21, -INF , !P1 ;  /* 0xff80000015157808 */ /* 0x004fe20004800000 */
        /* <DEDUP_REMOVED lines=60> */
.L_x_5646:
[----:B------:R-:W-:-:S05]  /*12f90*/  IMAD.MOV.U32 R16, RZ, RZ, c[0x0][0x198] ;  /* 0x00006600ff107624 */ /* 0x000fca00078e00ff */
[----:B------:R-:W-:-:S04]  /*12fa0*/  LEA R16, -R16, RZ, 0x7 ;  /* 0x000000ff10107211 */ /* 0x000fc800078e39ff */
[----:B------:R-:W-:Y:S02]  /*12fb0*/  SHF.R.S32.HI R11, RZ, 0x1f, R16 ;  /* 0x0000001fff0b7819 */ /* 0x000fe40000011410 */
.L_x_5647:
        /* <DEDUP_REMOVED lines=45> */
[----:B------:R-:W-:Y:S02]  /*13290*/  @!P0 LEA R17, P2, R10, R16, 0x5 ;  /* 0x000000100a118211 */ /* 0x000fe400078428ff */
        /* <DEDUP_REMOVED lines=44> */
.L_x_5649:
[----:B------:R-:W-:Y:S05]  /*13560*/  BSYNC B0 ;  /* 0x0000000000007941 */ /* 0x000fea0003800000 */
.L_x_5648:
[----:B------:R-:W0:Y:S01]  /*13570*/  LDGDEPBAR ;  /* 0x00000000000079af */ /* 0x000e220000000000 */
[----:B------:R-:W-:-:S04]  /*13580*/  LEA R178, P0, R16, R178, 0x1 ;  /* 0x000000b210b27211 */ /* 0x000fc800078008ff */
[----:B------:R-:W-:Y:S02]  /*13590*/  LEA.HI.X R177, R16, R177, R11, 0x1, P0 ;  /* 0x000000b110b17211 */ /* 0x000fe400000f0c0b */
.L_x_5645:
[----:B-1----:R-:W-:Y:S01]  /*135a0*/  FMNMX.FTZ R8, R2, R3, !PT ;  /* 0x0000000302087209 */ /* 0x002fe20007810000 */
        /* <DEDUP_REMOVED lines=76> */
[--C-:B------:R-:W-:Y:S01]  /*13a70*/  FFMA.FTZ R28, R55, c[0x0][0x23c], -R40.reuse ;  /* 0x00008f00371c7a23 */ /* 0x100fe20000010828 */
[----:B------:R-:W1:Y:S01]  /*13a80*/  LDSM.16.MT88.4 R8, [R160+0x6000] ;  /* 0x00600000a008783b */ /* 0x000e620000004200 */
[----:B------:R-:W-:Y:S01]  /*13a90*/  FSEL R55, R20, RZ, P1 ;  /* 0x000000ff14377208 */ /* 0x000fe20000800000 */
[--C-:B------:R-:W-:Y:S01]  /*13aa0*/  FFMA.FTZ R39, R13, c[0x0][0x23c], -R40.reuse ;  /* 0x00008f000d277a23 */ /* 0x100fe20000010828 */
[C---:B------:R-:W-:Y:S01]  /*13ab0*/  FSETP.NEU.FTZ.AND P0, PT, R3.reuse, -INF , PT ;  /* 0xff8000000300780b */ /* 0x040fe20003f1d000 */
[----:B------:R-:W-:Y:S01]  /*13ac0*/  FMUL.FTZ R23, R3, c[0x0][0x23c] ;  /* 0x00008f0003177a20 */ /* 0x000fe20000410000 */
[----:B------:R-:W-:Y:S01]  /*13ad0*/  MUFU.EX2 R54, R54 ;  /* 0x0000003600367308 */ /* 0x000fe20000000800 */
[--C-:B------:R-:W-:Y:S01]  /*13ae0*/  FFMA.FTZ R27, R15, c[0x0][0x23c], -R40.reuse ;  /* 0x00008f000f1b7a23 */ /* 0x100fe20000010828 */
[----:B------:R-:W-:Y:S01]  /*13af0*/  FSEL R7, R3, RZ, P0 ;  /* 0x000000ff03077208 */ /* 0x000fe20000000000 */
[----:B------:R-:W-:Y:S01]  /*13b00*/  FADD.FTZ R55, R2, -R55 ;  /* 0x8000003702377221 */ /* 0x000fe20000010000 */
[----:B------:R-:W-:Y:S01]  /*13b10*/  FSEL R23, R23, RZ, P0 ;  /* 0x000000ff17177208 */ /* 0x000fe20000000000 */
[----:B------:R-:W-:-:S02]  /*13b20*/  FFMA.FTZ R25, R5, c[0x0][0x23c], -R40 ;  /* 0x00008f0005197a23 */ /* 0x000fc40000010828 */
[----:B------:R-:W-:Y:S01]  /*13b30*/  FADD.FTZ R0, R0, -R7 ;  /* 0x8000000700007221 */ /* 0x000fe20000010000 */
[----:B------:R-:W2:Y:S01]  /*13b40*/  MUFU.EX2 R39, R39 ;  /* 0x0000002700277308 */ /* 0x000ea20000000800 */
[--C-:B------:R-:W-:Y:S02]  /*13b50*/  FFMA.FTZ R51, R12, c[0x0][0x23c], -R23.reuse ;  /* 0x00008f000c337a23 */ /* 0x100fe40000010817 */
[--C-:B------:R-:W-:Y:S02]  /*13b60*/  FFMA.FTZ R38, R14, c[0x0][0x23c], -R23.reuse ;  /* 0x00008f000e267a23 */ /* 0x100fe40000010817 */
[----:B------:R-:W3:Y:S01]  /*13b70*/  LDSM.16.MT88.4 R12, [R158+0x6000] ;  /* 0x006000009e0c783b */ /* 0x000ee20000004200 */
[----:B------:R-:W-:Y:S02]  /*13b80*/  FMUL.FTZ R53, R0, c[0x0][0x23c] ;  /* 0x00008f0000357a20 */ /* 0x000fe40000410000 */
[----:B------:R-:W-:Y:S01]  /*13b90*/  FFMA.FTZ R29, R4, c[0x0][0x23c], -R23 ;  /* 0x00008f00041d7a23 */ /* 0x000fe20000010817 */
[----:B------:R-:W-:Y:S01]  /*13ba0*/  MUFU.EX2 R28, R28 ;  /* 0x0000001c001c7308 */ /* 0x000fe20000000800 */
[----:B------:R-:W-:-:S02]  /*13bb0*/  FMUL.FTZ R55, R55, c[0x0][0x23c] ;  /* 0x00008f0037377a20 */ /* 0x000fc40000410000 */
[--C-:B------:R-:W-:Y:S02]  /*13bc0*/  FFMA.FTZ R0, R6, c[0x0][0x23c], -R23.reuse ;  /* 0x00008f0006007a23 */ /* 0x100fe40000010817 */
[--C-:B------:R-:W-:Y:S01]  /*13bd0*/  FFMA.FTZ R2, R37, c[0x0][0x23c], -R40.reuse ;  /* 0x00008f0025027a23 */ /* 0x100fe20000010828 */
[----:B--2---:R-:W-:Y:S02]  /*13be0*/  F2FP.PACK_AB R4, R39, R54 ;  /* 0x000000362704723e */ /* 0x004fe400000000ff */
[----:B------:R-:W2:Y:S01]  /*13bf0*/  MUFU.EX2 R27, R27 ;  /* 0x0000001b001b7308 */ /* 0x000ea20000000800 */
[----:B------:R-:W-:Y:S02]  /*13c00*/  FFMA.FTZ R37, R34, c[0x0][0x23c], -R23 ;  /* 0x00008f0022257a23 */ /* 0x000fe40000010817 */
[--C-:B------:R-:W-:Y:S02]  /*13c10*/  FFMA.FTZ R30, R133, c[0x0][0x23c], -R40.reuse ;  /* 0x00008f00851e7a23 */ /* 0x100fe40000010828 */
[----:B------:R-:W-:-:S02]  /*13c20*/  FFMA.FTZ R31, R31, c[0x0][0x23c], -R40 ;  /* 0x00008f001f1f7a23 */ /* 0x000fc40000010828 */
[--C-:B------:R-:W-:Y:S01]  /*13c30*/  FFMA.FTZ R34, R122, c[0x0][0x23c], -R23.reuse ;  /* 0x00008f007a227a23 */ /* 0x100fe20000010817 */
[----:B------:R-:W-:Y:S01]  /*13c40*/  MUFU.EX2 R51, R51 ;  /* 0x0000003300337308 */ /* 0x000fe20000000800 */
[--C-:B------:R-:W-:Y:S02]  /*13c50*/  FFMA.FTZ R49, R60, c[0x0][0x23c], -R23.reuse ;  /* 0x00008f003c317a23 */ /* 0x100fe40000010817 */
[----:B------:R-:W-:Y:S02]  /*13c60*/  FFMA.FTZ R50, R62, c[0x0][0x23c], -R23 ;  /* 0x00008f003e327a23 */ /* 0x000fe40000010817 */
[--C-:B------:R-:W-:Y:S02]  /*13c70*/  FFMA.FTZ R62, R63, c[0x0][0x23c], -R40.reuse ;  /* 0x00008f003f3e7a23 */ /* 0x100fe40000010828 */
[--C-:B------:R-:W-:Y:S01]  /*13c80*/  FFMA.FTZ R63, R105, c[0x0][0x23c], -R40.reuse ;  /* 0x00008f00693f7a23 */ /* 0x100fe20000010828 */
        /* <DEDUP_REMOVED lines=11> */
[----:B----4-:R-:W-:Y:S01]  /*13d40*/  F2FP.PACK_AB R5, R38, R51 ;  /* 0x000000332605723e */ /* 0x010fe200000000ff */
[----:B------:R-:W-:-:S02]  /*13d50*/  FFMA.FTZ R112, R113, c[0x0][0x23c], -R40 ;  /* 0x00008f0071707a23 */ /* 0x000fc40000010828 */
[--C-:B------:R-:W-:Y:S02]  /*13d60*/  FFMA.FTZ R122, R116, c[0x0][0x23c], -R23.reuse ;  /* 0x00008f00747a7a23 */ /* 0x100fe40000010817 */
[--C-:B------:R-:W-:Y:S02]  /*13d70*/  FFMA.FTZ R111, R111, c[0x0][0x23c], -R40.reuse ;  /* 0x00008f006f6f7a23 */ /* 0x100fe40000010828 */
[----:B------:R-:W4:Y:S01]  /*13d80*/  MUFU.EX2 R53, R53 ;  /* 0x0000003500357308 */ /* 0x000f220000000800 */
[----:B------:R-:W-:Y:S02]  /*13d90*/  FFMA.FTZ R109, R131, c[0x0][0x23c], -R40 ;  /* 0x00008f00836d7a23 */ /* 0x000fe40000010828 */
[--C-:B------:R-:W-:Y:S02]  /*13da0*/  FFMA.FTZ R113, R126, c[0x0][0x23c], -R23.reuse ;  /* 0x00008f007e717a23 */ /* 0x100fe40000010817 */
[--C-:B------:R-:W-:Y:S02]  /*13db0*/  FFMA.FTZ R116, R128, c[0x0][0x23c], -R23.reuse ;  /* 0x00008f0080747a23 */ /* 0x100fe40000010817 */
[----:B------:R-:W-:Y:S01]  /*13dc0*/  FFMA.FTZ R117, R130, c[0x0][0x23c], -R23 ;  /* 0x00008f0082757a23 */ /* 0x000fe20000010817 */
[----:B------:R-:W5:Y:S01]  /*13dd0*/  MUFU.EX2 R0, R0 ;  /* 0x0000000000007308 */ /* 0x000f620000000800 */
[----:B--2---:R-:W-:-:S02]  /*13de0*/  FMUL.FTZ R96, R96, R55 ;  /* 0x0000003760607220 */ /* 0x004fc40000410000 */
[-C--:B------:R-:W-:Y:S02]  /*13df0*/  FMUL.FTZ R97, R97, R55.reuse ;  /* 0x0000003761617220 */ /* 0x080fe40000410000 */
[-C--:B------:R-:W-:Y:S02]  /*13e00*/  FMUL.FTZ R92, R92, R55.reuse ;  /* 0x000000375c5c7220 */ /* 0x080fe40000410000 */
[----:B------:R-:W-:Y:S01]  /*13e10*/  FMUL.FTZ R93, R93, R55 ;  /* 0x000000375d5d7220 */ /* 0x000fe20000410000 */
[----:B------:R-:W-:Y:S01]  /*13e20*/  MUFU.EX2 R25, R25 ;  /* 0x0000001900197308 */ /* 0x000fe20000000800 */
[-C--:B----4-:R-:W-:Y:S02]  /*13e30*/  FMUL.FTZ R98, R98, R53.reuse ;  /* 0x0000003562627220 */ /* 0x090fe40000410000 */
[-C--:B------:R-:W-:Y:S02]  /*13e40*/  FMUL.FTZ R99, R99, R53.reuse ;  /* 0x0000003563637220 */ /* 0x080fe40000410000 */
[----:B------:R-:W-:-:S02]  /*13e50*/  FMUL.FTZ R94, R94, R53 ;  /* 0x000000355e5e7220 */ /* 0x000fc40000410000 */
[----:B------:R-:W-:Y:S01]  /*13e60*/  FMUL.FTZ R95, R95, R53 ;  /* 0x000000355f5f7220 */ /* 0x000fe20000410000 */
[----:B-----5:R-:W-:Y:S01]  /*13e70*/  F2FP.PACK_AB R7, R0, R29 ;  /* 0x0000001d0007723e */ /* 0x020fe200000000ff */
[-C--:B------:R-:W-:Y:S01]  /*13e80*/  FMUL.FTZ R88, R88, R55.reuse ;  /* 0x0000003758587220 */ /* 0x080fe20000410000 */
[----:B------:R-:W2:Y:S01]  /*13e90*/  MUFU.EX2 R30, R30 ;  /* 0x0000001e001e7308 */ /* 0x000ea20000000800 */
[----:B------:R-:W-:Y:S02]  /*13ea0*/  FMUL.FTZ R89, R89, R55 ;  /* 0x0000003759597220 */ /* 0x000fe40000410000 */
[-C--:B------:R-:W-:Y:S02]  /*13eb0*/  FMUL.FTZ R90, R90, R53.reuse ;  /* 0x000000355a5a7220 */ /* 0x080fe40000410000 */
[----:B-1----:R-:W-:Y:S01]  /*13ec0*/  HMMA.16816.F32 R96, R4, R8, R96 ;  /* 0x000000080460723c */ /* 0x002fe20000001860 */
[----:B------:R-:W-:Y:S02]  /*13ed0*/  FMUL.FTZ R91, R91, R53 ;  /* 0x000000355b5b7220 */ /* 0x000fe40000410000 */
[-C--:B------:R-:W-:Y:S01]  /*13ee0*/  FMUL.FTZ R84, R84, R55.reuse ;  /* 0x0000003754547220 */ /* 0x080fe20000410000 */
[----:B------:R-:W-:Y:S01]  /*13ef0*/  MUFU.EX2 R2, R2 ;  /* 0x0000000200027308 */ /* 0x000fe20000000800 */
[----:B------:R-:W-:-:S02]  /*13f00*/  FMUL.FTZ R85, R85, R55 ;  /* 0x0000003755557220 */ /* 0x000fc40000410000 */
[-C--:B------:R-:W-:Y:S01]  /*13f10*/  FMUL.FTZ R86, R86, R53.reuse ;  /* 0x0000003556567220 */ /* 0x080fe20000410000 */
[C---:B------:R-:W-:Y:S01]  /*13f20*/  HMMA.16816.F32 R92, R4.reuse, R10, R92 ;  /* 0x0000000a045c723c */ /* 0x040fe2000000185c */
[----:B------:R-:W1:Y:S01]  /*13f30*/  LDSM.16.MT88.4 R8, [R157+0x6000] ;  /* 0x006000009d08783b */ /* 0x000e620000004200 */
[----:B------:R-:W-:Y:S02]  /*13f40*/  FMUL.FTZ R87, R87, R53 ;  /* 0x0000003557577220 */ /* 0x000fe40000410000 */
[----:B------:R-:W-:Y:S01]  /*13f50*/  MUFU.EX2 R31, R31 ;  /* 0x0000001f001f7308 */ /* 0x000fe20000000800 */
[-C--:B------:R-:W-:Y:S02]  /*13f60*/  FMUL.FTZ R80, R80, R55.reuse ;  /* 0x0000003750507220 */ /* 0x080fe40000410000 */
[----:B------:R-:W-:Y:S01]  /*13f70*/  FMUL.FTZ R81, R81, R55 ;  /* 0x0000003751517220 */ /* 0x000fe20000410000 */
[----:B---3--:R-:W-:Y:S01]  /*13f80*/  HMMA.16816.F32 R88, R4, R12, R88 ;  /* 0x0000000c0458723c */ /* 0x008fe20000001858 */
[----:B------:R-:W-:-:S02]  /*13f90*/  FMUL.FTZ R82, R82, R53 ;  /* 0x0000003552527220 */ /* 0x000fc40000410000 */
[----:B------:R-:W-:Y:S01]  /*13fa0*/  FMUL.FTZ R83, R83, R53 ;  /* 0x0000003553537220 */ /* 0x000fe20000410000 */
[----:B------:R-:W-:Y:S01]  /*13fb0*/  MUFU.EX2 R37, R37 ;  /* 0x0000002500257308 */ /* 0x000fe20000000800 */
[-C--:B------:R-:W-:Y:S02]  /*13fc0*/  FMUL.FTZ R76, R76, R55.reuse ;  /* 0x000000374c4c7220 */ /* 0x080fe40000410000 */
[----:B------:R-:W-:Y:S01]  /*13fd0*/  FMUL.FTZ R77, R77, R55 ;  /* 0x000000374d4d7220 */ /* 0x000fe20000410000 */
[----:B------:R-:W-:Y:S01]  /*13fe0*/  HMMA.16816.F32 R84, R4, R14, R84 ;  /* 0x0000000e0454723c */ /* 0x000fe20000001854 */
[----:B------:R-:W3:Y:S01]  /*13ff0*/  LDSM.16.MT88.4 R12, [R160+0x6800] ;  /* 0x00680000a00c783b */ /* 0x000ee20000004200 */
[-C--:B------:R-:W-:Y:S02]  /*14000*/  FMUL.FTZ R78, R78, R53.reuse ;  /* 0x000000354e4e7220 */ /* 0x080fe40000410000 */
[----:B------:R-:W4:Y:S01]  /*14010*/  MUFU.EX2 R34, R34 ;  /* 0x0000002200227308 */ /* 0x000f220000000800 */
[----:B------:R-:W-:-:S02]  /*14020*/  FMUL.FTZ R79, R79, R53 ;  /* 0x000000354f4f7220 */ /* 0x000fc40000410000 */
[-C--:B------:R-:W-:Y:S02]  /*14030*/  FMUL.FTZ R72, R72, R55.reuse ;  /* 0x0000003748487220 */ /* 0x080fe40000410000 */
[----:B------:R-:W-:Y:S02]  /*14040*/  FMUL.FTZ R73, R73, R55 ;  /* 0x0000003749497220 */ /* 0x000fe40000410000 */
[-C--:B------:R-:W-:Y:S01]  /*14050*/  FMUL.FTZ R74, R74, R53.reuse ;  /* 0x000000354a4a7220 */ /* 0x080fe20000410000 */
[----:B------:R-:W-:Y:S01]  /*14060*/  MUFU.EX2 R49, R49 ;  /* 0x0000003100317308 */ /* 0x000fe20000000800 */
[----:B------:R-:W-:Y:S02]  /*14070*/  FMUL.FTZ R75, R75, R53 ;  /* 0x000000354b4b7220 */ /* 0x000fe40000410000 */
[-C--:B------:R-:W-:Y:S02]  /*14080*/  FMUL.FTZ R68, R68, R55.reuse ;  /* 0x0000003744447220 */ /* 0x080fe40000410000 */
[----:B------:R-:W-:-:S02]  /*14090*/  FMUL.FTZ R69, R69, R55 ;  /* 0x0000003745457220 */ /* 0x000fc40000410000 */
[-C--:B------:R-:W-:Y:S01]  /*140a0*/  FMUL.FTZ R70, R70, R53.reuse ;  /* 0x0000003546467220 */ /* 0x080fe20000410000 */
[----:B------:R-:W5:Y:S01]  /*140b0*/  MUFU.EX2 R50, R50 ;  /* 0x0000003200327308 */ /* 0x000f620000000800 */
[----:B------:R-:W-:Y:S01]  /*140c0*/  FMUL.FTZ R71, R71, R53 ;  /* 0x0000003547477220 */ /* 0x000fe20000410000 */
[C---:B------:R-:W-:Y:S01]  /*140d0*/  HMMA.16816.F32 R72, R4.reuse, R16, R72 ;  /* 0x000000100448723c */ /* 0x040fe20000001848 */
[--C-:B------:R-:W-:Y:S02]  /*140e0*/  FFMA.FTZ R119, R125, c[0x0][0x23c], -R40.reuse ;  /* 0x00008f007d777a23 */ /* 0x100fe40000010828 */
[--C-:B------:R-:W-:Y:S02]  /*140f0*/  FFMA.FTZ R128, R129, c[0x0][0x23c], -R40.reuse ;  /* 0x00008f0081807a23 */ /* 0x100fe40000010828 */
[--C-:B------:R-:W-:Y:S01]  /*14100*/  FFMA.FTZ R115, R115, c[0x0][0x23c], -R40.reuse ;  /* 0x00008f0073737a23 */ /* 0x100fe20000010828 */
[----:B------:R-:W-:Y:S01]  /*14110*/  MUFU.EX2 R62, R62 ;  /* 0x0000003e003e7308 */ /* 0x000fe20000000800 */
[----:B------:R-:W-:Y:S01]  /*14120*/  FFMA.FTZ R126, R127, c[0x0][0x23c], -R40 ;  /* 0x00008f007f7e7a23 */ /* 0x000fe20000010828 */
[----:B-1----:R-:W-:Y:S01]  /*14130*/  HMMA.16816.F32 R80, R4, R8, R80 ;  /* 0x000000080450723c */ /* 0x002fe20000001850 */
[----:B------:R-:W-:-:S02]  /*14140*/  FFMA.FTZ R120, R120, c[0x0][0x23c], -R23 ;  /* 0x00008f0078787a23 */ /* 0x000fc40000010817 */
[--C-:B------:R-:W-:Y:S02]  /*14150*/  FFMA.FTZ R121, R124, c[0x0][0x23c], -R23.reuse ;  /* 0x00008f007c797a23 */ /* 0x100fe40000010817 */
[--C-:B------:R-:W-:Y:S01]  /*14160*/  FFMA.FTZ R110, R110, c[0x0][0x23c], -R23.reuse ;  /* 0x00008f006e6e7a23 */ /* 0x100fe20000010817 */
[----:B------:R-:W1:Y:S01]  /*14170*/  MUFU.EX2 R63, R63 ;  /* 0x0000003f003f7308 */ /* 0x000e620000000800 */
[--C-:B------:R-:W-:Y:S01]  /*14180*/  FFMA.FTZ R123, R118, c[0x0][0x23c], -R23.reuse ;  /* 0x00008f00767b7a23 */ /* 0x100fe20000010817 */
[C---:B------:R-:W-:Y:S01]  /*14190*/  HMMA.16816.F32 R76, R4.reuse, R10, R76 ;  /* 0x0000000a044c723c */ /* 0x040fe2000000184c */
[----:B------:R-:W1:Y:S01]  /*141a0*/  LDSM.16.MT88.4 R8, [R158+0x6800] ;  /* 0x006800009e08783b */ /* 0x000e620000004200 */
[--C-:B------:R-:W-:Y:S02]  /*141b0*/  FFMA.FTZ R124, R67, c[0x0][0x23c], -R40.reuse ;  /* 0x00008f00437c7a23 */ /* 0x100fe40000010828 */
[--C-:B------:R-:W-:Y:S02]  /*141c0*/  FFMA.FTZ R118, R65, c[0x0][0x23c], -R40.reuse ;  /* 0x00008f0041767a23 */ /* 0x100fe40000010828 */
[----:B------:R-:W-:Y:S01]  /*141d0*/  MUFU.EX2 R61, R61 ;  /* 0x0000003d003d7308 */ /* 0x000fe20000000800 */
[----:B------:R-:W-:Y:S01]  /*141e0*/  FFMA.FTZ R67, R52, c[0x0][0x23c], -R23 ;  /* 0x00008f0034437a23 */ /* 0x000fe20000010817 */
[----:B------:R-:W-:Y:S01]  /*141f0*/  HMMA.16816.F32 R68, R4, R18, R68 ;  /* 0x000000120444723c */ /* 0x000fe20000001844 */
[----:B------:R-:W1:Y:S01]  /*14200*/  LDSM.16.MT88.4 R16, [R156+0x6800] ;  /* 0x006800009c10783b */ /* 0x000e620000004200 */
[----:B------:R-:W-:-:S02]  /*14210*/  FFMA.FTZ R59, R59, c[0x0][0x23c], -R40 ;  /* 0x00008f003b3b7a23 */ /* 0x000fc40000010828 */
[----:B------:R-:W-:Y:S02]  /*14220*/  FFMA.FTZ R57, R57, c[0x0][0x23c], -R40 ;  /* 0x00008f0039397a23 */ /* 0x000fe40000010828 */
[----:B------:R-:W-:Y:S01]  /*14230*/  MUFU.EX2 R60, R60 ;  /* 0x0000003c003c7308 */ /* 0x000fe20000000800 */
[----:B--2---:R-:W-:Y:S01]  /*14240*/  F2FP.PACK_AB R4, R30, R25 ;  /* 0x000000191e04723e */ /* 0x004fe200000000ff */
[--C-:B------:R-:W-:Y:S01]  /*14250*/  FFMA.FTZ R58, R58, c[0x0][0x23c], -R23.reuse ;  /* 0x00008f003a3a7a23 */ /* 0x100fe20000010817 */
[----:B----4-:R-:W-:Y:S01]  /*14260*/  F2FP.PACK_AB R5, R34, R37 ;  /* 0x000000252205723e */ /* 0x010fe200000000ff */
[--C-:B------:R-:W-:Y:S01]  /*14270*/  FFMA.FTZ R65, R64, c[0x0][0x23c], -R23.reuse ;  /* 0x00008f0040417a23 */ /* 0x100fe20000010817 */
[----:B------:R-:W-:Y:S01]  /*14280*/  F2FP.PACK_AB R6, R31, R2 ;  /* 0x000000021f06723e */ /* 0x000fe200000000ff */
[----:B------:R-:W-:Y:S01]  /*14290*/  FFMA.FTZ R52, R56, c[0x0][0x23c], -R23 ;  /* 0x00008f0038347a23 */ /* 0x000fe20000010817 */
[----:B-----5:R-:W-:Y:S01]  /*142a0*/  F2FP.PACK_AB R7, R50, R49 ;  /* 0x000000313207723e */ /* 0x020fe200000000ff */
[----:B------:R-:W-:Y:S01]  /*142b0*/  MUFU.EX2 R108, R108 ;  /* 0x0000006c006c7308 */ /* 0x000fe20000000800 */
[----:B------:R-:W-:-:S02]  /*142c0*/  FFMA.FTZ R64, R185, R55, R54 ;  /* 0x00000037b9407223 */ /* 0x000fc40000010036 */
[--C-:B------:R-:W-:Y:S02]  /*142d0*/  FFMA.FTZ R56, R43, c[0x0][0x23c], -R40.reuse ;  /* 0x00008f002b387a23 */ /* 0x100fe40000010828 */
[--C-:B------:R-:W-:Y:S01]  /*142e0*/  FFMA.FTZ R54, R47, c[0x0][0x23c], -R40.reuse ;  /* 0x00008f002f367a23 */ /* 0x100fe20000010828 */
[C---:B---3--:R-:W-:Y:S01]  /*142f0*/  HMMA.16816.F32 R96, R4.reuse, R12, R96 ;  /* 0x0000000c0460723c */ /* 0x048fe20000001860 */
[--C-:B------:R-:W-:Y:S01]  /*14300*/  FFMA.FTZ R43, R46, c[0x0][0x23c], -R23.reuse ;  /* 0x00008f002e2b7a23 */ /* 0x100fe20000010817 */
[----:B------:R-:W2:Y:S01]  /*14310*/  MUFU.EX2 R103, R103 ;  /* 0x0000006700677308 */ /* 0x000ea20000000800 */
[--C-:B------:R-:W-:Y:S02]  /*14320*/  FFMA.FTZ R45, R45, c[0x0][0x23c], -R40.reuse ;  /* 0x00008f002d2d7a23 */ /* 0x100fe40000010828 */
[----:B------:R-:W-:Y:S02]  /*14330*/  FFMA.FTZ R41, R41, c[0x0][0x23c], -R40 ;  /* 0x00008f0029297a23 */ /* 0x000fe40000010828 */
[--C-:B------:R-:W-:Y:S01]  /*14340*/  FFMA.FTZ R46, R48, c[0x0][0x23c], -R23.reuse ;  /* 0x00008f00302e7a23 */ /* 0x100fe20000010817 */
[----:B------:R-:W-:Y:S01]  /*14350*/  HMMA.16816.F32 R92, R4, R14, R92 ;  /* 0x0000000e045c723c */ /* 0x000fe2000000185c */
[----:B------:R-:W3:Y:S01]  /*14360*/  LDSM.16.MT88.4 R12, [R157+0x6800] ;  /* 0x006800009d0c783b */ /* 0x000ee20000004200 */
[----:B------:R-:W-:Y:S01]  /*14370*/  MUFU.EX2 R66, R66 ;  /* 0x0000004200427308 */ /* 0x000fe20000000800 */
[----:B------:R-:W-:-:S02]  /*14380*/  FFMA.FTZ R42, R42, c[0x0][0x23c], -R23 ;  /* 0x00008f002a2a7a23 */ /* 0x000fc40000010817 */
[----:B------:R-:W-:Y:S02]  /*14390*/  FFMA.FTZ R47, R44, c[0x0][0x23c], -R23 ;  /* 0x00008f002c2f7a23 */ /* 0x000fe40000010817 */
[----:B------:R-:W-:Y:S01]  /*143a0*/  FFMA.FTZ R51, R184, R53, R51 ;  /* 0x00000035b8337223 */ /* 0x000fe20000010033 */
[C---:B-1----:R-:W-:Y:S01]  /*143b0*/  HMMA.16816.F32 R88, R4.reuse, R8, R88 ;  /* 0x000000080458723c */ /* 0x042fe20000001858 */
[----:B------:R-:W-:Y:S01]  /*143c0*/  FADD.FTZ R39, R39, R64 ;  /* 0x0000004027277221 */ /* 0x000fe20000010000 */
[----:B------:R-:W1:Y:S01]  /*143d0*/  MUFU.EX2 R105, R105 ;  /* 0x0000006900697308 */ /* 0x000e620000000800 */
[----:B------:R-:W-:Y:S02]  /*143e0*/  FADD.FTZ R38, R38, R51 ;  /* 0x0000003326267221 */ /* 0x000fe40000010000 */
[----:B------:R-:W-:Y:S02]  /*143f0*/  FFMA.FTZ R44, R33, c[0x0][0x23c], -R40 ;  /* 0x00008f00212c7a23 */ /* 0x000fe40000010828 */
[----:B------:R-:W-:Y:S01]  /*14400*/  FADD.FTZ R29, R29, R38 ;  /* 0x000000261d1d7221 */ /* 0x000fe20000010000 */
[----:B------:R-:W-:Y:S01]  /*14410*/  HMMA.16816.F32 R84, R4, R10, R84 ;  /* 0x0000000a0454723c */ /* 0x000fe20000001854 */
[----:B------:R-:W4:Y:S01]  /*14420*/  LDSM.16.MT88.4 R8, [R158+0x7000] ;  /* 0x007000009e08783b */ /* 0x000f220000004200 */
[----:B------:R-:W-:Y:S01]  /*14430*/  MUFU.EX2 R114, R114 ;  /* 0x0000007200727308 */ /* 0x000fe20000000800 */
[----:B------:R-:W-:-:S02]  /*14440*/  FFMA.FTZ R33, R35, c[0x0][0x23c], -R40 ;  /* 0x00008f0023217a23 */ /* 0x000fc40000010828 */
[--C-:B------:R-:W-:Y:S02]  /*14450*/  FFMA.FTZ R35, R32, c[0x0][0x23c], -R40.reuse ;  /* 0x00008f0020237a23 */ /* 0x100fe40000010828 */
[----:B------:R-:W-:Y:S01]  /*14460*/  FFMA.FTZ R36, R36, c[0x0][0x23c], -R40 ;  /* 0x00008f0024247a23 */ /* 0x000fe20000010828 */
[----:B------:R-:W-:Y:S01]  /*14470*/  HMMA.16816.F32 R72, R4, R16, R72 ;  /* 0x000000100448723c */ /* 0x000fe20000001848 */
[--C-:B------:R-:W-:Y:S01]  /*14480*/  FFMA.FTZ R21, R21, c[0x0][0x23c], -R23.reuse ;  /* 0x00008f0015157a23 */ /* 0x100fe20000010817 */
[----:B------:R-:W5:Y:S01]  /*14490*/  MUFU.EX2 R111, R111 ;  /* 0x0000006f006f7308 */ /* 0x000f620000000800 */
[----:B------:R-:W-:-:S05]  /*144a0*/  FFMA.FTZ R24, R24, c[0x0][0x23c], -R23 ;  /* 0x00008f0018187a23 */ /* 0x000fca0000010817 */
        /* <DEDUP_REMOVED lines=9> */
[----:B--2---:R-:W-:Y:S01]  /*14540*/  F2FP.PACK_AB R5, R103, R108 ;  /* 0x0000006c6705723e */ /* 0x004fe200000000ff */
[----:B------:R-:W2:Y:S01]  /*14550*/  MUFU.EX2 R122, R122 ;  /* 0x0000007a007a7308 */ /* 0x000ea20000000800 */
[----:B------:R-:W-:Y:S02]  /*14560*/  F2FP.PACK_AB R6, R60, R61 ;  /* 0x0000003d3c06723e */ /* 0x000fe400000000ff */
[----:B-1----:R-:W-:-:S05]  /*14570*/  F2FP.PACK_AB R7, R105, R66 ;  /* 0x000000426907723e */ /* 0x002fca00000000ff */
[----:B------:R-:W-:Y:S02]  /*14580*/  MUFU.EX2 R116, R116 ;  /* 0x0000007400747308 */ /* 0x000fe40000000800 */
[C---:B----4-:R-:W-:Y:S06]  /*14590*/  HMMA.16816.F32 R88, R4.reuse, R8, R88 ;  /* 0x000000080458723c */ /* 0x050fec0000001858 */
[----:B------:R-:W1:Y:S02]  /*145a0*/  MUFU.EX2 R117, R117 ;  /* 0x0000007500757308 */ /* 0x000e640000000800 */
[C---:B------:R-:W-:Y:S01]  /*145b0*/  HMMA.16816.F32 R84, R4.reuse, R10, R84 ;  /* 0x0000000a0454723c */ /* 0x040fe20000001854 */
[----:B------:R-:W-:Y:S05]  /*145c0*/  LDSM.16.MT88.4 R8, [R158+0x7800] ;  /* 0x007800009e08783b */ /* 0x000fea0000004200 */
[----:B------:R-:W-:Y:S02]  /*145d0*/  MUFU.EX2 R119, R119 ;  /* 0x0000007700777308 */ /* 0x000fe40000000800 */
[C---:B-----5:R-:W-:Y:S06]  /*145e0*/  HMMA.16816.F32 R72, R4.reuse, R16, R72 ;  /* 0x000000100448723c */ /* 0x060fec0000001848 */
[----:B------:R-:W4:Y:S02]  /*145f0*/  MUFU.EX2 R128, R128 ;  /* 0x0000008000807308 */ /* 0x000f240000000800 */
[C---:B---3--:R-:W-:Y:S06]  /*14600*/  HMMA.16816.F32 R96, R4.reuse, R12, R96 ;  /* 0x0000000c0460723c */ /* 0x048fec0000001860 */
[----:B------:R-:W-:Y:S02]  /*14610*/  MUFU.EX2 R115, R115 ;  /* 0x0000007300737308 */ /* 0x000fe40000000800 */
[C---:B------:R-:W-:Y:S01]  /*14620*/  HMMA.16816.F32 R92, R4.reuse, R14, R92 ;  /* 0x0000000e045c723c */ /* 0x040fe2000000185c */
[----:B------:R-:W3:Y:S05]  /*14630*/  LDSM.16.MT88.4 R12, [R157+0x7000] ;  /* 0x007000009d0c783b */ /* 0x000eea0000004200 */
[----:B------:R-:W-:Y:S02]  /*14640*/  MUFU.EX2 R126, R126 ;  /* 0x0000007e007e7308 */ /* 0x000fe40000000800 */
[C---:B------:R-:W-:Y:S01]  /*14650*/  HMMA.16816.F32 R68, R4.reuse, R18, R68 ;  /* 0x000000120444723c */ /* 0x040fe20000001844 */
[----:B------:R-:W5:Y:S05]  /*14660*/  LDSM.16.MT88.4 R16, [R156+0x7800] ;  /* 0x007800009c10783b */ /* 0x000f6a0000004200 */
[----:B------:R-:W-:Y:S08]  /*14670*/  MUFU.EX2 R120, R120 ;  /* 0x0000007800787308 */ /* 0x000ff00000000800 */
[----:B------:R-:W1:Y:S08]  /*14680*/  MUFU.EX2 R121, R121 ;  /* 0x0000007900797308 */ /* 0x000e700000000800 */
[----:B------:R-:W-:Y:S08]  /*14690*/  MUFU.EX2 R110, R110 ;  /* 0x0000006e006e7308 */ /* 0x000ff00000000800 */
[----:B------:R-:W1:Y:S01]  /*146a0*/  MUFU.EX2 R123, R123 ;  /* 0x0000007b007b7308 */ /* 0x000e620000000800 */
[C---:B---3--:R-:W-:Y:S07]  /*146b0*/  HMMA.16816.F32 R80, R4.reuse, R12, R80 ;  /* 0x0000000c0450723c */ /* 0x048fee0000001850 */
[----:B------:R-:W-:Y:S01]  /*146c0*/  MUFU.EX2 R59, R59 ;  /* 0x0000003b003b7308 */ /* 0x000fe20000000800 */
[----:B------:R-:W-:Y:S01]  /*146d0*/  HMMA.16816.F32 R76, R4, R14, R76 ;  /* 0x0000000e044c723c */ /* 0x000fe2000000184c */
[----:B------:R-:W3:Y:S06]  /*146e0*/  LDSM.16.MT88.4 R12, [R160+0x7800] ;  /* 0x00780000a00c783b */ /* 0x000eec0000004200 */
[----:B------:R-:W3:Y:S01]  /*146f0*/  MUFU.EX2 R124, R124 ;  /* 0x0000007c007c7308 */ /* 0x000ee20000000800 */
[----:B------:R-:W-:-:S02]  /*14700*/  F2FP.PACK_AB R4, R111, R114 ;  /* 0x000000726f04723e */ /* 0x000fc400000000ff */
[----:B--2---:R-:W-:Y:S02]  /*14710*/  F2FP.PACK_AB R5, R122, R113 ;  /* 0x000000717a05723e */ /* 0x004fe400000000ff */
[----:B------:R-:W-:Y:S02]  /*14720*/  F2FP.PACK_AB R6, R109, R112 ;  /* 0x000000706d06723e */ /* 0x000fe400000000ff */
[----:B-1----:R-:W-:Y:S01]  /*14730*/  F2FP.PACK_AB R7, R117, R116 ;  /* 0x000000747507723e */ /* 0x002fe200000000ff */
[----:B------:R-:W-:Y:S06]  /*14740*/  MUFU.EX2 R57, R57 ;  /* 0x0000003900397308 */ /* 0x000fec0000000800 */
[C---:B------:R-:W-:Y:S02]  /*14750*/  HMMA.16816.F32 R88, R4.reuse, R8, R88 ;  /* 0x000000080458723c */ /* 0x040fe40000001858 */
[----:B------:R-:W-:Y:S06]  /*14760*/  MUFU.EX2 R118, R118 ;  /* 0x0000007600767308 */ /* 0x000fec0000000800 */
[C---:B------:R-:W-:Y:S01]  /*14770*/  HMMA.16816.F32 R84, R4.reuse, R10, R84 ;  /* 0x0000000a0454723c */ /* 0x040fe20000001854 */
[----:B------:R-:W-:Y:S01]  /*14780*/  LDSM.16.MT88.4 R8, [R158+0x8000] ;  /* 0x008000009e08783b */ /* 0x000fe20000004200 */
[----:B------:R-:W-:Y:S06]  /*14790*/  MUFU.EX2 R58, R58 ;  /* 0x0000003a003a7308 */ /* 0x000fec0000000800 */
[C---:B-----5:R-:W-:Y:S02]  /*147a0*/  HMMA.16816.F32 R72, R4.reuse, R16, R72 ;  /* 0x000000100448723c */ /* 0x060fe40000001848 */
[----:B------:R-:W1:Y:S06]  /*147b0*/  MUFU.EX2 R65, R65 ;  /* 0x0000004100417308 */ /* 0x000e6c0000000800 */
[C---:B---3--:R-:W-:Y:S02]  /*147c0*/  HMMA.16816.F32 R96, R4.reuse, R12, R96 ;  /* 0x0000000c0460723c */ /* 0x048fe40000001860 */
        /* <DEDUP_REMOVED lines=14> */
[----:B------:R-:W1:Y:S01]  /*148b0*/  MUFU.EX2 R46, R46 ;  /* 0x0000002e002e7308 */ /* 0x000e620000000800 */
[----:B----4-:R-:W-:-:S02]  /*148c0*/  F2FP.PACK_AB R4, R128, R119 ;  /* 0x000000778004723e */ /* 0x010fc400000000ff */
[----:B------:R-:W-:-:S05]  /*148d0*/  F2FP.PACK_AB R5, R121, R120 ;  /* 0x000000787905723e */ /* 0x000fca00000000ff */
[----:B------:R-:W-:Y:S01]  /*148e0*/  MUFU.EX2 R42, R42 ;  /* 0x0000002a002a7308 */ /* 0x000fe20000000800 */
[----:B------:R-:W-:Y:S02]  /*148f0*/  F2FP.PACK_AB R6, R126, R115 ;  /* 0x000000737e06723e */ /* 0x000fe400000000ff */
[----:B------:R-:W-:-:S05]  /*14900*/  F2FP.PACK_AB R7, R123, R110 ;  /* 0x0000006e7b07723e */ /* 0x000fca00000000ff */
[----:B------:R-:W4:Y:S02]  /*14910*/  MUFU.EX2 R47, R47 ;  /* 0x0000002f002f7308 */ /* 0x000f240000000800 */
[C---:B------:R-:W-:Y:S06]  /*14920*/  HMMA.16816.F32 R88, R4.reuse, R8, R88 ;  /* 0x000000080458723c */ /* 0x040fec0000001858 */
[----:B------:R-:W-:Y:S02]  /*14930*/  MUFU.EX2 R32, R44 ;  /* 0x0000002c00207308 */ /* 0x000fe40000000800 */
[C---:B------:R-:W-:Y:S01]  /*14940*/  HMMA.16816.F32 R84, R4.reuse, R10, R84 ;  /* 0x0000000a0454723c */ /* 0x040fe20000001854 */
[----:B------:R-:W-:Y:S05]  /*14950*/  LDSM.16.MT88.4 R8, [R160+0x8800] ;  /* 0x00880000a008783b */ /* 0x000fea0000004200 */
[----:B------:R-:W1:Y:S02]  /*14960*/  MUFU.EX2 R33, R33 ;  /* 0x0000002100217308 */ /* 0x000e640000000800 */
[C---:B-----5:R-:W-:Y:S06]  /*14970*/  HMMA.16816.F32 R80, R4.reuse, R16, R80 ;  /* 0x000000100450723c */ /* 0x060fec0000001850 */
[----:B------:R-:W-:Y:S02]  /*14980*/  MUFU.EX2 R35, R35 ;  /* 0x0000002300237308 */ /* 0x000fe40000000800 */
[C---:B--2---:R-:W-:Y:S06]  /*14990*/  HMMA.16816.F32 R96, R4.reuse, R12, R96 ;  /* 0x0000000c0460723c */ /* 0x044fec0000001860 */
[----:B------:R-:W2:Y:S02]  /*149a0*/  MUFU.EX2 R36, R36 ;  /* 0x0000002400247308 */ /* 0x000ea40000000800 */
[C---:B------:R-:W-:Y:S01]  /*149b0*/  HMMA.16816.F32 R92, R4.reuse, R14, R92 ;  /* 0x0000000e045c723c */ /* 0x040fe2000000185c */
[----:B------:R-:W5:Y:S05]  /*149c0*/  LDSM.16.MT88.4 R12, [R156+0x8000] ;  /* 0x008000009c0c783b */ /* 0x000f6a0000004200 */
[----:B------:R-:W-:Y:S02]  /*149d0*/  MUFU.EX2 R21, R21 ;  /* 0x0000001500157308 */ /* 0x000fe40000000800 */
[C---:B------:R-:W-:Y:S01]  /*149e0*/  HMMA.16816.F32 R76, R4.reuse, R18, R76 ;  /* 0x00000012044c723c */ /* 0x040fe2000000184c */
[----:B------:R-:W1:Y:S07]  /*149f0*/  LDSM.16.MT88.4 R16, [R158+0x8800] ;  /* 0x008800009e10783b */ /* 0x000e6e0000004200 */
[C---:B-----5:R-:W-:Y:S08]  /*14a00*/  HMMA.16816.F32 R72, R4.reuse, R12, R72 ;  /* 0x0000000c0448723c */ /* 0x060ff00000001848 */
[----:B------:R-:W-:Y:S01]  /*14a10*/  HMMA.16816.F32 R68, R4, R14, R68 ;  /* 0x0000000e0444723c */ /* 0x000fe20000001844 */
[----:B------:R-:W5:Y:S06]  /*14a20*/  LDSM.16.MT88.4 R12, [R157+0x8800] ;  /* 0x008800009d0c783b */ /* 0x000f6c0000004200 */
[----:B------:R-:W-:-:S02]  /*14a30*/  F2FP.PACK_AB R4, R124, R59 ;  /* 0x0000003b7c04723e */ /* 0x000fc400000000ff */
[----:B-1----:R-:W-:Y:S02]  /*14a40*/  F2FP.PACK_AB R5, R65, R58 ;  /* 0x0000003a4105723e */ /* 0x002fe400000000ff */
[----:B------:R-:W-:Y:S02]  /*14a50*/  F2FP.PACK_AB R6, R118, R57 ;  /* 0x000000397606723e */ /* 0x000fe400000000ff */
[----:B---3--:R-:W-:-:S07]  /*14a60*/  F2FP.PACK_AB R7, R52, R67 ;  /* 0x000000433407723e */ /* 0x008fce00000000ff */
[C---:B------:R-:W-:Y:S08]  /*14a70*/  HMMA.16816.F32 R96, R4.reuse, R8, R96 ;  /* 0x000000080460723c */ /* 0x040ff00000001860 */
[C---:B------:R-:W-:Y:S01]  /*14a80*/  HMMA.16816.F32 R92, R4.reuse, R10, R92 ;  /* 0x0000000a045c723c */ /* 0x040fe2000000185c */
[----:B------:R-:W1:Y:S07]  /*14a90*/  LDSM.16.MT88.4 R8, [R156+0x8800] ;  /* 0x008800009c08783b */ /* 0x000e6e0000004200 */
[C---:B------:R-:W-:Y:S08]  /*14aa0*/  HMMA.16816.F32 R88, R4.reuse, R16, R88 ;  /* 0x000000100458723c */ /* 0x040ff00000001858 */
[C---:B------:R-:W-:Y:S01]  /*14ab0*/  HMMA.16816.F32 R84, R4.reuse, R18, R84 ;  /* 0x000000120454723c */ /* 0x040fe20000001854 */
[----:B------:R-:W3:Y:S07]  /*14ac0*/  LDSM.16.MT88.4 R16, [R160+0x9000] ;  /* 0x00900000a010783b */ /* 0x000eee0000004200 */
[C---:B-----5:R-:W-:Y:S08]  /*14ad0*/  HMMA.16816.F32 R80, R4.reuse, R12, R80 ;  /* 0x0000000c0450723c */ /* 0x060ff00000001850 */
[C---:B------:R-:W-:Y:S01]  /*14ae0*/  HMMA.16816.F32 R76, R4.reuse, R14, R76 ;  /* 0x0000000e044c723c */ /* 0x040fe2000000184c */
[----:B------:R-:W5:Y:S07]  /*14af0*/  LDSM.16.MT88.4 R12, [R158+0x9000] ;  /* 0x009000009e0c783b */ /* 0x000f6e0000004200 */
[C---:B-1----:R-:W-:Y:S08]  /*14b00*/  HMMA.16816.F32 R72, R4.reuse, R8, R72 ;  /* 0x000000080448723c */ /* 0x042ff00000001848 */
[----:B------:R-:W-:Y:S01]  /*14b10*/  HMMA.16816.F32 R68, R4, R10, R68 ;  /* 0x0000000a0444723c */ /* 0x000fe20000001844 */
[----:B------:R-:W1:Y:S06]  /*14b20*/  LDSM.16.MT88.4 R8, [R157+0x9000] ;  /* 0x009000009d08783b */ /* 0x000e6c0000004200 */
[----:B------:R-:W-:-:S02]  /*14b30*/  F2FP.PACK_AB R4, R54, R45 ;  /* 0x0000002d3604723e */ /* 0x000fc400000000ff */
[----:B------:R-:W-:Y:S02]  /*14b40*/  F2FP.PACK_AB R5, R46, R43 ;  /* 0x0000002b2e05723e */ /* 0x000fe400000000ff */
[----:B------:R-:W-:Y:S02]  /*14b50*/  F2FP.PACK_AB R6, R56, R41 ;  /* 0x000000293806723e */ /* 0x000fe400000000ff */
[----:B----4-:R-:W-:-:S07]  /*14b60*/  F2FP.PACK_AB R7, R47, R42 ;  /* 0x0000002a2f07723e */ /* 0x010fce00000000ff */
[C---:B---3--:R-:W-:Y:S08]  /*14b70*/  HMMA.16816.F32 R96, R4.reuse, R16, R96 ;  /* 0x000000100460723c */ /* 0x048ff00000001860 */
[C---:B------:R-:W-:Y:S01]  /*14b80*/  HMMA.16816.F32 R92, R4.reuse, R18, R92 ;  /* 0x00000012045c723c */ /* 0x040fe2000000185c */
[----:B------:R-:W3:Y:S07]  /*14b90*/  LDSM.16.MT88.4 R16, [R156+0x9000] ;  /* 0x009000009c10783b */ /* 0x000eee0000004200 */
[C---:B-----5:R-:W-:Y:S07]  /*14ba0*/  HMMA.16816.F32 R88, R4.reuse, R12, R88 ;  /* 0x0000000c0458723c */ /* 0x060fee0000001858 */
[----:B------:R-:W-:Y:S01]  /*14bb0*/  FADD.FTZ R12, R28, R39 ;  /* 0x000000271c0c7221 */ /* 0x000fe20000010000 */
[----:B------:R-:W-:Y:S03]  /*14bc0*/  HMMA.16816.F32 R84, R4, R14, R84 ;  /* 0x0000000e0454723c */ /* 0x000fe60000001854 */
[----:B------:R-:W-:-:S04]  /*14bd0*/  FADD.FTZ R12, R27, R12 ;  /* 0x0000000c1b0c7221 */ /* 0x000fc80000010000 */
[----:B------:R-:W-:Y:S01]  /*14be0*/  FADD.FTZ R14, R0, R29 ;  /* 0x0000001d000e7221 */ /* 0x000fe20000010000 */
[C---:B-1----:R-:W-:Y:S01]  /*14bf0*/  HMMA.16816.F32 R80, R4.reuse, R8, R80 ;  /* 0x000000080450723c */ /* 0x042fe20000001850 */
[----:B------:R-:W-:Y:S01]  /*14c00*/  FADD.FTZ R27, R25, R12 ;  /* 0x0000000c191b7221 */ /* 0x000fe20000010000 */
[----:B------:R-:W-:Y:S01]  /*14c10*/  MUFU.EX2 R0, R24 ;  /* 0x0000001800007308 */ /* 0x000fe20000000800 */
[----:B------:R-:W-:Y:S02]  /*14c20*/  FADD.FTZ R37, R37, R14 ;  /* 0x0000000e25257221 */ /* 0x000fe40000010000 */
[----:B------:R-:W-:Y:S01]  /*14c30*/  FADD.FTZ R27, R30, R27 ;  /* 0x0000001b1e1b7221 */ /* 0x000fe20000010000 */
[----:B------:R-:W1:Y:S01]  /*14c40*/  LDSM.16.MT88.4 R12, [R160+0x9800] ;  /* 0x00980000a00c783b */ /* 0x000e620000004200 */
[----:B------:R-:W-:Y:S01]  /*14c50*/  FADD.FTZ R34, R34, R37 ;  /* 0x0000002522227221 */ /* 0x000fe20000010000 */
[----:B------:R-:W-:Y:S01]  /*14c60*/  HMMA.16816.F32 R76, R4, R10, R76 ;  /* 0x0000000a044c723c */ /* 0x000fe2000000184c */
[----:B------:R-:W-:-:S02]  /*14c70*/  FADD.FTZ R8, R2, R27 ;  /* 0x0000001b02087221 */ /* 0x000fc40000010000 */
[----:B------:R-:W-:Y:S02]  /*14c80*/  FADD.FTZ R49, R49, R34 ;  /* 0x0000002231317221 */ /* 0x000fe40000010000 */
[----:B------:R-:W-:Y:S02]  /*14c90*/  FADD.FTZ R31, R31, R8 ;  /* 0x000000081f1f7221 */ /* 0x000fe40000010000 */
[----:B------:R-:W-:Y:S01]  /*14ca0*/  FADD.FTZ R49, R50, R49 ;  /* 0x0000003132317221 */ /* 0x000fe20000010000 */
[----:B------:R-:W4:Y:S01]  /*14cb0*/  LDSM.16.MT88.4 R8, [R158+0x9800] ;  /* 0x009800009e08783b */ /* 0x000f220000004200 */
[----:B------:R-:W-:Y:S01]  /*14cc0*/  FFMA.FTZ R2, R22, c[0x0][0x23c], -R23 ;  /* 0x00008f0016027a23 */ /* 0x000fe20000010817 */
[----:B---3--:R-:W-:Y:S01]  /*14cd0*/  HMMA.16816.F32 R72, R4, R16, R72 ;  /* 0x000000100448723c */ /* 0x008fe20000001848 */
[----:B------:R-:W-:Y:S02]  /*14ce0*/  FADD.FTZ R108, R108, R49 ;  /* 0x000000316c6c7221 */ /* 0x000fe40000010000 */
[----:B------:R-:W-:-:S02]  /*14cf0*/  FADD.FTZ R22, R62, R31 ;  /* 0x0000001f3e167221 */ /* 0x000fc40000010000 */
[----:B------:R-:W-:Y:S01]  /*14d00*/  FADD.FTZ R103, R103, R108 ;  /* 0x0000006c67677221 */ /* 0x000fe20000010000 */
[----:B------:R-:W3:Y:S01]  /*14d10*/  MUFU.EX2 R2, R2 ;  /* 0x0000000200027308 */ /* 0x000ee20000000800 */
[----:B------:R-:W-:Y:S01]  /*14d20*/  FFMA.FTZ R25, R26, c[0x0][0x23c], -R23 ;  /* 0x00008f001a197a23 */ /* 0x000fe20000010817 */
[----:B------:R-:W-:Y:S01]  /*14d30*/  HMMA.16816.F32 R68, R4, R18, R68 ;  /* 0x000000120444723c */ /* 0x000fe20000001844 */
[----:B------:R-:W-:Y:S02]  /*14d40*/  FADD.FTZ R22, R63, R22 ;  /* 0x000000163f167221 */ /* 0x000fe40000010000 */
[----:B------:R-:W-:Y:S02]  /*14d50*/  FADD.FTZ R66, R66, R103 ;  /* 0x0000006742427221 */ /* 0x000fe40000010000 */
[----:B------:R-:W-:Y:S01]  /*14d60*/  FADD.FTZ R17, R61, R22 ;  /* 0x000000163d117221 */ /* 0x000fe20000010000 */
[----:B------:R-:W5:Y:S01]  /*14d70*/  MUFU.EX2 R25, R25 ;  /* 0x0000001900197308 */ /* 0x000f620000000800 */
[----:B------:R-:W-:Y:S01]  /*14d80*/  FADD.FTZ R66, R105, R66 ;  /* 0x0000004269427221 */ /* 0x000fe20000010000 */
[----:B------:R-:W-:Y:S01]  /*14d90*/  F2FP.PACK_AB R4, R33, R32 ;  /* 0x000000202104723e */ /* 0x000fe200000000ff */
[----:B------:R-:W-:Y:S01]  /*14da0*/  FADD.FTZ R17, R60, R17 ;  /* 0x000000113c117221 */ /* 0x000fe20000010000 */
[----:B--2---:R-:W-:Y:S01]  /*14db0*/  F2FP.PACK_AB R6, R36, R35 ;  /* 0x000000232406723e */ /* 0x004fe200000000ff */
[----:B------:R-:W-:-:S02]  /*14dc0*/  FADD.FTZ R23, R113, R66 ;  /* 0x0000004271177221 */ /* 0x000fc40000010000 */
[----:B------:R-:W-:Y:S01]  /*14dd0*/  FADD.FTZ R114, R114, R17 ;  /* 0x0000001172727221 */ /* 0x000fe20000010000 */
[----:B---3--:R-:W-:Y:S01]  /*14de0*/  F2FP.PACK_AB R7, R21, R2 ;  /* 0x000000021507723e */ /* 0x008fe200000000ff */
[----:B------:R-:W-:Y:S01]  /*14df0*/  FADD.FTZ R23, R122, R23 ;  /* 0x000000177a177221 */ /* 0x000fe20000010000 */
[----:B------:R-:W2:Y:S01]  /*14e00*/  LDSM.16.MT88.4 R16, [R157+0x9800] ;  /* 0x009800009d10783b */ /* 0x000ea20000004200 */
[----:B------:R-:W-:Y:S02]  /*14e10*/  FADD.FTZ R111, R111, R114 ;  /* 0x000000726f6f7221 */ /* 0x000fe40000010000 */
[----:B------:R-:W-:Y:S02]  /*14e20*/  FADD.FTZ R116, R116, R23 ;  /* 0x0000001774747221 */ /* 0x000fe40000010000 */
[----:B------:R-:W-:Y:S01]  /*14e30*/  FADD.FTZ R22, R112, R111 ;  /* 0x0000006f70167221 */ /* 0x000fe20000010000 */
[----:B-----5:R-:W-:Y:S01]  /*14e40*/  F2FP.PACK_AB R5, R25, R0 ;  /* 0x000000001905723e */ /* 0x020fe200000000ff */
        /* <DEDUP_REMOVED lines=10> */
[----:B------:R-:W1:Y:S01]  /*14ef0*/  LDSM.16.MT88.4 R12, [R156+0x9800] ;  /* 0x009800009c0c783b */ /* 0x000e620000004200 */
[----:B------:R-:W-:Y:S02]  /*14f00*/  FADD.FTZ R123, R123, R110 ;  /* 0x0000006e7b7b7221 */ /* 0x000fe40000010000 */
[----:B------:R-:W-:-:S04]  /*14f10*/  FADD.FTZ R126, R126, R115 ;  /* 0x000000737e7e7221 */ /* 0x000fc80000010000 */
[----:B----4-:R-:W-:Y:S01]  /*14f20*/  HMMA.16816.F32 R88, R4, R8, R88 ;  /* 0x000000080458723c */ /* 0x010fe20000001858 */
        /* <DEDUP_REMOVED lines=15> */
[----:B------:R-:W-:-:S04]  /*15020*/  FADD.FTZ R9, R46, R9 ;  /* 0x000000092e097221 */ /* 0x000fc80000010000 */
[----:B------:R-:W-:Y:S01]  /*15030*/  FADD.FTZ R42, R42, R9 ;  /* 0x000000092a2a7221 */ /* 0x000fe20000010000 */
[C---:B-1----:R-:W-:Y:S01]  /*15040*/  HMMA.16816.F32 R72, R4.reuse, R12, R72 ;  /* 0x0000000c0448723c */ /* 0x042fe20000001848 */
[----:B------:R-:W-:Y:S02]  /*15050*/  FADD.FTZ R9, R56, R41 ;  /* 0x0000002938097221 */ /* 0x000fe40000010000 */
[----:B------:R-:W-:Y:S02]  /*15060*/  FADD.FTZ R47, R47, R42 ;  /* 0x0000002a2f2f7221 */ /* 0x000fe40000010000 */
[----:B------:R-:W-:Y:S02]  /*15070*/  FADD.FTZ R32, R32, R9 ;  /* 0x0000000920207221 */ /* 0x000fe40000010000 */
[----:B------:R-:W-:Y:S01]  /*15080*/  FADD.FTZ R0, R0, R47 ;  /* 0x0000002f00007221 */ /* 0x000fe20000010000 */
[----:B------:R-:W-:Y:S01]  /*15090*/  HMMA.16816.F32 R68, R4, R14, R68 ;  /* 0x0000000e0444723c */ /* 0x000fe20000001844 */
[----:B------:R-:W-:-:S02]  /*150a0*/  FADD.FTZ R32, R33, R32 ;  /* 0x0000002021207221 */ /* 0x000fc40000010000 */
[----:B------:R-:W-:Y:S01]  /*150b0*/  FADD.FTZ R25, R25, R0 ;  /* 0x0000000019197221 */ /* 0x000fe20000010000 */
[----:B------:R-:W-:Y:S01]  /*150c0*/  MOV R0, R3 ;  /* 0x0000000300007202 */ /* 0x000fe20000000f00 */
[----:B------:R-:W-:Y:S02]  /*150d0*/  FADD.FTZ R35, R35, R32 ;  /* 0x0000002023237221 */ /* 0x000fe40000010000 */
[----:B------:R-:W-:Y:S02]  /*150e0*/  FADD.FTZ R2, R2, R25 ;  /* 0x0000001902027221 */ /* 0x000fe40000010000 */
[----:B------:R-:W-:Y:S02]  /*150f0*/  FADD.FTZ R185, R36, R35 ;  /* 0x0000002324b97221 */ /* 0x000fe40000010000 */
[----:B------:R-:W-:Y:S01]  /*15100*/  FADD.FTZ R184, R21, R2 ;  /* 0x0000000215b87221 */ /* 0x000fe20000010000 */
[----:B------:R-:W-:Y:S02]  /*15110*/  MOV R2, R20 ;  /* 0x0000001400027202 */ /* 0x000fe40000000f00 */
.L_x_5642:
[----:B------:R-:W-:-:S13]  /*15120*/  ISETP.GE.AND P0, PT, R180, 0x1, PT ;  /* 0x00000001b400780c */ /* 0x000fda0003f06270 */
[----:B------:R-:W-:Y:S05]  /*15130*/  @!P0 BRA `(.L_x_5650) ;  /* 0x00003da000008947 */ /* 0x000fea0003800000 */
[----:B------:R-:W-:Y:S01]  /*15140*/  IMAD.MOV.U32 R183, RZ, RZ, c[0x0][0x1a0] ;  /* 0x00006800ffb77624 */ /* 0x000fe200078e00ff */
[----:B------:R-:W-:Y:S02]  /*15150*/  MOV R103, R0 ;  /* 0x0000000000677202 */ /* 0x000fe40000000f00 */
[----:B------:R-:W-:Y:S01]  /*15160*/  MOV R105, R2 ;  /* 0x0000000200697202 */ /* 0x000fe20000000f00 */
[----:B------:R-:W-:-:S05]  /*15170*/  IMAD.U32 R182, R183, -0x80, RZ ;  /* 0xffffff80b7b67824 */ /* 0x000fca00078e00ff */
[----:B------:R-:W-:Y:S02]  /*15180*/  SHF.R.S32.HI R181, RZ, 0x1f, R182 ;  /* 0x0000001fffb57819 */ /* 0x000fe400000114b6 */
.L_x_5654:
        /* <DEDUP_REMOVED lines=65> */
.L_x_5651:
        /* <DEDUP_REMOVED lines=25> */
[CC--:B------:R-:W-:Y:S01]  /*15730*/  @!P0 LEA R5, P1, R183.reuse, R8.reuse, 0x6 ;  /* 0x00000008b7058211 */ /* 0x0c0fe200078230ff */
[C---:B------:R-:W-:Y:S01]  /*15740*/  @!P0 IMAD.WIDE.U32 R14, R183.reuse, 0x30, R14 ;  /* 0x00000030b70e8825 */ /* 0x040fe200078e000e */
[----:B------:R-:W-:Y:S02]  /*15750*/  @!P0 MOV R6, c[0x0][0x1a4] ;  /* 0x0000690000068a02 */ /* 0x000fe40000000f00 */
[----:B------:R-:W-:Y:S01]  /*15760*/  @!P0 MOV R10, R8 ;  /* 0x00000008000a8202 */ /* 0x000fe20000000f00 */
[----:B------:R-:W-:Y:S01]  /*15770*/  @!P0 IMAD R4, R4, 0x30, RZ ;  /* 0x0000003004048824 */ /* 0x000fe200078e02ff */
[-C--:B------:R-:W-:Y:S01]  /*15780*/  @!P0 LEA R24, P4, R14, R140.reuse, 0x1 ;  /* 0x0000008c0e188211 */ /* 0x080fe200078808ff */
[----:B------:R-:W-:Y:S01]  /*15790*/  @P0 STS.128 [R176+0x7000], RZ ;  /* 0x007000ffb0000388 */ /* 0x000fe20000000c00 */
[----:B------:R-:W-:Y:S02]  /*157a0*/  @!P0 LEA.HI.X R6, R183, R9, R6, 0x6, P1 ;  /* 0x00000009b7068211 */ /* 0x000fe400008f3406 */
        /* <DEDUP_REMOVED lines=9> */
[----:B------:R-:W-:Y:S02]  /*15840*/  @!P0 MOV R3, c[0x0][0x1a4] ;  /* 0x0000690000038a02 */ /* 0x000fe40000000f00 */
[----:B------:R-:W-:Y:S01]  /*15850*/  @!P0 MOV R2, c[0x0][0x1a4] ;  /* 0x0000690000028a02 */ /* 0x000fe20000000f00 */
[----:B------:R-:W-:Y:S01]  /*15860*/  @P0 STS.128 [R176+0x7800], RZ ;  /* 0x007800ffb0000388 */ /* 0x000fe20000000c00 */
[----:B------:R-:W-:Y:S01]  /*15870*/  @!P0 IMAD.WIDE.U32 R10, R183, 0x50, R10 ;  /* 0x00000050b70a8825 */ /* 0x000fe200078e000a */
[----:B------:R-:W-:Y:S02]  /*15880*/  @!P0 MOV R20, R8 ;  /* 0x0000000800148202 */ /* 0x000fe40000000f00 */
[----:B------:R-:W-:Y:S01]  /*15890*/  @!P0 MOV R21, R9 ;  /* 0x0000000900158202 */ /* 0x000fe20000000f00 */
[----:B------:R-:W-:Y:S01]  /*158a0*/  @!P0 IMAD R3, R3, 0x50, RZ ;  /* 0x0000005003038824 */ /* 0x000fe200078e02ff */
[-C--:B------:R-:W-:Y:S01]  /*158b0*/  @!P0 LEA R22, P3, R10, R140.reuse, 0x1 ;  /* 0x0000008c0a168211 */ /* 0x080fe200078608ff */
[----:B------:R-:W-:Y:S01]  /*158c0*/  @!P0 IMAD.WIDE.U32 R8, R183, 0x60, R8 ;  /* 0x00000060b7088825 */ /* 0x000fe200078e0008 */
[----:B------:R-:W-:Y:S01]  /*158d0*/  @!PT LDS RZ, [RZ] ;  /* 0x00000000fffff984 */ /* 0x000fe20000000800 */
[----:B------:R-:W-:Y:S01]  /*158e0*/  @!PT LDS RZ, [RZ] ;  /* 0x00000000fffff984 */ /* 0x000fe20000000800 */
[----:B------:R-:W-:Y:S01]  /*158f0*/  @!PT LDS RZ, [RZ] ;  /* 0x00000000fffff984 */ /* 0x000fe20000000800 */
[----:B------:R3:W-:Y:S01]  /*15900*/  @!P0 LDGSTS.E.BYPASS.LTC128B.128 [R176+0x7800], [R24.64] ;  /* 0x0780000018b08fae */ /* 0x0007e2000b901d46 */
[----:B------:R-:W-:Y:S02]  /*15910*/  @!P0 MOV R0, c[0x0][0x1a4] ;  /* 0x0000690000008a02 */ /* 0x000fe40000000f00 */
[----:B------:R-:W-:Y:S01]  /*15920*/  @!P0 IADD3 R3, R3, R11, RZ ;  /* 0x0000000b03038210 */ /* 0x000fe20007ffe0ff */
[----:B------:R-:W-:Y:S01]  /*15930*/  @!P0 IMAD R2, R2, 0x60, RZ ;  /* 0x0000006002028824 */ /* 0x000fe200078e02ff */
[-C--:B------:R-:W-:Y:S01]  /*15940*/  @!P0 LEA R6, P2, R8, R140.reuse, 0x1 ;  /* 0x0000008c08068211 */ /* 0x080fe200078408ff */
[----:B------:R-:W-:Y:S01]  /*15950*/  @!P0 IMAD.WIDE.U32 R20, R183, 0x70, R20 ;  /* 0x00000070b7148825 */ /* 0x000fe200078e0014 */
[----:B------:R-:W-:Y:S01]  /*15960*/  @!P0 LEA.HI.X R23, R10, R141, R3, 0x1, P3 ;  /* 0x0000008d0a178211 */ /* 0x000fe200018f0c03 */
[----:B------:R-:W-:Y:S01]  /*15970*/  @P0 STS.128 [R176+0x8000], RZ ;  /* 0x008000ffb0000388 */ /* 0x000fe20000000c00 */
[----:B------:R-:W-:Y:S01]  /*15980*/  @!P0 IADD3 R2, R2, R9, RZ ;  /* 0x0000000902028210 */ /* 0x000fe20007ffe0ff */
[----:B------:R-:W-:Y:S01]  /*15990*/  @!P0 IMAD R0, R0, 0x70, RZ ;  /* 0x0000007000008824 */ /* 0x000fe200078e02ff */
[----:B------:R-:W-:Y:S02]  /*159a0*/  @!P0 LEA R26, P1, R20, R140, 0x1 ;  /* 0x0000008c141a8211 */ /* 0x000fe400078208ff */
[----:B------:R-:W-:Y:S02]  /*159b0*/  @!P0 LEA.HI.X R7, R8, R141, R2, 0x1, P2 ;  /* 0x0000008d08078211 */ /* 0x000fe400010f0c02 */
[----:B------:R-:W-:Y:S01]  /*159c0*/  @!P0 IADD3 R0, R0, R21, RZ ;  /* 0x0000001500008210 */ /* 0x000fe20007ffe0ff */
[----:B------:R-:W-:Y:S01]  /*159d0*/  @!PT LDS RZ, [RZ] ;  /* 0x00000000fffff984 */ /* 0x000fe20000000800 */
[----:B------:R-:W-:Y:S01]  /*159e0*/  @!PT LDS RZ, [RZ] ;  /* 0x00000000fffff984 */ /* 0x000fe20000000800 */
[----:B------:R-:W-:Y:S01]  /*159f0*/  @!PT LDS RZ, [RZ] ;  /* 0x00000000fffff984 */ /* 0x000fe20000000800 */
[----:B------:R4:W-:Y:S03]  /*15a00*/  @!P0 LDGSTS.E.BYPASS.LTC128B.128 [R176+0x8000], [R12.64] ;  /* 0x080000000cb08fae */ /* 0x0009e6000b901d46 */
[----:B------:R-:W-:Y:S02]  /*15a10*/  @!P0 LEA.HI.X R27, R20, R141, R0, 0x1, P1 ;  /* 0x0000008d141b8211 */ /* 0x000fe400008f0c00 */
[----:B------:R-:W-:Y:S03]  /*15a20*/  ISETP.GE.AND P1, PT, R180, 0x2, PT ;  /* 0x00000002b400780c */ /* 0x000fe60003f26270 */
        /* <DEDUP_REMOVED lines=17> */
[----:B------:R-:W4:Y:S08]  /*15b40*/  LDSM.16.M88.4 R116, [R165+0x2800] ;  /* 0x00280000a574783b */ /* 0x000f300000000200 */
[----:B------:R-:W5:Y:S08]  /*15b50*/  LDSM.16.M88.4 R120, [R165+0x3000] ;  /* 0x00300000a578783b */ /* 0x000f700000000200 */
[----:B------:R-:W0:Y:S08]  /*15b60*/  LDGDEPBAR ;  /* 0x00000000000079af */ /* 0x000e300000000000 */
[----:B------:R-:W1:Y:S08]  /*15b70*/  LDSM.16.M88.4 R124, [R165+0x3800] ;  /* 0x00380000a57c783b */ /* 0x000e700000000200 */
[----:B------:R-:W1:Y:S08]  /*15b80*/  LDSM.16.M88.4 R128, [R165+0x4000] ;  /* 0x00400000a580783b */ /* 0x000e700000000200 */
[----:B------:R-:W1:Y:S08]  /*15b90*/  LDSM.16.M88.4 R132, [R165+0x4800] ;  /* 0x00480000a584783b */ /* 0x000e700000000200 */
[----:B------:R-:W2:Y:S08]  /*15ba0*/  LDSM.16.M88.4 R136, [R165+0x5000] ;  /* 0x00500000a588783b */ /* 0x000eb00000000200 */
[----:B------:R-:W2:Y:S08]  /*15bb0*/  LDSM.16.M88.4 R64, [R165+0x5800] ;  /* 0x00580000a540783b */ /* 0x000eb00000000200 */
[----:B------:R-:W-:Y:S08]  /*15bc0*/  LDSM.16.M88.4 R140, [R164] ;  /* 0x00000000a48c783b */ /* 0x000ff00000000200 */
[----:B------:R-:W3:Y:S08]  /*15bd0*/  LDSM.16.M88.4 R144, [R159+0x2000] ;  /* 0x002000009f90783b */ /* 0x000ef00000000200 */
[----:B------:R-:W3:Y:S01]  /*15be0*/  LDSM.16.M88.4 R148, [R159+0x2800] ;  /* 0x002800009f94783b */ /* 0x000ee20000000200 */
[C---:B-1----:R-:W-:Y:S08]  /*15bf0*/  HMMA.16816.F32 R4, R108.reuse, R112, RZ ;  /* 0x000000706c04723c */ /* 0x042ff000000018ff */
[C---:B------:R-:W-:Y:S01]  /*15c00*/  HMMA.16816.F32 R8, R108.reuse, R114, RZ ;  /* 0x000000726c08723c */ /* 0x040fe200000018ff */
[----:B------:R-:W1:Y:S07]  /*15c10*/  LDSM.16.M88.4 R112, [R159+0x3000] ;  /* 0x003000009f70783b */ /* 0x000e6e0000000200 */
        /* <DEDUP_REMOVED lines=20> */
[C---:B------:R-:W-:Y:S08]  /*15d60*/  HMMA.16816.F32 R8, R140.reuse, R146, R8 ;  /* 0x000000928c08723c */ /* 0x040ff00000001808 */
[C---:B------:R-:W-:Y:S08]  /*15d70*/  HMMA.16816.F32 R12, R140.reuse, R148, R12 ;  /* 0x000000948c0c723c */ /* 0x040ff0000000180c */
[C---:B------:R-:W-:Y:S08]  /*15d80*/  HMMA.16816.F32 R16, R140.reuse, R150, R16 ;  /* 0x000000968c10723c */ /* 0x040ff00000001810 */
[C---:B-1----:R-:W-:Y:S08]  /*15d90*/  HMMA.16816.F32 R20, R140.reuse, R112, R20 ;  /* 0x000000708c14723c */ /* 0x042ff00000001814 */
        /* <DEDUP_REMOVED lines=16> */
[----:B------:R-:W1:Y:S06]  /*15ea0*/  LDSM.16.M88.4 R108, [R154] ;  /* 0x000000009a6c783b */ /* 0x000e6c0000000200 */
[----:B------:R-:W-:Y:S01]  /*15eb0*/  MOV R140, R186 ;  /* 0x000000ba008c7202 */ /* 0x000fe20000000f00 */
[C---:B--2---:R-:W-:Y:S05]  /*15ec0*/  HMMA.16816.F32 R4, R112.reuse, R116, R4 ;  /* 0x000000747004723c */ /* 0x044fea0000001804 */
[----:B------:R-:W-:Y:S03]  /*15ed0*/  MOV R141, R187 ;  /* 0x000000bb008d7202 */ /* 0x000fe60000000f00 */
[C---:B------:R-:W-:Y:S01]  /*15ee0*/  HMMA.16816.F32 R8, R112.reuse, R118, R8 ;  /* 0x000000767008723c */ /* 0x040fe20000001808 */
[----:B------:R-:W2:Y:S07]  /*15ef0*/  LDSM.16.M88.4 R116, [R153] ;  /* 0x000000009974783b */ /* 0x000eae0000000200 */
[C---:B---3--:R-:W-:Y:S08]  /*15f00*/  HMMA.16816.F32 R12, R112.reuse, R120, R12 ;  /* 0x00000078700c723c */ /* 0x048ff0000000180c */
        /* <DEDUP_REMOVED lines=10> */
[----:B------:R-:W3:Y:S07]  /*15fb0*/  LDSM.16.M88.4 R124, [R102] ;  /* 0x00000000667c783b */ /* 0x000eee0000000200 */
[C---:B------:R-:W-:Y:S08]  /*15fc0*/  HMMA.16816.F32 R44, R112.reuse, R128, R44 ;  /* 0x00000080702c723c */ /* 0x040ff0000000182c */
[C---:B------:R-:W-:Y:S08]  /*15fd0*/  HMMA.16816.F32 R48, R112.reuse, R130, R48 ;  /* 0x000000827030723c */ /* 0x040ff00000001830 */
[C---:B-1----:R-:W-:Y:S08]  /*15fe0*/  HMMA.16816.F32 R52, R112.reuse, R108, R52 ;  /* 0x0000006c7034723c */ /* 0x042ff00000001834 */
[C---:B------:R-:W-:Y:S01]  /*15ff0*/  HMMA.16816.F32 R56, R112.reuse, R110, R56 ;  /* 0x0000006e7038723c */ /* 0x040fe20000001838 */
[----:B------:R-:W1:Y:S07]  /*16000*/  LDSM.16.M88.4 R108, [R102+0x800] ;  /* 0x00080000666c783b */ /* 0x000e6e0000000200 */
[C---:B--2---:R-:W-:Y:S08]  /*16010*/  HMMA.16816.F32 R60, R112.reuse, R116, R60 ;  /* 0x00000074703c723c */ /* 0x044ff0000000183c */
[----:B------:R-:W-:Y:S08]  /*16020*/  HMMA.16816.F32 R64, R112, R118, R64 ;  /* 0x000000767040723c */ /* 0x000ff00000001840 */
[C---:B---3--:R-:W-:Y:S08]  /*16030*/  HMMA.16816.F32 R4, R120.reuse, R124, R4 ;  /* 0x0000007c7804723c */ /* 0x048ff00000001804 */
[C---:B------:R-:W-:Y:S08]  /*16040*/  HMMA.16816.F32 R8, R120.reuse, R126, R8 ;  /* 0x0000007e7808723c */ /* 0x040ff00000001808 */
[C---:B-1----:R-:W-:Y:S08]  /*16050*/  HMMA.16816.F32 R12, R120.reuse, R108, R12 ;  /* 0x0000006c780c723c */ /* 0x042ff0000000180c */
[----:B------:R-:W-:Y:S01]  /*16060*/  FMUL.FTZ R229, R4, c[0x0][0x2ec] ;  /* 0x0000bb0004e57a20 */ /* 0x000fe20000410000 */
[C---:B------:R-:W-:Y:S03]  /*16070*/  HMMA.16816.F32 R16, R120.reuse, R110, R16 ;  /* 0x0000006e7810723c */ /* 0x040fe60000001810 */
[----:B------:R-:W-:Y:S02]  /*16080*/  FMUL.FTZ R227, R5, c[0x0][0x2ec] ;  /* 0x0000bb0005e37a20 */ /* 0x000fe40000410000 */
[----:B------:R-:W1:Y:S01]  /*16090*/  MUFU.TANH R229, R229 ;  /* 0x000000e500e57308 */ /* 0x000e620000002400 */
[----:B------:R-:W-:Y:S02]  /*160a0*/  FMUL.FTZ R232, R6, c[0x0][0x2ec] ;  /* 0x0000bb0006e87a20 */ /* 0x000fe40000410000 */
[----:B------:R-:W-:Y:S04]  /*160b0*/  FMUL.FTZ R9, R9, c[0x0][0x2ec] ;  /* 0x0000bb0009097a20 */ /* 0x000fe80000410000 */
[----:B------:R-:W-:Y:S02]  /*160c0*/  FMUL.FTZ R10, R10, c[0x0][0x2ec] ;  /* 0x0000bb000a0a7a20 */ /* 0x000fe40000410000 */
[----:B------:R-:W-:Y:S01]  /*160d0*/  FMUL.FTZ R11, R11, c[0x0][0x2ec] ;  /* 0x0000bb000b0b7a20 */ /* 0x000fe20000410000 */
[----:B------:R-:W2:Y:S01]  /*160e0*/  MUFU.TANH R233, R9 ;  /* 0x0000000900e97308 */ /* 0x000ea20000002400 */
[----:B------:R-:W-:Y:S02]  /*160f0*/  FMUL.FTZ R230, R7, c[0x0][0x2ec] ;  /* 0x0000bb0007e67a20 */ /* 0x000fe40000410000 */
[----:B------:R-:W3:Y:S01]  /*16100*/  LDSM.16.M88.4 R4, [R102+0x1000] ;  /* 0x001000006604783b */ /* 0x000ee20000000200 */
[----:B------:R-:W-:Y:S02]  /*16110*/  FMUL.FTZ R225, R8, c[0x0][0x2ec] ;  /* 0x0000bb0008e17a20 */ /* 0x000fe40000410000 */
[----:B------:R-:W-:Y:S02]  /*16120*/  FMUL.FTZ R235, R12, c[0x0][0x2ec] ;  /* 0x0000bb000ceb7a20 */ /* 0x000fe40000410000 */
[----:B------:R-:W-:Y:S02]  /*16130*/  FMUL.FTZ R13, R13, c[0x0][0x2ec] ;  /* 0x0000bb000d0d7a20 */ /* 0x000fe40000410000 */
[----:B------:R-:W4:Y:S01]  /*16140*/  MUFU.TANH R236, R10 ;  /* 0x0000000a00ec7308 */ /* 0x000f220000002400 */
        /* <DEDUP_REMOVED lines=9> */
[C---:B---3--:R-:W-:Y:S01]  /*161e0*/  HMMA.16816.F32 R20, R120.reuse, R4, R20 ;  /* 0x000000047814723c */ /* 0x048fe20000001814 */
[----:B-----5:R-:W3:Y:S08]  /*161f0*/  LDSM.16.M88.4 R8, [R102+0x1800] ;  /* 0x001800006608783b */ /* 0x020ef00000000200 */
[----:B------:R-:W1:Y:S01]  /*16200*/  MUFU.TANH R230, R230 ;  /* 0x000000e600e67308 */ /* 0x000e620000002400 */
[C---:B------:R-:W-:Y:S01]  /*16210*/  HMMA.16816.F32 R24, R120.reuse, R6, R24 ;  /* 0x000000067818723c */ /* 0x040fe20000001818 */
[----:B------:R-:W5:Y:S08]  /*16220*/  LDSM.16.M88.4 R4, [R102+0x2000] ;  /* 0x002000006604783b */ /* 0x000f700000000200 */
[----:B------:R-:W1:Y:S05]  /*16230*/  MUFU.TANH R225, R225 ;  /* 0x000000e100e17308 */ /* 0x000e6a0000002400 */
        /* <DEDUP_REMOVED lines=10> */
[C---:B---3--:R-:W-:Y:S08]  /*162e0*/  HMMA.16816.F32 R28, R120.reuse, R8, R28 ;  /* 0x00000008781c723c */ /* 0x048ff0000000181c */
[----:B------:R3:W1:Y:S01]  /*162f0*/  MUFU.TANH R228, R14 ;  /* 0x0000000e00e47308 */ /* 0x0006620000002400 */
[C---:B------:R-:W-:Y:S01]  /*16300*/  HMMA.16816.F32 R32, R120.reuse, R10, R32 ;  /* 0x0000000a7820723c */ /* 0x040fe20000001820 */
[----:B------:R-:W1:Y:S08]  /*16310*/  LDSM.16.M88.4 R8, [R102+0x2800] ;  /* 0x002800006608783b */ /* 0x000e700000000200 */
[----:B------:R3:W1:Y:S01]  /*16320*/  MUFU.TANH R226, R15 ;  /* 0x0000000f00e27308 */ /* 0x0006620000002400 */
[C---:B-----5:R-:W-:Y:S05]  /*16330*/  HMMA.16816.F32 R36, R120.reuse, R4, R36 ;  /* 0x000000047824723c */ /* 0x060fea0000001824 */
[----:B------:R-:W-:Y:S03]  /*16340*/  FMUL.FTZ R213, R28, c[0x0][0x2ec] ;  /* 0x0000bb001cd57a20 */ /* 0x000fe60000410000 */
[C---:B------:R-:W-:Y:S01]  /*16350*/  HMMA.16816.F32 R40, R120.reuse, R6, R40 ;  /* 0x000000067828723c */ /* 0x040fe20000001828 */
[----:B------:R-:W2:Y:S01]  /*16360*/  MUFU.TANH R223, R223 ;  /* 0x000000df00df7308 */ /* 0x000ea20000002400 */
[----:B------:R-:W5:Y:S02]  /*16370*/  LDSM.16.M88.4 R4, [R102+0x3000] ;  /* 0x003000006604783b */ /* 0x000f640000000200 */
        /* <DEDUP_REMOVED lines=16> */
[----:B------:R-:W1:Y:S01]  /*16480*/  LDSM.16.M88.4 R8, [R102+0x3800] ;  /* 0x003800006608783b */ /* 0x000e620000000200 */
[----:B------:R-:W-:Y:S04]  /*16490*/  DEPBAR.LE SB0, 0x0 ;  /* 0x000080000000791a */ /* 0x000fe80000000000 */
[----:B------:R-:W-:Y:S02]  /*164a0*/  FMUL.FTZ R39, R39, c[0x0][0x2ec] ;  /* 0x0000bb0027277a20 */ /* 0x000fe40000410000 */
[----:B------:R-:W-:Y:S01]  /*164b0*/  FMUL.FTZ R41, R41, c[0x0][0x2ec] ;  /* 0x0000bb0029297a20 */ /* 0x000fe20000410000 */
[----:B------:R-:W1:Y:S01]  /*164c0*/  MUFU.TANH R221, R221 ;  /* 0x000000dd00dd7308 */ /* 0x000e620000002400 */
[----:B------:R-:W-:Y:S01]  /*164d0*/  BAR.SYNC.DEFER_BLOCKING 0x0 ;  /* 0x0000000000007b1d */ /* 0x000fe20000010000 */
[C---:B-----5:R-:W-:Y:S05]  /*164e0*/  HMMA.16816.F32 R52, R120.reuse, R4, R52 ;  /* 0x000000047834723c */ /* 0x060fea0000001834 */
        /* <DEDUP_REMOVED lines=37> */
[----:B------:R3:W1:Y:S10]  /*16740*/  MUFU.TANH R211, R29 ;  /* 0x0000001d00d37308 */ /* 0x0006740000002400 */
[----:B------:R3:W1:Y:S10]  /*16750*/  MUFU.TANH R212, R30 ;  /* 0x0000001e00d47308 */ /* 0x0006740000002400 */
[----:B------:R3:W1:Y:S10]  /*16760*/  MUFU.TANH R210, R31 ;  /* 0x0000001f00d27308 */ /* 0x0006740000002400 */
        /* <DEDUP_REMOVED lines=31> */
[----:B------:R-:W1:Y:S10]  /*16960*/  MUFU.TANH R142, R142 ;  /* 0x0000008e008e7308 */ /* 0x000e740000002400 */
[----:B------:R-:W1:Y:S10]  /*16970*/  MUFU.TANH R63, R63 ;  /* 0x0000003f003f7308 */ /* 0x000e740000002400 */
[----:B------:R-:W1:Y:S10]  /*16980*/  MUFU.TANH R64, R64 ;  /* 0x0000004000407308 */ /* 0x000e740000002400 */
[----:B------:R-:W1:Y:S10]  /*16990*/  MUFU.TANH R36, R36 ;  /* 0x0000002400247308 */ /* 0x000e740000002400 */
[----:B------:R-:W1:Y:S01]  /*169a0*/  MUFU.TANH R3, R3 ;  /* 0x0000000300037308 */ /* 0x000e620000002400 */
[----:B------:R-:W-:-:S05]  /*169b0*/  @!P1 BRA `(.L_x_5652) ;  /* 0x0000098000009947 */ /* 0x000fca0003800000 */
[----:B--234-:R-:W-:Y:S05]  /*169c0*/  IMAD.MOV.U32 R5, RZ, RZ, c[0x0][0x198] ;  /* 0x00006600ff057624 */ /* 0x01cfea00078e00ff */
[----:B------:R-:W-:Y:S04]  /*169d0*/  LEA R6, -R5, RZ, 0x7 ;  /* 0x000000ff05067211 */ /* 0x000fe800078e39ff */
[----:B------:R-:W-:Y:S01]  /*169e0*/  SHF.R.S32.HI R7, RZ, 0x1f, R6 ;  /* 0x0000001fff077819 */ /* 0x000fe20000011406 */
[----:B------:R-:W-:-:S05]  /*169f0*/  @!P6 BRA `(.L_x_5653) ;  /* 0x000003c00000e947 */ /* 0x000fca0003800000 */
[----:B------:R-:W-:Y:S01]  /*16a00*/  IMAD.SHL.U32 R11, R180, 0x80, RZ ;  /* 0x00000080b40b7824 */ /* 0x000fe200078e00ff */
[----:B------:R-:W-:Y:S04]  /*16a10*/  IABS R0, c[0x0][0x2d0] ;  /* 0x0000b40000007a13 */ /* 0x000fe80000000000 */
[----:B------:R-:W2:Y:S01]  /*16a20*/  I2F.RP R10, R0 ;  /* 0x00000000000a7306 */ /* 0x000ea20000209400 */
[C---:B------:R-:W-:Y:S02]  /*16a30*/  IADD3 R8, R11.reuse, -0x100, RZ ;  /* 0xffffff000b087810 */ /* 0x040fe40007ffe0ff */
[----:B------:R-:W-:Y:S04]  /*16a40*/  IADD3 R11, R11, -0x80, RZ ;  /* 0xffffff800b0b7810 */ /* 0x000fe80007ffe0ff */
[----:B------:R-:W-:Y:S02]  /*16a50*/  IABS R4, R11 ;  /* 0x0000000b00047213 */ /* 0x000fe40000000000 */
[----:B------:R-:W-:Y:S01]  /*16a60*/  LOP3.LUT R11, R11, c[0x0][0x2d0], RZ, 0x3c, !PT ;  /* 0x0000b4000b0b7a12 */ /* 0x000fe200078e3cff */
[----:B--2---:R-:W2:Y:S02]  /*16a70*/  MUFU.RCP R2, R10 ;  /* 0x0000000a00027308 */ /* 0x004ea40000001000 */
[----:B--2---:R-:W-:Y:S02]  /*16a80*/  IADD3 R6, R2, 0xffffffe, RZ ;  /* 0x0ffffffe02067810 */ /* 0x004fe40007ffe0ff */
[----:B------:R-:W-:Y:S06]  /*16a90*/  IABS R2, R8 ;  /* 0x0000000800027213 */ /* 0x000fec0000000000 */
[----:B------:R-:W2:Y:S01]  /*16aa0*/  F2I.FTZ.U32.TRUNC.NTZ R7, R6 ;  /* 0x0000000600077305 */ /* 0x000ea2000021f000 */
[----:B------:R-:W-:Y:S04]  /*16ab0*/  LOP3.LUT R8, R8, c[0x0][0x2d0], RZ, 0x3c, !PT ;  /* 0x0000b40008087a12 */ /* 0x000fe800078e3cff */
[----:B------:R-:W-:Y:S01]  /*16ac0*/  ISETP.GE.AND P3, PT, R8, RZ, PT ;  /* 0x000000ff0800720c */ /* 0x000fe20003f66270 */
        /* <DEDUP_REMOVED lines=47> */
.L_x_5653:
[----:B------:R2:W-:Y:S01]  /*16dc0*/  @P0 STS.128 [R176+0x2000], RZ ;  /* 0x002000ffb0000388 */ /* 0x0005e20000000c00 */
[----:B------:R-:W-:Y:S01]  /*16dd0*/  LEA R24, P4, R6, R178, 0x1 ;  /* 0x000000b206187211 */ /* 0x000fe200078808ff */
[----:B------:R-:W-:Y:S01]  /*16de0*/  @!P0 IMAD.MOV.U32 R8, RZ, RZ, c[0x0][0x19c] ;  /* 0x00006700ff088624 */ /* 0x000fe200078e00ff */
[-C--:B------:R-:W-:Y:S01]  /*16df0*/  @!P0 IADD3 R9, P2, R170, R6.reuse, RZ ;  /* 0x00000006aa098210 */ /* 0x080fe20007f5e0ff */
[----:B------:R-:W-:Y:S01]  /*16e00*/  @!P0 IMAD.MOV.U32 R0, RZ, RZ, c[0x0][0x19c] ;  /* 0x00006700ff008624 */ /* 0x000fe200078e00ff */
[--C-:B------:R-:W-:Y:S01]  /*16e10*/  LEA.HI.X R25, R6, R177, R7.reuse, 0x1, P4 ;  /* 0x000000b106197211 */ /* 0x100fe200020f0c07 */
[C-C-:B------:R-:W-:Y:S01]  /*16e20*/  @!P0 IMAD.WIDE.U32 R20, R5.reuse, 0x30, R6.reuse ;  /* 0x0000003005148825 */ /* 0x140fe200078e0006 */
[CC--:B------:R-:W-:Y:S02]  /*16e30*/  @!P0 LEA R11, P1, R5.reuse, R6.reuse, 0x5 ;  /* 0x00000006050b8211 */ /* 0x0c0fe400078228ff */
[----:B------:R-:W-:Y:S01]  /*16e40*/  @!P0 LEA R10, P3, R5, R6, 0x6 ;  /* 0x00000006050a8211 */ /* 0x000fe200078630ff */
[----:B------:R-:W-:Y:S01]  /*16e50*/  @!PT LDS RZ, [RZ] ;  /* 0x00000000fffff984 */ /* 0x000fe20000000800 */
[----:B------:R-:W-:Y:S01]  /*16e60*/  @!PT LDS RZ, [RZ] ;  /* 0x00000000fffff984 */ /* 0x000fe20000000800 */
[----:B------:R-:W-:Y:S01]  /*16e70*/  @!PT LDS RZ, [RZ] ;  /* 0x00000000fffff984 */ /* 0x000fe20000000800 */
[----:B------:R2:W-:Y:S01]  /*16e80*/  @!P0 LDGSTS.E.BYPASS.LTC128B.128 [R176+0x2000], [R24.64] ;  /* 0x0200000018b08fae */ /* 0x0005e2000b901d46 */
[--C-:B------:R-:W-:Y:S01]  /*16e90*/  @!P0 IMAD.X R4, R169, 0x1, R7.reuse, P2 ;  /* 0x00000001a9048824 */ /* 0x100fe200010e0607 */
[CC--:B------:R-:W-:Y:S01]  /*16ea0*/  @!P0 LEA R22, P2, R9.reuse, R178.reuse, 0x1 ;  /* 0x000000b209168211 */ /* 0x0c0fe200078408ff */
[--C-:B------:R-:W-:Y:S01]  /*16eb0*/  @!P0 IMAD.MOV.U32 R18, RZ, RZ, R6.reuse ;  /* 0x000000ffff128224 */ /* 0x100fe200078e0006 */
[----:B------:R2:W-:Y:S01]  /*16ec0*/  @P0 STS.128 [R176+0x2800], RZ ;  /* 0x002800ffb0000388 */ /* 0x0005e20000000c00 */
[----:B------:R-:W-:Y:S01]  /*16ed0*/  @!P0 MOV R19, R7 ;  /* 0x0000000700138202 */ /* 0x000fe20000000f00 */
[----:B------:R-:W-:Y:S01]  /*16ee0*/  @!P0 IMAD.MOV.U32 R14, RZ, RZ, R6 ;  /* 0x000000ffff0e8224 */ /* 0x000fe200078e0006 */
[----:B------:R-:W-:Y:S01]  /*16ef0*/  @!P0 LEA.HI.X R23, R9, R177, R4, 0x1, P2 ;  /* 0x000000b109178211 */ /* 0x000fe200010f0c04 */
[----:B------:R-:W-:Y:S01]  /*16f00*/  @!P0 IMAD.MOV.U32 R15, RZ, RZ, R7 ;  /* 0x000000ffff0f8224 */ /* 0x000fe200078e0007 */
[-C--:B------:R-:W-:Y:S01]  /*16f10*/  @!P0 MOV R13, R7.reuse ;  /* 0x00000007000d8202 */ /* 0x080fe20000000f00 */
[----:B------:R-:W-:Y:S01]  /*16f20*/  @!P0 IMAD.MOV.U32 R12, RZ, RZ, R6 ;  /* 0x000000ffff0c8224 */ /* 0x000fe200078e0006 */
[-C--:B------:R-:W-:Y:S01]  /*16f30*/  @!P0 LEA.HI.X R8, R5, R7.reuse, R8, 0x5, P1 ;  /* 0x0000000705088211 */ /* 0x080fe200008f2c08 */
[----:B------:R-:W-:Y:S01]  /*16f40*/  @!PT LDS RZ, [RZ] ;  /* 0x00000000fffff984 */ /* 0x000fe20000000800 */
[----:B------:R-:W-:Y:S01]  /*16f50*/  @!PT LDS RZ, [RZ] ;  /* 0x00000000fffff984 */ /* 0x000fe20000000800 */
[----:B------:R-:W-:Y:S01]  /*16f60*/  @!PT LDS RZ, [RZ] ;  /* 0x00000000fffff984 */ /* 0x000fe20000000800 */
[----:B------:R2:W-:Y:S01]  /*16f70*/  @!P0 LDGSTS.E.BYPASS.LTC128B.128 [R176+0x2800], [R22.64] ;  /* 0x0280000016b08fae */ /* 0x0005e2000b901d46 */
[----:B------:R-:W-:Y:S01]  /*16f80*/  @!P0 IMAD.MOV.U32 R2, RZ, RZ, c[0x0][0x19c] ;  /* 0x00006700ff028624 */ /* 0x000fe200078e00ff */
[-C--:B------:R-:W-:Y:S01]  /*16f90*/  @!P0 LEA R26, P1, R11, R178.reuse, 0x1 ;  /* 0x000000b20b1a8211 */ /* 0x080fe200078208ff */
[C---:B------:R-:W-:Y:S01]  /*16fa0*/  @!P0 IMAD.WIDE.U32 R18, R5.reuse, 0x50, R18 ;  /* 0x0000005005128825 */ /* 0x040fe200078e0012 */
[----:B------:R2:W-:Y:S01]  /*16fb0*/  @P0 STS.128 [R176+0x3000], RZ ;  /* 0x003000ffb0000388 */ /* 0x0005e20000000c00 */
[C---:B------:R-:W-:Y:S02]  /*16fc0*/  @!P0 LEA.HI.X R0, R5.reuse, R7, R0, 0x6, P3 ;  /* 0x0000000705008211 */ /* 0x040fe400018f3400 */
[----:B------:R-:W-:Y:S01]  /*16fd0*/  @!P0 IMAD.WIDE.U32 R14, R5, 0x60, R14 ;  /* 0x00000060050e8825 */ /* 0x000fe200078e000e */
[----:B------:R-:W-:Y:S02]  /*16fe0*/  @!P0 LEA.HI.X R27, R11, R177, R8, 0x1, P1 ;  /* 0x000000b10b1b8211 */ /* 0x000fe400008f0c08 */
[-C--:B------:R-:W-:Y:S01]  /*16ff0*/  @!P0 LEA R28, P1, R20, R178.reuse, 0x1 ;  /* 0x000000b2141c8211 */ /* 0x080fe200078208ff */
[----:B------:R-:W-:Y:S02]  /*17000*/  @!P0 IMAD.WIDE.U32 R12, R5, 0x70, R12 ;  /* 0x00000070050c8825 */ /* 0x000fe400078e000c */
[----:B------:R-:W-:Y:S01]  /*17010*/  @!PT LDS RZ, [RZ] ;  /* 0x00000000fffff984 */ /* 0x000fe20000000800 */
[----:B------:R-:W-:Y:S01]  /*17020*/  @!PT LDS RZ, [RZ] ;  /* 0x00000000fffff984 */ /* 0x000fe20000000800 */
[----:B------:R-:W-:Y:S01]  /*17030*/  @!PT LDS RZ, [RZ] ;  /* 0x00000000fffff984 */ /* 0x000fe20000000800 */
[----:B------:R2:W-:Y:S02]  /*17040*/  @!P0 LDGSTS.E.BYPASS.LTC128B.128 [R176+0x3000], [R26.64] ;  /* 0x030000001ab08fae */ /* 0x0005e4000b901d46 */
[----:B------:R-:W-:Y:S02]  /*17050*/  @!P0 IMAD R5, R2, 0x30, RZ ;  /* 0x0000003002058824 */ /* 0x000fe400078e02ff */
[----:B------:R2:W-:Y:S01]  /*17060*/  @P0 STS.128 [R176+0x3800], RZ ;  /* 0x003800ffb0000388 */ /* 0x0005e20000000c00 */
[----:B------:R-:W-:Y:S02]  /*17070*/  @!P0 IMAD.MOV.U32 R4, RZ, RZ, c[0x0][0x19c] ;  /* 0x00006700ff048624 */ /* 0x000fe400078e00ff */
[----:B------:R-:W-:Y:S01]  /*17080*/  @!P0 IADD3 R5, R5, R21, RZ ;  /* 0x0000001505058210 */ /* 0x000fe20007ffe0ff */
[----:B------:R-:W-:Y:S02]  /*17090*/  @!P0 IMAD.MOV.U32 R6, RZ, RZ, c[0x0][0x19c] ;  /* 0x00006700ff068624 */ /* 0x000fe400078e00ff */
        /* <DEDUP_REMOVED lines=14> */
[----:B------:R-:W-:Y:S01]  /*17180*/  @!P0 LEA R8, P1, R12, R178, 0x1 ;  /* 0x000000b20c088211 */ /* 0x000fe200078208ff */
        /* <DEDUP_REMOVED lines=8> */
[----:B------:R-:W-:Y:S01]  /*17210*/  MOV R178, R24 ;  /* 0x0000001800b27202 */ /* 0x000fe20000000f00 */
[----:B------:R2:W-:Y:S03]  /*17220*/  @P0 STS.128 [R176+0x4800], RZ ;  /* 0x004800ffb0000388 */ /* 0x0005e60000000c00 */
        /* <DEDUP_REMOVED lines=17> */
.L_x_5652:
[----:B--234-:R-:W-:Y:S01]  /*17340*/  FMNMX.FTZ R0, R229, R105, !PT ;  /* 0x00000069e5007209 */ /* 0x01cfe20007810000 */
        /* <DEDUP_REMOVED lines=24> */
[----:B-1----:R-:W-:Y:S01]  /*174d0*/  FMNMX.FTZ R0, R217, R0, !PT ;  /* 0x00000000d9007209 */ /* 0x002fe20007810000 */
        /* <DEDUP_REMOVED lines=80> */
[C---:B-1----:R-:W-:Y:S02]  /*179e0*/  FMUL.FTZ R8, R38.reuse, R92 ;  /* 0x0000005c26087220 */ /* 0x042fe40000410000 */
[C---:B------:R-:W-:Y:S02]  /*179f0*/  FMUL.FTZ R9, R38.reuse, R93 ;  /* 0x0000005d26097220 */ /* 0x040fe40000410000 */
[C---:B------:R-:W-:Y:S01]  /*17a00*/  FMUL.FTZ R17, R38.reuse, R85 ;  /* 0x0000005526117220 */ /* 0x040fe20000410000 */
[----:B------:R-:W-:Y:S01]  /*17a10*/  MUFU.EX2 R112, R112 ;  /* 0x0000007000707308 */ /* 0x000fe20000000800 */
[C---:B------:R-:W-:Y:S02]  /*17a20*/  FMUL.FTZ R4, R38.reuse, R96 ;  /* 0x0000006026047220 */ /* 0x040fe40000410000 */
[C---:B------:R-:W-:Y:S02]  /*17a30*/  FMUL.FTZ R5, R38.reuse, R97 ;  /* 0x0000006126057220 */ /* 0x040fe40000410000 */
[C---:B--2---:R-:W-:Y:S02]  /*17a40*/  FMUL.FTZ R10, R37.reuse, R94 ;  /* 0x0000005e250a7220 */ /* 0x044fe40000410000 */
[----:B------:R-:W-:Y:S02]  /*17a50*/  FMUL.FTZ R11, R37, R95 ;  /* 0x0000005f250b7220 */ /* 0x000fe40000410000 */
[----:B------:R-:W-:Y:S01]  /*17a60*/  LDSM.16.MT88.4 R92, [R160+0x9800] ;  /* 0x00980000a05c783b */ /* 0x000fe20000004200 */
[----:B------:R-:W1:Y:S01]  /*17a70*/  MUFU.EX2 R111, R111 ;  /* 0x0000006f006f7308 */ /* 0x000e620000000800 */
[--C-:B------:R-:W-:Y:S02]  /*17a80*/  FFMA.FTZ R116, R229, c[0x0][0x23c], -R110.reuse ;  /* 0x00008f00e5747a23 */ /* 0x100fe4000001086e */
[----:B------:R-:W-:Y:S02]  /*17a90*/  FFMA.FTZ R108, R233, c[0x0][0x23c], -R110 ;  /* 0x00008f00e96c7a23 */ /* 0x000fe4000001086e */
[C---:B------:R-:W-:Y:S02]  /*17aa0*/  FMUL.FTZ R19, R37.reuse, R87 ;  /* 0x0000005725137220 */ /* 0x040fe40000410000 */
        /* <DEDUP_REMOVED lines=12> */
[----:B------:R-:W-:Y:S02]  /*17b70*/  FFMA.FTZ R112, R37, R184, R112 ;  /* 0x000000b825707223 */ /* 0x000fe40000010070 */
[----:B------:R-:W-:Y:S02]  /*17b80*/  FMUL.FTZ R25, R38, R77 ;  /* 0x0000004d26197220 */ /* 0x000fe40000410000 */
[----:B------:R-:W-:Y:S01]  /*17b90*/  FADD.FTZ R86, R111, R112 ;  /* 0x000000706f567221 */ /* 0x000fe20000010000 */
[----:B------:R-:W1:Y:S01]  /*17ba0*/  MUFU.EX2 R108, R108 ;  /* 0x0000006c006c7308 */ /* 0x000e620000000800 */
[----:B------:R-:W-:Y:S02]  /*17bb0*/  FFMA.FTZ R77, R213, c[0x0][0x23c], -R110 ;  /* 0x00008f00d54d7a23 */ /* 0x000fe4000001086e */
[----:B------:R-:W-:Y:S01]  /*17bc0*/  FMUL.FTZ R27, R37, R79 ;  /* 0x0000004f251b7220 */ /* 0x000fe20000410000 */
[C---:B--2---:R-:W-:Y:S01]  /*17bd0*/  F2FP.PACK_AB R40, R113.reuse, R116 ;  /* 0x000000747128723e */ /* 0x044fe200000000ff */
[--C-:B------:R-:W-:Y:S02]  /*17be0*/  FFMA.FTZ R79, R212, c[0x0][0x23c], -R39.reuse ;  /* 0x00008f00d44f7a23 */ /* 0x100fe40000010827 */
[----:B------:R-:W-:Y:S02]  /*17bf0*/  FFMA.FTZ R116, R38, R185, R116 ;  /* 0x000000b926747223 */ /* 0x000fe40000010074 */
[--C-:B------:R-:W-:Y:S01]  /*17c00*/  FFMA.FTZ R71, R218, c[0x0][0x23c], -R39.reuse ;  /* 0x00008f00da477a23 */ /* 0x100fe20000010827 */
[----:B------:R-:W-:Y:S01]  /*17c10*/  MUFU.EX2 R103, R103 ;  /* 0x0000006700677308 */ /* 0x000fe20000000800 */
[----:B------:R-:W-:Y:S02]  /*17c20*/  FADD.FTZ R78, R113, R116 ;  /* 0x00000074714e7221 */ /* 0x000fe40000010000 */
[----:B------:R-:W-:Y:S02]  /*17c30*/  FFMA.FTZ R69, R217, c[0x0][0x23c], -R110 ;  /* 0x00008f00d9457a23 */ /* 0x000fe4000001086e */
[--C-:B------:R-:W-:Y:S02]  /*17c40*/  FFMA.FTZ R220, R220, c[0x0][0x23c], -R39.reuse ;  /* 0x00008f00dcdc7a23 */ /* 0x100fe40000010827 */
[--C-:B------:R-:W-:Y:S02]  /*17c50*/  FFMA.FTZ R115, R202, c[0x0][0x23c], -R39.reuse ;  /* 0x00008f00ca737a23 */ /* 0x100fe40000010827 */
[--C-:B------:R-:W-:Y:S01]  /*17c60*/  FFMA.FTZ R118, R204, c[0x0][0x23c], -R39.reuse ;  /* 0x00008f00cc767a23 */ /* 0x100fe20000010827 */
[----:B------:R-:W2:Y:S01]  /*17c70*/  MUFU.EX2 R60, R60 ;  /* 0x0000003c003c7308 */ /* 0x000ea20000000800 */
[--C-:B------:R-:W-:Y:S02]  /*17c80*/  FFMA.FTZ R119, R200, c[0x0][0x23c], -R39.reuse ;  /* 0x00008f00c8777a23 */ /* 0x100fe40000010827 */
[--C-:B------:R-:W-:Y:S01]  /*17c90*/  FFMA.FTZ R122, R198, c[0x0][0x23c], -R39.reuse ;  /* 0x00008f00c67a7a23 */ /* 0x100fe20000010827 */
[----:B-1----:R-:W-:Y:S01]  /*17ca0*/  F2FP.PACK_AB R42, R108, R109 ;  /* 0x0000006d6c2a723e */ /* 0x002fe200000000ff */
[----:B------:R-:W-:Y:S02]  /*17cb0*/  FADD.FTZ R109, R109, R78 ;  /* 0x0000004e6d6d7221 */ /* 0x000fe40000010000 */
[--C-:B------:R-:W-:Y:S02]  /*17cc0*/  FFMA.FTZ R123, R196, c[0x0][0x23c], -R39.reuse ;  /* 0x00008f00c47b7a23 */ /* 0x100fe40000010827 */
[--C-:B------:R-:W-:Y:S01]  /*17cd0*/  FFMA.FTZ R126, R194, c[0x0][0x23c], -R39.reuse ;  /* 0x00008f00c27e7a23 */ /* 0x100fe20000010827 */
[----:B------:R1:W-:Y:S01]  /*17ce0*/  MUFU.EX2 R84, R24 ;  /* 0x0000001800547308 */ /* 0x0003e20000000800 */
        /* <DEDUP_REMOVED lines=9> */
[----:B------:R-:W-:Y:S02]  /*17d80*/  FADD.FTZ R103, R103, R86 ;  /* 0x0000005667677221 */ /* 0x000fe40000010000 */
[--C-:B------:R-:W-:Y:S02]  /*17d90*/  FFMA.FTZ R36, R36, c[0x0][0x23c], -R39.reuse ;  /* 0x00008f0024247a23 */ /* 0x100fe40000010827 */
[--C-:B------:R-:W-:Y:S01]  /*17da0*/  FFMA.FTZ R61, R235, c[0x0][0x23c], -R110.reuse ;  /* 0x00008f00eb3d7a23 */ /* 0x100fe2000001086e */
[----:B------:R-:W-:Y:S01]  /*17db0*/  MUFU.EX2 R66, R66 ;  /* 0x0000004200427308 */ /* 0x000fe20000000800 */
[C---:B------:R-:W-:Y:S05]  /*17dc0*/  HMMA.16816.F32 R4, R40.reuse, R12, R4 ;  /* 0x0000000c2804723c */ /* 0x040fea0000001804 */
[C---:B-1----:R-:W-:Y:S02]  /*17dd0*/  FMUL.FTZ R24, R38.reuse, R76 ;  /* 0x0000004c26187220 */ /* 0x042fe40000410000 */
        /* <DEDUP_REMOVED lines=28> */
[----:B------:R-:W3:Y:S01]  /*17fa0*/  MUFU.EX2 R81, R81 ;  /* 0x0000005100517308 */ /* 0x000ee20000000800 */
[C---:B------:R-:W-:Y:S03]  /*17fb0*/  HMMA.16816.F32 R24, R40.reuse, R30, R24 ;  /* 0x0000001e2818723c */ /* 0x040fe60000001818 */
[----:B------:R-:W-:Y:S02]  /*17fc0*/  FMUL.FTZ R29, R38, R73 ;  /* 0x00000049261d7220 */ /* 0x000fe40000410000 */
[--C-:B------:R-:W-:Y:S02]  /*17fd0*/  FFMA.FTZ R72, R216, c[0x0][0x23c], -R39.reuse ;  /* 0x00008f00d8487a23 */ /* 0x100fe40000010827 */
[C---:B------:R-:W-:Y:S02]  /*17fe0*/  FMUL.FTZ R30, R37.reuse, R74 ;  /* 0x0000004a251e7220 */ /* 0x040fe40000410000 */
[----:B------:R-:W4:Y:S03]  /*17ff0*/  MUFU.EX2 R73, R219 ;  /* 0x000000db00497308 */ /* 0x000f260000000800 */
[----:B------:R-:W-:Y:S02]  /*18000*/  FMUL.FTZ R31, R37, R75 ;  /* 0x0000004b251f7220 */ /* 0x000fe40000410000 */
[----:B------:R-:W-:Y:S02]  /*18010*/  FFMA.FTZ R75, R214, c[0x0][0x23c], -R39 ;  /* 0x00008f00d64b7a23 */ /* 0x000fe40000010827 */
[--C-:B------:R-:W-:Y:S02]  /*18020*/  FFMA.FTZ R74, R211, c[0x0][0x23c], -R110.reuse ;  /* 0x00008f00d34a7a23 */ /* 0x100fe4000001086e */
[--C-:B------:R-:W-:Y:S01]  /*18030*/  FFMA.FTZ R114, R203, c[0x0][0x23c], -R110.reuse ;  /* 0x00008f00cb727a23 */ /* 0x100fe2000001086e */
[C---:B------:R-:W-:Y:S01]  /*18040*/  HMMA.16816.F32 R28, R40.reuse, R44, R28 ;  /* 0x0000002c281c723c */ /* 0x040fe2000000181c */
[----:B------:R-:W-:Y:S02]  /*18050*/  MUFU.EX2 R68, R220 ;  /* 0x000000dc00447308 */ /* 0x000fe40000000800 */
[--C-:B------:R-:W-:Y:S02]  /*18060*/  FFMA.FTZ R117, R201, c[0x0][0x23c], -R110.reuse ;  /* 0x00008f00c9757a23 */ /* 0x100fe4000001086e */
[--C-:B------:R-:W-:Y:S02]  /*18070*/  FFMA.FTZ R120, R199, c[0x0][0x23c], -R110.reuse ;  /* 0x00008f00c7787a23 */ /* 0x100fe4000001086e */
[--C-:B------:R-:W-:Y:S01]  /*18080*/  FFMA.FTZ R121, R197, c[0x0][0x23c], -R110.reuse ;  /* 0x00008f00c5797a23 */ /* 0x100fe2000001086e */
[----:B------:R-:W-:Y:S01]  /*18090*/  HMMA.16816.F32 R32, R40, R46, R32 ;  /* 0x0000002e2820723c */ /* 0x000fe20000001820 */
[----:B------:R-:W5:Y:S02]  /*180a0*/  LDSM.16.MT88.4 R44, [R156+0x6800] ;  /* 0x006800009c2c783b */ /* 0x000f640000004200 */
[----:B------:R-:W4:Y:S01]  /*180b0*/  MUFU.EX2 R71, R71 ;  /* 0x0000004700477308 */ /* 0x000f220000000800 */
[--C-:B------:R-:W-:Y:S02]  /*180c0*/  FFMA.FTZ R124, R195, c[0x0][0x23c], -R110.reuse ;  /* 0x00008f00c37c7a23 */ /* 0x100fe4000001086e */
[--C-:B------:R-:W-:Y:S01]  /*180d0*/  FFMA.FTZ R125, R193, c[0x0][0x23c], -R110.reuse ;  /* 0x00008f00c17d7a23 */ /* 0x100fe2000001086e */
[----:B-1----:R-:W-:Y:S01]  /*180e0*/  F2FP.PACK_AB R42, R84, R67 ;  /* 0x00000043542a723e */ /* 0x002fe200000000ff */
[--C-:B------:R-:W-:Y:S01]  /*180f0*/  FFMA.FTZ R38, R191, c[0x0][0x23c], -R110.reuse ;  /* 0x00008f00bf267a23 */ /* 0x100fe2000001086e */
[----:B--2---:R-:W-:Y:S03]  /*18100*/  F2FP.PACK_AB R40, R62, R61 ;  /* 0x0000003d3e28723e */ /* 0x004fe600000000ff */
[----:B------:R-:W-:Y:S01]  /*18110*/  F2FP.PACK_AB R41, R66, R65 ;  /* 0x000000414229723e */ /* 0x000fe200000000ff */
[----:B------:R-:W-:Y:S01]  /*18120*/  MUFU.EX2 R69, R69 ;  /* 0x0000004500457308 */ /* 0x000fe20000000800 */
[----:B---3--:R-:W-:Y:S01]  /*18130*/  F2FP.PACK_AB R43, R81, R80 ;  /* 0x00000050512b723e */ /* 0x008fe200000000ff */
[--C-:B------:R-:W-:Y:S02]  /*18140*/  FFMA.FTZ R129, R189, c[0x0][0x23c], -R110.reuse ;  /* 0x00008f00bd817a23 */ /* 0x100fe4000001086e */
[--C-:B------:R-:W-:Y:S02]  /*18150*/  FFMA.FTZ R130, R151, c[0x0][0x23c], -R110.reuse ;  /* 0x00008f0097827a23 */ /* 0x100fe4000001086e */
[--C-:B------:R-:W-:Y:S02]  /*18160*/  FFMA.FTZ R37, R147, c[0x0][0x23c], -R110.reuse ;  /* 0x00008f0093257a23 */ /* 0x100fe4000001086e */
[C---:B------:R-:W-:Y:S02]  /*18170*/  HMMA.16816.F32 R4, R40.reuse, R48, R4 ;  /* 0x000000302804723c */ /* 0x040fe40000001804 */
[----:B------:R-:W-:Y:S01]  /*18180*/  MUFU.EX2 R77, R77 ;  /* 0x0000004d004d7308 */ /* 0x000fe20000000800 */
[--C-:B------:R-:W-:Y:S02]  /*18190*/  FFMA.FTZ R149, R149, c[0x0][0x23c], -R110.reuse ;  /* 0x00008f0095957a23 */ /* 0x100fe4000001086e */
[--C-:B------:R-:W-:Y:S02]  /*181a0*/  FFMA.FTZ R113, R143, c[0x0][0x23c], -R110.reuse ;  /* 0x00008f008f717a23 */ /* 0x100fe4000001086e */
[----:B------:R-:W-:Y:S01]  /*181b0*/  FFMA.FTZ R134, R145, c[0x0][0x23c], -R110 ;  /* 0x00008f0091867a23 */ /* 0x000fe2000001086e */
[C---:B------:R-:W-:Y:S01]  /*181c0*/  HMMA.16816.F32 R8, R40.reuse, R50, R8 ;  /* 0x000000322808723c */ /* 0x040fe20000001808 */
[----:B------:R-:W1:Y:S03]  /*181d0*/  LDSM.16.MT88.4 R48, [R160+0x7000] ;  /* 0x00700000a030783b */ /* 0x000e660000004200 */
[----:B------:R-:W-:Y:S01]  /*181e0*/  MUFU.EX2 R79, R79 ;  /* 0x0000004f004f7308 */ /* 0x000fe20000000800 */
[----:B------:R-:W-:Y:S02]  /*181f0*/  FADD.FTZ R108, R108, R109 ;  /* 0x0000006d6c6c7221 */ /* 0x000fe40000010000 */
[----:B------:R-:W-:Y:S01]  /*18200*/  FADD.FTZ R60, R60, R103 ;  /* 0x000000673c3c7221 */ /* 0x000fe20000010000 */
[C---:B------:R-:W-:Y:S04]  /*18210*/  HMMA.16816.F32 R12, R40.reuse, R52, R12 ;  /* 0x00000034280c723c */ /* 0x040fe8000000180c */
[----:B------:R-:W-:Y:S01]  /*18220*/  FADD.FTZ R61, R61, R108 ;  /* 0x0000006c3d3d7221 */ /* 0x000fe20000010000 */
[----:B------:R-:W-:Y:S01]  /*18230*/  MOV R103, R0 ;  /* 0x0000000000677202 */ /* 0x000fe20000000f00 */
[----:B------:R-:W-:Y:S01]  /*18240*/  MUFU.EX2 R74, R74 ;  /* 0x0000004a004a7308 */ /* 0x000fe20000000800 */
[----:B------:R-:W-:Y:S01]  /*18250*/  FADD.FTZ R65, R65, R60 ;  /* 0x0000003c41417221 */ /* 0x000fe20000010000 */
[C---:B------:R-:W-:Y:S01]  /*18260*/  HMMA.16816.F32 R16, R40.reuse, R54, R16 ;  /* 0x000000362810723c */ /* 0x040fe20000001810 */
[----:B------:R-:W2:Y:S03]  /*18270*/  LDSM.16.MT88.4 R52, [R158+0x7000] ;  /* 0x007000009e34783b */ /* 0x000ea60000004200 */
[----:B------:R-:W-:Y:S02]  /*18280*/  FADD.FTZ R62, R62, R61 ;  /* 0x0000003d3e3e7221 */ /* 0x000fe40000010000 */
[----:B------:R-:W-:Y:S02]  /*18290*/  FADD.FTZ R65, R66, R65 ;  /* 0x0000004142417221 */ /* 0x000fe40000010000 */
[C---:B------:R-:W-:Y:S01]  /*182a0*/  HMMA.16816.F32 R20, R40.reuse, R56, R20 ;  /* 0x000000382814723c */ /* 0x040fe20000001814 */
[----:B------:R-:W3:Y:S03]  /*182b0*/  MUFU.EX2 R70, R70 ;  /* 0x0000004600467308 */ /* 0x000ee60000000800 */
[----:B------:R-:W-:Y:S02]  /*182c0*/  FADD.FTZ R67, R67, R62 ;  /* 0x0000003e43437221 */ /* 0x000fe40000010000 */
[----:B------:R-:W-:Y:S02]  /*182d0*/  FADD.FTZ R80, R80, R65 ;  /* 0x0000004150507221 */ /* 0x000fe40000010000 */
[C---:B------:R-:W-:Y:S01]  /*182e0*/  HMMA.16816.F32 R24, R40.reuse, R58, R24 ;  /* 0x0000003a2818723c */ /* 0x040fe20000001818 */
[----:B------:R-:W1:Y:S02]  /*182f0*/  LDSM.16.MT88.4 R56, [R157+0x7000] ;  /* 0x007000009d38783b */ /* 0x000e640000004200 */
[----:B------:R-:W-:Y:S01]  /*18300*/  MUFU.EX2 R72, R72 ;  /* 0x0000004800487308 */ /* 0x000fe20000000800 */
[----:B------:R-:W-:Y:S02]  /*18310*/  FADD.FTZ R67, R84, R67 ;  /* 0x0000004354437221 */ /* 0x000fe40000010000 */
[----:B------:R-:W-:Y:S02]  /*18320*/  FADD.FTZ R81, R81, R80 ;  /* 0x0000005051517221 */ /* 0x000fe40000010000 */
[C---:B-----5:R-:W-:Y:S01]  /*18330*/  HMMA.16816.F32 R28, R40.reuse, R44, R28 ;  /* 0x0000002c281c723c */ /* 0x060fe2000000181c */
[----:B------:R-:W-:Y:S04]  /*18340*/  LDSM.16.MT88.4 R84, [R158+0x9800] ;  /* 0x009800009e54783b */ /* 0x000fe80000004200 */
[----:B------:R-:W5:Y:S03]  /*18350*/  MUFU.EX2 R75, R75 ;  /* 0x0000004b004b7308 */ /* 0x000f660000000800 */
[----:B------:R-:W-:Y:S01]  /*18360*/  HMMA.16816.F32 R32, R40, R46, R32 ;  /* 0x0000002e2820723c */ /* 0x000fe20000001820 */
[----:B------:R-:W2:Y:S06]  /*18370*/  LDSM.16.MT88.4 R44, [R156+0x7000] ;  /* 0x007000009c2c783b */ /* 0x000eac0000004200 */
[----:B----4-:R-:W-:Y:S01]  /*18380*/  F2FP.PACK_AB R40, R73, R76 ;  /* 0x0000004c4928723e */ /* 0x010fe200000000ff */
[----:B------:R-:W4:Y:S01]  /*18390*/  MUFU.EX2 R82, R82 ;  /* 0x0000005200527308 */ /* 0x000f220000000800 */
[----:B------:R-:W-:Y:S03]  /*183a0*/  F2FP.PACK_AB R41, R71, R68 ;  /* 0x000000444729723e */ /* 0x000fe600000000ff */
[----:B---3--:R-:W-:Y:S01]  /*183b0*/  F2FP.PACK_AB R42, R70, R69 ;  /* 0x00000045462a723e */ /* 0x008fe200000000ff */
[----:B------:R-:W-:Y:S02]  /*183c0*/  FADD.FTZ R76, R76, R67 ;  /* 0x000000434c4c7221 */ /* 0x000fe40000010000 */
[----:B------:R-:W-:Y:S02]  /*183d0*/  FADD.FTZ R68, R68, R81 ;  /* 0x0000005144447221 */ /* 0x000fe40000010000 */
[----:B------:R-:W-:Y:S01]  /*183e0*/  FADD.FTZ R76, R73, R76 ;  /* 0x0000004c494c7221 */ /* 0x000fe20000010000 */
[----:B------:R-:W-:Y:S01]  /*183f0*/  MUFU.EX2 R83, R83 ;  /* 0x0000005300537308 */ /* 0x000fe20000000800 */
[----:B------:R-:W-:Y:S01]  /*18400*/  FADD.FTZ R71, R71, R68 ;  /* 0x0000004447477221 */ /* 0x000fe20000010000 */
[----:B-----5:R-:W-:Y:S01]  /*18410*/  F2FP.PACK_AB R43, R75, R72 ;  /* 0x000000484b2b723e */ /* 0x020fe200000000ff */
[----:B------:R-:W-:Y:S02]  /*18420*/  FADD.FTZ R69, R69, R76 ;  /* 0x0000004c45457221 */ /* 0x000fe40000010000 */
[----:B------:R-:W-:Y:S02]  /*18430*/  FADD.FTZ R72, R72, R71 ;  /* 0x0000004748487221 */ /* 0x000fe40000010000 */
[----:B------:R-:W-:Y:S02]  /*18440*/  FADD.FTZ R70, R70, R69 ;  /* 0x0000004546467221 */ /* 0x000fe40000010000 */
[C---:B-1----:R-:W-:Y:S01]  /*18450*/  HMMA.16816.F32 R4, R40.reuse, R48, R4 ;  /* 0x000000302804723c */ /* 0x042fe20000001804 */
[----:B------:R-:W1:Y:S02]  /*18460*/  MUFU.EX2 R88, R88 ;  /* 0x0000005800587308 */ /* 0x000e640000000800 */
[----:B------:R-:W-:Y:S05]  /*18470*/  FADD.FTZ R72, R75, R72 ;  /* 0x000000484b487221 */ /* 0x000fea0000010000 */
[C---:B------:R-:W-:Y:S01]  /*18480*/  HMMA.16816.F32 R8, R40.reuse, R50, R8 ;  /* 0x000000322808723c */ /* 0x040fe20000001808 */
[----:B------:R-:W3:Y:S02]  /*18490*/  LDSM.16.MT88.4 R48, [R160+0x7800] ;  /* 0x00780000a030783b */ /* 0x000ee40000004200 */
[----:B------:R-:W-:Y:S05]  /*184a0*/  MUFU.EX2 R89, R89 ;  /* 0x0000005900597308 */ /* 0x000fea0000000800 */
[C---:B--2---:R-:W-:Y:S05]  /*184b0*/  HMMA.16816.F32 R12, R40.reuse, R52, R12 ;  /* 0x00000034280c723c */ /* 0x044fea000000180c */
[----:B------:R-:W2:Y:S03]  /*184c0*/  MUFU.EX2 R90, R90 ;  /* 0x0000005a005a7308 */ /* 0x000ea60000000800 */
[C---:B------:R-:W-:Y:S01]  /*184d0*/  HMMA.16816.F32 R16, R40.reuse, R54, R16 ;  /* 0x000000362810723c */ /* 0x040fe20000001810 */
[----:B------:R-:W5:Y:S06]  /*184e0*/  LDSM.16.MT88.4 R52, [R158+0x7800] ;  /* 0x007800009e34783b */ /* 0x000f6c0000004200 */
[----:B------:R-:W-:Y:S01]  /*184f0*/  MUFU.EX2 R91, R91 ;  /* 0x0000005b005b7308 */ /* 0x000fe20000000800 */
[C---:B------:R-:W-:Y:S08]  /*18500*/  HMMA.16816.F32 R20, R40.reuse, R56, R20 ;  /* 0x000000382814723c */ /* 0x040ff00000001814 */
[C---:B------:R-:W-:Y:S01]  /*18510*/  HMMA.16816.F32 R24, R40.reuse, R58, R24 ;  /* 0x0000003a2818723c */ /* 0x040fe20000001818 */
[----:B------:R-:W-:Y:S01]  /*18520*/  LDSM.16.MT88.4 R56, [R156+0x7800] ;  /* 0x007800009c38783b */ /* 0x000fe20000004200 */
[----:B------:R-:W1:Y:S06]  /*18530*/  MUFU.EX2 R114, R114 ;  /* 0x0000007200727308 */ /* 0x000e6c0000000800 */
[C---:B------:R-:W-:Y:S04]  /*18540*/  HMMA.16816.F32 R28, R40.reuse, R44, R28 ;  /* 0x0000002c281c723c */ /* 0x040fe8000000181c */
[----:B------:R-:W-:Y:S04]  /*18550*/  MUFU.EX2 R115, R115 ;  /* 0x0000007300737308 */ /* 0x000fe80000000800 */
[----:B------:R-:W-:Y:S01]  /*18560*/  HMMA.16816.F32 R32, R40, R46, R32 ;  /* 0x0000002e2820723c */ /* 0x000fe20000001820 */
[----:B------:R-:W5:Y:S05]  /*18570*/  LDSM.16.MT88.4 R44, [R157+0x7800] ;  /* 0x007800009d2c783b */ /* 0x000f6a0000004200 */
[----:B------:R-:W5:Y:S01]  /*18580*/  MUFU.EX2 R118, R118 ;  /* 0x0000007600767308 */ /* 0x000f620000000800 */
[----:B------:R-:W-:Y:S02]  /*18590*/  F2FP.PACK_AB R40, R74, R77 ;  /* 0x0000004d4a28723e */ /* 0x000fe400000000ff */
[----:B----4-:R-:W-:Y:S03]  /*185a0*/  F2FP.PACK_AB R41, R82, R79 ;  /* 0x0000004f5229723e */ /* 0x010fe600000000ff */
[----:B-1----:R-:W-:Y:S02]  /*185b0*/  F2FP.PACK_AB R42, R88, R83 ;  /* 0x00000053582a723e */ /* 0x002fe400000000ff */
[----:B--2---:R-:W-:Y:S02]  /*185c0*/  F2FP.PACK_AB R43, R90, R89 ;  /* 0x000000595a2b723e */ /* 0x004fe400000000ff */
[----:B------:R-:W-:Y:S05]  /*185d0*/  MUFU.EX2 R117, R117 ;  /* 0x0000007500757308 */ /* 0x000fea0000000800 */
[C---:B---3--:R-:W-:Y:S05]  /*185e0*/  HMMA.16816.F32 R4, R40.reuse, R48, R4 ;  /* 0x000000302804723c */ /* 0x048fea0000001804 */
[----:B------:R-:W1:Y:S03]  /*185f0*/  MUFU.EX2 R120, R120 ;  /* 0x0000007800787308 */ /* 0x000e660000000800 */
[C---:B------:R-:W-:Y:S01]  /*18600*/  HMMA.16816.F32 R8, R40.reuse, R50, R8 ;  /* 0x000000322808723c */ /* 0x040fe20000001808 */
[----:B------:R-:W2:Y:S06]  /*18610*/  LDSM.16.MT88.4 R48, [R160+0x8000] ;  /* 0x00800000a030783b */ /* 0x000eac0000004200 */
[----:B------:R-:W-:Y:S01]  /*18620*/  MUFU.EX2 R119, R119 ;  /* 0x0000007700777308 */ /* 0x000fe20000000800 */
[C---:B-----5:R-:W-:Y:S08]  /*18630*/  HMMA.16816.F32 R12, R40.reuse, R52, R12 ;  /* 0x00000034280c723c */ /* 0x060ff0000000180c */
[C---:B------:R-:W-:Y:S01]  /*18640*/  HMMA.16816.F32 R16, R40.reuse, R54, R16 ;  /* 0x000000362810723c */ /* 0x040fe20000001810 */
[----:B------:R-:W-:Y:S01]  /*18650*/  LDSM.16.MT88.4 R52, [R157+0x8000] ;  /* 0x008000009d34783b */ /* 0x000fe20000004200 */
[----:B------:R-:W3:Y:S06]  /*18660*/  MUFU.EX2 R122, R122 ;  /* 0x0000007a007a7308 */ /* 0x000eec0000000800 */
[C---:B------:R-:W-:Y:S04]  /*18670*/  HMMA.16816.F32 R20, R40.reuse, R44, R20 ;  /* 0x0000002c2814723c */ /* 0x040fe80000001814 */
[----:B------:R-:W-:Y:S04]  /*18680*/  MUFU.EX2 R121, R121 ;  /* 0x0000007900797308 */ /* 0x000fe80000000800 */
[C---:B------:R-:W-:Y:S01]  /*18690*/  HMMA.16816.F32 R24, R40.reuse, R46, R24 ;  /* 0x0000002e2818723c */ /* 0x040fe20000001818 */
[----:B------:R-:W4:Y:S05]  /*186a0*/  LDSM.16.MT88.4 R44, [R158+0x8000] ;  /* 0x008000009e2c783b */ /* 0x000f2a0000004200 */
[----:B------:R-:W5:Y:S02]  /*186b0*/  MUFU.EX2 R124, R124 ;  /* 0x0000007c007c7308 */ /* 0x000f640000000800 */
[C---:B------:R-:W-:Y:S08]  /*186c0*/  HMMA.16816.F32 R28, R40.reuse, R56, R28 ;  /* 0x00000038281c723c */ /* 0x040ff0000000181c */
[----:B------:R-:W-:Y:S01]  /*186d0*/  HMMA.16816.F32 R32, R40, R58, R32 ;  /* 0x0000003a2820723c */ /* 0x000fe20000001820 */
[----:B------:R-:W5:Y:S01]  /*186e0*/  LDSM.16.MT88.4 R56, [R156+0x8000] ;  /* 0x008000009c38783b */ /* 0x000f620000004200 */
[----:B------:R-:W-:Y:S05]  /*186f0*/  MUFU.EX2 R123, R123 ;  /* 0x0000007b007b7308 */ /* 0x000fea0000000800 */
[----:B------:R-:W-:Y:S02]  /*18700*/  F2FP.PACK_AB R40, R114, R91 ;  /* 0x0000005b7228723e */ /* 0x000fe400000000ff */
[----:B------:R-:W-:Y:S03]  /*18710*/  F2FP.PACK_AB R41, R118, R115 ;  /* 0x000000737629723e */ /* 0x000fe600000000ff */
[----:B-1----:R-:W-:Y:S01]  /*18720*/  F2FP.PACK_AB R42, R120, R117 ;  /* 0x00000075782a723e */ /* 0x002fe200000000ff */
[----:B------:R-:W1:Y:S01]  /*18730*/  MUFU.EX2 R126, R126 ;  /* 0x0000007e007e7308 */ /* 0x000e620000000800 */
[----:B---3--:R-:W-:Y:S07]  /*18740*/  F2FP.PACK_AB R43, R122, R119 ;  /* 0x000000777a2b723e */ /* 0x008fee00000000ff */
[C---:B--2---:R-:W-:Y:S02]  /*18750*/  HMMA.16816.F32 R4, R40.reuse, R48, R4 ;  /* 0x000000302804723c */ /* 0x044fe40000001804 */
[----:B------:R-:W-:Y:S06]  /*18760*/  MUFU.EX2 R125, R125 ;  /* 0x0000007d007d7308 */ /* 0x000fec0000000800 */
[C---:B------:R-:W-:Y:S01]  /*18770*/  HMMA.16816.F32 R8, R40.reuse, R50, R8 ;  /* 0x000000322808723c */ /* 0x040fe20000001808 */
[----:B------:R-:W-:Y:S03]  /*18780*/  LDSM.16.MT88.4 R48, [R158+0x8800] ;  /* 0x008800009e30783b */ /* 0x000fe60000004200 */
[----:B------:R-:W2:Y:S04]  /*18790*/  MUFU.EX2 R38, R38 ;  /* 0x0000002600267308 */ /* 0x000ea80000000800 */
[C---:B----4-:R-:W-:Y:S06]  /*187a0*/  HMMA.16816.F32 R12, R40.reuse, R44, R12 ;  /* 0x0000002c280c723c */ /* 0x050fec000000180c */
[----:B------:R-:W-:Y:S02]  /*187b0*/  MUFU.EX2 R127, R127 ;  /* 0x0000007f007f7308 */ /* 0x000fe40000000800 */
[C---:B------:R-:W-:Y:S01]  /*187c0*/  HMMA.16816.F32 R16, R40.reuse, R46, R16 ;  /* 0x0000002e2810723c */ /* 0x040fe20000001810 */
[----:B------:R-:W3:Y:S07]  /*187d0*/  LDSM.16.MT88.4 R44, [R160+0x8800] ;  /* 0x00880000a02c783b */ /* 0x000eee0000004200 */
[C---:B------:R-:W-:Y:S01]  /*187e0*/  HMMA.16816.F32 R20, R40.reuse, R52, R20 ;  /* 0x000000342814723c */ /* 0x040fe20000001814 */
[----:B------:R-:W4:Y:S07]  /*187f0*/  MUFU.EX2 R128, R128 ;  /* 0x0000008000807308 */ /* 0x000f2e0000000800 */
[C---:B------:R-:W-:Y:S01]  /*18800*/  HMMA.16816.F32 R24, R40.reuse, R54, R24 ;  /* 0x000000362818723c */ /* 0x040fe20000001818 */
[----:B------:R-:W3:Y:S02]  /*18810*/  LDSM.16.MT88.4 R52, [R157+0x8800] ;  /* 0x008800009d34783b */ /* 0x000ee40000004200 */
[----:B------:R-:W-:Y:S05]  /*18820*/  MUFU.EX2 R129, R129 ;  /* 0x0000008100817308 */ /* 0x000fea0000000800 */
[C---:B-----5:R-:W-:Y:S05]  /*18830*/  HMMA.16816.F32 R28, R40.reuse, R56, R28 ;  /* 0x00000038281c723c */ /* 0x060fea000000181c */
[----:B------:R-:W5:Y:S03]  /*18840*/  MUFU.EX2 R130, R130 ;  /* 0x0000008200827308 */ /* 0x000f660000000800 */
[----:B------:R-:W-:Y:S01]  /*18850*/  HMMA.16816.F32 R32, R40, R58, R32 ;  /* 0x0000003a2820723c */ /* 0x000fe20000001820 */
[----:B------:R-:W5:Y:S06]  /*18860*/  LDSM.16.MT88.4 R56, [R156+0x8800] ;  /* 0x008800009c38783b */ /* 0x000f6c0000004200 */
[----:B------:R-:W-:Y:S01]  /*18870*/  F2FP.PACK_AB R40, R124, R121 ;  /* 0x000000797c28723e */ /* 0x000fe200000000ff */
[----:B------:R-:W-:Y:S01]  /*18880*/  MUFU.EX2 R131, R131 ;  /* 0x0000008300837308 */ /* 0x000fe20000000800 */
[----:B-1----:R-:W-:Y:S03]  /*18890*/  F2FP.PACK_AB R41, R126, R123 ;  /* 0x0000007b7e29723e */ /* 0x002fe600000000ff */
[----:B--2---:R-:W-:Y:S02]  /*188a0*/  F2FP.PACK_AB R42, R38, R125 ;  /* 0x0000007d262a723e */ /* 0x004fe400000000ff */
[----:B----4-:R-:W-:Y:S04]  /*188b0*/  F2FP.PACK_AB R43, R128, R127 ;  /* 0x0000007f802b723e */ /* 0x010fe800000000ff */
[----:B------:R-:W1:Y:S03]  /*188c0*/  MUFU.EX2 R132, R132 ;  /* 0x0000008400847308 */ /* 0x000e660000000800 */
[C---:B---3--:R-:W-:Y:S07]  /*188d0*/  HMMA.16816.F32 R4, R40.reuse, R44, R4 ;  /* 0x0000002c2804723c */ /* 0x048fee0000001804 */
[----:B------:R-:W-:Y:S01]  /*188e0*/  MUFU.EX2 R112, R149 ;  /* 0x0000009500707308 */ /* 0x000fe20000000800 */
[C---:B------:R-:W-:Y:S01]  /*188f0*/  HMMA.16816.F32 R8, R40.reuse, R46, R8 ;  /* 0x0000002e2808723c */ /* 0x040fe20000001808 */
[----:B------:R-:W2:Y:S07]  /*18900*/  LDSM.16.MT88.4 R44, [R160+0x9000] ;  /* 0x00900000a02c783b */ /* 0x000eae0000004200 */
[C---:B------:R-:W-:Y:S01]  /*18910*/  HMMA.16816.F32 R12, R40.reuse, R48, R12 ;  /* 0x00000030280c723c */ /* 0x040fe2000000180c */
[----:B------:R-:W3:Y:S07]  /*18920*/  MUFU.EX2 R37, R37 ;  /* 0x0000002500257308 */ /* 0x000eee0000000800 */
[C---:B------:R-:W-:Y:S01]  /*18930*/  HMMA.16816.F32 R16, R40.reuse, R50, R16 ;  /* 0x000000322810723c */ /* 0x040fe20000001810 */
[----:B------:R-:W4:Y:S02]  /*18940*/  LDSM.16.MT88.4 R48, [R158+0x9000] ;  /* 0x009000009e30783b */ /* 0x000f240000004200 */
[----:B------:R-:W-:Y:S05]  /*18950*/  MUFU.EX2 R111, R111 ;  /* 0x0000006f006f7308 */ /* 0x000fea0000000800 */
[C---:B------:R-:W-:Y:S05]  /*18960*/  HMMA.16816.F32 R20, R40.reuse, R52, R20 ;  /* 0x000000342814723c */ /* 0x040fea0000001814 */
[----:B------:R-:W1:Y:S03]  /*18970*/  MUFU.EX2 R116, R116 ;  /* 0x0000007400747308 */ /* 0x000e660000000800 */
[C---:B------:R-:W-:Y:S01]  /*18980*/  HMMA.16816.F32 R24, R40.reuse, R54, R24 ;  /* 0x000000362818723c */ /* 0x040fe20000001818 */
[----:B------:R-:W4:Y:S06]  /*18990*/  LDSM.16.MT88.4 R52, [R157+0x9000] ;  /* 0x009000009d34783b */ /* 0x000f2c0000004200 */
[----:B------:R-:W-:Y:S01]  /*189a0*/  MUFU.EX2 R113, R113 ;  /* 0x0000007100717308 */ /* 0x000fe20000000800 */
[C---:B-----5:R-:W-:Y:S07]  /*189b0*/  HMMA.16816.F32 R28, R40.reuse, R56, R28 ;  /* 0x00000038281c723c */ /* 0x060fee000000181c */
[--C-:B------:R-:W-:Y:S01]  /*189c0*/  FFMA.FTZ R56, R142, c[0x0][0x23c], -R39.reuse ;  /* 0x00008f008e387a23 */ /* 0x100fe20000010827 */
[----:B------:R-:W-:Y:S01]  /*189d0*/  HMMA.16816.F32 R32, R40, R58, R32 ;  /* 0x0000003a2820723c */ /* 0x000fe20000001820 */
[----:B------:R-:W5:Y:S03]  /*189e0*/  MUFU.EX2 R134, R134 ;  /* 0x0000008600867308 */ /* 0x000f660000000800 */
[----:B------:R-:W-:Y:S02]  /*189f0*/  FFMA.FTZ R39, R3, c[0x0][0x23c], -R39 ;  /* 0x00008f0003277a23 */ /* 0x000fe40000010827 */
[----:B------:R-:W-:Y:S01]  /*18a00*/  FADD.FTZ R3, R77, R70 ;  /* 0x000000464d037221 */ /* 0x000fe20000010000 */
[----:B------:R-:W-:Y:S01]  /*18a10*/  F2FP.PACK_AB R40, R130, R129 ;  /* 0x000000818228723e */ /* 0x000fe200000000ff */
[--C-:B------:R-:W-:Y:S01]  /*18a20*/  FFMA.FTZ R57, R63, c[0x0][0x23c], -R110.reuse ;  /* 0x00008f003f397a23 */ /* 0x100fe2000001086e */
[----:B-1----:R-:W-:Y:S02]  /*18a30*/  F2FP.PACK_AB R41, R132, R131 ;  /* 0x000000838429723e */ /* 0x002fe400000000ff */
[----:B------:R-:W-:Y:S01]  /*18a40*/  MUFU.EX2 R133, R133 ;  /* 0x0000008500857308 */ /* 0x000fe20000000800 */
[----:B---3--:R-:W-:Y:S01]  /*18a50*/  F2FP.PACK_AB R42, R37, R112 ;  /* 0x00000070252a723e */ /* 0x008fe200000000ff */
[----:B------:R-:W-:Y:S01]  /*18a60*/  FFMA.FTZ R110, R64, c[0x0][0x23c], -R110 ;  /* 0x00008f00406e7a23 */ /* 0x000fe2000001086e */
[----:B------:R-:W-:Y:S01]  /*18a70*/  F2FP.PACK_AB R43, R116, R111 ;  /* 0x0000006f742b723e */ /* 0x000fe200000000ff */
[----:B------:R-:W-:Y:S01]  /*18a80*/  FADD.FTZ R74, R74, R3 ;  /* 0x000000034a4a7221 */ /* 0x000fe20000010000 */
[----:B------:R-:W-:Y:S03]  /*18a90*/  IADD3 R3, R180, -0x1, RZ ;  /* 0xffffffffb4037810 */ /* 0x000fe60007ffe0ff */
[----:B------:R-:W-:Y:S01]  /*18aa0*/  FADD.FTZ R83, R83, R74 ;  /* 0x0000004a53537221 */ /* 0x000fe20000010000 */
[----:B------:R-:W-:Y:S01]  /*18ab0*/  MOV R180, R3 ;  /* 0x0000000300b47202 */ /* 0x000fe20000000f00 */
[C---:B--2---:R-:W-:Y:S01]  /*18ac0*/  HMMA.16816.F32 R4, R40.reuse, R44, R4 ;  /* 0x0000002c2804723c */ /* 0x044fe20000001804 */
[----:B------:R-:W1:Y:S02]  /*18ad0*/  MUFU.EX2 R56, R56 ;  /* 0x0000003800387308 */ /* 0x000e640000000800 */
[----:B------:R-:W-:Y:S01]  /*18ae0*/  FADD.FTZ R88, R88, R83 ;  /* 0x0000005358587221 */ /* 0x000fe20000010000 */
[----:B-----5:R-:W-:Y:S03]  /*18af0*/  F2FP.PACK_AB R68, R134, R113 ;  /* 0x000000718644723e */ /* 0x020fe600000000ff */
[----:B------:R-:W-:Y:S01]  /*18b00*/  FADD.FTZ R91, R91, R88 ;  /* 0x000000585b5b7221 */ /* 0x000fe20000010000 */
[C---:B------:R-:W-:Y:S01]  /*18b10*/  HMMA.16816.F32 R8, R40.reuse, R46, R8 ;  /* 0x0000002e2808723c */ /* 0x040fe20000001808 */
[----:B------:R-:W2:Y:S02]  /*18b20*/  LDSM.16.MT88.4 R44, [R156+0x9000] ;  /* 0x009000009c2c783b */ /* 0x000ea40000004200 */
[----:B------:R-:W-:Y:S01]  /*18b30*/  MUFU.EX2 R57, R57 ;  /* 0x0000003900397308 */ /* 0x000fe20000000800 */
[----:B------:R-:W-:Y:S04]  /*18b40*/  FADD.FTZ R114, R114, R91 ;  /* 0x0000005b72727221 */ /* 0x000fe80000010000 */
[C---:B----4-:R-:W-:Y:S04]  /*18b50*/  HMMA.16816.F32 R12, R40.reuse, R48, R12 ;  /* 0x00000030280c723c */ /* 0x050fe8000000180c */
[----:B------:R-:W-:Y:S01]  /*18b60*/  FADD.FTZ R117, R117, R114 ;  /* 0x0000007275757221 */ /* 0x000fe20000010000 */
[----:B------:R-:W3:Y:S03]  /*18b70*/  MUFU.EX2 R110, R110 ;  /* 0x0000006e006e7308 */ /* 0x000ee60000000800 */
[C---:B------:R-:W-:Y:S04]  /*18b80*/  HMMA.16816.F32 R16, R40.reuse, R50, R16 ;  /* 0x000000322810723c */ /* 0x040fe80000001810 */
[----:B-1----:R-:W-:Y:S01]  /*18b90*/  F2FP.PACK_AB R69, R56, R133 ;  /* 0x000000853845723e */ /* 0x002fe200000000ff */
[----:B------:R-:W-:Y:S02]  /*18ba0*/  FADD.FTZ R120, R120, R117 ;  /* 0x0000007578787221 */ /* 0x000fe40000010000 */
[----:B------:R-:W-:Y:S01]  /*18bb0*/  MUFU.EX2 R36, R36 ;  /* 0x0000002400247308 */ /* 0x000fe20000000800 */
[C---:B------:R-:W-:Y:S04]  /*18bc0*/  HMMA.16816.F32 R20, R40.reuse, R52, R20 ;  /* 0x000000342814723c */ /* 0x040fe80000001814 */
[----:B------:R-:W-:Y:S04]  /*18bd0*/  FADD.FTZ R121, R121, R120 ;  /* 0x0000007879797221 */ /* 0x000fe80000010000 */
[C---:B------:R-:W-:Y:S01]  /*18be0*/  HMMA.16816.F32 R24, R40.reuse, R54, R24 ;  /* 0x000000362818723c */ /* 0x040fe20000001818 */
[----:B------:R-:W1:Y:S03]  /*18bf0*/  MUFU.EX2 R39, R39 ;  /* 0x0000002700277308 */ /* 0x000e660000000800 */
[----:B------:R-:W-:Y:S01]  /*18c00*/  FADD.FTZ R124, R124, R121 ;  /* 0x000000797c7c7221 */ /* 0x000fe20000010000 */
[----:B---3--:R-:W-:Y:S03]  /*18c10*/  F2FP.PACK_AB R70, R110, R57 ;  /* 0x000000396e46723e */ /* 0x008fe600000000ff */
[----:B------:R-:W-:Y:S01]  /*18c20*/  FADD.FTZ R125, R125, R124 ;  /* 0x0000007c7d7d7221 */ /* 0x000fe20000010000 */
[C---:B--2---:R-:W-:Y:S03]  /*18c30*/  HMMA.16816.F32 R28, R40.reuse, R44, R28 ;  /* 0x0000002c281c723c */ /* 0x044fe6000000181c */
[----:B------:R-:W-:Y:S04]  /*18c40*/  FADD.FTZ R38, R38, R125 ;  /* 0x0000007d26267221 */ /* 0x000fe80000010000 */
[----:B------:R-:W-:Y:S01]  /*18c50*/  FADD.FTZ R45, R79, R72 ;  /* 0x000000484f2d7221 */ /* 0x000fe20000010000 */
[----:B------:R-:W-:Y:S01]  /*18c60*/  HMMA.16816.F32 R32, R40, R46, R32 ;  /* 0x0000002e2820723c */ /* 0x000fe20000001820 */
[----:B------:R-:W2:Y:S03]  /*18c70*/  LDSM.16.MT88.4 R76, [R157+0x9800] ;  /* 0x009800009d4c783b */ /* 0x000ea60000004200 */
[----:B------:R-:W-:Y:S02]  /*18c80*/  FADD.FTZ R82, R82, R45 ;  /* 0x0000002d52527221 */ /* 0x000fe40000010000 */
[----:B------:R-:W-:Y:S01]  /*18c90*/  FADD.FTZ R129, R129, R38 ;  /* 0x0000002681817221 */ /* 0x000fe20000010000 */
[----:B-1----:R-:W-:Y:S01]  /*18ca0*/  F2FP.PACK_AB R71, R39, R36 ;  /* 0x000000242747723e */ /* 0x002fe200000000ff */
[----:B------:R-:W-:Y:S04]  /*18cb0*/  FADD.FTZ R89, R89, R82 ;  /* 0x0000005259597221 */ /* 0x000fe80000010000 */
        /* <DEDUP_REMOVED lines=15> */
[C---:B--2---:R-:W-:Y:S04]  /*18db0*/  HMMA.16816.F32 R80, R68.reuse, R76, R20 ;  /* 0x0000004c4450723c */ /* 0x044fe80000001814 */
[----:B------:R-:W-:Y:S02]  /*18dc0*/  FADD.FTZ R123, R123, R122 ;  /* 0x0000007a7b7b7221 */ /* 0x000fe40000010000 */
[----:B------:R-:W-:Y:S02]  /*18dd0*/  FADD.FTZ R57, R57, R134 ;  /* 0x0000008639397221 */ /* 0x000fe40000010000 */
[C---:B------:R-:W-:Y:S04]  /*18de0*/  HMMA.16816.F32 R76, R68.reuse, R78, R24 ;  /* 0x0000004e444c723c */ /* 0x040fe80000001818 */
[----:B------:R-:W-:Y:S02]  /*18df0*/  FADD.FTZ R126, R126, R123 ;  /* 0x0000007b7e7e7221 */ /* 0x000fe40000010000 */
[----:B------:R-:W-:Y:S02]  /*18e00*/  FADD.FTZ R185, R110, R57 ;  /* 0x000000396eb97221 */ /* 0x000fe40000010000 */
        /* <DEDUP_REMOVED lines=13> */
.L_x_5650:
        /* <DEDUP_REMOVED lines=129> */
.L_x_5655:
[----:B------:R-:W1:Y:S04]  /*196f0*/  S2R R5, SR_CTAID.Z ;  /* 0x0000000000057919 */ /* 0x000e680000002700 */
[----:B------:R-:W1:Y:S02]  /*19700*/  S2R R0, SR_CTAID.Y ;  /* 0x0000000000007919 */ /* 0x000e640000002600 */
[----:B-1----:R-:W-:-:S04]  /*19710*/  IMAD R2, R0, c[0x0][0x1c0], R5 ;  /* 0x0000700000027a24 */ /* 0x002fc800078e0205 */
[----:B------:R-:W-:Y:S02]  /*19720*/  IMAD R2, R2, c[0x0][0x214], RZ ;  /* 0x0000850002027a24 */ /* 0x000fe400078e02ff */
.L_x_5656:
        /* <DEDUP_REMOVED lines=37> */
.L_x_5658:
[----:B------:R-:W-:Y:S05]  /*19980*/  BSYNC B0 ;  /* 0x0000000000007941 */ /* 0x000fea0003800000 */
.L_x_5657:
        /* <DEDUP_REMOVED lines=32> */
.L_x_5660:
[----:B------:R-:W-:Y:S05]  /*19b90*/  BSYNC B0 ;  /* 0x0000000000007941 */ /* 0x000fea0003800000 */
.L_x_5659:
        /* <DEDUP_REMOVED lines=15> */
.L_x_5662:
[----:B------:R-:W-:Y:S05]  /*19c90*/  BSYNC B0 ;  /* 0x0000000000007941 */ /* 0x000fea0003800000 */
.L_x_5661:
        /* <DEDUP_REMOVED lines=15> */
.L_x_5664:
[----:B------:R-:W-:Y:S05]  /*19d90*/  BSYNC B0 ;  /* 0x0000000000007941 */ /* 0x000fea0003800000 */
.L_x_5663:
        /* <DEDUP_REMOVED lines=15> */
.L_x_5665:
        /* <DEDUP_REMOVED lines=15> */
.L_x_7799:


//--------------------- .text._ZN5flash24flash_fwd_splitkv_kernelI23Flash_fwd_kernel_traitsILi64ELi64ELi128ELi4ELb0ELb0EN7cutlass6half_tE19Flash_kernel_traitsILi64ELi64ELi128ELi4ES3_EELb1ELb0ELb0ELb0ELb0ELb0ELb1ELb0EEEvNS_16Flash_fwd_paramsE --------------------------
	.section	.text._ZN5flash24flash_fwd_splitkv_kernelI23Flash_fwd_kernel_traitsILi64ELi64ELi128ELi4ELb0ELb0EN7cutlass6half_tE19Flash_kernel_traitsILi64ELi64ELi128ELi4ES3_EELb1ELb0ELb0ELb0ELb0ELb0ELb1ELb0EEEvNS_16Flash_fwd_paramsE,"ax",@progbits
	.sectioninfo	@"SHI_REGISTERS=206"
	.align	128
        .global         _ZN5flash24flash_fwd_splitkv_kernelI23Flash_fwd_kernel_traitsILi64ELi64ELi128ELi4ELb0ELb0EN7cutlass6half_tE19Flash_kernel_traitsILi64ELi64ELi128ELi4ES3_EELb1ELb0ELb0ELb0ELb0ELb0ELb1ELb0EEEvNS_16Flash_fwd_paramsE
        .type           _ZN5flash24flash_fwd_splitkv_kernelI23Flash_fwd_kernel_traitsILi64ELi64ELi128ELi4ELb0ELb0EN7cutlass6half_tE19Flash_kernel_traitsILi64ELi64ELi128ELi4ES3_EELb1ELb0ELb0ELb0ELb0ELb0ELb1ELb0EEEvNS_16Flash_fwd_paramsE,@function
        .size           _ZN5flash24flash_fwd_splitkv_kernelI23Flash_fwd_kernel_traitsILi64ELi64ELi128ELi4ELb0ELb0EN7cutlass6half_tE19Flash_kernel_traitsILi64ELi64ELi128ELi4ES3_EELb1ELb0ELb0ELb0ELb0ELb0ELb1ELb0EEEvNS_16Flash_fwd_paramsE,(.L_x_7800 - _ZN5flash24flash_fwd_splitkv_kernelI23Flash_fwd_kernel_traitsILi64ELi64ELi128ELi4ELb0ELb0EN7cutlass6half_tE19Flash_kernel_traitsILi64ELi64ELi128ELi4ES3_EELb1ELb0ELb0ELb0ELb0ELb0ELb1ELb0EEEvNS_16Flash_fwd_paramsE)
        .other          _ZN5flash24flash_fwd_splitkv_kernelI23Flash_fwd_kernel_traitsILi64ELi64ELi128ELi4ELb0ELb0EN7cutlass6half_tE19Flash_kernel_traitsILi64ELi64ELi128ELi4ES3_EELb1ELb0ELb0ELb0ELb0ELb0ELb1ELb0EEEvNS_16Flash_fwd_paramsE,@"STO_CUDA_ENTRY STV_DEFAULT"
_ZN5flash24flash_fwd_splitkv_kernelI23Flash_fwd_kernel_traitsILi64ELi64ELi128ELi4ELb0ELb0EN7cutlass6half_tE19Flash_kernel_traitsILi64ELi64ELi128ELi4ES3_EELb1ELb0ELb0ELb0ELb0ELb0ELb1ELb0EEEvNS_16Flash_fwd_paramsE:
.text._ZN5flash24flash_fwd_splitkv_kernelI23Flash_fwd_kernel_traitsILi64ELi64ELi128ELi4ELb0ELb0EN7cutlass6half_tE19Flash_kernel_traitsILi64ELi64ELi128ELi4ES3_EELb1ELb0ELb0ELb0ELb0ELb0ELb1ELb0EEEvNS_16Flash_fwd_paramsE:
[----:B------:R-:W-:Y:S02]  /*0000*/  MOV R1, c[0x0][0x28] ;  /* 0x00000a0000017a02 */ /* 0x000fe40000000f00 */
[----:B------:R-:W1:Y:S01]  /*0010*/  I2F.U32.RP R4, c[0x0][0x1c0] ;  /* 0x0000700000047b06 */ /* 0x000e620000209000 */
[----:B------:R-:W2:Y:S01]  /*0020*/  S2R R5, SR_CTAID.Z ;  /* 0x0000000000057919 */ /* 0x000ea20000002700 */
[----:B------:R-:W-:Y:S01]  /*0030*/  IMAD.MOV.U32 R2, RZ, RZ, RZ ;  /* 0x000000ffff027224 */ /* 0x000fe200078e00ff */
[----:B------:R-:W-:Y:S01]  /*0040*/  ISETP.NE.U32.AND P1, PT, RZ, c[0x0][0x1c0], PT ;  /* 0x00007000ff007a0c */ /* 0x000fe20003f25070 */
[----:B------:R-:W-:Y:S01]  /*0050*/  IMAD.MOV.U32 R169, RZ, RZ, 0x4 ;  /* 0x00000004ffa97424 */ /* 0x000fe200078e00ff */
[----:B------:R-:W-:Y:S01]  /*0060*/  ULDC.64 UR6, c[0x0][0x118] ;  /* 0x0000460000067ab9 */ /* 0x000fe20000000a00 */
[----:B------:R-:W-:Y:S02]  /*0070*/  IMAD.MOV.U32 R14, RZ, RZ, -0x1 ;  /* 0xffffffffff0e7424 */ /* 0x000fe400078e00ff */
[----:B-1----:R-:W1:Y:S02]  /*0080*/  MUFU.RCP R3, R4 ;  /* 0x0000000400037308 */ /* 0x002e640000001000 */
[----:B-1----:R-:W-:-:S06]  /*0090*/  IADD3 R3, R3, 0xffffffe, RZ ;  /* 0x0ffffffe03037810 */ /* 0x002fcc0007ffe0ff */
[----:B------:R-:W1:Y:S02]  /*00a0*/  F2I.FTZ.U32.TRUNC.NTZ R3, R3 ;  /* 0x0000000300037305 */ /* 0x000e64000021f000 */
[----:B-1----:R-:W-:-:S04]  /*00b0*/  IMAD.MOV R0, RZ, RZ, -R3 ;  /* 0x000000ffff007224 */ /* 0x002fc800078e0a03 */
[----:B------:R-:W-:Y:S02]  /*00c0*/  IMAD R7, R0, c[0x0][0x1c0], RZ ;  /* 0x0000700000077a24 */ /* 0x000fe400078e02ff */
[----:B------:R-:W1:Y:S02]  /*00d0*/  LDC.U8 R0, c[0x0][0x312] ;  /* 0x0000c480ff007b82 */ /* 0x000e640000000000 */
[----:B------:R-:W-:-:S06]  /*00e0*/  IMAD.HI.U32 R2, R3, R7, R2 ;  /* 0x0000000703027227 */ /* 0x000fcc00078e0002 */
[----:B--2---:R-:W-:-:S04]  /*00f0*/  IMAD.HI.U32 R168, R2, R5, RZ ;  /* 0x0000000502a87227 */ /* 0x004fc800078e00ff */
[----:B------:R-:W-:-:S04]  /*0100*/  IMAD.MOV R2, RZ, RZ, -R168 ;  /* 0x000000ffff027224 */ /* 0x000fc800078e0aa8 */
[----:B------:R-:W-:-:S05]  /*0110*/  IMAD R2, R2, c[0x0][0x1c0], R5 ;  /* 0x0000700002027a24 */ /* 0x000fca00078e0205 */
[----:B------:R-:W-:Y:S02]  /*0120*/  ISETP.GE.U32.AND P2, PT, R2, c[0x0][0x1c0], PT ;  /* 0x0000700002007a0c */ /* 0x000fe40003f46070 */
[----:B-1----:R-:W-:-:S11]  /*0130*/  ISETP.NE.AND P3, PT, R0, RZ, PT ;  /* 0x000000ff0000720c */ /* 0x002fd60003f65270 */
[----:B------:R-:W-:Y:S02]  /*0140*/  @P2 IADD3 R2, R2, -c[0x0][0x1c0], RZ ;  /* 0x8000700002022a10 */ /* 0x000fe40007ffe0ff */
[----:B------:R-:W-:Y:S02]  /*0150*/  @P2 IADD3 R168, R168, 0x1, RZ ;  /* 0x00000001a8a82810 */ /* 0x000fe40007ffe0ff */
[----:B------:R-:W-:Y:S02]  /*0160*/  ISETP.GE.U32.AND P0, PT, R2, c[0x0][0x1c0], PT ;  /* 0x0000700002007a0c */ /* 0x000fe40003f06070 */
[----:B------:R-:W-:-:S04]  /*0170*/  ISETP.NE.U32.AND P2, PT, RZ, c[0x0][0x240], PT ;  /* 0x00009000ff007a0c */ /* 0x000fc80003f45070 */
        /* <DEDUP_REMOVED lines=10> */
[----:B------:R1:W2:Y:S04]  /*0220*/  @P2 LDG.E R14, [R12.64] ;  /* 0x000000060c0e2981 */ /* 0x0002a8000c1e1900 */
[----:B------:R1:W2:Y:S01]  /*0230*/  @P2 LDG.E R11, [R12.64+0x4] ;  /* 0x000004060c0b2981 */ /* 0x0002a2000c1e1900 */
[----:B------:R-:W-:-:S04]  /*0240*/  MOV R7, RZ ;  /* 0x000000ff00077202 */ /* 0x000fc80000000f00 */
[----:B------:R3:W5:Y:S02]  /*0250*/  @!P1 LDG.E R10, [R8.64] ;  /* 0x00000006080a9981 */ /* 0x000764000c1e1900 */
[----:B------:R-:W-:Y:S02]  /*0260*/  @P0 IMAD.WIDE R16, R168, R169, c[0x0][0x250] ;  /* 0x00009400a8100625 */ /* 0x000fe400078e02a9 */
[----:B------:R-:W4:Y:S04]  /*0270*/  S2R R25, SR_CTAID.X ;  /* 0x0000000000197919 */ /* 0x000f280000002500 */
[----:B------:R3:W5:Y:S01]  /*0280*/  @P0 LDG.E R7, [R16.64] ;  /* 0x0000000610070981 */ /* 0x000762000c1e1900 */
[----:B------:R-:W-:-:S03]  /*0290*/  ISETP.NE.U32.AND P0, PT, RZ, c[0x0][0x248], PT ;  /* 0x00009200ff007a0c */ /* 0x000fc60003f05070 */
[----:B------:R-:W2:Y:S04]  /*02a0*/  S2R R3, SR_CTAID.Y ;  /* 0x0000000000037919 */ /* 0x000ea80000002600 */
[----:B------:R-:W2:Y:S01]  /*02b0*/  S2R R0, SR_TID.X ;  /* 0x0000000000007919 */ /* 0x000ea20000002100 */
[----:B------:R-:W-:Y:S01]  /*02c0*/  ISETP.NE.AND.EX P0, PT, RZ, c[0x0][0x24c], PT, P0 ;  /* 0x00009300ff007a0c */ /* 0x000fe20003f05300 */
[----:B-1----:R-:W-:-:S04]  /*02d0*/  IMAD.MOV R12, RZ, RZ, -R168 ;  /* 0x000000ffff0c7224 */ /* 0x002fc800078e0aa8 */
[----:B------:R-:W-:Y:S01]  /*02e0*/  IMAD R12, R12, c[0x0][0x1c0], R5 ;  /* 0x000070000c0c7a24 */ /* 0x000fe200078e0205 */
[----:B--2---:R-:W-:Y:S01]  /*02f0*/  @P2 IADD3 R11, R11, -R14, RZ ;  /* 0x8000000e0b0b2210 */ /* 0x004fe20007ffe0ff */
[----:B------:R-:W-:-:S06]  /*0300*/  @!P2 IMAD.MOV.U32 R11, RZ, RZ, c[0x0][0x214] ;  /* 0x00008500ff0ba624 */ /* 0x000fcc00078e00ff */
[----:B------:R-:W-:Y:S05]  /*0310*/  @!P0 BRA `(.L_x_5666) ;  /* 0x0000004000008947 */ /* 0x000fea0003800000 */
[----:B---34-:R-:W2:Y:S02]  /*0320*/  @P3 LDG.E R5, [R8.64+0x4] ;  /* 0x0000040608053981 */ /* 0x018ea4000c1e1900 */
[----:B--2--5:R-:W-:-:S06]  /*0330*/  @P3 IADD3 R5, R5, -R10, RZ ;  /* 0x8000000a05053210 */ /* 0x024fcc0007ffe0ff */
[----:B------:R1:W5:Y:S01]  /*0340*/  @!P3 LDG.E R5, [R8.64] ;  /* 0x000000060805b981 */ /* 0x000362000c1e1900 */
[----:B------:R-:W-:Y:S05]  /*0350*/  BRA `(.L_x_5667) ;  /* 0x0000001000007947 */ /* 0x000fea0003800000 */
.L_x_5666:
[----:B---34-:R-:W-:Y:S02]  /*0360*/  MOV R5, c[0x0][0x218] ;  /* 0x0000860000057a02 */ /* 0x018fe40000000f00 */
.L_x_5667:
        /* <DEDUP_REMOVED lines=13> */
[----:B------:R-:W-:-:S03]  /*0440*/  IMAD.MOV.U32 R5, RZ, RZ, c[0x0][0x218] ;  /* 0x00008600ff057624 */ /* 0x000fc600078e00ff */
[----:B------:R-:W1:Y:S02]  /*0450*/  I2F.RP R4, R6 ;  /* 0x0000000600047306 */ /* 0x000e640000209400 */
[----:B------:R-:W-:-:S04]  /*0460*/  IADD3 R5, R5, 0x7f, RZ ;  /* 0x0000007f05057810 */ /* 0x000fc80007ffe0ff */
[----:B------:R-:W-:-:S04]  /*0470*/  SHF.R.S32.HI R8, RZ, 0x1f, R5 ;  /* 0x0000001fff087819 */ /* 0x000fc80000011405 */
[----:B------:R-:W-:-:S04]  /*0480*/  LEA.HI R8, R8, R5, RZ, 0x7 ;  /* 0x0000000508087211 */ /* 0x000fc800078f38ff */
[----:B------:R-:W-:Y:S01]  /*0490*/  LEA.HI.SX32 R8, R8, c[0x0][0x10], 0x19 ;  /* 0x0000040008087a11 */ /* 0x000fe200078fcaff */
[----:B-1----:R-:W1:Y:S03]  /*04a0*/  MUFU.RCP R16, R4 ;  /* 0x0000000400107308 */ /* 0x002e660000001000 */
[----:B------:R-:W-:Y:S02]  /*04b0*/  IADD3 R8, R8, -0x1, RZ ;  /* 0xffffffff08087810 */ /* 0x000fe40007ffe0ff */
[----:B-1----:R-:W-:Y:S02]  /*04c0*/  IADD3 R16, R16, 0xffffffe, RZ ;  /* 0x0ffffffe10107810 */ /* 0x002fe40007ffe0ff */
[----:B------:R-:W-:Y:S02]  /*04d0*/  IABS R4, R8 ;  /* 0x0000000800047213 */ /* 0x000fe40000000000 */
[----:B------:R-:W1:Y:S01]  /*04e0*/  F2I.FTZ.U32.TRUNC.NTZ R17, R16 ;  /* 0x0000001000117305 */ /* 0x000e62000021f000 */
[----:B------:R-:W-:-:S04]  /*04f0*/  LOP3.LUT R8, R8, c[0x0][0x10], RZ, 0x3c, !PT ;  /* 0x0000040008087a12 */ /* 0x000fc800078e3cff */
[----:B------:R-:W-:Y:S01]  /*0500*/  ISETP.GE.AND P0, PT, R8, RZ, PT ;  /* 0x000000ff0800720c */ /* 0x000fe20003f06270 */
[----:B-1----:R-:W-:Y:S02]  /*0510*/  IMAD.MOV R5, RZ, RZ, -R17 ;  /* 0x000000ffff057224 */ /* 0x002fe400078e0a11 */
        /* <DEDUP_REMOVED lines=17> */
[----:B------:R-:W-:Y:S02]  /*0630*/  IADD3 R9, R2, 0x7f, RZ ;  /* 0x0000007f02097810 */ /* 0x000fe40007ffe0ff */
[----:B------:R-:W-:Y:S01]  /*0640*/  SHF.R.S32.HI R4, RZ, 0x7, R4 ;  /* 0x00000007ff047819 */ /* 0x000fe20000011404 */
[----:B------:R-:W-:Y:S01]  /*0650*/  @!P0 IMAD.MOV R8, RZ, RZ, -R8 ;  /* 0x000000ffff088224 */ /* 0x000fe200078e0a08 */
[----:B------:R-:W-:Y:S02]  /*0660*/  @!P1 LOP3.LUT R8, RZ, c[0x0][0x10], RZ, 0x33, !PT ;  /* 0x00000400ff089a12 */ /* 0x000fe400078e33ff */
[----:B------:R-:W-:-:S03]  /*0670*/  SHF.R.S32.HI R6, RZ, 0x1f, R9 ;  /* 0x0000001fff067819 */ /* 0x000fc60000011409 */
[----:B------:R-:W-:Y:S01]  /*0680*/  IMAD R161, R8, R3, RZ ;  /* 0x0000000308a17224 */ /* 0x000fe200078e02ff */
[----:B------:R-:W-:-:S03]  /*0690*/  LEA.HI R6, R6, R9, RZ, 0x7 ;  /* 0x0000000906067211 */ /* 0x000fc600078f38ff */
[----:B------:R-:W-:Y:S01]  /*06a0*/  IMAD.IADD R5, R8, 0x1, R161 ;  /* 0x0000000108057824 */ /* 0x000fe200078e02a1 */
[----:B------:R-:W-:-:S04]  /*06b0*/  SHF.R.S32.HI R6, RZ, 0x7, R6 ;  /* 0x00000007ff067819 */ /* 0x000fc80000011406 */
[----:B------:R-:W-:-:S04]  /*06c0*/  IMNMX R5, R6, R5, PT ;  /* 0x0000000506057217 */ /* 0x000fc80003800200 */
[----:B------:R-:W-:-:S04]  /*06d0*/  IMNMX R6, R5, R4, PT ;  /* 0x0000000405067217 */ /* 0x000fc80003800200 */
[----:B------:R-:W-:-:S13]  /*06e0*/  ISETP.GE.AND P0, PT, R161, R6, PT ;  /* 0x00000006a100720c */ /* 0x000fda0003f06270 */
[----:B------:R-:W-:Y:S05]  /*06f0*/  @!P0 BRA `(.L_x_5668) ;  /* 0x0000050000008947 */ /* 0x000fea0003800000 */
[----:B------:R-:W-:Y:S01]  /*0700*/  SHF.R.S32.HI R5, RZ, 0x1f, R0 ;  /* 0x0000001fff057819 */ /* 0x000fe20000011400 */
[----:B------:R-:W-:Y:S02]  /*0710*/  IMAD R3, R3, c[0x0][0x210], R168 ;  /* 0x0000840003037a24 */ /* 0x000fe400078e02a8 */
        /* <DEDUP_REMOVED lines=12> */
[----:B------:R-:W-:Y:S02]  /*07e0*/  IADD3 R10, R2, 0x20, RZ ;  /* 0x00000020020a7810 */ /* 0x000fe40007ffe0ff */
[----:B------:R-:W-:Y:S02]  /*07f0*/  SHF.R.S32.HI R7, RZ, 0x1f, R6 ;  /* 0x0000001fff077819 */ /* 0x000fe40000011406 */
[----:B------:R-:W-:-:S03]  /*0800*/  ISETP.GE.AND P0, PT, R6, c[0x0][0x220], PT ;  /* 0x0000880006007a0c */ /* 0x000fc60003f06270 */
[C---:B------:R-:W-:Y:S01]  /*0810*/  IMAD.WIDE R8, R2.reuse, 0x40, R6 ;  /* 0x0000004002087825 */ /* 0x040fe200078e0206 */
[C---:B------:R-:W-:Y:S02]  /*0820*/  ISETP.GE.OR P4, PT, R2.reuse, R11, P0 ;  /* 0x0000000b0200720c */ /* 0x040fe40000786670 */
[C---:B------:R-:W-:Y:S02]  /*0830*/  IADD3 R6, R2.reuse, 0x30, RZ ;  /* 0x0000003002067810 */ /* 0x040fe40007ffe0ff */
[C---:B------:R-:W-:Y:S02]  /*0840*/  IADD3 R4, P1, R5.reuse, R8, RZ ;  /* 0x0000000805047210 */ /* 0x040fe40007f3e0ff */
[----:B------:R-:W-:Y:S02]  /*0850*/  IADD3 R8, R2, 0x28, RZ ;  /* 0x0000002802087810 */ /* 0x000fe40007ffe0ff */
[----:B------:R-:W-:Y:S02]  /*0860*/  LEA.HI.X.SX32 R5, R5, R9, 0x1, P1 ;  /* 0x0000000905057211 */ /* 0x000fe400008f0eff */
[----:B------:R-:W-:-:S02]  /*0870*/  LEA R18, P1, R4, c[0x0][0x1d8], 0x2 ;  /* 0x0000760004127a11 */ /* 0x000fc400078210ff */
[-C--:B------:R-:W-:Y:S02]  /*0880*/  ISETP.GE.OR P6, PT, R16, R11.reuse, P0 ;  /* 0x0000000b1000720c */ /* 0x080fe400007c6670 */
[----:B------:R-:W-:Y:S02]  /*0890*/  LEA.HI.X R19, R4, c[0x0][0x1dc], R5, 0x2, P1 ;  /* 0x0000770004137a11 */ /* 0x000fe400008f1405 */
[----:B------:R-:W-:Y:S02]  /*08a0*/  IADD3 R4, R2, 0x38, RZ ;  /* 0x0000003802047810 */ /* 0x000fe40007ffe0ff */
[-C--:B------:R-:W-:Y:S01]  /*08b0*/  ISETP.GE.OR P5, PT, R14, R11.reuse, P0 ;  /* 0x0000000b0e00720c */ /* 0x080fe200007a6670 */
[----:B------:R1:W-:Y:S01]  /*08c0*/  @!P4 STG.E.128 [R18.64], RZ ;  /* 0x000000ff1200c986 */ /* 0x0003e2000c101d06 */
[-C--:B------:R-:W-:Y:S02]  /*08d0*/  ISETP.GE.OR P1, PT, R12, R11.reuse, P0 ;  /* 0x0000000b0c00720c */ /* 0x080fe40000726670 */
[----:B------:R-:W-:-:S02]  /*08e0*/  ISETP.GE.OR P3, PT, R10, R11, P0 ;  /* 0x0000000b0a00720c */ /* 0x000fc40000766670 */
[-C--:B------:R-:W-:Y:S01]  /*08f0*/  ISETP.GE.OR P2, PT, R8, R11.reuse, P0 ;  /* 0x0000000b0800720c */ /* 0x080fe20000746670 */
[----:B------:R1:W-:Y:S01]  /*0900*/  @!P6 STG.E.128 [R18.64+0x800], RZ ;  /* 0x000800ff1200e986 */ /* 0x0003e2000c101d06 */
[-C--:B------:R-:W-:Y:S02]  /*0910*/  ISETP.GE.OR P4, PT, R6, R11.reuse, P0 ;  /* 0x0000000b0600720c */ /* 0x080fe40000786670 */
[-C--:B------:R-:W-:Y:S02]  /*0920*/  ISETP.GE.OR P0, PT, R4, R11.reuse, P0 ;  /* 0x0000000b0400720c */ /* 0x080fe40000706670 */
[----:B------:R-:W-:Y:S01]  /*0930*/  SHF.R.S32.HI R5, RZ, 0x1f, R3 ;  /* 0x0000001fff057819 */ /* 0x000fe20000011403 */
[----:B------:R1:W-:Y:S01]  /*0940*/  @!P5 STG.E.128 [R18.64+0x1000], RZ ;  /* 0x001000ff1200d986 */ /* 0x0003e2000c101d06 */
[-C--:B------:R-:W-:Y:S02]  /*0950*/  ISETP.GE.AND P6, PT, R16, R11.reuse, PT ;  /* 0x0000000b1000720c */ /* 0x080fe40003fc6270 */
[----:B------:R-:W-:Y:S01]  /*0960*/  ISETP.GE.AND P5, PT, R14, R11, PT ;  /* 0x0000000b0e00720c */ /* 0x000fe20003fa6270 */
[----:B------:R1:W-:Y:S01]  /*0970*/  @!P1 STG.E.128 [R18.64+0x1800], RZ ;  /* 0x001800ff12009986 */ /* 0x0003e2000c101d06 */
[----:B------:R-:W-:-:S02]  /*0980*/  IADD3 R3, P1, R3, R2, RZ ;  /* 0x0000000203037210 */ /* 0x000fc40007f3e0ff */
[----:B------:R-:W-:Y:S01]  /*0990*/  ISETP.NE.OR P6, PT, R0, RZ, P6 ;  /* 0x000000ff0000720c */ /* 0x000fe200037c5670 */
[----:B------:R1:W-:Y:S01]  /*09a0*/  @!P3 STG.E.128 [R18.64+0x2000], RZ ;  /* 0x002000ff1200b986 */ /* 0x0003e2000c101d06 */
[-C--:B------:R-:W-:Y:S02]  /*09b0*/  ISETP.GE.AND P3, PT, R12, R11.reuse, PT ;  /* 0x0000000b0c00720c */ /* 0x080fe40003f66270 */
[----:B------:R-:W-:Y:S01]  /*09c0*/  ISETP.NE.OR P5, PT, R0, RZ, P5 ;  /* 0x000000ff0000720c */ /* 0x000fe20002fa5670 */
[----:B------:R1:W-:Y:S01]  /*09d0*/  @!P0 STG.E.128 [R18.64+0x3800], RZ ;  /* 0x003800ff12008986 */ /* 0x0003e2000c101d06 */
[----:B------:R-:W-:Y:S02]  /*09e0*/  ISETP.GE.AND P0, PT, R6, R11, PT ;  /* 0x0000000b0600720c */ /* 0x000fe40003f06270 */
[C---:B------:R-:W-:Y:S01]  /*09f0*/  ISETP.NE.OR P3, PT, R0.reuse, RZ, P3 ;  /* 0x000000ff0000720c */ /* 0x040fe20001f65670 */
[----:B------:R1:W-:Y:S01]  /*0a00*/  @!P2 STG.E.128 [R18.64+0x2800], RZ ;  /* 0x002800ff1200a986 */ /* 0x0003e2000c101d06 */
[----:B------:R-:W-:-:S02]  /*0a10*/  ISETP.NE.OR P0, PT, R0, RZ, P0 ;  /* 0x000000ff0000720c */ /* 0x000fc40000705670 */
[----:B------:R-:W-:Y:S01]  /*0a20*/  ISETP.GE.AND P2, PT, R10, R11, PT ;  /* 0x0000000b0a00720c */ /* 0x000fe20003f46270 */
[----:B------:R1:W-:Y:S01]  /*0a30*/  @!P4 STG.E.128 [R18.64+0x3000], RZ ;  /* 0x003000ff1200c986 */ /* 0x0003e2000c101d06 */
[----:B------:R-:W-:Y:S01]  /*0a40*/  LEA.HI.X.SX32 R10, R2, R5, 0x1, P1 ;  /* 0x00000005020a7211 */ /* 0x000fe200008f0eff */
[----:B------:R-:W-:Y:S01]  /*0a50*/  @!P6 IMAD.MOV.U32 R21, RZ, RZ, -0x800000 ;  /* 0xff800000ff15e424 */ /* 0x000fe200078e00ff */
[C---:B------:R-:W-:Y:S01]  /*0a60*/  LEA R12, P4, R3.reuse, c[0x0][0x208], 0x2 ;  /* 0x00008200030c7a11 */ /* 0x040fe200078810ff */
[----:B------:R-:W-:Y:S01]  /*0a70*/  @!P5 IMAD.MOV.U32 R17, RZ, RZ, -0x800000 ;  /* 0xff800000ff11d424 */ /* 0x000fe200078e00ff */
[----:B------:R-:W-:Y:S02]  /*0a80*/  ISETP.GE.AND P1, PT, R8, R11, PT ;  /* 0x0000000b0800720c */ /* 0x000fe40003f26270 */
[----:B------:R-:W-:Y:S01]  /*0a90*/  LEA.HI.X R13, R3, c[0x0][0x20c], R10, 0x2, P4 ;  /* 0x00008300030d7a11 */ /* 0x000fe200020f140a */
[----:B------:R-:W-:Y:S01]  /*0aa0*/  @!P3 IMAD.MOV.U32 R9, RZ, RZ, -0x800000 ;  /* 0xff800000ff09b424 */ /* 0x000fe200078e00ff */
[C---:B------:R-:W-:Y:S01]  /*0ab0*/  ISETP.NE.AND P4, PT, R0.reuse, RZ, PT ;  /* 0x000000ff0000720c */ /* 0x040fe20003f85270 */
[----:B------:R-:W-:Y:S01]  /*0ac0*/  @!P0 IMAD.MOV.U32 R3, RZ, RZ, -0x800000 ;  /* 0xff800000ff038424 */ /* 0x000fe200078e00ff */
[C---:B------:R-:W-:Y:S01]  /*0ad0*/  ISETP.NE.OR P2, PT, R0.reuse, RZ, P2 ;  /* 0x000000ff0000720c */ /* 0x040fe20001745670 */
[----:B------:R1:W-:Y:S01]  /*0ae0*/  @!P6 STG.E [R12.64+0x20], R21 ;  /* 0x000020150c00e986 */ /* 0x0003e2000c101906 */
[----:B------:R-:W-:-:S02]  /*0af0*/  ISETP.NE.OR P1, PT, R0, RZ, P1 ;  /* 0x000000ff0000720c */ /* 0x000fc40000f25670 */
[-C--:B------:R-:W-:Y:S01]  /*0b00*/  ISETP.GE.OR P4, PT, R2, R11.reuse, P4 ;  /* 0x0000000b0200720c */ /* 0x080fe20002786670 */
[----:B------:R1:W-:Y:S01]  /*0b10*/  @!P0 STG.E [R12.64+0xc0], R3 ;  /* 0x0000c0030c008986 */ /* 0x0003e2000c101906 */
[----:B------:R-:W-:-:S03]  /*0b20*/  ISETP.GE.AND P0, PT, R4, R11, PT ;  /* 0x0000000b0400720c */ /* 0x000fc60003f06270 */
[----:B------:R1:W-:Y:S01]  /*0b30*/  @!P5 STG.E [R12.64+0x40], R17 ;  /* 0x000040110c00d986 */ /* 0x0003e2000c101906 */
[----:B------:R-:W-:-:S03]  /*0b40*/  ISETP.NE.OR P0, PT, R0, RZ, P0 ;  /* 0x000000ff0000720c */ /* 0x000fc60000705670 */
[----:B------:R-:W-:Y:S01]  /*0b50*/  @!P2 IMAD.MOV.U32 R7, RZ, RZ, -0x800000 ;  /* 0xff800000ff07a424 */ /* 0x000fe200078e00ff */
[----:B------:R1:W-:Y:S01]  /*0b60*/  @!P3 STG.E [R12.64+0x60], R9 ;  /* 0x000060090c00b986 */ /* 0x0003e2000c101906 */
[----:B------:R-:W-:Y:S02]  /*0b70*/  @!P1 IMAD.MOV.U32 R5, RZ, RZ, -0x800000 ;  /* 0xff800000ff059424 */ /* 0x000fe400078e00ff */
[----:B------:R-:W-:Y:S01]  /*0b80*/  @!P4 IMAD.MOV.U32 R15, RZ, RZ, -0x800000 ;  /* 0xff800000ff0fc424 */ /* 0x000fe200078e00ff */
[----:B------:R1:W-:Y:S04]  /*0b90*/  @!P2 STG.E [R12.64+0x80], R7 ;  /* 0x000080070c00a986 */ /* 0x0003e8000c101906 */
[----:B------:R1:W-:Y:S04]  /*0ba0*/  @!P1 STG.E [R12.64+0xa0], R5 ;  /* 0x0000a0050c009986 */ /* 0x0003e8000c101906 */
[----:B------:R1:W-:Y:S01]  /*0bb0*/  @!P4 STG.E [R12.64], R15 ;  /* 0x0000000f0c00c986 */ /* 0x0003e2000c101906 */
[----:B------:R-:W-:Y:S05]  /*0bc0*/  @P0 EXIT ;  /* 0x000000000000094d */ /* 0x000fea0003800000 */
[----:B-1----:R-:W-:-:S05]  /*0bd0*/  MOV R3, 0xff800000 ;  /* 0xff80000000037802 */ /* 0x002fca0000000f00 */
[----:B------:R-:W-:Y:S01]  /*0be0*/  STG.E [R12.64+0xe0], R3 ;  /* 0x0000e0030c007986 */ /* 0x000fe2000c101906 */
[----:B------:R-:W-:Y:S05]  /*0bf0*/  EXIT ;  /* 0x000000000000794d */ /* 0x000fea0003800000 */
.L_x_5668:
[----:B------:R-:W-:Y:S01]  /*0c00*/  ISETP.NE.U32.AND P2, PT, RZ, c[0x0][0x2c0], PT ;  /* 0x0000b000ff007a0c */ /* 0x000fe20003f45070 */
        /* <DEDUP_REMOVED lines=61> */
[----:B------:R-:W-:Y:S01]  /*0fe0*/  ISETP.GE.U32.AND P2, PT, R8, R3, PT ;  /* 0x000000030800720c */ /* 0x000fe20003f46070 */
[----:B------:R-:W-:Y:S01]  /*0ff0*/  IMAD.MOV R8, RZ, RZ, -R5 ;  /* 0x000000ffff087224 */ /* 0x000fe200078e0a05 */
[----:B------:R-:W-:-:S03]  /*1000*/  LOP3.LUT R3, R12, c[0x0][0x1c8], RZ, 0x3c, !PT ;  /* 0x000072000c037a12 */ /* 0x000fc600078e3cff */
[----:B------:R-:W-:Y:S01]  /*1010*/  IMAD R9, R8, c[0x0][0x2d0], R9 ;  /* 0x0000b40008097a24 */ /* 0x000fe200078e0209 */
[----:B------:R-:W-:-:S04]  /*1020*/  ISETP.GE.AND P1, PT, R3, RZ, PT ;  /* 0x000000ff0300720c */ /* 0x000fc80003f26270 */
[----:B------:R-:W-:-:S03]  /*1030*/  SHF.R.S32.HI R5, RZ, 0x1f, R9 ;  /* 0x0000001fff057819 */ /* 0x000fc60000011409 */
[----:B------:R-:W-:Y:S02]  /*1040*/  @P2 IADD3 R4, R4, 0x1, RZ ;  /* 0x0000000104042810 */ /* 0x000fe40007ffe0ff */
[----:B------:R-:W-:Y:S01]  /*1050*/  ISETP.NE.AND P2, PT, RZ, c[0x0][0x1c8], PT ;  /* 0x00007200ff007a0c */ /* 0x000fe20003f45270 */
[----:B------:R-:W-:-:S03]  /*1060*/  IMAD R8, R5, c[0x0][0x198], RZ ;  /* 0x0000660005087a24 */ /* 0x000fc600078e02ff */
        /* <DEDUP_REMOVED lines=8> */
[----:B------:R-:W-:Y:S02]  /*10f0*/  IMAD.IADD R17, R17, 0x1, R3 ;  /* 0x0000000111117824 */ /* 0x000fe400078e0203 */
[C---:B------:R-:W-:Y:S01]  /*1100*/  IMAD R3, R9.reuse, c[0x0][0x19c], R8 ;  /* 0x0000670009037a24 */ /* 0x040fe200078e0208 */
[----:B------:R-:W-:Y:S01]  /*1110*/  SHF.R.S32.HI R8, RZ, 0x1f, R4 ;  /* 0x0000001fff087819 */ /* 0x000fe20000011404 */
[----:B------:R-:W-:-:S04]  /*1120*/  IMAD.WIDE.U32 R20, R9, c[0x0][0x198], R16 ;  /* 0x0000660009147a25 */ /* 0x000fc800078e0010 */
[----:B------:R-:W-:Y:S01]  /*1130*/  IMAD.WIDE.U32 R18, R18, c[0x0][0x188], RZ ;  /* 0x0000620012127a25 */ /* 0x000fe200078e00ff */
[----:B------:R-:W-:-:S03]  /*1140*/  IADD3 R21, R21, R3, RZ ;  /* 0x0000000315157210 */ /* 0x000fc60007ffe0ff */
[----:B------:R-:W-:Y:S02]  /*1150*/  IMAD R3, R8, c[0x0][0x1b0], RZ ;  /* 0x00006c0008037a24 */ /* 0x000fe400078e02ff */
[----:B------:R-:W-:-:S04]  /*1160*/  IMAD.WIDE.U32 R20, R4, c[0x0][0x1b0], R20 ;  /* 0x00006c0004147a25 */ /* 0x000fc800078e0014 */
[----:B------:R-:W-:Y:S02]  /*1170*/  IMAD R10, R4, c[0x0][0x1b4], R3 ;  /* 0x00006d00040a7a24 */ /* 0x000fe400078e0203 */
[----:B------:R-:W-:-:S03]  /*1180*/  IMAD.IADD R13, R19, 0x1, R13 ;  /* 0x00000001130d7824 */ /* 0x000fc600078e020d */
[----:B------:R-:W-:Y:S01]  /*1190*/  IADD3 R10, R21, R10, RZ ;  /* 0x0000000a150a7210 */ /* 0x000fe20007ffe0ff */
[----:B------:R-:W-:Y:S05]  /*11a0*/  BRA `(.L_x_5670) ;  /* 0x0000041000007947 */ /* 0x000fea0003800000 */
.L_x_5669:
[----:B-1----:R-:W-:-:S13]  /*11b0*/  ISETP.NE.AND P4, PT, R10, -0x1, PT ;  /* 0xffffffff0a00780c */ /* 0x002fda0003f85270 */
        /* <DEDUP_REMOVED lines=14> */
.L_x_5671:
[----:B------:R-:W-:Y:S01]  /*12a0*/  IABS R8, c[0x0][0x1c8] ;  /* 0x0000720000087a13 */ /* 0x000fe20000000000 */
[----:B------:R-:W-:Y:S01]  /*12b0*/  IMAD.MOV.U32 R18, RZ, RZ, RZ ;  /* 0x000000ffff127224 */ /* 0x000fe200078e00ff */
[----:B------:R-:W-:Y:S01]  /*12c0*/  MOV R17, R13 ;  /* 0x0000000d00117202 */ /* 0x000fe20000000f00 */
[----:B------:R-:W-:Y:S01]  /*12d0*/  @P4 IMAD.IADD R13, R7, 0x1, R10 ;  /* 0x00000001070d4824 */ /* 0x000fe200078e020a */
        /* <DEDUP_REMOVED lines=10> */
[----:B------:R-:W-:Y:S02]  /*1380*/  IMAD.MOV R5, RZ, RZ, -R4 ;  /* 0x000000ffff057224 */ /* 0x000fe400078e0a04 */
[----:B------:R-:W-:-:S04]  /*1390*/  @P4 IMAD.WIDE.U32 R18, R13, c[0x0][0x1a0], RZ ;  /* 0x000068000d124a25 */ /* 0x000fc800078e00ff */
[----:B------:R-:W-:Y:S01]  /*13a0*/  IMAD R5, R8, R5, R9 ;  /* 0x0000000508057224 */ /* 0x000fe200078e0209 */
[----:B------:R-:W-:Y:S01]  /*13b0*/  LEA R9, R6, 0xffffff80, 0x7 ;  /* 0xffffff8006097811 */ /* 0x000fe200078e38ff */
[----:B------:R-:W-:-:S03]  /*13c0*/  @P4 IMAD R13, R13, c[0x0][0x1a4], R19 ;  /* 0x000069000d0d4a24 */ /* 0x000fc600078e0213 */
[----:B------:R-:W-:Y:S01]  /*13d0*/  ISETP.GT.U32.AND P1, PT, R8, R5, PT ;  /* 0x000000050800720c */ /* 0x000fe20003f24070 */
[----:B------:R-:W-:-:S12]  /*13e0*/  IMAD.WIDE.U32 R16, R9, c[0x0][0x198], R16 ;  /* 0x0000660009107a25 */ /* 0x000fd800078e0010 */
[-C--:B------:R-:W-:Y:S02]  /*13f0*/  @!P1 IADD3 R5, R5, -R8.reuse, RZ ;  /* 0x8000000805059210 */ /* 0x080fe40007ffe0ff */
[----:B------:R-:W-:Y:S02]  /*1400*/  @!P1 IADD3 R4, R4, 0x1, RZ ;  /* 0x0000000104049810 */ /* 0x000fe40007ffe0ff */
[----:B------:R-:W-:Y:S02]  /*1410*/  ISETP.GE.U32.AND P3, PT, R5, R8, PT ;  /* 0x000000080500720c */ /* 0x000fe40003f66070 */
[----:B------:R-:W-:Y:S02]  /*1420*/  LOP3.LUT R5, R12, c[0x0][0x1c8], RZ, 0x3c, !PT ;  /* 0x000072000c057a12 */ /* 0x000fe400078e3cff */
[----:B------:R-:W-:Y:S02]  /*1430*/  ISETP.NE.AND P1, PT, RZ, c[0x0][0x1c8], PT ;  /* 0x00007200ff007a0c */ /* 0x000fe40003f25270 */
[----:B------:R-:W-:-:S02]  /*1440*/  ISETP.GE.AND P2, PT, R5, RZ, PT ;  /* 0x000000ff0500720c */ /* 0x000fc40003f46270 */
[----:B------:R-:W-:-:S05]  /*1450*/  SHF.R.S32.HI R5, RZ, 0x1f, R9 ;  /* 0x0000001fff057819 */ /* 0x000fca0000011409 */
[----:B------:R-:W-:Y:S01]  /*1460*/  @P3 IADD3 R4, R4, 0x1, RZ ;  /* 0x0000000104043810 */ /* 0x000fe20007ffe0ff */
[----:B------:R-:W-:-:S04]  /*1470*/  IMAD R8, R5, c[0x0][0x198], RZ ;  /* 0x0000660005087a24 */ /* 0x000fc800078e02ff */
[----:B------:R-:W-:Y:S02]  /*1480*/  IMAD R15, R9, c[0x0][0x19c], R8 ;  /* 0x00006700090f7a24 */ /* 0x000fe400078e0208 */
[----:B------:R-:W-:Y:S01]  /*1490*/  @!P2 IMAD.MOV R4, RZ, RZ, -R4 ;  /* 0x000000ffff04a224 */ /* 0x000fe200078e0a04 */
[----:B------:R-:W-:Y:S02]  /*14a0*/  @!P1 LOP3.LUT R4, RZ, c[0x0][0x1c8], RZ, 0x33, !PT ;  /* 0x00007200ff049a12 */ /* 0x000fe400078e33ff */
[----:B------:R-:W-:Y:S02]  /*14b0*/  IADD3 R17, R17, R15, RZ ;  /* 0x0000000f11117210 */ /* 0x000fe40007ffe0ff */
[----:B------:R-:W-:-:S03]  /*14c0*/  SHF.R.S32.HI R8, RZ, 0x1f, R4 ;  /* 0x0000001fff087819 */ /* 0x000fc60000011404 */
[----:B------:R-:W-:-:S04]  /*14d0*/  IMAD.WIDE.U32 R20, R4, c[0x0][0x1b0], R16 ;  /* 0x00006c0004147a25 */ /* 0x000fc800078e0010 */
[----:B------:R-:W-:-:S04]  /*14e0*/  IMAD R15, R8, c[0x0][0x1b0], RZ ;  /* 0x00006c00080f7a24 */ /* 0x000fc800078e02ff */
        /* <DEDUP_REMOVED lines=13> */
.L_x_5670:
[----:B------:R-:W-:Y:S01]  /*15c0*/  ISETP.NE.AND P1, PT, R14, -0x1, PT ;  /* 0xffffffff0e00780c */ /* 0x000fe20003f25270 */
[----:B------:R-:W-:Y:S01]  /*15d0*/  IMAD.IADD R159, R11, 0x1, -R22 ;  /* 0x000000010b9f7824 */ /* 0x000fe200078e0a16 */
[----:B-----5:R-:W-:Y:S01]  /*15e0*/  SHF.R.S32.HI R3, RZ, 0x1f, R0 ;  /* 0x0000001fff037819 */ /* 0x020fe20000011400 */
[----:B------:R-:W-:Y:S03]  /*15f0*/  BSSY B0, `(.L_x_5672) ;  /* 0x0000049000007945 */ /* 0x000fe60003800000 */
[CC--:B------:R-:W-:Y:S02]  /*1600*/  LEA.HI R7, R3.reuse, R0.reuse, RZ, 0x3 ;  /* 0x0000000003077211 */ /* 0x0c0fe400078f18ff */
[----:B------:R-:W-:Y:S02]  /*1610*/  LEA.HI R160, R3, R0, RZ, 0x4 ;  /* 0x0000000003a07211 */ /* 0x000fe400078f20ff */
[----:B------:R-:W-:-:S02]  /*1620*/  SHF.R.S32.HI R26, RZ, 0x3, R7 ;  /* 0x00000003ff1a7819 */ /* 0x000fc40000011407 */
[----:B------:R-:W-:Y:S01]  /*1630*/  LOP3.LUT R7, R7, 0xfffffff8, RZ, 0xc0, !PT ;  /* 0xfffffff807077812 */ /* 0x000fe200078ec0ff */
[----:B------:R-:W-:Y:S01]  /*1640*/  @!P1 IMAD.WIDE.U32 R28, R168, c[0x0][0x178], RZ ;  /* 0x00005e00a81c9a25 */ /* 0x000fe200078e00ff */
[----:B------:R-:W-:Y:S02]  /*1650*/  @!P1 SHF.R.S32.HI R15, RZ, 0x1f, R168 ;  /* 0x0000001fff0f9819 */ /* 0x000fe400000114a8 */
[----:B------:R-:W-:Y:S01]  /*1660*/  SHF.R.S32.HI R27, RZ, 0x1f, R26 ;  /* 0x0000001fff1b7819 */ /* 0x000fe2000001141a */
[----:B------:R-:W-:Y:S02]  /*1670*/  IMAD.SHL.U32 R166, R26, 0x40, RZ ;  /* 0x000000401aa67824 */ /* 0x000fe400078e00ff */
[----:B------:R-:W-:Y:S02]  /*1680*/  IMAD.IADD R88, R0, 0x1, -R7 ;  /* 0x0000000100587824 */ /* 0x000fe400078e0a07 */
[----:B------:R-:W-:Y:S01]  /*1690*/  @!P1 IMAD R15, R15, c[0x0][0x178], RZ ;  /* 0x00005e000f0f9a24 */ /* 0x000fe200078e02ff */
[----:B------:R-:W-:Y:S01]  /*16a0*/  LOP3.LUT R166, R166, 0x1c0, RZ, 0xc0, !PT ;  /* 0x000001c0a6a67812 */ /* 0x000fe200078ec0ff */
[----:B------:R-:W-:Y:S01]  /*16b0*/  @P1 IMAD.WIDE.U32 R16, R14, c[0x0][0x190], RZ ;  /* 0x000064000e101a25 */ /* 0x000fe200078e00ff */
[----:B------:R-:W-:-:S03]  /*16c0*/  SHF.L.U32 R167, R88, 0x3, RZ ;  /* 0x0000000358a77819 */ /* 0x000fc600000006ff */
[----:B------:R-:W-:Y:S01]  /*16d0*/  @!P1 IMAD R15, R168, c[0x0][0x17c], R15 ;  /* 0x00005f00a80f9a24 */ /* 0x000fe200078e020f */
[----:B------:R-:W-:Y:S01]  /*16e0*/  LOP3.LUT R7, R166, 0x38, R167, 0xf8, !PT ;  /* 0x00000038a6077812 */ /* 0x000fe200078ef8a7 */
[----:B------:R-:W-:Y:S01]  /*16f0*/  @!P1 IMAD.MOV.U32 R16, RZ, RZ, R28 ;  /* 0x000000ffff109224 */ /* 0x000fe200078e001c */
[----:B------:R-:W-:Y:S01]  /*1700*/  SHF.R.U32.HI R166, RZ, 0x3, R166 ;  /* 0x00000003ffa67819 */ /* 0x000fe200000116a6 */
[----:B------:R-:W-:Y:S01]  /*1710*/  @P1 IMAD R14, R14, c[0x0][0x194], R17 ;  /* 0x000065000e0e1a24 */ /* 0x000fe200078e0211 */
[----:B------:R-:W-:Y:S01]  /*1720*/  IADD3 R18, P2, R167, R18, RZ ;  /* 0x00000012a7127210 */ /* 0x000fe20007f5e0ff */
[----:B------:R-:W-:Y:S01]  /*1730*/  @!P1 IMAD.IADD R14, R29, 0x1, R15 ;  /* 0x000000011d0e9824 */ /* 0x000fe200078e020f */
[----:B------:R-:W-:Y:S01]  /*1740*/  SHF.R.S32.HI R15, RZ, 0x1f, R167 ;  /* 0x0000001fff0f7819 */ /* 0x000fe200000114a7 */
[----:B------:R-:W-:Y:S01]  /*1750*/  IMAD.WIDE R24, R25, 0x40, R26 ;  /* 0x0000004019187825 */ /* 0x000fe200078e021a */
[----:B------:R-:W-:Y:S02]  /*1760*/  IADD3 R16, P1, R167, R16, RZ ;  /* 0x00000010a7107210 */ /* 0x000fe40007f3e0ff */
[----:B------:R-:W-:Y:S01]  /*1770*/  LOP3.LUT R166, R7, R166, RZ, 0x3c, !PT ;  /* 0x000000a607a67212 */ /* 0x000fe200078e3cff */
[----:B------:R-:W-:Y:S01]  /*1780*/  IMAD.X R19, R15, 0x1, R13, P2 ;  /* 0x000000010f137824 */ /* 0x000fe200010e060d */
[----:B------:R-:W-:Y:S01]  /*1790*/  LEA.HI R7, R3, R0, RZ, 0x6 ;  /* 0x0000000003077211 */ /* 0x000fe200078f30ff */
[----:B------:R-:W-:Y:S01]  /*17a0*/  IMAD R13, R8, c[0x0][0x1b8], RZ ;  /* 0x00006e00080d7a24 */ /* 0x000fe200078e02ff */
[----:B------:R-:W-:Y:S01]  /*17b0*/  IADD3.X R17, R15, R14, RZ, P1, !PT ;  /* 0x0000000e0f117210 */ /* 0x000fe20000ffe4ff */
[----:B------:R-:W-:Y:S01]  /*17c0*/  IMAD.WIDE.U32 R18, R4, c[0x0][0x1b8], R18 ;  /* 0x00006e0004127a25 */ /* 0x000fe200078e0012 */
[----:B------:R-:W-:-:S02]  /*17d0*/  IADD3 R128, P1, R26, R9, RZ ;  /* 0x000000091a807210 */ /* 0x000fc40007f3e0ff */
[----:B------:R-:W-:Y:S01]  /*17e0*/  IADD3 R20, P3, R167, R20, RZ ;  /* 0x00000014a7147210 */ /* 0x000fe20007f7e0ff */
[----:B------:R-:W-:Y:S01]  /*17f0*/  IMAD R9, R27, c[0x0][0x198], RZ ;  /* 0x000066001b097a24 */ /* 0x000fe200078e02ff */
[----:B------:R-:W-:Y:S01]  /*1800*/  SHF.L.U32 R7, R7, 0x3, RZ ;  /* 0x0000000307077819 */ /* 0x000fe200000006ff */
[----:B------:R-:W-:Y:S01]  /*1810*/  IMAD.X R5, R27, 0x1, R5, P1 ;  /* 0x000000011b057824 */ /* 0x000fe200008e0605 */
[----:B------:R-:W-:Y:S01]  /*1820*/  ISETP.GE.AND P1, PT, R26, R159, PT ;  /* 0x0000009f1a00720c */ /* 0x000fe20003f26270 */
[----:B------:R-:W-:Y:S01]  /*1830*/  IMAD.X R21, R15, 0x1, R10, P3 ;  /* 0x000000010f157824 */ /* 0x000fe200018e060a */
[----:B------:R-:W-:Y:S01]  /*1840*/  LOP3.LUT R166, R166, 0xfffffe00, R7, 0xf8, !PT ;  /* 0xfffffe00a6a67812 */ /* 0x000fe200078ef807 */
[----:B------:R-:W-:Y:S01]  /*1850*/  IMAD R13, R4, c[0x0][0x1bc], R13 ;  /* 0x00006f00040d7a24 */ /* 0x000fe200078e020d */
[----:B------:R-:W-:Y:S01]  /*1860*/  SHF.R.S32.HI R7, RZ, 0x1f, R12 ;  /* 0x0000001fff077819 */ /* 0x000fe2000001140c */
[C---:B------:R-:W-:Y:S01]  /*1870*/  IMAD R9, R26.reuse, c[0x0][0x19c], R9 ;  /* 0x000067001a097a24 */ /* 0x040fe200078e0209 */
[----:B------:R-:W-:Y:S01]  /*1880*/  LEA.HI R4, R3, R0, RZ, 0x5 ;  /* 0x0000000003047211 */ /* 0x000fe200078f28ff */
[----:B------:R-:W-:Y:S01]  /*1890*/  IMAD.WIDE.U32 R122, R26, c[0x0][0x198], R20 ;  /* 0x000066001a7a7a25 */ /* 0x000fe200078e0014 */
[----:B------:R-:W-:-:S03]  /*18a0*/  SHF.L.U32 R166, R166, 0x1, RZ ;  /* 0x00000001a6a67819 */ /* 0x000fc600000006ff */
[----:B------:R-:W-:Y:S01]  /*18b0*/  IMAD R5, R5, c[0x0][0x1a0], RZ ;  /* 0x0000680005057a24 */ /* 0x000fe200078e02ff */
[----:B------:R-:W-:Y:S01]  /*18c0*/  IADD3 R123, R123, R9, RZ ;  /* 0x000000097b7b7210 */ /* 0x000fe20007ffe0ff */
[----:B------:R-:W-:Y:S01]  /*18d0*/  IMAD R7, R7, c[0x0][0x1a8], RZ ;  /* 0x00006a0007077a24 */ /* 0x000fe200078e02ff */
[----:B------:R-:W-:Y:S01]  /*18e0*/  LOP3.LUT R9, R160, 0xfffffff0, RZ, 0xc0, !PT ;  /* 0xfffffff0a0097812 */ /* 0x000fe200078ec0ff */
[----:B------:R-:W-:Y:S01]  /*18f0*/  IMAD.IADD R19, R19, 0x1, R13 ;  /* 0x0000000113137824 */ /* 0x000fe200078e020d */
[----:B------:R-:W-:Y:S01]  /*1900*/  SHF.R.S32.HI R160, RZ, 0x4, R160 ;  /* 0x00000004ffa07819 */ /* 0x000fe200000114a0 */
[----:B------:R-:W-:Y:S02]  /*1910*/  IMAD R131, R128, c[0x0][0x1a4], R5 ;  /* 0x0000690080837a24 */ /* 0x000fe400078e0205 */
[----:B------:R-:W-:Y:S01]  /*1920*/  IMAD R15, R12, c[0x0][0x1ac], R7 ;  /* 0x00006b000c0f7a24 */ /* 0x000fe200078e0207 */
[----:B------:R-:W-:Y:S01]  /*1930*/  SHF.R.S32.HI R7, RZ, 0x5, R4 ;  /* 0x00000005ff077819 */ /* 0x000fe20000011404 */
[----:B------:R-:W-:-:S04]  /*1940*/  IMAD.WIDE.U32 R128, R128, c[0x0][0x1a0], R18 ;  /* 0x0000680080807a25 */ /* 0x000fc800078e0012 */
[----:B------:R-:W-:Y:S01]  /*1950*/  IMAD.WIDE.U32 R12, R12, c[0x0][0x1a8], R16 ;  /* 0x00006a000c0c7a25 */ /* 0x000fe200078e0010 */
[----:B------:R-:W-:-:S03]  /*1960*/  IADD3 R131, R129, R131, RZ ;  /* 0x0000008381837210 */ /* 0x000fc60007ffe0ff */
[----:B------:R-:W-:Y:S02]  /*1970*/  IMAD.IADD R9, R0, 0x1, -R9 ;  /* 0x0000000100097824 */ /* 0x000fe400078e0a09 */
        /* <DEDUP_REMOVED lines=16> */
.L_x_5673:
[----:B------:R-:W-:Y:S05]  /*1a80*/  BSYNC B0 ;  /* 0x0000000000007941 */ /* 0x000fea0003800000 */
.L_x_5672:
        /* <DEDUP_REMOVED lines=21> */
.L_x_5675:
[----:B------:R-:W-:Y:S05]  /*1be0*/  BSYNC B0 ;  /* 0x0000000000007941 */ /* 0x000fea0003800000 */
.L_x_5674:
        /* <DEDUP_REMOVED lines=21> */
.L_x_5677:
[----:B------:R-:W-:Y:S05]  /*1d40*/  BSYNC B0 ;  /* 0x0000000000007941 */ /* 0x000fea0003800000 */
.L_x_5676:
        /* <DEDUP_REMOVED lines=20> */
.L_x_5679:
[----:B------:R-:W-:Y:S05]  /*1e90*/  BSYNC B0 ;  /* 0x0000000000007941 */ /* 0x000fea0003800000 */
.L_x_5678:
[----:B------:R-:W-:Y:S01]  /*1ea0*/  IADD3 R165, R6, -0x1, RZ ;  /* 0xffffffff06a57810 */ /* 0x000fe20007ffe0ff */
[----:B------:R-:W-:Y:S01]  /*1eb0*/  BSSY B0, `(.L_x_5680) ;  /* 0x0000014000007945 */ /* 0x000fe20003800000 */
[----:B------:R-:W-:Y:S02]  /*1ec0*/  SHF.R.S32.HI R8, RZ, 0x1f, R9 ;  /* 0x0000001fff087819 */ /* 0x000fe40000011409 */
[----:B------:R-:W-:Y:S01]  /*1ed0*/  LOP3.LUT R13, R4, 0xffffffe0, RZ, 0xc0, !PT ;  /* 0xffffffe0040d7812 */ /* 0x000fe200078ec0ff */
[----:B------:R-:W-:Y:S01]  /*1ee0*/  IMAD.SHL.U32 R127, R165, 0x80, RZ ;  /* 0x00000080a57f7824 */ /* 0x000fe200078e00ff */
[----:B------:R-:W-:-:S03]  /*1ef0*/  LEA.HI R5, R8, R9, RZ, 0x3 ;  /* 0x0000000908057211 */ /* 0x000fc600078f18ff */
[----:B------:R-:W-:Y:S01]  /*1f00*/  IMAD.IADD R3, R2, 0x1, -R127 ;  /* 0x0000000102037824 */ /* 0x000fe200078e0a7f */
[----:B------:R-:W-:Y:S01]  /*1f10*/  LOP3.LUT R4, R5, 0xfffffff8, RZ, 0xc0, !PT ;  /* 0xfffffff805047812 */ /* 0x000fe200078ec0ff */
[----:B------:R-:W-:-:S03]  /*1f20*/  IMAD.IADD R13, R0, 0x1, -R13 ;  /* 0x00000001000d7824 */ /* 0x000fc600078e0a0d */
[----:B------:R-:W-:Y:S01]  /*1f30*/  ISETP.GE.AND P1, PT, R26, R3, PT ;  /* 0x000000031a00720c */ /* 0x000fe20003f26270 */
[----:B------:R-:W-:-:S12]  /*1f40*/  IMAD.IADD R9, R9, 0x1, -R4 ;  /* 0x0000000109097824 */ /* 0x000fd800078e0a04 */
[----:B------:R-:W-:Y:S05]  /*1f50*/  @P1 BRA `(.L_x_5681) ;  /* 0x0000009000001947 */ /* 0x000fea0003800000 */
[----:B------:R-:W-:-:S13]  /*1f60*/  ISETP.GE.AND P1, PT, R167, c[0x0][0x220], PT ;  /* 0x00008800a7007a0c */ /* 0x000fda0003f26270 */
[----:B------:R1:W-:Y:S01]  /*1f70*/  @P1 STS.128 [R166+0x2000], RZ ;  /* 0x002000ffa6001388 */ /* 0x0003e20000000c00 */
[----:B------:R-:W-:Y:S05]  /*1f80*/  @P1 BRA `(.L_x_5681) ;  /* 0x0000006000001947 */ /* 0x000fea0003800000 */
[----:B-1----:R-:W-:-:S04]  /*1f90*/  LEA R14, P1, R122, c[0x0][0x168], 0x1 ;  /* 0x00005a007a0e7a11 */ /* 0x002fc800078208ff */
[----:B------:R-:W-:-:S05]  /*1fa0*/  LEA.HI.X R15, R122, c[0x0][0x16c], R123, 0x1, P1 ;  /* 0x00005b007a0f7a11 */ /* 0x000fca00008f0c7b */
[----:B------:R-:W-:Y:S01]  /*1fb0*/  @!PT LDS RZ, [RZ] ;  /* 0x00000000fffff984 */ /* 0x000fe20000000800 */
[----:B------:R-:W-:Y:S01]  /*1fc0*/  @!PT LDS RZ, [RZ] ;  /* 0x00000000fffff984 */ /* 0x000fe20000000800 */
[----:B------:R-:W-:Y:S01]  /*1fd0*/  @!PT LDS RZ, [RZ] ;  /* 0x00000000fffff984 */ /* 0x000fe20000000800 */
[----:B------:R1:W-:Y:S04]  /*1fe0*/  LDGSTS.E.BYPASS.LTC128B.128 [R166+0x2000], [R14.64] ;  /* 0x020000000ea67fae */ /* 0x0003e8000b901d46 */
.L_x_5681:
[----:B------:R-:W-:Y:S05]  /*1ff0*/  BSYNC B0 ;  /* 0x0000000000007941 */ /* 0x000fea0003800000 */
.L_x_5680:
        /* <DEDUP_REMOVED lines=17> */
.L_x_5683:
[----:B------:R-:W-:Y:S05]  /*2110*/  BSYNC B0 ;  /* 0x0000000000007941 */ /* 0x000fea0003800000 */
.L_x_5682:
        /* <DEDUP_REMOVED lines=15> */
.L_x_5685:
[----:B------:R-:W-:Y:S05]  /*2210*/  BSYNC B0 ;  /* 0x0000000000007941 */ /* 0x000fea0003800000 */
.L_x_5684:
[----:B------:R-:W-:Y:S01]  /*2220*/  ISETP.GE.AND P1, PT, R16, R3, PT ;  /* 0x000000031000720c */ /* 0x000fe20003f26270 */
[----:B------:R-:W-:-:S12]  /*2230*/  BSSY B0, `(.L_x_5686) ;  /* 0x000000f000007945 */ /* 0x000fd80003800000 */
[----:B------:R-:W-:Y:S05]  /*2240*/  @P1 BRA `(.L_x_5687) ;  /* 0x000000d000001947 */ /* 0x000fea0003800000 */
[----:B------:R-:W-:-:S13]  /*2250*/  ISETP.GE.AND P1, PT, R167, c[0x0][0x220], PT ;  /* 0x00008800a7007a0c */ /* 0x000fda0003f26270 */
[----:B------:R1:W-:Y:S01]  /*2260*/  @P1 STS.128 [R166+0x3800], RZ ;  /* 0x003800ffa6001388 */ /* 0x0003e20000000c00 */
[----:B------:R-:W-:Y:S05]  /*2270*/  @P1 BRA `(.L_x_5687) ;  /* 0x000000a000001947 */ /* 0x000fea0003800000 */
[----:B------:R-:W-:Y:S01]  /*2280*/  ULDC UR4, c[0x0][0x19c] ;  /* 0x0000670000047ab9 */ /* 0x000fe20000000800 */
[----:B------:R-:W-:Y:S01]  /*2290*/  IMAD.WIDE.U32 R24, R120, 0x30, R122 ;  /* 0x0000003078187825 */ /* 0x000fe200078e007a */
[----:B------:R-:W-:-:S04]  /*22a0*/  UIMAD UR4, UR4, 0x30, URZ ;  /* 0x00000030040478a4 */ /* 0x000fc8000f8e023f */
[----:B-1----:R-:W-:Y:S02]  /*22b0*/  LEA R14, P1, R24, c[0x0][0x168], 0x1 ;  /* 0x00005a00180e7a11 */ /* 0x002fe400078208ff */
[----:B------:R-:W-:-:S04]  /*22c0*/  IADD3 R4, R25, UR4, RZ ;  /* 0x0000000419047c10 */ /* 0x000fc8000fffe0ff */
[----:B------:R-:W-:-:S05]  /*22d0*/  LEA.HI.X R15, R24, c[0x0][0x16c], R4, 0x1, P1 ;  /* 0x00005b00180f7a11 */ /* 0x000fca00008f0c04 */
[----:B------:R-:W-:Y:S01]  /*22e0*/  @!PT LDS RZ, [RZ] ;  /* 0x00000000fffff984 */ /* 0x000fe20000000800 */
[----:B------:R-:W-:Y:S01]  /*22f0*/  @!PT LDS RZ, [RZ] ;  /* 0x00000000fffff984 */ /* 0x000fe20000000800 */
[----:B------:R-:W-:Y:S01]  /*2300*/  @!PT LDS RZ, [RZ] ;  /* 0x00000000fffff984 */ /* 0x000fe20000000800 */
[----:B------:R1:W-:Y:S02]  /*2310*/  LDGSTS.E.BYPASS.LTC128B.128 [R166+0x3800], [R14.64] ;  /* 0x038000000ea67fae */ /* 0x0003e4000b901d46 */
.L_x_5687:
[----:B------:R-:W-:Y:S05]  /*2320*/  BSYNC B0 ;  /* 0x0000000000007941 */ /* 0x000fea0003800000 */
.L_x_5686:
        /* <DEDUP_REMOVED lines=16> */
.L_x_5689:
[----:B------:R-:W-:Y:S05]  /*2430*/  BSYNC B0 ;  /* 0x0000000000007941 */ /* 0x000fea0003800000 */
.L_x_5688:
[----:B------:R-:W-:Y:S01]  /*2440*/  IADD3 R12, R26, 0x50, RZ ;  /* 0x000000501a0c7810 */ /* 0x000fe20007ffe0ff */
[----:B------:R-:W-:Y:S03]  /*2450*/  BSSY B0, `(.L_x_5690) ;  /* 0x0000010000007945 */ /* 0x000fe60003800000 */
[----:B------:R-:W-:-:S13]  /*2460*/  ISETP.GE.AND P1, PT, R12, R3, PT ;  /* 0x000000030c00720c */ /* 0x000fda0003f26270 */
[----:B------:R-:W-:Y:S05]  /*2470*/  @P1 BRA `(.L_x_5691) ;  /* 0x000000d000001947 */ /* 0x000fea0003800000 */
[----:B------:R-:W-:-:S13]  /*2480*/  ISETP.GE.AND P1, PT, R167, c[0x0][0x220], PT ;  /* 0x00008800a7007a0c */ /* 0x000fda0003f26270 */
[----:B------:R1:W-:Y:S01]  /*2490*/  @P1 STS.128 [R166+0x4800], RZ ;  /* 0x004800ffa6001388 */ /* 0x0003e20000000c00 */
[----:B------:R-:W-:Y:S05]  /*24a0*/  @P1 BRA `(.L_x_5691) ;  /* 0x000000a000001947 */ /* 0x000fea0003800000 */
[----:B------:R-:W-:Y:S01]  /*24b0*/  ULDC UR4, c[0x0][0x19c] ;  /* 0x0000670000047ab9 */ /* 0x000fe20000000800 */
[----:B----4-:R-:W-:Y:S01]  /*24c0*/  IMAD.WIDE.U32 R28, R120, 0x50, R122 ;  /* 0x00000050781c7825 */ /* 0x010fe200078e007a */
        /* <DEDUP_REMOVED lines=8> */
.L_x_5691:
[----:B------:R-:W-:Y:S05]  /*2550*/  BSYNC B0 ;  /* 0x0000000000007941 */ /* 0x000fea0003800000 */
.L_x_5690:
        /* <DEDUP_REMOVED lines=17> */
.L_x_5693:
[----:B------:R-:W-:Y:S05]  /*2670*/  BSYNC B0 ;  /* 0x0000000000007941 */ /* 0x000fea0003800000 */
.L_x_5692:
        /* <DEDUP_REMOVED lines=17> */
.L_x_5695:
[----:B------:R-:W-:Y:S05]  /*2790*/  BSYNC B0 ;  /* 0x0000000000007941 */ /* 0x000fea0003800000 */
.L_x_5694:
[----:B------:R-:W0:Y:S01]  /*27a0*/  LDGDEPBAR ;  /* 0x00000000000079af */ /* 0x000e220000000000 */
[----:B------:R-:W-:Y:S01]  /*27b0*/  IMAD.SHL.U32 R157, R88, 0x40, RZ ;  /* 0x00000040589d7824 */ /* 0x000fe200078e00ff */
[----:B------:R-:W-:Y:S01]  /*27c0*/  SHF.R.S32.HI R164, RZ, 0x1f, R13 ;  /* 0x0000001fffa47819 */ /* 0x000fe2000001140d */
[C---:B-1----:R-:W-:Y:S01]  /*27d0*/  IMAD.SHL.U32 R24, R26.reuse, 0x8, RZ ;  /* 0x000000081a187824 */ /* 0x042fe200078e00ff */
[----:B------:R-:W-:Y:S01]  /*27e0*/  ISETP.GE.AND P2, PT, R26, R3, PT ;  /* 0x000000031a00720c */ /* 0x000fe20003f46270 */
[----:B------:R-:W-:Y:S01]  /*27f0*/  IMAD R125, R7, 0x10, R22 ;  /* 0x00000010077d7824 */ /* 0x000fe200078e0216 */
[----:B------:R-:W-:Y:S01]  /*2800*/  LOP3.LUT R157, R157, 0x1c0, RZ, 0xc0, !PT ;  /* 0x000001c09d9d7812 */ /* 0x000fe200078ec0ff */
[----:B------:R-:W-:Y:S01]  /*2810*/  IMAD.SHL.U32 R124, R0, 0x2, RZ ;  /* 0x00000002007c7824 */ /* 0x000fe200078e00ff */
[----:B------:R-:W-:Y:S01]  /*2820*/  LEA.HI R4, R160, R160, RZ, 0x1 ;  /* 0x000000a0a0047211 */ /* 0x000fe200078f08ff */
[----:B------:R-:W-:Y:S01]  /*2830*/  BSSY B0, `(.L_x_5696) ;  /* 0x0000029000007945 */ /* 0x000fe20003800000 */
[----:B------:R-:W-:-:S02]  /*2840*/  LOP3.LUT R24, R157, 0x8, R24, 0xf8, !PT ;  /* 0x000000089d187812 */ /* 0x000fc400078ef818 */
[----:B------:R-:W-:Y:S02]  /*2850*/  LEA.HI R164, R164, R13, RZ, 0x2 ;  /* 0x0000000da4a47211 */ /* 0x000fe400078f10ff */
[----:B------:R-:W-:Y:S02]  /*2860*/  SHF.R.U32.HI R157, RZ, 0x3, R157 ;  /* 0x00000003ff9d7819 */ /* 0x000fe4000001169d */
[----:B------:R-:W-:Y:S01]  /*2870*/  LOP3.LUT R13, R4, 0xfffffffe, RZ, 0xc0, !PT ;  /* 0xfffffffe040d7812 */ /* 0x000fe200078ec0ff */
[----:B------:R-:W-:Y:S01]  /*2880*/  IMAD.SHL.U32 R4, R5, 0x40, RZ ;  /* 0x0000004005047824 */ /* 0x000fe200078e00ff */
[----:B------:R-:W-:Y:S01]  /*2890*/  LOP3.LUT R157, R24, R157, RZ, 0x3c, !PT ;  /* 0x0000009d189d7212 */ /* 0x000fe200078e3cff */
[----:B------:R-:W-:Y:S01]  /*28a0*/  IMAD.SHL.U32 R5, R9, 0x40, RZ ;  /* 0x0000004009057824 */ /* 0x000fe200078e00ff */
[----:B------:R-:W-:Y:S01]  /*28b0*/  SHF.R.S32.HI R164, RZ, 0x2, R164 ;  /* 0x00000002ffa47819 */ /* 0x000fe200000114a4 */
[----:B------:R-:W-:Y:S01]  /*28c0*/  IMAD.IADD R24, R160, 0x1, -R13 ;  /* 0x00000001a0187824 */ /* 0x000fe200078e0a0d */
[----:B------:R-:W-:Y:S01]  /*28d0*/  LOP3.LUT R4, R4, 0xfffffe00, RZ, 0xc0, !PT ;  /* 0xfffffe0004047812 */ /* 0x000fe200078ec0ff */
[----:B------:R-:W-:-:S04]  /*28e0*/  DEPBAR.LE SB0, 0x0 ;  /* 0x000080000000791a */ /* 0x000fc80000000000 */
[----:B------:R-:W-:Y:S01]  /*28f0*/  BAR.SYNC.DEFER_BLOCKING 0x0 ;  /* 0x0000000000007b1d */ /* 0x000fe20000010000 */
[C---:B------:R-:W-:Y:S01]  /*2900*/  IMAD.SHL.U32 R22, R24.reuse, 0x8, RZ ;  /* 0x0000000818167824 */ /* 0x040fe200078e00ff */
[----:B------:R-:W-:Y:S01]  /*2910*/  LOP3.LUT R5, R5, 0x1c0, RZ, 0xc0, !PT ;  /* 0x000001c005057812 */ /* 0x000fe200078ec0ff */
[----:B------:R-:W-:Y:S01]  /*2920*/  IMAD R158, R7, 0x400, R4 ;  /* 0x00000400079e7824 */ /* 0x000fe200078e0204 */
[----:B------:R-:W-:Y:S01]  /*2930*/  IADD3 R125, R125, 0x1, R164 ;  /* 0x000000017d7d7810 */ /* 0x000fe20007ffe0a4 */
[----:B------:R-:W-:Y:S01]  /*2940*/  IMAD R157, R24, 0x200, R157 ;  /* 0x00000200189d7824 */ /* 0x000fe200078e029d */
[----:B------:R-:W-:Y:S02]  /*2950*/  LOP3.LUT R22, R5, 0x8, R22, 0xf8, !PT ;  /* 0x0000000805167812 */ /* 0x000fe400078ef816 */
[----:B------:R-:W-:Y:S02]  /*2960*/  SHF.R.U32.HI R5, RZ, 0x3, R5 ;  /* 0x00000003ff057819 */ /* 0x000fe40000011605 */
[----:B------:R-:W-:-:S02]  /*2970*/  IADD3 R125, R2, R125, -R11 ;  /* 0x0000007d027d7210 */ /* 0x000fc40007ffe80b */
[----:B------:R-:W-:Y:S01]  /*2980*/  LOP3.LUT R11, R22, R5, RZ, 0x3c, !PT ;  /* 0x00000005160b7212 */ /* 0x000fe200078e3cff */
[----:B------:R-:W-:Y:S01]  /*2990*/  IMAD.MOV.U32 R5, RZ, RZ, 0x10 ;  /* 0x00000010ff057424 */ /* 0x000fe200078e00ff */
[----:B------:R-:W-:Y:S02]  /*29a0*/  LOP3.LUT P3, RZ, R88, 0x2, RZ, 0xc0, !PT ;  /* 0x0000000258ff7812 */ /* 0x000fe4000786c0ff */
[----:B------:R-:W-:Y:S01]  /*29b0*/  LEA R180, P1, R128, c[0x0][0x170], 0x1 ;  /* 0x00005c0080b47a11 */ /* 0x000fe200078208ff */
[C---:B------:R-:W-:Y:S01]  /*29c0*/  IMAD.IADD R158, R11.reuse, 0x1, R158 ;  /* 0x000000010b9e7824 */ /* 0x040fe200078e029e */
[----:B------:R-:W-:Y:S02]  /*29d0*/  LOP3.LUT R4, R11, R4, RZ, 0xfc, !PT ;  /* 0x000000040b047212 */ /* 0x000fe400078efcff */
[----:B------:R-:W-:Y:S01]  /*29e0*/  LOP3.LUT R124, R124, 0x6, RZ, 0xc0, !PT ;  /* 0x000000067c7c7812 */ /* 0x000fe200078ec0ff */
[----:B------:R-:W-:Y:S01]  /*29f0*/  IMAD.SHL.U32 R158, R158, 0x2, RZ ;  /* 0x000000029e9e7824 */ /* 0x000fe200078e00ff */
[----:B------:R-:W-:Y:S01]  /*2a00*/  LEA.HI.X R181, R128, c[0x0][0x174], R131, 0x1, P1 ;  /* 0x00005d0080b57a11 */ /* 0x000fe200008f0c83 */
[----:B------:R1:W-:Y:S01]  /*2a10*/  @P2 STS.128 [R166+0x6000], RZ ;  /* 0x006000ffa6002388 */ /* 0x0003e20000000c00 */
[----:B------:R-:W-:-:S02]  /*2a20*/  SEL R0, R5, 0xfffffff0, !P3 ;  /* 0xfffffff005007807 */ /* 0x000fc40005800000 */
[----:B------:R-:W-:Y:S01]  /*2a30*/  IADD3 R125, R125, c[0x0][0x2e8], RZ ;  /* 0x0000ba007d7d7a10 */ /* 0x000fe20007ffe0ff */
        /* <DEDUP_REMOVED lines=8> */
.L_x_5697:
[----:B------:R-:W-:Y:S05]  /*2ac0*/  BSYNC B0 ;  /* 0x0000000000007941 */ /* 0x000fea0003800000 */
.L_x_5696:
        /* <DEDUP_REMOVED lines=16> */
.L_x_5699:
[----:B------:R-:W-:Y:S05]  /*2bd0*/  BSYNC B0 ;  /* 0x0000000000007941 */ /* 0x000fea0003800000 */
.L_x_5698:
        /* <DEDUP_REMOVED lines=14> */
.L_x_5701:
[----:B------:R-:W-:Y:S05]  /*2cc0*/  BSYNC B0 ;  /* 0x0000000000007941 */ /* 0x000fea0003800000 */
.L_x_5700:
        /* <DEDUP_REMOVED lines=15> */
.L_x_5703:
[----:B------:R-:W-:Y:S05]  /*2dc0*/  BSYNC B0 ;  /* 0x0000000000007941 */ /* 0x000fea0003800000 */
.L_x_5702:
        /* <DEDUP_REMOVED lines=14> */
.L_x_5705:
[----:B------:R-:W-:Y:S05]  /*2eb0*/  BSYNC B0 ;  /* 0x0000000000007941 */ /* 0x000fea0003800000 */
.L_x_5704:
        /* <DEDUP_REMOVED lines=15> */
.L_x_5707:
[----:B------:R-:W-:Y:S05]  /*2fb0*/  BSYNC B0 ;  /* 0x0000000000007941 */ /* 0x000fea0003800000 */
.L_x_5706:
        /* <DEDUP_REMOVED lines=15> */
.L_x_5709:
[----:B------:R-:W-:Y:S05]  /*30b0*/  BSYNC B0 ;  /* 0x0000000000007941 */ /* 0x000fea0003800000 */
.L_x_5708:
[----:B------:R-:W-:Y:S01]  /*30c0*/  ISETP.GE.AND P3, PT, R8, R3, PT ;  /* 0x000000030800720c */ /* 0x000fe20003f66270 */
        /* <DEDUP_REMOVED lines=18> */
.L_x_5711:
[----:B------:R-:W-:Y:S05]  /*31f0*/  BSYNC B0 ;  /* 0x0000000000007941 */ /* 0x000fea0003800000 */
.L_x_5710:
        /* <DEDUP_REMOVED lines=8> */
[----:B------:R-:W-:Y:S01]  /*3280*/  ISETP.GT.AND P2, PT, R165, R161, PT ;  /* 0x000000a1a500720c */ /* 0x000fe20003f44270 */
[----:B------:R-:W-:Y:S01]  /*3290*/  LDSM.16.M88.4 R100, [R156] ;  /* 0x000000009c64783b */ /* 0x000fe20000000200 */
[----:B------:R-:W-:Y:S01]  /*32a0*/  IMNMX R126, R125, R2, PT ;  /* 0x000000027d7e7217 */ /* 0x000fe20003800200 */
[----:B------:R-:W-:-:S02]  /*32b0*/  IMAD R153, R3, 0x2, R155 ;  /* 0x0000000203997824 */ /* 0x000fc400078e029b */
[----:B------:R-:W-:Y:S04]  /*32c0*/  LDSM.16.M88.4 R76, [R151+0x2000] ;  /* 0x00200000974c783b */ /* 0x000fe80000000200 */
[----:B------:R-:W1:Y:S04]  /*32d0*/  LDSM.16.M88.4 R24, [R157+0x2800] ;  /* 0x002800009d18783b */ /* 0x000e680000000200 */
[----:B-1----:R-:W1:Y:S04]  /*32e0*/  LDSM.16.M88.4 R16, [R157+0x3000] ;  /* 0x003000009d10783b */ /* 0x002e680000000200 */
[----:B------:R-:W2:Y:S04]  /*32f0*/  LDSM.16.M88.4 R8, [R157+0x3800] ;  /* 0x003800009d08783b */ /* 0x000ea80000000200 */
[----:B------:R-:W3:Y:S04]  /*3300*/  LDSM.16.M88.4 R56, [R151+0x2800] ;  /* 0x002800009738783b */ /* 0x000ee80000000200 */
[----:B------:R-:W4:Y:S04]  /*3310*/  LDSM.16.M88.4 R68, [R157+0x4000] ;  /* 0x004000009d44783b */ /* 0x000f280000000200 */
[----:B------:R-:W1:Y:S04]  /*3320*/  LDSM.16.M88.4 R60, [R157+0x4800] ;  /* 0x004800009d3c783b */ /* 0x000e680000000200 */
[----:B------:R-:W1:Y:S01]  /*3330*/  LDSM.16.M88.4 R48, [R157+0x5000] ;  /* 0x005000009d30783b */ /* 0x000e620000000200 */
[C---:B-----5:R-:W-:Y:S03]  /*3340*/  HMMA.16816.F32 R36, R40.reuse, R32, RZ ;  /* 0x000000202824723c */ /* 0x060fe600000018ff */
[----:B------:R-:W5:Y:S04]  /*3350*/  LDSM.16.M88.4 R84, [R157+0x5800] ;  /* 0x005800009d54783b */ /* 0x000f680000000200 */
[----:B------:R-:W2:Y:S01]  /*3360*/  LDSM.16.M88.4 R80, [R151+0x3000] ;  /* 0x003000009750783b */ /* 0x000ea20000000200 */
[C---:B------:R-:W-:Y:S03]  /*3370*/  HMMA.16816.F32 R32, R40.reuse, R34, RZ ;  /* 0x000000222820723c */ /* 0x040fe600000018ff */
[----:B------:R-:W-:Y:S04]  /*3380*/  LDSM.16.M88.4 R116, [R151+0x4000] ;  /* 0x004000009774783b */ /* 0x000fe80000000200 */
[----:B------:R-:W-:Y:S01]  /*3390*/  LDSM.16.M88.4 R112, [R151+0x4800] ;  /* 0x004800009770783b */ /* 0x000fe20000000200 */
[----:B----4-:R-:W-:Y:S03]  /*33a0*/  HMMA.16816.F32 R28, R40, R24, RZ ;  /* 0x00000018281c723c */ /* 0x010fe600000018ff */
[----:B------:R-:W-:Y:S04]  /*33b0*/  LDSM.16.M88.4 R108, [R151+0x5000] ;  /* 0x00500000976c783b */ /* 0x000fe80000000200 */
[----:B------:R-:W-:Y:S01]  /*33c0*/  LDSM.16.M88.4 R104, [R151+0x5800] ;  /* 0x005800009768783b */ /* 0x000fe20000000200 */
[C---:B------:R-:W-:Y:S03]  /*33d0*/  HMMA.16816.F32 R36, R100.reuse, R76, R36 ;  /* 0x0000004c6424723c */ /* 0x040fe60000001824 */
[----:B------:R-:W0:Y:S05]  /*33e0*/  LDGDEPBAR ;  /* 0x00000000000079af */ /* 0x000e2a0000000000 */
[----:B------:R-:W-:Y:S01]  /*33f0*/  HMMA.16816.F32 R32, R100, R78, R32 ;  /* 0x0000004e6420723c */ /* 0x000fe20000001820 */
[----:B------:R-:W4:Y:S07]  /*3400*/  LDSM.16.M88.4 R76, [R151+0x3800] ;  /* 0x00380000974c783b */ /* 0x000f2e0000000200 */
[C---:B-1----:R-:W-:Y:S08]  /*3410*/  HMMA.16816.F32 R20, R40.reuse, R16, RZ ;  /* 0x000000102814723c */ /* 0x042ff000000018ff */
[C---:B--2---:R-:W-:Y:S08]  /*3420*/  HMMA.16816.F32 R12, R40.reuse, R8, RZ ;  /* 0x00000008280c723c */ /* 0x044ff000000018ff */
[C---:B------:R-:W-:Y:S08]  /*3430*/  HMMA.16816.F32 R24, R40.reuse, R26, RZ ;  /* 0x0000001a2818723c */ /* 0x040ff000000018ff */
[C---:B------:R-:W-:Y:S08]  /*3440*/  HMMA.16816.F32 R16, R40.reuse, R18, RZ ;  /* 0x000000122810723c */ /* 0x040ff000000018ff */
[----:B------:R-:W-:Y:S08]  /*3450*/  HMMA.16816.F32 R8, R40, R10, RZ ;  /* 0x0000000a2808723c */ /* 0x000ff000000018ff */
[----:B---3--:R-:W-:Y:S07]  /*3460*/  HMMA.16816.F32 R28, R100, R56, R28 ;  /* 0x00000038641c723c */ /* 0x008fee000000181c */
        /* <DEDUP_REMOVED lines=17> */
[C---:B------:R-:W-:Y:S08]  /*3580*/  HMMA.16816.F32 R52, R40.reuse, R48, RZ ;  /* 0x000000302834723c */ /* 0x040ff000000018ff */
[C---:B------:R-:W-:Y:S08]  /*3590*/  HMMA.16816.F32 R48, R40.reuse, R50, RZ ;  /* 0x000000322830723c */ /* 0x040ff000000018ff */
[C---:B-----5:R-:W-:Y:S08]  /*35a0*/  HMMA.16816.F32 R44, R40.reuse, R84, RZ ;  /* 0x00000054282c723c */ /* 0x060ff000000018ff */
[----:B------:R-:W-:Y:S01]  /*35b0*/  HMMA.16816.F32 R40, R40, R86, RZ ;  /* 0x000000562828723c */ /* 0x000fe200000018ff */
[----:B------:R-:W-:Y:S07]  /*35c0*/  LDSM.16.M88.4 R84, [R154+0x1800] ;  /* 0x001800009a54783b */ /* 0x000fee0000000200 */
[C---:B------:R-:W-:Y:S01]  /*35d0*/  HMMA.16816.F32 R24, R100.reuse, R58, R24 ;  /* 0x0000003a6418723c */ /* 0x040fe20000001818 */
[----:B------:R-:W1:Y:S07]  /*35e0*/  LDSM.16.M88.4 R56, [R155] ;  /* 0x000000009b38783b */ /* 0x000e6e0000000200 */
[C---:B------:R-:W-:Y:S08]  /*35f0*/  HMMA.16816.F32 R20, R100.reuse, R80, R20 ;  /* 0x000000506414723c */ /* 0x040ff00000001814 */
[C---:B------:R-:W-:Y:S01]  /*3600*/  HMMA.16816.F32 R16, R100.reuse, R82, R16 ;  /* 0x000000526410723c */ /* 0x040fe20000001810 */
[----:B------:R-:W2:Y:S07]  /*3610*/  LDSM.16.M88.4 R80, [R154+0x2000] ;  /* 0x002000009a50783b */ /* 0x000eae0000000200 */
[C---:B----4-:R-:W-:Y:S08]  /*3620*/  HMMA.16816.F32 R12, R100.reuse, R76, R12 ;  /* 0x0000004c640c723c */ /* 0x050ff0000000180c */
        /* <DEDUP_REMOVED lines=10> */
[----:B------:R-:W-:Y:S07]  /*36d0*/  LDSM.16.M88.4 R108, [R153] ;  /* 0x00000000996c783b */ /* 0x000fee0000000200 */
[C---:B------:R-:W-:Y:S08]  /*36e0*/  HMMA.16816.F32 R44, R100.reuse, R104, R44 ;  /* 0x00000068642c723c */ /* 0x040ff0000000182c */
[----:B------:R-:W-:Y:S01]  /*36f0*/  HMMA.16816.F32 R40, R100, R106, R40 ;  /* 0x0000006a6428723c */ /* 0x000fe20000001828 */
[----:B------:R-:W2:Y:S04]  /*3700*/  LDSM.16.M88.4 R104, [R140] ;  /* 0x000000008c68783b */ /* 0x000ea80000000200 */
        /* <DEDUP_REMOVED lines=20> */
[C---:B----4-:R-:W-:Y:S08]  /*3850*/  HMMA.16816.F32 R52, R56.reuse, R116, R52 ;  /* 0x000000743834723c */ /* 0x050ff00000001834 */
[C---:B------:R-:W-:Y:S08]  /*3860*/  HMMA.16816.F32 R48, R56.reuse, R118, R48 ;  /* 0x000000763830723c */ /* 0x040ff00000001830 */
[C---:B-----5:R-:W-:Y:S08]  /*3870*/  HMMA.16816.F32 R44, R56.reuse, R112, R44 ;  /* 0x00000070382c723c */ /* 0x060ff0000000182c */
[----:B------:R-:W-:Y:S07]  /*3880*/  HMMA.16816.F32 R40, R56, R114, R40 ;  /* 0x000000723828723c */ /* 0x000fee0000001828 */
[----:B------:R-:W-:Y:S01]  /*3890*/  IADD3 R57, R125, 0x8, RZ ;  /* 0x000000087d397810 */ /* 0x000fe20007ffe0ff */
[----:B------:R-:W-:Y:S03]  /*38a0*/  HMMA.16816.F32 R36, R108, R104, R36 ;  /* 0x000000686c24723c */ /* 0x000fe60000001824 */
[----:B------:R-:W-:-:S05]  /*38b0*/  IMNMX R125, R57, R2, PT ;  /* 0x00000002397d7217 */ /* 0x000fca0003800200 */
        /* <DEDUP_REMOVED lines=45> */
[----:B------:R-:W-:-:S02]  /*3b90*/  ISETP.GE.AND P1, PT, R59, RZ, PT ;  /* 0x000000ff3b00720c */ /* 0x000fc40003f26270 */
[----:B------:R-:W-:Y:S02]  /*3ba0*/  ISETP.GE.AND P4, PT, R0, RZ, PT ;  /* 0x000000ff0000720c */ /* 0x000fe40003f86270 */
[----:B------:R-:W-:Y:S02]  /*3bb0*/  @!P3 IADD3 R58, R58, 0x1, RZ ;  /* 0x000000013a3ab810 */ /* 0x000fe40007ffe0ff */
[----:B------:R-:W-:Y:S02]  /*3bc0*/  ISETP.NE.AND P3, PT, RZ, c[0x0][0x2d0], PT ;  /* 0x0000b400ff007a0c */ /* 0x000fe40003f65270 */
[----:B------:R-:W-:Y:S02]  /*3bd0*/  @P6 IADD3 R76, R76, 0x1, RZ ;  /* 0x000000014c4c6810 */ /* 0x000fe40007ffe0ff */
[----:B------:R-:W-:Y:S02]  /*3be0*/  @P5 IADD3 R58, R58, 0x1, RZ ;  /* 0x000000013a3a5810 */ /* 0x000fe40007ffe0ff */
[----:B------:R-:W-:-:S03]  /*3bf0*/  LOP3.LUT R0, RZ, c[0x0][0x2d0], RZ, 0x33, !PT ;  /* 0x0000b400ff007a12 */ /* 0x000fc600078e33ff */
        /* <DEDUP_REMOVED lines=20> */
[----:B------:R-:W-:-:S04]  /*3d40*/  IMAD R57, R56, c[0x0][0x184], R57 ;  /* 0x0000610038397a24 */ /* 0x000fc800078e0239 */
[----:B------:R-:W-:Y:S01]  /*3d50*/  IMAD.IADD R56, R59, 0x1, R57 ;  /* 0x000000013b387824 */ /* 0x000fe200078e0239 */
[----:B------:R-:W-:Y:S01]  /*3d60*/  MOV R57, R58 ;  /* 0x0000003a00397202 */ /* 0x000fe20000000f00 */
[----:B------:R-:W-:Y:S05]  /*3d70*/  BRA `(.L_x_5714) ;  /* 0x0000002000007947 */ /* 0x000fea0003800000 */
.L_x_5713:
[----:B------:R-:W-:-:S04]  /*3d80*/  LEA R57, -R120, RZ, 0x7 ;  /* 0x000000ff78397211 */ /* 0x000fc800078e39ff */
[----:B------:R-:W-:Y:S02]  /*3d90*/  SHF.R.S32.HI R56, RZ, 0x1f, R57 ;  /* 0x0000001fff387819 */ /* 0x000fe40000011439 */
.L_x_5714:
[----:B------:R-:W-:Y:S01]  /*3da0*/  ISETP.GE.AND P1, PT, R167, c[0x0][0x220], PT ;  /* 0x00008800a7007a0c */ /* 0x000fe20003f26270 */
[----:B------:R-:W-:-:S12]  /*3db0*/  BSSY B0, `(.L_x_5715) ;  /* 0x000005e000007945 */ /* 0x000fd80003800000 */
[CC--:B------:R-:W-:Y:S01]  /*3dc0*/  @!P1 IADD3 R81, P4, P3, R57.reuse, R122.reuse, R163 ;  /* 0x0000007a39519210 */ /* 0x0c0fe20007b9e0a3 */
[----:B------:R-:W-:Y:S01]  /*3dd0*/  @!P1 IMAD.MOV.U32 R59, RZ, RZ, c[0x0][0x19c] ;  /* 0x00006700ff3b9624 */ /* 0x000fe200078e00ff */
[----:B------:R-:W-:Y:S01]  /*3de0*/  @!P1 IADD3 R79, P5, R57, R122, RZ ;  /* 0x0000007a394f9210 */ /* 0x000fe20007fbe0ff */
[----:B------:R-:W-:Y:S01]  /*3df0*/  @!P1 IMAD.WIDE.U32 R82, R120, 0x30, R122 ;  /* 0x0000003078529825 */ /* 0x000fe200078e007a */
[C---:B------:R-:W-:Y:S01]  /*3e00*/  @!P1 IADD3.X R2, R56.reuse, R123, R162, P4, P3 ;  /* 0x0000007b38029210 */ /* 0x040fe200027e64a2 */
[----:B------:R1:W-:Y:S01]  /*3e10*/  @P1 STS.128 [R166+0x2000], RZ ;  /* 0x002000ffa6001388 */ /* 0x0003e20000000c00 */
[----:B------:R-:W-:Y:S01]  /*3e20*/  @!P1 LEA R86, P4, R81, c[0x0][0x168], 0x1 ;  /* 0x00005a0051569a11 */ /* 0x000fe200078808ff */
[----:B------:R-:W-:Y:S01]  /*3e30*/  @!P1 IMAD R59, R59, 0x30, RZ ;  /* 0x000000303b3b9824 */ /* 0x000fe200078e02ff */
[----:B------:R-:W-:Y:S01]  /*3e40*/  @!P1 IADD3 R77, P3, R57, R82, RZ ;  /* 0x00000052394d9210 */ /* 0x000fe20007f7e0ff */
[C---:B------:R-:W-:Y:S01]  /*3e50*/  @!P1 IMAD.X R0, R56.reuse, 0x1, R123, P5 ;  /* 0x0000000138009824 */ /* 0x040fe200028e067b */
[----:B------:R-:W-:Y:S01]  /*3e60*/  @!P1 LEA.HI.X R87, R81, c[0x0][0x16c], R2, 0x1, P4 ;  /* 0x00005b0051579a11 */ /* 0x000fe200020f0c02 */
[----:B------:R-:W-:Y:S01]  /*3e70*/  @!P1 IMAD.MOV.U32 R81, RZ, RZ, c[0x0][0x19c] ;  /* 0x00006700ff519624 */ /* 0x000fe200078e00ff */
[----:B------:R-:W-:Y:S01]  /*3e80*/  @!P1 IADD3.X R76, R56, R83, R59, P3, !PT ;  /* 0x00000053384c9210 */ /* 0x000fe20001ffe43b */
[----:B------:R-:W-:Y:S01]  /*3e90*/  @!P1 IMAD.MOV.U32 R84, RZ, RZ, R122 ;  /* 0x000000ffff549224 */ /* 0x000fe200078e007a */
[C---:B------:R-:W-:Y:S01]  /*3ea0*/  @!P1 LEA R88, P5, R79.reuse, c[0x0][0x168], 0x1 ;  /* 0x00005a004f589a11 */ /* 0x040fe200078a08ff */
[----:B------:R-:W-:Y:S01]  /*3eb0*/  @!P1 IMAD.MOV.U32 R85, RZ, RZ, R123 ;  /* 0x000000ffff559224 */ /* 0x000fe200078e007b */
[CC--:B------:R-:W-:Y:S01]  /*3ec0*/  @!P1 LEA R58, P3, R120.reuse, R122.reuse, 0x6 ;  /* 0x0000007a783a9211 */ /* 0x0c0fe200078630ff */
[----:B------:R-:W-:Y:S01]  /*3ed0*/  @!P1 IMAD.MOV.U32 R83, RZ, RZ, c[0x0][0x19c] ;  /* 0x00006700ff539624 */ /* 0x000fe200078e00ff */
[C---:B------:R-:W-:Y:S01]  /*3ee0*/  @!P1 LEA R78, P4, R120.reuse, R122, 0x5 ;  /* 0x0000007a784e9211 */ /* 0x040fe200078828ff */
[----:B------:R-:W-:Y:S01]  /*3ef0*/  @!P1 IMAD.WIDE.U32 R90, R120, 0x50, R84 ;  /* 0x00000050785a9825 */ /* 0x000fe200078e0054 */
[----:B------:R-:W-:-:S02]  /*3f00*/  @!P1 LEA.HI.X R89, R79, c[0x0][0x16c], R0, 0x1, P5 ;  /* 0x00005b004f599a11 */ /* 0x000fc400028f0c00 */
[CC--:B------:R-:W-:Y:S01]  /*3f10*/  @!P1 LEA.HI.X R81, R120.reuse, R123.reuse, R81, 0x6, P3 ;  /* 0x0000007b78519211 */ /* 0x0c0fe200018f3451 */
[----:B------:R-:W-:Y:S01]  /*3f20*/  @!P1 IMAD.MOV.U32 R0, RZ, RZ, c[0x0][0x19c] ;  /* 0x00006700ff009624 */ /* 0x000fe200078e00ff */
[C---:B------:R-:W-:Y:S01]  /*3f30*/  @!P1 IADD3 R79, P3, R57.reuse, R58, RZ ;  /* 0x0000003a394f9210 */ /* 0x040fe20007f7e0ff */
[C---:B------:R-:W-:Y:S01]  /*3f40*/  @!P1 IMAD.WIDE.U32 R84, R120.reuse, 0x60, R122 ;  /* 0x0000006078549825 */ /* 0x040fe200078e007a */
[----:B------:R-:W-:Y:S01]  /*3f50*/  @!P1 LEA.HI.X R83, R120, R123, R83, 0x5, P4 ;  /* 0x0000007b78539211 */ /* 0x000fe200020f2c53 */
[----:B------:R-:W-:Y:S01]  /*3f60*/  @!PT LDS RZ, [RZ] ;  /* 0x00000000fffff984 */ /* 0x000fe20000000800 */
[----:B------:R-:W-:Y:S01]  /*3f70*/  @!PT LDS RZ, [RZ] ;  /* 0x00000000fffff984 */ /* 0x000fe20000000800 */
[----:B------:R-:W-:Y:S01]  /*3f80*/  @!PT LDS RZ, [RZ] ;  /* 0x00000000fffff984 */ /* 0x000fe20000000800 */
[----:B------:R1:W-:Y:S01]  /*3f90*/  @!P1 LDGSTS.E.BYPASS.LTC128B.128 [R166+0x2000], [R88.64] ;  /* 0x0200000058a69fae */ /* 0x0003e2000b901d46 */
[C---:B------:R-:W-:Y:S01]  /*3fa0*/  @!P1 IADD3 R59, P4, R57.reuse, R78, RZ ;  /* 0x0000004e393b9210 */ /* 0x040fe20007f9e0ff */
[----:B------:R-:W-:Y:S02]  /*3fb0*/  @!P1 IMAD.MOV.U32 R2, RZ, RZ, c[0x0][0x19c] ;  /* 0x00006700ff029624 */ /* 0x000fe400078e00ff */
[----:B------:R-:W-:Y:S01]  /*3fc0*/  @!P1 IMAD R0, R0, 0x60, RZ ;  /* 0x0000006000009824 */ /* 0x000fe200078e02ff */
[----:B------:R1:W-:Y:S01]  /*3fd0*/  @P1 STS.128 [R166+0x2800], RZ ;  /* 0x002800ffa6001388 */ /* 0x0003e20000000c00 */
[----:B------:R-:W-:Y:S01]  /*3fe0*/  @!P1 IMAD.X R78, R56, 0x1, R81, P3 ;  /* 0x00000001384e9824 */ /* 0x000fe200018e0651 */
[----:B------:R-:W-:Y:S01]  /*3ff0*/  @!P1 IADD3 R81, P3, R57, R84, RZ ;  /* 0x0000005439519210 */ /* 0x000fe20007f7e0ff */
[----:B------:R-:W-:Y:S01]  /*4000*/  @!P1 IMAD R2, R2, 0x50, RZ ;  /* 0x0000005002029824 */ /* 0x000fe200078e02ff */
[----:B------:R-:W-:Y:S01]  /*4010*/  @!P1 LEA R84, P5, R79, c[0x0][0x168], 0x1 ;  /* 0x00005a004f549a11 */ /* 0x000fe200078a08ff */
[----:B------:R-:W-:Y:S01]  /*4020*/  @!P1 IMAD.X R58, R56, 0x1, R83, P4 ;  /* 0x00000001383a9824 */ /* 0x000fe200020e0653 */
[----:B------:R-:W-:Y:S01]  /*4030*/  @!P1 IADD3 R80, P4, R57, R90, RZ ;  /* 0x0000005a39509210 */ /* 0x000fe20007f9e0ff */
[----:B------:R-:W-:Y:S01]  /*4040*/  @!PT LDS RZ, [RZ] ;  /* 0x00000000fffff984 */ /* 0x000fe20000000800 */
[----:B------:R-:W-:Y:S01]  /*4050*/  @!PT LDS RZ, [RZ] ;  /* 0x00000000fffff984 */ /* 0x000fe20000000800 */
[----:B------:R-:W-:Y:S01]  /*4060*/  @!PT LDS RZ, [RZ] ;  /* 0x00000000fffff984 */ /* 0x000fe20000000800 */
[----:B------:R1:W-:Y:S01]  /*4070*/  @!P1 LDGSTS.E.BYPASS.LTC128B.128 [R166+0x2800], [R86.64] ;  /* 0x0280000056a69fae */ /* 0x0003e2000b901d46 */
[----:B------:R-:W-:-:S02]  /*4080*/  @!P1 LEA R90, P6, R59, c[0x0][0x168], 0x1 ;  /* 0x00005a003b5a9a11 */ /* 0x000fc400078c08ff */
[C---:B------:R-:W-:Y:S01]  /*4090*/  @!P1 IADD3.X R0, R56.reuse, R85, R0, P3, !PT ;  /* 0x0000005538009210 */ /* 0x040fe20001ffe400 */
[----:B------:R1:W-:Y:S01]  /*40a0*/  @P1 STS.128 [R166+0x3000], RZ ;  /* 0x003000ffa6001388 */ /* 0x0003e20000000c00 */
        /* <DEDUP_REMOVED lines=46> */
.L_x_5716:
[----:B------:R-:W-:Y:S05]  /*4390*/  BSYNC B0 ;  /* 0x0000000000007941 */ /* 0x000fea0003800000 */
.L_x_5715:
[----:B------:R-:W0:Y:S01]  /*43a0*/  LDGDEPBAR ;  /* 0x00000000000079af */ /* 0x000e220000000000 */
[----:B------:R-:W-:-:S04]  /*43b0*/  IADD3 R122, P1, R57, R122, RZ ;  /* 0x0000007a397a7210 */ /* 0x000fc80007f3e0ff */
[----:B------:R-:W-:Y:S02]  /*43c0*/  IADD3.X R123, R56, R123, RZ, P1, !PT ;  /* 0x0000007b387b7210 */ /* 0x000fe40000ffe4ff */
.L_x_5712:
[----:B------:R-:W-:Y:S02]  /*43d0*/  IMAD.IADD R2, R127, 0x1, R124 ;  /* 0x000000017f027824 */ /* 0x000fe400078e027c */
[----:B------:R-:W-:-:S03]  /*43e0*/  IMAD.SHL.U32 R152, R4, 0x2, RZ ;  /* 0x0000000204987824 */ /* 0x000fc600078e00ff */
[C---:B------:R-:W-:Y:S01]  /*43f0*/  IADD3 R0, R2.reuse, 0x8, RZ ;  /* 0x0000000802007810 */ /* 0x040fe20007ffe0ff */
[--C-:B------:R-:W-:Y:S01]  /*4400*/  IMAD R150, R3, 0x2, R152.reuse ;  /* 0x0000000203967824 */ /* 0x100fe200078e0298 */
[----:B------:R-:W-:Y:S01]  /*4410*/  IADD3 R56, R2, 0x1, RZ ;  /* 0x0000000102387810 */ /* 0x000fe20007ffe0ff */
[----:B------:R-:W-:Y:S01]  /*4420*/  IMAD R149, R5, 0x2, R152 ;  /* 0x0000000205957824 */ /* 0x000fe200078e0298 */
[-C--:B------:R-:W-:Y:S02]  /*4430*/  ISETP.GE.AND P4, PT, R0, R126.reuse, PT ;  /* 0x0000007e0000720c */ /* 0x080fe40003f86270 */
[C---:B------:R-:W-:Y:S01]  /*4440*/  ISETP.GE.AND P6, PT, R56.reuse, R126, PT ;  /* 0x0000007e3800720c */ /* 0x040fe20003fc6270 */
[----:B-1----:R-:W-:Y:S01]  /*4450*/  LDSM.16.MT88.4 R92, [R150+0x6000] ;  /* 0x00600000965c783b */ /* 0x002fe20000004200 */
        /* <DEDUP_REMOVED lines=40> */
[-C--:B------:R-:W-:Y:S02]  /*46e0*/  ISETP.GE.AND P5, PT, R25, R126.reuse, PT ;  /* 0x0000007e1900720c */ /* 0x080fe40003fa6270 */
        /* <DEDUP_REMOVED lines=29> */
[----:B------:R-:W-:Y:S02]  /*48c0*/  FMNMX.FTZ R9, R13, R12, !PT ;  /* 0x0000000c0d097209 */ /* 0x000fe40007810000 */
[----:B------:R-:W-:Y:S02]  /*48d0*/  ISETP.GE.AND P5, PT, R17, R125, PT ;  /* 0x0000007d1100720c */ /* 0x000fe40003fa6270 */
[----:B------:R-:W-:Y:S02]  /*48e0*/  IADD3 R14, R2, 0x40, RZ ;  /* 0x00000040020e7810 */ /* 0x000fe40007ffe0ff */
[----:B------:R-:W-:Y:S02]  /*48f0*/  FMNMX.FTZ R9, R0, R9, !PT ;  /* 0x0000000900097209 */ /* 0x000fe40007810000 */
[----:B------:R-:W-:-:S02]  /*4900*/  FSEL R127, R10, -INF , !P5 ;  /* 0xff8000000a7f7808 */ /* 0x000fc40006800000 */
[----:B------:R-:W-:Y:S02]  /*4910*/  IADD3 R10, R2, 0x41, RZ ;  /* 0x00000041020a7810 */ /* 0x000fe40007ffe0ff */
        /* <DEDUP_REMOVED lines=151> */
[----:B------:R-:W-:Y:S02]  /*5290*/  FMUL.FTZ R37, R2, c[0x0][0x23c] ;  /* 0x00008f0002257a20 */ /* 0x000fe40000410000 */
[----:B------:R-:W-:Y:S03]  /*52a0*/  LDSM.16.MT88.4 R16, [R152+0x6800] ;  /* 0x006800009810783b */ /* 0x000fe60000004200 */
        /* <DEDUP_REMOVED lines=13> */
[----:B------:R-:W-:Y:S01]  /*5380*/  MUFU.EX2 R62, R62 ;  /* 0x0000003e003e7308 */ /* 0x000fe20000000800 */
[--C-:B------:R-:W-:Y:S02]  /*5390*/  FFMA.FTZ R76, R76, c[0x0][0x23c], -R37.reuse ;  /* 0x00008f004c4c7a23 */ /* 0x100fe40000010825 */
[--C-:B------:R-:W-:Y:S01]  /*53a0*/  FFMA.FTZ R53, R116, c[0x0][0x23c], -R37.reuse ;  /* 0x00008f0074357a23 */ /* 0x100fe20000010825 */
[----:B------:R-:W-:Y:S01]  /*53b0*/  FSEL R24, R24, RZ, P1 ;  /* 0x000000ff18187208 */ /* 0x000fe20000800000 */
[--C-:B------:R-:W-:Y:S01]  /*53c0*/  FFMA.FTZ R50, R118, c[0x0][0x23c], -R37.reuse ;  /* 0x00008f0076327a23 */ /* 0x100fe20000010825 */
[----:B------:R-:W-:Y:S01]  /*53d0*/  LEA R176, P1, R122, c[0x0][0x168], 0x1 ;  /* 0x00005a007ab07a11 */ /* 0x000fe200078208ff */
[----:B------:R-:W-:Y:S01]  /*53e0*/  FFMA.FTZ R64, R64, c[0x0][0x23c], -R37 ;  /* 0x00008f0040407a23 */ /* 0x000fe20000010825 */
[----:B------:R-:W1:Y:S01]  /*53f0*/  MUFU.EX2 R61, R61 ;  /* 0x0000003d003d7308 */ /* 0x000e620000000800 */
[--C-:B------:R-:W-:Y:S01]  /*5400*/  FFMA.FTZ R66, R8, c[0x0][0x23c], -R24.reuse ;  /* 0x00008f0008427a23 */ /* 0x100fe20000010818 */
[----:B------:R-:W-:Y:S01]  /*5410*/  LEA.HI.X R177, R122, c[0x0][0x16c], R123, 0x1, P1 ;  /* 0x00005b007ab17a11 */ /* 0x000fe200008f0c7b */
[----:B------:R-:W-:-:S02]  /*5420*/  FFMA.FTZ R65, R9, c[0x0][0x23c], -R24 ;  /* 0x00008f0009417a23 */ /* 0x000fc40000010818 */
[--C-:B------:R-:W-:Y:S01]  /*5430*/  FFMA.FTZ R44, R83, c[0x0][0x23c], -R24.reuse ;  /* 0x00008f00532c7a23 */ /* 0x100fe20000010818 */
[----:B------:R-:W-:Y:S01]  /*5440*/  LDSM.16.MT88.4 R8, [R148+0x6000] ;  /* 0x006000009408783b */ /* 0x000fe20000004200 */
[--C-:B------:R-:W-:Y:S01]  /*5450*/  FFMA.FTZ R43, R81, c[0x0][0x23c], -R24.reuse ;  /* 0x00008f00512b7a23 */ /* 0x100fe20000010818 */
[----:B------:R-:W2:Y:S01]  /*5460*/  MUFU.EX2 R40, R40 ;  /* 0x0000002800287308 */ /* 0x000ea20000000800 */
[--C-:B------:R-:W-:Y:S01]  /*5470*/  FFMA.FTZ R45, R89, c[0x0][0x23c], -R24.reuse ;  /* 0x00008f00592d7a23 */ /* 0x100fe20000010818 */
[----:B------:R-:W3:Y:S01]  /*5480*/  LDSM.16.MT88.4 R80, [R149+0x6000] ;  /* 0x006000009550783b */ /* 0x000ee20000004200 */
[--C-:B------:R-:W-:Y:S02]  /*5490*/  FFMA.FTZ R42, R79, c[0x0][0x23c], -R24.reuse ;  /* 0x00008f004f2a7a23 */ /* 0x100fe40000010818 */
[--C-:B------:R-:W-:Y:S02]  /*54a0*/  FFMA.FTZ R26, R77, c[0x0][0x23c], -R24.reuse ;  /* 0x00008f004d1a7a23 */ /* 0x100fe40000010818 */
[----:B------:R-:W-:Y:S01]  /*54b0*/  FFMA.FTZ R3, R57, c[0x0][0x23c], -R24 ;  /* 0x00008f0039037a23 */ /* 0x000fe20000010818 */
[----:B------:R-:W-:Y:S01]  /*54c0*/  MUFU.EX2 R66, R66 ;  /* 0x0000004200427308 */ /* 0x000fe20000000800 */
[----:B-1----:R-:W-:Y:S01]  /*54d0*/  F2FP.PACK_AB R84, R61, R62 ;  /* 0x0000003e3d54723e */ /* 0x002fe200000000ff */
[----:B------:R-:W-:-:S02]  /*54e0*/  FFMA.FTZ R57, R56, c[0x0][0x23c], -R37 ;  /* 0x00008f0038397a23 */ /* 0x000fc40000010825 */
[----:B------:R-:W-:Y:S02]  /*54f0*/  FFMA.FTZ R56, R104, c[0x0][0x23c], -R37 ;  /* 0x00008f0068387a23 */ /* 0x000fe40000010825 */
[--C-:B------:R-:W-:Y:S02]  /*5500*/  FFMA.FTZ R54, R105, c[0x0][0x23c], -R24.reuse ;  /* 0x00008f0069367a23 */ /* 0x100fe40000010818 */
[----:B------:R-:W1:Y:S01]  /*5510*/  MUFU.EX2 R65, R65 ;  /* 0x0000004100417308 */ /* 0x000e620000000800 */
[----:B--2---:R-:W-:Y:S01]  /*5520*/  F2FP.PACK_AB R86, R40, R59 ;  /* 0x0000003b2856723e */ /* 0x004fe200000000ff */
        /* <DEDUP_REMOVED lines=19> */
[----:B------:R-:W1:Y:S01]  /*5660*/  MUFU.EX2 R34, R34 ;  /* 0x0000002200227308 */ /* 0x000e620000000800 */
        /* <DEDUP_REMOVED lines=20> */
[--C-:B------:R-:W-:Y:S02]  /*57b0*/  FFMA.FTZ R61, R36, c[0x0][0x23c], -R37.reuse ;  /* 0x00008f00243d7a23 */ /* 0x100fe40000010825 */
[----:B---3--:R-:W-:Y:S01]  /*57c0*/  HMMA.16816.F32 R76, R84, R80, RZ ;  /* 0x00000050544c723c */ /* 0x008fe200000018ff */
[----:B------:R-:W-:Y:S01]  /*57d0*/  FFMA.FTZ R36, R48, c[0x0][0x23c], -R37 ;  /* 0x00008f0030247a23 */ /* 0x000fe20000010825 */
[----:B------:R-:W2:Y:S01]  /*57e0*/  MUFU.EX2 R42, R42 ;  /* 0x0000002a002a7308 */ /* 0x000ea20000000800 */
[----:B------:R-:W-:-:S02]  /*57f0*/  FADD.FTZ R115, R59, R62 ;  /* 0x0000003e3b737221 */ /* 0x000fc40000010000 */
[--C-:B------:R-:W-:Y:S02]  /*5800*/  FFMA.FTZ R48, R49, c[0x0][0x23c], -R24.reuse ;  /* 0x00008f0031307a23 */ /* 0x100fe40000010818 */
[--C-:B------:R-:W-:Y:S01]  /*5810*/  FFMA.FTZ R38, R38, c[0x0][0x23c], -R37.reuse ;  /* 0x00008f0026267a23 */ /* 0x100fe20000010825 */
[C---:B------:R-:W-:Y:S01]  /*5820*/  HMMA.16816.F32 R68, R84.reuse, R70, RZ ;  /* 0x000000465444723c */ /* 0x040fe200000018ff */
[----:B------:R-:W-:Y:S01]  /*5830*/  FFMA.FTZ R59, R52, c[0x0][0x23c], -R37 ;  /* 0x00008f00343b7a23 */ /* 0x000fe20000010825 */
[----:B------:R-:W-:Y:S01]  /*5840*/  MUFU.EX2 R26, R26 ;  /* 0x0000001a001a7308 */ /* 0x000fe20000000800 */
[----:B------:R-:W-:Y:S02]  /*5850*/  FFMA.FTZ R49, R55, c[0x0][0x23c], -R24 ;  /* 0x00008f0037317a23 */ /* 0x000fe40000010818 */
[----:B------:R-:W-:Y:S02]  /*5860*/  FADD.FTZ R65, R66, R65 ;  /* 0x0000004142417221 */ /* 0x000fe40000010000 */
[----:B------:R-:W-:Y:S01]  /*5870*/  FADD.FTZ R40, R40, R115 ;  /* 0x0000007328287221 */ /* 0x000fe20000010000 */
[----:B------:R-:W-:Y:S01]  /*5880*/  HMMA.16816.F32 R80, R84, R82, RZ ;  /* 0x000000525450723c */ /* 0x000fe200000018ff */
[--C-:B------:R-:W-:Y:S01]  /*5890*/  FFMA.FTZ R33, R33, c[0x0][0x23c], -R37.reuse ;  /* 0x00008f0021217a23 */ /* 0x100fe20000010825 */
[----:B------:R-:W3:Y:S01]  /*58a0*/  MUFU.EX2 R3, R3 ;  /* 0x0000000300037308 */ /* 0x000ee20000000800 */
[----:B------:R-:W-:-:S02]  /*58b0*/  FFMA.FTZ R179, R32, c[0x0][0x23c], -R37 ;  /* 0x00008f0020b37a23 */ /* 0x000fc40000010825 */
[--C-:B------:R-:W-:Y:S02]  /*58c0*/  FFMA.FTZ R31, R31, c[0x0][0x23c], -R24.reuse ;  /* 0x00008f001f1f7a23 */ /* 0x100fe40000010818 */
[--C-:B------:R-:W-:Y:S01]  /*58d0*/  FFMA.FTZ R32, R29, c[0x0][0x23c], -R24.reuse ;  /* 0x00008f001d207a23 */ /* 0x100fe20000010818 */
[----:B------:R-:W-:Y:S01]  /*58e0*/  HMMA.16816.F32 R88, R84, R8, RZ ;  /* 0x000000085458723c */ /* 0x000fe200000018ff */
[--C-:B------:R-:W-:Y:S01]  /*58f0*/  FFMA.FTZ R178, R25, c[0x0][0x23c], -R24.reuse ;  /* 0x00008f0019b27a23 */ /* 0x100fe20000010818 */
[----:B------:R-:W-:Y:S01]  /*5900*/  MUFU.EX2 R57, R57 ;  /* 0x0000003900397308 */ /* 0x000fe20000000800 */
[----:B------:R-:W-:-:S04]  /*5910*/  FFMA.FTZ R27, R27, c[0x0][0x23c], -R24 ;  /* 0x00008f001b1b7a23 */ /* 0x000fc80000010818 */
[----:B-1----:R-:W-:Y:S01]  /*5920*/  F2FP.PACK_AB R8, R34, R41 ;  /* 0x000000292208723e */ /* 0x002fe200000000ff */
[----:B------:R-:W-:Y:S01]  /*5930*/  HMMA.16816.F32 R84, R84, R10, RZ ;  /* 0x0000000a5454723c */ /* 0x000fe200000018ff */
[----:B--2---:R-:W-:Y:S01]  /*5940*/  F2FP.PACK_AB R9, R42, R45 ;  /* 0x0000002d2a09723e */ /* 0x004fe200000000ff */
[----:B------:R-:W1:Y:S01]  /*5950*/  MUFU.EX2 R56, R56 ;  /* 0x0000003800387308 */ /* 0x000e620000000800 */
[----:B------:R-:W-:-:S04]  /*5960*/  FADD.FTZ R41, R41, R40 ;  /* 0x0000002829297221 */ /* 0x000fc80000010000 */
[----:B------:R-:W-:Y:S01]  /*5970*/  F2FP.PACK_AB R10, R4, R5 ;  /* 0x00000005040a723e */ /* 0x000fe200000000ff */
[----:B------:R-:W-:Y:S01]  /*5980*/  FADD.FTZ R34, R34, R41 ;  /* 0x0000002922227221 */ /* 0x000fe20000010000 */
        /* <DEDUP_REMOVED lines=54> */
[----:B------:R-:W4:Y:S01]  /*5cf0*/  MUFU.EX2 R113, R113 ;  /* 0x0000007100717308 */ /* 0x000f220000000800 */
        /* <DEDUP_REMOVED lines=27> */
[----:B------:R-:W1:Y:S01]  /*5eb0*/  MUFU.EX2 R49, R49 ;  /* 0x0000003100317308 */ /* 0x000e620000000800 */
[----:B------:R-:W-:Y:S02]  /*5ec0*/  F2FP.PACK_AB R9, R110, R127 ;  /* 0x0000007f6e09723e */ /* 0x000fe400000000ff */
[----:B-----5:R-:W-:-:S05]  /*5ed0*/  F2FP.PACK_AB R11, R108, R111 ;  /* 0x0000006f6c0b723e */ /* 0x020fca00000000ff */
[----:B------:R-:W-:Y:S02]  /*5ee0*/  MUFU.EX2 R33, R33 ;  /* 0x0000002100217308 */ /* 0x000fe40000000800 */
[C---:B--2---:R-:W-:Y:S06]  /*5ef0*/  HMMA.16816.F32 R72, R8.reuse, R12, R72 ;  /* 0x0000000c0848723c */ /* 0x044fec0000001848 */
[----:B------:R-:W-:Y:S02]  /*5f00*/  MUFU.EX2 R179, R179 ;  /* 0x000000b300b37308 */ /* 0x000fe40000000800 */
[C---:B------:R-:W-:Y:S01]  /*5f10*/  HMMA.16816.F32 R92, R8.reuse, R14, R92 ;  /* 0x0000000e085c723c */ /* 0x040fe2000000185c */
[----:B------:R-:W2:Y:S05]  /*5f20*/  LDSM.16.MT88.4 R12, [R148+0x8000] ;  /* 0x00800000940c783b */ /* 0x000eaa0000004200 */
[----:B------:R-:W-:Y:S02]  /*5f30*/  MUFU.EX2 R31, R31 ;  /* 0x0000001f001f7308 */ /* 0x000fe40000000800 */
[C---:B----4-:R-:W-:Y:S06]  /*5f40*/  HMMA.16816.F32 R96, R8.reuse, R16, R96 ;  /* 0x000000100860723c */ /* 0x050fec0000001860 */
[----:B------:R-:W-:Y:S02]  /*5f50*/  MUFU.EX2 R32, R32 ;  /* 0x0000002000207308 */ /* 0x000fe40000000800 */
[C---:B------:R-:W-:Y:S01]  /*5f60*/  HMMA.16816.F32 R68, R8.reuse, R18, R68 ;  /* 0x000000120844723c */ /* 0x040fe20000001844 */
[----:B------:R-:W4:Y:S05]  /*5f70*/  LDSM.16.MT88.4 R16, [R149+0x8000] ;  /* 0x008000009510783b */ /* 0x000f2a0000004200 */
[----:B------:R-:W-:Y:S02]  /*5f80*/  MUFU.EX2 R178, R178 ;  /* 0x000000b200b27308 */ /* 0x000fe40000000800 */
[C---:B--2---:R-:W-:Y:S08]  /*5f90*/  HMMA.16816.F32 R88, R8.reuse, R12, R88 ;  /* 0x0000000c0858723c */ /* 0x044ff00000001858 */
[C---:B------:R-:W-:Y:S01]  /*5fa0*/  HMMA.16816.F32 R84, R8.reuse, R14, R84 ;  /* 0x0000000e0854723c */ /* 0x040fe20000001854 */
[----:B------:R-:W2:Y:S07]  /*5fb0*/  LDSM.16.MT88.4 R12, [R152+0x8800] ;  /* 0x00880000980c783b */ /* 0x000eae0000004200 */
[C---:B----4-:R-:W-:Y:S08]  /*5fc0*/  HMMA.16816.F32 R76, R8.reuse, R16, R76 ;  /* 0x00000010084c723c */ /* 0x050ff0000000184c */
[----:B------:R-:W-:Y:S01]  /*5fd0*/  HMMA.16816.F32 R80, R8, R18, R80 ;  /* 0x000000120850723c */ /* 0x000fe20000001850 */
[----:B------:R-:W4:Y:S06]  /*5fe0*/  LDSM.16.MT88.4 R16, [R149+0x8800] ;  /* 0x008800009510783b */ /* 0x000f2c0000004200 */
[----:B------:R-:W-:-:S02]  /*5ff0*/  F2FP.PACK_AB R8, R113, R64 ;  /* 0x000000407108723e */ /* 0x000fc400000000ff */
[----:B-1----:R-:W-:Y:S02]  /*6000*/  F2FP.PACK_AB R10, R109, R60 ;  /* 0x0000003c6d0a723e */ /* 0x002fe400000000ff */
[----:B---3--:R-:W-:Y:S02]  /*6010*/  F2FP.PACK_AB R9, R67, R116 ;  /* 0x000000744309723e */ /* 0x008fe400000000ff */
[----:B------:R-:W-:-:S07]  /*6020*/  F2FP.PACK_AB R11, R63, R112 ;  /* 0x000000703f0b723e */ /* 0x000fce00000000ff */
[C---:B------:R-:W-:Y:S08]  /*6030*/  HMMA.16816.F32 R72, R8.reuse, R20, R72 ;  /* 0x000000140848723c */ /* 0x040ff00000001848 */
[C---:B--2---:R-:W-:Y:S08]  /*6040*/  HMMA.16816.F32 R96, R8.reuse, R12, R96 ;  /* 0x0000000c0860723c */ /* 0x044ff00000001860 */
[C---:B------:R-:W-:Y:S01]  /*6050*/  HMMA.16816.F32 R68, R8.reuse, R14, R68 ;  /* 0x0000000e0844723c */ /* 0x040fe20000001844 */
[----:B------:R-:W1:Y:S07]  /*6060*/  LDSM.16.MT88.4 R12, [R148+0x8800] ;  /* 0x00880000940c783b */ /* 0x000e6e0000004200 */
[C---:B------:R-:W-:Y:S01]  /*6070*/  HMMA.16816.F32 R92, R8.reuse, R22, R92 ;  /* 0x00000016085c723c */ /* 0x040fe2000000185c */
[----:B------:R-:W2:Y:S07]  /*6080*/  LDSM.16.MT88.4 R20, [R149+0x9000] ;  /* 0x009000009514783b */ /* 0x000eae0000004200 */
[C---:B----4-:R-:W-:Y:S08]  /*6090*/  HMMA.16816.F32 R76, R8.reuse, R16, R76 ;  /* 0x00000010084c723c */ /* 0x050ff0000000184c */
[C---:B------:R-:W-:Y:S01]  /*60a0*/  HMMA.16816.F32 R80, R8.reuse, R18, R80 ;  /* 0x000000120850723c */ /* 0x040fe20000001850 */
[----:B------:R-:W3:Y:S07]  /*60b0*/  LDSM.16.MT88.4 R16, [R152+0x9000] ;  /* 0x009000009810783b */ /* 0x000eee0000004200 */
[C---:B-1----:R-:W-:Y:S08]  /*60c0*/  HMMA.16816.F32 R88, R8.reuse, R12, R88 ;  /* 0x0000000c0858723c */ /* 0x042ff00000001858 */
[----:B------:R-:W-:Y:S01]  /*60d0*/  HMMA.16816.F32 R84, R8, R14, R84 ;  /* 0x0000000e0854723c */ /* 0x000fe20000001854 */
[----:B------:R-:W1:Y:S06]  /*60e0*/  LDSM.16.MT88.4 R12, [R150+0x9000] ;  /* 0x00900000960c783b */ /* 0x000e6c0000004200 */
[--C-:B------:R-:W-:Y:S01]  /*60f0*/  FFMA.FTZ R8, R35, c[0x0][0x23c], -R24.reuse ;  /* 0x00008f0023087a23 */ /* 0x100fe20000010818 */
[----:B------:R-:W-:Y:S01]  /*6100*/  F2FP.PACK_AB R9, R49, R48 ;  /* 0x000000303109723e */ /* 0x000fe200000000ff */
[----:B------:R-:W-:-:S02]  /*6110*/  FFMA.FTZ R35, R39, c[0x0][0x23c], -R24 ;  /* 0x00008f0027237a23 */ /* 0x000fc40000010818 */
[----:B------:R-:W-:Y:S02]  /*6120*/  FADD.FTZ R10, R44, R65 ;  /* 0x000000412c0a7221 */ /* 0x000fe40000010000 */
[----:B------:R4:W-:Y:S01]  /*6130*/  MUFU.EX2 R44, R8 ;  /* 0x00000008002c7308 */ /* 0x0009e20000000800 */
[--C-:B------:R-:W-:Y:S02]  /*6140*/  FFMA.FTZ R39, R28, c[0x0][0x23c], -R37.reuse ;  /* 0x00008f001c277a23 */ /* 0x100fe40000010825 */
[----:B------:R-:W-:Y:S02]  /*6150*/  FADD.FTZ R10, R43, R10 ;  /* 0x0000000a2b0a7221 */ /* 0x000fe40000010000 */
[----:B------:R-:W-:Y:S02]  /*6160*/  FFMA.FTZ R28, R30, c[0x0][0x23c], -R37 ;  /* 0x00008f001e1c7a23 */ /* 0x000fe40000010825 */
[----:B------:R-:W-:Y:S01]  /*6170*/  FADD.FTZ R45, R45, R10 ;  /* 0x0000000a2d2d7221 */ /* 0x000fe20000010000 */
[----:B------:R-:W5:Y:S01]  /*6180*/  MUFU.EX2 R35, R35 ;  /* 0x0000002300237308 */ /* 0x000f620000000800 */
[----:B------:R-:W-:-:S02]  /*6190*/  F2FP.PACK_AB R10, R59, R36 ;  /* 0x000000243b0a723e */ /* 0x000fc400000000ff */
[----:B------:R-:W-:-:S04]  /*61a0*/  FADD.FTZ R37, R42, R45 ;  /* 0x0000002d2a257221 */ /* 0x000fc80000010000 */
[----:B------:R-:W-:Y:S01]  /*61b0*/  FADD.FTZ R26, R26, R37 ;  /* 0x000000251a1a7221 */ /* 0x000fe20000010000 */
[----:B----4-:R-:W-:Y:S01]  /*61c0*/  F2FP.PACK_AB R8, R38, R61 ;  /* 0x0000003d2608723e */ /* 0x010fe200000000ff */
[----:B------:R-:W4:Y:S02]  /*61d0*/  MUFU.EX2 R30, R39 ;  /* 0x00000027001e7308 */ /* 0x000f240000000800 */
[----:B------:R-:W-:Y:S01]  /*61e0*/  FADD.FTZ R3, R3, R26 ;  /* 0x0000001a03037221 */ /* 0x000fe20000010000 */
[----:B-----5:R-:W-:-:S05]  /*61f0*/  F2FP.PACK_AB R11, R35, R44 ;  /* 0x0000002c230b723e */ /* 0x020fca00000000ff */
[----:B------:R-:W5:Y:S02]  /*6200*/  MUFU.EX2 R28, R28 ;  /* 0x0000001c001c7308 */ /* 0x000f640000000800 */
[C---:B--2---:R-:W-:Y:S07]  /*6210*/  HMMA.16816.F32 R76, R8.reuse, R20, R76 ;  /* 0x00000014084c723c */ /* 0x044fee000000184c */
[----:B------:R-:W-:Y:S01]  /*6220*/  FADD.FTZ R21, R5, R34 ;  /* 0x0000002205157221 */ /* 0x000fe20000010000 */
[----:B---3--:R-:W-:Y:S01]  /*6230*/  HMMA.16816.F32 R96, R8, R16, R96 ;  /* 0x000000100860723c */ /* 0x008fe20000001860 */
[----:B------:R-:W2:Y:S02]  /*6240*/  MUFU.EX2 R5, R27 ;  /* 0x0000001b00057308 */ /* 0x000ea40000000800 */
[----:B------:R-:W-:-:S04]  /*6250*/  FADD.FTZ R4, R4, R21 ;  /* 0x0000001504047221 */ /* 0x000fc80000010000 */
[----:B------:R-:W-:Y:S01]  /*6260*/  FADD.FTZ R57, R57, R4 ;  /* 0x0000000439397221 */ /* 0x000fe20000010000 */
[C---:B------:R-:W-:Y:S01]  /*6270*/  HMMA.16816.F32 R68, R8.reuse, R18, R68 ;  /* 0x000000120844723c */ /* 0x040fe20000001844 */
[----:B------:R-:W3:Y:S01]  /*6280*/  LDSM.16.MT88.4 R16, [R148+0x9000] ;  /* 0x009000009410783b */ /* 0x000ee20000004200 */
[----:B------:R-:W-:Y:S02]  /*6290*/  FADD.FTZ R4, R54, R3 ;  /* 0x0000000336047221 */ /* 0x000fe40000010000 */
[----:B------:R-:W-:Y:S02]  /*62a0*/  FADD.FTZ R56, R56, R57 ;  /* 0x0000003938387221 */ /* 0x000fe40000010000 */
[----:B------:R-:W-:Y:S02]  /*62b0*/  FADD.FTZ R4, R51, R4 ;  /* 0x0000000433047221 */ /* 0x000fe40000010000 */
[----:B-1----:R-:W-:Y:S01]  /*62c0*/  HMMA.16816.F32 R72, R8, R12, R72 ;  /* 0x0000000c0848723c */ /* 0x002fe20000001848 */
[----:B------:R-:W-:-:S02]  /*62d0*/  FADD.FTZ R53, R53, R56 ;  /* 0x0000003835357221 */ /* 0x000fc40000010000 */
[----:B------:R-:W-:Y:S02]  /*62e0*/  FADD.FTZ R47, R47, R4 ;  /* 0x000000042f2f7221 */ /* 0x000fe40000010000 */
[----:B------:R-:W-:Y:S02]  /*62f0*/  FADD.FTZ R50, R50, R53 ;  /* 0x0000003532327221 */ /* 0x000fe40000010000 */
[----:B------:R-:W-:Y:S01]  /*6300*/  FADD.FTZ R46, R46, R47 ;  /* 0x0000002f2e2e7221 */ /* 0x000fe20000010000 */
[----:B------:R-:W-:Y:S01]  /*6310*/  HMMA.16816.F32 R92, R8, R14, R92 ;  /* 0x0000000e085c723c */ /* 0x000fe2000000185c */
[----:B------:R-:W1:Y:S01]  /*6320*/  LDSM.16.MT88.4 R12, [R152+0x9800] ;  /* 0x00980000980c783b */ /* 0x000e620000004200 */
        /* <DEDUP_REMOVED lines=9> */
[----:B------:R-:W-:Y:S02]  /*63c0*/  FADD.FTZ R58, R58, R101 ;  /* 0x000000653a3a7221 */ /* 0x000fe40000010000 */
        /* <DEDUP_REMOVED lines=10> */
[----:B------:R-:W-:Y:S01]  /*6470*/  FADD.FTZ R64, R64, R117 ;  /* 0x0000007540407221 */ /* 0x000fe20000010000 */
[----:B------:R-:W3:Y:S01]  /*6480*/  LDSM.16.MT88.4 R16, [R149+0x9800] ;  /* 0x009800009510783b */ /* 0x000ee20000004200 */
[----:B------:R-:W-:Y:S02]  /*6490*/  FADD.FTZ R116, R116, R111 ;  /* 0x0000006f74747221 */ /* 0x000fe40000010000 */
[----:B------:R-:W-:Y:S02]  /*64a0*/  FADD.FTZ R113, R113, R64 ;  /* 0x0000004071717221 */ /* 0x000fe40000010000 */
[----:B----4-:R-:W-:Y:S01]  /*64b0*/  F2FP.PACK_AB R8, R30, R33 ;  /* 0x000000211e08723e */ /* 0x010fe200000000ff */
        /* <DEDUP_REMOVED lines=9> */
[C---:B-1----:R-:W-:Y:S01]  /*6550*/  HMMA.16816.F32 R96, R8.reuse, R12, R96 ;  /* 0x0000000c0860723c */ /* 0x042fe20000001860 */
        /* <DEDUP_REMOVED lines=19> */
[C---:B---3--:R-:W-:Y:S08]  /*6690*/  HMMA.16816.F32 R76, R8.reuse, R16, R76 ;  /* 0x00000010084c723c */ /* 0x048ff0000000184c */
        /* <DEDUP_REMOVED lines=67> */
.L_x_5718:
[----:B------:R-:W-:-:S04]  /*6ad0*/  LEA R3, -R7, RZ, 0x7 ;  /* 0x000000ff07037211 */ /* 0x000fc800078e39ff */
[----:B------:R-:W-:Y:S02]  /*6ae0*/  SHF.R.S32.HI R4, RZ, 0x1f, R3 ;  /* 0x0000001fff047819 */ /* 0x000fe40000011403 */
.L_x_5719:
[----:B------:R-:W-:Y:S02]  /*6af0*/  ISETP.GE.AND P1, PT, R167, c[0x0][0x220], PT ;  /* 0x00008800a7007a0c */ /* 0x000fe40003f26270 */
[----:B------:R-:W-:-:S04]  /*6b00*/  LEA R180, P6, R3, R180, 0x1 ;  /* 0x000000b403b47211 */ /* 0x000fc800078c08ff */
[----:B------:R-:W-:-:S07]  /*6b10*/  LEA.HI.X R181, R3, R181, R4, 0x1, P6 ;  /* 0x000000b503b57211 */ /* 0x000fce00030f0c04 */
[----:B------:R-:W-:Y:S01]  /*6b20*/  @!P1 IMAD.MOV.U32 R9, RZ, RZ, c[0x0][0x1a4] ;  /* 0x00006900ff099624 */ /* 0x000fe200078e00ff */
[CC--:B------:R-:W-:Y:S01]  /*6b30*/  @!P1 LEA R6, P3, R7.reuse, R128.reuse, 0x5 ;  /* 0x0000008007069211 */ /* 0x0c0fe200078628ff */
[----:B------:R-:W-:Y:S01]  /*6b40*/  @!P1 IMAD.MOV.U32 R11, RZ, RZ, c[0x0][0x1a4] ;  /* 0x00006900ff0b9624 */ /* 0x000fe200078e00ff */
[-C--:B------:R-:W-:Y:S01]  /*6b50*/  @!P1 LEA R8, P2, R7, R128.reuse, 0x6 ;  /* 0x0000008007089211 */ /* 0x080fe200078430ff */
[----:B------:R-:W-:Y:S01]  /*6b60*/  @!P1 IMAD.MOV.U32 R130, RZ, RZ, R128 ;  /* 0x000000ffff829224 */ /* 0x000fe200078e0080 */
[----:B------:R-:W-:Y:S01]  /*6b70*/  @!P1 IADD3 R5, P5, P4, R3, R128, R172 ;  /* 0x0000008003059210 */ /* 0x000fe20007cbe0ac */
        /* <DEDUP_REMOVED lines=14> */
[C---:B------:R-:W-:Y:S01]  /*6c60*/  @!P1 IMAD.WIDE.U32 R18, R7.reuse, 0x30, R130 ;  /* 0x0000003007129825 */ /* 0x040fe200078e0082 */
[----:B------:R-:W-:Y:S02]  /*6c70*/  @!P1 IADD3.X R130, R4, R131, R169, P5, P4 ;  /* 0x0000008304829210 */ /* 0x000fe40002fe84a9 */
[----:B------:R-:W-:Y:S01]  /*6c80*/  @P1 STS.128 [R166+0x6800], RZ ;  /* 0x006800ffa6001388 */ /* 0x000fe20000000c00 */
[----:B------:R-:W-:Y:S01]  /*6c90*/  @!P1 IMAD.WIDE.U32 R14, R7, 0x50, R14 ;  /* 0x00000050070e9825 */ /* 0x000fe200078e000e */
[----:B------:R-:W-:-:S03]  /*6ca0*/  @!P1 LEA.HI.X R23, R5, c[0x0][0x174], R130, 0x1, P2 ;  /* 0x00005d0005179a11 */ /* 0x000fc600010f0c82 */
[----:B------:R-:W-:Y:S01]  /*6cb0*/  @!P1 IMAD.WIDE.U32 R12, R7, 0x60, R12 ;  /* 0x00000060070c9825 */ /* 0x000fe200078e000c */
[----:B------:R-:W-:Y:S01]  /*6cc0*/  @!P1 IADD3 R5, P2, R3, R14, RZ ;  /* 0x0000000e03059210 */ /* 0x000fe20007f5e0ff */
[----:B------:R-:W-:Y:S01]  /*6cd0*/  @!PT LDS RZ, [RZ] ;  /* 0x00000000fffff984 */ /* 0x000fe20000000800 */
[----:B------:R-:W-:Y:S01]  /*6ce0*/  @!PT LDS RZ, [RZ] ;  /* 0x00000000fffff984 */ /* 0x000fe20000000800 */
[----:B------:R-:W-:Y:S01]  /*6cf0*/  @!PT LDS RZ, [RZ] ;  /* 0x00000000fffff984 */ /* 0x000fe20000000800 */
[----:B------:R2:W-:Y:S02]  /*6d00*/  @!P1 LDGSTS.E.BYPASS.LTC128B.128 [R166+0x6800], [R22.64] ;  /* 0x0680000016a69fae */ /* 0x0005e4000b901d46 */
[----:B------:R-:W-:Y:S02]  /*6d10*/  @!P1 IMAD.WIDE.U32 R20, R7, 0x70, R20 ;  /* 0x0000007007149825 */ /* 0x000fe400078e0014 */
[----:B------:R-:W-:Y:S02]  /*6d20*/  @P1 STS.128 [R166+0x7000], RZ ;  /* 0x007000ffa6001388 */ /* 0x000fe40000000c00 */
[----:B------:R-:W-:Y:S02]  /*6d30*/  @!P1 IMAD.MOV.U32 R10, RZ, RZ, c[0x0][0x1a4] ;  /* 0x00006900ff0a9624 */ /* 0x000fe400078e00ff */
[----:B------:R-:W-:-:S02]  /*6d40*/  @!P1 IMAD.MOV.U32 R7, RZ, RZ, c[0x0][0x1a4] ;  /* 0x00006900ff079624 */ /* 0x000fc400078e00ff */
[----:B------:R-:W-:Y:S01]  /*6d50*/  @!P1 IMAD R17, R10, 0x30, RZ ;  /* 0x000000300a119824 */ /* 0x000fe200078e02ff */
[----:B------:R-:W-:Y:S01]  /*6d60*/  @!P1 IADD3 R10, P3, R3, R18, RZ ;  /* 0x00000012030a9210 */ /* 0x000fe20007f7e0ff */
[----:B------:R-:W-:Y:S02]  /*6d70*/  @!P1 IMAD R7, R7, 0x50, RZ ;  /* 0x0000005007079824 */ /* 0x000fe400078e02ff */
[----:B------:R-:W-:Y:S01]  /*6d80*/  @!P1 IMAD.MOV.U32 R16, RZ, RZ, c[0x0][0x1a4] ;  /* 0x00006900ff109624 */ /* 0x000fe200078e00ff */
[C---:B------:R-:W-:Y:S01]  /*6d90*/  @!P1 IADD3.X R17, R4.reuse, R19, R17, P3, !PT ;  /* 0x0000001304119210 */ /* 0x040fe20001ffe411 */
[----:B------:R-:W-:Y:S01]  /*6da0*/  @!P1 IMAD.MOV.U32 R14, RZ, RZ, c[0x0][0x1a4] ;  /* 0x00006900ff0e9624 */ /* 0x000fe200078e00ff */
[----:B------:R-:W-:Y:S01]  /*6db0*/  @!P1 IADD3.X R18, R4, R15, R7, P2, !PT ;  /* 0x0000000f04129210 */ /* 0x000fe200017fe407 */
[----:B------:R-:W-:Y:S01]  /*6dc0*/  @!P1 IMAD R7, R16, 0x60, RZ ;  /* 0x0000006010079824 */ /* 0x000fe200078e02ff */
[C---:B------:R-:W-:Y:S01]  /*6dd0*/  @!P1 IADD3 R6, P3, R3.reuse, R6, RZ ;  /* 0x0000000603069210 */ /* 0x040fe20007f7e0ff */
[----:B------:R-:W-:Y:S01]  /*6de0*/  @!P1 IMAD R15, R14, 0x70, RZ ;  /* 0x000000700e0f9824 */ /* 0x000fe200078e02ff */
[----:B------:R-:W-:-:S02]  /*6df0*/  @!P1 IADD3 R8, P2, R3, R8, RZ ;  /* 0x0000000803089210 */ /* 0x000fc40007f5e0ff */
[----:B------:R-:W-:Y:S01]  /*6e00*/  @!P1 LEA R14, P5, R6, c[0x0][0x170], 0x1 ;  /* 0x00005c00060e9a11 */ /* 0x000fe200078a08ff */
[C---:B------:R-:W-:Y:S01]  /*6e10*/  @!P1 IMAD.X R9, R4.reuse, 0x1, R9, P3 ;  /* 0x0000000104099824 */ /* 0x040fe200018e0609 */
[C---:B------:R-:W-:Y:S01]  /*6e20*/  @!P1 IADD3 R12, P3, R3.reuse, R12, RZ ;  /* 0x0000000c030c9210 */ /* 0x040fe20007f7e0ff */
[C---:B------:R-:W-:Y:S01]  /*6e30*/  @!P1 IMAD.X R11, R4.reuse, 0x1, R11, P2 ;  /* 0x00000001040b9824 */ /* 0x040fe200010e060b */
[----:B------:R-:W-:Y:S02]  /*6e40*/  @!P1 IADD3 R3, P2, R3, R20, RZ ;  /* 0x0000001403039210 */ /* 0x000fe40007f5e0ff */
        /* <DEDUP_REMOVED lines=22> */
[----:B------:R-:W-:-:S03]  /*6fb0*/  @!P1 LEA.HI.X R33, R3, c[0x0][0x174], R4, 0x1, P2 ;  /* 0x00005d0003219a11 */ /* 0x000fc600010f0c04 */
        /* <DEDUP_REMOVED lines=19> */
[----:B--2---:R-:W-:Y:S04]  /*70f0*/  LDSM.16.M88.4 R20, [R158] ;  /* 0x000000009e14783b */ /* 0x004fe80000000200 */
[----:B---3--:R-:W5:Y:S04]  /*7100*/  LDSM.16.M88.4 R12, [R157+0x2000] ;  /* 0x002000009d0c783b */ /* 0x008f680000000200 */
[----:B------:R-:W-:Y:S04]  /*7110*/  LDSM.16.M88.4 R100, [R156] ;  /* 0x000000009c64783b */ /* 0x000fe80000000200 */
[----:B------:R-:W-:Y:S04]  /*7120*/  LDSM.16.M88.4 R28, [R151+0x2000] ;  /* 0x00200000971c783b */ /* 0x000fe80000000200 */
[----:B------:R-:W1:Y:S04]  /*7130*/  LDSM.16.M88.4 R4, [R157+0x2800] ;  /* 0x002800009d04783b */ /* 0x000e680000000200 */
[----:B------:R-:W2:Y:S04]  /*7140*/  LDSM.16.M88.4 R52, [R157+0x3800] ;  /* 0x003800009d34783b */ /* 0x000ea80000000200 */
[----:B------:R-:W3:Y:S04]  /*7150*/  LDSM.16.M88.4 R44, [R157+0x4000] ;  /* 0x004000009d2c783b */ /* 0x000ee80000000200 */
[----:B----4-:R-:W4:Y:S04]  /*7160*/  LDSM.16.M88.4 R24, [R151+0x2800] ;  /* 0x002800009718783b */ /* 0x010f280000000200 */
[----:B------:R-:W2:Y:S04]  /*7170*/  LDSM.16.M88.4 R60, [R157+0x3000] ;  /* 0x003000009d3c783b */ /* 0x000ea80000000200 */
[----:B------:R-:W2:Y:S04]  /*7180*/  LDSM.16.M88.4 R36, [R157+0x4800] ;  /* 0x004800009d24783b */ /* 0x000ea80000000200 */
[----:B------:R-:W-:Y:S01]  /*7190*/  LDSM.16.M88.4 R112, [R157+0x5800] ;  /* 0x005800009d70783b */ /* 0x000fe20000000200 */
[C---:B-----5:R-:W-:Y:S03]  /*71a0*/  HMMA.16816.F32 R16, R20.reuse, R12, RZ ;  /* 0x0000000c1410723c */ /* 0x060fe600000018ff */
[----:B------:R-:W-:Y:S04]  /*71b0*/  LDSM.16.M88.4 R108, [R151+0x3800] ;  /* 0x00380000976c783b */ /* 0x000fe80000000200 */
[----:B------:R-:W-:Y:S01]  /*71c0*/  LDSM.16.M88.4 R104, [R151+0x4000] ;  /* 0x004000009768783b */ /* 0x000fe20000000200 */
[C---:B------:R-:W-:Y:S03]  /*71d0*/  HMMA.16816.F32 R12, R20.reuse, R14, RZ ;  /* 0x0000000e140c723c */ /* 0x040fe600000018ff */
[----:B------:R-:W-:Y:S04]  /*71e0*/  LDSM.16.M88.4 R116, [R151+0x3000] ;  /* 0x003000009774783b */ /* 0x000fe80000000200 */
[----:B------:R-:W0:Y:S01]  /*71f0*/  LDGDEPBAR ;  /* 0x00000000000079af */ /* 0x000e220000000000 */
[----:B-1----:R-:W-:Y:S08]  /*7200*/  HMMA.16816.F32 R8, R20, R4, RZ ;  /* 0x000000041408723c */ /* 0x002ff000000018ff */
[C---:B------:R-:W-:Y:S08]  /*7210*/  HMMA.16816.F32 R16, R100.reuse, R28, R16 ;  /* 0x0000001c6410723c */ /* 0x040ff00000001810 */
[----:B------:R-:W-:Y:S01]  /*7220*/  HMMA.16816.F32 R12, R100, R30, R12 ;  /* 0x0000001e640c723c */ /* 0x000fe2000000180c */
[----:B------:R-:W1:Y:S07]  /*7230*/  LDSM.16.M88.4 R28, [R157+0x5000] ;  /* 0x005000009d1c783b */ /* 0x000e6e0000000200 */
[C---:B------:R-:W-:Y:S08]  /*7240*/  HMMA.16816.F32 R4, R20.reuse, R6, RZ ;  /* 0x000000061404723c */ /* 0x040ff000000018ff */
[C---:B--2---:R-:W-:Y:S08]  /*7250*/  HMMA.16816.F32 R56, R20.reuse, R52, RZ ;  /* 0x000000341438723c */ /* 0x044ff000000018ff */
[C---:B---3--:R-:W-:Y:S08]  /*7260*/  HMMA.16816.F32 R48, R20.reuse, R44, RZ ;  /* 0x0000002c1430723c */ /* 0x048ff000000018ff */
[C---:B------:R-:W-:Y:S08]  /*7270*/  HMMA.16816.F32 R52, R20.reuse, R54, RZ ;  /* 0x000000361434723c */ /* 0x040ff000000018ff */
[----:B------:R-:W-:Y:S08]  /*7280*/  HMMA.16816.F32 R44, R20, R46, RZ ;  /* 0x0000002e142c723c */ /* 0x000ff000000018ff */
[C---:B----4-:R-:W-:Y:S08]  /*7290*/  HMMA.16816.F32 R8, R100.reuse, R24, R8 ;  /* 0x000000186408723c */ /* 0x050ff00000001808 */
[----:B------:R-:W-:Y:S08]  /*72a0*/  HMMA.16816.F32 R4, R100, R26, R4 ;  /* 0x0000001a6404723c */ /* 0x000ff00000001804 */
        /* <DEDUP_REMOVED lines=16> */
[C---:B------:R-:W-:Y:S08]  /*73b0*/  HMMA.16816.F32 R60, R100.reuse, R118, R60 ;  /* 0x00000076643c723c */ /* 0x040ff0000000183c */
[C---:B-1----:R-:W-:Y:S08]  /*73c0*/  HMMA.16816.F32 R40, R100.reuse, R112, R40 ;  /* 0x000000706428723c */ /* 0x042ff00000001828 */
[C---:B------:R-:W-:Y:S01]  /*73d0*/  HMMA.16816.F32 R36, R100.reuse, R114, R36 ;  /* 0x000000726424723c */ /* 0x040fe20000001824 */
[----:B------:R-:W-:Y:S07]  /*73e0*/  LDSM.16.M88.4 R112, [R146] ;  /* 0x000000009270783b */ /* 0x000fee0000000200 */
[C---:B--2---:R-:W-:Y:S08]  /*73f0*/  HMMA.16816.F32 R32, R100.reuse, R108, R32 ;  /* 0x0000006c6420723c */ /* 0x044ff00000001820 */
[C---:B------:R-:W-:Y:S01]  /*7400*/  HMMA.16816.F32 R28, R100.reuse, R110, R28 ;  /* 0x0000006e641c723c */ /* 0x040fe2000000181c */
[----:B------:R-:W-:Y:S07]  /*7410*/  LDSM.16.M88.4 R108, [R154] ;  /* 0x000000009a6c783b */ /* 0x000fee0000000200 */
[C---:B---3--:R-:W-:Y:S08]  /*7420*/  HMMA.16816.F32 R24, R100.reuse, R104, R24 ;  /* 0x000000686418723c */ /* 0x048ff00000001818 */
[----:B------:R-:W-:Y:S01]  /*7430*/  HMMA.16816.F32 R20, R100, R106, R20 ;  /* 0x0000006a6414723c */ /* 0x000fe20000001814 */
[----:B------:R-:W1:Y:S04]  /*7440*/  LDSM.16.M88.4 R100, [R155] ;  /* 0x000000009b64783b */ /* 0x000e680000000200 */
[----:B------:R-:W2:Y:S03]  /*7450*/  LDSM.16.M88.4 R104, [R147] ;  /* 0x000000009368783b */ /* 0x000ea60000000200 */
        /* <DEDUP_REMOVED lines=17> */
[----:B------:R-:W-:Y:S07]  /*7570*/  LDSM.16.M88.4 R112, [R153] ;  /* 0x000000009970783b */ /* 0x000fee0000000200 */
[C---:B-1----:R-:W-:Y:S08]  /*7580*/  HMMA.16816.F32 R32, R100.reuse, R108, R32 ;  /* 0x0000006c6420723c */ /* 0x042ff00000001820 */
[C---:B------:R-:W-:Y:S01]  /*7590*/  HMMA.16816.F32 R28, R100.reuse, R110, R28 ;  /* 0x0000006e641c723c */ /* 0x040fe2000000181c */
[----:B------:R-:W1:Y:S07]  /*75a0*/  LDSM.16.M88.4 R108, [R140+0x1000] ;  /* 0x001000008c6c783b */ /* 0x000e6e0000000200 */
[C---:B--2---:R-:W-:Y:S08]  /*75b0*/  HMMA.16816.F32 R24, R100.reuse, R104, R24 ;  /* 0x000000686418723c */ /* 0x044ff00000001818 */
[----:B------:R-:W-:Y:S01]  /*75c0*/  HMMA.16816.F32 R20, R100, R106, R20 ;  /* 0x0000006a6414723c */ /* 0x000fe20000001814 */
[----:B------:R-:W2:Y:S04]  /*75d0*/  LDSM.16.M88.4 R100, [R140+0x800] ;  /* 0x000800008c64783b */ /* 0x000ea80000000200 */
[----:B------:R-:W3:Y:S03]  /*75e0*/  LDSM.16.M88.4 R104, [R140] ;  /* 0x000000008c68783b */ /* 0x000ee60000000200 */
        /* <DEDUP_REMOVED lines=9> */
[C---:B-1----:R-:W-:Y:S07]  /*7680*/  HMMA.16816.F32 R40, R112.reuse, R108, R40 ;  /* 0x0000006c7028723c */ /* 0x042fee0000001828 */
[----:B------:R-:W-:Y:S01]  /*7690*/  IMAD.SHL.U32 R109, R165, 0x80, RZ ;  /* 0x00000080a56d7824 */ /* 0x000fe200078e00ff */
[----:B------:R-:W-:Y:S04]  /*76a0*/  HMMA.16816.F32 R36, R112, R110, R36 ;  /* 0x0000006e7024723c */ /* 0x000fe80000001824 */
[----:B------:R-:W-:-:S04]  /*76b0*/  LOP3.LUT R3, R109, 0x8, R124, 0xfe, !PT ;  /* 0x000000086d037812 */ /* 0x000fc800078efe7c */
[C---:B--2---:R-:W-:Y:S01]  /*76c0*/  HMMA.16816.F32 R48, R112.reuse, R100, R48 ;  /* 0x000000647030723c */ /* 0x044fe20000001830 */
[CC--:B------:R-:W-:Y:S02]  /*76d0*/  ISETP.GE.AND P2, PT, R3.reuse, R126.reuse, PT ;  /* 0x0000007e0300720c */ /* 0x0c0fe40003f46270 */
[----:B------:R-:W-:Y:S02]  /*76e0*/  ISETP.GE.AND P6, PT, R3, R125, PT ;  /* 0x0000007d0300720c */ /* 0x000fe40003fc6270 */
[----:B------:R-:W-:Y:S02]  /*76f0*/  LOP3.LUT R3, R109, 0x18, R124, 0xfe, !PT ;  /* 0x000000186d037812 */ /* 0x000fe400078efe7c */
[----:B------:R-:W-:Y:S01]  /*7700*/  FSEL R12, R12, -INF , !P2 ;  /* 0xff8000000c0c7808 */ /* 0x000fe20005000000 */
[----:B------:R-:W-:Y:S01]  /*7710*/  HMMA.16816.F32 R44, R112, R102, R44 ;  /* 0x00000066702c723c */ /* 0x000fe2000000182c */
[----:B------:R-:W1:Y:S01]  /*7720*/  LDSM.16.M88.4 R100, [R140+0x3800] ;  /* 0x003800008c64783b */ /* 0x000e620000000200 */
[----:B------:R-:W-:-:S02]  /*7730*/  ISETP.GE.AND P4, PT, R3, R126, PT ;  /* 0x0000007e0300720c */ /* 0x000fc40003f86270 */
[-C--:B------:R-:W-:Y:S02]  /*7740*/  ISETP.GE.AND P2, PT, R3, R125.reuse, PT ;  /* 0x0000007d0300720c */ /* 0x080fe40003f46270 */
[--C-:B------:R-:W-:Y:S02]  /*7750*/  LOP3.LUT R3, R109, 0x28, R124.reuse, 0xfe, !PT ;  /* 0x000000286d037812 */ /* 0x100fe400078efe7c */
[C---:B---3--:R-:W-:Y:S01]  /*7760*/  HMMA.16816.F32 R56, R112.reuse, R104, R56 ;  /* 0x000000687038723c */ /* 0x048fe20000001838 */
[----:B------:R-:W-:Y:S02]  /*7770*/  FSEL R116, R4, -INF , !P4 ;  /* 0xff80000004747808 */ /* 0x000fe40006000000 */
[----:B------:R-:W-:Y:S02]  /*7780*/  ISETP.GE.AND P4, PT, R3, R125, PT ;  /* 0x0000007d0300720c */ /* 0x000fe40003f86270 */
[----:B------:R-:W-:Y:S02]  /*7790*/  FSEL R135, R6, -INF , !P2 ;  /* 0xff80000006877808 */ /* 0x000fe40005000000 */
[----:B------:R-:W-:Y:S01]  /*77a0*/  LOP3.LUT R4, R109, 0x40, R124, 0xfe, !PT ;  /* 0x000000406d047812 */ /* 0x000fe200078efe7c */
[----:B------:R-:W-:Y:S01]  /*77b0*/  HMMA.16816.F32 R52, R112, R106, R52 ;  /* 0x0000006a7034723c */ /* 0x000fe20000001834 */
[----:B------:R-:W2:Y:S01]  /*77c0*/  LDSM.16.M88.4 R104, [R140+0x3000] ;  /* 0x003000008c68783b */ /* 0x000ea20000000200 */
[----:B------:R-:W-:Y:S01]  /*77d0*/  FSEL R183, R62, -INF , !P4 ;  /* 0xff8000003eb77808 */ /* 0x000fe20006000000 */
[----:B------:R-:W-:-:S04]  /*77e0*/  DEPBAR.LE SB0, 0x0 ;  /* 0x000080000000791a */ /* 0x000fc80000000000 */
[----:B------:R-:W-:Y:S01]  /*77f0*/  BAR.SYNC.DEFER_BLOCKING 0x0 ;  /* 0x0000000000007b1d */ /* 0x000fe20000010000 */
[----:B------:R-:W-:-:S04]  /*7800*/  ISETP.GE.AND P4, PT, R4, R126, PT ;  /* 0x0000007e0400720c */ /* 0x000fc80003f86270 */
[----:B------:R-:W-:Y:S01]  /*7810*/  FSEL R130, R48, -INF , !P4 ;  /* 0xff80000030827808 */ /* 0x000fe20006000000 */
[C---:B-1----:R-:W-:Y:S07]  /*7820*/  HMMA.16816.F32 R24, R112.reuse, R100, R24 ;  /* 0x000000647018723c */ /* 0x042fee0000001818 */
[----:B------:R-:W-:Y:S01]  /*7830*/  LOP3.LUT R100, R109, 0x10, R124, 0xfe, !PT ;  /* 0x000000106d647812 */ /* 0x000fe200078efe7c */
[----:B------:R-:W-:Y:S03]  /*7840*/  HMMA.16816.F32 R20, R112, R102, R20 ;  /* 0x000000667014723c */ /* 0x000fe60000001814 */
[----:B------:R-:W-:-:S02]  /*7850*/  ISETP.GE.AND P3, PT, R100, R126, PT ;  /* 0x0000007e6400720c */ /* 0x000fc40003f66270 */
[-C--:B------:R-:W-:Y:S02]  /*7860*/  ISETP.GE.AND P5, PT, R100, R125.reuse, PT ;  /* 0x0000007d6400720c */ /* 0x080fe40003fa6270 */
[--C-:B------:R-:W-:Y:S01]  /*7870*/  LOP3.LUT R100, R109, 0x20, R124.reuse, 0xfe, !PT ;  /* 0x000000206d647812 */ /* 0x100fe200078efe7c */
[C---:B--2---:R-:W-:Y:S01]  /*7880*/  HMMA.16816.F32 R32, R112.reuse, R104, R32 ;  /* 0x000000687020723c */ /* 0x044fe20000001820 */
[----:B------:R-:W-:Y:S02]  /*7890*/  FSEL R139, R10, -INF , !P5 ;  /* 0xff8000000a8b7808 */ /* 0x000fe40006800000 */
[----:B------:R-:W-:Y:S02]  /*78a0*/  ISETP.GE.AND P5, PT, R3, R126, PT ;  /* 0x0000007e0300720c */ /* 0x000fe40003fa6270 */
[----:B------:R-:W-:Y:S02]  /*78b0*/  LOP3.LUT R3, R109, 0x38, R124, 0xfe, !PT ;  /* 0x000000386d037812 */ /* 0x000fe400078efe7c */
[----:B------:R-:W-:Y:S01]  /*78c0*/  FSEL R134, R60, -INF , !P5 ;  /* 0xff8000003c867808 */ /* 0x000fe20006800000 */
[----:B------:R-:W-:Y:S01]  /*78d0*/  HMMA.16816.F32 R28, R112, R106, R28 ;  /* 0x0000006a701c723c */ /* 0x000fe2000000181c */
[----:B------:R-:W-:-:S04]  /*78e0*/  ISETP.GE.AND P5, PT, R3, R125, PT ;  /* 0x0000007d0300720c */ /* 0x000fc80003fa6270 */
[----:B------:R-:W-:Y:S02]  /*78f0*/  FSEL R187, R54, -INF , !P5 ;  /* 0xff80000036bb7808 */ /* 0x000fe40006800000 */
[----:B------:R-:W-:Y:S02]  /*7900*/  FSEL R107, R14, -INF , !P6 ;  /* 0xff8000000e6b7808 */ /* 0x000fe40007000000 */
[----:B------:R-:W-:Y:S02]  /*7910*/  FSEL R114, R8, -INF , !P3 ;  /* 0xff80000008727808 */ /* 0x000fe40005800000 */
[C---:B------:R-:W-:Y:S02]  /*7920*/  ISETP.GE.AND P6, PT, R100.reuse, R126, PT ;  /* 0x0000007e6400720c */ /* 0x040fe40003fc6270 */
[----:B------:R-:W-:Y:S02]  /*7930*/  ISETP.GE.AND P3, PT, R100, R125, PT ;  /* 0x0000007d6400720c */ /* 0x000fe40003f66270 */
[----:B------:R-:W-:-:S02]  /*7940*/  LOP3.LUT R8, R109, 0x30, R124, 0xfe, !PT ;  /* 0x000000306d087812 */ /* 0x000fc400078efe7c */
[----:B------:R-:W-:Y:S02]  /*7950*/  FSEL R136, R64, -INF , !P6 ;  /* 0xff80000040887808 */ /* 0x000fe40007000000 */
[----:B------:R-:W-:Y:S02]  /*7960*/  FSEL R137, R66, -INF , !P3 ;  /* 0xff80000042897808 */ /* 0x000fe40005800000 */
[CC--:B------:R-:W-:Y:S02]  /*7970*/  ISETP.GE.AND P2, PT, R8.reuse, R126.reuse, PT ;  /* 0x0000007e0800720c */ /* 0x0c0fe40003f46270 */
[----:B------:R-:W-:Y:S02]  /*7980*/  ISETP.GE.AND P6, PT, R8, R125, PT ;  /* 0x0000007d0800720c */ /* 0x000fe40003fc6270 */
[----:B------:R-:W-:Y:S02]  /*7990*/  ISETP.GE.AND P3, PT, R3, R126, PT ;  /* 0x0000007e0300720c */ /* 0x000fe40003f66270 */
[----:B------:R-:W-:-:S02]  /*79a0*/  LOP3.LUT R3, R109, 0x48, R124, 0xfe, !PT ;  /* 0x000000486d037812 */ /* 0x000fc400078efe7c */
[----:B------:R-:W-:Y:S02]  /*79b0*/  FSEL R60, R56, -INF , !P2 ;  /* 0xff800000383c7808 */ /* 0x000fe40005000000 */
[----:B------:R-:W-:Y:S02]  /*79c0*/  FSEL R191, R58, -INF , !P6 ;  /* 0xff8000003abf7808 */ /* 0x000fe40007000000 */
[----:B------:R-:W-:Y:S02]  /*79d0*/  FSEL R62, R52, -INF , !P3 ;  /* 0xff800000343e7808 */ /* 0x000fe40005800000 */
[-C--:B------:R-:W-:Y:S02]  /*79e0*/  ISETP.GE.AND P2, PT, R4, R125.reuse, PT ;  /* 0x0000007d0400720c */ /* 0x080fe40003f46270 */
[C---:B------:R-:W-:Y:S02]  /*79f0*/  ISETP.GE.AND P6, PT, R3.reuse, R126, PT ;  /* 0x0000007e0300720c */ /* 0x040fe40003fc6270 */
[----:B------:R-:W-:-:S02]  /*7a00*/  ISETP.GE.AND P3, PT, R3, R125, PT ;  /* 0x0000007d0300720c */ /* 0x000fc40003f66270 */
[C-C-:B------:R-:W-:Y:S02]  /*7a10*/  LOP3.LUT R4, R109.reuse, 0x50, R124.reuse, 0xfe, !PT ;  /* 0x000000506d047812 */ /* 0x140fe400078efe7c */
[----:B------:R-:W-:Y:S02]  /*7a20*/  LOP3.LUT R3, R109, 0x58, R124, 0xfe, !PT ;  /* 0x000000586d037812 */ /* 0x000fe400078efe7c */
[----:B------:R-:W-:Y:S02]  /*7a30*/  FSEL R133, R50, -INF , !P2 ;  /* 0xff80000032857808 */ /* 0x000fe40005000000 */
[----:B------:R-:W-:Y:S02]  /*7a40*/  FSEL R132, R44, -INF , !P6 ;  /* 0xff8000002c847808 */ /* 0x000fe40007000000 */
        /* <DEDUP_REMOVED lines=9> */
[-C--:B------:R-:W-:Y:S02]  /*7ae0*/  ISETP.GE.AND P3, PT, R4, R126.reuse, PT ;  /* 0x0000007e0400720c */ /* 0x080fe40003f66270 */
[C---:B------:R-:W-:Y:S02]  /*7af0*/  ISETP.GE.AND P4, PT, R3.reuse, R126, PT ;  /* 0x0000007e0300720c */ /* 0x040fe40003f86270 */
[----:B------:R-:W-:Y:S02]  /*7b00*/  ISETP.GE.AND P2, PT, R3, R125, PT ;  /* 0x0000007d0300720c */ /* 0x000fe40003f46270 */
[C---:B------:R-:W-:Y:S02]  /*7b10*/  LOP3.LUT R3, R109.reuse, 0x70, R124, 0xfe, !PT ;  /* 0x000000706d037812 */ /* 0x040fe400078efe7c */
[----:B------:R-:W-:-:S02]  /*7b20*/  LOP3.LUT R8, R109, R124, RZ, 0xfc, !PT ;  /* 0x0000007c6d087212 */ /* 0x000fc400078efcff */
[----:B------:R-:W-:Y:S02]  /*7b30*/  FSEL R113, R38, -INF , !P6 ;  /* 0xff80000026717808 */ /* 0x000fe40007000000 */
[----:B------:R-:W-:Y:S02]  /*7b40*/  FSEL R64, R32, -INF , !P3 ;  /* 0xff80000020407808 */ /* 0x000fe40005800000 */
[C---:B------:R-:W-:Y:S02]  /*7b50*/  ISETP.GE.AND P6, PT, R3.reuse, R126, PT ;  /* 0x0000007e0300720c */ /* 0x040fe40003fc6270 */
[----:B------:R-:W-:Y:S02]  /*7b60*/  ISETP.GE.AND P3, PT, R3, R125, PT ;  /* 0x0000007d0300720c */ /* 0x000fe40003f66270 */
[----:B------:R-:W-:Y:S02]  /*7b70*/  IADD3 R3, R8, 0x1, RZ ;  /* 0x0000000108037810 */ /* 0x000fe40007ffe0ff */
[----:B------:R-:W-:-:S02]  /*7b80*/  FSEL R112, R40, -INF , !P5 ;  /* 0xff80000028707808 */ /* 0x000fc40006800000 */
[----:B------:R-:W-:Y:S02]  /*7b90*/  FSEL R101, R30, -INF , !P2 ;  /* 0xff8000001e657808 */ /* 0x000fe40005000000 */
[-C--:B------:R-:W-:Y:S02]  /*7ba0*/  ISETP.GE.AND P5, PT, R4, R125.reuse, PT ;  /* 0x0000007d0400720c */ /* 0x080fe40003fa6270 */
[C---:B------:R-:W-:Y:S02]  /*7bb0*/  ISETP.GE.AND P2, PT, R3.reuse, R126, PT ;  /* 0x0000007e0300720c */ /* 0x040fe40003f46270 */
        /* <DEDUP_REMOVED lines=47> */
[----:B------:R-:W-:Y:S02]  /*7eb0*/  LOP3.LUT R124, R109, 0x78, R124, 0xfe, !PT ;  /* 0x000000786d7c7812 */ /* 0x000fe400078efe7c */
        /* <DEDUP_REMOVED lines=9> */
[CC--:B------:R-:W-:Y:S02]  /*7f50*/  ISETP.GE.AND P5, PT, R124.reuse, R126.reuse, PT ;  /* 0x0000007e7c00720c */ /* 0x0c0fe40003fa6270 */
[----:B------:R-:W-:Y:S02]  /*7f60*/  ISETP.GE.AND P4, PT, R124, R125, PT ;  /* 0x0000007d7c00720c */ /* 0x000fe40003f86270 */
[----:B------:R-:W-:Y:S02]  /*7f70*/  FSEL R175, R47, -INF , !P6 ;  /* 0xff8000002faf7808 */ /* 0x000fe40007000000 */
[----:B------:R-:W-:Y:S02]  /*7f80*/  FSEL R124, R41, -INF , !P3 ;  /* 0xff800000297c7808 */ /* 0x000fe40005800000 */
[----:B------:R-:W-:Y:S02]  /*7f90*/  FSEL R129, R43, -INF , !P2 ;  /* 0xff8000002b817808 */ /* 0x000fe40005000000 */
[----:B------:R-:W-:-:S02]  /*7fa0*/  ISETP.GE.AND P6, PT, R7, R126, PT ;  /* 0x0000007e0700720c */ /* 0x000fc40003fc6270 */
[-C--:B------:R-:W-:Y:S02]  /*7fb0*/  ISETP.GE.AND P3, PT, R7, R125.reuse, PT ;  /* 0x0000007d0700720c */ /* 0x080fe40003f66270 */
        /* <DEDUP_REMOVED lines=29> */
[----:B------:R-:W-:Y:S05]  /*8190*/  @!P0 BRA `(.L_x_5721) ;  /* 0x000003a000008947 */ /* 0x000fea0003800000 */
[----:B------:R-:W1:Y:S01]  /*81a0*/  I2F.RP R8, R121 ;  /* 0x0000007900087306 */ /* 0x000e620000209400 */
[----:B------:R-:W-:-:S02]  /*81b0*/  IABS R14, R109 ;  /* 0x0000006d000e7213 */ /* 0x000fc40000000000 */
[C---:B------:R-:W-:Y:S02]  /*81c0*/  IADD3 R9, R109.reuse, -0x80, RZ ;  /* 0xffffff806d097810 */ /* 0x040fe40007ffe0ff */
[----:B------:R-:W-:-:S03]  /*81d0*/  LOP3.LUT R109, R109, c[0x0][0x2d0], RZ, 0x3c, !PT ;  /* 0x0000b4006d6d7a12 */ /* 0x000fc600078e3cff */
[----:B-1----:R-:W1:Y:S02]  /*81e0*/  MUFU.RCP R10, R8 ;  /* 0x00000008000a7308 */ /* 0x002e640000001000 */
[----:B-1----:R-:W-:Y:S02]  /*81f0*/  IADD3 R10, R10, 0xffffffe, RZ ;  /* 0x0ffffffe0a0a7810 */ /* 0x002fe40007ffe0ff */
[----:B------:R-:W-:-:S04]  /*8200*/  IABS R8, R9 ;  /* 0x0000000900087213 */ /* 0x000fc80000000000 */
[----:B------:R-:W1:Y:S01]  /*8210*/  F2I.FTZ.U32.TRUNC.NTZ R11, R10 ;  /* 0x0000000a000b7305 */ /* 0x000e62000021f000 */
[----:B------:R-:W-:Y:S01]  /*8220*/  LOP3.LUT R9, R9, c[0x0][0x2d0], RZ, 0x3c, !PT ;  /* 0x0000b40009097a12 */ /* 0x000fe200078e3cff */
[----:B-1----:R-:W-:Y:S02]  /*8230*/  IMAD.MOV R7, RZ, RZ, -R11 ;  /* 0x000000ffff077224 */ /* 0x002fe400078e0a0b */
[----:B------:R-:W-:Y:S02]  /*8240*/  IMAD.MOV.U32 R10, RZ, RZ, RZ ;  /* 0x000000ffff0a7224 */ /* 0x000fe400078e00ff */
[----:B------:R-:W-:-:S04]  /*8250*/  IMAD R7, R7, R121, RZ ;  /* 0x0000007907077224 */ /* 0x000fc800078e02ff */
[----:B------:R-:W-:-:S06]  /*8260*/  IMAD.HI.U32 R7, R11, R7, R10 ;  /* 0x000000070b077227 */ /* 0x000fcc00078e000a */
[----:B------:R-:W-:-:S04]  /*8270*/  IMAD.HI.U32 R11, R7, R14, RZ ;  /* 0x0000000e070b7227 */ /* 0x000fc800078e00ff */
[----:B------:R-:W-:Y:S02]  /*8280*/  IMAD.MOV R10, RZ, RZ, -R11 ;  /* 0x000000ffff0a7224 */ /* 0x000fe400078e0a0b */
[----:B------:R-:W-:-:S04]  /*8290*/  IMAD.HI.U32 R7, R7, R8, RZ ;  /* 0x0000000807077227 */ /* 0x000fc800078e00ff */
[----:B------:R-:W-:Y:S01]  /*82a0*/  IMAD R14, R121, R10, R14 ;  /* 0x0000000a790e7224 */ /* 0x000fe200078e020e */
[----:B------:R-:W-:-:S04]  /*82b0*/  IADD3 R10, -R7, RZ, RZ ;  /* 0x000000ff070a7210 */ /* 0x000fc80007ffe1ff */
[C---:B------:R-:W-:Y:S01]  /*82c0*/  ISETP.GT.U32.AND P5, PT, R121.reuse, R14, PT ;  /* 0x0000000e7900720c */ /* 0x040fe20003fa4070 */
[----:B------:R-:W-:Y:S01]  /*82d0*/  IMAD R8, R121, R10, R8 ;  /* 0x0000000a79087224 */ /* 0x000fe200078e0208 */
[----:B------:R-:W-:-:S04]  /*82e0*/  LOP3.LUT R10, RZ, c[0x0][0x2d0], RZ, 0x33, !PT ;  /* 0x0000b400ff0a7a12 */ /* 0x000fc800078e33ff */
[----:B------:R-:W-:-:S07]  /*82f0*/  ISETP.GT.U32.AND P4, PT, R121, R8, PT ;  /* 0x000000087900720c */ /* 0x000fce0003f84070 */
[--C-:B------:R-:W-:Y:S01]  /*8300*/  @!P5 IMAD.IADD R14, R14, 0x1, -R121.reuse ;  /* 0x000000010e0ed824 */ /* 0x100fe200078e0a79 */
[----:B------:R-:W-:Y:S02]  /*8310*/  @!P5 IADD3 R11, R11, 0x1, RZ ;  /* 0x000000010b0bd810 */ /* 0x000fe40007ffe0ff */
[----:B------:R-:W-:Y:S02]  /*8320*/  ISETP.GE.AND P5, PT, R109, RZ, PT ;  /* 0x000000ff6d00720c */ /* 0x000fe40003fa6270 */
[-C--:B------:R-:W-:Y:S01]  /*8330*/  ISETP.GE.U32.AND P3, PT, R14, R121.reuse, PT ;  /* 0x000000790e00720c */ /* 0x080fe20003f66070 */
[----:B------:R-:W-:Y:S01]  /*8340*/  @!P4 IMAD.IADD R8, R8, 0x1, -R121 ;  /* 0x000000010808c824 */ /* 0x000fe200078e0a79 */
[----:B------:R-:W-:Y:S02]  /*8350*/  @!P4 IADD3 R7, R7, 0x1, RZ ;  /* 0x000000010707c810 */ /* 0x000fe40007ffe0ff */
[----:B------:R-:W-:Y:S02]  /*8360*/  ISETP.NE.AND P4, PT, RZ, c[0x0][0x2d0], PT ;  /* 0x0000b400ff007a0c */ /* 0x000fe40003f85270 */
[----:B------:R-:W-:-:S07]  /*8370*/  ISETP.GE.U32.AND P6, PT, R8, R121, PT ;  /* 0x000000790800720c */ /* 0x000fce0003fc6070 */
[----:B------:R-:W-:Y:S02]  /*8380*/  @P3 IADD3 R11, R11, 0x1, RZ ;  /* 0x000000010b0b3810 */ /* 0x000fe40007ffe0ff */
[----:B------:R-:W-:-:S03]  /*8390*/  ISETP.GE.AND P3, PT, R9, RZ, PT ;  /* 0x000000ff0900720c */ /* 0x000fc60003f66270 */
[----:B------:R-:W-:Y:S01]  /*83a0*/  @!P5 IMAD.MOV R11, RZ, RZ, -R11 ;  /* 0x000000ffff0bd224 */ /* 0x000fe200078e0a0b */
[----:B------:R-:W-:-:S04]  /*83b0*/  @P6 IADD3 R7, R7, 0x1, RZ ;  /* 0x0000000107076810 */ /* 0x000fc80007ffe0ff */
[----:B------:R-:W-:Y:S02]  /*83c0*/  MOV R9, R7 ;  /* 0x0000000700097202 */ /* 0x000fe40000000f00 */
[----:B------:R-:W-:-:S03]  /*83d0*/  SEL R7, R10, R11, !P4 ;  /* 0x0000000b0a077207 */ /* 0x000fc60006000000 */
[----:B------:R-:W-:Y:S02]  /*83e0*/  @!P3 IMAD.MOV R9, RZ, RZ, -R9 ;  /* 0x000000ffff09b224 */ /* 0x000fe400078e0a09 */
[----:B------:R-:W-:-:S03]  /*83f0*/  IMAD.WIDE R24, R7, 0x4, R170 ;  /* 0x0000000407187825 */ /* 0x000fc600078e02aa */
[----:B------:R-:W-:Y:S02]  /*8400*/  SEL R10, R10, R9, !P4 ;  /* 0x000000090a0a7207 */ /* 0x000fe40006000000 */
[----:B------:R-:W2:Y:S03]  /*8410*/  LDG.E R8, [R24.64] ;  /* 0x0000000618087981 */ /* 0x000ea6000c1e1900 */
[----:B------:R-:W-:-:S05]  /*8420*/  IMAD.WIDE R22, R10, 0x4, R170 ;  /* 0x000000040a167825 */ /* 0x000fca00078e02aa */
[----:B------:R-:W2:Y:S01]  /*8430*/  LDG.E R9, [R22.64] ;  /* 0x0000000616097981 */ /* 0x000ea2000c1e1900 */
[----:B------:R-:W-:Y:S01]  /*8440*/  IADD3 R7, R7, -R10, RZ ;  /* 0x8000000a07077210 */ /* 0x000fe20007ffe0ff */
[----:B------:R-:W-:-:S04]  /*8450*/  IMAD.MOV.U32 R10, RZ, RZ, c[0x0][0x2d0] ;  /* 0x0000b400ff0a7624 */ /* 0x000fc800078e00ff */
[----:B------:R-:W-:-:S05]  /*8460*/  IMAD R10, R7, R10, -0x80 ;  /* 0xffffff80070a7424 */ /* 0x000fca00078e020a */
[----:B------:R-:W-:Y:S01]  /*8470*/  SHF.R.S32.HI R7, RZ, 0x1f, R10 ;  /* 0x0000001fff077819 */ /* 0x000fe2000001140a */
[----:B------:R-:W-:-:S04]  /*8480*/  IMAD.WIDE.U32 R20, R10, c[0x0][0x198], RZ ;  /* 0x000066000a147a25 */ /* 0x000fc800078e00ff */
[----:B------:R-:W-:-:S04]  /*8490*/  IMAD R7, R7, c[0x0][0x198], RZ ;  /* 0x0000660007077a24 */ /* 0x000fc800078e02ff */
[----:B------:R-:W-:-:S05]  /*84a0*/  IMAD R7, R10, c[0x0][0x19c], R7 ;  /* 0x000067000a077a24 */ /* 0x000fca00078e0207 */
[----:B------:R-:W-:Y:S01]  /*84b0*/  IADD3 R21, R21, R7, RZ ;  /* 0x0000000715157210 */ /* 0x000fe20007ffe0ff */
[----:B--2---:R-:W-:-:S05]  /*84c0*/  IMAD.IADD R9, R9, 0x1, -R8 ;  /* 0x0000000109097824 */ /* 0x004fca00078e0a08 */
[----:B------:R-:W-:Y:S01]  /*84d0*/  SHF.R.S32.HI R8, RZ, 0x1f, R9 ;  /* 0x0000001fff087819 */ /* 0x000fe20000011409 */
[----:B------:R-:W-:-:S04]  /*84e0*/  IMAD.WIDE.U32 R20, R9, c[0x0][0x180], R20 ;  /* 0x0000600009147a25 */ /* 0x000fc800078e0014 */
[----:B------:R-:W-:-:S04]  /*84f0*/  IMAD R8, R8, c[0x0][0x180], RZ ;  /* 0x0000600008087a24 */ /* 0x000fc800078e02ff */
[----:B------:R-:W-:Y:S01]  /*8500*/  IMAD R8, R9, c[0x0][0x184], R8 ;  /* 0x0000610009087a24 */ /* 0x000fe200078e0208 */
[----:B------:R-:W-:-:S03]  /*8510*/  MOV R7, R20 ;  /* 0x0000001400077202 */ /* 0x000fc60000000f00 */
[----:B------:R-:W-:Y:S01]  /*8520*/  IMAD.IADD R8, R21, 0x1, R8 ;  /* 0x0000000115087824 */ /* 0x000fe200078e0208 */
[----:B------:R-:W-:Y:S05]  /*8530*/  BRA `(.L_x_5722) ;  /* 0x0000002000007947 */ /* 0x000fea0003800000 */
.L_x_5721:
[----:B------:R-:W-:-:S04]  /*8540*/  LEA R7, -R120, RZ, 0x7 ;  /* 0x000000ff78077211 */ /* 0x000fc800078e39ff */
[----:B------:R-:W-:Y:S02]  /*8550*/  SHF.R.S32.HI R8, RZ, 0x1f, R7 ;  /* 0x0000001fff087819 */ /* 0x000fe40000011407 */
.L_x_5722:
[----:B------:R-:W-:Y:S01]  /*8560*/  @!P1 IMAD.MOV.U32 R20, RZ, RZ, R122 ;  /* 0x000000ffff149224 */ /* 0x000fe200078e007a */
[C---:B------:R-:W-:Y:S01]  /*8570*/  @!P1 LEA R26, P3, R7.reuse, R176, 0x1 ;  /* 0x000000b0071a9211 */ /* 0x040fe200078608ff */
[----:B------:R-:W-:Y:S01]  /*8580*/  @!P1 IMAD.MOV.U32 R21, RZ, RZ, R123 ;  /* 0x000000ffff159224 */ /* 0x000fe200078e007b */
[----:B------:R1:W-:Y:S01]  /*8590*/  @P1 STS.128 [R166+0x2000], RZ ;  /* 0x002000ffa6001388 */ /* 0x0003e20000000c00 */
[----:B------:R-:W-:Y:S01]  /*85a0*/  @!P1 IMAD.MOV.U32 R11, RZ, RZ, c[0x0][0x19c] ;  /* 0x00006700ff0b9624 */ /* 0x000fe200078e00ff */
[C---:B------:R-:W-:Y:S01]  /*85b0*/  @!P1 LEA.HI.X R27, R7.reuse, R177, R8, 0x1, P3 ;  /* 0x000000b1071b9211 */ /* 0x040fe200018f0c08 */
[----:B------:R-:W-:Y:S01]  /*85c0*/  @!P1 IMAD.MOV.U32 R9, RZ, RZ, c[0x0][0x19c] ;  /* 0x00006700ff099624 */ /* 0x000fe200078e00ff */
[----:B------:R-:W-:Y:S01]  /*85d0*/  BSSY B0, `(.L_x_5723) ;  /* 0x0000055000007945 */ /* 0x000fe20003800000 */
[C---:B------:R-:W-:Y:S02]  /*85e0*/  @!P1 IMAD.WIDE.U32 R24, R120.reuse, 0x30, R20 ;  /* 0x0000003078189825 */ /* 0x040fe400078e0014 */
[----:B------:R-:W-:Y:S01]  /*85f0*/  @!PT LDS RZ, [RZ] ;  /* 0x00000000fffff984 */ /* 0x000fe20000000800 */
[----:B------:R-:W-:Y:S01]  /*8600*/  @!PT LDS RZ, [RZ] ;  /* 0x00000000fffff984 */ /* 0x000fe20000000800 */
[----:B------:R-:W-:Y:S01]  /*8610*/  @!PT LDS RZ, [RZ] ;  /* 0x00000000fffff984 */ /* 0x000fe20000000800 */
[----:B------:R2:W-:Y:S02]  /*8620*/  @!P1 LDGSTS.E.BYPASS.LTC128B.128 [R166+0x2000], [R26.64] ;  /* 0x020000001aa69fae */ /* 0x0005e4000b901d46 */
[----:B------:R-:W-:Y:S01]  /*8630*/  @!P1 IMAD.WIDE.U32 R22, R120, 0x50, R122 ;  /* 0x0000005078169825 */ /* 0x000fe200078e007a */
[----:B------:R-:W-:Y:S01]  /*8640*/  @!P1 IADD3 R17, P4, R7, R24, RZ ;  /* 0x0000001807119210 */ /* 0x000fe20007f9e0ff */
[----:B------:R1:W-:Y:S02]  /*8650*/  @P1 STS.128 [R166+0x2800], RZ ;  /* 0x002800ffa6001388 */ /* 0x0003e40000000c00 */
[----:B------:R-:W-:Y:S01]  /*8660*/  @!P1 IMAD R11, R11, 0x30, RZ ;  /* 0x000000300b0b9824 */ /* 0x000fe200078e02ff */
[----:B------:R-:W-:Y:S01]  /*8670*/  @!P1 IADD3 R21, P3, R7, R22, RZ ;  /* 0x0000001607159210 */ /* 0x000fe20007f7e0ff */
[----:B------:R-:W-:-:S03]  /*8680*/  @!P1 IMAD R9, R9, 0x50, RZ ;  /* 0x0000005009099824 */ /* 0x000fc600078e02ff */
[----:B------:R-:W-:Y:S01]  /*8690*/  @!P1 IADD3.X R14, R8, R11, R25, P4, !PT ;  /* 0x0000000b080e9210 */ /* 0x000fe200027fe419 */
[----:B------:R-:W-:Y:S01]  /*86a0*/  @!P1 IMAD.WIDE.U32 R10, R120, 0x60, R122 ;  /* 0x00000060780a9825 */ /* 0x000fe200078e007a */
[----:B------:R-:W-:-:S03]  /*86b0*/  @!P1 IADD3.X R18, R8, R9, R23, P3, !PT ;  /* 0x0000000908129210 */ /* 0x000fc60001ffe417 */
[----:B------:R-:W-:Y:S01]  /*86c0*/  @!P1 IMAD.MOV.U32 R9, RZ, RZ, c[0x0][0x19c] ;  /* 0x00006700ff099624 */ /* 0x000fe200078e00ff */
[C---:B------:R-:W-:Y:S02]  /*86d0*/  @!P1 IADD3 R23, P3, R7.reuse, R10, RZ ;  /* 0x0000000a07179210 */ /* 0x040fe40007f7e0ff */
[----:B------:R-:W-:Y:S01]  /*86e0*/  @!P1 IADD3 R10, P5, P4, R7, R122, R163 ;  /* 0x0000007a070a9210 */ /* 0x000fe20007cbe0a3 */
[----:B------:R-:W-:-:S05]  /*86f0*/  @!P1 IMAD R9, R9, 0x60, RZ ;  /* 0x0000006009099824 */ /* 0x000fca00078e02ff */
[----:B------:R-:W-:Y:S01]  /*8700*/  @!P1 IADD3.X R20, R8, R9, R11, P3, !PT ;  /* 0x0000000908149210 */ /* 0x000fe20001ffe40b */
[----:B------:R-:W-:Y:S01]  /*8710*/  @!P1 IMAD.MOV.U32 R11, RZ, RZ, c[0x0][0x19c] ;  /* 0x00006700ff0b9624 */ /* 0x000fe200078e00ff */
[----:B------:R-:W-:Y:S02]  /*8720*/  @!P1 LEA R22, P3, R120, R122, 0x5 ;  /* 0x0000007a78169211 */ /* 0x000fe400078628ff */
[-C--:B------:R-:W-:Y:S02]  /*8730*/  @!P1 IADD3.X R9, R8, R123.reuse, R162, P5, P4 ;  /* 0x0000007b08099210 */ /* 0x080fe40002fe84a2 */
[----:B------:R-:W-:Y:S02]  /*8740*/  @!P1 LEA.HI.X R11, R120, R123, R11, 0x5, P3 ;  /* 0x0000007b780b9211 */ /* 0x000fe400018f2c0b */
[----:B------:R-:W-:Y:S02]  /*8750*/  @!P1 IADD3 R13, P3, R7, R22, RZ ;  /* 0x00000016070d9210 */ /* 0x000fe40007f7e0ff */
[----:B------:R-:W-:-:S04]  /*8760*/  @!P1 LEA R24, P4, R10, c[0x0][0x168], 0x1 ;  /* 0x00005a000a189a11 */ /* 0x000fc800078808ff */
[----:B------:R-:W-:Y:S01]  /*8770*/  @!P1 LEA.HI.X R25, R10, c[0x0][0x16c], R9, 0x1, P4 ;  /* 0x00005b000a199a11 */ /* 0x000fe200020f0c09 */
[----:B------:R-:W-:Y:S01]  /*8780*/  @!P1 IMAD.X R10, R8, 0x1, R11, P3 ;  /* 0x00000001080a9824 */ /* 0x000fe200018e060b */
[C---:B--2---:R-:W-:Y:S01]  /*8790*/  @!P1 LEA R26, P3, R13.reuse, c[0x0][0x168], 0x1 ;  /* 0x00005a000d1a9a11 */ /* 0x044fe200078608ff */
[----:B------:R-:W-:Y:S02]  /*87a0*/  @!P1 IMAD.MOV.U32 R9, RZ, RZ, c[0x0][0x19c] ;  /* 0x00006700ff099624 */ /* 0x000fe400078e00ff */
        /* <DEDUP_REMOVED lines=17> */
[----:B------:R-:W-:-:S04]  /*88c0*/  @!P1 LEA R10, P3, R17, c[0x0][0x168], 0x1 ;  /* 0x00005a00110a9a11 */ /* 0x000fc800078608ff */
[----:B------:R-:W-:Y:S02]  /*88d0*/  @!P1 LEA.HI.X R11, R17, c[0x0][0x16c], R14, 0x1, P3 ;  /* 0x00005b00110b9a11 */ /* 0x000fe400018f0c0e */
[----:B--2---:R-:W-:-:S03]  /*88e0*/  @!P1 LEA R24, P3, R21, c[0x0][0x168], 0x1 ;  /* 0x00005a0015189a11 */ /* 0x004fc600078608ff */
[----:B------:R-:W-:Y:S01]  /*88f0*/  @!PT LDS RZ, [RZ] ;  /* 0x00000000fffff984 */ /* 0x000fe20000000800 */
[----:B------:R-:W-:Y:S01]  /*8900*/  @!PT LDS RZ, [RZ] ;  /* 0x00000000fffff984 */ /* 0x000fe20000000800 */
[----:B------:R-:W-:Y:S01]  /*8910*/  @!PT LDS RZ, [RZ] ;  /* 0x00000000fffff984 */ /* 0x000fe20000000800 */
[----:B------:R1:W-:Y:S01]  /*8920*/  @!P1 LDGSTS.E.BYPASS.LTC128B.128 [R166+0x3800], [R10.64] ;  /* 0x038000000aa69fae */ /* 0x0003e2000b901d46 */
[----:B------:R-:W-:Y:S02]  /*8930*/  @!P1 LEA.HI.X R25, R21, c[0x0][0x16c], R18, 0x1, P3 ;  /* 0x00005b0015199a11 */ /* 0x000fe400018f0c12 */
[C---:B------:R-:W-:Y:S01]  /*8940*/  @!P1 LEA R22, P3, R23.reuse, c[0x0][0x168], 0x1 ;  /* 0x00005a0017169a11 */ /* 0x040fe200078608ff */
        /* <DEDUP_REMOVED lines=29> */
.L_x_5724:
[----:B------:R-:W-:Y:S05]  /*8b20*/  BSYNC B0 ;  /* 0x0000000000007941 */ /* 0x000fea0003800000 */
.L_x_5723:
[----:B------:R-:W0:Y:S01]  /*8b30*/  LDGDEPBAR ;  /* 0x00000000000079af */ /* 0x000e220000000000 */
[----:B------:R-:W-:-:S04]  /*8b40*/  LEA R176, P1, R7, R176, 0x1 ;  /* 0x000000b007b07211 */ /* 0x000fc800078208ff */
[----:B------:R-:W-:Y:S02]  /*8b50*/  LEA.HI.X R177, R7, R177, R8, 0x1, P1 ;  /* 0x000000b107b17211 */ /* 0x000fe400008f0c08 */
.L_x_5720:
[----:B-1----:R-:W-:Y:S01]  /*8b60*/  FMNMX.FTZ R10, R0, R5, !PT ;  /* 0x00000005000a7209 */ /* 0x002fe20007810000 */
[----:B------:R-:W-:Y:S01]  /*8b70*/  LDSM.16.MT88.4 R20, [R150+0x6000] ;  /* 0x006000009614783b */ /* 0x000fe20000004200 */
        /* <DEDUP_REMOVED lines=79> */
[C---:B------:R-:W-:Y:S01]  /*9070*/  FMUL.FTZ R109, R53.reuse, c[0x0][0x23c] ;  /* 0x00008f00356d7a20 */ /* 0x040fe20000410000 */
[----:B------:R-:W-:Y:S02]  /*9080*/  FSEL R58, R58, RZ, P1 ;  /* 0x000000ff3a3a7208 */ /* 0x000fe40000800000 */
[----:B------:R-:W-:Y:S02]  /*9090*/  FSEL R185, R53, RZ, P3 ;  /* 0x000000ff35b97208 */ /* 0x000fe40001800000 */
[----:B------:R-:W-:Y:S01]  /*90a0*/  FSEL R109, R109, RZ, P3 ;  /* 0x000000ff6d6d7208 */ /* 0x000fe20001800000 */
[----:B------:R-:W-:Y:S01]  /*90b0*/  FFMA.FTZ R125, R5, c[0x0][0x23c], -R58 ;  /* 0x00008f00057d7a23 */ /* 0x000fe2000001083a */
[----:B------:R-:W-:Y:S01]  /*90c0*/  FSEL R5, R52, RZ, P1 ;  /* 0x000000ff34057208 */ /* 0x000fe20000800000 */
[----:B------:R-:W-:-:S02]  /*90d0*/  FADD.FTZ R185, R2, -R185 ;  /* 0x800000b902b97221 */ /* 0x000fc40000010000 */
[----:B------:R-:W-:Y:S02]  /*90e0*/  FFMA.FTZ R184, R16, c[0x0][0x23c], -R109 ;  /* 0x00008f0010b87a23 */ /* 0x000fe4000001086d */
[----:B------:R-:W-:Y:S01]  /*90f0*/  FADD.FTZ R0, R0, -R5 ;  /* 0x8000000500007221 */ /* 0x000fe20000010000 */
[----:B------:R-:W-:Y:S01]  /*9100*/  MUFU.EX2 R125, R125 ;  /* 0x0000007d007d7308 */ /* 0x000fe20000000800 */
[--C-:B------:R-:W-:Y:S02]  /*9110*/  FFMA.FTZ R120, R6, c[0x0][0x23c], -R109.reuse ;  /* 0x00008f0006787a23 */ /* 0x100fe4000001086d */
[--C-:B------:R-:W-:Y:S02]  /*9120*/  FFMA.FTZ R102, R12, c[0x0][0x23c], -R109.reuse ;  /* 0x00008f000c667a23 */ /* 0x100fe4000001086d */
[----:B------:R-:W-:Y:S02]  /*9130*/  FFMA.FTZ R59, R4, c[0x0][0x23c], -R109 ;  /* 0x00008f00043b7a23 */ /* 0x000fe4000001086d */
[--C-:B------:R-:W-:Y:S01]  /*9140*/  FFMA.FTZ R104, R19, c[0x0][0x23c], -R58.reuse ;  /* 0x00008f0013687a23 */ /* 0x100fe2000001083a */
[----:B------:R-:W-:Y:S01]  /*9150*/  MUFU.EX2 R184, R184 ;  /* 0x000000b800b87308 */ /* 0x000fe20000000800 */
[----:B------:R-:W-:-:S02]  /*9160*/  FFMA.FTZ R107, R107, c[0x0][0x23c], -R58 ;  /* 0x00008f006b6b7a23 */ /* 0x000fc4000001083a */
[----:B------:R-:W-:Y:S02]  /*9170*/  FMUL.FTZ R185, R185, c[0x0][0x23c] ;  /* 0x00008f00b9b97a20 */ /* 0x000fe40000410000 */
[----:B------:R-:W-:Y:S02]  /*9180*/  FFMA.FTZ R8, R15, c[0x0][0x23c], -R58 ;  /* 0x00008f000f087a23 */ /* 0x000fe4000001083a */
[----:B------:R-:W-:Y:S01]  /*9190*/  FMUL.FTZ R0, R0, c[0x0][0x23c] ;  /* 0x00008f0000007a20 */ /* 0x000fe20000410000 */
[----:B------:R-:W1:Y:S01]  /*91a0*/  LDSM.16.MT88.4 R12, [R152+0x6000] ;  /* 0x00600000980c783b */ /* 0x000e620000004200 */
[----:B------:R-:W2:Y:S01]  /*91b0*/  MUFU.EX2 R120, R120 ;  /* 0x0000007800787308 */ /* 0x000ea20000000800 */
[--C-:B------:R-:W-:Y:S02]  /*91c0*/  FFMA.FTZ R119, R114, c[0x0][0x23c], -R109.reuse ;  /* 0x00008f0072777a23 */ /* 0x100fe4000001086d */
        /* <DEDUP_REMOVED lines=8> */
[----:B------:R-:W3:Y:S01]  /*9250*/  MUFU.EX2 R59, R59 ;  /* 0x0000003b003b7308 */ /* 0x000ee20000000800 */
[----:B--2---:R-:W-:Y:S01]  /*9260*/  F2FP.PACK_AB R4, R120, R184 ;  /* 0x000000b87804723e */ /* 0x004fe200000000ff */
[----:B------:R-:W-:-:S02]  /*9270*/  FFMA.FTZ R135, R134, c[0x0][0x23c], -R109 ;  /* 0x00008f0086877a23 */ /* 0x000fc4000001086d */
[--C-:B------:R-:W-:Y:S02]  /*9280*/  FFMA.FTZ R126, R138, c[0x0][0x23c], -R109.reuse ;  /* 0x00008f008a7e7a23 */ /* 0x100fe4000001086d */
[----:B------:R-:W-:Y:S02]  /*9290*/  FFMA.FTZ R136, R190, c[0x0][0x23c], -R109 ;  /* 0x00008f00be887a23 */ /* 0x000fe4000001086d */
[----:B------:R-:W2:Y:S01]  /*92a0*/  MUFU.EX2 R104, R104 ;  /* 0x0000006800687308 */ /* 0x000ea20000000800 */
[--C-:B------:R-:W-:Y:S02]  /*92b0*/  FFMA.FTZ R137, R137, c[0x0][0x23c], -R58.reuse ;  /* 0x00008f0089897a23 */ /* 0x100fe4000001083a */
[--C-:B------:R-:W-:Y:S02]  /*92c0*/  FFMA.FTZ R134, R189, c[0x0][0x23c], -R58.reuse ;  /* 0x00008f00bd867a23 */ /* 0x100fe4000001083a */
[--C-:B------:R-:W-:Y:S02]  /*92d0*/  FFMA.FTZ R183, R183, c[0x0][0x23c], -R58.reuse ;  /* 0x00008f00b7b77a23 */ /* 0x100fe4000001083a */
[--C-:B------:R-:W-:Y:S01]  /*92e0*/  FFMA.FTZ R138, R63, c[0x0][0x23c], -R58.reuse ;  /* 0x00008f003f8a7a23 */ /* 0x100fe2000001083a */
[----:B------:R-:W-:Y:S01]  /*92f0*/  MUFU.EX2 R107, R107 ;  /* 0x0000006b006b7308 */ /* 0x000fe20000000800 */
[----:B---3--:R-:W-:Y:S01]  /*9300*/  F2FP.PACK_AB R6, R59, R102 ;  /* 0x000000663b06723e */ /* 0x008fe200000000ff */
[----:B------:R-:W-:-:S02]  /*9310*/  FFMA.FTZ R190, R191, c[0x0][0x23c], -R58 ;  /* 0x00008f00bfbe7a23 */ /* 0x000fc4000001083a */
[--C-:B------:R-:W-:Y:S02]  /*9320*/  FFMA.FTZ R193, R60, c[0x0][0x23c], -R109.reuse ;  /* 0x00008f003cc17a23 */ /* 0x100fe4000001086d */
[--C-:B------:R-:W-:Y:S02]  /*9330*/  FFMA.FTZ R189, R62, c[0x0][0x23c], -R109.reuse ;  /* 0x00008f003ebd7a23 */ /* 0x100fe4000001086d */
[----:B------:R-:W3:Y:S01]  /*9340*/  MUFU.EX2 R2, R8 ;  /* 0x0000000800027308 */ /* 0x000ee20000000800 */
[----:B--2---:R-:W-:Y:S01]  /*9350*/  F2FP.PACK_AB R5, R104, R125 ;  /* 0x0000007d6805723e */ /* 0x004fe200000000ff */
[----:B------:R-:W-:Y:S02]  /*9360*/  FFMA.FTZ R191, R61, c[0x0][0x23c], -R58 ;  /* 0x00008f003dbf7a23 */ /* 0x000fe4000001083a */
[--C-:B------:R-:W-:Y:S01]  /*9370*/  FFMA.FTZ R188, R188, c[0x0][0x23c], -R109.reuse ;  /* 0x00008f00bcbc7a23 */ /* 0x100fe2000001086d */
[----:B------:R-:W-:Y:S01]  /*9380*/  LDSM.16.MT88.4 R60, [R152+0x7800] ;  /* 0x00780000983c783b */ /* 0x000fe20000004200 */
[----:B------:R-:W-:-:S02]  /*9390*/  FFMA.FTZ R186, R186, c[0x0][0x23c], -R109 ;  /* 0x00008f00baba7a23 */ /* 0x000fc4000001086d */
[----:B------:R-:W2:Y:S01]  /*93a0*/  MUFU.EX2 R185, R185 ;  /* 0x000000b900b97308 */ /* 0x000ea20000000800 */
[--C-:B------:R-:W-:Y:S02]  /*93b0*/  FFMA.FTZ R187, R187, c[0x0][0x23c], -R58.reuse ;  /* 0x00008f00bbbb7a23 */ /* 0x100fe4000001083a */
[--C-:B------:R-:W-:Y:S02]  /*93c0*/  FFMA.FTZ R192, R195, c[0x0][0x23c], -R58.reuse ;  /* 0x00008f00c3c07a23 */ /* 0x100fe4000001083a */
[--C-:B------:R-:W-:Y:S02]  /*93d0*/  FFMA.FTZ R129, R129, c[0x0][0x23c], -R58.reuse ;  /* 0x00008f0081817a23 */ /* 0x100fe4000001083a */
[--C-:B------:R-:W-:Y:S01]  /*93e0*/  FFMA.FTZ R127, R127, c[0x0][0x23c], -R58.reuse ;  /* 0x00008f007f7f7a23 */ /* 0x100fe2000001083a */
[----:B------:R-:W4:Y:S01]  /*93f0*/  MUFU.EX2 R122, R0 ;  /* 0x00000000007a7308 */ /* 0x000f220000000800 */
[----:B---3--:R-:W-:Y:S01]  /*9400*/  F2FP.PACK_AB R7, R2, R107 ;  /* 0x0000006b0207723e */ /* 0x008fe200000000ff */
[----:B------:R-:W-:-:S02]  /*9410*/  FFMA.FTZ R56, R56, c[0x0][0x23c], -R58 ;  /* 0x00008f0038387a23 */ /* 0x000fc4000001083a */
[----:B--2---:R-:W-:-:S04]  /*9420*/  FMUL.FTZ R16, R72, R185 ;  /* 0x000000b948107220 */ /* 0x004fc80000410000 */
[----:B------:R-:W-:Y:S01]  /*9430*/  MUFU.EX2 R119, R119 ;  /* 0x0000007700777308 */ /* 0x000fe20000000800 */
[-C--:B------:R-:W-:Y:S02]  /*9440*/  FMUL.FTZ R17, R73, R185.reuse ;  /* 0x000000b949117220 */ /* 0x080fe40000410000 */
[-C--:B------:R-:W-:Y:S02]  /*9450*/  FMUL.FTZ R92, R92, R185.reuse ;  /* 0x000000b95c5c7220 */ /* 0x080fe40000410000 */
[----:B------:R-:W-:Y:S02]  /*9460*/  FMUL.FTZ R93, R93, R185 ;  /* 0x000000b95d5d7220 */ /* 0x000fe40000410000 */
[-C--:B----4-:R-:W-:Y:S01]  /*9470*/  FMUL.FTZ R18, R74, R122.reuse ;  /* 0x0000007a4a127220 */ /* 0x090fe20000410000 */
[----:B------:R-:W2:Y:S01]  /*9480*/  MUFU.EX2 R114, R114 ;  /* 0x0000007200727308 */ /* 0x000ea20000000800 */
[-C--:B------:R-:W-:Y:S02]  /*9490*/  FMUL.FTZ R19, R75, R122.reuse ;  /* 0x0000007a4b137220 */ /* 0x080fe40000410000 */
[----:B------:R-:W-:-:S02]  /*94a0*/  FMUL.FTZ R94, R94, R122 ;  /* 0x0000007a5e5e7220 */ /* 0x000fc40000410000 */
[-C--:B------:R-:W-:Y:S02]  /*94b0*/  FMUL.FTZ R95, R95, R122.reuse ;  /* 0x0000007a5f5f7220 */ /* 0x080fe40000410000 */
[----:B------:R-:W-:Y:S01]  /*94c0*/  FFMA.FTZ R0, R32, c[0x0][0x23c], -R109 ;  /* 0x00008f0020007a23 */ /* 0x000fe2000001086d */
[C---:B------:R-:W-:Y:S01]  /*94d0*/  HMMA.16816.F32 R16, R4.reuse, R20, R16 ;  /* 0x000000140410723c */ /* 0x040fe20000001810 */
[----:B------:R-:W-:Y:S01]  /*94e0*/  MUFU.EX2 R117, R117 ;  /* 0x0000007500757308 */ /* 0x000fe20000000800 */
[-C--:B------:R-:W-:Y:S02]  /*94f0*/  FMUL.FTZ R8, R96, R185.reuse ;  /* 0x000000b960087220 */ /* 0x080fe40000410000 */
[-C--:B------:R-:W-:Y:S02]  /*9500*/  FMUL.FTZ R9, R97, R185.reuse ;  /* 0x000000b961097220 */ /* 0x080fe40000410000 */
[-C--:B------:R-:W-:Y:S02]  /*9510*/  FMUL.FTZ R10, R98, R122.reuse ;  /* 0x0000007a620a7220 */ /* 0x080fe40000410000 */
[----:B------:R-:W-:Y:S01]  /*9520*/  HMMA.16816.F32 R20, R4, R22, R92 ;  /* 0x000000160414723c */ /* 0x000fe2000000185c */
[----:B------:R-:W-:Y:S01]  /*9530*/  MUFU.EX2 R0, R0 ;  /* 0x0000000000007308 */ /* 0x000fe20000000800 */
[----:B------:R-:W-:Y:S01]  /*9540*/  FMUL.FTZ R11, R99, R122 ;  /* 0x0000007a630b7220 */ /* 0x000fe20000410000 */
[----:B------:R-:W-:Y:S01]  /*9550*/  LDSM.16.MT88.4 R92, [R150+0x8800] ;  /* 0x00880000965c783b */ /* 0x000fe20000004200 */
[----:B------:R-:W-:-:S02]  /*9560*/  FMUL.FTZ R24, R76, R185 ;  /* 0x000000b94c187220 */ /* 0x000fc40000410000 */
[-C--:B------:R-:W-:Y:S02]  /*9570*/  FMUL.FTZ R25, R77, R185.reuse ;  /* 0x000000b94d197220 */ /* 0x080fe40000410000 */
[-C--:B------:R-:W-:Y:S01]  /*9580*/  FMUL.FTZ R26, R78, R122.reuse ;  /* 0x0000007a4e1a7220 */ /* 0x080fe20000410000 */
[----:B------:R-:W-:Y:S01]  /*9590*/  MUFU.EX2 R121, R121 ;  /* 0x0000007900797308 */ /* 0x000fe20000000800 */
[-C--:B------:R-:W-:Y:S01]  /*95a0*/  FMUL.FTZ R27, R79, R122.reuse ;  /* 0x0000007a4f1b7220 */ /* 0x080fe20000410000 */
[C---:B-1----:R-:W-:Y:S01]  /*95b0*/  HMMA.16816.F32 R8, R4.reuse, R12, R8 ;  /* 0x0000000c0408723c */ /* 0x042fe20000001808 */
[-C--:B------:R-:W-:Y:S02]  /*95c0*/  FMUL.FTZ R68, R68, R185.reuse ;  /* 0x000000b944447220 */ /* 0x080fe40000410000 */
[-C--:B------:R-:W-:Y:S02]  /*95d0*/  FMUL.FTZ R69, R69, R185.reuse ;  /* 0x000000b945457220 */ /* 0x080fe40000410000 */
[-C--:B------:R-:W-:Y:S01]  /*95e0*/  FMUL.FTZ R70, R70, R122.reuse ;  /* 0x0000007a46467220 */ /* 0x080fe20000410000 */
[----:B------:R-:W1:Y:S01]  /*95f0*/  MUFU.EX2 R116, R116 ;  /* 0x0000007400747308 */ /* 0x000e620000000800 */
[----:B------:R-:W-:Y:S01]  /*9600*/  FMUL.FTZ R71, R71, R122 ;  /* 0x0000007a47477220 */ /* 0x000fe20000410000 */
[----:B------:R-:W-:Y:S01]  /*9610*/  HMMA.16816.F32 R24, R4, R28, R24 ;  /* 0x0000001c0418723c */ /* 0x000fe20000001818 */
[----:B------:R-:W-:-:S02]  /*9620*/  FMUL.FTZ R80, R80, R185 ;  /* 0x000000b950507220 */ /* 0x000fc40000410000 */
[-C--:B------:R-:W-:Y:S02]  /*9630*/  FMUL.FTZ R81, R81, R185.reuse ;  /* 0x000000b951517220 */ /* 0x080fe40000410000 */
[-C--:B------:R-:W-:Y:S01]  /*9640*/  FMUL.FTZ R82, R82, R122.reuse ;  /* 0x0000007a52527220 */ /* 0x080fe20000410000 */
[----:B------:R-:W-:Y:S01]  /*9650*/  MUFU.EX2 R123, R123 ;  /* 0x0000007b007b7308 */ /* 0x000fe20000000800 */
[-C--:B------:R-:W-:Y:S01]  /*9660*/  FMUL.FTZ R83, R83, R122.reuse ;  /* 0x0000007a53537220 */ /* 0x080fe20000410000 */
[C---:B------:R-:W-:Y:S01]  /*9670*/  HMMA.16816.F32 R12, R4.reuse, R14, R68 ;  /* 0x0000000e040c723c */ /* 0x040fe20000001844 */
[-C--:B------:R-:W-:Y:S01]  /*9680*/  FMUL.FTZ R32, R88, R185.reuse ;  /* 0x000000b958207220 */ /* 0x080fe20000410000 */
[----:B------:R-:W-:Y:S01]  /*9690*/  LDSM.16.MT88.4 R68, [R152+0x8800] ;  /* 0x008800009844783b */ /* 0x000fe20000004200 */
[-C--:B------:R-:W-:Y:S02]  /*96a0*/  FMUL.FTZ R33, R89, R185.reuse ;  /* 0x000000b959217220 */ /* 0x080fe40000410000 */
[-C--:B------:R-:W-:Y:S01]  /*96b0*/  FMUL.FTZ R34, R90, R122.reuse ;  /* 0x0000007a5a227220 */ /* 0x080fe20000410000 */
[----:B------:R-:W3:Y:S01]  /*96c0*/  MUFU.EX2 R118, R118 ;  /* 0x0000007600767308 */ /* 0x000ee20000000800 */
[----:B------:R-:W-:Y:S01]  /*96d0*/  FMUL.FTZ R35, R91, R122 ;  /* 0x0000007a5b237220 */ /* 0x000fe20000410000 */
[----:B------:R-:W-:Y:S01]  /*96e0*/  HMMA.16816.F32 R28, R4, R30, R80 ;  /* 0x0000001e041c723c */ /* 0x000fe20000001850 */
[-C--:B------:R-:W-:Y:S01]  /*96f0*/  FMUL.FTZ R84, R84, R185.reuse ;  /* 0x000000b954547220 */ /* 0x080fe20000410000 */
[----:B------:R-:W-:Y:S01]  /*9700*/  LDSM.16.MT88.4 R80, [R149+0x8800] ;  /* 0x008800009550783b */ /* 0x000fe20000004200 */
[----:B------:R-:W-:-:S02]  /*9710*/  FMUL.FTZ R85, R85, R185 ;  /* 0x000000b955557220 */ /* 0x000fc40000410000 */
[-C--:B------:R-:W-:Y:S01]  /*9720*/  FMUL.FTZ R86, R86, R122.reuse ;  /* 0x0000007a56567220 */ /* 0x080fe20000410000 */
[----:B------:R-:W-:Y:S01]  /*9730*/  MUFU.EX2 R139, R139 ;  /* 0x0000008b008b7308 */ /* 0x000fe20000000800 */
[-C--:B------:R-:W-:Y:S01]  /*9740*/  FMUL.FTZ R87, R87, R122.reuse ;  /* 0x0000007a57577220 */ /* 0x080fe20000410000 */
[C---:B------:R-:W-:Y:S01]  /*9750*/  HMMA.16816.F32 R32, R4.reuse, R36, R32 ;  /* 0x000000240420723c */ /* 0x040fe20000001820 */
[----:B------:R-:W-:Y:S02]  /*9760*/  FFMA.FTZ R125, R178, R122, R125 ;  /* 0x0000007ab27d7223 */ /* 0x000fe4000001007d */
[----:B------:R-:W-:Y:S02]  /*9770*/  FFMA.FTZ R179, R179, R185, R184 ;  /* 0x000000b9b3b37223 */ /* 0x000fe400000100b8 */
[----:B------:R-:W-:Y:S01]  /*9780*/  FADD.FTZ R104, R104, R125 ;  /* 0x0000007d68687221 */ /* 0x000fe20000010000 */
[----:B------:R-:W4:Y:S01]  /*9790*/  MUFU.EX2 R136, R136 ;  /* 0x0000008800887308 */ /* 0x000f220000000800 */
[----:B--2---:R-:W-:Y:S01]  /*97a0*/  F2FP.PACK_AB R36, R114, R119 ;  /* 0x000000777224723e */ /* 0x004fe200000000ff */
[----:B------:R-:W-:Y:S01]  /*97b0*/  HMMA.16816.F32 R4, R4, R38, R84 ;  /* 0x000000260404723c */ /* 0x000fe20000001854 */
[----:B-1----:R-:W-:Y:S01]  /*97c0*/  F2FP.PACK_AB R37, R116, R121 ;  /* 0x000000797425723e */ /* 0x002fe200000000ff */
[----:B------:R-:W-:-:S04]  /*97d0*/  FADD.FTZ R107, R107, R104 ;  /* 0x000000686b6b7221 */ /* 0x000fc80000010000 */
[----:B------:R-:W-:Y:S01]  /*97e0*/  MUFU.EX2 R135, R135 ;  /* 0x0000008700877308 */ /* 0x000fe20000000800 */
[----:B------:R-:W-:Y:S02]  /*97f0*/  F2FP.PACK_AB R38, R0, R117 ;  /* 0x000000750026723e */ /* 0x000fe400000000ff */
[----:B---3--:R-:W-:-:S05]  /*9800*/  F2FP.PACK_AB R39, R118, R123 ;  /* 0x0000007b7627723e */ /* 0x008fca00000000ff */
[----:B------:R-:W-:Y:S02]  /*9810*/  MUFU.EX2 R126, R126 ;  /* 0x0000007e007e7308 */ /* 0x000fe40000000800 */
[C---:B------:R-:W-:Y:S06]  /*9820*/  HMMA.16816.F32 R16, R36.reuse, R44, R16 ;  /* 0x0000002c2410723c */ /* 0x040fec0000001810 */
[----:B------:R-:W-:Y:S02]  /*9830*/  MUFU.EX2 R137, R137 ;  /* 0x0000008900897308 */ /* 0x000fe40000000800 */
[C---:B------:R-:W-:Y:S01]  /*9840*/  HMMA.16816.F32 R20, R36.reuse, R46, R20 ;  /* 0x0000002e2414723c */ /* 0x040fe20000001814 */
[----:B------:R-:W1:Y:S05]  /*9850*/  LDSM.16.MT88.4 R44, [R148+0x6800] ;  /* 0x00680000942c783b */ /* 0x000e6a0000004200 */
[----:B------:R-:W2:Y:S02]  /*9860*/  MUFU.EX2 R134, R134 ;  /* 0x0000008600867308 */ /* 0x000ea40000000800 */
[C---:B------:R-:W-:Y:S06]  /*9870*/  HMMA.16816.F32 R8, R36.reuse, R48, R8 ;  /* 0x000000302408723c */ /* 0x040fec0000001808 */
[----:B------:R-:W-:Y:S02]  /*9880*/  MUFU.EX2 R183, R183 ;  /* 0x000000b700b77308 */ /* 0x000fe40000000800 */
[C---:B------:R-:W-:Y:S01]  /*9890*/  HMMA.16816.F32 R12, R36.reuse, R50, R12 ;  /* 0x00000032240c723c */ /* 0x040fe2000000180c */
[----:B------:R-:W3:Y:S05]  /*98a0*/  LDSM.16.MT88.4 R48, [R152+0x7000] ;  /* 0x007000009830783b */ /* 0x000eea0000004200 */
[----:B------:R-:W5:Y:S02]  /*98b0*/  MUFU.EX2 R138, R138 ;  /* 0x0000008a008a7308 */ /* 0x000f640000000800 */
[C---:B------:R-:W-:Y:S06]  /*98c0*/  HMMA.16816.F32 R24, R36.reuse, R40, R24 ;  /* 0x000000282418723c */ /* 0x040fec0000001818 */
[----:B------:R-:W-:Y:S02]  /*98d0*/  MUFU.EX2 R193, R193 ;  /* 0x000000c100c17308 */ /* 0x000fe40000000800 */
[C---:B------:R-:W-:Y:S01]  /*98e0*/  HMMA.16816.F32 R28, R36.reuse, R42, R28 ;  /* 0x0000002a241c723c */ /* 0x040fe2000000181c */
[----:B------:R-:W3:Y:S05]  /*98f0*/  LDSM.16.MT88.4 R40, [R149+0x7000] ;  /* 0x007000009528783b */ /* 0x000eea0000004200 */
[----:B------:R-:W2:Y:S02]  /*9900*/  MUFU.EX2 R188, R188 ;  /* 0x000000bc00bc7308 */ /* 0x000ea40000000800 */
[C---:B-1----:R-:W-:Y:S06]  /*9910*/  HMMA.16816.F32 R32, R36.reuse, R44, R32 ;  /* 0x0000002c2420723c */ /* 0x042fec0000001820 */
[----:B------:R-:W-:Y:S02]  /*9920*/  MUFU.EX2 R189, R189 ;  /* 0x000000bd00bd7308 */ /* 0x000fe40000000800 */
[----:B------:R-:W-:Y:S01]  /*9930*/  HMMA.16816.F32 R4, R36, R46, R4 ;  /* 0x0000002e2404723c */ /* 0x000fe20000001804 */
[----:B------:R-:W1:Y:S05]  /*9940*/  LDSM.16.MT88.4 R44, [R150+0x7000] ;  /* 0x00700000962c783b */ /* 0x000e6a0000004200 */
[----:B------:R-:W-:Y:S01]  /*9950*/  MUFU.EX2 R186, R186 ;  /* 0x000000ba00ba7308 */ /* 0x000fe20000000800 */
[----:B----4-:R-:W-:-:S02]  /*9960*/  F2FP.PACK_AB R36, R136, R139 ;  /* 0x0000008b8824723e */ /* 0x010fc400000000ff */
[----:B--2---:R-:W-:Y:S02]  /*9970*/  F2FP.PACK_AB R37, R134, R137 ;  /* 0x000000898625723e */ /* 0x004fe400000000ff */
[----:B------:R-:W-:Y:S02]  /*9980*/  F2FP.PACK_AB R38, R126, R135 ;  /* 0x000000877e26723e */ /* 0x000fe400000000ff */
[----:B-----5:R-:W-:Y:S01]  /*9990*/  F2FP.PACK_AB R39, R138, R183 ;  /* 0x000000b78a27723e */ /* 0x020fe200000000ff */
[----:B------:R-:W-:Y:S06]  /*99a0*/  MUFU.EX2 R190, R190 ;  /* 0x000000be00be7308 */ /* 0x000fec0000000800 */
[C---:B---3--:R-:W-:Y:S02]  /*99b0*/  HMMA.16816.F32 R8, R36.reuse, R48, R8 ;  /* 0x000000302408723c */ /* 0x048fe40000001808 */
[----:B------:R-:W2:Y:S06]  /*99c0*/  MUFU.EX2 R191, R191 ;  /* 0x000000bf00bf7308 */ /* 0x000eac0000000800 */
[C---:B------:R-:W-:Y:S01]  /*99d0*/  HMMA.16816.F32 R12, R36.reuse, R50, R12 ;  /* 0x00000032240c723c */ /* 0x040fe2000000180c */
[----:B------:R-:W3:Y:S01]  /*99e0*/  LDSM.16.MT88.4 R48, [R150+0x7800] ;  /* 0x007800009630783b */ /* 0x000ee20000004200 */
[----:B------:R-:W-:Y:S06]  /*99f0*/  MUFU.EX2 R187, R187 ;  /* 0x000000bb00bb7308 */ /* 0x000fec0000000800 */
[C---:B------:R-:W-:Y:S02]  /*9a00*/  HMMA.16816.F32 R24, R36.reuse, R40, R24 ;  /* 0x000000282418723c */ /* 0x040fe40000001818 */
[----:B------:R-:W4:Y:S05]  /*9a10*/  MUFU.EX2 R192, R192 ;  /* 0x000000c000c07308 */ /* 0x000f2a0000000800 */
[----:B------:R-:W-:Y:S01]  /*9a20*/  F2FP.PACK_AB R40, R188, R193 ;  /* 0x000000c1bc28723e */ /* 0x000fe200000000ff */
[----:B-1----:R-:W-:Y:S01]  /*9a30*/  HMMA.16816.F32 R16, R36, R44, R16 ;  /* 0x0000002c2410723c */ /* 0x002fe20000001810 */
[----:B--2---:R-:W-:-:S07]  /*9a40*/  F2FP.PACK_AB R41, R191, R190 ;  /* 0x000000bebf29723e */ /* 0x004fce00000000ff */
        /* <DEDUP_REMOVED lines=40> */
[C---:B-1----:R-:W-:Y:S08]  /*9cd0*/  HMMA.16816.F32 R16, R84.reuse, R36, R16 ;  /* 0x000000245410723c */ /* 0x042ff00000001810 */
[C---:B------:R-:W-:Y:S01]  /*9ce0*/  HMMA.16816.F32 R20, R84.reuse, R38, R20 ;  /* 0x000000265414723c */ /* 0x040fe20000001814 */
[----:B------:R-:W1:Y:S07]  /*9cf0*/  LDSM.16.MT88.4 R36, [R148+0x8000] ;  /* 0x008000009424783b */ /* 0x000e6e0000004200 */
[C---:B--2---:R-:W-:Y:S07]  /*9d00*/  HMMA.16816.F32 R8, R84.reuse, R44, R8 ;  /* 0x0000002c5408723c */ /* 0x044fee0000001808 */
        /* <DEDUP_REMOVED lines=9> */
[----:B------:R-:W-:Y:S01]  /*9da0*/  HMMA.16816.F32 R28, R84, R42, R28 ;  /* 0x0000002a541c723c */ /* 0x000fe2000000181c */
[----:B------:R-:W-:-:S04]  /*9db0*/  FFMA.FTZ R41, R113, c[0x0][0x23c], -R58 ;  /* 0x00008f0071297a23 */ /* 0x000fc8000001083a */
[----:B------:R-:W2:Y:S03]  /*9dc0*/  MUFU.EX2 R47, R47 ;  /* 0x0000002f002f7308 */ /* 0x000ea60000000800 */
[C---:B-1----:R-:W-:Y:S05]  /*9dd0*/  HMMA.16816.F32 R88, R84.reuse, R36, R32 ;  /* 0x000000245458723c */ /* 0x042fea0000001820 */
[----:B------:R-:W1:Y:S02]  /*9de0*/  MUFU.EX2 R45, R45 ;  /* 0x0000002d002d7308 */ /* 0x000e640000000800 */
[--C-:B------:R-:W-:Y:S01]  /*9df0*/  FFMA.FTZ R34, R64, c[0x0][0x23c], -R109.reuse ;  /* 0x00008f0040227a23 */ /* 0x100fe2000001086d */
[----:B------:R-:W-:Y:S01]  /*9e00*/  HMMA.16816.F32 R84, R84, R38, R4 ;  /* 0x000000265454723c */ /* 0x000fe20000001804 */
[----:B------:R-:W-:-:S02]  /*9e10*/  FFMA.FTZ R35, R108, c[0x0][0x23c], -R109 ;  /* 0x00008f006c237a23 */ /* 0x000fc4000001086d */
[----:B------:R-:W-:Y:S02]  /*9e20*/  FFMA.FTZ R33, R66, c[0x0][0x23c], -R109 ;  /* 0x00008f0042217a23 */ /* 0x000fe4000001086d */
[----:B------:R-:W-:Y:S01]  /*9e30*/  MUFU.EX2 R40, R40 ;  /* 0x0000002800287308 */ /* 0x000fe20000000800 */
[----:B------:R-:W-:Y:S01]  /*9e40*/  FADD.FTZ R37, R120, R179 ;  /* 0x000000b378257221 */ /* 0x000fe20000010000 */
[----:B--2---:R-:W-:-:S03]  /*9e50*/  F2FP.PACK_AB R4, R47, R46 ;  /* 0x0000002e2f04723e */ /* 0x004fc600000000ff */
[----:B------:R-:W-:-:S03]  /*9e60*/  FADD.FTZ R102, R102, R37 ;  /* 0x0000002566667221 */ /* 0x000fc60000010000 */
[----:B------:R-:W2:Y:S01]  /*9e70*/  MUFU.EX2 R43, R129 ;  /* 0x00000081002b7308 */ /* 0x000ea20000000800 */
[----:B-1----:R-:W-:Y:S01]  /*9e80*/  F2FP.PACK_AB R6, R45, R44 ;  /* 0x0000002c2d06723e */ /* 0x002fe200000000ff */
[----:B------:R-:W-:-:S04]  /*9e90*/  FADD.FTZ R102, R59, R102 ;  /* 0x000000663b667221 */ /* 0x000fc80000010000 */
[----:B------:R-:W-:Y:S02]  /*9ea0*/  FADD.FTZ R119, R119, R102 ;  /* 0x0000006677777221 */ /* 0x000fe40000010000 */
[----:B------:R-:W-:Y:S02]  /*9eb0*/  MUFU.EX2 R41, R41 ;  /* 0x0000002900297308 */ /* 0x000fe40000000800 */
[----:B------:R-:W-:-:S04]  /*9ec0*/  FADD.FTZ R114, R114, R119 ;  /* 0x0000007772727221 */ /* 0x000fc80000010000 */
[----:B------:R-:W-:Y:S02]  /*9ed0*/  FADD.FTZ R117, R117, R114 ;  /* 0x0000007275757221 */ /* 0x000fe40000010000 */
[----:B------:R-:W1:Y:S01]  /*9ee0*/  MUFU.EX2 R32, R127 ;  /* 0x0000007f00207308 */ /* 0x000e620000000800 */
[----:B--2---:R-:W-:-:S07]  /*9ef0*/  F2FP.PACK_AB R5, R43, R40 ;  /* 0x000000282b05723e */ /* 0x004fce00000000ff */
[----:B------:R-:W-:Y:S01]  /*9f00*/  MUFU.EX2 R34, R34 ;  /* 0x0000002200227308 */ /* 0x000fe20000000800 */
[----:B-1----:R-:W-:-:S07]  /*9f10*/  F2FP.PACK_AB R7, R32, R41 ;  /* 0x000000292007723e */ /* 0x002fce00000000ff */
[----:B------:R-:W1:Y:S01]  /*9f20*/  MUFU.EX2 R35, R35 ;  /* 0x0000002300237308 */ /* 0x000e620000000800 */
[C---:B------:R-:W-:Y:S01]  /*9f30*/  HMMA.16816.F32 R96, R4.reuse, R68, R8 ;  /* 0x000000440460723c */ /* 0x040fe20000001808 */
[----:B------:R-:W2:Y:S06]  /*9f40*/  LDSM.16.MT88.4 R8, [R148+0x8800] ;  /* 0x008800009408783b */ /* 0x000eac0000004200 */
[----:B------:R-:W-:Y:S01]  /*9f50*/  MUFU.EX2 R33, R33 ;  /* 0x0000002100217308 */ /* 0x000fe20000000800 */
[C---:B------:R-:W-:Y:S01]  /*9f60*/  HMMA.16816.F32 R68, R4.reuse, R70, R12 ;  /* 0x000000460444723c */ /* 0x040fe2000000180c */
[----:B------:R-:W3:Y:S07]  /*9f70*/  LDSM.16.MT88.4 R12, [R150+0x9000] ;  /* 0x00900000960c783b */ /* 0x000eee0000004200 */
[C---:B------:R-:W-:Y:S01]  /*9f80*/  HMMA.16816.F32 R72, R4.reuse, R92, R16 ;  /* 0x0000005c0448723c */ /* 0x040fe20000001810 */
[----:B------:R-:W4:Y:S07]  /*9f90*/  LDSM.16.MT88.4 R16, [R152+0x9000] ;  /* 0x009000009810783b */ /* 0x000f2e0000004200 */
[C---:B------:R-:W-:Y:S07]  /*9fa0*/  HMMA.16816.F32 R92, R4.reuse, R94, R20 ;  /* 0x0000005e045c723c */ /* 0x040fee0000001814 */
[----:B------:R-:W-:Y:S01]  /*9fb0*/  FFMA.FTZ R20, R106, c[0x0][0x23c], -R109 ;  /* 0x00008f006a147a23 */ /* 0x000fe2000001086d */
[----:B------:R-:W-:Y:S01]  /*9fc0*/  HMMA.16816.F32 R76, R4, R80, R24 ;  /* 0x00000050044c723c */ /* 0x000fe20000001818 */
[----:B------:R-:W-:-:S02]  /*9fd0*/  FFMA.FTZ R21, R103, c[0x0][0x23c], -R58 ;  /* 0x00008f0067157a23 */ /* 0x000fc4000001083a */
[--C-:B------:R-:W-:Y:S02]  /*9fe0*/  FFMA.FTZ R22, R101, c[0x0][0x23c], -R58.reuse ;  /* 0x00008f0065167a23 */ /* 0x100fe4000001083a */
[--C-:B------:R-:W-:Y:S01]  /*9ff0*/  FFMA.FTZ R23, R105, c[0x0][0x23c], -R58.reuse ;  /* 0x00008f0069177a23 */ /* 0x100fe2000001083a */
[----:B------:R-:W5:Y:S01]  /*a000*/  MUFU.EX2 R20, R20 ;  /* 0x0000001400147308 */ /* 0x000f620000000800 */
[--C-:B------:R-:W-:Y:S01]  /*a010*/  FFMA.FTZ R24, R111, c[0x0][0x23c], -R58.reuse ;  /* 0x00008f006f187a23 */ /* 0x100fe2000001083a */
[C---:B------:R-:W-:Y:S01]  /*a020*/  HMMA.16816.F32 R80, R4.reuse, R82, R28 ;  /* 0x000000520450723c */ /* 0x040fe2000000181c */
[--C-:B------:R-:W-:Y:S02]  /*a030*/  FFMA.FTZ R27, R54, c[0x0][0x23c], -R109.reuse ;  /* 0x00008f00361b7a23 */ /* 0x100fe4000001086d */
[--C-:B------:R-:W-:Y:S02]  /*a040*/  FFMA.FTZ R26, R67, c[0x0][0x23c], -R109.reuse ;  /* 0x00008f00431a7a23 */ /* 0x100fe4000001086d */
[--C-:B------:R-:W-:Y:S01]  /*a050*/  FFMA.FTZ R25, R65, c[0x0][0x23c], -R109.reuse ;  /* 0x00008f0041197a23 */ /* 0x100fe2000001086d */
[----:B------:R-:W-:Y:S01]  /*a060*/  MUFU.EX2 R21, R21 ;  /* 0x0000001500157308 */ /* 0x000fe20000000800 */
[----:B------:R-:W-:Y:S01]  /*a070*/  FFMA.FTZ R29, R3, c[0x0][0x23c], -R58 ;  /* 0x00008f00031d7a23 */ /* 0x000fe2000001083a */
[----:B--2---:R-:W-:Y:S01]  /*a080*/  HMMA.16816.F32 R88, R4, R8, R88 ;  /* 0x000000080458723c */ /* 0x004fe20000001858 */
[----:B------:R-:W-:-:S02]  /*a090*/  FFMA.FTZ R28, R100, c[0x0][0x23c], -R109 ;  /* 0x00008f00641c7a23 */ /* 0x000fc4000001086d */
[----:B------:R-:W-:-:S03]  /*a0a0*/  FFMA.FTZ R3, R57, c[0x0][0x23c], -R58 ;  /* 0x00008f0039037a23 */ /* 0x000fc6000001083a */
[----:B------:R-:W2:Y:S02]  /*a0b0*/  MUFU.EX2 R24, R24 ;  /* 0x0000001800187308 */ /* 0x000ea40000000800 */
[----:B------:R-:W-:Y:S01]  /*a0c0*/  HMMA.16816.F32 R84, R4, R10, R84 ;  /* 0x0000000a0454723c */ /* 0x000fe20000001854 */
[----:B------:R-:W4:Y:S05]  /*a0d0*/  LDSM.16.MT88.4 R8, [R149+0x9000] ;  /* 0x009000009508783b */ /* 0x000f2a0000004200 */
[----:B------:R-:W-:Y:S01]  /*a0e0*/  MUFU.EX2 R22, R22 ;  /* 0x0000001600167308 */ /* 0x000fe20000000800 */
[----:B-1----:R-:W-:Y:S02]  /*a0f0*/  F2FP.PACK_AB R4, R35, R34 ;  /* 0x000000222304723e */ /* 0x002fe400000000ff */
[----:B-----5:R-:W-:-:S05]  /*a100*/  F2FP.PACK_AB R6, R20, R33 ;  /* 0x000000211406723e */ /* 0x020fca00000000ff */
[----:B------:R-:W1:Y:S01]  /*a110*/  MUFU.EX2 R23, R23 ;  /* 0x0000001700177308 */ /* 0x000e620000000800 */
[----:B--2---:R-:W-:-:S07]  /*a120*/  F2FP.PACK_AB R5, R24, R21 ;  /* 0x000000151805723e */ /* 0x004fce00000000ff */
[----:B------:R-:W-:Y:S01]  /*a130*/  MUFU.EX2 R27, R27 ;  /* 0x0000001b001b7308 */ /* 0x000fe20000000800 */
[----:B-1----:R-:W-:-:S07]  /*a140*/  F2FP.PACK_AB R7, R23, R22 ;  /* 0x000000161707723e */ /* 0x002fce00000000ff */
[----:B------:R-:W1:Y:S01]  /*a150*/  MUFU.EX2 R26, R26 ;  /* 0x0000001a001a7308 */ /* 0x000e620000000800 */
[C---:B---3--:R-:W-:Y:S07]  /*a160*/  HMMA.16816.F32 R72, R4.reuse, R12, R72 ;  /* 0x0000000c0448723c */ /* 0x048fee0000001848 */
[----:B------:R-:W-:Y:S01]  /*a170*/  MUFU.EX2 R25, R25 ;  /* 0x0000001900197308 */ /* 0x000fe20000000800 */
[----:B------:R-:W-:Y:S01]  /*a180*/  FADD.FTZ R12, R2, R107 ;  /* 0x0000006b020c7221 */ /* 0x000fe20000010000 */
[----:B----4-:R-:W-:Y:S06]  /*a190*/  HMMA.16816.F32 R96, R4, R16, R96 ;  /* 0x000000100460723c */ /* 0x010fec0000001860 */
[----:B------:R2:W-:Y:S01]  /*a1a0*/  MUFU.EX2 R2, R29 ;  /* 0x0000001d00027308 */ /* 0x0005e20000000800 */
[----:B------:R-:W-:-:S04]  /*a1b0*/  FADD.FTZ R121, R121, R12 ;  /* 0x0000000c79797221 */ /* 0x000fc80000010000 */
[----:B------:R-:W-:Y:S01]  /*a1c0*/  FADD.FTZ R116, R116, R121 ;  /* 0x0000007974747221 */ /* 0x000fe20000010000 */
[----:B------:R-:W-:Y:S01]  /*a1d0*/  HMMA.16816.F32 R68, R4, R18, R68 ;  /* 0x000000120444723c */ /* 0x000fe20000001844 */
[----:B------:R-:W3:Y:S01]  /*a1e0*/  LDSM.16.MT88.4 R16, [R148+0x9000] ;  /* 0x009000009410783b */ /* 0x000ee20000004200 */
[----:B------:R-:W-:Y:S01]  /*a1f0*/  MUFU.EX2 R28, R28 ;  /* 0x0000001c001c7308 */ /* 0x000fe20000000800 */
[----:B------:R-:W-:-:S04]  /*a200*/  FADD.FTZ R123, R123, R116 ;  /* 0x000000747b7b7221 */ /* 0x000fc80000010000 */
[----:B------:R-:W-:Y:S01]  /*a210*/  FADD.FTZ R118, R118, R123 ;  /* 0x0000007b76767221 */ /* 0x000fe20000010000 */
[----:B------:R-:W-:Y:S01]  /*a220*/  HMMA.16816.F32 R92, R4, R14, R92 ;  /* 0x0000000e045c723c */ /* 0x000fe2000000185c */
[----:B------:R-:W4:Y:S01]  /*a230*/  LDSM.16.MT88.4 R12, [R152+0x9800] ;  /* 0x00980000980c783b */ /* 0x000f220000004200 */
[----:B--2---:R-:W-:Y:S01]  /*a240*/  FFMA.FTZ R29, R55, c[0x0][0x23c], -R58 ;  /* 0x00008f00371d7a23 */ /* 0x004fe2000001083a */
[----:B------:R-:W2:Y:S01]  /*a250*/  MUFU.EX2 R3, R3 ;  /* 0x0000000300037308 */ /* 0x000ea20000000800 */
[----:B------:R-:W-:-:S04]  /*a260*/  FADD.FTZ R137, R137, R118 ;  /* 0x0000007689897221 */ /* 0x000fc80000010000 */
[C---:B------:R-:W-:Y:S01]  /*a270*/  HMMA.16816.F32 R76, R4.reuse, R8, R76 ;  /* 0x00000008044c723c */ /* 0x040fe2000000184c */
[----:B------:R-:W-:Y:S02]  /*a280*/  FADD.FTZ R134, R134, R137 ;  /* 0x0000008986867221 */ /* 0x000fe40000010000 */
[----:B------:R-:W-:Y:S02]  /*a290*/  MUFU.EX2 R29, R29 ;  /* 0x0000001d001d7308 */ /* 0x000fe40000000800 */
[----:B------:R-:W-:Y:S02]  /*a2a0*/  FADD.FTZ R183, R183, R134 ;  /* 0x00000086b7b77221 */ /* 0x000fe40000010000 */
[----:B------:R-:W-:Y:S01]  /*a2b0*/  FADD.FTZ R8, R0, R117 ;  /* 0x0000007500087221 */ /* 0x000fe20000010000 */
[----:B------:R-:W-:Y:S01]  /*a2c0*/  HMMA.16816.F32 R80, R4, R10, R80 ;  /* 0x0000000a0450723c */ /* 0x000fe20000001850 */
[----:B------:R-:W-:Y:S02]  /*a2d0*/  FADD.FTZ R183, R138, R183 ;  /* 0x000000b78ab77221 */ /* 0x000fe40000010000 */
[----:B------:R-:W-:Y:S01]  /*a2e0*/  FADD.FTZ R139, R139, R8 ;  /* 0x000000088b8b7221 */ /* 0x000fe20000010000 */
[----:B------:R-:W5:Y:S01]  /*a2f0*/  MUFU.EX2 R0, R56 ;  /* 0x0000003800007308 */ /* 0x000f620000000800 */
[----:B------:R-:W4:Y:S01]  /*a300*/  LDSM.16.MT88.4 R8, [R150+0x9800] ;  /* 0x009800009608783b */ /* 0x000f220000004200 */
        /* <DEDUP_REMOVED lines=9> */
[----:B------:R-:W-:Y:S02]  /*a3a0*/  FADD.FTZ R62, R62, R31 ;  /* 0x0000001f3e3e7221 */ /* 0x000fe40000010000 */
[----:B------:R-:W-:Y:S01]  /*a3b0*/  FADD.FTZ R188, R188, R193 ;  /* 0x000000c1bcbc7221 */ /* 0x000fe20000010000 */
[----:B------:R-:W-:Y:S01]  /*a3c0*/  HMMA.16816.F32 R84, R4, R18, R84 ;  /* 0x000000120454723c */ /* 0x000fe20000001854 */
[----:B------:R-:W3:Y:S01]  /*a3d0*/  LDSM.16.MT88.4 R16, [R149+0x9800] ;  /* 0x009800009510783b */ /* 0x000ee20000004200 */
[----:B------:R-:W-:Y:S02]  /*a3e0*/  FADD.FTZ R63, R63, R62 ;  /* 0x0000003e3f3f7221 */ /* 0x000fe40000010000 */
[----:B------:R-:W-:Y:S02]  /*a3f0*/  FADD.FTZ R189, R189, R188 ;  /* 0x000000bcbdbd7221 */ /* 0x000fe40000010000 */
[----:B------:R-:W-:Y:S01]  /*a400*/  FADD.FTZ R60, R60, R63 ;  /* 0x0000003f3c3c7221 */ /* 0x000fe20000010000 */
[----:B-1----:R-:W-:Y:S01]  /*a410*/  F2FP.PACK_AB R4, R26, R27 ;  /* 0x0000001b1a04723e */ /* 0x002fe200000000ff */
[----:B------:R-:W-:Y:S01]  /*a420*/  FADD.FTZ R186, R186, R189 ;  /* 0x000000bdbaba7221 */ /* 0x000fe20000010000 */
[----:B--2---:R-:W-:Y:S01]  /*a430*/  F2FP.PACK_AB R5, R3, R2 ;  /* 0x000000020305723e */ /* 0x004fe200000000ff */
[----:B------:R-:W-:Y:S01]  /*a440*/  FADD.FTZ R61, R61, R60 ;  /* 0x0000003c3d3d7221 */ /* 0x000fe20000010000 */
[----:B------:R-:W-:Y:S01]  /*a450*/  F2FP.PACK_AB R6, R28, R25 ;  /* 0x000000191c06723e */ /* 0x000fe200000000ff */
[----:B------:R-:W-:Y:S01]  /*a460*/  FADD.FTZ R49, R49, R186 ;  /* 0x000000ba31317221 */ /* 0x000fe20000010000 */
[----:B-----5:R-:W-:-:S03]  /*a470*/  F2FP.PACK_AB R7, R29, R0 ;  /* 0x000000001d07723e */ /* 0x020fc600000000ff */
[----:B------:R-:W-:-:S04]  /*a480*/  FADD.FTZ R31, R50, R49 ;  /* 0x00000031321f7221 */ /* 0x000fc80000010000 */
[----:B----4-:R-:W-:Y:S01]  /*a490*/  HMMA.16816.F32 R96, R4, R12, R96 ;  /* 0x0000000c0460723c */ /* 0x010fe20000001860 */
        /* <DEDUP_REMOVED lines=9> */
[----:B------:R-:W-:Y:S01]  /*a530*/  FADD.FTZ R8, R40, R61 ;  /* 0x0000003d28087221 */ /* 0x000fe20000010000 */
[----:B------:R-:W-:Y:S03]  /*a540*/  HMMA.16816.F32 R92, R4, R10, R92 ;  /* 0x0000000a045c723c */ /* 0x000fe6000000185c */
[----:B------:R-:W-:-:S04]  /*a550*/  FADD.FTZ R8, R43, R8 ;  /* 0x000000082b087221 */ /* 0x000fc80000010000 */
[----:B------:R-:W-:Y:S01]  /*a560*/  FADD.FTZ R41, R41, R8 ;  /* 0x0000000829297221 */ /* 0x000fe20000010000 */
[C---:B---3--:R-:W-:Y:S01]  /*a570*/  HMMA.16816.F32 R76, R4.reuse, R16, R76 ;  /* 0x00000010044c723c */ /* 0x048fe2000000184c */
        /* <DEDUP_REMOVED lines=16> */
[----:B------:R-:W-:Y:S01]  /*a680*/  FADD.FTZ R3, R3, R2 ;  /* 0x0000000203037221 */ /* 0x000fe20000010000 */
[----:B------:R-:W-:Y:S01]  /*a690*/  MOV R2, R53 ;  /* 0x0000003500027202 */ /* 0x000fe20000000f00 */
[----:B------:R-:W-:Y:S02]  /*a6a0*/  FADD.FTZ R179, R28, R25 ;  /* 0x000000191cb37221 */ /* 0x000fe40000010000 */
[----:B------:R-:W-:-:S04]  /*a6b0*/  FADD.FTZ R0, R0, R3 ;  /* 0x0000000300007221 */ /* 0x000fc80000010000 */
[----:B------:R-:W-:Y:S01]  /*a6c0*/  FADD.FTZ R178, R29, R0 ;  /* 0x000000001db27221 */ /* 0x000fe20000010000 */
[----:B------:R-:W-:-:S07]  /*a6d0*/  MOV R0, R52 ;  /* 0x0000003400007202 */ /* 0x000fce0000000f00 */
.L_x_5717:
[----:B------:R-:W-:Y:S05]  /*a6e0*/  @!P2 BRA `(.L_x_5725) ;  /* 0x000035600000a947 */ /* 0x000fea0003800000 */
[----:B------:R-:W-:Y:S01]  /*a6f0*/  IMAD.MOV.U32 R175, RZ, RZ, c[0x0][0x1a0] ;  /* 0x00006800ffaf7624 */ /* 0x000fe200078e00ff */
[----:B------:R-:W-:Y:S02]  /*a700*/  MOV R3, R0 ;  /* 0x0000000000037202 */ /* 0x000fe40000000f00 */
[----:B------:R-:W-:Y:S01]  /*a710*/  MOV R101, R2 ;  /* 0x0000000200657202 */ /* 0x000fe20000000f00 */
[----:B------:R-:W-:-:S05]  /*a720*/  IMAD.U32 R174, R175, -0x80, RZ ;  /* 0xffffff80afae7824 */ /* 0x000fca00078e00ff */
[----:B------:R-:W-:Y:S02]  /*a730*/  SHF.R.S32.HI R173, RZ, 0x1f, R174 ;  /* 0x0000001fffad7819 */ /* 0x000fe400000114ae */
.L_x_5729:
[----:B------:R-:W-:Y:S01]  /*a740*/  IADD3 R165, R165, -0x1, RZ ;  /* 0xffffffffa5a57810 */ /* 0x000fe20007ffe0ff */
[----:B------:R-:W-:Y:S04]  /*a750*/  DEPBAR.LE SB0, 0x0 ;  /* 0x000080000000791a */ /* 0x000fe80000000000 */
[----:B------:R-:W-:Y:S01]  /*a760*/  BAR.SYNC.DEFER_BLOCKING 0x0 ;  /* 0x0000000000007b1d */ /* 0x000fe20000010000 */
[----:B------:R-:W-:Y:S01]  /*a770*/  MOV R187, R173 ;  /* 0x000000ad00bb7202 */ /* 0x000fe20000000f00 */
[----:B------:R-:W-:Y:S04]  /*a780*/  IMAD.MOV.U32 R186, RZ, RZ, R174 ;  /* 0x000000ffffba7224 */ /* 0x000fe800078e00ae */
[----:B------:R-:W-:-:S05]  /*a790*/  @!P0 BRA `(.L_x_5726) ;  /* 0x000003b000008947 */ /* 0x000fca0003800000 */
[----:B------:R-:W-:Y:S04]  /*a7a0*/  IABS R0, c[0x0][0x2d0] ;  /* 0x0000b40000007a13 */ /* 0x000fe80000000000 */
[----:B------:R-:W1:Y:S10]  /*a7b0*/  I2F.RP R7, R0 ;  /* 0x0000000000077306 */ /* 0x000e740000209400 */
[----:B-1----:R-:W1:Y:S02]  /*a7c0*/  MUFU.RCP R2, R7 ;  /* 0x0000000700027308 */ /* 0x002e640000001000 */
[----:B-1----:R-:W-:Y:S01]  /*a7d0*/  IADD3 R8, R2, 0xffffffe, RZ ;  /* 0x0ffffffe02087810 */ /* 0x002fe20007ffe0ff */
[----:B------:R-:W-:Y:S07]  /*a7e0*/  IMAD.SHL.U32 R2, R165, 0x80, RZ ;  /* 0x00000080a5027824 */ /* 0x000fee00078e00ff */
[----:B------:R-:W1:Y:S01]  /*a7f0*/  F2I.FTZ.U32.TRUNC.NTZ R9, R8 ;  /* 0x0000000800097305 */ /* 0x000e62000021f000 */
[C---:B------:R-:W-:Y:S02]  /*a800*/  IADD3 R10, R2.reuse, 0x80, RZ ;  /* 0x00000080020a7810 */ /* 0x040fe40007ffe0ff */
[----:B------:R-:W-:Y:S02]  /*a810*/  IABS R4, R2 ;  /* 0x0000000200047213 */ /* 0x000fe40000000000 */
[----:B------:R-:W-:Y:S02]  /*a820*/  LOP3.LUT R2, R2, c[0x0][0x2d0], RZ, 0x3c, !PT ;  /* 0x0000b40002027a12 */ /* 0x000fe400078e3cff */
[----:B------:R-:W-:Y:S02]  /*a830*/  IABS R6, R10 ;  /* 0x0000000a00067213 */ /* 0x000fe40000000000 */
[----:B------:R-:W-:Y:S02]  /*a840*/  ISETP.GE.AND P1, PT, R2, RZ, PT ;  /* 0x000000ff0200720c */ /* 0x000fe40003f26270 */
        /* <DEDUP_REMOVED lines=48> */
.L_x_5726:
        /* <DEDUP_REMOVED lines=28> */
[----:B------:R-:W-:Y:S01]  /*ad10*/  @!P1 LEA.HI.X R195, R185, R181, R2, 0x1, P2 ;  /* 0x000000b5b9c39211 */ /* 0x000fe200010f0c02 */
[----:B------:R-:W-:Y:S01]  /*ad20*/  @P1 STS.128 [R166+0x7000], RZ ;  /* 0x007000ffa6001388 */ /* 0x000fe20000000c00 */
[----:B------:R-:W-:Y:S01]  /*ad30*/  @!P1 IMAD.IADD R182, R182, 0x1, R193 ;  /* 0x00000001b6b69824 */ /* 0x000fe200078e02c1 */
[C---:B------:R-:W-:Y:S01]  /*ad40*/  @!P1 LEA R183, P2, R175.reuse, R186, 0x6 ;  /* 0x000000baafb79211 */ /* 0x040fe200078430ff */
[----:B------:R-:W-:Y:S01]  /*ad50*/  @!P1 IMAD.MOV.U32 R188, RZ, RZ, R186 ;  /* 0x000000ffffbc9224 */ /* 0x000fe200078e00ba */
[----:B------:R-:W-:Y:S01]  /*ad60*/  @!PT LDS RZ, [RZ] ;  /* 0x00000000fffff984 */ /* 0x000fe20000000800 */
[----:B------:R-:W-:Y:S01]  /*ad70*/  @!PT LDS RZ, [RZ] ;  /* 0x00000000fffff984 */ /* 0x000fe20000000800 */
[----:B------:R-:W-:Y:S01]  /*ad80*/  @!PT LDS RZ, [RZ] ;  /* 0x00000000fffff984 */ /* 0x000fe20000000800 */
[----:B------:R1:W-:Y:S01]  /*ad90*/  @!P1 LDGSTS.E.BYPASS.LTC128B.128 [R166+0x7000], [R194.64] ;  /* 0x07000000c2a69fae */ /* 0x0003e2000b901d46 */
[----:B------:R-:W-:Y:S01]  /*ada0*/  @!P1 MOV R189, R187 ;  /* 0x000000bb00bd9202 */ /* 0x000fe20000000f00 */
[----:B------:R-:W-:Y:S01]  /*adb0*/  @!P1 IMAD.MOV.U32 R100, RZ, RZ, c[0x0][0x1a4] ;  /* 0x00006900ff649624 */ /* 0x000fe200078e00ff */
[----:B------:R-:W-:Y:S01]  /*adc0*/  @!P1 LEA.HI.X R203, R192, R181, R182, 0x1, P5 ;  /* 0x000000b5c0cb9211 */ /* 0x000fe200028f0cb6 */
[----:B------:R-:W-:Y:S01]  /*add0*/  @P1 STS.128 [R166+0x7800], RZ ;  /* 0x007800ffa6001388 */ /* 0x000fe20000000c00 */
[C---:B------:R-:W-:Y:S01]  /*ade0*/  @!P1 LEA.HI.X R184, R175.reuse, R187, R184, 0x6, P2 ;  /* 0x000000bbafb89211 */ /* 0x040fe200010f34b8 */
[----:B------:R-:W-:Y:S01]  /*adf0*/  @!P1 IMAD.WIDE.U32 R188, R175, 0x50, R188 ;  /* 0x00000050afbc9825 */ /* 0x000fe200078e00bc */
[CC--:B------:R-:W-:Y:S01]  /*ae00*/  @!P1 LEA R190, P2, R183.reuse, R180.reuse, 0x1 ;  /* 0x000000b4b7be9211 */ /* 0x0c0fe200078408ff */
[----:B------:R-:W-:Y:S01]  /*ae10*/  @!PT LDS RZ, [RZ] ;  /* 0x00000000fffff984 */ /* 0x000fe20000000800 */
[----:B------:R-:W-:Y:S01]  /*ae20*/  @!PT LDS RZ, [RZ] ;  /* 0x00000000fffff984 */ /* 0x000fe20000000800 */
[----:B------:R-:W-:Y:S01]  /*ae30*/  @!PT LDS RZ, [RZ] ;  /* 0x00000000fffff984 */ /* 0x000fe20000000800 */
[----:B------:R1:W-:Y:S01]  /*ae40*/  @!P1 LDGSTS.E.BYPASS.LTC128B.128 [R166+0x7800], [R202.64] ;  /* 0x07800000caa69fae */ /* 0x0003e2000b901d46 */
[----:B------:R-:W-:Y:S01]  /*ae50*/  @!P1 MOV R2, c[0x0][0x1a4] ;  /* 0x0000690000029a02 */ /* 0x000fe20000000f00 */
[----:B------:R-:W-:Y:S01]  /*ae60*/  @!P1 IMAD R100, R100, 0x50, RZ ;  /* 0x0000005064649824 */ /* 0x000fe200078e02ff */
[-C--:B------:R-:W-:Y:S01]  /*ae70*/  @!P1 LEA.HI.X R191, R183, R181.reuse, R184, 0x1, P2 ;  /* 0x000000b5b7bf9211 */ /* 0x080fe200010f0cb8 */
[----:B------:R-:W-:Y:S01]  /*ae80*/  @P1 STS.128 [R166+0x8000], RZ ;  /* 0x008000ffa6001388 */ /* 0x000fe20000000c00 */
[-C--:B------:R-:W-:Y:S01]  /*ae90*/  @!P1 LEA R200, P4, R188, R180.reuse, 0x1 ;  /* 0x000000b4bcc89211 */ /* 0x080fe200078808ff */
[----:B------:R-:W-:Y:S02]  /*aea0*/  @!P1 IMAD.IADD R100, R100, 0x1, R189 ;  /* 0x0000000164649824 */ /* 0x000fe400078e02bd */
[----:B------:R-:W-:Y:S01]  /*aeb0*/  @!PT LDS RZ, [RZ] ;  /* 0x00000000fffff984 */ /* 0x000fe20000000800 */
[----:B------:R-:W-:Y:S01]  /*aec0*/  @!PT LDS RZ, [RZ] ;  /* 0x00000000fffff984 */ /* 0x000fe20000000800 */
[----:B------:R-:W-:Y:S01]  /*aed0*/  @!PT LDS RZ, [RZ] ;  /* 0x00000000fffff984 */ /* 0x000fe20000000800 */
[----:B------:R1:W-:Y:S01]  /*aee0*/  @!P1 LDGSTS.E.BYPASS.LTC128B.128 [R166+0x8000], [R190.64] ;  /* 0x08000000bea69fae */ /* 0x0003e2000b901d46 */
[----:B------:R-:W-:Y:S02]  /*aef0*/  @!P1 IMAD.MOV.U32 R198, RZ, RZ, R186 ;  /* 0x000000ffffc69224 */ /* 0x000fe400078e00ba */
[--C-:B------:R-:W-:Y:S01]  /*af00*/  @!P1 IMAD.MOV.U32 R199, RZ, RZ, R187.reuse ;  /* 0x000000ffffc79224 */ /* 0x100fe200078e00bb */
[-C--:B------:R-:W-:Y:S01]  /*af10*/  @!P1 LEA.HI.X R201, R188, R181.reuse, R100, 0x1, P4 ;  /* 0x000000b5bcc99211 */ /* 0x080fe200020f0c64 */
[C---:B------:R-:W-:Y:S01]  /*af20*/  @!P1 IMAD.WIDE.U32 R186, R175.reuse, 0x60, R186 ;  /* 0x00000060afba9825 */ /* 0x040fe200078e00ba */
[----:B------:R-:W-:Y:S03]  /*af30*/  @P1 STS.128 [R166+0x8800], RZ ;  /* 0x008800ffa6001388 */ /* 0x000fe60000000c00 */
        /* <DEDUP_REMOVED lines=20> */
[----:B------:R-:W-:Y:S03]  /*b080*/  ISETP.GT.AND P2, PT, R165, R161, PT ;  /* 0x000000a1a500720c */ /* 0x000fe60003f44270 */
        /* <DEDUP_REMOVED lines=15> */
[----:B------:R-:W1:Y:S01]  /*b180*/  LDSM.16.M88.4 R136, [R157+0x5800] ;  /* 0x005800009d88783b */ /* 0x000e620000000200 */
[C---:B---3--:R-:W-:Y:S08]  /*b190*/  HMMA.16816.F32 R4, R104.reuse, R108, RZ ;  /* 0x0000006c6804723c */ /* 0x048ff000000018ff */
[C---:B------:R-:W-:Y:S01]  /*b1a0*/  HMMA.16816.F32 R8, R104.reuse, R110, RZ ;  /* 0x0000006e6808723c */ /* 0x040fe200000018ff */
[----:B------:R-:W-:Y:S07]  /*b1b0*/  LDSM.16.M88.4 R108, [R156] ;  /* 0x000000009c6c783b */ /* 0x000fee0000000200 */
[C---:B----4-:R-:W-:Y:S08]  /*b1c0*/  HMMA.16816.F32 R12, R104.reuse, R112, RZ ;  /* 0x00000070680c723c */ /* 0x050ff000000018ff */
[C---:B------:R-:W-:Y:S01]  /*b1d0*/  HMMA.16816.F32 R16, R104.reuse, R114, RZ ;  /* 0x000000726810723c */ /* 0x040fe200000018ff */
[----:B------:R-:W3:Y:S07]  /*b1e0*/  LDSM.16.M88.4 R112, [R151+0x2000] ;  /* 0x002000009770783b */ /* 0x000eee0000000200 */
[C---:B-----5:R-:W-:Y:S08]  /*b1f0*/  HMMA.16816.F32 R20, R104.reuse, R116, RZ ;  /* 0x000000746814723c */ /* 0x060ff000000018ff */
[C---:B------:R-:W-:Y:S01]  /*b200*/  HMMA.16816.F32 R24, R104.reuse, R118, RZ ;  /* 0x000000766818723c */ /* 0x040fe200000018ff */
[----:B------:R-:W4:Y:S07]  /*b210*/  LDSM.16.M88.4 R116, [R151+0x2800] ;  /* 0x002800009774783b */ /* 0x000f2e0000000200 */
[C---:B-1----:R-:W-:Y:S08]  /*b220*/  HMMA.16816.F32 R28, R104.reuse, R120, RZ ;  /* 0x00000078681c723c */ /* 0x042ff000000018ff */
[C---:B------:R-:W-:Y:S01]  /*b230*/  HMMA.16816.F32 R32, R104.reuse, R122, RZ ;  /* 0x0000007a6820723c */ /* 0x040fe200000018ff */
[----:B------:R-:W1:Y:S07]  /*b240*/  LDSM.16.M88.4 R120, [R151+0x3000] ;  /* 0x003000009778783b */ /* 0x000e6e0000000200 */
        /* <DEDUP_REMOVED lines=27> */
[C---:B-1----:R-:W-:Y:S08]  /*b400*/  HMMA.16816.F32 R52, R108.reuse, R120, R52 ;  /* 0x000000786c34723c */ /* 0x042ff00000001834 */
[C---:B------:R-:W-:Y:S01]  /*b410*/  HMMA.16816.F32 R56, R108.reuse, R122, R56 ;  /* 0x0000007a6c38723c */ /* 0x040fe20000001838 */
[----:B------:R-:W1:Y:S07]  /*b420*/  LDSM.16.M88.4 R120, [R147] ;  /* 0x000000009378783b */ /* 0x000e6e0000000200 */
[C---:B--2---:R-:W-:Y:S08]  /*b430*/  HMMA.16816.F32 R60, R108.reuse, R104, R60 ;  /* 0x000000686c3c723c */ /* 0x044ff0000000183c */
[----:B------:R-:W-:Y:S01]  /*b440*/  HMMA.16816.F32 R64, R108, R106, R64 ;  /* 0x0000006a6c40723c */ /* 0x000fe20000001840 */
[----:B------:R-:W2:Y:S04]  /*b450*/  LDSM.16.M88.4 R104, [R146] ;  /* 0x000000009268783b */ /* 0x000ea80000000200 */
[----:B------:R-:W4:Y:S03]  /*b460*/  LDSM.16.M88.4 R108, [R145] ;  /* 0x00000000916c783b */ /* 0x000f260000000200 */
[C---:B---3--:R-:W-:Y:S08]  /*b470*/  HMMA.16816.F32 R4, R112.reuse, R116, R4 ;  /* 0x000000747004723c */ /* 0x048ff00000001804 */
        /* <DEDUP_REMOVED lines=8> */
[C---:B----4-:R-:W-:Y:S08]  /*b500*/  HMMA.16816.F32 R28, R112.reuse, R108, R28 ;  /* 0x0000006c701c723c */ /* 0x050ff0000000181c */
[C---:B------:R-:W-:Y:S01]  /*b510*/  HMMA.16816.F32 R32, R112.reuse, R110, R32 ;  /* 0x0000006e7020723c */ /* 0x040fe20000001820 */
[----:B------:R-:W2:Y:S07]  /*b520*/  LDSM.16.M88.4 R108, [R141] ;  /* 0x000000008d6c783b */ /* 0x000eae0000000200 */
[C---:B-1----:R-:W-:Y:S08]  /*b530*/  HMMA.16816.F32 R36, R112.reuse, R104, R36 ;  /* 0x000000687024723c */ /* 0x042ff00000001824 */
[C---:B------:R-:W-:Y:S01]  /*b540*/  HMMA.16816.F32 R40, R112.reuse, R106, R40 ;  /* 0x0000006a7028723c */ /* 0x040fe20000001828 */
[----:B------:R-:W-:Y:S07]  /*b550*/  LDSM.16.M88.4 R104, [R153] ;  /* 0x000000009968783b */ /* 0x000fee0000000200 */
[C---:B------:R-:W-:Y:S08]  /*b560*/  HMMA.16816.F32 R44, R112.reuse, R116, R44 ;  /* 0x00000074702c723c */ /* 0x040ff0000000182c */
[C---:B------:R-:W-:Y:S01]  /*b570*/  HMMA.16816.F32 R48, R112.reuse, R118, R48 ;  /* 0x000000767030723c */ /* 0x040fe20000001830 */
[----:B------:R-:W1:Y:S07]  /*b580*/  LDSM.16.M88.4 R116, [R140] ;  /* 0x000000008c74783b */ /* 0x000e6e0000000200 */
[C---:B------:R-:W-:Y:S08]  /*b590*/  HMMA.16816.F32 R52, R112.reuse, R120, R52 ;  /* 0x000000787034723c */ /* 0x040ff00000001834 */
[C---:B------:R-:W-:Y:S01]  /*b5a0*/  HMMA.16816.F32 R56, R112.reuse, R122, R56 ;  /* 0x0000007a7038723c */ /* 0x040fe20000001838 */
[----:B------:R-:W3:Y:S07]  /*b5b0*/  LDSM.16.M88.4 R120, [R140+0x800] ;  /* 0x000800008c78783b */ /* 0x000eee0000000200 */
[C---:B--2---:R-:W-:Y:S08]  /*b5c0*/  HMMA.16816.F32 R60, R112.reuse, R108, R60 ;  /* 0x0000006c703c723c */ /* 0x044ff0000000183c */
[----:B------:R-:W-:Y:S01]  /*b5d0*/  HMMA.16816.F32 R64, R112, R110, R64 ;  /* 0x0000006e7040723c */ /* 0x000fe20000001840 */
[----:B------:R-:W2:Y:S04]  /*b5e0*/  LDSM.16.M88.4 R108, [R140+0x1000] ;  /* 0x001000008c6c783b */ /* 0x000ea80000000200 */
[----:B------:R-:W4:Y:S03]  /*b5f0*/  LDSM.16.M88.4 R112, [R140+0x1800] ;  /* 0x001800008c70783b */ /* 0x000f260000000200 */
[C---:B-1----:R-:W-:Y:S08]  /*b600*/  HMMA.16816.F32 R4, R104.reuse, R116, R4 ;  /* 0x000000746804723c */ /* 0x042ff00000001804 */
[C---:B------:R-:W-:Y:S01]  /*b610*/  HMMA.16816.F32 R8, R104.reuse, R118, R8 ;  /* 0x000000766808723c */ /* 0x040fe20000001808 */
[----:B------:R-:W-:Y:S07]  /*b620*/  LDSM.16.M88.4 R116, [R140+0x2800] ;  /* 0x002800008c74783b */ /* 0x000fee0000000200 */
[C---:B---3--:R-:W-:Y:S08]  /*b630*/  HMMA.16816.F32 R12, R104.reuse, R120, R12 ;  /* 0x00000078680c723c */ /* 0x048ff0000000180c */
[C---:B------:R-:W-:Y:S01]  /*b640*/  HMMA.16816.F32 R16, R104.reuse, R122, R16 ;  /* 0x0000007a6810723c */ /* 0x040fe20000001810 */
[----:B------:R-:W-:Y:S07]  /*b650*/  LDSM.16.M88.4 R120, [R140+0x3000] ;  /* 0x003000008c78783b */ /* 0x000fee0000000200 */
[C---:B--2---:R-:W-:Y:S08]  /*b660*/  HMMA.16816.F32 R20, R104.reuse, R108, R20 ;  /* 0x0000006c6814723c */ /* 0x044ff00000001814 */
[C---:B------:R-:W-:Y:S01]  /*b670*/  HMMA.16816.F32 R24, R104.reuse, R110, R24 ;  /* 0x0000006e6818723c */ /* 0x040fe20000001818 */
[----:B------:R-:W1:Y:S07]  /*b680*/  LDSM.16.M88.4 R108, [R140+0x2000] ;  /* 0x002000008c6c783b */ /* 0x000e6e0000000200 */
[C---:B----4-:R-:W-:Y:S08]  /*b690*/  HMMA.16816.F32 R28, R104.reuse, R112, R28 ;  /* 0x00000070681c723c */ /* 0x050ff0000000181c */
[C---:B------:R-:W-:Y:S01]  /*b6a0*/  HMMA.16816.F32 R32, R104.reuse, R114, R32 ;  /* 0x000000726820723c */ /* 0x040fe20000001820 */
[----:B------:R-:W2:Y:S01]  /*b6b0*/  LDSM.16.M88.4 R112, [R140+0x3800] ;  /* 0x003800008c70783b */ /* 0x000ea20000000200 */
[----:B------:R-:W-:Y:S04]  /*b6c0*/  DEPBAR.LE SB0, 0x0 ;  /* 0x000080000000791a */ /* 0x000fe80000000000 */
[----:B------:R-:W-:Y:S02]  /*b6d0*/  BAR.SYNC.DEFER_BLOCKING 0x0 ;  /* 0x0000000000007b1d */ /* 0x000fe40000010000 */
[C---:B-1----:R-:W-:Y:S08]  /*b6e0*/  HMMA.16816.F32 R36, R104.reuse, R108, R36 ;  /* 0x0000006c6824723c */ /* 0x042ff00000001824 */
        /* <DEDUP_REMOVED lines=8> */
[----:B------:R-:W-:Y:S05]  /*b770*/  IMAD.MOV.U32 R103, RZ, RZ, c[0x0][0x198] ;  /* 0x00006600ff677624 */ /* 0x000fea00078e00ff */
[----:B------:R-:W-:Y:S04]  /*b780*/  LEA R104, -R103, RZ, 0x7 ;  /* 0x000000ff67687211 */ /* 0x000fe800078e39ff */
[----:B------:R-:W-:Y:S01]  /*b790*/  SHF.R.S32.HI R105, RZ, 0x1f, R104 ;  /* 0x0000001fff697819 */ /* 0x000fe20000011468 */
[----:B------:R-:W-:-:S06]  /*b7a0*/  @!P0 BRA `(.L_x_5728) ;  /* 0x000003b000008947 */ /* 0x000fcc0003800000 */
[----:B------:R-:W-:Y:S04]  /*b7b0*/  IABS R0, c[0x0][0x2d0] ;  /* 0x0000b40000007a13 */ /* 0x000fe80000000000 */
[----:B------:R-:W1:Y:S10]  /*b7c0*/  I2F.RP R108, R0 ;  /* 0x00000000006c7306 */ /* 0x000e740000209400 */
[----:B-1----:R-:W1:Y:S02]  /*b7d0*/  MUFU.RCP R2, R108 ;  /* 0x0000006c00027308 */ /* 0x002e640000001000 */
[----:B-1----:R-:W-:Y:S01]  /*b7e0*/  IADD3 R104, R2, 0xffffffe, RZ ;  /* 0x0ffffffe02687810 */ /* 0x002fe20007ffe0ff */
[----:B------:R-:W-:Y:S07]  /*b7f0*/  IMAD.SHL.U32 R2, R165, 0x80, RZ ;  /* 0x00000080a5027824 */ /* 0x000fee00078e00ff */
[----:B------:R-:W1:Y:S01]  /*b800*/  F2I.FTZ.U32.TRUNC.NTZ R105, R104 ;  /* 0x0000006800697305 */ /* 0x000e62000021f000 */
[C---:B------:R-:W-:Y:S02]  /*b810*/  IADD3 R106, R2.reuse, -0x80, RZ ;  /* 0xffffff80026a7810 */ /* 0x040fe40007ffe0ff */
[----:B------:R-:W-:Y:S02]  /*b820*/  IABS R102, R2 ;  /* 0x0000000200667213 */ /* 0x000fe40000000000 */
[----:B------:R-:W-:Y:S02]  /*b830*/  LOP3.LUT R2, R2, c[0x0][0x2d0], RZ, 0x3c, !PT ;  /* 0x0000b40002027a12 */ /* 0x000fe400078e3cff */
[----:B------:R-:W-:Y:S02]  /*b840*/  IABS R100, R106 ;  /* 0x0000006a00647213 */ /* 0x000fe40000000000 */
        /* <DEDUP_REMOVED lines=49> */
.L_x_5728:
[----:B------:R1:W-:Y:S01]  /*bb60*/  @P1 STS.128 [R166+0x2000], RZ ;  /* 0x002000ffa6001388 */ /* 0x0003e20000000c00 */
[-C--:B------:R-:W-:Y:S01]  /*bb70*/  @!P1 IADD3 R109, P3, R163, R104.reuse, RZ ;  /* 0x00000068a36d9210 */ /* 0x080fe20007f7e0ff */
[----:B------:R-:W-:Y:S01]  /*bb80*/  @!P1 IMAD.MOV.U32 R0, RZ, RZ, c[0x0][0x19c] ;  /* 0x00006700ff009624 */ /* 0x000fe200078e00ff */
[-C--:B------:R-:W-:Y:S01]  /*bb90*/  @!P1 LEA R107, P2, R103, R104.reuse, 0x5 ;  /* 0x00000068676b9211 */ /* 0x080fe200078428ff */
[----:B------:R-:W-:Y:S01]  /*bba0*/  @!P1 IMAD.MOV.U32 R100, RZ, RZ, c[0x0][0x19c] ;  /* 0x00006700ff649624 */ /* 0x000fe200078e00ff */
[----:B------:R-:W-:Y:S01]  /*bbb0*/  @!P1 MOV R116, R104 ;  /* 0x0000006800749202 */ /* 0x000fe20000000f00 */
[--C-:B------:R-:W-:Y:S01]  /*bbc0*/  @!P1 IMAD.X R2, R162, 0x1, R105.reuse, P3 ;  /* 0x00000001a2029824 */ /* 0x100fe200018e0669 */
[-C--:B------:R-:W-:Y:S01]  /*bbd0*/  @!P1 LEA R112, P3, R109, R176.reuse, 0x1 ;  /* 0x000000b06d709211 */ /* 0x080fe200078608ff */
[--C-:B------:R-:W-:Y:S01]  /*bbe0*/  @!P1 IMAD.MOV.U32 R117, RZ, RZ, R105.reuse ;  /* 0x000000ffff759224 */ /* 0x100fe200078e0069 */
[----:B------:R-:W-:Y:S01]  /*bbf0*/  @!P1 LEA.HI.X R0, R103, R105, R0, 0x5, P2 ;  /* 0x0000006967009211 */ /* 0x000fe200010f2c00 */
[----:B------:R-:W-:Y:S01]  /*bc00*/  @!P1 IMAD R100, R100, 0x30, RZ ;  /* 0x0000003064649824 */ /* 0x000fe200078e02ff */
[-C--:B------:R-:W-:Y:S01]  /*bc10*/  @!P1 LEA.HI.X R113, R109, R177.reuse, R2, 0x1, P3 ;  /* 0x000000b16d719211 */ /* 0x080fe200018f0c02 */
[----:B------:R-:W-:Y:S01]  /*bc20*/  @!P1 IMAD.WIDE.U32 R108, R103, 0x30, R104 ;  /* 0x00000030676c9825 */ /* 0x000fe200078e0068 */
[CC--:B------:R-:W-:Y:S02]  /*bc30*/  LEA R114, P3, R104.reuse, R176.reuse, 0x1 ;  /* 0x000000b068727211 */ /* 0x0c0fe400078608ff */
[----:B------:R-:W-:Y:S01]  /*bc40*/  @!P1 LEA R110, P2, R107, R176, 0x1 ;  /* 0x000000b06b6e9211 */ /* 0x000fe200078408ff */
[----:B------:R-:W-:Y:S01]  /*bc50*/  @!P1 IMAD.MOV.U32 R2, RZ, RZ, c[0x0][0x19c] ;  /* 0x00006700ff029624 */ /* 0x000fe200078e00ff */
[-C--:B------:R-:W-:Y:S01]  /*bc60*/  LEA.HI.X R115, R104, R177.reuse, R105, 0x1, P3 ;  /* 0x000000b168737211 */ /* 0x080fe200018f0c69 */
[----:B------:R-:W-:Y:S01]  /*bc70*/  @!P1 IMAD.WIDE.U32 R116, R103, 0x50, R116 ;  /* 0x0000005067749825 */ /* 0x000fe200078e0074 */
[----:B------:R-:W-:Y:S02]  /*bc80*/  @!P1 LEA.HI.X R111, R107, R177, R0, 0x1, P2 ;  /* 0x000000b16b6f9211 */ /* 0x000fe400010f0c00 */
[C---:B------:R-:W-:Y:S01]  /*bc90*/  @!P1 LEA R102, P2, R103.reuse, R104, 0x6 ;  /* 0x0000006867669211 */ /* 0x040fe200078430ff */
[----:B------:R-:W-:Y:S01]  /*bca0*/  @!PT LDS RZ, [RZ] ;  /* 0x00000000fffff984 */ /* 0x000fe20000000800 */
[----:B------:R-:W-:Y:S01]  /*bcb0*/  @!PT LDS RZ, [RZ] ;  /* 0x00000000fffff984 */ /* 0x000fe20000000800 */
[----:B------:R-:W-:Y:S01]  /*bcc0*/  @!PT LDS RZ, [RZ] ;  /* 0x00000000fffff984 */ /* 0x000fe20000000800 */
[----:B------:R1:W-:Y:S01]  /*bcd0*/  @!P1 LDGSTS.E.BYPASS.LTC128B.128 [R166+0x2000], [R114.64] ;  /* 0x0200000072a69fae */ /* 0x0003e2000b901d46 */
[----:B------:R-:W-:Y:S02]  /*bce0*/  @!P1 IMAD.IADD R100, R100, 0x1, R109 ;  /* 0x0000000164649824 */ /* 0x000fe400078e026d */
[C---:B------:R-:W-:Y:S01]  /*bcf0*/  @!P1 LEA.HI.X R2, R103.reuse, R105, R2, 0x6, P2 ;  /* 0x0000006967029211 */ /* 0x040fe200010f3402 */
[----:B------:R1:W-:Y:S01]  /*bd00*/  @P1 STS.128 [R166+0x2800], RZ ;  /* 0x002800ffa6001388 */ /* 0x0003e20000000c00 */
[CC--:B------:R-:W-:Y:S01]  /*bd10*/  @!P1 LEA R118, P2, R108.reuse, R176.reuse, 0x1 ;  /* 0x000000b06c769211 */ /* 0x0c0fe200078408ff */
[----:B------:R-:W-:Y:S02]  /*bd20*/  @!P1 IMAD.MOV.U32 R106, RZ, RZ, R104 ;  /* 0x000000ffff6a9224 */ /* 0x000fe400078e0068 */
[----:B------:R-:W-:Y:S01]  /*bd30*/  @!PT LDS RZ, [RZ] ;  /* 0x00000000fffff984 */ /* 0x000fe20000000800 */
[----:B------:R-:W-:Y:S01]  /*bd40*/  @!PT LDS RZ, [RZ] ;  /* 0x00000000fffff984 */ /* 0x000fe20000000800 */
[----:B------:R-:W-:Y:S01]  /*bd50*/  @!PT LDS RZ, [RZ] ;  /* 0x00000000fffff984 */ /* 0x000fe20000000800 */
[----:B------:R1:W-:Y:S01]  /*bd60*/  @!P1 LDGSTS.E.BYPASS.LTC128B.128 [R166+0x2800], [R112.64] ;  /* 0x0280000070a69fae */ /* 0x0003e2000b901d46 */
[----:B------:R-:W-:Y:S01]  /*bd70*/  @!P1 IMAD.MOV.U32 R0, RZ, RZ, c[0x0][0x19c] ;  /* 0x00006700ff009624 */ /* 0x000fe200078e00ff */
[----:B------:R-:W-:Y:S01]  /*bd80*/  @!P1 LEA.HI.X R119, R108, R177, R100, 0x1, P2 ;  /* 0x000000b16c779211 */ /* 0x000fe200010f0c64 */
[----:B------:R-:W-:Y:S01]  /*bd90*/  @!P1 IMAD.MOV.U32 R107, RZ, RZ, R105 ;  /* 0x000000ffff6b9224 */ /* 0x000fe200078e0069 */
[----:B------:R1:W-:Y:S01]  /*bda0*/  @P1 STS.128 [R166+0x3000], RZ ;  /* 0x003000ffa6001388 */ /* 0x0003e20000000c00 */
[----:B------:R-:W-:Y:S01]  /*bdb0*/  @!P1 IMAD R0, R0, 0x50, RZ ;  /* 0x0000005000009824 */ /* 0x000fe200078e02ff */
[-C--:B------:R-:W-:Y:S01]  /*bdc0*/  @!P1 LEA R120, P2, R116, R176.reuse, 0x1 ;  /* 0x000000b074789211 */ /* 0x080fe200078408ff */
[C---:B------:R-:W-:Y:S01]  /*bdd0*/  @!P1 IMAD.WIDE.U32 R106, R103.reuse, 0x60, R106 ;  /* 0x00000060676a9825 */ /* 0x040fe200078e006a */
[----:B------:R-:W-:Y:S01]  /*bde0*/  @!PT LDS RZ, [RZ] ;  /* 0x00000000fffff984 */ /* 0x000fe20000000800 */
[----:B------:R-:W-:Y:S01]  /*bdf0*/  @!PT LDS RZ, [RZ] ;  /* 0x00000000fffff984 */ /* 0x000fe20000000800 */
[----:B------:R-:W-:Y:S01]  /*be00*/  @!PT LDS RZ, [RZ] ;  /* 0x00000000fffff984 */ /* 0x000fe20000000800 */
[----:B------:R1:W-:Y:S03]  /*be10*/  @!P1 LDGSTS.E.BYPASS.LTC128B.128 [R166+0x3000], [R110.64] ;  /* 0x030000006ea69fae */ /* 0x0003e6000b901d46 */
[----:B------:R-:W-:Y:S01]  /*be20*/  @!P1 IMAD.WIDE.U32 R104, R103, 0x70, R104 ;  /* 0x0000007067689825 */ /* 0x000fe200078e0068 */
[----:B------:R1:W-:Y:S01]  /*be30*/  @P1 STS.128 [R166+0x3800], RZ ;  /* 0x003800ffa6001388 */ /* 0x0003e20000000c00 */
[----:B------:R-:W-:Y:S02]  /*be40*/  @!P1 IADD3 R103, R0, R117, RZ ;  /* 0x0000007500679210 */ /* 0x000fe40007ffe0ff */
[-C--:B------:R-:W-:Y:S01]  /*be50*/  @!P1 LEA R122, P3, R106, R176.reuse, 0x1 ;  /* 0x000000b06a7a9211 */ /* 0x080fe200078608ff */
[----:B------:R-:W-:Y:S01]  /*be60*/  @!PT LDS RZ, [RZ] ;  /* 0x00000000fffff984 */ /* 0x000fe20000000800 */
[----:B------:R-:W-:Y:S01]  /*be70*/  @!PT LDS RZ, [RZ] ;  /* 0x00000000fffff984 */ /* 0x000fe20000000800 */
[----:B------:R-:W-:Y:S01]  /*be80*/  @!PT LDS RZ, [RZ] ;  /* 0x00000000fffff984 */ /* 0x000fe20000000800 */
[----:B------:R1:W-:Y:S01]  /*be90*/  @!P1 LDGSTS.E.BYPASS.LTC128B.128 [R166+0x3800], [R118.64] ;  /* 0x0380000076a69fae */ /* 0x0003e2000b901d46 */
[-C--:B------:R-:W-:Y:S01]  /*bea0*/  @!P1 LEA.HI.X R121, R116, R177.reuse, R103, 0x1, P2 ;  /* 0x000000b174799211 */ /* 0x080fe200010f0c67 */
[----:B------:R-:W-:Y:S01]  /*beb0*/  @!P1 IMAD.MOV.U32 R100, RZ, RZ, c[0x0][0x19c] ;  /* 0x00006700ff649624 */ /* 0x000fe200078e00ff */
[-C--:B------:R-:W-:Y:S01]  /*bec0*/  @!P1 LEA R116, P4, R102, R176.reuse, 0x1 ;  /* 0x000000b066749211 */ /* 0x080fe200078808ff */
[----:B------:R1:W-:Y:S01]  /*bed0*/  @P1 STS.128 [R166+0x4000], RZ ;  /* 0x004000ffa6001388 */ /* 0x0003e20000000c00 */
[----:B------:R-:W-:Y:S01]  /*bee0*/  @!P1 IMAD.MOV.U32 R0, RZ, RZ, c[0x0][0x19c] ;  /* 0x00006700ff009624 */ /* 0x000fe200078e00ff */
[----:B------:R-:W-:Y:S01]  /*bef0*/  @!P1 LEA R108, P2, R104, R176, 0x1 ;  /* 0x000000b0686c9211 */ /* 0x000fe200078408ff */
[----:B------:R-:W-:Y:S01]  /*bf00*/  @!P1 IMAD R103, R100, 0x60, RZ ;  /* 0x0000006064679824 */ /* 0x000fe200078e02ff */
[----:B------:R-:W-:Y:S01]  /*bf10*/  @!P1 LEA.HI.X R117, R102, R177, R2, 0x1, P4 ;  /* 0x000000b166759211 */ /* 0x000fe200020f0c02 */
[----:B------:R-:W-:Y:S02]  /*bf20*/  @!P1 IMAD R109, R0, 0x70, RZ ;  /* 0x00000070006d9824 */ /* 0x000fe400078e02ff */
[----:B------:R-:W-:Y:S02]  /*bf30*/  @!P1 IMAD.IADD R103, R103, 0x1, R107 ;  /* 0x0000000167679824 */ /* 0x000fe400078e026b */
[----:B------:R-:W-:Y:S01]  /*bf40*/  @!PT LDS RZ, [RZ] ;  /* 0x00000000fffff984 */ /* 0x000fe20000000800 */
[----:B------:R-:W-:Y:S01]  /*bf50*/  @!PT LDS RZ, [RZ] ;  /* 0x00000000fffff984 */ /* 0x000fe20000000800 */
[----:B------:R-:W-:Y:S01]  /*bf60*/  @!PT LDS RZ, [RZ] ;  /* 0x00000000fffff984 */ /* 0x000fe20000000800 */
[----:B------:R1:W-:Y:S01]  /*bf70*/  @!P1 LDGSTS.E.BYPASS.LTC128B.128 [R166+0x4000], [R116.64] ;  /* 0x0400000074a69fae */ /* 0x0003e2000b901d46 */
[----:B------:R-:W-:Y:S01]  /*bf80*/  @!P1 IADD3 R109, R109, R105, RZ ;  /* 0x000000696d6d9210 */ /* 0x000fe20007ffe0ff */
[----:B------:R-:W-:Y:S01]  /*bf90*/  IMAD.MOV.U32 R176, RZ, RZ, R114 ;  /* 0x000000ffffb07224 */ /* 0x000fe200078e0072 */
[-C--:B------:R-:W-:Y:S01]  /*bfa0*/  @!P1 LEA.HI.X R123, R106, R177.reuse, R103, 0x1, P3 ;  /* 0x000000b16a7b9211 */ /* 0x080fe200018f0c67 */
[----:B------:R1:W-:Y:S01]  /*bfb0*/  @P1 STS.128 [R166+0x4800], RZ ;  /* 0x004800ffa6001388 */ /* 0x0003e20000000c00 */
[----:B------:R-:W-:Y:S01]  /*bfc0*/  @!P1 LEA.HI.X R109, R104, R177, R109, 0x1, P2 ;  /* 0x000000b1686d9211 */ /* 0x000fe200010f0c6d */
[----:B------:R-:W-:Y:S02]  /*bfd0*/  IMAD.MOV.U32 R177, RZ, RZ, R115 ;  /* 0x000000ffffb17224 */ /* 0x000fe400078e0073 */
        /* <DEDUP_REMOVED lines=15> */
.L_x_5727:
        /* <DEDUP_REMOVED lines=81> */
[----:B------:R-:W-:Y:S02]  /*c5e0*/  FMUL.FTZ R102, R100, c[0x0][0x23c] ;  /* 0x00008f0064667a20 */ /* 0x000fe40000410000 */
[--C-:B------:R-:W-:Y:S02]  /*c5f0*/  FFMA.FTZ R127, R24, c[0x0][0x23c], -R103.reuse ;  /* 0x00008f00187f7a23 */ /* 0x100fe40000010867 */
[----:B------:R-:W1:Y:S01]  /*c600*/  MUFU.EX2 R100, R102 ;  /* 0x0000006600647308 */ /* 0x000e620000000800 */
[--C-:B------:R-:W-:Y:S02]  /*c610*/  FFMA.FTZ R126, R25, c[0x0][0x23c], -R103.reuse ;  /* 0x00008f00197e7a23 */ /* 0x100fe40000010867 */
[--C-:B------:R-:W-:Y:S01]  /*c620*/  FFMA.FTZ R120, R5, c[0x0][0x23c], -R103.reuse ;  /* 0x00008f0005787a23 */ /* 0x100fe20000010867 */
[----:B------:R-:W-:Y:S01]  /*c630*/  FSEL R5, R104, RZ, P1 ;  /* 0x000000ff68057208 */ /* 0x000fe20000800000 */
[----:B------:R-:W-:Y:S01]  /*c640*/  FFMA.FTZ R119, R12, c[0x0][0x23c], -R103 ;  /* 0x00008f000c777a23 */ /* 0x000fe20000010867 */
[----:B------:R-:W2:Y:S01]  /*c650*/  LDSM.16.MT88.4 R104, [R152+0x6000] ;  /* 0x006000009868783b */ /* 0x000ea20000004200 */
[----:B------:R-:W-:Y:S01]  /*c660*/  FMUL.FTZ R3, R101, c[0x0][0x23c] ;  /* 0x00008f0065037a20 */ /* 0x000fe20000410000 */
[----:B------:R-:W-:Y:S01]  /*c670*/  ISETP.GT.AND P1, PT, R165, R161, PT ;  /* 0x000000a1a500720c */ /* 0x000fe20003f24270 */
[--C-:B------:R-:W-:Y:S01]  /*c680*/  FFMA.FTZ R116, R14, c[0x0][0x23c], -R5.reuse ;  /* 0x00008f000e747a23 */ /* 0x100fe20000010805 */
[----:B------:R-:W-:Y:S01]  /*c690*/  MUFU.EX2 R120, R120 ;  /* 0x0000007800787308 */ /* 0x000fe20000000800 */
[----:B------:R-:W-:Y:S01]  /*c6a0*/  FFMA.FTZ R117, R15, c[0x0][0x23c], -R5 ;  /* 0x00008f000f757a23 */ /* 0x000fe20000010805 */
[----:B------:R-:W-:Y:S01]  /*c6b0*/  MOV R101, R2 ;  /* 0x0000000200657202 */ /* 0x000fe20000000f00 */
[----:B------:R-:W-:Y:S02]  /*c6c0*/  FFMA.FTZ R129, R4, c[0x0][0x23c], -R103 ;  /* 0x00008f0004817a23 */ /* 0x000fe40000010867 */
[----:B------:R-:W-:Y:S02]  /*c6d0*/  FFMA.FTZ R131, R6, c[0x0][0x23c], -R5 ;  /* 0x00008f0006837a23 */ /* 0x000fe40000010805 */
[----:B------:R-:W-:Y:S02]  /*c6e0*/  FFMA.FTZ R6, R13, c[0x0][0x23c], -R103 ;  /* 0x00008f000d067a23 */ /* 0x000fe40000010867 */
[----:B------:R-:W-:Y:S01]  /*c6f0*/  FFMA.FTZ R122, R7, c[0x0][0x23c], -R5 ;  /* 0x00008f00077a7a23 */ /* 0x000fe20000010805 */
[----:B------:R-:W3:Y:S01]  /*c700*/  MUFU.EX2 R3, R3 ;  /* 0x0000000300037308 */ /* 0x000ee20000000800 */
[--C-:B------:R-:W-:Y:S02]  /*c710*/  FFMA.FTZ R124, R8, c[0x0][0x23c], -R103.reuse ;  /* 0x00008f00087c7a23 */ /* 0x100fe40000010867 */
[----:B------:R-:W-:Y:S02]  /*c720*/  FFMA.FTZ R7, R9, c[0x0][0x23c], -R103 ;  /* 0x00008f0009077a23 */ /* 0x000fe40000010867 */
        /* <DEDUP_REMOVED lines=12> */
[C---:B---3--:R-:W-:Y:S02]  /*c7f0*/  FMUL.FTZ R14, R3.reuse, R94 ;  /* 0x0000005e030e7220 */ /* 0x048fe40000410000 */
[----:B------:R-:W-:Y:S02]  /*c800*/  FMUL.FTZ R15, R3, R95 ;  /* 0x0000005f030f7220 */ /* 0x000fe40000410000 */
[----:B------:R-:W3:Y:S01]  /*c810*/  LDSM.16.MT88.4 R92, [R148+0x6000] ;  /* 0x00600000945c783b */ /* 0x000ee20000004200 */
[----:B------:R-:W4:Y:S01]  /*c820*/  MUFU.EX2 R122, R122 ;  /* 0x0000007a007a7308 */ /* 0x000f220000000800 */
[--C-:B------:R-:W-:Y:S02]  /*c830*/  FFMA.FTZ R123, R10, c[0x0][0x23c], -R5.reuse ;  /* 0x00008f000a7b7a23 */ /* 0x100fe40000010805 */
[----:B------:R-:W-:Y:S01]  /*c840*/  FFMA.FTZ R102, R11, c[0x0][0x23c], -R5 ;  /* 0x00008f000b667a23 */ /* 0x000fe20000010805 */
[----:B-1----:R-:W-:Y:S01]  /*c850*/  F2FP.PACK_AB R96, R120, R129 ;  /* 0x000000817860723e */ /* 0x002fe200000000ff */
        /* <DEDUP_REMOVED lines=9> */
[----:B------:R-:W1:Y:S01]  /*c8f0*/  MUFU.EX2 R7, R7 ;  /* 0x0000000700077308 */ /* 0x000e620000000800 */
[C---:B------:R-:W-:Y:S02]  /*c900*/  FMUL.FTZ R80, R100.reuse, R80 ;  /* 0x0000005064507220 */ /* 0x040fe40000410000 */
[----:B------:R-:W-:Y:S01]  /*c910*/  FMUL.FTZ R81, R100, R81 ;  /* 0x0000005164517220 */ /* 0x000fe20000410000 */
[----:B----4-:R-:W-:Y:S01]  /*c920*/  F2FP.PACK_AB R97, R122, R131 ;  /* 0x000000837a61723e */ /* 0x010fe200000000ff */
[C---:B------:R-:W-:Y:S02]  /*c930*/  FMUL.FTZ R82, R3.reuse, R82 ;  /* 0x0000005203527220 */ /* 0x040fe40000410000 */
[C---:B------:R-:W-:Y:S02]  /*c940*/  FMUL.FTZ R83, R3.reuse, R83 ;  /* 0x0000005303537220 */ /* 0x040fe40000410000 */
[C---:B------:R-:W-:Y:S01]  /*c950*/  FMUL.FTZ R84, R100.reuse, R84 ;  /* 0x0000005464547220 */ /* 0x040fe20000410000 */
[----:B------:R-:W-:Y:S01]  /*c960*/  MUFU.EX2 R123, R123 ;  /* 0x0000007b007b7308 */ /* 0x000fe20000000800 */
[----:B------:R-:W-:Y:S02]  /*c970*/  FMUL.FTZ R85, R100, R85 ;  /* 0x0000005564557220 */ /* 0x000fe40000410000 */
[C---:B------:R-:W-:Y:S02]  /*c980*/  FMUL.FTZ R86, R3.reuse, R86 ;  /* 0x0000005603567220 */ /* 0x040fe40000410000 */
[----:B------:R-:W-:Y:S02]  /*c990*/  FMUL.FTZ R87, R3, R87 ;  /* 0x0000005703577220 */ /* 0x000fe40000410000 */
[--C-:B------:R-:W-:Y:S02]  /*c9a0*/  FFMA.FTZ R118, R16, c[0x0][0x23c], -R103.reuse ;  /* 0x00008f0010767a23 */ /* 0x100fe40000010867 */
[C---:B------:R-:W-:Y:S01]  /*c9b0*/  FMUL.FTZ R16, R100.reuse, R88 ;  /* 0x0000005864107220 */ /* 0x040fe20000410000 */
[----:B------:R-:W4:Y:S01]  /*c9c0*/  MUFU.EX2 R102, R102 ;  /* 0x0000006600667308 */ /* 0x000f220000000800 */
[----:B------:R-:W-:Y:S02]  /*c9d0*/  FFMA.FTZ R121, R17, c[0x0][0x23c], -R103 ;  /* 0x00008f0011797a23 */ /* 0x000fe40000010867 */
[----:B------:R-:W-:Y:S01]  /*c9e0*/  FMUL.FTZ R17, R100, R89 ;  /* 0x0000005964117220 */ /* 0x000fe20000410000 */
[----:B-1----:R-:W-:Y:S01]  /*c9f0*/  F2FP.PACK_AB R98, R7, R124 ;  /* 0x0000007c0762723e */ /* 0x002fe200000000ff */
        /* <DEDUP_REMOVED lines=8> */
[----:B------:R-:W-:Y:S01]  /*ca80*/  FFMA.FTZ R45, R45, c[0x0][0x23c], -R103 ;  /* 0x00008f002d2d7a23 */ /* 0x000fe20000010867 */
[----:B------:R-:W1:Y:S01]  /*ca90*/  MUFU.EX2 R6, R6 ;  /* 0x0000000600067308 */ /* 0x000e620000000800 */
[--C-:B------:R-:W-:Y:S02]  /*caa0*/  FFMA.FTZ R46, R46, c[0x0][0x23c], -R5.reuse ;  /* 0x00008f002e2e7a23 */ /* 0x100fe40000010805 */
[--C-:B------:R-:W-:Y:S01]  /*cab0*/  FFMA.FTZ R47, R47, c[0x0][0x23c], -R5.reuse ;  /* 0x00008f002f2f7a23 */ /* 0x100fe20000010805 */
[----:B----4-:R-:W-:Y:S01]  /*cac0*/  F2FP.PACK_AB R99, R102, R123 ;  /* 0x0000007b6663723e */ /* 0x010fe200000000ff */
[----:B------:R-:W-:Y:S02]  /*cad0*/  FFMA.FTZ R66, R66, c[0x0][0x23c], -R5 ;  /* 0x00008f0042427a23 */ /* 0x000fe40000010805 */
[----:B------:R-:W-:Y:S02]  /*cae0*/  FFMA.FTZ R131, R3, R178, R131 ;  /* 0x000000b203837223 */ /* 0x000fe40000010083 */
[----:B------:R-:W-:Y:S01]  /*caf0*/  FFMA.FTZ R129, R100, R179, R129 ;  /* 0x000000b364817223 */ /* 0x000fe20000010081 */
[----:B------:R-:W-:Y:S01]  /*cb00*/  MUFU.EX2 R116, R116 ;  /* 0x0000007400747308 */ /* 0x000fe20000000800 */
[C---:B--2---:R-:W-:Y:S05]  /*cb10*/  HMMA.16816.F32 R8, R96.reuse, R104, R8 ;  /* 0x000000686008723c */ /* 0x044fea0000001808 */
[----:B------:R-:W-:Y:S02]  /*cb20*/  FFMA.FTZ R100, R55, c[0x0][0x23c], -R5 ;  /* 0x00008f0037647a23 */ /* 0x000fe40000010805 */
[----:B------:R-:W-:Y:S01]  /*cb30*/  FFMA.FTZ R55, R57, c[0x0][0x23c], -R103 ;  /* 0x00008f0039377a23 */ /* 0x000fe20000010867 */
[C---:B------:R-:W-:Y:S01]  /*cb40*/  HMMA.16816.F32 R68, R96.reuse, R106, R68 ;  /* 0x0000006a6044723c */ /* 0x040fe20000001844 */
[----:B------:R-:W2:Y:S01]  /*cb50*/  MUFU.EX2 R117, R117 ;  /* 0x0000007500757308 */ /* 0x000ea20000000800 */
[----:B------:R-:W4:Y:S02]  /*cb60*/  LDSM.16.MT88.4 R104, [R152+0x6800] ;  /* 0x006800009868783b */ /* 0x000f240000004200 */
[----:B------:R-:W-:Y:S01]  /*cb70*/  FFMA.FTZ R57, R59, c[0x0][0x23c], -R5 ;  /* 0x00008f003b397a23 */ /* 0x000fe20000010805 */
[----:B-1----:R-:W-:Y:S01]  /*cb80*/  F2FP.PACK_AB R88, R6, R119 ;  /* 0x000000770658723e */ /* 0x002fe200000000ff */
[--C-:B------:R-:W-:Y:S02]  /*cb90*/  FFMA.FTZ R59, R61, c[0x0][0x23c], -R103.reuse ;  /* 0x00008f003d3b7a23 */ /* 0x100fe40000010867 */
[C---:B------:R-:W-:Y:S03]  /*cba0*/  HMMA.16816.F32 R72, R96.reuse, R108, R72 ;  /* 0x0000006c6048723c */ /* 0x040fe60000001848 */
[----:B------:R-:W-:Y:S01]  /*cbb0*/  MUFU.EX2 R118, R118 ;  /* 0x0000007600767308 */ /* 0x000fe20000000800 */
[----:B------:R-:W-:Y:S02]  /*cbc0*/  FFMA.FTZ R61, R64, c[0x0][0x23c], -R103 ;  /* 0x00008f00403d7a23 */ /* 0x000fe40000010867 */
[----:B------:R-:W-:Y:S02]  /*cbd0*/  FADD.FTZ R129, R120, R129 ;  /* 0x0000008178817221 */ /* 0x000fe40000010000 */
[C---:B------:R-:W-:Y:S01]  /*cbe0*/  HMMA.16816.F32 R12, R96.reuse, R110, R12 ;  /* 0x0000006e600c723c */ /* 0x040fe2000000180c */
[----:B------:R-:W1:Y:S03]  /*cbf0*/  LDSM.16.MT88.4 R108, [R150+0x6800] ;  /* 0x00680000966c783b */ /* 0x000e660000004200 */
[----:B------:R-:W-:Y:S01]  /*cc00*/  FADD.FTZ R124, R124, R129 ;  /* 0x000000817c7c7221 */ /* 0x000fe20000010000 */
[----:B------:R-:W5:Y:S01]  /*cc10*/  MUFU.EX2 R121, R121 ;  /* 0x0000007900797308 */ /* 0x000f620000000800 */
[----:B------:R-:W-:Y:S02]  /*cc20*/  FADD.FTZ R122, R122, R131 ;  /* 0x000000837a7a7221 */ /* 0x000fe40000010000 */
[C---:B------:R-:W-:Y:S04]  /*cc30*/  HMMA.16816.F32 R76, R96.reuse, R112, R76 ;  /* 0x00000070604c723c */ /* 0x040fe8000000184c */
[----:B--2---:R-:W-:Y:S01]  /*cc40*/  F2FP.PACK_AB R89, R117, R116 ;  /* 0x000000747559723e */ /* 0x004fe200000000ff */
        /* <DEDUP_REMOVED lines=13> */
[----:B------:R-:W2:Y:S01]  /*cd20*/  MUFU.EX2 R113, R113 ;  /* 0x0000007100717308 */ /* 0x000ea20000000800 */
[----:B------:R-:W-:Y:S02]  /*cd30*/  FFMA.FTZ R48, R49, c[0x0][0x23c], -R103 ;  /* 0x00008f0031307a23 */ /* 0x000fe40000010867 */
[--C-:B------:R-:W-:Y:S01]  /*cd40*/  FFMA.FTZ R49, R50, c[0x0][0x23c], -R5.reuse ;  /* 0x00008f0032317a23 */ /* 0x100fe20000010805 */
[----:B------:R-:W-:Y:S01]  /*cd50*/  HMMA.16816.F32 R84, R96, R94, R84 ;  /* 0x0000005e6054723c */ /* 0x000fe20000001854 */
[----:B------:R-:W3:Y:S03]  /*cd60*/  LDSM.16.MT88.4 R92, [R149+0x6800] ;  /* 0x00680000955c783b */ /* 0x000ee60000004200 */
[----:B------:R-:W-:Y:S02]  /*cd70*/  FFMA.FTZ R50, R51, c[0x0][0x23c], -R5 ;  /* 0x00008f0033327a23 */ /* 0x000fe40000010805 */
[----:B------:R-:W-:Y:S01]  /*cd80*/  MUFU.EX2 R114, R114 ;  /* 0x0000007200727308 */ /* 0x000fe20000000800 */
[--C-:B------:R-:W-:Y:S02]  /*cd90*/  FFMA.FTZ R51, R52, c[0x0][0x23c], -R103.reuse ;  /* 0x00008f0034337a23 */ /* 0x100fe40000010867 */
[----:B------:R-:W5:Y:S03]  /*cda0*/  LDSM.16.MT88.4 R96, [R148+0x6800] ;  /* 0x006800009460783b */ /* 0x000f660000004200 */
[----:B------:R-:W-:Y:S02]  /*cdb0*/  FFMA.FTZ R52, R53, c[0x0][0x23c], -R103 ;  /* 0x00008f0035347a23 */ /* 0x000fe40000010867 */
[----:B------:R-:W-:Y:S02]  /*cdc0*/  FFMA.FTZ R53, R54, c[0x0][0x23c], -R5 ;  /* 0x00008f0036357a23 */ /* 0x000fe40000010805 */
[----:B------:R-:W1:Y:S01]  /*cdd0*/  MUFU.EX2 R115, R115 ;  /* 0x0000007300737308 */ /* 0x000e620000000800 */
[----:B------:R-:W-:Y:S02]  /*cde0*/  FFMA.FTZ R54, R56, c[0x0][0x23c], -R103 ;  /* 0x00008f0038367a23 */ /* 0x000fe40000010867 */
[----:B------:R-:W-:Y:S01]  /*cdf0*/  FFMA.FTZ R56, R58, c[0x0][0x23c], -R5 ;  /* 0x00008f003a387a23 */ /* 0x000fe20000010805 */
[----:B--2---:R-:W-:Y:S01]  /*ce00*/  F2FP.PACK_AB R91, R113, R112 ;  /* 0x00000070715b723e */ /* 0x004fe200000000ff */
[----:B------:R-:W-:Y:S02]  /*ce10*/  FFMA.FTZ R58, R60, c[0x0][0x23c], -R103 ;  /* 0x00008f003c3a7a23 */ /* 0x000fe40000010867 */
[--C-:B------:R-:W-:Y:S02]  /*ce20*/  FFMA.FTZ R60, R62, c[0x0][0x23c], -R5.reuse ;  /* 0x00008f003e3c7a23 */ /* 0x100fe40000010805 */
[----:B------:R-:W-:Y:S01]  /*ce30*/  FFMA.FTZ R7, R63, c[0x0][0x23c], -R5 ;  /* 0x00008f003f077a23 */ /* 0x000fe20000010805 */
[----:B------:R-:W2:Y:S01]  /*ce40*/  MUFU.EX2 R128, R128 ;  /* 0x0000008000807308 */ /* 0x000ea20000000800 */
[C---:B----4-:R-:W-:Y:S05]  /*ce50*/  HMMA.16816.F32 R8, R88.reuse, R104, R8 ;  /* 0x000000685808723c */ /* 0x050fea0000001808 */
[----:B------:R-:W-:Y:S02]  /*ce60*/  FADD.FTZ R119, R119, R124 ;  /* 0x0000007c77777221 */ /* 0x000fe40000010000 */
[----:B------:R-:W-:Y:S01]  /*ce70*/  FADD.FTZ R123, R123, R122 ;  /* 0x0000007a7b7b7221 */ /* 0x000fe20000010000 */
[C---:B------:R-:W-:Y:S01]  /*ce80*/  HMMA.16816.F32 R68, R88.reuse, R106, R68 ;  /* 0x0000006a5844723c */ /* 0x040fe20000001844 */
[----:B------:R-:W-:Y:S01]  /*ce90*/  MUFU.EX2 R127, R127 ;  /* 0x0000007f007f7308 */ /* 0x000fe20000000800 */
[----:B------:R-:W4:Y:S02]  /*cea0*/  LDSM.16.MT88.4 R104, [R152+0x7000] ;  /* 0x007000009868783b */ /* 0x000f240000004200 */
[----:B------:R-:W-:Y:S01]  /*ceb0*/  FADD.FTZ R119, R6, R119 ;  /* 0x0000007706777221 */ /* 0x000fe20000010000 */
[----:B-1----:R-:W-:Y:S01]  /*cec0*/  F2FP.PACK_AB R20, R115, R114 ;  /* 0x000000727314723e */ /* 0x002fe200000000ff */
[----:B------:R-:W-:Y:S02]  /*ced0*/  FADD.FTZ R123, R102, R123 ;  /* 0x0000007b667b7221 */ /* 0x000fe40000010000 */
[C---:B------:R-:W-:Y:S03]  /*cee0*/  HMMA.16816.F32 R72, R88.reuse, R108, R72 ;  /* 0x0000006c5848723c */ /* 0x040fe60000001848 */
[----:B------:R-:W1:Y:S01]  /*cef0*/  MUFU.EX2 R126, R126 ;  /* 0x0000007e007e7308 */ /* 0x000e620000000800 */
[----:B------:R-:W-:Y:S02]  /*cf00*/  FADD.FTZ R116, R116, R123 ;  /* 0x0000007b74747221 */ /* 0x000fe40000010000 */
[----:B------:R-:W-:Y:S01]  /*cf10*/  FADD.FTZ R118, R118, R119 ;  /* 0x0000007776767221 */ /* 0x000fe20000010000 */
[----:B--2---:R-:W-:Y:S01]  /*cf20*/  F2FP.PACK_AB R21, R128, R125 ;  /* 0x0000007d8015723e */ /* 0x004fe200000000ff */
[C---:B------:R-:W-:Y:S04]  /*cf30*/  HMMA.16816.F32 R12, R88.reuse, R110, R12 ;  /* 0x0000006e580c723c */ /* 0x040fe8000000180c */
[--C-:B------:R-:W-:Y:S01]  /*cf40*/  FFMA.FTZ R108, R26, c[0x0][0x23c], -R5.reuse ;  /* 0x00008f001a6c7a23 */ /* 0x100fe20000010805 */
[----:B------:R-:W-:Y:S01]  /*cf50*/  MUFU.EX2 R40, R40 ;  /* 0x0000002800287308 */ /* 0x000fe20000000800 */
[----:B------:R-:W-:Y:S02]  /*cf60*/  FFMA.FTZ R109, R27, c[0x0][0x23c], -R5 ;  /* 0x00008f001b6d7a23 */ /* 0x000fe40000010805 */
[C---:B---3--:R-:W-:Y:S01]  /*cf70*/  HMMA.16816.F32 R76, R88.reuse, R92, R76 ;  /* 0x0000005c584c723c */ /* 0x048fe2000000184c */
[----:B------:R-:W2:Y:S03]  /*cf80*/  LDSM.16.MT88.4 R24, [R150+0x7000] ;  /* 0x007000009618783b */ /* 0x000ea60000004200 */
[----:B------:R-:W-:Y:S02]  /*cf90*/  FFMA.FTZ R111, R28, c[0x0][0x23c], -R103 ;  /* 0x00008f001c6f7a23 */ /* 0x000fe40000010867 */
[----:B------:R-:W-:Y:S01]  /*cfa0*/  FADD.FTZ R117, R117, R116 ;  /* 0x0000007475757221 */ /* 0x000fe20000010000 */
[----:B------:R-:W-:Y:S01]  /*cfb0*/  MUFU.EX2 R108, R108 ;  /* 0x0000006c006c7308 */ /* 0x000fe20000000800 */
[C---:B------:R-:W-:Y:S04]  /*cfc0*/  HMMA.16816.F32 R80, R88.reuse, R94, R80 ;  /* 0x0000005e5850723c */ /* 0x040fe80000001850 */
[----:B------:R-:W-:Y:S01]  /*cfd0*/  FFMA.FTZ R92, R35, c[0x0][0x23c], -R5 ;  /* 0x00008f00235c7a23 */ /* 0x000fe20000010805 */
[----:B-1----:R-:W-:Y:S01]  /*cfe0*/  F2FP.PACK_AB R22, R126, R127 ;  /* 0x0000007f7e16723e */ /* 0x002fe200000000ff */
[----:B------:R-:W-:Y:S02]  /*cff0*/  FADD.FTZ R121, R121, R118 ;  /* 0x0000007679797221 */ /* 0x000fe40000010000 */
[C---:B-----5:R-:W-:Y:S01]  /*d000*/  HMMA.16816.F32 R16, R88.reuse, R96, R16 ;  /* 0x000000605810723c */ /* 0x060fe20000001810 */
[----:B------:R-:W1:Y:S03]  /*d010*/  MUFU.EX2 R109, R109 ;  /* 0x0000006d006d7308 */ /* 0x000e660000000800 */
[----:B------:R-:W-:Y:S03]  /*d020*/  FADD.FTZ R114, R114, R121 ;  /* 0x0000007972727221 */ /* 0x000fe60000010000 */
[----:B------:R-:W-:Y:S01]  /*d030*/  FFMA.FTZ R96, R29, c[0x0][0x23c], -R103 ;  /* 0x00008f001d607a23 */ /* 0x000fe20000010867 */
[----:B------:R-:W-:Y:S01]  /*d040*/  HMMA.16816.F32 R84, R88, R98, R84 ;  /* 0x000000625854723c */ /* 0x000fe20000001854 */
[----:B------:R-:W3:Y:S02]  /*d050*/  LDSM.16.MT88.4 R88, [R149+0x7000] ;  /* 0x007000009558783b */ /* 0x000ee40000004200 */
[----:B------:R-:W-:Y:S01]  /*d060*/  MUFU.EX2 R111, R111 ;  /* 0x0000006f006f7308 */ /* 0x000fe20000000800 */
[--C-:B------:R-:W-:Y:S02]  /*d070*/  FFMA.FTZ R97, R30, c[0x0][0x23c], -R5.reuse ;  /* 0x00008f001e617a23 */ /* 0x100fe40000010805 */
[----:B------:R-:W-:Y:S02]  /*d080*/  FADD.FTZ R114, R115, R114 ;  /* 0x0000007273727221 */ /* 0x000fe40000010000 */
[----:B------:R-:W-:Y:S02]  /*d090*/  FFMA.FTZ R98, R31, c[0x0][0x23c], -R5 ;  /* 0x00008f001f627a23 */ /* 0x000fe40000010805 */
[----:B------:R-:W5:Y:S02]  /*d0a0*/  LDSM.16.MT88.4 R28, [R148+0x7000] ;  /* 0x00700000941c783b */ /* 0x000f640000004200 */
[----:B------:R-:W-:Y:S01]  /*d0b0*/  FADD.FTZ R127, R127, R114 ;  /* 0x000000727f7f7221 */ /* 0x000fe20000010000 */
[----:B------:R-:W2:Y:S03]  /*d0c0*/  MUFU.EX2 R96, R96 ;  /* 0x0000006000607308 */ /* 0x000ea60000000800 */
[----:B------:R-:W-:Y:S01]  /*d0d0*/  FADD.FTZ R126, R126, R127 ;  /* 0x0000007f7e7e7221 */ /* 0x000fe20000010000 */
[----:B-1----:R-:W-:Y:S06]  /*d0e0*/  F2FP.PACK_AB R23, R109, R108 ;  /* 0x0000006c6d17723e */ /* 0x002fec00000000ff */
[----:B------:R-:W-:Y:S01]  /*d0f0*/  MUFU.EX2 R97, R97 ;  /* 0x0000006100617308 */ /* 0x000fe20000000800 */
[C---:B----4-:R-:W-:Y:S07]  /*d100*/  HMMA.16816.F32 R8, R20.reuse, R104, R8 ;  /* 0x000000681408723c */ /* 0x050fee0000001808 */
[--C-:B------:R-:W-:Y:S01]  /*d110*/  FFMA.FTZ R104, R32, c[0x0][0x23c], -R103.reuse ;  /* 0x00008f0020687a23 */ /* 0x100fe20000010867 */
[C---:B------:R-:W-:Y:S01]  /*d120*/  HMMA.16816.F32 R68, R20.reuse, R106, R68 ;  /* 0x0000006a1444723c */ /* 0x040fe20000001844 */
[----:B------:R-:W1:Y:S03]  /*d130*/  MUFU.EX2 R98, R98 ;  /* 0x0000006200627308 */ /* 0x000e660000000800 */
[----:B------:R-:W-:Y:S03]  /*d140*/  FFMA.FTZ R105, R33, c[0x0][0x23c], -R103 ;  /* 0x00008f0021697a23 */ /* 0x000fe60000010867 */
[--C-:B------:R-:W-:Y:S01]  /*d150*/  FFMA.FTZ R106, R34, c[0x0][0x23c], -R5.reuse ;  /* 0x00008f00226a7a23 */ /* 0x100fe20000010805 */
[C---:B--2---:R-:W-:Y:S01]  /*d160*/  HMMA.16816.F32 R72, R20.reuse, R24, R72 ;  /* 0x000000181448723c */ /* 0x044fe20000001848 */
[----:B------:R-:W-:Y:S02]  /*d170*/  LDSM.16.MT88.4 R32, [R150+0x7800] ;  /* 0x007800009620783b */ /* 0x000fe40000004200 */
[----:B------:R-:W-:Y:S01]  /*d180*/  MUFU.EX2 R104, R104 ;  /* 0x0000006800687308 */ /* 0x000fe20000000800 */
[----:B------:R-:W-:Y:S04]  /*d190*/  FFMA.FTZ R107, R39, c[0x0][0x23c], -R5 ;  /* 0x00008f00276b7a23 */ /* 0x000fe80000010805 */
[C---:B------:R-:W-:Y:S01]  /*d1a0*/  HMMA.16816.F32 R12, R20.reuse, R26, R12 ;  /* 0x0000001a140c723c */ /* 0x040fe2000000180c */
[----:B------:R-:W2:Y:S04]  /*d1b0*/  LDSM.16.MT88.4 R24, [R152+0x7800] ;  /* 0x007800009818783b */ /* 0x000ea80000004200 */
[----:B------:R-:W4:Y:S03]  /*d1c0*/  MUFU.EX2 R105, R105 ;  /* 0x0000006900697308 */ /* 0x000f260000000800 */
[C---:B---3--:R-:W-:Y:S07]  /*d1d0*/  HMMA.16816.F32 R76, R20.reuse, R88, R76 ;  /* 0x00000058144c723c */ /* 0x048fee000000184c */
[----:B------:R3:W-:Y:S01]  /*d1e0*/  MUFU.EX2 R89, R92 ;  /* 0x0000005c00597308 */ /* 0x0007e20000000800 */
[C---:B------:R-:W-:Y:S04]  /*d1f0*/  HMMA.16816.F32 R80, R20.reuse, R90, R80 ;  /* 0x0000005a1450723c */ /* 0x040fe80000001850 */
[--C-:B------:R-:W-:Y:S03]  /*d200*/  FFMA.FTZ R88, R36, c[0x0][0x23c], -R103.reuse ;  /* 0x00008f0024587a23 */ /* 0x100fe60000010867 */
[----:B------:R-:W-:Y:S01]  /*d210*/  FFMA.FTZ R91, R37, c[0x0][0x23c], -R103 ;  /* 0x00008f00255b7a23 */ /* 0x000fe20000010867 */
[C---:B-----5:R-:W-:Y:S01]  /*d220*/  HMMA.16816.F32 R16, R20.reuse, R28, R16 ;  /* 0x0000001c1410723c */ /* 0x060fe20000001810 */
[----:B------:R-:W5:Y:S03]  /*d230*/  MUFU.EX2 R106, R106 ;  /* 0x0000006a006a7308 */ /* 0x000f660000000800 */
[--C-:B------:R-:W-:Y:S02]  /*d240*/  FFMA.FTZ R90, R38, c[0x0][0x23c], -R5.reuse ;  /* 0x00008f00265a7a23 */ /* 0x100fe40000010805 */
[----:B------:R-:W-:Y:S01]  /*d250*/  LDSM.16.MT88.4 R36, [R148+0x8000] ;  /* 0x008000009424783b */ /* 0x000fe20000004200 */
[----:B------:R-:W-:Y:S01]  /*d260*/  FFMA.FTZ R5, R67, c[0x0][0x23c], -R5 ;  /* 0x00008f0043057a23 */ /* 0x000fe20000010805 */
[----:B------:R-:W-:Y:S03]  /*d270*/  HMMA.16816.F32 R84, R20, R30, R84 ;  /* 0x0000001e1454723c */ /* 0x000fe60000001854 */
[----:B------:R-:W-:Y:S01]  /*d280*/  MUFU.EX2 R88, R88 ;  /* 0x0000005800587308 */ /* 0x000fe20000000800 */
[----:B------:R-:W-:Y:S02]  /*d290*/  FFMA.FTZ R103, R65, c[0x0][0x23c], -R103 ;  /* 0x00008f0041677a23 */ /* 0x000fe40000010867 */
[----:B------:R-:W2:Y:S01]  /*d2a0*/  LDSM.16.MT88.4 R28, [R149+0x7800] ;  /* 0x00780000951c783b */ /* 0x000ea20000004200 */
[----:B------:R-:W-:Y:S01]  /*d2b0*/  F2FP.PACK_AB R20, R96, R111 ;  /* 0x0000006f6014723e */ /* 0x000fe200000000ff */
[----:B------:R-:W-:Y:S01]  /*d2c0*/  FADD.FTZ R111, R111, R126 ;  /* 0x0000007e6f6f7221 */ /* 0x000fe20000010000 */
[----:B-1----:R-:W-:Y:S03]  /*d2d0*/  F2FP.PACK_AB R21, R98, R97 ;  /* 0x000000616215723e */ /* 0x002fe600000000ff */
[----:B----4-:R-:W-:Y:S01]  /*d2e0*/  F2FP.PACK_AB R22, R105, R104 ;  /* 0x000000686916723e */ /* 0x010fe200000000ff */
[----:B------:R-:W-:Y:S01]  /*d2f0*/  FADD.FTZ R111, R96, R111 ;  /* 0x0000006f606f7221 */ /* 0x000fe20000010000 */
[----:B---3--:R-:W-:Y:S01]  /*d300*/  LDSM.16.MT88.4 R92, [R150+0x9800] ;  /* 0x00980000965c783b */ /* 0x008fe20000004200 */
[----:B------:R-:W1:Y:S01]  /*d310*/  MUFU.EX2 R91, R91 ;  /* 0x0000005b005b7308 */ /* 0x000e620000000800 */
[----:B-----5:R-:W-:Y:S01]  /*d320*/  F2FP.PACK_AB R23, R89, R106 ;  /* 0x0000006a5917723e */ /* 0x020fe200000000ff */
[----:B------:R-:W-:Y:S04]  /*d330*/  FADD.FTZ R104, R104, R111 ;  /* 0x0000006f68687221 */ /* 0x000fe80000010000 */
[----:B------:R-:W-:Y:S02]  /*d340*/  FADD.FTZ R105, R105, R104 ;  /* 0x0000006869697221 */ /* 0x000fe40000010000 */
[C---:B--2---:R-:W-:Y:S02]  /*d350*/  HMMA.16816.F32 R8, R20.reuse, R24, R8 ;  /* 0x000000181408723c */ /* 0x044fe40000001808 */
[----:B------:R-:W-:Y:S06]  /*d360*/  MUFU.EX2 R90, R90 ;  /* 0x0000005a005a7308 */ /* 0x000fec0000000800 */
[C---:B------:R-:W-:Y:S01]  /*d370*/  HMMA.16816.F32 R68, R20.reuse, R26, R68 ;  /* 0x0000001a1444723c */ /* 0x040fe20000001844 */
[----:B------:R-:W2:Y:S03]  /*d380*/  LDSM.16.MT88.4 R24, [R148+0x7800] ;  /* 0x007800009418783b */ /* 0x000ea60000004200 */
[----:B------:R-:W3:Y:S04]  /*d390*/  MUFU.EX2 R107, R107 ;  /* 0x0000006b006b7308 */ /* 0x000ee80000000800 */
[C---:B------:R-:W-:Y:S06]  /*d3a0*/  HMMA.16816.F32 R72, R20.reuse, R32, R72 ;  /* 0x000000201448723c */ /* 0x040fec0000001848 */
[----:B------:R-:W4:Y:S02]  /*d3b0*/  MUFU.EX2 R41, R41 ;  /* 0x0000002900297308 */ /* 0x000f240000000800 */
[C---:B------:R-:W-:Y:S01]  /*d3c0*/  HMMA.16816.F32 R12, R20.reuse, R34, R12 ;  /* 0x00000022140c723c */ /* 0x040fe2000000180c */
[----:B------:R-:W5:Y:S07]  /*d3d0*/  LDSM.16.MT88.4 R32, [R152+0x8000] ;  /* 0x008000009820783b */ /* 0x000f6e0000004200 */
[----:B------:R-:W-:Y:S01]  /*d3e0*/  MUFU.EX2 R42, R42 ;  /* 0x0000002a002a7308 */ /* 0x000fe20000000800 */
[C---:B------:R-:W-:Y:S08]  /*d3f0*/  HMMA.16816.F32 R76, R20.reuse, R28, R76 ;  /* 0x0000001c144c723c */ /* 0x040ff0000000184c */
[C---:B------:R-:W-:Y:S01]  /*d400*/  HMMA.16816.F32 R80, R20.reuse, R30, R80 ;  /* 0x0000001e1450723c */ /* 0x040fe20000001850 */
[----:B------:R-:W3:Y:S01]  /*d410*/  MUFU.EX2 R43, R43 ;  /* 0x0000002b002b7308 */ /* 0x000ee20000000800 */
[----:B------:R-:W5:Y:S06]  /*d420*/  LDSM.16.MT88.4 R28, [R150+0x8000] ;  /* 0x00800000961c783b */ /* 0x000f6c0000004200 */
[C---:B--2---:R-:W-:Y:S03]  /*d430*/  HMMA.16816.F32 R16, R20.reuse, R24, R16 ;  /* 0x000000181410723c */ /* 0x044fe60000001810 */
[----:B------:R-:W-:Y:S05]  /*d440*/  MUFU.EX2 R44, R44 ;  /* 0x0000002c002c7308 */ /* 0x000fea0000000800 */
[----:B------:R-:W-:Y:S01]  /*d450*/  HMMA.16816.F32 R84, R20, R26, R84 ;  /* 0x0000001a1454723c */ /* 0x000fe20000001854 */
[----:B------:R-:W2:Y:S04]  /*d460*/  LDSM.16.MT88.4 R24, [R149+0x8000] ;  /* 0x008000009518783b */ /* 0x000ea80000004200 */
[----:B------:R-:W2:Y:S02]  /*d470*/  MUFU.EX2 R45, R45 ;  /* 0x0000002d002d7308 */ /* 0x000ea40000000800 */
[----:B-1----:R-:W-:Y:S01]  /*d480*/  F2FP.PACK_AB R20, R91, R88 ;  /* 0x000000585b14723e */ /* 0x002fe200000000ff */
[----:B------:R-:W-:Y:S01]  /*d490*/  FADD.FTZ R88, R88, R105 ;  /* 0x0000006958587221 */ /* 0x000fe20000010000 */
[----:B---3--:R-:W-:Y:S03]  /*d4a0*/  F2FP.PACK_AB R21, R107, R90 ;  /* 0x0000005a6b15723e */ /* 0x008fe600000000ff */
[----:B----4-:R-:W-:Y:S01]  /*d4b0*/  F2FP.PACK_AB R22, R41, R40 ;  /* 0x000000282916723e */ /* 0x010fe200000000ff */
[----:B------:R-:W-:Y:S01]  /*d4c0*/  FADD.FTZ R91, R91, R88 ;  /* 0x000000585b5b7221 */ /* 0x000fe20000010000 */
[----:B------:R-:W-:Y:S01]  /*d4d0*/  F2FP.PACK_AB R23, R43, R42 ;  /* 0x0000002a2b17723e */ /* 0x000fe200000000ff */
[----:B------:R-:W-:Y:S02]  /*d4e0*/  MUFU.EX2 R46, R46 ;  /* 0x0000002e002e7308 */ /* 0x000fe40000000800 */
[----:B------:R-:W-:Y:S04]  /*d4f0*/  FADD.FTZ R40, R40, R91 ;  /* 0x0000005b28287221 */ /* 0x000fe80000010000 */
[C---:B-----5:R-:W-:Y:S03]  /*d500*/  HMMA.16816.F32 R8, R20.reuse, R32, R8 ;  /* 0x000000201408723c */ /* 0x060fe60000001808 */
[----:B------:R-:W-:Y:S01]  /*d510*/  FADD.FTZ R41, R41, R40 ;  /* 0x0000002829297221 */ /* 0x000fe20000010000 */
[----:B------:R-:W1:Y:S04]  /*d520*/  MUFU.EX2 R47, R47 ;  /* 0x0000002f002f7308 */ /* 0x000e680000000800 */
[C---:B------:R-:W-:Y:S01]  /*d530*/  HMMA.16816.F32 R68, R20.reuse, R34, R68 ;  /* 0x000000221444723c */ /* 0x040fe20000001844 */
[----:B------:R-:W-:Y:S05]  /*d540*/  LDSM.16.MT88.4 R32, [R149+0x8800] ;  /* 0x008800009520783b */ /* 0x000fea0000004200 */
[----:B------:R-:W-:Y:S02]  /*d550*/  MUFU.EX2 R3, R3 ;  /* 0x0000000300037308 */ /* 0x000fe40000000800 */
[C---:B------:R-:W-:Y:S08]  /*d560*/  HMMA.16816.F32 R72, R20.reuse, R28, R72 ;  /* 0x0000001c1448723c */ /* 0x040ff00000001848 */
[C---:B------:R-:W-:Y:S01]  /*d570*/  HMMA.16816.F32 R12, R20.reuse, R30, R12 ;  /* 0x0000001e140c723c */ /* 0x040fe2000000180c */
[----:B------:R-:W3:Y:S01]  /*d580*/  LDSM.16.MT88.4 R28, [R152+0x8800] ;  /* 0x00880000981c783b */ /* 0x000ee20000004200 */
[----:B------:R-:W4:Y:S06]  /*d590*/  MUFU.EX2 R48, R48 ;  /* 0x0000003000307308 */ /* 0x000f2c0000000800 */
[C---:B--2---:R-:W-:Y:S04]  /*d5a0*/  HMMA.16816.F32 R76, R20.reuse, R24, R76 ;  /* 0x00000018144c723c */ /* 0x044fe8000000184c */
[----:B------:R-:W-:Y:S04]  /*d5b0*/  MUFU.EX2 R49, R49 ;  /* 0x0000003100317308 */ /* 0x000fe80000000800 */
[C---:B------:R-:W-:Y:S01]  /*d5c0*/  HMMA.16816.F32 R80, R20.reuse, R26, R80 ;  /* 0x0000001a1450723c */ /* 0x040fe20000001850 */
[----:B------:R-:W2:Y:S05]  /*d5d0*/  LDSM.16.MT88.4 R24, [R150+0x8800] ;  /* 0x008800009618783b */ /* 0x000eaa0000004200 */
[----:B------:R-:W5:Y:S02]  /*d5e0*/  MUFU.EX2 R50, R50 ;  /* 0x0000003200327308 */ /* 0x000f640000000800 */
[C---:B------:R-:W-:Y:S08]  /*d5f0*/  HMMA.16816.F32 R16, R20.reuse, R36, R16 ;  /* 0x000000241410723c */ /* 0x040ff00000001810 */
[----:B------:R-:W-:Y:S01]  /*d600*/  HMMA.16816.F32 R84, R20, R38, R84 ;  /* 0x000000261454723c */ /* 0x000fe20000001854 */
[----:B------:R-:W2:Y:S01]  /*d610*/  LDSM.16.MT88.4 R36, [R148+0x8800] ;  /* 0x008800009424783b */ /* 0x000ea20000004200 */
[----:B------:R-:W-:Y:S05]  /*d620*/  MUFU.EX2 R51, R51 ;  /* 0x0000003300337308 */ /* 0x000fea0000000800 */
[----:B------:R-:W-:Y:S02]  /*d630*/  F2FP.PACK_AB R20, R45, R44 ;  /* 0x0000002c2d14723e */ /* 0x000fe400000000ff */
[----:B-1----:R-:W-:Y:S03]  /*d640*/  F2FP.PACK_AB R21, R47, R46 ;  /* 0x0000002e2f15723e */ /* 0x002fe600000000ff */
[----:B----4-:R-:W-:Y:S01]  /*d650*/  F2FP.PACK_AB R22, R48, R3 ;  /* 0x000000033016723e */ /* 0x010fe200000000ff */
[----:B------:R-:W1:Y:S01]  /*d660*/  MUFU.EX2 R52, R52 ;  /* 0x0000003400347308 */ /* 0x000e620000000800 */
[----:B-----5:R-:W-:Y:S07]  /*d670*/  F2FP.PACK_AB R23, R50, R49 ;  /* 0x000000313217723e */ /* 0x020fee00000000ff */
[C---:B---3--:R-:W-:Y:S02]  /*d680*/  HMMA.16816.F32 R8, R20.reuse, R28, R8 ;  /* 0x0000001c1408723c */ /* 0x048fe40000001808 */
[----:B------:R-:W-:Y:S06]  /*d690*/  MUFU.EX2 R53, R53 ;  /* 0x0000003500357308 */ /* 0x000fec0000000800 */
[C---:B------:R-:W-:Y:S01]  /*d6a0*/  HMMA.16816.F32 R68, R20.reuse, R30, R68 ;  /* 0x0000001e1444723c */ /* 0x040fe20000001844 */
[----:B------:R-:W-:Y:S03]  /*d6b0*/  LDSM.16.MT88.4 R28, [R150+0x9000] ;  /* 0x00900000961c783b */ /* 0x000fe60000004200 */
[----:B------:R-:W3:Y:S04]  /*d6c0*/  MUFU.EX2 R100, R100 ;  /* 0x0000006400647308 */ /* 0x000ee80000000800 */
[C---:B--2---:R-:W-:Y:S06]  /*d6d0*/  HMMA.16816.F32 R72, R20.reuse, R24, R72 ;  /* 0x000000181448723c */ /* 0x044fec0000001848 */
[----:B------:R-:W-:Y:S02]  /*d6e0*/  MUFU.EX2 R54, R54 ;  /* 0x0000003600367308 */ /* 0x000fe40000000800 */
[C---:B------:R-:W-:Y:S01]  /*d6f0*/  HMMA.16816.F32 R12, R20.reuse, R26, R12 ;  /* 0x0000001a140c723c */ /* 0x040fe2000000180c */
[----:B------:R-:W2:Y:S07]  /*d700*/  LDSM.16.MT88.4 R24, [R152+0x9000] ;  /* 0x009000009818783b */ /* 0x000eae0000004200 */
[C---:B------:R-:W-:Y:S01]  /*d710*/  HMMA.16816.F32 R76, R20.reuse, R32, R76 ;  /* 0x00000020144c723c */ /* 0x040fe2000000184c */
[----:B------:R-:W4:Y:S07]  /*d720*/  MUFU.EX2 R55, R55 ;  /* 0x0000003700377308 */ /* 0x000f2e0000000800 */
[C---:B------:R-:W-:Y:S01]  /*d730*/  HMMA.16816.F32 R80, R20.reuse, R34, R80 ;  /* 0x000000221450723c */ /* 0x040fe20000001850 */
[----:B------:R-:W5:Y:S02]  /*d740*/  LDSM.16.MT88.4 R32, [R149+0x9000] ;  /* 0x009000009520783b */ /* 0x000f640000004200 */
[----:B------:R-:W-:Y:S05]  /*d750*/  MUFU.EX2 R56, R56 ;  /* 0x0000003800387308 */ /* 0x000fea0000000800 */
[C---:B------:R-:W-:Y:S05]  /*d760*/  HMMA.16816.F32 R16, R20.reuse, R36, R16 ;  /* 0x000000241410723c */ /* 0x040fea0000001810 */
[----:B------:R-:W2:Y:S03]  /*d770*/  MUFU.EX2 R57, R57 ;  /* 0x0000003900397308 */ /* 0x000ea60000000800 */
[----:B------:R-:W-:Y:S01]  /*d780*/  HMMA.16816.F32 R84, R20, R38, R84 ;  /* 0x000000261454723c */ /* 0x000fe20000001854 */
[----:B------:R-:W5:Y:S06]  /*d790*/  LDSM.16.MT88.4 R36, [R148+0x9000] ;  /* 0x009000009424783b */ /* 0x000f6c0000004200 */
[----:B-1----:R-:W-:Y:S01]  /*d7a0*/  F2FP.PACK_AB R20, R52, R51 ;  /* 0x000000333414723e */ /* 0x002fe200000000ff */
[----:B------:R-:W-:Y:S01]  /*d7b0*/  MUFU.EX2 R58, R58 ;  /* 0x0000003a003a7308 */ /* 0x000fe20000000800 */
[----:B---3--:R-:W-:Y:S03]  /*d7c0*/  F2FP.PACK_AB R21, R100, R53 ;  /* 0x000000356415723e */ /* 0x008fe600000000ff */
[----:B----4-:R-:W-:Y:S06]  /*d7d0*/  F2FP.PACK_AB R22, R55, R54 ;  /* 0x000000363716723e */ /* 0x010fec00000000ff */
[----:B------:R-:W1:Y:S01]  /*d7e0*/  MUFU.EX2 R59, R59 ;  /* 0x0000003b003b7308 */ /* 0x000e620000000800 */
[----:B--2---:R-:W-:Y:S07]  /*d7f0*/  F2FP.PACK_AB R23, R57, R56 ;  /* 0x000000383917723e */ /* 0x004fee00000000ff */
[C---:B------:R-:W-:Y:S02]  /*d800*/  HMMA.16816.F32 R8, R20.reuse, R24, R8 ;  /* 0x000000181408723c */ /* 0x040fe40000001808 */
[----:B------:R-:W-:Y:S06]  /*d810*/  MUFU.EX2 R60, R60 ;  /* 0x0000003c003c7308 */ /* 0x000fec0000000800 */
[C---:B------:R-:W-:Y:S01]  /*d820*/  HMMA.16816.F32 R68, R20.reuse, R26, R68 ;  /* 0x0000001a1444723c */ /* 0x040fe20000001844 */
[----:B------:R-:W2:Y:S03]  /*d830*/  LDSM.16.MT88.4 R24, [R152+0x9800] ;  /* 0x009800009818783b */ /* 0x000ea60000004200 */
[----:B------:R-:W3:Y:S04]  /*d840*/  MUFU.EX2 R7, R7 ;  /* 0x0000000700077308 */ /* 0x000ee80000000800 */
[C---:B------:R-:W-:Y:S06]  /*d850*/  HMMA.16816.F32 R72, R20.reuse, R28, R72 ;  /* 0x0000001c1448723c */ /* 0x040fec0000001848 */
[----:B------:R-:W-:Y:S01]  /*d860*/  MUFU.EX2 R61, R61 ;  /* 0x0000003d003d7308 */ /* 0x000fe20000000800 */
[----:B------:R-:W-:Y:S01]  /*d870*/  FADD.FTZ R28, R112, R117 ;  /* 0x00000075701c7221 */ /* 0x000fe20000010000 */
[C---:B------:R-:W-:Y:S04]  /*d880*/  HMMA.16816.F32 R12, R20.reuse, R30, R12 ;  /* 0x0000001e140c723c */ /* 0x040fe8000000180c */
[----:B------:R-:W-:Y:S04]  /*d890*/  FADD.FTZ R28, R113, R28 ;  /* 0x0000001c711c7221 */ /* 0x000fe80000010000 */
[----:B------:R-:W4:Y:S01]  /*d8a0*/  MUFU.EX2 R62, R103 ;  /* 0x00000067003e7308 */ /* 0x000f220000000800 */
[C---:B-----5:R-:W-:Y:S03]  /*d8b0*/  HMMA.16816.F32 R76, R20.reuse, R32, R76 ;  /* 0x00000020144c723c */ /* 0x060fe6000000184c */
[----:B------:R-:W-:Y:S05]  /*d8c0*/  FADD.FTZ R29, R125, R28 ;  /* 0x0000001c7d1d7221 */ /* 0x000fea0000010000 */
[C---:B------:R-:W-:Y:S01]  /*d8d0*/  HMMA.16816.F32 R80, R20.reuse, R34, R80 ;  /* 0x000000221450723c */ /* 0x040fe20000001850 */
[----:B------:R-:W-:Y:S03]  /*d8e0*/  MUFU.EX2 R6, R66 ;  /* 0x0000004200067308 */ /* 0x000fe60000000800 */
[----:B------:R-:W-:Y:S04]  /*d8f0*/  FADD.FTZ R29, R128, R29 ;  /* 0x0000001d801d7221 */ /* 0x000fe80000010000 */
[C---:B------:R-:W-:Y:S03]  /*d900*/  HMMA.16816.F32 R16, R20.reuse, R36, R16 ;  /* 0x000000241410723c */ /* 0x040fe60000001810 */
[----:B------:R-:W5:Y:S01]  /*d910*/  MUFU.EX2 R5, R5 ;  /* 0x0000000500057308 */ /* 0x000f620000000800 */
[----:B------:R-:W-:Y:S02]  /*d920*/  FADD.FTZ R32, R108, R29 ;  /* 0x0000001d6c207221 */ /* 0x000fe40000010000 */
[----:B------:R-:W2:Y:S02]  /*d930*/  LDSM.16.MT88.4 R28, [R149+0x9800] ;  /* 0x00980000951c783b */ /* 0x000ea40000004200 */
[----:B------:R-:W-:Y:S04]  /*d940*/  HMMA.16816.F32 R84, R20, R38, R84 ;  /* 0x000000261454723c */ /* 0x000fe80000001854 */
[----:B------:R-:W-:Y:S03]  /*d950*/  FADD.FTZ R32, R109, R32 ;  /* 0x000000206d207221 */ /* 0x000fe60000010000 */
[----:B-1----:R-:W-:Y:S01]  /*d960*/  F2FP.PACK_AB R20, R59, R58 ;  /* 0x0000003a3b14723e */ /* 0x002fe200000000ff */
[----:B------:R-:W-:Y:S01]  /*d970*/  FADD.FTZ R33, R97, R32 ;  /* 0x0000002061217221 */ /* 0x000fe20000010000 */
[----:B---3--:R-:W-:Y:S03]  /*d980*/  F2FP.PACK_AB R21, R7, R60 ;  /* 0x0000003c0715723e */ /* 0x008fe600000000ff */
[----:B----4-:R-:W-:Y:S01]  /*d990*/  F2FP.PACK_AB R22, R62, R61 ;  /* 0x0000003d3e16723e */ /* 0x010fe200000000ff */
[----:B------:R-:W-:Y:S04]  /*d9a0*/  FADD.FTZ R33, R98, R33 ;  /* 0x0000002162217221 */ /* 0x000fe80000010000 */
[----:B------:R-:W-:Y:S01]  /*d9b0*/  FADD.FTZ R106, R106, R33 ;  /* 0x000000216a6a7221 */ /* 0x000fe20000010000 */
[----:B-----5:R-:W-:Y:S03]  /*d9c0*/  F2FP.PACK_AB R23, R5, R6 ;  /* 0x000000060517723e */ /* 0x020fe600000000ff */
[----:B------:R-:W-:Y:S04]  /*d9d0*/  FADD.FTZ R89, R89, R106 ;  /* 0x0000006a59597221 */ /* 0x000fe80000010000 */
[----:B------:R-:W-:Y:S01]  /*d9e0*/  FADD.FTZ R90, R90, R89 ;  /* 0x000000595a5a7221 */ /* 0x000fe20000010000 */
[C---:B--2---:R-:W-:Y:S01]  /*d9f0*/  HMMA.16816.F32 R96, R20.reuse, R24, R8 ;  /* 0x000000181460723c */ /* 0x044fe20000001808 */
[----:B------:R-:W1:Y:S02]  /*da00*/  LDSM.16.MT88.4 R8, [R148+0x9800] ;  /* 0x009800009408783b */ /* 0x000e640000004200 */
[----:B------:R-:W-:Y:S04]  /*da10*/  FADD.FTZ R107, R107, R90 ;  /* 0x0000005a6b6b7221 */ /* 0x000fe80000010000 */
[----:B------:R-:W-:Y:S01]  /*da20*/  FADD.FTZ R42, R42, R107 ;  /* 0x0000006b2a2a7221 */ /* 0x000fe20000010000 */
[C---:B------:R-:W-:Y:S04]  /*da30*/  HMMA.16816.F32 R68, R20.reuse, R26, R68 ;  /* 0x0000001a1444723c */ /* 0x040fe80000001844 */
[----:B------:R-:W-:Y:S04]  /*da40*/  FADD.FTZ R43, R43, R42 ;  /* 0x0000002a2b2b7221 */ /* 0x000fe80000010000 */
[C---:B------:R-:W-:Y:S08]  /*da50*/  HMMA.16816.F32 R72, R20.reuse, R92, R72 ;  /* 0x0000005c1448723c */ /* 0x040ff00000001848 */
[C---:B------:R-:W-:Y:S07]  /*da60*/  HMMA.16816.F32 R92, R20.reuse, R94, R12 ;  /* 0x0000005e145c723c */ /* 0x040fee000000180c */
        /* <DEDUP_REMOVED lines=16> */
[----:B------:R-:W-:Y:S01]  /*db70*/  FADD.FTZ R54, R54, R3 ;  /* 0x0000000336367221 */ /* 0x000fe20000010000 */
[----:B------:R-:W-:Y:S01]  /*db80*/  MOV R3, R0 ;  /* 0x0000000000037202 */ /* 0x000fe20000000f00 */
[----:B------:R-:W-:Y:S03]  /*db90*/  FADD.FTZ R56, R56, R13 ;  /* 0x0000000d38387221 */ /* 0x000fe60000010000 */
        /* <DEDUP_REMOVED lines=11> */
.L_x_5725:
[----:B------:R-:W1:Y:S01]  /*dc50*/  SHFL.BFLY PT, R4, R179, 0x2, 0x1f ;  /* 0x0c401f00b3047f89 */ /* 0x000e6200000e0000 */
[----:B------:R-:W-:Y:S01]  /*dc60*/  MOV R10, 0x3f800000 ;  /* 0x3f800000000a7802 */ /* 0x000fe20000000f00 */
[----:B------:R-:W-:Y:S01]  /*dc70*/  BSSY B0, `(.L_x_5730) ;  /* 0x000009a000007945 */ /* 0x000fe20003800000 */
[----:B------:R-:W-:Y:S01]  /*dc80*/  MOV R9, 0x3f800000 ;  /* 0x3f80000000097802 */ /* 0x000fe20000000f00 */
[----:B------:R-:W2:Y:S01]  /*dc90*/  SHFL.BFLY PT, R3, R178, 0x2, 0x1f ;  /* 0x0c401f00b2037f89 */ /* 0x000ea200000e0000 */
[----:B------:R-:W-:-:S03]  /*dca0*/  IADD3 R45, -R168, RZ, RZ ;  /* 0x000000ffa82d7210 */ /* 0x000fc60007ffe1ff */
[----:B------:R-:W-:Y:S06]  /*dcb0*/  BAR.SYNC.DEFER_BLOCKING 0x0 ;  /* 0x0000000000007b1d */ /* 0x000fec0000010000 */
[----:B------:R-:W3:Y:S01]  /*dcc0*/  S2R R44, SR_CTAID.Z ;  /* 0x00000000002c7919 */ /* 0x000ee20000002700 */
[----:B-1----:R-:W-:-:S03]  /*dcd0*/  FADD.FTZ R7, R4, R179 ;  /* 0x000000b304077221 */ /* 0x002fc60000010000 */
[----:B------:R-:W1:Y:S01]  /*dce0*/  S2R R4, SR_TID.X ;  /* 0x0000000000047919 */ /* 0x000e620000002100 */
[----:B--2---:R-:W-:-:S03]  /*dcf0*/  FADD.FTZ R14, R3, R178 ;  /* 0x000000b2030e7221 */ /* 0x004fc60000010000 */
[----:B------:R-:W2:Y:S04]  /*dd00*/  SHFL.BFLY PT, R6, R7, 0x1, 0x1f ;  /* 0x0c201f0007067f89 */ /* 0x000ea800000e0000 */
[----:B------:R-:W4:Y:S01]  /*dd10*/  SHFL.BFLY PT, R5, R14, 0x1, 0x1f ;  /* 0x0c201f000e057f89 */ /* 0x000f2200000e0000 */
[----:B---3--:R-:W-:Y:S01]  /*dd20*/  IMAD R44, R45, c[0x0][0x1c0], R44 ;  /* 0x000070002d2c7a24 */ /* 0x008fe200078e022c */
        /* <DEDUP_REMOVED lines=9> */
[----:B------:R-:W-:Y:S02]  /*ddc0*/  LOP3.LUT R13, R13, 0xfffffff0, RZ, 0xc0, !PT ;  /* 0xfffffff00d0d7812 */ /* 0x000fe400078ec0ff */
[----:B------:R-:W-:Y:S02]  /*ddd0*/  LEA.HI R7, R7, R12, RZ, 0x3 ;  /* 0x0000000c07077211 */ /* 0x000fe400078f18ff */
[----:B------:R-:W-:Y:S01]  /*dde0*/  LEA.HI R3, R3, R4, RZ, 0x5 ;  /* 0x0000000403037211 */ /* 0x000fe200078f28ff */
[----:B------:R-:W1:Y:S01]  /*ddf0*/  @P4 MUFU.RCP R10, R6 ;  /* 0x00000006000a4308 */ /* 0x000e620000001000 */
[----:B------:R-:W-:-:S05]  /*de00*/  LOP3.LUT R7, R7, 0xfffffff8, RZ, 0xc0, !PT ;  /* 0xfffffff807077812 */ /* 0x000fca00078ec0ff */
[----:B------:R-:W-:Y:S02]  /*de10*/  IMAD.IADD R7, R12, 0x1, -R7 ;  /* 0x000000010c077824 */ /* 0x000fe400078e0a07 */
[----:B------:R-:W2:Y:S02]  /*de20*/  @P3 MUFU.RCP R9, R5 ;  /* 0x0000000500093308 */ /* 0x000ea40000001000 */
[C---:B------:R-:W-:Y:S01]  /*de30*/  IMAD.SHL.U32 R14, R7.reuse, 0x40, RZ ;  /* 0x00000040070e7824 */ /* 0x040fe200078e00ff */
[----:B------:R-:W-:-:S04]  /*de40*/  LOP3.LUT R11, R7, 0x1, RZ, 0xc0, !PT ;  /* 0x00000001070b7812 */ /* 0x000fc800078ec0ff */
[----:B------:R-:W-:Y:S01]  /*de50*/  ISETP.NE.U32.AND P0, PT, R11, 0x1, PT ;  /* 0x000000010b00780c */ /* 0x000fe20003f05070 */
[----:B-1----:R-:W-:Y:S01]  /*de60*/  FMUL.FTZ R96, R10, R96 ;  /* 0x000000600a607220 */ /* 0x002fe20000410000 */
[----:B------:R-:W-:Y:S01]  /*de70*/  LOP3.LUT R14, R14, 0x1c0, RZ, 0xc0, !PT ;  /* 0x000001c00e0e7812 */ /* 0x000fe200078ec0ff */
[C---:B------:R-:W-:Y:S01]  /*de80*/  FMUL.FTZ R97, R10.reuse, R97 ;  /* 0x000000610a617220 */ /* 0x040fe20000410000 */
[----:B------:R-:W-:Y:S01]  /*de90*/  R2P PR, R7, 0x6 ;  /* 0x0000000607007804 */ /* 0x000fe20000000000 */
[C---:B------:R-:W-:Y:S01]  /*dea0*/  FMUL.FTZ R68, R10.reuse, R68 ;  /* 0x000000440a447220 */ /* 0x040fe20000410000 */
[----:B------:R-:W-:Y:S01]  /*deb0*/  SHF.R.S32.HI R7, RZ, 0x5, R3 ;  /* 0x00000005ff077819 */ /* 0x000fe20000011403 */
[C---:B------:R-:W-:Y:S01]  /*dec0*/  FMUL.FTZ R69, R10.reuse, R69 ;  /* 0x000000450a457220 */ /* 0x040fe20000410000 */
[----:B------:R-:W-:Y:S01]  /*ded0*/  LOP3.LUT R3, R3, 0xffffffe0, RZ, 0xc0, !PT ;  /* 0xffffffe003037812 */ /* 0x000fe200078ec0ff */
[C---:B------:R-:W-:Y:S01]  /*dee0*/  FMUL.FTZ R72, R10.reuse, R72 ;  /* 0x000000480a487220 */ /* 0x040fe20000410000 */
[----:B------:R-:W1:Y:S01]  /*def0*/  @P4 MUFU.LG2 R6, R6 ;  /* 0x0000000600064308 */ /* 0x000e620000000c00 */
[C---:B------:R-:W-:Y:S01]  /*df00*/  FMUL.FTZ R73, R10.reuse, R73 ;  /* 0x000000490a497220 */ /* 0x040fe20000410000 */
[----:B------:R-:W-:Y:S01]  /*df10*/  IADD3 R3, -R3, R4, RZ ;  /* 0x0000000403037210 */ /* 0x000fe20007ffe1ff */
[C---:B------:R-:W-:Y:S01]  /*df20*/  FMUL.FTZ R92, R10.reuse, R92 ;  /* 0x0000005c0a5c7220 */ /* 0x040fe20000410000 */
[----:B------:R-:W-:Y:S01]  /*df30*/  SHF.R.S32.HI R46, RZ, 0x1f, R7 ;  /* 0x0000001fff2e7819 */ /* 0x000fe20000011407 */
[----:B------:R-:W-:-:S02]  /*df40*/  FMUL.FTZ R93, R10, R93 ;  /* 0x0000005d0a5d7220 */ /* 0x000fc40000410000 */
[C---:B------:R-:W-:Y:S01]  /*df50*/  FMUL.FTZ R76, R10.reuse, R76 ;  /* 0x0000004c0a4c7220 */ /* 0x040fe20000410000 */
[----:B------:R-:W3:Y:S01]  /*df60*/  @P3 MUFU.LG2 R5, R5 ;  /* 0x0000000500053308 */ /* 0x000ee20000000c00 */
[----:B------:R-:W-:Y:S01]  /*df70*/  FMUL.FTZ R77, R10, R77 ;  /* 0x0000004d0a4d7220 */ /* 0x000fe20000410000 */
[----:B------:R-:W-:Y:S01]  /*df80*/  LEA.HI R46, R46, R7, RZ, 0x2 ;  /* 0x000000072e2e7211 */ /* 0x000fe200078f10ff */
[C---:B------:R-:W-:Y:S02]  /*df90*/  FMUL.FTZ R80, R10.reuse, R80 ;  /* 0x000000500a507220 */ /* 0x040fe40000410000 */
[----:B------:R-:W-:Y:S01]  /*dfa0*/  FMUL.FTZ R81, R10, R81 ;  /* 0x000000510a517220 */ /* 0x000fe20000410000 */
[----:B------:R-:W-:Y:S01]  /*dfb0*/  LOP3.LUT R46, R46, 0xffffffc, RZ, 0xc0, !PT ;  /* 0x0ffffffc2e2e7812 */ /* 0x000fe200078ec0ff */
[C---:B------:R-:W-:Y:S02]  /*dfc0*/  FMUL.FTZ R88, R10.reuse, R88 ;  /* 0x000000580a587220 */ /* 0x040fe40000410000 */
[----:B------:R-:W-:-:S02]  /*dfd0*/  FMUL.FTZ R89, R10, R89 ;  /* 0x000000590a597220 */ /* 0x000fc40000410000 */
[C---:B------:R-:W-:Y:S02]  /*dfe0*/  FMUL.FTZ R84, R10.reuse, R84 ;  /* 0x000000540a547220 */ /* 0x040fe40000410000 */
[----:B------:R-:W-:Y:S01]  /*dff0*/  FMUL.FTZ R85, R10, R85 ;  /* 0x000000550a557220 */ /* 0x000fe20000410000 */
[----:B------:R-:W-:Y:S01]  /*e000*/  SHF.L.U32 R10, R160, 0x6, RZ ;  /* 0x00000006a00a7819 */ /* 0x000fe200000006ff */
[C---:B--2---:R-:W-:Y:S02]  /*e010*/  FMUL.FTZ R99, R9.reuse, R99 ;  /* 0x0000006309637220 */ /* 0x044fe40000410000 */
[C---:B------:R-:W-:Y:S01]  /*e020*/  FMUL.FTZ R98, R9.reuse, R98 ;  /* 0x0000006209627220 */ /* 0x040fe20000410000 */
        /* <DEDUP_REMOVED lines=15> */
[----:B------:R-:W-:Y:S01]  /*e120*/  IADD3 R9, -R13, R4, RZ ;  /* 0x000000040d097210 */ /* 0x000fe20007ffe1ff */
[----:B-1----:R-:W-:Y:S01]  /*e130*/  @P4 FMUL.FTZ R45, R6, 0.69314718246459960938 ;  /* 0x3f317218062d4820 */ /* 0x002fe20000410000 */
[----:B------:R-:W-:Y:S01]  /*e140*/  LOP3.LUT R13, R8, 0x1ffffffc, RZ, 0xc0, !PT ;  /* 0x1ffffffc080d7812 */ /* 0x000fe200078ec0ff */
[----:B---3--:R-:W-:Y:S01]  /*e150*/  @P3 FMUL.FTZ R5, R5, 0.69314718246459960938 ;  /* 0x3f31721805053820 */ /* 0x008fe20000410000 */
[----:B------:R-:W-:-:S02]  /*e160*/  LEA.HI R10, R9, R9, RZ, 0x1 ;  /* 0x00000009090a7211 */ /* 0x000fc400078f08ff */
[----:B------:R-:W-:Y:S02]  /*e170*/  IADD3 R16, -R13, R4, RZ ;  /* 0x000000040d107210 */ /* 0x000fe40007ffe1ff */
[----:B------:R-:W-:Y:S02]  /*e180*/  SHF.L.U32 R11, R10, 0x2, RZ ;  /* 0x000000020a0b7819 */ /* 0x000fe400000006ff */
[----:B------:R-:W-:Y:S01]  /*e190*/  SHF.R.U32.HI R8, RZ, 0x3, R12 ;  /* 0x00000003ff087819 */ /* 0x000fe2000001160c */
[C---:B------:R-:W-:Y:S01]  /*e1a0*/  IMAD R13, R7.reuse, 0x200, R16 ;  /* 0x00000200070d7824 */ /* 0x040fe200078e0210 */
[----:B------:R-:W-:Y:S01]  /*e1b0*/  LOP3.LUT R11, R12, 0x38, R11, 0xf8, !PT ;  /* 0x000000380c0b7812 */ /* 0x000fe200078ef80b */
[----:B------:R-:W-:Y:S01]  /*e1c0*/  IMAD.IADD R7, R7, 0x1, -R46 ;  /* 0x0000000107077824 */ /* 0x000fe200078e0a2e */
[----:B------:R-:W-:Y:S02]  /*e1d0*/  LEA.HI R12, R14, R14, RZ, 0x1d ;  /* 0x0000000e0e0c7211 */ /* 0x000fe400078fe8ff */
[----:B------:R-:W-:-:S02]  /*e1e0*/  LOP3.LUT R10, R10, 0xffffffe, RZ, 0xc0, !PT ;  /* 0x0ffffffe0a0a7812 */ /* 0x000fc400078ec0ff */
[----:B------:R-:W-:Y:S02]  /*e1f0*/  LOP3.LUT R8, R11, R8, RZ, 0x3c, !PT ;  /* 0x000000080b087212 */ /* 0x000fe400078e3cff */
[----:B------:R-:W-:Y:S01]  /*e200*/  LEA R13, R13, R12, 0x1 ;  /* 0x0000000c0d0d7211 */ /* 0x000fe200078e08ff */
[----:B------:R-:W-:Y:S01]  /*e210*/  IMAD.IADD R15, R9, 0x1, -R10 ;  /* 0x00000001090f7824 */ /* 0x000fe200078e0a0a */
[----:B------:R-:W-:Y:S02]  /*e220*/  MOV R11, 0xffffffe0 ;  /* 0xffffffe0000b7802 */ /* 0x000fe40000000f00 */
[----:B------:R-:W-:Y:S01]  /*e230*/  MOV R10, 0x40 ;  /* 0x00000040000a7802 */ /* 0x000fe20000000f00 */
[----:B------:R-:W-:Y:S01]  /*e240*/  IMAD R8, R15, 0x4, R8 ;  /* 0x000000040f087824 */ /* 0x000fe200078e0208 */
[----:B------:R-:W-:Y:S01]  /*e250*/  SHF.L.U32 R12, R13, 0x2, RZ ;  /* 0x000000020d0c7819 */ /* 0x000fe200000006ff */
[----:B------:R-:W-:Y:S01]  /*e260*/  STS.64 [R13.X4], R96 ;  /* 0x000000600d007388 */ /* 0x000fe20000004a00 */
[----:B------:R-:W-:-:S02]  /*e270*/  SEL R11, R11, 0x20, !P0 ;  /* 0x000000200b0b7807 */ /* 0x000fc40004000000 */
[----:B------:R-:W-:Y:S01]  /*e280*/  SEL R15, R10, 0xffffffc0, !P1 ;  /* 0xffffffc00a0f7807 */ /* 0x000fe20004800000 */
[----:B------:R1:W-:Y:S01]  /*e290*/  STS.64 [R13.X4+0x800], R98 ;  /* 0x000800620d007388 */ /* 0x0003e20000004a00 */
[C---:B------:R-:W-:Y:S02]  /*e2a0*/  IADD3 R14, R12.reuse, 0x80, RZ ;  /* 0x000000800c0e7810 */ /* 0x040fe40007ffe0ff */
[C---:B------:R-:W-:Y:S02]  /*e2b0*/  IADD3 R10, R12.reuse, R11, RZ ;  /* 0x0000000b0c0a7210 */ /* 0x040fe40007ffe0ff */
[C---:B------:R-:W-:Y:S02]  /*e2c0*/  @P2 IADD3 R14, R12.reuse, -0x80, RZ ;  /* 0xffffff800c0e2810 */ /* 0x040fe40007ffe0ff */
[----:B------:R-:W-:Y:S01]  /*e2d0*/  IADD3 R16, R12, R15, RZ ;  /* 0x0000000f0c107210 */ /* 0x000fe20007ffe0ff */
[----:B------:R-:W-:Y:S01]  /*e2e0*/  IMAD.IADD R17, R10, 0x1, R15 ;  /* 0x000000010a117824 */ /* 0x000fe200078e020f */
[----:B------:R-:W-:Y:S01]  /*e2f0*/  IADD3 R12, R11, R14, RZ ;  /* 0x0000000e0b0c7210 */ /* 0x000fe20007ffe0ff */
[----:B------:R-:W-:Y:S01]  /*e300*/  STS.64 [R10], R68 ;  /* 0x000000440a007388 */ /* 0x000fe20000000a00 */
[----:B------:R-:W-:Y:S01]  /*e310*/  LOP3.LUT P0, RZ, R3, 0x3, RZ, 0xc0, !PT ;  /* 0x0000000303ff7812 */ /* 0x000fe2000780c0ff */
[----:B------:R-:W-:Y:S01]  /*e320*/  IMAD.MOV.U32 R3, RZ, RZ, -0x800000 ;  /* 0xff800000ff037424 */ /* 0x000fe200078e00ff */
[----:B------:R-:W-:Y:S01]  /*e330*/  MOV R4, 0xff800000 ;  /* 0xff80000000047802 */ /* 0x000fe20000000f00 */
[----:B------:R2:W-:Y:S01]  /*e340*/  STS.64 [R10+0x800], R70 ;  /* 0x000800460a007388 */ /* 0x0005e20000000a00 */
[----:B------:R-:W-:Y:S01]  /*e350*/  @P4 FFMA.FTZ R3, R2, c[0x0][0x238], R45 ;  /* 0x00008e0002034a23 */ /* 0x000fe2000001002d */
[----:B------:R-:W-:Y:S01]  /*e360*/  LEA R7, R7, R164, 0x4 ;  /* 0x000000a407077211 */ /* 0x000fe200078e20ff */
[----:B------:R-:W-:Y:S01]  /*e370*/  @P3 FFMA.FTZ R4, R0, c[0x0][0x238], R5 ;  /* 0x00008e0000043a23 */ /* 0x000fe20000010005 */
[----:B------:R3:W-:Y:S01]  /*e380*/  STS.64 [R16], R72 ;  /* 0x0000004810007388 */ /* 0x0007e20000000a00 */
[----:B------:R-:W-:-:S03]  /*e390*/  SHF.L.U32 R6, R9, 0x2, RZ ;  /* 0x0000000209067819 */ /* 0x000fc600000006ff */
[----:B------:R3:W-:Y:S04]  /*e3a0*/  STS.64 [R16+0x800], R74 ;  /* 0x0008004a10007388 */ /* 0x0007e80000000a00 */
[----:B------:R3:W-:Y:S01]  /*e3b0*/  STS.64 [R17], R92 ;  /* 0x0000005c11007388 */ /* 0x0007e20000000a00 */
[C---:B-1----:R-:W-:Y:S01]  /*e3c0*/  IADD3 R13, R15.reuse, R14, RZ ;  /* 0x0000000e0f0d7210 */ /* 0x042fe20007ffe0ff */
[----:B------:R-:W-:Y:S02]  /*e3d0*/  IMAD.IADD R15, R15, 0x1, R12 ;  /* 0x000000010f0f7824 */ /* 0x000fe400078e020c */
[----:B------:R3:W-:Y:S04]  /*e3e0*/  STS.64 [R17+0x800], R94 ;  /* 0x0008005e11007388 */ /* 0x0007e80000000a00 */
[----:B------:R3:W-:Y:S04]  /*e3f0*/  STS.64 [R14], R76 ;  /* 0x0000004c0e007388 */ /* 0x0007e80000000a00 */
[----:B------:R3:W-:Y:S04]  /*e400*/  STS.64 [R14+0x800], R78 ;  /* 0x0008004e0e007388 */ /* 0x0007e80000000a00 */
[----:B------:R3:W-:Y:S04]  /*e410*/  STS.64 [R12], R80 ;  /* 0x000000500c007388 */ /* 0x0007e80000000a00 */
[----:B------:R3:W-:Y:S04]  /*e420*/  STS.64 [R12+0x800], R82 ;  /* 0x000800520c007388 */ /* 0x0007e80000000a00 */
[----:B------:R3:W-:Y:S04]  /*e430*/  STS.64 [R13], R88 ;  /* 0x000000580d007388 */ /* 0x0007e80000000a00 */
[----:B------:R3:W-:Y:S04]  /*e440*/  STS.64 [R13+0x800], R90 ;  /* 0x0008005a0d007388 */ /* 0x0007e80000000a00 */
[----:B------:R3:W-:Y:S04]  /*e450*/  STS.64 [R15], R84 ;  /* 0x000000540f007388 */ /* 0x0007e80000000a00 */
[----:B------:R3:W-:Y:S04]  /*e460*/  STS.64 [R15+0x800], R86 ;  /* 0x000800560f007388 */ /* 0x0007e80000000a00 */
[----:B------:R-:W-:Y:S06]  /*e470*/  BAR.SYNC.DEFER_BLOCKING 0x0 ;  /* 0x0000000000007b1d */ /* 0x000fec0000010000 */
[----:B------:R-:W1:Y:S04]  /*e480*/  S2R R11, SR_CTAID.Y ;  /* 0x00000000000b7919 */ /* 0x000e680000002600 */
[----:B--2---:R-:W2:Y:S04]  /*e490*/  S2R R10, SR_CTAID.X ;  /* 0x00000000000a7919 */ /* 0x004ea80000002500 */
[----:B------:R3:W4:Y:S04]  /*e4a0*/  LDS.128 R36, [R8.X4] ;  /* 0x0000000008247984 */ /* 0x0007280000004c00 */
[----:B------:R3:W3:Y:S01]  /*e4b0*/  LDS.128 R32, [R8.X4+0x800] ;  /* 0x0008000008207984 */ /* 0x0006e20000004c00 */
[----:B-1----:R-:W-:-:S03]  /*e4c0*/  IMAD R11, R11, c[0x0][0x210], R168 ;  /* 0x000084000b0b7a24 */ /* 0x002fc600078e02a8 */
[----:B------:R1:W1:Y:S01]  /*e4d0*/  LDS.128 R28, [R8.X4+0x1000] ;  /* 0x00100000081c7984 */ /* 0x0002620000004c00 */
[----:B--2---:R-:W-:Y:S01]  /*e4e0*/  SHF.L.U32 R10, R10, 0x6, RZ ;  /* 0x000000060a0a7819 */ /* 0x004fe200000006ff */
[----:B------:R-:W-:Y:S02]  /*e4f0*/  IMAD R11, R11, c[0x0][0x1c0], R44 ;  /* 0x000070000b0b7a24 */ /* 0x000fe400078e022c */
[----:B------:R2:W1:Y:S02]  /*e500*/  LDS.128 R24, [R8.X4+0x1800] ;  /* 0x0018000008187984 */ /* 0x0004640000004c00 */
[----:B------:R-:W-:Y:S02]  /*e510*/  IMAD R10, R11, c[0x0][0x214], R10 ;  /* 0x000085000b0a7a24 */ /* 0x000fe400078e020a */
[----:B------:R2:W1:Y:S04]  /*e520*/  LDS.128 R20, [R8.X4+0x2000] ;  /* 0x0020000008147984 */ /* 0x0004680000004c00 */
[----:B------:R2:W1:Y:S04]  /*e530*/  LDS.128 R16, [R8.X4+0x2800] ;  /* 0x0028000008107984 */ /* 0x0004680000004c00 */
[----:B------:R2:W1:Y:S04]  /*e540*/  LDS.128 R12, [R8.X4+0x3000] ;  /* 0x00300000080c7984 */ /* 0x0004680000004c00 */
[----:B------:R2:W1:Y:S01]  /*e550*/  LDS.128 R40, [R8.X4+0x3800] ;  /* 0x0038000008287984 */ /* 0x0004620000004c00 */
[----:B------:R-:W-:Y:S05]  /*e560*/  @P0 BRA `(.L_x_5731) ;  /* 0x000000a000000947 */ /* 0x000fea0003800000 */
[----:B------:R-:W-:Y:S02]  /*e570*/  IADD3 R2, R7, 0x8, RZ ;  /* 0x0000000807027810 */ /* 0x000fe40007ffe0ff */
[----:B------:R-:W-:-:S02]  /*e580*/  SHF.R.S32.HI R5, RZ, 0x1f, R7 ;  /* 0x0000001fff057819 */ /* 0x000fc40000011407 */
[----:B------:R-:W-:Y:S02]  /*e590*/  IADD3 R0, P0, R10, R7, RZ ;  /* 0x000000070a007210 */ /* 0x000fe40007f1e0ff */
[-C--:B------:R-:W-:Y:S02]  /*e5a0*/  ISETP.GE.AND P2, PT, R7, R159.reuse, PT ;  /* 0x0000009f0700720c */ /* 0x080fe40003f46270 */
[----:B------:R-:W-:Y:S02]  /*e5b0*/  ISETP.GE.AND P1, PT, R2, R159, PT ;  /* 0x0000009f0200720c */ /* 0x000fe40003f26270 */
[----:B------:R-:W-:Y:S02]  /*e5c0*/  LEA.HI.X.SX32 R5, R10, R5, 0x1, P0 ;  /* 0x000000050a057211 */ /* 0x000fe400000f0eff */
[----:B-123--:R-:W-:-:S04]  /*e5d0*/  LEA R8, P0, R0, c[0x0][0x208], 0x2 ;  /* 0x0000820000087a11 */ /* 0x00efc800078010ff */
[----:B------:R-:W-:-:S05]  /*e5e0*/  LEA.HI.X R9, R0, c[0x0][0x20c], R5, 0x2, P0 ;  /* 0x0000830000097a11 */ /* 0x000fca00000f1405 */
[----:B------:R1:W-:Y:S04]  /*e5f0*/  @!P2 STG.E [R8.64], R3 ;  /* 0x000000030800a986 */ /* 0x0003e8000c101906 */
[----:B------:R1:W-:Y:S02]  /*e600*/  @!P1 STG.E [R8.64+0x20], R4 ;  /* 0x0000200408009986 */ /* 0x0003e4000c101906 */
.L_x_5731:
[----:B------:R-:W-:Y:S05]  /*e610*/  BSYNC B0 ;  /* 0x0000000000007941 */ /* 0x000fea0003800000 */
.L_x_5730:
[--C-:B------:R-:W-:Y:S01]  /*e620*/  SHF.R.S32.HI R7, RZ, 0x1f, R6.reuse ;  /* 0x0000001fff077819 */ /* 0x100fe20000011406 */
[----:B-1----:R-:W-:Y:S01]  /*e630*/  IMAD R3, R10, c[0x0][0x22c], RZ ;  /* 0x00008b000a037a24 */ /* 0x002fe200078e02ff */
[----:B------:R-:W-:Y:S02]  /*e640*/  ISETP.GE.AND P0, PT, R6, c[0x0][0x220], PT ;  /* 0x0000880006007a0c */ /* 0x000fe40003f06270 */
[C---:B------:R-:W-:Y:S01]  /*e650*/  IADD3 R2, R160.reuse, 0x8, RZ ;  /* 0x00000008a0027810 */ /* 0x040fe20007ffe0ff */
[C---:B------:R-:W-:Y:S01]  /*e660*/  IMAD.WIDE R4, R160.reuse, 0x40, R6 ;  /* 0x00000040a0047825 */ /* 0x040fe200078e0206 */
[----:B------:R-:W-:-:S02]  /*e670*/  IADD3 R0, R160, 0x10, RZ ;  /* 0x00000010a0007810 */ /* 0x000fc40007ffe0ff */
[-C--:B------:R-:W-:Y:S02]  /*e680*/  ISETP.GE.OR P6, PT, R2, R159.reuse, P0 ;  /* 0x0000009f0200720c */ /* 0x080fe400007c6670 */
[C---:B------:R-:W-:Y:S02]  /*e690*/  IADD3 R4, P1, R3.reuse, R4, RZ ;  /* 0x0000000403047210 */ /* 0x040fe40007f3e0ff */
[----:B------:R-:W-:Y:S02]  /*e6a0*/  ISETP.GE.OR P5, PT, R0, R159, P0 ;  /* 0x0000009f0000720c */ /* 0x000fe400007a6670 */
[----:B------:R-:W-:Y:S02]  /*e6b0*/  LEA.HI.X.SX32 R3, R3, R5, 0x1, P1 ;  /* 0x0000000503037211 */ /* 0x000fe400008f0eff */
[----:B--23--:R-:W-:Y:S02]  /*e6c0*/  LEA R8, P1, R4, c[0x0][0x1d8], 0x2 ;  /* 0x0000760004087a11 */ /* 0x00cfe400078210ff */
[----:B------:R-:W-:-:S02]  /*e6d0*/  IADD3 R6, R160, 0x18, RZ ;  /* 0x00000018a0067810 */ /* 0x000fc40007ffe0ff */
[----:B------:R-:W-:Y:S02]  /*e6e0*/  LEA.HI.X R9, R4, c[0x0][0x1dc], R3, 0x2, P1 ;  /* 0x0000770004097a11 */ /* 0x000fe400008f1403 */
[C---:B------:R-:W-:Y:S02]  /*e6f0*/  IADD3 R4, R160.reuse, 0x20, RZ ;  /* 0x00000020a0047810 */ /* 0x040fe40007ffe0ff */
[C---:B------:R-:W-:Y:S01]  /*e700*/  IADD3 R2, R160.reuse, 0x28, RZ ;  /* 0x00000028a0027810 */ /* 0x040fe20007ffe0ff */
[----:B------:R1:W-:Y:S01]  /*e710*/  @!P6 STG.E.128 [R8.64+0x800], R32 ;  /* 0x000800200800e986 */ /* 0x0003e2000c101d06 */
[C---:B------:R-:W-:Y:S02]  /*e720*/  IADD3 R0, R160.reuse, 0x30, RZ ;  /* 0x00000030a0007810 */ /* 0x040fe40007ffe0ff */
[C---:B------:R-:W-:Y:S01]  /*e730*/  ISETP.GE.OR P6, PT, R160.reuse, R159, P0 ;  /* 0x0000009fa000720c */ /* 0x040fe200007c6670 */
[----:B------:R1:W-:Y:S01]  /*e740*/  @!P5 STG.E.128 [R8.64+0x1000], R28 ;  /* 0x0010001c0800d986 */ /* 0x0003e2000c101d06 */
[----:B------:R-:W-:-:S02]  /*e750*/  IADD3 R160, R160, 0x38, RZ ;  /* 0x00000038a0a07810 */ /* 0x000fc40007ffe0ff */
[-C--:B------:R-:W-:Y:S02]  /*e760*/  ISETP.GE.OR P4, PT, R6, R159.reuse, P0 ;  /* 0x0000009f0600720c */ /* 0x080fe40000786670 */
[-C--:B------:R-:W-:Y:S02]  /*e770*/  ISETP.GE.OR P3, PT, R4, R159.reuse, P0 ;  /* 0x0000009f0400720c */ /* 0x080fe40000766670 */
[-C--:B------:R-:W-:Y:S02]  /*e780*/  ISETP.GE.OR P2, PT, R2, R159.reuse, P0 ;  /* 0x0000009f0200720c */ /* 0x080fe40000746670 */
[-C--:B------:R-:W-:Y:S02]  /*e790*/  ISETP.GE.OR P1, PT, R0, R159.reuse, P0 ;  /* 0x0000009f0000720c */ /* 0x080fe40000726670 */
[----:B------:R-:W-:Y:S01]  /*e7a0*/  ISETP.GE.OR P0, PT, R160, R159, P0 ;  /* 0x0000009fa000720c */ /* 0x000fe20000706670 */
[----:B----4-:R1:W-:Y:S04]  /*e7b0*/  @!P6 STG.E.64 [R8.64], R36 ;  /* 0x000000240800e986 */ /* 0x0103e8000c101b06 */
        /* <DEDUP_REMOVED lines=8> */
.L_x_5732:
        /* <DEDUP_REMOVED lines=12> */
.L_x_7800:


//--------------------- .text._ZN5flash24flash_fwd_splitkv_kernelI23Flash_fwd_kernel_traitsILi64ELi64ELi128ELi4ELb0ELb0EN7cutlass6half_tE19Flash_kernel_traitsILi64ELi64ELi128ELi4ES3_EELb1ELb0ELb0ELb0ELb0ELb1ELb1ELb0EEEvNS_16Flash_fwd_paramsE --------------------------
	.section	.text._ZN5flash24flash_fwd_splitkv_kernelI23Flash_fwd_kernel_traitsILi64ELi64ELi128ELi4ELb0ELb0EN7cutlass6half_tE19Flash_kernel_traitsILi64ELi64ELi128ELi4ES3_EELb1ELb0ELb0ELb0ELb0ELb1ELb1ELb0EEEvNS_16Flash_fwd_paramsE,"ax",@progbits
	.sectioninfo	@"SHI_REGISTERS=255"
	.align	128
        .global         _ZN5flash24flash_fwd_splitkv_kernelI23Flash_fwd_kernel_traitsILi64ELi64ELi128ELi4ELb0ELb0EN7cutlass6half_tE19Flash_kernel_traitsILi64ELi64ELi128ELi4ES3_EELb1ELb0ELb0ELb0ELb0ELb1ELb1ELb0EEEvNS_16Flash_fwd_paramsE
        .type           _ZN5flash24flash_fwd_splitkv_kernelI23Flash_fwd_kernel_traitsILi64ELi64ELi128ELi4ELb0ELb0EN7cutlass6half_tE19Flash_kernel_traitsILi64ELi64ELi128ELi4ES3_EELb1ELb0ELb0ELb0ELb0ELb1ELb1ELb0EEEvNS_16Flash_fwd_paramsE,@function
        .size           _ZN5flash24flash_fwd_splitkv_kernelI23Flash_fwd_kernel_traitsILi64ELi64ELi128ELi4ELb0ELb0EN7cutlass6half_tE19Flash_kernel_traitsILi64ELi64ELi128ELi4ES3_EELb1ELb0ELb0ELb0ELb0ELb1ELb1ELb0EEEvNS_16Flash_fwd_paramsE,(.L_x_7801 - _ZN5flash24flash_fwd_splitkv_kernelI23Flash_fwd_kernel_traitsILi64ELi64ELi128ELi4ELb0ELb0EN7cutlass6half_tE19Flash_kernel_traitsILi64ELi64ELi128ELi4ES3_EELb1ELb0ELb0ELb0ELb0ELb1ELb1ELb0EEEvNS_16Flash_fwd_paramsE)
        .other          _ZN5flash24flash_fwd_splitkv_kernelI23Flash_fwd_kernel_traitsILi64ELi64ELi128ELi4ELb0ELb0EN7cutlass6half_tE19Flash_kernel_traitsILi64ELi64ELi128ELi4ES3_EELb1ELb0ELb0ELb0ELb0ELb1ELb1ELb0EEEvNS_16Flash_fwd_paramsE,@"STO_CUDA_ENTRY STV_DEFAULT"
_ZN5flash24flash_fwd_splitkv_kernelI23Flash_fwd_kernel_traitsILi64ELi64ELi128ELi4ELb0ELb0EN7cutlass6half_tE19Flash_kernel_traitsILi64ELi64ELi128ELi4ES3_EELb1ELb0ELb0ELb0ELb0ELb1ELb1ELb0EEEvNS_16Flash_fwd_paramsE:
.text._ZN5flash24flash_fwd_splitkv_kernelI23Flash_fwd_kernel_traitsILi64ELi64ELi128ELi4ELb0ELb0EN7cutlass6half_tE19Flash_kernel_traitsILi64ELi64ELi128ELi4ES3_EELb1ELb0ELb0ELb0ELb0ELb1ELb1ELb0EEEvNS_16Flash_fwd_paramsE:
        /* <DEDUP_REMOVED lines=54> */
.L_x_5733:
[----:B---34-:R-:W-:Y:S02]  /*0360*/  MOV R4, c[0x0][0x218] ;  /* 0x0000860000047a02 */ /* 0x018fe40000000f00 */
.L_x_5734:
        /* <DEDUP_REMOVED lines=21> */
[----:B-1----:R-:W-:-:S04]  /*04c0*/  IADD3 R16, R16, 0xffffffe, RZ ;  /* 0x0ffffffe10107810 */ /* 0x002fc80007ffe0ff */
[----:B------:R-:W1:Y:S02]  /*04d0*/  F2I.FTZ.U32.TRUNC.NTZ R17, R16 ;  /* 0x0000001000117305 */ /* 0x000e64000021f000 */
[--C-:B-1----:R-:W-:Y:S02]  /*04e0*/  IMAD.MOV R4, RZ, RZ, -R17.reuse ;  /* 0x000000ffff047224 */ /* 0x102fe400078e0a11 */
        /* <DEDUP_REMOVED lines=9> */
[----:B------:R-:W-:Y:S01]  /*0580*/  IMAD R4, R7, R4, R5 ;  /* 0x0000000407047224 */ /* 0x000fe200078e0205 */
[----:B------:R-:W-:-:S04]  /*0590*/  IADD3 R5, -R13, 0xbf, R24 ;  /* 0x000000bf0d057810 */ /* 0x000fc80007ffe118 */
[----:B------:R-:W-:Y:S02]  /*05a0*/  ISETP.GT.U32.AND P1, PT, R7, R4, PT ;  /* 0x000000040700720c */ /* 0x000fe40003f24070 */
[----:B------:R-:W-:-:S11]  /*05b0*/  IADD3 R5, R5, c[0x0][0x2e8], R2 ;  /* 0x0000ba0005057a10 */ /* 0x000fd60007ffe002 */
[----:B------:R-:W-:Y:S01]  /*05c0*/  @!P1 IMAD.IADD R4, R4, 0x1, -R7 ;  /* 0x0000000104049824 */ /* 0x000fe200078e0a07 */
[----:B------:R-:W-:Y:S02]  /*05d0*/  @!P1 IADD3 R9, R9, 0x1, RZ ;  /* 0x0000000109099810 */ /* 0x000fe40007ffe0ff */
[----:B------:R-:W-:Y:S02]  /*05e0*/  ISETP.NE.AND P1, PT, RZ, c[0x0][0x10], PT ;  /* 0x00000400ff007a0c */ /* 0x000fe40003f25270 */
[----:B------:R-:W-:Y:S02]  /*05f0*/  ISETP.GE.U32.AND P2, PT, R4, R7, PT ;  /* 0x000000070400720c */ /* 0x000fe40003f46070 */
[----:B------:R-:W-:-:S04]  /*0600*/  IADD3 R4, R2, 0x7f, RZ ;  /* 0x0000007f02047810 */ /* 0x000fc80007ffe0ff */
[----:B------:R-:W-:-:S04]  /*0610*/  SHF.R.S32.HI R7, RZ, 0x1f, R4 ;  /* 0x0000001fff077819 */ /* 0x000fc80000011404 */
[----:B------:R-:W-:Y:S02]  /*0620*/  LEA.HI R7, R7, R4, RZ, 0x7 ;  /* 0x0000000407077211 */ /* 0x000fe400078f38ff */
[----:B------:R-:W-:Y:S02]  /*0630*/  SHF.R.S32.HI R4, RZ, 0x1f, R5 ;  /* 0x0000001fff047819 */ /* 0x000fe40000011405 */
[----:B------:R-:W-:Y:S02]  /*0640*/  @P2 IADD3 R9, R9, 0x1, RZ ;  /* 0x0000000109092810 */ /* 0x000fe40007ffe0ff */
[----:B------:R-:W-:Y:S02]  /*0650*/  LEA.HI R4, R4, R5, RZ, 0x7 ;  /* 0x0000000504047211 */ /* 0x000fe400078f38ff */
[----:B------:R-:W-:Y:S01]  /*0660*/  SHF.R.S32.HI R7, RZ, 0x7, R7 ;  /* 0x00000007ff077819 */ /* 0x000fe20000011407 */
        /* <DEDUP_REMOVED lines=53> */
[----:B------:R-:W-:Y:S02]  /*09c0*/  ISETP.GE.AND P2, PT, R10, R13, PT ;  /* 0x0000000d0a00720c */ /* 0x000fe40003f46270 */
[----:B------:R-:W-:Y:S01]  /*09d0*/  LEA.HI.X.SX32 R10, R2, R5, 0x1, P1 ;  /* 0x00000005020a7211 */ /* 0x000fe200008f0eff */
[----:B------:R1:W-:Y:S01]  /*09e0*/  @!P0 STG.E.128 [R18.64+0x3800], RZ ;  /* 0x003800ff12008986 */ /* 0x0003e2000c101d06 */
[-C--:B------:R-:W-:Y:S02]  /*09f0*/  ISETP.GE.AND P0, PT, R6, R13.reuse, PT ;  /* 0x0000000d0600720c */ /* 0x080fe40003f06270 */
[----:B------:R-:W-:Y:S01]  /*0a00*/  ISETP.GE.AND P1, PT, R8, R13, PT ;  /* 0x0000000d0800720c */ /* 0x000fe20003f26270 */
[----:B------:R1:W-:Y:S01]  /*0a10*/  @!P4 STG.E.128 [R18.64+0x3000], RZ ;  /* 0x003000ff1200c986 */ /* 0x0003e2000c101d06 */
[----:B------:R-:W-:-:S02]  /*0a20*/  ISETP.NE.OR P0, PT, R0, RZ, P0 ;  /* 0x000000ff0000720c */ /* 0x000fc40000705670 */
[C---:B------:R-:W-:Y:S01]  /*0a30*/  LEA R14, P4, R3.reuse, c[0x0][0x208], 0x2 ;  /* 0x00008200030e7a11 */ /* 0x040fe200078810ff */
[----:B------:R1:W-:Y:S01]  /*0a40*/  @!P3 STG.E.128 [R18.64+0x2000], RZ ;  /* 0x002000ff1200b986 */ /* 0x0003e2000c101d06 */
[----:B------:R-:W-:Y:S01]  /*0a50*/  ISETP.GE.AND P3, PT, R12, R13, PT ;  /* 0x0000000d0c00720c */ /* 0x000fe20003f66270 */
[----:B------:R-:W-:Y:S01]  /*0a60*/  @!P6 IMAD.MOV.U32 R21, RZ, RZ, -0x800000 ;  /* 0xff800000ff15e424 */ /* 0x000fe200078e00ff */
[----:B------:R-:W-:Y:S02]  /*0a70*/  LEA.HI.X R15, R3, c[0x0][0x20c], R10, 0x2, P4 ;  /* 0x00008300030f7a11 */ /* 0x000fe400020f140a */
[C---:B------:R-:W-:Y:S02]  /*0a80*/  ISETP.NE.AND P4, PT, R0.reuse, RZ, PT ;  /* 0x000000ff0000720c */ /* 0x040fe40003f85270 */
[C---:B------:R-:W-:Y:S01]  /*0a90*/  ISETP.NE.OR P5, PT, R0.reuse, RZ, P5 ;  /* 0x000000ff0000720c */ /* 0x040fe20002fa5670 */
[----:B------:R1:W-:Y:S01]  /*0aa0*/  @!P6 STG.E [R14.64+0x20], R21 ;  /* 0x000020150e00e986 */ /* 0x0003e2000c101906 */
[C---:B------:R-:W-:Y:S01]  /*0ab0*/  ISETP.NE.OR P3, PT, R0.reuse, RZ, P3 ;  /* 0x000000ff0000720c */ /* 0x040fe20001f65670 */
[----:B------:R-:W-:Y:S01]  /*0ac0*/  @!P0 IMAD.MOV.U32 R3, RZ, RZ, -0x800000 ;  /* 0xff800000ff038424 */ /* 0x000fe200078e00ff */
[----:B------:R-:W-:-:S02]  /*0ad0*/  ISETP.NE.OR P2, PT, R0, RZ, P2 ;  /* 0x000000ff0000720c */ /* 0x000fc40001745670 */
[----:B------:R-:W-:Y:S02]  /*0ae0*/  ISETP.NE.OR P1, PT, R0, RZ, P1 ;  /* 0x000000ff0000720c */ /* 0x000fe40000f25670 */
[-C--:B------:R-:W-:Y:S01]  /*0af0*/  ISETP.GE.OR P4, PT, R2, R13.reuse, P4 ;  /* 0x0000000d0200720c */ /* 0x080fe20002786670 */
[----:B------:R1:W-:Y:S01]  /*0b00*/  @!P0 STG.E [R14.64+0xc0], R3 ;  /* 0x0000c0030e008986 */ /* 0x0003e2000c101906 */
[----:B------:R-:W-:-:S03]  /*0b10*/  ISETP.GE.AND P0, PT, R4, R13, PT ;  /* 0x0000000d0400720c */ /* 0x000fc60003f06270 */
[----:B------:R-:W-:Y:S01]  /*0b20*/  @!P5 IMAD.MOV.U32 R17, RZ, RZ, -0x800000 ;  /* 0xff800000ff11d424 */ /* 0x000fe200078e00ff */
[----:B------:R-:W-:Y:S01]  /*0b30*/  ISETP.NE.OR P0, PT, R0, RZ, P0 ;  /* 0x000000ff0000720c */ /* 0x000fe20000705670 */
[----:B------:R-:W-:Y:S02]  /*0b40*/  @!P3 IMAD.MOV.U32 R9, RZ, RZ, -0x800000 ;  /* 0xff800000ff09b424 */ /* 0x000fe400078e00ff */
[----:B------:R-:W-:Y:S01]  /*0b50*/  @!P2 IMAD.MOV.U32 R7, RZ, RZ, -0x800000 ;  /* 0xff800000ff07a424 */ /* 0x000fe200078e00ff */
[----:B------:R1:W-:Y:S01]  /*0b60*/  @!P5 STG.E [R14.64+0x40], R17 ;  /* 0x000040110e00d986 */ /* 0x0003e2000c101906 */
[----:B------:R-:W-:Y:S02]  /*0b70*/  @!P1 IMAD.MOV.U32 R5, RZ, RZ, -0x800000 ;  /* 0xff800000ff059424 */ /* 0x000fe400078e00ff */
[----:B------:R-:W-:Y:S01]  /*0b80*/  @!P4 IMAD.MOV.U32 R11, RZ, RZ, -0x800000 ;  /* 0xff800000ff0bc424 */ /* 0x000fe200078e00ff */
[----:B------:R1:W-:Y:S04]  /*0b90*/  @!P3 STG.E [R14.64+0x60], R9 ;  /* 0x000060090e00b986 */ /* 0x0003e8000c101906 */
[----:B------:R1:W-:Y:S04]  /*0ba0*/  @!P2 STG.E [R14.64+0x80], R7 ;  /* 0x000080070e00a986 */ /* 0x0003e8000c101906 */
[----:B------:R1:W-:Y:S04]  /*0bb0*/  @!P1 STG.E [R14.64+0xa0], R5 ;  /* 0x0000a0050e009986 */ /* 0x0003e8000c101906 */
[----:B------:R1:W-:Y:S01]  /*0bc0*/  @!P4 STG.E [R14.64], R11 ;  /* 0x0000000b0e00c986 */ /* 0x0003e2000c101906 */
[----:B------:R-:W-:Y:S05]  /*0bd0*/  @P0 EXIT ;  /* 0x000000000000094d */ /* 0x000fea0003800000 */
[----:B-1----:R-:W-:-:S05]  /*0be0*/  MOV R3, 0xff800000 ;  /* 0xff80000000037802 */ /* 0x002fca0000000f00 */
[----:B------:R-:W-:Y:S01]  /*0bf0*/  STG.E [R14.64+0xe0], R3 ;  /* 0x0000e0030e007986 */ /* 0x000fe2000c101906 */
[----:B------:R-:W-:Y:S05]  /*0c00*/  EXIT ;  /* 0x000000000000794d */ /* 0x000fea0003800000 */
.L_x_5735:
        /* <DEDUP_REMOVED lines=80> */
[----:B------:R-:W-:-:S02]  /*1110*/  IMAD R3, R7, c[0x0][0x19c], R6 ;  /* 0x0000670007037a24 */ /* 0x000fc400078e0206 */
[----:B------:R-:W-:Y:S01]  /*1120*/  IMAD.WIDE.U32 R26, R7, c[0x0][0x198], R8 ;  /* 0x00006600071a7a25 */ /* 0x000fe200078e0008 */
[----:B------:R-:W-:-:S03]  /*1130*/  SHF.R.S32.HI R9, RZ, 0x1f, R4 ;  /* 0x0000001fff097819 */ /* 0x000fc60000011404 */
        /* <DEDUP_REMOVED lines=8> */
.L_x_5736:
        /* <DEDUP_REMOVED lines=17> */
.L_x_5738:
[----:B------:R-:W-:Y:S01]  /*12d0*/  IABS R7, c[0x0][0x1c8] ;  /* 0x0000720000077a13 */ /* 0x000fe20000000000 */
[----:B------:R-:W-:Y:S01]  /*12e0*/  @P4 IMAD.IADD R11, R6, 0x1, R11 ;  /* 0x00000001060b4824 */ /* 0x000fe200078e020b */
[----:B------:R-:W-:Y:S02]  /*12f0*/  MOV R16, RZ ;  /* 0x000000ff00107202 */ /* 0x000fe40000000f00 */
[----:B------:R-:W1:Y:S01]  /*1300*/  I2F.RP R8, R7 ;  /* 0x0000000700087306 */ /* 0x000e620000209400 */
[----:B------:R-:W-:-:S04]  /*1310*/  @P4 IMAD.WIDE.U32 R18, R11, c[0x0][0x1a0], RZ ;  /* 0x000068000b124a25 */ /* 0x000fc800078e00ff */
[----:B------:R-:W-:-:S03]  /*1320*/  @P4 IMAD R11, R11, c[0x0][0x1a4], R19 ;  /* 0x000069000b0b4a24 */ /* 0x000fc600078e0213 */
[----:B-1----:R-:W1:Y:S02]  /*1330*/  MUFU.RCP R17, R8 ;  /* 0x0000000800117308 */ /* 0x002e640000001000 */
[----:B-1----:R-:W-:-:S06]  /*1340*/  IADD3 R17, R17, 0xffffffe, RZ ;  /* 0x0ffffffe11117810 */ /* 0x002fcc0007ffe0ff */
[----:B------:R-:W1:Y:S02]  /*1350*/  F2I.FTZ.U32.TRUNC.NTZ R17, R17 ;  /* 0x0000001100117305 */ /* 0x000e64000021f000 */
[----:B-1----:R-:W-:-:S04]  /*1360*/  IMAD.MOV R4, RZ, RZ, -R17 ;  /* 0x000000ffff047224 */ /* 0x002fc800078e0a11 */
[----:B------:R-:W-:Y:S01]  /*1370*/  IMAD R5, R4, R7, RZ ;  /* 0x0000000704057224 */ /* 0x000fe200078e02ff */
[----:B------:R-:W-:-:S03]  /*1380*/  IABS R4, R14 ;  /* 0x0000000e00047213 */ /* 0x000fc60000000000 */
[----:B------:R-:W-:Y:S01]  /*1390*/  IMAD.HI.U32 R16, R17, R5, R16 ;  /* 0x0000000511107227 */ /* 0x000fe200078e0010 */
[----:B------:R-:W-:-:S03]  /*13a0*/  MOV R17, R9 ;  /* 0x0000000900117202 */ /* 0x000fc60000000f00 */
[----:B------:R-:W-:-:S04]  /*13b0*/  IMAD.MOV.U32 R5, RZ, RZ, R4 ;  /* 0x000000ffff057224 */ /* 0x000fc800078e0004 */
[----:B------:R-:W-:-:S04]  /*13c0*/  IMAD.HI.U32 R4, R16, R5, RZ ;  /* 0x0000000510047227 */ /* 0x000fc800078e00ff */
[----:B------:R-:W-:Y:S01]  /*13d0*/  IMAD.MOV.U32 R16, RZ, RZ, R10 ;  /* 0x000000ffff107224 */ /* 0x000fe200078e000a */
        /* <DEDUP_REMOVED lines=8> */
[----:B------:R-:W-:Y:S02]  /*1460*/  ISETP.GE.U32.AND P3, PT, R8, R7, PT ;  /* 0x000000070800720c */ /* 0x000fe40003f66070 */
[----:B------:R-:W-:-:S04]  /*1470*/  LEA R7, R20, 0xffffff80, 0x7 ;  /* 0xffffff8014077811 */ /* 0x000fc800078e38ff */
[----:B------:R-:W-:Y:S01]  /*1480*/  SHF.R.S32.HI R5, RZ, 0x1f, R7 ;  /* 0x0000001fff057819 */ /* 0x000fe20000011407 */
[----:B------:R-:W-:-:S04]  /*1490*/  IMAD.WIDE.U32 R16, R7, c[0x0][0x198], R16 ;  /* 0x0000660007107a25 */ /* 0x000fc800078e0010 */
[----:B------:R-:W-:Y:S02]  /*14a0*/  IMAD R8, R5, c[0x0][0x198], RZ ;  /* 0x0000660005087a24 */ /* 0x000fe400078e02ff */
[----:B------:R-:W-:Y:S02]  /*14b0*/  @P3 IADD3 R4, R4, 0x1, RZ ;  /* 0x0000000104043810 */ /* 0x000fe40007ffe0ff */
[----:B------:R-:W-:Y:S02]  /*14c0*/  IMAD R15, R7, c[0x0][0x19c], R8 ;  /* 0x00006700070f7a24 */ /* 0x000fe400078e0208 */
[----:B------:R-:W-:Y:S02]  /*14d0*/  @!P2 IADD3 R4, -R4, RZ, RZ ;  /* 0x000000ff0404a210 */ /* 0x000fe40007ffe1ff */
[----:B------:R-:W-:Y:S02]  /*14e0*/  @!P1 LOP3.LUT R4, RZ, c[0x0][0x1c8], RZ, 0x33, !PT ;  /* 0x00007200ff049a12 */ /* 0x000fe400078e33ff */
[----:B------:R-:W-:-:S02]  /*14f0*/  IADD3 R17, R17, R15, RZ ;  /* 0x0000000f11117210 */ /* 0x000fc40007ffe0ff */
        /* <DEDUP_REMOVED lines=16> */
.L_x_5737:
[----:B------:R-:W-:Y:S01]  /*1600*/  ISETP.NE.AND P1, PT, R12, -0x1, PT ;  /* 0xffffffff0c00780c */ /* 0x000fe20003f25270 */
[----:B------:R-:W-:Y:S01]  /*1610*/  IMAD R9, R9, c[0x0][0x1b8], RZ ;  /* 0x00006e0009097a24 */ /* 0x000fe200078e02ff */
[----:B-----5:R-:W-:Y:S01]  /*1620*/  SHF.R.S32.HI R3, RZ, 0x1f, R0 ;  /* 0x0000001fff037819 */ /* 0x020fe20000011400 */
[----:B------:R-:W-:Y:S01]  /*1630*/  BSSY B0, `(.L_x_5739) ;  /* 0x000004a000007945 */ /* 0x000fe20003800000 */
[----:B------:R-:W-:Y:S01]  /*1640*/  IADD3 R173, -R24, R13, RZ ;  /* 0x0000000d18ad7210 */ /* 0x000fe20007ffe1ff */
[----:B------:R-:W-:Y:S01]  /*1650*/  IMAD R9, R4, c[0x0][0x1bc], R9 ;  /* 0x00006f0004097a24 */ /* 0x000fe200078e0209 */
[CC--:B------:R-:W-:Y:S02]  /*1660*/  LEA.HI R17, R3.reuse, R0.reuse, RZ, 0x3 ;  /* 0x0000000003117211 */ /* 0x0c0fe400078f18ff */
[----:B------:R-:W-:Y:S02]  /*1670*/  LEA.HI R174, R3, R0, RZ, 0x4 ;  /* 0x0000000003ae7211 */ /* 0x000fe400078f20ff */
[----:B------:R-:W-:-:S02]  /*1680*/  SHF.R.S32.HI R30, RZ, 0x3, R17 ;  /* 0x00000003ff1e7819 */ /* 0x000fc40000011411 */
[----:B------:R-:W-:Y:S01]  /*1690*/  LOP3.LUT R17, R17, 0xfffffff8, RZ, 0xc0, !PT ;  /* 0xfffffff811117812 */ /* 0x000fe200078ec0ff */
[----:B------:R-:W-:Y:S01]  /*16a0*/  @P1 IMAD.WIDE.U32 R22, R12, c[0x0][0x190], RZ ;  /* 0x000064000c161a25 */ /* 0x000fe200078e00ff */
[----:B------:R-:W-:Y:S02]  /*16b0*/  @!P1 SHF.R.S32.HI R15, RZ, 0x1f, R182 ;  /* 0x0000001fff0f9819 */ /* 0x000fe400000114b6 */
[----:B------:R-:W-:Y:S01]  /*16c0*/  IADD3 R6, -R17, R0, RZ ;  /* 0x0000000011067210 */ /* 0x000fe20007ffe1ff */
[----:B------:R-:W-:Y:S01]  /*16d0*/  @!P1 IMAD.WIDE.U32 R28, R182, c[0x0][0x178], RZ ;  /* 0x00005e00b61c9a25 */ /* 0x000fe200078e00ff */
[----:B------:R-:W-:-:S03]  /*16e0*/  SHF.R.S32.HI R31, RZ, 0x1f, R30 ;  /* 0x0000001fff1f7819 */ /* 0x000fc6000001141e */
[----:B------:R-:W-:Y:S02]  /*16f0*/  @!P1 IMAD R15, R15, c[0x0][0x178], RZ ;  /* 0x00005e000f0f9a24 */ /* 0x000fe400078e02ff */
[----:B------:R-:W-:Y:S02]  /*1700*/  @P1 IMAD.MOV.U32 R16, RZ, RZ, R22 ;  /* 0x000000ffff101224 */ /* 0x000fe400078e0016 */
[----:B------:R-:W-:Y:S02]  /*1710*/  @!P1 IMAD R15, R182, c[0x0][0x17c], R15 ;  /* 0x00005f00b60f9a24 */ /* 0x000fe400078e020f */
[----:B------:R-:W-:Y:S02]  /*1720*/  IMAD.SHL.U32 R181, R6, 0x8, RZ ;  /* 0x0000000806b57824 */ /* 0x000fe400078e00ff */
[----:B------:R-:W-:Y:S02]  /*1730*/  @!P1 IMAD.MOV.U32 R16, RZ, RZ, R28 ;  /* 0x000000ffff109224 */ /* 0x000fe400078e001c */
[----:B------:R-:W-:Y:S01]  /*1740*/  IMAD.SHL.U32 R22, R30, 0x40, RZ ;  /* 0x000000401e167824 */ /* 0x000fe200078e00ff */
[----:B------:R-:W-:Y:S01]  /*1750*/  IADD3 R18, P2, R181, R18, RZ ;  /* 0x00000012b5127210 */ /* 0x000fe20007f5e0ff */
[----:B------:R-:W-:Y:S01]  /*1760*/  @P1 IMAD R12, R12, c[0x0][0x194], R23 ;  /* 0x000065000c0c1a24 */ /* 0x000fe200078e0217 */
[----:B------:R-:W-:Y:S01]  /*1770*/  @!P1 IADD3 R12, R29, R15, RZ ;  /* 0x0000000f1d0c9210 */ /* 0x000fe20007ffe0ff */
[----:B------:R-:W-:Y:S01]  /*1780*/  IMAD.WIDE R32, R33, 0x40, R30 ;  /* 0x0000004021207825 */ /* 0x000fe200078e021e */
[----:B------:R-:W-:-:S02]  /*1790*/  SHF.R.S32.HI R15, RZ, 0x1f, R181 ;  /* 0x0000001fff0f7819 */ /* 0x000fc400000114b5 */
[----:B------:R-:W-:Y:S02]  /*17a0*/  IADD3 R16, P1, R181, R16, RZ ;  /* 0x00000010b5107210 */ /* 0x000fe40007f3e0ff */
[----:B------:R-:W-:Y:S01]  /*17b0*/  LOP3.LUT R22, R22, 0x1c0, RZ, 0xc0, !PT ;  /* 0x000001c016167812 */ /* 0x000fe200078ec0ff */
[----:B------:R-:W-:Y:S01]  /*17c0*/  IMAD.X R19, R15, 0x1, R11, P2 ;  /* 0x000000010f137824 */ /* 0x000fe200010e060b */
[----:B------:R-:W-:Y:S01]  /*17d0*/  IADD3 R26, P3, R181, R26, RZ ;  /* 0x0000001ab51a7210 */ /* 0x000fe20007f7e0ff */
[----:B------:R-:W-:Y:S01]  /*17e0*/  IMAD.X R17, R15, 0x1, R12, P1 ;  /* 0x000000010f117824 */ /* 0x000fe200008e060c */
[----:B------:R-:W-:Y:S01]  /*17f0*/  LOP3.LUT R8, R22, 0x38, R181, 0xf8, !PT ;  /* 0x0000003816087812 */ /* 0x000fe200078ef8b5 */
[----:B------:R-:W-:Y:S01]  /*1800*/  IMAD.WIDE.U32 R18, R4, c[0x0][0x1b8], R18 ;  /* 0x00006e0004127a25 */ /* 0x000fe200078e0012 */
[----:B------:R-:W-:Y:S02]  /*1810*/  SHF.R.U32.HI R179, RZ, 0x3, R22 ;  /* 0x00000003ffb37819 */ /* 0x000fe40000011616 */
[----:B------:R-:W-:Y:S01]  /*1820*/  IADD3 R22, P1, R30, R7, RZ ;  /* 0x000000071e167210 */ /* 0x000fe20007f3e0ff */
[----:B------:R-:W-:Y:S01]  /*1830*/  IMAD R11, R31, c[0x0][0x198], RZ ;  /* 0x000066001f0b7a24 */ /* 0x000fe200078e02ff */
[----:B------:R-:W-:-:S02]  /*1840*/  LOP3.LUT R179, R8, R179, RZ, 0x3c, !PT ;  /* 0x000000b308b37212 */ /* 0x000fc400078e3cff */
[----:B------:R-:W-:Y:S01]  /*1850*/  LEA.HI R8, R3, R0, RZ, 0x6 ;  /* 0x0000000003087211 */ /* 0x000fe200078f30ff */
[----:B------:R-:W-:Y:S01]  /*1860*/  IMAD.X R5, R31, 0x1, R5, P1 ;  /* 0x000000011f057824 */ /* 0x000fe200008e0605 */
[C---:B------:R-:W-:Y:S01]  /*1870*/  ISETP.GE.AND P1, PT, R30.reuse, R173, PT ;  /* 0x000000ad1e00720c */ /* 0x040fe20003f26270 */
[----:B------:R-:W-:Y:S01]  /*1880*/  IMAD R11, R30, c[0x0][0x19c], R11 ;  /* 0x000067001e0b7a24 */ /* 0x000fe200078e020b */
[----:B------:R-:W-:Y:S01]  /*1890*/  SHF.R.S32.HI R7, RZ, 0x1f, R14 ;  /* 0x0000001fff077819 */ /* 0x000fe2000001140e */
[----:B------:R-:W-:Y:S01]  /*18a0*/  IMAD R5, R5, c[0x0][0x1a0], RZ ;  /* 0x0000680005057a24 */ /* 0x000fe200078e02ff */
[----:B------:R-:W-:Y:S01]  /*18b0*/  IADD3.X R27, R15, R10, RZ, P3, !PT ;  /* 0x0000000a0f1b7210 */ /* 0x000fe20001ffe4ff */
[----:B------:R-:W-:Y:S01]  /*18c0*/  IMAD.SHL.U32 R8, R8, 0x8, RZ ;  /* 0x0000000808087824 */ /* 0x000fe200078e00ff */
[----:B------:R-:W-:Y:S01]  /*18d0*/  IADD3 R19, R19, R9, RZ ;  /* 0x0000000913137210 */ /* 0x000fe20007ffe0ff */
[----:B------:R-:W-:Y:S01]  /*18e0*/  IMAD R7, R7, c[0x0][0x1a8], RZ ;  /* 0x00006a0007077a24 */ /* 0x000fe200078e02ff */
[----:B------:R-:W-:Y:S01]  /*18f0*/  LOP3.LUT R9, R174, 0xfffffff0, RZ, 0xc0, !PT ;  /* 0xfffffff0ae097812 */ /* 0x000fe200078ec0ff */
[----:B------:R-:W-:Y:S01]  /*1900*/  IMAD R25, R22, c[0x0][0x1a4], R5 ;  /* 0x0000690016197a24 */ /* 0x000fe200078e0205 */
[----:B------:R-:W-:Y:S01]  /*1910*/  LOP3.LUT R179, R179, 0xfffffe00, R8, 0xf8, !PT ;  /* 0xfffffe00b3b37812 */ /* 0x000fe200078ef808 */
[----:B------:R-:W-:Y:S01]  /*1920*/  IMAD.WIDE.U32 R124, R30, c[0x0][0x198], R26 ;  /* 0x000066001e7c7a25 */ /* 0x000fe200078e001a */
[----:B------:R-:W-:-:S02]  /*1930*/  LEA.HI R4, R3, R0, RZ, 0x5 ;  /* 0x0000000003047211 */ /* 0x000fc400078f28ff */
[----:B------:R-:W-:Y:S01]  /*1940*/  SHF.R.S32.HI R174, RZ, 0x4, R174 ;  /* 0x00000004ffae7819 */ /* 0x000fe200000114ae */
[----:B------:R-:W-:Y:S01]  /*1950*/  IMAD R29, R14, c[0x0][0x1ac], R7 ;  /* 0x00006b000e1d7a24 */ /* 0x000fe200078e0207 */
[----:B------:R-:W-:Y:S01]  /*1960*/  SHF.L.U32 R179, R179, 0x1, RZ ;  /* 0x00000001b3b37819 */ /* 0x000fe200000006ff */
[----:B------:R-:W-:-:S04]  /*1970*/  IMAD.WIDE.U32 R22, R22, c[0x0][0x1a0], R18 ;  /* 0x0000680016167a25 */ /* 0x000fc800078e0012 */
[----:B------:R-:W-:Y:S01]  /*1980*/  IMAD.WIDE.U32 R14, R14, c[0x0][0x1a8], R16 ;  /* 0x00006a000e0e7a25 */ /* 0x000fe200078e0010 */
[----:B------:R-:W-:-:S03]  /*1990*/  IADD3 R25, R23, R25, RZ ;  /* 0x0000001917197210 */ /* 0x000fc60007ffe0ff */
[----:B------:R-:W-:Y:S01]  /*19a0*/  IMAD.IADD R125, R125, 0x1, R11 ;  /* 0x000000017d7d7824 */ /* 0x000fe200078e020b */
[----:B------:R-:W-:Y:S01]  /*19b0*/  SHF.R.S32.HI R11, RZ, 0x5, R4 ;  /* 0x00000005ff0b7819 */ /* 0x000fe20000011404 */
        /* <DEDUP_REMOVED lines=17> */
.L_x_5740:
[----:B------:R-:W-:Y:S05]  /*1ad0*/  BSYNC B0 ;  /* 0x0000000000007941 */ /* 0x000fea0003800000 */
.L_x_5739:
        /* <DEDUP_REMOVED lines=21> */
.L_x_5742:
[----:B------:R-:W-:Y:S05]  /*1c30*/  BSYNC B0 ;  /* 0x0000000000007941 */ /* 0x000fea0003800000 */
.L_x_5741:
        /* <DEDUP_REMOVED lines=21> */
.L_x_5744:
[----:B------:R-:W-:Y:S05]  /*1d90*/  BSYNC B0 ;  /* 0x0000000000007941 */ /* 0x000fea0003800000 */
.L_x_5743:
        /* <DEDUP_REMOVED lines=20> */
.L_x_5746:
[----:B------:R-:W-:Y:S05]  /*1ee0*/  BSYNC B0 ;  /* 0x0000000000007941 */ /* 0x000fea0003800000 */
.L_x_5745:
        /* <DEDUP_REMOVED lines=21> */
.L_x_5748:
[----:B------:R-:W-:Y:S05]  /*2040*/  BSYNC B0 ;  /* 0x0000000000007941 */ /* 0x000fea0003800000 */
.L_x_5747:
        /* <DEDUP_REMOVED lines=9> */
[----:B------:R-:W-:-:S05]  /*20e0*/  IADD3 R17, P1, R177, R124, RZ ;  /* 0x0000007cb1117210 */ /* 0x000fca0007f3e0ff */
[----:B------:R-:W-:Y:S01]  /*20f0*/  IMAD.X R4, R176, 0x1, R125, P1 ;  /* 0x00000001b0047824 */ /* 0x000fe200008e067d */
[----:B-1----:R-:W-:-:S04]  /*2100*/  LEA R28, P1, R17, c[0x0][0x168], 0x1 ;  /* 0x00005a00111c7a11 */ /* 0x002fc800078208ff */
[----:B------:R-:W-:-:S05]  /*2110*/  LEA.HI.X R29, R17, c[0x0][0x16c], R4, 0x1, P1 ;  /* 0x00005b00111d7a11 */ /* 0x000fca00008f0c04 */
[----:B------:R-:W-:Y:S01]  /*2120*/  @!PT LDS RZ, [RZ] ;  /* 0x00000000fffff984 */ /* 0x000fe20000000800 */
[----:B------:R-:W-:Y:S01]  /*2130*/  @!PT LDS RZ, [RZ] ;  /* 0x00000000fffff984 */ /* 0x000fe20000000800 */
[----:B------:R-:W-:Y:S01]  /*2140*/  @!PT LDS RZ, [RZ] ;  /* 0x00000000fffff984 */ /* 0x000fe20000000800 */
[----:B------:R1:W-:Y:S04]  /*2150*/  LDGSTS.E.BYPASS.LTC128B.128 [R179+0x2800], [R28.64] ;  /* 0x028000001cb37fae */ /* 0x0003e8000b901d46 */
.L_x_5750:
[----:B------:R-:W-:Y:S05]  /*2160*/  BSYNC B0 ;  /* 0x0000000000007941 */ /* 0x000fea0003800000 */
.L_x_5749:
        /* <DEDUP_REMOVED lines=8> */
[----:B------:R-:W-:Y:S02]  /*21f0*/  LEA.HI.X R17, R101, R125, R4, 0x5, P1 ;  /* 0x0000007d65117211 */ /* 0x000fe400008f2c04 */
[----:B-1----:R-:W-:-:S04]  /*2200*/  LEA R28, P1, R8, c[0x0][0x168], 0x1 ;  /* 0x00005a00081c7a11 */ /* 0x002fc800078208ff */
[----:B------:R-:W-:-:S05]  /*2210*/  LEA.HI.X R29, R8, c[0x0][0x16c], R17, 0x1, P1 ;  /* 0x00005b00081d7a11 */ /* 0x000fca00008f0c11 */
[----:B------:R-:W-:Y:S01]  /*2220*/  @!PT LDS RZ, [RZ] ;  /* 0x00000000fffff984 */ /* 0x000fe20000000800 */
[----:B------:R-:W-:Y:S01]  /*2230*/  @!PT LDS RZ, [RZ] ;  /* 0x00000000fffff984 */ /* 0x000fe20000000800 */
[----:B------:R-:W-:Y:S01]  /*2240*/  @!PT LDS RZ, [RZ] ;  /* 0x00000000fffff984 */ /* 0x000fe20000000800 */
[----:B------:R1:W-:Y:S04]  /*2250*/  LDGSTS.E.BYPASS.LTC128B.128 [R179+0x3000], [R28.64] ;  /* 0x030000001cb37fae */ /* 0x0003e8000b901d46 */
.L_x_5752:
[----:B------:R-:W-:Y:S05]  /*2260*/  BSYNC B0 ;  /* 0x0000000000007941 */ /* 0x000fea0003800000 */
.L_x_5751:
        /* <DEDUP_REMOVED lines=16> */
.L_x_5754:
[----:B------:R-:W-:Y:S05]  /*2370*/  BSYNC B0 ;  /* 0x0000000000007941 */ /* 0x000fea0003800000 */
.L_x_5753:
        /* <DEDUP_REMOVED lines=16> */
.L_x_5756:
[----:B------:R-:W-:Y:S05]  /*2480*/  BSYNC B0 ;  /* 0x0000000000007941 */ /* 0x000fea0003800000 */
.L_x_5755:
        /* <DEDUP_REMOVED lines=17> */
.L_x_5758:
[----:B------:R-:W-:Y:S05]  /*25a0*/  BSYNC B0 ;  /* 0x0000000000007941 */ /* 0x000fea0003800000 */
.L_x_5757:
        /* <DEDUP_REMOVED lines=17> */
.L_x_5760:
[----:B------:R-:W-:Y:S05]  /*26c0*/  BSYNC B0 ;  /* 0x0000000000007941 */ /* 0x000fea0003800000 */
.L_x_5759:
        /* <DEDUP_REMOVED lines=17> */
.L_x_5762:
[----:B------:R-:W-:Y:S05]  /*27e0*/  BSYNC B0 ;  /* 0x0000000000007941 */ /* 0x000fea0003800000 */
.L_x_5761:
[----:B------:R-:W0:Y:S01]  /*27f0*/  LDGDEPBAR ;  /* 0x00000000000079af */ /* 0x000e220000000000 */
[----:B------:R-:W-:Y:S01]  /*2800*/  IMAD.SHL.U32 R171, R6, 0x40, RZ ;  /* 0x0000004006ab7824 */ /* 0x000fe200078e00ff */
[----:B------:R-:W-:Y:S01]  /*2810*/  SHF.R.S32.HI R178, RZ, 0x1f, R15 ;  /* 0x0000001fffb27819 */ /* 0x000fe2000001140f */
[C---:B-1----:R-:W-:Y:S01]  /*2820*/  IMAD.SHL.U32 R28, R30.reuse, 0x8, RZ ;  /* 0x000000081e1c7824 */ /* 0x042fe200078e00ff */
[----:B------:R-:W-:Y:S01]  /*2830*/  ISETP.GE.AND P2, PT, R30, R3, PT ;  /* 0x000000031e00720c */ /* 0x000fe20003f46270 */
[----:B------:R-:W-:Y:S01]  /*2840*/  IMAD R27, R11, 0x10, R24 ;  /* 0x000000100b1b7824 */ /* 0x000fe200078e0218 */
[----:B------:R-:W-:Y:S01]  /*2850*/  LEA.HI R4, R174, R174, RZ, 0x1 ;  /* 0x000000aeae047211 */ /* 0x000fe200078f08ff */
[----:B------:R-:W-:Y:S01]  /*2860*/  IMAD.SHL.U32 R126, R0, 0x2, RZ ;  /* 0x00000002007e7824 */ /* 0x000fe200078e00ff */
[----:B------:R-:W-:Y:S01]  /*2870*/  LOP3.LUT R171, R171, 0x1c0, RZ, 0xc0, !PT ;  /* 0x000001c0abab7812 */ /* 0x000fe200078ec0ff */
[----:B------:R-:W-:Y:S01]  /*2880*/  BSSY B0, `(.L_x_5763) ;  /* 0x0000029000007945 */ /* 0x000fe20003800000 */
[----:B------:R-:W-:-:S02]  /*2890*/  LEA.HI R178, R178, R15, RZ, 0x2 ;  /* 0x0000000fb2b27211 */ /* 0x000fc400078f10ff */
[----:B------:R-:W-:Y:S01]  /*28a0*/  LOP3.LUT R15, R4, 0xfffffffe, RZ, 0xc0, !PT ;  /* 0xfffffffe040f7812 */ /* 0x000fe200078ec0ff */
[----:B------:R-:W-:Y:S01]  /*28b0*/  IMAD.SHL.U32 R4, R5, 0x40, RZ ;  /* 0x0000004005047824 */ /* 0x000fe200078e00ff */
[----:B------:R-:W-:Y:S01]  /*28c0*/  LOP3.LUT R28, R171, 0x8, R28, 0xf8, !PT ;  /* 0x00000008ab1c7812 */ /* 0x000fe200078ef81c */
[----:B------:R-:W-:Y:S01]  /*28d0*/  IMAD.SHL.U32 R5, R9, 0x40, RZ ;  /* 0x0000004009057824 */ /* 0x000fe200078e00ff */
[----:B------:R-:W-:Y:S01]  /*28e0*/  SHF.R.U32.HI R171, RZ, 0x3, R171 ;  /* 0x00000003ffab7819 */ /* 0x000fe200000116ab */
[----:B------:R-:W-:Y:S01]  /*28f0*/  IMAD.IADD R30, R174, 0x1, -R15 ;  /* 0x00000001ae1e7824 */ /* 0x000fe200078e0a0f */
[----:B------:R-:W-:Y:S02]  /*2900*/  SHF.R.S32.HI R178, RZ, 0x2, R178 ;  /* 0x00000002ffb27819 */ /* 0x000fe400000114b2 */
[----:B------:R-:W-:Y:S01]  /*2910*/  LOP3.LUT R171, R28, R171, RZ, 0x3c, !PT ;  /* 0x000000ab1cab7212 */ /* 0x000fe200078e3cff */
[----:B------:R-:W-:Y:S01]  /*2920*/  IMAD.SHL.U32 R28, R30, 0x8, RZ ;  /* 0x000000081e1c7824 */ /* 0x000fe200078e00ff */
[----:B------:R-:W-:Y:S01]  /*2930*/  LOP3.LUT R5, R5, 0x1c0, RZ, 0xc0, !PT ;  /* 0x000001c005057812 */ /* 0x000fe200078ec0ff */
[----:B------:R-:W-:-:S04]  /*2940*/  DEPBAR.LE SB0, 0x0 ;  /* 0x000080000000791a */ /* 0x000fc80000000000 */
[----:B------:R-:W-:Y:S01]  /*2950*/  BAR.SYNC.DEFER_BLOCKING 0x0 ;  /* 0x0000000000007b1d */ /* 0x000fe20000010000 */
[----:B------:R-:W-:Y:S01]  /*2960*/  IADD3 R27, R27, 0x1, R178 ;  /* 0x000000011b1b7810 */ /* 0x000fe20007ffe0b2 */
[----:B------:R-:W-:Y:S01]  /*2970*/  IMAD R171, R30, 0x200, R171 ;  /* 0x000002001eab7824 */ /* 0x000fe200078e02ab */
[----:B------:R-:W-:Y:S02]  /*2980*/  LOP3.LUT R28, R5, 0x8, R28, 0xf8, !PT ;  /* 0x00000008051c7812 */ /* 0x000fe400078ef81c */
[----:B------:R-:W-:Y:S02]  /*2990*/  SHF.R.U32.HI R5, RZ, 0x3, R5 ;  /* 0x00000003ff057819 */ /* 0x000fe40000011605 */
[----:B------:R-:W-:Y:S02]  /*29a0*/  LOP3.LUT R4, R4, 0xfffffe00, RZ, 0xc0, !PT ;  /* 0xfffffe0004047812 */ /* 0x000fe400078ec0ff */
[----:B------:R-:W-:Y:S02]  /*29b0*/  IADD3 R27, R2, R27, -R13 ;  /* 0x0000001b021b7210 */ /* 0x000fe40007ffe80d */
[----:B------:R-:W-:Y:S01]  /*29c0*/  LOP3.LUT R13, R28, R5, RZ, 0x3c, !PT ;  /* 0x000000051c0d7212 */ /* 0x000fe200078e3cff */
[----:B------:R-:W-:Y:S01]  /*29d0*/  IMAD R172, R11, 0x400, R4 ;  /* 0x000004000bac7824 */ /* 0x000fe200078e0204 */
[----:B------:R-:W-:Y:S01]  /*29e0*/  LOP3.LUT P3, RZ, R6, 0x2, RZ, 0xc0, !PT ;  /* 0x0000000206ff7812 */ /* 0x000fe2000786c0ff */
[----:B------:R-:W-:Y:S01]  /*29f0*/  IMAD.MOV.U32 R5, RZ, RZ, 0x10 ;  /* 0x00000010ff057424 */ /* 0x000fe200078e00ff */
[----:B------:R-:W-:Y:S01]  /*2a00*/  LEA R194, P1, R22, c[0x0][0x170], 0x1 ;  /* 0x00005c0016c27a11 */ /* 0x000fe200078208ff */
[C---:B------:R-:W-:Y:S01]  /*2a10*/  IMAD.IADD R172, R13.reuse, 0x1, R172 ;  /* 0x000000010dac7824 */ /* 0x040fe200078e02ac */
[----:B------:R-:W-:-:S02]  /*2a20*/  LOP3.LUT R4, R13, R4, RZ, 0xfc, !PT ;  /* 0x000000040d047212 */ /* 0x000fc400078efcff */
[----:B------:R-:W-:Y:S01]  /*2a30*/  LOP3.LUT R126, R126, 0x6, RZ, 0xc0, !PT ;  /* 0x000000067e7e7812 */ /* 0x000fe200078ec0ff */
[----:B------:R-:W-:Y:S01]  /*2a40*/  IMAD.SHL.U32 R172, R172, 0x2, RZ ;  /* 0x00000002acac7824 */ /* 0x000fe200078e00ff */
[----:B------:R-:W-:Y:S02]  /*2a50*/  LEA.HI.X R195, R22, c[0x0][0x174], R25, 0x1, P1 ;  /* 0x00005d0016c37a11 */ /* 0x000fe400008f0c19 */
[----:B------:R-:W-:Y:S01]  /*2a60*/  SEL R0, R5, 0xfffffff0, !P3 ;  /* 0xfffffff005007807 */ /* 0x000fe20005800000 */
[----:B------:R1:W-:Y:S01]  /*2a70*/  @P2 STS.128 [R179+0x6000], RZ ;  /* 0x006000ffb3002388 */ /* 0x0003e20000000c00 */
        /* <DEDUP_REMOVED lines=9> */
.L_x_5764:
[----:B------:R-:W-:Y:S05]  /*2b10*/  BSYNC B0 ;  /* 0x0000000000007941 */ /* 0x000fea0003800000 */
.L_x_5763:
        /* <DEDUP_REMOVED lines=16> */
.L_x_5766:
[----:B------:R-:W-:Y:S05]  /*2c20*/  BSYNC B0 ;  /* 0x0000000000007941 */ /* 0x000fea0003800000 */
.L_x_5765:
        /* <DEDUP_REMOVED lines=14> */
.L_x_5768:
[----:B------:R-:W-:Y:S05]  /*2d10*/  BSYNC B0 ;  /* 0x0000000000007941 */ /* 0x000fea0003800000 */
.L_x_5767:
        /* <DEDUP_REMOVED lines=15> */
.L_x_5770:
[----:B------:R-:W-:Y:S05]  /*2e10*/  BSYNC B0 ;  /* 0x0000000000007941 */ /* 0x000fea0003800000 */
.L_x_5769:
        /* <DEDUP_REMOVED lines=14> */
.L_x_5772:
[----:B------:R-:W-:Y:S05]  /*2f00*/  BSYNC B0 ;  /* 0x0000000000007941 */ /* 0x000fea0003800000 */
.L_x_5771:
        /* <DEDUP_REMOVED lines=15> */
.L_x_5774:
[----:B------:R-:W-:Y:S05]  /*3000*/  BSYNC B0 ;  /* 0x0000000000007941 */ /* 0x000fea0003800000 */
.L_x_5773:
        /* <DEDUP_REMOVED lines=15> */
.L_x_5776:
[----:B------:R-:W-:Y:S05]  /*3100*/  BSYNC B0 ;  /* 0x0000000000007941 */ /* 0x000fea0003800000 */
.L_x_5775:
        /* <DEDUP_REMOVED lines=19> */
.L_x_5778:
[----:B------:R-:W-:Y:S05]  /*3240*/  BSYNC B0 ;  /* 0x0000000000007941 */ /* 0x000fea0003800000 */
.L_x_5777:
[----:B------:R-:W-:Y:S01]  /*3250*/  SHF.L.U32 R171, R171, 0x1, RZ ;  /* 0x00000001abab7819 */ /* 0x000fe200000006ff */
[----:B-1----:R-:W-:Y:S01]  /*3260*/  LDSM.16.M88.4 R16, [R172] ;  /* 0x00000000ac10783b */ /* 0x002fe20000000200 */
[----:B------:R-:W-:Y:S02]  /*3270*/  LEA R170, R3, R172, 0x1 ;  /* 0x000000ac03aa7211 */ /* 0x000fe400078e08ff */
[----:B------:R-:W-:Y:S01]  /*3280*/  LEA R165, R0, R171, 0x1 ;  /* 0x000000ab00a57211 */ /* 0x000fe200078e08ff */
[----:B------:R-:W1:Y:S01]  /*3290*/  LDSM.16.M88.4 R28, [R171+0x2000] ;  /* 0x00200000ab1c783b */ /* 0x000e620000000200 */
[----:B------:R-:W-:Y:S02]  /*32a0*/  LOP3.LUT P1, RZ, R6, 0x4, RZ, 0xc0, !PT ;  /* 0x0000000406ff7812 */ /* 0x000fe4000782c0ff */
[C---:B------:R-:W-:Y:S01]  /*32b0*/  IADD3 R6, R171.reuse, 0x2000, RZ ;  /* 0x00002000ab067810 */ /* 0x040fe20007ffe0ff */
[----:B------:R-:W-:Y:S01]  /*32c0*/  LDSM.16.M88.4 R12, [R170] ;  /* 0x00000000aa0c783b */ /* 0x000fe20000000200 */
[----:B------:R-:W-:-:S02]  /*32d0*/  IADD3 R168, R171, 0x2040, RZ ;  /* 0x00002040aba87810 */ /* 0x000fc40007ffe0ff */
[----:B------:R-:W-:Y:S01]  /*32e0*/  LEA R169, R5, R172, 0x1 ;  /* 0x000000ac05a97211 */ /* 0x000fe200078e08ff */
[----:B------:R-:W-:Y:S01]  /*32f0*/  LDSM.16.M88.4 R52, [R165+0x2000] ;  /* 0x00200000a534783b */ /* 0x000fe20000000200 */
[----:B------:R-:W-:Y:S02]  /*3300*/  ISETP.GT.AND P2, PT, R180, R175, PT ;  /* 0x000000afb400720c */ /* 0x000fe40003f44270 */
[----:B------:R-:W-:Y:S01]  /*3310*/  LEA R167, R3, R169, 0x1 ;  /* 0x000000a903a77211 */ /* 0x000fe200078e08ff */
[----:B------:R-:W5:Y:S01]  /*3320*/  LDSM.16.M88.4 R48, [R171+0x2800] ;  /* 0x00280000ab30783b */ /* 0x000f620000000200 */
[C---:B------:R-:W-:Y:S02]  /*3330*/  IADD3 R127, R27.reuse, 0x8, RZ ;  /* 0x000000081b7f7810 */ /* 0x040fe40007ffe0ff */
[----:B------:R-:W-:Y:S01]  /*3340*/  @P1 IADD3 R168, R6, -0x40, RZ ;  /* 0xffffffc006a81810 */ /* 0x000fe20007ffe0ff */
[----:B------:R-:W-:Y:S01]  /*3350*/  LDSM.16.M88.4 R8, [R169] ;  /* 0x00000000a908783b */ /* 0x000fe20000000200 */
[----:B------:R-:W-:-:S02]  /*3360*/  IMNMX R128, R27, R2, PT ;  /* 0x000000021b807217 */ /* 0x000fc40003800200 */
[----:B------:R-:W-:Y:S01]  /*3370*/  LEA R100, R0, R168, 0x1 ;  /* 0x000000a800647211 */ /* 0x000fe200078e08ff */
[----:B------:R-:W2:Y:S01]  /*3380*/  LDSM.16.M88.4 R40, [R168] ;  /* 0x00000000a828783b */ /* 0x000ea20000000200 */
[----:B------:R-:W-:Y:S02]  /*3390*/  IMNMX R127, R127, R2, PT ;  /* 0x000000027f7f7217 */ /* 0x000fe40003800200 */
[C---:B------:R-:W-:Y:S01]  /*33a0*/  IADD3 R161, R168.reuse, 0x800, RZ ;  /* 0x00000800a8a17810 */ /* 0x040fe20007ffe0ff */
[----:B------:R-:W3:Y:S01]  /*33b0*/  LDSM.16.M88.4 R76, [R165+0x2800] ;  /* 0x00280000a54c783b */ /* 0x000ee20000000200 */
        /* <DEDUP_REMOVED lines=9> */
[C---:B-1--4-:R-:W-:Y:S03]  /*3450*/  HMMA.16816.F32 R32, R16.reuse, R28, RZ ;  /* 0x0000001c1020723c */ /* 0x052fe600000018ff */
        /* <DEDUP_REMOVED lines=12> */
[C---:B---3--:R-:W-:Y:S08]  /*3520*/  HMMA.16816.F32 R36, R12.reuse, R76, R36 ;  /* 0x0000004c0c24723c */ /* 0x048ff00000001824 */
        /* <DEDUP_REMOVED lines=19> */
[----:B------:R-:W4:Y:S01]  /*3660*/  LDSM.16.M88.4 R72, [R100+0x1000] ;  /* 0x001000006448783b */ /* 0x000f220000000200 */
[----:B------:R5:W1:Y:S06]  /*3670*/  MUFU.TANH R81, R28 ;  /* 0x0000001c00517308 */ /* 0x000a6c0000002400 */
[----:B--2---:R-:W-:Y:S02]  /*3680*/  HMMA.16816.F32 R36, R44, R40, R36 ;  /* 0x000000282c24723c */ /* 0x004fe40000001824 */
[----:B------:R-:W2:Y:S06]  /*3690*/  MUFU.TANH R6, R6 ;  /* 0x0000000600067308 */ /* 0x000eac0000002400 */
[----:B------:R-:W-:Y:S01]  /*36a0*/  HMMA.16816.F32 R52, R12, R62, R52 ;  /* 0x0000003e0c34723c */ /* 0x000fe20000001834 */
[----:B------:R-:W2:Y:S01]  /*36b0*/  LDSM.16.M88.4 R60, [R165+0x3800] ;  /* 0x00380000a53c783b */ /* 0x000ea20000000200 */
[----:B------:R-:W2:Y:S03]  /*36c0*/  MUFU.TANH R26, R26 ;  /* 0x0000001a001a7308 */ /* 0x000ea60000002400 */
[----:B-----5:R-:W-:Y:S03]  /*36d0*/  LDSM.16.M88.4 R28, [R168+0x1800] ;  /* 0x00180000a81c783b */ /* 0x020fe60000000200 */
[----:B-1----:R-:W-:Y:S02]  /*36e0*/  HMMA.16816.F32 R56, R8, R68, R56 ;  /* 0x000000440838723c */ /* 0x002fe40000001838 */
[----:B------:R-:W1:Y:S06]  /*36f0*/  MUFU.TANH R80, R80 ;  /* 0x0000005000507308 */ /* 0x000e6c0000002400 */
[----:B------:R-:W-:Y:S01]  /*3700*/  HMMA.16816.F32 R48, R44, R42, R48 ;  /* 0x0000002a2c30723c */ /* 0x000fe20000001830 */
[----:B------:R-:W5:Y:S01]  /*3710*/  LDSM.16.M88.4 R40, [R165+0x4000] ;  /* 0x00400000a528783b */ /* 0x000f620000000200 */
        /* <DEDUP_REMOVED lines=16> */
[----:B----4-:R-:W-:Y:S04]  /*3820*/  HMMA.16816.F32 R56, R44, R72, R56 ;  /* 0x000000482c38723c */ /* 0x010fe80000001838 */
[----:B------:R4:W2:Y:S04]  /*3830*/  MUFU.TANH R89, R48 ;  /* 0x0000003000597308 */ /* 0x0008a80000002400 */
[C---:B-1----:R-:W-:Y:S04]  /*3840*/  HMMA.16816.F32 R36, R16.reuse, R76, RZ ;  /* 0x0000004c1024723c */ /* 0x042fe800000018ff */
[----:B------:R-:W1:Y:S04]  /*3850*/  MUFU.TANH R84, R84 ;  /* 0x0000005400547308 */ /* 0x000e680000002400 */
[----:B------:R-:W-:Y:S01]  /*3860*/  HMMA.16816.F32 R76, R16, R78, RZ ;  /* 0x0000004e104c723c */ /* 0x000fe200000018ff */
[----:B----4-:R-:W4:Y:S03]  /*3870*/  LDSM.16.M88.4 R48, [R168+0x2000] ;  /* 0x00200000a830783b */ /* 0x010f260000000200 */
        /* <DEDUP_REMOVED lines=10> */
[----:B-----5:R-:W-:Y:S05]  /*3920*/  HMMA.16816.F32 R36, R12, R40, R36 ;  /* 0x000000280c24723c */ /* 0x020fea0000001824 */
[----:B------:R-:W2:Y:S03]  /*3930*/  MUFU.TANH R88, R88 ;  /* 0x0000005800587308 */ /* 0x000ea60000002400 */
[----:B------:R-:W-:Y:S01]  /*3940*/  HMMA.16816.F32 R52, R44, R74, R52 ;  /* 0x0000004a2c34723c */ /* 0x000fe20000001834 */
[----:B------:R-:W-:Y:S04]  /*3950*/  LDSM.16.M88.4 R72, [R171+0x5000] ;  /* 0x00500000ab48783b */ /* 0x000fe80000000200 */
[----:B-1----:R-:W-:Y:S01]  /*3960*/  LDSM.16.M88.4 R56, [R100+0x2000] ;  /* 0x002000006438783b */ /* 0x002fe20000000200 */
[----:B------:R-:W1:Y:S02]  /*3970*/  MUFU.TANH R90, R90 ;  /* 0x0000005a005a7308 */ /* 0x000e640000002400 */
[----:B------:R-:W-:Y:S01]  /*3980*/  HMMA.16816.F32 R76, R12, R42, R76 ;  /* 0x0000002a0c4c723c */ /* 0x000fe2000000184c */
[----:B------:R-:W5:Y:S05]  /*3990*/  LDSM.16.M88.4 R40, [R165+0x4800] ;  /* 0x00480000a528783b */ /* 0x000f6a0000000200 */
        /* <DEDUP_REMOVED lines=11> */
[----:B----4-:R-:W-:Y:S01]  /*3a50*/  HMMA.16816.F32 R36, R8, R48, R36 ;  /* 0x000000300824723c */ /* 0x010fe20000001824 */
[----:B-1----:R-:W1:Y:S05]  /*3a60*/  LDSM.16.M88.4 R52, [R168+0x2800] ;  /* 0x00280000a834783b */ /* 0x002e6a0000000200 */
[----:B------:R-:W4:Y:S02]  /*3a70*/  MUFU.TANH R96, R96 ;  /* 0x0000006000607308 */ /* 0x000f240000002400 */
[----:B------:R-:W-:Y:S06]  /*3a80*/  HMMA.16816.F32 R68, R16, R70, RZ ;  /* 0x000000461044723c */ /* 0x000fec00000018ff */
[----:B------:R-:W1:Y:S02]  /*3a90*/  MUFU.TANH R98, R98 ;  /* 0x0000006200627308 */ /* 0x000e640000002400 */
[----:B-----5:R-:W-:Y:S06]  /*3aa0*/  HMMA.16816.F32 R28, R12, R40, R28 ;  /* 0x000000280c1c723c */ /* 0x020fec000000181c */
        /* <DEDUP_REMOVED lines=10> */
[----:B------:R2:W2:Y:S01]  /*3b50*/  MUFU.TANH R149, R36 ;  /* 0x0000002400957308 */ /* 0x0004a20000002400 */
[----:B------:R-:W-:Y:S02]  /*3b60*/  FMUL.FTZ R147, R38, c[0x0][0x2ec] ;  /* 0x0000bb0026937a20 */ /* 0x000fe40000410000 */
[C---:B------:R-:W-:Y:S01]  /*3b70*/  HMMA.16816.F32 R76, R8.reuse, R50, R76 ;  /* 0x00000032084c723c */ /* 0x040fe2000000184c */
[----:B------:R-:W3:Y:S01]  /*3b80*/  LDSM.16.M88.4 R48, [R100+0x2800] ;  /* 0x002800006430783b */ /* 0x000ee20000000200 */
[----:B------:R-:W-:Y:S02]  /*3b90*/  FMUL.FTZ R151, R39, c[0x0][0x2ec] ;  /* 0x0000bb0027977a20 */ /* 0x000fe40000410000 */
[----:B------:R-:W-:Y:S01]  /*3ba0*/  FMUL.FTZ R32, R32, c[0x0][0x2ec] ;  /* 0x0000bb0020207a20 */ /* 0x000fe20000410000 */
[----:B------:R-:W3:Y:S01]  /*3bb0*/  MUFU.TANH R155, R155 ;  /* 0x0000009b009b7308 */ /* 0x000ee20000002400 */
[----:B------:R-:W-:Y:S02]  /*3bc0*/  FMUL.FTZ R33, R33, c[0x0][0x2ec] ;  /* 0x0000bb0021217a20 */ /* 0x000fe40000410000 */
[----:B-1----:R-:W-:Y:S01]  /*3bd0*/  HMMA.16816.F32 R28, R8, R52, R28 ;  /* 0x00000034081c723c */ /* 0x002fe2000000181c */
[----:B------:R-:W-:-:S02]  /*3be0*/  FMUL.FTZ R137, R34, c[0x0][0x2ec] ;  /* 0x0000bb0022897a20 */ /* 0x000fc40000410000 */
[----:B------:R-:W-:Y:S01]  /*3bf0*/  FMUL.FTZ R189, R35, c[0x0][0x2ec] ;  /* 0x0000bb0023bd7a20 */ /* 0x000fe20000410000 */
[----:B--2---:R-:W1:Y:S01]  /*3c00*/  LDSM.16.M88.4 R36, [R165+0x5800] ;  /* 0x00580000a524783b */ /* 0x004e620000000200 */
        /* <DEDUP_REMOVED lines=22> */
[----:B------:R-:W-:Y:S06]  /*3d70*/  HMMA.16816.F32 R16, R16, R62, RZ ;  /* 0x0000003e1010723c */ /* 0x000fec00000018ff */
[----:B------:R-:W1:Y:S02]  /*3d80*/  MUFU.TANH R187, R67 ;  /* 0x0000004300bb7308 */ /* 0x000e640000002400 */
[----:B------:R-:W-:Y:S01]  /*3d90*/  HMMA.16816.F32 R68, R44, R50, R68 ;  /* 0x000000322c44723c */ /* 0x000fe20000001844 */
[----:B------:R-:W5:Y:S05]  /*3da0*/  LDSM.16.M88.4 R48, [R168+0x3800] ;  /* 0x00380000a830783b */ /* 0x000f6a0000000200 */
[----:B------:R-:W1:Y:S02]  /*3db0*/  MUFU.TANH R147, R147 ;  /* 0x0000009300937308 */ /* 0x000e640000002400 */
[----:B------:R-:W-:Y:S01]  /*3dc0*/  HMMA.16816.F32 R32, R12, R40, R32 ;  /* 0x000000280c20723c */ /* 0x000fe20000001820 */
[----:B------:R-:W-:-:S02]  /*3dd0*/  FMUL.FTZ R28, R28, c[0x0][0x2ec] ;  /* 0x0000bb001c1c7a20 */ /* 0x000fc40000410000 */
[----:B------:R-:W-:Y:S02]  /*3de0*/  FMUL.FTZ R129, R29, c[0x0][0x2ec] ;  /* 0x0000bb001d817a20 */ /* 0x000fe40000410000 */
[----:B------:R-:W-:Y:S01]  /*3df0*/  FMUL.FTZ R119, R30, c[0x0][0x2ec] ;  /* 0x0000bb001e777a20 */ /* 0x000fe20000410000 */
[----:B------:R2:W2:Y:S01]  /*3e00*/  MUFU.TANH R131, R28 ;  /* 0x0000001c00837308 */ /* 0x0004a20000002400 */
[----:B------:R-:W-:Y:S01]  /*3e10*/  FMUL.FTZ R115, R31, c[0x0][0x2ec] ;  /* 0x0000bb001f737a20 */ /* 0x000fe20000410000 */
[C---:B------:R-:W-:Y:S01]  /*3e20*/  HMMA.16816.F32 R72, R12.reuse, R42, R72 ;  /* 0x0000002a0c48723c */ /* 0x040fe20000001848 */
[----:B------:R-:W3:Y:S05]  /*3e30*/  LDSM.16.M88.4 R40, [R100+0x3000] ;  /* 0x003000006428783b */ /* 0x000eea0000000200 */
[----:B------:R-:W3:Y:S02]  /*3e40*/  MUFU.TANH R151, R151 ;  /* 0x0000009700977308 */ /* 0x000ee40000002400 */
[----:B-1----:R-:W-:Y:S01]  /*3e50*/  HMMA.16816.F32 R52, R12, R36, R52 ;  /* 0x000000240c34723c */ /* 0x002fe20000001834 */
[----:B------:R-:W-:-:S02]  /*3e60*/  FMUL.FTZ R68, R68, c[0x0][0x2ec] ;  /* 0x0000bb0044447a20 */ /* 0x000fc40000410000 */
[----:B------:R-:W-:Y:S02]  /*3e70*/  FMUL.FTZ R69, R69, c[0x0][0x2ec] ;  /* 0x0000bb0045457a20 */ /* 0x000fe40000410000 */
[----:B------:R-:W-:Y:S01]  /*3e80*/  FMUL.FTZ R70, R70, c[0x0][0x2ec] ;  /* 0x0000bb0046467a20 */ /* 0x000fe20000410000 */
[----:B--2---:R-:W1:Y:S01]  /*3e90*/  LDSM.16.M88.4 R28, [R100+0x3800] ;  /* 0x00380000641c783b */ /* 0x004e620000000200 */
[----:B------:R-:W-:Y:S01]  /*3ea0*/  FMUL.FTZ R71, R71, c[0x0][0x2ec] ;  /* 0x0000bb0047477a20 */ /* 0x000fe20000410000 */
[----:B------:R-:W-:Y:S01]  /*3eb0*/  HMMA.16816.F32 R16, R12, R38, R16 ;  /* 0x000000260c10723c */ /* 0x000fe20000001810 */
[----:B------:R-:W2:Y:S01]  /*3ec0*/  MUFU.TANH R143, R76 ;  /* 0x0000004c008f7308 */ /* 0x000ea20000002400 */
[----:B------:R-:W-:-:S06]  /*3ed0*/  DEPBAR.LE SB0, 0x0 ;  /* 0x000080000000791a */ /* 0x000fcc0000000000 */
[C---:B------:R-:W-:Y:S01]  /*3ee0*/  HMMA.16816.F32 R32, R8.reuse, R56, R32 ;  /* 0x000000380820723c */ /* 0x040fe20000001820 */
[----:B------:R-:W1:Y:S07]  /*3ef0*/  MUFU.TANH R153, R77 ;  /* 0x0000004d00997308 */ /* 0x000e6e0000002400 */
[C---:B------:R-:W-:Y:S01]  /*3f00*/  HMMA.16816.F32 R72, R8.reuse, R58, R72 ;  /* 0x0000003a0848723c */ /* 0x040fe20000001848 */
[----:B------:R-:W1:Y:S07]  /*3f10*/  MUFU.TANH R141, R78 ;  /* 0x0000004e008d7308 */ /* 0x000e6e0000002400 */
[C---:B-----5:R-:W-:Y:S01]  /*3f20*/  HMMA.16816.F32 R52, R8.reuse, R48, R52 ;  /* 0x000000300834723c */ /* 0x060fe20000001834 */
[----:B------:R-:W1:Y:S07]  /*3f30*/  MUFU.TANH R145, R79 ;  /* 0x0000004f00917308 */ /* 0x000e6e0000002400 */
[----:B------:R-:W-:Y:S01]  /*3f40*/  HMMA.16816.F32 R16, R8, R50, R16 ;  /* 0x000000320810723c */ /* 0x000fe20000001810 */
[----:B------:R-:W1:Y:S07]  /*3f50*/  MUFU.TANH R129, R129 ;  /* 0x0000008100817308 */ /* 0x000e6e0000002400 */
[C---:B---3--:R-:W-:Y:S01]  /*3f60*/  HMMA.16816.F32 R32, R44.reuse, R40, R32 ;  /* 0x000000282c20723c */ /* 0x048fe20000001820 */
[----:B------:R-:W3:Y:S07]  /*3f70*/  MUFU.TANH R119, R119 ;  /* 0x0000007700777308 */ /* 0x000eee0000002400 */
[C---:B------:R-:W-:Y:S01]  /*3f80*/  HMMA.16816.F32 R72, R44.reuse, R42, R72 ;  /* 0x0000002a2c48723c */ /* 0x040fe20000001848 */
[----:B------:R-:W2:Y:S07]  /*3f90*/  MUFU.TANH R115, R115 ;  /* 0x0000007300737308 */ /* 0x000eae0000002400 */
[C---:B-1----:R-:W-:Y:S01]  /*3fa0*/  HMMA.16816.F32 R52, R44.reuse, R28, R52 ;  /* 0x0000001c2c34723c */ /* 0x042fe20000001834 */
[----:B------:R-:W1:Y:S07]  /*3fb0*/  MUFU.TANH R123, R68 ;  /* 0x00000044007b7308 */ /* 0x000e6e0000002400 */
[----:B------:R-:W-:Y:S01]  /*3fc0*/  HMMA.16816.F32 R16, R44, R30, R16 ;  /* 0x0000001e2c10723c */ /* 0x000fe20000001810 */
[----:B------:R-:W-:Y:S01]  /*3fd0*/  FMUL.FTZ R33, R33, c[0x0][0x2ec] ;  /* 0x0000bb0021217a20 */ /* 0x000fe20000410000 */
[----:B------:R-:W1:Y:S01]  /*3fe0*/  MUFU.TANH R121, R69 ;  /* 0x0000004500797308 */ /* 0x000e620000002400 */
[----:B------:R-:W-:-:S02]  /*3ff0*/  FMUL.FTZ R8, R35, c[0x0][0x2ec] ;  /* 0x0000bb0023087a20 */ /* 0x000fc40000410000 */
[----:B------:R-:W-:Y:S02]  /*4000*/  FMUL.FTZ R32, R32, c[0x0][0x2ec] ;  /* 0x0000bb0020207a20 */ /* 0x000fe40000410000 */
[----:B------:R-:W-:Y:S02]  /*4010*/  FMUL.FTZ R34, R34, c[0x0][0x2ec] ;  /* 0x0000bb0022227a20 */ /* 0x000fe40000410000 */
[----:B------:R-:W-:Y:S01]  /*4020*/  FMUL.FTZ R61, R72, c[0x0][0x2ec] ;  /* 0x0000bb00483d7a20 */ /* 0x000fe20000410000 */
[----:B------:R5:W1:Y:S01]  /*4030*/  MUFU.TANH R63, R33 ;  /* 0x00000021003f7308 */ /* 0x000a620000002400 */
[----:B------:R-:W-:Y:S02]  /*4040*/  FMUL.FTZ R59, R73, c[0x0][0x2ec] ;  /* 0x0000bb00493b7a20 */ /* 0x000fe40000410000 */
[----:B------:R-:W-:Y:S02]  /*4050*/  FMUL.FTZ R12, R74, c[0x0][0x2ec] ;  /* 0x0000bb004a0c7a20 */ /* 0x000fe40000410000 */
[----:B------:R-:W-:-:S02]  /*4060*/  FMUL.FTZ R10, R75, c[0x0][0x2ec] ;  /* 0x0000bb004b0a7a20 */ /* 0x000fc40000410000 */
[----:B------:R-:W-:Y:S01]  /*4070*/  FMUL.FTZ R49, R52, c[0x0][0x2ec] ;  /* 0x0000bb0034317a20 */ /* 0x000fe20000410000 */
[----:B------:R1:W1:Y:S01]  /*4080*/  MUFU.TANH R113, R70 ;  /* 0x0000004600717308 */ /* 0x0002620000002400 */
[----:B------:R-:W-:Y:S02]  /*4090*/  FMUL.FTZ R41, R53, c[0x0][0x2ec] ;  /* 0x0000bb0035297a20 */ /* 0x000fe40000410000 */
[----:B------:R-:W-:-:S03]  /*40a0*/  FMUL.FTZ R35, R54, c[0x0][0x2ec] ;  /* 0x0000bb0036237a20 */ /* 0x000fc60000410000 */
[----:B------:R-:W-:Y:S02]  /*40b0*/  FMUL.FTZ R16, R16, c[0x0][0x2ec] ;  /* 0x0000bb0010107a20 */ /* 0x000fe40000410000 */
[----:B-----5:R-:W-:Y:S01]  /*40c0*/  FMUL.FTZ R33, R55, c[0x0][0x2ec] ;  /* 0x0000bb0037217a20 */ /* 0x020fe20000410000 */
[----:B------:R1:W1:Y:S01]  /*40d0*/  MUFU.TANH R111, R71 ;  /* 0x00000047006f7308 */ /* 0x0002620000002400 */
[----:B------:R-:W-:Y:S02]  /*40e0*/  FMUL.FTZ R17, R17, c[0x0][0x2ec] ;  /* 0x0000bb0011117a20 */ /* 0x000fe40000410000 */
[----:B------:R-:W-:Y:S02]  /*40f0*/  FMUL.FTZ R18, R18, c[0x0][0x2ec] ;  /* 0x0000bb0012127a20 */ /* 0x000fe40000410000 */
[----:B------:R-:W-:-:S03]  /*4100*/  FMUL.FTZ R19, R19, c[0x0][0x2ec] ;  /* 0x0000bb0013137a20 */ /* 0x000fc60000410000 */
[----:B------:R1:W1:Y:S08]  /*4110*/  MUFU.TANH R65, R32 ;  /* 0x0000002000417308 */ /* 0x0002700000002400 */
        /* <DEDUP_REMOVED lines=13> */
[----:B------:R1:W1:Y:S01]  /*41f0*/  MUFU.TANH R27, R19 ;  /* 0x00000013001b7308 */ /* 0x0002620000002400 */
        /* <DEDUP_REMOVED lines=41> */
[----:B------:R-:W-:Y:S02]  /*4490*/  IMAD.WIDE R18, R2, 0x4, R184 ;  /* 0x0000000402127825 */ /* 0x000fe400078e02b8 */
        /* <DEDUP_REMOVED lines=18> */
.L_x_5780:
[----:B------:R-:W-:-:S04]  /*45c0*/  LEA R11, -R101, RZ, 0x7 ;  /* 0x000000ff650b7211 */ /* 0x000fc800078e39ff */
[----:B------:R-:W-:Y:S02]  /*45d0*/  SHF.R.S32.HI R14, RZ, 0x1f, R11 ;  /* 0x0000001fff0e7819 */ /* 0x000fe4000001140b */
.L_x_5781:
[----:B------:R-:W-:Y:S01]  /*45e0*/  ISETP.GE.AND P1, PT, R181, c[0x0][0x220], PT ;  /* 0x00008800b5007a0c */ /* 0x000fe20003f26270 */
[----:B------:R-:W-:-:S12]  /*45f0*/  BSSY B0, `(.L_x_5782) ;  /* 0x000005e000007945 */ /* 0x000fd80003800000 */
[CC--:B-1----:R-:W-:Y:S01]  /*4600*/  @!P1 IADD3 R16, P4, P3, R11.reuse, R124.reuse, R177 ;  /* 0x0000007c0b109210 */ /* 0x0c2fe20007b9e0b1 */
[----:B------:R-:W-:Y:S01]  /*4610*/  @!P1 IMAD.MOV.U32 R15, RZ, RZ, c[0x0][0x19c] ;  /* 0x00006700ff0f9624 */ /* 0x000fe200078e00ff */
[----:B------:R-:W-:Y:S01]  /*4620*/  @!P1 IADD3 R9, P5, R11, R124, RZ ;  /* 0x0000007c0b099210 */ /* 0x000fe20007fbe0ff */
[----:B------:R-:W-:Y:S01]  /*4630*/  @!P1 IMAD.WIDE.U32 R18, R101, 0x30, R124 ;  /* 0x0000003065129825 */ /* 0x000fe200078e007c */
[----:B------:R-:W-:Y:S01]  /*4640*/  @!P1 IADD3.X R13, R14, R125, R176, P4, P3 ;  /* 0x0000007d0e0d9210 */ /* 0x000fe200027e64b0 */
[----:B------:R1:W-:Y:S01]  /*4650*/  @P1 STS.128 [R179+0x2000], RZ ;  /* 0x002000ffb3001388 */ /* 0x0003e20000000c00 */
[C---:B------:R-:W-:Y:S01]  /*4660*/  @!P1 LEA R42, P4, R16.reuse, c[0x0][0x168], 0x1 ;  /* 0x00005a00102a9a11 */ /* 0x040fe200078808ff */
        /* <DEDUP_REMOVED lines=8> */
[----:B------:R-:W-:Y:S01]  /*46f0*/  @!P1 IMAD.MOV.U32 R46, RZ, RZ, R124 ;  /* 0x000000ffff2e9224 */ /* 0x000fe200078e007c */
[----:B------:R-:W-:Y:S01]  /*4700*/  @!P1 LEA R44, P5, R9, c[0x0][0x168], 0x1 ;  /* 0x00005a00092c9a11 */ /* 0x000fe200078a08ff */
[----:B------:R-:W-:Y:S01]  /*4710*/  @!P1 IMAD.MOV.U32 R47, RZ, RZ, R125 ;  /* 0x000000ffff2f9224 */ /* 0x000fe200078e007d */
[----:B------:R-:W-:-:S02]  /*4720*/  @!P1 LEA R28, P3, R101, R124, 0x6 ;  /* 0x0000007c651c9211 */ /* 0x000fc400078630ff */
[CC--:B------:R-:W-:Y:S01]  /*4730*/  @!P1 LEA.HI.X R13, R101.reuse, R125.reuse, R32, 0x5, P4 ;  /* 0x0000007d650d9211 */ /* 0x0c0fe200020f2c20 */
[----:B------:R-:W-:Y:S01]  /*4740*/  @!P1 IMAD.WIDE.U32 R46, R101, 0x50, R46 ;  /* 0x00000050652e9825 */ /* 0x000fe200078e002e */
[----:B------:R-:W-:Y:S02]  /*4750*/  @!P1 LEA.HI.X R45, R9, c[0x0][0x16c], R2, 0x1, P5 ;  /* 0x00005b00092d9a11 */ /* 0x000fe400028f0c02 */
[----:B------:R-:W-:Y:S01]  /*4760*/  @!P1 IADD3 R16, P4, R11, R16, RZ ;  /* 0x000000100b109210 */ /* 0x000fe20007f9e0ff */
[----:B------:R-:W-:Y:S01]  /*4770*/  @!P1 IMAD.MOV.U32 R9, RZ, RZ, c[0x0][0x19c] ;  /* 0x00006700ff099624 */ /* 0x000fe200078e00ff */
[----:B------:R-:W-:Y:S01]  /*4780*/  @!P1 LEA.HI.X R17, R101, R125, R30, 0x6, P3 ;  /* 0x0000007d65119211 */ /* 0x000fe200018f341e */
[----:B------:R-:W-:Y:S01]  /*4790*/  @!P1 IMAD.MOV.U32 R2, RZ, RZ, c[0x0][0x19c] ;  /* 0x00006700ff029624 */ /* 0x000fe200078e00ff */
[----:B------:R-:W-:Y:S01]  /*47a0*/  @!P1 IADD3 R28, P3, R11, R28, RZ ;  /* 0x0000001c0b1c9210 */ /* 0x000fe20007f7e0ff */
[----:B------:R-:W-:Y:S01]  /*47b0*/  @!P1 IMAD R9, R9, 0x50, RZ ;  /* 0x0000005009099824 */ /* 0x000fe200078e02ff */
[----:B------:R-:W-:Y:S01]  /*47c0*/  @!P1 LEA R50, P6, R16, c[0x0][0x168], 0x1 ;  /* 0x00005a0010329a11 */ /* 0x000fe200078c08ff */
[C---:B------:R-:W-:Y:S01]  /*47d0*/  @!P1 IMAD.X R13, R14.reuse, 0x1, R13, P4 ;  /* 0x000000010e0d9824 */ /* 0x040fe200020e060d */
[----:B------:R-:W-:Y:S01]  /*47e0*/  @!P1 IADD3 R19, P4, R11, R46, RZ ;  /* 0x0000002e0b139210 */ /* 0x000fe20007f9e0ff */
[----:B------:R-:W-:Y:S01]  /*47f0*/  @!P1 IMAD.X R17, R14, 0x1, R17, P3 ;  /* 0x000000010e119824 */ /* 0x000fe200018e0611 */
[----:B------:R-:W-:Y:S01]  /*4800*/  @!P1 LEA R46, P5, R28, c[0x0][0x168], 0x1 ;  /* 0x00005a001c2e9a11 */ /* 0x000fe200078a08ff */
[----:B------:R-:W-:Y:S01]  /*4810*/  @!P1 IMAD.WIDE.U32 R30, R101, 0x60, R124 ;  /* 0x00000060651e9825 */ /* 0x000fe200078e007c */
[----:B------:R-:W-:Y:S01]  /*4820*/  @!P1 IADD3.X R32, R14, R47, R9, P4, !PT ;  /* 0x0000002f0e209210 */ /* 0x000fe200027fe409 */
[----:B------:R-:W-:Y:S01]  /*4830*/  @!PT LDS RZ, [RZ] ;  /* 0x00000000fffff984 */ /* 0x000fe20000000800 */
[----:B------:R-:W-:Y:S01]  /*4840*/  @!PT LDS RZ, [RZ] ;  /* 0x00000000fffff984 */ /* 0x000fe20000000800 */
[----:B------:R-:W-:Y:S01]  /*4850*/  @!PT LDS RZ, [RZ] ;  /* 0x00000000fffff984 */ /* 0x000fe20000000800 */
[----:B------:R1:W-:Y:S01]  /*4860*/  @!P1 LDGSTS.E.BYPASS.LTC128B.128 [R179+0x2000], [R44.64] ;  /* 0x020000002cb39fae */ /* 0x0003e2000b901d46 */
[----:B------:R-:W-:Y:S01]  /*4870*/  @!P1 LEA.HI.X R47, R28, c[0x0][0x16c], R17, 0x1, P5 ;  /* 0x00005b001c2f9a11 */ /* 0x000fe200028f0c11 */
[----:B------:R-:W-:Y:S01]  /*4880*/  @!P1 IMAD R2, R2, 0x60, RZ ;  /* 0x0000006002029824 */ /* 0x000fe200078e02ff */
[----:B------:R-:W-:Y:S01]  /*4890*/  @!P1 LEA R54, P5, R18, c[0x0][0x168], 0x1 ;  /* 0x00005a0012369a11 */ /* 0x000fe200078a08ff */
[----:B------:R1:W-:Y:S01]  /*48a0*/  @P1 STS.128 [R179+0x2800], RZ ;  /* 0x002800ffb3001388 */ /* 0x0003e20000000c00 */
[----:B------:R-:W-:-:S02]  /*48b0*/  @!P1 IADD3 R30, P3, R11, R30, RZ ;  /* 0x0000001e0b1e9210 */ /* 0x000fc40007f7e0ff */
        /* <DEDUP_REMOVED lines=8> */
[----:B------:R-:W-:Y:S02]  /*4940*/  @!P1 IADD3.X R31, R14, R31, R2, P3, !PT ;  /* 0x0000001f0e1f9210 */ /* 0x000fe40001ffe402 */
[----:B------:R-:W-:Y:S01]  /*4950*/  @!P1 LEA R16, P3, R30, c[0x0][0x168], 0x1 ;  /* 0x00005a001e109a11 */ /* 0x000fe200078608ff */
        /* <DEDUP_REMOVED lines=28> */
[----:B-1----:R-:W-:Y:S01]  /*4b20*/  IMAD.WIDE.U32 R16, R101, 0x70, R124 ;  /* 0x0000007065107825 */ /* 0x002fe200078e007c */
[----:B------:R-:W-:-:S02]  /*4b30*/  ULDC UR4, c[0x0][0x19c] ;  /* 0x0000670000047ab9 */ /* 0x000fc40000000800 */
[----:B------:R-:W-:Y:S02]  /*4b40*/  UIMAD UR4, UR4, 0x70, URZ ;  /* 0x00000070040478a4 */ /* 0x000fe4000f8e023f */
        /* <DEDUP_REMOVED lines=8> */
.L_x_5783:
[----:B------:R-:W-:Y:S05]  /*4bd0*/  BSYNC B0 ;  /* 0x0000000000007941 */ /* 0x000fea0003800000 */
.L_x_5782:
[----:B------:R-:W0:Y:S01]  /*4be0*/  LDGDEPBAR ;  /* 0x00000000000079af */ /* 0x000e220000000000 */
[----:B------:R-:W-:-:S04]  /*4bf0*/  IADD3 R124, P1, R11, R124, RZ ;  /* 0x0000007c0b7c7210 */ /* 0x000fc80007f3e0ff */
[----:B------:R-:W-:Y:S02]  /*4c00*/  IADD3.X R125, R14, R125, RZ, P1, !PT ;  /* 0x0000007d0e7d7210 */ /* 0x000fe40000ffe4ff */
.L_x_5779:
[----:B--234-:R-:W-:Y:S02]  /*4c10*/  IMAD.IADD R2, R7, 0x1, R126 ;  /* 0x0000000107027824 */ /* 0x01cfe400078e027e */
[----:B------:R-:W-:-:S03]  /*4c20*/  IMAD.SHL.U32 R166, R4, 0x2, RZ ;  /* 0x0000000204a67824 */ /* 0x000fc600078e00ff */
[C---:B------:R-:W-:Y:S01]  /*4c30*/  IADD3 R7, R2.reuse, 0x1, RZ ;  /* 0x0000000102077810 */ /* 0x040fe20007ffe0ff */
[--C-:B------:R-:W-:Y:S01]  /*4c40*/  IMAD R164, R3, 0x2, R166.reuse ;  /* 0x0000000203a47824 */ /* 0x100fe200078e02a6 */
[C---:B------:R-:W-:Y:S01]  /*4c50*/  IADD3 R9, R2.reuse, 0x8, RZ ;  /* 0x0000000802097810 */ /* 0x040fe20007ffe0ff */
        /* <DEDUP_REMOVED lines=43> */
[----:B------:R-:W-:Y:S02]  /*4f10*/  IADD3 R14, R2, 0x21, RZ ;  /* 0x00000021020e7810 */ /* 0x000fe40007ffe0ff */
[-C--:B------:R-:W-:Y:S02]  /*4f20*/  ISETP.GE.AND P5, PT, R6, R127.reuse, PT ;  /* 0x0000007f0600720c */ /* 0x080fe40003fa6270 */
[----:B------:R-:W-:Y:S02]  /*4f30*/  FSEL R91, R91, -INF , !P3 ;  /* 0xff8000005b5b7808 */ /* 0x000fe40005800000 */
[----:B------:R-:W-:Y:S02]  /*4f40*/  FSEL R15, R90, -INF , !P1 ;  /* 0xff8000005a0f7808 */ /* 0x000fe40004800000 */
[C---:B------:R-:W-:Y:S02]  /*4f50*/  ISETP.GE.AND P3, PT, R14.reuse, R128, PT ;  /* 0x000000800e00720c */ /* 0x040fe40003f66270 */
[----:B------:R-:W-:-:S02]  /*4f60*/  ISETP.GE.AND P1, PT, R14, R127, PT ;  /* 0x0000007f0e00720c */ /* 0x000fc40003f26270 */
[----:B------:R-:W-:Y:S02]  /*4f70*/  FSEL R137, R137, -INF , !P5 ;  /* 0xff80000089897808 */ /* 0x000fe40006800000 */
[C---:B------:R-:W-:Y:S02]  /*4f80*/  IADD3 R14, R2.reuse, 0x29, RZ ;  /* 0x00000029020e7810 */ /* 0x040fe40007ffe0ff */
[-C--:B------:R-:W-:Y:S02]  /*4f90*/  ISETP.GE.AND P5, PT, R2, R128.reuse, PT ;  /* 0x000000800200720c */ /* 0x080fe40003fa6270 */
[----:B------:R-:W-:Y:S02]  /*4fa0*/  FSEL R67, R95, -INF , !P4 ;  /* 0xff8000005f437808 */ /* 0x000fe40006000000 */
[----:B------:R-:W-:Y:S02]  /*4fb0*/  FSEL R107, R94, -INF , !P3 ;  /* 0xff8000005e6b7808 */ /* 0x000fe40005800000 */
[----:B------:R-:W-:Y:S01]  /*4fc0*/  FSEL R199, R96, -INF , !P1 ;  /* 0xff80000060c77808 */ /* 0x000fe20004800000 */
[----:B------:R-:W-:Y:S01]  /*4fd0*/  LDSM.16.MT88.4 R92, [R166+0x6000] ;  /* 0x00600000a65c783b */ /* 0x000fe20000004200 */
        /* <DEDUP_REMOVED lines=10> */
[----:B------:R-:W-:Y:S02]  /*5080*/  FMNMX.FTZ R16, R0, R17, !PT ;  /* 0x0000001100107209 */ /* 0x000fe40007810000 */
[C---:B------:R-:W-:Y:S02]  /*5090*/  ISETP.GE.AND P6, PT, R14.reuse, R128, PT ;  /* 0x000000800e00720c */ /* 0x040fe40003fc6270 */
[----:B------:R-:W-:-:S02]  /*50a0*/  ISETP.GE.AND P4, PT, R14, R127, PT ;  /* 0x0000007f0e00720c */ /* 0x000fc40003f86270 */
[C---:B------:R-:W-:Y:S02]  /*50b0*/  ISETP.GE.AND P3, PT, R6.reuse, R128, PT ;  /* 0x000000800600720c */ /* 0x040fe40003f66270 */
[----:B------:R-:W-:Y:S02]  /*50c0*/  ISETP.GE.AND P1, PT, R6, R127, PT ;  /* 0x0000007f0600720c */ /* 0x000fe40003f26270 */
[C---:B------:R-:W-:Y:S02]  /*50d0*/  IADD3 R6, R2.reuse, 0x39, RZ ;  /* 0x0000003902067810 */ /* 0x040fe40007ffe0ff */
[----:B------:R-:W-:Y:S02]  /*50e0*/  IADD3 R14, R2, 0x40, RZ ;  /* 0x00000040020e7810 */ /* 0x000fe40007ffe0ff */
[----:B------:R-:W-:Y:S02]  /*50f0*/  FMNMX.FTZ R16, R81, R16, !PT ;  /* 0x0000001051107209 */ /* 0x000fe40007810000 */
[----:B------:R-:W-:-:S02]  /*5100*/  FSEL R189, R189, -INF , !P4 ;  /* 0xff800000bdbd7808 */ /* 0x000fc40006000000 */
[----:B------:R-:W-:Y:S02]  /*5110*/  FSEL R135, R135, -INF , !P3 ;  /* 0xff80000087877808 */ /* 0x000fe40005800000 */
[----:B------:R-:W-:Y:S02]  /*5120*/  FSEL R193, R193, -INF , !P6 ;  /* 0xff800000c1c17808 */ /* 0x000fe40007000000 */
[-C--:B------:R-:W-:Y:S02]  /*5130*/  ISETP.GE.AND P4, PT, R6, R127.reuse, PT ;  /* 0x0000007f0600720c */ /* 0x080fe40003f86270 */
[CC--:B------:R-:W-:Y:S02]  /*5140*/  ISETP.GE.AND P3, PT, R14.reuse, R128.reuse, PT ;  /* 0x000000800e00720c */ /* 0x0c0fe40003f66270 */
[----:B------:R-:W-:Y:S02]  /*5150*/  ISETP.GE.AND P5, PT, R14, R127, PT ;  /* 0x0000007f0e00720c */ /* 0x000fe40003fa6270 */
[----:B------:R-:W-:-:S02]  /*5160*/  ISETP.GE.AND P6, PT, R6, R128, PT ;  /* 0x000000800600720c */ /* 0x000fc40003fc6270 */
[C---:B------:R-:W-:Y:S02]  /*5170*/  IADD3 R14, R2.reuse, 0x48, RZ ;  /* 0x00000048020e7810 */ /* 0x040fe40007ffe0ff */
[----:B------:R-:W-:Y:S02]  /*5180*/  IADD3 R6, R2, 0x41, RZ ;  /* 0x0000004102067810 */ /* 0x000fe40007ffe0ff */
[----:B------:R-:W-:Y:S02]  /*5190*/  FMNMX.FTZ R16, R31, R16, !PT ;  /* 0x000000101f107209 */ /* 0x000fe40007810000 */
[----:B------:R-:W-:Y:S02]  /*51a0*/  FSEL R187, R187, -INF , !P4 ;  /* 0xff800000bbbb7808 */ /* 0x000fe40006000000 */
[----:B------:R-:W-:Y:S02]  /*51b0*/  FSEL R149, R149, -INF , !P3 ;  /* 0xff80000095957808 */ /* 0x000fe40005800000 */
[----:B------:R-:W-:-:S02]  /*51c0*/  FSEL R191, R191, -INF , !P6 ;  /* 0xff800000bfbf7808 */ /* 0x000fc40007000000 */
[C---:B------:R-:W-:Y:S02]  /*51d0*/  ISETP.GE.AND P4, PT, R14.reuse, R128, PT ;  /* 0x000000800e00720c */ /* 0x040fe40003f86270 */
[-C--:B------:R-:W-:Y:S02]  /*51e0*/  ISETP.GE.AND P3, PT, R14, R127.reuse, PT ;  /* 0x0000007f0e00720c */ /* 0x080fe40003f66270 */
[C---:B------:R-:W-:Y:S02]  /*51f0*/  ISETP.GE.AND P6, PT, R6.reuse, R127, PT ;  /* 0x0000007f0600720c */ /* 0x040fe40003fc6270 */
[----:B------:R-:W-:Y:S02]  /*5200*/  FMNMX.FTZ R14, R85, R16, !PT ;  /* 0x00000010550e7209 */ /* 0x000fe40007810000 */
[----:B------:R-:W-:Y:S02]  /*5210*/  FSEL R133, R133, -INF , !P1 ;  /* 0xff80000085857808 */ /* 0x000fe40004800000 */
[----:B------:R-:W-:-:S02]  /*5220*/  ISETP.GE.AND P1, PT, R6, R128, PT ;  /* 0x000000800600720c */ /* 0x000fc40003f26270 */
[C---:B------:R-:W-:Y:S02]  /*5230*/  IADD3 R6, R2.reuse, 0x49, RZ ;  /* 0x0000004902067810 */ /* 0x040fe40007ffe0ff */
[----:B------:R-:W-:Y:S02]  /*5240*/  FMNMX.FTZ R14, R51, R14, !PT ;  /* 0x0000000e330e7209 */ /* 0x000fe40007810000 */
[----:B------:R-:W-:Y:S02]  /*5250*/  FSEL R151, R151, -INF , !P6 ;  /* 0xff80000097977808 */ /* 0x000fe40007000000 */
[----:B------:R-:W-:Y:S02]  /*5260*/  ISETP.GE.AND P6, PT, R2, R127, PT ;  /* 0x0000007f0200720c */ /* 0x000fe40003fc6270 */
        /* <DEDUP_REMOVED lines=26> */
[C---:B------:R-:W-:Y:S02]  /*5410*/  IADD3 R16, R2.reuse, 0x50, RZ ;  /* 0x0000005002107810 */ /* 0x040fe40007ffe0ff */
[----:B------:R-:W-:Y:S02]  /*5420*/  FSEL R143, R143, -INF , !P4 ;  /* 0xff8000008f8f7808 */ /* 0x000fe40006000000 */
[----:B------:R-:W-:Y:S02]  /*5430*/  FMNMX.FTZ R32, R155, R32, !PT ;  /* 0x000000209b207209 */ /* 0x000fe40007810000 */
[----:B------:R-:W-:Y:S02]  /*5440*/  IADD3 R14, R2, 0x51, RZ ;  /* 0x00000051020e7810 */ /* 0x000fe40007ffe0ff */
[----:B------:R-:W-:Y:S02]  /*5450*/  FMNMX.FTZ R30, R197, R30, !PT ;  /* 0x0000001ec51e7209 */ /* 0x000fe40007810000 */
[----:B------:R-:W-:-:S02]  /*5460*/  ISETP.GE.AND P4, PT, R16, R128, PT ;  /* 0x000000801000720c */ /* 0x000fc40003f86270 */
[----:B------:R-:W-:Y:S02]  /*5470*/  FSEL R141, R141, -INF , !P3 ;  /* 0xff8000008d8d7808 */ /* 0x000fe40005800000 */
[----:B------:R-:W-:Y:S02]  /*5480*/  FSEL R153, R153, -INF , !P5 ;  /* 0xff80000099997808 */ /* 0x000fe40006800000 */
[----:B------:R-:W-:Y:S02]  /*5490*/  FMNMX.FTZ R32, R143, R32, !PT ;  /* 0x000000208f207209 */ /* 0x000fe40007810000 */
[C---:B------:R-:W-:Y:S02]  /*54a0*/  ISETP.GE.AND P3, PT, R14.reuse, R128, PT ;  /* 0x000000800e00720c */ /* 0x040fe40003f66270 */
[----:B------:R-:W-:Y:S02]  /*54b0*/  ISETP.GE.AND P5, PT, R14, R127, PT ;  /* 0x0000007f0e00720c */ /* 0x000fe40003fa6270 */
[----:B------:R-:W-:-:S02]  /*54c0*/  FMNMX.FTZ R30, R137, R30, !PT ;  /* 0x0000001e891e7209 */ /* 0x000fc40007810000 */
[----:B------:R-:W-:Y:S02]  /*54d0*/  IADD3 R14, R2, 0x58, RZ ;  /* 0x00000058020e7810 */ /* 0x000fe40007ffe0ff */
[----:B------:R-:W-:Y:S02]  /*54e0*/  FSEL R131, R131, -INF , !P4 ;  /* 0xff80000083837808 */ /* 0x000fe40006000000 */
[----:B------:R-:W-:Y:S02]  /*54f0*/  FMNMX.FTZ R32, R153, R32, !PT ;  /* 0x0000002099207209 */ /* 0x000fe40007810000 */
[----:B------:R-:W-:Y:S02]  /*5500*/  FSEL R145, R145, -INF , !P1 ;  /* 0xff80000091917808 */ /* 0x000fe40004800000 */
[----:B------:R-:W-:Y:S02]  /*5510*/  FMNMX.FTZ R30, R189, R30, !PT ;  /* 0x0000001ebd1e7209 */ /* 0x000fe40007810000 */
[----:B------:R-:W-:-:S02]  /*5520*/  ISETP.GE.AND P6, PT, R16, R127, PT ;  /* 0x0000007f1000720c */ /* 0x000fc40003fc6270 */
        /* <DEDUP_REMOVED lines=14> */
[----:B------:R-:W-:Y:S02]  /*5610*/  ISETP.GE.AND P5, PT, R14, R128, PT ;  /* 0x000000800e00720c */ /* 0x000fe40003fa6270 */
[----:B------:R-:W-:Y:S02]  /*5620*/  IADD3 R28, R2, 0x61, RZ ;  /* 0x00000061021c7810 */ /* 0x000fe40007ffe0ff */
[----:B------:R-:W-:Y:S02]  /*5630*/  FSEL R121, R121, -INF , !P6 ;  /* 0xff80000079797808 */ /* 0x000fe40007000000 */
[----:B------:R-:W-:-:S02]  /*5640*/  FMNMX.FTZ R32, R123, R32, !PT ;  /* 0x000000207b207209 */ /* 0x000fc40007810000 */
[----:B------:R-:W-:Y:S02]  /*5650*/  FMNMX.FTZ R30, R147, R30, !PT ;  /* 0x0000001e931e7209 */ /* 0x000fe40007810000 */
[----:B------:R-:W-:Y:S02]  /*5660*/  FSEL R113, R113, -INF , !P4 ;  /* 0xff80000071717808 */ /* 0x000fe40006000000 */
[----:B------:R-:W-:Y:S02]  /*5670*/  IADD3 R26, R2, 0x68, RZ ;  /* 0x00000068021a7810 */ /* 0x000fe40007ffe0ff */
[----:B------:R-:W-:Y:S02]  /*5680*/  ISETP.GE.AND P4, PT, R28, R128, PT ;  /* 0x000000801c00720c */ /* 0x000fe40003f86270 */
[----:B------:R-:W-:Y:S02]  /*5690*/  FSEL R65, R65, -INF , !P5 ;  /* 0xff80000041417808 */ /* 0x000fe40006800000 */
[----:B------:R-:W-:-:S02]  /*56a0*/  FMNMX.FTZ R32, R121, R32, !PT ;  /* 0x0000002079207209 */ /* 0x000fc40007810000 */
[----:B------:R-:W-:Y:S02]  /*56b0*/  FMNMX.FTZ R30, R151, R30, !PT ;  /* 0x0000001e971e7209 */ /* 0x000fe40007810000 */
[----:B------:R-:W-:Y:S02]  /*56c0*/  IADD3 R19, R2, 0x69, RZ ;  /* 0x0000006902137810 */ /* 0x000fe40007ffe0ff */
[----:B------:R-:W-:Y:S02]  /*56d0*/  ISETP.GE.AND P5, PT, R26, R128, PT ;  /* 0x000000801a00720c */ /* 0x000fe40003fa6270 */
[----:B------:R-:W-:Y:S02]  /*56e0*/  FSEL R63, R63, -INF , !P4 ;  /* 0xff8000003f3f7808 */ /* 0x000fe40006000000 */
[----:B------:R-:W-:Y:S02]  /*56f0*/  FMNMX.FTZ R32, R65, R32, !PT ;  /* 0x0000002041207209 */ /* 0x000fe40007810000 */
[----:B------:R-:W-:-:S02]  /*5700*/  FMNMX.FTZ R30, R141, R30, !PT ;  /* 0x0000001e8d1e7209 */ /* 0x000fc40007810000 */
[C---:B------:R-:W-:Y:S02]  /*5710*/  IADD3 R18, R2.reuse, 0x70, RZ ;  /* 0x0000007002127810 */ /* 0x040fe40007ffe0ff */
[----:B------:R-:W-:Y:S02]  /*5720*/  ISETP.GE.AND P4, PT, R19, R128, PT ;  /* 0x000000801300720c */ /* 0x000fe40003f86270 */
        /* <DEDUP_REMOVED lines=8> */
[----:B------:R-:W-:Y:S02]  /*57b0*/  ISETP.GE.AND P1, PT, R14, R127, PT ;  /* 0x0000007f0e00720c */ /* 0x000fe40003f26270 */
        /* <DEDUP_REMOVED lines=9> */
[----:B------:R-:W-:Y:S02]  /*5850*/  FSEL R111, R111, -INF , !P3 ;  /* 0xff8000006f6f7808 */ /* 0x000fe40005800000 */
        /* <DEDUP_REMOVED lines=8> */
[----:B------:R-:W-:-:S02]  /*58e0*/  FMNMX.FTZ R32, R39, R32, !PT ;  /* 0x0000002027207209 */ /* 0x000fc40007810000 */
[-C--:B------:R-:W-:Y:S02]  /*58f0*/  ISETP.GE.AND P1, PT, R26, R127.reuse, PT ;  /* 0x0000007f1a00720c */ /* 0x080fe40003f26270 */
        /* <DEDUP_REMOVED lines=21> */
[----:B-1----:R-:W-:Y:S02]  /*5a50*/  FMNMX.FTZ R53, R28, R43, !PT ;  /* 0x0000002b1c357209 */ /* 0x002fe40007810000 */
[----:B------:R-:W-:-:S03]  /*5a60*/  FMNMX.FTZ R10, R27, R10, !PT ;  /* 0x0000000a1b0a7209 */ /* 0x000fc60007810000 */
[----:B------:R-:W1:Y:S04]  /*5a70*/  SHFL.BFLY PT, R2, R53, 0x1, 0x1f ;  /* 0x0c201f0035027f89 */ /* 0x000e6800000e0000 */
[----:B------:R-:W2:Y:S01]  /*5a80*/  SHFL.BFLY PT, R43, R10, 0x2, 0x1f ;  /* 0x0c401f000a2b7f89 */ /* 0x000ea200000e0000 */
[----:B-1----:R-:W-:Y:S02]  /*5a90*/  FMNMX.FTZ R2, R53, R2, !PT ;  /* 0x0000000235027209 */ /* 0x002fe40007810000 */
[----:B--2---:R-:W-:-:S03]  /*5aa0*/  FMNMX.FTZ R43, R10, R43, !PT ;  /* 0x0000002b0a2b7209 */ /* 0x004fc60007810000 */
[C---:B------:R-:W-:Y:S01]  /*5ab0*/  FMUL.FTZ R34, R2.reuse, c[0x0][0x23c] ;  /* 0x00008f0002227a20 */ /* 0x040fe20000410000 */
[----:B------:R-:W-:Y:S01]  /*5ac0*/  FSETP.NEU.FTZ.AND P1, PT, R2, -INF , PT ;  /* 0xff8000000200780b */ /* 0x000fe20003f3d000 */
[----:B------:R-:W1:Y:S03]  /*5ad0*/  SHFL.BFLY PT, R8, R43, 0x1, 0x1f ;  /* 0x0c201f002b087f89 */ /* 0x000e6600000e0000 */
[----:B------:R-:W-:-:S05]  /*5ae0*/  FSEL R34, R34, RZ, P1 ;  /* 0x000000ff22227208 */ /* 0x000fca0000800000 */
[--C-:B------:R-:W-:Y:S02]  /*5af0*/  FFMA.FTZ R85, R85, c[0x0][0x23c], -R34.reuse ;  /* 0x00008f0055557a23 */ /* 0x100fe40000010822 */
[--C-:B------:R-:W-:Y:S02]  /*5b00*/  FFMA.FTZ R19, R0, c[0x0][0x23c], -R34.reuse ;  /* 0x00008f0000137a23 */ /* 0x100fe40000010822 */
        /* <DEDUP_REMOVED lines=8> */
[----:B------:R-:W2:Y:S01]  /*5b90*/  MUFU.EX2 R16, R16 ;  /* 0x0000001000107308 */ /* 0x000ea20000000800 */
[----:B-1----:R-:W-:Y:S01]  /*5ba0*/  FMNMX.FTZ R0, R43, R8, !PT ;  /* 0x000000082b007209 */ /* 0x002fe20007810000 */
[--C-:B------:R-:W-:Y:S02]  /*5bb0*/  FFMA.FTZ R48, R107, c[0x0][0x23c], -R34.reuse ;  /* 0x00008f006b307a23 */ /* 0x100fe40000010822 */
[----:B------:R-:W-:Y:S01]  /*5bc0*/  FFMA.FTZ R107, R203, c[0x0][0x23c], -R34 ;  /* 0x00008f00cb6b7a23 */ /* 0x000fe20000010822 */
[C---:B------:R-:W-:Y:S01]  /*5bd0*/  FSETP.NEU.FTZ.AND P1, PT, R0.reuse, -INF , PT ;  /* 0xff8000000000780b */ /* 0x040fe20003f3d000 */
[----:B------:R-:W-:-:S02]  /*5be0*/  FMUL.FTZ R26, R0, c[0x0][0x23c] ;  /* 0x00008f00001a7a20 */ /* 0x000fc40000410000 */
[----:B------:R1:W-:Y:S01]  /*5bf0*/  MUFU.EX2 R43, R85 ;  /* 0x00000055002b7308 */ /* 0x0003e20000000800 */
[--C-:B------:R-:W-:Y:S02]  /*5c00*/  FFMA.FTZ R44, R205, c[0x0][0x23c], -R34.reuse ;  /* 0x00008f00cd2c7a23 */ /* 0x100fe40000010822 */
[----:B------:R-:W-:Y:S01]  /*5c10*/  FSEL R26, R26, RZ, P1 ;  /* 0x000000ff1a1a7208 */ /* 0x000fe20000800000 */
[--C-:B------:R-:W-:Y:S01]  /*5c20*/  FFMA.FTZ R139, R139, c[0x0][0x23c], -R34.reuse ;  /* 0x00008f008b8b7a23 */ /* 0x100fe20000010822 */
[----:B------:R-:W-:Y:S01]  /*5c30*/  LEA R190, P1, R124, c[0x0][0x168], 0x1 ;  /* 0x00005a007cbe7a11 */ /* 0x000fe200078208ff */
[----:B------:R-:W-:Y:S02]  /*5c40*/  FFMA.FTZ R56, R193, c[0x0][0x23c], -R34 ;  /* 0x00008f00c1387a23 */ /* 0x000fe40000010822 */
[--C-:B------:R-:W-:Y:S01]  /*5c50*/  FFMA.FTZ R117, R6, c[0x0][0x23c], -R26.reuse ;  /* 0x00008f0006757a23 */ /* 0x100fe2000001081a */
[----:B------:R-:W-:Y:S01]  /*5c60*/  MUFU.EX2 R17, R17 ;  /* 0x0000001100117308 */ /* 0x000fe20000000800 */
[--C-:B------:R-:W-:Y:S01]  /*5c70*/  FFMA.FTZ R18, R13, c[0x0][0x23c], -R26.reuse ;  /* 0x00008f000d127a23 */ /* 0x100fe2000001081a */
[----:B--2---:R-:W-:Y:S01]  /*5c80*/  F2FP.PACK_AB R68, R16, R19 ;  /* 0x000000131044723e */ /* 0x004fe200000000ff */
[--C-:B------:R-:W-:Y:S01]  /*5c90*/  FFMA.FTZ R51, R83, c[0x0][0x23c], -R26.reuse ;  /* 0x00008f0053337a23 */ /* 0x100fe2000001081a */
[----:B------:R-:W-:Y:S01]  /*5ca0*/  LDSM.16.MT88.4 R12, [R166+0x6800] ;  /* 0x00680000a60c783b */ /* 0x000fe20000004200 */
[----:B------:R-:W-:-:S02]  /*5cb0*/  FFMA.FTZ R40, R7, c[0x0][0x23c], -R26 ;  /* 0x00008f0007287a23 */ /* 0x000fc4000001081a */
[--C-:B------:R-:W-:Y:S01]  /*5cc0*/  FFMA.FTZ R53, R11, c[0x0][0x23c], -R26.reuse ;  /* 0x00008f000b357a23 */ /* 0x100fe2000001081a */
[----:B-1----:R-:W1:Y:S01]  /*5cd0*/  LDSM.16.MT88.4 R84, [R164+0x6000] ;  /* 0x00600000a454783b */ /* 0x002e620000004200 */
[----:B------:R-:W2:Y:S01]  /*5ce0*/  MUFU.EX2 R38, R38 ;  /* 0x0000002600267308 */ /* 0x000ea20000000800 */
[--C-:B------:R-:W-:Y:S02]  /*5cf0*/  FFMA.FTZ R36, R9, c[0x0][0x23c], -R26.reuse ;  /* 0x00008f0009247a23 */ /* 0x100fe4000001081a */
[----:B------:R-:W3:Y:S01]  /*5d00*/  LDSM.16.MT88.4 R4, [R162+0x6000] ;  /* 0x00600000a204783b */ /* 0x000ee20000004200 */
[--C-:B------:R-:W-:Y:S02]  /*5d10*/  FFMA.FTZ R30, R91, c[0x0][0x23c], -R26.reuse ;  /* 0x00008f005b1e7a23 */ /* 0x100fe4000001081a */
[--C-:B------:R-:W-:Y:S01]  /*5d20*/  FFMA.FTZ R3, R73, c[0x0][0x23c], -R26.reuse ;  /* 0x00008f0049037a23 */ /* 0x100fe2000001081a */
[----:B------:R-:W4:Y:S01]  /*5d30*/  LDSM.16.MT88.4 R8, [R164+0x6800] ;  /* 0x00680000a408783b */ /* 0x000f220000004200 */
[----:B------:R-:W-:Y:S01]  /*5d40*/  MUFU.EX2 R117, R117 ;  /* 0x0000007500757308 */ /* 0x000fe20000000800 */
[----:B------:R-:W-:-:S02]  /*5d50*/  FFMA.FTZ R105, R67, c[0x0][0x23c], -R26 ;  /* 0x00008f0043697a23 */ /* 0x000fc4000001081a */
[--C-:B------:R-:W-:Y:S02]  /*5d60*/  FFMA.FTZ R46, R199, c[0x0][0x23c], -R26.reuse ;  /* 0x00008f00c72e7a23 */ /* 0x100fe4000001081a */
[--C-:B------:R-:W-:Y:S02]  /*5d70*/  FFMA.FTZ R67, R201, c[0x0][0x23c], -R26.reuse ;  /* 0x00008f00c9437a23 */ /* 0x100fe4000001081a */
[----:B------:R-:W-:Y:S01]  /*5d80*/  FFMA.FTZ R42, R197, c[0x0][0x23c], -R26 ;  /* 0x00008f00c52a7a23 */ /* 0x000fe2000001081a */
[----:B------:R-:W5:Y:S01]  /*5d90*/  MUFU.EX2 R18, R18 ;  /* 0x0000001200127308 */ /* 0x000f620000000800 */
[----:B--2---:R-:W-:Y:S01]  /*5da0*/  F2FP.PACK_AB R70, R38, R17 ;  /* 0x000000112646723e */ /* 0x004fe200000000ff */
[--C-:B------:R-:W-:Y:S02]  /*5db0*/  FFMA.FTZ R135, R135, c[0x0][0x23c], -R34.reuse ;  /* 0x00008f0087877a23 */ /* 0x100fe40000010822 */
[----:B------:R-:W-:Y:S01]  /*5dc0*/  FFMA.FTZ R52, R191, c[0x0][0x23c], -R34 ;  /* 0x00008f00bf347a23 */ /* 0x000fe20000010822 */
[----:B------:R-:W-:Y:S01]  /*5dd0*/  LEA.HI.X R191, R124, c[0x0][0x16c], R125, 0x1, P1 ;  /* 0x00005b007cbf7a11 */ /* 0x000fe200008f0c7d */
[----:B------:R-:W-:-:S02]  /*5de0*/  FFMA.FTZ R137, R137, c[0x0][0x23c], -R26 ;  /* 0x00008f0089897a23 */ /* 0x000fc4000001081a */
        /* <DEDUP_REMOVED lines=9> */
[----:B------:R-:W-:Y:S02]  /*5e80*/  FFMA.FTZ R62, R153, c[0x0][0x23c], -R34 ;  /* 0x00008f00993e7a23 */ /* 0x000fe40000010822 */
[----:B------:R-:W5:Y:S01]  /*5e90*/  MUFU.EX2 R32, R32 ;  /* 0x0000002000207308 */ /* 0x000f620000000800 */
[--C-:B------:R-:W-:Y:S02]  /*5ea0*/  FFMA.FTZ R147, R147, c[0x0][0x23c], -R26.reuse ;  /* 0x00008f0093937a23 */ /* 0x100fe4000001081a */
[--C-:B------:R-:W-:Y:S02]  /*5eb0*/  FFMA.FTZ R60, R151, c[0x0][0x23c], -R26.reuse ;  /* 0x00008f00973c7a23 */ /* 0x100fe4000001081a */
[--C-:B------:R-:W-:Y:S02]  /*5ec0*/  FFMA.FTZ R141, R141, c[0x0][0x23c], -R26.reuse ;  /* 0x00008f008d8d7a23 */ /* 0x100fe4000001081a */
[----:B------:R-:W-:Y:S01]  /*5ed0*/  FFMA.FTZ R58, R145, c[0x0][0x23c], -R26 ;  /* 0x00008f00913a7a23 */ /* 0x000fe2000001081a */
[----:B--2---:R-:W-:Y:S01]  /*5ee0*/  F2FP.PACK_AB R71, R40, R51 ;  /* 0x000000332847723e */ /* 0x004fe200000000ff */
[----:B------:R-:W-:Y:S01]  /*5ef0*/  MUFU.EX2 R31, R31 ;  /* 0x0000001f001f7308 */ /* 0x000fe20000000800 */
[----:B------:R-:W-:-:S02]  /*5f00*/  FFMA.FTZ R106, R131, c[0x0][0x23c], -R34 ;  /* 0x00008f00836a7a23 */ /* 0x000fc40000010822 */
[--C-:B------:R-:W-:Y:S02]  /*5f10*/  FFMA.FTZ R129, R129, c[0x0][0x23c], -R34.reuse ;  /* 0x00008f0081817a23 */ /* 0x100fe40000010822 */
[--C-:B------:R-:W-:Y:S01]  /*5f20*/  FFMA.FTZ R66, R123, c[0x0][0x23c], -R34.reuse ;  /* 0x00008f007b427a23 */ /* 0x100fe20000010822 */
[C---:B-1----:R-:W-:Y:S01]  /*5f30*/  HMMA.16816.F32 R88, R68.reuse, R84, RZ ;  /* 0x000000544458723c */ /* 0x042fe200000018ff */
[----:B------:R-:W-:Y:S01]  /*5f40*/  FFMA.FTZ R121, R121, c[0x0][0x23c], -R34 ;  /* 0x00008f0079797a23 */ /* 0x000fe20000010822 */
[----:B------:R-:W-:Y:S01]  /*5f50*/  MUFU.EX2 R28, R28 ;  /* 0x0000001c001c7308 */ /* 0x000fe20000000800 */
[--C-:B------:R-:W-:Y:S02]  /*5f60*/  FFMA.FTZ R119, R119, c[0x0][0x23c], -R26.reuse ;  /* 0x00008f0077777a23 */ /* 0x100fe4000001081a */
[--C-:B------:R-:W-:Y:S02]  /*5f70*/  FFMA.FTZ R108, R115, c[0x0][0x23c], -R26.reuse ;  /* 0x00008f00736c7a23 */ /* 0x100fe4000001081a */
[--C-:B------:R-:W-:Y:S01]  /*5f80*/  FFMA.FTZ R113, R113, c[0x0][0x23c], -R26.reuse ;  /* 0x00008f0071717a23 */ /* 0x100fe2000001081a */
[----:B------:R-:W-:Y:S01]  /*5f90*/  HMMA.16816.F32 R84, R68, R86, RZ ;  /* 0x000000564454723c */ /* 0x000fe200000018ff */
[----:B------:R-:W-:Y:S01]  /*5fa0*/  FFMA.FTZ R104, R111, c[0x0][0x23c], -R26 ;  /* 0x00008f006f687a23 */ /* 0x000fe2000001081a */
[----:B------:R-:W-:Y:S01]  /*5fb0*/  MUFU.EX2 R53, R53 ;  /* 0x0000003500357308 */ /* 0x000fe20000000800 */
[----:B------:R-:W-:-:S02]  /*5fc0*/  FADD.FTZ R16, R19, R16 ;  /* 0x0000001013107221 */ /* 0x000fc40000010000 */
[----:B------:R-:W-:Y:S02]  /*5fd0*/  FADD.FTZ R116, R117, R18 ;  /* 0x0000001275747221 */ /* 0x000fe40000010000 */
[----:B------:R-:W-:Y:S01]  /*5fe0*/  FADD.FTZ R111, R17, R16 ;  /* 0x00000010116f7221 */ /* 0x000fe20000010000 */
[C---:B------:R-:W-:Y:S01]  /*5ff0*/  HMMA.16816.F32 R96, R68.reuse, R92, RZ ;  /* 0x0000005c4460723c */ /* 0x040fe200000018ff */
[----:B------:R-:W-:Y:S01]  /*6000*/  LDSM.16.MT88.4 R16, [R164+0x8800] ;  /* 0x00880000a410783b */ /* 0x000fe20000004200 */
[----:B------:R-:W1:Y:S01]  /*6010*/  MUFU.EX2 R36, R36 ;  /* 0x0000002400247308 */ /* 0x000e620000000800 */
        /* <DEDUP_REMOVED lines=8> */
[----:B------:R-:W-:Y:S01]  /*60a0*/  FFMA.FTZ R47, R47, c[0x0][0x23c], -R26 ;  /* 0x00008f002f2f7a23 */ /* 0x000fe2000001081a */
[C---:B------:R-:W-:Y:S01]  /*60b0*/  HMMA.16816.F32 R92, R68.reuse, R94, RZ ;  /* 0x0000005e445c723c */ /* 0x040fe200000018ff */
[----:B------:R-:W-:Y:S01]  /*60c0*/  FADD.FTZ R51, R51, R116 ;  /* 0x0000007433337221 */ /* 0x000fe20000010000 */
[----:B------:R-:W2:Y:S01]  /*60d0*/  MUFU.EX2 R3, R3 ;  /* 0x0000000300037308 */ /* 0x000ea20000000800 */
[--C-:B------:R-:W-:Y:S02]  /*60e0*/  FFMA.FTZ R35, R35, c[0x0][0x23c], -R26.reuse ;  /* 0x00008f0023237a23 */ /* 0x100fe4000001081a */
[----:B------:R-:W-:Y:S02]  /*60f0*/  FADD.FTZ R40, R40, R51 ;  /* 0x0000003328287221 */ /* 0x000fe40000010000 */
[----:B------:R-:W-:Y:S01]  /*6100*/  FFMA.FTZ R29, R29, c[0x0][0x23c], -R26 ;  /* 0x00008f001d1d7a23 */ /* 0x000fe2000001081a */
[C---:B------:R-:W-:Y:S01]  /*6110*/  HMMA.16816.F32 R76, R68.reuse, R78, RZ ;  /* 0x0000004e444c723c */ /* 0x040fe200000018ff */
[----:B------:R-:W-:Y:S01]  /*6120*/  FFMA.FTZ R49, R49, c[0x0][0x23c], -R34 ;  /* 0x00008f0031317a23 */ /* 0x000fe20000010822 */
[----:B------:R-:W-:Y:S06]  /*6130*/  MUFU.EX2 R109, R109 ;  /* 0x0000006d006d7308 */ /* 0x000fec0000000800 */
[C---:B---3--:R-:W-:Y:S02]  /*6140*/  HMMA.16816.F32 R72, R68.reuse, R4, RZ ;  /* 0x000000044448723c */ /* 0x048fe400000018ff */
[----:B------:R-:W3:Y:S05]  /*6150*/  MUFU.EX2 R48, R48 ;  /* 0x0000003000307308 */ /* 0x000eea0000000800 */
[----:B-----5:R-:W-:Y:S01]  /*6160*/  F2FP.PACK_AB R4, R32, R43 ;  /* 0x0000002b2004723e */ /* 0x020fe200000000ff */
[----:B------:R-:W-:Y:S01]  /*6170*/  HMMA.16816.F32 R68, R68, R6, RZ ;  /* 0x000000064444723c */ /* 0x000fe200000018ff */
[----:B-1----:R-:W-:Y:S01]  /*6180*/  F2FP.PACK_AB R5, R36, R53 ;  /* 0x000000352405723e */ /* 0x002fe200000000ff */
[----:B------:R-:W-:Y:S01]  /*6190*/  MUFU.EX2 R107, R107 ;  /* 0x0000006b006b7308 */ /* 0x000fe20000000800 */
[----:B------:R-:W-:-:S04]  /*61a0*/  FADD.FTZ R53, R53, R40 ;  /* 0x0000002835357221 */ /* 0x000fc80000010000 */
[----:B------:R-:W-:Y:S02]  /*61b0*/  F2FP.PACK_AB R6, R28, R31 ;  /* 0x0000001f1c06723e */ /* 0x000fe400000000ff */
[----:B--2---:R-:W-:Y:S01]  /*61c0*/  F2FP.PACK_AB R7, R3, R30 ;  /* 0x0000001e0307723e */ /* 0x004fe200000000ff */
[----:B------:R-:W1:Y:S06]  /*61d0*/  MUFU.EX2 R44, R44 ;  /* 0x0000002c002c7308 */ /* 0x000e6c0000000800 */
[C---:B----4-:R-:W-:Y:S02]  /*61e0*/  HMMA.16816.F32 R88, R4.reuse, R8, R88 ;  /* 0x000000080458723c */ /* 0x050fe40000001858 */
[----:B------:R-:W-:Y:S06]  /*61f0*/  MUFU.EX2 R105, R105 ;  /* 0x0000006900697308 */ /* 0x000fec0000000800 */
[C---:B------:R-:W-:Y:S01]  /*6200*/  HMMA.16816.F32 R84, R4.reuse, R10, R84 ;  /* 0x0000000a0454723c */ /* 0x040fe20000001854 */
[----:B------:R-:W2:Y:S01]  /*6210*/  LDSM.16.MT88.4 R8, [R162+0x6800] ;  /* 0x00680000a208783b */ /* 0x000ea20000004200 */
[----:B------:R-:W4:Y:S06]  /*6220*/  MUFU.EX2 R46, R46 ;  /* 0x0000002e002e7308 */ /* 0x000f2c0000000800 */
[C---:B------:R-:W-:Y:S02]  /*6230*/  HMMA.16816.F32 R96, R4.reuse, R12, R96 ;  /* 0x0000000c0460723c */ /* 0x040fe40000001860 */
[----:B------:R-:W-:Y:S06]  /*6240*/  MUFU.EX2 R67, R67 ;  /* 0x0000004300437308 */ /* 0x000fec0000000800 */
[C---:B------:R-:W-:Y:S01]  /*6250*/  HMMA.16816.F32 R92, R4.reuse, R14, R92 ;  /* 0x0000000e045c723c */ /* 0x040fe2000000185c */
[----:B------:R-:W5:Y:S01]  /*6260*/  LDSM.16.MT88.4 R12, [R163+0x6800] ;  /* 0x00680000a30c783b */ /* 0x000f620000004200 */
[----:B------:R-:W1:Y:S08]  /*6270*/  MUFU.EX2 R42, R42 ;  /* 0x0000002a002a7308 */ /* 0x000e700000000800 */
[----:B------:R-:W-:Y:S08]  /*6280*/  MUFU.EX2 R139, R139 ;  /* 0x0000008b008b7308 */ /* 0x000ff00000000800 */
[----:B------:R-:W1:Y:S01]  /*6290*/  MUFU.EX2 R56, R56 ;  /* 0x0000003800387308 */ /* 0x000e620000000800 */
[C---:B--2---:R-:W-:Y:S07]  /*62a0*/  HMMA.16816.F32 R72, R4.reuse, R8, R72 ;  /* 0x000000080448723c */ /* 0x044fee0000001848 */
[----:B------:R-:W-:Y:S01]  /*62b0*/  MUFU.EX2 R135, R135 ;  /* 0x0000008700877308 */ /* 0x000fe20000000800 */
[C---:B------:R-:W-:Y:S01]  /*62c0*/  HMMA.16816.F32 R68, R4.reuse, R10, R68 ;  /* 0x0000000a0444723c */ /* 0x040fe20000001844 */
[----:B------:R-:W2:Y:S06]  /*62d0*/  LDSM.16.MT88.4 R8, [R164+0x7000] ;  /* 0x00700000a408783b */ /* 0x000eac0000004200 */
[----:B------:R-:W1:Y:S01]  /*62e0*/  MUFU.EX2 R52, R52 ;  /* 0x0000003400347308 */ /* 0x000e620000000800 */
[C---:B-----5:R-:W-:Y:S07]  /*62f0*/  HMMA.16816.F32 R80, R4.reuse, R12, R80 ;  /* 0x0000000c0450723c */ /* 0x060fee0000001850 */
[----:B------:R-:W-:Y:S01]  /*6300*/  MUFU.EX2 R137, R137 ;  /* 0x0000008900897308 */ /* 0x000fe20000000800 */
[----:B------:R-:W-:Y:S01]  /*6310*/  HMMA.16816.F32 R76, R4, R14, R76 ;  /* 0x0000000e044c723c */ /* 0x000fe2000000184c */
[----:B------:R-:W5:Y:S06]  /*6320*/  LDSM.16.MT88.4 R12, [R166+0x7000] ;  /* 0x00700000a60c783b */ /* 0x000f6c0000004200 */
[----:B------:R-:W2:Y:S01]  /*6330*/  MUFU.EX2 R54, R54 ;  /* 0x0000003600367308 */ /* 0x000ea20000000800 */
[----:B---3--:R-:W-:-:S02]  /*6340*/  F2FP.PACK_AB R4, R48, R109 ;  /* 0x0000006d3004723e */ /* 0x008fc400000000ff */
[----:B-1----:R-:W-:-:S05]  /*6350*/  F2FP.PACK_AB R6, R44, R107 ;  /* 0x0000006b2c06723e */ /* 0x002fca00000000ff */
[----:B------:R-:W-:Y:S01]  /*6360*/  MUFU.EX2 R133, R133 ;  /* 0x0000008500857308 */ /* 0x000fe20000000800 */
[----:B----4-:R-:W-:Y:S02]  /*6370*/  F2FP.PACK_AB R5, R46, R105 ;  /* 0x000000692e05723e */ /* 0x010fe400000000ff */
[----:B------:R-:W-:-:S05]  /*6380*/  F2FP.PACK_AB R7, R42, R67 ;  /* 0x000000432a07723e */ /* 0x000fca00000000ff */
[----:B------:R-:W1:Y:S02]  /*6390*/  MUFU.EX2 R50, R50 ;  /* 0x0000003200327308 */ /* 0x000e640000000800 */
[C---:B--2---:R-:W-:Y:S06]  /*63a0*/  HMMA.16816.F32 R88, R4.reuse, R8, R88 ;  /* 0x000000080458723c */ /* 0x044fec0000001858 */
[----:B------:R-:W-:Y:S02]  /*63b0*/  MUFU.EX2 R149, R149 ;  /* 0x0000009500957308 */ /* 0x000fe40000000800 */
[C---:B------:R-:W-:Y:S01]  /*63c0*/  HMMA.16816.F32 R84, R4.reuse, R10, R84 ;  /* 0x0000000a0454723c */ /* 0x040fe20000001854 */
[----:B------:R-:W2:Y:S05]  /*63d0*/  LDSM.16.MT88.4 R8, [R162+0x7000] ;  /* 0x00700000a208783b */ /* 0x000eaa0000004200 */
[----:B------:R-:W3:Y:S02]  /*63e0*/  MUFU.EX2 R64, R64 ;  /* 0x0000004000407308 */ /* 0x000ee40000000800 */
[C---:B-----5:R-:W-:Y:S06]  /*63f0*/  HMMA.16816.F32 R96, R4.reuse, R12, R96 ;  /* 0x0000000c0460723c */ /* 0x060fec0000001860 */
[----:B------:R-:W-:Y:S02]  /*6400*/  MUFU.EX2 R143, R143 ;  /* 0x0000008f008f7308 */ /* 0x000fe40000000800 */
[C---:B------:R-:W-:Y:S01]  /*6410*/  HMMA.16816.F32 R92, R4.reuse, R14, R92 ;  /* 0x0000000e045c723c */ /* 0x040fe2000000185c */
[----:B------:R-:W4:Y:S05]  /*6420*/  LDSM.16.MT88.4 R12, [R163+0x7000] ;  /* 0x00700000a30c783b */ /* 0x000f2a0000004200 */
[----:B------:R-:W5:Y:S08]  /*6430*/  MUFU.EX2 R62, R62 ;  /* 0x0000003e003e7308 */ /* 0x000f700000000800 */
[----:B------:R-:W-:Y:S08]  /*6440*/  MUFU.EX2 R147, R147 ;  /* 0x0000009300937308 */ /* 0x000ff00000000800 */
[----:B------:R-:W1:Y:S01]  /*6450*/  MUFU.EX2 R60, R60 ;  /* 0x0000003c003c7308 */ /* 0x000e620000000800 */
[C---:B--2---:R-:W-:Y:S07]  /*6460*/  HMMA.16816.F32 R72, R4.reuse, R8, R72 ;  /* 0x000000080448723c */ /* 0x044fee0000001848 */
[----:B------:R-:W-:Y:S01]  /*6470*/  MUFU.EX2 R141, R141 ;  /* 0x0000008d008d7308 */ /* 0x000fe20000000800 */
[C---:B------:R-:W-:Y:S01]  /*6480*/  HMMA.16816.F32 R68, R4.reuse, R10, R68 ;  /* 0x0000000a0444723c */ /* 0x040fe20000001844 */
[----:B------:R-:W2:Y:S06]  /*6490*/  LDSM.16.MT88.4 R8, [R164+0x7800] ;  /* 0x00780000a408783b */ /* 0x000eac0000004200 */
[----:B------:R-:W1:Y:S01]  /*64a0*/  MUFU.EX2 R58, R58 ;  /* 0x0000003a003a7308 */ /* 0x000e620000000800 */
[C---:B----4-:R-:W-:Y:S07]  /*64b0*/  HMMA.16816.F32 R80, R4.reuse, R12, R80 ;  /* 0x0000000c0450723c */ /* 0x050fee0000001850 */
[----:B------:R-:W-:Y:S01]  /*64c0*/  MUFU.EX2 R106, R106 ;  /* 0x0000006a006a7308 */ /* 0x000fe20000000800 */
[----:B------:R-:W-:Y:S01]  /*64d0*/  HMMA.16816.F32 R76, R4, R14, R76 ;  /* 0x0000000e044c723c */ /* 0x000fe2000000184c */
[----:B------:R-:W4:Y:S06]  /*64e0*/  LDSM.16.MT88.4 R12, [R166+0x7800] ;  /* 0x00780000a60c783b */ /* 0x000f2c0000004200 */
[----:B------:R-:W2:Y:S01]  /*64f0*/  MUFU.EX2 R129, R129 ;  /* 0x0000008100817308 */ /* 0x000ea20000000800 */
[----:B------:R-:W-:-:S02]  /*6500*/  F2FP.PACK_AB R4, R56, R139 ;  /* 0x0000008b3804723e */ /* 0x000fc400000000ff */
[----:B------:R-:W-:-:S05]  /*6510*/  F2FP.PACK_AB R6, R52, R135 ;  /* 0x000000873406723e */ /* 0x000fca00000000ff */
[----:B------:R-:W-:Y:S01]  /*6520*/  MUFU.EX2 R66, R66 ;  /* 0x0000004200427308 */ /* 0x000fe20000000800 */
[----:B------:R-:W-:Y:S02]  /*6530*/  F2FP.PACK_AB R5, R54, R137 ;  /* 0x000000893605723e */ /* 0x000fe400000000ff */
[----:B-1----:R-:W-:-:S05]  /*6540*/  F2FP.PACK_AB R7, R50, R133 ;  /* 0x000000853207723e */ /* 0x002fca00000000ff */
[----:B------:R-:W1:Y:S02]  /*6550*/  MUFU.EX2 R121, R121 ;  /* 0x0000007900797308 */ /* 0x000e640000000800 */
[C---:B--2---:R-:W-:Y:S06]  /*6560*/  HMMA.16816.F32 R88, R4.reuse, R8, R88 ;  /* 0x000000080458723c */ /* 0x044fec0000001858 */
[----:B------:R-:W-:Y:S02]  /*6570*/  MUFU.EX2 R119, R119 ;  /* 0x0000007700777308 */ /* 0x000fe40000000800 */
[C---:B------:R-:W-:Y:S01]  /*6580*/  HMMA.16816.F32 R84, R4.reuse, R10, R84 ;  /* 0x0000000a0454723c */ /* 0x040fe20000001854 */
[----:B------:R-:W2:Y:S05]  /*6590*/  LDSM.16.MT88.4 R8, [R162+0x7800] ;  /* 0x00780000a208783b */ /* 0x000eaa0000004200 */
[----:B------:R-:W1:Y:S02]  /*65a0*/  MUFU.EX2 R108, R108 ;  /* 0x0000006c006c7308 */ /* 0x000e640000000800 */
[C---:B----4-:R-:W-:Y:S06]  /*65b0*/  HMMA.16816.F32 R96, R4.reuse, R12, R96 ;  /* 0x0000000c0460723c */ /* 0x050fec0000001860 */
[----:B------:R-:W-:Y:S02]  /*65c0*/  MUFU.EX2 R113, R113 ;  /* 0x0000007100717308 */ /* 0x000fe40000000800 */
[C---:B------:R-:W-:Y:S01]  /*65d0*/  HMMA.16816.F32 R92, R4.reuse, R14, R92 ;  /* 0x0000000e045c723c */ /* 0x040fe2000000185c */
[----:B------:R-:W4:Y:S05]  /*65e0*/  LDSM.16.MT88.4 R12, [R163+0x7800] ;  /* 0x00780000a30c783b */ /* 0x000f2a0000004200 */
[----:B------:R-:W1:Y:S08]  /*65f0*/  MUFU.EX2 R104, R104 ;  /* 0x0000006800687308 */ /* 0x000e700000000800 */
[----:B------:R-:W-:Y:S08]  /*6600*/  MUFU.EX2 R65, R65 ;  /* 0x0000004100417308 */ /* 0x000ff00000000800 */
[----:B------:R-:W-:Y:S01]  /*6610*/  MUFU.EX2 R112, R112 ;  /* 0x0000007000707308 */ /* 0x000fe20000000800 */
        /* <DEDUP_REMOVED lines=9> */
[----:B------:R-:W1:Y:S01]  /*66b0*/  MUFU.EX2 R114, R114 ;  /* 0x0000007200727308 */ /* 0x000e620000000800 */
[----:B---3--:R-:W-:-:S02]  /*66c0*/  F2FP.PACK_AB R4, R64, R149 ;  /* 0x000000954004723e */ /* 0x008fc400000000ff */
[----:B-----5:R-:W-:-:S05]  /*66d0*/  F2FP.PACK_AB R6, R62, R143 ;  /* 0x0000008f3e06723e */ /* 0x020fca00000000ff */
[----:B------:R-:W-:Y:S01]  /*66e0*/  MUFU.EX2 R47, R47 ;  /* 0x0000002f002f7308 */ /* 0x000fe20000000800 */
[----:B------:R-:W-:Y:S02]  /*66f0*/  F2FP.PACK_AB R5, R60, R147 ;  /* 0x000000933c05723e */ /* 0x000fe400000000ff */
[----:B------:R-:W-:-:S05]  /*6700*/  F2FP.PACK_AB R7, R58, R141 ;  /* 0x0000008d3a07723e */ /* 0x000fca00000000ff */
[----:B------:R-:W-:Y:S02]  /*6710*/  MUFU.EX2 R35, R35 ;  /* 0x0000002300237308 */ /* 0x000fe40000000800 */
[C---:B--2---:R-:W-:Y:S06]  /*6720*/  HMMA.16816.F32 R88, R4.reuse, R8, R88 ;  /* 0x000000080458723c */ /* 0x044fec0000001858 */
[----:B------:R-:W-:Y:S02]  /*6730*/  MUFU.EX2 R29, R29 ;  /* 0x0000001d001d7308 */ /* 0x000fe40000000800 */
[C---:B------:R-:W-:Y:S01]  /*6740*/  HMMA.16816.F32 R84, R4.reuse, R10, R84 ;  /* 0x0000000a0454723c */ /* 0x040fe20000001854 */
[----:B------:R-:W2:Y:S07]  /*6750*/  LDSM.16.MT88.4 R8, [R162+0x8000] ;  /* 0x00800000a208783b */ /* 0x000eae0000004200 */
[C---:B----4-:R-:W-:Y:S08]  /*6760*/  HMMA.16816.F32 R96, R4.reuse, R12, R96 ;  /* 0x0000000c0460723c */ /* 0x050ff00000001860 */
[C---:B------:R-:W-:Y:S01]  /*6770*/  HMMA.16816.F32 R92, R4.reuse, R14, R92 ;  /* 0x0000000e045c723c */ /* 0x040fe2000000185c */
[----:B------:R-:W3:Y:S07]  /*6780*/  LDSM.16.MT88.4 R12, [R163+0x8000] ;  /* 0x00800000a30c783b */ /* 0x000eee0000004200 */
[C---:B--2---:R-:W-:Y:S08]  /*6790*/  HMMA.16816.F32 R72, R4.reuse, R8, R72 ;  /* 0x000000080448723c */ /* 0x044ff00000001848 */
[C---:B------:R-:W-:Y:S01]  /*67a0*/  HMMA.16816.F32 R68, R4.reuse, R10, R68 ;  /* 0x0000000a0444723c */ /* 0x040fe20000001844 */
[----:B------:R-:W2:Y:S07]  /*67b0*/  LDSM.16.MT88.4 R8, [R166+0x8800] ;  /* 0x00880000a608783b */ /* 0x000eae0000004200 */
[C---:B---3--:R-:W-:Y:S08]  /*67c0*/  HMMA.16816.F32 R80, R4.reuse, R12, R80 ;  /* 0x0000000c0450723c */ /* 0x048ff00000001850 */
[----:B------:R-:W-:Y:S01]  /*67d0*/  HMMA.16816.F32 R76, R4, R14, R76 ;  /* 0x0000000e044c723c */ /* 0x000fe2000000184c */
[----:B------:R-:W3:Y:S06]  /*67e0*/  LDSM.16.MT88.4 R12, [R163+0x8800] ;  /* 0x00880000a30c783b */ /* 0x000eec0000004200 */
[----:B------:R-:W-:-:S02]  /*67f0*/  F2FP.PACK_AB R4, R129, R106 ;  /* 0x0000006a8104723e */ /* 0x000fc400000000ff */
[----:B-1----:R-:W-:Y:S02]  /*6800*/  F2FP.PACK_AB R6, R121, R66 ;  /* 0x000000427906723e */ /* 0x002fe400000000ff */
[----:B------:R-:W-:Y:S02]  /*6810*/  F2FP.PACK_AB R5, R108, R119 ;  /* 0x000000776c05723e */ /* 0x000fe400000000ff */
[----:B------:R-:W-:-:S07]  /*6820*/  F2FP.PACK_AB R7, R104, R113 ;  /* 0x000000716807723e */ /* 0x000fce00000000ff */
[C---:B------:R-:W-:Y:S08]  /*6830*/  HMMA.16816.F32 R88, R4.reuse, R16, R88 ;  /* 0x000000100458723c */ /* 0x040ff00000001858 */
[C---:B--2---:R-:W-:Y:S08]  /*6840*/  HMMA.16816.F32 R96, R4.reuse, R8, R96 ;  /* 0x000000080460723c */ /* 0x044ff00000001860 */
[C---:B------:R-:W-:Y:S01]  /*6850*/  HMMA.16816.F32 R92, R4.reuse, R10, R92 ;  /* 0x0000000a045c723c */ /* 0x040fe2000000185c */
[----:B------:R-:W1:Y:S07]  /*6860*/  LDSM.16.MT88.4 R8, [R162+0x8800] ;  /* 0x00880000a208783b */ /* 0x000e6e0000004200 */
[C---:B---3--:R-:W-:Y:S08]  /*6870*/  HMMA.16816.F32 R80, R4.reuse, R12, R80 ;  /* 0x0000000c0450723c */ /* 0x048ff00000001850 */
[C---:B------:R-:W-:Y:S01]  /*6880*/  HMMA.16816.F32 R76, R4.reuse, R14, R76 ;  /* 0x0000000e044c723c */ /* 0x040fe2000000184c */
[----:B------:R-:W2:Y:S07]  /*6890*/  LDSM.16.MT88.4 R12, [R166+0x9000] ;  /* 0x00900000a60c783b */ /* 0x000eae0000004200 */
[C---:B------:R-:W-:Y:S01]  /*68a0*/  HMMA.16816.F32 R84, R4.reuse, R18, R84 ;  /* 0x000000120454723c */ /* 0x040fe20000001854 */
[----:B------:R-:W-:Y:S07]  /*68b0*/  LDSM.16.MT88.4 R16, [R163+0x9000] ;  /* 0x00900000a310783b */ /* 0x000fee0000004200 */
[C---:B-1----:R-:W-:Y:S08]  /*68c0*/  HMMA.16816.F32 R72, R4.reuse, R8, R72 ;  /* 0x000000080448723c */ /* 0x042ff00000001848 */
[----:B------:R-:W-:Y:S01]  /*68d0*/  HMMA.16816.F32 R68, R4, R10, R68 ;  /* 0x0000000a0444723c */ /* 0x000fe20000001844 */
[----:B------:R-:W1:Y:S06]  /*68e0*/  LDSM.16.MT88.4 R8, [R164+0x9000] ;  /* 0x00900000a408783b */ /* 0x000e6c0000004200 */
[----:B------:R-:W-:Y:S01]  /*68f0*/  FADD.FTZ R4, R38, R111 ;  /* 0x0000006f26047221 */ /* 0x000fe20000010000 */
[----:B------:R-:W-:Y:S01]  /*6900*/  F2FP.PACK_AB R6, R110, R61 ;  /* 0x0000003d6e06723e */ /* 0x000fe200000000ff */
[----:B------:R-:W-:-:S02]  /*6910*/  FFMA.FTZ R38, R45, c[0x0][0x23c], -R26 ;  /* 0x00008f002d267a23 */ /* 0x000fc4000001081a */
[----:B------:R-:W-:Y:S01]  /*6920*/  FADD.FTZ R5, R43, R4 ;  /* 0x000000042b057221 */ /* 0x000fe20000010000 */
[----:B------:R-:W-:Y:S01]  /*6930*/  F2FP.PACK_AB R4, R112, R65 ;  /* 0x000000417004723e */ /* 0x000fe200000000ff */
[----:B------:R-:W-:Y:S02]  /*6940*/  FFMA.FTZ R45, R41, c[0x0][0x23c], -R34 ;  /* 0x00008f00292d7a23 */ /* 0x000fe40000010822 */
[----:B------:R-:W3:Y:S01]  /*6950*/  MUFU.EX2 R38, R38 ;  /* 0x0000002600267308 */ /* 0x000ee20000000800 */
[----:B------:R-:W-:Y:S01]  /*6960*/  FADD.FTZ R40, R32, R5 ;  /* 0x0000000520287221 */ /* 0x000fe20000010000 */
[----:B------:R-:W-:Y:S01]  /*6970*/  F2FP.PACK_AB R5, R114, R57 ;  /* 0x000000397205723e */ /* 0x000fe200000000ff */
[----:B------:R-:W-:Y:S02]  /*6980*/  FADD.FTZ R41, R36, R53 ;  /* 0x0000003524297221 */ /* 0x000fe40000010000 */
[----:B------:R-:W-:Y:S02]  /*6990*/  FADD.FTZ R31, R31, R40 ;  /* 0x000000281f1f7221 */ /* 0x000fe40000010000 */
[----:B------:R-:W-:-:S02]  /*69a0*/  FADD.FTZ R30, R30, R41 ;  /* 0x000000291e1e7221 */ /* 0x000fc40000010000 */
[----:B------:R-:W-:Y:S02]  /*69b0*/  FADD.FTZ R28, R28, R31 ;  /* 0x0000001f1c1c7221 */ /* 0x000fe40000010000 */
[----:B------:R-:W-:Y:S02]  /*69c0*/  FADD.FTZ R30, R3, R30 ;  /* 0x0000001e031e7221 */ /* 0x000fe40000010000 */
[----:B------:R-:W-:Y:S02]  /*69d0*/  FADD.FTZ R109, R109, R28 ;  /* 0x0000001c6d6d7221 */ /* 0x000fe40000010000 */
[----:B------:R-:W-:Y:S01]  /*69e0*/  FADD.FTZ R105, R105, R30 ;  /* 0x0000001e69697221 */ /* 0x000fe20000010000 */
[----:B---3--:R-:W-:Y:S01]  /*69f0*/  F2FP.PACK_AB R7, R38, R47 ;  /* 0x0000002f2607723e */ /* 0x008fe200000000ff */
        /* <DEDUP_REMOVED lines=9> */
[----:B------:R-:W2:Y:S01]  /*6a90*/  LDSM.16.MT88.4 R12, [R162+0x9000] ;  /* 0x00900000a20c783b */ /* 0x000ea20000004200 */
[----:B------:R-:W-:-:S02]  /*6aa0*/  FADD.FTZ R137, R137, R42 ;  /* 0x0000002a89897221 */ /* 0x000fc40000010000 */
[----:B------:R-:W-:Y:S02]  /*6ab0*/  FFMA.FTZ R43, R39, c[0x0][0x23c], -R34 ;  /* 0x00008f00272b7a23 */ /* 0x000fe40000010822 */
[----:B------:R-:W-:Y:S02]  /*6ac0*/  FFMA.FTZ R36, R33, c[0x0][0x23c], -R26 ;  /* 0x00008f0021247a23 */ /* 0x000fe4000001081a */
[C---:B-1----:R-:W-:Y:S01]  /*6ad0*/  HMMA.16816.F32 R88, R4.reuse, R8, R88 ;  /* 0x000000080458723c */ /* 0x042fe20000001858 */
[----:B------:R-:W-:Y:S01]  /*6ae0*/  FFMA.FTZ R39, R37, c[0x0][0x23c], -R34 ;  /* 0x00008f0025277a23 */ /* 0x000fe20000010822 */
[----:B------:R-:W-:Y:S01]  /*6af0*/  MUFU.EX2 R32, R43 ;  /* 0x0000002b00207308 */ /* 0x000fe20000000800 */
[----:B------:R-:W-:Y:S02]  /*6b00*/  FFMA.FTZ R26, R27, c[0x0][0x23c], -R26 ;  /* 0x00008f001b1a7a23 */ /* 0x000fe4000001081a */
[----:B------:R-:W-:Y:S02]  /*6b10*/  FADD.FTZ R56, R56, R139 ;  /* 0x0000008b38387221 */ /* 0x000fe40000010000 */
[----:B------:R-:W-:Y:S01]  /*6b20*/  FADD.FTZ R54, R54, R137 ;  /* 0x0000008936367221 */ /* 0x000fe20000010000 */
[----:B------:R-:W-:Y:S01]  /*6b30*/  HMMA.16816.F32 R84, R4, R10, R84 ;  /* 0x0000000a0454723c */ /* 0x000fe20000001854 */
[----:B------:R-:W1:Y:S01]  /*6b40*/  LDSM.16.MT88.4 R8, [R166+0x9800] ;  /* 0x00980000a608783b */ /* 0x000e620000004200 */
[----:B------:R-:W-:Y:S01]  /*6b50*/  FADD.FTZ R135, R135, R56 ;  /* 0x0000003887877221 */ /* 0x000fe20000010000 */
[----:B------:R-:W-:Y:S01]  /*6b60*/  MUFU.EX2 R37, R49 ;  /* 0x0000003100257308 */ /* 0x000fe20000000800 */
[----:B------:R-:W-:-:S02]  /*6b70*/  FADD.FTZ R133, R133, R54 ;  /* 0x0000003685857221 */ /* 0x000fc40000010000 */
[----:B------:R-:W-:Y:S02]  /*6b80*/  FADD.FTZ R52, R52, R135 ;  /* 0x0000008734347221 */ /* 0x000fe40000010000 */
[----:B------:R-:W-:Y:S01]  /*6b90*/  FADD.FTZ R50, R50, R133 ;  /* 0x0000008532327221 */ /* 0x000fe20000010000 */
[C---:B------:R-:W-:Y:S01]  /*6ba0*/  HMMA.16816.F32 R80, R4.reuse, R16, R80 ;  /* 0x000000100450723c */ /* 0x040fe20000001850 */
[----:B------:R-:W-:Y:S01]  /*6bb0*/  FADD.FTZ R149, R149, R52 ;  /* 0x0000003495957221 */ /* 0x000fe20000010000 */
[----:B------:R-:W3:Y:S01]  /*6bc0*/  MUFU.EX2 R34, R45 ;  /* 0x0000002d00227308 */ /* 0x000ee20000000800 */
[----:B------:R-:W-:Y:S02]  /*6bd0*/  FADD.FTZ R147, R147, R50 ;  /* 0x0000003293937221 */ /* 0x000fe40000010000 */
[----:B------:R-:W-:Y:S02]  /*6be0*/  FADD.FTZ R64, R64, R149 ;  /* 0x0000009540407221 */ /* 0x000fe40000010000 */
[----:B------:R-:W-:Y:S01]  /*6bf0*/  FADD.FTZ R60, R60, R147 ;  /* 0x000000933c3c7221 */ /* 0x000fe20000010000 */
[----:B------:R-:W-:Y:S01]  /*6c00*/  HMMA.16816.F32 R76, R4, R18, R76 ;  /* 0x00000012044c723c */ /* 0x000fe2000000184c */
[----:B------:R-:W-:Y:S01]  /*6c10*/  FADD.FTZ R3, R143, R64 ;  /* 0x000000408f037221 */ /* 0x000fe20000010000 */
[----:B------:R-:W4:Y:S01]  /*6c20*/  MUFU.EX2 R39, R39 ;  /* 0x0000002700277308 */ /* 0x000f220000000800 */
[----:B------:R-:W-:Y:S01]  /*6c30*/  FADD.FTZ R141, R141, R60 ;  /* 0x0000003c8d8d7221 */ /* 0x000fe20000010000 */
[----:B------:R-:W-:Y:S01]  /*6c40*/  LDSM.16.MT88.4 R16, [R164+0x9800] ;  /* 0x00980000a410783b */ /* 0x000fe20000004200 */
[----:B------:R-:W-:-:S02]  /*6c50*/  FADD.FTZ R3, R62, R3 ;  /* 0x000000033e037221 */ /* 0x000fc40000010000 */
[----:B------:R-:W-:Y:S01]  /*6c60*/  FADD.FTZ R58, R58, R141 ;  /* 0x0000008d3a3a7221 */ /* 0x000fe20000010000 */
[C---:B--2---:R-:W-:Y:S01]  /*6c70*/  HMMA.16816.F32 R72, R4.reuse, R12, R72 ;  /* 0x0000000c0448723c */ /* 0x044fe20000001848 */
[----:B------:R-:W-:Y:S01]  /*6c80*/  FADD.FTZ R106, R106, R3 ;  /* 0x000000036a6a7221 */ /* 0x000fe20000010000 */
[----:B------:R-:W2:Y:S01]  /*6c90*/  MUFU.EX2 R36, R36 ;  /* 0x0000002400247308 */ /* 0x000ea20000000800 */
[----:B------:R-:W-:Y:S02]  /*6ca0*/  FADD.FTZ R119, R119, R58 ;  /* 0x0000003a77777221 */ /* 0x000fe40000010000 */
[----:B------:R-:W-:Y:S02]  /*6cb0*/  FADD.FTZ R129, R129, R106 ;  /* 0x0000006a81817221 */ /* 0x000fe40000010000 */
[----:B------:R-:W-:Y:S01]  /*6cc0*/  FADD.FTZ R108, R108, R119 ;  /* 0x000000776c6c7221 */ /* 0x000fe20000010000 */
[----:B------:R-:W-:Y:S01]  /*6cd0*/  HMMA.16816.F32 R68, R4, R14, R68 ;  /* 0x0000000e0444723c */ /* 0x000fe20000001844 */
[----:B------:R-:W5:Y:S01]  /*6ce0*/  LDSM.16.MT88.4 R12, [R163+0x9800] ;  /* 0x00980000a30c783b */ /* 0x000f620000004200 */
[----:B------:R-:W1:Y:S01]  /*6cf0*/  MUFU.EX2 R26, R26 ;  /* 0x0000001a001a7308 */ /* 0x000e620000000800 */
[----:B------:R-:W-:-:S04]  /*6d00*/  FADD.FTZ R113, R113, R108 ;  /* 0x0000006c71717221 */ /* 0x000fc80000010000 */
[----:B---3--:R-:W-:Y:S01]  /*6d10*/  F2FP.PACK_AB R4, R34, R37 ;  /* 0x000000252204723e */ /* 0x008fe200000000ff */
[----:B------:R-:W-:Y:S01]  /*6d20*/  FADD.FTZ R104, R104, R113 ;  /* 0x0000007168687221 */ /* 0x000fe20000010000 */
[----:B----4-:R-:W-:Y:S02]  /*6d30*/  F2FP.PACK_AB R6, R39, R32 ;  /* 0x000000202706723e */ /* 0x010fe400000000ff */
[----:B--2---:R-:W-:Y:S01]  /*6d40*/  F2FP.PACK_AB R5, R36, R35 ;  /* 0x000000232405723e */ /* 0x004fe200000000ff */
[----:B------:R-:W-:-:S04]  /*6d50*/  FADD.FTZ R57, R57, R104 ;  /* 0x0000006839397221 */ /* 0x000fc80000010000 */
[----:B------:R-:W-:Y:S01]  /*6d60*/  FADD.FTZ R114, R114, R57 ;  /* 0x0000003972727221 */ /* 0x000fe20000010000 */
[----:B-1----:R-:W-:-:S03]  /*6d70*/  F2FP.PACK_AB R7, R26, R29 ;  /* 0x0000001d1a07723e */ /* 0x002fc600000000ff */
[----:B------:R-:W-:-:S04]  /*6d80*/  FADD.FTZ R47, R47, R114 ;  /* 0x000000722f2f7221 */ /* 0x000fc80000010000 */
[----:B------:R-:W-:Y:S01]  /*6d90*/  FADD.FTZ R38, R38, R47 ;  /* 0x0000002f26267221 */ /* 0x000fe20000010000 */
[----:B------:R-:W-:Y:S03]  /*6da0*/  HMMA.16816.F32 R96, R4, R8, R96 ;  /* 0x000000080460723c */ /* 0x000fe60000001860 */
[----:B------:R-:W-:-:S04]  /*6db0*/  FADD.FTZ R35, R35, R38 ;  /* 0x0000002623237221 */ /* 0x000fc80000010000 */
[----:B------:R-:W-:Y:S01]  /*6dc0*/  FADD.FTZ R36, R36, R35 ;  /* 0x0000002324247221 */ /* 0x000fe20000010000 */
[----:B------:R-:W-:Y:S01]  /*6dd0*/  HMMA.16816.F32 R92, R4, R10, R92 ;  /* 0x0000000a045c723c */ /* 0x000fe2000000185c */
[----:B------:R-:W1:Y:S02]  /*6de0*/  LDSM.16.MT88.4 R8, [R162+0x9800] ;  /* 0x00980000a208783b */ /* 0x000e640000004200 */
[----:B------:R-:W-:-:S04]  /*6df0*/  FADD.FTZ R29, R29, R36 ;  /* 0x000000241d1d7221 */ /* 0x000fc80000010000 */
[----:B------:R-:W-:Y:S01]  /*6e00*/  FADD.FTZ R193, R26, R29 ;  /* 0x0000001d1ac17221 */ /* 0x000fe20000010000 */
[C---:B-----5:R-:W-:Y:S07]  /*6e10*/  HMMA.16816.F32 R80, R4.reuse, R12, R80 ;  /* 0x0000000c0450723c */ /* 0x060fee0000001850 */
        /* <DEDUP_REMOVED lines=14> */
[----:B------:R-:W-:Y:S01]  /*6f00*/  FADD.FTZ R192, R39, R32 ;  /* 0x0000002027c07221 */ /* 0x000fe20000010000 */
[----:B------:R-:W-:Y:S04]  /*6f10*/  @!UPT UIADD3 URZ, URZ, URZ, URZ ;  /* 0x0000003f3f3ff290 */ /* 0x000fe8000fffe03f */
        /* <DEDUP_REMOVED lines=63> */
.L_x_5785:
[----:B------:R-:W-:-:S04]  /*7310*/  LEA R3, -R21, RZ, 0x7 ;  /* 0x000000ff15037211 */ /* 0x000fc800078e39ff */
[----:B------:R-:W-:Y:S02]  /*7320*/  SHF.R.S32.HI R4, RZ, 0x1f, R3 ;  /* 0x0000001fff047819 */ /* 0x000fe40000011403 */
.L_x_5786:
[----:B------:R-:W-:Y:S02]  /*7330*/  ISETP.GE.AND P1, PT, R181, c[0x0][0x220], PT ;  /* 0x00008800b5007a0c */ /* 0x000fe40003f26270 */
[----:B------:R-:W-:-:S04]  /*7340*/  LEA R194, P6, R3, R194, 0x1 ;  /* 0x000000c203c27211 */ /* 0x000fc800078c08ff */
[----:B------:R-:W-:-:S07]  /*7350*/  LEA.HI.X R195, R3, R195, R4, 0x1, P6 ;  /* 0x000000c303c37211 */ /* 0x000fce00030f0c04 */
[----:B------:R-:W-:Y:S01]  /*7360*/  @!P1 IMAD.MOV.U32 R9, RZ, RZ, c[0x0][0x1a4] ;  /* 0x00006900ff099624 */ /* 0x000fe200078e00ff */
[-C--:B------:R-:W-:Y:S01]  /*7370*/  @!P1 LEA R8, P2, R21, R22.reuse, 0x6 ;  /* 0x0000001615089211 */ /* 0x080fe200078430ff */
[----:B------:R-:W-:Y:S01]  /*7380*/  @!P1 IMAD.MOV.U32 R24, RZ, RZ, R22 ;  /* 0x000000ffff189224 */ /* 0x000fe200078e0016 */
[-C--:B------:R-:W-:Y:S01]  /*7390*/  @!P1 IADD3 R5, P5, P4, R3, R22.reuse, R186 ;  /* 0x0000001603059210 */ /* 0x080fe20007cbe0ba */
[----:B------:R-:W-:Y:S01]  /*73a0*/  @!P1 IMAD.MOV.U32 R7, RZ, RZ, c[0x0][0x1a4] ;  /* 0x00006900ff079624 */ /* 0x000fe200078e00ff */
[C---:B------:R-:W-:Y:S01]  /*73b0*/  @!P1 LEA R6, P3, R21.reuse, R22, 0x5 ;  /* 0x0000001615069211 */ /* 0x040fe200078628ff */
[----:B------:R-:W-:Y:S01]  /*73c0*/  @!P1 IMAD.MOV.U32 R14, RZ, RZ, R22 ;  /* 0x000000ffff0e9224 */ /* 0x000fe200078e0016 */
[-C--:B------:R-:W-:Y:S01]  /*73d0*/  @!P1 LEA.HI.X R9, R21, R25.reuse, R9, 0x6, P2 ;  /* 0x0000001915099211 */ /* 0x080fe200010f3409 */
[--C-:B------:R-:W-:Y:S01]  /*73e0*/  @!P1 IMAD.MOV.U32 R15, RZ, RZ, R25.reuse ;  /* 0x000000ffff0f9224 */ /* 0x100fe200078e0019 */
[----:B------:R-:W-:Y:S01]  /*73f0*/  @!P1 LEA R20, P2, R5, c[0x0][0x170], 0x1 ;  /* 0x00005c0005149a11 */ /* 0x000fe200078408ff */
[C---:B------:R-:W-:Y:S01]  /*7400*/  @!P1 IMAD.WIDE.U32 R16, R21.reuse, 0x30, R24 ;  /* 0x0000003015109825 */ /* 0x040fe200078e0018 */
[-C--:B------:R-:W-:Y:S01]  /*7410*/  @!P1 IADD3.X R24, R4, R25.reuse, R183, P5, P4 ;  /* 0x0000001904189210 */ /* 0x080fe20002fe84b7 */
[----:B------:R-:W-:Y:S01]  /*7420*/  @P1 STS.128 [R179+0x6000], RZ ;  /* 0x006000ffb3001388 */ /* 0x000fe20000000c00 */
[----:B------:R-:W-:Y:S01]  /*7430*/  @!P1 LEA.HI.X R7, R21, R25, R7, 0x5, P3 ;  /* 0x0000001915079211 */ /* 0x000fe200018f2c07 */
[----:B------:R-:W-:Y:S01]  /*7440*/  @!P1 IMAD.MOV.U32 R11, RZ, RZ, c[0x0][0x1a4] ;  /* 0x00006900ff0b9624 */ /* 0x000fe200078e00ff */
[----:B------:R-:W-:Y:S01]  /*7450*/  @!P1 IADD3 R16, P3, R3, R16, RZ ;  /* 0x0000001003109210 */ /* 0x000fe20007f7e0ff */
[----:B------:R-:W-:Y:S01]  /*7460*/  @!P1 IMAD.MOV.U32 R12, RZ, RZ, R22 ;  /* 0x000000ffff0c9224 */ /* 0x000fe200078e0016 */
[----:B------:R-:W-:Y:S01]  /*7470*/  @!PT LDS RZ, [RZ] ;  /* 0x00000000fffff984 */ /* 0x000fe20000000800 */
[----:B------:R-:W-:Y:S01]  /*7480*/  @!PT LDS RZ, [RZ] ;  /* 0x00000000fffff984 */ /* 0x000fe20000000800 */
[----:B------:R-:W-:Y:S01]  /*7490*/  @!PT LDS RZ, [RZ] ;  /* 0x00000000fffff984 */ /* 0x000fe20000000800 */
[----:B------:R1:W-:Y:S01]  /*74a0*/  @!P1 LDGSTS.E.BYPASS.LTC128B.128 [R179+0x6000], [R194.64] ;  /* 0x06000000c2b39fae */ /* 0x0003e2000b901d46 */
[----:B------:R-:W-:-:S02]  /*74b0*/  @!P1 IMAD.MOV.U32 R13, RZ, RZ, R25 ;  /* 0x000000ffff0d9224 */ /* 0x000fc400078e0019 */
[----:B------:R-:W-:Y:S01]  /*74c0*/  @!P1 IMAD.MOV.U32 R18, RZ, RZ, R22 ;  /* 0x000000ffff129224 */ /* 0x000fe200078e0016 */
[----:B------:R-:W-:Y:S01]  /*74d0*/  @P1 STS.128 [R179+0x6800], RZ ;  /* 0x006800ffb3001388 */ /* 0x000fe20000000c00 */
[----:B------:R-:W-:Y:S02]  /*74e0*/  @!P1 IMAD.MOV.U32 R19, RZ, RZ, R25 ;  /* 0x000000ffff139224 */ /* 0x000fe400078e0019 */
[----:B------:R-:W-:-:S04]  /*74f0*/  @!P1 IMAD.WIDE.U32 R14, R21, 0x50, R14 ;  /* 0x00000050150e9825 */ /* 0x000fc800078e000e */
[----:B------:R-:W-:Y:S02]  /*7500*/  @!P1 IMAD.MOV.U32 R10, RZ, RZ, c[0x0][0x1a4] ;  /* 0x00006900ff0a9624 */ /* 0x000fe400078e00ff */
[----:B------:R-:W-:Y:S02]  /*7510*/  @!P1 IMAD R11, R11, 0x30, RZ ;  /* 0x000000300b0b9824 */ /* 0x000fe400078e02ff */
[----:B------:R-:W-:-:S03]  /*7520*/  @!P1 IMAD.WIDE.U32 R12, R21, 0x60, R12 ;  /* 0x00000060150c9825 */ /* 0x000fc600078e000c */
[----:B------:R-:W-:Y:S01]  /*7530*/  @!P1 IADD3.X R17, R4, R17, R11, P3, !PT ;  /* 0x0000001104119210 */ /* 0x000fe20001ffe40b */
[----:B------:R-:W-:Y:S01]  /*7540*/  @!P1 IMAD.WIDE.U32 R18, R21, 0x70, R18 ;  /* 0x0000007015129825 */ /* 0x000fe200078e0012 */
[----:B------:R-:W-:Y:S02]  /*7550*/  @!P1 LEA.HI.X R21, R5, c[0x0][0x174], R24, 0x1, P2 ;  /* 0x00005d0005159a11 */ /* 0x000fe400010f0c18 */
[C---:B------:R-:W-:Y:S01]  /*7560*/  @!P1 IADD3 R6, P3, R3.reuse, R6, RZ ;  /* 0x0000000603069210 */ /* 0x040fe20007f7e0ff */
[----:B------:R-:W-:Y:S01]  /*7570*/  @!P1 IMAD R5, R10, 0x50, RZ ;  /* 0x000000500a059824 */ /* 0x000fe200078e02ff */
[C---:B------:R-:W-:Y:S01]  /*7580*/  @!P1 IADD3 R10, P2, R3.reuse, R14, RZ ;  /* 0x0000000e030a9210 */ /* 0x040fe20007f5e0ff */
[----:B------:R-:W-:Y:S01]  /*7590*/  @!P1 IMAD.MOV.U32 R14, RZ, RZ, c[0x0][0x1a4] ;  /* 0x00006900ff0e9624 */ /* 0x000fe200078e00ff */
[----:B------:R-:W-:Y:S01]  /*75a0*/  @!P1 LEA R22, P5, R6, c[0x0][0x170], 0x1 ;  /* 0x00005c0006169a11 */ /* 0x000fe200078a08ff */
[----:B------:R-:W-:Y:S01]  /*75b0*/  @!P1 IMAD.MOV.U32 R11, RZ, RZ, c[0x0][0x1a4] ;  /* 0x00006900ff0b9624 */ /* 0x000fe200078e00ff */
[C---:B------:R-:W-:Y:S01]  /*75c0*/  @!P1 IADD3.X R5, R4.reuse, R15, R5, P2, !PT ;  /* 0x0000000f04059210 */ /* 0x040fe200017fe405 */
[----:B------:R-:W-:Y:S01]  /*75d0*/  @!P1 IMAD.X R7, R4, 0x1, R7, P3 ;  /* 0x0000000104079824 */ /* 0x000fe200018e0607 */
[C---:B------:R-:W-:Y:S01]  /*75e0*/  @!P1 IADD3 R8, P2, R3.reuse, R8, RZ ;  /* 0x0000000803089210 */ /* 0x040fe20007f5e0ff */
[----:B------:R-:W-:Y:S01]  /*75f0*/  @!P1 IMAD R15, R14, 0x60, RZ ;  /* 0x000000600e0f9824 */ /* 0x000fe200078e02ff */
[----:B------:R-:W-:Y:S01]  /*7600*/  @!P1 IADD3 R12, P3, R3, R12, RZ ;  /* 0x0000000c030c9210 */ /* 0x000fe20007f7e0ff */
[----:B------:R-:W-:Y:S01]  /*7610*/  @!P1 IMAD R11, R11, 0x70, RZ ;  /* 0x000000700b0b9824 */ /* 0x000fe200078e02ff */
[----:B------:R-:W-:Y:S01]  /*7620*/  @!P1 LEA.HI.X R23, R6, c[0x0][0x174], R7, 0x1, P5 ;  /* 0x00005d0006179a11 */ /* 0x000fe200028f0c07 */
[----:B------:R-:W-:Y:S01]  /*7630*/  @!P1 IMAD.X R9, R4, 0x1, R9, P2 ;  /* 0x0000000104099824 */ /* 0x000fe200010e0609 */
[----:B------:R-:W-:Y:S01]  /*7640*/  @!P1 IADD3 R3, P2, R3, R18, RZ ;  /* 0x0000001203039210 */ /* 0x000fe20007f5e0ff */
[----:B------:R-:W-:Y:S01]  /*7650*/  @!PT LDS RZ, [RZ] ;  /* 0x00000000fffff984 */ /* 0x000fe20000000800 */
[----:B------:R-:W-:Y:S01]  /*7660*/  @!PT LDS RZ, [RZ] ;  /* 0x00000000fffff984 */ /* 0x000fe20000000800 */
[----:B------:R-:W-:Y:S01]  /*7670*/  @!PT LDS RZ, [RZ] ;  /* 0x00000000fffff984 */ /* 0x000fe20000000800 */
[----:B------:R2:W-:Y:S01]  /*7680*/  @!P1 LDGSTS.E.BYPASS.LTC128B.128 [R179+0x6800], [R20.64] ;  /* 0x0680000014b39fae */ /* 0x0005e2000b901d46 */
[----:B------:R-:W-:-:S02]  /*7690*/  @!P1 LEA R18, P4, R8, c[0x0][0x170], 0x1 ;  /* 0x00005c0008129a11 */ /* 0x000fc400078808ff */
[----:B------:R-:W-:Y:S01]  /*76a0*/  @!P1 LEA R6, P5, R16, c[0x0][0x170], 0x1 ;  /* 0x00005c0010069a11 */ /* 0x000fe200078a08ff */
[----:B------:R-:W-:Y:S01]  /*76b0*/  @P1 STS.128 [R179+0x7000], RZ ;  /* 0x007000ffb3001388 */ /* 0x000fe20000000c00 */
[C---:B------:R-:W-:Y:S02]  /*76c0*/  @!P1 IADD3.X R15, R4.reuse, R15, R13, P3, !PT ;  /* 0x0000000f040f9210 */ /* 0x040fe40001ffe40d */
[----:B------:R-:W-:Y:S01]  /*76d0*/  @!P1 IADD3.X R4, R4, R19, R11, P2, !PT ;  /* 0x0000001304049210 */ /* 0x000fe200017fe40b */
        /* <DEDUP_REMOVED lines=8> */
[----:B------:R-:W-:Y:S02]  /*7760*/  @!P1 LEA R8, P3, R12, c[0x0][0x170], 0x1 ;  /* 0x00005c000c089a11 */ /* 0x000fe400078608ff */
        /* <DEDUP_REMOVED lines=29> */
[----:B------:R-:W4:Y:S04]  /*7940*/  LDSM.16.M88.4 R12, [R171+0x2000] ;  /* 0x00200000ab0c783b */ /* 0x000f280000000200 */
[----:B------:R-:W-:Y:S04]  /*7950*/  LDSM.16.M88.4 R104, [R170] ;  /* 0x00000000aa68783b */ /* 0x000fe80000000200 */
[----:B------:R-:W-:Y:S04]  /*7960*/  LDSM.16.M88.4 R28, [R165+0x2000] ;  /* 0x00200000a51c783b */ /* 0x000fe80000000200 */
[----:B---3--:R-:W1:Y:S04]  /*7970*/  LDSM.16.M88.4 R4, [R171+0x2800] ;  /* 0x00280000ab04783b */ /* 0x008e680000000200 */
[----:B------:R-:W2:Y:S04]  /*7980*/  LDSM.16.M88.4 R52, [R171+0x3800] ;  /* 0x00380000ab34783b */ /* 0x000ea80000000200 */
[----:B------:R-:W3:Y:S04]  /*7990*/  LDSM.16.M88.4 R44, [R171+0x4000] ;  /* 0x00400000ab2c783b */ /* 0x000ee80000000200 */
[----:B------:R-:W2:Y:S04]  /*79a0*/  LDSM.16.M88.4 R24, [R165+0x2800] ;  /* 0x00280000a518783b */ /* 0x000ea80000000200 */
[----:B------:R-:W2:Y:S04]  /*79b0*/  LDSM.16.M88.4 R60, [R171+0x3000] ;  /* 0x00300000ab3c783b */ /* 0x000ea80000000200 */
[----:B------:R-:W2:Y:S04]  /*79c0*/  LDSM.16.M88.4 R36, [R171+0x4800] ;  /* 0x00480000ab24783b */ /* 0x000ea80000000200 */
[----:B------:R-:W-:Y:S01]  /*79d0*/  LDSM.16.M88.4 R116, [R171+0x5800] ;  /* 0x00580000ab74783b */ /* 0x000fe20000000200 */
[C---:B----4-:R-:W-:Y:S03]  /*79e0*/  HMMA.16816.F32 R16, R20.reuse, R12, RZ ;  /* 0x0000000c1410723c */ /* 0x050fe600000018ff */
        /* <DEDUP_REMOVED lines=8> */
[----:B------:R-:W5:Y:S07]  /*7a70*/  LDSM.16.M88.4 R28, [R171+0x5000] ;  /* 0x00500000ab1c783b */ /* 0x000f6e0000000200 */
[C---:B------:R-:W-:Y:S08]  /*7a80*/  HMMA.16816.F32 R4, R20.reuse, R6, RZ ;  /* 0x000000061404723c */ /* 0x040ff000000018ff */
[C---:B--2---:R-:W-:Y:S08]  /*7a90*/  HMMA.16816.F32 R56, R20.reuse, R52, RZ ;  /* 0x000000341438723c */ /* 0x044ff000000018ff */
[C---:B---3--:R-:W-:Y:S08]  /*7aa0*/  HMMA.16816.F32 R48, R20.reuse, R44, RZ ;  /* 0x0000002c1430723c */ /* 0x048ff000000018ff */
[C---:B------:R-:W-:Y:S08]  /*7ab0*/  HMMA.16816.F32 R52, R20.reuse, R54, RZ ;  /* 0x000000361434723c */ /* 0x040ff000000018ff */
[----:B------:R-:W-:Y:S08]  /*7ac0*/  HMMA.16816.F32 R44, R20, R46, RZ ;  /* 0x0000002e142c723c */ /* 0x000ff000000018ff */
[C---:B------:R-:W-:Y:S08]  /*7ad0*/  HMMA.16816.F32 R8, R104.reuse, R24, R8 ;  /* 0x000000186808723c */ /* 0x040ff00000001808 */
[----:B------:R-:W-:Y:S08]  /*7ae0*/  HMMA.16816.F32 R4, R104, R26, R4 ;  /* 0x0000001a6804723c */ /* 0x000ff00000001804 */
        /* <DEDUP_REMOVED lines=49> */
[----:B------:R-:W-:Y:S01]  /*7e00*/  HMMA.16816.F32 R28, R104, R114, R28 ;  /* 0x00000072681c723c */ /* 0x000fe2000000181c */
[----:B------:R-:W2:Y:S04]  /*7e10*/  LDSM.16.M88.4 R104, [R100+0x800] ;  /* 0x000800006468783b */ /* 0x000ea80000000200 */
[----:B------:R-:W3:Y:S03]  /*7e20*/  LDSM.16.M88.4 R112, [R100+0x1000] ;  /* 0x001000006470783b */ /* 0x000ee60000000200 */
[C---:B-1----:R-:W-:Y:S08]  /*7e30*/  HMMA.16816.F32 R16, R116.reuse, R108, R16 ;  /* 0x0000006c7410723c */ /* 0x042ff00000001810 */
[C---:B------:R-:W-:Y:S01]  /*7e40*/  HMMA.16816.F32 R12, R116.reuse, R110, R12 ;  /* 0x0000006e740c723c */ /* 0x040fe2000000180c */
[----:B------:R-:W1:Y:S07]  /*7e50*/  LDSM.16.M88.4 R108, [R100+0x1800] ;  /* 0x00180000646c783b */ /* 0x000e6e0000000200 */
[C---:B--2---:R-:W-:Y:S08]  /*7e60*/  HMMA.16816.F32 R8, R116.reuse, R104, R8 ;  /* 0x000000687408723c */ /* 0x044ff00000001808 */
[----:B------:R-:W-:Y:S01]  /*7e70*/  HMMA.16816.F32 R4, R116, R106, R4 ;  /* 0x0000006a7404723c */ /* 0x000fe20000001804 */
[----:B------:R-:W2:Y:S01]  /*7e80*/  LDSM.16.M88.4 R104, [R100+0x2000] ;  /* 0x002000006468783b */ /* 0x000ea20000000200 */
[----:B------:R-:W-:-:S02]  /*7e90*/  FMUL.FTZ R3, R16, c[0x0][0x2ec] ;  /* 0x0000bb0010037a20 */ /* 0x000fc40000410000 */
[----:B------:R-:W-:Y:S02]  /*7ea0*/  FMUL.FTZ R16, R18, c[0x0][0x2ec] ;  /* 0x0000bb0012107a20 */ /* 0x000fe40000410000 */
[----:B------:R-:W-:Y:S02]  /*7eb0*/  FMUL.FTZ R18, R19, c[0x0][0x2ec] ;  /* 0x0000bb0013127a20 */ /* 0x000fe40000410000 */
[C---:B---3--:R-:W-:Y:S01]  /*7ec0*/  HMMA.16816.F32 R64, R116.reuse, R112, R64 ;  /* 0x000000707440723c */ /* 0x048fe20000001840 */
[----:B------:R-:W-:Y:S01]  /*7ed0*/  FMUL.FTZ R19, R12, c[0x0][0x2ec] ;  /* 0x0000bb000c137a20 */ /* 0x000fe20000410000 */
[----:B------:R-:W-:Y:S01]  /*7ee0*/  MUFU.TANH R3, R3 ;  /* 0x0000000300037308 */ /* 0x000fe20000002400 */
[----:B------:R-:W-:Y:S02]  /*7ef0*/  FMUL.FTZ R14, R14, c[0x0][0x2ec] ;  /* 0x0000bb000e0e7a20 */ /* 0x000fe40000410000 */
[----:B------:R-:W-:Y:S02]  /*7f00*/  FMUL.FTZ R12, R13, c[0x0][0x2ec] ;  /* 0x0000bb000d0c7a20 */ /* 0x000fe40000410000 */
[----:B------:R-:W-:Y:S01]  /*7f10*/  FMUL.FTZ R13, R15, c[0x0][0x2ec] ;  /* 0x0000bb000f0d7a20 */ /* 0x000fe20000410000 */
[----:B------:R-:W-:Y:S01]  /*7f20*/  HMMA.16816.F32 R60, R116, R114, R60 ;  /* 0x00000072743c723c */ /* 0x000fe2000000183c */
[----:B------:R-:W3:Y:S01]  /*7f30*/  LDSM.16.M88.4 R112, [R100+0x2800] ;  /* 0x002800006470783b */ /* 0x000ee20000000200 */
[----:B------:R-:W4:Y:S01]  /*7f40*/  MUFU.TANH R19, R19 ;  /* 0x0000001300137308 */ /* 0x000f220000002400 */
[----:B------:R-:W-:-:S02]  /*7f50*/  FMUL.FTZ R121, R8, c[0x0][0x2ec] ;  /* 0x0000bb0008797a20 */ /* 0x000fc40000410000 */
[----:B------:R-:W-:Y:S02]  /*7f60*/  FMUL.FTZ R10, R10, c[0x0][0x2ec] ;  /* 0x0000bb000a0a7a20 */ /* 0x000fe40000410000 */
[----:B------:R-:W-:Y:S01]  /*7f70*/  FMUL.FTZ R8, R9, c[0x0][0x2ec] ;  /* 0x0000bb0009087a20 */ /* 0x000fe20000410000 */
[C---:B-1----:R-:W-:Y:S01]  /*7f80*/  HMMA.16816.F32 R56, R116.reuse, R108, R56 ;  /* 0x0000006c7438723c */ /* 0x042fe20000001838 */
[----:B------:R-:W-:Y:S01]  /*7f90*/  FMUL.FTZ R15, R4, c[0x0][0x2ec] ;  /* 0x0000bb00040f7a20 */ /* 0x000fe20000410000 */
[----:B------:R-:W1:Y:S01]  /*7fa0*/  MUFU.TANH R14, R14 ;  /* 0x0000000e000e7308 */ /* 0x000e620000002400 */
[----:B------:R-:W-:Y:S02]  /*7fb0*/  FMUL.FTZ R6, R6, c[0x0][0x2ec] ;  /* 0x0000bb0006067a20 */ /* 0x000fe40000410000 */
[----:B------:R-:W-:Y:S02]  /*7fc0*/  FMUL.FTZ R9, R11, c[0x0][0x2ec] ;  /* 0x0000bb000b097a20 */ /* 0x000fe40000410000 */
[----:B------:R-:W-:Y:S01]  /*7fd0*/  IMAD.SHL.U32 R11, R180, 0x80, RZ ;  /* 0x00000080b40b7824 */ /* 0x000fe200078e00ff */
[----:B------:R-:W-:Y:S01]  /*7fe0*/  HMMA.16816.F32 R52, R116, R110, R52 ;  /* 0x0000006e7434723c */ /* 0x000fe20000001834 */
[----:B------:R-:W5:Y:S01]  /*7ff0*/  LDSM.16.M88.4 R108, [R100+0x3000] ;  /* 0x00300000646c783b */ /* 0x000f620000000200 */
[----:B------:R-:W1:Y:S01]  /*8000*/  MUFU.TANH R121, R121 ;  /* 0x0000007900797308 */ /* 0x000e620000002400 */
[----:B------:R-:W-:-:S02]  /*8010*/  FMUL.FTZ R7, R7, c[0x0][0x2ec] ;  /* 0x0000bb0007077a20 */ /* 0x000fc40000410000 */
[----:B------:R-:W-:Y:S01]  /*8020*/  FMUL.FTZ R4, R5, c[0x0][0x2ec] ;  /* 0x0000bb0005047a20 */ /* 0x000fe20000410000 */
[--C-:B------:R-:W-:Y:S01]  /*8030*/  LOP3.LUT R5, R11, 0x8, R126.reuse, 0xfe, !PT ;  /* 0x000000080b057812 */ /* 0x100fe200078efe7e */
[----:B------:R-:W-:Y:S01]  /*8040*/  FMUL.FTZ R64, R64, c[0x0][0x2ec] ;  /* 0x0000bb0040407a20 */ /* 0x000fe20000410000 */
[C---:B--2---:R-:W-:Y:S01]  /*8050*/  HMMA.16816.F32 R48, R116.reuse, R104, R48 ;  /* 0x000000687430723c */ /* 0x044fe20000001830 */
[----:B------:R-:W-:Y:S01]  /*8060*/  FMUL.FTZ R66, R66, c[0x0][0x2ec] ;  /* 0x0000bb0042427a20 */ /* 0x000fe20000410000 */
[----:B------:R-:W-:Y:S01]  /*8070*/  MUFU.TANH R10, R10 ;  /* 0x0000000a000a7308 */ /* 0x000fe20000002400 */
[----:B------:R-:W-:Y:S01]  /*8080*/  FMUL.FTZ R60, R60, c[0x0][0x2ec] ;  /* 0x0000bb003c3c7a20 */ /* 0x000fe20000410000 */
[C---:B------:R-:W-:Y:S01]  /*8090*/  ISETP.GE.AND P3, PT, R5.reuse, R128, PT ;  /* 0x000000800500720c */ /* 0x040fe20003f66270 */
[----:B------:R-:W-:Y:S01]  /*80a0*/  FMUL.FTZ R62, R62, c[0x0][0x2ec] ;  /* 0x0000bb003e3e7a20 */ /* 0x000fe20000410000 */
[----:B------:R-:W-:Y:S01]  /*80b0*/  ISETP.GE.AND P2, PT, R5, R127, PT ;  /* 0x0000007f0500720c */ /* 0x000fe20003f46270 */
[----:B------:R-:W-:Y:S01]  /*80c0*/  FMUL.FTZ R67, R67, c[0x0][0x2ec] ;  /* 0x0000bb0043437a20 */ /* 0x000fe20000410000 */
[----:B------:R-:W-:Y:S01]  /*80d0*/  HMMA.16816.F32 R44, R116, R106, R44 ;  /* 0x0000006a742c723c */ /* 0x000fe2000000182c */
[----:B------:R-:W2:Y:S01]  /*80e0*/  LDSM.16.M88.4 R104, [R100+0x3800] ;  /* 0x003800006468783b */ /* 0x000ea20000000200 */
[----:B------:R-:W-:Y:S01]  /*80f0*/  FMUL.FTZ R207, R56, c[0x0][0x2ec] ;  /* 0x0000bb0038cf7a20 */ /* 0x000fe20000410000 */
[----:B------:R-:W1:Y:S01]  /*8100*/  MUFU.TANH R15, R15 ;  /* 0x0000000f000f7308 */ /* 0x000e620000002400 */
[----:B------:R-:W-:Y:S01]  /*8110*/  FMUL.FTZ R56, R58, c[0x0][0x2ec] ;  /* 0x0000bb003a387a20 */ /* 0x000fe20000410000 */
[----:B------:R-:W-:Y:S01]  /*8120*/  LOP3.LUT R5, R11, 0x18, R126, 0xfe, !PT ;  /* 0x000000180b057812 */ /* 0x000fe200078efe7e */
[----:B------:R-:W-:Y:S01]  /*8130*/  FMUL.FTZ R217, R57, c[0x0][0x2ec] ;  /* 0x0000bb0039d97a20 */ /* 0x000fe20000410000 */
[----:B------:R-:W-:-:S04]  /*8140*/  DEPBAR.LE SB0, 0x0 ;  /* 0x000080000000791a */ /* 0x000fc80000000000 */
[C---:B---3--:R-:W-:Y:S01]  /*8150*/  HMMA.16816.F32 R40, R116.reuse, R112, R40 ;  /* 0x000000707428723c */ /* 0x048fe20000001828 */
[----:B------:R-:W-:Y:S01]  /*8160*/  MUFU.TANH R6, R6 ;  /* 0x0000000600067308 */ /* 0x000fe20000002400 */
[----:B------:R-:W-:Y:S01]  /*8170*/  FMUL.FTZ R52, R52, c[0x0][0x2ec] ;  /* 0x0000bb0034347a20 */ /* 0x000fe20000410000 */
[----:B------:R-:W-:Y:S01]  /*8180*/  ISETP.GE.AND P4, PT, R5, R128, PT ;  /* 0x000000800500720c */ /* 0x000fe20003f86270 */
[----:B------:R-:W-:Y:S02]  /*8190*/  FMUL.FTZ R54, R54, c[0x0][0x2ec] ;  /* 0x0000bb0036367a20 */ /* 0x000fe40000410000 */
[----:B------:R-:W-:Y:S02]  /*81a0*/  FMUL.FTZ R48, R48, c[0x0][0x2ec] ;  /* 0x0000bb0030307a20 */ /* 0x000fe40000410000 */
[----:B------:R-:W-:Y:S01]  /*81b0*/  HMMA.16816.F32 R36, R116, R114, R36 ;  /* 0x000000727424723c */ /* 0x000fe20000001824 */
[----:B------:R3:W-:Y:S01]  /*81c0*/  MUFU.TANH R225, R7 ;  /* 0x0000000700e17308 */ /* 0x0007e20000002400 */
[----:B------:R-:W-:-:S02]  /*81d0*/  FMUL.FTZ R49, R49, c[0x0][0x2ec] ;  /* 0x0000bb0031317a20 */ /* 0x000fc40000410000 */
[----:B------:R-:W-:Y:S02]  /*81e0*/  FMUL.FTZ R50, R50, c[0x0][0x2ec] ;  /* 0x0000bb0032327a20 */ /* 0x000fe40000410000 */
[----:B------:R-:W-:Y:S02]  /*81f0*/  FMUL.FTZ R51, R51, c[0x0][0x2ec] ;  /* 0x0000bb0033337a20 */ /* 0x000fe40000410000 */
[----:B-----5:R-:W-:Y:S01]  /*8200*/  HMMA.16816.F32 R32, R116, R108, R32 ;  /* 0x0000006c7420723c */ /* 0x020fe20000001820 */
[----:B------:R-:W5:Y:S01]  /*8210*/  MUFU.TANH R147, R64 ;  /* 0x0000004000937308 */ /* 0x000f620000002400 */
[----:B------:R-:W-:Y:S02]  /*8220*/  FMUL.FTZ R44, R44, c[0x0][0x2ec] ;  /* 0x0000bb002c2c7a20 */ /* 0x000fe40000410000 */
[----:B------:R-:W-:Y:S02]  /*8230*/  FMUL.FTZ R46, R46, c[0x0][0x2ec] ;  /* 0x0000bb002e2e7a20 */ /* 0x000fe40000410000 */
[----:B------:R-:W-:-:S02]  /*8240*/  FMUL.FTZ R59, R59, c[0x0][0x2ec] ;  /* 0x0000bb003b3b7a20 */ /* 0x000fc40000410000 */
[C---:B------:R-:W-:Y:S01]  /*8250*/  HMMA.16816.F32 R28, R116.reuse, R110, R28 ;  /* 0x0000006e741c723c */ /* 0x040fe2000000181c */
[----:B------:R-:W1:Y:S01]  /*8260*/  MUFU.TANH R145, R66 ;  /* 0x0000004200917308 */ /* 0x000e620000002400 */
[C-C-:B---3--:R-:W-:Y:S01]  /*8270*/  LOP3.LUT R7, R11.reuse, 0x10, R126.reuse, 0xfe, !PT ;  /* 0x000000100b077812 */ /* 0x148fe200078efe7e */
[----:B------:R-:W-:Y:S01]  /*8280*/  FMUL.FTZ R135, R40, c[0x0][0x2ec] ;  /* 0x0000bb0028877a20 */ /* 0x000fe20000410000 */
[--C-:B------:R-:W-:Y:S01]  /*8290*/  LOP3.LUT R40, R11, 0x20, R126.reuse, 0xfe, !PT ;  /* 0x000000200b287812 */ /* 0x100fe200078efe7e */
[----:B------:R-:W-:Y:S01]  /*82a0*/  FMUL.FTZ R42, R42, c[0x0][0x2ec] ;  /* 0x0000bb002a2a7a20 */ /* 0x000fe20000410000 */
[-C--:B------:R-:W-:Y:S01]  /*82b0*/  ISETP.GE.AND P5, PT, R7, R128.reuse, PT ;  /* 0x000000800700720c */ /* 0x080fe20003fa6270 */
[----:B------:R-:W-:Y:S01]  /*82c0*/  FMUL.FTZ R63, R63, c[0x0][0x2ec] ;  /* 0x0000bb003f3f7a20 */ /* 0x000fe20000410000 */
[C---:B--2---:R-:W-:Y:S01]  /*82d0*/  HMMA.16816.F32 R24, R116.reuse, R104, R24 ;  /* 0x000000687418723c */ /* 0x044fe20000001818 */
[----:B------:R-:W-:Y:S01]  /*82e0*/  MUFU.TANH R143, R60 ;  /* 0x0000003c008f7308 */ /* 0x000fe20000002400 */
[-C--:B------:R-:W-:Y:S01]  /*82f0*/  ISETP.GE.AND P6, PT, R7, R127.reuse, PT ;  /* 0x0000007f0700720c */ /* 0x080fe20003fc6270 */
[----:B------:R-:W-:Y:S01]  /*8300*/  FMUL.FTZ R38, R38, c[0x0][0x2ec] ;  /* 0x0000bb0026267a20 */ /* 0x000fe20000410000 */
[----:B----4-:R-:W-:Y:S01]  /*8310*/  FSEL R7, R19, -INF , !P3 ;  /* 0xff80000013077808 */ /* 0x010fe20005800000 */
[----:B------:R-:W-:Y:S01]  /*8320*/  FMUL.FTZ R36, R36, c[0x0][0x2ec] ;  /* 0x0000bb0024247a20 */ /* 0x000fe20000410000 */
[-C--:B------:R-:W-:Y:S01]  /*8330*/  ISETP.GE.AND P3, PT, R5, R127.reuse, PT ;  /* 0x0000007f0500720c */ /* 0x080fe20003f66270 */
[----:B------:R-:W-:Y:S01]  /*8340*/  FMUL.FTZ R17, R17, c[0x0][0x2ec] ;  /* 0x0000bb0011117a20 */ /* 0x000fe20000410000 */
[----:B------:R-:W-:Y:S01]  /*8350*/  HMMA.16816.F32 R20, R116, R106, R20 ;  /* 0x0000006a7414723c */ /* 0x000fe20000001814 */
[----:B------:R-:W2:Y:S01]  /*8360*/  MUFU.TANH R151, R62 ;  /* 0x0000003e00977308 */ /* 0x000ea20000002400 */
[----:B-1----:R-:W-:Y:S01]  /*8370*/  FSEL R5, R14, -INF , !P2 ;  /* 0xff8000000e057808 */ /* 0x002fe20005000000 */
[----:B------:R-:W-:Y:S01]  /*8380*/  FMUL.FTZ R32, R32, c[0x0][0x2ec] ;  /* 0x0000bb0020207a20 */ /* 0x000fe20000410000 */
[C-C-:B------:R-:W-:Y:S01]  /*8390*/  LOP3.LUT R19, R11.reuse, 0x28, R126.reuse, 0xfe, !PT ;  /* 0x000000280b137812 */ /* 0x140fe200078efe7e */
[----:B------:R-:W-:Y:S01]  /*83a0*/  FMUL.FTZ R34, R34, c[0x0][0x2ec] ;  /* 0x0000bb0022227a20 */ /* 0x000fe20000410000 */
[----:B------:R-:W-:Y:S01]  /*83b0*/  LOP3.LUT R14, R11, 0x30, R126, 0xfe, !PT ;  /* 0x000000300b0e7812 */ /* 0x000fe200078efe7e */
[----:B------:R-:W-:Y:S01]  /*83c0*/  FMUL.FTZ R53, R53, c[0x0][0x2ec] ;  /* 0x0000bb0035357a20 */ /* 0x000fe20000410000 */
[----:B------:R-:W-:Y:S01]  /*83d0*/  FSEL R121, R121, -INF , !P5 ;  /* 0xff80000079797808 */ /* 0x000fe20006800000 */
[----:B------:R-:W1:Y:S01]  /*83e0*/  MUFU.TANH R207, R207 ;  /* 0x000000cf00cf7308 */ /* 0x000e620000002400 */
[----:B------:R-:W-:Y:S01]  /*83f0*/  FSEL R119, R15, -INF , !P4 ;  /* 0xff8000000f777808 */ /* 0x000fe20006000000 */
[----:B------:R-:W-:Y:S01]  /*8400*/  FMUL.FTZ R28, R28, c[0x0][0x2ec] ;  /* 0x0000bb001c1c7a20 */ /* 0x000fe20000410000 */
[----:B------:R-:W-:Y:S01]  /*8410*/  ISETP.GE.AND P2, PT, R40, R128, PT ;  /* 0x000000802800720c */ /* 0x000fe20003f46270 */
[----:B------:R-:W-:Y:S01]  /*8420*/  FMUL.FTZ R30, R30, c[0x0][0x2ec] ;  /* 0x0000bb001e1e7a20 */ /* 0x000fe20000410000 */
[-C--:B------:R-:W-:Y:S01]  /*8430*/  ISETP.GE.AND P5, PT, R40, R127.reuse, PT ;  /* 0x0000007f2800720c */ /* 0x080fe20003fa6270 */
[----:B------:R-:W-:Y:S01]  /*8440*/  FMUL.FTZ R55, R55, c[0x0][0x2ec] ;  /* 0x0000bb0037377a20 */ /* 0x000fe20000410000 */
[-C--:B------:R-:W-:Y:S01]  /*8450*/  ISETP.GE.AND P4, PT, R19, R127.reuse, PT ;  /* 0x0000007f1300720c */ /* 0x080fe20003f86270 */
[----:B------:R-:W-:Y:S01]  /*8460*/  MUFU.TANH R56, R56 ;  /* 0x0000003800387308 */ /* 0x000fe20000002400 */
[----:B-----5:R-:W-:Y:S01]  /*8470*/  FSEL R147, R147, -INF , !P2 ;  /* 0xff80000093937808 */ /* 0x020fe20005000000 */
[----:B------:R-:W-:Y:S01]  /*8480*/  FMUL.FTZ R24, R24, c[0x0][0x2ec] ;  /* 0x0000bb0018187a20 */ /* 0x000fe20000410000 */
[----:B------:R-:W-:Y:S01]  /*8490*/  FSEL R145, R145, -INF , !P5 ;  /* 0xff80000091917808 */ /* 0x000fe20006800000 */
[----:B------:R-:W-:Y:S01]  /*84a0*/  FMUL.FTZ R26, R26, c[0x0][0x2ec] ;  /* 0x0000bb001a1a7a20 */ /* 0x000fe20000410000 */
[----:B--2---:R-:W-:Y:S01]  /*84b0*/  FSEL R151, R151, -INF , !P4 ;  /* 0xff80000097977808 */ /* 0x004fe20006000000 */
[----:B------:R-:W-:Y:S01]  /*84c0*/  FMUL.FTZ R65, R65, c[0x0][0x2ec] ;  /* 0x0000bb0041417a20 */ /* 0x000fe20000410000 */
[----:B------:R-:W-:Y:S01]  /*84d0*/  ISETP.GE.AND P2, PT, R14, R127, PT ;  /* 0x0000007f0e00720c */ /* 0x000fe20003f46270 */
[----:B------:R-:W-:Y:S01]  /*84e0*/  MUFU.TANH R205, R52 ;  /* 0x0000003400cd7308 */ /* 0x000fe20000002400 */
        /* <DEDUP_REMOVED lines=9> */
[----:B------:R-:W2:Y:S01]  /*8580*/  MUFU.TANH R155, R48 ;  /* 0x00000030009b7308 */ /* 0x000ea20000002400 */
[----:B------:R-:W-:Y:S02]  /*8590*/  FMUL.FTZ R27, R27, c[0x0][0x2ec] ;  /* 0x0000bb001b1b7a20 */ /* 0x000fe40000410000 */
[----:B------:R-:W-:Y:S02]  /*85a0*/  FMUL.FTZ R47, R47, c[0x0][0x2ec] ;  /* 0x0000bb002f2f7a20 */ /* 0x000fe40000410000 */
[----:B------:R-:W-:Y:S02]  /*85b0*/  FMUL.FTZ R39, R39, c[0x0][0x2ec] ;  /* 0x0000bb0027277a20 */ /* 0x000fe40000410000 */
[----:B------:R-:W-:Y:S01]  /*85c0*/  FMUL.FTZ R33, R33, c[0x0][0x2ec] ;  /* 0x0000bb0021217a20 */ /* 0x000fe20000410000 */
[----:B------:R3:W-:Y:S01]  /*85d0*/  MUFU.TANH R203, R49 ;  /* 0x0000003100cb7308 */ /* 0x0007e20000002400 */
[----:B------:R-:W-:-:S02]  /*85e0*/  FMUL.FTZ R35, R35, c[0x0][0x2ec] ;  /* 0x0000bb0023237a20 */ /* 0x000fc40000410000 */
[----:B------:R-:W-:Y:S02]  /*85f0*/  FMUL.FTZ R31, R31, c[0x0][0x2ec] ;  /* 0x0000bb001f1f7a20 */ /* 0x000fe40000410000 */
[----:B------:R-:W-:Y:S02]  /*8600*/  FMUL.FTZ R25, R25, c[0x0][0x2ec] ;  /* 0x0000bb0019197a20 */ /* 0x000fe40000410000 */
[----:B------:R-:W-:Y:S01]  /*8610*/  FMUL.FTZ R21, R21, c[0x0][0x2ec] ;  /* 0x0000bb0015157a20 */ /* 0x000fe20000410000 */
[----:B------:R-:W4:Y:S01]  /*8620*/  MUFU.TANH R153, R50 ;  /* 0x0000003200997308 */ /* 0x000f220000002400 */
[----:B------:R-:W-:-:S07]  /*8630*/  FMUL.FTZ R23, R23, c[0x0][0x2ec] ;  /* 0x0000bb0017177a20 */ /* 0x000fce0000410000 */
[----:B------:R5:W-:Y:S01]  /*8640*/  MUFU.TANH R189, R51 ;  /* 0x0000003300bd7308 */ /* 0x000be20000002400 */
[----:B---3--:R-:W-:Y:S02]  /*8650*/  FSEL R49, R6, -INF , !P3 ;  /* 0xff80000006317808 */ /* 0x008fe40005800000 */
[-C--:B------:R-:W-:Y:S02]  /*8660*/  ISETP.GE.AND P3, PT, R14, R128.reuse, PT ;  /* 0x000000800e00720c */ /* 0x080fe40003f66270 */
[----:B------:R-:W-:Y:S02]  /*8670*/  LOP3.LUT R6, R11, 0x40, R126, 0xfe, !PT ;  /* 0x000000400b067812 */ /* 0x000fe400078efe7e */
[----:B-1----:R-:W-:Y:S01]  /*8680*/  FSEL R207, R207, -INF , !P3 ;  /* 0xff800000cfcf7808 */ /* 0x002fe20005800000 */
[----:B------:R-:W-:Y:S01]  /*8690*/  MUFU.TANH R187, R44 ;  /* 0x0000002c00bb7308 */ /* 0x000fe20000002400 */
[C---:B------:R-:W-:Y:S02]  /*86a0*/  ISETP.GE.AND P4, PT, R6.reuse, R128, PT ;  /* 0x000000800600720c */ /* 0x040fe40003f86270 */
[----:B------:R-:W-:-:S02]  /*86b0*/  ISETP.GE.AND P3, PT, R6, R127, PT ;  /* 0x0000007f0600720c */ /* 0x000fc40003f66270 */
[--C-:B------:R-:W-:Y:S02]  /*86c0*/  LOP3.LUT R6, R11, 0x50, R126.reuse, 0xfe, !PT ;  /* 0x000000500b067812 */ /* 0x100fe400078efe7e */
[----:B--2---:R-:W-:Y:S01]  /*86d0*/  FSEL R155, R155, -INF , !P4 ;  /* 0xff8000009b9b7808 */ /* 0x004fe20006000000 */
[----:B------:R-:W1:Y:S01]  /*86e0*/  MUFU.TANH R149, R46 ;  /* 0x0000002e00957308 */ /* 0x000e620000002400 */
[----:B-----5:R-:W-:Y:S02]  /*86f0*/  FSEL R51, R10, -INF , !P6 ;  /* 0xff8000000a337808 */ /* 0x020fe40007000000 */
[-C--:B------:R-:W-:Y:S02]  /*8700*/  ISETP.GE.AND P6, PT, R19, R128.reuse, PT ;  /* 0x000000801300720c */ /* 0x080fe40003fc6270 */
[----:B------:R-:W-:Y:S02]  /*8710*/  LOP3.LUT R10, R11, 0x38, R126, 0xfe, !PT ;  /* 0x000000380b0a7812 */ /* 0x000fe400078efe7e */
[----:B------:R-:W-:Y:S01]  /*8720*/  FSEL R143, R143, -INF , !P6 ;  /* 0xff8000008f8f7808 */ /* 0x000fe20007000000 */
[----:B------:R-:W2:Y:S01]  /*8730*/  MUFU.TANH R135, R135 ;  /* 0x0000008700877308 */ /* 0x000ea20000002400 */
[----:B------:R-:W-:-:S02]  /*8740*/  ISETP.GE.AND P5, PT, R10, R128, PT ;  /* 0x000000800a00720c */ /* 0x000fc40003fa6270 */
[-C--:B------:R-:W-:Y:S02]  /*8750*/  ISETP.GE.AND P6, PT, R10, R127.reuse, PT ;  /* 0x0000007f0a00720c */ /* 0x080fe40003fc6270 */
[----:B------:R-:W-:Y:S02]  /*8760*/  LOP3.LUT R10, R11, 0x48, R126, 0xfe, !PT ;  /* 0x000000480b0a7812 */ /* 0x000fe400078efe7e */
[----:B------:R-:W-:Y:S01]  /*8770*/  FSEL R205, R205, -INF , !P5 ;  /* 0xff800000cdcd7808 */ /* 0x000fe20006800000 */
[----:B------:R-:W3:Y:S01]  /*8780*/  MUFU.TANH R129, R42 ;  /* 0x0000002a00817308 */ /* 0x000ee20000002400 */
[----:B------:R-:W-:Y:S02]  /*8790*/  FSEL R57, R57, -INF , !P6 ;  /* 0xff80000039397808 */ /* 0x000fe40007000000 */
[----:B------:R-:W-:Y:S02]  /*87a0*/  ISETP.GE.AND P5, PT, R10, R127, PT ;  /* 0x0000007f0a00720c */ /* 0x000fe40003fa6270 */
[----:B------:R-:W-:-:S02]  /*87b0*/  ISETP.GE.AND P6, PT, R6, R128, PT ;  /* 0x000000800600720c */ /* 0x000fc40003fc6270 */
[----:B------:R-:W-:Y:S01]  /*87c0*/  ISETP.GE.AND P4, PT, R6, R127, PT ;  /* 0x0000007f0600720c */ /* 0x000fe20003f86270 */
[----:B------:R-:W-:Y:S01]  /*87d0*/  MUFU.TANH R123, R38 ;  /* 0x00000026007b7308 */ /* 0x000fe20000002400 */
[----:B------:R-:W-:Y:S02]  /*87e0*/  LOP3.LUT R6, R11, 0x60, R126, 0xfe, !PT ;  /* 0x000000600b067812 */ /* 0x000fe400078efe7e */
[----:B----4-:R-:W-:Y:S02]  /*87f0*/  FSEL R153, R153, -INF , !P3 ;  /* 0xff80000099997808 */ /* 0x010fe40005800000 */
[----:B-1----:R-:W-:Y:S02]  /*8800*/  FSEL R149, R149, -INF , !P5 ;  /* 0xff80000095957808 */ /* 0x002fe40006800000 */
[----:B--2---:R-:W-:Y:S01]  /*8810*/  FSEL R135, R135, -INF , !P6 ;  /* 0xff80000087877808 */ /* 0x004fe20007000000 */
[----:B------:R-:W1:Y:S01]  /*8820*/  MUFU.TANH R109, R32 ;  /* 0x00000020006d7308 */ /* 0x000e620000002400 */
[----:B------:R-:W-:-:S02]  /*8830*/  ISETP.GE.AND P5, PT, R6, R128, PT ;  /* 0x000000800600720c */ /* 0x000fc40003fa6270 */
[----:B------:R-:W-:Y:S02]  /*8840*/  ISETP.GE.AND P6, PT, R6, R127, PT ;  /* 0x0000007f0600720c */ /* 0x000fe40003fc6270 */
[----:B------:R-:W-:Y:S02]  /*8850*/  LOP3.LUT R6, R11, 0x70, R126, 0xfe, !PT ;  /* 0x000000700b067812 */ /* 0x000fe400078efe7e */
[----:B---3--:R-:W-:Y:S01]  /*8860*/  FSEL R129, R129, -INF , !P4 ;  /* 0xff80000081817808 */ /* 0x008fe20006000000 */
[----:B------:R2:W-:Y:S08]  /*8870*/  MUFU.TANH R211, R59 ;  /* 0x0000003b00d37308 */ /* 0x0005f00000002400 */
[----:B------:R-:W3:Y:S01]  /*8880*/  MUFU.TANH R131, R36 ;  /* 0x0000002400837308 */ /* 0x000ee20000002400 */
[----:B-1----:R-:W-:-:S02]  /*8890*/  FSEL R109, R109, -INF , !P5 ;  /* 0xff8000006d6d7808 */ /* 0x002fc40006800000 */
[----:B------:R-:W-:-:S05]  /*88a0*/  ISETP.GE.AND P5, PT, R6, R127, PT ;  /* 0x0000007f0600720c */ /* 0x000fca0003fa6270 */
[----:B------:R-:W1:Y:S01]  /*88b0*/  MUFU.TANH R107, R34 ;  /* 0x00000022006b7308 */ /* 0x000e620000002400 */
[----:B--2---:R-:W-:Y:S02]  /*88c0*/  FSEL R59, R56, -INF , !P2 ;  /* 0xff800000383b7808 */ /* 0x004fe40005000000 */
[-C--:B------:R-:W-:Y:S02]  /*88d0*/  ISETP.GE.AND P2, PT, R10, R128.reuse, PT ;  /* 0x000000800a00720c */ /* 0x080fe40003f46270 */
[----:B------:R-:W-:Y:S02]  /*88e0*/  LOP3.LUT R10, R11, 0x58, R126, 0xfe, !PT ;  /* 0x000000580b0a7812 */ /* 0x000fe400078efe7e */
[----:B------:R-:W-:Y:S01]  /*88f0*/  FSEL R187, R187, -INF , !P2 ;  /* 0xff800000bbbb7808 */ /* 0x000fe20005000000 */
[----:B------:R-:W2:Y:S01]  /*8900*/  MUFU.TANH R111, R28 ;  /* 0x0000001c006f7308 */ /* 0x000ea20000002400 */
[C---:B------:R-:W-:Y:S02]  /*8910*/  ISETP.GE.AND P3, PT, R10.reuse, R128, PT ;  /* 0x000000800a00720c */ /* 0x040fe40003f66270 */
[----:B------:R-:W-:-:S02]  /*8920*/  ISETP.GE.AND P2, PT, R10, R127, PT ;  /* 0x0000007f0a00720c */ /* 0x000fc40003f46270 */
[--C-:B------:R-:W-:Y:S02]  /*8930*/  LOP3.LUT R10, R11, 0x68, R126.reuse, 0xfe, !PT ;  /* 0x000000680b0a7812 */ /* 0x100fe400078efe7e */
[----:B------:R-:W-:Y:S01]  /*8940*/  FSEL R123, R123, -INF , !P2 ;  /* 0xff8000007b7b7808 */ /* 0x000fe20005000000 */
[----:B------:R-:W-:Y:S01]  /*8950*/  MUFU.TANH R219, R67 ;  /* 0x0000004300db7308 */ /* 0x000fe20000002400 */
[-C--:B------:R-:W-:Y:S02]  /*8960*/  ISETP.GE.AND P4, PT, R10, R128.reuse, PT ;  /* 0x000000800a00720c */ /* 0x080fe40003f86270 */
[----:B------:R-:W-:Y:S02]  /*8970*/  ISETP.GE.AND P2, PT, R6, R128, PT ;  /* 0x000000800600720c */ /* 0x000fe40003f46270 */
[C---:B------:R-:W-:Y:S02]  /*8980*/  LOP3.LUT R6, R11.reuse, 0x78, R126, 0xfe, !PT ;  /* 0x000000780b067812 */ /* 0x040fe400078efe7e */
[----:B------:R-:W-:Y:S01]  /*8990*/  LOP3.LUT R126, R11, R126, RZ, 0xfc, !PT ;  /* 0x0000007e0b7e7212 */ /* 0x000fe200078efcff */
[----:B------:R-:W-:Y:S01]  /*89a0*/  MUFU.TANH R209, R63 ;  /* 0x0000003f00d17308 */ /* 0x000fe20000002400 */
[----:B---3--:R-:W-:-:S02]  /*89b0*/  FSEL R131, R131, -INF , !P3 ;  /* 0xff80000083837808 */ /* 0x008fc40005800000 */
[----:B-1----:R-:W-:Y:S02]  /*89c0*/  FSEL R107, R107, -INF , !P6 ;  /* 0xff8000006b6b7808 */ /* 0x002fe40007000000 */
[----:B--2---:R-:W-:Y:S02]  /*89d0*/  FSEL R111, R111, -INF , !P4 ;  /* 0xff8000006f6f7808 */ /* 0x004fe40006000000 */
[-C--:B------:R-:W-:Y:S01]  /*89e0*/  ISETP.GE.AND P3, PT, R10, R127.reuse, PT ;  /* 0x0000007f0a00720c */ /* 0x080fe20003f66270 */
[----:B------:R-:W1:Y:S01]  /*89f0*/  MUFU.TANH R67, R30 ;  /* 0x0000001e00437308 */ /* 0x000e620000002400 */
[C---:B------:R-:W-:Y:S02]  /*8a00*/  ISETP.GE.AND P6, PT, R6.reuse, R128, PT ;  /* 0x000000800600720c */ /* 0x040fe40003fc6270 */
[----:B------:R-:W-:Y:S02]  /*8a10*/  ISETP.GE.AND P4, PT, R6, R127, PT ;  /* 0x0000007f0600720c */ /* 0x000fe40003f86270 */
[----:B------:R-:W-:-:S02]  /*8a20*/  IADD3 R6, R126, 0x1, RZ ;  /* 0x000000017e067810 */ /* 0x000fc40007ffe0ff */
[----:B------:R-:W-:Y:S01]  /*8a30*/  IADD3 R10, R126, 0x9, RZ ;  /* 0x000000097e0a7810 */ /* 0x000fe20007ffe0ff */
[----:B------:R-:W2:Y:S08]  /*8a40*/  MUFU.TANH R63, R24 ;  /* 0x00000018003f7308 */ /* 0x000eb00000002400 */
[----:B------:R-:W-:Y:S01]  /*8a50*/  MUFU.TANH R215, R53 ;  /* 0x0000003500d77308 */ /* 0x000fe20000002400 */
[----:B-1----:R-:W-:-:S02]  /*8a60*/  FSEL R67, R67, -INF , !P3 ;  /* 0xff80000043437808 */ /* 0x002fc40005800000 */
[----:B------:R-:W-:-:S05]  /*8a70*/  ISETP.GE.AND P3, PT, R6, R128, PT ;  /* 0x000000800600720c */ /* 0x000fca0003f66270 */
[----:B------:R-:W-:Y:S01]  /*8a80*/  MUFU.TANH R213, R55 ;  /* 0x0000003700d57308 */ /* 0x000fe20000002400 */
[----:B--2---:R-:W-:Y:S02]  /*8a90*/  FSEL R63, R63, -INF , !P2 ;  /* 0xff8000003f3f7808 */ /* 0x004fe40005000000 */
[----:B------:R-:W-:Y:S02]  /*8aa0*/  ISETP.GE.AND P2, PT, R6, R127, PT ;  /* 0x0000007f0600720c */ /* 0x000fe40003f46270 */
[----:B------:R-:W-:-:S03]  /*8ab0*/  IADD3 R6, R126, 0x11, RZ ;  /* 0x000000117e067810 */ /* 0x000fc60007ffe0ff */
[----:B------:R-:W1:Y:S08]  /*8ac0*/  MUFU.TANH R17, R17 ;  /* 0x0000001100117308 */ /* 0x000e700000002400 */
[----:B------:R-:W2:Y:S08]  /*8ad0*/  MUFU.TANH R55, R26 ;  /* 0x0000001a00377308 */ /* 0x000eb00000002400 */
[----:B------:R-:W3:Y:S01]  /*8ae0*/  MUFU.TANH R64, R20 ;  /* 0x0000001400407308 */ /* 0x000ee20000002400 */
[----:B-1----:R-:W-:-:S02]  /*8af0*/  FSEL R19, R17, -INF , !P3 ;  /* 0xff80000011137808 */ /* 0x002fc40005800000 */
[----:B------:R-:W-:-:S05]  /*8b00*/  ISETP.GE.AND P3, PT, R6, R127, PT ;  /* 0x0000007f0600720c */ /* 0x000fca0003f66270 */
[----:B------:R-:W1:Y:S01]  /*8b10*/  MUFU.TANH R53, R22 ;  /* 0x0000001600357308 */ /* 0x000e620000002400 */
[----:B--2---:R-:W-:Y:S02]  /*8b20*/  FSEL R55, R55, -INF , !P5 ;  /* 0xff80000037377808 */ /* 0x004fe40006800000 */
[----:B------:R-:W-:-:S05]  /*8b30*/  ISETP.GE.AND P5, PT, R10, R128, PT ;  /* 0x000000800a00720c */ /* 0x000fca0003fa6270 */
[----:B------:R-:W2:Y:S01]  /*8b40*/  MUFU.TANH R18, R18 ;  /* 0x0000001200127308 */ /* 0x000ea20000002400 */
[----:B---3--:R-:W-:Y:S02]  /*8b50*/  FSEL R64, R64, -INF , !P6 ;  /* 0xff80000040407808 */ /* 0x008fe40007000000 */
[----:B------:R-:W-:Y:S02]  /*8b60*/  ISETP.GE.AND P6, PT, R10, R127, PT ;  /* 0x0000007f0a00720c */ /* 0x000fe40003fc6270 */
[----:B------:R-:W-:-:S03]  /*8b70*/  IADD3 R10, R126, 0x19, RZ ;  /* 0x000000197e0a7810 */ /* 0x000fc60007ffe0ff */
[----:B------:R-:W3:Y:S01]  /*8b80*/  MUFU.TANH R13, R13 ;  /* 0x0000000d000d7308 */ /* 0x000ee20000002400 */
[----:B-1----:R-:W-:Y:S02]  /*8b90*/  FSEL R53, R53, -INF , !P4 ;  /* 0xff80000035357808 */ /* 0x002fe40006000000 */
[----:B------:R-:W-:Y:S02]  /*8ba0*/  ISETP.GE.AND P4, PT, R6, R128, PT ;  /* 0x000000800600720c */ /* 0x000fe40003f86270 */
[----:B------:R-:W-:-:S03]  /*8bb0*/  IADD3 R6, R126, 0x21, RZ ;  /* 0x000000217e067810 */ /* 0x000fc60007ffe0ff */
[----:B------:R-:W-:Y:S01]  /*8bc0*/  MUFU.TANH R8, R8 ;  /* 0x0000000800087308 */ /* 0x000fe20000002400 */
[----:B--2---:R-:W-:Y:S02]  /*8bd0*/  FSEL R15, R18, -INF , !P2 ;  /* 0xff800000120f7808 */ /* 0x004fe40005000000 */
[----:B------:R-:W-:-:S05]  /*8be0*/  ISETP.GE.AND P2, PT, R10, R128, PT ;  /* 0x000000800a00720c */ /* 0x000fca0003f46270 */
[----:B------:R-:W1:Y:S01]  /*8bf0*/  MUFU.TANH R12, R12 ;  /* 0x0000000c000c7308 */ /* 0x000e620000002400 */
[----:B---3--:R-:W-:Y:S02]  /*8c00*/  FSEL R13, R13, -INF , !P6 ;  /* 0xff8000000d0d7808 */ /* 0x008fe40007000000 */
[----:B------:R-:W-:-:S05]  /*8c10*/  ISETP.GE.AND P6, PT, R6, R128, PT ;  /* 0x000000800600720c */ /* 0x000fca0003fc6270 */
[----:B------:R-:W-:Y:S08]  /*8c20*/  MUFU.TANH R9, R9 ;  /* 0x0000000900097308 */ /* 0x000ff00000002400 */
[----:B------:R-:W-:Y:S01]  /*8c30*/  MUFU.TANH R4, R4 ;  /* 0x0000000400047308 */ /* 0x000fe20000002400 */
[----:B-1----:R-:W-:Y:S02]  /*8c40*/  FSEL R17, R12, -INF , !P5 ;  /* 0xff8000000c117808 */ /* 0x002fe40006800000 */
[----:B------:R-:W-:-:S04]  /*8c50*/  ISETP.GE.AND P5, PT, R10, R127, PT ;  /* 0x0000007f0a00720c */ /* 0x000fc80003fa6270 */
[----:B------:R-:W-:Y:S01]  /*8c60*/  FSEL R225, R225, -INF , !P5 ;  /* 0xff800000e1e17808 */ /* 0x000fe20006800000 */
[----:B------:R-:W1:Y:S08]  /*8c70*/  MUFU.TANH R223, R65 ;  /* 0x0000004100df7308 */ /* 0x000e700000002400 */
[----:B------:R-:W2:Y:S08]  /*8c80*/  MUFU.TANH R221, R61 ;  /* 0x0000003d00dd7308 */ /* 0x000eb00000002400 */
[----:B------:R-:W3:Y:S01]  /*8c90*/  MUFU.TANH R217, R217 ;  /* 0x000000d900d97308 */ /* 0x000ee20000002400 */
[----:B-1----:R-:W-:-:S07]  /*8ca0*/  FSEL R223, R223, -INF , !P6 ;  /* 0xff800000dfdf7808 */ /* 0x002fce0007000000 */
[----:B------:R1:W4:Y:S08]  /*8cb0*/  MUFU.TANH R201, R45 ;  /* 0x0000002d00c97308 */ /* 0x0003300000002400 */
[----:B------:R5:W-:Y:S01]  /*8cc0*/  MUFU.TANH R141, R41 ;  /* 0x00000029008d7308 */ /* 0x000be20000002400 */
[----:B-1----:R-:W-:-:S07]  /*8cd0*/  FSEL R45, R8, -INF , !P4 ;  /* 0xff800000082d7808 */ /* 0x002fce0006000000 */
[----:B------:R1:W1:Y:S01]  /*8ce0*/  MUFU.TANH R137, R43 ;  /* 0x0000002b00897308 */ /* 0x0002620000002400 */
[----:B------:R-:W-:Y:S02]  /*8cf0*/  ISETP.GE.AND P4, PT, R6, R127, PT ;  /* 0x0000007f0600720c */ /* 0x000fe40003f86270 */
[----:B------:R-:W-:Y:S02]  /*8d00*/  IADD3 R6, R126, 0x29, RZ ;  /* 0x000000297e067810 */ /* 0x000fe40007ffe0ff */
[----:B------:R-:W-:Y:S02]  /*8d10*/  FSEL R219, R219, -INF , !P4 ;  /* 0xff800000dbdb7808 */ /* 0x000fe40006000000 */
[----:B-----5:R-:W-:Y:S01]  /*8d20*/  FSEL R41, R9, -INF , !P3 ;  /* 0xff80000009297808 */ /* 0x020fe20005800000 */
[----:B------:R-:W5:Y:S01]  /*8d30*/  MUFU.TANH R139, R37 ;  /* 0x00000025008b7308 */ /* 0x000f620000002400 */
[----:B------:R-:W-:-:S04]  /*8d40*/  ISETP.GE.AND P3, PT, R6, R128, PT ;  /* 0x000000800600720c */ /* 0x000fc80003f66270 */
[----:B--2---:R-:W-:Y:S02]  /*8d50*/  FSEL R221, R221, -INF , !P3 ;  /* 0xff800000dddd7808 */ /* 0x004fe40005800000 */
[----:B-1----:R-:W-:Y:S01]  /*8d60*/  FSEL R43, R4, -INF , !P2 ;  /* 0xff800000042b7808 */ /* 0x002fe20005000000 */
[----:B------:R-:W1:Y:S01]  /*8d70*/  MUFU.TANH R115, R29 ;  /* 0x0000001d00737308 */ /* 0x000e620000002400 */
[-C--:B------:R-:W-:Y:S02]  /*8d80*/  ISETP.GE.AND P2, PT, R6, R127.reuse, PT ;  /* 0x0000007f0600720c */ /* 0x080fe40003f46270 */
[C---:B------:R-:W-:Y:S02]  /*8d90*/  IADD3 R6, R126.reuse, 0x31, RZ ;  /* 0x000000317e067810 */ /* 0x040fe40007ffe0ff */
[----:B------:R-:W-:Y:S02]  /*8da0*/  IADD3 R4, R126, 0x39, RZ ;  /* 0x000000397e047810 */ /* 0x000fe40007ffe0ff */
[C---:B------:R-:W-:Y:S01]  /*8db0*/  ISETP.GE.AND P5, PT, R6.reuse, R128, PT ;  /* 0x000000800600720c */ /* 0x040fe20003fa6270 */
[----:B------:R-:W2:Y:S01]  /*8dc0*/  MUFU.TANH R61, R27 ;  /* 0x0000001b003d7308 */ /* 0x000ea20000002400 */
[----:B------:R-:W-:-:S02]  /*8dd0*/  ISETP.GE.AND P6, PT, R6, R127, PT ;  /* 0x0000007f0600720c */ /* 0x000fc40003fc6270 */
[C---:B------:R-:W-:Y:S02]  /*8de0*/  ISETP.GE.AND P4, PT, R4.reuse, R128, PT ;  /* 0x000000800400720c */ /* 0x040fe40003f86270 */
[----:B------:R-:W-:Y:S02]  /*8df0*/  ISETP.GE.AND P3, PT, R4, R127, PT ;  /* 0x0000007f0400720c */ /* 0x000fe40003f66270 */
[C---:B------:R-:W-:Y:S01]  /*8e00*/  IADD3 R6, R126.reuse, 0x41, RZ ;  /* 0x000000417e067810 */ /* 0x040fe20007ffe0ff */
[----:B------:R-:W1:Y:S01]  /*8e10*/  MUFU.TANH R197, R47 ;  /* 0x0000002f00c57308 */ /* 0x000e620000002400 */
[----:B------:R-:W-:Y:S02]  /*8e20*/  IADD3 R4, R126, 0x49, RZ ;  /* 0x000000497e047810 */ /* 0x000fe40007ffe0ff */
[----:B------:R-:W-:Y:S02]  /*8e30*/  FSEL R209, R209, -INF , !P2 ;  /* 0xff800000d1d17808 */ /* 0x000fe40005000000 */
[----:B---3--:R-:W-:-:S02]  /*8e40*/  FSEL R217, R217, -INF , !P5 ;  /* 0xff800000d9d97808 */ /* 0x008fc40006800000 */
[----:B------:R-:W-:Y:S01]  /*8e50*/  FSEL R211, R211, -INF , !P6 ;  /* 0xff800000d3d37808 */ /* 0x000fe20007000000 */
[----:B------:R-:W3:Y:S01]  /*8e60*/  MUFU.TANH R133, R39 ;  /* 0x0000002700857308 */ /* 0x000ee20000002400 */
[----:B------:R-:W-:Y:S02]  /*8e70*/  FSEL R215, R215, -INF , !P4 ;  /* 0xff800000d7d77808 */ /* 0x000fe40006000000 */
[CC--:B------:R-:W-:Y:S02]  /*8e80*/  ISETP.GE.AND P2, PT, R6.reuse, R128.reuse, PT ;  /* 0x000000800600720c */ /* 0x0c0fe40003f46270 */
[-C--:B------:R-:W-:Y:S02]  /*8e90*/  ISETP.GE.AND P5, PT, R6, R127.reuse, PT ;  /* 0x0000007f0600720c */ /* 0x080fe40003fa6270 */
[C---:B------:R-:W-:Y:S01]  /*8ea0*/  ISETP.GE.AND P6, PT, R4.reuse, R128, PT ;  /* 0x000000800400720c */ /* 0x040fe20003fc6270 */
[----:B------:R-:W1:Y:S01]  /*8eb0*/  MUFU.TANH R117, R33 ;  /* 0x0000002100757308 */ /* 0x000e620000002400 */
[----:B------:R-:W-:-:S02]  /*8ec0*/  ISETP.GE.AND P4, PT, R4, R127, PT ;  /* 0x0000007f0400720c */ /* 0x000fc40003f86270 */
[C---:B------:R-:W-:Y:S02]  /*8ed0*/  IADD3 R6, R126.reuse, 0x51, RZ ;  /* 0x000000517e067810 */ /* 0x040fe40007ffe0ff */
[----:B------:R-:W-:Y:S02]  /*8ee0*/  IADD3 R4, R126, 0x59, RZ ;  /* 0x000000597e047810 */ /* 0x000fe40007ffe0ff */
[----:B------:R-:W-:Y:S01]  /*8ef0*/  FSEL R203, R203, -INF , !P2 ;  /* 0xff800000cbcb7808 */ /* 0x000fe20005000000 */
[----:B------:R-:W1:Y:S01]  /*8f00*/  MUFU.TANH R113, R35 ;  /* 0x0000002300717308 */ /* 0x000e620000002400 */
[----:B------:R-:W-:Y:S02]  /*8f10*/  FSEL R189, R189, -INF , !P5 ;  /* 0xff800000bdbd7808 */ /* 0x000fe40006800000 */
[----:B----4-:R-:W-:Y:S02]  /*8f20*/  FSEL R201, R201, -INF , !P6 ;  /* 0xff800000c9c97808 */ /* 0x010fe40007000000 */
[----:B------:R-:W-:-:S02]  /*8f30*/  ISETP.GE.AND P2, PT, R6, R127, PT ;  /* 0x0000007f0600720c */ /* 0x000fc40003f46270 */
[CC--:B------:R-:W-:Y:S01]  /*8f40*/  ISETP.GE.AND P5, PT, R4.reuse, R128.reuse, PT ;  /* 0x000000800400720c */ /* 0x0c0fe20003fa6270 */
[----:B------:R-:W4:Y:S01]  /*8f50*/  MUFU.TANH R105, R31 ;  /* 0x0000001f00697308 */ /* 0x000f220000002400 */
[----:B------:R-:W-:Y:S02]  /*8f60*/  ISETP.GE.AND P6, PT, R4, R127, PT ;  /* 0x0000007f0400720c */ /* 0x000fe40003fc6270 */
[----:B------:R-:W-:Y:S02]  /*8f70*/  IADD3 R4, R126, 0x69, RZ ;  /* 0x000000697e047810 */ /* 0x000fe40007ffe0ff */
[----:B------:R-:W-:Y:S02]  /*8f80*/  FSEL R137, R137, -INF , !P2 ;  /* 0xff80000089897808 */ /* 0x000fe40005000000 */
[----:B-----5:R-:W-:Y:S01]  /*8f90*/  FSEL R139, R139, -INF , !P5 ;  /* 0xff8000008b8b7808 */ /* 0x020fe20006800000 */
[----:B------:R-:W5:Y:S01]  /*8fa0*/  MUFU.TANH R65, R25 ;  /* 0x0000001900417308 */ /* 0x000f620000002400 */
[----:B------:R-:W-:-:S02]  /*8fb0*/  ISETP.GE.AND P2, PT, R4, R128, PT ;  /* 0x000000800400720c */ /* 0x000fc40003f46270 */
[-C--:B------:R-:W-:Y:S02]  /*8fc0*/  ISETP.GE.AND P5, PT, R4, R127.reuse, PT ;  /* 0x0000007f0400720c */ /* 0x080fe40003fa6270 */
[----:B------:R-:W-:Y:S02]  /*8fd0*/  IADD3 R4, R126, 0x71, RZ ;  /* 0x000000717e047810 */ /* 0x000fe40007ffe0ff */
[----:B-1----:R-:W-:Y:S01]  /*8fe0*/  FSEL R115, R115, -INF , !P2 ;  /* 0xff80000073737808 */ /* 0x002fe20005000000 */
[----:B------:R-:W-:Y:S01]  /*8ff0*/  MUFU.TANH R16, R16 ;  /* 0x0000001000107308 */ /* 0x000fe20000002400 */
[----:B------:R-:W-:Y:S01]  /*9000*/  FSEL R213, R213, -INF , !P3 ;  /* 0xff800000d5d57808 */ /* 0x000fe20005800000 */
[----:B------:R-:W-:Y:S01]  /*9010*/  BAR.SYNC.DEFER_BLOCKING 0x0 ;  /* 0x0000000000007b1d */ /* 0x000fe20000010000 */
[----:B------:R-:W-:Y:S02]  /*9020*/  ISETP.GE.AND P2, PT, R4, R127, PT ;  /* 0x0000007f0400720c */ /* 0x000fe40003f46270 */
[----:B------:R-:W-:-:S02]  /*9030*/  ISETP.GE.AND P3, PT, R6, R128, PT ;  /* 0x000000800600720c */ /* 0x000fc40003f66270 */
[----:B------:R-:W-:Y:S01]  /*9040*/  IADD3 R6, R126, 0x61, RZ ;  /* 0x000000617e067810 */ /* 0x000fe20007ffe0ff */
[----:B------:R-:W1:Y:S01]  /*9050*/  MUFU.TANH R66, R21 ;  /* 0x0000001500427308 */ /* 0x000e620000002400 */
[----:B--2---:R-:W-:Y:S02]  /*9060*/  FSEL R61, R61, -INF , !P2 ;  /* 0xff8000003d3d7808 */ /* 0x004fe40005000000 */
[----:B------:R-:W-:Y:S02]  /*9070*/  FSEL R197, R197, -INF , !P4 ;  /* 0xff800000c5c57808 */ /* 0x000fe40006000000 */
[----:B------:R-:W-:Y:S02]  /*9080*/  FSEL R141, R141, -INF , !P3 ;  /* 0xff8000008d8d7808 */ /* 0x000fe40005800000 */
[----:B------:R-:W-:Y:S01]  /*9090*/  ISETP.GT.AND P2, PT, R180, R175, PT ;  /* 0x000000afb400720c */ /* 0x000fe20003f44270 */
[----:B------:R-:W2:Y:S01]  /*90a0*/  MUFU.TANH R54, R23 ;  /* 0x0000001700367308 */ /* 0x000ea20000002400 */
[----:B------:R-:W-:-:S02]  /*90b0*/  ISETP.GE.AND P4, PT, R6, R128, PT ;  /* 0x000000800600720c */ /* 0x000fc40003f86270 */
[-C--:B------:R-:W-:Y:S02]  /*90c0*/  ISETP.GE.AND P3, PT, R6, R127.reuse, PT ;  /* 0x0000007f0600720c */ /* 0x080fe40003f66270 */
[----:B---3--:R-:W-:Y:S02]  /*90d0*/  FSEL R133, R133, -INF , !P6 ;  /* 0xff80000085857808 */ /* 0x008fe40007000000 */
[----:B------:R-:W-:Y:S02]  /*90e0*/  FSEL R117, R117, -INF , !P4 ;  /* 0xff80000075757808 */ /* 0x000fe40006000000 */
[----:B------:R-:W-:Y:S02]  /*90f0*/  FSEL R113, R113, -INF , !P3 ;  /* 0xff80000071717808 */ /* 0x000fe40005800000 */
[C---:B------:R-:W-:Y:S02]  /*9100*/  ISETP.GE.AND P6, PT, R126.reuse, R128, PT ;  /* 0x000000807e00720c */ /* 0x040fe40003fc6270 */
[----:B------:R-:W-:-:S02]  /*9110*/  ISETP.GE.AND P4, PT, R126, R127, PT ;  /* 0x0000007f7e00720c */ /* 0x000fc40003f86270 */
[-C--:B------:R-:W-:Y:S02]  /*9120*/  ISETP.GE.AND P3, PT, R4, R128.reuse, PT ;  /* 0x000000800400720c */ /* 0x080fe40003f66270 */
[----:B------:R-:W-:Y:S02]  /*9130*/  IADD3 R126, R126, 0x79, RZ ;  /* 0x000000797e7e7810 */ /* 0x000fe40007ffe0ff */
[----:B----4-:R-:W-:Y:S02]  /*9140*/  FSEL R105, R105, -INF , !P5 ;  /* 0xff80000069697808 */ /* 0x010fe40006800000 */
[----:B-----5:R-:W-:Y:S02]  /*9150*/  FSEL R65, R65, -INF , !P3 ;  /* 0xff80000041417808 */ /* 0x020fe40005800000 */
[C---:B------:R-:W-:Y:S02]  /*9160*/  ISETP.GE.AND P5, PT, R126.reuse, R128, PT ;  /* 0x000000807e00720c */ /* 0x040fe40003fa6270 */
[----:B------:R-:W-:-:S02]  /*9170*/  ISETP.GE.AND P3, PT, R126, R127, PT ;  /* 0x0000007f7e00720c */ /* 0x000fc40003f66270 */
[----:B------:R-:W-:Y:S02]  /*9180*/  FSEL R3, R3, -INF , !P6 ;  /* 0xff80000003037808 */ /* 0x000fe40007000000 */
[----:B-1----:R-:W-:Y:S02]  /*9190*/  FSEL R66, R66, -INF , !P5 ;  /* 0xff80000042427808 */ /* 0x002fe40006800000 */
[----:B------:R-:W-:Y:S02]  /*91a0*/  FSEL R9, R16, -INF , !P4 ;  /* 0xff80000010097808 */ /* 0x000fe40006000000 */
[----:B--2---:R-:W-:Y:S01]  /*91b0*/  FSEL R54, R54, -INF , !P3 ;  /* 0xff80000036367808 */ /* 0x004fe20005800000 */
[----:B------:R-:W-:Y:S05]  /*91c0*/  @!P2 BRA `(.L_x_5787) ;  /* 0x000009d00000a947 */ /* 0x000fea0003800000 */
[----:B------:R-:W-:Y:S05]  /*91d0*/  @!P0 BRA `(.L_x_5788) ;  /* 0x000003a000008947 */ /* 0x000fea0003800000 */
[----:B------:R-:W1:Y:S01]  /*91e0*/  I2F.RP R6, R103 ;  /* 0x0000006700067306 */ /* 0x000e620000209400 */
[----:B------:R-:W-:Y:S02]  /*91f0*/  IABS R21, R11 ;  /* 0x0000000b00157213 */ /* 0x000fe40000000000 */
[----:B------:R-:W-:-:S02]  /*9200*/  IADD3 R10, R11, -0x80, RZ ;  /* 0xffffff800b0a7810 */ /* 0x000fc40007ffe0ff */
        /* <DEDUP_REMOVED lines=16> */
[----:B------:R-:W-:-:S05]  /*9310*/  IMAD R6, R103, R8, R6 ;  /* 0x0000000867067224 */ /* 0x000fca00078e0206 */
        /* <DEDUP_REMOVED lines=14> */
[----:B------:R-:W-:-:S03]  /*9400*/  LOP3.LUT R4, RZ, c[0x0][0x2d0], RZ, 0x33, !PT ;  /* 0x0000b400ff047a12 */ /* 0x000fc600078e33ff */
[----:B------:R-:W-:Y:S01]  /*9410*/  @!P3 IMAD.MOV R21, RZ, RZ, -R21 ;  /* 0x000000ffff15b224 */ /* 0x000fe200078e0a15 */
[----:B------:R-:W-:-:S04]  /*9420*/  SEL R11, R4, R12, !P4 ;  /* 0x0000000c040b7207 */ /* 0x000fc80006000000 */
[----:B------:R-:W-:Y:S01]  /*9430*/  SEL R4, R4, R21, !P4 ;  /* 0x0000001504047207 */ /* 0x000fe20006000000 */
        /* <DEDUP_REMOVED lines=20> */
.L_x_5788:
[----:B------:R-:W-:-:S04]  /*9580*/  LEA R11, -R101, RZ, 0x7 ;  /* 0x000000ff650b7211 */ /* 0x000fc800078e39ff */
[----:B------:R-:W-:Y:S02]  /*9590*/  SHF.R.S32.HI R4, RZ, 0x1f, R11 ;  /* 0x0000001fff047819 */ /* 0x000fe4000001140b */
.L_x_5789:
[----:B------:R-:W-:Y:S01]  /*95a0*/  @!P1 IMAD.MOV.U32 R24, RZ, RZ, R124 ;  /* 0x000000ffff189224 */ /* 0x000fe200078e007c */
[C---:B------:R-:W-:Y:S01]  /*95b0*/  @!P1 LEA R32, P3, R11.reuse, R190, 0x1 ;  /* 0x000000be0b209211 */ /* 0x040fe200078608ff */
[----:B------:R-:W-:Y:S01]  /*95c0*/  @!P1 IMAD.MOV.U32 R25, RZ, RZ, R125 ;  /* 0x000000ffff199224 */ /* 0x000fe200078e007d */
[----:B------:R1:W-:Y:S01]  /*95d0*/  @P1 STS.128 [R179+0x2000], RZ ;  /* 0x002000ffb3001388 */ /* 0x0003e20000000c00 */
[----:B------:R-:W-:Y:S01]  /*95e0*/  @!P1 IMAD.MOV.U32 R23, RZ, RZ, c[0x0][0x19c] ;  /* 0x00006700ff179624 */ /* 0x000fe200078e00ff */
[----:B------:R-:W-:Y:S01]  /*95f0*/  @!P1 LEA.HI.X R33, R11, R191, R4, 0x1, P3 ;  /* 0x000000bf0b219211 */ /* 0x000fe200018f0c04 */
        /* <DEDUP_REMOVED lines=12> */
[----:B------:R-:W-:-:S02]  /*96c0*/  @!P1 IMAD R21, R21, 0x50, RZ ;  /* 0x0000005015159824 */ /* 0x000fc400078e02ff */
[----:B------:R-:W-:Y:S01]  /*96d0*/  @!P1 IMAD.MOV.U32 R6, RZ, RZ, c[0x0][0x19c] ;  /* 0x00006700ff069624 */ /* 0x000fe200078e00ff */
[C---:B------:R-:W-:Y:S01]  /*96e0*/  @!P1 IADD3.X R10, R4.reuse, R23, R31, P4, !PT ;  /* 0x00000017040a9210 */ /* 0x040fe200027fe41f */
[----:B------:R-:W-:Y:S01]  /*96f0*/  @!P1 IMAD.WIDE.U32 R22, R101, 0x60, R124 ;  /* 0x0000006065169825 */ /* 0x000fe200078e007c */
[----:B------:R-:W-:-:S03]  /*9700*/  @!P1 IADD3.X R12, R4, R21, R29, P3, !PT ;  /* 0x00000015040c9210 */ /* 0x000fc60001ffe41d */
[----:B------:R-:W-:Y:S01]  /*9710*/  @!P1 IMAD.MOV.U32 R21, RZ, RZ, c[0x0][0x19c] ;  /* 0x00006700ff159624 */ /* 0x000fe200078e00ff */
[----:B------:R-:W-:-:S03]  /*9720*/  @!P1 IADD3 R29, P3, R11, R22, RZ ;  /* 0x000000160b1d9210 */ /* 0x000fc60007f7e0ff */
[----:B------:R-:W-:-:S05]  /*9730*/  @!P1 IMAD R21, R21, 0x60, RZ ;  /* 0x0000006015159824 */ /* 0x000fca00078e02ff */
[C---:B------:R-:W-:Y:S02]  /*9740*/  @!P1 IADD3.X R14, R4.reuse, R21, R23, P3, !PT ;  /* 0x00000015040e9210 */ /* 0x040fe40001ffe417 */
[-C--:B------:R-:W-:Y:S02]  /*9750*/  @!P1 LEA R8, P3, R101, R124.reuse, 0x5 ;  /* 0x0000007c65089211 */ /* 0x080fe400078628ff */
[----:B------:R-:W-:Y:S02]  /*9760*/  @!P1 IADD3 R21, P5, P4, R11, R124, R177 ;  /* 0x0000007c0b159210 */ /* 0x000fe40007cbe0b1 */
[-C--:B------:R-:W-:Y:S02]  /*9770*/  @!P1 LEA.HI.X R23, R101, R125.reuse, R6, 0x5, P3 ;  /* 0x0000007d65179211 */ /* 0x080fe400018f2c06 */
[----:B------:R-:W-:Y:S02]  /*9780*/  @!P1 IADD3 R8, P3, R11, R8, RZ ;  /* 0x000000080b089210 */ /* 0x000fe40007f7e0ff */
[----:B------:R-:W-:-:S02]  /*9790*/  @!P1 IADD3.X R6, R4, R125, R176, P5, P4 ;  /* 0x0000007d04069210 */ /* 0x000fc40002fe84b0 */
[C---:B------:R-:W-:Y:S01]  /*97a0*/  @!P1 LEA R20, P4, R21.reuse, c[0x0][0x168], 0x1 ;  /* 0x00005a0015149a11 */ /* 0x040fe200078808ff */
[----:B------:R-:W-:Y:S01]  /*97b0*/  @!P1 IMAD.X R23, R4, 0x1, R23, P3 ;  /* 0x0000000104179824 */ /* 0x000fe200018e0617 */
[C---:B------:R-:W-:Y:S02]  /*97c0*/  @!P1 LEA R22, P3, R8.reuse, c[0x0][0x168], 0x1 ;  /* 0x00005a0008169a11 */ /* 0x040fe400078608ff */
[----:B------:R-:W-:Y:S01]  /*97d0*/  @!P1 LEA.HI.X R21, R21, c[0x0][0x16c], R6, 0x1, P4 ;  /* 0x00005b0015159a11 */ /* 0x000fe200020f0c06 */
[----:B------:R-:W-:Y:S01]  /*97e0*/  @!P1 IMAD.MOV.U32 R6, RZ, RZ, c[0x0][0x19c] ;  /* 0x00006700ff069624 */ /* 0x000fe200078e00ff */
[----:B------:R-:W-:Y:S02]  /*97f0*/  @!P1 LEA.HI.X R23, R8, c[0x0][0x16c], R23, 0x1, P3 ;  /* 0x00005b0008179a11 */ /* 0x000fe400018f0c17 */
[C---:B------:R-:W-:Y:S01]  /*9800*/  @!P1 LEA R8, P3, R101.reuse, R124, 0x6 ;  /* 0x0000007c65089211 */ /* 0x040fe200078630ff */
[----:B------:R-:W-:Y:S01]  /*9810*/  @!PT LDS RZ, [RZ] ;  /* 0x00000000fffff984 */ /* 0x000fe20000000800 */
[----:B------:R-:W-:Y:S01]  /*9820*/  @!PT LDS RZ, [RZ] ;  /* 0x00000000fffff984 */ /* 0x000fe20000000800 */
[----:B------:R-:W-:Y:S01]  /*9830*/  @!PT LDS RZ, [RZ] ;  /* 0x00000000fffff984 */ /* 0x000fe20000000800 */
[----:B------:R2:W-:Y:S03]  /*9840*/  @!P1 LDGSTS.E.BYPASS.LTC128B.128 [R179+0x2800], [R20.64] ;  /* 0x0280000014b39fae */ /* 0x0005e6000b901d46 */
[----:B------:R-:W-:Y:S01]  /*9850*/  @!P1 LEA.HI.X R31, R101, R125, R6, 0x6, P3 ;  /* 0x0000007d651f9211 */ /* 0x000fe200018f3406 */
[----:B------:R1:W-:Y:S01]  /*9860*/  @P1 STS.128 [R179+0x3000], RZ ;  /* 0x003000ffb3001388 */ /* 0x0003e20000000c00 */
[----:B------:R-:W-:-:S03]  /*9870*/  @!P1 IADD3 R8, P3, R11, R8, RZ ;  /* 0x000000080b089210 */ /* 0x000fc60007f7e0ff */
[----:B------:R-:W-:Y:S01]  /*9880*/  @!PT LDS RZ, [RZ] ;  /* 0x00000000fffff984 */ /* 0x000fe20000000800 */
[----:B------:R-:W-:Y:S01]  /*9890*/  @!PT LDS RZ, [RZ] ;  /* 0x00000000fffff984 */ /* 0x000fe20000000800 */
[----:B------:R-:W-:Y:S01]  /*98a0*/  @!PT LDS RZ, [RZ] ;  /* 0x00000000fffff984 */ /* 0x000fe20000000800 */
[----:B------:R3:W-:Y:S02]  /*98b0*/  @!P1 LDGSTS.E.BYPASS.LTC128B.128 [R179+0x3000], [R22.64] ;  /* 0x0300000016b39fae */ /* 0x0007e4000b901d46 */
[----:B------:R-:W-:Y:S01]  /*98c0*/  @!P1 IMAD.X R31, R4, 0x1, R31, P3 ;  /* 0x00000001041f9824 */ /* 0x000fe200018e061f */
[C---:B------:R-:W-:Y:S01]  /*98d0*/  @!P1 LEA R30, P3, R8.reuse, c[0x0][0x168], 0x1 ;  /* 0x00005a00081e9a11 */ /* 0x040fe200078608ff */
[----:B------:R1:W-:Y:S03]  /*98e0*/  @P1 STS.128 [R179+0x3800], RZ ;  /* 0x003800ffb3001388 */ /* 0x0003e60000000c00 */
[----:B------:R-:W-:Y:S02]  /*98f0*/  @!P1 LEA.HI.X R31, R8, c[0x0][0x16c], R31, 0x1, P3 ;  /* 0x00005b00081f9a11 */ /* 0x000fe400018f0c1f */
[----:B------:R-:W-:-:S04]  /*9900*/  @!P1 LEA R24, P3, R25, c[0x0][0x168], 0x1 ;  /* 0x00005a0019189a11 */ /* 0x000fc800078608ff */
[----:B------:R-:W-:-:S05]  /*9910*/  @!P1 LEA.HI.X R25, R25, c[0x0][0x16c], R10, 0x1, P3 ;  /* 0x00005b0019199a11 */ /* 0x000fca00018f0c0a */
[----:B------:R-:W-:Y:S01]  /*9920*/  @!PT LDS RZ, [RZ] ;  /* 0x00000000fffff984 */ /* 0x000fe20000000800 */
[----:B------:R-:W-:Y:S01]  /*9930*/  @!PT LDS RZ, [RZ] ;  /* 0x00000000fffff984 */ /* 0x000fe20000000800 */
[----:B------:R-:W-:Y:S01]  /*9940*/  @!PT LDS RZ, [RZ] ;  /* 0x00000000fffff984 */ /* 0x000fe20000000800 */
[----:B------:R1:W-:Y:S01]  /*9950*/  @!P1 LDGSTS.E.BYPASS.LTC128B.128 [R179+0x3800], [R24.64] ;  /* 0x0380000018b39fae */ /* 0x0003e2000b901d46 */
[----:B--2---:R-:W-:-:S03]  /*9960*/  @!P1 LEA R20, P3, R27, c[0x0][0x168], 0x1 ;  /* 0x00005a001b149a11 */ /* 0x004fc600078608ff */
[----:B------:R1:W-:Y:S01]  /*9970*/  @P1 STS.128 [R179+0x4000], RZ ;  /* 0x004000ffb3001388 */ /* 0x0003e20000000c00 */
[----:B------:R-:W-:-:S03]  /*9980*/  @!P1 LEA.HI.X R21, R27, c[0x0][0x16c], R12, 0x1, P3 ;  /* 0x00005b001b159a11 */ /* 0x000fc600018f0c0c */
[----:B------:R-:W-:Y:S01]  /*9990*/  @!PT LDS RZ, [RZ] ;  /* 0x00000000fffff984 */ /* 0x000fe20000000800 */
[----:B------:R-:W-:Y:S01]  /*99a0*/  @!PT LDS RZ, [RZ] ;  /* 0x00000000fffff984 */ /* 0x000fe20000000800 */
[----:B------:R-:W-:Y:S01]  /*99b0*/  @!PT LDS RZ, [RZ] ;  /* 0x00000000fffff984 */ /* 0x000fe20000000800 */
[----:B------:R1:W-:Y:S01]  /*99c0*/  @!P1 LDGSTS.E.BYPASS.LTC128B.128 [R179+0x4000], [R30.64] ;  /* 0x040000001eb39fae */ /* 0x0003e2000b901d46 */
[----:B---3--:R-:W-:-:S03]  /*99d0*/  @!P1 LEA R22, P3, R29, c[0x0][0x168], 0x1 ;  /* 0x00005a001d169a11 */ /* 0x008fc600078608ff */
        /* <DEDUP_REMOVED lines=24> */
.L_x_5791:
[----:B------:R-:W-:Y:S05]  /*9b60*/  BSYNC B0 ;  /* 0x0000000000007941 */ /* 0x000fea0003800000 */
.L_x_5790:
[----:B------:R-:W0:Y:S01]  /*9b70*/  LDGDEPBAR ;  /* 0x00000000000079af */ /* 0x000e220000000000 */
[----:B------:R-:W-:-:S04]  /*9b80*/  LEA R190, P1, R11, R190, 0x1 ;  /* 0x000000be0bbe7211 */ /* 0x000fc800078208ff */
[----:B------:R-:W-:Y:S02]  /*9b90*/  LEA.HI.X R191, R11, R191, R4, 0x1, P1 ;  /* 0x000000bf0bbf7211 */ /* 0x000fe400008f0c04 */
.L_x_5787:
        /* <DEDUP_REMOVED lines=72> */
[----:B-1----:R-:W-:-:S03]  /*a020*/  FMNMX.FTZ R52, R21, R52, !PT ;  /* 0x0000003415347209 */ /* 0x002fc60007810000 */
[----:B------:R-:W1:Y:S01]  /*a030*/  LDSM.16.MT88.4 R20, [R164+0x6000] ;  /* 0x00600000a414783b */ /* 0x000e620000004200 */
        /* <DEDUP_REMOVED lines=15> */
[----:B------:R-:W2:Y:S01]  /*a130*/  MUFU.EX2 R116, R116 ;  /* 0x0000007400747308 */ /* 0x000ea20000000800 */
[--C-:B------:R-:W-:Y:S01]  /*a140*/  FFMA.FTZ R101, R5, c[0x0][0x23c], -R60.reuse ;  /* 0x00008f0005657a23 */ /* 0x100fe2000001083c */
[----:B------:R-:W-:Y:S01]  /*a150*/  FSEL R5, R52, RZ, P3 ;  /* 0x000000ff34057208 */ /* 0x000fe20001800000 */
[--C-:B------:R-:W-:Y:S02]  /*a160*/  FFMA.FTZ R114, R9, c[0x0][0x23c], -R60.reuse ;  /* 0x00008f0009727a23 */ /* 0x100fe4000001083c */
[--C-:B------:R-:W-:Y:S02]  /*a170*/  FFMA.FTZ R106, R15, c[0x0][0x23c], -R60.reuse ;  /* 0x00008f000f6a7a23 */ /* 0x100fe4000001083c */
[----:B------:R-:W-:Y:S01]  /*a180*/  FADD.FTZ R128, R2, -R5 ;  /* 0x8000000502807221 */ /* 0x000fe20000010000 */
[----:B------:R-:W-:Y:S01]  /*a190*/  FSEL R5, R3, RZ, P1 ;  /* 0x000000ff03057208 */ /* 0x000fe20000800000 */
[----:B------:R-:W-:Y:S01]  /*a1a0*/  FFMA.FTZ R8, R13, c[0x0][0x23c], -R60 ;  /* 0x00008f000d087a23 */ /* 0x000fe2000001083c */
[----:B------:R-:W-:Y:S01]  /*a1b0*/  MUFU.EX2 R103, R103 ;  /* 0x0000006700677308 */ /* 0x000fe20000000800 */
[----:B------:R-:W-:Y:S01]  /*a1c0*/  FMUL.FTZ R128, R128, c[0x0][0x23c] ;  /* 0x00008f0080807a20 */ /* 0x000fe20000410000 */
[----:B------:R-:W3:Y:S01]  /*a1d0*/  LDSM.16.MT88.4 R12, [R166+0x6000] ;  /* 0x00600000a60c783b */ /* 0x000ee20000004200 */
[----:B------:R-:W-:-:S02]  /*a1e0*/  FADD.FTZ R0, R0, -R5 ;  /* 0x8000000500007221 */ /* 0x000fc40000010000 */
[----:B------:R-:W-:Y:S01]  /*a1f0*/  FFMA.FTZ R119, R119, c[0x0][0x23c], -R104 ;  /* 0x00008f0077777a23 */ /* 0x000fe20000010868 */
[----:B--2---:R-:W-:Y:S01]  /*a200*/  F2FP.PACK_AB R4, R116, R199 ;  /* 0x000000c77404723e */ /* 0x004fe200000000ff */
[----:B------:R-:W-:Y:S01]  /*a210*/  FMUL.FTZ R0, R0, c[0x0][0x23c] ;  /* 0x00008f0000007a20 */ /* 0x000fe20000410000 */
[----:B------:R-:W2:Y:S01]  /*a220*/  MUFU.EX2 R62, R62 ;  /* 0x0000003e003e7308 */ /* 0x000ea20000000800 */
[--C-:B------:R-:W-:Y:S02]  /*a230*/  FFMA.FTZ R125, R51, c[0x0][0x23c], -R60.reuse ;  /* 0x00008f00337d7a23 */ /* 0x100fe4000001083c */
[--C-:B------:R-:W-:Y:S02]  /*a240*/  FFMA.FTZ R110, R41, c[0x0][0x23c], -R60.reuse ;  /* 0x00008f00296e7a23 */ /* 0x100fe4000001083c */
[--C-:B------:R-:W-:Y:S02]  /*a250*/  FFMA.FTZ R127, R49, c[0x0][0x23c], -R60.reuse ;  /* 0x00008f00317f7a23 */ /* 0x100fe4000001083c */
[----:B------:R-:W-:Y:S01]  /*a260*/  FFMA.FTZ R112, R225, c[0x0][0x23c], -R60 ;  /* 0x00008f00e1707a23 */ /* 0x000fe2000001083c */
[----:B------:R-:W-:Y:S01]  /*a270*/  MUFU.EX2 R114, R114 ;  /* 0x0000007200727308 */ /* 0x000fe20000000800 */
[----:B------:R-:W4:Y:S01]  /*a280*/  LDSM.16.MT88.4 R48, [R166+0x6800] ;  /* 0x00680000a630783b */ /* 0x000f220000004200 */
[----:B------:R-:W-:-:S02]  /*a290*/  FFMA.FTZ R147, R147, c[0x0][0x23c], -R104 ;  /* 0x00008f0093937a23 */ /* 0x000fc40000010868 */
[--C-:B------:R-:W-:Y:S02]  /*a2a0*/  FFMA.FTZ R124, R223, c[0x0][0x23c], -R104.reuse ;  /* 0x00008f00df7c7a23 */ /* 0x100fe40000010868 */
[--C-:B------:R-:W-:Y:S02]  /*a2b0*/  FFMA.FTZ R143, R143, c[0x0][0x23c], -R104.reuse ;  /* 0x00008f008f8f7a23 */ /* 0x100fe40000010868 */
[----:B------:R-:W5:Y:S01]  /*a2c0*/  MUFU.EX2 R106, R106 ;  /* 0x0000006a006a7308 */ /* 0x000f620000000800 */
[----:B--2---:R-:W-:Y:S01]  /*a2d0*/  F2FP.PACK_AB R6, R62, R103 ;  /* 0x000000673e06723e */ /* 0x004fe200000000ff */
[----:B------:R-:W-:Y:S02]  /*a2e0*/  FFMA.FTZ R120, R221, c[0x0][0x23c], -R104 ;  /* 0x00008f00dd787a23 */ /* 0x000fe40000010868 */
[--C-:B------:R-:W-:Y:S02]  /*a2f0*/  FFMA.FTZ R145, R145, c[0x0][0x23c], -R60.reuse ;  /* 0x00008f0091917a23 */ /* 0x100fe4000001083c */
[----:B------:R-:W-:-:S02]  /*a300*/  FFMA.FTZ R122, R219, c[0x0][0x23c], -R60 ;  /* 0x00008f00db7a7a23 */ /* 0x000fc4000001083c */
[----:B------:R-:W-:Y:S01]  /*a310*/  MUFU.EX2 R101, R101 ;  /* 0x0000006500657308 */ /* 0x000fe20000000800 */
[--C-:B------:R-:W-:Y:S02]  /*a320*/  FFMA.FTZ R151, R151, c[0x0][0x23c], -R60.reuse ;  /* 0x00008f0097977a23 */ /* 0x100fe4000001083c */
[----:B------:R-:W-:Y:S02]  /*a330*/  FFMA.FTZ R126, R209, c[0x0][0x23c], -R60 ;  /* 0x00008f00d17e7a23 */ /* 0x000fe4000001083c */
[----:B------:R-:W-:Y:S02]  /*a340*/  FFMA.FTZ R209, R207, c[0x0][0x23c], -R104 ;  /* 0x00008f00cfd17a23 */ /* 0x000fe40000010868 */
[--C-:B------:R-:W-:Y:S01]  /*a350*/  FFMA.FTZ R207, R211, c[0x0][0x23c], -R60.reuse ;  /* 0x00008f00d3cf7a23 */ /* 0x100fe2000001083c */
[----:B------:R-:W2:Y:S01]  /*a360*/  MUFU.EX2 R2, R8 ;  /* 0x0000000800027308 */ /* 0x000ea20000000800 */
[----:B-----5:R-:W-:Y:S01]  /*a370*/  F2FP.PACK_AB R5, R106, R114 ;  /* 0x000000726a05723e */ /* 0x020fe200000000ff */
[----:B------:R-:W-:-:S02]  /*a380*/  FFMA.FTZ R132, R59, c[0x0][0x23c], -R60 ;  /* 0x00008f003b847a23 */ /* 0x000fc4000001083c */
[----:B------:R-:W-:Y:S02]  /*a390*/  FFMA.FTZ R211, R57, c[0x0][0x23c], -R60 ;  /* 0x00008f0039d37a23 */ /* 0x000fe4000001083c */
[--C-:B------:R-:W-:Y:S01]  /*a3a0*/  FFMA.FTZ R134, R217, c[0x0][0x23c], -R104.reuse ;  /* 0x00008f00d9867a23 */ /* 0x100fe20000010868 */
[----:B------:R-:W-:Y:S01]  /*a3b0*/  LDSM.16.MT88.4 R56, [R166+0x7800] ;  /* 0x00780000a638783b */ /* 0x000fe20000004200 */
[----:B------:R-:W5:Y:S01]  /*a3c0*/  MUFU.EX2 R128, R128 ;  /* 0x0000008000807308 */ /* 0x000f620000000800 */
[--C-:B------:R-:W-:Y:S02]  /*a3d0*/  FFMA.FTZ R205, R205, c[0x0][0x23c], -R104.reuse ;  /* 0x00008f00cdcd7a23 */ /* 0x100fe40000010868 */
[----:B------:R-:W-:Y:S02]  /*a3e0*/  FFMA.FTZ R130, R215, c[0x0][0x23c], -R104 ;  /* 0x00008f00d7827a23 */ /* 0x000fe40000010868 */
[--C-:B------:R-:W-:Y:S02]  /*a3f0*/  FFMA.FTZ R136, R213, c[0x0][0x23c], -R60.reuse ;  /* 0x00008f00d5887a23 */ /* 0x100fe4000001083c */
[--C-:B------:R-:W-:Y:S01]  /*a400*/  FFMA.FTZ R137, R137, c[0x0][0x23c], -R60.reuse ;  /* 0x00008f0089897a23 */ /* 0x100fe2000001083c */
[----:B------:R-:W1:Y:S01]  /*a410*/  MUFU.EX2 R118, R0 ;  /* 0x0000000000767308 */ /* 0x000e620000000800 */
[----:B--2---:R-:W-:Y:S01]  /*a420*/  F2FP.PACK_AB R7, R2, R101 ;  /* 0x000000650207723e */ /* 0x004fe200000000ff */
[----:B------:R-:W-:-:S02]  /*a430*/  FFMA.FTZ R133, R133, c[0x0][0x23c], -R60 ;  /* 0x00008f0085857a23 */ /* 0x000fc4000001083c */
[--C-:B------:R-:W-:Y:S02]  /*a440*/  FFMA.FTZ R55, R55, c[0x0][0x23c], -R60.reuse ;  /* 0x00008f0037377a23 */ /* 0x100fe4000001083c */
[----:B------:R-:W-:Y:S02]  /*a450*/  FFMA.FTZ R53, R53, c[0x0][0x23c], -R60 ;  /* 0x00008f0035357a23 */ /* 0x000fe4000001083c */
[-C--:B-----5:R-:W-:Y:S01]  /*a460*/  FMUL.FTZ R16, R88, R128.reuse ;  /* 0x0000008058107220 */ /* 0x0a0fe20000410000 */
        /* <DEDUP_REMOVED lines=9> */
[----:B------:R-:W-:Y:S01]  /*a500*/  FFMA.FTZ R0, R43, c[0x0][0x23c], -R104 ;  /* 0x00008f002b007a23 */ /* 0x000fe20000010868 */
[----:B------:R-:W-:Y:S01]  /*a510*/  HMMA.16816.F32 R16, R4, R20, R16 ;  /* 0x000000140410723c */ /* 0x000fe20000001810 */
[----:B------:R-:W-:Y:S01]  /*a520*/  MUFU.EX2 R119, R119 ;  /* 0x0000007700777308 */ /* 0x000fe20000000800 */
[-C--:B------:R-:W-:Y:S01]  /*a530*/  FMUL.FTZ R8, R96, R128.reuse ;  /* 0x0000008060087220 */ /* 0x080fe20000410000 */
[----:B------:R-:W2:Y:S01]  /*a540*/  LDSM.16.MT88.4 R40, [R163+0x6800] ;  /* 0x00680000a328783b */ /* 0x000ea20000004200 */
[----:B------:R-:W-:-:S02]  /*a550*/  FMUL.FTZ R9, R97, R128 ;  /* 0x0000008061097220 */ /* 0x000fc40000410000 */
[-C--:B------:R-:W-:Y:S02]  /*a560*/  FMUL.FTZ R10, R98, R118.reuse ;  /* 0x00000076620a7220 */ /* 0x080fe40000410000 */
[C---:B------:R-:W-:Y:S01]  /*a570*/  HMMA.16816.F32 R20, R4.reuse, R22, R84 ;  /* 0x000000160414723c */ /* 0x040fe20000001854 */
[----:B------:R-:W-:Y:S01]  /*a580*/  MUFU.EX2 R0, R0 ;  /* 0x0000000000007308 */ /* 0x000fe20000000800 */
[----:B------:R-:W-:Y:S01]  /*a590*/  FMUL.FTZ R11, R99, R118 ;  /* 0x00000076630b7220 */ /* 0x000fe20000410000 */
[----:B------:R-:W-:Y:S01]  /*a5a0*/  LDSM.16.MT88.4 R84, [R164+0x8800] ;  /* 0x00880000a454783b */ /* 0x000fe20000004200 */
[-C--:B------:R-:W-:Y:S02]  /*a5b0*/  FMUL.FTZ R24, R80, R128.reuse ;  /* 0x0000008050187220 */ /* 0x080fe40000410000 */
[----:B------:R-:W-:Y:S02]  /*a5c0*/  FMUL.FTZ R25, R81, R128 ;  /* 0x0000008051197220 */ /* 0x000fe40000410000 */
[-C--:B------:R-:W-:Y:S01]  /*a5d0*/  FMUL.FTZ R26, R82, R118.reuse ;  /* 0x00000076521a7220 */ /* 0x080fe20000410000 */
[----:B------:R-:W-:Y:S01]  /*a5e0*/  MUFU.EX2 R125, R125 ;  /* 0x0000007d007d7308 */ /* 0x000fe20000000800 */
[----:B------:R-:W-:Y:S01]  /*a5f0*/  FMUL.FTZ R27, R83, R118 ;  /* 0x00000076531b7220 */ /* 0x000fe20000410000 */
[----:B---3--:R-:W-:Y:S01]  /*a600*/  HMMA.16816.F32 R8, R4, R12, R8 ;  /* 0x0000000c0408723c */ /* 0x008fe20000001808 */
[----:B------:R-:W-:-:S02]  /*a610*/  FMUL.FTZ R92, R92, R128 ;  /* 0x000000805c5c7220 */ /* 0x000fc40000410000 */
[----:B------:R-:W-:Y:S02]  /*a620*/  FMUL.FTZ R93, R93, R128 ;  /* 0x000000805d5d7220 */ /* 0x000fe40000410000 */
[-C--:B------:R-:W-:Y:S01]  /*a630*/  FMUL.FTZ R94, R94, R118.reuse ;  /* 0x000000765e5e7220 */ /* 0x080fe20000410000 */
[----:B------:R-:W3:Y:S01]  /*a640*/  MUFU.EX2 R110, R110 ;  /* 0x0000006e006e7308 */ /* 0x000ee20000000800 */
[----:B------:R-:W-:Y:S01]  /*a650*/  FMUL.FTZ R95, R95, R118 ;  /* 0x000000765f5f7220 */ /* 0x000fe20000410000 */
[C---:B------:R-:W-:Y:S01]  /*a660*/  HMMA.16816.F32 R24, R4.reuse, R28, R24 ;  /* 0x0000001c0418723c */ /* 0x040fe20000001818 */
[-C--:B------:R-:W-:Y:S02]  /*a670*/  FMUL.FTZ R76, R76, R128.reuse ;  /* 0x000000804c4c7220 */ /* 0x080fe40000410000 */
[----:B------:R-:W-:Y:S02]  /*a680*/  FMUL.FTZ R77, R77, R128 ;  /* 0x000000804d4d7220 */ /* 0x000fe40000410000 */
[-C--:B------:R-:W-:Y:S01]  /*a690*/  FMUL.FTZ R78, R78, R118.reuse ;  /* 0x000000764e4e7220 */ /* 0x080fe20000410000 */
[----:B------:R-:W-:Y:S01]  /*a6a0*/  MUFU.EX2 R127, R127 ;  /* 0x0000007f007f7308 */ /* 0x000fe20000000800 */
[----:B------:R-:W-:Y:S01]  /*a6b0*/  FMUL.FTZ R79, R79, R118 ;  /* 0x000000764f4f7220 */ /* 0x000fe20000410000 */
[----:B------:R-:W-:Y:S01]  /*a6c0*/  HMMA.16816.F32 R12, R4, R14, R92 ;  /* 0x0000000e040c723c */ /* 0x000fe2000000185c */
[-C--:B------:R-:W-:Y:S01]  /*a6d0*/  FMUL.FTZ R32, R72, R128.reuse ;  /* 0x0000008048207220 */ /* 0x080fe20000410000 */
[----:B------:R-:W-:Y:S01]  /*a6e0*/  LDSM.16.MT88.4 R92, [R166+0x8800] ;  /* 0x00880000a65c783b */ /* 0x000fe20000004200 */
[----:B------:R-:W-:-:S02]  /*a6f0*/  FMUL.FTZ R33, R73, R128 ;  /* 0x0000008049217220 */ /* 0x000fc40000410000 */
[-C--:B------:R-:W-:Y:S01]  /*a700*/  FMUL.FTZ R34, R74, R118.reuse ;  /* 0x000000764a227220 */ /* 0x080fe20000410000 */
[----:B------:R-:W5:Y:S01]  /*a710*/  MUFU.EX2 R112, R112 ;  /* 0x0000007000707308 */ /* 0x000f620000000800 */
[----:B------:R-:W-:Y:S01]  /*a720*/  FMUL.FTZ R35, R75, R118 ;  /* 0x000000764b237220 */ /* 0x000fe20000410000 */
[C---:B------:R-:W-:Y:S01]  /*a730*/  HMMA.16816.F32 R28, R4.reuse, R30, R76 ;  /* 0x0000001e041c723c */ /* 0x040fe2000000184c */
[-C--:B------:R-:W-:Y:S01]  /*a740*/  FMUL.FTZ R68, R68, R128.reuse ;  /* 0x0000008044447220 */ /* 0x080fe20000410000 */
[----:B------:R-:W-:Y:S01]  /*a750*/  LDSM.16.MT88.4 R76, [R163+0x8800] ;  /* 0x00880000a34c783b */ /* 0x000fe20000004200 */
[----:B------:R-:W-:Y:S02]  /*a760*/  FMUL.FTZ R69, R69, R128 ;  /* 0x0000008045457220 */ /* 0x000fe40000410000 */
[-C--:B------:R-:W-:Y:S01]  /*a770*/  FMUL.FTZ R70, R70, R118.reuse ;  /* 0x0000007646467220 */ /* 0x080fe20000410000 */
[----:B------:R-:W-:Y:S01]  /*a780*/  MUFU.EX2 R147, R147 ;  /* 0x0000009300937308 */ /* 0x000fe20000000800 */
[-C--:B------:R-:W-:Y:S01]  /*a790*/  FMUL.FTZ R71, R71, R118.reuse ;  /* 0x0000007647477220 */ /* 0x080fe20000410000 */
[----:B------:R-:W-:Y:S01]  /*a7a0*/  HMMA.16816.F32 R32, R4, R36, R32 ;  /* 0x000000240420723c */ /* 0x000fe20000001820 */
[----:B------:R-:W-:-:S02]  /*a7b0*/  FFMA.FTZ R193, R193, R118, R114 ;  /* 0x00000076c1c17223 */ /* 0x000fc40000010072 */
[----:B------:R-:W-:Y:S02]  /*a7c0*/  FFMA.FTZ R199, R192, R128, R199 ;  /* 0x00000080c0c77223 */ /* 0x000fe400000100c7 */
[----:B------:R-:W-:Y:S01]  /*a7d0*/  FADD.FTZ R106, R106, R193 ;  /* 0x000000c16a6a7221 */ /* 0x000fe20000010000 */
[----:B------:R-:W2:Y:S01]  /*a7e0*/  MUFU.EX2 R124, R124 ;  /* 0x0000007c007c7308 */ /* 0x000ea20000000800 */
[----:B-1----:R-:W-:Y:S01]  /*a7f0*/  F2FP.PACK_AB R36, R108, R121 ;  /* 0x000000796c24723e */ /* 0x002fe200000000ff */
[----:B------:R-:W-:Y:S01]  /*a800*/  HMMA.16816.F32 R4, R4, R38, R68 ;  /* 0x000000260404723c */ /* 0x000fe20000001844 */
[----:B---3--:R-:W-:Y:S01]  /*a810*/  F2FP.PACK_AB R37, R110, R125 ;  /* 0x0000007d6e25723e */ /* 0x008fe200000000ff */
[----:B------:R-:W-:Y:S02]  /*a820*/  FADD.FTZ R116, R116, R199 ;  /* 0x000000c774747221 */ /* 0x000fe40000010000 */
[----:B------:R-:W-:Y:S02]  /*a830*/  FADD.FTZ R101, R101, R106 ;  /* 0x0000006a65657221 */ /* 0x000fe40000010000 */
[----:B------:R-:W-:Y:S01]  /*a840*/  MUFU.EX2 R143, R143 ;  /* 0x0000008f008f7308 */ /* 0x000fe20000000800 */
[----:B------:R-:W-:Y:S01]  /*a850*/  F2FP.PACK_AB R38, R0, R119 ;  /* 0x000000770026723e */ /* 0x000fe200000000ff */
[----:B------:R-:W-:Y:S01]  /*a860*/  FADD.FTZ R103, R103, R116 ;  /* 0x0000007467677221 */ /* 0x000fe20000010000 */
[----:B-----5:R-:W-:Y:S01]  /*a870*/  F2FP.PACK_AB R39, R112, R127 ;  /* 0x0000007f7027723e */ /* 0x020fe200000000ff */
[----:B------:R-:W-:-:S02]  /*a880*/  FFMA.FTZ R192, R66, c[0x0][0x23c], -R104 ;  /* 0x00008f0042c07a23 */ /* 0x000fc40000010868 */
[----:B------:R-:W-:Y:S02]  /*a890*/  FADD.FTZ R62, R62, R103 ;  /* 0x000000673e3e7221 */ /* 0x000fe40000010000 */
[----:B------:R-:W-:Y:S01]  /*a8a0*/  MUFU.EX2 R120, R120 ;  /* 0x0000007800787308 */ /* 0x000fe20000000800 */
[----:B------:R-:W-:Y:S01]  /*a8b0*/  FFMA.FTZ R193, R54, c[0x0][0x23c], -R60 ;  /* 0x00008f0036c17a23 */ /* 0x000fe2000001083c */
[----:B------:R-:W-:Y:S01]  /*a8c0*/  HMMA.16816.F32 R16, R36, R44, R16 ;  /* 0x0000002c2410723c */ /* 0x000fe20000001810 */
[----:B------:R-:W-:-:S04]  /*a8d0*/  FADD.FTZ R121, R121, R62 ;  /* 0x0000003e79797221 */ /* 0x000fc80000010000 */
[----:B------:R-:W-:Y:S01]  /*a8e0*/  FADD.FTZ R108, R108, R121 ;  /* 0x000000796c6c7221 */ /* 0x000fe20000010000 */
[----:B------:R-:W-:Y:S02]  /*a8f0*/  MUFU.EX2 R145, R145 ;  /* 0x0000009100917308 */ /* 0x000fe40000000800 */
[----:B------:R-:W-:Y:S01]  /*a900*/  HMMA.16816.F32 R20, R36, R46, R20 ;  /* 0x0000002e2414723c */ /* 0x000fe20000001814 */
[----:B------:R-:W1:Y:S01]  /*a910*/  LDSM.16.MT88.4 R44, [R162+0x6800] ;  /* 0x00680000a22c783b */ /* 0x000e620000004200 */
[----:B------:R-:W-:-:S04]  /*a920*/  FADD.FTZ R119, R119, R108 ;  /* 0x0000006c77777221 */ /* 0x000fc80000010000 */
[----:B------:R-:W3:Y:S02]  /*a930*/  MUFU.EX2 R122, R122 ;  /* 0x0000007a007a7308 */ /* 0x000ee40000000800 */
[C---:B----4-:R-:W-:Y:S06]  /*a940*/  HMMA.16816.F32 R8, R36.reuse, R48, R8 ;  /* 0x000000302408723c */ /* 0x050fec0000001808 */
[----:B------:R-:W-:Y:S02]  /*a950*/  MUFU.EX2 R151, R151 ;  /* 0x0000009700977308 */ /* 0x000fe40000000800 */
[C---:B------:R-:W-:Y:S01]  /*a960*/  HMMA.16816.F32 R12, R36.reuse, R50, R12 ;  /* 0x00000032240c723c */ /* 0x040fe2000000180c */
[----:B------:R-:W4:Y:S05]  /*a970*/  LDSM.16.MT88.4 R48, [R166+0x7000] ;  /* 0x00700000a630783b */ /* 0x000f2a0000004200 */
[----:B------:R-:W5:Y:S02]  /*a980*/  MUFU.EX2 R126, R126 ;  /* 0x0000007e007e7308 */ /* 0x000f640000000800 */
[C---:B--2---:R-:W-:Y:S06]  /*a990*/  HMMA.16816.F32 R24, R36.reuse, R40, R24 ;  /* 0x000000282418723c */ /* 0x044fec0000001818 */
[----:B------:R-:W-:Y:S02]  /*a9a0*/  MUFU.EX2 R209, R209 ;  /* 0x000000d100d17308 */ /* 0x000fe40000000800 */
[C---:B------:R-:W-:Y:S01]  /*a9b0*/  HMMA.16816.F32 R28, R36.reuse, R42, R28 ;  /* 0x0000002a241c723c */ /* 0x040fe2000000181c */
[----:B------:R-:W2:Y:S05]  /*a9c0*/  LDSM.16.MT88.4 R40, [R163+0x7000] ;  /* 0x00700000a328783b */ /* 0x000eaa0000004200 */
[----:B------:R-:W2:Y:S02]  /*a9d0*/  MUFU.EX2 R134, R134 ;  /* 0x0000008600867308 */ /* 0x000ea40000000800 */
[C---:B-1----:R-:W-:Y:S06]  /*a9e0*/  HMMA.16816.F32 R32, R36.reuse, R44, R32 ;  /* 0x0000002c2420723c */ /* 0x042fec0000001820 */
[----:B------:R-:W-:Y:S02]  /*a9f0*/  MUFU.EX2 R205, R205 ;  /* 0x000000cd00cd7308 */ /* 0x000fe40000000800 */
        /* <DEDUP_REMOVED lines=8> */
[C---:B----4-:R-:W-:Y:S02]  /*aa80*/  HMMA.16816.F32 R8, R36.reuse, R48, R8 ;  /* 0x000000302408723c */ /* 0x050fe40000001808 */
[----:B------:R-:W3:Y:S06]  /*aa90*/  MUFU.EX2 R207, R207 ;  /* 0x000000cf00cf7308 */ /* 0x000eec0000000800 */
[C---:B------:R-:W-:Y:S01]  /*aaa0*/  HMMA.16816.F32 R12, R36.reuse, R50, R12 ;  /* 0x00000032240c723c */ /* 0x040fe2000000180c */
[----:B------:R-:W4:Y:S01]  /*aab0*/  LDSM.16.MT88.4 R48, [R164+0x7800] ;  /* 0x00780000a430783b */ /* 0x000f220000004200 */
[----:B------:R-:W-:Y:S06]  /*aac0*/  MUFU.EX2 R211, R211 ;  /* 0x000000d300d37308 */ /* 0x000fec0000000800 */
[C---:B--2---:R-:W-:Y:S02]  /*aad0*/  HMMA.16816.F32 R24, R36.reuse, R40, R24 ;  /* 0x000000282418723c */ /* 0x044fe40000001818 */
[----:B------:R-:W2:Y:S05]  /*aae0*/  MUFU.EX2 R136, R136 ;  /* 0x0000008800887308 */ /* 0x000eaa0000000800 */
[----:B------:R-:W-:Y:S01]  /*aaf0*/  F2FP.PACK_AB R40, R134, R209 ;  /* 0x000000d18628723e */ /* 0x000fe200000000ff */
[C---:B-1----:R-:W-:Y:S01]  /*ab00*/  HMMA.16816.F32 R16, R36.reuse, R44, R16 ;  /* 0x0000002c2410723c */ /* 0x042fe20000001810 */
[----:B---3--:R-:W-:Y:S01]  /*ab10*/  F2FP.PACK_AB R41, R207, R132 ;  /* 0x00000084cf29723e */ /* 0x008fe200000000ff */
[----:B------:R-:W-:Y:S06]  /*ab20*/  MUFU.EX2 R192, R192 ;  /* 0x000000c000c07308 */ /* 0x000fec0000000800 */
[C---:B------:R-:W-:Y:S01]  /*ab30*/  HMMA.16816.F32 R20, R36.reuse, R46, R20 ;  /* 0x0000002e2414723c */ /* 0x040fe20000001814 */
[----:B------:R-:W1:Y:S01]  /*ab40*/  LDSM.16.MT88.4 R44, [R162+0x7000] ;  /* 0x00700000a22c783b */ /* 0x000e620000004200 */
[----:B------:R-:W-:Y:S06]  /*ab50*/  MUFU.EX2 R193, R193 ;  /* 0x000000c100c17308 */ /* 0x000fec0000000800 */
[----:B------:R-:W-:Y:S07]  /*ab60*/  HMMA.16816.F32 R28, R36, R42, R28 ;  /* 0x0000002a241c723c */ /* 0x000fee000000181c */
[----:B------:R-:W-:-:S02]  /*ab70*/  F2FP.PACK_AB R42, R130, R205 ;  /* 0x000000cd822a723e */ /* 0x000fc400000000ff */
[----:B--2---:R-:W-:-:S07]  /*ab80*/  F2FP.PACK_AB R43, R136, R211 ;  /* 0x000000d3882b723e */ /* 0x004fce00000000ff */
[C---:B------:R-:W-:Y:S07]  /*ab90*/  HMMA.16816.F32 R8, R40.reuse, R56, R8 ;  /* 0x000000382808723c */ /* 0x040fee0000001808 */
[--C-:B------:R-:W-:Y:S01]  /*aba0*/  FFMA.FTZ R56, R149, c[0x0][0x23c], -R60.reuse ;  /* 0x00008f0095387a23 */ /* 0x100fe2000001083c */
[----:B------:R-:W-:Y:S01]  /*abb0*/  HMMA.16816.F32 R12, R40, R58, R12 ;  /* 0x0000003a280c723c */ /* 0x000fe2000000180c */
[----:B------:R-:W-:-:S04]  /*abc0*/  FFMA.FTZ R57, R197, c[0x0][0x23c], -R60 ;  /* 0x00008f00c5397a23 */ /* 0x000fc8000001083c */
[----:B------:R-:W-:Y:S02]  /*abd0*/  MUFU.EX2 R56, R56 ;  /* 0x0000003800387308 */ /* 0x000fe40000000800 */
[--C-:B------:R-:W-:Y:S01]  /*abe0*/  FFMA.FTZ R58, R153, c[0x0][0x23c], -R60.reuse ;  /* 0x00008f00993a7a23 */ /* 0x100fe2000001083c */
[----:B----4-:R-:W-:Y:S01]  /*abf0*/  HMMA.16816.F32 R16, R40, R48, R16 ;  /* 0x000000302810723c */ /* 0x010fe20000001810 */
        /* <DEDUP_REMOVED lines=50> */
[----:B------:R-:W-:Y:S02]  /*af20*/  MUFU.EX2 R40, R40 ;  /* 0x0000002800287308 */ /* 0x000fe40000000800 */
[----:B--2---:R-:W-:-:S06]  /*af30*/  F2FP.PACK_AB R4, R47, R46 ;  /* 0x0000002e2f04723e */ /* 0x004fcc00000000ff */
        /* <DEDUP_REMOVED lines=22> */
[----:B------:R-:W-:Y:S01]  /*b0a0*/  FFMA.FTZ R24, R113, c[0x0][0x23c], -R60 ;  /* 0x00008f0071187a23 */ /* 0x000fe2000001083c */
[C---:B------:R-:W-:Y:S01]  /*b0b0*/  HMMA.16816.F32 R76, R4.reuse, R78, R28 ;  /* 0x0000004e044c723c */ /* 0x040fe2000000181c */
[--C-:B------:R-:W-:Y:S02]  /*b0c0*/  FFMA.FTZ R27, R63, c[0x0][0x23c], -R104.reuse ;  /* 0x00008f003f1b7a23 */ /* 0x100fe40000010868 */
[--C-:B------:R-:W-:Y:S02]  /*b0d0*/  FFMA.FTZ R26, R65, c[0x0][0x23c], -R104.reuse ;  /* 0x00008f00411a7a23 */ /* 0x100fe40000010868 */
[----:B------:R-:W-:Y:S01]  /*b0e0*/  FFMA.FTZ R25, R64, c[0x0][0x23c], -R104 ;  /* 0x00008f0040197a23 */ /* 0x000fe20000010868 */
[----:B------:R-:W-:Y:S01]  /*b0f0*/  MUFU.EX2 R21, R21 ;  /* 0x0000001500157308 */ /* 0x000fe20000000800 */
[----:B------:R-:W-:Y:S01]  /*b100*/  FFMA.FTZ R29, R61, c[0x0][0x23c], -R60 ;  /* 0x00008f003d1d7a23 */ /* 0x000fe2000001083c */
[C---:B--2---:R-:W-:Y:S06]  /*b110*/  HMMA.16816.F32 R72, R4.reuse, R8, R72 ;  /* 0x000000080448723c */ /* 0x044fec0000001848 */
[----:B------:R-:W2:Y:S02]  /*b120*/  MUFU.EX2 R24, R24 ;  /* 0x0000001800187308 */ /* 0x000ea40000000800 */
[----:B------:R-:W-:Y:S01]  /*b130*/  HMMA.16816.F32 R68, R4, R10, R68 ;  /* 0x0000000a0444723c */ /* 0x000fe20000001844 */
[----:B------:R-:W4:Y:S05]  /*b140*/  LDSM.16.MT88.4 R8, [R163+0x9000] ;  /* 0x00900000a308783b */ /* 0x000f2a0000004200 */
[----:B------:R-:W-:Y:S01]  /*b150*/  MUFU.EX2 R22, R22 ;  /* 0x0000001600167308 */ /* 0x000fe20000000800 */
[----:B-1----:R-:W-:-:S02]  /*b160*/  F2FP.PACK_AB R4, R35, R34 ;  /* 0x000000222304723e */ /* 0x002fc400000000ff */
        /* <DEDUP_REMOVED lines=10> */
[----:B------:R-:W-:Y:S01]  /*b210*/  MUFU.EX2 R2, R55 ;  /* 0x0000003700027308 */ /* 0x000fe20000000800 */
[----:B------:R-:W-:-:S04]  /*b220*/  FADD.FTZ R125, R125, R12 ;  /* 0x0000000c7d7d7221 */ /* 0x000fc80000010000 */
[----:B------:R-:W-:Y:S01]  /*b230*/  FADD.FTZ R110, R110, R125 ;  /* 0x0000007d6e6e7221 */ /* 0x000fe20000010000 */
[----:B------:R-:W-:Y:S01]  /*b240*/  HMMA.16816.F32 R92, R4, R18, R92 ;  /* 0x00000012045c723c */ /* 0x000fe2000000185c */
[----:B------:R-:W2:Y:S01]  /*b250*/  LDSM.16.MT88.4 R16, [R162+0x9000] ;  /* 0x00900000a210783b */ /* 0x000ea20000004200 */
[----:B------:R-:W3:Y:S01]  /*b260*/  MUFU.EX2 R29, R29 ;  /* 0x0000001d001d7308 */ /* 0x000ee20000000800 */
[----:B------:R-:W-:-:S04]  /*b270*/  FADD.FTZ R127, R127, R110 ;  /* 0x0000006e7f7f7221 */ /* 0x000fc80000010000 */
[----:B------:R-:W-:Y:S01]  /*b280*/  FADD.FTZ R112, R112, R127 ;  /* 0x0000007f70707221 */ /* 0x000fe20000010000 */
[----:B------:R-:W-:Y:S01]  /*b290*/  HMMA.16816.F32 R84, R4, R14, R84 ;  /* 0x0000000e0454723c */ /* 0x000fe20000001854 */
[----:B------:R-:W4:Y:S02]  /*b2a0*/  LDSM.16.MT88.4 R12, [R166+0x9800] ;  /* 0x00980000a60c783b */ /* 0x000f240000004200 */
[----:B------:R-:W-:-:S04]  /*b2b0*/  FADD.FTZ R145, R145, R112 ;  /* 0x0000007091917221 */ /* 0x000fc80000010000 */
[----:B------:R-:W-:Y:S01]  /*b2c0*/  FADD.FTZ R122, R122, R145 ;  /* 0x000000917a7a7221 */ /* 0x000fe20000010000 */
[----:B------:R-:W-:Y:S03]  /*b2d0*/  HMMA.16816.F32 R80, R4, R8, R80 ;  /* 0x000000080450723c */ /* 0x000fe60000001850 */
[----:B------:R-:W-:-:S04]  /*b2e0*/  FADD.FTZ R151, R151, R122 ;  /* 0x0000007a97977221 */ /* 0x000fc80000010000 */
[----:B------:R-:W-:Y:S01]  /*b2f0*/  FADD.FTZ R8, R0, R119 ;  /* 0x0000007700087221 */ /* 0x000fe20000010000 */
[----:B------:R-:W-:Y:S01]  /*b300*/  HMMA.16816.F32 R76, R4, R10, R76 ;  /* 0x0000000a044c723c */ /* 0x000fe2000000184c */
[----:B------:R-:W5:Y:S01]  /*b310*/  MUFU.EX2 R0, R53 ;  /* 0x0000003500007308 */ /* 0x000f620000000800 */
[----:B------:R-:W-:Y:S02]  /*b320*/  FADD.FTZ R151, R126, R151 ;  /* 0x000000977e977221 */ /* 0x000fe40000010000 */
[----:B------:R-:W-:Y:S02]  /*b330*/  FADD.FTZ R147, R147, R8 ;  /* 0x0000000893937221 */ /* 0x000fe40000010000 */
[----:B------:R-:W4:Y:S01]  /*b340*/  LDSM.16.MT88.4 R8, [R164+0x9800] ;  /* 0x00980000a408783b */ /* 0x000f220000004200 */
[----:B------:R-:W-:Y:S02]  /*b350*/  FADD.FTZ R28, R132, R151 ;  /* 0x00000097841c7221 */ /* 0x000fe40000010000 */
        /* <DEDUP_REMOVED lines=11> */
[----:B------:R-:W2:Y:S01]  /*b410*/  LDSM.16.MT88.4 R16, [R163+0x9800] ;  /* 0x00980000a310783b */ /* 0x000ea20000004200 */
[----:B------:R-:W-:Y:S02]  /*b420*/  FADD.FTZ R59, R59, R58 ;  /* 0x0000003a3b3b7221 */ /* 0x000fe40000010000 */
[----:B------:R-:W-:Y:S02]  /*b430*/  FADD.FTZ R205, R205, R134 ;  /* 0x00000086cdcd7221 */ /* 0x000fe40000010000 */
[----:B------:R-:W-:Y:S01]  /*b440*/  FADD.FTZ R56, R56, R59 ;  /* 0x0000003b38387221 */ /* 0x000fe20000010000 */
[----:B-1----:R-:W-:Y:S01]  /*b450*/  F2FP.PACK_AB R4, R26, R27 ;  /* 0x0000001b1a04723e */ /* 0x002fe200000000ff */
[----:B------:R-:W-:Y:S01]  /*b460*/  FADD.FTZ R130, R130, R205 ;  /* 0x000000cd82827221 */ /* 0x000fe20000010000 */
[----:B---3--:R-:W-:Y:S01]  /*b470*/  F2FP.PACK_AB R5, R29, R2 ;  /* 0x000000021d05723e */ /* 0x008fe200000000ff */
        /* <DEDUP_REMOVED lines=19> */
[C---:B--2---:R-:W-:Y:S01]  /*b5b0*/  HMMA.16816.F32 R80, R4.reuse, R16, R80 ;  /* 0x000000100450723c */ /* 0x044fe20000001850 */
        /* <DEDUP_REMOVED lines=22> */
.L_x_5784:
[----:B------:R-:W-:Y:S05]  /*b720*/  @!P2 BRA `(.L_x_5792) ;  /* 0x00003d600000a947 */ /* 0x000fea0003800000 */
[----:B------:R-:W-:Y:S01]  /*b730*/  IMAD.MOV.U32 R189, RZ, RZ, c[0x0][0x1a0] ;  /* 0x00006800ffbd7624 */ /* 0x000fe200078e00ff */
[----:B------:R-:W-:Y:S02]  /*b740*/  MOV R101, R0 ;  /* 0x0000000000657202 */ /* 0x000fe40000000f00 */
[----:B------:R-:W-:Y:S01]  /*b750*/  MOV R103, R2 ;  /* 0x0000000200677202 */ /* 0x000fe20000000f00 */
[----:B------:R-:W-:-:S05]  /*b760*/  IMAD.U32 R188, R189, -0x80, RZ ;  /* 0xffffff80bdbc7824 */ /* 0x000fca00078e00ff */
[----:B------:R-:W-:Y:S02]  /*b770*/  SHF.R.S32.HI R187, RZ, 0x1f, R188 ;  /* 0x0000001fffbb7819 */ /* 0x000fe400000114bc */
.L_x_5796:
        /* <DEDUP_REMOVED lines=65> */
.L_x_5793:
        /* <DEDUP_REMOVED lines=72> */
[----:B------:R-:W-:Y:S03]  /*c010*/  ISETP.GT.AND P2, PT, R180, R175, PT ;  /* 0x000000afb400720c */ /* 0x000fe60003f44270 */
        /* <DEDUP_REMOVED lines=17> */
[----:B------:R-:W0:Y:S08]  /*c130*/  LDGDEPBAR ;  /* 0x00000000000079af */ /* 0x000e300000000000 */
[----:B------:R-:W1:Y:S08]  /*c140*/  LDSM.16.M88.4 R112, [R171+0x2800] ;  /* 0x00280000ab70783b */ /* 0x000e700000000200 */
[----:B------:R-:W1:Y:S08]  /*c150*/  LDSM.16.M88.4 R116, [R171+0x3000] ;  /* 0x00300000ab74783b */ /* 0x000e700000000200 */
[----:B------:R-:W1:Y:S08]  /*c160*/  LDSM.16.M88.4 R120, [R171+0x3800] ;  /* 0x00380000ab78783b */ /* 0x000e700000000200 */
[----:B------:R-:W1:Y:S08]  /*c170*/  LDSM.16.M88.4 R124, [R171+0x4000] ;  /* 0x00400000ab7c783b */ /* 0x000e700000000200 */
[----:B------:R-:W1:Y:S08]  /*c180*/  LDSM.16.M88.4 R128, [R171+0x4800] ;  /* 0x00480000ab80783b */ /* 0x000e700000000200 */
[----:B------:R-:W1:Y:S08]  /*c190*/  LDSM.16.M88.4 R132, [R171+0x5000] ;  /* 0x00500000ab84783b */ /* 0x000e700000000200 */
[----:B------:R-:W2:Y:S08]  /*c1a0*/  LDSM.16.M88.4 R136, [R171+0x5800] ;  /* 0x00580000ab88783b */ /* 0x000eb00000000200 */
[----:B------:R-:W-:Y:S08]  /*c1b0*/  LDSM.16.M88.4 R140, [R170] ;  /* 0x00000000aa8c783b */ /* 0x000ff00000000200 */
[----:B------:R-:W2:Y:S08]  /*c1c0*/  LDSM.16.M88.4 R144, [R165+0x2000] ;  /* 0x00200000a590783b */ /* 0x000eb00000000200 */
[----:B------:R-:W2:Y:S08]  /*c1d0*/  LDSM.16.M88.4 R148, [R165+0x2800] ;  /* 0x00280000a594783b */ /* 0x000eb00000000200 */
[----:B------:R-:W2:Y:S01]  /*c1e0*/  LDSM.16.M88.4 R152, [R165+0x3000] ;  /* 0x00300000a598783b */ /* 0x000ea20000000200 */
        /* <DEDUP_REMOVED lines=21> */
[C---:B------:R-:W-:Y:S08]  /*c340*/  HMMA.16816.F32 R4, R140.reuse, R144, R4 ;  /* 0x000000908c04723c */ /* 0x040ff00000001804 */
[C---:B------:R-:W-:Y:S08]  /*c350*/  HMMA.16816.F32 R8, R140.reuse, R146, R8 ;  /* 0x000000928c08723c */ /* 0x040ff00000001808 */
[C---:B------:R-:W-:Y:S08]  /*c360*/  HMMA.16816.F32 R12, R140.reuse, R148, R12 ;  /* 0x000000948c0c723c */ /* 0x040ff0000000180c */
        /* <DEDUP_REMOVED lines=8> */
[----:B------:R-:W-:Y:S07]  /*c3f0*/  LDSM.16.M88.4 R108, [R169] ;  /* 0x00000000a96c783b */ /* 0x000fee0000000200 */
[C---:B------:R-:W-:Y:S08]  /*c400*/  HMMA.16816.F32 R44, R140.reuse, R112, R44 ;  /* 0x000000708c2c723c */ /* 0x040ff0000000182c */
[C---:B------:R-:W-:Y:S01]  /*c410*/  HMMA.16816.F32 R48, R140.reuse, R114, R48 ;  /* 0x000000728c30723c */ /* 0x040fe20000001830 */
[----:B------:R-:W2:Y:S07]  /*c420*/  LDSM.16.M88.4 R112, [R168] ;  /* 0x00000000a870783b */ /* 0x000eae0000000200 */
[C---:B------:R-:W-:Y:S08]  /*c430*/  HMMA.16816.F32 R52, R140.reuse, R116, R52 ;  /* 0x000000748c34723c */ /* 0x040ff00000001834 */
[C---:B------:R-:W-:Y:S01]  /*c440*/  HMMA.16816.F32 R56, R140.reuse, R118, R56 ;  /* 0x000000768c38723c */ /* 0x040fe20000001838 */
[----:B------:R-:W3:Y:S07]  /*c450*/  LDSM.16.M88.4 R116, [R161] ;  /* 0x00000000a174783b */ /* 0x000eee0000000200 */
[C---:B-1----:R-:W-:Y:S08]  /*c460*/  HMMA.16816.F32 R60, R140.reuse, R104, R60 ;  /* 0x000000688c3c723c */ /* 0x042ff0000000183c */
[----:B------:R-:W-:Y:S01]  /*c470*/  HMMA.16816.F32 R64, R140, R106, R64 ;  /* 0x0000006a8c40723c */ /* 0x000fe20000001840 */
[----:B------:R-:W1:Y:S07]  /*c480*/  LDSM.16.M88.4 R104, [R160] ;  /* 0x00000000a068783b */ /* 0x000e6e0000000200 */
[C---:B--2---:R-:W-:Y:S08]  /*c490*/  HMMA.16816.F32 R4, R108.reuse, R112, R4 ;  /* 0x000000706c04723c */ /* 0x044ff00000001804 */
[C---:B------:R-:W-:Y:S01]  /*c4a0*/  HMMA.16816.F32 R8, R108.reuse, R114, R8 ;  /* 0x000000726c08723c */ /* 0x040fe20000001808 */
[----:B------:R-:W2:Y:S07]  /*c4b0*/  LDSM.16.M88.4 R112, [R159] ;  /* 0x000000009f70783b */ /* 0x000eae0000000200 */
[C---:B---3--:R-:W-:Y:S08]  /*c4c0*/  HMMA.16816.F32 R12, R108.reuse, R116, R12 ;  /* 0x000000746c0c723c */ /* 0x048ff0000000180c */
        /* <DEDUP_REMOVED lines=14> */
[C---:B-1----:R-:W-:Y:S08]  /*c5b0*/  HMMA.16816.F32 R52, R108.reuse, R104, R52 ;  /* 0x000000686c34723c */ /* 0x042ff00000001834 */
[C---:B------:R-:W-:Y:S01]  /*c5c0*/  HMMA.16816.F32 R56, R108.reuse, R106, R56 ;  /* 0x0000006a6c38723c */ /* 0x040fe20000001838 */
[----:B------:R-:W1:Y:S07]  /*c5d0*/  LDSM.16.M88.4 R104, [R100+0x800] ;  /* 0x000800006468783b */ /* 0x000e6e0000000200 */
[C---:B--2---:R-:W-:Y:S08]  /*c5e0*/  HMMA.16816.F32 R60, R108.reuse, R112, R60 ;  /* 0x000000706c3c723c */ /* 0x044ff0000000183c */
[----:B------:R-:W-:Y:S01]  /*c5f0*/  HMMA.16816.F32 R64, R108, R114, R64 ;  /* 0x000000726c40723c */ /* 0x000fe20000001840 */
[----:B------:R-:W2:Y:S07]  /*c600*/  LDSM.16.M88.4 R108, [R100+0x1000] ;  /* 0x00100000646c783b */ /* 0x000eae0000000200 */
[C---:B---3--:R-:W-:Y:S08]  /*c610*/  HMMA.16816.F32 R4, R116.reuse, R120, R4 ;  /* 0x000000787404723c */ /* 0x048ff00000001804 */
[C---:B------:R-:W-:Y:S08]  /*c620*/  HMMA.16816.F32 R8, R116.reuse, R122, R8 ;  /* 0x0000007a7408723c */ /* 0x040ff00000001808 */
[C---:B-1----:R-:W-:Y:S08]  /*c630*/  HMMA.16816.F32 R12, R116.reuse, R104, R12 ;  /* 0x00000068740c723c */ /* 0x042ff0000000180c */
[C---:B------:R-:W-:Y:S01]  /*c640*/  HMMA.16816.F32 R16, R116.reuse, R106, R16 ;  /* 0x0000006a7410723c */ /* 0x040fe20000001810 */
[----:B------:R-:W1:Y:S03]  /*c650*/  LDSM.16.M88.4 R104, [R100+0x1800] ;  /* 0x001800006468783b */ /* 0x000e660000000200 */
[----:B------:R-:W-:Y:S02]  /*c660*/  FMUL.FTZ R0, R6, c[0x0][0x2ec] ;  /* 0x0000bb0006007a20 */ /* 0x000fe40000410000 */
[----:B------:R-:W-:Y:S02]  /*c670*/  FMUL.FTZ R3, R7, c[0x0][0x2ec] ;  /* 0x0000bb0007037a20 */ /* 0x000fe40000410000 */
[----:B------:R3:W1:Y:S01]  /*c680*/  MUFU.TANH R114, R0 ;  /* 0x0000000000727308 */ /* 0x0006620000002400 */
[C---:B--2---:R-:W-:Y:S03]  /*c690*/  HMMA.16816.F32 R20, R116.reuse, R108, R20 ;  /* 0x0000006c7414723c */ /* 0x044fe60000001814 */
[----:B------:R-:W-:Y:S02]  /*c6a0*/  FMUL.FTZ R2, R5, c[0x0][0x2ec] ;  /* 0x0000bb0005027a20 */ /* 0x000fe40000410000 */
        /* <DEDUP_REMOVED lines=11> */
[----:B---3--:R-:W-:Y:S02]  /*c760*/  FMUL.FTZ R0, R11, c[0x0][0x2ec] ;  /* 0x0000bb000b007a20 */ /* 0x008fe40000410000 */
[----:B------:R-:W-:Y:S02]  /*c770*/  FMUL.FTZ R247, R16, c[0x0][0x2ec] ;  /* 0x0000bb0010f77a20 */ /* 0x000fe40000410000 */
[----:B------:R-:W-:Y:S01]  /*c780*/  FMUL.FTZ R245, R17, c[0x0][0x2ec] ;  /* 0x0000bb0011f57a20 */ /* 0x000fe20000410000 */
[----:B------:R-:W3:Y:S01]  /*c790*/  MUFU.TANH R122, R0 ;  /* 0x00000000007a7308 */ /* 0x000ee20000002400 */
[----:B------:R-:W-:Y:S01]  /*c7a0*/  FMUL.FTZ R246, R18, c[0x0][0x2ec] ;  /* 0x0000bb0012f67a20 */ /* 0x000fe20000410000 */
[C---:B-1----:R-:W-:Y:S03]  /*c7b0*/  HMMA.16816.F32 R28, R116.reuse, R104, R28 ;  /* 0x00000068741c723c */ /* 0x042fe6000000181c */
[----:B------:R-:W-:Y:S02]  /*c7c0*/  FMUL.FTZ R244, R19, c[0x0][0x2ec] ;  /* 0x0000bb0013f47a20 */ /* 0x000fe40000410000 */
[----:B------:R-:W-:Y:S03]  /*c7d0*/  FMUL.FTZ R243, R20, c[0x0][0x2ec] ;  /* 0x0000bb0014f37a20 */ /* 0x000fe60000410000 */
[----:B------:R1:W1:Y:S01]  /*c7e0*/  MUFU.TANH R155, R194 ;  /* 0x000000c2009b7308 */ /* 0x0002620000002400 */
[C---:B------:R-:W-:Y:S01]  /*c7f0*/  HMMA.16816.F32 R32, R116.reuse, R106, R32 ;  /* 0x0000006a7420723c */ /* 0x040fe20000001820 */
[----:B------:R-:W3:Y:S02]  /*c800*/  LDSM.16.M88.4 R104, [R100+0x2800] ;  /* 0x002800006468783b */ /* 0x000ee40000000200 */
[----:B------:R-:W-:Y:S02]  /*c810*/  FMUL.FTZ R241, R21, c[0x0][0x2ec] ;  /* 0x0000bb0015f17a20 */ /* 0x000fe40000410000 */
[----:B------:R-:W-:Y:S02]  /*c820*/  FMUL.FTZ R242, R22, c[0x0][0x2ec] ;  /* 0x0000bb0016f27a20 */ /* 0x000fe40000410000 */
[----:B------:R-:W-:Y:S02]  /*c830*/  FMUL.FTZ R240, R23, c[0x0][0x2ec] ;  /* 0x0000bb0017f07a20 */ /* 0x000fe40000410000 */
[----:B------:R4:W3:Y:S01]  /*c840*/  MUFU.TANH R113, R195 ;  /* 0x000000c300717308 */ /* 0x0008e20000002400 */
[C---:B--2---:R-:W-:Y:S03]  /*c850*/  HMMA.16816.F32 R36, R116.reuse, R108, R36 ;  /* 0x0000006c7424723c */ /* 0x044fe60000001824 */
[----:B------:R-:W-:Y:S02]  /*c860*/  FMUL.FTZ R237, R24, c[0x0][0x2ec] ;  /* 0x0000bb0018ed7a20 */ /* 0x000fe40000410000 */
[----:B------:R-:W-:Y:S02]  /*c870*/  FMUL.FTZ R239, R25, c[0x0][0x2ec] ;  /* 0x0000bb0019ef7a20 */ /* 0x000fe40000410000 */
[----:B------:R-:W-:Y:S01]  /*c880*/  FMUL.FTZ R238, R26, c[0x0][0x2ec] ;  /* 0x0000bb001aee7a20 */ /* 0x000fe20000410000 */
[C---:B------:R-:W-:Y:S01]  /*c890*/  HMMA.16816.F32 R40, R116.reuse, R110, R40 ;  /* 0x0000006e7428723c */ /* 0x040fe20000001828 */
[----:B------:R-:W2:Y:S01]  /*c8a0*/  MUFU.TANH R252, R252 ;  /* 0x000000fc00fc7308 */ /* 0x000ea20000002400 */
[----:B------:R-:W2:Y:S02]  /*c8b0*/  LDSM.16.M88.4 R108, [R100+0x3000] ;  /* 0x00300000646c783b */ /* 0x000ea40000000200 */
[----:B------:R-:W-:Y:S01]  /*c8c0*/  FMUL.FTZ R236, R27, c[0x0][0x2ec] ;  /* 0x0000bb001bec7a20 */ /* 0x000fe20000410000 */
[----:B-1----:R-:W-:Y:S01]  /*c8d0*/  MOV R194, R196 ;  /* 0x000000c400c27202 */ /* 0x002fe20000000f00 */
[----:B------:R-:W-:Y:S02]  /*c8e0*/  FMUL.FTZ R235, R28, c[0x0][0x2ec] ;  /* 0x0000bb001ceb7a20 */ /* 0x000fe40000410000 */
[----:B------:R-:W-:Y:S03]  /*c8f0*/  FMUL.FTZ R233, R29, c[0x0][0x2ec] ;  /* 0x0000bb001de97a20 */ /* 0x000fe60000410000 */
[----:B------:R-:W1:Y:S01]  /*c900*/  MUFU.TANH R251, R251 ;  /* 0x000000fb00fb7308 */ /* 0x000e620000002400 */
[----:B------:R-:W-:Y:S02]  /*c910*/  FMUL.FTZ R234, R30, c[0x0][0x2ec] ;  /* 0x0000bb001eea7a20 */ /* 0x000fe40000410000 */
[----:B------:R-:W-:Y:S01]  /*c920*/  FMUL.FTZ R232, R31, c[0x0][0x2ec] ;  /* 0x0000bb001fe87a20 */ /* 0x000fe20000410000 */
[----:B----4-:R-:W-:Y:S01]  /*c930*/  MOV R195, R197 ;  /* 0x000000c500c37202 */ /* 0x010fe20000000f00 */
[----:B------:R-:W-:Y:S02]  /*c940*/  FMUL.FTZ R229, R32, c[0x0][0x2ec] ;  /* 0x0000bb0020e57a20 */ /* 0x000fe40000410000 */
[----:B------:R-:W-:Y:S02]  /*c950*/  FMUL.FTZ R231, R33, c[0x0][0x2ec] ;  /* 0x0000bb0021e77a20 */ /* 0x000fe40000410000 */
[----:B------:R-:W-:Y:S01]  /*c960*/  FMUL.FTZ R230, R34, c[0x0][0x2ec] ;  /* 0x0000bb0022e67a20 */ /* 0x000fe20000410000 */
[----:B------:R-:W4:Y:S01]  /*c970*/  MUFU.TANH R249, R249 ;  /* 0x000000f900f97308 */ /* 0x000f220000002400 */
[----:B------:R-:W-:Y:S01]  /*c980*/  FMUL.FTZ R228, R35, c[0x0][0x2ec] ;  /* 0x0000bb0023e47a20 */ /* 0x000fe20000410000 */
[C---:B---3--:R-:W-:Y:S03]  /*c990*/  HMMA.16816.F32 R44, R116.reuse, R104, R44 ;  /* 0x00000068742c723c */ /* 0x048fe6000000182c */
[----:B------:R-:W-:Y:S02]  /*c9a0*/  FMUL.FTZ R227, R36, c[0x0][0x2ec] ;  /* 0x0000bb0024e37a20 */ /* 0x000fe40000410000 */
[----:B------:R-:W-:Y:S02]  /*c9b0*/  FMUL.FTZ R225, R37, c[0x0][0x2ec] ;  /* 0x0000bb0025e17a20 */ /* 0x000fe40000410000 */
[----:B------:R-:W-:Y:S01]  /*c9c0*/  FMUL.FTZ R226, R38, c[0x0][0x2ec] ;  /* 0x0000bb0026e27a20 */ /* 0x000fe20000410000 */
[----:B------:R-:W3:Y:S01]  /*c9d0*/  MUFU.TANH R250, R250 ;  /* 0x000000fa00fa7308 */ /* 0x000ee20000002400 */
        /* <DEDUP_REMOVED lines=30> */
[----:B-----5:R-:W-:Y:S02]  /*cbc0*/  FMUL.FTZ R207, R56, c[0x0][0x2ec] ;  /* 0x0000bb0038cf7a20 */ /* 0x020fe40000410000 */
        /* <DEDUP_REMOVED lines=66> */
[----:B-1----:R-:W-:Y:S04]  /*cff0*/  IABS R0, c[0x0][0x2d0] ;  /* 0x0000b40000007a13 */ /* 0x002fe80000000000 */
        /* <DEDUP_REMOVED lines=58> */
.L_x_5795:
[----:B------:R2:W-:Y:S01]  /*d3a0*/  @P1 STS.128 [R179+0x2000], RZ ;  /* 0x002000ffb3001388 */ /* 0x0005e20000000c00 */
[-C--:B------:R-:W-:Y:S01]  /*d3b0*/  @!P1 IADD3 R11, P3, R177, R6.reuse, RZ ;  /* 0x00000006b10b9210 */ /* 0x080fe20007f7e0ff */
[----:B-1----:R-:W-:Y:S01]  /*d3c0*/  @!P1 IMAD.MOV.U32 R0, RZ, RZ, c[0x0][0x19c] ;  /* 0x00006700ff009624 */ /* 0x002fe200078e00ff */
[-C--:B------:R-:W-:Y:S01]  /*d3d0*/  @!P1 LEA R9, P2, R5, R6.reuse, 0x5 ;  /* 0x0000000605099211 */ /* 0x080fe200078428ff */
[----:B------:R-:W-:Y:S01]  /*d3e0*/  @!P1 IMAD.MOV.U32 R4, RZ, RZ, c[0x0][0x19c] ;  /* 0x00006700ff049624 */ /* 0x000fe200078e00ff */
[----:B------:R-:W-:Y:S01]  /*d3f0*/  @!P1 MOV R20, R6 ;  /* 0x0000000600149202 */ /* 0x000fe20000000f00 */
[--C-:B------:R-:W-:Y:S01]  /*d400*/  @!P1 IMAD.X R2, R176, 0x1, R7.reuse, P3 ;  /* 0x00000001b0029824 */ /* 0x100fe200018e0607 */
[-C--:B------:R-:W-:Y:S01]  /*d410*/  @!P1 LEA R16, P3, R11, R190.reuse, 0x1 ;  /* 0x000000be0b109211 */ /* 0x080fe200078608ff */
[C---:B------:R-:W-:Y:S01]  /*d420*/  @!P1 IMAD.WIDE.U32 R12, R5.reuse, 0x30, R6 ;  /* 0x00000030050c9825 */ /* 0x040fe200078e0006 */
[----:B------:R-:W-:Y:S02]  /*d430*/  @!P1 LEA.HI.X R0, R5, R7, R0, 0x5, P2 ;  /* 0x0000000705009211 */ /* 0x000fe400010f2c00 */
[-C--:B------:R-:W-:Y:S01]  /*d440*/  @!P1 LEA.HI.X R17, R11, R191.reuse, R2, 0x1, P3 ;  /* 0x000000bf0b119211 */ /* 0x080fe200018f0c02 */
[----:B------:R-:W-:Y:S01]  /*d450*/  @!P1 IMAD.MOV.U32 R2, RZ, RZ, c[0x0][0x19c] ;  /* 0x00006700ff029624 */ /* 0x000fe200078e00ff */
[-C--:B------:R-:W-:Y:S01]  /*d460*/  LEA R18, P3, R6, R190.reuse, 0x1 ;  /* 0x000000be06127211 */ /* 0x080fe200078608ff */
[--C-:B------:R-:W-:Y:S01]  /*d470*/  @!P1 IMAD.MOV.U32 R21, RZ, RZ, R7.reuse ;  /* 0x000000ffff159224 */ /* 0x100fe200078e0007 */
[----:B------:R-:W-:Y:S01]  /*d480*/  @!P1 LEA R14, P2, R9, R190, 0x1 ;  /* 0x000000be090e9211 */ /* 0x000fe200078408ff */
[----:B------:R-:W-:Y:S01]  /*d490*/  @!P1 IMAD R4, R4, 0x30, RZ ;  /* 0x0000003004049824 */ /* 0x000fe200078e02ff */
        /* <DEDUP_REMOVED lines=19> */
[----:B------:R-:W-:Y:S01]  /*d5d0*/  @!P1 IMAD.MOV.U32 R4, RZ, RZ, c[0x0][0x19c] ;  /* 0x00006700ff049624 */ /* 0x000fe200078e00ff */
[----:B------:R2:W-:Y:S01]  /*d5e0*/  @P1 STS.128 [R179+0x3000], RZ ;  /* 0x003000ffb3001388 */ /* 0x0005e20000000c00 */
[----:B------:R-:W-:Y:S01]  /*d5f0*/  @!P1 IMAD R0, R0, 0x50, RZ ;  /* 0x0000005000009824 */ /* 0x000fe200078e02ff */
[-C--:B------:R-:W-:Y:S01]  /*d600*/  @!P1 LEA R12, P2, R20, R190.reuse, 0x1 ;  /* 0x000000be140c9211 */ /* 0x080fe200078408ff */
[--C-:B------:R-:W-:Y:S01]  /*d610*/  @!P1 IMAD.MOV.U32 R11, RZ, RZ, R7.reuse ;  /* 0x000000ffff0b9224 */ /* 0x100fe200078e0007 */
[----:B------:R-:W-:Y:S01]  /*d620*/  @!PT LDS RZ, [RZ] ;  /* 0x00000000fffff984 */ /* 0x000fe20000000800 */
[----:B------:R-:W-:Y:S01]  /*d630*/  @!PT LDS RZ, [RZ] ;  /* 0x00000000fffff984 */ /* 0x000fe20000000800 */
[----:B------:R-:W-:Y:S01]  /*d640*/  @!PT LDS RZ, [RZ] ;  /* 0x00000000fffff984 */ /* 0x000fe20000000800 */
[----:B------:R2:W-:Y:S01]  /*d650*/  @!P1 LDGSTS.E.BYPASS.LTC128B.128 [R179+0x3000], [R14.64] ;  /* 0x030000000eb39fae */ /* 0x0005e2000b901d46 */
[C---:B------:R-:W-:Y:S03]  /*d660*/  @!P1 IMAD.WIDE.U32 R6, R5.reuse, 0x70, R6 ;  /* 0x0000007005069825 */ /* 0x040fe600078e0006 */
[----:B------:R2:W-:Y:S01]  /*d670*/  @P1 STS.128 [R179+0x3800], RZ ;  /* 0x003800ffb3001388 */ /* 0x0005e20000000c00 */
[----:B------:R-:W-:Y:S01]  /*d680*/  @!P1 IMAD.WIDE.U32 R10, R5, 0x60, R10 ;  /* 0x00000060050a9825 */ /* 0x000fe200078e000a */
[----:B------:R-:W-:Y:S02]  /*d690*/  @!P1 IADD3 R5, R0, R21, RZ ;  /* 0x0000001500059210 */ /* 0x000fe40007ffe0ff */
[----:B------:R-:W-:Y:S01]  /*d6a0*/  @!PT LDS RZ, [RZ] ;  /* 0x00000000fffff984 */ /* 0x000fe20000000800 */
[----:B------:R-:W-:Y:S01]  /*d6b0*/  @!PT LDS RZ, [RZ] ;  /* 0x00000000fffff984 */ /* 0x000fe20000000800 */
[----:B------:R-:W-:Y:S01]  /*d6c0*/  @!PT LDS RZ, [RZ] ;  /* 0x00000000fffff984 */ /* 0x000fe20000000800 */
[----:B------:R2:W-:Y:S01]  /*d6d0*/  @!P1 LDGSTS.E.BYPASS.LTC128B.128 [R179+0x3800], [R22.64] ;  /* 0x0380000016b39fae */ /* 0x0005e2000b901d46 */
[----:B------:R-:W-:Y:S01]  /*d6e0*/  @!P1 IMAD.MOV.U32 R0, RZ, RZ, c[0x0][0x19c] ;  /* 0x00006700ff009624 */ /* 0x000fe200078e00ff */
[-C--:B------:R-:W-:Y:S01]  /*d6f0*/  @!P1 LEA.HI.X R13, R20, R191.reuse, R5, 0x1, P2 ;  /* 0x000000bf140d9211 */ /* 0x080fe200010f0c05 */
[----:B------:R-:W-:Y:S01]  /*d700*/  @!P1 IMAD R5, R4, 0x60, RZ ;  /* 0x0000006004059824 */ /* 0x000fe200078e02ff */
[----:B------:R2:W-:Y:S01]  /*d710*/  @P1 STS.128 [R179+0x4000], RZ ;  /* 0x004000ffb3001388 */ /* 0x0005e20000000c00 */
[-C--:B------:R-:W-:Y:S01]  /*d720*/  @!P1 LEA R20, P4, R8, R190.reuse, 0x1 ;  /* 0x000000be08149211 */ /* 0x080fe200078808ff */
[----:B------:R-:W-:Y:S01]  /*d730*/  @!P1 IMAD R9, R0, 0x70, RZ ;  /* 0x0000007000099824 */ /* 0x000fe200078e02ff */
[-C--:B------:R-:W-:Y:S01]  /*d740*/  @!P1 LEA R4, P3, R10, R190.reuse, 0x1 ;  /* 0x000000be0a049211 */ /* 0x080fe200078608ff */
[----:B------:R-:W-:Y:S01]  /*d750*/  @!P1 IMAD.IADD R5, R5, 0x1, R11 ;  /* 0x0000000105059824 */ /* 0x000fe200078e020b */
[-C--:B------:R-:W-:Y:S02]  /*d760*/  @!P1 LEA.HI.X R21, R8, R191.reuse, R2, 0x1, P4 ;  /* 0x000000bf08159211 */ /* 0x080fe400020f0c02 */
[----:B------:R-:W-:Y:S01]  /*d770*/  @!P1 LEA R24, P2, R6, R190, 0x1 ;  /* 0x000000be06189211 */ /* 0x000fe200078408ff */
[----:B------:R-:W-:Y:S01]  /*d780*/  IMAD.MOV.U32 R190, RZ, RZ, R18 ;  /* 0x000000ffffbe7224 */ /* 0x000fe200078e0012 */
[----:B------:R-:W-:Y:S01]  /*d790*/  @!P1 LEA.HI.X R5, R10, R191, R5, 0x1, P3 ;  /* 0x000000bf0a059211 */ /* 0x000fe200018f0c05 */
[----:B------:R-:W-:Y:S01]  /*d7a0*/  @!PT LDS RZ, [RZ] ;  /* 0x00000000fffff984 */ /* 0x000fe20000000800 */
[----:B------:R-:W-:Y:S01]  /*d7b0*/  @!PT LDS RZ, [RZ] ;  /* 0x00000000fffff984 */ /* 0x000fe20000000800 */
[----:B------:R-:W-:Y:S01]  /*d7c0*/  @!PT LDS RZ, [RZ] ;  /* 0x00000000fffff984 */ /* 0x000fe20000000800 */
[----:B------:R2:W-:Y:S01]  /*d7d0*/  @!P1 LDGSTS.E.BYPASS.LTC128B.128 [R179+0x4000], [R20.64] ;  /* 0x0400000014b39fae */ /* 0x0005e2000b901d46 */
[----:B------:R-:W-:Y:S03]  /*d7e0*/  @!P1 IADD3 R9, R9, R7, RZ ;  /* 0x0000000709099210 */ /* 0x000fe60007ffe0ff */
        /* <DEDUP_REMOVED lines=18> */
.L_x_5794:
        /* <DEDUP_REMOVED lines=91> */
[----:B------:R-:W-:Y:S01]  /*dec0*/  ISETP.GT.AND P1, PT, R180, R175, PT ;  /* 0x000000afb400720c */ /* 0x000fe20003f24270 */
        /* <DEDUP_REMOVED lines=9> */
[----:B------:R-:W-:Y:S01]  /*df60*/  FFMA.FTZ R101, R154, c[0x0][0x23c], -R39 ;  /* 0x00008f009a657a23 */ /* 0x000fe20000010827 */
        /* <DEDUP_REMOVED lines=12> */
[----:B------:R-:W-:Y:S01]  /*e030*/  MUFU.EX2 R108, R108 ;  /* 0x0000006c006c7308 */ /* 0x000fe20000000800 */
[C---:B------:R-:W-:Y:S02]  /*e040*/  FMUL.FTZ R19, R38.reuse, R87 ;  /* 0x0000005726137220 */ /* 0x040fe40000410000 */
[C---:B------:R-:W-:Y:S02]  /*e050*/  FMUL.FTZ R6, R38.reuse, R98 ;  /* 0x0000006226067220 */ /* 0x040fe40000410000 */
[C---:B------:R-:W-:Y:S02]  /*e060*/  FMUL.FTZ R7, R38.reuse, R99 ;  /* 0x0000006326077220 */ /* 0x040fe40000410000 */
[C---:B------:R-:W-:Y:S02]  /*e070*/  FMUL.FTZ R18, R38.reuse, R86 ;  /* 0x0000005626127220 */ /* 0x040fe40000410000 */
[C---:B------:R-:W-:Y:S01]  /*e080*/  FMUL.FTZ R24, R37.reuse, R76 ;  /* 0x0000004c25187220 */ /* 0x040fe20000410000 */
[----:B------:R-:W2:Y:S01]  /*e090*/  MUFU.EX2 R101, R101 ;  /* 0x0000006500657308 */ /* 0x000ea20000000800 */
[----:B------:R-:W-:Y:S02]  /*e0a0*/  FMUL.FTZ R27, R38, R79 ;  /* 0x0000004f261b7220 */ /* 0x000fe40000410000 */
[C---:B---3--:R-:W-:Y:S01]  /*e0b0*/  FFMA.FTZ R79, R37.reuse, R192, R57 ;  /* 0x000000c0254f7223 */ /* 0x048fe20000010039 */
[----:B-1----:R-:W-:Y:S01]  /*e0c0*/  F2FP.PACK_AB R40, R106, R57 ;  /* 0x000000396a28723e */ /* 0x002fe200000000ff */
[C---:B------:R-:W-:Y:S01]  /*e0d0*/  FMUL.FTZ R32, R37.reuse, R68 ;  /* 0x0000004425207220 */ /* 0x040fe20000410000 */
[----:B------:R-:W-:Y:S01]  /*e0e0*/  LDSM.16.MT88.4 R56, [R163+0x8000] ;  /* 0x00800000a338783b */ /* 0x000fe20000004200 */
[C---:B------:R-:W-:Y:S02]  /*e0f0*/  FMUL.FTZ R33, R37.reuse, R69 ;  /* 0x0000004525217220 */ /* 0x040fe40000410000 */
[C---:B------:R-:W-:Y:S01]  /*e100*/  FMUL.FTZ R34, R38.reuse, R70 ;  /* 0x0000004626227220 */ /* 0x040fe20000410000 */
[----:B------:R-:W1:Y:S01]  /*e110*/  MUFU.EX2 R105, R105 ;  /* 0x0000006900697308 */ /* 0x000e620000000800 */
[----:B------:R-:W-:Y:S02]  /*e120*/  FMUL.FTZ R35, R38, R71 ;  /* 0x0000004726237220 */ /* 0x000fe40000410000 */
[C---:B------:R-:W-:Y:S02]  /*e130*/  FMUL.FTZ R16, R37.reuse, R84 ;  /* 0x0000005425107220 */ /* 0x040fe40000410000 */
[----:B------:R-:W-:Y:S02]  /*e140*/  FMUL.FTZ R25, R37, R77 ;  /* 0x0000004d25197220 */ /* 0x000fe40000410000 */
[----:B------:R-:W-:Y:S02]  /*e150*/  FFMA.FTZ R77, R236, c[0x0][0x23c], -R39 ;  /* 0x00008f00ec4d7a23 */ /* 0x000fe40000010827 */
[C---:B------:R-:W-:Y:S01]  /*e160*/  FMUL.FTZ R26, R38.reuse, R78 ;  /* 0x0000004e261a7220 */ /* 0x040fe20000410000 */
[----:B------:R-:W3:Y:S01]  /*e170*/  MUFU.EX2 R64, R64 ;  /* 0x0000004000407308 */ /* 0x000ee20000000800 */
[--C-:B------:R-:W-:Y:S02]  /*e180*/  FFMA.FTZ R78, R235, c[0x0][0x23c], -R66.reuse ;  /* 0x00008f00eb4e7a23 */ /* 0x100fe40000010842 */
[----:B------:R-:W-:Y:S01]  /*e190*/  FFMA.FTZ R84, R247, c[0x0][0x23c], -R66 ;  /* 0x00008f00f7547a23 */ /* 0x000fe20000010842 */
[C---:B--2---:R-:W-:Y:S01]  /*e1a0*/  F2FP.PACK_AB R41, R101.reuse, R108 ;  /* 0x0000006c6529723e */ /* 0x044fe200000000ff */
[----:B------:R-:W-:Y:S02]  /*e1b0*/  FFMA.FTZ R108, R38, R193, R108 ;  /* 0x000000c1266c7223 */ /* 0x000fe4000001006c */
[----:B------:R-:W-:Y:S02]  /*e1c0*/  FADD.FTZ R106, R106, R79 ;  /* 0x0000004f6a6a7221 */ /* 0x000fe40000010000 */
[----:B------:R-:W-:Y:S01]  /*e1d0*/  FADD.FTZ R101, R101, R108 ;  /* 0x0000006c65657221 */ /* 0x000fe20000010000 */
[----:B------:R-:W2:Y:S01]  /*e1e0*/  MUFU.EX2 R104, R104 ;  /* 0x0000006800687308 */ /* 0x000ea20000000800 */
[--C-:B------:R-:W-:Y:S02]  /*e1f0*/  FFMA.FTZ R65, R251, c[0x0][0x23c], -R66.reuse ;  /* 0x00008f00fb417a23 */ /* 0x100fe40000010842 */
[----:B------:R-:W-:Y:S02]  /*e200*/  FFMA.FTZ R60, R249, c[0x0][0x23c], -R66 ;  /* 0x00008f00f93c7a23 */ /* 0x000fe40000010842 */
[----:B-1----:R-:W-:Y:S02]  /*e210*/  FADD.FTZ R79, R105, R106 ;  /* 0x0000006a694f7221 */ /* 0x002fe40000010000 */
[--C-:B------:R-:W-:Y:S02]  /*e220*/  FFMA.FTZ R61, R248, c[0x0][0x23c], -R39.reuse ;  /* 0x00008f00f83d7a23 */ /* 0x100fe40000010827 */
[--C-:B------:R-:W-:Y:S01]  /*e230*/  FFMA.FTZ R71, R241, c[0x0][0x23c], -R66.reuse ;  /* 0x00008f00f1477a23 */ /* 0x100fe20000010842 */
[----:B------:R-:W1:Y:S01]  /*e240*/  MUFU.EX2 R63, R63 ;  /* 0x0000003f003f7308 */ /* 0x000e620000000800 */
[----:B------:R-:W-:Y:S02]  /*e250*/  FFMA.FTZ R69, R242, c[0x0][0x23c], -R39 ;  /* 0x00008f00f2457a23 */ /* 0x000fe40000010827 */
[--C-:B------:R-:W-:Y:S01]  /*e260*/  FFMA.FTZ R70, R239, c[0x0][0x23c], -R66.reuse ;  /* 0x00008f00ef467a23 */ /* 0x100fe20000010842 */
[C---:B---3--:R-:W-:Y:S01]  /*e270*/  F2FP.PACK_AB R42, R64.reuse, R105 ;  /* 0x00000069402a723e */ /* 0x048fe200000000ff */
[----:B------:R-:W-:Y:S02]  /*e280*/  FADD.FTZ R64, R64, R79 ;  /* 0x0000004f40407221 */ /* 0x000fe40000010000 */
[--C-:B------:R-:W-:Y:S02]  /*e290*/  FFMA.FTZ R243, R243, c[0x0][0x23c], -R66.reuse ;  /* 0x00008f00f3f37a23 */ /* 0x100fe40000010842 */
[--C-:B------:R-:W-:Y:S01]  /*e2a0*/  FFMA.FTZ R107, R225, c[0x0][0x23c], -R66.reuse ;  /* 0x00008f00e16b7a23 */ /* 0x100fe20000010842 */
[----:B------:R-:W-:Y:S01]  /*e2b0*/  MUFU.EX2 R65, R65 ;  /* 0x0000004100417308 */ /* 0x000fe20000000800 */
[--C-:B------:R-:W-:Y:S02]  /*e2c0*/  FFMA.FTZ R109, R226, c[0x0][0x23c], -R39.reuse ;  /* 0x00008f00e26d7a23 */ /* 0x100fe40000010827 */
[----:B------:R-:W-:Y:S02]  /*e2d0*/  FFMA.FTZ R110, R224, c[0x0][0x23c], -R39 ;  /* 0x00008f00e06e7a23 */ /* 0x000fe40000010827 */
[----:B--2---:R-:W-:Y:S02]  /*e2e0*/  FADD.FTZ R86, R104, R101 ;  /* 0x0000006568567221 */ /* 0x004fe40000010000 */
[--C-:B------:R-:W-:Y:S02]  /*e2f0*/  FFMA.FTZ R111, R223, c[0x0][0x23c], -R66.reuse ;  /* 0x00008f00df6f7a23 */ /* 0x100fe40000010842 */
[----:B------:R-:W-:Y:S01]  /*e300*/  FFMA.FTZ R112, R221, c[0x0][0x23c], -R66 ;  /* 0x00008f00dd707a23 */ /* 0x000fe20000010842 */
        /* <DEDUP_REMOVED lines=12> */
[----:B------:R-:W-:Y:S03]  /*e3d0*/  MUFU.EX2 R61, R61 ;  /* 0x0000003d003d7308 */ /* 0x000fe60000000800 */
        /* <DEDUP_REMOVED lines=30> */
[----:B------:R-:W1:Y:S03]  /*e5c0*/  MUFU.EX2 R73, R244 ;  /* 0x000000f400497308 */ /* 0x000e660000000800 */
[----:B------:R-:W-:Y:S02]  /*e5d0*/  FMUL.FTZ R31, R38, R75 ;  /* 0x0000004b261f7220 */ /* 0x000fe40000410000 */
[--C-:B------:R-:W-:Y:S02]  /*e5e0*/  FFMA.FTZ R74, R238, c[0x0][0x23c], -R39.reuse ;  /* 0x00008f00ee4a7a23 */ /* 0x100fe40000010827 */
        /* <DEDUP_REMOVED lines=8> */
[----:B------:R-:W2:Y:S02]  /*e670*/  LDSM.16.MT88.4 R44, [R163+0x6800] ;  /* 0x00680000a32c783b */ /* 0x000ea40000004200 */
[----:B------:R-:W-:Y:S01]  /*e680*/  MUFU.EX2 R72, R72 ;  /* 0x0000004800487308 */ /* 0x000fe20000000800 */
[--C-:B------:R-:W-:Y:S02]  /*e690*/  FFMA.FTZ R122, R211, c[0x0][0x23c], -R66.reuse ;  /* 0x00008f00d37a7a23 */ /* 0x100fe40000010842 */
[----:B------:R-:W-:Y:S01]  /*e6a0*/  FFMA.FTZ R123, R210, c[0x0][0x23c], -R39 ;  /* 0x00008f00d27b7a23 */ /* 0x000fe20000010827 */
[----:B-1----:R-:W-:Y:S01]  /*e6b0*/  F2FP.PACK_AB R43, R73, R76 ;  /* 0x0000004c492b723e */ /* 0x002fe200000000ff */
[----:B------:R-:W-:Y:S01]  /*e6c0*/  FFMA.FTZ R101, R207, c[0x0][0x23c], -R66 ;  /* 0x00008f00cf657a23 */ /* 0x000fe20000010842 */
[----:B------:R-:W-:Y:S03]  /*e6d0*/  F2FP.PACK_AB R40, R60, R65 ;  /* 0x000000413c28723e */ /* 0x000fe600000000ff */
[----:B------:R-:W-:Y:S01]  /*e6e0*/  F2FP.PACK_AB R41, R61, R62 ;  /* 0x0000003e3d29723e */ /* 0x000fe200000000ff */
[----:B------:R-:W-:Y:S01]  /*e6f0*/  MUFU.EX2 R77, R77 ;  /* 0x0000004d004d7308 */ /* 0x000fe20000000800 */
[----:B------:R-:W-:Y:S01]  /*e700*/  F2FP.PACK_AB R42, R67, R84 ;  /* 0x00000054432a723e */ /* 0x000fe200000000ff */
[----:B------:R-:W-:Y:S02]  /*e710*/  FADD.FTZ R62, R62, R79 ;  /* 0x0000004f3e3e7221 */ /* 0x000fe40000010000 */
[----:B------:R-:W-:Y:S02]  /*e720*/  FADD.FTZ R65, R65, R64 ;  /* 0x0000004041417221 */ /* 0x000fe40000010000 */
[----:B------:R-:W-:Y:S02]  /*e730*/  FADD.FTZ R61, R61, R62 ;  /* 0x0000003e3d3d7221 */ /* 0x000fe40000010000 */
[C---:B------:R-:W-:Y:S02]  /*e740*/  HMMA.16816.F32 R4, R40.reuse, R48, R4 ;  /* 0x000000302804723c */ /* 0x040fe40000001804 */
[----:B------:R-:W-:Y:S01]  /*e750*/  MUFU.EX2 R78, R78 ;  /* 0x0000004e004e7308 */ /* 0x000fe20000000800 */
[----:B------:R-:W-:Y:S02]  /*e760*/  FADD.FTZ R65, R60, R65 ;  /* 0x000000413c417221 */ /* 0x000fe40000010000 */
[----:B------:R-:W-:Y:S02]  /*e770*/  FFMA.FTZ R106, R205, c[0x0][0x23c], -R66 ;  /* 0x00008f00cd6a7a23 */ /* 0x000fe40000010842 */
[----:B------:R-:W-:Y:S01]  /*e780*/  FADD.FTZ R84, R84, R65 ;  /* 0x0000004154547221 */ /* 0x000fe20000010000 */
[C---:B------:R-:W-:Y:S01]  /*e790*/  HMMA.16816.F32 R8, R40.reuse, R50, R8 ;  /* 0x000000322808723c */ /* 0x040fe20000001808 */
[----:B------:R-:W1:Y:S03]  /*e7a0*/  LDSM.16.MT88.4 R48, [R162+0x6800] ;  /* 0x00680000a230783b */ /* 0x000e660000004200 */
[----:B------:R-:W-:Y:S01]  /*e7b0*/  FADD.FTZ R67, R67, R84 ;  /* 0x0000005443437221 */ /* 0x000fe20000010000 */
[----:B------:R-:W3:Y:S01]  /*e7c0*/  MUFU.EX2 R74, R74 ;  /* 0x0000004a004a7308 */ /* 0x000ee20000000800 */
[--C-:B------:R-:W-:Y:S02]  /*e7d0*/  FFMA.FTZ R105, R206, c[0x0][0x23c], -R39.reuse ;  /* 0x00008f00ce697a23 */ /* 0x100fe40000010827 */
[C---:B------:R-:W-:Y:S01]  /*e7e0*/  HMMA.16816.F32 R12, R40.reuse, R52, R12 ;  /* 0x00000034280c723c */ /* 0x040fe2000000180c */
[----:B------:R-:W-:Y:S03]  /*e7f0*/  LDSM.16.MT88.4 R84, [R164+0x9800] ;  /* 0x00980000a454783b */ /* 0x000fe60000004200 */
[--C-:B------:R-:W-:Y:S02]  /*e800*/  FFMA.FTZ R108, R204, c[0x0][0x23c], -R39.reuse ;  /* 0x00008f00cc6c7a23 */ /* 0x100fe40000010827 */
[--C-:B------:R-:W-:Y:S01]  /*e810*/  FFMA.FTZ R208, R208, c[0x0][0x23c], -R39.reuse ;  /* 0x00008f00d0d07a23 */ /* 0x100fe20000010827 */
[----:B------:R-:W-:Y:S01]  /*e820*/  MUFU.EX2 R81, R81 ;  /* 0x0000005100517308 */ /* 0x000fe20000000800 */
[C---:B------:R-:W-:Y:S01]  /*e830*/  HMMA.16816.F32 R16, R40.reuse, R54, R16 ;  /* 0x000000362810723c */ /* 0x040fe20000001810 */
[----:B------:R-:W4:Y:S03]  /*e840*/  LDSM.16.MT88.4 R52, [R166+0x7000] ;  /* 0x00700000a634783b */ /* 0x000f260000004200 */
[--C-:B------:R-:W-:Y:S02]  /*e850*/  FFMA.FTZ R124, R201, c[0x0][0x23c], -R66.reuse ;  /* 0x00008f00c97c7a23 */ /* 0x100fe40000010842 */
[--C-:B------:R-:W-:Y:S02]  /*e860*/  FFMA.FTZ R125, R203, c[0x0][0x23c], -R66.reuse ;  /* 0x00008f00cb7d7a23 */ /* 0x100fe40000010842 */
[C---:B--2---:R-:W-:Y:S01]  /*e870*/  HMMA.16816.F32 R20, R40.reuse, R44, R20 ;  /* 0x0000002c2814723c */ /* 0x044fe20000001814 */
[----:B------:R-:W-:Y:S03]  /*e880*/  MUFU.EX2 R75, R75 ;  /* 0x0000004b004b7308 */ /* 0x000fe60000000800 */
[--C-:B------:R-:W-:Y:S02]  /*e890*/  FFMA.FTZ R126, R202, c[0x0][0x23c], -R39.reuse ;  /* 0x00008f00ca7e7a23 */ /* 0x100fe40000010827 */
[--C-:B------:R-:W-:Y:S02]  /*e8a0*/  FFMA.FTZ R63, R198, c[0x0][0x23c], -R39.reuse ;  /* 0x00008f00c63f7a23 */ /* 0x100fe40000010827 */
[C---:B------:R-:W-:Y:S01]  /*e8b0*/  HMMA.16816.F32 R24, R40.reuse, R46, R24 ;  /* 0x0000002e2818723c */ /* 0x040fe20000001818 */
[----:B------:R-:W2:Y:S02]  /*e8c0*/  LDSM.16.MT88.4 R44, [R164+0x7000] ;  /* 0x00700000a42c783b */ /* 0x000ea40000004200 */
[----:B------:R-:W5:Y:S01]  /*e8d0*/  MUFU.EX2 R70, R70 ;  /* 0x0000004600467308 */ /* 0x000f620000000800 */
[--C-:B------:R-:W-:Y:S02]  /*e8e0*/  FFMA.FTZ R36, R36, c[0x0][0x23c], -R39.reuse ;  /* 0x00008f0024247a23 */ /* 0x100fe40000010827 */
[----:B------:R-:W-:Y:S02]  /*e8f0*/  FFMA.FTZ R39, R3, c[0x0][0x23c], -R39 ;  /* 0x00008f0003277a23 */ /* 0x000fe40000010827 */
[--C-:B------:R-:W-:Y:S01]  /*e900*/  FFMA.FTZ R199, R199, c[0x0][0x23c], -R66.reuse ;  /* 0x00008f00c7c77a23 */ /* 0x100fe20000010842 */
[C---:B-1----:R-:W-:Y:S03]  /*e910*/  HMMA.16816.F32 R28, R40.reuse, R48, R28 ;  /* 0x00000030281c723c */ /* 0x042fe6000000181c */
[----:B------:R-:W-:Y:S01]  /*e920*/  FFMA.FTZ R66, R200, c[0x0][0x23c], -R66 ;  /* 0x00008f00c8427a23 */ /* 0x000fe20000010842 */
[----:B------:R-:W-:Y:S04]  /*e930*/  MUFU.EX2 R80, R80 ;  /* 0x0000005000507308 */ /* 0x000fe80000000800 */
[----:B------:R-:W-:Y:S01]  /*e940*/  HMMA.16816.F32 R32, R40, R50, R32 ;  /* 0x000000322820723c */ /* 0x000fe20000001820 */
[----:B------:R-:W1:Y:S05]  /*e950*/  LDSM.16.MT88.4 R48, [R163+0x7000] ;  /* 0x00700000a330783b */ /* 0x000e6a0000004200 */
[----:B------:R-:W1:Y:S01]  /*e960*/  MUFU.EX2 R89, R89 ;  /* 0x0000005900597308 */ /* 0x000e620000000800 */
[----:B---3--:R-:W-:Y:S02]  /*e970*/  F2FP.PACK_AB R43, R77, R74 ;  /* 0x0000004a4d2b723e */ /* 0x008fe400000000ff */
[C---:B------:R-:W-:Y:S03]  /*e980*/  F2FP.PACK_AB R40, R71.reuse, R68 ;  /* 0x000000444728723e */ /* 0x040fe600000000ff */
[----:B------:R-:W-:Y:S01]  /*e990*/  F2FP.PACK_AB R41, R72, R69 ;  /* 0x000000454829723e */ /* 0x000fe200000000ff */
[----:B------:R-:W-:Y:S01]  /*e9a0*/  FADD.FTZ R68, R68, R67 ;  /* 0x0000004344447221 */ /* 0x000fe20000010000 */
[C---:B-----5:R-:W-:Y:S02]  /*e9b0*/  F2FP.PACK_AB R42, R70.reuse, R75 ;  /* 0x0000004b462a723e */ /* 0x060fe400000000ff */
[----:B------:R-:W-:Y:S01]  /*e9c0*/  MUFU.EX2 R83, R83 ;  /* 0x0000005300537308 */ /* 0x000fe20000000800 */
[----:B------:R-:W-:Y:S04]  /*e9d0*/  FADD.FTZ R68, R71, R68 ;  /* 0x0000004447447221 */ /* 0x000fe80000010000 */
[C---:B----4-:R-:W-:Y:S03]  /*e9e0*/  HMMA.16816.F32 R4, R40.reuse, R52, R4 ;  /* 0x000000342804723c */ /* 0x050fe60000001804 */
[----:B------:R-:W-:Y:S02]  /*e9f0*/  FADD.FTZ R75, R75, R68 ;  /* 0x000000444b4b7221 */ /* 0x000fe40000010000 */
[----:B------:R-:W3:Y:S02]  /*ea00*/  MUFU.EX2 R82, R82 ;  /* 0x0000005200527308 */ /* 0x000ee40000000800 */
[----:B------:R-:W-:Y:S01]  /*ea10*/  FADD.FTZ R75, R70, R75 ;  /* 0x0000004b464b7221 */ /* 0x000fe20000010000 */
[C---:B------:R-:W-:Y:S01]  /*ea20*/  HMMA.16816.F32 R8, R40.reuse, R54, R8 ;  /* 0x000000362808723c */ /* 0x040fe20000001808 */
[----:B------:R-:W4:Y:S06]  /*ea30*/  LDSM.16.MT88.4 R52, [R162+0x7000] ;  /* 0x00700000a234783b */ /* 0x000f2c0000004200 */
[----:B------:R-:W-:Y:S01]  /*ea40*/  MUFU.EX2 R88, R88 ;  /* 0x0000005800587308 */ /* 0x000fe20000000800 */
[C---:B--2---:R-:W-:Y:S08]  /*ea50*/  HMMA.16816.F32 R12, R40.reuse, R44, R12 ;  /* 0x0000002c280c723c */ /* 0x044ff0000000180c */
[C---:B------:R-:W-:Y:S01]  /*ea60*/  HMMA.16816.F32 R16, R40.reuse, R46, R16 ;  /* 0x0000002e2810723c */ /* 0x040fe20000001810 */
[----:B------:R-:W2:Y:S01]  /*ea70*/  LDSM.16.MT88.4 R44, [R166+0x7800] ;  /* 0x00780000a62c783b */ /* 0x000ea20000004200 */
[----:B------:R-:W5:Y:S06]  /*ea80*/  MUFU.EX2 R91, R91 ;  /* 0x0000005b005b7308 */ /* 0x000f6c0000000800 */
[C---:B-1----:R-:W-:Y:S04]  /*ea90*/  HMMA.16816.F32 R20, R40.reuse, R48, R20 ;  /* 0x000000302814723c */ /* 0x042fe80000001814 */
[----:B------:R-:W-:Y:S04]  /*eaa0*/  MUFU.EX2 R90, R90 ;  /* 0x0000005a005a7308 */ /* 0x000fe80000000800 */
[C---:B------:R-:W-:Y:S01]  /*eab0*/  HMMA.16816.F32 R24, R40.reuse, R50, R24 ;  /* 0x000000322818723c */ /* 0x040fe20000001818 */
[----:B------:R-:W1:Y:S05]  /*eac0*/  LDSM.16.MT88.4 R48, [R164+0x7800] ;  /* 0x00780000a430783b */ /* 0x000e6a0000004200 */
[----:B------:R-:W1:Y:S02]  /*ead0*/  MUFU.EX2 R107, R107 ;  /* 0x0000006b006b7308 */ /* 0x000e640000000800 */
[C---:B----4-:R-:W-:Y:S08]  /*eae0*/  HMMA.16816.F32 R28, R40.reuse, R52, R28 ;  /* 0x00000034281c723c */ /* 0x050ff0000000181c */
[----:B------:R-:W-:Y:S01]  /*eaf0*/  MUFU.EX2 R109, R109 ;  /* 0x0000006d006d7308 */ /* 0x000fe20000000800 */
[----:B------:R-:W-:Y:S01]  /*eb00*/  HMMA.16816.F32 R32, R40, R54, R32 ;  /* 0x000000362820723c */ /* 0x000fe20000001820 */
[----:B------:R-:W4:Y:S06]  /*eb10*/  LDSM.16.MT88.4 R52, [R163+0x7800] ;  /* 0x00780000a334783b */ /* 0x000f2c0000004200 */
[----:B------:R-:W-:Y:S02]  /*eb20*/  F2FP.PACK_AB R40, R81, R78 ;  /* 0x0000004e5128723e */ /* 0x000fe400000000ff */
[----:B------:R-:W-:Y:S01]  /*eb30*/  F2FP.PACK_AB R41, R89, R80 ;  /* 0x000000505929723e */ /* 0x000fe200000000ff */
[----:B------:R-:W1:Y:S02]  /*eb40*/  MUFU.EX2 R110, R110 ;  /* 0x0000006e006e7308 */ /* 0x000e640000000800 */
[----:B---3--:R-:W-:Y:S02]  /*eb50*/  F2FP.PACK_AB R42, R82, R83 ;  /* 0x00000053522a723e */ /* 0x008fe400000000ff */
[----:B-----5:R-:W-:Y:S06]  /*eb60*/  F2FP.PACK_AB R43, R91, R88 ;  /* 0x000000585b2b723e */ /* 0x020fec00000000ff */
[----:B------:R-:W-:Y:S01]  /*eb70*/  MUFU.EX2 R111, R111 ;  /* 0x0000006f006f7308 */ /* 0x000fe20000000800 */
[C---:B--2---:R-:W-:Y:S08]  /*eb80*/  HMMA.16816.F32 R4, R40.reuse, R44, R4 ;  /* 0x0000002c2804723c */ /* 0x044ff00000001804 */
[C---:B------:R-:W-:Y:S01]  /*eb90*/  HMMA.16816.F32 R8, R40.reuse, R46, R8 ;  /* 0x0000002e2808723c */ /* 0x040fe20000001808 */
[----:B------:R-:W2:Y:S01]  /*eba0*/  LDSM.16.MT88.4 R44, [R162+0x7800] ;  /* 0x00780000a22c783b */ /* 0x000ea20000004200 */
[----:B------:R-:W3:Y:S06]  /*ebb0*/  MUFU.EX2 R112, R112 ;  /* 0x0000007000707308 */ /* 0x000eec0000000800 */
[C---:B-1----:R-:W-:Y:S04]  /*ebc0*/  HMMA.16816.F32 R12, R40.reuse, R48, R12 ;  /* 0x00000030280c723c */ /* 0x042fe8000000180c */
[----:B------:R-:W-:Y:S04]  /*ebd0*/  MUFU.EX2 R113, R113 ;  /* 0x0000007100717308 */ /* 0x000fe80000000800 */
[C---:B------:R-:W-:Y:S01]  /*ebe0*/  HMMA.16816.F32 R16, R40.reuse, R50, R16 ;  /* 0x000000322810723c */ /* 0x040fe20000001810 */
[----:B------:R-:W1:Y:S05]  /*ebf0*/  LDSM.16.MT88.4 R48, [R166+0x8000] ;  /* 0x00800000a630783b */ /* 0x000e6a0000004200 */
[----:B------:R-:W5:Y:S02]  /*ec00*/  MUFU.EX2 R114, R114 ;  /* 0x0000007200727308 */ /* 0x000f640000000800 */
[C---:B----4-:R-:W-:Y:S08]  /*ec10*/  HMMA.16816.F32 R20, R40.reuse, R52, R20 ;  /* 0x000000342814723c */ /* 0x050ff00000001814 */
[C---:B------:R-:W-:Y:S01]  /*ec20*/  HMMA.16816.F32 R24, R40.reuse, R54, R24 ;  /* 0x000000362818723c */ /* 0x040fe20000001818 */
[----:B------:R-:W4:Y:S01]  /*ec30*/  LDSM.16.MT88.4 R52, [R164+0x8000] ;  /* 0x00800000a434783b */ /* 0x000f220000004200 */
[----:B------:R-:W-:Y:S06]  /*ec40*/  MUFU.EX2 R115, R115 ;  /* 0x0000007300737308 */ /* 0x000fec0000000800 */
[C---:B--2---:R-:W-:Y:S04]  /*ec50*/  HMMA.16816.F32 R28, R40.reuse, R44, R28 ;  /* 0x0000002c281c723c */ /* 0x044fe8000000181c */
[----:B------:R-:W2:Y:S04]  /*ec60*/  MUFU.EX2 R116, R116 ;  /* 0x0000007400747308 */ /* 0x000ea80000000800 */
[----:B------:R-:W-:Y:S01]  /*ec70*/  HMMA.16816.F32 R32, R40, R46, R32 ;  /* 0x0000002e2820723c */ /* 0x000fe20000001820 */
[----:B------:R-:W2:Y:S05]  /*ec80*/  LDSM.16.MT88.4 R44, [R162+0x8000] ;  /* 0x00800000a22c783b */ /* 0x000eaa0000004200 */
[----:B------:R-:W-:Y:S01]  /*ec90*/  MUFU.EX2 R117, R117 ;  /* 0x0000007500757308 */ /* 0x000fe20000000800 */
[----:B------:R-:W-:Y:S02]  /*eca0*/  F2FP.PACK_AB R40, R107, R90 ;  /* 0x0000005a6b28723e */ /* 0x000fe400000000ff */
[----:B------:R-:W-:Y:S03]  /*ecb0*/  F2FP.PACK_AB R41, R110, R109 ;  /* 0x0000006d6e29723e */ /* 0x000fe600000000ff */
[----:B---3--:R-:W-:Y:S02]  /*ecc0*/  F2FP.PACK_AB R42, R112, R111 ;  /* 0x0000006f702a723e */ /* 0x008fe400000000ff */
[----:B-----5:R-:W-:Y:S02]  /*ecd0*/  F2FP.PACK_AB R43, R114, R113 ;  /* 0x00000071722b723e */ /* 0x020fe400000000ff */
[----:B------:R-:W3:Y:S05]  /*ece0*/  MUFU.EX2 R118, R118 ;  /* 0x0000007600767308 */ /* 0x000eea0000000800 */
[C---:B-1----:R-:W-:Y:S05]  /*ecf0*/  HMMA.16816.F32 R4, R40.reuse, R48, R4 ;  /* 0x000000302804723c */ /* 0x042fea0000001804 */
[----:B------:R-:W-:Y:S03]  /*ed00*/  MUFU.EX2 R37, R37 ;  /* 0x0000002500257308 */ /* 0x000fe60000000800 */
[C---:B------:R-:W-:Y:S01]  /*ed10*/  HMMA.16816.F32 R8, R40.reuse, R50, R8 ;  /* 0x000000322808723c */ /* 0x040fe20000001808 */
[----:B------:R-:W1:Y:S06]  /*ed20*/  LDSM.16.MT88.4 R48, [R166+0x8800] ;  /* 0x00880000a630783b */ /* 0x000e6c0000004200 */
[----:B------:R-:W5:Y:S01]  /*ed30*/  MUFU.EX2 R38, R38 ;  /* 0x0000002600267308 */ /* 0x000f620000000800 */
[C---:B----4-:R-:W-:Y:S08]  /*ed40*/  HMMA.16816.F32 R12, R40.reuse, R52, R12 ;  /* 0x00000034280c723c */ /* 0x050ff0000000180c */
[C---:B------:R-:W-:Y:S01]  /*ed50*/  HMMA.16816.F32 R16, R40.reuse, R54, R16 ;  /* 0x000000362810723c */ /* 0x040fe20000001810 */
[----:B------:R-:W4:Y:S01]  /*ed60*/  LDSM.16.MT88.4 R52, [R164+0x8800] ;  /* 0x00880000a434783b */ /* 0x000f220000004200 */
        /* <DEDUP_REMOVED lines=10> */
[----:B------:R-:W-:Y:S02]  /*ee10*/  F2FP.PACK_AB R40, R116, R115 ;  /* 0x000000737428723e */ /* 0x000fe400000000ff */
[----:B---3--:R-:W-:Y:S03]  /*ee20*/  F2FP.PACK_AB R41, R118, R117 ;  /* 0x000000757629723e */ /* 0x008fe600000000ff */
[----:B-----5:R-:W-:Y:S01]  /*ee30*/  F2FP.PACK_AB R42, R38, R37 ;  /* 0x00000025262a723e */ /* 0x020fe200000000ff */
[----:B------:R-:W-:Y:S01]  /*ee40*/  MUFU.EX2 R123, R123 ;  /* 0x0000007b007b7308 */ /* 0x000fe20000000800 */
[----:B-1----:R-:W-:Y:S07]  /*ee50*/  F2FP.PACK_AB R43, R120, R119 ;  /* 0x00000077782b723e */ /* 0x002fee00000000ff */
[C---:B------:R-:W-:Y:S02]  /*ee60*/  HMMA.16816.F32 R4, R40.reuse, R48, R4 ;  /* 0x000000302804723c */ /* 0x040fe40000001804 */
[----:B------:R-:W1:Y:S06]  /*ee70*/  MUFU.EX2 R104, R208 ;  /* 0x000000d000687308 */ /* 0x000e6c0000000800 */
[C---:B------:R-:W-:Y:S01]  /*ee80*/  HMMA.16816.F32 R8, R40.reuse, R50, R8 ;  /* 0x000000322808723c */ /* 0x040fe20000001808 */
[----:B------:R-:W3:Y:S03]  /*ee90*/  LDSM.16.MT88.4 R48, [R166+0x9000] ;  /* 0x00900000a630783b */ /* 0x000ee60000004200 */
[----:B------:R-:W-:Y:S04]  /*eea0*/  MUFU.EX2 R101, R101 ;  /* 0x0000006500657308 */ /* 0x000fe80000000800 */
[C---:B----4-:R-:W-:Y:S06]  /*eeb0*/  HMMA.16816.F32 R12, R40.reuse, R52, R12 ;  /* 0x00000034280c723c */ /* 0x050fec000000180c */
[----:B------:R-:W4:Y:S02]  /*eec0*/  MUFU.EX2 R106, R106 ;  /* 0x0000006a006a7308 */ /* 0x000f240000000800 */
        /* <DEDUP_REMOVED lines=14> */
[----:B----4-:R-:W-:Y:S02]  /*efb0*/  F2FP.PACK_AB R42, R106, R101 ;  /* 0x000000656a2a723e */ /* 0x010fe400000000ff */
[----:B---3--:R-:W-:Y:S04]  /*efc0*/  F2FP.PACK_AB R43, R108, R105 ;  /* 0x000000696c2b723e */ /* 0x008fe800000000ff */
[----:B------:R-:W-:Y:S03]  /*efd0*/  MUFU.EX2 R126, R126 ;  /* 0x0000007e007e7308 */ /* 0x000fe60000000800 */
[C---:B------:R-:W-:Y:S07]  /*efe0*/  HMMA.16816.F32 R4, R40.reuse, R48, R4 ;  /* 0x000000302804723c */ /* 0x040fee0000001804 */
[----:B------:R-:W1:Y:S01]  /*eff0*/  MUFU.EX2 R63, R63 ;  /* 0x0000003f003f7308 */ /* 0x000e620000000800 */
[C---:B------:R-:W-:Y:S04]  /*f000*/  HMMA.16816.F32 R8, R40.reuse, R50, R8 ;  /* 0x000000322808723c */ /* 0x040fe80000001808 */
[----:B-----5:R-:W-:Y:S04]  /*f010*/  F2FP.PACK_AB R68, R125, R124 ;  /* 0x0000007c7d44723e */ /* 0x020fe800000000ff */
[C---:B------:R-:W-:Y:S01]  /*f020*/  HMMA.16816.F32 R12, R40.reuse, R52, R12 ;  /* 0x00000034280c723c */ /* 0x040fe2000000180c */
[----:B------:R-:W-:Y:S07]  /*f030*/  MUFU.EX2 R48, R199 ;  /* 0x000000c700307308 */ /* 0x000fee0000000800 */
[C---:B------:R-:W-:Y:S03]  /*f040*/  HMMA.16816.F32 R16, R40.reuse, R54, R16 ;  /* 0x000000362810723c */ /* 0x040fe60000001810 */
[----:B------:R-:W3:Y:S05]  /*f050*/  MUFU.EX2 R49, R66 ;  /* 0x0000004200317308 */ /* 0x000eea0000000800 */
[C---:B--2---:R-:W-:Y:S05]  /*f060*/  HMMA.16816.F32 R20, R40.reuse, R44, R20 ;  /* 0x0000002c2814723c */ /* 0x044fea0000001814 */
[----:B------:R-:W-:Y:S02]  /*f070*/  MUFU.EX2 R36, R36 ;  /* 0x0000002400247308 */ /* 0x000fe40000000800 */
[----:B------:R-:W-:Y:S01]  /*f080*/  FADD.FTZ R44, R76, R61 ;  /* 0x0000003d4c2c7221 */ /* 0x000fe20000010000 */
[C---:B------:R-:W-:Y:S04]  /*f090*/  HMMA.16816.F32 R24, R40.reuse, R46, R24 ;  /* 0x0000002e2818723c */ /* 0x040fe80000001818 */
[----:B------:R-:W-:Y:S03]  /*f0a0*/  FADD.FTZ R44, R73, R44 ;  /* 0x0000002c492c7221 */ /* 0x000fe60000010000 */
[----:B------:R-:W2:Y:S01]  /*f0b0*/  MUFU.EX2 R39, R39 ;  /* 0x0000002700277308 */ /* 0x000ea20000000800 */
[----:B------:R-:W-:Y:S01]  /*f0c0*/  FADD.FTZ R3, R69, R44 ;  /* 0x0000002c45037221 */ /* 0x000fe20000010000 */
[----:B-1----:R-:W-:Y:S01]  /*f0d0*/  F2FP.PACK_AB R69, R63, R126 ;  /* 0x0000007e3f45723e */ /* 0x002fe200000000ff */
[C---:B------:R-:W-:Y:S03]  /*f0e0*/  HMMA.16816.F32 R28, R40.reuse, R56, R28 ;  /* 0x00000038281c723c */ /* 0x040fe6000000181c */
[----:B------:R-:W-:Y:S01]  /*f0f0*/  FADD.FTZ R3, R72, R3 ;  /* 0x0000000348037221 */ /* 0x000fe20000010000 */
[----:B---3--:R-:W-:Y:S01]  /*f100*/  F2FP.PACK_AB R70, R49, R48 ;  /* 0x000000303146723e */ /* 0x008fe200000000ff */
[----:B------:R-:W-:Y:S02]  /*f110*/  FADD.FTZ R44, R78, R75 ;  /* 0x0000004b4e2c7221 */ /* 0x000fe40000010000 */
[----:B------:R-:W-:Y:S01]  /*f120*/  FADD.FTZ R74, R74, R3 ;  /* 0x000000034a4a7221 */ /* 0x000fe20000010000 */
[----:B------:R-:W-:Y:S04]  /*f130*/  HMMA.16816.F32 R32, R40, R58, R32 ;  /* 0x0000003a2820723c */ /* 0x000fe80000001820 */
[----:B------:R-:W-:Y:S02]  /*f140*/  FADD.FTZ R3, R77, R74 ;  /* 0x0000004a4d037221 */ /* 0x000fe40000010000 */
[----:B------:R-:W-:Y:S01]  /*f150*/  FADD.FTZ R44, R81, R44 ;  /* 0x0000002c512c7221 */ /* 0x000fe20000010000 */
[----:B------:R-:W1:Y:S01]  /*f160*/  LDSM.16.MT88.4 R76, [R163+0x9800] ;  /* 0x00980000a34c783b */ /* 0x000e620000004200 */
[----:B------:R-:W-:Y:S04]  /*f170*/  FADD.FTZ R80, R80, R3 ;  /* 0x0000000350507221 */ /* 0x000fe80000010000 */
[----:B------:R-:W-:Y:S01]  /*f180*/  FADD.FTZ R89, R89, R80 ;  /* 0x0000005059597221 */ /* 0x000fe20000010000 */
[----:B--2---:R-:W-:Y:S01]  /*f190*/  F2FP.PACK_AB R71, R39, R36 ;  /* 0x000000242747723e */ /* 0x004fe200000000ff */
[----:B------:R-:W-:Y:S02]  /*f1a0*/  FADD.FTZ R3, R83, R44 ;  /* 0x0000002c53037221 */ /* 0x000fe40000010000 */
[----:B------:R-:W-:Y:S02]  /*f1b0*/  FADD.FTZ R40, R88, R89 ;  /* 0x0000005958287221 */ /* 0x000fe40000010000 */
[----:B------:R-:W-:Y:S02]  /*f1c0*/  FADD.FTZ R3, R82, R3 ;  /* 0x0000000352037221 */ /* 0x000fe40000010000 */
[----:B------:R-:W-:Y:S01]  /*f1d0*/  FADD.FTZ R40, R91, R40 ;  /* 0x000000285b287221 */ /* 0x000fe20000010000 */
[C---:B------:R-:W-:Y:S01]  /*f1e0*/  HMMA.16816.F32 R96, R68.reuse, R92, R4 ;  /* 0x0000005c4460723c */ /* 0x040fe20000001804 */
[----:B------:R-:W2:Y:S04]  /*f1f0*/  LDSM.16.MT88.4 R4, [R162+0x9800] ;  /* 0x00980000a204783b */ /* 0x000ea80000004200 */
[----:B------:R-:W-:Y:S03]  /*f200*/  FADD.FTZ R109, R109, R40 ;  /* 0x000000286d6d7221 */ /* 0x000fe60000010000 */
[C---:B------:R-:W-:Y:S04]  /*f210*/  HMMA.16816.F32 R92, R68.reuse, R94, R8 ;  /* 0x0000005e445c723c */ /* 0x040fe80000001808 */
[----:B------:R-:W-:Y:S03]  /*f220*/  FADD.FTZ R110, R110, R109 ;  /* 0x0000006d6e6e7221 */ /* 0x000fe60000010000 */
        /* <DEDUP_REMOVED lines=24> */
[----:B------:R-:W-:Y:S01]  /*f3b0*/  FADD.FTZ R3, R101, R122 ;  /* 0x0000007a65037221 */ /* 0x000fe20000010000 */
[----:B------:R-:W-:Y:S01]  /*f3c0*/  MOV R101, R0 ;  /* 0x0000000000657202 */ /* 0x000fe20000000f00 */
        /* <DEDUP_REMOVED lines=12> */
.L_x_5792:
[----:B------:R-:W1:Y:S01]  /*f490*/  SHFL.BFLY PT, R7, R192, 0x2, 0x1f ;  /* 0x0c401f00c0077f89 */ /* 0x000e6200000e0000 */
[----:B------:R-:W-:Y:S01]  /*f4a0*/  MOV R10, 0x3f800000 ;  /* 0x3f800000000a7802 */ /* 0x000fe20000000f00 */
[----:B------:R-:W-:Y:S01]  /*f4b0*/  BSSY B0, `(.L_x_5797) ;  /* 0x000009a000007945 */ /* 0x000fe20003800000 */
[----:B------:R-:W-:Y:S01]  /*f4c0*/  MOV R9, 0x3f800000 ;  /* 0x3f80000000097802 */ /* 0x000fe20000000f00 */
[----:B------:R-:W2:Y:S01]  /*f4d0*/  SHFL.BFLY PT, R14, R193, 0x2, 0x1f ;  /* 0x0c401f00c10e7f89 */ /* 0x000ea200000e0000 */
[----:B------:R-:W-:-:S03]  /*f4e0*/  IADD3 R45, -R182, RZ, RZ ;  /* 0x000000ffb62d7210 */ /* 0x000fc60007ffe1ff */
[----:B------:R-:W3:Y:S04]  /*f4f0*/  S2R R4, SR_TID.X ;  /* 0x0000000000047919 */ /* 0x000ee80000002100 */
[----:B------:R-:W-:Y:S06]  /*f500*/  BAR.SYNC.DEFER_BLOCKING 0x0 ;  /* 0x0000000000007b1d */ /* 0x000fec0000010000 */
[----:B------:R-:W4:Y:S01]  /*f510*/  S2R R44, SR_CTAID.Z ;  /* 0x00000000002c7919 */ /* 0x000f220000002700 */
[----:B-1----:R-:W-:-:S02]  /*f520*/  FADD.FTZ R7, R7, R192 ;  /* 0x000000c007077221 */ /* 0x002fc40000010000 */
[----:B--2---:R-:W-:-:S03]  /*f530*/  FADD.FTZ R14, R14, R193 ;  /* 0x000000c10e0e7221 */ /* 0x004fc60000010000 */
[----:B------:R-:W1:Y:S01]  /*f540*/  SHFL.BFLY PT, R6, R7, 0x1, 0x1f ;  /* 0x0c201f0007067f89 */ /* 0x000e6200000e0000 */
[----:B---3--:R-:W-:-:S03]  /*f550*/  SHF.R.S32.HI R3, RZ, 0x1f, R4 ;  /* 0x0000001fff037819 */ /* 0x008fc60000011404 */
[----:B------:R-:W2:Y:S01]  /*f560*/  SHFL.BFLY PT, R5, R14, 0x1, 0x1f ;  /* 0x0c201f000e057f89 */ /* 0x000ea200000e0000 */
[CC--:B------:R-:W-:Y:S02]  /*f570*/  LEA.HI R8, R3.reuse, R4.reuse, RZ, 0x2 ;  /* 0x0000000403087211 */ /* 0x0c0fe400078f10ff */
[-C--:B------:R-:W-:Y:S02]  /*f580*/  LEA.HI R13, R3, R4.reuse, RZ, 0x4 ;  /* 0x00000004030d7211 */ /* 0x080fe400078f20ff */
[----:B------:R-:W-:Y:S02]  /*f590*/  SHF.R.S32.HI R12, RZ, 0x2, R8 ;  /* 0x00000002ff0c7819 */ /* 0x000fe40000011408 */
[----:B------:R-:W-:Y:S01]  /*f5a0*/  LOP3.LUT R13, R13, 0xfffffff0, RZ, 0xc0, !PT ;  /* 0xfffffff00d0d7812 */ /* 0x000fe200078ec0ff */
[----:B----4-:R-:W-:Y:S01]  /*f5b0*/  IMAD R44, R45, c[0x0][0x1c0], R44 ;  /* 0x000070002d2c7a24 */ /* 0x010fe200078e022c */
[----:B------:R-:W-:Y:S01]  /*f5c0*/  LEA.HI R3, R3, R4, RZ, 0x5 ;  /* 0x0000000403037211 */ /* 0x000fe200078f28ff */
[----:B-1----:R-:W-:Y:S01]  /*f5d0*/  FADD.FTZ R6, R7, R6 ;  /* 0x0000000607067221 */ /* 0x002fe20000010000 */
[----:B------:R-:W-:Y:S01]  /*f5e0*/  SHF.R.S32.HI R7, RZ, 0x1f, R8 ;  /* 0x0000001fff077819 */ /* 0x000fe20000011408 */
[----:B--2---:R-:W-:-:S03]  /*f5f0*/  FADD.FTZ R5, R14, R5 ;  /* 0x000000050e057221 */ /* 0x004fc60000010000 */
[----:B------:R-:W-:Y:S02]  /*f600*/  FSETP.NE.FTZ.AND P4, PT, R6, RZ, PT ;  /* 0x000000ff0600720b */ /* 0x000fe40003f95000 */
[----:B------:R-:W-:Y:S02]  /*f610*/  LEA.HI R7, R7, R12, RZ, 0x3 ;  /* 0x0000000c07077211 */ /* 0x000fe400078f18ff */
[----:B------:R-:W-:Y:S02]  /*f620*/  FSETP.NE.FTZ.AND P3, PT, R5, RZ, PT ;  /* 0x000000ff0500720b */ /* 0x000fe40003f75000 */
[----:B------:R-:W-:-:S05]  /*f630*/  LOP3.LUT R7, R7, 0xfffffff8, RZ, 0xc0, !PT ;  /* 0xfffffff807077812 */ /* 0x000fca00078ec0ff */
[----:B------:R-:W-:Y:S02]  /*f640*/  IMAD.IADD R7, R12, 0x1, -R7 ;  /* 0x000000010c077824 */ /* 0x000fe400078e0a07 */
[----:B------:R-:W1:Y:S02]  /*f650*/  @P4 MUFU.RCP R10, R6 ;  /* 0x00000006000a4308 */ /* 0x000e640000001000 */
[C---:B------:R-:W-:Y:S01]  /*f660*/  IMAD.SHL.U32 R14, R7.reuse, 0x40, RZ ;  /* 0x00000040070e7824 */ /* 0x040fe200078e00ff */
[----:B------:R-:W-:-:S04]  /*f670*/  LOP3.LUT R11, R7, 0x1, RZ, 0xc0, !PT ;  /* 0x00000001070b7812 */ /* 0x000fc800078ec0ff */
[----:B------:R-:W-:Y:S01]  /*f680*/  ISETP.NE.U32.AND P0, PT, R11, 0x1, PT ;  /* 0x000000010b00780c */ /* 0x000fe20003f05070 */
[----:B------:R-:W2:Y:S01]  /*f690*/  @P3 MUFU.RCP R9, R5 ;  /* 0x0000000500093308 */ /* 0x000ea20000001000 */
[----:B------:R-:W-:Y:S02]  /*f6a0*/  LOP3.LUT R14, R14, 0x1c0, RZ, 0xc0, !PT ;  /* 0x000001c00e0e7812 */ /* 0x000fe400078ec0ff */
[----:B------:R-:W-:Y:S02]  /*f6b0*/  R2P PR, R7, 0x6 ;  /* 0x0000000607007804 */ /* 0x000fe40000000000 */
[----:B------:R-:W-:Y:S02]  /*f6c0*/  SHF.R.S32.HI R7, RZ, 0x5, R3 ;  /* 0x00000005ff077819 */ /* 0x000fe40000011403 */
[----:B------:R-:W-:Y:S01]  /*f6d0*/  LOP3.LUT R3, R3, 0xffffffe0, RZ, 0xc0, !PT ;  /* 0xffffffe003037812 */ /* 0x000fe200078ec0ff */
[C---:B-1----:R-:W-:Y:S01]  /*f6e0*/  FMUL.FTZ R96, R10.reuse, R96 ;  /* 0x000000600a607220 */ /* 0x042fe20000410000 */
        /* <DEDUP_REMOVED lines=22> */
[----:B--2---:R-:W-:-:S02]  /*f850*/  FMUL.FTZ R99, R9, R99 ;  /* 0x0000006309637220 */ /* 0x004fc40000410000 */
[C---:B------:R-:W-:Y:S01]  /*f860*/  FMUL.FTZ R98, R9.reuse, R98 ;  /* 0x0000006209627220 */ /* 0x040fe20000410000 */
[----:B------:R-:W-:Y:S01]  /*f870*/  LOP3.LUT R12, R10, 0x1c0, RZ, 0xc0, !PT ;  /* 0x000001c00a0c7812 */ /* 0x000fe200078ec0ff */
        /* <DEDUP_REMOVED lines=14> */
[-C--:B------:R-:W-:Y:S01]  /*f960*/  IADD3 R9, -R13, R4.reuse, RZ ;  /* 0x000000040d097210 */ /* 0x080fe20007ffe1ff */
[----:B-1----:R-:W-:Y:S01]  /*f970*/  @P4 FMUL.FTZ R45, R6, 0.69314718246459960938 ;  /* 0x3f317218062d4820 */ /* 0x002fe20000410000 */
[----:B------:R-:W-:Y:S01]  /*f980*/  LOP3.LUT R13, R8, 0x1ffffffc, RZ, 0xc0, !PT ;  /* 0x1ffffffc080d7812 */ /* 0x000fe200078ec0ff */
[----:B---3--:R-:W-:Y:S01]  /*f990*/  @P3 FMUL.FTZ R5, R5, 0.69314718246459960938 ;  /* 0x3f31721805053820 */ /* 0x008fe20000410000 */
[----:B------:R-:W-:Y:S02]  /*f9a0*/  LEA.HI R10, R9, R9, RZ, 0x1 ;  /* 0x00000009090a7211 */ /* 0x000fe400078f08ff */
[----:B------:R-:W-:-:S02]  /*f9b0*/  IADD3 R16, -R13, R4, RZ ;  /* 0x000000040d107210 */ /* 0x000fc40007ffe1ff */
[----:B------:R-:W-:Y:S02]  /*f9c0*/  SHF.L.U32 R11, R10, 0x2, RZ ;  /* 0x000000020a0b7819 */ /* 0x000fe400000006ff */
[----:B------:R-:W-:Y:S01]  /*f9d0*/  SHF.R.U32.HI R8, RZ, 0x3, R12 ;  /* 0x00000003ff087819 */ /* 0x000fe2000001160c */
[C---:B------:R-:W-:Y:S01]  /*f9e0*/  IMAD R13, R7.reuse, 0x200, R16 ;  /* 0x00000200070d7824 */ /* 0x040fe200078e0210 */
[----:B------:R-:W-:Y:S01]  /*f9f0*/  LOP3.LUT R11, R12, 0x38, R11, 0xf8, !PT ;  /* 0x000000380c0b7812 */ /* 0x000fe200078ef80b */
[----:B------:R-:W-:Y:S01]  /*fa00*/  IMAD.IADD R7, R7, 0x1, -R46 ;  /* 0x0000000107077824 */ /* 0x000fe200078e0a2e */
[----:B------:R-:W-:Y:S02]  /*fa10*/  LEA.HI R12, R14, R14, RZ, 0x1d ;  /* 0x0000000e0e0c7211 */ /* 0x000fe400078fe8ff */
[----:B------:R-:W-:Y:S02]  /*fa20*/  LOP3.LUT R10, R10, 0xffffffe, RZ, 0xc0, !PT ;  /* 0x0ffffffe0a0a7812 */ /* 0x000fe400078ec0ff */
[----:B------:R-:W-:-:S02]  /*fa30*/  LOP3.LUT R8, R11, R8, RZ, 0x3c, !PT ;  /* 0x000000080b087212 */ /* 0x000fc400078e3cff */
[----:B------:R-:W-:Y:S01]  /*fa40*/  LEA R13, R13, R12, 0x1 ;  /* 0x0000000c0d0d7211 */ /* 0x000fe200078e08ff */
[----:B------:R-:W-:Y:S01]  /*fa50*/  IMAD.IADD R15, R9, 0x1, -R10 ;  /* 0x00000001090f7824 */ /* 0x000fe200078e0a0a */
[----:B------:R-:W-:Y:S02]  /*fa60*/  MOV R11, 0xffffffe0 ;  /* 0xffffffe0000b7802 */ /* 0x000fe40000000f00 */
[----:B------:R-:W-:Y:S01]  /*fa70*/  MOV R10, 0x40 ;  /* 0x00000040000a7802 */ /* 0x000fe20000000f00 */
[----:B------:R-:W-:Y:S01]  /*fa80*/  IMAD R8, R15, 0x4, R8 ;  /* 0x000000040f087824 */ /* 0x000fe200078e0208 */
[----:B------:R-:W-:Y:S01]  /*fa90*/  SHF.L.U32 R12, R13, 0x2, RZ ;  /* 0x000000020d0c7819 */ /* 0x000fe200000006ff */
[----:B------:R-:W-:Y:S01]  /*faa0*/  STS.64 [R13.X4], R96 ;  /* 0x000000600d007388 */ /* 0x000fe20000004a00 */
[----:B------:R-:W-:Y:S02]  /*fab0*/  SEL R11, R11, 0x20, !P0 ;  /* 0x000000200b0b7807 */ /* 0x000fe40004000000 */
[----:B------:R-:W-:Y:S01]  /*fac0*/  SEL R15, R10, 0xffffffc0, !P1 ;  /* 0xffffffc00a0f7807 */ /* 0x000fe20004800000 */
[----:B------:R1:W-:Y:S01]  /*fad0*/  STS.64 [R13.X4+0x800], R98 ;  /* 0x000800620d007388 */ /* 0x0003e20000004a00 */
[----:B------:R-:W-:-:S02]  /*fae0*/  IADD3 R14, R12, 0x80, RZ ;  /* 0x000000800c0e7810 */ /* 0x000fc40007ffe0ff */
        /* <DEDUP_REMOVED lines=54> */
.L_x_5798:
[----:B------:R-:W-:Y:S05]  /*fe50*/  BSYNC B0 ;  /* 0x0000000000007941 */ /* 0x000fea0003800000 */
.L_x_5797:
        /* <DEDUP_REMOVED lines=34> */
.L_x_5799:
        /* <DEDUP_REMOVED lines=16> */
.L_x_7801:


//--------------------- .text._ZN5flash24flash_fwd_splitkv_kernelI23Flash_fwd_kernel_traitsILi64ELi64ELi128ELi4ELb0ELb0EN7cutlass6half_tE19Flash_kernel_traitsILi64ELi64ELi128ELi4ES3_EELb1ELb0ELb0ELb0ELb0ELb0ELb1ELb1EEEvNS_16Flash_fwd_paramsE --------------------------
	.section	.text._ZN5flash24flash_fwd_splitkv_kernelI23Flash_fwd_kernel_traitsILi64ELi64ELi128ELi4ELb0ELb0EN7cutlass6half_tE19Flash_kernel_traitsILi64ELi64ELi128ELi4ES3_EELb1ELb0ELb0ELb0ELb0ELb0ELb1ELb1EEEvNS_16Flash_fwd_paramsE,"ax",@progbits
	.sectioninfo	@"SHI_REGISTERS=202"
	.align	128
        .global         _ZN5flash24flash_fwd_splitkv_kernelI23Flash_fwd_kernel_traitsILi64ELi64ELi128ELi4ELb0ELb0EN7cutlass6half_tE19Flash_kernel_traitsILi64ELi64ELi128ELi4ES3_EELb1ELb0ELb0ELb0ELb0ELb0ELb1ELb1EEEvNS_16Flash_fwd_paramsE
        .type           _ZN5flash24flash_fwd_splitkv_kernelI23Flash_fwd_kernel_traitsILi64ELi64ELi128ELi4ELb0ELb0EN7cutlass6half_tE19Flash_kernel_traitsILi64ELi64ELi128ELi4ES3_EELb1ELb0ELb0ELb0ELb0ELb0ELb1ELb1EEEvNS_16Flash_fwd_paramsE,@function
        .size           _ZN5flash24flash_fwd_splitkv_kernelI23Flash_fwd_kernel_traitsILi64ELi64ELi128ELi4ELb0ELb0EN7cutlass6half_tE19Flash_kernel_traitsILi64ELi64ELi128ELi4ES3_EELb1ELb0ELb0ELb0ELb0ELb0ELb1ELb1EEEvNS_16Flash_fwd_paramsE,(.L_x_7802 - _ZN5flash24flash_fwd_splitkv_kernelI23Flash_fwd_kernel_traitsILi64ELi64ELi128ELi4ELb0ELb0EN7cutlass6half_tE19Flash_kernel_traitsILi64ELi64ELi128ELi4ES3_EELb1ELb0ELb0ELb0ELb0ELb0ELb1ELb1EEEvNS_16Flash_fwd_paramsE)
        .other          _ZN5flash24flash_fwd_splitkv_kernelI23Flash_fwd_kernel_traitsILi64ELi64ELi128ELi4ELb0ELb0EN7cutlass6half_tE19Flash_kernel_traitsILi64ELi64ELi128ELi4ES3_EELb1ELb0ELb0ELb0ELb0ELb0ELb1ELb1EEEvNS_16Flash_fwd_paramsE,@"STO_CUDA_ENTRY STV_DEFAULT"
_ZN5flash24flash_fwd_splitkv_kernelI23Flash_fwd_kernel_traitsILi64ELi64ELi128ELi4ELb0ELb0EN7cutlass6half_tE19Flash_kernel_traitsILi64ELi64ELi128ELi4ES3_EELb1ELb0ELb0ELb0ELb0ELb0ELb1ELb1EEEvNS_16Flash_fwd_paramsE:
.text._ZN5flash24flash_fwd_splitkv_kernelI23Flash_fwd_kernel_traitsILi64ELi64ELi128ELi4ELb0ELb0EN7cutlass6half_tE19Flash_kernel_traitsILi64ELi64ELi128ELi4ES3_EELb1ELb0ELb0ELb0ELb0ELb0ELb1ELb1EEEvNS_16Flash_fwd_paramsE:
[----:B------:R-:W-:Y:S02]  /*0000*/  MOV R1, c[0x0][0x28] ;  /* 0x00000a0000017a02 */ /* 0x000fe40000000f00 */
[----:B------:R-:W1:Y:S01]  /*0010*/  I2F.U32.RP R4, c[0x0][0x1c0] ;  /* 0x0000700000047b06 */ /* 0x000e620000209000 */
[----:B------:R-:W2:Y:S01]  /*0020*/  S2R R5, SR_CTAID.Z ;  /* 0x0000000000057919 */ /* 0x000ea20000002700 */
[----:B------:R-:W-:Y:S01]  /*0030*/  IMAD.MOV.U32 R2, RZ, RZ, RZ ;  /* 0x000000ffff027224 */ /* 0x000fe200078e00ff */
[----:B------:R-:W-:Y:S01]  /*0040*/  ISETP.NE.U32.AND P2, PT, RZ, c[0x0][0x1c0], PT ;  /* 0x00007000ff007a0c */ /* 0x000fe20003f45070 */
[----:B------:R-:W-:Y:S01]  /*0050*/  IMAD.MOV.U32 R88, RZ, RZ, 0x4 ;  /* 0x00000004ff587424 */ /* 0x000fe200078e00ff */
[----:B------:R-:W-:Y:S01]  /*0060*/  ULDC.64 UR6, c[0x0][0x118] ;  /* 0x0000460000067ab9 */ /* 0x000fe20000000a00 */
[----:B------:R-:W-:Y:S02]  /*0070*/  ISETP.EQ.U32.AND P3, PT, RZ, c[0x0][0x248], PT ;  /* 0x00009200ff007a0c */ /* 0x000fe40003f62070 */
[----:B-1----:R-:W1:Y:S02]  /*0080*/  MUFU.RCP R3, R4 ;  /* 0x0000000400037308 */ /* 0x002e640000001000 */
[----:B-1----:R-:W-:-:S06]  /*0090*/  IADD3 R3, R3, 0xffffffe, RZ ;  /* 0x0ffffffe03037810 */ /* 0x002fcc0007ffe0ff */
[----:B------:R-:W1:Y:S02]  /*00a0*/  F2I.FTZ.U32.TRUNC.NTZ R3, R3 ;  /* 0x0000000300037305 */ /* 0x000e64000021f000 */
[----:B-1----:R-:W-:-:S04]  /*00b0*/  IMAD.MOV R0, RZ, RZ, -R3 ;  /* 0x000000ffff007224 */ /* 0x002fc800078e0a03 */
[----:B------:R-:W-:Y:S02]  /*00c0*/  IMAD R7, R0, c[0x0][0x1c0], RZ ;  /* 0x0000700000077a24 */ /* 0x000fe400078e02ff */
[----:B------:R-:W-:Y:S01]  /*00d0*/  IMAD.MOV.U32 R8, RZ, RZ, RZ ;  /* 0x000000ffff087224 */ /* 0x000fe200078e00ff */
[----:B------:R-:W1:Y:S01]  /*00e0*/  LDC.U8 R0, c[0x0][0x312] ;  /* 0x0000c480ff007b82 */ /* 0x000e620000000000 */
[----:B------:R-:W-:-:S04]  /*00f0*/  IMAD.HI.U32 R2, R3, R7, R2 ;  /* 0x0000000703027227 */ /* 0x000fc800078e0002 */
[----:B------:R-:W-:Y:S02]  /*0100*/  IMAD.MOV.U32 R3, RZ, RZ, -0x1 ;  /* 0xffffffffff037424 */ /* 0x000fe400078e00ff */
[----:B--2---:R-:W-:-:S04]  /*0110*/  IMAD.HI.U32 R165, R2, R5, RZ ;  /* 0x0000000502a57227 */ /* 0x004fc800078e00ff */
        /* <DEDUP_REMOVED lines=10> */
[----:B------:R-:W-:Y:S02]  /*01c0*/  ISETP.NE.U32.AND P2, PT, RZ, c[0x0][0x250], PT ;  /* 0x00009400ff007a0c */ /* 0x000fe40003f45070 */
[----:B-1----:R-:W-:Y:S01]  /*01d0*/  ISETP.NE.AND P1, PT, R0, RZ, PT ;  /* 0x000000ff0000720c */ /* 0x002fe20003f25270 */
[CC--:B------:R-:W-:Y:S01]  /*01e0*/  IMAD.WIDE R10, R165.reuse, R88.reuse, c[0x0][0x240] ;  /* 0x00009000a50a7625 */ /* 0x0c0fe200078e0258 */
[----:B------:R-:W-:Y:S02]  /*01f0*/  ISETP.NE.AND.EX P4, PT, RZ, c[0x0][0x254], PT, P2 ;  /* 0x00009500ff007a0c */ /* 0x000fe40003f85320 */
[----:B------:R-:W-:Y:S01]  /*0200*/  ISETP.EQ.OR.EX P2, PT, RZ, c[0x0][0x24c], !P1, P3 ;  /* 0x00009300ff007a0c */ /* 0x000fe20004f42730 */
[CC--:B------:R-:W-:Y:S01]  /*0210*/  IMAD.WIDE R86, R165.reuse, R88.reuse, c[0x0][0x250] ;  /* 0x00009400a5567625 */ /* 0x0c0fe200078e0258 */
[----:B------:R-:W2:Y:S04]  /*0220*/  @P0 LDG.E R3, [R10.64] ;  /* 0x000000060a030981 */ /* 0x000ea8000c1e1900 */
[----:B------:R-:W2:Y:S01]  /*0230*/  @P0 LDG.E R164, [R10.64+0x4] ;  /* 0x000004060aa40981 */ /* 0x000ea2000c1e1900 */
[----:B------:R-:W-:Y:S01]  /*0240*/  MOV R13, 0xffffffff ;  /* 0xffffffff000d7802 */ /* 0x000fe20000000f00 */
[----:B------:R-:W-:-:S03]  /*0250*/  IMAD.WIDE R6, R165, R88, c[0x0][0x248] ;  /* 0x00009200a5067625 */ /* 0x000fc600078e0258 */
[----:B------:R1:W5:Y:S04]  /*0260*/  @P4 LDG.E R8, [R86.64] ;  /* 0x0000000656084981 */ /* 0x000368000c1e1900 */
[----:B------:R1:W5:Y:S01]  /*0270*/  @!P2 LDG.E R13, [R6.64] ;  /* 0x00000006060da981 */ /* 0x000362000c1e1900 */
[----:B------:R-:W-:Y:S01]  /*0280*/  ISETP.NE.U32.AND P2, PT, RZ, c[0x0][0x248], PT ;  /* 0x00009200ff007a0c */ /* 0x000fe20003f45070 */
[----:B------:R-:W-:Y:S02]  /*0290*/  IMAD.MOV R130, RZ, RZ, -R165 ;  /* 0x000000ffff827224 */ /* 0x000fe400078e0aa5 */
[----:B------:R-:W3:Y:S01]  /*02a0*/  S2R R19, SR_CTAID.X ;  /* 0x0000000000137919 */ /* 0x000ee20000002500 */
[----:B------:R-:W-:Y:S01]  /*02b0*/  ISETP.NE.AND.EX P2, PT, RZ, c[0x0][0x24c], PT, P2 ;  /* 0x00009300ff007a0c */ /* 0x000fe20003f45320 */
[----:B------:R-:W-:-:S02]  /*02c0*/  IMAD R130, R130, c[0x0][0x1c0], R5 ;  /* 0x0000700082827a24 */ /* 0x000fc400078e0205 */
[----:B------:R-:W4:Y:S01]  /*02d0*/  S2R R0, SR_CTAID.Y ;  /* 0x0000000000007919 */ /* 0x000f220000002600 */
[----:B--2---:R-:W-:Y:S01]  /*02e0*/  @P0 IADD3 R164, R164, -R3, RZ ;  /* 0x80000003a4a40210 */ /* 0x004fe20007ffe0ff */
[----:B------:R-:W-:-:S08]  /*02f0*/  @!P0 IMAD.MOV.U32 R164, RZ, RZ, c[0x0][0x214] ;  /* 0x00008500ffa48624 */ /* 0x000fd000078e00ff */
[----:B------:R-:W-:Y:S05]  /*0300*/  @!P2 BRA `(.L_x_5800) ;  /* 0x000000400000a947 */ /* 0x000fea0003800000 */
[----:B-1-34-:R-:W2:Y:S02]  /*0310*/  @P1 LDG.E R2, [R6.64+0x4] ;  /* 0x0000040606021981 */ /* 0x01aea4000c1e1900 */
[----:B--2--5:R-:W-:-:S06]  /*0320*/  @P1 IADD3 R53, R2, -R13, RZ ;  /* 0x8000000d02351210 */ /* 0x024fcc0007ffe0ff */
[----:B------:R1:W5:Y:S01]  /*0330*/  @!P1 LDG.E R53, [R6.64] ;  /* 0x0000000606359981 */ /* 0x000362000c1e1900 */
[----:B------:R-:W-:Y:S05]  /*0340*/  BRA `(.L_x_5801) ;  /* 0x0000001000007947 */ /* 0x000fea0003800000 */
.L_x_5800:
[----:B-1-34-:R-:W-:Y:S02]  /*0350*/  MOV R53, c[0x0][0x218] ;  /* 0x0000860000357a02 */ /* 0x01afe40000000f00 */
.L_x_5801:
        /* <DEDUP_REMOVED lines=59> */
[----:B-1----:R-:W-:Y:S01]  /*0710*/  SHF.R.S32.HI R2, RZ, 0x1f, R21 ;  /* 0x0000001fff027819 */ /* 0x002fe20000011415 */
[----:B------:R-:W-:-:S03]  /*0720*/  IMAD R165, R0, c[0x0][0x210], R165 ;  /* 0x0000840000a57a24 */ /* 0x000fc600078e02a5 */
[----:B------:R-:W-:Y:S01]  /*0730*/  LEA.HI R2, R2, R21, RZ, 0x4 ;  /* 0x0000001502027211 */ /* 0x000fe200078f20ff */
[----:B------:R-:W-:-:S03]  /*0740*/  IMAD R130, R165, c[0x0][0x1c0], R130 ;  /* 0x00007000a5827a24 */ /* 0x000fc600078e0282 */
[----:B------:R-:W-:Y:S01]  /*0750*/  LOP3.LUT R4, R2, 0xfffffff0, RZ, 0xc0, !PT ;  /* 0xfffffff002047812 */ /* 0x000fe200078ec0ff */
[--C-:B------:R-:W-:Y:S01]  /*0760*/  IMAD R3, R130, c[0x0][0x214], R5.reuse ;  /* 0x0000850082037a24 */ /* 0x100fe200078e0205 */
[----:B------:R-:W-:Y:S01]  /*0770*/  SHF.R.S32.HI R0, RZ, 0x4, R2 ;  /* 0x00000004ff007819 */ /* 0x000fe20000011402 */
[----:B------:R-:W-:Y:S02]  /*0780*/  IMAD.IADD R5, R164, 0x1, -R5 ;  /* 0x00000001a4057824 */ /* 0x000fe400078e0a05 */
[----:B------:R-:W-:Y:S01]  /*0790*/  IMAD.IADD R21, R21, 0x1, -R4 ;  /* 0x0000000115157824 */ /* 0x000fe200078e0a04 */
[C---:B------:R-:W-:Y:S01]  /*07a0*/  IADD3 R12, R0.reuse, 0x10, RZ ;  /* 0x00000010000c7810 */ /* 0x040fe20007ffe0ff */
[----:B------:R-:W-:Y:S01]  /*07b0*/  IMAD R4, R3, c[0x0][0x22c], RZ ;  /* 0x00008b0003047a24 */ /* 0x000fe200078e02ff */
[C---:B------:R-:W-:Y:S01]  /*07c0*/  IADD3 R14, R0.reuse, 0x8, RZ ;  /* 0x00000008000e7810 */ /* 0x040fe20007ffe0ff */
[----:B------:R-:W-:Y:S01]  /*07d0*/  IMAD.SHL.U32 R6, R21, 0x4, RZ ;  /* 0x0000000415067824 */ /* 0x000fe200078e00ff */
[----:B------:R-:W-:-:S04]  /*07e0*/  IADD3 R10, R0, 0x18, RZ ;  /* 0x00000018000a7810 */ /* 0x000fc80007ffe0ff */
[----:B------:R-:W-:Y:S02]  /*07f0*/  SHF.R.S32.HI R7, RZ, 0x1f, R6 ;  /* 0x0000001fff077819 */ /* 0x000fe40000011406 */
[----:B------:R-:W-:-:S03]  /*0800*/  ISETP.GE.AND P0, PT, R6, c[0x0][0x220], PT ;  /* 0x0000880006007a0c */ /* 0x000fc60003f06270 */
[C---:B------:R-:W-:Y:S01]  /*0810*/  IMAD.WIDE R8, R0.reuse, 0x40, R6 ;  /* 0x0000004000087825 */ /* 0x040fe200078e0206 */
[----:B------:R-:W-:Y:S02]  /*0820*/  IADD3 R6, R0, 0x28, RZ ;  /* 0x0000002800067810 */ /* 0x000fe40007ffe0ff */
[-C--:B------:R-:W-:Y:S02]  /*0830*/  ISETP.GE.OR P2, PT, R14, R5.reuse, P0 ;  /* 0x000000050e00720c */ /* 0x080fe40000746670 */
[----:B------:R-:W-:Y:S02]  /*0840*/  IADD3 R2, P1, R4, R8, RZ ;  /* 0x0000000804027210 */ /* 0x000fe40007f3e0ff */
[----:B------:R-:W-:Y:S02]  /*0850*/  ISETP.GE.OR P4, PT, R6, R5, P0 ;  /* 0x000000050600720c */ /* 0x000fe40000786670 */
[----:B------:R-:W-:Y:S02]  /*0860*/  LEA.HI.X.SX32 R7, R4, R9, 0x1, P1 ;  /* 0x0000000904077211 */ /* 0x000fe400008f0eff */
[----:B------:R-:W-:-:S02]  /*0870*/  LEA R16, P1, R2, c[0x0][0x1d8], 0x2 ;  /* 0x0000760002107a11 */ /* 0x000fc400078210ff */
[----:B------:R-:W-:Y:S02]  /*0880*/  IADD3 R8, R0, 0x20, RZ ;  /* 0x0000002000087810 */ /* 0x000fe40007ffe0ff */
[----:B------:R-:W-:Y:S02]  /*0890*/  LEA.HI.X R17, R2, c[0x0][0x1dc], R7, 0x2, P1 ;  /* 0x0000770002117a11 */ /* 0x000fe400008f1407 */
[-C--:B------:R-:W-:Y:S02]  /*08a0*/  ISETP.GE.OR P1, PT, R12, R5.reuse, P0 ;  /* 0x000000050c00720c */ /* 0x080fe40000726670 */
[----:B------:R-:W-:Y:S01]  /*08b0*/  P2R R7, PR, RZ, 0x10 ;  /* 0x00000010ff077803 */ /* 0x000fe20000000000 */
[----:B------:R-:W-:Y:S01]  /*08c0*/  @!P2 STG.E.128 [R16.64+0x800], RZ ;  /* 0x000800ff1000a986 */ /* 0x000fe2000c101d06 */
[C---:B------:R-:W-:Y:S02]  /*08d0*/  IADD3 R2, R0.reuse, 0x38, RZ ;  /* 0x0000003800027810 */ /* 0x040fe40007ffe0ff */
[----:B------:R-:W-:-:S02]  /*08e0*/  ISETP.GE.OR P3, PT, R0, R5, P0 ;  /* 0x000000050000720c */ /* 0x000fc40000766670 */
[-C--:B------:R-:W-:Y:S02]  /*08f0*/  ISETP.GE.OR P5, PT, R8, R5.reuse, P0 ;  /* 0x000000050800720c */ /* 0x080fe400007a6670 */
[-C--:B------:R-:W-:Y:S02]  /*0900*/  ISETP.GE.OR P2, PT, R2, R5.reuse, P0 ;  /* 0x000000050200720c */ /* 0x080fe40000746670 */
[----:B------:R-:W-:Y:S01]  /*0910*/  IADD3 R4, R0, 0x30, RZ ;  /* 0x0000003000047810 */ /* 0x000fe20007ffe0ff */
[----:B------:R-:W-:Y:S01]  /*0920*/  @!P1 STG.E.128 [R16.64+0x1000], RZ ;  /* 0x001000ff10009986 */ /* 0x000fe2000c101d06 */
[----:B------:R-:W-:Y:S02]  /*0930*/  ISETP.NE.AND P1, PT, R7, RZ, PT ;  /* 0x000000ff0700720c */ /* 0x000fe40003f25270 */
[-C--:B------:R-:W-:Y:S02]  /*0940*/  ISETP.GE.OR P6, PT, R10, R5.reuse, P0 ;  /* 0x000000050a00720c */ /* 0x080fe400007c6670 */
[----:B------:R-:W-:Y:S01]  /*0950*/  P2R R9, PR, RZ, 0x20 ;  /* 0x00000020ff097803 */ /* 0x000fe20000000000 */
[----:B------:R-:W-:Y:S01]  /*0960*/  @!P3 STG.E.128 [R16.64], RZ ;  /* 0x000000ff1000b986 */ /* 0x000fe2000c101d06 */
[----:B------:R-:W-:-:S02]  /*0970*/  ISETP.GE.OR P5, PT, R4, R5, P0 ;  /* 0x000000050400720c */ /* 0x000fc400007a6670 */
[----:B------:R-:W-:Y:S01]  /*0980*/  SHF.R.S32.HI R7, RZ, 0x1f, R3 ;  /* 0x0000001fff077819 */ /* 0x000fe20000011403 */
[----:B------:R-:W-:Y:S01]  /*0990*/  @!P2 STG.E.128 [R16.64+0x3800], RZ ;  /* 0x003800ff1000a986 */ /* 0x000fe2000c101d06 */
[----:B------:R-:W-:Y:S02]  /*09a0*/  IADD3 R3, P0, R3, R0, RZ ;  /* 0x0000000003037210 */ /* 0x000fe40007f1e0ff */
[-C--:B------:R-:W-:Y:S01]  /*09b0*/  ISETP.GE.AND P3, PT, R12, R5.reuse, PT ;  /* 0x000000050c00720c */ /* 0x080fe20003f66270 */
[----:B------:R-:W-:Y:S01]  /*09c0*/  @!P1 STG.E.128 [R16.64+0x2800], RZ ;  /* 0x002800ff10009986 */ /* 0x000fe2000c101d06 */
[----:B------:R-:W-:Y:S02]  /*09d0*/  ISETP.GE.AND P1, PT, R8, R5, PT ;  /* 0x000000050800720c */ /* 0x000fe40003f26270 */
[----:B------:R-:W-:Y:S01]  /*09e0*/  LEA.HI.X.SX32 R8, R0, R7, 0x1, P0 ;  /* 0x0000000700087211 */ /* 0x000fe200000f0eff */
[----:B------:R-:W-:Y:S01]  /*09f0*/  @!P6 STG.E.128 [R16.64+0x1800], RZ ;  /* 0x001800ff1000e986 */ /* 0x000fe2000c101d06 */
[----:B------:R-:W-:-:S02]  /*0a00*/  P2R R7, PR, RZ, 0x2 ;  /* 0x00000002ff077803 */ /* 0x000fc40000000000 */
[----:B------:R-:W-:Y:S01]  /*0a10*/  LEA R12, P1, R3, c[0x0][0x208], 0x2 ;  /* 0x00008200030c7a11 */ /* 0x000fe200078210ff */
[----:B------:R-:W-:Y:S01]  /*0a20*/  @!P5 STG.E.128 [R16.64+0x3000], RZ ;  /* 0x003000ff1000d986 */ /* 0x000fe2000c101d06 */
[-C--:B------:R-:W-:Y:S02]  /*0a30*/  ISETP.GE.AND P0, PT, R6, R5.reuse, PT ;  /* 0x000000050600720c */ /* 0x080fe40003f06270 */
[----:B------:R-:W-:Y:S02]  /*0a40*/  ISETP.GE.AND P2, PT, R4, R5, PT ;  /* 0x000000050400720c */ /* 0x000fe40003f46270 */
[----:B------:R-:W-:Y:S02]  /*0a50*/  ISETP.NE.AND P6, PT, R9, RZ, PT ;  /* 0x000000ff0900720c */ /* 0x000fe40003fc5270 */
[----:B------:R-:W-:Y:S02]  /*0a60*/  LEA.HI.X R13, R3, c[0x0][0x20c], R8, 0x2, P1 ;  /* 0x00008300030d7a11 */ /* 0x000fe400008f1408 */
[----:B------:R-:W-:-:S02]  /*0a70*/  ISETP.NE.OR P1, PT, R21, RZ, P0 ;  /* 0x000000ff1500720c */ /* 0x000fc40000725670 */
[C---:B------:R-:W-:Y:S02]  /*0a80*/  ISETP.NE.OR P0, PT, R21.reuse, RZ, P2 ;  /* 0x000000ff1500720c */ /* 0x040fe40001705670 */
[-C--:B------:R-:W-:Y:S02]  /*0a90*/  ISETP.GE.AND P4, PT, R14, R5.reuse, PT ;  /* 0x000000050e00720c */ /* 0x080fe40003f86270 */
[----:B------:R-:W-:Y:S02]  /*0aa0*/  ISETP.NE.OR P5, PT, R21, RZ, P3 ;  /* 0x000000ff1500720c */ /* 0x000fe40001fa5670 */
[----:B------:R-:W-:Y:S01]  /*0ab0*/  ISETP.NE.AND P3, PT, R7, RZ, PT ;  /* 0x000000ff0700720c */ /* 0x000fe20003f65270 */
[----:B------:R1:W-:Y:S01]  /*0ac0*/  @!P6 STG.E.128 [R16.64+0x2000], RZ ;  /* 0x002000ff1000e986 */ /* 0x0003e2000c101d06 */
[C---:B------:R-:W-:Y:S02]  /*0ad0*/  ISETP.NE.OR P6, PT, R21.reuse, RZ, P4 ;  /* 0x000000ff1500720c */ /* 0x040fe400027c5670 */
[----:B------:R-:W-:Y:S01]  /*0ae0*/  ISETP.GE.AND P4, PT, R10, R5, PT ;  /* 0x000000050a00720c */ /* 0x000fe20003f86270 */
[----:B------:R-:W-:Y:S01]  /*0af0*/  @!P1 IMAD.MOV.U32 R7, RZ, RZ, -0x800000 ;  /* 0xff800000ff079424 */ /* 0x000fe200078e00ff */
[C---:B------:R-:W-:Y:S01]  /*0b00*/  ISETP.NE.AND P2, PT, R21.reuse, RZ, PT ;  /* 0x000000ff1500720c */ /* 0x040fe20003f45270 */
[----:B------:R-:W-:Y:S01]  /*0b10*/  @!P0 IMAD.MOV.U32 R3, RZ, RZ, -0x800000 ;  /* 0xff800000ff038424 */ /* 0x000fe200078e00ff */
[----:B------:R-:W-:-:S02]  /*0b20*/  ISETP.NE.OR P4, PT, R21, RZ, P4 ;  /* 0x000000ff1500720c */ /* 0x000fc40002785670 */
[----:B------:R-:W-:Y:S01]  /*0b30*/  ISETP.NE.OR P3, PT, R21, RZ, P3 ;  /* 0x000000ff1500720c */ /* 0x000fe20001f65670 */
[----:B------:R2:W-:Y:S01]  /*0b40*/  @!P1 STG.E [R12.64+0xa0], R7 ;  /* 0x0000a0070c009986 */ /* 0x0005e2000c101906 */
[----:B------:R-:W-:-:S03]  /*0b50*/  ISETP.GE.OR P2, PT, R0, R5, P2 ;  /* 0x000000050000720c */ /* 0x000fc60001746670 */
[----:B------:R2:W-:Y:S01]  /*0b60*/  @!P0 STG.E [R12.64+0xc0], R3 ;  /* 0x0000c0030c008986 */ /* 0x0005e2000c101906 */
[----:B------:R-:W-:Y:S01]  /*0b70*/  ISETP.GE.AND P0, PT, R2, R5, PT ;  /* 0x000000050200720c */ /* 0x000fe20003f06270 */
[----:B------:R-:W-:-:S03]  /*0b80*/  @!P6 IMAD.MOV.U32 R19, RZ, RZ, -0x800000 ;  /* 0xff800000ff13e424 */ /* 0x000fc600078e00ff */
[----:B------:R-:W-:Y:S01]  /*0b90*/  ISETP.NE.OR P0, PT, R21, RZ, P0 ;  /* 0x000000ff1500720c */ /* 0x000fe20000705670 */
[----:B------:R-:W-:Y:S01]  /*0ba0*/  @!P4 IMAD.MOV.U32 R11, RZ, RZ, -0x800000 ;  /* 0xff800000ff0bc424 */ /* 0x000fe200078e00ff */
[----:B------:R2:W-:Y:S01]  /*0bb0*/  @!P6 STG.E [R12.64+0x20], R19 ;  /* 0x000020130c00e986 */ /* 0x0005e2000c101906 */
[----:B------:R-:W-:Y:S02]  /*0bc0*/  @!P3 IMAD.MOV.U32 R9, RZ, RZ, -0x800000 ;  /* 0xff800000ff09b424 */ /* 0x000fe400078e00ff */
[----:B------:R-:W-:Y:S01]  /*0bd0*/  @!P2 IMAD.MOV.U32 R15, RZ, RZ, -0x800000 ;  /* 0xff800000ff0fa424 */ /* 0x000fe200078e00ff */
[----:B------:R2:W-:Y:S01]  /*0be0*/  @!P4 STG.E [R12.64+0x60], R11 ;  /* 0x0000600b0c00c986 */ /* 0x0005e2000c101906 */
[----:B-1----:R-:W-:-:S03]  /*0bf0*/  @!P5 IMAD.MOV.U32 R17, RZ, RZ, -0x800000 ;  /* 0xff800000ff11d424 */ /* 0x002fc600078e00ff */
[----:B------:R2:W-:Y:S04]  /*0c00*/  @!P3 STG.E [R12.64+0x80], R9 ;  /* 0x000080090c00b986 */ /* 0x0005e8000c101906 */
[----:B------:R2:W-:Y:S04]  /*0c10*/  @!P5 STG.E [R12.64+0x40], R17 ;  /* 0x000040110c00d986 */ /* 0x0005e8000c101906 */
[----:B------:R2:W-:Y:S01]  /*0c20*/  @!P2 STG.E [R12.64], R15 ;  /* 0x0000000f0c00a986 */ /* 0x0005e2000c101906 */
[----:B------:R-:W-:Y:S05]  /*0c30*/  @P0 EXIT ;  /* 0x000000000000094d */ /* 0x000fea0003800000 */
[----:B--2---:R-:W-:-:S05]  /*0c40*/  MOV R3, 0xff800000 ;  /* 0xff80000000037802 */ /* 0x004fca0000000f00 */
[----:B------:R-:W-:Y:S01]  /*0c50*/  STG.E [R12.64+0xe0], R3 ;  /* 0x0000e0030c007986 */ /* 0x000fe2000c101906 */
[----:B------:R-:W-:Y:S05]  /*0c60*/  EXIT ;  /* 0x000000000000794d */ /* 0x000fea0003800000 */
.L_x_5802:
        /* <DEDUP_REMOVED lines=9> */
[----:B------:R-:W-:-:S11]  /*0d00*/  PLOP3.LUT P2, PT, PT, PT, PT, 0x8, 0x0 ;  /* 0x000000000000781c */ /* 0x000fd60003f4e170 */
        /* <DEDUP_REMOVED lines=13> */
[----:B-----5:R-:W1:Y:S08]  /*0de0*/  I2F.RP R6, R2 ;  /* 0x0000000200067306 */ /* 0x020e700000209400 */
        /* <DEDUP_REMOVED lines=20> */
[----:B------:R-:W-:-:S05]  /*0f30*/  @!P0 LOP3.LUT R9, RZ, c[0x0][0x2d0], RZ, 0x33, !PT ;  /* 0x0000b400ff098a12 */ /* 0x000fca00078e33ff */
[----:B------:R-:W-:-:S05]  /*0f40*/  IMAD.WIDE R12, R9, 0x4, R168 ;  /* 0x00000004090c7825 */ /* 0x000fca00078e02a8 */
        /* <DEDUP_REMOVED lines=29> */
[----:B------:R-:W-:Y:S02]  /*1120*/  @!P1 LOP3.LUT R0, RZ, c[0x0][0x1c8], RZ, 0x33, !PT ;  /* 0x00007200ff009a12 */ /* 0x000fe400078e33ff */
[----:B--2---:R-:W-:Y:S01]  /*1130*/  SHF.R.S32.HI R6, RZ, 0x1f, R5 ;  /* 0x0000001fff067819 */ /* 0x004fe20000011405 */
[----:B------:R-:W-:-:S04]  /*1140*/  IMAD.WIDE.U32 R10, R5, c[0x0][0x180], RZ ;  /* 0x00006000050a7a25 */ /* 0x000fc800078e00ff */
[C---:B------:R-:W-:Y:S02]  /*1150*/  IMAD R2, R6.reuse, c[0x0][0x180], RZ ;  /* 0x0000600006027a24 */ /* 0x040fe400078e02ff */
[----:B------:R-:W-:Y:S02]  /*1160*/  IMAD R6, R6, c[0x0][0x188], RZ ;  /* 0x0000620006067a24 */ /* 0x000fe400078e02ff */
[C---:B------:R-:W-:Y:S02]  /*1170*/  IMAD R2, R5.reuse, c[0x0][0x184], R2 ;  /* 0x0000610005027a24 */ /* 0x040fe400078e0202 */
[----:B------:R-:W-:-:S04]  /*1180*/  IMAD.WIDE.U32 R22, R5, c[0x0][0x188], RZ ;  /* 0x0000620005167a25 */ /* 0x000fc800078e00ff */
[----:B------:R-:W-:Y:S01]  /*1190*/  IMAD.IADD R11, R11, 0x1, R2 ;  /* 0x000000010b0b7824 */ /* 0x000fe200078e0202 */
[----:B------:R-:W-:Y:S01]  /*11a0*/  SHF.R.S32.HI R2, RZ, 0x1f, R0 ;  /* 0x0000001fff027819 */ /* 0x000fe20000011400 */
[----:B------:R-:W-:Y:S01]  /*11b0*/  IMAD R13, R5, c[0x0][0x18c], R6 ;  /* 0x00006300050d7a24 */ /* 0x000fe200078e0206 */
[----:B------:R-:W-:Y:S01]  /*11c0*/  MOV R12, R22 ;  /* 0x00000016000c7202 */ /* 0x000fe20000000f00 */
[----:B------:R-:W-:-:S04]  /*11d0*/  IMAD.WIDE.U32 R10, R15, c[0x0][0x198], R10 ;  /* 0x000066000f0a7a25 */ /* 0x000fc800078e000a */
[----:B------:R-:W-:Y:S01]  /*11e0*/  IMAD.MOV.U32 R16, RZ, RZ, R10 ;  /* 0x000000ffff107224 */ /* 0x000fe200078e000a */
[----:B------:R-:W-:Y:S01]  /*11f0*/  IADD3 R17, R11, R8, RZ ;  /* 0x000000080b117210 */ /* 0x000fe20007ffe0ff */
[----:B------:R-:W-:Y:S02]  /*1200*/  IMAD R11, R2, c[0x0][0x1b0], RZ ;  /* 0x00006c00020b7a24 */ /* 0x000fe400078e02ff */
[----:B------:R-:W-:Y:S02]  /*1210*/  IMAD.IADD R13, R23, 0x1, R13 ;  /* 0x00000001170d7824 */ /* 0x000fe400078e020d */
[C---:B------:R-:W-:Y:S02]  /*1220*/  IMAD R11, R0.reuse, c[0x0][0x1b4], R11 ;  /* 0x00006d00000b7a24 */ /* 0x040fe400078e020b */
[----:B------:R-:W-:-:S05]  /*1230*/  IMAD.WIDE.U32 R126, R0, c[0x0][0x1b0], R16 ;  /* 0x00006c00007e7a25 */ /* 0x000fca00078e0010 */
[----:B------:R-:W-:Y:S01]  /*1240*/  IADD3 R5, R127, R11, RZ ;  /* 0x0000000b7f057210 */ /* 0x000fe20007ffe0ff */
[----:B------:R-:W-:Y:S05]  /*1250*/  BRA `(.L_x_5804) ;  /* 0x0000044000007947 */ /* 0x000fea0003800000 */
.L_x_5803:
        /* <DEDUP_REMOVED lines=15> */
.L_x_5805:
[----:B------:R-:W-:Y:S01]  /*1350*/  IABS R7, c[0x0][0x1c8] ;  /* 0x0000720000077a13 */ /* 0x000fe20000000000 */
[----:B------:R-:W-:-:S03]  /*1360*/  @P0 IMAD.IADD R13, R8, 0x1, R13 ;  /* 0x00000001080d0824 */ /* 0x000fc600078e020d */
[----:B------:R-:W1:Y:S08]  /*1370*/  I2F.RP R11, R7 ;  /* 0x00000007000b7306 */ /* 0x000e700000209400 */
[----:B-1----:R-:W1:Y:S02]  /*1380*/  MUFU.RCP R14, R11 ;  /* 0x0000000b000e7308 */ /* 0x002e640000001000 */
[----:B-1----:R-:W-:-:S02]  /*1390*/  IADD3 R14, R14, 0xffffffe, RZ ;  /* 0x0ffffffe0e0e7810 */ /* 0x002fc40007ffe0ff */
[----:B------:R-:W-:-:S04]  /*13a0*/  MOV R11, R5 ;  /* 0x00000005000b7202 */ /* 0x000fc80000000f00 */
        /* <DEDUP_REMOVED lines=24> */
[----:B------:R-:W-:Y:S02]  /*1530*/  IMAD R5, R7, c[0x0][0x19c], R2 ;  /* 0x0000670007057a24 */ /* 0x000fe400078e0202 */
[----:B------:R-:W-:Y:S01]  /*1540*/  @P0 IMAD.WIDE.U32 R10, R13, c[0x0][0x1a0], RZ ;  /* 0x000068000d0a0a25 */ /* 0x000fe200078e00ff */
[----:B------:R-:W-:Y:S02]  /*1550*/  SHF.R.S32.HI R2, RZ, 0x1f, R0 ;  /* 0x0000001fff027819 */ /* 0x000fe40000011400 */
[----:B------:R-:W-:Y:S01]  /*1560*/  IADD3 R15, R15, R5, RZ ;  /* 0x000000050f0f7210 */ /* 0x000fe20007ffe0ff */
[----:B------:R-:W-:-:S02]  /*1570*/  @P0 IMAD R13, R13, c[0x0][0x1a4], R11 ;  /* 0x000069000d0d0a24 */ /* 0x000fc400078e020b */
[----:B------:R-:W-:Y:S02]  /*1580*/  IMAD R5, R2, c[0x0][0x1b0], RZ ;  /* 0x00006c0002057a24 */ /* 0x000fe400078e02ff */
[----:B------:R-:W-:-:S04]  /*1590*/  IMAD.WIDE.U32 R126, R0, c[0x0][0x1b0], R14 ;  /* 0x00006c00007e7a25 */ /* 0x000fc800078e000e */
[----:B------:R-:W-:Y:S02]  /*15a0*/  IMAD R5, R0, c[0x0][0x1b4], R5 ;  /* 0x00006d0000057a24 */ /* 0x000fe400078e0205 */
[----:B------:R-:W-:Y:S02]  /*15b0*/  @P0 IMAD.MOV.U32 R12, RZ, RZ, R10 ;  /* 0x000000ffff0c0224 */ /* 0x000fe400078e000a */
        /* <DEDUP_REMOVED lines=14> */
.L_x_5804:
        /* <DEDUP_REMOVED lines=8> */
[----:B------:R-:W-:-:S02]  /*1720*/  LEA.HI R51, R6, R21, RZ, 0x4 ;  /* 0x0000001506337211 */ /* 0x000fc400078f20ff */
[----:B------:R-:W-:Y:S02]  /*1730*/  SHF.R.S32.HI R134, RZ, 0x3, R8 ;  /* 0x00000003ff867819 */ /* 0x000fe40000011408 */
[----:B------:R-:W-:Y:S01]  /*1740*/  LOP3.LUT R8, R8, 0xfffffff8, RZ, 0xc0, !PT ;  /* 0xfffffff808087812 */ /* 0x000fe200078ec0ff */
[----:B------:R-:W-:Y:S01]  /*1750*/  @P0 IMAD.WIDE.U32 R16, R3, c[0x0][0x190], RZ ;  /* 0x0000640003100a25 */ /* 0x000fe200078e00ff */
[----:B------:R-:W-:Y:S02]  /*1760*/  SHF.R.S32.HI R135, RZ, 0x1f, R134 ;  /* 0x0000001fff877819 */ /* 0x000fe40000011486 */
[----:B------:R-:W-:Y:S01]  /*1770*/  LEA.HI R52, R52, R53, RZ, 0x7 ;  /* 0x0000003534347211 */ /* 0x000fe200078f38ff */
[----:B------:R-:W-:Y:S01]  /*1780*/  @!P0 IMAD R14, R4, c[0x0][0x178], RZ ;  /* 0x00005e00040e8a24 */ /* 0x000fe200078e02ff */
[----:B------:R-:W-:Y:S01]  /*1790*/  LOP3.LUT R50, R51, 0xfffffff0, RZ, 0xc0, !PT ;  /* 0xfffffff033327812 */ /* 0x000fe200078ec0ff */
[----:B------:R-:W-:Y:S01]  /*17a0*/  IMAD.IADD R115, R21, 0x1, -R8 ;  /* 0x0000000115737824 */ /* 0x000fe200078e0a08 */
[----:B------:R-:W-:Y:S01]  /*17b0*/  MOV R24, RZ ;  /* 0x000000ff00187202 */ /* 0x000fe20000000f00 */
[----:B------:R-:W-:Y:S01]  /*17c0*/  @P0 IMAD R17, R3, c[0x0][0x194], R17 ;  /* 0x0000650003110a24 */ /* 0x000fe200078e0211 */
[----:B------:R-:W-:Y:S01]  /*17d0*/  SHF.R.S32.HI R52, RZ, 0x7, R52 ;  /* 0x00000007ff347819 */ /* 0x000fe20000011434 */
[----:B------:R-:W-:Y:S01]  /*17e0*/  @!P0 IMAD.WIDE.U32 R10, R165, c[0x0][0x178], RZ ;  /* 0x00005e00a50a8a25 */ /* 0x000fe200078e00ff */
[----:B------:R-:W-:-:S02]  /*17f0*/  SHF.L.U32 R100, R115, 0x3, RZ ;  /* 0x0000000373647819 */ /* 0x000fc400000006ff */
[----:B------:R-:W-:Y:S01]  /*1800*/  IMNMX R52, R159, R52, !PT ;  /* 0x000000349f347217 */ /* 0x000fe20007800200 */
[----:B------:R-:W-:Y:S01]  /*1810*/  @!P0 IMAD R3, R165, c[0x0][0x17c], R14 ;  /* 0x00005f00a5038a24 */ /* 0x000fe200078e020e */
[----:B------:R-:W-:Y:S01]  /*1820*/  SHF.R.S32.HI R101, RZ, 0x1f, R100 ;  /* 0x0000001fff657819 */ /* 0x000fe20000011464 */
[----:B------:R-:W-:Y:S01]  /*1830*/  @!P0 IMAD.MOV.U32 R16, RZ, RZ, R10 ;  /* 0x000000ffff108224 */ /* 0x000fe200078e000a */
[----:B------:R-:W-:Y:S01]  /*1840*/  SHF.R.S32.HI R133, RZ, 0x1f, R130 ;  /* 0x0000001fff857819 */ /* 0x000fe20000011482 */
[----:B------:R-:W-:Y:S01]  /*1850*/  @!P0 IMAD.IADD R17, R11, 0x1, R3 ;  /* 0x000000010b118824 */ /* 0x000fe200078e0203 */
[----:B------:R-:W-:Y:S01]  /*1860*/  IADD3 R12, P0, R100, R12, RZ ;  /* 0x0000000c640c7210 */ /* 0x000fe20007f1e0ff */
[----:B------:R-:W-:Y:S01]  /*1870*/  IMAD.IADD R50, R21, 0x1, -R50 ;  /* 0x0000000115327824 */ /* 0x000fe200078e0a32 */
[----:B------:R-:W-:Y:S01]  /*1880*/  SHF.L.U32 R3, R134, 0x6, RZ ;  /* 0x0000000686037819 */ /* 0x000fe200000006ff */
[----:B------:R-:W-:Y:S01]  /*1890*/  IMAD.WIDE R18, R19, 0x40, R134 ;  /* 0x0000004013127825 */ /* 0x000fe200078e0286 */
[----:B------:R-:W-:-:S02]  /*18a0*/  IADD3 R16, P1, R100, R16, RZ ;  /* 0x0000001064107210 */ /* 0x000fc40007f3e0ff */
[----:B------:R-:W-:Y:S01]  /*18b0*/  LOP3.LUT R3, R3, 0x1c0, RZ, 0xc0, !PT ;  /* 0x000001c003037812 */ /* 0x000fe200078ec0ff */
[----:B------:R-:W-:Y:S01]  /*18c0*/  IMAD.X R13, R101, 0x1, R13, P0 ;  /* 0x00000001650d7824 */ /* 0x000fe200000e060d */
[----:B------:R-:W-:Y:S01]  /*18d0*/  IADD3 R122, P0, R134, R15, RZ ;  /* 0x0000000f867a7210 */ /* 0x000fe20007f1e0ff */
[----:B------:R-:W-:Y:S01]  /*18e0*/  IMAD.HI.U32 R118, R23, R118, R24 ;  /* 0x0000007617767227 */ /* 0x000fe200078e0018 */
[----:B------:R-:W-:Y:S02]  /*18f0*/  LEA.HI R11, R6, R21, RZ, 0x6 ;  /* 0x00000015060b7211 */ /* 0x000fe400078f30ff */
[----:B------:R-:W-:Y:S01]  /*1900*/  LOP3.LUT R21, R3, 0x38, R100, 0xf8, !PT ;  /* 0x0000003803157812 */ /* 0x000fe200078ef864 */
[----:B------:R-:W-:Y:S01]  /*1910*/  IMAD.X R9, R135, 0x1, R9, P0 ;  /* 0x0000000187097824 */ /* 0x000fe200000e0609 */
[----:B------:R-:W-:Y:S01]  /*1920*/  IADD3 R126, P0, R100, R126, RZ ;  /* 0x0000007e647e7210 */ /* 0x000fe20007f1e0ff */
[----:B------:R-:W-:Y:S01]  /*1930*/  IMAD R6, R19, c[0x0][0x190], RZ ;  /* 0x0000640013067a24 */ /* 0x000fe200078e02ff */
[----:B------:R-:W-:Y:S01]  /*1940*/  SHF.R.U32.HI R120, RZ, 0x3, R3 ;  /* 0x00000003ff787819 */ /* 0x000fe20000011603 */
[----:B------:R-:W-:Y:S01]  /*1950*/  IMAD R3, R2, c[0x0][0x1b8], RZ ;  /* 0x00006e0002037a24 */ /* 0x000fe200078e02ff */
[C---:B------:R-:W-:Y:S01]  /*1960*/  IADD3.X R17, R101.reuse, R17, RZ, P1, !PT ;  /* 0x0000001165117210 */ /* 0x040fe20000ffe4ff */
[----:B------:R-:W-:Y:S01]  /*1970*/  IMAD.X R127, R101, 0x1, R5, P0 ;  /* 0x00000001657f7824 */ /* 0x000fe200000e0605 */
[----:B------:R-:W-:Y:S01]  /*1980*/  ISETP.GT.AND P0, PT, R48, R52, PT ;  /* 0x000000343000720c */ /* 0x000fe20003f04270 */
[C---:B------:R-:W-:Y:S01]  /*1990*/  IMAD R3, R0.reuse, c[0x0][0x1bc], R3 ;  /* 0x00006f0000037a24 */ /* 0x040fe200078e0203 */
[----:B------:R-:W-:Y:S01]  /*19a0*/  SHF.R.S32.HI R117, RZ, 0x1, R118 ;  /* 0x00000001ff757819 */ /* 0x000fe20000011476 */
[----:B------:R-:W-:Y:S01]  /*19b0*/  IMAD.WIDE.U32 R12, R0, c[0x0][0x1b8], R12 ;  /* 0x00006e00000c7a25 */ /* 0x000fe200078e000c */
[----:B------:R-:W-:-:S02]  /*19c0*/  SHF.R.S32.HI R119, RZ, 0x1f, R50 ;  /* 0x0000001fff777819 */ /* 0x000fc40000011432 */
[----:B------:R-:W-:Y:S01]  /*19d0*/  LOP3.LUT R120, R21, R120, RZ, 0x3c, !PT ;  /* 0x0000007815787212 */ /* 0x000fe200078e3cff */
[C---:B------:R-:W-:Y:S01]  /*19e0*/  IMAD R6, R18.reuse, c[0x0][0x194], R6 ;  /* 0x0000650012067a24 */ /* 0x040fe200078e0206 */
[----:B------:R-:W-:Y:S01]  /*19f0*/  IADD3 R15, R13, R3, RZ ;  /* 0x000000030d0f7210 */ /* 0x000fe20007ffe0ff */
[----:B------:R-:W-:Y:S01]  /*1a00*/  IMAD.WIDE.U32 R16, R18, c[0x0][0x190], R16 ;  /* 0x0000640012107a25 */ /* 0x000fe200078e0010 */
[----:B------:R-:W-:Y:S02]  /*1a10*/  MOV R14, R12 ;  /* 0x0000000c000e7202 */ /* 0x000fe40000000f00 */
[----:B------:R-:W-:Y:S01]  /*1a20*/  LEA.HI R119, R119, R50, RZ, 0x3 ;  /* 0x0000003277777211 */ /* 0x000fe200078f18ff */
[----:B------:R-:W-:Y:S01]  /*1a30*/  IMAD.SHL.U32 R115, R115, 0x4, RZ ;  /* 0x0000000473737824 */ /* 0x000fe200078e00ff */
[----:B------:R-:W-:Y:S01]  /*1a40*/  MOV R145, c[0x0][0x198] ;  /* 0x0000660000917a02 */ /* 0x000fe20000000f00 */
[----:B------:R-:W-:Y:S01]  /*1a50*/  IMAD.SHL.U32 R11, R11, 0x8, RZ ;  /* 0x000000080b0b7824 */ /* 0x000fe200078e00ff */
[----:B------:R-:W-:Y:S01]  /*1a60*/  SHF.R.S32.HI R51, RZ, 0x4, R51 ;  /* 0x00000004ff337819 */ /* 0x000fe20000011433 */
[----:B------:R-:W-:Y:S01]  /*1a70*/  IMAD R133, R133, c[0x0][0x1a8], RZ ;  /* 0x00006a0085857a24 */ /* 0x000fe200078e02ff */
[----:B------:R-:W-:Y:S01]  /*1a80*/  SHF.L.U64.HI R162, R145, R88, c[0x0][0x19c] ;  /* 0x0000670091a27619 */ /* 0x000fe20000010258 */
[----:B------:R-:W-:Y:S01]  /*1a90*/  IMAD.IADD R13, R17, 0x1, R6 ;  /* 0x00000001110d7824 */ /* 0x000fe200078e0206 */
[----:B------:R-:W-:Y:S01]  /*1aa0*/  LOP3.LUT R120, R120, 0xfffffe00, R11, 0xf8, !PT ;  /* 0xfffffe0078787812 */ /* 0x000fe200078ef80b */
[----:B------:R-:W-:Y:S01]  /*1ab0*/  IMAD R9, R9, c[0x0][0x1a0], RZ ;  /* 0x0000680009097a24 */ /* 0x000fe200078e02ff */
[----:B------:R-:W-:Y:S01]  /*1ac0*/  LOP3.LUT R11, R119, 0xfffffff8, RZ, 0xc0, !PT ;  /* 0xfffffff8770b7812 */ /* 0x000fe200078ec0ff */
[----:B------:R-:W-:Y:S01]  /*1ad0*/  IMAD.MOV.U32 R12, RZ, RZ, R16 ;  /* 0x000000ffff0c7224 */ /* 0x000fe200078e0010 */
[----:B------:R-:W-:Y:S01]  /*1ae0*/  SHF.L.U32 R163, R145, 0x4, RZ ;  /* 0x0000000491a37819 */ /* 0x000fe200000006ff */
[----:B------:R-:W-:-:S02]  /*1af0*/  IMAD R129, R135, c[0x0][0x198], RZ ;  /* 0x0000660087817a24 */ /* 0x000fc400078e02ff */
[----:B------:R-:W-:Y:S02]  /*1b00*/  IMAD R116, R134, R117, R115 ;  /* 0x0000007586747224 */ /* 0x000fe400078e0273 */
[----:B------:R-:W-:Y:S02]  /*1b10*/  IMAD R133, R130, c[0x0][0x1ac], R133 ;  /* 0x00006b0082857a24 */ /* 0x000fe400078e0285 */
[----:B------:R-:W-:Y:S01]  /*1b20*/  IMAD R125, R122, c[0x0][0x1a4], R9 ;  /* 0x000069007a7d7a24 */ /* 0x000fe200078e0209 */
[----:B------:R-:W-:Y:S01]  /*1b30*/  SHF.R.S32.HI R98, RZ, 0x1f, R116 ;  /* 0x0000001fff627819 */ /* 0x000fe20000011474 */
[----:B------:R-:W-:Y:S02]  /*1b40*/  IMAD.MOV.U32 R3, RZ, RZ, c[0x0][0x1a0] ;  /* 0x00006800ff037624 */ /* 0x000fe400078e00ff */
[----:B------:R-:W-:-:S03]  /*1b50*/  IMAD.WIDE.U32 R130, R130, c[0x0][0x1a8], R12 ;  /* 0x00006a0082827a25 */ /* 0x000fc600078e000c */
[----:B------:R-:W-:Y:S01]  /*1b60*/  SHF.L.U64.HI R160, R3, R88, c[0x0][0x1a4] ;  /* 0x0000690003a07619 */ /* 0x000fe20000010258 */
[C---:B------:R-:W-:Y:S01]  /*1b70*/  IMAD R129, R134.reuse, c[0x0][0x19c], R129 ;  /* 0x0000670086817a24 */ /* 0x040fe200078e0281 */
[----:B------:R-:W-:Y:S01]  /*1b80*/  IADD3 R133, R131, R133, RZ ;  /* 0x0000008583857210 */ /* 0x000fe20007ffe0ff */
[----:B------:R-:W-:Y:S02]  /*1b90*/  IMAD.IADD R115, R115, 0x1, R116 ;  /* 0x0000000173737824 */ /* 0x000fe400078e0274 */
[----:B------:R-:W-:-:S03]  /*1ba0*/  IMAD.WIDE.U32 R126, R134, c[0x0][0x198], R126 ;  /* 0x00006600867e7a25 */ /* 0x000fc600078e007e */
[----:B------:R-:W-:Y:S01]  /*1bb0*/  SHF.R.S32.HI R97, RZ, 0x1f, R115 ;  /* 0x0000001fff617819 */ /* 0x000fe20000011473 */
[----:B------:R-:W-:Y:S01]  /*1bc0*/  IMAD.WIDE.U32 R122, R122, c[0x0][0x1a0], R14 ;  /* 0x000068007a7a7a25 */ /* 0x000fe200078e000e */
[----:B------:R-:W-:-:S03]  /*1bd0*/  IADD3 R129, R127, R129, RZ ;  /* 0x000000817f817210 */ /* 0x000fc60007ffe0ff */
[----:B------:R-:W-:Y:S02]  /*1be0*/  IMAD.IADD R50, R50, 0x1, -R11 ;  /* 0x0000000132327824 */ /* 0x000fe400078e0a0b */
[----:B------:R-:W-:Y:S02]  /*1bf0*/  IMAD.SHL.U32 R161, R3, 0x10, RZ ;  /* 0x0000001003a17824 */ /* 0x000fe400078e00ff */
[----:B------:R-:W-:Y:S01]  /*1c00*/  IMAD.IADD R125, R123, 0x1, R125 ;  /* 0x000000017b7d7824 */ /* 0x000fe200078e027d */
[----:B------:R-:W-:Y:S01]  /*1c10*/  @!P4 MOV R86, RZ ;  /* 0x000000ff0056c202 */ /* 0x000fe20000000f00 */
[----:B------:R-:W-:Y:S05]  /*1c20*/  @!P0 BRA `(.L_x_5806) ;  /* 0x00006e1000008947 */ /* 0x000fea0003800000 */
[--C-:B-1----:R-:W-:Y:S01]  /*1c30*/  IMAD.IADD R86, R86, 0x1, R7.reuse ;  /* 0x0000000156567824 */ /* 0x102fe200078e0207 */
[----:B------:R-:W-:Y:S01]  /*1c40*/  SHF.R.S32.HI R5, RZ, 0x1f, R7 ;  /* 0x0000001fff057819 */ /* 0x000fe20000011407 */
[C---:B------:R-:W-:Y:S01]  /*1c50*/  IMAD R6, R4.reuse, c[0x0][0x280], RZ ;  /* 0x0000a00004067a24 */ /* 0x040fe200078e02ff */
[--C-:B------:R-:W-:Y:S01]  /*1c60*/  IADD3 R7, P1, P0, R7, R134, -R53.reuse ;  /* 0x0000008607077210 */ /* 0x100fe2000783e835 */
[----:B------:R-:W-:Y:S01]  /*1c70*/  IMAD R4, R4, c[0x0][0x278], RZ ;  /* 0x00009e0004047a24 */ /* 0x000fe200078e02ff */
[----:B------:R-:W-:Y:S01]  /*1c80*/  SHF.R.S32.HI R8, RZ, 0x1f, R53 ;  /* 0x0000001fff087819 */ /* 0x000fe20000011435 */
[----:B------:R-:W-:Y:S01]  /*1c90*/  IMAD.WIDE.U32 R12, R165, c[0x0][0x278], R100 ;  /* 0x00009e00a50c7a25 */ /* 0x000fe200078e0064 */
[----:B------:R-:W-:Y:S01]  /*1ca0*/  UMOV UR13, 0x40 ;  /* 0x00000040000d7882 */ /* 0x000fe20000000000 */
[----:B------:R-:W-:Y:S01]  /*1cb0*/  SHF.L.U32 R107, R117, 0x4, RZ ;  /* 0x00000004756b7819 */ /* 0x000fe200000006ff */
[----:B------:R-:W-:Y:S01]  /*1cc0*/  ULDC.64 UR4, c[0x0][0x1a0] ;  /* 0x0000680000047ab9 */ /* 0x000fe20000000a00 */
[----:B------:R-:W-:Y:S01]  /*1cd0*/  IMAD R4, R165, c[0x0][0x27c], R4 ;  /* 0x00009f00a5047a24 */ /* 0x000fe200078e0204 */
[----:B------:R-:W-:Y:S01]  /*1ce0*/  IADD3.X R5, R5, R135, ~R8, P1, P0 ;  /* 0x0000008705057210 */ /* 0x000fe20000fe0c08 */
[C---:B------:R-:W-:Y:S01]  /*1cf0*/  IMAD.WIDE.U32 R10, R165.reuse, c[0x0][0x280], R100 ;  /* 0x0000a000a50a7a25 */ /* 0x040fe200078e0064 */
[----:B------:R-:W-:Y:S01]  /*1d00*/  UIMAD UR18, UR13, UR5, URZ ;  /* 0x000000050d1272a4 */ /* 0x000fe2000f8e023f */
[C---:B------:R-:W-:Y:S01]  /*1d10*/  IADD3 R114, R134.reuse, 0x10, RZ ;  /* 0x0000001086727810 */ /* 0x040fe20007ffe0ff */
[----:B------:R-:W-:Y:S01]  /*1d20*/  UMOV UR12, 0x20 ;  /* 0x00000020000c7882 */ /* 0x000fe20000000000 */
[----:B------:R-:W-:Y:S01]  /*1d30*/  IMAD R6, R165, c[0x0][0x284], R6 ;  /* 0x0000a100a5067a24 */ /* 0x000fe200078e0206 */
[----:B------:R-:W-:Y:S01]  /*1d40*/  UMOV UR11, 0x60 ;  /* 0x00000060000b7882 */ /* 0x000fe20000000000 */
[----:B------:R-:W-:Y:S01]  /*1d50*/  IMAD.IADD R9, R13, 0x1, R4 ;  /* 0x000000010d097824 */ /* 0x000fe200078e0204 */
[----:B------:R-:W-:Y:S01]  /*1d60*/  UMOV UR10, 0xa0 ;  /* 0x000000a0000a7882 */ /* 0x000fe20000000000 */
[----:B------:R-:W-:Y:S01]  /*1d70*/  IMAD.MOV.U32 R8, RZ, RZ, R12 ;  /* 0x000000ffff087224 */ /* 0x000fe200078e000c */
[----:B------:R-:W-:Y:S01]  /*1d80*/  UMOV UR9, 0xc0 ;  /* 0x000000c000097882 */ /* 0x000fe20000000000 */
[----:B------:R-:W-:Y:S01]  /*1d90*/  IMAD R4, R5, c[0x0][0x288], RZ ;  /* 0x0000a20005047a24 */ /* 0x000fe200078e02ff */
[----:B------:R-:W-:Y:S01]  /*1da0*/  UMOV UR8, 0xe0 ;  /* 0x000000e000087882 */ /* 0x000fe20000000000 */
[----:B------:R-:W-:Y:S01]  /*1db0*/  IMAD.IADD R11, R11, 0x1, R6 ;  /* 0x000000010b0b7824 */ /* 0x000fe200078e0206 */
[----:B------:R-:W-:Y:S01]  /*1dc0*/  UIMAD UR19, UR12, UR5, URZ ;  /* 0x000000050c1372a4 */ /* 0x000fe2000f8e023f */
[----:B------:R-:W-:Y:S01]  /*1dd0*/  IMAD R6, R5, c[0x0][0x290], RZ ;  /* 0x0000a40005067a24 */ /* 0x000fe200078e02ff */
[----:B------:R-:W-:Y:S01]  /*1de0*/  UIMAD UR16, UR11, UR5, URZ ;  /* 0x000000050b1072a4 */ /* 0x000fe2000f8e023f */
[C---:B------:R-:W-:Y:S01]  /*1df0*/  IMAD R4, R7.reuse, c[0x0][0x28c], R4 ;  /* 0x0000a30007047a24 */ /* 0x040fe200078e0204 */
[----:B------:R-:W-:Y:S01]  /*1e00*/  UIMAD UR15, UR10, UR5, URZ ;  /* 0x000000050a0f72a4 */ /* 0x000fe2000f8e023f */
[C---:B------:R-:W-:Y:S01]  /*1e10*/  IMAD.WIDE.U32 R8, R7.reuse, c[0x0][0x288], R8 ;  /* 0x0000a20007087a25 */ /* 0x040fe200078e0008 */
[----:B------:R-:W-:Y:S01]  /*1e20*/  UIMAD UR14, UR9, UR5, URZ ;  /* 0x00000005090e72a4 */ /* 0x000fe2000f8e023f */
[C---:B------:R-:W-:Y:S01]  /*1e30*/  IADD3 R113, R134.reuse, 0x20, RZ ;  /* 0x0000002086717810 */ /* 0x040fe20007ffe0ff */
[----:B------:R-:W-:Y:S01]  /*1e40*/  UIMAD UR26, UR8, UR5, URZ ;  /* 0x00000005081a72a4 */ /* 0x000fe2000f8e023f */
[C---:B------:R-:W-:Y:S01]  /*1e50*/  IMAD R5, R7.reuse, c[0x0][0x294], R6 ;  /* 0x0000a50007057a24 */ /* 0x040fe200078e0206 */
[----:B------:R-:W-:Y:S01]  /*1e60*/  UIMAD.WIDE.U32 UR32, UR11, UR4, URZ ;  /* 0x000000040b2072a5 */ /* 0x000fe2000f8e003f */
[----:B------:R-:W-:Y:S01]  /*1e70*/  IMAD.WIDE.U32 R10, R7, c[0x0][0x290], R10 ;  /* 0x0000a400070a7a25 */ /* 0x000fe200078e000a */
[----:B------:R-:W-:Y:S01]  /*1e80*/  ULDC UR5, c[0x0][0x294] ;  /* 0x0000a50000057ab9 */ /* 0x000fe20000000800 */
[----:B------:R-:W-:Y:S01]  /*1e90*/  IADD3 R112, R134, 0x30, RZ ;  /* 0x0000003086707810 */ /* 0x000fe20007ffe0ff */
[----:B------:R-:W-:Y:S01]  /*1ea0*/  UIMAD.WIDE.U32 UR30, UR10, UR4, URZ ;  /* 0x000000040a1e72a5 */ /* 0x000fe2000f8e003f */
[----:B------:R-:W-:Y:S01]  /*1eb0*/  IMAD.IADD R9, R9, 0x1, R4 ;  /* 0x0000000109097824 */ /* 0x000fe200078e0204 */
[----:B------:R-:W-:Y:S01]  /*1ec0*/  UIMAD.WIDE.U32 UR28, UR9, UR4, URZ ;  /* 0x00000004091c72a5 */ /* 0x000fe2000f8e003f */
[----:B------:R-:W-:Y:S01]  /*1ed0*/  IMAD R83, R2, c[0x0][0x298], RZ ;  /* 0x0000a60002537a24 */ /* 0x000fe200078e02ff */
[----:B------:R-:W-:Y:S01]  /*1ee0*/  ULDC UR17, c[0x0][0x19c] ;  /* 0x0000670000117ab9 */ /* 0x000fe20000000800 */
[----:B------:R-:W-:Y:S01]  /*1ef0*/  IMAD.IADD R7, R11, 0x1, R5 ;  /* 0x000000010b077824 */ /* 0x000fe200078e0205 */
[----:B------:R-:W-:Y:S01]  /*1f00*/  UIMAD UR11, UR11, UR5, URZ ;  /* 0x000000050b0b72a4 */ /* 0x000fe2000f8e023f */
[----:B------:R-:W-:Y:S01]  /*1f10*/  IMAD.MOV.U32 R6, RZ, RZ, R10 ;  /* 0x000000ffff067224 */ /* 0x000fe200078e000a */
[----:B------:R-:W-:Y:S01]  /*1f20*/  UIMAD UR10, UR10, UR5, URZ ;  /* 0x000000050a0a72a4 */ /* 0x000fe2000f8e023f */
        /* <DEDUP_REMOVED lines=9> */
[----:B------:R-:W-:Y:S01]  /*1fc0*/  UIMAD.WIDE.U32 UR34, UR8, UR4, URZ ;  /* 0x00000004082272a5 */ /* 0x000fe2000f8e003f */
[C---:B------:R-:W-:Y:S01]  /*1fd0*/  IMAD R83, R0.reuse, c[0x0][0x29c], R83 ;  /* 0x0000a70000537a24 */ /* 0x040fe200078e0253 */
[----:B------:R-:W-:Y:S01]  /*1fe0*/  IADD3 R70, R11, UR18, RZ ;  /* 0x000000120b467c10 */ /* 0x000fe2000fffe0ff */
[----:B------:R-:W-:Y:S01]  /*1ff0*/  IMAD.WIDE.U32 R2, R0, c[0x0][0x298], R8 ;  /* 0x0000a60000027a25 */ /* 0x000fe200078e0008 */
[C---:B------:R-:W-:Y:S01]  /*2000*/  SHF.L.U32 R71, R10.reuse, 0x1, RZ ;  /* 0x000000010a477819 */ /* 0x040fe200000006ff */
[----:B------:R-:W-:Y:S01]  /*2010*/  ULDC UR25, c[0x0][0x28c] ;  /* 0x0000a30000197ab9 */ /* 0x000fe20000000800 */
[----:B------:R-:W-:Y:S01]  /*2020*/  SHF.L.U64.HI R70, R10, 0x1, R70 ;  /* 0x000000010a467819 */ /* 0x000fe20000010246 */
[----:B------:R-:W-:Y:S01]  /*2030*/  IMAD R80, R0, c[0x0][0x2a4], R5 ;  /* 0x0000a90000507a24 */ /* 0x000fe200078e0205 */
[----:B------:R-:W-:Y:S01]  /*2040*/  LEA R82, P0, R2, c[0x0][0x268], 0x1 ;  /* 0x00009a0002527a11 */ /* 0x000fe200078008ff */
[----:B------:R-:W-:Y:S01]  /*2050*/  IMAD.WIDE.U32 R4, R0, c[0x0][0x2a0], R6 ;  /* 0x0000a80000047a25 */ /* 0x000fe200078e0006 */
[----:B------:R-:W-:Y:S01]  /*2060*/  SHF.L.U64.HI R65, R12, 0x1, R65 ;  /* 0x000000010c417819 */ /* 0x000fe20000010241 */
        /* <DEDUP_REMOVED lines=12> */
[----:B------:R-:W-:Y:S01]  /*2130*/  IMAD.MOV.U32 R58, RZ, RZ, 0x6 ;  /* 0x00000006ff3a7424 */ /* 0x000fe200078e00ff */
        /* <DEDUP_REMOVED lines=11> */
[----:B------:R-:W-:Y:S01]  /*21f0*/  IMAD.WIDE.U32 R142, R136, 0x60, RZ ;  /* 0x00000060888e7825 */ /* 0x000fe200078e00ff */
[-C--:B------:R-:W-:Y:S01]  /*2200*/  IADD3 R38, P1, R116, R86.reuse, RZ ;  /* 0x0000005674267210 */ /* 0x080fe20007f3e0ff */
[----:B------:R-:W-:Y:S01]  /*2210*/  ULDC UR22, c[0x0][0x28c] ;  /* 0x0000a30000167ab9 */ /* 0x000fe20000000800 */
[----:B------:R-:W-:Y:S01]  /*2220*/  IADD3 R86, P0, R115, R86, RZ ;  /* 0x0000005673567210 */ /* 0x000fe20007f1e0ff */
[C---:B------:R-:W-:Y:S01]  /*2230*/  IMAD.WIDE.U32 R140, R136.reuse, 0xa0, RZ ;  /* 0x000000a0888c7825 */ /* 0x040fe200078e00ff */
[C---:B------:R-:W-:Y:S01]  /*2240*/  SHF.L.U64.HI R63, R136.reuse, R55, c[0x0][0x294] ;  /* 0x0000a500883f7619 */ /* 0x040fe20000010237 */
[----:B------:R-:W-:Y:S01]  /*2250*/  ULDC UR21, c[0x0][0x28c] ;  /* 0x0000a30000157ab9 */ /* 0x000fe20000000800 */
[----:B------:R-:W-:Y:S01]  /*2260*/  SHF.L.U64.HI R68, R136, R58, c[0x0][0x294] ;  /* 0x0000a50088447619 */ /* 0x000fe2000001023a */
[----:B------:R-:W-:Y:S01]  /*2270*/  IMAD.X R87, R97, 0x1, R39, P0 ;  /* 0x0000000161577824 */ /* 0x000fe200000e0627 */
[----:B------:R-:W-:Y:S01]  /*2280*/  IADD3.X R39, R98, R39, RZ, P1, !PT ;  /* 0x0000002762277210 */ /* 0x000fe20000ffe4ff */
[C---:B------:R-:W-:Y:S01]  /*2290*/  IMAD.WIDE.U32 R138, R136.reuse, 0xc0, RZ ;  /* 0x000000c0888a7825 */ /* 0x040fe200078e00ff */
[----:B------:R-:W-:Y:S01]  /*22a0*/  SHF.L.U64.HI R61, R136, R88, c[0x0][0x294] ;  /* 0x0000a500883d7619 */ /* 0x000fe20000010258 */
[----:B------:R-:W-:Y:S01]  /*22b0*/  ULDC UR20, c[0x0][0x28c] ;  /* 0x0000a30000147ab9 */ /* 0x000fe20000000800 */
[C---:B------:R-:W-:Y:S01]  /*22c0*/  SHF.L.U64.HI R87, R86.reuse, 0x1, R87 ;  /* 0x0000000156577819 */ /* 0x040fe20000010257 */
[----:B------:R-:W-:Y:S01]  /*22d0*/  IMAD.SHL.U32 R86, R86, 0x2, RZ ;  /* 0x0000000256567824 */ /* 0x000fe200078e00ff */
[C---:B------:R-:W-:Y:S01]  /*22e0*/  SHF.L.U64.HI R39, R38.reuse, 0x1, R39 ;  /* 0x0000000126277819 */ /* 0x040fe20000010227 */
[----:B------:R-:W-:Y:S01]  /*22f0*/  IMAD.SHL.U32 R38, R38, 0x2, RZ ;  /* 0x0000000226267824 */ /* 0x000fe200078e00ff */
[----:B------:R-:W-:Y:S01]  /*2300*/  SHF.L.U32 R64, R136, 0x5, RZ ;  /* 0x0000000588407819 */ /* 0x000fe200000006ff */
[----:B------:R-:W-:Y:S01]  /*2310*/  IMAD.WIDE.U32 R144, R145, 0x20, RZ ;  /* 0x0000002091907825 */ /* 0x000fe200078e00ff */
[----:B------:R-:W-:Y:S01]  /*2320*/  IADD3 R84, P3, R86, c[0x0][0x2b0], RZ ;  /* 0x0000ac0056547a10 */ /* 0x000fe20007f7e0ff */
[----:B------:R-:W-:Y:S01]  /*2330*/  ULDC UR19, c[0x0][0x28c] ;  /* 0x0000a30000137ab9 */ /* 0x000fe20000000800 */
[----:B------:R-:W-:Y:S01]  /*2340*/  IADD3 R10, P1, R38, c[0x0][0x2b0], RZ ;  /* 0x0000ac00260a7a10 */ /* 0x000fe20007f3e0ff */
[C---:B------:R-:W-:Y:S01]  /*2350*/  IMAD.SHL.U32 R106, R117.reuse, 0x20, RZ ;  /* 0x00000020756a7824 */ /* 0x040fe200078e00ff */
[----:B------:R-:W-:Y:S01]  /*2360*/  IADD3 R86, P2, R86, c[0x0][0x2a8], RZ ;  /* 0x0000aa0056567a10 */ /* 0x000fe20007f5e0ff */
[C---:B------:R-:W-:Y:S01]  /*2370*/  IMAD R105, R117.reuse, 0x30, RZ ;  /* 0x0000003075697824 */ /* 0x040fe200078e02ff */
[----:B------:R-:W-:Y:S01]  /*2380*/  IADD3 R38, P0, R38, c[0x0][0x2a8], RZ ;  /* 0x0000aa0026267a10 */ /* 0x000fe20007f1e0ff */
[----:B------:R-:W-:Y:S01]  /*2390*/  IMAD.SHL.U32 R104, R117, 0x40, RZ ;  /* 0x0000004075687824 */ /* 0x000fe200078e00ff */
[----:B------:R-:W-:Y:S01]  /*23a0*/  SHF.L.U64.HI R55, R89, R55, c[0x0][0x28c] ;  /* 0x0000a30059377619 */ /* 0x000fe20000010237 */
[----:B------:R-:W-:Y:S01]  /*23b0*/  IMAD R103, R117, 0x50, RZ ;  /* 0x0000005075677824 */ /* 0x000fe200078e02ff */
[----:B------:R-:W-:Y:S01]  /*23c0*/  SHF.L.U64.HI R58, R89, R58, c[0x0][0x28c] ;  /* 0x0000a300593a7619 */ /* 0x000fe2000001023a */
[----:B------:R-:W-:Y:S01]  /*23d0*/  IMAD R102, R117, 0x60, RZ ;  /* 0x0000006075667824 */ /* 0x000fe200078e02ff */
[----:B------:R-:W-:Y:S01]  /*23e0*/  SHF.L.U64.HI R88, R89, R88, c[0x0][0x28c] ;  /* 0x0000a30059587619 */ /* 0x000fe20000010258 */
[----:B------:R-:W-:Y:S01]  /*23f0*/  IMAD R99, R117, 0x70, RZ ;  /* 0x0000007075637824 */ /* 0x000fe200078e02ff */
[----:B------:R-:W-:Y:S01]  /*2400*/  SHF.L.U64.HI R63, R64, 0x1, R63 ;  /* 0x00000001403f7819 */ /* 0x000fe2000001023f */
[----:B------:R-:W-:Y:S01]  /*2410*/  IMAD.WIDE.U32 R136, R136, 0xe0, RZ ;  /* 0x000000e088887825 */ /* 0x000fe200078e00ff */
[----:B------:R-:W-:Y:S01]  /*2420*/  SHF.L.U64.HI R68, R69, 0x1, R68 ;  /* 0x0000000145447819 */ /* 0x000fe20000010244 */
[----:B------:R-:W-:Y:S01]  /*2430*/  ULDC UR18, c[0x0][0x28c] ;  /* 0x0000a30000127ab9 */ /* 0x000fe20000000800 */
[----:B------:R-:W-:Y:S01]  /*2440*/  SHF.L.U64.HI R61, R62, 0x1, R61 ;  /* 0x000000013e3d7819 */ /* 0x000fe2000001023d */
[----:B------:R-:W-:Y:S01]  /*2450*/  IMAD.MOV.U32 R54, RZ, RZ, c[0x0][0x290] ;  /* 0x0000a400ff367624 */ /* 0x000fe200078e00ff */
[----:B------:R-:W-:Y:S01]  /*2460*/  IADD3.X R85, R87, c[0x0][0x2b4], RZ, P3, !PT ;  /* 0x0000ad0057557a10 */ /* 0x000fe20001ffe4ff */
[----:B------:R-:W-:Y:S01]  /*2470*/  IMAD.SHL.U32 R56, R89, 0x20, RZ ;  /* 0x0000002059387824 */ /* 0x000fe200078e00ff */
[----:B------:R-:W-:Y:S01]  /*2480*/  IADD3.X R9, R39, c[0x0][0x2b4], RZ, P1, !PT ;  /* 0x0000ad0027097a10 */ /* 0x000fe20000ffe4ff */
[C---:B------:R-:W-:Y:S01]  /*2490*/  IMAD.SHL.U32 R59, R89.reuse, 0x40, RZ ;  /* 0x00000040593b7824 */ /* 0x040fe200078e00ff */
[----:B------:R-:W-:Y:S01]  /*24a0*/  IADD3 R108, R134, 0x70, RZ ;  /* 0x00000070866c7810 */ /* 0x000fe20007ffe0ff */
        /* <DEDUP_REMOVED lines=11> */
[----:B------:R-:W-:Y:S01]  /*2560*/  SHF.R.S32.HI R91, RZ, 0x1f, R102 ;  /* 0x0000001fff5b7819 */ /* 0x000fe20000011466 */
[----:B------:R-:W-:Y:S01]  /*2570*/  IMAD.U32 R54, R54, -0x80, RZ ;  /* 0xffffff8036367824 */ /* 0x000fe200078e00ff */
[----:B------:R-:W-:Y:S01]  /*2580*/  SHF.R.S32.HI R90, RZ, 0x1f, R99 ;  /* 0x0000001fff5a7819 */ /* 0x000fe20000011463 */
[----:B------:R-:W-:Y:S01]  /*2590*/  ULDC UR4, c[0x0][0x230] ;  /* 0x00008c0000047ab9 */ /* 0x000fe20000000800 */
[----:B------:R-:W-:Y:S01]  /*25a0*/  IADD3 R60, R147, UR13, RZ ;  /* 0x0000000d933c7c10 */ /* 0x000fe2000fffe0ff */
[----:B------:R-:W-:Y:S01]  /*25b0*/  UIMAD UR25, UR25, 0x60, URZ ;  /* 0x00000060191978a4 */ /* 0x000fe2000f8e023f */
        /* <DEDUP_REMOVED lines=14> */
[----:B------:R-:W-:Y:S02]  /*26a0*/  UIADD3 UR16, UR33, UR16, URZ ;  /* 0x0000001021107290 */ /* 0x000fe4000fffe03f */
[----:B------:R-:W-:Y:S02]  /*26b0*/  UIADD3 UR15, UR31, UR15, URZ ;  /* 0x0000000f1f0f7290 */ /* 0x000fe4000fffe03f */
[----:B------:R-:W-:Y:S02]  /*26c0*/  UIADD3 UR14, UR29, UR14, URZ ;  /* 0x0000000e1d0e7290 */ /* 0x000fe4000fffe03f */
[----:B------:R-:W-:Y:S02]  /*26d0*/  UIADD3 UR26, UR35, UR26, URZ ;  /* 0x0000001a231a7290 */ /* 0x000fe4000fffe03f */
[----:B------:R-:W-:Y:S02]  /*26e0*/  ULDC.U8 UR8, c[0x0][0x313] ;  /* 0x0000c4c000087ab9 */ /* 0x000fe40000000000 */
.L_x_5860:
[----:B------:R-:W-:Y:S01]  /*26f0*/  LEA R0, R11, 0xffffff80, 0x7 ;  /* 0xffffff800b007811 */ /* 0x000fe200078e38ff */
[----:B---3--:R-:W-:Y:S01]  /*2700*/  IMAD.MOV.U32 R12, RZ, RZ, R81 ;  /* 0x000000ffff0c7224 */ /* 0x008fe200078e0051 */
[----:B------:R-:W-:Y:S01]  /*2710*/  ISETP.NE.AND P4, PT, R121, RZ, PT ;  /* 0x000000ff7900720c */ /* 0x000fe20003f85270 */
[----:B------:R-:W-:Y:S02]  /*2720*/  IMAD.MOV.U32 R13, RZ, RZ, R80 ;  /* 0x000000ffff0d7224 */ /* 0x000fe400078e0050 */
[--C-:B--2---:R-:W-:Y:S02]  /*2730*/  IMAD.IADD R5, R49, 0x1, -R0.reuse ;  /* 0x0000000131057824 */ /* 0x104fe400078e0a00 */
[----:B------:R-:W-:Y:S03]  /*2740*/  IMAD.IADD R3, R53, 0x1, -R0 ;  /* 0x0000000135037824 */ /* 0x000fe600078e0a00 */
[C---:B------:R-:W-:Y:S04]  /*2750*/  ISETP.GE.OR P0, PT, R114.reuse, R5, P4 ;  /* 0x000000057200720c */ /* 0x040fe80002706670 */
[----:B------:R-:W-:Y:S02]  /*2760*/  ISETP.LT.OR P2, PT, R114, R3, P0 ;  /* 0x000000037200720c */ /* 0x000fe40000741670 */
[C---:B------:R-:W-:Y:S02]  /*2770*/  ISETP.GE.OR P0, PT, R113.reuse, R5, P4 ;  /* 0x000000057100720c */ /* 0x040fe40002706670 */
[----:B------:R-:W-:Y:S02]  /*2780*/  P2R R2, PR, RZ, 0x4 ;  /* 0x00000004ff027803 */ /* 0x000fe40000000000 */
[----:B------:R-:W-:Y:S02]  /*2790*/  ISETP.LT.OR P6, PT, R113, R3, P0 ;  /* 0x000000037100720c */ /* 0x000fe400007c1670 */
[C---:B------:R-:W-:Y:S04]  /*27a0*/  ISETP.GE.OR P0, PT, R112.reuse, R5, P4 ;  /* 0x000000057000720c */ /* 0x040fe80002706670 */
[----:B------:R-:W-:Y:S02]  /*27b0*/  ISETP.LT.OR P3, PT, R112, R3, P0 ;  /* 0x000000037000720c */ /* 0x000fe40000761670 */
[----:B------:R-:W-:Y:S02]  /*27c0*/  @!P2 LEA R154, P0, R161, R78, 0x1 ;  /* 0x0000004ea19aa211 */ /* 0x000fe400078008ff */
        /* <DEDUP_REMOVED lines=8> */
[----:B------:R-:W-:Y:S02]  /*2850*/  @!P6 IADD3 R152, P1, R78, R66, RZ ;  /* 0x000000424e98e210 */ /* 0x000fe40007f3e0ff */
[----:B------:R-:W-:Y:S01]  /*2860*/  P2R R150, PR, RZ, 0x4 ;  /* 0x00000004ff967803 */ /* 0x000fe20000000000 */
[----:B------:R-:W-:Y:S01]  /*2870*/  @!P3 IMAD.X R25, R80, 0x1, R67, P0 ;  /* 0x000000015019b824 */ /* 0x000fe200000e0643 */
[----:B------:R-:W-:Y:S01]  /*2880*/  @!P3 IADD3 R46, P0, R78, UR32, RZ ;  /* 0x000000204e2ebc10 */ /* 0x000fe2000ff1e0ff */
[----:B------:R-:W-:Y:S01]  /*2890*/  @!P6 IMAD.X R153, R79, 0x1, R65, P1 ;  /* 0x000000014f99e824 */ /* 0x000fe200008e0641 */
[----:B------:R-:W-:Y:S02]  /*28a0*/  ISETP.NE.AND P1, PT, R121, RZ, PT ;  /* 0x000000ff7900720c */ /* 0x000fe40003f25270 */
[----:B------:R-:W-:Y:S02]  /*28b0*/  @!P3 IADD3.X R47, R79, UR16, RZ, P0, !PT ;  /* 0x000000104f2fbc10 */ /* 0x000fe400087fe4ff */
[----:B------:R-:W-:Y:S05]  /*28c0*/  @!P2 IADD3 R20, P0, R81, R69, RZ ;  /* 0x000000455114a210 */ /* 0x000fea0007f1e0ff */
[----:B------:R-:W-:Y:S01]  /*28d0*/  @!P2 IMAD.X R21, R80, 0x1, R68, P0 ;  /* 0x000000015015a824 */ /* 0x000fe200000e0644 */
[----:B------:R-:W-:Y:S05]  /*28e0*/  @!P2 IADD3 R44, P0, R78, R71, RZ ;  /* 0x000000474e2ca210 */ /* 0x000fea0007f1e0ff */
[----:B------:R-:W-:Y:S01]  /*28f0*/  @!P2 IMAD.X R45, R79, 0x1, R70, P0 ;  /* 0x000000014f2da824 */ /* 0x000fe200000e0646 */
[C---:B------:R-:W-:Y:S04]  /*2900*/  ISETP.GE.OR P0, PT, R110.reuse, R5, P1 ;  /* 0x000000056e00720c */ /* 0x040fe80000f06670 */
        /* <DEDUP_REMOVED lines=104> */
.L_x_5810:
[----:B------:R-:W-:Y:S05]  /*2f90*/  BSYNC B0 ;  /* 0x0000000000007941 */ /* 0x000fea0003800000 */
.L_x_5809:
        /* <DEDUP_REMOVED lines=62> */
.L_x_5812:
[----:B------:R-:W-:Y:S05]  /*3380*/  BSYNC B0 ;  /* 0x0000000000007941 */ /* 0x000fea0003800000 */
.L_x_5811:
        /* <DEDUP_REMOVED lines=62> */
.L_x_5814:
[----:B------:R-:W-:Y:S05]  /*3770*/  BSYNC B0 ;  /* 0x0000000000007941 */ /* 0x000fea0003800000 */
.L_x_5813:
        /* <DEDUP_REMOVED lines=65> */
.L_x_5816:
[----:B------:R-:W-:Y:S05]  /*3b90*/  BSYNC B0 ;  /* 0x0000000000007941 */ /* 0x000fea0003800000 */
.L_x_5815:
        /* <DEDUP_REMOVED lines=63> */
.L_x_5818:
[----:B------:R-:W-:Y:S05]  /*3f90*/  BSYNC B0 ;  /* 0x0000000000007941 */ /* 0x000fea0003800000 */
.L_x_5817:
        /* <DEDUP_REMOVED lines=65> */
.L_x_5820:
[----:B------:R-:W-:Y:S05]  /*43b0*/  BSYNC B0 ;  /* 0x0000000000007941 */ /* 0x000fea0003800000 */
.L_x_5819:
        /* <DEDUP_REMOVED lines=65> */
.L_x_5822:
[----:B------:R-:W-:Y:S05]  /*47d0*/  BSYNC B0 ;  /* 0x0000000000007941 */ /* 0x000fea0003800000 */
.L_x_5821:
        /* <DEDUP_REMOVED lines=67> */
.L_x_5824:
[----:B------:R-:W-:Y:S05]  /*4c10*/  BSYNC B0 ;  /* 0x0000000000007941 */ /* 0x000fea0003800000 */
.L_x_5823:
        /* <DEDUP_REMOVED lines=9> */
.L_x_5808:
        /* <DEDUP_REMOVED lines=89> */
.L_x_5829:
[----:B------:R-:W-:Y:S05]  /*5240*/  BSYNC B0 ;  /* 0x0000000000007941 */ /* 0x000fea0003800000 */
.L_x_5828:
[----:B------:R-:W-:Y:S05]  /*5250*/  MOV R77, R75 ;  /* 0x0000004b004d7202 */ /* 0x000fea0000000f00 */
[----:B-----5:R2:W-:Y:S02]  /*5260*/  STG.E.128 [R76.64], R44 ;  /* 0x0000002c4c007986 */ /* 0x0205e4000c101d06 */
.L_x_5827:
[----:B------:R-:W-:Y:S05]  /*5270*/  BSYNC B1 ;  /* 0x0000000000017941 */ /* 0x000fea0003800000 */
.L_x_5826:
        /* <DEDUP_REMOVED lines=29> */
[----:B------:R-:W-:Y:S02]  /*5450*/  LEA.HI.X R27, R77, R87, R152, 0x1, P1 ;  /* 0x000000574d1b7211 */ /* 0x000fe400008f0c98 */
[----:B------:R-:W3:Y:S08]  /*5460*/  LDG.E.128 R152, [R156.64] ;  /* 0x000000069c987981 */ /* 0x000ef0000c1e1d00 */
        /* <DEDUP_REMOVED lines=60> */
.L_x_5833:
[----:B------:R-:W-:Y:S05]  /*5830*/  BSYNC B0 ;  /* 0x0000000000007941 */ /* 0x000fea0003800000 */
.L_x_5832:
[C---:B------:R-:W-:Y:S04]  /*5840*/  LEA R2, P0, R163.reuse, R76, 0x1 ;  /* 0x0000004ca3027211 */ /* 0x040fe800078008ff */
[----:B------:R-:W-:Y:S05]  /*5850*/  LEA.HI.X R3, R163, R75, R162, 0x1, P0 ;  /* 0x0000004ba3037211 */ /* 0x000fea00000f0ca2 */
[----:B-----5:R3:W-:Y:S04]  /*5860*/  STG.E.128 [R2.64], R44 ;  /* 0x0000002c02007986 */ /* 0x0207e8000c101d06 */
.L_x_5831:
[----:B------:R-:W-:Y:S05]  /*5870*/  BSYNC B1 ;  /* 0x0000000000017941 */ /* 0x000fea0003800000 */
.L_x_5830:
        /* <DEDUP_REMOVED lines=91> */
.L_x_5837:
[----:B------:R-:W-:Y:S05]  /*5e30*/  BSYNC B0 ;  /* 0x0000000000007941 */ /* 0x000fea0003800000 */
.L_x_5836:
[C---:B------:R-:W-:Y:S04]  /*5e40*/  LEA R2, P0, R144.reuse, R76, 0x1 ;  /* 0x0000004c90027211 */ /* 0x040fe800078008ff */
[----:B------:R-:W-:Y:S05]  /*5e50*/  LEA.HI.X R3, R144, R75, R57, 0x1, P0 ;  /* 0x0000004b90037211 */ /* 0x000fea00000f0c39 */
[----:B-----5:R3:W-:Y:S04]  /*5e60*/  STG.E.128 [R2.64], R44 ;  /* 0x0000002c02007986 */ /* 0x0207e8000c101d06 */
.L_x_5835:
[----:B------:R-:W-:Y:S05]  /*5e70*/  BSYNC B1 ;  /* 0x0000000000017941 */ /* 0x000fea0003800000 */
.L_x_5834:
        /* <DEDUP_REMOVED lines=97> */
.L_x_5841:
[----:B------:R-:W-:Y:S05]  /*6490*/  BSYNC B0 ;  /* 0x0000000000007941 */ /* 0x000fea0003800000 */
.L_x_5840:
[----:B------:R-:W-:Y:S02]  /*64a0*/  MOV R3, 0x60 ;  /* 0x0000006000037802 */ /* 0x000fe40000000f00 */
[----:B------:R-:W-:Y:S03]  /*64b0*/  MOV R77, R75 ;  /* 0x0000004b004d7202 */ /* 0x000fe60000000f00 */
[C---:B------:R-:W-:Y:S02]  /*64c0*/  IMAD R0, R3.reuse, c[0x0][0x19c], RZ ;  /* 0x0000670003007a24 */ /* 0x040fe400078e02ff */
[----:B------:R-:W-:Y:S05]  /*64d0*/  IMAD.WIDE.U32 R4, R3, c[0x0][0x198], R76 ;  /* 0x0000660003047a25 */ /* 0x000fea00078e004c */
[----:B------:R-:W-:Y:S05]  /*64e0*/  IADD3 R5, R5, R0, RZ ;  /* 0x0000000005057210 */ /* 0x000fea0007ffe0ff */
[----:B-----5:R3:W-:Y:S02]  /*64f0*/  STG.E.128 [R4.64], R32 ;  /* 0x0000002004007986 */ /* 0x0207e4000c101d06 */
.L_x_5839:
[----:B------:R-:W-:Y:S05]  /*6500*/  BSYNC B1 ;  /* 0x0000000000017941 */ /* 0x000fea0003800000 */
.L_x_5838:
[----:B------:R-:W-:Y:S01]  /*6510*/  ISETP.NE.AND P0, PT, R150, RZ, PT ;  /* 0x000000ff9600720c */ /* 0x000fe20003f05270 */
[----:B------:R-:W-:Y:S01]  /*6520*/  @!UPT UIADD3 URZ, URZ, URZ, URZ ;  /* 0x0000003f3f3ff290 */ /* 0x000fe2000fffe03f */
[----:B------:R-:W-:Y:S11]  /*6530*/  BSSY B1, `(.L_x_5842) ;  /* 0x0000064000017945 */ /* 0x000ff60003800000 */
[----:B------:R-:W-:-:S05]  /*6540*/  @P0 BRA `(.L_x_5843) ;  /* 0x0000062000000947 */ /* 0x000fca0003800000 */
[C---:B------:R-:W-:Y:S01]  /*6550*/  LEA R150, P0, R59.reuse, R82, 0x1 ;  /* 0x000000523b967211 */ /* 0x040fe200078008ff */
[----:B------:R-:W-:Y:S03]  /*6560*/  BSSY B0, `(.L_x_5844) ;  /* 0x000005d000007945 */ /* 0x000fe60003800000 */
[----:B------:R-:W-:Y:S02]  /*6570*/  LEA.HI.X R151, R59, R83, R58, 0x1, P0 ;  /* 0x000000533b977211 */ /* 0x000fe400000f0c3a */
[----:B------:R-:W-:Y:S03]  /*6580*/  ISETP.GE.AND P0, PT, R100, UR4, PT ;  /* 0x0000000464007c0c */ /* 0x000fe6000bf06270 */
[----:B---3--:R3:W5:Y:S10]  /*6590*/  LDG.E.128 R32, [R150.64] ;  /* 0x0000000696207981 */ /* 0x008774000c1e1d00 */
[----:B------:R-:W-:-:S05]  /*65a0*/  @P0 BRA `(.L_x_5845) ;  /* 0x0000058000000947 */ /* 0x000fca0003800000 */
[-C--:B------:R-:W-:Y:S01]  /*65b0*/  ISETP.GE.AND P0, PT, R100, R149.reuse, PT ;  /* 0x000000956400720c */ /* 0x080fe20003f06270 */
[----:B-----5:R-:W-:Y:S01]  /*65c0*/  IMAD.MOV.U32 R30, RZ, RZ, R32 ;  /* 0x000000ffff1e7224 */ /* 0x020fe200078e0020 */
[----:B--2---:R-:W-:Y:S02]  /*65d0*/  MOV R77, R149 ;  /* 0x00000095004d7202 */ /* 0x004fe40000000f00 */
        /* <DEDUP_REMOVED lines=13> */
[----:B------:R-:W2:Y:S01]  /*66b0*/  LDG.E.128 R12, [R12.64] ;  /* 0x000000060c0c7981 */ /* 0x000ea2000c1e1d00 */
        /* <DEDUP_REMOVED lines=9> */
[----:B---3--:R-:W3:Y:S01]  /*6750*/  LDG.E.128 R40, [R36.64] ;  /* 0x0000000624287981 */ /* 0x008ee2000c1e1d00 */
[--C-:B----4-:R-:W-:Y:S01]  /*6760*/  HADD2.F32 R21, -RZ, R152.reuse.H0_H0 ;  /* 0x20000098ff157230 */ /* 0x110fe20000004100 */
        /* <DEDUP_REMOVED lines=17> */
[--C-:B---3--:R-:W-:Y:S01]  /*6880*/  HADD2.F32 R27, -RZ, R40.reuse.H0_H0 ;  /* 0x20000028ff1b7230 */ /* 0x108fe20000004100 */
        /* <DEDUP_REMOVED lines=42> */
.L_x_5845:
[----:B------:R-:W-:Y:S05]  /*6b30*/  BSYNC B0 ;  /* 0x0000000000007941 */ /* 0x000fea0003800000 */
.L_x_5844:
[C---:B------:R-:W-:Y:S04]  /*6b40*/  LEA R2, P0, R146.reuse, R76, 0x1 ;  /* 0x0000004c92027211 */ /* 0x040fe800078008ff */
[----:B------:R-:W-:Y:S05]  /*6b50*/  LEA.HI.X R3, R146, R75, R60, 0x1, P0 ;  /* 0x0000004b92037211 */ /* 0x000fea00000f0c3c */
[----:B-----5:R4:W-:Y:S04]  /*6b60*/  STG.E.128 [R2.64], R32 ;  /* 0x0000002002007986 */ /* 0x0209e8000c101d06 */
.L_x_5843:
[----:B------:R-:W-:Y:S05]  /*6b70*/  BSYNC B1 ;  /* 0x0000000000017941 */ /* 0x000fea0003800000 */
.L_x_5842:
[----:B------:R-:W-:Y:S01]  /*6b80*/  BSSY B1, `(.L_x_5846) ;  /* 0x0000068000017945 */ /* 0x000fe20003800000 */
[----:B------:R-:W-:-:S05]  /*6b90*/  @P4 BRA `(.L_x_5847) ;  /* 0x0000066000004947 */ /* 0x000fca0003800000 */
[----:B---34-:R-:W-:Y:S01]  /*6ba0*/  MOV R3, c[0x0][0x288] ;  /* 0x0000a20000037a02 */ /* 0x018fe20000000f00 */
        /* <DEDUP_REMOVED lines=94> */
.L_x_5849:
[----:B------:R-:W-:Y:S05]  /*7190*/  BSYNC B0 ;  /* 0x0000000000007941 */ /* 0x000fea0003800000 */
.L_x_5848:
[----:B------:R-:W-:Y:S02]  /*71a0*/  MOV R3, 0xa0 ;  /* 0x000000a000037802 */ /* 0x000fe40000000f00 */
[----:B------:R-:W-:Y:S03]  /*71b0*/  MOV R77, R75 ;  /* 0x0000004b004d7202 */ /* 0x000fe60000000f00 */
[C---:B------:R-:W-:Y:S02]  /*71c0*/  IMAD R0, R3.reuse, c[0x0][0x19c], RZ ;  /* 0x0000670003007a24 */ /* 0x040fe400078e02ff */
[----:B------:R-:W-:Y:S05]  /*71d0*/  IMAD.WIDE.U32 R4, R3, c[0x0][0x198], R76 ;  /* 0x0000660003047a25 */ /* 0x000fea00078e004c */
[----:B------:R-:W-:Y:S05]  /*71e0*/  IADD3 R5, R5, R0, RZ ;  /* 0x0000000005057210 */ /* 0x000fea0007ffe0ff */
[----:B-----5:R3:W-:Y:S02]  /*71f0*/  STG.E.128 [R4.64], R32 ;  /* 0x0000002004007986 */ /* 0x0207e4000c101d06 */
.L_x_5847:
[----:B------:R-:W-:Y:S05]  /*7200*/  BSYNC B1 ;  /* 0x0000000000017941 */ /* 0x000fea0003800000 */
.L_x_5846:
        /* <DEDUP_REMOVED lines=97> */
.L_x_5853:
[----:B------:R-:W-:Y:S05]  /*7820*/  BSYNC B0 ;  /* 0x0000000000007941 */ /* 0x000fea0003800000 */
.L_x_5852:
[----:B------:R-:W-:Y:S02]  /*7830*/  MOV R3, 0xc0 ;  /* 0x000000c000037802 */ /* 0x000fe40000000f00 */
[----:B------:R-:W-:Y:S03]  /*7840*/  MOV R77, R75 ;  /* 0x0000004b004d7202 */ /* 0x000fe60000000f00 */
[C---:B------:R-:W-:Y:S02]  /*7850*/  IMAD R0, R3.reuse, c[0x0][0x19c], RZ ;  /* 0x0000670003007a24 */ /* 0x040fe400078e02ff */
[----:B------:R-:W-:Y:S05]  /*7860*/  IMAD.WIDE.U32 R4, R3, c[0x0][0x198], R76 ;  /* 0x0000660003047a25 */ /* 0x000fea00078e004c */
[----:B------:R-:W-:Y:S05]  /*7870*/  IADD3 R5, R5, R0, RZ ;  /* 0x0000000005057210 */ /* 0x000fea0007ffe0ff */
[----:B-----5:R3:W-:Y:S02]  /*7880*/  STG.E.128 [R4.64], R32 ;  /* 0x0000002004007986 */ /* 0x0207e4000c101d06 */
.L_x_5851:
[----:B------:R-:W-:Y:S05]  /*7890*/  BSYNC B1 ;  /* 0x0000000000017941 */ /* 0x000fea0003800000 */
.L_x_5850:
[----:B------:R-:W-:Y:S01]  /*78a0*/  ISETP.NE.AND P0, PT, R148, RZ, PT ;  /* 0x000000ff9400720c */ /* 0x000fe20003f05270 */
[----:B------:R-:W-:Y:S01]  /*78b0*/  @!UPT UIADD3 URZ, URZ, URZ, URZ ;  /* 0x0000003f3f3ff290 */ /* 0x000fe2000fffe03f */
[----:B------:R-:W-:Y:S11]  /*78c0*/  BSSY B1, `(.L_x_5854) ;  /* 0x0000067000017945 */ /* 0x000ff60003800000 */
[----:B------:R-:W-:-:S05]  /*78d0*/  @P0 BRA `(.L_x_5855) ;  /* 0x0000065000000947 */ /* 0x000fca0003800000 */
[----:B---34-:R-:W-:Y:S01]  /*78e0*/  MOV R3, c[0x0][0x288] ;  /* 0x0000a20000037a02 */ /* 0x018fe20000000f00 */
[----:B------:R-:W-:Y:S01]  /*78f0*/  BSSY B0, `(.L_x_5856) ;  /* 0x000005d000007945 */ /* 0x000fe20003800000 */
[----:B------:R-:W-:Y:S03]  /*7900*/  ISETP.GE.AND P0, PT, R100, UR4, PT ;  /* 0x0000000464007c0c */ /* 0x000fe6000bf06270 */
[----:B------:R-:W-:Y:S05]  /*7910*/  IMAD.WIDE.U32 R150, R3, 0xe0, R82 ;  /* 0x000000e003967825 */ /* 0x000fea00078e0052 */
[----:B------:R-:W-:Y:S05]  /*7920*/  IADD3 R151, R151, UR18, RZ ;  /* 0x0000001297977c10 */ /* 0x000fea000fffe0ff */
[----:B------:R3:W5:Y:S01]  /*7930*/  LDG.E.128 R32, [R150.64] ;  /* 0x0000000696207981 */ /* 0x000762000c1e1d00 */
[----:B------:R-:W-:-:S05]  /*7940*/  @P0 BRA `(.L_x_5857) ;  /* 0x0000057000000947 */ /* 0x000fca0003800000 */
[----:B------:R-:W-:Y:S01]  /*7950*/  ISETP.GE.AND P0, PT, R100, R149, PT ;  /* 0x000000956400720c */ /* 0x000fe20003f06270 */
[----:B-----5:R-:W-:Y:S01]  /*7960*/  IMAD.MOV.U32 R30, RZ, RZ, R32 ;  /* 0x000000ffff1e7224 */ /* 0x020fe200078e0020 */
[----:B--2---:R-:W-:Y:S02]  /*7970*/  MOV R77, RZ ;  /* 0x000000ff004d7202 */ /* 0x004fe40000000f00 */
        /* <DEDUP_REMOVED lines=11> */
[C---:B---3--:R-:W-:Y:S02]  /*7a30*/  LEA R150, P1, R46.reuse, R84, 0x1 ;  /* 0x000000542e967211 */ /* 0x048fe400078208ff */
        /* <DEDUP_REMOVED lines=72> */
.L_x_5857:
[----:B------:R-:W-:Y:S05]  /*7ec0*/  BSYNC B0 ;  /* 0x0000000000007941 */ /* 0x000fea0003800000 */
.L_x_5856:
[----:B------:R-:W-:Y:S02]  /*7ed0*/  MOV R3, 0xe0 ;  /* 0x000000e000037802 */ /* 0x000fe40000000f00 */
[----:B--2---:R-:W-:Y:S03]  /*7ee0*/  MOV R77, R75 ;  /* 0x0000004b004d7202 */ /* 0x004fe60000000f00 */
[C---:B------:R-:W-:Y:S02]  /*7ef0*/  IMAD R0, R3.reuse, c[0x0][0x19c], RZ ;  /* 0x0000670003007a24 */ /* 0x040fe400078e02ff */
[----:B------:R-:W-:Y:S05]  /*7f00*/  IMAD.WIDE.U32 R4, R3, c[0x0][0x198], R76 ;  /* 0x0000660003047a25 */ /* 0x000fea00078e004c */
[----:B------:R-:W-:Y:S05]  /*7f10*/  IADD3 R5, R5, R0, RZ ;  /* 0x0000000005057210 */ /* 0x000fea0007ffe0ff */
[----:B-----5:R2:W-:Y:S02]  /*7f20*/  STG.E.128 [R4.64], R32 ;  /* 0x0000002004007986 */ /* 0x0205e4000c101d06 */
.L_x_5855:
[----:B------:R-:W-:Y:S05]  /*7f30*/  BSYNC B1 ;  /* 0x0000000000017941 */ /* 0x000fea0003800000 */
.L_x_5854:
[----:B---34-:R-:W-:Y:S01]  /*7f40*/  IMAD.MOV.U32 R3, RZ, RZ, c[0x0][0x230] ;  /* 0x00008c00ff037624 */ /* 0x018fe200078e00ff */
[----:B------:R-:W-:Y:S03]  /*7f50*/  ULDC UR4, c[0x0][0x230] ;  /* 0x00008c0000047ab9 */ /* 0x000fe60000000800 */
[----:B------:R-:W-:Y:S05]  /*7f60*/  IMAD.U32 R3, R3, -0x40, RZ ;  /* 0xffffffc003037824 */ /* 0x000fea00078e00ff */
[C---:B------:R-:W-:Y:S02]  /*7f70*/  LEA R86, P1, R3.reuse, R86, 0x1 ;  /* 0x0000005603567211 */ /* 0x040fe400078208ff */
[C---:B------:R-:W-:Y:S02]  /*7f80*/  LEA R84, P0, R3.reuse, R84, 0x1 ;  /* 0x0000005403547211 */ /* 0x040fe400078008ff */
[C---:B------:R-:W-:Y:S02]  /*7f90*/  LEA.HI.X.SX32 R87, R3.reuse, R87, 0x1, P1 ;  /* 0x0000005703577211 */ /* 0x040fe400008f0eff */
[----:B------:R-:W-:Y:S01]  /*7fa0*/  LEA.HI.X.SX32 R85, R3, R85, 0x1, P0 ;  /* 0x0000005503557211 */ /* 0x000fe200000f0eff */
[----:B------:R-:W-:-:S05]  /*7fb0*/  BRA `(.L_x_5825) ;  /* 0x0000048000007947 */ /* 0x000fca0003800000 */
.L_x_5807:
        /* <DEDUP_REMOVED lines=72> */
.L_x_5825:
        /* <DEDUP_REMOVED lines=13> */
[----:B--2---:R-:W-:Y:S02]  /*8510*/  LOP3.LUT R5, RZ, c[0x0][0x2d0], RZ, 0x33, !PT ;  /* 0x0000b400ff057a12 */ /* 0x004fe400078e33ff */
        /* <DEDUP_REMOVED lines=43> */
[----:B------:R-:W-:Y:S02]  /*87d0*/  IMAD R0, R5, c[0x0][0x2d0], R0 ;  /* 0x0000b40005007a24 */ /* 0x000fe400078e0200 */
[----:B------:R-:W2:Y:S02]  /*87e0*/  LDG.E R8, [R16.64] ;  /* 0x0000000610087981 */ /* 0x000ea4000c1e1900 */
[----:B------:R-:W-:Y:S01]  /*87f0*/  IMAD.WIDE.U32 R18, R0, c[0x0][0x1a0], RZ ;  /* 0x0000680000127a25 */ /* 0x000fe200078e00ff */
[----:B------:R-:W-:Y:S03]  /*8800*/  SHF.R.S32.HI R12, RZ, 0x1f, R0 ;  /* 0x0000001fff0c7819 */ /* 0x000fe60000011400 */
[----:B--2---:R-:W-:Y:S02]  /*8810*/  IMAD.IADD R14, R7, 0x1, -R8 ;  /* 0x00000001070e7824 */ /* 0x004fe400078e0a08 */
        /* <DEDUP_REMOVED lines=21> */
.L_x_5858:
        /* <DEDUP_REMOVED lines=9> */
.L_x_5859:
[----:B------:R-:W-:Y:S04]  /*8a00*/  IADD3 R11, R11, -0x1, RZ ;  /* 0xffffffff0b0b7810 */ /* 0x000fe80007ffe0ff */
[----:B------:R-:W-:Y:S11]  /*8a10*/  ISETP.GT.AND P0, PT, R11, R52, PT ;  /* 0x000000340b00720c */ /* 0x000ff60003f04270 */
[----:B------:R-:W-:Y:S02]  /*8a20*/  @!UPT UIADD3 URZ, URZ, URZ, URZ ;  /* 0x0000003f3f3ff290 */ /* 0x000fe4000fffe03f */
[----:B------:R-:W-:-:S05]  /*8a30*/  @P0 BRA `(.L_x_5860) ;  /* 0xffff9cb000000947 */ /* 0x000fca000383ffff */
.L_x_5806:
        /* <DEDUP_REMOVED lines=8> */
[----:B------:R-:W-:-:S04]  /*8ac0*/  @P0 IMAD.MOV.U32 R2, RZ, RZ, 0x4 ;  /* 0x00000004ff020424 */ /* 0x000fc800078e00ff */
[----:B------:R-:W-:-:S05]  /*8ad0*/  @P0 IMAD.WIDE R10, R165, R2, c[0x0][0x250] ;  /* 0x00009400a50a0625 */ /* 0x000fca00078e0202 */
[----:B------:R-:W4:Y:S01]  /*8ae0*/  @P0 LDG.E R0, [R10.64] ;  /* 0x000000060a000981 */ /* 0x000f22000c1e1900 */
[----:B--23--:R-:W-:Y:S01]  /*8af0*/  IMAD.MOV.U32 R5, RZ, RZ, c[0x0][0x190] ;  /* 0x00006400ff057624 */ /* 0x00cfe200078e00ff */
        /* <DEDUP_REMOVED lines=90> */
.L_x_5867:
[----:B------:R-:W-:Y:S05]  /*90a0*/  BSYNC B0 ;  /* 0x0000000000007941 */ /* 0x000fea0003800000 */
.L_x_5866:
[----:B-----5:R2:W-:Y:S02]  /*90b0*/  STS.128 [R167], R8 ;  /* 0x00000008a7007388 */ /* 0x0205e40000000c00 */
.L_x_5865:
[----:B------:R-:W-:Y:S05]  /*90c0*/  BSYNC B1 ;  /* 0x0000000000017941 */ /* 0x000fea0003800000 */
.L_x_5864:
        /* <DEDUP_REMOVED lines=8> */
[----:B--2---:R2:W5:Y:S01]  /*9150*/  LDG.E.128 R8, [R28.64] ;  /* 0x000000061c087981 */ /* 0x004562000c1e1d00 */
        /* <DEDUP_REMOVED lines=12> */
[----:B--2---:R-:W2:Y:S01]  /*9220*/  LDG.E.64 R4, [R4.64] ;  /* 0x0000000604047981 */ /* 0x004ea2000c1e1b00 */
[----:B-----5:R-:W-:Y:S01]  /*9230*/  MOV R15, R11 ;  /* 0x0000000b000f7202 */ /* 0x020fe20000000f00 */
[--C-:B------:R-:W-:Y:S01]  /*9240*/  HADD2.F32 R19, -RZ, R9.reuse.H1_H1 ;  /* 0x30000009ff137230 */ /* 0x100fe20000004100 */
[----:B------:R-:W-:Y:S01]  /*9250*/  MOV R18, R10 ;  /* 0x0000000a00127202 */ /* 0x000fe20000000f00 */
[----:B------:R-:W-:Y:S02]  /*9260*/  HADD2.F32 R20, -RZ, R9.H0_H0 ;  /* 0x20000009ff147230 */ /* 0x000fe40000004100 */
[----:B------:R-:W-:-:S02]  /*9270*/  HADD2.F32 R17, -RZ, R15.H0_H0 ;  /* 0x2000000fff117230 */ /* 0x000fc40000004100 */
[----:B------:R-:W-:Y:S02]  /*9280*/  HADD2.F32 R15, -RZ, R15.H1_H1 ;  /* 0x3000000fff0f7230 */ /* 0x000fe40000004100 */
[----:B----4-:R-:W-:Y:S02]  /*9290*/  HADD2.F32 R11, -RZ, R2.H1_H1 ;  /* 0x30000002ff0b7230 */ /* 0x010fe40000004100 */
        /* <DEDUP_REMOVED lines=32> */
.L_x_5871:
[----:B------:R-:W-:Y:S05]  /*94a0*/  BSYNC B0 ;  /* 0x0000000000007941 */ /* 0x000fea0003800000 */
.L_x_5870:
[----:B-----5:R4:W-:Y:S02]  /*94b0*/  STS.128 [R167+0x800], R8 ;  /* 0x00080008a7007388 */ /* 0x0209e40000000c00 */
.L_x_5869:
[----:B------:R-:W-:Y:S05]  /*94c0*/  BSYNC B1 ;  /* 0x0000000000017941 */ /* 0x000fea0003800000 */
.L_x_5868:
        /* <DEDUP_REMOVED lines=8> */
[----:B--2-4-:R2:W5:Y:S01]  /*9550*/  LDG.E.128 R8, [R26.64] ;  /* 0x000000061a087981 */ /* 0x014562000c1e1d00 */
        /* <DEDUP_REMOVED lines=8> */
[C---:B--2---:R-:W-:Y:S02]  /*95e0*/  IADD3 R26, P0, R4.reuse, c[0x0][0x2b0], RZ ;  /* 0x0000ac00041a7a10 */ /* 0x044fe40007f1e0ff */
[----:B------:R-:W-:Y:S02]  /*95f0*/  IADD3 R4, P1, R4, c[0x0][0x2a8], RZ ;  /* 0x0000aa0004047a10 */ /* 0x000fe40007f3e0ff */
[----:B------:R-:W-:-:S02]  /*9600*/  IADD3.X R27, R2, c[0x0][0x2b4], RZ, P0, !PT ;  /* 0x0000ad00021b7a10 */ /* 0x000fc400007fe4ff */
[----:B------:R-:W-:-:S03]  /*9610*/  IADD3.X R5, R2, c[0x0][0x2ac], RZ, P1, !PT ;  /* 0x0000ab0002057a10 */ /* 0x000fc60000ffe4ff */
[----:B------:R-:W2:Y:S04]  /*9620*/  LDG.E.64 R2, [R26.64] ;  /* 0x000000061a027981 */ /* 0x000ea8000c1e1b00 */
[----:B------:R-:W4:Y:S01]  /*9630*/  LDG.E.64 R4, [R4.64] ;  /* 0x0000000604047981 */ /* 0x000f22000c1e1b00 */
        /* <DEDUP_REMOVED lines=8> */
[----:B----4-:R-:W-:Y:S01]  /*96c0*/  HADD2.F32 R16, -RZ, R4.H1_H1 ;  /* 0x30000004ff107230 */ /* 0x010fe20000004100 */
        /* <DEDUP_REMOVED lines=30> */
.L_x_5875:
[----:B------:R-:W-:Y:S05]  /*98b0*/  BSYNC B0 ;  /* 0x0000000000007941 */ /* 0x000fea0003800000 */
.L_x_5874:
[----:B-----5:R4:W-:Y:S02]  /*98c0*/  STS.128 [R167+0x1000], R8 ;  /* 0x00100008a7007388 */ /* 0x0209e40000000c00 */
.L_x_5873:
[----:B------:R-:W-:Y:S05]  /*98d0*/  BSYNC B1 ;  /* 0x0000000000017941 */ /* 0x000fea0003800000 */
.L_x_5872:
[----:B--2---:R-:W-:-:S04]  /*98e0*/  IADD3 R26, R134, 0x30, RZ ;  /* 0x00000030861a7810 */ /* 0x004fc80007ffe0ff */
        /* <DEDUP_REMOVED lines=58> */
.L_x_5878:
[----:B------:R-:W-:Y:S05]  /*9c90*/  BSYNC B0 ;  /* 0x0000000000007941 */ /* 0x000fea0003800000 */
.L_x_5877:
[----:B-----5:R1:W-:Y:S01]  /*9ca0*/  STS.128 [R167+0x1800], R8 ;  /* 0x00180008a7007388 */ /* 0x0203e20000000c00 */
[----:B------:R-:W-:Y:S05]  /*9cb0*/  BRA `(.L_x_5876) ;  /* 0x00001cd000007947 */ /* 0x000fea0003800000 */
.L_x_5863:
        /* <DEDUP_REMOVED lines=26> */
[----:B--2---:R-:W-:-:S04]  /*9e60*/  IADD3 R9, P1, R11, R2, RZ ;  /* 0x000000020b097210 */ /* 0x004fc80007f3e0ff */
[----:B------:R-:W2:Y:S01]  /*9e70*/  LDG.E.128 R4, [R6.64] ;  /* 0x0000000606047981 */ /* 0x000ea2000c1e1d00 */
[----:B------:R-:W-:Y:S02]  /*9e80*/  LEA.HI.X.SX32 R0, R11, R20, 0x1, P1 ;  /* 0x000000140b007211 */ /* 0x000fe400008f0eff */
[----:B------:R-:W-:-:S04]  /*9e90*/  LEA R8, P1, R9, c[0x0][0x2a8], 0x1 ;  /* 0x0000aa0009087a11 */ /* 0x000fc800078208ff */
[----:B------:R-:W-:-:S06]  /*9ea0*/  LEA.HI.X R9, R9, c[0x0][0x2ac], R0, 0x1, P1 ;  /* 0x0000ab0009097a11 */ /* 0x000fcc00008f0c00 */
[----:B------:R-:W4:Y:S01]  /*9eb0*/  LDG.E.128 R8, [R8.64] ;  /* 0x0000000608087981 */ /* 0x000f22000c1e1d00 */
        /* <DEDUP_REMOVED lines=24> */
[----:B----4-:R-:W-:Y:S01]  /*a040*/  HADD2.F32 R4, -RZ, R8.H0_H0 ;  /* 0x20000008ff047230 */ /* 0x010fe20000004100 */
        /* <DEDUP_REMOVED lines=35> */
.L_x_5882:
[----:B------:R-:W-:Y:S05]  /*a280*/  BSYNC B0 ;  /* 0x0000000000007941 */ /* 0x000fea0003800000 */
.L_x_5881:
[----:B-----5:R3:W-:Y:S02]  /*a290*/  STS.128 [R167], R16 ;  /* 0x00000010a7007388 */ /* 0x0207e40000000c00 */
.L_x_5880:
[----:B------:R-:W-:Y:S05]  /*a2a0*/  BSYNC B1 ;  /* 0x0000000000017941 */ /* 0x000fea0003800000 */
.L_x_5879:
        /* <DEDUP_REMOVED lines=15> */
[C---:B--2---:R-:W-:Y:S02]  /*a3a0*/  IADD3 R8, P1, R23.reuse, R2, RZ ;  /* 0x0000000217087210 */ /* 0x044fe40007f3e0ff */
        /* <DEDUP_REMOVED lines=12> */
[----:B------:R-:W-:-:S04]  /*a470*/  IADD3 R8, P1, R9, R8, RZ ;  /* 0x0000000809087210 */ /* 0x000fc80007f3e0ff */
[----:B---3--:R-:W3:Y:S01]  /*a480*/  LDG.E.128 R4, [R6.64] ;  /* 0x0000000606047981 */ /* 0x008ee2000c1e1d00 */
[----:B------:R-:W-:Y:S02]  /*a490*/  LEA.HI.X.SX32 R9, R9, R10, 0x1, P1 ;  /* 0x0000000a09097211 */ /* 0x000fe400008f0eff */
[----:B------:R-:W-:-:S04]  /*a4a0*/  LEA R10, P1, R8, c[0x0][0x2a8], 0x1 ;  /* 0x0000aa00080a7a11 */ /* 0x000fc800078208ff */
[----:B------:R-:W-:-:S06]  /*a4b0*/  LEA.HI.X R11, R8, c[0x0][0x2ac], R9, 0x1, P1 ;  /* 0x0000ab00080b7a11 */ /* 0x000fcc00008f0c09 */
[----:B----4-:R-:W4:Y:S01]  /*a4c0*/  LDG.E.128 R8, [R10.64] ;  /* 0x000000060a087981 */ /* 0x010f22000c1e1d00 */
[----:B--2---:R-:W-:Y:S01]  /*a4d0*/  MOV R22, R15 ;  /* 0x0000000f00167202 */ /* 0x004fe20000000f00 */
[----:B------:R-:W-:Y:S02]  /*a4e0*/  HADD2.F32 R30, -RZ, R12.H0_H0 ;  /* 0x2000000cff1e7230 */ /* 0x000fe40000004100 */
[--C-:B---3--:R-:W-:Y:S02]  /*a4f0*/  HADD2.F32 R15, -RZ, R4.reuse.H0_H0 ;  /* 0x20000004ff0f7230 */ /* 0x108fe40000004100 */
        /* <DEDUP_REMOVED lines=58> */
.L_x_5886:
[----:B------:R-:W-:Y:S05]  /*a8a0*/  BSYNC B0 ;  /* 0x0000000000007941 */ /* 0x000fea0003800000 */
.L_x_5885:
[----:B-----5:R1:W-:Y:S02]  /*a8b0*/  STS.128 [R167+0x800], R16 ;  /* 0x00080010a7007388 */ /* 0x0203e40000000c00 */
.L_x_5884:
[----:B------:R-:W-:Y:S05]  /*a8c0*/  BSYNC B1 ;  /* 0x0000000000017941 */ /* 0x000fea0003800000 */
.L_x_5883:
        /* <DEDUP_REMOVED lines=19> */
[----:B--2---:R-:W-:Y:S02]  /*aa00*/  IADD3 R9, P1, R5, R2, RZ ;  /* 0x0000000205097210 */ /* 0x004fe40007f3e0ff */
[----:B------:R-:W-:Y:S02]  /*aa10*/  @P0 IADD3 R7, -R117, RZ, RZ ;  /* 0x000000ff75070210 */ /* 0x000fe40007ffe1ff */
[----:B------:R-:W-:Y:S02]  /*aa20*/  LEA.HI.X.SX32 R8, R5, R20, 0x1, P1 ;  /* 0x0000001405087211 */ /* 0x000fe400008f0eff */
[----:B------:R-:W-:Y:S01]  /*aa30*/  IADD3 R5, P1, R4, R9, RZ ;  /* 0x0000000904057210 */ /* 0x000fe20007f3e0ff */
[----:B------:R-:W-:Y:S01]  /*aa40*/  IMAD.WIDE R12, R7, 0x2, R26 ;  /* 0x00000002070c7825 */ /* 0x000fe200078e021a */
[----:B------:R-:W-:-:S02]  /*aa50*/  @P0 IADD3 R10, -R117, RZ, RZ ;  /* 0x000000ff750a0210 */ /* 0x000fc40007ffe1ff */
[----:B------:R-:W-:Y:S02]  /*aa60*/  LEA.HI.X.SX32 R4, R4, R8, 0x1, P1 ;  /* 0x0000000804047211 */ /* 0x000fe400008f0eff */
[C---:B------:R-:W-:Y:S01]  /*aa70*/  LEA R6, P1, R5.reuse, c[0x0][0x2b0], 0x1 ;  /* 0x0000ac0005067a11 */ /* 0x040fe200078208ff */
[----:B------:R-:W2:Y:S03]  /*aa80*/  LDG.E.128 R12, [R12.64] ;  /* 0x000000060c0c7981 */ /* 0x000ea6000c1e1d00 */
[----:B------:R-:W-:Y:S02]  /*aa90*/  LEA.HI.X R7, R5, c[0x0][0x2b4], R4, 0x1, P1 ;  /* 0x0000ad0005077a11 */ /* 0x000fe400008f0c04 */
[----:B------:R-:W-:-:S04]  /*aaa0*/  IADD3 R9, P1, R10, R9, RZ ;  /* 0x000000090a097210 */ /* 0x000fc80007f3e0ff */
[----:B------:R-:W3:Y:S01]  /*aab0*/  LDG.E.128 R4, [R6.64] ;  /* 0x0000000606047981 */ /* 0x000ee2000c1e1d00 */
[----:B------:R-:W-:Y:S02]  /*aac0*/  LEA.HI.X.SX32 R8, R10, R8, 0x1, P1 ;  /* 0x000000080a087211 */ /* 0x000fe400008f0eff */
[----:B------:R-:W-:-:S04]  /*aad0*/  LEA R10, P1, R9, c[0x0][0x2a8], 0x1 ;  /* 0x0000aa00090a7a11 */ /* 0x000fc800078208ff */
[----:B------:R-:W-:-:S06]  /*aae0*/  LEA.HI.X R11, R9, c[0x0][0x2ac], R8, 0x1, P1 ;  /* 0x0000ab00090b7a11 */ /* 0x000fcc00008f0c08 */
[----:B----4-:R-:W4:Y:S01]  /*aaf0*/  LDG.E.128 R8, [R10.64] ;  /* 0x000000060a087981 */ /* 0x010f22000c1e1d00 */
[----:B--2---:R-:W-:Y:S01]  /*ab00*/  MOV R23, R15 ;  /* 0x0000000f00177202 */ /* 0x004fe20000000f00 */
[----:B------:R-:W-:Y:S02]  /*ab10*/  HADD2.F32 R29, -RZ, R13.H0_H0 ;  /* 0x2000000dff1d7230 */ /* 0x000fe40000004100 */
[--C-:B---3--:R-:W-:Y:S02]  /*ab20*/  HADD2.F32 R15, -RZ, R4.reuse.H0_H0 ;  /* 0x20000004ff0f7230 */ /* 0x108fe40000004100 */
        /* <DEDUP_REMOVED lines=58> */
.L_x_5890:
[----:B------:R-:W-:Y:S05]  /*aed0*/  BSYNC B0 ;  /* 0x0000000000007941 */ /* 0x000fea0003800000 */
.L_x_5889:
[----:B-----5:R3:W-:Y:S02]  /*aee0*/  STS.128 [R167+0x1000], R16 ;  /* 0x00100010a7007388 */ /* 0x0207e40000000c00 */
.L_x_5888:
[----:B------:R-:W-:Y:S05]  /*aef0*/  BSYNC B1 ;  /* 0x0000000000017941 */ /* 0x000fea0003800000 */
.L_x_5887:
        /* <DEDUP_REMOVED lines=33> */
[----:B------:R-:W-:-:S04]  /*b110*/  LEA R8, P1, R2, c[0x0][0x2a8], 0x1 ;  /* 0x0000aa0002087a11 */ /* 0x000fc800078208ff */
[----:B------:R-:W-:-:S06]  /*b120*/  LEA.HI.X R9, R2, c[0x0][0x2ac], R3, 0x1, P1 ;  /* 0x0000ab0002097a11 */ /* 0x000fcc00008f0c03 */
[----:B----4-:R-:W4:Y:S01]  /*b130*/  LDG.E.128 R8, [R8.64] ;  /* 0x0000000608087981 */ /* 0x010f22000c1e1d00 */
[--C-:B---3--:R-:W-:Y:S02]  /*b140*/  HADD2.F32 R23, -RZ, R16.reuse.H0_H0 ;  /* 0x20000010ff177230 */ /* 0x108fe40000004100 */
        /* <DEDUP_REMOVED lines=22> */
[----:B----4-:R-:W-:Y:S01]  /*b2b0*/  HADD2.F32 R3, -RZ, R8.H0_H0 ;  /* 0x20000008ff037230 */ /* 0x010fe20000004100 */
        /* <DEDUP_REMOVED lines=36> */
.L_x_5892:
[----:B------:R-:W-:Y:S05]  /*b500*/  BSYNC B0 ;  /* 0x0000000000007941 */ /* 0x000fea0003800000 */
.L_x_5891:
[----:B-----5:R1:W-:Y:S01]  /*b510*/  STS.128 [R167+0x1800], R12 ;  /* 0x0018000ca7007388 */ /* 0x0203e20000000c00 */
[----:B------:R-:W-:Y:S05]  /*b520*/  BRA `(.L_x_5876) ;  /* 0x0000046000007947 */ /* 0x000fea0003800000 */
.L_x_5862:
        /* <DEDUP_REMOVED lines=8> */
[----:B--23--:R-:W-:-:S04]  /*b5b0*/  LEA R4, P0, R130, c[0x0][0x160], 0x1 ;  /* 0x0000580082047a11 */ /* 0x00cfc800078008ff */
[----:B------:R-:W-:-:S05]  /*b5c0*/  LEA.HI.X R5, R130, c[0x0][0x164], R133, 0x1, P0 ;  /* 0x0000590082057a11 */ /* 0x000fca00000f0c85 */
[----:B------:R-:W-:Y:S01]  /*b5d0*/  @!PT LDS RZ, [RZ] ;  /* 0x00000000fffff984 */ /* 0x000fe20000000800 */
[----:B------:R-:W-:Y:S01]  /*b5e0*/  @!PT LDS RZ, [RZ] ;  /* 0x00000000fffff984 */ /* 0x000fe20000000800 */
[----:B------:R-:W-:Y:S01]  /*b5f0*/  @!PT LDS RZ, [RZ] ;  /* 0x00000000fffff984 */ /* 0x000fe20000000800 */
[----:B------:R2:W-:Y:S04]  /*b600*/  LDGSTS.E.BYPASS.LTC128B.128 [R167], [R4.64] ;  /* 0x0000000004a77fae */ /* 0x0005e8000b901d46 */
.L_x_5894:
[----:B------:R-:W-:Y:S05]  /*b610*/  BSYNC B0 ;  /* 0x0000000000007941 */ /* 0x000fea0003800000 */
.L_x_5893:
        /* <DEDUP_REMOVED lines=8> */
[----:B--2---:R-:W-:-:S03]  /*b6a0*/  IMAD.MOV.U32 R5, RZ, RZ, c[0x0][0x194] ;  /* 0x00006500ff057624 */ /* 0x004fc600078e00ff */
        /* <DEDUP_REMOVED lines=8> */
.L_x_5896:
[----:B------:R-:W-:Y:S05]  /*b730*/  BSYNC B0 ;  /* 0x0000000000007941 */ /* 0x000fea0003800000 */
.L_x_5895:
        /* <DEDUP_REMOVED lines=17> */
.L_x_5898:
[----:B------:R-:W-:Y:S05]  /*b850*/  BSYNC B0 ;  /* 0x0000000000007941 */ /* 0x000fea0003800000 */
.L_x_5897:
        /* <DEDUP_REMOVED lines=13> */
[----:B--2---:R-:W-:-:S04]  /*b930*/  LEA R4, P0, R6, c[0x0][0x160], 0x1 ;  /* 0x0000580006047a11 */ /* 0x004fc800078008ff */
[----:B------:R-:W-:-:S05]  /*b940*/  LEA.HI.X R5, R6, c[0x0][0x164], R2, 0x1, P0 ;  /* 0x0000590006057a11 */ /* 0x000fca00000f0c02 */
[----:B------:R-:W-:Y:S01]  /*b950*/  @!PT LDS RZ, [RZ] ;  /* 0x00000000fffff984 */ /* 0x000fe20000000800 */
[----:B------:R-:W-:Y:S01]  /*b960*/  @!PT LDS RZ, [RZ] ;  /* 0x00000000fffff984 */ /* 0x000fe20000000800 */
[----:B------:R-:W-:Y:S01]  /*b970*/  @!PT LDS RZ, [RZ] ;  /* 0x00000000fffff984 */ /* 0x000fe20000000800 */
[----:B------:R2:W-:Y:S04]  /*b980*/  LDGSTS.E.BYPASS.LTC128B.128 [R167+0x1800], [R4.64] ;  /* 0x0180000004a77fae */ /* 0x0005e8000b901d46 */
.L_x_5876:
[----:B------:R-:W-:Y:S05]  /*b990*/  BSYNC B2 ;  /* 0x0000000000027941 */ /* 0x000fea0003800000 */
.L_x_5861:
[----:B------:R-:W-:Y:S01]  /*b9a0*/  IADD3 R172, R48, -0x1, RZ ;  /* 0xffffffff30ac7810 */ /* 0x000fe20007ffe0ff */
[----:B------:R-:W-:Y:S01]  /*b9b0*/  BSSY B0, `(.L_x_5899) ;  /* 0x000000e000007945 */ /* 0x000fe20003800000 */
[----:B------:R-:W-:-:S03]  /*b9c0*/  LEA R170, P0, R126, c[0x0][0x168], 0x1 ;  /* 0x00005a007eaa7a11 */ /* 0x000fc600078008ff */
[----:B------:R-:W-:Y:S01]  /*b9d0*/  IMAD.SHL.U32 R2, R172, 0x80, RZ ;  /* 0x00000080ac027824 */ /* 0x000fe200078e00ff */
[----:B------:R-:W-:-:S03]  /*b9e0*/  LEA.HI.X R171, R126, c[0x0][0x16c], R129, 0x1, P0 ;  /* 0x00005b007eab7a11 */ /* 0x000fc600000f0c81 */
[----:B-12-4-:R-:W-:-:S05]  /*b9f0*/  IMAD.IADD R9, R49, 0x1, -R2 ;  /* 0x0000000131097824 */ /* 0x016fca00078e0a02 */
[----:B------:R-:W-:-:S13]  /*ba00*/  ISETP.GE.AND P1, PT, R134, R9, PT ;  /* 0x000000098600720c */ /* 0x000fda0003f26270 */
        /* <DEDUP_REMOVED lines=8> */
.L_x_5900:
[----:B------:R-:W-:Y:S05]  /*ba90*/  BSYNC B0 ;  /* 0x0000000000007941 */ /* 0x000fea0003800000 */
.L_x_5899:
        /* <DEDUP_REMOVED lines=12> */
.L_x_5902:
[----:B------:R-:W-:Y:S05]  /*bb60*/  BSYNC B0 ;  /* 0x0000000000007941 */ /* 0x000fea0003800000 */
.L_x_5901:
        /* <DEDUP_REMOVED lines=14> */
.L_x_5904:
[----:B------:R-:W-:Y:S05]  /*bc50*/  BSYNC B0 ;  /* 0x0000000000007941 */ /* 0x000fea0003800000 */
.L_x_5903:
[----:B------:R-:W-:Y:S01]  /*bc60*/  ISETP.GE.AND P0, PT, R26, R9, PT ;  /* 0x000000091a00720c */ /* 0x000fe20003f06270 */
[----:B------:R-:W-:-:S12]  /*bc70*/  BSSY B0, `(.L_x_5905) ;  /* 0x000000e000007945 */ /* 0x000fd80003800000 */
        /* <DEDUP_REMOVED lines=13> */
.L_x_5906:
[----:B------:R-:W-:Y:S05]  /*bd50*/  BSYNC B0 ;  /* 0x0000000000007941 */ /* 0x000fea0003800000 */
.L_x_5905:
[----:B-1----:R-:W-:Y:S01]  /*bd60*/  IADD3 R7, R134, 0x40, RZ ;  /* 0x0000004086077810 */ /* 0x002fe20007ffe0ff */
        /* <DEDUP_REMOVED lines=9> */
[----:B------:R-:W-:-:S05]  /*be00*/  LEA.HI.X R11, R3, R171, R4, 0x7, P0 ;  /* 0x000000ab030b7211 */ /* 0x000fca00000f3c04 */
[----:B------:R-:W-:Y:S01]  /*be10*/  @!PT LDS RZ, [RZ] ;  /* 0x00000000fffff984 */ /* 0x000fe20000000800 */
[----:B------:R-:W-:Y:S01]  /*be20*/  @!PT LDS RZ, [RZ] ;  /* 0x00000000fffff984 */ /* 0x000fe20000000800 */
[----:B------:R-:W-:Y:S01]  /*be30*/  @!PT LDS RZ, [RZ] ;  /* 0x00000000fffff984 */ /* 0x000fe20000000800 */
[----:B------:R1:W-:Y:S04]  /*be40*/  LDGSTS.E.BYPASS.LTC128B.128 [R167+0x4000], [R10.64] ;  /* 0x040000000aa77fae */ /* 0x0003e8000b901d46 */
.L_x_5908:
[----:B------:R-:W-:Y:S05]  /*be50*/  BSYNC B0 ;  /* 0x0000000000007941 */ /* 0x000fea0003800000 */
.L_x_5907:
        /* <DEDUP_REMOVED lines=16> */
.L_x_5910:
[----:B------:R-:W-:Y:S05]  /*bf60*/  BSYNC B0 ;  /* 0x0000000000007941 */ /* 0x000fea0003800000 */
.L_x_5909:
        /* <DEDUP_REMOVED lines=16> */
.L_x_5912:
[----:B------:R-:W-:Y:S05]  /*c070*/  BSYNC B0 ;  /* 0x0000000000007941 */ /* 0x000fea0003800000 */
.L_x_5911:
        /* <DEDUP_REMOVED lines=16> */
.L_x_5914:
[----:B------:R-:W-:Y:S05]  /*c180*/  BSYNC B0 ;  /* 0x0000000000007941 */ /* 0x000fea0003800000 */
.L_x_5913:
        /* <DEDUP_REMOVED lines=27> */
.L_x_5916:
[----:B------:R-:W-:Y:S05]  /*c340*/  BSYNC B0 ;  /* 0x0000000000007941 */ /* 0x000fea0003800000 */
.L_x_5915:
        /* <DEDUP_REMOVED lines=13> */
.L_x_5918:
[----:B------:R-:W-:Y:S05]  /*c420*/  BSYNC B0 ;  /* 0x0000000000007941 */ /* 0x000fea0003800000 */
.L_x_5917:
        /* <DEDUP_REMOVED lines=15> */
.L_x_5920:
[----:B------:R-:W-:Y:S05]  /*c520*/  BSYNC B0 ;  /* 0x0000000000007941 */ /* 0x000fea0003800000 */
.L_x_5919:
        /* <DEDUP_REMOVED lines=17> */
.L_x_5922:
[----:B------:R-:W-:Y:S05]  /*c640*/  BSYNC B0 ;  /* 0x0000000000007941 */ /* 0x000fea0003800000 */
.L_x_5921:
        /* <DEDUP_REMOVED lines=15> */
.L_x_5924:
[----:B------:R-:W-:Y:S05]  /*c740*/  BSYNC B0 ;  /* 0x0000000000007941 */ /* 0x000fea0003800000 */
.L_x_5923:
        /* <DEDUP_REMOVED lines=17> */
.L_x_5926:
[----:B------:R-:W-:Y:S05]  /*c860*/  BSYNC B0 ;  /* 0x0000000000007941 */ /* 0x000fea0003800000 */
.L_x_5925:
        /* <DEDUP_REMOVED lines=17> */
.L_x_5928:
[----:B------:R-:W-:Y:S05]  /*c980*/  BSYNC B0 ;  /* 0x0000000000007941 */ /* 0x000fea0003800000 */
.L_x_5927:
        /* <DEDUP_REMOVED lines=17> */
.L_x_5930:
[----:B------:R-:W-:Y:S05]  /*caa0*/  BSYNC B0 ;  /* 0x0000000000007941 */ /* 0x000fea0003800000 */
.L_x_5929:
[----:B------:R-:W-:Y:S01]  /*cab0*/  LEA.HI R8, R8, R3, RZ, 0x3 ;  /* 0x0000000308087211 */ /* 0x000fe200078f18ff */
[----:B-1----:R-:W-:Y:S01]  /*cac0*/  IMAD.SHL.U32 R6, R50, 0x40, RZ ;  /* 0x0000004032067824 */ /* 0x002fe200078e00ff */
[----:B------:R-:W-:Y:S01]  /*cad0*/  LEA.HI R4, R51, R51, RZ, 0x1 ;  /* 0x0000003333047211 */ /* 0x000fe200078f08ff */
[----:B------:R-:W-:Y:S01]  /*cae0*/  IMAD.SHL.U32 R120, R119, 0x40, RZ ;  /* 0x0000004077787824 */ /* 0x000fe200078e00ff */
[----:B------:R-:W-:Y:S01]  /*caf0*/  LOP3.LUT R0, R8, 0xfffffff8, RZ, 0xc0, !PT ;  /* 0xfffffff808007812 */ /* 0x000fe200078ec0ff */
[----:B------:R-:W0:Y:S01]  /*cb00*/  LDGDEPBAR ;  /* 0x00000000000079af */ /* 0x000e220000000000 */
[----:B------:R-:W-:Y:S02]  /*cb10*/  LOP3.LUT R4, R4, 0xfffffffe, RZ, 0xc0, !PT ;  /* 0xfffffffe04047812 */ /* 0x000fe400078ec0ff */
[----:B------:R-:W-:Y:S01]  /*cb20*/  LOP3.LUT R6, R6, 0x1c0, RZ, 0xc0, !PT ;  /* 0x000001c006067812 */ /* 0x000fe200078ec0ff */
[----:B------:R-:W-:Y:S01]  /*cb30*/  IMAD.IADD R0, R3, 0x1, -R0 ;  /* 0x0000000103007824 */ /* 0x000fe200078e0a00 */
[----:B------:R-:W-:Y:S01]  /*cb40*/  SHF.R.S32.HI R3, RZ, 0x3, R8 ;  /* 0x00000003ff037819 */ /* 0x000fe20000011408 */
[----:B------:R-:W-:Y:S01]  /*cb50*/  IMAD.IADD R157, R51, 0x1, -R4 ;  /* 0x00000001339d7824 */ /* 0x000fe200078e0a04 */
[----:B------:R-:W-:Y:S01]  /*cb60*/  SHF.R.S32.HI R102, RZ, 0x5, R102 ;  /* 0x00000005ff667819 */ /* 0x000fe20000011466 */
[----:B------:R-:W-:Y:S01]  /*cb70*/  IMAD.SHL.U32 R4, R0, 0x40, RZ ;  /* 0x0000004000047824 */ /* 0x000fe200078e00ff */
[----:B------:R-:W-:Y:S01]  /*cb80*/  LOP3.LUT R120, R120, 0xfffffe00, RZ, 0xc0, !PT ;  /* 0xfffffe0078787812 */ /* 0x000fe200078ec0ff */
[----:B------:R-:W-:Y:S01]  /*cb90*/  IMAD.SHL.U32 R51, R157, 0x8, RZ ;  /* 0x000000089d337824 */ /* 0x000fe200078e00ff */
[----:B------:R-:W-:Y:S01]  /*cba0*/  R2P PR, R0, 0x6 ;  /* 0x0000000600007804 */ /* 0x000fe20000000000 */
[----:B------:R-:W-:Y:S01]  /*cbb0*/  IMAD.SHL.U32 R3, R3, 0x8, RZ ;  /* 0x0000000803037824 */ /* 0x000fe200078e00ff */
[----:B------:R-:W-:Y:S01]  /*cbc0*/  LOP3.LUT R4, R4, 0x1c0, RZ, 0xc0, !PT ;  /* 0x000001c004047812 */ /* 0x000fe200078ec0ff */
[----:B------:R-:W-:Y:S01]  /*cbd0*/  IMAD R158, R102, 0x400, R120 ;  /* 0x00000400669e7824 */ /* 0x000fe200078e0278 */
[----:B------:R-:W-:Y:S01]  /*cbe0*/  LOP3.LUT R51, R6, 0x8, R51, 0xf8, !PT ;  /* 0x0000000806337812 */ /* 0x000fe200078ef833 */
[----:B------:R-:W-:Y:S01]  /*cbf0*/  IMAD.MOV.U32 R0, RZ, RZ, 0x20 ;  /* 0x00000020ff007424 */ /* 0x000fe200078e00ff */
[----:B------:R-:W-:Y:S01]  /*cc00*/  LOP3.LUT R3, R4, 0x8, R3, 0xf8, !PT ;  /* 0x0000000804037812 */ /* 0x000fe200078ef803 */
[----:B------:R-:W-:Y:S01]  /*cc10*/  IMAD R102, R103, 0x4, R102 ;  /* 0x0000000467667824 */ /* 0x000fe200078e0266 */
[----:B------:R-:W-:-:S02]  /*cc20*/  SHF.R.U32.HI R6, RZ, 0x3, R6 ;  /* 0x00000003ff067819 */ /* 0x000fc40000011606 */
[----:B------:R-:W-:Y:S02]  /*cc30*/  SHF.R.U32.HI R4, RZ, 0x3, R4 ;  /* 0x00000003ff047819 */ /* 0x000fe40000011604 */
[----:B------:R-:W-:Y:S02]  /*cc40*/  LOP3.LUT R51, R51, R6, RZ, 0x3c, !PT ;  /* 0x0000000633337212 */ /* 0x000fe400078e3cff */
[----:B------:R-:W-:Y:S02]  /*cc50*/  LOP3.LUT R4, R3, R4, RZ, 0x3c, !PT ;  /* 0x0000000403047212 */ /* 0x000fe400078e3cff */
[----:B------:R-:W-:Y:S01]  /*cc60*/  LOP3.LUT P0, RZ, R50, 0x2, RZ, 0xc0, !PT ;  /* 0x0000000232ff7812 */ /* 0x000fe2000780c0ff */
[----:B------:R-:W-:Y:S02]  /*cc70*/  IMAD.IADD R158, R51, 0x1, R158 ;  /* 0x00000001339e7824 */ /* 0x000fe400078e029e */
[----:B------:R-:W-:Y:S01]  /*cc80*/  IMAD R157, R157, 0x200, R4 ;  /* 0x000002009d9d7824 */ /* 0x000fe200078e0204 */
[----:B------:R-:W-:Y:S01]  /*cc90*/  SEL R3, R0, 0xffffffe0, !P0 ;  /* 0xffffffe000037807 */ /* 0x000fe20004000000 */
[----:B------:R-:W-:Y:S01]  /*cca0*/  IMAD.SHL.U32 R158, R158, 0x2, RZ ;  /* 0x000000029e9e7824 */ /* 0x000fe200078e00ff */
[----:B------:R-:W-:Y:S01]  /*ccb0*/  SEL R0, R0, 0xffffffe0, !P1 ;  /* 0xffffffe000007807 */ /* 0x000fe20004800000 */
[----:B------:R-:W-:Y:S01]  /*ccc0*/  IMAD.SHL.U32 R157, R157, 0x2, RZ ;  /* 0x000000029d9d7824 */ /* 0x000fe200078e00ff */
[----:B------:R-:W-:Y:S01]  /*ccd0*/  LOP3.LUT P0, RZ, R50, 0x4, RZ, 0xc0, !PT ;  /* 0x0000000432ff7812 */ /* 0x000fe2000780c0ff */
[----:B------:R-:W-:Y:S01]  /*cce0*/  IMAD.IADD R156, R158, 0x1, R3 ;  /* 0x000000019e9c7824 */ /* 0x000fe200078e0203 */
[----:B------:R-:W-:Y:S01]  /*ccf0*/  LDSM.16.M88.4 R52, [R158] ;  /* 0x000000009e34783b */ /* 0x000fe20000000200 */
[C---:B------:R-:W-:Y:S01]  /*cd00*/  IMAD.IADD R151, R157.reuse, 0x1, R0 ;  /* 0x000000019d977824 */ /* 0x040fe200078e0200 */
[----:B------:R-:W-:-:S02]  /*cd10*/  IADD3 R154, R157, 0x2040, RZ ;  /* 0x000020409d9a7810 */ /* 0x000fc40007ffe0ff */
[----:B---3--:R-:W1:Y:S04]  /*cd20*/  LDSM.16.M88.4 R16, [R157+0x3000] ;  /* 0x003000009d10783b */ /* 0x008e680000000200 */
[----:B------:R-:W3:Y:S04]  /*cd30*/  LDSM.16.M88.4 R8, [R157+0x3800] ;  /* 0x003800009d08783b */ /* 0x000ee80000000200 */
[----:B------:R-:W5:Y:S04]  /*cd40*/  LDSM.16.M88.4 R24, [R157+0x2800] ;  /* 0x002800009d18783b */ /* 0x000f680000000200 */
[----:B------:R-:W2:Y:S04]  /*cd50*/  LDSM.16.M88.4 R76, [R157+0x4000] ;  /* 0x004000009d4c783b */ /* 0x000ea80000000200 */
[----:B------:R-:W-:Y:S04]  /*cd60*/  LDSM.16.M88.4 R44, [R156] ;  /* 0x000000009c2c783b */ /* 0x000fe80000000200 */
[----:B------:R-:W4:Y:S04]  /*cd70*/  LDSM.16.M88.4 R84, [R151+0x3000] ;  /* 0x003000009754783b */ /* 0x000f280000000200 */
[----:B------:R-:W2:Y:S04]  /*cd80*/  LDSM.16.M88.4 R40, [R151+0x3800] ;  /* 0x003800009728783b */ /* 0x000ea80000000200 */
[----:B------:R-:W2:Y:S04]  /*cd90*/  LDSM.16.M88.4 R4, [R151+0x4000] ;  /* 0x004000009704783b */ /* 0x000ea80000000200 */
[----:B------:R-:W2:Y:S04]  /*cda0*/  LDSM.16.M88.4 R88, [R151+0x2800] ;  /* 0x002800009758783b */ /* 0x000ea80000000200 */
[----:B------:R-:W4:Y:S01]  /*cdb0*/  LDSM.16.M88.4 R32, [R157+0x2000] ;  /* 0x002000009d20783b */ /* 0x000f220000000200 */
[C---:B-1----:R-:W-:Y:S03]  /*cdc0*/  HMMA.16816.F32 R20, R52.reuse, R16, RZ ;  /* 0x000000103414723c */ /* 0x042fe600000018ff */
[----:B------:R-:W1:Y:S04]  /*cdd0*/  LDSM.16.M88.4 R60, [R157+0x5000] ;  /* 0x005000009d3c783b */ /* 0x000e680000000200 */
[----:B------:R-:W1:Y:S01]  /*cde0*/  LDSM.16.M88.4 R68, [R157+0x4800] ;  /* 0x004800009d44783b */ /* 0x000e620000000200 */
[C---:B------:R-:W-:Y:S03]  /*cdf0*/  HMMA.16816.F32 R16, R52.reuse, R18, RZ ;  /* 0x000000123410723c */ /* 0x040fe600000018ff */
[----:B------:R-:W1:Y:S04]  /*ce00*/  LDSM.16.M88.4 R96, [R157+0x5800] ;  /* 0x005800009d60783b */ /* 0x000e680000000200 */
[----:B------:R-:W1:Y:S01]  /*ce10*/  LDSM.16.M88.4 R92, [R151+0x2000] ;  /* 0x00200000975c783b */ /* 0x000e620000000200 */
[C---:B---3--:R-:W-:Y:S03]  /*ce20*/  HMMA.16816.F32 R12, R52.reuse, R8, RZ ;  /* 0x00000008340c723c */ /* 0x048fe600000018ff */
[----:B------:R-:W-:Y:S05]  /*ce30*/  LDSM.16.M88.4 R132, [R151+0x5800] ;  /* 0x005800009784783b */ /* 0x000fea0000000200 */
[C---:B-----5:R-:W-:Y:S08]  /*ce40*/  HMMA.16816.F32 R28, R52.reuse, R24, RZ ;  /* 0x00000018341c723c */ /* 0x060ff000000018ff */
[C---:B--2---:R-:W-:Y:S08]  /*ce50*/  HMMA.16816.F32 R80, R52.reuse, R76, RZ ;  /* 0x0000004c3450723c */ /* 0x044ff000000018ff */
[C---:B------:R-:W-:Y:S08]  /*ce60*/  HMMA.16816.F32 R24, R52.reuse, R26, RZ ;  /* 0x0000001a3418723c */ /* 0x040ff000000018ff */
[----:B------:R-:W-:Y:S08]  /*ce70*/  HMMA.16816.F32 R8, R52, R10, RZ ;  /* 0x0000000a3408723c */ /* 0x000ff000000018ff */
[C---:B----4-:R-:W-:Y:S08]  /*ce80*/  HMMA.16816.F32 R20, R44.reuse, R84, R20 ;  /* 0x000000542c14723c */ /* 0x050ff00000001814 */
[C---:B------:R-:W-:Y:S01]  /*ce90*/  HMMA.16816.F32 R16, R44.reuse, R86, R16 ;  /* 0x000000562c10723c */ /* 0x040fe20000001810 */
[----:B------:R-:W2:Y:S07]  /*cea0*/  LDSM.16.M88.4 R84, [R151+0x5000] ;  /* 0x005000009754783b */ /* 0x000eae0000000200 */
[C---:B------:R-:W-:Y:S07]  /*ceb0*/  HMMA.16816.F32 R12, R44.reuse, R40, R12 ;  /* 0x000000282c0c723c */ /* 0x040fee000000180c */
[----:B------:R-:W-:Y:S01]  /*cec0*/  IMAD.MOV.U32 R40, RZ, RZ, 0x40 ;  /* 0x00000040ff287424 */ /* 0x000fe200078e00ff */
[C---:B------:R-:W-:Y:S07]  /*ced0*/  HMMA.16816.F32 R80, R44.reuse, R4, R80 ;  /* 0x000000042c50723c */ /* 0x040fee0000001850 */
[----:B------:R-:W-:Y:S01]  /*cee0*/  SEL R5, R40, 0xffffffc0, !P0 ;  /* 0xffffffc028057807 */ /* 0x000fe20004000000 */
[----:B------:R-:W-:Y:S01]  /*cef0*/  HMMA.16816.F32 R28, R44, R88, R28 ;  /* 0x000000582c1c723c */ /* 0x000fe2000000181c */
[----:B------:R-:W-:-:S03]  /*cf00*/  IADD3 R4, R157, 0x2000, RZ ;  /* 0x000020009d047810 */ /* 0x000fc60007ffe0ff */
[----:B------:R-:W-:Y:S01]  /*cf10*/  IMAD.IADD R155, R158, 0x1, R5 ;  /* 0x000000019e9b7824 */ /* 0x000fe200078e0205 */
[----:B------:R-:W-:-:S03]  /*cf20*/  @P2 IADD3 R154, R4, -0x40, RZ ;  /* 0xffffffc0049a2810 */ /* 0x000fc60007ffe0ff */
[----:B------:R-:W-:Y:S01]  /*cf30*/  HMMA.16816.F32 R24, R44, R90, R24 ;  /* 0x0000005a2c18723c */ /* 0x000fe20000001818 */
[----:B------:R-:W3:Y:S01]  /*cf40*/  LDSM.16.M88.4 R88, [R151+0x4800] ;  /* 0x004800009758783b */ /* 0x000ee20000000200 */
[----:B------:R-:W-:Y:S01]  /*cf50*/  IMAD.IADD R153, R3, 0x1, R155 ;  /* 0x0000000103997824 */ /* 0x000fe200078e029b */
[----:B------:R-:W-:Y:S01]  /*cf60*/  IADD3 R147, R154, 0x800, RZ ;  /* 0x000008009a937810 */ /* 0x000fe20007ffe0ff */
[----:B------:R-:W-:Y:S01]  /*cf70*/  IMAD.IADD R140, R0, 0x1, R154 ;  /* 0x00000001008c7824 */ /* 0x000fe200078e029a */
[----:B------:R-:W-:Y:S01]  /*cf80*/  LDSM.16.M88.4 R112, [R154] ;  /* 0x000000009a70783b */ /* 0x000fe20000000200 */
[----:B------:R-:W-:Y:S01]  /*cf90*/  IMAD.IADD R0, R2, 0x1, R121 ;  /* 0x0000000102007824 */ /* 0x000fe200078e0279 */
[C---:B------:R-:W-:Y:S01]  /*cfa0*/  IADD3 R146, R154.reuse, 0x1000, RZ ;  /* 0x000010009a927810 */ /* 0x040fe20007ffe0ff */
[----:B------:R-:W-:Y:S01]  /*cfb0*/  HMMA.16816.F32 R36, R52, R32, RZ ;  /* 0x000000203424723c */ /* 0x000fe200000018ff */
[----:B------:R-:W-:Y:S01]  /*cfc0*/  LDSM.16.M88.4 R108, [R154+0x800] ;  /* 0x000800009a6c783b */ /* 0x000fe20000000200 */
[----:B------:R-:W-:-:S02]  /*cfd0*/  IADD3 R145, R154, 0x1800, RZ ;  /* 0x000018009a917810 */ /* 0x000fc40007ffe0ff */
[C---:B------:R-:W-:Y:S01]  /*cfe0*/  IADD3 R144, R154.reuse, 0x2000, RZ ;  /* 0x000020009a907810 */ /* 0x040fe20007ffe0ff */
[----:B------:R-:W-:Y:S01]  /*cff0*/  LDSM.16.M88.4 R104, [R154+0x1000] ;  /* 0x001000009a68783b */ /* 0x000fe20000000200 */
[C---:B------:R-:W-:Y:S02]  /*d000*/  IADD3 R143, R154.reuse, 0x2800, RZ ;  /* 0x000028009a8f7810 */ /* 0x040fe40007ffe0ff */
[----:B-1----:R-:W-:Y:S01]  /*d010*/  HMMA.16816.F32 R64, R52, R60, RZ ;  /* 0x0000003c3440723c */ /* 0x002fe200000018ff */
[----:B------:R-:W-:Y:S01]  /*d020*/  LDSM.16.M88.4 R116, [R154+0x3800] ;  /* 0x003800009a74783b */ /* 0x000fe20000000200 */
[C---:B------:R-:W-:Y:S02]  /*d030*/  IADD3 R142, R154.reuse, 0x3000, RZ ;  /* 0x000030009a8e7810 */ /* 0x040fe40007ffe0ff */
[----:B------:R-:W-:-:S04]  /*d040*/  IADD3 R141, R154, 0x3800, RZ ;  /* 0x000038009a8d7810 */ /* 0x000fc80007ffe0ff */
[C---:B------:R-:W-:Y:S08]  /*d050*/  HMMA.16816.F32 R32, R52.reuse, R34, RZ ;  /* 0x000000223420723c */ /* 0x040ff000000018ff */
[----:B------:R-:W-:Y:S08]  /*d060*/  HMMA.16816.F32 R60, R52, R62, RZ ;  /* 0x0000003e343c723c */ /* 0x000ff000000018ff */
[----:B------:R-:W-:Y:S01]  /*d070*/  HMMA.16816.F32 R8, R44, R42, R8 ;  /* 0x0000002a2c08723c */ /* 0x000fe20000001808 */
[----:B------:R-:W1:Y:S07]  /*d080*/  LDSM.16.M88.4 R40, [R155] ;  /* 0x000000009b28783b */ /* 0x000e6e0000000200 */
[C---:B------:R-:W-:Y:S08]  /*d090*/  HMMA.16816.F32 R72, R52.reuse, R68, RZ ;  /* 0x000000443448723c */ /* 0x040ff000000018ff */
[C---:B------:R-:W-:Y:S08]  /*d0a0*/  HMMA.16816.F32 R76, R52.reuse, R78, RZ ;  /* 0x0000004e344c723c */ /* 0x040ff000000018ff */
[C---:B------:R-:W-:Y:S08]  /*d0b0*/  HMMA.16816.F32 R68, R52.reuse, R70, RZ ;  /* 0x000000463444723c */ /* 0x040ff000000018ff */
[C---:B------:R-:W-:Y:S08]  /*d0c0*/  HMMA.16816.F32 R56, R52.reuse, R96, RZ ;  /* 0x000000603438723c */ /* 0x040ff000000018ff */
[----:B------:R-:W-:Y:S01]  /*d0d0*/  HMMA.16816.F32 R52, R52, R98, RZ ;  /* 0x000000623434723c */ /* 0x000fe200000018ff */
[----:B------:R-:W-:Y:S07]  /*d0e0*/  LDSM.16.M88.4 R96, [R154+0x1800] ;  /* 0x001800009a60783b */ /* 0x000fee0000000200 */
        /* <DEDUP_REMOVED lines=9> */
[C---:B------:R-:W-:Y:S07]  /*d180*/  HMMA.16816.F32 R76, R44.reuse, R6, R76 ;  /* 0x000000062c4c723c */ /* 0x040fee000000184c */
[----:B------:R-:W-:Y:S01]  /*d190*/  IMAD.U32 R7, R102, 0x10, R173 ;  /* 0x0000001066077824 */ /* 0x000fe200078e00ad */
[----:B------:R-:W-:Y:S01]  /*d1a0*/  HMMA.16816.F32 R56, R44, R132, R56 ;  /* 0x000000842c38723c */ /* 0x000fe20000001838 */
[----:B------:R-:W-:-:S03]  /*d1b0*/  IADD3 R6, R0, 0x1, RZ ;  /* 0x0000000100067810 */ /* 0x000fc60007ffe0ff */
[----:B------:R-:W-:Y:S02]  /*d1c0*/  IADD3 R102, -R164, 0x1, R7 ;  /* 0x00000001a4667810 */ /* 0x000fe40007ffe107 */
[----:B------:R-:W-:Y:S02]  /*d1d0*/  IADD3 R7, R0, 0x9, RZ ;  /* 0x0000000900077810 */ /* 0x000fe40007ffe0ff */
[----:B------:R-:W-:Y:S01]  /*d1e0*/  HMMA.16816.F32 R52, R44, R134, R52 ;  /* 0x000000862c34723c */ /* 0x000fe20000001834 */
[----:B------:R-:W-:Y:S01]  /*d1f0*/  LDSM.16.M88.4 R44, [R153] ;  /* 0x00000000992c783b */ /* 0x000fe20000000200 */
[----:B------:R-:W-:-:S03]  /*d200*/  IADD3 R102, R102, c[0x0][0x2e8], R49 ;  /* 0x0000ba0066667a10 */ /* 0x000fc60007ffe031 */
[----:B------:R-:W4:Y:S01]  /*d210*/  LDSM.16.M88.4 R132, [R140] ;  /* 0x000000008c84783b */ /* 0x000f220000000200 */
[C---:B------:R-:W-:Y:S02]  /*d220*/  IADD3 R4, R102.reuse, 0x8, RZ ;  /* 0x0000000866047810 */ /* 0x040fe40007ffe0ff */
[C---:B-1----:R-:W-:Y:S01]  /*d230*/  HMMA.16816.F32 R36, R40.reuse, R112, R36 ;  /* 0x000000702824723c */ /* 0x042fe20000001824 */
[-C--:B------:R-:W-:Y:S02]  /*d240*/  IMNMX R102, R102, R49.reuse, PT ;  /* 0x0000003166667217 */ /* 0x080fe40003800200 */
[----:B------:R-:W-:Y:S02]  /*d250*/  IMNMX R103, R4, R49, PT ;  /* 0x0000003104677217 */ /* 0x000fe40003800200 */
[C---:B------:R-:W-:Y:S02]  /*d260*/  ISETP.GE.AND P1, PT, R6.reuse, R102, PT ;  /* 0x000000660600720c */ /* 0x040fe40003f26270 */
[----:B------:R-:W-:Y:S01]  /*d270*/  ISETP.GE.AND P0, PT, R6, R103, PT ;  /* 0x000000670600720c */ /* 0x000fe20003f06270 */
[----:B------:R-:W-:Y:S01]  /*d280*/  HMMA.16816.F32 R112, R40, R114, R32 ;  /* 0x000000722870723c */ /* 0x000fe20000001820 */
[----:B------:R-:W1:Y:S01]  /*d290*/  LDSM.16.M88.4 R32, [R140+0x800] ;  /* 0x000800008c20783b */ /* 0x000e620000000200 */
[----:B------:R-:W-:-:S02]  /*d2a0*/  IADD3 R6, R0, 0x8, RZ ;  /* 0x0000000800067810 */ /* 0x000fc40007ffe0ff */
[----:B------:R-:W-:Y:S02]  /*d2b0*/  P2R R49, PR, RZ, 0x1 ;  /* 0x00000001ff317803 */ /* 0x000fe40000000000 */
[CC--:B------:R-:W-:Y:S02]  /*d2c0*/  ISETP.GE.AND P0, PT, R6.reuse, R102.reuse, PT ;  /* 0x000000660600720c */ /* 0x0c0fe40003f06270 */
[C---:B------:R-:W-:Y:S01]  /*d2d0*/  HMMA.16816.F32 R28, R40.reuse, R108, R28 ;  /* 0x0000006c281c723c */ /* 0x040fe2000000181c */
[-C--:B------:R-:W-:Y:S02]  /*d2e0*/  ISETP.GE.AND P2, PT, R6, R103.reuse, PT ;  /* 0x000000670600720c */ /* 0x080fe40003f46270 */
[----:B------:R-:W-:Y:S02]  /*d2f0*/  IADD3 R6, R0, 0x10, RZ ;  /* 0x0000001000067810 */ /* 0x000fe40007ffe0ff */
[CC--:B------:R-:W-:Y:S02]  /*d300*/  ISETP.GE.AND P3, PT, R7.reuse, R102.reuse, PT ;  /* 0x000000660700720c */ /* 0x0c0fe40003f66270 */
[----:B------:R-:W-:Y:S01]  /*d310*/  ISETP.GE.AND P4, PT, R7, R103, PT ;  /* 0x000000670700720c */ /* 0x000fe20003f86270 */
[----:B--2---:R-:W-:Y:S01]  /*d320*/  HMMA.16816.F32 R64, R40, R84, R64 ;  /* 0x000000542840723c */ /* 0x004fe20000001840 */
[----:B------:R-:W-:-:S02]  /*d330*/  ISETP.GE.AND P5, PT, R6, R102, PT ;  /* 0x000000660600720c */ /* 0x000fc40003fa6270 */
[----:B------:R-:W-:-:S05]  /*d340*/  LOP3.LUT R4, R51, R120, RZ, 0xfc, !PT ;  /* 0x0000007833047212 */ /* 0x000fca00078efcff */
[C---:B------:R-:W-:Y:S01]  /*d350*/  HMMA.16816.F32 R60, R40.reuse, R86, R60 ;  /* 0x00000056283c723c */ /* 0x040fe2000000183c */
[----:B------:R-:W2:Y:S07]  /*d360*/  LDSM.16.M88.4 R84, [R140+0x1000] ;  /* 0x001000008c54783b */ /* 0x000eae0000000200 */
        /* <DEDUP_REMOVED lines=10> */
[----:B------:R-:W-:Y:S01]  /*d410*/  HMMA.16816.F32 R52, R40, R118, R52 ;  /* 0x000000762834723c */ /* 0x000fe20000001834 */
[----:B------:R-:W3:Y:S07]  /*d420*/  LDSM.16.M88.4 R40, [R140+0x1800] ;  /* 0x001800008c28783b */ /* 0x000eee0000000200 */
[C---:B----4-:R-:W-:Y:S08]  /*d430*/  HMMA.16816.F32 R36, R44.reuse, R132, R36 ;  /* 0x000000842c24723c */ /* 0x050ff00000001824 */
[C---:B------:R-:W-:Y:S08]  /*d440*/  HMMA.16816.F32 R112, R44.reuse, R134, R112 ;  /* 0x000000862c70723c */ /* 0x040ff00000001870 */
[C---:B-1----:R-:W-:Y:S07]  /*d450*/  HMMA.16816.F32 R28, R44.reuse, R32, R28 ;  /* 0x000000202c1c723c */ /* 0x042fee000000181c */
[----:B------:R-:W-:Y:S01]  /*d460*/  IADD3 R32, R0, 0x11, RZ ;  /* 0x0000001100207810 */ /* 0x000fe20007ffe0ff */
[----:B------:R-:W-:Y:S01]  /*d470*/  HMMA.16816.F32 R24, R44, R34, R24 ;  /* 0x000000222c18723c */ /* 0x000fe20000001818 */
[----:B------:R-:W-:-:S02]  /*d480*/  FSEL R92, R37, -INF , !P1 ;  /* 0xff800000255c7808 */ /* 0x000fc40004800000 */
[----:B------:R-:W-:Y:S02]  /*d490*/  ISETP.GE.AND P1, PT, R32, R102, PT ;  /* 0x000000662000720c */ /* 0x000fe40003f26270 */
[----:B------:R-:W-:-:S03]  /*d4a0*/  IADD3 R37, R0, 0x19, RZ ;  /* 0x0000001900257810 */ /* 0x000fc60007ffe0ff */
[----:B------:R-:W-:Y:S01]  /*d4b0*/  FSEL R90, R112, -INF , !P0 ;  /* 0xff800000705a7808 */ /* 0x000fe20004000000 */
[C---:B--2---:R-:W-:Y:S01]  /*d4c0*/  HMMA.16816.F32 R20, R44.reuse, R84, R20 ;  /* 0x000000542c14723c */ /* 0x044fe20000001814 */
[----:B------:R-:W-:Y:S02]  /*d4d0*/  FSEL R7, R114, -INF , !P2 ;  /* 0xff80000072077808 */ /* 0x000fe40005000000 */
[-C--:B------:R-:W-:Y:S02]  /*d4e0*/  ISETP.GE.AND P0, PT, R6, R103.reuse, PT ;  /* 0x000000670600720c */ /* 0x080fe40003f06270 */
[----:B------:R-:W-:Y:S02]  /*d4f0*/  ISETP.GE.AND P2, PT, R32, R103, PT ;  /* 0x000000672000720c */ /* 0x000fe40003f46270 */
[----:B------:R-:W-:Y:S01]  /*d500*/  IADD3 R6, R0, 0x18, RZ ;  /* 0x0000001800067810 */ /* 0x000fe20007ffe0ff */
[----:B------:R-:W1:Y:S01]  /*d510*/  LDSM.16.M88.4 R32, [R140+0x2000] ;  /* 0x002000008c20783b */ /* 0x000e620000000200 */
[----:B------:R-:W-:Y:S01]  /*d520*/  HMMA.16816.F32 R16, R44, R86, R16 ;  /* 0x000000562c10723c */ /* 0x000fe20000001810 */
[----:B------:R-:W-:-:S02]  /*d530*/  FSEL R88, R113, -INF , !P3 ;  /* 0xff80000071587808 */ /* 0x000fc40005800000 */
[C---:B------:R-:W-:Y:S02]  /*d540*/  ISETP.GE.AND P3, PT, R6.reuse, R102, PT ;  /* 0x000000660600720c */ /* 0x040fe40003f66270 */
[----:B------:R-:W-:Y:S02]  /*d550*/  FSEL R85, R115, -INF , !P4 ;  /* 0xff80000073557808 */ /* 0x000fe40006000000 */
[----:B------:R-:W-:Y:S01]  /*d560*/  ISETP.GE.AND P4, PT, R6, R103, PT ;  /* 0x000000670600720c */ /* 0x000fe20003f86270 */
[----:B---3--:R-:W-:Y:S01]  /*d570*/  HMMA.16816.F32 R12, R44, R40, R12 ;  /* 0x000000282c0c723c */ /* 0x008fe2000000180c */
[----:B------:R-:W-:Y:S02]  /*d580*/  FSEL R175, R30, -INF , !P0 ;  /* 0xff8000001eaf7808 */ /* 0x000fe40004000000 */
[----:B------:R-:W-:Y:S02]  /*d590*/  FSEL R84, R28, -INF , !P5 ;  /* 0xff8000001c547808 */ /* 0x000fe40006800000 */
[----:B------:R-:W-:-:S02]  /*d5a0*/  IADD3 R6, R0, 0x20, RZ ;  /* 0x0000002000067810 */ /* 0x000fc40007ffe0ff */
[----:B------:R-:W-:Y:S01]  /*d5b0*/  FSEL R30, R24, -INF , !P3 ;  /* 0xff800000181e7808 */ /* 0x000fe20005800000 */
[----:B------:R-:W-:Y:S01]  /*d5c0*/  HMMA.16816.F32 R8, R44, R42, R8 ;  /* 0x0000002a2c08723c */ /* 0x000fe20000001808 */
        /* <DEDUP_REMOVED lines=8> */
[----:B------:R-:W-:Y:S02]  /*d650*/  FSEL R91, R27, -INF , !P0 ;  /* 0xff8000001b5b7808 */ /* 0x000fe40004000000 */
[----:B------:R-:W-:Y:S02]  /*d660*/  FSEL R89, R26, -INF , !P4 ;  /* 0xff8000001a597808 */ /* 0x000fe40006000000 */
[----:B------:R-:W-:-:S02]  /*d670*/  ISETP.GE.AND P5, PT, R24, R102, PT ;  /* 0x000000661800720c */ /* 0x000fc40003fa6270 */
[-C--:B------:R-:W-:Y:S01]  /*d680*/  ISETP.GE.AND P0, PT, R24, R103.reuse, PT ;  /* 0x000000671800720c */ /* 0x080fe20003f06270 */
[C---:B-1----:R-:W-:Y:S01]  /*d690*/  HMMA.16816.F32 R80, R44.reuse, R32, R80 ;  /* 0x000000202c50723c */ /* 0x042fe20000001850 */
[----:B------:R-:W1:Y:S01]  /*d6a0*/  LDSM.16.M88.4 R24, [R140+0x2800] ;  /* 0x002800008c18783b */ /* 0x000e620000000200 */
[----:B------:R-:W-:Y:S02]  /*d6b0*/  IADD3 R29, R0, 0x21, RZ ;  /* 0x00000021001d7810 */ /* 0x000fe40007ffe0ff */
[----:B------:R-:W-:Y:S02]  /*d6c0*/  FSEL R130, R20, -INF , !P1 ;  /* 0xff80000014827808 */ /* 0x000fe40004800000 */
[C---:B------:R-:W-:Y:S02]  /*d6d0*/  ISETP.GE.AND P3, PT, R29.reuse, R102, PT ;  /* 0x000000661d00720c */ /* 0x040fe40003f66270 */
[----:B------:R-:W-:Y:S01]  /*d6e0*/  ISETP.GE.AND P4, PT, R29, R103, PT ;  /* 0x000000671d00720c */ /* 0x000fe20003f86270 */
[----:B------:R-:W-:Y:S01]  /*d6f0*/  HMMA.16816.F32 R76, R44, R34, R76 ;  /* 0x000000222c4c723c */ /* 0x000fe2000000184c */
        /* <DEDUP_REMOVED lines=8> */
[----:B------:R-:W-:Y:S02]  /*d780*/  IADD3 R20, R0, 0x30, RZ ;  /* 0x0000003000147810 */ /* 0x000fe40007ffe0ff */
[----:B------:R-:W-:Y:S02]  /*d790*/  FSEL R111, R18, -INF , !P0 ;  /* 0xff800000126f7808 */ /* 0x000fe40004000000 */
[C---:B------:R-:W-:Y:S02]  /*d7a0*/  ISETP.GE.AND P1, PT, R16.reuse, R102, PT ;  /* 0x000000661000720c */ /* 0x040fe40003f26270 */
[----:B------:R-:W-:Y:S02]  /*d7b0*/  ISETP.GE.AND P2, PT, R16, R103, PT ;  /* 0x000000671000720c */ /* 0x000fe40003f46270 */
[----:B------:R-:W2:Y:S01]  /*d7c0*/  LDSM.16.M88.4 R16, [R140+0x3000] ;  /* 0x003000008c10783b */ /* 0x000ea20000000200 */
[----:B------:R-:W-:-:S02]  /*d7d0*/  FSEL R132, R21, -INF , !P3 ;  /* 0xff80000015847808 */ /* 0x000fc40005800000 */
[----:B------:R-:W-:Y:S02]  /*d7e0*/  FSEL R139, R23, -INF , !P4 ;  /* 0xff800000178b7808 */ /* 0x000fe40006000000 */
[C---:B------:R-:W-:Y:S02]  /*d7f0*/  ISETP.GE.AND P3, PT, R20.reuse, R102, PT ;  /* 0x000000661400720c */ /* 0x040fe40003f66270 */
[----:B------:R-:W-:Y:S01]  /*d800*/  ISETP.GE.AND P4, PT, R20, R103, PT ;  /* 0x000000671400720c */ /* 0x000fe20003f86270 */
[----:B-1----:R-:W-:Y:S01]  /*d810*/  HMMA.16816.F32 R72, R44, R24, R72 ;  /* 0x000000182c48723c */ /* 0x002fe20000001848 */
[----:B------:R-:W-:Y:S02]  /*d820*/  IADD3 R20, R0, 0x39, RZ ;  /* 0x0000003900147810 */ /* 0x000fe40007ffe0ff */
[----:B------:R-:W-:Y:S02]  /*d830*/  FSEL R106, R12, -INF , !P3 ;  /* 0xff8000000c6a7808 */ /* 0x000fe40005800000 */
[----:B------:R-:W-:-:S02]  /*d840*/  FSEL R113, R14, -INF , !P4 ;  /* 0xff8000000e717808 */ /* 0x000fc40006000000 */
[C---:B------:R-:W-:Y:S01]  /*d850*/  ISETP.GE.AND P3, PT, R20.reuse, R102, PT ;  /* 0x000000661400720c */ /* 0x040fe20003f66270 */
[----:B------:R-:W-:Y:S01]  /*d860*/  HMMA.16816.F32 R68, R44, R26, R68 ;  /* 0x0000001a2c44723c */ /* 0x000fe20000001844 */
[----:B------:R-:W-:Y:S02]  /*d870*/  ISETP.GE.AND P4, PT, R20, R103, PT ;  /* 0x000000671400720c */ /* 0x000fe40003f86270 */
[----:B------:R-:W-:Y:S02]  /*d880*/  FSEL R110, R8, -INF , !P1 ;  /* 0xff800000086e7808 */ /* 0x000fe40004800000 */
[----:B------:R-:W-:Y:S02]  /*d890*/  FSEL R133, R10, -INF , !P2 ;  /* 0xff8000000a857808 */ /* 0x000fe40005000000 */
[----:B------:R-:W-:Y:S02]  /*d8a0*/  FSEL R120, R9, -INF , !P3 ;  /* 0xff80000009787808 */ /* 0x000fe40005800000 */
[----:B------:R-:W-:-:S02]  /*d8b0*/  FSEL R131, R11, -INF , !P4 ;  /* 0xff8000000b837808 */ /* 0x000fc40006000000 */
[----:B------:R-:W1:Y:S01]  /*d8c0*/  LDSM.16.M88.4 R8, [R140+0x3800] ;  /* 0x003800008c08783b */ /* 0x000e620000000200 */
[----:B------:R-:W-:Y:S01]  /*d8d0*/  IADD3 R21, R0, 0x31, RZ ;  /* 0x0000003100157810 */ /* 0x000fe20007ffe0ff */
[----:B------:R-:W-:-:S04]  /*d8e0*/  DEPBAR.LE SB0, 0x0 ;  /* 0x000080000000791a */ /* 0x000fc80000000000 */
[----:B------:R-:W-:Y:S01]  /*d8f0*/  BAR.SYNC.DEFER_BLOCKING 0x0 ;  /* 0x0000000000007b1d */ /* 0x000fe20000010000 */
[C---:B------:R-:W-:Y:S02]  /*d900*/  ISETP.GE.AND P5, PT, R21.reuse, R102, PT ;  /* 0x000000661500720c */ /* 0x040fe40003fa6270 */
[----:B------:R-:W-:Y:S02]  /*d910*/  ISETP.GE.AND P0, PT, R21, R103, PT ;  /* 0x000000671500720c */ /* 0x000fe40003f06270 */
[----:B------:R-:W-:Y:S02]  /*d920*/  FSEL R108, R13, -INF , !P5 ;  /* 0xff8000000d6c7808 */ /* 0x000fe40006800000 */
[C---:B------:R-:W-:Y:S01]  /*d930*/  IADD3 R12, R0.reuse, 0x40, RZ ;  /* 0x00000040000c7810 */ /* 0x040fe20007ffe0ff */
[----:B--2---:R-:W-:Y:S01]  /*d940*/  HMMA.16816.F32 R60, R44, R18, R60 ;  /* 0x000000122c3c723c */ /* 0x004fe2000000183c */
[----:B------:R-:W-:Y:S02]  /*d950*/  IADD3 R13, R0, 0x41, RZ ;  /* 0x00000041000d7810 */ /* 0x000fe40007ffe0ff */
        /* <DEDUP_REMOVED lines=9> */
[CC--:B------:R-:W-:Y:S02]  /*d9f0*/  ISETP.GE.AND P3, PT, R12.reuse, R102.reuse, PT ;  /* 0x000000660c00720c */ /* 0x0c0fe40003f66270 */
[-C--:B------:R-:W-:Y:S02]  /*da00*/  ISETP.GE.AND P4, PT, R12, R103.reuse, PT ;  /* 0x000000670c00720c */ /* 0x080fe40003f86270 */
[C---:B------:R-:W-:Y:S01]  /*da10*/  ISETP.GE.AND P5, PT, R13.reuse, R102, PT ;  /* 0x000000660d00720c */ /* 0x040fe20003fa6270 */
[----:B-1----:R-:W-:Y:S01]  /*da20*/  HMMA.16816.F32 R56, R44, R8, R56 ;  /* 0x000000082c38723c */ /* 0x002fe20000001838 */
        /* <DEDUP_REMOVED lines=11> */
[----:B------:R-:W-:Y:S01]  /*dae0*/  HMMA.16816.F32 R12, R44, R16, R64 ;  /* 0x000000102c0c723c */ /* 0x000fe20000001840 */
[----:B------:R-:W-:Y:S02]  /*daf0*/  IADD3 R20, R0, 0x58, RZ ;  /* 0x0000005800147810 */ /* 0x000fe40007ffe0ff */
[----:B------:R-:W-:-:S02]  /*db00*/  FSEL R22, R72, -INF , !P1 ;  /* 0xff80000048167808 */ /* 0x000fc40004800000 */
[----:B------:R-:W-:Y:S02]  /*db10*/  ISETP.GE.AND P1, PT, R20, R103, PT ;  /* 0x000000671400720c */ /* 0x000fe40003f26270 */
[C---:B------:R-:W-:Y:S02]  /*db20*/  IADD3 R16, R0.reuse, 0x59, RZ ;  /* 0x0000005900107810 */ /* 0x040fe40007ffe0ff */
[----:B------:R-:W-:Y:S02]  /*db30*/  IADD3 R17, R0, 0x61, RZ ;  /* 0x0000006100117810 */ /* 0x000fe40007ffe0ff */
[----:B------:R-:W-:Y:S02]  /*db40*/  FSEL R118, R77, -INF , !P5 ;  /* 0xff8000004d767808 */ /* 0x000fe40006800000 */
[----:B------:R-:W-:Y:S02]  /*db50*/  FSEL R115, R79, -INF , !P0 ;  /* 0xff8000004f737808 */ /* 0x000fe40004000000 */
[----:B------:R-:W-:-:S02]  /*db60*/  FSEL R23, R74, -INF , !P2 ;  /* 0xff8000004a177808 */ /* 0x000fc40005000000 */
        /* <DEDUP_REMOVED lines=8> */
[C---:B------:R-:W-:Y:S02]  /*dbf0*/  ISETP.GE.AND P4, PT, R16.reuse, R102, PT ;  /* 0x000000661000720c */ /* 0x040fe40003f86270 */
[-C--:B------:R-:W-:Y:S02]  /*dc00*/  ISETP.GE.AND P6, PT, R16, R103.reuse, PT ;  /* 0x000000671000720c */ /* 0x080fe40003fc6270 */
[----:B------:R-:W-:Y:S02]  /*dc10*/  ISETP.GE.AND P5, PT, R17, R103, PT ;  /* 0x000000671100720c */ /* 0x000fe40003fa6270 */
[----:B------:R-:W-:-:S02]  /*dc20*/  P2R R17, PR, RZ, 0x2 ;  /* 0x00000002ff117803 */ /* 0x000fc40000000000 */
[----:B------:R-:W-:Y:S02]  /*dc30*/  IADD3 R16, R0, 0x68, RZ ;  /* 0x0000006800107810 */ /* 0x000fe40007ffe0ff */
[----:B------:R-:W-:Y:S02]  /*dc40*/  FSEL R20, R73, -INF , !P3 ;  /* 0xff80000049147808 */ /* 0x000fe40005800000 */
[----:B------:R-:W-:Y:S02]  /*dc50*/  FSEL R105, R71, -INF , !P0 ;  /* 0xff80000047697808 */ /* 0x000fe40004000000 */
[----:B------:R-:W-:Y:S02]  /*dc60*/  ISETP.NE.AND P0, PT, R17, RZ, PT ;  /* 0x000000ff1100720c */ /* 0x000fe40003f05270 */
[----:B------:R-:W-:Y:S02]  /*dc70*/  ISETP.GE.AND P3, PT, R16, R102, PT ;  /* 0x000000661000720c */ /* 0x000fe40003f66270 */
[----:B------:R-:W-:-:S02]  /*dc80*/  IADD3 R8, R0, 0x69, RZ ;  /* 0x0000006900087810 */ /* 0x000fc40007ffe0ff */
[----:B------:R-:W-:Y:S02]  /*dc90*/  IADD3 R9, R0, 0x70, RZ ;  /* 0x0000007000097810 */ /* 0x000fe40007ffe0ff */
[----:B------:R-:W-:Y:S02]  /*dca0*/  FSEL R51, R12, -INF , !P4 ;  /* 0xff8000000c337808 */ /* 0x000fe40006000000 */
[----:B------:R-:W-:Y:S02]  /*dcb0*/  ISETP.NE.AND P4, PT, R49, RZ, PT ;  /* 0x000000ff3100720c */ /* 0x000fe40003f85270 */
[----:B------:R-:W-:Y:S02]  /*dcc0*/  ISETP.GE.AND P1, PT, R16, R103, PT ;  /* 0x000000671000720c */ /* 0x000fe40003f26270 */
[----:B------:R-:W-:Y:S02]  /*dcd0*/  FSEL R66, R69, -INF , !P2 ;  /* 0xff80000045427808 */ /* 0x000fe40005000000 */
[----:B------:R-:W-:-:S02]  /*dce0*/  FSEL R49, R14, -INF , !P6 ;  /* 0xff8000000e317808 */ /* 0x000fc40007000000 */
[----:B------:R-:W-:Y:S02]  /*dcf0*/  FSEL R50, R13, -INF , !P0 ;  /* 0xff8000000d327808 */ /* 0x000fe40004000000 */
[----:B------:R-:W-:Y:S02]  /*dd00*/  FSEL R42, R60, -INF , !P3 ;  /* 0xff8000003c2a7808 */ /* 0x000fe40005800000 */
[----:B------:R-:W-:Y:S02]  /*dd10*/  IADD3 R12, R0, 0x71, RZ ;  /* 0x00000071000c7810 */ /* 0x000fe40007ffe0ff */
[CC--:B------:R-:W-:Y:S02]  /*dd20*/  ISETP.GE.AND P2, PT, R8.reuse, R102.reuse, PT ;  /* 0x000000660800720c */ /* 0x0c0fe40003f46270 */
[----:B------:R-:W-:Y:S02]  /*dd30*/  ISETP.GE.AND P0, PT, R8, R103, PT ;  /* 0x000000670800720c */ /* 0x000fe40003f06270 */
[----:B------:R-:W-:-:S02]  /*dd40*/  ISETP.GE.AND P6, PT, R9, R102, PT ;  /* 0x000000660900720c */ /* 0x000fc40003fc6270 */
[-C--:B------:R-:W-:Y:S02]  /*dd50*/  ISETP.GE.AND P3, PT, R9, R103.reuse, PT ;  /* 0x000000670900720c */ /* 0x080fe40003f66270 */
[----:B------:R-:W-:Y:S01]  /*dd60*/  HMMA.16816.F32 R8, R44, R10, R52 ;  /* 0x0000000a2c08723c */ /* 0x000fe20000001834 */
[----:B------:R-:W-:Y:S02]  /*dd70*/  FSEL R37, R15, -INF , !P5 ;  /* 0xff8000000f257808 */ /* 0x000fe40006800000 */
[----:B------:R-:W-:Y:S02]  /*dd80*/  ISETP.GE.AND P5, PT, R12, R102, PT ;  /* 0x000000660c00720c */ /* 0x000fe40003fa6270 */
[----:B------:R-:W-:Y:S02]  /*dd90*/  FSEL R40, R56, -INF , !P6 ;  /* 0xff80000038287808 */ /* 0x000fe40007000000 */
[----:B------:R-:W-:Y:S02]  /*dda0*/  FSEL R45, R62, -INF , !P1 ;  /* 0xff8000003e2d7808 */ /* 0x000fe40004800000 */
[----:B------:R-:W-:-:S02]  /*ddb0*/  ISETP.GE.AND P1, PT, R12, R103, PT ;  /* 0x000000670c00720c */ /* 0x000fc40003f26270 */
[----:B------:R-:W-:Y:S02]  /*ddc0*/  FSEL R52, R61, -INF , !P2 ;  /* 0xff8000003d347808 */ /* 0x000fe40005000000 */
[----:B------:R-:W-:Y:S02]  /*ddd0*/  P2R R12, PR, RZ, 0x2 ;  /* 0x00000002ff0c7803 */ /* 0x000fe40000000000 */
[----:B------:R-:W-:Y:S02]  /*dde0*/  FSEL R43, R63, -INF , !P0 ;  /* 0xff8000003f2b7808 */ /* 0x000fe40004000000 */
[----:B------:R-:W-:Y:S02]  /*ddf0*/  ISETP.NE.AND P6, PT, R12, RZ, PT ;  /* 0x000000ff0c00720c */ /* 0x000fe40003fc5270 */
[----:B------:R-:W-:Y:S02]  /*de00*/  IADD3 R14, R0, 0x78, RZ ;  /* 0x00000078000e7810 */ /* 0x000fe40007ffe0ff */
[----:B------:R-:W-:-:S02]  /*de10*/  FSEL R29, R59, -INF , !P6 ;  /* 0xff8000003b1d7808 */ /* 0x000fc40007000000 */
[----:B------:R-:W-:Y:S02]  /*de20*/  ISETP.GT.AND P6, PT, R172, R159, PT ;  /* 0x0000009fac00720c */ /* 0x000fe40003fc4270 */
[C---:B------:R-:W-:Y:S02]  /*de30*/  ISETP.GE.AND P0, PT, R0.reuse, R102, PT ;  /* 0x000000660000720c */ /* 0x040fe40003f06270 */
        /* <DEDUP_REMOVED lines=74> */
[----:B------:R-:W-:Y:S05]  /*e2e0*/  BRA `(.L_x_5933) ;  /* 0x0000003000007947 */ /* 0x000fea0003800000 */
.L_x_5932:
[----:B------:R-:W-:-:S05]  /*e2f0*/  IMAD.MOV.U32 R10, RZ, RZ, c[0x0][0x198] ;  /* 0x00006600ff0a7624 */ /* 0x000fca00078e00ff */
[----:B------:R-:W-:-:S04]  /*e300*/  LEA R10, -R10, RZ, 0x7 ;  /* 0x000000ff0a0a7211 */ /* 0x000fc800078e39ff */
[----:B------:R-:W-:Y:S02]  /*e310*/  SHF.R.S32.HI R15, RZ, 0x1f, R10 ;  /* 0x0000001fff0f7819 */ /* 0x000fe4000001140a */
.L_x_5933:
        /* <DEDUP_REMOVED lines=9> */
[C---:B------:R-:W-:Y:S01]  /*e3b0*/  @!P0 LEA R46, P2, R19.reuse, c[0x0][0x168], 0x1 ;  /* 0x00005a00132e8a11 */ /* 0x040fe200078408ff */
[----:B------:R-:W-:Y:S02]  /*e3c0*/  @!P0 IMAD.MOV.U32 R11, RZ, RZ, c[0x0][0x198] ;  /* 0x00006600ff0b8624 */ /* 0x000fe400078e00ff */
[----:B------:R-:W-:Y:S01]  /*e3d0*/  @!P0 IMAD.WIDE.U32 R26, R26, 0x50, R8 ;  /* 0x000000501a1a8825 */ /* 0x000fe200078e0008 */
[----:B------:R-:W-:-:S02]  /*e3e0*/  @!P0 LEA.HI.X R47, R19, c[0x0][0x16c], R0, 0x1, P2 ;  /* 0x00005b00132f8a11 */ /* 0x000fc400010f0c00 */
[CC--:B------:R-:W-:Y:S01]  /*e3f0*/  @!P0 LEA R17, P1, R11.reuse, R126.reuse, 0x5 ;  /* 0x0000007e0b118211 */ /* 0x0c0fe200078228ff */
[----:B------:R-:W-:Y:S01]  /*e400*/  @!P0 IMAD.WIDE.U32 R34, R34, 0x60, R8 ;  /* 0x0000006022228825 */ /* 0x000fe200078e0008 */
[----:B------:R-:W-:-:S03]  /*e410*/  @!P0 LEA R19, P2, R11, R126, 0x6 ;  /* 0x0000007e0b138211 */ /* 0x000fc600078430ff */
[----:B------:R-:W-:Y:S02]  /*e420*/  @!P0 IMAD.MOV.U32 R9, RZ, RZ, c[0x0][0x19c] ;  /* 0x00006700ff098624 */ /* 0x000fe400078e00ff */
[----:B------:R-:W-:Y:S02]  /*e430*/  @!P0 IMAD.MOV.U32 R2, RZ, RZ, c[0x0][0x19c] ;  /* 0x00006700ff028624 */ /* 0x000fe400078e00ff */
[----:B------:R-:W-:Y:S01]  /*e440*/  @!P0 IMAD.MOV.U32 R55, RZ, RZ, c[0x0][0x198] ;  /* 0x00006600ff378624 */ /* 0x000fe200078e00ff */
[CCC-:B------:R-:W-:Y:S01]  /*e450*/  @!P0 LEA.HI.X R14, R11.reuse, R129.reuse, R9.reuse, 0x5, P1 ;  /* 0x000000810b0e8211 */ /* 0x1c0fe200008f2c09 */
[----:B------:R-:W-:Y:S01]  /*e460*/  @!P0 IMAD.MOV.U32 R128, RZ, RZ, R126 ;  /* 0x000000ffff808224 */ /* 0x000fe200078e007e */
[----:B------:R-:W-:Y:S01]  /*e470*/  @!P0 IADD3 R18, P1, R10, R26, RZ ;  /* 0x0000001a0a128210 */ /* 0x000fe20007f3e0ff */
[----:B------:R-:W-:Y:S01]  /*e480*/  @!P0 IMAD R2, R2, 0x50, RZ ;  /* 0x0000005002028824 */ /* 0x000fe200078e02ff */
[----:B------:R-:W-:Y:S01]  /*e490*/  @!P0 LEA.HI.X R26, R11, R129, R9, 0x6, P2 ;  /* 0x000000810b1a8211 */ /* 0x000fe200010f3409 */
[----:B------:R-:W-:Y:S01]  /*e4a0*/  @!P0 IMAD.MOV.U32 R0, RZ, RZ, c[0x0][0x19c] ;  /* 0x00006700ff008624 */ /* 0x000fe200078e00ff */
[----:B------:R-:W-:Y:S01]  /*e4b0*/  @!P0 IADD3 R17, P2, R10, R17, RZ ;  /* 0x000000110a118210 */ /* 0x000fe20007f5e0ff */
[----:B------:R-:W-:Y:S01]  /*e4c0*/  @!P0 IMAD.WIDE.U32 R54, R55, 0x30, R128 ;  /* 0x0000003037368825 */ /* 0x000fe200078e0080 */
[----:B------:R-:W-:-:S02]  /*e4d0*/  @!P0 IADD3.X R11, R15, R27, R2, P1, !PT ;  /* 0x0000001b0f0b8210 */ /* 0x000fc40000ffe402 */
[C---:B------:R-:W-:Y:S01]  /*e4e0*/  @!P0 IADD3 R2, P1, R10.reuse, R34, RZ ;  /* 0x000000220a028210 */ /* 0x040fe20007f3e0ff */
[----:B------:R-:W-:Y:S01]  /*e4f0*/  @!P0 IMAD.MOV.U32 R8, RZ, RZ, c[0x0][0x19c] ;  /* 0x00006700ff088624 */ /* 0x000fe200078e00ff */
[----:B------:R-:W-:Y:S01]  /*e500*/  @!P0 IADD3 R16, P3, R10, R54, RZ ;  /* 0x000000360a108210 */ /* 0x000fe20007f7e0ff */
[----:B------:R-:W-:Y:S01]  /*e510*/  @!P0 IMAD R0, R0, 0x60, RZ ;  /* 0x0000006000008824 */ /* 0x000fe200078e02ff */
[----:B------:R-:W-:Y:S01]  /*e520*/  @!P0 LEA R54, P4, R10, R170, 0x1 ;  /* 0x000000aa0a368211 */ /* 0x000fe200078808ff */
[----:B------:R-:W-:Y:S02]  /*e530*/  @!P0 IMAD R8, R8, 0x30, RZ ;  /* 0x0000003008088824 */ /* 0x000fe400078e02ff */
[C---:B------:R-:W-:Y:S01]  /*e540*/  @!P0 IMAD.X R14, R15.reuse, 0x1, R14, P2 ;  /* 0x000000010f0e8824 */ /* 0x040fe200010e060e */
[C---:B------:R-:W-:Y:S02]  /*e550*/  @!P0 IADD3.X R35, R15.reuse, R0, R35, P1, !PT ;  /* 0x000000000f238210 */ /* 0x040fe40000ffe423 */
[----:B------:R-:W-:-:S02]  /*e560*/  @!P0 IADD3.X R9, R15, R55, R8, P3, !PT ;  /* 0x000000370f098210 */ /* 0x000fc40001ffe408 */
        /* <DEDUP_REMOVED lines=62> */
.L_x_5935:
[----:B------:R-:W-:Y:S05]  /*e950*/  BSYNC B0 ;  /* 0x0000000000007941 */ /* 0x000fea0003800000 */
.L_x_5934:
[----:B------:R-:W0:Y:S01]  /*e960*/  LDGDEPBAR ;  /* 0x00000000000079af */ /* 0x000e220000000000 */
[----:B------:R-:W-:-:S04]  /*e970*/  LEA R170, P0, R10, R170, 0x1 ;  /* 0x000000aa0aaa7211 */ /* 0x000fc800078008ff */
[----:B------:R-:W-:Y:S02]  /*e980*/  LEA.HI.X R171, R10, R171, R15, 0x1, P0 ;  /* 0x000000ab0aab7211 */ /* 0x000fe400000f0c0f */
.L_x_5931:
        /* <DEDUP_REMOVED lines=70> */
[----:B------:R-:W-:Y:S01]  /*edf0*/  LDSM.16.MT88.4 R16, [R152+0x6800] ;  /* 0x006800009810783b */ /* 0x000fe20000004200 */
[----:B-1----:R-:W-:Y:S02]  /*ee00*/  FMNMX.FTZ R11, R0, R11, !PT ;  /* 0x0000000b000b7209 */ /* 0x002fe40007810000 */
[----:B--2---:R-:W-:-:S03]  /*ee10*/  FMNMX.FTZ R9, R8, R9, !PT ;  /* 0x0000000908097209 */ /* 0x004fc60007810000 */
[----:B------:R-:W1:Y:S04]  /*ee20*/  SHFL.BFLY PT, R2, R11, 0x1, 0x1f ;  /* 0x0c201f000b027f89 */ /* 0x000e6800000e0000 */
[----:B------:R-:W2:Y:S01]  /*ee30*/  SHFL.BFLY PT, R0, R9, 0x1, 0x1f ;  /* 0x0c201f0009007f89 */ /* 0x000ea200000e0000 */
[----:B-1----:R-:W-:-:S04]  /*ee40*/  FMNMX.FTZ R2, R11, R2, !PT ;  /* 0x000000020b027209 */ /* 0x002fc80007810000 */
[C---:B------:R-:W-:Y:S01]  /*ee50*/  FSETP.NEU.FTZ.AND P0, PT, R2.reuse, -INF , PT ;  /* 0xff8000000200780b */ /* 0x040fe20003f1d000 */
[----:B------:R-:W-:Y:S01]  /*ee60*/  FMUL.FTZ R53, R2, c[0x0][0x23c] ;  /* 0x00008f0002357a20 */ /* 0x000fe20000410000 */
[----:B--2---:R-:W-:Y:S02]  /*ee70*/  FMNMX.FTZ R0, R9, R0, !PT ;  /* 0x0000000009007209 */ /* 0x004fe40007810000 */
[----:B------:R-:W-:Y:S02]  /*ee80*/  LDSM.16.MT88.4 R8, [R149+0x6800] ;  /* 0x006800009508783b */ /* 0x000fe40000004200 */
[----:B------:R-:W-:Y:S01]  /*ee90*/  FSEL R53, R53, RZ, P0 ;  /* 0x000000ff35357208 */ /* 0x000fe20000000000 */
[C---:B------:R-:W-:Y:S01]  /*eea0*/  FMUL.FTZ R26, R0.reuse, c[0x0][0x23c] ;  /* 0x00008f00001a7a20 */ /* 0x040fe20000410000 */
[----:B------:R-:W-:-:S03]  /*eeb0*/  FSETP.NEU.FTZ.AND P0, PT, R0, -INF , PT ;  /* 0xff8000000000780b */ /* 0x000fc60003f1d000 */
[--C-:B------:R-:W-:Y:S01]  /*eec0*/  FFMA.FTZ R54, R92, c[0x0][0x23c], -R53.reuse ;  /* 0x00008f005c367a23 */ /* 0x100fe20000010835 */
[----:B------:R-:W-:Y:S01]  /*eed0*/  FSEL R26, R26, RZ, P0 ;  /* 0x000000ff1a1a7208 */ /* 0x000fe20000000000 */
[----:B------:R-:W1:Y:S01]  /*eee0*/  LDSM.16.MT88.4 R92, [R150+0x6000] ;  /* 0x00600000965c783b */ /* 0x000e620000004200 */
[--C-:B------:R-:W-:Y:S02]  /*eef0*/  FFMA.FTZ R59, R36, c[0x0][0x23c], -R53.reuse ;  /* 0x00008f00243b7a23 */ /* 0x100fe40000010835 */
[--C-:B------:R-:W-:Y:S01]  /*ef00*/  FFMA.FTZ R47, R90, c[0x0][0x23c], -R53.reuse ;  /* 0x00008f005a2f7a23 */ /* 0x100fe20000010835 */
[----:B------:R-:W-:Y:S01]  /*ef10*/  MUFU.EX2 R54, R54 ;  /* 0x0000003600367308 */ /* 0x000fe20000000800 */
[----:B------:R-:W-:Y:S02]  /*ef20*/  FFMA.FTZ R44, R88, c[0x0][0x23c], -R53 ;  /* 0x00008f00582c7a23 */ /* 0x000fe40000010835 */
[--C-:B------:R-:W-:Y:S02]  /*ef30*/  FFMA.FTZ R57, R12, c[0x0][0x23c], -R26.reuse ;  /* 0x00008f000c397a23 */ /* 0x100fe4000001081a */
[----:B------:R-:W-:-:S02]  /*ef40*/  FFMA.FTZ R46, R13, c[0x0][0x23c], -R26 ;  /* 0x00008f000d2e7a23 */ /* 0x000fc4000001081a */
[--C-:B------:R-:W-:Y:S01]  /*ef50*/  FFMA.FTZ R55, R7, c[0x0][0x23c], -R26.reuse ;  /* 0x00008f0007377a23 */ /* 0x100fe2000001081a */
[----:B------:R-:W2:Y:S01]  /*ef60*/  MUFU.EX2 R59, R59 ;  /* 0x0000003b003b7308 */ /* 0x000ea20000000800 */
[----:B------:R-:W-:Y:S01]  /*ef70*/  FFMA.FTZ R34, R85, c[0x0][0x23c], -R26 ;  /* 0x00008f0055227a23 */ /* 0x000fe2000001081a */
[----:B------:R-:W-:Y:S01]  /*ef80*/  LDSM.16.MT88.4 R12, [R150+0x6800] ;  /* 0x00680000960c783b */ /* 0x000fe20000004200 */
[--C-:B------:R-:W-:Y:S02]  /*ef90*/  FFMA.FTZ R27, R6, c[0x0][0x23c], -R53.reuse ;  /* 0x00008f00061b7a23 */ /* 0x100fe40000010835 */
[--C-:B------:R-:W-:Y:S01]  /*efa0*/  FFMA.FTZ R35, R84, c[0x0][0x23c], -R53.reuse ;  /* 0x00008f0054237a23 */ /* 0x100fe20000010835 */
[----:B------:R-:W3:Y:S01]  /*efb0*/  LDSM.16.MT88.4 R4, [R148+0x6000] ;  /* 0x006000009404783b */ /* 0x000ee20000004200 */
[--C-:B------:R-:W-:Y:S01]  /*efc0*/  FFMA.FTZ R32, R30, c[0x0][0x23c], -R53.reuse ;  /* 0x00008f001e207a23 */ /* 0x100fe20000010835 */
[----:B------:R-:W-:Y:S01]  /*efd0*/  MUFU.EX2 R47, R47 ;  /* 0x0000002f002f7308 */ /* 0x000fe20000000800 */
[----:B------:R-:W-:-:S02]  /*efe0*/  FFMA.FTZ R28, R28, c[0x0][0x23c], -R53 ;  /* 0x00008f001c1c7a23 */ /* 0x000fc40000010835 */
[--C-:B------:R-:W-:Y:S02]  /*eff0*/  FFMA.FTZ R36, R175, c[0x0][0x23c], -R26.reuse ;  /* 0x00008f00af247a23 */ /* 0x100fe4000001081a */
[--C-:B------:R-:W-:Y:S02]  /*f000*/  FFMA.FTZ R31, R31, c[0x0][0x23c], -R26.reuse ;  /* 0x00008f001f1f7a23 */ /* 0x100fe4000001081a */
[--C-:B------:R-:W-:Y:S01]  /*f010*/  FFMA.FTZ R30, R89, c[0x0][0x23c], -R26.reuse ;  /* 0x00008f00591e7a23 */ /* 0x100fe2000001081a */
[----:B------:R-:W4:Y:S01]  /*f020*/  MUFU.EX2 R44, R44 ;  /* 0x0000002c002c7308 */ /* 0x000f220000000800 */
[----:B--2---:R-:W-:Y:S01]  /*f030*/  F2FP.PACK_AB R84, R54, R59 ;  /* 0x0000003b3654723e */ /* 0x004fe200000000ff */
        /* <DEDUP_REMOVED lines=43> */
[----:B------:R-:W-:Y:S01]  /*f2f0*/  LDSM.16.MT88.4 R20, [R152+0x8800] ;  /* 0x008800009814783b */ /* 0x000fe20000004200 */
[----:B------:R-:W-:Y:S02]  /*f300*/  FFMA.FTZ R66, R66, c[0x0][0x23c], -R53 ;  /* 0x00008f0042427a23 */ /* 0x000fe40000010835 */
[C---:B------:R-:W-:Y:S01]  /*f310*/  HMMA.16816.F32 R96, R84.reuse, R68, RZ ;  /* 0x000000445460723c */ /* 0x040fe200000018ff */
[--C-:B------:R-:W-:Y:S01]  /*f320*/  FFMA.FTZ R107, R107, c[0x0][0x23c], -R26.reuse ;  /* 0x00008f006b6b7a23 */ /* 0x100fe2000001081a */
[----:B------:R-:W-:Y:S01]  /*f330*/  MUFU.EX2 R36, R36 ;  /* 0x0000002400247308 */ /* 0x000fe20000000800 */
[--C-:B------:R-:W-:Y:S02]  /*f340*/  FFMA.FTZ R105, R105, c[0x0][0x23c], -R26.reuse ;  /* 0x00008f0069697a23 */ /* 0x100fe4000001081a */
[----:B------:R-:W-:Y:S02]  /*f350*/  FFMA.FTZ R49, R49, c[0x0][0x23c], -R26 ;  /* 0x00008f0031317a23 */ /* 0x000fe4000001081a */
[----:B------:R-:W-:Y:S01]  /*f360*/  FADD.FTZ R54, R59, R54 ;  /* 0x000000363b367221 */ /* 0x000fe20000010000 */
[----:B------:R-:W-:Y:S01]  /*f370*/  HMMA.16816.F32 R76, R84, R80, RZ ;  /* 0x00000050544c723c */ /* 0x000fe200000018ff */
[----:B------:R-:W-:Y:S01]  /*f380*/  FADD.FTZ R46, R57, R46 ;  /* 0x0000002e392e7221 */ /* 0x000fe20000010000 */
[----:B------:R-:W1:Y:S01]  /*f390*/  MUFU.EX2 R31, R31 ;  /* 0x0000001f001f7308 */ /* 0x000e620000000800 */
[----:B------:R-:W-:-:S02]  /*f3a0*/  FADD.FTZ R47, R47, R54 ;  /* 0x000000362f2f7221 */ /* 0x000fc40000010000 */
[----:B------:R-:W-:Y:S02]  /*f3b0*/  FADD.FTZ R55, R55, R46 ;  /* 0x0000002e37377221 */ /* 0x000fe40000010000 */
[----:B------:R-:W-:Y:S01]  /*f3c0*/  FADD.FTZ R44, R44, R47 ;  /* 0x0000002f2c2c7221 */ /* 0x000fe20000010000 */
[C---:B------:R-:W-:Y:S01]  /*f3d0*/  HMMA.16816.F32 R68, R84.reuse, R70, RZ ;  /* 0x000000465444723c */ /* 0x040fe200000018ff */
[----:B------:R-:W-:Y:S01]  /*f3e0*/  FADD.FTZ R55, R34, R55 ;  /* 0x0000003722377221 */ /* 0x000fe20000010000 */
        /* <DEDUP_REMOVED lines=10> */
[----:B--2---:R-:W-:Y:S01]  /*f490*/  F2FP.PACK_AB R4, R28, R35 ;  /* 0x000000231c04723e */ /* 0x004fe200000000ff */
[----:B------:R-:W-:Y:S01]  /*f4a0*/  HMMA.16816.F32 R84, R84, R6, RZ ;  /* 0x000000065454723c */ /* 0x000fe200000018ff */
[----:B-1----:R-:W-:Y:S01]  /*f4b0*/  F2FP.PACK_AB R5, R31, R36 ;  /* 0x000000241f05723e */ /* 0x002fe200000000ff */
        /* <DEDUP_REMOVED lines=107> */
[----:B------:R-:W-:-:S07]  /*fb70*/  FADD.FTZ R129, R112, R129 ;  /* 0x0000008170817221 */ /* 0x000fce0000010000 */
[C---:B------:R-:W-:Y:S01]  /*fb80*/  HMMA.16816.F32 R80, R4.reuse, R10, R80 ;  /* 0x0000000a0450723c */ /* 0x040fe20000001850 */
[----:B------:R-:W-:Y:S07]  /*fb90*/  LDSM.16.MT88.4 R8, [R148+0x8800] ;  /* 0x008800009408783b */ /* 0x000fee0000004200 */
[C---:B------:R-:W-:Y:S08]  /*fba0*/  HMMA.16816.F32 R96, R4.reuse, R16, R96 ;  /* 0x000000100460723c */ /* 0x040ff00000001860 */
[C---:B--2---:R-:W-:Y:S08]  /*fbb0*/  HMMA.16816.F32 R72, R4.reuse, R12, R72 ;  /* 0x0000000c0448723c */ /* 0x044ff00000001848 */
[C---:B------:R-:W-:Y:S01]  /*fbc0*/  HMMA.16816.F32 R92, R4.reuse, R14, R92 ;  /* 0x0000000e045c723c */ /* 0x040fe2000000185c */
[----:B------:R-:W2:Y:S07]  /*fbd0*/  LDSM.16.MT88.4 R12, [R148+0x8000] ;  /* 0x00800000940c783b */ /* 0x000eae0000004200 */
[C---:B------:R-:W-:Y:S01]  /*fbe0*/  HMMA.16816.F32 R68, R4.reuse, R18, R68 ;  /* 0x000000120444723c */ /* 0x040fe20000001844 */
[----:B------:R-:W4:Y:S07]  /*fbf0*/  LDSM.16.MT88.4 R16, [R150+0x8800] ;  /* 0x008800009610783b */ /* 0x000f2e0000004200 */
        /* <DEDUP_REMOVED lines=13> */
[C---:B------:R-:W-:Y:S01]  /*fcd0*/  HMMA.16816.F32 R68, R4.reuse, R22, R68 ;  /* 0x000000160444723c */ /* 0x040fe20000001844 */
[--C-:B------:R-:W-:Y:S02]  /*fce0*/  FFMA.FTZ R20, R50, c[0x0][0x23c], -R53.reuse ;  /* 0x00008f0032147a23 */ /* 0x100fe40000010835 */
[--C-:B------:R-:W-:Y:S02]  /*fcf0*/  FFMA.FTZ R42, R37, c[0x0][0x23c], -R26.reuse ;  /* 0x00008f00252a7a23 */ /* 0x100fe4000001081a */
[----:B------:R-:W-:Y:S01]  /*fd00*/  FFMA.FTZ R50, R45, c[0x0][0x23c], -R26 ;  /* 0x00008f002d327a23 */ /* 0x000fe2000001081a */
[----:B------:R-:W-:Y:S01]  /*fd10*/  MUFU.EX2 R21, R21 ;  /* 0x0000001500157308 */ /* 0x000fe20000000800 */
[--C-:B------:R-:W-:Y:S01]  /*fd20*/  FFMA.FTZ R23, R51, c[0x0][0x23c], -R53.reuse ;  /* 0x00008f0033177a23 */ /* 0x100fe20000010835 */
[----:B----4-:R-:W-:Y:S01]  /*fd30*/  HMMA.16816.F32 R72, R4, R16, R72 ;  /* 0x000000100448723c */ /* 0x010fe20000001848 */
[----:B------:R-:W-:-:S02]  /*fd40*/  FFMA.FTZ R22, R52, c[0x0][0x23c], -R53 ;  /* 0x00008f0034167a23 */ /* 0x000fc40000010835 */
[----:B------:R-:W-:Y:S02]  /*fd50*/  FFMA.FTZ R37, R43, c[0x0][0x23c], -R26 ;  /* 0x00008f002b257a23 */ /* 0x000fe4000001081a */
[--C-:B------:R-:W-:Y:S01]  /*fd60*/  FFMA.FTZ R45, R40, c[0x0][0x23c], -R53.reuse ;  /* 0x00008f00282d7a23 */ /* 0x100fe20000010835 */
[----:B------:R-:W-:Y:S01]  /*fd70*/  MUFU.EX2 R23, R23 ;  /* 0x0000001700177308 */ /* 0x000fe20000000800 */
[--C-:B------:R-:W-:Y:S01]  /*fd80*/  FFMA.FTZ R40, R41, c[0x0][0x23c], -R53.reuse ;  /* 0x00008f0029287a23 */ /* 0x100fe20000010835 */
[----:B--2---:R-:W-:Y:S01]  /*fd90*/  HMMA.16816.F32 R76, R4, R12, R76 ;  /* 0x0000000c044c723c */ /* 0x004fe2000000184c */
[----:B------:R-:W-:-:S05]  /*fda0*/  FFMA.FTZ R43, R39, c[0x0][0x23c], -R53 ;  /* 0x00008f00272b7a23 */ /* 0x000fca0000010835 */
[----:B------:R-:W1:Y:S02]  /*fdb0*/  MUFU.EX2 R20, R20 ;  /* 0x0000001400147308 */ /* 0x000e640000000800 */
[C---:B------:R-:W-:Y:S01]  /*fdc0*/  HMMA.16816.F32 R80, R4.reuse, R14, R80 ;  /* 0x0000000e0450723c */ /* 0x040fe20000001850 */
[----:B------:R-:W2:Y:S05]  /*fdd0*/  LDSM.16.MT88.4 R12, [R152+0x9000] ;  /* 0x00900000980c783b */ /* 0x000eaa0000004200 */
[----:B------:R-:W-:Y:S02]  /*fde0*/  MUFU.EX2 R22, R22 ;  /* 0x0000001600167308 */ /* 0x000fe40000000800 */
[C---:B------:R-:W-:Y:S01]  /*fdf0*/  HMMA.16816.F32 R92, R4.reuse, R18, R92 ;  /* 0x00000012045c723c */ /* 0x040fe2000000185c */
[----:B------:R-:W-:Y:S05]  /*fe00*/  LDSM.16.MT88.4 R16, [R149+0x9000] ;  /* 0x009000009510783b */ /* 0x000fea0000004200 */
[----:B------:R-:W3:Y:S02]  /*fe10*/  MUFU.EX2 R42, R42 ;  /* 0x0000002a002a7308 */ /* 0x000ee40000000800 */
[C---:B------:R-:W-:Y:S06]  /*fe20*/  HMMA.16816.F32 R88, R4.reuse, R8, R88 ;  /* 0x000000080458723c */ /* 0x040fec0000001858 */
[----:B------:R-:W-:Y:S02]  /*fe30*/  MUFU.EX2 R50, R50 ;  /* 0x0000003200327308 */ /* 0x000fe40000000800 */
[----:B------:R-:W-:Y:S01]  /*fe40*/  HMMA.16816.F32 R84, R4, R10, R84 ;  /* 0x0000000a0454723c */ /* 0x000fe20000001854 */
[----:B------:R-:W4:Y:S05]  /*fe50*/  LDSM.16.MT88.4 R8, [R150+0x9000] ;  /* 0x009000009608783b */ /* 0x000f2a0000004200 */
[----:B------:R-:W5:Y:S01]  /*fe60*/  MUFU.EX2 R37, R37 ;  /* 0x0000002500257308 */ /* 0x000f620000000800 */
[----:B-1----:R-:W-:Y:S01]  /*fe70*/  F2FP.PACK_AB R4, R20, R23 ;  /* 0x000000171404723e */ /* 0x002fe200000000ff */
[----:B------:R-:W-:Y:S01]  /*fe80*/  FADD.FTZ R23, R23, R66 ;  /* 0x0000004217177221 */ /* 0x000fe20000010000 */
[----:B---3--:R-:W-:-:S02]  /*fe90*/  F2FP.PACK_AB R5, R42, R49 ;  /* 0x000000312a05723e */ /* 0x008fc400000000ff */
[----:B------:R-:W-:Y:S01]  /*fea0*/  F2FP.PACK_AB R6, R22, R21 ;  /* 0x000000151606723e */ /* 0x000fe200000000ff */
[----:B------:R-:W-:Y:S02]  /*feb0*/  FADD.FTZ R20, R20, R23 ;  /* 0x0000001714147221 */ /* 0x000fe40000010000 */
[----:B------:R-:W-:Y:S02]  /*fec0*/  MUFU.EX2 R39, R45 ;  /* 0x0000002d00277308 */ /* 0x000fe40000000800 */
[----:B------:R-:W-:-:S04]  /*fed0*/  FADD.FTZ R21, R21, R20 ;  /* 0x0000001415157221 */ /* 0x000fc80000010000 */
[----:B------:R-:W-:Y:S01]  /*fee0*/  FADD.FTZ R22, R22, R21 ;  /* 0x0000001516167221 */ /* 0x000fe20000010000 */
[----:B-----5:R-:W-:Y:S01]  /*fef0*/  F2FP.PACK_AB R7, R37, R50 ;  /* 0x000000322507723e */ /* 0x020fe200000000ff */
[----:B------:R-:W1:Y:S06]  /*ff00*/  MUFU.EX2 R38, R43 ;  /* 0x0000002b00267308 */ /* 0x000e6c0000000800 */
[C---:B--2---:R-:W-:Y:S02]  /*ff10*/  HMMA.16816.F32 R96, R4.reuse, R12, R96 ;  /* 0x0000000c0460723c */ /* 0x044fe40000001860 */
[----:B------:R-:W2:Y:S06]  /*ff20*/  MUFU.EX2 R40, R40 ;  /* 0x0000002800287308 */ /* 0x000eac0000000800 */
[C---:B------:R-:W-:Y:S01]  /*ff30*/  HMMA.16816.F32 R68, R4.reuse, R14, R68 ;  /* 0x0000000e0444723c */ /* 0x040fe20000001844 */
[----:B------:R-:W3:Y:S07]  /*ff40*/  LDSM.16.MT88.4 R12, [R148+0x9000] ;  /* 0x00900000940c783b */ /* 0x000eee0000004200 */
[C---:B----4-:R-:W-:Y:S08]  /*ff50*/  HMMA.16816.F32 R72, R4.reuse, R8, R72 ;  /* 0x000000080448723c */ /* 0x050ff00000001848 */
[C---:B------:R-:W-:Y:S01]  /*ff60*/  HMMA.16816.F32 R92, R4.reuse, R10, R92 ;  /* 0x0000000a045c723c */ /* 0x040fe2000000185c */
[----:B------:R-:W4:Y:S07]  /*ff70*/  LDSM.16.MT88.4 R8, [R152+0x9800] ;  /* 0x009800009808783b */ /* 0x000f2e0000004200 */
[C---:B------:R-:W-:Y:S08]  /*ff80*/  HMMA.16816.F32 R76, R4.reuse, R16, R76 ;  /* 0x00000010044c723c */ /* 0x040ff0000000184c */
[C---:B------:R-:W-:Y:S01]  /*ff90*/  HMMA.16816.F32 R80, R4.reuse, R18, R80 ;  /* 0x000000120450723c */ /* 0x040fe20000001850 */
[----:B------:R-:W5:Y:S07]  /*ffa0*/  LDSM.16.MT88.4 R16, [R150+0x9800] ;  /* 0x009800009610783b */ /* 0x000f6e0000004200 */
[C---:B---3--:R-:W-:Y:S07]  /*ffb0*/  HMMA.16816.F32 R88, R4.reuse, R12, R88 ;  /* 0x0000000c0458723c */ /* 0x048fee0000001858 */
[----:B------:R-:W-:Y:S01]  /*ffc0*/  FADD.FTZ R12, R58, R3 ;  /* 0x000000033a0c7221 */ /* 0x000fe20000010000 */
[----:B------:R-:W-:Y:S03]  /*ffd0*/  HMMA.16816.F32 R84, R4, R14, R84 ;  /* 0x0000000e0454723c */ /* 0x000fe60000001854 */
[----:B------:R-:W-:-:S04]  /*ffe0*/  FADD.FTZ R12, R63, R12 ;  /* 0x0000000c3f0c7221 */ /* 0x000fc80000010000 */
[----:B------:R-:W-:Y:S01]  /*fff0*/  FADD.FTZ R67, R67, R12 ;  /* 0x0000000c43437221 */ /* 0x000fe20000010000 */
[----:B-1----:R-:W-:Y:S01]  /*10000*/  F2FP.PACK_AB R4, R38, R39 ;  /* 0x000000272604723e */ /* 0x002fe200000000ff */
[----:B------:R-:W1:Y:S01]  /*10010*/  LDSM.16.MT88.4 R12, [R149+0x9800] ;  /* 0x00980000950c783b */ /* 0x000e620000004200 */
[----:B------:R-:W-:Y:S01]  /*10020*/  F2FP.PACK_AB R5, R34, R33 ;  /* 0x000000212205723e */ /* 0x000fe200000000ff */
[----:B------:R-:W-:Y:S01]  /*10030*/  FADD.FTZ R67, R62, R67 ;  /* 0x000000433e437221 */ /* 0x000fe20000010000 */
[----:B--2---:R-:W-:Y:S01]  /*10040*/  F2FP.PACK_AB R6, R177, R40 ;  /* 0x00000028b106723e */ /* 0x004fe200000000ff */
[----:B------:R-:W-:Y:S01]  /*10050*/  FADD.FTZ R39, R39, R22 ;  /* 0x0000001627277221 */ /* 0x000fe20000010000 */
[----:B------:R-:W-:Y:S01]  /*10060*/  F2FP.PACK_AB R7, R178, R25 ;  /* 0x00000019b207723e */ /* 0x000fe200000000ff */
[----:B------:R-:W-:Y:S02]  /*10070*/  FADD.FTZ R108, R108, R67 ;  /* 0x000000436c6c7221 */ /* 0x000fe40000010000 */
[----:B------:R-:W-:-:S02]  /*10080*/  FADD.FTZ R39, R38, R39 ;  /* 0x0000002726277221 */ /* 0x000fc40000010000 */
[----:B------:R-:W-:Y:S02]  /*10090*/  FADD.FTZ R108, R113, R108 ;  /* 0x0000006c716c7221 */ /* 0x000fe40000010000 */
[C---:B----4-:R-:W-:Y:S01]  /*100a0*/  HMMA.16816.F32 R96, R4.reuse, R8, R96 ;  /* 0x000000080460723c */ /* 0x050fe20000001860 */
        /* <DEDUP_REMOVED lines=8> */
[----:B-----5:R-:W-:Y:S03]  /*10130*/  HMMA.16816.F32 R72, R4, R16, R72 ;  /* 0x000000100448723c */ /* 0x020fe60000001848 */
        /* <DEDUP_REMOVED lines=84> */
.L_x_5937:
[----:B------:R-:W-:-:S05]  /*10680*/  IMAD.MOV.U32 R4, RZ, RZ, c[0x0][0x1a0] ;  /* 0x00006800ff047624 */ /* 0x000fca00078e00ff */
[----:B------:R-:W-:-:S04]  /*10690*/  LEA R4, -R4, RZ, 0x7 ;  /* 0x000000ff04047211 */ /* 0x000fc800078e39ff */
[----:B------:R-:W-:Y:S02]  /*106a0*/  SHF.R.S32.HI R3, RZ, 0x1f, R4 ;  /* 0x0000001fff037819 */ /* 0x000fe40000011404 */
.L_x_5938:
[----:B------:R-:W-:Y:S02]  /*106b0*/  ISETP.GE.AND P0, PT, R100, c[0x0][0x220], PT ;  /* 0x0000880064007a0c */ /* 0x000fe40003f06270 */
[----:B------:R-:W-:-:S04]  /*106c0*/  LEA R180, P1, R4, R180, 0x1 ;  /* 0x000000b404b47211 */ /* 0x000fc800078208ff */
[----:B------:R-:W-:-:S07]  /*106d0*/  LEA.HI.X R179, R4, R179, R3, 0x1, P1 ;  /* 0x000000b304b37211 */ /* 0x000fce00008f0c03 */
[----:B------:R-:W-:Y:S01]  /*106e0*/  @!P0 IMAD.MOV.U32 R13, RZ, RZ, c[0x0][0x1a0] ;  /* 0x00006800ff0d8624 */ /* 0x000fe200078e00ff */
[----:B------:R-:W-:Y:S01]  /*106f0*/  @!P0 IADD3 R9, P4, P3, R4, R122, R161 ;  /* 0x0000007a04098210 */ /* 0x000fe20007b9e0a1 */
[----:B------:R-:W-:Y:S01]  /*10700*/  @!P0 IMAD.MOV.U32 R20, RZ, RZ, c[0x0][0x1a0] ;  /* 0x00006800ff148624 */ /* 0x000fe200078e00ff */
[----:B------:R-:W-:Y:S01]  /*10710*/  @P0 STS.128 [R167+0x6000], RZ ;  /* 0x006000ffa7000388 */ /* 0x000fe20000000c00 */
[----:B------:R-:W-:Y:S02]  /*10720*/  @!P0 IMAD.MOV.U32 R18, RZ, RZ, c[0x0][0x1a0] ;  /* 0x00006800ff128624 */ /* 0x000fe400078e00ff */
[--C-:B------:R-:W-:Y:S02]  /*10730*/  @!P0 IMAD.MOV.U32 R124, RZ, RZ, R122.reuse ;  /* 0x000000ffff7c8224 */ /* 0x100fe400078e007a */
[----:B------:R-:W-:Y:S02]  /*10740*/  @!P0 IMAD.MOV.U32 R6, RZ, RZ, R122 ;  /* 0x000000ffff068224 */ /* 0x000fe400078e007a */
[----:B------:R-:W-:-:S02]  /*10750*/  @!P0 IMAD.MOV.U32 R7, RZ, RZ, R125 ;  /* 0x000000ffff078224 */ /* 0x000fc400078e007d */
[----:B------:R-:W-:Y:S02]  /*10760*/  @!P0 IMAD.MOV.U32 R15, RZ, RZ, c[0x0][0x1a0] ;  /* 0x00006800ff0f8624 */ /* 0x000fe400078e00ff */
[----:B------:R-:W-:Y:S02]  /*10770*/  @!P0 IMAD.MOV.U32 R11, RZ, RZ, c[0x0][0x1a0] ;  /* 0x00006800ff0b8624 */ /* 0x000fe400078e00ff */
[----:B------:R-:W-:Y:S01]  /*10780*/  @!P0 IMAD.WIDE.U32 R12, R13, 0x30, R124 ;  /* 0x000000300d0c8825 */ /* 0x000fe200078e007c */
[----:B------:R-:W-:-:S03]  /*10790*/  @!P0 LEA R5, P2, R15, R122, 0x5 ;  /* 0x0000007a0f058211 */ /* 0x000fc600078428ff */
[----:B------:R-:W-:Y:S01]  /*107a0*/  @!P0 IMAD.WIDE.U32 R20, R20, 0x50, R6 ;  /* 0x0000005014148825 */ /* 0x000fe200078e0006 */
[----:B------:R-:W-:-:S03]  /*107b0*/  @!P0 IADD3 R5, P5, R4, R5, RZ ;  /* 0x0000000504058210 */ /* 0x000fc60007fbe0ff */
[----:B------:R-:W-:Y:S01]  /*107c0*/  @!P0 IMAD.WIDE.U32 R18, R18, 0x60, R6 ;  /* 0x0000006012128825 */ /* 0x000fe200078e0006 */
[----:B------:R-:W-:-:S03]  /*107d0*/  @!P0 LEA R7, P1, R11, R122, 0x6 ;  /* 0x0000007a0b078211 */ /* 0x000fc600078230ff */
[----:B------:R-:W-:Y:S02]  /*107e0*/  @!P0 IMAD.MOV.U32 R6, RZ, RZ, c[0x0][0x1a4] ;  /* 0x00006900ff068624 */ /* 0x000fe400078e00ff */
[----:B------:R-:W-:Y:S02]  /*107f0*/  @!P0 IMAD.MOV.U32 R124, RZ, RZ, c[0x0][0x1a4] ;  /* 0x00006900ff7c8624 */ /* 0x000fe400078e00ff */
[----:B------:R-:W-:Y:S01]  /*10800*/  @!P0 IMAD.MOV.U32 R26, RZ, RZ, c[0x0][0x1a4] ;  /* 0x00006900ff1a8624 */ /* 0x000fe200078e00ff */
[-C--:B------:R-:W-:Y:S01]  /*10810*/  @!P0 LEA.HI.X R6, R15, R125.reuse, R6, 0x5, P2 ;  /* 0x0000007d0f068211 */ /* 0x080fe200010f2c06 */
[----:B------:R-:W-:Y:S01]  /*10820*/  @!P0 IMAD.MOV.U32 R22, RZ, RZ, c[0x0][0x1a0] ;  /* 0x00006800ff168624 */ /* 0x000fe200078e00ff */
[-C--:B------:R-:W-:Y:S01]  /*10830*/  @!P0 LEA.HI.X R8, R11, R125.reuse, R124, 0x6, P1 ;  /* 0x0000007d0b088211 */ /* 0x080fe200008f347c */
[----:B------:R-:W-:Y:S01]  /*10840*/  @!P0 IMAD.MOV.U32 R123, RZ, RZ, R125 ;  /* 0x000000ffff7b8224 */ /* 0x000fe200078e007d */
[----:B------:R-:W-:Y:S01]  /*10850*/  @!P0 IADD3.X R124, R3, R125, R160, P4, P3 ;  /* 0x0000007d037c8210 */ /* 0x000fe200027e64a0 */
[----:B------:R-:W-:Y:S01]  /*10860*/  @!P0 IMAD R26, R26, 0x30, RZ ;  /* 0x000000301a1a8824 */ /* 0x000fe200078e02ff */
[C---:B------:R-:W-:Y:S01]  /*10870*/  @!P0 LEA R24, P2, R9.reuse, c[0x0][0x170], 0x1 ;  /* 0x00005c0009188a11 */ /* 0x040fe200078408ff */
[----:B------:R-:W-:Y:S01]  /*10880*/  @!P0 IMAD.MOV.U32 R10, RZ, RZ, c[0x0][0x1a4] ;  /* 0x00006900ff0a8624 */ /* 0x000fe200078e00ff */
[----:B------:R-:W-:Y:S01]  /*10890*/  @!P0 IADD3 R16, P1, R4, R12, RZ ;  /* 0x0000000c04108210 */ /* 0x000fe20007f3e0ff */
[----:B------:R-:W-:Y:S01]  /*108a0*/  @!P0 IMAD.WIDE.U32 R22, R22, 0x70, R122 ;  /* 0x0000007016168825 */ /* 0x000fe200078e007a */
[----:B------:R-:W-:-:S02]  /*108b0*/  @!P0 LEA.HI.X R25, R9, c[0x0][0x174], R124, 0x1, P2 ;  /* 0x00005d0009198a11 */ /* 0x000fc400010f0c7c */
[C---:B------:R-:W-:Y:S01]  /*108c0*/  @!P0 IADD3.X R9, R3.reuse, R13, R26, P1, !PT ;  /* 0x0000000d03098210 */ /* 0x040fe20000ffe41a */
[----:B------:R-:W-:Y:S01]  /*108d0*/  @!P0 IMAD.MOV.U32 R12, RZ, RZ, c[0x0][0x1a4] ;  /* 0x00006900ff0c8624 */ /* 0x000fe200078e00ff */
[----:B------:R-:W-:Y:S01]  /*108e0*/  @!P0 IADD3 R13, P2, R4, R18, RZ ;  /* 0x00000012040d8210 */ /* 0x000fe20007f5e0ff */
[----:B------:R-:W-:Y:S01]  /*108f0*/  @!P0 IMAD R10, R10, 0x60, RZ ;  /* 0x000000600a0a8824 */ /* 0x000fe200078e02ff */
[C---:B------:R-:W-:Y:S01]  /*10900*/  @!P0 IADD3 R15, P1, R4.reuse, R22, RZ ;  /* 0x00000016040f8210 */ /* 0x040fe20007f3e0ff */
[----:B------:R-:W-:Y:S01]  /*10910*/  @!P0 IMAD.MOV.U32 R14, RZ, RZ, c[0x0][0x1a4] ;  /* 0x00006900ff0e8624 */ /* 0x000fe200078e00ff */
[----:B------:R-:W-:Y:S01]  /*10920*/  @!P0 IADD3 R7, P4, R4, R7, RZ ;  /* 0x0000000704078210 */ /* 0x000fe20007f9e0ff */
[----:B------:R-:W-:Y:S01]  /*10930*/  @!P0 IMAD R12, R12, 0x70, RZ ;  /* 0x000000700c0c8824 */ /* 0x000fe200078e02ff */
[C---:B------:R-:W-:Y:S01]  /*10940*/  @!P0 IADD3.X R10, R3.reuse, R10, R19, P2, !PT ;  /* 0x0000000a030a8210 */ /* 0x040fe200017fe413 */
[----:B------:R-:W-:Y:S01]  /*10950*/  @!P0 IMAD.X R6, R3, 0x1, R6, P5 ;  /* 0x0000000103068824 */ /* 0x000fe200028e0606 */
[----:B------:R-:W-:Y:S01]  /*10960*/  @!P0 LEA R18, P2, R5, c[0x0][0x170], 0x1 ;  /* 0x00005c0005128a11 */ /* 0x000fe200078408ff */
[----:B------:R-:W-:Y:S01]  /*10970*/  @!P0 IMAD.MOV.U32 R181, RZ, RZ, R179 ;  /* 0x000000ffffb58224 */ /* 0x000fe200078e00b3 */
[----:B------:R-:W-:Y:S01]  /*10980*/  @!P0 IADD3 R11, P3, R4, R20, RZ ;  /* 0x00000014040b8210 */ /* 0x000fe20007f7e0ff */
[----:B------:R-:W-:Y:S01]  /*10990*/  @!P0 IMAD R14, R14, 0x50, RZ ;  /* 0x000000500e0e8824 */ /* 0x000fe200078e02ff */
[C---:B------:R-:W-:Y:S01]  /*109a0*/  @!P0 IADD3.X R12, R3.reuse, R23, R12, P1, !PT ;  /* 0x00000017030c8210 */ /* 0x040fe20000ffe40c */
[----:B------:R-:W-:Y:S01]  /*109b0*/  @!P0 IMAD.X R8, R3, 0x1, R8, P4 ;  /* 0x0000000103088824 */ /* 0x000fe200020e0608 */
        /* <DEDUP_REMOVED lines=8> */
[----:B------:R-:W-:Y:S02]  /*10a40*/  @!P0 IADD3.X R14, R3, R21, R14, P3, !PT ;  /* 0x00000015030e8210 */ /* 0x000fe40001ffe40e */
        /* <DEDUP_REMOVED lines=18> */
[----:B------:R-:W-:Y:S01]  /*10b70*/  P2R R3, PR, RZ, 0x1 ;  /* 0x00000001ff037803 */ /* 0x000fe20000000000 */
        /* <DEDUP_REMOVED lines=25> */
[----:B--2---:R-:W5:Y:S04]  /*10d10*/  LDSM.16.M88.4 R24, [R157+0x2000] ;  /* 0x002000009d18783b */ /* 0x004f680000000200 */
[----:B---3--:R-:W1:Y:S04]  /*10d20*/  LDSM.16.M88.4 R16, [R157+0x2800] ;  /* 0x002800009d10783b */ /* 0x008e680000000200 */
[----:B------:R-:W2:Y:S04]  /*10d30*/  LDSM.16.M88.4 R8, [R157+0x3000] ;  /* 0x003000009d08783b */ /* 0x000ea80000000200 */
[----:B------:R-:W4:Y:S04]  /*10d40*/  LDSM.16.M88.4 R64, [R157+0x3800] ;  /* 0x003800009d40783b */ /* 0x000f280000000200 */
[----:B------:R-:W3:Y:S04]  /*10d50*/  LDSM.16.M88.4 R56, [R157+0x4000] ;  /* 0x004000009d38783b */ /* 0x000ee80000000200 */
[----:B------:R-:W3:Y:S04]  /*10d60*/  LDSM.16.M88.4 R48, [R157+0x4800] ;  /* 0x004800009d30783b */ /* 0x000ee80000000200 */
[----:B------:R-:W3:Y:S04]  /*10d70*/  LDSM.16.M88.4 R40, [R157+0x5000] ;  /* 0x005000009d28783b */ /* 0x000ee80000000200 */
[----:B------:R-:W3:Y:S04]  /*10d80*/  LDSM.16.M88.4 R120, [R157+0x5800] ;  /* 0x005800009d78783b */ /* 0x000ee80000000200 */
[----:B------:R-:W-:Y:S04]  /*10d90*/  LDSM.16.M88.4 R104, [R156] ;  /* 0x000000009c68783b */ /* 0x000fe80000000200 */
[----:B------:R-:W3:Y:S04]  /*10da0*/  LDSM.16.M88.4 R116, [R151+0x2000] ;  /* 0x002000009774783b */ /* 0x000ee80000000200 */
[----:B------:R-:W3:Y:S01]  /*10db0*/  LDSM.16.M88.4 R112, [R151+0x2800] ;  /* 0x002800009770783b */ /* 0x000ee20000000200 */
[C---:B-----5:R-:W-:Y:S03]  /*10dc0*/  HMMA.16816.F32 R28, R32.reuse, R24, RZ ;  /* 0x00000018201c723c */ /* 0x060fe600000018ff */
[----:B------:R-:W5:Y:S04]  /*10dd0*/  LDSM.16.M88.4 R108, [R151+0x3000] ;  /* 0x00300000976c783b */ /* 0x000f680000000200 */
[----:B------:R-:W3:Y:S01]  /*10de0*/  LDSM.16.M88.4 R124, [R151+0x3800] ;  /* 0x00380000977c783b */ /* 0x000ee20000000200 */
[C---:B-1----:R-:W-:Y:S03]  /*10df0*/  HMMA.16816.F32 R20, R32.reuse, R16, RZ ;  /* 0x000000102014723c */ /* 0x042fe600000018ff */
[----:B------:R-:W0:Y:S05]  /*10e00*/  LDGDEPBAR ;  /* 0x00000000000079af */ /* 0x000e2a0000000000 */
[C---:B--2---:R-:W-:Y:S08]  /*10e10*/  HMMA.16816.F32 R12, R32.reuse, R8, RZ ;  /* 0x00000008200c723c */ /* 0x044ff000000018ff */
[C---:B------:R-:W-:Y:S08]  /*10e20*/  HMMA.16816.F32 R24, R32.reuse, R26, RZ ;  /* 0x0000001a2018723c */ /* 0x040ff000000018ff */
[C---:B------:R-:W-:Y:S08]  /*10e30*/  HMMA.16816.F32 R16, R32.reuse, R18, RZ ;  /* 0x000000122010723c */ /* 0x040ff000000018ff */
[C---:B------:R-:W-:Y:S08]  /*10e40*/  HMMA.16816.F32 R8, R32.reuse, R10, RZ ;  /* 0x0000000a2008723c */ /* 0x040ff000000018ff */
[C---:B----4-:R-:W-:Y:S08]  /*10e50*/  HMMA.16816.F32 R4, R32.reuse, R64, RZ ;  /* 0x000000402004723c */ /* 0x050ff000000018ff */
        /* <DEDUP_REMOVED lines=32> */
[----:B------:R-:W-:Y:S01]  /*11060*/  HMMA.16816.F32 R32, R104, R110, R32 ;  /* 0x0000006e6820723c */ /* 0x000fe20000001820 */
[----:B------:R-:W4:Y:S04]  /*11070*/  LDSM.16.M88.4 R108, [R147] ;  /* 0x00000000936c783b */ /* 0x000f280000000200 */
[----:B------:R-:W5:Y:S03]  /*11080*/  LDSM.16.M88.4 R104, [R146] ;  /* 0x000000009268783b */ /* 0x000f660000000200 */
[C---:B-1----:R-:W-:Y:S01]  /*11090*/  HMMA.16816.F32 R4, R120.reuse, R124, R4 ;  /* 0x0000007c7804723c */ /* 0x042fe20000001804 */
[----:B------:R-:W1:Y:S07]  /*110a0*/  S2R R124, SR_TID.X ;  /* 0x00000000007c7919 */ /* 0x000e6e0000002100 */
[C---:B------:R-:W-:Y:S08]  /*110b0*/  HMMA.16816.F32 R64, R120.reuse, R126, R64 ;  /* 0x0000007e7840723c */ /* 0x040ff00000001840 */
[C---:B--2---:R-:W-:Y:S08]  /*110c0*/  HMMA.16816.F32 R60, R120.reuse, R116, R60 ;  /* 0x00000074783c723c */ /* 0x044ff0000000183c */
[C---:B---3--:R-:W-:Y:S08]  /*110d0*/  HMMA.16816.F32 R28, R120.reuse, R112, R28 ;  /* 0x00000070781c723c */ /* 0x048ff0000000181c */
[C---:B------:R-:W-:Y:S01]  /*110e0*/  HMMA.16816.F32 R24, R120.reuse, R114, R24 ;  /* 0x000000727818723c */ /* 0x040fe20000001818 */
[----:B------:R-:W2:Y:S07]  /*110f0*/  LDSM.16.M88.4 R112, [R143] ;  /* 0x000000008f70783b */ /* 0x000eae0000000200 */
[C---:B----4-:R-:W-:Y:S08]  /*11100*/  HMMA.16816.F32 R20, R120.reuse, R108, R20 ;  /* 0x0000006c7814723c */ /* 0x050ff00000001814 */
[C---:B------:R-:W-:Y:S01]  /*11110*/  HMMA.16816.F32 R16, R120.reuse, R110, R16 ;  /* 0x0000006e7810723c */ /* 0x040fe20000001810 */
[----:B------:R-:W3:Y:S07]  /*11120*/  LDSM.16.M88.4 R108, [R142] ;  /* 0x000000008e6c783b */ /* 0x000eee0000000200 */
[C---:B-----5:R-:W-:Y:S08]  /*11130*/  HMMA.16816.F32 R12, R120.reuse, R104, R12 ;  /* 0x00000068780c723c */ /* 0x060ff0000000180c */
[C---:B------:R-:W-:Y:S01]  /*11140*/  HMMA.16816.F32 R8, R120.reuse, R106, R8 ;  /* 0x0000006a7808723c */ /* 0x040fe20000001808 */
[----:B------:R-:W4:Y:S07]  /*11150*/  LDSM.16.M88.4 R104, [R141] ;  /* 0x000000008d68783b */ /* 0x000f2e0000000200 */
[C---:B------:R-:W-:Y:S01]  /*11160*/  HMMA.16816.F32 R56, R120.reuse, R118, R56 ;  /* 0x000000767838723c */ /* 0x040fe20000001838 */
[----:B------:R-:W-:Y:S07]  /*11170*/  LDSM.16.M88.4 R116, [R140+0x800] ;  /* 0x000800008c74783b */ /* 0x000fee0000000200 */
[C---:B--2---:R-:W-:Y:S08]  /*11180*/  HMMA.16816.F32 R52, R120.reuse, R112, R52 ;  /* 0x000000707834723c */ /* 0x044ff00000001834 */
[C---:B------:R-:W-:Y:S01]  /*11190*/  HMMA.16816.F32 R48, R120.reuse, R114, R48 ;  /* 0x000000727830723c */ /* 0x040fe20000001830 */
[----:B------:R-:W-:Y:S07]  /*111a0*/  LDSM.16.M88.4 R112, [R140+0x1000] ;  /* 0x001000008c70783b */ /* 0x000fee0000000200 */
[C---:B---3--:R-:W-:Y:S08]  /*111b0*/  HMMA.16816.F32 R44, R120.reuse, R108, R44 ;  /* 0x0000006c782c723c */ /* 0x048ff0000000182c */
[C---:B------:R-:W-:Y:S01]  /*111c0*/  HMMA.16816.F32 R40, R120.reuse, R110, R40 ;  /* 0x0000006e7828723c */ /* 0x040fe20000001828 */
[----:B------:R-:W-:Y:S07]  /*111d0*/  LDSM.16.M88.4 R108, [R140+0x1800] ;  /* 0x001800008c6c783b */ /* 0x000fee0000000200 */
[C---:B----4-:R-:W-:Y:S08]  /*111e0*/  HMMA.16816.F32 R36, R120.reuse, R104, R36 ;  /* 0x000000687824723c */ /* 0x050ff00000001824 */
[----:B------:R-:W-:Y:S01]  /*111f0*/  HMMA.16816.F32 R32, R120, R106, R32 ;  /* 0x0000006a7820723c */ /* 0x000fe20000001820 */
[----:B------:R-:W2:Y:S04]  /*11200*/  LDSM.16.M88.4 R120, [R153] ;  /* 0x000000009978783b */ /* 0x000ea80000000200 */
[----:B------:R-:W3:Y:S03]  /*11210*/  LDSM.16.M88.4 R104, [R140+0x2000] ;  /* 0x002000008c68783b */ /* 0x000ee60000000200 */
        /* <DEDUP_REMOVED lines=9> */
[C---:B------:R-:W-:Y:S08]  /*112b0*/  HMMA.16816.F32 R12, R120.reuse, R112, R12 ;  /* 0x00000070780c723c */ /* 0x040ff0000000180c */
[----:B------:R-:W-:Y:S01]  /*112c0*/  HMMA.16816.F32 R8, R120, R114, R8 ;  /* 0x000000727808723c */ /* 0x000fe20000001808 */
[----:B------:R-:W5:Y:S01]  /*112d0*/  LDSM.16.M88.4 R112, [R140+0x3000] ;  /* 0x003000008c70783b */ /* 0x000f620000000200 */
[----:B------:R-:W-:-:S06]  /*112e0*/  DEPBAR.LE SB0, 0x0 ;  /* 0x000080000000791a */ /* 0x000fcc0000000000 */
[C---:B--2---:R-:W-:Y:S08]  /*112f0*/  HMMA.16816.F32 R24, R120.reuse, R118, R24 ;  /* 0x000000767818723c */ /* 0x044ff00000001818 */
[C---:B----4-:R-:W-:Y:S07]  /*11300*/  HMMA.16816.F32 R48, R120.reuse, R110, R48 ;  /* 0x0000006e7830723c */ /* 0x050fee0000001830 */
[----:B-1----:R-:W-:Y:S01]  /*11310*/  IMAD.SHL.U32 R110, R124, 0x2, RZ ;  /* 0x000000027c6e7824 */ /* 0x002fe200078e00ff */
[----:B------:R-:W-:Y:S01]  /*11320*/  HMMA.16816.F32 R52, R120, R108, R52 ;  /* 0x0000006c7834723c */ /* 0x000fe20000001834 */
[----:B------:R-:W-:-:S03]  /*11330*/  IMAD.SHL.U32 R111, R172, 0x80, RZ ;  /* 0x00000080ac6f7824 */ /* 0x000fc600078e00ff */
[----:B------:R-:W-:-:S04]  /*11340*/  LOP3.LUT R110, R110, 0x6, RZ, 0xc0, !PT ;  /* 0x000000066e6e7812 */ /* 0x000fc800078ec0ff */
[----:B---3--:R-:W-:Y:S01]  /*11350*/  HMMA.16816.F32 R36, R120, R104, R36 ;  /* 0x000000687824723c */ /* 0x008fe20000001824 */
[----:B------:R-:W-:-:S04]  /*11360*/  LOP3.LUT R108, R111, 0x8, R110, 0xfe, !PT ;  /* 0x000000086f6c7812 */ /* 0x000fc800078efe6e */
[-C--:B------:R-:W-:Y:S02]  /*11370*/  ISETP.GE.AND P1, PT, R108, R103.reuse, PT ;  /* 0x000000676c00720c */ /* 0x080fe40003f26270 */
[C-C-:B------:R-:W-:Y:S01]  /*11380*/  LOP3.LUT R104, R111.reuse, 0x10, R110.reuse, 0xfe, !PT ;  /* 0x000000106f687812 */ /* 0x140fe200078efe6e */
[C---:B------:R-:W-:Y:S01]  /*11390*/  HMMA.16816.F32 R28, R120.reuse, R116, R28 ;  /* 0x00000074781c723c */ /* 0x040fe2000000181c */
[--C-:B------:R-:W-:Y:S02]  /*113a0*/  LOP3.LUT R105, R111, 0x18, R110.reuse, 0xfe, !PT ;  /* 0x000000186f697812 */ /* 0x100fe400078efe6e */
[CC--:B------:R-:W-:Y:S02]  /*113b0*/  ISETP.GE.AND P2, PT, R104.reuse, R102.reuse, PT ;  /* 0x000000666800720c */ /* 0x0c0fe40003f46270 */
[----:B------:R-:W-:Y:S02]  /*113c0*/  ISETP.GE.AND P4, PT, R104, R103, PT ;  /* 0x000000676800720c */ /* 0x000fe40003f86270 */
[----:B------:R-:W-:Y:S01]  /*113d0*/  ISETP.GE.AND P0, PT, R105, R102, PT ;  /* 0x000000666900720c */ /* 0x000fe20003f06270 */
[----:B-----5:R-:W-:Y:S01]  /*113e0*/  HMMA.16816.F32 R40, R120, R114, R40 ;  /* 0x000000727828723c */ /* 0x020fe20000001828 */
[----:B------:R-:W-:-:S02]  /*113f0*/  LOP3.LUT R104, R111, 0x20, R110, 0xfe, !PT ;  /* 0x000000206f687812 */ /* 0x000fc400078efe6e */
[----:B------:R-:W-:Y:S02]  /*11400*/  ISETP.GE.AND P6, PT, R105, R103, PT ;  /* 0x000000676900720c */ /* 0x000fe40003fc6270 */
[----:B------:R-:W-:Y:S02]  /*11410*/  FSEL R137, R26, -INF , !P1 ;  /* 0xff8000001a897808 */ /* 0x000fe40004800000 */
[----:B------:R-:W-:Y:S01]  /*11420*/  FSEL R194, R20, -INF , !P2 ;  /* 0xff80000014c27808 */ /* 0x000fe20005000000 */
[----:B------:R-:W-:Y:S01]  /*11430*/  HMMA.16816.F32 R44, R120, R112, R44 ;  /* 0x00000070782c723c */ /* 0x000fe2000000182c */
[C-C-:B------:R-:W-:Y:S02]  /*11440*/  LOP3.LUT R26, R111.reuse, 0x28, R110.reuse, 0xfe, !PT ;  /* 0x000000286f1a7812 */ /* 0x140fe400078efe6e */
[----:B------:R-:W-:Y:S02]  /*11450*/  LOP3.LUT R20, R111, 0x30, R110, 0xfe, !PT ;  /* 0x000000306f147812 */ /* 0x000fe400078efe6e */
[----:B------:R-:W-:-:S02]  /*11460*/  ISETP.GE.AND P5, PT, R104, R102, PT ;  /* 0x000000666800720c */ /* 0x000fc40003fa6270 */
[----:B------:R-:W-:Y:S01]  /*11470*/  ISETP.GE.AND P1, PT, R104, R103, PT ;  /* 0x000000676800720c */ /* 0x000fe20003f26270 */
[----:B------:R-:W-:Y:S01]  /*11480*/  HMMA.16816.F32 R32, R120, R106, R32 ;  /* 0x0000006a7820723c */ /* 0x000fe20000001820 */
[----:B------:R-:W-:Y:S02]  /*11490*/  FSEL R118, R16, -INF , !P0 ;  /* 0xff80000010767808 */ /* 0x000fe40004000000 */
[----:B------:R-:W-:Y:S01]  /*114a0*/  FSEL R131, R18, -INF , !P6 ;  /* 0xff80000012837808 */ /* 0x000fe20007000000 */
[----:B------:R-:W-:Y:S01]  /*114b0*/  BAR.SYNC.DEFER_BLOCKING 0x0 ;  /* 0x0000000000007b1d */ /* 0x000fe20000010000 */
[-C--:B------:R-:W-:Y:S02]  /*114c0*/  ISETP.GE.AND P2, PT, R26, R102.reuse, PT ;  /* 0x000000661a00720c */ /* 0x080fe40003f46270 */
[----:B------:R-:W-:Y:S02]  /*114d0*/  ISETP.GE.AND P6, PT, R20, R102, PT ;  /* 0x000000661400720c */ /* 0x000fe40003fc6270 */
[----:B------:R-:W-:-:S02]  /*114e0*/  LOP3.LUT R16, R111, 0x38, R110, 0xfe, !PT ;  /* 0x000000386f107812 */ /* 0x000fc400078efe6e */
[----:B------:R-:W-:Y:S02]  /*114f0*/  FSEL R133, R22, -INF , !P4 ;  /* 0xff80000016857808 */ /* 0x000fe40006000000 */
[----:B------:R-:W-:Y:S02]  /*11500*/  FSEL R188, R12, -INF , !P5 ;  /* 0xff8000000cbc7808 */ /* 0x000fe40006800000 */
[----:B------:R-:W-:Y:S02]  /*11510*/  FSEL R191, R14, -INF , !P1 ;  /* 0xff8000000ebf7808 */ /* 0x000fe40004800000 */
[-C--:B------:R-:W-:Y:S02]  /*11520*/  ISETP.GE.AND P3, PT, R108, R102.reuse, PT ;  /* 0x000000666c00720c */ /* 0x080fe40003f66270 */
[----:B------:R-:W-:Y:S02]  /*11530*/  ISETP.GE.AND P5, PT, R20, R103, PT ;  /* 0x000000671400720c */ /* 0x000fe40003fa6270 */
[----:B------:R-:W-:-:S02]  /*11540*/  ISETP.GE.AND P4, PT, R16, R102, PT ;  /* 0x000000661000720c */ /* 0x000fc40003f86270 */
[----:B------:R-:W-:Y:S02]  /*11550*/  FSEL R186, R8, -INF , !P2 ;  /* 0xff80000008ba7808 */ /* 0x000fe40005000000 */
[----:B------:R-:W-:Y:S02]  /*11560*/  ISETP.GE.AND P1, PT, R16, R103, PT ;  /* 0x000000671000720c */ /* 0x000fe40003f26270 */
[----:B------:R-:W-:Y:S02]  /*11570*/  FSEL R174, R4, -INF , !P6 ;  /* 0xff80000004ae7808 */ /* 0x000fe40007000000 */
[C-C-:B------:R-:W-:Y:S02]  /*11580*/  LOP3.LUT R12, R111.reuse, 0x40, R110.reuse, 0xfe, !PT ;  /* 0x000000406f0c7812 */ /* 0x140fe400078efe6e */
[C-C-:B------:R-:W-:Y:S02]  /*11590*/  LOP3.LUT R8, R111.reuse, 0x48, R110.reuse, 0xfe, !PT ;  /* 0x000000486f087812 */ /* 0x140fe400078efe6e */
[----:B------:R-:W-:-:S02]  /*115a0*/  LOP3.LUT R4, R111, 0x50, R110, 0xfe, !PT ;  /* 0x000000506f047812 */ /* 0x000fc400078efe6e */
[----:B------:R-:W-:Y:S02]  /*115b0*/  FSEL R24, R24, -INF , !P3 ;  /* 0xff80000018187808 */ /* 0x000fe40005800000 */
[----:B------:R-:W-:Y:S02]  /*115c0*/  FSEL R183, R6, -INF , !P5 ;  /* 0xff80000006b77808 */ /* 0x000fe40006800000 */
[----:B------:R-:W-:Y:S02]  /*115d0*/  FSEL R176, R64, -INF , !P4 ;  /* 0xff80000040b07808 */ /* 0x000fe40006000000 */
[----:B------:R-:W-:Y:S02]  /*115e0*/  FSEL R181, R66, -INF , !P1 ;  /* 0xff80000042b57808 */ /* 0x000fe40004800000 */
[----:B------:R-:W-:Y:S02]  /*115f0*/  ISETP.GE.AND P3, PT, R26, R103, PT ;  /* 0x000000671a00720c */ /* 0x000fe40003f66270 */
[----:B------:R-:W-:-:S02]  /*11600*/  ISETP.GE.AND P2, PT, R12, R102, PT ;  /* 0x000000660c00720c */ /* 0x000fc40003f46270 */
[CC--:B------:R-:W-:Y:S02]  /*11610*/  ISETP.GE.AND P6, PT, R8.reuse, R102.reuse, PT ;  /* 0x000000660800720c */ /* 0x0c0fe40003fc6270 */
[-C--:B------:R-:W-:Y:S02]  /*11620*/  ISETP.GE.AND P5, PT, R8, R103.reuse, PT ;  /* 0x000000670800720c */ /* 0x080fe40003fa6270 */
[C---:B------:R-:W-:Y:S02]  /*11630*/  ISETP.GE.AND P4, PT, R4.reuse, R102, PT ;  /* 0x000000660400720c */ /* 0x040fe40003f86270 */
[----:B------:R-:W-:Y:S02]  /*11640*/  ISETP.GE.AND P1, PT, R4, R103, PT ;  /* 0x000000670400720c */ /* 0x000fe40003f26270 */
        /* <DEDUP_REMOVED lines=8> */
[C---:B------:R-:W-:Y:S02]  /*116d0*/  ISETP.GE.AND P6, PT, R4.reuse, R102, PT ;  /* 0x000000660400720c */ /* 0x040fe40003fc6270 */
[----:B------:R-:W-:Y:S02]  /*116e0*/  ISETP.GE.AND P5, PT, R4, R103, PT ;  /* 0x000000670400720c */ /* 0x000fe40003fa6270 */
[----:B------:R-:W-:Y:S02]  /*116f0*/  LOP3.LUT R4, R111, 0x68, R110, 0xfe, !PT ;  /* 0x000000686f047812 */ /* 0x000fe400078efe6e */
[----:B------:R-:W-:Y:S02]  /*11700*/  FSEL R129, R62, -INF , !P3 ;  /* 0xff8000003e817808 */ /* 0x000fe40005800000 */
[----:B------:R-:W-:Y:S02]  /*11710*/  FSEL R108, R52, -INF , !P4 ;  /* 0xff800000346c7808 */ /* 0x000fe40006000000 */
[----:B------:R-:W-:-:S02]  /*11720*/  FSEL R114, R48, -INF , !P2 ;  /* 0xff80000030727808 */ /* 0x000fc40005000000 */
[-C--:B------:R-:W-:Y:S02]  /*11730*/  ISETP.GE.AND P3, PT, R6, R103.reuse, PT ;  /* 0x000000670600720c */ /* 0x080fe40003f66270 */
[C---:B------:R-:W-:Y:S02]  /*11740*/  ISETP.GE.AND P4, PT, R4.reuse, R102, PT ;  /* 0x000000660400720c */ /* 0x040fe40003f86270 */
[----:B------:R-:W-:Y:S02]  /*11750*/  ISETP.GE.AND P2, PT, R4, R103, PT ;  /* 0x000000670400720c */ /* 0x000fe40003f46270 */
[C---:B------:R-:W-:Y:S02]  /*11760*/  LOP3.LUT R4, R111.reuse, 0x70, R110, 0xfe, !PT ;  /* 0x000000706f047812 */ /* 0x040fe400078efe6e */
[----:B------:R-:W-:Y:S02]  /*11770*/  LOP3.LUT R8, R111, R110, RZ, 0xfc, !PT ;  /* 0x0000006e6f087212 */ /* 0x000fe400078efcff */
[----:B------:R-:W-:-:S02]  /*11780*/  FSEL R117, R50, -INF , !P3 ;  /* 0xff80000032757808 */ /* 0x000fc40005800000 */
[----:B------:R-:W-:Y:S02]  /*11790*/  ISETP.GE.AND P3, PT, R4, R102, PT ;  /* 0x000000660400720c */ /* 0x000fe40003f66270 */
[----:B------:R-:W-:Y:S02]  /*117a0*/  IADD3 R6, R8, 0x1, RZ ;  /* 0x0000000108067810 */ /* 0x000fe40007ffe0ff */
[----:B------:R-:W-:Y:S02]  /*117b0*/  FSEL R119, R54, -INF , !P1 ;  /* 0xff80000036777808 */ /* 0x000fe40004800000 */
        /* <DEDUP_REMOVED lines=63> */
[----:B------:R-:W-:Y:S02]  /*11bb0*/  LOP3.LUT R110, R111, 0x78, R110, 0xfe, !PT ;  /* 0x000000786f6e7812 */ /* 0x000fe400078efe6e */
[----:B------:R-:W-:Y:S02]  /*11bc0*/  FSEL R126, R53, -INF , !P4 ;  /* 0xff800000357e7808 */ /* 0x000fe40006000000 */
[----:B------:R-:W-:Y:S02]  /*11bd0*/  FSEL R135, R55, -INF , !P3 ;  /* 0xff80000037877808 */ /* 0x000fe40005800000 */
[----:B------:R-:W-:Y:S02]  /*11be0*/  FSEL R127, R51, -INF , !P1 ;  /* 0xff800000337f7808 */ /* 0x000fe40004800000 */
[----:B------:R-:W-:Y:S02]  /*11bf0*/  ISETP.GT.AND P6, PT, R172, R159, PT ;  /* 0x0000009fac00720c */ /* 0x000fe40003fc4270 */
[----:B------:R-:W-:-:S02]  /*11c00*/  ISETP.GE.AND P4, PT, R7, R102, PT ;  /* 0x000000660700720c */ /* 0x000fc40003f86270 */
[-C--:B------:R-:W-:Y:S02]  /*11c10*/  ISETP.GE.AND P3, PT, R7, R103.reuse, PT ;  /* 0x000000670700720c */ /* 0x080fe40003f66270 */
[-C--:B------:R-:W-:Y:S02]  /*11c20*/  ISETP.GE.AND P1, PT, R5, R102.reuse, PT ;  /* 0x000000660500720c */ /* 0x080fe40003f26270 */
[----:B------:R-:W-:Y:S02]  /*11c30*/  IADD3 R7, R8, 0x71, RZ ;  /* 0x0000007108077810 */ /* 0x000fe40007ffe0ff */
[----:B------:R-:W-:Y:S02]  /*11c40*/  FSEL R109, R46, -INF , !P5 ;  /* 0xff8000002e6d7808 */ /* 0x000fe40006800000 */
[C---:B------:R-:W-:Y:S02]  /*11c50*/  ISETP.GE.AND P5, PT, R110.reuse, R102, PT ;  /* 0x000000666e00720c */ /* 0x040fe40003fa6270 */
[----:B------:R-:W-:-:S02]  /*11c60*/  ISETP.GE.AND P0, PT, R110, R103, PT ;  /* 0x000000676e00720c */ /* 0x000fc40003f06270 */
        /* <DEDUP_REMOVED lines=15> */
[----:B------:R-:W-:Y:S02]  /*11d60*/  FSEL R57, R34, -INF , !P0 ;  /* 0xff80000022397808 */ /* 0x000fe40004000000 */
[----:B------:R-:W-:Y:S02]  /*11d70*/  FSEL R67, R32, -INF , !P5 ;  /* 0xff80000020437808 */ /* 0x000fe40006800000 */
[----:B------:R-:W-:-:S02]  /*11d80*/  FSEL R28, R28, -INF , !P4 ;  /* 0xff8000001c1c7808 */ /* 0x000fc40006000000 */
[----:B------:R-:W-:Y:S02]  /*11d90*/  FSEL R5, R30, -INF , !P2 ;  /* 0xff8000001e057808 */ /* 0x000fe40005000000 */
[----:B------:R-:W-:Y:S02]  /*11da0*/  ISETP.NE.AND P0, PT, R3, RZ, PT ;  /* 0x000000ff0300720c */ /* 0x000fe40003f05270 */
[----:B------:R-:W-:Y:S02]  /*11db0*/  FSEL R102, R33, -INF , !P3 ;  /* 0xff80000021667808 */ /* 0x000fe40005800000 */
[----:B------:R-:W-:Y:S01]  /*11dc0*/  FSEL R51, R35, -INF , !P1 ;  /* 0xff80000023337808 */ /* 0x000fe20004800000 */
[----:B------:R-:W-:Y:S05]  /*11dd0*/  @!P6 BRA `(.L_x_5939) ;  /* 0x000009d00000e947 */ /* 0x000fea0003800000 */
[----:B------:R-:W-:-:S13]  /*11de0*/  ISETP.NE.AND P5, PT, R166, RZ, PT ;  /* 0x000000ffa600720c */ /* 0x000fda0003fa5270 */
[----:B------:R-:W-:Y:S05]  /*11df0*/  @!P5 BRA `(.L_x_5940) ;  /* 0x000003a00000d947 */ /* 0x000fea0003800000 */
[----:B------:R-:W-:Y:S02]  /*11e00*/  IABS R7, c[0x0][0x2d0] ;  /* 0x0000b40000077a13 */ /* 0x000fe40000000000 */
[----:B------:R-:W-:Y:S02]  /*11e10*/  IABS R12, R111 ;  /* 0x0000006f000c7213 */ /* 0x000fe40000000000 */
[----:B------:R-:W1:Y:S01]  /*11e20*/  I2F.RP R8, R7 ;  /* 0x0000000700087306 */ /* 0x000e620000209400 */
[C---:B------:R-:W-:Y:S02]  /*11e30*/  IADD3 R9, R111.reuse, -0x80, RZ ;  /* 0xffffff806f097810 */ /* 0x040fe40007ffe0ff */
[----:B------:R-:W-:-:S04]  /*11e40*/  LOP3.LUT R111, R111, c[0x0][0x2d0], RZ, 0x3c, !PT ;  /* 0x0000b4006f6f7a12 */ /* 0x000fc800078e3cff */
[----:B------:R-:W-:Y:S01]  /*11e50*/  ISETP.GE.AND P3, PT, R111, RZ, PT ;  /* 0x000000ff6f00720c */ /* 0x000fe20003f66270 */
        /* <DEDUP_REMOVED lines=24> */
[----:B------:R-:W-:-:S02]  /*11fe0*/  ISETP.GE.U32.AND P5, PT, R8, R7, PT ;  /* 0x000000070800720c */ /* 0x000fc40003fa6070 */
[----:B------:R-:W-:-:S05]  /*11ff0*/  LOP3.LUT R7, RZ, c[0x0][0x2d0], RZ, 0x33, !PT ;  /* 0x0000b400ff077a12 */ /* 0x000fca00078e33ff */
[----:B------:R-:W-:-:S05]  /*12000*/  @P4 IADD3 R11, R11, 0x1, RZ ;  /* 0x000000010b0b4810 */ /* 0x000fca0007ffe0ff */
        /* <DEDUP_REMOVED lines=24> */
[----:B------:R-:W-:Y:S05]  /*12190*/  BRA `(.L_x_5941) ;  /* 0x0000003000007947 */ /* 0x000fea0003800000 */
.L_x_5940:
[----:B------:R-:W-:-:S05]  /*121a0*/  IMAD.MOV.U32 R10, RZ, RZ, c[0x0][0x198] ;  /* 0x00006600ff0a7624 */ /* 0x000fca00078e00ff */
[----:B------:R-:W-:-:S04]  /*121b0*/  LEA R10, -R10, RZ, 0x7 ;  /* 0x000000ff0a0a7211 */ /* 0x000fc800078e39ff */
[----:B------:R-:W-:-:S03]  /*121c0*/  SHF.R.S32.HI R7, RZ, 0x1f, R10 ;  /* 0x0000001fff077819 */ /* 0x000fc6000001140a */
.L_x_5941:
[----:B------:R-:W-:Y:S01]  /*121d0*/  @!P0 IMAD.MOV.U32 R16, RZ, RZ, c[0x0][0x198] ;  /* 0x00006600ff108624 */ /* 0x000fe200078e00ff */
[C---:B------:R-:W-:Y:S01]  /*121e0*/  @!P0 LEA R32, P1, R10.reuse, R170, 0x1 ;  /* 0x000000aa0a208211 */ /* 0x040fe200078208ff */
[--C-:B------:R-:W-:Y:S01]  /*121f0*/  @!P0 IMAD.MOV.U32 R11, RZ, RZ, R7.reuse ;  /* 0x000000ffff0b8224 */ /* 0x100fe200078e0007 */
[----:B------:R-:W-:Y:S01]  /*12200*/  @!P0 IADD3 R9, P3, R163, R10, RZ ;  /* 0x0000000aa3098210 */ /* 0x000fe20007f7e0ff */
[----:B------:R-:W-:Y:S01]  /*12210*/  @!P0 IMAD.MOV.U32 R14, RZ, RZ, c[0x0][0x19c] ;  /* 0x00006700ff0e8624 */ /* 0x000fe200078e00ff */
[----:B------:R-:W-:Y:S01]  /*12220*/  @!P0 LEA.HI.X R33, R10, R171, R7, 0x1, P1 ;  /* 0x000000ab0a218211 */ /* 0x000fe200008f0c07 */
[----:B------:R-:W-:Y:S01]  /*12230*/  @!P0 IMAD.WIDE.U32 R16, R16, 0x30, R10 ;  /* 0x0000003010108825 */ /* 0x000fe200078e000a */
[----:B------:R-:W-:Y:S01]  /*12240*/  @!P0 MOV R3, c[0x0][0x19c] ;  /* 0x0000670000038a02 */ /* 0x000fe20000000f00 */
[----:B------:R1:W-:Y:S01]  /*12250*/  @P0 STS.128 [R167+0x2000], RZ ;  /* 0x002000ffa7000388 */ /* 0x0003e20000000c00 */
[----:B------:R-:W-:Y:S01]  /*12260*/  BSSY B0, `(.L_x_5942) ;  /* 0x0000051000007945 */ /* 0x000fe20003800000 */
[----:B------:R-:W-:Y:S01]  /*12270*/  @!P0 IMAD R14, R14, 0x30, RZ ;  /* 0x000000300e0e8824 */ /* 0x000fe200078e02ff */
[----:B------:R-:W-:Y:S01]  /*12280*/  @!P0 LEA R18, P1, R16, R170, 0x1 ;  /* 0x000000aa10128211 */ /* 0x000fe200078208ff */
[----:B------:R-:W-:Y:S01]  /*12290*/  @!P0 IMAD.MOV.U32 R22, RZ, RZ, c[0x0][0x198] ;  /* 0x00006600ff168624 */ /* 0x000fe200078e00ff */
[----:B------:R-:W-:Y:S01]  /*122a0*/  @!PT LDS RZ, [RZ] ;  /* 0x00000000fffff984 */ /* 0x000fe20000000800 */
[----:B------:R-:W-:Y:S01]  /*122b0*/  @!PT LDS RZ, [RZ] ;  /* 0x00000000fffff984 */ /* 0x000fe20000000800 */
[----:B------:R-:W-:Y:S01]  /*122c0*/  @!PT LDS RZ, [RZ] ;  /* 0x00000000fffff984 */ /* 0x000fe20000000800 */
[----:B------:R1:W-:Y:S01]  /*122d0*/  @!P0 LDGSTS.E.BYPASS.LTC128B.128 [R167+0x2000], [R32.64] ;  /* 0x0200000020a78fae */ /* 0x0003e2000b901d46 */
[----:B------:R-:W-:Y:S01]  /*122e0*/  @!P0 IMAD.MOV.U32 R8, RZ, RZ, c[0x0][0x19c] ;  /* 0x00006700ff088624 */ /* 0x000fe200078e00ff */
[----:B------:R-:W-:Y:S01]  /*122f0*/  @!P0 IADD3 R14, R14, R17, RZ ;  /* 0x000000110e0e8210 */ /* 0x000fe20007ffe0ff */
[----:B------:R-:W-:Y:S01]  /*12300*/  @!P0 IMAD.MOV.U32 R20, RZ, RZ, c[0x0][0x198] ;  /* 0x00006600ff148624 */ /* 0x000fe200078e00ff */
[----:B------:R1:W-:Y:S01]  /*12310*/  @P0 STS.128 [R167+0x2800], RZ ;  /* 0x002800ffa7000388 */ /* 0x0003e20000000c00 */
[----:B------:R-:W-:Y:S01]  /*12320*/  @!P0 IMAD.MOV.U32 R12, RZ, RZ, c[0x0][0x19c] ;  /* 0x00006700ff0c8624 */ /* 0x000fe200078e00ff */
[----:B------:R-:W-:Y:S01]  /*12330*/  @!P0 LEA.HI.X R19, R16, R171, R14, 0x1, P1 ;  /* 0x000000ab10138211 */ /* 0x000fe200008f0c0e */
[----:B------:R-:W-:-:S04]  /*12340*/  @!P0 IMAD.WIDE.U32 R22, R22, 0x50, R10 ;  /* 0x0000005016168825 */ /* 0x000fc800078e000a */
[----:B------:R-:W-:Y:S01]  /*12350*/  @!P0 IMAD R8, R8, 0x50, RZ ;  /* 0x0000005008088824 */ /* 0x000fe200078e02ff */
[----:B------:R-:W-:Y:S01]  /*12360*/  @!P0 LEA R16, P2, R22, R170, 0x1 ;  /* 0x000000aa16108211 */ /* 0x000fe200078408ff */
[----:B------:R-:W-:-:S04]  /*12370*/  @!P0 IMAD.WIDE.U32 R20, R20, 0x60, R10 ;  /* 0x0000006014148825 */ /* 0x000fc800078e000a */
[----:B------:R-:W-:Y:S01]  /*12380*/  @!P0 IMAD R12, R12, 0x60, RZ ;  /* 0x000000600c0c8824 */ /* 0x000fe200078e02ff */
[----:B------:R-:W-:Y:S01]  /*12390*/  @!P0 LEA R14, P1, R20, R170, 0x1 ;  /* 0x000000aa140e8211 */ /* 0x000fe200078208ff */
[----:B------:R-:W-:Y:S02]  /*123a0*/  @!P0 IMAD.IADD R8, R8, 0x1, R23 ;  /* 0x0000000108088824 */ /* 0x000fe400078e0217 */
[----:B------:R-:W-:-:S03]  /*123b0*/  @!P0 IMAD.IADD R12, R12, 0x1, R21 ;  /* 0x000000010c0c8824 */ /* 0x000fc600078e0215 */
[-C--:B------:R-:W-:Y:S01]  /*123c0*/  @!P0 LEA.HI.X R17, R22, R171.reuse, R8, 0x1, P2 ;  /* 0x000000ab16118211 */ /* 0x080fe200010f0c08 */
[----:B------:R-:W-:Y:S01]  /*123d0*/  @!P0 IMAD.MOV.U32 R8, RZ, RZ, c[0x0][0x198] ;  /* 0x00006600ff088624 */ /* 0x000fe200078e00ff */
[-C--:B------:R-:W-:Y:S01]  /*123e0*/  @!P0 LEA.HI.X R15, R20, R171.reuse, R12, 0x1, P1 ;  /* 0x000000ab140f8211 */ /* 0x080fe200008f0c0c */
[----:B------:R-:W-:Y:S01]  /*123f0*/  @!P0 IMAD.X R12, R162, 0x1, R7, P3 ;  /* 0x00000001a20c8824 */ /* 0x000fe200018e0607 */
[C---:B------:R-:W-:Y:S02]  /*12400*/  @!P0 LEA R20, P2, R9.reuse, R170, 0x1 ;  /* 0x000000aa09148211 */ /* 0x040fe400078408ff */
[C---:B------:R-:W-:Y:S02]  /*12410*/  @!P0 LEA R11, P1, R8.reuse, R10, 0x5 ;  /* 0x0000000a080b8211 */ /* 0x040fe400078228ff */
[----:B------:R-:W-:Y:S02]  /*12420*/  @!P0 LEA.HI.X R21, R9, R171, R12, 0x1, P2 ;  /* 0x000000ab09158211 */ /* 0x000fe400010f0c0c */
[----:B------:R-:W-:Y:S01]  /*12430*/  @!P0 LEA.HI.X R12, R8, R7, R3, 0x5, P1 ;  /* 0x00000007080c8211 */ /* 0x000fe200008f2c03 */
[----:B------:R-:W-:Y:S01]  /*12440*/  @!P0 IMAD.MOV.U32 R3, RZ, RZ, c[0x0][0x198] ;  /* 0x00006600ff038624 */ /* 0x000fe200078e00ff */
[----:B------:R-:W-:Y:S01]  /*12450*/  @!P0 LEA R22, P2, R11, R170, 0x1 ;  /* 0x000000aa0b168211 */ /* 0x000fe200078408ff */
[----:B------:R-:W-:Y:S01]  /*12460*/  @!P0 IMAD.MOV.U32 R8, RZ, RZ, c[0x0][0x19c] ;  /* 0x00006700ff088624 */ /* 0x000fe200078e00ff */
[----:B------:R-:W-:Y:S01]  /*12470*/  @!PT LDS RZ, [RZ] ;  /* 0x00000000fffff984 */ /* 0x000fe20000000800 */
[----:B------:R-:W-:Y:S01]  /*12480*/  @!PT LDS RZ, [RZ] ;  /* 0x00000000fffff984 */ /* 0x000fe20000000800 */
[----:B------:R-:W-:Y:S01]  /*12490*/  @!PT LDS RZ, [RZ] ;  /* 0x00000000fffff984 */ /* 0x000fe20000000800 */
[----:B------:R1:W-:Y:S02]  /*124a0*/  @!P0 LDGSTS.E.BYPASS.LTC128B.128 [R167+0x2800], [R20.64] ;  /* 0x0280000014a78fae */ /* 0x0003e4000b901d46 */
[----:B------:R-:W-:-:S02]  /*124b0*/  @!P0 LEA R9, P1, R3, R10, 0x6 ;  /* 0x0000000a03098211 */ /* 0x000fc400078230ff */
[----:B------:R-:W-:Y:S01]  /*124c0*/  @!P0 LEA.HI.X R23, R11, R171, R12, 0x1, P2 ;  /* 0x000000ab0b178211 */ /* 0x000fe200010f0c0c */
[----:B------:R1:W-:Y:S01]  /*124d0*/  @P0 STS.128 [R167+0x3000], RZ ;  /* 0x003000ffa7000388 */ /* 0x0003e20000000c00 */
[----:B------:R-:W-:Y:S02]  /*124e0*/  @!P0 LEA.HI.X R8, R3, R7, R8, 0x6, P1 ;  /* 0x0000000703088211 */ /* 0x000fe400008f3408 */
[C---:B------:R-:W-:Y:S01]  /*124f0*/  @!P0 LEA R12, P1, R9.reuse, R170, 0x1 ;  /* 0x000000aa090c8211 */ /* 0x040fe200078208ff */
[----:B------:R-:W-:Y:S01]  /*12500*/  @!PT LDS RZ, [RZ] ;  /* 0x00000000fffff984 */ /* 0x000fe20000000800 */
[----:B------:R-:W-:Y:S01]  /*12510*/  @!PT LDS RZ, [RZ] ;  /* 0x00000000fffff984 */ /* 0x000fe20000000800 */
[----:B------:R-:W-:Y:S01]  /*12520*/  @!PT LDS RZ, [RZ] ;  /* 0x00000000fffff984 */ /* 0x000fe20000000800 */
[----:B------:R1:W-:Y:S03]  /*12530*/  @!P0 LDGSTS.E.BYPASS.LTC128B.128 [R167+0x3000], [R22.64] ;  /* 0x0300000016a78fae */ /* 0x0003e6000b901d46 */
        /* <DEDUP_REMOVED lines=35> */
.L_x_5943:
[----:B------:R-:W-:Y:S05]  /*12770*/  BSYNC B0 ;  /* 0x0000000000007941 */ /* 0x000fea0003800000 */
.L_x_5942:
[----:B------:R-:W0:Y:S01]  /*12780*/  LDGDEPBAR ;  /* 0x00000000000079af */ /* 0x000e220000000000 */
[----:B------:R-:W-:-:S04]  /*12790*/  LEA R170, P0, R10, R170, 0x1 ;  /* 0x000000aa0aaa7211 */ /* 0x000fc800078008ff */
[----:B------:R-:W-:Y:S02]  /*127a0*/  LEA.HI.X R171, R10, R171, R7, 0x1, P0 ;  /* 0x000000ab0aab7211 */ /* 0x000fe400000f0c07 */
.L_x_5939:
        /* <DEDUP_REMOVED lines=79> */
[----:B------:R-:W-:Y:S01]  /*12ca0*/  FSEL R111, R111, RZ, P1 ;  /* 0x000000ff6f6f7208 */ /* 0x000fe20000800000 */
[----:B------:R-:W-:Y:S01]  /*12cb0*/  LDSM.16.MT88.4 R8, [R152+0x6000] ;  /* 0x006000009808783b */ /* 0x000fe20000004200 */
[C---:B------:R-:W-:Y:S01]  /*12cc0*/  FSETP.NEU.FTZ.AND P0, PT, R3.reuse, -INF , PT ;  /* 0xff8000000300780b */ /* 0x040fe20003f1d000 */
[----:B------:R-:W-:Y:S02]  /*12cd0*/  FMUL.FTZ R56, R3, c[0x0][0x23c] ;  /* 0x00008f0003387a20 */ /* 0x000fe40000410000 */
[--C-:B------:R-:W-:Y:S02]  /*12ce0*/  FFMA.FTZ R107, R24, c[0x0][0x23c], -R111.reuse ;  /* 0x00008f00186b7a23 */ /* 0x100fe4000001086f */
[--C-:B------:R-:W-:Y:S01]  /*12cf0*/  FFMA.FTZ R124, R28, c[0x0][0x23c], -R111.reuse ;  /* 0x00008f001c7c7a23 */ /* 0x100fe2000001086f */
[----:B------:R-:W-:Y:S01]  /*12d00*/  FSEL R56, R56, RZ, P0 ;  /* 0x000000ff38387208 */ /* 0x000fe20000000000 */
[--C-:B------:R-:W-:Y:S02]  /*12d10*/  FFMA.FTZ R106, R6, c[0x0][0x23c], -R111.reuse ;  /* 0x00008f00066a7a23 */ /* 0x100fe4000001086f */
[----:B------:R-:W-:Y:S01]  /*12d20*/  FFMA.FTZ R58, R4, c[0x0][0x23c], -R111 ;  /* 0x00008f00043a7a23 */ /* 0x000fe2000001086f */
[----:B------:R-:W-:Y:S01]  /*12d30*/  MUFU.EX2 R107, R107 ;  /* 0x0000006b006b7308 */ /* 0x000fe20000000800 */
[--C-:B------:R-:W-:Y:S01]  /*12d40*/  FFMA.FTZ R122, R5, c[0x0][0x23c], -R56.reuse ;  /* 0x00008f00057a7a23 */ /* 0x100fe20000010838 */
[----:B------:R-:W-:Y:S01]  /*12d50*/  FSEL R5, R49, RZ, P1 ;  /* 0x000000ff31057208 */ /* 0x000fe20000800000 */
[----:B------:R-:W-:-:S02]  /*12d60*/  FFMA.FTZ R65, R137, c[0x0][0x23c], -R56 ;  /* 0x00008f0089417a23 */ /* 0x000fc40000010838 */
[--C-:B------:R-:W-:Y:S02]  /*12d70*/  FFMA.FTZ R103, R31, c[0x0][0x23c], -R56.reuse ;  /* 0x00008f001f677a23 */ /* 0x100fe40000010838 */
[----:B------:R-:W-:Y:S01]  /*12d80*/  FADD.FTZ R128, R2, -R5 ;  /* 0x8000000502807221 */ /* 0x000fe20000010000 */
[----:B------:R-:W-:Y:S01]  /*12d90*/  FSEL R5, R3, RZ, P0 ;  /* 0x000000ff03057208 */ /* 0x000fe20000000000 */
[----:B------:R-:W-:Y:S01]  /*12da0*/  MUFU.EX2 R124, R124 ;  /* 0x0000007c007c7308 */ /* 0x000fe20000000800 */
[----:B------:R-:W-:Y:S02]  /*12db0*/  FFMA.FTZ R116, R118, c[0x0][0x23c], -R111 ;  /* 0x00008f0076747a23 */ /* 0x000fe4000001086f */
[----:B------:R-:W-:Y:S02]  /*12dc0*/  FMUL.FTZ R128, R128, c[0x0][0x23c] ;  /* 0x00008f0080807a20 */ /* 0x000fe40000410000 */
[----:B------:R-:W-:Y:S02]  /*12dd0*/  FADD.FTZ R0, R0, -R5 ;  /* 0x8000000500007221 */ /* 0x000fe40000010000 */
[----:B------:R-:W-:Y:S01]  /*12de0*/  FFMA.FTZ R120, R133, c[0x0][0x23c], -R56 ;  /* 0x00008f0085787a23 */ /* 0x000fe20000010838 */
[----:B------:R-:W1:Y:S01]  /*12df0*/  MUFU.EX2 R106, R106 ;  /* 0x0000006a006a7308 */ /* 0x000e620000000800 */
[----:B------:R-:W-:-:S02]  /*12e00*/  FMUL.FTZ R137, R0, c[0x0][0x23c] ;  /* 0x00008f0000897a20 */ /* 0x000fc40000410000 */
[--C-:B------:R-:W-:Y:S02]  /*12e10*/  FFMA.FTZ R0, R27, c[0x0][0x23c], -R56.reuse ;  /* 0x00008f001b007a23 */ /* 0x100fe40000010838 */
[----:B------:R-:W2:Y:S01]  /*12e20*/  LDSM.16.MT88.4 R24, [R149+0x6000] ;  /* 0x006000009518783b */ /* 0x000ea20000004200 */
[--C-:B------:R-:W-:Y:S02]  /*12e30*/  FFMA.FTZ R121, R194, c[0x0][0x23c], -R111.reuse ;  /* 0x00008f00c2797a23 */ /* 0x100fe4000001086f */
[----:B------:R-:W3:Y:S01]  /*12e40*/  MUFU.EX2 R58, R58 ;  /* 0x0000003a003a7308 */ /* 0x000ee20000000800 */
[--C-:B------:R-:W-:Y:S02]  /*12e50*/  FFMA.FTZ R2, R42, c[0x0][0x23c], -R111.reuse ;  /* 0x00008f002a027a23 */ /* 0x100fe4000001086f */
[----:B------:R-:W-:Y:S02]  /*12e60*/  FFMA.FTZ R123, R40, c[0x0][0x23c], -R111 ;  /* 0x00008f00287b7a23 */ /* 0x000fe4000001086f */
[----:B------:R-:W-:-:S02]  /*12e70*/  FFMA.FTZ R133, R199, c[0x0][0x23c], -R56 ;  /* 0x00008f00c7857a23 */ /* 0x000fc40000010838 */
[--C-:B------:R-:W-:Y:S01]  /*12e80*/  FFMA.FTZ R131, R131, c[0x0][0x23c], -R56.reuse ;  /* 0x00008f0083837a23 */ /* 0x100fe20000010838 */
[----:B------:R-:W-:Y:S01]  /*12e90*/  MUFU.EX2 R122, R122 ;  /* 0x0000007a007a7308 */ /* 0x000fe20000000800 */
[----:B-1----:R-:W-:Y:S01]  /*12ea0*/  F2FP.PACK_AB R32, R106, R124 ;  /* 0x0000007c6a20723e */ /* 0x002fe200000000ff */
[--C-:B------:R-:W-:Y:S02]  /*12eb0*/  FFMA.FTZ R118, R197, c[0x0][0x23c], -R56.reuse ;  /* 0x00008f00c5767a23 */ /* 0x100fe40000010838 */
[----:B------:R-:W-:Y:S02]  /*12ec0*/  FFMA.FTZ R134, R134, c[0x0][0x23c], -R111 ;  /* 0x00008f0086867a23 */ /* 0x000fe4000001086f */
[--C-:B------:R-:W-:Y:S02]  /*12ed0*/  FFMA.FTZ R109, R109, c[0x0][0x23c], -R56.reuse ;  /* 0x00008f006d6d7a23 */ /* 0x100fe40000010838 */
[----:B------:R-:W1:Y:S01]  /*12ee0*/  MUFU.EX2 R103, R103 ;  /* 0x0000006700677308 */ /* 0x000e620000000800 */
[----:B---3--:R-:W-:Y:S01]  /*12ef0*/  F2FP.PACK_AB R34, R58, R107 ;  /* 0x0000006b3a22723e */ /* 0x008fe200000000ff */
[----:B------:R-:W-:-:S02]  /*12f00*/  FFMA.FTZ R115, R115, c[0x0][0x23c], -R56 ;  /* 0x00008f0073737a23 */ /* 0x000fc40000010838 */
[--C-:B------:R-:W-:Y:S02]  /*12f10*/  FFMA.FTZ R50, R50, c[0x0][0x23c], -R111.reuse ;  /* 0x00008f0032327a23 */ /* 0x100fe4000001086f */
[--C-:B------:R-:W-:Y:S02]  /*12f20*/  FFMA.FTZ R59, R59, c[0x0][0x23c], -R56.reuse ;  /* 0x00008f003b3b7a23 */ /* 0x100fe40000010838 */
[----:B------:R-:W-:Y:S01]  /*12f30*/  MUFU.EX2 R65, R65 ;  /* 0x0000004100417308 */ /* 0x000fe20000000800 */
[--C-:B------:R-:W-:Y:S02]  /*12f40*/  FFMA.FTZ R51, R51, c[0x0][0x23c], -R56.reuse ;  /* 0x00008f0033337a23 */ /* 0x100fe40000010838 */
[----:B------:R-:W-:Y:S02]  /*12f50*/  FFMA.FTZ R104, R104, c[0x0][0x23c], -R111 ;  /* 0x00008f0068687a23 */ /* 0x000fe4000001086f */
[----:B------:R-:W-:-:S03]  /*12f60*/  FFMA.FTZ R48, R48, c[0x0][0x23c], -R56 ;  /* 0x00008f0030307a23 */ /* 0x000fc60000010838 */
[----:B------:R-:W3:Y:S01]  /*12f70*/  MUFU.EX2 R128, R128 ;  /* 0x0000008000807308 */ /* 0x000ee20000000800 */
[----:B-1----:R-:W-:-:S07]  /*12f80*/  F2FP.PACK_AB R33, R103, R122 ;  /* 0x0000007a6721723e */ /* 0x002fce00000000ff */
[----:B------:R-:W1:Y:S08]  /*12f90*/  MUFU.EX2 R137, R137 ;  /* 0x0000008900897308 */ /* 0x000e700000000800 */
[----:B------:R-:W4:Y:S01]  /*12fa0*/  MUFU.EX2 R0, R0 ;  /* 0x0000000000007308 */ /* 0x000f220000000800 */
[-C--:B---3--:R-:W-:Y:S02]  /*12fb0*/  FMUL.FTZ R20, R76, R128.reuse ;  /* 0x000000804c147220 */ /* 0x088fe40000410000 */
[----:B------:R-:W-:-:S02]  /*12fc0*/  FMUL.FTZ R21, R77, R128 ;  /* 0x000000804d157220 */ /* 0x000fc40000410000 */
[-C--:B------:R-:W-:Y:S02]  /*12fd0*/  FMUL.FTZ R80, R80, R128.reuse ;  /* 0x0000008050507220 */ /* 0x080fe40000410000 */
[-C--:B------:R-:W-:Y:S01]  /*12fe0*/  FMUL.FTZ R81, R81, R128.reuse ;  /* 0x0000008051517220 */ /* 0x080fe20000410000 */
[----:B------:R-:W-:Y:S01]  /*12ff0*/  MUFU.EX2 R121, R121 ;  /* 0x0000007900797308 */ /* 0x000fe20000000800 */
[-C--:B-1----:R-:W-:Y:S02]  /*13000*/  FMUL.FTZ R22, R78, R137.reuse ;  /* 0x000000894e167220 */ /* 0x082fe40000410000 */
[-C--:B------:R-:W-:Y:S02]  /*13010*/  FMUL.FTZ R23, R79, R137.reuse ;  /* 0x000000894f177220 */ /* 0x080fe40000410000 */
[-C--:B------:R-:W-:Y:S02]  /*13020*/  FMUL.FTZ R82, R82, R137.reuse ;  /* 0x0000008952527220 */ /* 0x080fe40000410000 */
[----:B------:R-:W-:Y:S01]  /*13030*/  FMUL.FTZ R83, R83, R137 ;  /* 0x0000008953537220 */ /* 0x000fe20000410000 */
[----:B----4-:R-:W-:Y:S01]  /*13040*/  F2FP.PACK_AB R35, R0, R65 ;  /* 0x000000410023723e */ /* 0x010fe200000000ff */
[-C--:B------:R-:W-:Y:S01]  /*13050*/  FMUL.FTZ R4, R96, R128.reuse ;  /* 0x0000008060047220 */ /* 0x080fe20000410000 */
[----:B------:R-:W1:Y:S01]  /*13060*/  MUFU.EX2 R2, R2 ;  /* 0x0000000200027308 */ /* 0x000e620000000800 */
[----:B------:R-:W-:-:S02]  /*13070*/  FMUL.FTZ R5, R97, R128 ;  /* 0x0000008061057220 */ /* 0x000fc40000410000 */
[-C--:B------:R-:W-:Y:S02]  /*13080*/  FMUL.FTZ R6, R98, R137.reuse ;  /* 0x0000008962067220 */ /* 0x080fe40000410000 */
[-C--:B------:R-:W-:Y:S01]  /*13090*/  FMUL.FTZ R7, R99, R137.reuse ;  /* 0x0000008963077220 */ /* 0x080fe20000410000 */
[C---:B--2---:R-:W-:Y:S01]  /*130a0*/  HMMA.16816.F32 R20, R32.reuse, R24, R20 ;  /* 0x000000182014723c */ /* 0x044fe20000001814 */
[-C--:B------:R-:W-:Y:S01]  /*130b0*/  FMUL.FTZ R12, R72, R128.reuse ;  /* 0x00000080480c7220 */ /* 0x080fe20000410000 */
[----:B------:R-:W-:Y:S01]  /*130c0*/  MUFU.EX2 R116, R116 ;  /* 0x0000007400747308 */ /* 0x000fe20000000800 */
[-C--:B------:R-:W-:Y:S02]  /*130d0*/  FMUL.FTZ R13, R73, R128.reuse ;  /* 0x00000080490d7220 */ /* 0x080fe40000410000 */
[-C--:B------:R-:W-:Y:S02]  /*130e0*/  FMUL.FTZ R14, R74, R137.reuse ;  /* 0x000000894a0e7220 */ /* 0x080fe40000410000 */
[----:B------:R-:W-:Y:S01]  /*130f0*/  FMUL.FTZ R15, R75, R137 ;  /* 0x000000894b0f7220 */ /* 0x000fe20000410000 */
[C---:B------:R-:W-:Y:S01]  /*13100*/  HMMA.16816.F32 R24, R32.reuse, R26, R80 ;  /* 0x0000001a2018723c */ /* 0x040fe20000001850 */
[-C--:B------:R-:W-:Y:S01]  /*13110*/  FMUL.FTZ R68, R68, R128.reuse ;  /* 0x0000008044447220 */ /* 0x080fe20000410000 */
[----:B------:R-:W2:Y:S01]  /*13120*/  MUFU.EX2 R123, R123 ;  /* 0x0000007b007b7308 */ /* 0x000ea20000000800 */
[-C--:B------:R-:W-:Y:S01]  /*13130*/  FMUL.FTZ R69, R69, R128.reuse ;  /* 0x0000008045457220 */ /* 0x080fe20000410000 */
[----:B-1----:R-:W-:Y:S01]  /*13140*/  F2FP.PACK_AB R40, R2, R121 ;  /* 0x000000790228723e */ /* 0x002fe200000000ff */
[-C--:B------:R-:W-:Y:S01]  /*13150*/  FMUL.FTZ R70, R70, R137.reuse ;  /* 0x0000008946467220 */ /* 0x080fe20000410000 */
[----:B------:R-:W-:Y:S01]  /*13160*/  LDSM.16.MT88.4 R80, [R149+0x7800] ;  /* 0x007800009550783b */ /* 0x000fe20000004200 */
[----:B------:R-:W-:Y:S01]  /*13170*/  FMUL.FTZ R71, R71, R137 ;  /* 0x0000008947477220 */ /* 0x000fe20000410000 */
[----:B------:R-:W-:Y:S01]  /*13180*/  HMMA.16816.F32 R4, R32, R8, R4 ;  /* 0x000000082004723c */ /* 0x000fe20000001804 */
[-C--:B------:R-:W-:Y:S01]  /*13190*/  FMUL.FTZ R92, R92, R128.reuse ;  /* 0x000000805c5c7220 */ /* 0x080fe20000410000 */
[----:B------:R-:W-:Y:S01]  /*131a0*/  MUFU.EX2 R120, R120 ;  /* 0x0000007800787308 */ /* 0x000fe20000000800 */
[----:B------:R-:W-:-:S02]  /*131b0*/  FMUL.FTZ R93, R93, R128 ;  /* 0x000000805d5d7220 */ /* 0x000fc40000410000 */
[-C--:B------:R-:W-:Y:S02]  /*131c0*/  FMUL.FTZ R94, R94, R137.reuse ;  /* 0x000000895e5e7220 */ /* 0x080fe40000410000 */
[-C--:B------:R-:W-:Y:S01]  /*131d0*/  FMUL.FTZ R95, R95, R137.reuse ;  /* 0x000000895f5f7220 */ /* 0x080fe20000410000 */
[C---:B------:R-:W-:Y:S01]  /*131e0*/  HMMA.16816.F32 R12, R32.reuse, R16, R12 ;  /* 0x00000010200c723c */ /* 0x040fe2000000180c */
[-C--:B------:R-:W-:Y:S01]  /*131f0*/  FMUL.FTZ R28, R88, R128.reuse ;  /* 0x00000080581c7220 */ /* 0x080fe20000410000 */
[----:B------:R-:W1:Y:S01]  /*13200*/  MUFU.EX2 R133, R133 ;  /* 0x0000008500857308 */ /* 0x000e620000000800 */
[----:B------:R-:W-:Y:S01]  /*13210*/  FMUL.FTZ R29, R89, R128 ;  /* 0x00000080591d7220 */ /* 0x000fe20000410000 */
[----:B--2---:R-:W-:Y:S01]  /*13220*/  F2FP.PACK_AB R42, R123, R116 ;  /* 0x000000747b2a723e */ /* 0x004fe200000000ff */
[-C--:B------:R-:W-:Y:S02]  /*13230*/  FMUL.FTZ R30, R90, R137.reuse ;  /* 0x000000895a1e7220 */ /* 0x080fe40000410000 */
[-C--:B------:R-:W-:Y:S01]  /*13240*/  FMUL.FTZ R31, R91, R137.reuse ;  /* 0x000000895b1f7220 */ /* 0x080fe20000410000 */
[----:B------:R-:W-:Y:S01]  /*13250*/  HMMA.16816.F32 R8, R32, R10, R68 ;  /* 0x0000000a2008723c */ /* 0x000fe20000001844 */
[-C--:B------:R-:W-:Y:S01]  /*13260*/  FMUL.FTZ R84, R84, R128.reuse ;  /* 0x0000008054547220 */ /* 0x080fe20000410000 */
[----:B------:R-:W-:Y:S01]  /*13270*/  MUFU.EX2 R131, R131 ;  /* 0x0000008300837308 */ /* 0x000fe20000000800 */
[----:B------:R-:W-:Y:S01]  /*13280*/  FMUL.FTZ R85, R85, R128 ;  /* 0x0000008055557220 */ /* 0x000fe20000410000 */
[----:B------:R-:W-:Y:S01]  /*13290*/  LDSM.16.MT88.4 R68, [R152+0x7800] ;  /* 0x007800009844783b */ /* 0x000fe20000004200 */
[----:B------:R-:W-:-:S02]  /*132a0*/  FMUL.FTZ R86, R86, R137 ;  /* 0x0000008956567220 */ /* 0x000fc40000410000 */
[-C--:B------:R-:W-:Y:S01]  /*132b0*/  FMUL.FTZ R87, R87, R137.reuse ;  /* 0x0000008957577220 */ /* 0x080fe20000410000 */
[C---:B------:R-:W-:Y:S01]  /*132c0*/  HMMA.16816.F32 R16, R32.reuse, R18, R92 ;  /* 0x000000122010723c */ /* 0x040fe2000000185c */
[----:B------:R-:W-:Y:S01]  /*132d0*/  LDSM.16.MT88.4 R92, [R150+0x7800] ;  /* 0x00780000965c783b */ /* 0x000fe20000004200 */
[----:B------:R-:W2:Y:S01]  /*132e0*/  MUFU.EX2 R118, R118 ;  /* 0x0000007600767308 */ /* 0x000ea20000000800 */
[----:B-1----:R-:W-:Y:S01]  /*132f0*/  F2FP.PACK_AB R41, R133, R120 ;  /* 0x000000788529723e */ /* 0x002fe200000000ff */
[----:B------:R-:W-:Y:S02]  /*13300*/  FFMA.FTZ R177, R177, R128, R124 ;  /* 0x00000080b1b17223 */ /* 0x000fe4000001007c */
[----:B------:R-:W-:Y:S02]  /*13310*/  FFMA.FTZ R122, R178, R137, R122 ;  /* 0x00000089b27a7223 */ /* 0x000fe4000001007a */
[----:B------:R-:W-:Y:S01]  /*13320*/  HMMA.16816.F32 R28, R32, R36, R28 ;  /* 0x00000024201c723c */ /* 0x000fe2000000181c */
[----:B------:R-:W-:Y:S01]  /*13330*/  FADD.FTZ R106, R106, R177 ;  /* 0x000000b16a6a7221 */ /* 0x000fe20000010000 */
[----:B------:R-:W-:Y:S01]  /*13340*/  MUFU.EX2 R50, R50 ;  /* 0x0000003200327308 */ /* 0x000fe20000000800 */
[----:B------:R-:W-:-:S02]  /*13350*/  FADD.FTZ R122, R103, R122 ;  /* 0x0000007a677a7221 */ /* 0x000fc40000010000 */
[----:B------:R-:W-:Y:S02]  /*13360*/  FADD.FTZ R107, R107, R106 ;  /* 0x0000006a6b6b7221 */ /* 0x000fe40000010000 */
[----:B------:R-:W-:Y:S01]  /*13370*/  FADD.FTZ R65, R65, R122 ;  /* 0x0000007a41417221 */ /* 0x000fe20000010000 */
[----:B------:R-:W-:Y:S01]  /*13380*/  HMMA.16816.F32 R32, R32, R38, R84 ;  /* 0x000000262020723c */ /* 0x000fe20000001854 */
[----:B------:R-:W1:Y:S01]  /*13390*/  LDSM.16.MT88.4 R36, [R148+0x6800] ;  /* 0x006800009424783b */ /* 0x000e620000004200 */
[----:B--2---:R-:W-:Y:S01]  /*133a0*/  F2FP.PACK_AB R43, R118, R131 ;  /* 0x00000083762b723e */ /* 0x004fe200000000ff */
[----:B------:R-:W-:Y:S01]  /*133b0*/  FADD.FTZ R58, R58, R107 ;  /* 0x0000006b3a3a7221 */ /* 0x000fe20000010000 */
[----:B------:R-:W-:Y:S01]  /*133c0*/  MUFU.EX2 R59, R59 ;  /* 0x0000003b003b7308 */ /* 0x000fe20000000800 */
[----:B------:R-:W-:Y:S02]  /*133d0*/  FADD.FTZ R65, R0, R65 ;  /* 0x0000004100417221 */ /* 0x000fe40000010000 */
[----:B------:R-:W-:-:S02]  /*133e0*/  FADD.FTZ R121, R121, R58 ;  /* 0x0000003a79797221 */ /* 0x000fc40000010000 */
[C---:B------:R-:W-:Y:S01]  /*133f0*/  HMMA.16816.F32 R20, R40.reuse, R44, R20 ;  /* 0x0000002c2814723c */ /* 0x040fe20000001814 */
[----:B------:R-:W-:Y:S02]  /*13400*/  FADD.FTZ R120, R120, R65 ;  /* 0x0000004178787221 */ /* 0x000fe40000010000 */
[----:B------:R-:W-:Y:S01]  /*13410*/  FADD.FTZ R65, R2, R121 ;  /* 0x0000007902417221 */ /* 0x000fe20000010000 */
[----:B------:R-:W-:Y:S01]  /*13420*/  MUFU.EX2 R0, R48 ;  /* 0x0000003000007308 */ /* 0x000fe20000000800 */
[----:B------:R-:W-:Y:S02]  /*13430*/  FADD.FTZ R120, R133, R120 ;  /* 0x0000007885787221 */ /* 0x000fe40000010000 */
[----:B------:R-:W-:Y:S01]  /*13440*/  FFMA.FTZ R177, R102, c[0x0][0x23c], -R111 ;  /* 0x00008f0066b17a23 */ /* 0x000fe2000001086f */
[----:B------:R-:W-:Y:S01]  /*13450*/  HMMA.16816.F32 R24, R40, R46, R24 ;  /* 0x0000002e2818723c */ /* 0x000fe20000001818 */
[----:B------:R-:W2:Y:S01]  /*13460*/  LDSM.16.MT88.4 R44, [R152+0x7000] ;  /* 0x00700000982c783b */ /* 0x000ea20000004200 */
[----:B------:R-:W-:-:S02]  /*13470*/  FADD.FTZ R131, R131, R120 ;  /* 0x0000007883837221 */ /* 0x000fc40000010000 */
[--C-:B------:R-:W-:Y:S01]  /*13480*/  FFMA.FTZ R2, R57, c[0x0][0x23c], -R56.reuse ;  /* 0x00008f0039027a23 */ /* 0x100fe20000010838 */
[----:B------:R-:W-:Y:S01]  /*13490*/  MUFU.EX2 R177, R177 ;  /* 0x000000b100b17308 */ /* 0x000fe20000000800 */
[----:B------:R-:W-:Y:S02]  /*134a0*/  FADD.FTZ R118, R118, R131 ;  /* 0x0000008376767221 */ /* 0x000fe40000010000 */
[C---:B------:R-:W-:Y:S05]  /*134b0*/  HMMA.16816.F32 R4, R40.reuse, R60, R4 ;  /* 0x0000003c2804723c */ /* 0x040fea0000001804 */
[----:B------:R-:W-:Y:S02]  /*134c0*/  MUFU.EX2 R2, R2 ;  /* 0x0000000200027308 */ /* 0x000fe40000000800 */
[--C-:B------:R-:W-:Y:S01]  /*134d0*/  FFMA.FTZ R61, R189, c[0x0][0x23c], -R56.reuse ;  /* 0x00008f00bd3d7a23 */ /* 0x100fe20000010838 */
[----:B------:R-:W-:Y:S01]  /*134e0*/  HMMA.16816.F32 R8, R40, R62, R8 ;  /* 0x0000003e2808723c */ /* 0x000fe20000001808 */
[----:B------:R-:W-:-:S04]  /*134f0*/  FFMA.FTZ R60, R193, c[0x0][0x23c], -R56 ;  /* 0x00008f00c13c7a23 */ /* 0x000fc80000010838 */
        /* <DEDUP_REMOVED lines=10> */
[----:B-1----:R-:W-:Y:S01]  /*135a0*/  HMMA.16816.F32 R28, R40, R36, R28 ;  /* 0x00000024281c723c */ /* 0x002fe2000000181c */
[----:B------:R-:W-:-:S04]  /*135b0*/  FFMA.FTZ R55, R190, c[0x0][0x23c], -R111 ;  /* 0x00008f00be377a23 */ /* 0x000fc8000001086f */
[----:B------:R-:W1:Y:S03]  /*135c0*/  MUFU.EX2 R54, R54 ;  /* 0x0000003600367308 */ /* 0x000e660000000800 */
[----:B------:R-:W-:Y:S01]  /*135d0*/  HMMA.16816.F32 R32, R40, R38, R32 ;  /* 0x000000262820723c */ /* 0x000fe20000001820 */
[----:B------:R-:W3:Y:S04]  /*135e0*/  LDSM.16.MT88.4 R40, [R150+0x7000] ;  /* 0x007000009628783b */ /* 0x000ee80000004200 */
[----:B------:R-:W-:Y:S01]  /*135f0*/  MUFU.EX2 R52, R52 ;  /* 0x0000003400347308 */ /* 0x000fe20000000800 */
[----:B------:R-:W4:Y:S07]  /*13600*/  LDSM.16.MT88.4 R36, [R149+0x7000] ;  /* 0x007000009524783b */ /* 0x000f2e0000004200 */
[----:B------:R-:W5:Y:S01]  /*13610*/  MUFU.EX2 R55, R55 ;  /* 0x0000003700377308 */ /* 0x000f620000000800 */
[----:B-1----:R-:W-:-:S07]  /*13620*/  F2FP.PACK_AB R84, R54, R53 ;  /* 0x000000353654723e */ /* 0x002fce00000000ff */
[----:B------:R-:W1:Y:S08]  /*13630*/  MUFU.EX2 R62, R62 ;  /* 0x0000003e003e7308 */ /* 0x000e700000000800 */
[----:B------:R-:W2:Y:S01]  /*13640*/  MUFU.EX2 R60, R60 ;  /* 0x0000003c003c7308 */ /* 0x000ea20000000800 */
[----:B-----5:R-:W-:Y:S02]  /*13650*/  F2FP.PACK_AB R86, R55, R52 ;  /* 0x000000343756723e */ /* 0x020fe400000000ff */
[----:B-1----:R-:W-:Y:S01]  /*13660*/  F2FP.PACK_AB R85, R62, R63 ;  /* 0x0000003f3e55723e */ /* 0x002fe200000000ff */
[----:B------:R-:W-:-:S04]  /*13670*/  FADD.FTZ R63, R63, R118 ;  /* 0x000000763f3f7221 */ /* 0x000fc80000010000 */
[----:B------:R-:W-:Y:S01]  /*13680*/  MUFU.EX2 R51, R51 ;  /* 0x0000003300337308 */ /* 0x000fe20000000800 */
[----:B------:R-:W-:Y:S01]  /*13690*/  FADD.FTZ R62, R62, R63 ;  /* 0x0000003f3e3e7221 */ /* 0x000fe20000010000 */
[----:B--2---:R-:W-:-:S03]  /*136a0*/  F2FP.PACK_AB R87, R60, R61 ;  /* 0x0000003d3c57723e */ /* 0x004fc600000000ff */
[----:B------:R-:W-:-:S04]  /*136b0*/  FADD.FTZ R61, R61, R62 ;  /* 0x0000003e3d3d7221 */ /* 0x000fc80000010000 */
[----:B------:R-:W-:Y:S01]  /*136c0*/  FADD.FTZ R60, R60, R61 ;  /* 0x0000003d3c3c7221 */ /* 0x000fe20000010000 */
[C---:B------:R-:W-:Y:S01]  /*136d0*/  HMMA.16816.F32 R96, R84.reuse, R44, R4 ;  /* 0x0000002c5460723c */ /* 0x040fe20000001804 */
[----:B------:R-:W1:Y:S06]  /*136e0*/  LDSM.16.MT88.4 R4, [R148+0x7000] ;  /* 0x007000009404783b */ /* 0x000e6c0000004200 */
[--C-:B------:R-:W-:Y:S01]  /*136f0*/  FFMA.FTZ R44, R119, c[0x0][0x23c], -R56.reuse ;  /* 0x00008f00772c7a23 */ /* 0x100fe20000010838 */
[----:B---3--:R-:W-:Y:S01]  /*13700*/  HMMA.16816.F32 R12, R84, R40, R12 ;  /* 0x00000028540c723c */ /* 0x008fe2000000180c */
[----:B------:R-:W-:-:S02]  /*13710*/  FFMA.FTZ R45, R117, c[0x0][0x23c], -R56 ;  /* 0x00008f00752d7a23 */ /* 0x000fc40000010838 */
[--C-:B------:R-:W-:Y:S02]  /*13720*/  FFMA.FTZ R117, R112, c[0x0][0x23c], -R111.reuse ;  /* 0x00008f0070757a23 */ /* 0x100fe4000001086f */
[----:B------:R-:W-:Y:S01]  /*13730*/  MUFU.EX2 R44, R44 ;  /* 0x0000002c002c7308 */ /* 0x000fe20000000800 */
[--C-:B------:R-:W-:Y:S02]  /*13740*/  FFMA.FTZ R119, R110, c[0x0][0x23c], -R111.reuse ;  /* 0x00008f006e777a23 */ /* 0x100fe4000001086f */
[C---:B------:R-:W-:Y:S01]  /*13750*/  HMMA.16816.F32 R16, R84.reuse, R42, R16 ;  /* 0x0000002a5410723c */ /* 0x040fe20000001810 */
[----:B------:R-:W-:Y:S02]  /*13760*/  FFMA.FTZ R40, R174, c[0x0][0x23c], -R111 ;  /* 0x00008f00ae287a23 */ /* 0x000fe4000001086f */
[--C-:B------:R-:W-:Y:S02]  /*13770*/  FFMA.FTZ R41, R181, c[0x0][0x23c], -R56.reuse ;  /* 0x00008f00b5297a23 */ /* 0x100fe40000010838 */
[----:B------:R-:W-:Y:S02]  /*13780*/  MUFU.EX2 R45, R45 ;  /* 0x0000002d002d7308 */ /* 0x000fe40000000800 */
[--C-:B------:R-:W-:Y:S01]  /*13790*/  FFMA.FTZ R43, R183, c[0x0][0x23c], -R56.reuse ;  /* 0x00008f00b72b7a23 */ /* 0x100fe20000010838 */
[----:B----4-:R-:W-:Y:S01]  /*137a0*/  HMMA.16816.F32 R20, R84, R36, R20 ;  /* 0x000000245414723c */ /* 0x010fe20000001814 */
[----:B------:R-:W-:-:S04]  /*137b0*/  FFMA.FTZ R42, R187, c[0x0][0x23c], -R56 ;  /* 0x00008f00bb2a7a23 */ /* 0x000fc80000010838 */
[----:B------:R-:W-:Y:S02]  /*137c0*/  MUFU.EX2 R40, R40 ;  /* 0x0000002800287308 */ /* 0x000fe40000000800 */
[--C-:B------:R-:W-:Y:S01]  /*137d0*/  FFMA.FTZ R37, R184, c[0x0][0x23c], -R111.reuse ;  /* 0x00008f00b8257a23 */ /* 0x100fe2000001086f */
[----:B------:R-:W-:Y:S01]  /*137e0*/  HMMA.16816.F32 R24, R84, R38, R24 ;  /* 0x000000265418723c */ /* 0x000fe20000001818 */
[----:B------:R-:W-:-:S04]  /*137f0*/  FFMA.FTZ R36, R176, c[0x0][0x23c], -R111 ;  /* 0x00008f00b0247a23 */ /* 0x000fc8000001086f */
[----:B------:R-:W2:Y:S02]  /*13800*/  MUFU.EX2 R37, R37 ;  /* 0x0000002500257308 */ /* 0x000ea40000000800 */
[----:B------:R-:W-:Y:S01]  /*13810*/  FFMA.FTZ R39, R182, c[0x0][0x23c], -R111 ;  /* 0x00008f00b6277a23 */ /* 0x000fe2000001086f */
[----:B------:R-:W-:Y:S01]  /*13820*/  HMMA.16816.F32 R8, R84, R46, R8 ;  /* 0x0000002e5408723c */ /* 0x000fe20000001808 */
[----:B------:R-:W-:-:S04]  /*13830*/  FFMA.FTZ R38, R185, c[0x0][0x23c], -R56 ;  /* 0x00008f00b9267a23 */ /* 0x000fc80000010838 */
[----:B------:R-:W-:Y:S02]  /*13840*/  MUFU.EX2 R36, R36 ;  /* 0x0000002400247308 */ /* 0x000fe40000000800 */
[--C-:B------:R-:W-:Y:S01]  /*13850*/  FFMA.FTZ R47, R135, c[0x0][0x23c], -R56.reuse ;  /* 0x00008f00872f7a23 */ /* 0x100fe20000010838 */
[----:B-1----:R-:W-:Y:S01]  /*13860*/  HMMA.16816.F32 R28, R84, R4, R28 ;  /* 0x00000004541c723c */ /* 0x002fe2000000181c */
[----:B------:R-:W-:-:S04]  /*13870*/  FFMA.FTZ R46, R127, c[0x0][0x23c], -R56 ;  /* 0x00008f007f2e7a23 */ /* 0x000fc80000010838 */
[----:B------:R-:W1:Y:S02]  /*13880*/  MUFU.EX2 R39, R39 ;  /* 0x0000002700277308 */ /* 0x000e640000000800 */
[----:B--2---:R-:W-:Y:S01]  /*13890*/  F2FP.PACK_AB R4, R37, R40 ;  /* 0x000000282504723e */ /* 0x004fe200000000ff */
[----:B------:R-:W-:Y:S05]  /*138a0*/  HMMA.16816.F32 R84, R84, R6, R32 ;  /* 0x000000065454723c */ /* 0x000fea0000001820 */
[----:B------:R-:W-:Y:S02]  /*138b0*/  MUFU.EX2 R43, R43 ;  /* 0x0000002b002b7308 */ /* 0x000fe40000000800 */
[----:B------:R-:W-:-:S02]  /*138c0*/  FFMA.FTZ R32, R132, c[0x0][0x23c], -R111 ;  /* 0x00008f0084207a23 */ /* 0x000fc4000001086f */
[--C-:B------:R-:W-:Y:S02]  /*138d0*/  FFMA.FTZ R33, R138, c[0x0][0x23c], -R111.reuse ;  /* 0x00008f008a217a23 */ /* 0x100fe4000001086f */
[--C-:B------:R-:W-:Y:S02]  /*138e0*/  FFMA.FTZ R34, R108, c[0x0][0x23c], -R111.reuse ;  /* 0x00008f006c227a23 */ /* 0x100fe4000001086f */
[----:B------:R-:W2:Y:S01]  /*138f0*/  MUFU.EX2 R42, R42 ;  /* 0x0000002a002a7308 */ /* 0x000ea20000000800 */
[----:B-1----:R-:W-:Y:S01]  /*13900*/  F2FP.PACK_AB R6, R39, R36 ;  /* 0x000000242706723e */ /* 0x002fe200000000ff */
[--C-:B------:R-:W-:Y:S02]  /*13910*/  FFMA.FTZ R35, R126, c[0x0][0x23c], -R111.reuse ;  /* 0x00008f007e237a23 */ /* 0x100fe4000001086f */
[--C-:B------:R-:W-:Y:S02]  /*13920*/  FFMA.FTZ R108, R64, c[0x0][0x23c], -R111.reuse ;  /* 0x00008f00406c7a23 */ /* 0x100fe4000001086f */
[----:B------:R-:W-:-:S02]  /*13930*/  FFMA.FTZ R64, R66, c[0x0][0x23c], -R111 ;  /* 0x00008f0042407a23 */ /* 0x000fc4000001086f */
[----:B------:R-:W-:Y:S01]  /*13940*/  MUFU.EX2 R41, R41 ;  /* 0x0000002900297308 */ /* 0x000fe20000000800 */
[----:B------:R-:W-:-:S07]  /*13950*/  FFMA.FTZ R66, R67, c[0x0][0x23c], -R111 ;  /* 0x00008f0043427a23 */ /* 0x000fce000001086f */
[----:B------:R-:W1:Y:S01]  /*13960*/  MUFU.EX2 R38, R38 ;  /* 0x0000002600267308 */ /* 0x000e620000000800 */
[----:B--2---:R-:W-:Y:S01]  /*13970*/  F2FP.PACK_AB R5, R42, R43 ;  /* 0x0000002b2a05723e */ /* 0x004fe200000000ff */
[----:B------:R-:W-:-:S04]  /*13980*/  FADD.FTZ R43, R43, R60 ;  /* 0x0000003c2b2b7221 */ /* 0x000fc80000010000 */
[----:B------:R-:W-:Y:S02]  /*13990*/  FADD.FTZ R42, R42, R43 ;  /* 0x0000002b2a2a7221 */ /* 0x000fe40000010000 */
        /* <DEDUP_REMOVED lines=9> */
[----:B------:R-:W-:Y:S06]  /*13a30*/  LDSM.16.MT88.4 R12, [R150+0x8000] ;  /* 0x00800000960c783b */ /* 0x000fec0000004200 */
[----:B------:R-:W-:Y:S01]  /*13a40*/  MUFU.EX2 R47, R47 ;  /* 0x0000002f002f7308 */ /* 0x000fe20000000800 */
[C---:B------:R-:W-:Y:S01]  /*13a50*/  HMMA.16816.F32 R92, R4.reuse, R94, R16 ;  /* 0x0000005e045c723c */ /* 0x040fe20000001810 */
[----:B------:R-:W3:Y:S06]  /*13a60*/  LDSM.16.MT88.4 R16, [R152+0x8000] ;  /* 0x008000009810783b */ /* 0x000eec0000004200 */
[----:B------:R-:W-:Y:S01]  /*13a70*/  MUFU.EX2 R46, R46 ;  /* 0x0000002e002e7308 */ /* 0x000fe20000000800 */
[C---:B------:R-:W-:Y:S01]  /*13a80*/  HMMA.16816.F32 R76, R4.reuse, R80, R20 ;  /* 0x00000050044c723c */ /* 0x040fe20000001814 */
[----:B------:R-:W-:Y:S06]  /*13a90*/  LDSM.16.MT88.4 R20, [R149+0x8800] ;  /* 0x008800009514783b */ /* 0x000fec0000004200 */
[----:B------:R-:W-:Y:S01]  /*13aa0*/  MUFU.EX2 R108, R108 ;  /* 0x0000006c006c7308 */ /* 0x000fe20000000800 */
[C---:B------:R-:W-:Y:S07]  /*13ab0*/  HMMA.16816.F32 R80, R4.reuse, R82, R24 ;  /* 0x000000520450723c */ /* 0x040fee0000001818 */
[----:B------:R-:W-:Y:S01]  /*13ac0*/  MUFU.EX2 R24, R134 ;  /* 0x0000008600187308 */ /* 0x000fe20000000800 */
[----:B------:R-:W-:Y:S01]  /*13ad0*/  FFMA.FTZ R25, R136, c[0x0][0x23c], -R111 ;  /* 0x00008f0088197a23 */ /* 0x000fe2000001086f */
[----:B--2---:R-:W-:Y:S01]  /*13ae0*/  HMMA.16816.F32 R88, R4, R8, R28 ;  /* 0x000000080458723c */ /* 0x004fe2000000181c */
[----:B------:R-:W-:-:S05]  /*13af0*/  FFMA.FTZ R26, R129, c[0x0][0x23c], -R56 ;  /* 0x00008f00811a7a23 */ /* 0x000fca0000010838 */
[----:B------:R-:W-:Y:S01]  /*13b00*/  MUFU.EX2 R117, R117 ;  /* 0x0000007500757308 */ /* 0x000fe20000000800 */
[--C-:B------:R-:W-:Y:S02]  /*13b10*/  FFMA.FTZ R27, R125, c[0x0][0x23c], -R56.reuse ;  /* 0x00008f007d1b7a23 */ /* 0x100fe40000010838 */
[--C-:B------:R-:W-:Y:S01]  /*13b20*/  FFMA.FTZ R29, R175, c[0x0][0x23c], -R56.reuse ;  /* 0x00008f00af1d7a23 */ /* 0x100fe20000010838 */
[----:B------:R-:W-:Y:S01]  /*13b30*/  HMMA.16816.F32 R84, R4, R10, R84 ;  /* 0x0000000a0454723c */ /* 0x000fe20000001854 */
[----:B------:R-:W2:Y:S01]  /*13b40*/  LDSM.16.MT88.4 R8, [R149+0x8000] ;  /* 0x008000009508783b */ /* 0x000ea20000004200 */
[----:B------:R-:W-:Y:S02]  /*13b50*/  FFMA.FTZ R28, R139, c[0x0][0x23c], -R56 ;  /* 0x00008f008b1c7a23 */ /* 0x000fe40000010838 */
[----:B------:R-:W4:Y:S01]  /*13b60*/  MUFU.EX2 R25, R25 ;  /* 0x0000001900197308 */ /* 0x000f220000000800 */
[--C-:B------:R-:W-:Y:S02]  /*13b70*/  FFMA.FTZ R30, R114, c[0x0][0x23c], -R111.reuse ;  /* 0x00008f00721e7a23 */ /* 0x100fe4000001086f */
[----:B------:R-:W-:Y:S01]  /*13b80*/  FFMA.FTZ R31, R130, c[0x0][0x23c], -R111 ;  /* 0x00008f00821f7a23 */ /* 0x000fe2000001086f */
[----:B-1----:R-:W-:-:S04]  /*13b90*/  F2FP.PACK_AB R4, R33, R32 ;  /* 0x000000202104723e */ /* 0x002fc800000000ff */
[----:B------:R-:W-:Y:S08]  /*13ba0*/  MUFU.EX2 R26, R26 ;  /* 0x0000001a001a7308 */ /* 0x000ff00000000800 */
[----:B------:R-:W1:Y:S01]  /*13bb0*/  MUFU.EX2 R29, R29 ;  /* 0x0000001d001d7308 */ /* 0x000e620000000800 */
[----:B----4-:R-:W-:-:S07]  /*13bc0*/  F2FP.PACK_AB R6, R25, R24 ;  /* 0x000000181906723e */ /* 0x010fce00000000ff */
[----:B------:R-:W-:Y:S08]  /*13bd0*/  MUFU.EX2 R27, R27 ;  /* 0x0000001b001b7308 */ /* 0x000ff00000000800 */
[----:B------:R-:W4:Y:S01]  /*13be0*/  MUFU.EX2 R28, R28 ;  /* 0x0000001c001c7308 */ /* 0x000f220000000800 */
[----:B-1----:R-:W-:-:S07]  /*13bf0*/  F2FP.PACK_AB R5, R29, R26 ;  /* 0x0000001a1d05723e */ /* 0x002fce00000000ff */
[----:B------:R-:W-:Y:S01]  /*13c00*/  MUFU.EX2 R30, R30 ;  /* 0x0000001e001e7308 */ /* 0x000fe20000000800 */
[----:B----4-:R-:W-:-:S07]  /*13c10*/  F2FP.PACK_AB R7, R28, R27 ;  /* 0x0000001b1c07723e */ /* 0x010fce00000000ff */
[----:B------:R-:W1:Y:S01]  /*13c20*/  MUFU.EX2 R31, R31 ;  /* 0x0000001f001f7308 */ /* 0x000e620000000800 */
[C---:B---3--:R-:W-:Y:S07]  /*13c30*/  HMMA.16816.F32 R96, R4.reuse, R16, R96 ;  /* 0x000000100460723c */ /* 0x048fee0000001860 */
[----:B------:R-:W-:Y:S01]  /*13c40*/  MUFU.EX2 R64, R64 ;  /* 0x0000004000407308 */ /* 0x000fe20000000800 */
[C---:B------:R-:W-:Y:S01]  /*13c50*/  HMMA.16816.F32 R68, R4.reuse, R18, R68 ;  /* 0x000000120444723c */ /* 0x040fe20000001844 */
[----:B------:R-:W3:Y:S06]  /*13c60*/  LDSM.16.MT88.4 R16, [R148+0x8000] ;  /* 0x008000009410783b */ /* 0x000eec0000004200 */
[----:B------:R-:W-:Y:S01]  /*13c70*/  MUFU.EX2 R119, R119 ;  /* 0x0000007700777308 */ /* 0x000fe20000000800 */
[C---:B--2---:R-:W-:Y:S07]  /*13c80*/  HMMA.16816.F32 R76, R4.reuse, R8, R76 ;  /* 0x00000008044c723c */ /* 0x044fee000000184c */
[----:B------:R-:W-:Y:S01]  /*13c90*/  MUFU.EX2 R67, R104 ;  /* 0x0000006800437308 */ /* 0x000fe20000000800 */
[C---:B------:R-:W-:Y:S01]  /*13ca0*/  HMMA.16816.F32 R80, R4.reuse, R10, R80 ;  /* 0x0000000a0450723c */ /* 0x040fe20000001850 */
[----:B------:R-:W2:Y:S06]  /*13cb0*/  LDSM.16.MT88.4 R8, [R152+0x8800] ;  /* 0x008800009808783b */ /* 0x000eac0000004200 */
[----:B------:R-:W-:Y:S01]  /*13cc0*/  MUFU.EX2 R66, R66 ;  /* 0x0000004200427308 */ /* 0x000fe20000000800 */
[C---:B------:R-:W-:Y:S08]  /*13cd0*/  HMMA.16816.F32 R72, R4.reuse, R12, R72 ;  /* 0x0000000c0448723c */ /* 0x040ff00000001848 */
[C---:B------:R-:W-:Y:S01]  /*13ce0*/  HMMA.16816.F32 R92, R4.reuse, R14, R92 ;  /* 0x0000000e045c723c */ /* 0x040fe2000000185c */
[----:B------:R-:W4:Y:S07]  /*13cf0*/  LDSM.16.MT88.4 R12, [R150+0x8800] ;  /* 0x00880000960c783b */ /* 0x000f2e0000004200 */
[C---:B---3--:R-:W-:Y:S08]  /*13d00*/  HMMA.16816.F32 R88, R4.reuse, R16, R88 ;  /* 0x000000100458723c */ /* 0x048ff00000001858 */
[----:B------:R-:W-:Y:S01]  /*13d10*/  HMMA.16816.F32 R84, R4, R18, R84 ;  /* 0x000000120454723c */ /* 0x000fe20000001854 */
[----:B------:R-:W-:Y:S06]  /*13d20*/  LDSM.16.MT88.4 R16, [R152+0x9000] ;  /* 0x009000009810783b */ /* 0x000fec0000004200 */
[----:B------:R-:W-:-:S02]  /*13d30*/  F2FP.PACK_AB R4, R35, R34 ;  /* 0x000000222304723e */ /* 0x000fc400000000ff */
[----:B------:R-:W-:Y:S02]  /*13d40*/  F2FP.PACK_AB R5, R47, R44 ;  /* 0x0000002c2f05723e */ /* 0x000fe400000000ff */
[----:B-1----:R-:W-:Y:S02]  /*13d50*/  F2FP.PACK_AB R6, R31, R30 ;  /* 0x0000001e1f06723e */ /* 0x002fe400000000ff */
[----:B------:R-:W-:-:S07]  /*13d60*/  F2FP.PACK_AB R7, R46, R45 ;  /* 0x0000002d2e07723e */ /* 0x000fce00000000ff */
[C---:B--2---:R-:W-:Y:S08]  /*13d70*/  HMMA.16816.F32 R96, R4.reuse, R8, R96 ;  /* 0x000000080460723c */ /* 0x044ff00000001860 */
[C---:B------:R-:W-:Y:S01]  /*13d80*/  HMMA.16816.F32 R68, R4.reuse, R10, R68 ;  /* 0x0000000a0444723c */ /* 0x040fe20000001844 */
[----:B------:R-:W1:Y:S07]  /*13d90*/  LDSM.16.MT88.4 R8, [R148+0x8800] ;  /* 0x008800009408783b */ /* 0x000e6e0000004200 */
[C---:B----4-:R-:W-:Y:S08]  /*13da0*/  HMMA.16816.F32 R72, R4.reuse, R12, R72 ;  /* 0x0000000c0448723c */ /* 0x050ff00000001848 */
[C---:B------:R-:W-:Y:S01]  /*13db0*/  HMMA.16816.F32 R92, R4.reuse, R14, R92 ;  /* 0x0000000e045c723c */ /* 0x040fe2000000185c */
[----:B------:R-:W-:Y:S07]  /*13dc0*/  LDSM.16.MT88.4 R12, [R150+0x9000] ;  /* 0x00900000960c783b */ /* 0x000fee0000004200 */
[C---:B------:R-:W-:Y:S01]  /*13dd0*/  HMMA.16816.F32 R76, R4.reuse, R20, R76 ;  /* 0x00000014044c723c */ /* 0x040fe2000000184c */
[----:B------:R-:W-:Y:S06]  /*13de0*/  MUFU.EX2 R20, R109 ;  /* 0x0000006d00147308 */ /* 0x000fec0000000800 */
[--C-:B------:R-:W-:Y:S01]  /*13df0*/  FFMA.FTZ R21, R105, c[0x0][0x23c], -R56.reuse ;  /* 0x00008f0069157a23 */ /* 0x100fe20000010838 */
[C---:B------:R-:W-:Y:S01]  /*13e00*/  HMMA.16816.F32 R80, R4.reuse, R22, R80 ;  /* 0x000000160450723c */ /* 0x040fe20000001850 */
[----:B------:R-:W2:Y:S06]  /*13e10*/  MUFU.EX2 R23, R115 ;  /* 0x0000007300177308 */ /* 0x000eac0000000800 */
[----:B------:R-:W-:Y:S01]  /*13e20*/  FFMA.FTZ R22, R113, c[0x0][0x23c], -R56 ;  /* 0x00008f0071167a23 */ /* 0x000fe20000010838 */
[C---:B-1----:R-:W-:Y:S01]  /*13e30*/  HMMA.16816.F32 R88, R4.reuse, R8, R88 ;  /* 0x000000080458723c */ /* 0x042fe20000001858 */
[----:B------:R-:W-:Y:S07]  /*13e40*/  MUFU.EX2 R21, R21 ;  /* 0x0000001500157308 */ /* 0x000fee0000000800 */
[----:B------:R-:W-:Y:S01]  /*13e50*/  HMMA.16816.F32 R84, R4, R10, R84 ;  /* 0x0000000a0454723c */ /* 0x000fe20000001854 */
[----:B------:R-:W1:Y:S01]  /*13e60*/  LDSM.16.MT88.4 R8, [R149+0x9000] ;  /* 0x009000009508783b */ /* 0x000e620000004200 */
[----:B------:R-:W3:Y:S05]  /*13e70*/  MUFU.EX2 R22, R22 ;  /* 0x0000001600167308 */ /* 0x000eea0000000800 */
[----:B------:R-:W-:-:S02]  /*13e80*/  F2FP.PACK_AB R4, R117, R108 ;  /* 0x0000006c7504723e */ /* 0x000fc400000000ff */
[----:B--2---:R-:W-:Y:S02]  /*13e90*/  F2FP.PACK_AB R5, R23, R20 ;  /* 0x000000141705723e */ /* 0x004fe400000000ff */
[----:B------:R-:W-:Y:S02]  /*13ea0*/  F2FP.PACK_AB R6, R119, R64 ;  /* 0x000000407706723e */ /* 0x000fe400000000ff */
[----:B---3--:R-:W-:-:S07]  /*13eb0*/  F2FP.PACK_AB R7, R22, R21 ;  /* 0x000000151607723e */ /* 0x008fce00000000ff */
[C---:B------:R-:W-:Y:S08]  /*13ec0*/  HMMA.16816.F32 R96, R4.reuse, R16, R96 ;  /* 0x000000100460723c */ /* 0x040ff00000001860 */
[C---:B------:R-:W-:Y:S01]  /*13ed0*/  HMMA.16816.F32 R68, R4.reuse, R18, R68 ;  /* 0x000000120444723c */ /* 0x040fe20000001844 */
[----:B------:R-:W2:Y:S07]  /*13ee0*/  LDSM.16.MT88.4 R16, [R148+0x9000] ;  /* 0x009000009410783b */ /* 0x000eae0000004200 */
[C---:B-1----:R-:W-:Y:S07]  /*13ef0*/  HMMA.16816.F32 R76, R4.reuse, R8, R76 ;  /* 0x00000008044c723c */ /* 0x042fee000000184c */
        /* <DEDUP_REMOVED lines=8> */
[----:B------:R-:W-:Y:S01]  /*13f80*/  HMMA.16816.F32 R80, R4, R10, R80 ;  /* 0x0000000a0450723c */ /* 0x000fe20000001850 */
[----:B------:R-:W3:Y:S02]  /*13f90*/  LDSM.16.MT88.4 R8, [R150+0x9800] ;  /* 0x009800009608783b */ /* 0x000ee40000004200 */
[----:B------:R-:W-:-:S04]  /*13fa0*/  FADD.FTZ R55, R55, R52 ;  /* 0x0000003437377221 */ /* 0x000fc80000010000 */
[----:B------:R-:W-:Y:S01]  /*13fb0*/  FADD.FTZ R40, R40, R55 ;  /* 0x0000003728287221 */ /* 0x000fe20000010000 */
[----:B--2---:R-:W-:Y:S03]  /*13fc0*/  HMMA.16816.F32 R88, R4, R16, R88 ;  /* 0x000000100458723c */ /* 0x004fe60000001858 */
[----:B------:R-:W-:-:S04]  /*13fd0*/  FADD.FTZ R37, R37, R40 ;  /* 0x0000002825257221 */ /* 0x000fc80000010000 */
[----:B------:R-:W-:Y:S02]  /*13fe0*/  FADD.FTZ R36, R36, R37 ;  /* 0x0000002524247221 */ /* 0x000fe40000010000 */
[----:B------:R-:W-:Y:S01]  /*13ff0*/  FADD.FTZ R37, R41, R42 ;  /* 0x0000002a29257221 */ /* 0x000fe20000010000 */
[----:B------:R-:W-:Y:S01]  /*14000*/  HMMA.16816.F32 R84, R4, R18, R84 ;  /* 0x000000120454723c */ /* 0x000fe20000001854 */
[----:B------:R-:W-:Y:S01]  /*14010*/  FADD.FTZ R39, R39, R36 ;  /* 0x0000002427277221 */ /* 0x000fe20000010000 */
[----:B------:R-:W2:Y:S01]  /*14020*/  LDSM.16.MT88.4 R16, [R149+0x9800] ;  /* 0x009800009510783b */ /* 0x000ea20000004200 */
[----:B------:R-:W-:Y:S02]  /*14030*/  FADD.FTZ R37, R38, R37 ;  /* 0x0000002526257221 */ /* 0x000fe40000010000 */
[----:B------:R-:W-:Y:S02]  /*14040*/  FADD.FTZ R32, R32, R39 ;  /* 0x0000002720207221 */ /* 0x000fe40000010000 */
[----:B------:R-:W-:Y:S01]  /*14050*/  F2FP.PACK_AB R4, R67, R50 ;  /* 0x000000324304723e */ /* 0x000fe200000000ff */
[----:B------:R-:W-:Y:S01]  /*14060*/  FADD.FTZ R26, R26, R37 ;  /* 0x000000251a1a7221 */ /* 0x000fe20000010000 */
[----:B------:R-:W-:Y:S01]  /*14070*/  F2FP.PACK_AB R5, R59, R0 ;  /* 0x000000003b05723e */ /* 0x000fe200000000ff */
[----:B------:R-:W-:Y:S01]  /*14080*/  FADD.FTZ R33, R33, R32 ;  /* 0x0000002021217221 */ /* 0x000fe20000010000 */
[----:B------:R-:W-:Y:S01]  /*14090*/  F2FP.PACK_AB R6, R177, R66 ;  /* 0x00000042b106723e */ /* 0x000fe200000000ff */
[----:B------:R-:W-:Y:S01]  /*140a0*/  FADD.FTZ R26, R29, R26 ;  /* 0x0000001a1d1a7221 */ /* 0x000fe20000010000 */
[----:B------:R-:W-:Y:S01]  /*140b0*/  F2FP.PACK_AB R7, R51, R2 ;  /* 0x000000023307723e */ /* 0x000fe200000000ff */
[----:B------:R-:W-:-:S04]  /*140c0*/  FADD.FTZ R24, R24, R33 ;  /* 0x0000002118187221 */ /* 0x000fc80000010000 */
[----:B------:R-:W-:Y:S02]  /*140d0*/  FADD.FTZ R25, R25, R24 ;  /* 0x0000001819197221 */ /* 0x000fe40000010000 */
[----:B-1----:R-:W-:Y:S02]  /*140e0*/  HMMA.16816.F32 R96, R4, R12, R96 ;  /* 0x0000000c0460723c */ /* 0x002fe40000001860 */
[----:B------:R-:W-:-:S04]  /*140f0*/  FADD.FTZ R34, R34, R25 ;  /* 0x0000001922227221 */ /* 0x000fc80000010000 */
[----:B------:R-:W-:Y:S02]  /*14100*/  FADD.FTZ R35, R35, R34 ;  /* 0x0000002223237221 */ /* 0x000fe40000010000 */
[----:B------:R-:W-:Y:S01]  /*14110*/  HMMA.16816.F32 R68, R4, R14, R68 ;  /* 0x0000000e0444723c */ /* 0x000fe20000001844 */
[----:B------:R-:W1:Y:S01]  /*14120*/  LDSM.16.MT88.4 R12, [R148+0x9800] ;  /* 0x00980000940c783b */ /* 0x000e620000004200 */
[----:B------:R-:W-:-:S04]  /*14130*/  FADD.FTZ R30, R30, R35 ;  /* 0x000000231e1e7221 */ /* 0x000fc80000010000 */
[----:B------:R-:W-:Y:S02]  /*14140*/  FADD.FTZ R31, R31, R30 ;  /* 0x0000001e1f1f7221 */ /* 0x000fe40000010000 */
[----:B---3--:R-:W-:Y:S02]  /*14150*/  HMMA.16816.F32 R72, R4, R8, R72 ;  /* 0x000000080448723c */ /* 0x008fe40000001848 */
        /* <DEDUP_REMOVED lines=18> */
[----:B-1----:R-:W-:Y:S03]  /*14280*/  HMMA.16816.F32 R88, R4, R12, R88 ;  /* 0x0000000c0458723c */ /* 0x002fe60000001858 */
[----:B------:R-:W-:-:S04]  /*14290*/  FADD.FTZ R8, R23, R8 ;  /* 0x0000000817087221 */ /* 0x000fc80000010000 */
[----:B------:R-:W-:Y:S01]  /*142a0*/  FADD.FTZ R9, R21, R8 ;  /* 0x0000000815097221 */ /* 0x000fe20000010000 */
[----:B------:R-:W-:Y:S03]  /*142b0*/  HMMA.16816.F32 R84, R4, R14, R84 ;  /* 0x0000000e0454723c */ /* 0x000fe60000001854 */
[----:B------:R-:W-:-:S04]  /*142c0*/  FADD.FTZ R9, R22, R9 ;  /* 0x0000000916097221 */ /* 0x000fc80000010000 */
[----:B------:R-:W-:-:S04]  /*142d0*/  FADD.FTZ R0, R0, R9 ;  /* 0x0000000900007221 */ /* 0x000fc80000010000 */
[----:B------:R-:W-:Y:S01]  /*142e0*/  FADD.FTZ R59, R59, R0 ;  /* 0x000000003b3b7221 */ /* 0x000fe20000010000 */
[----:B------:R-:W-:-:S03]  /*142f0*/  MOV R0, R3 ;  /* 0x0000000300007202 */ /* 0x000fc60000000f00 */
[----:B------:R-:W-:-:S04]  /*14300*/  FADD.FTZ R2, R2, R59 ;  /* 0x0000003b02027221 */ /* 0x000fc80000010000 */
[----:B------:R-:W-:Y:S01]  /*14310*/  FADD.FTZ R178, R51, R2 ;  /* 0x0000000233b27221 */ /* 0x000fe20000010000 */
[----:B------:R-:W-:Y:S02]  /*14320*/  MOV R2, R49 ;  /* 0x0000003100027202 */ /* 0x000fe40000000f00 */
.L_x_5936:
[----:B------:R-:W-:Y:S05]  /*14330*/  @!P6 BRA `(.L_x_5944) ;  /* 0x000035900000e947 */ /* 0x000fea0003800000 */
[----:B------:R-:W-:Y:S01]  /*14340*/  IMAD.MOV.U32 R176, RZ, RZ, c[0x0][0x1a0] ;  /* 0x00006800ffb07624 */ /* 0x000fe200078e00ff */
[----:B------:R-:W-:Y:S02]  /*14350*/  MOV R3, R0 ;  /* 0x0000000000037202 */ /* 0x000fe40000000f00 */
[----:B------:R-:W-:Y:S01]  /*14360*/  MOV R103, R2 ;  /* 0x0000000200677202 */ /* 0x000fe20000000f00 */
[----:B------:R-:W-:-:S05]  /*14370*/  IMAD.U32 R175, R176, -0x80, RZ ;  /* 0xffffff80b0af7824 */ /* 0x000fca00078e00ff */
[----:B------:R-:W-:Y:S02]  /*14380*/  SHF.R.S32.HI R174, RZ, 0x1f, R175 ;  /* 0x0000001fffae7819 */ /* 0x000fe400000114af */
.L_x_5948:
[----:B------:R-:W-:Y:S04]  /*14390*/  DEPBAR.LE SB0, 0x0 ;  /* 0x000080000000791a */ /* 0x000fe80000000000 */
[----:B------:R-:W-:Y:S01]  /*143a0*/  BAR.SYNC.DEFER_BLOCKING 0x0 ;  /* 0x0000000000007b1d */ /* 0x000fe20000010000 */
[----:B------:R-:W-:Y:S01]  /*143b0*/  ISETP.NE.AND P6, PT, R166, RZ, PT ;  /* 0x000000ffa600720c */ /* 0x000fe20003fc5270 */
[----:B------:R-:W-:Y:S01]  /*143c0*/  IMAD.MOV.U32 R20, RZ, RZ, R175 ;  /* 0x000000ffff147224 */ /* 0x000fe200078e00af */
[----:B------:R-:W-:Y:S01]  /*143d0*/  IADD3 R172, R172, -0x1, RZ ;  /* 0xffffffffacac7810 */ /* 0x000fe20007ffe0ff */
[----:B------:R-:W-:Y:S10]  /*143e0*/  IMAD.MOV.U32 R21, RZ, RZ, R174 ;  /* 0x000000ffff157224 */ /* 0x000ff400078e00ae */
        /* <DEDUP_REMOVED lines=60> */
.L_x_5945:
        /* <DEDUP_REMOVED lines=15> */
[C---:B------:R-:W-:Y:S01]  /*148a0*/  @!P0 LEA.HI.X R2, R176.reuse, R21, R2, 0x5, P1 ;  /* 0x00000015b0028211 */ /* 0x040fe200008f2c02 */
[----:B------:R-:W-:Y:S01]  /*148b0*/  @P0 STS.128 [R167+0x6800], RZ ;  /* 0x006800ffa7000388 */ /* 0x000fe20000000c00 */
[----:B------:R-:W-:Y:S01]  /*148c0*/  @!P0 LEA R28, P1, R19, R180, 0x1 ;  /* 0x000000b4131c8211 */ /* 0x000fe200078208ff */
[----:B------:R-:W-:Y:S01]  /*148d0*/  @!P0 IMAD.MOV.U32 R27, RZ, RZ, R21 ;  /* 0x000000ffff1b8224 */ /* 0x000fe200078e0015 */
[-C--:B------:R-:W-:Y:S01]  /*148e0*/  @!P0 LEA.HI.X R31, R17, R179.reuse, R0, 0x1, P2 ;  /* 0x000000b3111f8211 */ /* 0x080fe200010f0c00 */
[----:B------:R-:W-:Y:S01]  /*148f0*/  @!P0 IMAD.MOV.U32 R17, RZ, RZ, c[0x0][0x1a4] ;  /* 0x00006900ff118624 */ /* 0x000fe200078e00ff */
[----:B------:R-:W-:Y:S01]  /*14900*/  @!P0 LEA.HI.X R29, R19, R179, R2, 0x1, P1 ;  /* 0x000000b3131d8211 */ /* 0x000fe200008f0c02 */
[C---:B------:R-:W-:Y:S01]  /*14910*/  @!P0 IMAD.WIDE.U32 R26, R176.reuse, 0x30, R26 ;  /* 0x00000030b01a8825 */ /* 0x040fe200078e001a */
[C---:B------:R-:W-:Y:S01]  /*14920*/  @!P0 LEA R19, P1, R176.reuse, R20, 0x6 ;  /* 0x00000014b0138211 */ /* 0x040fe200078230ff */
        /* <DEDUP_REMOVED lines=21> */
[----:B------:R-:W-:Y:S04]  /*14a80*/  @!P0 IMAD.WIDE.U32 R22, R176, 0x50, R22 ;  /* 0x00000050b0168825 */ /* 0x000fe800078e0016 */
        /* <DEDUP_REMOVED lines=14> */
[----:B------:R-:W-:Y:S01]  /*14b70*/  @!P0 IMAD.WIDE.U32 R20, R176, 0x60, R20 ;  /* 0x00000060b0148825 */ /* 0x000fe200078e0014 */
        /* <DEDUP_REMOVED lines=14> */
[----:B------:R-:W-:Y:S01]  /*14c60*/  @!P0 LEA R40, P1, R32, R180, 0x1 ;  /* 0x000000b420288211 */ /* 0x000fe200078208ff */
[----:B------:R-:W-:Y:S02]  /*14c70*/  IMAD.MOV.U32 R180, RZ, RZ, R182 ;  /* 0x000000ffffb47224 */ /* 0x000fe400078e00b6 */
[----:B------:R-:W-:Y:S01]  /*14c80*/  @!PT LDS RZ, [RZ] ;  /* 0x00000000fffff984 */ /* 0x000fe20000000800 */
[----:B------:R-:W-:Y:S01]  /*14c90*/  @!PT LDS RZ, [RZ] ;  /* 0x00000000fffff984 */ /* 0x000fe20000000800 */
[----:B------:R-:W-:Y:S01]  /*14ca0*/  @!PT LDS RZ, [RZ] ;  /* 0x00000000fffff984 */ /* 0x000fe20000000800 */
[----:B------:R5:W-:Y:S01]  /*14cb0*/  @!P0 LDGSTS.E.BYPASS.LTC128B.128 [R167+0x9000], [R34.64] ;  /* 0x0900000022a78fae */ /* 0x000be2000b901d46 */
[----:B------:R-:W-:Y:S03]  /*14cc0*/  @!P0 IADD3 R0, R0, R33, RZ ;  /* 0x0000002100008210 */ /* 0x000fe60007ffe0ff */
[----:B------:R-:W-:Y:S01]  /*14cd0*/  @P0 STS.128 [R167+0x9800], RZ ;  /* 0x009800ffa7000388 */ /* 0x000fe20000000c00 */
[----:B------:R-:W-:Y:S01]  /*14ce0*/  @!P0 LEA.HI.X R41, R32, R179, R0, 0x1, P1 ;  /* 0x000000b320298211 */ /* 0x000fe200008f0c00 */
[----:B------:R-:W-:Y:S01]  /*14cf0*/  IMAD.MOV.U32 R179, RZ, RZ, R183 ;  /* 0x000000ffffb37224 */ /* 0x000fe200078e00b7 */
[----:B------:R-:W-:Y:S03]  /*14d00*/  ISETP.GT.AND P1, PT, R172, R159, PT ;  /* 0x0000009fac00720c */ /* 0x000fe60003f24270 */
[----:B------:R-:W-:Y:S01]  /*14d10*/  @!PT LDS RZ, [RZ] ;  /* 0x00000000fffff984 */ /* 0x000fe20000000800 */
[----:B------:R-:W-:Y:S01]  /*14d20*/  @!PT LDS RZ, [RZ] ;  /* 0x00000000fffff984 */ /* 0x000fe20000000800 */
[----:B------:R-:W-:Y:S01]  /*14d30*/  @!PT LDS RZ, [RZ] ;  /* 0x00000000fffff984 */ /* 0x000fe20000000800 */
[----:B------:R1:W-:Y:S04]  /*14d40*/  @!P0 LDGSTS.E.BYPASS.LTC128B.128 [R167+0x9800], [R40.64] ;  /* 0x0980000028a78fae */ /* 0x0003e8000b901d46 */
[----:B------:R-:W-:Y:S04]  /*14d50*/  LDSM.16.M88.4 R104, [R158] ;  /* 0x000000009e68783b */ /* 0x000fe80000000200 */
[----:B------:R-:W1:Y:S04]  /*14d60*/  LDSM.16.M88.4 R108, [R157+0x2000] ;  /* 0x002000009d6c783b */ /* 0x000e680000000200 */
[----:B------:R-:W2:Y:S04]  /*14d70*/  LDSM.16.M88.4 R112, [R157+0x2800] ;  /* 0x002800009d70783b */ /* 0x000ea80000000200 */
[----:B------:R-:W2:Y:S04]  /*14d80*/  LDSM.16.M88.4 R116, [R157+0x3000] ;  /* 0x003000009d74783b */ /* 0x000ea80000000200 */
[----:B------:R-:W0:Y:S04]  /*14d90*/  LDGDEPBAR ;  /* 0x00000000000079af */ /* 0x000e280000000000 */
[----:B------:R-:W2:Y:S04]  /*14da0*/  LDSM.16.M88.4 R120, [R157+0x3800] ;  /* 0x003800009d78783b */ /* 0x000ea80000000200 */
[----:B------:R-:W3:Y:S04]  /*14db0*/  LDSM.16.M88.4 R124, [R157+0x4000] ;  /* 0x004000009d7c783b */ /* 0x000ee80000000200 */
[----:B------:R-:W3:Y:S04]  /*14dc0*/  LDSM.16.M88.4 R128, [R157+0x4800] ;  /* 0x004800009d80783b */ /* 0x000ee80000000200 */
[----:B------:R-:W3:Y:S04]  /*14dd0*/  LDSM.16.M88.4 R132, [R157+0x5000] ;  /* 0x005000009d84783b */ /* 0x000ee80000000200 */
[----:B------:R-:W3:Y:S01]  /*14de0*/  LDSM.16.M88.4 R136, [R157+0x5800] ;  /* 0x005800009d88783b */ /* 0x000ee20000000200 */
[C---:B-1----:R-:W-:Y:S08]  /*14df0*/  HMMA.16816.F32 R4, R104.reuse, R108, RZ ;  /* 0x0000006c6804723c */ /* 0x042ff000000018ff */
[C---:B------:R-:W-:Y:S01]  /*14e00*/  HMMA.16816.F32 R8, R104.reuse, R110, RZ ;  /* 0x0000006e6808723c */ /* 0x040fe200000018ff */
[----:B------:R-:W-:Y:S07]  /*14e10*/  LDSM.16.M88.4 R108, [R156] ;  /* 0x000000009c6c783b */ /* 0x000fee0000000200 */
[C---:B--2---:R-:W-:Y:S08]  /*14e20*/  HMMA.16816.F32 R12, R104.reuse, R112, RZ ;  /* 0x00000070680c723c */ /* 0x044ff000000018ff */
[C---:B------:R-:W-:Y:S01]  /*14e30*/  HMMA.16816.F32 R16, R104.reuse, R114, RZ ;  /* 0x000000726810723c */ /* 0x040fe200000018ff */
[----:B------:R-:W1:Y:S07]  /*14e40*/  LDSM.16.M88.4 R112, [R151+0x2000] ;  /* 0x002000009770783b */ /* 0x000e6e0000000200 */
[C---:B------:R-:W-:Y:S08]  /*14e50*/  HMMA.16816.F32 R20, R104.reuse, R116, RZ ;  /* 0x000000746814723c */ /* 0x040ff000000018ff */
[C---:B----4-:R-:W-:Y:S01]  /*14e60*/  HMMA.16816.F32 R24, R104.reuse, R118, RZ ;  /* 0x000000766818723c */ /* 0x050fe200000018ff */
[----:B------:R-:W2:Y:S07]  /*14e70*/  LDSM.16.M88.4 R116, [R151+0x2800] ;  /* 0x002800009774783b */ /* 0x000eae0000000200 */
[C---:B------:R-:W-:Y:S08]  /*14e80*/  HMMA.16816.F32 R28, R104.reuse, R120, RZ ;  /* 0x00000078681c723c */ /* 0x040ff000000018ff */
[C---:B-----5:R-:W-:Y:S01]  /*14e90*/  HMMA.16816.F32 R32, R104.reuse, R122, RZ ;  /* 0x0000007a6820723c */ /* 0x060fe200000018ff */
[----:B------:R-:W4:Y:S07]  /*14ea0*/  LDSM.16.M88.4 R120, [R151+0x3000] ;  /* 0x003000009778783b */ /* 0x000f2e0000000200 */
[C---:B---3--:R-:W-:Y:S08]  /*14eb0*/  HMMA.16816.F32 R36, R104.reuse, R124, RZ ;  /* 0x0000007c6824723c */ /* 0x048ff000000018ff */
        /* <DEDUP_REMOVED lines=29> */
[C---:B---3--:R-:W-:Y:S08]  /*15090*/  HMMA.16816.F32 R60, R108.reuse, R104, R60 ;  /* 0x000000686c3c723c */ /* 0x048ff0000000183c */
[----:B------:R-:W-:Y:S01]  /*150a0*/  HMMA.16816.F32 R64, R108, R106, R64 ;  /* 0x0000006a6c40723c */ /* 0x000fe20000001840 */
[----:B------:R-:W3:Y:S04]  /*150b0*/  LDSM.16.M88.4 R104, [R146] ;  /* 0x000000009268783b */ /* 0x000ee80000000200 */
[----:B------:R-:W4:Y:S03]  /*150c0*/  LDSM.16.M88.4 R108, [R145] ;  /* 0x00000000916c783b */ /* 0x000f260000000200 */
[C---:B-1----:R-:W-:Y:S08]  /*150d0*/  HMMA.16816.F32 R4, R112.reuse, R116, R4 ;  /* 0x000000747004723c */ /* 0x042ff00000001804 */
[C---:B------:R-:W-:Y:S01]  /*150e0*/  HMMA.16816.F32 R8, R112.reuse, R118, R8 ;  /* 0x000000767008723c */ /* 0x040fe20000001808 */
[----:B------:R-:W-:Y:S07]  /*150f0*/  LDSM.16.M88.4 R116, [R143] ;  /* 0x000000008f74783b */ /* 0x000fee0000000200 */
[C---:B--2---:R-:W-:Y:S08]  /*15100*/  HMMA.16816.F32 R12, R112.reuse, R120, R12 ;  /* 0x00000078700c723c */ /* 0x044ff0000000180c */
[C---:B------:R-:W-:Y:S01]  /*15110*/  HMMA.16816.F32 R16, R112.reuse, R122, R16 ;  /* 0x0000007a7010723c */ /* 0x040fe20000001810 */
[----:B------:R-:W-:Y:S07]  /*15120*/  LDSM.16.M88.4 R120, [R142] ;  /* 0x000000008e78783b */ /* 0x000fee0000000200 */
[C---:B---3--:R-:W-:Y:S08]  /*15130*/  HMMA.16816.F32 R20, R112.reuse, R104, R20 ;  /* 0x000000687014723c */ /* 0x048ff00000001814 */
        /* <DEDUP_REMOVED lines=104> */
.L_x_5947:
[----:B------:R1:W-:Y:S01]  /*157c0*/  @P0 STS.128 [R167+0x2000], RZ ;  /* 0x002000ffa7000388 */ /* 0x0003e20000000c00 */
[----:B------:R-:W-:Y:S01]  /*157d0*/  @!P0 IMAD.MOV.U32 R2, RZ, RZ, c[0x0][0x19c] ;  /* 0x00006700ff028624 */ /* 0x000fe200078e00ff */
[----:B------:R-:W-:Y:S01]  /*157e0*/  @!P0 MOV R114, R104 ;  /* 0x0000006800728202 */ /* 0x000fe20000000f00 */
[----:B------:R-:W-:Y:S01]  /*157f0*/  @!P0 IMAD.MOV.U32 R102, RZ, RZ, c[0x0][0x19c] ;  /* 0x00006700ff668624 */ /* 0x000fe200078e00ff */
[----:B------:R-:W-:Y:S01]  /*15800*/  LEA R120, P4, R104, R170, 0x1 ;  /* 0x000000aa68787211 */ /* 0x000fe200078808ff */
[--C-:B------:R-:W-:Y:S01]  /*15810*/  @!P0 IMAD.MOV.U32 R116, RZ, RZ, R104.reuse ;  /* 0x000000ffff748224 */ /* 0x100fe200078e0068 */
[CC--:B------:R-:W-:Y:S01]  /*15820*/  @!P0 LEA R109, P2, R121.reuse, R104.reuse, 0x5 ;  /* 0x00000068796d8211 */ /* 0x0c0fe200078428ff */
[--C-:B------:R-:W-:Y:S01]  /*15830*/  @!P0 IMAD.MOV.U32 R117, RZ, RZ, R105.reuse ;  /* 0x000000ffff758224 */ /* 0x100fe200078e0069 */
[-C--:B------:R-:W-:Y:S01]  /*15840*/  @!P0 LEA R111, P1, R121, R104.reuse, 0x6 ;  /* 0x00000068796f8211 */ /* 0x080fe200078230ff */
[--C-:B------:R-:W-:Y:S01]  /*15850*/  @!P0 IMAD.MOV.U32 R115, RZ, RZ, R105.reuse ;  /* 0x000000ffff738224 */ /* 0x100fe200078e0069 */
[----:B------:R-:W-:Y:S01]  /*15860*/  @!P0 IADD3 R107, P3, R163, R104, RZ ;  /* 0x00000068a36b8210 */ /* 0x000fe20007f7e0ff */
[----:B------:R-:W-:Y:S01]  /*15870*/  @!P0 IMAD.MOV.U32 R112, RZ, RZ, R104 ;  /* 0x000000ffff708224 */ /* 0x000fe200078e0068 */
[CC--:B------:R-:W-:Y:S01]  /*15880*/  @!P0 LEA.HI.X R2, R121.reuse, R105.reuse, R2, 0x5, P2 ;  /* 0x0000006979028211 */ /* 0x0c0fe200010f2c02 */
[--C-:B------:R-:W-:Y:S01]  /*15890*/  @!P0 IMAD.MOV.U32 R113, RZ, RZ, R105.reuse ;  /* 0x000000ffff718224 */ /* 0x100fe200078e0069 */
[CC--:B------:R-:W-:Y:S01]  /*158a0*/  @!P0 LEA.HI.X R102, R121.reuse, R105.reuse, R102, 0x6, P1 ;  /* 0x0000006979668211 */ /* 0x0c0fe200008f3466 */
[----:B------:R-:W-:Y:S01]  /*158b0*/  @!P0 IMAD.WIDE.U32 R118, R121, 0x30, R104 ;  /* 0x0000003079768825 */ /* 0x000fe200078e0068 */
[-C--:B------:R-:W-:Y:S02]  /*158c0*/  @!P0 LEA R106, P1, R107, R170.reuse, 0x1 ;  /* 0x000000aa6b6a8211 */ /* 0x080fe400078208ff */
[----:B------:R-:W-:Y:S01]  /*158d0*/  @!P0 IADD3.X R0, R162, R105, RZ, P3, !PT ;  /* 0x00000069a2008210 */ /* 0x000fe20001ffe4ff */
[----:B------:R-:W-:Y:S01]  /*158e0*/  @!P0 IMAD.WIDE.U32 R116, R121, 0x50, R116 ;  /* 0x0000005079748825 */ /* 0x000fe200078e0074 */
[-C--:B------:R-:W-:Y:S02]  /*158f0*/  @!P0 LEA R122, P2, R109, R170.reuse, 0x1 ;  /* 0x000000aa6d7a8211 */ /* 0x080fe400078408ff */
[-C--:B------:R-:W-:Y:S01]  /*15900*/  @!P0 LEA.HI.X R107, R107, R171.reuse, R0, 0x1, P1 ;  /* 0x000000ab6b6b8211 */ /* 0x080fe200008f0c00 */
[----:B------:R-:W-:Y:S01]  /*15910*/  @!P0 IMAD.WIDE.U32 R114, R121, 0x60, R114 ;  /* 0x0000006079728825 */ /* 0x000fe200078e0072 */
[-C--:B------:R-:W-:Y:S02]  /*15920*/  @!P0 LEA R124, P1, R111, R170.reuse, 0x1 ;  /* 0x000000aa6f7c8211 */ /* 0x080fe400078208ff */
[-C--:B------:R-:W-:Y:S01]  /*15930*/  @!P0 LEA.HI.X R123, R109, R171.reuse, R2, 0x1, P2 ;  /* 0x000000ab6d7b8211 */ /* 0x080fe200010f0c02 */
[----:B------:R-:W-:Y:S01]  /*15940*/  @!P0 IMAD.WIDE.U32 R112, R121, 0x70, R112 ;  /* 0x0000007079708825 */ /* 0x000fe200078e0070 */
[-C--:B------:R-:W-:Y:S02]  /*15950*/  LEA.HI.X R121, R104, R171.reuse, R105, 0x1, P4 ;  /* 0x000000ab68797211 */ /* 0x080fe400020f0c69 */
[-C--:B------:R-:W-:Y:S01]  /*15960*/  @!P0 LEA.HI.X R125, R111, R171.reuse, R102, 0x1, P1 ;  /* 0x000000ab6f7d8211 */ /* 0x080fe200008f0c66 */
[----:B------:R-:W-:Y:S01]  /*15970*/  @!P0 IMAD.MOV.U32 R104, RZ, RZ, c[0x0][0x19c] ;  /* 0x00006700ff688624 */ /* 0x000fe200078e00ff */
[-C--:B------:R-:W-:Y:S01]  /*15980*/  @!P0 LEA R126, P3, R116, R170.reuse, 0x1 ;  /* 0x000000aa747e8211 */ /* 0x080fe200078608ff */
        /* <DEDUP_REMOVED lines=8> */
[----:B------:R-:W-:Y:S01]  /*15a10*/  @!P0 IMAD.MOV.U32 R0, RZ, RZ, c[0x0][0x19c] ;  /* 0x00006700ff008624 */ /* 0x000fe200078e00ff */
[----:B------:R-:W-:Y:S01]  /*15a20*/  @!P0 MOV R2, c[0x0][0x19c] ;  /* 0x0000670000028a02 */ /* 0x000fe20000000f00 */
[----:B------:R-:W-:Y:S01]  /*15a30*/  @!P0 IMAD.IADD R105, R105, 0x1, R119 ;  /* 0x0000000169698824 */ /* 0x000fe200078e0277 */
[----:B------:R-:W-:Y:S01]  /*15a40*/  @!PT LDS RZ, [RZ] ;  /* 0x00000000fffff984 */ /* 0x000fe20000000800 */
[----:B------:R-:W-:Y:S01]  /*15a50*/  @!PT LDS RZ, [RZ] ;  /* 0x00000000fffff984 */ /* 0x000fe20000000800 */
[----:B------:R-:W-:Y:S01]  /*15a60*/  @!PT LDS RZ, [RZ] ;  /* 0x00000000fffff984 */ /* 0x000fe20000000800 */
[----:B------:R1:W-:Y:S01]  /*15a70*/  @!P0 LDGSTS.E.BYPASS.LTC128B.128 [R167+0x2800], [R106.64] ;  /* 0x028000006aa78fae */ /* 0x0003e2000b901d46 */
[----:B------:R-:W-:Y:S02]  /*15a80*/  @!P0 IMAD R109, R0, 0x50, RZ ;  /* 0x00000050006d8824 */ /* 0x000fe400078e02ff */
[----:B------:R-:W-:Y:S01]  /*15a90*/  @!P0 IMAD R119, R2, 0x70, RZ ;  /* 0x0000007002778824 */ /* 0x000fe200078e02ff */
[----:B------:R1:W-:Y:S01]  /*15aa0*/  @P0 STS.128 [R167+0x3000], RZ ;  /* 0x003000ffa7000388 */ /* 0x0003e20000000c00 */
[----:B------:R-:W-:Y:S01]  /*15ab0*/  @!P0 LEA.HI.X R105, R118, R171, R105, 0x1, P1 ;  /* 0x000000ab76698211 */ /* 0x000fe200008f0c69 */
[----:B------:R-:W-:Y:S01]  /*15ac0*/  @!P0 IMAD.IADD R109, R109, 0x1, R117 ;  /* 0x000000016d6d8824 */ /* 0x000fe200078e0275 */
[----:B------:R-:W-:Y:S01]  /*15ad0*/  @!P0 LEA R110, P1, R112, R170, 0x1 ;  /* 0x000000aa706e8211 */ /* 0x000fe200078208ff */
[----:B------:R-:W-:Y:S01]  /*15ae0*/  @!PT LDS RZ, [RZ] ;  /* 0x00000000fffff984 */ /* 0x000fe20000000800 */
[----:B------:R-:W-:Y:S01]  /*15af0*/  @!PT LDS RZ, [RZ] ;  /* 0x00000000fffff984 */ /* 0x000fe20000000800 */
[----:B------:R-:W-:Y:S01]  /*15b00*/  @!PT LDS RZ, [RZ] ;  /* 0x00000000fffff984 */ /* 0x000fe20000000800 */
[----:B------:R1:W-:Y:S01]  /*15b10*/  @!P0 LDGSTS.E.BYPASS.LTC128B.128 [R167+0x3000], [R122.64] ;  /* 0x030000007aa78fae */ /* 0x0003e2000b901d46 */
[----:B------:R-:W-:Y:S01]  /*15b20*/  @!P0 IADD3 R119, R119, R113, RZ ;  /* 0x0000007177778210 */ /* 0x000fe20007ffe0ff */
[----:B------:R-:W-:Y:S01]  /*15b30*/  @!P0 IMAD.MOV.U32 R102, RZ, RZ, c[0x0][0x19c] ;  /* 0x00006700ff668624 */ /* 0x000fe200078e00ff */
[-C--:B------:R-:W-:Y:S01]  /*15b40*/  @!P0 LEA.HI.X R127, R116, R171.reuse, R109, 0x1, P3 ;  /* 0x000000ab747f8211 */ /* 0x080fe200018f0c6d */
[----:B------:R1:W-:Y:S01]  /*15b50*/  @P0 STS.128 [R167+0x3800], RZ ;  /* 0x003800ffa7000388 */ /* 0x0003e20000000c00 */
[----:B------:R-:W-:Y:S02]  /*15b60*/  IMAD.MOV.U32 R170, RZ, RZ, R120 ;  /* 0x000000ffffaa7224 */ /* 0x000fe400078e0078 */
[----:B------:R-:W-:Y:S01]  /*15b70*/  @!P0 IMAD R111, R102, 0x60, RZ ;  /* 0x00000060666f8824 */ /* 0x000fe200078e02ff */
[----:B------:R-:W-:Y:S01]  /*15b80*/  @!PT LDS RZ, [RZ] ;  /* 0x00000000fffff984 */ /* 0x000fe20000000800 */
[----:B------:R-:W-:Y:S01]  /*15b90*/  @!PT LDS RZ, [RZ] ;  /* 0x00000000fffff984 */ /* 0x000fe20000000800 */
[----:B------:R-:W-:Y:S01]  /*15ba0*/  @!PT LDS RZ, [RZ] ;  /* 0x00000000fffff984 */ /* 0x000fe20000000800 */
[----:B------:R1:W-:Y:S03]  /*15bb0*/  @!P0 LDGSTS.E.BYPASS.LTC128B.128 [R167+0x3800], [R104.64] ;  /* 0x0380000068a78fae */ /* 0x0003e6000b901d46 */
[----:B------:R-:W-:Y:S01]  /*15bc0*/  @!P0 IMAD.IADD R111, R111, 0x1, R115 ;  /* 0x000000016f6f8824 */ /* 0x000fe200078e0273 */
[----:B------:R1:W-:Y:S04]  /*15bd0*/  @P0 STS.128 [R167+0x4000], RZ ;  /* 0x004000ffa7000388 */ /* 0x0003e80000000c00 */
        /* <DEDUP_REMOVED lines=23> */
.L_x_5946:
[----:B------:R-:W-:Y:S01]  /*15d50*/  FMNMX.FTZ R0, R4, R103, !PT ;  /* 0x0000006704007209 */ /* 0x000fe20007810000 */
[----:B------:R-:W-:Y:S01]  /*15d60*/  LDSM.16.MT88.4 R112, [R149+0x6000] ;  /* 0x006000009570783b */ /* 0x000fe20000004200 */
        /* <DEDUP_REMOVED lines=77> */
[----:B------:R-:W-:Y:S01]  /*16240*/  FADD.FTZ R103, -R0, R3 ;  /* 0x0000000300677221 */ /* 0x000fe20000010100 */
[----:B------:R-:W-:Y:S01]  /*16250*/  FSEL R116, R116, RZ, P0 ;  /* 0x000000ff74747208 */ /* 0x000fe20000000000 */
[----:B------:R-:W1:Y:S01]  /*16260*/  MUFU.EX2 R102, R104 ;  /* 0x0000006800667308 */ /* 0x000e620000000800 */
[----:B------:R-:W-:Y:S01]  /*16270*/  FSETP.NEU.FTZ.AND P0, PT, R0, -INF , PT ;  /* 0xff8000000000780b */ /* 0x000fe20003f1d000 */
[----:B------:R-:W-:Y:S01]  /*16280*/  FMUL.FTZ R3, R103, c[0x0][0x23c] ;  /* 0x00008f0067037a20 */ /* 0x000fe20000410000 */
[----:B------:R-:W-:Y:S01]  /*16290*/  MOV R103, R2 ;  /* 0x0000000200677202 */ /* 0x000fe20000000f00 */
[--C-:B------:R-:W-:Y:S02]  /*162a0*/  FFMA.FTZ R131, R32, c[0x0][0x23c], -R116.reuse ;  /* 0x00008f0020837a23 */ /* 0x100fe40000010874 */
[--C-:B------:R-:W-:Y:S02]  /*162b0*/  FFMA.FTZ R132, R33, c[0x0][0x23c], -R116.reuse ;  /* 0x00008f0021847a23 */ /* 0x100fe40000010874 */
[--C-:B------:R-:W-:Y:S01]  /*162c0*/  FFMA.FTZ R124, R5, c[0x0][0x23c], -R116.reuse ;  /* 0x00008f00057c7a23 */ /* 0x100fe20000010874 */
[----:B------:R-:W-:Y:S01]  /*162d0*/  FSEL R5, R105, RZ, P0 ;  /* 0x000000ff69057208 */ /* 0x000fe20000000000 */
[----:B------:R-:W2:Y:S01]  /*162e0*/  MUFU.EX2 R3, R3 ;  /* 0x0000000300037308 */ /* 0x000ea20000000800 */
[--C-:B------:R-:W-:Y:S01]  /*162f0*/  FFMA.FTZ R127, R4, c[0x0][0x23c], -R116.reuse ;  /* 0x00008f00047f7a23 */ /* 0x100fe20000010874 */
[----:B------:R-:W-:Y:S01]  /*16300*/  ISETP.GT.AND P0, PT, R172, R159, PT ;  /* 0x0000009fac00720c */ /* 0x000fe20003f04270 */
[--C-:B------:R-:W-:Y:S02]  /*16310*/  FFMA.FTZ R128, R8, c[0x0][0x23c], -R116.reuse ;  /* 0x00008f0008807a23 */ /* 0x100fe40000010874 */
[--C-:B------:R-:W-:Y:S02]  /*16320*/  FFMA.FTZ R130, R22, c[0x0][0x23c], -R5.reuse ;  /* 0x00008f0016827a23 */ /* 0x100fe40000010805 */
[--C-:B------:R-:W-:Y:S02]  /*16330*/  FFMA.FTZ R125, R23, c[0x0][0x23c], -R5.reuse ;  /* 0x00008f00177d7a23 */ /* 0x100fe40000010805 */
[--C-:B------:R-:W-:Y:S01]  /*16340*/  FFMA.FTZ R133, R34, c[0x0][0x23c], -R5.reuse ;  /* 0x00008f0022857a23 */ /* 0x100fe20000010805 */
[----:B------:R-:W-:Y:S01]  /*16350*/  MUFU.EX2 R127, R127 ;  /* 0x0000007f007f7308 */ /* 0x000fe20000000800 */
[--C-:B------:R-:W-:Y:S02]  /*16360*/  FFMA.FTZ R134, R35, c[0x0][0x23c], -R5.reuse ;  /* 0x00008f0023867a23 */ /* 0x100fe40000010805 */
[----:B------:R-:W-:Y:S01]  /*16370*/  LDSM.16.MT88.4 R32, [R150+0x7800] ;  /* 0x007800009620783b */ /* 0x000fe20000004200 */
[C---:B-1----:R-:W-:Y:S02]  /*16380*/  FMUL.FTZ R8, R102.reuse, R96 ;  /* 0x0000006066087220 */ /* 0x042fe40000410000 */
[C---:B------:R-:W-:Y:S02]  /*16390*/  FMUL.FTZ R68, R102.reuse, R68 ;  /* 0x0000004466447220 */ /* 0x040fe40000410000 */
[C---:B------:R-:W-:Y:S02]  /*163a0*/  FMUL.FTZ R69, R102.reuse, R69 ;  /* 0x0000004566457220 */ /* 0x040fe40000410000 */
[----:B------:R-:W1:Y:S01]  /*163b0*/  MUFU.EX2 R124, R124 ;  /* 0x0000007c007c7308 */ /* 0x000e620000000800 */
[----:B------:R-:W3:Y:S01]  /*163c0*/  LDSM.16.MT88.4 R104, [R152+0x6000] ;  /* 0x006000009868783b */ /* 0x000ee20000004200 */
[C---:B------:R-:W-:Y:S02]  /*163d0*/  FMUL.FTZ R72, R102.reuse, R72 ;  /* 0x0000004866487220 */ /* 0x040fe40000410000 */
[C---:B--2---:R-:W-:Y:S02]  /*163e0*/  FMUL.FTZ R70, R3.reuse, R70 ;  /* 0x0000004603467220 */ /* 0x044fe40000410000 */
[----:B------:R-:W-:Y:S02]  /*163f0*/  FMUL.FTZ R71, R3, R71 ;  /* 0x0000004703477220 */ /* 0x000fe40000410000 */
[----:B------:R-:W-:Y:S02]  /*16400*/  FMUL.FTZ R73, R102, R73 ;  /* 0x0000004966497220 */ /* 0x000fe40000410000 */
[----:B------:R-:W-:Y:S01]  /*16410*/  MUFU.EX2 R128, R128 ;  /* 0x0000008000807308 */ /* 0x000fe20000000800 */
[--C-:B------:R-:W-:Y:S02]  /*16420*/  FFMA.FTZ R129, R6, c[0x0][0x23c], -R5.reuse ;  /* 0x00008f0006817a23 */ /* 0x100fe40000010805 */
[--C-:B------:R-:W-:Y:S02]  /*16430*/  FFMA.FTZ R126, R7, c[0x0][0x23c], -R5.reuse ;  /* 0x00008f00077e7a23 */ /* 0x100fe40000010805 */
[--C-:B------:R-:W-:Y:S02]  /*16440*/  FFMA.FTZ R117, R9, c[0x0][0x23c], -R116.reuse ;  /* 0x00008f0009757a23 */ /* 0x100fe40000010874 */
[--C-:B------:R-:W-:Y:S02]  /*16450*/  FFMA.FTZ R118, R10, c[0x0][0x23c], -R5.reuse ;  /* 0x00008f000a767a23 */ /* 0x100fe40000010805 */
[--C-:B------:R-:W-:Y:S01]  /*16460*/  FFMA.FTZ R119, R11, c[0x0][0x23c], -R5.reuse ;  /* 0x00008f000b777a23 */ /* 0x100fe20000010805 */
[----:B------:R-:W-:Y:S01]  /*16470*/  MUFU.EX2 R129, R129 ;  /* 0x0000008100817308 */ /* 0x000fe20000000800 */
[----:B------:R-:W-:Y:S02]  /*16480*/  FMUL.FTZ R9, R102, R97 ;  /* 0x0000006166097220 */ /* 0x000fe40000410000 */
[C---:B------:R-:W-:Y:S01]  /*16490*/  FMUL.FTZ R10, R3.reuse, R98 ;  /* 0x00000062030a7220 */ /* 0x040fe20000410000 */
[----:B-1----:R-:W-:Y:S01]  /*164a0*/  F2FP.PACK_AB R96, R124, R127 ;  /* 0x0000007f7c60723e */ /* 0x002fe200000000ff */
[C---:B------:R-:W-:Y:S02]  /*164b0*/  FMUL.FTZ R11, R3.reuse, R99 ;  /* 0x00000063030b7220 */ /* 0x040fe40000410000 */
[C---:B------:R-:W-:Y:S02]  /*164c0*/  FMUL.FTZ R74, R3.reuse, R74 ;  /* 0x0000004a034a7220 */ /* 0x040fe40000410000 */
[----:B------:R-:W-:Y:S01]  /*164d0*/  FMUL.FTZ R75, R3, R75 ;  /* 0x0000004b034b7220 */ /* 0x000fe20000410000 */
[----:B------:R-:W1:Y:S01]  /*164e0*/  MUFU.EX2 R126, R126 ;  /* 0x0000007e007e7308 */ /* 0x000e620000000800 */
[--C-:B------:R-:W-:Y:S02]  /*164f0*/  FFMA.FTZ R6, R12, c[0x0][0x23c], -R116.reuse ;  /* 0x00008f000c067a23 */ /* 0x100fe40000010874 */
[C---:B------:R-:W-:Y:S02]  /*16500*/  FMUL.FTZ R12, R102.reuse, R92 ;  /* 0x0000005c660c7220 */ /* 0x040fe40000410000 */
[--C-:B------:R-:W-:Y:S02]  /*16510*/  FFMA.FTZ R7, R13, c[0x0][0x23c], -R116.reuse ;  /* 0x00008f000d077a23 */ /* 0x100fe40000010874 */
[----:B------:R-:W-:Y:S02]  /*16520*/  FMUL.FTZ R13, R102, R93 ;  /* 0x0000005d660d7220 */ /* 0x000fe40000410000 */
[--C-:B------:R-:W-:Y:S01]  /*16530*/  FFMA.FTZ R120, R14, c[0x0][0x23c], -R5.reuse ;  /* 0x00008f000e787a23 */ /* 0x100fe20000010805 */
[----:B------:R-:W2:Y:S01]  /*16540*/  MUFU.EX2 R117, R117 ;  /* 0x0000007500757308 */ /* 0x000ea20000000800 */
[----:B------:R-:W-:Y:S02]  /*16550*/  FMUL.FTZ R14, R3, R94 ;  /* 0x0000005e030e7220 */ /* 0x000fe40000410000 */
[--C-:B------:R-:W-:Y:S02]  /*16560*/  FFMA.FTZ R121, R15, c[0x0][0x23c], -R5.reuse ;  /* 0x00008f000f797a23 */ /* 0x100fe40000010805 */
[C---:B------:R-:W-:Y:S02]  /*16570*/  FMUL.FTZ R15, R3.reuse, R95 ;  /* 0x0000005f030f7220 */ /* 0x040fe40000410000 */
[----:B------:R-:W4:Y:S01]  /*16580*/  LDSM.16.MT88.4 R92, [R148+0x6000] ;  /* 0x00600000945c783b */ /* 0x000f220000004200 */
[C---:B------:R-:W-:Y:S02]  /*16590*/  FMUL.FTZ R76, R102.reuse, R76 ;  /* 0x0000004c664c7220 */ /* 0x040fe40000410000 */
[----:B------:R-:W-:Y:S01]  /*165a0*/  MUFU.EX2 R118, R118 ;  /* 0x0000007600767308 */ /* 0x000fe20000000800 */
[----:B------:R-:W-:Y:S02]  /*165b0*/  FMUL.FTZ R77, R102, R77 ;  /* 0x0000004d664d7220 */ /* 0x000fe40000410000 */
[C---:B------:R-:W-:Y:S01]  /*165c0*/  FMUL.FTZ R78, R3.reuse, R78 ;  /* 0x0000004e034e7220 */ /* 0x040fe20000410000 */
[----:B-1----:R-:W-:Y:S01]  /*165d0*/  F2FP.PACK_AB R97, R126, R129 ;  /* 0x000000817e61723e */ /* 0x002fe200000000ff */
[C---:B------:R-:W-:Y:S02]  /*165e0*/  FMUL.FTZ R79, R3.reuse, R79 ;  /* 0x0000004f034f7220 */ /* 0x040fe40000410000 */
[C---:B------:R-:W-:Y:S02]  /*165f0*/  FMUL.FTZ R80, R102.reuse, R80 ;  /* 0x0000005066507220 */ /* 0x040fe40000410000 */
[C---:B------:R-:W-:Y:S01]  /*16600*/  FMUL.FTZ R81, R102.reuse, R81 ;  /* 0x0000005166517220 */ /* 0x040fe20000410000 */
[----:B------:R-:W1:Y:S01]  /*16610*/  MUFU.EX2 R119, R119 ;  /* 0x0000007700777308 */ /* 0x000e620000000800 */
[C---:B------:R-:W-:Y:S02]  /*16620*/  FMUL.FTZ R82, R3.reuse, R82 ;  /* 0x0000005203527220 */ /* 0x040fe40000410000 */
[----:B------:R-:W-:Y:S01]  /*16630*/  FMUL.FTZ R83, R3, R83 ;  /* 0x0000005303537220 */ /* 0x000fe20000410000 */
[----:B--2---:R-:W-:Y:S01]  /*16640*/  F2FP.PACK_AB R98, R117, R128 ;  /* 0x000000807562723e */ /* 0x004fe200000000ff */
[C---:B------:R-:W-:Y:S02]  /*16650*/  FMUL.FTZ R84, R102.reuse, R84 ;  /* 0x0000005466547220 */ /* 0x040fe40000410000 */
[----:B------:R-:W-:Y:S02]  /*16660*/  FMUL.FTZ R85, R102, R85 ;  /* 0x0000005566557220 */ /* 0x000fe40000410000 */
[C---:B------:R-:W-:Y:S01]  /*16670*/  FMUL.FTZ R86, R3.reuse, R86 ;  /* 0x0000005603567220 */ /* 0x040fe20000410000 */
[----:B------:R-:W-:Y:S01]  /*16680*/  MUFU.EX2 R6, R6 ;  /* 0x0000000600067308 */ /* 0x000fe20000000800 */
[----:B------:R-:W-:Y:S02]  /*16690*/  FMUL.FTZ R87, R3, R87 ;  /* 0x0000005703577220 */ /* 0x000fe40000410000 */
[--C-:B------:R-:W-:Y:S02]  /*166a0*/  FFMA.FTZ R122, R16, c[0x0][0x23c], -R116.reuse ;  /* 0x00008f00107a7a23 */ /* 0x100fe40000010874 */
[C---:B------:R-:W-:Y:S02]  /*166b0*/  FMUL.FTZ R16, R102.reuse, R88 ;  /* 0x0000005866107220 */ /* 0x040fe40000410000 */
[--C-:B------:R-:W-:Y:S02]  /*166c0*/  FFMA.FTZ R123, R17, c[0x0][0x23c], -R116.reuse ;  /* 0x00008f00117b7a23 */ /* 0x100fe40000010874 */
[----:B------:R-:W-:Y:S01]  /*166d0*/  FMUL.FTZ R17, R102, R89 ;  /* 0x0000005966117220 */ /* 0x000fe20000410000 */
[----:B------:R-:W2:Y:S01]  /*166e0*/  MUFU.EX2 R7, R7 ;  /* 0x0000000700077308 */ /* 0x000ea20000000800 */
[--C-:B------:R-:W-:Y:S02]  /*166f0*/  FFMA.FTZ R40, R40, c[0x0][0x23c], -R116.reuse ;  /* 0x00008f0028287a23 */ /* 0x100fe40000010874 */
[--C-:B------:R-:W-:Y:S01]  /*16700*/  FFMA.FTZ R41, R41, c[0x0][0x23c], -R116.reuse ;  /* 0x00008f0029297a23 */ /* 0x100fe20000010874 */
[----:B-1----:R-:W-:Y:S01]  /*16710*/  F2FP.PACK_AB R99, R119, R118 ;  /* 0x000000767763723e */ /* 0x002fe200000000ff */
[--C-:B------:R-:W-:Y:S02]  /*16720*/  FFMA.FTZ R42, R42, c[0x0][0x23c], -R5.reuse ;  /* 0x00008f002a2a7a23 */ /* 0x100fe40000010805 */
[--C-:B------:R-:W-:Y:S02]  /*16730*/  FFMA.FTZ R43, R43, c[0x0][0x23c], -R5.reuse ;  /* 0x00008f002b2b7a23 */ /* 0x100fe40000010805 */
[--C-:B------:R-:W-:Y:S01]  /*16740*/  FFMA.FTZ R44, R44, c[0x0][0x23c], -R116.reuse ;  /* 0x00008f002c2c7a23 */ /* 0x100fe20000010874 */
[----:B------:R-:W-:Y:S01]  /*16750*/  MUFU.EX2 R120, R120 ;  /* 0x0000007800787308 */ /* 0x000fe20000000800 */
[C---:B---3--:R-:W-:Y:S05]  /*16760*/  HMMA.16816.F32 R8, R96.reuse, R104, R8 ;  /* 0x000000686008723c */ /* 0x048fea0000001808 */
[--C-:B------:R-:W-:Y:S02]  /*16770*/  FFMA.FTZ R45, R45, c[0x0][0x23c], -R116.reuse ;  /* 0x00008f002d2d7a23 */ /* 0x100fe40000010874 */
[--C-:B------:R-:W-:Y:S01]  /*16780*/  FFMA.FTZ R46, R46, c[0x0][0x23c], -R5.reuse ;  /* 0x00008f002e2e7a23 */ /* 0x100fe20000010805 */
[C---:B------:R-:W-:Y:S01]  /*16790*/  HMMA.16816.F32 R68, R96.reuse, R106, R68 ;  /* 0x0000006a6044723c */ /* 0x040fe20000001844 */
[----:B------:R-:W1:Y:S01]  /*167a0*/  MUFU.EX2 R121, R121 ;  /* 0x0000007900797308 */ /* 0x000e620000000800 */
[----:B------:R-:W3:Y:S02]  /*167b0*/  LDSM.16.MT88.4 R104, [R152+0x6800] ;  /* 0x006800009868783b */ /* 0x000ee40000004200 */
[----:B------:R-:W-:Y:S01]  /*167c0*/  FFMA.FTZ R47, R47, c[0x0][0x23c], -R5 ;  /* 0x00008f002f2f7a23 */ /* 0x000fe20000010805 */
[----:B--2---:R-:W-:Y:S01]  /*167d0*/  F2FP.PACK_AB R88, R7, R6 ;  /* 0x000000060758723e */ /* 0x004fe200000000ff */
[----:B------:R-:W-:Y:S02]  /*167e0*/  FFMA.FTZ R127, R102, R177, R127 ;  /* 0x000000b1667f7223 */ /* 0x000fe4000001007f */
[C---:B------:R-:W-:Y:S03]  /*167f0*/  HMMA.16816.F32 R72, R96.reuse, R108, R72 ;  /* 0x0000006c6048723c */ /* 0x040fe60000001848 */
[----:B------:R-:W-:Y:S01]  /*16800*/  MUFU.EX2 R122, R122 ;  /* 0x0000007a007a7308 */ /* 0x000fe20000000800 */
[--C-:B------:R-:W-:Y:S02]  /*16810*/  FFMA.FTZ R102, R55, c[0x0][0x23c], -R5.reuse ;  /* 0x00008f0037667a23 */ /* 0x100fe40000010805 */
[--C-:B------:R-:W-:Y:S02]  /*16820*/  FFMA.FTZ R55, R57, c[0x0][0x23c], -R116.reuse ;  /* 0x00008f0039377a23 */ /* 0x100fe40000010874 */
[C---:B------:R-:W-:Y:S04]  /*16830*/  HMMA.16816.F32 R12, R96.reuse, R110, R12 ;  /* 0x0000006e600c723c */ /* 0x040fe8000000180c */
[--C-:B------:R-:W-:Y:S01]  /*16840*/  FFMA.FTZ R108, R18, c[0x0][0x23c], -R5.reuse ;  /* 0x00008f00126c7a23 */ /* 0x100fe20000010805 */
[----:B------:R-:W2:Y:S01]  /*16850*/  MUFU.EX2 R123, R123 ;  /* 0x0000007b007b7308 */ /* 0x000ea20000000800 */
[----:B------:R-:W-:Y:S02]  /*16860*/  FMUL.FTZ R18, R3, R90 ;  /* 0x0000005a03127220 */ /* 0x000fe40000410000 */
[C---:B------:R-:W-:Y:S04]  /*16870*/  HMMA.16816.F32 R76, R96.reuse, R112, R76 ;  /* 0x00000070604c723c */ /* 0x040fe8000000184c */
[----:B-1----:R-:W-:Y:S01]  /*16880*/  F2FP.PACK_AB R89, R121, R120 ;  /* 0x000000787959723e */ /* 0x002fe200000000ff */
[--C-:B------:R-:W-:Y:S02]  /*16890*/  FFMA.FTZ R57, R59, c[0x0][0x23c], -R5.reuse ;  /* 0x00008f003b397a23 */ /* 0x100fe40000010805 */
[----:B------:R1:W-:Y:S01]  /*168a0*/  MUFU.EX2 R112, R108 ;  /* 0x0000006c00707308 */ /* 0x0003e20000000800 */
[--C-:B------:R-:W-:Y:S01]  /*168b0*/  FFMA.FTZ R113, R19, c[0x0][0x23c], -R5.reuse ;  /* 0x00008f0013717a23 */ /* 0x100fe20000010805 */
[C---:B------:R-:W-:Y:S03]  /*168c0*/  HMMA.16816.F32 R80, R96.reuse, R114, R80 ;  /* 0x000000726050723c */ /* 0x040fe60000001850 */
[----:B------:R-:W-:Y:S02]  /*168d0*/  FMUL.FTZ R19, R3, R91 ;  /* 0x0000005b03137220 */ /* 0x000fe40000410000 */
[--C-:B------:R-:W-:Y:S02]  /*168e0*/  FFMA.FTZ R59, R61, c[0x0][0x23c], -R116.reuse ;  /* 0x00008f003d3b7a23 */ /* 0x100fe40000010874 */
[--C-:B------:R-:W-:Y:S01]  /*168f0*/  FFMA.FTZ R114, R20, c[0x0][0x23c], -R116.reuse ;  /* 0x00008f0014727a23 */ /* 0x100fe20000010874 */
[----:B------:R-:W5:Y:S01]  /*16900*/  MUFU.EX2 R113, R113 ;  /* 0x0000007100717308 */ /* 0x000f620000000800 */
[--C-:B------:R-:W-:Y:S01]  /*16910*/  FFMA.FTZ R115, R21, c[0x0][0x23c], -R116.reuse ;  /* 0x00008f0015737a23 */ /* 0x100fe20000010874 */
[C---:B----4-:R-:W-:Y:S01]  /*16920*/  HMMA.16816.F32 R16, R96.reuse, R92, R16 ;  /* 0x0000005c6010723c */ /* 0x050fe20000001810 */
[----:B------:R-:W-:Y:S02]  /*16930*/  LDSM.16.MT88.4 R20, [R148+0x6800] ;  /* 0x006800009414783b */ /* 0x000fe40000004200 */
[----:B--2---:R-:W-:Y:S01]  /*16940*/  F2FP.PACK_AB R90, R123, R122 ;  /* 0x0000007a7b5a723e */ /* 0x004fe200000000ff */
[--C-:B------:R-:W-:Y:S02]  /*16950*/  FFMA.FTZ R61, R63, c[0x0][0x23c], -R5.reuse ;  /* 0x00008f003f3d7a23 */ /* 0x100fe40000010805 */
[----:B------:R-:W-:Y:S02]  /*16960*/  FFMA.FTZ R66, R66, c[0x0][0x23c], -R5 ;  /* 0x00008f0042427a23 */ /* 0x000fe40000010805 */
[----:B------:R-:W-:Y:S01]  /*16970*/  MUFU.EX2 R114, R114 ;  /* 0x0000007200727308 */ /* 0x000fe20000000800 */
[----:B------:R-:W-:Y:S01]  /*16980*/  HMMA.16816.F32 R84, R96, R94, R84 ;  /* 0x0000005e6054723c */ /* 0x000fe20000001854 */
[----:B------:R-:W-:Y:S02]  /*16990*/  LDSM.16.MT88.4 R92, [R149+0x6800] ;  /* 0x00680000955c783b */ /* 0x000fe40000004200 */
[----:B------:R-:W-:Y:S02]  /*169a0*/  FFMA.FTZ R129, R3, R178, R129 ;  /* 0x000000b203817223 */ /* 0x000fe40000010081 */
[--C-:B------:R-:W-:Y:S02]  /*169b0*/  FFMA.FTZ R3, R48, c[0x0][0x23c], -R116.reuse ;  /* 0x00008f0030037a23 */ /* 0x100fe40000010874 */
[--C-:B------:R-:W-:Y:S02]  /*169c0*/  FFMA.FTZ R48, R49, c[0x0][0x23c], -R116.reuse ;  /* 0x00008f0031307a23 */ /* 0x100fe40000010874 */
[----:B------:R-:W2:Y:S01]  /*169d0*/  MUFU.EX2 R115, R115 ;  /* 0x0000007300737308 */ /* 0x000ea20000000800 */
[----:B-1----:R-:W1:Y:S02]  /*169e0*/  LDSM.16.MT88.4 R108, [R150+0x6800] ;  /* 0x00680000966c783b */ /* 0x002e640000004200 */
[--C-:B------:R-:W-:Y:S01]  /*169f0*/  FFMA.FTZ R49, R50, c[0x0][0x23c], -R5.reuse ;  /* 0x00008f0032317a23 */ /* 0x100fe20000010805 */
[----:B-----5:R-:W-:Y:S01]  /*16a00*/  F2FP.PACK_AB R91, R113, R112 ;  /* 0x00000070715b723e */ /* 0x020fe200000000ff */
[--C-:B------:R-:W-:Y:S02]  /*16a10*/  FFMA.FTZ R50, R51, c[0x0][0x23c], -R5.reuse ;  /* 0x00008f0033327a23 */ /* 0x100fe40000010805 */
[--C-:B------:R-:W-:Y:S02]  /*16a20*/  FFMA.FTZ R51, R52, c[0x0][0x23c], -R116.reuse ;  /* 0x00008f0034337a23 */ /* 0x100fe40000010874 */
[----:B------:R-:W4:Y:S01]  /*16a30*/  LDSM.16.MT88.4 R96, [R152+0x7000] ;  /* 0x007000009860783b */ /* 0x000f220000004200 */
[----:B------:R-:W-:Y:S01]  /*16a40*/  MUFU.EX2 R130, R130 ;  /* 0x0000008200827308 */ /* 0x000fe20000000800 */
[C---:B---3--:R-:W-:Y:S05]  /*16a50*/  HMMA.16816.F32 R8, R88.reuse, R104, R8 ;  /* 0x000000685808723c */ /* 0x048fea0000001808 */
[--C-:B------:R-:W-:Y:S02]  /*16a60*/  FFMA.FTZ R52, R53, c[0x0][0x23c], -R116.reuse ;  /* 0x00008f0035347a23 */ /* 0x100fe40000010874 */
[--C-:B------:R-:W-:Y:S01]  /*16a70*/  FFMA.FTZ R104, R24, c[0x0][0x23c], -R116.reuse ;  /* 0x00008f0018687a23 */ /* 0x100fe20000010874 */
[C---:B------:R-:W-:Y:S01]  /*16a80*/  HMMA.16816.F32 R68, R88.reuse, R106, R68 ;  /* 0x0000006a5844723c */ /* 0x040fe20000001844 */
[----:B------:R-:W3:Y:S03]  /*16a90*/  MUFU.EX2 R125, R125 ;  /* 0x0000007d007d7308 */ /* 0x000ee60000000800 */
[--C-:B------:R-:W-:Y:S02]  /*16aa0*/  FFMA.FTZ R105, R25, c[0x0][0x23c], -R116.reuse ;  /* 0x00008f0019697a23 */ /* 0x100fe40000010874 */
[--C-:B------:R-:W-:Y:S02]  /*16ab0*/  FFMA.FTZ R53, R54, c[0x0][0x23c], -R5.reuse ;  /* 0x00008f0036357a23 */ /* 0x100fe40000010805 */
[--C-:B------:R-:W-:Y:S03]  /*16ac0*/  FFMA.FTZ R106, R26, c[0x0][0x23c], -R5.reuse ;  /* 0x00008f001a6a7a23 */ /* 0x100fe60000010805 */
[----:B------:R-:W-:Y:S01]  /*16ad0*/  MUFU.EX2 R104, R104 ;  /* 0x0000006800687308 */ /* 0x000fe20000000800 */
[--C-:B------:R-:W-:Y:S02]  /*16ae0*/  FFMA.FTZ R107, R27, c[0x0][0x23c], -R5.reuse ;  /* 0x00008f001b6b7a23 */ /* 0x100fe40000010805 */
[----:B------:R-:W5:Y:S01]  /*16af0*/  LDSM.16.MT88.4 R24, [R150+0x7000] ;  /* 0x007000009618783b */ /* 0x000f620000004200 */
[--C-:B------:R-:W-:Y:S02]  /*16b00*/  FFMA.FTZ R54, R56, c[0x0][0x23c], -R116.reuse ;  /* 0x00008f0038367a23 */ /* 0x100fe40000010874 */
[--C-:B------:R-:W-:Y:S02]  /*16b10*/  FFMA.FTZ R56, R58, c[0x0][0x23c], -R5.reuse ;  /* 0x00008f003a387a23 */ /* 0x100fe40000010805 */
[--C-:B------:R-:W-:Y:S02]  /*16b20*/  FFMA.FTZ R58, R60, c[0x0][0x23c], -R116.reuse ;  /* 0x00008f003c3a7a23 */ /* 0x100fe40000010874 */
[----:B------:R-:W2:Y:S01]  /*16b30*/  MUFU.EX2 R105, R105 ;  /* 0x0000006900697308 */ /* 0x000ea20000000800 */
[C---:B-1----:R-:W-:Y:S03]  /*16b40*/  HMMA.16816.F32 R72, R88.reuse, R108, R72 ;  /* 0x0000006c5848723c */ /* 0x042fe60000001848 */
[----:B------:R-:W-:Y:S02]  /*16b50*/  FFMA.FTZ R60, R62, c[0x0][0x23c], -R5 ;  /* 0x00008f003e3c7a23 */ /* 0x000fe40000010805 */
[--C-:B------:R-:W-:Y:S02]  /*16b60*/  FFMA.FTZ R62, R64, c[0x0][0x23c], -R116.reuse ;  /* 0x00008f00403e7a23 */ /* 0x100fe40000010874 */
[--C-:B------:R-:W-:Y:S01]  /*16b70*/  FFMA.FTZ R109, R28, c[0x0][0x23c], -R116.reuse ;  /* 0x00008f001c6d7a23 */ /* 0x100fe20000010874 */
[C---:B------:R-:W-:Y:S01]  /*16b80*/  HMMA.16816.F32 R12, R88.reuse, R110, R12 ;  /* 0x0000006e580c723c */ /* 0x040fe2000000180c */
[----:B------:R-:W-:Y:S03]  /*16b90*/  MUFU.EX2 R106, R106 ;  /* 0x0000006a006a7308 */ /* 0x000fe60000000800 */
[----:B------:R-:W-:Y:S02]  /*16ba0*/  FFMA.FTZ R108, R29, c[0x0][0x23c], -R116 ;  /* 0x00008f001d6c7a23 */ /* 0x000fe40000010874 */
[----:B------:R-:W-:Y:S02]  /*16bb0*/  FADD.FTZ R127, R124, R127 ;  /* 0x0000007f7c7f7221 */ /* 0x000fe40000010000 */
[C---:B------:R-:W-:Y:S03]  /*16bc0*/  HMMA.16816.F32 R76, R88.reuse, R92, R76 ;  /* 0x0000005c584c723c */ /* 0x040fe6000000184c */
[----:B------:R-:W1:Y:S01]  /*16bd0*/  MUFU.EX2 R107, R107 ;  /* 0x0000006b006b7308 */ /* 0x000e620000000800 */
[--C-:B------:R-:W-:Y:S02]  /*16be0*/  FFMA.FTZ R110, R30, c[0x0][0x23c], -R5.reuse ;  /* 0x00008f001e6e7a23 */ /* 0x100fe40000010805 */
[----:B------:R-:W-:Y:S02]  /*16bf0*/  FFMA.FTZ R111, R31, c[0x0][0x23c], -R5 ;  /* 0x00008f001f6f7a23 */ /* 0x000fe40000010805 */
[C---:B------:R-:W-:Y:S01]  /*16c00*/  HMMA.16816.F32 R80, R88.reuse, R94, R80 ;  /* 0x0000005e5850723c */ /* 0x040fe20000001850 */
[----:B------:R-:W-:Y:S03]  /*16c10*/  LDSM.16.MT88.4 R28, [R148+0x7000] ;  /* 0x00700000941c783b */ /* 0x000fe60000004200 */
[----:B------:R-:W-:Y:S01]  /*16c20*/  FADD.FTZ R128, R128, R127 ;  /* 0x0000007f80807221 */ /* 0x000fe20000010000 */
[----:B------:R-:W-:Y:S01]  /*16c30*/  MUFU.EX2 R109, R109 ;  /* 0x0000006d006d7308 */ /* 0x000fe20000000800 */
[----:B------:R-:W-:Y:S02]  /*16c40*/  FADD.FTZ R129, R126, R129 ;  /* 0x000000817e817221 */ /* 0x000fe40000010000 */
[C---:B------:R-:W-:Y:S01]  /*16c50*/  HMMA.16816.F32 R16, R88.reuse, R20, R16 ;  /* 0x000000145810723c */ /* 0x040fe20000001810 */
[----:B------:R-:W-:Y:S03]  /*16c60*/  LDSM.16.MT88.4 R92, [R150+0x9800] ;  /* 0x00980000965c783b */ /* 0x000fe60000004200 */
[----:B------:R-:W-:Y:S02]  /*16c70*/  FADD.FTZ R117, R117, R128 ;  /* 0x0000008075757221 */ /* 0x000fe40000010000 */
[----:B------:R-:W-:Y:S01]  /*16c80*/  FADD.FTZ R118, R118, R129 ;  /* 0x0000008176767221 */ /* 0x000fe20000010000 */
[----:B--2---:R-:W-:Y:S01]  /*16c90*/  F2FP.PACK_AB R20, R115, R114 ;  /* 0x000000727314723e */ /* 0x004fe200000000ff */
[----:B------:R-:W-:Y:S01]  /*16ca0*/  HMMA.16816.F32 R84, R88, R22, R84 ;  /* 0x000000165854723c */ /* 0x000fe20000001854 */
[----:B------:R-:W2:Y:S01]  /*16cb0*/  MUFU.EX2 R108, R108 ;  /* 0x0000006c006c7308 */ /* 0x000ea20000000800 */
[----:B------:R-:W2:Y:S02]  /*16cc0*/  LDSM.16.MT88.4 R88, [R149+0x7000] ;  /* 0x007000009558783b */ /* 0x000ea40000004200 */
[----:B---3--:R-:W-:Y:S01]  /*16cd0*/  F2FP.PACK_AB R21, R125, R130 ;  /* 0x000000827d15723e */ /* 0x008fe200000000ff */
[----:B------:R-:W-:Y:S02]  /*16ce0*/  FADD.FTZ R6, R6, R117 ;  /* 0x0000007506067221 */ /* 0x000fe40000010000 */
[----:B------:R-:W-:Y:S01]  /*16cf0*/  F2FP.PACK_AB R22, R105, R104 ;  /* 0x000000686916723e */ /* 0x000fe200000000ff */
[----:B------:R-:W-:Y:S01]  /*16d00*/  FADD.FTZ R119, R119, R118 ;  /* 0x0000007677777221 */ /* 0x000fe20000010000 */
[----:B-1----:R-:W-:Y:S02]  /*16d10*/  F2FP.PACK_AB R23, R107, R106 ;  /* 0x0000006a6b17723e */ /* 0x002fe400000000ff */
[----:B------:R-:W-:Y:S01]  /*16d20*/  MUFU.EX2 R110, R110 ;  /* 0x0000006e006e7308 */ /* 0x000fe20000000800 */
[----:B------:R-:W-:Y:S02]  /*16d30*/  FADD.FTZ R7, R7, R6 ;  /* 0x0000000607077221 */ /* 0x000fe40000010000 */
[----:B------:R-:W-:Y:S02]  /*16d40*/  FADD.FTZ R120, R120, R119 ;  /* 0x0000007778787221 */ /* 0x000fe40000010000 */
[C---:B----4-:R-:W-:Y:S05]  /*16d50*/  HMMA.16816.F32 R8, R20.reuse, R96, R8 ;  /* 0x000000601408723c */ /* 0x050fea0000001808 */
[----:B------:R-:W1:Y:S01]  /*16d60*/  MUFU.EX2 R111, R111 ;  /* 0x0000006f006f7308 */ /* 0x000e620000000800 */
[----:B------:R-:W-:Y:S02]  /*16d70*/  FADD.FTZ R121, R121, R120 ;  /* 0x0000007879797221 */ /* 0x000fe40000010000 */
[C---:B------:R-:W-:Y:S04]  /*16d80*/  HMMA.16816.F32 R68, R20.reuse, R98, R68 ;  /* 0x000000621444723c */ /* 0x040fe80000001844 */
[----:B------:R-:W-:Y:S02]  /*16d90*/  FADD.FTZ R122, R122, R7 ;  /* 0x000000077a7a7221 */ /* 0x000fe40000010000 */
[----:B------:R-:W-:Y:S01]  /*16da0*/  FADD.FTZ R112, R112, R121 ;  /* 0x0000007970707221 */ /* 0x000fe20000010000 */
[----:B------:R-:W-:Y:S01]  /*16db0*/  MUFU.EX2 R131, R131 ;  /* 0x0000008300837308 */ /* 0x000fe20000000800 */
[C---:B-----5:R-:W-:Y:S04]  /*16dc0*/  HMMA.16816.F32 R72, R20.reuse, R24, R72 ;  /* 0x000000181448723c */ /* 0x060fe80000001848 */
[----:B------:R-:W-:Y:S02]  /*16dd0*/  FADD.FTZ R123, R123, R122 ;  /* 0x0000007a7b7b7221 */ /* 0x000fe40000010000 */
[----:B------:R-:W-:Y:S02]  /*16de0*/  FADD.FTZ R113, R113, R112 ;  /* 0x0000007071717221 */ /* 0x000fe40000010000 */
[C---:B------:R-:W-:Y:S01]  /*16df0*/  HMMA.16816.F32 R12, R20.reuse, R26, R12 ;  /* 0x0000001a140c723c */ /* 0x040fe2000000180c */
[----:B------:R-:W3:Y:S01]  /*16e00*/  LDSM.16.MT88.4 R24, [R152+0x7800] ;  /* 0x007800009818783b */ /* 0x000ee20000004200 */
[----:B------:R-:W4:Y:S02]  /*16e10*/  MUFU.EX2 R132, R132 ;  /* 0x0000008400847308 */ /* 0x000f240000000800 */
[----:B------:R-:W-:Y:S02]  /*16e20*/  FADD.FTZ R114, R114, R123 ;  /* 0x0000007b72727221 */ /* 0x000fe40000010000 */
[----:B------:R-:W-:Y:S02]  /*16e30*/  FADD.FTZ R130, R130, R113 ;  /* 0x0000007182827221 */ /* 0x000fe40000010000 */
[C---:B--2---:R-:W-:Y:S04]  /*16e40*/  HMMA.16816.F32 R76, R20.reuse, R88, R76 ;  /* 0x00000058144c723c */ /* 0x044fe8000000184c */
[----:B------:R-:W-:Y:S01]  /*16e50*/  MUFU.EX2 R133, R133 ;  /* 0x0000008500857308 */ /* 0x000fe20000000800 */
[----:B------:R-:W-:Y:S02]  /*16e60*/  FADD.FTZ R115, R115, R114 ;  /* 0x0000007273737221 */ /* 0x000fe40000010000 */
[--C-:B------:R-:W-:Y:S01]  /*16e70*/  FFMA.FTZ R88, R36, c[0x0][0x23c], -R116.reuse ;  /* 0x00008f0024587a23 */ /* 0x100fe20000010874 */
[C---:B------:R-:W-:Y:S04]  /*16e80*/  HMMA.16816.F32 R80, R20.reuse, R90, R80 ;  /* 0x0000005a1450723c */ /* 0x040fe80000001850 */
[--C-:B------:R-:W-:Y:S02]  /*16e90*/  FFMA.FTZ R89, R37, c[0x0][0x23c], -R116.reuse ;  /* 0x00008f0025597a23 */ /* 0x100fe40000010874 */
[----:B------:R-:W2:Y:S01]  /*16ea0*/  MUFU.EX2 R134, R134 ;  /* 0x0000008600867308 */ /* 0x000ea20000000800 */
[--C-:B------:R-:W-:Y:S01]  /*16eb0*/  FFMA.FTZ R90, R38, c[0x0][0x23c], -R5.reuse ;  /* 0x00008f00265a7a23 */ /* 0x100fe20000010805 */
[C---:B------:R-:W-:Y:S04]  /*16ec0*/  HMMA.16816.F32 R16, R20.reuse, R28, R16 ;  /* 0x0000001c1410723c */ /* 0x040fe80000001810 */
[--C-:B------:R-:W-:Y:S02]  /*16ed0*/  FFMA.FTZ R91, R39, c[0x0][0x23c], -R5.reuse ;  /* 0x00008f00275b7a23 */ /* 0x100fe40000010805 */
[----:B------:R-:W-:Y:S01]  /*16ee0*/  LDSM.16.MT88.4 R36, [R148+0x8000] ;  /* 0x008000009424783b */ /* 0x000fe20000004200 */
[----:B------:R-:W-:Y:S01]  /*16ef0*/  FFMA.FTZ R5, R67, c[0x0][0x23c], -R5 ;  /* 0x00008f0043057a23 */ /* 0x000fe20000010805 */
[----:B------:R-:W-:Y:S01]  /*16f00*/  HMMA.16816.F32 R84, R20, R30, R84 ;  /* 0x0000001e1454723c */ /* 0x000fe20000001854 */
[----:B------:R-:W-:Y:S03]  /*16f10*/  MUFU.EX2 R88, R88 ;  /* 0x0000005800587308 */ /* 0x000fe60000000800 */
[----:B------:R-:W-:Y:S02]  /*16f20*/  FFMA.FTZ R116, R65, c[0x0][0x23c], -R116 ;  /* 0x00008f0041747a23 */ /* 0x000fe40000010874 */
[----:B------:R-:W5:Y:S01]  /*16f30*/  LDSM.16.MT88.4 R28, [R149+0x7800] ;  /* 0x00780000951c783b */ /* 0x000f620000004200 */
[----:B------:R-:W-:Y:S01]  /*16f40*/  F2FP.PACK_AB R20, R108, R109 ;  /* 0x0000006d6c14723e */ /* 0x000fe200000000ff */
[----:B------:R-:W-:Y:S01]  /*16f50*/  FADD.FTZ R125, R125, R130 ;  /* 0x000000827d7d7221 */ /* 0x000fe20000010000 */
[----:B-1----:R-:W-:Y:S02]  /*16f60*/  F2FP.PACK_AB R21, R111, R110 ;  /* 0x0000006e6f15723e */ /* 0x002fe400000000ff */
[----:B------:R-:W1:Y:S01]  /*16f70*/  MUFU.EX2 R89, R89 ;  /* 0x0000005900597308 */ /* 0x000e620000000800 */
[----:B----4-:R-:W-:Y:S01]  /*16f80*/  F2FP.PACK_AB R22, R132, R131 ;  /* 0x000000838416723e */ /* 0x010fe200000000ff */
[----:B------:R-:W-:Y:S01]  /*16f90*/  FADD.FTZ R104, R104, R115 ;  /* 0x0000007368687221 */ /* 0x000fe20000010000 */
[----:B--2---:R-:W-:Y:S01]  /*16fa0*/  F2FP.PACK_AB R23, R134, R133 ;  /* 0x000000858617723e */ /* 0x004fe200000000ff */
[----:B------:R-:W-:Y:S02]  /*16fb0*/  FADD.FTZ R106, R106, R125 ;  /* 0x0000007d6a6a7221 */ /* 0x000fe40000010000 */
[----:B------:R-:W-:Y:S02]  /*16fc0*/  FADD.FTZ R104, R105, R104 ;  /* 0x0000006869687221 */ /* 0x000fe40000010000 */
[----:B------:R-:W-:Y:S02]  /*16fd0*/  FADD.FTZ R107, R107, R106 ;  /* 0x0000006a6b6b7221 */ /* 0x000fe40000010000 */
[C---:B---3--:R-:W-:Y:S01]  /*16fe0*/  HMMA.16816.F32 R8, R20.reuse, R24, R8 ;  /* 0x000000181408723c */ /* 0x048fe20000001808 */
[----:B------:R-:W-:Y:S02]  /*16ff0*/  MUFU.EX2 R90, R90 ;  /* 0x0000005a005a7308 */ /* 0x000fe40000000800 */
[----:B------:R-:W-:Y:S04]  /*17000*/  FADD.FTZ R109, R109, R104 ;  /* 0x000000686d6d7221 */ /* 0x000fe80000010000 */
[----:B------:R-:W-:Y:S01]  /*17010*/  FADD.FTZ R108, R108, R109 ;  /* 0x0000006d6c6c7221 */ /* 0x000fe20000010000 */
[C---:B------:R-:W-:Y:S01]  /*17020*/  HMMA.16816.F32 R68, R20.reuse, R26, R68 ;  /* 0x0000001a1444723c */ /* 0x040fe20000001844 */
[----:B------:R-:W2:Y:S02]  /*17030*/  LDSM.16.MT88.4 R24, [R148+0x7800] ;  /* 0x007800009418783b */ /* 0x000ea40000004200 */
[----:B------:R-:W3:Y:S01]  /*17040*/  MUFU.EX2 R91, R91 ;  /* 0x0000005b005b7308 */ /* 0x000ee20000000800 */
[----:B------:R-:W-:Y:S04]  /*17050*/  FADD.FTZ R7, R131, R108 ;  /* 0x0000006c83077221 */ /* 0x000fe80000010000 */
[C---:B------:R-:W-:Y:S04]  /*17060*/  HMMA.16816.F32 R72, R20.reuse, R32, R72 ;  /* 0x000000201448723c */ /* 0x040fe80000001848 */
[----:B------:R-:W-:Y:S01]  /*17070*/  FADD.FTZ R7, R132, R7 ;  /* 0x0000000784077221 */ /* 0x000fe20000010000 */
[----:B------:R-:W-:Y:S03]  /*17080*/  MUFU.EX2 R40, R40 ;  /* 0x0000002800287308 */ /* 0x000fe60000000800 */
[C---:B------:R-:W-:Y:S01]  /*17090*/  HMMA.16816.F32 R12, R20.reuse, R34, R12 ;  /* 0x00000022140c723c */ /* 0x040fe2000000180c */
[----:B------:R-:W4:Y:S06]  /*170a0*/  LDSM.16.MT88.4 R32, [R152+0x8000] ;  /* 0x008000009820783b */ /* 0x000f2c0000004200 */
[----:B------:R-:W1:Y:S01]  /*170b0*/  MUFU.EX2 R41, R41 ;  /* 0x0000002900297308 */ /* 0x000e620000000800 */
[C---:B-----5:R-:W-:Y:S08]  /*170c0*/  HMMA.16816.F32 R76, R20.reuse, R28, R76 ;  /* 0x0000001c144c723c */ /* 0x060ff0000000184c */
[C---:B------:R-:W-:Y:S01]  /*170d0*/  HMMA.16816.F32 R80, R20.reuse, R30, R80 ;  /* 0x0000001e1450723c */ /* 0x040fe20000001850 */
[----:B------:R-:W-:Y:S01]  /*170e0*/  MUFU.EX2 R42, R42 ;  /* 0x0000002a002a7308 */ /* 0x000fe20000000800 */
[----:B------:R-:W5:Y:S06]  /*170f0*/  LDSM.16.MT88.4 R28, [R150+0x8000] ;  /* 0x00800000961c783b */ /* 0x000f6c0000004200 */
[C---:B--2---:R-:W-:Y:S03]  /*17100*/  HMMA.16816.F32 R16, R20.reuse, R24, R16 ;  /* 0x000000181410723c */ /* 0x044fe60000001810 */
[----:B------:R-:W2:Y:S05]  /*17110*/  MUFU.EX2 R43, R43 ;  /* 0x0000002b002b7308 */ /* 0x000eaa0000000800 */
[----:B------:R-:W-:Y:S01]  /*17120*/  HMMA.16816.F32 R84, R20, R26, R84 ;  /* 0x0000001a1454723c */ /* 0x000fe20000001854 */
[----:B------:R-:W5:Y:S04]  /*17130*/  LDSM.16.MT88.4 R24, [R149+0x8000] ;  /* 0x008000009518783b */ /* 0x000f680000004200 */
[----:B------:R-:W-:Y:S02]  /*17140*/  MUFU.EX2 R44, R44 ;  /* 0x0000002c002c7308 */ /* 0x000fe40000000800 */
[----:B-1----:R-:W-:Y:S01]  /*17150*/  F2FP.PACK_AB R20, R89, R88 ;  /* 0x000000585914723e */ /* 0x002fe200000000ff */
[----:B------:R-:W-:Y:S01]  /*17160*/  FADD.FTZ R88, R88, R7 ;  /* 0x0000000758587221 */ /* 0x000fe20000010000 */
[----:B---3--:R-:W-:Y:S03]  /*17170*/  F2FP.PACK_AB R21, R91, R90 ;  /* 0x0000005a5b15723e */ /* 0x008fe600000000ff */
[----:B------:R-:W-:Y:S01]  /*17180*/  F2FP.PACK_AB R22, R41, R40 ;  /* 0x000000282916723e */ /* 0x000fe200000000ff */
[----:B------:R-:W-:Y:S02]  /*17190*/  FADD.FTZ R89, R89, R88 ;  /* 0x0000005859597221 */ /* 0x000fe40000010000 */
[----:B------:R-:W1:Y:S02]  /*171a0*/  MUFU.EX2 R45, R45 ;  /* 0x0000002d002d7308 */ /* 0x000e640000000800 */
[----:B------:R-:W-:Y:S01]  /*171b0*/  FADD.FTZ R40, R40, R89 ;  /* 0x0000005928287221 */ /* 0x000fe20000010000 */
[----:B--2---:R-:W-:Y:S03]  /*171c0*/  F2FP.PACK_AB R23, R43, R42 ;  /* 0x0000002a2b17723e */ /* 0x004fe600000000ff */
[----:B------:R-:W-:Y:S04]  /*171d0*/  FADD.FTZ R41, R41, R40 ;  /* 0x0000002829297221 */ /* 0x000fe80000010000 */
[----:B------:R-:W-:Y:S01]  /*171e0*/  MUFU.EX2 R46, R46 ;  /* 0x0000002e002e7308 */ /* 0x000fe20000000800 */
[C---:B----4-:R-:W-:Y:S08]  /*171f0*/  HMMA.16816.F32 R8, R20.reuse, R32, R8 ;  /* 0x000000201408723c */ /* 0x050ff00000001808 */
[C---:B------:R-:W-:Y:S01]  /*17200*/  HMMA.16816.F32 R68, R20.reuse, R34, R68 ;  /* 0x000000221444723c */ /* 0x040fe20000001844 */
[----:B------:R-:W-:Y:S01]  /*17210*/  LDSM.16.MT88.4 R32, [R149+0x8800] ;  /* 0x008800009520783b */ /* 0x000fe20000004200 */
[----:B------:R-:W2:Y:S06]  /*17220*/  MUFU.EX2 R47, R47 ;  /* 0x0000002f002f7308 */ /* 0x000eac0000000800 */
[C---:B-----5:R-:W-:Y:S04]  /*17230*/  HMMA.16816.F32 R72, R20.reuse, R28, R72 ;  /* 0x0000001c1448723c */ /* 0x060fe80000001848 */
[----:B------:R-:W-:Y:S04]  /*17240*/  MUFU.EX2 R3, R3 ;  /* 0x0000000300037308 */ /* 0x000fe80000000800 */
[C---:B------:R-:W-:Y:S01]  /*17250*/  HMMA.16816.F32 R12, R20.reuse, R30, R12 ;  /* 0x0000001e140c723c */ /* 0x040fe2000000180c */
[----:B------:R-:W3:Y:S05]  /*17260*/  LDSM.16.MT88.4 R28, [R152+0x8800] ;  /* 0x00880000981c783b */ /* 0x000eea0000004200 */
[----:B------:R-:W4:Y:S02]  /*17270*/  MUFU.EX2 R48, R48 ;  /* 0x0000003000307308 */ /* 0x000f240000000800 */
[C---:B------:R-:W-:Y:S08]  /*17280*/  HMMA.16816.F32 R76, R20.reuse, R24, R76 ;  /* 0x00000018144c723c */ /* 0x040ff0000000184c */
[C---:B------:R-:W-:Y:S01]  /*17290*/  HMMA.16816.F32 R80, R20.reuse, R26, R80 ;  /* 0x0000001a1450723c */ /* 0x040fe20000001850 */
[----:B------:R-:W-:Y:S01]  /*172a0*/  MUFU.EX2 R49, R49 ;  /* 0x0000003100317308 */ /* 0x000fe20000000800 */
[----:B------:R-:W5:Y:S06]  /*172b0*/  LDSM.16.MT88.4 R24, [R150+0x8800] ;  /* 0x008800009618783b */ /* 0x000f6c0000004200 */
[C---:B------:R-:W-:Y:S03]  /*172c0*/  HMMA.16816.F32 R16, R20.reuse, R36, R16 ;  /* 0x000000241410723c */ /* 0x040fe60000001810 */
[----:B------:R-:W3:Y:S05]  /*172d0*/  MUFU.EX2 R50, R50 ;  /* 0x0000003200327308 */ /* 0x000eea0000000800 */
[----:B------:R-:W-:Y:S01]  /*172e0*/  HMMA.16816.F32 R84, R20, R38, R84 ;  /* 0x000000261454723c */ /* 0x000fe20000001854 */
[----:B------:R-:W5:Y:S04]  /*172f0*/  LDSM.16.MT88.4 R36, [R148+0x8800] ;  /* 0x008800009424783b */ /* 0x000f680000004200 */
[----:B------:R-:W-:Y:S02]  /*17300*/  MUFU.EX2 R51, R51 ;  /* 0x0000003300337308 */ /* 0x000fe40000000800 */
[----:B-1----:R-:W-:Y:S02]  /*17310*/  F2FP.PACK_AB R20, R45, R44 ;  /* 0x0000002c2d14723e */ /* 0x002fe400000000ff */
[----:B--2---:R-:W-:Y:S03]  /*17320*/  F2FP.PACK_AB R21, R47, R46 ;  /* 0x0000002e2f15723e */ /* 0x004fe600000000ff */
[----:B----4-:R-:W-:Y:S03]  /*17330*/  F2FP.PACK_AB R22, R48, R3 ;  /* 0x000000033016723e */ /* 0x010fe600000000ff */
[----:B------:R-:W1:Y:S01]  /*17340*/  MUFU.EX2 R52, R52 ;  /* 0x0000003400347308 */ /* 0x000e620000000800 */
[----:B---3--:R-:W-:Y:S09]  /*17350*/  F2FP.PACK_AB R23, R50, R49 ;  /* 0x000000313217723e */ /* 0x008ff200000000ff */
[----:B------:R-:W-:Y:S01]  /*17360*/  MUFU.EX2 R53, R53 ;  /* 0x0000003500357308 */ /* 0x000fe20000000800 */
[C---:B------:R-:W-:Y:S08]  /*17370*/  HMMA.16816.F32 R8, R20.reuse, R28, R8 ;  /* 0x0000001c1408723c */ /* 0x040ff00000001808 */
        /* <DEDUP_REMOVED lines=30> */
[----:B------:R-:W4:Y:S05]  /*17560*/  LDSM.16.MT88.4 R28, [R149+0x9800] ;  /* 0x00980000951c783b */ /* 0x000f2a0000004200 */
[----:B------:R-:W1:Y:S02]  /*17570*/  MUFU.EX2 R177, R116 ;  /* 0x0000007400b17308 */ /* 0x000e640000000800 */
[C---:B-----5:R-:W-:Y:S07]  /*17580*/  HMMA.16816.F32 R76, R20.reuse, R32, R76 ;  /* 0x00000020144c723c */ /* 0x060fee000000184c */
[----:B------:R-:W-:Y:S01]  /*17590*/  FADD.FTZ R32, R110, R107 ;  /* 0x0000006b6e207221 */ /* 0x000fe20000010000 */
[C---:B------:R-:W-:Y:S01]  /*175a0*/  HMMA.16816.F32 R80, R20.reuse, R34, R80 ;  /* 0x000000221450723c */ /* 0x040fe20000001850 */
[----:B------:R-:W-:Y:S03]  /*175b0*/  MUFU.EX2 R6, R66 ;  /* 0x0000004200067308 */ /* 0x000fe60000000800 */
[----:B------:R-:W-:Y:S04]  /*175c0*/  FADD.FTZ R32, R111, R32 ;  /* 0x000000206f207221 */ /* 0x000fe80000010000 */
[C---:B------:R-:W-:Y:S03]  /*175d0*/  HMMA.16816.F32 R16, R20.reuse, R36, R16 ;  /* 0x000000241410723c */ /* 0x040fe60000001810 */
[----:B------:R-:W5:Y:S05]  /*175e0*/  MUFU.EX2 R5, R5 ;  /* 0x0000000500057308 */ /* 0x000f6a0000000800 */
[----:B------:R-:W-:Y:S07]  /*175f0*/  HMMA.16816.F32 R84, R20, R38, R84 ;  /* 0x000000261454723c */ /* 0x000fee0000001854 */
[----:B-1----:R-:W-:Y:S02]  /*17600*/  F2FP.PACK_AB R20, R59, R58 ;  /* 0x0000003a3b14723e */ /* 0x002fe400000000ff */
[----:B---3--:R-:W-:Y:S03]  /*17610*/  F2FP.PACK_AB R21, R61, R60 ;  /* 0x0000003c3d15723e */ /* 0x008fe600000000ff */
[----:B------:R-:W-:Y:S02]  /*17620*/  F2FP.PACK_AB R22, R177, R62 ;  /* 0x0000003eb116723e */ /* 0x000fe400000000ff */
[----:B-----5:R-:W-:Y:S07]  /*17630*/  F2FP.PACK_AB R23, R5, R6 ;  /* 0x000000060517723e */ /* 0x020fee00000000ff */
[C---:B--2---:R-:W-:Y:S01]  /*17640*/  HMMA.16816.F32 R96, R20.reuse, R24, R8 ;  /* 0x000000181460723c */ /* 0x044fe20000001808 */
[----:B------:R-:W1:Y:S06]  /*17650*/  LDSM.16.MT88.4 R8, [R148+0x9800] ;  /* 0x009800009408783b */ /* 0x000e6c0000004200 */
[----:B------:R-:W-:Y:S01]  /*17660*/  FADD.FTZ R25, R133, R32 ;  /* 0x0000002085197221 */ /* 0x000fe20000010000 */
[C---:B------:R-:W-:Y:S04]  /*17670*/  HMMA.16816.F32 R68, R20.reuse, R26, R68 ;  /* 0x0000001a1444723c */ /* 0x040fe80000001844 */
[----:B------:R-:W-:Y:S04]  /*17680*/  FADD.FTZ R25, R134, R25 ;  /* 0x0000001986197221 */ /* 0x000fe80000010000 */
[----:B------:R-:W-:Y:S01]  /*17690*/  FADD.FTZ R90, R90, R25 ;  /* 0x000000195a5a7221 */ /* 0x000fe20000010000 */
[C---:B------:R-:W-:Y:S03]  /*176a0*/  HMMA.16816.F32 R72, R20.reuse, R92, R72 ;  /* 0x0000005c1448723c */ /* 0x040fe60000001848 */
[----:B------:R-:W-:Y:S04]  /*176b0*/  FADD.FTZ R91, R91, R90 ;  /* 0x0000005a5b5b7221 */ /* 0x000fe80000010000 */
[----:B------:R-:W-:Y:S01]  /*176c0*/  FADD.FTZ R42, R42, R91 ;  /* 0x0000005b2a2a7221 */ /* 0x000fe20000010000 */
[C---:B------:R-:W-:Y:S04]  /*176d0*/  HMMA.16816.F32 R92, R20.reuse, R94, R12 ;  /* 0x0000005e145c723c */ /* 0x040fe8000000180c */
[----:B------:R-:W-:Y:S03]  /*176e0*/  FADD.FTZ R43, R43, R42 ;  /* 0x0000002a2b2b7221 */ /* 0x000fe60000010000 */
[----:B------:R-:W-:Y:S01]  /*176f0*/  FADD.FTZ R12, R44, R41 ;  /* 0x000000292c0c7221 */ /* 0x000fe20000010000 */
[C---:B----4-:R-:W-:Y:S04]  /*17700*/  HMMA.16816.F32 R76, R20.reuse, R28, R76 ;  /* 0x0000001c144c723c */ /* 0x050fe8000000184c */
        /* <DEDUP_REMOVED lines=28> */
.L_x_5944:
[----:B------:R-:W1:Y:S01]  /*178d0*/  SHFL.BFLY PT, R4, R177, 0x2, 0x1f ;  /* 0x0c401f00b1047f89 */ /* 0x000e6200000e0000 */
[----:B------:R-:W-:Y:S01]  /*178e0*/  MOV R11, 0x3f800000 ;  /* 0x3f800000000b7802 */ /* 0x000fe20000000f00 */
[----:B------:R-:W-:Y:S01]  /*178f0*/  IMAD.MOV.U32 R9, RZ, RZ, 0x3f800000 ;  /* 0x3f800000ff097424 */ /* 0x000fe200078e00ff */
[----:B------:R-:W-:Y:S01]  /*17900*/  IADD3 R46, -R165, RZ, RZ ;  /* 0x000000ffa52e7210 */ /* 0x000fe20007ffe1ff */
[----:B------:R-:W2:Y:S01]  /*17910*/  SHFL.BFLY PT, R5, R178, 0x2, 0x1f ;  /* 0x0c401f00b2057f89 */ /* 0x000ea200000e0000 */
[----:B------:R-:W-:Y:S03]  /*17920*/  BSSY B0, `(.L_x_5949) ;  /* 0x000009c000007945 */ /* 0x000fe60003800000 */
[----:B------:R-:W3:Y:S04]  /*17930*/  S2R R3, SR_TID.X ;  /* 0x0000000000037919 */ /* 0x000ee80000002100 */
[----:B------:R-:W4:Y:S04]  /*17940*/  S2R R13, SR_TID.X ;  /* 0x00000000000d7919 */ /* 0x000f280000002100 */
[----:B------:R-:W-:Y:S06]  /*17950*/  BAR.SYNC.DEFER_BLOCKING 0x0 ;  /* 0x0000000000007b1d */ /* 0x000fec0000010000 */
[----:B------:R-:W5:Y:S01]  /*17960*/  S2R R45, SR_CTAID.Z ;  /* 0x00000000002d7919 */ /* 0x000f620000002700 */
[----:B-1----:R-:W-:-:S03]  /*17970*/  FADD.FTZ R7, R4, R177 ;  /* 0x000000b104077221 */ /* 0x002fc60000010000 */
[----:B------:R-:W1:Y:S01]  /*17980*/  S2R R44, SR_CTAID.Y ;  /* 0x00000000002c7919 */ /* 0x000e620000002600 */
[----:B--2---:R-:W-:-:S03]  /*17990*/  FADD.FTZ R10, R5, R178 ;  /* 0x000000b2050a7221 */ /* 0x004fc60000010000 */
[----:B------:R-:W2:Y:S01]  /*179a0*/  SHFL.BFLY PT, R6, R7, 0x1, 0x1f ;  /* 0x0c201f0007067f89 */ /* 0x000ea200000e0000 */
[----:B---3--:R-:W-:-:S03]  /*179b0*/  SHF.R.S32.HI R4, RZ, 0x1f, R3 ;  /* 0x0000001fff047819 */ /* 0x008fc60000011403 */
[----:B------:R-:W3:Y:S01]  /*179c0*/  SHFL.BFLY PT, R5, R10, 0x1, 0x1f ;  /* 0x0c201f000a057f89 */ /* 0x000ee200000e0000 */
[----:B------:R-:W-:-:S04]  /*179d0*/  LEA.HI R8, R4, R3, RZ, 0x2 ;  /* 0x0000000304087211 */ /* 0x000fc800078f10ff */
[----:B------:R-:W-:Y:S02]  /*179e0*/  SHF.R.S32.HI R12, RZ, 0x2, R8 ;  /* 0x00000002ff0c7819 */ /* 0x000fe40000011408 */
[----:B------:R-:W-:-:S04]  /*179f0*/  LOP3.LUT R14, R8, 0x1ffffffc, RZ, 0xc0, !PT ;  /* 0x1ffffffc080e7812 */ /* 0x000fc800078ec0ff */
[----:B------:R-:W-:Y:S01]  /*17a00*/  IADD3 R14, -R14, R3, RZ ;  /* 0x000000030e0e7210 */ /* 0x000fe20007ffe1ff */
[----:B-----5:R-:W-:Y:S02]  /*17a10*/  IMAD R45, R46, c[0x0][0x1c0], R45 ;  /* 0x000070002e2d7a24 */ /* 0x020fe400078e022d */
[----:B-1----:R-:W-:Y:S02]  /*17a20*/  IMAD R44, R44, c[0x0][0x210], R165 ;  /* 0x000084002c2c7a24 */ /* 0x002fe400078e02a5 */
[----:B--2---:R-:W-:Y:S01]  /*17a30*/  FADD.FTZ R6, R7, R6 ;  /* 0x0000000607067221 */ /* 0x004fe20000010000 */
[----:B------:R-:W-:Y:S01]  /*17a40*/  SHF.R.S32.HI R7, RZ, 0x1f, R8 ;  /* 0x0000001fff077819 */ /* 0x000fe20000011408 */
[----:B------:R-:W-:Y:S02]  /*17a50*/  IMAD R44, R44, c[0x0][0x1c0], R45 ;  /* 0x000070002c2c7a24 */ /* 0x000fe400078e022d */
[----:B---3--:R-:W-:Y:S01]  /*17a60*/  FADD.FTZ R5, R10, R5 ;  /* 0x000000050a057221 */ /* 0x008fe20000010000 */
[----:B------:R-:W-:-:S02]  /*17a70*/  FSETP.NE.FTZ.AND P3, PT, R6, RZ, PT ;  /* 0x000000ff0600720b */ /* 0x000fc40003f75000 */
[----:B------:R-:W-:Y:S02]  /*17a80*/  LEA.HI R7, R7, R12, RZ, 0x3 ;  /* 0x0000000c07077211 */ /* 0x000fe400078f18ff */
[----:B------:R-:W-:Y:S02]  /*17a90*/  FSETP.NE.FTZ.AND P0, PT, R5, RZ, PT ;  /* 0x000000ff0500720b */ /* 0x000fe40003f15000 */
[----:B------:R-:W-:Y:S02]  /*17aa0*/  LOP3.LUT R7, R7, 0xfffffff8, RZ, 0xc0, !PT ;  /* 0xfffffff807077812 */ /* 0x000fe400078ec0ff */
[----:B----4-:R-:W-:Y:S02]  /*17ab0*/  SHF.R.S32.HI R10, RZ, 0x1f, R13 ;  /* 0x0000001fff0a7819 */ /* 0x010fe4000001140d */
[----:B------:R-:W-:Y:S02]  /*17ac0*/  IADD3 R7, R12, -R7, RZ ;  /* 0x800000070c077210 */ /* 0x000fe40007ffe0ff */
[----:B------:R-:W-:Y:S01]  /*17ad0*/  LEA.HI R10, R10, R13, RZ, 0x4 ;  /* 0x0000000d0a0a7211 */ /* 0x000fe200078f20ff */
[----:B------:R-:W1:Y:S03]  /*17ae0*/  @P3 MUFU.RCP R11, R6 ;  /* 0x00000006000b3308 */ /* 0x000e660000001000 */
[----:B------:R-:W-:-:S05]  /*17af0*/  SHF.R.S32.HI R10, RZ, 0x4, R10 ;  /* 0x00000004ff0a7819 */ /* 0x000fca000001140a */
[----:B------:R-:W2:Y:S01]  /*17b00*/  @P0 MUFU.RCP R9, R5 ;  /* 0x0000000500090308 */ /* 0x000ea20000001000 */
[----:B-1----:R-:W-:-:S07]  /*17b10*/  FMUL.FTZ R96, R11, R96 ;  /* 0x000000600b607220 */ /* 0x002fce0000410000 */
[----:B------:R-:W1:Y:S01]  /*17b20*/  @P3 MUFU.LG2 R6, R6 ;  /* 0x0000000600063308 */ /* 0x000e620000000c00 */
[C---:B------:R-:W-:Y:S02]  /*17b30*/  FMUL.FTZ R97, R11.reuse, R97 ;  /* 0x000000610b617220 */ /* 0x040fe40000410000 */
[C---:B------:R-:W-:Y:S02]  /*17b40*/  FMUL.FTZ R68, R11.reuse, R68 ;  /* 0x000000440b447220 */ /* 0x040fe40000410000 */
[C---:B------:R-:W-:Y:S02]  /*17b50*/  FMUL.FTZ R69, R11.reuse, R69 ;  /* 0x000000450b457220 */ /* 0x040fe40000410000 */
[C---:B------:R-:W-:Y:S01]  /*17b60*/  FMUL.FTZ R72, R11.reuse, R72 ;  /* 0x000000480b487220 */ /* 0x040fe20000410000 */
        /* <DEDUP_REMOVED lines=12> */
[C---:B------:R-:W-:Y:S01]  /*17c30*/  LEA.HI R11, R4.reuse, R3, RZ, 0x4 ;  /* 0x00000003040b7211 */ /* 0x040fe200078f20ff */
[C---:B--2---:R-:W-:Y:S01]  /*17c40*/  FMUL.FTZ R99, R9.reuse, R99 ;  /* 0x0000006309637220 */ /* 0x044fe20000410000 */
[----:B------:R-:W-:Y:S01]  /*17c50*/  LEA.HI R4, R4, R3, RZ, 0x5 ;  /* 0x0000000304047211 */ /* 0x000fe200078f28ff */
[----:B------:R-:W-:Y:S01]  /*17c60*/  FMUL.FTZ R98, R9, R98 ;  /* 0x0000006209627220 */ /* 0x000fe20000410000 */
[----:B------:R-:W-:Y:S01]  /*17c70*/  LOP3.LUT R12, R11, 0xfffffff0, RZ, 0xc0, !PT ;  /* 0xfffffff00b0c7812 */ /* 0x000fe200078ec0ff */
[----:B------:R-:W-:Y:S01]  /*17c80*/  FMUL.FTZ R71, R9, R71 ;  /* 0x0000004709477220 */ /* 0x000fe20000410000 */
[----:B------:R-:W-:Y:S01]  /*17c90*/  LOP3.LUT R11, R7, 0x1, RZ, 0xc0, !PT ;  /* 0x00000001070b7812 */ /* 0x000fe200078ec0ff */
[----:B------:R-:W-:-:S02]  /*17ca0*/  FMUL.FTZ R70, R9, R70 ;  /* 0x0000004609467220 */ /* 0x000fc40000410000 */
[----:B------:R-:W-:Y:S01]  /*17cb0*/  FMUL.FTZ R75, R9, R75 ;  /* 0x0000004b094b7220 */ /* 0x000fe20000410000 */
[----:B------:R-:W-:Y:S01]  /*17cc0*/  ISETP.NE.U32.AND P4, PT, R11, 0x1, PT ;  /* 0x000000010b00780c */ /* 0x000fe20003f85070 */
[C---:B------:R-:W-:Y:S01]  /*17cd0*/  FMUL.FTZ R74, R9.reuse, R74 ;  /* 0x0000004a094a7220 */ /* 0x040fe20000410000 */
[----:B------:R-:W-:Y:S01]  /*17ce0*/  SHF.L.U32 R11, R10, 0x6, RZ ;  /* 0x000000060a0b7819 */ /* 0x000fe200000006ff */
[----:B------:R-:W-:Y:S01]  /*17cf0*/  FMUL.FTZ R95, R9, R95 ;  /* 0x0000005f095f7220 */ /* 0x000fe20000410000 */
[----:B------:R-:W-:Y:S01]  /*17d00*/  R2P PR, R7, 0x6 ;  /* 0x0000000607007804 */ /* 0x000fe20000000000 */
        /* <DEDUP_REMOVED lines=10> */
[----:B------:R-:W-:Y:S01]  /*17db0*/  IMAD.IADD R9, R3, 0x1, -R12 ;  /* 0x0000000103097824 */ /* 0x000fe200078e0a0c */
[----:B------:R-:W-:Y:S01]  /*17dc0*/  MOV R12, 0xffffffe0 ;  /* 0xffffffe0000c7802 */ /* 0x000fe20000000f00 */
[----:B------:R-:W-:Y:S01]  /*17dd0*/  IMAD.SHL.U32 R11, R7, 0x40, RZ ;  /* 0x00000040070b7824 */ /* 0x000fe200078e00ff */
[----:B------:R-:W-:Y:S01]  /*17de0*/  SHF.R.S32.HI R7, RZ, 0x5, R4 ;  /* 0x00000005ff077819 */ /* 0x000fe20000011404 */
[----:B-1----:R-:W-:Y:S01]  /*17df0*/  @P3 FMUL.FTZ R45, R6, 0.69314718246459960938 ;  /* 0x3f317218062d3820 */ /* 0x002fe20000410000 */
[----:B------:R-:W-:Y:S01]  /*17e00*/  LEA.HI R16, R9, R9, RZ, 0x1 ;  /* 0x0000000909107211 */ /* 0x000fe200078f08ff */
[----:B---3--:R-:W-:Y:S01]  /*17e10*/  @P0 FMUL.FTZ R5, R5, 0.69314718246459960938 ;  /* 0x3f31721805050820 */ /* 0x008fe20000410000 */
[----:B------:R-:W-:Y:S01]  /*17e20*/  LOP3.LUT R11, R11, 0x1c0, RZ, 0xc0, !PT ;  /* 0x000001c00b0b7812 */ /* 0x000fe200078ec0ff */
[----:B------:R-:W-:Y:S01]  /*17e30*/  IMAD R14, R7, 0x200, R14 ;  /* 0x00000200070e7824 */ /* 0x000fe200078e020e */
[----:B------:R-:W-:Y:S02]  /*17e40*/  SHF.L.U32 R13, R16, 0x2, RZ ;  /* 0x00000002100d7819 */ /* 0x000fe400000006ff */
[----:B------:R-:W-:-:S02]  /*17e50*/  LEA.HI R11, R11, R11, RZ, 0x1d ;  /* 0x0000000b0b0b7211 */ /* 0x000fc400078fe8ff */
[----:B------:R-:W-:Y:S02]  /*17e60*/  LOP3.LUT R13, R8, 0x38, R13, 0xf8, !PT ;  /* 0x00000038080d7812 */ /* 0x000fe400078ef80d */
[----:B------:R-:W-:Y:S02]  /*17e70*/  SHF.R.U32.HI R8, RZ, 0x3, R8 ;  /* 0x00000003ff087819 */ /* 0x000fe40000011608 */
[----:B------:R-:W-:Y:S02]  /*17e80*/  LOP3.LUT R16, R16, 0xffffffe, RZ, 0xc0, !PT ;  /* 0x0ffffffe10107812 */ /* 0x000fe400078ec0ff */
[----:B------:R-:W-:Y:S02]  /*17e90*/  LEA R14, R14, R11, 0x1 ;  /* 0x0000000b0e0e7211 */ /* 0x000fe400078e08ff */
[----:B------:R-:W-:Y:S01]  /*17ea0*/  LOP3.LUT R8, R13, R8, RZ, 0x3c, !PT ;  /* 0x000000080d087212 */ /* 0x000fe200078e3cff */
[----:B------:R-:W-:Y:S01]  /*17eb0*/  IMAD.IADD R15, R9, 0x1, -R16 ;  /* 0x00000001090f7824 */ /* 0x000fe200078e0a10 */
[----:B------:R-:W-:Y:S01]  /*17ec0*/  MOV R11, 0x40 ;  /* 0x00000040000b7802 */ /* 0x000fe20000000f00 */
[----:B------:R-:W-:Y:S01]  /*17ed0*/  STS.64 [R14.X4], R96 ;  /* 0x000000600e007388 */ /* 0x000fe20000004a00 */
[----:B------:R-:W-:Y:S01]  /*17ee0*/  SHF.L.U32 R13, R14, 0x2, RZ ;  /* 0x000000020e0d7819 */ /* 0x000fe200000006ff */
[----:B------:R-:W-:Y:S01]  /*17ef0*/  IMAD R8, R15, 0x4, R8 ;  /* 0x000000040f087824 */ /* 0x000fe200078e0208 */
[----:B------:R-:W-:Y:S01]  /*17f00*/  SEL R12, R12, 0x20, !P4 ;  /* 0x000000200c0c7807 */ /* 0x000fe20006000000 */
[----:B------:R1:W-:Y:S01]  /*17f10*/  STS.64 [R14.X4+0x800], R98 ;  /* 0x000800620e007388 */ /* 0x0003e20000004a00 */
[----:B------:R-:W-:-:S02]  /*17f20*/  SEL R16, R11, 0xffffffc0, !P1 ;  /* 0xffffffc00b107807 */ /* 0x000fc40004800000 */
[C---:B------:R-:W-:Y:S02]  /*17f30*/  IADD3 R15, R13.reuse, 0x80, RZ ;  /* 0x000000800d0f7810 */ /* 0x040fe40007ffe0ff */
[C---:B------:R-:W-:Y:S02]  /*17f40*/  IADD3 R11, R13.reuse, R12, RZ ;  /* 0x0000000c0d0b7210 */ /* 0x040fe40007ffe0ff */
[C---:B------:R-:W-:Y:S02]  /*17f50*/  @P2 IADD3 R15, R13.reuse, -0x80, RZ ;  /* 0xffffff800d0f2810 */ /* 0x040fe40007ffe0ff */
[----:B------:R-:W-:Y:S01]  /*17f60*/  IADD3 R17, R13, R16, RZ ;  /* 0x000000100d117210 */ /* 0x000fe20007ffe0ff */
[----:B------:R-:W-:Y:S01]  /*17f70*/  IMAD.IADD R18, R11, 0x1, R16 ;  /* 0x000000010b127824 */ /* 0x000fe200078e0210 */
[-C--:B------:R-:W-:Y:S01]  /*17f80*/  IADD3 R13, R12, R15.reuse, RZ ;  /* 0x0000000f0c0d7210 */ /* 0x080fe20007ffe0ff */
[----:B------:R-:W-:Y:S01]  /*17f90*/  STS.64 [R11], R68 ;  /* 0x000000440b007388 */ /* 0x000fe20000000a00 */
[----:B------:R-:W-:-:S02]  /*17fa0*/  IADD3 R12, R16, R15, RZ ;  /* 0x0000000f100c7210 */ /* 0x000fc40007ffe0ff */
[----:B------:R-:W-:Y:S01]  /*17fb0*/  LOP3.LUT R4, R4, 0xffffffe0, RZ, 0xc0, !PT ;  /* 0xffffffe004047812 */ /* 0x000fe200078ec0ff */
[----:B------:R2:W-:Y:S01]  /*17fc0*/  STS.64 [R11+0x800], R70 ;  /* 0x000800460b007388 */ /* 0x0005e20000000a00 */
[----:B------:R-:W-:Y:S02]  /*17fd0*/  SHF.R.S32.HI R46, RZ, 0x1f, R7 ;  /* 0x0000001fff2e7819 */ /* 0x000fe40000011407 */
[----:B------:R-:W-:Y:S01]  /*17fe0*/  IADD3 R4, -R4, R3, RZ ;  /* 0x0000000304047210 */ /* 0x000fe20007ffe1ff */
[----:B------:R-:W-:Y:S01]  /*17ff0*/  STS.64 [R17], R72 ;  /* 0x0000004811007388 */ /* 0x000fe20000000a00 */
[----:B------:R-:W-:Y:S02]  /*18000*/  LEA.HI R46, R46, R7, RZ, 0x2 ;  /* 0x000000072e2e7211 */ /* 0x000fe400078f10ff */
[----:B------:R-:W-:Y:S01]  /*18010*/  LOP3.LUT P1, RZ, R4, 0x3, RZ, 0xc0, !PT ;  /* 0x0000000304ff7812 */ /* 0x000fe2000782c0ff */
[----:B------:R-:W-:Y:S01]  /*18020*/  STS.64 [R17+0x800], R74 ;  /* 0x0008004a11007388 */ /* 0x000fe20000000a00 */
[----:B------:R-:W-:Y:S01]  /*18030*/  LOP3.LUT R46, R46, 0xffffffc, RZ, 0xc0, !PT ;  /* 0x0ffffffc2e2e7812 */ /* 0x000fe200078ec0ff */
[----:B------:R-:W-:-:S02]  /*18040*/  IMAD.MOV.U32 R4, RZ, RZ, -0x800000 ;  /* 0xff800000ff047424 */ /* 0x000fc400078e00ff */
[----:B-1----:R-:W-:Y:S01]  /*18050*/  IMAD.IADD R14, R16, 0x1, R13 ;  /* 0x00000001100e7824 */ /* 0x002fe200078e020d */
[----:B------:R-:W-:Y:S01]  /*18060*/  STS.64 [R18], R92 ;  /* 0x0000005c12007388 */ /* 0x000fe20000000a00 */
[----:B------:R-:W-:Y:S02]  /*18070*/  IMAD.IADD R46, R7, 0x1, -R46 ;  /* 0x00000001072e7824 */ /* 0x000fe400078e0a2e */
[----:B------:R-:W-:Y:S01]  /*18080*/  @P3 FFMA.FTZ R4, R2, c[0x0][0x238], R45 ;  /* 0x00008e0002043a23 */ /* 0x000fe2000001002d */
[----:B------:R-:W-:Y:S02]  /*18090*/  STS.64 [R18+0x800], R94 ;  /* 0x0008005e12007388 */ /* 0x000fe40000000a00 */
[----:B------:R-:W-:Y:S02]  /*180a0*/  LEA R46, R46, R173, 0x4 ;  /* 0x000000ad2e2e7211 */ /* 0x000fe400078e20ff */
[----:B------:R-:W-:Y:S04]  /*180b0*/  STS.64 [R15], R76 ;  /* 0x0000004c0f007388 */ /* 0x000fe80000000a00 */
[----:B------:R-:W-:Y:S04]  /*180c0*/  STS.64 [R15+0x800], R78 ;  /* 0x0008004e0f007388 */ /* 0x000fe80000000a00 */
[----:B--2---:R-:W1:Y:S04]  /*180d0*/  S2R R11, SR_CTAID.X ;  /* 0x00000000000b7919 */ /* 0x004e680000002500 */
[----:B------:R-:W-:Y:S04]  /*180e0*/  STS.64 [R13], R80 ;  /* 0x000000500d007388 */ /* 0x000fe80000000a00 */
[----:B------:R-:W-:Y:S04]  /*180f0*/  STS.64 [R13+0x800], R82 ;  /* 0x000800520d007388 */ /* 0x000fe80000000a00 */
[----:B------:R-:W-:Y:S04]  /*18100*/  STS.64 [R12], R88 ;  /* 0x000000580c007388 */ /* 0x000fe80000000a00 */
[----:B------:R-:W-:Y:S04]  /*18110*/  STS.64 [R12+0x800], R90 ;  /* 0x0008005a0c007388 */ /* 0x000fe80000000a00 */
[----:B------:R-:W-:Y:S04]  /*18120*/  STS.64 [R14], R84 ;  /* 0x000000540e007388 */ /* 0x000fe80000000a00 */
[----:B------:R-:W-:Y:S01]  /*18130*/  STS.64 [R14+0x800], R86 ;  /* 0x000800560e007388 */ /* 0x000fe20000000a00 */
[----:B-1----:R-:W-:-:S03]  /*18140*/  SHF.L.U32 R3, R11, 0x6, RZ ;  /* 0x000000060b037819 */ /* 0x002fc600000006ff */
[----:B------:R-:W-:Y:S02]  /*18150*/  BAR.SYNC.DEFER_BLOCKING 0x0 ;  /* 0x0000000000007b1d */ /* 0x000fe40000010000 */
[----:B------:R-:W-:Y:S01]  /*18160*/  IMAD R3, R44, c[0x0][0x214], R3 ;  /* 0x000085002c037a24 */ /* 0x000fe200078e0203 */
[----:B------:R-:W-:-:S03]  /*18170*/  SHF.L.U32 R44, R9, 0x2, RZ ;  /* 0x00000002092c7819 */ /* 0x000fc600000006ff */
        /* <DEDUP_REMOVED lines=8> */
[----:B-----5:R-:W-:Y:S01]  /*18200*/  MOV R8, 0xff800000 ;  /* 0xff80000000087802 */ /* 0x020fe20000000f00 */
[----:B------:R-:W-:Y:S01]  /*18210*/  @P0 FFMA.FTZ R8, R0, c[0x0][0x238], R5 ;  /* 0x00008e0000080a23 */ /* 0x000fe20000010005 */
[----:B------:R-:W-:Y:S05]  /*18220*/  @P1 BRA `(.L_x_5950) ;  /* 0x000000b000001947 */ /* 0x000fea0003800000 */
[----:B--234-:R-:W-:Y:S01]  /*18230*/  IMAD R5, R11, -0x40, R164 ;  /* 0xffffffc00b057824 */ /* 0x01cfe200078e02a4 */
[----:B------:R-:W-:-:S02]  /*18240*/  IADD3 R6, R46, 0x8, RZ ;  /* 0x000000082e067810 */ /* 0x000fc40007ffe0ff */
        /* <DEDUP_REMOVED lines=9> */
.L_x_5950:
[----:B--234-:R-:W-:Y:S05]  /*182e0*/  BSYNC B0 ;  /* 0x0000000000007941 */ /* 0x01cfea0003800000 */
.L_x_5949:
[----:B------:R-:W-:Y:S01]  /*182f0*/  SHF.R.S32.HI R45, RZ, 0x1f, R44 ;  /* 0x0000001fff2d7819 */ /* 0x000fe2000001142c */
[----:B------:R-:W-:Y:S01]  /*18300*/  IMAD R3, R3, c[0x0][0x22c], RZ ;  /* 0x00008b0003037a24 */ /* 0x000fe200078e02ff */
[----:B------:R-:W-:Y:S01]  /*18310*/  ISETP.GE.AND P0, PT, R44, c[0x0][0x220], PT ;  /* 0x000088002c007a0c */ /* 0x000fe20003f06270 */
[----:B------:R-:W-:Y:S01]  /*18320*/  IMAD R11, R11, -0x40, R164 ;  /* 0xffffffc00b0b7824 */ /* 0x000fe200078e02a4 */
[C---:B------:R-:W-:Y:S01]  /*18330*/  IADD3 R2, R10.reuse, 0x8, RZ ;  /* 0x000000080a027810 */ /* 0x040fe20007ffe0ff */
[----:B------:R-:W-:-:S03]  /*18340*/  IMAD.WIDE R4, R10, 0x40, R44 ;  /* 0x000000400a047825 */ /* 0x000fc600078e022c */
[----:B------:R-:W-:Y:S02]  /*18350*/  ISETP.GE.OR P6, PT, R2, R11, P0 ;  /* 0x0000000b0200720c */ /* 0x000fe400007c6670 */
[C---:B------:R-:W-:Y:S02]  /*18360*/  IADD3 R0, P1, R3.reuse, R4, RZ ;  /* 0x0000000403007210 */ /* 0x040fe40007f3e0ff */
[----:B------:R-:W-:Y:S02]  /*18370*/  IADD3 R4, R10, 0x18, RZ ;  /* 0x000000180a047810 */ /* 0x000fe40007ffe0ff */
        /* <DEDUP_REMOVED lines=8> */
[C---:B------:R-:W-:Y:S02]  /*18400*/  ISETP.GE.OR P1, PT, R10.reuse, R11, P0 ;  /* 0x0000000b0a00720c */ /* 0x040fe40000726670 */
[----:B------:R-:W-:-:S02]  /*18410*/  IADD3 R10, R10, 0x38, RZ ;  /* 0x000000380a0a7810 */ /* 0x000fc40007ffe0ff */
[-C--:B------:R-:W-:Y:S02]  /*18420*/  ISETP.GE.OR P5, PT, R4, R11.reuse, P0 ;  /* 0x0000000b0400720c */ /* 0x080fe400007a6670 */
[-C--:B------:R-:W-:Y:S02]  /*18430*/  ISETP.GE.OR P4, PT, R3, R11.reuse, P0 ;  /* 0x0000000b0300720c */ /* 0x080fe40000786670 */
[-C--:B------:R-:W-:Y:S02]  /*18440*/  ISETP.GE.OR P3, PT, R2, R11.reuse, P0 ;  /* 0x0000000b0200720c */ /* 0x080fe40000766670 */
[-C--:B------:R-:W-:Y:S02]  /*18450*/  ISETP.GE.OR P2, PT, R0, R11.reuse, P0 ;  /* 0x0000000b0000720c */ /* 0x080fe40000746670 */
[-C--:B------:R-:W-:Y:S01]  /*18460*/  ISETP.GE.OR P6, PT, R5, R11.reuse, P0 ;  /* 0x0000000b0500720c */ /* 0x080fe200007c6670 */
[----:B-1----:R2:W-:Y:S01]  /*18470*/  @!P1 STG.E.64 [R6.64], R36 ;  /* 0x0000002406009986 */ /* 0x0025e2000c101b06 */
[----:B------:R-:W-:-:S03]  /*18480*/  ISETP.GE.OR P0, PT, R10, R11, P0 ;  /* 0x0000000b0a00720c */ /* 0x000fc60000706670 */
[----:B------:R2:W-:Y:S04]  /*18490*/  @!P5 STG.E.128 [R6.64+0x1800], R24 ;  /* 0x001800180600d986 */ /* 0x0005e8000c101d06 */
        /* <DEDUP_REMOVED lines=8> */
.L_x_5951:
        /* <DEDUP_REMOVED lines=14> */
.L_x_7802:


//--------------------- .text._ZN5flash24flash_fwd_splitkv_kernelI23Flash_fwd_kernel_traitsILi64ELi64ELi128ELi4ELb0ELb0EN7cutlass6half_tE19Flash_kernel_traitsILi64ELi64ELi128ELi4ES3_EELb1ELb0ELb0ELb0ELb0ELb1ELb1ELb1EEEvNS_16Flash_fwd_paramsE --------------------------
	.section	.text._ZN5flash24flash_fwd_splitkv_kernelI23Flash_fwd_kernel_traitsILi64ELi64ELi128ELi4ELb0ELb0EN7cutlass6half_tE19Flash_kernel_traitsILi64ELi64ELi128ELi4ES3_EELb1ELb0ELb0ELb0ELb0ELb1ELb1ELb1EEEvNS_16Flash_fwd_paramsE,"ax",@progbits
	.sectioninfo	@"SHI_REGISTERS=241"
	.align	128
        .global         _ZN5flash24flash_fwd_splitkv_kernelI23Flash_fwd_kernel_traitsILi64ELi64ELi128ELi4ELb0ELb0EN7cutlass6half_tE19Flash_kernel_traitsILi64ELi64ELi128ELi4ES3_EELb1ELb0ELb0ELb0ELb0ELb1ELb1ELb1EEEvNS_16Flash_fwd_paramsE
        .type           _ZN5flash24flash_fwd_splitkv_kernelI23Flash_fwd_kernel_traitsILi64ELi64ELi128ELi4ELb0ELb0EN7cutlass6half_tE19Flash_kernel_traitsILi64ELi64ELi128ELi4ES3_EELb1ELb0ELb0ELb0ELb0ELb1ELb1ELb1EEEvNS_16Flash_fwd_paramsE,@function
        .size           _ZN5flash24flash_fwd_splitkv_kernelI23Flash_fwd_kernel_traitsILi64ELi64ELi128ELi4ELb0ELb0EN7cutlass6half_tE19Flash_kernel_traitsILi64ELi64ELi128ELi4ES3_EELb1ELb0ELb0ELb0ELb0ELb1ELb1ELb1EEEvNS_16Flash_fwd_paramsE,(.L_x_7803 - _ZN5flash24flash_fwd_splitkv_kernelI23Flash_fwd_kernel_traitsILi64ELi64ELi128ELi4ELb0ELb0EN7cutlass6half_tE19Flash_kernel_traitsILi64ELi64ELi128ELi4ES3_EELb1ELb0ELb0ELb0ELb0ELb1ELb1ELb1EEEvNS_16Flash_fwd_paramsE)
        .other          _ZN5flash24flash_fwd_splitkv_kernelI23Flash_fwd_kernel_traitsILi64ELi64ELi128ELi4ELb0ELb0EN7cutlass6half_tE19Flash_kernel_traitsILi64ELi64ELi128ELi4ES3_EELb1ELb0ELb0ELb0ELb0ELb1ELb1ELb1EEEvNS_16Flash_fwd_paramsE,@"STO_CUDA_ENTRY STV_DEFAULT"
_ZN5flash24flash_fwd_splitkv_kernelI23Flash_fwd_kernel_traitsILi64ELi64ELi128ELi4ELb0ELb0EN7cutlass6half_tE19Flash_kernel_traitsILi64ELi64ELi128ELi4ES3_EELb1ELb0ELb0ELb0ELb0ELb1ELb1ELb1EEEvNS_16Flash_fwd_paramsE:
.text._ZN5flash24flash_fwd_splitkv_kernelI23Flash_fwd_kernel_traitsILi64ELi64ELi128ELi4ELb0ELb0EN7cutlass6half_tE19Flash_kernel_traitsILi64ELi64ELi128ELi4ES3_EELb1ELb0ELb0ELb0ELb0ELb1ELb1ELb1EEEvNS_16Flash_fwd_paramsE:
        /* <DEDUP_REMOVED lines=53> */
.L_x_5952:
[----:B-1-34-:R-:W-:Y:S02]  /*0350*/  MOV R53, c[0x0][0x218] ;  /* 0x0000860000357a02 */ /* 0x01afe40000000f00 */
.L_x_5953:
        /* <DEDUP_REMOVED lines=145> */
.L_x_5954:
        /* <DEDUP_REMOVED lines=20> */
[----:B------:R-:W-:Y:S01]  /*0db0*/  @P2 LOP3.LUT R178, R178, 0x8, RZ, 0xfc, !PT ;  /* 0x00000008b2b22812 */ /* 0x000fe200078efcff */
        /* <DEDUP_REMOVED lines=75> */
.L_x_5955:
        /* <DEDUP_REMOVED lines=15> */
.L_x_5957:
        /* <DEDUP_REMOVED lines=53> */
.L_x_5956:
        /* <DEDUP_REMOVED lines=96> */
[----:B------:R-:W-:Y:S01]  /*1cb0*/  LOP3.LUT R178, R178, 0xfffffffb, RZ, 0xc0, !PT ;  /* 0xfffffffbb2b27812 */ /* 0x000fe200078ec0ff */
[----:B------:R-:W-:Y:S01]  /*1cc0*/  UMOV UR13, 0x40 ;  /* 0x00000040000d7882 */ /* 0x000fe20000000000 */
[----:B------:R-:W-:Y:S01]  /*1cd0*/  IADD3.X R5, R5, R133, ~R8, P1, P0 ;  /* 0x0000008505057210 */ /* 0x000fe20000fe0c08 */
[C---:B------:R-:W-:Y:S01]  /*1ce0*/  IMAD R4, R177.reuse, c[0x0][0x27c], R4 ;  /* 0x00009f00b1047a24 */ /* 0x040fe200078e0204 */
[----:B------:R-:W-:Y:S01]  /*1cf0*/  ULDC.64 UR4, c[0x0][0x1a0] ;  /* 0x0000680000047ab9 */ /* 0x000fe20000000a00 */
[C---:B------:R-:W-:Y:S01]  /*1d00*/  IMAD.WIDE.U32 R10, R177.reuse, c[0x0][0x280], R100 ;  /* 0x0000a000b10a7a25 */ /* 0x040fe200078e0064 */
[----:B------:R-:W-:Y:S01]  /*1d10*/  UIMAD UR18, UR13, UR5, URZ ;  /* 0x000000050d1272a4 */ /* 0x000fe2000f8e023f */
[----:B------:R-:W-:Y:S01]  /*1d20*/  MOV R134, c[0x0][0x290] ;  /* 0x0000a40000867a02 */ /* 0x000fe20000000f00 */
        /* <DEDUP_REMOVED lines=17> */
[----:B------:R-:W-:Y:S01]  /*1e40*/  SHF.L.U64.HI R61, R134, R88, c[0x0][0x294] ;  /* 0x0000a500863d7619 */ /* 0x000fe20000010258 */
        /* <DEDUP_REMOVED lines=28> */
[----:B------:R-:W-:Y:S01]  /*2010*/  SHF.L.U64.HI R65, R12, 0x1, R65 ;  /* 0x000000010c417819 */ /* 0x000fe20000010241 */
[----:B------:R-:W-:Y:S01]  /*2020*/  ULDC UR25, c[0x0][0x28c] ;  /* 0x0000a30000197ab9 */ /* 0x000fe20000000800 */
[----:B------:R-:W-:Y:S01]  /*2030*/  SHF.L.U64.HI R70, R10, 0x1, R70 ;  /* 0x000000010a467819 */ /* 0x000fe20000010246 */
[----:B------:R-:W-:Y:S01]  /*2040*/  IMAD.IADD R83, R3, 0x1, R83 ;  /* 0x0000000103537824 */ /* 0x000fe200078e0253 */
[----:B------:R-:W-:Y:S01]  /*2050*/  LEA R82, P0, R2, c[0x0][0x268], 0x1 ;  /* 0x00009a0002527a11 */ /* 0x000fe200078008ff */
[----:B------:R-:W-:Y:S01]  /*2060*/  IMAD R80, R0, c[0x0][0x2a4], R5 ;  /* 0x0000a90000507a24 */ /* 0x000fe200078e0205 */
[----:B------:R-:W-:Y:S01]  /*2070*/  IADD3 R112, R132, 0x30, RZ ;  /* 0x0000003084707810 */ /* 0x000fe20007ffe0ff */
[----:B------:R-:W-:Y:S01]  /*2080*/  IMAD.WIDE.U32 R4, R0, c[0x0][0x2a0], R6 ;  /* 0x0000a80000047a25 */ /* 0x000fe200078e0006 */
[----:B------:R-:W-:Y:S01]  /*2090*/  LEA.HI.X R83, R2, c[0x0][0x26c], R83, 0x1, P0 ;  /* 0x00009b0002537a11 */ /* 0x000fe200000f0c53 */
[----:B------:R-:W-:Y:S01]  /*20a0*/  ULDC UR24, c[0x0][0x28c] ;  /* 0x0000a30000187ab9 */ /* 0x000fe20000000800 */
[----:B------:R-:W-:Y:S01]  /*20b0*/  ISETP.GE.AND P0, PT, R100, c[0x0][0x220], PT ;  /* 0x0000880064007a0c */ /* 0x000fe20003f06270 */
[----:B------:R-:W-:Y:S01]  /*20c0*/  IMAD.IADD R80, R5, 0x1, R80 ;  /* 0x0000000105507824 */ /* 0x000fe200078e0250 */
[----:B------:R-:W-:Y:S01]  /*20d0*/  LEA R81, P1, R4, c[0x0][0x270], 0x1 ;  /* 0x00009c0004517a11 */ /* 0x000fe200078208ff */
[----:B------:R-:W-:Y:S01]  /*20e0*/  IMAD R86, R117, R86, RZ ;  /* 0x0000005675567224 */ /* 0x000fe200078e02ff */
[----:B------:R-:W-:Y:S01]  /*20f0*/  IADD3 R111, R132, 0x40, RZ ;  /* 0x00000040846f7810 */ /* 0x000fe20007ffe0ff */
[----:B------:R-:W-:Y:S01]  /*2100*/  IMAD.MOV.U32 R55, RZ, RZ, 0x5 ;  /* 0x00000005ff377424 */ /* 0x000fe200078e00ff */
[----:B------:R-:W-:Y:S01]  /*2110*/  LEA.HI.X R80, R4, c[0x0][0x274], R80, 0x1, P1 ;  /* 0x00009d0004507a11 */ /* 0x000fe200008f0c50 */
[----:B------:R-:W-:Y:S01]  /*2120*/  IMAD.MOV.U32 R58, RZ, RZ, 0x6 ;  /* 0x00000006ff3a7424 */ /* 0x000fe200078e00ff */
[----:B------:R-:W-:Y:S01]  /*2130*/  LEA R76, P1, R124, c[0x0][0x168], 0x1 ;  /* 0x00005a007c4c7a11 */ /* 0x000fe200078208ff */
[----:B------:R-:W-:Y:S01]  /*2140*/  IMAD.SHL.U32 R71, R10, 0x2, RZ ;  /* 0x000000020a477824 */ /* 0x000fe200078e00ff */
[----:B------:R-:W-:Y:S01]  /*2150*/  SHF.R.S32.HI R39, RZ, 0x1f, R86 ;  /* 0x0000001fff277819 */ /* 0x000fe20000011456 */
[----:B------:R-:W-:Y:S01]  /*2160*/  IMAD.MOV.U32 R89, RZ, RZ, c[0x0][0x288] ;  /* 0x0000a200ff597624 */ /* 0x000fe200078e00ff */
[----:B------:R-:W-:Y:S01]  /*2170*/  LEA.HI.X R75, R124, c[0x0][0x16c], R127, 0x1, P1 ;  /* 0x00005b007c4b7a11 */ /* 0x000fe200008f0c7f */
[----:B------:R-:W-:Y:S01]  /*2180*/  IMAD.WIDE.U32 R144, R143, 0x40, RZ ;  /* 0x000000408f907825 */ /* 0x000fe200078e00ff */
[----:B------:R-:W-:Y:S01]  /*2190*/  @P0 LOP3.LUT R178, R178, 0x4, RZ, 0xfc, !PT ;  /* 0x00000004b2b20812 */ /* 0x000fe200078efcff */
[----:B------:R-:W-:Y:S01]  /*21a0*/  ULDC UR23, c[0x0][0x28c] ;  /* 0x0000a30000177ab9 */ /* 0x000fe20000000800 */
[----:B------:R-:W-:Y:S01]  /*21b0*/  LEA R78, P0, R122, c[0x0][0x170], 0x1 ;  /* 0x00005c007a4e7a11 */ /* 0x000fe200078008ff */
[----:B------:R-:W-:Y:S01]  /*21c0*/  IMAD.SHL.U32 R64, R134, 0x20, RZ ;  /* 0x0000002086407824 */ /* 0x000fe200078e00ff */
[-C--:B------:R-:W-:Y:S01]  /*21d0*/  IADD3 R38, P1, R116, R86.reuse, RZ ;  /* 0x0000005674267210 */ /* 0x080fe20007f3e0ff */
[----:B------:R-:W-:Y:S01]  /*21e0*/  IMAD.SHL.U32 R69, R134, 0x40, RZ ;  /* 0x0000004086457824 */ /* 0x000fe200078e00ff */
[----:B------:R-:W-:Y:S01]  /*21f0*/  LEA.HI.X R79, R122, c[0x0][0x174], R121, 0x1, P0 ;  /* 0x00005d007a4f7a11 */ /* 0x000fe200000f0c79 */
[C---:B------:R-:W-:Y:S01]  /*2200*/  IMAD.SHL.U32 R62, R134.reuse, 0x10, RZ ;  /* 0x00000010863e7824 */ /* 0x040fe200078e00ff */
[----:B------:R-:W-:Y:S01]  /*2210*/  IADD3 R86, P0, R115, R86, RZ ;  /* 0x0000005673567210 */ /* 0x000fe20007f1e0ff */
[C---:B------:R-:W-:Y:S01]  /*2220*/  IMAD.WIDE.U32 R140, R134.reuse, 0x60, RZ ;  /* 0x00000060868c7825 */ /* 0x040fe200078e00ff */
[CC--:B------:R-:W-:Y:S01]  /*2230*/  SHF.L.U64.HI R63, R134.reuse, R55.reuse, c[0x0][0x294] ;  /* 0x0000a500863f7619 */ /* 0x0c0fe20000010237 */
[----:B------:R-:W-:Y:S01]  /*2240*/  ULDC UR22, c[0x0][0x28c] ;  /* 0x0000a30000167ab9 */ /* 0x000fe20000000800 */
[-C--:B------:R-:W-:Y:S01]  /*2250*/  SHF.L.U64.HI R68, R134, R58.reuse, c[0x0][0x294] ;  /* 0x0000a50086447619 */ /* 0x080fe2000001023a */
[--C-:B------:R-:W-:Y:S01]  /*2260*/  IMAD.X R87, R97, 0x1, R39.reuse, P0 ;  /* 0x0000000161577824 */ /* 0x100fe200000e0627 */
[C---:B------:R-:W-:Y:S01]  /*2270*/  SHF.L.U64.HI R55, R89.reuse, R55, c[0x0][0x28c] ;  /* 0x0000a30059377619 */ /* 0x040fe20000010237 */
[----:B------:R-:W-:Y:S01]  /*2280*/  IMAD.X R39, R98, 0x1, R39, P1 ;  /* 0x0000000162277824 */ /* 0x000fe200008e0627 */
[C---:B------:R-:W-:Y:S01]  /*2290*/  SHF.L.U64.HI R58, R89.reuse, R58, c[0x0][0x28c] ;  /* 0x0000a300593a7619 */ /* 0x040fe2000001023a */
[----:B------:R-:W-:Y:S01]  /*22a0*/  IMAD.WIDE.U32 R138, R134, 0xa0, RZ ;  /* 0x000000a0868a7825 */ /* 0x000fe200078e00ff */
[----:B------:R-:W-:Y:S01]  /*22b0*/  SHF.L.U64.HI R87, R86, 0x1, R87 ;  /* 0x0000000156577819 */ /* 0x000fe20000010257 */
[----:B------:R-:W-:Y:S01]  /*22c0*/  ULDC UR21, c[0x0][0x28c] ;  /* 0x0000a30000157ab9 */ /* 0x000fe20000000800 */
[----:B------:R-:W-:Y:S01]  /*22d0*/  SHF.L.U64.HI R39, R38, 0x1, R39 ;  /* 0x0000000126277819 */ /* 0x000fe20000010227 */
[----:B------:R-:W-:Y:S01]  /*22e0*/  IMAD.SHL.U32 R86, R86, 0x2, RZ ;  /* 0x0000000256567824 */ /* 0x000fe200078e00ff */
[C---:B------:R-:W-:Y:S01]  /*22f0*/  SHF.L.U64.HI R88, R89.reuse, R88, c[0x0][0x28c] ;  /* 0x0000a30059587619 */ /* 0x040fe20000010258 */
[----:B------:R-:W-:Y:S01]  /*2300*/  IMAD.SHL.U32 R38, R38, 0x2, RZ ;  /* 0x0000000226267824 */ /* 0x000fe200078e00ff */
[----:B------:R-:W-:Y:S01]  /*2310*/  SHF.L.U32 R56, R89, 0x5, RZ ;  /* 0x0000000559387819 */ /* 0x000fe200000006ff */
[----:B------:R-:W-:Y:S01]  /*2320*/  IMAD.WIDE.U32 R136, R134, 0xc0, RZ ;  /* 0x000000c086887825 */ /* 0x000fe200078e00ff */
[----:B------:R-:W-:Y:S01]  /*2330*/  IADD3 R84, P3, R86, c[0x0][0x2b0], RZ ;  /* 0x0000ac0056547a10 */ /* 0x000fe20007f7e0ff */
[----:B------:R-:W-:Y:S01]  /*2340*/  ULDC UR20, c[0x0][0x28c] ;  /* 0x0000a30000147ab9 */ /* 0x000fe20000000800 */
[----:B------:R-:W-:Y:S01]  /*2350*/  IADD3 R10, P1, R38, c[0x0][0x2b0], RZ ;  /* 0x0000ac00260a7a10 */ /* 0x000fe20007f3e0ff */
[----:B------:R-:W-:Y:S01]  /*2360*/  IMAD.WIDE.U32 R142, R143, 0x20, RZ ;  /* 0x000000208f8e7825 */ /* 0x000fe200078e00ff */
[----:B------:R-:W-:Y:S01]  /*2370*/  IADD3 R86, P2, R86, c[0x0][0x2a8], RZ ;  /* 0x0000aa0056567a10 */ /* 0x000fe20007f5e0ff */
[----:B------:R-:W-:Y:S01]  /*2380*/  ULDC UR19, c[0x0][0x28c] ;  /* 0x0000a30000137ab9 */ /* 0x000fe20000000800 */
[----:B------:R-:W-:Y:S01]  /*2390*/  IADD3 R38, P0, R38, c[0x0][0x2a8], RZ ;  /* 0x0000aa0026267a10 */ /* 0x000fe20007f1e0ff */
[C---:B------:R-:W-:Y:S01]  /*23a0*/  IMAD.SHL.U32 R107, R117.reuse, 0x10, RZ ;  /* 0x00000010756b7824 */ /* 0x040fe200078e00ff */
[----:B------:R-:W-:Y:S01]  /*23b0*/  SHF.L.U64.HI R63, R64, 0x1, R63 ;  /* 0x00000001403f7819 */ /* 0x000fe2000001023f */
[----:B------:R-:W-:Y:S01]  /*23c0*/  IMAD.SHL.U32 R106, R117, 0x20, RZ ;  /* 0x00000020756a7824 */ /* 0x000fe200078e00ff */
[----:B------:R-:W-:Y:S01]  /*23d0*/  SHF.L.U64.HI R68, R69, 0x1, R68 ;  /* 0x0000000145447819 */ /* 0x000fe20000010244 */
[C---:B------:R-:W-:Y:S01]  /*23e0*/  IMAD R105, R117.reuse, 0x30, RZ ;  /* 0x0000003075697824 */ /* 0x040fe200078e02ff */
[----:B------:R-:W-:Y:S01]  /*23f0*/  SHF.L.U64.HI R61, R62, 0x1, R61 ;  /* 0x000000013e3d7819 */ /* 0x000fe2000001023d */
[----:B------:R-:W-:Y:S01]  /*2400*/  IMAD.SHL.U32 R104, R117, 0x40, RZ ;  /* 0x0000004075687824 */ /* 0x000fe200078e00ff */
[----:B------:R-:W-:Y:S01]  /*2410*/  IADD3.X R85, R87, c[0x0][0x2b4], RZ, P3, !PT ;  /* 0x0000ad0057557a10 */ /* 0x000fe20001ffe4ff */
[----:B------:R-:W-:Y:S01]  /*2420*/  IMAD R103, R117, 0x50, RZ ;  /* 0x0000005075677824 */ /* 0x000fe200078e02ff */
[----:B------:R-:W-:Y:S01]  /*2430*/  IADD3.X R9, R39, c[0x0][0x2b4], RZ, P1, !PT ;  /* 0x0000ad0027097a10 */ /* 0x000fe20000ffe4ff */
[C---:B------:R-:W-:Y:S01]  /*2440*/  IMAD R102, R117.reuse, 0x60, RZ ;  /* 0x0000006075667824 */ /* 0x040fe200078e02ff */
[C---:B------:R-:W-:Y:S01]  /*2450*/  IADD3 R110, R132.reuse, 0x50, RZ ;  /* 0x00000050846e7810 */ /* 0x040fe20007ffe0ff */
[----:B------:R-:W-:Y:S01]  /*2460*/  IMAD R99, R117, 0x70, RZ ;  /* 0x0000007075637824 */ /* 0x000fe200078e02ff */
[----:B------:R-:W-:Y:S01]  /*2470*/  IADD3 R109, R132, 0x60, RZ ;  /* 0x00000060846d7810 */ /* 0x000fe20007ffe0ff */
[----:B------:R-:W-:Y:S01]  /*2480*/  IMAD.WIDE.U32 R134, R134, 0xe0, RZ ;  /* 0x000000e086867825 */ /* 0x000fe200078e00ff */
[----:B------:R-:W-:Y:S01]  /*2490*/  IADD3 R108, R132, 0x70, RZ ;  /* 0x00000070846c7810 */ /* 0x000fe20007ffe0ff */
[----:B------:R-:W-:Y:S01]  /*24a0*/  ULDC UR18, c[0x0][0x28c] ;  /* 0x0000a30000127ab9 */ /* 0x000fe20000000800 */
[----:B------:R-:W-:Y:S01]  /*24b0*/  SHF.R.S32.HI R96, RZ, 0x1f, R107 ;  /* 0x0000001fff607819 */ /* 0x000fe2000001146b */
        /* <DEDUP_REMOVED lines=13> */
[----:B------:R-:W-:Y:S01]  /*2590*/  SHF.L.U32 R62, R62, 0x1, RZ ;  /* 0x000000013e3e7819 */ /* 0x000fe200000006ff */
[----:B------:R-:W-:Y:S01]  /*25a0*/  IMAD.U32 R54, R54, -0x80, RZ ;  /* 0xffffff8036367824 */ /* 0x000fe200078e00ff */
        /* <DEDUP_REMOVED lines=17> */
[----:B------:R-:W-:Y:S02]  /*26c0*/  UIADD3 UR16, UR33, UR16, URZ ;  /* 0x0000001021107290 */ /* 0x000fe4000fffe03f */
[----:B------:R-:W-:Y:S02]  /*26d0*/  UIADD3 UR15, UR31, UR15, URZ ;  /* 0x0000000f1f0f7290 */ /* 0x000fe4000fffe03f */
[----:B------:R-:W-:Y:S02]  /*26e0*/  UIADD3 UR14, UR29, UR14, URZ ;  /* 0x0000000e1d0e7290 */ /* 0x000fe4000fffe03f */
[----:B------:R-:W-:Y:S02]  /*26f0*/  UIADD3 UR26, UR35, UR26, URZ ;  /* 0x0000001a231a7290 */ /* 0x000fe4000fffe03f */
[----:B------:R-:W-:-:S02]  /*2700*/  ULDC.U8 UR8, c[0x0][0x313] ;  /* 0x0000c4c000087ab9 */ /* 0x000fc40000000000 */
.L_x_6012:
[----:B------:R-:W-:Y:S01]  /*2710*/  LEA R0, R11, 0xffffff80, 0x7 ;  /* 0xffffff800b007811 */ /* 0x000fe200078e38ff */
[----:B---3--:R-:W-:Y:S01]  /*2720*/  IMAD.MOV.U32 R12, RZ, RZ, R81 ;  /* 0x000000ffff0c7224 */ /* 0x008fe200078e0051 */
[----:B------:R-:W-:Y:S01]  /*2730*/  LOP3.LUT P4, RZ, R178, 0x4, RZ, 0xc0, !PT ;  /* 0x00000004b2ff7812 */ /* 0x000fe2000788c0ff */
[----:B------:R-:W-:Y:S02]  /*2740*/  IMAD.MOV.U32 R13, RZ, RZ, R80 ;  /* 0x000000ffff0d7224 */ /* 0x000fe400078e0050 */
[--C-:B------:R-:W-:Y:S02]  /*2750*/  IMAD.IADD R5, R49, 0x1, -R0.reuse ;  /* 0x0000000131057824 */ /* 0x100fe400078e0a00 */
        /* <DEDUP_REMOVED lines=8> */
[----:B--2---:R-:W-:Y:S02]  /*27e0*/  @!P2 LEA R148, P0, R173, R78, 0x1 ;  /* 0x0000004ead94a211 */ /* 0x004fe400078008ff */
        /* <DEDUP_REMOVED lines=8> */
[----:B------:R-:W-:Y:S03]  /*2870*/  @!P6 IADD3 R146, P1, R78, R66, RZ ;  /* 0x000000424e92e210 */ /* 0x000fe60007f3e0ff */
[----:B------:R-:W-:Y:S01]  /*2880*/  @!P3 IMAD.X R25, R80, 0x1, R67, P0 ;  /* 0x000000015019b824 */ /* 0x000fe200000e0643 */
[----:B------:R-:W-:Y:S01]  /*2890*/  @!P3 IADD3 R46, P0, R78, UR32, RZ ;  /* 0x000000204e2ebc10 */ /* 0x000fe2000ff1e0ff */
[C---:B------:R-:W-:Y:S01]  /*28a0*/  @!P6 IMAD.X R147, R79.reuse, 0x1, R65, P1 ;  /* 0x000000014f93e824 */ /* 0x040fe200008e0641 */
[C---:B------:R-:W-:Y:S02]  /*28b0*/  LOP3.LUT P1, RZ, R178.reuse, 0x4, RZ, 0xc0, !PT ;  /* 0x00000004b2ff7812 */ /* 0x040fe4000782c0ff */
[----:B------:R-:W-:Y:S02]  /*28c0*/  @!P3 IADD3.X R47, R79, UR16, RZ, P0, !PT ;  /* 0x000000104f2fbc10 */ /* 0x000fe400087fe4ff */
[----:B------:R-:W-:Y:S02]  /*28d0*/  @!P2 IADD3 R20, P0, R81, R69, RZ ;  /* 0x000000455114a210 */ /* 0x000fe40007f1e0ff */
[----:B------:R-:W-:Y:S03]  /*28e0*/  LOP3.LUT R178, R178, 0xfffffffd, RZ, 0xc0, !PT ;  /* 0xfffffffdb2b27812 */ /* 0x000fe600078ec0ff */
[----:B------:R-:W-:Y:S01]  /*28f0*/  @!P2 IMAD.X R21, R80, 0x1, R68, P0 ;  /* 0x000000015015a824 */ /* 0x000fe200000e0644 */
[----:B------:R-:W-:Y:S02]  /*2900*/  @!P2 IADD3 R44, P0, R78, R71, RZ ;  /* 0x000000474e2ca210 */ /* 0x000fe40007f1e0ff */
[----:B------:R-:W-:Y:S03]  /*2910*/  @P2 LOP3.LUT R178, R178, 0x2, RZ, 0xfc, !PT ;  /* 0x00000002b2b22812 */ /* 0x000fe600078efcff */
        /* <DEDUP_REMOVED lines=9> */
[C---:B------:R-:W-:Y:S02]  /*29b0*/  LOP3.LUT P4, RZ, R178.reuse, 0x2, RZ, 0xc0, !PT ;  /* 0x00000002b2ff7812 */ /* 0x040fe4000788c0ff */
[----:B------:R-:W-:Y:S02]  /*29c0*/  ISETP.LT.OR P5, PT, R109, R3, P0 ;  /* 0x000000036d00720c */ /* 0x000fe400007a1670 */
[----:B------:R-:W-:Y:S11]  /*29d0*/  LOP3.LUT R178, R178, 0xfffffffe, RZ, 0xc0, !PT ;  /* 0xfffffffeb2b27812 */ /* 0x000ff600078ec0ff */
[----:B------:R-:W-:Y:S05]  /*29e0*/  @!P5 IADD3 R40, P0, R81, R136, RZ ;  /* 0x000000885128d210 */ /* 0x000fea0007f1e0ff */
[----:B------:R-:W-:Y:S01]  /*29f0*/  @!P5 IMAD.X R41, R80, 0x1, R73, P0 ;  /* 0x000000015029d824 */ /* 0x000fe200000e0649 */
[----:B------:R-:W-:Y:S04]  /*2a00*/  @!P5 IADD3 R36, P0, R78, UR28, RZ ;  /* 0x0000001c4e24dc10 */ /* 0x000fe8000ff1e0ff */
[----:B------:R-:W-:Y:S02]  /*2a10*/  @!P5 IADD3.X R37, R79, UR14, RZ, P0, !PT ;  /* 0x0000000e4f25dc10 */ /* 0x000fe400087fe4ff */
[C---:B------:R-:W-:Y:S04]  /*2a20*/  ISETP.GE.OR P0, PT, R108.reuse, R5, P1 ;  /* 0x000000056c00720c */ /* 0x040fe80000f06670 */
[----:B------:R-:W-:-:S13]  /*2a30*/  ISETP.LT.OR P2, PT, R108, R3, P0 ;  /* 0x000000036c00720c */ /* 0x000fda0000741670 */
[----:B------:R-:W-:Y:S02]  /*2a40*/  @!P2 IADD3 R34, P0, R81, R134, RZ ;  /* 0x000000865122a210 */ /* 0x000fe40007f1e0ff */
[----:B------:R-:W-:Y:S03]  /*2a50*/  @P2 LOP3.LUT R178, R178, 0x1, RZ, 0xfc, !PT ;  /* 0x00000001b2b22812 */ /* 0x000fe600078efcff */
        /* <DEDUP_REMOVED lines=8> */
[----:B------:R-:W-:Y:S11]  /*2ae0*/  LOP3.LUT P0, RZ, R178, 0x1, RZ, 0xc0, !PT ;  /* 0x00000001b2ff7812 */ /* 0x000ff6000780c0ff */
        /* <DEDUP_REMOVED lines=74> */
.L_x_5962:
[----:B------:R-:W-:Y:S05]  /*2f90*/  BSYNC B0 ;  /* 0x0000000000007941 */ /* 0x000fea0003800000 */
.L_x_5961:
        /* <DEDUP_REMOVED lines=61> */
.L_x_5964:
[----:B------:R-:W-:Y:S05]  /*3370*/  BSYNC B0 ;  /* 0x0000000000007941 */ /* 0x000fea0003800000 */
.L_x_5963:
        /* <DEDUP_REMOVED lines=61> */
.L_x_5966:
[----:B------:R-:W-:Y:S05]  /*3750*/  BSYNC B0 ;  /* 0x0000000000007941 */ /* 0x000fea0003800000 */
.L_x_5965:
        /* <DEDUP_REMOVED lines=65> */
.L_x_5968:
[----:B------:R-:W-:Y:S05]  /*3b70*/  BSYNC B0 ;  /* 0x0000000000007941 */ /* 0x000fea0003800000 */
.L_x_5967:
[----:B------:R-:W-:Y:S01]  /*3b80*/  LOP3.LUT P0, RZ, R178, 0x2, RZ, 0xc0, !PT ;  /* 0x00000002b2ff7812 */ /* 0x000fe2000780c0ff */
        /* <DEDUP_REMOVED lines=61> */
.L_x_5970:
[----:B------:R-:W-:Y:S05]  /*3f60*/  BSYNC B0 ;  /* 0x0000000000007941 */ /* 0x000fea0003800000 */
.L_x_5969:
        /* <DEDUP_REMOVED lines=65> */
.L_x_5972:
[----:B------:R-:W-:Y:S05]  /*4380*/  BSYNC B0 ;  /* 0x0000000000007941 */ /* 0x000fea0003800000 */
.L_x_5971:
        /* <DEDUP_REMOVED lines=65> */
.L_x_5974:
[----:B------:R-:W-:Y:S05]  /*47a0*/  BSYNC B0 ;  /* 0x0000000000007941 */ /* 0x000fea0003800000 */
.L_x_5973:
[----:B------:R-:W-:Y:S01]  /*47b0*/  LOP3.LUT P0, RZ, R178, 0x1, RZ, 0xc0, !PT ;  /* 0x00000001b2ff7812 */ /* 0x000fe2000780c0ff */
        /* <DEDUP_REMOVED lines=65> */
.L_x_5976:
[----:B------:R-:W-:Y:S05]  /*4bd0*/  BSYNC B0 ;  /* 0x0000000000007941 */ /* 0x000fea0003800000 */
.L_x_5975:
        /* <DEDUP_REMOVED lines=9> */
.L_x_5960:
[----:B------:R-:W-:Y:S01]  /*4c70*/  ULEA.HI UR5, UR4, UR4, URZ, 0x1 ;  /* 0x0000000404057291 */ /* 0x000fe2000f8f083f */
[----:B------:R-:W-:Y:S03]  /*4c80*/  BSSY B1, `(.L_x_5978) ;  /* 0x000005a000017945 */ /* 0x000fe60003800000 */
[----:B------:R-:W-:Y:S06]  /*4c90*/  USHF.R.S32.HI UR5, URZ, 0x1, UR5 ;  /* 0x000000013f057899 */ /* 0x000fec0008011405 */
[----:B---3--:R-:W-:Y:S01]  /*4ca0*/  MOV R147, UR5 ;  /* 0x0000000500937c02 */ /* 0x008fe20008000f00 */
[----:B------:R-:W-:-:S05]  /*4cb0*/  @P1 BRA `(.L_x_5979) ;  /* 0x0000056000001947 */ /* 0x000fca0003800000 */
[----:B------:R1:W5:Y:S01]  /*4cc0*/  LDG.E.128 R44, [R82.64] ;  /* 0x00000006522c7981 */ /* 0x000362000c1e1d00 */
        /* <DEDUP_REMOVED lines=82> */
.L_x_5981:
[----:B------:R-:W-:Y:S05]  /*51f0*/  BSYNC B0 ;  /* 0x0000000000007941 */ /* 0x000fea0003800000 */
.L_x_5980:
[----:B------:R-:W-:Y:S05]  /*5200*/  MOV R77, R75 ;  /* 0x0000004b004d7202 */ /* 0x000fea0000000f00 */
[----:B-----5:R2:W-:Y:S02]  /*5210*/  STG.E.128 [R76.64], R44 ;  /* 0x0000002c4c007986 */ /* 0x0205e4000c101d06 */
.L_x_5979:
[----:B------:R-:W-:Y:S05]  /*5220*/  BSYNC B1 ;  /* 0x0000000000017941 */ /* 0x000fea0003800000 */
.L_x_5978:
[----:B------:R-:W-:Y:S01]  /*5230*/  BSSY B1, `(.L_x_5982) ;  /* 0x000005f000017945 */ /* 0x000fe20003800000 */
[----:B------:R-:W-:-:S05]  /*5240*/  @P2 BRA `(.L_x_5983) ;  /* 0x000005d000002947 */ /* 0x000fca0003800000 */
[C---:B------:R-:W-:Y:S01]  /*5250*/  LEA R148, P0, R89.reuse, R82, 0x1 ;  /* 0x0000005259947211 */ /* 0x040fe200078008ff */
        /* <DEDUP_REMOVED lines=16> */
[----:B------:R-:W-:Y:S02]  /*5360*/  @P0 IADD3 R148, RZ, -UR5, RZ ;  /* 0x80000005ff940c10 */ /* 0x000fe4000fffe0ff */
[----:B------:R-:W-:Y:S02]  /*5370*/  LEA.HI.X.SX32 R19, R77, R149, 0x1, P1 ;  /* 0x000000954d137211 */ /* 0x000fe400008f0eff */
[C---:B------:R-:W-:Y:S04]  /*5380*/  IADD3 R149, P1, R107.reuse, R148, RZ ;  /* 0x000000946b957210 */ /* 0x040fe80007f3e0ff */
        /* <DEDUP_REMOVED lines=69> */
.L_x_5985:
[----:B------:R-:W-:Y:S05]  /*57e0*/  BSYNC B0 ;  /* 0x0000000000007941 */ /* 0x000fea0003800000 */
.L_x_5984:
[C---:B------:R-:W-:Y:S04]  /*57f0*/  LEA R2, P0, R175.reuse, R76, 0x1 ;  /* 0x0000004caf027211 */ /* 0x040fe800078008ff */
[----:B------:R-:W-:Y:S05]  /*5800*/  LEA.HI.X R3, R175, R75, R174, 0x1, P0 ;  /* 0x0000004baf037211 */ /* 0x000fea00000f0cae */
[----:B-----5:R3:W-:Y:S04]  /*5810*/  STG.E.128 [R2.64], R44 ;  /* 0x0000002c02007986 */ /* 0x0207e8000c101d06 */
.L_x_5983:
[----:B------:R-:W-:Y:S05]  /*5820*/  BSYNC B1 ;  /* 0x0000000000017941 */ /* 0x000fea0003800000 */
.L_x_5982:
[----:B------:R-:W-:Y:S01]  /*5830*/  BSSY B1, `(.L_x_5986) ;  /* 0x000005f000017945 */ /* 0x000fe20003800000 */
[----:B------:R-:W-:-:S05]  /*5840*/  @P6 BRA `(.L_x_5987) ;  /* 0x000005d000006947 */ /* 0x000fca0003800000 */
[C---:B--2---:R-:W-:Y:S01]  /*5850*/  LEA R148, P0, R56.reuse, R82, 0x1 ;  /* 0x0000005238947211 */ /* 0x044fe200078008ff */
[----:B------:R-:W-:Y:S03]  /*5860*/  BSSY B0, `(.L_x_5988) ;  /* 0x0000058000007945 */ /* 0x000fe60003800000 */
[----:B------:R-:W-:Y:S02]  /*5870*/  LEA.HI.X R149, R56, R83, R55, 0x1, P0 ;  /* 0x0000005338957211 */ /* 0x000fe400000f0c37 */
[----:B------:R-:W-:Y:S03]  /*5880*/  ISETP.GE.AND P0, PT, R100, UR4, PT ;  /* 0x0000000464007c0c */ /* 0x000fe6000bf06270 */
[----:B---3--:R2:W5:Y:S10]  /*5890*/  LDG.E.128 R44, [R148.64] ;  /* 0x00000006942c7981 */ /* 0x008574000c1e1d00 */
        /* <DEDUP_REMOVED lines=14> */
[----:B------:R-:W-:Y:S04]  /*5980*/  IADD3 R149, P1, R106, R148, RZ ;  /* 0x000000946a957210 */ /* 0x000fe80007f3e0ff */
        /* <DEDUP_REMOVED lines=69> */
.L_x_5989:
[----:B------:R-:W-:Y:S05]  /*5de0*/  BSYNC B0 ;  /* 0x0000000000007941 */ /* 0x000fea0003800000 */
.L_x_5988:
[C---:B------:R-:W-:Y:S04]  /*5df0*/  LEA R2, P0, R142.reuse, R76, 0x1 ;  /* 0x0000004c8e027211 */ /* 0x040fe800078008ff */
[----:B------:R-:W-:Y:S05]  /*5e00*/  LEA.HI.X R3, R142, R75, R57, 0x1, P0 ;  /* 0x0000004b8e037211 */ /* 0x000fea00000f0c39 */
[----:B-----5:R3:W-:Y:S04]  /*5e10*/  STG.E.128 [R2.64], R44 ;  /* 0x0000002c02007986 */ /* 0x0207e8000c101d06 */
.L_x_5987:
[----:B------:R-:W-:Y:S05]  /*5e20*/  BSYNC B1 ;  /* 0x0000000000017941 */ /* 0x000fea0003800000 */
.L_x_5986:
        /* <DEDUP_REMOVED lines=23> */
[----:B------:R-:W-:Y:S02]  /*5fa0*/  MOV R46, RZ ;  /* 0x000000ff002e7202 */ /* 0x000fe40000000f00 */
[C---:B--2---:R-:W-:Y:S02]  /*5fb0*/  IADD3 R149, P1, R105.reuse, R146, RZ ;  /* 0x0000009269957210 */ /* 0x044fe40007f3e0ff */
        /* <DEDUP_REMOVED lines=72> */
.L_x_5993:
[----:B------:R-:W-:Y:S05]  /*6440*/  BSYNC B0 ;  /* 0x0000000000007941 */ /* 0x000fea0003800000 */
.L_x_5992:
[----:B------:R-:W-:Y:S02]  /*6450*/  MOV R3, 0x60 ;  /* 0x0000006000037802 */ /* 0x000fe40000000f00 */
[----:B------:R-:W-:Y:S03]  /*6460*/  MOV R77, R75 ;  /* 0x0000004b004d7202 */ /* 0x000fe60000000f00 */
[C---:B------:R-:W-:Y:S02]  /*6470*/  IMAD R0, R3.reuse, c[0x0][0x19c], RZ ;  /* 0x0000670003007a24 */ /* 0x040fe400078e02ff */
[----:B------:R-:W-:Y:S05]  /*6480*/  IMAD.WIDE.U32 R4, R3, c[0x0][0x198], R76 ;  /* 0x0000660003047a25 */ /* 0x000fea00078e004c */
[----:B------:R-:W-:Y:S05]  /*6490*/  IADD3 R5, R5, R0, RZ ;  /* 0x0000000005057210 */ /* 0x000fea0007ffe0ff */
[----:B-----5:R3:W-:Y:S02]  /*64a0*/  STG.E.128 [R4.64], R32 ;  /* 0x0000002004007986 */ /* 0x0207e4000c101d06 */
.L_x_5991:
[----:B------:R-:W-:Y:S05]  /*64b0*/  BSYNC B1 ;  /* 0x0000000000017941 */ /* 0x000fea0003800000 */
.L_x_5990:
[----:B------:R-:W-:Y:S01]  /*64c0*/  LOP3.LUT P0, RZ, R178, 0x2, RZ, 0xc0, !PT ;  /* 0x00000002b2ff7812 */ /* 0x000fe2000780c0ff */
[----:B------:R-:W-:-:S12]  /*64d0*/  BSSY B1, `(.L_x_5994) ;  /* 0x0000064000017945 */ /* 0x000fd80003800000 */
[----:B------:R-:W-:-:S05]  /*64e0*/  @P0 BRA `(.L_x_5995) ;  /* 0x0000062000000947 */ /* 0x000fca0003800000 */
[C---:B--2---:R-:W-:Y:S01]  /*64f0*/  LEA R148, P0, R59.reuse, R82, 0x1 ;  /* 0x000000523b947211 */ /* 0x044fe200078008ff */
[----:B------:R-:W-:Y:S03]  /*6500*/  BSSY B0, `(.L_x_5996) ;  /* 0x000005d000007945 */ /* 0x000fe60003800000 */
[----:B------:R-:W-:Y:S02]  /*6510*/  LEA.HI.X R149, R59, R83, R58, 0x1, P0 ;  /* 0x000000533b957211 */ /* 0x000fe400000f0c3a */
[----:B------:R-:W-:Y:S03]  /*6520*/  ISETP.GE.AND P0, PT, R100, UR4, PT ;  /* 0x0000000464007c0c */ /* 0x000fe6000bf06270 */
[----:B---3--:R2:W5:Y:S10]  /*6530*/  LDG.E.128 R32, [R148.64] ;  /* 0x0000000694207981 */ /* 0x008574000c1e1d00 */
        /* <DEDUP_REMOVED lines=18> */
[C---:B--2---:R-:W-:Y:S04]  /*6660*/  LEA R148, P1, R77.reuse, R84, 0x1 ;  /* 0x000000544d947211 */ /* 0x044fe800078208ff */
[----:B------:R-:W-:Y:S02]  /*6670*/  LEA.HI.X R149, R77, R85, R46, 0x1, P1 ;  /* 0x000000554d957211 */ /* 0x000fe400008f0c2e */
[----:B------:R-:W-:Y:S02]  /*6680*/  MOV R46, RZ ;  /* 0x000000ff002e7202 */ /* 0x000fe40000000f00 */
[----:B------:R-:W-:Y:S02]  /*6690*/  @P0 IADD3 R46, RZ, -UR5, RZ ;  /* 0x80000005ff2e0c10 */ /* 0x000fe4000fffe0ff */
[----:B------:R-:W2:Y:S02]  /*66a0*/  LDG.E.128 R148, [R148.64] ;  /* 0x0000000694947981 */ /* 0x000ea4000c1e1d00 */
[----:B------:R-:W-:Y:S04]  /*66b0*/  IADD3 R77, P1, R104, R46, RZ ;  /* 0x0000002e684d7210 */ /* 0x000fe80007f3e0ff */
[----:B------:R-:W-:Y:S02]  /*66c0*/  LEA.HI.X.SX32 R46, R46, R93, 0x1, P1 ;  /* 0x0000005d2e2e7211 */ /* 0x000fe400008f0eff */
[C---:B------:R-:W-:Y:S04]  /*66d0*/  LEA R36, P1, R77.reuse, R86, 0x1 ;  /* 0x000000564d247211 */ /* 0x040fe800078208ff */
[----:B------:R-:W-:Y:S05]  /*66e0*/  LEA.HI.X R37, R77, R87, R46, 0x1, P1 ;  /* 0x000000574d257211 */ /* 0x000fea00008f0c2e */
[----:B------:R-:W4:Y:S01]  /*66f0*/  LDG.E.128 R40, [R36.64] ;  /* 0x0000000624287981 */ /* 0x000f22000c1e1d00 */
[--C-:B--2---:R-:W-:Y:S01]  /*6700*/  HADD2.F32 R21, -RZ, R148.reuse.H0_H0 ;  /* 0x20000094ff157230 */ /* 0x104fe20000004100 */
        /* <DEDUP_REMOVED lines=60> */
.L_x_5997:
[----:B------:R-:W-:Y:S05]  /*6ad0*/  BSYNC B0 ;  /* 0x0000000000007941 */ /* 0x000fea0003800000 */
.L_x_5996:
[C---:B------:R-:W-:Y:S04]  /*6ae0*/  LEA R2, P0, R144.reuse, R76, 0x1 ;  /* 0x0000004c90027211 */ /* 0x040fe800078008ff */
[----:B------:R-:W-:Y:S05]  /*6af0*/  LEA.HI.X R3, R144, R75, R60, 0x1, P0 ;  /* 0x0000004b90037211 */ /* 0x000fea00000f0c3c */
[----:B-----5:R3:W-:Y:S04]  /*6b00*/  STG.E.128 [R2.64], R32 ;  /* 0x0000002002007986 */ /* 0x0207e8000c101d06 */
.L_x_5995:
[----:B------:R-:W-:Y:S05]  /*6b10*/  BSYNC B1 ;  /* 0x0000000000017941 */ /* 0x000fea0003800000 */
.L_x_5994:
        /* <DEDUP_REMOVED lines=97> */
.L_x_6001:
[----:B------:R-:W-:Y:S05]  /*7130*/  BSYNC B0 ;  /* 0x0000000000007941 */ /* 0x000fea0003800000 */
.L_x_6000:
[----:B------:R-:W-:Y:S02]  /*7140*/  MOV R3, 0xa0 ;  /* 0x000000a000037802 */ /* 0x000fe40000000f00 */
[----:B------:R-:W-:Y:S03]  /*7150*/  MOV R77, R75 ;  /* 0x0000004b004d7202 */ /* 0x000fe60000000f00 */
[C---:B------:R-:W-:Y:S02]  /*7160*/  IMAD R0, R3.reuse, c[0x0][0x19c], RZ ;  /* 0x0000670003007a24 */ /* 0x040fe400078e02ff */
[----:B------:R-:W-:Y:S05]  /*7170*/  IMAD.WIDE.U32 R4, R3, c[0x0][0x198], R76 ;  /* 0x0000660003047a25 */ /* 0x000fea00078e004c */
[----:B------:R-:W-:Y:S05]  /*7180*/  IADD3 R5, R5, R0, RZ ;  /* 0x0000000005057210 */ /* 0x000fea0007ffe0ff */
[----:B-----5:R3:W-:Y:S02]  /*7190*/  STG.E.128 [R4.64], R32 ;  /* 0x0000002004007986 */ /* 0x0207e4000c101d06 */
.L_x_5999:
[----:B------:R-:W-:Y:S05]  /*71a0*/  BSYNC B1 ;  /* 0x0000000000017941 */ /* 0x000fea0003800000 */
.L_x_5998:
        /* <DEDUP_REMOVED lines=97> */
.L_x_6005:
[----:B------:R-:W-:Y:S05]  /*77c0*/  BSYNC B0 ;  /* 0x0000000000007941 */ /* 0x000fea0003800000 */
.L_x_6004:
[----:B------:R-:W-:Y:S02]  /*77d0*/  MOV R3, 0xc0 ;  /* 0x000000c000037802 */ /* 0x000fe40000000f00 */
[----:B------:R-:W-:Y:S03]  /*77e0*/  MOV R77, R75 ;  /* 0x0000004b004d7202 */ /* 0x000fe60000000f00 */
[C---:B------:R-:W-:Y:S02]  /*77f0*/  IMAD R0, R3.reuse, c[0x0][0x19c], RZ ;  /* 0x0000670003007a24 */ /* 0x040fe400078e02ff */
[----:B------:R-:W-:Y:S05]  /*7800*/  IMAD.WIDE.U32 R4, R3, c[0x0][0x198], R76 ;  /* 0x0000660003047a25 */ /* 0x000fea00078e004c */
[----:B------:R-:W-:Y:S05]  /*7810*/  IADD3 R5, R5, R0, RZ ;  /* 0x0000000005057210 */ /* 0x000fea0007ffe0ff */
[----:B-----5:R3:W-:Y:S02]  /*7820*/  STG.E.128 [R4.64], R32 ;  /* 0x0000002004007986 */ /* 0x0207e4000c101d06 */
.L_x_6003:
[----:B------:R-:W-:Y:S05]  /*7830*/  BSYNC B1 ;  /* 0x0000000000017941 */ /* 0x000fea0003800000 */
.L_x_6002:
[----:B------:R-:W-:Y:S01]  /*7840*/  LOP3.LUT P0, RZ, R178, 0x1, RZ, 0xc0, !PT ;  /* 0x00000001b2ff7812 */ /* 0x000fe2000780c0ff */
        /* <DEDUP_REMOVED lines=96> */
.L_x_6009:
[----:B------:R-:W-:Y:S05]  /*7e50*/  BSYNC B0 ;  /* 0x0000000000007941 */ /* 0x000fea0003800000 */
.L_x_6008:
[----:B------:R-:W-:Y:S02]  /*7e60*/  MOV R3, 0xe0 ;  /* 0x000000e000037802 */ /* 0x000fe40000000f00 */
[----:B------:R-:W-:Y:S03]  /*7e70*/  MOV R77, R75 ;  /* 0x0000004b004d7202 */ /* 0x000fe60000000f00 */
[C---:B------:R-:W-:Y:S02]  /*7e80*/  IMAD R0, R3.reuse, c[0x0][0x19c], RZ ;  /* 0x0000670003007a24 */ /* 0x040fe400078e02ff */
[----:B------:R-:W-:Y:S05]  /*7e90*/  IMAD.WIDE.U32 R4, R3, c[0x0][0x198], R76 ;  /* 0x0000660003047a25 */ /* 0x000fea00078e004c */
[----:B------:R-:W-:Y:S05]  /*7ea0*/  IADD3 R5, R5, R0, RZ ;  /* 0x0000000005057210 */ /* 0x000fea0007ffe0ff */
[----:B-----5:R3:W-:Y:S02]  /*7eb0*/  STG.E.128 [R4.64], R32 ;  /* 0x0000002004007986 */ /* 0x0207e4000c101d06 */
.L_x_6007:
[----:B------:R-:W-:Y:S05]  /*7ec0*/  BSYNC B1 ;  /* 0x0000000000017941 */ /* 0x000fea0003800000 */
.L_x_6006:
        /* <DEDUP_REMOVED lines=8> */
.L_x_5959:
        /* <DEDUP_REMOVED lines=17> */
[C---:B------:R-:W-:Y:S03]  /*8060*/  LOP3.LUT P1, RZ, R178.reuse, 0x1, RZ, 0xc0, !PT ;  /* 0x00000001b2ff7812 */ /* 0x040fe6000782c0ff */
[----:B------:R-:W2:Y:S01]  /*8070*/  @!P2 LDG.E.128 R4, [R4.64] ;  /* 0x000000060404a981 */ /* 0x000ea2000c1e1d00 */
[----:B-1----:R-:W-:Y:S02]  /*8080*/  @!P3 IMAD.MOV.U32 R77, RZ, RZ, R75 ;  /* 0x000000ffff4db224 */ /* 0x002fe400078e004b */
[----:B------:R-:W-:Y:S01]  /*8090*/  @!P4 IMAD.MOV.U32 R17, RZ, RZ, 0xa0 ;  /* 0x000000a0ff11c424 */ /* 0x000fe200078e00ff */
[----:B--2---:R1:W-:Y:S01]  /*80a0*/  @!P2 STG.E.128 [R24.64], R4 ;  /* 0x000000041800a986 */ /* 0x0043e2000c101d06 */
[----:B------:R-:W-:Y:S03]  /*80b0*/  LOP3.LUT P2, RZ, R178, 0x2, RZ, 0xc0, !PT ;  /* 0x00000002b2ff7812 */ /* 0x000fe6000784c0ff */
[----:B------:R-:W2:Y:S10]  /*80c0*/  @!P6 LDG.E.128 R12, [R26.64] ;  /* 0x000000061a0ce981 */ /* 0x000eb4000c1e1d00 */
[C---:B------:R-:W-:Y:S04]  /*80d0*/  @!P2 LEA R20, P0, R59.reuse, R82, 0x1 ;  /* 0x000000523b14a211 */ /* 0x040fe800078008ff */
[----:B------:R-:W-:Y:S01]  /*80e0*/  @!P2 LEA.HI.X R21, R59, R83, R58, 0x1, P0 ;  /* 0x000000533b15a211 */ /* 0x000fe200000f0c3a */
[----:B--2---:R2:W-:Y:S04]  /*80f0*/  @!P6 STG.E.128 [R22.64], R12 ;  /* 0x0000000c1600e986 */ /* 0x0045e8000c101d06 */
[----:B-1----:R1:W3:Y:S02]  /*8100*/  @!P3 LDG.E.128 R4, [R2.64] ;  /* 0x000000060204b981 */ /* 0x0022e4000c1e1d00 */
[----:B-1----:R-:W-:Y:S02]  /*8110*/  @!P3 MOV R3, 0x60 ;  /* 0x000000600003b802 */ /* 0x002fe40000000f00 */
[C---:B--2---:R-:W-:Y:S03]  /*8120*/  @!P2 LEA R22, P0, R144.reuse, R76, 0x1 ;  /* 0x0000004c9016a211 */ /* 0x044fe600078008ff */
        /* <DEDUP_REMOVED lines=42> */
.L_x_5977:
[----:B------:R-:W-:Y:S01]  /*83d0*/  LOP3.LUT P1, RZ, R178, 0x8, RZ, 0xc0, !PT ;  /* 0x00000008b2ff7812 */ /* 0x000fe2000782c0ff */
        /* <DEDUP_REMOVED lines=81> */
.L_x_6010:
        /* <DEDUP_REMOVED lines=9> */
.L_x_6011:
[----:B------:R-:W-:Y:S04]  /*8980*/  IADD3 R11, R11, -0x1, RZ ;  /* 0xffffffff0b0b7810 */ /* 0x000fe80007ffe0ff */
[----:B------:R-:W-:-:S13]  /*8990*/  ISETP.GT.AND P0, PT, R11, R52, PT ;  /* 0x000000340b00720c */ /* 0x000fda0003f04270 */
[----:B------:R-:W-:-:S05]  /*89a0*/  @P0 BRA `(.L_x_6012) ;  /* 0xffff9d6000000947 */ /* 0x000fca000383ffff */
.L_x_5958:
        /* <DEDUP_REMOVED lines=63> */
[--C-:B-----5:R-:W-:Y:S01]  /*8da0*/  HADD2.F32 R21, -RZ, R13.reuse.H0_H0 ;  /* 0x2000000dff157230 */ /* 0x120fe20000004100 */
[----:B------:R-:W-:Y:S01]  /*8db0*/  MOV R19, R14 ;  /* 0x0000000e00137202 */ /* 0x000fe20000000f00 */
[----:B------:R-:W-:Y:S02]  /*8dc0*/  HADD2.F32 R20, -RZ, R13.H1_H1 ;  /* 0x3000000dff147230 */ /* 0x000fe40000004100 */
[--C-:B------:R-:W-:Y:S02]  /*8dd0*/  HADD2.F32 R17, -RZ, R15.reuse.H1_H1 ;  /* 0x3000000fff117230 */ /* 0x100fe40000004100 */
[----:B------:R-:W-:-:S02]  /*8de0*/  HADD2.F32 R18, -RZ, R15.H0_H0 ;  /* 0x2000000fff127230 */ /* 0x000fc40000004100 */
[----:B---3--:R-:W-:Y:S02]  /*8df0*/  HADD2.F32 R0, -RZ, R3.H1_H1 ;  /* 0x30000003ff007230 */ /* 0x008fe40000004100 */
[----:B------:R-:W-:Y:S02]  /*8e00*/  HADD2.F32 R13, -RZ, R2.H1_H1 ;  /* 0x30000002ff0d7230 */ /* 0x000fe40000004100 */
[----:B----4-:R-:W-:Y:S01]  /*8e10*/  HADD2.F32 R15, -RZ, R9.H1_H1 ;  /* 0x30000009ff0f7230 */ /* 0x010fe20000004100 */
[-C--:B------:R-:W-:Y:S01]  /*8e20*/  FMUL.FTZ R6, R17, R0.reuse ;  /* 0x0000000011067220 */ /* 0x080fe20000410000 */
[----:B------:R-:W-:Y:S01]  /*8e30*/  HADD2.F32 R16, -RZ, R8.H1_H1 ;  /* 0x30000008ff107230 */ /* 0x000fe20000004100 */
[----:B------:R-:W-:Y:S01]  /*8e40*/  FMUL.FTZ R14, R20, R13 ;  /* 0x0000000d140e7220 */ /* 0x000fe20000410000 */
[----:B------:R-:W-:Y:S01]  /*8e50*/  HADD2.F32 R2, -RZ, R2.H0_H0 ;  /* 0x20000002ff027230 */ /* 0x000fe20000004100 */
[C---:B------:R-:W-:Y:S01]  /*8e60*/  FMUL.FTZ R0, R18.reuse, R0 ;  /* 0x0000000012007220 */ /* 0x040fe20000410000 */
[----:B------:R-:W-:Y:S01]  /*8e70*/  HADD2.F32 R3, -RZ, R3.H0_H0 ;  /* 0x20000003ff037230 */ /* 0x000fe20000004100 */
[----:B------:R-:W-:Y:S01]  /*8e80*/  FFMA.FTZ R6, R18, R15, -R6 ;  /* 0x0000000f12067223 */ /* 0x000fe20000010806 */
[----:B------:R-:W-:Y:S01]  /*8e90*/  HADD2.F32 R8, -RZ, R8.H0_H0 ;  /* 0x20000008ff087230 */ /* 0x000fe20000004100 */
[----:B------:R-:W-:-:S02]  /*8ea0*/  FMUL.FTZ R13, R21, R13 ;  /* 0x0000000d150d7220 */ /* 0x000fc40000410000 */
[-C--:B------:R-:W-:Y:S01]  /*8eb0*/  FFMA.FTZ R14, R21, R16.reuse, -R14 ;  /* 0x00000010150e7223 */ /* 0x080fe2000001080e */
[--C-:B------:R-:W-:Y:S01]  /*8ec0*/  HADD2.F32 R21, -RZ, R12.reuse.H1_H1 ;  /* 0x3000000cff157230 */ /* 0x100fe20000004100 */
[----:B------:R-:W-:Y:S01]  /*8ed0*/  FFMA.FTZ R15, R17, R15, R0 ;  /* 0x0000000f110f7223 */ /* 0x000fe20000010000 */
[----:B------:R-:W-:Y:S01]  /*8ee0*/  HADD2.F32 R17, -RZ, R12.H0_H0 ;  /* 0x2000000cff117230 */ /* 0x000fe20000004100 */
[----:B------:R-:W-:Y:S01]  /*8ef0*/  FFMA.FTZ R13, R20, R16, R13 ;  /* 0x00000010140d7223 */ /* 0x000fe2000001000d */
[--C-:B------:R-:W-:Y:S02]  /*8f00*/  HADD2.F32 R12, -RZ, R19.reuse.H1_H1 ;  /* 0x30000013ff0c7230 */ /* 0x100fe40000004100 */
[----:B------:R-:W-:Y:S01]  /*8f10*/  HADD2.F32 R0, -RZ, R19.H0_H0 ;  /* 0x20000013ff007230 */ /* 0x000fe20000004100 */
[-C--:B------:R-:W-:Y:S01]  /*8f20*/  FMUL.FTZ R16, R17, R2.reuse ;  /* 0x0000000211107220 */ /* 0x080fe20000410000 */
[----:B------:R-:W-:Y:S01]  /*8f30*/  HADD2.F32 R19, -RZ, R9.H0_H0 ;  /* 0x20000009ff137230 */ /* 0x000fe20000004100 */
[----:B------:R-:W-:Y:S01]  /*8f40*/  FMUL.FTZ R9, R21, R2 ;  /* 0x0000000215097220 */ /* 0x000fe20000410000 */
[----:B------:R-:W-:Y:S01]  /*8f50*/  F2FP.PACK_AB R13, R13, R14 ;  /* 0x0000000e0d0d723e */ /* 0x000fe200000000ff */
[-C--:B------:R-:W-:Y:S01]  /*8f60*/  FMUL.FTZ R2, R12, R3.reuse ;  /* 0x000000030c027220 */ /* 0x080fe20000410000 */
[----:B------:R-:W-:Y:S01]  /*8f70*/  F2FP.PACK_AB R15, R15, R6 ;  /* 0x000000060f0f723e */ /* 0x000fe200000000ff */
[----:B------:R-:W-:-:S02]  /*8f80*/  FMUL.FTZ R3, R0, R3 ;  /* 0x0000000300037220 */ /* 0x000fc40000410000 */
[-C--:B------:R-:W-:Y:S02]  /*8f90*/  FFMA.FTZ R9, R17, R8.reuse, -R9 ;  /* 0x0000000811097223 */ /* 0x080fe40000010809 */
[----:B------:R-:W-:Y:S02]  /*8fa0*/  FFMA.FTZ R16, R21, R8, R16 ;  /* 0x0000000815107223 */ /* 0x000fe40000010010 */
[-C--:B------:R-:W-:Y:S02]  /*8fb0*/  FFMA.FTZ R2, R0, R19.reuse, -R2 ;  /* 0x0000001300027223 */ /* 0x080fe40000010802 */
[----:B------:R-:W-:Y:S01]  /*8fc0*/  FFMA.FTZ R3, R12, R19, R3 ;  /* 0x000000130c037223 */ /* 0x000fe20000010003 */
[----:B------:R-:W-:-:S04]  /*8fd0*/  F2FP.PACK_AB R12, R16, R9 ;  /* 0x00000009100c723e */ /* 0x000fc800000000ff */
[----:B------:R-:W-:Y:S02]  /*8fe0*/  F2FP.PACK_AB R14, R3, R2 ;  /* 0x00000002030e723e */ /* 0x000fe400000000ff */
.L_x_6019:
[----:B------:R-:W-:Y:S05]  /*8ff0*/  BSYNC B0 ;  /* 0x0000000000007941 */ /* 0x000fea0003800000 */
.L_x_6018:
[----:B-----5:R3:W-:Y:S02]  /*9000*/  STS.128 [R179], R12 ;  /* 0x0000000cb3007388 */ /* 0x0207e40000000c00 */
.L_x_6017:
[----:B------:R-:W-:Y:S05]  /*9010*/  BSYNC B1 ;  /* 0x0000000000017941 */ /* 0x000fea0003800000 */
.L_x_6016:
        /* <DEDUP_REMOVED lines=61> */
.L_x_6023:
[----:B------:R-:W-:Y:S05]  /*93f0*/  BSYNC B0 ;  /* 0x0000000000007941 */ /* 0x000fea0003800000 */
.L_x_6022:
[----:B-----5:R1:W-:Y:S02]  /*9400*/  STS.128 [R179+0x800], R12 ;  /* 0x0008000cb3007388 */ /* 0x0203e40000000c00 */
.L_x_6021:
[----:B------:R-:W-:Y:S05]  /*9410*/  BSYNC B1 ;  /* 0x0000000000017941 */ /* 0x000fea0003800000 */
.L_x_6020:
        /* <DEDUP_REMOVED lines=21> */
[----:B------:R-:W3:Y:S04]  /*9570*/  LDG.E.64 R2, [R16.64] ;  /* 0x0000000610027981 */ /* 0x000ee8000c1e1b00 */
[----:B--2---:R-:W2:Y:S01]  /*9580*/  LDG.E.64 R8, [R8.64] ;  /* 0x0000000608087981 */ /* 0x004ea2000c1e1b00 */
[----:B-----5:R-:W-:Y:S01]  /*9590*/  MOV R20, R15 ;  /* 0x0000000f00147202 */ /* 0x020fe20000000f00 */
[--C-:B------:R-:W-:Y:S01]  /*95a0*/  HADD2.F32 R23, -RZ, R13.reuse.H0_H0 ;  /* 0x2000000dff177230 */ /* 0x100fe20000004100 */
[----:B------:R-:W-:Y:S01]  /*95b0*/  MOV R21, R14 ;  /* 0x0000000e00157202 */ /* 0x000fe20000000f00 */
[----:B------:R-:W-:Y:S02]  /*95c0*/  HADD2.F32 R22, -RZ, R13.H1_H1 ;  /* 0x3000000dff167230 */ /* 0x000fe40000004100 */
[----:B------:R-:W-:-:S02]  /*95d0*/  HADD2.F32 R19, -RZ, R20.H0_H0 ;  /* 0x20000014ff137230 */ /* 0x000fc40000004100 */
[----:B------:R-:W-:Y:S02]  /*95e0*/  HADD2.F32 R20, -RZ, R20.H1_H1 ;  /* 0x30000014ff147230 */ /* 0x000fe40000004100 */
[----:B---3--:R-:W-:Y:S02]  /*95f0*/  HADD2.F32 R13, -RZ, R3.H1_H1 ;  /* 0x30000003ff0d7230 */ /* 0x008fe40000004100 */
[----:B------:R-:W-:Y:S02]  /*9600*/  HADD2.F32 R15, -RZ, R2.H1_H1 ;  /* 0x30000002ff0f7230 */ /* 0x000fe40000004100 */
[----:B--2---:R-:W-:Y:S01]  /*9610*/  HADD2.F32 R17, -RZ, R9.H1_H1 ;  /* 0x30000009ff117230 */ /* 0x004fe20000004100 */
        /* <DEDUP_REMOVED lines=8> */
[-C--:B------:R-:W-:Y:S01]  /*96a0*/  FFMA.FTZ R14, R19, R17.reuse, -R14 ;  /* 0x00000011130e7223 */ /* 0x080fe2000001080e */
[--C-:B------:R-:W-:Y:S01]  /*96b0*/  HADD2.F32 R19, -RZ, R12.reuse.H1_H1 ;  /* 0x3000000cff137230 */ /* 0x100fe20000004100 */
[----:B------:R-:W-:Y:S01]  /*96c0*/  FFMA.FTZ R13, R20, R17, R13 ;  /* 0x00000011140d7223 */ /* 0x000fe2000001000d */
[----:B------:R-:W-:Y:S01]  /*96d0*/  HADD2.F32 R17, -RZ, R12.H0_H0 ;  /* 0x2000000cff117230 */ /* 0x000fe20000004100 */
[-C--:B------:R-:W-:Y:S01]  /*96e0*/  FFMA.FTZ R16, R23, R18.reuse, -R16 ;  /* 0x0000001217107223 */ /* 0x080fe20000010810 */
[--C-:B------:R-:W-:Y:S01]  /*96f0*/  HADD2.F32 R12, -RZ, R21.reuse.H0_H0 ;  /* 0x20000015ff0c7230 */ /* 0x100fe20000004100 */
[----:B------:R-:W-:Y:S01]  /*9700*/  FFMA.FTZ R15, R22, R18, R15 ;  /* 0x00000012160f7223 */ /* 0x000fe2000001000f */
[----:B------:R-:W-:Y:S01]  /*9710*/  HADD2.F32 R18, -RZ, R21.H1_H1 ;  /* 0x30000015ff127230 */ /* 0x000fe20000004100 */
[-C--:B------:R-:W-:Y:S01]  /*9720*/  FMUL.FTZ R20, R17, R2.reuse ;  /* 0x0000000211147220 */ /* 0x080fe20000410000 */
[----:B------:R-:W-:Y:S01]  /*9730*/  HADD2.F32 R21, -RZ, R9.H0_H0 ;  /* 0x20000009ff157230 */ /* 0x000fe20000004100 */
[----:B------:R-:W-:Y:S01]  /*9740*/  FMUL.FTZ R9, R19, R2 ;  /* 0x0000000213097220 */ /* 0x000fe20000410000 */
[----:B------:R-:W-:Y:S01]  /*9750*/  F2FP.PACK_AB R16, R15, R16 ;  /* 0x000000100f10723e */ /* 0x000fe200000000ff */
[-C--:B------:R-:W-:Y:S01]  /*9760*/  FMUL.FTZ R2, R18, R3.reuse ;  /* 0x0000000312027220 */ /* 0x080fe20000410000 */
[----:B------:R-:W-:Y:S01]  /*9770*/  F2FP.PACK_AB R15, R13, R14 ;  /* 0x0000000e0d0f723e */ /* 0x000fe200000000ff */
        /* <DEDUP_REMOVED lines=8> */
.L_x_6027:
[----:B------:R-:W-:Y:S05]  /*9800*/  BSYNC B0 ;  /* 0x0000000000007941 */ /* 0x000fea0003800000 */
.L_x_6026:
[----:B-----5:R3:W-:Y:S02]  /*9810*/  STS.128 [R179+0x1000], R12 ;  /* 0x0010000cb3007388 */ /* 0x0207e40000000c00 */
.L_x_6025:
[----:B------:R-:W-:Y:S05]  /*9820*/  BSYNC B1 ;  /* 0x0000000000017941 */ /* 0x000fea0003800000 */
.L_x_6024:
        /* <DEDUP_REMOVED lines=59> */
.L_x_6030:
[----:B------:R-:W-:Y:S05]  /*9be0*/  BSYNC B0 ;  /* 0x0000000000007941 */ /* 0x000fea0003800000 */
.L_x_6029:
[----:B-----5:R1:W-:Y:S01]  /*9bf0*/  STS.128 [R179+0x1800], R12 ;  /* 0x0018000cb3007388 */ /* 0x0203e20000000c00 */
[----:B------:R-:W-:Y:S05]  /*9c00*/  BRA `(.L_x_6028) ;  /* 0x00001cc000007947 */ /* 0x000fea0003800000 */
.L_x_6015:
        /* <DEDUP_REMOVED lines=35> */
[----:B------:R-:W-:Y:S02]  /*9e40*/  HADD2.F32 R0, -RZ, R8.H0_H0 ;  /* 0x20000008ff007230 */ /* 0x000fe40000004100 */
        /* <DEDUP_REMOVED lines=9> */
[----:B------:R-:W-:Y:S01]  /*9ee0*/  HADD2.F32 R6, -RZ, R18.H0_H0 ;  /* 0x20000012ff067230 */ /* 0x000fe20000004100 */
[----:B------:R-:W-:Y:S01]  /*9ef0*/  FMUL.FTZ R33, R33, R0 ;  /* 0x0000000021217220 */ /* 0x000fe20000410000 */
[----:B------:R-:W-:Y:S01]  /*9f00*/  HADD2.F32 R37, -RZ, R16.H1_H1 ;  /* 0x30000010ff257230 */ /* 0x000fe20000004100 */
[----:B------:R-:W-:Y:S01]  /*9f10*/  @!P0 FADD.FTZ R9, -R9, -RZ ;  /* 0x800000ff09098221 */ /* 0x000fe20000010100 */
[----:B------:R-:W-:Y:S01]  /*9f20*/  HADD2.F32 R0, -RZ, R19.H1_H1 ;  /* 0x30000013ff007230 */ /* 0x000fe20000004100 */
[----:B------:R-:W-:-:S02]  /*9f30*/  @!P0 FADD.FTZ R8, -R8, -RZ ;  /* 0x800000ff08088221 */ /* 0x000fc40000010100 */
[----:B------:R-:W-:Y:S01]  /*9f40*/  @!P0 FADD.FTZ R11, -R11, -RZ ;  /* 0x800000ff0b0b8221 */ /* 0x000fe20000010100 */
[--C-:B--2---:R-:W-:Y:S01]  /*9f50*/  HADD2.F32 R16, -RZ, R12.reuse.H1_H1 ;  /* 0x3000000cff107230 */ /* 0x104fe20000004100 */
[----:B------:R-:W-:Y:S01]  /*9f60*/  FMUL.FTZ R9, R6, R9 ;  /* 0x0000000906097220 */ /* 0x000fe20000410000 */
[----:B------:R-:W-:Y:S01]  /*9f70*/  HADD2.F32 R6, -RZ, R12.H0_H0 ;  /* 0x2000000cff067230 */ /* 0x000fe20000004100 */
[----:B------:R-:W-:Y:S01]  /*9f80*/  FMUL.FTZ R37, R37, R8 ;  /* 0x0000000825257220 */ /* 0x000fe20000410000 */
[----:B------:R-:W-:Y:S01]  /*9f90*/  HADD2.F32 R17, -RZ, R17.H1_H1 ;  /* 0x30000011ff117230 */ /* 0x000fe20000004100 */
[----:B------:R-:W-:Y:S01]  /*9fa0*/  FMUL.FTZ R11, R0, R11 ;  /* 0x0000000b000b7220 */ /* 0x000fe20000410000 */
[----:B-----5:R-:W-:Y:S01]  /*9fb0*/  HADD2.F32 R0, -RZ, R20.H0_H0 ;  /* 0x20000014ff007230 */ /* 0x020fe20000004100 */
[----:B------:R-:W-:Y:S01]  /*9fc0*/  @!P0 FADD.FTZ R28, -R28, -RZ ;  /* 0x800000ff1c1c8221 */ /* 0x000fe20000010100 */
[----:B------:R-:W-:Y:S02]  /*9fd0*/  HADD2.F32 R8, -RZ, R21.H0_H0 ;  /* 0x20000015ff087230 */ /* 0x000fe40000004100 */
[----:B------:R-:W-:Y:S01]  /*9fe0*/  HADD2.F32 R12, -RZ, R13.H0_H0 ;  /* 0x2000000dff0c7230 */ /* 0x000fe20000004100 */
[----:B------:R-:W-:Y:S01]  /*9ff0*/  @!P0 FADD.FTZ R32, -R32, -RZ ;  /* 0x800000ff20208221 */ /* 0x000fe20000010100 */
[----:B------:R-:W-:Y:S01]  /*a000*/  HADD2.F32 R41, -RZ, R18.H1_H1 ;  /* 0x30000012ff297230 */ /* 0x000fe20000004100 */
[----:B------:R-:W-:Y:S01]  /*a010*/  @!P0 FADD.FTZ R10, -R10, -RZ ;  /* 0x800000ff0a0a8221 */ /* 0x000fe20000010100 */
[----:B------:R-:W-:Y:S01]  /*a020*/  HADD2.F32 R39, -RZ, R19.H0_H0 ;  /* 0x20000013ff277230 */ /* 0x000fe20000004100 */
[----:B------:R-:W-:Y:S01]  /*a030*/  FMUL.FTZ R17, R17, R28 ;  /* 0x0000001c11117220 */ /* 0x000fe20000410000 */
[----:B------:R-:W-:Y:S01]  /*a040*/  HADD2.F32 R28, -RZ, R13.H1_H1 ;  /* 0x3000000dff1c7230 */ /* 0x000fe20000004100 */
[----:B------:R-:W-:Y:S01]  /*a050*/  FFMA.FTZ R0, R0, R6, R33 ;  /* 0x0000000600007223 */ /* 0x000fe20000010021 */
[--C-:B------:R-:W-:Y:S01]  /*a060*/  HADD2.F32 R18, -RZ, R14.reuse.H0_H0 ;  /* 0x2000000eff127230 */ /* 0x100fe20000004100 */
[----:B------:R-:W-:Y:S01]  /*a070*/  FFMA.FTZ R8, R8, R12, R35 ;  /* 0x0000000c08087223 */ /* 0x000fe20000010023 */
[----:B------:R-:W-:-:S02]  /*a080*/  HADD2.F32 R19, -RZ, R14.H1_H1 ;  /* 0x3000000eff137230 */ /* 0x000fc40000004100 */
[----:B------:R-:W-:Y:S02]  /*a090*/  HADD2.F32 R6, -RZ, R22.H0_H0 ;  /* 0x20000016ff067230 */ /* 0x000fe40000004100 */
[----:B------:R-:W-:Y:S01]  /*a0a0*/  HADD2.F32 R12, -RZ, R23.H0_H0 ;  /* 0x20000017ff0c7230 */ /* 0x000fe20000004100 */
[----:B------:R-:W-:Y:S01]  /*a0b0*/  FMUL.FTZ R32, R41, R32 ;  /* 0x0000002029207220 */ /* 0x000fe20000410000 */
[----:B------:R-:W-:Y:S01]  /*a0c0*/  HADD2.F32 R20, -RZ, R20.H1_H1 ;  /* 0x30000014ff147230 */ /* 0x000fe20000004100 */
[----:B------:R-:W-:Y:S01]  /*a0d0*/  FMUL.FTZ R10, R39, R10 ;  /* 0x0000000a270a7220 */ /* 0x000fe20000410000 */
        /* <DEDUP_REMOVED lines=15> */
.L_x_6034:
[----:B------:R-:W-:Y:S05]  /*a1d0*/  BSYNC B0 ;  /* 0x0000000000007941 */ /* 0x000fea0003800000 */
.L_x_6033:
[----:B-----5:R4:W-:Y:S02]  /*a1e0*/  STS.128 [R179], R20 ;  /* 0x00000014b3007388 */ /* 0x0209e40000000c00 */
.L_x_6032:
[----:B------:R-:W-:Y:S05]  /*a1f0*/  BSYNC B1 ;  /* 0x0000000000017941 */ /* 0x000fea0003800000 */
.L_x_6031:
        /* <DEDUP_REMOVED lines=15> */
[C---:B------:R-:W-:Y:S02]  /*a2f0*/  IADD3 R6, P1, R29.reuse, R2, RZ ;  /* 0x000000021d067210 */ /* 0x040fe40007f3e0ff */
[----:B---3--:R-:W-:Y:S02]  /*a300*/  MOV R13, RZ ;  /* 0x000000ff000d7202 */ /* 0x008fe40000000f00 */
        /* <DEDUP_REMOVED lines=44> */
[----:B----4-:R-:W-:Y:S01]  /*a5d0*/  HADD2.F32 R8, -RZ, R12.H0_H0 ;  /* 0x2000000cff087230 */ /* 0x010fe20000004100 */
        /* <DEDUP_REMOVED lines=32> */
.L_x_6038:
[----:B------:R-:W-:Y:S05]  /*a7e0*/  BSYNC B0 ;  /* 0x0000000000007941 */ /* 0x000fea0003800000 */
.L_x_6037:
[----:B-----5:R1:W-:Y:S02]  /*a7f0*/  STS.128 [R179+0x800], R20 ;  /* 0x00080014b3007388 */ /* 0x0203e40000000c00 */
.L_x_6036:
[----:B------:R-:W-:Y:S05]  /*a800*/  BSYNC B1 ;  /* 0x0000000000017941 */ /* 0x000fea0003800000 */
.L_x_6035:
        /* <DEDUP_REMOVED lines=35> */
[----:B-1-3--:R-:W-:Y:S01]  /*aa40*/  MOV R26, R19 ;  /* 0x00000013001a7202 */ /* 0x00afe20000000f00 */
[----:B------:R-:W-:Y:S02]  /*aa50*/  HADD2.F32 R30, -RZ, R16.H0_H0 ;  /* 0x20000010ff1e7230 */ /* 0x000fe40000004100 */
[--C-:B----4-:R-:W-:Y:S02]  /*aa60*/  HADD2.F32 R19, -RZ, R8.reuse.H0_H0 ;  /* 0x20000008ff137230 */ /* 0x110fe40000004100 */
        /* <DEDUP_REMOVED lines=28> */
[--C-:B--2---:R-:W-:Y:S01]  /*ac30*/  HADD2.F32 R20, -RZ, R12.reuse.H1_H1 ;  /* 0x3000000cff147230 */ /* 0x104fe20000004100 */
        /* <DEDUP_REMOVED lines=29> */
.L_x_6042:
[----:B------:R-:W-:Y:S05]  /*ae10*/  BSYNC B0 ;  /* 0x0000000000007941 */ /* 0x000fea0003800000 */
.L_x_6041:
[----:B-----5:R4:W-:Y:S02]  /*ae20*/  STS.128 [R179+0x1000], R20 ;  /* 0x00100014b3007388 */ /* 0x0209e40000000c00 */
.L_x_6040:
[----:B------:R-:W-:Y:S05]  /*ae30*/  BSYNC B1 ;  /* 0x0000000000017941 */ /* 0x000fea0003800000 */
.L_x_6039:
        /* <DEDUP_REMOVED lines=36> */
[--C-:B-1--4-:R-:W-:Y:S02]  /*b080*/  HADD2.F32 R25, -RZ, R20.reuse.H0_H0 ;  /* 0x20000014ff197230 */ /* 0x112fe40000004100 */
[----:B------:R-:W-:Y:S02]  /*b090*/  HADD2.F32 R27, -RZ, R20.H1_H1 ;  /* 0x30000014ff1b7230 */ /* 0x000fe40000004100 */
[--C-:B------:R-:W-:Y:S02]  /*b0a0*/  HADD2.F32 R20, -RZ, R21.reuse.H0_H0 ;  /* 0x20000015ff147230 */ /* 0x100fe40000004100 */
[----:B------:R-:W-:Y:S02]  /*b0b0*/  HADD2.F32 R24, -RZ, R21.H1_H1 ;  /* 0x30000015ff187230 */ /* 0x000fe40000004100 */
[----:B--2---:R-:W-:Y:S02]  /*b0c0*/  HADD2.F32 R2, -RZ, R8.H0_H0 ;  /* 0x20000008ff027230 */ /* 0x004fe40000004100 */
[----:B------:R-:W-:-:S02]  /*b0d0*/  HADD2.F32 R3, -RZ, R9.H0_H0 ;  /* 0x20000009ff037230 */ /* 0x000fc40000004100 */
[----:B------:R-:W-:Y:S02]  /*b0e0*/  HADD2.F32 R8, -RZ, R8.H1_H1 ;  /* 0x30000008ff087230 */ /* 0x000fe40000004100 */
[----:B------:R-:W-:Y:S01]  /*b0f0*/  HADD2.F32 R9, -RZ, R9.H1_H1 ;  /* 0x30000009ff097230 */ /* 0x000fe20000004100 */
[----:B------:R-:W-:Y:S01]  /*b100*/  @!P0 FADD.FTZ R2, -R2, -RZ ;  /* 0x800000ff02028221 */ /* 0x000fe20000010100 */
[--C-:B------:R-:W-:Y:S01]  /*b110*/  HADD2.F32 R4, -RZ, R10.reuse.H0_H0 ;  /* 0x2000000aff047230 */ /* 0x100fe20000004100 */
[----:B------:R-:W-:Y:S01]  /*b120*/  @!P0 FADD.FTZ R8, -R8, -RZ ;  /* 0x800000ff08088221 */ /* 0x000fe20000010100 */
[--C-:B------:R-:W-:Y:S01]  /*b130*/  HADD2.F32 R5, -RZ, R11.reuse.H0_H0 ;  /* 0x2000000bff057230 */ /* 0x100fe20000004100 */
[----:B------:R-:W-:Y:S01]  /*b140*/  @!P0 FADD.FTZ R3, -R3, -RZ ;  /* 0x800000ff03038221 */ /* 0x000fe20000010100 */
[----:B------:R-:W-:Y:S01]  /*b150*/  HADD2.F32 R10, -RZ, R10.H1_H1 ;  /* 0x3000000aff0a7230 */ /* 0x000fe20000004100 */
[----:B------:R-:W-:Y:S01]  /*b160*/  @!P0 FADD.FTZ R9, -R9, -RZ ;  /* 0x800000ff09098221 */ /* 0x000fe20000010100 */
[----:B------:R-:W-:Y:S01]  /*b170*/  HADD2.F32 R11, -RZ, R11.H1_H1 ;  /* 0x3000000bff0b7230 */ /* 0x000fe20000004100 */
[----:B------:R-:W-:Y:S01]  /*b180*/  FMUL.FTZ R25, R25, R2 ;  /* 0x0000000219197220 */ /* 0x000fe20000410000 */
[--C-:B------:R-:W-:Y:S01]  /*b190*/  HADD2.F32 R2, -RZ, R23.reuse.H1_H1 ;  /* 0x30000017ff027230 */ /* 0x100fe20000004100 */
[----:B------:R-:W-:Y:S01]  /*b1a0*/  FMUL.FTZ R27, R27, R8 ;  /* 0x000000081b1b7220 */ /* 0x000fe20000410000 */
[----:B------:R-:W-:Y:S01]  /*b1b0*/  HADD2.F32 R8, -RZ, R23.H0_H0 ;  /* 0x20000017ff087230 */ /* 0x000fe20000004100 */
[----:B------:R-:W-:Y:S01]  /*b1c0*/  FMUL.FTZ R20, R20, R3 ;  /* 0x0000000314147220 */ /* 0x000fe20000410000 */
[--C-:B------:R-:W-:Y:S01]  /*b1d0*/  HADD2.F32 R3, -RZ, R22.reuse.H1_H1 ;  /* 0x30000016ff037230 */ /* 0x100fe20000004100 */
[----:B------:R-:W-:Y:S01]  /*b1e0*/  FMUL.FTZ R24, R24, R9 ;  /* 0x0000000918187220 */ /* 0x000fe20000410000 */
[----:B------:R-:W-:Y:S01]  /*b1f0*/  HADD2.F32 R9, -RZ, R22.H0_H0 ;  /* 0x20000016ff097230 */ /* 0x000fe20000004100 */
[----:B------:R-:W-:-:S02]  /*b200*/  @!P0 FADD.FTZ R4, -R4, -RZ ;  /* 0x800000ff04048221 */ /* 0x000fc40000010100 */
[----:B------:R-:W-:Y:S02]  /*b210*/  @!P0 FADD.FTZ R10, -R10, -RZ ;  /* 0x800000ff0a0a8221 */ /* 0x000fe40000010100 */
[----:B------:R-:W-:Y:S02]  /*b220*/  @!P0 FADD.FTZ R5, -R5, -RZ ;  /* 0x800000ff05058221 */ /* 0x000fe40000010100 */
[----:B------:R-:W-:Y:S02]  /*b230*/  @!P0 FADD.FTZ R11, -R11, -RZ ;  /* 0x800000ff0b0b8221 */ /* 0x000fe40000010100 */
[----:B------:R-:W-:Y:S01]  /*b240*/  FMUL.FTZ R4, R9, R4 ;  /* 0x0000000409047220 */ /* 0x000fe20000410000 */
[----:B-----5:R-:W-:Y:S01]  /*b250*/  HADD2.F32 R9, -RZ, R17.H0_H0 ;  /* 0x20000011ff097230 */ /* 0x020fe20000004100 */
[----:B------:R-:W-:Y:S01]  /*b260*/  FMUL.FTZ R10, R3, R10 ;  /* 0x0000000a030a7220 */ /* 0x000fe20000410000 */
[----:B---3--:R-:W-:Y:S01]  /*b270*/  HADD2.F32 R3, -RZ, R12.H0_H0 ;  /* 0x2000000cff037230 */ /* 0x008fe20000004100 */
[----:B------:R-:W-:Y:S01]  /*b280*/  FMUL.FTZ R5, R8, R5 ;  /* 0x0000000508057220 */ /* 0x000fe20000410000 */
[----:B------:R-:W-:Y:S01]  /*b290*/  HADD2.F32 R8, -RZ, R13.H0_H0 ;  /* 0x2000000dff087230 */ /* 0x000fe20000004100 */
[----:B------:R-:W-:Y:S01]  /*b2a0*/  FMUL.FTZ R11, R2, R11 ;  /* 0x0000000b020b7220 */ /* 0x000fe20000410000 */
[----:B------:R-:W-:-:S02]  /*b2b0*/  HADD2.F32 R2, -RZ, R16.H0_H0 ;  /* 0x20000010ff027230 */ /* 0x000fc40000004100 */
[----:B------:R-:W-:Y:S01]  /*b2c0*/  HADD2.F32 R21, -RZ, R13.H1_H1 ;  /* 0x3000000dff157230 */ /* 0x000fe20000004100 */
[----:B------:R-:W-:Y:S01]  /*b2d0*/  FFMA.FTZ R8, R9, R8, R20 ;  /* 0x0000000809087223 */ /* 0x000fe20000010014 */
[--C-:B------:R-:W-:Y:S01]  /*b2e0*/  HADD2.F32 R13, -RZ, R14.reuse.H0_H0 ;  /* 0x2000000eff0d7230 */ /* 0x100fe20000004100 */
[----:B------:R-:W-:Y:S01]  /*b2f0*/  FFMA.FTZ R2, R2, R3, R25 ;  /* 0x0000000302027223 */ /* 0x000fe20000010019 */
[----:B------:R-:W-:Y:S02]  /*b300*/  HADD2.F32 R23, -RZ, R14.H1_H1 ;  /* 0x3000000eff177230 */ /* 0x000fe40000004100 */
[----:B------:R-:W-:Y:S02]  /*b310*/  HADD2.F32 R3, -RZ, R18.H0_H0 ;  /* 0x20000012ff037230 */ /* 0x000fe40000004100 */
[----:B------:R-:W-:Y:S02]  /*b320*/  HADD2.F32 R9, -RZ, R19.H0_H0 ;  /* 0x20000013ff097230 */ /* 0x000fe40000004100 */
[----:B------:R-:W-:-:S02]  /*b330*/  HADD2.F32 R16, -RZ, R16.H1_H1 ;  /* 0x30000010ff107230 */ /* 0x000fc40000004100 */
[----:B------:R-:W-:Y:S02]  /*b340*/  HADD2.F32 R12, -RZ, R12.H1_H1 ;  /* 0x3000000cff0c7230 */ /* 0x000fe40000004100 */
[--C-:B------:R-:W-:Y:S02]  /*b350*/  HADD2.F32 R14, -RZ, R15.reuse.H0_H0 ;  /* 0x2000000fff0e7230 */ /* 0x100fe40000004100 */
        /* <DEDUP_REMOVED lines=13> */
[----:B------:R-:W-:Y:S02]  /*b430*/  F2FP.PACK_AB R19, R22, R5 ;  /* 0x000000051613723e */ /* 0x000fe400000000ff */
.L_x_6044:
[----:B------:R-:W-:Y:S05]  /*b440*/  BSYNC B0 ;  /* 0x0000000000007941 */ /* 0x000fea0003800000 */
.L_x_6043:
[----:B-----5:R1:W-:Y:S01]  /*b450*/  STS.128 [R179+0x1800], R16 ;  /* 0x00180010b3007388 */ /* 0x0203e20000000c00 */
[----:B------:R-:W-:Y:S05]  /*b460*/  BRA `(.L_x_6028) ;  /* 0x0000046000007947 */ /* 0x000fea0003800000 */
.L_x_6014:
        /* <DEDUP_REMOVED lines=14> */
.L_x_6046:
[----:B------:R-:W-:Y:S05]  /*b550*/  BSYNC B0 ;  /* 0x0000000000007941 */ /* 0x000fea0003800000 */
.L_x_6045:
        /* <DEDUP_REMOVED lines=17> */
.L_x_6048:
[----:B------:R-:W-:Y:S05]  /*b670*/  BSYNC B0 ;  /* 0x0000000000007941 */ /* 0x000fea0003800000 */
.L_x_6047:
        /* <DEDUP_REMOVED lines=17> */
.L_x_6050:
[----:B------:R-:W-:Y:S05]  /*b790*/  BSYNC B0 ;  /* 0x0000000000007941 */ /* 0x000fea0003800000 */
.L_x_6049:
        /* <DEDUP_REMOVED lines=19> */
.L_x_6028:
[----:B------:R-:W-:Y:S05]  /*b8d0*/  BSYNC B2 ;  /* 0x0000000000027941 */ /* 0x000fea0003800000 */
.L_x_6013:
        /* <DEDUP_REMOVED lines=15> */
.L_x_6052:
[----:B------:R-:W-:Y:S05]  /*b9d0*/  BSYNC B0 ;  /* 0x0000000000007941 */ /* 0x000fea0003800000 */
.L_x_6051:
        /* <DEDUP_REMOVED lines=12> */
.L_x_6054:
[----:B------:R-:W-:Y:S05]  /*baa0*/  BSYNC B0 ;  /* 0x0000000000007941 */ /* 0x000fea0003800000 */
.L_x_6053:
        /* <DEDUP_REMOVED lines=14> */
.L_x_6056:
[----:B------:R-:W-:Y:S05]  /*bb90*/  BSYNC B0 ;  /* 0x0000000000007941 */ /* 0x000fea0003800000 */
.L_x_6055:
        /* <DEDUP_REMOVED lines=9> */
[----:B---3--:R-:W-:-:S05]  /*bc30*/  IMAD.WIDE.U32 R4, R3, 0x60, R182 ;  /* 0x0000006003047825 */ /* 0x008fca00078e00b6 */
[----:B------:R-:W-:-:S05]  /*bc40*/  IADD3 R5, R5, UR4, RZ ;  /* 0x0000000405057c10 */ /* 0x000fca000fffe0ff */
[----:B------:R-:W-:Y:S01]  /*bc50*/  @!PT LDS RZ, [RZ] ;  /* 0x00000000fffff984 */ /* 0x000fe20000000800 */
[----:B------:R-:W-:Y:S01]  /*bc60*/  @!PT LDS RZ, [RZ] ;  /* 0x00000000fffff984 */ /* 0x000fe20000000800 */
[----:B------:R-:W-:Y:S01]  /*bc70*/  @!PT LDS RZ, [RZ] ;  /* 0x00000000fffff984 */ /* 0x000fe20000000800 */
[----:B------:R3:W-:Y:S02]  /*bc80*/  LDGSTS.E.BYPASS.LTC128B.128 [R179+0x3800], [R4.64] ;  /* 0x0380000004b37fae */ /* 0x0007e4000b901d46 */
.L_x_6058:
[----:B------:R-:W-:Y:S05]  /*bc90*/  BSYNC B0 ;  /* 0x0000000000007941 */ /* 0x000fea0003800000 */
.L_x_6057:
        /* <DEDUP_REMOVED lines=15> */
.L_x_6060:
[----:B------:R-:W-:Y:S05]  /*bd90*/  BSYNC B0 ;  /* 0x0000000000007941 */ /* 0x000fea0003800000 */
.L_x_6059:
        /* <DEDUP_REMOVED lines=16> */
.L_x_6062:
[----:B------:R-:W-:Y:S05]  /*bea0*/  BSYNC B0 ;  /* 0x0000000000007941 */ /* 0x000fea0003800000 */
.L_x_6061:
        /* <DEDUP_REMOVED lines=16> */
.L_x_6064:
[----:B------:R-:W-:Y:S05]  /*bfb0*/  BSYNC B0 ;  /* 0x0000000000007941 */ /* 0x000fea0003800000 */
.L_x_6063:
        /* <DEDUP_REMOVED lines=16> */
.L_x_6066:
[----:B------:R-:W-:Y:S05]  /*c0c0*/  BSYNC B0 ;  /* 0x0000000000007941 */ /* 0x000fea0003800000 */
.L_x_6065:
        /* <DEDUP_REMOVED lines=10> */
[----:B-1----:R-:W-:Y:S02]  /*c170*/  LEA.HI R12, R10, R3, RZ, 0x5 ;  /* 0x000000030a0c7211 */ /* 0x002fe400078f28ff */
[----:B------:R-:W-:Y:S02]  /*c180*/  LOP3.LUT R89, R89, 0x6, RZ, 0xc0, !PT ;  /* 0x0000000659597812 */ /* 0x000fe400078ec0ff */
[----:B------:R-:W-:-:S05]  /*c190*/  LOP3.LUT R14, R12, 0xffffffe0, RZ, 0xc0, !PT ;  /* 0xffffffe00c0e7812 */ /* 0x000fca00078ec0ff */
        /* <DEDUP_REMOVED lines=13> */
.L_x_6068:
[----:B------:R-:W-:Y:S05]  /*c270*/  BSYNC B0 ;  /* 0x0000000000007941 */ /* 0x000fea0003800000 */
.L_x_6067:
        /* <DEDUP_REMOVED lines=13> */
.L_x_6070:
[----:B------:R-:W-:Y:S05]  /*c350*/  BSYNC B0 ;  /* 0x0000000000007941 */ /* 0x000fea0003800000 */
.L_x_6069:
        /* <DEDUP_REMOVED lines=15> */
.L_x_6072:
[----:B------:R-:W-:Y:S05]  /*c450*/  BSYNC B0 ;  /* 0x0000000000007941 */ /* 0x000fea0003800000 */
.L_x_6071:
        /* <DEDUP_REMOVED lines=16> */
.L_x_6074:
[----:B------:R-:W-:Y:S05]  /*c560*/  BSYNC B0 ;  /* 0x0000000000007941 */ /* 0x000fea0003800000 */
.L_x_6073:
        /* <DEDUP_REMOVED lines=15> */
.L_x_6076:
[----:B------:R-:W-:Y:S05]  /*c660*/  BSYNC B0 ;  /* 0x0000000000007941 */ /* 0x000fea0003800000 */
.L_x_6075:
        /* <DEDUP_REMOVED lines=16> */
.L_x_6078:
[----:B------:R-:W-:Y:S05]  /*c770*/  BSYNC B0 ;  /* 0x0000000000007941 */ /* 0x000fea0003800000 */
.L_x_6077:
        /* <DEDUP_REMOVED lines=16> */
.L_x_6080:
[----:B------:R-:W-:Y:S05]  /*c880*/  BSYNC B0 ;  /* 0x0000000000007941 */ /* 0x000fea0003800000 */
.L_x_6079:
        /* <DEDUP_REMOVED lines=16> */
.L_x_6082:
[----:B------:R-:W-:Y:S05]  /*c990*/  BSYNC B0 ;  /* 0x0000000000007941 */ /* 0x000fea0003800000 */
.L_x_6081:
[----:B------:R-:W-:Y:S01]  /*c9a0*/  LEA.HI R10, R10, R3, RZ, 0x3 ;  /* 0x000000030a0a7211 */ /* 0x000fe200078f18ff */
[----:B-1----:R-:W-:Y:S01]  /*c9b0*/  IMAD.SHL.U32 R5, R50, 0x40, RZ ;  /* 0x0000004032057824 */ /* 0x002fe200078e00ff */
[----:B------:R-:W-:Y:S01]  /*c9c0*/  LEA.HI R4, R51, R51, RZ, 0x1 ;  /* 0x0000003333047211 */ /* 0x000fe200078f08ff */
[----:B------:R-:W0:Y:S01]  /*c9d0*/  LDGDEPBAR ;  /* 0x00000000000079af */ /* 0x000e220000000000 */
[----:B------:R-:W-:Y:S02]  /*c9e0*/  LOP3.LUT R0, R10, 0xfffffff8, RZ, 0xc0, !PT ;  /* 0xfffffff80a007812 */ /* 0x000fe400078ec0ff */
[----:B------:R-:W-:Y:S02]  /*c9f0*/  LOP3.LUT R4, R4, 0xfffffffe, RZ, 0xc0, !PT ;  /* 0xfffffffe04047812 */ /* 0x000fe400078ec0ff */
[----:B------:R-:W-:Y:S01]  /*ca00*/  LOP3.LUT R5, R5, 0x1c0, RZ, 0xc0, !PT ;  /* 0x000001c005057812 */ /* 0x000fe200078ec0ff */
[----:B------:R-:W-:Y:S01]  /*ca10*/  IMAD.IADD R0, R3, 0x1, -R0 ;  /* 0x0000000103007824 */ /* 0x000fe200078e0a00 */
[----:B------:R-:W-:Y:S01]  /*ca20*/  SHF.R.S32.HI R3, RZ, 0x3, R10 ;  /* 0x00000003ff037819 */ /* 0x000fe2000001140a */
[----:B------:R-:W-:Y:S01]  /*ca30*/  IMAD.IADD R169, R51, 0x1, -R4 ;  /* 0x0000000133a97824 */ /* 0x000fe200078e0a04 */
[----:B------:R-:W-:Y:S01]  /*ca40*/  SHF.R.S32.HI R6, RZ, 0x5, R12 ;  /* 0x00000005ff067819 */ /* 0x000fe2000001140c */
[----:B------:R-:W-:Y:S01]  /*ca50*/  IMAD.SHL.U32 R8, R0, 0x40, RZ ;  /* 0x0000004000087824 */ /* 0x000fe200078e00ff */
[----:B------:R-:W-:Y:S01]  /*ca60*/  LOP3.LUT P0, RZ, R50, 0x2, RZ, 0xc0, !PT ;  /* 0x0000000232ff7812 */ /* 0x000fe2000780c0ff */
[----:B------:R-:W-:Y:S01]  /*ca70*/  IMAD.SHL.U32 R4, R169, 0x8, RZ ;  /* 0x00000008a9047824 */ /* 0x000fe200078e00ff */
[----:B------:R-:W-:Y:S01]  /*ca80*/  LOP3.LUT R178, R178, 0xfffffffe, RZ, 0xc0, !PT ;  /* 0xfffffffeb2b27812 */ /* 0x000fe200078ec0ff */
[----:B------:R-:W-:Y:S01]  /*ca90*/  IMAD.SHL.U32 R3, R3, 0x8, RZ ;  /* 0x0000000803037824 */ /* 0x000fe200078e00ff */
[----:B------:R-:W-:Y:S01]  /*caa0*/  LOP3.LUT R8, R8, 0x1c0, RZ, 0xc0, !PT ;  /* 0x000001c008087812 */ /* 0x000fe200078ec0ff */
[----:B------:R-:W-:Y:S01]  /*cab0*/  IMAD.SHL.U32 R51, R119, 0x40, RZ ;  /* 0x0000004077337824 */ /* 0x000fe200078e00ff */
[----:B------:R-:W-:-:S02]  /*cac0*/  LOP3.LUT R4, R5, 0x8, R4, 0xf8, !PT ;  /* 0x0000000805047812 */ /* 0x000fc400078ef804 */
[----:B------:R-:W-:Y:S02]  /*cad0*/  LOP3.LUT R3, R8, 0x8, R3, 0xf8, !PT ;  /* 0x0000000808037812 */ /* 0x000fe400078ef803 */
[----:B------:R-:W-:Y:S02]  /*cae0*/  LOP3.LUT R51, R51, 0xfffffe00, RZ, 0xc0, !PT ;  /* 0xfffffe0033337812 */ /* 0x000fe400078ec0ff */
[----:B------:R-:W-:Y:S02]  /*caf0*/  SHF.R.U32.HI R5, RZ, 0x3, R5 ;  /* 0x00000003ff057819 */ /* 0x000fe40000011605 */
[----:B------:R-:W-:Y:S02]  /*cb00*/  SHF.R.U32.HI R8, RZ, 0x3, R8 ;  /* 0x00000003ff087819 */ /* 0x000fe40000011608 */
[----:B------:R-:W-:Y:S01]  /*cb10*/  LOP3.LUT R4, R4, R5, RZ, 0x3c, !PT ;  /* 0x0000000504047212 */ /* 0x000fe200078e3cff */
[----:B------:R-:W-:Y:S01]  /*cb20*/  IMAD R5, R6, 0x400, R51 ;  /* 0x0000040006057824 */ /* 0x000fe200078e0233 */
[----:B------:R-:W-:Y:S01]  /*cb30*/  LOP3.LUT R8, R3, R8, RZ, 0x3c, !PT ;  /* 0x0000000803087212 */ /* 0x000fe200078e3cff */
[----:B------:R-:W-:Y:S01]  /*cb40*/  IMAD R6, R7, 0x4, R6 ;  /* 0x0000000407067824 */ /* 0x000fe200078e0206 */
[----:B------:R-:W-:Y:S01]  /*cb50*/  R2P PR, R0, 0x6 ;  /* 0x0000000600007804 */ /* 0x000fe20000000000 */
[C---:B------:R-:W-:Y:S01]  /*cb60*/  IMAD.IADD R170, R4.reuse, 0x1, R5 ;  /* 0x0000000104aa7824 */ /* 0x040fe200078e0205 */
[----:B------:R-:W-:Y:S01]  /*cb70*/  LOP3.LUT R4, R4, R51, RZ, 0xfc, !PT ;  /* 0x0000003304047212 */ /* 0x000fe200078efcff */
[----:B------:R-:W-:-:S02]  /*cb80*/  IMAD R169, R169, 0x200, R8 ;  /* 0x00000200a9a97824 */ /* 0x000fc400078e0208 */
[----:B------:R-:W-:Y:S02]  /*cb90*/  IMAD.SHL.U32 R170, R170, 0x2, RZ ;  /* 0x00000002aaaa7824 */ /* 0x000fe400078e00ff */
[----:B------:R-:W-:Y:S02]  /*cba0*/  IMAD.SHL.U32 R169, R169, 0x2, RZ ;  /* 0x00000002a9a97824 */ /* 0x000fe400078e00ff */
[----:B------:R-:W-:Y:S01]  /*cbb0*/  IMAD.MOV.U32 R5, RZ, RZ, 0x20 ;  /* 0x00000020ff057424 */ /* 0x000fe200078e00ff */
[----:B----4-:R-:W-:Y:S01]  /*cbc0*/  LDSM.16.M88.4 R20, [R170] ;  /* 0x00000000aa14783b */ /* 0x010fe20000000200 */
[----:B------:R-:W-:Y:S01]  /*cbd0*/  IMAD.U32 R7, R6, 0x10, R185 ;  /* 0x0000001006077824 */ /* 0x000fe200078e00b9 */
[----:B------:R-:W-:Y:S01]  /*cbe0*/  IADD3 R12, R169, 0x2000, RZ ;  /* 0x00002000a90c7810 */ /* 0x000fe20007ffe0ff */
[----:B------:R-:W-:Y:S01]  /*cbf0*/  IMAD.IADD R6, R2, 0x1, R89 ;  /* 0x0000000102067824 */ /* 0x000fe200078e0259 */
[----:B------:R-:W1:Y:S01]  /*cc00*/  LDSM.16.M88.4 R24, [R169+0x2800] ;  /* 0x00280000a918783b */ /* 0x000e620000000200 */
[----:B------:R-:W-:-:S02]  /*cc10*/  SEL R3, R5, 0xffffffe0, !P0 ;  /* 0xffffffe005037807 */ /* 0x000fc40004000000 */
[----:B------:R-:W-:Y:S01]  /*cc20*/  SEL R0, R5, 0xffffffe0, !P1 ;  /* 0xffffffe005007807 */ /* 0x000fe20004800000 */
[----:B------:R-:W4:Y:S01]  /*cc30*/  LDSM.16.M88.4 R60, [R169+0x2000] ;  /* 0x00200000a93c783b */ /* 0x000f220000000200 */
[----:B------:R-:W-:Y:S01]  /*cc40*/  IMAD.MOV.U32 R5, RZ, RZ, 0x40 ;  /* 0x00000040ff057424 */ /* 0x000fe200078e00ff */
[----:B------:R-:W-:Y:S01]  /*cc50*/  LOP3.LUT P0, RZ, R50, 0x4, RZ, 0xc0, !PT ;  /* 0x0000000432ff7812 */ /* 0x000fe2000780c0ff */
[----:B------:R-:W-:Y:S01]  /*cc60*/  IMAD.IADD R168, R170, 0x1, R3 ;  /* 0x00000001aaa87824 */ /* 0x000fe200078e0203 */
[----:B------:R-:W-:Y:S01]  /*cc70*/  LDSM.16.M88.4 R64, [R169+0x3000] ;  /* 0x00300000a940783b */ /* 0x000fe20000000200 */
[----:B------:R-:W-:Y:S01]  /*cc80*/  IMAD.IADD R163, R169, 0x1, R0 ;  /* 0x00000001a9a37824 */ /* 0x000fe200078e0200 */
[----:B------:R-:W-:Y:S02]  /*cc90*/  SEL R5, R5, 0xffffffc0, !P0 ;  /* 0xffffffc005057807 */ /* 0x000fe40004000000 */
[----:B------:R-:W-:Y:S01]  /*cca0*/  LDSM.16.M88.4 R8, [R168] ;  /* 0x00000000a808783b */ /* 0x000fe20000000200 */
[----:B------:R-:W-:-:S02]  /*ccb0*/  IADD3 R166, R169, 0x2040, RZ ;  /* 0x00002040a9a67810 */ /* 0x000fc40007ffe0ff */
[----:B------:R-:W-:Y:S01]  /*ccc0*/  IMAD.IADD R167, R170, 0x1, R5 ;  /* 0x00000001aaa77824 */ /* 0x000fe200078e0205 */
[----:B------:R-:W5:Y:S01]  /*ccd0*/  LDSM.16.M88.4 R28, [R163+0x2800] ;  /* 0x00280000a31c783b */ /* 0x000f620000000200 */
[----:B------:R-:W-:Y:S02]  /*cce0*/  @P2 IADD3 R166, R12, -0x40, RZ ;  /* 0xffffffc00ca62810 */ /* 0x000fe40007ffe0ff */
[----:B------:R-:W-:Y:S01]  /*ccf0*/  IMAD.IADD R165, R3, 0x1, R167 ;  /* 0x0000000103a57824 */ /* 0x000fe200078e02a7 */
[----:B------:R-:W2:Y:S01]  /*cd00*/  LDSM.16.M88.4 R52, [R163+0x2000] ;  /* 0x00200000a334783b */ /* 0x000ea20000000200 */
[----:B------:R-:W-:Y:S01]  /*cd10*/  IADD3 R159, R166, 0x800, RZ ;  /* 0x00000800a69f7810 */ /* 0x000fe20007ffe0ff */
[----:B------:R-:W-:Y:S01]  /*cd20*/  IMAD.IADD R102, R0, 0x1, R166 ;  /* 0x0000000100667824 */ /* 0x000fe200078e02a6 */
[C---:B------:R-:W-:Y:S01]  /*cd30*/  IADD3 R158, R166.reuse, 0x1000, RZ ;  /* 0x00001000a69e7810 */ /* 0x040fe20007ffe0ff */
[----:B--2---:R-:W2:Y:S01]  /*cd40*/  LDSM.16.M88.4 R44, [R163+0x3000] ;  /* 0x00300000a32c783b */ /* 0x004ea20000000200 */
[----:B------:R-:W-:-:S02]  /*cd50*/  IADD3 R157, R166, 0x1800, RZ ;  /* 0x00001800a69d7810 */ /* 0x000fc40007ffe0ff */
[C---:B------:R-:W-:Y:S01]  /*cd60*/  IADD3 R156, R166.reuse, 0x2000, RZ ;  /* 0x00002000a69c7810 */ /* 0x040fe20007ffe0ff */
[----:B------:R-:W-:Y:S01]  /*cd70*/  LDSM.16.M88.4 R12, [R167] ;  /* 0x00000000a70c783b */ /* 0x000fe20000000200 */
[C---:B------:R-:W-:Y:S02]  /*cd80*/  IADD3 R107, R166.reuse, 0x2800, RZ ;  /* 0x00002800a66b7810 */ /* 0x040fe40007ffe0ff */
[----:B------:R-:W-:Y:S01]  /*cd90*/  IADD3 R106, R166, 0x3000, RZ ;  /* 0x00003000a66a7810 */ /* 0x000fe20007ffe0ff */
[----:B------:R-:W3:Y:S04]  /*cda0*/  LDSM.16.M88.4 R32, [R166] ;  /* 0x00000000a620783b */ /* 0x000ee80000000200 */
[----:B------:R-:W2:Y:S01]  /*cdb0*/  LDSM.16.M88.4 R40, [R169+0x3800] ;  /* 0x00380000a928783b */ /* 0x000ea20000000200 */
[C---:B-1----:R-:W-:Y:S03]  /*cdc0*/  HMMA.16816.F32 R36, R20.reuse, R24, RZ ;  /* 0x000000181424723c */ /* 0x042fe600000018ff */
[----:B------:R-:W-:Y:S04]  /*cdd0*/  LDSM.16.M88.4 R72, [R163+0x3800] ;  /* 0x00380000a348783b */ /* 0x000fe80000000200 */
[----:B------:R-:W-:Y:S01]  /*cde0*/  LDSM.16.M88.4 R16, [R165] ;  /* 0x00000000a510783b */ /* 0x000fe20000000200 */
[C---:B----4-:R-:W-:Y:S03]  /*cdf0*/  HMMA.16816.F32 R56, R20.reuse, R60, RZ ;  /* 0x0000003c1438723c */ /* 0x050fe600000018ff */
[----:B------:R-:W-:Y:S04]  /*ce00*/  LDSM.16.M88.4 R68, [R102] ;  /* 0x000000006644783b */ /* 0x000fe80000000200 */
[----:B------:R-:W-:Y:S01]  /*ce10*/  LDSM.16.M88.4 R84, [R166+0x1800] ;  /* 0x00180000a654783b */ /* 0x000fe20000000200 */
[C---:B------:R-:W-:Y:S03]  /*ce20*/  HMMA.16816.F32 R24, R20.reuse, R26, RZ ;  /* 0x0000001a1418723c */ /* 0x040fe600000018ff */
[----:B------:R-:W-:Y:S05]  /*ce30*/  LDSM.16.M88.4 R80, [R169+0x5800] ;  /* 0x00580000a950783b */ /* 0x000fea0000000200 */
[----:B------:R-:W-:Y:S08]  /*ce40*/  HMMA.16816.F32 R60, R20, R62, RZ ;  /* 0x0000003e143c723c */ /* 0x000ff000000018ff */
[C---:B-----5:R-:W-:Y:S08]  /*ce50*/  HMMA.16816.F32 R36, R8.reuse, R28, R36 ;  /* 0x0000001c0824723c */ /* 0x060ff00000001824 */
[----:B------:R-:W-:Y:S08]  /*ce60*/  HMMA.16816.F32 R24, R8, R30, R24 ;  /* 0x0000001e0818723c */ /* 0x000ff00000001818 */
[----:B------:R-:W-:Y:S08]  /*ce70*/  HMMA.16816.F32 R76, R20, R64, RZ ;  /* 0x00000040144c723c */ /* 0x000ff000000018ff */
[C---:B------:R-:W-:Y:S08]  /*ce80*/  HMMA.16816.F32 R56, R8.reuse, R52, R56 ;  /* 0x000000340838723c */ /* 0x040ff00000001838 */
[----:B------:R-:W-:Y:S01]  /*ce90*/  HMMA.16816.F32 R60, R8, R54, R60 ;  /* 0x00000036083c723c */ /* 0x000fe2000000183c */
[----:B------:R-:W1:Y:S07]  /*cea0*/  LDSM.16.M88.4 R52, [R166+0x800] ;  /* 0x00080000a634783b */ /* 0x000e6e0000000200 */
[----:B------:R-:W-:Y:S01]  /*ceb0*/  HMMA.16816.F32 R28, R20, R66, RZ ;  /* 0x00000042141c723c */ /* 0x000fe200000018ff */
[----:B------:R-:W-:Y:S07]  /*cec0*/  LDSM.16.M88.4 R64, [R166+0x1000] ;  /* 0x00100000a640783b */ /* 0x000fee0000000200 */
[----:B--2---:R-:W-:Y:S08]  /*ced0*/  HMMA.16816.F32 R76, R8, R44, R76 ;  /* 0x0000002c084c723c */ /* 0x004ff0000000184c */
[----:B---3--:R-:W-:Y:S08]  /*cee0*/  HMMA.16816.F32 R56, R12, R32, R56 ;  /* 0x000000200c38723c */ /* 0x008ff00000001838 */
[----:B------:R-:W-:Y:S01]  /*cef0*/  HMMA.16816.F32 R28, R8, R46, R28 ;  /* 0x0000002e081c723c */ /* 0x000fe2000000181c */
[----:B------:R-:W2:Y:S07]  /*cf00*/  LDSM.16.M88.4 R44, [R102+0x800] ;  /* 0x00080000662c783b */ /* 0x000eae0000000200 */
[----:B------:R-:W-:Y:S08]  /*cf10*/  HMMA.16816.F32 R60, R12, R34, R60 ;  /* 0x000000220c3c723c */ /* 0x000ff0000000183c */
[----:B------:R-:W-:Y:S08]  /*cf20*/  HMMA.16816.F32 R32, R20, R40, RZ ;  /* 0x000000281420723c */ /* 0x000ff000000018ff */
[----:B-1----:R-:W-:Y:S08]  /*cf30*/  HMMA.16816.F32 R36, R12, R52, R36 ;  /* 0x000000340c24723c */ /* 0x002ff00000001824 */
[----:B------:R-:W-:Y:S08]  /*cf40*/  HMMA.16816.F32 R56, R16, R68, R56 ;  /* 0x000000441038723c */ /* 0x000ff00000001838 */
[----:B------:R-:W-:Y:S08]  /*cf50*/  HMMA.16816.F32 R32, R8, R72, R32 ;  /* 0x000000480820723c */ /* 0x000ff00000001820 */
[----:B------:R-:W-:Y:S01]  /*cf60*/  HMMA.16816.F32 R24, R12, R54, R24 ;  /* 0x000000360c18723c */ /* 0x000fe20000001818 */
[----:B------:R-:W1:Y:S07]  /*cf70*/  LDSM.16.M88.4 R52, [R102+0x1000] ;  /* 0x001000006634783b */ /* 0x000e6e0000000200 */
[----:B--2---:R-:W-:Y:S01]  /*cf80*/  HMMA.16816.F32 R36, R16, R44, R36 ;  /* 0x0000002c1024723c */ /* 0x004fe20000001824 */
[----:B------:R-:W-:-:S02]  /*cf90*/  FMUL.FTZ R0, R56, c[0x0][0x2ec] ;  /* 0x0000bb0038007a20 */ /* 0x000fc40000410000 */
[----:B------:R-:W-:Y:S02]  /*cfa0*/  FMUL.FTZ R88, R57, c[0x0][0x2ec] ;  /* 0x0000bb0039587a20 */ /* 0x000fe40000410000 */
[----:B------:R-:W-:Y:S02]  /*cfb0*/  FMUL.FTZ R50, R58, c[0x0][0x2ec] ;  /* 0x0000bb003a327a20 */ /* 0x000fe40000410000 */
[----:B------:R-:W-:Y:S01]  /*cfc0*/  MUFU.TANH R0, R0 ;  /* 0x0000000000007308 */ /* 0x000fe20000002400 */
[----:B------:R-:W-:Y:S07]  /*cfd0*/  HMMA.16816.F32 R40, R20, R42, RZ ;  /* 0x0000002a1428723c */ /* 0x000fee00000018ff */
[----:B------:R-:W-:Y:S01]  /*cfe0*/  MUFU.TANH R88, R88 ;  /* 0x0000005800587308 */ /* 0x000fe20000002400 */
[C---:B------:R-:W-:Y:S07]  /*cff0*/  HMMA.16816.F32 R76, R12.reuse, R64, R76 ;  /* 0x000000400c4c723c */ /* 0x040fee000000184c */
[----:B------:R-:W-:Y:S01]  /*d000*/  MUFU.TANH R50, R50 ;  /* 0x0000003200327308 */ /* 0x000fe20000002400 */
[----:B------:R-:W-:Y:S01]  /*d010*/  HMMA.16816.F32 R28, R12, R66, R28 ;  /* 0x000000420c1c723c */ /* 0x000fe2000000181c */
[----:B------:R-:W2:Y:S01]  /*d020*/  LDSM.16.M88.4 R64, [R169+0x4000] ;  /* 0x00400000a940783b */ /* 0x000ea20000000200 */
[----:B------:R-:W-:-:S02]  /*d030*/  FMUL.FTZ R36, R36, c[0x0][0x2ec] ;  /* 0x0000bb0024247a20 */ /* 0x000fc40000410000 */
[----:B------:R-:W-:Y:S02]  /*d040*/  FMUL.FTZ R37, R37, c[0x0][0x2ec] ;  /* 0x0000bb0025257a20 */ /* 0x000fe40000410000 */
[----:B------:R-:W-:Y:S01]  /*d050*/  FMUL.FTZ R95, R38, c[0x0][0x2ec] ;  /* 0x0000bb00265f7a20 */ /* 0x000fe20000410000 */
[----:B------:R-:W-:Y:S01]  /*d060*/  MUFU.TANH R93, R36 ;  /* 0x00000024005d7308 */ /* 0x000fe20000002400 */
[----:B------:R-:W-:Y:S01]  /*d070*/  HMMA.16816.F32 R32, R12, R84, R32 ;  /* 0x000000540c20723c */ /* 0x000fe20000001820 */
[----:B------:R-:W-:-:S06]  /*d080*/  FMUL.FTZ R97, R39, c[0x0][0x2ec] ;  /* 0x0000bb0027617a20 */ /* 0x000fcc0000410000 */
[----:B------:R-:W-:Y:S01]  /*d090*/  FMUL.FTZ R85, R59, c[0x0][0x2ec] ;  /* 0x0000bb003b557a20 */ /* 0x000fe20000410000 */
[C---:B------:R-:W-:Y:S01]  /*d0a0*/  HMMA.16816.F32 R24, R16.reuse, R46, R24 ;  /* 0x0000002e1018723c */ /* 0x040fe20000001818 */
[----:B------:R-:W-:Y:S01]  /*d0b0*/  LDSM.16.M88.4 R56, [R169+0x4800] ;  /* 0x00480000a938783b */ /* 0x000fe20000000200 */
[----:B------:R3:W-:Y:S03]  /*d0c0*/  MUFU.TANH R94, R37 ;  /* 0x00000025005e7308 */ /* 0x0007e60000002400 */
[----:B------:R-:W4:Y:S03]  /*d0d0*/  LDSM.16.M88.4 R44, [R169+0x5000] ;  /* 0x00500000a92c783b */ /* 0x000f260000000200 */
[----:B------:R-:W-:Y:S02]  /*d0e0*/  HMMA.16816.F32 R60, R16, R70, R60 ;  /* 0x00000046103c723c */ /* 0x000fe4000000183c */
[----:B------:R-:W5:Y:S06]  /*d0f0*/  MUFU.TANH R85, R85 ;  /* 0x0000005500557308 */ /* 0x000f6c0000002400 */
[----:B------:R-:W-:Y:S01]  /*d100*/  HMMA.16816.F32 R40, R8, R74, R40 ;  /* 0x0000004a0828723c */ /* 0x000fe20000001828 */
[----:B------:R-:W-:Y:S01]  /*d110*/  LDSM.16.M88.4 R72, [R163+0x4000] ;  /* 0x00400000a348783b */ /* 0x000fe20000000200 */
[----:B------:R-:W-:Y:S03]  /*d120*/  MUFU.TANH R95, R95 ;  /* 0x0000005f005f7308 */ /* 0x000fe60000002400 */
[----:B---3--:R-:W3:Y:S03]  /*d130*/  LDSM.16.M88.4 R36, [R102+0x1800] ;  /* 0x001800006624783b */ /* 0x008ee60000000200 */
[----:B-1----:R-:W-:Y:S01]  /*d140*/  HMMA.16816.F32 R76, R16, R52, R76 ;  /* 0x00000034104c723c */ /* 0x002fe2000000184c */
[----:B------:R-:W-:Y:S01]  /*d150*/  FMUL.FTZ R24, R24, c[0x0][0x2ec] ;  /* 0x0000bb0018187a20 */ /* 0x000fe20000410000 */
[----:B------:R-:W-:Y:S01]  /*d160*/  MUFU.TANH R97, R97 ;  /* 0x0000006100617308 */ /* 0x000fe20000002400 */
[----:B------:R-:W-:-:S02]  /*d170*/  FMUL.FTZ R98, R25, c[0x0][0x2ec] ;  /* 0x0000bb0019627a20 */ /* 0x000fc40000410000 */
[----:B------:R-:W-:Y:S02]  /*d180*/  FMUL.FTZ R99, R26, c[0x0][0x2ec] ;  /* 0x0000bb001a637a20 */ /* 0x000fe40000410000 */
[----:B------:R-:W-:Y:S01]  /*d190*/  FMUL.FTZ R104, R27, c[0x0][0x2ec] ;  /* 0x0000bb001b687a20 */ /* 0x000fe20000410000 */
[----:B--2---:R-:W-:Y:S01]  /*d1a0*/  HMMA.16816.F32 R68, R20, R64, RZ ;  /* 0x000000401444723c */ /* 0x004fe200000018ff */
[----:B------:R-:W-:Y:S01]  /*d1b0*/  FMUL.FTZ R60, R60, c[0x0][0x2ec] ;  /* 0x0000bb003c3c7a20 */ /* 0x000fe20000410000 */
[----:B------:R1:W-:Y:S01]  /*d1c0*/  MUFU.TANH R96, R24 ;  /* 0x0000001800607308 */ /* 0x0003e20000002400 */
[----:B------:R-:W-:Y:S02]  /*d1d0*/  FMUL.FTZ R61, R61, c[0x0][0x2ec] ;  /* 0x0000bb003d3d7a20 */ /* 0x000fe40000410000 */
[----:B------:R-:W-:Y:S02]  /*d1e0*/  FMUL.FTZ R62, R62, c[0x0][0x2ec] ;  /* 0x0000bb003e3e7a20 */ /* 0x000fe40000410000 */
[----:B------:R-:W-:Y:S01]  /*d1f0*/  FMUL.FTZ R63, R63, c[0x0][0x2ec] ;  /* 0x0000bb003f3f7a20 */ /* 0x000fe20000410000 */
[----:B------:R-:W-:Y:S02]  /*d200*/  HMMA.16816.F32 R28, R16, R54, R28 ;  /* 0x00000036101c723c */ /* 0x000fe4000000181c */
[----:B------:R-:W2:Y:S06]  /*d210*/  MUFU.TANH R84, R60 ;  /* 0x0000003c00547308 */ /* 0x000eac0000002400 */
[----:B----4-:R-:W-:Y:S01]  /*d220*/  HMMA.16816.F32 R52, R20, R44, RZ ;  /* 0x0000002c1434723c */ /* 0x010fe200000018ff */
[----:B------:R-:W-:Y:S01]  /*d230*/  FMUL.FTZ R76, R76, c[0x0][0x2ec] ;  /* 0x0000bb004c4c7a20 */ /* 0x000fe20000410000 */
[----:B------:R-:W4:Y:S01]  /*d240*/  MUFU.TANH R90, R61 ;  /* 0x0000003d005a7308 */ /* 0x000f220000002400 */
[----:B------:R-:W-:-:S02]  /*d250*/  FMUL.FTZ R201, R77, c[0x0][0x2ec] ;  /* 0x0000bb004dc97a20 */ /* 0x000fc40000410000 */
[----:B------:R-:W-:-:S03]  /*d260*/  FMUL.FTZ R111, R78, c[0x0][0x2ec] ;  /* 0x0000bb004e6f7a20 */ /* 0x000fc60000410000 */
[C---:B------:R-:W-:Y:S02]  /*d270*/  HMMA.16816.F32 R64, R20.reuse, R66, RZ ;  /* 0x000000421440723c */ /* 0x040fe400000018ff */
[----:B------:R-:W2:Y:S06]  /*d280*/  MUFU.TANH R91, R62 ;  /* 0x0000003e005b7308 */ /* 0x000eac0000002400 */
[----:B------:R-:W-:Y:S01]  /*d290*/  HMMA.16816.F32 R44, R20, R46, RZ ;  /* 0x0000002e142c723c */ /* 0x000fe200000018ff */
[----:B------:R-:W-:Y:S01]  /*d2a0*/  FMUL.FTZ R28, R28, c[0x0][0x2ec] ;  /* 0x0000bb001c1c7a20 */ /* 0x000fe20000410000 */
[----:B------:R2:W2:Y:S01]  /*d2b0*/  MUFU.TANH R92, R63 ;  /* 0x0000003f005c7308 */ /* 0x0004a20000002400 */
[----:B------:R-:W-:-:S02]  /*d2c0*/  FMUL.FTZ R29, R29, c[0x0][0x2ec] ;  /* 0x0000bb001d1d7a20 */ /* 0x000fc40000410000 */
[----:B------:R-:W-:Y:S02]  /*d2d0*/  FMUL.FTZ R199, R30, c[0x0][0x2ec] ;  /* 0x0000bb001ec77a20 */ /* 0x000fe40000410000 */
[----:B------:R-:W-:Y:S01]  /*d2e0*/  FMUL.FTZ R197, R31, c[0x0][0x2ec] ;  /* 0x0000bb001fc57a20 */ /* 0x000fe20000410000 */
[----:B-1----:R-:W-:Y:S02]  /*d2f0*/  HMMA.16816.F32 R24, R20, R80, RZ ;  /* 0x000000501418723c */ /* 0x002fe400000018ff */
[----:B------:R1:W-:Y:S06]  /*d300*/  MUFU.TANH R109, R76 ;  /* 0x0000004c006d7308 */ /* 0x0003ec0000002400 */
[----:B---3--:R-:W-:Y:S02]  /*d310*/  HMMA.16816.F32 R32, R16, R36, R32 ;  /* 0x000000241020723c */ /* 0x008fe40000001820 */
[----:B------:R-:W-:Y:S06]  /*d320*/  MUFU.TANH R203, R29 ;  /* 0x0000001d00cb7308 */ /* 0x000fec0000002400 */
[C---:B--2---:R-:W-:Y:S02]  /*d330*/  HMMA.16816.F32 R60, R20.reuse, R56, RZ ;  /* 0x00000038143c723c */ /* 0x044fe400000018ff */
[----:B------:R-:W2:Y:S06]  /*d340*/  MUFU.TANH R98, R98 ;  /* 0x0000006200627308 */ /* 0x000eac0000002400 */
[C---:B------:R-:W-:Y:S02]  /*d350*/  HMMA.16816.F32 R56, R20.reuse, R58, RZ ;  /* 0x0000003a1438723c */ /* 0x040fe400000018ff */
[----:B------:R-:W3:Y:S06]  /*d360*/  MUFU.TANH R104, R104 ;  /* 0x0000006800687308 */ /* 0x000eec0000002400 */
[----:B------:R-:W-:Y:S01]  /*d370*/  HMMA.16816.F32 R20, R20, R82, RZ ;  /* 0x000000521414723c */ /* 0x000fe200000018ff */
[----:B------:R-:W2:Y:S01]  /*d380*/  LDSM.16.M88.4 R80, [R166+0x2000] ;  /* 0x00200000a650783b */ /* 0x000ea20000000200 */
[----:B------:R-:W-:Y:S01]  /*d390*/  FMUL.FTZ R32, R32, c[0x0][0x2ec] ;  /* 0x0000bb0020207a20 */ /* 0x000fe20000410000 */
[----:B------:R-:W1:Y:S01]  /*d3a0*/  MUFU.TANH R201, R201 ;  /* 0x000000c900c97308 */ /* 0x000e620000002400 */
[----:B------:R-:W-:-:S02]  /*d3b0*/  FMUL.FTZ R115, R33, c[0x0][0x2ec] ;  /* 0x0000bb0021737a20 */ /* 0x000fc40000410000 */
[----:B------:R-:W-:Y:S02]  /*d3c0*/  FMUL.FTZ R191, R34, c[0x0][0x2ec] ;  /* 0x0000bb0022bf7a20 */ /* 0x000fe40000410000 */
[----:B------:R-:W-:Y:S01]  /*d3d0*/  HMMA.16816.F32 R68, R8, R72, R68 ;  /* 0x000000480844723c */ /* 0x000fe20000001844 */
[----:B------:R-:W-:Y:S02]  /*d3e0*/  FMUL.FTZ R119, R35, c[0x0][0x2ec] ;  /* 0x0000bb0023777a20 */ /* 0x000fe40000410000 */
[----:B------:R3:W-:Y:S05]  /*d3f0*/  MUFU.TANH R117, R32 ;  /* 0x0000002000757308 */ /* 0x0007ea0000002400 */
[----:B------:R-:W-:Y:S03]  /*d400*/  HMMA.16816.F32 R40, R12, R86, R40 ;  /* 0x000000560c28723c */ /* 0x000fe60000001828 */
[----:B------:R4:W-:Y:S04]  /*d410*/  MUFU.TANH R86, R28 ;  /* 0x0000001c00567308 */ /* 0x0009e80000002400 */
[----:B------:R-:W-:Y:S01]  /*d420*/  FMUL.FTZ R87, R79, c[0x0][0x2ec] ;  /* 0x0000bb004f577a20 */ /* 0x000fe20000410000 */
[----:B------:R-:W-:Y:S01]  /*d430*/  HMMA.16816.F32 R72, R8, R74, R64 ;  /* 0x0000004a0848723c */ /* 0x000fe20000001840 */
[----:B-1----:R-:W1:Y:S02]  /*d440*/  LDSM.16.M88.4 R76, [R163+0x4800] ;  /* 0x00480000a34c783b */ /* 0x002e640000000200 */
[----:B------:R-:W1:Y:S02]  /*d450*/  MUFU.TANH R111, R111 ;  /* 0x0000006f006f7308 */ /* 0x000e640000002400 */
[----:B------:R-:W5:Y:S04]  /*d460*/  LDSM.16.M88.4 R64, [R102+0x2000] ;  /* 0x002000006640783b */ /* 0x000f680000000200 */
[----:B---3--:R-:W-:Y:S02]  /*d470*/  LDSM.16.M88.4 R32, [R166+0x2800] ;  /* 0x00280000a620783b */ /* 0x008fe40000000200 */
[----:B------:R-:W3:Y:S02]  /*d480*/  MUFU.TANH R199, R199 ;  /* 0x000000c700c77308 */ /* 0x000ee40000002400 */
[----:B----4-:R-:W4:Y:S03]  /*d490*/  LDSM.16.M88.4 R28, [R163+0x5000] ;  /* 0x00500000a31c783b */ /* 0x010f260000000200 */
[----:B------:R-:W-:Y:S01]  /*d4a0*/  HMMA.16816.F32 R40, R16, R38, R40 ;  /* 0x000000261028723c */ /* 0x000fe20000001828 */
[----:B------:R-:W3:Y:S02]  /*d4b0*/  LDSM.16.M88.4 R36, [R163+0x5800] ;  /* 0x00580000a324783b */ /* 0x000ee40000000200 */
[----:B------:R-:W1:Y:S05]  /*d4c0*/  MUFU.TANH R99, R99 ;  /* 0x0000006300637308 */ /* 0x000e6a0000002400 */
[C---:B--2---:R-:W-:Y:S03]  /*d4d0*/  HMMA.16816.F32 R68, R12.reuse, R80, R68 ;  /* 0x000000500c44723c */ /* 0x044fe60000001844 */
[----:B------:R-:W2:Y:S05]  /*d4e0*/  MUFU.TANH R87, R87 ;  /* 0x0000005700577308 */ /* 0x000eaa0000002400 */
[----:B------:R-:W-:Y:S03]  /*d4f0*/  HMMA.16816.F32 R72, R12, R82, R72 ;  /* 0x000000520c48723c */ /* 0x000fe60000001848 */
[----:B------:R-:W2:Y:S05]  /*d500*/  MUFU.TANH R197, R197 ;  /* 0x000000c500c57308 */ /* 0x000eaa0000002400 */
[----:B------:R-:W-:Y:S01]  /*d510*/  FMUL.FTZ R40, R40, c[0x0][0x2ec] ;  /* 0x0000bb0028287a20 */ /* 0x000fe20000410000 */
[----:B-1----:R-:W-:Y:S01]  /*d520*/  HMMA.16816.F32 R56, R8, R78, R56 ;  /* 0x0000004e0838723c */ /* 0x002fe20000001838 */
[----:B------:R-:W-:Y:S01]  /*d530*/  FMUL.FTZ R41, R41, c[0x0][0x2ec] ;  /* 0x0000bb0029297a20 */ /* 0x000fe20000410000 */
[----:B------:R-:W1:Y:S01]  /*d540*/  MUFU.TANH R191, R191 ;  /* 0x000000bf00bf7308 */ /* 0x000e620000002400 */
[----:B------:R-:W-:-:S02]  /*d550*/  FMUL.FTZ R42, R42, c[0x0][0x2ec] ;  /* 0x0000bb002a2a7a20 */ /* 0x000fc40000410000 */
[----:B------:R-:W-:-:S03]  /*d560*/  FMUL.FTZ R187, R43, c[0x0][0x2ec] ;  /* 0x0000bb002bbb7a20 */ /* 0x000fc60000410000 */
[----:B-----5:R-:W-:Y:S02]  /*d570*/  HMMA.16816.F32 R68, R16, R64, R68 ;  /* 0x000000401044723c */ /* 0x020fe40000001844 */
[----:B------:R-:W-:Y:S06]  /*d580*/  MUFU.TANH R195, R40 ;  /* 0x0000002800c37308 */ /* 0x000fec0000002400 */
[C---:B------:R-:W-:Y:S02]  /*d590*/  HMMA.16816.F32 R60, R8.reuse, R76, R60 ;  /* 0x0000004c083c723c */ /* 0x040fe4000000183c */
[----:B------:R-:W-:Y:S06]  /*d5a0*/  MUFU.TANH R193, R41 ;  /* 0x0000002900c17308 */ /* 0x000fec0000002400 */
[C---:B----4-:R-:W-:Y:S01]  /*d5b0*/  HMMA.16816.F32 R76, R8.reuse, R28, R52 ;  /* 0x0000001c084c723c */ /* 0x050fe20000001834 */
[----:B------:R-:W4:Y:S01]  /*d5c0*/  LDSM.16.M88.4 R52, [R102+0x2800] ;  /* 0x002800006634783b */ /* 0x000f220000000200 */
[----:B------:R5:W-:Y:S05]  /*d5d0*/  MUFU.TANH R189, R42 ;  /* 0x0000002a00bd7308 */ /* 0x000bea0000002400 */
[----:B------:R-:W-:Y:S01]  /*d5e0*/  IADD3 R28, -R176, 0x1, R7 ;  /* 0x00000001b01c7810 */ /* 0x000fe20007ffe107 */
[----:B------:R-:W-:Y:S01]  /*d5f0*/  HMMA.16816.F32 R44, R8, R30, R44 ;  /* 0x0000001e082c723c */ /* 0x000fe2000000182c */
[----:B------:R-:W-:Y:S01]  /*d600*/  FMUL.FTZ R71, R71, c[0x0][0x2ec] ;  /* 0x0000bb0047477a20 */ /* 0x000fe20000410000 */
[----:B------:R-:W1:Y:S01]  /*d610*/  MUFU.TANH R119, R119 ;  /* 0x0000007700777308 */ /* 0x000e620000002400 */
[----:B------:R-:W-:Y:S01]  /*d620*/  IADD3 R28, R28, c[0x0][0x2e8], R49 ;  /* 0x0000ba001c1c7a10 */ /* 0x000fe20007ffe031 */
[----:B------:R-:W-:-:S02]  /*d630*/  FMUL.FTZ R69, R69, c[0x0][0x2ec] ;  /* 0x0000bb0045457a20 */ /* 0x000fc40000410000 */
[----:B------:R-:W-:Y:S01]  /*d640*/  FMUL.FTZ R68, R68, c[0x0][0x2ec] ;  /* 0x0000bb0044447a20 */ /* 0x000fe20000410000 */
[C---:B------:R-:W-:Y:S01]  /*d650*/  IADD3 R30, R28.reuse, 0x8, RZ ;  /* 0x000000081c1e7810 */ /* 0x040fe20007ffe0ff */
[----:B------:R-:W-:Y:S01]  /*d660*/  HMMA.16816.F32 R56, R12, R34, R56 ;  /* 0x000000220c38723c */ /* 0x000fe20000001838 */
[-C--:B------:R-:W-:Y:S01]  /*d670*/  IMNMX R103, R28, R49.reuse, PT ;  /* 0x000000311c677217 */ /* 0x080fe20003800200 */
[----:B------:R1:W-:Y:S01]  /*d680*/  MUFU.TANH R145, R71 ;  /* 0x0000004700917308 */ /* 0x0003e20000002400 */
[----:B------:R-:W-:Y:S01]  /*d690*/  IMNMX R105, R30, R49, PT ;  /* 0x000000311e697217 */ /* 0x000fe20003800200 */
[----:B-----5:R-:W5:Y:S01]  /*d6a0*/  LDSM.16.M88.4 R40, [R166+0x3000] ;  /* 0x00300000a628783b */ /* 0x020f620000000200 */
[----:B------:R-:W-:Y:S01]  /*d6b0*/  IADD3 R28, R6, 0x1, RZ ;  /* 0x00000001061c7810 */ /* 0x000fe20007ffe0ff */
[----:B------:R-:W-:Y:S01]  /*d6c0*/  FMUL.FTZ R70, R70, c[0x0][0x2ec] ;  /* 0x0000bb0046467a20 */ /* 0x000fe20000410000 */
[----:B------:R-:W-:Y:S01]  /*d6d0*/  IADD3 R30, R6, 0x8, RZ ;  /* 0x00000008061e7810 */ /* 0x000fe20007ffe0ff */
[----:B------:R-:W-:Y:S01]  /*d6e0*/  HMMA.16816.F32 R72, R16, R66, R72 ;  /* 0x000000421048723c */ /* 0x000fe20000001848 */
[C---:B------:R-:W-:Y:S01]  /*d6f0*/  ISETP.GE.AND P1, PT, R28.reuse, R103, PT ;  /* 0x000000671c00720c */ /* 0x040fe20003f26270 */
[----:B------:R1:W-:Y:S01]  /*d700*/  MUFU.TANH R155, R69 ;  /* 0x00000045009b7308 */ /* 0x0003e20000002400 */
[----:B------:R-:W-:-:S02]  /*d710*/  ISETP.GE.AND P0, PT, R28, R105, PT ;  /* 0x000000691c00720c */ /* 0x000fc40003f06270 */
[-C--:B------:R-:W-:Y:S02]  /*d720*/  ISETP.GE.AND P2, PT, R30, R103.reuse, PT ;  /* 0x000000671e00720c */ /* 0x080fe40003f46270 */
[C---:B------:R-:W-:Y:S01]  /*d730*/  IADD3 R28, R6.reuse, 0x9, RZ ;  /* 0x00000009061c7810 */ /* 0x040fe20007ffe0ff */
[----:B------:R-:W-:Y:S01]  /*d740*/  HMMA.16816.F32 R60, R12, R32, R60 ;  /* 0x000000200c3c723c */ /* 0x000fe2000000183c */
[----:B------:R-:W-:Y:S01]  /*d750*/  IADD3 R34, R6, 0x11, RZ ;  /* 0x0000001106227810 */ /* 0x000fe20007ffe0ff */
[----:B------:R-:W2:Y:S01]  /*d760*/  MUFU.TANH R187, R187 ;  /* 0x000000bb00bb7308 */ /* 0x000ea20000002400 */
[----:B------:R-:W-:Y:S02]  /*d770*/  FSEL R85, R85, -INF , !P0 ;  /* 0xff80000055557808 */ /* 0x000fe40004000000 */
[----:B------:R-:W-:Y:S02]  /*d780*/  FSEL R51, R84, -INF , !P2 ;  /* 0xff80000054337808 */ /* 0x000fe40005000000 */
[-C--:B------:R-:W-:Y:S01]  /*d790*/  ISETP.GE.AND P4, PT, R28, R103.reuse, PT ;  /* 0x000000671c00720c */ /* 0x080fe20003f86270 */
[----:B---3--:R-:W-:Y:S01]  /*d7a0*/  HMMA.16816.F32 R24, R8, R36, R24 ;  /* 0x000000240818723c */ /* 0x008fe20000001818 */
[C---:B------:R-:W-:Y:S01]  /*d7b0*/  ISETP.GE.AND P2, PT, R34.reuse, R103, PT ;  /* 0x000000672200720c */ /* 0x040fe20003f46270 */
[----:B------:R-:W3:Y:S01]  /*d7c0*/  MUFU.TANH R115, R115 ;  /* 0x0000007300737308 */ /* 0x000ee20000002400 */
[----:B------:R-:W-:-:S02]  /*d7d0*/  ISETP.GE.AND P0, PT, R34, R105, PT ;  /* 0x000000692200720c */ /* 0x000fc40003f06270 */
[----:B------:R-:W-:Y:S02]  /*d7e0*/  IADD3 R34, R6, 0x19, RZ ;  /* 0x0000001906227810 */ /* 0x000fe40007ffe0ff */
[----:B-1----:R-:W-:Y:S01]  /*d7f0*/  FSEL R71, R90, -INF , !P4 ;  /* 0xff8000005a477808 */ /* 0x002fe20006000000 */
[----:B------:R-:W-:Y:S01]  /*d800*/  FMUL.FTZ R73, R73, c[0x0][0x2ec] ;  /* 0x0000bb0049497a20 */ /* 0x000fe20000410000 */
[----:B------:R-:W-:Y:S01]  /*d810*/  ISETP.GE.AND P4, PT, R34, R103, PT ;  /* 0x000000672200720c */ /* 0x000fe20003f86270 */
[----:B----4-:R-:W-:Y:S01]  /*d820*/  HMMA.16816.F32 R56, R16, R54, R56 ;  /* 0x000000361038723c */ /* 0x010fe20000001838 */
[-C--:B------:R-:W-:Y:S01]  /*d830*/  ISETP.GE.AND P3, PT, R30, R105.reuse, PT ;  /* 0x000000691e00720c */ /* 0x080fe20003f66270 */
[----:B------:R1:W-:Y:S01]  /*d840*/  MUFU.TANH R151, R73 ;  /* 0x0000004900977308 */ /* 0x0003e20000002400 */
[----:B------:R-:W-:Y:S01]  /*d850*/  ISETP.GE.AND P5, PT, R28, R105, PT ;  /* 0x000000691c00720c */ /* 0x000fe20003fa6270 */
[----:B------:R-:W-:Y:S01]  /*d860*/  FMUL.FTZ R75, R75, c[0x0][0x2ec] ;  /* 0x0000bb004b4b7a20 */ /* 0x000fe20000410000 */
[----:B------:R-:W-:Y:S01]  /*d870*/  IADD3 R30, R6, 0x10, RZ ;  /* 0x00000010061e7810 */ /* 0x000fe20007ffe0ff */
[----:B------:R-:W-:Y:S01]  /*d880*/  FMUL.FTZ R74, R74, c[0x0][0x2ec] ;  /* 0x0000bb004a4a7a20 */ /* 0x000fe20000410000 */
[----:B------:R-:W-:Y:S01]  /*d890*/  IADD3 R32, R6, 0x18, RZ ;  /* 0x0000001806207810 */ /* 0x000fe20007ffe0ff */
[----:B------:R-:W-:Y:S01]  /*d8a0*/  HMMA.16816.F32 R20, R8, R38, R20 ;  /* 0x000000260814723c */ /* 0x000fe20000001814 */
[----:B------:R-:W-:Y:S01]  /*d8b0*/  FSEL R49, R88, -INF , !P1 ;  /* 0xff80000058317808 */ /* 0x000fe20004800000 */
[----:B------:R-:W4:Y:S01]  /*d8c0*/  MUFU.TANH R143, R68 ;  /* 0x00000044008f7308 */ /* 0x000f220000002400 */
[----:B------:R-:W-:Y:S01]  /*d8d0*/  FSEL R91, R91, -INF , !P3 ;  /* 0xff8000005b5b7808 */ /* 0x000fe20005800000 */
[----:B------:R-:W-:Y:S01]  /*d8e0*/  FMUL.FTZ R72, R72, c[0x0][0x2ec] ;  /* 0x0000bb0048487a20 */ /* 0x000fe20000410000 */
[----:B------:R-:W-:-:S02]  /*d8f0*/  FSEL R7, R92, -INF , !P5 ;  /* 0xff8000005c077808 */ /* 0x000fc40006800000 */
[C---:B------:R-:W-:Y:S01]  /*d900*/  ISETP.GE.AND P6, PT, R30.reuse, R103, PT ;  /* 0x000000671e00720c */ /* 0x040fe20003fc6270 */
[C---:B-----5:R-:W-:Y:S01]  /*d910*/  HMMA.16816.F32 R76, R12.reuse, R40, R76 ;  /* 0x000000280c4c723c */ /* 0x060fe2000000184c */
[----:B------:R-:W-:Y:S01]  /*d920*/  ISETP.GE.AND P1, PT, R30, R105, PT ;  /* 0x000000691e00720c */ /* 0x000fe20003f26270 */
[----:B------:R-:W5:Y:S01]  /*d930*/  MUFU.TANH R149, R70 ;  /* 0x0000004600957308 */ /* 0x000f620000002400 */
[C---:B------:R-:W-:Y:S01]  /*d940*/  ISETP.GE.AND P3, PT, R32.reuse, R103, PT ;  /* 0x000000672000720c */ /* 0x040fe20003f66270 */
[----:B------:R-:W2:Y:S01]  /*d950*/  LDSM.16.M88.4 R28, [R102+0x3000] ;  /* 0x00300000661c783b */ /* 0x000ea20000000200 */
[-C--:B------:R-:W-:Y:S02]  /*d960*/  ISETP.GE.AND P5, PT, R32, R105.reuse, PT ;  /* 0x000000692000720c */ /* 0x080fe40003fa6270 */
[----:B------:R-:W-:Y:S01]  /*d970*/  IADD3 R32, R6, 0x20, RZ ;  /* 0x0000002006207810 */ /* 0x000fe20007ffe0ff */
[----:B------:R-:W-:Y:S01]  /*d980*/  FMUL.FTZ R113, R59, c[0x0][0x2ec] ;  /* 0x0000bb003b717a20 */ /* 0x000fe20000410000 */
[----:B------:R-:W-:Y:S01]  /*d990*/  @P4 LOP3.LUT R178, R178, 0x1, RZ, 0xfc, !PT ;  /* 0x00000001b2b24812 */ /* 0x000fe200078efcff */
[----:B------:R-:W-:Y:S01]  /*d9a0*/  HMMA.16816.F32 R44, R12, R42, R44 ;  /* 0x0000002a0c2c723c */ /* 0x000fe2000000182c */
[----:B------:R-:W-:Y:S01]  /*d9b0*/  FSEL R93, R93, -INF , !P6 ;  /* 0xff8000005d5d7808 */ /* 0x000fe20007000000 */
[----:B------:R1:W-:Y:S01]  /*d9c0*/  MUFU.TANH R139, R75 ;  /* 0x0000004b008b7308 */ /* 0x0003e20000002400 */
[----:B------:R-:W-:Y:S01]  /*d9d0*/  FSEL R83, R95, -INF , !P1 ;  /* 0xff8000005f537808 */ /* 0x000fe20004800000 */
[----:B------:R-:W-:Y:S01]  /*d9e0*/  FMUL.FTZ R57, R57, c[0x0][0x2ec] ;  /* 0x0000bb0039397a20 */ /* 0x000fe20000410000 */
[----:B------:R-:W-:Y:S01]  /*d9f0*/  FSEL R81, R97, -INF , !P0 ;  /* 0xff80000061517808 */ /* 0x000fe20004000000 */
[----:B------:R-:W-:Y:S01]  /*da00*/  FMUL.FTZ R56, R56, c[0x0][0x2ec] ;  /* 0x0000bb0038387a20 */ /* 0x000fe20000410000 */
[----:B------:R-:W-:Y:S01]  /*da10*/  ISETP.GE.AND P4, PT, R34, R105, PT ;  /* 0x000000692200720c */ /* 0x000fe20003f86270 */
[----:B------:R-:W-:Y:S01]  /*da20*/  HMMA.16816.F32 R60, R16, R52, R60 ;  /* 0x00000034103c723c */ /* 0x000fe2000000183c */
[C---:B------:R-:W-:Y:S01]  /*da30*/  ISETP.GE.AND P6, PT, R32.reuse, R103, PT ;  /* 0x000000672000720c */ /* 0x040fe20003fc6270 */
[----:B------:R-:W2:Y:S01]  /*da40*/  MUFU.TANH R147, R74 ;  /* 0x0000004a00937308 */ /* 0x000ea20000002400 */
[----:B------:R-:W-:-:S02]  /*da50*/  ISETP.GE.AND P1, PT, R32, R105, PT ;  /* 0x000000692000720c */ /* 0x000fc40003f26270 */
[----:B------:R-:W-:Y:S02]  /*da60*/  FSEL R97, R96, -INF , !P3 ;  /* 0xff80000060617808 */ /* 0x000fe40005800000 */
[C---:B------:R-:W-:Y:S02]  /*da70*/  IADD3 R34, R6.reuse, 0x21, RZ ;  /* 0x0000002106227810 */ /* 0x040fe40007ffe0ff */
[----:B------:R-:W-:Y:S01]  /*da80*/  IADD3 R32, R6, 0x28, RZ ;  /* 0x0000002806207810 */ /* 0x000fe20007ffe0ff */
[----:B------:R-:W2:Y:S01]  /*da90*/  MUFU.TANH R153, R72 ;  /* 0x0000004800997308 */ /* 0x000ea20000002400 */
[----:B------:R-:W-:Y:S02]  /*daa0*/  LOP3.LUT P3, RZ, R178, 0x1, RZ, 0xc0, !PT ;  /* 0x00000001b2ff7812 */ /* 0x000fe4000786c0ff */
[----:B------:R-:W-:Y:S02]  /*dab0*/  FSEL R69, R94, -INF , !P2 ;  /* 0xff8000005e457808 */ /* 0x000fe40005000000 */
[----:B------:R-:W-:-:S02]  /*dac0*/  FSEL R89, R98, -INF , !P3 ;  /* 0xff80000062597808 */ /* 0x000fc40005800000 */
[----:B-1----:R-:W-:Y:S01]  /*dad0*/  FSEL R73, R104, -INF , !P4 ;  /* 0xff80000068497808 */ /* 0x002fe20006000000 */
[----:B------:R-:W-:Y:S01]  /*dae0*/  MUFU.TANH R135, R57 ;  /* 0x0000003900877308 */ /* 0x000fe20000002400 */
[C---:B------:R-:W-:Y:S02]  /*daf0*/  ISETP.GE.AND P2, PT, R34.reuse, R103, PT ;  /* 0x000000672200720c */ /* 0x040fe40003f46270 */
[----:B------:R-:W-:Y:S02]  /*db00*/  ISETP.GE.AND P0, PT, R34, R105, PT ;  /* 0x000000692200720c */ /* 0x000fe40003f06270 */
[C---:B------:R-:W-:Y:S01]  /*db10*/  ISETP.GE.AND P3, PT, R32.reuse, R103, PT ;  /* 0x000000672000720c */ /* 0x040fe20003f66270 */
[----:B------:R-:W-:Y:S01]  /*db20*/  FMUL.FTZ R36, R63, c[0x0][0x2ec] ;  /* 0x0000bb003f247a20 */ /* 0x000fe20000410000 */
[----:B------:R-:W-:Y:S01]  /*db30*/  ISETP.GE.AND P4, PT, R32, R105, PT ;  /* 0x000000692000720c */ /* 0x000fe20003f86270 */
[C---:B--2---:R-:W-:Y:S01]  /*db40*/  HMMA.16816.F32 R76, R16.reuse, R28, R76 ;  /* 0x0000001c104c723c */ /* 0x044fe2000000184c */
[----:B------:R-:W1:Y:S01]  /*db50*/  LDSM.16.M88.4 R32, [R166+0x3800] ;  /* 0x00380000a620783b */ /* 0x000e620000000200 */
[----:B------:R-:W-:Y:S01]  /*db60*/  IADD3 R10, R6, 0x31, RZ ;  /* 0x00000031060a7810 */ /* 0x000fe20007ffe0ff */
[----:B------:R-:W-:Y:S01]  /*db70*/  FMUL.FTZ R60, R60, c[0x0][0x2ec] ;  /* 0x0000bb003c3c7a20 */ /* 0x000fe20000410000 */
[----:B------:R-:W-:Y:S01]  /*db80*/  FSEL R201, R201, -INF , !P2 ;  /* 0xff800000c9c97808 */ /* 0x000fe20005000000 */
[----:B------:R-:W-:Y:S01]  /*db90*/  FMUL.FTZ R61, R61, c[0x0][0x2ec] ;  /* 0x0000bb003d3d7a20 */ /* 0x000fe20000410000 */
[----:B------:R-:W-:Y:S01]  /*dba0*/  LOP3.LUT R178, R178, 0xfffffffe, RZ, 0xc0, !PT ;  /* 0xfffffffeb2b27812 */ /* 0x000fe200078ec0ff */
[----:B------:R-:W2:Y:S01]  /*dbb0*/  MUFU.TANH R133, R60 ;  /* 0x0000003c00857308 */ /* 0x000ea20000002400 */
[----:B------:R-:W-:Y:S01]  /*dbc0*/  ISETP.GE.AND P2, PT, R10, R103, PT ;  /* 0x000000670a00720c */ /* 0x000fe20003f46270 */
[----:B------:R-:W-:Y:S01]  /*dbd0*/  HMMA.16816.F32 R44, R16, R30, R44 ;  /* 0x0000001e102c723c */ /* 0x000fe2000000182c */
[----:B------:R-:W-:Y:S01]  /*dbe0*/  @P3 LOP3.LUT R178, R178, 0x1, RZ, 0xfc, !PT ;  /* 0x00000001b2b23812 */ /* 0x000fe200078efcff */
[----:B------:R-:W-:Y:S01]  /*dbf0*/  FMUL.FTZ R62, R62, c[0x0][0x2ec] ;  /* 0x0000bb003e3e7a20 */ /* 0x000fe20000410000 */
[----:B------:R-:W-:-:S02]  /*dc00*/  FSEL R111, R111, -INF , !P1 ;  /* 0xff8000006f6f7808 */ /* 0x000fc40004800000 */
[----:B------:R-:W-:Y:S01]  /*dc10*/  LOP3.LUT P1, RZ, R178, 0x1, RZ, 0xc0, !PT ;  /* 0x00000001b2ff7812 */ /* 0x000fe2000782c0ff */
[----:B------:R-:W1:Y:S01]  /*dc20*/  MUFU.TANH R131, R61 ;  /* 0x0000003d00837308 */ /* 0x000e620000002400 */
[----:B------:R-:W-:Y:S02]  /*dc30*/  IADD3 R8, R6, 0x38, RZ ;  /* 0x0000003806087810 */ /* 0x000fe40007ffe0ff */
[----:B------:R-:W-:Y:S02]  /*dc40*/  LOP3.LUT R178, R178, 0xfffffffe, RZ, 0xc0, !PT ;  /* 0xfffffffeb2b27812 */ /* 0x000fe400078ec0ff */
[----:B------:R-:W-:Y:S02]  /*dc50*/  FSEL R59, R86, -INF , !P1 ;  /* 0xff800000563b7808 */ /* 0x000fe40004800000 */
[----:B------:R-:W-:Y:S01]  /*dc60*/  FSEL R199, R199, -INF , !P4 ;  /* 0xff800000c7c77808 */ /* 0x000fe20006000000 */
[----:B------:R-:W1:Y:S01]  /*dc70*/  MUFU.TANH R36, R36 ;  /* 0x0000002400247308 */ /* 0x000e620000002400 */
[----:B------:R-:W-:Y:S01]  /*dc80*/  @P2 LOP3.LUT R178, R178, 0x1, RZ, 0xfc, !PT ;  /* 0x00000001b2b22812 */ /* 0x000fe200078efcff */
[----:B------:R-:W-:Y:S01]  /*dc90*/  FMUL.FTZ R55, R78, c[0x0][0x2ec] ;  /* 0x0000bb004e377a20 */ /* 0x000fe20000410000 */
[----:B------:R-:W-:Y:S01]  /*dca0*/  ISETP.GE.AND P1, PT, R10, R105, PT ;  /* 0x000000690a00720c */ /* 0x000fe20003f26270 */
[----:B------:R-:W-:Y:S01]  /*dcb0*/  FMUL.FTZ R65, R76, c[0x0][0x2ec] ;  /* 0x0000bb004c417a20 */ /* 0x000fe20000410000 */
[C---:B------:R-:W-:Y:S01]  /*dcc0*/  ISETP.GE.AND P4, PT, R8.reuse, R103, PT ;  /* 0x000000670800720c */ /* 0x040fe20003f86270 */
[----:B------:R-:W-:Y:S01]  /*dcd0*/  FMUL.FTZ R79, R79, c[0x0][0x2ec] ;  /* 0x0000bb004f4f7a20 */ /* 0x000fe20000410000 */
[-C--:B------:R-:W-:Y:S01]  /*dce0*/  ISETP.GE.AND P2, PT, R8, R105.reuse, PT ;  /* 0x000000690800720c */ /* 0x080fe20003f46270 */
[----:B------:R-:W2:Y:S01]  /*dcf0*/  MUFU.TANH R113, R113 ;  /* 0x0000007100717308 */ /* 0x000ea20000002400 */
[----:B------:R-:W2:Y:S01]  /*dd00*/  LDSM.16.M88.4 R8, [R102+0x3800] ;  /* 0x003800006608783b */ /* 0x000ea20000000200 */
[----:B------:R-:W-:Y:S01]  /*dd10*/  IADD3 R40, R6, 0x29, RZ ;  /* 0x0000002906287810 */ /* 0x000fe20007ffe0ff */
[----:B------:R-:W-:Y:S01]  /*dd20*/  FMUL.FTZ R44, R44, c[0x0][0x2ec] ;  /* 0x0000bb002c2c7a20 */ /* 0x000fe20000410000 */
[----:B------:R-:W-:Y:S01]  /*dd30*/  IADD3 R28, R6, 0x30, RZ ;  /* 0x00000030061c7810 */ /* 0x000fe20007ffe0ff */
[----:B------:R-:W-:Y:S01]  /*dd40*/  FMUL.FTZ R45, R45, c[0x0][0x2ec] ;  /* 0x0000bb002d2d7a20 */ /* 0x000fe20000410000 */
[----:B------:R-:W-:Y:S01]  /*dd50*/  FSEL R75, R99, -INF , !P5 ;  /* 0xff800000634b7808 */ /* 0x000fe20006800000 */
[----:B------:R-:W-:Y:S01]  /*dd60*/  FMUL.FTZ R41, R47, c[0x0][0x2ec] ;  /* 0x0000bb002f297a20 */ /* 0x000fe20000410000 */
[----:B------:R-:W-:Y:S01]  /*dd70*/  FSEL R67, R87, -INF , !P0 ;  /* 0xff80000057437808 */ /* 0x000fe20004000000 */
[----:B------:R-:W2:Y:S01]  /*dd80*/  MUFU.TANH R55, R55 ;  /* 0x0000003700377308 */ /* 0x000ea20000002400 */
[C---:B-1----:R-:W-:Y:S01]  /*dd90*/  HMMA.16816.F32 R24, R12.reuse, R32, R24 ;  /* 0x000000200c18723c */ /* 0x042fe20000001818 */
[----:B------:R-:W-:Y:S01]  /*dda0*/  ISETP.GE.AND P3, PT, R40, R105, PT ;  /* 0x000000692800720c */ /* 0x000fe20003f66270 */
[----:B------:R-:W-:Y:S01]  /*ddb0*/  FMUL.FTZ R63, R77, c[0x0][0x2ec] ;  /* 0x0000bb004d3f7a20 */ /* 0x000fe20000410000 */
[----:B------:R-:W-:Y:S01]  /*ddc0*/  ISETP.GE.AND P5, PT, R28, R103, PT ;  /* 0x000000671c00720c */ /* 0x000fe20003fa6270 */
[----:B------:R-:W-:Y:S01]  /*ddd0*/  FMUL.FTZ R43, R46, c[0x0][0x2ec] ;  /* 0x0000bb002e2b7a20 */ /* 0x000fe20000410000 */
[----:B------:R-:W-:Y:S01]  /*dde0*/  ISETP.GE.AND P0, PT, R28, R105, PT ;  /* 0x000000691c00720c */ /* 0x000fe20003f06270 */
[----:B------:R-:W-:Y:S01]  /*ddf0*/  FMUL.FTZ R28, R58, c[0x0][0x2ec] ;  /* 0x0000bb003a1c7a20 */ /* 0x000fe20000410000 */
[C---:B------:R-:W-:Y:S01]  /*de00*/  IADD3 R38, R6.reuse, 0x39, RZ ;  /* 0x0000003906267810 */ /* 0x040fe20007ffe0ff */
[----:B------:R-:W-:Y:S01]  /*de10*/  HMMA.16816.F32 R12, R12, R34, R20 ;  /* 0x000000220c0c723c */ /* 0x000fe20000001814 */
[----:B------:R-:W-:Y:S01]  /*de20*/  IADD3 R30, R6, 0x40, RZ ;  /* 0x00000040061e7810 */ /* 0x000fe20007ffe0ff */
[----:B------:R-:W1:Y:S01]  /*de30*/  MUFU.TANH R129, R62 ;  /* 0x0000003e00817308 */ /* 0x000e620000002400 */
[----:B------:R-:W-:Y:S01]  /*de40*/  FSEL R109, R109, -INF , !P6 ;  /* 0xff8000006d6d7808 */ /* 0x000fe20007000000 */
[----:B------:R-:W-:-:S04]  /*de50*/  DEPBAR.LE SB0, 0x0 ;  /* 0x000080000000791a */ /* 0x000fc80000000000 */
[----:B------:R-:W-:Y:S02]  /*de60*/  FSEL R197, R197, -INF , !P3 ;  /* 0xff800000c5c57808 */ /* 0x000fe40005800000 */
[----:B------:R-:W-:Y:S01]  /*de70*/  FSEL R117, R117, -INF , !P5 ;  /* 0xff80000075757808 */ /* 0x000fe20006800000 */
[----:B------:R-:W1:Y:S01]  /*de80*/  MUFU.TANH R137, R56 ;  /* 0x0000003800897308 */ /* 0x000e620000002400 */
[----:B------:R-:W-:Y:S02]  /*de90*/  FSEL R191, R191, -INF , !P0 ;  /* 0xff800000bfbf7808 */ /* 0x000fe40004000000 */
[----:B------:R-:W-:Y:S02]  /*dea0*/  FSEL R119, R119, -INF , !P1 ;  /* 0xff80000077777808 */ /* 0x000fe40004800000 */
[-C--:B------:R-:W-:Y:S02]  /*deb0*/  ISETP.GE.AND P6, PT, R40, R103.reuse, PT ;  /* 0x000000672800720c */ /* 0x080fe40003fc6270 */
[C---:B------:R-:W-:Y:S01]  /*dec0*/  ISETP.GE.AND P3, PT, R38.reuse, R103, PT ;  /* 0x000000672600720c */ /* 0x040fe20003f66270 */
[----:B------:R-:W1:Y:S01]  /*ded0*/  MUFU.TANH R28, R28 ;  /* 0x0000001c001c7308 */ /* 0x000e620000002400 */
[----:B------:R-:W-:-:S02]  /*dee0*/  ISETP.GE.AND P0, PT, R38, R105, PT ;  /* 0x000000692600720c */ /* 0x000fc40003f06270 */
[C---:B------:R-:W-:Y:S01]  /*def0*/  ISETP.GE.AND P5, PT, R30.reuse, R103, PT ;  /* 0x000000671e00720c */ /* 0x040fe20003fa6270 */
[C---:B--2---:R-:W-:Y:S01]  /*df00*/  HMMA.16816.F32 R24, R16.reuse, R8, R24 ;  /* 0x000000081018723c */ /* 0x044fe20000001818 */
[----:B------:R-:W-:Y:S02]  /*df10*/  ISETP.GE.AND P1, PT, R30, R105, PT ;  /* 0x000000691e00720c */ /* 0x000fe40003f26270 */
[C---:B------:R-:W-:Y:S01]  /*df20*/  IADD3 R32, R6.reuse, 0x41, RZ ;  /* 0x0000004106207810 */ /* 0x040fe20007ffe0ff */
[----:B------:R-:W2:Y:S01]  /*df30*/  MUFU.TANH R65, R65 ;  /* 0x0000004100417308 */ /* 0x000ea20000002400 */
[----:B------:R-:W-:Y:S02]  /*df40*/  IADD3 R30, R6, 0x48, RZ ;  /* 0x00000048061e7810 */ /* 0x000fe40007ffe0ff */
[----:B------:R-:W-:Y:S01]  /*df50*/  FSEL R203, R203, -INF , !P6 ;  /* 0xff800000cbcb7808 */ /* 0x000fe20007000000 */
[----:B------:R-:W-:Y:S01]  /*df60*/  HMMA.16816.F32 R12, R16, R10, R12 ;  /* 0x0000000a100c723c */ /* 0x000fe2000000180c */
[----:B------:R-:W-:-:S02]  /*df70*/  FSEL R189, R189, -INF , !P2 ;  /* 0xff800000bdbd7808 */ /* 0x000fc40005000000 */
[----:B------:R-:W-:Y:S01]  /*df80*/  FSEL R193, R193, -INF , !P3 ;  /* 0xff800000c1c17808 */ /* 0x000fe20005800000 */
[----:B------:R-:W1:Y:S01]  /*df90*/  MUFU.TANH R61, R44 ;  /* 0x0000002c003d7308 */ /* 0x000e620000002400 */
[----:B------:R-:W-:Y:S02]  /*dfa0*/  FSEL R187, R187, -INF , !P0 ;  /* 0xff800000bbbb7808 */ /* 0x000fe40004000000 */
[----:B------:R-:W-:Y:S02]  /*dfb0*/  LOP3.LUT P6, RZ, R178, 0x1, RZ, 0xc0, !PT ;  /* 0x00000001b2ff7812 */ /* 0x000fe400078cc0ff */
[----:B------:R-:W-:Y:S02]  /*dfc0*/  ISETP.GE.AND P2, PT, R32, R105, PT ;  /* 0x000000692000720c */ /* 0x000fe40003f46270 */
[C---:B------:R-:W-:Y:S01]  /*dfd0*/  ISETP.GE.AND P3, PT, R30.reuse, R103, PT ;  /* 0x000000671e00720c */ /* 0x040fe20003f66270 */
[----:B------:R-:W-:Y:S01]  /*dfe0*/  MUFU.TANH R57, R45 ;  /* 0x0000002d00397308 */ /* 0x000fe20000002400 */
[----:B------:R-:W-:-:S02]  /*dff0*/  ISETP.GE.AND P0, PT, R30, R105, PT ;  /* 0x000000691e00720c */ /* 0x000fc40003f06270 */
[C---:B------:R-:W-:Y:S01]  /*e000*/  IADD3 R30, R6.reuse, 0x49, RZ ;  /* 0x00000049061e7810 */ /* 0x040fe20007ffe0ff */
[----:B------:R-:W-:Y:S01]  /*e010*/  FMUL.FTZ R27, R27, c[0x0][0x2ec] ;  /* 0x0000bb001b1b7a20 */ /* 0x000fe20000410000 */
[----:B------:R-:W-:Y:S01]  /*e020*/  IADD3 R22, R6, 0x50, RZ ;  /* 0x0000005006167810 */ /* 0x000fe20007ffe0ff */
[----:B------:R-:W-:Y:S01]  /*e030*/  FMUL.FTZ R24, R24, c[0x0][0x2ec] ;  /* 0x0000bb0018187a20 */ /* 0x000fe20000410000 */
[----:B---3--:R-:W-:Y:S01]  /*e040*/  FSEL R115, R115, -INF , !P6 ;  /* 0xff80000073737808 */ /* 0x008fe20007000000 */
[----:B------:R-:W3:Y:S01]  /*e050*/  MUFU.TANH R31, R27 ;  /* 0x0000001b001f7308 */ /* 0x000ee20000002400 */
[----:B------:R-:W-:Y:S01]  /*e060*/  FSEL R195, R195, -INF , !P4 ;  /* 0xff800000c3c37808 */ /* 0x000fe20006000000 */
[----:B------:R-:W-:Y:S01]  /*e070*/  FMUL.FTZ R25, R25, c[0x0][0x2ec] ;  /* 0x0000bb0019197a20 */ /* 0x000fe20000410000 */
[----:B----4-:R-:W-:Y:S01]  /*e080*/  FSEL R143, R143, -INF , !P5 ;  /* 0xff8000008f8f7808 */ /* 0x010fe20006800000 */
[----:B------:R-:W-:Y:S01]  /*e090*/  FMUL.FTZ R26, R26, c[0x0][0x2ec] ;  /* 0x0000bb001a1a7a20 */ /* 0x000fe20000410000 */
[----:B-----5:R-:W-:Y:S01]  /*e0a0*/  FSEL R149, R149, -INF , !P1 ;  /* 0xff80000095957808 */ /* 0x020fe20004800000 */
[----:B------:R-:W-:Y:S01]  /*e0b0*/  FMUL.FTZ R12, R12, c[0x0][0x2ec] ;  /* 0x0000bb000c0c7a20 */ /* 0x000fe20000410000 */
[----:B------:R-:W-:Y:S01]  /*e0c0*/  FSEL R145, R145, -INF , !P2 ;  /* 0xff80000091917808 */ /* 0x000fe20005000000 */
[----:B------:R-:W4:Y:S01]  /*e0d0*/  MUFU.TANH R20, R79 ;  /* 0x0000004f00147308 */ /* 0x000f220000002400 */
[-C--:B------:R-:W-:Y:S01]  /*e0e0*/  ISETP.GE.AND P4, PT, R32, R103.reuse, PT ;  /* 0x000000672000720c */ /* 0x080fe20003f86270 */
[----:B------:R-:W-:Y:S01]  /*e0f0*/  FMUL.FTZ R13, R13, c[0x0][0x2ec] ;  /* 0x0000bb000d0d7a20 */ /* 0x000fe20000410000 */
[----:B------:R-:W-:Y:S01]  /*e100*/  ISETP.GE.AND P6, PT, R30, R103, PT ;  /* 0x000000671e00720c */ /* 0x000fe20003fc6270 */
[----:B------:R-:W-:Y:S01]  /*e110*/  FMUL.FTZ R14, R14, c[0x0][0x2ec] ;  /* 0x0000bb000e0e7a20 */ /* 0x000fe20000410000 */
[----:B------:R-:W-:Y:S01]  /*e120*/  ISETP.GE.AND P1, PT, R30, R105, PT ;  /* 0x000000691e00720c */ /* 0x000fe20003f26270 */
[----:B------:R-:W-:Y:S01]  /*e130*/  FMUL.FTZ R15, R15, c[0x0][0x2ec] ;  /* 0x0000bb000f0f7a20 */ /* 0x000fe20000410000 */
[C---:B------:R-:W-:Y:S01]  /*e140*/  ISETP.GE.AND P5, PT, R22.reuse, R103, PT ;  /* 0x000000671600720c */ /* 0x040fe20003fa6270 */
[----:B------:R-:W5:Y:S01]  /*e150*/  MUFU.TANH R41, R41 ;  /* 0x0000002900297308 */ /* 0x000f620000002400 */
[----:B------:R-:W-:-:S02]  /*e160*/  ISETP.GE.AND P2, PT, R22, R105, PT ;  /* 0x000000691600720c */ /* 0x000fc40003f46270 */
[C---:B------:R-:W-:Y:S02]  /*e170*/  IADD3 R22, R6.reuse, 0x51, RZ ;  /* 0x0000005106167810 */ /* 0x040fe40007ffe0ff */
[----:B------:R-:W-:Y:S02]  /*e180*/  IADD3 R8, R6, 0x58, RZ ;  /* 0x0000005806087810 */ /* 0x000fe40007ffe0ff */
[----:B------:R-:W-:Y:S01]  /*e190*/  FSEL R155, R155, -INF , !P4 ;  /* 0xff8000009b9b7808 */ /* 0x000fe20006000000 */
[----:B------:R-:W1:Y:S01]  /*e1a0*/  MUFU.TANH R40, R24 ;  /* 0x0000001800287308 */ /* 0x000e620000002400 */
[----:B------:R-:W-:Y:S02]  /*e1b0*/  FSEL R147, R147, -INF , !P0 ;  /* 0xff80000093937808 */ /* 0x000fe40004000000 */
[----:B------:R-:W-:Y:S02]  /*e1c0*/  FSEL R151, R151, -INF , !P6 ;  /* 0xff80000097977808 */ /* 0x000fe40007000000 */
[----:B------:R-:W-:-:S02]  /*e1d0*/  FSEL R139, R139, -INF , !P1 ;  /* 0xff8000008b8b7808 */ /* 0x000fc40004800000 */
[C---:B------:R-:W-:Y:S01]  /*e1e0*/  ISETP.GE.AND P4, PT, R22.reuse, R103, PT ;  /* 0x000000671600720c */ /* 0x040fe20003f86270 */
[----:B------:R-:W1:Y:S01]  /*e1f0*/  MUFU.TANH R63, R63 ;  /* 0x0000003f003f7308 */ /* 0x000e620000002400 */
[----:B------:R-:W-:Y:S02]  /*e200*/  ISETP.GE.AND P0, PT, R22, R105, PT ;  /* 0x000000691600720c */ /* 0x000fe40003f06270 */
[C---:B------:R-:W-:Y:S02]  /*e210*/  ISETP.GE.AND P6, PT, R8.reuse, R103, PT ;  /* 0x000000670800720c */ /* 0x040fe40003fc6270 */
[----:B------:R-:W-:Y:S02]  /*e220*/  ISETP.GE.AND P1, PT, R8, R105, PT ;  /* 0x000000690800720c */ /* 0x000fe40003f26270 */
[C---:B------:R-:W-:Y:S01]  /*e230*/  IADD3 R22, R6.reuse, 0x59, RZ ;  /* 0x0000005906167810 */ /* 0x040fe20007ffe0ff */
[----:B------:R-:W1:Y:S01]  /*e240*/  MUFU.TANH R43, R43 ;  /* 0x0000002b002b7308 */ /* 0x000e620000002400 */
[----:B------:R-:W-:-:S02]  /*e250*/  IADD3 R8, R6, 0x60, RZ ;  /* 0x0000006006087810 */ /* 0x000fc40007ffe0ff */
[----:B------:R-:W-:Y:S02]  /*e260*/  FSEL R153, R153, -INF , !P3 ;  /* 0xff80000099997808 */ /* 0x000fe40005800000 */
[----:B------:R-:W-:Y:S02]  /*e270*/  FSEL R133, R133, -INF , !P5 ;  /* 0xff80000085857808 */ /* 0x000fe40006800000 */
[----:B------:R-:W-:Y:S01]  /*e280*/  FSEL R131, R131, -INF , !P4 ;  /* 0xff80000083837808 */ /* 0x000fe20006000000 */
[----:B------:R-:W-:Y:S01]  /*e290*/  MUFU.TANH R39, R25 ;  /* 0x0000001900277308 */ /* 0x000fe20000002400 */
[----:B------:R-:W-:Y:S02]  /*e2a0*/  FSEL R23, R36, -INF , !P0 ;  /* 0xff80000024177808 */ /* 0x000fe40004000000 */
[C---:B------:R-:W-:Y:S02]  /*e2b0*/  ISETP.GE.AND P5, PT, R22.reuse, R103, PT ;  /* 0x000000671600720c */ /* 0x040fe40003fa6270 */
[----:B------:R-:W-:-:S02]  /*e2c0*/  ISETP.GE.AND P3, PT, R22, R105, PT ;  /* 0x000000691600720c */ /* 0x000fc40003f66270 */
[C---:B------:R-:W-:Y:S01]  /*e2d0*/  ISETP.GE.AND P4, PT, R8.reuse, R103, PT ;  /* 0x000000670800720c */ /* 0x040fe20003f86270 */
[----:B------:R-:W1:Y:S01]  /*e2e0*/  MUFU.TANH R33, R26 ;  /* 0x0000001a00217308 */ /* 0x000e620000002400 */
[----:B------:R-:W-:Y:S02]  /*e2f0*/  ISETP.GE.AND P0, PT, R8, R105, PT ;  /* 0x000000690800720c */ /* 0x000fe40003f06270 */
[----:B------:R-:W-:Y:S02]  /*e300*/  IADD3 R8, R6, 0x68, RZ ;  /* 0x0000006806087810 */ /* 0x000fe40007ffe0ff */
[----:B------:R-:W-:Y:S02]  /*e310*/  FSEL R135, R135, -INF , !P5 ;  /* 0xff80000087877808 */ /* 0x000fe40006800000 */
[----:B------:R-:W-:Y:S01]  /*e320*/  FSEL R113, R113, -INF , !P3 ;  /* 0xff80000071717808 */ /* 0x000fe20005800000 */
[----:B------:R-:W2:Y:S01]  /*e330*/  MUFU.TANH R38, R12 ;  /* 0x0000000c00267308 */ /* 0x000ea20000002400 */
[----:B------:R-:W-:-:S02]  /*e340*/  ISETP.GE.AND P5, PT, R8, R103, PT ;  /* 0x000000670800720c */ /* 0x000fc40003fa6270 */
[----:B------:R-:W-:Y:S02]  /*e350*/  ISETP.GE.AND P3, PT, R8, R105, PT ;  /* 0x000000690800720c */ /* 0x000fe40003f66270 */
[C---:B------:R-:W-:Y:S02]  /*e360*/  IADD3 R8, R6.reuse, 0x70, RZ ;  /* 0x0000007006087810 */ /* 0x040fe40007ffe0ff */
[----:B------:R-:W-:Y:S01]  /*e370*/  IADD3 R10, R6, 0x61, RZ ;  /* 0x00000061060a7810 */ /* 0x000fe20007ffe0ff */
[----:B------:R-:W-:Y:S01]  /*e380*/  MUFU.TANH R37, R13 ;  /* 0x0000000d00257308 */ /* 0x000fe20000002400 */
[----:B------:R-:W-:Y:S02]  /*e390*/  FSEL R55, R55, -INF , !P0 ;  /* 0xff80000037377808 */ /* 0x000fe40004000000 */
[----:B-1----:R-:W-:Y:S02]  /*e3a0*/  FSEL R129, R129, -INF , !P2 ;  /* 0xff80000081817808 */ /* 0x002fe40005000000 */
[----:B------:R-:W-:-:S02]  /*e3b0*/  FSEL R137, R137, -INF , !P6 ;  /* 0xff80000089897808 */ /* 0x000fc40007000000 */
[-C--:B------:R-:W-:Y:S01]  /*e3c0*/  ISETP.GE.AND P0, PT, R8, R103.reuse, PT ;  /* 0x000000670800720c */ /* 0x080fe20003f06270 */
[----:B------:R-:W1:Y:S01]  /*e3d0*/  MUFU.TANH R25, R14 ;  /* 0x0000000e00197308 */ /* 0x000e620000002400 */
[C---:B------:R-:W-:Y:S02]  /*e3e0*/  ISETP.GE.AND P6, PT, R10.reuse, R103, PT ;  /* 0x000000670a00720c */ /* 0x040fe40003fc6270 */
[----:B------:R-:W-:Y:S02]  /*e3f0*/  ISETP.GE.AND P2, PT, R10, R105, PT ;  /* 0x000000690a00720c */ /* 0x000fe40003f46270 */
[----:B------:R-:W-:Y:S02]  /*e400*/  IADD3 R10, R6, 0x69, RZ ;  /* 0x00000069060a7810 */ /* 0x000fe40007ffe0ff */
[----:B------:R-:W-:Y:S01]  /*e410*/  FSEL R21, R28, -INF , !P1 ;  /* 0xff8000001c157808 */ /* 0x000fe20004800000 */
[----:B------:R-:W1:Y:S01]  /*e420*/  MUFU.TANH R24, R15 ;  /* 0x0000000f00187308 */ /* 0x000e620000002400 */
[----:B--2---:R-:W-:-:S02]  /*e430*/  FSEL R65, R65, -INF , !P4 ;  /* 0xff80000041417808 */ /* 0x004fc40006000000 */
[C---:B------:R-:W-:Y:S02]  /*e440*/  ISETP.GE.AND P4, PT, R10.reuse, R103, PT ;  /* 0x000000670a00720c */ /* 0x040fe40003f86270 */
[-C--:B------:R-:W-:Y:S02]  /*e450*/  ISETP.GE.AND P1, PT, R10, R105.reuse, PT ;  /* 0x000000690a00720c */ /* 0x080fe40003f26270 */
[----:B------:R-:W-:Y:S02]  /*e460*/  IADD3 R10, R6, 0x71, RZ ;  /* 0x00000071060a7810 */ /* 0x000fe40007ffe0ff */
[----:B------:R-:W-:Y:S02]  /*e470*/  LOP3.LUT R178, R178, 0xfffffffe, RZ, 0xc0, !PT ;  /* 0xfffffffeb2b27812 */ /* 0x000fe400078ec0ff */
[----:B------:R-:W-:Y:S02]  /*e480*/  FSEL R61, R61, -INF , !P5 ;  /* 0xff8000003d3d7808 */ /* 0x000fe40006800000 */
[----:B------:R-:W-:-:S02]  /*e490*/  ISETP.GE.AND P5, PT, R10, R105, PT ;  /* 0x000000690a00720c */ /* 0x000fc40003fa6270 */
[----:B------:R-:W-:Y:S02]  /*e4a0*/  @P0 LOP3.LUT R178, R178, 0x1, RZ, 0xfc, !PT ;  /* 0x00000001b2b20812 */ /* 0x000fe400078efcff */
[----:B---3--:R-:W-:Y:S02]  /*e4b0*/  FSEL R31, R31, -INF , !P5 ;  /* 0xff8000001f1f7808 */ /* 0x008fe40006800000 */
[----:B------:R-:W-:Y:S02]  /*e4c0*/  FSEL R57, R57, -INF , !P4 ;  /* 0xff80000039397808 */ /* 0x000fe40006000000 */
[----:B------:R-:W-:Y:S01]  /*e4d0*/  ISETP.GT.AND P5, PT, R184, R171, PT ;  /* 0x000000abb800720c */ /* 0x000fe20003fa4270 */
[----:B------:R-:W-:Y:S01]  /*e4e0*/  BAR.SYNC.DEFER_BLOCKING 0x0 ;  /* 0x0000000000007b1d */ /* 0x000fe20000010000 */
[----:B------:R-:W-:Y:S02]  /*e4f0*/  LOP3.LUT P4, RZ, R178, 0x1, RZ, 0xc0, !PT ;  /* 0x00000001b2ff7812 */ /* 0x000fe4000788c0ff */
[----:B----4-:R-:W-:-:S02]  /*e500*/  FSEL R45, R20, -INF , !P2 ;  /* 0xff800000142d7808 */ /* 0x010fc40005000000 */
[----:B------:R-:W-:Y:S02]  /*e510*/  ISETP.GE.AND P0, PT, R8, R105, PT ;  /* 0x000000690800720c */ /* 0x000fe40003f06270 */
[----:B-----5:R-:W-:Y:S02]  /*e520*/  FSEL R41, R41, -INF , !P1 ;  /* 0xff80000029297808 */ /* 0x020fe40004800000 */
[----:B------:R-:W-:Y:S02]  /*e530*/  FSEL R40, R40, -INF , !P4 ;  /* 0xff80000028287808 */ /* 0x000fe40006000000 */
[----:B------:R-:W-:Y:S02]  /*e540*/  IADD3 R8, R6, 0x78, RZ ;  /* 0x0000007806087810 */ /* 0x000fe40007ffe0ff */
[-C--:B------:R-:W-:Y:S02]  /*e550*/  ISETP.GE.AND P2, PT, R10, R103.reuse, PT ;  /* 0x000000670a00720c */ /* 0x080fe40003f46270 */
[----:B------:R-:W-:-:S02]  /*e560*/  ISETP.GE.AND P4, PT, R6, R103, PT ;  /* 0x000000670600720c */ /* 0x000fc40003f86270 */
[C---:B------:R-:W-:Y:S02]  /*e570*/  ISETP.GE.AND P1, PT, R6.reuse, R105, PT ;  /* 0x000000690600720c */ /* 0x040fe40003f26270 */
        /* <DEDUP_REMOVED lines=9> */
[----:B------:R-:W-:Y:S02]  /*e610*/  LOP3.LUT R178, R178, 0xfffffffe, RZ, 0xc0, !PT ;  /* 0xfffffffeb2b27812 */ /* 0x000fe400078ec0ff */
[----:B------:R-:W-:-:S02]  /*e620*/  FSEL R38, R38, -INF , !P6 ;  /* 0xff80000026267808 */ /* 0x000fc40007000000 */
[----:B------:R-:W-:Y:S02]  /*e630*/  @P5 LOP3.LUT R178, R178, 0x1, RZ, 0xfc, !PT ;  /* 0x00000001b2b25812 */ /* 0x000fe400078efcff */
[----:B------:R-:W-:Y:S02]  /*e640*/  IADD3 R104, R166, 0x3800, RZ ;  /* 0x00003800a6687810 */ /* 0x000fe40007ffe0ff */
[----:B-1----:R-:W-:Y:S02]  /*e650*/  FSEL R25, R25, -INF , !P3 ;  /* 0xff80000019197808 */ /* 0x002fe40005800000 */
        /* <DEDUP_REMOVED lines=64> */
.L_x_6084:
[----:B------:R-:W-:-:S05]  /*ea60*/  IMAD.MOV.U32 R10, RZ, RZ, c[0x0][0x198] ;  /* 0x00006600ff0a7624 */ /* 0x000fca00078e00ff */
[----:B------:R-:W-:-:S04]  /*ea70*/  LEA R10, -R10, RZ, 0x7 ;  /* 0x000000ff0a0a7211 */ /* 0x000fc800078e39ff */
[----:B------:R-:W-:Y:S02]  /*ea80*/  SHF.R.S32.HI R13, RZ, 0x1f, R10 ;  /* 0x0000001fff0d7819 */ /* 0x000fe4000001140a */
.L_x_6085:
        /* <DEDUP_REMOVED lines=99> */
.L_x_6087:
[----:B------:R-:W-:Y:S05]  /*f0c0*/  BSYNC B0 ;  /* 0x0000000000007941 */ /* 0x000fea0003800000 */
.L_x_6086:
[----:B------:R-:W0:Y:S01]  /*f0d0*/  LDGDEPBAR ;  /* 0x00000000000079af */ /* 0x000e220000000000 */
[----:B------:R-:W-:-:S04]  /*f0e0*/  LEA R182, P0, R10, R182, 0x1 ;  /* 0x000000b60ab67211 */ /* 0x000fc800078008ff */
[----:B------:R-:W-:Y:S02]  /*f0f0*/  LEA.HI.X R183, R10, R183, R13, 0x1, P0 ;  /* 0x000000b70ab77211 */ /* 0x000fe400000f0c0d */
.L_x_6083:
        /* <DEDUP_REMOVED lines=52> */
[----:B-1----:R-:W-:Y:S02]  /*f440*/  FMNMX.FTZ R9, R57, R6, !PT ;  /* 0x0000000639097209 */ /* 0x002fe40007810000 */
        /* <DEDUP_REMOVED lines=11> */
[-C--:B------:R-:W-:Y:S01]  /*f500*/  IADD3 R162, R3, R164.reuse, RZ ;  /* 0x000000a403a27210 */ /* 0x080fe20007ffe0ff */
[----:B------:R-:W2:Y:S01]  /*f510*/  SHFL.BFLY PT, R9, R8, 0x2, 0x1f ;  /* 0x0c401f0008097f89 */ /* 0x000ea200000e0000 */
[----:B------:R-:W-:-:S03]  /*f520*/  IADD3 R161, R5, R164, RZ ;  /* 0x000000a405a17210 */ /* 0x000fc60007ffe0ff */
[----:B------:R-:W-:Y:S01]  /*f530*/  LDSM.16.MT88.4 R12, [R162+0x6800] ;  /* 0x00680000a20c783b */ /* 0x000fe20000004200 */
        /* <DEDUP_REMOVED lines=25> */
[--C-:B------:R-:W-:Y:S02]  /*f6d0*/  FFMA.FTZ R46, R85, c[0x0][0x23c], -R26.reuse ;  /* 0x00008f00552e7a23 */ /* 0x100fe4000001081a */
[----:B------:R-:W2:Y:S01]  /*f6e0*/  LDSM.16.MT88.4 R84, [R162+0x6000] ;  /* 0x00600000a254783b */ /* 0x000ea20000004200 */
[--C-:B------:R-:W-:Y:S02]  /*f6f0*/  FFMA.FTZ R51, R50, c[0x0][0x23c], -R26.reuse ;  /* 0x00008f0032337a23 */ /* 0x100fe4000001081a */
[--C-:B------:R-:W-:Y:S02]  /*f700*/  FFMA.FTZ R49, R91, c[0x0][0x23c], -R26.reuse ;  /* 0x00008f005b317a23 */ /* 0x100fe4000001081a */
[----:B------:R-:W-:Y:S01]  /*f710*/  FFMA.FTZ R34, R7, c[0x0][0x23c], -R26 ;  /* 0x00008f0007227a23 */ /* 0x000fe2000001081a */
[----:B------:R-:W-:Y:S01]  /*f720*/  MUFU.EX2 R47, R47 ;  /* 0x0000002f002f7308 */ /* 0x000fe20000000800 */
[----:B------:R-:W3:Y:S01]  /*f730*/  LDSM.16.MT88.4 R4, [R160+0x6000] ;  /* 0x00600000a004783b */ /* 0x000ee20000004200 */
[----:B------:R-:W-:-:S02]  /*f740*/  FFMA.FTZ R32, R97, c[0x0][0x23c], -R44 ;  /* 0x00008f0061207a23 */ /* 0x000fc4000001082c */
[----:B------:R-:W-:Y:S02]  /*f750*/  FFMA.FTZ R27, R89, c[0x0][0x23c], -R44 ;  /* 0x00008f00591b7a23 */ /* 0x000fe4000001082c */
[--C-:B------:R-:W-:Y:S01]  /*f760*/  FFMA.FTZ R36, R83, c[0x0][0x23c], -R26.reuse ;  /* 0x00008f0053247a23 */ /* 0x100fe2000001081a */
[----:B-1----:R-:W-:Y:S01]  /*f770*/  F2FP.PACK_AB R68, R52, R53 ;  /* 0x000000353444723e */ /* 0x002fe200000000ff */
        /* <DEDUP_REMOVED lines=40> */
[----:B------:R-:W-:Y:S01]  /*fa00*/  FFMA.FTZ R118, R131, c[0x0][0x23c], -R44 ;  /* 0x00008f0083767a23 */ /* 0x000fe2000001082c */
[----:B------:R-:W-:Y:S01]  /*fa10*/  HMMA.16816.F32 R84, R68, R86, RZ ;  /* 0x000000564454723c */ /* 0x000fe200000018ff */
[--C-:B------:R-:W-:Y:S01]  /*fa20*/  FFMA.FTZ R129, R23, c[0x0][0x23c], -R26.reuse ;  /* 0x00008f0017817a23 */ /* 0x100fe2000001081a */
[----:B------:R-:W-:Y:S01]  /*fa30*/  MUFU.EX2 R27, R27 ;  /* 0x0000001b001b7308 */ /* 0x000fe20000000800 */
[----:B------:R-:W-:-:S02]  /*fa40*/  FFMA.FTZ R126, R21, c[0x0][0x23c], -R26 ;  /* 0x00008f00157e7a23 */ /* 0x000fc4000001081a */
[--C-:B------:R-:W-:Y:S01]  /*fa50*/  FFMA.FTZ R133, R133, c[0x0][0x23c], -R44.reuse ;  /* 0x00008f0085857a23 */ /* 0x100fe2000001082c */
[----:B------:R-:W-:Y:S01]  /*fa60*/  LDSM.16.MT88.4 R20, [R164+0x8800] ;  /* 0x00880000a414783b */ /* 0x000fe20000004200 */
        /* <DEDUP_REMOVED lines=21> */
[----:B------:R-:W4:Y:S01]  /*fbc0*/  MUFU.EX2 R3, R3 ;  /* 0x0000000300037308 */ /* 0x000f220000000800 */
[----:B------:R-:W-:-:S02]  /*fbd0*/  FFMA.FTZ R40, R39, c[0x0][0x23c], -R44 ;  /* 0x00008f0027287a23 */ /* 0x000fc4000001082c */
[--C-:B------:R-:W-:Y:S02]  /*fbe0*/  FFMA.FTZ R39, R38, c[0x0][0x23c], -R44.reuse ;  /* 0x00008f0026277a23 */ /* 0x100fe4000001082c */
[----:B------:R-:W-:Y:S01]  /*fbf0*/  FFMA.FTZ R190, R37, c[0x0][0x23c], -R44 ;  /* 0x00008f0025be7a23 */ /* 0x000fe2000001082c */
[C---:B---3--:R-:W-:Y:S01]  /*fc00*/  HMMA.16816.F32 R72, R68.reuse, R4, RZ ;  /* 0x000000044448723c */ /* 0x048fe200000018ff */
        /* <DEDUP_REMOVED lines=182> */
[C---:B------:R-:W-:Y:S01]  /*10770*/  F2FP.PACK_AB R4, R37.reuse, R38 ;  /* 0x000000262504723e */ /* 0x040fe200000000ff */
        /* <DEDUP_REMOVED lines=103> */
.L_x_6089:
[----:B------:R-:W-:-:S05]  /*10df0*/  IMAD.MOV.U32 R4, RZ, RZ, c[0x0][0x1a0] ;  /* 0x00006800ff047624 */ /* 0x000fca00078e00ff */
[----:B------:R-:W-:-:S04]  /*10e00*/  LEA R4, -R4, RZ, 0x7 ;  /* 0x000000ff04047211 */ /* 0x000fc800078e39ff */
[----:B------:R-:W-:Y:S02]  /*10e10*/  SHF.R.S32.HI R3, RZ, 0x1f, R4 ;  /* 0x0000001fff037819 */ /* 0x000fe40000011404 */
.L_x_6090:
[----:B------:R-:W-:Y:S02]  /*10e20*/  ISETP.GE.AND P0, PT, R100, c[0x0][0x220], PT ;  /* 0x0000880064007a0c */ /* 0x000fe40003f06270 */
[----:B------:R-:W-:Y:S02]  /*10e30*/  LEA R140, P1, R4, R140, 0x1 ;  /* 0x0000008c048c7211 */ /* 0x000fe400078208ff */
[----:B------:R-:W-:Y:S02]  /*10e40*/  LOP3.LUT R178, R178, 0xfffffffe, RZ, 0xc0, !PT ;  /* 0xfffffffeb2b27812 */ /* 0x000fe400078ec0ff */
[----:B------:R-:W-:-:S07]  /*10e50*/  LEA.HI.X R141, R4, R141, R3, 0x1, P1 ;  /* 0x0000008d048d7211 */ /* 0x000fce00008f0c03 */
[----:B------:R-:W-:Y:S01]  /*10e60*/  @!P0 IMAD.MOV.U32 R13, RZ, RZ, c[0x0][0x1a0] ;  /* 0x00006800ff0d8624 */ /* 0x000fe200078e00ff */
[----:B------:R-:W-:Y:S01]  /*10e70*/  @!P0 IADD3 R9, P4, P3, R4, R122, R173 ;  /* 0x0000007a04098210 */ /* 0x000fe20007b9e0ad */
[----:B------:R-:W-:Y:S01]  /*10e80*/  @!P0 IMAD.MOV.U32 R20, RZ, RZ, c[0x0][0x1a0] ;  /* 0x00006800ff148624 */ /* 0x000fe200078e00ff */
[----:B------:R-:W-:Y:S01]  /*10e90*/  @P0 STS.128 [R179+0x6000], RZ ;  /* 0x006000ffb3000388 */ /* 0x000fe20000000c00 */
[----:B------:R-:W-:Y:S02]  /*10ea0*/  @!P0 IMAD.MOV.U32 R18, RZ, RZ, c[0x0][0x1a0] ;  /* 0x00006800ff128624 */ /* 0x000fe400078e00ff */
[--C-:B------:R-:W-:Y:S01]  /*10eb0*/  @!P0 IMAD.MOV.U32 R120, RZ, RZ, R122.reuse ;  /* 0x000000ffff788224 */ /* 0x100fe200078e007a */
[----:B------:R-:W-:Y:S01]  /*10ec0*/  @!PT LDS RZ, [RZ] ;  /* 0x00000000fffff984 */ /* 0x000fe20000000800 */
[----:B------:R-:W-:Y:S01]  /*10ed0*/  @!PT LDS RZ, [RZ] ;  /* 0x00000000fffff984 */ /* 0x000fe20000000800 */
[----:B------:R-:W-:Y:S01]  /*10ee0*/  @!PT LDS RZ, [RZ] ;  /* 0x00000000fffff984 */ /* 0x000fe20000000800 */
[----:B------:R1:W-:Y:S01]  /*10ef0*/  @!P0 LDGSTS.E.BYPASS.LTC128B.128 [R179+0x6000], [R140.64] ;  /* 0x060000008cb38fae */ /* 0x0003e2000b901d46 */
[----:B------:R-:W-:Y:S02]  /*10f00*/  @!P0 IMAD.MOV.U32 R6, RZ, RZ, R122 ;  /* 0x000000ffff068224 */ /* 0x000fe400078e007a */
[----:B------:R-:W-:Y:S01]  /*10f10*/  @!P0 IMAD.MOV.U32 R7, RZ, RZ, R121 ;  /* 0x000000ffff078224 */ /* 0x000fe200078e0079 */
[----:B------:R-:W-:Y:S01]  /*10f20*/  @P0 STS.128 [R179+0x6800], RZ ;  /* 0x006800ffb3000388 */ /* 0x000fe20000000c00 */
[----:B------:R-:W-:-:S02]  /*10f30*/  @!P0 IMAD.MOV.U32 R15, RZ, RZ, c[0x0][0x1a0] ;  /* 0x00006800ff0f8624 */ /* 0x000fc400078e00ff */
        /* <DEDUP_REMOVED lines=32> */
[----:B------:R-:W-:Y:S01]  /*11140*/  @!P0 IMAD R14, R14, 0x50, RZ ;  /* 0x000000500e0e8824 */ /* 0x000fe200078e02ff */
[----:B------:R-:W-:Y:S01]  /*11150*/  @!P0 IADD3 R11, P3, R4, R20, RZ ;  /* 0x00000014040b8210 */ /* 0x000fe20007f7e0ff */
[C---:B------:R-:W-:Y:S01]  /*11160*/  @!P0 IMAD.X R8, R3.reuse, 0x1, R8, P4 ;  /* 0x0000000103088824 */ /* 0x040fe200020e0608 */
[----:B------:R-:W-:Y:S01]  /*11170*/  @!P0 IADD3.X R12, R3, R23, R12, P1, !PT ;  /* 0x00000017030c8210 */ /* 0x000fe20000ffe40c */
        /* <DEDUP_REMOVED lines=31> */
[----:B------:R-:W-:-:S03]  /*11370*/  P2R R3, PR, RZ, 0x1 ;  /* 0x00000001ff037803 */ /* 0x000fc60000000000 */
        /* <DEDUP_REMOVED lines=17> */
[----:B------:R-:W3:Y:S04]  /*11490*/  LDSM.16.M88.4 R32, [R169+0x4000] ;  /* 0x00400000a920783b */ /* 0x000ee80000000200 */
[----:B------:R-:W-:Y:S04]  /*114a0*/  LDSM.16.M88.4 R64, [R168] ;  /* 0x00000000a840783b */ /* 0x000fe80000000200 */
[----:B----4-:R-:W4:Y:S04]  /*114b0*/  LDSM.16.M88.4 R4, [R163+0x2000] ;  /* 0x00200000a304783b */ /* 0x010f280000000200 */
[----:B------:R-:W4:Y:S04]  /*114c0*/  LDSM.16.M88.4 R56, [R169+0x2800] ;  /* 0x00280000a938783b */ /* 0x000f280000000200 */
[----:B------:R-:W4:Y:S04]  /*114d0*/  LDSM.16.M88.4 R48, [R169+0x3000] ;  /* 0x00300000a930783b */ /* 0x000f280000000200 */
[----:B------:R-:W4:Y:S04]  /*114e0*/  LDSM.16.M88.4 R108, [R163+0x4000] ;  /* 0x00400000a36c783b */ /* 0x000f280000000200 */
[----:B------:R-:W4:Y:S04]  /*114f0*/  LDSM.16.M88.4 R28, [R163+0x2800] ;  /* 0x00280000a31c783b */ /* 0x000f280000000200 */
[----:B-----5:R-:W5:Y:S04]  /*11500*/  LDSM.16.M88.4 R20, [R163+0x3000] ;  /* 0x00300000a314783b */ /* 0x020f680000000200 */
[----:B------:R-:W5:Y:S01]  /*11510*/  LDSM.16.M88.4 R40, [R169+0x3800] ;  /* 0x00380000a928783b */ /* 0x000f620000000200 */
[C---:B-1----:R-:W-:Y:S03]  /*11520*/  HMMA.16816.F32 R12, R112.reuse, R8, RZ ;  /* 0x00000008700c723c */ /* 0x042fe600000018ff */
[----:B--2---:R-:W1:Y:S04]  /*11530*/  LDSM.16.M88.4 R24, [R169+0x4800] ;  /* 0x00480000a918783b */ /* 0x004e680000000200 */
[----:B---3--:R-:W2:Y:S01]  /*11540*/  LDSM.16.M88.4 R16, [R169+0x5000] ;  /* 0x00500000a910783b */ /* 0x008ea20000000200 */
[C---:B------:R-:W-:Y:S03]  /*11550*/  HMMA.16816.F32 R8, R112.reuse, R10, RZ ;  /* 0x0000000a7008723c */ /* 0x040fe600000018ff */
[----:B------:R-:W3:Y:S04]  /*11560*/  LDSM.16.M88.4 R128, [R169+0x5800] ;  /* 0x00580000a980783b */ /* 0x000ee80000000200 */
[----:B------:R-:W1:Y:S01]  /*11570*/  LDSM.16.M88.4 R124, [R163+0x3800] ;  /* 0x00380000a37c783b */ /* 0x000e620000000200 */
[C---:B------:R-:W-:Y:S03]  /*11580*/  HMMA.16816.F32 R36, R112.reuse, R32, RZ ;  /* 0x000000207024723c */ /* 0x040fe600000018ff */
[----:B------:R-:W1:Y:S04]  /*11590*/  LDSM.16.M88.4 R60, [R163+0x4800] ;  /* 0x00480000a33c783b */ /* 0x000e680000000200 */
[----:B------:R-:W1:Y:S01]  /*115a0*/  LDSM.16.M88.4 R120, [R163+0x5000] ;  /* 0x00500000a378783b */ /* 0x000e620000000200 */
[----:B------:R-:W-:Y:S03]  /*115b0*/  HMMA.16816.F32 R32, R112, R34, RZ ;  /* 0x000000227020723c */ /* 0x000fe600000018ff */
[----:B------:R-:W0:Y:S05]  /*115c0*/  LDGDEPBAR ;  /* 0x00000000000079af */ /* 0x000e2a0000000000 */
[C---:B----4-:R-:W-:Y:S08]  /*115d0*/  HMMA.16816.F32 R12, R64.reuse, R4, R12 ;  /* 0x00000004400c723c */ /* 0x050ff0000000180c */
[----:B------:R-:W-:Y:S08]  /*115e0*/  HMMA.16816.F32 R8, R64, R6, R8 ;  /* 0x000000064008723c */ /* 0x000ff00000001808 */
[C---:B------:R-:W-:Y:S08]  /*115f0*/  HMMA.16816.F32 R4, R112.reuse, R56, RZ ;  /* 0x000000387004723c */ /* 0x040ff000000018ff */
[C---:B------:R-:W-:Y:S08]  /*11600*/  HMMA.16816.F32 R52, R112.reuse, R48, RZ ;  /* 0x000000307034723c */ /* 0x040ff000000018ff */
[C---:B------:R-:W-:Y:S08]  /*11610*/  HMMA.16816.F32 R56, R112.reuse, R58, RZ ;  /* 0x0000003a7038723c */ /* 0x040ff000000018ff */
[----:B------:R-:W-:Y:S08]  /*11620*/  HMMA.16816.F32 R48, R112, R50, RZ ;  /* 0x000000327030723c */ /* 0x000ff000000018ff */
[C---:B------:R-:W-:Y:S08]  /*11630*/  HMMA.16816.F32 R36, R64.reuse, R108, R36 ;  /* 0x0000006c4024723c */ /* 0x040ff00000001824 */
[C---:B------:R-:W-:Y:S01]  /*11640*/  HMMA.16816.F32 R32, R64.reuse, R110, R32 ;  /* 0x0000006e4020723c */ /* 0x040fe20000001820 */
[----:B------:R-:W4:Y:S07]  /*11650*/  LDSM.16.M88.4 R108, [R163+0x5800] ;  /* 0x00580000a36c783b */ /* 0x000f2e0000000200 */
[C---:B------:R-:W-:Y:S08]  /*11660*/  HMMA.16816.F32 R4, R64.reuse, R28, R4 ;  /* 0x0000001c4004723c */ /* 0x040ff00000001804 */
[C---:B------:R-:W-:Y:S08]  /*11670*/  HMMA.16816.F32 R56, R64.reuse, R30, R56 ;  /* 0x0000001e4038723c */ /* 0x040ff00000001838 */
[C---:B-----5:R-:W-:Y:S08]  /*11680*/  HMMA.16816.F32 R52, R64.reuse, R20, R52 ;  /* 0x000000144034723c */ /* 0x060ff00000001834 */
[----:B------:R-:W-:Y:S08]  /*11690*/  HMMA.16816.F32 R48, R64, R22, R48 ;  /* 0x000000164030723c */ /* 0x000ff00000001830 */
[C---:B------:R-:W-:Y:S08]  /*116a0*/  HMMA.16816.F32 R44, R112.reuse, R40, RZ ;  /* 0x00000028702c723c */ /* 0x040ff000000018ff */
[C---:B-1----:R-:W-:Y:S08]  /*116b0*/  HMMA.16816.F32 R28, R112.reuse, R24, RZ ;  /* 0x00000018701c723c */ /* 0x042ff000000018ff */
[C---:B--2---:R-:W-:Y:S08]  /*116c0*/  HMMA.16816.F32 R20, R112.reuse, R16, RZ ;  /* 0x000000107014723c */ /* 0x044ff000000018ff */
[C---:B------:R-:W-:Y:S08]  /*116d0*/  HMMA.16816.F32 R40, R112.reuse, R42, RZ ;  /* 0x0000002a7028723c */ /* 0x040ff000000018ff */
[C---:B------:R-:W-:Y:S08]  /*116e0*/  HMMA.16816.F32 R24, R112.reuse, R26, RZ ;  /* 0x0000001a7018723c */ /* 0x040ff000000018ff */
[C---:B------:R-:W-:Y:S08]  /*116f0*/  HMMA.16816.F32 R16, R112.reuse, R18, RZ ;  /* 0x000000127010723c */ /* 0x040ff000000018ff */
[C---:B---3--:R-:W-:Y:S08]  /*11700*/  HMMA.16816.F32 R116, R112.reuse, R128, RZ ;  /* 0x000000807074723c */ /* 0x048ff000000018ff */
[----:B------:R-:W-:Y:S01]  /*11710*/  HMMA.16816.F32 R112, R112, R130, RZ ;  /* 0x000000827070723c */ /* 0x000fe200000018ff */
[----:B------:R-:W-:Y:S07]  /*11720*/  LDSM.16.M88.4 R128, [R159] ;  /* 0x000000009f80783b */ /* 0x000fee0000000200 */
        /* <DEDUP_REMOVED lines=9> */
[C---:B----4-:R-:W-:Y:S08]  /*117c0*/  HMMA.16816.F32 R116, R64.reuse, R108, R116 ;  /* 0x0000006c4074723c */ /* 0x050ff00000001874 */
[----:B------:R-:W-:Y:S01]  /*117d0*/  HMMA.16816.F32 R112, R64, R110, R112 ;  /* 0x0000006e4070723c */ /* 0x000fe20000001870 */
[----:B------:R-:W4:Y:S04]  /*117e0*/  LDSM.16.M88.4 R64, [R157] ;  /* 0x000000009d40783b */ /* 0x000f280000000200 */
[----:B------:R-:W5:Y:S03]  /*117f0*/  LDSM.16.M88.4 R108, [R158] ;  /* 0x000000009e6c783b */ /* 0x000f660000000200 */
[C---:B-1----:R-:W-:Y:S08]  /*11800*/  HMMA.16816.F32 R4, R124.reuse, R128, R4 ;  /* 0x000000807c04723c */ /* 0x042ff00000001804 */
[C---:B------:R-:W-:Y:S01]  /*11810*/  HMMA.16816.F32 R56, R124.reuse, R130, R56 ;  /* 0x000000827c38723c */ /* 0x040fe20000001838 */
[----:B------:R-:W-:Y:S07]  /*11820*/  LDSM.16.M88.4 R128, [R102+0x800] ;  /* 0x000800006680783b */ /* 0x000fee0000000200 */
[C---:B--2---:R-:W-:Y:S08]  /*11830*/  HMMA.16816.F32 R12, R124.reuse, R60, R12 ;  /* 0x0000003c7c0c723c */ /* 0x044ff0000000180c */
[C---:B------:R-:W-:Y:S01]  /*11840*/  HMMA.16816.F32 R8, R124.reuse, R62, R8 ;  /* 0x0000003e7c08723c */ /* 0x040fe20000001808 */
[----:B------:R-:W1:Y:S07]  /*11850*/  LDSM.16.M88.4 R60, [R156] ;  /* 0x000000009c3c783b */ /* 0x000e6e0000000200 */
[C---:B---3--:R-:W-:Y:S08]  /*11860*/  HMMA.16816.F32 R28, R124.reuse, R120, R28 ;  /* 0x000000787c1c723c */ /* 0x048ff0000000181c */
[C---:B----4-:R-:W-:Y:S08]  /*11870*/  HMMA.16816.F32 R44, R124.reuse, R64, R44 ;  /* 0x000000407c2c723c */ /* 0x050ff0000000182c */
[C---:B------:R-:W-:Y:S01]  /*11880*/  HMMA.16816.F32 R40, R124.reuse, R66, R40 ;  /* 0x000000427c28723c */ /* 0x040fe20000001828 */
[----:B------:R-:W2:Y:S07]  /*11890*/  LDSM.16.M88.4 R64, [R106] ;  /* 0x000000006a40783b */ /* 0x000eae0000000200 */
[C---:B-----5:R-:W-:Y:S08]  /*118a0*/  HMMA.16816.F32 R52, R124.reuse, R108, R52 ;  /* 0x0000006c7c34723c */ /* 0x060ff00000001834 */
        /* <DEDUP_REMOVED lines=8> */
[----:B------:R-:W-:Y:S01]  /*11930*/  HMMA.16816.F32 R16, R124, R66, R16 ;  /* 0x000000427c10723c */ /* 0x000fe20000001810 */
[----:B------:R-:W2:Y:S07]  /*11940*/  LDSM.16.M88.4 R64, [R102+0x1000] ;  /* 0x001000006640783b */ /* 0x000eae0000000200 */
[----:B---3--:R-:W-:Y:S08]  /*11950*/  HMMA.16816.F32 R4, R108, R128, R4 ;  /* 0x000000806c04723c */ /* 0x008ff00000001804 */
[----:B----4-:R-:W-:Y:S08]  /*11960*/  HMMA.16816.F32 R116, R124, R120, R116 ;  /* 0x000000787c74723c */ /* 0x010ff00000001874 */
[C---:B------:R-:W-:Y:S08]  /*11970*/  HMMA.16816.F32 R56, R108.reuse, R130, R56 ;  /* 0x000000826c38723c */ /* 0x040ff00000001838 */
[----:B------:R-:W-:Y:S01]  /*11980*/  FMUL.FTZ R4, R4, c[0x0][0x2ec] ;  /* 0x0000bb0004047a20 */ /* 0x000fe20000410000 */
[----:B-1----:R-:W-:Y:S01]  /*11990*/  HMMA.16816.F32 R12, R108, R60, R12 ;  /* 0x0000003c6c0c723c */ /* 0x002fe2000000180c */
[----:B------:R-:W-:-:S02]  /*119a0*/  FMUL.FTZ R5, R5, c[0x0][0x2ec] ;  /* 0x0000bb0005057a20 */ /* 0x000fc40000410000 */
[----:B------:R-:W-:Y:S01]  /*119b0*/  FMUL.FTZ R6, R6, c[0x0][0x2ec] ;  /* 0x0000bb0006067a20 */ /* 0x000fe20000410000 */
[----:B------:R-:W-:Y:S01]  /*119c0*/  MUFU.TANH R120, R4 ;  /* 0x0000000400787308 */ /* 0x000fe20000002400 */
[----:B------:R-:W-:-:S03]  /*119d0*/  FMUL.FTZ R7, R7, c[0x0][0x2ec] ;  /* 0x0000bb0007077a20 */ /* 0x000fc60000410000 */
[C---:B--2---:R-:W-:Y:S04]  /*119e0*/  HMMA.16816.F32 R48, R108.reuse, R66, R48 ;  /* 0x000000426c30723c */ /* 0x044fe80000001830 */
[----:B------:R-:W-:Y:S03]  /*119f0*/  MUFU.TANH R66, R5 ;  /* 0x0000000500427308 */ /* 0x000fe60000002400 */
[----:B------:R-:W-:Y:S01]  /*11a00*/  FMUL.FTZ R58, R58, c[0x0][0x2ec] ;  /* 0x0000bb003a3a7a20 */ /* 0x000fe20000410000 */
[----:B------:R-:W-:Y:S01]  /*11a10*/  HMMA.16816.F32 R8, R108, R62, R8 ;  /* 0x0000003e6c08723c */ /* 0x000fe20000001808 */
[----:B------:R-:W1:Y:S01]  /*11a20*/  LDSM.16.M88.4 R60, [R102+0x1800] ;  /* 0x00180000663c783b */ /* 0x000e620000000200 */
[----:B------:R-:W-:-:S02]  /*11a30*/  FMUL.FTZ R56, R56, c[0x0][0x2ec] ;  /* 0x0000bb0038387a20 */ /* 0x000fc40000410000 */
[----:B------:R-:W-:Y:S01]  /*11a40*/  MUFU.TANH R121, R6 ;  /* 0x0000000600797308 */ /* 0x000fe20000002400 */
[----:B------:R-:W-:Y:S02]  /*11a50*/  FMUL.FTZ R57, R57, c[0x0][0x2ec] ;  /* 0x0000bb0039397a20 */ /* 0x000fe40000410000 */
[----:B------:R-:W-:Y:S01]  /*11a60*/  FMUL.FTZ R59, R59, c[0x0][0x2ec] ;  /* 0x0000bb003b3b7a20 */ /* 0x000fe20000410000 */
[----:B------:R-:W-:Y:S01]  /*11a70*/  HMMA.16816.F32 R52, R108, R64, R52 ;  /* 0x000000406c34723c */ /* 0x000fe20000001834 */
[----:B------:R-:W-:-:S03]  /*11a80*/  FMUL.FTZ R12, R12, c[0x0][0x2ec] ;  /* 0x0000bb000c0c7a20 */ /* 0x000fc60000410000 */
[----:B------:R2:W-:Y:S04]  /*11a90*/  MUFU.TANH R67, R7 ;  /* 0x0000000700437308 */ /* 0x0005e80000002400 */
[----:B------:R-:W-:Y:S01]  /*11aa0*/  HMMA.16816.F32 R112, R124, R122, R112 ;  /* 0x0000007a7c70723c */ /* 0x000fe20000001870 */
[----:B------:R-:W-:Y:S02]  /*11ab0*/  FMUL.FTZ R48, R48, c[0x0][0x2ec] ;  /* 0x0000bb0030307a20 */ /* 0x000fe40000410000 */
[----:B------:R-:W-:Y:S01]  /*11ac0*/  FMUL.FTZ R50, R50, c[0x0][0x2ec] ;  /* 0x0000bb0032327a20 */ /* 0x000fe20000410000 */
[----:B------:R-:W-:Y:S01]  /*11ad0*/  MUFU.TANH R58, R58 ;  /* 0x0000003a003a7308 */ /* 0x000fe20000002400 */
[----:B------:R-:W-:Y:S02]  /*11ae0*/  FMUL.FTZ R49, R49, c[0x0][0x2ec] ;  /* 0x0000bb0031317a20 */ /* 0x000fe40000410000 */
[----:B------:R-:W-:-:S02]  /*11af0*/  FMUL.FTZ R51, R51, c[0x0][0x2ec] ;  /* 0x0000bb0033337a20 */ /* 0x000fc40000410000 */
[----:B------:R-:W-:Y:S02]  /*11b00*/  FMUL.FTZ R8, R8, c[0x0][0x2ec] ;  /* 0x0000bb0008087a20 */ /* 0x000fe40000410000 */
[----:B------:R-:W-:Y:S01]  /*11b10*/  FMUL.FTZ R9, R9, c[0x0][0x2ec] ;  /* 0x0000bb0009097a20 */ /* 0x000fe20000410000 */
[----:B--2---:R-:W2:Y:S01]  /*11b20*/  LDSM.16.M88.4 R4, [R102+0x2000] ;  /* 0x002000006604783b */ /* 0x004ea20000000200 */
[----:B------:R-:W-:Y:S01]  /*11b30*/  FMUL.FTZ R10, R10, c[0x0][0x2ec] ;  /* 0x0000bb000a0a7a20 */ /* 0x000fe20000410000 */
[----:B------:R-:W3:Y:S01]  /*11b40*/  MUFU.TANH R64, R8 ;  /* 0x0000000800407308 */ /* 0x000ee20000002400 */
[----:B------:R-:W-:Y:S02]  /*11b50*/  FMUL.FTZ R11, R11, c[0x0][0x2ec] ;  /* 0x0000bb000b0b7a20 */ /* 0x000fe40000410000 */
[----:B------:R-:W-:Y:S02]  /*11b60*/  FMUL.FTZ R52, R52, c[0x0][0x2ec] ;  /* 0x0000bb0034347a20 */ /* 0x000fe40000410000 */
[----:B------:R-:W-:-:S02]  /*11b70*/  FMUL.FTZ R54, R54, c[0x0][0x2ec] ;  /* 0x0000bb0036367a20 */ /* 0x000fc40000410000 */
[----:B------:R-:W-:Y:S01]  /*11b80*/  FMUL.FTZ R53, R53, c[0x0][0x2ec] ;  /* 0x0000bb0035357a20 */ /* 0x000fe20000410000 */
[----:B------:R-:W-:Y:S01]  /*11b90*/  MUFU.TANH R65, R10 ;  /* 0x0000000a00417308 */ /* 0x000fe20000002400 */
[----:B------:R-:W-:Y:S01]  /*11ba0*/  FMUL.FTZ R55, R55, c[0x0][0x2ec] ;  /* 0x0000bb0037377a20 */ /* 0x000fe20000410000 */
[C---:B-1----:R-:W-:Y:S06]  /*11bb0*/  HMMA.16816.F32 R44, R108.reuse, R60, R44 ;  /* 0x0000003c6c2c723c */ /* 0x042fec000000182c */
[----:B------:R-:W-:Y:S01]  /*11bc0*/  MUFU.TANH R61, R11 ;  /* 0x0000000b003d7308 */ /* 0x000fe20000002400 */
[----:B------:R-:W-:Y:S01]  /*11bd0*/  FMUL.FTZ R60, R13, c[0x0][0x2ec] ;  /* 0x0000bb000d3c7a20 */ /* 0x000fe20000410000 */
[----:B------:R-:W-:Y:S01]  /*11be0*/  HMMA.16816.F32 R40, R108, R62, R40 ;  /* 0x0000003e6c28723c */ /* 0x000fe20000001828 */
[----:B------:R-:W-:-:S02]  /*11bf0*/  FMUL.FTZ R13, R14, c[0x0][0x2ec] ;  /* 0x0000bb000e0d7a20 */ /* 0x000fc40000410000 */
[----:B------:R-:W-:-:S03]  /*11c00*/  FMUL.FTZ R14, R15, c[0x0][0x2ec] ;  /* 0x0000bb000f0e7a20 */ /* 0x000fc60000410000 */
[----:B------:R1:W-:Y:S08]  /*11c10*/  MUFU.TANH R15, R9 ;  /* 0x00000009000f7308 */ /* 0x0003f00000002400 */
[----:B------:R-:W4:Y:S02]  /*11c20*/  MUFU.TANH R220, R52 ;  /* 0x0000003400dc7308 */ /* 0x000f240000002400 */
[----:B------:R-:W-:-:S02]  /*11c30*/  FMUL.FTZ R46, R46, c[0x0][0x2ec] ;  /* 0x0000bb002e2e7a20 */ /* 0x000fc40000410000 */
[----:B------:R-:W-:Y:S01]  /*11c40*/  FMUL.FTZ R44, R44, c[0x0][0x2ec] ;  /* 0x0000bb002c2c7a20 */ /* 0x000fe20000410000 */
[C---:B--2---:R-:W-:Y:S01]  /*11c50*/  HMMA.16816.F32 R36, R108.reuse, R4, R36 ;  /* 0x000000046c24723c */ /* 0x044fe20000001824 */
[----:B------:R-:W-:Y:S01]  /*11c60*/  FMUL.FTZ R47, R47, c[0x0][0x2ec] ;  /* 0x0000bb002f2f7a20 */ /* 0x000fe20000410000 */
[----:B-1----:R-:W1:Y:S01]  /*11c70*/  LDSM.16.M88.4 R8, [R102+0x2800] ;  /* 0x002800006608783b */ /* 0x002e620000000200 */
[----:B------:R-:W2:Y:S01]  /*11c80*/  MUFU.TANH R222, R48 ;  /* 0x0000003000de7308 */ /* 0x000ea20000002400 */
[----:B------:R-:W-:Y:S02]  /*11c90*/  FMUL.FTZ R45, R45, c[0x0][0x2ec] ;  /* 0x0000bb002d2d7a20 */ /* 0x000fe40000410000 */
[----:B------:R-:W-:Y:S02]  /*11ca0*/  FMUL.FTZ R40, R40, c[0x0][0x2ec] ;  /* 0x0000bb0028287a20 */ /* 0x000fe40000410000 */
[----:B------:R-:W-:Y:S01]  /*11cb0*/  HMMA.16816.F32 R32, R108, R6, R32 ;  /* 0x000000066c20723c */ /* 0x000fe20000001820 */
[----:B------:R-:W5:Y:S01]  /*11cc0*/  LDSM.16.M88.4 R4, [R102+0x3000] ;  /* 0x003000006604783b */ /* 0x000f620000000200 */
[----:B------:R-:W-:Y:S01]  /*11cd0*/  FMUL.FTZ R42, R42, c[0x0][0x2ec] ;  /* 0x0000bb002a2a7a20 */ /* 0x000fe20000410000 */
[----:B------:R-:W1:Y:S01]  /*11ce0*/  MUFU.TANH R216, R50 ;  /* 0x0000003200d87308 */ /* 0x000e620000002400 */
[----:B------:R-:W-:-:S02]  /*11cf0*/  FMUL.FTZ R43, R43, c[0x0][0x2ec] ;  /* 0x0000bb002b2b7a20 */ /* 0x000fc40000410000 */
[----:B------:R-:W-:-:S05]  /*11d00*/  FMUL.FTZ R41, R41, c[0x0][0x2ec] ;  /* 0x0000bb0029297a20 */ /* 0x000fca0000410000 */
[----:B------:R-:W1:Y:S05]  /*11d10*/  MUFU.TANH R218, R54 ;  /* 0x0000003600da7308 */ /* 0x000e6a0000002400 */
[----:B------:R-:W-:Y:S02]  /*11d20*/  FMUL.FTZ R188, R36, c[0x0][0x2ec] ;  /* 0x0000bb0024bc7a20 */ /* 0x000fe40000410000 */
[----:B------:R-:W2:Y:S01]  /*11d30*/  S2R R36, SR_TID.X ;  /* 0x0000000000247919 */ /* 0x000ea20000002100 */
[----:B------:R-:W-:Y:S01]  /*11d40*/  FMUL.FTZ R38, R38, c[0x0][0x2ec] ;  /* 0x0000bb0026267a20 */ /* 0x000fe20000410000 */
[----:B------:R-:W2:Y:S01]  /*11d50*/  MUFU.TANH R56, R56 ;  /* 0x0000003800387308 */ /* 0x000ea20000002400 */
[----:B------:R-:W-:-:S02]  /*11d60*/  FMUL.FTZ R37, R37, c[0x0][0x2ec] ;  /* 0x0000bb0025257a20 */ /* 0x000fc40000410000 */
[----:B------:R-:W-:Y:S02]  /*11d70*/  FMUL.FTZ R39, R39, c[0x0][0x2ec] ;  /* 0x0000bb0027277a20 */ /* 0x000fe40000410000 */
[----:B------:R-:W-:Y:S02]  /*11d80*/  FMUL.FTZ R32, R32, c[0x0][0x2ec] ;  /* 0x0000bb0020207a20 */ /* 0x000fe40000410000 */
[----:B------:R-:W-:Y:S01]  /*11d90*/  FMUL.FTZ R34, R34, c[0x0][0x2ec] ;  /* 0x0000bb0022227a20 */ /* 0x000fe20000410000 */
[----:B------:R-:W3:Y:S01]  /*11da0*/  MUFU.TANH R204, R46 ;  /* 0x0000002e00cc7308 */ /* 0x000ee20000002400 */
[----:B------:R-:W-:Y:S02]  /*11db0*/  FMUL.FTZ R33, R33, c[0x0][0x2ec] ;  /* 0x0000bb0021217a20 */ /* 0x000fe40000410000 */
[----:B------:R-:W-:Y:S01]  /*11dc0*/  FMUL.FTZ R35, R35, c[0x0][0x2ec] ;  /* 0x0000bb0023237a20 */ /* 0x000fe20000410000 */
[C---:B-1----:R-:W-:Y:S04]  /*11dd0*/  HMMA.16816.F32 R28, R108.reuse, R8, R28 ;  /* 0x000000086c1c723c */ /* 0x042fe8000000181c */
[----:B------:R-:W1:Y:S03]  /*11de0*/  MUFU.TANH R210, R40 ;  /* 0x0000002800d27308 */ /* 0x000e660000002400 */
[----:B------:R-:W-:Y:S01]  /*11df0*/  IMAD.SHL.U32 R8, R184, 0x80, RZ ;  /* 0x00000080b8087824 */ /* 0x000fe200078e00ff */
[----:B-----5:R-:W-:Y:S01]  /*11e00*/  HMMA.16816.F32 R20, R108, R4, R20 ;  /* 0x000000046c14723c */ /* 0x020fe20000001814 */
[----:B--2---:R-:W-:-:S03]  /*11e10*/  IMAD.SHL.U32 R9, R36, 0x2, RZ ;  /* 0x0000000224097824 */ /* 0x004fc600078e00ff */
[----:B------:R-:W2:Y:S02]  /*11e20*/  MUFU.TANH R188, R188 ;  /* 0x000000bc00bc7308 */ /* 0x000ea40000002400 */
[----:B------:R-:W-:Y:S02]  /*11e30*/  LOP3.LUT R9, R9, 0x6, RZ, 0xc0, !PT ;  /* 0x0000000609097812 */ /* 0x000fe400078ec0ff */
[----:B------:R-:W-:Y:S01]  /*11e40*/  HMMA.16816.F32 R16, R108, R6, R16 ;  /* 0x000000066c10723c */ /* 0x000fe20000001810 */
[----:B------:R-:W5:Y:S03]  /*11e50*/  LDSM.16.M88.4 R4, [R102+0x3800] ;  /* 0x003800006604783b */ /* 0x000f660000000200 */
[----:B------:R3:W-:Y:S01]  /*11e60*/  MUFU.TANH R192, R32 ;  /* 0x0000002000c07308 */ /* 0x0007e20000002400 */
[----:B------:R-:W-:-:S04]  /*11e70*/  DEPBAR.LE SB0, 0x0 ;  /* 0x000080000000791a */ /* 0x000fc80000000000 */
[C---:B------:R-:W-:Y:S01]  /*11e80*/  HMMA.16816.F32 R24, R108.reuse, R10, R24 ;  /* 0x0000000a6c18723c */ /* 0x040fe20000001818 */
[----:B------:R-:W-:Y:S01]  /*11e90*/  FMUL.FTZ R142, R28, c[0x0][0x2ec] ;  /* 0x0000bb001c8e7a20 */ /* 0x000fe20000410000 */
[--C-:B------:R-:W-:Y:S01]  /*11ea0*/  LOP3.LUT R28, R8, 0x10, R9.reuse, 0xfe, !PT ;  /* 0x00000010081c7812 */ /* 0x100fe200078efe09 */
[----:B------:R-:W-:Y:S01]  /*11eb0*/  FMUL.FTZ R136, R30, c[0x0][0x2ec] ;  /* 0x0000bb001e887a20 */ /* 0x000fe20000410000 */
[----:B------:R-:W1:Y:S01]  /*11ec0*/  MUFU.TANH R202, R44 ;  /* 0x0000002c00ca7308 */ /* 0x000e620000002400 */
[----:B------:R-:W-:Y:S01]  /*11ed0*/  FMUL.FTZ R31, R31, c[0x0][0x2ec] ;  /* 0x0000bb001f1f7a20 */ /* 0x000fe20000410000 */
[----:B------:R-:W-:Y:S01]  /*11ee0*/  ISETP.GE.AND P2, PT, R28, R103, PT ;  /* 0x000000671c00720c */ /* 0x000fe20003f46270 */
[----:B------:R-:W-:Y:S01]  /*11ef0*/  FMUL.FTZ R29, R29, c[0x0][0x2ec] ;  /* 0x0000bb001d1d7a20 */ /* 0x000fe20000410000 */
[--C-:B------:R-:W-:Y:S01]  /*11f00*/  LOP3.LUT R10, R8, 0x8, R9.reuse, 0xfe, !PT ;  /* 0x00000008080a7812 */ /* 0x100fe200078efe09 */
[----:B------:R-:W-:Y:S01]  /*11f10*/  FMUL.FTZ R11, R20, c[0x0][0x2ec] ;  /* 0x0000bb00140b7a20 */ /* 0x000fe20000410000 */
[----:B------:R-:W-:Y:S01]  /*11f20*/  ISETP.GE.AND P4, PT, R28, R105, PT ;  /* 0x000000691c00720c */ /* 0x000fe20003f86270 */
[----:B------:R-:W-:Y:S01]  /*11f30*/  FMUL.FTZ R23, R23, c[0x0][0x2ec] ;  /* 0x0000bb0017177a20 */ /* 0x000fe20000410000 */
[C---:B------:R-:W-:Y:S01]  /*11f40*/  ISETP.GE.AND P3, PT, R10.reuse, R103, PT ;  /* 0x000000670a00720c */ /* 0x040fe20003f66270 */
[----:B------:R1:W1:Y:S01]  /*11f50*/  MUFU.TANH R200, R42 ;  /* 0x0000002a00c87308 */ /* 0x0002620000002400 */
[-C--:B------:R-:W-:Y:S01]  /*11f60*/  ISETP.GE.AND P1, PT, R10, R105.reuse, PT ;  /* 0x000000690a00720c */ /* 0x080fe20003f26270 */
[----:B------:R-:W-:Y:S01]  /*11f70*/  FMUL.FTZ R21, R21, c[0x0][0x2ec] ;  /* 0x0000bb0015157a20 */ /* 0x000fe20000410000 */
[--C-:B------:R-:W-:Y:S01]  /*11f80*/  LOP3.LUT R10, R8, 0x18, R9.reuse, 0xfe, !PT ;  /* 0x00000018080a7812 */ /* 0x100fe200078efe09 */
[----:B------:R-:W-:Y:S01]  /*11f90*/  FMUL.FTZ R16, R16, c[0x0][0x2ec] ;  /* 0x0000bb0010107a20 */ /* 0x000fe20000410000 */
[--C-:B------:R-:W-:Y:S01]  /*11fa0*/  LOP3.LUT R28, R8, 0x20, R9.reuse, 0xfe, !PT ;  /* 0x00000020081c7812 */ /* 0x100fe200078efe09 */
[----:B------:R-:W-:Y:S01]  /*11fb0*/  FMUL.FTZ R18, R18, c[0x0][0x2ec] ;  /* 0x0000bb0012127a20 */ /* 0x000fe20000410000 */
[----:B---3--:R-:W-:Y:S01]  /*11fc0*/  FSEL R32, R64, -INF , !P3 ;  /* 0xff80000040207808 */ /* 0x008fe20005800000 */
[----:B------:R-:W3:Y:S01]  /*11fd0*/  MUFU.TANH R154, R38 ;  /* 0x00000026009a7308 */ /* 0x000ee20000002400 */
[----:B------:R-:W-:Y:S01]  /*11fe0*/  FSEL R30, R120, -INF , !P2 ;  /* 0xff800000781e7808 */ /* 0x000fe20005000000 */
[----:B------:R-:W-:Y:S01]  /*11ff0*/  FMUL.FTZ R19, R19, c[0x0][0x2ec] ;  /* 0x0000bb0013137a20 */ /* 0x000fe20000410000 */
[----:B------:R-:W-:Y:S01]  /*12000*/  ISETP.GE.AND P6, PT, R10, R105, PT ;  /* 0x000000690a00720c */ /* 0x000fe20003fc6270 */
[----:B------:R-:W-:Y:S01]  /*12010*/  FMUL.FTZ R138, R24, c[0x0][0x2ec] ;  /* 0x0000bb00188a7a20 */ /* 0x000fe20000410000 */
[--C-:B------:R-:W-:Y:S01]  /*12020*/  LOP3.LUT R24, R8, 0x28, R9.reuse, 0xfe, !PT ;  /* 0x0000002808187812 */ /* 0x100fe200078efe09 */
[----:B------:R-:W-:Y:S01]  /*12030*/  FMUL.FTZ R26, R26, c[0x0][0x2ec] ;  /* 0x0000bb001a1a7a20 */ /* 0x000fe20000410000 */
[-C--:B------:R-:W-:Y:S01]  /*12040*/  ISETP.GE.AND P5, PT, R28, R103.reuse, PT ;  /* 0x000000671c00720c */ /* 0x080fe20003fa6270 */
[----:B------:R-:W1:Y:S01]  /*12050*/  MUFU.TANH R152, R34 ;  /* 0x0000002200987308 */ /* 0x000e620000002400 */
[C---:B------:R-:W-:Y:S01]  /*12060*/  ISETP.GE.AND P2, PT, R24.reuse, R103, PT ;  /* 0x000000671800720c */ /* 0x040fe20003f46270 */
[----:B------:R-:W-:Y:S01]  /*12070*/  FMUL.FTZ R25, R25, c[0x0][0x2ec] ;  /* 0x0000bb0019197a20 */ /* 0x000fe20000410000 */
[----:B------:R-:W-:Y:S01]  /*12080*/  ISETP.GE.AND P3, PT, R24, R105, PT ;  /* 0x000000691800720c */ /* 0x000fe20003f66270 */
[C---:B-----5:R-:W-:Y:S01]  /*12090*/  HMMA.16816.F32 R112, R108.reuse, R6, R112 ;  /* 0x000000066c70723c */ /* 0x060fe20000001870 */
[----:B------:R-:W-:Y:S01]  /*120a0*/  LOP3.LUT R24, R8, 0x30, R9, 0xfe, !PT ;  /* 0x0000003008187812 */ /* 0x000fe200078efe09 */
[----:B------:R-:W-:Y:S01]  /*120b0*/  FMUL.FTZ R27, R27, c[0x0][0x2ec] ;  /* 0x0000bb001b1b7a20 */ /* 0x000fe20000410000 */
[----:B------:R-:W-:Y:S01]  /*120c0*/  ISETP.GE.AND P0, PT, R10, R103, PT ;  /* 0x000000670a00720c */ /* 0x000fe20003f06270 */
[----:B------:R-:W5:Y:S01]  /*120d0*/  MUFU.TANH R142, R142 ;  /* 0x0000008e008e7308 */ /* 0x000f620000002400 */
[----:B------:R-:W-:Y:S01]  /*120e0*/  FSEL R40, R58, -INF , !P6 ;  /* 0xff8000003a287808 */ /* 0x000fe20007000000 */
[----:B------:R-:W-:Y:S01]  /*120f0*/  FMUL.FTZ R17, R17, c[0x0][0x2ec] ;  /* 0x0000bb0011117a20 */ /* 0x000fe20000410000 */
[----:B----4-:R-:W-:Y:S01]  /*12100*/  FSEL R220, R220, -INF , !P5 ;  /* 0xff800000dcdc7808 */ /* 0x010fe20006800000 */
[----:B------:R-:W-:Y:S01]  /*12110*/  HMMA.16816.F32 R116, R108, R4, R116 ;  /* 0x000000046c74723c */ /* 0x000fe20000001874 */
[----:B------:R-:W-:-:S02]  /*12120*/  FSEL R10, R65, -INF , !P1 ;  /* 0xff800000410a7808 */ /* 0x000fc40004800000 */
[C---:B------:R-:W-:Y:S01]  /*12130*/  ISETP.GE.AND P6, PT, R24.reuse, R103, PT ;  /* 0x000000671800720c */ /* 0x040fe20003fc6270 */
[----:B------:R-:W4:Y:S01]  /*12140*/  MUFU.TANH R138, R138 ;  /* 0x0000008a008a7308 */ /* 0x000f220000002400 */
[-C--:B------:R-:W-:Y:S02]  /*12150*/  ISETP.GE.AND P5, PT, R24, R105.reuse, PT ;  /* 0x000000691800720c */ /* 0x080fe40003fa6270 */
[----:B------:R-:W-:Y:S01]  /*12160*/  FMUL.FTZ R4, R22, c[0x0][0x2ec] ;  /* 0x0000bb0016047a20 */ /* 0x000fe20000410000 */
[----:B------:R-:W-:Y:S02]  /*12170*/  ISETP.GE.AND P1, PT, R28, R105, PT ;  /* 0x000000691c00720c */ /* 0x000fe40003f26270 */
[C-C-:B------:R-:W-:Y:S02]  /*12180*/  LOP3.LUT R24, R8.reuse, 0x38, R9.reuse, 0xfe, !PT ;  /* 0x0000003808187812 */ /* 0x140fe400078efe09 */
[----:B------:R-:W-:Y:S01]  /*12190*/  LOP3.LUT R20, R8, 0x40, R9, 0xfe, !PT ;  /* 0x0000004008147812 */ /* 0x000fe200078efe09 */
[----:B------:R-:W2:Y:S01]  /*121a0*/  MUFU.TANH R128, R26 ;  /* 0x0000001a00807308 */ /* 0x000ea20000002400 */
[----:B-1----:R-:W-:-:S02]  /*121b0*/  FSEL R42, R121, -INF , !P4 ;  /* 0xff800000792a7808 */ /* 0x002fc40006000000 */
[----:B------:R-:W-:Y:S01]  /*121c0*/  FSEL R222, R222, -INF , !P2 ;  /* 0xff800000dede7808 */ /* 0x000fe20005000000 */
[----:B------:R-:W-:Y:S01]  /*121d0*/  FMUL.FTZ R65, R112, c[0x0][0x2ec] ;  /* 0x0000bb0070417a20 */ /* 0x000fe20000410000 */
[----:B------:R-:W-:Y:S01]  /*121e0*/  FSEL R216, R216, -INF , !P3 ;  /* 0xff800000d8d87808 */ /* 0x000fe20005800000 */
[----:B------:R-:W-:Y:S01]  /*121f0*/  FMUL.FTZ R50, R115, c[0x0][0x2ec] ;  /* 0x0000bb0073327a20 */ /* 0x000fe20000410000 */
[----:B------:R-:W-:Y:S01]  /*12200*/  FSEL R218, R218, -INF , !P1 ;  /* 0xff800000dada7808 */ /* 0x000fe20004800000 */
[----:B------:R-:W1:Y:S01]  /*12210*/  MUFU.TANH R4, R4 ;  /* 0x0000000400047308 */ /* 0x000e620000002400 */
[-C--:B------:R-:W-:Y:S02]  /*12220*/  ISETP.GE.AND P4, PT, R24, R103.reuse, PT ;  /* 0x000000671800720c */ /* 0x080fe40003f86270 */
[----:B------:R-:W-:Y:S01]  /*12230*/  ISETP.GE.AND P2, PT, R20, R103, PT ;  /* 0x000000671400720c */ /* 0x000fe20003f46270 */
[----:B------:R-:W-:Y:S01]  /*12240*/  FMUL.FTZ R64, R116, c[0x0][0x2ec] ;  /* 0x0000bb0074407a20 */ /* 0x000fe20000410000 */
[-C--:B------:R-:W-:Y:S01]  /*12250*/  ISETP.GE.AND P3, PT, R20, R105.reuse, PT ;  /* 0x000000691400720c */ /* 0x080fe20003f66270 */
[----:B------:R-:W-:Y:S01]  /*12260*/  FMUL.FTZ R58, R119, c[0x0][0x2ec] ;  /* 0x0000bb00773a7a20 */ /* 0x000fe20000410000 */
[----:B------:R-:W-:Y:S01]  /*12270*/  ISETP.GE.AND P1, PT, R24, R105, PT ;  /* 0x000000691800720c */ /* 0x000fe20003f26270 */
[----:B------:R1:W-:Y:S01]  /*12280*/  MUFU.TANH R120, R16 ;  /* 0x0000001000787308 */ /* 0x0003e20000002400 */
[----:B------:R-:W-:-:S02]  /*12290*/  LOP3.LUT R20, R8, 0x48, R9, 0xfe, !PT ;  /* 0x0000004808147812 */ /* 0x000fc400078efe09 */
[----:B------:R-:W-:Y:S02]  /*122a0*/  LOP3.LUT R6, R8, 0x50, R9, 0xfe, !PT ;  /* 0x0000005008067812 */ /* 0x000fe400078efe09 */
[----:B------:R-:W-:Y:S01]  /*122b0*/  FSEL R28, R56, -INF , !P0 ;  /* 0xff800000381c7808 */ /* 0x000fe20004000000 */
[----:B------:R-:W-:Y:S01]  /*122c0*/  FMUL.FTZ R56, R118, c[0x0][0x2ec] ;  /* 0x0000bb0076387a20 */ /* 0x000fe20000410000 */
[----:B------:R-:W-:Y:S01]  /*122d0*/  FSEL R204, R204, -INF , !P5 ;  /* 0xff800000cccc7808 */ /* 0x000fe20006800000 */
[----:B------:R-:W3:Y:S01]  /*122e0*/  MUFU.TANH R136, R136 ;  /* 0x0000008800887308 */ /* 0x000ee20000002400 */
[----:B------:R-:W-:Y:S02]  /*122f0*/  FSEL R210, R210, -INF , !P4 ;  /* 0xff800000d2d27808 */ /* 0x000fe40006000000 */
[----:B--2---:R-:W-:Y:S02]  /*12300*/  FSEL R188, R188, -INF , !P2 ;  /* 0xff800000bcbc7808 */ /* 0x004fe40005000000 */
[----:B------:R-:W-:-:S02]  /*12310*/  FSEL R202, R202, -INF , !P6 ;  /* 0xff800000caca7808 */ /* 0x000fc40007000000 */
[----:B------:R-:W-:Y:S01]  /*12320*/  ISETP.GE.AND P5, PT, R20, R105, PT ;  /* 0x000000691400720c */ /* 0x000fe20003fa6270 */
[----:B------:R-:W2:Y:S01]  /*12330*/  MUFU.TANH R11, R11 ;  /* 0x0000000b000b7308 */ /* 0x000ea20000002400 */
[----:B-1----:R-:W-:Y:S02]  /*12340*/  LOP3.LUT R16, R8, 0x58, R9, 0xfe, !PT ;  /* 0x0000005808107812 */ /* 0x002fe400078efe09 */
[----:B------:R-:W-:Y:S02]  /*12350*/  FSEL R200, R200, -INF , !P1 ;  /* 0xff800000c8c87808 */ /* 0x000fe40004800000 */
[C---:B------:R-:W-:Y:S02]  /*12360*/  ISETP.GE.AND P4, PT, R6.reuse, R103, PT ;  /* 0x000000670600720c */ /* 0x040fe40003f86270 */
[----:B------:R-:W-:Y:S01]  /*12370*/  ISETP.GE.AND P2, PT, R6, R105, PT ;  /* 0x000000690600720c */ /* 0x000fe20003f46270 */
[----:B------:R-:W1:Y:S01]  /*12380*/  MUFU.TANH R110, R18 ;  /* 0x00000012006e7308 */ /* 0x000e620000002400 */
[----:B---3--:R-:W-:-:S02]  /*12390*/  FSEL R154, R154, -INF , !P3 ;  /* 0xff8000009a9a7808 */ /* 0x008fc40005800000 */
[-C--:B------:R-:W-:Y:S02]  /*123a0*/  ISETP.GE.AND P6, PT, R20, R103.reuse, PT ;  /* 0x000000671400720c */ /* 0x080fe40003fc6270 */
[--C-:B------:R-:W-:Y:S02]  /*123b0*/  LOP3.LUT R6, R8, 0x60, R9.reuse, 0xfe, !PT ;  /* 0x0000006008067812 */ /* 0x100fe400078efe09 */
[C---:B------:R-:W-:Y:S01]  /*123c0*/  ISETP.GE.AND P3, PT, R16.reuse, R103, PT ;  /* 0x000000671000720c */ /* 0x040fe20003f66270 */
[----:B------:R-:W3:Y:S01]  /*123d0*/  MUFU.TANH R65, R65 ;  /* 0x0000004100417308 */ /* 0x000ee20000002400 */
[----:B------:R-:W-:Y:S02]  /*123e0*/  ISETP.GE.AND P1, PT, R16, R105, PT ;  /* 0x000000691000720c */ /* 0x000fe40003f26270 */
[----:B------:R-:W-:Y:S02]  /*123f0*/  LOP3.LUT R16, R8, 0x68, R9, 0xfe, !PT ;  /* 0x0000006808107812 */ /* 0x000fe400078efe09 */
[----:B------:R-:W-:-:S02]  /*12400*/  FSEL R152, R152, -INF , !P5 ;  /* 0xff80000098987808 */ /* 0x000fc40006800000 */
[----:B------:R-:W-:Y:S01]  /*12410*/  FSEL R192, R192, -INF , !P6 ;  /* 0xff800000c0c07808 */ /* 0x000fe20007000000 */
[----:B------:R1:W-:Y:S01]  /*12420*/  MUFU.TANH R228, R49 ;  /* 0x0000003100e47308 */ /* 0x0003e20000002400 */
[----:B------:R-:W-:Y:S02]  /*12430*/  ISETP.GE.AND P0, PT, R6, R103, PT ;  /* 0x000000670600720c */ /* 0x000fe40003f06270 */
[----:B-----5:R-:W-:Y:S02]  /*12440*/  FSEL R142, R142, -INF , !P4 ;  /* 0xff8000008e8e7808 */ /* 0x020fe40006000000 */
[----:B------:R-:W-:Y:S02]  /*12450*/  ISETP.GE.AND P5, PT, R6, R105, PT ;  /* 0x000000690600720c */ /* 0x000fe40003fa6270 */
[----:B------:R-:W-:Y:S01]  /*12460*/  LOP3.LUT R6, R8, 0x70, R9, 0xfe, !PT ;  /* 0x0000007008067812 */ /* 0x000fe200078efe09 */
[----:B------:R-:W5:Y:S01]  /*12470*/  MUFU.TANH R64, R64 ;  /* 0x0000004000407308 */ /* 0x000f620000002400 */
[----:B------:R-:W-:-:S02]  /*12480*/  ISETP.GE.AND P6, PT, R16, R103, PT ;  /* 0x000000671000720c */ /* 0x000fc40003fc6270 */
[----:B------:R-:W-:Y:S02]  /*12490*/  ISETP.GE.AND P4, PT, R16, R105, PT ;  /* 0x000000691000720c */ /* 0x000fe40003f86270 */
[----:B------:R-:W-:Y:S02]  /*124a0*/  LOP3.LUT R16, R8, R9, RZ, 0xfc, !PT ;  /* 0x0000000908107212 */ /* 0x000fe400078efcff */
[----:B----4-:R-:W-:Y:S01]  /*124b0*/  FSEL R138, R138, -INF , !P3 ;  /* 0xff8000008a8a7808 */ /* 0x010fe20005800000 */
[----:B-1----:R-:W-:Y:S01]  /*124c0*/  FMUL.FTZ R49, R114, c[0x0][0x2ec] ;  /* 0x0000bb0072317a20 */ /* 0x002fe20000410000 */
[----:B------:R-:W1:Y:S01]  /*124d0*/  MUFU.TANH R56, R56 ;  /* 0x0000003800387308 */ /* 0x000e620000002400 */
[----:B------:R-:W-:Y:S02]  /*124e0*/  FSEL R128, R128, -INF , !P1 ;  /* 0xff80000080807808 */ /* 0x000fe40004800000 */
[C---:B------:R-:W-:Y:S02]  /*124f0*/  ISETP.GE.AND P3, PT, R6.reuse, R103, PT ;  /* 0x000000670600720c */ /* 0x040fe40003f66270 */
[----:B------:R-:W-:-:S02]  /*12500*/  ISETP.GE.AND P1, PT, R6, R105, PT ;  /* 0x000000690600720c */ /* 0x000fc40003f26270 */
[----:B------:R-:W-:Y:S01]  /*12510*/  FSEL R114, R4, -INF , !P5 ;  /* 0xff80000004727808 */ /* 0x000fe20006800000 */
[----:B------:R-:W-:Y:S01]  /*12520*/  MUFU.TANH R14, R14 ;  /* 0x0000000e000e7308 */ /* 0x000fe20000002400 */
[----:B------:R-:W-:Y:S02]  /*12530*/  LOP3.LUT R6, R8, 0x78, R9, 0xfe, !PT ;  /* 0x0000007808067812 */ /* 0x000fe400078efe09 */
[----:B------:R-:W-:Y:S02]  /*12540*/  IADD3 R4, R16, 0x1, RZ ;  /* 0x0000000110047810 */ /* 0x000fe40007ffe0ff */
[----:B------:R-:W-:Y:S02]  /*12550*/  FSEL R136, R136, -INF , !P2 ;  /* 0xff80000088887808 */ /* 0x000fe40005000000 */
[----:B--2---:R-:W-:Y:S01]  /*12560*/  FSEL R116, R11, -INF , !P0 ;  /* 0xff8000000b747808 */ /* 0x004fe20004000000 */
[----:B------:R-:W2:Y:S01]  /*12570*/  MUFU.TANH R49, R49 ;  /* 0x0000003100317308 */ /* 0x000ea20000002400 */
[----:B------:R-:W-:-:S02]  /*12580*/  FSEL R120, R120, -INF , !P6 ;  /* 0xff80000078787808 */ /* 0x000fc40007000000 */
[C---:B------:R-:W-:Y:S02]  /*12590*/  ISETP.GE.AND P2, PT, R6.reuse, R103, PT ;  /* 0x000000670600720c */ /* 0x040fe40003f46270 */
[----:B------:R-:W-:Y:S02]  /*125a0*/  ISETP.GE.AND P5, PT, R6, R105, PT ;  /* 0x000000690600720c */ /* 0x000fe40003fa6270 */
[C---:B------:R-:W-:Y:S01]  /*125b0*/  ISETP.GE.AND P0, PT, R4.reuse, R103, PT ;  /* 0x000000670400720c */ /* 0x040fe20003f06270 */
[----:B------:R-:W4:Y:S01]  /*125c0*/  MUFU.TANH R57, R57 ;  /* 0x0000003900397308 */ /* 0x000f220000002400 */
[----:B------:R-:W-:Y:S02]  /*125d0*/  ISETP.GE.AND P6, PT, R4, R105, PT ;  /* 0x000000690400720c */ /* 0x000fe40003fc6270 */
[C---:B------:R-:W-:Y:S02]  /*125e0*/  IADD3 R6, R16.reuse, 0x9, RZ ;  /* 0x0000000910067810 */ /* 0x040fe40007ffe0ff */
[----:B------:R-:W-:-:S02]  /*125f0*/  IADD3 R4, R16, 0x11, RZ ;  /* 0x0000001110047810 */ /* 0x000fc40007ffe0ff */
[----:B------:R-:W-:Y:S01]  /*12600*/  FSEL R110, R110, -INF , !P4 ;  /* 0xff8000006e6e7808 */ /* 0x000fe20006000000 */
[----:B------:R-:W2:Y:S01]  /*12610*/  MUFU.TANH R232, R59 ;  /* 0x0000003b00e87308 */ /* 0x000ea20000002400 */
[----:B---3--:R-:W-:Y:S02]  /*12620*/  FSEL R65, R65, -INF , !P2 ;  /* 0xff80000041417808 */ /* 0x008fe40005000000 */
[-C--:B------:R-:W-:Y:S02]  /*12630*/  ISETP.GE.AND P4, PT, R6, R103.reuse, PT ;  /* 0x000000670600720c */ /* 0x080fe40003f86270 */
[----:B------:R-:W-:Y:S02]  /*12640*/  ISETP.GE.AND P2, PT, R4, R103, PT ;  /* 0x000000670400720c */ /* 0x000fe40003f46270 */
[----:B------:R-:W-:Y:S01]  /*12650*/  IADD3 R18, R16, 0x21, RZ ;  /* 0x0000002110127810 */ /* 0x000fe20007ffe0ff */
[----:B------:R-:W3:Y:S01]  /*12660*/  MUFU.TANH R230, R53 ;  /* 0x0000003500e67308 */ /* 0x000ee20000002400 */
[----:B-----5:R-:W-:-:S02]  /*12670*/  FSEL R64, R64, -INF , !P3 ;  /* 0xff80000040407808 */ /* 0x020fc40005800000 */
[----:B-1----:R-:W-:Y:S02]  /*12680*/  FSEL R56, R56, -INF , !P1 ;  /* 0xff80000038387808 */ /* 0x002fe40004800000 */
[-C--:B------:R-:W-:Y:S02]  /*12690*/  ISETP.GE.AND P1, PT, R6, R105.reuse, PT ;  /* 0x000000690600720c */ /* 0x080fe40003f26270 */
[----:B------:R-:W-:Y:S01]  /*126a0*/  ISETP.GE.AND P3, PT, R4, R105, PT ;  /* 0x000000690400720c */ /* 0x000fe20003f66270 */
[----:B------:R-:W1:Y:S01]  /*126b0*/  MUFU.TANH R224, R51 ;  /* 0x0000003300e07308 */ /* 0x000e620000002400 */
[----:B------:R-:W-:Y:S02]  /*126c0*/  IADD3 R4, R16, 0x19, RZ ;  /* 0x0000001910047810 */ /* 0x000fe40007ffe0ff */
[----:B------:R-:W-:Y:S02]  /*126d0*/  FSEL R6, R15, -INF , !P4 ;  /* 0xff8000000f067808 */ /* 0x000fe40006000000 */
[----:B------:R-:W-:Y:S01]  /*126e0*/  FSEL R52, R66, -INF , !P2 ;  /* 0xff80000042347808 */ /* 0x000fe20005000000 */
[----:B------:R-:W-:Y:S01]  /*126f0*/  FMUL.FTZ R66, R117, c[0x0][0x2ec] ;  /* 0x0000bb0075427a20 */ /* 0x000fe20000410000 */
[C---:B------:R-:W-:Y:S01]  /*12700*/  ISETP.GE.AND P4, PT, R18.reuse, R103, PT ;  /* 0x000000671200720c */ /* 0x040fe20003f86270 */
[----:B------:R-:W5:Y:S01]  /*12710*/  MUFU.TANH R208, R47 ;  /* 0x0000002f00d07308 */ /* 0x000f620000002400 */
[----:B------:R-:W-:-:S02]  /*12720*/  ISETP.GE.AND P2, PT, R18, R105, PT ;  /* 0x000000691200720c */ /* 0x000fc40003f46270 */
[----:B------:R-:W-:Y:S02]  /*12730*/  IADD3 R18, R16, 0x29, RZ ;  /* 0x0000002910127810 */ /* 0x000fe40007ffe0ff */
[----:B--2---:R-:W-:Y:S02]  /*12740*/  FSEL R49, R49, -INF , !P5 ;  /* 0xff80000031317808 */ /* 0x004fe40006800000 */
[----:B------:R-:W-:Y:S01]  /*12750*/  FSEL R14, R14, -INF , !P6 ;  /* 0xff8000000e0e7808 */ /* 0x000fe20007000000 */
[----:B------:R-:W2:Y:S01]  /*12760*/  MUFU.TANH R60, R60 ;  /* 0x0000003c003c7308 */ /* 0x000ea20000002400 */
[C---:B------:R-:W-:Y:S02]  /*12770*/  ISETP.GE.AND P6, PT, R4.reuse, R103, PT ;  /* 0x000000670400720c */ /* 0x040fe40003fc6270 */
[----:B------:R-:W-:Y:S02]  /*12780*/  ISETP.GE.AND P5, PT, R4, R105, PT ;  /* 0x000000690400720c */ /* 0x000fe40003fa6270 */
[----:B------:R-:W-:-:S02]  /*12790*/  FSEL R4, R61, -INF , !P1 ;  /* 0xff8000003d047808 */ /* 0x000fc40004800000 */
[----:B------:R-:W-:Y:S01]  /*127a0*/  FSEL R44, R67, -INF , !P3 ;  /* 0xff800000432c7808 */ /* 0x000fe20005800000 */
[----:B------:R-:W1:Y:S01]  /*127b0*/  MUFU.TANH R206, R43 ;  /* 0x0000002b00ce7308 */ /* 0x000e620000002400 */
[C---:B------:R-:W-:Y:S01]  /*127c0*/  ISETP.GE.AND P3, PT, R18.reuse, R103, PT ;  /* 0x000000671200720c */ /* 0x040fe20003f66270 */
[----:B------:R-:W-:Y:S01]  /*127d0*/  FMUL.FTZ R67, R113, c[0x0][0x2ec] ;  /* 0x0000bb0071437a20 */ /* 0x000fe20000410000 */
[----:B------:R-:W-:Y:S02]  /*127e0*/  ISETP.GE.AND P1, PT, R18, R105, PT ;  /* 0x000000691200720c */ /* 0x000fe40003f26270 */
[C---:B------:R-:W-:Y:S02]  /*127f0*/  IADD3 R20, R16.reuse, 0x31, RZ ;  /* 0x0000003110147810 */ /* 0x040fe40007ffe0ff */
[----:B------:R-:W-:Y:S01]  /*12800*/  IADD3 R18, R16, 0x39, RZ ;  /* 0x0000003910127810 */ /* 0x000fe20007ffe0ff */
[----:B------:R-:W2:Y:S01]  /*12810*/  MUFU.TANH R196, R33 ;  /* 0x0000002100c47308 */ /* 0x000ea20000002400 */
[----:B----4-:R-:W-:-:S02]  /*12820*/  FSEL R46, R57, -INF , !P6 ;  /* 0xff800000392e7808 */ /* 0x010fc40007000000 */
[----:B------:R-:W-:Y:S02]  /*12830*/  FSEL R232, R232, -INF , !P5 ;  /* 0xff800000e8e87808 */ /* 0x000fe40006800000 */
[----:B---3--:R-:W-:Y:S02]  /*12840*/  FSEL R230, R230, -INF , !P4 ;  /* 0xff800000e6e67808 */ /* 0x008fe40006000000 */
[----:B------:R-:W-:Y:S01]  /*12850*/  ISETP.GE.AND P6, PT, R20, R105, PT ;  /* 0x000000691400720c */ /* 0x000fe20003fc6270 */
[----:B------:R-:W3:Y:S01]  /*12860*/  MUFU.TANH R226, R55 ;  /* 0x0000003700e27308 */ /* 0x000ee20000002400 */
[C---:B------:R-:W-:Y:S02]  /*12870*/  ISETP.GE.AND P5, PT, R18.reuse, R103, PT ;  /* 0x000000671200720c */ /* 0x040fe40003fa6270 */
[----:B------:R-:W-:Y:S02]  /*12880*/  ISETP.GE.AND P4, PT, R18, R105, PT ;  /* 0x000000691200720c */ /* 0x000fe40003f86270 */
[----:B------:R-:W-:-:S02]  /*12890*/  IADD3 R18, R16, 0x49, RZ ;  /* 0x0000004910127810 */ /* 0x000fc40007ffe0ff */
[----:B-1----:R-:W-:Y:S01]  /*128a0*/  FSEL R224, R224, -INF , !P1 ;  /* 0xff800000e0e07808 */ /* 0x002fe20004800000 */
[----:B------:R-:W1:Y:S01]  /*128b0*/  MUFU.TANH R148, R25 ;  /* 0x0000001900947308 */ /* 0x000e620000002400 */
[----:B-----5:R-:W-:Y:S02]  /*128c0*/  FSEL R208, R208, -INF , !P6 ;  /* 0xff800000d0d07808 */ /* 0x020fe40007000000 */
[----:B--2---:R-:W-:Y:S02]  /*128d0*/  FSEL R60, R60, -INF , !P0 ;  /* 0xff8000003c3c7808 */ /* 0x004fe40004000000 */
[C---:B------:R-:W-:Y:S02]  /*128e0*/  ISETP.GE.AND P6, PT, R18.reuse, R103, PT ;  /* 0x000000671200720c */ /* 0x040fe40003fc6270 */
[----:B------:R-:W-:Y:S01]  /*128f0*/  ISETP.GE.AND P1, PT, R18, R105, PT ;  /* 0x000000691200720c */ /* 0x000fe20003f26270 */
[----:B------:R-:W2:Y:S01]  /*12900*/  MUFU.TANH R212, R41 ;  /* 0x0000002900d47308 */ /* 0x000ea20000002400 */
[----:B------:R-:W-:-:S02]  /*12910*/  ISETP.GE.AND P0, PT, R20, R103, PT ;  /* 0x000000671400720c */ /* 0x000fc40003f06270 */
[C---:B------:R-:W-:Y:S02]  /*12920*/  IADD3 R18, R16.reuse, 0x59, RZ ;  /* 0x0000005910127810 */ /* 0x040fe40007ffe0ff */
[----:B------:R-:W-:Y:S02]  /*12930*/  IADD3 R20, R16, 0x41, RZ ;  /* 0x0000004110147810 */ /* 0x000fe40007ffe0ff */
[----:B------:R-:W-:Y:S01]  /*12940*/  FSEL R206, R206, -INF , !P4 ;  /* 0xff800000cece7808 */ /* 0x000fe20006000000 */
[----:B------:R-:W4:Y:S01]  /*12950*/  MUFU.TANH R198, R37 ;  /* 0x0000002500c67308 */ /* 0x000f220000002400 */
[----:B------:R-:W-:Y:S02]  /*12960*/  FSEL R196, R196, -INF , !P6 ;  /* 0xff800000c4c47808 */ /* 0x000fe40007000000 */
[----:B---3--:R-:W-:Y:S02]  /*12970*/  FSEL R226, R226, -INF , !P2 ;  /* 0xff800000e2e27808 */ /* 0x008fe40005000000 */
[----:B------:R-:W-:-:S02]  /*12980*/  FSEL R228, R228, -INF , !P3 ;  /* 0xff800000e4e47808 */ /* 0x000fc40005800000 */
[C---:B------:R-:W-:Y:S01]  /*12990*/  ISETP.GE.AND P4, PT, R18.reuse, R103, PT ;  /* 0x000000671200720c */ /* 0x040fe20003f86270 */
[----:B------:R-:W3:Y:S01]  /*129a0*/  MUFU.TANH R112, R19 ;  /* 0x0000001300707308 */ /* 0x000ee20000002400 */
[----:B------:R-:W-:Y:S02]  /*129b0*/  ISETP.GE.AND P6, PT, R18, R105, PT ;  /* 0x000000691200720c */ /* 0x000fe40003fc6270 */
[C---:B------:R-:W-:Y:S02]  /*129c0*/  ISETP.GE.AND P3, PT, R20.reuse, R103, PT ;  /* 0x000000671400720c */ /* 0x040fe40003f66270 */
[----:B------:R-:W-:Y:S02]  /*129d0*/  ISETP.GE.AND P2, PT, R20, R105, PT ;  /* 0x000000691400720c */ /* 0x000fe40003f46270 */
[C---:B------:R-:W-:Y:S01]  /*129e0*/  IADD3 R18, R16.reuse, 0x69, RZ ;  /* 0x0000006910127810 */ /* 0x040fe20007ffe0ff */
[----:B------:R-:W5:Y:S01]  /*129f0*/  MUFU.TANH R186, R35 ;  /* 0x0000002300ba7308 */ /* 0x000f620000002400 */
[----:B------:R-:W-:-:S02]  /*12a00*/  IADD3 R20, R16, 0x51, RZ ;  /* 0x0000005110147810 */ /* 0x000fc40007ffe0ff */
[----:B-1----:R-:W-:Y:S02]  /*12a10*/  FSEL R148, R148, -INF , !P4 ;  /* 0xff80000094947808 */ /* 0x002fe40006000000 */
[----:B--2---:R-:W-:Y:S02]  /*12a20*/  FSEL R212, R212, -INF , !P5 ;  /* 0xff800000d4d47808 */ /* 0x004fe40006800000 */
[----:B----4-:R-:W-:Y:S01]  /*12a30*/  FSEL R198, R198, -INF , !P3 ;  /* 0xff800000c6c67808 */ /* 0x010fe20005800000 */
[----:B------:R-:W1:Y:S01]  /*12a40*/  MUFU.TANH R146, R31 ;  /* 0x0000001f00927308 */ /* 0x000e620000002400 */
[----:B------:R-:W-:Y:S02]  /*12a50*/  ISETP.GE.AND P4, PT, R18, R105, PT ;  /* 0x000000691200720c */ /* 0x000fe40003f86270 */
[C---:B------:R-:W-:Y:S02]  /*12a60*/  ISETP.GE.AND P5, PT, R20.reuse, R103, PT ;  /* 0x000000671400720c */ /* 0x040fe40003fa6270 */
[----:B------:R-:W-:-:S02]  /*12a70*/  ISETP.GE.AND P3, PT, R20, R105, PT ;  /* 0x000000691400720c */ /* 0x000fc40003f66270 */
[----:B------:R-:W-:Y:S01]  /*12a80*/  IADD3 R20, R16, 0x61, RZ ;  /* 0x0000006110147810 */ /* 0x000fe20007ffe0ff */
[----:B------:R-:W2:Y:S01]  /*12a90*/  MUFU.TANH R194, R39 ;  /* 0x0000002700c27308 */ /* 0x000ea20000002400 */
[----:B---3--:R-:W-:Y:S02]  /*12aa0*/  FSEL R112, R112, -INF , !P4 ;  /* 0xff80000070707808 */ /* 0x008fe40006000000 */
[----:B-----5:R-:W-:Y:S02]  /*12ab0*/  FSEL R186, R186, -INF , !P1 ;  /* 0xff800000baba7808 */ /* 0x020fe40004800000 */
[----:B------:R-:W-:Y:S02]  /*12ac0*/  ISETP.GT.AND P4, PT, R184, R171, PT ;  /* 0x000000abb800720c */ /* 0x000fe40003f84270 */
[----:B------:R-:W-:Y:S01]  /*12ad0*/  ISETP.GE.AND P1, PT, R20, R105, PT ;  /* 0x000000691400720c */ /* 0x000fe20003f26270 */
[----:B------:R-:W3:Y:S01]  /*12ae0*/  MUFU.TANH R150, R29 ;  /* 0x0000001d00967308 */ /* 0x000ee20000002400 */
[----:B-1----:R-:W-:-:S02]  /*12af0*/  FSEL R146, R146, -INF , !P3 ;  /* 0xff80000092927808 */ /* 0x002fc40005800000 */
[----:B------:R-:W-:Y:S02]  /*12b00*/  ISETP.GE.AND P3, PT, R18, R103, PT ;  /* 0x000000671200720c */ /* 0x000fe40003f66270 */
[----:B------:R-:W-:-:S03]  /*12b10*/  IADD3 R18, R16, 0x71, RZ ;  /* 0x0000007110127810 */ /* 0x000fc60007ffe0ff */
[----:B------:R-:W1:Y:S01]  /*12b20*/  MUFU.TANH R144, R27 ;  /* 0x0000001b00907308 */ /* 0x000e620000002400 */
[----:B--2---:R-:W-:Y:S02]  /*12b30*/  FSEL R194, R194, -INF , !P2 ;  /* 0xff800000c2c27808 */ /* 0x004fe40005000000 */
[----:B------:R-:W-:Y:S02]  /*12b40*/  ISETP.GE.AND P2, PT, R20, R103, PT ;  /* 0x000000671400720c */ /* 0x000fe40003f46270 */
[----:B------:R-:W-:-:S03]  /*12b50*/  @P4 LOP3.LUT R178, R178, 0x1, RZ, 0xfc, !PT ;  /* 0x00000001b2b24812 */ /* 0x000fc600078efcff */
[----:B------:R-:W2:Y:S01]  /*12b60*/  MUFU.TANH R118, R23 ;  /* 0x0000001700767308 */ /* 0x000ea20000002400 */
[----:B---3--:R-:W-:Y:S02]  /*12b70*/  FSEL R150, R150, -INF , !P5 ;  /* 0xff80000096967808 */ /* 0x008fe40006800000 */
[----:B------:R-:W-:-:S05]  /*12b80*/  ISETP.GE.AND P5, PT, R16, R105, PT ;  /* 0x000000691000720c */ /* 0x000fca0003fa6270 */
[----:B------:R-:W3:Y:S01]  /*12b90*/  MUFU.TANH R124, R21 ;  /* 0x00000015007c7308 */ /* 0x000ee20000002400 */
[----:B-1----:R-:W-:Y:S02]  /*12ba0*/  FSEL R144, R144, -INF , !P6 ;  /* 0xff80000090907808 */ /* 0x002fe40007000000 */
[C---:B------:R-:W-:Y:S02]  /*12bb0*/  ISETP.GE.AND P6, PT, R16.reuse, R103, PT ;  /* 0x000000671000720c */ /* 0x040fe40003fc6270 */
[----:B------:R-:W-:-:S03]  /*12bc0*/  IADD3 R16, R16, 0x79, RZ ;  /* 0x0000007910107810 */ /* 0x000fc60007ffe0ff */
[----:B------:R-:W1:Y:S01]  /*12bd0*/  MUFU.TANH R122, R17 ;  /* 0x00000011007a7308 */ /* 0x000e620000002400 */
[----:B--2---:R-:W-:Y:S02]  /*12be0*/  FSEL R118, R118, -INF , !P1 ;  /* 0xff80000076767808 */ /* 0x004fe40004800000 */
[----:B------:R-:W-:-:S05]  /*12bf0*/  ISETP.GE.AND P1, PT, R18, R103, PT ;  /* 0x000000671200720c */ /* 0x000fca0003f26270 */
[----:B------:R-:W2:Y:S01]  /*12c00*/  MUFU.TANH R66, R66 ;  /* 0x0000004200427308 */ /* 0x000ea20000002400 */
[----:B---3--:R-:W-:Y:S02]  /*12c10*/  FSEL R124, R124, -INF , !P2 ;  /* 0xff8000007c7c7808 */ /* 0x008fe40005000000 */
[----:B------:R-:W-:-:S05]  /*12c20*/  ISETP.GE.AND P2, PT, R18, R105, PT ;  /* 0x000000691200720c */ /* 0x000fca0003f46270 */
[----:B------:R-:W3:Y:S01]  /*12c30*/  MUFU.TANH R214, R45 ;  /* 0x0000002d00d67308 */ /* 0x000ee20000002400 */
[----:B-1----:R-:W-:Y:S02]  /*12c40*/  FSEL R122, R122, -INF , !P3 ;  /* 0xff8000007a7a7808 */ /* 0x002fe40005800000 */
[----:B------:R-:W-:-:S05]  /*12c50*/  ISETP.GE.AND P3, PT, R16, R103, PT ;  /* 0x000000671000720c */ /* 0x000fca0003f66270 */
[----:B------:R-:W1:Y:S01]  /*12c60*/  MUFU.TANH R12, R12 ;  /* 0x0000000c000c7308 */ /* 0x000e620000002400 */
[----:B--2---:R-:W-:Y:S01]  /*12c70*/  FSEL R66, R66, -INF , !P1 ;  /* 0xff80000042427808 */ /* 0x004fe20004800000 */
[----:B------:R-:W-:Y:S01]  /*12c80*/  BAR.SYNC.DEFER_BLOCKING 0x0 ;  /* 0x0000000000007b1d */ /* 0x000fe20000010000 */
[----:B------:R-:W-:-:S05]  /*12c90*/  ISETP.GE.AND P1, PT, R16, R105, PT ;  /* 0x000000691000720c */ /* 0x000fca0003f26270 */
[----:B------:R-:W2:Y:S01]  /*12ca0*/  MUFU.TANH R13, R13 ;  /* 0x0000000d000d7308 */ /* 0x000ea20000002400 */
[----:B---3--:R-:W-:Y:S02]  /*12cb0*/  FSEL R214, R214, -INF , !P0 ;  /* 0xff800000d6d67808 */ /* 0x008fe40004000000 */
[----:B------:R-:W-:-:S05]  /*12cc0*/  ISETP.NE.AND P0, PT, R3, RZ, PT ;  /* 0x000000ff0300720c */ /* 0x000fca0003f05270 */
[----:B------:R-:W3:Y:S01]  /*12cd0*/  MUFU.TANH R58, R58 ;  /* 0x0000003a003a7308 */ /* 0x000ee20000002400 */
[----:B-1----:R-:W-:-:S07]  /*12ce0*/  FSEL R12, R12, -INF , !P6 ;  /* 0xff8000000c0c7808 */ /* 0x002fce0007000000 */
[----:B------:R-:W1:Y:S01]  /*12cf0*/  MUFU.TANH R67, R67 ;  /* 0x0000004300437308 */ /* 0x000e620000002400 */
[----:B--2---:R-:W-:-:S07]  /*12d00*/  FSEL R13, R13, -INF , !P5 ;  /* 0xff8000000d0d7808 */ /* 0x004fce0006800000 */
[----:B------:R-:W2:Y:S01]  /*12d10*/  MUFU.TANH R50, R50 ;  /* 0x0000003200327308 */ /* 0x000ea20000002400 */
[----:B---3--:R-:W-:Y:S02]  /*12d20*/  FSEL R58, R58, -INF , !P2 ;  /* 0xff8000003a3a7808 */ /* 0x008fe40005000000 */
[----:B-1----:R-:W-:Y:S02]  /*12d30*/  FSEL R67, R67, -INF , !P3 ;  /* 0xff80000043437808 */ /* 0x002fe40005800000 */
[----:B--2---:R-:W-:Y:S01]  /*12d40*/  FSEL R50, R50, -INF , !P1 ;  /* 0xff80000032327808 */ /* 0x004fe20004800000 */
[----:B------:R-:W-:Y:S05]  /*12d50*/  @!P4 BRA `(.L_x_6091) ;  /* 0x000009d00000c947 */ /* 0x000fea0003800000 */
[----:B------:R-:W-:-:S13]  /*12d60*/  LOP3.LUT P4, RZ, R178, 0x8, RZ, 0xc0, !PT ;  /* 0x00000008b2ff7812 */ /* 0x000fda000788c0ff */
[----:B------:R-:W-:Y:S05]  /*12d70*/  @!P4 BRA `(.L_x_6092) ;  /* 0x000003a00000c947 */ /* 0x000fea0003800000 */
[----:B------:R-:W-:Y:S01]  /*12d80*/  IABS R5, c[0x0][0x2d0] ;  /* 0x0000b40000057a13 */ /* 0x000fe20000000000 */
[----:B------:R-:W-:Y:S01]  /*12d90*/  IMAD.MOV.U32 R16, RZ, RZ, RZ ;  /* 0x000000ffff107224 */ /* 0x000fe200078e00ff */
[C---:B------:R-:W-:Y:S02]  /*12da0*/  IADD3 R7, R8.reuse, -0x80, RZ ;  /* 0xffffff8008077810 */ /* 0x040fe40007ffe0ff */
[----:B------:R-:W1:Y:S01]  /*12db0*/  I2F.RP R9, R5 ;  /* 0x0000000500097306 */ /* 0x000e620000209400 */
[----:B------:R-:W-:Y:S02]  /*12dc0*/  IABS R20, R8 ;  /* 0x0000000800147213 */ /* 0x000fe40000000000 */
[----:B------:R-:W-:-:S04]  /*12dd0*/  LOP3.LUT R8, R8, c[0x0][0x2d0], RZ, 0x3c, !PT ;  /* 0x0000b40008087a12 */ /* 0x000fc800078e3cff */
[----:B------:R-:W-:Y:S01]  /*12de0*/  ISETP.GE.AND P3, PT, R8, RZ, PT ;  /* 0x000000ff0800720c */ /* 0x000fe20003f66270 */
[----:B-1----:R-:W1:Y:S02]  /*12df0*/  MUFU.RCP R17, R9 ;  /* 0x0000000900117308 */ /* 0x002e640000001000 */
[----:B-1----:R-:W-:-:S06]  /*12e00*/  IADD3 R17, R17, 0xffffffe, RZ ;  /* 0x0ffffffe11117810 */ /* 0x002fcc0007ffe0ff */
[----:B------:R-:W1:Y:S02]  /*12e10*/  F2I.FTZ.U32.TRUNC.NTZ R17, R17 ;  /* 0x0000001100117305 */ /* 0x000e64000021f000 */
[----:B-1----:R-:W-:-:S04]  /*12e20*/  IMAD.MOV R3, RZ, RZ, -R17 ;  /* 0x000000ffff037224 */ /* 0x002fc800078e0a11 */
[----:B------:R-:W-:-:S04]  /*12e30*/  IMAD R3, R3, R5, RZ ;  /* 0x0000000503037224 */ /* 0x000fc800078e02ff */
[----:B------:R-:W-:Y:S01]  /*12e40*/  IMAD.HI.U32 R3, R17, R3, R16 ;  /* 0x0000000311037227 */ /* 0x000fe200078e0010 */
[----:B------:R-:W-:Y:S02]  /*12e50*/  IABS R16, R7 ;  /* 0x0000000700107213 */ /* 0x000fe40000000000 */
[----:B------:R-:W-:-:S03]  /*12e60*/  LOP3.LUT R7, R7, c[0x0][0x2d0], RZ, 0x3c, !PT ;  /* 0x0000b40007077a12 */ /* 0x000fc600078e3cff */
        /* <DEDUP_REMOVED lines=18> */
[----:B------:R-:W-:-:S03]  /*12f90*/  @P5 IADD3 R3, R3, 0x1, RZ ;  /* 0x0000000103035810 */ /* 0x000fc60007ffe0ff */
[----:B------:R-:W-:Y:S01]  /*12fa0*/  @!P3 IMAD.MOV R9, RZ, RZ, -R9 ;  /* 0x000000ffff09b224 */ /* 0x000fe200078e0a09 */
[----:B------:R-:W-:-:S04]  /*12fb0*/  MOV R8, R3 ;  /* 0x0000000300087202 */ /* 0x000fc80000000f00 */
[----:B------:R-:W-:Y:S01]  /*12fc0*/  SEL R3, R5, R9, !P2 ;  /* 0x0000000905037207 */ /* 0x000fe20005000000 */
[----:B------:R-:W-:-:S04]  /*12fd0*/  @!P1 IMAD.MOV R8, RZ, RZ, -R8 ;  /* 0x000000ffff089224 */ /* 0x000fc800078e0a08 */
[----:B------:R-:W-:Y:S01]  /*12fe0*/  IMAD.WIDE R20, R3, 0x4, R180 ;  /* 0x0000000403147825 */ /* 0x000fe200078e02b4 */
[----:B------:R-:W-:-:S04]  /*12ff0*/  SEL R5, R5, R8, !P2 ;  /* 0x0000000805057207 */ /* 0x000fc80005000000 */
[----:B------:R-:W2:Y:S01]  /*13000*/  LDG.E R16, [R20.64] ;  /* 0x0000000614107981 */ /* 0x000ea2000c1e1900 */
        /* <DEDUP_REMOVED lines=17> */
.L_x_6092:
[----:B------:R-:W-:-:S05]  /*13120*/  IMAD.MOV.U32 R16, RZ, RZ, c[0x0][0x198] ;  /* 0x00006600ff107624 */ /* 0x000fca00078e00ff */
[----:B------:R-:W-:-:S04]  /*13130*/  LEA R16, -R16, RZ, 0x7 ;  /* 0x000000ff10107211 */ /* 0x000fc800078e39ff */
[----:B------:R-:W-:-:S03]  /*13140*/  SHF.R.S32.HI R5, RZ, 0x1f, R16 ;  /* 0x0000001fff057819 */ /* 0x000fc60000011410 */
.L_x_6093:
        /* <DEDUP_REMOVED lines=90> */
.L_x_6095:
[----:B------:R-:W-:Y:S05]  /*136f0*/  BSYNC B0 ;  /* 0x0000000000007941 */ /* 0x000fea0003800000 */
.L_x_6094:
[----:B------:R-:W0:Y:S01]  /*13700*/  LDGDEPBAR ;  /* 0x00000000000079af */ /* 0x000e220000000000 */
[----:B------:R-:W-:-:S04]  /*13710*/  LEA R182, P0, R16, R182, 0x1 ;  /* 0x000000b610b67211 */ /* 0x000fc800078008ff */
[----:B------:R-:W-:Y:S02]  /*13720*/  LEA.HI.X R183, R16, R183, R5, 0x1, P0 ;  /* 0x000000b710b77211 */ /* 0x000fe400000f0c05 */
.L_x_6091:
        /* <DEDUP_REMOVED lines=71> */
[----:B------:R-:W2:Y:S04]  /*13ba0*/  SHFL.BFLY PT, R48, R5, 0x1, 0x1f ;  /* 0x0c201f0005307f89 */ /* 0x000ea800000e0000 */
[----:B------:R-:W-:Y:S01]  /*13bb0*/  LDSM.16.MT88.4 R16, [R162+0x6000] ;  /* 0x00600000a210783b */ /* 0x000fe20000004200 */
[----:B-1----:R-:W-:-:S04]  /*13bc0*/  FMNMX.FTZ R3, R8, R3, !PT ;  /* 0x0000000308037209 */ /* 0x002fc80007810000 */
[C---:B------:R-:W-:Y:S01]  /*13bd0*/  FSETP.NEU.FTZ.AND P0, PT, R3.reuse, -INF , PT ;  /* 0xff8000000300780b */ /* 0x040fe20003f1d000 */
[----:B------:R-:W-:Y:S01]  /*13be0*/  FMUL.FTZ R51, R3, c[0x0][0x23c] ;  /* 0x00008f0003337a20 */ /* 0x000fe20000410000 */
[----:B--2---:R-:W-:Y:S02]  /*13bf0*/  FMNMX.FTZ R48, R5, R48, !PT ;  /* 0x0000003005307209 */ /* 0x004fe40007810000 */
[----:B------:R-:W-:Y:S02]  /*13c00*/  FSEL R5, R3, RZ, P0 ;  /* 0x000000ff03057208 */ /* 0x000fe40000000000 */
[----:B------:R-:W-:Y:S01]  /*13c10*/  FSEL R51, R51, RZ, P0 ;  /* 0x000000ff33337208 */ /* 0x000fe20000000000 */
[C---:B------:R-:W-:Y:S01]  /*13c20*/  FMUL.FTZ R105, R48.reuse, c[0x0][0x23c] ;  /* 0x00008f0030697a20 */ /* 0x040fe20000410000 */
[----:B------:R-:W-:Y:S01]  /*13c30*/  FSETP.NEU.FTZ.AND P1, PT, R48, -INF , PT ;  /* 0xff8000003000780b */ /* 0x000fe20003f3d000 */
[----:B------:R-:W-:Y:S02]  /*13c40*/  FADD.FTZ R0, R0, -R5 ;  /* 0x8000000500007221 */ /* 0x000fe40000010000 */
[----:B------:R-:W-:Y:S01]  /*13c50*/  FFMA.FTZ R59, R10, c[0x0][0x23c], -R51 ;  /* 0x00008f000a3b7a23 */ /* 0x000fe20000010833 */
[----:B------:R-:W-:Y:S01]  /*13c60*/  FSEL R123, R48, RZ, P1 ;  /* 0x000000ff307b7208 */ /* 0x000fe20000800000 */
[----:B------:R-:W1:Y:S01]  /*13c70*/  LDSM.16.MT88.4 R8, [R164+0x6000] ;  /* 0x00600000a408783b */ /* 0x000e620000004200 */
[----:B------:R-:W-:Y:S01]  /*13c80*/  FSEL R105, R105, RZ, P1 ;  /* 0x000000ff69697208 */ /* 0x000fe20000800000 */
[----:B------:R-:W-:-:S02]  /*13c90*/  FMUL.FTZ R121, R0, c[0x0][0x23c] ;  /* 0x00008f0000797a20 */ /* 0x000fc40000410000 */
[----:B------:R-:W-:Y:S01]  /*13ca0*/  FADD.FTZ R123, R2, -R123 ;  /* 0x8000007b027b7221 */ /* 0x000fe20000010000 */
[----:B------:R-:W-:Y:S01]  /*13cb0*/  MUFU.EX2 R59, R59 ;  /* 0x0000003b003b7308 */ /* 0x000fe20000000800 */
[--C-:B------:R-:W-:Y:S02]  /*13cc0*/  FFMA.FTZ R119, R12, c[0x0][0x23c], -R105.reuse ;  /* 0x00008f000c777a23 */ /* 0x100fe40000010869 */
[--C-:B------:R-:W-:Y:S02]  /*13cd0*/  FFMA.FTZ R109, R60, c[0x0][0x23c], -R105.reuse ;  /* 0x00008f003c6d7a23 */ /* 0x100fe40000010869 */
[--C-:B------:R-:W-:Y:S01]  /*13ce0*/  FFMA.FTZ R108, R32, c[0x0][0x23c], -R105.reuse ;  /* 0x00008f00206c7a23 */ /* 0x100fe20000010869 */
[----:B------:R-:W-:Y:S01]  /*13cf0*/  LDSM.16.MT88.4 R60, [R164+0x6800] ;  /* 0x00680000a43c783b */ /* 0x000fe20000004200 */
[----:B------:R-:W-:Y:S01]  /*13d00*/  FFMA.FTZ R57, R6, c[0x0][0x23c], -R105 ;  /* 0x00008f0006397a23 */ /* 0x000fe20000010869 */
[----:B------:R-:W-:Y:S01]  /*13d10*/  MUFU.EX2 R119, R119 ;  /* 0x0000007700777308 */ /* 0x000fe20000000800 */
[----:B------:R-:W-:-:S02]  /*13d20*/  FFMA.FTZ R134, R13, c[0x0][0x23c], -R51 ;  /* 0x00008f000d867a23 */ /* 0x000fc40000010833 */
[--C-:B------:R-:W-:Y:S02]  /*13d30*/  FFMA.FTZ R103, R14, c[0x0][0x23c], -R51.reuse ;  /* 0x00008f000e677a23 */ /* 0x100fe40000010833 */
[----:B------:R-:W-:Y:S02]  /*13d40*/  FMUL.FTZ R123, R123, c[0x0][0x23c] ;  /* 0x00008f007b7b7a20 */ /* 0x000fe40000410000 */
[----:B------:R-:W-:Y:S01]  /*13d50*/  FFMA.FTZ R0, R4, c[0x0][0x23c], -R51 ;  /* 0x00008f0004007a23 */ /* 0x000fe20000010833 */
[----:B------:R-:W2:Y:S01]  /*13d60*/  MUFU.EX2 R109, R109 ;  /* 0x0000006d006d7308 */ /* 0x000ea20000000800 */
[----:B------:R-:W-:Y:S02]  /*13d70*/  FFMA.FTZ R126, R46, c[0x0][0x23c], -R105 ;  /* 0x00008f002e7e7a23 */ /* 0x000fe40000010869 */
[----:B------:R-:W-:Y:S02]  /*13d80*/  FFMA.FTZ R132, R44, c[0x0][0x23c], -R51 ;  /* 0x00008f002c847a23 */ /* 0x000fe40000010833 */
[----:B------:R-:W3:Y:S01]  /*13d90*/  LDSM.16.MT88.4 R44, [R161+0x6800] ;  /* 0x00680000a12c783b */ /* 0x000ee20000004200 */
[----:B------:R-:W-:-:S02]  /*13da0*/  FFMA.FTZ R111, R30, c[0x0][0x23c], -R105 ;  /* 0x00008f001e6f7a23 */ /* 0x000fc40000010869 */
[----:B------:R-:W-:Y:S01]  /*13db0*/  MUFU.EX2 R108, R108 ;  /* 0x0000006c006c7308 */ /* 0x000fe20000000800 */
[--C-:B------:R-:W-:Y:S02]  /*13dc0*/  FFMA.FTZ R2, R52, c[0x0][0x23c], -R105.reuse ;  /* 0x00008f0034027a23 */ /* 0x100fe40000010869 */
[----:B------:R-:W-:Y:S01]  /*13dd0*/  FFMA.FTZ R113, R28, c[0x0][0x23c], -R105 ;  /* 0x00008f001c717a23 */ /* 0x000fe20000010869 */
[----:B------:R-:W4:Y:S01]  /*13de0*/  LDSM.16.MT88.4 R52, [R162+0x6800] ;  /* 0x00680000a234783b */ /* 0x000f220000004200 */
[--C-:B------:R-:W-:Y:S02]  /*13df0*/  FFMA.FTZ R117, R42, c[0x0][0x23c], -R51.reuse ;  /* 0x00008f002a757a23 */ /* 0x100fe40000010833 */
[--C-:B------:R-:W-:Y:S01]  /*13e00*/  FFMA.FTZ R130, R40, c[0x0][0x23c], -R51.reuse ;  /* 0x00008f0028827a23 */ /* 0x100fe20000010833 */
[----:B------:R-:W5:Y:S01]  /*13e10*/  MUFU.EX2 R57, R57 ;  /* 0x0000003900397308 */ /* 0x000f620000000800 */
[----:B--2---:R-:W-:Y:S01]  /*13e20*/  F2FP.PACK_AB R32, R109, R119 ;  /* 0x000000776d20723e */ /* 0x004fe200000000ff */
[----:B------:R-:W-:-:S02]  /*13e30*/  FFMA.FTZ R115, R232, c[0x0][0x23c], -R51 ;  /* 0x00008f00e8737a23 */ /* 0x000fc40000010833 */
[--C-:B------:R-:W-:Y:S02]  /*13e40*/  FFMA.FTZ R192, R192, c[0x0][0x23c], -R105.reuse ;  /* 0x00008f00c0c07a23 */ /* 0x100fe40000010869 */
[----:B------:R-:W-:Y:S02]  /*13e50*/  FFMA.FTZ R124, R124, c[0x0][0x23c], -R105 ;  /* 0x00008f007c7c7a23 */ /* 0x000fe40000010869 */
[----:B------:R-:W-:Y:S01]  /*13e60*/  MUFU.EX2 R134, R134 ;  /* 0x0000008600867308 */ /* 0x000fe20000000800 */
[--C-:B------:R-:W-:Y:S02]  /*13e70*/  FFMA.FTZ R114, R114, c[0x0][0x23c], -R51.reuse ;  /* 0x00008f0072727a23 */ /* 0x100fe40000010833 */
[----:B------:R-:W-:Y:S02]  /*13e80*/  FFMA.FTZ R118, R118, c[0x0][0x23c], -R51 ;  /* 0x00008f0076767a23 */ /* 0x000fe40000010833 */
[--C-:B------:R-:W-:Y:S02]  /*13e90*/  FFMA.FTZ R64, R64, c[0x0][0x23c], -R105.reuse ;  /* 0x00008f0040407a23 */ /* 0x100fe40000010869 */
[--C-:B------:R-:W-:Y:S01]  /*13ea0*/  FFMA.FTZ R65, R65, c[0x0][0x23c], -R105.reuse ;  /* 0x00008f0041417a23 */ /* 0x100fe20000010869 */
[----:B------:R-:W2:Y:S01]  /*13eb0*/  MUFU.EX2 R103, R103 ;  /* 0x0000006700677308 */ /* 0x000ea20000000800 */
[----:B-----5:R-:W-:Y:S01]  /*13ec0*/  F2FP.PACK_AB R34, R57, R108 ;  /* 0x0000006c3922723e */ /* 0x020fe200000000ff */
[----:B------:R-:W-:-:S02]  /*13ed0*/  FFMA.FTZ R66, R66, c[0x0][0x23c], -R105 ;  /* 0x00008f0042427a23 */ /* 0x000fc40000010869 */
[----:B------:R-:W-:-:S04]  /*13ee0*/  FFMA.FTZ R56, R56, c[0x0][0x23c], -R51 ;  /* 0x00008f0038387a23 */ /* 0x000fc80000010833 */
[----:B------:R-:W5:Y:S08]  /*13ef0*/  MUFU.EX2 R123, R123 ;  /* 0x0000007b007b7308 */ /* 0x000f700000000800 */
[----:B------:R-:W1:Y:S01]  /*13f00*/  MUFU.EX2 R121, R121 ;  /* 0x0000007900797308 */ /* 0x000e620000000800 */
[----:B--2---:R-:W-:-:S07]  /*13f10*/  F2FP.PACK_AB R33, R103, R134 ;  /* 0x000000866721723e */ /* 0x004fce00000000ff */
[----:B------:R-:W2:Y:S01]  /*13f20*/  MUFU.EX2 R0, R0 ;  /* 0x0000000000007308 */ /* 0x000ea20000000800 */
[-C--:B-----5:R-:W-:Y:S02]  /*13f30*/  FMUL.FTZ R20, R80, R123.reuse ;  /* 0x0000007b50147220 */ /* 0x0a0fe40000410000 */
[-C--:B------:R-:W-:Y:S02]  /*13f40*/  FMUL.FTZ R21, R81, R123.reuse ;  /* 0x0000007b51157220 */ /* 0x080fe40000410000 */
[-C--:B------:R-:W-:Y:S02]  /*13f50*/  FMUL.FTZ R76, R76, R123.reuse ;  /* 0x0000007b4c4c7220 */ /* 0x080fe40000410000 */
[----:B------:R-:W-:Y:S01]  /*13f60*/  FMUL.FTZ R77, R77, R123 ;  /* 0x0000007b4d4d7220 */ /* 0x000fe20000410000 */
[----:B------:R-:W-:Y:S01]  /*13f70*/  MUFU.EX2 R111, R111 ;  /* 0x0000006f006f7308 */ /* 0x000fe20000000800 */
[-C--:B-1----:R-:W-:Y:S02]  /*13f80*/  FMUL.FTZ R22, R82, R121.reuse ;  /* 0x0000007952167220 */ /* 0x082fe40000410000 */
[----:B------:R-:W-:-:S02]  /*13f90*/  FMUL.FTZ R23, R83, R121 ;  /* 0x0000007953177220 */ /* 0x000fc40000410000 */
[-C--:B------:R-:W-:Y:S02]  /*13fa0*/  FMUL.FTZ R78, R78, R121.reuse ;  /* 0x000000794e4e7220 */ /* 0x080fe40000410000 */
[----:B------:R-:W-:Y:S01]  /*13fb0*/  FMUL.FTZ R79, R79, R121 ;  /* 0x000000794f4f7220 */ /* 0x000fe20000410000 */
[----:B--2---:R-:W-:Y:S01]  /*13fc0*/  F2FP.PACK_AB R35, R0, R59 ;  /* 0x0000003b0023723e */ /* 0x004fe200000000ff */
[-C--:B------:R-:W-:Y:S01]  /*13fd0*/  FMUL.FTZ R4, R96, R123.reuse ;  /* 0x0000007b60047220 */ /* 0x080fe20000410000 */
[----:B------:R-:W1:Y:S01]  /*13fe0*/  MUFU.EX2 R2, R2 ;  /* 0x0000000200027308 */ /* 0x000e620000000800 */
[----:B------:R-:W-:Y:S02]  /*13ff0*/  FMUL.FTZ R5, R97, R123 ;  /* 0x0000007b61057220 */ /* 0x000fe40000410000 */
[-C--:B------:R-:W-:Y:S02]  /*14000*/  FMUL.FTZ R6, R98, R121.reuse ;  /* 0x0000007962067220 */ /* 0x080fe40000410000 */
[----:B------:R-:W-:Y:S01]  /*14010*/  FMUL.FTZ R7, R99, R121 ;  /* 0x0000007963077220 */ /* 0x000fe20000410000 */
[----:B------:R-:W-:Y:S01]  /*14020*/  HMMA.16816.F32 R20, R32, R24, R20 ;  /* 0x000000182014723c */ /* 0x000fe20000001814 */
[-C--:B------:R-:W-:Y:S01]  /*14030*/  FMUL.FTZ R12, R88, R123.reuse ;  /* 0x0000007b580c7220 */ /* 0x080fe20000410000 */
[----:B------:R-:W-:Y:S01]  /*14040*/  MUFU.EX2 R113, R113 ;  /* 0x0000007100717308 */ /* 0x000fe20000000800 */
[----:B------:R-:W-:-:S02]  /*14050*/  FMUL.FTZ R13, R89, R123 ;  /* 0x0000007b590d7220 */ /* 0x000fc40000410000 */
[-C--:B------:R-:W-:Y:S02]  /*14060*/  FMUL.FTZ R14, R90, R121.reuse ;  /* 0x000000795a0e7220 */ /* 0x080fe40000410000 */
[----:B------:R-:W-:Y:S01]  /*14070*/  FMUL.FTZ R15, R91, R121 ;  /* 0x000000795b0f7220 */ /* 0x000fe20000410000 */
[C---:B------:R-:W-:Y:S01]  /*14080*/  HMMA.16816.F32 R24, R32.reuse, R26, R76 ;  /* 0x0000001a2018723c */ /* 0x040fe2000000184c */
[-C--:B------:R-:W-:Y:S01]  /*14090*/  FMUL.FTZ R92, R92, R123.reuse ;  /* 0x0000007b5c5c7220 */ /* 0x080fe20000410000 */
[----:B------:R-:W2:Y:S01]  /*140a0*/  MUFU.EX2 R126, R126 ;  /* 0x0000007e007e7308 */ /* 0x000ea20000000800 */
[----:B------:R-:W-:Y:S01]  /*140b0*/  FMUL.FTZ R93, R93, R123 ;  /* 0x0000007b5d5d7220 */ /* 0x000fe20000410000 */
        /* <DEDUP_REMOVED lines=12> */
[----:B------:R-:W1:Y:S01]  /*14180*/  MUFU.EX2 R132, R132 ;  /* 0x0000008400847308 */ /* 0x000e620000000800 */
[----:B------:R-:W-:Y:S01]  /*14190*/  FMUL.FTZ R29, R73, R123 ;  /* 0x0000007b491d7220 */ /* 0x000fe20000410000 */
[----:B--2---:R-:W-:Y:S01]  /*141a0*/  F2FP.PACK_AB R42, R126, R113 ;  /* 0x000000717e2a723e */ /* 0x004fe200000000ff */
[-C--:B------:R-:W-:Y:S02]  /*141b0*/  FMUL.FTZ R30, R74, R121.reuse ;  /* 0x000000794a1e7220 */ /* 0x080fe40000410000 */
[----:B------:R-:W-:Y:S01]  /*141c0*/  FMUL.FTZ R31, R75, R121 ;  /* 0x000000794b1f7220 */ /* 0x000fe20000410000 */
[----:B------:R-:W-:Y:S01]  /*141d0*/  HMMA.16816.F32 R8, R32, R10, R92 ;  /* 0x0000000a2008723c */ /* 0x000fe2000000185c */
[-C--:B------:R-:W-:Y:S01]  /*141e0*/  FMUL.FTZ R68, R68, R123.reuse ;  /* 0x0000007b44447220 */ /* 0x080fe20000410000 */
[----:B------:R-:W-:Y:S01]  /*141f0*/  MUFU.EX2 R130, R130 ;  /* 0x0000008200827308 */ /* 0x000fe20000000800 */
[----:B------:R-:W-:Y:S01]  /*14200*/  FMUL.FTZ R69, R69, R123 ;  /* 0x0000007b45457220 */ /* 0x000fe20000410000 */
[----:B------:R-:W-:Y:S01]  /*14210*/  LDSM.16.MT88.4 R92, [R164+0x7800] ;  /* 0x00780000a45c783b */ /* 0x000fe20000004200 */
[----:B------:R-:W-:-:S02]  /*14220*/  FMUL.FTZ R70, R70, R121 ;  /* 0x0000007946467220 */ /* 0x000fc40000410000 */
[----:B------:R-:W-:Y:S01]  /*14230*/  FMUL.FTZ R71, R71, R121 ;  /* 0x0000007947477220 */ /* 0x000fe20000410000 */
[C---:B------:R-:W-:Y:S01]  /*14240*/  HMMA.16816.F32 R16, R32.reuse, R18, R84 ;  /* 0x000000122010723c */ /* 0x040fe20000001854 */
[----:B------:R-:W-:Y:S01]  /*14250*/  LDSM.16.MT88.4 R84, [R162+0x7800] ;  /* 0x00780000a254783b */ /* 0x000fe20000004200 */
[----:B------:R-:W2:Y:S01]  /*14260*/  MUFU.EX2 R115, R115 ;  /* 0x0000007300737308 */ /* 0x000ea20000000800 */
[----:B-1----:R-:W-:Y:S01]  /*14270*/  F2FP.PACK_AB R41, R132, R117 ;  /* 0x000000758429723e */ /* 0x002fe200000000ff */
[----:B------:R-:W-:Y:S02]  /*14280*/  FFMA.FTZ R190, R190, R123, R119 ;  /* 0x0000007bbebe7223 */ /* 0x000fe40000010077 */
[----:B------:R-:W-:Y:S02]  /*14290*/  FFMA.FTZ R134, R189, R121, R134 ;  /* 0x00000079bd867223 */ /* 0x000fe40000010086 */
[----:B------:R-:W-:Y:S01]  /*142a0*/  HMMA.16816.F32 R28, R32, R36, R28 ;  /* 0x00000024201c723c */ /* 0x000fe2000000181c */
[--C-:B------:R-:W-:Y:S01]  /*142b0*/  FFMA.FTZ R119, R116, c[0x0][0x23c], -R105.reuse ;  /* 0x00008f0074777a23 */ /* 0x100fe20000010869 */
[----:B------:R-:W-:Y:S01]  /*142c0*/  MUFU.EX2 R124, R124 ;  /* 0x0000007c007c7308 */ /* 0x000fe20000000800 */
[----:B------:R-:W-:-:S02]  /*142d0*/  FFMA.FTZ R116, R120, c[0x0][0x23c], -R105 ;  /* 0x00008f0078747a23 */ /* 0x000fc40000010869 */
[----:B------:R-:W-:Y:S02]  /*142e0*/  FFMA.FTZ R121, R122, c[0x0][0x23c], -R105 ;  /* 0x00008f007a797a23 */ /* 0x000fe40000010869 */
[----:B------:R-:W-:Y:S01]  /*142f0*/  FADD.FTZ R109, R109, R190 ;  /* 0x000000be6d6d7221 */ /* 0x000fe20000010000 */
[----:B------:R-:W-:Y:S01]  /*14300*/  HMMA.16816.F32 R32, R32, R38, R68 ;  /* 0x000000262020723c */ /* 0x000fe20000001844 */
[----:B------:R-:W1:Y:S01]  /*14310*/  LDSM.16.MT88.4 R36, [R160+0x6800] ;  /* 0x00680000a024783b */ /* 0x000e620000004200 */
[----:B--2---:R-:W-:Y:S01]  /*14320*/  F2FP.PACK_AB R43, R115, R130 ;  /* 0x00000082732b723e */ /* 0x004fe200000000ff */
[----:B------:R-:W-:Y:S01]  /*14330*/  MUFU.EX2 R119, R119 ;  /* 0x0000007700777308 */ /* 0x000fe20000000800 */
[----:B------:R-:W-:Y:S02]  /*14340*/  FADD.FTZ R134, R103, R134 ;  /* 0x0000008667867221 */ /* 0x000fe40000010000 */
[----:B------:R-:W-:Y:S02]  /*14350*/  FADD.FTZ R108, R108, R109 ;  /* 0x0000006d6c6c7221 */ /* 0x000fe40000010000 */
[----:B------:R-:W-:Y:S01]  /*14360*/  FADD.FTZ R59, R59, R134 ;  /* 0x000000863b3b7221 */ /* 0x000fe20000010000 */
[----:B---3--:R-:W-:Y:S01]  /*14370*/  HMMA.16816.F32 R20, R40, R44, R20 ;  /* 0x0000002c2814723c */ /* 0x008fe20000001814 */
[----:B------:R-:W-:Y:S01]  /*14380*/  FADD.FTZ R108, R57, R108 ;  /* 0x0000006c396c7221 */ /* 0x000fe20000010000 */
[----:B------:R-:W-:Y:S01]  /*14390*/  MUFU.EX2 R116, R116 ;  /* 0x0000007400747308 */ /* 0x000fe20000000800 */
[----:B------:R-:W-:-:S02]  /*143a0*/  FFMA.FTZ R190, R67, c[0x0][0x23c], -R105 ;  /* 0x00008f0043be7a23 */ /* 0x000fc40000010869 */
[----:B------:R-:W-:Y:S02]  /*143b0*/  FADD.FTZ R111, R111, R108 ;  /* 0x0000006c6f6f7221 */ /* 0x000fe40000010000 */
[----:B------:R-:W-:Y:S01]  /*143c0*/  FFMA.FTZ R57, R58, c[0x0][0x23c], -R51 ;  /* 0x00008f003a397a23 */ /* 0x000fe20000010833 */
[C---:B------:R-:W-:Y:S01]  /*143d0*/  HMMA.16816.F32 R24, R40.reuse, R46, R24 ;  /* 0x0000002e2818723c */ /* 0x040fe20000001818 */
[----:B------:R-:W2:Y:S01]  /*143e0*/  LDSM.16.MT88.4 R44, [R164+0x7000] ;  /* 0x00700000a42c783b */ /* 0x000ea20000004200 */
[----:B------:R-:W-:Y:S01]  /*143f0*/  MUFU.EX2 R121, R121 ;  /* 0x0000007900797308 */ /* 0x000fe20000000800 */
[----:B------:R-:W-:Y:S02]  /*14400*/  FADD.FTZ R2, R2, R111 ;  /* 0x0000006f02027221 */ /* 0x000fe40000010000 */
[--C-:B------:R-:W-:Y:S02]  /*14410*/  FFMA.FTZ R189, R50, c[0x0][0x23c], -R51.reuse ;  /* 0x00008f0032bd7a23 */ /* 0x100fe40000010833 */
[----:B------:R-:W-:Y:S01]  /*14420*/  FADD.FTZ R113, R113, R2 ;  /* 0x0000000271717221 */ /* 0x000fe20000010000 */
[----:B------:R-:W-:Y:S01]  /*14430*/  HMMA.16816.F32 R4, R40, R60, R4 ;  /* 0x0000003c2804723c */ /* 0x000fe20000001804 */
[----:B------:R-:W-:Y:S01]  /*14440*/  FFMA.FTZ R2, R49, c[0x0][0x23c], -R51 ;  /* 0x00008f0031027a23 */ /* 0x000fe20000010833 */
[----:B------:R-:W-:Y:S01]  /*14450*/  MUFU.EX2 R64, R64 ;  /* 0x0000004000407308 */ /* 0x000fe20000000800 */
[----:B------:R-:W-:-:S04]  /*14460*/  FADD.FTZ R126, R126, R113 ;  /* 0x000000717e7e7221 */ /* 0x000fc80000010000 */
[--C-:B------:R-:W-:Y:S01]  /*14470*/  FFMA.FTZ R61, R216, c[0x0][0x23c], -R51.reuse ;  /* 0x00008f00d83d7a23 */ /* 0x100fe20000010833 */
[C---:B------:R-:W-:Y:S01]  /*14480*/  HMMA.16816.F32 R8, R40.reuse, R62, R8 ;  /* 0x0000003e2808723c */ /* 0x040fe20000001808 */
[--C-:B------:R-:W-:Y:S01]  /*14490*/  FFMA.FTZ R60, R224, c[0x0][0x23c], -R51.reuse ;  /* 0x00008f00e03c7a23 */ /* 0x100fe20000010833 */
[----:B------:R-:W-:Y:S05]  /*144a0*/  MUFU.EX2 R67, R66 ;  /* 0x0000004200437308 */ /* 0x000fea0000000800 */
[--C-:B------:R-:W-:Y:S01]  /*144b0*/  FFMA.FTZ R63, R218, c[0x0][0x23c], -R51.reuse ;  /* 0x00008f00da3f7a23 */ /* 0x100fe20000010833 */
[C---:B----4-:R-:W-:Y:S01]  /*144c0*/  HMMA.16816.F32 R12, R40.reuse, R52, R12 ;  /* 0x00000034280c723c */ /* 0x050fe2000000180c */
[----:B------:R-:W-:Y:S01]  /*144d0*/  FFMA.FTZ R62, R226, c[0x0][0x23c], -R51 ;  /* 0x00008f00e23e7a23 */ /* 0x000fe20000010833 */
[----:B------:R-:W-:Y:S05]  /*144e0*/  MUFU.EX2 R61, R61 ;  /* 0x0000003d003d7308 */ /* 0x000fea0000000800 */
[--C-:B------:R-:W-:Y:S01]  /*144f0*/  FFMA.FTZ R53, R220, c[0x0][0x23c], -R105.reuse ;  /* 0x00008f00dc357a23 */ /* 0x100fe20000010869 */
[C---:B------:R-:W-:Y:S01]  /*14500*/  HMMA.16816.F32 R16, R40.reuse, R54, R16 ;  /* 0x000000362810723c */ /* 0x040fe20000001810 */
[--C-:B------:R-:W-:Y:S01]  /*14510*/  FFMA.FTZ R52, R222, c[0x0][0x23c], -R105.reuse ;  /* 0x00008f00de347a23 */ /* 0x100fe20000010869 */
[----:B------:R-:W-:Y:S05]  /*14520*/  MUFU.EX2 R63, R63 ;  /* 0x0000003f003f7308 */ /* 0x000fea0000000800 */
[--C-:B------:R-:W-:Y:S01]  /*14530*/  FFMA.FTZ R54, R230, c[0x0][0x23c], -R105.reuse ;  /* 0x00008f00e6367a23 */ /* 0x100fe20000010869 */
[C---:B-1----:R-:W-:Y:S01]  /*14540*/  HMMA.16816.F32 R28, R40.reuse, R36, R28 ;  /* 0x00000024281c723c */ /* 0x042fe2000000181c */
[----:B------:R-:W-:Y:S01]  /*14550*/  FFMA.FTZ R55, R228, c[0x0][0x23c], -R105 ;  /* 0x00008f00e4377a23 */ /* 0x000fe20000010869 */
[----:B------:R-:W1:Y:S06]  /*14560*/  MUFU.EX2 R53, R53 ;  /* 0x0000003500357308 */ /* 0x000e6c0000000800 */
[----:B------:R-:W-:Y:S01]  /*14570*/  HMMA.16816.F32 R32, R40, R38, R32 ;  /* 0x000000262820723c */ /* 0x000fe20000001820 */
[----:B------:R-:W3:Y:S01]  /*14580*/  LDSM.16.MT88.4 R40, [R162+0x7000] ;  /* 0x00700000a228783b */ /* 0x000ee20000004200 */
[----:B------:R-:W4:Y:S03]  /*14590*/  MUFU.EX2 R54, R54 ;  /* 0x0000003600367308 */ /* 0x000f260000000800 */
[----:B------:R-:W5:Y:S05]  /*145a0*/  LDSM.16.MT88.4 R36, [R161+0x7000] ;  /* 0x00700000a124783b */ /* 0x000f6a0000004200 */
[----:B------:R-:W-:Y:S01]  /*145b0*/  MUFU.EX2 R52, R52 ;  /* 0x0000003400347308 */ /* 0x000fe20000000800 */
[----:B-1----:R-:W-:-:S07]  /*145c0*/  FADD.FTZ R49, R53, R126 ;  /* 0x0000007e35317221 */ /* 0x002fce0000010000 */
[----:B------:R-:W1:Y:S01]  /*145d0*/  MUFU.EX2 R55, R55 ;  /* 0x0000003700377308 */ /* 0x000e620000000800 */
[C---:B----4-:R-:W-:Y:S01]  /*145e0*/  F2FP.PACK_AB R68, R54.reuse, R53 ;  /* 0x000000353644723e */ /* 0x050fe200000000ff */
[----:B------:R-:W-:-:S06]  /*145f0*/  FADD.FTZ R49, R54, R49 ;  /* 0x0000003136317221 */ /* 0x000fcc0000010000 */
[----:B------:R-:W4:Y:S08]  /*14600*/  MUFU.EX2 R62, R62 ;  /* 0x0000003e003e7308 */ /* 0x000f300000000800 */
[----:B------:R-:W2:Y:S01]  /*14610*/  MUFU.EX2 R60, R60 ;  /* 0x0000003c003c7308 */ /* 0x000ea20000000800 */
[----:B-1----:R-:W-:Y:S01]  /*14620*/  F2FP.PACK_AB R70, R55, R52 ;  /* 0x000000343746723e */ /* 0x002fe200000000ff */
[----:B------:R-:W-:-:S04]  /*14630*/  FADD.FTZ R52, R52, R49 ;  /* 0x0000003134347221 */ /* 0x000fc80000010000 */
[----:B------:R-:W-:Y:S01]  /*14640*/  FADD.FTZ R55, R55, R52 ;  /* 0x0000003437377221 */ /* 0x000fe20000010000 */
[----:B----4-:R-:W-:Y:S01]  /*14650*/  F2FP.PACK_AB R69, R62, R63 ;  /* 0x0000003f3e45723e */ /* 0x010fe200000000ff */
[----:B------:R-:W-:Y:S01]  /*14660*/  MUFU.EX2 R65, R65 ;  /* 0x0000004100417308 */ /* 0x000fe20000000800 */
[----:B--2---:R-:W-:-:S07]  /*14670*/  F2FP.PACK_AB R71, R60, R61 ;  /* 0x0000003d3c47723e */ /* 0x004fce00000000ff */
[----:B------:R-:W-:Y:S01]  /*14680*/  MUFU.EX2 R190, R190 ;  /* 0x000000be00be7308 */ /* 0x000fe20000000800 */
[C---:B------:R-:W-:Y:S01]  /*14690*/  HMMA.16816.F32 R96, R68.reuse, R44, R4 ;  /* 0x0000002c4460723c */ /* 0x040fe20000001804 */
[----:B------:R-:W1:Y:S06]  /*146a0*/  LDSM.16.MT88.4 R4, [R160+0x7000] ;  /* 0x00700000a004783b */ /* 0x000e6c0000004200 */
[----:B------:R-:W-:Y:S01]  /*146b0*/  MUFU.EX2 R57, R57 ;  /* 0x0000003900397308 */ /* 0x000fe20000000800 */
[--C-:B------:R-:W-:Y:S01]  /*146c0*/  FFMA.FTZ R44, R136, c[0x0][0x23c], -R51.reuse ;  /* 0x00008f00882c7a23 */ /* 0x100fe20000010833 */
[----:B---3--:R-:W-:Y:S01]  /*146d0*/  HMMA.16816.F32 R12, R68, R40, R12 ;  /* 0x00000028440c723c */ /* 0x008fe2000000180c */
[----:B------:R-:W-:-:S05]  /*146e0*/  FFMA.FTZ R45, R128, c[0x0][0x23c], -R51 ;  /* 0x00008f00802d7a23 */ /* 0x000fca0000010833 */
[----:B------:R-:W-:Y:S01]  /*146f0*/  MUFU.EX2 R2, R2 ;  /* 0x0000000200027308 */ /* 0x000fe20000000800 */
[----:B------:R-:W-:Y:S01]  /*14700*/  FFMA.FTZ R40, R202, c[0x0][0x23c], -R105 ;  /* 0x00008f00ca287a23 */ /* 0x000fe20000010869 */
[----:B------:R-:W-:Y:S01]  /*14710*/  HMMA.16816.F32 R16, R68, R42, R16 ;  /* 0x0000002a4410723c */ /* 0x000fe20000001810 */
[----:B------:R-:W-:-:S05]  /*14720*/  FFMA.FTZ R41, R200, c[0x0][0x23c], -R51 ;  /* 0x00008f00c8297a23 */ /* 0x000fca0000010833 */
[----:B------:R-:W-:Y:S01]  /*14730*/  MUFU.EX2 R44, R44 ;  /* 0x0000002c002c7308 */ /* 0x000fe20000000800 */
[--C-:B------:R-:W-:Y:S01]  /*14740*/  FFMA.FTZ R43, R204, c[0x0][0x23c], -R51.reuse ;  /* 0x00008f00cc2b7a23 */ /* 0x100fe20000010833 */
[----:B-----5:R-:W-:Y:S01]  /*14750*/  HMMA.16816.F32 R20, R68, R36, R20 ;  /* 0x000000244414723c */ /* 0x020fe20000001814 */
[----:B------:R-:W-:-:S05]  /*14760*/  FFMA.FTZ R42, R208, c[0x0][0x23c], -R51 ;  /* 0x00008f00d02a7a23 */ /* 0x000fca0000010833 */
[----:B------:R-:W-:Y:S01]  /*14770*/  MUFU.EX2 R40, R40 ;  /* 0x0000002800287308 */ /* 0x000fe20000000800 */
[--C-:B------:R-:W-:Y:S01]  /*14780*/  FFMA.FTZ R37, R214, c[0x0][0x23c], -R105.reuse ;  /* 0x00008f00d6257a23 */ /* 0x100fe20000010869 */
[----:B------:R-:W-:Y:S01]  /*14790*/  HMMA.16816.F32 R24, R68, R38, R24 ;  /* 0x000000264418723c */ /* 0x000fe20000001818 */
[----:B------:R-:W-:-:S05]  /*147a0*/  FFMA.FTZ R36, R210, c[0x0][0x23c], -R105 ;  /* 0x00008f00d2247a23 */ /* 0x000fca0000010869 */
[----:B------:R-:W-:Y:S01]  /*147b0*/  MUFU.EX2 R43, R43 ;  /* 0x0000002b002b7308 */ /* 0x000fe20000000800 */
[----:B------:R-:W-:Y:S01]  /*147c0*/  FFMA.FTZ R39, R212, c[0x0][0x23c], -R105 ;  /* 0x00008f00d4277a23 */ /* 0x000fe20000010869 */
[----:B------:R-:W-:Y:S01]  /*147d0*/  HMMA.16816.F32 R8, R68, R46, R8 ;  /* 0x0000002e4408723c */ /* 0x000fe20000001808 */
[----:B------:R-:W-:-:S05]  /*147e0*/  FFMA.FTZ R38, R206, c[0x0][0x23c], -R51 ;  /* 0x00008f00ce267a23 */ /* 0x000fca0000010833 */
[----:B------:R-:W2:Y:S01]  /*147f0*/  MUFU.EX2 R37, R37 ;  /* 0x0000002500257308 */ /* 0x000ea20000000800 */
[--C-:B------:R-:W-:Y:S01]  /*14800*/  FFMA.FTZ R47, R146, c[0x0][0x23c], -R51.reuse ;  /* 0x00008f00922f7a23 */ /* 0x100fe20000010833 */
[----:B-1----:R-:W-:Y:S01]  /*14810*/  HMMA.16816.F32 R28, R68, R4, R28 ;  /* 0x00000004441c723c */ /* 0x002fe2000000181c */
[----:B------:R-:W-:-:S05]  /*14820*/  FFMA.FTZ R46, R144, c[0x0][0x23c], -R51 ;  /* 0x00008f00902e7a23 */ /* 0x000fca0000010833 */
[----:B------:R-:W-:Y:S02]  /*14830*/  MUFU.EX2 R36, R36 ;  /* 0x0000002400247308 */ /* 0x000fe40000000800 */
[----:B------:R-:W-:Y:S06]  /*14840*/  HMMA.16816.F32 R68, R68, R6, R32 ;  /* 0x000000064444723c */ /* 0x000fec0000001820 */
[----:B------:R-:W1:Y:S01]  /*14850*/  MUFU.EX2 R39, R39 ;  /* 0x0000002700277308 */ /* 0x000e620000000800 */
[----:B--2---:R-:W-:Y:S01]  /*14860*/  F2FP.PACK_AB R4, R37, R40 ;  /* 0x000000282504723e */ /* 0x004fe200000000ff */
[----:B------:R-:W-:-:S02]  /*14870*/  FADD.FTZ R40, R40, R55 ;  /* 0x0000003728287221 */ /* 0x000fc40000010000 */
[--C-:B------:R-:W-:Y:S02]  /*14880*/  FFMA.FTZ R32, R188, c[0x0][0x23c], -R105.reuse ;  /* 0x00008f00bc207a23 */ /* 0x100fe40000010869 */
[--C-:B------:R-:W-:Y:S02]  /*14890*/  FFMA.FTZ R33, R198, c[0x0][0x23c], -R105.reuse ;  /* 0x00008f00c6217a23 */ /* 0x100fe40000010869 */
[----:B------:R-:W2:Y:S01]  /*148a0*/  MUFU.EX2 R42, R42 ;  /* 0x0000002a002a7308 */ /* 0x000ea20000000800 */
[--C-:B------:R-:W-:Y:S02]  /*148b0*/  FFMA.FTZ R34, R142, c[0x0][0x23c], -R105.reuse ;  /* 0x00008f008e227a23 */ /* 0x100fe40000010869 */
[----:B------:R-:W-:Y:S02]  /*148c0*/  FFMA.FTZ R35, R150, c[0x0][0x23c], -R105 ;  /* 0x00008f0096237a23 */ /* 0x000fe40000010869 */
[----:B------:R-:W-:-:S03]  /*148d0*/  FADD.FTZ R37, R37, R40 ;  /* 0x0000002825257221 */ /* 0x000fc60000010000 */
[----:B------:R-:W-:Y:S01]  /*148e0*/  MUFU.EX2 R41, R41 ;  /* 0x0000002900297308 */ /* 0x000fe20000000800 */
[----:B-1----:R-:W-:Y:S01]  /*148f0*/  F2FP.PACK_AB R6, R39, R36 ;  /* 0x000000242706723e */ /* 0x002fe200000000ff */
[----:B------:R-:W-:-:S04]  /*14900*/  FADD.FTZ R36, R36, R37 ;  /* 0x0000002524247221 */ /* 0x000fc80000010000 */
[----:B------:R-:W-:Y:S02]  /*14910*/  FADD.FTZ R39, R39, R36 ;  /* 0x0000002427277221 */ /* 0x000fe40000010000 */
        /* <DEDUP_REMOVED lines=33> */
[----:B-1----:R-:W-:Y:S01]  /*14b30*/  F2FP.PACK_AB R4, R33, R32 ;  /* 0x000000202104723e */ /* 0x002fe200000000ff */
[----:B------:R-:W-:-:S03]  /*14b40*/  FADD.FTZ R32, R32, R39 ;  /* 0x0000002720207221 */ /* 0x000fc60000010000 */
[----:B------:R-:W-:Y:S01]  /*14b50*/  MUFU.EX2 R26, R26 ;  /* 0x0000001a001a7308 */ /* 0x000fe20000000800 */
[----:B------:R-:W-:-:S07]  /*14b60*/  FADD.FTZ R33, R33, R32 ;  /* 0x0000002021217221 */ /* 0x000fce0000010000 */
[----:B------:R-:W1:Y:S01]  /*14b70*/  MUFU.EX2 R29, R29 ;  /* 0x0000001d001d7308 */ /* 0x000e620000000800 */
[----:B----4-:R-:W-:Y:S01]  /*14b80*/  F2FP.PACK_AB R6, R25, R24 ;  /* 0x000000181906723e */ /* 0x010fe200000000ff */
[----:B------:R-:W-:-:S04]  /*14b90*/  FADD.FTZ R24, R24, R33 ;  /* 0x0000002118187221 */ /* 0x000fc80000010000 */
[----:B------:R-:W-:Y:S02]  /*14ba0*/  FADD.FTZ R25, R25, R24 ;  /* 0x0000001819197221 */ /* 0x000fe40000010000 */
[----:B------:R-:W-:Y:S08]  /*14bb0*/  MUFU.EX2 R27, R27 ;  /* 0x0000001b001b7308 */ /* 0x000ff00000000800 */
[----:B------:R-:W4:Y:S01]  /*14bc0*/  MUFU.EX2 R28, R28 ;  /* 0x0000001c001c7308 */ /* 0x000f220000000800 */
[----:B-1----:R-:W-:-:S07]  /*14bd0*/  F2FP.PACK_AB R5, R29, R26 ;  /* 0x0000001a1d05723e */ /* 0x002fce00000000ff */
[----:B------:R-:W-:Y:S01]  /*14be0*/  MUFU.EX2 R30, R30 ;  /* 0x0000001e001e7308 */ /* 0x000fe20000000800 */
[----:B----4-:R-:W-:-:S07]  /*14bf0*/  F2FP.PACK_AB R7, R28, R27 ;  /* 0x0000001b1c07723e */ /* 0x010fce00000000ff */
[----:B------:R-:W1:Y:S01]  /*14c00*/  MUFU.EX2 R31, R31 ;  /* 0x0000001f001f7308 */ /* 0x000e620000000800 */
[C---:B---3--:R-:W-:Y:S08]  /*14c10*/  HMMA.16816.F32 R96, R4.reuse, R16, R96 ;  /* 0x000000100460723c */ /* 0x048ff00000001860 */
[C---:B------:R-:W-:Y:S01]  /*14c20*/  HMMA.16816.F32 R92, R4.reuse, R18, R92 ;  /* 0x00000012045c723c */ /* 0x040fe2000000185c */
[----:B------:R-:W3:Y:S07]  /*14c30*/  LDSM.16.MT88.4 R16, [R160+0x8000] ;  /* 0x00800000a010783b */ /* 0x000eee0000004200 */
[C---:B--2---:R-:W-:Y:S08]  /*14c40*/  HMMA.16816.F32 R80, R4.reuse, R8, R80 ;  /* 0x000000080450723c */ /* 0x044ff00000001850 */
[C---:B------:R-:W-:Y:S01]  /*14c50*/  HMMA.16816.F32 R76, R4.reuse, R10, R76 ;  /* 0x0000000a044c723c */ /* 0x040fe2000000184c */
[----:B------:R-:W2:Y:S07]  /*14c60*/  LDSM.16.MT88.4 R8, [R164+0x8800] ;  /* 0x00880000a408783b */ /* 0x000eae0000004200 */
[C---:B------:R-:W-:Y:S08]  /*14c70*/  HMMA.16816.F32 R88, R4.reuse, R12, R88 ;  /* 0x0000000c0458723c */ /* 0x040ff00000001858 */
[C---:B------:R-:W-:Y:S01]  /*14c80*/  HMMA.16816.F32 R84, R4.reuse, R14, R84 ;  /* 0x0000000e0454723c */ /* 0x040fe20000001854 */
[----:B------:R-:W4:Y:S07]  /*14c90*/  LDSM.16.MT88.4 R12, [R162+0x8800] ;  /* 0x00880000a20c783b */ /* 0x000f2e0000004200 */
[C---:B---3--:R-:W-:Y:S08]  /*14ca0*/  HMMA.16816.F32 R72, R4.reuse, R16, R72 ;  /* 0x000000100448723c */ /* 0x048ff00000001848 */
[----:B------:R-:W-:Y:S01]  /*14cb0*/  HMMA.16816.F32 R68, R4, R18, R68 ;  /* 0x000000120444723c */ /* 0x000fe20000001844 */
[----:B------:R-:W-:Y:S06]  /*14cc0*/  LDSM.16.MT88.4 R16, [R164+0x9000] ;  /* 0x00900000a410783b */ /* 0x000fec0000004200 */
[----:B------:R-:W-:Y:S01]  /*14cd0*/  F2FP.PACK_AB R4, R35, R34 ;  /* 0x000000222304723e */ /* 0x000fe200000000ff */
[----:B------:R-:W-:Y:S01]  /*14ce0*/  FADD.FTZ R34, R34, R25 ;  /* 0x0000001922227221 */ /* 0x000fe20000010000 */
[----:B------:R-:W-:-:S02]  /*14cf0*/  F2FP.PACK_AB R5, R47, R44 ;  /* 0x0000002c2f05723e */ /* 0x000fc400000000ff */
[----:B-1----:R-:W-:Y:S01]  /*14d00*/  F2FP.PACK_AB R6, R31, R30 ;  /* 0x0000001e1f06723e */ /* 0x002fe200000000ff */
[----:B------:R-:W-:Y:S01]  /*14d10*/  FADD.FTZ R35, R35, R34 ;  /* 0x0000002223237221 */ /* 0x000fe20000010000 */
[----:B------:R-:W-:-:S03]  /*14d20*/  F2FP.PACK_AB R7, R46, R45 ;  /* 0x0000002d2e07723e */ /* 0x000fc600000000ff */
[----:B------:R-:W-:-:S04]  /*14d30*/  FADD.FTZ R30, R30, R35 ;  /* 0x000000231e1e7221 */ /* 0x000fc80000010000 */
[C---:B--2---:R-:W-:Y:S08]  /*14d40*/  HMMA.16816.F32 R96, R4.reuse, R8, R96 ;  /* 0x000000080460723c */ /* 0x044ff00000001860 */
[C---:B------:R-:W-:Y:S01]  /*14d50*/  HMMA.16816.F32 R92, R4.reuse, R10, R92 ;  /* 0x0000000a045c723c */ /* 0x040fe2000000185c */
[----:B------:R-:W1:Y:S07]  /*14d60*/  LDSM.16.MT88.4 R8, [R160+0x8800] ;  /* 0x00880000a008783b */ /* 0x000e6e0000004200 */
[C---:B----4-:R-:W-:Y:S08]  /*14d70*/  HMMA.16816.F32 R88, R4.reuse, R12, R88 ;  /* 0x0000000c0458723c */ /* 0x050ff00000001858 */
[C---:B------:R-:W-:Y:S01]  /*14d80*/  HMMA.16816.F32 R84, R4.reuse, R14, R84 ;  /* 0x0000000e0454723c */ /* 0x040fe20000001854 */
[----:B------:R-:W2:Y:S07]  /*14d90*/  LDSM.16.MT88.4 R12, [R162+0x9000] ;  /* 0x00900000a20c783b */ /* 0x000eae0000004200 */
[C---:B------:R-:W-:Y:S01]  /*14da0*/  HMMA.16816.F32 R80, R4.reuse, R20, R80 ;  /* 0x000000140450723c */ /* 0x040fe20000001850 */
[----:B------:R-:W-:Y:S06]  /*14db0*/  MUFU.EX2 R20, R114 ;  /* 0x0000007200147308 */ /* 0x000fec0000000800 */
[--C-:B------:R-:W-:Y:S01]  /*14dc0*/  FFMA.FTZ R21, R110, c[0x0][0x23c], -R51.reuse ;  /* 0x00008f006e157a23 */ /* 0x100fe20000010833 */
[----:B------:R-:W-:Y:S01]  /*14dd0*/  HMMA.16816.F32 R76, R4, R22, R76 ;  /* 0x00000016044c723c */ /* 0x000fe2000000184c */
[----:B------:R-:W3:Y:S06]  /*14de0*/  MUFU.EX2 R23, R118 ;  /* 0x0000007600177308 */ /* 0x000eec0000000800 */
[----:B------:R-:W-:-:S02]  /*14df0*/  FFMA.FTZ R22, R112, c[0x0][0x23c], -R51 ;  /* 0x00008f0070167a23 */ /* 0x000fc40000010833 */
[----:B------:R-:W-:Y:S01]  /*14e00*/  MUFU.EX2 R21, R21 ;  /* 0x0000001500157308 */ /* 0x000fe20000000800 */
[C---:B-1----:R-:W-:Y:S07]  /*14e10*/  HMMA.16816.F32 R72, R4.reuse, R8, R72 ;  /* 0x000000080448723c */ /* 0x042fee0000001848 */
[----:B------:R-:W1:Y:S01]  /*14e20*/  MUFU.EX2 R22, R22 ;  /* 0x0000001600167308 */ /* 0x000e620000000800 */
[----:B------:R-:W-:Y:S01]  /*14e30*/  HMMA.16816.F32 R68, R4, R10, R68 ;  /* 0x0000000a0444723c */ /* 0x000fe20000001844 */
[----:B------:R-:W4:Y:S06]  /*14e40*/  LDSM.16.MT88.4 R8, [R161+0x9000] ;  /* 0x00900000a108783b */ /* 0x000f2c0000004200 */
[----:B------:R-:W-:-:S02]  /*14e50*/  F2FP.PACK_AB R4, R124, R119 ;  /* 0x000000777c04723e */ /* 0x000fc400000000ff */
[----:B---3--:R-:W-:Y:S02]  /*14e60*/  F2FP.PACK_AB R5, R23, R20 ;  /* 0x000000141705723e */ /* 0x008fe400000000ff */
[----:B------:R-:W-:Y:S02]  /*14e70*/  F2FP.PACK_AB R6, R121, R116 ;  /* 0x000000747906723e */ /* 0x000fe400000000ff */
[----:B-1----:R-:W-:-:S07]  /*14e80*/  F2FP.PACK_AB R7, R22, R21 ;  /* 0x000000151607723e */ /* 0x002fce00000000ff */
[C---:B--2---:R-:W-:Y:S07]  /*14e90*/  HMMA.16816.F32 R88, R4.reuse, R12, R88 ;  /* 0x0000000c0458723c */ /* 0x044fee0000001858 */
[----:B------:R-:W-:Y:S01]  /*14ea0*/  FADD.FTZ R12, R0, R59 ;  /* 0x0000003b000c7221 */ /* 0x000fe20000010000 */
[----:B------:R-:W-:Y:S01]  /*14eb0*/  HMMA.16816.F32 R96, R4, R16, R96 ;  /* 0x000000100460723c */ /* 0x000fe20000001860 */
[----:B------:R-:W1:Y:S02]  /*14ec0*/  MUFU.EX2 R0, R56 ;  /* 0x0000003800007308 */ /* 0x000e640000000800 */
[----:B------:R-:W-:-:S04]  /*14ed0*/  FADD.FTZ R117, R117, R12 ;  /* 0x0000000c75757221 */ /* 0x000fc80000010000 */
[----:B------:R-:W-:Y:S01]  /*14ee0*/  FADD.FTZ R117, R132, R117 ;  /* 0x0000007584757221 */ /* 0x000fe20000010000 */
[----:B------:R-:W-:Y:S01]  /*14ef0*/  HMMA.16816.F32 R92, R4, R18, R92 ;  /* 0x00000012045c723c */ /* 0x000fe2000000185c */
[----:B------:R-:W2:Y:S02]  /*14f00*/  LDSM.16.MT88.4 R16, [R160+0x9000] ;  /* 0x00900000a010783b */ /* 0x000ea40000004200 */
[----:B------:R-:W-:-:S04]  /*14f10*/  FADD.FTZ R130, R130, R117 ;  /* 0x0000007582827221 */ /* 0x000fc80000010000 */
[----:B------:R-:W-:Y:S01]  /*14f20*/  FADD.FTZ R130, R115, R130 ;  /* 0x0000008273827221 */ /* 0x000fe20000010000 */
[----:B------:R-:W-:Y:S01]  /*14f30*/  HMMA.16816.F32 R84, R4, R14, R84 ;  /* 0x0000000e0454723c */ /* 0x000fe20000001854 */
[----:B------:R-:W3:Y:S02]  /*14f40*/  LDSM.16.MT88.4 R12, [R164+0x9800] ;  /* 0x00980000a40c783b */ /* 0x000ee40000004200 */
[----:B------:R-:W-:-:S04]  /*14f50*/  FADD.FTZ R63, R63, R130 ;  /* 0x000000823f3f7221 */ /* 0x000fc80000010000 */
[----:B------:R-:W-:Y:S01]  /*14f60*/  FADD.FTZ R62, R62, R63 ;  /* 0x0000003f3e3e7221 */ /* 0x000fe20000010000 */
[----:B----4-:R-:W-:Y:S03]  /*14f70*/  HMMA.16816.F32 R80, R4, R8, R80 ;  /* 0x000000080450723c */ /* 0x010fe60000001850 */
[----:B------:R-:W-:-:S04]  /*14f80*/  FADD.FTZ R61, R61, R62 ;  /* 0x0000003e3d3d7221 */ /* 0x000fc80000010000 */
[----:B------:R-:W-:Y:S01]  /*14f90*/  FADD.FTZ R60, R60, R61 ;  /* 0x0000003d3c3c7221 */ /* 0x000fe20000010000 */
[----:B------:R-:W-:Y:S01]  /*14fa0*/  HMMA.16816.F32 R76, R4, R10, R76 ;  /* 0x0000000a044c723c */ /* 0x000fe2000000184c */
[----:B------:R-:W4:Y:S02]  /*14fb0*/  LDSM.16.MT88.4 R8, [R162+0x9800] ;  /* 0x00980000a208783b */ /* 0x000f240000004200 */
[----:B------:R-:W-:-:S04]  /*14fc0*/  FADD.FTZ R43, R43, R60 ;  /* 0x0000003c2b2b7221 */ /* 0x000fc80000010000 */
[----:B------:R-:W-:-:S04]  /*14fd0*/  FADD.FTZ R42, R42, R43 ;  /* 0x0000002b2a2a7221 */ /* 0x000fc80000010000 */
[----:B------:R-:W-:-:S04]  /*14fe0*/  FADD.FTZ R37, R41, R42 ;  /* 0x0000002a29257221 */ /* 0x000fc80000010000 */
[----:B------:R-:W-:Y:S01]  /*14ff0*/  FADD.FTZ R37, R38, R37 ;  /* 0x0000002526257221 */ /* 0x000fe20000010000 */
[----:B--2---:R-:W-:Y:S03]  /*15000*/  HMMA.16816.F32 R72, R4, R16, R72 ;  /* 0x000000100448723c */ /* 0x004fe60000001848 */
[----:B------:R-:W-:-:S04]  /*15010*/  FADD.FTZ R26, R26, R37 ;  /* 0x000000251a1a7221 */ /* 0x000fc80000010000 */
[----:B------:R-:W-:Y:S01]  /*15020*/  FADD.FTZ R26, R29, R26 ;  /* 0x0000001a1d1a7221 */ /* 0x000fe20000010000 */
[----:B------:R-:W-:Y:S01]  /*15030*/  HMMA.16816.F32 R68, R4, R18, R68 ;  /* 0x000000120444723c */ /* 0x000fe20000001844 */
[----:B------:R-:W2:Y:S06]  /*15040*/  LDSM.16.MT88.4 R16, [R161+0x9800] ;  /* 0x00980000a110783b */ /* 0x000eac0000004200 */
[----:B------:R-:W-:Y:S02]  /*15050*/  F2FP.PACK_AB R4, R67, R64 ;  /* 0x000000404304723e */ /* 0x000fe400000000ff */
[----:B-1----:R-:W-:-:S02]  /*15060*/  F2FP.PACK_AB R5, R57, R0 ;  /* 0x000000003905723e */ /* 0x002fc400000000ff */
[----:B------:R-:W-:Y:S02]  /*15070*/  F2FP.PACK_AB R6, R190, R65 ;  /* 0x00000041be06723e */ /* 0x000fe400000000ff */
[----:B------:R-:W-:-:S07]  /*15080*/  F2FP.PACK_AB R7, R189, R2 ;  /* 0x00000002bd07723e */ /* 0x000fce00000000ff */
[C---:B---3--:R-:W-:Y:S08]  /*15090*/  HMMA.16816.F32 R96, R4.reuse, R12, R96 ;  /* 0x0000000c0460723c */ /* 0x048ff00000001860 */
[C---:B------:R-:W-:Y:S01]  /*150a0*/  HMMA.16816.F32 R92, R4.reuse, R14, R92 ;  /* 0x0000000e045c723c */ /* 0x040fe2000000185c */
[----:B------:R-:W1:Y:S07]  /*150b0*/  LDSM.16.MT88.4 R12, [R160+0x9800] ;  /* 0x00980000a00c783b */ /* 0x000e6e0000004200 */
[C---:B----4-:R-:W-:Y:S07]  /*150c0*/  HMMA.16816.F32 R88, R4.reuse, R8, R88 ;  /* 0x000000080458723c */ /* 0x050fee0000001858 */
[----:B------:R-:W-:Y:S01]  /*150d0*/  FADD.FTZ R9, R27, R26 ;  /* 0x0000001a1b097221 */ /* 0x000fe20000010000 */
[----:B------:R-:W-:Y:S03]  /*150e0*/  HMMA.16816.F32 R84, R4, R10, R84 ;  /* 0x0000000a0454723c */ /* 0x000fe60000001854 */
[----:B------:R-:W-:-:S04]  /*150f0*/  FADD.FTZ R9, R28, R9 ;  /* 0x000000091c097221 */ /* 0x000fc80000010000 */
[----:B------:R-:W-:Y:S01]  /*15100*/  FADD.FTZ R8, R44, R9 ;  /* 0x000000092c087221 */ /* 0x000fe20000010000 */
[----:B--2---:R-:W-:Y:S03]  /*15110*/  HMMA.16816.F32 R80, R4, R16, R80 ;  /* 0x000000100450723c */ /* 0x004fe60000001850 */
[----:B------:R-:W-:-:S04]  /*15120*/  FADD.FTZ R8, R47, R8 ;  /* 0x000000082f087221 */ /* 0x000fc80000010000 */
        /* <DEDUP_REMOVED lines=17> */
[----:B------:R-:W-:Y:S01]  /*15240*/  FADD.FTZ R57, R57, R0 ;  /* 0x0000000039397221 */ /* 0x000fe20000010000 */
[----:B------:R-:W-:Y:S01]  /*15250*/  MOV R0, R3 ;  /* 0x0000000300007202 */ /* 0x000fe20000000f00 */
[----:B------:R-:W-:Y:S02]  /*15260*/  FADD.FTZ R65, R65, R64 ;  /* 0x0000004041417221 */ /* 0x000fe40000010000 */
[----:B------:R-:W-:Y:S02]  /*15270*/  FADD.FTZ R2, R2, R57 ;  /* 0x0000003902027221 */ /* 0x000fe40000010000 */
[----:B------:R-:W-:Y:S02]  /*15280*/  FADD.FTZ R190, R190, R65 ;  /* 0x00000041bebe7221 */ /* 0x000fe40000010000 */
[----:B------:R-:W-:Y:S01]  /*15290*/  FADD.FTZ R189, R189, R2 ;  /* 0x00000002bdbd7221 */ /* 0x000fe20000010000 */
[----:B------:R-:W-:-:S02]  /*152a0*/  MOV R2, R48 ;  /* 0x0000003000027202 */ /* 0x000fc40000000f00 */
.L_x_6088:
[----:B------:R-:W-:-:S13]  /*152b0*/  LOP3.LUT P0, RZ, R178, 0x1, RZ, 0xc0, !PT ;  /* 0x00000001b2ff7812 */ /* 0x000fda000780c0ff */
[----:B------:R-:W-:Y:S05]  /*152c0*/  @!P0 BRA `(.L_x_6096) ;  /* 0x00003d8000008947 */ /* 0x000fea0003800000 */
[----:B------:R-:W-:Y:S01]  /*152d0*/  IMAD.MOV.U32 R188, RZ, RZ, c[0x0][0x1a0] ;  /* 0x00006800ffbc7624 */ /* 0x000fe200078e00ff */
[----:B------:R-:W-:Y:S02]  /*152e0*/  MOV R103, R0 ;  /* 0x0000000000677202 */ /* 0x000fe40000000f00 */
[----:B------:R-:W-:Y:S01]  /*152f0*/  MOV R105, R2 ;  /* 0x0000000200697202 */ /* 0x000fe20000000f00 */
[----:B------:R-:W-:-:S05]  /*15300*/  IMAD.U32 R187, R188, -0x80, RZ ;  /* 0xffffff80bcbb7824 */ /* 0x000fca00078e00ff */
[----:B------:R-:W-:Y:S02]  /*15310*/  SHF.R.S32.HI R186, RZ, 0x1f, R187 ;  /* 0x0000001fffba7819 */ /* 0x000fe400000114bb */
.L_x_6100:
[----:B------:R-:W-:Y:S04]  /*15320*/  DEPBAR.LE SB0, 0x0 ;  /* 0x000080000000791a */ /* 0x000fe80000000000 */
[----:B------:R-:W-:Y:S01]  /*15330*/  BAR.SYNC.DEFER_BLOCKING 0x0 ;  /* 0x0000000000007b1d */ /* 0x000fe20000010000 */
[----:B------:R-:W-:Y:S01]  /*15340*/  LOP3.LUT P6, RZ, R178, 0x8, RZ, 0xc0, !PT ;  /* 0x00000008b2ff7812 */ /* 0x000fe200078cc0ff */
        /* <DEDUP_REMOVED lines=63> */
.L_x_6097:
        /* <DEDUP_REMOVED lines=14> */
[C---:B------:R-:W-:Y:S02]  /*15820*/  @!P0 LEA.HI.X R2, R188.reuse, R9, R2, 0x5, P1 ;  /* 0x00000009bc028211 */ /* 0x040fe400008f2c02 */
        /* <DEDUP_REMOVED lines=11> */
[----:B------:R-:W-:Y:S01]  /*158e0*/  @!P0 IMAD.WIDE.U32 R14, R188, 0x30, R14 ;  /* 0x00000030bc0e8825 */ /* 0x000fe200078e000e */
        /* <DEDUP_REMOVED lines=69> */
[----:B------:R-:W1:Y:S08]  /*15d40*/  LDSM.16.M88.4 R136, [R169+0x5000] ;  /* 0x00500000a988783b */ /* 0x000e700000000200 */
[----:B------:R-:W2:Y:S08]  /*15d50*/  LDSM.16.M88.4 R64, [R169+0x5800] ;  /* 0x00580000a940783b */ /* 0x000eb00000000200 */
[----:B------:R-:W-:Y:S08]  /*15d60*/  LDSM.16.M88.4 R140, [R168] ;  /* 0x00000000a88c783b */ /* 0x000ff00000000200 */
[----:B------:R-:W2:Y:S08]  /*15d70*/  LDSM.16.M88.4 R144, [R163+0x2000] ;  /* 0x00200000a390783b */ /* 0x000eb00000000200 */
[----:B------:R-:W3:Y:S08]  /*15d80*/  LDSM.16.M88.4 R148, [R163+0x2800] ;  /* 0x00280000a394783b */ /* 0x000ef00000000200 */
[----:B------:R-:W3:Y:S01]  /*15d90*/  LDSM.16.M88.4 R152, [R163+0x3000] ;  /* 0x00300000a398783b */ /* 0x000ee20000000200 */
[C---:B-1----:R-:W-:Y:S08]  /*15da0*/  HMMA.16816.F32 R4, R108.reuse, R112, RZ ;  /* 0x000000706c04723c */ /* 0x042ff000000018ff */
[C---:B------:R-:W-:Y:S01]  /*15db0*/  HMMA.16816.F32 R8, R108.reuse, R114, RZ ;  /* 0x000000726c08723c */ /* 0x040fe200000018ff */
[----:B------:R-:W-:Y:S07]  /*15dc0*/  LDSM.16.M88.4 R112, [R163+0x4000] ;  /* 0x00400000a370783b */ /* 0x000fee0000000200 */
        /* <DEDUP_REMOVED lines=221> */
[----:B------:R-:W-:Y:S04]  /*16ba0*/  IABS R0, c[0x0][0x2d0] ;  /* 0x0000b40000007a13 */ /* 0x000fe80000000000 */
[----:B------:R-:W2:Y:S10]  /*16bb0*/  I2F.RP R7, R0 ;  /* 0x0000000000077306 */ /* 0x000eb40000209400 */
[----:B--2---:R-:W2:Y:S02]  /*16bc0*/  MUFU.RCP R2, R7 ;  /* 0x0000000700027308 */ /* 0x004ea40000001000 */
[----:B--2---:R-:W-:Y:S01]  /*16bd0*/  IADD3 R10, R2, 0xffffffe, RZ ;  /* 0x0ffffffe020a7810 */ /* 0x004fe20007ffe0ff */
[----:B------:R-:W-:Y:S07]  /*16be0*/  IMAD.SHL.U32 R2, R184, 0x80, RZ ;  /* 0x00000080b8027824 */ /* 0x000fee00078e00ff */
[----:B------:R-:W2:Y:S01]  /*16bf0*/  F2I.FTZ.U32.TRUNC.NTZ R11, R10 ;  /* 0x0000000a000b7305 */ /* 0x000ea2000021f000 */
[C---:B------:R-:W-:Y:S02]  /*16c00*/  IADD3 R9, R2.reuse, -0x80, RZ ;  /* 0xffffff8002097810 */ /* 0x040fe40007ffe0ff */
[----:B------:R-:W-:Y:S02]  /*16c10*/  IABS R6, R2 ;  /* 0x0000000200067213 */ /* 0x000fe40000000000 */
[----:B------:R-:W-:Y:S02]  /*16c20*/  LOP3.LUT R2, R2, c[0x0][0x2d0], RZ, 0x3c, !PT ;  /* 0x0000b40002027a12 */ /* 0x000fe400078e3cff */
[----:B------:R-:W-:Y:S02]  /*16c30*/  IABS R4, R9 ;  /* 0x0000000900047213 */ /* 0x000fe40000000000 */
        /* <DEDUP_REMOVED lines=49> */
.L_x_6099:
[----:B------:R2:W-:Y:S01]  /*16f50*/  @P0 STS.128 [R179+0x2000], RZ ;  /* 0x002000ffb3000388 */ /* 0x0005e20000000c00 */
[C---:B------:R-:W-:Y:S01]  /*16f60*/  LEA R22, P4, R4.reuse, R182, 0x1 ;  /* 0x000000b604167211 */ /* 0x040fe200078808ff */
[----:B------:R-:W-:Y:S01]  /*16f70*/  @!P0 IMAD.MOV.U32 R6, RZ, RZ, c[0x0][0x19c] ;  /* 0x00006700ff068624 */ /* 0x000fe200078e00ff */
[-C--:B------:R-:W-:Y:S01]  /*16f80*/  @!P0 LEA R11, P1, R21, R4.reuse, 0x6 ;  /* 0x00000004150b8211 */ /* 0x080fe200078230ff */
[----:B------:R-:W-:Y:S01]  /*16f90*/  @!P0 IMAD.MOV.U32 R2, RZ, RZ, c[0x0][0x19c] ;  /* 0x00006700ff028624 */ /* 0x000fe200078e00ff */
[--C-:B------:R-:W-:Y:S01]  /*16fa0*/  LEA.HI.X R23, R4, R183, R5.reuse, 0x1, P4 ;  /* 0x000000b704177211 */ /* 0x100fe200020f0c05 */
[----:B------:R-:W-:Y:S01]  /*16fb0*/  @!P0 IMAD.MOV.U32 R16, RZ, RZ, R4 ;  /* 0x000000ffff108224 */ /* 0x000fe200078e0004 */
[-C--:B------:R-:W-:Y:S01]  /*16fc0*/  @!P0 IADD3 R7, P3, R175, R4.reuse, RZ ;  /* 0x00000004af078210 */ /* 0x080fe20007f7e0ff */
[--C-:B------:R-:W-:Y:S01]  /*16fd0*/  @!P0 IMAD.MOV.U32 R17, RZ, RZ, R5.reuse ;  /* 0x000000ffff118224 */ /* 0x100fe200078e0005 */
[-C--:B------:R-:W-:Y:S01]  /*16fe0*/  @!P0 MOV R14, R4.reuse ;  /* 0x00000004000e8202 */ /* 0x080fe20000000f00 */
[----:B------:R-:W-:Y:S01]  /*16ff0*/  @!PT LDS RZ, [RZ] ;  /* 0x00000000fffff984 */ /* 0x000fe20000000800 */
[----:B------:R-:W-:Y:S01]  /*17000*/  @!PT LDS RZ, [RZ] ;  /* 0x00000000fffff984 */ /* 0x000fe20000000800 */
[----:B------:R-:W-:Y:S01]  /*17010*/  @!PT LDS RZ, [RZ] ;  /* 0x00000000fffff984 */ /* 0x000fe20000000800 */
[----:B------:R2:W-:Y:S01]  /*17020*/  @!P0 LDGSTS.E.BYPASS.LTC128B.128 [R179+0x2000], [R22.64] ;  /* 0x0200000016b38fae */ /* 0x0005e2000b901d46 */
[C---:B------:R-:W-:Y:S01]  /*17030*/  @!P0 LEA R9, P2, R21.reuse, R4, 0x5 ;  /* 0x0000000415098211 */ /* 0x040fe200078428ff */
[--C-:B------:R-:W-:Y:S01]  /*17040*/  @!P0 IMAD.MOV.U32 R15, RZ, RZ, R5.reuse ;  /* 0x000000ffff0f8224 */ /* 0x100fe200078e0005 */
[-C--:B------:R-:W-:Y:S01]  /*17050*/  @!P0 LEA.HI.X R6, R21, R5.reuse, R6, 0x6, P1 ;  /* 0x0000000515068211 */ /* 0x080fe200008f3406 */
[----:B------:R2:W-:Y:S01]  /*17060*/  @P0 STS.128 [R179+0x2800], RZ ;  /* 0x002800ffb3000388 */ /* 0x0005e20000000c00 */
[-C--:B------:R-:W-:Y:S01]  /*17070*/  @!P0 LEA R20, P1, R7, R182.reuse, 0x1 ;  /* 0x000000b607148211 */ /* 0x080fe200078208ff */
[----:B------:R-:W-:Y:S01]  /*17080*/  @!P0 IMAD.MOV.U32 R12, RZ, RZ, R4 ;  /* 0x000000ffff0c8224 */ /* 0x000fe200078e0004 */
[-C--:B------:R-:W-:Y:S01]  /*17090*/  @!P0 IADD3.X R0, R174, R5.reuse, RZ, P3, !PT ;  /* 0x00000005ae008210 */ /* 0x080fe20001ffe4ff */
[--C-:B------:R-:W-:Y:S01]  /*170a0*/  @!P0 IMAD.MOV.U32 R13, RZ, RZ, R5.reuse ;  /* 0x000000ffff0d8224 */ /* 0x100fe200078e0005 */
[C---:B------:R-:W-:Y:S01]  /*170b0*/  @!P0 LEA.HI.X R2, R21.reuse, R5, R2, 0x5, P2 ;  /* 0x0000000515028211 */ /* 0x040fe200010f2c02 */
[----:B------:R-:W-:Y:S01]  /*170c0*/  @!P0 IMAD.WIDE.U32 R18, R21, 0x30, R4 ;  /* 0x0000003015128825 */ /* 0x000fe200078e0004 */
[-C--:B------:R-:W-:Y:S03]  /*170d0*/  @!P0 LEA R8, P2, R9, R182.reuse, 0x1 ;  /* 0x000000b609088211 */ /* 0x080fe600078408ff */
[----:B------:R-:W-:Y:S01]  /*170e0*/  @!P0 IMAD.WIDE.U32 R16, R21, 0x50, R16 ;  /* 0x0000005015108825 */ /* 0x000fe200078e0010 */
[-C--:B------:R-:W-:Y:S03]  /*170f0*/  @!P0 LEA.HI.X R9, R9, R183.reuse, R2, 0x1, P2 ;  /* 0x000000b709098211 */ /* 0x080fe600010f0c02 */
[C---:B------:R-:W-:Y:S04]  /*17100*/  @!P0 IMAD.WIDE.U32 R14, R21.reuse, 0x60, R14 ;  /* 0x00000060150e8825 */ /* 0x040fe800078e000e */
[----:B------:R-:W-:Y:S01]  /*17110*/  @!P0 IMAD.WIDE.U32 R12, R21, 0x70, R12 ;  /* 0x00000070150c8825 */ /* 0x000fe200078e000c */
[-C--:B------:R-:W-:Y:S02]  /*17120*/  @!P0 LEA.HI.X R21, R7, R183.reuse, R0, 0x1, P1 ;  /* 0x000000b707158211 */ /* 0x080fe400008f0c00 */
        /* <DEDUP_REMOVED lines=21> */
[----:B------:R-:W-:Y:S01]  /*17280*/  @!P0 IMAD.MOV.U32 R0, RZ, RZ, c[0x0][0x19c] ;  /* 0x00006700ff008624 */ /* 0x000fe200078e00ff */
[----:B------:R-:W-:Y:S01]  /*17290*/  @!P0 LEA R10, P1, R12, R182, 0x1 ;  /* 0x000000b60c0a8211 */ /* 0x000fe200078208ff */
[----:B------:R-:W-:Y:S01]  /*172a0*/  @!P0 IMAD.MOV.U32 R2, RZ, RZ, c[0x0][0x19c] ;  /* 0x00006700ff028624 */ /* 0x000fe200078e00ff */
[----:B------:R-:W-:Y:S01]  /*172b0*/  @!PT LDS RZ, [RZ] ;  /* 0x00000000fffff984 */ /* 0x000fe20000000800 */
[----:B------:R-:W-:Y:S01]  /*172c0*/  @!PT LDS RZ, [RZ] ;  /* 0x00000000fffff984 */ /* 0x000fe20000000800 */
[----:B------:R-:W-:Y:S01]  /*172d0*/  @!PT LDS RZ, [RZ] ;  /* 0x00000000fffff984 */ /* 0x000fe20000000800 */
[----:B------:R2:W-:Y:S01]  /*172e0*/  @!P0 LDGSTS.E.BYPASS.LTC128B.128 [R179+0x3800], [R26.64] ;  /* 0x038000001ab38fae */ /* 0x0005e2000b901d46 */
[----:B------:R-:W-:Y:S01]  /*172f0*/  @!P0 IMAD R7, R0, 0x50, RZ ;  /* 0x0000005000078824 */ /* 0x000fe200078e02ff */
[-C--:B------:R-:W-:Y:S01]  /*17300*/  @!P0 LEA.HI.X R5, R14, R183.reuse, R11, 0x1, P2 ;  /* 0x000000b70e058211 */ /* 0x080fe200010f0c0b */
[----:B------:R-:W-:Y:S01]  /*17310*/  @!P0 IMAD R19, R2, 0x70, RZ ;  /* 0x0000007002138824 */ /* 0x000fe200078e02ff */
[----:B------:R2:W-:Y:S01]  /*17320*/  @P0 STS.128 [R179+0x4000], RZ ;  /* 0x004000ffb3000388 */ /* 0x0005e20000000c00 */
[----:B------:R-:W-:Y:S01]  /*17330*/  @!P0 IMAD.IADD R7, R7, 0x1, R17 ;  /* 0x0000000107078824 */ /* 0x000fe200078e0211 */
[----:B------:R-:W-:Y:S01]  /*17340*/  MOV R182, R22 ;  /* 0x0000001600b67202 */ /* 0x000fe20000000f00 */
[----:B------:R-:W-:Y:S01]  /*17350*/  @!P0 IMAD.IADD R19, R19, 0x1, R13 ;  /* 0x0000000113138824 */ /* 0x000fe200078e020d */
[----:B------:R-:W-:Y:S01]  /*17360*/  @!PT LDS RZ, [RZ] ;  /* 0x00000000fffff984 */ /* 0x000fe20000000800 */
[----:B------:R-:W-:Y:S01]  /*17370*/  @!PT LDS RZ, [RZ] ;  /* 0x00000000fffff984 */ /* 0x000fe20000000800 */
[----:B------:R-:W-:Y:S01]  /*17380*/  @!PT LDS RZ, [RZ] ;  /* 0x00000000fffff984 */ /* 0x000fe20000000800 */
[----:B------:R2:W-:Y:S02]  /*17390*/  @!P0 LDGSTS.E.BYPASS.LTC128B.128 [R179+0x4000], [R24.64] ;  /* 0x0400000018b38fae */ /* 0x0005e4000b901d46 */
[-C--:B------:R-:W-:Y:S02]  /*173a0*/  @!P0 LEA.HI.X R7, R16, R183.reuse, R7, 0x1, P3 ;  /* 0x000000b710078211 */ /* 0x080fe400018f0c07 */
        /* <DEDUP_REMOVED lines=18> */
.L_x_6098:
        /* <DEDUP_REMOVED lines=103> */
[----:B------:R-:W-:Y:S02]  /*17b40*/  FFMA.FTZ R65, R225, c[0x0][0x23c], -R110 ;  /* 0x00008f00e1417a23 */ /* 0x000fe4000001086e */
[----:B------:R-:W-:Y:S02]  /*17b50*/  FFMA.FTZ R67, R230, c[0x0][0x23c], -R39 ;  /* 0x00008f00e6437a23 */ /* 0x000fe40000010827 */
        /* <DEDUP_REMOVED lines=12> */
[C---:B---3--:R-:W-:Y:S02]  /*17c20*/  FFMA.FTZ R85, R37.reuse, R190, R57 ;  /* 0x000000be25557223 */ /* 0x048fe40000010039 */
[C---:B------:R-:W-:Y:S02]  /*17c30*/  FMUL.FTZ R6, R38.reuse, R98 ;  /* 0x0000006226067220 */ /* 0x040fe40000410000 */
[C---:B------:R-:W-:Y:S01]  /*17c40*/  FMUL.FTZ R7, R38.reuse, R99 ;  /* 0x0000006326077220 */ /* 0x040fe20000410000 */
[----:B------:R-:W3:Y:S01]  /*17c50*/  MUFU.EX2 R109, R109 ;  /* 0x0000006d006d7308 */ /* 0x000ee20000000800 */
[C---:B------:R-:W-:Y:S02]  /*17c60*/  FMUL.FTZ R24, R37.reuse, R76 ;  /* 0x0000004c25187220 */ /* 0x040fe40000410000 */
[----:B------:R-:W-:Y:S01]  /*17c70*/  FMUL.FTZ R26, R38, R78 ;  /* 0x0000004e261a7220 */ /* 0x000fe20000410000 */
[----:B-1----:R-:W-:Y:S01]  /*17c80*/  F2FP.PACK_AB R40, R112, R57 ;  /* 0x000000397028723e */ /* 0x002fe200000000ff */
[C---:B------:R-:W-:Y:S02]  /*17c90*/  FMUL.FTZ R32, R37.reuse, R68 ;  /* 0x0000004425207220 */ /* 0x040fe40000410000 */
[C---:B------:R-:W-:Y:S02]  /*17ca0*/  FMUL.FTZ R33, R37.reuse, R69 ;  /* 0x0000004525217220 */ /* 0x040fe40000410000 */
[C---:B------:R-:W-:Y:S01]  /*17cb0*/  FMUL.FTZ R34, R38.reuse, R70 ;  /* 0x0000004626227220 */ /* 0x040fe20000410000 */
[----:B------:R-:W-:Y:S01]  /*17cc0*/  MUFU.EX2 R111, R111 ;  /* 0x0000006f006f7308 */ /* 0x000fe20000000800 */
[C---:B------:R-:W-:Y:S02]  /*17cd0*/  FMUL.FTZ R35, R38.reuse, R71 ;  /* 0x0000004726237220 */ /* 0x040fe40000410000 */
[C---:B------:R-:W-:Y:S02]  /*17ce0*/  FMUL.FTZ R16, R37.reuse, R84 ;  /* 0x0000005425107220 */ /* 0x040fe40000410000 */
[----:B--2---:R-:W-:Y:S02]  /*17cf0*/  FFMA.FTZ R78, R38, R189, R56 ;  /* 0x000000bd264e7223 */ /* 0x004fe40000010038 */
[----:B------:R-:W-:Y:S02]  /*17d00*/  FMUL.FTZ R25, R37, R77 ;  /* 0x0000004d25197220 */ /* 0x000fe40000410000 */
[--C-:B------:R-:W-:Y:S01]  /*17d10*/  FFMA.FTZ R77, R224, c[0x0][0x23c], -R39.reuse ;  /* 0x00008f00e04d7a23 */ /* 0x100fe20000010827 */
[----:B------:R-:W1:Y:S01]  /*17d20*/  MUFU.EX2 R108, R108 ;  /* 0x0000006c006c7308 */ /* 0x000e620000000800 */
[----:B------:R-:W-:Y:S02]  /*17d30*/  FMUL.FTZ R27, R38, R79 ;  /* 0x0000004f261b7220 */ /* 0x000fe40000410000 */
[----:B------:R-:W-:Y:S01]  /*17d40*/  FFMA.FTZ R79, R211, c[0x0][0x23c], -R110 ;  /* 0x00008f00d34f7a23 */ /* 0x000fe2000001086e */
[C---:B---3--:R-:W-:Y:S01]  /*17d50*/  F2FP.PACK_AB R41, R109.reuse, R56 ;  /* 0x000000386d29723e */ /* 0x048fe200000000ff */
[----:B------:R-:W-:Y:S01]  /*17d60*/  FADD.FTZ R78, R109, R78 ;  /* 0x0000004e6d4e7221 */ /* 0x000fe20000010000 */
[----:B------:R-:W-:Y:S01]  /*17d70*/  LDSM.16.MT88.4 R56, [R160+0x8000] ;  /* 0x00800000a038783b */ /* 0x000fe20000004200 */
        /* <DEDUP_REMOVED lines=22> */
[----:B------:R-:W-:Y:S02]  /*17ee0*/  FFMA.FTZ R124, R153, c[0x0][0x23c], -R110 ;  /* 0x00008f00997c7a23 */ /* 0x000fe4000001086e */
[--C-:B------:R-:W-:Y:S01]  /*17ef0*/  FFMA.FTZ R125, R194, c[0x0][0x23c], -R39.reuse ;  /* 0x00008f00c27d7a23 */ /* 0x100fe20000010827 */
[----:B--2---:R-:W-:Y:S01]  /*17f00*/  F2FP.PACK_AB R43, R66, R103 ;  /* 0x00000067422b723e */ /* 0x004fe200000000ff */
        /* <DEDUP_REMOVED lines=23> */
[----:B------:R-:W1:Y:S01]  /*18080*/  MUFU.EX2 R77, R77 ;  /* 0x0000004d004d7308 */ /* 0x000e620000000800 */
        /* <DEDUP_REMOVED lines=10> */
[----:B------:R-:W2:Y:S01]  /*18130*/  MUFU.EX2 R81, R81 ;  /* 0x0000005100517308 */ /* 0x000ea20000000800 */
        /* <DEDUP_REMOVED lines=9> */
[C---:B------:R-:W-:Y:S01]  /*181d0*/  HMMA.16816.F32 R28, R40.reuse, R44, R28 ;  /* 0x0000002c281c723c */ /* 0x040fe2000000181c */
[----:B------:R-:W3:Y:S02]  /*181e0*/  MUFU.EX2 R72, R72 ;  /* 0x0000004800487308 */ /* 0x000ee40000000800 */
[--C-:B------:R-:W-:Y:S02]  /*181f0*/  FFMA.FTZ R37, R155, c[0x0][0x23c], -R110.reuse ;  /* 0x00008f009b257a23 */ /* 0x100fe4000001086e */
[--C-:B------:R-:W-:Y:S02]  /*18200*/  FFMA.FTZ R109, R147, c[0x0][0x23c], -R110.reuse ;  /* 0x00008f00936d7a23 */ /* 0x100fe4000001086e */
[--C-:B------:R-:W-:Y:S01]  /*18210*/  FFMA.FTZ R130, R145, c[0x0][0x23c], -R110.reuse ;  /* 0x00008f0091827a23 */ /* 0x100fe2000001086e */
[----:B------:R-:W-:Y:S01]  /*18220*/  HMMA.16816.F32 R32, R40, R46, R32 ;  /* 0x0000002e2820723c */ /* 0x000fe20000001820 */
[----:B------:R-:W4:Y:S02]  /*18230*/  LDSM.16.MT88.4 R44, [R161+0x6800] ;  /* 0x00680000a12c783b */ /* 0x000f240000004200 */
[----:B------:R-:W5:Y:S01]  /*18240*/  MUFU.EX2 R68, R68 ;  /* 0x0000004400447308 */ /* 0x000f620000000800 */
[----:B------:R-:W-:Y:S02]  /*18250*/  FFMA.FTZ R132, R146, c[0x0][0x23c], -R39 ;  /* 0x00008f0092847a23 */ /* 0x000fe40000010827 */
[----:B------:R-:W-:Y:S01]  /*18260*/  FADD.FTZ R66, R66, R103 ;  /* 0x0000006742427221 */ /* 0x000fe20000010000 */
[----:B-1----:R-:W-:Y:S01]  /*18270*/  F2FP.PACK_AB R43, R77, R76 ;  /* 0x0000004c4d2b723e */ /* 0x002fe200000000ff */
[----:B------:R-:W-:Y:S01]  /*18280*/  FFMA.FTZ R131, R143, c[0x0][0x23c], -R110 ;  /* 0x00008f008f837a23 */ /* 0x000fe2000001086e */
[----:B------:R-:W-:Y:S03]  /*18290*/  F2FP.PACK_AB R40, R65, R60 ;  /* 0x0000003c4128723e */ /* 0x000fe600000000ff */
[----:B------:R-:W-:Y:S01]  /*182a0*/  F2FP.PACK_AB R41, R64, R67 ;  /* 0x000000434029723e */ /* 0x000fe200000000ff */
[----:B------:R-:W-:Y:S01]  /*182b0*/  MUFU.EX2 R70, R70 ;  /* 0x0000004600467308 */ /* 0x000fe20000000800 */
[----:B--2---:R-:W-:Y:S01]  /*182c0*/  F2FP.PACK_AB R42, R81, R84 ;  /* 0x00000054512a723e */ /* 0x004fe200000000ff */
[----:B------:R-:W-:Y:S01]  /*182d0*/  FADD.FTZ R67, R67, R66 ;  /* 0x0000004243437221 */ /* 0x000fe20000010000 */
[----:B------:R-:W-:Y:S01]  /*182e0*/  MOV R103, R0 ;  /* 0x0000000000677202 */ /* 0x000fe20000000f00 */
[--C-:B------:R-:W-:Y:S02]  /*182f0*/  FFMA.FTZ R134, R144, c[0x0][0x23c], -R110.reuse ;  /* 0x00008f0090867a23 */ /* 0x100fe4000001086e */
[----:B------:R-:W-:Y:S02]  /*18300*/  FADD.FTZ R67, R64, R67 ;  /* 0x0000004340437221 */ /* 0x000fe40000010000 */
        /* <DEDUP_REMOVED lines=8> */
[--C-:B------:R-:W-:Y:S02]  /*18390*/  FFMA.FTZ R61, R61, c[0x0][0x23c], -R110.reuse ;  /* 0x00008f003d3d7a23 */ /* 0x100fe4000001086e */
[----:B------:R-:W-:Y:S01]  /*183a0*/  FFMA.FTZ R110, R63, c[0x0][0x23c], -R110 ;  /* 0x00008f003f6e7a23 */ /* 0x000fe2000001086e */
[C---:B------:R-:W-:Y:S06]  /*183b0*/  HMMA.16816.F32 R12, R40.reuse, R52, R12 ;  /* 0x00000034280c723c */ /* 0x040fec000000180c */
[----:B------:R-:W2:Y:S02]  /*183c0*/  MUFU.EX2 R73, R73 ;  /* 0x0000004900497308 */ /* 0x000ea40000000800 */
[C---:B------:R-:W-:Y:S01]  /*183d0*/  HMMA.16816.F32 R16, R40.reuse, R54, R16 ;  /* 0x000000362810723c */ /* 0x040fe20000001810 */
[----:B------:R-:W2:Y:S07]  /*183e0*/  LDSM.16.MT88.4 R52, [R164+0x7000] ;  /* 0x00700000a434783b */ /* 0x000eae0000004200 */
[C---:B----4-:R-:W-:Y:S01]  /*183f0*/  HMMA.16816.F32 R20, R40.reuse, R44, R20 ;  /* 0x0000002c2814723c */ /* 0x050fe20000001814 */
[----:B------:R-:W-:Y:S07]  /*18400*/  MUFU.EX2 R74, R74 ;  /* 0x0000004a004a7308 */ /* 0x000fee0000000800 */
[C---:B------:R-:W-:Y:S01]  /*18410*/  HMMA.16816.F32 R24, R40.reuse, R46, R24 ;  /* 0x0000002e2818723c */ /* 0x040fe20000001818 */
[----:B------:R-:W4:Y:S02]  /*18420*/  LDSM.16.MT88.4 R44, [R162+0x7000] ;  /* 0x00700000a22c783b */ /* 0x000f240000004200 */
[----:B------:R-:W2:Y:S05]  /*18430*/  MUFU.EX2 R75, R75 ;  /* 0x0000004b004b7308 */ /* 0x000eaa0000000800 */
[C---:B-1----:R-:W-:Y:S05]  /*18440*/  HMMA.16816.F32 R28, R40.reuse, R48, R28 ;  /* 0x00000030281c723c */ /* 0x042fea000000181c */
[----:B------:R-:W-:Y:S03]  /*18450*/  MUFU.EX2 R83, R83 ;  /* 0x0000005300537308 */ /* 0x000fe60000000800 */
[----:B------:R-:W-:Y:S01]  /*18460*/  HMMA.16816.F32 R32, R40, R50, R32 ;  /* 0x000000322820723c */ /* 0x000fe20000001820 */
[----:B------:R-:W1:Y:S06]  /*18470*/  LDSM.16.MT88.4 R48, [R161+0x7000] ;  /* 0x00700000a130783b */ /* 0x000e6c0000004200 */
[----:B------:R-:W1:Y:S01]  /*18480*/  MUFU.EX2 R82, R82 ;  /* 0x0000005200527308 */ /* 0x000e620000000800 */
[----:B---3--:R-:W-:Y:S04]  /*18490*/  F2FP.PACK_AB R40, R69, R72 ;  /* 0x000000484528723e */ /* 0x008fe800000000ff */
[----:B-----5:R-:W-:Y:S02]  /*184a0*/  F2FP.PACK_AB R41, R68, R71 ;  /* 0x000000474429723e */ /* 0x020fe400000000ff */
[----:B--2---:R-:W-:Y:S02]  /*184b0*/  F2FP.PACK_AB R42, R73, R70 ;  /* 0x00000046492a723e */ /* 0x004fe400000000ff */
[----:B------:R-:W-:Y:S01]  /*184c0*/  F2FP.PACK_AB R43, R75, R74 ;  /* 0x0000004a4b2b723e */ /* 0x000fe200000000ff */
[----:B------:R-:W-:Y:S06]  /*184d0*/  MUFU.EX2 R89, R89 ;  /* 0x0000005900597308 */ /* 0x000fec0000000800 */
[C---:B------:R-:W-:Y:S04]  /*184e0*/  HMMA.16816.F32 R4, R40.reuse, R52, R4 ;  /* 0x000000342804723c */ /* 0x040fe80000001804 */
[----:B------:R-:W2:Y:S04]  /*184f0*/  MUFU.EX2 R88, R88 ;  /* 0x0000005800587308 */ /* 0x000ea80000000800 */
[C---:B------:R-:W-:Y:S01]  /*18500*/  HMMA.16816.F32 R8, R40.reuse, R54, R8 ;  /* 0x000000362808723c */ /* 0x040fe20000001808 */
[----:B------:R-:W3:Y:S05]  /*18510*/  LDSM.16.MT88.4 R52, [R160+0x7000] ;  /* 0x00700000a034783b */ /* 0x000eea0000004200 */
[----:B------:R-:W-:Y:S02]  /*18520*/  MUFU.EX2 R90, R90 ;  /* 0x0000005a005a7308 */ /* 0x000fe40000000800 */
[C---:B----4-:R-:W-:Y:S08]  /*18530*/  HMMA.16816.F32 R12, R40.reuse, R44, R12 ;  /* 0x0000002c280c723c */ /* 0x050ff0000000180c */
[C---:B------:R-:W-:Y:S01]  /*18540*/  HMMA.16816.F32 R16, R40.reuse, R46, R16 ;  /* 0x0000002e2810723c */ /* 0x040fe20000001810 */
[----:B------:R-:W4:Y:S01]  /*18550*/  LDSM.16.MT88.4 R44, [R164+0x7800] ;  /* 0x00780000a42c783b */ /* 0x000f220000004200 */
[----:B------:R-:W5:Y:S06]  /*18560*/  MUFU.EX2 R113, R113 ;  /* 0x0000007100717308 */ /* 0x000f6c0000000800 */
        /* <DEDUP_REMOVED lines=11> */
[----:B------:R-:W1:Y:S02]  /*18620*/  MUFU.EX2 R116, R116 ;  /* 0x0000007400747308 */ /* 0x000e640000000800 */
[----:B--2---:R-:W-:Y:S02]  /*18630*/  F2FP.PACK_AB R42, R88, R89 ;  /* 0x00000059582a723e */ /* 0x004fe400000000ff */
[----:B-----5:R-:W-:Y:S06]  /*18640*/  F2FP.PACK_AB R43, R113, R90 ;  /* 0x0000005a712b723e */ /* 0x020fec00000000ff */
[----:B------:R-:W-:Y:S01]  /*18650*/  MUFU.EX2 R117, R117 ;  /* 0x0000007500757308 */ /* 0x000fe20000000800 */
[C---:B----4-:R-:W-:Y:S08]  /*18660*/  HMMA.16816.F32 R4, R40.reuse, R44, R4 ;  /* 0x0000002c2804723c */ /* 0x050ff00000001804 */
[C---:B------:R-:W-:Y:S01]  /*18670*/  HMMA.16816.F32 R8, R40.reuse, R46, R8 ;  /* 0x0000002e2808723c */ /* 0x040fe20000001808 */
[----:B------:R-:W2:Y:S01]  /*18680*/  LDSM.16.MT88.4 R44, [R160+0x7800] ;  /* 0x00780000a02c783b */ /* 0x000ea20000004200 */
[----:B------:R-:W4:Y:S06]  /*18690*/  MUFU.EX2 R118, R118 ;  /* 0x0000007600767308 */ /* 0x000f2c0000000800 */
[C---:B-1----:R-:W-:Y:S04]  /*186a0*/  HMMA.16816.F32 R12, R40.reuse, R48, R12 ;  /* 0x00000030280c723c */ /* 0x042fe8000000180c */
[----:B------:R-:W-:Y:S04]  /*186b0*/  MUFU.EX2 R119, R119 ;  /* 0x0000007700777308 */ /* 0x000fe80000000800 */
[C---:B------:R-:W-:Y:S01]  /*186c0*/  HMMA.16816.F32 R16, R40.reuse, R50, R16 ;  /* 0x000000322810723c */ /* 0x040fe20000001810 */
[----:B------:R-:W1:Y:S05]  /*186d0*/  LDSM.16.MT88.4 R48, [R164+0x8000] ;  /* 0x00800000a430783b */ /* 0x000e6a0000004200 */
[----:B------:R-:W5:Y:S02]  /*186e0*/  MUFU.EX2 R120, R120 ;  /* 0x0000007800787308 */ /* 0x000f640000000800 */
        /* <DEDUP_REMOVED lines=11> */
[----:B----4-:R-:W-:Y:S02]  /*187a0*/  F2FP.PACK_AB R42, R118, R117 ;  /* 0x00000075762a723e */ /* 0x010fe400000000ff */
[----:B-----5:R-:W-:Y:S02]  /*187b0*/  F2FP.PACK_AB R43, R120, R119 ;  /* 0x00000077782b723e */ /* 0x020fe400000000ff */
[----:B------:R-:W4:Y:S05]  /*187c0*/  MUFU.EX2 R38, R198 ;  /* 0x000000c600267308 */ /* 0x000f2a0000000800 */
[C---:B-1----:R-:W-:Y:S05]  /*187d0*/  HMMA.16816.F32 R4, R40.reuse, R48, R4 ;  /* 0x000000302804723c */ /* 0x042fea0000001804 */
[----:B------:R-:W-:Y:S03]  /*187e0*/  MUFU.EX2 R37, R37 ;  /* 0x0000002500257308 */ /* 0x000fe60000000800 */
[C---:B------:R-:W-:Y:S01]  /*187f0*/  HMMA.16816.F32 R8, R40.reuse, R50, R8 ;  /* 0x000000322808723c */ /* 0x040fe20000001808 */
[----:B------:R-:W1:Y:S06]  /*18800*/  LDSM.16.MT88.4 R48, [R164+0x8800] ;  /* 0x00880000a430783b */ /* 0x000e6c0000004200 */
[----:B------:R-:W5:Y:S01]  /*18810*/  MUFU.EX2 R124, R124 ;  /* 0x0000007c007c7308 */ /* 0x000f620000000800 */
[C---:B---3--:R-:W-:Y:S07]  /*18820*/  HMMA.16816.F32 R12, R40.reuse, R52, R12 ;  /* 0x00000034280c723c */ /* 0x048fee000000180c */
[----:B------:R-:W-:Y:S01]  /*18830*/  FADD.FTZ R52, R112, R85 ;  /* 0x0000005570347221 */ /* 0x000fe20000010000 */
[C---:B------:R-:W-:Y:S01]  /*18840*/  HMMA.16816.F32 R16, R40.reuse, R54, R16 ;  /* 0x000000362810723c */ /* 0x040fe20000001810 */
[----:B------:R-:W-:Y:S03]  /*18850*/  MUFU.EX2 R125, R125 ;  /* 0x0000007d007d7308 */ /* 0x000fe60000000800 */
[----:B------:R-:W-:Y:S02]  /*18860*/  FADD.FTZ R85, R111, R52 ;  /* 0x000000346f557221 */ /* 0x000fe40000010000 */
[----:B------:R-:W-:Y:S01]  /*18870*/  LDSM.16.MT88.4 R52, [R161+0x8800] ;  /* 0x00880000a134783b */ /* 0x000fe20000004200 */
[----:B------:R-:W-:Y:S01]  /*18880*/  FFMA.FTZ R112, R150, c[0x0][0x23c], -R39 ;  /* 0x00008f0096707a23 */ /* 0x000fe20000010827 */
[C---:B--2---:R-:W-:Y:S03]  /*18890*/  HMMA.16816.F32 R20, R40.reuse, R44, R20 ;  /* 0x0000002c2814723c */ /* 0x044fe60000001814 */
[----:B------:R-:W2:Y:S01]  /*188a0*/  MUFU.EX2 R126, R126 ;  /* 0x0000007e007e7308 */ /* 0x000ea20000000800 */
[----:B------:R-:W-:Y:S02]  /*188b0*/  FADD.FTZ R85, R108, R85 ;  /* 0x000000556c557221 */ /* 0x000fe40000010000 */
[----:B------:R-:W-:Y:S02]  /*188c0*/  FFMA.FTZ R111, R148, c[0x0][0x23c], -R39 ;  /* 0x00008f00946f7a23 */ /* 0x000fe40000010827 */
[C---:B------:R-:W-:Y:S01]  /*188d0*/  HMMA.16816.F32 R24, R40.reuse, R46, R24 ;  /* 0x0000002e2818723c */ /* 0x040fe20000001818 */
[----:B------:R-:W3:Y:S03]  /*188e0*/  LDSM.16.MT88.4 R44, [R162+0x8800] ;  /* 0x00880000a22c783b */ /* 0x000ee60000004200 */
[----:B------:R-:W-:Y:S01]  /*188f0*/  FADD.FTZ R60, R60, R85 ;  /* 0x000000553c3c7221 */ /* 0x000fe20000010000 */
[----:B------:R-:W-:Y:S01]  /*18900*/  MUFU.EX2 R127, R127 ;  /* 0x0000007f007f7308 */ /* 0x000fe20000000800 */
[----:B------:R-:W-:Y:S02]  /*18910*/  FFMA.FTZ R39, R3, c[0x0][0x23c], -R39 ;  /* 0x00008f0003277a23 */ /* 0x000fe40000010827 */
[C---:B------:R-:W-:Y:S04]  /*18920*/  HMMA.16816.F32 R28, R40.reuse, R56, R28 ;  /* 0x00000038281c723c */ /* 0x040fe8000000181c */
[----:B------:R-:W-:Y:S03]  /*18930*/  FADD.FTZ R65, R65, R60 ;  /* 0x0000003c41417221 */ /* 0x000fe60000010000 */
[----:B------:R-:W3:Y:S01]  /*18940*/  MUFU.EX2 R128, R128 ;  /* 0x0000008000807308 */ /* 0x000ee20000000800 */
[----:B------:R-:W-:Y:S01]  /*18950*/  HMMA.16816.F32 R32, R40, R58, R32 ;  /* 0x0000003a2820723c */ /* 0x000fe20000001820 */
[----:B------:R-:W3:Y:S03]  /*18960*/  LDSM.16.MT88.4 R56, [R160+0x8800] ;  /* 0x00880000a038783b */ /* 0x000ee60000004200 */
[----:B------:R-:W-:Y:S03]  /*18970*/  FADD.FTZ R84, R84, R65 ;  /* 0x0000004154547221 */ /* 0x000fe60000010000 */
[----:B------:R-:W-:Y:S01]  /*18980*/  F2FP.PACK_AB R40, R122, R121 ;  /* 0x000000797a28723e */ /* 0x000fe200000000ff */
[----:B------:R-:W-:Y:S01]  /*18990*/  FADD.FTZ R81, R81, R84 ;  /* 0x0000005451517221 */ /* 0x000fe20000010000 */
[----:B----4-:R-:W-:Y:S01]  /*189a0*/  F2FP.PACK_AB R41, R38, R123 ;  /* 0x0000007b2629723e */ /* 0x010fe200000000ff */
[----:B------:R-:W-:Y:S01]  /*189b0*/  LDSM.16.MT88.4 R84, [R162+0x9800] ;  /* 0x00980000a254783b */ /* 0x000fe20000004200 */
[----:B------:R-:W-:Y:S01]  /*189c0*/  MUFU.EX2 R129, R129 ;  /* 0x0000008100817308 */ /* 0x000fe20000000800 */
[----:B-----5:R-:W-:Y:S01]  /*189d0*/  F2FP.PACK_AB R42, R124, R37 ;  /* 0x000000257c2a723e */ /* 0x020fe200000000ff */
[----:B------:R-:W-:Y:S01]  /*189e0*/  FADD.FTZ R72, R72, R81 ;  /* 0x0000005148487221 */ /* 0x000fe20000010000 */
[----:B--2---:R-:W-:Y:S03]  /*189f0*/  F2FP.PACK_AB R43, R126, R125 ;  /* 0x0000007d7e2b723e */ /* 0x004fe600000000ff */
[----:B------:R-:W-:Y:S04]  /*18a00*/  FADD.FTZ R69, R69, R72 ;  /* 0x0000004845457221 */ /* 0x000fe80000010000 */
[C---:B-1----:R-:W-:Y:S01]  /*18a10*/  HMMA.16816.F32 R4, R40.reuse, R48, R4 ;  /* 0x000000302804723c */ /* 0x042fe20000001804 */
[----:B------:R-:W1:Y:S02]  /*18a20*/  MUFU.EX2 R112, R112 ;  /* 0x0000007000707308 */ /* 0x000e640000000800 */
[----:B------:R-:W-:Y:S04]  /*18a30*/  FADD.FTZ R70, R70, R69 ;  /* 0x0000004546467221 */ /* 0x000fe80000010000 */
[----:B------:R-:W-:Y:S01]  /*18a40*/  FADD.FTZ R70, R73, R70 ;  /* 0x0000004649467221 */ /* 0x000fe20000010000 */
[C---:B------:R-:W-:Y:S01]  /*18a50*/  HMMA.16816.F32 R8, R40.reuse, R50, R8 ;  /* 0x000000322808723c */ /* 0x040fe20000001808 */
[----:B------:R-:W-:Y:S02]  /*18a60*/  LDSM.16.MT88.4 R48, [R162+0x9000] ;  /* 0x00900000a230783b */ /* 0x000fe40000004200 */
[----:B------:R-:W-:Y:S05]  /*18a70*/  MUFU.EX2 R109, R109 ;  /* 0x0000006d006d7308 */ /* 0x000fea0000000800 */
[C---:B---3--:R-:W-:Y:S05]  /*18a80*/  HMMA.16816.F32 R12, R40.reuse, R44, R12 ;  /* 0x0000002c280c723c */ /* 0x048fea000000180c */
[----:B------:R-:W2:Y:S03]  /*18a90*/  MUFU.EX2 R130, R130 ;  /* 0x0000008200827308 */ /* 0x000ea60000000800 */
[C---:B------:R-:W-:Y:S01]  /*18aa0*/  HMMA.16816.F32 R16, R40.reuse, R46, R16 ;  /* 0x0000002e2810723c */ /* 0x040fe20000001810 */
[----:B------:R-:W3:Y:S06]  /*18ab0*/  LDSM.16.MT88.4 R44, [R164+0x9000] ;  /* 0x00900000a42c783b */ /* 0x000eec0000004200 */
[----:B------:R-:W-:Y:S01]  /*18ac0*/  MUFU.EX2 R111, R111 ;  /* 0x0000006f006f7308 */ /* 0x000fe20000000800 */
[C---:B------:R-:W-:Y:S08]  /*18ad0*/  HMMA.16816.F32 R20, R40.reuse, R52, R20 ;  /* 0x000000342814723c */ /* 0x040ff00000001814 */
[C---:B------:R-:W-:Y:S01]  /*18ae0*/  HMMA.16816.F32 R24, R40.reuse, R54, R24 ;  /* 0x000000362818723c */ /* 0x040fe20000001818 */
[----:B------:R-:W4:Y:S01]  /*18af0*/  MUFU.EX2 R132, R132 ;  /* 0x0000008400847308 */ /* 0x000f220000000800 */
[----:B------:R-:W5:Y:S06]  /*18b00*/  LDSM.16.MT88.4 R52, [R161+0x9000] ;  /* 0x00900000a134783b */ /* 0x000f6c0000004200 */
[C---:B------:R-:W-:Y:S03]  /*18b10*/  HMMA.16816.F32 R28, R40.reuse, R56, R28 ;  /* 0x00000038281c723c */ /* 0x040fe6000000181c */
[----:B------:R-:W-:Y:S05]  /*18b20*/  MUFU.EX2 R131, R131 ;  /* 0x0000008300837308 */ /* 0x000fea0000000800 */
[----:B------:R-:W-:Y:S01]  /*18b30*/  HMMA.16816.F32 R32, R40, R58, R32 ;  /* 0x0000003a2820723c */ /* 0x000fe20000001820 */
[----:B------:R-:W5:Y:S04]  /*18b40*/  LDSM.16.MT88.4 R56, [R160+0x9000] ;  /* 0x00900000a038783b */ /* 0x000f680000004200 */
[----:B------:R-:W-:Y:S02]  /*18b50*/  MUFU.EX2 R134, R134 ;  /* 0x0000008600867308 */ /* 0x000fe40000000800 */
[----:B------:R-:W-:Y:S02]  /*18b60*/  F2FP.PACK_AB R40, R128, R127 ;  /* 0x0000007f8028723e */ /* 0x000fe400000000ff */
[----:B-1----:R-:W-:Y:S03]  /*18b70*/  F2FP.PACK_AB R41, R112, R129 ;  /* 0x000000817029723e */ /* 0x002fe600000000ff */
[----:B--2---:R-:W-:Y:S02]  /*18b80*/  F2FP.PACK_AB R42, R130, R109 ;  /* 0x0000006d822a723e */ /* 0x004fe400000000ff */
[----:B----4-:R-:W-:Y:S01]  /*18b90*/  F2FP.PACK_AB R43, R132, R111 ;  /* 0x0000006f842b723e */ /* 0x010fe200000000ff */
[----:B------:R-:W-:Y:S06]  /*18ba0*/  MUFU.EX2 R133, R133 ;  /* 0x0000008500857308 */ /* 0x000fec0000000800 */
[C---:B---3--:R-:W-:Y:S04]  /*18bb0*/  HMMA.16816.F32 R4, R40.reuse, R44, R4 ;  /* 0x0000002c2804723c */ /* 0x048fe80000001804 */
[----:B------:R-:W1:Y:S04]  /*18bc0*/  MUFU.EX2 R62, R62 ;  /* 0x0000003e003e7308 */ /* 0x000e680000000800 */
[C---:B------:R-:W-:Y:S06]  /*18bd0*/  HMMA.16816.F32 R8, R40.reuse, R46, R8 ;  /* 0x0000002e2808723c */ /* 0x040fec0000001808 */
[----:B------:R-:W-:Y:S01]  /*18be0*/  MUFU.EX2 R44, R61 ;  /* 0x0000003d002c7308 */ /* 0x000fe20000000800 */
[----:B------:R-:W-:Y:S01]  /*18bf0*/  FADD.FTZ R46, R76, R67 ;  /* 0x000000434c2e7221 */ /* 0x000fe20000010000 */
[C---:B------:R-:W-:Y:S04]  /*18c00*/  HMMA.16816.F32 R12, R40.reuse, R48, R12 ;  /* 0x00000030280c723c */ /* 0x040fe8000000180c */
[----:B------:R-:W-:Y:S04]  /*18c10*/  FADD.FTZ R46, R77, R46 ;  /* 0x0000002e4d2e7221 */ /* 0x000fe80000010000 */
[C---:B------:R-:W-:Y:S01]  /*18c20*/  HMMA.16816.F32 R16, R40.reuse, R50, R16 ;  /* 0x000000322810723c */ /* 0x040fe20000001810 */
[----:B------:R-:W2:Y:S03]  /*18c30*/  MUFU.EX2 R45, R110 ;  /* 0x0000006e002d7308 */ /* 0x000ea60000000800 */
[----:B-1----:R-:W-:Y:S01]  /*18c40*/  F2FP.PACK_AB R69, R62, R133 ;  /* 0x000000853e45723e */ /* 0x002fe200000000ff */
[----:B------:R-:W-:Y:S03]  /*18c50*/  FADD.FTZ R3, R71, R46 ;  /* 0x0000002e47037221 */ /* 0x000fe60000010000 */
[C---:B-----5:R-:W-:Y:S03]  /*18c60*/  HMMA.16816.F32 R20, R40.reuse, R52, R20 ;  /* 0x000000342814723c */ /* 0x060fe60000001814 */
[----:B------:R-:W-:Y:S01]  /*18c70*/  MUFU.EX2 R36, R36 ;  /* 0x0000002400247308 */ /* 0x000fe20000000800 */
[----:B------:R-:W-:Y:S01]  /*18c80*/  FADD.FTZ R3, R68, R3 ;  /* 0x0000000344037221 */ /* 0x000fe20000010000 */
[----:B------:R-:W-:Y:S03]  /*18c90*/  F2FP.PACK_AB R68, R134, R131 ;  /* 0x000000838644723e */ /* 0x000fe600000000ff */
[C---:B------:R-:W-:Y:S04]  /*18ca0*/  HMMA.16816.F32 R24, R40.reuse, R54, R24 ;  /* 0x000000362818723c */ /* 0x040fe80000001818 */
[----:B------:R-:W-:Y:S01]  /*18cb0*/  FADD.FTZ R46, R74, R3 ;  /* 0x000000034a2e7221 */ /* 0x000fe20000010000 */
[----:B------:R-:W1:Y:S01]  /*18cc0*/  MUFU.EX2 R39, R39 ;  /* 0x0000002700277308 */ /* 0x000e620000000800 */
[----:B------:R-:W-:Y:S02]  /*18cd0*/  FADD.FTZ R3, R79, R70 ;  /* 0x000000464f037221 */ /* 0x000fe40000010000 */
[C---:B------:R-:W-:Y:S01]  /*18ce0*/  HMMA.16816.F32 R28, R40.reuse, R56, R28 ;  /* 0x00000038281c723c */ /* 0x040fe2000000181c */
[----:B------:R-:W3:Y:S03]  /*18cf0*/  LDSM.16.MT88.4 R76, [R161+0x9800] ;  /* 0x00980000a14c783b */ /* 0x000ee60000004200 */
[----:B------:R-:W-:Y:S01]  /*18d00*/  FADD.FTZ R46, R75, R46 ;  /* 0x0000002e4b2e7221 */ /* 0x000fe20000010000 */
[----:B--2---:R-:W-:Y:S01]  /*18d10*/  F2FP.PACK_AB R70, R45, R44 ;  /* 0x0000002c2d46723e */ /* 0x004fe200000000ff */
[----:B------:R-:W-:Y:S02]  /*18d20*/  FADD.FTZ R80, R80, R3 ;  /* 0x0000000350507221 */ /* 0x000fe40000010000 */
[----:B------:R-:W-:Y:S01]  /*18d30*/  FADD.FTZ R83, R83, R46 ;  /* 0x0000002e53537221 */ /* 0x000fe20000010000 */
[----:B------:R-:W-:Y:S03]  /*18d40*/  HMMA.16816.F32 R32, R40, R58, R32 ;  /* 0x0000003a2820723c */ /* 0x000fe60000001820 */
[----:B------:R-:W-:Y:S02]  /*18d50*/  FADD.FTZ R3, R82, R83 ;  /* 0x0000005352037221 */ /* 0x000fe40000010000 */
[----:B------:R-:W-:Y:S02]  /*18d60*/  FADD.FTZ R89, R89, R80 ;  /* 0x0000005059597221 */ /* 0x000fe40000010000 */
[----:B------:R-:W-:Y:S02]  /*18d70*/  FADD.FTZ R40, R90, R3 ;  /* 0x000000035a287221 */ /* 0x000fe40000010000 */
[----:B------:R-:W-:Y:S03]  /*18d80*/  FADD.FTZ R88, R88, R89 ;  /* 0x0000005958587221 */ /* 0x000fe60000010000 */
        /* <DEDUP_REMOVED lines=42> */
[----:B------:R-:W-:Y:S01]  /*19030*/  FADD.FTZ R189, R39, R36 ;  /* 0x0000002427bd7221 */ /* 0x000fe20000010000 */
[----:B------:R-:W-:-:S05]  /*19040*/  @P0 BRA `(.L_x_6100) ;  /* 0xffffc2d000000947 */ /* 0x000fca000383ffff */
.L_x_6096:
        /* <DEDUP_REMOVED lines=161> */
.L_x_6102:
[----:B--234-:R-:W-:Y:S05]  /*19a60*/  BSYNC B0 ;  /* 0x0000000000007941 */ /* 0x01cfea0003800000 */
.L_x_6101:
        /* <DEDUP_REMOVED lines=35> */
.L_x_6103:
        /* <DEDUP_REMOVED lines=14> */
.L_x_7803:


//--------------------- .text._ZN5flash24flash_fwd_splitkv_kernelI23Flash_fwd_kernel_traitsILi64ELi64ELi128ELi4ELb0ELb0EN7cutlass6half_tE19Flash_kernel_traitsILi64ELi64ELi128ELi4ES3_EELb1ELb0ELb0ELb1ELb1ELb0ELb0ELb0EEEvNS_16Flash_fwd_paramsE --------------------------
	.section	.text._ZN5flash24flash_fwd_splitkv_kernelI23Flash_fwd_kernel_traitsILi64ELi64ELi128ELi4ELb0ELb0EN7cutlass6half_tE19Flash_kernel_traitsILi64ELi64ELi128ELi4ES3_EELb1ELb0ELb0ELb1ELb1ELb0ELb0ELb0EEEvNS_16Flash_fwd_paramsE,"ax",@progbits
	.sectioninfo	@"SHI_REGISTERS=190"
	.align	128
        .global         _ZN5flash24flash_fwd_splitkv_kernelI23Flash_fwd_kernel_traitsILi64ELi64ELi128ELi4ELb0ELb0EN7cutlass6half_tE19Flash_kernel_traitsILi64ELi64ELi128ELi4ES3_EELb1ELb0ELb0ELb1ELb1ELb0ELb0ELb0EEEvNS_16Flash_fwd_paramsE
        .type           _ZN5flash24flash_fwd_splitkv_kernelI23Flash_fwd_kernel_traitsILi64ELi64ELi128ELi4ELb0ELb0EN7cutlass6half_tE19Flash_kernel_traitsILi64ELi64ELi128ELi4ES3_EELb1ELb0ELb0ELb1ELb1ELb0ELb0ELb0EEEvNS_16Flash_fwd_paramsE,@function
        .size           _ZN5flash24flash_fwd_splitkv_kernelI23Flash_fwd_kernel_traitsILi64ELi64ELi128ELi4ELb0ELb0EN7cutlass6half_tE19Flash_kernel_traitsILi64ELi64ELi128ELi4ES3_EELb1ELb0ELb0ELb1ELb1ELb0ELb0ELb0EEEvNS_16Flash_fwd_paramsE,(.L_x_7804 - _ZN5flash24flash_fwd_splitkv_kernelI23Flash_fwd_kernel_traitsILi64ELi64ELi128ELi4ELb0ELb0EN7cutlass6half_tE19Flash_kernel_traitsILi64ELi64ELi128ELi4ES3_EELb1ELb0ELb0ELb1ELb1ELb0ELb0ELb0EEEvNS_16Flash_fwd_paramsE)
        .other          _ZN5flash24flash_fwd_splitkv_kernelI23Flash_fwd_kernel_traitsILi64ELi64ELi128ELi4ELb0ELb0EN7cutlass6half_tE19Flash_kernel_traitsILi64ELi64ELi128ELi4ES3_EELb1ELb0ELb0ELb1ELb1ELb0ELb0ELb0EEEvNS_16Flash_fwd_paramsE,@"STO_CUDA_ENTRY STV_DEFAULT"
_ZN5flash24flash_fwd_splitkv_kernelI23Flash_fwd_kernel_traitsILi64ELi64ELi128ELi4ELb0ELb0EN7cutlass6half_tE19Flash_kernel_traitsILi64ELi64ELi128ELi4ES3_EELb1ELb0ELb0ELb1ELb1ELb0ELb0ELb0EEEvNS_16Flash_fwd_paramsE:
.text._ZN5flash24flash_fwd_splitkv_kernelI23Flash_fwd_kernel_traitsILi64ELi64ELi128ELi4ELb0ELb0EN7cutlass6half_tE19Flash_kernel_traitsILi64ELi64ELi128ELi4ES3_EELb1ELb0ELb0ELb1ELb1ELb0ELb0ELb0EEEvNS_16Flash_fwd_paramsE:
[----:B------:R-:W-:Y:S02]  /*0000*/  MOV R1, c[0x0][0x28] ;  /* 0x00000a0000017a02 */ /* 0x000fe40000000f00 */
[----:B------:R-:W1:Y:S01]  /*0010*/  S2R R15, SR_CTAID.Y ;  /* 0x00000000000f7919 */ /* 0x000e620000002600 */
[----:B------:R-:W-:Y:S01]  /*0020*/  ISETP.NE.U32.AND P0, PT, RZ, c[0x0][0x250], PT ;  /* 0x00009400ff007a0c */ /* 0x000fe20003f05070 */
[----:B------:R-:W-:Y:S01]  /*0030*/  IMAD.MOV.U32 R19, RZ, RZ, RZ ;  /* 0x000000ffff137224 */ /* 0x000fe200078e00ff */
[----:B------:R-:W-:Y:S01]  /*0040*/  ISETP.NE.U32.AND P2, PT, RZ, c[0x0][0x258], PT ;  /* 0x00009600ff007a0c */ /* 0x000fe20003f45070 */
[----:B------:R-:W-:Y:S01]  /*0050*/  ULDC.64 UR10, c[0x0][0x118] ;  /* 0x00004600000a7ab9 */ /* 0x000fe20000000a00 */
[----:B------:R-:W-:Y:S02]  /*0060*/  ISETP.NE.AND.EX P0, PT, RZ, c[0x0][0x254], PT, P0 ;  /* 0x00009500ff007a0c */ /* 0x000fe40003f05300 */
[----:B------:R-:W-:-:S11]  /*0070*/  ISETP.NE.AND.EX P2, PT, RZ, c[0x0][0x25c], PT, P2 ;  /* 0x00009700ff007a0c */ /* 0x000fd60003f45320 */
[----:B------:R-:W-:Y:S02]  /*0080*/  @P0 IMAD.MOV.U32 R2, RZ, RZ, 0x4 ;  /* 0x00000004ff020424 */ /* 0x000fe400078e00ff */
[----:B------:R-:W-:Y:S02]  /*0090*/  @P2 IMAD.MOV.U32 R0, RZ, RZ, 0x4 ;  /* 0x00000004ff002424 */ /* 0x000fe400078e00ff */
[----:B-1----:R-:W-:-:S04]  /*00a0*/  @P0 IMAD.WIDE R2, R15, R2, c[0x0][0x250] ;  /* 0x000094000f020625 */ /* 0x002fc800078e0202 */
[----:B------:R-:W-:Y:S01]  /*00b0*/  @P2 IMAD.WIDE R4, R15, R0, c[0x0][0x258] ;  /* 0x000096000f042625 */ /* 0x000fe200078e0200 */
[----:B------:R-:W2:Y:S04]  /*00c0*/  @P0 LDG.E R19, [R2.64] ;  /* 0x0000000a02130981 */ /* 0x000ea8000c1e1900 */
[----:B------:R-:W2:Y:S01]  /*00d0*/  @P2 LDG.E R118, [R4.64] ;  /* 0x0000000a04762981 */ /* 0x000ea2000c1e1900 */
[----:B------:R-:W-:-:S03]  /*00e0*/  @!P2 ISETP.NE.U32.AND P1, PT, RZ, c[0x0][0x268], PT ;  /* 0x00009a00ff00aa0c */ /* 0x000fc60003f25070 */
[----:B------:R-:W1:Y:S01]  /*00f0*/  S2R R17, SR_CTAID.X ;  /* 0x0000000000117919 */ /* 0x000e620000002500 */
[----:B------:R-:W-:-:S04]  /*0100*/  @!P2 ISETP.NE.AND.EX P1, PT, RZ, c[0x0][0x26c], PT, P1 ;  /* 0x00009b00ff00aa0c */ /* 0x000fc80003f25310 */
[----:B------:R-:W-:Y:S01]  /*0110*/  @!P2 SEL R0, RZ, c[0x0][0x21c], !P1 ;  /* 0x00008700ff00aa07 */ /* 0x000fe20004800000 */
[----:B-1----:R-:W-:-:S05]  /*0120*/  IMAD.SHL.U32 R121, R17, 0x40, RZ ;  /* 0x0000004011797824 */ /* 0x002fca00078e00ff */
[----:B------:R-:W-:Y:S01]  /*0130*/  ISETP.GE.AND P0, PT, R121, c[0x0][0x214], PT ;  /* 0x0000850079007a0c */ /* 0x000fe20003f06270 */
[--C-:B--2---:R-:W-:Y:S01]  /*0140*/  @P2 IMAD.IADD R118, R118, 0x1, -R19.reuse ;  /* 0x0000000176762824 */ /* 0x104fe200078e0a13 */
[----:B------:R-:W-:-:S11]  /*0150*/  @!P2 IADD3 R118, R0, c[0x0][0x218], -R19 ;  /* 0x000086000076aa10 */ /* 0x000fd60007ffe813 */
        /* <DEDUP_REMOVED lines=25> */
[----:B------:R-:W-:Y:S01]  /*02f0*/  IMAD.WIDE.U32 R12, R0, c[0x0][0x1e8], RZ ;  /* 0x00007a00000c7a25 */ /* 0x000fe200078e00ff */
[----:B------:R-:W-:Y:S02]  /*0300*/  SHF.R.S32.HI R4, RZ, 0x1f, R121 ;  /* 0x0000001fff047819 */ /* 0x000fe40000011479 */
        /* <DEDUP_REMOVED lines=9> */
[----:B------:R-:W-:-:S02]  /*03a0*/  IMAD R2, R2, c[0x0][0x1e0], RZ ;  /* 0x0000780002027a24 */ /* 0x000fc400078e02ff */
[----:B------:R-:W-:Y:S01]  /*03b0*/  IMAD.SHL.U32 R10, R10, 0x8, RZ ;  /* 0x000000080a0a7824 */ /* 0x000fe200078e00ff */
[----:B------:R-:W-:Y:S01]  /*03c0*/  ISETP.GE.OR P4, PT, R3, R8, P5 ;  /* 0x000000080300720c */ /* 0x000fe20002f86670 */
[C---:B------:R-:W-:Y:S01]  /*03d0*/  IMAD R7, R15.reuse, c[0x0][0x1e4], R2 ;  /* 0x000079000f077a24 */ /* 0x040fe200078e0202 */
[----:B------:R-:W-:Y:S01]  /*03e0*/  SHF.R.S32.HI R2, RZ, 0x1f, R3 ;  /* 0x0000001fff027819 */ /* 0x000fe20000011403 */
[----:B------:R-:W-:Y:S01]  /*03f0*/  IMAD R4, R15, c[0x0][0x1c0], R14 ;  /* 0x000070000f047a24 */ /* 0x000fe200078e020e */
[----:B------:R-:W-:-:S03]  /*0400*/  SHF.R.S32.HI R11, RZ, 0x1f, R10 ;  /* 0x0000001fff0b7819 */ /* 0x000fc6000001140a */
[----:B------:R-:W-:Y:S02]  /*0410*/  IMAD R6, R2, c[0x0][0x1e8], RZ ;  /* 0x00007a0002067a24 */ /* 0x000fe400078e02ff */
[----:B------:R-:W-:-:S04]  /*0420*/  IMAD.WIDE.U32 R10, R121, c[0x0][0x1e8], R10 ;  /* 0x00007a00790a7a25 */ /* 0x000fc800078e000a */
[----:B------:R-:W-:Y:S01]  /*0430*/  IMAD.IADD R11, R11, 0x1, R5 ;  /* 0x000000010b0b7824 */ /* 0x000fe200078e0205 */
[----:B------:R-:W-:Y:S01]  /*0440*/  SHF.R.S32.HI R5, RZ, 0x1f, R14 ;  /* 0x0000001fff057819 */ /* 0x000fe2000001140e */
[----:B------:R-:W-:Y:S01]  /*0450*/  IMAD R4, R4, c[0x0][0x214], R121 ;  /* 0x0000850004047a24 */ /* 0x000fe200078e0279 */
[----:B------:R-:W-:Y:S01]  /*0460*/  @!P4 MOV R19, 0x7f800000 ;  /* 0x7f8000000013c802 */ /* 0x000fe20000000f00 */
[----:B------:R-:W-:-:S04]  /*0470*/  IMAD.WIDE.U32 R10, R15, c[0x0][0x1e0], R10 ;  /* 0x000078000f0a7a25 */ /* 0x000fc800078e000a */
[----:B------:R-:W-:Y:S02]  /*0480*/  IMAD R5, R5, c[0x0][0x1f0], RZ ;  /* 0x00007c0005057a24 */ /* 0x000fe400078e02ff */
[----:B------:R-:W-:Y:S01]  /*0490*/  IMAD.IADD R11, R11, 0x1, R7 ;  /* 0x000000010b0b7824 */ /* 0x000fe200078e0207 */
[----:B------:R-:W-:Y:S01]  /*04a0*/  IADD3 R7, R3, 0x10, RZ ;  /* 0x0000001003077810 */ /* 0x000fe20007ffe0ff */
[C---:B------:R-:W-:Y:S02]  /*04b0*/  IMAD R5, R14.reuse, c[0x0][0x1f4], R5 ;  /* 0x00007d000e057a24 */ /* 0x040fe400078e0205 */
[----:B------:R-:W-:Y:S01]  /*04c0*/  IMAD.WIDE.U32 R10, R14, c[0x0][0x1f0], R10 ;  /* 0x00007c000e0a7a25 */ /* 0x000fe200078e000a */
[----:B------:R-:W-:Y:S02]  /*04d0*/  ISETP.GE.OR P3, PT, R7, R8, P5 ;  /* 0x000000080700720c */ /* 0x000fe40002f66670 */
[----:B------:R-:W-:Y:S01]  /*04e0*/  IADD3 R7, R3, 0x20, RZ ;  /* 0x0000002003077810 */ /* 0x000fe20007ffe0ff */
[----:B------:R-:W-:-:S02]  /*04f0*/  IMAD.IADD R11, R11, 0x1, R5 ;  /* 0x000000010b0b7824 */ /* 0x000fc400078e0205 */
[C---:B------:R-:W-:Y:S02]  /*0500*/  IMAD R5, R3.reuse, c[0x0][0x1ec], R6 ;  /* 0x00007b0003057a24 */ /* 0x040fe400078e0206 */
[----:B------:R-:W-:-:S04]  /*0510*/  IMAD.WIDE.U32 R10, R3, c[0x0][0x1e8], R10 ;  /* 0x00007a00030a7a25 */ /* 0x000fc800078e000a */
[----:B------:R-:W-:Y:S01]  /*0520*/  IMAD.IADD R5, R11, 0x1, R5 ;  /* 0x000000010b057824 */ /* 0x000fe200078e0205 */
[----:B------:R-:W-:Y:S01]  /*0530*/  LEA R14, P0, R10, c[0x0][0x1d0], 0x1 ;  /* 0x000074000a0e7a11 */ /* 0x000fe200078008ff */
[----:B------:R-:W-:Y:S01]  /*0540*/  IMAD R6, R0, c[0x0][0x1ec], RZ ;  /* 0x00007b0000067a24 */ /* 0x000fe200078e02ff */
[----:B------:R-:W-:Y:S02]  /*0550*/  IADD3 R0, P1, R4, R3, RZ ;  /* 0x0000000304007210 */ /* 0x000fe40007f3e0ff */
[----:B------:R-:W-:Y:S02]  /*0560*/  LEA.HI.X R15, R10, c[0x0][0x1d4], R5, 0x1, P0 ;  /* 0x000075000a0f7a11 */ /* 0x000fe400000f0c05 */
[----:B------:R-:W-:Y:S02]  /*0570*/  IADD3 R5, R13, R6, RZ ;  /* 0x000000060d057210 */ /* 0x000fe40007ffe0ff */
[----:B------:R-:W-:Y:S01]  /*0580*/  IADD3 R10, P2, R14, R12, RZ ;  /* 0x0000000c0e0a7210 */ /* 0x000fe20007f5e0ff */
[----:B------:R1:W-:Y:S01]  /*0590*/  STG.E.128 [R14.64], RZ ;  /* 0x000000ff0e007986 */ /* 0x0003e2000c101d0a */
[----:B------:R-:W-:-:S02]  /*05a0*/  LEA.HI.X.SX32 R9, R4, R2, 0x1, P1 ;  /* 0x0000000204097211 */ /* 0x000fc400008f0eff */
[----:B------:R-:W-:Y:S01]  /*05b0*/  LEA R16, P0, R0, c[0x0][0x200], 0x2 ;  /* 0x0000800000107a11 */ /* 0x000fe200078010ff */
[----:B------:R-:W-:Y:S01]  /*05c0*/  IMAD.X R11, R5, 0x1, R15, P2 ;  /* 0x00000001050b7824 */ /* 0x000fe200010e060f */
[----:B------:R-:W-:Y:S02]  /*05d0*/  ISETP.GE.OR P2, PT, R7, R8, P5 ;  /* 0x000000080700720c */ /* 0x000fe40002f46670 */
[----:B------:R-:W-:Y:S02]  /*05e0*/  IADD3 R3, R3, 0x30, RZ ;  /* 0x0000003003037810 */ /* 0x000fe40007ffe0ff */
[----:B------:R-:W-:Y:S01]  /*05f0*/  IADD3 R6, P1, R10, R12, RZ ;  /* 0x0000000c0a067210 */ /* 0x000fe20007f3e0ff */
[----:B------:R1:W-:Y:S01]  /*0600*/  STG.E.128 [R10.64], RZ ;  /* 0x000000ff0a007986 */ /* 0x0003e2000c101d0a */
[----:B------:R-:W-:Y:S01]  /*0610*/  LEA.HI.X R17, R0, c[0x0][0x204], R9, 0x2, P0 ;  /* 0x0000810000117a11 */ /* 0x000fe200000f1409 */
[----:B------:R-:W-:Y:S01]  /*0620*/  @!P3 IMAD.MOV.U32 R9, RZ, RZ, 0x7f800000 ;  /* 0x7f800000ff09b424 */ /* 0x000fe200078e00ff */
[----:B------:R-:W-:Y:S01]  /*0630*/  ISETP.GE.OR P5, PT, R3, R8, P5 ;  /* 0x000000080300720c */ /* 0x000fe20002fa6670 */
[----:B------:R-:W-:Y:S01]  /*0640*/  IMAD.X R7, R11, 0x1, R5, P1 ;  /* 0x000000010b077824 */ /* 0x000fe200008e0605 */
[----:B------:R-:W-:-:S04]  /*0650*/  IADD3 R12, P0, R6, R12, RZ ;  /* 0x0000000c060c7210 */ /* 0x000fc80007f1e0ff */
[----:B------:R1:W-:Y:S01]  /*0660*/  STG.E.128 [R6.64], RZ ;  /* 0x000000ff06007986 */ /* 0x0003e2000c101d0a */
[----:B------:R-:W-:Y:S02]  /*0670*/  IMAD.X R13, R7, 0x1, R5, P0 ;  /* 0x00000001070d7824 */ /* 0x000fe400000e0605 */
[----:B------:R-:W-:-:S03]  /*0680*/  @!P2 IMAD.MOV.U32 R5, RZ, RZ, 0x7f800000 ;  /* 0x7f800000ff05a424 */ /* 0x000fc600078e00ff */
[----:B------:R1:W-:Y:S04]  /*0690*/  STG.E.128 [R12.64], RZ ;  /* 0x000000ff0c007986 */ /* 0x0003e8000c101d0a */
[----:B------:R1:W-:Y:S04]  /*06a0*/  @!P4 STG.E [R16.64], R19 ;  /* 0x000000131000c986 */ /* 0x0003e8000c10190a */
[----:B------:R1:W-:Y:S04]  /*06b0*/  @!P3 STG.E [R16.64+0x40], R9 ;  /* 0x000040091000b986 */ /* 0x0003e8000c10190a */
[----:B------:R1:W-:Y:S01]  /*06c0*/  @!P2 STG.E [R16.64+0x80], R5 ;  /* 0x000080051000a986 */ /* 0x0003e2000c10190a */
[----:B------:R-:W-:Y:S05]  /*06d0*/  @P5 EXIT ;  /* 0x000000000000594d */ /* 0x000fea0003800000 */
[----:B------:R-:W-:-:S05]  /*06e0*/  MOV R3, 0x7f800000 ;  /* 0x7f80000000037802 */ /* 0x000fca0000000f00 */
[----:B------:R-:W-:Y:S01]  /*06f0*/  STG.E [R16.64+0xc0], R3 ;  /* 0x0000c00310007986 */ /* 0x000fe2000c10190a */
[----:B------:R-:W-:Y:S05]  /*0700*/  EXIT ;  /* 0x000000000000794d */ /* 0x000fea0003800000 */
.L_x_6104:
[----:B-12---:R-:W-:Y:S01]  /*0710*/  ISETP.NE.U32.AND P0, PT, RZ, c[0x0][0x2b8], PT ;  /* 0x0000ae00ff007a0c */ /* 0x006fe20003f05070 */
        /* <DEDUP_REMOVED lines=18> */
.L_x_6105:
[----:B------:R-:W-:Y:S01]  /*0840*/  IABS R113, c[0x0][0x2d0] ;  /* 0x0000b40000717a13 */ /* 0x000fe20000000000 */
[----:B------:R-:W-:Y:S05]  /*0850*/  @P6 BRA `(.L_x_6106) ;  /* 0x000004a000006947 */ /* 0x000fea0003800000 */
[----:B------:R-:W2:Y:S01]  /*0860*/  I2F.RP R6, R113 ;  /* 0x0000007100067306 */ /* 0x000ea20000209400 */
[----:B------:R-:W-:Y:S01]  /*0870*/  LEA R8, R112, 0xffffff80, 0x7 ;  /* 0xffffff8070087811 */ /* 0x000fe200078e38ff */
[----:B-1----:R-:W-:-:S06]  /*0880*/  IMAD.MOV.U32 R4, RZ, RZ, RZ ;  /* 0x000000ffff047224 */ /* 0x002fcc00078e00ff */
[----:B--2---:R-:W1:Y:S02]  /*0890*/  MUFU.RCP R5, R6 ;  /* 0x0000000600057308 */ /* 0x004e640000001000 */
[----:B-1----:R-:W-:-:S06]  /*08a0*/  IADD3 R5, R5, 0xffffffe, RZ ;  /* 0x0ffffffe05057810 */ /* 0x002fcc0007ffe0ff */
[----:B------:R-:W1:Y:S02]  /*08b0*/  F2I.FTZ.U32.TRUNC.NTZ R5, R5 ;  /* 0x0000000500057305 */ /* 0x000e64000021f000 */
[----:B-1----:R-:W-:-:S04]  /*08c0*/  IMAD.MOV R2, RZ, RZ, -R5 ;  /* 0x000000ffff027224 */ /* 0x002fc800078e0a05 */
[----:B-----5:R-:W-:Y:S01]  /*08d0*/  IMAD R3, R2, R113, RZ ;  /* 0x0000007102037224 */ /* 0x020fe200078e02ff */
        /* <DEDUP_REMOVED lines=19> */
[----:B------:R-:W-:Y:S01]  /*0a10*/  IABS R2, c[0x0][0x1c8] ;  /* 0x0000720000027a13 */ /* 0x000fe20000000000 */
[----:B------:R-:W-:-:S03]  /*0a20*/  IMAD.MOV R3, RZ, RZ, -R3 ;  /* 0x000000ffff037224 */ /* 0x000fc600078e0a03 */
[----:B------:R-:W1:Y:S01]  /*0a30*/  I2F.RP R9, R2 ;  /* 0x0000000200097306 */ /* 0x000e620000209400 */
[----:B------:R-:W-:-:S07]  /*0a40*/  IMAD R8, R3, c[0x0][0x2d0], R8 ;  /* 0x0000b40003087a24 */ /* 0x000fce00078e0208 */
[----:B-1----:R-:W1:Y:S02]  /*0a50*/  MUFU.RCP R6, R9 ;  /* 0x0000000900067308 */ /* 0x002e640000001000 */
[----:B-1----:R-:W-:-:S06]  /*0a60*/  IADD3 R6, R6, 0xffffffe, RZ ;  /* 0x0ffffffe06067810 */ /* 0x002fcc0007ffe0ff */
[----:B------:R-:W1:Y:S02]  /*0a70*/  F2I.FTZ.U32.TRUNC.NTZ R7, R6 ;  /* 0x0000000600077305 */ /* 0x000e64000021f000 */
[----:B-1----:R-:W-:Y:S01]  /*0a80*/  IMAD.MOV R4, RZ, RZ, -R7 ;  /* 0x000000ffff047224 */ /* 0x002fe200078e0a07 */
[----:B------:R-:W-:-:S03]  /*0a90*/  MOV R6, RZ ;  /* 0x000000ff00067202 */ /* 0x000fc60000000f00 */
[----:B------:R-:W-:Y:S01]  /*0aa0*/  IMAD R5, R4, R2, RZ ;  /* 0x0000000204057224 */ /* 0x000fe200078e02ff */
[----:B------:R-:W-:-:S03]  /*0ab0*/  IABS R4, R14 ;  /* 0x0000000e00047213 */ /* 0x000fc60000000000 */
        /* <DEDUP_REMOVED lines=9> */
[----:B------:R-:W-:Y:S02]  /*0b50*/  SHF.R.S32.HI R7, RZ, 0x1f, R8 ;  /* 0x0000001fff077819 */ /* 0x000fe40000011408 */
[----:B------:R-:W-:-:S07]  /*0b60*/  ISETP.GE.AND P0, PT, R2, RZ, PT ;  /* 0x000000ff0200720c */ /* 0x000fce0003f06270 */
[----:B------:R-:W-:Y:S02]  /*0b70*/  @P1 IADD3 R5, R5, 0x1, RZ ;  /* 0x0000000105051810 */ /* 0x000fe40007ffe0ff */
[----:B------:R-:W-:-:S04]  /*0b80*/  ISETP.NE.AND P1, PT, RZ, c[0x0][0x1c8], PT ;  /* 0x00007200ff007a0c */ /* 0x000fc80003f25270 */
[----:B------:R-:W-:-:S09]  /*0b90*/  @!P0 IADD3 R5, -R5, RZ, RZ ;  /* 0x000000ff05058210 */ /* 0x000fd20007ffe1ff */
[----:B------:R-:W-:-:S04]  /*0ba0*/  @!P1 LOP3.LUT R5, RZ, c[0x0][0x1c8], RZ, 0x33, !PT ;  /* 0x00007200ff059a12 */ /* 0x000fc800078e33ff */
[----:B------:R-:W-:Y:S02]  /*0bb0*/  SHF.R.S32.HI R9, RZ, 0x1f, R5 ;  /* 0x0000001fff097819 */ /* 0x000fe40000011405 */
[----:B--2---:R-:W-:Y:S01]  /*0bc0*/  SHF.R.S32.HI R13, RZ, 0x1f, R18 ;  /* 0x0000001fff0d7819 */ /* 0x004fe20000011412 */
[----:B------:R-:W-:-:S04]  /*0bd0*/  IMAD.WIDE.U32 R10, R18, c[0x0][0x180], RZ ;  /* 0x00006000120a7a25 */ /* 0x000fc800078e00ff */
[C---:B------:R-:W-:Y:S02]  /*0be0*/  IMAD R3, R13.reuse, c[0x0][0x180], RZ ;  /* 0x000060000d037a24 */ /* 0x040fe400078e02ff */
[----:B------:R-:W-:Y:S02]  /*0bf0*/  IMAD R13, R13, c[0x0][0x188], RZ ;  /* 0x000062000d0d7a24 */ /* 0x000fe400078e02ff */
[----:B------:R-:W-:Y:S02]  /*0c00*/  IMAD R2, R18, c[0x0][0x184], R3 ;  /* 0x0000610012027a24 */ /* 0x000fe400078e0203 */
[----:B------:R-:W-:Y:S02]  /*0c10*/  IMAD R3, R7, c[0x0][0x198], RZ ;  /* 0x0000660007037a24 */ /* 0x000fe400078e02ff */
[----:B------:R-:W-:Y:S02]  /*0c20*/  IMAD.IADD R11, R11, 0x1, R2 ;  /* 0x000000010b0b7824 */ /* 0x000fe400078e0202 */
[----:B------:R-:W-:-:S02]  /*0c30*/  IMAD R3, R8, c[0x0][0x19c], R3 ;  /* 0x0000670008037a24 */ /* 0x000fc400078e0203 */
[----:B------:R-:W-:-:S04]  /*0c40*/  IMAD.WIDE.U32 R20, R8, c[0x0][0x198], R10 ;  /* 0x0000660008147a25 */ /* 0x000fc800078e000a */
[----:B------:R-:W-:Y:S01]  /*0c50*/  IMAD R2, R9, c[0x0][0x1b0], RZ ;  /* 0x00006c0009027a24 */ /* 0x000fe200078e02ff */
[----:B------:R-:W-:Y:S01]  /*0c60*/  IADD3 R21, R21, R3, RZ ;  /* 0x0000000315157210 */ /* 0x000fe20007ffe0ff */
[C---:B------:R-:W-:Y:S02]  /*0c70*/  IMAD R13, R18.reuse, c[0x0][0x18c], R13 ;  /* 0x00006300120d7a24 */ /* 0x040fe400078e020d */
[----:B------:R-:W-:Y:S02]  /*0c80*/  IMAD R11, R5, c[0x0][0x1b4], R2 ;  /* 0x00006d00050b7a24 */ /* 0x000fe400078e0202 */
[----:B------:R-:W-:-:S04]  /*0c90*/  IMAD.WIDE.U32 R18, R18, c[0x0][0x188], RZ ;  /* 0x0000620012127a25 */ /* 0x000fc800078e00ff */
[----:B------:R-:W-:Y:S01]  /*0ca0*/  IMAD.WIDE.U32 R2, R5, c[0x0][0x1b0], R20 ;  /* 0x00006c0005027a25 */ /* 0x000fe200078e0014 */
[----:B------:R-:W-:-:S03]  /*0cb0*/  IADD3 R13, R19, R13, RZ ;  /* 0x0000000d130d7210 */ /* 0x000fc60007ffe0ff */
[----:B------:R-:W-:Y:S01]  /*0cc0*/  IMAD.MOV.U32 R12, RZ, RZ, R18 ;  /* 0x000000ffff0c7224 */ /* 0x000fe200078e0012 */
[----:B------:R-:W-:Y:S01]  /*0cd0*/  MOV R10, R2 ;  /* 0x00000002000a7202 */ /* 0x000fe20000000f00 */
[----:B------:R-:W-:Y:S01]  /*0ce0*/  IMAD.IADD R11, R3, 0x1, R11 ;  /* 0x00000001030b7824 */ /* 0x000fe200078e020b */
[----:B------:R-:W-:Y:S05]  /*0cf0*/  BRA `(.L_x_6107) ;  /* 0x0000036000007947 */ /* 0x000fea0003800000 */
.L_x_6106:
[----:B------:R-:W-:Y:S02]  /*0d00*/  IABS R9, c[0x0][0x1c8] ;  /* 0x0000720000097a13 */ /* 0x000fe40000000000 */
[----:B------:R-:W-:Y:S02]  /*0d10*/  SHF.R.S32.HI R10, RZ, 0x1f, R19 ;  /* 0x0000001fff0a7819 */ /* 0x000fe40000011413 */
[----:B------:R-:W2:Y:S08]  /*0d20*/  I2F.RP R8, R9 ;  /* 0x0000000900087306 */ /* 0x000eb00000209400 */
[----:B--2---:R-:W2:Y:S02]  /*0d30*/  MUFU.RCP R6, R8 ;  /* 0x0000000800067308 */ /* 0x004ea40000001000 */
[----:B--2---:R-:W-:-:S02]  /*0d40*/  IADD3 R6, R6, 0xffffffe, RZ ;  /* 0x0ffffffe06067810 */ /* 0x004fc40007ffe0ff */
[----:B------:R-:W-:-:S04]  /*0d50*/  LEA R8, R112, 0xffffff80, 0x7 ;  /* 0xffffff8070087811 */ /* 0x000fc800078e38ff */
[----:B------:R-:W2:Y:S01]  /*0d60*/  F2I.FTZ.U32.TRUNC.NTZ R7, R6 ;  /* 0x0000000600077305 */ /* 0x000ea2000021f000 */
[----:B------:R-:W-:Y:S02]  /*0d70*/  IADD3 R12, P1, R19, R8, RZ ;  /* 0x00000008130c7210 */ /* 0x000fe40007f3e0ff */
[----:B--2---:R-:W-:Y:S01]  /*0d80*/  IADD3 R2, RZ, -R7, RZ ;  /* 0x80000007ff027210 */ /* 0x004fe20007ffe0ff */
[----:B------:R-:W-:-:S04]  /*0d90*/  IMAD.MOV.U32 R6, RZ, RZ, RZ ;  /* 0x000000ffff067224 */ /* 0x000fc800078e00ff */
[----:B-1----:R-:W-:Y:S01]  /*0da0*/  IMAD R4, R2, R9, RZ ;  /* 0x0000000902047224 */ /* 0x002fe200078e02ff */
[----:B------:R-:W-:-:S03]  /*0db0*/  IABS R2, R14 ;  /* 0x0000000e00027213 */ /* 0x000fc60000000000 */
[----:B------:R-:W-:Y:S01]  /*0dc0*/  IMAD.HI.U32 R5, R7, R4, R6 ;  /* 0x0000000407057227 */ /* 0x000fe200078e0006 */
[----:B------:R-:W-:Y:S02]  /*0dd0*/  MOV R4, R2 ;  /* 0x0000000200047202 */ /* 0x000fe40000000f00 */
[----:B------:R-:W-:-:S03]  /*0de0*/  SHF.R.S32.HI R7, RZ, 0x1f, R8 ;  /* 0x0000001fff077819 */ /* 0x000fc60000011408 */
[----:B------:R-:W-:-:S04]  /*0df0*/  IMAD.HI.U32 R5, R5, R4, RZ ;  /* 0x0000000405057227 */ /* 0x000fc800078e00ff */
[----:B------:R-:W-:-:S04]  /*0e00*/  IMAD.MOV R2, RZ, RZ, -R5 ;  /* 0x000000ffff027224 */ /* 0x000fc800078e0a05 */
[----:B------:R-:W-:-:S05]  /*0e10*/  IMAD R2, R9, R2, R4 ;  /* 0x0000000209027224 */ /* 0x000fca00078e0204 */
[----:B------:R-:W-:-:S13]  /*0e20*/  ISETP.GT.U32.AND P0, PT, R9, R2, PT ;  /* 0x000000020900720c */ /* 0x000fda0003f04070 */
        /* <DEDUP_REMOVED lines=9> */
[----:B------:R-:W-:Y:S01]  /*0ec0*/  IMAD R10, R19, c[0x0][0x1a4], R10 ;  /* 0x00006900130a7a24 */ /* 0x000fe200078e020a */
[----:B-----5:R-:W-:Y:S01]  /*0ed0*/  SHF.R.S32.HI R2, RZ, 0x1f, R3 ;  /* 0x0000001fff027819 */ /* 0x020fe20000011403 */
[----:B------:R-:W-:-:S02]  /*0ee0*/  IMAD R9, R12, c[0x0][0x19c], R9 ;  /* 0x000067000c097a24 */ /* 0x000fc400078e0209 */
[----:B------:R-:W-:Y:S02]  /*0ef0*/  IMAD.WIDE.U32 R12, R12, c[0x0][0x198], RZ ;  /* 0x000066000c0c7a25 */ /* 0x000fe400078e00ff */
[----:B------:R-:W-:Y:S02]  /*0f00*/  @P2 IADD3 R5, R5, 0x1, RZ ;  /* 0x0000000105052810 */ /* 0x000fe40007ffe0ff */
[----:B------:R-:W-:Y:S01]  /*0f10*/  IMAD R4, R2, c[0x0][0x180], RZ ;  /* 0x0000600002047a24 */ /* 0x000fe200078e02ff */
[----:B------:R-:W-:Y:S01]  /*0f20*/  IADD3 R13, R13, R9, RZ ;  /* 0x000000090d0d7210 */ /* 0x000fe20007ffe0ff */
[----:B------:R-:W-:-:S04]  /*0f30*/  IMAD.WIDE.U32 R18, R19, c[0x0][0x1a0], RZ ;  /* 0x0000680013127a25 */ /* 0x000fc800078e00ff */
[----:B------:R-:W-:Y:S01]  /*0f40*/  @!P1 IMAD.MOV R5, RZ, RZ, -R5 ;  /* 0x000000ffff059224 */ /* 0x000fe200078e0a05 */
[----:B------:R-:W-:Y:S01]  /*0f50*/  @!P0 LOP3.LUT R5, RZ, c[0x0][0x1c8], RZ, 0x33, !PT ;  /* 0x00007200ff058a12 */ /* 0x000fe200078e33ff */
[----:B------:R-:W-:Y:S01]  /*0f60*/  IMAD R4, R3, c[0x0][0x184], R4 ;  /* 0x0000610003047a24 */ /* 0x000fe200078e0204 */
[----:B------:R-:W-:Y:S01]  /*0f70*/  IADD3 R11, R19, R10, RZ ;  /* 0x0000000a130b7210 */ /* 0x000fe20007ffe0ff */
[----:B------:R-:W-:Y:S01]  /*0f80*/  IMAD.WIDE.U32 R12, R3, c[0x0][0x180], R12 ;  /* 0x00006000030c7a25 */ /* 0x000fe200078e000c */
[----:B------:R-:W-:Y:S02]  /*0f90*/  SHF.R.S32.HI R9, RZ, 0x1f, R5 ;  /* 0x0000001fff097819 */ /* 0x000fe40000011405 */
[----:B------:R-:W-:Y:S01]  /*0fa0*/  MOV R10, R18 ;  /* 0x00000012000a7202 */ /* 0x000fe20000000f00 */
[----:B------:R-:W-:Y:S01]  /*0fb0*/  IMAD R2, R2, c[0x0][0x188], RZ ;  /* 0x0000620002027a24 */ /* 0x000fe200078e02ff */
[----:B------:R-:W-:Y:S01]  /*0fc0*/  MOV R20, R12 ;  /* 0x0000000c00147202 */ /* 0x000fe20000000f00 */
[----:B------:R-:W-:-:S02]  /*0fd0*/  IMAD.IADD R21, R13, 0x1, R4 ;  /* 0x000000010d157824 */ /* 0x000fc400078e0204 */
[----:B------:R-:W-:Y:S02]  /*0fe0*/  IMAD R13, R3, c[0x0][0x18c], R2 ;  /* 0x00006300030d7a24 */ /* 0x000fe400078e0202 */
[----:B------:R-:W-:Y:S02]  /*0ff0*/  IMAD R2, R9, c[0x0][0x1b0], RZ ;  /* 0x00006c0009027a24 */ /* 0x000fe400078e02ff */
[----:B------:R-:W-:-:S04]  /*1000*/  IMAD.WIDE.U32 R18, R3, c[0x0][0x188], R10 ;  /* 0x0000620003127a25 */ /* 0x000fc800078e000a */
[----:B------:R-:W-:Y:S01]  /*1010*/  IMAD.WIDE.U32 R10, R5, c[0x0][0x1b0], R20 ;  /* 0x00006c00050a7a25 */ /* 0x000fe200078e0014 */
[----:B------:R-:W-:-:S03]  /*1020*/  MOV R12, R18 ;  /* 0x00000012000c7202 */ /* 0x000fc60000000f00 */
[----:B------:R-:W-:Y:S02]  /*1030*/  IMAD R2, R5, c[0x0][0x1b4], R2 ;  /* 0x00006d0005027a24 */ /* 0x000fe400078e0202 */
[----:B------:R-:W-:-:S03]  /*1040*/  IMAD.IADD R13, R19, 0x1, R13 ;  /* 0x00000001130d7824 */ /* 0x000fc600078e020d */
[----:B------:R-:W-:Y:S02]  /*1050*/  IADD3 R11, R11, R2, RZ ;  /* 0x000000020b0b7210 */ /* 0x000fe40007ffe0ff */
.L_x_6107:
        /* <DEDUP_REMOVED lines=8> */
[----:B------:R-:W-:Y:S01]  /*10e0*/  LOP3.LUT R2, R3, 0xfffffff8, RZ, 0xc0, !PT ;  /* 0xfffffff803027812 */ /* 0x000fe200078ec0ff */
[----:B------:R-:W-:Y:S01]  /*10f0*/  USHF.L.U64.HI UR5, UR4, UR8, UR5 ;  /* 0x0000000804057299 */ /* 0x000fe20008010205 */
[----:B------:R-:W-:Y:S01]  /*1100*/  SHF.R.S32.HI R24, RZ, 0x3, R3 ;  /* 0x00000003ff187819 */ /* 0x000fe20000011403 */
[----:B------:R-:W-:Y:S01]  /*1110*/  IMAD R6, R15, c[0x0][0x17c], R6 ;  /* 0x00005f000f067a24 */ /* 0x000fe200078e0206 */
[----:B------:R-:W-:Y:S01]  /*1120*/  LEA.HI R20, R4, R117, RZ, 0x6 ;  /* 0x0000007504147211 */ /* 0x000fe200078f30ff */
[----:B------:R-:W-:Y:S01]  /*1130*/  IMAD.IADD R97, R117, 0x1, -R2 ;  /* 0x0000000175617824 */ /* 0x000fe200078e0a02 */
[----:B------:R-:W-:Y:S01]  /*1140*/  SHF.R.S32.HI R21, RZ, 0x4, R18 ;  /* 0x00000004ff157819 */ /* 0x000fe20000011412 */
[----:B------:R-:W-:Y:S01]  /*1150*/  IMAD.SHL.U32 R19, R24, 0x40, RZ ;  /* 0x0000004018137824 */ /* 0x000fe200078e00ff */
[--C-:B------:R-:W-:Y:S01]  /*1160*/  SHF.R.S32.HI R25, RZ, 0x1f, R24.reuse ;  /* 0x0000001fff197819 */ /* 0x100fe20000011418 */
[----:B------:R-:W-:Y:S01]  /*1170*/  IMAD.SHL.U32 R166, R97, 0x8, RZ ;  /* 0x0000000861a67824 */ /* 0x000fe200078e00ff */
[----:B------:R-:W-:Y:S01]  /*1180*/  LEA.HI R2, R18, R21, RZ, 0x1 ;  /* 0x0000001512027211 */ /* 0x000fe200078f08ff */
[----:B------:R-:W-:Y:S01]  /*1190*/  IMAD.SHL.U32 R20, R20, 0x8, RZ ;  /* 0x0000000814147824 */ /* 0x000fe200078e00ff */
[----:B------:R-:W-:Y:S01]  /*11a0*/  LOP3.LUT R19, R19, 0x1c0, RZ, 0xc0, !PT ;  /* 0x000001c013137812 */ /* 0x000fe200078ec0ff */
[----:B------:R-:W-:Y:S01]  /*11b0*/  IMAD.WIDE R16, R17, 0x40, R24 ;  /* 0x0000004011107825 */ /* 0x000fe200078e0218 */
[--C-:B------:R-:W-:Y:S01]  /*11c0*/  SHF.R.S32.HI R167, RZ, 0x1f, R166.reuse ;  /* 0x0000001fffa77819 */ /* 0x100fe200000114a6 */
[----:B------:R-:W-:Y:S01]  /*11d0*/  ULDC.64 UR6, c[0x0][0x190] ;  /* 0x0000640000067ab9 */ /* 0x000fe20000000a00 */
[----:B------:R-:W-:Y:S01]  /*11e0*/  LOP3.LUT R22, R19, 0x38, R166, 0xf8, !PT ;  /* 0x0000003813167812 */ /* 0x000fe200078ef8a6 */
[----:B------:R-:W-:Y:S01]  /*11f0*/  USHF.L.U32 UR12, UR6, 0x5, URZ ;  /* 0x00000005060c7899 */ /* 0x000fe2000800063f */
[----:B------:R-:W-:Y:S01]  /*1200*/  SHF.R.U32.HI R19, RZ, 0x3, R19 ;  /* 0x00000003ff137819 */ /* 0x000fe20000011613 */
[----:B------:R-:W-:Y:S01]  /*1210*/  USHF.L.U64.HI UR7, UR6, UR8, UR7 ;  /* 0x0000000806077299 */ /* 0x000fe20008010207 */
[----:B------:R-:W-:-:S02]  /*1220*/  IADD3 R8, P0, R24, R8, RZ ;  /* 0x0000000818087210 */ /* 0x000fc40007f1e0ff */
[----:B------:R-:W-:Y:S01]  /*1230*/  LOP3.LUT R19, R22, R19, RZ, 0x3c, !PT ;  /* 0x0000001316137212 */ /* 0x000fe200078e3cff */
[----:B------:R-:W-:Y:S01]  /*1240*/  IMAD.WIDE.U32 R22, R15, c[0x0][0x178], R166 ;  /* 0x00005e000f167a25 */ /* 0x000fe200078e00a6 */
[----:B------:R-:W-:Y:S02]  /*1250*/  LOP3.LUT R18, R18, 0xfffffff0, RZ, 0xc0, !PT ;  /* 0xfffffff012127812 */ /* 0x000fe400078ec0ff */
[----:B------:R-:W-:Y:S01]  /*1260*/  LOP3.LUT R19, R19, 0x7ffffe00, R20, 0xf8, !PT ;  /* 0x7ffffe0013137812 */ /* 0x000fe200078ef814 */
[----:B------:R-:W-:Y:S01]  /*1270*/  IMAD.X R7, R25, 0x1, R7, P0 ;  /* 0x0000000119077824 */ /* 0x000fe200000e0607 */
[----:B------:R-:W-:Y:S01]  /*1280*/  IADD3 R20, P1, R166, R10, RZ ;  /* 0x0000000aa6147210 */ /* 0x000fe20007f3e0ff */
[----:B------:R-:W-:Y:S01]  /*1290*/  IMAD.IADD R18, R117, 0x1, -R18 ;  /* 0x0000000175127824 */ /* 0x000fe200078e0a12 */
[----:B------:R-:W-:Y:S01]  /*12a0*/  LOP3.LUT R2, R2, 0xfffffffe, RZ, 0xc0, !PT ;  /* 0xfffffffe02027812 */ /* 0x000fe200078ec0ff */
[----:B------:R-:W-:Y:S01]  /*12b0*/  IMAD R15, R25, c[0x0][0x198], RZ ;  /* 0x00006600190f7a24 */ /* 0x000fe200078e02ff */
[----:B------:R-:W-:Y:S01]  /*12c0*/  SHF.R.S32.HI R10, RZ, 0x1f, R14 ;  /* 0x0000001fff0a7819 */ /* 0x000fe2000001140e */
[----:B------:R-:W-:Y:S01]  /*12d0*/  IMAD.IADD R23, R23, 0x1, R6 ;  /* 0x0000000117177824 */ /* 0x000fe200078e0206 */
[----:B------:R-:W-:Y:S01]  /*12e0*/  IADD3 R12, P0, R166, R12, RZ ;  /* 0x0000000ca60c7210 */ /* 0x000fe20007f1e0ff */
[----:B------:R-:W-:Y:S01]  /*12f0*/  IMAD.IADD R2, R21, 0x1, -R2 ;  /* 0x0000000115027824 */ /* 0x000fe200078e0a02 */
[----:B------:R-:W-:Y:S01]  /*1300*/  LEA.HI R119, R4, R117, RZ, 0x5 ;  /* 0x0000007504777211 */ /* 0x000fe200078f28ff */
[----:B------:R-:W-:-:S02]  /*1310*/  IMAD R25, R10, c[0x0][0x1a8], RZ ;  /* 0x00006a000a197a24 */ /* 0x000fc400078e02ff */
[----:B------:R-:W-:Y:S01]  /*1320*/  IMAD.X R21, R167, 0x1, R11, P1 ;  /* 0x00000001a7157824 */ /* 0x000fe200008e060b */
[----:B------:R-:W-:Y:S01]  /*1330*/  SHF.R.S32.HI R11, RZ, 0x1f, R18 ;  /* 0x0000001fff0b7819 */ /* 0x000fe20000011412 */
[----:B------:R-:W-:Y:S01]  /*1340*/  IMAD R10, R9, c[0x0][0x1b8], RZ ;  /* 0x00006e00090a7a24 */ /* 0x000fe200078e02ff */
[----:B------:R-:W-:Y:S01]  /*1350*/  SHF.R.S32.HI R116, RZ, 0x5, R119 ;  /* 0x00000005ff747819 */ /* 0x000fe20000011477 */
[----:B------:R-:W-:Y:S01]  /*1360*/  IMAD.X R13, R167, 0x1, R13, P0 ;  /* 0x00000001a70d7824 */ /* 0x000fe200000e060d */
[----:B------:R-:W-:Y:S01]  /*1370*/  LEA.HI R6, R11, R18, RZ, 0x3 ;  /* 0x000000120b067211 */ /* 0x000fe200078f18ff */
[C---:B------:R-:W-:Y:S01]  /*1380*/  IMAD R25, R14.reuse, c[0x0][0x1ac], R25 ;  /* 0x00006b000e197a24 */ /* 0x040fe200078e0219 */
[----:B------:R-:W-:Y:S01]  /*1390*/  SHF.R.S32.HI R171, RZ, 0x1f, R119 ;  /* 0x0000001fffab7819 */ /* 0x000fe20000011477 */
[----:B------:R-:W-:Y:S01]  /*13a0*/  IMAD.WIDE.U32 R22, R14, c[0x0][0x1a8], R22 ;  /* 0x00006a000e167a25 */ /* 0x000fe200078e0016 */
[----:B------:R-:W-:Y:S02]  /*13b0*/  LOP3.LUT R9, R6, 0xfffffff8, RZ, 0xc0, !PT ;  /* 0xfffffff806097812 */ /* 0x000fe400078ec0ff */
[----:B------:R-:W-:Y:S01]  /*13c0*/  LEA.HI R171, R171, R116, RZ, 0x2 ;  /* 0x00000074abab7211 */ /* 0x000fe200078f10ff */
[----:B------:R-:W-:-:S02]  /*13d0*/  IMAD R10, R5, c[0x0][0x1bc], R10 ;  /* 0x00006f00050a7a24 */ /* 0x000fc400078e020a */
[----:B------:R-:W-:Y:S01]  /*13e0*/  IMAD.WIDE.U32 R12, R5, c[0x0][0x1b8], R12 ;  /* 0x00006e00050c7a25 */ /* 0x000fe200078e000c */
[----:B------:R-:W-:-:S03]  /*13f0*/  LOP3.LUT R171, R171, 0xfffffffc, RZ, 0xc0, !PT ;  /* 0xfffffffcabab7812 */ /* 0x000fc600078ec0ff */
[C---:B------:R-:W-:Y:S02]  /*1400*/  IMAD R15, R24.reuse, c[0x0][0x19c], R15 ;  /* 0x00006700180f7a24 */ /* 0x040fe400078e020f */
[----:B------:R-:W-:-:S04]  /*1410*/  IMAD.WIDE.U32 R20, R24, c[0x0][0x198], R20 ;  /* 0x0000660018147a25 */ /* 0x000fc800078e0014 */
[----:B------:R-:W-:Y:S01]  /*1420*/  IMAD R5, R17, c[0x0][0x190], RZ ;  /* 0x0000640011057a24 */ /* 0x000fe200078e02ff */
[----:B------:R-:W-:Y:S01]  /*1430*/  LEA R162, P0, R20, c[0x0][0x168], 0x1 ;  /* 0x00005a0014a27a11 */ /* 0x000fe200078008ff */
[----:B------:R-:W-:Y:S02]  /*1440*/  IMAD.IADD R23, R23, 0x1, R25 ;  /* 0x0000000117177824 */ /* 0x000fe400078e0219 */
[----:B------:R-:W-:Y:S02]  /*1450*/  IMAD.IADD R15, R21, 0x1, R15 ;  /* 0x00000001150f7824 */ /* 0x000fe400078e020f */
[C---:B------:R-:W-:Y:S02]  /*1460*/  IMAD R5, R16.reuse, c[0x0][0x194], R5 ;  /* 0x0000650010057a24 */ /* 0x040fe400078e0205 */
[----:B------:R-:W-:Y:S01]  /*1470*/  IMAD.WIDE.U32 R16, R16, c[0x0][0x190], R22 ;  /* 0x0000640010107a25 */ /* 0x000fe200078e0016 */
[----:B------:R-:W-:-:S03]  /*1480*/  LEA.HI.X R163, R20, c[0x0][0x16c], R15, 0x1, P0 ;  /* 0x00005b0014a37a11 */ /* 0x000fc600000f0c0f */
[----:B------:R-:W-:Y:S02]  /*1490*/  IMAD.IADD R96, R18, 0x1, -R9 ;  /* 0x0000000112607824 */ /* 0x000fe400078e0a09 */
[----:B------:R-:W-:Y:S01]  /*14a0*/  IMAD.IADD R13, R13, 0x1, R10 ;  /* 0x000000010d0d7824 */ /* 0x000fe200078e020a */
[----:B------:R-:W-:Y:S01]  /*14b0*/  LEA R10, P0, R16, c[0x0][0x160], 0x1 ;  /* 0x00005800100a7a11 */ /* 0x000fe200078008ff */
[----:B------:R-:W-:Y:S02]  /*14c0*/  IMAD.IADD R9, R17, 0x1, R5 ;  /* 0x0000000111097824 */ /* 0x000fe400078e0205 */
[----:B------:R-:W-:Y:S01]  /*14d0*/  IMAD R7, R7, c[0x0][0x1a0], RZ ;  /* 0x0000680007077a24 */ /* 0x000fe200078e02ff */
[----:B------:R-:W-:Y:S01]  /*14e0*/  IADD3 R14, P1, R10, UR12, RZ ;  /* 0x0000000c0a0e7c10 */ /* 0x000fe2000ff3e0ff */
[----:B------:R-:W-:Y:S01]  /*14f0*/  IMAD.WIDE.U32 R12, R8, c[0x0][0x1a0], R12 ;  /* 0x00006800080c7a25 */ /* 0x000fe200078e000c */
[----:B------:R-:W-:-:S03]  /*1500*/  LEA.HI.X R11, R16, c[0x0][0x164], R9, 0x1, P0 ;  /* 0x00005900100b7a11 */ /* 0x000fc600000f0c09 */
[----:B------:R-:W-:Y:S01]  /*1510*/  IMAD R5, R8, c[0x0][0x1a4], R7 ;  /* 0x0000690008057a24 */ /* 0x000fe200078e0207 */
[----:B------:R-:W-:Y:S01]  /*1520*/  IADD3 R8, P0, R162, UR9, RZ ;  /* 0x00000009a2087c10 */ /* 0x000fe2000ff1e0ff */
[----:B------:R-:W-:Y:S01]  /*1530*/  IMAD.SHL.U32 R165, R19, 0x2, RZ ;  /* 0x0000000213a57824 */ /* 0x000fe200078e00ff */
[----:B------:R-:W-:Y:S01]  /*1540*/  IADD3.X R15, R11, UR7, RZ, P1, !PT ;  /* 0x000000070b0f7c10 */ /* 0x000fe20008ffe4ff */
[----:B------:R-:W-:Y:S01]  /*1550*/  IMAD.IADD R159, R13, 0x1, R5 ;  /* 0x000000010d9f7824 */ /* 0x000fe200078e0205 */
[----:B------:R-:W-:Y:S01]  /*1560*/  IADD3.X R9, R163, UR5, RZ, P0, !PT ;  /* 0x00000005a3097c10 */ /* 0x000fe200087fe4ff */
[----:B------:R-:W-:Y:S01]  /*1570*/  IMAD.SHL.U32 R7, R97, 0x40, RZ ;  /* 0x0000004061077824 */ /* 0x000fe200078e00ff */
[----:B------:R-:W-:Y:S01]  /*1580*/  IADD3 R16, P0, R8, UR9, RZ ;  /* 0x0000000908107c10 */ /* 0x000fe2000ff1e0ff */
[----:B------:R-:W-:Y:S01]  /*1590*/  @!PT LDS RZ, [RZ] ;  /* 0x00000000fffff984 */ /* 0x000fe20000000800 */
[----:B------:R-:W-:Y:S01]  /*15a0*/  @!PT LDS RZ, [RZ] ;  /* 0x00000000fffff984 */ /* 0x000fe20000000800 */
[----:B------:R-:W-:Y:S01]  /*15b0*/  @!PT LDS RZ, [RZ] ;  /* 0x00000000fffff984 */ /* 0x000fe20000000800 */
[----:B------:R1:W-:Y:S01]  /*15c0*/  LDGSTS.E.BYPASS.LTC128B.128 [R165], [R10.64] ;  /* 0x000000000aa57fae */ /* 0x0003e2000b901d4a */
[----:B------:R-:W-:Y:S01]  /*15d0*/  IADD3 R20, P1, R14, UR12, RZ ;  /* 0x0000000c0e147c10 */ /* 0x000fe2000ff3e0ff */
[----:B------:R-:W-:Y:S01]  /*15e0*/  IMAD.SHL.U32 R5, R2, 0x8, RZ ;  /* 0x0000000802057824 */ /* 0x000fe200078e00ff */
[----:B------:R-:W-:Y:S01]  /*15f0*/  IADD3.X R17, R9, UR5, RZ, P0, !PT ;  /* 0x0000000509117c10 */ /* 0x000fe200087fe4ff */
[----:B------:R2:W-:Y:S01]  /*1600*/  LDGSTS.E.BYPASS.LTC128B.128 [R165+0x800], [R14.64] ;  /* 0x008000000ea57fae */ /* 0x0005e2000b901d4a */
[----:B------:R-:W-:Y:S01]  /*1610*/  IADD3 R22, P0, R16, UR9, RZ ;  /* 0x0000000910167c10 */ /* 0x000fe2000ff1e0ff */
[----:B------:R-:W-:Y:S01]  /*1620*/  IMAD.SHL.U32 R115, R6, 0x40, RZ ;  /* 0x0000004006737824 */ /* 0x000fe200078e00ff */
[----:B------:R-:W-:Y:S01]  /*1630*/  IADD3.X R21, R15, UR7, RZ, P1, !PT ;  /* 0x000000070f157c10 */ /* 0x000fe20008ffe4ff */
[----:B------:R-:W-:Y:S01]  /*1640*/  IMAD.IADD R171, R116, 0x1, -R171 ;  /* 0x0000000174ab7824 */ /* 0x000fe200078e0aab */
[----:B------:R-:W-:-:S02]  /*1650*/  IADD3.X R23, R17, UR5, RZ, P0, !PT ;  /* 0x0000000511177c10 */ /* 0x000fc400087fe4ff */
[----:B------:R-:W-:Y:S01]  /*1660*/  IADD3 R18, P1, R20, UR12, RZ ;  /* 0x0000000c14127c10 */ /* 0x000fe2000ff3e0ff */
[----:B------:R3:W-:Y:S01]  /*1670*/  LDGSTS.E.BYPASS.LTC128B.128 [R165+0x1000], [R20.64] ;  /* 0x0100000014a57fae */ /* 0x0007e2000b901d4a */
[----:B------:R-:W-:Y:S02]  /*1680*/  LOP3.LUT R115, R115, 0xfffffe00, RZ, 0xc0, !PT ;  /* 0xfffffe0073737812 */ /* 0x000fe400078ec0ff */
[----:B------:R-:W-:Y:S01]  /*1690*/  IADD3.X R19, R21, UR7, RZ, P1, !PT ;  /* 0x0000000715137c10 */ /* 0x000fe20008ffe4ff */
[----:B------:R-:W-:Y:S01]  /*16a0*/  ULDC.64 UR6, c[0x0][0x1a0] ;  /* 0x0000680000067ab9 */ /* 0x000fe20000000a00 */
[----:B------:R-:W-:Y:S01]  /*16b0*/  LOP3.LUT P1, RZ, R96, 0x2, RZ, 0xc0, !PT ;  /* 0x0000000260ff7812 */ /* 0x000fe2000782c0ff */
[----:B------:R-:W-:Y:S02]  /*16c0*/  USHF.L.U32 UR12, UR6, 0x5, URZ ;  /* 0x00000005060c7899 */ /* 0x000fe4000800063f */
[----:B------:R4:W-:Y:S01]  /*16d0*/  LDGSTS.E.BYPASS.LTC128B.128 [R165+0x1800], [R18.64] ;  /* 0x0180000012a57fae */ /* 0x0009e2000b901d4a */
[----:B------:R-:W-:-:S03]  /*16e0*/  USHF.L.U64.HI UR7, UR6, UR8, UR7 ;  /* 0x0000000806077299 */ /* 0x000fc60008010207 */
        /* <DEDUP_REMOVED lines=8> */
[----:B------:R-:W-:Y:S01]  /*1770*/  IADD3 R24, P0, R14, UR9, RZ ;  /* 0x000000090e187c10 */ /* 0x000fe2000ff1e0ff */
[----:B------:R2:W-:Y:S01]  /*1780*/  LDGSTS.E.BYPASS.LTC128B.128 [R165+0x4000], [R10.64] ;  /* 0x040000000aa57fae */ /* 0x0005e2000b901d4a */
[----:B---3--:R-:W-:Y:S02]  /*1790*/  LOP3.LUT R20, R7, 0x1c0, RZ, 0xc0, !PT ;  /* 0x000001c007147812 */ /* 0x008fe400078ec0ff */
[----:B------:R-:W-:Y:S01]  /*17a0*/  IADD3.X R25, R15, UR5, RZ, P0, !PT ;  /* 0x000000050f197c10 */ /* 0x000fe200087fe4ff */
[----:B------:R3:W-:Y:S01]  /*17b0*/  LDGSTS.E.BYPASS.LTC128B.128 [R165+0x4800], [R14.64] ;  /* 0x048000000ea57fae */ /* 0x0007e2000b901d4a */
[----:B----4-:R-:W-:-:S03]  /*17c0*/  IADD3 R18, P0, R24, UR9, RZ ;  /* 0x0000000918127c10 */ /* 0x010fc6000ff1e0ff */
[----:B------:R4:W-:Y:S01]  /*17d0*/  LDGSTS.E.BYPASS.LTC128B.128 [R165+0x5000], [R24.64] ;  /* 0x0500000018a57fae */ /* 0x0009e2000b901d4a */
[----:B------:R-:W-:Y:S02]  /*17e0*/  IADD3.X R19, R25, UR5, RZ, P0, !PT ;  /* 0x0000000519137c10 */ /* 0x000fe400087fe4ff */
[----:B------:R-:W-:Y:S02]  /*17f0*/  LEA R160, P0, R12, c[0x0][0x170], 0x1 ;  /* 0x00005c000ca07a11 */ /* 0x000fe400078008ff */
[----:B-1----:R-:W-:Y:S01]  /*1800*/  LOP3.LUT R8, R20, 0x8, R3, 0xf8, !PT ;  /* 0x0000000814087812 */ /* 0x002fe200078ef803 */
[----:B------:R1:W-:Y:S01]  /*1810*/  LDGSTS.E.BYPASS.LTC128B.128 [R165+0x5800], [R18.64] ;  /* 0x0580000012a57fae */ /* 0x0003e2000b901d4a */
[----:B------:R-:W-:Y:S01]  /*1820*/  LEA.HI.X R159, R12, c[0x0][0x174], R159, 0x1, P0 ;  /* 0x00005d000c9f7a11 */ /* 0x000fe200000f0c9f */
[----:B------:R-:W-:Y:S01]  /*1830*/  IMAD.MOV.U32 R158, RZ, RZ, R160 ;  /* 0x000000ffff9e7224 */ /* 0x000fe200078e00a0 */
[----:B------:R-:W-:Y:S01]  /*1840*/  IADD3 R12, P0, R160, UR12, RZ ;  /* 0x0000000ca00c7c10 */ /* 0x000fe2000ff1e0ff */
[----:B------:R-:W0:Y:S01]  /*1850*/  LDGDEPBAR ;  /* 0x00000000000079af */ /* 0x000e220000000000 */
[----:B------:R-:W-:-:S02]  /*1860*/  SHF.R.U32.HI R3, RZ, 0x3, R20 ;  /* 0x00000003ff037819 */ /* 0x000fc40000011614 */
[----:B------:R-:W-:Y:S02]  /*1870*/  IADD3.X R13, R159, UR7, RZ, P0, !PT ;  /* 0x000000079f0d7c10 */ /* 0x000fe400087fe4ff */
[----:B-----5:R-:W-:Y:S01]  /*1880*/  IADD3 R16, P0, R12, UR12, RZ ;  /* 0x0000000c0c107c10 */ /* 0x020fe2000ff1e0ff */
[----:B--2---:R-:W-:Y:S01]  /*1890*/  IMAD.SHL.U32 R10, R96, 0x40, RZ ;  /* 0x00000040600a7824 */ /* 0x004fe200078e00ff */
[----:B------:R-:W-:Y:S02]  /*18a0*/  LOP3.LUT R3, R8, R3, RZ, 0x3c, !PT ;  /* 0x0000000308037212 */ /* 0x000fe400078e3cff */
[----:B------:R-:W-:Y:S02]  /*18b0*/  IADD3.X R17, R13, UR7, RZ, P0, !PT ;  /* 0x000000070d117c10 */ /* 0x000fe400087fe4ff */
[----:B------:R-:W-:Y:S01]  /*18c0*/  LOP3.LUT R10, R10, 0x1c0, RZ, 0xc0, !PT ;  /* 0x000001c00a0a7812 */ /* 0x000fe200078ec0ff */
[----:B------:R-:W-:Y:S02]  /*18d0*/  IMAD R2, R2, 0x200, R3 ;  /* 0x0000020002027824 */ /* 0x000fe400078e0203 */
[----:B------:R-:W-:Y:S01]  /*18e0*/  IMAD R3, R116, 0x400, R115 ;  /* 0x0000040074037824 */ /* 0x000fe200078e0273 */
[----:B------:R-:W-:Y:S01]  /*18f0*/  LOP3.LUT R5, R10, 0x8, R5, 0xf8, !PT ;  /* 0x000000080a057812 */ /* 0x000fe200078ef805 */
[----:B------:R-:W-:Y:S01]  /*1900*/  IMAD.SHL.U32 R4, R2, 0x2, RZ ;  /* 0x0000000202047824 */ /* 0x000fe200078e00ff */
[----:B------:R-:W-:-:S02]  /*1910*/  SHF.R.U32.HI R114, RZ, 0x3, R10 ;  /* 0x00000003ff727819 */ /* 0x000fc4000001160a */
[----:B------:R-:W-:Y:S02]  /*1920*/  IADD3 R10, P0, R16, UR12, RZ ;  /* 0x0000000c100a7c10 */ /* 0x000fe4000ff1e0ff */
[----:B------:R-:W-:Y:S01]  /*1930*/  LOP3.LUT R114, R5, R114, RZ, 0x3c, !PT ;  /* 0x0000007205727212 */ /* 0x000fe200078e3cff */
[----:B------:R-:W-:-:S04]  /*1940*/  DEPBAR.LE SB0, 0x0 ;  /* 0x000080000000791a */ /* 0x000fc80000000000 */
[----:B------:R-:W-:Y:S01]  /*1950*/  BAR.SYNC.DEFER_BLOCKING 0x0 ;  /* 0x0000000000007b1d */ /* 0x000fe20000010000 */
[----:B------:R-:W-:Y:S02]  /*1960*/  IADD3.X R11, R17, UR7, RZ, P0, !PT ;  /* 0x00000007110b7c10 */ /* 0x000fe400087fe4ff */
[----:B------:R-:W-:Y:S02]  /*1970*/  IADD3 R8, P0, R10, UR12, RZ ;  /* 0x0000000c0a087c10 */ /* 0x000fe4000ff1e0ff */
[----:B------:R-:W-:Y:S01]  /*1980*/  LEA R157, R2, 0x2000, 0x1 ;  /* 0x00002000029d7811 */ /* 0x000fe200078e08ff */
[----:B------:R-:W-:Y:S01]  /*1990*/  IMAD.MOV.U32 R2, RZ, RZ, 0x40 ;  /* 0x00000040ff027424 */ /* 0x000fe200078e00ff */
[----:B------:R-:W-:Y:S02]  /*19a0*/  IADD3.X R9, R11, UR7, RZ, P0, !PT ;  /* 0x000000070b097c10 */ /* 0x000fe400087fe4ff */
[----:B---3--:R-:W-:Y:S02]  /*19b0*/  IADD3 R14, P0, R8, UR12, RZ ;  /* 0x0000000c080e7c10 */ /* 0x008fe4000ff1e0ff */
[----:B------:R-:W-:-:S02]  /*19c0*/  IADD3 R153, R157, 0x40, RZ ;  /* 0x000000409d997810 */ /* 0x000fc40007ffe0ff */
[----:B------:R-:W-:Y:S01]  /*19d0*/  IADD3.X R15, R9, UR7, RZ, P0, !PT ;  /* 0x00000007090f7c10 */ /* 0x000fe200087fe4ff */
[----:B------:R-:W-:Y:S01]  /*19e0*/  @!PT LDS RZ, [RZ] ;  /* 0x00000000fffff984 */ /* 0x000fe20000000800 */
[----:B------:R-:W-:Y:S01]  /*19f0*/  @!PT LDS RZ, [RZ] ;  /* 0x00000000fffff984 */ /* 0x000fe20000000800 */
[----:B------:R-:W-:Y:S01]  /*1a00*/  @!PT LDS RZ, [RZ] ;  /* 0x00000000fffff984 */ /* 0x000fe20000000800 */
[----:B------:R2:W-:Y:S04]  /*1a10*/  LDGSTS.E.BYPASS.LTC128B.128 [R165+0x6000], [R158.64] ;  /* 0x060000009ea57fae */ /* 0x0005e8000b901d4a */
[----:B------:R3:W-:Y:S04]  /*1a20*/  LDGSTS.E.BYPASS.LTC128B.128 [R165+0x6800], [R12.64] ;  /* 0x068000000ca57fae */ /* 0x0007e8000b901d4a */
[----:B------:R1:W-:Y:S04]  /*1a30*/  LDGSTS.E.BYPASS.LTC128B.128 [R165+0x7000], [R16.64] ;  /* 0x0700000010a57fae */ /* 0x0003e8000b901d4a */
[----:B------:R5:W-:Y:S04]  /*1a40*/  LDGSTS.E.BYPASS.LTC128B.128 [R165+0x7800], [R10.64] ;  /* 0x078000000aa57fae */ /* 0x000be8000b901d4a */
[----:B------:R5:W-:Y:S04]  /*1a50*/  LDGSTS.E.BYPASS.LTC128B.128 [R165+0x8000], [R8.64] ;  /* 0x0800000008a57fae */ /* 0x000be8000b901d4a */
[----:B------:R1:W-:Y:S01]  /*1a60*/  LDGSTS.E.BYPASS.LTC128B.128 [R165+0x8800], [R14.64] ;  /* 0x088000000ea57fae */ /* 0x0003e2000b901d4a */
[----:B--2---:R-:W-:Y:S01]  /*1a70*/  IMAD.IADD R158, R3, 0x1, R114 ;  /* 0x00000001039e7824 */ /* 0x004fe200078e0272 */
[----:B------:R-:W-:-:S02]  /*1a80*/  SEL R3, R0, 0xffffffe0, !P1 ;  /* 0xffffffe000037807 */ /* 0x000fc40004800000 */
[----:B------:R-:W-:Y:S01]  /*1a90*/  LOP3.LUT P1, RZ, R96, 0x4, RZ, 0xc0, !PT ;  /* 0x0000000460ff7812 */ /* 0x000fe2000782c0ff */
[----:B------:R-:W-:Y:S01]  /*1aa0*/  IMAD.SHL.U32 R158, R158, 0x2, RZ ;  /* 0x000000029e9e7824 */ /* 0x000fe200078e00ff */
[----:B---3--:R-:W-:-:S03]  /*1ab0*/  IADD3 R12, P0, R14, UR12, RZ ;  /* 0x0000000c0e0c7c10 */ /* 0x008fc6000ff1e0ff */
[----:B------:R-:W-:Y:S01]  /*1ac0*/  IMAD.IADD R156, R158, 0x1, R3 ;  /* 0x000000019e9c7824 */ /* 0x000fe200078e0203 */
[----:B------:R-:W-:Y:S02]  /*1ad0*/  IADD3.X R13, R15, UR7, RZ, P0, !PT ;  /* 0x000000070f0d7c10 */ /* 0x000fe400087fe4ff */
[----:B------:R-:W-:-:S03]  /*1ae0*/  IADD3 R6, P0, R12, UR12, RZ ;  /* 0x0000000c0c067c10 */ /* 0x000fc6000ff1e0ff */
        /* <DEDUP_REMOVED lines=8> */
[----:B-----5:R-:W1:Y:S04]  /*1b70*/  LDSM.16.M88.4 R8, [R4+0x2800] ;  /* 0x002800000408783b */ /* 0x020e680000000200 */
[----:B------:R-:W4:Y:S04]  /*1b80*/  LDSM.16.M88.4 R20, [R4+0x2000] ;  /* 0x002000000414783b */ /* 0x000f280000000200 */
[----:B------:R-:W3:Y:S01]  /*1b90*/  LDSM.16.M88.4 R60, [R4+0x4000] ;  /* 0x00400000043c783b */ /* 0x000ee20000000200 */
[----:B------:R-:W-:-:S03]  /*1ba0*/  @P0 IADD3 R153, R157, -0x40, RZ ;  /* 0xffffffc09d990810 */ /* 0x000fc60007ffe0ff */
[----:B------:R-:W5:Y:S01]  /*1bb0*/  LDSM.16.M88.4 R76, [R4+0x3000] ;  /* 0x00300000044c783b */ /* 0x000f620000000200 */
[----:B------:R-:W-:Y:S01]  /*1bc0*/  IADD3 R147, R153, 0x800, RZ ;  /* 0x0000080099937810 */ /* 0x000fe20007ffe0ff */
[----:B------:R-:W-:Y:S01]  /*1bd0*/  IMAD.IADD R140, R0, 0x1, R153 ;  /* 0x00000001008c7824 */ /* 0x000fe200078e0299 */
[----:B------:R-:W-:Y:S01]  /*1be0*/  LOP3.LUT R0, R119, 0xffffffe0, RZ, 0xc0, !PT ;  /* 0xffffffe077007812 */ /* 0x000fe200078ec0ff */
[----:B------:R-:W3:Y:S01]  /*1bf0*/  LDSM.16.M88.4 R68, [R4+0x3800] ;  /* 0x003800000444783b */ /* 0x000ee20000000200 */
[C---:B------:R-:W-:Y:S02]  /*1c00*/  IADD3 R146, R153.reuse, 0x1000, RZ ;  /* 0x0000100099927810 */ /* 0x040fe40007ffe0ff */
[----:B------:R-:W-:Y:S01]  /*1c10*/  IADD3 R145, R153, 0x1800, RZ ;  /* 0x0000180099917810 */ /* 0x000fe20007ffe0ff */
[----:B------:R-:W-:Y:S01]  /*1c20*/  LDSM.16.M88.4 R80, [R156] ;  /* 0x000000009c50783b */ /* 0x000fe20000000200 */
[----:B------:R-:W-:Y:S01]  /*1c30*/  IMAD.IADD R0, R117, 0x1, -R0 ;  /* 0x0000000175007824 */ /* 0x000fe200078e0a00 */
[----:B------:R-:W-:Y:S01]  /*1c40*/  IADD3 R144, R153, 0x2000, RZ ;  /* 0x0000200099907810 */ /* 0x000fe20007ffe0ff */
[----:B------:R-:W-:Y:S01]  /*1c50*/  IMAD.SHL.U32 R117, R117, 0x2, RZ ;  /* 0x0000000275757824 */ /* 0x000fe200078e00ff */
[----:B------:R-:W3:Y:S01]  /*1c60*/  LDSM.16.M88.4 R84, [R155+0x800] ;  /* 0x000800009b54783b */ /* 0x000ee20000000200 */
[----:B------:R-:W-:-:S02]  /*1c70*/  IADD3 R143, R153, 0x2800, RZ ;  /* 0x00002800998f7810 */ /* 0x000fc40007ffe0ff */
[C---:B------:R-:W-:Y:S01]  /*1c80*/  IADD3 R142, R153.reuse, 0x3000, RZ ;  /* 0x00003000998e7810 */ /* 0x040fe20007ffe0ff */
[----:B------:R-:W-:Y:S01]  /*1c90*/  LDSM.16.M88.4 R52, [R4+0x4800] ;  /* 0x004800000434783b */ /* 0x000fe20000000200 */
[----:B------:R-:W-:-:S03]  /*1ca0*/  IADD3 R141, R153, 0x3800, RZ ;  /* 0x00003800998d7810 */ /* 0x000fc60007ffe0ff */
[----:B------:R-:W-:Y:S04]  /*1cb0*/  LDSM.16.M88.4 R44, [R4+0x5000] ;  /* 0x00500000042c783b */ /* 0x000fe80000000200 */
[----:B------:R-:W-:Y:S04]  /*1cc0*/  LDSM.16.M88.4 R92, [R4+0x5800] ;  /* 0x00580000045c783b */ /* 0x000fe80000000200 */
[----:B------:R-:W5:Y:S01]  /*1cd0*/  LDSM.16.M88.4 R88, [R155] ;  /* 0x000000009b58783b */ /* 0x000f620000000200 */
[C---:B-1----:R-:W-:Y:S03]  /*1ce0*/  HMMA.16816.F32 R12, R36.reuse, R8, RZ ;  /* 0x00000008240c723c */ /* 0x042fe600000018ff */
[----:B--2---:R-:W1:Y:S04]  /*1cf0*/  LDSM.16.M88.4 R4, [R155+0x2000] ;  /* 0x002000009b04783b */ /* 0x004e680000000200 */
[----:B------:R-:W2:Y:S01]  /*1d00*/  LDSM.16.M88.4 R32, [R155+0x1000] ;  /* 0x001000009b20783b */ /* 0x000ea20000000200 */
[C---:B------:R-:W-:Y:S03]  /*1d10*/  HMMA.16816.F32 R8, R36.reuse, R10, RZ ;  /* 0x0000000a2408723c */ /* 0x040fe600000018ff */
[----:B------:R-:W1:Y:S04]  /*1d20*/  LDSM.16.M88.4 R28, [R155+0x1800] ;  /* 0x001800009b1c783b */ /* 0x000e680000000200 */
[----:B------:R-:W-:Y:S01]  /*1d30*/  LDSM.16.M88.4 R108, [R155+0x3800] ;  /* 0x003800009b6c783b */ /* 0x000fe20000000200 */
[C---:B----4-:R-:W-:Y:S03]  /*1d40*/  HMMA.16816.F32 R24, R36.reuse, R20, RZ ;  /* 0x000000142418723c */ /* 0x050fe600000018ff */
[----:B------:R-:W-:Y:S04]  /*1d50*/  LDSM.16.M88.4 R104, [R153+0x1000] ;  /* 0x001000009968783b */ /* 0x000fe80000000200 */
[----:B------:R-:W-:Y:S01]  /*1d60*/  LDSM.16.M88.4 R96, [R153+0x1800] ;  /* 0x001800009960783b */ /* 0x000fe20000000200 */
[C---:B------:R-:W-:Y:S03]  /*1d70*/  HMMA.16816.F32 R20, R36.reuse, R22, RZ ;  /* 0x000000162414723c */ /* 0x040fe600000018ff */
[----:B------:R-:W0:Y:S05]  /*1d80*/  LDGDEPBAR ;  /* 0x00000000000079af */ /* 0x000e2a0000000000 */
[C---:B---3--:R-:W-:Y:S08]  /*1d90*/  HMMA.16816.F32 R64, R36.reuse, R60, RZ ;  /* 0x0000003c2440723c */ /* 0x048ff000000018ff */
[C---:B-----5:R-:W-:Y:S08]  /*1da0*/  HMMA.16816.F32 R16, R36.reuse, R76, RZ ;  /* 0x0000004c2410723c */ /* 0x060ff000000018ff */
[C---:B------:R-:W-:Y:S08]  /*1db0*/  HMMA.16816.F32 R72, R36.reuse, R68, RZ ;  /* 0x000000442448723c */ /* 0x040ff000000018ff */
[C---:B------:R-:W-:Y:S08]  /*1dc0*/  HMMA.16816.F32 R76, R36.reuse, R78, RZ ;  /* 0x0000004e244c723c */ /* 0x040ff000000018ff */
[----:B------:R-:W-:Y:S08]  /*1dd0*/  HMMA.16816.F32 R68, R36, R70, RZ ;  /* 0x000000462444723c */ /* 0x000ff000000018ff */
[C---:B------:R-:W-:Y:S08]  /*1de0*/  HMMA.16816.F32 R12, R80.reuse, R84, R12 ;  /* 0x00000054500c723c */ /* 0x040ff0000000180c */
[C---:B------:R-:W-:Y:S01]  /*1df0*/  HMMA.16816.F32 R8, R80.reuse, R86, R8 ;  /* 0x000000565008723c */ /* 0x040fe20000001808 */
[----:B------:R-:W3:Y:S07]  /*1e00*/  LDSM.16.M88.4 R84, [R155+0x3000] ;  /* 0x003000009b54783b */ /* 0x000eee0000000200 */
[C---:B------:R-:W-:Y:S08]  /*1e10*/  HMMA.16816.F32 R24, R80.reuse, R88, R24 ;  /* 0x000000585018723c */ /* 0x040ff00000001818 */
[C---:B------:R-:W-:Y:S01]  /*1e20*/  HMMA.16816.F32 R20, R80.reuse, R90, R20 ;  /* 0x0000005a5014723c */ /* 0x040fe20000001814 */
[----:B------:R-:W4:Y:S07]  /*1e30*/  LDSM.16.M88.4 R88, [R155+0x2800] ;  /* 0x002800009b58783b */ /* 0x000f2e0000000200 */
[----:B-1----:R-:W-:Y:S07]  /*1e40*/  HMMA.16816.F32 R64, R80, R4, R64 ;  /* 0x000000045040723c */ /* 0x002fee0000001840 */
[----:B------:R-:W-:Y:S01]  /*1e50*/  SEL R4, R2, 0xffffffc0, !P1 ;  /* 0xffffffc002047807 */ /* 0x000fe20004800000 */
[----:B------:R-:W-:Y:S01]  /*1e60*/  HMMA.16816.F32 R48, R36, R44, RZ ;  /* 0x0000002c2430723c */ /* 0x000fe200000018ff */
[----:B------:R-:W-:-:S03]  /*1e70*/  SHF.R.S32.HI R5, RZ, 0x1f, R0 ;  /* 0x0000001fff057819 */ /* 0x000fc60000011400 */
[----:B------:R-:W-:Y:S01]  /*1e80*/  IMAD.IADD R154, R158, 0x1, R4 ;  /* 0x000000019e9a7824 */ /* 0x000fe200078e0204 */
[----:B------:R-:W-:Y:S01]  /*1e90*/  LEA.HI R164, R5, R0, RZ, 0x2 ;  /* 0x0000000005a47211 */ /* 0x000fe200078f10ff */
[----:B------:R-:W-:Y:S02]  /*1ea0*/  IMAD R5, R116, 0x10, R121 ;  /* 0x0000001074057824 */ /* 0x000fe400078e0279 */
[----:B------:R-:W-:Y:S01]  /*1eb0*/  HMMA.16816.F32 R44, R36, R46, RZ ;  /* 0x0000002e242c723c */ /* 0x000fe200000018ff */
[----:B------:R-:W-:Y:S01]  /*1ec0*/  LDSM.16.M88.4 R100, [R154] ;  /* 0x000000009a64783b */ /* 0x000fe20000000200 */
[----:B------:R-:W-:Y:S01]  /*1ed0*/  IMAD.IADD R152, R3, 0x1, R154 ;  /* 0x0000000103987824 */ /* 0x000fe200078e029a */
[----:B------:R-:W-:Y:S01]  /*1ee0*/  SHF.R.S32.HI R164, RZ, 0x2, R164 ;  /* 0x00000002ffa47819 */ /* 0x000fe200000114a4 */
[----:B------:R-:W-:-:S03]  /*1ef0*/  IMAD.SHL.U32 R0, R112, 0x80, RZ ;  /* 0x0000008070007824 */ /* 0x000fc600078e00ff */
[----:B------:R-:W-:Y:S01]  /*1f00*/  IADD3 R5, R5, 0x1, R164 ;  /* 0x0000000105057810 */ /* 0x000fe20007ffe0a4 */
[----:B--2---:R-:W-:Y:S03]  /*1f10*/  HMMA.16816.F32 R16, R80, R32, R16 ;  /* 0x000000205010723c */ /* 0x004fe60000001810 */
[----:B------:R-:W-:-:S04]  /*1f20*/  IADD3 R5, R118, -c[0x0][0x214], R5 ;  /* 0x8000850076057a10 */ /* 0x000fc80007ffe005 */
[----:B------:R-:W-:Y:S01]  /*1f30*/  IADD3 R5, R5, c[0x0][0x2e8], RZ ;  /* 0x0000ba0005057a10 */ /* 0x000fe20007ffe0ff */
[C---:B------:R-:W-:Y:S01]  /*1f40*/  HMMA.16816.F32 R76, R80.reuse, R34, R76 ;  /* 0x00000022504c723c */ /* 0x040fe2000000184c */
[----:B------:R-:W1:Y:S07]  /*1f50*/  LDSM.16.M88.4 R32, [R153] ;  /* 0x000000009920783b */ /* 0x000e6e0000000200 */
[C---:B------:R-:W-:Y:S08]  /*1f60*/  HMMA.16816.F32 R72, R80.reuse, R28, R72 ;  /* 0x0000001c5048723c */ /* 0x040ff00000001848 */
[----:B------:R-:W-:Y:S01]  /*1f70*/  HMMA.16816.F32 R68, R80, R30, R68 ;  /* 0x0000001e5044723c */ /* 0x000fe20000001844 */
[----:B------:R-:W2:Y:S07]  /*1f80*/  LDSM.16.M88.4 R28, [R153+0x800] ;  /* 0x00080000991c783b */ /* 0x000eae0000000200 */
[C---:B------:R-:W-:Y:S08]  /*1f90*/  HMMA.16816.F32 R56, R36.reuse, R52, RZ ;  /* 0x000000342438723c */ /* 0x040ff000000018ff */
[C---:B------:R-:W-:Y:S08]  /*1fa0*/  HMMA.16816.F32 R60, R36.reuse, R62, RZ ;  /* 0x0000003e243c723c */ /* 0x040ff000000018ff */
[C---:B------:R-:W-:Y:S08]  /*1fb0*/  HMMA.16816.F32 R52, R36.reuse, R54, RZ ;  /* 0x000000362434723c */ /* 0x040ff000000018ff */
[C---:B------:R-:W-:Y:S08]  /*1fc0*/  HMMA.16816.F32 R40, R36.reuse, R92, RZ ;  /* 0x0000005c2428723c */ /* 0x040ff000000018ff */
[----:B------:R-:W-:Y:S01]  /*1fd0*/  HMMA.16816.F32 R36, R36, R94, RZ ;  /* 0x0000005e2424723c */ /* 0x000fe200000018ff */
[----:B------:R-:W-:Y:S07]  /*1fe0*/  LDSM.16.M88.4 R92, [R153+0x2000] ;  /* 0x00200000995c783b */ /* 0x000fee0000000200 */
[C---:B---3--:R-:W-:Y:S08]  /*1ff0*/  HMMA.16816.F32 R48, R80.reuse, R84, R48 ;  /* 0x000000545030723c */ /* 0x048ff00000001830 */
[C---:B------:R-:W-:Y:S01]  /*2000*/  HMMA.16816.F32 R44, R80.reuse, R86, R44 ;  /* 0x00000056502c723c */ /* 0x040fe2000000182c */
[----:B------:R-:W3:Y:S07]  /*2010*/  LDSM.16.M88.4 R84, [R153+0x3000] ;  /* 0x003000009954783b */ /* 0x000eee0000000200 */
[C---:B------:R-:W-:Y:S07]  /*2020*/  HMMA.16816.F32 R60, R80.reuse, R6, R60 ;  /* 0x00000006503c723c */ /* 0x040fee000000183c */
[C---:B------:R-:W-:Y:S01]  /*2030*/  IADD3 R7, R5.reuse, 0x8, RZ ;  /* 0x0000000805077810 */ /* 0x040fe20007ffe0ff */
[----:B----4-:R-:W-:Y:S01]  /*2040*/  HMMA.16816.F32 R56, R80, R88, R56 ;  /* 0x000000585038723c */ /* 0x010fe20000001838 */
[----:B------:R-:W-:-:S02]  /*2050*/  IMNMX R5, R5, R118, PT ;  /* 0x0000007605057217 */ /* 0x000fc40003800200 */
[----:B------:R-:W-:-:S05]  /*2060*/  IMNMX R2, R7, R118, PT ;  /* 0x0000007607027217 */ /* 0x000fca0003800200 */
[C---:B------:R-:W-:Y:S01]  /*2070*/  HMMA.16816.F32 R52, R80.reuse, R90, R52 ;  /* 0x0000005a5034723c */ /* 0x040fe20000001834 */
[----:B------:R-:W-:Y:S07]  /*2080*/  LDSM.16.M88.4 R88, [R153+0x2800] ;  /* 0x002800009958783b */ /* 0x000fee0000000200 */
[C---:B------:R-:W-:Y:S08]  /*2090*/  HMMA.16816.F32 R40, R80.reuse, R108, R40 ;  /* 0x0000006c5028723c */ /* 0x040ff00000001828 */
[----:B------:R-:W-:Y:S01]  /*20a0*/  HMMA.16816.F32 R36, R80, R110, R36 ;  /* 0x0000006e5024723c */ /* 0x000fe20000001824 */
[----:B------:R-:W4:Y:S07]  /*20b0*/  LDSM.16.M88.4 R80, [R153+0x3800] ;  /* 0x003800009950783b */ /* 0x000f2e0000000200 */
        /* <DEDUP_REMOVED lines=9> */
[C---:B----4-:R-:W-:Y:S08]  /*2150*/  HMMA.16816.F32 R40, R100.reuse, R80, R40 ;  /* 0x000000506428723c */ /* 0x050ff00000001828 */
[C---:B------:R-:W-:Y:S01]  /*2160*/  HMMA.16816.F32 R36, R100.reuse, R82, R36 ;  /* 0x000000526424723c */ /* 0x040fe20000001824 */
[----:B------:R-:W3:Y:S07]  /*2170*/  LDSM.16.M88.4 R80, [R140+0x1000] ;  /* 0x001000008c50783b */ /* 0x000eee0000000200 */
[----:B------:R-:W-:Y:S08]  /*2180*/  HMMA.16816.F32 R16, R100, R104, R16 ;  /* 0x000000686410723c */ /* 0x000ff00000001810 */
[C---:B-1----:R-:W-:Y:S08]  /*2190*/  HMMA.16816.F32 R24, R28.reuse, R32, R24 ;  /* 0x000000201c18723c */ /* 0x042ff00000001818 */
[----:B------:R-:W-:Y:S01]  /*21a0*/  HMMA.16816.F32 R20, R28, R34, R20 ;  /* 0x000000221c14723c */ /* 0x000fe20000001814 */
[----:B------:R-:W1:Y:S07]  /*21b0*/  LDSM.16.M88.4 R32, [R140+0x1800] ;  /* 0x001800008c20783b */ /* 0x000e6e0000000200 */
[C---:B------:R-:W-:Y:S08]  /*21c0*/  HMMA.16816.F32 R76, R100.reuse, R106, R76 ;  /* 0x0000006a644c723c */ /* 0x040ff0000000184c */
[C---:B------:R-:W-:Y:S08]  /*21d0*/  HMMA.16816.F32 R72, R100.reuse, R96, R72 ;  /* 0x000000606448723c */ /* 0x040ff00000001848 */
[----:B------:R-:W-:Y:S07]  /*21e0*/  HMMA.16816.F32 R64, R100, R92, R64 ;  /* 0x0000005c6440723c */ /* 0x000fee0000001840 */
[----:B------:R-:W-:Y:S01]  /*21f0*/  LOP3.LUT R92, R0, 0x6, R117, 0xf8, !PT ;  /* 0x00000006005c7812 */ /* 0x000fe200078ef875 */
[----:B--2---:R-:W-:Y:S03]  /*2200*/  HMMA.16816.F32 R12, R28, R84, R12 ;  /* 0x000000541c0c723c */ /* 0x004fe6000000180c */
[----:B------:R-:W-:-:S02]  /*2210*/  IADD3 R6, R92, -0x80, RZ ;  /* 0xffffff805c067810 */ /* 0x000fc40007ffe0ff */
[----:B------:R-:W-:Y:S02]  /*2220*/  IADD3 R7, R92, -0x7f, RZ ;  /* 0xffffff815c077810 */ /* 0x000fe40007ffe0ff */
[CC--:B------:R-:W-:Y:S01]  /*2230*/  ISETP.GE.AND P2, PT, R6.reuse, R5.reuse, PT ;  /* 0x000000050600720c */ /* 0x0c0fe20003f46270 */
[----:B------:R-:W-:Y:S01]  /*2240*/  HMMA.16816.F32 R68, R100, R98, R68 ;  /* 0x000000626444723c */ /* 0x000fe20000001844 */
[-C--:B------:R-:W-:Y:S02]  /*2250*/  ISETP.GE.AND P0, PT, R6, R2.reuse, PT ;  /* 0x000000020600720c */ /* 0x080fe40003f06270 */
[C---:B------:R-:W-:Y:S02]  /*2260*/  IADD3 R6, R92.reuse, -0x78, RZ ;  /* 0xffffff885c067810 */ /* 0x040fe40007ffe0ff */
[C---:B------:R-:W-:Y:S02]  /*2270*/  ISETP.GE.AND P5, PT, R7.reuse, R5, PT ;  /* 0x000000050700720c */ /* 0x040fe40003fa6270 */
[----:B------:R-:W-:Y:S01]  /*2280*/  ISETP.GE.AND P1, PT, R7, R2, PT ;  /* 0x000000020700720c */ /* 0x000fe20003f26270 */
[----:B------:R-:W-:Y:S01]  /*2290*/  HMMA.16816.F32 R8, R28, R86, R8 ;  /* 0x000000561c08723c */ /* 0x000fe20000001808 */
[----:B------:R-:W-:-:S02]  /*22a0*/  IADD3 R7, R92, -0x77, RZ ;  /* 0xffffff895c077810 */ /* 0x000fc40007ffe0ff */
[CC--:B------:R-:W-:Y:S02]  /*22b0*/  ISETP.GE.AND P4, PT, R6.reuse, R5.reuse, PT ;  /* 0x000000050600720c */ /* 0x0c0fe40003f86270 */
[-C--:B------:R-:W-:Y:S02]  /*22c0*/  ISETP.GE.AND P3, PT, R6, R2.reuse, PT ;  /* 0x000000020600720c */ /* 0x080fe40003f66270 */
[----:B------:R-:W-:Y:S01]  /*22d0*/  FSEL R85, R24, -INF , !P2 ;  /* 0xff80000018557808 */ /* 0x000fe20005000000 */
[----:B---3--:R-:W-:Y:S01]  /*22e0*/  HMMA.16816.F32 R16, R28, R80, R16 ;  /* 0x000000501c10723c */ /* 0x008fe20000001810 */
[----:B------:R-:W-:Y:S02]  /*22f0*/  FSEL R6, R26, -INF , !P0 ;  /* 0xff8000001a067808 */ /* 0x000fe40004000000 */
[C---:B------:R-:W-:Y:S02]  /*2300*/  ISETP.GE.AND P2, PT, R7.reuse, R5, PT ;  /* 0x000000050700720c */ /* 0x040fe40003f46270 */
[----:B------:R-:W-:-:S02]  /*2310*/  ISETP.GE.AND P0, PT, R7, R2, PT ;  /* 0x000000020700720c */ /* 0x000fc40003f06270 */
[C---:B------:R-:W-:Y:S01]  /*2320*/  IADD3 R7, R92.reuse, -0x6f, RZ ;  /* 0xffffff915c077810 */ /* 0x040fe20007ffe0ff */
[----:B------:R-:W-:Y:S01]  /*2330*/  HMMA.16816.F32 R76, R28, R82, R76 ;  /* 0x000000521c4c723c */ /* 0x000fe2000000184c */
[----:B------:R-:W-:Y:S02]  /*2340*/  IADD3 R24, R92, -0x70, RZ ;  /* 0xffffff905c187810 */ /* 0x000fe40007ffe0ff */
[----:B------:R-:W-:Y:S02]  /*2350*/  FSEL R86, R27, -INF , !P1 ;  /* 0xff8000001b567808 */ /* 0x000fe40004800000 */
[----:B------:R-:W-:Y:S02]  /*2360*/  FSEL R27, R20, -INF , !P4 ;  /* 0xff800000141b7808 */ /* 0x000fe40006000000 */
[----:B------:R-:W-:Y:S01]  /*2370*/  FSEL R84, R22, -INF , !P3 ;  /* 0xff80000016547808 */ /* 0x000fe20005800000 */
[----:B------:R-:W-:Y:S01]  /*2380*/  HMMA.16816.F32 R52, R100, R90, R52 ;  /* 0x0000005a6434723c */ /* 0x000fe20000001834 */
[----:B------:R-:W-:-:S02]  /*2390*/  ISETP.GE.AND P4, PT, R7, R5, PT ;  /* 0x000000050700720c */ /* 0x000fc40003f86270 */
[-C--:B------:R-:W-:Y:S02]  /*23a0*/  ISETP.GE.AND P3, PT, R7, R2.reuse, PT ;  /* 0x000000020700720c */ /* 0x080fe40003f66270 */
[----:B------:R-:W-:Y:S02]  /*23b0*/  IADD3 R7, R92, -0x68, RZ ;  /* 0xffffff985c077810 */ /* 0x000fe40007ffe0ff */
[----:B------:R-:W-:Y:S01]  /*23c0*/  FSEL R91, R25, -INF , !P5 ;  /* 0xff800000195b7808 */ /* 0x000fe20006800000 */
[----:B-1----:R-:W-:Y:S01]  /*23d0*/  HMMA.16816.F32 R72, R28, R32, R72 ;  /* 0x000000201c48723c */ /* 0x002fe20000001848 */
[C---:B------:R-:W-:Y:S02]  /*23e0*/  ISETP.GE.AND P5, PT, R24.reuse, R5, PT ;  /* 0x000000051800720c */ /* 0x040fe40003fa6270 */
[----:B------:R-:W-:Y:S02]  /*23f0*/  ISETP.GE.AND P1, PT, R24, R2, PT ;  /* 0x000000021800720c */ /* 0x000fe40003f26270 */
[----:B------:R-:W-:-:S02]  /*2400*/  FSEL R81, R21, -INF , !P2 ;  /* 0xff80000015517808 */ /* 0x000fc40005000000 */
[----:B------:R-:W-:Y:S01]  /*2410*/  FSEL R80, R23, -INF , !P0 ;  /* 0xff80000017507808 */ /* 0x000fe20004000000 */
[----:B------:R-:W-:Y:S01]  /*2420*/  HMMA.16816.F32 R68, R28, R34, R68 ;  /* 0x000000221c44723c */ /* 0x000fe20000001844 */
[----:B------:R-:W1:Y:S01]  /*2430*/  LDSM.16.M88.4 R20, [R140+0x2000] ;  /* 0x002000008c14783b */ /* 0x000e620000000200 */
[----:B------:R-:W-:Y:S02]  /*2440*/  IADD3 R24, R92, -0x67, RZ ;  /* 0xffffff995c187810 */ /* 0x000fe40007ffe0ff */
[C---:B------:R-:W-:Y:S02]  /*2450*/  ISETP.GE.AND P2, PT, R7.reuse, R5, PT ;  /* 0x000000050700720c */ /* 0x040fe40003f46270 */
[----:B------:R-:W-:Y:S02]  /*2460*/  ISETP.GE.AND P0, PT, R7, R2, PT ;  /* 0x000000020700720c */ /* 0x000fe40003f06270 */
[----:B------:R-:W-:Y:S01]  /*2470*/  FSEL R7, R12, -INF , !P5 ;  /* 0xff8000000c077808 */ /* 0x000fe20006800000 */
[----:B------:R-:W-:Y:S01]  /*2480*/  HMMA.16816.F32 R56, R100, R88, R56 ;  /* 0x000000586438723c */ /* 0x000fe20000001838 */
[----:B------:R-:W-:-:S02]  /*2490*/  FSEL R138, R14, -INF , !P1 ;  /* 0xff8000000e8a7808 */ /* 0x000fc40004800000 */
[C---:B------:R-:W-:Y:S02]  /*24a0*/  IADD3 R14, R92.reuse, -0x60, RZ ;  /* 0xffffffa05c0e7810 */ /* 0x040fe40007ffe0ff */
[----:B------:R-:W-:Y:S02]  /*24b0*/  IADD3 R12, R92, -0x5f, RZ ;  /* 0xffffffa15c0c7810 */ /* 0x000fe40007ffe0ff */
[C---:B------:R-:W-:Y:S01]  /*24c0*/  ISETP.GE.AND P5, PT, R24.reuse, R5, PT ;  /* 0x000000051800720c */ /* 0x040fe20003fa6270 */
[----:B------:R-:W-:Y:S01]  /*24d0*/  HMMA.16816.F32 R60, R100, R94, R60 ;  /* 0x0000005e643c723c */ /* 0x000fe2000000183c */
        /* <DEDUP_REMOVED lines=9> */
[C---:B------:R-:W-:Y:S02]  /*2570*/  IADD3 R13, R92.reuse, -0x58, RZ ;  /* 0xffffffa85c0d7810 */ /* 0x040fe40007ffe0ff */
[----:B------:R-:W-:Y:S02]  /*2580*/  FSEL R33, R9, -INF , !P5 ;  /* 0xff80000009217808 */ /* 0x000fe40006800000 */
[----:B------:R-:W-:Y:S01]  /*2590*/  FSEL R24, R11, -INF , !P1 ;  /* 0xff8000000b187808 */ /* 0x000fe20004800000 */
[----:B-1----:R-:W-:Y:S01]  /*25a0*/  HMMA.16816.F32 R64, R28, R20, R64 ;  /* 0x000000141c40723c */ /* 0x002fe20000001840 */
[----:B------:R-:W-:Y:S01]  /*25b0*/  IADD3 R12, R92, -0x57, RZ ;  /* 0xffffffa95c0c7810 */ /* 0x000fe20007ffe0ff */
[----:B------:R-:W1:Y:S01]  /*25c0*/  LDSM.16.M88.4 R8, [R140+0x2800] ;  /* 0x002800008c08783b */ /* 0x000e620000000200 */
[----:B------:R-:W-:Y:S02]  /*25d0*/  FSEL R137, R16, -INF , !P4 ;  /* 0xff80000010897808 */ /* 0x000fe40006000000 */
[----:B------:R-:W-:-:S02]  /*25e0*/  FSEL R136, R18, -INF , !P3 ;  /* 0xff80000012887808 */ /* 0x000fc40005800000 */
[CC--:B------:R-:W-:Y:S01]  /*25f0*/  ISETP.GE.AND P5, PT, R13.reuse, R5.reuse, PT ;  /* 0x000000050d00720c */ /* 0x0c0fe20003fa6270 */
[----:B------:R-:W-:Y:S01]  /*2600*/  HMMA.16816.F32 R60, R28, R22, R60 ;  /* 0x000000161c3c723c */ /* 0x000fe2000000183c */
[-C--:B------:R-:W-:Y:S02]  /*2610*/  ISETP.GE.AND P1, PT, R13, R2.reuse, PT ;  /* 0x000000020d00720c */ /* 0x080fe40003f26270 */
        /* <DEDUP_REMOVED lines=8> */
[----:B------:R-:W-:Y:S02]  /*26a0*/  FSEL R135, R76, -INF , !P5 ;  /* 0xff8000004c877808 */ /* 0x000fe40006800000 */
[----:B------:R-:W-:-:S02]  /*26b0*/  FSEL R134, R78, -INF , !P1 ;  /* 0xff8000004e867808 */ /* 0x000fc40004800000 */
[C---:B------:R-:W-:Y:S02]  /*26c0*/  ISETP.GE.AND P5, PT, R12.reuse, R5, PT ;  /* 0x000000050c00720c */ /* 0x040fe40003fa6270 */
[----:B------:R-:W-:Y:S02]  /*26d0*/  ISETP.GE.AND P1, PT, R12, R2, PT ;  /* 0x000000020c00720c */ /* 0x000fe40003f26270 */
[C---:B------:R-:W-:Y:S01]  /*26e0*/  IADD3 R17, R92.reuse, -0x48, RZ ;  /* 0xffffffb85c117810 */ /* 0x040fe20007ffe0ff */
[----:B------:R-:W2:Y:S01]  /*26f0*/  LDSM.16.M88.4 R12, [R140+0x3000] ;  /* 0x003000008c0c783b */ /* 0x000ea20000000200 */
[----:B------:R-:W-:Y:S02]  /*2700*/  IADD3 R16, R92, -0x47, RZ ;  /* 0xffffffb95c107810 */ /* 0x000fe40007ffe0ff */
[----:B------:R-:W-:Y:S02]  /*2710*/  FSEL R133, R77, -INF , !P4 ;  /* 0xff8000004d857808 */ /* 0x000fe40006000000 */
[----:B------:R-:W-:Y:S01]  /*2720*/  FSEL R130, R79, -INF , !P3 ;  /* 0xff8000004f827808 */ /* 0x000fe20005800000 */
[----:B-1----:R-:W-:Y:S01]  /*2730*/  HMMA.16816.F32 R56, R28, R8, R56 ;  /* 0x000000081c38723c */ /* 0x002fe20000001838 */
[----:B------:R-:W-:-:S02]  /*2740*/  FSEL R131, R72, -INF , !P2 ;  /* 0xff80000048837808 */ /* 0x000fc40005000000 */
[----:B------:R-:W-:Y:S02]  /*2750*/  FSEL R128, R74, -INF , !P0 ;  /* 0xff8000004a807808 */ /* 0x000fe40004000000 */
[CC--:B------:R-:W-:Y:S02]  /*2760*/  ISETP.GE.AND P4, PT, R17.reuse, R5.reuse, PT ;  /* 0x000000051100720c */ /* 0x0c0fe40003f86270 */
[-C--:B------:R-:W-:Y:S01]  /*2770*/  ISETP.GE.AND P3, PT, R17, R2.reuse, PT ;  /* 0x000000021100720c */ /* 0x080fe20003f66270 */
[----:B------:R-:W-:Y:S01]  /*2780*/  HMMA.16816.F32 R52, R28, R10, R52 ;  /* 0x0000000a1c34723c */ /* 0x000fe20000001834 */
[C---:B------:R-:W-:Y:S02]  /*2790*/  ISETP.GE.AND P2, PT, R16.reuse, R5, PT ;  /* 0x000000051000720c */ /* 0x040fe40003f46270 */
[----:B------:R-:W-:Y:S02]  /*27a0*/  ISETP.GE.AND P0, PT, R16, R2, PT ;  /* 0x000000021000720c */ /* 0x000fe40003f06270 */
[----:B------:R-:W-:-:S02]  /*27b0*/  IADD3 R17, R92, -0x40, RZ ;  /* 0xffffffc05c117810 */ /* 0x000fc40007ffe0ff */
[----:B------:R-:W-:Y:S02]  /*27c0*/  IADD3 R16, R92, -0x3f, RZ ;  /* 0xffffffc15c107810 */ /* 0x000fe40007ffe0ff */
        /* <DEDUP_REMOVED lines=8> */
[----:B------:R-:W1:Y:S01]  /*2850*/  LDSM.16.M88.4 R16, [R140+0x3800] ;  /* 0x003800008c10783b */ /* 0x000e620000000200 */
[----:B--2---:R-:W-:Y:S01]  /*2860*/  HMMA.16816.F32 R48, R28, R12, R48 ;  /* 0x0000000c1c30723c */ /* 0x004fe20000001830 */
[----:B------:R-:W-:Y:S01]  /*2870*/  IADD3 R9, R92, -0x38, RZ ;  /* 0xffffffc85c097810 */ /* 0x000fe20007ffe0ff */
[----:B------:R-:W-:-:S04]  /*2880*/  DEPBAR.LE SB0, 0x0 ;  /* 0x000080000000791a */ /* 0x000fc80000000000 */
[----:B------:R-:W-:Y:S02]  /*2890*/  IADD3 R8, R92, -0x37, RZ ;  /* 0xffffffc95c087810 */ /* 0x000fe40007ffe0ff */
[----:B------:R-:W-:Y:S01]  /*28a0*/  FSEL R125, R69, -INF , !P2 ;  /* 0xff800000457d7808 */ /* 0x000fe20005000000 */
[----:B------:R-:W-:Y:S01]  /*28b0*/  HMMA.16816.F32 R44, R28, R14, R44 ;  /* 0x0000000e1c2c723c */ /* 0x000fe2000000182c */
[----:B------:R-:W-:Y:S02]  /*28c0*/  FSEL R108, R71, -INF , !P0 ;  /* 0xff800000476c7808 */ /* 0x000fe40004000000 */
[----:B------:R-:W-:Y:S02]  /*28d0*/  FSEL R123, R64, -INF , !P5 ;  /* 0xff800000407b7808 */ /* 0x000fe40006800000 */
[----:B------:R-:W-:Y:S02]  /*28e0*/  FSEL R126, R66, -INF , !P1 ;  /* 0xff800000427e7808 */ /* 0x000fe40004800000 */
[----:B------:R-:W-:-:S02]  /*28f0*/  ISETP.GE.AND P2, PT, R9, R5, PT ;  /* 0x000000050900720c */ /* 0x000fc40003f46270 */
[-C--:B------:R-:W-:Y:S02]  /*2900*/  ISETP.GE.AND P0, PT, R9, R2.reuse, PT ;  /* 0x000000020900720c */ /* 0x080fe40003f06270 */
[C---:B------:R-:W-:Y:S02]  /*2910*/  ISETP.GE.AND P5, PT, R8.reuse, R5, PT ;  /* 0x000000050800720c */ /* 0x040fe40003fa6270 */
[----:B------:R-:W-:Y:S02]  /*2920*/  ISETP.GE.AND P1, PT, R8, R2, PT ;  /* 0x000000020800720c */ /* 0x000fe40003f26270 */
[C---:B------:R-:W-:Y:S02]  /*2930*/  IADD3 R9, R92.reuse, -0x30, RZ ;  /* 0xffffffd05c097810 */ /* 0x040fe40007ffe0ff */
[----:B------:R-:W-:Y:S02]  /*2940*/  IADD3 R8, R92, -0x2f, RZ ;  /* 0xffffffd15c087810 */ /* 0x000fe40007ffe0ff */
[----:B------:R-:W-:-:S02]  /*2950*/  FSEL R103, R65, -INF , !P4 ;  /* 0xff80000041677808 */ /* 0x000fc40006000000 */
[----:B------:R-:W-:Y:S02]  /*2960*/  FSEL R120, R67, -INF , !P3 ;  /* 0xff80000043787808 */ /* 0x000fe40005800000 */
[----:B------:R-:W-:Y:S02]  /*2970*/  FSEL R107, R60, -INF , !P2 ;  /* 0xff8000003c6b7808 */ /* 0x000fe40005000000 */
[----:B------:R-:W-:Y:S02]  /*2980*/  FSEL R122, R62, -INF , !P0 ;  /* 0xff8000003e7a7808 */ /* 0x000fe40004000000 */
[CC--:B------:R-:W-:Y:S02]  /*2990*/  ISETP.GE.AND P4, PT, R9.reuse, R5.reuse, PT ;  /* 0x000000050900720c */ /* 0x0c0fe40003f86270 */
[----:B------:R-:W-:Y:S01]  /*29a0*/  ISETP.GE.AND P3, PT, R9, R2, PT ;  /* 0x000000020900720c */ /* 0x000fe20003f66270 */
[----:B-1----:R-:W-:Y:S01]  /*29b0*/  HMMA.16816.F32 R40, R28, R16, R40 ;  /* 0x000000101c28723c */ /* 0x002fe20000001828 */
[----:B------:R-:W-:-:S02]  /*29c0*/  ISETP.GE.AND P2, PT, R8, R5, PT ;  /* 0x000000050800720c */ /* 0x000fc40003f46270 */
[----:B------:R-:W-:Y:S02]  /*29d0*/  ISETP.GE.AND P0, PT, R8, R2, PT ;  /* 0x000000020800720c */ /* 0x000fe40003f06270 */
[C---:B------:R-:W-:Y:S02]  /*29e0*/  IADD3 R9, R92.reuse, -0x28, RZ ;  /* 0xffffffd85c097810 */ /* 0x040fe40007ffe0ff */
[----:B------:R-:W-:Y:S01]  /*29f0*/  IADD3 R8, R92, -0x27, RZ ;  /* 0xffffffd95c087810 */ /* 0x000fe20007ffe0ff */
[----:B------:R-:W-:Y:S01]  /*2a00*/  HMMA.16816.F32 R16, R28, R18, R36 ;  /* 0x000000121c10723c */ /* 0x000fe20000001824 */
[----:B------:R-:W-:Y:S02]  /*2a10*/  FSEL R121, R61, -INF , !P5 ;  /* 0xff8000003d797808 */ /* 0x000fe40006800000 */
[----:B------:R-:W-:Y:S02]  /*2a20*/  FSEL R124, R63, -INF , !P1 ;  /* 0xff8000003f7c7808 */ /* 0x000fe40004800000 */
[----:B------:R-:W-:-:S02]  /*2a30*/  FSEL R119, R56, -INF , !P4 ;  /* 0xff80000038777808 */ /* 0x000fc40006000000 */
[----:B------:R-:W-:Y:S01]  /*2a40*/  FSEL R118, R58, -INF , !P3 ;  /* 0xff8000003a767808 */ /* 0x000fe20005800000 */
[----:B------:R-:W-:Y:S01]  /*2a50*/  BAR.SYNC.DEFER_BLOCKING 0x0 ;  /* 0x0000000000007b1d */ /* 0x000fe20000010000 */
[CC--:B------:R-:W-:Y:S02]  /*2a60*/  ISETP.GE.AND P5, PT, R9.reuse, R5.reuse, PT ;  /* 0x000000050900720c */ /* 0x0c0fe40003fa6270 */
[-C--:B------:R-:W-:Y:S02]  /*2a70*/  ISETP.GE.AND P1, PT, R9, R2.reuse, PT ;  /* 0x000000020900720c */ /* 0x080fe40003f26270 */
[C---:B------:R-:W-:Y:S02]  /*2a80*/  ISETP.GE.AND P4, PT, R8.reuse, R5, PT ;  /* 0x000000050800720c */ /* 0x040fe40003f86270 */
[----:B------:R-:W-:Y:S02]  /*2a90*/  ISETP.GE.AND P3, PT, R8, R2, PT ;  /* 0x000000020800720c */ /* 0x000fe40003f66270 */
[----:B------:R-:W-:-:S02]  /*2aa0*/  IADD3 R9, R92, -0x20, RZ ;  /* 0xffffffe05c097810 */ /* 0x000fc40007ffe0ff */
[----:B------:R-:W-:Y:S02]  /*2ab0*/  IADD3 R8, R92, -0x1f, RZ ;  /* 0xffffffe15c087810 */ /* 0x000fe40007ffe0ff */
[----:B------:R-:W-:Y:S02]  /*2ac0*/  FSEL R116, R59, -INF , !P0 ;  /* 0xff8000003b747808 */ /* 0x000fe40004000000 */
[----:B------:R-:W-:Y:S02]  /*2ad0*/  FSEL R111, R52, -INF , !P5 ;  /* 0xff800000346f7808 */ /* 0x000fe40006800000 */
[----:B------:R-:W-:Y:S02]  /*2ae0*/  FSEL R110, R54, -INF , !P1 ;  /* 0xff800000366e7808 */ /* 0x000fe40004800000 */
[-C--:B------:R-:W-:Y:S02]  /*2af0*/  ISETP.GE.AND P0, PT, R9, R5.reuse, PT ;  /* 0x000000050900720c */ /* 0x080fe40003f06270 */
[----:B------:R-:W-:-:S02]  /*2b00*/  ISETP.GE.AND P5, PT, R8, R5, PT ;  /* 0x000000050800720c */ /* 0x000fc40003fa6270 */
[-C--:B------:R-:W-:Y:S02]  /*2b10*/  ISETP.GE.AND P1, PT, R8, R2.reuse, PT ;  /* 0x000000020800720c */ /* 0x080fe40003f26270 */
[----:B------:R-:W-:Y:S02]  /*2b20*/  IADD3 R8, R92, -0x17, RZ ;  /* 0xffffffe95c087810 */ /* 0x000fe40007ffe0ff */
[----:B------:R-:W-:Y:S02]  /*2b30*/  FSEL R117, R57, -INF , !P2 ;  /* 0xff80000039757808 */ /* 0x000fe40005000000 */
[----:B------:R-:W-:Y:S02]  /*2b40*/  ISETP.GE.AND P2, PT, R9, R2, PT ;  /* 0x000000020900720c */ /* 0x000fe40003f46270 */
[----:B------:R-:W-:Y:S02]  /*2b50*/  FSEL R101, R48, -INF , !P0 ;  /* 0xff80000030657808 */ /* 0x000fe40004000000 */
[----:B------:R-:W-:-:S02]  /*2b60*/  IADD3 R9, R92, -0x18, RZ ;  /* 0xffffffe85c097810 */ /* 0x000fc40007ffe0ff */
[-C--:B------:R-:W-:Y:S02]  /*2b70*/  ISETP.GE.AND P0, PT, R8, R5.reuse, PT ;  /* 0x000000050800720c */ /* 0x080fe40003f06270 */
[----:B------:R-:W-:Y:S02]  /*2b80*/  IADD3 R10, R92, -0x10, RZ ;  /* 0xfffffff05c0a7810 */ /* 0x000fe40007ffe0ff */
[----:B------:R-:W-:Y:S02]  /*2b90*/  FSEL R109, R53, -INF , !P4 ;  /* 0xff800000356d7808 */ /* 0x000fe40006000000 */
[----:B------:R-:W-:Y:S02]  /*2ba0*/  FSEL R106, R55, -INF , !P3 ;  /* 0xff800000376a7808 */ /* 0x000fe40005800000 */
[----:B------:R-:W-:Y:S02]  /*2bb0*/  FSEL R100, R50, -INF , !P2 ;  /* 0xff80000032647808 */ /* 0x000fe40005000000 */
[----:B------:R-:W-:-:S02]  /*2bc0*/  ISETP.GE.AND P4, PT, R9, R5, PT ;  /* 0x000000050900720c */ /* 0x000fc40003f86270 */
[-C--:B------:R-:W-:Y:S02]  /*2bd0*/  ISETP.GE.AND P3, PT, R9, R2.reuse, PT ;  /* 0x000000020900720c */ /* 0x080fe40003f66270 */
[-C--:B------:R-:W-:Y:S02]  /*2be0*/  ISETP.GE.AND P2, PT, R8, R2.reuse, PT ;  /* 0x000000020800720c */ /* 0x080fe40003f46270 */
[----:B------:R-:W-:Y:S02]  /*2bf0*/  FSEL R65, R45, -INF , !P0 ;  /* 0xff8000002d417808 */ /* 0x000fe40004000000 */
[C---:B------:R-:W-:Y:S02]  /*2c00*/  IADD3 R9, R92.reuse, -0xf, RZ ;  /* 0xfffffff15c097810 */ /* 0x040fe40007ffe0ff */
[----:B------:R-:W-:Y:S02]  /*2c10*/  IADD3 R8, R92, -0x8, RZ ;  /* 0xfffffff85c087810 */ /* 0x000fe40007ffe0ff */
[----:B------:R-:W-:-:S02]  /*2c20*/  ISETP.GE.AND P0, PT, R10, R2, PT ;  /* 0x000000020a00720c */ /* 0x000fc40003f06270 */
[----:B------:R-:W-:Y:S02]  /*2c30*/  IADD3 R92, R92, -0x7, RZ ;  /* 0xfffffff95c5c7810 */ /* 0x000fe40007ffe0ff */
[----:B------:R-:W-:Y:S02]  /*2c40*/  FSEL R42, R42, -INF , !P0 ;  /* 0xff8000002a2a7808 */ /* 0x000fe40004000000 */
[----:B------:R-:W-:Y:S02]  /*2c50*/  ISETP.GE.AND P0, PT, R92, R2, PT ;  /* 0x000000025c00720c */ /* 0x000fe40003f06270 */
[----:B------:R-:W-:Y:S02]  /*2c60*/  FSEL R66, R51, -INF , !P1 ;  /* 0xff80000033427808 */ /* 0x000fe40004800000 */
[----:B------:R-:W-:Y:S02]  /*2c70*/  FSEL R26, R19, -INF , !P0 ;  /* 0xff800000131a7808 */ /* 0x000fe40004000000 */
[----:B------:R-:W-:-:S02]  /*2c80*/  ISETP.GE.AND P0, PT, R112, 0x2, PT ;  /* 0x000000027000780c */ /* 0x000fc40003f06270 */
[----:B------:R-:W-:Y:S02]  /*2c90*/  ISETP.GE.AND P1, PT, R10, R5, PT ;  /* 0x000000050a00720c */ /* 0x000fe40003f26270 */
[----:B------:R-:W-:Y:S02]  /*2ca0*/  FSEL R62, R47, -INF , !P2 ;  /* 0xff8000002f3e7808 */ /* 0x000fe40005000000 */
[----:B------:R-:W-:Y:S02]  /*2cb0*/  FSEL R105, R49, -INF , !P5 ;  /* 0xff80000031697808 */ /* 0x000fe40006800000 */
[----:B------:R-:W-:Y:S02]  /*2cc0*/  FSEL R67, R44, -INF , !P4 ;  /* 0xff8000002c437808 */ /* 0x000fe40006000000 */
[----:B------:R-:W-:Y:S02]  /*2cd0*/  FSEL R64, R46, -INF , !P3 ;  /* 0xff8000002e407808 */ /* 0x000fe40005800000 */
[----:B------:R-:W-:-:S02]  /*2ce0*/  ISETP.GE.AND P2, PT, R9, R2, PT ;  /* 0x000000020900720c */ /* 0x000fc40003f46270 */
[----:B------:R-:W-:Y:S02]  /*2cf0*/  FSEL R55, R40, -INF , !P1 ;  /* 0xff80000028377808 */ /* 0x000fe40004800000 */
[-C--:B------:R-:W-:Y:S02]  /*2d00*/  ISETP.GE.AND P5, PT, R9, R5.reuse, PT ;  /* 0x000000050900720c */ /* 0x080fe40003fa6270 */
[-C--:B------:R-:W-:Y:S02]  /*2d10*/  ISETP.GE.AND P4, PT, R8, R5.reuse, PT ;  /* 0x000000050800720c */ /* 0x080fe40003f86270 */
[----:B------:R-:W-:Y:S02]  /*2d20*/  ISETP.GE.AND P3, PT, R92, R5, PT ;  /* 0x000000055c00720c */ /* 0x000fe40003f66270 */
[----:B------:R-:W-:Y:S02]  /*2d30*/  ISETP.GE.AND P1, PT, R8, R2, PT ;  /* 0x000000020800720c */ /* 0x000fe40003f26270 */
[----:B------:R-:W-:-:S02]  /*2d40*/  FSEL R36, R43, -INF , !P2 ;  /* 0xff8000002b247808 */ /* 0x000fc40005000000 */
[----:B------:R-:W-:Y:S02]  /*2d50*/  LOP3.LUT R5, R114, R115, RZ, 0xfc, !PT ;  /* 0x0000007372057212 */ /* 0x000fe400078efcff */
[----:B------:R-:W-:Y:S02]  /*2d60*/  FSEL R53, R41, -INF , !P5 ;  /* 0xff80000029357808 */ /* 0x000fe40006800000 */
[----:B------:R-:W-:Y:S02]  /*2d70*/  FSEL R51, R16, -INF , !P4 ;  /* 0xff80000010337808 */ /* 0x000fe40006000000 */
[----:B------:R-:W-:Y:S02]  /*2d80*/  FSEL R43, R17, -INF , !P3 ;  /* 0xff800000112b7808 */ /* 0x000fe40005800000 */
[----:B------:R-:W-:Y:S01]  /*2d90*/  FSEL R32, R18, -INF , !P1 ;  /* 0xff80000012207808 */ /* 0x000fe20004800000 */
[----:B------:R-:W-:Y:S05]  /*2da0*/  @!P0 BRA `(.L_x_6108) ;  /* 0x000005b000008947 */ /* 0x000fea0003800000 */
[----:B------:R-:W-:Y:S05]  /*2db0*/  @P6 BRA `(.L_x_6109) ;  /* 0x000003a000006947 */ /* 0x000fea0003800000 */
[----:B------:R-:W1:Y:S01]  /*2dc0*/  I2F.RP R10, R113 ;  /* 0x00000071000a7306 */ /* 0x000e620000209400 */
[----:B------:R-:W-:-:S02]  /*2dd0*/  IADD3 R2, R0, -0x80, RZ ;  /* 0xffffff8000027810 */ /* 0x000fc40007ffe0ff */
[----:B------:R-:W-:Y:S02]  /*2de0*/  IADD3 R12, R0, -0x100, RZ ;  /* 0xffffff00000c7810 */ /* 0x000fe40007ffe0ff */
[----:B------:R-:W-:Y:S02]  /*2df0*/  IABS R9, R2 ;  /* 0x0000000200097213 */ /* 0x000fe40000000000 */
[----:B------:R-:W-:-:S04]  /*2e00*/  LOP3.LUT R2, R2, c[0x0][0x2d0], RZ, 0x3c, !PT ;  /* 0x0000b40002027a12 */ /* 0x000fc800078e3cff */
[----:B------:R-:W-:Y:S01]  /*2e10*/  ISETP.GE.AND P3, PT, R2, RZ, PT ;  /* 0x000000ff0200720c */ /* 0x000fe20003f66270 */
[----:B-1----:R-:W1:Y:S02]  /*2e20*/  MUFU.RCP R14, R10 ;  /* 0x0000000a000e7308 */ /* 0x002e640000001000 */
[----:B-1----:R-:W-:-:S06]  /*2e30*/  IADD3 R14, R14, 0xffffffe, RZ ;  /* 0x0ffffffe0e0e7810 */ /* 0x002fcc0007ffe0ff */
[----:B------:R-:W1:Y:S02]  /*2e40*/  F2I.FTZ.U32.TRUNC.NTZ R15, R14 ;  /* 0x0000000e000f7305 */ /* 0x000e64000021f000 */
[--C-:B-1----:R-:W-:Y:S02]  /*2e50*/  IMAD.MOV R8, RZ, RZ, -R15.reuse ;  /* 0x000000ffff087224 */ /* 0x102fe400078e0a0f */
[----:B------:R-:W-:Y:S02]  /*2e60*/  IMAD.MOV.U32 R14, RZ, RZ, RZ ;  /* 0x000000ffff0e7224 */ /* 0x000fe400078e00ff */
[----:B------:R-:W-:Y:S01]  /*2e70*/  IMAD R11, R8, R113, RZ ;  /* 0x00000071080b7224 */ /* 0x000fe200078e02ff */
[----:B------:R-:W-:Y:S02]  /*2e80*/  IABS R8, R12 ;  /* 0x0000000c00087213 */ /* 0x000fe40000000000 */
[----:B------:R-:W-:Y:S01]  /*2e90*/  LOP3.LUT R12, R12, c[0x0][0x2d0], RZ, 0x3c, !PT ;  /* 0x0000b4000c0c7a12 */ /* 0x000fe200078e3cff */
        /* <DEDUP_REMOVED lines=40> */
[----:B------:R-:W-:Y:S02]  /*3120*/  IMAD R9, R8, c[0x0][0x184], R9 ;  /* 0x0000610008097a24 */ /* 0x000fe400078e0209 */
[----:B------:R-:W-:-:S03]  /*3130*/  IMAD.MOV.U32 R2, RZ, RZ, R10 ;  /* 0x000000ffff027224 */ /* 0x000fc600078e000a */
[----:B------:R-:W-:Y:S01]  /*3140*/  IADD3 R0, R11, R9, RZ ;  /* 0x000000090b007210 */ /* 0x000fe20007ffe0ff */
[----:B------:R-:W-:Y:S05]  /*3150*/  BRA `(.L_x_6110) ;  /* 0x0000004000007947 */ /* 0x000fea0003800000 */
.L_x_6109:
[----:B------:R-:W-:-:S04]  /*3160*/  ULEA UR4, -UR4, URZ, 0x7 ;  /* 0x0000003f04047291 */ /* 0x000fc8000f8e393f */
[----:B------:R-:W-:Y:S02]  /*3170*/  USHF.R.S32.HI UR6, URZ, 0x1f, UR4 ;  /* 0x0000001f3f067899 */ /* 0x000fe40008011404 */
[----:B------:R-:W-:-:S04]  /*3180*/  MOV R2, UR4 ;  /* 0x0000000400027c02 */ /* 0x000fc80008000f00 */
[----:B------:R-:W-:Y:S02]  /*3190*/  MOV R0, UR6 ;  /* 0x0000000600007c02 */ /* 0x000fe40008000f00 */
.L_x_6110:
[----:B------:R-:W-:-:S04]  /*31a0*/  LEA R162, P1, R2, R162, 0x1 ;  /* 0x000000a202a27211 */ /* 0x000fc800078208ff */
[----:B------:R-:W-:Y:S02]  /*31b0*/  LEA.HI.X R163, R2, R163, R0, 0x1, P1 ;  /* 0x000000a302a37211 */ /* 0x000fe400008f0c00 */
[----:B------:R-:W-:-:S03]  /*31c0*/  IADD3 R16, P1, R162, UR9, RZ ;  /* 0x00000009a2107c10 */ /* 0x000fc6000ff3e0ff */
[----:B------:R-:W-:Y:S01]  /*31d0*/  @!PT LDS RZ, [RZ] ;  /* 0x00000000fffff984 */ /* 0x000fe20000000800 */
[----:B------:R-:W-:Y:S01]  /*31e0*/  @!PT LDS RZ, [RZ] ;  /* 0x00000000fffff984 */ /* 0x000fe20000000800 */
[----:B------:R-:W-:Y:S01]  /*31f0*/  @!PT LDS RZ, [RZ] ;  /* 0x00000000fffff984 */ /* 0x000fe20000000800 */
        /* <DEDUP_REMOVED lines=20> */
[----:B------:R1:W-:Y:S04]  /*3340*/  LDGSTS.E.BYPASS.LTC128B.128 [R165+0x5800], [R20.64] ;  /* 0x0580000014a57fae */ /* 0x0003e8000b901d4a */
[----:B------:R-:W0:Y:S02]  /*3350*/  LDGDEPBAR ;  /* 0x00000000000079af */ /* 0x000e240000000000 */
.L_x_6108:
[----:B-1----:R-:W-:Y:S02]  /*3360*/  FMNMX.FTZ R10, R85, R91, !PT ;  /* 0x0000005b550a7209 */ /* 0x002fe40007810000 */
        /* <DEDUP_REMOVED lines=86> */
[----:B------:R-:W-:Y:S01]  /*38d0*/  LDSM.16.MT88.4 R8, [R148+0x6800] ;  /* 0x006800009408783b */ /* 0x000fe20000004200 */
[--C-:B------:R-:W-:Y:S02]  /*38e0*/  FFMA.FTZ R45, R91, c[0x0][0x23c], -R52.reuse ;  /* 0x00008f005b2d7a23 */ /* 0x100fe40000010834 */
[----:B------:R-:W-:Y:S01]  /*38f0*/  FFMA.FTZ R39, R81, c[0x0][0x23c], -R52 ;  /* 0x00008f0051277a23 */ /* 0x000fe20000010834 */
[----:B------:R-:W-:Y:S01]  /*3900*/  MUFU.EX2 R44, R44 ;  /* 0x0000002c002c7308 */ /* 0x000fe20000000800 */
[--C-:B------:R-:W-:Y:S02]  /*3910*/  FFMA.FTZ R48, R6, c[0x0][0x23c], -R27.reuse ;  /* 0x00008f0006307a23 */ /* 0x100fe4000001081b */
[----:B------:R-:W-:-:S02]  /*3920*/  FFMA.FTZ R41, R86, c[0x0][0x23c], -R27 ;  /* 0x00008f0056297a23 */ /* 0x000fc4000001081b */
[--C-:B------:R-:W-:Y:S02]  /*3930*/  FFMA.FTZ R46, R84, c[0x0][0x23c], -R27.reuse ;  /* 0x00008f00542e7a23 */ /* 0x100fe4000001081b */
[--C-:B------:R-:W-:Y:S01]  /*3940*/  FFMA.FTZ R37, R80, c[0x0][0x23c], -R27.reuse ;  /* 0x00008f0050257a23 */ /* 0x100fe2000001081b */
[----:B------:R-:W-:Y:S01]  /*3950*/  MUFU.EX2 R50, R50 ;  /* 0x0000003200327308 */ /* 0x000fe20000000800 */
[--C-:B------:R-:W-:Y:S01]  /*3960*/  FFMA.FTZ R38, R7, c[0x0][0x23c], -R52.reuse ;  /* 0x00008f0007267a23 */ /* 0x100fe20000010834 */
[----:B------:R-:W1:Y:S01]  /*3970*/  LDSM.16.MT88.4 R80, [R149+0x6000] ;  /* 0x006000009550783b */ /* 0x000e620000004200 */
[--C-:B------:R-:W-:Y:S02]  /*3980*/  FFMA.FTZ R35, R87, c[0x0][0x23c], -R52.reuse ;  /* 0x00008f0057237a23 */ /* 0x100fe40000010834 */
[--C-:B------:R-:W-:Y:S01]  /*3990*/  FFMA.FTZ R29, R33, c[0x0][0x23c], -R52.reuse ;  /* 0x00008f00211d7a23 */ /* 0x100fe20000010834 */
[----:B------:R-:W2:Y:S01]  /*39a0*/  LDSM.16.MT88.4 R4, [R148+0x6000] ;  /* 0x006000009404783b */ /* 0x000ea20000004200 */
[----:B------:R-:W-:Y:S01]  /*39b0*/  FFMA.FTZ R34, R89, c[0x0][0x23c], -R52 ;  /* 0x00008f0059227a23 */ /* 0x000fe20000010834 */
[----:B------:R-:W3:Y:S01]  /*39c0*/  MUFU.EX2 R45, R45 ;  /* 0x0000002d002d7308 */ /* 0x000ee20000000800 */
[----:B------:R-:W-:-:S02]  /*39d0*/  FFMA.FTZ R40, R138, c[0x0][0x23c], -R27 ;  /* 0x00008f008a287a23 */ /* 0x000fc4000001081b */
[--C-:B------:R-:W-:Y:S02]  /*39e0*/  FFMA.FTZ R33, R90, c[0x0][0x23c], -R27.reuse ;  /* 0x00008f005a217a23 */ /* 0x100fe4000001081b */
[--C-:B------:R-:W-:Y:S02]  /*39f0*/  FFMA.FTZ R31, R88, c[0x0][0x23c], -R27.reuse ;  /* 0x00008f00581f7a23 */ /* 0x100fe4000001081b */
[----:B------:R-:W-:Y:S01]  /*3a00*/  FFMA.FTZ R28, R24, c[0x0][0x23c], -R27 ;  /* 0x00008f00181c7a23 */ /* 0x000fe2000001081b */
[----:B------:R-:W4:Y:S01]  /*3a10*/  MUFU.EX2 R39, R39 ;  /* 0x0000002700277308 */ /* 0x000f220000000800 */
[--C-:B------:R-:W-:Y:S02]  /*3a20*/  FFMA.FTZ R30, R137, c[0x0][0x23c], -R52.reuse ;  /* 0x00008f00891e7a23 */ /* 0x100fe40000010834 */
[--C-:B------:R-:W-:Y:S02]  /*3a30*/  FFMA.FTZ R25, R25, c[0x0][0x23c], -R52.reuse ;  /* 0x00008f0019197a23 */ /* 0x100fe40000010834 */
[----:B------:R-:W-:-:S02]  /*3a40*/  FFMA.FTZ R24, R135, c[0x0][0x23c], -R52 ;  /* 0x00008f0087187a23 */ /* 0x000fc40000010834 */
[----:B------:R-:W-:Y:S01]  /*3a50*/  FFMA.FTZ R3, R133, c[0x0][0x23c], -R52 ;  /* 0x00008f0085037a23 */ /* 0x000fe20000010834 */
[----:B------:R-:W-:Y:S01]  /*3a60*/  MUFU.EX2 R48, R48 ;  /* 0x0000003000307308 */ /* 0x000fe20000000800 */
[----:B---3--:R-:W-:Y:S01]  /*3a70*/  F2FP.PACK_AB R84, R45, R50 ;  /* 0x000000322d54723e */ /* 0x008fe200000000ff */
[--C-:B------:R-:W-:Y:S02]  /*3a80*/  FFMA.FTZ R47, R136, c[0x0][0x23c], -R27.reuse ;  /* 0x00008f00882f7a23 */ /* 0x100fe4000001081b */
[--C-:B------:R-:W-:Y:S02]  /*3a90*/  FFMA.FTZ R54, R132, c[0x0][0x23c], -R27.reuse ;  /* 0x00008f0084367a23 */ /* 0x100fe4000001081b */
[--C-:B------:R-:W-:Y:S02]  /*3aa0*/  FFMA.FTZ R56, R134, c[0x0][0x23c], -R27.reuse ;  /* 0x00008f0086387a23 */ /* 0x100fe4000001081b */
[----:B------:R-:W3:Y:S01]  /*3ab0*/  MUFU.EX2 R41, R41 ;  /* 0x0000002900297308 */ /* 0x000ee20000000800 */
        /* <DEDUP_REMOVED lines=9> */
[----:B------:R-:W4:Y:S01]  /*3b50*/  MUFU.EX2 R37, R37 ;  /* 0x0000002500257308 */ /* 0x000f220000000800 */
        /* <DEDUP_REMOVED lines=32> */
[----:B-1----:R-:W-:Y:S01]  /*3d60*/  HMMA.16816.F32 R76, R84, R80, RZ ;  /* 0x00000050544c723c */ /* 0x002fe200000018ff */
[--C-:B------:R-:W-:Y:S01]  /*3d70*/  FFMA.FTZ R65, R100, c[0x0][0x23c], -R27.reuse ;  /* 0x00008f0064417a23 */ /* 0x100fe2000001081b */
[----:B------:R-:W1:Y:S01]  /*3d80*/  MUFU.EX2 R33, R33 ;  /* 0x0000002100217308 */ /* 0x000e620000000800 */
        /* <DEDUP_REMOVED lines=10> */
[----:B------:R-:W-:Y:S01]  /*3e30*/  FADD.FTZ R39, R39, R44 ;  /* 0x0000002c27277221 */ /* 0x000fe20000010000 */
[----:B------:R-:W4:Y:S01]  /*3e40*/  MUFU.EX2 R28, R28 ;  /* 0x0000001c001c7308 */ /* 0x000f220000000800 */
[----:B------:R-:W-:-:S02]  /*3e50*/  FADD.FTZ R37, R37, R46 ;  /* 0x0000002e25257221 */ /* 0x000fc40000010000 */
[----:B------:R-:W-:Y:S02]  /*3e60*/  FFMA.FTZ R175, R43, c[0x0][0x23c], -R52 ;  /* 0x00008f002baf7a23 */ /* 0x000fe40000010834 */
[--C-:B------:R-:W-:Y:S01]  /*3e70*/  FFMA.FTZ R36, R36, c[0x0][0x23c], -R27.reuse ;  /* 0x00008f0024247a23 */ /* 0x100fe2000001081b */
[----:B--2---:R-:W-:Y:S01]  /*3e80*/  HMMA.16816.F32 R88, R84, R4, RZ ;  /* 0x000000045458723c */ /* 0x004fe200000018ff */
[--C-:B------:R-:W-:Y:S01]  /*3e90*/  FFMA.FTZ R174, R26, c[0x0][0x23c], -R27.reuse ;  /* 0x00008f001aae7a23 */ /* 0x100fe2000001081b */
[----:B------:R-:W-:Y:S01]  /*3ea0*/  MUFU.EX2 R30, R30 ;  /* 0x0000001e001e7308 */ /* 0x000fe20000000800 */
[----:B------:R-:W-:-:S04]  /*3eb0*/  FFMA.FTZ R32, R32, c[0x0][0x23c], -R27 ;  /* 0x00008f0020207a23 */ /* 0x000fc8000001081b */
[----:B---3--:R-:W-:Y:S01]  /*3ec0*/  F2FP.PACK_AB R4, R35, R38 ;  /* 0x000000262304723e */ /* 0x008fe200000000ff */
[----:B------:R-:W-:Y:S01]  /*3ed0*/  HMMA.16816.F32 R84, R84, R6, RZ ;  /* 0x000000065454723c */ /* 0x000fe200000018ff */
[----:B-1----:R-:W-:Y:S01]  /*3ee0*/  F2FP.PACK_AB R5, R33, R40 ;  /* 0x000000282105723e */ /* 0x002fe200000000ff */
[----:B------:R-:W1:Y:S01]  /*3ef0*/  MUFU.EX2 R25, R25 ;  /* 0x0000001900197308 */ /* 0x000e620000000800 */
[----:B------:R-:W-:Y:S02]  /*3f00*/  FADD.FTZ R38, R38, R39 ;  /* 0x0000002726267221 */ /* 0x000fe40000010000 */
[----:B------:R-:W-:Y:S02]  /*3f10*/  FADD.FTZ R40, R40, R37 ;  /* 0x0000002528287221 */ /* 0x000fe40000010000 */
[----:B------:R-:W-:Y:S01]  /*3f20*/  F2FP.PACK_AB R6, R29, R34 ;  /* 0x000000221d06723e */ /* 0x000fe200000000ff */
[----:B------:R-:W-:Y:S01]  /*3f30*/  FADD.FTZ R35, R35, R38 ;  /* 0x0000002623237221 */ /* 0x000fe20000010000 */
[----:B----4-:R-:W-:Y:S01]  /*3f40*/  F2FP.PACK_AB R7, R28, R31 ;  /* 0x0000001f1c07723e */ /* 0x010fe200000000ff */
[----:B------:R-:W-:Y:S01]  /*3f50*/  MUFU.EX2 R24, R24 ;  /* 0x0000001800187308 */ /* 0x000fe20000000800 */
[----:B------:R-:W-:-:S02]  /*3f60*/  FADD.FTZ R40, R33, R40 ;  /* 0x0000002821287221 */ /* 0x000fc40000010000 */
[----:B------:R-:W-:-:S03]  /*3f70*/  FADD.FTZ R34, R34, R35 ;  /* 0x0000002322227221 */ /* 0x000fc60000010000 */
[C---:B------:R-:W-:Y:S01]  /*3f80*/  HMMA.16816.F32 R72, R4.reuse, R12, R72 ;  /* 0x0000000c0448723c */ /* 0x040fe20000001848 */
[----:B------:R-:W-:Y:S01]  /*3f90*/  FADD.FTZ R29, R29, R34 ;  /* 0x000000221d1d7221 */ /* 0x000fe20000010000 */
[----:B------:R-:W-:Y:S06]  /*3fa0*/  MUFU.EX2 R3, R3 ;  /* 0x0000000300037308 */ /* 0x000fec0000000800 */
        /* <DEDUP_REMOVED lines=11> */
[----:B------:R-:W-:Y:S01]  /*4060*/  LDSM.16.MT88.4 R16, [R148+0x7000] ;  /* 0x007000009410783b */ /* 0x000fe20000004200 */
[----:B------:R-:W-:Y:S06]  /*4070*/  MUFU.EX2 R60, R60 ;  /* 0x0000003c003c7308 */ /* 0x000fec0000000800 */
[C---:B------:R-:W-:Y:S02]  /*4080*/  HMMA.16816.F32 R88, R4.reuse, R8, R88 ;  /* 0x000000080458723c */ /* 0x040fe40000001858 */
[----:B------:R-:W2:Y:S06]  /*4090*/  MUFU.EX2 R57, R57 ;  /* 0x0000003900397308 */ /* 0x000eac0000000800 */
[----:B------:R-:W-:Y:S01]  /*40a0*/  HMMA.16816.F32 R84, R4, R10, R84 ;  /* 0x0000000a0454723c */ /* 0x000fe20000001854 */
[----:B------:R-:W4:Y:S01]  /*40b0*/  LDSM.16.MT88.4 R8, [R149+0x7000] ;  /* 0x007000009508783b */ /* 0x000f220000004200 */
        /* <DEDUP_REMOVED lines=10> */
[----:B--2---:R-:W-:Y:S01]  /*4160*/  HMMA.16816.F32 R72, R4, R12, R72 ;  /* 0x0000000c0448723c */ /* 0x004fe20000001848 */
[----:B------:R-:W-:-:S05]  /*4170*/  FADD.FTZ R3, R3, R24 ;  /* 0x0000001803037221 */ /* 0x000fca0000010000 */
        /* <DEDUP_REMOVED lines=8> */
[----:B------:R-:W-:Y:S02]  /*4200*/  MUFU.EX2 R108, R108 ;  /* 0x0000006c006c7308 */ /* 0x000fe40000000800 */
[C---:B------:R-:W-:Y:S06]  /*4210*/  HMMA.16816.F32 R76, R4.reuse, R8, R76 ;  /* 0x00000008044c723c */ /* 0x040fec000000184c */
[----:B------:R-:W5:Y:S02]  /*4220*/  MUFU.EX2 R103, R103 ;  /* 0x0000006700677308 */ /* 0x000f640000000800 */
[C---:B------:R-:W-:Y:S01]  /*4230*/  HMMA.16816.F32 R80, R4.reuse, R10, R80 ;  /* 0x0000000a0450723c */ /* 0x040fe20000001850 */
[----:B------:R-:W4:Y:S05]  /*4240*/  LDSM.16.MT88.4 R8, [R149+0x7800] ;  /* 0x007800009508783b */ /* 0x000f2a0000004200 */
[----:B------:R-:W-:Y:S02]  /*4250*/  MUFU.EX2 R107, R107 ;  /* 0x0000006b006b7308 */ /* 0x000fe40000000800 */
[C---:B------:R-:W-:Y:S06]  /*4260*/  HMMA.16816.F32 R88, R4.reuse, R16, R88 ;  /* 0x000000100458723c */ /* 0x040fec0000001858 */
[----:B------:R-:W-:Y:S02]  /*4270*/  MUFU.EX2 R114, R114 ;  /* 0x0000007200727308 */ /* 0x000fe40000000800 */
[----:B------:R-:W-:Y:S01]  /*4280*/  HMMA.16816.F32 R84, R4, R18, R84 ;  /* 0x000000120454723c */ /* 0x000fe20000001854 */
[----:B------:R-:W5:Y:S05]  /*4290*/  LDSM.16.MT88.4 R16, [R148+0x7800] ;  /* 0x007800009410783b */ /* 0x000f6a0000004200 */
[----:B------:R-:W-:Y:S01]  /*42a0*/  MUFU.EX2 R113, R113 ;  /* 0x0000007100717308 */ /* 0x000fe20000000800 */
[----:B------:R-:W-:Y:S01]  /*42b0*/  F2FP.PACK_AB R4, R57, R60 ;  /* 0x0000003c3904723e */ /* 0x000fe200000000ff */
[----:B------:R-:W-:Y:S01]  /*42c0*/  FADD.FTZ R60, R60, R3 ;  /* 0x000000033c3c7221 */ /* 0x000fe20000010000 */
[----:B-1----:R-:W-:-:S02]  /*42d0*/  F2FP.PACK_AB R5, R102, R61 ;  /* 0x0000003d6605723e */ /* 0x002fc400000000ff */
        /* <DEDUP_REMOVED lines=36> */
[----:B------:R-:W-:-:S05]  /*4520*/  FADD.FTZ R107, R114, R107 ;  /* 0x0000006b726b7221 */ /* 0x000fca0000010000 */
[----:B------:R-:W-:Y:S02]  /*4530*/  MUFU.EX2 R101, R101 ;  /* 0x0000006500657308 */ /* 0x000fe40000000800 */
[C---:B------:R-:W-:Y:S01]  /*4540*/  HMMA.16816.F32 R92, R4.reuse, R14, R92 ;  /* 0x0000000e045c723c */ /* 0x040fe2000000185c */
[----:B------:R-:W2:Y:S05]  /*4550*/  LDSM.16.MT88.4 R12, [R151+0x8800] ;  /* 0x00880000970c783b */ /* 0x000eaa0000004200 */
[----:B------:R-:W3:Y:S02]  /*4560*/  MUFU.EX2 R106, R106 ;  /* 0x0000006a006a7308 */ /* 0x000ee40000000800 */
[C---:B----4-:R-:W-:Y:S06]  /*4570*/  HMMA.16816.F32 R96, R4.reuse, R20, R96 ;  /* 0x000000140460723c */ /* 0x050fec0000001860 */
[----:B------:R-:W-:Y:S02]  /*4580*/  MUFU.EX2 R67, R67 ;  /* 0x0000004300437308 */ /* 0x000fe40000000800 */
[C---:B------:R-:W-:Y:S01]  /*4590*/  HMMA.16816.F32 R68, R4.reuse, R22, R68 ;  /* 0x000000160444723c */ /* 0x040fe20000001844 */
[----:B------:R-:W-:Y:S05]  /*45a0*/  LDSM.16.MT88.4 R20, [R149+0x8800] ;  /* 0x008800009514783b */ /* 0x000fea0000004200 */
[----:B------:R-:W-:Y:S02]  /*45b0*/  MUFU.EX2 R118, R118 ;  /* 0x0000007600767308 */ /* 0x000fe40000000800 */
[C---:B------:R-:W-:Y:S06]  /*45c0*/  HMMA.16816.F32 R76, R4.reuse, R8, R76 ;  /* 0x00000008044c723c */ /* 0x040fec000000184c */
[----:B------:R-:W-:Y:S02]  /*45d0*/  MUFU.EX2 R65, R65 ;  /* 0x0000004100417308 */ /* 0x000fe40000000800 */
[C---:B------:R-:W-:Y:S01]  /*45e0*/  HMMA.16816.F32 R80, R4.reuse, R10, R80 ;  /* 0x0000000a0450723c */ /* 0x040fe20000001850 */
[----:B------:R-:W4:Y:S05]  /*45f0*/  LDSM.16.MT88.4 R8, [R150+0x8800] ;  /* 0x008800009608783b */ /* 0x000f2a0000004200 */
        /* <DEDUP_REMOVED lines=8> */
[----:B------:R-:W-:-:S02]  /*4680*/  F2FP.PACK_AB R5, R116, R109 ;  /* 0x0000006d7405723e */ /* 0x000fc400000000ff */
[----:B------:R-:W-:Y:S01]  /*4690*/  F2FP.PACK_AB R6, R126, R111 ;  /* 0x0000006f7e06723e */ /* 0x000fe200000000ff */
[----:B------:R-:W-:Y:S01]  /*46a0*/  FADD.FTZ R124, R117, R124 ;  /* 0x0000007c757c7221 */ /* 0x000fe20000010000 */
[----:B-1----:R-:W-:Y:S01]  /*46b0*/  F2FP.PACK_AB R7, R119, R110 ;  /* 0x0000006e7707723e */ /* 0x002fe200000000ff */
[----:B------:R-:W-:Y:S02]  /*46c0*/  MUFU.EX2 R175, R175 ;  /* 0x000000af00af7308 */ /* 0x000fe40000000800 */
[----:B------:R-:W-:-:S04]  /*46d0*/  FADD.FTZ R111, R111, R124 ;  /* 0x0000007c6f6f7221 */ /* 0x000fc80000010000 */
[C---:B--2---:R-:W-:Y:S01]  /*46e0*/  HMMA.16816.F32 R96, R4.reuse, R12, R96 ;  /* 0x0000000c0460723c */ /* 0x044fe20000001860 */
[----:B------:R-:W-:Y:S01]  /*46f0*/  FADD.FTZ R126, R126, R111 ;  /* 0x0000006f7e7e7221 */ /* 0x000fe20000010000 */
[----:B------:R-:W-:Y:S06]  /*4700*/  MUFU.EX2 R36, R36 ;  /* 0x0000002400247308 */ /* 0x000fec0000000800 */
[C---:B------:R-:W-:Y:S01]  /*4710*/  HMMA.16816.F32 R68, R4.reuse, R14, R68 ;  /* 0x0000000e0444723c */ /* 0x040fe20000001844 */
[----:B------:R-:W1:Y:S01]  /*4720*/  LDSM.16.MT88.4 R12, [R151+0x9000] ;  /* 0x00900000970c783b */ /* 0x000e620000004200 */
[----:B------:R-:W-:Y:S06]  /*4730*/  MUFU.EX2 R174, R174 ;  /* 0x000000ae00ae7308 */ /* 0x000fec0000000800 */
[C---:B----4-:R-:W-:Y:S08]  /*4740*/  HMMA.16816.F32 R72, R4.reuse, R8, R72 ;  /* 0x000000080448723c */ /* 0x050ff00000001848 */
[C---:B------:R-:W-:Y:S01]  /*4750*/  HMMA.16816.F32 R92, R4.reuse, R10, R92 ;  /* 0x0000000a045c723c */ /* 0x040fe2000000185c */
[----:B------:R-:W2:Y:S07]  /*4760*/  LDSM.16.MT88.4 R8, [R150+0x9000] ;  /* 0x009000009608783b */ /* 0x000eae0000004200 */
[C---:B------:R-:W-:Y:S07]  /*4770*/  HMMA.16816.F32 R76, R4.reuse, R20, R76 ;  /* 0x00000014044c723c */ /* 0x040fee000000184c */
[--C-:B------:R-:W-:Y:S01]  /*4780*/  FFMA.FTZ R20, R55, c[0x0][0x23c], -R52.reuse ;  /* 0x00008f0037147a23 */ /* 0x100fe20000010834 */
[----:B------:R-:W-:Y:S01]  /*4790*/  HMMA.16816.F32 R80, R4, R22, R80 ;  /* 0x000000160450723c */ /* 0x000fe20000001850 */
[----:B------:R-:W-:-:S04]  /*47a0*/  FFMA.FTZ R21, R53, c[0x0][0x23c], -R52 ;  /* 0x00008f0035157a23 */ /* 0x000fc80000010834 */
[----:B------:R-:W-:Y:S02]  /*47b0*/  MUFU.EX2 R20, R20 ;  /* 0x0000001400147308 */ /* 0x000fe40000000800 */
[----:B------:R-:W-:Y:S01]  /*47c0*/  FFMA.FTZ R22, R51, c[0x0][0x23c], -R52 ;  /* 0x00008f0033167a23 */ /* 0x000fe20000010834 */
[----:B-----5:R-:W-:Y:S01]  /*47d0*/  HMMA.16816.F32 R88, R4, R16, R88 ;  /* 0x000000100458723c */ /* 0x020fe20000001858 */
[----:B------:R-:W-:-:S04]  /*47e0*/  FFMA.FTZ R23, R42, c[0x0][0x23c], -R27 ;  /* 0x00008f002a177a23 */ /* 0x000fc8000001081b */
[----:B------:R-:W4:Y:S03]  /*47f0*/  MUFU.EX2 R21, R21 ;  /* 0x0000001500157308 */ /* 0x000f260000000800 */
[----:B------:R-:W-:Y:S01]  /*4800*/  HMMA.16816.F32 R84, R4, R18, R84 ;  /* 0x000000120454723c */ /* 0x000fe20000001854 */
[----:B------:R-:W5:Y:S04]  /*4810*/  LDSM.16.MT88.4 R16, [R149+0x9000] ;  /* 0x009000009510783b */ /* 0x000f680000004200 */
[----:B------:R-:W-:Y:S02]  /*4820*/  MUFU.EX2 R22, R22 ;  /* 0x0000001600167308 */ /* 0x000fe40000000800 */
[----:B---3--:R-:W-:Y:S01]  /*4830*/  F2FP.PACK_AB R4, R106, R101 ;  /* 0x000000656a04723e */ /* 0x008fe200000000ff */
[----:B------:R-:W-:Y:S01]  /*4840*/  FADD.FTZ R101, R101, R126 ;  /* 0x0000007e65657221 */ /* 0x000fe20000010000 */
[----:B------:R-:W-:-:S02]  /*4850*/  F2FP.PACK_AB R5, R66, R65 ;  /* 0x000000414205723e */ /* 0x000fc400000000ff */
[----:B------:R-:W-:Y:S01]  /*4860*/  F2FP.PACK_AB R6, R118, R67 ;  /* 0x000000437606723e */ /* 0x000fe200000000ff */
[----:B------:R-:W-:Y:S01]  /*4870*/  FADD.FTZ R106, R106, R101 ;  /* 0x000000656a6a7221 */ /* 0x000fe20000010000 */
[----:B------:R-:W-:Y:S01]  /*4880*/  F2FP.PACK_AB R7, R105, R64 ;  /* 0x000000406907723e */ /* 0x000fe200000000ff */
[----:B------:R-:W3:Y:S02]  /*4890*/  MUFU.EX2 R23, R23 ;  /* 0x0000001700177308 */ /* 0x000ee40000000800 */
[----:B------:R-:W-:-:S04]  /*48a0*/  FADD.FTZ R67, R67, R106 ;  /* 0x0000006a43437221 */ /* 0x000fc80000010000 */
[----:B-1----:R-:W-:Y:S01]  /*48b0*/  HMMA.16816.F32 R96, R4, R12, R96 ;  /* 0x0000000c0460723c */ /* 0x002fe20000001860 */
[----:B------:R-:W-:-:S07]  /*48c0*/  FADD.FTZ R67, R118, R67 ;  /* 0x0000004376437221 */ /* 0x000fce0000010000 */
[C---:B------:R-:W-:Y:S01]  /*48d0*/  HMMA.16816.F32 R68, R4.reuse, R14, R68 ;  /* 0x0000000e0444723c */ /* 0x040fe20000001844 */
[----:B------:R-:W1:Y:S07]  /*48e0*/  LDSM.16.MT88.4 R12, [R148+0x9000] ;  /* 0x00900000940c783b */ /* 0x000e6e0000004200 */
[C---:B--2---:R-:W-:Y:S08]  /*48f0*/  HMMA.16816.F32 R72, R4.reuse, R8, R72 ;  /* 0x000000080448723c */ /* 0x044ff00000001848 */
[C---:B-----5:R-:W-:Y:S07]  /*4900*/  HMMA.16816.F32 R76, R4.reuse, R16, R76 ;  /* 0x00000010044c723c */ /* 0x060fee000000184c */
[----:B------:R-:W-:Y:S01]  /*4910*/  FADD.FTZ R17, R31, R40 ;  /* 0x000000281f117221 */ /* 0x000fe20000010000 */
[----:B------:R-:W-:Y:S01]  /*4920*/  HMMA.16816.F32 R92, R4, R10, R92 ;  /* 0x0000000a045c723c */ /* 0x000fe2000000185c */
[----:B------:R-:W2:Y:S01]  /*4930*/  LDSM.16.MT88.4 R8, [R151+0x9800] ;  /* 0x009800009708783b */ /* 0x000ea20000004200 */
[----:B------:R-:W5:Y:S01]  /*4940*/  MUFU.EX2 R31, R32 ;  /* 0x00000020001f7308 */ /* 0x000f620000000800 */
[----:B------:R-:W-:-:S05]  /*4950*/  FADD.FTZ R28, R28, R17 ;  /* 0x000000111c1c7221 */ /* 0x000fca0000010000 */
[C---:B------:R-:W-:Y:S01]  /*4960*/  HMMA.16816.F32 R80, R4.reuse, R18, R80 ;  /* 0x000000120450723c */ /* 0x040fe20000001850 */
[----:B------:R-:W2:Y:S07]  /*4970*/  LDSM.16.MT88.4 R16, [R150+0x9800] ;  /* 0x009800009610783b */ /* 0x000eae0000004200 */
[C---:B-1----:R-:W-:Y:S07]  /*4980*/  HMMA.16816.F32 R88, R4.reuse, R12, R88 ;  /* 0x0000000c0458723c */ /* 0x042fee0000001858 */
[----:B------:R-:W-:Y:S01]  /*4990*/  FADD.FTZ R13, R47, R28 ;  /* 0x0000001c2f0d7221 */ /* 0x000fe20000010000 */
[----:B------:R-:W-:Y:S03]  /*49a0*/  HMMA.16816.F32 R84, R4, R14, R84 ;  /* 0x0000000e0454723c */ /* 0x000fe60000001854 */
[----:B------:R-:W-:-:S04]  /*49b0*/  FADD.FTZ R13, R54, R13 ;  /* 0x0000000d360d7221 */ /* 0x000fc80000010000 */
[----:B------:R-:W-:Y:S01]  /*49c0*/  FADD.FTZ R56, R56, R13 ;  /* 0x0000000d38387221 */ /* 0x000fe20000010000 */
[----:B----4-:R-:W-:Y:S01]  /*49d0*/  F2FP.PACK_AB R4, R21, R20 ;  /* 0x000000141504723e */ /* 0x010fe200000000ff */
[----:B------:R-:W1:Y:S01]  /*49e0*/  LDSM.16.MT88.4 R12, [R149+0x9800] ;  /* 0x00980000950c783b */ /* 0x000e620000004200 */
[----:B---3--:R-:W-:Y:S01]  /*49f0*/  F2FP.PACK_AB R5, R36, R23 ;  /* 0x000000172405723e */ /* 0x008fe200000000ff */
[----:B------:R-:W-:Y:S01]  /*4a00*/  FADD.FTZ R56, R49, R56 ;  /* 0x0000003831387221 */ /* 0x000fe20000010000 */
[----:B------:R-:W-:Y:S01]  /*4a10*/  F2FP.PACK_AB R6, R175, R22 ;  /* 0x00000016af06723e */ /* 0x000fe200000000ff */
[----:B------:R-:W-:Y:S01]  /*4a20*/  FADD.FTZ R20, R20, R67 ;  /* 0x0000004314147221 */ /* 0x000fe20000010000 */
[----:B-----5:R-:W-:Y:S01]  /*4a30*/  F2FP.PACK_AB R7, R174, R31 ;  /* 0x0000001fae07723e */ /* 0x020fe200000000ff */
        /* <DEDUP_REMOVED lines=33> */
[----:B------:R-:W-:Y:S01]  /*4c50*/  ULDC UR4, c[0x0][0x1a0] ;  /* 0x0000680000047ab9 */ /* 0x000fe20000000800 */
[----:B------:R-:W-:Y:S01]  /*4c60*/  IADD3 R173, R112, -0x2, RZ ;  /* 0xfffffffe70ad7810 */ /* 0x000fe20007ffe0ff */
[----:B------:R-:W-:Y:S01]  /*4c70*/  ULEA UR4, -UR4, URZ, 0x7 ;  /* 0x0000003f04047291 */ /* 0x000fe2000f8e393f */
[----:B------:R-:W-:Y:S02]  /*4c80*/  IMAD.MOV.U32 R3, RZ, RZ, R0 ;  /* 0x000000ffff037224 */ /* 0x000fe400078e0000 */
[----:B------:R-:W-:Y:S01]  /*4c90*/  IMAD.MOV.U32 R101, RZ, RZ, R2 ;  /* 0x000000ffff657224 */ /* 0x000fe200078e0002 */
[----:B------:R-:W-:Y:S02]  /*4ca0*/  USHF.R.S32.HI UR6, URZ, 0x1f, UR4 ;  /* 0x0000001f3f067899 */ /* 0x000fe40008011404 */
[----:B------:R-:W-:-:S04]  /*4cb0*/  MOV R172, UR4 ;  /* 0x0000000400ac7c02 */ /* 0x000fc80008000f00 */
[----:B------:R-:W-:Y:S02]  /*4cc0*/  MOV R170, UR6 ;  /* 0x0000000600aa7c02 */ /* 0x000fe40008000f00 */
.L_x_6115:
[----:B------:R-:W-:Y:S01]  /*4cd0*/  MOV R8, R172 ;  /* 0x000000ac00087202 */ /* 0x000fe20000000f00 */
[----:B------:R-:W-:Y:S04]  /*4ce0*/  DEPBAR.LE SB0, 0x0 ;  /* 0x000080000000791a */ /* 0x000fe80000000000 */
[----:B------:R-:W-:Y:S01]  /*4cf0*/  BAR.SYNC.DEFER_BLOCKING 0x0 ;  /* 0x0000000000007b1d */ /* 0x000fe20000010000 */
[----:B------:R-:W-:Y:S05]  /*4d00*/  MOV R0, R170 ;  /* 0x000000aa00007202 */ /* 0x000fea0000000f00 */
[----:B------:R-:W-:-:S05]  /*4d10*/  @P6 BRA `(.L_x_6112) ;  /* 0x000003b000006947 */ /* 0x000fca0003800000 */
        /* <DEDUP_REMOVED lines=40> */
[----:B------:R-:W-:Y:S01]  /*4fa0*/  LEA R10, P1, R5, R168, 0x2 ;  /* 0x000000a8050a7211 */ /* 0x000fe200078210ff */
[C---:B------:R-:W-:Y:S01]  /*4fb0*/  IMAD.IADD R0, R9.reuse, 0x1, -R5 ;  /* 0x0000000109007824 */ /* 0x040fe200078e0a05 */
[-C--:B------:R-:W-:Y:S02]  /*4fc0*/  LEA.HI.X.SX32 R7, R9, R169.reuse, 0x2, P0 ;  /* 0x000000a909077211 */ /* 0x080fe400000f16ff */
[----:B------:R-:W-:Y:S01]  /*4fd0*/  LEA.HI.X.SX32 R11, R5, R169, 0x2, P1 ;  /* 0x000000a9050b7211 */ /* 0x000fe200008f16ff */
[----:B------:R-:W-:Y:S03]  /*4fe0*/  IMAD.MOV.U32 R5, RZ, RZ, c[0x0][0x2d0] ;  /* 0x0000b400ff057624 */ /* 0x000fe600078e00ff */
[----:B------:R-:W2:Y:S01]  /*4ff0*/  LDG.E R7, [R6.64] ;  /* 0x0000000a06077981 */ /* 0x000ea2000c1e1900 */
[----:B------:R-:W-:Y:S03]  /*5000*/  IMAD R5, R0, R5, -0x80 ;  /* 0xffffff8000057424 */ /* 0x000fe600078e0205 */
[----:B------:R-:W2:Y:S01]  /*5010*/  LDG.E R2, [R10.64] ;  /* 0x0000000a0a027981 */ /* 0x000ea2000c1e1900 */
[C---:B------:R-:W-:Y:S01]  /*5020*/  IMAD.WIDE.U32 R8, R5.reuse, c[0x0][0x1a0], RZ ;  /* 0x0000680005087a25 */ /* 0x040fe200078e00ff */
[----:B------:R-:W-:Y:S05]  /*5030*/  SHF.R.S32.HI R0, RZ, 0x1f, R5 ;  /* 0x0000001fff007819 */ /* 0x000fea0000011405 */
[----:B------:R-:W-:Y:S04]  /*5040*/  IMAD R0, R0, c[0x0][0x1a0], RZ ;  /* 0x0000680000007a24 */ /* 0x000fe800078e02ff */
        /* <DEDUP_REMOVED lines=8> */
.L_x_6112:
        /* <DEDUP_REMOVED lines=27> */
[----:B------:R-:W-:Y:S03]  /*5280*/  ISETP.GE.AND P0, PT, R173, 0x1, PT ;  /* 0x00000001ad00780c */ /* 0x000fe60003f06270 */
[----:B------:R1:W-:Y:S05]  /*5290*/  LDGSTS.E.BYPASS.LTC128B.128 [R165+0x9800], [R186.64] ;  /* 0x09800000baa57fae */ /* 0x0003ea000b901d4a */
[----:B------:R-:W-:Y:S05]  /*52a0*/  LDSM.16.M88.4 R104, [R158] ;  /* 0x000000009e68783b */ /* 0x000fea0000000200 */
[----:B------:R-:W2:Y:S05]  /*52b0*/  LDSM.16.M88.4 R108, [R157] ;  /* 0x000000009d6c783b */ /* 0x000eaa0000000200 */
[----:B------:R-:W3:Y:S05]  /*52c0*/  LDSM.16.M88.4 R112, [R157+0x800] ;  /* 0x000800009d70783b */ /* 0x000eea0000000200 */
[----:B------:R-:W4:Y:S05]  /*52d0*/  LDSM.16.M88.4 R116, [R157+0x1000] ;  /* 0x001000009d74783b */ /* 0x000f2a0000000200 */
[----:B------:R-:W0:Y:S05]  /*52e0*/  LDGDEPBAR ;  /* 0x00000000000079af */ /* 0x000e2a0000000000 */
[----:B------:R-:W5:Y:S05]  /*52f0*/  LDSM.16.M88.4 R120, [R157+0x1800] ;  /* 0x001800009d78783b */ /* 0x000f6a0000000200 */
[----:B------:R-:W1:Y:S05]  /*5300*/  LDSM.16.M88.4 R124, [R157+0x2000] ;  /* 0x002000009d7c783b */ /* 0x000e6a0000000200 */
[----:B------:R-:W1:Y:S05]  /*5310*/  LDSM.16.M88.4 R128, [R157+0x2800] ;  /* 0x002800009d80783b */ /* 0x000e6a0000000200 */
[----:B------:R-:W1:Y:S01]  /*5320*/  LDSM.16.M88.4 R132, [R157+0x3000] ;  /* 0x003000009d84783b */ /* 0x000e620000000200 */
[C---:B--2---:R-:W-:Y:S04]  /*5330*/  HMMA.16816.F32 R4, R104.reuse, R108, RZ ;  /* 0x0000006c6804723c */ /* 0x044fe800000018ff */
[----:B------:R-:W2:Y:S04]  /*5340*/  LDSM.16.M88.4 R136, [R157+0x3800] ;  /* 0x003800009d88783b */ /* 0x000ea80000000200 */
[C---:B------:R-:W-:Y:S01]  /*5350*/  HMMA.16816.F32 R8, R104.reuse, R110, RZ ;  /* 0x0000006e6808723c */ /* 0x040fe200000018ff */
[----:B------:R-:W-:Y:S07]  /*5360*/  LDSM.16.M88.4 R108, [R156] ;  /* 0x000000009c6c783b */ /* 0x000fee0000000200 */
[C---:B---3--:R-:W-:Y:S08]  /*5370*/  HMMA.16816.F32 R12, R104.reuse, R112, RZ ;  /* 0x00000070680c723c */ /* 0x048ff000000018ff */
[C---:B------:R-:W-:Y:S01]  /*5380*/  HMMA.16816.F32 R16, R104.reuse, R114, RZ ;  /* 0x000000726810723c */ /* 0x040fe200000018ff */
[----:B------:R-:W3:Y:S07]  /*5390*/  LDSM.16.M88.4 R112, [R155] ;  /* 0x000000009b70783b */ /* 0x000eee0000000200 */
        /* <DEDUP_REMOVED lines=8> */
[----:B------:R-:W1:Y:S07]  /*5420*/  LDSM.16.M88.4 R124, [R155+0x1800] ;  /* 0x001800009b7c783b */ /* 0x000e6e0000000200 */
[C---:B------:R-:W-:Y:S08]  /*5430*/  HMMA.16816.F32 R44, R104.reuse, R128, RZ ;  /* 0x00000080682c723c */ /* 0x040ff000000018ff */
[C---:B------:R-:W-:Y:S01]  /*5440*/  HMMA.16816.F32 R48, R104.reuse, R130, RZ ;  /* 0x000000826830723c */ /* 0x040fe200000018ff */
[----:B------:R-:W1:Y:S07]  /*5450*/  LDSM.16.M88.4 R128, [R155+0x2000] ;  /* 0x002000009b80783b */ /* 0x000e6e0000000200 */
[C---:B------:R-:W-:Y:S08]  /*5460*/  HMMA.16816.F32 R52, R104.reuse, R132, RZ ;  /* 0x000000846834723c */ /* 0x040ff000000018ff */
[C---:B------:R-:W-:Y:S08]  /*5470*/  HMMA.16816.F32 R56, R104.reuse, R134, RZ ;  /* 0x000000866838723c */ /* 0x040ff000000018ff */
[C---:B--2---:R-:W-:Y:S08]  /*5480*/  HMMA.16816.F32 R60, R104.reuse, R136, RZ ;  /* 0x00000088683c723c */ /* 0x044ff000000018ff */
        /* <DEDUP_REMOVED lines=25> */
[----:B------:R-:W4:Y:S05]  /*5620*/  LDSM.16.M88.4 R108, [R144] ;  /* 0x00000000906c783b */ /* 0x000f2a0000000200 */
[----:B------:R-:W3:Y:S02]  /*5630*/  LDSM.16.M88.4 R116, [R143] ;  /* 0x000000008f74783b */ /* 0x000ee40000000200 */
[C---:B-1----:R-:W-:Y:S08]  /*5640*/  HMMA.16816.F32 R4, R120.reuse, R124, R4 ;  /* 0x0000007c7804723c */ /* 0x042ff00000001804 */
[C---:B------:R-:W-:Y:S01]  /*5650*/  HMMA.16816.F32 R8, R120.reuse, R126, R8 ;  /* 0x0000007e7808723c */ /* 0x040fe20000001808 */
[----:B------:R-:W1:Y:S07]  /*5660*/  LDSM.16.M88.4 R124, [R142] ;  /* 0x000000008e7c783b */ /* 0x000e6e0000000200 */
[C---:B-----5:R-:W-:Y:S08]  /*5670*/  HMMA.16816.F32 R12, R120.reuse, R128, R12 ;  /* 0x00000080780c723c */ /* 0x060ff0000000180c */
[C---:B------:R-:W-:Y:S01]  /*5680*/  HMMA.16816.F32 R16, R120.reuse, R130, R16 ;  /* 0x000000827810723c */ /* 0x040fe20000001810 */
[----:B------:R-:W-:Y:S07]  /*5690*/  LDSM.16.M88.4 R128, [R140+0x1000] ;  /* 0x001000008c80783b */ /* 0x000fee0000000200 */
[C---:B--2---:R-:W-:Y:S08]  /*56a0*/  HMMA.16816.F32 R20, R120.reuse, R104, R20 ;  /* 0x000000687814723c */ /* 0x044ff00000001814 */
[C---:B------:R-:W-:Y:S01]  /*56b0*/  HMMA.16816.F32 R24, R120.reuse, R106, R24 ;  /* 0x0000006a7818723c */ /* 0x040fe20000001818 */
[----:B------:R-:W2:Y:S07]  /*56c0*/  LDSM.16.M88.4 R104, [R141] ;  /* 0x000000008d68783b */ /* 0x000eae0000000200 */
        /* <DEDUP_REMOVED lines=8> */
[----:B------:R-:W4:Y:S07]  /*5750*/  LDSM.16.M88.4 R116, [R140+0x800] ;  /* 0x000800008c74783b */ /* 0x000f2e0000000200 */
[C---:B-1----:R-:W-:Y:S08]  /*5760*/  HMMA.16816.F32 R52, R120.reuse, R124, R52 ;  /* 0x0000007c7834723c */ /* 0x042ff00000001834 */
[C---:B------:R-:W-:Y:S01]  /*5770*/  HMMA.16816.F32 R56, R120.reuse, R126, R56 ;  /* 0x0000007e7838723c */ /* 0x040fe20000001838 */
[----:B------:R-:W-:Y:S07]  /*5780*/  LDSM.16.M88.4 R124, [R140+0x3800] ;  /* 0x003800008c7c783b */ /* 0x000fee0000000200 */
[C---:B--2---:R-:W-:Y:S08]  /*5790*/  HMMA.16816.F32 R60, R120.reuse, R104, R60 ;  /* 0x00000068783c723c */ /* 0x044ff0000000183c */
[----:B------:R-:W-:Y:S01]  /*57a0*/  HMMA.16816.F32 R64, R120, R106, R64 ;  /* 0x0000006a7840723c */ /* 0x000fe20000001840 */
[----:B------:R-:W1:Y:S05]  /*57b0*/  LDSM.16.M88.4 R104, [R140+0x1800] ;  /* 0x001800008c68783b */ /* 0x000e6a0000000200 */
[----:B------:R-:W-:Y:S02]  /*57c0*/  LDSM.16.M88.4 R120, [R140+0x3000] ;  /* 0x003000008c78783b */ /* 0x000fe40000000200 */
        /* <DEDUP_REMOVED lines=8> */
[C---:B------:R-:W-:Y:S08]  /*5850*/  HMMA.16816.F32 R20, R108.reuse, R128, R20 ;  /* 0x000000806c14723c */ /* 0x040ff00000001814 */
[C---:B------:R-:W-:Y:S08]  /*5860*/  HMMA.16816.F32 R24, R108.reuse, R130, R24 ;  /* 0x000000826c18723c */ /* 0x040ff00000001818 */
[C---:B-1----:R-:W-:Y:S08]  /*5870*/  HMMA.16816.F32 R28, R108.reuse, R104, R28 ;  /* 0x000000686c1c723c */ /* 0x042ff0000000181c */
[C---:B------:R-:W-:Y:S08]  /*5880*/  HMMA.16816.F32 R32, R108.reuse, R106, R32 ;  /* 0x0000006a6c20723c */ /* 0x040ff00000001820 */
[C---:B--2---:R-:W-:Y:S08]  /*5890*/  HMMA.16816.F32 R36, R108.reuse, R112, R36 ;  /* 0x000000706c24723c */ /* 0x044ff00000001824 */
[C---:B------:R-:W-:Y:S08]  /*58a0*/  HMMA.16816.F32 R40, R108.reuse, R114, R40 ;  /* 0x000000726c28723c */ /* 0x040ff00000001828 */
[C---:B---3--:R-:W-:Y:S08]  /*58b0*/  HMMA.16816.F32 R44, R108.reuse, R116, R44 ;  /* 0x000000746c2c723c */ /* 0x048ff0000000182c */
        /* <DEDUP_REMOVED lines=71> */
.L_x_6114:
[C---:B------:R-:W-:Y:S04]  /*5d30*/  LEA R162, P0, R106.reuse, R162, 0x1 ;  /* 0x000000a26aa27211 */ /* 0x040fe800078008ff */
[----:B------:R-:W-:Y:S02]  /*5d40*/  LEA.HI.X R163, R106, R163, R103, 0x1, P0 ;  /* 0x000000a36aa37211 */ /* 0x000fe400000f0c67 */
[----:B------:R-:W-:Y:S03]  /*5d50*/  IADD3 R110, P0, R162, UR9, RZ ;  /* 0x00000009a26e7c10 */ /* 0x000fe6000ff1e0ff */
[----:B------:R-:W-:Y:S01]  /*5d60*/  @!PT LDS RZ, [RZ] ;  /* 0x00000000fffff984 */ /* 0x000fe20000000800 */
[----:B------:R-:W-:Y:S01]  /*5d70*/  @!PT LDS RZ, [RZ] ;  /* 0x00000000fffff984 */ /* 0x000fe20000000800 */
[----:B------:R-:W-:Y:S01]  /*5d80*/  @!PT LDS RZ, [RZ] ;  /* 0x00000000fffff984 */ /* 0x000fe20000000800 */
        /* <DEDUP_REMOVED lines=19> */
[----:B------:R-:W-:Y:S05]  /*5ec0*/  IADD3.X R115, R113, UR5, RZ, P0, !PT ;  /* 0x0000000571737c10 */ /* 0x000fea00087fe4ff */
[----:B------:R1:W-:Y:S04]  /*5ed0*/  LDGSTS.E.BYPASS.LTC128B.128 [R165+0x5800], [R114.64] ;  /* 0x0580000072a57fae */ /* 0x0003e8000b901d4a */
[----:B------:R-:W0:Y:S02]  /*5ee0*/  LDGDEPBAR ;  /* 0x00000000000079af */ /* 0x000e240000000000 */
.L_x_6113:
        /* <DEDUP_REMOVED lines=85> */
[--C-:B------:R-:W-:Y:S02]  /*6440*/  FFMA.FTZ R135, R36, c[0x0][0x23c], -R103.reuse ;  /* 0x00008f0024877a23 */ /* 0x100fe40000010867 */
[--C-:B------:R-:W-:Y:S02]  /*6450*/  FFMA.FTZ R132, R37, c[0x0][0x23c], -R103.reuse ;  /* 0x00008f0025847a23 */ /* 0x100fe40000010867 */
[--C-:B------:R-:W-:Y:S01]  /*6460*/  FFMA.FTZ R118, R5, c[0x0][0x23c], -R103.reuse ;  /* 0x00008f0005767a23 */ /* 0x100fe20000010867 */
[----:B------:R-:W-:Y:S01]  /*6470*/  FSEL R5, R104, RZ, P0 ;  /* 0x000000ff68057208 */ /* 0x000fe20000000000 */
[--C-:B------:R-:W-:Y:S01]  /*6480*/  FFMA.FTZ R116, R12, c[0x0][0x23c], -R103.reuse ;  /* 0x00008f000c747a23 */ /* 0x100fe20000010867 */
[----:B------:R-:W-:Y:S01]  /*6490*/  MUFU.EX2 R128, R128 ;  /* 0x0000008000807308 */ /* 0x000fe20000000800 */
[----:B------:R-:W2:Y:S01]  /*64a0*/  LDSM.16.MT88.4 R104, [R151+0x6000] ;  /* 0x006000009768783b */ /* 0x000ea20000004200 */
[----:B------:R-:W-:Y:S01]  /*64b0*/  FFMA.FTZ R121, R13, c[0x0][0x23c], -R103 ;  /* 0x00008f000d797a23 */ /* 0x000fe20000010867 */
[----:B------:R-:W-:Y:S01]  /*64c0*/  ISETP.GT.AND P0, PT, R173, RZ, PT ;  /* 0x000000ffad00720c */ /* 0x000fe20003f04270 */
[--C-:B------:R-:W-:Y:S02]  /*64d0*/  FFMA.FTZ R129, R22, c[0x0][0x23c], -R5.reuse ;  /* 0x00008f0016817a23 */ /* 0x100fe40000010805 */
[--C-:B------:R-:W-:Y:S02]  /*64e0*/  FFMA.FTZ R126, R23, c[0x0][0x23c], -R5.reuse ;  /* 0x00008f00177e7a23 */ /* 0x100fe40000010805 */
[--C-:B------:R-:W-:Y:S02]  /*64f0*/  FFMA.FTZ R130, R34, c[0x0][0x23c], -R5.reuse ;  /* 0x00008f0022827a23 */ /* 0x100fe40000010805 */
[----:B------:R-:W-:Y:S01]  /*6500*/  MUFU.EX2 R118, R118 ;  /* 0x0000007600767308 */ /* 0x000fe20000000800 */
[--C-:B------:R-:W-:Y:S02]  /*6510*/  FFMA.FTZ R133, R35, c[0x0][0x23c], -R5.reuse ;  /* 0x00008f0023857a23 */ /* 0x100fe40000010805 */
[----:B------:R-:W-:Y:S01]  /*6520*/  LDSM.16.MT88.4 R32, [R150+0x7800] ;  /* 0x007800009620783b */ /* 0x000fe20000004200 */
[C---:B-1----:R-:W-:Y:S02]  /*6530*/  FMUL.FTZ R12, R100.reuse, R92 ;  /* 0x0000005c640c7220 */ /* 0x042fe40000410000 */
[----:B------:R-:W-:Y:S02]  /*6540*/  FMUL.FTZ R13, R100, R93 ;  /* 0x0000005d640d7220 */ /* 0x000fe40000410000 */
[--C-:B------:R-:W-:Y:S02]  /*6550*/  FFMA.FTZ R134, R38, c[0x0][0x23c], -R5.reuse ;  /* 0x00008f0026867a23 */ /* 0x100fe40000010805 */
[----:B------:R-:W-:Y:S01]  /*6560*/  MUFU.EX2 R116, R116 ;  /* 0x0000007400747308 */ /* 0x000fe20000000800 */
[C---:B------:R-:W-:Y:S02]  /*6570*/  FMUL.FTZ R68, R100.reuse, R68 ;  /* 0x0000004464447220 */ /* 0x040fe40000410000 */
[C---:B------:R-:W-:Y:S02]  /*6580*/  FMUL.FTZ R69, R100.reuse, R69 ;  /* 0x0000004564457220 */ /* 0x040fe40000410000 */
[C---:B------:R-:W-:Y:S02]  /*6590*/  FMUL.FTZ R72, R100.reuse, R72 ;  /* 0x0000004864487220 */ /* 0x040fe40000410000 */
[----:B------:R-:W-:Y:S02]  /*65a0*/  FMUL.FTZ R73, R100, R73 ;  /* 0x0000004964497220 */ /* 0x000fe40000410000 */
[----:B------:R-:W-:Y:S01]  /*65b0*/  FFMA.FTZ R122, R14, c[0x0][0x23c], -R5 ;  /* 0x00008f000e7a7a23 */ /* 0x000fe20000010805 */
[----:B------:R-:W-:Y:S01]  /*65c0*/  MUFU.EX2 R121, R121 ;  /* 0x0000007900797308 */ /* 0x000fe20000000800 */
[----:B------:R-:W-:Y:S01]  /*65d0*/  FMUL.FTZ R3, R101, c[0x0][0x23c] ;  /* 0x00008f0065037a20 */ /* 0x000fe20000410000 */
[----:B------:R-:W-:Y:S01]  /*65e0*/  MOV R101, R2 ;  /* 0x0000000200657202 */ /* 0x000fe20000000f00 */
[----:B------:R-:W-:Y:S02]  /*65f0*/  FFMA.FTZ R127, R4, c[0x0][0x23c], -R103 ;  /* 0x00008f00047f7a23 */ /* 0x000fe40000010867 */
[--C-:B------:R-:W-:Y:S02]  /*6600*/  FFMA.FTZ R120, R6, c[0x0][0x23c], -R5.reuse ;  /* 0x00008f0006787a23 */ /* 0x100fe40000010805 */
[----:B------:R-:W-:Y:S02]  /*6610*/  FFMA.FTZ R7, R7, c[0x0][0x23c], -R5 ;  /* 0x00008f0007077a23 */ /* 0x000fe40000010805 */
[--C-:B------:R-:W-:Y:S01]  /*6620*/  FFMA.FTZ R102, R8, c[0x0][0x23c], -R103.reuse ;  /* 0x00008f0008667a23 */ /* 0x100fe20000010867 */
[----:B------:R-:W1:Y:S01]  /*6630*/  MUFU.EX2 R3, R3 ;  /* 0x0000000300037308 */ /* 0x000e620000000800 */
[----:B------:R-:W-:Y:S02]  /*6640*/  FFMA.FTZ R117, R9, c[0x0][0x23c], -R103 ;  /* 0x00008f0009757a23 */ /* 0x000fe40000010867 */
[--C-:B------:R-:W-:Y:S02]  /*6650*/  FFMA.FTZ R119, R10, c[0x0][0x23c], -R5.reuse ;  /* 0x00008f000a777a23 */ /* 0x100fe40000010805 */
[--C-:B------:R-:W-:Y:S02]  /*6660*/  FFMA.FTZ R6, R11, c[0x0][0x23c], -R5.reuse ;  /* 0x00008f000b067a23 */ /* 0x100fe40000010805 */
[C---:B------:R-:W-:Y:S02]  /*6670*/  FMUL.FTZ R8, R100.reuse, R96 ;  /* 0x0000006064087220 */ /* 0x040fe40000410000 */
[C---:B------:R-:W-:Y:S01]  /*6680*/  FMUL.FTZ R9, R100.reuse, R97 ;  /* 0x0000006164097220 */ /* 0x040fe20000410000 */
[----:B------:R-:W3:Y:S01]  /*6690*/  MUFU.EX2 R127, R127 ;  /* 0x0000007f007f7308 */ /* 0x000ee20000000800 */
[----:B------:R-:W-:Y:S02]  /*66a0*/  FFMA.FTZ R123, R15, c[0x0][0x23c], -R5 ;  /* 0x00008f000f7b7a23 */ /* 0x000fe40000010805 */
[C---:B------:R-:W-:Y:S02]  /*66b0*/  FMUL.FTZ R76, R100.reuse, R76 ;  /* 0x0000004c644c7220 */ /* 0x040fe40000410000 */
[C---:B------:R-:W-:Y:S02]  /*66c0*/  FMUL.FTZ R77, R100.reuse, R77 ;  /* 0x0000004d644d7220 */ /* 0x040fe40000410000 */
[C---:B------:R-:W-:Y:S02]  /*66d0*/  FMUL.FTZ R80, R100.reuse, R80 ;  /* 0x0000005064507220 */ /* 0x040fe40000410000 */
[C---:B------:R-:W-:Y:S01]  /*66e0*/  FMUL.FTZ R81, R100.reuse, R81 ;  /* 0x0000005164517220 */ /* 0x040fe20000410000 */
[----:B------:R-:W-:Y:S01]  /*66f0*/  MUFU.EX2 R120, R120 ;  /* 0x0000007800787308 */ /* 0x000fe20000000800 */
[C---:B------:R-:W-:Y:S02]  /*6700*/  FMUL.FTZ R84, R100.reuse, R84 ;  /* 0x0000005464547220 */ /* 0x040fe40000410000 */
[----:B------:R-:W-:Y:S02]  /*6710*/  FMUL.FTZ R85, R100, R85 ;  /* 0x0000005564557220 */ /* 0x000fe40000410000 */
[C---:B-1----:R-:W-:Y:S02]  /*6720*/  FMUL.FTZ R14, R3.reuse, R94 ;  /* 0x0000005e030e7220 */ /* 0x042fe40000410000 */
[C---:B------:R-:W-:Y:S02]  /*6730*/  FMUL.FTZ R15, R3.reuse, R95 ;  /* 0x0000005f030f7220 */ /* 0x040fe40000410000 */
[----:B------:R-:W1:Y:S01]  /*6740*/  LDSM.16.MT88.4 R92, [R148+0x6000] ;  /* 0x00600000945c783b */ /* 0x000e620000004200 */
[----:B------:R-:W4:Y:S01]  /*6750*/  MUFU.EX2 R7, R7 ;  /* 0x0000000700077308 */ /* 0x000f220000000800 */
[C---:B------:R-:W-:Y:S02]  /*6760*/  FMUL.FTZ R10, R3.reuse, R98 ;  /* 0x00000062030a7220 */ /* 0x040fe40000410000 */
[C---:B------:R-:W-:Y:S01]  /*6770*/  FMUL.FTZ R11, R3.reuse, R99 ;  /* 0x00000063030b7220 */ /* 0x040fe20000410000 */
[----:B---3--:R-:W-:Y:S01]  /*6780*/  F2FP.PACK_AB R96, R118, R127 ;  /* 0x0000007f7660723e */ /* 0x008fe200000000ff */
        /* <DEDUP_REMOVED lines=11> */
[----:B------:R-:W-:Y:S01]  /*6840*/  FMUL.FTZ R87, R3, R87 ;  /* 0x0000005703577220 */ /* 0x000fe20000410000 */
[----:B----4-:R-:W-:Y:S01]  /*6850*/  F2FP.PACK_AB R97, R7, R120 ;  /* 0x000000780761723e */ /* 0x010fe200000000ff */
[--C-:B------:R-:W-:Y:S02]  /*6860*/  FFMA.FTZ R124, R16, c[0x0][0x23c], -R103.reuse ;  /* 0x00008f00107c7a23 */ /* 0x100fe40000010867 */
[C---:B------:R-:W-:Y:S01]  /*6870*/  FMUL.FTZ R16, R100.reuse, R88 ;  /* 0x0000005864107220 */ /* 0x040fe20000410000 */
[----:B------:R-:W-:Y:S01]  /*6880*/  F2FP.PACK_AB R88, R121, R116 ;  /* 0x000000747958723e */ /* 0x000fe200000000ff */
[--C-:B------:R-:W-:Y:S01]  /*6890*/  FFMA.FTZ R125, R17, c[0x0][0x23c], -R103.reuse ;  /* 0x00008f00117d7a23 */ /* 0x100fe20000010867 */
[----:B------:R-:W-:Y:S01]  /*68a0*/  MUFU.EX2 R119, R119 ;  /* 0x0000007700777308 */ /* 0x000fe20000000800 */
[----:B------:R-:W-:Y:S02]  /*68b0*/  FMUL.FTZ R17, R100, R89 ;  /* 0x0000005964117220 */ /* 0x000fe40000410000 */
[--C-:B------:R-:W-:Y:S02]  /*68c0*/  FFMA.FTZ R40, R40, c[0x0][0x23c], -R103.reuse ;  /* 0x00008f0028287a23 */ /* 0x100fe40000010867 */
[----:B------:R-:W-:Y:S02]  /*68d0*/  FFMA.FTZ R41, R41, c[0x0][0x23c], -R103 ;  /* 0x00008f0029297a23 */ /* 0x000fe40000010867 */
[--C-:B------:R-:W-:Y:S02]  /*68e0*/  FFMA.FTZ R42, R42, c[0x0][0x23c], -R5.reuse ;  /* 0x00008f002a2a7a23 */ /* 0x100fe40000010805 */
[----:B------:R-:W-:Y:S01]  /*68f0*/  FFMA.FTZ R43, R43, c[0x0][0x23c], -R5 ;  /* 0x00008f002b2b7a23 */ /* 0x000fe20000010805 */
[----:B------:R-:W4:Y:S01]  /*6900*/  MUFU.EX2 R6, R6 ;  /* 0x0000000600067308 */ /* 0x000f220000000800 */
[--C-:B------:R-:W-:Y:S02]  /*6910*/  FFMA.FTZ R44, R44, c[0x0][0x23c], -R103.reuse ;  /* 0x00008f002c2c7a23 */ /* 0x100fe40000010867 */
[----:B------:R-:W-:Y:S01]  /*6920*/  FFMA.FTZ R45, R45, c[0x0][0x23c], -R103 ;  /* 0x00008f002d2d7a23 */ /* 0x000fe20000010867 */
[----:B---3--:R-:W-:Y:S01]  /*6930*/  F2FP.PACK_AB R98, R117, R102 ;  /* 0x000000667562723e */ /* 0x008fe200000000ff */
        /* <DEDUP_REMOVED lines=9> */
[----:B------:R-:W3:Y:S01]  /*69d0*/  MUFU.EX2 R123, R123 ;  /* 0x0000007b007b7308 */ /* 0x000ee20000000800 */
[--C-:B------:R-:W-:Y:S02]  /*69e0*/  FFMA.FTZ R54, R54, c[0x0][0x23c], -R5.reuse ;  /* 0x00008f0036367a23 */ /* 0x100fe40000010805 */
[----:B------:R-:W-:Y:S01]  /*69f0*/  FFMA.FTZ R55, R55, c[0x0][0x23c], -R5 ;  /* 0x00008f0037377a23 */ /* 0x000fe20000010805 */
[----:B----4-:R-:W-:Y:S01]  /*6a00*/  F2FP.PACK_AB R99, R6, R119 ;  /* 0x000000770663723e */ /* 0x010fe200000000ff */
[--C-:B------:R-:W-:Y:S02]  /*6a10*/  FFMA.FTZ R56, R56, c[0x0][0x23c], -R103.reuse ;  /* 0x00008f0038387a23 */ /* 0x100fe40000010867 */
[----:B------:R-:W-:Y:S02]  /*6a20*/  FFMA.FTZ R57, R57, c[0x0][0x23c], -R103 ;  /* 0x00008f0039397a23 */ /* 0x000fe40000010867 */
[--C-:B------:R-:W-:Y:S01]  /*6a30*/  FFMA.FTZ R58, R58, c[0x0][0x23c], -R5.reuse ;  /* 0x00008f003a3a7a23 */ /* 0x100fe20000010805 */
[----:B------:R-:W-:Y:S01]  /*6a40*/  MUFU.EX2 R124, R124 ;  /* 0x0000007c007c7308 */ /* 0x000fe20000000800 */
[C---:B--2---:R-:W-:Y:S05]  /*6a50*/  HMMA.16816.F32 R8, R96.reuse, R104, R8 ;  /* 0x000000686008723c */ /* 0x044fea0000001808 */
[----:B------:R-:W-:Y:S02]  /*6a60*/  FFMA.FTZ R59, R59, c[0x0][0x23c], -R5 ;  /* 0x00008f003b3b7a23 */ /* 0x000fe40000010805 */
[----:B------:R-:W-:Y:S01]  /*6a70*/  FFMA.FTZ R60, R60, c[0x0][0x23c], -R103 ;  /* 0x00008f003c3c7a23 */ /* 0x000fe20000010867 */
[C---:B------:R-:W-:Y:S01]  /*6a80*/  HMMA.16816.F32 R68, R96.reuse, R106, R68 ;  /* 0x0000006a6044723c */ /* 0x040fe20000001844 */
[----:B------:R-:W2:Y:S01]  /*6a90*/  MUFU.EX2 R125, R125 ;  /* 0x0000007d007d7308 */ /* 0x000ea20000000800 */
[----:B------:R-:W4:Y:S02]  /*6aa0*/  LDSM.16.MT88.4 R104, [R151+0x6800] ;  /* 0x006800009768783b */ /* 0x000f240000004200 */
[----:B------:R-:W-:Y:S01]  /*6ab0*/  FFMA.FTZ R120, R3, R174, R120 ;  /* 0x000000ae03787223 */ /* 0x000fe20000010078 */
[----:B---3--:R-:W-:Y:S01]  /*6ac0*/  F2FP.PACK_AB R89, R123, R122 ;  /* 0x0000007a7b59723e */ /* 0x008fe200000000ff */
[----:B------:R-:W-:Y:S02]  /*6ad0*/  FFMA.FTZ R127, R100, R175, R127 ;  /* 0x000000af647f7223 */ /* 0x000fe4000001007f */
[C---:B------:R-:W-:Y:S03]  /*6ae0*/  HMMA.16816.F32 R72, R96.reuse, R108, R72 ;  /* 0x0000006c6048723c */ /* 0x040fe60000001848 */
[----:B------:R-:W-:Y:S01]  /*6af0*/  MUFU.EX2 R129, R129 ;  /* 0x0000008100817308 */ /* 0x000fe20000000800 */
[----:B------:R-:W-:Y:S02]  /*6b00*/  FADD.FTZ R120, R7, R120 ;  /* 0x0000007807787221 */ /* 0x000fe40000010000 */
[----:B------:R-:W-:Y:S02]  /*6b10*/  FADD.FTZ R127, R118, R127 ;  /* 0x0000007f767f7221 */ /* 0x000fe40000010000 */
[C---:B------:R-:W-:Y:S04]  /*6b20*/  HMMA.16816.F32 R12, R96.reuse, R110, R12 ;  /* 0x0000006e600c723c */ /* 0x040fe8000000180c */
[--C-:B------:R-:W-:Y:S01]  /*6b30*/  FFMA.FTZ R108, R18, c[0x0][0x23c], -R5.reuse ;  /* 0x00008f00126c7a23 */ /* 0x100fe20000010805 */
[----:B------:R-:W-:Y:S01]  /*6b40*/  MUFU.EX2 R126, R126 ;  /* 0x0000007e007e7308 */ /* 0x000fe20000000800 */
[----:B------:R-:W-:Y:S02]  /*6b50*/  FMUL.FTZ R18, R3, R90 ;  /* 0x0000005a03127220 */ /* 0x000fe40000410000 */
[C---:B------:R-:W-:Y:S04]  /*6b60*/  HMMA.16816.F32 R76, R96.reuse, R112, R76 ;  /* 0x00000070604c723c */ /* 0x040fe8000000184c */
[----:B--2---:R-:W-:Y:S01]  /*6b70*/  F2FP.PACK_AB R90, R125, R124 ;  /* 0x0000007c7d5a723e */ /* 0x004fe200000000ff */
[----:B------:R-:W-:Y:S02]  /*6b80*/  FADD.FTZ R119, R119, R120 ;  /* 0x0000007877777221 */ /* 0x000fe40000010000 */
[----:B------:R2:W-:Y:S01]  /*6b90*/  MUFU.EX2 R112, R108 ;  /* 0x0000006c00707308 */ /* 0x0005e20000000800 */
[C---:B------:R-:W-:Y:S04]  /*6ba0*/  HMMA.16816.F32 R80, R96.reuse, R114, R80 ;  /* 0x000000726050723c */ /* 0x040fe80000001850 */
[----:B------:R-:W-:Y:S02]  /*6bb0*/  FFMA.FTZ R113, R19, c[0x0][0x23c], -R5 ;  /* 0x00008f0013717a23 */ /* 0x000fe40000010805 */
[----:B------:R-:W-:Y:S02]  /*6bc0*/  FMUL.FTZ R19, R3, R91 ;  /* 0x0000005b03137220 */ /* 0x000fe40000410000 */
[--C-:B------:R-:W-:Y:S01]  /*6bd0*/  FFMA.FTZ R114, R20, c[0x0][0x23c], -R103.reuse ;  /* 0x00008f0014727a23 */ /* 0x100fe20000010867 */
[----:B------:R-:W-:Y:S03]  /*6be0*/  MUFU.EX2 R131, R131 ;  /* 0x0000008300837308 */ /* 0x000fe60000000800 */
[----:B------:R-:W-:Y:S01]  /*6bf0*/  FFMA.FTZ R115, R21, c[0x0][0x23c], -R103 ;  /* 0x00008f0015737a23 */ /* 0x000fe20000010867 */
[C---:B-1----:R-:W-:Y:S01]  /*6c00*/  HMMA.16816.F32 R16, R96.reuse, R92, R16 ;  /* 0x0000005c6010723c */ /* 0x042fe20000001810 */
[----:B------:R-:W-:Y:S02]  /*6c10*/  LDSM.16.MT88.4 R20, [R148+0x6800] ;  /* 0x006800009414783b */ /* 0x000fe40000004200 */
[----:B------:R-:W-:Y:S02]  /*6c20*/  FFMA.FTZ R3, R62, c[0x0][0x23c], -R5 ;  /* 0x00008f003e037a23 */ /* 0x000fe40000010805 */
[----:B------:R-:W-:Y:S01]  /*6c30*/  FADD.FTZ R119, R6, R119 ;  /* 0x0000007706777221 */ /* 0x000fe20000010000 */
[----:B------:R-:W1:Y:S01]  /*6c40*/  MUFU.EX2 R113, R113 ;  /* 0x0000007100717308 */ /* 0x000e620000000800 */
[----:B------:R-:W-:Y:S01]  /*6c50*/  FFMA.FTZ R6, R66, c[0x0][0x23c], -R5 ;  /* 0x00008f0042067a23 */ /* 0x000fe20000010805 */
[----:B------:R-:W-:Y:S01]  /*6c60*/  HMMA.16816.F32 R84, R96, R94, R84 ;  /* 0x0000005e6054723c */ /* 0x000fe20000001854 */
[----:B------:R-:W-:Y:S03]  /*6c70*/  LDSM.16.MT88.4 R92, [R149+0x6800] ;  /* 0x00680000955c783b */ /* 0x000fe60000004200 */
[----:B------:R-:W-:Y:S02]  /*6c80*/  FADD.FTZ R102, R102, R127 ;  /* 0x0000007f66667221 */ /* 0x000fe40000010000 */
[----:B------:R-:W-:Y:S02]  /*6c90*/  FADD.FTZ R122, R122, R119 ;  /* 0x000000777a7a7221 */ /* 0x000fe40000010000 */
[----:B------:R-:W-:Y:S01]  /*6ca0*/  MUFU.EX2 R114, R114 ;  /* 0x0000007200727308 */ /* 0x000fe20000000800 */
[----:B--2---:R-:W2:Y:S03]  /*6cb0*/  LDSM.16.MT88.4 R108, [R150+0x6800] ;  /* 0x00680000966c783b */ /* 0x004ea60000004200 */
[----:B------:R-:W-:Y:S02]  /*6cc0*/  FADD.FTZ R117, R117, R102 ;  /* 0x0000006675757221 */ /* 0x000fe40000010000 */
[----:B------:R-:W-:Y:S02]  /*6cd0*/  FADD.FTZ R123, R123, R122 ;  /* 0x0000007a7b7b7221 */ /* 0x000fe40000010000 */
[----:B------:R-:W-:Y:S01]  /*6ce0*/  FADD.FTZ R116, R116, R117 ;  /* 0x0000007574747221 */ /* 0x000fe20000010000 */
[----:B------:R-:W3:Y:S01]  /*6cf0*/  LDSM.16.MT88.4 R96, [R151+0x7000] ;  /* 0x007000009760783b */ /* 0x000ee20000004200 */
[----:B------:R-:W5:Y:S02]  /*6d00*/  MUFU.EX2 R115, R115 ;  /* 0x0000007300737308 */ /* 0x000f640000000800 */
[----:B------:R-:W-:Y:S01]  /*6d10*/  FADD.FTZ R121, R121, R116 ;  /* 0x0000007479797221 */ /* 0x000fe20000010000 */
[C---:B-1----:R-:W-:Y:S01]  /*6d20*/  F2FP.PACK_AB R91, R113.reuse, R112 ;  /* 0x00000070715b723e */ /* 0x042fe200000000ff */
[----:B------:R-:W-:Y:S02]  /*6d30*/  FADD.FTZ R112, R112, R123 ;  /* 0x0000007b70707221 */ /* 0x000fe40000010000 */
[----:B------:R-:W-:Y:S02]  /*6d40*/  FADD.FTZ R124, R124, R121 ;  /* 0x000000797c7c7221 */ /* 0x000fe40000010000 */
[----:B------:R-:W-:Y:S02]  /*6d50*/  FADD.FTZ R112, R113, R112 ;  /* 0x0000007071707221 */ /* 0x000fe40000010000 */
[----:B------:R-:W-:Y:S01]  /*6d60*/  MUFU.EX2 R130, R130 ;  /* 0x0000008200827308 */ /* 0x000fe20000000800 */
[C---:B----4-:R-:W-:Y:S05]  /*6d70*/  HMMA.16816.F32 R8, R88.reuse, R104, R8 ;  /* 0x000000685808723c */ /* 0x050fea0000001808 */
[----:B------:R-:W-:Y:S02]  /*6d80*/  FADD.FTZ R125, R125, R124 ;  /* 0x0000007c7d7d7221 */ /* 0x000fe40000010000 */
[--C-:B------:R-:W-:Y:S01]  /*6d90*/  FFMA.FTZ R104, R24, c[0x0][0x23c], -R103.reuse ;  /* 0x00008f0018687a23 */ /* 0x100fe20000010867 */
[C---:B------:R-:W-:Y:S01]  /*6da0*/  HMMA.16816.F32 R68, R88.reuse, R106, R68 ;  /* 0x0000006a5844723c */ /* 0x040fe20000001844 */
[----:B------:R-:W-:Y:S03]  /*6db0*/  MUFU.EX2 R133, R133 ;  /* 0x0000008500857308 */ /* 0x000fe60000000800 */
[----:B------:R-:W-:Y:S03]  /*6dc0*/  FFMA.FTZ R105, R25, c[0x0][0x23c], -R103 ;  /* 0x00008f0019697a23 */ /* 0x000fe60000010867 */
[--C-:B------:R-:W-:Y:S02]  /*6dd0*/  FFMA.FTZ R106, R26, c[0x0][0x23c], -R5.reuse ;  /* 0x00008f001a6a7a23 */ /* 0x100fe40000010805 */
[----:B------:R-:W-:Y:S02]  /*6de0*/  FFMA.FTZ R107, R27, c[0x0][0x23c], -R5 ;  /* 0x00008f001b6b7a23 */ /* 0x000fe40000010805 */
[----:B------:R-:W1:Y:S01]  /*6df0*/  LDSM.16.MT88.4 R24, [R150+0x7000] ;  /* 0x007000009618783b */ /* 0x000e620000004200 */
[C---:B--2---:R-:W-:Y:S01]  /*6e00*/  HMMA.16816.F32 R72, R88.reuse, R108, R72 ;  /* 0x0000006c5848723c */ /* 0x044fe20000001848 */
[----:B------:R-:W-:Y:S06]  /*6e10*/  MUFU.EX2 R104, R104 ;  /* 0x0000006800687308 */ /* 0x000fec0000000800 */
[--C-:B------:R-:W-:Y:S01]  /*6e20*/  FFMA.FTZ R109, R28, c[0x0][0x23c], -R103.reuse ;  /* 0x00008f001c6d7a23 */ /* 0x100fe20000010867 */
[C---:B------:R-:W-:Y:S03]  /*6e30*/  HMMA.16816.F32 R12, R88.reuse, R110, R12 ;  /* 0x0000006e580c723c */ /* 0x040fe6000000180c */
[----:B------:R-:W2:Y:S01]  /*6e40*/  MUFU.EX2 R105, R105 ;  /* 0x0000006900697308 */ /* 0x000ea20000000800 */
[----:B------:R-:W-:Y:S03]  /*6e50*/  FFMA.FTZ R108, R29, c[0x0][0x23c], -R103 ;  /* 0x00008f001d6c7a23 */ /* 0x000fe60000010867 */
[--C-:B------:R-:W-:Y:S01]  /*6e60*/  FFMA.FTZ R111, R30, c[0x0][0x23c], -R5.reuse ;  /* 0x00008f001e6f7a23 */ /* 0x100fe20000010805 */
[C---:B------:R-:W-:Y:S04]  /*6e70*/  HMMA.16816.F32 R76, R88.reuse, R92, R76 ;  /* 0x0000005c584c723c */ /* 0x040fe8000000184c */
[----:B------:R-:W-:Y:S01]  /*6e80*/  FFMA.FTZ R110, R31, c[0x0][0x23c], -R5 ;  /* 0x00008f001f6e7a23 */ /* 0x000fe20000010805 */
[----:B------:R-:W-:Y:S01]  /*6e90*/  MUFU.EX2 R106, R106 ;  /* 0x0000006a006a7308 */ /* 0x000fe20000000800 */
[----:B------:R-:W4:Y:S02]  /*6ea0*/  LDSM.16.MT88.4 R28, [R149+0x7000] ;  /* 0x00700000951c783b */ /* 0x000f240000004200 */
[C---:B------:R-:W-:Y:S06]  /*6eb0*/  HMMA.16816.F32 R80, R88.reuse, R94, R80 ;  /* 0x0000005e5850723c */ /* 0x040fec0000001850 */
[----:B------:R-:W-:Y:S01]  /*6ec0*/  LDSM.16.MT88.4 R92, [R150+0x9800] ;  /* 0x00980000965c783b */ /* 0x000fe20000004200 */
[----:B------:R-:W1:Y:S01]  /*6ed0*/  MUFU.EX2 R107, R107 ;  /* 0x0000006b006b7308 */ /* 0x000e620000000800 */
[C---:B------:R-:W-:Y:S07]  /*6ee0*/  HMMA.16816.F32 R16, R88.reuse, R20, R16 ;  /* 0x000000145810723c */ /* 0x040fee0000001810 */
[----:B-----5:R-:W-:Y:S01]  /*6ef0*/  F2FP.PACK_AB R20, R115, R114 ;  /* 0x000000727314723e */ /* 0x020fe200000000ff */
[----:B------:R-:W-:Y:S01]  /*6f00*/  HMMA.16816.F32 R84, R88, R22, R84 ;  /* 0x000000165854723c */ /* 0x000fe20000001854 */
[----:B------:R-:W5:Y:S01]  /*6f10*/  LDSM.16.MT88.4 R88, [R148+0x7000] ;  /* 0x007000009458783b */ /* 0x000f620000004200 */
[----:B------:R-:W-:Y:S02]  /*6f20*/  MUFU.EX2 R109, R109 ;  /* 0x0000006d006d7308 */ /* 0x000fe40000000800 */
[----:B------:R-:W-:Y:S01]  /*6f30*/  F2FP.PACK_AB R21, R126, R129 ;  /* 0x000000817e15723e */ /* 0x000fe200000000ff */
[----:B------:R-:W-:Y:S02]  /*6f40*/  FADD.FTZ R114, R114, R125 ;  /* 0x0000007d72727221 */ /* 0x000fe40000010000 */
[----:B--2---:R-:W-:Y:S01]  /*6f50*/  F2FP.PACK_AB R22, R105, R104 ;  /* 0x000000686916723e */ /* 0x004fe200000000ff */
[----:B------:R-:W-:Y:S04]  /*6f60*/  FADD.FTZ R129, R129, R112 ;  /* 0x0000007081817221 */ /* 0x000fe80000010000 */
[----:B------:R-:W2:Y:S01]  /*6f70*/  MUFU.EX2 R108, R108 ;  /* 0x0000006c006c7308 */ /* 0x000ea20000000800 */
[----:B------:R-:W-:Y:S01]  /*6f80*/  FADD.FTZ R115, R115, R114 ;  /* 0x0000007273737221 */ /* 0x000fe20000010000 */
[----:B-1----:R-:W-:Y:S01]  /*6f90*/  F2FP.PACK_AB R23, R107, R106 ;  /* 0x0000006a6b17723e */ /* 0x002fe200000000ff */
[----:B------:R-:W-:Y:S02]  /*6fa0*/  FADD.FTZ R129, R126, R129 ;  /* 0x000000817e817221 */ /* 0x000fe40000010000 */
[----:B------:R-:W-:Y:S02]  /*6fb0*/  FADD.FTZ R104, R104, R115 ;  /* 0x0000007368687221 */ /* 0x000fe40000010000 */
[----:B------:R-:W-:Y:S02]  /*6fc0*/  FADD.FTZ R106, R106, R129 ;  /* 0x000000816a6a7221 */ /* 0x000fe40000010000 */
[C---:B---3--:R-:W-:Y:S01]  /*6fd0*/  HMMA.16816.F32 R8, R20.reuse, R96, R8 ;  /* 0x000000601408723c */ /* 0x048fe20000001808 */
[----:B------:R-:W-:Y:S04]  /*6fe0*/  MUFU.EX2 R111, R111 ;  /* 0x0000006f006f7308 */ /* 0x000fe80000000800 */
[----:B------:R-:W-:Y:S02]  /*6ff0*/  FADD.FTZ R104, R105, R104 ;  /* 0x0000006869687221 */ /* 0x000fe40000010000 */
[----:B------:R-:W-:Y:S01]  /*7000*/  FADD.FTZ R106, R107, R106 ;  /* 0x0000006a6b6a7221 */ /* 0x000fe20000010000 */
[C---:B------:R-:W-:Y:S03]  /*7010*/  HMMA.16816.F32 R68, R20.reuse, R98, R68 ;  /* 0x000000621444723c */ /* 0x040fe60000001844 */
[----:B------:R-:W1:Y:S05]  /*7020*/  MUFU.EX2 R110, R110 ;  /* 0x0000006e006e7308 */ /* 0x000e6a0000000800 */
[C---:B------:R-:W-:Y:S05]  /*7030*/  HMMA.16816.F32 R72, R20.reuse, R24, R72 ;  /* 0x000000181448723c */ /* 0x040fea0000001848 */
[----:B------:R-:W-:Y:S03]  /*7040*/  MUFU.EX2 R135, R135 ;  /* 0x0000008700877308 */ /* 0x000fe60000000800 */
[C---:B------:R-:W-:Y:S01]  /*7050*/  HMMA.16816.F32 R12, R20.reuse, R26, R12 ;  /* 0x0000001a140c723c */ /* 0x040fe2000000180c */
[----:B------:R-:W3:Y:S06]  /*7060*/  LDSM.16.MT88.4 R24, [R151+0x7800] ;  /* 0x007800009718783b */ /* 0x000eec0000004200 */
[----:B------:R-:W1:Y:S01]  /*7070*/  MUFU.EX2 R132, R132 ;  /* 0x0000008400847308 */ /* 0x000e620000000800 */
[C---:B----4-:R-:W-:Y:S08]  /*7080*/  HMMA.16816.F32 R76, R20.reuse, R28, R76 ;  /* 0x0000001c144c723c */ /* 0x050ff0000000184c */
[C---:B------:R-:W-:Y:S01]  /*7090*/  HMMA.16816.F32 R80, R20.reuse, R30, R80 ;  /* 0x0000001e1450723c */ /* 0x040fe20000001850 */
[----:B------:R-:W4:Y:S01]  /*70a0*/  LDSM.16.MT88.4 R28, [R149+0x7800] ;  /* 0x00780000951c783b */ /* 0x000f220000004200 */
[----:B------:R-:W-:Y:S06]  /*70b0*/  MUFU.EX2 R134, R134 ;  /* 0x0000008600867308 */ /* 0x000fec0000000800 */
[C---:B-----5:R-:W-:Y:S04]  /*70c0*/  HMMA.16816.F32 R16, R20.reuse, R88, R16 ;  /* 0x000000581410723c */ /* 0x060fe80000001810 */
[----:B------:R-:W-:Y:S03]  /*70d0*/  MUFU.EX2 R40, R40 ;  /* 0x0000002800287308 */ /* 0x000fe60000000800 */
[----:B------:R-:W-:Y:S01]  /*70e0*/  FFMA.FTZ R89, R39, c[0x0][0x23c], -R5 ;  /* 0x00008f0027597a23 */ /* 0x000fe20000010805 */
[----:B------:R-:W-:Y:S01]  /*70f0*/  HMMA.16816.F32 R84, R20, R90, R84 ;  /* 0x0000005a1454723c */ /* 0x000fe20000001854 */
[----:B------:R-:W5:Y:S05]  /*7100*/  LDSM.16.MT88.4 R36, [R148+0x7800] ;  /* 0x007800009424783b */ /* 0x000f6a0000004200 */
[----:B------:R-:W4:Y:S01]  /*7110*/  MUFU.EX2 R89, R89 ;  /* 0x0000005900597308 */ /* 0x000f220000000800 */
[----:B--2---:R-:W-:Y:S01]  /*7120*/  F2FP.PACK_AB R20, R108, R109 ;  /* 0x0000006d6c14723e */ /* 0x004fe200000000ff */
[----:B------:R-:W-:Y:S01]  /*7130*/  FADD.FTZ R109, R109, R104 ;  /* 0x000000686d6d7221 */ /* 0x000fe20000010000 */
[----:B-1----:R-:W-:Y:S03]  /*7140*/  F2FP.PACK_AB R21, R110, R111 ;  /* 0x0000006f6e15723e */ /* 0x002fe600000000ff */
[----:B------:R-:W-:Y:S01]  /*7150*/  F2FP.PACK_AB R22, R131, R128 ;  /* 0x000000808316723e */ /* 0x000fe200000000ff */
[----:B------:R-:W-:Y:S01]  /*7160*/  FADD.FTZ R111, R111, R106 ;  /* 0x0000006a6f6f7221 */ /* 0x000fe20000010000 */
[----:B------:R-:W-:Y:S01]  /*7170*/  F2FP.PACK_AB R23, R133, R130 ;  /* 0x000000828517723e */ /* 0x000fe200000000ff */
[----:B------:R-:W-:Y:S01]  /*7180*/  FADD.FTZ R109, R108, R109 ;  /* 0x0000006d6c6d7221 */ /* 0x000fe20000010000 */
[----:B------:R-:W1:Y:S01]  /*7190*/  MUFU.EX2 R41, R41 ;  /* 0x0000002900297308 */ /* 0x000e620000000800 */
[----:B------:R-:W-:Y:S02]  /*71a0*/  FADD.FTZ R111, R110, R111 ;  /* 0x0000006f6e6f7221 */ /* 0x000fe40000010000 */
[----:B------:R-:W-:Y:S02]  /*71b0*/  FADD.FTZ R128, R128, R109 ;  /* 0x0000006d80807221 */ /* 0x000fe40000010000 */
[C---:B---3--:R-:W-:Y:S03]  /*71c0*/  HMMA.16816.F32 R8, R20.reuse, R24, R8 ;  /* 0x000000181408723c */ /* 0x048fe60000001808 */
[----:B------:R-:W-:Y:S02]  /*71d0*/  FADD.FTZ R130, R130, R111 ;  /* 0x0000006f82827221 */ /* 0x000fe40000010000 */
[----:B------:R-:W-:Y:S01]  /*71e0*/  MUFU.EX2 R42, R42 ;  /* 0x0000002a002a7308 */ /* 0x000fe20000000800 */
[----:B------:R-:W-:Y:S02]  /*71f0*/  FADD.FTZ R128, R131, R128 ;  /* 0x0000008083807221 */ /* 0x000fe40000010000 */
[C---:B------:R-:W-:Y:S01]  /*7200*/  HMMA.16816.F32 R68, R20.reuse, R26, R68 ;  /* 0x0000001a1444723c */ /* 0x040fe20000001844 */
[----:B------:R-:W2:Y:S03]  /*7210*/  LDSM.16.MT88.4 R24, [R151+0x8000] ;  /* 0x008000009718783b */ /* 0x000ea60000004200 */
[----:B------:R-:W-:Y:S03]  /*7220*/  FADD.FTZ R133, R133, R130 ;  /* 0x0000008285857221 */ /* 0x000fe60000010000 */
[----:B------:R-:W3:Y:S01]  /*7230*/  MUFU.EX2 R43, R43 ;  /* 0x0000002b002b7308 */ /* 0x000ee20000000800 */
[C---:B------:R-:W-:Y:S08]  /*7240*/  HMMA.16816.F32 R72, R20.reuse, R32, R72 ;  /* 0x000000201448723c */ /* 0x040ff00000001848 */
[C---:B------:R-:W-:Y:S01]  /*7250*/  HMMA.16816.F32 R12, R20.reuse, R34, R12 ;  /* 0x00000022140c723c */ /* 0x040fe2000000180c */
[----:B------:R-:W1:Y:S01]  /*7260*/  LDSM.16.MT88.4 R32, [R150+0x8000] ;  /* 0x008000009620783b */ /* 0x000e620000004200 */
[----:B------:R-:W-:Y:S06]  /*7270*/  MUFU.EX2 R44, R44 ;  /* 0x0000002c002c7308 */ /* 0x000fec0000000800 */
[C---:B----4-:R-:W-:Y:S04]  /*7280*/  HMMA.16816.F32 R76, R20.reuse, R28, R76 ;  /* 0x0000001c144c723c */ /* 0x050fe8000000184c */
[----:B------:R-:W4:Y:S04]  /*7290*/  MUFU.EX2 R45, R45 ;  /* 0x0000002d002d7308 */ /* 0x000f280000000800 */
[C---:B------:R-:W-:Y:S01]  /*72a0*/  HMMA.16816.F32 R80, R20.reuse, R30, R80 ;  /* 0x0000001e1450723c */ /* 0x040fe20000001850 */
[----:B------:R-:W4:Y:S05]  /*72b0*/  LDSM.16.MT88.4 R28, [R149+0x8000] ;  /* 0x00800000951c783b */ /* 0x000f2a0000004200 */
[----:B------:R-:W-:Y:S02]  /*72c0*/  MUFU.EX2 R46, R46 ;  /* 0x0000002e002e7308 */ /* 0x000fe40000000800 */
[C---:B-----5:R-:W-:Y:S08]  /*72d0*/  HMMA.16816.F32 R16, R20.reuse, R36, R16 ;  /* 0x000000241410723c */ /* 0x060ff00000001810 */
[----:B------:R-:W-:Y:S01]  /*72e0*/  HMMA.16816.F32 R84, R20, R38, R84 ;  /* 0x000000261454723c */ /* 0x000fe20000001854 */
[----:B------:R-:W5:Y:S01]  /*72f0*/  LDSM.16.MT88.4 R36, [R148+0x8000] ;  /* 0x008000009424783b */ /* 0x000f620000004200 */
[----:B------:R-:W4:Y:S05]  /*7300*/  MUFU.EX2 R47, R47 ;  /* 0x0000002f002f7308 */ /* 0x000f2a0000000800 */
[----:B------:R-:W-:Y:S01]  /*7310*/  F2FP.PACK_AB R20, R132, R135 ;  /* 0x000000878414723e */ /* 0x000fe200000000ff */
[----:B------:R-:W-:Y:S01]  /*7320*/  FADD.FTZ R135, R135, R128 ;  /* 0x0000008087877221 */ /* 0x000fe20000010000 */
[----:B------:R-:W-:Y:S03]  /*7330*/  F2FP.PACK_AB R21, R89, R134 ;  /* 0x000000865915723e */ /* 0x000fe600000000ff */
[----:B-1----:R-:W-:Y:S01]  /*7340*/  F2FP.PACK_AB R22, R41, R40 ;  /* 0x000000282916723e */ /* 0x002fe200000000ff */
[----:B------:R-:W-:Y:S01]  /*7350*/  MUFU.EX2 R48, R48 ;  /* 0x0000003000307308 */ /* 0x000fe20000000800 */
[----:B---3--:R-:W-:Y:S01]  /*7360*/  F2FP.PACK_AB R23, R43, R42 ;  /* 0x0000002a2b17723e */ /* 0x008fe200000000ff */
[----:B------:R-:W-:Y:S02]  /*7370*/  FADD.FTZ R134, R134, R133 ;  /* 0x0000008586867221 */ /* 0x000fe40000010000 */
[----:B------:R-:W-:Y:S02]  /*7380*/  FADD.FTZ R135, R132, R135 ;  /* 0x0000008784877221 */ /* 0x000fe40000010000 */
[----:B------:R-:W-:Y:S02]  /*7390*/  FADD.FTZ R89, R89, R134 ;  /* 0x0000008659597221 */ /* 0x000fe40000010000 */
[C---:B--2---:R-:W-:Y:S02]  /*73a0*/  HMMA.16816.F32 R8, R20.reuse, R24, R8 ;  /* 0x000000181408723c */ /* 0x044fe40000001808 */
        /* <DEDUP_REMOVED lines=8> */
[C---:B------:R-:W-:Y:S06]  /*7430*/  HMMA.16816.F32 R72, R20.reuse, R32, R72 ;  /* 0x000000201448723c */ /* 0x040fec0000001848 */
[----:B------:R-:W3:Y:S02]  /*7440*/  MUFU.EX2 R51, R51 ;  /* 0x0000003300337308 */ /* 0x000ee40000000800 */
[C---:B------:R-:W-:Y:S01]  /*7450*/  HMMA.16816.F32 R12, R20.reuse, R34, R12 ;  /* 0x00000022140c723c */ /* 0x040fe2000000180c */
[----:B------:R-:W1:Y:S07]  /*7460*/  LDSM.16.MT88.4 R32, [R150+0x8800] ;  /* 0x008800009620783b */ /* 0x000e6e0000004200 */
[C---:B----4-:R-:W-:Y:S01]  /*7470*/  HMMA.16816.F32 R76, R20.reuse, R28, R76 ;  /* 0x0000001c144c723c */ /* 0x050fe2000000184c */
[----:B------:R-:W-:Y:S07]  /*7480*/  MUFU.EX2 R52, R52 ;  /* 0x0000003400347308 */ /* 0x000fee0000000800 */
[C---:B------:R-:W-:Y:S01]  /*7490*/  HMMA.16816.F32 R80, R20.reuse, R30, R80 ;  /* 0x0000001e1450723c */ /* 0x040fe20000001850 */
[----:B------:R-:W4:Y:S02]  /*74a0*/  LDSM.16.MT88.4 R28, [R149+0x8800] ;  /* 0x00880000951c783b */ /* 0x000f240000004200 */
[----:B------:R-:W1:Y:S05]  /*74b0*/  MUFU.EX2 R53, R53 ;  /* 0x0000003500357308 */ /* 0x000e6a0000000800 */
[C---:B-----5:R-:W-:Y:S05]  /*74c0*/  HMMA.16816.F32 R16, R20.reuse, R36, R16 ;  /* 0x000000241410723c */ /* 0x060fea0000001810 */
[----:B------:R-:W-:Y:S03]  /*74d0*/  MUFU.EX2 R54, R54 ;  /* 0x0000003600367308 */ /* 0x000fe60000000800 */
[----:B------:R-:W-:Y:S01]  /*74e0*/  HMMA.16816.F32 R84, R20, R38, R84 ;  /* 0x000000261454723c */ /* 0x000fe20000001854 */
[----:B------:R-:W5:Y:S06]  /*74f0*/  LDSM.16.MT88.4 R36, [R148+0x8800] ;  /* 0x008800009424783b */ /* 0x000f6c0000004200 */
[----:B------:R-:W-:Y:S01]  /*7500*/  F2FP.PACK_AB R20, R45, R44 ;  /* 0x0000002c2d14723e */ /* 0x000fe200000000ff */
[----:B------:R-:W4:Y:S01]  /*7510*/  MUFU.EX2 R55, R55 ;  /* 0x0000003700377308 */ /* 0x000f220000000800 */
[----:B------:R-:W-:Y:S03]  /*7520*/  F2FP.PACK_AB R21, R47, R46 ;  /* 0x0000002e2f15723e */ /* 0x000fe600000000ff */
[----:B-1----:R-:W-:Y:S01]  /*7530*/  F2FP.PACK_AB R22, R49, R48 ;  /* 0x000000303116723e */ /* 0x002fe200000000ff */
[----:B------:R-:W-:Y:S01]  /*7540*/  FADD.FTZ R44, R44, R41 ;  /* 0x000000292c2c7221 */ /* 0x000fe20000010000 */
[----:B---3--:R-:W-:Y:S01]  /*7550*/  F2FP.PACK_AB R23, R51, R50 ;  /* 0x000000323317723e */ /* 0x008fe200000000ff */
        /* <DEDUP_REMOVED lines=10> */
[----:B------:R-:W-:Y:S02]  /*7600*/  FADD.FTZ R49, R49, R48 ;  /* 0x0000003031317221 */ /* 0x000fe40000010000 */
[----:B------:R-:W-:Y:S02]  /*7610*/  FADD.FTZ R51, R51, R50 ;  /* 0x0000003233337221 */ /* 0x000fe40000010000 */
[C---:B------:R-:W-:Y:S01]  /*7620*/  HMMA.16816.F32 R72, R20.reuse, R32, R72 ;  /* 0x000000201448723c */ /* 0x040fe20000001848 */
[----:B------:R-:W-:Y:S07]  /*7630*/  MUFU.EX2 R58, R58 ;  /* 0x0000003a003a7308 */ /* 0x000fee0000000800 */
[C---:B------:R-:W-:Y:S01]  /*7640*/  HMMA.16816.F32 R12, R20.reuse, R34, R12 ;  /* 0x00000022140c723c */ /* 0x040fe2000000180c */
[----:B------:R-:W-:Y:S02]  /*7650*/  LDSM.16.MT88.4 R32, [R149+0x9000] ;  /* 0x009000009520783b */ /* 0x000fe40000004200 */
[----:B------:R-:W3:Y:S05]  /*7660*/  MUFU.EX2 R59, R59 ;  /* 0x0000003b003b7308 */ /* 0x000eea0000000800 */
[C---:B----4-:R-:W-:Y:S05]  /*7670*/  HMMA.16816.F32 R76, R20.reuse, R28, R76 ;  /* 0x0000001c144c723c */ /* 0x050fea000000184c */
[----:B------:R-:W-:Y:S03]  /*7680*/  MUFU.EX2 R60, R60 ;  /* 0x0000003c003c7308 */ /* 0x000fe60000000800 */
[C---:B------:R-:W-:Y:S01]  /*7690*/  HMMA.16816.F32 R80, R20.reuse, R30, R80 ;  /* 0x0000001e1450723c */ /* 0x040fe20000001850 */
[----:B------:R-:W4:Y:S06]  /*76a0*/  LDSM.16.MT88.4 R28, [R150+0x9000] ;  /* 0x00900000961c783b */ /* 0x000f2c0000004200 */
[----:B------:R-:W-:Y:S01]  /*76b0*/  MUFU.EX2 R3, R3 ;  /* 0x0000000300037308 */ /* 0x000fe20000000800 */
[C---:B-----5:R-:W-:Y:S07]  /*76c0*/  HMMA.16816.F32 R16, R20.reuse, R36, R16 ;  /* 0x000000241410723c */ /* 0x060fee0000001810 */
[----:B------:R-:W-:Y:S01]  /*76d0*/  FFMA.FTZ R37, R61, c[0x0][0x23c], -R103 ;  /* 0x00008f003d257a23 */ /* 0x000fe20000010867 */
[----:B------:R-:W-:Y:S01]  /*76e0*/  HMMA.16816.F32 R84, R20, R38, R84 ;  /* 0x000000261454723c */ /* 0x000fe20000001854 */
[----:B------:R-:W-:Y:S03]  /*76f0*/  MUFU.EX2 R6, R6 ;  /* 0x0000000600067308 */ /* 0x000fe60000000800 */
[--C-:B------:R-:W-:Y:S02]  /*7700*/  FFMA.FTZ R36, R63, c[0x0][0x23c], -R5.reuse ;  /* 0x00008f003f247a23 */ /* 0x100fe40000010805 */
[----:B------:R-:W-:Y:S01]  /*7710*/  FFMA.FTZ R5, R67, c[0x0][0x23c], -R5 ;  /* 0x00008f0043057a23 */ /* 0x000fe20000010805 */
[----:B------:R-:W-:Y:S01]  /*7720*/  F2FP.PACK_AB R20, R53, R52 ;  /* 0x000000343514723e */ /* 0x000fe200000000ff */
[--C-:B------:R-:W-:Y:S01]  /*7730*/  FFMA.FTZ R38, R64, c[0x0][0x23c], -R103.reuse ;  /* 0x00008f0040267a23 */ /* 0x100fe20000010867 */
[----:B------:R-:W-:Y:S02]  /*7740*/  F2FP.PACK_AB R21, R55, R54 ;  /* 0x000000363715723e */ /* 0x000fe400000000ff */
[----:B------:R-:W5:Y:S01]  /*7750*/  MUFU.EX2 R37, R37 ;  /* 0x0000002500257308 */ /* 0x000f620000000800 */
[----:B-1----:R-:W-:Y:S01]  /*7760*/  F2FP.PACK_AB R22, R57, R56 ;  /* 0x000000383916723e */ /* 0x002fe200000000ff */
[----:B------:R-:W-:Y:S01]  /*7770*/  FFMA.FTZ R103, R65, c[0x0][0x23c], -R103 ;  /* 0x00008f0041677a23 */ /* 0x000fe20000010867 */
[----:B---3--:R-:W-:Y:S01]  /*7780*/  F2FP.PACK_AB R23, R59, R58 ;  /* 0x0000003a3b17723e */ /* 0x008fe200000000ff */
[----:B------:R-:W-:Y:S02]  /*7790*/  FADD.FTZ R52, R52, R49 ;  /* 0x0000003134347221 */ /* 0x000fe40000010000 */
[----:B------:R-:W-:Y:S02]  /*77a0*/  FADD.FTZ R54, R54, R51 ;  /* 0x0000003336367221 */ /* 0x000fe40000010000 */
[----:B------:R-:W-:Y:S02]  /*77b0*/  FADD.FTZ R53, R53, R52 ;  /* 0x0000003435357221 */ /* 0x000fe40000010000 */
[C---:B--2---:R-:W-:Y:S01]  /*77c0*/  HMMA.16816.F32 R8, R20.reuse, R24, R8 ;  /* 0x000000181408723c */ /* 0x044fe20000001808 */
[----:B------:R-:W1:Y:S02]  /*77d0*/  MUFU.EX2 R36, R36 ;  /* 0x0000002400247308 */ /* 0x000e640000000800 */
[----:B------:R-:W-:Y:S02]  /*77e0*/  FADD.FTZ R55, R55, R54 ;  /* 0x0000003637377221 */ /* 0x000fe40000010000 */
[----:B------:R-:W-:Y:S03]  /*77f0*/  FADD.FTZ R56, R56, R53 ;  /* 0x0000003538387221 */ /* 0x000fe60000010000 */
[C---:B------:R-:W-:Y:S01]  /*7800*/  HMMA.16816.F32 R68, R20.reuse, R26, R68 ;  /* 0x0000001a1444723c */ /* 0x040fe20000001844 */
[----:B------:R-:W2:Y:S02]  /*7810*/  LDSM.16.MT88.4 R24, [R148+0x9000] ;  /* 0x009000009418783b */ /* 0x000ea40000004200 */
[----:B------:R-:W-:Y:S01]  /*7820*/  MUFU.EX2 R38, R38 ;  /* 0x0000002600267308 */ /* 0x000fe20000000800 */
[----:B------:R-:W-:Y:S04]  /*7830*/  FADD.FTZ R57, R57, R56 ;  /* 0x0000003839397221 */ /* 0x000fe80000010000 */
[C---:B----4-:R-:W-:Y:S05]  /*7840*/  HMMA.16816.F32 R72, R20.reuse, R28, R72 ;  /* 0x0000001c1448723c */ /* 0x050fea0000001848 */
[----:B------:R-:W3:Y:S03]  /*7850*/  MUFU.EX2 R103, R103 ;  /* 0x0000006700677308 */ /* 0x000ee60000000800 */
[C---:B------:R-:W-:Y:S01]  /*7860*/  HMMA.16816.F32 R12, R20.reuse, R30, R12 ;  /* 0x0000001e140c723c */ /* 0x040fe2000000180c */
[----:B------:R-:W4:Y:S06]  /*7870*/  LDSM.16.MT88.4 R28, [R151+0x9800] ;  /* 0x00980000971c783b */ /* 0x000f2c0000004200 */
[----:B------:R-:W1:Y:S01]  /*7880*/  MUFU.EX2 R5, R5 ;  /* 0x0000000500057308 */ /* 0x000e620000000800 */
[C---:B------:R-:W-:Y:S08]  /*7890*/  HMMA.16816.F32 R76, R20.reuse, R32, R76 ;  /* 0x00000020144c723c */ /* 0x040ff0000000184c */
[C---:B------:R-:W-:Y:S08]  /*78a0*/  HMMA.16816.F32 R80, R20.reuse, R34, R80 ;  /* 0x000000221450723c */ /* 0x040ff00000001850 */
[C---:B--2---:R-:W-:Y:S08]  /*78b0*/  HMMA.16816.F32 R16, R20.reuse, R24, R16 ;  /* 0x000000181410723c */ /* 0x044ff00000001810 */
[----:B------:R-:W-:Y:S01]  /*78c0*/  HMMA.16816.F32 R84, R20, R26, R84 ;  /* 0x0000001a1454723c */ /* 0x000fe20000001854 */
[----:B------:R-:W2:Y:S06]  /*78d0*/  LDSM.16.MT88.4 R24, [R149+0x9800] ;  /* 0x009800009518783b */ /* 0x000eac0000004200 */
[----:B-----5:R-:W-:Y:S01]  /*78e0*/  F2FP.PACK_AB R20, R37, R60 ;  /* 0x0000003c2514723e */ /* 0x020fe200000000ff */
[----:B------:R-:W-:Y:S01]  /*78f0*/  FADD.FTZ R60, R60, R57 ;  /* 0x000000393c3c7221 */ /* 0x000fe20000010000 */
[----:B-1----:R-:W-:Y:S03]  /*7900*/  F2FP.PACK_AB R21, R36, R3 ;  /* 0x000000032415723e */ /* 0x002fe600000000ff */
[----:B---3--:R-:W-:Y:S01]  /*7910*/  F2FP.PACK_AB R22, R103, R38 ;  /* 0x000000266716723e */ /* 0x008fe200000000ff */
[----:B------:R-:W-:Y:S01]  /*7920*/  FADD.FTZ R37, R37, R60 ;  /* 0x0000003c25257221 */ /* 0x000fe20000010000 */
[----:B------:R-:W-:Y:S03]  /*7930*/  F2FP.PACK_AB R23, R5, R6 ;  /* 0x000000060517723e */ /* 0x000fe600000000ff */
[----:B------:R-:W-:Y:S04]  /*7940*/  FADD.FTZ R38, R38, R37 ;  /* 0x0000002526267221 */ /* 0x000fe80000010000 */
[C---:B----4-:R-:W-:Y:S01]  /*7950*/  HMMA.16816.F32 R96, R20.reuse, R28, R8 ;  /* 0x0000001c1460723c */ /* 0x050fe20000001808 */
[----:B------:R-:W1:Y:S02]  /*7960*/  LDSM.16.MT88.4 R8, [R148+0x9800] ;  /* 0x009800009408783b */ /* 0x000e640000004200 */
[----:B------:R-:W-:Y:S05]  /*7970*/  FADD.FTZ R175, R103, R38 ;  /* 0x0000002667af7221 */ /* 0x000fea0000010000 */
[C---:B------:R-:W-:Y:S08]  /*7980*/  HMMA.16816.F32 R68, R20.reuse, R30, R68 ;  /* 0x0000001e1444723c */ /* 0x040ff00000001844 */
[C---:B------:R-:W-:Y:S08]  /*7990*/  HMMA.16816.F32 R72, R20.reuse, R92, R72 ;  /* 0x0000005c1448723c */ /* 0x040ff00000001848 */
[C---:B------:R-:W-:Y:S08]  /*79a0*/  HMMA.16816.F32 R92, R20.reuse, R94, R12 ;  /* 0x0000005e145c723c */ /* 0x040ff0000000180c */
[C---:B--2---:R-:W-:Y:S08]  /*79b0*/  HMMA.16816.F32 R76, R20.reuse, R24, R76 ;  /* 0x00000018144c723c */ /* 0x044ff0000000184c */
[C---:B------:R-:W-:Y:S08]  /*79c0*/  HMMA.16816.F32 R80, R20.reuse, R26, R80 ;  /* 0x0000001a1450723c */ /* 0x040ff00000001850 */
[C---:B-1----:R-:W-:Y:S07]  /*79d0*/  HMMA.16816.F32 R88, R20.reuse, R8, R16 ;  /* 0x000000081458723c */ /* 0x042fee0000001810 */
[----:B------:R-:W-:Y:S01]  /*79e0*/  FADD.FTZ R8, R58, R55 ;  /* 0x000000373a087221 */ /* 0x000fe20000010000 */
[----:B------:R-:W-:Y:S04]  /*79f0*/  HMMA.16816.F32 R84, R20, R10, R84 ;  /* 0x0000000a1454723c */ /* 0x000fe80000001854 */
[----:B------:R-:W-:Y:S04]  /*7a00*/  FADD.FTZ R8, R59, R8 ;  /* 0x000000083b087221 */ /* 0x000fe80000010000 */
[----:B------:R-:W-:Y:S04]  /*7a10*/  FADD.FTZ R3, R3, R8 ;  /* 0x0000000803037221 */ /* 0x000fe80000010000 */
[----:B------:R-:W-:Y:S04]  /*7a20*/  FADD.FTZ R3, R36, R3 ;  /* 0x0000000324037221 */ /* 0x000fe80000010000 */
[----:B------:R-:W-:Y:S01]  /*7a30*/  FADD.FTZ R6, R6, R3 ;  /* 0x0000000306067221 */ /* 0x000fe20000010000 */
[----:B------:R-:W-:Y:S03]  /*7a40*/  IADD3 R3, R173, -0x1, RZ ;  /* 0xffffffffad037810 */ /* 0x000fe60007ffe0ff */
[----:B------:R-:W-:Y:S01]  /*7a50*/  FADD.FTZ R174, R5, R6 ;  /* 0x0000000605ae7221 */ /* 0x000fe20000010000 */
[----:B------:R-:W-:Y:S02]  /*7a60*/  MOV R173, R3 ;  /* 0x0000000300ad7202 */ /* 0x000fe40000000f00 */
[----:B------:R-:W-:Y:S01]  /*7a70*/  MOV R3, R0 ;  /* 0x0000000000037202 */ /* 0x000fe20000000f00 */
[----:B------:R-:W-:-:S05]  /*7a80*/  @P0 BRA `(.L_x_6115) ;  /* 0xffffd24000000947 */ /* 0x000fca000383ffff */
.L_x_6111:
[----:B------:R-:W1:Y:S01]  /*7a90*/  SHFL.BFLY PT, R4, R175, 0x2, 0x1f ;  /* 0x0c401f00af047f89 */ /* 0x000e6200000e0000 */
[----:B------:R-:W-:Y:S01]  /*7aa0*/  MOV R11, 0x3f800000 ;  /* 0x3f800000000b7802 */ /* 0x000fe20000000f00 */
[----:B------:R-:W-:Y:S01]  /*7ab0*/  ULDC.U8 UR4, c[0x0][0x328] ;  /* 0x0000ca0000047ab9 */ /* 0x000fe20000000000 */
[----:B------:R-:W-:Y:S01]  /*7ac0*/  MOV R12, 0x3f800000 ;  /* 0x3f800000000c7802 */ /* 0x000fe20000000f00 */
[----:B------:R-:W2:Y:S01]  /*7ad0*/  SHFL.BFLY PT, R5, R174, 0x2, 0x1f ;  /* 0x0c401f00ae057f89 */ /* 0x000ea200000e0000 */
[----:B------:R-:W-:Y:S01]  /*7ae0*/  BSSY B0, `(.L_x_6116) ;  /* 0x0000093000007945 */ /* 0x000fe20003800000 */
[----:B------:R-:W-:-:S02]  /*7af0*/  LEA R171, R171, R164, 0x4 ;  /* 0x000000a4abab7211 */ /* 0x000fc400078e20ff */
[----:B------:R-:W3:Y:S01]  /*7b00*/  S2R R6, SR_TID.X ;  /* 0x0000000000067919 */ /* 0x000ee20000002100 */
[----:B-1----:R-:W-:Y:S02]  /*7b10*/  FADD.FTZ R3, R4, R175 ;  /* 0x000000af04037221 */ /* 0x002fe40000010000 */
[----:B--2---:R-:W-:-:S03]  /*7b20*/  FADD.FTZ R10, R5, R174 ;  /* 0x000000ae050a7221 */ /* 0x004fc60000010000 */
[----:B------:R-:W1:Y:S01]  /*7b30*/  SHFL.BFLY PT, R8, R3, 0x1, 0x1f ;  /* 0x0c201f0003087f89 */ /* 0x000e6200000e0000 */
[----:B---3--:R-:W-:-:S03]  /*7b40*/  SHF.R.S32.HI R5, RZ, 0x1f, R6 ;  /* 0x0000001fff057819 */ /* 0x008fc60000011406 */
[----:B------:R-:W2:Y:S01]  /*7b50*/  SHFL.BFLY PT, R7, R10, 0x1, 0x1f ;  /* 0x0c201f000a077f89 */ /* 0x000ea200000e0000 */
[CC--:B------:R-:W-:Y:S02]  /*7b60*/  LEA.HI R9, R5.reuse, R6.reuse, RZ, 0x2 ;  /* 0x0000000605097211 */ /* 0x0c0fe400078f10ff */
[----:B------:R-:W-:Y:S02]  /*7b70*/  LEA.HI R4, R5, R6, RZ, 0x5 ;  /* 0x0000000605047211 */ /* 0x000fe400078f28ff */
[----:B------:R-:W-:Y:S01]  /*7b80*/  LOP3.LUT R13, R9, 0x3ffffffc, RZ, 0xc0, !PT ;  /* 0x3ffffffc090d7812 */ /* 0x000fe200078ec0ff */
[----:B-1----:R-:W-:Y:S01]  /*7b90*/  FADD.FTZ R8, R3, R8 ;  /* 0x0000000803087221 */ /* 0x002fe20000010000 */
[----:B------:R-:W-:Y:S01]  /*7ba0*/  SHF.R.S32.HI R3, RZ, 0x5, R4 ;  /* 0x00000005ff037819 */ /* 0x000fe20000011404 */
[----:B--2---:R-:W-:-:S03]  /*7bb0*/  FADD.FTZ R7, R10, R7 ;  /* 0x000000070a077221 */ /* 0x004fc60000010000 */
[----:B------:R-:W-:Y:S01]  /*7bc0*/  FSETP.NE.FTZ.AND P4, PT, R8, RZ, PT ;  /* 0x000000ff0800720b */ /* 0x000fe20003f95000 */
[----:B------:R-:W-:Y:S01]  /*7bd0*/  IMAD.IADD R10, R6, 0x1, -R13 ;  /* 0x00000001060a7824 */ /* 0x000fe200078e0a0d */
[----:B------:R-:W-:-:S03]  /*7be0*/  FSETP.NE.FTZ.AND P3, PT, R7, RZ, PT ;  /* 0x000000ff0700720b */ /* 0x000fc60003f75000 */
[----:B------:R-:W-:Y:S01]  /*7bf0*/  IMAD R3, R3, 0x200, R10 ;  /* 0x0000020003037824 */ /* 0x000fe200078e020a */
[--C-:B------:R-:W-:Y:S02]  /*7c00*/  SHF.R.S32.HI R10, RZ, 0x2, R9.reuse ;  /* 0x00000002ff0a7819 */ /* 0x100fe40000011409 */
[----:B------:R-:W-:-:S04]  /*7c10*/  SHF.R.S32.HI R9, RZ, 0x1f, R9 ;  /* 0x0000001fff097819 */ /* 0x000fc80000011409 */
[----:B------:R-:W-:Y:S01]  /*7c20*/  LEA.HI R9, R9, R10, RZ, 0x3 ;  /* 0x0000000a09097211 */ /* 0x000fe200078f18ff */
[----:B------:R-:W1:Y:S03]  /*7c30*/  @P4 MUFU.RCP R11, R8 ;  /* 0x00000008000b4308 */ /* 0x000e660000001000 */
[----:B------:R-:W-:-:S04]  /*7c40*/  LOP3.LUT R9, R9, 0xfffffff8, RZ, 0xc0, !PT ;  /* 0xfffffff809097812 */ /* 0x000fc800078ec0ff */
[----:B------:R-:W-:Y:S01]  /*7c50*/  IADD3 R9, R10, -R9, RZ ;  /* 0x800000090a097210 */ /* 0x000fe20007ffe0ff */
[----:B------:R-:W2:Y:S03]  /*7c60*/  @P3 MUFU.RCP R12, R7 ;  /* 0x00000007000c3308 */ /* 0x000ea60000001000 */
[C---:B------:R-:W-:Y:S01]  /*7c70*/  LOP3.LUT R13, R9.reuse, 0x1, RZ, 0xc0, !PT ;  /* 0x00000001090d7812 */ /* 0x040fe200078ec0ff */
[----:B------:R-:W-:-:S03]  /*7c80*/  IMAD.SHL.U32 R10, R9, 0x40, RZ ;  /* 0x00000040090a7824 */ /* 0x000fc600078e00ff */
[----:B------:R-:W-:Y:S01]  /*7c90*/  ISETP.NE.U32.AND P0, PT, R13, 0x1, PT ;  /* 0x000000010d00780c */ /* 0x000fe20003f05070 */
[C---:B-1----:R-:W-:Y:S01]  /*7ca0*/  FMUL.FTZ R96, R11.reuse, R96 ;  /* 0x000000600b607220 */ /* 0x042fe20000410000 */
[----:B------:R-:W-:Y:S01]  /*7cb0*/  LOP3.LUT R10, R10, 0x1c0, RZ, 0xc0, !PT ;  /* 0x000001c00a0a7812 */ /* 0x000fe200078ec0ff */
[----:B------:R-:W-:Y:S01]  /*7cc0*/  FMUL.FTZ R97, R11, R97 ;  /* 0x000000610b617220 */ /* 0x000fe20000410000 */
[----:B------:R-:W-:Y:S01]  /*7cd0*/  R2P PR, R9, 0x6 ;  /* 0x0000000609007804 */ /* 0x000fe20000000000 */
[----:B------:R-:W-:Y:S01]  /*7ce0*/  IMAD.MOV.U32 R9, RZ, RZ, 0x20 ;  /* 0x00000020ff097424 */ /* 0x000fe200078e00ff */
[----:B------:R-:W-:Y:S01]  /*7cf0*/  LEA.HI R10, R10, R10, RZ, 0x1d ;  /* 0x0000000a0a0a7211 */ /* 0x000fe200078fe8ff */
[----:B------:R-:W-:Y:S01]  /*7d00*/  FMUL.FTZ R68, R11, R68 ;  /* 0x000000440b447220 */ /* 0x000fe20000410000 */
[----:B------:R-:W-:Y:S01]  /*7d10*/  MOV R13, 0xfffffff0 ;  /* 0xfffffff0000d7802 */ /* 0x000fe20000000f00 */
[C---:B--2---:R-:W-:Y:S01]  /*7d20*/  FMUL.FTZ R99, R12.reuse, R99 ;  /* 0x000000630c637220 */ /* 0x044fe20000410000 */
[----:B------:R-:W-:Y:S01]  /*7d30*/  LEA R3, R3, R10, 0x1 ;  /* 0x0000000a03037211 */ /* 0x000fe200078e08ff */
[C---:B------:R-:W-:Y:S01]  /*7d40*/  FMUL.FTZ R98, R12.reuse, R98 ;  /* 0x000000620c627220 */ /* 0x040fe20000410000 */
[----:B------:R-:W-:Y:S01]  /*7d50*/  SEL R13, R13, 0x10, !P0 ;  /* 0x000000100d0d7807 */ /* 0x000fe20004000000 */
[----:B------:R-:W-:Y:S01]  /*7d60*/  FMUL.FTZ R69, R11, R69 ;  /* 0x000000450b457220 */ /* 0x000fe20000410000 */
[----:B------:R-:W-:Y:S01]  /*7d70*/  SHF.L.U32 R3, R3, 0x1, RZ ;  /* 0x0000000103037819 */ /* 0x000fe200000006ff */
[C---:B------:R-:W-:Y:S01]  /*7d80*/  FMUL.FTZ R71, R12.reuse, R71 ;  /* 0x000000470c477220 */ /* 0x040fe20000410000 */
[----:B------:R-:W-:Y:S01]  /*7d90*/  SEL R10, R9, 0xffffffe0, !P1 ;  /* 0xffffffe0090a7807 */ /* 0x000fe20004800000 */
[C---:B------:R-:W-:Y:S01]  /*7da0*/  FMUL.FTZ R70, R12.reuse, R70 ;  /* 0x000000460c467220 */ /* 0x040fe20000410000 */
[----:B------:R-:W-:Y:S01]  /*7db0*/  IADD3 R15, R3, 0x40, RZ ;  /* 0x00000040030f7810 */ /* 0x000fe20007ffe0ff */
[----:B------:R-:W-:Y:S01]  /*7dc0*/  FMUL.FTZ R72, R11, R72 ;  /* 0x000000480b487220 */ /* 0x000fe20000410000 */
[----:B------:R-:W-:Y:S01]  /*7dd0*/  IADD3 R9, R3, R13, RZ ;  /* 0x0000000d03097210 */ /* 0x000fe20007ffe0ff */
[----:B------:R-:W-:Y:S01]  /*7de0*/  FMUL.FTZ R73, R11, R73 ;  /* 0x000000490b497220 */ /* 0x000fe20000410000 */
[----:B------:R-:W-:Y:S01]  /*7df0*/  @P2 IADD3 R15, R3, -0x40, RZ ;  /* 0xffffffc0030f2810 */ /* 0x000fe20007ffe0ff */
        /* <DEDUP_REMOVED lines=17> */
[----:B------:R-:W-:Y:S01]  /*7f10*/  IADD3 R19, R9, R10, RZ ;  /* 0x0000000a09137210 */ /* 0x000fe20007ffe0ff */
        /* <DEDUP_REMOVED lines=15> */
[----:B------:R-:W-:Y:S01]  /*8010*/  STS [R9], R68 ;  /* 0x0000004409007388 */ /* 0x000fe20000000800 */
[C---:B------:R-:W-:Y:S01]  /*8020*/  FMUL.FTZ R91, R12.reuse, R91 ;  /* 0x0000005b0c5b7220 */ /* 0x040fe20000410000 */
[----:B------:R-:W-:Y:S01]  /*8030*/  F2FP.PACK_AB R88, R89, R88 ;  /* 0x000000585958723e */ /* 0x000fe200000000ff */
[C---:B------:R-:W-:Y:S01]  /*8040*/  FMUL.FTZ R90, R12.reuse, R90 ;  /* 0x0000005a0c5a7220 */ /* 0x040fe20000410000 */
[----:B------:R2:W-:Y:S01]  /*8050*/  STS [R9+0x400], R70 ;  /* 0x0004004609007388 */ /* 0x0005e20000000800 */
[C---:B------:R-:W-:Y:S01]  /*8060*/  FMUL.FTZ R87, R12.reuse, R87 ;  /* 0x000000570c577220 */ /* 0x040fe20000410000 */
[----:B------:R-:W3:Y:S01]  /*8070*/  @P3 MUFU.LG2 R7, R7 ;  /* 0x0000000700073308 */ /* 0x000ee20000000c00 */
[----:B------:R-:W-:Y:S01]  /*8080*/  FMUL.FTZ R11, R11, R85 ;  /* 0x000000550b0b7220 */ /* 0x000fe20000410000 */
[----:B------:R-:W-:Y:S01]  /*8090*/  F2FP.PACK_AB R90, R91, R90 ;  /* 0x0000005a5b5a723e */ /* 0x000fe200000000ff */
[----:B------:R-:W-:Y:S01]  /*80a0*/  FMUL.FTZ R12, R12, R86 ;  /* 0x000000560c0c7220 */ /* 0x000fe20000410000 */
[----:B------:R-:W-:Y:S01]  /*80b0*/  ISETP.NE.AND P0, PT, RZ, UR4, PT ;  /* 0x00000004ff007c0c */ /* 0x000fe2000bf05270 */
[----:B------:R-:W-:Y:S01]  /*80c0*/  IMAD.IADD R17, R3, 0x1, R10 ;  /* 0x0000000103117824 */ /* 0x000fe200078e020a */
[----:B------:R-:W-:Y:S01]  /*80d0*/  F2FP.PACK_AB R11, R11, R84 ;  /* 0x000000540b0b723e */ /* 0x000fe200000000ff */
[C---:B------:R-:W-:Y:S01]  /*80e0*/  IMAD.IADD R29, R10.reuse, 0x1, R15 ;  /* 0x000000010a1d7824 */ /* 0x040fe200078e020f */
[----:B------:R-:W-:Y:S01]  /*80f0*/  F2FP.PACK_AB R87, R87, R12 ;  /* 0x0000000c5757723e */ /* 0x000fe200000000ff */
[----:B------:R-:W4:Y:S01]  /*8100*/  @P4 MUFU.LG2 R8, R8 ;  /* 0x0000000800084308 */ /* 0x000f220000000c00 */
[----:B------:R-:W-:Y:S01]  /*8110*/  STS [R17], R72 ;  /* 0x0000004811007388 */ /* 0x000fe20000000800 */
[----:B------:R-:W-:-:S03]  /*8120*/  IADD3 R10, R10, R13, RZ ;  /* 0x0000000d0a0a7210 */ /* 0x000fc60007ffe0ff */
[----:B------:R-:W-:Y:S01]  /*8130*/  STS [R17+0x400], R74 ;  /* 0x0004004a11007388 */ /* 0x000fe20000000800 */
[----:B---3--:R-:W-:-:S03]  /*8140*/  @P3 FMUL.FTZ R31, R7, 0.69314718246459960938 ;  /* 0x3f317218071f3820 */ /* 0x008fc60000410000 */
[----:B------:R-:W-:Y:S04]  /*8150*/  STS [R19], R92 ;  /* 0x0000005c13007388 */ /* 0x000fe80000000800 */
[----:B------:R-:W-:Y:S04]  /*8160*/  STS [R19+0x400], R94 ;  /* 0x0004005e13007388 */ /* 0x000fe80000000800 */
[----:B------:R-:W-:Y:S04]  /*8170*/  STS [R15], R76 ;  /* 0x0000004c0f007388 */ /* 0x000fe80000000800 */
        /* <DEDUP_REMOVED lines=8> */
[----:B-1----:R-:W5:Y:S04]  /*8200*/  S2R R3, SR_CTAID.Z ;  /* 0x0000000000037919 */ /* 0x002f680000002700 */
[----:B--2---:R-:W1:Y:S01]  /*8210*/  S2R R9, SR_CTAID.Y ;  /* 0x0000000000097919 */ /* 0x004e620000002600 */
[----:B----4-:R-:W-:Y:S01]  /*8220*/  @P4 FMUL.FTZ R29, R8, 0.69314718246459960938 ;  /* 0x3f317218081d4820 */ /* 0x010fe20000410000 */
[----:B---3--:R-:W-:-:S04]  /*8230*/  LOP3.LUT R11, R4, 0xffffffe0, RZ, 0xc0, !PT ;  /* 0xffffffe0040b7812 */ /* 0x008fc800078ec0ff */
[----:B------:R-:W-:Y:S02]  /*8240*/  IADD3 R4, -R11, R6, RZ ;  /* 0x000000060b047210 */ /* 0x000fe40007ffe1ff */
[----:B------:R-:W-:Y:S01]  /*8250*/  MOV R11, 0x7f800000 ;  /* 0x7f800000000b7802 */ /* 0x000fe20000000f00 */
[----:B------:R2:W3:Y:S01]  /*8260*/  LDS.128 R20, [R165] ;  /* 0x00000000a5147984 */ /* 0x0004e20000000c00 */
[----:B------:R-:W-:Y:S01]  /*8270*/  LOP3.LUT P1, RZ, R4, 0x3, RZ, 0xc0, !PT ;  /* 0x0000000304ff7812 */ /* 0x000fe2000782c0ff */
[----:B------:R-:W-:Y:S02]  /*8280*/  IMAD.MOV.U32 R4, RZ, RZ, 0x7f800000 ;  /* 0x7f800000ff047424 */ /* 0x000fe400078e00ff */
[----:B------:R2:W4:Y:S01]  /*8290*/  LDS.128 R16, [R165+0x800] ;  /* 0x00080000a5107984 */ /* 0x0005220000000c00 */
[----:B------:R-:W-:Y:S02]  /*82a0*/  @P4 FFMA.FTZ R4, R2, c[0x0][0x238], R29 ;  /* 0x00008e0002044a23 */ /* 0x000fe4000001001d */
[----:B-----5:R-:W-:Y:S01]  /*82b0*/  @P0 IMAD R10, R3, c[0x0][0x234], RZ ;  /* 0x00008d00030a0a24 */ /* 0x020fe200078e02ff */
[----:B------:R2:W2:Y:S01]  /*82c0*/  LDS.128 R12, [R165+0x1000] ;  /* 0x00100000a50c7984 */ /* 0x0004a20000000c00 */
[----:B------:R-:W-:-:S02]  /*82d0*/  @P3 FFMA.FTZ R11, R0, c[0x0][0x238], R31 ;  /* 0x00008e00000b3a23 */ /* 0x000fc4000001001f */
[C---:B-1----:R-:W-:Y:S01]  /*82e0*/  @!P0 IMAD R7, R9.reuse, c[0x0][0x1c0], R3 ;  /* 0x0000700009078a24 */ /* 0x042fe200078e0203 */
[----:B------:R1:W1:Y:S01]  /*82f0*/  LDS.128 R24, [R165+0x1800] ;  /* 0x00180000a5187984 */ /* 0x0002620000000c00 */
[----:B------:R-:W-:Y:S02]  /*8300*/  @P0 IMAD R10, R9, c[0x0][0x214], R10 ;  /* 0x00008500090a0a24 */ /* 0x000fe400078e020a */
        /* <DEDUP_REMOVED lines=16> */
.L_x_6117:
[----:B------:R-:W-:Y:S05]  /*8410*/  BSYNC B0 ;  /* 0x0000000000007941 */ /* 0x000fea0003800000 */
.L_x_6116:
[----:B------:R-:W5:Y:S01]  /*8420*/  S2R R7, SR_CTAID.X ;  /* 0x0000000000077919 */ /* 0x000f620000002500 */
[----:B------:R-:W-:Y:S01]  /*8430*/  MOV R10, R166 ;  /* 0x000000a6000a7202 */ /* 0x000fe20000000f00 */
[----:B----4-:R-:W-:Y:S01]  /*8440*/  IMAD.MOV.U32 R11, RZ, RZ, R167 ;  /* 0x000000ffff0b7224 */ /* 0x010fe200078e00a7 */
[----:B------:R-:W-:Y:S01]  /*8450*/  SHF.R.S32.HI R2, RZ, 0x1f, R3 ;  /* 0x0000001fff027819 */ /* 0x000fe20000011403 */
[----:B------:R-:W-:Y:S01]  /*8460*/  ULDC.64 UR4, c[0x0][0x1e8] ;  /* 0x00007a0000047ab9 */ /* 0x000fe20000000a00 */
[----:B------:R-:W-:Y:S01]  /*8470*/  LEA.HI R5, R5, R6, RZ, 0x3 ;  /* 0x0000000605057211 */ /* 0x000fe200078f18ff */
[----:B------:R-:W-:-:S02]  /*8480*/  USHF.L.U32 UR7, UR4, 0x5, URZ ;  /* 0x0000000504077899 */ /* 0x000fc4000800063f */
[----:B------:R-:W-:Y:S01]  /*8490*/  IMAD R2, R2, c[0x0][0x1f0], RZ ;  /* 0x00007c0002027a24 */ /* 0x000fe200078e02ff */
[----:B------:R-:W-:Y:S01]  /*84a0*/  SHF.R.S32.HI R5, RZ, 0x3, R5 ;  /* 0x00000003ff057819 */ /* 0x000fe20000011405 */
[----:B------:R-:W-:Y:S02]  /*84b0*/  UMOV UR6, 0x5 ;  /* 0x0000000500067882 */ /* 0x000fe40000000000 */
[----:B------:R-:W-:Y:S01]  /*84c0*/  IMAD R2, R3, c[0x0][0x1f4], R2 ;  /* 0x00007d0003027a24 */ /* 0x000fe200078e0202 */
[----:B------:R-:W-:Y:S01]  /*84d0*/  USHF.L.U64.HI UR5, UR4, UR6, UR5 ;  /* 0x0000000604057299 */ /* 0x000fe20008010205 */
[----:B-----5:R-:W-:-:S04]  /*84e0*/  IMAD.SHL.U32 R7, R7, 0x40, RZ ;  /* 0x0000004007077824 */ /* 0x020fc800078e00ff */
[----:B------:R-:W-:Y:S01]  /*84f0*/  IMAD.WIDE.U32 R10, R7, c[0x0][0x1e8], R10 ;  /* 0x00007a00070a7a25 */ /* 0x000fe200078e000a */
[----:B------:R-:W-:-:S05]  /*8500*/  SHF.R.S32.HI R0, RZ, 0x1f, R7 ;  /* 0x0000001fff007819 */ /* 0x000fca0000011407 */
[----:B------:R-:W-:-:S04]  /*8510*/  IMAD R0, R0, c[0x0][0x1e8], RZ ;  /* 0x00007a0000007a24 */ /* 0x000fc800078e02ff */
[----:B------:R-:W-:Y:S01]  /*8520*/  IMAD R7, R7, c[0x0][0x1ec], R0 ;  /* 0x00007b0007077a24 */ /* 0x000fe200078e0200 */
[----:B------:R-:W-:-:S04]  /*8530*/  SHF.R.S32.HI R0, RZ, 0x1f, R9 ;  /* 0x0000001fff007819 */ /* 0x000fc80000011409 */
[----:B------:R-:W-:Y:S01]  /*8540*/  IADD3 R11, R7, R11, RZ ;  /* 0x0000000b070b7210 */ /* 0x000fe20007ffe0ff */
[----:B------:R-:W-:-:S04]  /*8550*/  IMAD R0, R0, c[0x0][0x1e0], RZ ;  /* 0x0000780000007a24 */ /* 0x000fc800078e02ff */
[C---:B------:R-:W-:Y:S02]  /*8560*/  IMAD R0, R9.reuse, c[0x0][0x1e4], R0 ;  /* 0x0000790009007a24 */ /* 0x040fe400078e0200 */
[----:B------:R-:W-:-:S04]  /*8570*/  IMAD.WIDE.U32 R10, R9, c[0x0][0x1e0], R10 ;  /* 0x00007800090a7a25 */ /* 0x000fc800078e000a */
[----:B------:R-:W-:Y:S01]  /*8580*/  IMAD.IADD R11, R0, 0x1, R11 ;  /* 0x00000001000b7824 */ /* 0x000fe200078e020b */
[----:B------:R-:W-:-:S03]  /*8590*/  SHF.R.S32.HI R0, RZ, 0x1f, R5 ;  /* 0x0000001fff007819 */ /* 0x000fc60000011405 */
[----:B------:R-:W-:-:S04]  /*85a0*/  IMAD.WIDE.U32 R10, R3, c[0x0][0x1f0], R10 ;  /* 0x00007c00030a7a25 */ /* 0x000fc800078e000a */
[----:B------:R-:W-:Y:S01]  /*85b0*/  IMAD R0, R0, c[0x0][0x1e8], RZ ;  /* 0x00007a0000007a24 */ /* 0x000fe200078e02ff */
[----:B------:R-:W-:-:S03]  /*85c0*/  IADD3 R11, R2, R11, RZ ;  /* 0x0000000b020b7210 */ /* 0x000fc60007ffe0ff */
[C---:B------:R-:W-:Y:S02]  /*85d0*/  IMAD R0, R5.reuse, c[0x0][0x1ec], R0 ;  /* 0x00007b0005007a24 */ /* 0x040fe400078e0200 */
[----:B------:R-:W-:-:S04]  /*85e0*/  IMAD.WIDE.U32 R10, R5, c[0x0][0x1e8], R10 ;  /* 0x00007a00050a7a25 */ /* 0x000fc800078e000a */
[----:B------:R-:W-:Y:S01]  /*85f0*/  IMAD.IADD R0, R0, 0x1, R11 ;  /* 0x0000000100007824 */ /* 0x000fe200078e020b */
[----:B------:R-:W-:-:S04]  /*8600*/  LEA R2, P0, R10, c[0x0][0x1d0], 0x1 ;  /* 0x000074000a027a11 */ /* 0x000fc800078008ff */
[----:B------:R-:W-:Y:S02]  /*8610*/  LEA.HI.X R3, R10, c[0x0][0x1d4], R0, 0x1, P0 ;  /* 0x000075000a037a11 */ /* 0x000fe400000f0c00 */
[----:B------:R-:W-:-:S03]  /*8620*/  IADD3 R8, P0, R2, UR7, RZ ;  /* 0x0000000702087c10 */ /* 0x000fc6000ff1e0ff */
[----:B---3--:R-:W-:Y:S01]  /*8630*/  STG.E.128 [R2.64], R20 ;  /* 0x0000001402007986 */ /* 0x008fe2000c101d0a */
[----:B------:R-:W-:Y:S02]  /*8640*/  IADD3.X R9, R3, UR5, RZ, P0, !PT ;  /* 0x0000000503097c10 */ /* 0x000fe400087fe4ff */
[----:B------:R-:W-:-:S03]  /*8650*/  IADD3 R6, P0, R8, UR7, RZ ;  /* 0x0000000708067c10 */ /* 0x000fc6000ff1e0ff */
[----:B------:R-:W-:Y:S01]  /*8660*/  STG.E.128 [R8.64], R16 ;  /* 0x0000001008007986 */ /* 0x000fe2000c101d0a */
[----:B------:R-:W-:Y:S02]  /*8670*/  IADD3.X R7, R9, UR5, RZ, P0, !PT ;  /* 0x0000000509077c10 */ /* 0x000fe400087fe4ff */
[----:B------:R-:W-:-:S03]  /*8680*/  IADD3 R4, P0, R6, UR7, RZ ;  /* 0x0000000706047c10 */ /* 0x000fc6000ff1e0ff */
[----:B--2---:R-:W-:Y:S01]  /*8690*/  STG.E.128 [R6.64], R12 ;  /* 0x0000000c06007986 */ /* 0x004fe2000c101d0a */
[----:B------:R-:W-:-:S05]  /*86a0*/  IADD3.X R5, R7, UR5, RZ, P0, !PT ;  /* 0x0000000507057c10 */ /* 0x000fca00087fe4ff */
[----:B-1----:R-:W-:Y:S01]  /*86b0*/  STG.E.128 [R4.64], R24 ;  /* 0x0000001804007986 */ /* 0x002fe2000c101d0a */
[----:B------:R-:W-:Y:S05]  /*86c0*/  EXIT ;  /* 0x000000000000794d */ /* 0x000fea0003800000 */
.L_x_6118:
        /* <DEDUP_REMOVED lines=11> */
.L_x_7804:


//--------------------- .text._ZN5flash24flash_fwd_splitkv_kernelI23Flash_fwd_kernel_traitsILi64ELi64ELi128ELi4ELb0ELb0EN7cutlass6half_tE19Flash_kernel_traitsILi64ELi64ELi128ELi4ES3_EELb1ELb0ELb0ELb1ELb1ELb1ELb0ELb0EEEvNS_16Flash_fwd_paramsE --------------------------
	.section	.text._ZN5flash24flash_fwd_splitkv_kernelI23Flash_fwd_kernel_traitsILi64ELi64ELi128ELi4ELb0ELb0EN7cutlass6half_tE19Flash_kernel_traitsILi64ELi64ELi128ELi4ES3_EELb1ELb0ELb0ELb1ELb1ELb1ELb0ELb0EEEvNS_16Flash_fwd_paramsE,"ax",@progbits
	.sectioninfo	@"SHI_REGISTERS=249"
	.align	128
        .global         _ZN5flash24flash_fwd_splitkv_kernelI23Flash_fwd_kernel_traitsILi64ELi64ELi128ELi4ELb0ELb0EN7cutlass6half_tE19Flash_kernel_traitsILi64ELi64ELi128ELi4ES3_EELb1ELb0ELb0ELb1ELb1ELb1ELb0ELb0EEEvNS_16Flash_fwd_paramsE
        .type           _ZN5flash24flash_fwd_splitkv_kernelI23Flash_fwd_kernel_traitsILi64ELi64ELi128ELi4ELb0ELb0EN7cutlass6half_tE19Flash_kernel_traitsILi64ELi64ELi128ELi4ES3_EELb1ELb0ELb0ELb1ELb1ELb1ELb0ELb0EEEvNS_16Flash_fwd_paramsE,@function
        .size           _ZN5flash24flash_fwd_splitkv_kernelI23Flash_fwd_kernel_traitsILi64ELi64ELi128ELi4ELb0ELb0EN7cutlass6half_tE19Flash_kernel_traitsILi64ELi64ELi128ELi4ES3_EELb1ELb0ELb0ELb1ELb1ELb1ELb0ELb0EEEvNS_16Flash_fwd_paramsE,(.L_x_7805 - _ZN5flash24flash_fwd_splitkv_kernelI23Flash_fwd_kernel_traitsILi64ELi64ELi128ELi4ELb0ELb0EN7cutlass6half_tE19Flash_kernel_traitsILi64ELi64ELi128ELi4ES3_EELb1ELb0ELb0ELb1ELb1ELb1ELb0ELb0EEEvNS_16Flash_fwd_paramsE)
        .other          _ZN5flash24flash_fwd_splitkv_kernelI23Flash_fwd_kernel_traitsILi64ELi64ELi128ELi4ELb0ELb0EN7cutlass6half_tE19Flash_kernel_traitsILi64ELi64ELi128ELi4ES3_EELb1ELb0ELb0ELb1ELb1ELb1ELb0ELb0EEEvNS_16Flash_fwd_paramsE,@"STO_CUDA_ENTRY STV_DEFAULT"
_ZN5flash24flash_fwd_splitkv_kernelI23Flash_fwd_kernel_traitsILi64ELi64ELi128ELi4ELb0ELb0EN7cutlass6half_tE19Flash_kernel_traitsILi64ELi64ELi128ELi4ES3_EELb1ELb0ELb0ELb1ELb1ELb1ELb0ELb0EEEvNS_16Flash_fwd_paramsE:
.text._ZN5flash24flash_fwd_splitkv_kernelI23Flash_fwd_kernel_traitsILi64ELi64ELi128ELi4ELb0ELb0EN7cutlass6half_tE19Flash_kernel_traitsILi64ELi64ELi128ELi4ES3_EELb1ELb0ELb0ELb1ELb1ELb1ELb0ELb0EEEvNS_16Flash_fwd_paramsE:
        /* <DEDUP_REMOVED lines=36> */
[----:B------:R-:W-:-:S02]  /*0240*/  SHF.R.S32.HI R24, RZ, 0x1f, R5 ;  /* 0x0000001fff187819 */ /* 0x000fc40000011405 */
[----:B------:R-:W-:Y:S01]  /*0250*/  SHF.R.S32.HI R3, RZ, 0x7, R3 ;  /* 0x00000007ff037819 */ /* 0x000fe20000011403 */
[----:B------:R-:W-:Y:S01]  /*0260*/  USHF.R.S32.HI UR4, URZ, 0x7, UR4 ;  /* 0x000000073f047899 */ /* 0x000fe20008011404 */
[----:B------:R-:W-:-:S04]  /*0270*/  LEA.HI R24, R24, R5, RZ, 0x7 ;  /* 0x0000000518187211 */ /* 0x000fc800078f38ff */
[----:B------:R-:W-:Y:S02]  /*0280*/  SHF.R.S32.HI R24, RZ, 0x7, R24 ;  /* 0x00000007ff187819 */ /* 0x000fe40000011418 */
[----:B------:R-:W-:-:S04]  /*0290*/  IMNMX R3, R3, UR4, PT ;  /* 0x0000000403037c17 */ /* 0x000fc8000b800200 */
[----:B------:R-:W-:Y:S01]  /*02a0*/  IMNMX R24, R3, R24, PT ;  /* 0x0000001803187217 */ /* 0x000fe20003800200 */
[----:B------:R-:W-:-:S03]  /*02b0*/  IMAD.MOV.U32 R3, RZ, RZ, 0x20 ;  /* 0x00000020ff037424 */ /* 0x000fc600078e00ff */
        /* <DEDUP_REMOVED lines=14> */
[----:B------:R-:W-:Y:S01]  /*03a0*/  IADD3 R10, R2, 0x10, RZ ;  /* 0x00000010020a7810 */ /* 0x000fe20007ffe0ff */
[----:B------:R-:W-:-:S02]  /*03b0*/  IMAD R0, R0, c[0x0][0x1e0], RZ ;  /* 0x0000780000007a24 */ /* 0x000fc400078e02ff */
[----:B------:R-:W-:Y:S02]  /*03c0*/  IMAD.SHL.U32 R8, R8, 0x8, RZ ;  /* 0x0000000808087824 */ /* 0x000fe400078e00ff */
[----:B------:R-:W-:Y:S01]  /*03d0*/  IMAD R7, R17, c[0x0][0x1e4], R0 ;  /* 0x0000790011077a24 */ /* 0x000fe200078e0200 */
[----:B------:R-:W-:Y:S02]  /*03e0*/  SHF.R.S32.HI R0, RZ, 0x1f, R2 ;  /* 0x0000001fff007819 */ /* 0x000fe40000011402 */
[----:B------:R-:W-:-:S05]  /*03f0*/  SHF.R.S32.HI R9, RZ, 0x1f, R8 ;  /* 0x0000001fff097819 */ /* 0x000fca0000011408 */
[----:B------:R-:W-:-:S04]  /*0400*/  IMAD.WIDE.U32 R8, R93, c[0x0][0x1e8], R8 ;  /* 0x00007a005d087a25 */ /* 0x000fc800078e0008 */
[----:B------:R-:W-:Y:S01]  /*0410*/  IMAD.IADD R9, R9, 0x1, R5 ;  /* 0x0000000109097824 */ /* 0x000fe200078e0205 */
[----:B------:R-:W-:-:S03]  /*0420*/  SHF.R.S32.HI R5, RZ, 0x1f, R16 ;  /* 0x0000001fff057819 */ /* 0x000fc60000011410 */
[----:B------:R-:W-:-:S04]  /*0430*/  IMAD.WIDE.U32 R8, R17, c[0x0][0x1e0], R8 ;  /* 0x0000780011087a25 */ /* 0x000fc800078e0008 */
[----:B------:R-:W-:Y:S02]  /*0440*/  IMAD R5, R5, c[0x0][0x1f0], RZ ;  /* 0x00007c0005057a24 */ /* 0x000fe400078e02ff */
[----:B------:R-:W-:Y:S02]  /*0450*/  IMAD.IADD R9, R9, 0x1, R7 ;  /* 0x0000000109097824 */ /* 0x000fe400078e0207 */
[C---:B------:R-:W-:Y:S02]  /*0460*/  IMAD R5, R16.reuse, c[0x0][0x1f4], R5 ;  /* 0x00007d0010057a24 */ /* 0x040fe400078e0205 */
[----:B------:R-:W-:-:S04]  /*0470*/  IMAD.WIDE.U32 R8, R16, c[0x0][0x1f0], R8 ;  /* 0x00007c0010087a25 */ /* 0x000fc800078e0008 */
[----:B------:R-:W-:Y:S02]  /*0480*/  IMAD R16, R17, c[0x0][0x1c0], R16 ;  /* 0x0000700011107a24 */ /* 0x000fe400078e0210 */
[----:B------:R-:W-:Y:S02]  /*0490*/  IMAD.IADD R9, R9, 0x1, R5 ;  /* 0x0000000109097824 */ /* 0x000fe400078e0205 */
[----:B------:R-:W-:Y:S02]  /*04a0*/  IMAD R7, R0, c[0x0][0x1e8], RZ ;  /* 0x00007a0000077a24 */ /* 0x000fe400078e02ff */
[----:B------:R-:W-:Y:S01]  /*04b0*/  IMAD R5, R16, c[0x0][0x214], R93 ;  /* 0x0000850010057a24 */ /* 0x000fe200078e025d */
[----:B------:R-:W-:Y:S01]  /*04c0*/  IADD3 R93, -R93, c[0x0][0x214], RZ ;  /* 0x000085005d5d7a10 */ /* 0x000fe20007ffe1ff */
[C---:B------:R-:W-:Y:S02]  /*04d0*/  IMAD R4, R2.reuse, c[0x0][0x1ec], R7 ;  /* 0x00007b0002047a24 */ /* 0x040fe400078e0207 */
[----:B------:R-:W-:Y:S01]  /*04e0*/  IMAD.WIDE.U32 R8, R2, c[0x0][0x1e8], R8 ;  /* 0x00007a0002087a25 */ /* 0x000fe200078e0008 */
[----:B------:R-:W-:-:S02]  /*04f0*/  IADD3 R3, P1, R5, R2, RZ ;  /* 0x0000000205037210 */ /* 0x000fc40007f3e0ff */
[----:B------:R-:W-:Y:S01]  /*0500*/  ISETP.GE.OR P3, PT, R10, R93, P5 ;  /* 0x0000005d0a00720c */ /* 0x000fe20002f66670 */
[----:B------:R-:W-:Y:S01]  /*0510*/  IMAD.IADD R7, R9, 0x1, R4 ;  /* 0x0000000109077824 */ /* 0x000fe200078e0204 */
[C---:B------:R-:W-:Y:S02]  /*0520*/  LEA R4, P0, R8.reuse, c[0x0][0x1d0], 0x1 ;  /* 0x0000740008047a11 */ /* 0x040fe400078008ff */
[----:B------:R-:W-:Y:S02]  /*0530*/  LEA.HI.X.SX32 R0, R5, R0, 0x1, P1 ;  /* 0x0000000005007211 */ /* 0x000fe400008f0eff */
[----:B------:R-:W-:Y:S02]  /*0540*/  LEA.HI.X R5, R8, c[0x0][0x1d4], R7, 0x1, P0 ;  /* 0x0000750008057a11 */ /* 0x000fe400000f0c07 */
[----:B------:R-:W-:Y:S02]  /*0550*/  IADD3 R7, R13, R6, RZ ;  /* 0x000000060d077210 */ /* 0x000fe40007ffe0ff */
[----:B------:R-:W-:Y:S01]  /*0560*/  IADD3 R10, P2, R4, R12, RZ ;  /* 0x0000000c040a7210 */ /* 0x000fe20007f5e0ff */
[----:B------:R1:W-:Y:S01]  /*0570*/  STG.E.128 [R4.64], RZ ;  /* 0x000000ff04007986 */ /* 0x0003e2000c101d0a */
[----:B------:R-:W-:-:S02]  /*0580*/  IADD3 R6, R2, 0x20, RZ ;  /* 0x0000002002067810 */ /* 0x000fc40007ffe0ff */
[-C--:B------:R-:W-:Y:S01]  /*0590*/  ISETP.GE.OR P4, PT, R2, R93.reuse, P5 ;  /* 0x0000005d0200720c */ /* 0x080fe20002f86670 */
[----:B------:R-:W-:Y:S01]  /*05a0*/  IMAD.X R11, R7, 0x1, R5, P2 ;  /* 0x00000001070b7824 */ /* 0x000fe200010e0605 */
[----:B------:R-:W-:Y:S02]  /*05b0*/  ISETP.GE.OR P2, PT, R6, R93, P5 ;  /* 0x0000005d0600720c */ /* 0x000fe40002f46670 */
[C---:B------:R-:W-:Y:S02]  /*05c0*/  LEA R14, P0, R3.reuse, c[0x0][0x200], 0x2 ;  /* 0x00008000030e7a11 */ /* 0x040fe400078010ff */
[----:B------:R-:W-:Y:S01]  /*05d0*/  IADD3 R2, R2, 0x30, RZ ;  /* 0x0000003002027810 */ /* 0x000fe20007ffe0ff */
[----:B------:R1:W-:Y:S01]  /*05e0*/  STG.E.128 [R10.64], RZ ;  /* 0x000000ff0a007986 */ /* 0x0003e2000c101d0a */
[----:B------:R-:W-:Y:S02]  /*05f0*/  IADD3 R8, P1, R10, R12, RZ ;  /* 0x0000000c0a087210 */ /* 0x000fe40007f3e0ff */
[----:B------:R-:W-:-:S02]  /*0600*/  LEA.HI.X R15, R3, c[0x0][0x204], R0, 0x2, P0 ;  /* 0x00008100030f7a11 */ /* 0x000fc400000f1400 */
[----:B------:R-:W-:Y:S01]  /*0610*/  ISETP.GE.OR P5, PT, R2, R93, P5 ;  /* 0x0000005d0200720c */ /* 0x000fe20002fa6670 */
[--C-:B------:R-:W-:Y:S01]  /*0620*/  IMAD.X R9, R11, 0x1, R7.reuse, P1 ;  /* 0x000000010b097824 */ /* 0x100fe200008e0607 */
[----:B------:R-:W-:Y:S01]  /*0630*/  IADD3 R12, P0, R8, R12, RZ ;  /* 0x0000000c080c7210 */ /* 0x000fe20007f1e0ff */
[----:B------:R-:W-:Y:S01]  /*0640*/  @!P2 IMAD.MOV.U32 R3, RZ, RZ, 0x7f800000 ;  /* 0x7f800000ff03a424 */ /* 0x000fe200078e00ff */
[----:B------:R-:W-:Y:S02]  /*0650*/  @!P4 MOV R17, 0x7f800000 ;  /* 0x7f8000000011c802 */ /* 0x000fe40000000f00 */
        /* <DEDUP_REMOVED lines=8> */
[----:B-1----:R-:W-:-:S05]  /*06e0*/  MOV R3, 0x7f800000 ;  /* 0x7f80000000037802 */ /* 0x002fca0000000f00 */
[----:B------:R-:W-:Y:S01]  /*06f0*/  STG.E [R14.64+0xc0], R3 ;  /* 0x0000c0030e007986 */ /* 0x000fe2000c10190a */
[----:B------:R-:W-:Y:S05]  /*0700*/  EXIT ;  /* 0x000000000000794d */ /* 0x000fea0003800000 */
.L_x_6119:
        /* <DEDUP_REMOVED lines=19> */
.L_x_6120:
[----:B-1----:R-:W-:Y:S01]  /*0840*/  IABS R5, c[0x0][0x2d0] ;  /* 0x0000b40000057a13 */ /* 0x002fe20000000000 */
[----:B------:R-:W-:Y:S05]  /*0850*/  @P6 BRA `(.L_x_6121) ;  /* 0x0000049000006947 */ /* 0x000fea0003800000 */
        /* <DEDUP_REMOVED lines=24> */
[----:B------:R-:W-:-:S06]  /*09e0*/  IMAD.WIDE R20, R7, 0x4, R178 ;  /* 0x0000000407147825 */ /* 0x000fcc00078e02b2 */
[----:B------:R-:W2:Y:S01]  /*09f0*/  LDG.E R20, [R20.64] ;  /* 0x0000000a14147981 */ /* 0x000ea2000c1e1900 */
[----:B------:R-:W-:Y:S02]  /*0a00*/  IABS R0, c[0x0][0x1c8] ;  /* 0x0000720000007a13 */ /* 0x000fe40000000000 */
[----:B------:R-:W-:Y:S02]  /*0a10*/  IADD3 R7, -R7, RZ, RZ ;  /* 0x000000ff07077210 */ /* 0x000fe40007ffe1ff */
[----:B------:R-:W1:Y:S03]  /*0a20*/  I2F.RP R6, R0 ;  /* 0x0000000000067306 */ /* 0x000e660000209400 */
[----:B------:R-:W-:-:S05]  /*0a30*/  IMAD R10, R7, c[0x0][0x2d0], R10 ;  /* 0x0000b400070a7a24 */ /* 0x000fca00078e020a */
        /* <DEDUP_REMOVED lines=10> */
[----:B------:R-:W-:-:S05]  /*0ae0*/  IMAD R9, R0, R9, R2 ;  /* 0x0000000900097224 */ /* 0x000fca00078e0202 */
[----:B------:R-:W-:-:S13]  /*0af0*/  ISETP.GT.U32.AND P0, PT, R0, R9, PT ;  /* 0x000000090000720c */ /* 0x000fda0003f04070 */
[----:B------:R-:W-:Y:S01]  /*0b00*/  @!P0 IMAD.IADD R9, R9, 0x1, -R0 ;  /* 0x0000000109098824 */ /* 0x000fe200078e0a00 */
[----:B------:R-:W-:-:S04]  /*0b10*/  @!P0 IADD3 R4, R4, 0x1, RZ ;  /* 0x0000000104048810 */ /* 0x000fc80007ffe0ff */
[----:B------:R-:W-:Y:S02]  /*0b20*/  ISETP.GE.U32.AND P1, PT, R9, R0, PT ;  /* 0x000000000900720c */ /* 0x000fe40003f26070 */
[----:B------:R-:W-:Y:S02]  /*0b30*/  LOP3.LUT R0, R16, c[0x0][0x1c8], RZ, 0x3c, !PT ;  /* 0x0000720010007a12 */ /* 0x000fe400078e3cff */
[----:B------:R-:W-:Y:S02]  /*0b40*/  SHF.R.S32.HI R9, RZ, 0x1f, R10 ;  /* 0x0000001fff097819 */ /* 0x000fe4000001140a */
[----:B------:R-:W-:-:S03]  /*0b50*/  ISETP.GE.AND P0, PT, R0, RZ, PT ;  /* 0x000000ff0000720c */ /* 0x000fc60003f06270 */
[----:B------:R-:W-:-:S04]  /*0b60*/  IMAD R13, R9, c[0x0][0x198], RZ ;  /* 0x00006600090d7a24 */ /* 0x000fc800078e02ff */
[----:B------:R-:W-:Y:S01]  /*0b70*/  @P1 IADD3 R4, R4, 0x1, RZ ;  /* 0x0000000104041810 */ /* 0x000fe20007ffe0ff */
[----:B------:R-:W-:Y:S01]  /*0b80*/  IMAD R13, R10, c[0x0][0x19c], R13 ;  /* 0x000067000a0d7a24 */ /* 0x000fe200078e020d */
[----:B------:R-:W-:-:S04]  /*0b90*/  ISETP.NE.AND P1, PT, RZ, c[0x0][0x1c8], PT ;  /* 0x00007200ff007a0c */ /* 0x000fc80003f25270 */
[----:B------:R-:W-:-:S09]  /*0ba0*/  @!P0 IMAD.MOV R4, RZ, RZ, -R4 ;  /* 0x000000ffff048224 */ /* 0x000fd200078e0a04 */
[----:B------:R-:W-:Y:S02]  /*0bb0*/  @!P1 LOP3.LUT R4, RZ, c[0x0][0x1c8], RZ, 0x33, !PT ;  /* 0x00007200ff049a12 */ /* 0x000fe400078e33ff */
[----:B--2---:R-:W-:Y:S01]  /*0bc0*/  SHF.R.S32.HI R15, RZ, 0x1f, R20 ;  /* 0x0000001fff0f7819 */ /* 0x004fe20000011414 */
[----:B------:R-:W-:-:S04]  /*0bd0*/  IMAD.WIDE.U32 R6, R20, c[0x0][0x180], RZ ;  /* 0x0000600014067a25 */ /* 0x000fc800078e00ff */
[C---:B------:R-:W-:Y:S02]  /*0be0*/  IMAD R11, R15.reuse, c[0x0][0x180], RZ ;  /* 0x000060000f0b7a24 */ /* 0x040fe400078e02ff */
[----:B------:R-:W-:Y:S02]  /*0bf0*/  IMAD R15, R15, c[0x0][0x188], RZ ;  /* 0x000062000f0f7a24 */ /* 0x000fe400078e02ff */
[C---:B------:R-:W-:Y:S01]  /*0c00*/  IMAD R0, R20.reuse, c[0x0][0x184], R11 ;  /* 0x0000610014007a24 */ /* 0x040fe200078e020b */
[----:B------:R-:W-:Y:S01]  /*0c10*/  SHF.R.S32.HI R11, RZ, 0x1f, R4 ;  /* 0x0000001fff0b7819 */ /* 0x000fe20000011404 */
[C---:B------:R-:W-:Y:S02]  /*0c20*/  IMAD R15, R20.reuse, c[0x0][0x18c], R15 ;  /* 0x00006300140f7a24 */ /* 0x040fe400078e020f */
[----:B------:R-:W-:Y:S01]  /*0c30*/  IMAD.WIDE.U32 R20, R20, c[0x0][0x188], RZ ;  /* 0x0000620014147a25 */ /* 0x000fe200078e00ff */
[----:B------:R-:W-:-:S03]  /*0c40*/  IADD3 R7, R7, R0, RZ ;  /* 0x0000000007077210 */ /* 0x000fc60007ffe0ff */
[----:B------:R-:W-:Y:S01]  /*0c50*/  IMAD.IADD R15, R21, 0x1, R15 ;  /* 0x00000001150f7824 */ /* 0x000fe200078e020f */
[----:B------:R-:W-:Y:S01]  /*0c60*/  MOV R14, R20 ;  /* 0x00000014000e7202 */ /* 0x000fe20000000f00 */
[----:B------:R-:W-:-:S04]  /*0c70*/  IMAD.WIDE.U32 R6, R10, c[0x0][0x198], R6 ;  /* 0x000066000a067a25 */ /* 0x000fc800078e0006 */
[----:B------:R-:W-:Y:S02]  /*0c80*/  IMAD.IADD R7, R7, 0x1, R13 ;  /* 0x0000000107077824 */ /* 0x000fe400078e020d */
[----:B------:R-:W-:Y:S02]  /*0c90*/  IMAD R13, R11, c[0x0][0x1b0], RZ ;  /* 0x00006c000b0d7a24 */ /* 0x000fe400078e02ff */
[----:B------:R-:W-:-:S04]  /*0ca0*/  IMAD.WIDE.U32 R6, R4, c[0x0][0x1b0], R6 ;  /* 0x00006c0004067a25 */ /* 0x000fc800078e0006 */
[----:B------:R-:W-:Y:S02]  /*0cb0*/  IMAD R13, R4, c[0x0][0x1b4], R13 ;  /* 0x00006d00040d7a24 */ /* 0x000fe400078e020d */
[----:B------:R-:W-:-:S03]  /*0cc0*/  IMAD.MOV.U32 R12, RZ, RZ, R6 ;  /* 0x000000ffff0c7224 */ /* 0x000fc600078e0006 */
[----:B------:R-:W-:Y:S01]  /*0cd0*/  IADD3 R13, R7, R13, RZ ;  /* 0x0000000d070d7210 */ /* 0x000fe20007ffe0ff */
[----:B------:R-:W-:Y:S05]  /*0ce0*/  BRA `(.L_x_6122) ;  /* 0x0000036000007947 */ /* 0x000fea0003800000 */
.L_x_6121:
[----:B------:R-:W-:Y:S02]  /*0cf0*/  IABS R7, c[0x0][0x1c8] ;  /* 0x0000720000077a13 */ /* 0x000fe40000000000 */
[----:B------:R-:W-:Y:S02]  /*0d00*/  SHF.R.S32.HI R12, RZ, 0x1f, R21 ;  /* 0x0000001fff0c7819 */ /* 0x000fe40000011415 */
[----:B------:R-:W1:Y:S01]  /*0d10*/  I2F.RP R10, R7 ;  /* 0x00000007000a7306 */ /* 0x000e620000209400 */
[----:B-----5:R-:W-:-:S07]  /*0d20*/  SHF.R.S32.HI R15, RZ, 0x1f, R0 ;  /* 0x0000001fff0f7819 */ /* 0x020fce0000011400 */
[----:B-1----:R-:W1:Y:S02]  /*0d30*/  MUFU.RCP R8, R10 ;  /* 0x0000000a00087308 */ /* 0x002e640000001000 */
[----:B-1----:R-:W-:Y:S02]  /*0d40*/  IADD3 R8, R8, 0xffffffe, RZ ;  /* 0x0ffffffe08087810 */ /* 0x002fe40007ffe0ff */
[----:B------:R-:W-:-:S04]  /*0d50*/  LEA R10, R24, 0xffffff80, 0x7 ;  /* 0xffffff80180a7811 */ /* 0x000fc800078e38ff */
[----:B------:R-:W1:Y:S01]  /*0d60*/  F2I.FTZ.U32.TRUNC.NTZ R9, R8 ;  /* 0x0000000800097305 */ /* 0x000e62000021f000 */
[----:B------:R-:W-:Y:S02]  /*0d70*/  IADD3 R22, P1, R21, R10, RZ ;  /* 0x0000000a15167210 */ /* 0x000fe40007f3e0ff */
[----:B-1----:R-:W-:Y:S01]  /*0d80*/  IADD3 R2, RZ, -R9, RZ ;  /* 0x80000009ff027210 */ /* 0x002fe20007ffe0ff */
[----:B------:R-:W-:-:S04]  /*0d90*/  IMAD.MOV.U32 R8, RZ, RZ, RZ ;  /* 0x000000ffff087224 */ /* 0x000fc800078e00ff */
[----:B------:R-:W-:Y:S01]  /*0da0*/  IMAD R4, R2, R7, RZ ;  /* 0x0000000702047224 */ /* 0x000fe200078e02ff */
[----:B------:R-:W-:-:S03]  /*0db0*/  IABS R2, R16 ;  /* 0x0000001000027213 */ /* 0x000fc60000000000 */
[----:B------:R-:W-:Y:S01]  /*0dc0*/  IMAD.HI.U32 R9, R9, R4, R8 ;  /* 0x0000000409097227 */ /* 0x000fe200078e0008 */
[----:B------:R-:W-:-:S05]  /*0dd0*/  MOV R6, R2 ;  /* 0x0000000200067202 */ /* 0x000fca0000000f00 */
[----:B------:R-:W-:Y:S01]  /*0de0*/  IMAD.HI.U32 R4, R9, R6, RZ ;  /* 0x0000000609047227 */ /* 0x000fe200078e00ff */
[----:B------:R-:W-:-:S03]  /*0df0*/  SHF.R.S32.HI R9, RZ, 0x1f, R10 ;  /* 0x0000001fff097819 */ /* 0x000fc6000001140a */
        /* <DEDUP_REMOVED lines=18> */
[----:B------:R-:W-:Y:S01]  /*0f20*/  IMAD R7, R15, c[0x0][0x180], RZ ;  /* 0x000060000f077a24 */ /* 0x000fe200078e02ff */
[----:B------:R-:W-:Y:S01]  /*0f30*/  IADD3 R13, R21, R12, RZ ;  /* 0x0000000c150d7210 */ /* 0x000fe20007ffe0ff */
[----:B------:R-:W-:Y:S01]  /*0f40*/  @!P1 IMAD.MOV R4, RZ, RZ, -R4 ;  /* 0x000000ffff049224 */ /* 0x000fe200078e0a04 */
[----:B------:R-:W-:Y:S01]  /*0f50*/  @!P0 LOP3.LUT R4, RZ, c[0x0][0x1c8], RZ, 0x33, !PT ;  /* 0x00007200ff048a12 */ /* 0x000fe200078e33ff */
[C---:B------:R-:W-:Y:S01]  /*0f60*/  IMAD R2, R0.reuse, c[0x0][0x184], R7 ;  /* 0x0000610000027a24 */ /* 0x040fe200078e0207 */
[----:B------:R-:W-:Y:S01]  /*0f70*/  MOV R12, R20 ;  /* 0x00000014000c7202 */ /* 0x000fe20000000f00 */
[----:B------:R-:W-:Y:S01]  /*0f80*/  IMAD.WIDE.U32 R6, R0, c[0x0][0x180], R22 ;  /* 0x0000600000067a25 */ /* 0x000fe200078e0016 */
[----:B------:R-:W-:-:S03]  /*0f90*/  SHF.R.S32.HI R11, RZ, 0x1f, R4 ;  /* 0x0000001fff0b7819 */ /* 0x000fc60000011404 */
[----:B------:R-:W-:Y:S01]  /*0fa0*/  IMAD.IADD R23, R7, 0x1, R2 ;  /* 0x0000000107177824 */ /* 0x000fe200078e0202 */
[----:B------:R-:W-:Y:S01]  /*0fb0*/  MOV R22, R6 ;  /* 0x0000000600167202 */ /* 0x000fe20000000f00 */
[----:B------:R-:W-:Y:S02]  /*0fc0*/  IMAD R7, R11, c[0x0][0x1b0], RZ ;  /* 0x00006c000b077a24 */ /* 0x000fe400078e02ff */
[----:B------:R-:W-:Y:S02]  /*0fd0*/  IMAD R15, R15, c[0x0][0x188], RZ ;  /* 0x000062000f0f7a24 */ /* 0x000fe400078e02ff */
[----:B------:R-:W-:-:S04]  /*0fe0*/  IMAD.WIDE.U32 R20, R0, c[0x0][0x188], R12 ;  /* 0x0000620000147a25 */ /* 0x000fc800078e000c */
[----:B------:R-:W-:Y:S01]  /*0ff0*/  IMAD.WIDE.U32 R12, R4, c[0x0][0x1b0], R22 ;  /* 0x00006c00040c7a25 */ /* 0x000fe200078e0016 */
[----:B------:R-:W-:-:S03]  /*1000*/  MOV R14, R20 ;  /* 0x00000014000e7202 */ /* 0x000fc60000000f00 */
[----:B------:R-:W-:Y:S02]  /*1010*/  IMAD R7, R4, c[0x0][0x1b4], R7 ;  /* 0x00006d0004077a24 */ /* 0x000fe400078e0207 */
[----:B------:R-:W-:-:S03]  /*1020*/  IMAD R15, R0, c[0x0][0x18c], R15 ;  /* 0x00006300000f7a24 */ /* 0x000fc600078e020f */
[----:B------:R-:W-:Y:S01]  /*1030*/  IADD3 R13, R13, R7, RZ ;  /* 0x000000070d0d7210 */ /* 0x000fe20007ffe0ff */
[----:B------:R-:W-:Y:S02]  /*1040*/  IMAD.IADD R15, R21, 0x1, R15 ;  /* 0x00000001150f7824 */ /* 0x000fe400078e020f */
.L_x_6122:
[----:B------:R-:W-:Y:S01]  /*1050*/  SHF.R.S32.HI R0, RZ, 0x1f, R25 ;  /* 0x0000001fff007819 */ /* 0x000fe20000011419 */
[----:B------:R-:W-:Y:S01]  /*1060*/  IMAD R11, R11, c[0x0][0x1b8], RZ ;  /* 0x00006e000b0b7a24 */ /* 0x000fe200078e02ff */
[----:B------:R-:W-:Y:S01]  /*1070*/  SHF.R.S32.HI R7, RZ, 0x1f, R17 ;  /* 0x0000001fff077819 */ /* 0x000fe20000011411 */
[----:B------:R-:W-:Y:S01]  /*1080*/  ULDC.64 UR4, c[0x0][0x198] ;  /* 0x0000660000047ab9 */ /* 0x000fe20000000a00 */
[-C--:B------:R-:W-:Y:S01]  /*1090*/  LEA.HI R6, R0, R25.reuse, RZ, 0x3 ;  /* 0x0000001900067211 */ /* 0x080fe200078f18ff */
[----:B------:R-:W-:Y:S01]  /*10a0*/  IMAD R11, R4, c[0x0][0x1bc], R11 ;  /* 0x00006f00040b7a24 */ /* 0x000fe200078e020b */
[-C--:B------:R-:W-:Y:S01]  /*10b0*/  LEA.HI R20, R0, R25.reuse, RZ, 0x4 ;  /* 0x0000001900147211 */ /* 0x080fe200078f20ff */
[----:B------:R-:W-:Y:S01]  /*10c0*/  IMAD R7, R7, c[0x0][0x178], RZ ;  /* 0x00005e0007077a24 */ /* 0x000fe200078e02ff */
[----:B------:R-:W-:Y:S01]  /*10d0*/  LOP3.LUT R8, R6, 0xfffffff8, RZ, 0xc0, !PT ;  /* 0xfffffff806087812 */ /* 0x000fe200078ec0ff */
[----:B------:R-:W-:Y:S01]  /*10e0*/  USHF.L.U32 UR9, UR4, 0x5, URZ ;  /* 0x0000000504097899 */ /* 0x000fe2000800063f */
        /* <DEDUP_REMOVED lines=13> */
[----:B------:R-:W-:Y:S01]  /*11c0*/  UMOV UR8, 0x5 ;  /* 0x0000000500087882 */ /* 0x000fe20000000000 */
[--C-:B------:R-:W-:Y:S01]  /*11d0*/  LOP3.LUT R28, R21, 0x38, R176.reuse, 0xf8, !PT ;  /* 0x00000038151c7812 */ /* 0x100fe200078ef8b0 */
[----:B------:R-:W-:Y:S01]  /*11e0*/  USHF.L.U64.HI UR5, UR4, UR8, UR5 ;  /* 0x0000000804057299 */ /* 0x000fe20008010205 */
[----:B------:R-:W-:Y:S01]  /*11f0*/  SHF.R.U32.HI R21, RZ, 0x3, R21 ;  /* 0x00000003ff157819 */ /* 0x000fe20000011615 */
[----:B------:R-:W-:Y:S01]  /*1200*/  ULDC.64 UR6, c[0x0][0x190] ;  /* 0x0000640000067ab9 */ /* 0x000fe20000000a00 */
[----:B------:R-:W-:Y:S01]  /*1210*/  LOP3.LUT R2, R2, 0xfffffffe, RZ, 0xc0, !PT ;  /* 0xfffffffe02027812 */ /* 0x000fe200078ec0ff */
[----:B------:R-:W-:Y:S01]  /*1220*/  USHF.L.U32 UR12, UR6, 0x5, URZ ;  /* 0x00000005060c7899 */ /* 0x000fe2000800063f */
[----:B------:R-:W-:Y:S01]  /*1230*/  LOP3.LUT R21, R28, R21, RZ, 0x3c, !PT ;  /* 0x000000151c157212 */ /* 0x000fe200078e3cff */
[----:B------:R-:W-:Y:S01]  /*1240*/  IMAD.WIDE.U32 R28, R17, c[0x0][0x178], R176 ;  /* 0x00005e00111c7a25 */ /* 0x000fe200078e00b0 */
[----:B------:R-:W-:Y:S01]  /*1250*/  IADD3 R10, P0, R30, R10, RZ ;  /* 0x0000000a1e0a7210 */ /* 0x000fe20007f1e0ff */
[----:B------:R-:W-:Y:S01]  /*1260*/  USHF.L.U64.HI UR7, UR6, UR8, UR7 ;  /* 0x0000000806077299 */ /* 0x000fe20008010207 */
[----:B------:R-:W-:Y:S01]  /*1270*/  LOP3.LUT R21, R21, 0x7ffffe00, R22, 0xf8, !PT ;  /* 0x7ffffe0015157812 */ /* 0x000fe200078ef816 */
[----:B------:R-:W-:Y:S01]  /*1280*/  IMAD.IADD R2, R23, 0x1, -R2 ;  /* 0x0000000117027824 */ /* 0x000fe200078e0a02 */
[C---:B------:R-:W-:Y:S01]  /*1290*/  IADD3 R22, P1, R176.reuse, R12, RZ ;  /* 0x0000000cb0167210 */ /* 0x040fe20007f3e0ff */
[----:B------:R-:W-:Y:S01]  /*12a0*/  IMAD.IADD R29, R29, 0x1, R7 ;  /* 0x000000011d1d7824 */ /* 0x000fe200078e0207 */
[----:B------:R-:W-:Y:S01]  /*12b0*/  SHF.R.S32.HI R12, RZ, 0x1f, R16 ;  /* 0x0000001fff0c7819 */ /* 0x000fe20000011410 */
[----:B------:R-:W-:Y:S01]  /*12c0*/  IMAD.X R9, R31, 0x1, R9, P0 ;  /* 0x000000011f097824 */ /* 0x000fe200000e0609 */
[----:B------:R-:W-:Y:S01]  /*12d0*/  IADD3 R14, P0, R176, R14, RZ ;  /* 0x0000000eb00e7210 */ /* 0x000fe20007f1e0ff */
[----:B------:R-:W-:Y:S01]  /*12e0*/  IMAD.X R23, R177, 0x1, R13, P1 ;  /* 0x00000001b1177824 */ /* 0x000fe200008e060d */
[----:B------:R-:W-:Y:S01]  /*12f0*/  LOP3.LUT R20, R20, 0xfffffff0, RZ, 0xc0, !PT ;  /* 0xfffffff014147812 */ /* 0x000fe200078ec0ff */
[----:B------:R-:W-:-:S02]  /*1300*/  IMAD R13, R12, c[0x0][0x1a8], RZ ;  /* 0x00006a000c0d7a24 */ /* 0x000fc400078e02ff */
[----:B------:R-:W-:-:S04]  /*1310*/  IMAD.WIDE.U32 R28, R16, c[0x0][0x1a8], R28 ;  /* 0x00006a00101c7a25 */ /* 0x000fc800078e001c */
[----:B------:R-:W-:Y:S02]  /*1320*/  IMAD R13, R16, c[0x0][0x1ac], R13 ;  /* 0x00006b00100d7a24 */ /* 0x000fe400078e020d */
[----:B------:R-:W-:Y:S02]  /*1330*/  IMAD R17, R31, c[0x0][0x198], RZ ;  /* 0x000066001f117a24 */ /* 0x000fe400078e02ff */
[----:B------:R-:W-:Y:S02]  /*1340*/  IMAD.IADD R29, R29, 0x1, R13 ;  /* 0x000000011d1d7824 */ /* 0x000fe400078e020d */
[C---:B------:R-:W-:Y:S02]  /*1350*/  IMAD R17, R30.reuse, c[0x0][0x19c], R17 ;  /* 0x000067001e117a24 */ /* 0x040fe400078e0211 */
[----:B------:R-:W-:-:S04]  /*1360*/  IMAD.WIDE.U32 R22, R30, c[0x0][0x198], R22 ;  /* 0x000066001e167a25 */ /* 0x000fc800078e0016 */
[----:B------:R-:W-:Y:S02]  /*1370*/  IMAD R13, R19, c[0x0][0x190], RZ ;  /* 0x00006400130d7a24 */ /* 0x000fe400078e02ff */
[----:B------:R-:W-:Y:S01]  /*1380*/  IMAD.X R15, R177, 0x1, R15, P0 ;  /* 0x00000001b10f7824 */ /* 0x000fe200000e060f */
[----:B------:R-:W-:Y:S01]  /*1390*/  LEA R172, P0, R22, c[0x0][0x168], 0x1 ;  /* 0x00005a0016ac7a11 */ /* 0x000fe200078008ff */
[----:B------:R-:W-:Y:S02]  /*13a0*/  IMAD.IADD R17, R23, 0x1, R17 ;  /* 0x0000000117117824 */ /* 0x000fe400078e0211 */
[C---:B------:R-:W-:Y:S02]  /*13b0*/  IMAD R13, R18.reuse, c[0x0][0x194], R13 ;  /* 0x00006500120d7a24 */ /* 0x040fe400078e020d */
[----:B------:R-:W-:Y:S01]  /*13c0*/  IMAD.WIDE.U32 R18, R18, c[0x0][0x190], R28 ;  /* 0x0000640012127a25 */ /* 0x000fe200078e001c */
[----:B------:R-:W-:-:S03]  /*13d0*/  LEA.HI.X R173, R22, c[0x0][0x16c], R17, 0x1, P0 ;  /* 0x00005b0016ad7a11 */ /* 0x000fc600000f0c11 */
[----:B------:R-:W-:Y:S01]  /*13e0*/  IMAD.WIDE.U32 R14, R4, c[0x0][0x1b8], R14 ;  /* 0x00006e00040e7a25 */ /* 0x000fe200078e000e */
[----:B------:R-:W-:-:S03]  /*13f0*/  LEA R12, P0, R18, c[0x0][0x160], 0x1 ;  /* 0x00005800120c7a11 */ /* 0x000fc600078008ff */
[----:B------:R-:W-:Y:S01]  /*1400*/  IMAD R9, R9, c[0x0][0x1a0], RZ ;  /* 0x0000680009097a24 */ /* 0x000fe200078e02ff */
[----:B------:R-:W-:Y:S01]  /*1410*/  IADD3 R16, P1, R12, UR12, RZ ;  /* 0x0000000c0c107c10 */ /* 0x000fe2000ff3e0ff */
[----:B------:R-:W-:Y:S02]  /*1420*/  IMAD.IADD R13, R19, 0x1, R13 ;  /* 0x00000001130d7824 */ /* 0x000fe400078e020d */
[----:B------:R-:W-:Y:S02]  /*1430*/  IMAD.IADD R15, R15, 0x1, R11 ;  /* 0x000000010f0f7824 */ /* 0x000fe400078e020b */
[----:B------:R-:W-:Y:S01]  /*1440*/  IMAD R9, R10, c[0x0][0x1a4], R9 ;  /* 0x000069000a097a24 */ /* 0x000fe200078e0209 */
[----:B------:R-:W-:Y:S01]  /*1450*/  LEA.HI.X R13, R18, c[0x0][0x164], R13, 0x1, P0 ;  /* 0x00005900120d7a11 */ /* 0x000fe200000f0c0d */
[----:B------:R-:W-:Y:S01]  /*1460*/  IMAD.WIDE.U32 R10, R10, c[0x0][0x1a0], R14 ;  /* 0x000068000a0a7a25 */ /* 0x000fe200078e000e */
[----:B------:R-:W-:Y:S02]  /*1470*/  IADD3 R14, P0, R172, UR9, RZ ;  /* 0x00000009ac0e7c10 */ /* 0x000fe4000ff1e0ff */
[----:B------:R-:W-:Y:S01]  /*1480*/  IADD3.X R17, R13, UR7, RZ, P1, !PT ;  /* 0x000000070d117c10 */ /* 0x000fe20008ffe4ff */
[----:B------:R-:W-:Y:S01]  /*1490*/  IMAD.IADD R20, R25, 0x1, -R20 ;  /* 0x0000000119147824 */ /* 0x000fe200078e0a14 */
[----:B------:R-:W-:Y:S01]  /*14a0*/  IADD3.X R15, R173, UR5, RZ, P0, !PT ;  /* 0x00000005ad0f7c10 */ /* 0x000fe200087fe4ff */
[----:B------:R-:W-:Y:S01]  /*14b0*/  IMAD.SHL.U32 R175, R21, 0x2, RZ ;  /* 0x0000000215af7824 */ /* 0x000fe200078e00ff */
[----:B------:R-:W-:Y:S01]  /*14c0*/  IADD3 R18, P0, R14, UR9, RZ ;  /* 0x000000090e127c10 */ /* 0x000fe2000ff1e0ff */
[----:B------:R-:W-:Y:S01]  /*14d0*/  IMAD.IADD R169, R11, 0x1, R9 ;  /* 0x000000010ba97824 */ /* 0x000fe200078e0209 */
[----:B------:R-:W-:Y:S01]  /*14e0*/  SHF.R.S32.HI R7, RZ, 0x1f, R20 ;  /* 0x0000001fff077819 */ /* 0x000fe20000011414 */
[----:B------:R-:W-:Y:S01]  /*14f0*/  IMAD.SHL.U32 R9, R2, 0x8, RZ ;  /* 0x0000000802097824 */ /* 0x000fe200078e00ff */
[----:B------:R-:W-:Y:S01]  /*1500*/  IADD3.X R19, R15, UR5, RZ, P0, !PT ;  /* 0x000000050f137c10 */ /* 0x000fe200087fe4ff */
[----:B------:R-:W-:Y:S01]  /*1510*/  @!PT LDS RZ, [RZ] ;  /* 0x00000000fffff984 */ /* 0x000fe20000000800 */
[----:B------:R-:W-:Y:S01]  /*1520*/  @!PT LDS RZ, [RZ] ;  /* 0x00000000fffff984 */ /* 0x000fe20000000800 */
[----:B------:R-:W-:Y:S01]  /*1530*/  @!PT LDS RZ, [RZ] ;  /* 0x00000000fffff984 */ /* 0x000fe20000000800 */
[----:B------:R1:W-:Y:S01]  /*1540*/  LDGSTS.E.BYPASS.LTC128B.128 [R175], [R12.64] ;  /* 0x000000000caf7fae */ /* 0x0003e2000b901d4a */
[----:B------:R-:W-:-:S02]  /*1550*/  LEA.HI R7, R7, R20, RZ, 0x3 ;  /* 0x0000001407077211 */ /* 0x000fc400078f18ff */
[----:B------:R-:W-:Y:S01]  /*1560*/  IADD3 R28, P0, R18, UR9, RZ ;  /* 0x00000009121c7c10 */ /* 0x000fe2000ff1e0ff */
[----:B------:R2:W-:Y:S01]  /*1570*/  LDGSTS.E.BYPASS.LTC128B.128 [R175+0x800], [R16.64] ;  /* 0x0080000010af7fae */ /* 0x0005e2000b901d4a */
[C---:B------:R-:W-:Y:S01]  /*1580*/  LOP3.LUT R27, R7.reuse, 0xfffffff8, RZ, 0xc0, !PT ;  /* 0xfffffff8071b7812 */ /* 0x040fe200078ec0ff */
[----:B------:R-:W-:Y:S01]  /*1590*/  IMAD.SHL.U32 R7, R7, 0x40, RZ ;  /* 0x0000004007077824 */ /* 0x000fe200078e00ff */
[----:B------:R-:W-:Y:S02]  /*15a0*/  IADD3.X R29, R19, UR5, RZ, P0, !PT ;  /* 0x00000005131d7c10 */ /* 0x000fe400087fe4ff */
[----:B------:R-:W-:Y:S01]  /*15b0*/  IADD3 R22, P1, R16, UR12, RZ ;  /* 0x0000000c10167c10 */ /* 0x000fe2000ff3e0ff */
[----:B------:R-:W-:Y:S01]  /*15c0*/  IMAD.IADD R4, R20, 0x1, -R27 ;  /* 0x0000000114047824 */ /* 0x000fe200078e0a1b */
[----:B------:R-:W-:Y:S02]  /*15d0*/  IADD3 R30, P0, R28, UR9, RZ ;  /* 0x000000091c1e7c10 */ /* 0x000fe4000ff1e0ff */
[----:B------:R-:W-:-:S02]  /*15e0*/  IADD3.X R23, R17, UR7, RZ, P1, !PT ;  /* 0x0000000711177c10 */ /* 0x000fc40008ffe4ff */
[----:B------:R-:W-:Y:S02]  /*15f0*/  IADD3.X R31, R29, UR5, RZ, P0, !PT ;  /* 0x000000051d1f7c10 */ /* 0x000fe400087fe4ff */
[----:B------:R-:W-:Y:S01]  /*1600*/  IADD3 R20, P1, R22, UR12, RZ ;  /* 0x0000000c16147c10 */ /* 0x000fe2000ff3e0ff */
[----:B------:R3:W-:Y:S01]  /*1610*/  LDGSTS.E.BYPASS.LTC128B.128 [R175+0x1000], [R22.64] ;  /* 0x0100000016af7fae */ /* 0x0007e2000b901d4a */
[----:B------:R-:W-:Y:S02]  /*1620*/  LEA.HI R27, R0, R25, RZ, 0x5 ;  /* 0x00000019001b7211 */ /* 0x000fe400078f28ff */
[----:B------:R-:W-:Y:S01]  /*1630*/  IADD3.X R21, R23, UR7, RZ, P1, !PT ;  /* 0x0000000717157c10 */ /* 0x000fe20008ffe4ff */
[----:B------:R-:W-:Y:S01]  /*1640*/  ULDC.64 UR6, c[0x0][0x1a0] ;  /* 0x0000680000067ab9 */ /* 0x000fe20000000a00 */
[----:B------:R-:W-:Y:S01]  /*1650*/  SHF.R.S32.HI R92, RZ, 0x5, R27 ;  /* 0x00000005ff5c7819 */ /* 0x000fe2000001141b */
[----:B------:R-:W-:Y:S01]  /*1660*/  USHF.L.U32 UR12, UR6, 0x5, URZ ;  /* 0x00000005060c7899 */ /* 0x000fe2000800063f */
[----:B------:R-:W-:Y:S01]  /*1670*/  LOP3.LUT R7, R7, 0xfffffe00, RZ, 0xc0, !PT ;  /* 0xfffffe0007077812 */ /* 0x000fe200078ec0ff */
[----:B------:R4:W-:Y:S01]  /*1680*/  LDGSTS.E.BYPASS.LTC128B.128 [R175+0x1800], [R20.64] ;  /* 0x0180000014af7fae */ /* 0x0009e2000b901d4a */
[----:B------:R-:W-:Y:S01]  /*1690*/  USHF.L.U64.HI UR7, UR6, UR8, UR7 ;  /* 0x0000000806077299 */ /* 0x000fe20008010207 */
[----:B-1----:R-:W-:Y:S01]  /*16a0*/  IMAD.SHL.U32 R12, R8, 0x40, RZ ;  /* 0x00000040080c7824 */ /* 0x002fe200078e00ff */
[----:B------:R-:W-:Y:S01]  /*16b0*/  LOP3.LUT P1, RZ, R4, 0x2, RZ, 0xc0, !PT ;  /* 0x0000000204ff7812 */ /* 0x000fe2000782c0ff */
[----:B------:R1:W-:Y:S01]  /*16c0*/  LDGSTS.E.BYPASS.LTC128B.128 [R175+0x2000], [R172.64] ;  /* 0x02000000acaf7fae */ /* 0x0003e2000b901d4a */
[----:B--2---:R-:W-:-:S02]  /*16d0*/  IADD3 R16, P0, R30, UR9, RZ ;  /* 0x000000091e107c10 */ /* 0x004fc4000ff1e0ff */
[----:B------:R-:W-:Y:S01]  /*16e0*/  SHF.R.S32.HI R181, RZ, 0x1f, R27 ;  /* 0x0000001fffb57819 */ /* 0x000fe2000001141b */
[----:B------:R2:W-:Y:S01]  /*16f0*/  LDGSTS.E.BYPASS.LTC128B.128 [R175+0x2800], [R14.64] ;  /* 0x028000000eaf7fae */ /* 0x0005e2000b901d4a */
[----:B------:R-:W-:Y:S02]  /*1700*/  IADD3.X R17, R31, UR5, RZ, P0, !PT ;  /* 0x000000051f117c10 */ /* 0x000fe400087fe4ff */
[----:B------:R-:W-:Y:S01]  /*1710*/  IADD3 R32, P0, R16, UR9, RZ ;  /* 0x0000000910207c10 */ /* 0x000fe2000ff1e0ff */
[----:B------:R5:W-:Y:S01]  /*1720*/  LDGSTS.E.BYPASS.LTC128B.128 [R175+0x3000], [R18.64] ;  /* 0x0300000012af7fae */ /* 0x000be2000b901d4a */
[----:B------:R-:W-:Y:S02]  /*1730*/  LEA.HI R181, R181, R92, RZ, 0x2 ;  /* 0x0000005cb5b57211 */ /* 0x000fe400078f10ff */
[----:B------:R-:W-:Y:S01]  /*1740*/  IADD3.X R33, R17, UR5, RZ, P0, !PT ;  /* 0x0000000511217c10 */ /* 0x000fe200087fe4ff */
[----:B------:R1:W-:Y:S01]  /*1750*/  LDGSTS.E.BYPASS.LTC128B.128 [R175+0x3800], [R28.64] ;  /* 0x038000001caf7fae */ /* 0x0003e2000b901d4a */
[----:B------:R-:W-:-:S03]  /*1760*/  LOP3.LUT R181, R181, 0xfffffffc, RZ, 0xc0, !PT ;  /* 0xfffffffcb5b57812 */ /* 0x000fc600078ec0ff */
[----:B------:R1:W-:Y:S02]  /*1770*/  LDGSTS.E.BYPASS.LTC128B.128 [R175+0x4000], [R30.64] ;  /* 0x040000001eaf7fae */ /* 0x0003e4000b901d4a */
[----:B------:R-:W-:Y:S02]  /*1780*/  IMAD.IADD R181, R92, 0x1, -R181 ;  /* 0x000000015cb57824 */ /* 0x000fe400078e0ab5 */
[----:B------:R1:W-:Y:S01]  /*1790*/  LDGSTS.E.BYPASS.LTC128B.128 [R175+0x4800], [R16.64] ;  /* 0x0480000010af7fae */ /* 0x0003e2000b901d4a */
[----:B----4-:R-:W-:-:S03]  /*17a0*/  IADD3 R20, P0, R32, UR9, RZ ;  /* 0x0000000920147c10 */ /* 0x010fc6000ff1e0ff */
[----:B------:R4:W-:Y:S01]  /*17b0*/  LDGSTS.E.BYPASS.LTC128B.128 [R175+0x5000], [R32.64] ;  /* 0x0500000020af7fae */ /* 0x0009e2000b901d4a */
[----:B------:R-:W-:Y:S02]  /*17c0*/  IADD3.X R21, R33, UR5, RZ, P0, !PT ;  /* 0x0000000521157c10 */ /* 0x000fe400087fe4ff */
[----:B------:R-:W-:Y:S02]  /*17d0*/  LEA R170, P0, R10, c[0x0][0x170], 0x1 ;  /* 0x00005c000aaa7a11 */ /* 0x000fe400078008ff */
[----:B--2---:R-:W-:Y:S01]  /*17e0*/  LOP3.LUT R15, R12, 0x1c0, RZ, 0xc0, !PT ;  /* 0x000001c00c0f7812 */ /* 0x004fe200078ec0ff */
[----:B------:R2:W-:Y:S01]  /*17f0*/  LDGSTS.E.BYPASS.LTC128B.128 [R175+0x5800], [R20.64] ;  /* 0x0580000014af7fae */ /* 0x0005e2000b901d4a */
[----:B------:R-:W-:Y:S01]  /*1800*/  LEA.HI.X R169, R10, c[0x0][0x174], R169, 0x1, P0 ;  /* 0x00005d000aa97a11 */ /* 0x000fe200000f0ca9 */
[----:B------:R-:W-:Y:S01]  /*1810*/  IMAD.SHL.U32 R12, R4, 0x40, RZ ;  /* 0x00000040040c7824 */ /* 0x000fe200078e00ff */
[----:B------:R-:W-:Y:S01]  /*1820*/  IADD3 R10, P0, R170, UR12, RZ ;  /* 0x0000000caa0a7c10 */ /* 0x000fe2000ff1e0ff */
[----:B------:R-:W0:Y:S01]  /*1830*/  LDGDEPBAR ;  /* 0x00000000000079af */ /* 0x000e220000000000 */
[----:B------:R-:W-:Y:S01]  /*1840*/  LOP3.LUT R13, R15, 0x8, R6, 0xf8, !PT ;  /* 0x000000080f0d7812 */ /* 0x000fe200078ef806 */
[----:B------:R-:W-:Y:S01]  /*1850*/  IMAD.MOV.U32 R168, RZ, RZ, R170 ;  /* 0x000000ffffa87224 */ /* 0x000fe200078e00aa */
[----:B------:R-:W-:-:S02]  /*1860*/  IADD3.X R11, R169, UR7, RZ, P0, !PT ;  /* 0x00000007a90b7c10 */ /* 0x000fc400087fe4ff */
[----:B------:R-:W-:Y:S02]  /*1870*/  SHF.R.U32.HI R6, RZ, 0x3, R15 ;  /* 0x00000003ff067819 */ /* 0x000fe4000001160f */
[----:B------:R-:W-:Y:S02]  /*1880*/  LOP3.LUT R12, R12, 0x1c0, RZ, 0xc0, !PT ;  /* 0x000001c00c0c7812 */ /* 0x000fe400078ec0ff */
[----:B------:R-:W-:Y:S02]  /*1890*/  LOP3.LUT R13, R13, R6, RZ, 0x3c, !PT ;  /* 0x000000060d0d7212 */ /* 0x000fe400078e3cff */
[----:B------:R-:W-:Y:S02]  /*18a0*/  LOP3.LUT R6, R12, 0x8, R9, 0xf8, !PT ;  /* 0x000000080c067812 */ /* 0x000fe400078ef809 */
[----:B------:R-:W-:Y:S01]  /*18b0*/  SHF.R.U32.HI R9, RZ, 0x3, R12 ;  /* 0x00000003ff097819 */ /* 0x000fe2000001160c */
[----:B------:R-:W-:-:S03]  /*18c0*/  IMAD R2, R2, 0x200, R13 ;  /* 0x0000020002027824 */ /* 0x000fc600078e020d */
[----:B------:R-:W-:Y:S01]  /*18d0*/  LOP3.LUT R6, R6, R9, RZ, 0x3c, !PT ;  /* 0x0000000906067212 */ /* 0x000fe200078e3cff */
[----:B------:R-:W-:Y:S01]  /*18e0*/  IMAD R9, R92, 0x400, R7 ;  /* 0x000004005c097824 */ /* 0x000fe200078e0207 */
[C---:B------:R-:W-:Y:S01]  /*18f0*/  LEA R167, R2.reuse, 0x2000, 0x1 ;  /* 0x0000200002a77811 */ /* 0x040fe200078e08ff */
[----:B------:R-:W-:Y:S01]  /*1900*/  IMAD.SHL.U32 R103, R2, 0x2, RZ ;  /* 0x0000000202677824 */ /* 0x000fe200078e00ff */
[----:B------:R-:W-:Y:S02]  /*1910*/  LOP3.LUT R161, R6, R7, RZ, 0xfc, !PT ;  /* 0x0000000706a17212 */ /* 0x000fe400078efcff */
[----:B--2---:R-:W-:Y:S01]  /*1920*/  IADD3 R20, P0, R10, UR12, RZ ;  /* 0x0000000c0a147c10 */ /* 0x004fe2000ff1e0ff */
[----:B------:R-:W-:-:S04]  /*1930*/  DEPBAR.LE SB0, 0x0 ;  /* 0x000080000000791a */ /* 0x000fc80000000000 */
[----:B------:R-:W-:Y:S01]  /*1940*/  BAR.SYNC.DEFER_BLOCKING 0x0 ;  /* 0x0000000000007b1d */ /* 0x000fe20000010000 */
[----:B------:R-:W-:Y:S02]  /*1950*/  IADD3.X R21, R11, UR7, RZ, P0, !PT ;  /* 0x000000070b157c10 */ /* 0x000fe400087fe4ff */
[----:B-----5:R-:W-:Y:S02]  /*1960*/  IADD3 R18, P0, R20, UR12, RZ ;  /* 0x0000000c14127c10 */ /* 0x020fe4000ff1e0ff */
[----:B------:R-:W-:Y:S02]  /*1970*/  IADD3 R163, R167, 0x40, RZ ;  /* 0x00000040a7a37810 */ /* 0x000fe40007ffe0ff */
[----:B------:R-:W-:Y:S02]  /*1980*/  IADD3.X R19, R21, UR7, RZ, P0, !PT ;  /* 0x0000000715137c10 */ /* 0x000fe400087fe4ff */
[----:B-1----:R-:W-:-:S04]  /*1990*/  IADD3 R16, P0, R18, UR12, RZ ;  /* 0x0000000c12107c10 */ /* 0x002fc8000ff1e0ff */
[----:B------:R-:W-:Y:S02]  /*19a0*/  IADD3.X R17, R19, UR7, RZ, P0, !PT ;  /* 0x0000000713117c10 */ /* 0x000fe400087fe4ff */
[----:B------:R-:W-:-:S04]  /*19b0*/  IADD3 R14, P0, R16, UR12, RZ ;  /* 0x0000000c100e7c10 */ /* 0x000fc8000ff1e0ff */
[----:B------:R-:W-:Y:S02]  /*19c0*/  IADD3.X R15, R17, UR7, RZ, P0, !PT ;  /* 0x00000007110f7c10 */ /* 0x000fe400087fe4ff */
[----:B------:R-:W-:Y:S01]  /*19d0*/  IADD3 R12, P0, R14, UR12, RZ ;  /* 0x0000000c0e0c7c10 */ /* 0x000fe2000ff1e0ff */
[----:B------:R-:W-:Y:S01]  /*19e0*/  @!PT LDS RZ, [RZ] ;  /* 0x00000000fffff984 */ /* 0x000fe20000000800 */
[----:B------:R-:W-:Y:S01]  /*19f0*/  @!PT LDS RZ, [RZ] ;  /* 0x00000000fffff984 */ /* 0x000fe20000000800 */
[----:B------:R-:W-:Y:S01]  /*1a00*/  @!PT LDS RZ, [RZ] ;  /* 0x00000000fffff984 */ /* 0x000fe20000000800 */
[----:B------:R1:W-:Y:S03]  /*1a10*/  LDGSTS.E.BYPASS.LTC128B.128 [R175+0x6000], [R168.64] ;  /* 0x06000000a8af7fae */ /* 0x0003e6000b901d4a */
[----:B------:R-:W-:Y:S01]  /*1a20*/  IADD3.X R13, R15, UR7, RZ, P0, !PT ;  /* 0x000000070f0d7c10 */ /* 0x000fe200087fe4ff */
[----:B------:R2:W-:Y:S04]  /*1a30*/  LDGSTS.E.BYPASS.LTC128B.128 [R175+0x6800], [R10.64] ;  /* 0x068000000aaf7fae */ /* 0x0005e8000b901d4a */
[----:B------:R3:W-:Y:S04]  /*1a40*/  LDGSTS.E.BYPASS.LTC128B.128 [R175+0x7000], [R20.64] ;  /* 0x0700000014af7fae */ /* 0x0007e8000b901d4a */
[----:B------:R5:W-:Y:S04]  /*1a50*/  LDGSTS.E.BYPASS.LTC128B.128 [R175+0x7800], [R18.64] ;  /* 0x0780000012af7fae */ /* 0x000be8000b901d4a */
[----:B------:R5:W-:Y:S04]  /*1a60*/  LDGSTS.E.BYPASS.LTC128B.128 [R175+0x8000], [R16.64] ;  /* 0x0800000010af7fae */ /* 0x000be8000b901d4a */
[----:B------:R4:W-:Y:S04]  /*1a70*/  LDGSTS.E.BYPASS.LTC128B.128 [R175+0x8800], [R14.64] ;  /* 0x088000000eaf7fae */ /* 0x0009e8000b901d4a */
[----:B------:R4:W-:Y:S01]  /*1a80*/  LDGSTS.E.BYPASS.LTC128B.128 [R175+0x9000], [R12.64] ;  /* 0x090000000caf7fae */ /* 0x0009e2000b901d4a */
[----:B-1----:R-:W-:Y:S01]  /*1a90*/  IMAD.IADD R168, R9, 0x1, R6 ;  /* 0x0000000109a87824 */ /* 0x002fe200078e0206 */
[----:B--2---:R-:W-:-:S03]  /*1aa0*/  IADD3 R10, P0, R12, UR12, RZ ;  /* 0x0000000c0c0a7c10 */ /* 0x004fc6000ff1e0ff */
[----:B------:R-:W-:Y:S01]  /*1ab0*/  IMAD.SHL.U32 R168, R168, 0x2, RZ ;  /* 0x00000002a8a87824 */ /* 0x000fe200078e00ff */
[----:B------:R-:W-:Y:S02]  /*1ac0*/  IADD3.X R11, R13, UR7, RZ, P0, !PT ;  /* 0x000000070d0b7c10 */ /* 0x000fe400087fe4ff */
[----:B------:R-:W-:-:S03]  /*1ad0*/  LOP3.LUT P0, RZ, R8, 0x2, RZ, 0xc0, !PT ;  /* 0x0000000208ff7812 */ /* 0x000fc6000780c0ff */
[----:B------:R1:W-:Y:S01]  /*1ae0*/  LDGSTS.E.BYPASS.LTC128B.128 [R175+0x9800], [R10.64] ;  /* 0x098000000aaf7fae */ /* 0x0003e2000b901d4a */
[C---:B------:R-:W-:Y:S02]  /*1af0*/  SEL R0, R3.reuse, 0xffffffe0, !P0 ;  /* 0xffffffe003007807 */ /* 0x040fe40004000000 */
[----:B------:R-:W-:Y:S01]  /*1b00*/  SEL R3, R3, 0xffffffe0, !P1 ;  /* 0xffffffe003037807 */ /* 0x000fe20004800000 */
[----:B---3--:R-:W-:Y:S01]  /*1b10*/  LDSM.16.M88.4 R20, [R168] ;  /* 0x00000000a814783b */ /* 0x008fe20000000200 */
[----:B------:R-:W-:Y:S01]  /*1b20*/  LOP3.LUT P0, RZ, R8, 0x4, RZ, 0xc0, !PT ;  /* 0x0000000408ff7812 */ /* 0x000fe2000780c0ff */
[----:B------:R-:W-:Y:S01]  /*1b30*/  IMAD.IADD R165, R167, 0x1, R0 ;  /* 0x00000001a7a57824 */ /* 0x000fe200078e0200 */
[----:B------:R-:W-:Y:S01]  /*1b40*/  LOP3.LUT P1, RZ, R4, 0x4, RZ, 0xc0, !PT ;  /* 0x0000000404ff7812 */ /* 0x000fe2000782c0ff */
[----:B------:R-:W2:Y:S01]  /*1b50*/  LDSM.16.M88.4 R68, [R103+0x2000] ;  /* 0x002000006744783b */ /* 0x000ea20000000200 */
[----:B------:R-:W-:Y:S02]  /*1b60*/  IMAD.IADD R166, R168, 0x1, R3 ;  /* 0x00000001a8a67824 */ /* 0x000fe400078e0203 */
[----:B------:R-:W-:Y:S01]  /*1b70*/  IMAD.MOV.U32 R4, RZ, RZ, 0x40 ;  /* 0x00000040ff047424 */ /* 0x000fe200078e00ff */
[----:B------:R-:W-:Y:S04]  /*1b80*/  LDSM.16.M88.4 R44, [R165] ;  /* 0x00000000a52c783b */ /* 0x000fe80000000200 */
[----:B----4-:R-:W-:Y:S01]  /*1b90*/  LDSM.16.M88.4 R12, [R166] ;  /* 0x00000000a60c783b */ /* 0x010fe20000000200 */
[----:B------:R-:W-:-:S02]  /*1ba0*/  SEL R4, R4, 0xffffffc0, !P1 ;  /* 0xffffffc004047807 */ /* 0x000fc40004800000 */
[----:B------:R-:W-:Y:S01]  /*1bb0*/  @P0 IADD3 R163, R167, -0x40, RZ ;  /* 0xffffffc0a7a30810 */ /* 0x000fe20007ffe0ff */
[----:B------:R-:W3:Y:S02]  /*1bc0*/  LDSM.16.M88.4 R40, [R103+0x2800] ;  /* 0x002800006728783b */ /* 0x000ee40000000200 */
[----:B------:R-:W-:Y:S01]  /*1bd0*/  IMAD.IADD R164, R168, 0x1, R4 ;  /* 0x00000001a8a47824 */ /* 0x000fe200078e0204 */
[C---:B------:R-:W-:Y:S01]  /*1be0*/  IADD3 R157, R163.reuse, 0x800, RZ ;  /* 0x00000800a39d7810 */ /* 0x040fe20007ffe0ff */
[----:B------:R-:W-:Y:S01]  /*1bf0*/  LDSM.16.M88.4 R72, [R163] ;  /* 0x00000000a348783b */ /* 0x000fe20000000200 */
[----:B------:R-:W-:Y:S01]  /*1c00*/  IMAD.IADD R100, R0, 0x1, R163 ;  /* 0x0000000100647824 */ /* 0x000fe200078e02a3 */
[----:B------:R-:W-:Y:S01]  /*1c10*/  IADD3 R156, R163, 0x1000, RZ ;  /* 0x00001000a39c7810 */ /* 0x000fe20007ffe0ff */
[----:B------:R-:W-:Y:S01]  /*1c20*/  IMAD.IADD R162, R3, 0x1, R164 ;  /* 0x0000000103a27824 */ /* 0x000fe200078e02a4 */
[----:B-1----:R-:W1:Y:S01]  /*1c30*/  LDSM.16.M88.4 R8, [R164] ;  /* 0x00000000a408783b */ /* 0x002e620000000200 */
[----:B------:R-:W-:-:S02]  /*1c40*/  IADD3 R155, R163, 0x1800, RZ ;  /* 0x00001800a39b7810 */ /* 0x000fc40007ffe0ff */
[C---:B------:R-:W-:Y:S01]  /*1c50*/  IADD3 R154, R163.reuse, 0x2000, RZ ;  /* 0x00002000a39a7810 */ /* 0x040fe20007ffe0ff */
[----:B------:R-:W4:Y:S01]  /*1c60*/  LDSM.16.M88.4 R64, [R165+0x800] ;  /* 0x00080000a540783b */ /* 0x000f220000000200 */
[C---:B------:R-:W-:Y:S02]  /*1c70*/  IADD3 R153, R163.reuse, 0x2800, RZ ;  /* 0x00002800a3997810 */ /* 0x040fe40007ffe0ff */
[----:B------:R-:W-:Y:S01]  /*1c80*/  IADD3 R152, R163, 0x3000, RZ ;  /* 0x00003000a3987810 */ /* 0x000fe20007ffe0ff */
[----:B-----5:R-:W-:Y:S04]  /*1c90*/  LDSM.16.M88.4 R16, [R162] ;  /* 0x00000000a210783b */ /* 0x020fe80000000200 */
[----:B------:R-:W5:Y:S04]  /*1ca0*/  LDSM.16.M88.4 R48, [R100] ;  /* 0x000000006430783b */ /* 0x000f680000000200 */
[----:B------:R-:W1:Y:S01]  /*1cb0*/  LDSM.16.M88.4 R32, [R103+0x3000] ;  /* 0x003000006720783b */ /* 0x000e620000000200 */
[C---:B--2---:R-:W-:Y:S03]  /*1cc0*/  HMMA.16816.F32 R36, R20.reuse, R68, RZ ;  /* 0x000000441424723c */ /* 0x044fe600000018ff */
[----:B------:R-:W-:Y:S04]  /*1cd0*/  LDSM.16.M88.4 R80, [R103+0x3800] ;  /* 0x003800006750783b */ /* 0x000fe80000000200 */
[----:B------:R-:W-:Y:S01]  /*1ce0*/  LDSM.16.M88.4 R56, [R165+0x1000] ;  /* 0x00100000a538783b */ /* 0x000fe20000000200 */
[C---:B------:R-:W-:Y:S03]  /*1cf0*/  HMMA.16816.F32 R68, R20.reuse, R70, RZ ;  /* 0x000000461444723c */ /* 0x040fe600000018ff */
[----:B------:R-:W-:Y:S04]  /*1d00*/  LDSM.16.M88.4 R52, [R165+0x1800] ;  /* 0x00180000a534783b */ /* 0x000fe80000000200 */
[----:B------:R-:W-:Y:S01]  /*1d10*/  LDSM.16.M88.4 R88, [R165+0x2000] ;  /* 0x00200000a558783b */ /* 0x000fe20000000200 */
[----:B---3--:R-:W-:Y:S03]  /*1d20*/  HMMA.16816.F32 R60, R20, R40, RZ ;  /* 0x00000028143c723c */ /* 0x008fe600000018ff */
[----:B------:R-:W-:Y:S04]  /*1d30*/  LDSM.16.M88.4 R84, [R100+0x1800] ;  /* 0x001800006454783b */ /* 0x000fe80000000200 */
[----:B------:R-:W0:Y:S01]  /*1d40*/  LDGDEPBAR ;  /* 0x00000000000079af */ /* 0x000e220000000000 */
[----:B------:R-:W-:Y:S08]  /*1d50*/  HMMA.16816.F32 R36, R12, R44, R36 ;  /* 0x0000002c0c24723c */ /* 0x000ff00000001824 */
[----:B------:R-:W-:Y:S08]  /*1d60*/  HMMA.16816.F32 R40, R20, R42, RZ ;  /* 0x0000002a1428723c */ /* 0x000ff000000018ff */
[----:B------:R-:W-:Y:S01]  /*1d70*/  HMMA.16816.F32 R68, R12, R46, R68 ;  /* 0x0000002e0c44723c */ /* 0x000fe20000001844 */
[----:B------:R-:W2:Y:S07]  /*1d80*/  LDSM.16.M88.4 R44, [R163+0x800] ;  /* 0x00080000a32c783b */ /* 0x000eae0000000200 */
[----:B-1----:R-:W-:Y:S08]  /*1d90*/  HMMA.16816.F32 R36, R8, R72, R36 ;  /* 0x000000480824723c */ /* 0x002ff00000001824 */
[C---:B----4-:R-:W-:Y:S08]  /*1da0*/  HMMA.16816.F32 R60, R12.reuse, R64, R60 ;  /* 0x000000400c3c723c */ /* 0x050ff0000000183c */
[----:B------:R-:W-:Y:S01]  /*1db0*/  HMMA.16816.F32 R40, R12, R66, R40 ;  /* 0x000000420c28723c */ /* 0x000fe20000001828 */
[----:B------:R-:W-:Y:S07]  /*1dc0*/  LDSM.16.M88.4 R64, [R163+0x1000] ;  /* 0x00100000a340783b */ /* 0x000fee0000000200 */
[----:B-----5:R-:W-:Y:S08]  /*1dd0*/  HMMA.16816.F32 R36, R16, R48, R36 ;  /* 0x000000301024723c */ /* 0x020ff00000001824 */
[----:B------:R-:W-:Y:S01]  /*1de0*/  HMMA.16816.F32 R68, R8, R74, R68 ;  /* 0x0000004a0844723c */ /* 0x000fe20000001844 */
[----:B------:R-:W1:Y:S07]  /*1df0*/  LDSM.16.M88.4 R72, [R100+0x800] ;  /* 0x000800006448783b */ /* 0x000e6e0000000200 */
[----:B------:R-:W-:Y:S08]  /*1e00*/  HMMA.16816.F32 R28, R20, R32, RZ ;  /* 0x00000020141c723c */ /* 0x000ff000000018ff */
[----:B--2---:R-:W-:Y:S01]  /*1e10*/  HMMA.16816.F32 R60, R8, R44, R60 ;  /* 0x0000002c083c723c */ /* 0x004fe2000000183c */
[----:B------:R-:W-:-:S02]  /*1e20*/  FMUL.FTZ R38, R38, c[0x0][0x2ec] ;  /* 0x0000bb0026267a20 */ /* 0x000fc40000410000 */
[----:B------:R-:W-:Y:S02]  /*1e30*/  FMUL.FTZ R0, R36, c[0x0][0x2ec] ;  /* 0x0000bb0024007a20 */ /* 0x000fe40000410000 */
[----:B------:R-:W-:Y:S01]  /*1e40*/  FMUL.FTZ R2, R37, c[0x0][0x2ec] ;  /* 0x0000bb0025027a20 */ /* 0x000fe20000410000 */
[----:B------:R2:W-:Y:S01]  /*1e50*/  MUFU.TANH R95, R38 ;  /* 0x00000026005f7308 */ /* 0x0005e20000002400 */
[----:B------:R-:W-:Y:S01]  /*1e60*/  FMUL.FTZ R94, R39, c[0x0][0x2ec] ;  /* 0x0000bb00275e7a20 */ /* 0x000fe20000410000 */
[----:B------:R-:W-:Y:S06]  /*1e70*/  HMMA.16816.F32 R40, R8, R46, R40 ;  /* 0x0000002e0828723c */ /* 0x000fec0000001828 */
[----:B------:R-:W3:Y:S02]  /*1e80*/  MUFU.TANH R0, R0 ;  /* 0x0000000000007308 */ /* 0x000ee40000002400 */
[C---:B------:R-:W-:Y:S01]  /*1e90*/  HMMA.16816.F32 R32, R20.reuse, R34, RZ ;  /* 0x000000221420723c */ /* 0x040fe200000018ff */
[----:B--2---:R-:W2:Y:S05]  /*1ea0*/  LDSM.16.M88.4 R36, [R163+0x1800] ;  /* 0x00180000a324783b */ /* 0x004eaa0000000200 */
[----:B------:R-:W4:Y:S02]  /*1eb0*/  MUFU.TANH R2, R2 ;  /* 0x0000000200027308 */ /* 0x000f240000002400 */
[C---:B------:R-:W-:Y:S06]  /*1ec0*/  HMMA.16816.F32 R76, R20.reuse, R80, RZ ;  /* 0x00000050144c723c */ /* 0x040fec00000018ff */
[----:B------:R-:W5:Y:S02]  /*1ed0*/  MUFU.TANH R94, R94 ;  /* 0x0000005e005e7308 */ /* 0x000f640000002400 */
[----:B------:R-:W-:Y:S01]  /*1ee0*/  HMMA.16816.F32 R44, R20, R82, RZ ;  /* 0x00000052142c723c */ /* 0x000fe200000018ff */
[----:B------:R-:W-:Y:S07]  /*1ef0*/  LDSM.16.M88.4 R80, [R163+0x2000] ;  /* 0x00200000a350783b */ /* 0x000fee0000000200 */
[C---:B------:R-:W-:Y:S08]  /*1f00*/  HMMA.16816.F32 R28, R12.reuse, R56, R28 ;  /* 0x000000380c1c723c */ /* 0x040ff0000000181c */
[C---:B------:R-:W-:Y:S01]  /*1f10*/  HMMA.16816.F32 R32, R12.reuse, R58, R32 ;  /* 0x0000003a0c20723c */ /* 0x040fe20000001820 */
[----:B------:R-:W2:Y:S07]  /*1f20*/  LDSM.16.M88.4 R56, [R103+0x4000] ;  /* 0x004000006738783b */ /* 0x000eae0000000200 */
[C---:B------:R-:W-:Y:S08]  /*1f30*/  HMMA.16816.F32 R76, R12.reuse, R52, R76 ;  /* 0x000000340c4c723c */ /* 0x040ff0000000184c */
[----:B------:R-:W-:Y:S01]  /*1f40*/  HMMA.16816.F32 R44, R12, R54, R44 ;  /* 0x000000360c2c723c */ /* 0x000fe2000000182c */
[----:B------:R-:W3:Y:S07]  /*1f50*/  LDSM.16.M88.4 R52, [R100+0x1000] ;  /* 0x001000006434783b */ /* 0x000eee0000000200 */
[----:B-1----:R-:W-:Y:S08]  /*1f60*/  HMMA.16816.F32 R40, R16, R74, R40 ;  /* 0x0000004a1028723c */ /* 0x002ff00000001828 */
[C---:B------:R-:W-:Y:S08]  /*1f70*/  HMMA.16816.F32 R28, R8.reuse, R64, R28 ;  /* 0x00000040081c723c */ /* 0x040ff0000000181c */
[C---:B------:R-:W-:Y:S01]  /*1f80*/  HMMA.16816.F32 R32, R8.reuse, R66, R32 ;  /* 0x000000420820723c */ /* 0x040fe20000001820 */
[----:B------:R-:W1:Y:S07]  /*1f90*/  LDSM.16.M88.4 R64, [R103+0x4800] ;  /* 0x004800006740783b */ /* 0x000e6e0000000200 */
[----:B------:R-:W-:Y:S01]  /*1fa0*/  FMUL.FTZ R40, R40, c[0x0][0x2ec] ;  /* 0x0000bb0028287a20 */ /* 0x000fe20000410000 */
[----:B--2---:R-:W-:Y:S01]  /*1fb0*/  HMMA.16816.F32 R76, R8, R36, R76 ;  /* 0x00000024084c723c */ /* 0x004fe2000000184c */
[----:B------:R-:W-:-:S02]  /*1fc0*/  FMUL.FTZ R104, R41, c[0x0][0x2ec] ;  /* 0x0000bb0029687a20 */ /* 0x000fc40000410000 */
[----:B------:R2:W-:Y:S01]  /*1fd0*/  MUFU.TANH R105, R40 ;  /* 0x0000002800697308 */ /* 0x0005e20000002400 */
[----:B------:R-:W-:Y:S02]  /*1fe0*/  FMUL.FTZ R107, R42, c[0x0][0x2ec] ;  /* 0x0000bb002a6b7a20 */ /* 0x000fe40000410000 */
[----:B------:R-:W-:Y:S02]  /*1ff0*/  FMUL.FTZ R106, R43, c[0x0][0x2ec] ;  /* 0x0000bb002b6a7a20 */ /* 0x000fe40000410000 */
[----:B------:R-:W-:Y:S01]  /*2000*/  HMMA.16816.F32 R44, R8, R38, R44 ;  /* 0x00000026082c723c */ /* 0x000fe2000000182c */
[----:B------:R-:W1:Y:S02]  /*2010*/  LDSM.16.M88.4 R36, [R103+0x5000] ;  /* 0x005000006724783b */ /* 0x000e640000000200 */
[----:B------:R-:W-:Y:S05]  /*2020*/  MUFU.TANH R104, R104 ;  /* 0x0000006800687308 */ /* 0x000fea0000002400 */
[C---:B------:R-:W-:Y:S01]  /*2030*/  HMMA.16816.F32 R68, R16.reuse, R50, R68 ;  /* 0x000000321044723c */ /* 0x040fe20000001844 */
[----:B--2---:R2:W-:Y:S02]  /*2040*/  LDSM.16.M88.4 R40, [R103+0x5800] ;  /* 0x005800006728783b */ /* 0x0045e40000000200 */
[----:B------:R-:W-:Y:S05]  /*2050*/  MUFU.TANH R107, R107 ;  /* 0x0000006b006b7308 */ /* 0x000fea0000002400 */
[----:B------:R-:W-:Y:S01]  /*2060*/  HMMA.16816.F32 R60, R16, R72, R60 ;  /* 0x00000048103c723c */ /* 0x000fe2000000183c */
[----:B------:R-:W1:Y:S02]  /*2070*/  LDSM.16.M88.4 R72, [R165+0x2800] ;  /* 0x00280000a548783b */ /* 0x000e640000000200 */
[----:B------:R-:W-:Y:S05]  /*2080*/  MUFU.TANH R106, R106 ;  /* 0x0000006a006a7308 */ /* 0x000fea0000002400 */
[----:B------:R-:W-:Y:S08]  /*2090*/  HMMA.16816.F32 R48, R20, R56, RZ ;  /* 0x000000381430723c */ /* 0x000ff000000018ff */
[----:B---3--:R-:W-:Y:S01]  /*20a0*/  HMMA.16816.F32 R28, R16, R52, R28 ;  /* 0x00000034101c723c */ /* 0x008fe2000000181c */
[----:B------:R-:W-:-:S02]  /*20b0*/  FMUL.FTZ R68, R68, c[0x0][0x2ec] ;  /* 0x0000bb0044447a20 */ /* 0x000fc40000410000 */
[----:B------:R-:W-:Y:S02]  /*20c0*/  FMUL.FTZ R69, R69, c[0x0][0x2ec] ;  /* 0x0000bb0045457a20 */ /* 0x000fe40000410000 */
[----:B------:R-:W-:Y:S01]  /*20d0*/  FMUL.FTZ R70, R70, c[0x0][0x2ec] ;  /* 0x0000bb0046467a20 */ /* 0x000fe20000410000 */
[----:B------:R-:W3:Y:S01]  /*20e0*/  MUFU.TANH R96, R68 ;  /* 0x0000004400607308 */ /* 0x000ee20000002400 */
[----:B------:R-:W-:Y:S01]  /*20f0*/  FMUL.FTZ R71, R71, c[0x0][0x2ec] ;  /* 0x0000bb0047477a20 */ /* 0x000fe20000410000 */
[----:B------:R-:W-:Y:S01]  /*2100*/  HMMA.16816.F32 R32, R16, R54, R32 ;  /* 0x000000361020723c */ /* 0x000fe20000001820 */
[----:B------:R-:W-:Y:S01]  /*2110*/  FMUL.FTZ R60, R60, c[0x0][0x2ec] ;  /* 0x0000bb003c3c7a20 */ /* 0x000fe20000410000 */
[----:B------:R-:W1:Y:S01]  /*2120*/  LDSM.16.M88.4 R52, [R100+0x2000] ;  /* 0x002000006434783b */ /* 0x000e620000000200 */
[----:B------:R-:W-:Y:S02]  /*2130*/  FMUL.FTZ R61, R61, c[0x0][0x2ec] ;  /* 0x0000bb003d3d7a20 */ /* 0x000fe40000410000 */
[----:B------:R-:W-:Y:S01]  /*2140*/  FMUL.FTZ R62, R62, c[0x0][0x2ec] ;  /* 0x0000bb003e3e7a20 */ /* 0x000fe20000410000 */
[----:B------:R-:W-:Y:S01]  /*2150*/  MUFU.TANH R97, R69 ;  /* 0x0000004500617308 */ /* 0x000fe20000002400 */
[----:B------:R-:W-:Y:S01]  /*2160*/  FMUL.FTZ R63, R63, c[0x0][0x2ec] ;  /* 0x0000bb003f3f7a20 */ /* 0x000fe20000410000 */
[----:B------:R-:W-:Y:S06]  /*2170*/  HMMA.16816.F32 R48, R12, R88, R48 ;  /* 0x000000580c30723c */ /* 0x000fec0000001830 */
[----:B------:R-:W1:Y:S02]  /*2180*/  MUFU.TANH R99, R70 ;  /* 0x0000004600637308 */ /* 0x000e640000002400 */
[----:B------:R-:W-:Y:S01]  /*2190*/  FMUL.FTZ R28, R28, c[0x0][0x2ec] ;  /* 0x0000bb001c1c7a20 */ /* 0x000fe20000410000 */
[----:B------:R-:W-:Y:S01]  /*21a0*/  HMMA.16816.F32 R56, R20, R58, RZ ;  /* 0x0000003a1438723c */ /* 0x000fe200000018ff */
[----:B------:R-:W-:-:S02]  /*21b0*/  FMUL.FTZ R29, R29, c[0x0][0x2ec] ;  /* 0x0000bb001d1d7a20 */ /* 0x000fc40000410000 */
[----:B------:R-:W-:Y:S02]  /*21c0*/  FMUL.FTZ R30, R30, c[0x0][0x2ec] ;  /* 0x0000bb001e1e7a20 */ /* 0x000fe40000410000 */
[----:B------:R1:W1:Y:S01]  /*21d0*/  MUFU.TANH R98, R71 ;  /* 0x0000004700627308 */ /* 0x0002620000002400 */
[----:B--2---:R-:W-:Y:S02]  /*21e0*/  FMUL.FTZ R103, R31, c[0x0][0x2ec] ;  /* 0x0000bb001f677a20 */ /* 0x004fe40000410000 */
[----:B------:R-:W-:Y:S01]  /*21f0*/  HMMA.16816.F32 R76, R16, R84, R76 ;  /* 0x00000054104c723c */ /* 0x000fe2000000184c */
[----:B------:R-:W-:Y:S02]  /*2200*/  FMUL.FTZ R32, R32, c[0x0][0x2ec] ;  /* 0x0000bb0020207a20 */ /* 0x000fe40000410000 */
[----:B------:R-:W-:Y:S02]  /*2210*/  FMUL.FTZ R33, R33, c[0x0][0x2ec] ;  /* 0x0000bb0021217a20 */ /* 0x000fe40000410000 */
[----:B------:R-:W2:Y:S01]  /*2220*/  MUFU.TANH R101, R60 ;  /* 0x0000003c00657308 */ /* 0x000ea20000002400 */
[----:B------:R-:W-:-:S02]  /*2230*/  FMUL.FTZ R34, R34, c[0x0][0x2ec] ;  /* 0x0000bb0022227a20 */ /* 0x000fc40000410000 */
[----:B------:R-:W-:Y:S01]  /*2240*/  FMUL.FTZ R111, R35, c[0x0][0x2ec] ;  /* 0x0000bb00236f7a20 */ /* 0x000fe20000410000 */
[----:B------:R-:W-:Y:S04]  /*2250*/  HMMA.16816.F32 R48, R8, R80, R48 ;  /* 0x000000500830723c */ /* 0x000fe80000001830 */
[----:B------:R-:W-:Y:S04]  /*2260*/  MUFU.TANH R102, R61 ;  /* 0x0000003d00667308 */ /* 0x000fe80000002400 */
[C---:B-1----:R-:W-:Y:S04]  /*2270*/  HMMA.16816.F32 R68, R20.reuse, R64, RZ ;  /* 0x000000401444723c */ /* 0x042fe800000018ff */
[----:B------:R-:W1:Y:S03]  /*2280*/  MUFU.TANH R88, R62 ;  /* 0x0000003e00587308 */ /* 0x000e660000002400 */
[----:B------:R-:W-:Y:S01]  /*2290*/  FMUL.FTZ R76, R76, c[0x0][0x2ec] ;  /* 0x0000bb004c4c7a20 */ /* 0x000fe20000410000 */
[----:B------:R-:W-:Y:S01]  /*22a0*/  HMMA.16816.F32 R64, R20, R66, RZ ;  /* 0x000000421440723c */ /* 0x000fe200000018ff */
[----:B------:R-:W-:-:S02]  /*22b0*/  FMUL.FTZ R77, R77, c[0x0][0x2ec] ;  /* 0x0000bb004d4d7a20 */ /* 0x000fc40000410000 */
[----:B------:R-:W-:Y:S01]  /*22c0*/  FMUL.FTZ R78, R78, c[0x0][0x2ec] ;  /* 0x0000bb004e4e7a20 */ /* 0x000fe20000410000 */
[----:B------:R1:W1:Y:S04]  /*22d0*/  MUFU.TANH R89, R63 ;  /* 0x0000003f00597308 */ /* 0x0002680000002400 */
[----:B------:R-:W-:Y:S04]  /*22e0*/  HMMA.16816.F32 R56, R12, R90, R56 ;  /* 0x0000005a0c38723c */ /* 0x000fe80000001838 */
[----:B------:R-:W-:Y:S04]  /*22f0*/  MUFU.TANH R108, R28 ;  /* 0x0000001c006c7308 */ /* 0x000fe80000002400 */
[----:B------:R-:W-:Y:S04]  /*2300*/  HMMA.16816.F32 R44, R16, R86, R44 ;  /* 0x00000056102c723c */ /* 0x000fe8000000182c */
[----:B------:R-:W2:Y:S04]  /*2310*/  MUFU.TANH R84, R29 ;  /* 0x0000001d00547308 */ /* 0x000ea80000002400 */
[C---:B-1----:R-:W-:Y:S04]  /*2320*/  HMMA.16816.F32 R60, R20.reuse, R36, RZ ;  /* 0x00000024143c723c */ /* 0x042fe800000018ff */
[----:B------:R1:W-:Y:S04]  /*2330*/  MUFU.TANH R110, R30 ;  /* 0x0000001e006e7308 */ /* 0x0003e80000002400 */
[----:B------:R-:W-:Y:S04]  /*2340*/  HMMA.16816.F32 R36, R20, R38, RZ ;  /* 0x000000261424723c */ /* 0x000fe800000018ff */
[----:B------:R-:W-:Y:S04]  /*2350*/  MUFU.TANH R109, R32 ;  /* 0x00000020006d7308 */ /* 0x000fe80000002400 */
[----:B------:R-:W-:Y:S01]  /*2360*/  HMMA.16816.F32 R68, R12, R72, R68 ;  /* 0x000000480c44723c */ /* 0x000fe20000001844 */
[----:B------:R-:W-:-:S02]  /*2370*/  FMUL.FTZ R44, R44, c[0x0][0x2ec] ;  /* 0x0000bb002c2c7a20 */ /* 0x000fc40000410000 */
[----:B------:R-:W-:Y:S01]  /*2380*/  FMUL.FTZ R86, R46, c[0x0][0x2ec] ;  /* 0x0000bb002e567a20 */ /* 0x000fe20000410000 */
[----:B------:R-:W-:Y:S01]  /*2390*/  MUFU.TANH R85, R33 ;  /* 0x0000002100557308 */ /* 0x000fe20000002400 */
[----:B------:R-:W-:Y:S02]  /*23a0*/  FMUL.FTZ R87, R47, c[0x0][0x2ec] ;  /* 0x0000bb002f577a20 */ /* 0x000fe40000410000 */
[----:B------:R-:W-:Y:S01]  /*23b0*/  FMUL.FTZ R72, R79, c[0x0][0x2ec] ;  /* 0x0000bb004f487a20 */ /* 0x000fe20000410000 */
[----:B-1----:R-:W-:Y:S01]  /*23c0*/  HMMA.16816.F32 R28, R20, R40, RZ ;  /* 0x00000028141c723c */ /* 0x002fe200000018ff */
[----:B------:R-:W-:-:S03]  /*23d0*/  FMUL.FTZ R79, R45, c[0x0][0x2ec] ;  /* 0x0000bb002d4f7a20 */ /* 0x000fc60000410000 */
[----:B------:R1:W-:Y:S04]  /*23e0*/  MUFU.TANH R112, R34 ;  /* 0x0000002200707308 */ /* 0x0003e80000002400 */
[----:B------:R-:W-:Y:S01]  /*23f0*/  HMMA.16816.F32 R20, R20, R42, RZ ;  /* 0x0000002a1414723c */ /* 0x000fe200000018ff */
[----:B------:R-:W2:Y:S03]  /*2400*/  LDSM.16.M88.4 R40, [R165+0x3000] ;  /* 0x00300000a528783b */ /* 0x000ea60000000200 */
[----:B------:R-:W2:Y:S04]  /*2410*/  MUFU.TANH R103, R103 ;  /* 0x0000006700677308 */ /* 0x000ea80000002400 */
[----:B------:R-:W-:Y:S01]  /*2420*/  HMMA.16816.F32 R48, R16, R52, R48 ;  /* 0x000000341030723c */ /* 0x000fe20000001830 */
[----:B-1----:R-:W1:Y:S03]  /*2430*/  LDSM.16.M88.4 R32, [R163+0x2800] ;  /* 0x00280000a320783b */ /* 0x002e660000000200 */
[----:B------:R-:W1:Y:S04]  /*2440*/  MUFU.TANH R111, R111 ;  /* 0x0000006f006f7308 */ /* 0x000e680000002400 */
[----:B------:R-:W-:Y:S01]  /*2450*/  HMMA.16816.F32 R80, R8, R82, R56 ;  /* 0x000000520850723c */ /* 0x000fe20000001838 */
[----:B------:R-:W3:Y:S03]  /*2460*/  LDSM.16.M88.4 R56, [R165+0x3800] ;  /* 0x00380000a538783b */ /* 0x000ee60000000200 */
[----:B------:R-:W1:Y:S04]  /*2470*/  MUFU.TANH R76, R76 ;  /* 0x0000004c004c7308 */ /* 0x000e680000002400 */
[----:B------:R-:W-:Y:S04]  /*2480*/  HMMA.16816.F32 R64, R12, R74, R64 ;  /* 0x0000004a0c40723c */ /* 0x000fe80000001840 */
[----:B------:R2:W-:Y:S04]  /*2490*/  MUFU.TANH R74, R44 ;  /* 0x0000002c004a7308 */ /* 0x0005e80000002400 */
[----:B------:R-:W-:-:S02]  /*24a0*/  FMUL.FTZ R48, R48, c[0x0][0x2ec] ;  /* 0x0000bb0030307a20 */ /* 0x000fc40000410000 */
[----:B------:R-:W-:Y:S02]  /*24b0*/  FMUL.FTZ R120, R49, c[0x0][0x2ec] ;  /* 0x0000bb0031787a20 */ /* 0x000fe40000410000 */
[----:B------:R-:W-:Y:S01]  /*24c0*/  FMUL.FTZ R123, R51, c[0x0][0x2ec] ;  /* 0x0000bb00337b7a20 */ /* 0x000fe20000410000 */
[----:B------:R1:W-:Y:S01]  /*24d0*/  MUFU.TANH R90, R48 ;  /* 0x00000030005a7308 */ /* 0x0003e20000002400 */
[----:B------:R-:W-:Y:S02]  /*24e0*/  FMUL.FTZ R50, R50, c[0x0][0x2ec] ;  /* 0x0000bb0032327a20 */ /* 0x000fe40000410000 */
[----:B------:R-:W-:Y:S01]  /*24f0*/  HMMA.16816.F32 R80, R16, R54, R80 ;  /* 0x000000361050723c */ /* 0x000fe20000001850 */
[----:B------:R-:W-:Y:S04]  /*2500*/  LDSM.16.M88.4 R52, [R163+0x3000] ;  /* 0x00300000a334783b */ /* 0x000fe80000000200 */
[----:B--2---:R-:W2:Y:S01]  /*2510*/  LDSM.16.M88.4 R44, [R100+0x2800] ;  /* 0x00280000642c783b */ /* 0x004ea20000000200 */
[----:B------:R-:W-:Y:S02]  /*2520*/  MUFU.TANH R77, R77 ;  /* 0x0000004d004d7308 */ /* 0x000fe40000002400 */
[----:B------:R-:W-:Y:S01]  /*2530*/  HMMA.16816.F32 R60, R12, R40, R60 ;  /* 0x000000280c3c723c */ /* 0x000fe2000000183c */
[----:B-1----:R-:W-:-:S05]  /*2540*/  IMAD.SHL.U32 R48, R24, 0x80, RZ ;  /* 0x0000008018307824 */ /* 0x002fca00078e00ff */
[----:B------:R-:W1:Y:S01]  /*2550*/  MUFU.TANH R78, R78 ;  /* 0x0000004e004e7308 */ /* 0x000e620000002400 */
[----:B------:R-:W-:Y:S01]  /*2560*/  LOP3.LUT R40, R27, 0xffffffe0, RZ, 0xc0, !PT ;  /* 0xffffffe01b287812 */ /* 0x000fe200078ec0ff */
[----:B------:R-:W-:Y:S01]  /*2570*/  HMMA.16816.F32 R68, R8, R32, R68 ;  /* 0x000000200844723c */ /* 0x000fe20000001844 */
[----:B------:R-:W-:-:S03]  /*2580*/  IMAD R27, R92, 0x10, R93 ;  /* 0x000000105c1b7824 */ /* 0x000fc600078e025d */
[C---:B------:R-:W-:Y:S02]  /*2590*/  IMAD.IADD R40, R25.reuse, 0x1, -R40 ;  /* 0x0000000119287824 */ /* 0x040fe400078e0a28 */
[----:B------:R-:W-:Y:S01]  /*25a0*/  IMAD.SHL.U32 R25, R25, 0x2, RZ ;  /* 0x0000000219197824 */ /* 0x000fe200078e00ff */
[----:B------:R-:W1:Y:S01]  /*25b0*/  MUFU.TANH R72, R72 ;  /* 0x0000004800487308 */ /* 0x000e620000002400 */
[----:B------:R-:W-:Y:S01]  /*25c0*/  HMMA.16816.F32 R64, R8, R34, R64 ;  /* 0x000000220840723c */ /* 0x000fe20000001840 */
[----:B------:R-:W-:Y:S01]  /*25d0*/  SHF.R.S32.HI R33, RZ, 0x1f, R40 ;  /* 0x0000001fff217819 */ /* 0x000fe20000011428 */
[----:B------:R-:W-:Y:S01]  /*25e0*/  FMUL.FTZ R82, R82, c[0x0][0x2ec] ;  /* 0x0000bb0052527a20 */ /* 0x000fe20000410000 */
[----:B------:R-:W-:Y:S01]  /*25f0*/  LOP3.LUT R51, R48, 0x6, R25, 0xf8, !PT ;  /* 0x0000000630337812 */ /* 0x000fe200078ef819 */
[----:B------:R-:W-:Y:S01]  /*2600*/  FMUL.FTZ R80, R80, c[0x0][0x2ec] ;  /* 0x0000bb0050507a20 */ /* 0x000fe20000410000 */
[----:B------:R-:W-:Y:S01]  /*2610*/  LEA.HI R174, R33, R40, RZ, 0x2 ;  /* 0x0000002821ae7211 */ /* 0x000fe200078f10ff */
[----:B------:R-:W-:Y:S01]  /*2620*/  FMUL.FTZ R83, R83, c[0x0][0x2ec] ;  /* 0x0000bb0053537a20 */ /* 0x000fe20000410000 */
[C---:B------:R-:W-:Y:S01]  /*2630*/  IADD3 R32, R51.reuse, -0x7f, RZ ;  /* 0xffffff8133207810 */ /* 0x040fe20007ffe0ff */
[----:B------:R-:W-:Y:S01]  /*2640*/  HMMA.16816.F32 R36, R12, R42, R36 ;  /* 0x0000002a0c24723c */ /* 0x000fe20000001824 */
[----:B------:R-:W-:Y:S01]  /*2650*/  SHF.R.S32.HI R174, RZ, 0x2, R174 ;  /* 0x00000002ffae7819 */ /* 0x000fe200000114ae */
[----:B------:R1:W-:Y:S01]  /*2660*/  MUFU.TANH R119, R82 ;  /* 0x0000005200777308 */ /* 0x0003e20000002400 */
[----:B------:R-:W-:-:S02]  /*2670*/  IADD3 R40, R51, -0x70, RZ ;  /* 0xffffff9033287810 */ /* 0x000fc40007ffe0ff */
[----:B------:R-:W-:-:S03]  /*2680*/  IADD3 R27, R27, 0x1, R174 ;  /* 0x000000011b1b7810 */ /* 0x000fc60007ffe0ae */
[----:B---3--:R-:W-:Y:S01]  /*2690*/  HMMA.16816.F32 R28, R12, R56, R28 ;  /* 0x000000380c1c723c */ /* 0x008fe2000000181c */
[----:B------:R-:W-:Y:S01]  /*26a0*/  IADD3 R27, R26, -c[0x0][0x214], R27 ;  /* 0x800085001a1b7a10 */ /* 0x000fe20007ffe01b */
[----:B------:R3:W-:Y:S03]  /*26b0*/  MUFU.TANH R116, R80 ;  /* 0x0000005000747308 */ /* 0x0007e60000002400 */
[----:B------:R-:W-:-:S03]  /*26c0*/  IADD3 R49, R27, c[0x0][0x2e8], RZ ;  /* 0x0000ba001b317a10 */ /* 0x000fc60007ffe0ff */
[----:B--2---:R-:W-:Y:S01]  /*26d0*/  HMMA.16816.F32 R68, R16, R44, R68 ;  /* 0x0000002c1044723c */ /* 0x004fe20000001844 */
[C---:B------:R-:W-:Y:S01]  /*26e0*/  IADD3 R27, R49.reuse, 0x8, RZ ;  /* 0x00000008311b7810 */ /* 0x040fe20007ffe0ff */
[----:B------:R-:W-:Y:S01]  /*26f0*/  MUFU.TANH R79, R79 ;  /* 0x0000004f004f7308 */ /* 0x000fe20000002400 */
[-C--:B------:R-:W-:Y:S02]  /*2700*/  IMNMX R49, R49, R26.reuse, PT ;  /* 0x0000001a31317217 */ /* 0x080fe40003800200 */
[----:B------:R-:W-:Y:S02]  /*2710*/  IMNMX R27, R27, R26, PT ;  /* 0x0000001a1b1b7217 */ /* 0x000fe40003800200 */
[----:B------:R-:W-:Y:S01]  /*2720*/  IADD3 R26, R51, -0x80, RZ ;  /* 0xffffff80331a7810 */ /* 0x000fe20007ffe0ff */
[----:B------:R-:W-:Y:S01]  /*2730*/  HMMA.16816.F32 R60, R8, R52, R60 ;  /* 0x00000034083c723c */ /* 0x000fe2000000183c */
[C---:B------:R-:W-:Y:S01]  /*2740*/  ISETP.GE.AND P0, PT, R32.reuse, R49, PT ;  /* 0x000000312000720c */ /* 0x040fe20003f06270 */
[----:B------:R-:W-:Y:S01]  /*2750*/  FMUL.FTZ R45, R81, c[0x0][0x2ec] ;  /* 0x0000bb00512d7a20 */ /* 0x000fe20000410000 */
[----:B------:R-:W-:Y:S01]  /*2760*/  ISETP.GE.AND P5, PT, R32, R27, PT ;  /* 0x0000001b2000720c */ /* 0x000fe20003fa6270 */
[----:B------:R-:W2:Y:S01]  /*2770*/  MUFU.TANH R86, R86 ;  /* 0x0000005600567308 */ /* 0x000ea20000002400 */
[----:B------:R-:W-:-:S02]  /*2780*/  ISETP.GE.AND P1, PT, R26, R49, PT ;  /* 0x000000311a00720c */ /* 0x000fc40003f26270 */
[----:B------:R-:W-:Y:S01]  /*2790*/  ISETP.GE.AND P2, PT, R26, R27, PT ;  /* 0x0000001b1a00720c */ /* 0x000fe20003f46270 */
[----:B------:R-:W-:Y:S01]  /*27a0*/  HMMA.16816.F32 R20, R12, R58, R20 ;  /* 0x0000003a0c14723c */ /* 0x000fe20000001814 */
[----:B------:R-:W-:Y:S02]  /*27b0*/  IADD3 R32, R51, -0x77, RZ ;  /* 0xffffff8933207810 */ /* 0x000fe40007ffe0ff */
[----:B------:R-:W-:Y:S01]  /*27c0*/  FSEL R0, R0, -INF , !P1 ;  /* 0xff80000000007808 */ /* 0x000fe20004800000 */
[----:B------:R-:W1:Y:S01]  /*27d0*/  MUFU.TANH R87, R87 ;  /* 0x0000005700577308 */ /* 0x000e620000002400 */
[----:B------:R-:W-:Y:S02]  /*27e0*/  FSEL R95, R95, -INF , !P2 ;  /* 0xff8000005f5f7808 */ /* 0x000fe40005000000 */
[C---:B------:R-:W-:Y:S01]  /*27f0*/  ISETP.GE.AND P1, PT, R32.reuse, R49, PT ;  /* 0x000000312000720c */ /* 0x040fe20003f26270 */
[----:B------:R-:W-:Y:S01]  /*2800*/  FMUL.FTZ R124, R69, c[0x0][0x2ec] ;  /* 0x0000bb00457c7a20 */ /* 0x000fe20000410000 */
[----:B------:R-:W-:Y:S01]  /*2810*/  ISETP.GE.AND P2, PT, R32, R27, PT ;  /* 0x0000001b2000720c */ /* 0x000fe20003f46270 */
[----:B------:R-:W-:Y:S01]  /*2820*/  FMUL.FTZ R126, R68, c[0x0][0x2ec] ;  /* 0x0000bb00447e7a20 */ /* 0x000fe20000410000 */
[----:B------:R-:W2:Y:S01]  /*2830*/  LDSM.16.M88.4 R32, [R100+0x3000] ;  /* 0x003000006420783b */ /* 0x000ea20000000200 */
[----:B------:R-:W-:Y:S01]  /*2840*/  IADD3 R26, R51, -0x78, RZ ;  /* 0xffffff88331a7810 */ /* 0x000fe20007ffe0ff */
[----:B------:R-:W-:Y:S01]  /*2850*/  FMUL.FTZ R117, R70, c[0x0][0x2ec] ;  /* 0x0000bb0046757a20 */ /* 0x000fe20000410000 */
[----:B----4-:R-:W-:Y:S01]  /*2860*/  FSEL R44, R2, -INF , !P0 ;  /* 0xff800000022c7808 */ /* 0x010fe20004000000 */
[----:B------:R-:W-:Y:S01]  /*2870*/  HMMA.16816.F32 R36, R8, R54, R36 ;  /* 0x000000360824723c */ /* 0x000fe20000001824 */
[C---:B------:R-:W-:Y:S01]  /*2880*/  ISETP.GE.AND P4, PT, R26.reuse, R49, PT ;  /* 0x000000311a00720c */ /* 0x040fe20003f86270 */
[----:B------:R4:W1:Y:S01]  /*2890*/  MUFU.TANH R115, R50 ;  /* 0x0000003200737308 */ /* 0x0008620000002400 */
[----:B------:R-:W-:Y:S01]  /*28a0*/  ISETP.GE.AND P3, PT, R26, R27, PT ;  /* 0x0000001b1a00720c */ /* 0x000fe20003f66270 */
[----:B------:R-:W-:Y:S01]  /*28b0*/  FMUL.FTZ R71, R71, c[0x0][0x2ec] ;  /* 0x0000bb0047477a20 */ /* 0x000fe20000410000 */
[----:B-----5:R-:W-:-:S02]  /*28c0*/  FSEL R94, R94, -INF , !P5 ;  /* 0xff8000005e5e7808 */ /* 0x020fc40006800000 */
[----:B------:R-:W-:Y:S01]  /*28d0*/  IADD3 R26, R51, -0x6f, RZ ;  /* 0xffffff91331a7810 */ /* 0x000fe20007ffe0ff */
[----:B------:R-:W-:Y:S01]  /*28e0*/  HMMA.16816.F32 R64, R16, R46, R64 ;  /* 0x0000002e1040723c */ /* 0x000fe20000001840 */
[C---:B------:R-:W-:Y:S01]  /*28f0*/  ISETP.GE.AND P0, PT, R40.reuse, R49, PT ;  /* 0x000000312800720c */ /* 0x040fe20003f06270 */
[----:B------:R-:W5:Y:S01]  /*2900*/  MUFU.TANH R120, R120 ;  /* 0x0000007800787308 */ /* 0x000f620000002400 */
[----:B------:R-:W-:Y:S02]  /*2910*/  ISETP.GE.AND P5, PT, R40, R27, PT ;  /* 0x0000001b2800720c */ /* 0x000fe40003fa6270 */
[----:B------:R-:W3:Y:S01]  /*2920*/  LDSM.16.M88.4 R40, [R163+0x3800] ;  /* 0x00380000a328783b */ /* 0x000ee20000000200 */
[----:B------:R-:W-:Y:S02]  /*2930*/  FSEL R96, R96, -INF , !P4 ;  /* 0xff80000060607808 */ /* 0x000fe40006000000 */
[----:B------:R-:W-:Y:S02]  /*2940*/  FSEL R99, R99, -INF , !P3 ;  /* 0xff80000063637808 */ /* 0x000fe40005800000 */
[C---:B------:R-:W-:Y:S01]  /*2950*/  ISETP.GE.AND P4, PT, R26.reuse, R49, PT ;  /* 0x000000311a00720c */ /* 0x040fe20003f86270 */
[----:B------:R-:W2:Y:S01]  /*2960*/  MUFU.TANH R123, R123 ;  /* 0x0000007b007b7308 */ /* 0x000ea20000002400 */
[----:B------:R-:W-:-:S02]  /*2970*/  ISETP.GE.AND P3, PT, R26, R27, PT ;  /* 0x0000001b1a00720c */ /* 0x000fc40003f66270 */
[----:B------:R-:W-:Y:S02]  /*2980*/  IADD3 R26, R51, -0x68, RZ ;  /* 0xffffff98331a7810 */ /* 0x000fe40007ffe0ff */
[----:B-1----:R-:W-:Y:S02]  /*2990*/  FSEL R82, R97, -INF , !P1 ;  /* 0xff80000061527808 */ /* 0x002fe40004800000 */
[----:B------:R-:W-:Y:S01]  /*29a0*/  FSEL R69, R98, -INF , !P2 ;  /* 0xff80000062457808 */ /* 0x000fe20005000000 */
[----:B------:R-:W1:Y:S01]  /*29b0*/  MUFU.TANH R126, R126 ;  /* 0x0000007e007e7308 */ /* 0x000e620000002400 */
[C---:B------:R-:W-:Y:S02]  /*29c0*/  ISETP.GE.AND P1, PT, R26.reuse, R49, PT ;  /* 0x000000311a00720c */ /* 0x040fe40003f26270 */
[----:B------:R-:W-:Y:S02]  /*29d0*/  ISETP.GE.AND P2, PT, R26, R27, PT ;  /* 0x0000001b1a00720c */ /* 0x000fe40003f46270 */
[----:B------:R-:W-:Y:S01]  /*29e0*/  IADD3 R2, R51, -0x67, RZ ;  /* 0xffffff9933027810 */ /* 0x000fe20007ffe0ff */
[----:B------:R-:W-:Y:S01]  /*29f0*/  FMUL.FTZ R67, R67, c[0x0][0x2ec] ;  /* 0x0000bb0043437a20 */ /* 0x000fe20000410000 */
[----:B------:R-:W-:Y:S01]  /*2a00*/  IADD3 R26, R51, -0x60, RZ ;  /* 0xffffffa0331a7810 */ /* 0x000fe20007ffe0ff */
[----:B------:R-:W1:Y:S01]  /*2a10*/  MUFU.TANH R117, R117 ;  /* 0x0000007500757308 */ /* 0x000e620000002400 */
[----:B------:R-:W-:Y:S01]  /*2a20*/  FSEL R68, R101, -INF , !P0 ;  /* 0xff80000065447808 */ /* 0x000fe20004000000 */
[C---:B--2---:R-:W-:Y:S01]  /*2a30*/  HMMA.16816.F32 R60, R16.reuse, R32, R60 ;  /* 0x00000020103c723c */ /* 0x044fe2000000183c */
[----:B------:R-:W-:Y:S01]  /*2a40*/  FSEL R75, R88, -INF , !P5 ;  /* 0xff800000584b7808 */ /* 0x000fe20006800000 */
[----:B------:R-:W-:Y:S01]  /*2a50*/  FMUL.FTZ R64, R64, c[0x0][0x2ec] ;  /* 0x0000bb0040407a20 */ /* 0x000fe20000410000 */
[----:B------:R-:W-:Y:S01]  /*2a60*/  FSEL R70, R102, -INF , !P4 ;  /* 0xff80000066467808 */ /* 0x000fe20006000000 */
[----:B------:R-:W-:Y:S01]  /*2a70*/  FMUL.FTZ R65, R65, c[0x0][0x2ec] ;  /* 0x0000bb0041417a20 */ /* 0x000fe20000410000 */
[----:B------:R-:W-:Y:S01]  /*2a80*/  FSEL R81, R89, -INF , !P3 ;  /* 0xff80000059517808 */ /* 0x000fe20005800000 */
[----:B------:R-:W2:Y:S01]  /*2a90*/  MUFU.TANH R45, R45 ;  /* 0x0000002d002d7308 */ /* 0x000ea20000002400 */
[C---:B------:R-:W-:Y:S01]  /*2aa0*/  ISETP.GE.AND P0, PT, R2.reuse, R49, PT ;  /* 0x000000310200720c */ /* 0x040fe20003f06270 */
[----:B------:R-:W-:Y:S01]  /*2ab0*/  HMMA.16816.F32 R36, R16, R34, R36 ;  /* 0x000000221024723c */ /* 0x000fe20000001824 */
[----:B------:R-:W-:-:S02]  /*2ac0*/  ISETP.GE.AND P5, PT, R2, R27, PT ;  /* 0x0000001b0200720c */ /* 0x000fc40003fa6270 */
[C---:B------:R-:W-:Y:S02]  /*2ad0*/  ISETP.GE.AND P4, PT, R26.reuse, R49, PT ;  /* 0x000000311a00720c */ /* 0x040fe40003f86270 */
[----:B------:R-:W-:Y:S01]  /*2ae0*/  ISETP.GE.AND P3, PT, R26, R27, PT ;  /* 0x0000001b1a00720c */ /* 0x000fe20003f66270 */
[----:B------:R-:W1:Y:S01]  /*2af0*/  MUFU.TANH R121, R83 ;  /* 0x0000005300797308 */ /* 0x000e620000002400 */
[C---:B------:R-:W-:Y:S01]  /*2b00*/  IADD3 R2, R51.reuse, -0x5f, RZ ;  /* 0xffffffa133027810 */ /* 0x040fe20007ffe0ff */
[C---:B---3--:R-:W-:Y:S01]  /*2b10*/  HMMA.16816.F32 R28, R8.reuse, R40, R28 ;  /* 0x00000028081c723c */ /* 0x048fe2000000181c */
[----:B------:R-:W-:Y:S02]  /*2b20*/  IADD3 R26, R51, -0x58, RZ ;  /* 0xffffffa8331a7810 */ /* 0x000fe40007ffe0ff */
[----:B------:R-:W-:Y:S02]  /*2b30*/  FSEL R80, R105, -INF , !P1 ;  /* 0xff80000069507808 */ /* 0x000fe40004800000 */
[----:B------:R-:W-:Y:S01]  /*2b40*/  FSEL R25, R107, -INF , !P2 ;  /* 0xff8000006b197808 */ /* 0x000fe20005000000 */
[----:B------:R-:W3:Y:S01]  /*2b50*/  MUFU.TANH R124, R124 ;  /* 0x0000007c007c7308 */ /* 0x000ee20000002400 */
[----:B------:R-:W-:Y:S01]  /*2b60*/  FSEL R32, R104, -INF , !P0 ;  /* 0xff80000068207808 */ /* 0x000fe20004000000 */
[----:B------:R-:W-:Y:S01]  /*2b70*/  HMMA.16816.F32 R20, R8, R42, R20 ;  /* 0x0000002a0814723c */ /* 0x000fe20000001814 */
[----:B------:R-:W-:Y:S01]  /*2b80*/  FSEL R73, R106, -INF , !P5 ;  /* 0xff8000006a497808 */ /* 0x000fe20006800000 */
[----:B------:R-:W-:Y:S01]  /*2b90*/  FMUL.FTZ R114, R60, c[0x0][0x2ec] ;  /* 0x0000bb003c727a20 */ /* 0x000fe20000410000 */
[----:B------:R-:W-:Y:S01]  /*2ba0*/  ISETP.GE.AND P1, PT, R2, R49, PT ;  /* 0x000000310200720c */ /* 0x000fe20003f26270 */
[----:B------:R-:W-:Y:S01]  /*2bb0*/  FMUL.FTZ R101, R62, c[0x0][0x2ec] ;  /* 0x0000bb003e657a20 */ /* 0x000fe20000410000 */
[----:B------:R-:W-:Y:S01]  /*2bc0*/  ISETP.GE.AND P2, PT, R2, R27, PT ;  /* 0x0000001b0200720c */ /* 0x000fe20003f46270 */
[----:B------:R-:W1:Y:S01]  /*2bd0*/  MUFU.TANH R113, R71 ;  /* 0x0000004700717308 */ /* 0x000e620000002400 */
[C---:B------:R-:W-:Y:S01]  /*2be0*/  ISETP.GE.AND P0, PT, R26.reuse, R49, PT ;  /* 0x000000311a00720c */ /* 0x040fe20003f06270 */
[----:B------:R-:W-:Y:S01]  /*2bf0*/  FMUL.FTZ R63, R63, c[0x0][0x2ec] ;  /* 0x0000bb003f3f7a20 */ /* 0x000fe20000410000 */
[----:B------:R-:W-:Y:S01]  /*2c00*/  ISETP.GE.AND P5, PT, R26, R27, PT ;  /* 0x0000001b1a00720c */ /* 0x000fe20003fa6270 */
[----:B------:R-:W-:Y:S01]  /*2c10*/  FMUL.FTZ R61, R61, c[0x0][0x2ec] ;  /* 0x0000bb003d3d7a20 */ /* 0x000fe20000410000 */
[----:B------:R-:W-:Y:S01]  /*2c20*/  IADD3 R14, R51, -0x50, RZ ;  /* 0xffffffb0330e7810 */ /* 0x000fe20007ffe0ff */
[----:B------:R-:W-:Y:S01]  /*2c30*/  FMUL.FTZ R37, R37, c[0x0][0x2ec] ;  /* 0x0000bb0025257a20 */ /* 0x000fe20000410000 */
[----:B------:R-:W-:Y:S01]  /*2c40*/  IADD3 R12, R51, -0x4f, RZ ;  /* 0xffffffb1330c7810 */ /* 0x000fe20007ffe0ff */
[----:B------:R-:W-:Y:S01]  /*2c50*/  MUFU.TANH R122, R64 ;  /* 0x00000040007a7308 */ /* 0x000fe20000002400 */
[----:B------:R-:W-:Y:S01]  /*2c60*/  FSEL R52, R84, -INF , !P1 ;  /* 0xff80000054347808 */ /* 0x000fe20004800000 */
[----:B------:R-:W-:Y:S01]  /*2c70*/  FMUL.FTZ R38, R38, c[0x0][0x2ec] ;  /* 0x0000bb0026267a20 */ /* 0x000fe20000410000 */
[----:B------:R-:W-:Y:S01]  /*2c80*/  FSEL R59, R103, -INF , !P2 ;  /* 0xff800000673b7808 */ /* 0x000fe20005000000 */
[----:B------:R-:W-:Y:S01]  /*2c90*/  FMUL.FTZ R36, R36, c[0x0][0x2ec] ;  /* 0x0000bb0024247a20 */ /* 0x000fe20000410000 */
[----:B------:R-:W-:Y:S01]  /*2ca0*/  FSEL R26, R109, -INF , !P0 ;  /* 0xff8000006d1a7808 */ /* 0x000fe20004000000 */
[----:B------:R-:W-:Y:S01]  /*2cb0*/  FMUL.FTZ R39, R39, c[0x0][0x2ec] ;  /* 0x0000bb0027277a20 */ /* 0x000fe20000410000 */
[----:B------:R-:W-:Y:S01]  /*2cc0*/  FSEL R55, R112, -INF , !P5 ;  /* 0xff80000070377808 */ /* 0x000fe20006800000 */
[----:B------:R1:W-:Y:S01]  /*2cd0*/  MUFU.TANH R109, R67 ;  /* 0x00000043006d7308 */ /* 0x0003e20000002400 */
[----:B------:R-:W-:-:S02]  /*2ce0*/  ISETP.GE.AND P1, PT, R14, R49, PT ;  /* 0x000000310e00720c */ /* 0x000fc40003f26270 */
[----:B------:R-:W-:Y:S02]  /*2cf0*/  ISETP.GE.AND P2, PT, R14, R27, PT ;  /* 0x0000001b0e00720c */ /* 0x000fe40003f46270 */
[C---:B------:R-:W-:Y:S02]  /*2d00*/  ISETP.GE.AND P0, PT, R12.reuse, R49, PT ;  /* 0x000000310c00720c */ /* 0x040fe40003f06270 */
[----:B------:R-:W-:Y:S01]  /*2d10*/  ISETP.GE.AND P5, PT, R12, R27, PT ;  /* 0x0000001b0c00720c */ /* 0x000fe20003fa6270 */
[----:B------:R-:W-:Y:S01]  /*2d20*/  MUFU.TANH R118, R65 ;  /* 0x0000004100767308 */ /* 0x000fe20000002400 */
[----:B------:R-:W2:Y:S01]  /*2d30*/  LDSM.16.M88.4 R12, [R100+0x3800] ;  /* 0x00380000640c783b */ /* 0x000ea20000000200 */
[----:B------:R-:W-:Y:S01]  /*2d40*/  IADD3 R2, R51, -0x57, RZ ;  /* 0xffffffa933027810 */ /* 0x000fe20007ffe0ff */
[----:B------:R-:W-:-:S04]  /*2d50*/  DEPBAR.LE SB0, 0x0 ;  /* 0x000080000000791a */ /* 0x000fc80000000000 */
[----:B------:R-:W-:Y:S01]  /*2d60*/  FSEL R128, R108, -INF , !P4 ;  /* 0xff8000006c807808 */ /* 0x000fe20006000000 */
[----:B------:R-:W-:Y:S01]  /*2d70*/  MUFU.TANH R101, R101 ;  /* 0x0000006500657308 */ /* 0x000fe20000002400 */
[----:B------:R-:W-:Y:S02]  /*2d80*/  FSEL R53, R110, -INF , !P3 ;  /* 0xff8000006e357808 */ /* 0x000fe40005800000 */
[C---:B------:R-:W-:Y:S02]  /*2d90*/  ISETP.GE.AND P4, PT, R2.reuse, R49, PT ;  /* 0x000000310200720c */ /* 0x040fe40003f86270 */
[----:B------:R-:W-:Y:S01]  /*2da0*/  ISETP.GE.AND P3, PT, R2, R27, PT ;  /* 0x0000001b0200720c */ /* 0x000fe20003f66270 */
[----:B------:R-:W-:Y:S01]  /*2db0*/  FMUL.FTZ R2, R66, c[0x0][0x2ec] ;  /* 0x0000bb0042027a20 */ /* 0x000fe20000410000 */
[C---:B------:R-:W-:Y:S01]  /*2dc0*/  IADD3 R46, R51.reuse, -0x48, RZ ;  /* 0xffffffb8332e7810 */ /* 0x040fe20007ffe0ff */
[----:B------:R-:W-:Y:S01]  /*2dd0*/  MUFU.TANH R65, R63 ;  /* 0x0000003f00417308 */ /* 0x000fe20000002400 */
[----:B------:R-:W-:-:S02]  /*2de0*/  IADD3 R34, R51, -0x47, RZ ;  /* 0xffffffb933227810 */ /* 0x000fc40007ffe0ff */
[----:B------:R-:W-:Y:S02]  /*2df0*/  IADD3 R40, R51, -0x40, RZ ;  /* 0xffffffc033287810 */ /* 0x000fe40007ffe0ff */
[----:B----4-:R-:W-:Y:S02]  /*2e00*/  FSEL R50, R85, -INF , !P4 ;  /* 0xff80000055327808 */ /* 0x010fe40006000000 */
[----:B------:R-:W-:Y:S01]  /*2e10*/  FSEL R57, R111, -INF , !P3 ;  /* 0xff8000006f397808 */ /* 0x000fe20005800000 */
[----:B------:R-:W4:Y:S01]  /*2e20*/  MUFU.TANH R2, R2 ;  /* 0x0000000200027308 */ /* 0x000f220000002400 */
[----:B------:R-:W-:Y:S02]  /*2e30*/  FSEL R60, R76, -INF , !P1 ;  /* 0xff8000004c3c7808 */ /* 0x000fe40004800000 */
[----:B------:R-:W-:Y:S02]  /*2e40*/  FSEL R107, R78, -INF , !P2 ;  /* 0xff8000004e6b7808 */ /* 0x000fe40005000000 */
[----:B------:R-:W-:-:S02]  /*2e50*/  FSEL R66, R77, -INF , !P0 ;  /* 0xff8000004d427808 */ /* 0x000fc40004000000 */
[----:B-1----:R-:W-:Y:S01]  /*2e60*/  FSEL R67, R72, -INF , !P5 ;  /* 0xff80000048437808 */ /* 0x002fe20006800000 */
[----:B------:R-:W-:Y:S01]  /*2e70*/  MUFU.TANH R112, R61 ;  /* 0x0000003d00707308 */ /* 0x000fe20000002400 */
[C---:B------:R-:W-:Y:S02]  /*2e80*/  ISETP.GE.AND P4, PT, R46.reuse, R49, PT ;  /* 0x000000312e00720c */ /* 0x040fe40003f86270 */
[----:B------:R-:W-:Y:S02]  /*2e90*/  ISETP.GE.AND P3, PT, R46, R27, PT ;  /* 0x0000001b2e00720c */ /* 0x000fe40003f66270 */
[C---:B------:R-:W-:Y:S02]  /*2ea0*/  ISETP.GE.AND P1, PT, R34.reuse, R49, PT ;  /* 0x000000312200720c */ /* 0x040fe40003f26270 */
[----:B------:R-:W-:Y:S01]  /*2eb0*/  ISETP.GE.AND P2, PT, R34, R27, PT ;  /* 0x0000001b2200720c */ /* 0x000fe20003f46270 */
[----:B------:R-:W-:Y:S01]  /*2ec0*/  MUFU.TANH R114, R114 ;  /* 0x0000007200727308 */ /* 0x000fe20000002400 */
[----:B--2---:R-:W-:Y:S01]  /*2ed0*/  HMMA.16816.F32 R28, R16, R12, R28 ;  /* 0x0000000c101c723c */ /* 0x004fe2000000181c */
[----:B------:R-:W-:-:S02]  /*2ee0*/  ISETP.GE.AND P0, PT, R40, R49, PT ;  /* 0x000000312800720c */ /* 0x000fc40003f06270 */
[----:B------:R-:W-:Y:S02]  /*2ef0*/  ISETP.GE.AND P5, PT, R40, R27, PT ;  /* 0x0000001b2800720c */ /* 0x000fe40003fa6270 */
[C---:B------:R-:W-:Y:S02]  /*2f00*/  IADD3 R34, R51.reuse, -0x3f, RZ ;  /* 0xffffffc133227810 */ /* 0x040fe40007ffe0ff */
[C---:B------:R-:W-:Y:S01]  /*2f10*/  IADD3 R10, R51.reuse, -0x38, RZ ;  /* 0xffffffc8330a7810 */ /* 0x040fe20007ffe0ff */
[----:B------:R-:W-:Y:S01]  /*2f20*/  HMMA.16816.F32 R20, R16, R14, R20 ;  /* 0x0000000e1014723c */ /* 0x000fe20000001814 */
[----:B------:R-:W-:Y:S01]  /*2f30*/  IADD3 R8, R51, -0x37, RZ ;  /* 0xffffffc933087810 */ /* 0x000fe20007ffe0ff */
[----:B------:R-:W-:Y:S01]  /*2f40*/  MUFU.TANH R104, R37 ;  /* 0x0000002500687308 */ /* 0x000fe20000002400 */
[----:B------:R-:W-:Y:S02]  /*2f50*/  FSEL R62, R74, -INF , !P4 ;  /* 0xff8000004a3e7808 */ /* 0x000fe40006000000 */
[----:B------:R-:W-:-:S02]  /*2f60*/  FSEL R103, R86, -INF , !P3 ;  /* 0xff80000056677808 */ /* 0x000fc40005800000 */
[----:B------:R-:W-:Y:S02]  /*2f70*/  FSEL R64, R79, -INF , !P1 ;  /* 0xff8000004f407808 */ /* 0x000fe40004800000 */
[----:B------:R-:W-:Y:S01]  /*2f80*/  FSEL R105, R87, -INF , !P2 ;  /* 0xff80000057697808 */ /* 0x000fe20005000000 */
[----:B------:R-:W-:Y:S01]  /*2f90*/  MUFU.TANH R63, R38 ;  /* 0x00000026003f7308 */ /* 0x000fe20000002400 */
[----:B------:R-:W-:Y:S02]  /*2fa0*/  FSEL R108, R90, -INF , !P0 ;  /* 0xff8000005a6c7808 */ /* 0x000fe40004000000 */
[----:B------:R-:W-:Y:S02]  /*2fb0*/  FSEL R115, R115, -INF , !P5 ;  /* 0xff80000073737808 */ /* 0x000fe40006800000 */
[----:B------:R-:W-:Y:S01]  /*2fc0*/  ISETP.GE.AND P4, PT, R34, R49, PT ;  /* 0x000000312200720c */ /* 0x000fe20003f86270 */
[----:B------:R-:W-:Y:S01]  /*2fd0*/  FMUL.FTZ R28, R28, c[0x0][0x2ec] ;  /* 0x0000bb001c1c7a20 */ /* 0x000fe20000410000 */
[----:B------:R-:W-:Y:S01]  /*2fe0*/  ISETP.GE.AND P3, PT, R34, R27, PT ;  /* 0x0000001b2200720c */ /* 0x000fe20003f66270 */
[----:B------:R-:W-:Y:S01]  /*2ff0*/  FMUL.FTZ R29, R29, c[0x0][0x2ec] ;  /* 0x0000bb001d1d7a20 */ /* 0x000fe20000410000 */
[C---:B------:R-:W-:Y:S01]  /*3000*/  ISETP.GE.AND P1, PT, R10.reuse, R49, PT ;  /* 0x000000310a00720c */ /* 0x040fe20003f26270 */
[----:B------:R-:W1:Y:S01]  /*3010*/  MUFU.TANH R58, R28 ;  /* 0x0000001c003a7308 */ /* 0x000e620000002400 */
[----:B------:R-:W-:Y:S01]  /*3020*/  ISETP.GE.AND P2, PT, R10, R27, PT ;  /* 0x0000001b0a00720c */ /* 0x000fe20003f46270 */
[----:B------:R-:W-:Y:S01]  /*3030*/  FMUL.FTZ R30, R30, c[0x0][0x2ec] ;  /* 0x0000bb001e1e7a20 */ /* 0x000fe20000410000 */
[C---:B------:R-:W-:Y:S01]  /*3040*/  ISETP.GE.AND P0, PT, R8.reuse, R49, PT ;  /* 0x000000310800720c */ /* 0x040fe20003f06270 */
[----:B------:R-:W-:Y:S01]  /*3050*/  FMUL.FTZ R31, R31, c[0x0][0x2ec] ;  /* 0x0000bb001f1f7a20 */ /* 0x000fe20000410000 */
[----:B------:R-:W-:Y:S01]  /*3060*/  ISETP.GE.AND P5, PT, R8, R27, PT ;  /* 0x0000001b0800720c */ /* 0x000fe20003fa6270 */
[----:B------:R-:W-:Y:S01]  /*3070*/  FMUL.FTZ R20, R20, c[0x0][0x2ec] ;  /* 0x0000bb0014147a20 */ /* 0x000fe20000410000 */
[C---:B------:R-:W-:Y:S01]  /*3080*/  IADD3 R10, R51.reuse, -0x30, RZ ;  /* 0xffffffd0330a7810 */ /* 0x040fe20007ffe0ff */
[----:B------:R-:W2:Y:S01]  /*3090*/  MUFU.TANH R56, R29 ;  /* 0x0000001d00387308 */ /* 0x000ea20000002400 */
[----:B------:R-:W-:Y:S01]  /*30a0*/  IADD3 R8, R51, -0x2f, RZ ;  /* 0xffffffd133087810 */ /* 0x000fe20007ffe0ff */
[----:B------:R-:W-:Y:S01]  /*30b0*/  FMUL.FTZ R21, R21, c[0x0][0x2ec] ;  /* 0x0000bb0015157a20 */ /* 0x000fe20000410000 */
[----:B-----5:R-:W-:Y:S01]  /*30c0*/  FSEL R120, R120, -INF , !P4 ;  /* 0xff80000078787808 */ /* 0x020fe20006000000 */
[----:B------:R-:W-:Y:S01]  /*30d0*/  FMUL.FTZ R22, R22, c[0x0][0x2ec] ;  /* 0x0000bb0016167a20 */ /* 0x000fe20000410000 */
[----:B------:R-:W-:-:S02]  /*30e0*/  FSEL R123, R123, -INF , !P3 ;  /* 0xff8000007b7b7808 */ /* 0x000fc40005800000 */
[----:B------:R-:W-:Y:S01]  /*30f0*/  FSEL R116, R116, -INF , !P1 ;  /* 0xff80000074747808 */ /* 0x000fe20004800000 */
[----:B------:R-:W5:Y:S01]  /*3100*/  MUFU.TANH R106, R36 ;  /* 0x00000024006a7308 */ /* 0x000f620000002400 */
[----:B------:R-:W-:Y:S02]  /*3110*/  FSEL R119, R119, -INF , !P2 ;  /* 0xff80000077777808 */ /* 0x000fe40005000000 */
[C---:B------:R-:W-:Y:S02]  /*3120*/  ISETP.GE.AND P4, PT, R10.reuse, R49, PT ;  /* 0x000000310a00720c */ /* 0x040fe40003f86270 */
[----:B------:R-:W-:Y:S02]  /*3130*/  ISETP.GE.AND P3, PT, R10, R27, PT ;  /* 0x0000001b0a00720c */ /* 0x000fe40003f66270 */
[C---:B------:R-:W-:Y:S01]  /*3140*/  ISETP.GE.AND P1, PT, R8.reuse, R49, PT ;  /* 0x000000310800720c */ /* 0x040fe20003f26270 */
[----:B------:R-:W1:Y:S01]  /*3150*/  MUFU.TANH R61, R39 ;  /* 0x00000027003d7308 */ /* 0x000e620000002400 */
[----:B------:R-:W-:-:S02]  /*3160*/  ISETP.GE.AND P2, PT, R8, R27, PT ;  /* 0x0000001b0800720c */ /* 0x000fc40003f46270 */
[----:B------:R-:W-:Y:S02]  /*3170*/  IADD3 R8, R51, -0x27, RZ ;  /* 0xffffffd933087810 */ /* 0x000fe40007ffe0ff */
[----:B------:R-:W-:Y:S02]  /*3180*/  FSEL R126, R126, -INF , !P4 ;  /* 0xff8000007e7e7808 */ /* 0x000fe40006000000 */
[----:B------:R-:W-:Y:S01]  /*3190*/  FSEL R117, R117, -INF , !P3 ;  /* 0xff80000075757808 */ /* 0x000fe20005800000 */
[----:B------:R-:W1:Y:S01]  /*31a0*/  MUFU.TANH R41, R30 ;  /* 0x0000001e00297308 */ /* 0x000e620000002400 */
[C---:B------:R-:W-:Y:S02]  /*31b0*/  ISETP.GE.AND P4, PT, R8.reuse, R49, PT ;  /* 0x000000310800720c */ /* 0x040fe40003f86270 */
[----:B------:R-:W-:Y:S02]  /*31c0*/  ISETP.GE.AND P3, PT, R8, R27, PT ;  /* 0x0000001b0800720c */ /* 0x000fe40003f66270 */
[----:B------:R-:W-:-:S02]  /*31d0*/  IADD3 R10, R51, -0x28, RZ ;  /* 0xffffffd8330a7810 */ /* 0x000fc40007ffe0ff */
[----:B------:R-:W-:Y:S01]  /*31e0*/  IADD3 R8, R51, -0x20, RZ ;  /* 0xffffffe033087810 */ /* 0x000fe20007ffe0ff */
[----:B------:R-:W1:Y:S01]  /*31f0*/  MUFU.TANH R37, R31 ;  /* 0x0000001f00257308 */ /* 0x000e620000002400 */
[----:B------:R-:W-:Y:S02]  /*3200*/  FSEL R110, R45, -INF , !P0 ;  /* 0xff8000002d6e7808 */ /* 0x000fe40004000000 */
[----:B------:R-:W-:Y:S02]  /*3210*/  FSEL R121, R121, -INF , !P5 ;  /* 0xff80000079797808 */ /* 0x000fe40006800000 */
[----:B---3--:R-:W-:Y:S02]  /*3220*/  FSEL R124, R124, -INF , !P1 ;  /* 0xff8000007c7c7808 */ /* 0x008fe40004800000 */
[----:B------:R-:W-:Y:S01]  /*3230*/  FSEL R113, R113, -INF , !P2 ;  /* 0xff80000071717808 */ /* 0x000fe20005000000 */
[----:B------:R-:W3:Y:S01]  /*3240*/  MUFU.TANH R54, R20 ;  /* 0x0000001400367308 */ /* 0x000ee20000002400 */
[----:B------:R-:W-:-:S02]  /*3250*/  ISETP.GE.AND P0, PT, R10, R49, PT ;  /* 0x000000310a00720c */ /* 0x000fc40003f06270 */
[----:B------:R-:W-:Y:S02]  /*3260*/  ISETP.GE.AND P5, PT, R10, R27, PT ;  /* 0x0000001b0a00720c */ /* 0x000fe40003fa6270 */
[C---:B------:R-:W-:Y:S02]  /*3270*/  ISETP.GE.AND P1, PT, R8.reuse, R49, PT ;  /* 0x000000310800720c */ /* 0x040fe40003f26270 */
[----:B------:R-:W-:Y:S01]  /*3280*/  ISETP.GE.AND P2, PT, R8, R27, PT ;  /* 0x0000001b0800720c */ /* 0x000fe20003f46270 */
[----:B------:R-:W1:Y:S01]  /*3290*/  MUFU.TANH R46, R21 ;  /* 0x00000015002e7308 */ /* 0x000e620000002400 */
[C---:B------:R-:W-:Y:S02]  /*32a0*/  IADD3 R10, R51.reuse, -0x1f, RZ ;  /* 0xffffffe1330a7810 */ /* 0x040fe40007ffe0ff */
[C---:B------:R-:W-:Y:S02]  /*32b0*/  IADD3 R8, R51.reuse, -0x18, RZ ;  /* 0xffffffe833087810 */ /* 0x040fe40007ffe0ff */
[----:B------:R-:W-:-:S02]  /*32c0*/  IADD3 R12, R51, -0x10, RZ ;  /* 0xfffffff0330c7810 */ /* 0x000fc40007ffe0ff */
[----:B----4-:R-:W-:Y:S01]  /*32d0*/  FSEL R111, R2, -INF , !P5 ;  /* 0xff800000026f7808 */ /* 0x010fe20006800000 */
[----:B------:R-:W4:Y:S01]  /*32e0*/  MUFU.TANH R33, R22 ;  /* 0x0000001600217308 */ /* 0x000f220000002400 */
[----:B------:R-:W-:Y:S02]  /*32f0*/  FSEL R118, R118, -INF , !P4 ;  /* 0xff80000076767808 */ /* 0x000fe40006000000 */
[----:B------:R-:W-:Y:S02]  /*3300*/  FSEL R109, R109, -INF , !P3 ;  /* 0xff8000006d6d7808 */ /* 0x000fe40005800000 */
[----:B------:R-:W-:Y:S02]  /*3310*/  FSEL R101, R101, -INF , !P2 ;  /* 0xff80000065657808 */ /* 0x000fe40005000000 */
[----:B------:R-:W-:Y:S02]  /*3320*/  ISETP.GE.AND P5, PT, R10, R27, PT ;  /* 0x0000001b0a00720c */ /* 0x000fe40003fa6270 */
[----:B------:R-:W-:-:S02]  /*3330*/  ISETP.GE.AND P4, PT, R8, R49, PT ;  /* 0x000000310800720c */ /* 0x000fc40003f86270 */
[----:B------:R-:W-:Y:S02]  /*3340*/  ISETP.GE.AND P3, PT, R8, R27, PT ;  /* 0x0000001b0800720c */ /* 0x000fe40003f66270 */
[-C--:B------:R-:W-:Y:S02]  /*3350*/  ISETP.GE.AND P2, PT, R12, R49.reuse, PT ;  /* 0x000000310c00720c */ /* 0x080fe40003f46270 */
[C---:B------:R-:W-:Y:S02]  /*3360*/  IADD3 R8, R51.reuse, -0x8, RZ ;  /* 0xfffffff833087810 */ /* 0x040fe40007ffe0ff */
[----:B------:R-:W-:Y:S02]  /*3370*/  FSEL R122, R122, -INF , !P0 ;  /* 0xff8000007a7a7808 */ /* 0x000fe40004000000 */
[----:B------:R-:W-:Y:S02]  /*3380*/  ISETP.GE.AND P0, PT, R10, R49, PT ;  /* 0x000000310a00720c */ /* 0x000fe40003f06270 */
[----:B------:R-:W-:-:S02]  /*3390*/  IADD3 R10, R51, -0xf, RZ ;  /* 0xfffffff1330a7810 */ /* 0x000fc40007ffe0ff */
[----:B------:R-:W-:Y:S02]  /*33a0*/  FSEL R65, R65, -INF , !P5 ;  /* 0xff80000041417808 */ /* 0x000fe40006800000 */
[----:B-1----:R-:W-:Y:S02]  /*33b0*/  FSEL R58, R58, -INF , !P2 ;  /* 0xff8000003a3a7808 */ /* 0x002fe40005000000 */
[C---:B------:R-:W-:Y:S02]  /*33c0*/  ISETP.GE.AND P5, PT, R8.reuse, R49, PT ;  /* 0x000000310800720c */ /* 0x040fe40003fa6270 */
[----:B------:R-:W-:Y:S01]  /*33d0*/  ISETP.GE.AND P2, PT, R8, R27, PT ;  /* 0x0000001b0800720c */ /* 0x000fe20003f46270 */
[----:B------:R-:W-:Y:S01]  /*33e0*/  FMUL.FTZ R8, R23, c[0x0][0x2ec] ;  /* 0x0000bb0017087a20 */ /* 0x000fe20000410000 */
[----:B------:R-:W-:Y:S02]  /*33f0*/  FSEL R112, R112, -INF , !P0 ;  /* 0xff80000070707808 */ /* 0x000fe40004000000 */
[----:B------:R-:W-:-:S02]  /*3400*/  ISETP.GE.AND P0, PT, R10, R49, PT ;  /* 0x000000310a00720c */ /* 0x000fc40003f06270 */
[----:B------:R-:W-:Y:S01]  /*3410*/  IADD3 R14, R51, -0x17, RZ ;  /* 0xffffffe9330e7810 */ /* 0x000fe20007ffe0ff */
[----:B------:R-:W1:Y:S01]  /*3420*/  MUFU.TANH R8, R8 ;  /* 0x0000000800087308 */ /* 0x000e620000002400 */
[----:B--2---:R-:W-:Y:S02]  /*3430*/  FSEL R56, R56, -INF , !P0 ;  /* 0xff80000038387808 */ /* 0x004fe40004000000 */
[----:B------:R-:W-:Y:S02]  /*3440*/  FSEL R114, R114, -INF , !P1 ;  /* 0xff80000072727808 */ /* 0x000fe40004800000 */
[----:B------:R-:W-:Y:S01]  /*3450*/  ISETP.GE.AND P0, PT, R24, 0x2, PT ;  /* 0x000000021800780c */ /* 0x000fe20003f06270 */
[----:B------:R-:W-:Y:S01]  /*3460*/  BAR.SYNC.DEFER_BLOCKING 0x0 ;  /* 0x0000000000007b1d */ /* 0x000fe20000010000 */
[----:B------:R-:W-:Y:S02]  /*3470*/  ISETP.GE.AND P1, PT, R14, R49, PT ;  /* 0x000000310e00720c */ /* 0x000fe40003f26270 */
[----:B------:R-:W-:-:S02]  /*3480*/  FSEL R63, R63, -INF , !P3 ;  /* 0xff8000003f3f7808 */ /* 0x000fc40005800000 */
[----:B------:R-:W-:Y:S02]  /*3490*/  FSEL R104, R104, -INF , !P1 ;  /* 0xff80000068687808 */ /* 0x000fe40004800000 */
[-C--:B------:R-:W-:Y:S02]  /*34a0*/  ISETP.GE.AND P3, PT, R14, R27.reuse, PT ;  /* 0x0000001b0e00720c */ /* 0x080fe40003f66270 */
[----:B------:R-:W-:Y:S02]  /*34b0*/  ISETP.GE.AND P1, PT, R12, R27, PT ;  /* 0x0000001b0c00720c */ /* 0x000fe40003f26270 */
[----:B------:R-:W-:Y:S02]  /*34c0*/  IADD3 R2, R51, -0x7, RZ ;  /* 0xfffffff933027810 */ /* 0x000fe40007ffe0ff */
[----:B-----5:R-:W-:Y:S02]  /*34d0*/  FSEL R106, R106, -INF , !P4 ;  /* 0xff8000006a6a7808 */ /* 0x020fe40006000000 */
[----:B------:R-:W-:-:S02]  /*34e0*/  FSEL R61, R61, -INF , !P3 ;  /* 0xff8000003d3d7808 */ /* 0x000fc40005800000 */
[----:B------:R-:W-:Y:S02]  /*34f0*/  FSEL R41, R41, -INF , !P1 ;  /* 0xff80000029297808 */ /* 0x000fe40004800000 */
[----:B------:R-:W-:Y:S02]  /*3500*/  ISETP.GE.AND P4, PT, R2, R49, PT ;  /* 0x000000310200720c */ /* 0x000fe40003f86270 */
[-C--:B------:R-:W-:Y:S02]  /*3510*/  ISETP.GE.AND P3, PT, R10, R27.reuse, PT ;  /* 0x0000001b0a00720c */ /* 0x080fe40003f66270 */
[----:B------:R-:W-:Y:S02]  /*3520*/  ISETP.GE.AND P1, PT, R2, R27, PT ;  /* 0x0000001b0200720c */ /* 0x000fe40003f26270 */
[----:B------:R-:W-:Y:S02]  /*3530*/  IADD3 R102, R163, 0x3800, RZ ;  /* 0x00003800a3667810 */ /* 0x000fe40007ffe0ff */
[----:B------:R-:W-:-:S02]  /*3540*/  FSEL R37, R37, -INF , !P3 ;  /* 0xff80000025257808 */ /* 0x000fc40005800000 */
[----:B---3--:R-:W-:Y:S02]  /*3550*/  FSEL R54, R54, -INF , !P5 ;  /* 0xff80000036367808 */ /* 0x008fe40006800000 */
[----:B------:R-:W-:Y:S02]  /*3560*/  FSEL R46, R46, -INF , !P4 ;  /* 0xff8000002e2e7808 */ /* 0x000fe40006000000 */
[----:B----4-:R-:W-:Y:S02]  /*3570*/  FSEL R33, R33, -INF , !P2 ;  /* 0xff80000021217808 */ /* 0x010fe40005000000 */
[----:B-1----:R-:W-:Y:S01]  /*3580*/  FSEL R27, R8, -INF , !P1 ;  /* 0xff800000081b7808 */ /* 0x002fe20004800000 */
[----:B------:R-:W-:Y:S05]  /*3590*/  @!P0 BRA `(.L_x_6123) ;  /* 0x000005b000008947 */ /* 0x000fea0003800000 */
[----:B------:R-:W-:Y:S05]  /*35a0*/  @P6 BRA `(.L_x_6124) ;  /* 0x000003a000006947 */ /* 0x000fea0003800000 */
[----:B------:R-:W1:Y:S01]  /*35b0*/  I2F.RP R6, R5 ;  /* 0x0000000500067306 */ /* 0x000e620000209400 */
[C---:B------:R-:W-:Y:S02]  /*35c0*/  IADD3 R2, R48.reuse, -0x80, RZ ;  /* 0xffffff8030027810 */ /* 0x040fe40007ffe0ff */
[----:B------:R-:W-:-:S02]  /*35d0*/  IADD3 R48, R48, -0x100, RZ ;  /* 0xffffff0030307810 */ /* 0x000fc40007ffe0ff */
[----:B------:R-:W-:Y:S02]  /*35e0*/  IABS R9, R2 ;  /* 0x0000000200097213 */ /* 0x000fe40000000000 */
[----:B------:R-:W-:Y:S02]  /*35f0*/  IABS R7, R48 ;  /* 0x0000003000077213 */ /* 0x000fe40000000000 */
[----:B------:R-:W-:Y:S02]  /*3600*/  LOP3.LUT R2, R2, c[0x0][0x2d0], RZ, 0x3c, !PT ;  /* 0x0000b40002027a12 */ /* 0x000fe400078e3cff */
[----:B------:R-:W-:Y:S02]  /*3610*/  LOP3.LUT R48, R48, c[0x0][0x2d0], RZ, 0x3c, !PT ;  /* 0x0000b40030307a12 */ /* 0x000fe400078e3cff */
        /* <DEDUP_REMOVED lines=43> */
[----:B--2---:R-:W-:-:S05]  /*38d0*/  IMAD.IADD R6, R6, 0x1, -R5 ;  /* 0x0000000106067824 */ /* 0x004fca00078e0a05 */
[----:B------:R-:W-:-:S05]  /*38e0*/  SHF.R.S32.HI R5, RZ, 0x1f, R6 ;  /* 0x0000001fff057819 */ /* 0x000fca0000011406 */
[----:B------:R-:W-:-:S04]  /*38f0*/  IMAD R5, R5, c[0x0][0x180], RZ ;  /* 0x0000600005057a24 */ /* 0x000fc800078e02ff */
[C---:B------:R-:W-:Y:S02]  /*3900*/  IMAD R5, R6.reuse, c[0x0][0x184], R5 ;  /* 0x0000610006057a24 */ /* 0x040fe400078e0205 */
[----:B------:R-:W-:-:S05]  /*3910*/  IMAD.WIDE.U32 R6, R6, c[0x0][0x180], R8 ;  /* 0x0000600006067a25 */ /* 0x000fca00078e0008 */
[----:B------:R-:W-:Y:S01]  /*3920*/  IADD3 R2, R7, R5, RZ ;  /* 0x0000000507027210 */ /* 0x000fe20007ffe0ff */
[----:B------:R-:W-:Y:S01]  /*3930*/  IMAD.MOV.U32 R5, RZ, RZ, R6 ;  /* 0x000000ffff057224 */ /* 0x000fe200078e0006 */
[----:B------:R-:W-:Y:S05]  /*3940*/  BRA `(.L_x_6125) ;  /* 0x0000004000007947 */ /* 0x000fea0003800000 */
.L_x_6124:
[----:B------:R-:W-:-:S04]  /*3950*/  ULEA UR4, -UR4, URZ, 0x7 ;  /* 0x0000003f04047291 */ /* 0x000fc8000f8e393f */
[----:B------:R-:W-:Y:S02]  /*3960*/  USHF.R.S32.HI UR6, URZ, 0x1f, UR4 ;  /* 0x0000001f3f067899 */ /* 0x000fe40008011404 */
[----:B------:R-:W-:-:S04]  /*3970*/  MOV R5, UR4 ;  /* 0x0000000400057c02 */ /* 0x000fc80008000f00 */
[----:B------:R-:W-:Y:S02]  /*3980*/  MOV R2, UR6 ;  /* 0x0000000600027c02 */ /* 0x000fe40008000f00 */
.L_x_6125:
        /* <DEDUP_REMOVED lines=28> */
.L_x_6123:
        /* <DEDUP_REMOVED lines=60> */
[----:B-1----:R-:W-:Y:S02]  /*3f10*/  FMNMX.FTZ R8, R46, R5, !PT ;  /* 0x000000052e087209 */ /* 0x002fe40007810000 */
        /* <DEDUP_REMOVED lines=37> */
[--C-:B------:R-:W-:Y:S01]  /*4170*/  FFMA.FTZ R45, R99, c[0x0][0x23c], -R28.reuse ;  /* 0x00008f00632d7a23 */ /* 0x100fe2000001081c */
[----:B------:R-:W2:Y:S01]  /*4180*/  LDSM.16.MT88.4 R92, [R161+0x6000] ;  /* 0x00600000a15c783b */ /* 0x000ea20000004200 */
[----:B------:R-:W-:Y:S01]  /*4190*/  FFMA.FTZ R38, R69, c[0x0][0x23c], -R28 ;  /* 0x00008f0045267a23 */ /* 0x000fe2000001081c */
[----:B------:R-:W-:Y:S01]  /*41a0*/  MUFU.EX2 R43, R43 ;  /* 0x0000002b002b7308 */ /* 0x000fe20000000800 */
[----:B------:R-:W-:-:S02]  /*41b0*/  FFMA.FTZ R36, R80, c[0x0][0x23c], -R51 ;  /* 0x00008f0050247a23 */ /* 0x000fc40000010833 */
[--C-:B------:R-:W-:Y:S02]  /*41c0*/  FFMA.FTZ R39, R75, c[0x0][0x23c], -R28.reuse ;  /* 0x00008f004b277a23 */ /* 0x100fe4000001081c */
[--C-:B------:R-:W-:Y:S02]  /*41d0*/  FFMA.FTZ R34, R81, c[0x0][0x23c], -R28.reuse ;  /* 0x00008f0051227a23 */ /* 0x100fe4000001081c */
[--C-:B------:R-:W-:Y:S01]  /*41e0*/  FFMA.FTZ R32, R25, c[0x0][0x23c], -R28.reuse ;  /* 0x00008f0019207a23 */ /* 0x100fe2000001081c */
[----:B------:R-:W3:Y:S01]  /*41f0*/  MUFU.EX2 R42, R42 ;  /* 0x0000002a002a7308 */ /* 0x000ee20000000800 */
[----:B-1----:R-:W-:Y:S01]  /*4200*/  F2FP.PACK_AB R68, R48, R49 ;  /* 0x000000313044723e */ /* 0x002fe200000000ff */
[----:B------:R-:W-:Y:S02]  /*4210*/  FFMA.FTZ R29, R73, c[0x0][0x23c], -R28 ;  /* 0x00008f00491d7a23 */ /* 0x000fe4000001081c */
[--C-:B------:R-:W-:Y:S02]  /*4220*/  FFMA.FTZ R3, R50, c[0x0][0x23c], -R51.reuse ;  /* 0x00008f0032037a23 */ /* 0x100fe40000010833 */
[----:B------:R-:W-:-:S02]  /*4230*/  FFMA.FTZ R25, R52, c[0x0][0x23c], -R51 ;  /* 0x00008f0034197a23 */ /* 0x000fc40000010833 */
        /* <DEDUP_REMOVED lines=25> */
[----:B---3--:R-:W-:Y:S01]  /*43d0*/  F2FP.PACK_AB R71, R38, R45 ;  /* 0x0000002d2647723e */ /* 0x008fe200000000ff */
        /* <DEDUP_REMOVED lines=21> */
[--C-:B------:R-:W-:Y:S01]  /*4530*/  FFMA.FTZ R112, R112, c[0x0][0x23c], -R51.reuse ;  /* 0x00008f0070707a23 */ /* 0x100fe20000010833 */
[----:B------:R-:W-:Y:S01]  /*4540*/  HMMA.16816.F32 R80, R68, R76, RZ ;  /* 0x0000004c4450723c */ /* 0x000fe200000018ff */
[----:B------:R-:W-:Y:S01]  /*4550*/  FFMA.FTZ R106, R106, c[0x0][0x23c], -R51 ;  /* 0x00008f006a6a7a23 */ /* 0x000fe20000010833 */
[----:B------:R-:W2:Y:S01]  /*4560*/  MUFU.EX2 R34, R34 ;  /* 0x0000002200227308 */ /* 0x000ea20000000800 */
[----:B------:R-:W-:-:S02]  /*4570*/  FFMA.FTZ R101, R101, c[0x0][0x23c], -R28 ;  /* 0x00008f0065657a23 */ /* 0x000fc4000001081c */
[--C-:B------:R-:W-:Y:S02]  /*4580*/  FFMA.FTZ R104, R65, c[0x0][0x23c], -R28.reuse ;  /* 0x00008f0041687a23 */ /* 0x100fe4000001081c */
[--C-:B------:R-:W-:Y:S01]  /*4590*/  FFMA.FTZ R63, R63, c[0x0][0x23c], -R28.reuse ;  /* 0x00008f003f3f7a23 */ /* 0x100fe2000001081c */
[C---:B------:R-:W-:Y:S01]  /*45a0*/  HMMA.16816.F32 R92, R68.reuse, R94, RZ ;  /* 0x0000005e445c723c */ /* 0x040fe200000018ff */
[----:B------:R-:W-:Y:S01]  /*45b0*/  FFMA.FTZ R114, R61, c[0x0][0x23c], -R28 ;  /* 0x00008f003d727a23 */ /* 0x000fe2000001081c */
[----:B------:R-:W-:Y:S01]  /*45c0*/  MUFU.EX2 R32, R32 ;  /* 0x0000002000207308 */ /* 0x000fe20000000800 */
[----:B------:R-:W-:Y:S02]  /*45d0*/  FADD.FTZ R48, R49, R48 ;  /* 0x0000003031307221 */ /* 0x000fe40000010000 */
[----:B------:R-:W-:Y:S02]  /*45e0*/  FADD.FTZ R44, R47, R44 ;  /* 0x0000002c2f2c7221 */ /* 0x000fe40000010000 */
[----:B------:R-:W-:Y:S01]  /*45f0*/  FFMA.FTZ R185, R46, c[0x0][0x23c], -R51 ;  /* 0x00008f002eb97a23 */ /* 0x000fe20000010833 */
[----:B------:R-:W-:Y:S01]  /*4600*/  HMMA.16816.F32 R76, R68, R78, RZ ;  /* 0x0000004e444c723c */ /* 0x000fe200000018ff */
[----:B------:R-:W-:Y:S01]  /*4610*/  FADD.FTZ R45, R45, R44 ;  /* 0x0000002c2d2d7221 */ /* 0x000fe20000010000 */
[----:B------:R-:W3:Y:S01]  /*4620*/  MUFU.EX2 R29, R29 ;  /* 0x0000001d001d7308 */ /* 0x000ee20000000800 */
[----:B------:R-:W-:-:S02]  /*4630*/  FFMA.FTZ R27, R27, c[0x0][0x23c], -R28 ;  /* 0x00008f001b1b7a23 */ /* 0x000fc4000001081c */
[----:B------:R-:W-:-:S03]  /*4640*/  FFMA.FTZ R33, R33, c[0x0][0x23c], -R28 ;  /* 0x00008f0021217a23 */ /* 0x000fc6000001081c */
[C---:B------:R-:W-:Y:S02]  /*4650*/  HMMA.16816.F32 R72, R68.reuse, R4, RZ ;  /* 0x000000044448723c */ /* 0x040fe400000018ff */
[----:B------:R-:W-:Y:S05]  /*4660*/  MUFU.EX2 R30, R30 ;  /* 0x0000001e001e7308 */ /* 0x000fea0000000800 */
[----:B-1----:R-:W-:Y:S01]  /*4670*/  F2FP.PACK_AB R4, R35, R40 ;  /* 0x000000282304723e */ /* 0x002fe200000000ff */
[----:B------:R-:W-:Y:S01]  /*4680*/  HMMA.16816.F32 R68, R68, R6, RZ ;  /* 0x000000064444723c */ /* 0x000fe200000018ff */
[----:B--2---:R-:W-:Y:S01]  /*4690*/  F2FP.PACK_AB R5, R34, R39 ;  /* 0x000000272205723e */ /* 0x004fe200000000ff */
[----:B------:R-:W1:Y:S05]  /*46a0*/  MUFU.EX2 R25, R25 ;  /* 0x0000001900197308 */ /* 0x000e6a0000000800 */
[----:B------:R-:W-:-:S02]  /*46b0*/  F2FP.PACK_AB R6, R31, R36 ;  /* 0x000000241f06723e */ /* 0x000fc400000000ff */
[----:B---3--:R-:W-:Y:S01]  /*46c0*/  F2FP.PACK_AB R7, R29, R32 ;  /* 0x000000201d07723e */ /* 0x008fe200000000ff */
[----:B------:R-:W-:Y:S06]  /*46d0*/  MUFU.EX2 R26, R26 ;  /* 0x0000001a001a7308 */ /* 0x000fec0000000800 */
[C---:B------:R-:W-:Y:S02]  /*46e0*/  HMMA.16816.F32 R88, R4.reuse, R12, R88 ;  /* 0x0000000c0458723c */ /* 0x040fe40000001858 */
        /* <DEDUP_REMOVED lines=14> */
[C---:B------:R-:W-:Y:S02]  /*47d0*/  HMMA.16816.F32 R80, R4.reuse, R16, R80 ;  /* 0x000000100450723c */ /* 0x040fe40000001850 */
[----:B------:R-:W2:Y:S06]  /*47e0*/  MUFU.EX2 R57, R57 ;  /* 0x0000003900397308 */ /* 0x000eac0000000800 */
[----:B------:R-:W-:Y:S01]  /*47f0*/  HMMA.16816.F32 R76, R4, R18, R76 ;  /* 0x00000012044c723c */ /* 0x000fe2000000184c */
[----:B------:R-:W4:Y:S01]  /*4800*/  LDSM.16.MT88.4 R16, [R158+0x7000] ;  /* 0x007000009e10783b */ /* 0x000f220000004200 */
[----:B------:R-:W-:Y:S05]  /*4810*/  MUFU.EX2 R62, R62 ;  /* 0x0000003e003e7308 */ /* 0x000fea0000000800 */
[----:B-1----:R-:W-:-:S02]  /*4820*/  F2FP.PACK_AB R4, R25, R30 ;  /* 0x0000001e1904723e */ /* 0x002fc400000000ff */
[----:B---3--:R-:W-:Y:S01]  /*4830*/  F2FP.PACK_AB R5, R53, R50 ;  /* 0x000000323505723e */ /* 0x008fe200000000ff */
[----:B------:R-:W-:Y:S01]  /*4840*/  MUFU.EX2 R59, R59 ;  /* 0x0000003b003b7308 */ /* 0x000fe20000000800 */
[----:B------:R-:W-:Y:S02]  /*4850*/  F2FP.PACK_AB R6, R3, R26 ;  /* 0x0000001a0306723e */ /* 0x000fe400000000ff */
[----:B-----5:R-:W-:-:S05]  /*4860*/  F2FP.PACK_AB R7, R52, R55 ;  /* 0x000000373407723e */ /* 0x020fca00000000ff */
[----:B------:R-:W-:Y:S02]  /*4870*/  MUFU.EX2 R64, R64 ;  /* 0x0000004000407308 */ /* 0x000fe40000000800 */
[C---:B--2---:R-:W-:Y:S06]  /*4880*/  HMMA.16816.F32 R88, R4.reuse, R12, R88 ;  /* 0x0000000c0458723c */ /* 0x044fec0000001858 */
        /* <DEDUP_REMOVED lines=19> */
[----:B------:R-:W-:-:S02]  /*49c0*/  F2FP.PACK_AB R4, R57, R60 ;  /* 0x0000003c3904723e */ /* 0x000fc400000000ff */
[----:B-1----:R-:W-:Y:S02]  /*49d0*/  F2FP.PACK_AB R5, R67, R64 ;  /* 0x000000404305723e */ /* 0x002fe400000000ff */
[----:B------:R-:W-:Y:S02]  /*49e0*/  F2FP.PACK_AB R6, R59, R62 ;  /* 0x0000003e3b06723e */ /* 0x000fe400000000ff */
[----:B---3--:R-:W-:Y:S01]  /*49f0*/  F2FP.PACK_AB R7, R66, R103 ;  /* 0x000000674207723e */ /* 0x008fe200000000ff */
[----:B------:R-:W1:Y:S06]  /*4a00*/  MUFU.EX2 R116, R116 ;  /* 0x0000007400747308 */ /* 0x000e6c0000000800 */
[C---:B--2---:R-:W-:Y:S02]  /*4a10*/  HMMA.16816.F32 R88, R4.reuse, R12, R88 ;  /* 0x0000000c0458723c */ /* 0x044fe40000001858 */
        /* <DEDUP_REMOVED lines=51> */
[----:B------:R-:W-:Y:S06]  /*4d50*/  MUFU.EX2 R27, R27 ;  /* 0x0000001b001b7308 */ /* 0x000fec0000000800 */
[C---:B------:R-:W-:Y:S01]  /*4d60*/  HMMA.16816.F32 R92, R4.reuse, R14, R92 ;  /* 0x0000000e045c723c */ /* 0x040fe2000000185c */
[----:B------:R-:W1:Y:S07]  /*4d70*/  LDSM.16.MT88.4 R12, [R161+0x9000] ;  /* 0x00900000a10c783b */ /* 0x000e6e0000004200 */
        /* <DEDUP_REMOVED lines=15> */
[----:B---3--:R-:W-:-:S02]  /*4e70*/  F2FP.PACK_AB R4, R112, R109 ;  /* 0x0000006d7004723e */ /* 0x008fc400000000ff */
[----:B------:R-:W-:Y:S02]  /*4e80*/  F2FP.PACK_AB R5, R104, R101 ;  /* 0x000000656805723e */ /* 0x000fe400000000ff */
[----:B------:R-:W-:Y:S02]  /*4e90*/  F2FP.PACK_AB R6, R113, R106 ;  /* 0x0000006a7106723e */ /* 0x000fe400000000ff */
[----:B------:R-:W-:Y:S01]  /*4ea0*/  F2FP.PACK_AB R7, R114, R63 ;  /* 0x0000003f7207723e */ /* 0x000fe200000000ff */
[----:B------:R-:W-:Y:S06]  /*4eb0*/  MUFU.EX2 R23, R23 ;  /* 0x0000001700177308 */ /* 0x000fec0000000800 */
[C---:B-1----:R-:W-:Y:S08]  /*4ec0*/  HMMA.16816.F32 R96, R4.reuse, R12, R96 ;  /* 0x0000000c0460723c */ /* 0x042ff00000001860 */
[C---:B------:R-:W-:Y:S01]  /*4ed0*/  HMMA.16816.F32 R92, R4.reuse, R14, R92 ;  /* 0x0000000e045c723c */ /* 0x040fe2000000185c */
[----:B------:R-:W1:Y:S07]  /*4ee0*/  LDSM.16.MT88.4 R12, [R158+0x9000] ;  /* 0x009000009e0c783b */ /* 0x000e6e0000004200 */
[C---:B--2---:R-:W-:Y:S07]  /*4ef0*/  HMMA.16816.F32 R88, R4.reuse, R8, R88 ;  /* 0x000000080458723c */ /* 0x044fee0000001858 */
[----:B------:R-:W-:Y:S01]  /*4f00*/  FADD.FTZ R9, R43, R48 ;  /* 0x000000302b097221 */ /* 0x000fe20000010000 */
[----:B-----5:R-:W-:Y:S01]  /*4f10*/  HMMA.16816.F32 R80, R4, R16, R80 ;  /* 0x000000100450723c */ /* 0x020fe20000001850 */
        /* <DEDUP_REMOVED lines=10> */
[----:B------:R-:W-:Y:S01]  /*4fc0*/  MUFU.EX2 R32, R33 ;  /* 0x0000002100207308 */ /* 0x000fe20000000800 */
[----:B------:R-:W-:Y:S01]  /*4fd0*/  FADD.FTZ R29, R29, R16 ;  /* 0x000000101d1d7221 */ /* 0x000fe20000010000 */
[----:B------:R-:W-:Y:S01]  /*4fe0*/  HMMA.16816.F32 R76, R4, R18, R76 ;  /* 0x00000012044c723c */ /* 0x000fe2000000184c */
[----:B------:R-:W-:Y:S01]  /*4ff0*/  FADD.FTZ R31, R31, R36 ;  /* 0x000000241f1f7221 */ /* 0x000fe20000010000 */
[----:B------:R-:W3:Y:S01]  /*5000*/  LDSM.16.MT88.4 R16, [R160+0x9800] ;  /* 0x00980000a010783b */ /* 0x000ee20000004200 */
[----:B------:R-:W-:Y:S02]  /*5010*/  FFMA.FTZ R38, R37, c[0x0][0x23c], -R28 ;  /* 0x00008f0025267a23 */ /* 0x000fe4000001081c */
[----:B------:R-:W-:-:S03]  /*5020*/  FADD.FTZ R30, R30, R31 ;  /* 0x0000001f1e1e7221 */ /* 0x000fc60000010000 */
[C---:B-1----:R-:W-:Y:S01]  /*5030*/  HMMA.16816.F32 R72, R4.reuse, R12, R72 ;  /* 0x0000000c0448723c */ /* 0x042fe20000001848 */
[----:B------:R-:W-:Y:S01]  /*5040*/  FADD.FTZ R25, R25, R30 ;  /* 0x0000001e19197221 */ /* 0x000fe20000010000 */
[----:B------:R-:W1:Y:S03]  /*5050*/  MUFU.EX2 R38, R38 ;  /* 0x0000002600267308 */ /* 0x000e660000000800 */
[----:B------:R-:W-:Y:S02]  /*5060*/  FADD.FTZ R26, R26, R25 ;  /* 0x000000191a1a7221 */ /* 0x000fe40000010000 */
[----:B------:R-:W-:Y:S01]  /*5070*/  FADD.FTZ R12, R50, R29 ;  /* 0x0000001d320c7221 */ /* 0x000fe20000010000 */
[----:B------:R-:W-:Y:S01]  /*5080*/  HMMA.16816.F32 R68, R4, R14, R68 ;  /* 0x0000000e0444723c */ /* 0x000fe20000001844 */
[----:B------:R-:W-:Y:S02]  /*5090*/  FADD.FTZ R3, R3, R26 ;  /* 0x0000001a03037221 */ /* 0x000fe40000010000 */
[----:B------:R-:W-:-:S02]  /*50a0*/  FADD.FTZ R12, R53, R12 ;  /* 0x0000000c350c7221 */ /* 0x000fc40000010000 */
[----:B------:R-:W-:Y:S02]  /*50b0*/  FADD.FTZ R60, R60, R3 ;  /* 0x000000033c3c7221 */ /* 0x000fe40000010000 */
[----:B------:R-:W-:Y:S01]  /*50c0*/  FADD.FTZ R55, R55, R12 ;  /* 0x0000000c37377221 */ /* 0x000fe20000010000 */
[----:B----4-:R-:W-:Y:S01]  /*50d0*/  F2FP.PACK_AB R4, R21, R20 ;  /* 0x000000141504723e */ /* 0x010fe200000000ff */
[----:B------:R-:W-:Y:S01]  /*50e0*/  FADD.FTZ R57, R57, R60 ;  /* 0x0000003c39397221 */ /* 0x000fe20000010000 */
[----:B-1----:R-:W-:Y:S01]  /*50f0*/  F2FP.PACK_AB R5, R38, R23 ;  /* 0x000000172605723e */ /* 0x002fe200000000ff */
[----:B------:R-:W-:Y:S01]  /*5100*/  FADD.FTZ R55, R52, R55 ;  /* 0x0000003734377221 */ /* 0x000fe20000010000 */
[----:B------:R-:W-:Y:S01]  /*5110*/  F2FP.PACK_AB R6, R185, R22 ;  /* 0x00000016b906723e */ /* 0x000fe200000000ff */
[----:B------:R-:W-:Y:S01]  /*5120*/  FADD.FTZ R62, R62, R57 ;  /* 0x000000393e3e7221 */ /* 0x000fe20000010000 */
[----:B------:R-:W-:Y:S01]  /*5130*/  F2FP.PACK_AB R7, R27, R32 ;  /* 0x000000201b07723e */ /* 0x000fe200000000ff */
[----:B------:R-:W-:Y:S01]  /*5140*/  FADD.FTZ R64, R64, R55 ;  /* 0x0000003740407221 */ /* 0x000fe20000010000 */
[----:B------:R-:W1:Y:S01]  /*5150*/  LDSM.16.MT88.4 R12, [R159+0x9800] ;  /* 0x009800009f0c783b */ /* 0x000e620000004200 */
[----:B------:R-:W-:-:S02]  /*5160*/  FADD.FTZ R59, R59, R62 ;  /* 0x0000003e3b3b7221 */ /* 0x000fc40000010000 */
[----:B------:R-:W-:Y:S02]  /*5170*/  FADD.FTZ R64, R67, R64 ;  /* 0x0000004043407221 */ /* 0x000fe40000010000 */
[----:B------:R-:W-:Y:S01]  /*5180*/  FADD.FTZ R108, R108, R59 ;  /* 0x0000003b6c6c7221 */ /* 0x000fe20000010000 */
[C---:B--2---:R-:W-:Y:S01]  /*5190*/  HMMA.16816.F32 R96, R4.reuse, R8, R96 ;  /* 0x000000080460723c */ /* 0x044fe20000001860 */
[----:B------:R-:W-:Y:S02]  /*51a0*/  FADD.FTZ R103, R103, R64 ;  /* 0x0000004067677221 */ /* 0x000fe40000010000 */
        /* <DEDUP_REMOVED lines=49> */
.L_x_6130:
        /* <DEDUP_REMOVED lines=64> */
.L_x_6127:
[C---:B------:R-:W-:Y:S04]  /*58c0*/  LEA R170, P0, R6.reuse, R170, 0x1 ;  /* 0x000000aa06aa7211 */ /* 0x040fe800078008ff */
[----:B------:R-:W-:Y:S02]  /*58d0*/  LEA.HI.X R169, R6, R169, R3, 0x1, P0 ;  /* 0x000000a906a97211 */ /* 0x000fe400000f0c03 */
[----:B------:R-:W-:Y:S02]  /*58e0*/  IADD3 R192, P0, R170, UR12, RZ ;  /* 0x0000000caac07c10 */ /* 0x000fe4000ff1e0ff */
[----:B------:R-:W-:Y:S02]  /*58f0*/  MOV R171, R169 ;  /* 0x000000a900ab7202 */ /* 0x000fe40000000f00 */
[----:B------:R-:W-:Y:S02]  /*5900*/  IADD3.X R193, R169, UR7, RZ, P0, !PT ;  /* 0x00000007a9c17c10 */ /* 0x000fe400087fe4ff */
[----:B------:R-:W-:Y:S01]  /*5910*/  IADD3 R190, P0, R192, UR12, RZ ;  /* 0x0000000cc0be7c10 */ /* 0x000fe2000ff1e0ff */
[----:B------:R-:W-:Y:S01]  /*5920*/  @!PT LDS RZ, [RZ] ;  /* 0x00000000fffff984 */ /* 0x000fe20000000800 */
[----:B------:R-:W-:Y:S01]  /*5930*/  @!PT LDS RZ, [RZ] ;  /* 0x00000000fffff984 */ /* 0x000fe20000000800 */
[----:B------:R-:W-:Y:S01]  /*5940*/  @!PT LDS RZ, [RZ] ;  /* 0x00000000fffff984 */ /* 0x000fe20000000800 */
        /* <DEDUP_REMOVED lines=16> */
[----:B------:R-:W-:Y:S05]  /*5a50*/  ISETP.GE.AND P0, PT, R183, 0x1, PT ;  /* 0x00000001b700780c */ /* 0x000fea0003f06270 */
[----:B------:R1:W-:Y:S08]  /*5a60*/  LDGSTS.E.BYPASS.LTC128B.128 [R175+0x8800], [R2.64] ;  /* 0x0880000002af7fae */ /* 0x0003f0000b901d4a */
[----:B------:R1:W-:Y:S08]  /*5a70*/  LDGSTS.E.BYPASS.LTC128B.128 [R175+0x9000], [R194.64] ;  /* 0x09000000c2af7fae */ /* 0x0003f0000b901d4a */
[----:B------:R1:W-:Y:S08]  /*5a80*/  LDGSTS.E.BYPASS.LTC128B.128 [R175+0x9800], [R196.64] ;  /* 0x09800000c4af7fae */ /* 0x0003f0000b901d4a */
[----:B------:R-:W-:Y:S08]  /*5a90*/  LDSM.16.M88.4 R104, [R168] ;  /* 0x00000000a868783b */ /* 0x000ff00000000200 */
[----:B------:R-:W1:Y:S08]  /*5aa0*/  LDSM.16.M88.4 R108, [R167] ;  /* 0x00000000a76c783b */ /* 0x000e700000000200 */
[----:B------:R-:W1:Y:S08]  /*5ab0*/  LDSM.16.M88.4 R112, [R167+0x800] ;  /* 0x00080000a770783b */ /* 0x000e700000000200 */
[----:B------:R-:W0:Y:S08]  /*5ac0*/  LDGDEPBAR ;  /* 0x00000000000079af */ /* 0x000e300000000000 */
[----:B------:R-:W1:Y:S08]  /*5ad0*/  LDSM.16.M88.4 R116, [R167+0x1000] ;  /* 0x00100000a774783b */ /* 0x000e700000000200 */
[----:B------:R-:W1:Y:S08]  /*5ae0*/  LDSM.16.M88.4 R120, [R167+0x1800] ;  /* 0x00180000a778783b */ /* 0x000e700000000200 */
[----:B------:R-:W1:Y:S08]  /*5af0*/  LDSM.16.M88.4 R124, [R167+0x2000] ;  /* 0x00200000a77c783b */ /* 0x000e700000000200 */
[----:B------:R-:W1:Y:S08]  /*5b00*/  LDSM.16.M88.4 R128, [R167+0x2800] ;  /* 0x00280000a780783b */ /* 0x000e700000000200 */
[----:B------:R-:W2:Y:S08]  /*5b10*/  LDSM.16.M88.4 R132, [R167+0x3000] ;  /* 0x00300000a784783b */ /* 0x000eb00000000200 */
[----:B------:R-:W2:Y:S08]  /*5b20*/  LDSM.16.M88.4 R136, [R167+0x3800] ;  /* 0x00380000a788783b */ /* 0x000eb00000000200 */
[----:B------:R-:W-:Y:S08]  /*5b30*/  LDSM.16.M88.4 R140, [R166] ;  /* 0x00000000a68c783b */ /* 0x000ff00000000200 */
[----:B------:R-:W2:Y:S08]  /*5b40*/  LDSM.16.M88.4 R144, [R165] ;  /* 0x00000000a590783b */ /* 0x000eb00000000200 */
[----:B------:R-:W2:Y:S01]  /*5b50*/  LDSM.16.M88.4 R148, [R165+0x800] ;  /* 0x00080000a594783b */ /* 0x000ea20000000200 */
[C---:B-1----:R-:W-:Y:S08]  /*5b60*/  HMMA.16816.F32 R4, R104.reuse, R108, RZ ;  /* 0x0000006c6804723c */ /* 0x042ff000000018ff */
        /* <DEDUP_REMOVED lines=17> */
[C---:B--2---:R-:W-:Y:S08]  /*5c80*/  HMMA.16816.F32 R52, R104.reuse, R132, RZ ;  /* 0x000000846834723c */ /* 0x044ff000000018ff */
        /* <DEDUP_REMOVED lines=34> */
[----:B------:R-:W2:Y:S07]  /*5eb0*/  LDSM.16.M88.4 R116, [R102] ;  /* 0x000000006674783b */ /* 0x000eae0000000200 */
[C---:B---3--:R-:W-:Y:S08]  /*5ec0*/  HMMA.16816.F32 R28, R104.reuse, R120, R28 ;  /* 0x00000078681c723c */ /* 0x048ff0000000181c */
[C---:B------:R-:W-:Y:S01]  /*5ed0*/  HMMA.16816.F32 R32, R104.reuse, R122, R32 ;  /* 0x0000007a6820723c */ /* 0x040fe20000001820 */
[----:B------:R-:W3:Y:S07]  /*5ee0*/  LDSM.16.M88.4 R120, [R162] ;  /* 0x00000000a278783b */ /* 0x000eee0000000200 */
[C---:B------:R-:W-:Y:S08]  /*5ef0*/  HMMA.16816.F32 R36, R104.reuse, R124, R36 ;  /* 0x0000007c6824723c */ /* 0x040ff00000001824 */
[C---:B------:R-:W-:Y:S08]  /*5f00*/  HMMA.16816.F32 R40, R104.reuse, R126, R40 ;  /* 0x0000007e6828723c */ /* 0x040ff00000001828 */
[C---:B-1----:R-:W-:Y:S08]  /*5f10*/  HMMA.16816.F32 R44, R104.reuse, R108, R44 ;  /* 0x0000006c682c723c */ /* 0x042ff0000000182c */
[C---:B------:R-:W-:Y:S01]  /*5f20*/  HMMA.16816.F32 R48, R104.reuse, R110, R48 ;  /* 0x0000006e6830723c */ /* 0x040fe20000001830 */
[----:B------:R-:W-:Y:S07]  /*5f30*/  LDSM.16.M88.4 R108, [R100+0x1000] ;  /* 0x00100000646c783b */ /* 0x000fee0000000200 */
[C---:B--2---:R-:W-:Y:S08]  /*5f40*/  HMMA.16816.F32 R52, R104.reuse, R112, R52 ;  /* 0x000000706834723c */ /* 0x044ff00000001834 */
[C---:B------:R-:W-:Y:S08]  /*5f50*/  HMMA.16816.F32 R56, R104.reuse, R114, R56 ;  /* 0x000000726838723c */ /* 0x040ff00000001838 */
[C---:B------:R-:W-:Y:S08]  /*5f60*/  HMMA.16816.F32 R60, R104.reuse, R116, R60 ;  /* 0x00000074683c723c */ /* 0x040ff0000000183c */
[----:B------:R-:W-:Y:S01]  /*5f70*/  HMMA.16816.F32 R64, R104, R118, R64 ;  /* 0x000000766840723c */ /* 0x000fe20000001840 */
[----:B------:R-:W1:Y:S07]  /*5f80*/  LDSM.16.M88.4 R104, [R100+0x800] ;  /* 0x000800006468783b */ /* 0x000e6e0000000200 */
[C---:B---3--:R-:W-:Y:S08]  /*5f90*/  HMMA.16816.F32 R4, R120.reuse, R128, R4 ;  /* 0x000000807804723c */ /* 0x048ff00000001804 */
[C---:B------:R-:W-:Y:S11]  /*5fa0*/  HMMA.16816.F32 R8, R120.reuse, R130, R8 ;  /* 0x000000827808723c */ /* 0x040ff60000001808 */
[----:B------:R-:W-:Y:S05]  /*5fb0*/  @!UPT UIADD3 URZ, URZ, URZ, URZ ;  /* 0x0000003f3f3ff290 */ /* 0x000fea000fffe03f */
[----:B------:R-:W-:Y:S02]  /*5fc0*/  FMUL.FTZ R243, R4, c[0x0][0x2ec] ;  /* 0x0000bb0004f37a20 */ /* 0x000fe40000410000 */
[----:B------:R-:W-:Y:S02]  /*5fd0*/  FMUL.FTZ R241, R5, c[0x0][0x2ec] ;  /* 0x0000bb0005f17a20 */ /* 0x000fe40000410000 */
[----:B------:R-:W-:Y:S02]  /*5fe0*/  FMUL.FTZ R242, R6, c[0x0][0x2ec] ;  /* 0x0000bb0006f27a20 */ /* 0x000fe40000410000 */
[----:B------:R-:W2:Y:S01]  /*5ff0*/  MUFU.TANH R243, R243 ;  /* 0x000000f300f37308 */ /* 0x000ea20000002400 */
[----:B------:R-:W-:Y:S01]  /*6000*/  FMUL.FTZ R240, R7, c[0x0][0x2ec] ;  /* 0x0000bb0007f07a20 */ /* 0x000fe20000410000 */
[C---:B-1----:R-:W-:Y:S03]  /*6010*/  HMMA.16816.F32 R12, R120.reuse, R104, R12 ;  /* 0x00000068780c723c */ /* 0x042fe6000000180c */
[----:B------:R-:W-:Y:S02]  /*6020*/  FMUL.FTZ R239, R8, c[0x0][0x2ec] ;  /* 0x0000bb0008ef7a20 */ /* 0x000fe40000410000 */
[----:B------:R-:W-:Y:S03]  /*6030*/  FMUL.FTZ R245, R9, c[0x0][0x2ec] ;  /* 0x0000bb0009f57a20 */ /* 0x000fe60000410000 */
[----:B------:R-:W1:Y:S01]  /*6040*/  MUFU.TANH R241, R241 ;  /* 0x000000f100f17308 */ /* 0x000e620000002400 */
[C---:B------:R-:W-:Y:S01]  /*6050*/  HMMA.16816.F32 R16, R120.reuse, R106, R16 ;  /* 0x0000006a7810723c */ /* 0x040fe20000001810 */
[----:B------:R-:W3:Y:S02]  /*6060*/  LDSM.16.M88.4 R104, [R100+0x1800] ;  /* 0x001800006468783b */ /* 0x000ee40000000200 */
[----:B------:R-:W-:Y:S02]  /*6070*/  FMUL.FTZ R246, R10, c[0x0][0x2ec] ;  /* 0x0000bb000af67a20 */ /* 0x000fe40000410000 */
[----:B------:R-:W-:Y:S03]  /*6080*/  FMUL.FTZ R244, R11, c[0x0][0x2ec] ;  /* 0x0000bb000bf47a20 */ /* 0x000fe60000410000 */
[C---:B------:R-:W-:Y:S01]  /*6090*/  HMMA.16816.F32 R20, R120.reuse, R108, R20 ;  /* 0x0000006c7814723c */ /* 0x040fe20000001814 */
[----:B------:R-:W1:Y:S07]  /*60a0*/  MUFU.TANH R242, R242 ;  /* 0x000000f200f27308 */ /* 0x000e6e0000002400 */
[C---:B------:R-:W-:Y:S01]  /*60b0*/  HMMA.16816.F32 R24, R120.reuse, R110, R24 ;  /* 0x0000006e7818723c */ /* 0x040fe20000001818 */
[----:B------:R-:W1:Y:S02]  /*60c0*/  LDSM.16.M88.4 R108, [R100+0x2000] ;  /* 0x00200000646c783b */ /* 0x000e640000000200 */
[----:B------:R-:W1:Y:S01]  /*60d0*/  MUFU.TANH R240, R240 ;  /* 0x000000f000f07308 */ /* 0x000e620000002400 */
[----:B------:R-:W-:Y:S02]  /*60e0*/  FMUL.FTZ R237, R12, c[0x0][0x2ec] ;  /* 0x0000bb000ced7a20 */ /* 0x000fe40000410000 */
[----:B------:R-:W-:Y:S02]  /*60f0*/  FMUL.FTZ R235, R13, c[0x0][0x2ec] ;  /* 0x0000bb000deb7a20 */ /* 0x000fe40000410000 */
[----:B------:R-:W-:Y:S04]  /*6100*/  FMUL.FTZ R238, R14, c[0x0][0x2ec] ;  /* 0x0000bb000eee7a20 */ /* 0x000fe80000410000 */
[----:B------:R-:W-:Y:S01]  /*6110*/  FMUL.FTZ R236, R15, c[0x0][0x2ec] ;  /* 0x0000bb000fec7a20 */ /* 0x000fe20000410000 */
        /* <DEDUP_REMOVED lines=8> */
[C---:B---3--:R-:W-:Y:S03]  /*61a0*/  HMMA.16816.F32 R28, R120.reuse, R104, R28 ;  /* 0x00000068781c723c */ /* 0x048fe6000000181c */
[----:B------:R-:W-:Y:S02]  /*61b0*/  FMUL.FTZ R230, R22, c[0x0][0x2ec] ;  /* 0x0000bb0016e67a20 */ /* 0x000fe40000410000 */
[----:B------:R-:W-:Y:S02]  /*61c0*/  FMUL.FTZ R228, R23, c[0x0][0x2ec] ;  /* 0x0000bb0017e47a20 */ /* 0x000fe40000410000 */
[----:B------:R-:W-:Y:S01]  /*61d0*/  FMUL.FTZ R223, R24, c[0x0][0x2ec] ;  /* 0x0000bb0018df7a20 */ /* 0x000fe20000410000 */
[----:B------:R-:W3:Y:S01]  /*61e0*/  MUFU.TANH R246, R246 ;  /* 0x000000f600f67308 */ /* 0x000ee20000002400 */
[C---:B------:R-:W-:Y:S01]  /*61f0*/  HMMA.16816.F32 R32, R120.reuse, R106, R32 ;  /* 0x0000006a7820723c */ /* 0x040fe20000001820 */
[----:B------:R-:W2:Y:S02]  /*6200*/  LDSM.16.M88.4 R104, [R100+0x2800] ;  /* 0x002800006468783b */ /* 0x000ea40000000200 */
[----:B------:R-:W-:Y:S02]  /*6210*/  FMUL.FTZ R225, R25, c[0x0][0x2ec] ;  /* 0x0000bb0019e17a20 */ /* 0x000fe40000410000 */
[----:B------:R-:W-:Y:S02]  /*6220*/  FMUL.FTZ R226, R26, c[0x0][0x2ec] ;  /* 0x0000bb001ae27a20 */ /* 0x000fe40000410000 */
[----:B------:R-:W-:Y:S01]  /*6230*/  FMUL.FTZ R224, R27, c[0x0][0x2ec] ;  /* 0x0000bb001be07a20 */ /* 0x000fe20000410000 */
[C---:B-1----:R-:W-:Y:S01]  /*6240*/  HMMA.16816.F32 R36, R120.reuse, R108, R36 ;  /* 0x0000006c7824723c */ /* 0x042fe20000001824 */
[----:B------:R-:W1:Y:S06]  /*6250*/  MUFU.TANH R244, R244 ;  /* 0x000000f400f47308 */ /* 0x000e6c0000002400 */
[----:B------:R-:W-:Y:S01]  /*6260*/  FMUL.FTZ R221, R28, c[0x0][0x2ec] ;  /* 0x0000bb001cdd7a20 */ /* 0x000fe20000410000 */
        /* <DEDUP_REMOVED lines=13> */
[----:B------:R-:W3:Y:S01]  /*6340*/  MUFU.TANH R238, R238 ;  /* 0x000000ee00ee7308 */ /* 0x000ee20000002400 */
[----:B------:R-:W-:Y:S01]  /*6350*/  FMUL.FTZ R214, R38, c[0x0][0x2ec] ;  /* 0x0000bb0026d67a20 */ /* 0x000fe20000410000 */
[C---:B--2---:R-:W-:Y:S03]  /*6360*/  HMMA.16816.F32 R44, R120.reuse, R104, R44 ;  /* 0x00000068782c723c */ /* 0x044fe6000000182c */
[----:B------:R-:W-:Y:S02]  /*6370*/  FMUL.FTZ R212, R39, c[0x0][0x2ec] ;  /* 0x0000bb0027d47a20 */ /* 0x000fe40000410000 */
[----:B------:R-:W-:Y:S02]  /*6380*/  FMUL.FTZ R209, R40, c[0x0][0x2ec] ;  /* 0x0000bb0028d17a20 */ /* 0x000fe40000410000 */
[----:B------:R-:W-:Y:S01]  /*6390*/  FMUL.FTZ R207, R41, c[0x0][0x2ec] ;  /* 0x0000bb0029cf7a20 */ /* 0x000fe20000410000 */
[----:B------:R-:W2:Y:S01]  /*63a0*/  MUFU.TANH R236, R236 ;  /* 0x000000ec00ec7308 */ /* 0x000ea20000002400 */
[C---:B------:R-:W-:Y:S01]  /*63b0*/  HMMA.16816.F32 R48, R120.reuse, R106, R48 ;  /* 0x0000006a7830723c */ /* 0x040fe20000001830 */
[----:B------:R-:W2:Y:S01]  /*63c0*/  LDSM.16.M88.4 R104, [R100+0x3800] ;  /* 0x003800006468783b */ /* 0x000ea20000000200 */
[----:B------:R-:W-:Y:S04]  /*63d0*/  DEPBAR.LE SB0, 0x0 ;  /* 0x000080000000791a */ /* 0x000fe80000000000 */
[----:B------:R-:W-:Y:S02]  /*63e0*/  FMUL.FTZ R210, R42, c[0x0][0x2ec] ;  /* 0x0000bb002ad27a20 */ /* 0x000fe40000410000 */
[C---:B-1----:R-:W-:Y:S01]  /*63f0*/  HMMA.16816.F32 R52, R120.reuse, R108, R52 ;  /* 0x0000006c7834723c */ /* 0x042fe20000001834 */
[----:B------:R-:W1:Y:S01]  /*6400*/  MUFU.TANH R233, R233 ;  /* 0x000000e900e97308 */ /* 0x000e620000002400 */
[----:B------:R-:W-:Y:S03]  /*6410*/  BAR.SYNC.DEFER_BLOCKING 0x0 ;  /* 0x0000000000007b1d */ /* 0x000fe60000010000 */
[----:B------:R-:W-:Y:S02]  /*6420*/  FMUL.FTZ R208, R43, c[0x0][0x2ec] ;  /* 0x0000bb002bd07a20 */ /* 0x000fe40000410000 */
[----:B------:R-:W-:Y:S01]  /*6430*/  FMUL.FTZ R205, R44, c[0x0][0x2ec] ;  /* 0x0000bb002ccd7a20 */ /* 0x000fe20000410000 */
[C---:B------:R-:W-:Y:S03]  /*6440*/  HMMA.16816.F32 R56, R120.reuse, R110, R56 ;  /* 0x0000006e7838723c */ /* 0x040fe60000001838 */
        /* <DEDUP_REMOVED lines=12> */
[----:B------:R-:W-:Y:S01]  /*6510*/  FMUL.FTZ R198, R54, c[0x0][0x2ec] ;  /* 0x0000bb0036c67a20 */ /* 0x000fe20000410000 */
[C---:B--2---:R-:W-:Y:S03]  /*6520*/  HMMA.16816.F32 R60, R120.reuse, R104, R60 ;  /* 0x00000068783c723c */ /* 0x044fe6000000183c */
[----:B------:R-:W-:Y:S02]  /*6530*/  FMUL.FTZ R196, R55, c[0x0][0x2ec] ;  /* 0x0000bb0037c47a20 */ /* 0x000fe40000410000 */
[----:B------:R-:W-:Y:S02]  /*6540*/  FMUL.FTZ R193, R56, c[0x0][0x2ec] ;  /* 0x0000bb0038c17a20 */ /* 0x000fe40000410000 */
[----:B------:R-:W-:Y:S01]  /*6550*/  FMUL.FTZ R191, R57, c[0x0][0x2ec] ;  /* 0x0000bb0039bf7a20 */ /* 0x000fe20000410000 */
[----:B------:R-:W2:Y:S01]  /*6560*/  MUFU.TANH R229, R229 ;  /* 0x000000e500e57308 */ /* 0x000ea20000002400 */
[----:B------:R-:W-:Y:S03]  /*6570*/  HMMA.16816.F32 R64, R120, R106, R64 ;  /* 0x0000006a7840723c */ /* 0x000fe60000001840 */
[----:B------:R-:W-:Y:S02]  /*6580*/  FMUL.FTZ R194, R58, c[0x0][0x2ec] ;  /* 0x0000bb003ac27a20 */ /* 0x000fe40000410000 */
[----:B------:R-:W-:Y:S04]  /*6590*/  FMUL.FTZ R192, R59, c[0x0][0x2ec] ;  /* 0x0000bb003bc07a20 */ /* 0x000fe80000410000 */
[----:B------:R-:W1:Y:S06]  /*65a0*/  MUFU.TANH R227, R227 ;  /* 0x000000e300e37308 */ /* 0x000e6c0000002400 */
[----:B----4-:R-:W-:Y:S02]  /*65b0*/  FMUL.FTZ R189, R60, c[0x0][0x2ec] ;  /* 0x0000bb003cbd7a20 */ /* 0x010fe40000410000 */
[----:B-----5:R-:W-:Y:S02]  /*65c0*/  FMUL.FTZ R187, R61, c[0x0][0x2ec] ;  /* 0x0000bb003dbb7a20 */ /* 0x020fe40000410000 */
[----:B------:R-:W4:Y:S01]  /*65d0*/  MUFU.TANH R230, R230 ;  /* 0x000000e600e67308 */ /* 0x000f220000002400 */
        /* <DEDUP_REMOVED lines=52> */
[----:B--234-:R-:W-:Y:S02]  /*6920*/  ULDC UR6, c[0x0][0x198] ;  /* 0x0000660000067ab9 */ /* 0x01cfe40000000800 */
[----:B------:R-:W-:Y:S04]  /*6930*/  ULEA UR6, -UR6, URZ, 0x7 ;  /* 0x0000003f06067291 */ /* 0x000fe8000f8e393f */
[----:B------:R-:W-:Y:S02]  /*6940*/  USHF.R.S32.HI UR4, URZ, 0x1f, UR6 ;  /* 0x0000001f3f047899 */ /* 0x000fe40008011406 */
[----:B------:R-:W-:Y:S04]  /*6950*/  MOV R8, UR6 ;  /* 0x0000000600087c02 */ /* 0x000fe80008000f00 */
[----:B------:R-:W-:Y:S01]  /*6960*/  MOV R5, UR4 ;  /* 0x0000000400057c02 */ /* 0x000fe20008000f00 */
[----:B------:R-:W-:-:S05]  /*6970*/  @P6 BRA `(.L_x_6129) ;  /* 0x000003b000006947 */ /* 0x000fca0003800000 */
        /* <DEDUP_REMOVED lines=59> */
.L_x_6129:
        /* <DEDUP_REMOVED lines=28> */
.L_x_6128:
        /* <DEDUP_REMOVED lines=92> */
[----:B------:R-:W-:Y:S01]  /*74b0*/  ISETP.GT.AND P0, PT, R183, RZ, PT ;  /* 0x000000ffb700720c */ /* 0x000fe20003f04270 */
        /* <DEDUP_REMOVED lines=16> */
[----:B------:R-:W1:Y:S01]  /*75c0*/  MUFU.EX2 R62, R62 ;  /* 0x0000003e003e7308 */ /* 0x000e620000000800 */
[--C-:B------:R-:W-:Y:S02]  /*75d0*/  FFMA.FTZ R105, R243, c[0x0][0x23c], -R66.reuse ;  /* 0x00008f00f3697a23 */ /* 0x100fe40000010842 */
[--C-:B------:R-:W-:Y:S02]  /*75e0*/  FFMA.FTZ R104, R241, c[0x0][0x23c], -R66.reuse ;  /* 0x00008f00f1687a23 */ /* 0x100fe40000010842 */
[--C-:B------:R-:W-:Y:S02]  /*75f0*/  FFMA.FTZ R65, R239, c[0x0][0x23c], -R66.reuse ;  /* 0x00008f00ef417a23 */ /* 0x100fe40000010842 */
[--C-:B------:R-:W-:Y:S02]  /*7600*/  FFMA.FTZ R64, R245, c[0x0][0x23c], -R66.reuse ;  /* 0x00008f00f5407a23 */ /* 0x100fe40000010842 */
[C---:B--2---:R-:W-:Y:S01]  /*7610*/  FMUL.FTZ R10, R37.reuse, R94 ;  /* 0x0000005e250a7220 */ /* 0x044fe20000410000 */
[----:B------:R-:W-:Y:S01]  /*7620*/  MUFU.EX2 R105, R105 ;  /* 0x0000006900697308 */ /* 0x000fe20000000800 */
[C---:B------:R-:W-:Y:S02]  /*7630*/  FMUL.FTZ R11, R37.reuse, R95 ;  /* 0x0000005f250b7220 */ /* 0x040fe40000410000 */
[C---:B------:R-:W-:Y:S02]  /*7640*/  FMUL.FTZ R18, R37.reuse, R86 ;  /* 0x0000005625127220 */ /* 0x040fe40000410000 */
[C---:B------:R-:W-:Y:S02]  /*7650*/  FMUL.FTZ R19, R37.reuse, R87 ;  /* 0x0000005725137220 */ /* 0x040fe40000410000 */
[C---:B------:R-:W-:Y:S02]  /*7660*/  FMUL.FTZ R26, R37.reuse, R78 ;  /* 0x0000004e251a7220 */ /* 0x040fe40000410000 */
[----:B------:R-:W-:Y:S01]  /*7670*/  FMUL.FTZ R5, R38, R97 ;  /* 0x0000006126057220 */ /* 0x000fe20000410000 */
[----:B------:R-:W2:Y:S01]  /*7680*/  MUFU.EX2 R104, R104 ;  /* 0x0000006800687308 */ /* 0x000ea20000000800 */
[C---:B------:R-:W-:Y:S02]  /*7690*/  FMUL.FTZ R6, R37.reuse, R98 ;  /* 0x0000006225067220 */ /* 0x040fe40000410000 */
[C---:B------:R-:W-:Y:S01]  /*76a0*/  FMUL.FTZ R7, R37.reuse, R99 ;  /* 0x0000006325077220 */ /* 0x040fe20000410000 */
        /* <DEDUP_REMOVED lines=10> */
[----:B------:R-:W1:Y:S01]  /*7750*/  MUFU.EX2 R64, R64 ;  /* 0x0000004000407308 */ /* 0x000e620000000800 */
[--C-:B------:R-:W-:Y:S02]  /*7760*/  FFMA.FTZ R77, R232, c[0x0][0x23c], -R39.reuse ;  /* 0x00008f00e84d7a23 */ /* 0x100fe40000010827 */
[----:B------:R-:W-:Y:S01]  /*7770*/  FMUL.FTZ R27, R37, R79 ;  /* 0x0000004f251b7220 */ /* 0x000fe20000410000 */
        /* <DEDUP_REMOVED lines=23> */
[----:B------:R-:W1:Y:S01]  /*78f0*/  MUFU.EX2 R92, R235 ;  /* 0x000000eb005c7308 */ /* 0x000e620000000800 */
[--C-:B------:R-:W-:Y:S02]  /*7900*/  FFMA.FTZ R111, R209, c[0x0][0x23c], -R66.reuse ;  /* 0x00008f00d16f7a23 */ /* 0x100fe40000010842 */
[--C-:B------:R-:W-:Y:S01]  /*7910*/  FFMA.FTZ R112, R207, c[0x0][0x23c], -R66.reuse ;  /* 0x00008f00cf707a23 */ /* 0x100fe20000010842 */
[----:B--2---:R-:W-:Y:S01]  /*7920*/  F2FP.PACK_AB R43, R60, R61 ;  /* 0x0000003d3c2b723e */ /* 0x004fe200000000ff */
[--C-:B------:R-:W-:Y:S02]  /*7930*/  FFMA.FTZ R115, R205, c[0x0][0x23c], -R66.reuse ;  /* 0x00008f00cd737a23 */ /* 0x100fe40000010842 */
        /* <DEDUP_REMOVED lines=22> */
[----:B------:R-:W2:Y:S01]  /*7aa0*/  MUFU.EX2 R77, R77 ;  /* 0x0000004d004d7308 */ /* 0x000ea20000000800 */
        /* <DEDUP_REMOVED lines=15> */
[----:B------:R-:W-:Y:S03]  /*7ba0*/  MUFU.EX2 R71, R71 ;  /* 0x0000004700477308 */ /* 0x000fe60000000800 */
[----:B------:R-:W-:Y:S02]  /*7bb0*/  FMUL.FTZ R31, R37, R75 ;  /* 0x0000004b251f7220 */ /* 0x000fe40000410000 */
[--C-:B------:R-:W-:Y:S02]  /*7bc0*/  FFMA.FTZ R74, R226, c[0x0][0x23c], -R39.reuse ;  /* 0x00008f00e24a7a23 */ /* 0x100fe40000010827 */
[----:B------:R-:W-:Y:S02]  /*7bd0*/  FFMA.FTZ R75, R224, c[0x0][0x23c], -R39 ;  /* 0x00008f00e04b7a23 */ /* 0x000fe40000010827 */
[--C-:B------:R-:W-:Y:S01]  /*7be0*/  FFMA.FTZ R73, R225, c[0x0][0x23c], -R66.reuse ;  /* 0x00008f00e1497a23 */ /* 0x100fe20000010842 */
[C---:B------:R-:W-:Y:S01]  /*7bf0*/  HMMA.16816.F32 R28, R40.reuse, R44, R28 ;  /* 0x0000002c281c723c */ /* 0x040fe2000000181c */
[----:B------:R-:W4:Y:S02]  /*7c00*/  MUFU.EX2 R72, R72 ;  /* 0x0000004800487308 */ /* 0x000f240000000800 */
[--C-:B------:R-:W-:Y:S02]  /*7c10*/  FFMA.FTZ R126, R193, c[0x0][0x23c], -R66.reuse ;  /* 0x00008f00c17e7a23 */ /* 0x100fe40000010842 */
[--C-:B------:R-:W-:Y:S02]  /*7c20*/  FFMA.FTZ R127, R191, c[0x0][0x23c], -R66.reuse ;  /* 0x00008f00bf7f7a23 */ /* 0x100fe40000010842 */
[----:B------:R-:W-:Y:S01]  /*7c30*/  FFMA.FTZ R105, R38, R185, R105 ;  /* 0x000000b926697223 */ /* 0x000fe20000010069 */
[----:B------:R-:W-:Y:S01]  /*7c40*/  HMMA.16816.F32 R32, R40, R46, R32 ;  /* 0x0000002e2820723c */ /* 0x000fe20000001820 */
[----:B------:R-:W5:Y:S02]  /*7c50*/  LDSM.16.MT88.4 R44, [R159+0x6800] ;  /* 0x006800009f2c783b */ /* 0x000f640000004200 */
[----:B------:R-:W4:Y:S01]  /*7c60*/  MUFU.EX2 R68, R68 ;  /* 0x0000004400447308 */ /* 0x000f220000000800 */
[----:B------:R-:W-:Y:S02]  /*7c70*/  FFMA.FTZ R101, R37, R184, R101 ;  /* 0x000000b825657223 */ /* 0x000fe40000010065 */
[----:B------:R-:W-:Y:S01]  /*7c80*/  FFMA.FTZ R37, R190, c[0x0][0x23c], -R39 ;  /* 0x00008f00be257a23 */ /* 0x000fe20000010827 */
[----:B-1----:R-:W-:Y:S01]  /*7c90*/  F2FP.PACK_AB R40, R92, R63 ;  /* 0x0000003f5c28723e */ /* 0x002fe200000000ff */
[----:B------:R-:W-:Y:S01]  /*7ca0*/  FFMA.FTZ R130, R189, c[0x0][0x23c], -R66 ;  /* 0x00008f00bd827a23 */ /* 0x000fe20000010842 */
[----:B--2---:R-:W-:Y:S03]  /*7cb0*/  F2FP.PACK_AB R43, R77, R76 ;  /* 0x0000004c4d2b723e */ /* 0x004fe600000000ff */
[----:B------:R-:W-:Y:S01]  /*7cc0*/  F2FP.PACK_AB R41, R88, R67 ;  /* 0x000000435829723e */ /* 0x000fe200000000ff */
[----:B------:R-:W-:Y:S01]  /*7cd0*/  MUFU.EX2 R70, R70 ;  /* 0x0000004600467308 */ /* 0x000fe20000000800 */
[----:B---3--:R-:W-:Y:S01]  /*7ce0*/  F2FP.PACK_AB R42, R81, R84 ;  /* 0x00000054512a723e */ /* 0x008fe200000000ff */
[----:B------:R-:W-:Y:S02]  /*7cf0*/  FADD.FTZ R104, R104, R105 ;  /* 0x0000006968687221 */ /* 0x000fe40000010000 */
[----:B------:R-:W-:Y:S01]  /*7d00*/  FADD.FTZ R62, R62, R101 ;  /* 0x000000653e3e7221 */ /* 0x000fe20000010000 */
[----:B------:R-:W-:Y:S01]  /*7d10*/  MOV R101, R0 ;  /* 0x0000000000657202 */ /* 0x000fe20000000f00 */
[----:B------:R-:W-:Y:S02]  /*7d20*/  FADD.FTZ R65, R65, R104 ;  /* 0x0000006841417221 */ /* 0x000fe40000010000 */
[C---:B------:R-:W-:Y:S02]  /*7d30*/  HMMA.16816.F32 R4, R40.reuse, R48, R4 ;  /* 0x000000302804723c */ /* 0x040fe40000001804 */
[----:B------:R-:W-:Y:S01]  /*7d40*/  MUFU.EX2 R79, R79 ;  /* 0x0000004f004f7308 */ /* 0x000fe20000000800 */
[----:B------:R-:W-:Y:S02]  /*7d50*/  FADD.FTZ R64, R64, R65 ;  /* 0x0000004140407221 */ /* 0x000fe40000010000 */
[----:B------:R-:W-:Y:S03]  /*7d60*/  FADD.FTZ R61, R61, R62 ;  /* 0x0000003e3d3d7221 */ /* 0x000fe60000010000 */
[C---:B------:R-:W-:Y:S01]  /*7d70*/  HMMA.16816.F32 R8, R40.reuse, R50, R8 ;  /* 0x000000322808723c */ /* 0x040fe20000001808 */
[----:B------:R-:W1:Y:S03]  /*7d80*/  LDSM.16.MT88.4 R48, [R161+0x7000] ;  /* 0x00700000a130783b */ /* 0x000e660000004200 */
[----:B------:R-:W-:Y:S01]  /*7d90*/  MUFU.EX2 R80, R80 ;  /* 0x0000005000507308 */ /* 0x000fe20000000800 */
[----:B------:R-:W-:Y:S03]  /*7da0*/  FADD.FTZ R60, R60, R61 ;  /* 0x0000003d3c3c7221 */ /* 0x000fe60000010000 */
[C---:B------:R-:W-:Y:S04]  /*7db0*/  HMMA.16816.F32 R12, R40.reuse, R52, R12 ;  /* 0x00000034280c723c */ /* 0x040fe8000000180c */
[----:B------:R-:W-:Y:S02]  /*7dc0*/  FADD.FTZ R67, R67, R60 ;  /* 0x0000003c43437221 */ /* 0x000fe40000010000 */
[----:B------:R-:W2:Y:S02]  /*7dd0*/  MUFU.EX2 R73, R73 ;  /* 0x0000004900497308 */ /* 0x000ea40000000800 */
[C---:B------:R-:W-:Y:S01]  /*7de0*/  HMMA.16816.F32 R16, R40.reuse, R54, R16 ;  /* 0x000000362810723c */ /* 0x040fe20000001810 */
[----:B------:R-:W-:Y:S03]  /*7df0*/  LDSM.16.MT88.4 R52, [R159+0x7000] ;  /* 0x007000009f34783b */ /* 0x000fe60000004200 */
[----:B------:R-:W-:Y:S04]  /*7e00*/  FADD.FTZ R67, R88, R67 ;  /* 0x0000004358437221 */ /* 0x000fe80000010000 */
[C---:B-----5:R-:W-:Y:S01]  /*7e10*/  HMMA.16816.F32 R20, R40.reuse, R44, R20 ;  /* 0x0000002c2814723c */ /* 0x060fe20000001814 */
[----:B------:R-:W-:Y:S03]  /*7e20*/  MUFU.EX2 R74, R74 ;  /* 0x0000004a004a7308 */ /* 0x000fe60000000800 */
[----:B------:R-:W-:Y:S04]  /*7e30*/  FADD.FTZ R76, R76, R67 ;  /* 0x000000434c4c7221 */ /* 0x000fe80000010000 */
[C---:B------:R-:W-:Y:S01]  /*7e40*/  HMMA.16816.F32 R24, R40.reuse, R46, R24 ;  /* 0x0000002e2818723c */ /* 0x040fe20000001818 */
[----:B------:R-:W3:Y:S02]  /*7e50*/  LDSM.16.MT88.4 R44, [R160+0x7000] ;  /* 0x00700000a02c783b */ /* 0x000ee40000004200 */
[----:B------:R-:W5:Y:S01]  /*7e60*/  MUFU.EX2 R75, R75 ;  /* 0x0000004b004b7308 */ /* 0x000f620000000800 */
[----:B------:R-:W-:Y:S04]  /*7e70*/  FADD.FTZ R76, R77, R76 ;  /* 0x0000004c4d4c7221 */ /* 0x000fe80000010000 */
[C---:B------:R-:W-:Y:S05]  /*7e80*/  HMMA.16816.F32 R28, R40.reuse, R56, R28 ;  /* 0x00000038281c723c */ /* 0x040fea000000181c */
[----:B------:R-:W-:Y:S03]  /*7e90*/  MUFU.EX2 R89, R89 ;  /* 0x0000005900597308 */ /* 0x000fe60000000800 */
[----:B------:R-:W-:Y:S01]  /*7ea0*/  HMMA.16816.F32 R32, R40, R58, R32 ;  /* 0x0000003a2820723c */ /* 0x000fe20000001820 */
[----:B------:R-:W3:Y:S06]  /*7eb0*/  LDSM.16.MT88.4 R56, [R158+0x7000] ;  /* 0x007000009e38783b */ /* 0x000eec0000004200 */
[----:B----4-:R-:W-:Y:S01]  /*7ec0*/  F2FP.PACK_AB R40, R69, R72 ;  /* 0x000000484528723e */ /* 0x010fe200000000ff */
[----:B------:R-:W4:Y:S01]  /*7ed0*/  MUFU.EX2 R82, R82 ;  /* 0x0000005200527308 */ /* 0x000f220000000800 */
[C---:B------:R-:W-:Y:S03]  /*7ee0*/  F2FP.PACK_AB R41, R68.reuse, R71 ;  /* 0x000000474429723e */ /* 0x040fe600000000ff */
[----:B--2---:R-:W-:Y:S01]  /*7ef0*/  F2FP.PACK_AB R42, R73, R70 ;  /* 0x00000046492a723e */ /* 0x004fe200000000ff */
[----:B------:R-:W-:Y:S01]  /*7f00*/  FADD.FTZ R71, R71, R76 ;  /* 0x0000004c47477221 */ /* 0x000fe20000010000 */
[C---:B-----5:R-:W-:Y:S03]  /*7f10*/  F2FP.PACK_AB R43, R75.reuse, R74 ;  /* 0x0000004a4b2b723e */ /* 0x060fe600000000ff */
[----:B------:R-:W-:Y:S01]  /*7f20*/  FADD.FTZ R71, R68, R71 ;  /* 0x0000004744477221 */ /* 0x000fe20000010000 */
[----:B------:R-:W-:Y:S03]  /*7f30*/  MUFU.EX2 R83, R83 ;  /* 0x0000005300537308 */ /* 0x000fe60000000800 */
[C---:B-1----:R-:W-:Y:S03]  /*7f40*/  HMMA.16816.F32 R4, R40.reuse, R48, R4 ;  /* 0x000000302804723c */ /* 0x042fe60000001804 */
[----:B------:R-:W-:Y:S04]  /*7f50*/  FADD.FTZ R74, R74, R71 ;  /* 0x000000474a4a7221 */ /* 0x000fe80000010000 */
[----:B------:R-:W1:Y:S01]  /*7f60*/  MUFU.EX2 R90, R90 ;  /* 0x0000005a005a7308 */ /* 0x000e620000000800 */
[C---:B------:R-:W-:Y:S01]  /*7f70*/  HMMA.16816.F32 R8, R40.reuse, R50, R8 ;  /* 0x000000322808723c */ /* 0x040fe20000001808 */
[----:B------:R-:W-:Y:S03]  /*7f80*/  LDSM.16.MT88.4 R48, [R160+0x7800] ;  /* 0x00780000a030783b */ /* 0x000fe60000004200 */
[----:B------:R-:W-:Y:S04]  /*7f90*/  FADD.FTZ R74, R75, R74 ;  /* 0x0000004a4b4a7221 */ /* 0x000fe80000010000 */
[C---:B---3--:R-:W-:Y:S01]  /*7fa0*/  HMMA.16816.F32 R12, R40.reuse, R44, R12 ;  /* 0x0000002c280c723c */ /* 0x048fe2000000180c */
[----:B------:R-:W-:Y:S07]  /*7fb0*/  MUFU.EX2 R91, R91 ;  /* 0x0000005b005b7308 */ /* 0x000fee0000000800 */
[C---:B------:R-:W-:Y:S01]  /*7fc0*/  HMMA.16816.F32 R16, R40.reuse, R46, R16 ;  /* 0x0000002e2810723c */ /* 0x040fe20000001810 */
[----:B------:R-:W2:Y:S02]  /*7fd0*/  LDSM.16.MT88.4 R44, [R161+0x7800] ;  /* 0x00780000a12c783b */ /* 0x000ea40000004200 */
[----:B------:R-:W3:Y:S05]  /*7fe0*/  MUFU.EX2 R106, R106 ;  /* 0x0000006a006a7308 */ /* 0x000eea0000000800 */
[C---:B------:R-:W-:Y:S05]  /*7ff0*/  HMMA.16816.F32 R20, R40.reuse, R52, R20 ;  /* 0x000000342814723c */ /* 0x040fea0000001814 */
        /* <DEDUP_REMOVED lines=9> */
[----:B----4-:R-:W-:Y:S03]  /*8090*/  F2FP.PACK_AB R41, R82, R89 ;  /* 0x000000595229723e */ /* 0x010fe600000000ff */
[----:B-1----:R-:W-:Y:S01]  /*80a0*/  F2FP.PACK_AB R42, R90, R83 ;  /* 0x000000535a2a723e */ /* 0x002fe200000000ff */
[----:B------:R-:W1:Y:S01]  /*80b0*/  MUFU.EX2 R110, R110 ;  /* 0x0000006e006e7308 */ /* 0x000e620000000800 */
[----:B---3--:R-:W-:Y:S01]  /*80c0*/  F2FP.PACK_AB R43, R106, R91 ;  /* 0x0000005b6a2b723e */ /* 0x008fe200000000ff */
[----:B------:R-:W-:Y:S04]  /*80d0*/  FADD.FTZ R89, R89, R74 ;  /* 0x0000004a59597221 */ /* 0x000fe80000010000 */
[----:B------:R-:W-:Y:S02]  /*80e0*/  FADD.FTZ R82, R82, R89 ;  /* 0x0000005952527221 */ /* 0x000fe40000010000 */
[C---:B--2---:R-:W-:Y:S02]  /*80f0*/  HMMA.16816.F32 R4, R40.reuse, R44, R4 ;  /* 0x0000002c2804723c */ /* 0x044fe40000001804 */
[----:B------:R-:W-:Y:S01]  /*8100*/  MUFU.EX2 R111, R111 ;  /* 0x0000006f006f7308 */ /* 0x000fe20000000800 */
[----:B------:R-:W-:Y:S04]  /*8110*/  FADD.FTZ R91, R91, R82 ;  /* 0x000000525b5b7221 */ /* 0x000fe80000010000 */
[----:B------:R-:W-:Y:S01]  /*8120*/  FADD.FTZ R106, R106, R91 ;  /* 0x0000005b6a6a7221 */ /* 0x000fe20000010000 */
[C---:B------:R-:W-:Y:S01]  /*8130*/  HMMA.16816.F32 R8, R40.reuse, R46, R8 ;  /* 0x0000002e2808723c */ /* 0x040fe20000001808 */
[----:B------:R-:W2:Y:S03]  /*8140*/  LDSM.16.MT88.4 R44, [R161+0x8000] ;  /* 0x00800000a12c783b */ /* 0x000ea60000004200 */
[----:B------:R-:W3:Y:S04]  /*8150*/  MUFU.EX2 R112, R112 ;  /* 0x0000007000707308 */ /* 0x000ee80000000800 */
[C---:B------:R-:W-:Y:S06]  /*8160*/  HMMA.16816.F32 R12, R40.reuse, R48, R12 ;  /* 0x00000030280c723c */ /* 0x040fec000000180c */
[----:B------:R-:W-:Y:S02]  /*8170*/  MUFU.EX2 R113, R113 ;  /* 0x0000007100717308 */ /* 0x000fe40000000800 */
[C---:B------:R-:W-:Y:S01]  /*8180*/  HMMA.16816.F32 R16, R40.reuse, R50, R16 ;  /* 0x000000322810723c */ /* 0x040fe20000001810 */
[----:B------:R-:W4:Y:S07]  /*8190*/  LDSM.16.MT88.4 R48, [R160+0x8000] ;  /* 0x00800000a030783b */ /* 0x000f2e0000004200 */
[C---:B-----5:R-:W-:Y:S01]  /*81a0*/  HMMA.16816.F32 R20, R40.reuse, R52, R20 ;  /* 0x000000342814723c */ /* 0x060fe20000001814 */
        /* <DEDUP_REMOVED lines=8> */
[----:B------:R-:W-:Y:S01]  /*8230*/  F2FP.PACK_AB R40, R107, R108 ;  /* 0x0000006c6b28723e */ /* 0x000fe200000000ff */
[----:B------:R-:W-:Y:S01]  /*8240*/  MUFU.EX2 R117, R117 ;  /* 0x0000007500757308 */ /* 0x000fe20000000800 */
[----:B-1----:R-:W-:Y:S03]  /*8250*/  F2FP.PACK_AB R41, R110, R109 ;  /* 0x0000006d6e29723e */ /* 0x002fe600000000ff */
[----:B---3--:R-:W-:Y:S01]  /*8260*/  F2FP.PACK_AB R42, R112, R111 ;  /* 0x0000006f702a723e */ /* 0x008fe200000000ff */
[----:B------:R-:W-:Y:S01]  /*8270*/  FADD.FTZ R109, R109, R106 ;  /* 0x0000006a6d6d7221 */ /* 0x000fe20000010000 */
[----:B-----5:R-:W-:Y:S03]  /*8280*/  F2FP.PACK_AB R43, R114, R113 ;  /* 0x00000071722b723e */ /* 0x020fe600000000ff */
[----:B------:R-:W-:Y:S01]  /*8290*/  FADD.FTZ R110, R110, R109 ;  /* 0x0000006d6e6e7221 */ /* 0x000fe20000010000 */
[----:B------:R-:W1:Y:S03]  /*82a0*/  MUFU.EX2 R118, R118 ;  /* 0x0000007600767308 */ /* 0x000e660000000800 */
[C---:B--2---:R-:W-:Y:S03]  /*82b0*/  HMMA.16816.F32 R4, R40.reuse, R44, R4 ;  /* 0x0000002c2804723c */ /* 0x044fe60000001804 */
[----:B------:R-:W-:Y:S04]  /*82c0*/  FADD.FTZ R113, R113, R110 ;  /* 0x0000006e71717221 */ /* 0x000fe80000010000 */
[----:B------:R-:W-:Y:S01]  /*82d0*/  MUFU.EX2 R119, R119 ;  /* 0x0000007700777308 */ /* 0x000fe20000000800 */
[C---:B------:R-:W-:Y:S01]  /*82e0*/  HMMA.16816.F32 R8, R40.reuse, R46, R8 ;  /* 0x0000002e2808723c */ /* 0x040fe20000001808 */
[----:B------:R-:W2:Y:S03]  /*82f0*/  LDSM.16.MT88.4 R44, [R161+0x8800] ;  /* 0x00880000a12c783b */ /* 0x000ea60000004200 */
[----:B------:R-:W-:Y:S04]  /*8300*/  FADD.FTZ R114, R114, R113 ;  /* 0x0000007172727221 */ /* 0x000fe80000010000 */
[C---:B----4-:R-:W-:Y:S01]  /*8310*/  HMMA.16816.F32 R12, R40.reuse, R48, R12 ;  /* 0x00000030280c723c */ /* 0x050fe2000000180c */
        /* <DEDUP_REMOVED lines=11> */
[----:B------:R-:W4:Y:S01]  /*83d0*/  LDSM.16.MT88.4 R56, [R158+0x8800] ;  /* 0x008800009e38783b */ /* 0x000f220000004200 */
[----:B------:R-:W4:Y:S05]  /*83e0*/  MUFU.EX2 R124, R124 ;  /* 0x0000007c007c7308 */ /* 0x000f2a0000000800 */
[----:B------:R-:W-:Y:S02]  /*83f0*/  F2FP.PACK_AB R40, R116, R115 ;  /* 0x000000737428723e */ /* 0x000fe400000000ff */
[----:B-1----:R-:W-:Y:S03]  /*8400*/  F2FP.PACK_AB R41, R118, R117 ;  /* 0x000000757629723e */ /* 0x002fe600000000ff */
[----:B---3--:R-:W-:Y:S01]  /*8410*/  F2FP.PACK_AB R42, R120, R119 ;  /* 0x00000077782a723e */ /* 0x008fe200000000ff */
[----:B------:R-:W-:Y:S01]  /*8420*/  MUFU.EX2 R38, R198 ;  /* 0x000000c600267308 */ /* 0x000fe20000000800 */
[----:B-----5:R-:W-:Y:S01]  /*8430*/  F2FP.PACK_AB R43, R122, R121 ;  /* 0x000000797a2b723e */ /* 0x020fe200000000ff */
[----:B------:R-:W-:Y:S04]  /*8440*/  FADD.FTZ R117, R117, R114 ;  /* 0x0000007275757221 */ /* 0x000fe80000010000 */
[----:B------:R-:W-:Y:S02]  /*8450*/  FADD.FTZ R118, R118, R117 ;  /* 0x0000007576767221 */ /* 0x000fe40000010000 */
[C---:B--2---:R-:W-:Y:S02]  /*8460*/  HMMA.16816.F32 R4, R40.reuse, R44, R4 ;  /* 0x0000002c2804723c */ /* 0x044fe40000001804 */
[----:B------:R-:W1:Y:S06]  /*8470*/  MUFU.EX2 R125, R125 ;  /* 0x0000007d007d7308 */ /* 0x000e6c0000000800 */
[C---:B------:R-:W-:Y:S01]  /*8480*/  HMMA.16816.F32 R8, R40.reuse, R46, R8 ;  /* 0x0000002e2808723c */ /* 0x040fe20000001808 */
[----:B------:R-:W2:Y:S03]  /*8490*/  LDSM.16.MT88.4 R44, [R161+0x9000] ;  /* 0x00900000a12c783b */ /* 0x000ea60000004200 */
[----:B------:R-:W-:Y:S04]  /*84a0*/  MUFU.EX2 R126, R126 ;  /* 0x0000007e007e7308 */ /* 0x000fe80000000800 */
[C---:B----4-:R-:W-:Y:S06]  /*84b0*/  HMMA.16816.F32 R12, R40.reuse, R48, R12 ;  /* 0x00000030280c723c */ /* 0x050fec000000180c */
        /* <DEDUP_REMOVED lines=9> */
[----:B------:R-:W-:Y:S02]  /*8550*/  MUFU.EX2 R130, R130 ;  /* 0x0000008200827308 */ /* 0x000fe40000000800 */
[--C-:B------:R-:W-:Y:S01]  /*8560*/  FFMA.FTZ R56, R188, c[0x0][0x23c], -R39.reuse ;  /* 0x00008f00bc387a23 */ /* 0x100fe20000010827 */
[----:B------:R-:W-:Y:S04]  /*8570*/  HMMA.16816.F32 R32, R40, R58, R32 ;  /* 0x0000003a2820723c */ /* 0x000fe80000001820 */
[----:B------:R-:W-:Y:S02]  /*8580*/  FFMA.FTZ R39, R3, c[0x0][0x23c], -R39 ;  /* 0x00008f0003277a23 */ /* 0x000fe40000010827 */
[--C-:B------:R-:W-:Y:S01]  /*8590*/  FFMA.FTZ R57, R187, c[0x0][0x23c], -R66.reuse ;  /* 0x00008f00bb397a23 */ /* 0x100fe20000010842 */
[----:B------:R-:W-:Y:S01]  /*85a0*/  F2FP.PACK_AB R40, R124, R123 ;  /* 0x0000007b7c28723e */ /* 0x000fe200000000ff */
[----:B------:R-:W-:Y:S01]  /*85b0*/  MUFU.EX2 R37, R37 ;  /* 0x0000002500257308 */ /* 0x000fe20000000800 */
[----:B-1----:R-:W-:Y:S03]  /*85c0*/  F2FP.PACK_AB R41, R125, R38 ;  /* 0x000000267d29723e */ /* 0x002fe600000000ff */
[----:B---3--:R-:W-:Y:S01]  /*85d0*/  F2FP.PACK_AB R42, R127, R126 ;  /* 0x0000007e7f2a723e */ /* 0x008fe200000000ff */
[--C-:B------:R-:W-:Y:S01]  /*85e0*/  FFMA.FTZ R58, R186, c[0x0][0x23c], -R66.reuse ;  /* 0x00008f00ba3a7a23 */ /* 0x100fe20000010842 */
[----:B--2---:R-:W-:Y:S01]  /*85f0*/  F2FP.PACK_AB R43, R129, R128 ;  /* 0x00000080812b723e */ /* 0x004fe200000000ff */
[----:B------:R-:W-:Y:S03]  /*8600*/  FFMA.FTZ R66, R171, c[0x0][0x23c], -R66 ;  /* 0x00008f00ab427a23 */ /* 0x000fe60000010842 */
[----:B------:R-:W1:Y:S03]  /*8610*/  MUFU.EX2 R57, R57 ;  /* 0x0000003900397308 */ /* 0x000e660000000800 */
[C---:B------:R-:W-:Y:S07]  /*8620*/  HMMA.16816.F32 R4, R40.reuse, R44, R4 ;  /* 0x0000002c2804723c */ /* 0x040fee0000001804 */
[----:B------:R-:W2:Y:S01]  /*8630*/  MUFU.EX2 R56, R56 ;  /* 0x0000003800387308 */ /* 0x000ea20000000800 */
[C---:B------:R-:W-:Y:S01]  /*8640*/  HMMA.16816.F32 R8, R40.reuse, R46, R8 ;  /* 0x0000002e2808723c */ /* 0x040fe20000001808 */
[----:B------:R-:W3:Y:S07]  /*8650*/  LDSM.16.MT88.4 R44, [R158+0x9000] ;  /* 0x009000009e2c783b */ /* 0x000eee0000004200 */
[C---:B----4-:R-:W-:Y:S01]  /*8660*/  HMMA.16816.F32 R12, R40.reuse, R48, R12 ;  /* 0x00000030280c723c */ /* 0x050fe2000000180c */
[----:B------:R-:W-:Y:S03]  /*8670*/  MUFU.EX2 R58, R58 ;  /* 0x0000003a003a7308 */ /* 0x000fe60000000800 */
[----:B-1----:R-:W-:Y:S03]  /*8680*/  F2FP.PACK_AB R68, R57, R130 ;  /* 0x000000823944723e */ /* 0x002fe600000000ff */
[----:B------:R-:W-:Y:S01]  /*8690*/  FADD.FTZ R49, R63, R64 ;  /* 0x000000403f317221 */ /* 0x000fe20000010000 */
[C---:B------:R-:W-:Y:S03]  /*86a0*/  HMMA.16816.F32 R16, R40.reuse, R50, R16 ;  /* 0x000000322810723c */ /* 0x040fe60000001810 */
[----:B------:R-:W1:Y:S01]  /*86b0*/  MUFU.EX2 R185, R66 ;  /* 0x0000004200b97308 */ /* 0x000e620000000800 */
[----:B------:R-:W-:Y:S02]  /*86c0*/  FADD.FTZ R49, R92, R49 ;  /* 0x000000315c317221 */ /* 0x000fe40000010000 */
[----:B------:R-:W4:Y:S02]  /*86d0*/  LDSM.16.MT88.4 R92, [R161+0x9800] ;  /* 0x00980000a15c783b */ /* 0x000f240000004200 */
[C---:B-----5:R-:W-:Y:S04]  /*86e0*/  HMMA.16816.F32 R20, R40.reuse, R52, R20 ;  /* 0x000000342814723c */ /* 0x060fe80000001814 */
[----:B------:R-:W-:Y:S01]  /*86f0*/  FADD.FTZ R84, R84, R49 ;  /* 0x0000003154547221 */ /* 0x000fe20000010000 */
[----:B------:R-:W-:Y:S03]  /*8700*/  MUFU.EX2 R36, R36 ;  /* 0x0000002400247308 */ /* 0x000fe60000000800 */
[C---:B------:R-:W-:Y:S04]  /*8710*/  HMMA.16816.F32 R24, R40.reuse, R54, R24 ;  /* 0x000000362818723c */ /* 0x040fe80000001818 */
[----:B------:R-:W-:Y:S02]  /*8720*/  FADD.FTZ R81, R81, R84 ;  /* 0x0000005451517221 */ /* 0x000fe40000010000 */
[----:B------:R-:W5:Y:S01]  /*8730*/  LDSM.16.MT88.4 R84, [R160+0x9800] ;  /* 0x00980000a054783b */ /* 0x000f620000004200 */
[----:B------:R-:W4:Y:S01]  /*8740*/  MUFU.EX2 R39, R39 ;  /* 0x0000002700277308 */ /* 0x000f220000000800 */
[----:B------:R-:W-:Y:S01]  /*8750*/  FADD.FTZ R72, R72, R81 ;  /* 0x0000005148487221 */ /* 0x000fe20000010000 */
[C---:B---3--:R-:W-:Y:S03]  /*8760*/  HMMA.16816.F32 R28, R40.reuse, R44, R28 ;  /* 0x0000002c281c723c */ /* 0x048fe6000000181c */
[----:B------:R-:W-:Y:S04]  /*8770*/  FADD.FTZ R69, R69, R72 ;  /* 0x0000004845457221 */ /* 0x000fe80000010000 */
[----:B------:R-:W-:Y:S01]  /*8780*/  FADD.FTZ R70, R70, R69 ;  /* 0x0000004546467221 */ /* 0x000fe20000010000 */
[----:B------:R-:W-:Y:S04]  /*8790*/  HMMA.16816.F32 R32, R40, R46, R32 ;  /* 0x0000002e2820723c */ /* 0x000fe80000001820 */
[----:B------:R-:W-:Y:S01]  /*87a0*/  FADD.FTZ R70, R73, R70 ;  /* 0x0000004649467221 */ /* 0x000fe20000010000 */
[----:B--2---:R-:W-:Y:S03]  /*87b0*/  F2FP.PACK_AB R69, R56, R37 ;  /* 0x000000253845723e */ /* 0x004fe600000000ff */
[----:B------:R-:W-:Y:S01]  /*87c0*/  FADD.FTZ R3, R79, R70 ;  /* 0x000000464f037221 */ /* 0x000fe20000010000 */
[----:B-1----:R-:W-:Y:S01]  /*87d0*/  F2FP.PACK_AB R70, R185, R58 ;  /* 0x0000003ab946723e */ /* 0x002fe200000000ff */
[----:B------:R-:W1:Y:S02]  /*87e0*/  LDSM.16.MT88.4 R76, [R159+0x9800] ;  /* 0x009800009f4c783b */ /* 0x000e640000004200 */
[----:B------:R-:W-:Y:S01]  /*87f0*/  FADD.FTZ R80, R80, R3 ;  /* 0x0000000350507221 */ /* 0x000fe20000010000 */
[----:B----4-:R-:W-:Y:S01]  /*8800*/  F2FP.PACK_AB R71, R39, R36 ;  /* 0x000000242747723e */ /* 0x010fe200000000ff */
        /* <DEDUP_REMOVED lines=8> */
[----:B------:R-:W-:Y:S01]  /*8890*/  FADD.FTZ R108, R108, R83 ;  /* 0x000000536c6c7221 */ /* 0x000fe20000010000 */
[----:B------:R-:W-:Y:S01]  /*88a0*/  IADD3 R3, R183, -0x1, RZ ;  /* 0xffffffffb7037810 */ /* 0x000fe20007ffe0ff */
[----:B------:R-:W-:Y:S02]  /*88b0*/  FADD.FTZ R125, R125, R38 ;  /* 0x000000267d7d7221 */ /* 0x000fe40000010000 */
[C---:B-----5:R-:W-:Y:S04]  /*88c0*/  HMMA.16816.F32 R88, R68.reuse, R84, R12 ;  /* 0x000000544458723c */ /* 0x060fe8000000180c */
[----:B------:R-:W-:Y:S01]  /*88d0*/  FADD.FTZ R108, R107, R108 ;  /* 0x0000006c6b6c7221 */ /* 0x000fe20000010000 */
[----:B------:R-:W-:Y:S03]  /*88e0*/  MOV R183, R3 ;  /* 0x0000000300b77202 */ /* 0x000fe60000000f00 */
[C---:B------:R-:W-:Y:S04]  /*88f0*/  HMMA.16816.F32 R84, R68.reuse, R86, R16 ;  /* 0x000000564454723c */ /* 0x040fe80000001810 */
[----:B------:R-:W-:Y:S04]  /*8900*/  FADD.FTZ R111, R111, R108 ;  /* 0x0000006c6f6f7221 */ /* 0x000fe80000010000 */
[----:B------:R-:W-:Y:S01]  /*8910*/  FADD.FTZ R112, R112, R111 ;  /* 0x0000006f70707221 */ /* 0x000fe20000010000 */
[C---:B-1----:R-:W-:Y:S03]  /*8920*/  HMMA.16816.F32 R80, R68.reuse, R76, R20 ;  /* 0x0000004c4450723c */ /* 0x042fe60000001814 */
        /* <DEDUP_REMOVED lines=22> */
.L_x_6126:
        /* <DEDUP_REMOVED lines=152> */
.L_x_6132:
[----:B------:R-:W-:Y:S05]  /*9410*/  BSYNC B0 ;  /* 0x0000000000007941 */ /* 0x000fea0003800000 */
.L_x_6131:
        /* <DEDUP_REMOVED lines=43> */
.L_x_6133:
        /* <DEDUP_REMOVED lines=11> */
.L_x_7805:


//--------------------- .text._ZN5flash24flash_fwd_splitkv_kernelI23Flash_fwd_kernel_traitsILi64ELi64ELi128ELi4ELb0ELb0EN7cutlass6half_tE19Flash_kernel_traitsILi64ELi64ELi128ELi4ES3_EELb1ELb0ELb0ELb1ELb1ELb0ELb1ELb0EEEvNS_16Flash_fwd_paramsE --------------------------
	.section	.text._ZN5flash24flash_fwd_splitkv_kernelI23Flash_fwd_kernel_traitsILi64ELi64ELi128ELi4ELb0ELb0EN7cutlass6half_tE19Flash_kernel_traitsILi64ELi64ELi128ELi4ES3_EELb1ELb0ELb0ELb1ELb1ELb0ELb1ELb0EEEvNS_16Flash_fwd_paramsE,"ax",@progbits
	.sectioninfo	@"SHI_REGISTERS=190"
	.align	128
        .global         _ZN5flash24flash_fwd_splitkv_kernelI23Flash_fwd_kernel_traitsILi64ELi64ELi128ELi4ELb0ELb0EN7cutlass6half_tE19Flash_kernel_traitsILi64ELi64ELi128ELi4ES3_EELb1ELb0ELb0ELb1ELb1ELb0ELb1ELb0EEEvNS_16Flash_fwd_paramsE
        .type           _ZN5flash24flash_fwd_splitkv_kernelI23Flash_fwd_kernel_traitsILi64ELi64ELi128ELi4ELb0ELb0EN7cutlass6half_tE19Flash_kernel_traitsILi64ELi64ELi128ELi4ES3_EELb1ELb0ELb0ELb1ELb1ELb0ELb1ELb0EEEvNS_16Flash_fwd_paramsE,@function
        .size           _ZN5flash24flash_fwd_splitkv_kernelI23Flash_fwd_kernel_traitsILi64ELi64ELi128ELi4ELb0ELb0EN7cutlass6half_tE19Flash_kernel_traitsILi64ELi64ELi128ELi4ES3_EELb1ELb0ELb0ELb1ELb1ELb0ELb1ELb0EEEvNS_16Flash_fwd_paramsE,(.L_x_7806 - _ZN5flash24flash_fwd_splitkv_kernelI23Flash_fwd_kernel_traitsILi64ELi64ELi128ELi4ELb0ELb0EN7cutlass6half_tE19Flash_kernel_traitsILi64ELi64ELi128ELi4ES3_EELb1ELb0ELb0ELb1ELb1ELb0ELb1ELb0EEEvNS_16Flash_fwd_paramsE)
        .other          _ZN5flash24flash_fwd_splitkv_kernelI23Flash_fwd_kernel_traitsILi64ELi64ELi128ELi4ELb0ELb0EN7cutlass6half_tE19Flash_kernel_traitsILi64ELi64ELi128ELi4ES3_EELb1ELb0ELb0ELb1ELb1ELb0ELb1ELb0EEEvNS_16Flash_fwd_paramsE,@"STO_CUDA_ENTRY STV_DEFAULT"
_ZN5flash24flash_fwd_splitkv_kernelI23Flash_fwd_kernel_traitsILi64ELi64ELi128ELi4ELb0ELb0EN7cutlass6half_tE19Flash_kernel_traitsILi64ELi64ELi128ELi4ES3_EELb1ELb0ELb0ELb1ELb1ELb0ELb1ELb0EEEvNS_16Flash_fwd_paramsE:
.text._ZN5flash24flash_fwd_splitkv_kernelI23Flash_fwd_kernel_traitsILi64ELi64ELi128ELi4ELb0ELb0EN7cutlass6half_tE19Flash_kernel_traitsILi64ELi64ELi128ELi4ES3_EELb1ELb0ELb0ELb1ELb1ELb0ELb1ELb0EEEvNS_16Flash_fwd_paramsE:
        /* <DEDUP_REMOVED lines=9> */
[----:B------:R-:W-:Y:S01]  /*0090*/  ISETP.NE.AND.EX P0, PT, RZ, c[0x0][0x25c], PT, P0 ;  /* 0x00009700ff007a0c */ /* 0x000fe20003f05300 */
[----:B-1----:R-:W1:Y:S02]  /*00a0*/  MUFU.RCP R4, R6 ;  /* 0x0000000600047308 */ /* 0x002e640000001000 */
[----:B-1----:R-:W-:-:S06]  /*00b0*/  IADD3 R4, R4, 0xffffffe, RZ ;  /* 0x0ffffffe04047810 */ /* 0x002fcc0007ffe0ff */
[----:B------:R-:W1:Y:S02]  /*00c0*/  F2I.FTZ.U32.TRUNC.NTZ R3, R4 ;  /* 0x0000000400037305 */ /* 0x000e64000021f000 */
[----:B-1----:R-:W-:-:S04]  /*00d0*/  IMAD.MOV R2, RZ, RZ, -R3 ;  /* 0x000000ffff027224 */ /* 0x002fc800078e0a03 */
[----:B------:R-:W-:Y:S02]  /*00e0*/  IMAD R5, R2, c[0x0][0x1c0], RZ ;  /* 0x0000700002057a24 */ /* 0x000fe400078e02ff */
[----:B------:R-:W-:-:S04]  /*00f0*/  IMAD.MOV.U32 R2, RZ, RZ, RZ ;  /* 0x000000ffff027224 */ /* 0x000fc800078e00ff */
        /* <DEDUP_REMOVED lines=15> */
[----:B------:R-:W2:Y:S01]  /*01f0*/  @P0 LDG.E R117, [R8.64] ;  /* 0x0000000a08750981 */ /* 0x000ea2000c1e1900 */
[----:B------:R-:W-:Y:S01]  /*0200*/  @!P0 ISETP.NE.U32.AND P2, PT, RZ, c[0x0][0x268], PT ;  /* 0x00009a00ff008a0c */ /* 0x000fe20003f45070 */
[----:B------:R-:W-:Y:S02]  /*0210*/  IMAD.MOV R17, RZ, RZ, -R164 ;  /* 0x000000ffff117224 */ /* 0x000fe400078e0aa4 */
[----:B------:R-:W1:Y:S01]  /*0220*/  S2R R5, SR_CTAID.X ;  /* 0x0000000000057919 */ /* 0x000e620000002500 */
[----:B------:R-:W-:Y:S01]  /*0230*/  @!P0 ISETP.NE.AND.EX P2, PT, RZ, c[0x0][0x26c], PT, P2 ;  /* 0x00009b00ff008a0c */ /* 0x000fe20003f45320 */
[----:B------:R-:W-:-:S03]  /*0240*/  IMAD R17, R17, c[0x0][0x1c0], R0 ;  /* 0x0000700011117a24 */ /* 0x000fc600078e0200 */
[----:B------:R-:W-:Y:S01]  /*0250*/  @!P0 SEL R3, RZ, c[0x0][0x21c], !P2 ;  /* 0x00008700ff038a07 */ /* 0x000fe20005000000 */
[----:B-1----:R-:W-:-:S05]  /*0260*/  IMAD.SHL.U32 R121, R5, 0x40, RZ ;  /* 0x0000004005797824 */ /* 0x002fca00078e00ff */
        /* <DEDUP_REMOVED lines=13> */
[----:B------:R-:W-:Y:S02]  /*0340*/  IADD3 R4, R4, -0x1, RZ ;  /* 0xffffffff04047810 */ /* 0x000fe40007ffe0ff */
[----:B--2---:R-:W-:Y:S02]  /*0350*/  IADD3 R6, R6, 0xffffffe, RZ ;  /* 0x0ffffffe06067810 */ /* 0x004fe40007ffe0ff */
[----:B------:R-:W-:Y:S02]  /*0360*/  IABS R0, R4 ;  /* 0x0000000400007213 */ /* 0x000fe40000000000 */
[----:B------:R-:W2:Y:S01]  /*0370*/  F2I.FTZ.U32.TRUNC.NTZ R7, R6 ;  /* 0x0000000600077305 */ /* 0x000ea2000021f000 */
[----:B------:R-:W-:-:S04]  /*0380*/  LOP3.LUT R4, R4, c[0x0][0x10], RZ, 0x3c, !PT ;  /* 0x0000040004047a12 */ /* 0x000fc800078e3cff */
[----:B------:R-:W-:Y:S02]  /*0390*/  ISETP.GE.AND P0, PT, R4, RZ, PT ;  /* 0x000000ff0400720c */ /* 0x000fe40003f06270 */
[----:B------:R-:W-:-:S04]  /*03a0*/  IADD3 R4, R121, 0xbf, RZ ;  /* 0x000000bf79047810 */ /* 0x000fc80007ffe0ff */
[----:B------:R-:W-:-:S04]  /*03b0*/  IADD3 R9, R117, -c[0x0][0x214], R4 ;  /* 0x8000850075097a10 */ /* 0x000fc80007ffe004 */
[----:B------:R-:W-:Y:S01]  /*03c0*/  IADD3 R9, R9, c[0x0][0x2e8], RZ ;  /* 0x0000ba0009097a10 */ /* 0x000fe20007ffe0ff */
[----:B--2---:R-:W-:Y:S02]  /*03d0*/  IMAD.MOV R2, RZ, RZ, -R7 ;  /* 0x000000ffff027224 */ /* 0x004fe400078e0a07 */
[----:B------:R-:W-:Y:S01]  /*03e0*/  IMAD.MOV.U32 R6, RZ, RZ, RZ ;  /* 0x000000ffff067224 */ /* 0x000fe200078e00ff */
[----:B------:R-:W-:Y:S01]  /*03f0*/  SHF.R.S32.HI R112, RZ, 0x1f, R9 ;  /* 0x0000001fff707819 */ /* 0x000fe20000011409 */
[----:B------:R-:W-:-:S03]  /*0400*/  IMAD R2, R2, R3, RZ ;  /* 0x0000000302027224 */ /* 0x000fc600078e02ff */
[----:B------:R-:W-:Y:S01]  /*0410*/  LEA.HI R112, R112, R9, RZ, 0x7 ;  /* 0x0000000970707211 */ /* 0x000fe200078f38ff */
[----:B------:R-:W-:-:S03]  /*0420*/  IMAD.HI.U32 R7, R7, R2, R6 ;  /* 0x0000000207077227 */ /* 0x000fc600078e0006 */
[----:B------:R-:W-:Y:S01]  /*0430*/  SHF.R.S32.HI R112, RZ, 0x7, R112 ;  /* 0x00000007ff707819 */ /* 0x000fe20000011470 */
        /* <DEDUP_REMOVED lines=9> */
[----:B------:R-:W2:Y:S01]  /*04d0*/  S2R R3, SR_CTAID.Y ;  /* 0x0000000000037919 */ /* 0x000ea20000002600 */
[----:B------:R-:W-:-:S04]  /*04e0*/  IADD3 R2, R117, 0x7f, RZ ;  /* 0x0000007f75027810 */ /* 0x000fc80007ffe0ff */
[----:B------:R-:W-:-:S04]  /*04f0*/  SHF.R.S32.HI R7, RZ, 0x1f, R2 ;  /* 0x0000001fff077819 */ /* 0x000fc80000011402 */
[----:B------:R-:W-:Y:S02]  /*0500*/  LEA.HI R7, R7, R2, RZ, 0x7 ;  /* 0x0000000207077211 */ /* 0x000fe400078f38ff */
[----:B------:R-:W-:Y:S02]  /*0510*/  @P2 IADD3 R0, R0, 0x1, RZ ;  /* 0x0000000100002810 */ /* 0x000fe40007ffe0ff */
[----:B------:R-:W-:-:S03]  /*0520*/  SHF.R.S32.HI R7, RZ, 0x7, R7 ;  /* 0x00000007ff077819 */ /* 0x000fc60000011407 */
        /* <DEDUP_REMOVED lines=11> */
[----:B------:R-:W-:Y:S01]  /*05e0*/  LEA.HI R0, R5, R118, RZ, 0x4 ;  /* 0x0000007605007211 */ /* 0x000fe200078f20ff */
[----:B------:R-:W-:-:S03]  /*05f0*/  IMAD R2, R2, c[0x0][0x1c0], R17 ;  /* 0x0000700002027a24 */ /* 0x000fc600078e0211 */
[----:B------:R-:W-:Y:S01]  /*0600*/  LOP3.LUT R5, R0, 0x3ffffff0, RZ, 0xc0, !PT ;  /* 0x3ffffff000057812 */ /* 0x000fe200078ec0ff */
[----:B------:R-:W-:Y:S01]  /*0610*/  IMAD R3, R2, c[0x0][0x214], R121 ;  /* 0x0000850002037a24 */ /* 0x000fe200078e0279 */
[----:B------:R-:W-:Y:S02]  /*0620*/  SHF.R.S32.HI R0, RZ, 0x4, R0 ;  /* 0x00000004ff007819 */ /* 0x000fe40000011400 */
[----:B------:R-:W-:Y:S01]  /*0630*/  IADD3 R121, -R121, c[0x0][0x214], RZ ;  /* 0x0000850079797a10 */ /* 0x000fe20007ffe1ff */
[----:B------:R-:W-:Y:S01]  /*0640*/  IMAD.IADD R5, R118, 0x1, -R5 ;  /* 0x0000000176057824 */ /* 0x000fe200078e0a05 */
[C---:B------:R-:W-:Y:S01]  /*0650*/  IADD3 R8, R0.reuse, 0x8, RZ ;  /* 0x0000000800087810 */ /* 0x040fe20007ffe0ff */
[----:B------:R-:W-:Y:S01]  /*0660*/  IMAD R2, R3, c[0x0][0x22c], RZ ;  /* 0x00008b0003027a24 */ /* 0x000fe200078e02ff */
[-C--:B------:R-:W-:Y:S01]  /*0670*/  ISETP.GE.OR P5, PT, R0, R121.reuse, P6 ;  /* 0x000000790000720c */ /* 0x080fe200037a6670 */
[----:B------:R-:W-:Y:S01]  /*0680*/  IMAD.SHL.U32 R4, R5, 0x4, RZ ;  /* 0x0000000405047824 */ /* 0x000fe200078e00ff */
[----:B------:R-:W-:-:S02]  /*0690*/  ISETP.GE.OR P4, PT, R8, R121, P6 ;  /* 0x000000790800720c */ /* 0x000fc40003786670 */
[----:B------:R-:W-:Y:S02]  /*06a0*/  IADD3 R6, R0, 0x10, RZ ;  /* 0x0000001000067810 */ /* 0x000fe40007ffe0ff */
[--C-:B------:R-:W-:Y:S02]  /*06b0*/  SHF.R.S32.HI R5, RZ, 0x1f, R4.reuse ;  /* 0x0000001fff057819 */ /* 0x100fe40000011404 */
[-C--:B------:R-:W-:Y:S02]  /*06c0*/  ISETP.GE.OR P3, PT, R6, R121.reuse, P6 ;  /* 0x000000790600720c */ /* 0x080fe40003766670 */
[C---:B------:R-:W-:Y:S01]  /*06d0*/  IADD3 R10, R0.reuse, 0x18, RZ ;  /* 0x00000018000a7810 */ /* 0x040fe20007ffe0ff */
[C---:B------:R-:W-:Y:S01]  /*06e0*/  IMAD.WIDE R4, R0.reuse, 0x40, R4 ;  /* 0x0000004000047825 */ /* 0x040fe200078e0204 */
[----:B------:R-:W-:Y:S02]  /*06f0*/  IADD3 R6, R0, 0x20, RZ ;  /* 0x0000002000067810 */ /* 0x000fe40007ffe0ff */
[----:B------:R-:W-:Y:S01]  /*0700*/  ISETP.GE.OR P2, PT, R10, R121, P6 ;  /* 0x000000790a00720c */ /* 0x000fe20003746670 */
[----:B------:R-:W-:Y:S01]  /*0710*/  @!P4 IMAD.MOV.U32 R11, RZ, RZ, -0x800000 ;  /* 0xff800000ff0bc424 */ /* 0x000fe200078e00ff */
[----:B------:R-:W-:-:S02]  /*0720*/  IADD3 R7, P0, R2, R4, RZ ;  /* 0x0000000402077210 */ /* 0x000fc40007f1e0ff */
[----:B------:R-:W-:Y:S02]  /*0730*/  IADD3 R4, R0, 0x28, RZ ;  /* 0x0000002800047810 */ /* 0x000fe40007ffe0ff */
[----:B------:R-:W-:Y:S02]  /*0740*/  LEA.HI.X.SX32 R2, R2, R5, 0x1, P0 ;  /* 0x0000000502027211 */ /* 0x000fe400000f0eff */
[----:B------:R-:W-:Y:S02]  /*0750*/  LEA R12, P1, R7, c[0x0][0x1d8], 0x2 ;  /* 0x00007600070c7a11 */ /* 0x000fe400078210ff */
[----:B------:R-:W-:Y:S02]  /*0760*/  SHF.R.S32.HI R5, RZ, 0x1f, R3 ;  /* 0x0000001fff057819 */ /* 0x000fe40000011403 */
[----:B------:R-:W-:Y:S02]  /*0770*/  IADD3 R3, P0, R3, R0, RZ ;  /* 0x0000000003037210 */ /* 0x000fe40007f1e0ff */
[----:B------:R-:W-:Y:S01]  /*0780*/  LEA.HI.X R13, R7, c[0x0][0x1dc], R2, 0x2, P1 ;  /* 0x00007700070d7a11 */ /* 0x000fe200008f1402 */
[----:B------:R-:W-:Y:S01]  /*0790*/  @!P5 IMAD.MOV.U32 R7, RZ, RZ, -0x800000 ;  /* 0xff800000ff07d424 */ /* 0x000fe200078e00ff */
[----:B------:R-:W-:Y:S01]  /*07a0*/  LEA.HI.X.SX32 R2, R0, R5, 0x1, P0 ;  /* 0x0000000500027211 */ /* 0x000fe200000f0eff */
[----:B------:R-:W-:Y:S01]  /*07b0*/  @!P2 IMAD.MOV.U32 R5, RZ, RZ, -0x800000 ;  /* 0xff800000ff05a424 */ /* 0x000fe200078e00ff */
[C---:B------:R-:W-:Y:S01]  /*07c0*/  LEA R8, P0, R3.reuse, c[0x0][0x208], 0x2 ;  /* 0x0000820003087a11 */ /* 0x040fe200078010ff */
[----:B------:R1:W-:Y:S01]  /*07d0*/  STG.E.128 [R12.64], RZ ;  /* 0x000000ff0c007986 */ /* 0x0003e2000c101d0a */
[----:B------:R-:W-:Y:S01]  /*07e0*/  ISETP.GE.OR P1, PT, R6, R121, P6 ;  /* 0x000000790600720c */ /* 0x000fe20003726670 */
[----:B------:R-:W-:Y:S01]  /*07f0*/  @!P3 IMAD.MOV.U32 R6, RZ, RZ, -0x800000 ;  /* 0xff800000ff06b424 */ /* 0x000fe200078e00ff */
[----:B------:R-:W-:Y:S01]  /*0800*/  LEA.HI.X R9, R3, c[0x0][0x20c], R2, 0x2, P0 ;  /* 0x0000830003097a11 */ /* 0x000fe200000f1402 */
[----:B------:R1:W-:Y:S01]  /*0810*/  STG.E.128 [R12.64+0x800], RZ ;  /* 0x000800ff0c007986 */ /* 0x0003e2000c101d0a */
[----:B------:R-:W-:-:S02]  /*0820*/  IADD3 R2, R0, 0x30, RZ ;  /* 0x0000003000027810 */ /* 0x000fc40007ffe0ff */
[----:B------:R-:W-:Y:S01]  /*0830*/  ISETP.GE.OR P0, PT, R4, R121, P6 ;  /* 0x000000790400720c */ /* 0x000fe20003706670 */
[----:B------:R1:W-:Y:S01]  /*0840*/  STG.E.128 [R12.64+0x1000], RZ ;  /* 0x001000ff0c007986 */ /* 0x0003e2000c101d0a */
[----:B------:R-:W-:-:S03]  /*0850*/  IADD3 R0, R0, 0x38, RZ ;  /* 0x0000003800007810 */ /* 0x000fc60007ffe0ff */
[----:B------:R1:W-:Y:S02]  /*0860*/  STG.E.128 [R12.64+0x1800], RZ ;  /* 0x001800ff0c007986 */ /* 0x0003e4000c101d0a */
[----:B------:R-:W-:Y:S02]  /*0870*/  @!P1 IMAD.MOV.U32 R4, RZ, RZ, -0x800000 ;  /* 0xff800000ff049424 */ /* 0x000fe400078e00ff */
[----:B------:R1:W-:Y:S04]  /*0880*/  STG.E.128 [R12.64+0x2000], RZ ;  /* 0x002000ff0c007986 */ /* 0x0003e8000c101d0a */
[----:B------:R1:W-:Y:S01]  /*0890*/  STG.E.128 [R12.64+0x2800], RZ ;  /* 0x002800ff0c007986 */ /* 0x0003e2000c101d0a */
[----:B------:R-:W-:-:S03]  /*08a0*/  @!P0 IMAD.MOV.U32 R3, RZ, RZ, -0x800000 ;  /* 0xff800000ff038424 */ /* 0x000fc600078e00ff */
[----:B------:R1:W-:Y:S04]  /*08b0*/  STG.E.128 [R12.64+0x3000], RZ ;  /* 0x003000ff0c007986 */ /* 0x0003e8000c101d0a */
[----:B------:R1:W-:Y:S04]  /*08c0*/  STG.E.128 [R12.64+0x3800], RZ ;  /* 0x003800ff0c007986 */ /* 0x0003e8000c101d0a */
[----:B------:R1:W-:Y:S01]  /*08d0*/  @!P5 STG.E [R8.64], R7 ;  /* 0x000000070800d986 */ /* 0x0003e2000c10190a */
[-C--:B------:R-:W-:Y:S02]  /*08e0*/  ISETP.GE.OR P5, PT, R2, R121.reuse, P6 ;  /* 0x000000790200720c */ /* 0x080fe400037a6670 */
[----:B------:R-:W-:Y:S01]  /*08f0*/  ISETP.GE.OR P6, PT, R0, R121, P6 ;  /* 0x000000790000720c */ /* 0x000fe200037c6670 */
[----:B------:R1:W-:Y:S04]  /*0900*/  @!P4 STG.E [R8.64+0x20], R11 ;  /* 0x0000200b0800c986 */ /* 0x0003e8000c10190a */
[----:B------:R1:W-:Y:S04]  /*0910*/  @!P3 STG.E [R8.64+0x40], R6 ;  /* 0x000040060800b986 */ /* 0x0003e8000c10190a */
[----:B------:R1:W-:Y:S02]  /*0920*/  @!P2 STG.E [R8.64+0x60], R5 ;  /* 0x000060050800a986 */ /* 0x0003e4000c10190a */
[----:B------:R-:W-:-:S02]  /*0930*/  @!P5 IMAD.MOV.U32 R2, RZ, RZ, -0x800000 ;  /* 0xff800000ff02d424 */ /* 0x000fc400078e00ff */
[----:B------:R1:W-:Y:S04]  /*0940*/  @!P1 STG.E [R8.64+0x80], R4 ;  /* 0x0000800408009986 */ /* 0x0003e8000c10190a */
[----:B------:R1:W-:Y:S04]  /*0950*/  @!P0 STG.E [R8.64+0xa0], R3 ;  /* 0x0000a00308008986 */ /* 0x0003e8000c10190a */
[----:B------:R1:W-:Y:S01]  /*0960*/  @!P5 STG.E [R8.64+0xc0], R2 ;  /* 0x0000c0020800d986 */ /* 0x0003e2000c10190a */
[----:B------:R-:W-:Y:S05]  /*0970*/  @P6 EXIT ;  /* 0x000000000000694d */ /* 0x000fea0003800000 */
[----:B-1----:R-:W-:-:S05]  /*0980*/  MOV R3, 0xff800000 ;  /* 0xff80000000037802 */ /* 0x002fca0000000f00 */
[----:B------:R-:W-:Y:S01]  /*0990*/  STG.E [R8.64+0xe0], R3 ;  /* 0x0000e00308007986 */ /* 0x000fe2000c10190a */
[----:B------:R-:W-:Y:S05]  /*09a0*/  EXIT ;  /* 0x000000000000794d */ /* 0x000fea0003800000 */
.L_x_6134:
        /* <DEDUP_REMOVED lines=19> */
.L_x_6135:
[----:B------:R-:W-:Y:S01]  /*0ae0*/  IABS R113, c[0x0][0x2d0] ;  /* 0x0000b40000717a13 */ /* 0x000fe20000000000 */
[----:B------:R-:W-:Y:S05]  /*0af0*/  @P6 BRA `(.L_x_6136) ;  /* 0x0000048000006947 */ /* 0x000fea0003800000 */
[----:B------:R-:W2:Y:S01]  /*0b00*/  I2F.RP R3, R113 ;  /* 0x0000007100037306 */ /* 0x000ea20000209400 */
[----:B------:R-:W-:-:S04]  /*0b10*/  LEA R9, R112, 0xffffff80, 0x7 ;  /* 0xffffff8070097811 */ /* 0x000fc800078e38ff */
[----:B------:R-:W-:-:S03]  /*0b20*/  IABS R0, R9 ;  /* 0x0000000900007213 */ /* 0x000fc60000000000 */
[----:B-12---:R-:W1:Y:S02]  /*0b30*/  MUFU.RCP R6, R3 ;  /* 0x0000000300067308 */ /* 0x006e640000001000 */
        /* <DEDUP_REMOVED lines=48> */
[----:B------:R-:W-:-:S04]  /*0e40*/  @!P1 LOP3.LUT R3, RZ, c[0x0][0x1c8], RZ, 0x33, !PT ;  /* 0x00007200ff039a12 */ /* 0x000fc800078e33ff */
[----:B------:R-:W-:Y:S02]  /*0e50*/  SHF.R.S32.HI R10, RZ, 0x1f, R3 ;  /* 0x0000001fff0a7819 */ /* 0x000fe40000011403 */
[----:B--2---:R-:W-:Y:S01]  /*0e60*/  SHF.R.S32.HI R13, RZ, 0x1f, R14 ;  /* 0x0000001fff0d7819 */ /* 0x004fe2000001140e */
[----:B------:R-:W-:-:S04]  /*0e70*/  IMAD.WIDE.U32 R6, R14, c[0x0][0x180], RZ ;  /* 0x000060000e067a25 */ /* 0x000fc800078e00ff */
[C---:B------:R-:W-:Y:S02]  /*0e80*/  IMAD R11, R13.reuse, c[0x0][0x180], RZ ;  /* 0x000060000d0b7a24 */ /* 0x040fe400078e02ff */
[----:B------:R-:W-:Y:S02]  /*0e90*/  IMAD R13, R13, c[0x0][0x188], RZ ;  /* 0x000062000d0d7a24 */ /* 0x000fe400078e02ff */
[----:B------:R-:W-:Y:S02]  /*0ea0*/  IMAD R2, R14, c[0x0][0x184], R11 ;  /* 0x000061000e027a24 */ /* 0x000fe400078e020b */
[----:B------:R-:W-:Y:S02]  /*0eb0*/  IMAD R11, R9, c[0x0][0x19c], R0 ;  /* 0x00006700090b7a24 */ /* 0x000fe400078e0200 */
[----:B------:R-:W-:Y:S01]  /*0ec0*/  IMAD R0, R10, c[0x0][0x1b0], RZ ;  /* 0x00006c000a007a24 */ /* 0x000fe200078e02ff */
[----:B------:R-:W-:Y:S01]  /*0ed0*/  IADD3 R7, R7, R2, RZ ;  /* 0x0000000207077210 */ /* 0x000fe20007ffe0ff */
[----:B------:R-:W-:-:S02]  /*0ee0*/  IMAD R13, R14, c[0x0][0x18c], R13 ;  /* 0x000063000e0d7a24 */ /* 0x000fc400078e020d */
[----:B------:R-:W-:-:S04]  /*0ef0*/  IMAD.WIDE.U32 R14, R14, c[0x0][0x188], RZ ;  /* 0x000062000e0e7a25 */ /* 0x000fc800078e00ff */
[----:B------:R-:W-:Y:S01]  /*0f00*/  IMAD.WIDE.U32 R6, R9, c[0x0][0x198], R6 ;  /* 0x0000660009067a25 */ /* 0x000fe200078e0006 */
[----:B------:R-:W-:-:S03]  /*0f10*/  IADD3 R13, R15, R13, RZ ;  /* 0x0000000d0f0d7210 */ /* 0x000fc60007ffe0ff */
[----:B------:R-:W-:Y:S02]  /*0f20*/  IMAD.IADD R7, R7, 0x1, R11 ;  /* 0x0000000107077824 */ /* 0x000fe400078e020b */
[C---:B------:R-:W-:Y:S02]  /*0f30*/  IMAD R11, R3.reuse, c[0x0][0x1b4], R0 ;  /* 0x00006d00030b7a24 */ /* 0x040fe400078e0200 */
[----:B------:R-:W-:-:S04]  /*0f40*/  IMAD.WIDE.U32 R6, R3, c[0x0][0x1b0], R6 ;  /* 0x00006c0003067a25 */ /* 0x000fc800078e0006 */
[----:B------:R-:W-:Y:S01]  /*0f50*/  IMAD.IADD R11, R7, 0x1, R11 ;  /* 0x00000001070b7824 */ /* 0x000fe200078e020b */
[----:B------:R-:W-:Y:S01]  /*0f60*/  MOV R12, R6 ;  /* 0x00000006000c7202 */ /* 0x000fe20000000f00 */
[----:B------:R-:W-:Y:S05]  /*0f70*/  BRA `(.L_x_6137) ;  /* 0x0000036000007947 */ /* 0x000fea0003800000 */
.L_x_6136:
[----:B-1----:R-:W-:Y:S02]  /*0f80*/  IABS R7, c[0x0][0x1c8] ;  /* 0x0000720000077a13 */ /* 0x002fe40000000000 */
[----:B------:R-:W-:Y:S02]  /*0f90*/  SHF.R.S32.HI R11, RZ, 0x1f, R18 ;  /* 0x0000001fff0b7819 */ /* 0x000fe40000011412 */
[----:B------:R-:W1:Y:S01]  /*0fa0*/  I2F.RP R6, R7 ;  /* 0x0000000700067306 */ /* 0x000e620000209400 */
        /* <DEDUP_REMOVED lines=34> */
[----:B------:R-:W-:Y:S02]  /*11d0*/  IMAD R7, R13, c[0x0][0x180], RZ ;  /* 0x000060000d077a24 */ /* 0x000fe400078e02ff */
[----:B------:R-:W-:Y:S01]  /*11e0*/  IMAD.WIDE.U32 R14, R2, c[0x0][0x180], R14 ;  /* 0x00006000020e7a25 */ /* 0x000fe200078e000e */
[----:B------:R-:W-:-:S03]  /*11f0*/  SHF.R.S32.HI R10, RZ, 0x1f, R3 ;  /* 0x0000001fff0a7819 */ /* 0x000fc60000011403 */
[----:B------:R-:W-:Y:S01]  /*1200*/  IMAD R0, R2, c[0x0][0x184], R7 ;  /* 0x0000610002007a24 */ /* 0x000fe200078e0207 */
[----:B------:R-:W-:Y:S01]  /*1210*/  IADD3 R7, R19, R6, RZ ;  /* 0x0000000613077210 */ /* 0x000fe20007ffe0ff */
[----:B------:R-:W-:Y:S01]  /*1220*/  IMAD R13, R13, c[0x0][0x188], RZ ;  /* 0x000062000d0d7a24 */ /* 0x000fe200078e02ff */
[----:B------:R-:W-:Y:S01]  /*1230*/  MOV R6, R18 ;  /* 0x0000001200067202 */ /* 0x000fe20000000f00 */
[----:B------:R-:W-:Y:S02]  /*1240*/  IMAD.IADD R15, R15, 0x1, R0 ;  /* 0x000000010f0f7824 */ /* 0x000fe400078e0200 */
[----:B------:R-:W-:Y:S02]  /*1250*/  IMAD R0, R10, c[0x0][0x1b0], RZ ;  /* 0x00006c000a007a24 */ /* 0x000fe400078e02ff */
[----:B------:R-:W-:-:S04]  /*1260*/  IMAD.WIDE.U32 R18, R2, c[0x0][0x188], R6 ;  /* 0x0000620002127a25 */ /* 0x000fc800078e0006 */
[----:B------:R-:W-:Y:S02]  /*1270*/  IMAD R13, R2, c[0x0][0x18c], R13 ;  /* 0x00006300020d7a24 */ /* 0x000fe400078e020d */
[----:B------:R-:W-:-:S03]  /*1280*/  IMAD.WIDE.U32 R6, R3, c[0x0][0x1b0], R14 ;  /* 0x00006c0003067a25 */ /* 0x000fc600078e000e */
[----:B------:R-:W-:Y:S01]  /*1290*/  IADD3 R13, R19, R13, RZ ;  /* 0x0000000d130d7210 */ /* 0x000fe20007ffe0ff */
[----:B------:R-:W-:Y:S01]  /*12a0*/  IMAD R0, R3, c[0x0][0x1b4], R0 ;  /* 0x00006d0003007a24 */ /* 0x000fe200078e0200 */
[----:B------:R-:W-:Y:S01]  /*12b0*/  MOV R12, R6 ;  /* 0x00000006000c7202 */ /* 0x000fe20000000f00 */
[----:B------:R-:W-:-:S03]  /*12c0*/  IMAD.MOV.U32 R14, RZ, RZ, R18 ;  /* 0x000000ffff0e7224 */ /* 0x000fc600078e0012 */
[----:B------:R-:W-:Y:S02]  /*12d0*/  IADD3 R11, R7, R0, RZ ;  /* 0x00000000070b7210 */ /* 0x000fe40007ffe0ff */
.L_x_6137:
[----:B------:R-:W-:Y:S01]  /*12e0*/  SHF.R.S32.HI R119, RZ, 0x1f, R118 ;  /* 0x0000001fff777819 */ /* 0x000fe20000011476 */
[----:B------:R-:W-:Y:S01]  /*12f0*/  IMAD R10, R10, c[0x0][0x1b8], RZ ;  /* 0x00006e000a0a7a24 */ /* 0x000fe200078e02ff */
[----:B------:R-:W-:Y:S01]  /*1300*/  SHF.R.S32.HI R7, RZ, 0x1f, R164 ;  /* 0x0000001fff077819 */ /* 0x000fe200000114a4 */
[----:B------:R-:W-:Y:S01]  /*1310*/  ULDC.64 UR4, c[0x0][0x198] ;  /* 0x0000660000047ab9 */ /* 0x000fe20000000a00 */
[-C--:B------:R-:W-:Y:S01]  /*1320*/  LEA.HI R0, R119, R118.reuse, RZ, 0x3 ;  /* 0x0000007677007211 */ /* 0x080fe200078f18ff */
[----:B------:R-:W-:Y:S01]  /*1330*/  IMAD R10, R3, c[0x0][0x1bc], R10 ;  /* 0x00006f00030a7a24 */ /* 0x000fe200078e020a */
[----:B------:R-:W-:Y:S01]  /*1340*/  LEA.HI R6, R119, R118, RZ, 0x4 ;  /* 0x0000007677067211 */ /* 0x000fe200078f20ff */
[----:B------:R-:W-:Y:S01]  /*1350*/  IMAD R7, R7, c[0x0][0x178], RZ ;  /* 0x00005e0007077a24 */ /* 0x000fe200078e02ff */
[----:B------:R-:W-:Y:S01]  /*1360*/  LOP3.LUT R101, R0, 0xfffffff8, RZ, 0xc0, !PT ;  /* 0xfffffff800657812 */ /* 0x000fe200078ec0ff */
[----:B------:R-:W-:Y:S01]  /*1370*/  USHF.L.U32 UR9, UR4, 0x5, URZ ;  /* 0x0000000504097899 */ /* 0x000fe2000800063f */
[----:B------:R-:W-:Y:S01]  /*1380*/  SHF.R.S32.HI R19, RZ, 0x4, R6 ;  /* 0x00000004ff137819 */ /* 0x000fe20000011406 */
[----:B------:R-:W-:Y:S01]  /*1390*/  IMAD R7, R164, c[0x0][0x17c], R7 ;  /* 0x00005f00a4077a24 */ /* 0x000fe200078e0207 */
[----:B------:R-:W-:Y:S01]  /*13a0*/  SHF.R.S32.HI R22, RZ, 0x3, R0 ;  /* 0x00000003ff167819 */ /* 0x000fe20000011400 */
[----:B------:R-:W-:Y:S01]  /*13b0*/  IMAD.IADD R101, R118, 0x1, -R101 ;  /* 0x0000000176657824 */ /* 0x000fe200078e0a65 */
[----:B------:R-:W-:Y:S01]  /*13c0*/  LEA.HI R2, R6, R19, RZ, 0x1 ;  /* 0x0000001306027211 */ /* 0x000fe200078f08ff */
[----:B------:R-:W-:Y:S01]  /*13d0*/  UMOV UR8, 0x5 ;  /* 0x0000000500087882 */ /* 0x000fe20000000000 */
[--C-:B------:R-:W-:Y:S01]  /*13e0*/  SHF.R.S32.HI R23, RZ, 0x1f, R22.reuse ;  /* 0x0000001fff177819 */ /* 0x100fe20000011416 */
[----:B------:R-:W-:Y:S01]  /*13f0*/  IMAD.SHL.U32 R20, R101, 0x8, RZ ;  /* 0x0000000865147824 */ /* 0x000fe200078e00ff */
[----:B------:R-:W-:Y:S01]  /*1400*/  LOP3.LUT R2, R2, 0xfffffffe, RZ, 0xc0, !PT ;  /* 0xfffffffe02027812 */ /* 0x000fe200078ec0ff */
[C---:B------:R-:W-:Y:S01]  /*1410*/  IMAD.SHL.U32 R15, R22.reuse, 0x40, RZ ;  /* 0x00000040160f7824 */ /* 0x040fe200078e00ff */
[----:B------:R-:W-:Y:S01]  /*1420*/  IADD3 R9, P1, R22, R9, RZ ;  /* 0x0000000916097210 */ /* 0x000fe20007f3e0ff */
[----:B------:R-:W-:Y:S01]  /*1430*/  IMAD.WIDE R4, R5, 0x40, R22 ;  /* 0x0000004005047825 */ /* 0x000fe200078e0216 */
[C---:B------:R-:W-:Y:S01]  /*1440*/  IADD3 R24, P0, R20.reuse, R14, RZ ;  /* 0x0000000e14187210 */ /* 0x040fe20007f1e0ff */
[----:B------:R-:W-:Y:S01]  /*1450*/  USHF.L.U64.HI UR5, UR4, UR8, UR5 ;  /* 0x0000000804057299 */ /* 0x000fe20008010205 */
[----:B------:R-:W-:Y:S01]  /*1460*/  SHF.R.S32.HI R21, RZ, 0x1f, R20 ;  /* 0x0000001fff157819 */ /* 0x000fe20000011414 */
[----:B------:R-:W-:Y:S01]  /*1470*/  IMAD.IADD R2, R19, 0x1, -R2 ;  /* 0x0000000113027824 */ /* 0x000fe200078e0a02 */
[----:B------:R-:W-:Y:S01]  /*1480*/  IADD3 R12, P2, R20, R12, RZ ;  /* 0x0000000c140c7210 */ /* 0x000fe20007f5e0ff */
[----:B------:R-:W-:Y:S01]  /*1490*/  IMAD.X R8, R23, 0x1, R8, P1 ;  /* 0x0000000117087824 */ /* 0x000fe200008e0608 */
[----:B------:R-:W-:Y:S01]  /*14a0*/  LOP3.LUT R15, R15, 0x1c0, RZ, 0xc0, !PT ;  /* 0x000001c00f0f7812 */ /* 0x000fe200078ec0ff */
[C---:B------:R-:W-:Y:S01]  /*14b0*/  IMAD.X R25, R21.reuse, 0x1, R13, P0 ;  /* 0x0000000115197824 */ /* 0x040fe200000e060d */
[----:B------:R-:W-:Y:S01]  /*14c0*/  LOP3.LUT R19, R6, 0xfffffff0, RZ, 0xc0, !PT ;  /* 0xfffffff006137812 */ /* 0x000fe200078ec0ff */
[----:B------:R-:W-:Y:S01]  /*14d0*/  IMAD.X R13, R21, 0x1, R11, P2 ;  /* 0x00000001150d7824 */ /* 0x000fe200010e060b */
[--C-:B------:R-:W-:Y:S01]  /*14e0*/  LOP3.LUT R18, R15, 0x38, R20.reuse, 0xf8, !PT ;  /* 0x000000380f127812 */ /* 0x100fe200078ef814 */
[----:B------:R-:W-:Y:S01]  /*14f0*/  IMAD.WIDE.U32 R20, R164, c[0x0][0x178], R20 ;  /* 0x00005e00a4147a25 */ /* 0x000fe200078e0014 */
[----:B------:R-:W-:Y:S01]  /*1500*/  SHF.R.S32.HI R6, RZ, 0x1f, R17 ;  /* 0x0000001fff067819 */ /* 0x000fe20000011411 */
[----:B------:R-:W-:Y:S01]  /*1510*/  ULDC.64 UR6, c[0x0][0x190] ;  /* 0x0000640000067ab9 */ /* 0x000fe20000000a00 */
[CC--:B------:R-:W-:Y:S01]  /*1520*/  LEA.HI R16, R119.reuse, R118.reuse, RZ, 0x6 ;  /* 0x0000007677107211 */ /* 0x0c0fe200078f30ff */
[----:B------:R-:W-:Y:S01]  /*1530*/  IMAD.WIDE.U32 R26, R22, c[0x0][0x198], R12 ;  /* 0x00006600161a7a25 */ /* 0x000fe200078e000c */
[----:B------:R-:W-:Y:S01]  /*1540*/  SHF.R.U32.HI R15, RZ, 0x3, R15 ;  /* 0x00000003ff0f7819 */ /* 0x000fe2000001160f */
[----:B------:R-:W-:Y:S01]  /*1550*/  USHF.L.U32 UR12, UR6, 0x5, URZ ;  /* 0x00000005060c7899 */ /* 0x000fe2000800063f */
[----:B------:R-:W-:Y:S01]  /*1560*/  LEA.HI R119, R119, R118, RZ, 0x5 ;  /* 0x0000007677777211 */ /* 0x000fe200078f28ff */
[----:B------:R-:W-:Y:S01]  /*1570*/  IMAD.IADD R21, R21, 0x1, R7 ;  /* 0x0000000115157824 */ /* 0x000fe200078e0207 */
[----:B------:R-:W-:Y:S01]  /*1580*/  LEA R162, P0, R26, c[0x0][0x168], 0x1 ;  /* 0x00005a001aa27a11 */ /* 0x000fe200078008ff */
[----:B------:R-:W-:Y:S01]  /*1590*/  IMAD R12, R6, c[0x0][0x1a8], RZ ;  /* 0x00006a00060c7a24 */ /* 0x000fe200078e02ff */
[----:B------:R-:W-:Y:S01]  /*15a0*/  LOP3.LUT R15, R18, R15, RZ, 0x3c, !PT ;  /* 0x0000000f120f7212 */ /* 0x000fe200078e3cff */
[----:B------:R-:W-:Y:S01]  /*15b0*/  IMAD R23, R23, c[0x0][0x198], RZ ;  /* 0x0000660017177a24 */ /* 0x000fe200078e02ff */
[----:B------:R-:W-:Y:S01]  /*15c0*/  USHF.L.U64.HI UR7, UR6, UR8, UR7 ;  /* 0x0000000806077299 */ /* 0x000fe20008010207 */
[C---:B------:R-:W-:Y:S01]  /*15d0*/  IMAD R12, R17.reuse, c[0x0][0x1ac], R12 ;  /* 0x00006b00110c7a24 */ /* 0x040fe200078e020c */
[----:B------:R-:W-:Y:S01]  /*15e0*/  SHF.R.S32.HI R116, RZ, 0x5, R119 ;  /* 0x00000005ff747819 */ /* 0x000fe20000011477 */
[----:B------:R-:W-:-:S04]  /*15f0*/  IMAD.WIDE.U32 R20, R17, c[0x0][0x1a8], R20 ;  /* 0x00006a0011147a25 */ /* 0x000fc800078e0014 */
[----:B------:R-:W-:-:S04]  /*1600*/  IMAD.WIDE.U32 R24, R3, c[0x0][0x1b8], R24 ;  /* 0x00006e0003187a25 */ /* 0x000fc800078e0018 */
[----:B------:R-:W-:Y:S02]  /*1610*/  IMAD R23, R22, c[0x0][0x19c], R23 ;  /* 0x0000670016177a24 */ /* 0x000fe400078e0217 */
[----:B------:R-:W-:Y:S02]  /*1620*/  IMAD R3, R5, c[0x0][0x190], RZ ;  /* 0x0000640005037a24 */ /* 0x000fe400078e02ff */
[----:B------:R-:W-:Y:S02]  /*1630*/  IMAD.IADD R21, R21, 0x1, R12 ;  /* 0x0000000115157824 */ /* 0x000fe400078e020c */
[----:B------:R-:W-:Y:S02]  /*1640*/  IMAD.IADD R23, R27, 0x1, R23 ;  /* 0x000000011b177824 */ /* 0x000fe400078e0217 */
[C---:B------:R-:W-:Y:S02]  /*1650*/  IMAD R3, R4.reuse, c[0x0][0x194], R3 ;  /* 0x0000650004037a24 */ /* 0x040fe400078e0203 */
[----:B------:R-:W-:Y:S01]  /*1660*/  IMAD.WIDE.U32 R4, R4, c[0x0][0x190], R20 ;  /* 0x0000640004047a25 */ /* 0x000fe200078e0014 */
[----:B------:R-:W-:-:S03]  /*1670*/  LEA.HI.X R163, R26, c[0x0][0x16c], R23, 0x1, P0 ;  /* 0x00005b001aa37a11 */ /* 0x000fc600000f0c17 */
[----:B------:R-:W-:Y:S01]  /*1680*/  IMAD.IADD R25, R25, 0x1, R10 ;  /* 0x0000000119197824 */ /* 0x000fe200078e020a */
[----:B------:R-:W-:Y:S01]  /*1690*/  LEA R10, P0, R4, c[0x0][0x160], 0x1 ;  /* 0x00005800040a7a11 */ /* 0x000fe200078008ff */
[----:B------:R-:W-:Y:S02]  /*16a0*/  IMAD.IADD R5, R5, 0x1, R3 ;  /* 0x0000000105057824 */ /* 0x000fe400078e0203 */
[----:B------:R-:W-:Y:S02]  /*16b0*/  IMAD.IADD R19, R118, 0x1, -R19 ;  /* 0x0000000176137824 */ /* 0x000fe400078e0a13 */
[----:B------:R-:W-:Y:S01]  /*16c0*/  IMAD.SHL.U32 R16, R16, 0x8, RZ ;  /* 0x0000000810107824 */ /* 0x000fe200078e00ff */
[----:B------:R-:W-:Y:S01]  /*16d0*/  LEA.HI.X R11, R4, c[0x0][0x164], R5, 0x1, P0 ;  /* 0x00005900040b7a11 */ /* 0x000fe200000f0c05 */
[----:B------:R-:W-:Y:S01]  /*16e0*/  IMAD R8, R8, c[0x0][0x1a0], RZ ;  /* 0x0000680008087a24 */ /* 0x000fe200078e02ff */
[----:B------:R-:W-:Y:S01]  /*16f0*/  SHF.R.S32.HI R14, RZ, 0x1f, R19 ;  /* 0x0000001fff0e7819 */ /* 0x000fe20000011413 */
[----:B------:R-:W-:Y:S01]  /*1700*/  IMAD.WIDE.U32 R24, R9, c[0x0][0x1a0], R24 ;  /* 0x0000680009187a25 */ /* 0x000fe200078e0018 */
[----:B------:R-:W-:-:S02]  /*1710*/  IADD3 R4, P0, R162, UR9, RZ ;  /* 0x00000009a2047c10 */ /* 0x000fc4000ff1e0ff */
[----:B------:R-:W-:Y:S01]  /*1720*/  LOP3.LUT R15, R15, 0x7ffffe00, R16, 0xf8, !PT ;  /* 0x7ffffe000f0f7812 */ /* 0x000fe200078ef810 */
[----:B------:R-:W-:Y:S01]  /*1730*/  IMAD R3, R9, c[0x0][0x1a4], R8 ;  /* 0x0000690009037a24 */ /* 0x000fe200078e0208 */
[----:B------:R-:W-:Y:S01]  /*1740*/  LEA.HI R6, R14, R19, RZ, 0x3 ;  /* 0x000000130e067211 */ /* 0x000fe200078f18ff */
[----:B------:R-:W-:Y:S01]  /*1750*/  IMAD.SHL.U32 R7, R101, 0x40, RZ ;  /* 0x0000004065077824 */ /* 0x000fe200078e00ff */
[----:B------:R-:W-:Y:S01]  /*1760*/  IADD3.X R5, R163, UR5, RZ, P0, !PT ;  /* 0x00000005a3057c10 */ /* 0x000fe200087fe4ff */
[----:B------:R-:W-:Y:S01]  /*1770*/  IMAD.SHL.U32 R165, R15, 0x2, RZ ;  /* 0x000000020fa57824 */ /* 0x000fe200078e00ff */
[----:B------:R-:W-:Y:S01]  /*1780*/  IADD3 R12, P0, R4, UR9, RZ ;  /* 0x00000009040c7c10 */ /* 0x000fe2000ff1e0ff */
[----:B------:R-:W-:Y:S01]  /*1790*/  IMAD.IADD R161, R25, 0x1, R3 ;  /* 0x0000000119a17824 */ /* 0x000fe200078e0203 */
[----:B------:R-:W-:Y:S01]  /*17a0*/  LOP3.LUT R100, R6, 0xfffffff8, RZ, 0xc0, !PT ;  /* 0xfffffff806647812 */ /* 0x000fe200078ec0ff */
[----:B------:R-:W-:Y:S01]  /*17b0*/  IMAD.SHL.U32 R3, R2, 0x8, RZ ;  /* 0x0000000802037824 */ /* 0x000fe200078e00ff */
[----:B------:R-:W-:Y:S01]  /*17c0*/  IADD3.X R13, R5, UR5, RZ, P0, !PT ;  /* 0x00000005050d7c10 */ /* 0x000fe200087fe4ff */
[----:B------:R-:W-:Y:S01]  /*17d0*/  @!PT LDS RZ, [RZ] ;  /* 0x00000000fffff984 */ /* 0x000fe20000000800 */
[----:B------:R-:W-:Y:S01]  /*17e0*/  @!PT LDS RZ, [RZ] ;  /* 0x00000000fffff984 */ /* 0x000fe20000000800 */
[----:B------:R-:W-:Y:S01]  /*17f0*/  @!PT LDS RZ, [RZ] ;  /* 0x00000000fffff984 */ /* 0x000fe20000000800 */
[----:B------:R1:W-:Y:S01]  /*1800*/  LDGSTS.E.BYPASS.LTC128B.128 [R165], [R10.64] ;  /* 0x000000000aa57fae */ /* 0x0003e2000b901d4a */
[----:B------:R-:W-:Y:S01]  /*1810*/  IADD3 R8, P1, R10, UR12, RZ ;  /* 0x0000000c0a087c10 */ /* 0x000fe2000ff3e0ff */
[----:B------:R-:W-:Y:S01]  /*1820*/  IMAD.IADD R100, R19, 0x1, -R100 ;  /* 0x0000000113647824 */ /* 0x000fe200078e0a64 */
[----:B------:R-:W-:Y:S01]  /*1830*/  IADD3 R18, P0, R12, UR9, RZ ;  /* 0x000000090c127c10 */ /* 0x000fe2000ff1e0ff */
[----:B------:R-:W-:Y:S01]  /*1840*/  IMAD.SHL.U32 R115, R6, 0x40, RZ ;  /* 0x0000004006737824 */ /* 0x000fe200078e00ff */
[----:B------:R-:W-:Y:S01]  /*1850*/  IADD3.X R9, R11, UR7, RZ, P1, !PT ;  /* 0x000000070b097c10 */ /* 0x000fe20008ffe4ff */
[----:B------:R-:W-:Y:S01]  /*1860*/  IMAD R121, R116, 0x10, R121 ;  /* 0x0000001074797824 */ /* 0x000fe200078e0279 */
[----:B------:R-:W-:-:S02]  /*1870*/  IADD3.X R19, R13, UR5, RZ, P0, !PT ;  /* 0x000000050d137c10 */ /* 0x000fc400087fe4ff */
[----:B------:R-:W-:Y:S01]  /*1880*/  IADD3 R16, P1, R8, UR12, RZ ;  /* 0x0000000c08107c10 */ /* 0x000fe2000ff3e0ff */
[----:B------:R2:W-:Y:S01]  /*1890*/  LDGSTS.E.BYPASS.LTC128B.128 [R165+0x800], [R8.64] ;  /* 0x0080000008a57fae */ /* 0x0005e2000b901d4a */
[----:B------:R-:W-:Y:S02]  /*18a0*/  LOP3.LUT R7, R7, 0x1c0, RZ, 0xc0, !PT ;  /* 0x000001c007077812 */ /* 0x000fe400078ec0ff */
[----:B------:R-:W-:Y:S02]  /*18b0*/  IADD3.X R17, R9, UR7, RZ, P1, !PT ;  /* 0x0000000709117c10 */ /* 0x000fe40008ffe4ff */
[----:B------:R-:W-:Y:S02]  /*18c0*/  IADD3 R14, P1, R16, UR12, RZ ;  /* 0x0000000c100e7c10 */ /* 0x000fe4000ff3e0ff */
[----:B------:R-:W-:Y:S01]  /*18d0*/  LOP3.LUT R115, R115, 0xfffffe00, RZ, 0xc0, !PT ;  /* 0xfffffe0073737812 */ /* 0x000fe200078ec0ff */
[----:B------:R3:W-:Y:S01]  /*18e0*/  LDGSTS.E.BYPASS.LTC128B.128 [R165+0x1000], [R16.64] ;  /* 0x0100000010a57fae */ /* 0x0007e2000b901d4a */
[----:B------:R-:W-:Y:S01]  /*18f0*/  IADD3.X R15, R17, UR7, RZ, P1, !PT ;  /* 0x00000007110f7c10 */ /* 0x000fe20008ffe4ff */
[----:B------:R-:W-:Y:S01]  /*1900*/  ULDC.64 UR6, c[0x0][0x1a0] ;  /* 0x0000680000067ab9 */ /* 0x000fe20000000a00 */
[----:B------:R-:W-:Y:S01]  /*1910*/  LOP3.LUT P1, RZ, R100, 0x2, RZ, 0xc0, !PT ;  /* 0x0000000264ff7812 */ /* 0x000fe2000782c0ff */
[----:B------:R-:W-:-:S02]  /*1920*/  USHF.L.U32 UR12, UR6, 0x5, URZ ;  /* 0x00000005060c7899 */ /* 0x000fc4000800063f */
[----:B------:R4:W-:Y:S01]  /*1930*/  LDGSTS.E.BYPASS.LTC128B.128 [R165+0x1800], [R14.64] ;  /* 0x018000000ea57fae */ /* 0x0009e2000b901d4a */
[----:B------:R-:W-:Y:S01]  /*1940*/  USHF.L.U64.HI UR7, UR6, UR8, UR7 ;  /* 0x0000000806077299 */ /* 0x000fe20008010207 */
[----:B-1----:R-:W-:Y:S02]  /*1950*/  IADD3 R10, P0, R18, UR9, RZ ;  /* 0x00000009120a7c10 */ /* 0x002fe4000ff1e0ff */
[----:B------:R1:W-:Y:S02]  /*1960*/  LDGSTS.E.BYPASS.LTC128B.128 [R165+0x2000], [R162.64] ;  /* 0x02000000a2a57fae */ /* 0x0003e4000b901d4a */
[----:B------:R-:W-:Y:S02]  /*1970*/  IADD3.X R11, R19, UR5, RZ, P0, !PT ;  /* 0x00000005130b7c10 */ /* 0x000fe400087fe4ff */
[----:B------:R5:W-:Y:S04]  /*1980*/  LDGSTS.E.BYPASS.LTC128B.128 [R165+0x2800], [R4.64] ;  /* 0x0280000004a57fae */ /* 0x000be8000b901d4a */
[----:B------:R1:W-:Y:S01]  /*1990*/  LDGSTS.E.BYPASS.LTC128B.128 [R165+0x3000], [R12.64] ;  /* 0x030000000ca57fae */ /* 0x0003e2000b901d4a */
[----:B--2---:R-:W-:-:S03]  /*19a0*/  IADD3 R8, P0, R10, UR9, RZ ;  /* 0x000000090a087c10 */ /* 0x004fc6000ff1e0ff */
[----:B------:R3:W-:Y:S01]  /*19b0*/  LDGSTS.E.BYPASS.LTC128B.128 [R165+0x3800], [R18.64] ;  /* 0x0380000012a57fae */ /* 0x0007e2000b901d4a */
[----:B------:R-:W-:Y:S02]  /*19c0*/  IADD3.X R9, R11, UR5, RZ, P0, !PT ;  /* 0x000000050b097c10 */ /* 0x000fe400087fe4ff */
[----:B------:R-:W-:Y:S01]  /*19d0*/  IADD3 R20, P0, R8, UR9, RZ ;  /* 0x0000000908147c10 */ /* 0x000fe2000ff1e0ff */
[----:B------:R2:W-:Y:S03]  /*19e0*/  LDGSTS.E.BYPASS.LTC128B.128 [R165+0x4000], [R10.64] ;  /* 0x040000000aa57fae */ /* 0x0005e6000b901d4a */
[----:B------:R-:W-:Y:S01]  /*19f0*/  IADD3.X R21, R9, UR5, RZ, P0, !PT ;  /* 0x0000000509157c10 */ /* 0x000fe200087fe4ff */
[----:B------:R1:W-:Y:S01]  /*1a00*/  LDGSTS.E.BYPASS.LTC128B.128 [R165+0x4800], [R8.64] ;  /* 0x0480000008a57fae */ /* 0x0003e2000b901d4a */
[----:B----4-:R-:W-:-:S03]  /*1a10*/  IADD3 R14, P0, R20, UR9, RZ ;  /* 0x00000009140e7c10 */ /* 0x010fc6000ff1e0ff */
[----:B------:R4:W-:Y:S01]  /*1a20*/  LDGSTS.E.BYPASS.LTC128B.128 [R165+0x5000], [R20.64] ;  /* 0x0500000014a57fae */ /* 0x0009e2000b901d4a */
[----:B------:R-:W-:Y:S02]  /*1a30*/  IADD3.X R15, R21, UR5, RZ, P0, !PT ;  /* 0x00000005150f7c10 */ /* 0x000fe400087fe4ff */
[----:B------:R-:W-:Y:S01]  /*1a40*/  LEA R160, P0, R24, c[0x0][0x170], 0x1 ;  /* 0x00005c0018a07a11 */ /* 0x000fe200078008ff */
[----:B-----5:R-:W-:Y:S02]  /*1a50*/  IMAD.SHL.U32 R4, R100, 0x40, RZ ;  /* 0x0000004064047824 */ /* 0x020fe400078e00ff */
[----:B------:R5:W-:Y:S01]  /*1a60*/  LDGSTS.E.BYPASS.LTC128B.128 [R165+0x5800], [R14.64] ;  /* 0x058000000ea57fae */ /* 0x000be2000b901d4a */
[----:B------:R-:W-:Y:S02]  /*1a70*/  LOP3.LUT R5, R7, 0x8, R0, 0xf8, !PT ;  /* 0x0000000807057812 */ /* 0x000fe400078ef800 */
[----:B------:R-:W-:Y:S01]  /*1a80*/  SHF.R.U32.HI R0, RZ, 0x3, R7 ;  /* 0x00000003ff007819 */ /* 0x000fe20000011607 */
[----:B------:R-:W0:Y:S01]  /*1a90*/  LDGDEPBAR ;  /* 0x00000000000079af */ /* 0x000e220000000000 */
[----:B------:R-:W-:-:S02]  /*1aa0*/  LOP3.LUT R4, R4, 0x1c0, RZ, 0xc0, !PT ;  /* 0x000001c004047812 */ /* 0x000fc400078ec0ff */
[----:B------:R-:W-:Y:S02]  /*1ab0*/  LOP3.LUT R5, R5, R0, RZ, 0x3c, !PT ;  /* 0x0000000005057212 */ /* 0x000fe400078e3cff */
[----:B------:R-:W-:Y:S02]  /*1ac0*/  LEA.HI.X R161, R24, c[0x0][0x174], R161, 0x1, P0 ;  /* 0x00005d0018a17a11 */ /* 0x000fe400000f0ca1 */
[----:B------:R-:W-:Y:S01]  /*1ad0*/  LOP3.LUT R3, R4, 0x8, R3, 0xf8, !PT ;  /* 0x0000000804037812 */ /* 0x000fe200078ef803 */
[----:B------:R-:W-:Y:S01]  /*1ae0*/  IMAD R2, R2, 0x200, R5 ;  /* 0x0000020002027824 */ /* 0x000fe200078e0205 */
[----:B------:R-:W-:Y:S02]  /*1af0*/  SHF.R.U32.HI R114, RZ, 0x3, R4 ;  /* 0x00000003ff727819 */ /* 0x000fe40000011604 */
[----:B------:R-:W-:Y:S01]  /*1b00*/  IADD3 R4, P0, R160, UR12, RZ ;  /* 0x0000000ca0047c10 */ /* 0x000fe2000ff1e0ff */
[----:B------:R-:W-:Y:S01]  /*1b10*/  IMAD.SHL.U32 R36, R2, 0x2, RZ ;  /* 0x0000000202247824 */ /* 0x000fe200078e00ff */
[----:B------:R-:W-:Y:S01]  /*1b20*/  LOP3.LUT R114, R3, R114, RZ, 0x3c, !PT ;  /* 0x0000007203727212 */ /* 0x000fe200078e3cff */
[----:B------:R-:W-:Y:S01]  /*1b30*/  IMAD R3, R116, 0x400, R115 ;  /* 0x0000040074037824 */ /* 0x000fe200078e0273 */
[----:B------:R-:W-:-:S02]  /*1b40*/  IADD3.X R5, R161, UR7, RZ, P0, !PT ;  /* 0x00000007a1057c10 */ /* 0x000fc400087fe4ff */
[----:B------:R-:W-:Y:S01]  /*1b50*/  LEA R157, R2, 0x2000, 0x1 ;  /* 0x00002000029d7811 */ /* 0x000fe200078e08ff */
[----:B------:R-:W-:Y:S02]  /*1b60*/  IMAD.IADD R158, R3, 0x1, R114 ;  /* 0x00000001039e7824 */ /* 0x000fe400078e0272 */
[----:B------:R-:W-:Y:S01]  /*1b70*/  IMAD.MOV.U32 R3, RZ, RZ, 0x20 ;  /* 0x00000020ff037424 */ /* 0x000fe200078e00ff */
[----:B------:R-:W-:Y:S01]  /*1b80*/  IADD3 R153, R157, 0x40, RZ ;  /* 0x000000409d997810 */ /* 0x000fe20007ffe0ff */
[----:B------:R-:W-:Y:S01]  /*1b90*/  IMAD.SHL.U32 R158, R158, 0x2, RZ ;  /* 0x000000029e9e7824 */ /* 0x000fe200078e00ff */
[----:B-----5:R-:W-:Y:S01]  /*1ba0*/  IADD3 R14, P0, R4, UR12, RZ ;  /* 0x0000000c040e7c10 */ /* 0x020fe2000ff1e0ff */
[----:B------:R-:W-:-:S04]  /*1bb0*/  DEPBAR.LE SB0, 0x0 ;  /* 0x000080000000791a */ /* 0x000fc80000000000 */
[----:B------:R-:W-:Y:S01]  /*1bc0*/  BAR.SYNC.DEFER_BLOCKING 0x0 ;  /* 0x0000000000007b1d */ /* 0x000fe20000010000 */
[----:B------:R-:W-:Y:S02]  /*1bd0*/  IADD3.X R15, R5, UR7, RZ, P0, !PT ;  /* 0x00000007050f7c10 */ /* 0x000fe400087fe4ff */
[----:B--2---:R-:W-:-:S04]  /*1be0*/  IADD3 R10, P0, R14, UR12, RZ ;  /* 0x0000000c0e0a7c10 */ /* 0x004fc8000ff1e0ff */
        /* <DEDUP_REMOVED lines=17> */
[----:B--2---:R-:W-:-:S04]  /*1d00*/  IADD3 R4, P0, R6, UR12, RZ ;  /* 0x0000000c06047c10 */ /* 0x004fc8000ff1e0ff */
[----:B------:R-:W-:Y:S02]  /*1d10*/  IADD3.X R5, R7, UR7, RZ, P0, !PT ;  /* 0x0000000707057c10 */ /* 0x000fe400087fe4ff */
        /* <DEDUP_REMOVED lines=8> */
[----:B------:R-:W4:Y:S01]  /*1da0*/  LDSM.16.M88.4 R72, [R36+0x3000] ;  /* 0x003000002448783b */ /* 0x000f220000000200 */
[----:B------:R-:W-:-:S03]  /*1db0*/  IMAD.IADD R156, R158, 0x1, R3 ;  /* 0x000000019e9c7824 */ /* 0x000fc600078e0203 */
[----:B---3--:R-:W3:Y:S04]  /*1dc0*/  LDSM.16.M88.4 R16, [R36+0x2000] ;  /* 0x002000002410783b */ /* 0x008ee80000000200 */
[----:B-1----:R-:W5:Y:S02]  /*1dd0*/  LDSM.16.M88.4 R8, [R36+0x2800] ;  /* 0x002800002408783b */ /* 0x002f640000000200 */
[----:B------:R-:W-:Y:S02]  /*1de0*/  @P0 IADD3 R153, R157, -0x40, RZ ;  /* 0xffffffc09d990810 */ /* 0x000fe40007ffe0ff */
[----:B------:R-:W1:Y:S02]  /*1df0*/  LDSM.16.M88.4 R64, [R36+0x3800] ;  /* 0x003800002440783b */ /* 0x000e640000000200 */
[C---:B------:R-:W-:Y:S01]  /*1e00*/  IADD3 R147, R153.reuse, 0x800, RZ ;  /* 0x0000080099937810 */ /* 0x040fe20007ffe0ff */
[----:B------:R-:W-:Y:S01]  /*1e10*/  IMAD.IADD R140, R0, 0x1, R153 ;  /* 0x00000001008c7824 */ /* 0x000fe200078e0299 */
[----:B------:R-:W1:Y:S01]  /*1e20*/  LDSM.16.M88.4 R56, [R36+0x4000] ;  /* 0x004000002438783b */ /* 0x000e620000000200 */
[----:B------:R-:W-:-:S02]  /*1e30*/  IADD3 R146, R153, 0x1000, RZ ;  /* 0x0000100099927810 */ /* 0x000fc40007ffe0ff */
[C---:B------:R-:W-:Y:S01]  /*1e40*/  IADD3 R145, R153.reuse, 0x1800, RZ ;  /* 0x0000180099917810 */ /* 0x040fe20007ffe0ff */
[----:B------:R-:W1:Y:S01]  /*1e50*/  LDSM.16.M88.4 R48, [R36+0x4800] ;  /* 0x004800002430783b */ /* 0x000e620000000200 */
[C---:B------:R-:W-:Y:S02]  /*1e60*/  IADD3 R144, R153.reuse, 0x2000, RZ ;  /* 0x0000200099907810 */ /* 0x040fe40007ffe0ff */
[C---:B------:R-:W-:Y:S01]  /*1e70*/  IADD3 R143, R153.reuse, 0x2800, RZ ;  /* 0x00002800998f7810 */ /* 0x040fe20007ffe0ff */
[----:B------:R-:W1:Y:S01]  /*1e80*/  LDSM.16.M88.4 R40, [R36+0x5000] ;  /* 0x005000002428783b */ /* 0x000e620000000200 */
[C---:B------:R-:W-:Y:S02]  /*1e90*/  IADD3 R142, R153.reuse, 0x3000, RZ ;  /* 0x00003000998e7810 */ /* 0x040fe40007ffe0ff */
[----:B------:R-:W-:Y:S01]  /*1ea0*/  IADD3 R141, R153, 0x3800, RZ ;  /* 0x00003800998d7810 */ /* 0x000fe20007ffe0ff */
[----:B------:R-:W1:Y:S04]  /*1eb0*/  LDSM.16.M88.4 R84, [R36+0x5800] ;  /* 0x005800002454783b */ /* 0x000e680000000200 */
[----:B------:R-:W-:Y:S04]  /*1ec0*/  LDSM.16.M88.4 R28, [R156] ;  /* 0x000000009c1c783b */ /* 0x000fe80000000200 */
[----:B--2---:R-:W2:Y:S04]  /*1ed0*/  LDSM.16.M88.4 R4, [R155+0x1000] ;  /* 0x001000009b04783b */ /* 0x004ea80000000200 */
[----:B------:R-:W1:Y:S01]  /*1ee0*/  LDSM.16.M88.4 R80, [R155] ;  /* 0x000000009b50783b */ /* 0x000e620000000200 */
[C---:B----4-:R-:W-:Y:S03]  /*1ef0*/  HMMA.16816.F32 R76, R32.reuse, R72, RZ ;  /* 0x00000048204c723c */ /* 0x050fe600000018ff */
[----:B------:R-:W4:Y:S04]  /*1f00*/  LDSM.16.M88.4 R24, [R155+0x800] ;  /* 0x000800009b18783b */ /* 0x000f280000000200 */
[----:B------:R-:W-:Y:S01]  /*1f10*/  LDSM.16.M88.4 R96, [R155+0x1800] ;  /* 0x001800009b60783b */ /* 0x000fe20000000200 */
[C---:B---3--:R-:W-:Y:S03]  /*1f20*/  HMMA.16816.F32 R20, R32.reuse, R16, RZ ;  /* 0x000000102014723c */ /* 0x048fe600000018ff */
[----:B------:R-:W-:Y:S04]  /*1f30*/  LDSM.16.M88.4 R92, [R155+0x2000] ;  /* 0x002000009b5c783b */ /* 0x000fe80000000200 */
[----:B------:R-:W-:Y:S01]  /*1f40*/  LDSM.16.M88.4 R88, [R155+0x2800] ;  /* 0x002800009b58783b */ /* 0x000fe20000000200 */
[C---:B-----5:R-:W-:Y:S03]  /*1f50*/  HMMA.16816.F32 R12, R32.reuse, R8, RZ ;  /* 0x00000008200c723c */ /* 0x060fe600000018ff */
[----:B------:R-:W-:Y:S04]  /*1f60*/  LDSM.16.M88.4 R108, [R153+0x800] ;  /* 0x00080000996c783b */ /* 0x000fe80000000200 */
[----:B------:R-:W-:Y:S01]  /*1f70*/  LDSM.16.M88.4 R100, [R153+0x1000] ;  /* 0x001000009964783b */ /* 0x000fe20000000200 */
[C---:B------:R-:W-:Y:S03]  /*1f80*/  HMMA.16816.F32 R16, R32.reuse, R18, RZ ;  /* 0x000000122010723c */ /* 0x040fe600000018ff */
[----:B------:R-:W0:Y:S05]  /*1f90*/  LDGDEPBAR ;  /* 0x00000000000079af */ /* 0x000e2a0000000000 */
        /* <DEDUP_REMOVED lines=13> */
[C---:B--2---:R-:W-:Y:S07]  /*2070*/  HMMA.16816.F32 R76, R28.reuse, R4, R76 ;  /* 0x000000041c4c723c */ /* 0x044fee000000184c */
[----:B------:R-:W-:Y:S01]  /*2080*/  IMAD.MOV.U32 R4, RZ, RZ, 0x40 ;  /* 0x00000040ff047424 */ /* 0x000fe200078e00ff */
[----:B------:R-:W-:Y:S01]  /*2090*/  HMMA.16816.F32 R20, R28, R80, R20 ;  /* 0x000000501c14723c */ /* 0x000fe20000001814 */
[----:B------:R-:W-:-:S02]  /*20a0*/  LOP3.LUT R5, R119, 0xffffffe0, RZ, 0xc0, !PT ;  /* 0xffffffe077057812 */ /* 0x000fc400078ec0ff */
[----:B------:R-:W-:Y:S02]  /*20b0*/  SHF.R.S32.HI R119, RZ, 0x1f, R119 ;  /* 0x0000001fff777819 */ /* 0x000fe40000011477 */
[----:B------:R-:W-:Y:S01]  /*20c0*/  SEL R4, R4, 0xffffffc0, !P1 ;  /* 0xffffffc004047807 */ /* 0x000fe20004800000 */
[----:B------:R-:W-:Y:S02]  /*20d0*/  IMAD.IADD R0, R118, 0x1, -R5 ;  /* 0x0000000176007824 */ /* 0x000fe400078e0a05 */
[----:B------:R-:W-:Y:S01]  /*20e0*/  HMMA.16816.F32 R16, R28, R82, R16 ;  /* 0x000000521c10723c */ /* 0x000fe20000001810 */
[----:B------:R-:W2:Y:S01]  /*20f0*/  LDSM.16.M88.4 R80, [R155+0x3800] ;  /* 0x003800009b50783b */ /* 0x000ea20000000200 */
[----:B------:R-:W-:Y:S01]  /*2100*/  IMAD.IADD R154, R158, 0x1, R4 ;  /* 0x000000019e9a7824 */ /* 0x000fe200078e0204 */
[----:B------:R-:W-:-:S03]  /*2110*/  SHF.R.S32.HI R5, RZ, 0x1f, R0 ;  /* 0x0000001fff057819 */ /* 0x000fc60000011400 */
[----:B------:R-:W-:Y:S01]  /*2120*/  IMAD.IADD R152, R3, 0x1, R154 ;  /* 0x0000000103987824 */ /* 0x000fe200078e029a */
[----:B------:R-:W-:Y:S01]  /*2130*/  LDSM.16.M88.4 R104, [R154] ;  /* 0x000000009a68783b */ /* 0x000fe20000000200 */
[----:B----4-:R-:W-:Y:S01]  /*2140*/  HMMA.16816.F32 R12, R28, R24, R12 ;  /* 0x000000181c0c723c */ /* 0x010fe2000000180c */
[----:B------:R-:W-:Y:S01]  /*2150*/  LEA.HI R168, R5, R0, RZ, 0x2 ;  /* 0x0000000005a87211 */ /* 0x000fe200078f10ff */
[----:B------:R-:W-:-:S03]  /*2160*/  IMAD.SHL.U32 R5, R118, 0x2, RZ ;  /* 0x0000000276057824 */ /* 0x000fc600078e00ff */
[----:B------:R-:W-:-:S03]  /*2170*/  SHF.R.S32.HI R168, RZ, 0x2, R168 ;  /* 0x00000002ffa87819 */ /* 0x000fc600000114a8 */
[----:B------:R-:W-:Y:S01]  /*2180*/  HMMA.16816.F32 R8, R28, R26, R8 ;  /* 0x0000001a1c08723c */ /* 0x000fe20000001808 */
[----:B------:R-:W3:Y:S01]  /*2190*/  LDSM.16.M88.4 R24, [R153] ;  /* 0x000000009918783b */ /* 0x000ee20000000200 */
[----:B------:R-:W-:-:S04]  /*21a0*/  IADD3 R2, R121, 0x1, R168 ;  /* 0x0000000179027810 */ /* 0x000fc80007ffe0a8 */
[----:B------:R-:W-:Y:S02]  /*21b0*/  IADD3 R2, R117, -c[0x0][0x214], R2 ;  /* 0x8000850075027a10 */ /* 0x000fe40007ffe002 */
[C---:B-1----:R-:W-:Y:S08]  /*21c0*/  HMMA.16816.F32 R44, R28.reuse, R84, R44 ;  /* 0x000000541c2c723c */ /* 0x042ff0000000182c */
[C---:B------:R-:W-:Y:S01]  /*21d0*/  HMMA.16816.F32 R40, R28.reuse, R86, R40 ;  /* 0x000000561c28723c */ /* 0x040fe20000001828 */
[----:B------:R-:W1:Y:S07]  /*21e0*/  LDSM.16.M88.4 R84, [R153+0x3000] ;  /* 0x003000009954783b */ /* 0x000e6e0000000200 */
[C---:B------:R-:W-:Y:S07]  /*21f0*/  HMMA.16816.F32 R72, R28.reuse, R6, R72 ;  /* 0x000000061c48723c */ /* 0x040fee0000001848 */
[----:B------:R-:W-:Y:S01]  /*2200*/  IADD3 R6, R112, -0x1, RZ ;  /* 0xffffffff70067810 */ /* 0x000fe20007ffe0ff */
[----:B------:R-:W-:Y:S03]  /*2210*/  HMMA.16816.F32 R68, R28, R96, R68 ;  /* 0x000000601c44723c */ /* 0x000fe60000001844 */
[C---:B------:R-:W-:Y:S01]  /*2220*/  ISETP.GT.AND P0, PT, R6.reuse, R159, PT ;  /* 0x0000009f0600720c */ /* 0x040fe20003f04270 */
[----:B------:R-:W-:-:S04]  /*2230*/  IMAD.SHL.U32 R0, R6, 0x80, RZ ;  /* 0x0000008006007824 */ /* 0x000fc800078e00ff */
[----:B------:R-:W-:Y:S01]  /*2240*/  HMMA.16816.F32 R64, R28, R98, R64 ;  /* 0x000000621c40723c */ /* 0x000fe20000001840 */
[----:B------:R-:W-:Y:S01]  /*2250*/  LDSM.16.M88.4 R96, [R153+0x1800] ;  /* 0x001800009960783b */ /* 0x000fe20000000200 */
[----:B------:R-:W-:-:S04]  /*2260*/  LOP3.LUT R5, R0, 0x6, R5, 0xf8, !PT ;  /* 0x0000000600057812 */ /* 0x000fc800078ef805 */
[C---:B------:R-:W-:Y:S02]  /*2270*/  LOP3.LUT R7, R5.reuse, 0x1, RZ, 0xfc, !PT ;  /* 0x0000000105077812 */ /* 0x040fe400078efcff */
[C---:B------:R-:W-:Y:S08]  /*2280*/  HMMA.16816.F32 R60, R28.reuse, R92, R60 ;  /* 0x0000005c1c3c723c */ /* 0x040ff0000000183c */
[C---:B------:R-:W-:Y:S01]  /*2290*/  HMMA.16816.F32 R56, R28.reuse, R94, R56 ;  /* 0x0000005e1c38723c */ /* 0x040fe20000001838 */
[----:B------:R-:W-:Y:S07]  /*22a0*/  LDSM.16.M88.4 R92, [R153+0x2000] ;  /* 0x00200000995c783b */ /* 0x000fee0000000200 */
[C---:B------:R-:W-:Y:S08]  /*22b0*/  HMMA.16816.F32 R52, R28.reuse, R88, R52 ;  /* 0x000000581c34723c */ /* 0x040ff00000001834 */
[C---:B------:R-:W-:Y:S01]  /*22c0*/  HMMA.16816.F32 R48, R28.reuse, R90, R48 ;  /* 0x0000005a1c30723c */ /* 0x040fe20000001830 */
[----:B------:R-:W-:Y:S07]  /*22d0*/  LDSM.16.M88.4 R88, [R153+0x2800] ;  /* 0x002800009958783b */ /* 0x000fee0000000200 */
[C---:B--2---:R-:W-:Y:S08]  /*22e0*/  HMMA.16816.F32 R36, R28.reuse, R80, R36 ;  /* 0x000000501c24723c */ /* 0x044ff00000001824 */
[----:B------:R-:W-:Y:S01]  /*22f0*/  HMMA.16816.F32 R32, R28, R82, R32 ;  /* 0x000000521c20723c */ /* 0x000fe20000001820 */
[----:B------:R-:W-:Y:S04]  /*2300*/  LDSM.16.M88.4 R28, [R140] ;  /* 0x000000008c1c783b */ /* 0x000fe80000000200 */
[----:B------:R-:W2:Y:S03]  /*2310*/  LDSM.16.M88.4 R80, [R153+0x3800] ;  /* 0x003800009950783b */ /* 0x000ea60000000200 */
[C---:B---3--:R-:W-:Y:S08]  /*2320*/  HMMA.16816.F32 R20, R104.reuse, R24, R20 ;  /* 0x000000186814723c */ /* 0x048ff00000001814 */
[C---:B------:R-:W-:Y:S01]  /*2330*/  HMMA.16816.F32 R16, R104.reuse, R26, R16 ;  /* 0x0000001a6810723c */ /* 0x040fe20000001810 */
[----:B------:R-:W3:Y:S07]  /*2340*/  LDSM.16.M88.4 R24, [R152] ;  /* 0x000000009818783b */ /* 0x000eee0000000200 */
[C---:B-1----:R-:W-:Y:S08]  /*2350*/  HMMA.16816.F32 R44, R104.reuse, R84, R44 ;  /* 0x00000054682c723c */ /* 0x042ff0000000182c */
[C---:B------:R-:W-:Y:S01]  /*2360*/  HMMA.16816.F32 R40, R104.reuse, R86, R40 ;  /* 0x000000566828723c */ /* 0x040fe20000001828 */
[----:B------:R-:W1:Y:S07]  /*2370*/  LDSM.16.M88.4 R84, [R140+0x800] ;  /* 0x000800008c54783b */ /* 0x000e6e0000000200 */
[C---:B------:R-:W-:Y:S08]  /*2380*/  HMMA.16816.F32 R12, R104.reuse, R108, R12 ;  /* 0x0000006c680c723c */ /* 0x040ff0000000180c */
[C---:B--2---:R-:W-:Y:S08]  /*2390*/  HMMA.16816.F32 R36, R104.reuse, R80, R36 ;  /* 0x000000506824723c */ /* 0x044ff00000001824 */
[----:B------:R-:W-:Y:S01]  /*23a0*/  HMMA.16816.F32 R32, R104, R82, R32 ;  /* 0x000000526820723c */ /* 0x000fe20000001820 */
[----:B------:R-:W2:Y:S07]  /*23b0*/  LDSM.16.M88.4 R80, [R140+0x1000] ;  /* 0x001000008c50783b */ /* 0x000eae0000000200 */
[----:B---3--:R-:W-:Y:S07]  /*23c0*/  HMMA.16816.F32 R20, R24, R28, R20 ;  /* 0x0000001c1814723c */ /* 0x008fee0000001814 */
[----:B------:R-:W-:Y:S01]  /*23d0*/  LOP3.LUT R29, R5, 0x8, RZ, 0xfc, !PT ;  /* 0x00000008051d7812 */ /* 0x000fe200078efcff */
[----:B------:R-:W-:Y:S07]  /*23e0*/  HMMA.16816.F32 R60, R104, R92, R60 ;  /* 0x0000005c683c723c */ /* 0x000fee000000183c */
[----:B------:R-:W-:Y:S01]  /*23f0*/  IADD3 R92, R2, c[0x0][0x2e8], RZ ;  /* 0x0000ba00025c7a10 */ /* 0x000fe20007ffe0ff */
[----:B-1----:R-:W-:Y:S01]  /*2400*/  HMMA.16816.F32 R12, R24, R84, R12 ;  /* 0x00000054180c723c */ /* 0x002fe2000000180c */
[----:B------:R-:W-:-:S02]  /*2410*/  LEA.HI R2, R119, R116, RZ, 0x2 ;  /* 0x0000007477027211 */ /* 0x000fc400078f10ff */
[C---:B------:R-:W-:Y:S02]  /*2420*/  IADD3 R28, R92.reuse, 0x8, RZ ;  /* 0x000000085c1c7810 */ /* 0x040fe40007ffe0ff */
[-C--:B------:R-:W-:Y:S02]  /*2430*/  IMNMX R92, R92, R117.reuse, PT ;  /* 0x000000755c5c7217 */ /* 0x080fe40003800200 */
[----:B------:R-:W-:Y:S01]  /*2440*/  LOP3.LUT R169, R2, 0xfffffffc, RZ, 0xc0, !PT ;  /* 0xfffffffc02a97812 */ /* 0x000fe200078ec0ff */
[----:B------:R-:W-:Y:S01]  /*2450*/  HMMA.16816.F32 R8, R104, R110, R8 ;  /* 0x0000006e6808723c */ /* 0x000fe20000001808 */
[----:B------:R-:W-:Y:S02]  /*2460*/  ISETP.GE.AND P2, PT, R5, R92, PT ;  /* 0x0000005c0500720c */ /* 0x000fe40003f46270 */
[----:B------:R-:W-:Y:S01]  /*2470*/  IMNMX R2, R28, R117, PT ;  /* 0x000000751c027217 */ /* 0x000fe20003800200 */
[----:B------:R-:W-:Y:S01]  /*2480*/  IMAD.IADD R169, R116, 0x1, -R169 ;  /* 0x0000000174a97824 */ /* 0x000fe200078e0aa9 */
[----:B------:R-:W-:-:S02]  /*2490*/  FSEL R84, R20, -INF , !P2 ;  /* 0xff80000014547808 */ /* 0x000fc40005000000 */
[C---:B------:R-:W-:Y:S01]  /*24a0*/  ISETP.GE.AND P4, PT, R29.reuse, R92, PT ;  /* 0x0000005c1d00720c */ /* 0x040fe20003f86270 */
[----:B------:R-:W-:Y:S01]  /*24b0*/  HMMA.16816.F32 R76, R104, R100, R76 ;  /* 0x00000064684c723c */ /* 0x000fe2000000184c */
[----:B------:R-:W-:Y:S02]  /*24c0*/  ISETP.GE.AND P2, PT, R29, R2, PT ;  /* 0x000000021d00720c */ /* 0x000fe40003f46270 */
[C---:B------:R-:W-:Y:S02]  /*24d0*/  ISETP.GE.AND P1, PT, R7.reuse, R92, PT ;  /* 0x0000005c0700720c */ /* 0x040fe40003f26270 */
[-C--:B------:R-:W-:Y:S02]  /*24e0*/  ISETP.GE.AND P5, PT, R7, R2.reuse, PT ;  /* 0x000000020700720c */ /* 0x080fe40003fa6270 */
[C---:B------:R-:W-:Y:S01]  /*24f0*/  ISETP.GE.AND P3, PT, R5.reuse, R2, PT ;  /* 0x000000020500720c */ /* 0x040fe20003f66270 */
[----:B------:R-:W-:Y:S01]  /*2500*/  HMMA.16816.F32 R16, R24, R30, R16 ;  /* 0x0000001e1810723c */ /* 0x000fe20000001810 */
[----:B------:R-:W1:Y:S01]  /*2510*/  LDSM.16.M88.4 R28, [R140+0x1800] ;  /* 0x001800008c1c783b */ /* 0x000e620000000200 */
[----:B------:R-:W-:-:S02]  /*2520*/  LOP3.LUT R7, R5, 0x9, RZ, 0xfc, !PT ;  /* 0x0000000905077812 */ /* 0x000fc400078efcff */
[----:B------:R-:W-:Y:S02]  /*2530*/  FSEL R22, R22, -INF , !P3 ;  /* 0xff80000016167808 */ /* 0x000fe40005800000 */
[----:B------:R-:W-:Y:S02]  /*2540*/  FSEL R85, R21, -INF , !P1 ;  /* 0xff80000015557808 */ /* 0x000fe40004800000 */
[C---:B------:R-:W-:Y:S01]  /*2550*/  HMMA.16816.F32 R72, R104.reuse, R102, R72 ;  /* 0x000000666848723c */ /* 0x040fe20000001848 */
[C---:B------:R-:W-:Y:S02]  /*2560*/  ISETP.GE.AND P3, PT, R7.reuse, R92, PT ;  /* 0x0000005c0700720c */ /* 0x040fe40003f66270 */
[----:B------:R-:W-:Y:S02]  /*2570*/  ISETP.GE.AND P1, PT, R7, R2, PT ;  /* 0x000000020700720c */ /* 0x000fe40003f26270 */
[C---:B------:R-:W-:Y:S02]  /*2580*/  LOP3.LUT R7, R5.reuse, 0x10, RZ, 0xfc, !PT ;  /* 0x0000001005077812 */ /* 0x040fe400078efcff */
[----:B------:R-:W-:Y:S01]  /*2590*/  LOP3.LUT R21, R5, 0x11, RZ, 0xfc, !PT ;  /* 0x0000001105157812 */ /* 0x000fe200078efcff */
[C---:B------:R-:W-:Y:S08]  /*25a0*/  HMMA.16816.F32 R68, R104.reuse, R96, R68 ;  /* 0x000000606844723c */ /* 0x040ff00000001844 */
[----:B------:R-:W-:Y:S01]  /*25b0*/  HMMA.16816.F32 R52, R104, R88, R52 ;  /* 0x000000586834723c */ /* 0x000fe20000001834 */
[----:B------:R-:W-:-:S02]  /*25c0*/  FSEL R6, R18, -INF , !P2 ;  /* 0xff80000012067808 */ /* 0x000fc40005000000 */
[----:B------:R-:W-:-:S04]  /*25d0*/  ISETP.GE.AND P2, PT, R21, R92, PT ;  /* 0x0000005c1500720c */ /* 0x000fc80003f46270 */
[----:B------:R-:W-:Y:S01]  /*25e0*/  FSEL R89, R16, -INF , !P4 ;  /* 0xff80000010597808 */ /* 0x000fe20006000000 */
[----:B------:R-:W-:Y:S01]  /*25f0*/  HMMA.16816.F32 R8, R24, R86, R8 ;  /* 0x000000561808723c */ /* 0x000fe20000001808 */
[----:B------:R-:W-:-:S04]  /*2600*/  ISETP.GE.AND P4, PT, R7, R2, PT ;  /* 0x000000020700720c */ /* 0x000fc80003f86270 */
[----:B------:R-:W-:Y:S02]  /*2610*/  FSEL R20, R14, -INF , !P4 ;  /* 0xff8000000e147808 */ /* 0x000fe40006000000 */
[----:B------:R-:W-:Y:S01]  /*2620*/  FSEL R87, R17, -INF , !P3 ;  /* 0xff80000011577808 */ /* 0x000fe20005800000 */
[----:B--2---:R-:W-:Y:S01]  /*2630*/  HMMA.16816.F32 R76, R24, R80, R76 ;  /* 0x00000050184c723c */ /* 0x004fe2000000184c */
[----:B------:R-:W-:Y:S02]  /*2640*/  FSEL R86, R23, -INF , !P5 ;  /* 0xff80000017567808 */ /* 0x000fe40006800000 */
[----:B------:R-:W-:Y:S02]  /*2650*/  ISETP.GE.AND P5, PT, R7, R92, PT ;  /* 0x0000005c0700720c */ /* 0x000fe40003fa6270 */
[----:B------:R-:W-:Y:S02]  /*2660*/  LOP3.LUT R7, R5, 0x18, RZ, 0xfc, !PT ;  /* 0x0000001805077812 */ /* 0x000fe400078efcff */
[----:B------:R-:W-:Y:S01]  /*2670*/  FSEL R80, R19, -INF , !P1 ;  /* 0xff80000013507808 */ /* 0x000fe20004800000 */
[----:B------:R-:W-:Y:S01]  /*2680*/  HMMA.16816.F32 R64, R104, R98, R64 ;  /* 0x000000626840723c */ /* 0x000fe20000001840 */
[----:B------:R-:W2:Y:S01]  /*2690*/  LDSM.16.M88.4 R16, [R140+0x2000] ;  /* 0x002000008c10783b */ /* 0x000ea20000000200 */
[----:B------:R-:W-:-:S02]  /*26a0*/  ISETP.GE.AND P3, PT, R21, R2, PT ;  /* 0x000000021500720c */ /* 0x000fc40003f66270 */
[----:B------:R-:W-:Y:S02]  /*26b0*/  LOP3.LUT R21, R5, 0x19, RZ, 0xfc, !PT ;  /* 0x0000001905157812 */ /* 0x000fe400078efcff */
[----:B------:R-:W-:Y:S02]  /*26c0*/  FSEL R81, R12, -INF , !P5 ;  /* 0xff8000000c517808 */ /* 0x000fe40006800000 */
[C---:B------:R-:W-:Y:S01]  /*26d0*/  HMMA.16816.F32 R72, R24.reuse, R82, R72 ;  /* 0x000000521848723c */ /* 0x040fe20000001848 */
[C---:B------:R-:W-:Y:S02]  /*26e0*/  ISETP.GE.AND P1, PT, R7.reuse, R92, PT ;  /* 0x0000005c0700720c */ /* 0x040fe40003f26270 */
[----:B------:R-:W-:Y:S02]  /*26f0*/  ISETP.GE.AND P5, PT, R7, R2, PT ;  /* 0x000000020700720c */ /* 0x000fe40003fa6270 */
[----:B------:R-:W-:Y:S02]  /*2700*/  FSEL R7, R13, -INF , !P2 ;  /* 0xff8000000d077808 */ /* 0x000fe40005000000 */
[----:B------:R-:W-:Y:S01]  /*2710*/  ISETP.GE.AND P4, PT, R21, R92, PT ;  /* 0x0000005c1500720c */ /* 0x000fe20003f86270 */
[----:B-1----:R-:W-:Y:S01]  /*2720*/  HMMA.16816.F32 R68, R24, R28, R68 ;  /* 0x0000001c1844723c */ /* 0x002fe20000001844 */
[----:B------:R-:W-:-:S02]  /*2730*/  LOP3.LUT R13, R5, 0x20, RZ, 0xfc, !PT ;  /* 0x00000020050d7812 */ /* 0x000fc400078efcff */
[-C--:B------:R-:W-:Y:S02]  /*2740*/  ISETP.GE.AND P2, PT, R21, R2.reuse, PT ;  /* 0x000000021500720c */ /* 0x080fe40003f46270 */
[----:B------:R-:W-:Y:S02]  /*2750*/  FSEL R23, R8, -INF , !P1 ;  /* 0xff80000008177808 */ /* 0x000fe40004800000 */
[----:B------:R-:W-:Y:S01]  /*2760*/  FSEL R88, R10, -INF , !P5 ;  /* 0xff8000000a587808 */ /* 0x000fe20006800000 */
[----:B------:R-:W-:Y:S01]  /*2770*/  HMMA.16816.F32 R48, R104, R90, R48 ;  /* 0x0000005a6830723c */ /* 0x000fe20000001830 */
[----:B------:R-:W-:Y:S02]  /*2780*/  ISETP.GE.AND P1, PT, R13, R2, PT ;  /* 0x000000020d00720c */ /* 0x000fe40003f26270 */
[----:B------:R-:W-:Y:S02]  /*2790*/  FSEL R21, R9, -INF , !P4 ;  /* 0xff80000009157808 */ /* 0x000fe40006000000 */
[----:B------:R-:W-:-:S02]  /*27a0*/  LOP3.LUT R9, R5, 0x28, RZ, 0xfc, !PT ;  /* 0x0000002805097812 */ /* 0x000fc400078efcff */
[----:B------:R-:W-:Y:S01]  /*27b0*/  FSEL R90, R15, -INF , !P3 ;  /* 0xff8000000f5a7808 */ /* 0x000fe20005800000 */
[----:B------:R-:W-:Y:S01]  /*27c0*/  HMMA.16816.F32 R56, R104, R94, R56 ;  /* 0x0000005e6838723c */ /* 0x000fe20000001838 */
[----:B------:R-:W-:Y:S02]  /*27d0*/  LOP3.LUT R15, R5, 0x21, RZ, 0xfc, !PT ;  /* 0x00000021050f7812 */ /* 0x000fe400078efcff */
[-C--:B------:R-:W-:Y:S02]  /*27e0*/  ISETP.GE.AND P3, PT, R13, R92.reuse, PT ;  /* 0x0000005c0d00720c */ /* 0x080fe40003f66270 */
[----:B------:R-:W-:Y:S02]  /*27f0*/  ISETP.GE.AND P5, PT, R15, R92, PT ;  /* 0x0000005c0f00720c */ /* 0x000fe40003fa6270 */
[----:B------:R-:W-:Y:S01]  /*2800*/  LOP3.LUT R13, R5, 0x29, RZ, 0xfc, !PT ;  /* 0x00000029050d7812 */ /* 0x000fe200078efcff */
[----:B------:R-:W-:Y:S01]  /*2810*/  HMMA.16816.F32 R64, R24, R30, R64 ;  /* 0x0000001e1840723c */ /* 0x000fe20000001840 */
[----:B------:R-:W-:-:S02]  /*2820*/  FSEL R28, R11, -INF , !P2 ;  /* 0xff8000000b1c7808 */ /* 0x000fc40005000000 */
[----:B------:R-:W-:Y:S02]  /*2830*/  FSEL R136, R78, -INF , !P1 ;  /* 0xff8000004e887808 */ /* 0x000fe40004800000 */
[----:B------:R-:W-:Y:S02]  /*2840*/  FSEL R135, R77, -INF , !P5 ;  /* 0xff8000004d877808 */ /* 0x000fe40006800000 */
[----:B------:R-:W-:Y:S01]  /*2850*/  ISETP.GE.AND P4, PT, R15, R2, PT ;  /* 0x000000020f00720c */ /* 0x000fe20003f86270 */
[----:B--2---:R-:W-:Y:S01]  /*2860*/  HMMA.16816.F32 R60, R24, R16, R60 ;  /* 0x00000010183c723c */ /* 0x004fe2000000183c */
[-C--:B------:R-:W-:Y:S02]  /*2870*/  ISETP.GE.AND P2, PT, R9, R92.reuse, PT ;  /* 0x0000005c0900720c */ /* 0x080fe40003f46270 */
[----:B------:R-:W-:Y:S02]  /*2880*/  FSEL R139, R76, -INF , !P3 ;  /* 0xff8000004c8b7808 */ /* 0x000fe40005800000 */
[----:B------:R-:W-:-:S02]  /*2890*/  ISETP.GE.AND P1, PT, R13, R92, PT ;  /* 0x0000005c0d00720c */ /* 0x000fc40003f26270 */
[-C--:B------:R-:W-:Y:S01]  /*28a0*/  ISETP.GE.AND P5, PT, R13, R2.reuse, PT ;  /* 0x000000020d00720c */ /* 0x080fe20003fa6270 */
[----:B------:R-:W-:Y:S01]  /*28b0*/  HMMA.16816.F32 R56, R24, R18, R56 ;  /* 0x000000121838723c */ /* 0x000fe20000001838 */
[----:B------:R-:W-:Y:S02]  /*28c0*/  ISETP.GE.AND P3, PT, R9, R2, PT ;  /* 0x000000020900720c */ /* 0x000fe40003f66270 */
[----:B------:R-:W-:Y:S01]  /*28d0*/  LOP3.LUT R13, R5, 0x30, RZ, 0xfc, !PT ;  /* 0x00000030050d7812 */ /* 0x000fe200078efcff */
[----:B------:R-:W1:Y:S01]  /*28e0*/  LDSM.16.M88.4 R8, [R140+0x2800] ;  /* 0x002800008c08783b */ /* 0x000e620000000200 */
[----:B------:R-:W-:Y:S02]  /*28f0*/  FSEL R132, R79, -INF , !P4 ;  /* 0xff8000004f847808 */ /* 0x000fe40006000000 */
[----:B------:R-:W-:Y:S02]  /*2900*/  FSEL R137, R72, -INF , !P2 ;  /* 0xff80000048897808 */ /* 0x000fe40005000000 */
[----:B------:R-:W-:-:S02]  /*2910*/  ISETP.GE.AND P4, PT, R13, R92, PT ;  /* 0x0000005c0d00720c */ /* 0x000fc40003f86270 */
[----:B------:R-:W-:Y:S02]  /*2920*/  ISETP.GE.AND P2, PT, R13, R2, PT ;  /* 0x000000020d00720c */ /* 0x000fe40003f46270 */
[C---:B------:R-:W-:Y:S02]  /*2930*/  LOP3.LUT R15, R5.reuse, 0x31, RZ, 0xfc, !PT ;  /* 0x00000031050f7812 */ /* 0x040fe400078efcff */
[----:B------:R-:W-:Y:S02]  /*2940*/  LOP3.LUT R13, R5, 0x38, RZ, 0xfc, !PT ;  /* 0x00000038050d7812 */ /* 0x000fe400078efcff */
[----:B------:R-:W-:Y:S02]  /*2950*/  FSEL R134, R74, -INF , !P3 ;  /* 0xff8000004a867808 */ /* 0x000fe40005800000 */
[----:B------:R-:W-:Y:S02]  /*2960*/  ISETP.GE.AND P3, PT, R15, R92, PT ;  /* 0x0000005c0f00720c */ /* 0x000fe40003f66270 */
[----:B------:R-:W-:-:S02]  /*2970*/  FSEL R133, R73, -INF , !P1 ;  /* 0xff80000049857808 */ /* 0x000fc40004800000 */
[----:B------:R-:W-:Y:S02]  /*2980*/  FSEL R130, R75, -INF , !P5 ;  /* 0xff8000004b827808 */ /* 0x000fe40006800000 */
[----:B------:R-:W-:Y:S02]  /*2990*/  FSEL R131, R68, -INF , !P4 ;  /* 0xff80000044837808 */ /* 0x000fe40006000000 */
[----:B------:R-:W-:Y:S02]  /*29a0*/  ISETP.GE.AND P1, PT, R15, R2, PT ;  /* 0x000000020f00720c */ /* 0x000fe40003f26270 */
[----:B------:R-:W-:Y:S02]  /*29b0*/  LOP3.LUT R17, R5, 0x39, RZ, 0xfc, !PT ;  /* 0x0000003905117812 */ /* 0x000fe400078efcff */
[C---:B------:R-:W-:Y:S02]  /*29c0*/  ISETP.GE.AND P5, PT, R13.reuse, R92, PT ;  /* 0x0000005c0d00720c */ /* 0x040fe40003fa6270 */
[----:B------:R-:W-:-:S02]  /*29d0*/  ISETP.GE.AND P4, PT, R13, R2, PT ;  /* 0x000000020d00720c */ /* 0x000fc40003f86270 */
[----:B------:R-:W2:Y:S01]  /*29e0*/  LDSM.16.M88.4 R12, [R140+0x3000] ;  /* 0x003000008c0c783b */ /* 0x000ea20000000200 */
[----:B------:R-:W-:Y:S02]  /*29f0*/  FSEL R128, R70, -INF , !P2 ;  /* 0xff80000046807808 */ /* 0x000fe40005000000 */
[----:B------:R-:W-:Y:S02]  /*2a00*/  FSEL R127, R69, -INF , !P3 ;  /* 0xff800000457f7808 */ /* 0x000fe40005800000 */
[C---:B------:R-:W-:Y:S02]  /*2a10*/  ISETP.GE.AND P2, PT, R17.reuse, R92, PT ;  /* 0x0000005c1100720c */ /* 0x040fe40003f46270 */
[----:B------:R-:W-:Y:S02]  /*2a20*/  ISETP.GE.AND P3, PT, R17, R2, PT ;  /* 0x000000021100720c */ /* 0x000fe40003f66270 */
[C---:B------:R-:W-:Y:S01]  /*2a30*/  LOP3.LUT R17, R5.reuse, 0x40, RZ, 0xfc, !PT ;  /* 0x0000004005117812 */ /* 0x040fe200078efcff */
[----:B-1----:R-:W-:Y:S01]  /*2a40*/  HMMA.16816.F32 R52, R24, R8, R52 ;  /* 0x000000081834723c */ /* 0x002fe20000001834 */
[----:B------:R-:W-:-:S02]  /*2a50*/  LOP3.LUT R19, R5, 0x41, RZ, 0xfc, !PT ;  /* 0x0000004105137812 */ /* 0x000fc400078efcff */
[----:B------:R-:W-:Y:S02]  /*2a60*/  FSEL R102, R71, -INF , !P1 ;  /* 0xff80000047667808 */ /* 0x000fe40004800000 */
[----:B------:R-:W-:Y:S02]  /*2a70*/  FSEL R129, R64, -INF , !P5 ;  /* 0xff80000040817808 */ /* 0x000fe40006800000 */
[----:B------:R-:W-:Y:S01]  /*2a80*/  FSEL R104, R66, -INF , !P4 ;  /* 0xff80000042687808 */ /* 0x000fe20006000000 */
[----:B------:R-:W-:Y:S01]  /*2a90*/  HMMA.16816.F32 R48, R24, R10, R48 ;  /* 0x0000000a1830723c */ /* 0x000fe20000001830 */
[----:B------:R-:W-:Y:S02]  /*2aa0*/  FSEL R125, R65, -INF , !P2 ;  /* 0xff800000417d7808 */ /* 0x000fe40005000000 */
[C---:B------:R-:W-:Y:S02]  /*2ab0*/  ISETP.GE.AND P1, PT, R17.reuse, R92, PT ;  /* 0x0000005c1100720c */ /* 0x040fe40003f26270 */
[----:B------:R-:W-:-:S02]  /*2ac0*/  ISETP.GE.AND P5, PT, R17, R2, PT ;  /* 0x000000021100720c */ /* 0x000fc40003fa6270 */
[C---:B------:R-:W-:Y:S02]  /*2ad0*/  ISETP.GE.AND P4, PT, R19.reuse, R92, PT ;  /* 0x0000005c1300720c */ /* 0x040fe40003f86270 */
[----:B------:R-:W-:Y:S02]  /*2ae0*/  ISETP.GE.AND P2, PT, R19, R2, PT ;  /* 0x000000021300720c */ /* 0x000fe40003f46270 */
[----:B------:R-:W1:Y:S01]  /*2af0*/  LDSM.16.M88.4 R16, [R140+0x3800] ;  /* 0x003800008c10783b */ /* 0x000e620000000200 */
[----:B------:R-:W-:Y:S01]  /*2b00*/  LOP3.LUT R29, R5, 0x48, RZ, 0xfc, !PT ;  /* 0x00000048051d7812 */ /* 0x000fe200078efcff */
[----:B------:R-:W-:-:S04]  /*2b10*/  DEPBAR.LE SB0, 0x0 ;  /* 0x000080000000791a */ /* 0x000fc80000000000 */
[----:B------:R-:W-:Y:S02]  /*2b20*/  LOP3.LUT R9, R5, 0x49, RZ, 0xfc, !PT ;  /* 0x0000004905097812 */ /* 0x000fe400078efcff */
[----:B------:R-:W-:Y:S02]  /*2b30*/  FSEL R108, R67, -INF , !P3 ;  /* 0xff800000436c7808 */ /* 0x000fe40005800000 */
[----:B------:R-:W-:Y:S01]  /*2b40*/  FSEL R123, R60, -INF , !P1 ;  /* 0xff8000003c7b7808 */ /* 0x000fe20004800000 */
[----:B--2---:R-:W-:Y:S01]  /*2b50*/  HMMA.16816.F32 R44, R24, R12, R44 ;  /* 0x0000000c182c723c */ /* 0x004fe2000000182c */
[----:B------:R-:W-:Y:S02]  /*2b60*/  FSEL R126, R62, -INF , !P5 ;  /* 0xff8000003e7e7808 */ /* 0x000fe40006800000 */
[----:B------:R-:W-:Y:S02]  /*2b70*/  FSEL R105, R61, -INF , !P4 ;  /* 0xff8000003d697808 */ /* 0x000fe40006000000 */
[----:B------:R-:W-:-:S02]  /*2b80*/  ISETP.GE.AND P3, PT, R29, R92, PT ;  /* 0x0000005c1d00720c */ /* 0x000fc40003f66270 */
[----:B------:R-:W-:Y:S01]  /*2b90*/  ISETP.GE.AND P1, PT, R29, R2, PT ;  /* 0x000000021d00720c */ /* 0x000fe20003f26270 */
[----:B------:R-:W-:Y:S01]  /*2ba0*/  HMMA.16816.F32 R40, R24, R14, R40 ;  /* 0x0000000e1828723c */ /* 0x000fe20000001828 */
        /* <DEDUP_REMOVED lines=10> */
[C---:B------:R-:W-:Y:S01]  /*2c50*/  ISETP.GE.AND P1, PT, R11.reuse, R92, PT ;  /* 0x0000005c0b00720c */ /* 0x040fe20003f26270 */
[----:B-1----:R-:W-:Y:S01]  /*2c60*/  HMMA.16816.F32 R36, R24, R16, R36 ;  /* 0x000000101824723c */ /* 0x002fe20000001824 */
[----:B------:R-:W-:-:S02]  /*2c70*/  ISETP.GE.AND P5, PT, R11, R2, PT ;  /* 0x000000020b00720c */ /* 0x000fc40003fa6270 */
[C---:B------:R-:W-:Y:S02]  /*2c80*/  LOP3.LUT R9, R5.reuse, 0x58, RZ, 0xfc, !PT ;  /* 0x0000005805097812 */ /* 0x040fe400078efcff */
[----:B------:R-:W-:Y:S02]  /*2c90*/  LOP3.LUT R11, R5, 0x59, RZ, 0xfc, !PT ;  /* 0x00000059050b7812 */ /* 0x000fe400078efcff */
[----:B------:R-:W-:Y:S01]  /*2ca0*/  FSEL R124, R59, -INF , !P4 ;  /* 0xff8000003b7c7808 */ /* 0x000fe20006000000 */
[----:B------:R-:W-:Y:S01]  /*2cb0*/  HMMA.16816.F32 R32, R24, R18, R32 ;  /* 0x000000121820723c */ /* 0x000fe20000001820 */
        /* <DEDUP_REMOVED lines=23> */
[-C--:B------:R-:W-:Y:S02]  /*2e30*/  ISETP.GE.AND P1, PT, R9, R92.reuse, PT ;  /* 0x0000005c0900720c */ /* 0x080fe40003f26270 */
[C---:B------:R-:W-:Y:S02]  /*2e40*/  ISETP.GE.AND P4, PT, R11.reuse, R92, PT ;  /* 0x0000005c0b00720c */ /* 0x040fe40003f86270 */
[----:B------:R-:W-:Y:S02]  /*2e50*/  ISETP.GE.AND P2, PT, R11, R2, PT ;  /* 0x000000020b00720c */ /* 0x000fe40003f46270 */
[C---:B------:R-:W-:Y:S02]  /*2e60*/  LOP3.LUT R13, R5.reuse, 0x70, RZ, 0xfc, !PT ;  /* 0x00000070050d7812 */ /* 0x040fe400078efcff */
[----:B------:R-:W-:Y:S02]  /*2e70*/  LOP3.LUT R11, R5, 0x71, RZ, 0xfc, !PT ;  /* 0x00000071050b7812 */ /* 0x000fe400078efcff */
[----:B------:R-:W-:-:S02]  /*2e80*/  FSEL R103, R44, -INF , !P5 ;  /* 0xff8000002c677808 */ /* 0x000fc40006800000 */
[----:B------:R-:W-:Y:S02]  /*2e90*/  ISETP.GE.AND P5, PT, R9, R2, PT ;  /* 0x000000020900720c */ /* 0x000fe40003fa6270 */
[----:B------:R-:W-:Y:S02]  /*2ea0*/  FSEL R66, R47, -INF , !P3 ;  /* 0xff8000002f427808 */ /* 0x000fe40005800000 */
[----:B------:R-:W-:Y:S02]  /*2eb0*/  FSEL R67, R40, -INF , !P1 ;  /* 0xff80000028437808 */ /* 0x000fe40004800000 */
[----:B------:R-:W-:Y:S02]  /*2ec0*/  FSEL R62, R43, -INF , !P2 ;  /* 0xff8000002b3e7808 */ /* 0x000fe40005000000 */
[----:B------:R-:W-:Y:S02]  /*2ed0*/  LOP3.LUT R9, R5, 0x78, RZ, 0xfc, !PT ;  /* 0x0000007805097812 */ /* 0x000fe400078efcff */
[----:B------:R-:W-:-:S02]  /*2ee0*/  ISETP.GE.AND P3, PT, R13, R92, PT ;  /* 0x0000005c0d00720c */ /* 0x000fc40003f66270 */
[----:B------:R-:W-:Y:S02]  /*2ef0*/  ISETP.GE.AND P1, PT, R11, R92, PT ;  /* 0x0000005c0b00720c */ /* 0x000fe40003f26270 */
[----:B------:R-:W-:Y:S02]  /*2f00*/  ISETP.GE.AND P2, PT, R13, R2, PT ;  /* 0x000000020d00720c */ /* 0x000fe40003f46270 */
[----:B------:R-:W-:Y:S02]  /*2f10*/  LOP3.LUT R5, R5, 0x79, RZ, 0xfc, !PT ;  /* 0x0000007905057812 */ /* 0x000fe400078efcff */
[----:B------:R-:W-:Y:S02]  /*2f20*/  FSEL R64, R42, -INF , !P5 ;  /* 0xff8000002a407808 */ /* 0x000fe40006800000 */
[----:B------:R-:W-:Y:S02]  /*2f30*/  ISETP.GE.AND P5, PT, R9, R92, PT ;  /* 0x0000005c0900720c */ /* 0x000fe40003fa6270 */
[----:B------:R-:W-:-:S02]  /*2f40*/  FSEL R65, R41, -INF , !P4 ;  /* 0xff80000029417808 */ /* 0x000fc40006000000 */
[----:B------:R-:W-:Y:S02]  /*2f50*/  FSEL R55, R36, -INF , !P3 ;  /* 0xff80000024377808 */ /* 0x000fe40005800000 */
[----:B------:R-:W-:Y:S02]  /*2f60*/  FSEL R42, R38, -INF , !P2 ;  /* 0xff800000262a7808 */ /* 0x000fe40005000000 */
[----:B------:R-:W-:Y:S02]  /*2f70*/  FSEL R53, R37, -INF , !P1 ;  /* 0xff80000025357808 */ /* 0x000fe40004800000 */
[----:B------:R-:W-:Y:S02]  /*2f80*/  ISETP.GE.AND P4, PT, R5, R92, PT ;  /* 0x0000005c0500720c */ /* 0x000fe40003f86270 */
[-C--:B------:R-:W-:Y:S02]  /*2f90*/  ISETP.GE.AND P3, PT, R11, R2.reuse, PT ;  /* 0x000000020b00720c */ /* 0x080fe40003f66270 */
[----:B------:R-:W-:-:S02]  /*2fa0*/  ISETP.GE.AND P2, PT, R9, R2, PT ;  /* 0x000000020900720c */ /* 0x000fc40003f46270 */
[----:B------:R-:W-:Y:S02]  /*2fb0*/  ISETP.GE.AND P1, PT, R5, R2, PT ;  /* 0x000000020500720c */ /* 0x000fe40003f26270 */
[----:B------:R-:W-:Y:S02]  /*2fc0*/  FSEL R51, R32, -INF , !P5 ;  /* 0xff80000020337808 */ /* 0x000fe40006800000 */
[----:B------:R-:W-:Y:S02]  /*2fd0*/  LOP3.LUT R5, R114, R115, RZ, 0xfc, !PT ;  /* 0x0000007372057212 */ /* 0x000fe400078efcff */
[----:B------:R-:W-:Y:S02]  /*2fe0*/  FSEL R36, R39, -INF , !P3 ;  /* 0xff80000027247808 */ /* 0x000fe40005800000 */
[----:B------:R-:W-:Y:S02]  /*2ff0*/  FSEL R43, R33, -INF , !P4 ;  /* 0xff800000212b7808 */ /* 0x000fe40006000000 */
[----:B------:R-:W-:-:S02]  /*3000*/  FSEL R32, R34, -INF , !P2 ;  /* 0xff80000022207808 */ /* 0x000fc40005000000 */
[----:B------:R-:W-:Y:S01]  /*3010*/  FSEL R26, R35, -INF , !P1 ;  /* 0xff800000231a7808 */ /* 0x000fe20004800000 */
[----:B------:R-:W-:Y:S05]  /*3020*/  @!P0 BRA `(.L_x_6138) ;  /* 0x0000059000008947 */ /* 0x000fea0003800000 */
[----:B------:R-:W-:Y:S05]  /*3030*/  @P6 BRA `(.L_x_6139) ;  /* 0x0000038000006947 */ /* 0x000fea0003800000 */
[----:B------:R-:W1:Y:S01]  /*3040*/  I2F.RP R10, R113 ;  /* 0x00000071000a7306 */ /* 0x000e620000209400 */
[C---:B------:R-:W-:Y:S02]  /*3050*/  IADD3 R12, R0.reuse, -0x80, RZ ;  /* 0xffffff80000c7810 */ /* 0x040fe40007ffe0ff */
        /* <DEDUP_REMOVED lines=54> */
.L_x_6139:
[----:B------:R-:W-:-:S04]  /*33c0*/  ULEA UR4, -UR4, URZ, 0x7 ;  /* 0x0000003f04047291 */ /* 0x000fc8000f8e393f */
[----:B------:R-:W-:Y:S02]  /*33d0*/  USHF.R.S32.HI UR6, URZ, 0x1f, UR4 ;  /* 0x0000001f3f067899 */ /* 0x000fe40008011404 */
[----:B------:R-:W-:-:S04]  /*33e0*/  MOV R10, UR4 ;  /* 0x00000004000a7c02 */ /* 0x000fc80008000f00 */
[----:B------:R-:W-:Y:S02]  /*33f0*/  MOV R0, UR6 ;  /* 0x0000000600007c02 */ /* 0x000fe40008000f00 */
.L_x_6140:
        /* <DEDUP_REMOVED lines=28> */
.L_x_6138:
        /* <DEDUP_REMOVED lines=81> */
[----:B------:R-:W-:Y:S02]  /*3ad0*/  FMUL.FTZ R27, R0, c[0x0][0x23c] ;  /* 0x00008f00001b7a20 */ /* 0x000fe40000410000 */
        /* <DEDUP_REMOVED lines=13> */
[--C-:B------:R-:W-:Y:S02]  /*3bb0*/  FFMA.FTZ R38, R81, c[0x0][0x23c], -R52.reuse ;  /* 0x00008f0051267a23 */ /* 0x100fe40000010834 */
[----:B------:R-:W2:Y:S01]  /*3bc0*/  LDSM.16.MT88.4 R80, [R149+0x6000] ;  /* 0x006000009550783b */ /* 0x000ea20000004200 */
[--C-:B------:R-:W-:Y:S02]  /*3bd0*/  FFMA.FTZ R35, R7, c[0x0][0x23c], -R52.reuse ;  /* 0x00008f0007237a23 */ /* 0x100fe40000010834 */
[--C-:B------:R-:W-:Y:S01]  /*3be0*/  FFMA.FTZ R34, R23, c[0x0][0x23c], -R52.reuse ;  /* 0x00008f0017227a23 */ /* 0x100fe20000010834 */
[----:B------:R-:W3:Y:S01]  /*3bf0*/  LDSM.16.MT88.4 R4, [R148+0x6000] ;  /* 0x006000009404783b */ /* 0x000ee20000004200 */
[----:B------:R-:W-:Y:S01]  /*3c00*/  MUFU.EX2 R44, R44 ;  /* 0x0000002c002c7308 */ /* 0x000fe20000000800 */
[----:B------:R-:W-:-:S02]  /*3c10*/  FFMA.FTZ R29, R21, c[0x0][0x23c], -R52 ;  /* 0x00008f00151d7a23 */ /* 0x000fc40000010834 */
[--C-:B------:R-:W-:Y:S02]  /*3c20*/  FFMA.FTZ R40, R20, c[0x0][0x23c], -R27.reuse ;  /* 0x00008f0014287a23 */ /* 0x100fe4000001081b */
[--C-:B------:R-:W-:Y:S01]  /*3c30*/  FFMA.FTZ R33, R90, c[0x0][0x23c], -R27.reuse ;  /* 0x00008f005a217a23 */ /* 0x100fe2000001081b */
[----:B------:R-:W4:Y:S01]  /*3c40*/  LDSM.16.MT88.4 R20, [R151+0x6800] ;  /* 0x006800009714783b */ /* 0x000f220000004200 */
[--C-:B------:R-:W-:Y:S01]  /*3c50*/  FFMA.FTZ R31, R88, c[0x0][0x23c], -R27.reuse ;  /* 0x00008f00581f7a23 */ /* 0x100fe2000001081b */
[----:B------:R-:W5:Y:S01]  /*3c60*/  MUFU.EX2 R39, R39 ;  /* 0x0000002700277308 */ /* 0x000f620000000800 */
        /* <DEDUP_REMOVED lines=10> */
[----:B-----5:R-:W-:Y:S01]  /*3d10*/  F2FP.PACK_AB R86, R39, R44 ;  /* 0x0000002c2756723e */ /* 0x020fe200000000ff */
        /* <DEDUP_REMOVED lines=8> */
[----:B------:R-:W5:Y:S01]  /*3da0*/  MUFU.EX2 R37, R37 ;  /* 0x0000002500257308 */ /* 0x000f620000000800 */
        /* <DEDUP_REMOVED lines=9> */
[----:B-----5:R-:W-:Y:S01]  /*3e40*/  F2FP.PACK_AB R87, R37, R46 ;  /* 0x0000002e2557723e */ /* 0x020fe200000000ff */
        /* <DEDUP_REMOVED lines=22> */
[----:B--2---:R-:W-:Y:S01]  /*3fb0*/  HMMA.16816.F32 R76, R84, R80, RZ ;  /* 0x00000050544c723c */ /* 0x004fe200000018ff */
        /* <DEDUP_REMOVED lines=10> */
[----:B------:R-:W-:Y:S01]  /*4060*/  FADD.FTZ R44, R44, R45 ;  /* 0x0000002d2c2c7221 */ /* 0x000fe20000010000 */
[----:B------:R-:W-:Y:S01]  /*4070*/  HMMA.16816.F32 R80, R84, R82, RZ ;  /* 0x000000525450723c */ /* 0x000fe200000018ff */
[----:B------:R-:W-:Y:S01]  /*4080*/  FADD.FTZ R46, R46, R41 ;  /* 0x000000292e2e7221 */ /* 0x000fe20000010000 */
[----:B------:R-:W5:Y:S01]  /*4090*/  MUFU.EX2 R28, R28 ;  /* 0x0000001c001c7308 */ /* 0x000f620000000800 */
[----:B------:R-:W-:-:S02]  /*40a0*/  FADD.FTZ R39, R39, R44 ;  /* 0x0000002c27277221 */ /* 0x000fc40000010000 */
[----:B------:R-:W-:Y:S02]  /*40b0*/  FADD.FTZ R37, R37, R46 ;  /* 0x0000002e25257221 */ /* 0x000fe40000010000 */
        /* <DEDUP_REMOVED lines=14> */
[----:B-----5:R-:W-:Y:S01]  /*41a0*/  F2FP.PACK_AB R7, R28, R31 ;  /* 0x0000001f1c07723e */ /* 0x020fe200000000ff */
[----:B------:R-:W-:Y:S01]  /*41b0*/  MUFU.EX2 R24, R24 ;  /* 0x0000001800187308 */ /* 0x000fe20000000800 */
[----:B------:R-:W-:Y:S02]  /*41c0*/  FADD.FTZ R40, R33, R40 ;  /* 0x0000002821287221 */ /* 0x000fe40000010000 */
[----:B------:R-:W-:-:S03]  /*41d0*/  FADD.FTZ R34, R34, R35 ;  /* 0x0000002322227221 */ /* 0x000fc60000010000 */
[C---:B------:R-:W-:Y:S01]  /*41e0*/  HMMA.16816.F32 R72, R4.reuse, R12, R72 ;  /* 0x0000000c0448723c */ /* 0x040fe20000001848 */
[----:B------:R-:W-:Y:S01]  /*41f0*/  FADD.FTZ R29, R29, R34 ;  /* 0x000000221d1d7221 */ /* 0x000fe20000010000 */
[----:B------:R-:W-:Y:S06]  /*4200*/  MUFU.EX2 R3, R3 ;  /* 0x0000000300037308 */ /* 0x000fec0000000800 */
[C---:B------:R-:W-:Y:S01]  /*4210*/  HMMA.16816.F32 R92, R4.reuse, R14, R92 ;  /* 0x0000000e045c723c */ /* 0x040fe2000000185c */
[----:B------:R-:W2:Y:S01]  /*4220*/  LDSM.16.MT88.4 R12, [R150+0x7000] ;  /* 0x00700000960c783b */ /* 0x000ea20000004200 */
[----:B------:R-:W-:Y:S06]  /*4230*/  MUFU.EX2 R47, R47 ;  /* 0x0000002f002f7308 */ /* 0x000fec0000000800 */
[C---:B----4-:R-:W-:Y:S02]  /*4240*/  HMMA.16816.F32 R96, R4.reuse, R20, R96 ;  /* 0x000000140460723c */ /* 0x050fe40000001860 */
        /* <DEDUP_REMOVED lines=206> */
.L_x_6145:
        /* <DEDUP_REMOVED lines=64> */
.L_x_6142:
        /* <DEDUP_REMOVED lines=26> */
[----:B------:R-:W-:Y:S03]  /*54d0*/  ISETP.GT.AND P0, PT, R172, R159, PT ;  /* 0x0000009fac00720c */ /* 0x000fe60003f04270 */
        /* <DEDUP_REMOVED lines=170> */
.L_x_6144:
        /* <DEDUP_REMOVED lines=28> */
.L_x_6143:
        /* <DEDUP_REMOVED lines=93> */
[----:B------:R-:W-:Y:S01]  /*6710*/  ISETP.GT.AND P0, PT, R172, R159, PT ;  /* 0x0000009fac00720c */ /* 0x000fe20003f04270 */
        /* <DEDUP_REMOVED lines=348> */
.L_x_6141:
[----:B------:R-:W1:Y:S01]  /*7ce0*/  SHFL.BFLY PT, R4, R173, 0x2, 0x1f ;  /* 0x0c401f00ad047f89 */ /* 0x000e6200000e0000 */
[----:B------:R-:W-:Y:S01]  /*7cf0*/  MOV R11, 0x3f800000 ;  /* 0x3f800000000b7802 */ /* 0x000fe20000000f00 */
[----:B------:R-:W-:Y:S01]  /*7d00*/  BSSY B0, `(.L_x_6146) ;  /* 0x000009b000007945 */ /* 0x000fe20003800000 */
[----:B------:R-:W-:Y:S01]  /*7d10*/  MOV R9, 0x3f800000 ;  /* 0x3f80000000097802 */ /* 0x000fe20000000f00 */
[----:B------:R-:W2:Y:S01]  /*7d20*/  SHFL.BFLY PT, R5, R174, 0x2, 0x1f ;  /* 0x0c401f00ae057f89 */ /* 0x000ea200000e0000 */
[----:B------:R-:W-:-:S02]  /*7d30*/  IADD3 R45, -R164, RZ, RZ ;  /* 0x000000ffa42d7210 */ /* 0x000fc40007ffe1ff */
[----:B------:R-:W-:Y:S01]  /*7d40*/  LEA R169, R169, R168, 0x4 ;  /* 0x000000a8a9a97211 */ /* 0x000fe200078e20ff */
        /* <DEDUP_REMOVED lines=8> */
[----:B------:R-:W-:-:S04]  /*7dd0*/  LEA.HI R12, R10, R3, RZ, 0x2 ;  /* 0x000000030a0c7211 */ /* 0x000fc800078f10ff */
[--C-:B------:R-:W-:Y:S02]  /*7de0*/  SHF.R.S32.HI R13, RZ, 0x2, R12.reuse ;  /* 0x00000002ff0d7819 */ /* 0x100fe4000001140c */
[----:B------:R-:W-:Y:S01]  /*7df0*/  SHF.R.S32.HI R8, RZ, 0x1f, R12 ;  /* 0x0000001fff087819 */ /* 0x000fe2000001140c */
[----:B----4-:R-:W-:Y:S01]  /*7e00*/  IMAD R44, R45, c[0x0][0x1c0], R44 ;  /* 0x000070002d2c7a24 */ /* 0x010fe200078e022c */
[----:B------:R-:W-:Y:S02]  /*7e10*/  LOP3.LUT R12, R12, 0x1ffffffc, RZ, 0xc0, !PT ;  /* 0x1ffffffc0c0c7812 */ /* 0x000fe400078ec0ff */
[----:B------:R-:W-:Y:S02]  /*7e20*/  LEA.HI R8, R8, R13, RZ, 0x3 ;  /* 0x0000000d08087211 */ /* 0x000fe400078f18ff */
[----:B------:R-:W-:Y:S02]  /*7e30*/  IADD3 R12, -R12, R3, RZ ;  /* 0x000000030c0c7210 */ /* 0x000fe40007ffe1ff */
[----:B------:R-:W-:Y:S01]  /*7e40*/  LOP3.LUT R8, R8, 0xfffffff8, RZ, 0xc0, !PT ;  /* 0xfffffff808087812 */ /* 0x000fe200078ec0ff */
[----:B-1----:R-:W-:-:S03]  /*7e50*/  FADD.FTZ R6, R7, R6 ;  /* 0x0000000607067221 */ /* 0x002fc60000010000 */
[----:B------:R-:W-:Y:S01]  /*7e60*/  IADD3 R8, R13, -R8, RZ ;  /* 0x800000080d087210 */ /* 0x000fe20007ffe0ff */
[----:B--2---:R-:W-:Y:S01]  /*7e70*/  FADD.FTZ R5, R4, R5 ;  /* 0x0000000504057221 */ /* 0x004fe20000010000 */
[----:B------:R-:W-:Y:S02]  /*7e80*/  FSETP.NE.FTZ.AND P4, PT, R6, RZ, PT ;  /* 0x000000ff0600720b */ /* 0x000fe40003f95000 */
[CC--:B------:R-:W-:Y:S02]  /*7e90*/  LEA.HI R4, R10.reuse, R3.reuse, RZ, 0x5 ;  /* 0x000000030a047211 */ /* 0x0c0fe400078f28ff */
[----:B------:R-:W-:Y:S02]  /*7ea0*/  FSETP.NE.FTZ.AND P3, PT, R5, RZ, PT ;  /* 0x000000ff0500720b */ /* 0x000fe40003f75000 */
[----:B------:R-:W-:Y:S02]  /*7eb0*/  SHF.R.S32.HI R7, RZ, 0x5, R4 ;  /* 0x00000005ff077819 */ /* 0x000fe40000011404 */
[----:B------:R-:W-:-:S02]  /*7ec0*/  LEA.HI R10, R10, R3, RZ, 0x4 ;  /* 0x000000030a0a7211 */ /* 0x000fc400078f20ff */
[----:B------:R-:W-:Y:S01]  /*7ed0*/  SHF.L.U32 R14, R8, 0x6, RZ ;  /* 0x00000006080e7819 */ /* 0x000fe200000006ff */
[----:B------:R-:W-:Y:S01]  /*7ee0*/  IMAD R7, R7, 0x200, R12 ;  /* 0x0000020007077824 */ /* 0x000fe200078e020c */
[----:B------:R-:W-:Y:S01]  /*7ef0*/  LOP3.LUT R12, R10, 0xfffffff0, RZ, 0xc0, !PT ;  /* 0xfffffff00a0c7812 */ /* 0x000fe200078ec0ff */
[----:B------:R-:W1:Y:S01]  /*7f00*/  @P4 MUFU.RCP R11, R6 ;  /* 0x00000006000b4308 */ /* 0x000e620000001000 */
[----:B------:R-:W-:Y:S02]  /*7f10*/  LOP3.LUT R14, R14, 0x1c0, RZ, 0xc0, !PT ;  /* 0x000001c00e0e7812 */ /* 0x000fe400078ec0ff */
[C---:B------:R-:W-:Y:S02]  /*7f20*/  R2P PR, R8.reuse, 0x6 ;  /* 0x0000000608007804 */ /* 0x040fe40000000000 */
[----:B------:R-:W-:Y:S02]  /*7f30*/  LOP3.LUT R8, R8, 0x1, RZ, 0xc0, !PT ;  /* 0x0000000108087812 */ /* 0x000fe400078ec0ff */
[----:B------:R-:W-:Y:S01]  /*7f40*/  LEA.HI R14, R14, R14, RZ, 0x1d ;  /* 0x0000000e0e0e7211 */ /* 0x000fe200078fe8ff */
[----:B------:R-:W2:Y:S01]  /*7f50*/  @P3 MUFU.RCP R9, R5 ;  /* 0x0000000500093308 */ /* 0x000ea20000001000 */
[----:B------:R-:W-:Y:S01]  /*7f60*/  ISETP.NE.U32.AND P0, PT, R8, 0x1, PT ;  /* 0x000000010800780c */ /* 0x000fe20003f05070 */
[----:B------:R-:W-:Y:S01]  /*7f70*/  IMAD.MOV.U32 R8, RZ, RZ, -0x20 ;  /* 0xffffffe0ff087424 */ /* 0x000fe200078e00ff */
[----:B------:R-:W-:-:S02]  /*7f80*/  LEA R14, R7, R14, 0x1 ;  /* 0x0000000e070e7211 */ /* 0x000fc400078e08ff */
[----:B------:R-:W-:Y:S02]  /*7f90*/  LOP3.LUT R4, R4, 0xffffffe0, RZ, 0xc0, !PT ;  /* 0xffffffe004047812 */ /* 0x000fe400078ec0ff */
[----:B------:R-:W-:Y:S01]  /*7fa0*/  SEL R8, R8, 0x20, !P0 ;  /* 0x0000002008087807 */ /* 0x000fe20004000000 */
[C---:B-1----:R-:W-:Y:S01]  /*7fb0*/  FMUL.FTZ R96, R11.reuse, R96 ;  /* 0x000000600b607220 */ /* 0x042fe20000410000 */
[----:B------:R-:W-:Y:S01]  /*7fc0*/  @P4 MUFU.LG2 R6, R6 ;  /* 0x0000000600064308 */ /* 0x000fe20000000c00 */
[C---:B------:R-:W-:Y:S01]  /*7fd0*/  FMUL.FTZ R97, R11.reuse, R97 ;  /* 0x000000610b617220 */ /* 0x040fe20000410000 */
[----:B------:R-:W-:Y:S01]  /*7fe0*/  IADD3 R4, -R4, R3, RZ ;  /* 0x0000000304047210 */ /* 0x000fe20007ffe1ff */
[C---:B------:R-:W-:Y:S02]  /*7ff0*/  FMUL.FTZ R68, R11.reuse, R68 ;  /* 0x000000440b447220 */ /* 0x040fe40000410000 */
[C---:B------:R-:W-:Y:S01]  /*8000*/  FMUL.FTZ R69, R11.reuse, R69 ;  /* 0x000000450b457220 */ /* 0x040fe20000410000 */
[----:B------:R-:W-:Y:S01]  /*8010*/  STS.64 [R14.X4], R96 ;  /* 0x000000600e007388 */ /* 0x000fe20000004a00 */
[C---:B------:R-:W-:Y:S01]  /*8020*/  FMUL.FTZ R72, R11.reuse, R72 ;  /* 0x000000480b487220 */ /* 0x040fe20000410000 */
[----:B------:R-:W1:Y:S01]  /*8030*/  @P3 MUFU.LG2 R5, R5 ;  /* 0x0000000500053308 */ /* 0x000e620000000c00 */
[C---:B------:R-:W-:Y:S01]  /*8040*/  FMUL.FTZ R73, R11.reuse, R73 ;  /* 0x000000490b497220 */ /* 0x040fe20000410000 */
[----:B------:R-:W-:Y:S01]  /*8050*/  LOP3.LUT P0, RZ, R4, 0x3, RZ, 0xc0, !PT ;  /* 0x0000000304ff7812 */ /* 0x000fe2000780c0ff */
        /* <DEDUP_REMOVED lines=33> */
[----:B------:R-:W-:Y:S01]  /*8270*/  SHF.L.U32 R9, R13, 0x2, RZ ;  /* 0x000000020d097819 */ /* 0x000fe200000006ff */
[----:B-1----:R-:W-:Y:S01]  /*8280*/  @P3 FMUL.FTZ R5, R5, 0.69314718246459960938 ;  /* 0x3f31721805053820 */ /* 0x002fe20000410000 */
[----:B------:R-:W-:Y:S01]  /*8290*/  LOP3.LUT R13, R13, 0xffffffe, RZ, 0xc0, !PT ;  /* 0x0ffffffe0d0d7812 */ /* 0x000fe200078ec0ff */
[----:B------:R-:W-:Y:S01]  /*82a0*/  IMAD.MOV.U32 R4, RZ, RZ, -0x800000 ;  /* 0xff800000ff047424 */ /* 0x000fe200078e00ff */
[----:B------:R-:W-:Y:S01]  /*82b0*/  LOP3.LUT R9, R12, 0x38, R9, 0xf8, !PT ;  /* 0x000000380c097812 */ /* 0x000fe200078ef809 */
[----:B------:R-:W-:Y:S01]  /*82c0*/  @P3 FFMA.FTZ R4, R0, c[0x0][0x238], R5 ;  /* 0x00008e0000043a23 */ /* 0x000fe20000010005 */
[----:B------:R-:W-:-:S02]  /*82d0*/  SHF.R.U32.HI R12, RZ, 0x3, R12 ;  /* 0x00000003ff0c7819 */ /* 0x000fc4000001160c */
[----:B------:R-:W-:Y:S02]  /*82e0*/  IADD3 R16, R10, -R13, RZ ;  /* 0x8000000d0a107210 */ /* 0x000fe40007ffe0ff */
[----:B------:R-:W-:Y:S01]  /*82f0*/  LOP3.LUT R9, R9, R12, RZ, 0x3c, !PT ;  /* 0x0000000c09097212 */ /* 0x000fe200078e3cff */
[----:B------:R-:W-:Y:S01]  /*8300*/  IMAD.MOV.U32 R12, RZ, RZ, 0x40 ;  /* 0x00000040ff0c7424 */ /* 0x000fe200078e00ff */
[----:B------:R-:W-:Y:S02]  /*8310*/  SHF.L.U32 R13, R14, 0x2, RZ ;  /* 0x000000020e0d7819 */ /* 0x000fe400000006ff */
[----:B------:R-:W-:Y:S02]  /*8320*/  LEA R7, R16, R9, 0x2 ;  /* 0x0000000910077211 */ /* 0x000fe400078e10ff */
[----:B------:R-:W-:Y:S02]  /*8330*/  SEL R12, R12, 0xffffffc0, !P1 ;  /* 0xffffffc00c0c7807 */ /* 0x000fe40004800000 */
[----:B------:R-:W-:-:S02]  /*8340*/  IADD3 R15, R13, 0x80, RZ ;  /* 0x000000800d0f7810 */ /* 0x000fc40007ffe0ff */
[C---:B------:R-:W-:Y:S01]  /*8350*/  IADD3 R9, R13.reuse, R8, RZ ;  /* 0x000000080d097210 */ /* 0x040fe20007ffe0ff */
[C---:B------:R-:W-:Y:S01]  /*8360*/  IMAD.IADD R16, R13.reuse, 0x1, R12 ;  /* 0x000000010d107824 */ /* 0x040fe200078e020c */
[----:B------:R-:W-:Y:S02]  /*8370*/  @P2 IADD3 R15, R13, -0x80, RZ ;  /* 0xffffff800d0f2810 */ /* 0x000fe40007ffe0ff */
[----:B------:R-:W-:Y:S01]  /*8380*/  IADD3 R17, R9, R12, RZ ;  /* 0x0000000c09117210 */ /* 0x000fe20007ffe0ff */
[----:B------:R-:W-:Y:S01]  /*8390*/  STS.64 [R9], R68 ;  /* 0x0000004409007388 */ /* 0x000fe20000000a00 */
[-C--:B------:R-:W-:Y:S02]  /*83a0*/  IADD3 R13, R8, R15.reuse, RZ ;  /* 0x0000000f080d7210 */ /* 0x080fe40007ffe0ff */
[C---:B--2---:R-:W-:Y:S01]  /*83b0*/  IADD3 R14, R12.reuse, R15, RZ ;  /* 0x0000000f0c0e7210 */ /* 0x044fe20007ffe0ff */
[----:B------:R1:W-:Y:S02]  /*83c0*/  STS.64 [R9+0x800], R70 ;  /* 0x0008004609007388 */ /* 0x0003e40000000a00 */
[----:B------:R-:W-:-:S02]  /*83d0*/  IMAD.IADD R12, R12, 0x1, R13 ;  /* 0x000000010c0c7824 */ /* 0x000fc400078e020d */
[----:B------:R-:W-:Y:S04]  /*83e0*/  STS.64 [R16], R72 ;  /* 0x0000004810007388 */ /* 0x000fe80000000a00 */
[----:B------:R-:W-:Y:S04]  /*83f0*/  STS.64 [R16+0x800], R74 ;  /* 0x0008004a10007388 */ /* 0x000fe80000000a00 */
[----:B------:R-:W-:Y:S04]  /*8400*/  STS.64 [R17], R92 ;  /* 0x0000005c11007388 */ /* 0x000fe80000000a00 */
[----:B------:R-:W-:Y:S04]  /*8410*/  STS.64 [R17+0x800], R94 ;  /* 0x0008005e11007388 */ /* 0x000fe80000000a00 */
[----:B------:R-:W-:Y:S04]  /*8420*/  STS.64 [R15], R76 ;  /* 0x0000004c0f007388 */ /* 0x000fe80000000a00 */
[----:B------:R-:W-:Y:S04]  /*8430*/  STS.64 [R15+0x800], R78 ;  /* 0x0008004e0f007388 */ /* 0x000fe80000000a00 */
[----:B-1----:R-:W1:Y:S04]  /*8440*/  S2R R9, SR_CTAID.Y ;  /* 0x0000000000097919 */ /* 0x002e680000002600 */
[----:B------:R-:W-:Y:S04]  /*8450*/  STS.64 [R13], R80 ;  /* 0x000000500d007388 */ /* 0x000fe80000000a00 */
[----:B------:R-:W-:Y:S04]  /*8460*/  STS.64 [R13+0x800], R82 ;  /* 0x000800520d007388 */ /* 0x000fe80000000a00 */
[----:B------:R-:W-:Y:S04]  /*8470*/  STS.64 [R14], R88 ;  /* 0x000000580e007388 */ /* 0x000fe80000000a00 */
[----:B------:R-:W-:Y:S04]  /*8480*/  STS.64 [R14+0x800], R90 ;  /* 0x0008005a0e007388 */ /* 0x000fe80000000a00 */
[----:B------:R-:W-:Y:S04]  /*8490*/  STS.64 [R12], R84 ;  /* 0x000000540c007388 */ /* 0x000fe80000000a00 */
[----:B------:R-:W-:Y:S01]  /*84a0*/  STS.64 [R12+0x800], R86 ;  /* 0x000800560c007388 */ /* 0x000fe20000000a00 */
[----:B-1----:R-:W-:-:S03]  /*84b0*/  IMAD R9, R9, c[0x0][0x210], R164 ;  /* 0x0000840009097a24 */ /* 0x002fc600078e02a4 */
[----:B------:R-:W1:Y:S01]  /*84c0*/  S2R R8, SR_CTAID.X ;  /* 0x0000000000087919 */ /* 0x000e620000002500 */
[----:B------:R-:W-:Y:S01]  /*84d0*/  IMAD R9, R9, c[0x0][0x1c0], R44 ;  /* 0x0000700009097a24 */ /* 0x000fe200078e022c */
[----:B------:R-:W-:Y:S02]  /*84e0*/  SHF.L.U32 R44, R10, 0x2, RZ ;  /* 0x000000020a2c7819 */ /* 0x000fe400000006ff */
[----:B------:R-:W-:Y:S02]  /*84f0*/  BAR.SYNC.DEFER_BLOCKING 0x0 ;  /* 0x0000000000007b1d */ /* 0x000fe40000010000 */
[----:B------:R-:W-:-:S05]  /*8500*/  SHF.R.S32.HI R45, RZ, 0x1f, R44 ;  /* 0x0000001fff2d7819 */ /* 0x000fca000001142c */
[----:B------:R-:W-:Y:S01]  /*8510*/  IMAD.WIDE R44, R11, 0x40, R44 ;  /* 0x000000400b2c7825 */ /* 0x000fe200078e022c */
[----:B-1----:R-:W-:Y:S01]  /*8520*/  SHF.L.U32 R10, R8, 0x6, RZ ;  /* 0x00000006080a7819 */ /* 0x002fe200000006ff */
[----:B------:R-:W1:Y:S04]  /*8530*/  LDS.128 R36, [R7.X4] ;  /* 0x0000000007247984 */ /* 0x000e680000004c00 */
[----:B------:R-:W-:Y:S01]  /*8540*/  IMAD R10, R9, c[0x0][0x214], R10 ;  /* 0x00008500090a7a24 */ /* 0x000fe200078e020a */
[----:B------:R-:W2:Y:S04]  /*8550*/  LDS.128 R32, [R7.X4+0x800] ;  /* 0x0008000007207984 */ /* 0x000ea80000004c00 */
[----:B------:R-:W3:Y:S04]  /*8560*/  LDS.128 R28, [R7.X4+0x1000] ;  /* 0x00100000071c7984 */ /* 0x000ee80000004c00 */
[----:B------:R-:W4:Y:S04]  /*8570*/  LDS.128 R24, [R7.X4+0x1800] ;  /* 0x0018000007187984 */ /* 0x000f280000004c00 */
[----:B------:R-:W1:Y:S04]  /*8580*/  LDS.128 R20, [R7.X4+0x2000] ;  /* 0x0020000007147984 */ /* 0x000e680000004c00 */
[----:B------:R-:W1:Y:S04]  /*8590*/  LDS.128 R16, [R7.X4+0x2800] ;  /* 0x0028000007107984 */ /* 0x000e680000004c00 */
[----:B------:R-:W1:Y:S04]  /*85a0*/  LDS.128 R12, [R7.X4+0x3000] ;  /* 0x00300000070c7984 */ /* 0x000e680000004c00 */
[----:B------:R5:W1:Y:S02]  /*85b0*/  LDS.128 R40, [R7.X4+0x3800] ;  /* 0x0038000007287984 */ /* 0x000a640000004c00 */
[----:B-----5:R-:W-:-:S04]  /*85c0*/  @P4 FMUL.FTZ R7, R6, 0.69314718246459960938 ;  /* 0x3f31721806074820 */ /* 0x020fc80000410000 */
[----:B------:R-:W-:Y:S01]  /*85d0*/  @P4 FFMA.FTZ R3, R2, c[0x0][0x238], R7 ;  /* 0x00008e0002034a23 */ /* 0x000fe20000010007 */
[----:B------:R-:W-:Y:S05]  /*85e0*/  @P0 BRA `(.L_x_6147) ;  /* 0x000000c000000947 */ /* 0x000fea0003800000 */
[----:B--234-:R-:W-:Y:S01]  /*85f0*/  IMAD.MOV.U32 R5, RZ, RZ, -0x40 ;  /* 0xffffffc0ff057424 */ /* 0x01cfe200078e00ff */
[----:B------:R-:W-:Y:S02]  /*8600*/  IADD3 R2, R169, 0x8, RZ ;  /* 0x00000008a9027810 */ /* 0x000fe40007ffe0ff */
[----:B------:R-:W-:Y:S01]  /*8610*/  IADD3 R0, P0, R10, R169, RZ ;  /* 0x000000a90a007210 */ /* 0x000fe20007f1e0ff */
[----:B------:R-:W-:Y:S01]  /*8620*/  IMAD R8, R8, R5, c[0x0][0x214] ;  /* 0x0000850008087624 */ /* 0x000fe200078e0205 */
[----:B------:R-:W-:-:S04]  /*8630*/  SHF.R.S32.HI R5, RZ, 0x1f, R169 ;  /* 0x0000001fff057819 */ /* 0x000fc800000114a9 */
[-C--:B------:R-:W-:Y:S02]  /*8640*/  ISETP.GE.AND P2, PT, R169, R8.reuse, PT ;  /* 0x00000008a900720c */ /* 0x080fe40003f46270 */
[----:B------:R-:W-:Y:S02]  /*8650*/  ISETP.GE.AND P1, PT, R2, R8, PT ;  /* 0x000000080200720c */ /* 0x000fe40003f26270 */
[----:B------:R-:W-:Y:S02]  /*8660*/  LEA.HI.X.SX32 R5, R10, R5, 0x1, P0 ;  /* 0x000000050a057211 */ /* 0x000fe400000f0eff */
[----:B------:R-:W-:-:S04]  /*8670*/  LEA R6, P0, R0, c[0x0][0x208], 0x2 ;  /* 0x0000820000067a11 */ /* 0x000fc800078010ff */
[----:B------:R-:W-:-:S05]  /*8680*/  LEA.HI.X R7, R0, c[0x0][0x20c], R5, 0x2, P0 ;  /* 0x0000830000077a11 */ /* 0x000fca00000f1405 */
[----:B------:R2:W-:Y:S04]  /*8690*/  @!P2 STG.E [R6.64], R3 ;  /* 0x000000030600a986 */ /* 0x0005e8000c10190a */
[----:B------:R2:W-:Y:S02]  /*86a0*/  @!P1 STG.E [R6.64+0x20], R4 ;  /* 0x0000200406009986 */ /* 0x0005e4000c10190a */
.L_x_6147:
[----:B--234-:R-:W-:Y:S05]  /*86b0*/  BSYNC B0 ;  /* 0x0000000000007941 */ /* 0x01cfea0003800000 */
.L_x_6146:
[----:B------:R-:W-:-:S05]  /*86c0*/  IMAD R10, R10, c[0x0][0x22c], RZ ;  /* 0x00008b000a0a7a24 */ /* 0x000fca00078e02ff */
[----:B------:R-:W-:-:S04]  /*86d0*/  IADD3 R0, P0, R10, R44, RZ ;  /* 0x0000002c0a007210 */ /* 0x000fc80007f1e0ff */
[----:B------:R-:W-:Y:S02]  /*86e0*/  LEA.HI.X.SX32 R3, R10, R45, 0x1, P0 ;  /* 0x0000002d0a037211 */ /* 0x000fe400000f0eff */
[----:B------:R-:W-:-:S04]  /*86f0*/  LEA R2, P0, R0, c[0x0][0x1d8], 0x2 ;  /* 0x0000760000027a11 */ /* 0x000fc800078010ff */
[----:B------:R-:W-:-:S05]  /*8700*/  LEA.HI.X R3, R0, c[0x0][0x1dc], R3, 0x2, P0 ;  /* 0x0000770000037a11 */ /* 0x000fca00000f1403 */
[----:B-1----:R-:W-:Y:S04]  /*8710*/  STG.E.128 [R2.64], R36 ;  /* 0x0000002402007986 */ /* 0x002fe8000c101d0a */
        /* <DEDUP_REMOVED lines=8> */
.L_x_6148:
        /* <DEDUP_REMOVED lines=14> */
.L_x_7806:


//--------------------- .text._ZN5flash24flash_fwd_splitkv_kernelI23Flash_fwd_kernel_traitsILi64ELi64ELi128ELi4ELb0ELb0EN7cutlass6half_tE19Flash_kernel_traitsILi64ELi64ELi128ELi4ES3_EELb1ELb0ELb0ELb1ELb1ELb1ELb1ELb0EEEvNS_16Flash_fwd_paramsE --------------------------
	.section	.text._ZN5flash24flash_fwd_splitkv_kernelI23Flash_fwd_kernel_traitsILi64ELi64ELi128ELi4ELb0ELb0EN7cutlass6half_tE19Flash_kernel_traitsILi64ELi64ELi128ELi4ES3_EELb1ELb0ELb0ELb1ELb1ELb1ELb1ELb0EEEvNS_16Flash_fwd_paramsE,"ax",@progbits
	.sectioninfo	@"SHI_REGISTERS=249"
	.align	128
        .global         _ZN5flash24flash_fwd_splitkv_kernelI23Flash_fwd_kernel_traitsILi64ELi64ELi128ELi4ELb0ELb0EN7cutlass6half_tE19Flash_kernel_traitsILi64ELi64ELi128ELi4ES3_EELb1ELb0ELb0ELb1ELb1ELb1ELb1ELb0EEEvNS_16Flash_fwd_paramsE
        .type           _ZN5flash24flash_fwd_splitkv_kernelI23Flash_fwd_kernel_traitsILi64ELi64ELi128ELi4ELb0ELb0EN7cutlass6half_tE19Flash_kernel_traitsILi64ELi64ELi128ELi4ES3_EELb1ELb0ELb0ELb1ELb1ELb1ELb1ELb0EEEvNS_16Flash_fwd_paramsE,@function
        .size           _ZN5flash24flash_fwd_splitkv_kernelI23Flash_fwd_kernel_traitsILi64ELi64ELi128ELi4ELb0ELb0EN7cutlass6half_tE19Flash_kernel_traitsILi64ELi64ELi128ELi4ES3_EELb1ELb0ELb0ELb1ELb1ELb1ELb1ELb0EEEvNS_16Flash_fwd_paramsE,(.L_x_7807 - _ZN5flash24flash_fwd_splitkv_kernelI23Flash_fwd_kernel_traitsILi64ELi64ELi128ELi4ELb0ELb0EN7cutlass6half_tE19Flash_kernel_traitsILi64ELi64ELi128ELi4ES3_EELb1ELb0ELb0ELb1ELb1ELb1ELb1ELb0EEEvNS_16Flash_fwd_paramsE)
        .other          _ZN5flash24flash_fwd_splitkv_kernelI23Flash_fwd_kernel_traitsILi64ELi64ELi128ELi4ELb0ELb0EN7cutlass6half_tE19Flash_kernel_traitsILi64ELi64ELi128ELi4ES3_EELb1ELb0ELb0ELb1ELb1ELb1ELb1ELb0EEEvNS_16Flash_fwd_paramsE,@"STO_CUDA_ENTRY STV_DEFAULT"
_ZN5flash24flash_fwd_splitkv_kernelI23Flash_fwd_kernel_traitsILi64ELi64ELi128ELi4ELb0ELb0EN7cutlass6half_tE19Flash_kernel_traitsILi64ELi64ELi128ELi4ES3_EELb1ELb0ELb0ELb1ELb1ELb1ELb1ELb0EEEvNS_16Flash_fwd_paramsE:
.text._ZN5flash24flash_fwd_splitkv_kernelI23Flash_fwd_kernel_traitsILi64ELi64ELi128ELi4ELb0ELb0EN7cutlass6half_tE19Flash_kernel_traitsILi64ELi64ELi128ELi4ES3_EELb1ELb0ELb0ELb1ELb1ELb1ELb1ELb0EEEvNS_16Flash_fwd_paramsE:
        /* <DEDUP_REMOVED lines=13> */
[----:B-1----:R-:W-:Y:S02]  /*00d0*/  IMAD.MOV R0, RZ, RZ, -R5 ;  /* 0x000000ffff007224 */ /* 0x002fe400078e0a05 */
[----:B------:R-:W-:Y:S02]  /*00e0*/  IMAD.MOV.U32 R4, RZ, RZ, RZ ;  /* 0x000000ffff047224 */ /* 0x000fe400078e00ff */
[----:B------:R-:W-:-:S04]  /*00f0*/  IMAD R3, R0, c[0x0][0x1c0], RZ ;  /* 0x0000700000037a24 */ /* 0x000fc800078e02ff */
[----:B------:R-:W-:-:S04]  /*0100*/  IMAD.HI.U32 R3, R5, R3, R4 ;  /* 0x0000000305037227 */ /* 0x000fc800078e0004 */
[----:B------:R-:W-:Y:S02]  /*0110*/  @P1 IMAD.MOV.U32 R5, RZ, RZ, 0x4 ;  /* 0x00000004ff051424 */ /* 0x000fe400078e00ff */
        /* <DEDUP_REMOVED lines=38> */
[----:B------:R-:W-:-:S02]  /*0380*/  LOP3.LUT R4, R4, c[0x0][0x10], RZ, 0x3c, !PT ;  /* 0x0000040004047a12 */ /* 0x000fc400078e3cff */
[----:B------:R-:W-:Y:S02]  /*0390*/  IMAD.MOV.U32 R5, RZ, RZ, R0 ;  /* 0x000000ffff057224 */ /* 0x000fe400078e0000 */
[----:B------:R-:W-:Y:S01]  /*03a0*/  ISETP.GE.AND P0, PT, R4, RZ, PT ;  /* 0x000000ff0400720c */ /* 0x000fe20003f06270 */
[----:B--2---:R-:W-:Y:S02]  /*03b0*/  IMAD.MOV R2, RZ, RZ, -R9 ;  /* 0x000000ffff027224 */ /* 0x004fe400078e0a09 */
[----:B------:R-:W-:Y:S02]  /*03c0*/  IMAD.MOV.U32 R8, RZ, RZ, RZ ;  /* 0x000000ffff087224 */ /* 0x000fe400078e00ff */
[----:B------:R-:W-:-:S04]  /*03d0*/  IMAD R2, R2, R3, RZ ;  /* 0x0000000302027224 */ /* 0x000fc800078e02ff */
[----:B------:R-:W-:Y:S01]  /*03e0*/  IMAD.HI.U32 R2, R9, R2, R8 ;  /* 0x0000000209027227 */ /* 0x000fe200078e0008 */
[----:B------:R-:W-:-:S04]  /*03f0*/  IADD3 R9, R27, 0xbf, RZ ;  /* 0x000000bf1b097810 */ /* 0x000fc80007ffe0ff */
[----:B------:R-:W-:Y:S01]  /*0400*/  IADD3 R9, R26, -c[0x0][0x214], R9 ;  /* 0x800085001a097a10 */ /* 0x000fe20007ffe009 */
[----:B------:R-:W-:-:S03]  /*0410*/  IMAD.HI.U32 R0, R2, R5, RZ ;  /* 0x0000000502007227 */ /* 0x000fc600078e00ff */
[----:B------:R-:W-:Y:S01]  /*0420*/  IADD3 R9, R9, c[0x0][0x2e8], RZ ;  /* 0x0000ba0009097a10 */ /* 0x000fe20007ffe0ff */
[----:B------:R-:W-:-:S03]  /*0430*/  IMAD.MOV R2, RZ, RZ, -R0 ;  /* 0x000000ffff027224 */ /* 0x000fc600078e0a00 */
[----:B------:R-:W-:Y:S01]  /*0440*/  SHF.R.S32.HI R24, RZ, 0x1f, R9 ;  /* 0x0000001fff187819 */ /* 0x000fe20000011409 */
[----:B------:R-:W-:-:S03]  /*0450*/  IMAD R2, R3, R2, R5 ;  /* 0x0000000203027224 */ /* 0x000fc600078e0205 */
[----:B------:R-:W-:Y:S02]  /*0460*/  LEA.HI R24, R24, R9, RZ, 0x7 ;  /* 0x0000000918187211 */ /* 0x000fe400078f38ff */
[----:B------:R-:W-:Y:S02]  /*0470*/  ISETP.GT.U32.AND P1, PT, R3, R2, PT ;  /* 0x000000020300720c */ /* 0x000fe40003f24070 */
[----:B------:R-:W-:-:S11]  /*0480*/  SHF.R.S32.HI R24, RZ, 0x7, R24 ;  /* 0x00000007ff187819 */ /* 0x000fd60000011418 */
        /* <DEDUP_REMOVED lines=22> */
[----:B------:R-:W-:Y:S02]  /*05f0*/  LOP3.LUT R2, R0, 0x3ffffff0, RZ, 0xc0, !PT ;  /* 0x3ffffff000027812 */ /* 0x000fe400078ec0ff */
[----:B------:R-:W-:-:S03]  /*0600*/  SHF.R.S32.HI R0, RZ, 0x4, R0 ;  /* 0x00000004ff007819 */ /* 0x000fc60000011400 */
[----:B------:R-:W-:Y:S01]  /*0610*/  IMAD.IADD R4, R25, 0x1, -R2 ;  /* 0x0000000119047824 */ /* 0x000fe200078e0a02 */
[----:B------:R-:W-:Y:S01]  /*0620*/  IADD3 R8, R0, 0x8, RZ ;  /* 0x0000000800087810 */ /* 0x000fe20007ffe0ff */
[----:B------:R-:W-:Y:S01]  /*0630*/  IMAD R2, R174, c[0x0][0x1c0], R19 ;  /* 0x00007000ae027a24 */ /* 0x000fe200078e0213 */
[----:B------:R-:W-:Y:S01]  /*0640*/  IADD3 R6, R0, 0x10, RZ ;  /* 0x0000001000067810 */ /* 0x000fe20007ffe0ff */
[----:B------:R-:W-:Y:S01]  /*0650*/  IMAD.SHL.U32 R4, R4, 0x4, RZ ;  /* 0x0000000404047824 */ /* 0x000fe200078e00ff */
[----:B------:R-:W-:Y:S01]  /*0660*/  IADD3 R10, R0, 0x18, RZ ;  /* 0x00000018000a7810 */ /* 0x000fe20007ffe0ff */
[----:B------:R-:W-:Y:S01]  /*0670*/  IMAD R3, R2, c[0x0][0x214], R27 ;  /* 0x0000850002037a24 */ /* 0x000fe200078e021b */
[----:B------:R-:W-:Y:S02]  /*0680*/  IADD3 R27, -R27, c[0x0][0x214], RZ ;  /* 0x000085001b1b7a10 */ /* 0x000fe40007ffe1ff */
[----:B------:R-:W-:Y:S01]  /*0690*/  SHF.R.S32.HI R5, RZ, 0x1f, R4 ;  /* 0x0000001fff057819 */ /* 0x000fe20000011404 */
[----:B------:R-:W-:Y:S01]  /*06a0*/  IMAD R2, R3, c[0x0][0x22c], RZ ;  /* 0x00008b0003027a24 */ /* 0x000fe200078e02ff */
[----:B------:R-:W-:-:S02]  /*06b0*/  ISETP.GE.OR P5, PT, R0, R27, P6 ;  /* 0x0000001b0000720c */ /* 0x000fc400037a6670 */
[-C--:B------:R-:W-:Y:S01]  /*06c0*/  ISETP.GE.OR P4, PT, R8, R27.reuse, P6 ;  /* 0x0000001b0800720c */ /* 0x080fe20003786670 */
[----:B------:R-:W-:Y:S01]  /*06d0*/  IMAD.WIDE R4, R0, 0x40, R4 ;  /* 0x0000004000047825 */ /* 0x000fe200078e0204 */
[----:B------:R-:W-:Y:S02]  /*06e0*/  ISETP.GE.OR P3, PT, R6, R27, P6 ;  /* 0x0000001b0600720c */ /* 0x000fe40003766670 */
[----:B------:R-:W-:Y:S02]  /*06f0*/  IADD3 R6, R0, 0x20, RZ ;  /* 0x0000002000067810 */ /* 0x000fe40007ffe0ff */
[----:B------:R-:W-:Y:S02]  /*0700*/  IADD3 R7, P0, R2, R4, RZ ;  /* 0x0000000402077210 */ /* 0x000fe40007f1e0ff */
[----:B------:R-:W-:Y:S02]  /*0710*/  IADD3 R4, R0, 0x28, RZ ;  /* 0x0000002800047810 */ /* 0x000fe40007ffe0ff */
[----:B------:R-:W-:-:S02]  /*0720*/  LEA.HI.X.SX32 R2, R2, R5, 0x1, P0 ;  /* 0x0000000502027211 */ /* 0x000fc400000f0eff */
[----:B------:R-:W-:Y:S01]  /*0730*/  LEA R12, P1, R7, c[0x0][0x1d8], 0x2 ;  /* 0x00007600070c7a11 */ /* 0x000fe200078210ff */
[----:B------:R-:W-:Y:S01]  /*0740*/  @!P4 IMAD.MOV.U32 R11, RZ, RZ, -0x800000 ;  /* 0xff800000ff0bc424 */ /* 0x000fe200078e00ff */
[----:B------:R-:W-:Y:S02]  /*0750*/  SHF.R.S32.HI R5, RZ, 0x1f, R3 ;  /* 0x0000001fff057819 */ /* 0x000fe40000011403 */
[----:B------:R-:W-:Y:S02]  /*0760*/  IADD3 R3, P0, R3, R0, RZ ;  /* 0x0000000003037210 */ /* 0x000fe40007f1e0ff */
[----:B------:R-:W-:Y:S01]  /*0770*/  LEA.HI.X R13, R7, c[0x0][0x1dc], R2, 0x2, P1 ;  /* 0x00007700070d7a11 */ /* 0x000fe200008f1402 */
[----:B------:R-:W-:Y:S01]  /*0780*/  @!P5 IMAD.MOV.U32 R7, RZ, RZ, -0x800000 ;  /* 0xff800000ff07d424 */ /* 0x000fe200078e00ff */
[----:B------:R-:W-:Y:S02]  /*0790*/  LEA.HI.X.SX32 R2, R0, R5, 0x1, P0 ;  /* 0x0000000500027211 */ /* 0x000fe400000f0eff */
[----:B------:R-:W-:Y:S01]  /*07a0*/  LEA R8, P0, R3, c[0x0][0x208], 0x2 ;  /* 0x0000820003087a11 */ /* 0x000fe200078010ff */
[----:B------:R1:W-:Y:S01]  /*07b0*/  STG.E.128 [R12.64], RZ ;  /* 0x000000ff0c007986 */ /* 0x0003e2000c101d0a */
[----:B------:R-:W-:-:S02]  /*07c0*/  ISETP.GE.OR P2, PT, R10, R27, P6 ;  /* 0x0000001b0a00720c */ /* 0x000fc40003746670 */
[----:B------:R-:W-:Y:S01]  /*07d0*/  LEA.HI.X R9, R3, c[0x0][0x20c], R2, 0x2, P0 ;  /* 0x0000830003097a11 */ /* 0x000fe200000f1402 */
[----:B------:R1:W-:Y:S01]  /*07e0*/  STG.E.128 [R12.64+0x800], RZ ;  /* 0x000800ff0c007986 */ /* 0x0003e2000c101d0a */
[----:B------:R-:W-:Y:S02]  /*07f0*/  IADD3 R2, R0, 0x30, RZ ;  /* 0x0000003000027810 */ /* 0x000fe40007ffe0ff */
[-C--:B------:R-:W-:Y:S01]  /*0800*/  ISETP.GE.OR P1, PT, R6, R27.reuse, P6 ;  /* 0x0000001b0600720c */ /* 0x080fe20003726670 */
[----:B------:R1:W-:Y:S01]  /*0810*/  STG.E.128 [R12.64+0x1000], RZ ;  /* 0x001000ff0c007986 */ /* 0x0003e2000c101d0a */
[----:B------:R-:W-:Y:S01]  /*0820*/  ISETP.GE.OR P0, PT, R4, R27, P6 ;  /* 0x0000001b0400720c */ /* 0x000fe20003706670 */
[----:B------:R-:W-:Y:S01]  /*0830*/  @!P3 IMAD.MOV.U32 R6, RZ, RZ, -0x800000 ;  /* 0xff800000ff06b424 */ /* 0x000fe200078e00ff */
[----:B------:R-:W-:Y:S01]  /*0840*/  IADD3 R0, R0, 0x38, RZ ;  /* 0x0000003800007810 */ /* 0x000fe20007ffe0ff */
[----:B------:R1:W-:Y:S02]  /*0850*/  STG.E.128 [R12.64+0x1800], RZ ;  /* 0x001800ff0c007986 */ /* 0x0003e4000c101d0a */
[----:B------:R-:W-:-:S02]  /*0860*/  @!P2 IMAD.MOV.U32 R5, RZ, RZ, -0x800000 ;  /* 0xff800000ff05a424 */ /* 0x000fc400078e00ff */
[----:B------:R1:W-:Y:S04]  /*0870*/  STG.E.128 [R12.64+0x2000], RZ ;  /* 0x002000ff0c007986 */ /* 0x0003e8000c101d0a */
[----:B------:R1:W-:Y:S01]  /*0880*/  STG.E.128 [R12.64+0x2800], RZ ;  /* 0x002800ff0c007986 */ /* 0x0003e2000c101d0a */
[----:B------:R-:W-:Y:S02]  /*0890*/  @!P1 IMAD.MOV.U32 R4, RZ, RZ, -0x800000 ;  /* 0xff800000ff049424 */ /* 0x000fe400078e00ff */
[----:B------:R-:W-:Y:S01]  /*08a0*/  @!P0 IMAD.MOV.U32 R3, RZ, RZ, -0x800000 ;  /* 0xff800000ff038424 */ /* 0x000fe200078e00ff */
[----:B------:R1:W-:Y:S04]  /*08b0*/  STG.E.128 [R12.64+0x3000], RZ ;  /* 0x003000ff0c007986 */ /* 0x0003e8000c101d0a */
[----:B------:R1:W-:Y:S04]  /*08c0*/  STG.E.128 [R12.64+0x3800], RZ ;  /* 0x003800ff0c007986 */ /* 0x0003e8000c101d0a */
[----:B------:R1:W-:Y:S01]  /*08d0*/  @!P5 STG.E [R8.64], R7 ;  /* 0x000000070800d986 */ /* 0x0003e2000c10190a */
[----:B------:R-:W-:-:S02]  /*08e0*/  ISETP.GE.OR P5, PT, R2, R27, P6 ;  /* 0x0000001b0200720c */ /* 0x000fc400037a6670 */
        /* <DEDUP_REMOVED lines=12> */
.L_x_6149:
        /* <DEDUP_REMOVED lines=19> */
.L_x_6150:
[----:B-1----:R-:W-:Y:S01]  /*0ae0*/  IABS R5, c[0x0][0x2d0] ;  /* 0x0000b40000057a13 */ /* 0x002fe20000000000 */
[----:B------:R-:W-:Y:S05]  /*0af0*/  @P6 BRA `(.L_x_6151) ;  /* 0x0000048000006947 */ /* 0x000fea0003800000 */
[----:B------:R-:W1:Y:S01]  /*0b00*/  I2F.RP R3, R5 ;  /* 0x0000000500037306 */ /* 0x000e620000209400 */
[----:B------:R-:W-:-:S04]  /*0b10*/  LEA R10, R24, 0xffffff80, 0x7 ;  /* 0xffffff80180a7811 */ /* 0x000fc800078e38ff */
[----:B------:R-:W-:-:S03]  /*0b20*/  IABS R0, R10 ;  /* 0x0000000a00007213 */ /* 0x000fc60000000000 */
[----:B-1----:R-:W1:Y:S02]  /*0b30*/  MUFU.RCP R8, R3 ;  /* 0x0000000300087308 */ /* 0x002e640000001000 */
        /* <DEDUP_REMOVED lines=43> */
[----:B------:R-:W-:-:S07]  /*0df0*/  ISETP.GE.AND P0, PT, R0, RZ, PT ;  /* 0x000000ff0000720c */ /* 0x000fce0003f06270 */
[----:B------:R-:W-:Y:S02]  /*0e00*/  @P1 IADD3 R3, R3, 0x1, RZ ;  /* 0x0000000103031810 */ /* 0x000fe40007ffe0ff */
[----:B------:R-:W-:-:S04]  /*0e10*/  ISETP.NE.AND P1, PT, RZ, c[0x0][0x1c8], PT ;  /* 0x00007200ff007a0c */ /* 0x000fc80003f25270 */
[----:B------:R-:W-:-:S09]  /*0e20*/  @!P0 IMAD.MOV R3, RZ, RZ, -R3 ;  /* 0x000000ffff038224 */ /* 0x000fd200078e0a03 */
[----:B------:R-:W-:-:S04]  /*0e30*/  @!P1 LOP3.LUT R3, RZ, c[0x0][0x1c8], RZ, 0x33, !PT ;  /* 0x00007200ff039a12 */ /* 0x000fc800078e33ff */
[----:B------:R-:W-:-:S05]  /*0e40*/  SHF.R.S32.HI R11, RZ, 0x1f, R3 ;  /* 0x0000001fff0b7819 */ /* 0x000fca0000011403 */
[----:B------:R-:W-:-:S04]  /*0e50*/  IMAD R12, R11, c[0x0][0x1b0], RZ ;  /* 0x00006c000b0c7a24 */ /* 0x000fc800078e02ff */
[----:B------:R-:W-:Y:S01]  /*0e60*/  IMAD R12, R3, c[0x0][0x1b4], R12 ;  /* 0x00006d00030c7a24 */ /* 0x000fe200078e020c */
[----:B--2---:R-:W-:Y:S01]  /*0e70*/  SHF.R.S32.HI R13, RZ, 0x1f, R16 ;  /* 0x0000001fff0d7819 */ /* 0x004fe20000011410 */
[----:B------:R-:W-:-:S04]  /*0e80*/  IMAD.WIDE.U32 R14, R16, c[0x0][0x180], RZ ;  /* 0x00006000100e7a25 */ /* 0x000fc800078e00ff */
[C---:B------:R-:W-:Y:S02]  /*0e90*/  IMAD R9, R13.reuse, c[0x0][0x180], RZ ;  /* 0x000060000d097a24 */ /* 0x040fe400078e02ff */
[----:B------:R-:W-:Y:S02]  /*0ea0*/  IMAD R13, R13, c[0x0][0x188], RZ ;  /* 0x000062000d0d7a24 */ /* 0x000fe400078e02ff */
[----:B------:R-:W-:Y:S02]  /*0eb0*/  IMAD R0, R16, c[0x0][0x184], R9 ;  /* 0x0000610010007a24 */ /* 0x000fe400078e0209 */
[----:B------:R-:W-:Y:S02]  /*0ec0*/  IMAD R9, R8, c[0x0][0x198], RZ ;  /* 0x0000660008097a24 */ /* 0x000fe400078e02ff */
[----:B------:R-:W-:Y:S01]  /*0ed0*/  IMAD R13, R16, c[0x0][0x18c], R13 ;  /* 0x00006300100d7a24 */ /* 0x000fe200078e020d */
[----:B------:R-:W-:Y:S01]  /*0ee0*/  IADD3 R15, R15, R0, RZ ;  /* 0x000000000f0f7210 */ /* 0x000fe20007ffe0ff */
[----:B------:R-:W-:-:S02]  /*0ef0*/  IMAD R9, R10, c[0x0][0x19c], R9 ;  /* 0x000067000a097a24 */ /* 0x000fc400078e0209 */
[----:B------:R-:W-:-:S04]  /*0f00*/  IMAD.WIDE.U32 R16, R16, c[0x0][0x188], RZ ;  /* 0x0000620010107a25 */ /* 0x000fc800078e00ff */
[----:B------:R-:W-:Y:S01]  /*0f10*/  IMAD.WIDE.U32 R14, R10, c[0x0][0x198], R14 ;  /* 0x000066000a0e7a25 */ /* 0x000fe200078e000e */
[----:B------:R-:W-:-:S03]  /*0f20*/  MOV R18, R16 ;  /* 0x0000001000127202 */ /* 0x000fc60000000f00 */
[----:B------:R-:W-:Y:S02]  /*0f30*/  IMAD.IADD R15, R15, 0x1, R9 ;  /* 0x000000010f0f7824 */ /* 0x000fe400078e0209 */
[----:B------:R-:W-:Y:S02]  /*0f40*/  IMAD.IADD R13, R17, 0x1, R13 ;  /* 0x00000001110d7824 */ /* 0x000fe400078e020d */
[----:B------:R-:W-:-:S05]  /*0f50*/  IMAD.WIDE.U32 R14, R3, c[0x0][0x1b0], R14 ;  /* 0x00006c00030e7a25 */ /* 0x000fca00078e000e */
[----:B------:R-:W-:Y:S01]  /*0f60*/  IADD3 R12, R15, R12, RZ ;  /* 0x0000000c0f0c7210 */ /* 0x000fe20007ffe0ff */
[----:B------:R-:W-:Y:S05]  /*0f70*/  BRA `(.L_x_6152) ;  /* 0x0000035000007947 */ /* 0x000fea0003800000 */
.L_x_6151:
[----:B------:R-:W-:Y:S02]  /*0f80*/  IABS R9, c[0x0][0x1c8] ;  /* 0x0000720000097a13 */ /* 0x000fe40000000000 */
[----:B-----5:R-:W-:Y:S02]  /*0f90*/  SHF.R.S32.HI R13, RZ, 0x1f, R2 ;  /* 0x0000001fff0d7819 */ /* 0x020fe40000011402 */
        /* <DEDUP_REMOVED lines=10> */
[----:B------:R-:W-:Y:S02]  /*1040*/  LEA R10, R24, 0xffffff80, 0x7 ;  /* 0xffffff80180a7811 */ /* 0x000fe400078e38ff */
[----:B------:R-:W-:Y:S01]  /*1050*/  SHF.R.S32.HI R11, RZ, 0x1f, R21 ;  /* 0x0000001fff0b7819 */ /* 0x000fe20000011415 */
[----:B------:R-:W-:Y:S01]  /*1060*/  IMAD.HI.U32 R3, R3, R4, RZ ;  /* 0x0000000403037227 */ /* 0x000fe200078e00ff */
[----:B------:R-:W-:Y:S02]  /*1070*/  SHF.R.S32.HI R8, RZ, 0x1f, R10 ;  /* 0x0000001fff087819 */ /* 0x000fe4000001140a */
[----:B------:R-:W-:Y:S01]  /*1080*/  IADD3 R16, P1, R21, R10, RZ ;  /* 0x0000000a15107210 */ /* 0x000fe20007f3e0ff */
[----:B------:R-:W-:-:S02]  /*1090*/  IMAD.MOV R0, RZ, RZ, -R3 ;  /* 0x000000ffff007224 */ /* 0x000fc400078e0a03 */
[----:B------:R-:W-:Y:S02]  /*10a0*/  IMAD R14, R11, c[0x0][0x1a0], RZ ;  /* 0x000068000b0e7a24 */ /* 0x000fe400078e02ff */
[----:B------:R-:W-:Y:S02]  /*10b0*/  IMAD R0, R9, R0, R4 ;  /* 0x0000000009007224 */ /* 0x000fe400078e0204 */
[C---:B------:R-:W-:Y:S02]  /*10c0*/  IMAD R14, R21.reuse, c[0x0][0x1a4], R14 ;  /* 0x00006900150e7a24 */ /* 0x040fe400078e020e */
[----:B------:R-:W-:Y:S01]  /*10d0*/  IMAD.WIDE.U32 R20, R21, c[0x0][0x1a0], RZ ;  /* 0x0000680015147a25 */ /* 0x000fe200078e00ff */
[----:B------:R-:W-:-:S04]  /*10e0*/  ISETP.GT.U32.AND P0, PT, R9, R0, PT ;  /* 0x000000000900720c */ /* 0x000fc80003f04070 */
[----:B------:R-:W-:Y:S02]  /*10f0*/  IADD3 R15, R21, R14, RZ ;  /* 0x0000000e150f7210 */ /* 0x000fe40007ffe0ff */
[----:B------:R-:W-:-:S05]  /*1100*/  MOV R14, R20 ;  /* 0x00000014000e7202 */ /* 0x000fca0000000f00 */
[----:B------:R-:W-:Y:S02]  /*1110*/  IMAD.WIDE.U32 R20, R2, c[0x0][0x188], R14 ;  /* 0x0000620002147a25 */ /* 0x000fe400078e000e */
[-C--:B------:R-:W-:Y:S02]  /*1120*/  @!P0 IADD3 R0, R0, -R9.reuse, RZ ;  /* 0x8000000900008210 */ /* 0x080fe40007ffe0ff */
[----:B------:R-:W-:Y:S02]  /*1130*/  @!P0 IADD3 R3, R3, 0x1, RZ ;  /* 0x0000000103038810 */ /* 0x000fe40007ffe0ff */
[----:B------:R-:W-:Y:S01]  /*1140*/  ISETP.GE.U32.AND P2, PT, R0, R9, PT ;  /* 0x000000090000720c */ /* 0x000fe20003f46070 */
[----:B------:R-:W-:Y:S01]  /*1150*/  IMAD.X R9, R11, 0x1, R8, P1 ;  /* 0x000000010b097824 */ /* 0x000fe200008e0608 */
[----:B------:R-:W-:Y:S02]  /*1160*/  LOP3.LUT R0, R19, c[0x0][0x1c8], RZ, 0x3c, !PT ;  /* 0x0000720013007a12 */ /* 0x000fe400078e3cff */
[----:B------:R-:W-:Y:S01]  /*1170*/  ISETP.NE.AND P0, PT, RZ, c[0x0][0x1c8], PT ;  /* 0x00007200ff007a0c */ /* 0x000fe20003f05270 */
[----:B------:R-:W-:Y:S01]  /*1180*/  IMAD R9, R9, c[0x0][0x198], RZ ;  /* 0x0000660009097a24 */ /* 0x000fe200078e02ff */
[----:B------:R-:W-:-:S02]  /*1190*/  ISETP.GE.AND P1, PT, R0, RZ, PT ;  /* 0x000000ff0000720c */ /* 0x000fc40003f26270 */
[----:B------:R-:W-:Y:S01]  /*11a0*/  MOV R18, R20 ;  /* 0x0000001400127202 */ /* 0x000fe20000000f00 */
[C---:B------:R-:W-:Y:S02]  /*11b0*/  IMAD R9, R16.reuse, c[0x0][0x19c], R9 ;  /* 0x0000670010097a24 */ /* 0x040fe400078e0209 */
[----:B------:R-:W-:Y:S02]  /*11c0*/  IMAD.WIDE.U32 R16, R16, c[0x0][0x198], RZ ;  /* 0x0000660010107a25 */ /* 0x000fe400078e00ff */
[----:B------:R-:W-:-:S03]  /*11d0*/  @P2 IADD3 R3, R3, 0x1, RZ ;  /* 0x0000000103032810 */ /* 0x000fc60007ffe0ff */
[----:B------:R-:W-:Y:S01]  /*11e0*/  IADD3 R17, R17, R9, RZ ;  /* 0x0000000911117210 */ /* 0x000fe20007ffe0ff */
[----:B------:R-:W-:Y:S02]  /*11f0*/  IMAD R9, R13, c[0x0][0x180], RZ ;  /* 0x000060000d097a24 */ /* 0x000fe400078e02ff */
[----:B------:R-:W-:Y:S01]  /*1200*/  @!P1 IMAD.MOV R3, RZ, RZ, -R3 ;  /* 0x000000ffff039224 */ /* 0x000fe200078e0a03 */
[----:B------:R-:W-:Y:S01]  /*1210*/  @!P0 LOP3.LUT R3, RZ, c[0x0][0x1c8], RZ, 0x33, !PT ;  /* 0x00007200ff038a12 */ /* 0x000fe200078e33ff */
[C---:B------:R-:W-:Y:S02]  /*1220*/  IMAD R0, R2.reuse, c[0x0][0x184], R9 ;  /* 0x0000610002007a24 */ /* 0x040fe400078e0209 */
[----:B------:R-:W-:Y:S01]  /*1230*/  IMAD.WIDE.U32 R16, R2, c[0x0][0x180], R16 ;  /* 0x0000600002107a25 */ /* 0x000fe200078e0010 */
[----:B------:R-:W-:-:S03]  /*1240*/  SHF.R.S32.HI R11, RZ, 0x1f, R3 ;  /* 0x0000001fff0b7819 */ /* 0x000fc60000011403 */
[----:B------:R-:W-:Y:S02]  /*1250*/  IMAD.IADD R17, R17, 0x1, R0 ;  /* 0x0000000111117824 */ /* 0x000fe400078e0200 */
[----:B------:R-:W-:Y:S02]  /*1260*/  IMAD R0, R11, c[0x0][0x1b0], RZ ;  /* 0x00006c000b007a24 */ /* 0x000fe400078e02ff */
[----:B------:R-:W-:Y:S02]  /*1270*/  IMAD R13, R13, c[0x0][0x188], RZ ;  /* 0x000062000d0d7a24 */ /* 0x000fe400078e02ff */
[----:B------:R-:W-:-:S04]  /*1280*/  IMAD.WIDE.U32 R14, R3, c[0x0][0x1b0], R16 ;  /* 0x00006c00030e7a25 */ /* 0x000fc800078e0010 */
[----:B------:R-:W-:Y:S02]  /*1290*/  IMAD R0, R3, c[0x0][0x1b4], R0 ;  /* 0x00006d0003007a24 */ /* 0x000fe400078e0200 */
[----:B------:R-:W-:-:S03]  /*12a0*/  IMAD R13, R2, c[0x0][0x18c], R13 ;  /* 0x00006300020d7a24 */ /* 0x000fc600078e020d */
[----:B------:R-:W-:Y:S01]  /*12b0*/  IADD3 R12, R15, R0, RZ ;  /* 0x000000000f0c7210 */ /* 0x000fe20007ffe0ff */
[----:B------:R-:W-:Y:S02]  /*12c0*/  IMAD.IADD R13, R21, 0x1, R13 ;  /* 0x00000001150d7824 */ /* 0x000fe400078e020d */
.L_x_6152:
        /* <DEDUP_REMOVED lines=16> */
[----:B------:R-:W-:Y:S01]  /*13d0*/  SHF.R.S32.HI R21, RZ, 0x4, R4 ;  /* 0x00000004ff157819 */ /* 0x000fe20000011404 */
[----:B------:R-:W-:Y:S01]  /*13e0*/  IMAD.SHL.U32 R22, R16, 0x8, RZ ;  /* 0x0000000810167824 */ /* 0x000fe200078e00ff */
[----:B------:R-:W-:Y:S01]  /*13f0*/  ULDC.64 UR6, c[0x0][0x190] ;  /* 0x0000640000067ab9 */ /* 0x000fe20000000a00 */
[----:B------:R-:W-:Y:S01]  /*1400*/  IMAD.WIDE R6, R7, 0x40, R28 ;  /* 0x0000004007067825 */ /* 0x000fe200078e021c */
[----:B------:R-:W-:Y:S01]  /*1410*/  LOP3.LUT R15, R15, 0x1c0, RZ, 0xc0, !PT ;  /* 0x000001c00f0f7812 */ /* 0x000fe200078ec0ff */
[----:B------:R-:W-:Y:S01]  /*1420*/  USHF.L.U32 UR12, UR6, 0x5, URZ ;  /* 0x00000005060c7899 */ /* 0x000fe2000800063f */
[----:B------:R-:W-:Y:S01]  /*1430*/  SHF.R.S32.HI R23, RZ, 0x1f, R22 ;  /* 0x0000001fff177819 */ /* 0x000fe20000011416 */
[----:B------:R-:W-:Y:S01]  /*1440*/  USHF.L.U64.HI UR7, UR6, UR8, UR7 ;  /* 0x0000000806077299 */ /* 0x000fe20008010207 */
[C---:B------:R-:W-:Y:S01]  /*1450*/  IADD3 R32, P2, R22.reuse, R14, RZ ;  /* 0x0000000e16207210 */ /* 0x040fe20007f5e0ff */
[----:B------:R-:W-:Y:S01]  /*1460*/  IMAD R14, R11, c[0x0][0x1b8], RZ ;  /* 0x00006e000b0e7a24 */ /* 0x000fe200078e02ff */
[----:B------:R-:W-:-:S02]  /*1470*/  IADD3 R30, P0, R22, R18, RZ ;  /* 0x00000012161e7210 */ /* 0x000fc40007f1e0ff */
[----:B------:R-:W-:Y:S01]  /*1480*/  LOP3.LUT R20, R15, 0x38, R22, 0xf8, !PT ;  /* 0x000000380f147812 */ /* 0x000fe200078ef816 */
[C---:B------:R-:W-:Y:S01]  /*1490*/  IMAD.X R33, R23.reuse, 0x1, R12, P2 ;  /* 0x0000000117217824 */ /* 0x040fe200010e060c */
[----:B------:R-:W-:Y:S01]  /*14a0*/  SHF.R.S32.HI R12, RZ, 0x1f, R19 ;  /* 0x0000001fff0c7819 */ /* 0x000fe20000011413 */
[----:B------:R-:W-:Y:S01]  /*14b0*/  IMAD.X R31, R23, 0x1, R13, P0 ;  /* 0x00000001171f7824 */ /* 0x000fe200000e060d */
[----:B------:R-:W-:Y:S01]  /*14c0*/  SHF.R.U32.HI R15, RZ, 0x3, R15 ;  /* 0x00000003ff0f7819 */ /* 0x000fe2000001160f */
[----:B------:R-:W-:Y:S01]  /*14d0*/  IMAD.WIDE.U32 R22, R174, c[0x0][0x178], R22 ;  /* 0x00005e00ae167a25 */ /* 0x000fe200078e0016 */
[----:B------:R-:W-:Y:S02]  /*14e0*/  LEA.HI R2, R4, R21, RZ, 0x1 ;  /* 0x0000001504027211 */ /* 0x000fe400078f08ff */
[----:B------:R-:W-:Y:S01]  /*14f0*/  LOP3.LUT R15, R20, R15, RZ, 0x3c, !PT ;  /* 0x0000000f140f7212 */ /* 0x000fe200078e3cff */
[----:B------:R-:W-:Y:S01]  /*1500*/  IMAD.IADD R23, R23, 0x1, R9 ;  /* 0x0000000117177824 */ /* 0x000fe200078e0209 */
[----:B------:R-:W-:Y:S01]  /*1510*/  LOP3.LUT R4, R4, 0xfffffff0, RZ, 0xc0, !PT ;  /* 0xfffffff004047812 */ /* 0x000fe200078ec0ff */
[----:B------:R-:W-:Y:S01]  /*1520*/  IMAD R12, R12, c[0x0][0x1a8], RZ ;  /* 0x00006a000c0c7a24 */ /* 0x000fe200078e02ff */
[----:B------:R-:W-:Y:S01]  /*1530*/  IADD3 R10, P1, R28, R10, RZ ;  /* 0x0000000a1c0a7210 */ /* 0x000fe20007f3e0ff */
[----:B------:R-:W-:Y:S01]  /*1540*/  IMAD.SHL.U32 R20, R17, 0x8, RZ ;  /* 0x0000000811147824 */ /* 0x000fe200078e00ff */
[----:B------:R-:W-:Y:S01]  /*1550*/  LOP3.LUT R2, R2, 0xfffffffe, RZ, 0xc0, !PT ;  /* 0xfffffffe02027812 */ /* 0x000fe200078ec0ff */
[----:B------:R-:W-:Y:S01]  /*1560*/  IMAD R17, R29, c[0x0][0x198], RZ ;  /* 0x000066001d117a24 */ /* 0x000fe200078e02ff */
[----:B------:R-:W-:Y:S01]  /*1570*/  LEA.HI R82, R82, R25, RZ, 0x5 ;  /* 0x0000001952527211 */ /* 0x000fe200078f28ff */
[----:B------:R-:W-:Y:S01]  /*1580*/  IMAD R12, R19, c[0x0][0x1ac], R12 ;  /* 0x00006b00130c7a24 */ /* 0x000fe200078e020c */
[----:B------:R-:W-:Y:S01]  /*1590*/  LOP3.LUT R15, R15, 0x7ffffe00, R20, 0xf8, !PT ;  /* 0x7ffffe000f0f7812 */ /* 0x000fe200078ef814 */
[----:B------:R-:W-:Y:S01]  /*15a0*/  IMAD.WIDE.U32 R22, R19, c[0x0][0x1a8], R22 ;  /* 0x00006a0013167a25 */ /* 0x000fe200078e0016 */
[----:B------:R-:W-:-:S03]  /*15b0*/  SHF.R.S32.HI R80, RZ, 0x5, R82 ;  /* 0x00000005ff507819 */ /* 0x000fc60000011452 */
[C---:B------:R-:W-:Y:S02]  /*15c0*/  IMAD R14, R3.reuse, c[0x0][0x1bc], R14 ;  /* 0x00006f00030e7a24 */ /* 0x040fe400078e020e */
[----:B------:R-:W-:-:S04]  /*15d0*/  IMAD.WIDE.U32 R30, R3, c[0x0][0x1b8], R30 ;  /* 0x00006e00031e7a25 */ /* 0x000fc800078e001e */
        /* <DEDUP_REMOVED lines=9> */
[----:B------:R-:W-:Y:S01]  /*1670*/  IMAD.IADD R7, R7, 0x1, R3 ;  /* 0x0000000107077824 */ /* 0x000fe200078e0203 */
[C---:B------:R-:W-:Y:S01]  /*1680*/  LEA R12, P0, R6.reuse, c[0x0][0x160], 0x1 ;  /* 0x00005800060c7a11 */ /* 0x040fe200078008ff */
[----:B------:R-:W-:Y:S02]  /*1690*/  IMAD.IADD R4, R25, 0x1, -R4 ;  /* 0x0000000119047824 */ /* 0x000fe400078e0a04 */
[----:B------:R-:W-:Y:S01]  /*16a0*/  IMAD.X R8, R29, 0x1, R8, P1 ;  /* 0x000000011d087824 */ /* 0x000fe200008e0608 */
[----:B------:R-:W-:Y:S01]  /*16b0*/  LEA.HI.X R13, R6, c[0x0][0x164], R7, 0x1, P0 ;  /* 0x00005900060d7a11 */ /* 0x000fe200000f0c07 */
[----:B------:R-:W-:Y:S01]  /*16c0*/  IMAD.IADD R31, R31, 0x1, R14 ;  /* 0x000000011f1f7824 */ /* 0x000fe200078e020e */
[----:B------:R-:W-:Y:S01]  /*16d0*/  IADD3 R6, P0, R172, UR9, RZ ;  /* 0x00000009ac067c10 */ /* 0x000fe2000ff1e0ff */
[----:B------:R-:W-:Y:S01]  /*16e0*/  IMAD.SHL.U32 R175, R15, 0x2, RZ ;  /* 0x000000020faf7824 */ /* 0x000fe200078e00ff */
[----:B------:R-:W-:Y:S01]  /*16f0*/  SHF.R.S32.HI R9, RZ, 0x1f, R4 ;  /* 0x0000001fff097819 */ /* 0x000fe20000011404 */
[----:B------:R-:W-:Y:S01]  /*1700*/  IMAD.IADD R2, R21, 0x1, -R2 ;  /* 0x0000000115027824 */ /* 0x000fe200078e0a02 */
[----:B------:R-:W-:Y:S01]  /*1710*/  IADD3.X R7, R173, UR5, RZ, P0, !PT ;  /* 0x00000005ad077c10 */ /* 0x000fe200087fe4ff */
[----:B------:R-:W-:Y:S01]  /*1720*/  IMAD R27, R80, 0x10, R27 ;  /* 0x00000010501b7824 */ /* 0x000fe200078e021b */
[----:B------:R-:W-:Y:S01]  /*1730*/  IADD3 R18, P0, R6, UR9, RZ ;  /* 0x0000000906127c10 */ /* 0x000fe2000ff1e0ff */
[----:B------:R-:W-:Y:S01]  /*1740*/  @!PT LDS RZ, [RZ] ;  /* 0x00000000fffff984 */ /* 0x000fe20000000800 */
[----:B------:R-:W-:Y:S01]  /*1750*/  @!PT LDS RZ, [RZ] ;  /* 0x00000000fffff984 */ /* 0x000fe20000000800 */
[----:B------:R-:W-:Y:S01]  /*1760*/  @!PT LDS RZ, [RZ] ;  /* 0x00000000fffff984 */ /* 0x000fe20000000800 */
[----:B------:R1:W-:Y:S01]  /*1770*/  LDGSTS.E.BYPASS.LTC128B.128 [R175], [R12.64] ;  /* 0x000000000caf7fae */ /* 0x0003e2000b901d4a */
[----:B------:R-:W-:-:S02]  /*1780*/  LEA.HI R9, R9, R4, RZ, 0x3 ;  /* 0x0000000409097211 */ /* 0x000fc400078f18ff */
[----:B------:R-:W-:Y:S02]  /*1790*/  IADD3.X R19, R7, UR5, RZ, P0, !PT ;  /* 0x0000000507137c10 */ /* 0x000fe400087fe4ff */
[----:B------:R-:W-:Y:S02]  /*17a0*/  IADD3 R14, P1, R12, UR12, RZ ;  /* 0x0000000c0c0e7c10 */ /* 0x000fe4000ff3e0ff */
[----:B------:R-:W-:Y:S02]  /*17b0*/  IADD3 R28, P0, R18, UR9, RZ ;  /* 0x00000009121c7c10 */ /* 0x000fe4000ff1e0ff */
[----:B------:R-:W-:Y:S02]  /*17c0*/  LOP3.LUT R11, R9, 0xfffffff8, RZ, 0xc0, !PT ;  /* 0xfffffff8090b7812 */ /* 0x000fe400078ec0ff */
[----:B------:R-:W-:Y:S02]  /*17d0*/  IADD3.X R15, R13, UR7, RZ, P1, !PT ;  /* 0x000000070d0f7c10 */ /* 0x000fe40008ffe4ff */
[----:B------:R-:W-:Y:S01]  /*17e0*/  IADD3.X R29, R19, UR5, RZ, P0, !PT ;  /* 0x00000005131d7c10 */ /* 0x000fe200087fe4ff */
[----:B------:R-:W-:Y:S01]  /*17f0*/  IMAD.IADD R4, R4, 0x1, -R11 ;  /* 0x0000000104047824 */ /* 0x000fe200078e0a0b */
[----:B------:R-:W-:Y:S01]  /*1800*/  IADD3 R22, P1, R14, UR12, RZ ;  /* 0x0000000c0e167c10 */ /* 0x000fe2000ff3e0ff */
[----:B------:R-:W-:Y:S01]  /*1810*/  IMAD R11, R8, c[0x0][0x1a0], RZ ;  /* 0x00006800080b7a24 */ /* 0x000fe200078e02ff */
[----:B------:R2:W-:Y:S01]  /*1820*/  LDGSTS.E.BYPASS.LTC128B.128 [R175+0x800], [R14.64] ;  /* 0x008000000eaf7fae */ /* 0x0005e2000b901d4a */
[----:B------:R-:W-:Y:S01]  /*1830*/  IMAD.SHL.U32 R8, R16, 0x40, RZ ;  /* 0x0000004010087824 */ /* 0x000fe200078e00ff */
[----:B------:R-:W-:Y:S01]  /*1840*/  IADD3.X R23, R15, UR7, RZ, P1, !PT ;  /* 0x000000070f177c10 */ /* 0x000fe20008ffe4ff */
[----:B------:R-:W-:Y:S01]  /*1850*/  IMAD R3, R10, c[0x0][0x1a4], R11 ;  /* 0x000069000a037a24 */ /* 0x000fe200078e020b */
[----:B------:R-:W-:Y:S01]  /*1860*/  IADD3 R20, P1, R22, UR12, RZ ;  /* 0x0000000c16147c10 */ /* 0x000fe2000ff3e0ff */
[----:B------:R-:W-:Y:S01]  /*1870*/  IMAD.WIDE.U32 R10, R10, c[0x0][0x1a0], R30 ;  /* 0x000068000a0a7a25 */ /* 0x000fe200078e001e */
[----:B------:R-:W-:Y:S01]  /*1880*/  LOP3.LUT R17, R8, 0x1c0, RZ, 0xc0, !PT ;  /* 0x000001c008117812 */ /* 0x000fe200078ec0ff */
[----:B------:R3:W-:Y:S01]  /*1890*/  LDGSTS.E.BYPASS.LTC128B.128 [R175+0x1000], [R22.64] ;  /* 0x0100000016af7fae */ /* 0x0007e2000b901d4a */
[----:B------:R-:W-:Y:S01]  /*18a0*/  IADD3.X R21, R23, UR7, RZ, P1, !PT ;  /* 0x0000000717157c10 */ /* 0x000fe20008ffe4ff */
[----:B------:R-:W-:Y:S01]  /*18b0*/  ULDC.64 UR6, c[0x0][0x1a0] ;  /* 0x0000680000067ab9 */ /* 0x000fe20000000a00 */
[----:B-1----:R-:W-:Y:S01]  /*18c0*/  IADD3 R12, P0, R28, UR9, RZ ;  /* 0x000000091c0c7c10 */ /* 0x002fe2000ff1e0ff */
[----:B------:R-:W-:Y:S01]  /*18d0*/  USHF.L.U32 UR12, UR6, 0x5, URZ ;  /* 0x00000005060c7899 */ /* 0x000fe2000800063f */
[----:B------:R-:W-:Y:S01]  /*18e0*/  IMAD.IADD R171, R11, 0x1, R3 ;  /* 0x000000010bab7824 */ /* 0x000fe200078e0203 */
[----:B------:R1:W-:Y:S01]  /*18f0*/  LDGSTS.E.BYPASS.LTC128B.128 [R175+0x1800], [R20.64] ;  /* 0x0180000014af7fae */ /* 0x0003e2000b901d4a */
[----:B------:R-:W-:Y:S01]  /*1900*/  IADD3.X R13, R29, UR5, RZ, P0, !PT ;  /* 0x000000051d0d7c10 */ /* 0x000fe200087fe4ff */
[----:B------:R-:W-:Y:S01]  /*1910*/  USHF.L.U64.HI UR7, UR6, UR8, UR7 ;  /* 0x0000000806077299 */ /* 0x000fe20008010207 */
[----:B------:R-:W-:Y:S01]  /*1920*/  IMAD.SHL.U32 R3, R2, 0x8, RZ ;  /* 0x0000000802037824 */ /* 0x000fe200078e00ff */
[----:B------:R4:W-:Y:S01]  /*1930*/  LDGSTS.E.BYPASS.LTC128B.128 [R175+0x2000], [R172.64] ;  /* 0x02000000acaf7fae */ /* 0x0009e2000b901d4a */
[----:B------:R-:W-:-:S03]  /*1940*/  LOP3.LUT P1, RZ, R4, 0x2, RZ, 0xc0, !PT ;  /* 0x0000000204ff7812 */ /* 0x000fc6000782c0ff */
        /* <DEDUP_REMOVED lines=9> */
[----:B-1----:R-:W-:-:S03]  /*19e0*/  IADD3 R20, P0, R30, UR9, RZ ;  /* 0x000000091e147c10 */ /* 0x002fc6000ff1e0ff */
[----:B------:R1:W-:Y:S01]  /*19f0*/  LDGSTS.E.BYPASS.LTC128B.128 [R175+0x5000], [R30.64] ;  /* 0x050000001eaf7fae */ /* 0x0003e2000b901d4a */
[----:B------:R-:W-:Y:S02]  /*1a00*/  IADD3.X R21, R31, UR5, RZ, P0, !PT ;  /* 0x000000051f157c10 */ /* 0x000fe400087fe4ff */
[C---:B------:R-:W-:Y:S02]  /*1a10*/  LEA R170, P0, R10.reuse, c[0x0][0x170], 0x1 ;  /* 0x00005c000aaa7a11 */ /* 0x040fe400078008ff */
[----:B-----5:R-:W-:Y:S01]  /*1a20*/  LOP3.LUT R7, R17, 0x8, R0, 0xf8, !PT ;  /* 0x0000000811077812 */ /* 0x020fe200078ef800 */
[----:B------:R5:W-:Y:S01]  /*1a30*/  LDGSTS.E.BYPASS.LTC128B.128 [R175+0x5800], [R20.64] ;  /* 0x0580000014af7fae */ /* 0x000be2000b901d4a */
[----:B------:R-:W-:Y:S01]  /*1a40*/  LEA.HI.X R171, R10, c[0x0][0x174], R171, 0x1, P0 ;  /* 0x00005d000aab7a11 */ /* 0x000fe200000f0cab */
[----:B------:R-:W-:Y:S01]  /*1a50*/  IMAD.SHL.U32 R6, R4, 0x40, RZ ;  /* 0x0000004004067824 */ /* 0x000fe200078e00ff */
[----:B------:R-:W-:Y:S01]  /*1a60*/  IADD3 R10, P0, R170, UR12, RZ ;  /* 0x0000000caa0a7c10 */ /* 0x000fe2000ff1e0ff */
[----:B------:R-:W0:Y:S01]  /*1a70*/  LDGDEPBAR ;  /* 0x00000000000079af */ /* 0x000e220000000000 */
[----:B------:R-:W-:-:S02]  /*1a80*/  SHF.R.U32.HI R0, RZ, 0x3, R17 ;  /* 0x00000003ff007819 */ /* 0x000fc40000011611 */
[----:B------:R-:W-:Y:S02]  /*1a90*/  IADD3.X R11, R171, UR7, RZ, P0, !PT ;  /* 0x00000007ab0b7c10 */ /* 0x000fe400087fe4ff */
[----:B------:R-:W-:Y:S02]  /*1aa0*/  LOP3.LUT R7, R7, R0, RZ, 0x3c, !PT ;  /* 0x0000000007077212 */ /* 0x000fe400078e3cff */
[----:B------:R-:W-:-:S03]  /*1ab0*/  LOP3.LUT R6, R6, 0x1c0, RZ, 0xc0, !PT ;  /* 0x000001c006067812 */ /* 0x000fc600078ec0ff */
[----:B------:R-:W-:Y:S01]  /*1ac0*/  IMAD R2, R2, 0x200, R7 ;  /* 0x0000020002027824 */ /* 0x000fe200078e0207 */
[----:B------:R-:W-:Y:S01]  /*1ad0*/  LOP3.LUT R3, R6, 0x8, R3, 0xf8, !PT ;  /* 0x0000000806037812 */ /* 0x000fe200078ef803 */
[----:B------:R-:W-:Y:S01]  /*1ae0*/  IMAD.SHL.U32 R7, R9, 0x40, RZ ;  /* 0x0000004009077824 */ /* 0x000fe200078e00ff */
[----:B--2---:R-:W-:Y:S01]  /*1af0*/  IADD3 R14, P0, R10, UR12, RZ ;  /* 0x0000000c0a0e7c10 */ /* 0x004fe2000ff1e0ff */
[----:B------:R-:W-:Y:S01]  /*1b00*/  IMAD.SHL.U32 R81, R2, 0x2, RZ ;  /* 0x0000000202517824 */ /* 0x000fe200078e00ff */
[----:B------:R-:W-:Y:S02]  /*1b10*/  SHF.R.U32.HI R6, RZ, 0x3, R6 ;  /* 0x00000003ff067819 */ /* 0x000fe40000011606 */
[----:B------:R-:W-:Y:S02]  /*1b20*/  IADD3.X R15, R11, UR7, RZ, P0, !PT ;  /* 0x000000070b0f7c10 */ /* 0x000fe400087fe4ff */
[----:B------:R-:W-:Y:S02]  /*1b30*/  IADD3 R12, P0, R14, UR12, RZ ;  /* 0x0000000c0e0c7c10 */ /* 0x000fe4000ff1e0ff */
[----:B------:R-:W-:-:S02]  /*1b40*/  LOP3.LUT R7, R7, 0xfffffe00, RZ, 0xc0, !PT ;  /* 0xfffffe0007077812 */ /* 0x000fc400078ec0ff */
[----:B------:R-:W-:Y:S01]  /*1b50*/  IADD3.X R13, R15, UR7, RZ, P0, !PT ;  /* 0x000000070f0d7c10 */ /* 0x000fe200087fe4ff */
[----:B------:R-:W-:-:S04]  /*1b60*/  DEPBAR.LE SB0, 0x0 ;  /* 0x000080000000791a */ /* 0x000fc80000000000 */
[----:B------:R-:W-:Y:S01]  /*1b70*/  BAR.SYNC.DEFER_BLOCKING 0x0 ;  /* 0x0000000000007b1d */ /* 0x000fe20000010000 */
[----:B-----5:R-:W-:Y:S02]  /*1b80*/  IADD3 R20, P0, R12, UR12, RZ ;  /* 0x0000000c0c147c10 */ /* 0x020fe4000ff1e0ff */
[----:B------:R-:W-:Y:S01]  /*1b90*/  LOP3.LUT R6, R3, R6, RZ, 0x3c, !PT ;  /* 0x0000000603067212 */ /* 0x000fe200078e3cff */
[----:B------:R-:W-:Y:S01]  /*1ba0*/  IMAD R3, R80, 0x400, R7 ;  /* 0x0000040050037824 */ /* 0x000fe200078e0207 */
[----:B------:R-:W-:Y:S02]  /*1bb0*/  IADD3.X R21, R13, UR7, RZ, P0, !PT ;  /* 0x000000070d157c10 */ /* 0x000fe400087fe4ff */
[----:B---3--:R-:W-:Y:S01]  /*1bc0*/  IADD3 R18, P0, R20, UR12, RZ ;  /* 0x0000000c14127c10 */ /* 0x008fe2000ff1e0ff */
[----:B------:R-:W-:Y:S01]  /*1bd0*/  IMAD.IADD R168, R3, 0x1, R6 ;  /* 0x0000000103a87824 */ /* 0x000fe200078e0206 */
[----:B------:R-:W-:Y:S01]  /*1be0*/  LEA R167, R2, 0x2000, 0x1 ;  /* 0x0000200002a77811 */ /* 0x000fe200078e08ff */
[----:B------:R-:W-:Y:S01]  /*1bf0*/  IMAD.MOV.U32 R3, RZ, RZ, 0x20 ;  /* 0x00000020ff037424 */ /* 0x000fe200078e00ff */
[----:B------:R-:W-:Y:S01]  /*1c00*/  IADD3.X R19, R21, UR7, RZ, P0, !PT ;  /* 0x0000000715137c10 */ /* 0x000fe200087fe4ff */
[----:B------:R-:W-:Y:S01]  /*1c10*/  IMAD.SHL.U32 R168, R168, 0x2, RZ ;  /* 0x00000002a8a87824 */ /* 0x000fe200078e00ff */
[----:B------:R-:W-:-:S02]  /*1c20*/  IADD3 R163, R167, 0x40, RZ ;  /* 0x00000040a7a37810 */ /* 0x000fc40007ffe0ff */
[----:B------:R-:W-:Y:S01]  /*1c30*/  LOP3.LUT R161, R6, R7, RZ, 0xfc, !PT ;  /* 0x0000000706a17212 */ /* 0x000fe200078efcff */
        /* <DEDUP_REMOVED lines=11> */
[----:B------:R-:W-:-:S03]  /*1cf0*/  IADD3 R8, P0, R10, UR12, RZ ;  /* 0x0000000c0a087c10 */ /* 0x000fc6000ff1e0ff */
[----:B------:R2:W-:Y:S01]  /*1d00*/  LDGSTS.E.BYPASS.LTC128B.128 [R175+0x9000], [R10.64] ;  /* 0x090000000aaf7fae */ /* 0x0005e2000b901d4a */
        /* <DEDUP_REMOVED lines=9> */
[----:B------:R-:W3:Y:S01]  /*1da0*/  LDSM.16.M88.4 R56, [R81+0x2000] ;  /* 0x002000005138783b */ /* 0x000ee20000000200 */
[----:B------:R-:W-:Y:S02]  /*1db0*/  IMAD.IADD R166, R168, 0x1, R3 ;  /* 0x00000001a8a67824 */ /* 0x000fe400078e0203 */
[----:B------:R-:W-:Y:S01]  /*1dc0*/  IMAD.MOV.U32 R4, RZ, RZ, 0x40 ;  /* 0x00000040ff047424 */ /* 0x000fe200078e00ff */
[----:B------:R-:W4:Y:S04]  /*1dd0*/  LDSM.16.M88.4 R44, [R81+0x2800] ;  /* 0x00280000512c783b */ /* 0x000f280000000200 */
[----:B-----5:R-:W-:Y:S01]  /*1de0*/  LDSM.16.M88.4 R20, [R166] ;  /* 0x00000000a614783b */ /* 0x020fe20000000200 */
[----:B------:R-:W-:-:S02]  /*1df0*/  SEL R4, R4, 0xffffffc0, !P1 ;  /* 0xffffffc004047807 */ /* 0x000fc40004800000 */
[----:B------:R-:W-:Y:S01]  /*1e00*/  @P0 IADD3 R163, R167, -0x40, RZ ;  /* 0xffffffc0a7a30810 */ /* 0x000fe20007ffe0ff */
[----:B------:R-:W-:Y:S02]  /*1e10*/  LDSM.16.M88.4 R32, [R165+0x800] ;  /* 0x00080000a520783b */ /* 0x000fe40000000200 */
[----:B------:R-:W-:Y:S01]  /*1e20*/  IMAD.IADD R164, R168, 0x1, R4 ;  /* 0x00000001a8a47824 */ /* 0x000fe200078e0204 */
[C---:B------:R-:W-:Y:S01]  /*1e30*/  IADD3 R157, R163.reuse, 0x800, RZ ;  /* 0x00000800a39d7810 */ /* 0x040fe20007ffe0ff */
[----:B------:R-:W-:Y:S01]  /*1e40*/  LDSM.16.M88.4 R64, [R163] ;  /* 0x00000000a340783b */ /* 0x000fe20000000200 */
[----:B------:R-:W-:Y:S01]  /*1e50*/  IMAD.IADD R100, R0, 0x1, R163 ;  /* 0x0000000100647824 */ /* 0x000fe200078e02a3 */
[----:B------:R-:W-:Y:S01]  /*1e60*/  IADD3 R156, R163, 0x1000, RZ ;  /* 0x00001000a39c7810 */ /* 0x000fe20007ffe0ff */
[----:B------:R-:W-:Y:S01]  /*1e70*/  IMAD.IADD R162, R3, 0x1, R164 ;  /* 0x0000000103a27824 */ /* 0x000fe200078e02a4 */
[----:B--2---:R-:W2:Y:S01]  /*1e80*/  LDSM.16.M88.4 R8, [R165] ;  /* 0x00000000a508783b */ /* 0x004ea20000000200 */
[----:B------:R-:W-:-:S02]  /*1e90*/  IADD3 R155, R163, 0x1800, RZ ;  /* 0x00001800a39b7810 */ /* 0x000fc40007ffe0ff */
[C---:B------:R-:W-:Y:S01]  /*1ea0*/  IADD3 R154, R163.reuse, 0x2000, RZ ;  /* 0x00002000a39a7810 */ /* 0x040fe20007ffe0ff */
[----:B-1----:R-:W1:Y:S01]  /*1eb0*/  LDSM.16.M88.4 R16, [R164] ;  /* 0x00000000a410783b */ /* 0x002e620000000200 */
[C---:B------:R-:W-:Y:S02]  /*1ec0*/  IADD3 R153, R163.reuse, 0x2800, RZ ;  /* 0x00002800a3997810 */ /* 0x040fe40007ffe0ff */
[----:B------:R-:W-:Y:S01]  /*1ed0*/  IADD3 R152, R163, 0x3000, RZ ;  /* 0x00003000a3987810 */ /* 0x000fe20007ffe0ff */
[----:B------:R-:W-:Y:S04]  /*1ee0*/  LDSM.16.M88.4 R60, [R100] ;  /* 0x00000000643c783b */ /* 0x000fe80000000200 */
[----:B------:R-:W-:Y:S04]  /*1ef0*/  LDSM.16.M88.4 R52, [R163+0x800] ;  /* 0x00080000a334783b */ /* 0x000fe80000000200 */
[----:B------:R-:W-:Y:S01]  /*1f00*/  LDSM.16.M88.4 R28, [R81+0x3000] ;  /* 0x00300000511c783b */ /* 0x000fe20000000200 */
[C---:B---3--:R-:W-:Y:S03]  /*1f10*/  HMMA.16816.F32 R36, R12.reuse, R56, RZ ;  /* 0x000000380c24723c */ /* 0x048fe600000018ff */
[----:B------:R-:W-:Y:S04]  /*1f20*/  LDSM.16.M88.4 R48, [R165+0x1000] ;  /* 0x00100000a530783b */ /* 0x000fe80000000200 */
[----:B------:R-:W-:Y:S01]  /*1f30*/  LDSM.16.M88.4 R68, [R81+0x4800] ;  /* 0x004800005144783b */ /* 0x000fe20000000200 */
[C---:B------:R-:W-:Y:S03]  /*1f40*/  HMMA.16816.F32 R56, R12.reuse, R58, RZ ;  /* 0x0000003a0c38723c */ /* 0x040fe600000018ff */
[----:B------:R-:W0:Y:S05]  /*1f50*/  LDGDEPBAR ;  /* 0x00000000000079af */ /* 0x000e2a0000000000 */
[----:B----4-:R-:W-:Y:S08]  /*1f60*/  HMMA.16816.F32 R40, R12, R44, RZ ;  /* 0x0000002c0c28723c */ /* 0x010ff000000018ff */
[C---:B--2---:R-:W-:Y:S08]  /*1f70*/  HMMA.16816.F32 R36, R20.reuse, R8, R36 ;  /* 0x000000081424723c */ /* 0x044ff00000001824 */
[----:B------:R-:W-:Y:S01]  /*1f80*/  HMMA.16816.F32 R56, R20, R10, R56 ;  /* 0x0000000a1438723c */ /* 0x000fe20000001838 */
[----:B------:R-:W2:Y:S07]  /*1f90*/  LDSM.16.M88.4 R8, [R162] ;  /* 0x00000000a208783b */ /* 0x000eae0000000200 */
[----:B------:R-:W-:Y:S08]  /*1fa0*/  HMMA.16816.F32 R44, R12, R46, RZ ;  /* 0x0000002e0c2c723c */ /* 0x000ff000000018ff */
[----:B-1----:R-:W-:Y:S08]  /*1fb0*/  HMMA.16816.F32 R36, R16, R64, R36 ;  /* 0x000000401024723c */ /* 0x002ff00000001824 */
[C---:B------:R-:W-:Y:S08]  /*1fc0*/  HMMA.16816.F32 R40, R20.reuse, R32, R40 ;  /* 0x000000201428723c */ /* 0x040ff00000001828 */
[----:B------:R-:W-:Y:S01]  /*1fd0*/  HMMA.16816.F32 R44, R20, R34, R44 ;  /* 0x00000022142c723c */ /* 0x000fe2000000182c */
[----:B------:R-:W1:Y:S07]  /*1fe0*/  LDSM.16.M88.4 R32, [R81+0x3800] ;  /* 0x003800005120783b */ /* 0x000e6e0000000200 */
[----:B------:R-:W-:Y:S01]  /*1ff0*/  HMMA.16816.F32 R56, R16, R66, R56 ;  /* 0x000000421038723c */ /* 0x000fe20000001838 */
[----:B------:R-:W-:Y:S07]  /*2000*/  LDSM.16.M88.4 R64, [R100+0x800] ;  /* 0x000800006440783b */ /* 0x000fee0000000200 */
[----:B--2---:R-:W-:Y:S08]  /*2010*/  HMMA.16816.F32 R36, R8, R60, R36 ;  /* 0x0000003c0824723c */ /* 0x004ff00000001824 */
[C---:B------:R-:W-:Y:S08]  /*2020*/  HMMA.16816.F32 R40, R16.reuse, R52, R40 ;  /* 0x000000341028723c */ /* 0x040ff00000001828 */
[----:B------:R-:W-:Y:S01]  /*2030*/  HMMA.16816.F32 R44, R16, R54, R44 ;  /* 0x00000036102c723c */ /* 0x000fe2000000182c */
[----:B------:R-:W2:Y:S07]  /*2040*/  LDSM.16.M88.4 R52, [R165+0x1800] ;  /* 0x00180000a534783b */ /* 0x000eae0000000200 */
[----:B------:R-:W-:Y:S01]  /*2050*/  HMMA.16816.F32 R72, R12, R28, RZ ;  /* 0x0000001c0c48723c */ /* 0x000fe200000018ff */
[----:B------:R-:W-:-:S02]  /*2060*/  FMUL.FTZ R2, R36, c[0x0][0x2ec] ;  /* 0x0000bb0024027a20 */ /* 0x000fc40000410000 */
[----:B------:R-:W-:Y:S02]  /*2070*/  FMUL.FTZ R0, R37, c[0x0][0x2ec] ;  /* 0x0000bb0025007a20 */ /* 0x000fe40000410000 */
[----:B------:R-:W-:Y:S02]  /*2080*/  FMUL.FTZ R83, R38, c[0x0][0x2ec] ;  /* 0x0000bb0026537a20 */ /* 0x000fe40000410000 */
[----:B------:R-:W-:Y:S01]  /*2090*/  FMUL.FTZ R84, R39, c[0x0][0x2ec] ;  /* 0x0000bb0027547a20 */ /* 0x000fe20000410000 */
[----:B------:R-:W-:Y:S01]  /*20a0*/  HMMA.16816.F32 R28, R12, R30, RZ ;  /* 0x0000001e0c1c723c */ /* 0x000fe200000018ff */
[----:B------:R-:W3:Y:S07]  /*20b0*/  MUFU.TANH R2, R2 ;  /* 0x0000000200027308 */ /* 0x000eee0000002400 */
[----:B------:R-:W-:Y:S01]  /*20c0*/  HMMA.16816.F32 R56, R8, R62, R56 ;  /* 0x0000003e0838723c */ /* 0x000fe20000001838 */
[----:B------:R-:W4:Y:S01]  /*20d0*/  LDSM.16.M88.4 R60, [R163+0x1000] ;  /* 0x00100000a33c783b */ /* 0x000f220000000200 */
[----:B------:R-:W5:Y:S06]  /*20e0*/  MUFU.TANH R0, R0 ;  /* 0x0000000000007308 */ /* 0x000f6c0000002400 */
[C---:B-1----:R-:W-:Y:S02]  /*20f0*/  HMMA.16816.F32 R36, R12.reuse, R32, RZ ;  /* 0x000000200c24723c */ /* 0x042fe400000018ff */
[----:B------:R-:W1:Y:S06]  /*2100*/  MUFU.TANH R84, R84 ;  /* 0x0000005400547308 */ /* 0x000e6c0000002400 */
[----:B------:R-:W-:Y:S02]  /*2110*/  HMMA.16816.F32 R32, R12, R34, RZ ;  /* 0x000000220c20723c */ /* 0x000fe400000018ff */
[----:B------:R-:W-:Y:S06]  /*2120*/  MUFU.TANH R83, R83 ;  /* 0x0000005300537308 */ /* 0x000fec0000002400 */
[----:B------:R-:W-:Y:S01]  /*2130*/  HMMA.16816.F32 R72, R20, R48, R72 ;  /* 0x000000301448723c */ /* 0x000fe20000001848 */
[----:B------:R-:W-:-:S02]  /*2140*/  FMUL.FTZ R86, R56, c[0x0][0x2ec] ;  /* 0x0000bb0038567a20 */ /* 0x000fc40000410000 */
[----:B------:R-:W-:Y:S02]  /*2150*/  FMUL.FTZ R85, R57, c[0x0][0x2ec] ;  /* 0x0000bb0039557a20 */ /* 0x000fe40000410000 */
[----:B------:R-:W-:Y:S02]  /*2160*/  FMUL.FTZ R87, R58, c[0x0][0x2ec] ;  /* 0x0000bb003a577a20 */ /* 0x000fe40000410000 */
[----:B------:R-:W-:Y:S01]  /*2170*/  FMUL.FTZ R88, R59, c[0x0][0x2ec] ;  /* 0x0000bb003b587a20 */ /* 0x000fe20000410000 */
[C---:B------:R-:W-:Y:S01]  /*2180*/  HMMA.16816.F32 R28, R20.reuse, R50, R28 ;  /* 0x00000032141c723c */ /* 0x040fe2000000181c */
[----:B------:R-:W1:Y:S01]  /*2190*/  LDSM.16.M88.4 R48, [R100+0x1000] ;  /* 0x001000006430783b */ /* 0x000e620000000200 */
[----:B------:R-:W1:Y:S03]  /*21a0*/  MUFU.TANH R86, R86 ;  /* 0x0000005600567308 */ /* 0x000e660000002400 */
[----:B------:R-:W1:Y:S03]  /*21b0*/  LDSM.16.M88.4 R56, [R163+0x1800] ;  /* 0x00180000a338783b */ /* 0x000e660000000200 */
[C---:B--2---:R-:W-:Y:S02]  /*21c0*/  HMMA.16816.F32 R36, R20.reuse, R52, R36 ;  /* 0x000000341424723c */ /* 0x044fe40000001824 */
[----:B------:R-:W2:Y:S06]  /*21d0*/  MUFU.TANH R87, R87 ;  /* 0x0000005700577308 */ /* 0x000eac0000002400 */
[----:B------:R-:W-:Y:S01]  /*21e0*/  HMMA.16816.F32 R32, R20, R54, R32 ;  /* 0x000000361420723c */ /* 0x000fe20000001820 */
[----:B------:R-:W2:Y:S01]  /*21f0*/  LDSM.16.M88.4 R52, [R81+0x4000] ;  /* 0x004000005134783b */ /* 0x000ea20000000200 */
[----:B------:R-:W1:Y:S06]  /*2200*/  MUFU.TANH R88, R88 ;  /* 0x0000005800587308 */ /* 0x000e6c0000002400 */
[----:B----4-:R-:W-:Y:S02]  /*2210*/  HMMA.16816.F32 R72, R16, R60, R72 ;  /* 0x0000003c1048723c */ /* 0x010fe40000001848 */
[----:B------:R-:W-:Y:S06]  /*2220*/  MUFU.TANH R85, R85 ;  /* 0x0000005500557308 */ /* 0x000fec0000002400 */
[C---:B------:R-:W-:Y:S08]  /*2230*/  HMMA.16816.F32 R40, R8.reuse, R64, R40 ;  /* 0x000000400828723c */ /* 0x040ff00000001828 */
[----:B------:R-:W-:Y:S01]  /*2240*/  HMMA.16816.F32 R44, R8, R66, R44 ;  /* 0x00000042082c723c */ /* 0x000fe2000000182c */
[----:B------:R-:W4:Y:S07]  /*2250*/  LDSM.16.M88.4 R64, [R165+0x2000] ;  /* 0x00200000a540783b */ /* 0x000f2e0000000200 */
[----:B------:R-:W-:Y:S01]  /*2260*/  HMMA.16816.F32 R28, R16, R62, R28 ;  /* 0x0000003e101c723c */ /* 0x000fe2000000181c */
[----:B------:R-:W-:Y:S07]  /*2270*/  LDSM.16.M88.4 R60, [R165+0x2800] ;  /* 0x00280000a53c783b */ /* 0x000fee0000000200 */
[----:B-1----:R-:W-:Y:S01]  /*2280*/  HMMA.16816.F32 R72, R8, R48, R72 ;  /* 0x000000300848723c */ /* 0x002fe20000001848 */
[----:B------:R-:W-:-:S02]  /*2290*/  FMUL.FTZ R40, R40, c[0x0][0x2ec] ;  /* 0x0000bb0028287a20 */ /* 0x000fc40000410000 */
[----:B------:R-:W-:Y:S02]  /*22a0*/  FMUL.FTZ R41, R41, c[0x0][0x2ec] ;  /* 0x0000bb0029297a20 */ /* 0x000fe40000410000 */
[----:B------:R-:W-:Y:S01]  /*22b0*/  FMUL.FTZ R42, R42, c[0x0][0x2ec] ;  /* 0x0000bb002a2a7a20 */ /* 0x000fe20000410000 */
[----:B------:R-:W1:Y:S01]  /*22c0*/  MUFU.TANH R90, R40 ;  /* 0x00000028005a7308 */ /* 0x000e620000002400 */
[----:B------:R-:W-:Y:S01]  /*22d0*/  FMUL.FTZ R91, R43, c[0x0][0x2ec] ;  /* 0x0000bb002b5b7a20 */ /* 0x000fe20000410000 */
[C---:B------:R-:W-:Y:S01]  /*22e0*/  HMMA.16816.F32 R36, R16.reuse, R56, R36 ;  /* 0x000000381024723c */ /* 0x040fe20000001824 */
[----:B------:R-:W-:Y:S02]  /*22f0*/  FMUL.FTZ R44, R44, c[0x0][0x2ec] ;  /* 0x0000bb002c2c7a20 */ /* 0x000fe40000410000 */
[----:B------:R-:W-:Y:S02]  /*2300*/  FMUL.FTZ R45, R45, c[0x0][0x2ec] ;  /* 0x0000bb002d2d7a20 */ /* 0x000fe40000410000 */
[----:B------:R-:W-:Y:S01]  /*2310*/  FMUL.FTZ R46, R46, c[0x0][0x2ec] ;  /* 0x0000bb002e2e7a20 */ /* 0x000fe20000410000 */
[----:B------:R-:W-:Y:S01]  /*2320*/  MUFU.TANH R89, R41 ;  /* 0x0000002900597308 */ /* 0x000fe20000002400 */
[----:B------:R-:W-:Y:S01]  /*2330*/  FMUL.FTZ R47, R47, c[0x0][0x2ec] ;  /* 0x0000bb002f2f7a20 */ /* 0x000fe20000410000 */
[----:B------:R-:W-:Y:S06]  /*2340*/  HMMA.16816.F32 R32, R16, R58, R32 ;  /* 0x0000003a1020723c */ /* 0x000fec0000001820 */
[----:B------:R1:W1:Y:S02]  /*2350*/  MUFU.TANH R92, R42 ;  /* 0x0000002a005c7308 */ /* 0x0002640000002400 */
[----:B--2---:R-:W-:Y:S01]  /*2360*/  HMMA.16816.F32 R56, R12, R52, RZ ;  /* 0x000000340c38723c */ /* 0x004fe200000018ff */
[----:B------:R-:W-:-:S02]  /*2370*/  FMUL.FTZ R72, R72, c[0x0][0x2ec] ;  /* 0x0000bb0048487a20 */ /* 0x000fc40000410000 */
[----:B------:R-:W-:Y:S02]  /*2380*/  FMUL.FTZ R73, R73, c[0x0][0x2ec] ;  /* 0x0000bb0049497a20 */ /* 0x000fe40000410000 */
[----:B------:R-:W-:Y:S01]  /*2390*/  FMUL.FTZ R101, R74, c[0x0][0x2ec] ;  /* 0x0000bb004a657a20 */ /* 0x000fe20000410000 */
[----:B------:R-:W-:Y:S01]  /*23a0*/  MUFU.TANH R97, R72 ;  /* 0x0000004800617308 */ /* 0x000fe20000002400 */
[----:B------:R-:W-:Y:S01]  /*23b0*/  FMUL.FTZ R99, R75, c[0x0][0x2ec] ;  /* 0x0000bb004b637a20 */ /* 0x000fe20000410000 */
[----:B------:R-:W-:Y:S01]  /*23c0*/  HMMA.16816.F32 R28, R8, R50, R28 ;  /* 0x00000032081c723c */ /* 0x000fe2000000181c */
[----:B-1----:R-:W1:Y:S05]  /*23d0*/  LDSM.16.M88.4 R40, [R100+0x1800] ;  /* 0x001800006428783b */ /* 0x002e6a0000000200 */
[----:B------:R4:W-:Y:S02]  /*23e0*/  MUFU.TANH R98, R73 ;  /* 0x0000004900627308 */ /* 0x0009e40000002400 */
[C---:B------:R-:W-:Y:S06]  /*23f0*/  HMMA.16816.F32 R52, R12.reuse, R54, RZ ;  /* 0x000000360c34723c */ /* 0x040fec00000018ff */
[----:B------:R-:W-:Y:S02]  /*2400*/  MUFU.TANH R93, R44 ;  /* 0x0000002c005d7308 */ /* 0x000fe40000002400 */
[----:B------:R-:W-:Y:S06]  /*2410*/  HMMA.16816.F32 R48, R12, R68, RZ ;  /* 0x000000440c30723c */ /* 0x000fec00000018ff */
[----:B------:R-:W-:Y:S02]  /*2420*/  MUFU.TANH R94, R45 ;  /* 0x0000002d005e7308 */ /* 0x000fe40000002400 */
[----:B----4-:R-:W-:Y:S01]  /*2430*/  HMMA.16816.F32 R72, R20, R64, R56 ;  /* 0x000000401448723c */ /* 0x010fe20000001838 */
[----:B------:R-:W2:Y:S01]  /*2440*/  LDSM.16.M88.4 R56, [R81+0x5000] ;  /* 0x005000005138783b */ /* 0x000ea20000000200 */
[----:B------:R-:W-:-:S02]  /*2450*/  FMUL.FTZ R28, R28, c[0x0][0x2ec] ;  /* 0x0000bb001c1c7a20 */ /* 0x000fc40000410000 */
[----:B------:R-:W-:Y:S02]  /*2460*/  FMUL.FTZ R29, R29, c[0x0][0x2ec] ;  /* 0x0000bb001d1d7a20 */ /* 0x000fe40000410000 */
[----:B------:R-:W-:Y:S01]  /*2470*/  FMUL.FTZ R127, R30, c[0x0][0x2ec] ;  /* 0x0000bb001e7f7a20 */ /* 0x000fe20000410000 */
[----:B------:R-:W-:Y:S01]  /*2480*/  MUFU.TANH R95, R46 ;  /* 0x0000002e005f7308 */ /* 0x000fe20000002400 */
[----:B------:R-:W-:Y:S01]  /*2490*/  FMUL.FTZ R125, R31, c[0x0][0x2ec] ;  /* 0x0000bb001f7d7a20 */ /* 0x000fe20000410000 */
[----:B------:R-:W-:Y:S06]  /*24a0*/  HMMA.16816.F32 R68, R12, R70, RZ ;  /* 0x000000460c44723c */ /* 0x000fec00000018ff */
[----:B------:R4:W-:Y:S02]  /*24b0*/  MUFU.TANH R96, R47 ;  /* 0x0000002f00607308 */ /* 0x0009e40000002400 */
[----:B------:R-:W-:Y:S06]  /*24c0*/  HMMA.16816.F32 R52, R20, R66, R52 ;  /* 0x000000421434723c */ /* 0x000fec0000001834 */
[----:B------:R-:W-:Y:S02]  /*24d0*/  MUFU.TANH R103, R28 ;  /* 0x0000001c00677308 */ /* 0x000fe40000002400 */
[----:B-1----:R-:W-:Y:S01]  /*24e0*/  HMMA.16816.F32 R32, R8, R42, R32 ;  /* 0x0000002a0820723c */ /* 0x002fe20000001820 */
[----:B----4-:R-:W1:Y:S05]  /*24f0*/  LDSM.16.M88.4 R44, [R163+0x2000] ;  /* 0x00200000a32c783b */ /* 0x010e6a0000000200 */
[----:B------:R4:W-:Y:S02]  /*2500*/  MUFU.TANH R102, R29 ;  /* 0x0000001d00667308 */ /* 0x0009e40000002400 */
[----:B------:R-:W-:Y:S01]  /*2510*/  HMMA.16816.F32 R64, R20, R60, R48 ;  /* 0x0000003c1440723c */ /* 0x000fe20000001830 */
[----:B------:R-:W-:Y:S05]  /*2520*/  LDSM.16.M88.4 R48, [R100+0x2000] ;  /* 0x002000006430783b */ /* 0x000fea0000000200 */
[----:B------:R-:W1:Y:S02]  /*2530*/  MUFU.TANH R91, R91 ;  /* 0x0000005b005b7308 */ /* 0x000e640000002400 */
[----:B--2---:R-:W-:Y:S01]  /*2540*/  HMMA.16816.F32 R76, R12, R56, RZ ;  /* 0x000000380c4c723c */ /* 0x004fe200000018ff */
[----:B----4-:R-:W2:Y:S07]  /*2550*/  LDSM.16.M88.4 R28, [R165+0x3000] ;  /* 0x00300000a51c783b */ /* 0x010eae0000000200 */
[----:B------:R-:W-:Y:S01]  /*2560*/  HMMA.16816.F32 R36, R8, R40, R36 ;  /* 0x000000280824723c */ /* 0x000fe20000001824 */
[----:B------:R-:W-:Y:S01]  /*2570*/  FMUL.FTZ R32, R32, c[0x0][0x2ec] ;  /* 0x0000bb0020207a20 */ /* 0x000fe20000410000 */
[----:B------:R-:W4:Y:S01]  /*2580*/  MUFU.TANH R101, R101 ;  /* 0x0000006500657308 */ /* 0x000f220000002400 */
[----:B------:R-:W3:Y:S01]  /*2590*/  LDSM.16.M88.4 R40, [R163+0x2800] ;  /* 0x00280000a328783b */ /* 0x000ee20000000200 */
[----:B------:R-:W-:-:S02]  /*25a0*/  FMUL.FTZ R33, R33, c[0x0][0x2ec] ;  /* 0x0000bb0021217a20 */ /* 0x000fc40000410000 */
[----:B------:R-:W-:Y:S02]  /*25b0*/  FMUL.FTZ R107, R34, c[0x0][0x2ec] ;  /* 0x0000bb00226b7a20 */ /* 0x000fe40000410000 */
[----:B------:R-:W-:Y:S02]  /*25c0*/  HMMA.16816.F32 R68, R20, R62, R68 ;  /* 0x0000003e1444723c */ /* 0x000fe40000001844 */
[----:B------:R-:W-:Y:S05]  /*25d0*/  MUFU.TANH R106, R32 ;  /* 0x00000020006a7308 */ /* 0x000fea0000002400 */
[----:B------:R-:W-:Y:S01]  /*25e0*/  FMUL.FTZ R63, R35, c[0x0][0x2ec] ;  /* 0x0000bb00233f7a20 */ /* 0x000fe20000410000 */
[----:B------:R-:W-:Y:S02]  /*25f0*/  HMMA.16816.F32 R56, R12, R58, RZ ;  /* 0x0000003a0c38723c */ /* 0x000fe400000018ff */
[----:B------:R4:W-:Y:S06]  /*2600*/  MUFU.TANH R108, R33 ;  /* 0x00000021006c7308 */ /* 0x0009ec0000002400 */
[----:B-1----:R-:W-:Y:S01]  /*2610*/  HMMA.16816.F32 R72, R16, R44, R72 ;  /* 0x0000002c1048723c */ /* 0x002fe20000001848 */
[----:B------:R-:W-:Y:S01]  /*2620*/  FMUL.FTZ R36, R36, c[0x0][0x2ec] ;  /* 0x0000bb0024247a20 */ /* 0x000fe20000410000 */
[----:B------:R-:W1:Y:S01]  /*2630*/  MUFU.TANH R99, R99 ;  /* 0x0000006300637308 */ /* 0x000e620000002400 */
[----:B------:R-:W-:-:S02]  /*2640*/  FMUL.FTZ R37, R37, c[0x0][0x2ec] ;  /* 0x0000bb0025257a20 */ /* 0x000fc40000410000 */
[----:B------:R-:W-:Y:S02]  /*2650*/  FMUL.FTZ R38, R38, c[0x0][0x2ec] ;  /* 0x0000bb0026267a20 */ /* 0x000fe40000410000 */
[----:B------:R-:W-:Y:S01]  /*2660*/  IADD3 R44, R24, -0x1, RZ ;  /* 0xffffffff182c7810 */ /* 0x000fe20007ffe0ff */
[----:B------:R-:W-:Y:S01]  /*2670*/  HMMA.16816.F32 R52, R16, R46, R52 ;  /* 0x0000002e1034723c */ /* 0x000fe20000001834 */
[----:B------:R-:W-:Y:S01]  /*2680*/  FMUL.FTZ R105, R39, c[0x0][0x2ec] ;  /* 0x0000bb0027697a20 */ /* 0x000fe20000410000 */
[----:B----4-:R-:W4:Y:S01]  /*2690*/  LDSM.16.M88.4 R32, [R81+0x5800] ;  /* 0x005800005120783b */ /* 0x010f220000000200 */
[----:B------:R-:W-:Y:S01]  /*26a0*/  MUFU.TANH R60, R36 ;  /* 0x00000024003c7308 */ /* 0x000fe20000002400 */
[----:B------:R-:W-:-:S04]  /*26b0*/  ISETP.GT.AND P0, PT, R44, R169, PT ;  /* 0x000000a92c00720c */ /* 0x000fc80003f04270 */
[----:B--2---:R-:W-:Y:S03]  /*26c0*/  HMMA.16816.F32 R76, R20, R28, R76 ;  /* 0x0000001c144c723c */ /* 0x004fe6000000184c */
[----:B------:R-:W-:Y:S04]  /*26d0*/  MUFU.TANH R61, R37 ;  /* 0x00000025003d7308 */ /* 0x000fe80000002400 */
[----:B------:R-:W-:Y:S01]  /*26e0*/  LOP3.LUT R28, R82, 0xffffffe0, RZ, 0xc0, !PT ;  /* 0xffffffe0521c7812 */ /* 0x000fe200078ec0ff */
[----:B------:R-:W-:Y:S03]  /*26f0*/  HMMA.16816.F32 R72, R8, R48, R72 ;  /* 0x000000300848723c */ /* 0x000fe60000001848 */
[----:B------:R2:W-:Y:S01]  /*2700*/  MUFU.TANH R104, R38 ;  /* 0x0000002600687308 */ /* 0x0005e20000002400 */
[----:B------:R-:W-:-:S04]  /*2710*/  IMAD.IADD R28, R25, 0x1, -R28 ;  /* 0x00000001191c7824 */ /* 0x000fc800078e0a1c */
[----:B------:R-:W-:Y:S01]  /*2720*/  HMMA.16816.F32 R52, R8, R50, R52 ;  /* 0x000000320834723c */ /* 0x000fe20000001834 */
[----:B------:R-:W-:Y:S01]  /*2730*/  SHF.R.S32.HI R29, RZ, 0x1f, R28 ;  /* 0x0000001fff1d7819 */ /* 0x000fe2000001141c */
[----:B------:R-:W1:Y:S01]  /*2740*/  LDSM.16.M88.4 R48, [R165+0x3800] ;  /* 0x00380000a530783b */ /* 0x000e620000000200 */
[----:B------:R-:W1:Y:S02]  /*2750*/  MUFU.TANH R127, R127 ;  /* 0x0000007f007f7308 */ /* 0x000e640000002400 */
[----:B------:R-:W-:Y:S01]  /*2760*/  LEA.HI R29, R29, R28, RZ, 0x2 ;  /* 0x0000001c1d1d7211 */ /* 0x000fe200078f10ff */
[----:B------:R-:W-:Y:S02]  /*2770*/  IMAD.SHL.U32 R28, R25, 0x2, RZ ;  /* 0x00000002191c7824 */ /* 0x000fe400078e00ff */
[----:B---3--:R-:W-:Y:S01]  /*2780*/  HMMA.16816.F32 R64, R16, R40, R64 ;  /* 0x000000281040723c */ /* 0x008fe20000001840 */
[----:B------:R-:W-:Y:S01]  /*2790*/  SHF.R.S32.HI R178, RZ, 0x2, R29 ;  /* 0x00000002ffb27819 */ /* 0x000fe2000001141d */
[----:B------:R-:W-:Y:S01]  /*27a0*/  IMAD.SHL.U32 R25, R44, 0x80, RZ ;  /* 0x000000802c197824 */ /* 0x000fe200078e00ff */
[----:B--2---:R-:W2:Y:S01]  /*27b0*/  LDSM.16.M88.4 R36, [R100+0x2800] ;  /* 0x002800006424783b */ /* 0x004ea20000000200 */
[----:B------:R-:W3:Y:S01]  /*27c0*/  MUFU.TANH R125, R125 ;  /* 0x0000007d007d7308 */ /* 0x000ee20000002400 */
[----:B------:R-:W-:-:S02]  /*27d0*/  IADD3 R27, R27, 0x1, R178 ;  /* 0x000000011b1b7810 */ /* 0x000fc40007ffe0b2 */
[----:B------:R-:W-:Y:S01]  /*27e0*/  SHF.R.S32.HI R41, RZ, 0x1f, R82 ;  /* 0x0000001fff297819 */ /* 0x000fe20000011452 */
[----:B------:R-:W-:Y:S01]  /*27f0*/  HMMA.16816.F32 R68, R16, R42, R68 ;  /* 0x0000002a1044723c */ /* 0x000fe20000001844 */
[----:B------:R-:W-:Y:S01]  /*2800*/  IADD3 R27, R26, -c[0x0][0x214], R27 ;  /* 0x800085001a1b7a10 */ /* 0x000fe20007ffe01b */
[----:B------:R-:W-:Y:S01]  /*2810*/  FMUL.FTZ R72, R72, c[0x0][0x2ec] ;  /* 0x0000bb0048487a20 */ /* 0x000fe20000410000 */
[----:B------:R-:W-:Y:S01]  /*2820*/  LEA.HI R40, R41, R80, RZ, 0x2 ;  /* 0x0000005029287211 */ /* 0x000fe200078f10ff */
[----:B------:R-:W-:Y:S01]  /*2830*/  FMUL.FTZ R74, R74, c[0x0][0x2ec] ;  /* 0x0000bb004a4a7a20 */ /* 0x000fe20000410000 */
[----:B------:R-:W-:Y:S01]  /*2840*/  IADD3 R27, R27, c[0x0][0x2e8], RZ ;  /* 0x0000ba001b1b7a10 */ /* 0x000fe20007ffe0ff */
[----:B------:R1:W-:Y:S01]  /*2850*/  MUFU.TANH R109, R72 ;  /* 0x00000048006d7308 */ /* 0x0003e20000002400 */
[----:B------:R-:W-:Y:S01]  /*2860*/  LOP3.LUT R133, R25, 0x6, R28, 0xf8, !PT ;  /* 0x0000000619857812 */ /* 0x000fe200078ef81c */
[----:B----4-:R-:W-:Y:S01]  /*2870*/  HMMA.16816.F32 R44, R12, R32, RZ ;  /* 0x000000200c2c723c */ /* 0x010fe200000018ff */
[----:B------:R-:W-:Y:S01]  /*2880*/  IADD3 R29, R27, 0x8, RZ ;  /* 0x000000081b1d7810 */ /* 0x000fe20007ffe0ff */
[----:B------:R-:W-:Y:S01]  /*2890*/  FMUL.FTZ R73, R73, c[0x0][0x2ec] ;  /* 0x0000bb0049497a20 */ /* 0x000fe20000410000 */
[----:B------:R-:W-:Y:S01]  /*28a0*/  LOP3.LUT R179, R40, 0xfffffffc, RZ, 0xc0, !PT ;  /* 0xfffffffc28b37812 */ /* 0x000fe200078ec0ff */
[----:B------:R-:W-:Y:S01]  /*28b0*/  FMUL.FTZ R75, R75, c[0x0][0x2ec] ;  /* 0x0000bb004b4b7a20 */ /* 0x000fe20000410000 */
[----:B------:R-:W4:Y:S01]  /*28c0*/  LDSM.16.M88.4 R40, [R163+0x3000] ;  /* 0x00300000a328783b */ /* 0x000f220000000200 */
[-C--:B------:R-:W-:Y:S01]  /*28d0*/  IMNMX R82, R27, R26.reuse, PT ;  /* 0x0000001a1b527217 */ /* 0x080fe20003800200 */
[----:B------:R5:W-:Y:S01]  /*28e0*/  MUFU.TANH R115, R74 ;  /* 0x0000004a00737308 */ /* 0x000be20000002400 */
[----:B------:R-:W-:Y:S01]  /*28f0*/  LOP3.LUT R28, R133, 0x1, RZ, 0xfc, !PT ;  /* 0x00000001851c7812 */ /* 0x000fe200078efcff */
[----:B------:R-:W-:Y:S01]  /*2900*/  HMMA.16816.F32 R56, R20, R30, R56 ;  /* 0x0000001e1438723c */ /* 0x000fe20000001838 */
[----:B------:R-:W-:Y:S01]  /*2910*/  IMNMX R27, R29, R26, PT ;  /* 0x0000001a1d1b7217 */ /* 0x000fe20003800200 */
[----:B------:R-:W-:Y:S01]  /*2920*/  IMAD.IADD R179, R80, 0x1, -R179 ;  /* 0x0000000150b37824 */ /* 0x000fe200078e0ab3 */
[CC--:B------:R-:W-:Y:S01]  /*2930*/  ISETP.GE.AND P1, PT, R28.reuse, R82.reuse, PT ;  /* 0x000000521c00720c */ /* 0x0c0fe20003f26270 */
[----:B------:R-:W-:Y:S01]  /*2940*/  FMUL.FTZ R55, R55, c[0x0][0x2ec] ;  /* 0x0000bb0037377a20 */ /* 0x000fe20000410000 */
[-C--:B------:R-:W-:Y:S01]  /*2950*/  ISETP.GE.AND P5, PT, R28, R27.reuse, PT ;  /* 0x0000001b1c00720c */ /* 0x080fe20003fa6270 */
[----:B------:R2:W-:Y:S01]  /*2960*/  MUFU.TANH R116, R73 ;  /* 0x0000004900747308 */ /* 0x0005e20000002400 */
[----:B------:R-:W3:Y:S01]  /*2970*/  LDSM.16.M88.4 R28, [R163+0x3800] ;  /* 0x00380000a31c783b */ /* 0x000ee20000000200 */
[----:B------:R-:W-:Y:S01]  /*2980*/  HMMA.16816.F32 R12, R12, R34, RZ ;  /* 0x000000220c0c723c */ /* 0x000fe200000018ff */
[----:B------:R-:W-:Y:S01]  /*2990*/  LOP3.LUT R26, R133, 0x8, RZ, 0xfc, !PT ;  /* 0x00000008851a7812 */ /* 0x000fe200078efcff */
[----:B------:R-:W-:Y:S01]  /*29a0*/  FMUL.FTZ R53, R53, c[0x0][0x2ec] ;  /* 0x0000bb0035357a20 */ /* 0x000fe20000410000 */
[----:B------:R-:W3:Y:S01]  /*29b0*/  LDSM.16.M88.4 R32, [R100+0x3000] ;  /* 0x003000006420783b */ /* 0x000ee20000000200 */
[-C--:B------:R-:W-:Y:S01]  /*29c0*/  ISETP.GE.AND P3, PT, R133, R82.reuse, PT ;  /* 0x000000528500720c */ /* 0x080fe20003f66270 */
[----:B------:R-:W-:Y:S01]  /*29d0*/  FMUL.FTZ R52, R52, c[0x0][0x2ec] ;  /* 0x0000bb0034347a20 */ /* 0x000fe20000410000 */
[C---:B------:R-:W-:Y:S01]  /*29e0*/  ISETP.GE.AND P4, PT, R26.reuse, R82, PT ;  /* 0x000000521a00720c */ /* 0x040fe20003f86270 */
[----:B------:R-:W3:Y:S01]  /*29f0*/  MUFU.TANH R105, R105 ;  /* 0x0000006900697308 */ /* 0x000ee20000002400 */
[----:B-1----:R-:W-:Y:S01]  /*2a00*/  HMMA.16816.F32 R44, R20, R48, R44 ;  /* 0x00000030142c723c */ /* 0x002fe2000000182c */
[----:B------:R-:W-:Y:S01]  /*2a10*/  ISETP.GE.AND P2, PT, R26, R27, PT ;  /* 0x0000001b1a00720c */ /* 0x000fe20003f46270 */
[----:B------:R-:W-:Y:S01]  /*2a20*/  FMUL.FTZ R54, R54, c[0x0][0x2ec] ;  /* 0x0000bb0036367a20 */ /* 0x000fe20000410000 */
[----:B------:R-:W-:-:S02]  /*2a30*/  FSEL R72, R2, -INF , !P3 ;  /* 0xff80000002487808 */ /* 0x000fc40005800000 */
[----:B-----5:R-:W-:Y:S02]  /*2a40*/  FSEL R74, R0, -INF , !P1 ;  /* 0xff800000004a7808 */ /* 0x020fe40004800000 */
[C---:B------:R-:W-:Y:S01]  /*2a50*/  LOP3.LUT R26, R133.reuse, 0x9, RZ, 0xfc, !PT ;  /* 0x00000009851a7812 */ /* 0x040fe200078efcff */
[C---:B--2---:R-:W-:Y:S01]  /*2a60*/  HMMA.16816.F32 R64, R8.reuse, R36, R64 ;  /* 0x000000240840723c */ /* 0x044fe20000001840 */
[CC--:B------:R-:W-:Y:S01]  /*2a70*/  ISETP.GE.AND P3, PT, R133.reuse, R27.reuse, PT ;  /* 0x0000001b8500720c */ /* 0x0c0fe20003f66270 */
[----:B------:R1:W-:Y:S01]  /*2a80*/  MUFU.TANH R123, R75 ;  /* 0x0000004b007b7308 */ /* 0x0003e20000002400 */
[----:B------:R-:W-:Y:S02]  /*2a90*/  LOP3.LUT R0, R133, 0x10, RZ, 0xfc, !PT ;  /* 0x0000001085007812 */ /* 0x000fe400078efcff */
[----:B------:R-:W-:Y:S02]  /*2aa0*/  FSEL R84, R84, -INF , !P5 ;  /* 0xff80000054547808 */ /* 0x000fe40006800000 */
[----:B------:R-:W-:Y:S01]  /*2ab0*/  FSEL R86, R86, -INF , !P4 ;  /* 0xff80000056567808 */ /* 0x000fe20006000000 */
[----:B------:R-:W-:Y:S01]  /*2ac0*/  HMMA.16816.F32 R68, R8, R38, R68 ;  /* 0x000000260844723c */ /* 0x000fe20000001844 */
[----:B------:R-:W2:Y:S01]  /*2ad0*/  LDSM.16.M88.4 R36, [R100+0x3800] ;  /* 0x003800006424783b */ /* 0x000ea20000000200 */
[----:B------:R-:W-:Y:S01]  /*2ae0*/  FSEL R129, R83, -INF , !P3 ;  /* 0xff80000053817808 */ /* 0x000fe20005800000 */
[----:B------:R5:W-:Y:S01]  /*2af0*/  MUFU.TANH R119, R55 ;  /* 0x0000003700777308 */ /* 0x000be20000002400 */
[----:B------:R-:W-:Y:S01]  /*2b00*/  ISETP.GE.AND P1, PT, R26, R27, PT ;  /* 0x0000001b1a00720c */ /* 0x000fe20003f26270 */
[----:B------:R-:W-:-:S04]  /*2b10*/  DEPBAR.LE SB0, 0x0 ;  /* 0x000080000000791a */ /* 0x000fc80000000000 */
[----:B------:R-:W-:Y:S01]  /*2b20*/  HMMA.16816.F32 R12, R20, R50, R12 ;  /* 0x00000032140c723c */ /* 0x000fe2000000180c */
[CC--:B------:R-:W-:Y:S01]  /*2b30*/  ISETP.GE.AND P5, PT, R0.reuse, R82.reuse, PT ;  /* 0x000000520000720c */ /* 0x0c0fe20003fa6270 */
[----:B------:R-:W1:Y:S01]  /*2b40*/  MUFU.TANH R107, R107 ;  /* 0x0000006b006b7308 */ /* 0x000e620000002400 */
[-C--:B------:R-:W-:Y:S02]  /*2b50*/  ISETP.GE.AND P4, PT, R0, R27.reuse, PT ;  /* 0x0000001b0000720c */ /* 0x080fe40003f86270 */
[-C--:B------:R-:W-:Y:S02]  /*2b60*/  ISETP.GE.AND P3, PT, R26, R82.reuse, PT ;  /* 0x000000521a00720c */ /* 0x080fe40003f66270 */
[C---:B------:R-:W-:Y:S01]  /*2b70*/  LOP3.LUT R2, R133.reuse, 0x11, RZ, 0xfc, !PT ;  /* 0x0000001185027812 */ /* 0x040fe200078efcff */
[C---:B----4-:R-:W-:Y:S01]  /*2b80*/  HMMA.16816.F32 R76, R16.reuse, R40, R76 ;  /* 0x00000028104c723c */ /* 0x050fe2000000184c */
[----:B------:R-:W-:Y:S01]  /*2b90*/  LOP3.LUT R0, R133, 0x18, RZ, 0xfc, !PT ;  /* 0x0000001885007812 */ /* 0x000fe200078efcff */
[----:B------:R-:W4:Y:S01]  /*2ba0*/  MUFU.TANH R63, R63 ;  /* 0x0000003f003f7308 */ /* 0x000f220000002400 */
[----:B------:R-:W-:Y:S01]  /*2bb0*/  FSEL R87, R87, -INF , !P2 ;  /* 0xff80000057577808 */ /* 0x000fe20005000000 */
[----:B------:R-:W-:Y:S01]  /*2bc0*/  FMUL.FTZ R66, R66, c[0x0][0x2ec] ;  /* 0x0000bb0042427a20 */ /* 0x000fe20000410000 */
[----:B------:R-:W-:Y:S01]  /*2bd0*/  FSEL R131, R88, -INF , !P1 ;  /* 0xff80000058837808 */ /* 0x000fe20004800000 */
[----:B------:R-:W-:Y:S01]  /*2be0*/  FMUL.FTZ R67, R67, c[0x0][0x2ec] ;  /* 0x0000bb0043437a20 */ /* 0x000fe20000410000 */
[----:B------:R-:W-:Y:S01]  /*2bf0*/  FSEL R90, R90, -INF , !P5 ;  /* 0xff8000005a5a7808 */ /* 0x000fe20006800000 */
[C---:B------:R-:W-:Y:S01]  /*2c00*/  HMMA.16816.F32 R56, R16.reuse, R42, R56 ;  /* 0x0000002a1038723c */ /* 0x040fe20000001838 */
[-C--:B------:R-:W-:Y:S01]  /*2c10*/  ISETP.GE.AND P2, PT, R2, R82.reuse, PT ;  /* 0x000000520200720c */ /* 0x080fe20003f46270 */
[----:B------:R1:W-:Y:S01]  /*2c20*/  MUFU.TANH R110, R53 ;  /* 0x00000035006e7308 */ /* 0x0003e20000002400 */
[----:B------:R-:W-:Y:S01]  /*2c30*/  FSEL R40, R85, -INF , !P3 ;  /* 0xff80000055287808 */ /* 0x000fe20005800000 */
[----:B------:R-:W-:Y:S01]  /*2c40*/  FMUL.FTZ R64, R64, c[0x0][0x2ec] ;  /* 0x0000bb0040407a20 */ /* 0x000fe20000410000 */
[CC--:B------:R-:W-:Y:S01]  /*2c50*/  ISETP.GE.AND P1, PT, R0.reuse, R82.reuse, PT ;  /* 0x000000520000720c */ /* 0x0c0fe20003f26270 */
[----:B------:R-:W-:Y:S01]  /*2c60*/  FMUL.FTZ R65, R65, c[0x0][0x2ec] ;  /* 0x0000bb0041417a20 */ /* 0x000fe20000410000 */
[-C--:B------:R-:W-:Y:S01]  /*2c70*/  ISETP.GE.AND P5, PT, R0, R27.reuse, PT ;  /* 0x0000001b0000720c */ /* 0x080fe20003fa6270 */
[C---:B---3--:R-:W-:Y:S01]  /*2c80*/  HMMA.16816.F32 R44, R16.reuse, R28, R44 ;  /* 0x0000001c102c723c */ /* 0x048fe2000000182c */
[-C--:B------:R-:W-:Y:S01]  /*2c90*/  ISETP.GE.AND P3, PT, R2, R27.reuse, PT ;  /* 0x0000001b0200720c */ /* 0x080fe20003f66270 */
[----:B------:R-:W3:Y:S01]  /*2ca0*/  MUFU.TANH R118, R52 ;  /* 0x0000003400767308 */ /* 0x000ee20000002400 */
[C---:B------:R-:W-:Y:S01]  /*2cb0*/  LOP3.LUT R0, R133.reuse, 0x19, RZ, 0xfc, !PT ;  /* 0x0000001985007812 */ /* 0x040fe200078efcff */
[----:B------:R-:W-:Y:S01]  /*2cc0*/  FMUL.FTZ R68, R68, c[0x0][0x2ec] ;  /* 0x0000bb0044447a20 */ /* 0x000fe20000410000 */
[----:B------:R-:W-:Y:S01]  /*2cd0*/  LOP3.LUT R2, R133, 0x20, RZ, 0xfc, !PT ;  /* 0x0000002085027812 */ /* 0x000fe200078efcff */
[----:B------:R-:W-:Y:S01]  /*2ce0*/  FMUL.FTZ R69, R69, c[0x0][0x2ec] ;  /* 0x0000bb0045457a20 */ /* 0x000fe20000410000 */
[----:B------:R-:W-:Y:S01]  /*2cf0*/  FSEL R83, R92, -INF , !P4 ;  /* 0xff8000005c537808 */ /* 0x000fe20006000000 */
[----:B------:R-:W-:Y:S01]  /*2d00*/  HMMA.16816.F32 R12, R16, R30, R12 ;  /* 0x0000001e100c723c */ /* 0x000fe2000000180c */
[----:B------:R-:W-:Y:S01]  /*2d10*/  FSEL R132, R89, -INF , !P2 ;  /* 0xff80000059847808 */ /* 0x000fe20005000000 */
[----:B------:R-:W-:Y:S01]  /*2d20*/  MUFU.TANH R117, R66 ;  /* 0x0000004200757308 */ /* 0x000fe20000002400 */
[----:B------:R-:W-:Y:S01]  /*2d30*/  ISETP.GE.AND P4, PT, R0, R82, PT ;  /* 0x000000520000720c */ /* 0x000fe20003f86270 */
[----:B------:R-:W-:Y:S01]  /*2d40*/  FMUL.FTZ R70, R70, c[0x0][0x2ec] ;  /* 0x0000bb0046467a20 */ /* 0x000fe20000410000 */
[----:B------:R-:W-:-:S02]  /*2d50*/  ISETP.GE.AND P2, PT, R0, R27, PT ;  /* 0x0000001b0000720c */ /* 0x000fc40003f46270 */
[----:B------:R-:W-:Y:S01]  /*2d60*/  FSEL R81, R91, -INF , !P3 ;  /* 0xff8000005b517808 */ /* 0x000fe20005800000 */
[C---:B------:R-:W-:Y:S01]  /*2d70*/  HMMA.16816.F32 R76, R8.reuse, R32, R76 ;  /* 0x00000020084c723c */ /* 0x040fe2000000184c */
[----:B------:R-:W-:Y:S01]  /*2d80*/  FSEL R88, R93, -INF , !P1 ;  /* 0xff8000005d587808 */ /* 0x000fe20004800000 */
[----:B------:R-:W-:Y:S01]  /*2d90*/  MUFU.TANH R113, R67 ;  /* 0x0000004300717308 */ /* 0x000fe20000002400 */
[C---:B------:R-:W-:Y:S02]  /*2da0*/  LOP3.LUT R0, R133.reuse, 0x21, RZ, 0xfc, !PT ;  /* 0x0000002185007812 */ /* 0x040fe400078efcff */
[C---:B------:R-:W-:Y:S02]  /*2db0*/  ISETP.GE.AND P3, PT, R2.reuse, R82, PT ;  /* 0x000000520200720c */ /* 0x040fe40003f66270 */
[----:B------:R-:W-:Y:S01]  /*2dc0*/  ISETP.GE.AND P1, PT, R2, R27, PT ;  /* 0x0000001b0200720c */ /* 0x000fe20003f26270 */
[----:B------:R-:W-:Y:S01]  /*2dd0*/  HMMA.16816.F32 R56, R8, R34, R56 ;  /* 0x000000220838723c */ /* 0x000fe20000001838 */
[----:B------:R-:W-:Y:S01]  /*2de0*/  LOP3.LUT R2, R133, 0x28, RZ, 0xfc, !PT ;  /* 0x0000002885027812 */ /* 0x000fe200078efcff */
[----:B------:R-:W-:Y:S01]  /*2df0*/  MUFU.TANH R126, R64 ;  /* 0x00000040007e7308 */ /* 0x000fe20000002400 */
[----:B------:R-:W-:-:S02]  /*2e00*/  FSEL R73, R95, -INF , !P5 ;  /* 0xff8000005f497808 */ /* 0x000fc40006800000 */
[----:B------:R-:W-:Y:S02]  /*2e10*/  FSEL R80, R94, -INF , !P4 ;  /* 0xff8000005e507808 */ /* 0x000fe40006000000 */
[CC--:B------:R-:W-:Y:S01]  /*2e20*/  ISETP.GE.AND P5, PT, R0.reuse, R82.reuse, PT ;  /* 0x000000520000720c */ /* 0x0c0fe20003fa6270 */
[C---:B--2---:R-:W-:Y:S01]  /*2e30*/  HMMA.16816.F32 R44, R8.reuse, R36, R44 ;  /* 0x00000024082c723c */ /* 0x044fe2000000182c */
[-C--:B------:R-:W-:Y:S01]  /*2e40*/  ISETP.GE.AND P4, PT, R0, R27.reuse, PT ;  /* 0x0000001b0000720c */ /* 0x080fe20003f86270 */
[----:B------:R-:W2:Y:S01]  /*2e50*/  MUFU.TANH R121, R54 ;  /* 0x0000003600797308 */ /* 0x000ea20000002400 */
[----:B-1----:R-:W-:Y:S02]  /*2e60*/  FSEL R75, R96, -INF , !P2 ;  /* 0xff800000604b7808 */ /* 0x002fe40005000000 */
[----:B------:R-:W-:Y:S02]  /*2e70*/  FSEL R130, R97, -INF , !P3 ;  /* 0xff80000061827808 */ /* 0x000fe40005800000 */
[----:B------:R-:W-:Y:S01]  /*2e80*/  LOP3.LUT R0, R133, 0x29, RZ, 0xfc, !PT ;  /* 0x0000002985007812 */ /* 0x000fe200078efcff */
[----:B------:R-:W-:Y:S01]  /*2e90*/  HMMA.16816.F32 R8, R8, R38, R12 ;  /* 0x000000260808723c */ /* 0x000fe2000000180c */
[CC--:B------:R-:W-:Y:S01]  /*2ea0*/  ISETP.GE.AND P2, PT, R2.reuse, R82.reuse, PT ;  /* 0x000000520200720c */ /* 0x0c0fe20003f46270 */
[----:B------:R1:W1:Y:S01]  /*2eb0*/  MUFU.TANH R124, R65 ;  /* 0x00000041007c7308 */ /* 0x0002620000002400 */
[-C--:B------:R-:W-:Y:S01]  /*2ec0*/  ISETP.GE.AND P3, PT, R2, R27.reuse, PT ;  /* 0x0000001b0200720c */ /* 0x080fe20003f66270 */
[----:B------:R-:W-:Y:S01]  /*2ed0*/  FMUL.FTZ R77, R77, c[0x0][0x2ec] ;  /* 0x0000bb004d4d7a20 */ /* 0x000fe20000410000 */
[----:B------:R-:W-:Y:S01]  /*2ee0*/  LOP3.LUT R2, R133, 0x30, RZ, 0xfc, !PT ;  /* 0x0000003085027812 */ /* 0x000fe200078efcff */
[----:B------:R-:W-:Y:S01]  /*2ef0*/  FMUL.FTZ R78, R78, c[0x0][0x2ec] ;  /* 0x0000bb004e4e7a20 */ /* 0x000fe20000410000 */
[----:B-----5:R-:W-:Y:S01]  /*2f00*/  FSEL R55, R101, -INF , !P1 ;  /* 0xff80000065377808 */ /* 0x020fe20004800000 */
[----:B------:R-:W-:Y:S01]  /*2f10*/  FMUL.FTZ R58, R58, c[0x0][0x2ec] ;  /* 0x0000bb003a3a7a20 */ /* 0x000fe20000410000 */
[-C--:B------:R-:W-:Y:S01]  /*2f20*/  ISETP.GE.AND P1, PT, R0, R82.reuse, PT ;  /* 0x000000520000720c */ /* 0x080fe20003f26270 */
[----:B------:R-:W5:Y:S01]  /*2f30*/  MUFU.TANH R122, R68 ;  /* 0x00000044007a7308 */ /* 0x000f620000002400 */
[----:B------:R-:W-:Y:S01]  /*2f40*/  FSEL R26, R98, -INF , !P5 ;  /* 0xff800000621a7808 */ /* 0x000fe20006800000 */
[----:B------:R-:W-:Y:S01]  /*2f50*/  FMUL.FTZ R56, R56, c[0x0][0x2ec] ;  /* 0x0000bb0038387a20 */ /* 0x000fe20000410000 */
[----:B------:R-:W-:Y:S01]  /*2f60*/  FSEL R53, R99, -INF , !P4 ;  /* 0xff80000063357808 */ /* 0x000fe20006000000 */
[----:B------:R-:W-:Y:S01]  /*2f70*/  FMUL.FTZ R76, R76, c[0x0][0x2ec] ;  /* 0x0000bb004c4c7a20 */ /* 0x000fe20000410000 */
[----:B------:R-:W-:Y:S01]  /*2f80*/  FSEL R128, R103, -INF , !P2 ;  /* 0xff80000067807808 */ /* 0x000fe20005000000 */
[----:B------:R-:W-:Y:S01]  /*2f90*/  FMUL.FTZ R44, R44, c[0x0][0x2ec] ;  /* 0x0000bb002c2c7a20 */ /* 0x000fe20000410000 */
[-C--:B------:R-:W-:Y:S01]  /*2fa0*/  ISETP.GE.AND P5, PT, R0, R27.reuse, PT ;  /* 0x0000001b0000720c */ /* 0x080fe20003fa6270 */
[----:B------:R-:W-:Y:S01]  /*2fb0*/  FMUL.FTZ R0, R71, c[0x0][0x2ec] ;  /* 0x0000bb0047007a20 */ /* 0x000fe20000410000 */
[CC--:B------:R-:W-:Y:S01]  /*2fc0*/  ISETP.GE.AND P4, PT, R2.reuse, R82.reuse, PT ;  /* 0x000000520200720c */ /* 0x0c0fe20003f86270 */
[----:B-1----:R-:W-:Y:S01]  /*2fd0*/  FMUL.FTZ R65, R79, c[0x0][0x2ec] ;  /* 0x0000bb004f417a20 */ /* 0x002fe20000410000 */
[-C--:B------:R-:W-:Y:S01]  /*2fe0*/  ISETP.GE.AND P2, PT, R2, R27.reuse, PT ;  /* 0x0000001b0200720c */ /* 0x080fe20003f46270 */
[----:B------:R-:W1:Y:S01]  /*2ff0*/  MUFU.TANH R120, R69 ;  /* 0x0000004500787308 */ /* 0x000e620000002400 */
[C---:B------:R-:W-:Y:S01]  /*3000*/  LOP3.LUT R28, R133.reuse, 0x31, RZ, 0xfc, !PT ;  /* 0x00000031851c7812 */ /* 0x040fe200078efcff */
[----:B------:R-:W-:Y:S01]  /*3010*/  FMUL.FTZ R54, R8, c[0x0][0x2ec] ;  /* 0x0000bb0008367a20 */ /* 0x000fe20000410000 */
[----:B------:R-:W-:Y:S01]  /*3020*/  LOP3.LUT R2, R133, 0x38, RZ, 0xfc, !PT ;  /* 0x0000003885027812 */ /* 0x000fe200078efcff */
[----:B------:R-:W-:Y:S01]  /*3030*/  FMUL.FTZ R59, R59, c[0x0][0x2ec] ;  /* 0x0000bb003b3b7a20 */ /* 0x000fe20000410000 */
[----:B------:R-:W-:Y:S01]  /*3040*/  FSEL R127, R127, -INF , !P3 ;  /* 0xff8000007f7f7808 */ /* 0x000fe20005800000 */
[----:B------:R-:W-:Y:S01]  /*3050*/  FMUL.FTZ R41, R46, c[0x0][0x2ec] ;  /* 0x0000bb002e297a20 */ /* 0x000fe20000410000 */
[----:B------:R-:W-:Y:S01]  /*3060*/  FSEL R52, R102, -INF , !P1 ;  /* 0xff80000066347808 */ /* 0x000fe20004800000 */
[----:B------:R-:W1:Y:S01]  /*3070*/  MUFU.TANH R0, R0 ;  /* 0x0000000000007308 */ /* 0x000e620000002400 */
[CC--:B------:R-:W-:Y:S01]  /*3080*/  ISETP.GE.AND P3, PT, R28.reuse, R82.reuse, PT ;  /* 0x000000521c00720c */ /* 0x0c0fe20003f66270 */
[----:B------:R-:W-:Y:S01]  /*3090*/  FMUL.FTZ R57, R57, c[0x0][0x2ec] ;  /* 0x0000bb0039397a20 */ /* 0x000fe20000410000 */
[-C--:B------:R-:W-:Y:S01]  /*30a0*/  ISETP.GE.AND P1, PT, R28, R27.reuse, PT ;  /* 0x0000001b1c00720c */ /* 0x080fe20003f26270 */
        /* <DEDUP_REMOVED lines=9> */
[----:B------:R-:W-:-:S02]  /*3140*/  LOP3.LUT R28, R133, 0x39, RZ, 0xfc, !PT ;  /* 0x00000039851c7812 */ /* 0x000fc400078efcff */
[----:B------:R-:W-:Y:S01]  /*3150*/  LOP3.LUT R2, R133, 0x40, RZ, 0xfc, !PT ;  /* 0x0000004085027812 */ /* 0x000fe200078efcff */
[----:B------:R-:W-:Y:S01]  /*3160*/  MUFU.TANH R111, R70 ;  /* 0x00000046006f7308 */ /* 0x000fe20000002400 */
[----:B------:R-:W-:Y:S02]  /*3170*/  FSEL R103, R104, -INF , !P2 ;  /* 0xff80000068677808 */ /* 0x000fe40005000000 */
[----:B------:R-:W-:Y:S02]  /*3180*/  ISETP.GE.AND P2, PT, R28, R82, PT ;  /* 0x000000521c00720c */ /* 0x000fe40003f46270 */
[----:B------:R-:W-:Y:S02]  /*3190*/  FSEL R66, R61, -INF , !P3 ;  /* 0xff8000003d427808 */ /* 0x000fe40005800000 */
[----:B------:R-:W-:Y:S01]  /*31a0*/  FSEL R67, R105, -INF , !P1 ;  /* 0xff80000069437808 */ /* 0x000fe20004800000 */
[----:B------:R-:W-:Y:S01]  /*31b0*/  MUFU.TANH R112, R77 ;  /* 0x0000004d00707308 */ /* 0x000fe20000002400 */
[----:B------:R-:W-:-:S02]  /*31c0*/  FSEL R62, R106, -INF , !P5 ;  /* 0xff8000006a3e7808 */ /* 0x000fc40006800000 */
[-C--:B------:R-:W-:Y:S02]  /*31d0*/  ISETP.GE.AND P3, PT, R28, R27.reuse, PT ;  /* 0x0000001b1c00720c */ /* 0x080fe40003f66270 */
[C---:B------:R-:W-:Y:S02]  /*31e0*/  ISETP.GE.AND P1, PT, R2.reuse, R82, PT ;  /* 0x000000520200720c */ /* 0x040fe40003f26270 */
[----:B------:R-:W-:Y:S01]  /*31f0*/  ISETP.GE.AND P5, PT, R2, R27, PT ;  /* 0x0000001b0200720c */ /* 0x000fe20003fa6270 */
[----:B------:R-:W1:Y:S01]  /*3200*/  MUFU.TANH R106, R56 ;  /* 0x00000038006a7308 */ /* 0x000e620000002400 */
[C---:B------:R-:W-:Y:S02]  /*3210*/  LOP3.LUT R20, R133.reuse, 0x41, RZ, 0xfc, !PT ;  /* 0x0000004185147812 */ /* 0x040fe400078efcff */
[----:B------:R-:W-:Y:S02]  /*3220*/  LOP3.LUT R2, R133, 0x48, RZ, 0xfc, !PT ;  /* 0x0000004885027812 */ /* 0x000fe400078efcff */
[----:B------:R-:W-:-:S02]  /*3230*/  FSEL R64, R108, -INF , !P2 ;  /* 0xff8000006c407808 */ /* 0x000fc40005000000 */
[----:B------:R-:W-:Y:S01]  /*3240*/  FSEL R107, R107, -INF , !P4 ;  /* 0xff8000006b6b7808 */ /* 0x000fe20006000000 */
[----:B------:R-:W-:Y:S01]  /*3250*/  MUFU.TANH R101, R78 ;  /* 0x0000004e00657308 */ /* 0x000fe20000002400 */
[----:B----4-:R-:W-:Y:S02]  /*3260*/  FSEL R105, R63, -INF , !P3 ;  /* 0xff8000003f697808 */ /* 0x010fe40005800000 */
[----:B------:R-:W-:Y:S02]  /*3270*/  FSEL R108, R109, -INF , !P1 ;  /* 0xff8000006d6c7808 */ /* 0x000fe40004800000 */
[-C--:B------:R-:W-:Y:S02]  /*3280*/  ISETP.GE.AND P4, PT, R20, R82.reuse, PT ;  /* 0x000000521400720c */ /* 0x080fe40003f86270 */
[C---:B------:R-:W-:Y:S01]  /*3290*/  ISETP.GE.AND P3, PT, R2.reuse, R82, PT ;  /* 0x000000520200720c */ /* 0x040fe20003f66270 */
[----:B------:R-:W-:Y:S01]  /*32a0*/  MUFU.TANH R63, R58 ;  /* 0x0000003a003f7308 */ /* 0x000fe20000002400 */
[----:B------:R-:W-:-:S02]  /*32b0*/  ISETP.GE.AND P1, PT, R2, R27, PT ;  /* 0x0000001b0200720c */ /* 0x000fc40003f26270 */
[----:B------:R-:W-:Y:S02]  /*32c0*/  LOP3.LUT R2, R133, 0x49, RZ, 0xfc, !PT ;  /* 0x0000004985027812 */ /* 0x000fe400078efcff */
[----:B------:R-:W-:Y:S02]  /*32d0*/  FSEL R115, R115, -INF , !P5 ;  /* 0xff80000073737808 */ /* 0x000fe40006800000 */
[----:B------:R-:W-:Y:S01]  /*32e0*/  FSEL R116, R116, -INF , !P4 ;  /* 0xff80000074747808 */ /* 0x000fe20006000000 */
[----:B------:R-:W4:Y:S01]  /*32f0*/  MUFU.TANH R58, R44 ;  /* 0x0000002c003a7308 */ /* 0x000f220000002400 */
[-C--:B------:R-:W-:Y:S02]  /*3300*/  ISETP.GE.AND P2, PT, R20, R27.reuse, PT ;  /* 0x0000001b1400720c */ /* 0x080fe40003f46270 */
[C---:B------:R-:W-:Y:S02]  /*3310*/  ISETP.GE.AND P5, PT, R2.reuse, R82, PT ;  /* 0x000000520200720c */ /* 0x040fe40003fa6270 */
[----:B------:R-:W-:-:S02]  /*3320*/  ISETP.GE.AND P4, PT, R2, R27, PT ;  /* 0x0000001b0200720c */ /* 0x000fc40003f86270 */
[----:B------:R-:W-:Y:S01]  /*3330*/  LOP3.LUT R2, R133, 0x50, RZ, 0xfc, !PT ;  /* 0x0000005085027812 */ /* 0x000fe200078efcff */
[----:B------:R-:W1:Y:S01]  /*3340*/  MUFU.TANH R114, R76 ;  /* 0x0000004c00727308 */ /* 0x000e620000002400 */
[----:B------:R-:W-:Y:S02]  /*3350*/  FSEL R123, R123, -INF , !P2 ;  /* 0xff8000007b7b7808 */ /* 0x000fe40005000000 */
[----:B---3--:R-:W-:Y:S02]  /*3360*/  FSEL R118, R118, -INF , !P3 ;  /* 0xff80000076767808 */ /* 0x008fe40005800000 */
[C---:B------:R-:W-:Y:S02]  /*3370*/  ISETP.GE.AND P2, PT, R2.reuse, R82, PT ;  /* 0x000000520200720c */ /* 0x040fe40003f46270 */
[----:B------:R-:W-:Y:S01]  /*3380*/  ISETP.GE.AND P3, PT, R2, R27, PT ;  /* 0x0000001b0200720c */ /* 0x000fe20003f66270 */
[----:B------:R-:W3:Y:S01]  /*3390*/  MUFU.TANH R61, R59 ;  /* 0x0000003b003d7308 */ /* 0x000ee20000002400 */
[----:B------:R-:W-:-:S02]  /*33a0*/  LOP3.LUT R2, R133, 0x51, RZ, 0xfc, !PT ;  /* 0x0000005185027812 */ /* 0x000fc400078efcff */
[----:B--2---:R-:W-:Y:S02]  /*33b0*/  FSEL R121, R121, -INF , !P1 ;  /* 0xff80000079797808 */ /* 0x004fe40004800000 */
[----:B------:R-:W-:Y:S02]  /*33c0*/  FSEL R110, R110, -INF , !P5 ;  /* 0xff8000006e6e7808 */ /* 0x000fe40006800000 */
[C---:B------:R-:W-:Y:S01]  /*33d0*/  ISETP.GE.AND P1, PT, R2.reuse, R82, PT ;  /* 0x000000520200720c */ /* 0x040fe20003f26270 */
[----:B------:R-:W2:Y:S01]  /*33e0*/  MUFU.TANH R104, R57 ;  /* 0x0000003900687308 */ /* 0x000ea20000002400 */
[----:B------:R-:W-:Y:S02]  /*33f0*/  ISETP.GE.AND P5, PT, R2, R27, PT ;  /* 0x0000001b0200720c */ /* 0x000fe40003fa6270 */
[C---:B------:R-:W-:Y:S02]  /*3400*/  LOP3.LUT R16, R133.reuse, 0x58, RZ, 0xfc, !PT ;  /* 0x0000005885107812 */ /* 0x040fe400078efcff */
[----:B------:R-:W-:-:S02]  /*3410*/  LOP3.LUT R2, R133, 0x59, RZ, 0xfc, !PT ;  /* 0x0000005985027812 */ /* 0x000fc400078efcff */
[----:B------:R-:W-:Y:S01]  /*3420*/  FSEL R119, R119, -INF , !P4 ;  /* 0xff80000077777808 */ /* 0x000fe20006000000 */
[----:B------:R-:W-:Y:S01]  /*3430*/  MUFU.TANH R56, R45 ;  /* 0x0000002d00387308 */ /* 0x000fe20000002400 */
[----:B------:R-:W-:Y:S02]  /*3440*/  FSEL R117, R117, -INF , !P3 ;  /* 0xff80000075757808 */ /* 0x000fe40005800000 */
[----:B------:R-:W-:Y:S02]  /*3450*/  FSEL R124, R124, -INF , !P1 ;  /* 0xff8000007c7c7808 */ /* 0x000fe40004800000 */
[-C--:B------:R-:W-:Y:S02]  /*3460*/  ISETP.GE.AND P4, PT, R16, R82.reuse, PT ;  /* 0x000000521000720c */ /* 0x080fe40003f86270 */
[C---:B------:R-:W-:Y:S01]  /*3470*/  ISETP.GE.AND P3, PT, R2.reuse, R82, PT ;  /* 0x000000520200720c */ /* 0x040fe20003f66270 */
[----:B------:R-:W2:Y:S01]  /*3480*/  MUFU.TANH R41, R41 ;  /* 0x0000002900297308 */ /* 0x000ea20000002400 */
[----:B------:R-:W-:-:S02]  /*3490*/  ISETP.GE.AND P1, PT, R2, R27, PT ;  /* 0x0000001b0200720c */ /* 0x000fc40003f26270 */
[C---:B------:R-:W-:Y:S02]  /*34a0*/  LOP3.LUT R12, R133.reuse, 0x60, RZ, 0xfc, !PT ;  /* 0x00000060850c7812 */ /* 0x040fe400078efcff */
[----:B------:R-:W-:Y:S02]  /*34b0*/  LOP3.LUT R2, R133, 0x61, RZ, 0xfc, !PT ;  /* 0x0000006185027812 */ /* 0x000fe400078efcff */
[----:B------:R-:W-:Y:S01]  /*34c0*/  FSEL R113, R113, -INF , !P5 ;  /* 0xff80000071717808 */ /* 0x000fe20006800000 */
[----:B------:R-:W2:Y:S01]  /*34d0*/  MUFU.TANH R37, R37 ;  /* 0x0000002500257308 */ /* 0x000ea20000002400 */
[----:B-----5:R-:W-:Y:S02]  /*34e0*/  FSEL R122, R122, -INF , !P4 ;  /* 0xff8000007a7a7808 */ /* 0x020fe40006000000 */
[----:B-1----:R-:W-:Y:S02]  /*34f0*/  FSEL R120, R120, -INF , !P3 ;  /* 0xff80000078787808 */ /* 0x002fe40005800000 */
[----:B------:R-:W-:-:S02]  /*3500*/  ISETP.GE.AND P5, PT, R12, R82, PT ;  /* 0x000000520c00720c */ /* 0x000fc40003fa6270 */
[-C--:B------:R-:W-:Y:S01]  /*3510*/  ISETP.GE.AND P4, PT, R12, R27.reuse, PT ;  /* 0x0000001b0c00720c */ /* 0x080fe20003f86270 */
[----:B------:R-:W1:Y:S01]  /*3520*/  MUFU.TANH R54, R54 ;  /* 0x0000003600367308 */ /* 0x000e620000002400 */
[----:B------:R-:W-:Y:S02]  /*3530*/  ISETP.GE.AND P3, PT, R2, R27, PT ;  /* 0x0000001b0200720c */ /* 0x000fe40003f66270 */
[C---:B------:R-:W-:Y:S02]  /*3540*/  LOP3.LUT R12, R133.reuse, 0x68, RZ, 0xfc, !PT ;  /* 0x00000068850c7812 */ /* 0x040fe400078efcff */
[----:B------:R-:W-:Y:S02]  /*3550*/  LOP3.LUT R8, R133, 0x70, RZ, 0xfc, !PT ;  /* 0x0000007085087812 */ /* 0x000fe400078efcff */
[----:B------:R-:W-:Y:S01]  /*3560*/  FSEL R109, R0, -INF , !P1 ;  /* 0xff800000006d7808 */ /* 0x000fe20004800000 */
[----:B------:R-:W5:Y:S01]  /*3570*/  MUFU.TANH R46, R9 ;  /* 0x00000009002e7308 */ /* 0x000f620000002400 */
[----:B------:R-:W-:-:S02]  /*3580*/  FSEL R65, R65, -INF , !P3 ;  /* 0xff80000041417808 */ /* 0x000fc40005800000 */
[-C--:B------:R-:W-:Y:S02]  /*3590*/  ISETP.GE.AND P1, PT, R12, R82.reuse, PT ;  /* 0x000000520c00720c */ /* 0x080fe40003f26270 */
[----:B------:R-:W-:Y:S02]  /*35a0*/  ISETP.GE.AND P3, PT, R8, R82, PT ;  /* 0x000000520800720c */ /* 0x000fe40003f66270 */
[----:B------:R-:W-:Y:S01]  /*35b0*/  LOP3.LUT R0, R133, 0x71, RZ, 0xfc, !PT ;  /* 0x0000007185007812 */ /* 0x000fe200078efcff */
[----:B------:R-:W1:Y:S01]  /*35c0*/  MUFU.TANH R33, R10 ;  /* 0x0000000a00217308 */ /* 0x000e620000002400 */
[----:B------:R-:W-:Y:S01]  /*35d0*/  FSEL R126, R126, -INF , !P2 ;  /* 0xff8000007e7e7808 */ /* 0x000fe20005000000 */
[----:B------:R-:W-:Y:S01]  /*35e0*/  BAR.SYNC.DEFER_BLOCKING 0x0 ;  /* 0x0000000000007b1d */ /* 0x000fe20000010000 */
[----:B------:R-:W-:Y:S02]  /*35f0*/  ISETP.GE.AND P2, PT, R16, R27, PT ;  /* 0x0000001b1000720c */ /* 0x000fe40003f46270 */
[----:B------:R-:W-:-:S02]  /*3600*/  FSEL R106, R106, -INF , !P1 ;  /* 0xff8000006a6a7808 */ /* 0x000fc40004800000 */
[----:B----4-:R-:W-:Y:S02]  /*3610*/  FSEL R58, R58, -INF , !P3 ;  /* 0xff8000003a3a7808 */ /* 0x010fe40005800000 */
[CC--:B------:R-:W-:Y:S02]  /*3620*/  ISETP.GE.AND P1, PT, R0.reuse, R82.reuse, PT ;  /* 0x000000520000720c */ /* 0x0c0fe40003f26270 */
[----:B------:R-:W-:Y:S01]  /*3630*/  ISETP.GE.AND P3, PT, R0, R27, PT ;  /* 0x0000001b0000720c */ /* 0x000fe20003f66270 */
[----:B------:R-:W-:Y:S01]  /*3640*/  FMUL.FTZ R0, R11, c[0x0][0x2ec] ;  /* 0x0000bb000b007a20 */ /* 0x000fe20000410000 */
[----:B------:R-:W-:Y:S02]  /*3650*/  FSEL R111, R111, -INF , !P2 ;  /* 0xff8000006f6f7808 */ /* 0x000fe40005000000 */
[----:B------:R-:W-:Y:S02]  /*3660*/  ISETP.GE.AND P2, PT, R2, R82, PT ;  /* 0x000000520200720c */ /* 0x000fe40003f46270 */
[----:B------:R-:W-:Y:S01]  /*3670*/  LOP3.LUT R2, R133, 0x69, RZ, 0xfc, !PT ;  /* 0x0000006985027812 */ /* 0x000fe200078efcff */
[----:B------:R-:W4:Y:S01]  /*3680*/  MUFU.TANH R0, R0 ;  /* 0x0000000000007308 */ /* 0x000f220000002400 */
[----:B------:R-:W-:-:S02]  /*3690*/  FSEL R112, R112, -INF , !P2 ;  /* 0xff80000070707808 */ /* 0x000fc40005000000 */
[-C--:B------:R-:W-:Y:S02]  /*36a0*/  ISETP.GE.AND P2, PT, R2, R27.reuse, PT ;  /* 0x0000001b0200720c */ /* 0x080fe40003f46270 */
[----:B------:R-:W-:Y:S02]  /*36b0*/  FSEL R101, R101, -INF , !P4 ;  /* 0xff80000065657808 */ /* 0x000fe40006000000 */
[----:B------:R-:W-:Y:S02]  /*36c0*/  FSEL R114, R114, -INF , !P5 ;  /* 0xff80000072727808 */ /* 0x000fe40006800000 */
[----:B------:R-:W-:Y:S02]  /*36d0*/  ISETP.GE.AND P4, PT, R2, R82, PT ;  /* 0x000000520200720c */ /* 0x000fe40003f86270 */
[----:B---3--:R-:W-:Y:S02]  /*36e0*/  FSEL R61, R61, -INF , !P2 ;  /* 0xff8000003d3d7808 */ /* 0x008fe40005000000 */
[----:B------:R-:W-:-:S02]  /*36f0*/  ISETP.GE.AND P5, PT, R12, R27, PT ;  /* 0x0000001b0c00720c */ /* 0x000fc40003fa6270 */
[C---:B------:R-:W-:Y:S02]  /*3700*/  LOP3.LUT R2, R133.reuse, 0x78, RZ, 0xfc, !PT ;  /* 0x0000007885027812 */ /* 0x040fe400078efcff */
[----:B------:R-:W-:Y:S02]  /*3710*/  ISETP.GE.AND P2, PT, R8, R27, PT ;  /* 0x0000001b0800720c */ /* 0x000fe40003f46270 */
[----:B------:R-:W-:Y:S02]  /*3720*/  LOP3.LUT R133, R133, 0x79, RZ, 0xfc, !PT ;  /* 0x0000007985857812 */ /* 0x000fe400078efcff */
[----:B------:R-:W-:Y:S02]  /*3730*/  FSEL R63, R63, -INF , !P5 ;  /* 0xff8000003f3f7808 */ /* 0x000fe40006800000 */
[----:B--2---:R-:W-:Y:S02]  /*3740*/  FSEL R104, R104, -INF , !P4 ;  /* 0xff80000068687808 */ /* 0x004fe40006000000 */
[----:B------:R-:W-:-:S02]  /*3750*/  FSEL R41, R41, -INF , !P2 ;  /* 0xff80000029297808 */ /* 0x000fc40005000000 */
[----:B------:R-:W-:Y:S02]  /*3760*/  FSEL R56, R56, -INF , !P1 ;  /* 0xff80000038387808 */ /* 0x000fe40004800000 */
[CC--:B------:R-:W-:Y:S02]  /*3770*/  ISETP.GE.AND P5, PT, R2.reuse, R82.reuse, PT ;  /* 0x000000520200720c */ /* 0x0c0fe40003fa6270 */
[C---:B------:R-:W-:Y:S02]  /*3780*/  ISETP.GE.AND P4, PT, R133.reuse, R82, PT ;  /* 0x000000528500720c */ /* 0x040fe40003f86270 */
[-C--:B------:R-:W-:Y:S02]  /*3790*/  ISETP.GE.AND P2, PT, R2, R27.reuse, PT ;  /* 0x0000001b0200720c */ /* 0x080fe40003f46270 */
[----:B------:R-:W-:Y:S02]  /*37a0*/  ISETP.GE.AND P1, PT, R133, R27, PT ;  /* 0x0000001b8500720c */ /* 0x000fe40003f26270 */
[----:B------:R-:W-:-:S02]  /*37b0*/  IADD3 R102, R163, 0x3800, RZ ;  /* 0x00003800a3667810 */ /* 0x000fc40007ffe0ff */
[----:B------:R-:W-:Y:S02]  /*37c0*/  FSEL R37, R37, -INF , !P3 ;  /* 0xff80000025257808 */ /* 0x000fe40005800000 */
[----:B-1----:R-:W-:Y:S02]  /*37d0*/  FSEL R54, R54, -INF , !P5 ;  /* 0xff80000036367808 */ /* 0x002fe40006800000 */
[----:B-----5:R-:W-:Y:S02]  /*37e0*/  FSEL R46, R46, -INF , !P4 ;  /* 0xff8000002e2e7808 */ /* 0x020fe40006000000 */
[----:B------:R-:W-:Y:S02]  /*37f0*/  FSEL R33, R33, -INF , !P2 ;  /* 0xff80000021217808 */ /* 0x000fe40005000000 */
[----:B----4-:R-:W-:Y:S01]  /*3800*/  FSEL R27, R0, -INF , !P1 ;  /* 0xff800000001b7808 */ /* 0x010fe20004800000 */
[----:B------:R-:W-:Y:S05]  /*3810*/  @!P0 BRA `(.L_x_6153) ;  /* 0x0000059000008947 */ /* 0x000fea0003800000 */
[----:B------:R-:W-:Y:S05]  /*3820*/  @P6 BRA `(.L_x_6154) ;  /* 0x0000038000006947 */ /* 0x000fea0003800000 */
[----:B------:R-:W1:Y:S01]  /*3830*/  I2F.RP R0, R5 ;  /* 0x0000000500007306 */ /* 0x000e620000209400 */
[----:B------:R-:W-:-:S02]  /*3840*/  IADD3 R9, R25, -0x80, RZ ;  /* 0xffffff8019097810 */ /* 0x000fc40007ffe0ff */
[----:B------:R-:W-:Y:S02]  /*3850*/  IABS R7, R25 ;  /* 0x0000001900077213 */ /* 0x000fe40000000000 */
[----:B------:R-:W-:Y:S02]  /*3860*/  IABS R2, R9 ;  /* 0x0000000900027213 */ /* 0x000fe40000000000 */
        /* <DEDUP_REMOVED lines=51> */
[----:B------:R-:W-:Y:S05]  /*3ba0*/  BRA `(.L_x_6155) ;  /* 0x0000004000007947 */ /* 0x000fea0003800000 */
.L_x_6154:
[----:B------:R-:W-:-:S04]  /*3bb0*/  ULEA UR4, -UR4, URZ, 0x7 ;  /* 0x0000003f04047291 */ /* 0x000fc8000f8e393f */
[----:B------:R-:W-:Y:S02]  /*3bc0*/  USHF.R.S32.HI UR6, URZ, 0x1f, UR4 ;  /* 0x0000001f3f067899 */ /* 0x000fe40008011404 */
[----:B------:R-:W-:-:S04]  /*3bd0*/  MOV R6, UR4 ;  /* 0x0000000400067c02 */ /* 0x000fc80008000f00 */
[----:B------:R-:W-:Y:S02]  /*3be0*/  MOV R0, UR6 ;  /* 0x0000000600007c02 */ /* 0x000fe40008000f00 */
.L_x_6155:
        /* <DEDUP_REMOVED lines=28> */
.L_x_6153:
        /* <DEDUP_REMOVED lines=90> */
[--C-:B------:R-:W-:Y:S01]  /*4350*/  FFMA.FTZ R44, R84, c[0x0][0x23c], -R28.reuse ;  /* 0x00008f00542c7a23 */ /* 0x100fe2000001081c */
[----:B------:R-:W-:Y:S01]  /*4360*/  MUFU.EX2 R43, R43 ;  /* 0x0000002b002b7308 */ /* 0x000fe20000000800 */
[----:B------:R-:W-:Y:S02]  /*4370*/  FFMA.FTZ R45, R87, c[0x0][0x23c], -R28 ;  /* 0x00008f00572d7a23 */ /* 0x000fe4000001081c */
[----:B------:R-:W1:Y:S01]  /*4380*/  LDSM.16.MT88.4 R84, [R160+0x6000] ;  /* 0x00600000a054783b */ /* 0x000e620000004200 */
[----:B------:R-:W-:-:S02]  /*4390*/  FFMA.FTZ R42, R40, c[0x0][0x23c], -R51 ;  /* 0x00008f00282a7a23 */ /* 0x000fc40000010833 */
[--C-:B------:R-:W-:Y:S02]  /*43a0*/  FFMA.FTZ R47, R129, c[0x0][0x23c], -R28.reuse ;  /* 0x00008f00812f7a23 */ /* 0x100fe4000001081c */
[--C-:B------:R-:W-:Y:S01]  /*43b0*/  FFMA.FTZ R38, R131, c[0x0][0x23c], -R28.reuse ;  /* 0x00008f0083267a23 */ /* 0x100fe2000001081c */
[----:B------:R-:W-:Y:S01]  /*43c0*/  MUFU.EX2 R49, R49 ;  /* 0x0000003100317308 */ /* 0x000fe20000000800 */
[--C-:B------:R-:W-:Y:S02]  /*43d0*/  FFMA.FTZ R40, R90, c[0x0][0x23c], -R51.reuse ;  /* 0x00008f005a287a23 */ /* 0x100fe40000010833 */
[--C-:B------:R-:W-:Y:S02]  /*43e0*/  FFMA.FTZ R35, R132, c[0x0][0x23c], -R51.reuse ;  /* 0x00008f0084237a23 */ /* 0x100fe40000010833 */
[--C-:B------:R-:W-:Y:S02]  /*43f0*/  FFMA.FTZ R36, R88, c[0x0][0x23c], -R51.reuse ;  /* 0x00008f0058247a23 */ /* 0x100fe40000010833 */
[----:B------:R-:W-:Y:S01]  /*4400*/  FFMA.FTZ R31, R80, c[0x0][0x23c], -R51 ;  /* 0x00008f00501f7a23 */ /* 0x000fe20000010833 */
[----:B------:R-:W2:Y:S01]  /*4410*/  MUFU.EX2 R48, R48 ;  /* 0x0000003000307308 */ /* 0x000ea20000000800 */
[----:B------:R-:W-:-:S02]  /*4420*/  FFMA.FTZ R39, R83, c[0x0][0x23c], -R28 ;  /* 0x00008f0053277a23 */ /* 0x000fc4000001081c */
[--C-:B------:R-:W-:Y:S02]  /*4430*/  FFMA.FTZ R34, R81, c[0x0][0x23c], -R28.reuse ;  /* 0x00008f0051227a23 */ /* 0x100fe4000001081c */
[--C-:B------:R-:W-:Y:S02]  /*4440*/  FFMA.FTZ R32, R73, c[0x0][0x23c], -R28.reuse ;  /* 0x00008f0049207a23 */ /* 0x100fe4000001081c */
[--C-:B------:R-:W-:Y:S01]  /*4450*/  FFMA.FTZ R29, R75, c[0x0][0x23c], -R28.reuse ;  /* 0x00008f004b1d7a23 */ /* 0x100fe2000001081c */
[----:B------:R-:W3:Y:S01]  /*4460*/  MUFU.EX2 R42, R42 ;  /* 0x0000002a002a7308 */ /* 0x000ee20000000800 */
[--C-:B------:R-:W-:Y:S02]  /*4470*/  FFMA.FTZ R25, R26, c[0x0][0x23c], -R51.reuse ;  /* 0x00008f001a197a23 */ /* 0x100fe40000010833 */
[----:B------:R-:W-:Y:S02]  /*4480*/  FFMA.FTZ R3, R52, c[0x0][0x23c], -R51 ;  /* 0x00008f0034037a23 */ /* 0x000fe40000010833 */
[----:B------:R-:W-:-:S02]  /*4490*/  FFMA.FTZ R50, R55, c[0x0][0x23c], -R28 ;  /* 0x00008f0037327a23 */ /* 0x000fc4000001081c */
[--C-:B------:R-:W-:Y:S01]  /*44a0*/  FFMA.FTZ R30, R130, c[0x0][0x23c], -R51.reuse ;  /* 0x00008f00821e7a23 */ /* 0x100fe20000010833 */
[----:B------:R-:W-:Y:S01]  /*44b0*/  MUFU.EX2 R47, R47 ;  /* 0x0000002f002f7308 */ /* 0x000fe20000000800 */
[----:B--2---:R-:W-:Y:S01]  /*44c0*/  F2FP.PACK_AB R68, R48, R49 ;  /* 0x000000313044723e */ /* 0x004fe200000000ff */
[----:B------:R-:W-:Y:S02]  /*44d0*/  FFMA.FTZ R26, R128, c[0x0][0x23c], -R51 ;  /* 0x00008f00801a7a23 */ /* 0x000fe40000010833 */
[--C-:B------:R-:W-:Y:S02]  /*44e0*/  FFMA.FTZ R53, R53, c[0x0][0x23c], -R28.reuse ;  /* 0x00008f0035357a23 */ /* 0x100fe4000001081c */
[--C-:B------:R-:W-:Y:S02]  /*44f0*/  FFMA.FTZ R55, R127, c[0x0][0x23c], -R28.reuse ;  /* 0x00008f007f377a23 */ /* 0x100fe4000001081c */
        /* <DEDUP_REMOVED lines=20> */
[----:B---3--:R-:W-:Y:S01]  /*4640*/  F2FP.PACK_AB R71, R38, R45 ;  /* 0x0000002d2647723e */ /* 0x008fe200000000ff */
        /* <DEDUP_REMOVED lines=32> */
[----:B------:R-:W-:Y:S02]  /*4850*/  FFMA.FTZ R183, R46, c[0x0][0x23c], -R51 ;  /* 0x00008f002eb77a23 */ /* 0x000fe40000010833 */
[----:B------:R-:W-:Y:S01]  /*4860*/  FADD.FTZ R45, R45, R44 ;  /* 0x0000002c2d2d7221 */ /* 0x000fe20000010000 */
[----:B------:R-:W-:Y:S01]  /*4870*/  HMMA.16816.F32 R76, R68, R78, RZ ;  /* 0x0000004e444c723c */ /* 0x000fe200000018ff */
[--C-:B------:R-:W-:Y:S01]  /*4880*/  FFMA.FTZ R27, R27, c[0x0][0x23c], -R28.reuse ;  /* 0x00008f001b1b7a23 */ /* 0x100fe2000001081c */
[----:B------:R-:W3:Y:S01]  /*4890*/  MUFU.EX2 R29, R29 ;  /* 0x0000001d001d7308 */ /* 0x000ee20000000800 */
[----:B------:R-:W-:-:S05]  /*48a0*/  FFMA.FTZ R33, R33, c[0x0][0x23c], -R28 ;  /* 0x00008f0021217a23 */ /* 0x000fca000001081c */
        /* <DEDUP_REMOVED lines=231> */
.L_x_6160:
        /* <DEDUP_REMOVED lines=64> */
.L_x_6157:
        /* <DEDUP_REMOVED lines=24> */
[----:B------:R-:W-:Y:S01]  /*5ca0*/  ISETP.GT.AND P0, PT, R182, R169, PT ;  /* 0x000000a9b600720c */ /* 0x000fe20003f04270 */
        /* <DEDUP_REMOVED lines=301> */
.L_x_6159:
        /* <DEDUP_REMOVED lines=28> */
.L_x_6158:
        /* <DEDUP_REMOVED lines=442> */
.L_x_6156:
        /* <DEDUP_REMOVED lines=157> */
.L_x_6162:
[----:B--234-:R-:W-:Y:S05]  /*96b0*/  BSYNC B0 ;  /* 0x0000000000007941 */ /* 0x01cfea0003800000 */
.L_x_6161:
        /* <DEDUP_REMOVED lines=14> */
.L_x_6163:
        /* <DEDUP_REMOVED lines=14> */
.L_x_7807:


//--------------------- .text._ZN5flash24flash_fwd_splitkv_kernelI23Flash_fwd_kernel_traitsILi64ELi64ELi128ELi4ELb0ELb0EN7cutlass6half_tE19Flash_kernel_traitsILi64ELi64ELi128ELi4ES3_EELb1ELb0ELb0ELb0ELb1ELb0ELb0ELb0EEEvNS_16Flash_fwd_paramsE --------------------------
	.section	.text._ZN5flash24flash_fwd_splitkv_kernelI23Flash_fwd_kernel_traitsILi64ELi64ELi128ELi4ELb0ELb0EN7cutlass6half_tE19Flash_kernel_traitsILi64ELi64ELi128ELi4ES3_EELb1ELb0ELb0ELb0ELb1ELb0ELb0ELb0EEEvNS_16Flash_fwd_paramsE,"ax",@progbits
	.sectioninfo	@"SHI_REGISTERS=231"
	.align	128
        .global         _ZN5flash24flash_fwd_splitkv_kernelI23Flash_fwd_kernel_traitsILi64ELi64ELi128ELi4ELb0ELb0EN7cutlass6half_tE19Flash_kernel_traitsILi64ELi64ELi128ELi4ES3_EELb1ELb0ELb0ELb0ELb1ELb0ELb0ELb0EEEvNS_16Flash_fwd_paramsE
        .type           _ZN5flash24flash_fwd_splitkv_kernelI23Flash_fwd_kernel_traitsILi64ELi64ELi128ELi4ELb0ELb0EN7cutlass6half_tE19Flash_kernel_traitsILi64ELi64ELi128ELi4ES3_EELb1ELb0ELb0ELb0ELb1ELb0ELb0ELb0EEEvNS_16Flash_fwd_paramsE,@function
        .size           _ZN5flash24flash_fwd_splitkv_kernelI23Flash_fwd_kernel_traitsILi64ELi64ELi128ELi4ELb0ELb0EN7cutlass6half_tE19Flash_kernel_traitsILi64ELi64ELi128ELi4ES3_EELb1ELb0ELb0ELb0ELb1ELb0ELb0ELb0EEEvNS_16Flash_fwd_paramsE,(.L_x_7808 - _ZN5flash24flash_fwd_splitkv_kernelI23Flash_fwd_kernel_traitsILi64ELi64ELi128ELi4ELb0ELb0EN7cutlass6half_tE19Flash_kernel_traitsILi64ELi64ELi128ELi4ES3_EELb1ELb0ELb0ELb0ELb1ELb0ELb0ELb0EEEvNS_16Flash_fwd_paramsE)
        .other          _ZN5flash24flash_fwd_splitkv_kernelI23Flash_fwd_kernel_traitsILi64ELi64ELi128ELi4ELb0ELb0EN7cutlass6half_tE19Flash_kernel_traitsILi64ELi64ELi128ELi4ES3_EELb1ELb0ELb0ELb0ELb1ELb0ELb0ELb0EEEvNS_16Flash_fwd_paramsE,@"STO_CUDA_ENTRY STV_DEFAULT"
_ZN5flash24flash_fwd_splitkv_kernelI23Flash_fwd_kernel_traitsILi64ELi64ELi128ELi4ELb0ELb0EN7cutlass6half_tE19Flash_kernel_traitsILi64ELi64ELi128ELi4ES3_EELb1ELb0ELb0ELb0ELb1ELb0ELb0ELb0EEEvNS_16Flash_fwd_paramsE:
.text._ZN5flash24flash_fwd_splitkv_kernelI23Flash_fwd_kernel_traitsILi64ELi64ELi128ELi4ELb0ELb0EN7cutlass6half_tE19Flash_kernel_traitsILi64ELi64ELi128ELi4ES3_EELb1ELb0ELb0ELb0ELb1ELb0ELb0ELb0EEEvNS_16Flash_fwd_paramsE:
        /* <DEDUP_REMOVED lines=33> */
.L_x_6164:
[----:B-1-34-:R-:W-:Y:S02]  /*0210*/  MOV R6, c[0x0][0x218] ;  /* 0x0000860000067a02 */ /* 0x01afe40000000f00 */
.L_x_6165:
[----:B------:R-:W-:-:S04]  /*0220*/  ISETP.NE.U32.AND P2, PT, RZ, c[0x0][0x258], PT ;  /* 0x00009600ff007a0c */ /* 0x000fc80003f45070 */
[----:B------:R-:W-:-:S13]  /*0230*/  ISETP.NE.AND.EX P2, PT, RZ, c[0x0][0x25c], PT, P2 ;  /* 0x00009700ff007a0c */ /* 0x000fda0003f45320 */
[----:B------:R-:W-:-:S05]  /*0240*/  @P2 IMAD.WIDE R8, R3, R2, c[0x0][0x258] ;  /* 0x0000960003082625 */ /* 0x000fca00078e0202 */
        /* <DEDUP_REMOVED lines=36> */
[----:B------:R-:W-:Y:S01]  /*0490*/  SHF.R.S32.HI R2, RZ, 0x3, R2 ;  /* 0x00000003ff027819 */ /* 0x000fe20000011402 */
        /* <DEDUP_REMOVED lines=9> */
[----:B------:R-:W-:Y:S02]  /*0530*/  @!P0 IMAD R6, R3, c[0x0][0x1e4], R6 ;  /* 0x0000790003068a24 */ /* 0x000fe400078e0206 */
        /* <DEDUP_REMOVED lines=9> */
[----:B------:R-:W-:-:S03]  /*05d0*/  ISETP.GE.AND P0, PT, R2, R133, PT ;  /* 0x000000850200720c */ /* 0x000fc60003f06270 */
[----:B------:R-:W-:Y:S01]  /*05e0*/  IMAD.WIDE.U32 R26, R26, c[0x0][0x1f0], R4 ;  /* 0x00007c001a1a7a25 */ /* 0x000fe200078e0004 */
[----:B------:R-:W-:-:S03]  /*05f0*/  SHF.R.S32.HI R4, RZ, 0x1f, R2 ;  /* 0x0000001fff047819 */ /* 0x000fc60000011402 */
[----:B------:R-:W-:Y:S01]  /*0600*/  IMAD R5, R3, c[0x0][0x214], R136 ;  /* 0x0000850003057a24 */ /* 0x000fe200078e0288 */
[----:B------:R-:W-:-:S05]  /*0610*/  IADD3 R13, R27, R9, RZ ;  /* 0x000000091b0d7210 */ /* 0x000fca0007ffe0ff */
        /* <DEDUP_REMOVED lines=9> */
.L_x_6168:
[----:B------:R-:W-:Y:S05]  /*06b0*/  BSYNC B0 ;  /* 0x0000000000007941 */ /* 0x000fea0003800000 */
.L_x_6167:
[----:B-1----:R-:W-:Y:S01]  /*06c0*/  IADD3 R8, R2, 0x10, RZ ;  /* 0x0000001002087810 */ /* 0x002fe20007ffe0ff */
        /* <DEDUP_REMOVED lines=14> */
.L_x_6170:
[----:B------:R-:W-:Y:S05]  /*07b0*/  BSYNC B0 ;  /* 0x0000000000007941 */ /* 0x000fea0003800000 */
.L_x_6169:
        /* <DEDUP_REMOVED lines=15> */
.L_x_6172:
[----:B------:R-:W-:Y:S05]  /*08b0*/  BSYNC B0 ;  /* 0x0000000000007941 */ /* 0x000fea0003800000 */
.L_x_6171:
[----:B-1----:R-:W-:Y:S01]  /*08c0*/  IADD3 R10, R2, 0x30, RZ ;  /* 0x00000030020a7810 */ /* 0x002fe20007ffe0ff */
        /* <DEDUP_REMOVED lines=13> */
.L_x_6174:
[----:B------:R-:W-:Y:S05]  /*09a0*/  BSYNC B0 ;  /* 0x0000000000007941 */ /* 0x000fea0003800000 */
.L_x_6173:
[----:B------:R-:W-:-:S04]  /*09b0*/  LOP3.LUT P4, RZ, R132, 0x7, RZ, 0xc0, !PT ;  /* 0x0000000784ff7812 */ /* 0x000fc8000788c0ff */
[-C--:B------:R-:W-:Y:S02]  /*09c0*/  ISETP.GE.OR P3, PT, R2, R133.reuse, P4 ;  /* 0x000000850200720c */ /* 0x080fe40002766670 */
[-C--:B------:R-:W-:Y:S02]  /*09d0*/  ISETP.GE.OR P2, PT, R8, R133.reuse, P4 ;  /* 0x000000850800720c */ /* 0x080fe40002746670 */
[-C--:B------:R-:W-:Y:S02]  /*09e0*/  ISETP.GE.OR P1, PT, R6, R133.reuse, P4 ;  /* 0x000000850600720c */ /* 0x080fe40002726670 */
[C---:B------:R-:W-:Y:S02]  /*09f0*/  IADD3 R2, P0, R5.reuse, R2, RZ ;  /* 0x0000000205027210 */ /* 0x040fe40007f1e0ff */
        /* <DEDUP_REMOVED lines=14> */
.L_x_6166:
[----:B-1----:R-:W-:Y:S01]  /*0ae0*/  ISETP.NE.U32.AND P0, PT, RZ, c[0x0][0x2b8], PT ;  /* 0x0000ae00ff007a0c */ /* 0x002fe20003f05070 */
[----:B------:R-:W-:Y:S01]  /*0af0*/  IMAD.MOV.U32 R0, RZ, RZ, R3 ;  /* 0x000000ffff007224 */ /* 0x000fe200078e0003 */
[----:B------:R-:W-:Y:S02]  /*0b00*/  ISETP.NE.U32.AND P2, PT, RZ, c[0x0][0x2c0], PT ;  /* 0x0000b000ff007a0c */ /* 0x000fe40003f45070 */
[----:B------:R-:W-:Y:S02]  /*0b10*/  ISETP.NE.AND.EX P0, PT, RZ, c[0x0][0x2bc], PT, P0 ;  /* 0x0000af00ff007a0c */ /* 0x000fe40003f05300 */
[----:B------:R-:W-:-:S11]  /*0b20*/  ISETP.NE.AND.EX P2, PT, RZ, c[0x0][0x2c4], PT, P2 ;  /* 0x0000b100ff007a0c */ /* 0x000fd60003f45320 */
[C---:B------:R-:W-:Y:S02]  /*0b30*/  @P0 IMAD.WIDE R10, R3.reuse, R2, c[0x0][0x2b8] ;  /* 0x0000ae00030a0625 */ /* 0x040fe400078e0202 */
[----:B------:R-:W-:Y:S02]  /*0b40*/  @P2 SHF.R.S32.HI R2, RZ, 0x1f, R3 ;  /* 0x0000001fff022819 */ /* 0x000fe40000011403 */
[C---:B------:R-:W-:Y:S01]  /*0b50*/  @P2 IMAD.WIDE.U32 R8, R3.reuse, c[0x0][0x2c8], RZ ;  /* 0x0000b20003082a25 */ /* 0x040fe200078e00ff */
[----:B------:R-:W-:Y:S01]  /*0b60*/  CS2R R178, SRZ ;  /* 0x0000000000b27805 */ /* 0x000fe2000001ff00 */
[----:B------:R1:W5:Y:S01]  /*0b70*/  @P0 LDG.E R0, [R10.64] ;  /* 0x0000000c0a000981 */ /* 0x000362000c1e1900 */
[----:B------:R-:W-:Y:S01]  /*0b80*/  PLOP3.LUT P0, PT, PT, PT, PT, 0x8, 0x0 ;  /* 0x000000000000781c */ /* 0x000fe20003f0e170 */
[----:B------:R-:W-:Y:S01]  /*0b90*/  @P2 IMAD R2, R2, c[0x0][0x2c8], RZ ;  /* 0x0000b20002022a24 */ /* 0x000fe200078e02ff */
[----:B------:R-:W-:Y:S02]  /*0ba0*/  @P2 LEA R178, P1, R8, c[0x0][0x2c0], 0x2 ;  /* 0x0000b00008b22a11 */ /* 0x000fe400078210ff */
[----:B------:R-:W-:Y:S01]  /*0bb0*/  IABS R122, c[0x0][0x2d0] ;  /* 0x0000b400007a7a13 */ /* 0x000fe20000000000 */
[----:B------:R-:W-:-:S04]  /*0bc0*/  @P2 IMAD R2, R3, c[0x0][0x2cc], R2 ;  /* 0x0000b30003022a24 */ /* 0x000fc800078e0202 */
[----:B------:R-:W-:-:S05]  /*0bd0*/  @P2 IMAD.IADD R9, R9, 0x1, R2 ;  /* 0x0000000109092824 */ /* 0x000fca00078e0202 */
        /* <DEDUP_REMOVED lines=64> */
[----:B------:R-:W-:Y:S01]  /*0fe0*/  IMAD R13, R4, c[0x0][0x18c], R13 ;  /* 0x00006300040d7a24 */ /* 0x000fe200078e020d */
[----:B------:R-:W-:Y:S02]  /*0ff0*/  IADD3 R15, R15, R2, RZ ;  /* 0x000000020f0f7210 */ /* 0x000fe40007ffe0ff */
[----:B------:R-:W-:-:S03]  /*1000*/  SHF.R.S32.HI R2, RZ, 0x1f, R22 ;  /* 0x0000001fff027819 */ /* 0x000fc60000011416 */
[----:B------:R-:W-:-:S04]  /*1010*/  IMAD.WIDE.U32 R16, R11, c[0x0][0x198], R14 ;  /* 0x000066000b107a25 */ /* 0x000fc800078e000e */
[----:B------:R-:W-:Y:S02]  /*1020*/  IMAD.IADD R17, R17, 0x1, R5 ;  /* 0x0000000111117824 */ /* 0x000fe400078e0205 */
[----:B------:R-:W-:Y:S02]  /*1030*/  IMAD R15, R2, c[0x0][0x1b0], RZ ;  /* 0x00006c00020f7a24 */ /* 0x000fe400078e02ff */
[----:B------:R-:W-:-:S04]  /*1040*/  IMAD.WIDE.U32 R4, R4, c[0x0][0x188], RZ ;  /* 0x0000620004047a25 */ /* 0x000fc800078e00ff */
[C---:B------:R-:W-:Y:S01]  /*1050*/  IMAD R15, R22.reuse, c[0x0][0x1b4], R15 ;  /* 0x00006d00160f7a24 */ /* 0x040fe200078e020f */
[----:B------:R-:W-:Y:S01]  /*1060*/  IADD3 R13, R5, R13, RZ ;  /* 0x0000000d050d7210 */ /* 0x000fe20007ffe0ff */
[----:B------:R-:W-:-:S04]  /*1070*/  IMAD.WIDE.U32 R16, R22, c[0x0][0x1b0], R16 ;  /* 0x00006c0016107a25 */ /* 0x000fc800078e0010 */
[----:B------:R-:W-:Y:S01]  /*1080*/  IMAD.IADD R15, R17, 0x1, R15 ;  /* 0x00000001110f7824 */ /* 0x000fe200078e020f */
[----:B------:R-:W-:Y:S05]  /*1090*/  BRA `(.L_x_6176) ;  /* 0x0000043000007947 */ /* 0x000fea0003800000 */
.L_x_6175:
        /* <DEDUP_REMOVED lines=16> */
.L_x_6177:
        /* <DEDUP_REMOVED lines=10> */
[----:B------:R-:W-:Y:S01]  /*1240*/  IMAD.HI.U32 R22, R11, R2, RZ ;  /* 0x000000020b167227 */ /* 0x000fe200078e00ff */
[----:B------:R-:W-:-:S04]  /*1250*/  LEA R11, R120, 0xffffff80, 0x7 ;  /* 0xffffff80780b7811 */ /* 0x000fc800078e38ff */
[----:B------:R-:W-:Y:S01]  /*1260*/  IADD3 R9, -R22, RZ, RZ ;  /* 0x000000ff16097210 */ /* 0x000fe20007ffe1ff */
[----:B------:R-:W-:-:S04]  /*1270*/  IMAD.WIDE.U32 R14, R11, c[0x0][0x198], R12 ;  /* 0x000066000b0e7a25 */ /* 0x000fc800078e000c */
[----:B------:R-:W-:Y:S01]  /*1280*/  IMAD R9, R8, R9, R2 ;  /* 0x0000000908097224 */ /* 0x000fe200078e0202 */
[----:B------:R-:W-:Y:S01]  /*1290*/  LOP3.LUT R2, R26, c[0x0][0x1c8], RZ, 0x3c, !PT ;  /* 0x000072001a027a12 */ /* 0x000fe200078e3cff */
[----:B------:R-:W-:Y:S02]  /*12a0*/  @P4 IMAD.IADD R13, R5, 0x1, R4 ;  /* 0x00000001050d4824 */ /* 0x000fe400078e0204 */
[----:B------:R-:W-:Y:S01]  /*12b0*/  IMAD.MOV.U32 R16, RZ, RZ, R14 ;  /* 0x000000ffff107224 */ /* 0x000fe200078e000e */
[----:B------:R-:W-:Y:S01]  /*12c0*/  ISETP.GT.U32.AND P1, PT, R8, R9, PT ;  /* 0x000000090800720c */ /* 0x000fe20003f24070 */
[----:B------:R-:W-:Y:S01]  /*12d0*/  @P4 IMAD.WIDE.U32 R18, R13, c[0x0][0x1a0], RZ ;  /* 0x000068000d124a25 */ /* 0x000fe200078e00ff */
[----:B------:R-:W-:-:S03]  /*12e0*/  ISETP.GE.AND P2, PT, R2, RZ, PT ;  /* 0x000000ff0200720c */ /* 0x000fc60003f46270 */
[----:B------:R-:W-:Y:S01]  /*12f0*/  @P4 IMAD R13, R13, c[0x0][0x1a4], R19 ;  /* 0x000069000d0d4a24 */ /* 0x000fe200078e0213 */
[----:B------:R-:W-:-:S07]  /*1300*/  @P4 MOV R4, R18 ;  /* 0x0000001200044202 */ /* 0x000fce0000000f00 */
        /* <DEDUP_REMOVED lines=9> */
[----:B------:R-:W-:Y:S02]  /*13a0*/  @!P2 IADD3 R22, -R22, RZ, RZ ;  /* 0x000000ff1616a210 */ /* 0x000fe40007ffe1ff */
[----:B------:R-:W-:-:S04]  /*13b0*/  @!P1 LOP3.LUT R22, RZ, c[0x0][0x1c8], RZ, 0x33, !PT ;  /* 0x00007200ff169a12 */ /* 0x000fc800078e33ff */
[----:B------:R-:W-:Y:S01]  /*13c0*/  SHF.R.S32.HI R2, RZ, 0x1f, R22 ;  /* 0x0000001fff027819 */ /* 0x000fe20000011416 */
        /* <DEDUP_REMOVED lines=8> */
[----:B------:R-:W-:-:S04]  /*1450*/  IMAD R6, R6, c[0x0][0x1a0], RZ ;  /* 0x0000680006067a24 */ /* 0x000fc800078e02ff */
[----:B------:R-:W-:Y:S02]  /*1460*/  IMAD R6, R5, c[0x0][0x1a4], R6 ;  /* 0x0000690005067a24 */ /* 0x000fe400078e0206 */
[----:B------:R-:W-:-:S03]  /*1470*/  IMAD R5, R4, c[0x0][0x188], RZ ;  /* 0x0000620004057a24 */ /* 0x000fc600078e02ff */
[----:B------:R-:W-:Y:S01]  /*1480*/  IADD3 R13, R13, R6, RZ ;  /* 0x000000060d0d7210 */ /* 0x000fe20007ffe0ff */
[----:B------:R-:W-:-:S04]  /*1490*/  IMAD R5, R0, c[0x0][0x18c], R5 ;  /* 0x0000630000057a24 */ /* 0x000fc800078e0205 */
[----:B------:R-:W-:-:S05]  /*14a0*/  IMAD.WIDE.U32 R12, R0, c[0x0][0x188], R12 ;  /* 0x00006200000c7a25 */ /* 0x000fca00078e000c */
[----:B------:R-:W-:Y:S02]  /*14b0*/  IADD3 R13, R13, R5, RZ ;  /* 0x000000050d0d7210 */ /* 0x000fe40007ffe0ff */
[----:B------:R-:W-:Y:S02]  /*14c0*/  MOV R4, R12 ;  /* 0x0000000c00047202 */ /* 0x000fe40000000f00 */
.L_x_6176:
[----:B------:R-:W-:Y:S01]  /*14d0*/  SHF.R.S32.HI R135, RZ, 0x1f, R132 ;  /* 0x0000001fff877819 */ /* 0x000fe20000011484 */
[----:B------:R-:W-:Y:S01]  /*14e0*/  IMAD.IADD R167, R133, 0x1, -R136 ;  /* 0x0000000185a77824 */ /* 0x000fe200078e0a88 */
[----:B------:R-:W-:Y:S01]  /*14f0*/  ISETP.NE.AND P1, PT, R170, -0x1, PT ;  /* 0xffffffffaa00780c */ /* 0x000fe20003f25270 */
[----:B------:R-:W-:Y:S01]  /*1500*/  IMAD.MOV.U32 R121, RZ, RZ, c[0x0][0x198] ;  /* 0x00006600ff797624 */ /* 0x000fe200078e00ff */
[----:B------:R-:W-:Y:S01]  /*1510*/  LEA.HI R69, R135, R132, RZ, 0x3 ;  /* 0x0000008487457211 */ /* 0x000fe200078f18ff */
[----:B------:R-:W-:Y:S01]  /*1520*/  IMAD.MOV.U32 R68, RZ, RZ, 0x20 ;  /* 0x00000020ff447424 */ /* 0x000fe200078e00ff */
[----:B------:R-:W-:Y:S02]  /*1530*/  IADD3 R171, R120, -0x1, RZ ;  /* 0xffffffff78ab7810 */ /* 0x000fe40007ffe0ff */
[----:B------:R-:W-:-:S02]  /*1540*/  SHF.R.S32.HI R176, RZ, 0x3, R69 ;  /* 0x00000003ffb07819 */ /* 0x000fc40000011445 */
[----:B------:R-:W-:Y:S02]  /*1550*/  LOP3.LUT R69, R69, 0xfffffff8, RZ, 0xc0, !PT ;  /* 0xfffffff845457812 */ /* 0x000fe400078ec0ff */
[C---:B------:R-:W-:Y:S01]  /*1560*/  IADD3 R12, R176.reuse, 0x10, RZ ;  /* 0x00000010b00c7810 */ /* 0x040fe20007ffe0ff */
[C---:B------:R-:W-:Y:S01]  /*1570*/  IMAD.SHL.U32 R17, R176.reuse, 0x40, RZ ;  /* 0x00000040b0117824 */ /* 0x040fe200078e00ff */
[----:B------:R-:W-:Y:S01]  /*1580*/  IADD3 R10, R176, 0x20, RZ ;  /* 0x00000020b00a7810 */ /* 0x000fe20007ffe0ff */
[----:B------:R-:W-:Y:S01]  /*1590*/  IMAD.IADD R69, R132, 0x1, -R69 ;  /* 0x0000000184457824 */ /* 0x000fe200078e0a45 */
[----:B-----5:R-:W-:Y:S01]  /*15a0*/  @!P1 SHF.R.S32.HI R0, RZ, 0x1f, R3 ;  /* 0x0000001fff009819 */ /* 0x020fe20000011403 */
[----:B------:R-:W-:Y:S01]  /*15b0*/  @P1 IMAD.WIDE.U32 R20, R170, c[0x0][0x190], RZ ;  /* 0x00006400aa141a25 */ /* 0x000fe200078e00ff */
[----:B------:R-:W-:Y:S02]  /*15c0*/  LOP3.LUT R17, R17, 0x1c0, RZ, 0xc0, !PT ;  /* 0x000001c011117812 */ /* 0x000fe400078ec0ff */
[----:B------:R-:W-:Y:S01]  /*15d0*/  ISETP.GE.AND P3, PT, R12, R167, PT ;  /* 0x000000a70c00720c */ /* 0x000fe20003f66270 */
[----:B------:R-:W-:Y:S01]  /*15e0*/  IMAD.SHL.U32 R174, R69, 0x8, RZ ;  /* 0x0000000845ae7824 */ /* 0x000fe200078e00ff */
[----:B------:R-:W-:Y:S01]  /*15f0*/  SHF.R.U32.HI R173, RZ, 0x3, R17 ;  /* 0x00000003ffad7819 */ /* 0x000fe20000011611 */
[----:B------:R-:W-:Y:S01]  /*1600*/  @!P1 IMAD.WIDE.U32 R18, R3, c[0x0][0x178], RZ ;  /* 0x00005e0003129a25 */ /* 0x000fe200078e00ff */
[----:B------:R-:W-:-:S02]  /*1610*/  SHF.R.S32.HI R177, RZ, 0x1f, R176 ;  /* 0x0000001fffb17819 */ /* 0x000fc400000114b0 */
[----:B------:R-:W-:Y:S01]  /*1620*/  IADD3 R16, P2, R174, R16, RZ ;  /* 0x00000010ae107210 */ /* 0x000fe20007f5e0ff */
[----:B------:R-:W-:Y:S01]  /*1630*/  @!P1 IMAD R0, R0, c[0x0][0x178], RZ ;  /* 0x00005e0000009a24 */ /* 0x000fe200078e02ff */
[----:B------:R-:W-:Y:S01]  /*1640*/  SHF.R.S32.HI R175, RZ, 0x1f, R174 ;  /* 0x0000001fffaf7819 */ /* 0x000fe200000114ae */
[----:B------:R-:W-:Y:S01]  /*1650*/  @P1 IMAD.MOV.U32 R14, RZ, RZ, R20 ;  /* 0x000000ffff0e1224 */ /* 0x000fe200078e0014 */
[----:B------:R-:W-:Y:S01]  /*1660*/  LOP3.LUT R8, R17, 0x38, R174, 0xf8, !PT ;  /* 0x0000003811087812 */ /* 0x000fe200078ef8ae */
[----:B------:R-:W-:Y:S02]  /*1670*/  @!P1 IMAD.MOV.U32 R14, RZ, RZ, R18 ;  /* 0x000000ffff0e9224 */ /* 0x000fe400078e0012 */
[----:B------:R-:W-:Y:S01]  /*1680*/  IMAD.X R17, R175, 0x1, R15, P2 ;  /* 0x00000001af117824 */ /* 0x000fe200010e060f */
[----:B------:R-:W-:Y:S01]  /*1690*/  ISETP.GE.AND P2, PT, R10, R167, PT ;  /* 0x000000a70a00720c */ /* 0x000fe20003f46270 */
[----:B------:R-:W-:Y:S01]  /*16a0*/  @!P1 IMAD R0, R3, c[0x0][0x17c], R0 ;  /* 0x00005f0003009a24 */ /* 0x000fe200078e0200 */
[----:B------:R-:W-:Y:S01]  /*16b0*/  LOP3.LUT R173, R8, R173, RZ, 0x3c, !PT ;  /* 0x000000ad08ad7212 */ /* 0x000fe200078e3cff */
[----:B------:R-:W-:Y:S01]  /*16c0*/  @P1 IMAD R5, R170, c[0x0][0x194], R21 ;  /* 0x00006500aa051a24 */ /* 0x000fe200078e0215 */
[----:B------:R-:W-:Y:S01]  /*16d0*/  SHF.R.S32.HI R3, RZ, 0x1f, R26 ;  /* 0x0000001fff037819 */ /* 0x000fe2000001141a */
[----:B------:R-:W-:Y:S01]  /*16e0*/  @!P1 IMAD.IADD R5, R19, 0x1, R0 ;  /* 0x0000000113059824 */ /* 0x000fe200078e0200 */
[----:B------:R-:W-:Y:S01]  /*16f0*/  IADD3 R8, R176, 0x30, RZ ;  /* 0x00000030b0087810 */ /* 0x000fe20007ffe0ff */
[----:B------:R-:W-:Y:S01]  /*1700*/  IMAD.WIDE R6, R7, 0x40, R176 ;  /* 0x0000004007067825 */ /* 0x000fe200078e02b0 */
[----:B------:R-:W-:-:S02]  /*1710*/  IADD3 R14, P4, R174, R14, RZ ;  /* 0x0000000eae0e7210 */ /* 0x000fc40007f9e0ff */
[-C--:B------:R-:W-:Y:S01]  /*1720*/  ISETP.GE.AND P1, PT, R176, R167.reuse, PT ;  /* 0x000000a7b000720c */ /* 0x080fe20003f26270 */
[----:B------:R-:W-:Y:S01]  /*1730*/  IMAD R3, R3, c[0x0][0x1a8], RZ ;  /* 0x00006a0003037a24 */ /* 0x000fe200078e02ff */
[----:B------:R-:W-:Y:S01]  /*1740*/  ISETP.GE.AND P6, PT, R8, R167, PT ;  /* 0x000000a70800720c */ /* 0x000fe20003fc6270 */
[----:B------:R-:W-:Y:S01]  /*1750*/  IMAD.X R15, R175, 0x1, R5, P4 ;  /* 0x00000001af0f7824 */ /* 0x000fe200020e0605 */
[----:B------:R-:W-:Y:S01]  /*1760*/  @!P3 IADD3 R18, P4, R6, 0x10, RZ ;  /* 0x000000100612b810 */ /* 0x000fe20007f9e0ff */
[C---:B------:R-:W-:Y:S01]  /*1770*/  IMAD R24, R26.reuse, c[0x0][0x1ac], R3 ;  /* 0x00006b001a187a24 */ /* 0x040fe200078e0203 */
[----:B------:R-:W-:Y:S01]  /*1780*/  LEA.HI R0, R135, R132, RZ, 0x6 ;  /* 0x0000008487007211 */ /* 0x000fe200078f30ff */
[----:B------:R-:W-:Y:S01]  /*1790*/  IMAD.WIDE.U32 R26, R26, c[0x0][0x1a8], R14 ;  /* 0x00006a001a1a7a25 */ /* 0x000fe200078e000e */
[----:B------:R-:W-:-:S03]  /*17a0*/  @!P2 IADD3 R14, P5, R6, 0x20, RZ ;  /* 0x00000020060ea810 */ /* 0x000fc60007fbe0ff */
[----:B------:R-:W-:-:S04]  /*17b0*/  IMAD.WIDE.U32 R128, R176, c[0x0][0x198], R16 ;  /* 0x00006600b0807a25 */ /* 0x000fc800078e0010 */
[----:B------:R-:W-:Y:S02]  /*17c0*/  IMAD.IADD R25, R27, 0x1, R24 ;  /* 0x000000011b197824 */ /* 0x000fe400078e0218 */
[--C-:B------:R-:W-:Y:S01]  /*17d0*/  @!P3 IMAD.X R5, RZ, RZ, R7.reuse, P4 ;  /* 0x000000ffff05b224 */ /* 0x100fe200020e0607 */
[----:B------:R-:W-:Y:S01]  /*17e0*/  @!P6 IADD3 R16, P4, R6, 0x30, RZ ;  /* 0x000000300610e810 */ /* 0x000fe20007f9e0ff */
[----:B------:R-:W-:Y:S02]  /*17f0*/  @!P2 IMAD.X R15, RZ, RZ, R7, P5 ;  /* 0x000000ffff0fa224 */ /* 0x000fe400028e0607 */
[----:B------:R-:W-:Y:S02]  /*1800*/  @!P1 IMAD R3, R7, c[0x0][0x190], RZ ;  /* 0x0000640007039a24 */ /* 0x000fe400078e02ff */
[----:B------:R-:W-:Y:S02]  /*1810*/  @!P1 IMAD.MOV.U32 R24, RZ, RZ, R26 ;  /* 0x000000ffff189224 */ /* 0x000fe400078e001a */
[----:B------:R-:W-:-:S02]  /*1820*/  IMAD R123, R177, c[0x0][0x198], RZ ;  /* 0x00006600b17b7a24 */ /* 0x000fc400078e02ff */
[--C-:B------:R-:W-:Y:S02]  /*1830*/  @!P3 IMAD.MOV.U32 R29, RZ, RZ, R25.reuse ;  /* 0x000000ffff1db224 */ /* 0x100fe400078e0019 */
[--C-:B------:R-:W-:Y:S02]  /*1840*/  @!P2 IMAD.MOV.U32 R21, RZ, RZ, R25.reuse ;  /* 0x000000ffff15a224 */ /* 0x100fe400078e0019 */
[----:B------:R-:W-:Y:S02]  /*1850*/  @!P6 IMAD.MOV.U32 R27, RZ, RZ, R25 ;  /* 0x000000ffff1be224 */ /* 0x000fe400078e0019 */
[----:B------:R-:W-:Y:S02]  /*1860*/  @!P2 IMAD R15, R15, c[0x0][0x190], RZ ;  /* 0x000064000f0faa24 */ /* 0x000fe400078e02ff */
[----:B------:R-:W-:Y:S02]  /*1870*/  @!P2 IMAD.MOV.U32 R20, RZ, RZ, R26 ;  /* 0x000000ffff14a224 */ /* 0x000fe400078e001a */
[----:B------:R-:W-:-:S02]  /*1880*/  @!P1 IMAD R3, R6, c[0x0][0x194], R3 ;  /* 0x0000650006039a24 */ /* 0x000fc400078e0203 */
[----:B------:R-:W-:Y:S02]  /*1890*/  @!P3 IMAD R5, R5, c[0x0][0x190], RZ ;  /* 0x000064000505ba24 */ /* 0x000fe400078e02ff */
[----:B------:R-:W-:-:S04]  /*18a0*/  @!P1 IMAD.WIDE.U32 R24, R6, c[0x0][0x190], R24 ;  /* 0x0000640006189a25 */ /* 0x000fc800078e0018 */
[----:B------:R-:W-:Y:S02]  /*18b0*/  IMAD R123, R176, c[0x0][0x19c], R123 ;  /* 0x00006700b07b7a24 */ /* 0x000fe400078e027b */
[----:B------:R-:W-:Y:S02]  /*18c0*/  @!P3 IMAD.MOV.U32 R28, RZ, RZ, R26 ;  /* 0x000000ffff1cb224 */ /* 0x000fe400078e001a */
[----:B------:R-:W-:Y:S02]  /*18d0*/  @!P6 IMAD.X R7, RZ, RZ, R7, P4 ;  /* 0x000000ffff07e224 */ /* 0x000fe400020e0607 */
[----:B------:R-:W-:Y:S02]  /*18e0*/  IMAD.SHL.U32 R0, R0, 0x8, RZ ;  /* 0x0000000800007824 */ /* 0x000fe400078e00ff */
[----:B------:R-:W-:Y:S02]  /*18f0*/  @!P2 IMAD R6, R14, c[0x0][0x194], R15 ;  /* 0x000065000e06aa24 */ /* 0x000fe400078e020f */
[----:B------:R-:W-:Y:S01]  /*1900*/  @!P3 IMAD R5, R18, c[0x0][0x194], R5 ;  /* 0x000065001205ba24 */ /* 0x000fe200078e0205 */
[----:B------:R-:W-:Y:S01]  /*1910*/  LOP3.LUT R173, R173, 0xfffffe00, R0, 0xf8, !PT ;  /* 0xfffffe00adad7812 */ /* 0x000fe200078ef800 */
[----:B------:R-:W-:Y:S01]  /*1920*/  @!P2 IMAD.WIDE.U32 R14, R14, c[0x0][0x190], R20 ;  /* 0x000064000e0eaa25 */ /* 0x000fe200078e0014 */
[----:B------:R-:W-:-:S03]  /*1930*/  @!P1 LEA R20, P4, R24, c[0x0][0x160], 0x1 ;  /* 0x0000580018149a11 */ /* 0x000fc600078808ff */
[----:B------:R-:W-:Y:S02]  /*1940*/  @!P1 IMAD.IADD R3, R25, 0x1, R3 ;  /* 0x0000000119039824 */ /* 0x000fe400078e0203 */
[----:B------:R-:W-:Y:S02]  /*1950*/  IMAD.IADD R123, R129, 0x1, R123 ;  /* 0x00000001817b7824 */ /* 0x000fe400078e027b */
[----:B------:R-:W-:Y:S01]  /*1960*/  @!P3 IMAD.WIDE.U32 R18, R18, c[0x0][0x190], R28 ;  /* 0x000064001212ba25 */ /* 0x000fe200078e001c */
[----:B------:R-:W-:-:S03]  /*1970*/  @!P1 LEA.HI.X R21, R24, c[0x0][0x164], R3, 0x1, P4 ;  /* 0x0000590018159a11 */ /* 0x000fc600020f0c03 */
[----:B------:R-:W-:Y:S01]  /*1980*/  @!P6 IMAD R7, R7, c[0x0][0x190], RZ ;  /* 0x000064000707ea24 */ /* 0x000fe200078e02ff */
[----:B------:R-:W-:Y:S01]  /*1990*/  @!P3 LEA R28, P5, R18, c[0x0][0x160], 0x1 ;  /* 0x00005800121cba11 */ /* 0x000fe200078a08ff */
[----:B------:R-:W-:Y:S02]  /*19a0*/  IMAD.SHL.U32 R129, R171, 0x80, RZ ;  /* 0x00000080ab817824 */ /* 0x000fe400078e00ff */
[C---:B------:R-:W-:Y:S02]  /*19b0*/  @!P6 IMAD R0, R16.reuse, c[0x0][0x194], R7 ;  /* 0x000065001000ea24 */ /* 0x040fe400078e0207 */
[----:B------:R-:W-:Y:S02]  /*19c0*/  @!P3 IMAD.IADD R5, R19, 0x1, R5 ;  /* 0x000000011305b824 */ /* 0x000fe400078e0205 */
[----:B------:R-:W-:Y:S01]  /*19d0*/  @!P6 IMAD.WIDE.U32 R16, R16, c[0x0][0x190], R26 ;  /* 0x000064001010ea25 */ /* 0x000fe200078e001a */
[----:B------:R-:W-:Y:S02]  /*19e0*/  @!P2 LEA R26, P4, R14, c[0x0][0x160], 0x1 ;  /* 0x000058000e1aaa11 */ /* 0x000fe400078808ff */
[----:B------:R-:W-:Y:S01]  /*19f0*/  @!P3 LEA.HI.X R29, R18, c[0x0][0x164], R5, 0x1, P5 ;  /* 0x00005900121dba11 */ /* 0x000fe200028f0c05 */
[----:B------:R-:W-:-:S02]  /*1a00*/  @!P2 IMAD.IADD R6, R15, 0x1, R6 ;  /* 0x000000010f06a824 */ /* 0x000fc400078e0206 */
[----:B------:R-:W-:Y:S02]  /*1a10*/  IMAD.IADD R3, R130, 0x1, -R129 ;  /* 0x0000000182037824 */ /* 0x000fe400078e0a81 */
[----:B------:R-:W-:Y:S01]  /*1a20*/  IMAD.SHL.U32 R173, R173, 0x2, RZ ;  /* 0x00000002adad7824 */ /* 0x000fe200078e00ff */
[----:B------:R-:W-:Y:S01]  /*1a30*/  @!P2 LEA.HI.X R27, R14, c[0x0][0x164], R6, 0x1, P4 ;  /* 0x000059000e1baa11 */ /* 0x000fe200020f0c06 */
[----:B------:R-:W-:Y:S01]  /*1a40*/  @!P6 IMAD.IADD R5, R17, 0x1, R0 ;  /* 0x000000011105e824 */ /* 0x000fe200078e0200 */
[-C--:B------:R-:W-:Y:S01]  /*1a50*/  ISETP.GE.AND P5, PT, R176, R3.reuse, PT ;  /* 0x00000003b000720c */ /* 0x080fe20003fa6270 */
[----:B------:R-:W-:Y:S01]  /*1a60*/  IMAD.MOV.U32 R14, RZ, RZ, c[0x0][0x19c] ;  /* 0x00006700ff0e7624 */ /* 0x000fe200078e00ff */
[----:B------:R-:W-:Y:S01]  /*1a70*/  ISETP.GE.AND P4, PT, R12, R3, PT ;  /* 0x000000030c00720c */ /* 0x000fe20003f86270 */
[----:B------:R-:W-:Y:S01]  /*1a80*/  @!PT LDS RZ, [RZ] ;  /* 0x00000000fffff984 */ /* 0x000fe20000000800 */
[----:B------:R-:W-:Y:S01]  /*1a90*/  @!PT LDS RZ, [RZ] ;  /* 0x00000000fffff984 */ /* 0x000fe20000000800 */
[----:B------:R-:W-:Y:S01]  /*1aa0*/  @!PT LDS RZ, [RZ] ;  /* 0x00000000fffff984 */ /* 0x000fe20000000800 */
[----:B------:R1:W-:Y:S01]  /*1ab0*/  @!P1 LDGSTS.E.BYPASS.LTC128B.128 [R173], [R20.64] ;  /* 0x0000000014ad9fae */ /* 0x0003e2000b901d4c */
[----:B------:R-:W-:-:S03]  /*1ac0*/  IMAD.WIDE.U32 R6, R121, 0x20, RZ ;  /* 0x0000002079067825 */ /* 0x000fc600078e00ff */
[----:B------:R2:W-:Y:S01]  /*1ad0*/  @!P3 LDGSTS.E.BYPASS.LTC128B.128 [R173+0x800], [R28.64] ;  /* 0x008000001cadbfae */ /* 0x0005e2000b901d4c */
[----:B------:R-:W-:-:S03]  /*1ae0*/  ISETP.GE.AND P3, PT, R10, R3, PT ;  /* 0x000000030a00720c */ /* 0x000fc60003f66270 */
[----:B------:R3:W-:Y:S01]  /*1af0*/  @!P2 LDGSTS.E.BYPASS.LTC128B.128 [R173+0x1000], [R26.64] ;  /* 0x010000001aadafae */ /* 0x0007e2000b901d4c */
[----:B------:R-:W-:-:S03]  /*1b00*/  @!P6 LEA R24, P2, R16, c[0x0][0x160], 0x1 ;  /* 0x000058001018ea11 */ /* 0x000fc600078408ff */
[C---:B------:R-:W-:Y:S02]  /*1b10*/  @!P4 LEA R0, P1, R121.reuse, R128, 0x4 ;  /* 0x000000807900c211 */ /* 0x040fe400078220ff */
[----:B------:R-:W-:Y:S02]  /*1b20*/  @!P6 LEA.HI.X R25, R16, c[0x0][0x164], R5, 0x1, P2 ;  /* 0x000059001019ea11 */ /* 0x000fe400010f0c05 */
[----:B------:R-:W-:Y:S02]  /*1b30*/  @!P4 LEA.HI.X R5, R121, R123, R14, 0x4, P1 ;  /* 0x0000007b7905c211 */ /* 0x000fe400008f240e */
[C---:B------:R-:W-:Y:S01]  /*1b40*/  @!P4 LEA R18, P1, R0.reuse, c[0x0][0x168], 0x1 ;  /* 0x00005a000012ca11 */ /* 0x040fe200078208ff */
[----:B------:R4:W-:Y:S03]  /*1b50*/  @!P6 LDGSTS.E.BYPASS.LTC128B.128 [R173+0x1800], [R24.64] ;  /* 0x0180000018adefae */ /* 0x0009e6000b901d4c */
[----:B------:R-:W-:Y:S01]  /*1b60*/  @!P4 LEA.HI.X R19, R0, c[0x0][0x16c], R5, 0x1, P1 ;  /* 0x00005b000013ca11 */ /* 0x000fe200008f0c05 */
[----:B------:R-:W-:Y:S01]  /*1b70*/  IMAD.SHL.U32 R0, R14, 0x20, RZ ;  /* 0x000000200e007824 */ /* 0x000fe200078e00ff */
[----:B------:R-:W-:-:S02]  /*1b80*/  @!P3 IADD3 R5, P1, R128, R6, RZ ;  /* 0x000000068005b210 */ /* 0x000fc40007f3e0ff */
[----:B------:R-:W-:Y:S02]  /*1b90*/  IADD3 R6, R176, 0x40, RZ ;  /* 0x00000040b0067810 */ /* 0x000fe40007ffe0ff */
[----:B------:R-:W-:Y:S01]  /*1ba0*/  @!P3 IADD3.X R0, R123, R7, R0, P1, !PT ;  /* 0x000000077b00b210 */ /* 0x000fe20000ffe400 */
[----:B------:R-:W-:Y:S01]  /*1bb0*/  IMAD R7, R2, c[0x0][0x1b8], RZ ;  /* 0x00006e0002077a24 */ /* 0x000fe200078e02ff */
[----:B-1----:R-:W-:Y:S02]  /*1bc0*/  IADD3 R20, P1, R174, R4, RZ ;  /* 0x00000004ae147210 */ /* 0x002fe40007f3e0ff */
[----:B------:R-:W-:Y:S01]  /*1bd0*/  IADD3 R4, R176, 0x50, RZ ;  /* 0x00000050b0047810 */ /* 0x000fe20007ffe0ff */
[----:B------:R-:W-:Y:S01]  /*1be0*/  IMAD R7, R22, c[0x0][0x1bc], R7 ;  /* 0x00006f0016077a24 */ /* 0x000fe200078e0207 */
[----:B------:R-:W-:Y:S01]  /*1bf0*/  ISETP.GE.AND P6, PT, R6, R3, PT ;  /* 0x000000030600720c */ /* 0x000fe20003fc6270 */
[----:B------:R-:W-:Y:S01]  /*1c00*/  IMAD.X R21, R175, 0x1, R13, P1 ;  /* 0x00000001af157824 */ /* 0x000fe200008e060d */
[----:B---3--:R-:W-:-:S03]  /*1c10*/  @!P5 LEA R26, P2, R128, c[0x0][0x168], 0x1 ;  /* 0x00005a00801ada11 */ /* 0x008fc600078408ff */
[----:B------:R-:W-:Y:S01]  /*1c20*/  IMAD.WIDE.U32 R22, R22, c[0x0][0x1b8], R20 ;  /* 0x00006e0016167a25 */ /* 0x000fe200078e0014 */
[----:B------:R-:W-:Y:S02]  /*1c30*/  @!P5 LEA.HI.X R27, R128, c[0x0][0x16c], R123, 0x1, P2 ;  /* 0x00005b00801bda11 */ /* 0x000fe400010f0c7b */
[----:B------:R-:W-:Y:S02]  /*1c40*/  ISETP.GE.AND P2, PT, R8, R3, PT ;  /* 0x000000030800720c */ /* 0x000fe40003f46270 */
[----:B------:R-:W-:Y:S01]  /*1c50*/  IADD3 R23, R23, R7, RZ ;  /* 0x0000000717177210 */ /* 0x000fe20007ffe0ff */
[----:B------:R1:W-:Y:S01]  /*1c60*/  @!P5 LDGSTS.E.BYPASS.LTC128B.128 [R173+0x2000], [R26.64] ;  /* 0x020000001aaddfae */ /* 0x0003e2000b901d4c */
[C---:B----4-:R-:W-:Y:S01]  /*1c70*/  @!P3 LEA R24, P5, R5.reuse, c[0x0][0x168], 0x1 ;  /* 0x00005a000518ba11 */ /* 0x050fe200078a08ff */
[----:B------:R-:W-:Y:S02]  /*1c80*/  IMAD.SHL.U32 R7, R176, 0x8, RZ ;  /* 0x00000008b0077824 */ /* 0x000fe400078e00ff */
[----:B------:R3:W-:Y:S01]  /*1c90*/  @!P4 LDGSTS.E.BYPASS.LTC128B.128 [R173+0x2800], [R18.64] ;  /* 0x0280000012adcfae */ /* 0x0007e2000b901d4c */
[----:B------:R-:W-:-:S02]  /*1ca0*/  @!P3 LEA.HI.X R25, R5, c[0x0][0x16c], R0, 0x1, P5 ;  /* 0x00005b000519ba11 */ /* 0x000fc400028f0c00 */
[-C--:B------:R-:W-:Y:S02]  /*1cb0*/  ISETP.GE.AND P5, PT, R4, R3.reuse, PT ;  /* 0x000000030400720c */ /* 0x080fe40003fa6270 */
[----:B------:R-:W-:Y:S01]  /*1cc0*/  IADD3 R0, R176, 0x60, RZ ;  /* 0x00000060b0007810 */ /* 0x000fe20007ffe0ff */
[----:B------:R-:W-:Y:S01]  /*1cd0*/  @!P2 IMAD.MOV.U32 R16, RZ, RZ, R128 ;  /* 0x000000ffff10a224 */ /* 0x000fe200078e0080 */
[----:B------:R4:W-:Y:S01]  /*1ce0*/  @!P3 LDGSTS.E.BYPASS.LTC128B.128 [R173+0x3000], [R24.64] ;  /* 0x0300000018adbfae */ /* 0x0009e2000b901d4c */
[----:B------:R-:W-:Y:S01]  /*1cf0*/  @!P2 IMAD.MOV.U32 R17, RZ, RZ, R123 ;  /* 0x000000ffff11a224 */ /* 0x000fe200078e007b */
[----:B------:R-:W-:Y:S01]  /*1d00*/  ISETP.GE.AND P4, PT, R0, R3, PT ;  /* 0x000000030000720c */ /* 0x000fe20003f86270 */
[----:B------:R-:W-:Y:S02]  /*1d10*/  @!P2 IMAD R2, R14, 0x30, RZ ;  /* 0x000000300e02a824 */ /* 0x000fe400078e02ff */
[----:B------:R-:W-:-:S04]  /*1d20*/  @!P2 IMAD.WIDE.U32 R16, R121, 0x30, R16 ;  /* 0x000000307910a825 */ /* 0x000fc800078e0010 */
[----:B------:R-:W-:Y:S02]  /*1d30*/  @!P2 IMAD.IADD R2, R17, 0x1, R2 ;  /* 0x000000011102a824 */ /* 0x000fe400078e0202 */
[----:B------:R-:W-:-:S04]  /*1d40*/  @!P5 IMAD R5, R14, 0x50, RZ ;  /* 0x000000500e05d824 */ /* 0x000fc800078e02ff */
[----:B------:R-:W-:Y:S01]  /*1d50*/  @!P4 IMAD.MOV.U32 R17, RZ, RZ, R123 ;  /* 0x000000ffff11c224 */ /* 0x000fe200078e007b */
[----:B-1----:R-:W-:-:S04]  /*1d60*/  @!P2 LEA R26, P1, R16, c[0x0][0x168], 0x1 ;  /* 0x00005a00101aaa11 */ /* 0x002fc800078208ff */
[----:B------:R-:W-:Y:S01]  /*1d70*/  @!P2 LEA.HI.X R27, R16, c[0x0][0x16c], R2, 0x1, P1 ;  /* 0x00005b00101baa11 */ /* 0x000fe200008f0c02 */
[----:B---3--:R-:W-:Y:S01]  /*1d80*/  @!P5 IMAD.MOV.U32 R18, RZ, RZ, R128 ;  /* 0x000000ffff12d224 */ /* 0x008fe200078e0080 */
[----:B------:R-:W-:Y:S01]  /*1d90*/  IADD3 R2, R176, 0x70, RZ ;  /* 0x00000070b0027810 */ /* 0x000fe20007ffe0ff */
[----:B------:R-:W-:Y:S01]  /*1da0*/  @!P5 IMAD.MOV.U32 R19, RZ, RZ, R123 ;  /* 0x000000ffff13d224 */ /* 0x000fe200078e007b */
[C---:B------:R-:W-:Y:S01]  /*1db0*/  @!P6 LEA R16, P1, R121.reuse, R128, 0x6 ;  /* 0x000000807910e211 */ /* 0x040fe200078230ff */
[----:B------:R1:W-:Y:S01]  /*1dc0*/  @!P2 LDGSTS.E.BYPASS.LTC128B.128 [R173+0x3800], [R26.64] ;  /* 0x038000001aadafae */ /* 0x0003e2000b901d4c */
[----:B------:R-:W-:Y:S01]  /*1dd0*/  ISETP.GE.AND P3, PT, R2, R3, PT ;  /* 0x000000030200720c */ /* 0x000fe20003f66270 */
[C---:B------:R-:W-:Y:S01]  /*1de0*/  @!P5 IMAD.WIDE.U32 R18, R121.reuse, 0x50, R18 ;  /* 0x000000507912d825 */ /* 0x040fe200078e0012 */
[----:B------:R-:W-:Y:S02]  /*1df0*/  @!P6 LEA.HI.X R13, R121, R123, R14, 0x6, P1 ;  /* 0x0000007b790de211 */ /* 0x000fe400008f340e */
[----:B------:R-:W-:-:S02]  /*1e00*/  @!P6 LEA R20, P1, R16, c[0x0][0x168], 0x1 ;  /* 0x00005a001014ea11 */ /* 0x000fc400078208ff */
[----:B------:R-:W-:Y:S02]  /*1e10*/  IADD3 R11, P2, R176, R11, RZ ;  /* 0x0000000bb00b7210 */ /* 0x000fe40007f5e0ff */
[----:B------:R-:W-:Y:S01]  /*1e20*/  @!P6 LEA.HI.X R21, R16, c[0x0][0x16c], R13, 0x1, P1 ;  /* 0x00005b001015ea11 */ /* 0x000fe200008f0c0d */
[----:B------:R-:W-:Y:S01]  /*1e30*/  @!P5 IMAD.IADD R13, R19, 0x1, R5 ;  /* 0x00000001130dd824 */ /* 0x000fe200078e0205 */
[----:B----4-:R-:W-:Y:S01]  /*1e40*/  @!P5 LEA R24, P1, R18, c[0x0][0x168], 0x1 ;  /* 0x00005a001218da11 */ /* 0x010fe200078208ff */
[----:B------:R-:W-:Y:S02]  /*1e50*/  @!P4 IMAD.MOV.U32 R16, RZ, RZ, R128 ;  /* 0x000000ffff10c224 */ /* 0x000fe400078e0080 */
[----:B------:R-:W-:Y:S01]  /*1e60*/  @!P4 IMAD R5, R14, 0x60, RZ ;  /* 0x000000600e05c824 */ /* 0x000fe200078e02ff */
[----:B------:R-:W-:Y:S01]  /*1e70*/  @!P5 LEA.HI.X R25, R18, c[0x0][0x16c], R13, 0x1, P1 ;  /* 0x00005b001219da11 */ /* 0x000fe200008f0c0d */
[----:B------:R-:W-:Y:S01]  /*1e80*/  @!P4 IMAD.WIDE.U32 R16, R121, 0x60, R16 ;  /* 0x000000607910c825 */ /* 0x000fe200078e0010 */
[----:B------:R3:W-:Y:S01]  /*1e90*/  @!P6 LDGSTS.E.BYPASS.LTC128B.128 [R173+0x4000], [R20.64] ;  /* 0x0400000014adefae */ /* 0x0007e2000b901d4c */
[----:B------:R-:W-:-:S02]  /*1ea0*/  ISETP.GE.AND P6, PT, R8, R3, PT ;  /* 0x000000030800720c */ /* 0x000fc40003fc6270 */
[----:B------:R-:W-:Y:S01]  /*1eb0*/  @!P3 IMAD.MOV.U32 R18, RZ, RZ, R128 ;  /* 0x000000ffff12b224 */ /* 0x000fe200078e0080 */
[----:B------:R4:W-:Y:S01]  /*1ec0*/  @!P5 LDGSTS.E.BYPASS.LTC128B.128 [R173+0x4800], [R24.64] ;  /* 0x0480000018addfae */ /* 0x0009e2000b901d4c */
[----:B------:R-:W-:Y:S01]  /*1ed0*/  @!P3 IMAD.MOV.U32 R19, RZ, RZ, R123 ;  /* 0x000000ffff13b224 */ /* 0x000fe200078e007b */
[----:B------:R-:W-:Y:S01]  /*1ee0*/  ISETP.GE.AND P5, PT, R6, R3, PT ;  /* 0x000000030600720c */ /* 0x000fe20003fa6270 */
[----:B------:R-:W-:Y:S02]  /*1ef0*/  @!P4 IMAD.IADD R5, R17, 0x1, R5 ;  /* 0x000000011105c824 */ /* 0x000fe400078e0205 */
[----:B------:R-:W-:Y:S01]  /*1f00*/  @!P3 IMAD R14, R14, 0x70, RZ ;  /* 0x000000700e0eb824 */ /* 0x000fe200078e02ff */
[----:B-1----:R-:W-:Y:S01]  /*1f10*/  @!P4 LEA R26, P1, R16, c[0x0][0x168], 0x1 ;  /* 0x00005a00101aca11 */ /* 0x002fe200078208ff */
[----:B------:R-:W-:-:S03]  /*1f20*/  @!P3 IMAD.WIDE.U32 R18, R121, 0x70, R18 ;  /* 0x000000707912b825 */ /* 0x000fc600078e0012 */
[----:B------:R-:W-:Y:S01]  /*1f30*/  @!P4 LEA.HI.X R27, R16, c[0x0][0x16c], R5, 0x1, P1 ;  /* 0x00005b00101bca11 */ /* 0x000fe200008f0c05 */
[----:B------:R-:W-:Y:S01]  /*1f40*/  @!P3 IMAD.IADD R14, R19, 0x1, R14 ;  /* 0x00000001130eb824 */ /* 0x000fe200078e020e */
[----:B------:R-:W-:Y:S01]  /*1f50*/  @!P3 LEA R16, P1, R18, c[0x0][0x168], 0x1 ;  /* 0x00005a001210ba11 */ /* 0x000fe200078208ff */
[----:B------:R-:W-:Y:S01]  /*1f60*/  IMAD.X R9, R177, 0x1, R9, P2 ;  /* 0x00000001b1097824 */ /* 0x000fe200010e0609 */
[-C--:B------:R-:W-:Y:S01]  /*1f70*/  ISETP.GE.AND P2, PT, R12, R3.reuse, PT ;  /* 0x000000030c00720c */ /* 0x080fe20003f46270 */
[----:B------:R4:W-:Y:S01]  /*1f80*/  @!P4 LDGSTS.E.BYPASS.LTC128B.128 [R173+0x5000], [R26.64] ;  /* 0x050000001aadcfae */ /* 0x0009e2000b901d4c */
[----:B------:R-:W-:Y:S01]  /*1f90*/  @!P3 LEA.HI.X R17, R18, c[0x0][0x16c], R14, 0x1, P1 ;  /* 0x00005b001211ba11 */ /* 0x000fe200008f0c0e */
[----:B------:R-:W-:Y:S01]  /*1fa0*/  IMAD R12, R9, c[0x0][0x1a0], RZ ;  /* 0x00006800090c7a24 */ /* 0x000fe200078e02ff */
[-C--:B------:R-:W-:Y:S01]  /*1fb0*/  LEA.HI R5, R135, R132.reuse, RZ, 0x4 ;  /* 0x0000008487057211 */ /* 0x080fe200078f20ff */
[----:B------:R-:W-:Y:S01]  /*1fc0*/  IMAD.WIDE.U32 R22, R11, c[0x0][0x1a0], R22 ;  /* 0x000068000b167a25 */ /* 0x000fe200078e0016 */
[-C--:B------:R-:W-:Y:S01]  /*1fd0*/  ISETP.GE.AND P1, PT, R10, R3.reuse, PT ;  /* 0x000000030a00720c */ /* 0x080fe20003f26270 */
[----:B------:R1:W-:Y:S01]  /*1fe0*/  @!P3 LDGSTS.E.BYPASS.LTC128B.128 [R173+0x5800], [R16.64] ;  /* 0x0580000010adbfae */ /* 0x0003e2000b901d4c */
[----:B------:R-:W-:Y:S01]  /*1ff0*/  LOP3.LUT R9, R5, 0xfffffff0, RZ, 0xc0, !PT ;  /* 0xfffffff005097812 */ /* 0x000fe200078ec0ff */
[----:B------:R-:W-:Y:S01]  /*2000*/  IMAD R12, R11, c[0x0][0x1a4], R12 ;  /* 0x000069000b0c7a24 */ /* 0x000fe200078e020c */
[----:B------:R-:W-:Y:S01]  /*2010*/  LEA R168, P4, R22, c[0x0][0x170], 0x1 ;  /* 0x00005c0016a87a11 */ /* 0x000fe200078808ff */
[----:B------:R-:W0:Y:S01]  /*2020*/  LDGDEPBAR ;  /* 0x00000000000079af */ /* 0x000e220000000000 */
[----:B------:R-:W-:Y:S01]  /*2030*/  ISETP.GE.AND P3, PT, R176, R3, PT ;  /* 0x00000003b000720c */ /* 0x000fe20003f66270 */
[----:B------:R-:W-:Y:S01]  /*2040*/  IMAD.IADD R169, R23, 0x1, R12 ;  /* 0x0000000117a97824 */ /* 0x000fe200078e020c */
[----:B------:R-:W-:Y:S01]  /*2050*/  SHF.R.S32.HI R8, RZ, 0x4, R5 ;  /* 0x00000004ff087819 */ /* 0x000fe20000011405 */
[----:B------:R-:W-:Y:S01]  /*2060*/  IMAD.WIDE.U32 R12, R68, c[0x0][0x1a0], RZ ;  /* 0x00006800440c7a25 */ /* 0x000fe200078e00ff */
[----:B------:R-:W-:-:S02]  /*2070*/  LEA.HI R135, R135, R132, RZ, 0x5 ;  /* 0x0000008487877211 */ /* 0x000fc400078f28ff */
[----:B------:R-:W-:Y:S01]  /*2080*/  LEA.HI.X R169, R22, c[0x0][0x174], R169, 0x1, P4 ;  /* 0x00005d0016a97a11 */ /* 0x000fe200020f0ca9 */
[----:B------:R-:W-:Y:S01]  /*2090*/  IMAD R10, R68, c[0x0][0x1a4], RZ ;  /* 0x00006900440a7a24 */ /* 0x000fe200078e02ff */
[----:B------:R-:W-:Y:S01]  /*20a0*/  @!P2 IADD3 R14, P4, R168, R12, RZ ;  /* 0x0000000ca80ea210 */ /* 0x000fe20007f9e0ff */
[----:B------:R-:W-:Y:S01]  /*20b0*/  IMAD.IADD R9, R132, 0x1, -R9 ;  /* 0x0000000184097824 */ /* 0x000fe200078e0a09 */
[----:B------:R-:W-:Y:S01]  /*20c0*/  LEA.HI R5, R5, R8, RZ, 0x1 ;  /* 0x0000000805057211 */ /* 0x000fe200078f08ff */
[----:B------:R-:W-:Y:S01]  /*20d0*/  @!P1 IMAD.MOV.U32 R6, RZ, RZ, c[0x0][0x1a4] ;  /* 0x00006900ff069624 */ /* 0x000fe200078e00ff */
[----:B------:R-:W-:Y:S01]  /*20e0*/  @!P2 IADD3.X R15, R169, R13, R10, P4, !PT ;  /* 0x0000000da90fa210 */ /* 0x000fe200027fe40a */
[----:B------:R-:W-:Y:S01]  /*20f0*/  @!P6 IMAD.MOV.U32 R18, RZ, RZ, c[0x0][0x1a0] ;  /* 0x00006800ff12e624 */ /* 0x000fe200078e00ff */
[----:B------:R-:W-:Y:S02]  /*2100*/  ISETP.GE.AND P4, PT, R4, R3, PT ;  /* 0x000000030400720c */ /* 0x000fe40003f86270 */
[----:B------:R-:W-:Y:S01]  /*2110*/  SHF.R.S32.HI R4, RZ, 0x1f, R9 ;  /* 0x0000001fff047819 */ /* 0x000fe20000011409 */
[----:B------:R-:W-:Y:S01]  /*2120*/  @!P6 IMAD.WIDE.U32 R18, R18, 0x60, R168 ;  /* 0x000000601212e825 */ /* 0x000fe200078e00a8 */
[----:B------:R-:W-:-:S02]  /*2130*/  LOP3.LUT R5, R5, 0xfffffffe, RZ, 0xc0, !PT ;  /* 0xfffffffe05057812 */ /* 0x000fc400078ec0ff */
[----:B------:R-:W-:Y:S02]  /*2140*/  LEA.HI R4, R4, R9, RZ, 0x3 ;  /* 0x0000000904047211 */ /* 0x000fe400078f18ff */
[----:B------:R-:W-:Y:S01]  /*2150*/  SHF.R.S32.HI R134, RZ, 0x5, R135 ;  /* 0x00000005ff867819 */ /* 0x000fe20000011487 */
[----:B------:R-:W-:-:S04]  /*2160*/  DEPBAR.LE SB0, 0x0 ;  /* 0x000080000000791a */ /* 0x000fc80000000000 */
[----:B------:R-:W-:Y:S01]  /*2170*/  BAR.SYNC.DEFER_BLOCKING 0x0 ;  /* 0x0000000000007b1d */ /* 0x000fe20000010000 */
[----:B------:R-:W-:Y:S01]  /*2180*/  IMAD.IADD R165, R8, 0x1, -R5 ;  /* 0x0000000108a57824 */ /* 0x000fe200078e0a05 */
[----:B------:R-:W-:Y:S01]  /*2190*/  LOP3.LUT R135, R135, 0xffffffe0, RZ, 0xc0, !PT ;  /* 0xffffffe087877812 */ /* 0x000fe200078ec0ff */
[----:B------:R-:W-:Y:S02]  /*21a0*/  @!P1 IMAD.MOV.U32 R5, RZ, RZ, c[0x0][0x1a0] ;  /* 0x00006800ff059624 */ /* 0x000fe400078e00ff */
[----:B------:R-:W-:Y:S02]  /*21b0*/  IMAD.SHL.U32 R8, R69, 0x40, RZ ;  /* 0x0000004045087824 */ /* 0x000fe400078e00ff */
[----:B------:R-:W-:Y:S02]  /*21c0*/  IMAD.SHL.U32 R131, R4, 0x40, RZ ;  /* 0x0000004004837824 */ /* 0x000fe400078e00ff */
[----:B------:R-:W-:Y:S01]  /*21d0*/  IMAD.IADD R135, R132, 0x1, -R135 ;  /* 0x0000000184877824 */ /* 0x000fe200078e0a87 */
[----:B------:R-:W-:-:S02]  /*21e0*/  LOP3.LUT R8, R8, 0x1c0, RZ, 0xc0, !PT ;  /* 0x000001c008087812 */ /* 0x000fc400078ec0ff */
[----:B------:R-:W-:Y:S02]  /*21f0*/  LOP3.LUT R131, R131, 0xfffffe00, RZ, 0xc0, !PT ;  /* 0xfffffe0083837812 */ /* 0x000fe400078ec0ff */
[----:B------:R-:W-:Y:S02]  /*2200*/  LOP3.LUT R7, R8, 0x8, R7, 0xf8, !PT ;  /* 0x0000000808077812 */ /* 0x000fe400078ef807 */
[----:B------:R-:W-:-:S04]  /*2210*/  SHF.R.U32.HI R10, RZ, 0x3, R8 ;  /* 0x00000003ff0a7819 */ /* 0x000fc80000011608 */
[----:B------:R-:W-:Y:S01]  /*2220*/  LOP3.LUT R10, R7, R10, RZ, 0x3c, !PT ;  /* 0x0000000a070a7212 */ /* 0x000fe200078e3cff */
[----:B------:R-:W-:Y:S04]  /*2230*/  @P3 STS.128 [R173+0x6000], RZ ;  /* 0x006000ffad003388 */ /* 0x000fe80000000c00 */
[----:B------:R-:W-:Y:S01]  /*2240*/  @!PT LDS RZ, [RZ] ;  /* 0x00000000fffff984 */ /* 0x000fe20000000800 */
[----:B------:R-:W-:Y:S01]  /*2250*/  @!PT LDS RZ, [RZ] ;  /* 0x00000000fffff984 */ /* 0x000fe20000000800 */
[----:B------:R-:W-:Y:S01]  /*2260*/  @!PT LDS RZ, [RZ] ;  /* 0x00000000fffff984 */ /* 0x000fe20000000800 */
[----:B------:R1:W-:Y:S01]  /*2270*/  @!P3 LDGSTS.E.BYPASS.LTC128B.128 [R173+0x6000], [R168.64] ;  /* 0x06000000a8adbfae */ /* 0x0003e2000b901d4c */
[----:B------:R-:W-:Y:S02]  /*2280*/  ISETP.GE.AND P3, PT, R0, R3, PT ;  /* 0x000000030000720c */ /* 0x000fe40003f66270 */
[----:B------:R-:W-:Y:S01]  /*2290*/  LOP3.LUT R0, R4, 0xfffffff8, RZ, 0xc0, !PT ;  /* 0xfffffff804007812 */ /* 0x000fe200078ec0ff */
[----:B------:R-:W-:Y:S04]  /*22a0*/  @P2 STS.128 [R173+0x6800], RZ ;  /* 0x006800ffad002388 */ /* 0x000fe80000000c00 */
[----:B------:R-:W-:Y:S01]  /*22b0*/  @!PT LDS RZ, [RZ] ;  /* 0x00000000fffff984 */ /* 0x000fe20000000800 */
[----:B------:R-:W-:Y:S01]  /*22c0*/  @!PT LDS RZ, [RZ] ;  /* 0x00000000fffff984 */ /* 0x000fe20000000800 */
[----:B------:R-:W-:Y:S01]  /*22d0*/  @!PT LDS RZ, [RZ] ;  /* 0x00000000fffff984 */ /* 0x000fe20000000800 */
[----:B------:R1:W-:Y:S01]  /*22e0*/  @!P2 LDGSTS.E.BYPASS.LTC128B.128 [R173+0x6800], [R14.64] ;  /* 0x068000000eadafae */ /* 0x0003e2000b901d4c */
[----:B------:R-:W-:Y:S01]  /*22f0*/  @!P1 LEA R12, P2, R5, R168, 0x6 ;  /* 0x000000a8050c9211 */ /* 0x000fe200078430ff */
[----:B------:R-:W-:-:S02]  /*2300*/  IMAD.IADD R0, R9, 0x1, -R0 ;  /* 0x0000000109007824 */ /* 0x000fc400078e0a00 */
[----:B------:R-:W-:Y:S01]  /*2310*/  @P1 STS.128 [R173+0x7000], RZ ;  /* 0x007000ffad001388 */ /* 0x000fe20000000c00 */
[----:B------:R-:W-:Y:S01]  /*2320*/  @!P1 LEA.HI.X R13, R5, R169, R6, 0x6, P2 ;  /* 0x000000a9050d9211 */ /* 0x000fe200010f3406 */
[----:B------:R-:W-:Y:S01]  /*2330*/  IMAD.SHL.U32 R5, R0, 0x40, RZ ;  /* 0x0000004000057824 */ /* 0x000fe200078e00ff */
[----:B------:R-:W-:Y:S01]  /*2340*/  ISETP.GE.AND P2, PT, R2, R3, PT ;  /* 0x000000030200720c */ /* 0x000fe20003f46270 */
[----:B------:R-:W-:Y:S02]  /*2350*/  IMAD.SHL.U32 R2, R165, 0x8, RZ ;  /* 0x00000008a5027824 */ /* 0x000fe400078e00ff */
[----:B------:R-:W-:Y:S01]  /*2360*/  @!P5 IMAD.MOV.U32 R3, RZ, RZ, c[0x0][0x1a0] ;  /* 0x00006800ff03d624 */ /* 0x000fe200078e00ff */
[----:B------:R-:W-:Y:S01]  /*2370*/  LOP3.LUT R7, R5, 0x1c0, RZ, 0xc0, !PT ;  /* 0x000001c005077812 */ /* 0x000fe200078ec0ff */
[----:B------:R-:W-:Y:S01]  /*2380*/  @!PT LDS RZ, [RZ] ;  /* 0x00000000fffff984 */ /* 0x000fe20000000800 */
[----:B------:R-:W-:Y:S01]  /*2390*/  @!PT LDS RZ, [RZ] ;  /* 0x00000000fffff984 */ /* 0x000fe20000000800 */
[----:B------:R-:W-:Y:S01]  /*23a0*/  @!PT LDS RZ, [RZ] ;  /* 0x00000000fffff984 */ /* 0x000fe20000000800 */
[----:B------:R2:W-:Y:S01]  /*23b0*/  @!P1 LDGSTS.E.BYPASS.LTC128B.128 [R173+0x7000], [R12.64] ;  /* 0x070000000cad9fae */ /* 0x0005e2000b901d4c */
[----:B------:R-:W-:Y:S02]  /*23c0*/  @!P5 IMAD.MOV.U32 R6, RZ, RZ, c[0x0][0x1a4] ;  /* 0x00006900ff06d624 */ /* 0x000fe400078e00ff */
[----:B------:R-:W-:Y:S01]  /*23d0*/  LOP3.LUT R5, R7, 0x8, R2, 0xf8, !PT ;  /* 0x0000000807057812 */ /* 0x000fe200078ef802 */
[----:B------:R-:W-:Y:S01]  /*23e0*/  IMAD R165, R165, 0x200, R10 ;  /* 0x00000200a5a57824 */ /* 0x000fe200078e020a */
[C---:B------:R-:W-:Y:S01]  /*23f0*/  @!P5 LEA R8, P1, R3.reuse, R168, 0x7 ;  /* 0x000000a80308d211 */ /* 0x040fe200078238ff */
[----:B------:R-:W-:Y:S01]  /*2400*/  @!P6 IMAD.MOV.U32 R10, RZ, RZ, c[0x0][0x1a4] ;  /* 0x00006900ff0ae624 */ /* 0x000fe200078e00ff */
[----:B------:R-:W-:Y:S01]  /*2410*/  SHF.R.U32.HI R2, RZ, 0x3, R7 ;  /* 0x00000003ff027819 */ /* 0x000fe20000011607 */
[----:B------:R-:W-:Y:S01]  /*2420*/  @!P4 IMAD.MOV.U32 R7, RZ, RZ, c[0x0][0x1a4] ;  /* 0x00006900ff07c624 */ /* 0x000fe200078e00ff */
[----:B------:R-:W-:Y:S01]  /*2430*/  @!P5 LEA.HI.X R9, R3, R169, R6, 0x7, P1 ;  /* 0x000000a90309d211 */ /* 0x000fe200008f3c06 */
[----:B------:R-:W-:Y:S01]  /*2440*/  @!P6 IMAD R10, R10, 0x60, RZ ;  /* 0x000000600a0ae824 */ /* 0x000fe200078e02ff */
[----:B------:R-:W-:Y:S01]  /*2450*/  LOP3.LUT R2, R5, R2, RZ, 0x3c, !PT ;  /* 0x0000000205027212 */ /* 0x000fe200078e3cff */
[----:B------:R-:W-:Y:S01]  /*2460*/  @!P2 IMAD.MOV.U32 R5, RZ, RZ, c[0x0][0x1a0] ;  /* 0x00006800ff05a624 */ /* 0x000fe200078e00ff */
[----:B------:R-:W-:Y:S01]  /*2470*/  @!P2 MOV R3, c[0x0][0x1a4] ;  /* 0x000069000003aa02 */ /* 0x000fe20000000f00 */
[----:B------:R-:W-:Y:S01]  /*2480*/  @!P3 IMAD.MOV.U32 R6, RZ, RZ, c[0x0][0x1a4] ;  /* 0x00006900ff06b624 */ /* 0x000fe200078e00ff */
[----:B------:R-:W-:Y:S01]  /*2490*/  @P6 STS.128 [R173+0x7800], RZ ;  /* 0x007800ffad006388 */ /* 0x000fe20000000c00 */
[----:B-1----:R-:W-:-:S02]  /*24a0*/  @!P4 IMAD.MOV.U32 R14, RZ, RZ, c[0x0][0x1a0] ;  /* 0x00006800ff0ec624 */ /* 0x002fc400078e00ff */
[----:B------:R-:W-:-:S04]  /*24b0*/  @!P2 IMAD.WIDE.U32 R16, R5, 0xe0, R168 ;  /* 0x000000e00510a825 */ /* 0x000fc800078e00a8 */
[----:B------:R-:W-:Y:S02]  /*24c0*/  @!P2 IMAD R3, R3, 0xe0, RZ ;  /* 0x000000e00303a824 */ /* 0x000fe400078e02ff */
[----:B------:R-:W-:Y:S02]  /*24d0*/  @!P6 IMAD.IADD R11, R19, 0x1, R10 ;  /* 0x00000001130be824 */ /* 0x000fe400078e020a */
[----:B------:R-:W-:-:S04]  /*24e0*/  @!P4 IMAD.WIDE.U32 R14, R14, 0xa0, R168 ;  /* 0x000000a00e0ec825 */ /* 0x000fc800078e00a8 */
[----:B--2---:R-:W-:Y:S02]  /*24f0*/  @!P3 IMAD.MOV.U32 R12, RZ, RZ, c[0x0][0x1a0] ;  /* 0x00006800ff0cb624 */ /* 0x004fe400078e00ff */
[----:B------:R-:W-:Y:S02]  /*2500*/  @!P4 IMAD R7, R7, 0xa0, RZ ;  /* 0x000000a00707c824 */ /* 0x000fe400078e02ff */
[----:B------:R-:W-:Y:S02]  /*2510*/  @!P6 IMAD.MOV.U32 R10, RZ, RZ, R18 ;  /* 0x000000ffff0ae224 */ /* 0x000fe400078e0012 */
[----:B------:R-:W-:Y:S02]  /*2520*/  @!P2 IMAD.IADD R5, R17, 0x1, R3 ;  /* 0x000000011105a824 */ /* 0x000fe400078e0203 */
[----:B------:R-:W-:Y:S01]  /*2530*/  IMAD R3, R134, 0x400, R131 ;  /* 0x0000040086037824 */ /* 0x000fe200078e0283 */
[----:B------:R-:W-:Y:S01]  /*2540*/  @!PT LDS RZ, [RZ] ;  /* 0x00000000fffff984 */ /* 0x000fe20000000800 */
[----:B------:R-:W-:Y:S01]  /*2550*/  @!PT LDS RZ, [RZ] ;  /* 0x00000000fffff984 */ /* 0x000fe20000000800 */
[----:B------:R-:W-:Y:S01]  /*2560*/  @!PT LDS RZ, [RZ] ;  /* 0x00000000fffff984 */ /* 0x000fe20000000800 */
[----:B------:R1:W-:Y:S01]  /*2570*/  @!P6 LDGSTS.E.BYPASS.LTC128B.128 [R173+0x7800], [R10.64] ;  /* 0x078000000aadefae */ /* 0x0003e2000b901d4c */
[----:B------:R-:W-:-:S03]  /*2580*/  @!P3 IMAD.WIDE.U32 R12, R12, 0xc0, R168 ;  /* 0x000000c00c0cb825 */ /* 0x000fc600078e00a8 */
[----:B------:R-:W-:Y:S01]  /*2590*/  @P5 STS.128 [R173+0x8000], RZ ;  /* 0x008000ffad005388 */ /* 0x000fe20000000c00 */
[----:B------:R-:W-:Y:S02]  /*25a0*/  @!P3 IMAD R6, R6, 0xc0, RZ ;  /* 0x000000c00606b824 */ /* 0x000fe400078e02ff */
[----:B------:R-:W-:Y:S01]  /*25b0*/  @!P4 IMAD.IADD R15, R15, 0x1, R7 ;  /* 0x000000010f0fc824 */ /* 0x000fe200078e0207 */
[----:B------:R-:W-:Y:S01]  /*25c0*/  @!PT LDS RZ, [RZ] ;  /* 0x00000000fffff984 */ /* 0x000fe20000000800 */
[----:B------:R-:W-:Y:S01]  /*25d0*/  @!PT LDS RZ, [RZ] ;  /* 0x00000000fffff984 */ /* 0x000fe20000000800 */
[----:B------:R-:W-:Y:S01]  /*25e0*/  @!PT LDS RZ, [RZ] ;  /* 0x00000000fffff984 */ /* 0x000fe20000000800 */
[----:B------:R1:W-:Y:S01]  /*25f0*/  @!P5 LDGSTS.E.BYPASS.LTC128B.128 [R173+0x8000], [R8.64] ;  /* 0x0800000008addfae */ /* 0x0003e2000b901d4c */
[----:B------:R-:W-:Y:S02]  /*2600*/  IMAD.IADD R166, R2, 0x1, R3 ;  /* 0x0000000102a67824 */ /* 0x000fe400078e0203 */
[----:B------:R-:W-:Y:S01]  /*2610*/  @!P3 IMAD.IADD R13, R13, 0x1, R6 ;  /* 0x000000010d0db824 */ /* 0x000fe200078e0206 */
[----:B------:R-:W-:Y:S01]  /*2620*/  @P4 STS.128 [R173+0x8800], RZ ;  /* 0x008800ffad004388 */ /* 0x000fe20000000c00 */
[----:B------:R-:W-:Y:S02]  /*2630*/  @!P2 IMAD.MOV.U32 R4, RZ, RZ, R16 ;  /* 0x000000ffff04a224 */ /* 0x000fe400078e0010 */
[----:B------:R-:W-:Y:S01]  /*2640*/  IMAD.SHL.U32 R165, R165, 0x2, RZ ;  /* 0x00000002a5a57824 */ /* 0x000fe200078e00ff */
[----:B------:R-:W-:Y:S01]  /*2650*/  @!PT LDS RZ, [RZ] ;  /* 0x00000000fffff984 */ /* 0x000fe20000000800 */
[----:B------:R-:W-:Y:S01]  /*2660*/  @!PT LDS RZ, [RZ] ;  /* 0x00000000fffff984 */ /* 0x000fe20000000800 */
[----:B------:R-:W-:Y:S01]  /*2670*/  @!PT LDS RZ, [RZ] ;  /* 0x00000000fffff984 */ /* 0x000fe20000000800 */
[----:B------:R2:W-:Y:S01]  /*2680*/  @!P4 LDGSTS.E.BYPASS.LTC128B.128 [R173+0x8800], [R14.64] ;  /* 0x088000000eadcfae */ /* 0x0005e2000b901d4c */
[----:B------:R-:W-:-:S03]  /*2690*/  IMAD.SHL.U32 R166, R166, 0x2, RZ ;  /* 0x00000002a6a67824 */ /* 0x000fc600078e00ff */
[----:B------:R-:W-:Y:S01]  /*26a0*/  @P3 STS.128 [R173+0x9000], RZ ;  /* 0x009000ffad003388 */ /* 0x000fe20000000c00 */
[----:B------:R-:W-:-:S03]  /*26b0*/  IADD3 R162, R165, 0x2040, RZ ;  /* 0x00002040a5a27810 */ /* 0x000fc60007ffe0ff */
        /* <DEDUP_REMOVED lines=14> */
[----:B----4-:R-:W4:Y:S01]  /*27a0*/  LDSM.16.M88.4 R24, [R165+0x2000] ;  /* 0x00200000a518783b */ /* 0x010f220000000200 */
[----:B------:R-:W-:-:S02]  /*27b0*/  SEL R0, R0, 0xfffffff0, !P3 ;  /* 0xfffffff000007807 */ /* 0x000fc40005800000 */
[----:B------:R-:W-:Y:S01]  /*27c0*/  LOP3.LUT P1, RZ, R69, 0x4, RZ, 0xc0, !PT ;  /* 0x0000000445ff7812 */ /* 0x000fe2000782c0ff */
[----:B------:R-:W3:Y:S01]  /*27d0*/  LDSM.16.M88.4 R16, [R165+0x2800] ;  /* 0x00280000a510783b */ /* 0x000ee20000000200 */
[----:B------:R-:W-:Y:S02]  /*27e0*/  IMAD R164, R3, 0x2, R166 ;  /* 0x0000000203a47824 */ /* 0x000fe400078e02a6 */
[----:B------:R-:W-:Y:S01]  /*27f0*/  IMAD R159, R0, 0x2, R165 ;  /* 0x00000002009f7824 */ /* 0x000fe200078e02a5 */
[----:B------:R-:W-:Y:S04]  /*2800*/  LDSM.16.M88.4 R84, [R165+0x3800] ;  /* 0x00380000a554783b */ /* 0x000fe80000000200 */
[----:B------:R-:W-:Y:S04]  /*2810*/  LDSM.16.M88.4 R72, [R164] ;  /* 0x00000000a448783b */ /* 0x000fe80000000200 */
[----:B------:R-:W-:Y:S04]  /*2820*/  LDSM.16.M88.4 R64, [R159+0x2000] ;  /* 0x002000009f40783b */ /* 0x000fe80000000200 */
[----:B-1----:R-:W1:Y:S04]  /*2830*/  LDSM.16.M88.4 R4, [R165+0x5800] ;  /* 0x00580000a504783b */ /* 0x002e680000000200 */
[----:B------:R-:W1:Y:S04]  /*2840*/  LDSM.16.M88.4 R32, [R159+0x2800] ;  /* 0x002800009f20783b */ /* 0x000e680000000200 */
[----:B------:R-:W2:Y:S04]  /*2850*/  LDSM.16.M88.4 R8, [R165+0x3000] ;  /* 0x00300000a508783b */ /* 0x000ea80000000200 */
[----:B------:R-:W2:Y:S04]  /*2860*/  LDSM.16.M88.4 R60, [R165+0x4000] ;  /* 0x00400000a53c783b */ /* 0x000ea80000000200 */
[----:B------:R-:W2:Y:S01]  /*2870*/  LDSM.16.M88.4 R52, [R165+0x4800] ;  /* 0x00480000a534783b */ /* 0x000ea20000000200 */
[C---:B----4-:R-:W-:Y:S03]  /*2880*/  HMMA.16816.F32 R28, R36.reuse, R24, RZ ;  /* 0x00000018241c723c */ /* 0x050fe600000018ff */
[----:B------:R-:W4:Y:S04]  /*2890*/  LDSM.16.M88.4 R44, [R165+0x5000] ;  /* 0x00500000a52c783b */ /* 0x000f280000000200 */
[----:B------:R-:W2:Y:S01]  /*28a0*/  LDSM.16.M88.4 R92, [R159+0x3800] ;  /* 0x003800009f5c783b */ /* 0x000ea20000000200 */
[C---:B------:R-:W-:Y:S03]  /*28b0*/  HMMA.16816.F32 R24, R36.reuse, R26, RZ ;  /* 0x0000001a2418723c */ /* 0x040fe600000018ff */
[----:B------:R-:W-:Y:S04]  /*28c0*/  LDSM.16.M88.4 R112, [R159+0x3000] ;  /* 0x003000009f70783b */ /* 0x000fe80000000200 */
[----:B------:R-:W-:Y:S01]  /*28d0*/  LDSM.16.M88.4 R108, [R159+0x4000] ;  /* 0x004000009f6c783b */ /* 0x000fe20000000200 */
[C---:B---3--:R-:W-:Y:S03]  /*28e0*/  HMMA.16816.F32 R20, R36.reuse, R16, RZ ;  /* 0x000000102414723c */ /* 0x048fe600000018ff */
[----:B------:R-:W-:Y:S04]  /*28f0*/  LDSM.16.M88.4 R104, [R159+0x4800] ;  /* 0x004800009f68783b */ /* 0x000fe80000000200 */
[----:B------:R-:W-:Y:S01]  /*2900*/  LDSM.16.M88.4 R100, [R159+0x5000] ;  /* 0x005000009f64783b */ /* 0x000fe20000000200 */
[C---:B-1----:R-:W-:Y:S03]  /*2910*/  HMMA.16816.F32 R40, R36.reuse, R4, RZ ;  /* 0x000000042428723c */ /* 0x042fe600000018ff */
[----:B------:R-:W-:Y:S04]  /*2920*/  LDSM.16.M88.4 R96, [R159+0x5800] ;  /* 0x005800009f60783b */ /* 0x000fe80000000200 */
[----:B------:R-:W0:Y:S01]  /*2930*/  LDGDEPBAR ;  /* 0x00000000000079af */ /* 0x000e220000000000 */
[----:B------:R-:W-:Y:S01]  /*2940*/  SEL R5, R68, 0xffffffe0, !P2 ;  /* 0xffffffe044057807 */ /* 0x000fe20005000000 */
[----:B------:R-:W-:Y:S01]  /*2950*/  HMMA.16816.F32 R16, R36, R18, RZ ;  /* 0x000000122410723c */ /* 0x000fe200000018ff */
[----:B------:R-:W-:-:S02]  /*2960*/  IADD3 R4, R165, 0x2000, RZ ;  /* 0x00002000a5047810 */ /* 0x000fc40007ffe0ff */
[----:B------:R-:W-:Y:S01]  /*2970*/  ISETP.GT.AND P2, PT, R120, 0x1, PT ;  /* 0x000000017800780c */ /* 0x000fe20003f44270 */
[----:B------:R-:W-:Y:S01]  /*2980*/  IMAD R163, R5, 0x2, R166 ;  /* 0x0000000205a37824 */ /* 0x000fe200078e02a6 */
[----:B------:R-:W-:Y:S01]  /*2990*/  @P1 IADD3 R162, R4, -0x40, RZ ;  /* 0xffffffc004a21810 */ /* 0x000fe20007ffe0ff */
[----:B------:R-:W-:Y:S02]  /*29a0*/  IMAD.IADD R4, R131, 0x1, R2 ;  /* 0x0000000183047824 */ /* 0x000fe400078e0202 */
[----:B------:R-:W-:Y:S01]  /*29b0*/  HMMA.16816.F32 R28, R72, R64, R28 ;  /* 0x00000040481c723c */ /* 0x000fe2000000181c */
[----:B------:R-:W-:Y:S01]  /*29c0*/  LDSM.16.M88.4 R76, [R163] ;  /* 0x00000000a34c783b */ /* 0x000fe20000000200 */
[----:B------:R-:W-:Y:S01]  /*29d0*/  IMAD R161, R3, 0x2, R163 ;  /* 0x0000000203a17824 */ /* 0x000fe200078e02a3 */
[----:B------:R-:W-:Y:S01]  /*29e0*/  IADD3 R155, R162, 0x800, RZ ;  /* 0x00000800a29b7810 */ /* 0x000fe20007ffe0ff */
[----:B------:R-:W-:Y:S01]  /*29f0*/  IMAD R148, R0, 0x2, R162 ;  /* 0x0000000200947824 */ /* 0x000fe200078e02a2 */
[----:B------:R-:W-:Y:S01]  /*2a00*/  LDSM.16.M88.4 R68, [R162] ;  /* 0x00000000a244783b */ /* 0x000fe20000000200 */
[----:B------:R-:W-:-:S02]  /*2a10*/  SHF.R.S32.HI R0, RZ, 0x1f, R135 ;  /* 0x0000001fff007819 */ /* 0x000fc40000011487 */
[----:B------:R-:W-:Y:S01]  /*2a20*/  HMMA.16816.F32 R24, R72, R66, R24 ;  /* 0x000000424818723c */ /* 0x000fe20000001818 */
[----:B------:R-:W1:Y:S01]  /*2a30*/  LDSM.16.M88.4 R64, [R162+0x800] ;  /* 0x00080000a240783b */ /* 0x000e620000000200 */
[----:B------:R-:W-:Y:S02]  /*2a40*/  LEA.HI R0, R0, R135, RZ, 0x2 ;  /* 0x0000008700007211 */ /* 0x000fe400078f10ff */
[C---:B------:R-:W-:Y:S01]  /*2a50*/  @!P2 LEA R180, P1, R128.reuse, c[0x0][0x168], 0x1 ;  /* 0x00005a0080b4aa11 */ /* 0x040fe200078208ff */
[----:B------:R-:W-:Y:S01]  /*2a60*/  LDSM.16.M88.4 R124, [R162+0x2000] ;  /* 0x00200000a27c783b */ /* 0x000fe20000000200 */
[----:B------:R-:W-:Y:S02]  /*2a70*/  SHF.R.S32.HI R172, RZ, 0x2, R0 ;  /* 0x00000002ffac7819 */ /* 0x000fe40000011400 */
[----:B------:R-:W-:Y:S01]  /*2a80*/  HMMA.16816.F32 R88, R36, R84, RZ ;  /* 0x000000542458723c */ /* 0x000fe200000018ff */
[----:B------:R-:W-:Y:S01]  /*2a90*/  LDSM.16.M88.4 R116, [R148] ;  /* 0x000000009474783b */ /* 0x000fe20000000200 */
[----:B------:R-:W-:-:S02]  /*2aa0*/  @!P2 LEA.HI.X R181, R128, c[0x0][0x16c], R123, 0x1, P1 ;  /* 0x00005b0080b5aa11 */ /* 0x000fc400008f0c7b */
[C---:B------:R-:W-:Y:S02]  /*2ab0*/  IADD3 R154, R162.reuse, 0x1000, RZ ;  /* 0x00001000a29a7810 */ /* 0x040fe40007ffe0ff */
[C---:B------:R-:W-:Y:S02]  /*2ac0*/  IADD3 R153, R162.reuse, 0x1800, RZ ;  /* 0x00001800a2997810 */ /* 0x040fe40007ffe0ff */
[----:B------:R-:W-:Y:S01]  /*2ad0*/  HMMA.16816.F32 R84, R36, R86, RZ ;  /* 0x000000562454723c */ /* 0x000fe200000018ff */
[C---:B------:R-:W-:Y:S02]  /*2ae0*/  IADD3 R152, R162.reuse, 0x2000, RZ ;  /* 0x00002000a2987810 */ /* 0x040fe40007ffe0ff */
[C---:B------:R-:W-:Y:S02]  /*2af0*/  IADD3 R151, R162.reuse, 0x2800, RZ ;  /* 0x00002800a2977810 */ /* 0x040fe40007ffe0ff */
[C---:B------:R-:W-:Y:S02]  /*2b00*/  IADD3 R150, R162.reuse, 0x3000, RZ ;  /* 0x00003000a2967810 */ /* 0x040fe40007ffe0ff */
[----:B------:R-:W-:Y:S01]  /*2b10*/  IADD3 R149, R162, 0x3800, RZ ;  /* 0x00003800a2957810 */ /* 0x000fe20007ffe0ff */
[C---:B------:R-:W-:Y:S08]  /*2b20*/  HMMA.16816.F32 R20, R72.reuse, R32, R20 ;  /* 0x000000204814723c */ /* 0x040ff00000001814 */
[----:B------:R-:W-:Y:S01]  /*2b30*/  HMMA.16816.F32 R16, R72, R34, R16 ;  /* 0x000000224810723c */ /* 0x000fe20000001810 */
[----:B------:R-:W3:Y:S07]  /*2b40*/  LDSM.16.M88.4 R32, [R162+0x1000] ;  /* 0x00100000a220783b */ /* 0x000eee0000000200 */
[C---:B--2---:R-:W-:Y:S08]  /*2b50*/  HMMA.16816.F32 R12, R36.reuse, R8, RZ ;  /* 0x00000008240c723c */ /* 0x044ff000000018ff */
[C---:B------:R-:W-:Y:S08]  /*2b60*/  HMMA.16816.F32 R80, R36.reuse, R60, RZ ;  /* 0x0000003c2450723c */ /* 0x040ff000000018ff */
[C---:B------:R-:W-:Y:S08]  /*2b70*/  HMMA.16816.F32 R56, R36.reuse, R52, RZ ;  /* 0x000000342438723c */ /* 0x040ff000000018ff */
[C---:B----4-:R-:W-:Y:S08]  /*2b80*/  HMMA.16816.F32 R48, R36.reuse, R44, RZ ;  /* 0x0000002c2430723c */ /* 0x050ff000000018ff */
[C---:B------:R-:W-:Y:S08]  /*2b90*/  HMMA.16816.F32 R8, R36.reuse, R10, RZ ;  /* 0x0000000a2408723c */ /* 0x040ff000000018ff */
[C---:B------:R-:W-:Y:S08]  /*2ba0*/  HMMA.16816.F32 R60, R36.reuse, R62, RZ ;  /* 0x0000003e243c723c */ /* 0x040ff000000018ff */
[C---:B------:R-:W-:Y:S08]  /*2bb0*/  HMMA.16816.F32 R52, R36.reuse, R54, RZ ;  /* 0x000000362434723c */ /* 0x040ff000000018ff */
[C---:B------:R-:W-:Y:S08]  /*2bc0*/  HMMA.16816.F32 R44, R36.reuse, R46, RZ ;  /* 0x0000002e242c723c */ /* 0x040ff000000018ff */
[----:B------:R-:W-:Y:S07]  /*2bd0*/  HMMA.16816.F32 R36, R36, R6, RZ ;  /* 0x000000062424723c */ /* 0x000fee00000018ff */
[----:B------:R-:W-:Y:S01]  /*2be0*/  IMAD R7, R134, 0x10, R136 ;  /* 0x0000001086077824 */ /* 0x000fe200078e0288 */
[----:B------:R-:W-:Y:S04]  /*2bf0*/  HMMA.16816.F32 R88, R72, R92, R88 ;  /* 0x0000005c4858723c */ /* 0x000fe80000001858 */
[----:B------:R-:W-:-:S04]  /*2c00*/  IADD3 R7, R7, 0x1, R172 ;  /* 0x0000000107077810 */ /* 0x000fc80007ffe0ac */
[----:B------:R-:W-:Y:S01]  /*2c10*/  HMMA.16816.F32 R84, R72, R94, R84 ;  /* 0x0000005e4854723c */ /* 0x000fe20000001854 */
[----:B------:R-:W2:Y:S01]  /*2c20*/  LDSM.16.M88.4 R92, [R162+0x1800] ;  /* 0x00180000a25c783b */ /* 0x000ea20000000200 */
[----:B------:R-:W-:-:S04]  /*2c30*/  IADD3 R133, R130, R7, -R133 ;  /* 0x0000000782857210 */ /* 0x000fc80007ffe885 */
[----:B------:R-:W-:Y:S02]  /*2c40*/  IADD3 R133, R133, c[0x0][0x2e8], RZ ;  /* 0x0000ba0085857a10 */ /* 0x000fe40007ffe0ff */
[----:B-1----:R-:W-:Y:S02]  /*2c50*/  HMMA.16816.F32 R20, R76, R64, R20 ;  /* 0x000000404c14723c */ /* 0x002fe40000001814 */
[----:B------:R-:W-:-:S06]  /*2c60*/  IADD3 R7, R133, 0x8, RZ ;  /* 0x0000000885077810 */ /* 0x000fcc0007ffe0ff */
[----:B------:R-:W-:Y:S01]  /*2c70*/  HMMA.16816.F32 R16, R76, R66, R16 ;  /* 0x000000424c10723c */ /* 0x000fe20000001810 */
[----:B------:R-:W1:Y:S07]  /*2c80*/  LDSM.16.M88.4 R64, [R162+0x3800] ;  /* 0x00380000a240783b */ /* 0x000e6e0000000200 */
        /* <DEDUP_REMOVED lines=14> */
[----:B------:R-:W4:Y:S04]  /*2d70*/  LDSM.16.M88.4 R72, [R162+0x2800] ;  /* 0x00280000a248783b */ /* 0x000f280000000200 */
[----:B------:R-:W-:Y:S03]  /*2d80*/  LDSM.16.M88.4 R96, [R148+0x2800] ;  /* 0x002800009460783b */ /* 0x000fe60000000200 */
[C---:B------:R-:W-:Y:S08]  /*2d90*/  HMMA.16816.F32 R28, R76.reuse, R68, R28 ;  /* 0x000000444c1c723c */ /* 0x040ff0000000181c */
[C---:B------:R-:W-:Y:S01]  /*2da0*/  HMMA.16816.F32 R24, R76.reuse, R70, R24 ;  /* 0x000000464c18723c */ /* 0x040fe20000001818 */
[----:B------:R-:W4:Y:S07]  /*2db0*/  LDSM.16.M88.4 R68, [R162+0x3000] ;  /* 0x00300000a244783b */ /* 0x000f2e0000000200 */
[C---:B---3--:R-:W-:Y:S08]  /*2dc0*/  HMMA.16816.F32 R12, R76.reuse, R32, R12 ;  /* 0x000000204c0c723c */ /* 0x048ff0000000180c */
[C---:B------:R-:W-:Y:S01]  /*2dd0*/  HMMA.16816.F32 R8, R76.reuse, R34, R8 ;  /* 0x000000224c08723c */ /* 0x040fe20000001808 */
[----:B------:R-:W3:Y:S07]  /*2de0*/  LDSM.16.M88.4 R32, [R161] ;  /* 0x00000000a120783b */ /* 0x000eee0000000200 */
[C---:B--2---:R-:W-:Y:S08]  /*2df0*/  HMMA.16816.F32 R88, R76.reuse, R92, R88 ;  /* 0x0000005c4c58723c */ /* 0x044ff00000001858 */
[C---:B------:R-:W-:Y:S01]  /*2e00*/  HMMA.16816.F32 R84, R76.reuse, R94, R84 ;  /* 0x0000005e4c54723c */ /* 0x040fe20000001854 */
[----:B------:R-:W2:Y:S07]  /*2e10*/  LDSM.16.M88.4 R92, [R148+0x3000] ;  /* 0x00300000945c783b */ /* 0x000eae0000000200 */
[C---:B-1----:R-:W-:Y:S08]  /*2e20*/  HMMA.16816.F32 R40, R76.reuse, R64, R40 ;  /* 0x000000404c28723c */ /* 0x042ff00000001828 */
[----:B------:R-:W-:Y:S01]  /*2e30*/  HMMA.16816.F32 R36, R76, R66, R36 ;  /* 0x000000424c24723c */ /* 0x000fe20000001824 */
[----:B------:R-:W1:Y:S01]  /*2e40*/  LDSM.16.M88.4 R64, [R148+0x3800] ;  /* 0x003800009440783b */ /* 0x000e620000000200 */
[----:B------:R-:W-:-:S06]  /*2e50*/  DEPBAR.LE SB0, 0x0 ;  /* 0x000080000000791a */ /* 0x000fcc0000000000 */
[C---:B------:R-:W-:Y:S07]  /*2e60*/  HMMA.16816.F32 R80, R76.reuse, R124, R80 ;  /* 0x0000007c4c50723c */ /* 0x040fee0000001850 */
[-C--:B------:R-:W-:Y:S01]  /*2e70*/  IMNMX R125, R133, R130.reuse, PT ;  /* 0x00000082857d7217 */ /* 0x080fe20003800200 */
[----:B------:R-:W-:Y:S01]  /*2e80*/  HMMA.16816.F32 R60, R76, R126, R60 ;  /* 0x0000007e4c3c723c */ /* 0x000fe2000000183c */
[----:B------:R-:W-:-:S06]  /*2e90*/  IMNMX R124, R7, R130, PT ;  /* 0x00000082077c7217 */ /* 0x000fcc0003800200 */
[----:B------:R-:W-:Y:S01]  /*2ea0*/  IMAD.SHL.U32 R126, R132, 0x2, RZ ;  /* 0x00000002847e7824 */ /* 0x000fe200078e00ff */
[----:B----4-:R-:W-:Y:S04]  /*2eb0*/  HMMA.16816.F32 R56, R76, R72, R56 ;  /* 0x000000484c38723c */ /* 0x010fe80000001838 */
[----:B------:R-:W-:-:S04]  /*2ec0*/  LOP3.LUT R126, R126, 0x6, RZ, 0xc0, !PT ;  /* 0x000000067e7e7812 */ /* 0x000fc800078ec0ff */
[C---:B------:R-:W-:Y:S08]  /*2ed0*/  HMMA.16816.F32 R52, R76.reuse, R74, R52 ;  /* 0x0000004a4c34723c */ /* 0x040ff00000001834 */
[C---:B------:R-:W-:Y:S08]  /*2ee0*/  HMMA.16816.F32 R48, R76.reuse, R68, R48 ;  /* 0x000000444c30723c */ /* 0x040ff00000001830 */
[----:B------:R-:W-:Y:S08]  /*2ef0*/  HMMA.16816.F32 R44, R76, R70, R44 ;  /* 0x000000464c2c723c */ /* 0x000ff0000000182c */
        /* <DEDUP_REMOVED lines=14> */
[C---:B-1----:R-:W-:Y:S08]  /*2fe0*/  HMMA.16816.F32 R40, R32.reuse, R64, R40 ;  /* 0x000000402028723c */ /* 0x042ff00000001828 */
        /* <DEDUP_REMOVED lines=62> */
.L_x_6179:
[----:B------:R-:W-:-:S04]  /*33d0*/  LEA R0, -R121, RZ, 0x7 ;  /* 0x000000ff79007211 */ /* 0x000fc800078e39ff */
[----:B------:R-:W-:Y:S02]  /*33e0*/  SHF.R.S32.HI R2, RZ, 0x1f, R0 ;  /* 0x0000001fff027819 */ /* 0x000fe40000011400 */
.L_x_6180:
[----:B------:R-:W-:Y:S01]  /*33f0*/  IADD3 R128, P1, R0, R128, RZ ;  /* 0x0000008000807210 */ /* 0x000fe20007f3e0ff */
[----:B------:R-:W-:Y:S02]  /*3400*/  IMAD.MOV.U32 R0, RZ, RZ, 0x5 ;  /* 0x00000005ff007424 */ /* 0x000fe400078e00ff */
[C---:B------:R-:W-:Y:S01]  /*3410*/  IMAD.SHL.U32 R7, R121.reuse, 0x20, RZ ;  /* 0x0000002079077824 */ /* 0x040fe200078e00ff */
[----:B------:R-:W-:Y:S01]  /*3420*/  LEA R180, P2, R128, c[0x0][0x168], 0x1 ;  /* 0x00005a0080b47a11 */ /* 0x000fe200078408ff */
[----:B------:R-:W-:Y:S01]  /*3430*/  IMAD.X R123, R2, 0x1, R123, P1 ;  /* 0x00000001027b7824 */ /* 0x000fe200008e067b */
[----:B------:R-:W-:Y:S02]  /*3440*/  SHF.L.U64.HI R0, R121, R0, c[0x0][0x19c] ;  /* 0x0000670079007619 */ /* 0x000fe40000010200 */
[----:B------:R-:W-:Y:S02]  /*3450*/  IADD3 R68, P1, R7, R180, RZ ;  /* 0x000000b407447210 */ /* 0x000fe40007f3e0ff */
        /* <DEDUP_REMOVED lines=18> */
[----:B------:R-:W-:Y:S01]  /*3580*/  IADD3 R70, P1, R6, R7, RZ ;  /* 0x0000000706467210 */ /* 0x000fe20007f3e0ff */
[----:B------:R1:W-:Y:S02]  /*3590*/  LDGSTS.E.BYPASS.LTC128B.128 [R173+0x4000], [R34.64] ;  /* 0x0400000022ad7fae */ /* 0x0003e4000b901d4c */
[----:B------:R-:W-:-:S02]  /*35a0*/  IMAD.X R7, R33, 0x1, R0, P2 ;  /* 0x0000000121077824 */ /* 0x000fc400010e0600 */
[----:B------:R1:W-:Y:S02]  /*35b0*/  LDGSTS.E.BYPASS.LTC128B.128 [R173+0x4800], [R32.64] ;  /* 0x0480000020ad7fae */ /* 0x0003e4000b901d4c */
[----:B------:R-:W-:Y:S02]  /*35c0*/  IMAD.X R71, R7, 0x1, R0, P1 ;  /* 0x0000000107477824 */ /* 0x000fe400008e0600 */
[----:B------:R1:W-:Y:S04]  /*35d0*/  LDGSTS.E.BYPASS.LTC128B.128 [R173+0x5000], [R6.64] ;  /* 0x0500000006ad7fae */ /* 0x0003e8000b901d4c */
[----:B------:R1:W-:Y:S04]  /*35e0*/  LDGSTS.E.BYPASS.LTC128B.128 [R173+0x5800], [R70.64] ;  /* 0x0580000046ad7fae */ /* 0x0003e8000b901d4c */
[----:B------:R-:W0:Y:S02]  /*35f0*/  LDGDEPBAR ;  /* 0x00000000000079af */ /* 0x000e240000000000 */
.L_x_6178:
[----:B------:R-:W-:Y:S02]  /*3600*/  IMAD.IADD R2, R129, 0x1, R126 ;  /* 0x0000000181027824 */ /* 0x000fe400078e027e */
[----:B------:R-:W-:-:S03]  /*3610*/  IMAD.SHL.U32 R160, R4, 0x2, RZ ;  /* 0x0000000204a07824 */ /* 0x000fc600078e00ff */
[C---:B------:R-:W-:Y:S01]  /*3620*/  IADD3 R0, R2.reuse, 0x1, RZ ;  /* 0x0000000102007810 */ /* 0x040fe20007ffe0ff */
[--C-:B------:R-:W-:Y:S01]  /*3630*/  IMAD R158, R3, 0x2, R160.reuse ;  /* 0x00000002039e7824 */ /* 0x100fe200078e02a0 */
[----:B-1----:R-:W-:Y:S01]  /*3640*/  IADD3 R6, R2, 0x8, RZ ;  /* 0x0000000802067810 */ /* 0x002fe20007ffe0ff */
[----:B------:R-:W-:Y:S01]  /*3650*/  IMAD R157, R5, 0x2, R160 ;  /* 0x00000002059d7824 */ /* 0x000fe200078e02a0 */
[CC--:B------:R-:W-:Y:S01]  /*3660*/  ISETP.GE.AND P2, PT, R0.reuse, R125.reuse, PT ;  /* 0x0000007d0000720c */ /* 0x0c0fe20003f46270 */
[----:B------:R-:W-:Y:S01]  /*3670*/  LDSM.16.MT88.4 R92, [R160+0x6000] ;  /* 0x00600000a05c783b */ /* 0x000fe20000004200 */
[----:B------:R-:W-:Y:S01]  /*3680*/  ISETP.GE.AND P6, PT, R0, R124, PT ;  /* 0x0000007c0000720c */ /* 0x000fe20003fc6270 */
[----:B------:R-:W-:Y:S01]  /*3690*/  IMAD R156, R3, 0x2, R157 ;  /* 0x00000002039c7824 */ /* 0x000fe200078e029d */
[----:B------:R-:W-:Y:S01]  /*36a0*/  IADD3 R0, R2, 0x9, RZ ;  /* 0x0000000902007810 */ /* 0x000fe20007ffe0ff */
[----:B------:R-:W-:Y:S01]  /*36b0*/  LDSM.16.MT88.4 R72, [R158+0x6000] ;  /* 0x006000009e48783b */ /* 0x000fe20000004200 */
[----:B------:R-:W-:-:S02]  /*36c0*/  ISETP.GE.AND P4, PT, R6, R125, PT ;  /* 0x0000007d0600720c */ /* 0x000fc40003f86270 */
[-C--:B------:R-:W-:Y:S01]  /*36d0*/  ISETP.GE.AND P1, PT, R6, R124.reuse, PT ;  /* 0x0000007c0600720c */ /* 0x080fe20003f26270 */
[----:B------:R-:W-:Y:S01]  /*36e0*/  LDSM.16.MT88.4 R76, [R157+0x6000] ;  /* 0x006000009d4c783b */ /* 0x000fe20000004200 */
[----:B------:R-:W-:Y:S02]  /*36f0*/  IADD3 R6, R2, 0x10, RZ ;  /* 0x0000001002067810 */ /* 0x000fe40007ffe0ff */
        /* <DEDUP_REMOVED lines=11> */
[-C--:B------:R-:W-:Y:S02]  /*37b0*/  ISETP.GE.AND P3, PT, R7, R124.reuse, PT ;  /* 0x0000007c0700720c */ /* 0x080fe40003f66270 */
        /* <DEDUP_REMOVED lines=8> */
[----:B------:R-:W-:Y:S02]  /*3840*/  ISETP.GE.AND P5, PT, R6, R124, PT ;  /* 0x0000007c0600720c */ /* 0x000fe40003fa6270 */
[----:B------:R-:W-:-:S02]  /*3850*/  FSEL R133, R18, -INF , !P2 ;  /* 0xff80000012857808 */ /* 0x000fc40005000000 */
[----:B------:R-:W-:Y:S02]  /*3860*/  FSEL R69, R22, -INF , !P4 ;  /* 0xff80000016457808 */ /* 0x000fe40006000000 */
[----:B------:R-:W-:Y:S02]  /*3870*/  FSEL R26, R21, -INF , !P1 ;  /* 0xff800000151a7808 */ /* 0x000fe40004800000 */
[-C--:B------:R-:W-:Y:S02]  /*3880*/  ISETP.GE.AND P3, PT, R6, R125.reuse, PT ;  /* 0x0000007d0600720c */ /* 0x080fe40003f66270 */
[----:B------:R-:W-:Y:S02]  /*3890*/  IADD3 R18, R2, 0x29, RZ ;  /* 0x0000002902127810 */ /* 0x000fe40007ffe0ff */
        /* <DEDUP_REMOVED lines=9> */
[----:B------:R-:W-:Y:S02]  /*3930*/  IADD3 R12, R2, 0x31, RZ ;  /* 0x00000031020c7810 */ /* 0x000fe40007ffe0ff */
        /* <DEDUP_REMOVED lines=9> */
[----:B------:R-:W-:-:S02]  /*39d0*/  FSEL R130, R8, -INF , !P1 ;  /* 0xff80000008827808 */ /* 0x000fc40004800000 */
[----:B------:R-:W-:Y:S02]  /*39e0*/  FSEL R105, R10, -INF , !P3 ;  /* 0xff8000000a697808 */ /* 0x000fe40005800000 */
[-C--:B------:R-:W-:Y:S02]  /*39f0*/  ISETP.GE.AND P2, PT, R18, R124.reuse, PT ;  /* 0x0000007c1200720c */ /* 0x080fe40003f46270 */
[CC--:B------:R-:W-:Y:S02]  /*3a00*/  ISETP.GE.AND P4, PT, R17.reuse, R125.reuse, PT ;  /* 0x0000007d1100720c */ /* 0x0c0fe40003f86270 */
[----:B------:R-:W-:Y:S02]  /*3a10*/  ISETP.GE.AND P1, PT, R17, R124, PT ;  /* 0x0000007c1100720c */ /* 0x000fe40003f26270 */
[----:B------:R-:W-:Y:S02]  /*3a20*/  ISETP.GE.AND P3, PT, R12, R125, PT ;  /* 0x0000007d0c00720c */ /* 0x000fe40003f66270 */
[----:B------:R-:W-:-:S02]  /*3a30*/  IADD3 R8, R2, 0x38, RZ ;  /* 0x0000003802087810 */ /* 0x000fc40007ffe0ff */
[C---:B------:R-:W-:Y:S02]  /*3a40*/  IADD3 R9, R2.reuse, 0x39, RZ ;  /* 0x0000003902097810 */ /* 0x040fe40007ffe0ff */
[----:B------:R-:W-:Y:S02]  /*3a50*/  FSEL R107, R91, -INF , !P5 ;  /* 0xff8000005b6b7808 */ /* 0x000fe40006800000 */
        /* <DEDUP_REMOVED lines=13> */
[----:B------:R-:W-:Y:S02]  /*3b30*/  IADD3 R8, R2, 0x41, RZ ;  /* 0x0000004102087810 */ /* 0x000fe40007ffe0ff */
[C---:B------:R-:W-:Y:S02]  /*3b40*/  ISETP.GE.AND P2, PT, R9.reuse, R125, PT ;  /* 0x0000007d0900720c */ /* 0x040fe40003f46270 */
[----:B------:R-:W-:-:S02]  /*3b50*/  ISETP.GE.AND P4, PT, R9, R124, PT ;  /* 0x0000007c0900720c */ /* 0x000fc40003f86270 */
[----:B------:R-:W-:Y:S02]  /*3b60*/  FMNMX.FTZ R9, R28, R32, !PT ;  /* 0x000000201c097209 */ /* 0x000fe40007810000 */
[----:B------:R-:W-:Y:S02]  /*3b70*/  FSEL R106, R85, -INF , !P1 ;  /* 0xff800000556a7808 */ /* 0x000fe40004800000 */
[C---:B------:R-:W-:Y:S02]  /*3b80*/  ISETP.GE.AND P5, PT, R8.reuse, R124, PT ;  /* 0x0000007c0800720c */ /* 0x040fe40003fa6270 */
[----:B------:R-:W-:Y:S02]  /*3b90*/  ISETP.GE.AND P1, PT, R8, R125, PT ;  /* 0x0000007d0800720c */ /* 0x000fe40003f26270 */
[----:B------:R-:W-:Y:S02]  /*3ba0*/  FMNMX.FTZ R9, R0, R9, !PT ;  /* 0x0000000900097209 */ /* 0x000fe40007810000 */
[----:B------:R-:W-:-:S02]  /*3bb0*/  IADD3 R10, R2, 0x48, RZ ;  /* 0x00000048020a7810 */ /* 0x000fc40007ffe0ff */
[----:B------:R-:W-:Y:S02]  /*3bc0*/  IADD3 R8, R2, 0x49, RZ ;  /* 0x0000004902087810 */ /* 0x000fe40007ffe0ff */
[----:B------:R-:W-:Y:S02]  /*3bd0*/  FSEL R115, R83, -INF , !P5 ;  /* 0xff80000053737808 */ /* 0x000fe40006800000 */
[----:B------:R-:W-:Y:S02]  /*3be0*/  FSEL R117, R87, -INF , !P3 ;  /* 0xff80000057757808 */ /* 0x000fe40005800000 */
[----:B------:R-:W-:Y:S02]  /*3bf0*/  FSEL R119, R82, -INF , !P4 ;  /* 0xff80000052777808 */ /* 0x000fe40006000000 */
[----:B------:R-:W-:Y:S02]  /*3c00*/  FMNMX.FTZ R9, R24, R9, !PT ;  /* 0x0000000918097209 */ /* 0x000fe40007810000 */
[----:B------:R-:W-:-:S02]  /*3c10*/  FSEL R110, R81, -INF , !P1 ;  /* 0xff800000516e7808 */ /* 0x000fc40004800000 */
[-C--:B------:R-:W-:Y:S02]  /*3c20*/  ISETP.GE.AND P5, PT, R2, R124.reuse, PT ;  /* 0x0000007c0200720c */ /* 0x080fe40003fa6270 */
[-C--:B------:R-:W-:Y:S02]  /*3c30*/  ISETP.GE.AND P3, PT, R10, R125.reuse, PT ;  /* 0x0000007d0a00720c */ /* 0x080fe40003f66270 */
[C---:B------:R-:W-:Y:S02]  /*3c40*/  ISETP.GE.AND P4, PT, R8.reuse, R125, PT ;  /* 0x0000007d0800720c */ /* 0x040fe40003f86270 */
[----:B------:R-:W-:Y:S02]  /*3c50*/  ISETP.GE.AND P1, PT, R8, R124, PT ;  /* 0x0000007c0800720c */ /* 0x000fe40003f26270 */
[----:B------:R-:W-:Y:S02]  /*3c60*/  IADD3 R8, R2, 0x50, RZ ;  /* 0x0000005002087810 */ /* 0x000fe40007ffe0ff */
[----:B------:R-:W-:-:S02]  /*3c70*/  FMNMX.FTZ R9, R34, R9, !PT ;  /* 0x0000000922097209 */ /* 0x000fc40007810000 */
[----:B------:R-:W-:Y:S02]  /*3c80*/  FSEL R31, R31, -INF , !P6 ;  /* 0xff8000001f1f7808 */ /* 0x000fe40007000000 */
[----:B------:R-:W-:Y:S02]  /*3c90*/  FSEL R30, R30, -INF , !P5 ;  /* 0xff8000001e1e7808 */ /* 0x000fe40006800000 */
[----:B------:R-:W-:Y:S02]  /*3ca0*/  FSEL R108, R80, -INF , !P2 ;  /* 0xff800000506c7808 */ /* 0x000fe40005000000 */
[----:B------:R-:W-:Y:S02]  /*3cb0*/  FSEL R112, R60, -INF , !P3 ;  /* 0xff8000003c707808 */ /* 0x000fe40005800000 */
[----:B------:R-:W-:Y:S02]  /*3cc0*/  ISETP.GE.AND P2, PT, R10, R124, PT ;  /* 0x0000007c0a00720c */ /* 0x000fe40003f46270 */
[----:B------:R-:W-:-:S02]  /*3cd0*/  ISETP.GE.AND P6, PT, R8, R125, PT ;  /* 0x0000007d0800720c */ /* 0x000fc40003fc6270 */
[----:B------:R-:W-:Y:S02]  /*3ce0*/  ISETP.GE.AND P3, PT, R8, R124, PT ;  /* 0x0000007c0800720c */ /* 0x000fe40003f66270 */
[----:B------:R-:W-:Y:S02]  /*3cf0*/  IADD3 R8, R2, 0x51, RZ ;  /* 0x0000005102087810 */ /* 0x000fe40007ffe0ff */
[----:B------:R-:W-:Y:S02]  /*3d00*/  FMNMX.FTZ R9, R26, R9, !PT ;  /* 0x000000091a097209 */ /* 0x000fe40007810000 */
[----:B------:R-:W-:Y:S02]  /*3d10*/  FMNMX.FTZ R12, R30, R31, !PT ;  /* 0x0000001f1e0c7209 */ /* 0x000fe40007810000 */
        /* <DEDUP_REMOVED lines=32> */
[----:B------:R-:W-:Y:S02]  /*3f20*/  FSEL R114, R61, -INF , !P4 ;  /* 0xff8000003d727808 */ /* 0x000fe40006000000 */
[----:B------:R-:W-:Y:S02]  /*3f30*/  FMNMX.FTZ R13, R112, R13, !PT ;  /* 0x0000000d700d7209 */ /* 0x000fe40007810000 */
[----:B------:R-:W-:Y:S02]  /*3f40*/  FMNMX.FTZ R14, R109, R14, !PT ;  /* 0x0000000e6d0e7209 */ /* 0x000fe40007810000 */
[----:B------:R-:W-:Y:S02]  /*3f50*/  IADD3 R10, R2, 0x58, RZ ;  /* 0x00000058020a7810 */ /* 0x000fe40007ffe0ff */
[----:B------:R-:W-:Y:S02]  /*3f60*/  FMNMX.FTZ R13, R114, R13, !PT ;  /* 0x0000000d720d7209 */ /* 0x000fe40007810000 */
[----:B------:R-:W-:-:S02]  /*3f70*/  FMNMX.FTZ R14, R117, R14, !PT ;  /* 0x0000000e750e7209 */ /* 0x000fc40007810000 */
[----:B------:R-:W-:Y:S02]  /*3f80*/  ISETP.GE.AND P4, PT, R10, R125, PT ;  /* 0x0000007d0a00720c */ /* 0x000fe40003f86270 */
        /* <DEDUP_REMOVED lines=9> */
[----:B------:R-:W-:Y:S02]  /*4020*/  ISETP.GE.AND P5, PT, R10, R125, PT ;  /* 0x0000007d0a00720c */ /* 0x000fe40003fa6270 */
[----:B------:R-:W-:-:S02]  /*4030*/  IADD3 R8, R2, 0x61, RZ ;  /* 0x0000006102087810 */ /* 0x000fc40007ffe0ff */
[----:B------:R-:W-:Y:S02]  /*4040*/  FSEL R104, R53, -INF , !P6 ;  /* 0xff80000035687808 */ /* 0x000fe40007000000 */
[----:B------:R-:W-:Y:S02]  /*4050*/  FMNMX.FTZ R13, R100, R13, !PT ;  /* 0x0000000d640d7209 */ /* 0x000fe40007810000 */
[----:B------:R-:W-:Y:S02]  /*4060*/  FMNMX.FTZ R14, R113, R14, !PT ;  /* 0x0000000e710e7209 */ /* 0x000fe40007810000 */
[----:B------:R-:W-:Y:S02]  /*4070*/  ISETP.GE.AND P4, PT, R8, R125, PT ;  /* 0x0000007d0800720c */ /* 0x000fe40003f86270 */
[----:B------:R-:W-:Y:S02]  /*4080*/  IADD3 R12, R2, 0x68, RZ ;  /* 0x00000068020c7810 */ /* 0x000fe40007ffe0ff */
[----:B------:R-:W-:-:S02]  /*4090*/  FSEL R52, R48, -INF , !P5 ;  /* 0xff80000030347808 */ /* 0x000fc40006800000 */
[----:B------:R-:W-:Y:S02]  /*40a0*/  FMNMX.FTZ R13, R104, R13, !PT ;  /* 0x0000000d680d7209 */ /* 0x000fe40007810000 */
[----:B------:R-:W-:Y:S02]  /*40b0*/  FMNMX.FTZ R14, R111, R14, !PT ;  /* 0x0000000e6f0e7209 */ /* 0x000fe40007810000 */
[----:B------:R-:W-:Y:S02]  /*40c0*/  FSEL R21, R54, -INF , !P1 ;  /* 0xff80000036157808 */ /* 0x000fe40004800000 */
[----:B------:R-:W-:Y:S02]  /*40d0*/  FSEL R67, R55, -INF , !P3 ;  /* 0xff80000037437808 */ /* 0x000fe40005800000 */
[----:B------:R-:W-:Y:S02]  /*40e0*/  FSEL R23, R59, -INF , !P2 ;  /* 0xff8000003b177808 */ /* 0x000fe40005000000 */
        /* <DEDUP_REMOVED lines=16> */
[----:B------:R-:W-:Y:S02]  /*41f0*/  ISETP.GE.AND P1, PT, R8, R124, PT ;  /* 0x0000007c0800720c */ /* 0x000fe40003f26270 */
[----:B------:R-:W-:Y:S02]  /*4200*/  IADD3 R8, R2, 0x78, RZ ;  /* 0x0000007802087810 */ /* 0x000fe40007ffe0ff */
[----:B------:R-:W-:-:S02]  /*4210*/  ISETP.GE.AND P4, PT, R9, R125, PT ;  /* 0x0000007d0900720c */ /* 0x000fc40003f86270 */
[----:B------:R-:W-:Y:S02]  /*4220*/  FSEL R40, R40, -INF , !P3 ;  /* 0xff80000028287808 */ /* 0x000fe40005800000 */
[----:B------:R-:W-:Y:S02]  /*4230*/  FMNMX.FTZ R13, R48, R13, !PT ;  /* 0x0000000d300d7209 */ /* 0x000fe40007810000 */
        /* <DEDUP_REMOVED lines=51> */
[--C-:B------:R-:W-:Y:S01]  /*4570*/  FFMA.FTZ R26, R6, c[0x0][0x23c], -R43.reuse ;  /* 0x00008f00061a7a23 */ /* 0x100fe2000001082b */
[----:B------:R-:W-:Y:S01]  /*4580*/  LDSM.16.MT88.4 R8, [R157+0x6800] ;  /* 0x006800009d08783b */ /* 0x000fe20000004200 */
[--C-:B------:R-:W-:Y:S01]  /*4590*/  FFMA.FTZ R35, R34, c[0x0][0x23c], -R43.reuse ;  /* 0x00008f0022237a23 */ /* 0x100fe2000001082b */
[C---:B------:R-:W-:Y:S01]  /*45a0*/  FSETP.NEU.FTZ.AND P1, PT, R0.reuse, -INF , PT ;  /* 0xff8000000000780b */ /* 0x040fe20003f3d000 */
[----:B------:R-:W-:Y:S01]  /*45b0*/  FMUL.FTZ R24, R0, c[0x0][0x23c] ;  /* 0x00008f0000187a20 */ /* 0x000fe20000410000 */
[----:B------:R-:W-:Y:S01]  /*45c0*/  MUFU.EX2 R55, R55 ;  /* 0x0000003700377308 */ /* 0x000fe20000000800 */
[----:B------:R-:W-:-:S02]  /*45d0*/  FFMA.FTZ R60, R118, c[0x0][0x23c], -R43 ;  /* 0x00008f00763c7a23 */ /* 0x000fc4000001082b */
[--C-:B------:R-:W-:Y:S01]  /*45e0*/  FFMA.FTZ R59, R130, c[0x0][0x23c], -R43.reuse ;  /* 0x00008f00823b7a23 */ /* 0x100fe2000001082b */
[----:B------:R-:W-:Y:S01]  /*45f0*/  FSEL R24, R24, RZ, P1 ;  /* 0x000000ff18187208 */ /* 0x000fe20000800000 */
[--C-:B------:R-:W-:Y:S01]  /*4600*/  FFMA.FTZ R46, R132, c[0x0][0x23c], -R43.reuse ;  /* 0x00008f00842e7a23 */ /* 0x100fe2000001082b */
[----:B------:R-:W-:Y:S01]  /*4610*/  ISETP.GE.AND P1, PT, R120, 0x2, PT ;  /* 0x000000027800780c */ /* 0x000fe20003f26270 */
[----:B------:R-:W-:Y:S01]  /*4620*/  FFMA.FTZ R66, R66, c[0x0][0x23c], -R43 ;  /* 0x00008f0042427a23 */ /* 0x000fe2000001082b */
[----:B------:R-:W1:Y:S01]  /*4630*/  MUFU.EX2 R50, R50 ;  /* 0x0000003200327308 */ /* 0x000e620000000800 */
[--C-:B------:R-:W-:Y:S02]  /*4640*/  FFMA.FTZ R53, R30, c[0x0][0x23c], -R24.reuse ;  /* 0x00008f001e357a23 */ /* 0x100fe40000010818 */
[--C-:B------:R-:W-:Y:S02]  /*4650*/  FFMA.FTZ R42, R31, c[0x0][0x23c], -R24.reuse ;  /* 0x00008f001f2a7a23 */ /* 0x100fe40000010818 */
[----:B------:R-:W-:-:S02]  /*4660*/  FFMA.FTZ R51, R71, c[0x0][0x23c], -R24 ;  /* 0x00008f0047337a23 */ /* 0x000fc40000010818 */
[--C-:B------:R-:W-:Y:S01]  /*4670*/  FFMA.FTZ R32, R7, c[0x0][0x23c], -R24.reuse ;  /* 0x00008f0007207a23 */ /* 0x100fe20000010818 */
[----:B------:R-:W2:Y:S01]  /*4680*/  MUFU.EX2 R38, R38 ;  /* 0x0000002600267308 */ /* 0x000ea20000000800 */
[----:B------:R-:W3:Y:S01]  /*4690*/  LDSM.16.MT88.4 R4, [R156+0x6000] ;  /* 0x006000009c04783b */ /* 0x000ee20000004200 */
[----:B------:R-:W-:Y:S02]  /*46a0*/  FFMA.FTZ R31, R16, c[0x0][0x23c], -R43 ;  /* 0x00008f00101f7a23 */ /* 0x000fe4000001082b */
[--C-:B------:R-:W-:Y:S01]  /*46b0*/  FFMA.FTZ R34, R69, c[0x0][0x23c], -R24.reuse ;  /* 0x00008f0045227a23 */ /* 0x100fe20000010818 */
[----:B------:R-:W4:Y:S01]  /*46c0*/  LDSM.16.MT88.4 R16, [R160+0x6800] ;  /* 0x00680000a010783b */ /* 0x000f220000004200 */
[--C-:B------:R-:W-:Y:S02]  /*46d0*/  FFMA.FTZ R29, R29, c[0x0][0x23c], -R24.reuse ;  /* 0x00008f001d1d7a23 */ /* 0x100fe40000010818 */
[----:B------:R-:W-:Y:S01]  /*46e0*/  MUFU.EX2 R53, R53 ;  /* 0x0000003500357308 */ /* 0x000fe20000000800 */
[----:B-1----:R-:W-:Y:S01]  /*46f0*/  F2FP.PACK_AB R84, R50, R55 ;  /* 0x000000373254723e */ /* 0x002fe200000000ff */
[----:B------:R-:W-:-:S02]  /*4700*/  FFMA.FTZ R30, R133, c[0x0][0x23c], -R24 ;  /* 0x00008f00851e7a23 */ /* 0x000fc40000010818 */
[--C-:B------:R-:W-:Y:S02]  /*4710*/  FFMA.FTZ R3, R65, c[0x0][0x23c], -R24.reuse ;  /* 0x00008f0041037a23 */ /* 0x100fe40000010818 */
[----:B------:R-:W-:Y:S02]  /*4720*/  FFMA.FTZ R65, R116, c[0x0][0x23c], -R43 ;  /* 0x00008f0074417a23 */ /* 0x000fe4000001082b */
        /* <DEDUP_REMOVED lines=38> */
[----:B------:R-:W-:Y:S01]  /*4990*/  LDSM.16.MT88.4 R20, [R160+0x8800] ;  /* 0x00880000a014783b */ /* 0x000fe20000004200 */
[----:B------:R-:W-:Y:S01]  /*49a0*/  MUFU.EX2 R34, R34 ;  /* 0x0000002200227308 */ /* 0x000fe20000000800 */
[--C-:B------:R-:W-:Y:S02]  /*49b0*/  FFMA.FTZ R101, R101, c[0x0][0x23c], -R24.reuse ;  /* 0x00008f0065657a23 */ /* 0x100fe40000010818 */
[--C-:B------:R-:W-:Y:S02]  /*49c0*/  FFMA.FTZ R67, R67, c[0x0][0x23c], -R24.reuse ;  /* 0x00008f0043437a23 */ /* 0x100fe40000010818 */
[----:B------:R-:W-:Y:S01]  /*49d0*/  FFMA.FTZ R57, R57, c[0x0][0x23c], -R24 ;  /* 0x00008f0039397a23 */ /* 0x000fe20000010818 */
[----:B------:R-:W-:Y:S01]  /*49e0*/  HMMA.16816.F32 R88, R84, R76, RZ ;  /* 0x0000004c5458723c */ /* 0x000fe200000018ff */
[----:B------:R-:W-:Y:S01]  /*49f0*/  FADD.FTZ R50, R55, R50 ;  /* 0x0000003237327221 */ /* 0x000fe20000010000 */
[----:B------:R-:W2:Y:S01]  /*4a00*/  MUFU.EX2 R29, R29 ;  /* 0x0000001d001d7308 */ /* 0x000ea20000000800 */
[----:B------:R-:W-:-:S02]  /*4a10*/  FFMA.FTZ R185, R44, c[0x0][0x23c], -R43 ;  /* 0x00008f002cb97a23 */ /* 0x000fc4000001082b */
[--C-:B------:R-:W-:Y:S02]  /*4a20*/  FFMA.FTZ R37, R37, c[0x0][0x23c], -R24.reuse ;  /* 0x00008f0025257a23 */ /* 0x100fe40000010818 */
[--C-:B------:R-:W-:Y:S01]  /*4a30*/  FFMA.FTZ R27, R27, c[0x0][0x23c], -R24.reuse ;  /* 0x00008f001b1b7a23 */ /* 0x100fe20000010818 */
[C---:B------:R-:W-:Y:S01]  /*4a40*/  HMMA.16816.F32 R92, R84.reuse, R94, RZ ;  /* 0x0000005e545c723c */ /* 0x040fe200000018ff */
[----:B------:R-:W-:Y:S01]  /*4a50*/  FFMA.FTZ R184, R25, c[0x0][0x23c], -R24 ;  /* 0x00008f0019b87a23 */ /* 0x000fe20000010818 */
[----:B------:R-:W-:Y:S06]  /*4a60*/  MUFU.EX2 R30, R30 ;  /* 0x0000001e001e7308 */ /* 0x000fec0000000800 */
[C---:B------:R-:W-:Y:S02]  /*4a70*/  HMMA.16816.F32 R76, R84.reuse, R78, RZ ;  /* 0x0000004e544c723c */ /* 0x040fe400000018ff */
[----:B------:R-:W5:Y:S06]  /*4a80*/  MUFU.EX2 R3, R3 ;  /* 0x0000000300037308 */ /* 0x000f6c0000000800 */
[C---:B---3--:R-:W-:Y:S02]  /*4a90*/  HMMA.16816.F32 R80, R84.reuse, R4, RZ ;  /* 0x000000045450723c */ /* 0x048fe400000018ff */
[----:B------:R-:W-:Y:S05]  /*4aa0*/  MUFU.EX2 R65, R65 ;  /* 0x0000004100417308 */ /* 0x000fea0000000800 */
[----:B-1----:R-:W-:Y:S01]  /*4ab0*/  F2FP.PACK_AB R4, R28, R35 ;  /* 0x000000231c04723e */ /* 0x002fe200000000ff */
[----:B------:R-:W-:Y:S01]  /*4ac0*/  HMMA.16816.F32 R84, R84, R6, RZ ;  /* 0x000000065454723c */ /* 0x000fe200000018ff */
[----:B--2---:R-:W-:Y:S01]  /*4ad0*/  F2FP.PACK_AB R5, R29, R34 ;  /* 0x000000221d05723e */ /* 0x004fe200000000ff */
[----:B------:R-:W1:Y:S05]  /*4ae0*/  MUFU.EX2 R60, R60 ;  /* 0x0000003c003c7308 */ /* 0x000e6a0000000800 */
[----:B------:R-:W-:-:S02]  /*4af0*/  F2FP.PACK_AB R6, R26, R31 ;  /* 0x0000001f1a06723e */ /* 0x000fc400000000ff */
[----:B-----5:R-:W-:Y:S01]  /*4b00*/  F2FP.PACK_AB R7, R3, R30 ;  /* 0x0000001e0307723e */ /* 0x020fe200000000ff */
[----:B------:R-:W-:Y:S06]  /*4b10*/  MUFU.EX2 R59, R59 ;  /* 0x0000003b003b7308 */ /* 0x000fec0000000800 */
[C---:B------:R-:W-:Y:S02]  /*4b20*/  HMMA.16816.F32 R68, R4.reuse, R12, R68 ;  /* 0x0000000c0444723c */ /* 0x040fe40000001844 */
[----:B------:R-:W2:Y:S06]  /*4b30*/  MUFU.EX2 R46, R46 ;  /* 0x0000002e002e7308 */ /* 0x000eac0000000800 */
        /* <DEDUP_REMOVED lines=8> */
[C---:B------:R-:W-:Y:S02]  /*4bc0*/  HMMA.16816.F32 R88, R4.reuse, R8, R88 ;  /* 0x000000080458723c */ /* 0x040fe40000001858 */
[----:B------:R-:W1:Y:S06]  /*4bd0*/  MUFU.EX2 R61, R61 ;  /* 0x0000003d003d7308 */ /* 0x000e6c0000000800 */
[C---:B------:R-:W-:Y:S01]  /*4be0*/  HMMA.16816.F32 R76, R4.reuse, R10, R76 ;  /* 0x0000000a044c723c */ /* 0x040fe2000000184c */
[----:B------:R-:W5:Y:S01]  /*4bf0*/  LDSM.16.MT88.4 R8, [R157+0x7000] ;  /* 0x007000009d08783b */ /* 0x000f620000004200 */
        /* <DEDUP_REMOVED lines=8> */
[----:B------:R-:W1:Y:S01]  /*4c80*/  MUFU.EX2 R64, R64 ;  /* 0x0000004000407308 */ /* 0x000e620000000800 */
[----:B----4-:R-:W-:Y:S02]  /*4c90*/  F2FP.PACK_AB R5, R63, R58 ;  /* 0x0000003a3f05723e */ /* 0x010fe400000000ff */
[----:B------:R-:W-:-:S05]  /*4ca0*/  F2FP.PACK_AB R7, R61, R62 ;  /* 0x0000003e3d07723e */ /* 0x000fca00000000ff */
[----:B------:R-:W-:Y:S02]  /*4cb0*/  MUFU.EX2 R102, R102 ;  /* 0x0000006600667308 */ /* 0x000fe40000000800 */
[C---:B-----5:R-:W-:Y:S06]  /*4cc0*/  HMMA.16816.F32 R96, R4.reuse, R16, R96 ;  /* 0x000000100460723c */ /* 0x060fec0000001860 */
[----:B------:R-:W2:Y:S02]  /*4cd0*/  MUFU.EX2 R107, R107 ;  /* 0x0000006b006b7308 */ /* 0x000ea40000000800 */
[C---:B------:R-:W-:Y:S01]  /*4ce0*/  HMMA.16816.F32 R92, R4.reuse, R18, R92 ;  /* 0x00000012045c723c */ /* 0x040fe2000000185c */
[----:B------:R-:W-:Y:S05]  /*4cf0*/  LDSM.16.MT88.4 R16, [R160+0x7800] ;  /* 0x00780000a010783b */ /* 0x000fea0000004200 */
[----:B------:R-:W-:Y:S02]  /*4d00*/  MUFU.EX2 R109, R109 ;  /* 0x0000006d006d7308 */ /* 0x000fe40000000800 */
[C---:B------:R-:W-:Y:S06]  /*4d10*/  HMMA.16816.F32 R88, R4.reuse, R8, R88 ;  /* 0x000000080458723c */ /* 0x040fec0000001858 */
[----:B------:R-:W4:Y:S02]  /*4d20*/  MUFU.EX2 R106, R106 ;  /* 0x0000006a006a7308 */ /* 0x000f240000000800 */
[C---:B---3--:R-:W-:Y:S06]  /*4d30*/  HMMA.16816.F32 R68, R4.reuse, R12, R68 ;  /* 0x0000000c0444723c */ /* 0x048fec0000001844 */
[----:B------:R-:W-:Y:S02]  /*4d40*/  MUFU.EX2 R127, R127 ;  /* 0x0000007f007f7308 */ /* 0x000fe40000000800 */
[C---:B------:R-:W-:Y:S01]  /*4d50*/  HMMA.16816.F32 R72, R4.reuse, R14, R72 ;  /* 0x0000000e0448723c */ /* 0x040fe20000001848 */
[----:B------:R-:W3:Y:S05]  /*4d60*/  LDSM.16.MT88.4 R12, [R156+0x7000] ;  /* 0x007000009c0c783b */ /* 0x000eea0000004200 */
[----:B------:R-:W5:Y:S02]  /*4d70*/  MUFU.EX2 R110, R110 ;  /* 0x0000006e006e7308 */ /* 0x000f640000000800 */
[C---:B------:R-:W-:Y:S01]  /*4d80*/  HMMA.16816.F32 R76, R4.reuse, R10, R76 ;  /* 0x0000000a044c723c */ /* 0x040fe2000000184c */
[----:B------:R-:W1:Y:S05]  /*4d90*/  LDSM.16.MT88.4 R8, [R157+0x7800] ;  /* 0x007800009d08783b */ /* 0x000e6a0000004200 */
        /* <DEDUP_REMOVED lines=10> */
[----:B-1----:R-:W-:Y:S02]  /*4e40*/  F2FP.PACK_AB R6, R64, R103 ;  /* 0x000000674006723e */ /* 0x002fe400000000ff */
[----:B--2---:R-:W-:Y:S02]  /*4e50*/  F2FP.PACK_AB R5, R107, R102 ;  /* 0x000000666b05723e */ /* 0x004fe400000000ff */
[----:B----4-:R-:W-:Y:S01]  /*4e60*/  F2FP.PACK_AB R7, R106, R109 ;  /* 0x0000006d6a07723e */ /* 0x010fe200000000ff */
[----:B------:R-:W-:Y:S06]  /*4e70*/  MUFU.EX2 R116, R116 ;  /* 0x0000007400747308 */ /* 0x000fec0000000800 */
[C---:B------:R-:W-:Y:S02]  /*4e80*/  HMMA.16816.F32 R96, R4.reuse, R16, R96 ;  /* 0x000000100460723c */ /* 0x040fe40000001860 */
[----:B------:R-:W1:Y:S06]  /*4e90*/  MUFU.EX2 R113, R113 ;  /* 0x0000007100717308 */ /* 0x000e6c0000000800 */
[C---:B------:R-:W-:Y:S01]  /*4ea0*/  HMMA.16816.F32 R92, R4.reuse, R18, R92 ;  /* 0x00000012045c723c */ /* 0x040fe2000000185c */
[----:B------:R-:W-:Y:S01]  /*4eb0*/  LDSM.16.MT88.4 R16, [R160+0x8000] ;  /* 0x00800000a010783b */ /* 0x000fe20000004200 */
[----:B------:R-:W-:Y:S06]  /*4ec0*/  MUFU.EX2 R119, R119 ;  /* 0x0000007700777308 */ /* 0x000fec0000000800 */
[C---:B------:R-:W-:Y:S02]  /*4ed0*/  HMMA.16816.F32 R88, R4.reuse, R8, R88 ;  /* 0x000000080458723c */ /* 0x040fe40000001858 */
[----:B------:R-:W2:Y:S06]  /*4ee0*/  MUFU.EX2 R100, R100 ;  /* 0x0000006400647308 */ /* 0x000eac0000000800 */
[C---:B---3--:R-:W-:Y:S02]  /*4ef0*/  HMMA.16816.F32 R68, R4.reuse, R12, R68 ;  /* 0x0000000c0444723c */ /* 0x048fe40000001844 */
[----:B------:R-:W-:Y:S06]  /*4f00*/  MUFU.EX2 R101, R101 ;  /* 0x0000006500657308 */ /* 0x000fec0000000800 */
[C---:B------:R-:W-:Y:S01]  /*4f10*/  HMMA.16816.F32 R72, R4.reuse, R14, R72 ;  /* 0x0000000e0448723c */ /* 0x040fe20000001848 */
[----:B------:R-:W3:Y:S01]  /*4f20*/  LDSM.16.MT88.4 R12, [R156+0x7800] ;  /* 0x007800009c0c783b */ /* 0x000ee20000004200 */
[----:B------:R-:W4:Y:S06]  /*4f30*/  MUFU.EX2 R104, R104 ;  /* 0x0000006800687308 */ /* 0x000f2c0000000800 */
[C---:B------:R-:W-:Y:S01]  /*4f40*/  HMMA.16816.F32 R76, R4.reuse, R10, R76 ;  /* 0x0000000a044c723c */ /* 0x040fe2000000184c */
[----:B------:R-:W1:Y:S01]  /*4f50*/  LDSM.16.MT88.4 R8, [R157+0x8000] ;  /* 0x008000009d08783b */ /* 0x000e620000004200 */
[----:B------:R-:W-:Y:S08]  /*4f60*/  MUFU.EX2 R118, R118 ;  /* 0x0000007600767308 */ /* 0x000ff00000000800 */
[----:B------:R-:W1:Y:S08]  /*4f70*/  MUFU.EX2 R67, R67 ;  /* 0x0000004300437308 */ /* 0x000e700000000800 */
[----:B------:R-:W-:Y:S08]  /*4f80*/  MUFU.EX2 R57, R57 ;  /* 0x0000003900397308 */ /* 0x000ff00000000800 */
[----:B------:R-:W-:Y:S01]  /*4f90*/  MUFU.EX2 R185, R185 ;  /* 0x000000b900b97308 */ /* 0x000fe20000000800 */
[C---:B---3--:R-:W-:Y:S07]  /*4fa0*/  HMMA.16816.F32 R80, R4.reuse, R12, R80 ;  /* 0x0000000c0450723c */ /* 0x048fee0000001850 */
[----:B------:R-:W-:Y:S01]  /*4fb0*/  MUFU.EX2 R37, R37 ;  /* 0x0000002500257308 */ /* 0x000fe20000000800 */
[----:B------:R-:W-:Y:S01]  /*4fc0*/  HMMA.16816.F32 R84, R4, R14, R84 ;  /* 0x0000000e0454723c */ /* 0x000fe20000001854 */
[----:B------:R-:W3:Y:S06]  /*4fd0*/  LDSM.16.MT88.4 R12, [R158+0x8000] ;  /* 0x008000009e0c783b */ /* 0x000eec0000004200 */
[----:B------:R-:W-:Y:S01]  /*4fe0*/  MUFU.EX2 R27, R27 ;  /* 0x0000001b001b7308 */ /* 0x000fe20000000800 */
[----:B-----5:R-:W-:-:S02]  /*4ff0*/  F2FP.PACK_AB R4, R110, R127 ;  /* 0x0000007f6e04723e */ /* 0x020fc400000000ff */
[----:B------:R-:W-:-:S05]  /*5000*/  F2FP.PACK_AB R6, R108, R117 ;  /* 0x000000756c06723e */ /* 0x000fca00000000ff */
[----:B------:R-:W-:Y:S01]  /*5010*/  MUFU.EX2 R184, R184 ;  /* 0x000000b800b87308 */ /* 0x000fe20000000800 */
[----:B------:R-:W-:Y:S02]  /*5020*/  F2FP.PACK_AB R5, R115, R112 ;  /* 0x000000707305723e */ /* 0x000fe400000000ff */
[----:B------:R-:W-:-:S07]  /*5030*/  F2FP.PACK_AB R7, R111, R114 ;  /* 0x000000726f07723e */ /* 0x000fce00000000ff */
[C---:B-1----:R-:W-:Y:S08]  /*5040*/  HMMA.16816.F32 R88, R4.reuse, R8, R88 ;  /* 0x000000080458723c */ /* 0x042ff00000001858 */
[C---:B------:R-:W-:Y:S01]  /*5050*/  HMMA.16816.F32 R76, R4.reuse, R10, R76 ;  /* 0x0000000a044c723c */ /* 0x040fe2000000184c */
[----:B------:R-:W-:Y:S07]  /*5060*/  LDSM.16.MT88.4 R8, [R156+0x8800] ;  /* 0x008800009c08783b */ /* 0x000fee0000004200 */
[C---:B------:R-:W-:Y:S08]  /*5070*/  HMMA.16816.F32 R96, R4.reuse, R16, R96 ;  /* 0x000000100460723c */ /* 0x040ff00000001860 */
[C---:B---3--:R-:W-:Y:S08]  /*5080*/  HMMA.16816.F32 R68, R4.reuse, R12, R68 ;  /* 0x0000000c0444723c */ /* 0x048ff00000001844 */
[C---:B------:R-:W-:Y:S01]  /*5090*/  HMMA.16816.F32 R72, R4.reuse, R14, R72 ;  /* 0x0000000e0448723c */ /* 0x040fe20000001848 */
[----:B------:R-:W1:Y:S07]  /*50a0*/  LDSM.16.MT88.4 R12, [R156+0x8000] ;  /* 0x008000009c0c783b */ /* 0x000e6e0000004200 */
[C---:B------:R-:W-:Y:S01]  /*50b0*/  HMMA.16816.F32 R92, R4.reuse, R18, R92 ;  /* 0x00000012045c723c */ /* 0x040fe2000000185c */
[----:B------:R-:W-:Y:S07]  /*50c0*/  LDSM.16.MT88.4 R16, [R158+0x8800] ;  /* 0x008800009e10783b */ /* 0x000fee0000004200 */
[C---:B-1----:R-:W-:Y:S08]  /*50d0*/  HMMA.16816.F32 R80, R4.reuse, R12, R80 ;  /* 0x0000000c0450723c */ /* 0x042ff00000001850 */
[----:B------:R-:W-:Y:S01]  /*50e0*/  HMMA.16816.F32 R84, R4, R14, R84 ;  /* 0x0000000e0454723c */ /* 0x000fe20000001854 */
[----:B------:R-:W1:Y:S06]  /*50f0*/  LDSM.16.MT88.4 R12, [R157+0x8800] ;  /* 0x008800009d0c783b */ /* 0x000e6c0000004200 */
[----:B------:R-:W-:-:S02]  /*5100*/  F2FP.PACK_AB R4, R113, R116 ;  /* 0x000000747104723e */ /* 0x000fc400000000ff */
[----:B--2---:R-:W-:Y:S02]  /*5110*/  F2FP.PACK_AB R6, R100, R119 ;  /* 0x000000776406723e */ /* 0x004fe400000000ff */
[----:B----4-:R-:W-:Y:S02]  /*5120*/  F2FP.PACK_AB R5, R104, R101 ;  /* 0x000000656805723e */ /* 0x010fe400000000ff */
[----:B------:R-:W-:-:S07]  /*5130*/  F2FP.PACK_AB R7, R67, R118 ;  /* 0x000000764307723e */ /* 0x000fce00000000ff */
[C---:B------:R-:W-:Y:S08]  /*5140*/  HMMA.16816.F32 R80, R4.reuse, R8, R80 ;  /* 0x000000080450723c */ /* 0x040ff00000001850 */
[C---:B------:R-:W-:Y:S01]  /*5150*/  HMMA.16816.F32 R84, R4.reuse, R10, R84 ;  /* 0x0000000a0454723c */ /* 0x040fe20000001854 */
[----:B------:R-:W-:Y:S07]  /*5160*/  LDSM.16.MT88.4 R8, [R158+0x9000] ;  /* 0x009000009e08783b */ /* 0x000fee0000004200 */
[C---:B------:R-:W-:Y:S07]  /*5170*/  HMMA.16816.F32 R92, R4.reuse, R22, R92 ;  /* 0x00000016045c723c */ /* 0x040fee000000185c */
[--C-:B------:R-:W-:Y:S01]  /*5180*/  FFMA.FTZ R22, R48, c[0x0][0x23c], -R43.reuse ;  /* 0x00008f0030167a23 */ /* 0x100fe2000001082b */
[----:B-1----:R-:W-:Y:S01]  /*5190*/  HMMA.16816.F32 R88, R4, R12, R88 ;  /* 0x0000000c0458723c */ /* 0x002fe20000001858 */
[----:B------:R-:W-:-:S02]  /*51a0*/  FFMA.FTZ R23, R52, c[0x0][0x23c], -R43 ;  /* 0x00008f0034177a23 */ /* 0x000fc4000001082b */
[--C-:B------:R-:W-:Y:S02]  /*51b0*/  FFMA.FTZ R48, R45, c[0x0][0x23c], -R24.reuse ;  /* 0x00008f002d307a23 */ /* 0x100fe40000010818 */
[--C-:B------:R-:W-:Y:S01]  /*51c0*/  FFMA.FTZ R52, R49, c[0x0][0x23c], -R24.reuse ;  /* 0x00008f0031347a23 */ /* 0x100fe20000010818 */
[----:B------:R-:W-:Y:S01]  /*51d0*/  MUFU.EX2 R22, R22 ;  /* 0x0000001600167308 */ /* 0x000fe20000000800 */
[----:B------:R-:W-:Y:S01]  /*51e0*/  FFMA.FTZ R45, R47, c[0x0][0x23c], -R24 ;  /* 0x00008f002f2d7a23 */ /* 0x000fe20000010818 */
[C---:B------:R-:W-:Y:S01]  /*51f0*/  HMMA.16816.F32 R76, R4.reuse, R14, R76 ;  /* 0x0000000e044c723c */ /* 0x040fe2000000184c */
[----:B------:R-:W1:Y:S05]  /*5200*/  LDSM.16.MT88.4 R12, [R160+0x9000] ;  /* 0x00900000a00c783b */ /* 0x000e6a0000004200 */
[----:B------:R-:W-:Y:S02]  /*5210*/  MUFU.EX2 R23, R23 ;  /* 0x0000001700177308 */ /* 0x000fe40000000800 */
[C---:B------:R-:W-:Y:S06]  /*5220*/  HMMA.16816.F32 R96, R4.reuse, R20, R96 ;  /* 0x000000140460723c */ /* 0x040fec0000001860 */
[----:B------:R-:W-:Y:S01]  /*5230*/  MUFU.EX2 R48, R48 ;  /* 0x0000003000307308 */ /* 0x000fe20000000800 */
[--C-:B------:R-:W-:Y:S01]  /*5240*/  FFMA.FTZ R20, R54, c[0x0][0x23c], -R43.reuse ;  /* 0x00008f0036147a23 */ /* 0x100fe2000001082b */
[----:B------:R-:W-:Y:S01]  /*5250*/  HMMA.16816.F32 R68, R4, R16, R68 ;  /* 0x000000100444723c */ /* 0x000fe20000001844 */
[----:B------:R-:W-:-:S05]  /*5260*/  FFMA.FTZ R21, R56, c[0x0][0x23c], -R43 ;  /* 0x00008f0038157a23 */ /* 0x000fca000001082b */
[----:B------:R-:W2:Y:S02]  /*5270*/  MUFU.EX2 R20, R20 ;  /* 0x0000001400147308 */ /* 0x000ea40000000800 */
[----:B------:R-:W-:Y:S01]  /*5280*/  HMMA.16816.F32 R72, R4, R18, R72 ;  /* 0x000000120448723c */ /* 0x000fe20000001848 */
[----:B------:R-:W3:Y:S05]  /*5290*/  LDSM.16.MT88.4 R16, [R157+0x9000] ;  /* 0x009000009d10783b */ /* 0x000eea0000004200 */
[----:B------:R-:W4:Y:S01]  /*52a0*/  MUFU.EX2 R21, R21 ;  /* 0x0000001500157308 */ /* 0x000f220000000800 */
[----:B------:R-:W-:Y:S02]  /*52b0*/  FADD.FTZ R4, R53, R42 ;  /* 0x0000002a35047221 */ /* 0x000fe40000010000 */
[----:B------:R-:W-:-:S02]  /*52c0*/  FADD.FTZ R5, R39, R50 ;  /* 0x0000003227057221 */ /* 0x000fc40000010000 */
[----:B------:R-:W-:Y:S02]  /*52d0*/  FADD.FTZ R51, R51, R4 ;  /* 0x0000000433337221 */ /* 0x000fe40000010000 */
[----:B------:R-:W-:Y:S01]  /*52e0*/  FFMA.FTZ R39, R40, c[0x0][0x23c], -R43 ;  /* 0x00008f0028277a23 */ /* 0x000fe2000001082b */
[----:B------:R-:W-:Y:S01]  /*52f0*/  MUFU.EX2 R52, R52 ;  /* 0x0000003400347308 */ /* 0x000fe20000000800 */
[----:B------:R-:W-:Y:S01]  /*5300*/  FADD.FTZ R40, R38, R5 ;  /* 0x0000000526287221 */ /* 0x000fe20000010000 */
[----:B--2---:R-:W-:Y:S01]  /*5310*/  F2FP.PACK_AB R4, R20, R23 ;  /* 0x000000171404723e */ /* 0x004fe200000000ff */
[----:B------:R-:W-:Y:S01]  /*5320*/  FADD.FTZ R51, R32, R51 ;  /* 0x0000003320337221 */ /* 0x000fe20000010000 */
[----:B------:R-:W-:Y:S01]  /*5330*/  F2FP.PACK_AB R5, R48, R57 ;  /* 0x000000393005723e */ /* 0x000fe200000000ff */
[----:B------:R-:W-:Y:S02]  /*5340*/  FADD.FTZ R35, R35, R40 ;  /* 0x0000002823237221 */ /* 0x000fe40000010000 */
[----:B------:R-:W-:Y:S01]  /*5350*/  FADD.FTZ R34, R34, R51 ;  /* 0x0000003322227221 */ /* 0x000fe20000010000 */
[----:B------:R-:W2:Y:S01]  /*5360*/  MUFU.EX2 R45, R45 ;  /* 0x0000002d002d7308 */ /* 0x000ea20000000800 */
[----:B------:R-:W-:Y:S01]  /*5370*/  FADD.FTZ R28, R28, R35 ;  /* 0x000000231c1c7221 */ /* 0x000fe20000010000 */
[----:B----4-:R-:W-:Y:S01]  /*5380*/  F2FP.PACK_AB R6, R22, R21 ;  /* 0x000000151606723e */ /* 0x010fe200000000ff */
[----:B------:R-:W-:-:S02]  /*5390*/  FADD.FTZ R29, R29, R34 ;  /* 0x000000221d1d7221 */ /* 0x000fc40000010000 */
[----:B------:R-:W-:Y:S02]  /*53a0*/  FADD.FTZ R31, R31, R28 ;  /* 0x0000001c1f1f7221 */ /* 0x000fe40000010000 */
[----:B------:R-:W-:Y:S01]  /*53b0*/  FADD.FTZ R30, R30, R29 ;  /* 0x0000001d1e1e7221 */ /* 0x000fe20000010000 */
[----:B------:R-:W-:Y:S01]  /*53c0*/  MUFU.EX2 R39, R39 ;  /* 0x0000002700277308 */ /* 0x000fe20000000800 */
[----:B------:R-:W-:Y:S02]  /*53d0*/  FADD.FTZ R26, R26, R31 ;  /* 0x0000001f1a1a7221 */ /* 0x000fe40000010000 */
[----:B------:R-:W-:Y:S02]  /*53e0*/  FADD.FTZ R3, R3, R30 ;  /* 0x0000001e03037221 */ /* 0x000fe40000010000 */
[----:B------:R-:W-:Y:S02]  /*53f0*/  FADD.FTZ R65, R65, R26 ;  /* 0x0000001a41417221 */ /* 0x000fe40000010000 */
        /* <DEDUP_REMOVED lines=13> */
[----:B------:R-:W-:Y:S02]  /*54d0*/  FFMA.FTZ R32, R33, c[0x0][0x23c], -R24 ;  /* 0x00008f0021207a23 */ /* 0x000fe40000010818 */
[----:B------:R-:W-:Y:S02]  /*54e0*/  FFMA.FTZ R42, R41, c[0x0][0x23c], -R43 ;  /* 0x00008f00292a7a23 */ /* 0x000fe4000001082b */
[C---:B------:R-:W-:Y:S01]  /*54f0*/  HMMA.16816.F32 R68, R4.reuse, R8, R68 ;  /* 0x000000080444723c */ /* 0x040fe20000001844 */
[----:B------:R-:W-:Y:S01]  /*5500*/  FADD.FTZ R66, R66, R105 ;  /* 0x0000006942427221 */ /* 0x000fe20000010000 */
[----:B------:R-:W-:Y:S01]  /*5510*/  MUFU.EX2 R32, R32 ;  /* 0x0000002000207308 */ /* 0x000fe20000000800 */
[----:B------:R-:W-:Y:S02]  /*5520*/  FADD.FTZ R102, R107, R102 ;  /* 0x000000666b667221 */ /* 0x000fe40000010000 */
[----:B------:R-:W-:Y:S02]  /*5530*/  FFMA.FTZ R41, R36, c[0x0][0x23c], -R43 ;  /* 0x00008f0024297a23 */ /* 0x000fe4000001082b */
[----:B------:R-:W-:Y:S01]  /*5540*/  FADD.FTZ R103, R103, R66 ;  /* 0x0000004267677221 */ /* 0x000fe20000010000 */
[----:B------:R-:W-:Y:S01]  /*5550*/  HMMA.16816.F32 R72, R4, R10, R72 ;  /* 0x0000000a0448723c */ /* 0x000fe20000001848 */
[----:B------:R-:W2:Y:S01]  /*5560*/  LDSM.16.MT88.4 R8, [R160+0x9800] ;  /* 0x00980000a008783b */ /* 0x000ea20000004200 */
[----:B------:R-:W-:Y:S01]  /*5570*/  FADD.FTZ R109, R109, R102 ;  /* 0x000000666d6d7221 */ /* 0x000fe20000010000 */
[----:B------:R-:W4:Y:S01]  /*5580*/  MUFU.EX2 R36, R42 ;  /* 0x0000002a00247308 */ /* 0x000f220000000800 */
[----:B------:R-:W-:-:S02]  /*5590*/  FADD.FTZ R64, R64, R103 ;  /* 0x0000006740407221 */ /* 0x000fc40000010000 */
[----:B------:R-:W-:Y:S02]  /*55a0*/  FADD.FTZ R109, R106, R109 ;  /* 0x0000006d6a6d7221 */ /* 0x000fe40000010000 */
[----:B------:R-:W-:Y:S01]  /*55b0*/  FADD.FTZ R127, R127, R64 ;  /* 0x000000407f7f7221 */ /* 0x000fe20000010000 */
[C---:B---3--:R-:W-:Y:S01]  /*55c0*/  HMMA.16816.F32 R88, R4.reuse, R16, R88 ;  /* 0x000000100458723c */ /* 0x048fe20000001858 */
[----:B------:R-:W-:Y:S01]  /*55d0*/  FADD.FTZ R112, R112, R109 ;  /* 0x0000006d70707221 */ /* 0x000fe20000010000 */
[----:B------:R-:W3:Y:S01]  /*55e0*/  MUFU.EX2 R38, R41 ;  /* 0x0000002900267308 */ /* 0x000ee20000000800 */
[----:B------:R-:W-:Y:S02]  /*55f0*/  FADD.FTZ R110, R110, R127 ;  /* 0x0000007f6e6e7221 */ /* 0x000fe40000010000 */
[----:B------:R-:W-:Y:S02]  /*5600*/  FADD.FTZ R115, R115, R112 ;  /* 0x0000007073737221 */ /* 0x000fe40000010000 */
[----:B------:R-:W-:Y:S01]  /*5610*/  FADD.FTZ R117, R117, R110 ;  /* 0x0000006e75757221 */ /* 0x000fe20000010000 */
[----:B------:R-:W-:Y:S01]  /*5620*/  HMMA.16816.F32 R76, R4, R18, R76 ;  /* 0x00000012044c723c */ /* 0x000fe2000000184c */
[----:B------:R-:W-:Y:S01]  /*5630*/  FADD.FTZ R114, R114, R115 ;  /* 0x0000007372727221 */ /* 0x000fe20000010000 */
[----:B------:R-:W5:Y:S01]  /*5640*/  LDSM.16.MT88.4 R16, [R158+0x9800] ;  /* 0x009800009e10783b */ /* 0x000f620000004200 */
[----:B------:R-:W-:-:S02]  /*5650*/  FADD.FTZ R117, R108, R117 ;  /* 0x000000756c757221 */ /* 0x000fc40000010000 */
[----:B------:R-:W-:Y:S02]  /*5660*/  FADD.FTZ R114, R111, R114 ;  /* 0x000000726f727221 */ /* 0x000fe40000010000 */
[----:B------:R-:W-:Y:S01]  /*5670*/  FADD.FTZ R116, R116, R117 ;  /* 0x0000007574747221 */ /* 0x000fe20000010000 */
        /* <DEDUP_REMOVED lines=9> */
[----:B------:R-:W-:Y:S01]  /*5710*/  FADD.FTZ R118, R67, R118 ;  /* 0x0000007643767221 */ /* 0x000fe20000010000 */
[----:B----4-:R-:W-:Y:S01]  /*5720*/  F2FP.PACK_AB R4, R36, R39 ;  /* 0x000000272404723e */ /* 0x010fe200000000ff */
        /* <DEDUP_REMOVED lines=17> */
[----:B------:R-:W-:Y:S02]  /*5840*/  FADD.FTZ R32, R32, R37 ;  /* 0x0000002520207221 */ /* 0x000fe40000010000 */
[----:B------:R-:W-:Y:S02]  /*5850*/  FADD.FTZ R38, R38, R39 ;  /* 0x0000002726267221 */ /* 0x000fe40000010000 */
[----:B------:R-:W-:Y:S01]  /*5860*/  FADD.FTZ R27, R27, R32 ;  /* 0x000000201b1b7221 */ /* 0x000fe20000010000 */
[----:B-----5:R-:W-:Y:S01]  /*5870*/  HMMA.16816.F32 R68, R4, R16, R68 ;  /* 0x000000100444723c */ /* 0x020fe20000001844 */
[----:B------:R-:W-:Y:S02]  /*5880*/  FADD.FTZ R185, R185, R38 ;  /* 0x00000026b9b97221 */ /* 0x000fe40000010000 */
[----:B------:R-:W-:-:S05]  /*5890*/  FADD.FTZ R184, R184, R27 ;  /* 0x0000001bb8b87221 */ /* 0x000fca0000010000 */
[C---:B------:R-:W-:Y:S08]  /*58a0*/  HMMA.16816.F32 R72, R4.reuse, R18, R72 ;  /* 0x000000120448723c */ /* 0x040ff00000001848 */
[C---:B-1----:R-:W-:Y:S08]  /*58b0*/  HMMA.16816.F32 R88, R4.reuse, R12, R88 ;  /* 0x0000000c0458723c */ /* 0x042ff00000001858 */
[C---:B------:R-:W-:Y:S08]  /*58c0*/  HMMA.16816.F32 R76, R4.reuse, R14, R76 ;  /* 0x0000000e044c723c */ /* 0x040ff0000000184c */
[C---:B--2---:R-:W-:Y:S08]  /*58d0*/  HMMA.16816.F32 R80, R4.reuse, R8, R80 ;  /* 0x000000080450723c */ /* 0x044ff00000001850 */
[----:B------:R-:W-:Y:S01]  /*58e0*/  HMMA.16816.F32 R84, R4, R10, R84 ;  /* 0x0000000a0454723c */ /* 0x000fe20000001854 */
[----:B------:R-:W-:Y:S07]  /*58f0*/  @!P1 BRA `(.L_x_6181) ;  /* 0x000037d000009947 */ /* 0x000fee0003800000 */
        /* <DEDUP_REMOVED lines=16> */
[----:B-1----:R-:W-:Y:S01]  /*5a00*/  IMAD.MOV R5, RZ, RZ, -R9 ;  /* 0x000000ffff057224 */ /* 0x002fe200078e0a09 */
[----:B------:R-:W-:-:S03]  /*5a10*/  MOV R8, RZ ;  /* 0x000000ff00087202 */ /* 0x000fc60000000f00 */
[----:B------:R-:W-:-:S04]  /*5a20*/  IMAD R5, R5, R122, RZ ;  /* 0x0000007a05057224 */ /* 0x000fc800078e02ff */
[----:B------:R-:W-:-:S06]  /*5a30*/  IMAD.HI.U32 R5, R9, R5, R8 ;  /* 0x0000000509057227 */ /* 0x000fcc00078e0008 */
[----:B------:R-:W-:-:S04]  /*5a40*/  IMAD.HI.U32 R9, R5, R6, RZ ;  /* 0x0000000605097227 */ /* 0x000fc800078e00ff */
[----:B------:R-:W-:-:S04]  /*5a50*/  IMAD.HI.U32 R8, R5, R4, RZ ;  /* 0x0000000405087227 */ /* 0x000fc800078e00ff */
[----:B------:R-:W-:Y:S02]  /*5a60*/  IMAD.MOV R7, RZ, RZ, -R9 ;  /* 0x000000ffff077224 */ /* 0x000fe400078e0a09 */
[----:B------:R-:W-:Y:S02]  /*5a70*/  IMAD.MOV R5, RZ, RZ, -R8 ;  /* 0x000000ffff057224 */ /* 0x000fe400078e0a08 */
[C---:B------:R-:W-:Y:S01]  /*5a80*/  IMAD R7, R122.reuse, R7, R6 ;  /* 0x000000077a077224 */ /* 0x040fe200078e0206 */
[----:B------:R-:W-:Y:S01]  /*5a90*/  LOP3.LUT R6, RZ, c[0x0][0x2d0], RZ, 0x33, !PT ;  /* 0x0000b400ff067a12 */ /* 0x000fe200078e33ff */
        /* <DEDUP_REMOVED lines=20> */
[----:B------:R-:W-:Y:S02]  /*5be0*/  IMAD.IADD R3, R3, 0x1, -R6 ;  /* 0x0000000103037824 */ /* 0x000fe400078e0a06 */
[----:B------:R-:W-:-:S04]  /*5bf0*/  IMAD.MOV.U32 R6, RZ, RZ, c[0x0][0x2d0] ;  /* 0x0000b400ff067624 */ /* 0x000fc800078e00ff */
[----:B------:R-:W-:-:S04]  /*5c00*/  IMAD R6, R3, R6, -0x80 ;  /* 0xffffff8003067424 */ /* 0x000fc800078e0206 */
[----:B------:R-:W-:Y:S01]  /*5c10*/  IMAD.WIDE.U32 R8, R6, c[0x0][0x1a0], RZ ;  /* 0x0000680006087a25 */ /* 0x000fe200078e00ff */
[----:B------:R-:W-:-:S05]  /*5c20*/  SHF.R.S32.HI R3, RZ, 0x1f, R6 ;  /* 0x0000001fff037819 */ /* 0x000fca0000011406 */
[----:B------:R-:W-:-:S04]  /*5c30*/  IMAD R3, R3, c[0x0][0x1a0], RZ ;  /* 0x0000680003037a24 */ /* 0x000fc800078e02ff */
[----:B------:R-:W-:-:S04]  /*5c40*/  IMAD R3, R6, c[0x0][0x1a4], R3 ;  /* 0x0000690006037a24 */ /* 0x000fc800078e0203 */
        /* <DEDUP_REMOVED lines=8> */
.L_x_6182:
[----:B------:R-:W-:-:S05]  /*5cd0*/  IMAD.MOV.U32 R6, RZ, RZ, c[0x0][0x1a0] ;  /* 0x00006800ff067624 */ /* 0x000fca00078e00ff */
[----:B------:R-:W-:-:S04]  /*5ce0*/  LEA R6, -R6, RZ, 0x7 ;  /* 0x000000ff06067211 */ /* 0x000fc800078e39ff */
[----:B------:R-:W-:Y:S02]  /*5cf0*/  SHF.R.S32.HI R4, RZ, 0x1f, R6 ;  /* 0x0000001fff047819 */ /* 0x000fe40000011406 */
.L_x_6183:
[----:B------:R-:W-:Y:S01]  /*5d00*/  IMAD.MOV.U32 R3, RZ, RZ, c[0x0][0x1a0] ;  /* 0x00006800ff037624 */ /* 0x000fe200078e00ff */
[C---:B------:R-:W-:Y:S01]  /*5d10*/  LEA R168, P1, R6.reuse, R168, 0x1 ;  /* 0x000000a806a87211 */ /* 0x040fe200078208ff */
[----:B------:R-:W-:Y:S02]  /*5d20*/  IMAD.MOV.U32 R130, RZ, RZ, 0x5 ;  /* 0x00000005ff827424 */ /* 0x000fe400078e00ff */
[C---:B------:R-:W-:Y:S01]  /*5d30*/  IMAD.SHL.U32 R5, R3.reuse, 0x20, RZ ;  /* 0x0000002003057824 */ /* 0x040fe200078e00ff */
[----:B------:R-:W-:Y:S02]  /*5d40*/  LEA.HI.X R169, R6, R169, R4, 0x1, P1 ;  /* 0x000000a906a97211 */ /* 0x000fe400008f0c04 */
[----:B------:R-:W-:Y:S02]  /*5d50*/  SHF.L.U64.HI R4, R3, R130, c[0x0][0x1a4] ;  /* 0x0000690003047619 */ /* 0x000fe40000010282 */
[----:B------:R-:W-:Y:S01]  /*5d60*/  IADD3 R6, P1, R5, R168, RZ ;  /* 0x000000a805067210 */ /* 0x000fe20007f3e0ff */
[----:B------:R-:W-:Y:S01]  /*5d70*/  @!PT LDS RZ, [RZ] ;  /* 0x00000000fffff984 */ /* 0x000fe20000000800 */
[----:B------:R-:W-:Y:S01]  /*5d80*/  @!PT LDS RZ, [RZ] ;  /* 0x00000000fffff984 */ /* 0x000fe20000000800 */
[----:B------:R-:W-:Y:S01]  /*5d90*/  @!PT LDS RZ, [RZ] ;  /* 0x00000000fffff984 */ /* 0x000fe20000000800 */
[----:B------:R1:W-:Y:S03]  /*5da0*/  LDGSTS.E.BYPASS.LTC128B.128 [R173+0x6000], [R168.64] ;  /* 0x06000000a8ad7fae */ /* 0x0003e6000b901d4c */
[----:B------:R-:W-:Y:S01]  /*5db0*/  IADD3 R18, P2, R6, R5, RZ ;  /* 0x0000000506127210 */ /* 0x000fe20007f5e0ff */
[----:B------:R-:W-:-:S03]  /*5dc0*/  IMAD.X R7, R4, 0x1, R169, P1 ;  /* 0x0000000104077824 */ /* 0x000fc600008e06a9 */
[-C--:B------:R-:W-:Y:S01]  /*5dd0*/  IADD3 R16, P1, R18, R5.reuse, RZ ;  /* 0x0000000512107210 */ /* 0x080fe20007f3e0ff */
[--C-:B------:R-:W-:Y:S01]  /*5de0*/  IMAD.X R19, R7, 0x1, R4.reuse, P2 ;  /* 0x0000000107137824 */ /* 0x100fe200010e0604 */
[----:B------:R2:W-:Y:S02]  /*5df0*/  LDGSTS.E.BYPASS.LTC128B.128 [R173+0x6800], [R6.64] ;  /* 0x0680000006ad7fae */ /* 0x0005e4000b901d4c */
        /* <DEDUP_REMOVED lines=9> */
[----:B------:R-:W-:Y:S01]  /*5e90*/  IADD3 R34, P1, R32, R5, RZ ;  /* 0x0000000520227210 */ /* 0x000fe20007f3e0ff */
[--C-:B------:R-:W-:Y:S01]  /*5ea0*/  IMAD.X R33, R9, 0x1, R4.reuse, P2 ;  /* 0x0000000109217824 */ /* 0x100fe200010e0604 */
[----:B------:R4:W-:Y:S03]  /*5eb0*/  LDGSTS.E.BYPASS.LTC128B.128 [R173+0x8800], [R8.64] ;  /* 0x0880000008ad7fae */ /* 0x0009e6000b901d4c */
[----:B------:R-:W-:Y:S01]  /*5ec0*/  IMAD.X R35, R33, 0x1, R4, P1 ;  /* 0x0000000121237824 */ /* 0x000fe200008e0604 */
[----:B------:R5:W-:Y:S01]  /*5ed0*/  LDGSTS.E.BYPASS.LTC128B.128 [R173+0x9000], [R32.64] ;  /* 0x0900000020ad7fae */ /* 0x000be2000b901d4c */
[----:B------:R-:W-:-:S03]  /*5ee0*/  ISETP.GE.AND P1, PT, R120, 0x3, PT ;  /* 0x000000037800780c */ /* 0x000fc60003f26270 */
[----:B------:R5:W-:Y:S04]  /*5ef0*/  LDGSTS.E.BYPASS.LTC128B.128 [R173+0x9800], [R34.64] ;  /* 0x0980000022ad7fae */ /* 0x000be8000b901d4c */
[----:B------:R-:W-:Y:S04]  /*5f00*/  LDSM.16.M88.4 R20, [R166] ;  /* 0x00000000a614783b */ /* 0x000fe80000000200 */
[----:B------:R-:W3:Y:S04]  /*5f10*/  LDSM.16.M88.4 R12, [R165+0x2000] ;  /* 0x00200000a50c783b */ /* 0x000ee80000000200 */
[----:B------:R-:W-:Y:S04]  /*5f20*/  LDSM.16.M88.4 R100, [R164] ;  /* 0x00000000a464783b */ /* 0x000fe80000000200 */
[----:B------:R-:W-:Y:S04]  /*5f30*/  LDSM.16.M88.4 R28, [R159+0x2000] ;  /* 0x002000009f1c783b */ /* 0x000fe80000000200 */
[----:B--2---:R-:W4:Y:S04]  /*5f40*/  LDSM.16.M88.4 R4, [R165+0x2800] ;  /* 0x00280000a504783b */ /* 0x004f280000000200 */
[----:B------:R-:W2:Y:S04]  /*5f50*/  LDSM.16.M88.4 R52, [R165+0x3800] ;  /* 0x00380000a534783b */ /* 0x000ea80000000200 */
[----:B------:R-:W1:Y:S04]  /*5f60*/  LDSM.16.M88.4 R44, [R165+0x4000] ;  /* 0x00400000a52c783b */ /* 0x000e680000000200 */
[----:B------:R-:W1:Y:S04]  /*5f70*/  LDSM.16.M88.4 R24, [R159+0x2800] ;  /* 0x002800009f18783b */ /* 0x000e680000000200 */
[----:B------:R-:W1:Y:S04]  /*5f80*/  LDSM.16.M88.4 R60, [R165+0x3000] ;  /* 0x00300000a53c783b */ /* 0x000e680000000200 */
[----:B------:R-:W1:Y:S04]  /*5f90*/  LDSM.16.M88.4 R36, [R165+0x4800] ;  /* 0x00480000a524783b */ /* 0x000e680000000200 */
[----:B------:R-:W-:Y:S01]  /*5fa0*/  LDSM.16.M88.4 R112, [R165+0x5800] ;  /* 0x00580000a570783b */ /* 0x000fe20000000200 */
[C---:B---3--:R-:W-:Y:S03]  /*5fb0*/  HMMA.16816.F32 R16, R20.reuse, R12, RZ ;  /* 0x0000000c1410723c */ /* 0x048fe600000018ff */
[----:B------:R-:W-:Y:S04]  /*5fc0*/  LDSM.16.M88.4 R108, [R159+0x3800] ;  /* 0x003800009f6c783b */ /* 0x000fe80000000200 */
[----:B------:R-:W-:Y:S01]  /*5fd0*/  LDSM.16.M88.4 R104, [R159+0x4000] ;  /* 0x004000009f68783b */ /* 0x000fe20000000200 */
[C---:B------:R-:W-:Y:S03]  /*5fe0*/  HMMA.16816.F32 R12, R20.reuse, R14, RZ ;  /* 0x0000000e140c723c */ /* 0x040fe600000018ff */
[----:B------:R-:W-:Y:S04]  /*5ff0*/  LDSM.16.M88.4 R116, [R159+0x3000] ;  /* 0x003000009f74783b */ /* 0x000fe80000000200 */
[----:B------:R-:W0:Y:S01]  /*6000*/  LDGDEPBAR ;  /* 0x00000000000079af */ /* 0x000e220000000000 */
[----:B----4-:R-:W-:Y:S08]  /*6010*/  HMMA.16816.F32 R8, R20, R4, RZ ;  /* 0x000000041408723c */ /* 0x010ff000000018ff */
[C---:B------:R-:W-:Y:S08]  /*6020*/  HMMA.16816.F32 R16, R100.reuse, R28, R16 ;  /* 0x0000001c6410723c */ /* 0x040ff00000001810 */
[----:B------:R-:W-:Y:S01]  /*6030*/  HMMA.16816.F32 R12, R100, R30, R12 ;  /* 0x0000001e640c723c */ /* 0x000fe2000000180c */
[----:B------:R-:W5:Y:S07]  /*6040*/  LDSM.16.M88.4 R28, [R165+0x5000] ;  /* 0x00500000a51c783b */ /* 0x000f6e0000000200 */
[C---:B------:R-:W-:Y:S08]  /*6050*/  HMMA.16816.F32 R4, R20.reuse, R6, RZ ;  /* 0x000000061404723c */ /* 0x040ff000000018ff */
[C---:B--2---:R-:W-:Y:S08]  /*6060*/  HMMA.16816.F32 R56, R20.reuse, R52, RZ ;  /* 0x000000341438723c */ /* 0x044ff000000018ff */
[C---:B-1----:R-:W-:Y:S08]  /*6070*/  HMMA.16816.F32 R48, R20.reuse, R44, RZ ;  /* 0x0000002c1430723c */ /* 0x042ff000000018ff */
        /* <DEDUP_REMOVED lines=65> */
[C---:B-1----:R-:W-:Y:S08]  /*6490*/  HMMA.16816.F32 R40, R112.reuse, R108, R40 ;  /* 0x0000006c7028723c */ /* 0x042ff00000001828 */
[C---:B------:R-:W-:Y:S08]  /*64a0*/  HMMA.16816.F32 R36, R112.reuse, R110, R36 ;  /* 0x0000006e7024723c */ /* 0x040ff00000001824 */
[C---:B--2---:R-:W-:Y:S08]  /*64b0*/  HMMA.16816.F32 R48, R112.reuse, R100, R48 ;  /* 0x000000647030723c */ /* 0x044ff00000001830 */
[C---:B------:R-:W-:Y:S01]  /*64c0*/  HMMA.16816.F32 R44, R112.reuse, R102, R44 ;  /* 0x00000066702c723c */ /* 0x040fe2000000182c */
[----:B------:R-:W1:Y:S07]  /*64d0*/  LDSM.16.M88.4 R100, [R148+0x3800] ;  /* 0x003800009464783b */ /* 0x000e6e0000000200 */
[C---:B---3--:R-:W-:Y:S08]  /*64e0*/  HMMA.16816.F32 R56, R112.reuse, R104, R56 ;  /* 0x000000687038723c */ /* 0x048ff00000001838 */
[----:B------:R-:W-:Y:S01]  /*64f0*/  HMMA.16816.F32 R52, R112, R106, R52 ;  /* 0x0000006a7034723c */ /* 0x000fe20000001834 */
[----:B------:R-:W2:Y:S01]  /*6500*/  LDSM.16.M88.4 R104, [R148+0x3000] ;  /* 0x003000009468783b */ /* 0x000ea20000000200 */
[----:B------:R-:W-:-:S06]  /*6510*/  DEPBAR.LE SB0, 0x0 ;  /* 0x000080000000791a */ /* 0x000fcc0000000000 */
[C---:B-1----:R-:W-:Y:S07]  /*6520*/  HMMA.16816.F32 R24, R112.reuse, R100, R24 ;  /* 0x000000647018723c */ /* 0x042fee0000001818 */
[----:B------:R-:W-:Y:S01]  /*6530*/  IMAD.SHL.U32 R101, R171, 0x80, RZ ;  /* 0x00000080ab657824 */ /* 0x000fe200078e00ff */
[----:B------:R-:W-:Y:S04]  /*6540*/  HMMA.16816.F32 R20, R112, R102, R20 ;  /* 0x000000667014723c */ /* 0x000fe80000001814 */
[----:B------:R-:W-:-:S04]  /*6550*/  LOP3.LUT R3, R101, 0x8, R126, 0xfe, !PT ;  /* 0x0000000865037812 */ /* 0x000fc800078efe7e */
[C---:B--2---:R-:W-:Y:S01]  /*6560*/  HMMA.16816.F32 R32, R112.reuse, R104, R32 ;  /* 0x000000687020723c */ /* 0x044fe20000001820 */
[----:B------:R-:W-:Y:S01]  /*6570*/  BAR.SYNC.DEFER_BLOCKING 0x0 ;  /* 0x0000000000007b1d */ /* 0x000fe20000010000 */
[C---:B------:R-:W-:Y:S02]  /*6580*/  ISETP.GE.AND P5, PT, R3.reuse, R125, PT ;  /* 0x0000007d0300720c */ /* 0x040fe40003fa6270 */
[----:B------:R-:W-:Y:S02]  /*6590*/  ISETP.GE.AND P4, PT, R3, R124, PT ;  /* 0x0000007c0300720c */ /* 0x000fe40003f86270 */
[----:B------:R-:W-:Y:S02]  /*65a0*/  FSEL R12, R12, -INF , !P5 ;  /* 0xff8000000c0c7808 */ /* 0x000fe40006800000 */
[----:B------:R-:W-:Y:S01]  /*65b0*/  LOP3.LUT R104, R101, R126, RZ, 0xfc, !PT ;  /* 0x0000007e65687212 */ /* 0x000fe200078efcff */
[----:B------:R-:W-:Y:S01]  /*65c0*/  HMMA.16816.F32 R28, R112, R106, R28 ;  /* 0x0000006a701c723c */ /* 0x000fe2000000181c */
[----:B------:R-:W-:-:S02]  /*65d0*/  FSEL R14, R14, -INF , !P4 ;  /* 0xff8000000e0e7808 */ /* 0x000fc40006000000 */
[C---:B------:R-:W-:Y:S02]  /*65e0*/  IADD3 R3, R104.reuse, 0x1, RZ ;  /* 0x0000000168037810 */ /* 0x040fe40007ffe0ff */
[CC--:B------:R-:W-:Y:S02]  /*65f0*/  ISETP.GE.AND P2, PT, R104.reuse, R125.reuse, PT ;  /* 0x0000007d6800720c */ /* 0x0c0fe40003f46270 */
[C---:B------:R-:W-:Y:S02]  /*6600*/  ISETP.GE.AND P6, PT, R104.reuse, R124, PT ;  /* 0x0000007c6800720c */ /* 0x040fe40003fc6270 */
        /* <DEDUP_REMOVED lines=81> */
[CC--:B------:R-:W-:Y:S02]  /*6b20*/  ISETP.GE.AND P4, PT, R7.reuse, R125.reuse, PT ;  /* 0x0000007d0700720c */ /* 0x0c0fe40003f86270 */
[----:B------:R-:W-:Y:S02]  /*6b30*/  ISETP.GE.AND P2, PT, R7, R124, PT ;  /* 0x0000007c0700720c */ /* 0x000fe40003f46270 */
[----:B------:R-:W-:Y:S02]  /*6b40*/  ISETP.GE.AND P6, PT, R5, R125, PT ;  /* 0x0000007d0500720c */ /* 0x000fe40003fc6270 */
[----:B------:R-:W-:Y:S02]  /*6b50*/  FSEL R224, R4, -INF , !P3 ;  /* 0xff80000004e07808 */ /* 0x000fe40005800000 */
        /* <DEDUP_REMOVED lines=8> */
[-C--:B------:R-:W-:Y:S02]  /*6be0*/  ISETP.GE.AND P4, PT, R7, R124.reuse, PT ;  /* 0x0000007c0700720c */ /* 0x080fe40003f86270 */
[C---:B------:R-:W-:Y:S02]  /*6bf0*/  ISETP.GE.AND P2, PT, R4.reuse, R125, PT ;  /* 0x0000007d0400720c */ /* 0x040fe40003f46270 */
[----:B------:R-:W-:Y:S02]  /*6c00*/  ISETP.GE.AND P6, PT, R4, R124, PT ;  /* 0x0000007c0400720c */ /* 0x000fe40003fc6270 */
[C-C-:B------:R-:W-:Y:S02]  /*6c10*/  LOP3.LUT R5, R101.reuse, 0x40, R126.reuse, 0xfe, !PT ;  /* 0x0000004065057812 */ /* 0x140fe400078efe7e */
[----:B------:R-:W-:Y:S02]  /*6c20*/  LOP3.LUT R4, R101, 0x48, R126, 0xfe, !PT ;  /* 0x0000004865047812 */ /* 0x000fe400078efe7e */
        /* <DEDUP_REMOVED lines=28> */
[----:B------:R-:W-:Y:S02]  /*6df0*/  LOP3.LUT R5, R101, 0x70, R126, 0xfe, !PT ;  /* 0x0000007065057812 */ /* 0x000fe400078efe7e */
[----:B------:R-:W-:Y:S02]  /*6e00*/  IADD3 R4, R104, 0x71, RZ ;  /* 0x0000007168047810 */ /* 0x000fe40007ffe0ff */
[----:B------:R-:W-:-:S02]  /*6e10*/  FSEL R108, R38, -INF , !P4 ;  /* 0xff800000266c7808 */ /* 0x000fc40006000000 */
[----:B------:R-:W-:Y:S02]  /*6e20*/  FSEL R48, R32, -INF , !P2 ;  /* 0xff80000020307808 */ /* 0x000fe40005000000 */
[----:B------:R-:W-:Y:S02]  /*6e30*/  FSEL R54, R30, -INF , !P5 ;  /* 0xff8000001e367808 */ /* 0x000fe40006800000 */
[CC--:B------:R-:W-:Y:S02]  /*6e40*/  ISETP.GE.AND P4, PT, R5.reuse, R125.reuse, PT ;  /* 0x0000007d0500720c */ /* 0x0c0fe40003f86270 */
[----:B------:R-:W-:Y:S02]  /*6e50*/  ISETP.GE.AND P2, PT, R5, R124, PT ;  /* 0x0000007c0500720c */ /* 0x000fe40003f46270 */
[----:B------:R-:W-:Y:S02]  /*6e60*/  ISETP.GE.AND P5, PT, R4, R125, PT ;  /* 0x0000007d0400720c */ /* 0x000fe40003fa6270 */
[----:B------:R-:W-:-:S02]  /*6e70*/  LOP3.LUT R126, R101, 0x78, R126, 0xfe, !PT ;  /* 0x00000078657e7812 */ /* 0x000fc400078efe7e */
        /* <DEDUP_REMOVED lines=17> */
[----:B------:R-:W-:Y:S05]  /*6f90*/  @!P0 BRA `(.L_x_6185) ;  /* 0x0000039000008947 */ /* 0x000fea0003800000 */
[----:B------:R-:W1:Y:S01]  /*6fa0*/  I2F.RP R7, R122 ;  /* 0x0000007a00077306 */ /* 0x000e620000209400 */
[----:B------:R-:W-:Y:S02]  /*6fb0*/  IADD3 R9, R101, -0x80, RZ ;  /* 0xffffff8065097810 */ /* 0x000fe40007ffe0ff */
[----:B------:R-:W-:-:S02]  /*6fc0*/  IABS R6, R101 ;  /* 0x0000006500067213 */ /* 0x000fc40000000000 */
[----:B------:R-:W-:Y:S02]  /*6fd0*/  IABS R4, R9 ;  /* 0x0000000900047213 */ /* 0x000fe40000000000 */
[----:B------:R-:W-:Y:S02]  /*6fe0*/  LOP3.LUT R101, R101, c[0x0][0x2d0], RZ, 0x3c, !PT ;  /* 0x0000b40065657a12 */ /* 0x000fe400078e3cff */
[----:B------:R-:W-:Y:S02]  /*6ff0*/  LOP3.LUT R9, R9, c[0x0][0x2d0], RZ, 0x3c, !PT ;  /* 0x0000b40009097a12 */ /* 0x000fe400078e3cff */
        /* <DEDUP_REMOVED lines=49> */
[----:B------:R-:W-:Y:S01]  /*7310*/  MOV R5, R6 ;  /* 0x0000000600057202 */ /* 0x000fe20000000f00 */
[----:B------:R-:W-:Y:S05]  /*7320*/  BRA `(.L_x_6186) ;  /* 0x0000002000007947 */ /* 0x000fea0003800000 */
.L_x_6185:
[----:B------:R-:W-:-:S04]  /*7330*/  LEA R5, -R121, RZ, 0x7 ;  /* 0x000000ff79057211 */ /* 0x000fc800078e39ff */
[----:B------:R-:W-:Y:S02]  /*7340*/  SHF.R.S32.HI R4, RZ, 0x1f, R5 ;  /* 0x0000001fff047819 */ /* 0x000fe40000011405 */
.L_x_6186:
[----:B------:R-:W-:Y:S01]  /*7350*/  IADD3 R128, P1, R128, R5, RZ ;  /* 0x0000000580807210 */ /* 0x000fe20007f3e0ff */
[C---:B------:R-:W-:Y:S01]  /*7360*/  IMAD.SHL.U32 R5, R121.reuse, 0x20, RZ ;  /* 0x0000002079057824 */ /* 0x040fe200078e00ff */
[----:B------:R-:W-:Y:S02]  /*7370*/  SHF.L.U64.HI R130, R121, R130, c[0x0][0x19c] ;  /* 0x0000670079827619 */ /* 0x000fe40000010282 */
[----:B------:R-:W-:Y:S01]  /*7380*/  LEA R180, P2, R128, c[0x0][0x168], 0x1 ;  /* 0x00005a0080b47a11 */ /* 0x000fe200078408ff */
[----:B------:R-:W-:-:S03]  /*7390*/  IMAD.X R123, R123, 0x1, R4, P1 ;  /* 0x000000017b7b7824 */ /* 0x000fc600008e0604 */
[-C--:B------:R-:W-:Y:S02]  /*73a0*/  IADD3 R6, P1, R180, R5.reuse, RZ ;  /* 0x00000005b4067210 */ /* 0x080fe40007f3e0ff */
[----:B------:R-:W-:Y:S02]  /*73b0*/  LEA.HI.X R181, R128, c[0x0][0x16c], R123, 0x1, P2 ;  /* 0x00005b0080b57a11 */ /* 0x000fe400010f0c7b */
[----:B------:R-:W-:-:S03]  /*73c0*/  IADD3 R22, P2, R6, R5, RZ ;  /* 0x0000000506167210 */ /* 0x000fc60007f5e0ff */
[--C-:B------:R-:W-:Y:S01]  /*73d0*/  IMAD.X R7, R181, 0x1, R130.reuse, P1 ;  /* 0x00000001b5077824 */ /* 0x100fe200008e0682 */
        /* <DEDUP_REMOVED lines=23> */
.L_x_6184:
[----:B-1----:R-:W-:Y:S01]  /*7550*/  FMNMX.FTZ R7, R2, R103, !PT ;  /* 0x0000006702077209 */ /* 0x002fe20007810000 */
        /* <DEDUP_REMOVED lines=75> */
[----:B------:R-:W-:-:S03]  /*7a10*/  FMUL.FTZ R105, R107, c[0x0][0x23c] ;  /* 0x00008f006b697a20 */ /* 0x000fc60000410000 */
[----:B------:R-:W-:Y:S02]  /*7a20*/  FSEL R113, R107, RZ, P2 ;  /* 0x000000ff6b717208 */ /* 0x000fe40001000000 */
[----:B------:R-:W-:-:S03]  /*7a30*/  FSEL R105, R105, RZ, P2 ;  /* 0x000000ff69697208 */ /* 0x000fc60001000000 */
[----:B------:R-:W-:Y:S02]  /*7a40*/  FADD.FTZ R113, R2, -R113 ;  /* 0x8000007102717221 */ /* 0x000fe40000010000 */
[--C-:B------:R-:W-:Y:S02]  /*7a50*/  FFMA.FTZ R104, R102, c[0x0][0x23c], -R105.reuse ;  /* 0x00008f0066687a23 */ /* 0x100fe40000010869 */
[--C-:B------:R-:W-:Y:S01]  /*7a60*/  FFMA.FTZ R102, R100, c[0x0][0x23c], -R105.reuse ;  /* 0x00008f0064667a23 */ /* 0x100fe20000010869 */
[----:B--2---:R-:W-:Y:S01]  /*7a70*/  FMNMX.FTZ R106, R5, R106, !PT ;  /* 0x0000006a056a7209 */ /* 0x004fe20007810000 */
[--C-:B------:R-:W-:Y:S02]  /*7a80*/  FFMA.FTZ R112, R103, c[0x0][0x23c], -R105.reuse ;  /* 0x00008f0067707a23 */ /* 0x100fe40000010869 */
[--C-:B------:R-:W-:Y:S01]  /*7a90*/  FFMA.FTZ R103, R12, c[0x0][0x23c], -R105.reuse ;  /* 0x00008f000c677a23 */ /* 0x100fe20000010869 */
        /* <DEDUP_REMOVED lines=10> */
[----:B------:R-:W2:Y:S01]  /*7b40*/  LDSM.16.MT88.4 R4, [R158+0x6000] ;  /* 0x006000009e04783b */ /* 0x000ea20000004200 */
[--C-:B------:R-:W-:Y:S02]  /*7b50*/  FFMA.FTZ R100, R18, c[0x0][0x23c], -R101.reuse ;  /* 0x00008f0012647a23 */ /* 0x100fe40000010865 */
[--C-:B------:R-:W-:Y:S02]  /*7b60*/  FFMA.FTZ R67, R16, c[0x0][0x23c], -R101.reuse ;  /* 0x00008f0010437a23 */ /* 0x100fe40000010865 */
[----:B------:R-:W3:Y:S01]  /*7b70*/  LDSM.16.MT88.4 R16, [R160+0x6000] ;  /* 0x00600000a010783b */ /* 0x000ee20000004200 */
[--C-:B------:R-:W-:Y:S01]  /*7b80*/  FFMA.FTZ R109, R228, c[0x0][0x23c], -R101.reuse ;  /* 0x00008f00e46d7a23 */ /* 0x100fe20000010865 */
[----:B------:R-:W-:Y:S01]  /*7b90*/  MUFU.EX2 R103, R103 ;  /* 0x0000006700677308 */ /* 0x000fe20000000800 */
[----:B------:R-:W-:-:S02]  /*7ba0*/  FFMA.FTZ R14, R14, c[0x0][0x23c], -R101 ;  /* 0x00008f000e0e7a23 */ /* 0x000fc40000010865 */
[----:B------:R-:W-:Y:S02]  /*7bb0*/  FMUL.FTZ R0, R0, c[0x0][0x23c] ;  /* 0x00008f0000007a20 */ /* 0x000fe40000410000 */
[--C-:B------:R-:W-:Y:S02]  /*7bc0*/  FFMA.FTZ R122, R146, c[0x0][0x23c], -R101.reuse ;  /* 0x00008f00927a7a23 */ /* 0x100fe40000010865 */
[----:B------:R-:W-:Y:S01]  /*7bd0*/  FFMA.FTZ R128, R120, c[0x0][0x23c], -R101 ;  /* 0x00008f0078807a23 */ /* 0x000fe20000010865 */
[----:B------:R-:W4:Y:S01]  /*7be0*/  MUFU.EX2 R102, R102 ;  /* 0x0000006600667308 */ /* 0x000f220000000800 */
[----:B-1----:R-:W-:Y:S01]  /*7bf0*/  F2FP.PACK_AB R8, R104, R112 ;  /* 0x000000706808723e */ /* 0x002fe200000000ff */
[--C-:B------:R-:W-:Y:S02]  /*7c00*/  FFMA.FTZ R115, R140, c[0x0][0x23c], -R105.reuse ;  /* 0x00008f008c737a23 */ /* 0x100fe40000010869 */
[----:B------:R-:W-:Y:S02]  /*7c10*/  FFMA.FTZ R124, R134, c[0x0][0x23c], -R105 ;  /* 0x00008f00867c7a23 */ /* 0x000fe40000010869 */
        /* <DEDUP_REMOVED lines=12> */
[----:B------:R-:W-:Y:S02]  /*7ce0*/  FFMA.FTZ R49, R108, c[0x0][0x23c], -R101 ;  /* 0x00008f006c317a23 */ /* 0x000fe40000010865 */
[----:B------:R-:W-:Y:S02]  /*7cf0*/  FFMA.FTZ R114, R114, c[0x0][0x23c], -R105 ;  /* 0x00008f0072727a23 */ /* 0x000fe40000010869 */
[----:B------:R-:W-:Y:S02]  /*7d00*/  FFMA.FTZ R108, R53, c[0x0][0x23c], -R101 ;  /* 0x00008f00356c7a23 */ /* 0x000fe40000010865 */
[--C-:B------:R-:W-:Y:S01]  /*7d10*/  FFMA.FTZ R53, R55, c[0x0][0x23c], -R105.reuse ;  /* 0x00008f0037357a23 */ /* 0x100fe20000010869 */
[----:B------:R-:W4:Y:S01]  /*7d20*/  MUFU.EX2 R113, R113 ;  /* 0x0000007100717308 */ /* 0x000f220000000800 */
[----:B-1----:R-:W-:Y:S01]  /*7d30*/  F2FP.PACK_AB R9, R67, R100 ;  /* 0x000000644309723e */ /* 0x002fe200000000ff */
[----:B------:R-:W-:-:S02]  /*7d40*/  FFMA.FTZ R55, R59, c[0x0][0x23c], -R105 ;  /* 0x00008f003b377a23 */ /* 0x000fc40000010869 */
[--C-:B------:R-:W-:Y:S02]  /*7d50*/  FFMA.FTZ R48, R48, c[0x0][0x23c], -R105.reuse ;  /* 0x00008f0030307a23 */ /* 0x100fe40000010869 */
[----:B------:R-:W-:Y:S02]  /*7d60*/  FFMA.FTZ R52, R52, c[0x0][0x23c], -R105 ;  /* 0x00008f0034347a23 */ /* 0x000fe40000010869 */
[----:B------:R-:W1:Y:S01]  /*7d70*/  MUFU.EX2 R111, R0 ;  /* 0x00000000006f7308 */ /* 0x000e620000000800 */
[--C-:B------:R-:W-:Y:S02]  /*7d80*/  FFMA.FTZ R50, R50, c[0x0][0x23c], -R101.reuse ;  /* 0x00008f0032327a23 */ /* 0x100fe40000010865 */
[--C-:B------:R-:W-:Y:S02]  /*7d90*/  FFMA.FTZ R57, R57, c[0x0][0x23c], -R101.reuse ;  /* 0x00008f0039397a23 */ /* 0x100fe40000010865 */
[--C-:B------:R-:W-:Y:S02]  /*7da0*/  FFMA.FTZ R54, R54, c[0x0][0x23c], -R101.reuse ;  /* 0x00008f0036367a23 */ /* 0x100fe40000010865 */
[----:B------:R-:W-:Y:S01]  /*7db0*/  FFMA.FTZ R59, R61, c[0x0][0x23c], -R101 ;  /* 0x00008f003d3b7a23 */ /* 0x000fe20000010865 */
[----:B------:R-:W5:Y:S01]  /*7dc0*/  MUFU.EX2 R109, R109 ;  /* 0x0000006d006d7308 */ /* 0x000f620000000800 */
[----:B----4-:R-:W-:-:S02]  /*7dd0*/  FMUL.FTZ R40, R80, R113 ;  /* 0x0000007150287220 */ /* 0x010fc40000410000 */
[-C--:B------:R-:W-:Y:S02]  /*7de0*/  FMUL.FTZ R41, R81, R113.reuse ;  /* 0x0000007151297220 */ /* 0x080fe40000410000 */
[-C--:B------:R-:W-:Y:S02]  /*7df0*/  FMUL.FTZ R84, R84, R113.reuse ;  /* 0x0000007154547220 */ /* 0x080fe40000410000 */
[----:B------:R-:W-:Y:S01]  /*7e00*/  FMUL.FTZ R85, R85, R113 ;  /* 0x0000007155557220 */ /* 0x000fe20000410000 */
[----:B------:R-:W-:Y:S01]  /*7e10*/  MUFU.EX2 R122, R122 ;  /* 0x0000007a007a7308 */ /* 0x000fe20000000800 */
[-C--:B-1----:R-:W-:Y:S02]  /*7e20*/  FMUL.FTZ R42, R82, R111.reuse ;  /* 0x0000006f522a7220 */ /* 0x082fe40000410000 */
[-C--:B------:R-:W-:Y:S02]  /*7e30*/  FMUL.FTZ R43, R83, R111.reuse ;  /* 0x0000006f532b7220 */ /* 0x080fe40000410000 */
[----:B------:R-:W-:-:S02]  /*7e40*/  FMUL.FTZ R86, R86, R111 ;  /* 0x0000006f56567220 */ /* 0x000fc40000410000 */
[----:B------:R-:W-:Y:S01]  /*7e50*/  FMUL.FTZ R87, R87, R111 ;  /* 0x0000006f57577220 */ /* 0x000fe20000410000 */
[----:B-----5:R-:W-:Y:S01]  /*7e60*/  F2FP.PACK_AB R11, R109, R2 ;  /* 0x000000026d0b723e */ /* 0x020fe200000000ff */
[-C--:B------:R-:W-:Y:S01]  /*7e70*/  FMUL.FTZ R24, R68, R113.reuse ;  /* 0x0000007144187220 */ /* 0x080fe20000410000 */
[----:B------:R-:W-:Y:S01]  /*7e80*/  MUFU.EX2 R117, R117 ;  /* 0x0000007500757308 */ /* 0x000fe20000000800 */
        /* <DEDUP_REMOVED lines=11> */
[----:B------:R-:W1:Y:S01]  /*7f40*/  LDSM.16.MT88.4 R28, [R157+0x6800] ;  /* 0x006800009d1c783b */ /* 0x000e620000004200 */
[----:B------:R-:W-:Y:S01]  /*7f50*/  FMUL.FTZ R13, R97, R113 ;  /* 0x00000071610d7220 */ /* 0x000fe20000410000 */
[----:B------:R-:W-:Y:S01]  /*7f60*/  MUFU.EX2 R115, R115 ;  /* 0x0000007300737308 */ /* 0x000fe20000000800 */
[-C--:B------:R-:W-:Y:S02]  /*7f70*/  FMUL.FTZ R14, R98, R111.reuse ;  /* 0x0000006f620e7220 */ /* 0x080fe40000410000 */
[----:B------:R-:W-:Y:S01]  /*7f80*/  FMUL.FTZ R15, R99, R111 ;  /* 0x0000006f630f7220 */ /* 0x000fe20000410000 */
[----:B--2---:R-:W-:Y:S01]  /*7f90*/  HMMA.16816.F32 R24, R8, R4, R24 ;  /* 0x000000040818723c */ /* 0x004fe20000001818 */
[----:B------:R-:W-:-:S02]  /*7fa0*/  FMUL.FTZ R92, R92, R113 ;  /* 0x000000715c5c7220 */ /* 0x000fc40000410000 */
[----:B------:R-:W-:Y:S01]  /*7fb0*/  FMUL.FTZ R93, R93, R113 ;  /* 0x000000715d5d7220 */ /* 0x000fe20000410000 */
[----:B------:R-:W-:Y:S01]  /*7fc0*/  MUFU.EX2 R124, R124 ;  /* 0x0000007c007c7308 */ /* 0x000fe20000000800 */
[-C--:B------:R-:W-:Y:S02]  /*7fd0*/  FMUL.FTZ R94, R94, R111.reuse ;  /* 0x0000006f5e5e7220 */ /* 0x080fe40000410000 */
[----:B------:R-:W-:Y:S01]  /*7fe0*/  FMUL.FTZ R95, R95, R111 ;  /* 0x0000006f5f5f7220 */ /* 0x000fe20000410000 */
[----:B------:R-:W-:Y:S01]  /*7ff0*/  HMMA.16816.F32 R4, R8, R6, R72 ;  /* 0x000000060804723c */ /* 0x000fe20000001848 */
[--C-:B------:R-:W-:Y:S02]  /*8000*/  FFMA.FTZ R0, R226, c[0x0][0x23c], -R105.reuse ;  /* 0x00008f00e2007a23 */ /* 0x100fe40000010869 */
[--C-:B------:R-:W-:Y:S01]  /*8010*/  FFMA.FTZ R69, R218, c[0x0][0x23c], -R105.reuse ;  /* 0x00008f00da457a23 */ /* 0x100fe20000010869 */
[----:B------:R-:W-:Y:S01]  /*8020*/  MUFU.EX2 R119, R119 ;  /* 0x0000007700777308 */ /* 0x000fe20000000800 */
[----:B------:R-:W-:-:S02]  /*8030*/  FFMA.FTZ R68, R224, c[0x0][0x23c], -R105 ;  /* 0x00008f00e0447a23 */ /* 0x000fc40000010869 */
[----:B------:R-:W-:Y:S01]  /*8040*/  FFMA.FTZ R71, R216, c[0x0][0x23c], -R105 ;  /* 0x00008f00d8477a23 */ /* 0x000fe20000010869 */
[C---:B---3--:R-:W-:Y:S01]  /*8050*/  HMMA.16816.F32 R12, R8.reuse, R16, R12 ;  /* 0x00000010080c723c */ /* 0x048fe2000000180c */
[--C-:B------:R-:W-:Y:S02]  /*8060*/  FFMA.FTZ R70, R222, c[0x0][0x23c], -R101.reuse ;  /* 0x00008f00de467a23 */ /* 0x100fe40000010865 */
[--C-:B------:R-:W-:Y:S01]  /*8070*/  FFMA.FTZ R73, R214, c[0x0][0x23c], -R101.reuse ;  /* 0x00008f00d6497a23 */ /* 0x100fe20000010865 */
[----:B------:R-:W-:Y:S01]  /*8080*/  MUFU.EX2 R0, R0 ;  /* 0x0000000000007308 */ /* 0x000fe20000000800 */
[--C-:B------:R-:W-:Y:S02]  /*8090*/  FFMA.FTZ R72, R220, c[0x0][0x23c], -R101.reuse ;  /* 0x00008f00dc487a23 */ /* 0x100fe40000010865 */
[----:B------:R-:W-:Y:S01]  /*80a0*/  FFMA.FTZ R75, R212, c[0x0][0x23c], -R101 ;  /* 0x00008f00d44b7a23 */ /* 0x000fe20000010865 */
[----:B------:R-:W-:Y:S01]  /*80b0*/  HMMA.16816.F32 R16, R8, R18, R92 ;  /* 0x000000120810723c */ /* 0x000fe2000000185c */
[-C--:B------:R-:W-:Y:S01]  /*80c0*/  FMUL.FTZ R32, R88, R113.reuse ;  /* 0x0000007158207220 */ /* 0x080fe20000410000 */
[----:B------:R-:W-:Y:S01]  /*80d0*/  LDSM.16.MT88.4 R92, [R160+0x9800] ;  /* 0x00980000a05c783b */ /* 0x000fe20000004200 */
[----:B------:R-:W-:Y:S01]  /*80e0*/  FMUL.FTZ R33, R89, R113 ;  /* 0x0000007159217220 */ /* 0x000fe20000410000 */
[----:B------:R-:W2:Y:S01]  /*80f0*/  MUFU.EX2 R69, R69 ;  /* 0x0000004500457308 */ /* 0x000ea20000000800 */
[----:B------:R-:W-:-:S02]  /*8100*/  FMUL.FTZ R34, R90, R111 ;  /* 0x0000006f5a227220 */ /* 0x000fc40000410000 */
[----:B------:R-:W-:Y:S02]  /*8110*/  FMUL.FTZ R35, R91, R111 ;  /* 0x0000006f5b237220 */ /* 0x000fe40000410000 */
[-C--:B------:R-:W-:Y:S02]  /*8120*/  FMUL.FTZ R76, R76, R113.reuse ;  /* 0x000000714c4c7220 */ /* 0x080fe40000410000 */
[----:B------:R-:W-:Y:S01]  /*8130*/  FMUL.FTZ R77, R77, R113 ;  /* 0x000000714d4d7220 */ /* 0x000fe20000410000 */
[----:B------:R-:W-:Y:S01]  /*8140*/  MUFU.EX2 R68, R68 ;  /* 0x0000004400447308 */ /* 0x000fe20000000800 */
[-C--:B------:R-:W-:Y:S01]  /*8150*/  FMUL.FTZ R78, R78, R111.reuse ;  /* 0x0000006f4e4e7220 */ /* 0x080fe20000410000 */
[----:B------:R-:W-:Y:S01]  /*8160*/  HMMA.16816.F32 R32, R8, R20, R32 ;  /* 0x000000140820723c */ /* 0x000fe20000001820 */
[----:B------:R-:W-:Y:S02]  /*8170*/  FMUL.FTZ R79, R79, R111 ;  /* 0x0000006f4f4f7220 */ /* 0x000fe40000410000 */
[----:B------:R-:W-:-:S02]  /*8180*/  FFMA.FTZ R74, R202, c[0x0][0x23c], -R105 ;  /* 0x00008f00ca4a7a23 */ /* 0x000fc40000010869 */
[--C-:B------:R-:W-:Y:S01]  /*8190*/  FFMA.FTZ R83, R206, c[0x0][0x23c], -R101.reuse ;  /* 0x00008f00ce537a23 */ /* 0x100fe20000010865 */
[----:B------:R-:W3:Y:S01]  /*81a0*/  MUFU.EX2 R71, R71 ;  /* 0x0000004700477308 */ /* 0x000ee20000000800 */
[--C-:B------:R-:W-:Y:S01]  /*81b0*/  FFMA.FTZ R80, R198, c[0x0][0x23c], -R101.reuse ;  /* 0x00008f00c6507a23 */ /* 0x100fe20000010865 */
[----:B------:R-:W-:Y:S01]  /*81c0*/  HMMA.16816.F32 R20, R8, R22, R76 ;  /* 0x000000160814723c */ /* 0x000fe2000000184c */
[----:B------:R-:W-:Y:S02]  /*81d0*/  FFMA.FTZ R81, R196, c[0x0][0x23c], -R101 ;  /* 0x00008f00c4517a23 */ /* 0x000fe40000010865 */
[--C-:B------:R-:W-:Y:S02]  /*81e0*/  FFMA.FTZ R97, R194, c[0x0][0x23c], -R105.reuse ;  /* 0x00008f00c2617a23 */ /* 0x100fe40000010869 */
[--C-:B------:R-:W-:Y:S01]  /*81f0*/  FFMA.FTZ R88, R186, c[0x0][0x23c], -R105.reuse ;  /* 0x00008f00ba587a23 */ /* 0x100fe20000010869 */
[----:B------:R-:W-:Y:S01]  /*8200*/  MUFU.EX2 R70, R70 ;  /* 0x0000004600467308 */ /* 0x000fe20000000800 */
[----:B--2---:R-:W-:Y:S01]  /*8210*/  F2FP.PACK_AB R8, R69, R0 ;  /* 0x000000004508723e */ /* 0x004fe200000000ff */
[----:B------:R-:W-:-:S02]  /*8220*/  FFMA.FTZ R79, R210, c[0x0][0x23c], -R105 ;  /* 0x00008f00d24f7a23 */ /* 0x000fc40000010869 */
[--C-:B------:R-:W-:Y:S02]  /*8230*/  FFMA.FTZ R77, R208, c[0x0][0x23c], -R105.reuse ;  /* 0x00008f00d04d7a23 */ /* 0x100fe40000010869 */
[----:B------:R-:W-:Y:S02]  /*8240*/  FFMA.FTZ R76, R200, c[0x0][0x23c], -R105 ;  /* 0x00008f00c84c7a23 */ /* 0x000fe40000010869 */
[----:B------:R-:W2:Y:S01]  /*8250*/  MUFU.EX2 R73, R73 ;  /* 0x0000004900497308 */ /* 0x000ea20000000800 */
[----:B---3--:R-:W-:Y:S01]  /*8260*/  F2FP.PACK_AB R10, R71, R68 ;  /* 0x00000044470a723e */ /* 0x008fe200000000ff */
[----:B------:R-:W-:Y:S02]  /*8270*/  FFMA.FTZ R78, R204, c[0x0][0x23c], -R101 ;  /* 0x00008f00cc4e7a23 */ /* 0x000fe40000010865 */
[--C-:B------:R-:W-:Y:S02]  /*8280*/  FFMA.FTZ R89, R192, c[0x0][0x23c], -R105.reuse ;  /* 0x00008f00c0597a23 */ /* 0x100fe40000010869 */
[----:B------:R-:W-:-:S02]  /*8290*/  FFMA.FTZ R82, R182, c[0x0][0x23c], -R105 ;  /* 0x00008f00b6527a23 */ /* 0x000fc40000010869 */
[----:B------:R-:W-:Y:S01]  /*82a0*/  MUFU.EX2 R72, R72 ;  /* 0x0000004800487308 */ /* 0x000fe20000000800 */
[--C-:B------:R-:W-:Y:S02]  /*82b0*/  FFMA.FTZ R90, R190, c[0x0][0x23c], -R101.reuse ;  /* 0x00008f00be5a7a23 */ /* 0x100fe40000010865 */
[--C-:B------:R-:W-:Y:S02]  /*82c0*/  FFMA.FTZ R99, R144, c[0x0][0x23c], -R101.reuse ;  /* 0x00008f0090637a23 */ /* 0x100fe40000010865 */
[----:B------:R-:W-:Y:S02]  /*82d0*/  FFMA.FTZ R91, R188, c[0x0][0x23c], -R101 ;  /* 0x00008f00bc5b7a23 */ /* 0x000fe40000010865 */
[----:B------:R-:W-:Y:S01]  /*82e0*/  FFMA.FTZ R100, R184, R111, R100 ;  /* 0x0000006fb8647223 */ /* 0x000fe20000010064 */
[----:B------:R-:W3:Y:S01]  /*82f0*/  MUFU.EX2 R75, R75 ;  /* 0x0000004b004b7308 */ /* 0x000ee20000000800 */
[----:B--2---:R-:W-:Y:S01]  /*8300*/  F2FP.PACK_AB R9, R73, R70 ;  /* 0x000000464909723e */ /* 0x004fe200000000ff */
[----:B------:R-:W-:-:S02]  /*8310*/  FFMA.FTZ R113, R185, R113, R112 ;  /* 0x00000071b9717223 */ /* 0x000fc40000010070 */
[----:B------:R-:W-:Y:S02]  /*8320*/  FADD.FTZ R67, R67, R100 ;  /* 0x0000006443437221 */ /* 0x000fe40000010000 */
[----:B------:R-:W-:Y:S02]  /*8330*/  FADD.FTZ R104, R104, R113 ;  /* 0x0000007168687221 */ /* 0x000fe40000010000 */
[----:B------:R-:W-:Y:S01]  /*8340*/  MUFU.EX2 R79, R79 ;  /* 0x0000004f004f7308 */ /* 0x000fe20000000800 */
[----:B------:R-:W-:Y:S02]  /*8350*/  FADD.FTZ R2, R2, R67 ;  /* 0x0000004302027221 */ /* 0x000fe40000010000 */
[--C-:B------:R-:W-:Y:S02]  /*8360*/  FFMA.FTZ R61, R58, c[0x0][0x23c], -R105.reuse ;  /* 0x00008f003a3d7a23 */ /* 0x100fe40000010869 */
[----:B------:R-:W-:Y:S02]  /*8370*/  FADD.FTZ R109, R109, R2 ;  /* 0x000000026d6d7221 */ /* 0x000fe40000010000 */
[----:B------:R-:W-:Y:S01]  /*8380*/  FFMA.FTZ R56, R56, c[0x0][0x23c], -R105 ;  /* 0x00008f0038387a23 */ /* 0x000fe20000010869 */
[----:B---3--:R-:W-:Y:S01]  /*8390*/  F2FP.PACK_AB R11, R75, R72 ;  /* 0x000000484b0b723e */ /* 0x008fe200000000ff */
[----:B------:R-:W2:Y:S01]  /*83a0*/  MUFU.EX2 R74, R74 ;  /* 0x0000004a004a7308 */ /* 0x000ea20000000800 */
[----:B------:R-:W-:-:S02]  /*83b0*/  FADD.FTZ R70, R70, R109 ;  /* 0x0000006d46467221 */ /* 0x000fc40000010000 */
[--C-:B------:R-:W-:Y:S02]  /*83c0*/  FFMA.FTZ R58, R63, c[0x0][0x23c], -R105.reuse ;  /* 0x00008f003f3a7a23 */ /* 0x100fe40000010869 */
[----:B------:R-:W-:Y:S01]  /*83d0*/  FADD.FTZ R73, R73, R70 ;  /* 0x0000004649497221 */ /* 0x000fe20000010000 */
[C---:B------:R-:W-:Y:S01]  /*83e0*/  HMMA.16816.F32 R12, R8.reuse, R36, R12 ;  /* 0x00000024080c723c */ /* 0x040fe2000000180c */
[----:B------:R-:W-:Y:S01]  /*83f0*/  FFMA.FTZ R185, R64, c[0x0][0x23c], -R105 ;  /* 0x00008f0040b97a23 */ /* 0x000fe20000010869 */
[----:B------:R-:W-:Y:S01]  /*8400*/  MUFU.EX2 R77, R77 ;  /* 0x0000004d004d7308 */ /* 0x000fe20000000800 */
[----:B------:R-:W-:Y:S02]  /*8410*/  FADD.FTZ R72, R72, R73 ;  /* 0x0000004948487221 */ /* 0x000fe40000010000 */
[----:B------:R-:W-:Y:S02]  /*8420*/  FFMA.FTZ R60, R60, c[0x0][0x23c], -R101 ;  /* 0x00008f003c3c7a23 */ /* 0x000fe40000010865 */
[----:B------:R-:W-:Y:S01]  /*8430*/  FADD.FTZ R72, R75, R72 ;  /* 0x000000484b487221 */ /* 0x000fe20000010000 */
[C---:B------:R-:W-:Y:S01]  /*8440*/  HMMA.16816.F32 R16, R8.reuse, R38, R16 ;  /* 0x000000260810723c */ /* 0x040fe20000001810 */
[----:B------:R-:W3:Y:S01]  /*8450*/  LDSM.16.MT88.4 R36, [R156+0x6800] ;  /* 0x006800009c24783b */ /* 0x000ee20000004200 */
[----:B------:R-:W-:Y:S06]  /*8460*/  MUFU.EX2 R76, R76 ;  /* 0x0000004c004c7308 */ /* 0x000fec0000000800 */
[C---:B-1----:R-:W-:Y:S02]  /*8470*/  HMMA.16816.F32 R32, R8.reuse, R28, R32 ;  /* 0x0000001c0820723c */ /* 0x042fe40000001820 */
[----:B------:R-:W-:Y:S06]  /*8480*/  MUFU.EX2 R83, R83 ;  /* 0x0000005300537308 */ /* 0x000fec0000000800 */
[C---:B------:R-:W-:Y:S01]  /*8490*/  HMMA.16816.F32 R20, R8.reuse, R30, R20 ;  /* 0x0000001e0814723c */ /* 0x040fe20000001814 */
[----:B------:R-:W1:Y:S01]  /*84a0*/  LDSM.16.MT88.4 R28, [R160+0x7000] ;  /* 0x00700000a01c783b */ /* 0x000e620000004200 */
[----:B------:R-:W4:Y:S06]  /*84b0*/  MUFU.EX2 R80, R80 ;  /* 0x0000005000507308 */ /* 0x000f2c0000000800 */
[C---:B------:R-:W-:Y:S02]  /*84c0*/  HMMA.16816.F32 R24, R8.reuse, R44, R24 ;  /* 0x0000002c0818723c */ /* 0x040fe40000001818 */
[----:B------:R-:W-:Y:S06]  /*84d0*/  MUFU.EX2 R78, R78 ;  /* 0x0000004e004e7308 */ /* 0x000fec0000000800 */
[C---:B------:R-:W-:Y:S01]  /*84e0*/  HMMA.16816.F32 R4, R8.reuse, R46, R4 ;  /* 0x0000002e0804723c */ /* 0x040fe20000001804 */
[----:B------:R-:W5:Y:S01]  /*84f0*/  LDSM.16.MT88.4 R44, [R158+0x7000] ;  /* 0x007000009e2c783b */ /* 0x000f620000004200 */
[----:B------:R-:W1:Y:S06]  /*8500*/  MUFU.EX2 R81, R81 ;  /* 0x0000005100517308 */ /* 0x000e6c0000000800 */
[C---:B---3--:R-:W-:Y:S02]  /*8510*/  HMMA.16816.F32 R40, R8.reuse, R36, R40 ;  /* 0x000000240828723c */ /* 0x048fe40000001828 */
[----:B------:R-:W-:Y:S06]  /*8520*/  MUFU.EX2 R97, R97 ;  /* 0x0000006100617308 */ /* 0x000fec0000000800 */
[----:B------:R-:W-:Y:S01]  /*8530*/  HMMA.16816.F32 R84, R8, R38, R84 ;  /* 0x000000260854723c */ /* 0x000fe20000001854 */
[----:B------:R-:W3:Y:S01]  /*8540*/  LDSM.16.MT88.4 R36, [R157+0x7000] ;  /* 0x007000009d24783b */ /* 0x000ee20000004200 */
[----:B------:R-:W3:Y:S05]  /*8550*/  MUFU.EX2 R88, R88 ;  /* 0x0000005800587308 */ /* 0x000eea0000000800 */
[----:B--2---:R-:W-:-:S02]  /*8560*/  F2FP.PACK_AB R8, R74, R79 ;  /* 0x0000004f4a08723e */ /* 0x004fc400000000ff */
[----:B----4-:R-:W-:Y:S01]  /*8570*/  F2FP.PACK_AB R9, R80, R83 ;  /* 0x000000535009723e */ /* 0x010fe200000000ff */
[----:B------:R-:W-:Y:S01]  /*8580*/  MUFU.EX2 R89, R89 ;  /* 0x0000005900597308 */ /* 0x000fe20000000800 */
[----:B------:R-:W-:Y:S01]  /*8590*/  F2FP.PACK_AB R10, R76, R77 ;  /* 0x0000004d4c0a723e */ /* 0x000fe200000000ff */
[----:B------:R-:W-:Y:S01]  /*85a0*/  FADD.FTZ R83, R83, R72 ;  /* 0x0000004853537221 */ /* 0x000fe20000010000 */
[----:B-1----:R-:W-:-:S03]  /*85b0*/  F2FP.PACK_AB R11, R81, R78 ;  /* 0x0000004e510b723e */ /* 0x002fc600000000ff */
[----:B------:R-:W-:Y:S02]  /*85c0*/  FADD.FTZ R83, R80, R83 ;  /* 0x0000005350537221 */ /* 0x000fe40000010000 */
[----:B------:R-:W-:Y:S02]  /*85d0*/  MUFU.EX2 R82, R82 ;  /* 0x0000005200527308 */ /* 0x000fe40000000800 */
[----:B------:R-:W-:Y:S01]  /*85e0*/  HMMA.16816.F32 R12, R8, R28, R12 ;  /* 0x0000001c080c723c */ /* 0x000fe2000000180c */
[----:B------:R-:W-:-:S04]  /*85f0*/  FADD.FTZ R78, R78, R83 ;  /* 0x000000534e4e7221 */ /* 0x000fc80000010000 */
[----:B------:R-:W-:Y:S01]  /*8600*/  FADD.FTZ R81, R81, R78 ;  /* 0x0000004e51517221 */ /* 0x000fe20000010000 */
[----:B------:R-:W-:Y:S02]  /*8610*/  MUFU.EX2 R90, R90 ;  /* 0x0000005a005a7308 */ /* 0x000fe40000000800 */
[C---:B------:R-:W-:Y:S01]  /*8620*/  HMMA.16816.F32 R16, R8.reuse, R30, R16 ;  /* 0x0000001e0810723c */ /* 0x040fe20000001810 */
[----:B------:R-:W1:Y:S05]  /*8630*/  LDSM.16.MT88.4 R28, [R156+0x7000] ;  /* 0x007000009c1c783b */ /* 0x000e6a0000004200 */
[----:B------:R-:W2:Y:S02]  /*8640*/  MUFU.EX2 R99, R99 ;  /* 0x0000006300637308 */ /* 0x000ea40000000800 */
[C---:B-----5:R-:W-:Y:S06]  /*8650*/  HMMA.16816.F32 R24, R8.reuse, R44, R24 ;  /* 0x0000002c0818723c */ /* 0x060fec0000001818 */
[----:B------:R-:W4:Y:S02]  /*8660*/  MUFU.EX2 R91, R91 ;  /* 0x0000005b005b7308 */ /* 0x000f240000000800 */
[C---:B---3--:R-:W-:Y:S06]  /*8670*/  HMMA.16816.F32 R32, R8.reuse, R36, R32 ;  /* 0x000000240820723c */ /* 0x048fec0000001820 */
[----:B------:R-:W3:Y:S02]  /*8680*/  MUFU.EX2 R128, R128 ;  /* 0x0000008000807308 */ /* 0x000ee40000000800 */
[C---:B------:R-:W-:Y:S01]  /*8690*/  HMMA.16816.F32 R20, R8.reuse, R38, R20 ;  /* 0x000000260814723c */ /* 0x040fe20000001814 */
[----:B------:R-:W5:Y:S05]  /*86a0*/  LDSM.16.MT88.4 R36, [R160+0x7800] ;  /* 0x00780000a024783b */ /* 0x000f6a0000004200 */
        /* <DEDUP_REMOVED lines=8> */
[----:B------:R-:W1:Y:S01]  /*8730*/  MUFU.EX2 R123, R123 ;  /* 0x0000007b007b7308 */ /* 0x000e620000000800 */
[----:B------:R-:W-:-:S02]  /*8740*/  F2FP.PACK_AB R8, R88, R97 ;  /* 0x000000615808723e */ /* 0x000fc400000000ff */
[----:B--2---:R-:W-:Y:S02]  /*8750*/  F2FP.PACK_AB R9, R99, R90 ;  /* 0x0000005a6309723e */ /* 0x004fe400000000ff */
[----:B------:R-:W-:Y:S02]  /*8760*/  F2FP.PACK_AB R10, R82, R89 ;  /* 0x00000059520a723e */ /* 0x000fe400000000ff */
[----:B----4-:R-:W-:Y:S01]  /*8770*/  F2FP.PACK_AB R11, R122, R91 ;  /* 0x0000005b7a0b723e */ /* 0x010fe200000000ff */
[----:B------:R-:W-:Y:S06]  /*8780*/  MUFU.EX2 R3, R3 ;  /* 0x0000000300037308 */ /* 0x000fec0000000800 */
[C---:B-----5:R-:W-:Y:S02]  /*8790*/  HMMA.16816.F32 R12, R8.reuse, R36, R12 ;  /* 0x00000024080c723c */ /* 0x060fe4000000180c */
[----:B------:R-:W-:Y:S06]  /*87a0*/  MUFU.EX2 R116, R116 ;  /* 0x0000007400747308 */ /* 0x000fec0000000800 */
[C---:B------:R-:W-:Y:S01]  /*87b0*/  HMMA.16816.F32 R16, R8.reuse, R38, R16 ;  /* 0x000000260810723c */ /* 0x040fe20000001810 */
[----:B------:R-:W2:Y:S01]  /*87c0*/  LDSM.16.MT88.4 R36, [R156+0x7800] ;  /* 0x007800009c24783b */ /* 0x000ea20000004200 */
[----:B------:R-:W-:Y:S06]  /*87d0*/  MUFU.EX2 R51, R51 ;  /* 0x0000003300337308 */ /* 0x000fec0000000800 */
[C---:B---3--:R-:W-:Y:S02]  /*87e0*/  HMMA.16816.F32 R24, R8.reuse, R44, R24 ;  /* 0x0000002c0818723c */ /* 0x048fe40000001818 */
[----:B------:R-:W3:Y:S06]  /*87f0*/  MUFU.EX2 R110, R110 ;  /* 0x0000006e006e7308 */ /* 0x000eec0000000800 */
[C---:B-1----:R-:W-:Y:S02]  /*8800*/  HMMA.16816.F32 R32, R8.reuse, R28, R32 ;  /* 0x0000001c0820723c */ /* 0x042fe40000001820 */
[----:B------:R-:W-:Y:S06]  /*8810*/  MUFU.EX2 R49, R49 ;  /* 0x0000003100317308 */ /* 0x000fec0000000800 */
[C---:B------:R-:W-:Y:S01]  /*8820*/  HMMA.16816.F32 R20, R8.reuse, R30, R20 ;  /* 0x0000001e0814723c */ /* 0x040fe20000001814 */
[----:B------:R-:W1:Y:S01]  /*8830*/  LDSM.16.MT88.4 R28, [R160+0x8000] ;  /* 0x00800000a01c783b */ /* 0x000e620000004200 */
[----:B------:R-:W4:Y:S06]  /*8840*/  MUFU.EX2 R108, R108 ;  /* 0x0000006c006c7308 */ /* 0x000f2c0000000800 */
[C---:B------:R-:W-:Y:S01]  /*8850*/  HMMA.16816.F32 R4, R8.reuse, R46, R4 ;  /* 0x0000002e0804723c */ /* 0x040fe20000001804 */
[----:B------:R-:W5:Y:S01]  /*8860*/  LDSM.16.MT88.4 R44, [R158+0x8000] ;  /* 0x008000009e2c783b */ /* 0x000f620000004200 */
[----:B------:R-:W-:Y:S06]  /*8870*/  MUFU.EX2 R48, R48 ;  /* 0x0000003000307308 */ /* 0x000fec0000000800 */
[C---:B--2---:R-:W-:Y:S02]  /*8880*/  HMMA.16816.F32 R40, R8.reuse, R36, R40 ;  /* 0x000000240828723c */ /* 0x044fe40000001828 */
[----:B------:R-:W2:Y:S06]  /*8890*/  MUFU.EX2 R53, R53 ;  /* 0x0000003500357308 */ /* 0x000eac0000000800 */
[----:B------:R-:W-:Y:S01]  /*88a0*/  HMMA.16816.F32 R84, R8, R38, R84 ;  /* 0x000000260854723c */ /* 0x000fe20000001854 */
[----:B------:R-:W2:Y:S01]  /*88b0*/  LDSM.16.MT88.4 R36, [R156+0x8000] ;  /* 0x008000009c24783b */ /* 0x000ea20000004200 */
[----:B------:R-:W-:Y:S05]  /*88c0*/  MUFU.EX2 R52, R52 ;  /* 0x0000003400347308 */ /* 0x000fea0000000800 */
[----:B------:R-:W-:-:S02]  /*88d0*/  F2FP.PACK_AB R8, R126, R117 ;  /* 0x000000757e08723e */ /* 0x000fc400000000ff */
[----:B------:R-:W-:Y:S01]  /*88e0*/  F2FP.PACK_AB R9, R128, R119 ;  /* 0x000000778009723e */ /* 0x000fe200000000ff */
[----:B------:R-:W-:Y:S01]  /*88f0*/  MUFU.EX2 R55, R55 ;  /* 0x0000003700377308 */ /* 0x000fe20000000800 */
[----:B------:R-:W-:Y:S02]  /*8900*/  F2FP.PACK_AB R10, R124, R115 ;  /* 0x000000737c0a723e */ /* 0x000fe400000000ff */
[----:B------:R-:W-:-:S05]  /*8910*/  F2FP.PACK_AB R11, R121, R120 ;  /* 0x00000078790b723e */ /* 0x000fca00000000ff */
[----:B------:R-:W-:Y:S02]  /*8920*/  MUFU.EX2 R50, R50 ;  /* 0x0000003200327308 */ /* 0x000fe40000000800 */
[C---:B-1----:R-:W-:Y:S06]  /*8930*/  HMMA.16816.F32 R12, R8.reuse, R28, R12 ;  /* 0x0000001c080c723c */ /* 0x042fec000000180c */
[----:B------:R-:W1:Y:S02]  /*8940*/  MUFU.EX2 R57, R57 ;  /* 0x0000003900397308 */ /* 0x000e640000000800 */
[C---:B------:R-:W-:Y:S01]  /*8950*/  HMMA.16816.F32 R16, R8.reuse, R30, R16 ;  /* 0x0000001e0810723c */ /* 0x040fe20000001810 */
[----:B------:R-:W1:Y:S05]  /*8960*/  LDSM.16.MT88.4 R28, [R157+0x8000] ;  /* 0x008000009d1c783b */ /* 0x000e6a0000004200 */
[----:B------:R-:W-:Y:S02]  /*8970*/  MUFU.EX2 R54, R54 ;  /* 0x0000003600367308 */ /* 0x000fe40000000800 */
[C---:B-----5:R-:W-:Y:S06]  /*8980*/  HMMA.16816.F32 R24, R8.reuse, R44, R24 ;  /* 0x0000002c0818723c */ /* 0x060fec0000001818 */
[----:B------:R-:W5:Y:S02]  /*8990*/  MUFU.EX2 R59, R59 ;  /* 0x0000003b003b7308 */ /* 0x000f640000000800 */
[C---:B------:R-:W-:Y:S01]  /*89a0*/  HMMA.16816.F32 R4, R8.reuse, R46, R4 ;  /* 0x0000002e0804723c */ /* 0x040fe20000001804 */
[----:B------:R-:W5:Y:S05]  /*89b0*/  LDSM.16.MT88.4 R44, [R160+0x8800] ;  /* 0x00880000a02c783b */ /* 0x000f6a0000004200 */
[----:B------:R-:W-:Y:S02]  /*89c0*/  MUFU.EX2 R56, R56 ;  /* 0x0000003800387308 */ /* 0x000fe40000000800 */
[C---:B--2---:R-:W-:Y:S06]  /*89d0*/  HMMA.16816.F32 R40, R8.reuse, R36, R40 ;  /* 0x000000240828723c */ /* 0x044fec0000001828 */
[----:B------:R-:W2:Y:S01]  /*89e0*/  MUFU.EX2 R61, R61 ;  /* 0x0000003d003d7308 */ /* 0x000ea20000000800 */
[----:B------:R-:W-:Y:S01]  /*89f0*/  F2FP.PACK_AB R36, R123, R114 ;  /* 0x000000727b24723e */ /* 0x000fe200000000ff */
[----:B------:R-:W-:Y:S01]  /*8a00*/  HMMA.16816.F32 R84, R8, R38, R84 ;  /* 0x000000260854723c */ /* 0x000fe20000001854 */
[----:B---3--:R-:W-:-:S05]  /*8a10*/  F2FP.PACK_AB R37, R110, R51 ;  /* 0x000000336e25723e */ /* 0x008fca00000000ff */
[----:B------:R-:W-:Y:S01]  /*8a20*/  MUFU.EX2 R58, R58 ;  /* 0x0000003a003a7308 */ /* 0x000fe20000000800 */
[----:B------:R-:W-:Y:S01]  /*8a30*/  F2FP.PACK_AB R38, R116, R3 ;  /* 0x000000037426723e */ /* 0x000fe200000000ff */
[----:B-1----:R-:W-:Y:S01]  /*8a40*/  HMMA.16816.F32 R32, R8, R28, R32 ;  /* 0x0000001c0820723c */ /* 0x002fe20000001820 */
[----:B----4-:R-:W-:-:S05]  /*8a50*/  F2FP.PACK_AB R39, R108, R49 ;  /* 0x000000316c27723e */ /* 0x010fca00000000ff */
[----:B------:R-:W-:Y:S02]  /*8a60*/  MUFU.EX2 R185, R185 ;  /* 0x000000b900b97308 */ /* 0x000fe40000000800 */
[----:B------:R-:W-:Y:S01]  /*8a70*/  HMMA.16816.F32 R20, R8, R30, R20 ;  /* 0x0000001e0814723c */ /* 0x000fe20000001814 */
[----:B------:R-:W1:Y:S04]  /*8a80*/  LDSM.16.MT88.4 R28, [R158+0x8800] ;  /* 0x008800009e1c783b */ /* 0x000e680000004200 */
[----:B------:R-:W3:Y:S01]  /*8a90*/  LDSM.16.MT88.4 R8, [R157+0x8800] ;  /* 0x008800009d08783b */ /* 0x000ee20000004200 */
[----:B------:R-:W-:Y:S02]  /*8aa0*/  MUFU.EX2 R2, R60 ;  /* 0x0000003c00027308 */ /* 0x000fe40000000800 */
[C---:B-----5:R-:W-:Y:S08]  /*8ab0*/  HMMA.16816.F32 R12, R36.reuse, R44, R12 ;  /* 0x0000002c240c723c */ /* 0x060ff0000000180c */
[C---:B------:R-:W-:Y:S01]  /*8ac0*/  HMMA.16816.F32 R16, R36.reuse, R46, R16 ;  /* 0x0000002e2410723c */ /* 0x040fe20000001810 */
[----:B------:R-:W4:Y:S07]  /*8ad0*/  LDSM.16.MT88.4 R44, [R156+0x8800] ;  /* 0x008800009c2c783b */ /* 0x000f2e0000004200 */
[C---:B-1----:R-:W-:Y:S08]  /*8ae0*/  HMMA.16816.F32 R24, R36.reuse, R28, R24 ;  /* 0x0000001c2418723c */ /* 0x042ff00000001818 */
[C---:B------:R-:W-:Y:S01]  /*8af0*/  HMMA.16816.F32 R4, R36.reuse, R30, R4 ;  /* 0x0000001e2404723c */ /* 0x040fe20000001804 */
[----:B------:R-:W1:Y:S07]  /*8b00*/  LDSM.16.MT88.4 R28, [R158+0x9000] ;  /* 0x009000009e1c783b */ /* 0x000e6e0000004200 */
[C---:B---3--:R-:W-:Y:S08]  /*8b10*/  HMMA.16816.F32 R32, R36.reuse, R8, R32 ;  /* 0x000000082420723c */ /* 0x048ff00000001820 */
[C---:B------:R-:W-:Y:S01]  /*8b20*/  HMMA.16816.F32 R20, R36.reuse, R10, R20 ;  /* 0x0000000a2414723c */ /* 0x040fe20000001814 */
[----:B------:R-:W3:Y:S07]  /*8b30*/  LDSM.16.MT88.4 R8, [R160+0x9000] ;  /* 0x00900000a008783b */ /* 0x000eee0000004200 */
[C---:B----4-:R-:W-:Y:S07]  /*8b40*/  HMMA.16816.F32 R40, R36.reuse, R44, R40 ;  /* 0x0000002c2428723c */ /* 0x050fee0000001828 */
[----:B------:R-:W-:Y:S01]  /*8b50*/  F2FP.PACK_AB R44, R53, R48 ;  /* 0x00000030352c723e */ /* 0x000fe200000000ff */
[----:B------:R-:W-:Y:S01]  /*8b60*/  HMMA.16816.F32 R84, R36, R46, R84 ;  /* 0x0000002e2454723c */ /* 0x000fe20000001854 */
[----:B------:R-:W-:Y:S01]  /*8b70*/  F2FP.PACK_AB R45, R57, R50 ;  /* 0x00000032392d723e */ /* 0x000fe200000000ff */
[----:B------:R-:W4:Y:S05]  /*8b80*/  LDSM.16.MT88.4 R36, [R157+0x9000] ;  /* 0x009000009d24783b */ /* 0x000f2a0000004200 */
[----:B------:R-:W-:-:S02]  /*8b90*/  F2FP.PACK_AB R46, R55, R52 ;  /* 0x00000034372e723e */ /* 0x000fc400000000ff */
[----:B------:R-:W-:-:S07]  /*8ba0*/  F2FP.PACK_AB R47, R59, R54 ;  /* 0x000000363b2f723e */ /* 0x000fce00000000ff */
[C---:B-1----:R-:W-:Y:S07]  /*8bb0*/  HMMA.16816.F32 R24, R44.reuse, R28, R24 ;  /* 0x0000001c2c18723c */ /* 0x042fee0000001818 */
[----:B------:R-:W-:Y:S01]  /*8bc0*/  FADD.FTZ R29, R103, R104 ;  /* 0x00000068671d7221 */ /* 0x000fe20000010000 */
[----:B------:R-:W-:Y:S03]  /*8bd0*/  HMMA.16816.F32 R4, R44, R30, R4 ;  /* 0x0000001e2c04723c */ /* 0x000fe60000001804 */
[----:B------:R-:W-:-:S04]  /*8be0*/  FADD.FTZ R29, R102, R29 ;  /* 0x0000001d661d7221 */ /* 0x000fc80000010000 */
[----:B------:R-:W-:Y:S01]  /*8bf0*/  FADD.FTZ R0, R0, R29 ;  /* 0x0000001d00007221 */ /* 0x000fe20000010000 */
[C---:B---3--:R-:W-:Y:S01]  /*8c00*/  HMMA.16816.F32 R12, R44.reuse, R8, R12 ;  /* 0x000000082c0c723c */ /* 0x048fe2000000180c */
[--C-:B------:R-:W-:Y:S02]  /*8c10*/  FFMA.FTZ R29, R62, c[0x0][0x23c], -R101.reuse ;  /* 0x00008f003e1d7a23 */ /* 0x100fe40000010865 */
[----:B------:R-:W-:Y:S02]  /*8c20*/  FADD.FTZ R69, R69, R0 ;  /* 0x0000000045457221 */ /* 0x000fe40000010000 */
[----:B------:R-:W-:Y:S02]  /*8c30*/  FFMA.FTZ R0, R65, c[0x0][0x23c], -R101 ;  /* 0x00008f0041007a23 */ /* 0x000fe40000010865 */
[----:B------:R-:W-:Y:S01]  /*8c40*/  FADD.FTZ R28, R68, R69 ;  /* 0x00000045441c7221 */ /* 0x000fe20000010000 */
[----:B------:R-:W-:Y:S01]  /*8c50*/  HMMA.16816.F32 R16, R44, R10, R16 ;  /* 0x0000000a2c10723c */ /* 0x000fe20000001810 */
[----:B------:R-:W1:Y:S01]  /*8c60*/  LDSM.16.MT88.4 R8, [R156+0x9000] ;  /* 0x009000009c08783b */ /* 0x000e620000004200 */
[----:B------:R-:W-:Y:S01]  /*8c70*/  FFMA.FTZ R31, R66, c[0x0][0x23c], -R101 ;  /* 0x00008f00421f7a23 */ /* 0x000fe20000010865 */
[----:B------:R-:W3:Y:S01]  /*8c80*/  MUFU.EX2 R29, R29 ;  /* 0x0000001d001d7308 */ /* 0x000ee20000000800 */
[----:B------:R-:W-:-:S04]  /*8c90*/  FADD.FTZ R28, R71, R28 ;  /* 0x0000001c471c7221 */ /* 0x000fc80000010000 */
[----:B------:R-:W-:Y:S01]  /*8ca0*/  FADD.FTZ R79, R79, R28 ;  /* 0x0000001c4f4f7221 */ /* 0x000fe20000010000 */
[C---:B----4-:R-:W-:Y:S02]  /*8cb0*/  HMMA.16816.F32 R32, R44.reuse, R36, R32 ;  /* 0x000000242c20723c */ /* 0x050fe40000001820 */
[----:B------:R-:W-:Y:S01]  /*8cc0*/  MUFU.EX2 R0, R0 ;  /* 0x0000000000007308 */ /* 0x000fe20000000800 */
[----:B------:R-:W-:Y:S02]  /*8cd0*/  FADD.FTZ R28, R74, R79 ;  /* 0x0000004f4a1c7221 */ /* 0x000fe40000010000 */
[----:B------:R-:W4:Y:S02]  /*8ce0*/  LDSM.16.MT88.4 R72, [R158+0x9800] ;  /* 0x009800009e48783b */ /* 0x000f240000004200 */
[----:B------:R-:W-:Y:S01]  /*8cf0*/  FADD.FTZ R77, R77, R28 ;  /* 0x0000001c4d4d7221 */ /* 0x000fe20000010000 */
[----:B------:R-:W-:Y:S01]  /*8d00*/  HMMA.16816.F32 R20, R44, R38, R20 ;  /* 0x000000262c14723c */ /* 0x000fe20000001814 */
[----:B------:R-:W-:Y:S01]  /*8d10*/  FADD.FTZ R28, R90, R81 ;  /* 0x000000515a1c7221 */ /* 0x000fe20000010000 */
[----:B------:R-:W5:Y:S01]  /*8d20*/  MUFU.EX2 R31, R31 ;  /* 0x0000001f001f7308 */ /* 0x000f620000000800 */
[----:B------:R-:W-:-:S02]  /*8d30*/  FADD.FTZ R76, R76, R77 ;  /* 0x0000004d4c4c7221 */ /* 0x000fc40000010000 */
[----:B------:R-:W-:Y:S02]  /*8d40*/  FADD.FTZ R28, R99, R28 ;  /* 0x0000001c631c7221 */ /* 0x000fe40000010000 */
[----:B------:R-:W-:Y:S02]  /*8d50*/  FADD.FTZ R97, R97, R76 ;  /* 0x0000004c61617221 */ /* 0x000fe40000010000 */
[----:B------:R-:W-:Y:S01]  /*8d60*/  FADD.FTZ R91, R91, R28 ;  /* 0x0000001c5b5b7221 */ /* 0x000fe20000010000 */
[----:B------:R-:W4:Y:S01]  /*8d70*/  LDSM.16.MT88.4 R76, [R157+0x9800] ;  /* 0x009800009d4c783b */ /* 0x000f220000004200 */
[----:B------:R-:W-:Y:S02]  /*8d80*/  FADD.FTZ R88, R88, R97 ;  /* 0x0000006158587221 */ /* 0x000fe40000010000 */
[----:B------:R-:W-:Y:S02]  /*8d90*/  FADD.FTZ R122, R122, R91 ;  /* 0x0000005b7a7a7221 */ /* 0x000fe40000010000 */
[----:B------:R-:W-:-:S04]  /*8da0*/  FADD.FTZ R89, R89, R88 ;  /* 0x0000005859597221 */ /* 0x000fc80000010000 */
[----:B------:R-:W-:-:S04]  /*8db0*/  FADD.FTZ R82, R82, R89 ;  /* 0x0000005952527221 */ /* 0x000fc80000010000 */
[----:B------:R-:W-:Y:S01]  /*8dc0*/  FADD.FTZ R117, R117, R82 ;  /* 0x0000005275757221 */ /* 0x000fe20000010000 */
[----:B-1----:R-:W-:Y:S03]  /*8dd0*/  HMMA.16816.F32 R40, R44, R8, R40 ;  /* 0x000000082c28723c */ /* 0x002fe60000001828 */
[----:B------:R-:W-:-:S04]  /*8de0*/  FADD.FTZ R126, R126, R117 ;  /* 0x000000757e7e7221 */ /* 0x000fc80000010000 */
[----:B--2---:R-:W-:Y:S01]  /*8df0*/  F2FP.PACK_AB R8, R61, R56 ;  /* 0x000000383d08723e */ /* 0x004fe200000000ff */
[----:B------:R-:W-:Y:S01]  /*8e00*/  HMMA.16816.F32 R84, R44, R10, R84 ;  /* 0x0000000a2c54723c */ /* 0x000fe20000001854 */
[----:B---3--:R-:W-:Y:S01]  /*8e10*/  F2FP.PACK_AB R9, R29, R2 ;  /* 0x000000021d09723e */ /* 0x008fe200000000ff */
[----:B------:R-:W-:-:S05]  /*8e20*/  FADD.FTZ R115, R115, R126 ;  /* 0x0000007e73737221 */ /* 0x000fca0000010000 */
[----:B------:R-:W-:Y:S02]  /*8e30*/  F2FP.PACK_AB R10, R185, R58 ;  /* 0x0000003ab90a723e */ /* 0x000fe400000000ff */
[----:B-----5:R-:W-:-:S07]  /*8e40*/  F2FP.PACK_AB R11, R31, R0 ;  /* 0x000000001f0b723e */ /* 0x020fce00000000ff */
[C---:B------:R-:W-:Y:S01]  /*8e50*/  HMMA.16816.F32 R96, R8.reuse, R92, R12 ;  /* 0x0000005c0860723c */ /* 0x040fe2000000180c */
[----:B------:R-:W1:Y:S07]  /*8e60*/  LDSM.16.MT88.4 R12, [R156+0x9800] ;  /* 0x009800009c0c783b */ /* 0x000e6e0000004200 */
[C---:B------:R-:W-:Y:S07]  /*8e70*/  HMMA.16816.F32 R92, R8.reuse, R94, R16 ;  /* 0x0000005e085c723c */ /* 0x040fee0000001810 */
[----:B------:R-:W-:Y:S01]  /*8e80*/  FADD.FTZ R17, R119, R122 ;  /* 0x0000007a77117221 */ /* 0x000fe20000010000 */
[----:B----4-:R-:W-:Y:S03]  /*8e90*/  HMMA.16816.F32 R68, R8, R72, R24 ;  /* 0x000000480844723c */ /* 0x010fe60000001818 */
[----:B------:R-:W-:-:S04]  /*8ea0*/  FADD.FTZ R17, R128, R17 ;  /* 0x0000001180117221 */ /* 0x000fc80000010000 */
[----:B------:R-:W-:Y:S01]  /*8eb0*/  FADD.FTZ R16, R120, R17 ;  /* 0x0000001178107221 */ /* 0x000fe20000010000 */
[----:B------:R-:W-:Y:S01]  /*8ec0*/  HMMA.16816.F32 R72, R8, R74, R4 ;  /* 0x0000004a0848723c */ /* 0x000fe20000001804 */
[----:B------:R-:W-:Y:S02]  /*8ed0*/  FADD.FTZ R17, R124, R115 ;  /* 0x000000737c117221 */ /* 0x000fe40000010000 */
        /* <DEDUP_REMOVED lines=31> */
.L_x_6181:
[----:B------:R-:W-:-:S13]  /*90d0*/  ISETP.GE.AND P1, PT, R171, 0x1, PT ;  /* 0x00000001ab00780c */ /* 0x000fda0003f26270 */
        /* <DEDUP_REMOVED lines=13> */
.L_x_6191:
        /* <DEDUP_REMOVED lines=64> */
.L_x_6188:
        /* <DEDUP_REMOVED lines=29> */
[----:B------:R-:W2:Y:S05]  /*9780*/  LDSM.16.M88.4 R108, [R165+0x2000] ;  /* 0x00200000a56c783b */ /* 0x000eaa0000000200 */
        /* <DEDUP_REMOVED lines=8> */
[----:B------:R-:W2:Y:S05]  /*9810*/  LDSM.16.M88.4 R136, [R165+0x5800] ;  /* 0x00580000a588783b */ /* 0x000eaa0000000200 */
[----:B------:R-:W-:Y:S01]  /*9820*/  LDSM.16.M88.4 R140, [R164] ;  /* 0x00000000a48c783b */ /* 0x000fe20000000200 */
[C---:B------:R-:W-:Y:S04]  /*9830*/  HMMA.16816.F32 R8, R104.reuse, R110, RZ ;  /* 0x0000006e6808723c */ /* 0x040fe800000018ff */
[----:B------:R-:W1:Y:S04]  /*9840*/  LDSM.16.M88.4 R144, [R159+0x2000] ;  /* 0x002000009f90783b */ /* 0x000e680000000200 */
[C---:B---3--:R-:W-:Y:S01]  /*9850*/  HMMA.16816.F32 R12, R104.reuse, R112, RZ ;  /* 0x00000070680c723c */ /* 0x048fe200000018ff */
[----:B------:R-:W-:Y:S07]  /*9860*/  LDSM.16.M88.4 R108, [R159+0x3000] ;  /* 0x003000009f6c783b */ /* 0x000fee0000000200 */
[C---:B------:R-:W-:Y:S01]  /*9870*/  HMMA.16816.F32 R16, R104.reuse, R114, RZ ;  /* 0x000000726810723c */ /* 0x040fe200000018ff */
[----:B------:R-:W-:Y:S07]  /*9880*/  LDSM.16.M88.4 R112, [R159+0x3800] ;  /* 0x003800009f70783b */ /* 0x000fee0000000200 */
        /* <DEDUP_REMOVED lines=54> */
[C---:B------:R-:W-:Y:S08]  /*9bf0*/  HMMA.16816.F32 R44, R112.reuse, R124, R44 ;  /* 0x0000007c702c723c */ /* 0x040ff0000000182c */
[C---:B------:R-:W-:Y:S01]  /*9c00*/  HMMA.16816.F32 R48, R112.reuse, R126, R48 ;  /* 0x0000007e7030723c */ /* 0x040fe20000001830 */
[----:B------:R-:W3:Y:S07]  /*9c10*/  LDSM.16.M88.4 R124, [R148+0x800] ;  /* 0x00080000947c783b */ /* 0x000eee0000000200 */
[C---:B----4-:R-:W-:Y:S08]  /*9c20*/  HMMA.16816.F32 R52, R112.reuse, R120, R52 ;  /* 0x000000787034723c */ /* 0x050ff00000001834 */
[C---:B------:R-:W-:Y:S01]  /*9c30*/  HMMA.16816.F32 R56, R112.reuse, R122, R56 ;  /* 0x0000007a7038723c */ /* 0x040fe20000001838 */
[----:B------:R-:W4:Y:S07]  /*9c40*/  LDSM.16.M88.4 R120, [R148+0x1000] ;  /* 0x001000009478783b */ /* 0x000f2e0000000200 */
[C---:B-1----:R-:W-:Y:S08]  /*9c50*/  HMMA.16816.F32 R60, R112.reuse, R104, R60 ;  /* 0x00000068703c723c */ /* 0x042ff0000000183c */
[----:B------:R-:W-:Y:S01]  /*9c60*/  HMMA.16816.F32 R64, R112, R106, R64 ;  /* 0x0000006a7040723c */ /* 0x000fe20000001840 */
[----:B------:R-:W1:Y:S05]  /*9c70*/  LDSM.16.M88.4 R104, [R148+0x1800] ;  /* 0x001800009468783b */ /* 0x000e6a0000000200 */
[----:B------:R-:W5:Y:S02]  /*9c80*/  LDSM.16.M88.4 R112, [R148+0x2000] ;  /* 0x002000009470783b */ /* 0x000f640000000200 */
        /* <DEDUP_REMOVED lines=8> */
[----:B------:R-:W4:Y:S01]  /*9d10*/  LDSM.16.M88.4 R120, [R148+0x3800] ;  /* 0x003800009478783b */ /* 0x000f220000000200 */
[----:B------:R-:W-:Y:S04]  /*9d20*/  DEPBAR.LE SB0, 0x0 ;  /* 0x000080000000791a */ /* 0x000fe80000000000 */
[----:B------:R-:W-:Y:S02]  /*9d30*/  BAR.SYNC.DEFER_BLOCKING 0x0 ;  /* 0x0000000000007b1d */ /* 0x000fe40000010000 */
[C---:B-1----:R-:W-:Y:S08]  /*9d40*/  HMMA.16816.F32 R28, R108.reuse, R104, R28 ;  /* 0x000000686c1c723c */ /* 0x042ff0000000181c */
[C---:B------:R-:W-:Y:S08]  /*9d50*/  HMMA.16816.F32 R32, R108.reuse, R106, R32 ;  /* 0x0000006a6c20723c */ /* 0x040ff00000001820 */
[C---:B-----5:R-:W-:Y:S08]  /*9d60*/  HMMA.16816.F32 R36, R108.reuse, R112, R36 ;  /* 0x000000706c24723c */ /* 0x060ff00000001824 */
[C---:B------:R-:W-:Y:S08]  /*9d70*/  HMMA.16816.F32 R40, R108.reuse, R114, R40 ;  /* 0x000000726c28723c */ /* 0x040ff00000001828 */
[C---:B--2---:R-:W-:Y:S08]  /*9d80*/  HMMA.16816.F32 R44, R108.reuse, R116, R44 ;  /* 0x000000746c2c723c */ /* 0x044ff0000000182c */
[C---:B------:R-:W-:Y:S08]  /*9d90*/  HMMA.16816.F32 R48, R108.reuse, R118, R48 ;  /* 0x000000766c30723c */ /* 0x040ff00000001830 */
[C---:B---3--:R-:W-:Y:S08]  /*9da0*/  HMMA.16816.F32 R52, R108.reuse, R124, R52 ;  /* 0x0000007c6c34723c */ /* 0x048ff00000001834 */
[C---:B------:R-:W-:Y:S08]  /*9db0*/  HMMA.16816.F32 R56, R108.reuse, R126, R56 ;  /* 0x0000007e6c38723c */ /* 0x040ff00000001838 */
[C---:B----4-:R-:W-:Y:S08]  /*9dc0*/  HMMA.16816.F32 R60, R108.reuse, R120, R60 ;  /* 0x000000786c3c723c */ /* 0x050ff0000000183c */
        /* <DEDUP_REMOVED lines=12> */
[----:B------:R-:W-:Y:S04]  /*9e90*/  IADD3 R107, R107, -0x80, RZ ;  /* 0xffffff806b6b7810 */ /* 0x000fe80007ffe0ff */
[----:B------:R-:W-:Y:S02]  /*9ea0*/  IABS R100, R107 ;  /* 0x0000006b00647213 */ /* 0x000fe40000000000 */
[----:B------:R-:W-:Y:S04]  /*9eb0*/  LOP3.LUT R107, R107, c[0x0][0x2d0], RZ, 0x3c, !PT ;  /* 0x0000b4006b6b7a12 */ /* 0x000fe800078e3cff */
[----:B------:R-:W-:Y:S01]  /*9ec0*/  ISETP.GE.AND P3, PT, R107, RZ, PT ;  /* 0x000000ff6b00720c */ /* 0x000fe20003f66270 */
        /* <DEDUP_REMOVED lines=52> */
.L_x_6190:
[----:B------:R-:W-:Y:S01]  /*a210*/  USHF.L.U32 UR5, UR7, 0x5, URZ ;  /* 0x0000000507057899 */ /* 0x000fe2000800063f */
[C---:B------:R-:W-:Y:S01]  /*a220*/  LEA R180, P1, R106.reuse, R180, 0x1 ;  /* 0x000000b46ab47211 */ /* 0x040fe200078208ff */
[----:B------:R-:W-:Y:S03]  /*a230*/  USHF.L.U64.HI UR7, UR7, UR10, UR4 ;  /* 0x0000000a07077299 */ /* 0x000fe60008010204 */
        /* <DEDUP_REMOVED lines=27> */
.L_x_6189:
        /* <DEDUP_REMOVED lines=68> */
[----:B------:R-:W-:Y:S08]  /*a830*/  LDSM.16.MT88.4 R104, [R160+0x6000] ;  /* 0x00600000a068783b */ /* 0x000ff00000004200 */
[----:B------:R-:W1:Y:S08]  /*a840*/  SHFL.BFLY PT, R2, R109, 0x1, 0x1f ;  /* 0x0c201f006d027f89 */ /* 0x000e7000000e0000 */
[----:B------:R-:W2:Y:S01]  /*a850*/  SHFL.BFLY PT, R0, R103, 0x1, 0x1f ;  /* 0x0c201f0067007f89 */ /* 0x000ea200000e0000 */
[----:B-1----:R-:W-:Y:S07]  /*a860*/  FMNMX.FTZ R2, R109, R2, !PT ;  /* 0x000000026d027209 */ /* 0x002fee0007810000 */
[----:B------:R-:W1:Y:S01]  /*a870*/  LDSM.16.MT88.4 R108, [R158+0x6000] ;  /* 0x006000009e6c783b */ /* 0x000e620000004200 */
[C---:B------:R-:W-:Y:S01]  /*a880*/  FSETP.NEU.FTZ.AND P1, PT, R2.reuse, -INF , PT ;  /* 0xff8000000200780b */ /* 0x040fe20003f3d000 */
[C---:B------:R-:W-:Y:S02]  /*a890*/  FMUL.FTZ R116, R2.reuse, c[0x0][0x23c] ;  /* 0x00008f0002747a20 */ /* 0x040fe40000410000 */
[----:B------:R-:W-:Y:S01]  /*a8a0*/  FADD.FTZ R100, -R2, R101 ;  /* 0x0000006502647221 */ /* 0x000fe20000010100 */
[----:B--2---:R-:W-:Y:S02]  /*a8b0*/  FMNMX.FTZ R0, R103, R0, !PT ;  /* 0x0000000067007209 */ /* 0x004fe40007810000 */
[----:B------:R-:W-:Y:S01]  /*a8c0*/  FSEL R116, R116, RZ, P1 ;  /* 0x000000ff74747208 */ /* 0x000fe20000800000 */
[----:B------:R-:W-:Y:S01]  /*a8d0*/  FMUL.FTZ R102, R100, c[0x0][0x23c] ;  /* 0x00008f0064667a20 */ /* 0x000fe20000410000 */
[C---:B------:R-:W-:Y:S01]  /*a8e0*/  FSETP.NEU.FTZ.AND P1, PT, R0.reuse, -INF , PT ;  /* 0xff8000000000780b */ /* 0x040fe20003f3d000 */
[----:B------:R-:W-:Y:S02]  /*a8f0*/  FMUL.FTZ R103, R0, c[0x0][0x23c] ;  /* 0x00008f0000677a20 */ /* 0x000fe40000410000 */
[----:B------:R-:W2:Y:S01]  /*a900*/  MUFU.EX2 R100, R102 ;  /* 0x0000006600647308 */ /* 0x000ea20000000800 */
[--C-:B------:R-:W-:Y:S02]  /*a910*/  FFMA.FTZ R130, R28, c[0x0][0x23c], -R116.reuse ;  /* 0x00008f001c827a23 */ /* 0x100fe40000010874 */
[--C-:B------:R-:W-:Y:S02]  /*a920*/  FFMA.FTZ R129, R29, c[0x0][0x23c], -R116.reuse ;  /* 0x00008f001d817a23 */ /* 0x100fe40000010874 */
[--C-:B------:R-:W-:Y:S02]  /*a930*/  FFMA.FTZ R132, R41, c[0x0][0x23c], -R116.reuse ;  /* 0x00008f0029847a23 */ /* 0x100fe40000010874 */
[--C-:B------:R-:W-:Y:S02]  /*a940*/  FFMA.FTZ R114, R16, c[0x0][0x23c], -R116.reuse ;  /* 0x00008f0010727a23 */ /* 0x100fe40000010874 */
[--C-:B------:R-:W-:Y:S01]  /*a950*/  FFMA.FTZ R117, R17, c[0x0][0x23c], -R116.reuse ;  /* 0x00008f0011757a23 */ /* 0x100fe20000010874 */
[----:B------:R-:W-:Y:S01]  /*a960*/  MUFU.EX2 R130, R130 ;  /* 0x0000008200827308 */ /* 0x000fe20000000800 */
        /* <DEDUP_REMOVED lines=12> */
[--C-:B------:R-:W-:Y:S01]  /*aa30*/  FFMA.FTZ R102, R13, c[0x0][0x23c], -R116.reuse ;  /* 0x00008f000d667a23 */ /* 0x100fe20000010874 */
        /* <DEDUP_REMOVED lines=13> */
[--C-:B------:R-:W-:Y:S02]  /*ab10*/  FFMA.FTZ R126, R6, c[0x0][0x23c], -R5.reuse ;  /* 0x00008f00067e7a23 */ /* 0x100fe40000010805 */
[----:B------:R-:W-:Y:S01]  /*ab20*/  FFMA.FTZ R119, R7, c[0x0][0x23c], -R5 ;  /* 0x00008f0007777a23 */ /* 0x000fe20000010805 */
[----:B--2---:R-:W-:Y:S01]  /*ab30*/  F2FP.PACK_AB R96, R118, R123 ;  /* 0x0000007b7660723e */ /* 0x004fe200000000ff */
[--C-:B------:R-:W-:Y:S02]  /*ab40*/  FFMA.FTZ R7, R12, c[0x0][0x23c], -R116.reuse ;  /* 0x00008f000c077a23 */ /* 0x100fe40000010874 */
[----:B------:R-:W-:Y:S02]  /*ab50*/  FMUL.FTZ R12, R100, R92 ;  /* 0x0000005c640c7220 */ /* 0x000fe40000410000 */
[--C-:B------:R-:W-:Y:S01]  /*ab60*/  FFMA.FTZ R103, R9, c[0x0][0x23c], -R116.reuse ;  /* 0x00008f0009677a23 */ /* 0x100fe20000010874 */
[----:B------:R-:W-:Y:S01]  /*ab70*/  MUFU.EX2 R126, R126 ;  /* 0x0000007e007e7308 */ /* 0x000fe20000000800 */
[----:B------:R-:W-:Y:S02]  /*ab80*/  FADD.FTZ R101, -R0, R3 ;  /* 0x0000000300657221 */ /* 0x000fe40000010100 */
[----:B------:R-:W-:Y:S02]  /*ab90*/  FMUL.FTZ R9, R100, R97 ;  /* 0x0000006164097220 */ /* 0x000fe40000410000 */
[----:B------:R-:W-:Y:S01]  /*aba0*/  FMUL.FTZ R3, R101, c[0x0][0x23c] ;  /* 0x00008f0065037a20 */ /* 0x000fe20000410000 */
[----:B------:R-:W-:Y:S01]  /*abb0*/  MOV R101, R2 ;  /* 0x0000000200657202 */ /* 0x000fe20000000f00 */
        /* <DEDUP_REMOVED lines=23> */
[----:B------:R-:W-:Y:S02]  /*ad30*/  FFMA.FTZ R52, R53, c[0x0][0x23c], -R116 ;  /* 0x00008f0035347a23 */ /* 0x000fe40000010874 */
[C---:B---3--:R-:W-:Y:S02]  /*ad40*/  FMUL.FTZ R14, R3.reuse, R94 ;  /* 0x0000005e030e7220 */ /* 0x048fe40000410000 */
[C---:B------:R-:W-:Y:S02]  /*ad50*/  FMUL.FTZ R15, R3.reuse, R95 ;  /* 0x0000005f030f7220 */ /* 0x040fe40000410000 */
[----:B------:R-:W2:Y:S01]  /*ad60*/  LDSM.16.MT88.4 R92, [R157+0x6000] ;  /* 0x006000009d5c783b */ /* 0x000ea20000004200 */
[----:B------:R-:W3:Y:S01]  /*ad70*/  MUFU.EX2 R6, R6 ;  /* 0x0000000600067308 */ /* 0x000ee20000000800 */
[C---:B------:R-:W-:Y:S02]  /*ad80*/  FMUL.FTZ R10, R3.reuse, R98 ;  /* 0x00000062030a7220 */ /* 0x040fe40000410000 */
[----:B------:R-:W-:Y:S01]  /*ad90*/  FMUL.FTZ R11, R3, R99 ;  /* 0x00000063030b7220 */ /* 0x000fe20000410000 */
[----:B----4-:R-:W-:Y:S01]  /*ada0*/  F2FP.PACK_AB R98, R103, R120 ;  /* 0x000000786762723e */ /* 0x010fe200000000ff */
        /* <DEDUP_REMOVED lines=12> */
[----:B---3--:R-:W-:Y:S01]  /*ae70*/  F2FP.PACK_AB R99, R6, R113 ;  /* 0x000000710663723e */ /* 0x008fe200000000ff */
[--C-:B------:R-:W-:Y:S02]  /*ae80*/  FFMA.FTZ R53, R54, c[0x0][0x23c], -R5.reuse ;  /* 0x00008f0036357a23 */ /* 0x100fe40000010805 */
[--C-:B------:R-:W-:Y:S02]  /*ae90*/  FFMA.FTZ R54, R55, c[0x0][0x23c], -R5.reuse ;  /* 0x00008f0037367a23 */ /* 0x100fe40000010805 */
[--C-:B------:R-:W-:Y:S01]  /*aea0*/  FFMA.FTZ R55, R58, c[0x0][0x23c], -R5.reuse ;  /* 0x00008f003a377a23 */ /* 0x100fe20000010805 */
[----:B------:R-:W-:Y:S01]  /*aeb0*/  MUFU.EX2 R115, R115 ;  /* 0x0000007300737308 */ /* 0x000fe20000000800 */
[C---:B------:R-:W-:Y:S05]  /*aec0*/  HMMA.16816.F32 R8, R96.reuse, R104, R8 ;  /* 0x000000686008723c */ /* 0x040fea0000001808 */
[--C-:B------:R-:W-:Y:S02]  /*aed0*/  FFMA.FTZ R58, R59, c[0x0][0x23c], -R5.reuse ;  /* 0x00008f003b3a7a23 */ /* 0x100fe40000010805 */
[----:B------:R-:W-:Y:S01]  /*aee0*/  FFMA.FTZ R126, R3, R184, R126 ;  /* 0x000000b8037e7223 */ /* 0x000fe2000001007e */
[C---:B------:R-:W-:Y:S01]  /*aef0*/  HMMA.16816.F32 R12, R96.reuse, R106, R12 ;  /* 0x0000006a600c723c */ /* 0x040fe2000000180c */
[----:B------:R-:W-:Y:S01]  /*af00*/  MUFU.EX2 R114, R114 ;  /* 0x0000007200727308 */ /* 0x000fe20000000800 */
[----:B------:R-:W3:Y:S02]  /*af10*/  LDSM.16.MT88.4 R104, [R156+0x6000] ;  /* 0x006000009c68783b */ /* 0x000ee40000004200 */
[----:B------:R-:W-:Y:S02]  /*af20*/  FFMA.FTZ R59, R62, c[0x0][0x23c], -R5 ;  /* 0x00008f003e3b7a23 */ /* 0x000fe40000010805 */
[----:B------:R-:W-:Y:S02]  /*af30*/  FADD.FTZ R126, R119, R126 ;  /* 0x0000007e777e7221 */ /* 0x000fe40000010000 */
[C---:B-1----:R-:W-:Y:S03]  /*af40*/  HMMA.16816.F32 R68, R96.reuse, R108, R68 ;  /* 0x0000006c6044723c */ /* 0x042fe60000001844 */
[----:B------:R-:W1:Y:S01]  /*af50*/  MUFU.EX2 R117, R117 ;  /* 0x0000007500757308 */ /* 0x000e620000000800 */
[----:B------:R-:W-:Y:S02]  /*af60*/  FADD.FTZ R113, R113, R126 ;  /* 0x0000007e71717221 */ /* 0x000fe40000010000 */
[----:B------:R-:W-:Y:S02]  /*af70*/  FFMA.FTZ R123, R100, R185, R123 ;  /* 0x000000b9647b7223 */ /* 0x000fe4000001007b */
[--C-:B------:R-:W-:Y:S01]  /*af80*/  FFMA.FTZ R108, R18, c[0x0][0x23c], -R5.reuse ;  /* 0x00008f00126c7a23 */ /* 0x100fe20000010805 */
[C---:B------:R-:W-:Y:S03]  /*af90*/  HMMA.16816.F32 R72, R96.reuse, R110, R72 ;  /* 0x0000006e6048723c */ /* 0x040fe60000001848 */
[----:B------:R-:W-:Y:S01]  /*afa0*/  FMUL.FTZ R18, R3, R90 ;  /* 0x0000005a03127220 */ /* 0x000fe20000410000 */
[----:B------:R-:W-:Y:S01]  /*afb0*/  MUFU.EX2 R121, R121 ;  /* 0x0000007900797308 */ /* 0x000fe20000000800 */
[----:B------:R-:W-:Y:S02]  /*afc0*/  FFMA.FTZ R109, R19, c[0x0][0x23c], -R5 ;  /* 0x00008f00136d7a23 */ /* 0x000fe40000010805 */
[----:B------:R-:W-:Y:S02]  /*afd0*/  FMUL.FTZ R19, R3, R91 ;  /* 0x0000005b03137220 */ /* 0x000fe40000410000 */
[----:B------:R-:W4:Y:S03]  /*afe0*/  LDSM.16.MT88.4 R88, [R160+0x6800] ;  /* 0x00680000a058783b */ /* 0x000f260000004200 */
[--C-:B------:R-:W-:Y:S02]  /*aff0*/  FFMA.FTZ R110, R20, c[0x0][0x23c], -R116.reuse ;  /* 0x00008f00146e7a23 */ /* 0x100fe40000010874 */
[----:B------:R-:W-:Y:S01]  /*b000*/  MUFU.EX2 R108, R108 ;  /* 0x0000006c006c7308 */ /* 0x000fe20000000800 */
[C---:B--2---:R-:W-:Y:S03]  /*b010*/  HMMA.16816.F32 R16, R96.reuse, R92, R16 ;  /* 0x0000005c6010723c */ /* 0x044fe60000001810 */
[----:B-1----:R-:W-:Y:S01]  /*b020*/  F2FP.PACK_AB R86, R117, R114 ;  /* 0x000000727556723e */ /* 0x002fe200000000ff */
[----:B------:R-:W-:Y:S01]  /*b030*/  FMUL.FTZ R20, R100, R84 ;  /* 0x0000005464147220 */ /* 0x000fe20000410000 */
[----:B------:R-:W-:Y:S01]  /*b040*/  F2FP.PACK_AB R84, R102, R7 ;  /* 0x000000076654723e */ /* 0x000fe200000000ff */
[--C-:B------:R-:W-:Y:S02]  /*b050*/  FFMA.FTZ R111, R21, c[0x0][0x23c], -R116.reuse ;  /* 0x00008f00156f7a23 */ /* 0x100fe40000010874 */
[C---:B------:R-:W-:Y:S01]  /*b060*/  HMMA.16816.F32 R76, R96.reuse, R94, R76 ;  /* 0x0000005e604c723c */ /* 0x040fe2000000184c */
[----:B------:R-:W1:Y:S01]  /*b070*/  MUFU.EX2 R109, R109 ;  /* 0x0000006d006d7308 */ /* 0x000e620000000800 */
[----:B------:R-:W2:Y:S02]  /*b080*/  LDSM.16.MT88.4 R92, [R158+0x6800] ;  /* 0x006800009e5c783b */ /* 0x000ea40000004200 */
[----:B------:R-:W-:Y:S01]  /*b090*/  FMUL.FTZ R21, R100, R85 ;  /* 0x0000005564157220 */ /* 0x000fe20000410000 */
[----:B------:R-:W-:Y:S01]  /*b0a0*/  F2FP.PACK_AB R85, R115, R112 ;  /* 0x000000707355723e */ /* 0x000fe200000000ff */
[--C-:B------:R-:W-:Y:S02]  /*b0b0*/  FFMA.FTZ R3, R57, c[0x0][0x23c], -R116.reuse ;  /* 0x00008f0039037a23 */ /* 0x100fe40000010874 */
[C---:B---3--:R-:W-:Y:S03]  /*b0c0*/  HMMA.16816.F32 R80, R96.reuse, R104, R80 ;  /* 0x000000686050723c */ /* 0x048fe60000001850 */
[----:B------:R-:W-:Y:S01]  /*b0d0*/  MUFU.EX2 R110, R110 ;  /* 0x0000006e006e7308 */ /* 0x000fe20000000800 */
[--C-:B------:R-:W-:Y:S02]  /*b0e0*/  FFMA.FTZ R57, R60, c[0x0][0x23c], -R116.reuse ;  /* 0x00008f003c397a23 */ /* 0x100fe40000010874 */
[----:B------:R-:W-:Y:S02]  /*b0f0*/  FFMA.FTZ R60, R61, c[0x0][0x23c], -R116 ;  /* 0x00008f003d3c7a23 */ /* 0x000fe40000010874 */
[----:B------:R-:W-:Y:S01]  /*b100*/  HMMA.16816.F32 R20, R96, R106, R20 ;  /* 0x0000006a6014723c */ /* 0x000fe20000001814 */
[----:B------:R-:W3:Y:S03]  /*b110*/  LDSM.16.MT88.4 R96, [R157+0x6800] ;  /* 0x006800009d60783b */ /* 0x000ee60000004200 */
[----:B------:R-:W-:Y:S01]  /*b120*/  FADD.FTZ R113, R6, R113 ;  /* 0x0000007106717221 */ /* 0x000fe20000010000 */
[----:B------:R-:W5:Y:S01]  /*b130*/  MUFU.EX2 R111, R111 ;  /* 0x0000006f006f7308 */ /* 0x000f620000000800 */
[----:B------:R-:W-:Y:S02]  /*b140*/  FFMA.FTZ R6, R66, c[0x0][0x23c], -R5 ;  /* 0x00008f0042067a23 */ /* 0x000fe40000010805 */
[----:B------:R-:W-:Y:S01]  /*b150*/  FADD.FTZ R123, R118, R123 ;  /* 0x0000007b767b7221 */ /* 0x000fe20000010000 */
[----:B-1----:R-:W-:Y:S01]  /*b160*/  F2FP.PACK_AB R87, R109, R108 ;  /* 0x0000006c6d57723e */ /* 0x002fe200000000ff */
[----:B------:R-:W1:Y:S02]  /*b170*/  LDSM.16.MT88.4 R104, [R156+0x6800] ;  /* 0x006800009c68783b */ /* 0x000e640000004200 */
[----:B------:R-:W-:Y:S02]  /*b180*/  FADD.FTZ R120, R120, R123 ;  /* 0x0000007b78787221 */ /* 0x000fe40000010000 */
[----:B------:R-:W-:Y:S01]  /*b190*/  FADD.FTZ R112, R112, R113 ;  /* 0x0000007170707221 */ /* 0x000fe20000010000 */
[----:B------:R-:W-:Y:S01]  /*b1a0*/  MUFU.EX2 R51, R51 ;  /* 0x0000003300337308 */ /* 0x000fe20000000800 */
[C---:B----4-:R-:W-:Y:S05]  /*b1b0*/  HMMA.16816.F32 R8, R84.reuse, R88, R8 ;  /* 0x000000585408723c */ /* 0x050fea0000001808 */
[----:B------:R-:W-:Y:S02]  /*b1c0*/  FADD.FTZ R120, R103, R120 ;  /* 0x0000007867787221 */ /* 0x000fe40000010000 */
[----:B------:R-:W-:Y:S01]  /*b1d0*/  FADD.FTZ R115, R115, R112 ;  /* 0x0000007073737221 */ /* 0x000fe20000010000 */
[C---:B------:R-:W-:Y:S01]  /*b1e0*/  HMMA.16816.F32 R12, R84.reuse, R90, R12 ;  /* 0x0000005a540c723c */ /* 0x040fe2000000180c */
[----:B------:R-:W4:Y:S01]  /*b1f0*/  LDSM.16.MT88.4 R88, [R160+0x7000] ;  /* 0x00700000a058783b */ /* 0x000f220000004200 */
[----:B------:R-:W-:Y:S02]  /*b200*/  MUFU.EX2 R52, R52 ;  /* 0x0000003400347308 */ /* 0x000fe40000000800 */
[----:B------:R-:W-:Y:S01]  /*b210*/  FADD.FTZ R7, R7, R120 ;  /* 0x0000007807077221 */ /* 0x000fe20000010000 */
[----:B-----5:R-:W-:Y:S01]  /*b220*/  F2FP.PACK_AB R24, R111, R110 ;  /* 0x0000006e6f18723e */ /* 0x020fe200000000ff */
[----:B------:R-:W-:Y:S02]  /*b230*/  FADD.FTZ R108, R108, R115 ;  /* 0x000000736c6c7221 */ /* 0x000fe40000010000 */
[C---:B--2---:R-:W-:Y:S04]  /*b240*/  HMMA.16816.F32 R68, R84.reuse, R92, R68 ;  /* 0x0000005c5444723c */ /* 0x044fe80000001844 */
[----:B------:R-:W-:Y:S01]  /*b250*/  MUFU.EX2 R53, R53 ;  /* 0x0000003500357308 */ /* 0x000fe20000000800 */
[----:B------:R-:W-:Y:S02]  /*b260*/  FADD.FTZ R7, R102, R7 ;  /* 0x0000000766077221 */ /* 0x000fe40000010000 */
[----:B------:R-:W-:Y:S01]  /*b270*/  FADD.FTZ R108, R109, R108 ;  /* 0x0000006c6d6c7221 */ /* 0x000fe20000010000 */
[C---:B------:R-:W-:Y:S01]  /*b280*/  HMMA.16816.F32 R72, R84.reuse, R94, R72 ;  /* 0x0000005e5448723c */ /* 0x040fe20000001848 */
[----:B------:R-:W2:Y:S03]  /*b290*/  LDSM.16.MT88.4 R92, [R158+0x7000] ;  /* 0x007000009e5c783b */ /* 0x000ea60000004200 */
[----:B------:R-:W-:Y:S02]  /*b2a0*/  FADD.FTZ R114, R114, R7 ;  /* 0x0000000772727221 */ /* 0x000fe40000010000 */
[----:B------:R-:W-:Y:S02]  /*b2b0*/  MUFU.EX2 R54, R54 ;  /* 0x0000003600367308 */ /* 0x000fe40000000800 */
[C---:B---3--:R-:W-:Y:S04]  /*b2c0*/  HMMA.16816.F32 R16, R84.reuse, R96, R16 ;  /* 0x000000605410723c */ /* 0x048fe80000001810 */
[----:B------:R-:W-:Y:S03]  /*b2d0*/  FADD.FTZ R117, R117, R114 ;  /* 0x0000007275757221 */ /* 0x000fe60000010000 */
[--C-:B------:R-:W-:Y:S01]  /*b2e0*/  FFMA.FTZ R96, R30, c[0x0][0x23c], -R5.reuse ;  /* 0x00008f001e607a23 */ /* 0x100fe20000010805 */
[C---:B------:R-:W-:Y:S01]  /*b2f0*/  HMMA.16816.F32 R76, R84.reuse, R98, R76 ;  /* 0x00000062544c723c */ /* 0x040fe2000000184c */
[----:B------:R-:W3:Y:S03]  /*b300*/  MUFU.EX2 R122, R122 ;  /* 0x0000007a007a7308 */ /* 0x000ee60000000800 */
[----:B------:R-:W-:Y:S02]  /*b310*/  FFMA.FTZ R97, R31, c[0x0][0x23c], -R5 ;  /* 0x00008f001f617a23 */ /* 0x000fe40000010805 */
[----:B------:R-:W5:Y:S01]  /*b320*/  LDSM.16.MT88.4 R28, [R157+0x7000] ;  /* 0x007000009d1c783b */ /* 0x000f620000004200 */
[--C-:B------:R-:W-:Y:S01]  /*b330*/  FFMA.FTZ R99, R32, c[0x0][0x23c], -R116.reuse ;  /* 0x00008f0020637a23 */ /* 0x100fe20000010874 */
[C---:B-1----:R-:W-:Y:S03]  /*b340*/  HMMA.16816.F32 R80, R84.reuse, R104, R80 ;  /* 0x000000685450723c */ /* 0x042fe60000001850 */
[----:B------:R-:W-:Y:S01]  /*b350*/  MUFU.EX2 R125, R125 ;  /* 0x0000007d007d7308 */ /* 0x000fe20000000800 */
[----:B------:R-:W-:Y:S03]  /*b360*/  FADD.FTZ R110, R110, R117 ;  /* 0x000000756e6e7221 */ /* 0x000fe60000010000 */
[----:B------:R-:W-:Y:S01]  /*b370*/  FFMA.FTZ R104, R33, c[0x0][0x23c], -R116 ;  /* 0x00008f0021687a23 */ /* 0x000fe20000010874 */
[----:B------:R-:W-:Y:S01]  /*b380*/  HMMA.16816.F32 R20, R84, R106, R20 ;  /* 0x0000006a5414723c */ /* 0x000fe20000001814 */
[----:B------:R-:W1:Y:S03]  /*b390*/  LDSM.16.MT88.4 R84, [R156+0x7000] ;  /* 0x007000009c54783b */ /* 0x000e660000004200 */
[--C-:B------:R-:W-:Y:S01]  /*b3a0*/  FFMA.FTZ R105, R38, c[0x0][0x23c], -R5.reuse ;  /* 0x00008f0026697a23 */ /* 0x100fe20000010805 */
[----:B------:R-:W2:Y:S01]  /*b3b0*/  MUFU.EX2 R124, R124 ;  /* 0x0000007c007c7308 */ /* 0x000ea20000000800 */
[----:B------:R-:W-:Y:S02]  /*b3c0*/  FADD.FTZ R110, R111, R110 ;  /* 0x0000006e6f6e7221 */ /* 0x000fe40000010000 */
[----:B------:R-:W-:Y:S01]  /*b3d0*/  FFMA.FTZ R106, R39, c[0x0][0x23c], -R5 ;  /* 0x00008f00276a7a23 */ /* 0x000fe20000010805 */
[----:B---3--:R-:W-:Y:S03]  /*b3e0*/  F2FP.PACK_AB R25, R122, R121 ;  /* 0x000000797a19723e */ /* 0x008fe600000000ff */
[----:B------:R-:W-:Y:S02]  /*b3f0*/  FFMA.FTZ R107, R40, c[0x0][0x23c], -R116 ;  /* 0x00008f00286b7a23 */ /* 0x000fe40000010874 */
[----:B------:R-:W-:Y:S01]  /*b400*/  LDSM.16.MT88.4 R40, [R156+0x8000] ;  /* 0x008000009c28783b */ /* 0x000fe20000004200 */
[----:B------:R-:W-:Y:S01]  /*b410*/  MUFU.EX2 R127, R127 ;  /* 0x0000007f007f7308 */ /* 0x000fe20000000800 */
[----:B------:R-:W-:Y:S04]  /*b420*/  FADD.FTZ R121, R121, R108 ;  /* 0x0000006c79797221 */ /* 0x000fe80000010000 */
[----:B------:R-:W-:Y:S05]  /*b430*/  FADD.FTZ R122, R122, R121 ;  /* 0x000000797a7a7221 */ /* 0x000fea0000010000 */
[----:B------:R-:W3:Y:S01]  /*b440*/  MUFU.EX2 R128, R128 ;  /* 0x0000008000807308 */ /* 0x000ee20000000800 */
[C---:B--2---:R-:W-:Y:S01]  /*b450*/  F2FP.PACK_AB R26, R124.reuse, R125 ;  /* 0x0000007d7c1a723e */ /* 0x044fe200000000ff */
[----:B------:R-:W-:Y:S04]  /*b460*/  FADD.FTZ R125, R125, R110 ;  /* 0x0000006e7d7d7221 */ /* 0x000fe80000010000 */
[----:B------:R-:W-:Y:S04]  /*b470*/  FADD.FTZ R125, R124, R125 ;  /* 0x0000007d7c7d7221 */ /* 0x000fe80000010000 */
[----:B------:R-:W-:Y:S10]  /*b480*/  MUFU.EX2 R97, R97 ;  /* 0x0000006100617308 */ /* 0x000ff40000000800 */
[----:B------:R-:W-:Y:S01]  /*b490*/  MUFU.EX2 R99, R99 ;  /* 0x0000006300637308 */ /* 0x000fe20000000800 */
[C---:B---3--:R-:W-:Y:S01]  /*b4a0*/  F2FP.PACK_AB R27, R128.reuse, R127 ;  /* 0x0000007f801b723e */ /* 0x048fe200000000ff */
[----:B------:R-:W-:Y:S04]  /*b4b0*/  FADD.FTZ R127, R127, R122 ;  /* 0x0000007a7f7f7221 */ /* 0x000fe80000010000 */
[----:B------:R-:W-:Y:S04]  /*b4c0*/  FADD.FTZ R127, R128, R127 ;  /* 0x0000007f807f7221 */ /* 0x000fe80000010000 */
[----:B------:R-:W-:Y:S01]  /*b4d0*/  MUFU.EX2 R56, R56 ;  /* 0x0000003800387308 */ /* 0x000fe20000000800 */
[C---:B----4-:R-:W-:Y:S07]  /*b4e0*/  HMMA.16816.F32 R8, R24.reuse, R88, R8 ;  /* 0x000000581808723c */ /* 0x050fee0000001808 */
[--C-:B------:R-:W-:Y:S01]  /*b4f0*/  FFMA.FTZ R88, R34, c[0x0][0x23c], -R5.reuse ;  /* 0x00008f0022587a23 */ /* 0x100fe20000010805 */
[C---:B------:R-:W-:Y:S01]  /*b500*/  HMMA.16816.F32 R12, R24.reuse, R90, R12 ;  /* 0x0000005a180c723c */ /* 0x040fe2000000180c */
[----:B------:R-:W-:Y:S03]  /*b510*/  MUFU.EX2 R3, R3 ;  /* 0x0000000300037308 */ /* 0x000fe60000000800 */
[----:B------:R-:W-:Y:S02]  /*b520*/  FFMA.FTZ R89, R35, c[0x0][0x23c], -R5 ;  /* 0x00008f0023597a23 */ /* 0x000fe40000010805 */
[----:B------:R-:W2:Y:S01]  /*b530*/  LDSM.16.MT88.4 R32, [R160+0x7800] ;  /* 0x00780000a020783b */ /* 0x000ea20000004200 */
[--C-:B------:R-:W-:Y:S01]  /*b540*/  FFMA.FTZ R90, R36, c[0x0][0x23c], -R116.reuse ;  /* 0x00008f00245a7a23 */ /* 0x100fe20000010874 */
[C---:B------:R-:W-:Y:S03]  /*b550*/  HMMA.16816.F32 R68, R24.reuse, R92, R68 ;  /* 0x0000005c1844723c */ /* 0x040fe60000001844 */
[----:B------:R-:W-:Y:S01]  /*b560*/  MUFU.EX2 R55, R55 ;  /* 0x0000003700377308 */ /* 0x000fe20000000800 */
[----:B------:R-:W-:Y:S02]  /*b570*/  FFMA.FTZ R91, R37, c[0x0][0x23c], -R116 ;  /* 0x00008f00255b7a23 */ /* 0x000fe40000010874 */
[----:B------:R-:W-:Y:S02]  /*b580*/  LDSM.16.MT88.4 R36, [R157+0x7800] ;  /* 0x007800009d24783b */ /* 0x000fe40000004200 */
[C---:B------:R-:W-:Y:S05]  /*b590*/  HMMA.16816.F32 R72, R24.reuse, R94, R72 ;  /* 0x0000005e1848723c */ /* 0x040fea0000001848 */
[----:B------:R-:W-:Y:S01]  /*b5a0*/  MUFU.EX2 R58, R58 ;  /* 0x0000003a003a7308 */ /* 0x000fe20000000800 */
[----:B------:R-:W-:Y:S02]  /*b5b0*/  LDSM.16.MT88.4 R92, [R160+0x9800] ;  /* 0x00980000a05c783b */ /* 0x000fe40000004200 */
[C---:B-----5:R-:W-:Y:S07]  /*b5c0*/  HMMA.16816.F32 R16, R24.reuse, R28, R16 ;  /* 0x0000001c1810723c */ /* 0x060fee0000001810 */
[----:B------:R-:W3:Y:S01]  /*b5d0*/  MUFU.EX2 R129, R129 ;  /* 0x0000008100817308 */ /* 0x000ee20000000800 */
[C---:B------:R-:W-:Y:S01]  /*b5e0*/  HMMA.16816.F32 R76, R24.reuse, R30, R76 ;  /* 0x0000001e184c723c */ /* 0x040fe2000000184c */
[----:B------:R-:W4:Y:S07]  /*b5f0*/  LDSM.16.MT88.4 R28, [R158+0x7800] ;  /* 0x007800009e1c783b */ /* 0x000f2e0000004200 */
[C---:B-1----:R-:W-:Y:S01]  /*b600*/  HMMA.16816.F32 R80, R24.reuse, R84, R80 ;  /* 0x000000541850723c */ /* 0x042fe20000001850 */
[----:B------:R-:W1:Y:S07]  /*b610*/  MUFU.EX2 R96, R96 ;  /* 0x0000006000607308 */ /* 0x000e6e0000000800 */
[----:B------:R-:W-:Y:S01]  /*b620*/  HMMA.16816.F32 R20, R24, R86, R20 ;  /* 0x000000561814723c */ /* 0x000fe20000001814 */
[----:B------:R-:W5:Y:S02]  /*b630*/  LDSM.16.MT88.4 R84, [R156+0x7800] ;  /* 0x007800009c54783b */ /* 0x000f640000004200 */
[----:B------:R-:W2:Y:S04]  /*b640*/  MUFU.EX2 R104, R104 ;  /* 0x0000006800687308 */ /* 0x000ea80000000800 */
[C---:B---3--:R-:W-:Y:S01]  /*b650*/  F2FP.PACK_AB R24, R129.reuse, R130 ;  /* 0x000000828118723e */ /* 0x048fe200000000ff */
[----:B------:R-:W-:Y:S04]  /*b660*/  FADD.FTZ R130, R130, R125 ;  /* 0x0000007d82827221 */ /* 0x000fe80000010000 */
[----:B------:R-:W-:Y:S01]  /*b670*/  FADD.FTZ R130, R129, R130 ;  /* 0x0000008281827221 */ /* 0x000fe20000010000 */
[----:B------:R-:W-:Y:S01]  /*b680*/  MUFU.EX2 R88, R88 ;  /* 0x0000005800587308 */ /* 0x000fe20000000800 */
[C---:B-1----:R-:W-:Y:S01]  /*b690*/  F2FP.PACK_AB R25, R97.reuse, R96 ;  /* 0x000000606119723e */ /* 0x042fe200000000ff */
[----:B------:R-:W-:Y:S04]  /*b6a0*/  FADD.FTZ R96, R96, R127 ;  /* 0x0000007f60607221 */ /* 0x000fe80000010000 */
[----:B------:R-:W-:Y:S04]  /*b6b0*/  FADD.FTZ R7, R97, R96 ;  /* 0x0000006061077221 */ /* 0x000fe80000010000 */
[----:B------:R-:W1:Y:S01]  /*b6c0*/  MUFU.EX2 R89, R89 ;  /* 0x0000005900597308 */ /* 0x000e620000000800 */
[----:B--2---:R-:W-:Y:S09]  /*b6d0*/  F2FP.PACK_AB R26, R104, R99 ;  /* 0x00000063681a723e */ /* 0x004ff200000000ff */
[----:B------:R-:W-:Y:S10]  /*b6e0*/  MUFU.EX2 R90, R90 ;  /* 0x0000005a005a7308 */ /* 0x000ff40000000800 */
[----:B------:R-:W2:Y:S01]  /*b6f0*/  MUFU.EX2 R91, R91 ;  /* 0x0000005b005b7308 */ /* 0x000ea20000000800 */
[----:B-1----:R-:W-:Y:S09]  /*b700*/  F2FP.PACK_AB R27, R89, R88 ;  /* 0x00000058591b723e */ /* 0x002ff200000000ff */
[----:B------:R-:W-:Y:S01]  /*b710*/  MUFU.EX2 R105, R105 ;  /* 0x0000006900697308 */ /* 0x000fe20000000800 */
[C---:B------:R-:W-:Y:S08]  /*b720*/  HMMA.16816.F32 R8, R24.reuse, R32, R8 ;  /* 0x000000201808723c */ /* 0x040ff00000001808 */
[C---:B------:R-:W-:Y:S01]  /*b730*/  HMMA.16816.F32 R12, R24.reuse, R34, R12 ;  /* 0x00000022180c723c */ /* 0x040fe2000000180c */
[----:B------:R-:W-:Y:S01]  /*b740*/  LDSM.16.MT88.4 R32, [R158+0x8000] ;  /* 0x008000009e20783b */ /* 0x000fe20000004200 */
[----:B------:R-:W1:Y:S06]  /*b750*/  MUFU.EX2 R106, R106 ;  /* 0x0000006a006a7308 */ /* 0x000e6c0000000800 */
[C---:B----4-:R-:W-:Y:S04]  /*b760*/  HMMA.16816.F32 R68, R24.reuse, R28, R68 ;  /* 0x0000001c1844723c */ /* 0x050fe80000001844 */
[----:B------:R-:W-:Y:S04]  /*b770*/  MUFU.EX2 R107, R107 ;  /* 0x0000006b006b7308 */ /* 0x000fe80000000800 */
[C---:B------:R-:W-:Y:S01]  /*b780*/  HMMA.16816.F32 R72, R24.reuse, R30, R72 ;  /* 0x0000001e1848723c */ /* 0x040fe20000001848 */
[----:B------:R-:W3:Y:S05]  /*b790*/  LDSM.16.MT88.4 R28, [R160+0x8000] ;  /* 0x00800000a01c783b */ /* 0x000eea0000004200 */
[----:B------:R-:W4:Y:S02]  /*b7a0*/  MUFU.EX2 R132, R132 ;  /* 0x0000008400847308 */ /* 0x000f240000000800 */
[C---:B------:R-:W-:Y:S08]  /*b7b0*/  HMMA.16816.F32 R16, R24.reuse, R36, R16 ;  /* 0x000000241810723c */ /* 0x040ff00000001810 */
[C---:B------:R-:W-:Y:S01]  /*b7c0*/  HMMA.16816.F32 R76, R24.reuse, R38, R76 ;  /* 0x00000026184c723c */ /* 0x040fe2000000184c */
[----:B------:R-:W-:Y:S01]  /*b7d0*/  MUFU.EX2 R131, R131 ;  /* 0x0000008300837308 */ /* 0x000fe20000000800 */
[----:B------:R-:W3:Y:S06]  /*b7e0*/  LDSM.16.MT88.4 R36, [R157+0x8000] ;  /* 0x008000009d24783b */ /* 0x000eec0000004200 */
[C---:B-----5:R-:W-:Y:S03]  /*b7f0*/  HMMA.16816.F32 R80, R24.reuse, R84, R80 ;  /* 0x000000541850723c */ /* 0x060fe60000001850 */
[----:B------:R-:W5:Y:S05]  /*b800*/  MUFU.EX2 R134, R134 ;  /* 0x0000008600867308 */ /* 0x000f6a0000000800 */
[----:B------:R-:W-:Y:S05]  /*b810*/  HMMA.16816.F32 R20, R24, R86, R20 ;  /* 0x000000561814723c */ /* 0x000fea0000001814 */
[----:B------:R-:W-:Y:S02]  /*b820*/  MUFU.EX2 R44, R44 ;  /* 0x0000002c002c7308 */ /* 0x000fe40000000800 */
[----:B--2---:R-:W-:Y:S02]  /*b830*/  F2FP.PACK_AB R24, R91, R90 ;  /* 0x0000005a5b18723e */ /* 0x004fe400000000ff */
[----:B-1----:R-:W-:Y:S03]  /*b840*/  F2FP.PACK_AB R25, R106, R105 ;  /* 0x000000696a19723e */ /* 0x002fe600000000ff */
[----:B----4-:R-:W-:Y:S03]  /*b850*/  F2FP.PACK_AB R26, R132, R107 ;  /* 0x0000006b841a723e */ /* 0x010fe600000000ff */
[----:B------:R-:W1:Y:S01]  /*b860*/  MUFU.EX2 R45, R45 ;  /* 0x0000002d002d7308 */ /* 0x000e620000000800 */
[----:B-----5:R-:W-:Y:S09]  /*b870*/  F2FP.PACK_AB R27, R134, R131 ;  /* 0x00000083861b723e */ /* 0x020ff200000000ff */
[----:B------:R-:W-:Y:S01]  /*b880*/  MUFU.EX2 R46, R46 ;  /* 0x0000002e002e7308 */ /* 0x000fe20000000800 */
[C---:B---3--:R-:W-:Y:S08]  /*b890*/  HMMA.16816.F32 R8, R24.reuse, R28, R8 ;  /* 0x0000001c1808723c */ /* 0x048ff00000001808 */
[C---:B------:R-:W-:Y:S01]  /*b8a0*/  HMMA.16816.F32 R12, R24.reuse, R30, R12 ;  /* 0x0000001e180c723c */ /* 0x040fe2000000180c */
[----:B------:R-:W2:Y:S01]  /*b8b0*/  LDSM.16.MT88.4 R28, [R160+0x8800] ;  /* 0x00880000a01c783b */ /* 0x000ea20000004200 */
[----:B------:R-:W3:Y:S06]  /*b8c0*/  MUFU.EX2 R47, R47 ;  /* 0x0000002f002f7308 */ /* 0x000eec0000000800 */
[C---:B------:R-:W-:Y:S04]  /*b8d0*/  HMMA.16816.F32 R68, R24.reuse, R32, R68 ;  /* 0x000000201844723c */ /* 0x040fe80000001844 */
        /* <DEDUP_REMOVED lines=9> */
[----:B------:R-:W4:Y:S05]  /*b970*/  MUFU.EX2 R50, R50 ;  /* 0x0000003200327308 */ /* 0x000f2a0000000800 */
[----:B------:R-:W-:Y:S01]  /*b980*/  HMMA.16816.F32 R20, R24, R42, R20 ;  /* 0x0000002a1814723c */ /* 0x000fe20000001814 */
[----:B------:R-:W2:Y:S04]  /*b990*/  LDSM.16.MT88.4 R40, [R156+0x8800] ;  /* 0x008800009c28783b */ /* 0x000ea80000004200 */
[----:B------:R-:W-:Y:S02]  /*b9a0*/  MUFU.EX2 R57, R57 ;  /* 0x0000003900397308 */ /* 0x000fe40000000800 */
[----:B-1----:R-:W-:Y:S02]  /*b9b0*/  F2FP.PACK_AB R24, R45, R44 ;  /* 0x0000002c2d18723e */ /* 0x002fe400000000ff */
[----:B---3--:R-:W-:Y:S03]  /*b9c0*/  F2FP.PACK_AB R25, R47, R46 ;  /* 0x0000002e2f19723e */ /* 0x008fe600000000ff */
[----:B-----5:R-:W-:Y:S03]  /*b9d0*/  F2FP.PACK_AB R26, R48, R133 ;  /* 0x00000085301a723e */ /* 0x020fe600000000ff */
[----:B------:R-:W1:Y:S01]  /*b9e0*/  MUFU.EX2 R60, R60 ;  /* 0x0000003c003c7308 */ /* 0x000e620000000800 */
[----:B----4-:R-:W-:Y:S09]  /*b9f0*/  F2FP.PACK_AB R27, R50, R49 ;  /* 0x00000031321b723e */ /* 0x010ff200000000ff */
[----:B------:R-:W-:Y:S01]  /*ba00*/  MUFU.EX2 R59, R59 ;  /* 0x0000003b003b7308 */ /* 0x000fe20000000800 */
[C---:B--2---:R-:W-:Y:S08]  /*ba10*/  HMMA.16816.F32 R8, R24.reuse, R28, R8 ;  /* 0x0000001c1808723c */ /* 0x044ff00000001808 */
[C---:B------:R-:W-:Y:S01]  /*ba20*/  HMMA.16816.F32 R12, R24.reuse, R30, R12 ;  /* 0x0000001e180c723c */ /* 0x040fe2000000180c */
[----:B------:R-:W2:Y:S01]  /*ba30*/  LDSM.16.MT88.4 R28, [R160+0x9000] ;  /* 0x00900000a01c783b */ /* 0x000ea20000004200 */
[----:B------:R-:W-:Y:S02]  /*ba40*/  MUFU.EX2 R6, R6 ;  /* 0x0000000600067308 */ /* 0x000fe40000000800 */
[----:B-1----:R-:W-:Y:S04]  /*ba50*/  F2FP.PACK_AB R84, R60, R57 ;  /* 0x000000393c54723e */ /* 0x002fe800000000ff */
[C---:B------:R-:W-:Y:S08]  /*ba60*/  HMMA.16816.F32 R68, R24.reuse, R32, R68 ;  /* 0x000000201844723c */ /* 0x040ff00000001844 */
[C---:B------:R-:W-:Y:S01]  /*ba70*/  HMMA.16816.F32 R72, R24.reuse, R34, R72 ;  /* 0x000000221848723c */ /* 0x040fe20000001848 */
[----:B------:R-:W1:Y:S07]  /*ba80*/  LDSM.16.MT88.4 R32, [R158+0x9000] ;  /* 0x009000009e20783b */ /* 0x000e6e0000004200 */
[C---:B------:R-:W-:Y:S08]  /*ba90*/  HMMA.16816.F32 R16, R24.reuse, R36, R16 ;  /* 0x000000241810723c */ /* 0x040ff00000001810 */
[C---:B------:R-:W-:Y:S01]  /*baa0*/  HMMA.16816.F32 R76, R24.reuse, R38, R76 ;  /* 0x00000026184c723c */ /* 0x040fe2000000184c */
[----:B------:R-:W3:Y:S07]  /*bab0*/  LDSM.16.MT88.4 R36, [R157+0x9000] ;  /* 0x009000009d24783b */ /* 0x000eee0000004200 */
[C---:B------:R-:W-:Y:S07]  /*bac0*/  HMMA.16816.F32 R80, R24.reuse, R40, R80 ;  /* 0x000000281850723c */ /* 0x040fee0000001850 */
[--C-:B------:R-:W-:Y:S01]  /*bad0*/  FFMA.FTZ R41, R64, c[0x0][0x23c], -R116.reuse ;  /* 0x00008f0040297a23 */ /* 0x100fe20000010874 */
[----:B------:R-:W-:Y:S04]  /*bae0*/  HMMA.16816.F32 R20, R24, R42, R20 ;  /* 0x0000002a1814723c */ /* 0x000fe80000001814 */
[----:B------:R-:W-:Y:S01]  /*baf0*/  FFMA.FTZ R116, R65, c[0x0][0x23c], -R116 ;  /* 0x00008f0041747a23 */ /* 0x000fe20000010874 */
[----:B------:R-:W-:Y:S01]  /*bb00*/  MUFU.EX2 R41, R41 ;  /* 0x0000002900297308 */ /* 0x000fe20000000800 */
[--C-:B------:R-:W-:Y:S01]  /*bb10*/  FFMA.FTZ R40, R63, c[0x0][0x23c], -R5.reuse ;  /* 0x00008f003f287a23 */ /* 0x100fe20000010805 */
[----:B------:R-:W-:Y:S01]  /*bb20*/  F2FP.PACK_AB R24, R52, R51 ;  /* 0x000000333418723e */ /* 0x000fe200000000ff */
[----:B------:R-:W-:Y:S01]  /*bb30*/  FFMA.FTZ R5, R67, c[0x0][0x23c], -R5 ;  /* 0x00008f0043057a23 */ /* 0x000fe20000010805 */
[----:B------:R-:W-:Y:S03]  /*bb40*/  F2FP.PACK_AB R25, R54, R53 ;  /* 0x000000353619723e */ /* 0x000fe600000000ff */
[----:B------:R-:W-:Y:S02]  /*bb50*/  F2FP.PACK_AB R26, R3, R56 ;  /* 0x00000038031a723e */ /* 0x000fe400000000ff */
[----:B------:R-:W-:Y:S01]  /*bb60*/  F2FP.PACK_AB R27, R58, R55 ;  /* 0x000000373a1b723e */ /* 0x000fe200000000ff */
[----:B------:R-:W4:Y:S06]  /*bb70*/  MUFU.EX2 R40, R40 ;  /* 0x0000002800287308 */ /* 0x000f2c0000000800 */
[C---:B--2---:R-:W-:Y:S04]  /*bb80*/  HMMA.16816.F32 R8, R24.reuse, R28, R8 ;  /* 0x0000001c1808723c */ /* 0x044fe80000001808 */
[----:B------:R-:W2:Y:S04]  /*bb90*/  MUFU.EX2 R116, R116 ;  /* 0x0000007400747308 */ /* 0x000ea80000000800 */
[C---:B------:R-:W-:Y:S01]  /*bba0*/  HMMA.16816.F32 R12, R24.reuse, R30, R12 ;  /* 0x0000001e180c723c */ /* 0x040fe2000000180c */
[----:B------:R-:W5:Y:S05]  /*bbb0*/  LDSM.16.MT88.4 R28, [R156+0x9000] ;  /* 0x009000009c1c783b */ /* 0x000f6a0000004200 */
[----:B------:R-:W3:Y:S02]  /*bbc0*/  MUFU.EX2 R5, R5 ;  /* 0x0000000500057308 */ /* 0x000ee40000000800 */
[C---:B-1----:R-:W-:Y:S04]  /*bbd0*/  HMMA.16816.F32 R68, R24.reuse, R32, R68 ;  /* 0x000000201844723c */ /* 0x042fe80000001844 */
[----:B----4-:R-:W-:Y:S04]  /*bbe0*/  F2FP.PACK_AB R85, R40, R59 ;  /* 0x0000003b2855723e */ /* 0x010fe800000000ff */
[C---:B------:R-:W-:Y:S01]  /*bbf0*/  HMMA.16816.F32 R72, R24.reuse, R34, R72 ;  /* 0x000000221848723c */ /* 0x040fe20000001848 */
[----:B------:R-:W1:Y:S03]  /*bc00*/  LDSM.16.MT88.4 R32, [R158+0x9800] ;  /* 0x009800009e20783b */ /* 0x000e660000004200 */
[----:B--2---:R-:W-:Y:S04]  /*bc10*/  F2FP.PACK_AB R86, R116, R41 ;  /* 0x000000297456723e */ /* 0x004fe800000000ff */
[C---:B---3--:R-:W-:Y:S04]  /*bc20*/  HMMA.16816.F32 R16, R24.reuse, R36, R16 ;  /* 0x000000241810723c */ /* 0x048fe80000001810 */
[----:B------:R-:W-:Y:S04]  /*bc30*/  F2FP.PACK_AB R87, R5, R6 ;  /* 0x000000060557723e */ /* 0x000fe800000000ff */
[C---:B------:R-:W-:Y:S08]  /*bc40*/  HMMA.16816.F32 R76, R24.reuse, R38, R76 ;  /* 0x00000026184c723c */ /* 0x040ff0000000184c */
[C---:B-----5:R-:W-:Y:S07]  /*bc50*/  HMMA.16816.F32 R80, R24.reuse, R28, R80 ;  /* 0x0000001c1850723c */ /* 0x060fee0000001850 */
[----:B------:R-:W-:Y:S01]  /*bc60*/  FADD.FTZ R29, R99, R130 ;  /* 0x00000082631d7221 */ /* 0x000fe20000010000 */
[----:B------:R-:W-:Y:S01]  /*bc70*/  HMMA.16816.F32 R20, R24, R30, R20 ;  /* 0x0000001e1814723c */ /* 0x000fe20000001814 */
[----:B------:R-:W2:Y:S03]  /*bc80*/  LDSM.16.MT88.4 R24, [R157+0x9800] ;  /* 0x009800009d18783b */ /* 0x000ea60000004200 */
        /* <DEDUP_REMOVED lines=48> */
.L_x_6187:
        /* <DEDUP_REMOVED lines=25> */
[----:B------:R-:W-:Y:S01]  /*c120*/  IADD3 R9, -R9, R4, RZ ;  /* 0x0000000409097210 */ /* 0x000fe20007ffe1ff */
[----:B------:R-:W-:Y:S01]  /*c130*/  IMAD.SHL.U32 R11, R10, 0x40, RZ ;  /* 0x000000400a0b7824 */ /* 0x000fe200078e00ff */
[----:B------:R-:W2:Y:S01]  /*c140*/  @P0 MUFU.RCP R8, R5 ;  /* 0x0000000500080308 */ /* 0x000ea20000001000 */
[----:B------:R-:W-:-:S02]  /*c150*/  LOP3.LUT R3, R3, 0xffffffe0, RZ, 0xc0, !PT ;  /* 0xffffffe003037812 */ /* 0x000fc400078ec0ff */
[----:B------:R-:W-:Y:S01]  /*c160*/  IMAD R9, R12, 0x200, R9 ;  /* 0x000002000c097824 */ /* 0x000fe200078e0209 */
[----:B------:R-:W-:Y:S02]  /*c170*/  LOP3.LUT R11, R11, 0x1c0, RZ, 0xc0, !PT ;  /* 0x000001c00b0b7812 */ /* 0x000fe400078ec0ff */
[----:B------:R-:W-:Y:S01]  /*c180*/  IADD3 R3, -R3, R4, RZ ;  /* 0x0000000403037210 */ /* 0x000fe20007ffe1ff */
[----:B-1----:R-:W-:Y:S01]  /*c190*/  FMUL.FTZ R96, R7, R96 ;  /* 0x0000006007607220 */ /* 0x002fe20000410000 */
[----:B------:R-:W-:Y:S01]  /*c1a0*/  LEA.HI R14, R11, R11, RZ, 0x1d ;  /* 0x0000000b0b0e7211 */ /* 0x000fe200078fe8ff */
[C---:B------:R-:W-:Y:S01]  /*c1b0*/  FMUL.FTZ R97, R7.reuse, R97 ;  /* 0x0000006107617220 */ /* 0x040fe20000410000 */
[----:B------:R-:W-:Y:S01]  /*c1c0*/  LOP3.LUT R11, R10, 0x1, RZ, 0xc0, !PT ;  /* 0x000000010a0b7812 */ /* 0x000fe200078ec0ff */
[----:B------:R-:W-:Y:S01]  /*c1d0*/  FMUL.FTZ R92, R7, R92 ;  /* 0x0000005c075c7220 */ /* 0x000fe20000410000 */
[----:B------:R-:W-:Y:S01]  /*c1e0*/  LEA R9, R9, R14, 0x1 ;  /* 0x0000000e09097211 */ /* 0x000fe200078e08ff */
[----:B------:R-:W-:Y:S01]  /*c1f0*/  IMAD.MOV.U32 R14, RZ, RZ, 0x20 ;  /* 0x00000020ff0e7424 */ /* 0x000fe200078e00ff */
[----:B------:R-:W-:Y:S01]  /*c200*/  ISETP.NE.U32.AND P4, PT, R11, 0x1, PT ;  /* 0x000000010b00780c */ /* 0x000fe20003f85070 */
[----:B------:R-:W-:Y:S01]  /*c210*/  IMAD.MOV.U32 R11, RZ, RZ, -0x10 ;  /* 0xfffffff0ff0b7424 */ /* 0x000fe200078e00ff */
[----:B------:R-:W-:Y:S01]  /*c220*/  SHF.L.U32 R9, R9, 0x1, RZ ;  /* 0x0000000109097819 */ /* 0x000fe200000006ff */
[----:B--2---:R-:W-:Y:S01]  /*c230*/  FMUL.FTZ R99, R8, R99 ;  /* 0x0000006308637220 */ /* 0x004fe20000410000 */
[----:B------:R-:W-:Y:S01]  /*c240*/  R2P PR, R10, 0x6 ;  /* 0x000000060a007804 */ /* 0x000fe20000000000 */
[C---:B------:R-:W-:Y:S01]  /*c250*/  FMUL.FTZ R98, R8.reuse, R98 ;  /* 0x0000006208627220 */ /* 0x040fe20000410000 */
[----:B------:R-:W-:Y:S01]  /*c260*/  SEL R10, R11, 0x10, !P4 ;  /* 0x000000100b0a7807 */ /* 0x000fe20006000000 */
[----:B------:R-:W-:Y:S01]  /*c270*/  FMUL.FTZ R93, R7, R93 ;  /* 0x0000005d075d7220 */ /* 0x000fe20000410000 */
[C---:B------:R-:W-:Y:S01]  /*c280*/  IADD3 R11, R9.reuse, 0x40, RZ ;  /* 0x00000040090b7810 */ /* 0x040fe20007ffe0ff */
[----:B------:R-:W-:Y:S01]  /*c290*/  FMUL.FTZ R95, R8, R95 ;  /* 0x0000005f085f7220 */ /* 0x000fe20000410000 */
[----:B------:R-:W-:Y:S01]  /*c2a0*/  SEL R14, R14, 0xffffffe0, !P1 ;  /* 0xffffffe00e0e7807 */ /* 0x000fe20004800000 */
[C---:B------:R-:W-:Y:S01]  /*c2b0*/  FMUL.FTZ R94, R8.reuse, R94 ;  /* 0x0000005e085e7220 */ /* 0x040fe20000410000 */
[----:B------:R-:W-:Y:S01]  /*c2c0*/  IADD3 R13, R9, R10, RZ ;  /* 0x0000000a090d7210 */ /* 0x000fe20007ffe0ff */
[----:B------:R-:W-:Y:S01]  /*c2d0*/  FMUL.FTZ R68, R7, R68 ;  /* 0x0000004407447220 */ /* 0x000fe20000410000 */
[----:B------:R-:W-:Y:S01]  /*c2e0*/  F2FP.PACK_AB R96, R97, R96 ;  /* 0x000000606160723e */ /* 0x000fe200000000ff */
[----:B------:R-:W-:Y:S01]  /*c2f0*/  FMUL.FTZ R69, R7, R69 ;  /* 0x0000004507457220 */ /* 0x000fe20000410000 */
[----:B------:R-:W-:Y:S01]  /*c300*/  F2FP.PACK_AB R98, R99, R98 ;  /* 0x000000626362723e */ /* 0x000fe200000000ff */
        /* <DEDUP_REMOVED lines=26> */
[C---:B------:R-:W-:Y:S01]  /*c4b0*/  FMUL.FTZ R78, R8.reuse, R78 ;  /* 0x0000004e084e7220 */ /* 0x040fe20000410000 */
[----:B------:R-:W-:Y:S01]  /*c4c0*/  F2FP.PACK_AB R76, R77, R76 ;  /* 0x0000004c4d4c723e */ /* 0x000fe200000000ff */
[C---:B------:R-:W-:Y:S01]  /*c4d0*/  FMUL.FTZ R80, R7.reuse, R80 ;  /* 0x0000005007507220 */ /* 0x040fe20000410000 */
[----:B------:R-:W-:Y:S01]  /*c4e0*/  STS [R13], R92 ;  /* 0x0000005c0d007388 */ /* 0x000fe20000000800 */
[----:B------:R-:W-:Y:S01]  /*c4f0*/  FMUL.FTZ R81, R7, R81 ;  /* 0x0000005107517220 */ /* 0x000fe20000410000 */
[----:B------:R-:W-:Y:S01]  /*c500*/  F2FP.PACK_AB R78, R79, R78 ;  /* 0x0000004e4f4e723e */ /* 0x000fe200000000ff */
[----:B------:R-:W-:Y:S01]  /*c510*/  FMUL.FTZ R84, R7, R84 ;  /* 0x0000005407547220 */ /* 0x000fe20000410000 */
[----:B------:R-:W-:Y:S01]  /*c520*/  STS [R13+0x400], R94 ;  /* 0x0004005e0d007388 */ /* 0x000fe20000000800 */
[C---:B------:R-:W-:Y:S01]  /*c530*/  FMUL.FTZ R83, R8.reuse, R83 ;  /* 0x0000005308537220 */ /* 0x040fe20000410000 */
[----:B------:R-:W-:Y:S01]  /*c540*/  F2FP.PACK_AB R80, R81, R80 ;  /* 0x000000505150723e */ /* 0x000fe200000000ff */
[----:B------:R-:W-:Y:S01]  /*c550*/  FMUL.FTZ R82, R8, R82 ;  /* 0x0000005208527220 */ /* 0x000fe20000410000 */
[----:B------:R-:W-:Y:S01]  /*c560*/  IADD3 R30, R14, R25, RZ ;  /* 0x000000190e1e7210 */ /* 0x000fe20007ffe0ff */
[----:B------:R-:W-:Y:S01]  /*c570*/  FMUL.FTZ R87, R8, R87 ;  /* 0x0000005708577220 */ /* 0x000fe20000410000 */
[----:B------:R-:W-:Y:S01]  /*c580*/  ISETP.NE.AND P2, PT, R170, -0x1, PT ;  /* 0xffffffffaa00780c */ /* 0x000fe20003f45270 */
[----:B------:R-:W-:Y:S01]  /*c590*/  FMUL.FTZ R7, R7, R85 ;  /* 0x0000005507077220 */ /* 0x000fe20000410000 */
[----:B------:R-:W-:Y:S01]  /*c5a0*/  F2FP.PACK_AB R82, R83, R82 ;  /* 0x000000525352723e */ /* 0x000fe200000000ff */
[----:B------:R-:W-:Y:S01]  /*c5b0*/  FMUL.FTZ R8, R8, R86 ;  /* 0x0000005608087220 */ /* 0x000fe20000410000 */
[----:B------:R-:W-:Y:S01]  /*c5c0*/  @P3 MUFU.LG2 R6, R6 ;  /* 0x0000000600063308 */ /* 0x000fe20000000c00 */
[----:B------:R-:W-:Y:S01]  /*c5d0*/  IMAD.IADD R15, R9, 0x1, R14 ;  /* 0x00000001090f7824 */ /* 0x000fe200078e020e */
[----:B------:R-:W-:Y:S01]  /*c5e0*/  F2FP.PACK_AB R84, R7, R84 ;  /* 0x000000540754723e */ /* 0x000fe200000000ff */
[----:B------:R-:W-:Y:S01]  /*c5f0*/  IMAD.IADD R31, R14, 0x1, R11 ;  /* 0x000000010e1f7824 */ /* 0x000fe200078e020b */
[----:B------:R-:W-:Y:S01]  /*c600*/  F2FP.PACK_AB R87, R87, R8 ;  /* 0x000000085757723e */ /* 0x000fe200000000ff */
[----:B------:R-:W1:Y:S01]  /*c610*/  S2R R7, SR_CTAID.Y ;  /* 0x0000000000077919 */ /* 0x000e620000002600 */
[----:B------:R-:W2:Y:S01]  /*c620*/  LDC.U8 R8, c[0x0][0x328] ;  /* 0x0000ca00ff087b82 */ /* 0x000ea20000000000 */
[----:B------:R-:W-:Y:S01]  /*c630*/  IMAD.MOV.U32 R4, RZ, RZ, 0x7f800000 ;  /* 0x7f800000ff047424 */ /* 0x000fe200078e00ff */
[----:B------:R-:W3:Y:S01]  /*c640*/  @P0 MUFU.LG2 R5, R5 ;  /* 0x0000000500050308 */ /* 0x000ee20000000c00 */
[----:B------:R-:W-:Y:S01]  /*c650*/  STS [R15], R68 ;  /* 0x000000440f007388 */ /* 0x000fe20000000800 */
[----:B------:R-:W-:-:S03]  /*c660*/  @P2 IMAD.WIDE.U32 R28, R170, c[0x0][0x1e8], RZ ;  /* 0x00007a00aa1c2a25 */ /* 0x000fc600078e00ff */
[----:B------:R4:W-:Y:S04]  /*c670*/  STS [R15+0x400], R70 ;  /* 0x000400460f007388 */ /* 0x0009e80000000800 */
[----:B------:R-:W-:Y:S04]  /*c680*/  STS [R17], R72 ;  /* 0x0000004811007388 */ /* 0x000fe80000000800 */
[----:B------:R-:W-:Y:S01]  /*c690*/  STS [R17+0x400], R74 ;  /* 0x0004004a11007388 */ /* 0x000fe20000000800 */
[----:B---3--:R-:W-:-:S03]  /*c6a0*/  @P0 FMUL.FTZ R5, R5, 0.69314718246459960938 ;  /* 0x3f31721805050820 */ /* 0x008fc60000410000 */
[----:B------:R-:W-:Y:S01]  /*c6b0*/  STS [R11], R88 ;  /* 0x000000580b007388 */ /* 0x000fe20000000800 */
[----:B------:R-:W-:-:S03]  /*c6c0*/  @P0 FFMA.FTZ R4, R0, c[0x0][0x238], R5 ;  /* 0x00008e0000040a23 */ /* 0x000fc60000010005 */
[----:B------:R-:W-:Y:S01]  /*c6d0*/  STS [R11+0x400], R90 ;  /* 0x0004005a0b007388 */ /* 0x000fe20000000800 */
[----:B--2---:R-:W-:Y:S02]  /*c6e0*/  ISETP.NE.AND P4, PT, R8, RZ, PT ;  /* 0x000000ff0800720c */ /* 0x004fe40003f85270 */
[----:B-1----:R-:W-:Y:S01]  /*c6f0*/  @!P2 SHF.R.S32.HI R14, RZ, 0x1f, R7 ;  /* 0x0000001fff0ea819 */ /* 0x002fe20000011407 */
[----:B------:R-:W-:Y:S01]  /*c700*/  STS [R25], R76 ;  /* 0x0000004c19007388 */ /* 0x000fe20000000800 */
[----:B------:R-:W-:-:S03]  /*c710*/  ISETP.NE.OR P1, PT, R170, -0x1, !P4 ;  /* 0xffffffffaa00780c */ /* 0x000fc60006725670 */
[----:B------:R-:W-:Y:S01]  /*c720*/  STS [R25+0x400], R78 ;  /* 0x0004004e19007388 */ /* 0x000fe20000000800 */
[----:B----4-:R-:W-:Y:S01]  /*c730*/  @P2 IMAD R15, R170, c[0x0][0x1ec], R29 ;  /* 0x00007b00aa0f2a24 */ /* 0x010fe200078e021d */
[----:B------:R-:W-:Y:S01]  /*c740*/  SHF.R.S32.HI R29, RZ, 0x1f, R12 ;  /* 0x0000001fff1d7819 */ /* 0x000fe2000001140c */
[----:B------:R-:W-:Y:S01]  /*c750*/  @!P2 IMAD R14, R14, c[0x0][0x1e0], RZ ;  /* 0x000078000e0eaa24 */ /* 0x000fe200078e02ff */
[----:B------:R-:W-:Y:S02]  /*c760*/  STS [R31], R80 ;  /* 0x000000501f007388 */ /* 0x000fe40000000800 */
[----:B------:R-:W-:Y:S01]  /*c770*/  LEA.HI R29, R29, R12, RZ, 0x2 ;  /* 0x0000000c1d1d7211 */ /* 0x000fe200078f10ff */
[C---:B------:R-:W-:Y:S01]  /*c780*/  @!P2 IMAD R14, R7.reuse, c[0x0][0x1e4], R14 ;  /* 0x00007900070eaa24 */ /* 0x040fe200078e020e */
[----:B------:R-:W-:Y:S02]  /*c790*/  STS [R31+0x400], R82 ;  /* 0x000400521f007388 */ /* 0x000fe40000000800 */
[----:B------:R-:W-:Y:S01]  /*c7a0*/  @!P1 IMAD R170, R7, c[0x0][0x214], RZ ;  /* 0x0000850007aa9a24 */ /* 0x000fe200078e02ff */
[----:B------:R-:W-:Y:S01]  /*c7b0*/  LOP3.LUT P1, RZ, R3, 0x3, RZ, 0xc0, !PT ;  /* 0x0000000303ff7812 */ /* 0x000fe2000782c0ff */
[----:B------:R-:W-:Y:S01]  /*c7c0*/  STS [R30], R84 ;  /* 0x000000541e007388 */ /* 0x000fe20000000800 */
[----:B------:R-:W-:-:S02]  /*c7d0*/  LOP3.LUT R29, R29, 0xffffffc, RZ, 0xc0, !PT ;  /* 0x0ffffffc1d1d7812 */ /* 0x000fc400078ec0ff */
[----:B------:R-:W-:Y:S01]  /*c7e0*/  MOV R3, 0x7f800000 ;  /* 0x7f80000000037802 */ /* 0x000fe20000000f00 */
[----:B------:R1:W-:Y:S01]  /*c7f0*/  STS [R30+0x400], R87 ;  /* 0x000400571e007388 */ /* 0x0003e20000000800 */
[----:B------:R-:W-:-:S03]  /*c800*/  IADD3 R29, R12, -R29, RZ ;  /* 0x8000001d0c1d7210 */ /* 0x000fc60007ffe0ff */
[----:B------:R-:W-:Y:S01]  /*c810*/  BAR.SYNC.DEFER_BLOCKING 0x0 ;  /* 0x0000000000007b1d */ /* 0x000fe20000010000 */
[----:B------:R-:W-:-:S05]  /*c820*/  LEA R172, R29, R172, 0x4 ;  /* 0x000000ac1dac7211 */ /* 0x000fca00078e20ff */
[----:B------:R-:W2:Y:S01]  /*c830*/  S2R R13, SR_CTAID.Z ;  /* 0x00000000000d7919 */ /* 0x000ea20000002700 */
[----:B-1----:R-:W-:-:S03]  /*c840*/  @!P2 IMAD.WIDE.U32 R30, R7, c[0x0][0x1e0], RZ ;  /* 0x00007800071eaa25 */ /* 0x002fc600078e00ff */
[----:B------:R1:W3:Y:S01]  /*c850*/  LDS.128 R20, [R173] ;  /* 0x00000000ad147984 */ /* 0x0002e20000000c00 */
[----:B------:R-:W-:Y:S01]  /*c860*/  @!P2 IMAD.MOV.U32 R28, RZ, RZ, R30 ;  /* 0x000000ffff1ca224 */ /* 0x000fe200078e001e */
[----:B------:R-:W-:Y:S01]  /*c870*/  @!P2 IADD3 R15, R31, R14, RZ ;  /* 0x0000000e1f0fa210 */ /* 0x000fe20007ffe0ff */
[----:B------:R-:W-:Y:S01]  /*c880*/  @P3 FMUL.FTZ R31, R6, 0.69314718246459960938 ;  /* 0x3f317218061f3820 */ /* 0x000fe20000410000 */
[----:B------:R1:W4:Y:S01]  /*c890*/  LDS.128 R16, [R173+0x800] ;  /* 0x00080000ad107984 */ /* 0x0003220000000c00 */
[----:B--2---:R-:W-:-:S03]  /*c8a0*/  @!P4 IMAD R7, R7, c[0x0][0x1c0], R13 ;  /* 0x000070000707ca24 */ /* 0x004fc600078e020d */
[----:B------:R1:W2:Y:S01]  /*c8b0*/  LDS.128 R8, [R173+0x1000] ;  /* 0x00100000ad087984 */ /* 0x0002a20000000c00 */
[----:B------:R-:W-:Y:S02]  /*c8c0*/  @P4 IMAD R170, R13, c[0x0][0x234], R170 ;  /* 0x00008d000daa4a24 */ /* 0x000fe400078e02aa */
[----:B------:R-:W-:Y:S01]  /*c8d0*/  @P3 FFMA.FTZ R3, R2, c[0x0][0x238], R31 ;  /* 0x00008e0002033a23 */ /* 0x000fe2000001001f */
[----:B------:R1:W1:Y:S01]  /*c8e0*/  LDS.128 R24, [R173+0x1800] ;  /* 0x00180000ad187984 */ /* 0x0002620000000c00 */
[----:B------:R-:W-:Y:S01]  /*c8f0*/  @!P4 IMAD R170, R7, c[0x0][0x214], RZ ;  /* 0x0000850007aaca24 */ /* 0x000fe200078e02ff */
[----:B------:R-:W-:Y:S05]  /*c900*/  @P1 BRA `(.L_x_6193) ;  /* 0x000000c000001947 */ /* 0x000fea0003800000 */
[----:B------:R-:W5:Y:S01]  /*c910*/  S2R R7, SR_CTAID.X ;  /* 0x0000000000077919 */ /* 0x000f620000002500 */
[C---:B------:R-:W-:Y:S02]  /*c920*/  IADD3 R2, R172.reuse, 0x8, RZ ;  /* 0x00000008ac027810 */ /* 0x040fe40007ffe0ff */
[-C--:B------:R-:W-:Y:S02]  /*c930*/  ISETP.GE.AND P2, PT, R172, R167.reuse, PT ;  /* 0x000000a7ac00720c */ /* 0x080fe40003f46270 */
[----:B------:R-:W-:Y:S01]  /*c940*/  ISETP.GE.AND P1, PT, R2, R167, PT ;  /* 0x000000a70200720c */ /* 0x000fe20003f26270 */
[----:B-----5:R-:W-:-:S05]  /*c950*/  IMAD R7, R7, 0x40, R170 ;  /* 0x0000004007077824 */ /* 0x020fca00078e02aa */
[----:B------:R-:W-:Y:S02]  /*c960*/  SHF.R.S32.HI R5, RZ, 0x1f, R7 ;  /* 0x0000001fff057819 */ /* 0x000fe40000011407 */
[----:B------:R-:W-:-:S04]  /*c970*/  IADD3 R0, P0, R172, R7, RZ ;  /* 0x00000007ac007210 */ /* 0x000fc80007f1e0ff */
[----:B------:R-:W-:Y:S02]  /*c980*/  LEA.HI.X.SX32 R5, R172, R5, 0x1, P0 ;  /* 0x00000005ac057211 */ /* 0x000fe400000f0eff */
[----:B------:R-:W-:-:S04]  /*c990*/  LEA R6, P0, R0, c[0x0][0x200], 0x2 ;  /* 0x0000800000067a11 */ /* 0x000fc800078010ff */
[----:B------:R-:W-:-:S05]  /*c9a0*/  LEA.HI.X R7, R0, c[0x0][0x204], R5, 0x2, P0 ;  /* 0x0000810000077a11 */ /* 0x000fca00000f1405 */
[----:B------:R4:W-:Y:S04]  /*c9b0*/  @!P2 STG.E [R6.64], R3 ;  /* 0x000000030600a986 */ /* 0x0009e8000c10190c */
[----:B------:R4:W-:Y:S02]  /*c9c0*/  @!P1 STG.E [R6.64+0x20], R4 ;  /* 0x0000200406009986 */ /* 0x0009e4000c10190c */
.L_x_6193:
[----:B------:R-:W-:Y:S05]  /*c9d0*/  BSYNC B0 ;  /* 0x0000000000007941 */ /* 0x000fea0003800000 */
.L_x_6192:
[----:B----4-:R-:W4:Y:S01]  /*c9e0*/  S2R R3, SR_CTAID.X ;  /* 0x0000000000037919 */ /* 0x010f220000002500 */
[----:B------:R-:W-:Y:S01]  /*c9f0*/  SHF.R.S32.HI R2, RZ, 0x1f, R13 ;  /* 0x0000001fff027819 */ /* 0x000fe2000001140d */
[----:B------:R-:W-:Y:S04]  /*ca00*/  BSSY B0, `(.L_x_6194) ;  /* 0x0000016000007945 */ /* 0x000fe80003800000 */
[----:B------:R-:W-:-:S04]  /*ca10*/  IMAD R2, R2, c[0x0][0x1f0], RZ ;  /* 0x00007c0002027a24 */ /* 0x000fc800078e02ff */
[----:B------:R-:W-:Y:S01]  /*ca20*/  IMAD R2, R13, c[0x0][0x1f4], R2 ;  /* 0x00007d000d027a24 */ /* 0x000fe200078e0202 */
[----:B----4-:R-:W-:-:S04]  /*ca30*/  SHF.L.U32 R3, R3, 0x6, RZ ;  /* 0x0000000603037819 */ /* 0x010fc800000006ff */
[----:B------:R-:W-:Y:S01]  /*ca40*/  SHF.R.S32.HI R0, RZ, 0x1f, R3 ;  /* 0x0000001fff007819 */ /* 0x000fe20000011403 */
[----:B------:R-:W-:-:S04]  /*ca50*/  IMAD.WIDE.U32 R174, R3, c[0x0][0x1e8], R174 ;  /* 0x00007a0003ae7a25 */ /* 0x000fc800078e00ae */
[----:B------:R-:W-:Y:S01]  /*ca60*/  IMAD R0, R0, c[0x0][0x1e8], RZ ;  /* 0x00007a0000007a24 */ /* 0x000fe200078e02ff */
[----:B------:R-:W-:-:S03]  /*ca70*/  IADD3 R4, P0, R28, R174, RZ ;  /* 0x000000ae1c047210 */ /* 0x000fc60007f1e0ff */
[----:B------:R-:W-:-:S05]  /*ca80*/  IMAD R0, R3, c[0x0][0x1ec], R0 ;  /* 0x00007b0003007a24 */ /* 0x000fca00078e0200 */
[----:B------:R-:W-:Y:S02]  /*ca90*/  IADD3.X R5, R15, R0, R175, P0, !PT ;  /* 0x000000000f057210 */ /* 0x000fe400007fe4af */
[----:B------:R-:W-:-:S03]  /*caa0*/  ISETP.GE.AND P0, PT, R176, R167, PT ;  /* 0x000000a7b000720c */ /* 0x000fc60003f06270 */
[----:B------:R-:W-:-:S05]  /*cab0*/  IMAD.WIDE.U32 R4, R13, c[0x0][0x1f0], R4 ;  /* 0x00007c000d047a25 */ /* 0x000fca00078e0004 */
        /* <DEDUP_REMOVED lines=10> */
.L_x_6195:
[----:B------:R-:W-:Y:S05]  /*cb60*/  BSYNC B0 ;  /* 0x0000000000007941 */ /* 0x000fea0003800000 */
.L_x_6194:
[----:B------:R-:W-:Y:S01]  /*cb70*/  IADD3 R0, R176, 0x10, RZ ;  /* 0x00000010b0007810 */ /* 0x000fe20007ffe0ff */
[----:B------:R-:W-:Y:S03]  /*cb80*/  BSSY B0, `(.L_x_6196) ;  /* 0x000000e000007945 */ /* 0x000fe60003800000 */
[----:B------:R-:W-:-:S13]  /*cb90*/  ISETP.GE.AND P0, PT, R0, R167, PT ;  /* 0x000000a70000720c */ /* 0x000fda0003f06270 */
[----:B------:R-:W-:Y:S05]  /*cba0*/  @P0 BRA `(.L_x_6197) ;  /* 0x000000b000000947 */ /* 0x000fea0003800000 */
[----:B---3--:R-:W-:Y:S01]  /*cbb0*/  IADD3 R3, P0, R176, 0x10, RZ ;  /* 0x00000010b0037810 */ /* 0x008fe20007f1e0ff */
        /* <DEDUP_REMOVED lines=10> */
.L_x_6197:
[----:B------:R-:W-:Y:S05]  /*cc60*/  BSYNC B0 ;  /* 0x0000000000007941 */ /* 0x000fea0003800000 */
.L_x_6196:
        /* <DEDUP_REMOVED lines=14> */
[----:B--2---:R2:W-:Y:S02]  /*cd50*/  STG.E.128 [R2.64], R8 ;  /* 0x0000000802007986 */ /* 0x0045e4000c101d0c */
.L_x_6199:
[----:B------:R-:W-:Y:S05]  /*cd60*/  BSYNC B0 ;  /* 0x0000000000007941 */ /* 0x000fea0003800000 */
.L_x_6198:
[----:B------:R-:W-:-:S04]  /*cd70*/  IADD3 R0, R176, 0x30, RZ ;  /* 0x00000030b0007810 */ /* 0x000fc80007ffe0ff */
[----:B------:R-:W-:-:S13]  /*cd80*/  ISETP.GE.AND P0, PT, R0, R167, PT ;  /* 0x000000a70000720c */ /* 0x000fda0003f06270 */
[----:B------:R-:W-:Y:S05]  /*cd90*/  @P0 EXIT ;  /* 0x000000000000094d */ /* 0x000fea0003800000 */
[----:B------:R-:W-:Y:S02]  /*cda0*/  IADD3 R0, P0, R176, 0x30, RZ ;  /* 0x00000030b0007810 */ /* 0x000fe40007f1e0ff */
[----:B------:R-:W-:Y:S02]  /*cdb0*/  MOV R5, R7 ;  /* 0x0000000700057202 */ /* 0x000fe40000000f00 */
[----:B--23--:R-:W-:-:S03]  /*cdc0*/  IADD3.X R3, RZ, R177, RZ, P0, !PT ;  /* 0x000000b1ff037210 */ /* 0x00cfc600007fe4ff */
        /* <DEDUP_REMOVED lines=8> */
.L_x_6200:
        /* <DEDUP_REMOVED lines=11> */
.L_x_7808:


//--------------------- .text._ZN5flash24flash_fwd_splitkv_kernelI23Flash_fwd_kernel_traitsILi64ELi64ELi128ELi4ELb0ELb0EN7cutlass6half_tE19Flash_kernel_traitsILi64ELi64ELi128ELi4ES3_EELb1ELb0ELb0ELb0ELb1ELb1ELb0ELb0EEEvNS_16Flash_fwd_paramsE --------------------------
	.section	.text._ZN5flash24flash_fwd_splitkv_kernelI23Flash_fwd_kernel_traitsILi64ELi64ELi128ELi4ELb0ELb0EN7cutlass6half_tE19Flash_kernel_traitsILi64ELi64ELi128ELi4ES3_EELb1ELb0ELb0ELb0ELb1ELb1ELb0ELb0EEEvNS_16Flash_fwd_paramsE,"ax",@progbits
	.sectioninfo	@"SHI_REGISTERS=255"
	.align	128
        .global         _ZN5flash24flash_fwd_splitkv_kernelI23Flash_fwd_kernel_traitsILi64ELi64ELi128ELi4ELb0ELb0EN7cutlass6half_tE19Flash_kernel_traitsILi64ELi64ELi128ELi4ES3_EELb1ELb0ELb0ELb0ELb1ELb1ELb0ELb0EEEvNS_16Flash_fwd_paramsE
        .type           _ZN5flash24flash_fwd_splitkv_kernelI23Flash_fwd_kernel_traitsILi64ELi64ELi128ELi4ELb0ELb0EN7cutlass6half_tE19Flash_kernel_traitsILi64ELi64ELi128ELi4ES3_EELb1ELb0ELb0ELb0ELb1ELb1ELb0ELb0EEEvNS_16Flash_fwd_paramsE,@function
        .size           _ZN5flash24flash_fwd_splitkv_kernelI23Flash_fwd_kernel_traitsILi64ELi64ELi128ELi4ELb0ELb0EN7cutlass6half_tE19Flash_kernel_traitsILi64ELi64ELi128ELi4ES3_EELb1ELb0ELb0ELb0ELb1ELb1ELb0ELb0EEEvNS_16Flash_fwd_paramsE,(.L_x_7809 - _ZN5flash24flash_fwd_splitkv_kernelI23Flash_fwd_kernel_traitsILi64ELi64ELi128ELi4ELb0ELb0EN7cutlass6half_tE19Flash_kernel_traitsILi64ELi64ELi128ELi4ES3_EELb1ELb0ELb0ELb0ELb1ELb1ELb0ELb0EEEvNS_16Flash_fwd_paramsE)
        .other          _ZN5flash24flash_fwd_splitkv_kernelI23Flash_fwd_kernel_traitsILi64ELi64ELi128ELi4ELb0ELb0EN7cutlass6half_tE19Flash_kernel_traitsILi64ELi64ELi128ELi4ES3_EELb1ELb0ELb0ELb0ELb1ELb1ELb0ELb0EEEvNS_16Flash_fwd_paramsE,@"STO_CUDA_ENTRY STV_DEFAULT"
_ZN5flash24flash_fwd_splitkv_kernelI23Flash_fwd_kernel_traitsILi64ELi64ELi128ELi4ELb0ELb0EN7cutlass6half_tE19Flash_kernel_traitsILi64ELi64ELi128ELi4ES3_EELb1ELb0ELb0ELb0ELb1ELb1ELb0ELb0EEEvNS_16Flash_fwd_paramsE:
.text._ZN5flash24flash_fwd_splitkv_kernelI23Flash_fwd_kernel_traitsILi64ELi64ELi128ELi4ELb0ELb0EN7cutlass6half_tE19Flash_kernel_traitsILi64ELi64ELi128ELi4ES3_EELb1ELb0ELb0ELb0ELb1ELb1ELb0ELb0EEEvNS_16Flash_fwd_paramsE:
        /* <DEDUP_REMOVED lines=33> */
.L_x_6201:
[----:B-1-34-:R-:W-:Y:S02]  /*0210*/  MOV R0, c[0x0][0x218] ;  /* 0x0000860000007a02 */ /* 0x01afe40000000f00 */
.L_x_6202:
        /* <DEDUP_REMOVED lines=15> */
[----:B------:R-:W-:Y:S02]  /*0310*/  IADD3 R6, R73, 0x7f, RZ ;  /* 0x0000007f49067810 */ /* 0x000fe40007ffe0ff */
        /* <DEDUP_REMOVED lines=8> */
[----:B------:R-:W-:Y:S01]  /*03a0*/  SHF.R.S32.HI R5, RZ, 0x7, R5 ;  /* 0x00000007ff057819 */ /* 0x000fe20000011405 */
[----:B------:R-:W1:Y:S01]  /*03b0*/  S2R R6, SR_TID.X ;  /* 0x0000000000067919 */ /* 0x000e620000002100 */
[----:B------:R-:W-:-:S03]  /*03c0*/  SHF.R.S32.HI R0, RZ, 0x7, R0 ;  /* 0x00000007ff007819 */ /* 0x000fc60000011400 */
[----:B------:R-:W-:-:S04]  /*03d0*/  IMNMX R5, R5, UR4, PT ;  /* 0x0000000405057c17 */ /* 0x000fc8000b800200 */
[----:B------:R-:W-:-:S04]  /*03e0*/  IMNMX R101, R5, R0, PT ;  /* 0x0000000005657217 */ /* 0x000fc80003800200 */
[----:B------:R-:W-:-:S13]  /*03f0*/  ISETP.GT.AND P0, PT, R101, RZ, PT ;  /* 0x000000ff6500720c */ /* 0x000fda0003f04270 */
[----:B------:R-:W-:Y:S05]  /*0400*/  @P0 BRA `(.L_x_6203) ;  /* 0x000006d000000947 */ /* 0x000fea0003800000 */
[----:B-1----:R-:W-:Y:S01]  /*0410*/  ISETP.NE.AND P0, PT, R176, -0x1, PT ;  /* 0xffffffffb000780c */ /* 0x002fe20003f05270 */
[----:B------:R-:W-:Y:S01]  /*0420*/  BSSY B0, `(.L_x_6204) ;  /* 0x0000029000007945 */ /* 0x000fe20003800000 */
[----:B------:R-:W-:Y:S02]  /*0430*/  SHF.R.S32.HI R3, RZ, 0x1f, R6 ;  /* 0x0000001fff037819 */ /* 0x000fe40000011406 */
[----:B------:R-:W-:Y:S02]  /*0440*/  SHF.R.S32.HI R0, RZ, 0x1f, R77 ;  /* 0x0000001fff007819 */ /* 0x000fe4000001144d */
[----:B------:R-:W-:Y:S02]  /*0450*/  LEA.HI R2, R3, R6, RZ, 0x3 ;  /* 0x0000000603027211 */ /* 0x000fe400078f18ff */
[----:B------:R-:W-:Y:S01]  /*0460*/  IADD3 R72, -R77, R72, RZ ;  /* 0x000000484d487210 */ /* 0x000fe20007ffe1ff */
[----:B------:R-:W-:Y:S01]  /*0470*/  IMAD R0, R0, c[0x0][0x1e8], RZ ;  /* 0x00007a0000007a24 */ /* 0x000fe200078e02ff */
[----:B------:R-:W-:-:S03]  /*0480*/  LOP3.LUT R3, R2, 0x1ffffff8, RZ, 0xc0, !PT ;  /* 0x1ffffff802037812 */ /* 0x000fc600078ec0ff */
[----:B------:R-:W-:Y:S01]  /*0490*/  @!P0 SHF.R.S32.HI R10, RZ, 0x1f, R15 ;  /* 0x0000001fff0a8819 */ /* 0x000fe2000001140f */
[----:B------:R-:W-:-:S04]  /*04a0*/  @P0 IMAD.WIDE.U32 R8, R176, c[0x0][0x1e8], RZ ;  /* 0x00007a00b0080a25 */ /* 0x000fc800078e00ff */
[----:B------:R-:W-:Y:S02]  /*04b0*/  IMAD.IADD R4, R6, 0x1, -R3 ;  /* 0x0000000106047824 */ /* 0x000fe400078e0a03 */
[----:B------:R-:W-:Y:S02]  /*04c0*/  @!P0 IMAD R10, R10, c[0x0][0x1e0], RZ ;  /* 0x000078000a0a8a24 */ /* 0x000fe400078e02ff */
[----:B------:R-:W-:Y:S02]  /*04d0*/  IMAD.SHL.U32 R4, R4, 0x8, RZ ;  /* 0x0000000804047824 */ /* 0x000fe400078e00ff */
[----:B------:R-:W-:-:S03]  /*04e0*/  @!P0 IMAD.WIDE.U32 R12, R15, c[0x0][0x1e0], RZ ;  /* 0x000078000f0c8a25 */ /* 0x000fc600078e00ff */
[----:B------:R-:W-:Y:S01]  /*04f0*/  SHF.R.S32.HI R5, RZ, 0x1f, R4 ;  /* 0x0000001fff057819 */ /* 0x000fe20000011404 */
[----:B------:R-:W-:Y:S01]  /*0500*/  @!P0 IMAD R3, R15, c[0x0][0x1e4], R10 ;  /* 0x000079000f038a24 */ /* 0x000fe200078e020a */
[----:B------:R-:W-:Y:S01]  /*0510*/  @!P0 MOV R8, R12 ;  /* 0x0000000c00088202 */ /* 0x000fe20000000f00 */
[----:B------:R-:W-:Y:S02]  /*0520*/  @P0 IMAD R176, R176, c[0x0][0x1ec], R9 ;  /* 0x00007b00b0b00a24 */ /* 0x000fe400078e0209 */
[----:B------:R-:W-:Y:S01]  /*0530*/  @!P0 IMAD.IADD R176, R13, 0x1, R3 ;  /* 0x000000010db08824 */ /* 0x000fe200078e0203 */
[----:B------:R-:W-:Y:S01]  /*0540*/  SHF.R.S32.HI R3, RZ, 0x1f, R32 ;  /* 0x0000001fff037819 */ /* 0x000fe20000011420 */
[----:B------:R-:W-:-:S04]  /*0550*/  IMAD.WIDE.U32 R4, R77, c[0x0][0x1e8], R4 ;  /* 0x00007a004d047a25 */ /* 0x000fc800078e0004 */
[----:B------:R-:W-:Y:S01]  /*0560*/  IMAD R7, R77, c[0x0][0x1ec], R0 ;  /* 0x00007b004d077a24 */ /* 0x000fe200078e0200 */
[----:B------:R-:W-:Y:S01]  /*0570*/  IADD3 R4, P0, R8, R4, RZ ;  /* 0x0000000408047210 */ /* 0x000fe20007f1e0ff */
[----:B------:R-:W-:Y:S01]  /*0580*/  IMAD R9, R3, c[0x0][0x1f0], RZ ;  /* 0x00007c0003097a24 */ /* 0x000fe200078e02ff */
[----:B------:R-:W-:Y:S01]  /*0590*/  SHF.R.S32.HI R3, RZ, 0x3, R2 ;  /* 0x00000003ff037819 */ /* 0x000fe20000011402 */
[----:B------:R-:W-:Y:S01]  /*05a0*/  IMAD R0, R15, c[0x0][0x1c0], R32 ;  /* 0x000070000f007a24 */ /* 0x000fe200078e0220 */
[----:B------:R-:W-:Y:S01]  /*05b0*/  IADD3.X R5, R176, R5, R7, P0, !PT ;  /* 0x00000005b0057210 */ /* 0x000fe200007fe407 */
[----:B------:R-:W-:Y:S01]  /*05c0*/  IMAD R9, R32, c[0x0][0x1f4], R9 ;  /* 0x00007d0020097a24 */ /* 0x000fe200078e0209 */
[----:B------:R-:W-:Y:S01]  /*05d0*/  ISETP.GE.AND P0, PT, R3, R72, PT ;  /* 0x000000480300720c */ /* 0x000fe20003f06270 */
[----:B------:R-:W-:Y:S01]  /*05e0*/  IMAD R77, R0, c[0x0][0x214], R77 ;  /* 0x00008500004d7a24 */ /* 0x000fe200078e024d */
[----:B------:R-:W-:Y:S01]  /*05f0*/  SHF.R.S32.HI R2, RZ, 0x1f, R3 ;  /* 0x0000001fff027819 */ /* 0x000fe20000011403 */
        /* <DEDUP_REMOVED lines=11> */
.L_x_6205:
[----:B------:R-:W-:Y:S05]  /*06b0*/  BSYNC B0 ;  /* 0x0000000000007941 */ /* 0x000fea0003800000 */
.L_x_6204:
        /* <DEDUP_REMOVED lines=15> */
.L_x_6207:
[----:B------:R-:W-:Y:S05]  /*07b0*/  BSYNC B0 ;  /* 0x0000000000007941 */ /* 0x000fea0003800000 */
.L_x_6206:
[----:B------:R-:W-:Y:S01]  /*07c0*/  IADD3 R7, R3, 0x20, RZ ;  /* 0x0000002003077810 */ /* 0x000fe20007ffe0ff */
[----:B------:R-:W-:Y:S03]  /*07d0*/  BSSY B0, `(.L_x_6208) ;  /* 0x000000e000007945 */ /* 0x000fe60003800000 */
[----:B------:R-:W-:-:S13]  /*07e0*/  ISETP.GE.AND P0, PT, R7, R72, PT ;  /* 0x000000480700720c */ /* 0x000fda0003f06270 */
[----:B------:R-:W-:Y:S05]  /*07f0*/  @P0 BRA `(.L_x_6209) ;  /* 0x000000b000000947 */ /* 0x000fea0003800000 */
[----:B-1----:R-:W-:Y:S01]  /*0800*/  IADD3 R5, P0, R3, 0x20, RZ ;  /* 0x0000002003057810 */ /* 0x002fe20007f1e0ff */
        /* <DEDUP_REMOVED lines=10> */
.L_x_6209:
[----:B------:R-:W-:Y:S05]  /*08b0*/  BSYNC B0 ;  /* 0x0000000000007941 */ /* 0x000fea0003800000 */
.L_x_6208:
[----:B------:R-:W-:Y:S01]  /*08c0*/  IADD3 R11, R3, 0x30, RZ ;  /* 0x00000030030b7810 */ /* 0x000fe20007ffe0ff */
[----:B------:R-:W-:Y:S03]  /*08d0*/  BSSY B0, `(.L_x_6210) ;  /* 0x000000d000007945 */ /* 0x000fe60003800000 */
[----:B------:R-:W-:-:S13]  /*08e0*/  ISETP.GE.AND P0, PT, R11, R72, PT ;  /* 0x000000480b00720c */ /* 0x000fda0003f06270 */
[----:B------:R-:W-:Y:S05]  /*08f0*/  @P0 BRA `(.L_x_6211) ;  /* 0x000000a000000947 */ /* 0x000fea0003800000 */
[----:B-1----:R-:W-:Y:S02]  /*0900*/  IADD3 R5, P0, R3, 0x30, RZ ;  /* 0x0000003003057810 */ /* 0x002fe40007f1e0ff */
        /* <DEDUP_REMOVED lines=9> */
.L_x_6211:
[----:B------:R-:W-:Y:S05]  /*09a0*/  BSYNC B0 ;  /* 0x0000000000007941 */ /* 0x000fea0003800000 */
.L_x_6210:
[----:B------:R-:W-:-:S04]  /*09b0*/  LOP3.LUT P4, RZ, R6, 0x7, RZ, 0xc0, !PT ;  /* 0x0000000706ff7812 */ /* 0x000fc8000788c0ff */
[-C--:B------:R-:W-:Y:S02]  /*09c0*/  ISETP.GE.OR P3, PT, R3, R72.reuse, P4 ;  /* 0x000000480300720c */ /* 0x080fe40002766670 */
[-C--:B------:R-:W-:Y:S02]  /*09d0*/  ISETP.GE.OR P2, PT, R9, R72.reuse, P4 ;  /* 0x000000480900720c */ /* 0x080fe40002746670 */
[-C--:B------:R-:W-:Y:S02]  /*09e0*/  ISETP.GE.OR P1, PT, R7, R72.reuse, P4 ;  /* 0x000000480700720c */ /* 0x080fe40002726670 */
[----:B------:R-:W-:Y:S02]  /*09f0*/  IADD3 R3, P0, R77, R3, RZ ;  /* 0x000000034d037210 */ /* 0x000fe40007f1e0ff */
[----:B------:R-:W-:Y:S02]  /*0a00*/  ISETP.GE.OR P4, PT, R11, R72, P4 ;  /* 0x000000480b00720c */ /* 0x000fe40002786670 */
[----:B------:R-:W-:-:S02]  /*0a10*/  LEA.HI.X.SX32 R2, R77, R2, 0x1, P0 ;  /* 0x000000024d027211 */ /* 0x000fc400000f0eff */
        /* <DEDUP_REMOVED lines=12> */
.L_x_6203:
        /* <DEDUP_REMOVED lines=8> */
[----:B------:R-:W-:Y:S01]  /*0b60*/  CS2R R184, SRZ ;  /* 0x0000000000b87805 */ /* 0x000fe2000001ff00 */
[C---:B------:R-:W-:Y:S01]  /*0b70*/  @P2 IMAD.WIDE.U32 R4, R15.reuse, c[0x0][0x2c8], RZ ;  /* 0x0000b2000f042a25 */ /* 0x040fe200078e00ff */
[----:B------:R1:W5:Y:S01]  /*0b80*/  @P0 LDG.E R0, [R10.64] ;  /* 0x0000000c0a000981 */ /* 0x000362000c1e1900 */
[----:B------:R-:W-:Y:S02]  /*0b90*/  PLOP3.LUT P0, PT, PT, PT, PT, 0x8, 0x0 ;  /* 0x000000000000781c */ /* 0x000fe40003f0e170 */
[----:B------:R-:W-:Y:S01]  /*0ba0*/  @P2 IMAD R3, R15, c[0x0][0x2cc], R8 ;  /* 0x0000b3000f032a24 */ /* 0x000fe200078e0208 */
[----:B------:R-:W-:Y:S02]  /*0bb0*/  @P2 LEA R184, P1, R4, c[0x0][0x2c0], 0x2 ;  /* 0x0000b00004b82a11 */ /* 0x000fe400078210ff */
[----:B------:R-:W-:Y:S01]  /*0bc0*/  IABS R124, c[0x0][0x2d0] ;  /* 0x0000b400007c7a13 */ /* 0x000fe20000000000 */
        /* <DEDUP_REMOVED lines=68> */
[----:B------:R-:W-:Y:S01]  /*1010*/  SHF.R.S32.HI R4, RZ, 0x1f, R28 ;  /* 0x0000001fff047819 */ /* 0x000fe2000001141c */
[----:B------:R-:W-:Y:S01]  /*1020*/  IMAD R5, R11, c[0x0][0x19c], R0 ;  /* 0x000067000b057a24 */ /* 0x000fe200078e0200 */
[----:B------:R-:W-:Y:S01]  /*1030*/  IADD3 R13, R17, R13, RZ ;  /* 0x0000000d110d7210 */ /* 0x000fe20007ffe0ff */
[----:B------:R-:W-:-:S04]  /*1040*/  IMAD.WIDE.U32 R2, R11, c[0x0][0x198], R2 ;  /* 0x000066000b027a25 */ /* 0x000fc800078e0002 */
[----:B------:R-:W-:Y:S01]  /*1050*/  IMAD R7, R4, c[0x0][0x1b0], RZ ;  /* 0x00006c0004077a24 */ /* 0x000fe200078e02ff */
[----:B------:R-:W-:Y:S01]  /*1060*/  IADD3 R3, R3, R5, RZ ;  /* 0x0000000503037210 */ /* 0x000fe20007ffe0ff */
[----:B------:R-:W-:Y:S02]  /*1070*/  IMAD.MOV.U32 R10, RZ, RZ, R16 ;  /* 0x000000ffff0a7224 */ /* 0x000fe400078e0010 */
[C---:B------:R-:W-:Y:S02]  /*1080*/  IMAD R7, R28.reuse, c[0x0][0x1b4], R7 ;  /* 0x00006d001c077a24 */ /* 0x040fe400078e0207 */
[----:B------:R-:W-:-:S04]  /*1090*/  IMAD.WIDE.U32 R2, R28, c[0x0][0x1b0], R2 ;  /* 0x00006c001c027a25 */ /* 0x000fc800078e0002 */
[----:B------:R-:W-:Y:S01]  /*10a0*/  IMAD.IADD R7, R3, 0x1, R7 ;  /* 0x0000000103077824 */ /* 0x000fe200078e0207 */
[----:B------:R-:W-:Y:S01]  /*10b0*/  MOV R12, R2 ;  /* 0x00000002000c7202 */ /* 0x000fe20000000f00 */
[----:B------:R-:W-:Y:S05]  /*10c0*/  BRA `(.L_x_6213) ;  /* 0x0000045000007947 */ /* 0x000fea0003800000 */
.L_x_6212:
        /* <DEDUP_REMOVED lines=15> */
.L_x_6214:
[----:B------:R-:W-:Y:S01]  /*11c0*/  IABS R7, c[0x0][0x1c8] ;  /* 0x0000720000077a13 */ /* 0x000fe20000000000 */
[----:B------:R-:W-:Y:S01]  /*11d0*/  IMAD.MOV.U32 R16, RZ, RZ, R8 ;  /* 0x000000ffff107224 */ /* 0x000fe200078e0008 */
[----:B------:R-:W-:Y:S01]  /*11e0*/  MOV R10, RZ ;  /* 0x000000ff000a7202 */ /* 0x000fe20000000f00 */
[----:B------:R-:W-:Y:S01]  /*11f0*/  @P4 IMAD.IADD R13, R2, 0x1, R13 ;  /* 0x00000001020d4824 */ /* 0x000fe200078e020d */
[----:B------:R-:W1:Y:S01]  /*1200*/  I2F.RP R9, R7 ;  /* 0x0000000700097306 */ /* 0x000e620000209400 */
[----:B------:R-:W-:Y:S02]  /*1210*/  MOV R17, R3 ;  /* 0x0000000300117202 */ /* 0x000fe40000000f00 */
        /* <DEDUP_REMOVED lines=9> */
[----:B------:R-:W-:-:S03]  /*12b0*/  LEA R11, R101, 0xffffff80, 0x7 ;  /* 0xffffff80650b7811 */ /* 0x000fc600078e38ff */
[----:B------:R-:W-:Y:S01]  /*12c0*/  IMAD.MOV.U32 R5, RZ, RZ, R4 ;  /* 0x000000ffff057224 */ /* 0x000fe200078e0004 */
[----:B------:R-:W-:Y:S01]  /*12d0*/  SHF.R.S32.HI R9, RZ, 0x1f, R11 ;  /* 0x0000001fff097819 */ /* 0x000fe2000001140b */
[----:B------:R-:W-:-:S04]  /*12e0*/  IMAD.WIDE.U32 R16, R11, c[0x0][0x198], R16 ;  /* 0x000066000b107a25 */ /* 0x000fc800078e0010 */
[----:B------:R-:W-:-:S04]  /*12f0*/  IMAD.HI.U32 R28, R10, R5, RZ ;  /* 0x000000050a1c7227 */ /* 0x000fc800078e00ff */
[----:B------:R-:W-:Y:S01]  /*1300*/  @P4 IMAD.MOV.U32 R10, RZ, RZ, R18 ;  /* 0x000000ffff0a4224 */ /* 0x000fe200078e0012 */
        /* <DEDUP_REMOVED lines=33> */
.L_x_6213:
[----:B------:R-:W-:Y:S01]  /*1520*/  ISETP.NE.AND P1, PT, R176, -0x1, PT ;  /* 0xffffffffb000780c */ /* 0x000fe20003f25270 */
[----:B------:R-:W-:Y:S01]  /*1530*/  IMAD.IADD R173, R72, 0x1, -R77 ;  /* 0x0000000148ad7824 */ /* 0x000fe200078e0a4d */
[----:B------:R-:W-:Y:S01]  /*1540*/  SHF.R.S32.HI R75, RZ, 0x1f, R6 ;  /* 0x0000001fff4b7819 */ /* 0x000fe20000011406 */
[----:B------:R-:W-:Y:S01]  /*1550*/  IMAD.MOV.U32 R103, RZ, RZ, c[0x0][0x198] ;  /* 0x00006600ff677624 */ /* 0x000fe200078e00ff */
[----:B------:R-:W-:Y:S01]  /*1560*/  IADD3 R177, R101, -0x1, RZ ;  /* 0xffffffff65b17810 */ /* 0x000fe20007ffe0ff */
[----:B------:R-:W-:Y:S01]  /*1570*/  IMAD.SHL.U32 R129, R6, 0x2, RZ ;  /* 0x0000000206817824 */ /* 0x000fe200078e00ff */
[----:B------:R-:W-:-:S04]  /*1580*/  LEA.HI R3, R75, R6, RZ, 0x3 ;  /* 0x000000064b037211 */ /* 0x000fc800078f18ff */
[----:B------:R-:W-:Y:S02]  /*1590*/  SHF.R.S32.HI R182, RZ, 0x3, R3 ;  /* 0x00000003ffb67819 */ /* 0x000fe40000011403 */
[----:B------:R-:W-:Y:S01]  /*15a0*/  LOP3.LUT R3, R3, 0xfffffff8, RZ, 0xc0, !PT ;  /* 0xfffffff803037812 */ /* 0x000fe200078ec0ff */
[----:B------:R-:W-:Y:S01]  /*15b0*/  @P1 IMAD.WIDE.U32 R18, R176, c[0x0][0x190], RZ ;  /* 0x00006400b0121a25 */ /* 0x000fe200078e00ff */
[----:B-----5:R-:W-:Y:S02]  /*15c0*/  @!P1 SHF.R.S32.HI R0, RZ, 0x1f, R15 ;  /* 0x0000001fff009819 */ /* 0x020fe4000001140f */
[----:B------:R-:W-:Y:S01]  /*15d0*/  SHF.R.S32.HI R183, RZ, 0x1f, R182 ;  /* 0x0000001fffb77819 */ /* 0x000fe200000114b6 */
[----:B------:R-:W-:Y:S01]  /*15e0*/  IMAD.IADD R8, R6, 0x1, -R3 ;  /* 0x0000000106087824 */ /* 0x000fe200078e0a03 */
[----:B------:R-:W-:Y:S01]  /*15f0*/  SHF.R.S32.HI R3, RZ, 0x1f, R32 ;  /* 0x0000001fff037819 */ /* 0x000fe20000011420 */
[----:B------:R-:W-:Y:S01]  /*1600*/  @!P1 IMAD R0, R0, c[0x0][0x178], RZ ;  /* 0x00005e0000009a24 */ /* 0x000fe200078e02ff */
[----:B------:R-:W-:Y:S01]  /*1610*/  LOP3.LUT R129, R129, 0x6, RZ, 0xc0, !PT ;  /* 0x0000000681817812 */ /* 0x000fe200078ec0ff */
[----:B------:R-:W-:Y:S01]  /*1620*/  @!P1 IMAD.WIDE.U32 R16, R15, c[0x0][0x178], RZ ;  /* 0x00005e000f109a25 */ /* 0x000fe200078e00ff */
[----:B------:R-:W-:-:S03]  /*1630*/  SHF.L.U32 R180, R8, 0x3, RZ ;  /* 0x0000000308b47819 */ /* 0x000fc600000006ff */
[----:B------:R-:W-:Y:S01]  /*1640*/  @!P1 IMAD R0, R15, c[0x0][0x17c], R0 ;  /* 0x00005f000f009a24 */ /* 0x000fe200078e0200 */
[----:B------:R-:W-:Y:S01]  /*1650*/  SHF.L.U32 R15, R182, 0x6, RZ ;  /* 0x00000006b60f7819 */ /* 0x000fe200000006ff */
[----:B------:R-:W-:Y:S01]  /*1660*/  @P1 IMAD.MOV.U32 R2, RZ, RZ, R18 ;  /* 0x000000ffff021224 */ /* 0x000fe200078e0012 */
[----:B------:R-:W-:Y:S01]  /*1670*/  IADD3 R22, P2, R180, R12, RZ ;  /* 0x0000000cb4167210 */ /* 0x000fe20007f5e0ff */
[----:B------:R-:W-:Y:S01]  /*1680*/  @!P1 IMAD.MOV.U32 R2, RZ, RZ, R16 ;  /* 0x000000ffff029224 */ /* 0x000fe200078e0010 */
[----:B------:R-:W-:Y:S01]  /*1690*/  SHF.R.S32.HI R181, RZ, 0x1f, R180 ;  /* 0x0000001fffb57819 */ /* 0x000fe200000114b4 */
[----:B------:R-:W-:Y:S01]  /*16a0*/  @P1 IMAD R5, R176, c[0x0][0x194], R19 ;  /* 0x00006500b0051a24 */ /* 0x000fe200078e0213 */
[----:B------:R-:W-:Y:S01]  /*16b0*/  LOP3.LUT R15, R15, 0x1c0, RZ, 0xc0, !PT ;  /* 0x000001c00f0f7812 */ /* 0x000fe200078ec0ff */
[----:B------:R-:W-:Y:S01]  /*16c0*/  @!P1 IMAD.IADD R5, R17, 0x1, R0 ;  /* 0x0000000111059824 */ /* 0x000fe200078e0200 */
[----:B------:R-:W-:Y:S01]  /*16d0*/  IADD3 R16, R182, 0x20, RZ ;  /* 0x00000020b6107810 */ /* 0x000fe20007ffe0ff */
[----:B------:R-:W-:Y:S01]  /*16e0*/  IMAD R3, R3, c[0x0][0x1a8], RZ ;  /* 0x00006a0003037a24 */ /* 0x000fe200078e02ff */
[----:B------:R-:W-:Y:S01]  /*16f0*/  IADD3.X R23, R181, R7, RZ, P2, !PT ;  /* 0x00000007b5177210 */ /* 0x000fe200017fe4ff */
[----:B------:R-:W-:Y:S01]  /*1700*/  IMAD.WIDE R36, R37, 0x40, R182 ;  /* 0x0000004025247825 */ /* 0x000fe200078e02b6 */
[----:B------:R-:W-:-:S02]  /*1710*/  SHF.R.U32.HI R179, RZ, 0x3, R15 ;  /* 0x00000003ffb37819 */ /* 0x000fc4000001160f */
[----:B------:R-:W-:Y:S01]  /*1720*/  LOP3.LUT R14, R15, 0x38, R180, 0xf8, !PT ;  /* 0x000000380f0e7812 */ /* 0x000fe200078ef8b4 */
[----:B------:R-:W-:Y:S01]  /*1730*/  IMAD R30, R32, c[0x0][0x1ac], R3 ;  /* 0x00006b00201e7a24 */ /* 0x000fe200078e0203 */
[C---:B------:R-:W-:Y:S01]  /*1740*/  IADD3 R18, R182.reuse, 0x10, RZ ;  /* 0x00000010b6127810 */ /* 0x040fe20007ffe0ff */
[----:B------:R-:W-:Y:S01]  /*1750*/  IMAD.WIDE.U32 R126, R182, c[0x0][0x198], R22 ;  /* 0x00006600b67e7a25 */ /* 0x000fe200078e0016 */
[----:B------:R-:W-:Y:S02]  /*1760*/  ISETP.GE.AND P2, PT, R16, R173, PT ;  /* 0x000000ad1000720c */ /* 0x000fe40003f46270 */
[----:B------:R-:W-:Y:S01]  /*1770*/  IADD3 R20, P4, R180, R2, RZ ;  /* 0x00000002b4147210 */ /* 0x000fe20007f9e0ff */
[----:B------:R-:W-:Y:S01]  /*1780*/  IMAD R125, R183, c[0x0][0x198], RZ ;  /* 0x00006600b77d7a24 */ /* 0x000fe200078e02ff */
[----:B------:R-:W-:Y:S02]  /*1790*/  LOP3.LUT R179, R14, R179, RZ, 0x3c, !PT ;  /* 0x000000b30eb37212 */ /* 0x000fe400078e3cff */
[-C--:B------:R-:W-:Y:S01]  /*17a0*/  ISETP.GE.AND P3, PT, R18, R173.reuse, PT ;  /* 0x000000ad1200720c */ /* 0x080fe20003f66270 */
[----:B------:R-:W-:Y:S01]  /*17b0*/  IMAD.X R21, R181, 0x1, R5, P4 ;  /* 0x00000001b5157824 */ /* 0x000fe200020e0605 */
[C---:B------:R-:W-:Y:S01]  /*17c0*/  ISETP.GE.AND P1, PT, R182.reuse, R173, PT ;  /* 0x000000adb600720c */ /* 0x040fe20003f26270 */
[C---:B------:R-:W-:Y:S01]  /*17d0*/  IMAD R125, R182.reuse, c[0x0][0x19c], R125 ;  /* 0x00006700b67d7a24 */ /* 0x040fe200078e027d */
[----:B------:R-:W-:Y:S01]  /*17e0*/  IADD3 R14, R182, 0x30, RZ ;  /* 0x00000030b60e7810 */ /* 0x000fe20007ffe0ff */
[----:B------:R-:W-:Y:S01]  /*17f0*/  IMAD.WIDE.U32 R32, R32, c[0x0][0x1a8], R20 ;  /* 0x00006a0020207a25 */ /* 0x000fe200078e0014 */
[----:B------:R-:W-:-:S02]  /*1800*/  LEA.HI R0, R75, R6, RZ, 0x6 ;  /* 0x000000064b007211 */ /* 0x000fc400078f30ff */
[----:B------:R-:W-:Y:S01]  /*1810*/  ISETP.GE.AND P6, PT, R14, R173, PT ;  /* 0x000000ad0e00720c */ /* 0x000fe20003fc6270 */
[----:B------:R-:W-:Y:S01]  /*1820*/  IMAD.IADD R125, R127, 0x1, R125 ;  /* 0x000000017f7d7824 */ /* 0x000fe200078e027d */
[----:B------:R-:W-:Y:S01]  /*1830*/  @!P2 IADD3 R20, P5, R36, 0x20, RZ ;  /* 0x000000202414a810 */ /* 0x000fe20007fbe0ff */
[----:B------:R-:W-:Y:S01]  /*1840*/  IMAD.SHL.U32 R0, R0, 0x8, RZ ;  /* 0x0000000800007824 */ /* 0x000fe200078e00ff */
[----:B------:R-:W-:Y:S01]  /*1850*/  IADD3 R31, R33, R30, RZ ;  /* 0x0000001e211f7210 */ /* 0x000fe20007ffe0ff */
[----:B------:R-:W-:Y:S01]  /*1860*/  @!P3 IMAD.MOV.U32 R34, RZ, RZ, R32 ;  /* 0x000000ffff22b224 */ /* 0x000fe200078e0020 */
[C---:B------:R-:W-:Y:S01]  /*1870*/  @!P3 IADD3 R24, P4, R36.reuse, 0x10, RZ ;  /* 0x000000102418b810 */ /* 0x040fe20007f9e0ff */
[--C-:B------:R-:W-:Y:S01]  /*1880*/  @!P2 IMAD.X R7, RZ, RZ, R37.reuse, P5 ;  /* 0x000000ffff07a224 */ /* 0x100fe200028e0625 */
[-C--:B------:R-:W-:Y:S01]  /*1890*/  @!P1 MOV R30, R32.reuse ;  /* 0x00000020001e9202 */ /* 0x080fe20000000f00 */
[----:B------:R-:W-:Y:S01]  /*18a0*/  @!P1 IMAD R2, R37, c[0x0][0x190], RZ ;  /* 0x0000640025029a24 */ /* 0x000fe200078e02ff */
[----:B------:R-:W-:Y:S01]  /*18b0*/  @!P2 MOV R26, R32 ;  /* 0x00000020001aa202 */ /* 0x000fe20000000f00 */
[----:B------:R-:W-:Y:S01]  /*18c0*/  @!P3 IMAD.X R5, RZ, RZ, R37, P4 ;  /* 0x000000ffff05b224 */ /* 0x000fe200020e0625 */
[----:B------:R-:W-:Y:S01]  /*18d0*/  LOP3.LUT R179, R179, 0xfffffe00, R0, 0xf8, !PT ;  /* 0xfffffe00b3b37812 */ /* 0x000fe200078ef800 */
[--C-:B------:R-:W-:Y:S01]  /*18e0*/  @!P3 IMAD.MOV.U32 R35, RZ, RZ, R31.reuse ;  /* 0x000000ffff23b224 */ /* 0x100fe200078e001f */
[----:B------:R-:W-:Y:S01]  /*18f0*/  @!P6 IADD3 R22, P4, R36, 0x30, RZ ;  /* 0x000000302416e810 */ /* 0x000fe20007f9e0ff */
[--C-:B------:R-:W-:Y:S01]  /*1900*/  @!P2 IMAD.MOV.U32 R27, RZ, RZ, R31.reuse ;  /* 0x000000ffff1ba224 */ /* 0x100fe200078e001f */
[----:B------:R-:W-:Y:S01]  /*1910*/  SHF.L.U32 R179, R179, 0x1, RZ ;  /* 0x00000001b3b37819 */ /* 0x000fe200000006ff */
[----:B------:R-:W-:Y:S01]  /*1920*/  @!P6 IMAD.MOV.U32 R33, RZ, RZ, R31 ;  /* 0x000000ffff21e224 */ /* 0x000fe200078e001f */
[----:B------:R-:W-:Y:S01]  /*1930*/  @!P6 IADD3.X R3, RZ, R37, RZ, P4, !PT ;  /* 0x00000025ff03e210 */ /* 0x000fe200027fe4ff */
[----:B------:R-:W-:Y:S01]  /*1940*/  @!P2 IMAD R7, R7, c[0x0][0x190], RZ ;  /* 0x000064000707aa24 */ /* 0x000fe200078e02ff */
[----:B------:R-:W-:Y:S01]  /*1950*/  IADD3 R12, R182, 0x40, RZ ;  /* 0x00000040b60c7810 */ /* 0x000fe20007ffe0ff */
[----:B------:R-:W-:-:S02]  /*1960*/  @!P1 IMAD R2, R36, c[0x0][0x194], R2 ;  /* 0x0000650024029a24 */ /* 0x000fc400078e0202 */
[----:B------:R-:W-:-:S04]  /*1970*/  @!P1 IMAD.WIDE.U32 R30, R36, c[0x0][0x190], R30 ;  /* 0x00006400241e9a25 */ /* 0x000fc800078e001e */
[C---:B------:R-:W-:Y:S02]  /*1980*/  @!P2 IMAD R7, R20.reuse, c[0x0][0x194], R7 ;  /* 0x000065001407aa24 */ /* 0x040fe400078e0207 */
[----:B------:R-:W-:Y:S02]  /*1990*/  @!P3 IMAD R5, R5, c[0x0][0x190], RZ ;  /* 0x000064000505ba24 */ /* 0x000fe400078e02ff */
[----:B------:R-:W-:Y:S01]  /*19a0*/  @!P2 IMAD.WIDE.U32 R20, R20, c[0x0][0x190], R26 ;  /* 0x000064001414aa25 */ /* 0x000fe200078e001a */
[----:B------:R-:W-:-:S03]  /*19b0*/  @!P1 LEA R26, P4, R30, c[0x0][0x160], 0x1 ;  /* 0x000058001e1a9a11 */ /* 0x000fc600078808ff */
[----:B------:R-:W-:Y:S02]  /*19c0*/  @!P1 IMAD.IADD R2, R31, 0x1, R2 ;  /* 0x000000011f029824 */ /* 0x000fe400078e0202 */
[C---:B------:R-:W-:Y:S02]  /*19d0*/  @!P3 IMAD R5, R24.reuse, c[0x0][0x194], R5 ;  /* 0x000065001805ba24 */ /* 0x040fe400078e0205 */
[----:B------:R-:W-:Y:S01]  /*19e0*/  @!P3 IMAD.WIDE.U32 R24, R24, c[0x0][0x190], R34 ;  /* 0x000064001818ba25 */ /* 0x000fe200078e0022 */
[----:B------:R-:W-:-:S03]  /*19f0*/  @!P1 LEA.HI.X R27, R30, c[0x0][0x164], R2, 0x1, P4 ;  /* 0x000059001e1b9a11 */ /* 0x000fc600020f0c02 */
[----:B------:R-:W-:Y:S01]  /*1a00*/  @!P6 IMAD R3, R3, c[0x0][0x190], RZ ;  /* 0x000064000303ea24 */ /* 0x000fe200078e02ff */
[----:B------:R-:W-:Y:S01]  /*1a10*/  @!P3 IADD3 R5, R25, R5, RZ ;  /* 0x000000051905b210 */ /* 0x000fe20007ffe0ff */
[----:B------:R-:W-:Y:S01]  /*1a20*/  IMAD.SHL.U32 R2, R177, 0x80, RZ ;  /* 0x00000080b1027824 */ /* 0x000fe200078e00ff */
[----:B------:R-:W-:Y:S01]  /*1a30*/  @!P3 LEA R34, P5, R24, c[0x0][0x160], 0x1 ;  /* 0x000058001822ba11 */ /* 0x000fe200078a08ff */
[----:B------:R-:W-:Y:S01]  /*1a40*/  @!P6 IMAD R0, R22, c[0x0][0x194], R3 ;  /* 0x000065001600ea24 */ /* 0x000fe200078e0203 */
[----:B------:R-:W-:Y:S01]  /*1a50*/  @!PT LDS RZ, [RZ] ;  /* 0x00000000fffff984 */ /* 0x000fe20000000800 */
[----:B------:R-:W-:Y:S01]  /*1a60*/  @!PT LDS RZ, [RZ] ;  /* 0x00000000fffff984 */ /* 0x000fe20000000800 */
[----:B------:R-:W-:Y:S01]  /*1a70*/  @!PT LDS RZ, [RZ] ;  /* 0x00000000fffff984 */ /* 0x000fe20000000800 */
[----:B------:R1:W-:Y:S01]  /*1a80*/  @!P1 LDGSTS.E.BYPASS.LTC128B.128 [R179], [R26.64] ;  /* 0x000000001ab39fae */ /* 0x0003e2000b901d4c */
[----:B------:R-:W-:Y:S01]  /*1a90*/  IMAD.IADD R3, R73, 0x1, -R2 ;  /* 0x0000000149037824 */ /* 0x000fe200078e0a02 */
[----:B------:R-:W-:Y:S01]  /*1aa0*/  @!P3 LEA.HI.X R35, R24, c[0x0][0x164], R5, 0x1, P5 ;  /* 0x000059001823ba11 */ /* 0x000fe200028f0c05 */
[----:B------:R-:W-:Y:S01]  /*1ab0*/  @!P6 IMAD.WIDE.U32 R22, R22, c[0x0][0x190], R32 ;  /* 0x000064001616ea25 */ /* 0x000fe200078e0020 */
[----:B------:R-:W-:Y:S02]  /*1ac0*/  @!P2 LEA R32, P4, R20, c[0x0][0x160], 0x1 ;  /* 0x000058001420aa11 */ /* 0x000fe400078808ff */
[----:B------:R-:W-:Y:S01]  /*1ad0*/  ISETP.GE.AND P5, PT, R182, R3, PT ;  /* 0x00000003b600720c */ /* 0x000fe20003fa6270 */
[----:B------:R-:W-:Y:S01]  /*1ae0*/  @!P2 IMAD.IADD R7, R21, 0x1, R7 ;  /* 0x000000011507a824 */ /* 0x000fe200078e0207 */
[----:B------:R2:W-:Y:S01]  /*1af0*/  @!P3 LDGSTS.E.BYPASS.LTC128B.128 [R179+0x800], [R34.64] ;  /* 0x0080000022b3bfae */ /* 0x0005e2000b901d4c */
[----:B------:R-:W-:-:S02]  /*1b00*/  @!P6 IADD3 R5, R23, R0, RZ ;  /* 0x000000001705e210 */ /* 0x000fc40007ffe0ff */
[-C--:B------:R-:W-:Y:S02]  /*1b10*/  ISETP.GE.AND P3, PT, R16, R3.reuse, PT ;  /* 0x000000031000720c */ /* 0x080fe40003f66270 */
[----:B------:R-:W-:Y:S01]  /*1b20*/  @!P2 LEA.HI.X R33, R20, c[0x0][0x164], R7, 0x1, P4 ;  /* 0x000059001421aa11 */ /* 0x000fe200020f0c07 */
[----:B------:R-:W-:Y:S01]  /*1b30*/  IMAD.MOV.U32 R20, RZ, RZ, c[0x0][0x19c] ;  /* 0x00006700ff147624 */ /* 0x000fe200078e00ff */
[----:B------:R-:W-:Y:S01]  /*1b40*/  ISETP.GE.AND P4, PT, R18, R3, PT ;  /* 0x000000031200720c */ /* 0x000fe20003f86270 */
[----:B------:R-:W-:Y:S02]  /*1b50*/  IMAD R7, R4, c[0x0][0x1b8], RZ ;  /* 0x00006e0004077a24 */ /* 0x000fe400078e02ff */
[----:B------:R3:W-:Y:S01]  /*1b60*/  @!P2 LDGSTS.E.BYPASS.LTC128B.128 [R179+0x1000], [R32.64] ;  /* 0x0100000020b3afae */ /* 0x0007e2000b901d4c */
[----:B------:R-:W-:Y:S01]  /*1b70*/  @!P6 LEA R30, P2, R22, c[0x0][0x160], 0x1 ;  /* 0x00005800161eea11 */ /* 0x000fe200078408ff */
[----:B------:R-:W-:-:S03]  /*1b80*/  IMAD R7, R28, c[0x0][0x1bc], R7 ;  /* 0x00006f001c077a24 */ /* 0x000fc600078e0207 */
[----:B------:R-:W-:Y:S01]  /*1b90*/  @!P6 LEA.HI.X R31, R22, c[0x0][0x164], R5, 0x1, P2 ;  /* 0x00005900161fea11 */ /* 0x000fe200010f0c05 */
[----:B------:R-:W-:-:S04]  /*1ba0*/  IMAD.WIDE.U32 R22, R103, 0x20, RZ ;  /* 0x0000002067167825 */ /* 0x000fc800078e00ff */
[C---:B------:R-:W-:Y:S01]  /*1bb0*/  @!P4 LEA R0, P1, R103.reuse, R126, 0x4 ;  /* 0x0000007e6700c211 */ /* 0x040fe200078220ff */
[----:B------:R4:W-:Y:S01]  /*1bc0*/  @!P6 LDGSTS.E.BYPASS.LTC128B.128 [R179+0x1800], [R30.64] ;  /* 0x018000001eb3efae */ /* 0x0009e2000b901d4c */
[----:B------:R-:W-:Y:S02]  /*1bd0*/  ISETP.GE.AND P6, PT, R12, R3, PT ;  /* 0x000000030c00720c */ /* 0x000fe40003fc6270 */
[----:B------:R-:W-:Y:S02]  /*1be0*/  @!P4 LEA.HI.X R5, R103, R125, R20, 0x4, P1 ;  /* 0x0000007d6705c211 */ /* 0x000fe400008f2414 */
[----:B------:R-:W-:-:S04]  /*1bf0*/  @!P4 LEA R24, P1, R0, c[0x0][0x168], 0x1 ;  /* 0x00005a000018ca11 */ /* 0x000fc800078208ff */
[----:B------:R-:W-:Y:S01]  /*1c00*/  @!P4 LEA.HI.X R25, R0, c[0x0][0x16c], R5, 0x1, P1 ;  /* 0x00005b000019ca11 */ /* 0x000fe200008f0c05 */
[----:B------:R-:W-:Y:S01]  /*1c10*/  IMAD.SHL.U32 R0, R20, 0x20, RZ ;  /* 0x0000002014007824 */ /* 0x000fe200078e00ff */
[----:B------:R-:W-:-:S04]  /*1c20*/  @!P3 IADD3 R5, P1, R126, R22, RZ ;  /* 0x000000167e05b210 */ /* 0x000fc80007f3e0ff */
[----:B------:R-:W-:Y:S02]  /*1c30*/  @!P3 IADD3.X R0, R125, R23, R0, P1, !PT ;  /* 0x000000177d00b210 */ /* 0x000fe40000ffe400 */
[----:B---3--:R-:W-:Y:S02]  /*1c40*/  @!P5 LEA R32, P2, R126, c[0x0][0x168], 0x1 ;  /* 0x00005a007e20da11 */ /* 0x008fe400078408ff */
[----:B-1----:R-:W-:Y:S02]  /*1c50*/  IADD3 R26, P1, R180, R10, RZ ;  /* 0x0000000ab41a7210 */ /* 0x002fe40007f3e0ff */
[----:B------:R-:W-:Y:S02]  /*1c60*/  @!P5 LEA.HI.X R33, R126, c[0x0][0x16c], R125, 0x1, P2 ;  /* 0x00005b007e21da11 */ /* 0x000fe400010f0c7d */
[----:B------:R-:W-:Y:S01]  /*1c70*/  ISETP.GE.AND P2, PT, R14, R3, PT ;  /* 0x000000030e00720c */ /* 0x000fe20003f46270 */
[----:B------:R-:W-:Y:S01]  /*1c80*/  IMAD.X R27, R181, 0x1, R13, P1 ;  /* 0x00000001b51b7824 */ /* 0x000fe200008e060d */
[----:B------:R-:W-:Y:S01]  /*1c90*/  IADD3 R10, R182, 0x50, RZ ;  /* 0x00000050b60a7810 */ /* 0x000fe20007ffe0ff */
[----:B------:R1:W-:Y:S01]  /*1ca0*/  @!P5 LDGSTS.E.BYPASS.LTC128B.128 [R179+0x2000], [R32.64] ;  /* 0x0200000020b3dfae */ /* 0x0003e2000b901d4c */
[----:B----4-:R-:W-:Y:S01]  /*1cb0*/  @!P3 LEA R30, P5, R5, c[0x0][0x168], 0x1 ;  /* 0x00005a00051eba11 */ /* 0x010fe200078a08ff */
[----:B------:R-:W-:-:S02]  /*1cc0*/  IMAD.WIDE.U32 R28, R28, c[0x0][0x1b8], R26 ;  /* 0x00006e001c1c7a25 */ /* 0x000fc400078e001a */
[----:B------:R3:W-:Y:S01]  /*1cd0*/  @!P4 LDGSTS.E.BYPASS.LTC128B.128 [R179+0x2800], [R24.64] ;  /* 0x0280000018b3cfae */ /* 0x0007e2000b901d4c */
[----:B------:R-:W-:Y:S01]  /*1ce0*/  @!P3 LEA.HI.X R31, R5, c[0x0][0x16c], R0, 0x1, P5 ;  /* 0x00005b00051fba11 */ /* 0x000fe200028f0c00 */
[----:B------:R-:W-:Y:S01]  /*1cf0*/  IMAD.IADD R29, R29, 0x1, R7 ;  /* 0x000000011d1d7824 */ /* 0x000fe200078e0207 */
[----:B------:R-:W-:Y:S02]  /*1d00*/  ISETP.GE.AND P5, PT, R10, R3, PT ;  /* 0x000000030a00720c */ /* 0x000fe40003fa6270 */
[----:B------:R-:W-:Y:S01]  /*1d10*/  IADD3 R0, R182, 0x60, RZ ;  /* 0x00000060b6007810 */ /* 0x000fe20007ffe0ff */
[----:B------:R-:W-:Y:S01]  /*1d20*/  @!P2 IMAD R4, R20, 0x30, RZ ;  /* 0x000000301404a824 */ /* 0x000fe200078e02ff */
[----:B------:R-:W-:Y:S01]  /*1d30*/  @!P2 MOV R127, R125 ;  /* 0x0000007d007fa202 */ /* 0x000fe20000000f00 */
[----:B------:R4:W-:Y:S01]  /*1d40*/  @!P3 LDGSTS.E.BYPASS.LTC128B.128 [R179+0x3000], [R30.64] ;  /* 0x030000001eb3bfae */ /* 0x0009e2000b901d4c */
[----:B------:R-:W-:Y:S02]  /*1d50*/  ISETP.GE.AND P4, PT, R0, R3, PT ;  /* 0x000000030000720c */ /* 0x000fe40003f86270 */
[-C--:B------:R-:W-:Y:S01]  /*1d60*/  LEA.HI R7, R75, R6.reuse, RZ, 0x4 ;  /* 0x000000064b077211 */ /* 0x080fe200078f20ff */
[----:B------:R-:W-:Y:S01]  /*1d70*/  @!P2 IMAD.WIDE.U32 R22, R103, 0x30, R126 ;  /* 0x000000306716a825 */ /* 0x000fe200078e007e */
[----:B------:R-:W-:-:S03]  /*1d80*/  LEA.HI R75, R75, R6, RZ, 0x5 ;  /* 0x000000064b4b7211 */ /* 0x000fc600078f28ff */
[----:B------:R-:W-:Y:S01]  /*1d90*/  @!P2 IMAD.IADD R4, R23, 0x1, R4 ;  /* 0x000000011704a824 */ /* 0x000fe200078e0204 */
[----:B------:R-:W-:Y:S01]  /*1da0*/  SHF.R.S32.HI R74, RZ, 0x5, R75 ;  /* 0x00000005ff4a7819 */ /* 0x000fe2000001144b */
[----:B------:R-:W-:Y:S01]  /*1db0*/  @!P5 IMAD.MOV.U32 R127, RZ, RZ, R125 ;  /* 0x000000ffff7fd224 */ /* 0x000fe200078e007d */
[----:B------:R-:W-:Y:S01]  /*1dc0*/  LOP3.LUT R75, R75, 0xffffffe0, RZ, 0xc0, !PT ;  /* 0xffffffe04b4b7812 */ /* 0x000fe200078ec0ff */
[----:B------:R-:W-:Y:S01]  /*1dd0*/  @!P5 IMAD R5, R20, 0x50, RZ ;  /* 0x000000501405d824 */ /* 0x000fe200078e02ff */
[----:B------:R-:W-:Y:S02]  /*1de0*/  LEA R77, R74, R77, 0x4 ;  /* 0x0000004d4a4d7211 */ /* 0x000fe400078e20ff */
[----:B-1----:R-:W-:-:S04]  /*1df0*/  @!P2 LEA R32, P1, R22, c[0x0][0x168], 0x1 ;  /* 0x00005a001620aa11 */ /* 0x002fc800078208ff */
[----:B------:R-:W-:Y:S01]  /*1e00*/  @!P2 LEA.HI.X R33, R22, c[0x0][0x16c], R4, 0x1, P1 ;  /* 0x00005b001621aa11 */ /* 0x000fe200008f0c04 */
[C---:B---3--:R-:W-:Y:S01]  /*1e10*/  @!P5 IMAD.WIDE.U32 R24, R103.reuse, 0x50, R126 ;  /* 0x000000506718d825 */ /* 0x048fe200078e007e */
[----:B------:R-:W-:Y:S02]  /*1e20*/  IADD3 R4, R182, 0x70, RZ ;  /* 0x00000070b6047810 */ /* 0x000fe40007ffe0ff */
[C---:B------:R-:W-:Y:S01]  /*1e30*/  @!P6 LEA R22, P1, R103.reuse, R126, 0x6 ;  /* 0x0000007e6716e211 */ /* 0x040fe200078230ff */
[----:B------:R-:W-:Y:S01]  /*1e40*/  @!P4 IMAD.MOV.U32 R127, RZ, RZ, R125 ;  /* 0x000000ffff7fc224 */ /* 0x000fe200078e007d */
[----:B------:R-:W-:Y:S01]  /*1e50*/  ISETP.GE.AND P3, PT, R4, R3, PT ;  /* 0x000000030400720c */ /* 0x000fe20003f66270 */
[----:B------:R1:W-:Y:S01]  /*1e60*/  @!P2 LDGSTS.E.BYPASS.LTC128B.128 [R179+0x3800], [R32.64] ;  /* 0x0380000020b3afae */ /* 0x0003e2000b901d4c */
[----:B------:R-:W-:Y:S02]  /*1e70*/  @!P6 LEA.HI.X R13, R103, R125, R20, 0x6, P1 ;  /* 0x0000007d670de211 */ /* 0x000fe400008f3414 */
[----:B------:R-:W-:-:S02]  /*1e80*/  @!P6 LEA R26, P1, R22, c[0x0][0x168], 0x1 ;  /* 0x00005a00161aea11 */ /* 0x000fc400078208ff */
[----:B------:R-:W-:Y:S02]  /*1e90*/  IADD3 R11, P2, R182, R11, RZ ;  /* 0x0000000bb60b7210 */ /* 0x000fe40007f5e0ff */
[----:B------:R-:W-:Y:S01]  /*1ea0*/  @!P6 LEA.HI.X R27, R22, c[0x0][0x16c], R13, 0x1, P1 ;  /* 0x00005b00161bea11 */ /* 0x000fe200008f0c0d */
[----:B------:R-:W-:Y:S01]  /*1eb0*/  @!P4 IMAD.WIDE.U32 R22, R103, 0x60, R126 ;  /* 0x000000606716c825 */ /* 0x000fe200078e007e */
[----:B------:R-:W-:Y:S02]  /*1ec0*/  @!P5 IADD3 R13, R25, R5, RZ ;  /* 0x00000005190dd210 */ /* 0x000fe40007ffe0ff */
[----:B----4-:R-:W-:Y:S01]  /*1ed0*/  @!P5 LEA R30, P1, R24, c[0x0][0x168], 0x1 ;  /* 0x00005a00181eda11 */ /* 0x010fe200078208ff */
[C---:B------:R-:W-:Y:S01]  /*1ee0*/  @!P4 IMAD R5, R20.reuse, 0x60, RZ ;  /* 0x000000601405c824 */ /* 0x040fe200078e02ff */
[----:B------:R-:W-:Y:S01]  /*1ef0*/  @!P3 MOV R127, R125 ;  /* 0x0000007d007fb202 */ /* 0x000fe20000000f00 */
[----:B------:R-:W-:Y:S01]  /*1f00*/  @!P3 IMAD R20, R20, 0x70, RZ ;  /* 0x000000701414b824 */ /* 0x000fe200078e02ff */
[----:B------:R-:W-:Y:S01]  /*1f10*/  @!P5 LEA.HI.X R31, R24, c[0x0][0x16c], R13, 0x1, P1 ;  /* 0x00005b00181fda11 */ /* 0x000fe200008f0c0d */
[----:B------:R-:W-:Y:S01]  /*1f20*/  @!P4 IMAD.IADD R5, R23, 0x1, R5 ;  /* 0x000000011705c824 */ /* 0x000fe200078e0205 */
[----:B------:R3:W-:Y:S01]  /*1f30*/  @!P6 LDGSTS.E.BYPASS.LTC128B.128 [R179+0x4000], [R26.64] ;  /* 0x040000001ab3efae */ /* 0x0007e2000b901d4c */
[----:B------:R-:W-:Y:S01]  /*1f40*/  @!P3 IMAD.WIDE.U32 R24, R103, 0x70, R126 ;  /* 0x000000706718b825 */ /* 0x000fe200078e007e */
[----:B------:R-:W-:-:S02]  /*1f50*/  ISETP.GE.AND P6, PT, R14, R3, PT ;  /* 0x000000030e00720c */ /* 0x000fc40003fc6270 */
[----:B------:R4:W-:Y:S01]  /*1f60*/  @!P5 LDGSTS.E.BYPASS.LTC128B.128 [R179+0x4800], [R30.64] ;  /* 0x048000001eb3dfae */ /* 0x0009e2000b901d4c */
[----:B------:R-:W-:Y:S01]  /*1f70*/  IMAD.X R9, R183, 0x1, R9, P2 ;  /* 0x00000001b7097824 */ /* 0x000fe200010e0609 */
[----:B------:R-:W-:Y:S01]  /*1f80*/  @!P3 IADD3 R20, R25, R20, RZ ;  /* 0x000000141914b210 */ /* 0x000fe20007ffe0ff */
[----:B------:R-:W-:Y:S01]  /*1f90*/  IMAD.WIDE.U32 R28, R11, c[0x0][0x1a0], R28 ;  /* 0x000068000b1c7a25 */ /* 0x000fe200078e001c */
[-C--:B------:R-:W-:Y:S02]  /*1fa0*/  ISETP.GE.AND P2, PT, R18, R3.reuse, PT ;  /* 0x000000031200720c */ /* 0x080fe40003f46270 */
[C---:B-1----:R-:W-:Y:S01]  /*1fb0*/  @!P4 LEA R32, P1, R22.reuse, c[0x0][0x168], 0x1 ;  /* 0x00005a001620ca11 */ /* 0x042fe200078208ff */
[----:B------:R-:W-:Y:S01]  /*1fc0*/  IMAD R18, R9, c[0x0][0x1a0], RZ ;  /* 0x0000680009127a24 */ /* 0x000fe200078e02ff */
[----:B------:R-:W-:Y:S02]  /*1fd0*/  SHF.R.S32.HI R14, RZ, 0x4, R7 ;  /* 0x00000004ff0e7819 */ /* 0x000fe40000011407 */
[----:B------:R-:W-:Y:S01]  /*1fe0*/  @!P4 LEA.HI.X R33, R22, c[0x0][0x16c], R5, 0x1, P1 ;  /* 0x00005b001621ca11 */ /* 0x000fe200008f0c05 */
[----:B------:R-:W-:Y:S01]  /*1ff0*/  IMAD R18, R11, c[0x0][0x1a4], R18 ;  /* 0x000069000b127a24 */ /* 0x000fe200078e0212 */
[C---:B------:R-:W-:Y:S01]  /*2000*/  @!P3 LEA R22, P1, R24.reuse, c[0x0][0x168], 0x1 ;  /* 0x00005a001816ba11 */ /* 0x040fe200078208ff */
[----:B------:R-:W-:Y:S01]  /*2010*/  IMAD.MOV.U32 R5, RZ, RZ, 0x20 ;  /* 0x00000020ff057424 */ /* 0x000fe200078e00ff */
[----:B------:R-:W-:Y:S01]  /*2020*/  LOP3.LUT R13, R7, 0xfffffff0, RZ, 0xc0, !PT ;  /* 0xfffffff0070d7812 */ /* 0x000fe200078ec0ff */
[----:B------:R2:W-:Y:S01]  /*2030*/  @!P4 LDGSTS.E.BYPASS.LTC128B.128 [R179+0x5000], [R32.64] ;  /* 0x0500000020b3cfae */ /* 0x0005e2000b901d4c */
[----:B------:R-:W-:Y:S01]  /*2040*/  @!P3 LEA.HI.X R23, R24, c[0x0][0x16c], R20, 0x1, P1 ;  /* 0x00005b001817ba11 */ /* 0x000fe200008f0c14 */
[----:B------:R-:W-:Y:S01]  /*2050*/  IMAD.IADD R175, R29, 0x1, R18 ;  /* 0x000000011daf7824 */ /* 0x000fe200078e0212 */
[----:B------:R-:W-:Y:S01]  /*2060*/  LEA R174, P4, R28, c[0x0][0x170], 0x1 ;  /* 0x00005c001cae7a11 */ /* 0x000fe200078808ff */
[C---:B------:R-:W-:Y:S01]  /*2070*/  IMAD.WIDE.U32 R18, R5.reuse, c[0x0][0x1a0], RZ ;  /* 0x0000680005127a25 */ /* 0x040fe200078e00ff */
[-C--:B------:R-:W-:Y:S01]  /*2080*/  ISETP.GE.AND P1, PT, R16, R3.reuse, PT ;  /* 0x000000031000720c */ /* 0x080fe20003f26270 */
[----:B------:R1:W-:Y:S01]  /*2090*/  @!P3 LDGSTS.E.BYPASS.LTC128B.128 [R179+0x5800], [R22.64] ;  /* 0x0580000016b3bfae */ /* 0x0003e2000b901d4c */
[----:B------:R-:W-:Y:S01]  /*20a0*/  ISETP.GE.AND P3, PT, R182, R3, PT ;  /* 0x00000003b600720c */ /* 0x000fe20003f66270 */
[----:B------:R-:W-:Y:S01]  /*20b0*/  IMAD R16, R5, c[0x0][0x1a4], RZ ;  /* 0x0000690005107a24 */ /* 0x000fe200078e02ff */
[----:B------:R-:W-:Y:S01]  /*20c0*/  LEA.HI.X R175, R28, c[0x0][0x174], R175, 0x1, P4 ;  /* 0x00005d001caf7a11 */ /* 0x000fe200020f0caf */
[----:B------:R-:W0:Y:S01]  /*20d0*/  LDGDEPBAR ;  /* 0x00000000000079af */ /* 0x000e220000000000 */
[----:B------:R-:W-:-:S02]  /*20e0*/  LEA.HI R7, R7, R14, RZ, 0x1 ;  /* 0x0000000e07077211 */ /* 0x000fc400078f08ff */
[----:B------:R-:W-:Y:S02]  /*20f0*/  IADD3 R13, -R13, R6, RZ ;  /* 0x000000060d0d7210 */ /* 0x000fe40007ffe1ff */
[----:B------:R-:W-:Y:S02]  /*2100*/  LOP3.LUT R7, R7, 0xfffffffe, RZ, 0xc0, !PT ;  /* 0xfffffffe07077812 */ /* 0x000fe400078ec0ff */
[----:B------:R-:W-:Y:S01]  /*2110*/  @!P2 IADD3 R18, P4, R174, R18, RZ ;  /* 0x00000012ae12a210 */ /* 0x000fe20007f9e0ff */
[----:B------:R-:W-:Y:S01]  /*2120*/  @!P1 IMAD.MOV.U32 R9, RZ, RZ, c[0x0][0x1a0] ;  /* 0x00006800ff099624 */ /* 0x000fe200078e00ff */
[----:B------:R-:W-:Y:S01]  /*2130*/  ISETP.GE.AND P5, PT, R12, R3, PT ;  /* 0x000000030c00720c */ /* 0x000fe20003fa6270 */
[----:B------:R-:W-:Y:S01]  /*2140*/  IMAD.IADD R171, R14, 0x1, -R7 ;  /* 0x000000010eab7824 */ /* 0x000fe200078e0a07 */
[----:B------:R-:W-:Y:S01]  /*2150*/  @!P2 IADD3.X R19, R175, R19, R16, P4, !PT ;  /* 0x00000013af13a210 */ /* 0x000fe200027fe410 */
[----:B------:R-:W-:Y:S01]  /*2160*/  IMAD.SHL.U32 R12, R8, 0x40, RZ ;  /* 0x00000040080c7824 */ /* 0x000fe200078e00ff */
[----:B------:R-:W-:Y:S01]  /*2170*/  ISETP.GE.AND P4, PT, R10, R3, PT ;  /* 0x000000030a00720c */ /* 0x000fe20003f86270 */
[----:B------:R-:W-:Y:S01]  /*2180*/  @!P1 IMAD.MOV.U32 R10, RZ, RZ, c[0x0][0x1a4] ;  /* 0x00006900ff0a9624 */ /* 0x000fe200078e00ff */
[----:B------:R-:W-:-:S02]  /*2190*/  SHF.L.U32 R11, R182, 0x3, RZ ;  /* 0x00000003b60b7819 */ /* 0x000fc400000006ff */
[----:B------:R-:W-:-:S04]  /*21a0*/  LOP3.LUT R12, R12, 0x1c0, RZ, 0xc0, !PT ;  /* 0x000001c00c0c7812 */ /* 0x000fc800078ec0ff */
[----:B------:R-:W-:Y:S02]  /*21b0*/  LOP3.LUT R11, R12, 0x8, R11, 0xf8, !PT ;  /* 0x000000080c0b7812 */ /* 0x000fe400078ef80b */
[----:B------:R-:W-:Y:S01]  /*21c0*/  SHF.R.U32.HI R14, RZ, 0x3, R12 ;  /* 0x00000003ff0e7819 */ /* 0x000fe2000001160c */
[----:B------:R-:W-:-:S04]  /*21d0*/  DEPBAR.LE SB0, 0x0 ;  /* 0x000080000000791a */ /* 0x000fc80000000000 */
[----:B------:R-:W-:Y:S01]  /*21e0*/  BAR.SYNC.DEFER_BLOCKING 0x0 ;  /* 0x0000000000007b1d */ /* 0x000fe20000010000 */
[----:B------:R-:W-:Y:S02]  /*21f0*/  LOP3.LUT R14, R11, R14, RZ, 0x3c, !PT ;  /* 0x0000000e0b0e7212 */ /* 0x000fe400078e3cff */
[----:B-1----:R-:W-:-:S05]  /*2200*/  @!P6 MOV R22, c[0x0][0x1a0] ;  /* 0x000068000016ea02 */ /* 0x002fca0000000f00 */
[----:B------:R-:W-:Y:S01]  /*2210*/  @!P6 IMAD.WIDE.U32 R22, R22, 0x60, R174 ;  /* 0x000000601616e825 */ /* 0x000fe200078e00ae */
[----:B------:R-:W-:Y:S04]  /*2220*/  @P3 STS.128 [R179+0x6000], RZ ;  /* 0x006000ffb3003388 */ /* 0x000fe80000000c00 */
[----:B------:R-:W-:Y:S01]  /*2230*/  @!PT LDS RZ, [RZ] ;  /* 0x00000000fffff984 */ /* 0x000fe20000000800 */
[----:B------:R-:W-:Y:S01]  /*2240*/  @!PT LDS RZ, [RZ] ;  /* 0x00000000fffff984 */ /* 0x000fe20000000800 */
[----:B------:R-:W-:Y:S01]  /*2250*/  @!PT LDS RZ, [RZ] ;  /* 0x00000000fffff984 */ /* 0x000fe20000000800 */
[----:B------:R1:W-:Y:S01]  /*2260*/  @!P3 LDGSTS.E.BYPASS.LTC128B.128 [R179+0x6000], [R174.64] ;  /* 0x06000000aeb3bfae */ /* 0x0003e2000b901d4c */
[----:B------:R-:W-:Y:S02]  /*2270*/  ISETP.GE.AND P3, PT, R0, R3, PT ;  /* 0x000000030000720c */ /* 0x000fe40003f66270 */
[----:B------:R-:W-:Y:S01]  /*2280*/  SHF.R.S32.HI R0, RZ, 0x1f, R13 ;  /* 0x0000001fff007819 */ /* 0x000fe2000001140d */
[----:B------:R-:W-:Y:S03]  /*2290*/  @P2 STS.128 [R179+0x6800], RZ ;  /* 0x006800ffb3002388 */ /* 0x000fe60000000c00 */
[----:B------:R-:W-:Y:S01]  /*22a0*/  LEA.HI R7, R0, R13, RZ, 0x3 ;  /* 0x0000000d00077211 */ /* 0x000fe200078f18ff */
[----:B------:R-:W-:Y:S01]  /*22b0*/  @!PT LDS RZ, [RZ] ;  /* 0x00000000fffff984 */ /* 0x000fe20000000800 */
[----:B------:R-:W-:Y:S01]  /*22c0*/  @!PT LDS RZ, [RZ] ;  /* 0x00000000fffff984 */ /* 0x000fe20000000800 */
[----:B------:R-:W-:Y:S01]  /*22d0*/  @!PT LDS RZ, [RZ] ;  /* 0x00000000fffff984 */ /* 0x000fe20000000800 */
[----:B------:R1:W-:Y:S01]  /*22e0*/  @!P2 LDGSTS.E.BYPASS.LTC128B.128 [R179+0x6800], [R18.64] ;  /* 0x0680000012b3afae */ /* 0x0003e2000b901d4c */
[----:B------:R-:W-:-:S02]  /*22f0*/  @!P1 LEA R16, P2, R9, R174, 0x6 ;  /* 0x000000ae09109211 */ /* 0x000fc400078430ff */
[----:B------:R-:W-:Y:S01]  /*2300*/  LOP3.LUT R0, R7, 0xfffffff8, RZ, 0xc0, !PT ;  /* 0xfffffff807007812 */ /* 0x000fe200078ec0ff */
[----:B------:R-:W-:Y:S01]  /*2310*/  @P1 STS.128 [R179+0x7000], RZ ;  /* 0x007000ffb3001388 */ /* 0x000fe20000000c00 */
[----:B------:R-:W-:Y:S01]  /*2320*/  @!P1 LEA.HI.X R17, R9, R175, R10, 0x6, P2 ;  /* 0x000000af09119211 */ /* 0x000fe200010f340a */
[----:B------:R-:W-:Y:S01]  /*2330*/  @!P5 IMAD.MOV.U32 R10, RZ, RZ, c[0x0][0x1a4] ;  /* 0x00006900ff0ad624 */ /* 0x000fe200078e00ff */
[----:B------:R-:W-:Y:S02]  /*2340*/  IADD3 R0, R13, -R0, RZ ;  /* 0x800000000d007210 */ /* 0x000fe40007ffe0ff */
[----:B------:R-:W-:Y:S01]  /*2350*/  ISETP.GE.AND P2, PT, R4, R3, PT ;  /* 0x000000030400720c */ /* 0x000fe20003f46270 */
[C---:B------:R-:W-:Y:S01]  /*2360*/  IMAD.SHL.U32 R4, R171.reuse, 0x8, RZ ;  /* 0x00000008ab047824 */ /* 0x040fe200078e00ff */
[----:B------:R-:W-:Y:S01]  /*2370*/  @!P5 MOV R3, c[0x0][0x1a0] ;  /* 0x000068000003da02 */ /* 0x000fe20000000f00 */
[----:B------:R-:W-:Y:S01]  /*2380*/  IMAD.SHL.U32 R9, R0, 0x40, RZ ;  /* 0x0000004000097824 */ /* 0x000fe200078e00ff */
[----:B------:R-:W-:Y:S01]  /*2390*/  @!PT LDS RZ, [RZ] ;  /* 0x00000000fffff984 */ /* 0x000fe20000000800 */
[----:B------:R-:W-:Y:S01]  /*23a0*/  @!PT LDS RZ, [RZ] ;  /* 0x00000000fffff984 */ /* 0x000fe20000000800 */
[----:B------:R-:W-:Y:S01]  /*23b0*/  @!PT LDS RZ, [RZ] ;  /* 0x00000000fffff984 */ /* 0x000fe20000000800 */
[----:B------:R2:W-:Y:S01]  /*23c0*/  @!P1 LDGSTS.E.BYPASS.LTC128B.128 [R179+0x7000], [R16.64] ;  /* 0x0700000010b39fae */ /* 0x0005e2000b901d4c */
[----:B------:R-:W-:Y:S01]  /*23d0*/  IMAD R171, R171, 0x200, R14 ;  /* 0x00000200abab7824 */ /* 0x000fe200078e020e */
[----:B------:R-:W-:-:S02]  /*23e0*/  @!P5 LEA R12, P1, R3, R174, 0x7 ;  /* 0x000000ae030cd211 */ /* 0x000fc400078238ff */
[----:B------:R-:W-:Y:S01]  /*23f0*/  LOP3.LUT R11, R9, 0x1c0, RZ, 0xc0, !PT ;  /* 0x000001c0090b7812 */ /* 0x000fe200078ec0ff */
[----:B------:R-:W-:Y:S01]  /*2400*/  @P6 STS.128 [R179+0x7800], RZ ;  /* 0x007800ffb3006388 */ /* 0x000fe20000000c00 */
[----:B------:R-:W-:Y:S01]  /*2410*/  @!P6 MOV R14, c[0x0][0x1a4] ;  /* 0x00006900000eea02 */ /* 0x000fe20000000f00 */
[----:B------:R-:W-:Y:S01]  /*2420*/  IMAD.SHL.U32 R171, R171, 0x2, RZ ;  /* 0x00000002abab7824 */ /* 0x000fe200078e00ff */
[----:B------:R-:W-:Y:S02]  /*2430*/  LOP3.LUT R9, R11, 0x8, R4, 0xf8, !PT ;  /* 0x000000080b097812 */ /* 0x000fe400078ef804 */
[----:B------:R-:W-:Y:S01]  /*2440*/  SHF.R.U32.HI R4, RZ, 0x3, R11 ;  /* 0x00000003ff047819 */ /* 0x000fe2000001160b */
[----:B------:R-:W-:Y:S01]  /*2450*/  @!P6 IMAD R14, R14, 0x60, RZ ;  /* 0x000000600e0ee824 */ /* 0x000fe200078e02ff */
[----:B------:R-:W-:Y:S01]  /*2460*/  @!P5 LEA.HI.X R13, R3, R175, R10, 0x7, P1 ;  /* 0x000000af030dd211 */ /* 0x000fe200008f3c0a */
[----:B------:R-:W-:Y:S01]  /*2470*/  @!P2 IMAD.MOV.U32 R3, RZ, RZ, c[0x0][0x1a4] ;  /* 0x00006900ff03a624 */ /* 0x000fe200078e00ff */
[----:B------:R-:W-:Y:S01]  /*2480*/  LOP3.LUT R4, R9, R4, RZ, 0x3c, !PT ;  /* 0x0000000409047212 */ /* 0x000fe200078e3cff */
[----:B-1----:R-:W-:Y:S01]  /*2490*/  @!P4 IMAD.MOV.U32 R18, RZ, RZ, c[0x0][0x1a0] ;  /* 0x00006800ff12c624 */ /* 0x002fe200078e00ff */
[----:B------:R-:W-:Y:S01]  /*24a0*/  @!P2 MOV R9, c[0x0][0x1a0] ;  /* 0x000068000009aa02 */ /* 0x000fe20000000f00 */
[----:B------:R-:W-:Y:S01]  /*24b0*/  @!P4 IMAD.MOV.U32 R11, RZ, RZ, c[0x0][0x1a4] ;  /* 0x00006900ff0bc624 */ /* 0x000fe200078e00ff */
[----:B------:R-:W-:Y:S01]  /*24c0*/  SHF.L.U32 R7, R7, 0x6, RZ ;  /* 0x0000000607077819 */ /* 0x000fe200000006ff */
[----:B------:R-:W-:Y:S01]  /*24d0*/  @!P2 IMAD R3, R3, 0xe0, RZ ;  /* 0x000000e00303a824 */ /* 0x000fe200078e02ff */
[----:B------:R-:W-:Y:S01]  /*24e0*/  @!P6 IADD3 R15, R23, R14, RZ ;  /* 0x0000000e170fe210 */ /* 0x000fe20007ffe0ff */
[----:B------:R-:W-:Y:S01]  /*24f0*/  @!P2 IMAD.WIDE.U32 R20, R9, 0xe0, R174 ;  /* 0x000000e00914a825 */ /* 0x000fe200078e00ae */
[----:B------:R-:W-:-:S02]  /*2500*/  LOP3.LUT R7, R7, 0xfffffe00, RZ, 0xc0, !PT ;  /* 0xfffffe0007077812 */ /* 0x000fc400078ec0ff */
[----:B------:R-:W-:Y:S01]  /*2510*/  IADD3 R168, R171, 0x2040, RZ ;  /* 0x00002040aba87810 */ /* 0x000fe20007ffe0ff */
[----:B------:R-:W-:Y:S01]  /*2520*/  @!P3 IMAD.MOV.U32 R10, RZ, RZ, c[0x0][0x1a4] ;  /* 0x00006900ff0ab624 */ /* 0x000fe200078e00ff */
[----:B---3--:R-:W-:Y:S01]  /*2530*/  @!P2 MOV R26, R20 ;  /* 0x00000014001aa202 */ /* 0x008fe20000000f00 */
[----:B--2---:R-:W-:Y:S01]  /*2540*/  @!P3 IMAD.MOV.U32 R16, RZ, RZ, c[0x0][0x1a0] ;  /* 0x00006800ff10b624 */ /* 0x004fe200078e00ff */
[----:B------:R-:W-:Y:S01]  /*2550*/  IADD3 R166, R7, R4, RZ ;  /* 0x0000000407a67210 */ /* 0x000fe20007ffe0ff */
[----:B------:R-:W-:-:S04]  /*2560*/  @!P4 IMAD.WIDE.U32 R18, R18, 0xa0, R174 ;  /* 0x000000a01212c825 */ /* 0x000fc800078e00ae */
[----:B------:R-:W-:Y:S01]  /*2570*/  @!P4 IMAD R11, R11, 0xa0, RZ ;  /* 0x000000a00b0bc824 */ /* 0x000fe200078e02ff */
[----:B------:R-:W-:Y:S01]  /*2580*/  @!P4 MOV R24, R18 ;  /* 0x000000120018c202 */ /* 0x000fe20000000f00 */
[----:B------:R-:W-:Y:S02]  /*2590*/  @!P2 IMAD.IADD R27, R21, 0x1, R3 ;  /* 0x00000001151ba824 */ /* 0x000fe400078e0203 */
[----:B------:R-:W-:Y:S01]  /*25a0*/  @!P6 IMAD.MOV.U32 R14, RZ, RZ, R22 ;  /* 0x000000ffff0ee224 */ /* 0x000fe200078e0016 */
[----:B------:R-:W-:Y:S01]  /*25b0*/  @!P4 IADD3 R25, R19, R11, RZ ;  /* 0x0000000b1319c210 */ /* 0x000fe20007ffe0ff */
[----:B------:R-:W-:Y:S02]  /*25c0*/  IMAD R3, R74, 0x400, R7 ;  /* 0x000004004a037824 */ /* 0x000fe400078e0207 */
[----:B------:R-:W-:Y:S01]  /*25d0*/  @!P3 IMAD.WIDE.U32 R16, R16, 0xc0, R174 ;  /* 0x000000c01010b825 */ /* 0x000fe200078e00ae */
[----:B------:R-:W-:Y:S01]  /*25e0*/  @!PT LDS RZ, [RZ] ;  /* 0x00000000fffff984 */ /* 0x000fe20000000800 */
[----:B------:R-:W-:Y:S01]  /*25f0*/  @!PT LDS RZ, [RZ] ;  /* 0x00000000fffff984 */ /* 0x000fe20000000800 */
[----:B------:R-:W-:Y:S01]  /*2600*/  @!PT LDS RZ, [RZ] ;  /* 0x00000000fffff984 */ /* 0x000fe20000000800 */
[----:B------:R1:W-:Y:S02]  /*2610*/  @!P6 LDGSTS.E.BYPASS.LTC128B.128 [R179+0x7800], [R14.64] ;  /* 0x078000000eb3efae */ /* 0x0003e4000b901d4c */
[----:B------:R-:W-:Y:S01]  /*2620*/  IADD3 R172, R4, R3, RZ ;  /* 0x0000000304ac7210 */ /* 0x000fe20007ffe0ff */
[----:B------:R-:W-:Y:S01]  /*2630*/  @!P3 IMAD R10, R10, 0xc0, RZ ;  /* 0x000000c00a0ab824 */ /* 0x000fe200078e02ff */
[----:B------:R-:W-:Y:S02]  /*2640*/  @P5 STS.128 [R179+0x8000], RZ ;  /* 0x008000ffb3005388 */ /* 0x000fe40000000c00 */
[----:B------:R-:W-:Y:S01]  /*2650*/  SHF.L.U32 R172, R172, 0x1, RZ ;  /* 0x00000001acac7819 */ /* 0x000fe200000006ff */
[----:B------:R-:W-:Y:S01]  /*2660*/  @!P3 IMAD.IADD R11, R17, 0x1, R10 ;  /* 0x00000001110bb824 */ /* 0x000fe200078e020a */
[----:B------:R-:W-:Y:S01]  /*2670*/  @!PT LDS RZ, [RZ] ;  /* 0x00000000fffff984 */ /* 0x000fe20000000800 */
[----:B------:R-:W-:Y:S01]  /*2680*/  @!PT LDS RZ, [RZ] ;  /* 0x00000000fffff984 */ /* 0x000fe20000000800 */
[----:B------:R-:W-:Y:S01]  /*2690*/  @!PT LDS RZ, [RZ] ;  /* 0x00000000fffff984 */ /* 0x000fe20000000800 */
[----:B------:R1:W-:Y:S01]  /*26a0*/  @!P5 LDGSTS.E.BYPASS.LTC128B.128 [R179+0x8000], [R12.64] ;  /* 0x080000000cb3dfae */ /* 0x0003e2000b901d4c */
[----:B------:R-:W-:-:S03]  /*26b0*/  @!P3 IMAD.MOV.U32 R10, RZ, RZ, R16 ;  /* 0x000000ffff0ab224 */ /* 0x000fc600078e0010 */
        /* <DEDUP_REMOVED lines=18> */
[----:B------:R-:W-:Y:S02]  /*27e0*/  LDSM.16.M88.4 R16, [R172] ;  /* 0x00000000ac10783b */ /* 0x000fe40000000200 */
[----:B------:R-:W-:-:S02]  /*27f0*/  SEL R5, R5, 0xffffffe0, !P2 ;  /* 0xffffffe005057807 */ /* 0x000fc40005000000 */
[----:B------:R-:W3:Y:S01]  /*2800*/  LDSM.16.M88.4 R20, [R171+0x2000] ;  /* 0x00200000ab14783b */ /* 0x000ee20000000200 */
[C---:B------:R-:W-:Y:S02]  /*2810*/  SEL R3, R0.reuse, 0xfffffff0, !P1 ;  /* 0xfffffff000037807 */ /* 0x040fe40004800000 */
[----:B------:R-:W-:Y:S01]  /*2820*/  SEL R0, R0, 0xfffffff0, !P3 ;  /* 0xfffffff000007807 */ /* 0x000fe20005800000 */
[----:B------:R-:W-:Y:S01]  /*2830*/  LDSM.16.M88.4 R36, [R171+0x2800] ;  /* 0x00280000ab24783b */ /* 0x000fe20000000200 */
[-C--:B------:R-:W-:Y:S02]  /*2840*/  LEA R170, R3, R172.reuse, 0x1 ;  /* 0x000000ac03aa7211 */ /* 0x080fe400078e08ff */
[----:B------:R-:W-:Y:S01]  /*2850*/  LOP3.LUT P1, RZ, R8, 0x4, RZ, 0xc0, !PT ;  /* 0x0000000408ff7812 */ /* 0x000fe2000782c0ff */
[----:B------:R-:W-:Y:S01]  /*2860*/  IMAD R165, R0, 0x2, R171 ;  /* 0x0000000200a57824 */ /* 0x000fe200078e02ab */
[----:B------:R-:W-:Y:S01]  /*2870*/  IADD3 R8, R171, 0x2000, RZ ;  /* 0x00002000ab087810 */ /* 0x000fe20007ffe0ff */
[----:B-1----:R-:W-:Y:S01]  /*2880*/  LDSM.16.M88.4 R12, [R170] ;  /* 0x00000000aa0c783b */ /* 0x002fe20000000200 */
[----:B------:R-:W-:-:S02]  /*2890*/  LEA R169, R5, R172, 0x1 ;  /* 0x000000ac05a97211 */ /* 0x000fc400078e08ff */
[----:B------:R-:W-:Y:S01]  /*28a0*/  ISETP.GT.AND P2, PT, R101, 0x1, PT ;  /* 0x000000016500780c */ /* 0x000fe20003f44270 */
[----:B----4-:R-:W-:Y:S02]  /*28b0*/  LDSM.16.M88.4 R28, [R165+0x2800] ;  /* 0x00280000a51c783b */ /* 0x010fe40000000200 */
[----:B------:R-:W-:Y:S02]  /*28c0*/  IMAD R167, R3, 0x2, R169 ;  /* 0x0000000203a77824 */ /* 0x000fe400078e02a9 */
[----:B------:R-:W-:Y:S02]  /*28d0*/  LDSM.16.M88.4 R44, [R171+0x3000] ;  /* 0x00300000ab2c783b */ /* 0x000fe40000000200 */
[----:B------:R-:W-:Y:S02]  /*28e0*/  @P1 IADD3 R168, R8, -0x40, RZ ;  /* 0xffffffc008a81810 */ /* 0x000fe40007ffe0ff */
[----:B--2---:R-:W1:Y:S02]  /*28f0*/  LDSM.16.M88.4 R24, [R165+0x2000] ;  /* 0x00200000a518783b */ /* 0x004e640000000200 */
[----:B------:R-:W-:-:S02]  /*2900*/  LEA R100, R0, R168, 0x1 ;  /* 0x000000a800647211 */ /* 0x000fc400078e08ff */
[----:B---3--:R-:W-:Y:S01]  /*2910*/  LDSM.16.M88.4 R8, [R169] ;  /* 0x00000000a908783b */ /* 0x008fe20000000200 */
[----:B------:R-:W-:Y:S02]  /*2920*/  @!P2 LEA R186, P1, R126, c[0x0][0x168], 0x1 ;  /* 0x00005a007ebaaa11 */ /* 0x000fe400078208ff */
[----:B------:R-:W-:Y:S01]  /*2930*/  IADD3 R161, R168, 0x800, RZ ;  /* 0x00000800a8a17810 */ /* 0x000fe20007ffe0ff */
[----:B------:R-:W2:Y:S01]  /*2940*/  LDSM.16.M88.4 R40, [R168] ;  /* 0x00000000a828783b */ /* 0x000ea20000000200 */
[----:B------:R-:W-:Y:S02]  /*2950*/  @!P2 LEA.HI.X R187, R126, c[0x0][0x16c], R125, 0x1, P1 ;  /* 0x00005b007ebbaa11 */ /* 0x000fe400008f0c7d */
[C---:B------:R-:W-:Y:S01]  /*2960*/  IADD3 R160, R168.reuse, 0x1000, RZ ;  /* 0x00001000a8a07810 */ /* 0x040fe20007ffe0ff */
[----:B------:R-:W-:Y:S01]  /*2970*/  LDSM.16.M88.4 R32, [R167] ;  /* 0x00000000a720783b */ /* 0x000fe20000000200 */
[C---:B------:R-:W-:Y:S02]  /*2980*/  IADD3 R159, R168.reuse, 0x1800, RZ ;  /* 0x00001800a89f7810 */ /* 0x040fe40007ffe0ff */
[C---:B------:R-:W-:Y:S01]  /*2990*/  IADD3 R158, R168.reuse, 0x2000, RZ ;  /* 0x00002000a89e7810 */ /* 0x040fe20007ffe0ff */
[----:B------:R-:W3:Y:S01]  /*29a0*/  LDSM.16.M88.4 R60, [R100] ;  /* 0x00000000643c783b */ /* 0x000ee20000000200 */
[C---:B------:R-:W-:Y:S01]  /*29b0*/  IADD3 R157, R168.reuse, 0x2800, RZ ;  /* 0x00002800a89d7810 */ /* 0x040fe20007ffe0ff */
[----:B------:R-:W-:Y:S01]  /*29c0*/  HMMA.16816.F32 R52, R16, R20, RZ ;  /* 0x000000141034723c */ /* 0x000fe200000018ff */
[C---:B------:R-:W-:Y:S01]  /*29d0*/  IADD3 R156, R168.reuse, 0x3000, RZ ;  /* 0x00003000a89c7810 */ /* 0x040fe20007ffe0ff */
[----:B------:R-:W4:Y:S01]  /*29e0*/  LDSM.16.M88.4 R56, [R168+0x800] ;  /* 0x00080000a838783b */ /* 0x000f220000000200 */
[----:B------:R-:W-:-:S03]  /*29f0*/  IADD3 R102, R168, 0x3800, RZ ;  /* 0x00003800a8667810 */ /* 0x000fc60007ffe0ff */
[----:B------:R-:W2:Y:S02]  /*2a00*/  LDSM.16.M88.4 R48, [R165+0x3000] ;  /* 0x00300000a530783b */ /* 0x000ea40000000200 */
[----:B------:R-:W-:Y:S02]  /*2a10*/  HMMA.16816.F32 R20, R16, R22, RZ ;  /* 0x000000161014723c */ /* 0x000fe400000018ff */
[----:B------:R-:W2:Y:S04]  /*2a20*/  LDSM.16.M88.4 R64, [R100+0x800] ;  /* 0x000800006440783b */ /* 0x000ea80000000200 */
[----:B------:R-:W-:Y:S04]  /*2a30*/  LDSM.16.M88.4 R68, [R100+0x2000] ;  /* 0x002000006444783b */ /* 0x000fe80000000200 */
[----:B------:R-:W0:Y:S06]  /*2a40*/  LDGDEPBAR ;  /* 0x00000000000079af */ /* 0x000e2c0000000000 */
[C---:B-1----:R-:W-:Y:S08]  /*2a50*/  HMMA.16816.F32 R52, R12.reuse, R24, R52 ;  /* 0x000000180c34723c */ /* 0x042ff00000001834 */
[----:B------:R-:W-:Y:S08]  /*2a60*/  HMMA.16816.F32 R20, R12, R26, R20 ;  /* 0x0000001a0c14723c */ /* 0x000ff00000001814 */
[C---:B------:R-:W-:Y:S08]  /*2a70*/  HMMA.16816.F32 R24, R16.reuse, R36, RZ ;  /* 0x000000241018723c */ /* 0x040ff000000018ff */
[----:B------:R-:W-:Y:S08]  /*2a80*/  HMMA.16816.F32 R36, R16, R38, RZ ;  /* 0x000000261024723c */ /* 0x000ff000000018ff */
[----:B--2---:R-:W-:Y:S08]  /*2a90*/  HMMA.16816.F32 R52, R8, R40, R52 ;  /* 0x000000280834723c */ /* 0x004ff00000001834 */
[----:B------:R-:W-:Y:S08]  /*2aa0*/  HMMA.16816.F32 R24, R12, R28, R24 ;  /* 0x0000001c0c18723c */ /* 0x000ff00000001818 */
[----:B------:R-:W-:Y:S01]  /*2ab0*/  HMMA.16816.F32 R20, R8, R42, R20 ;  /* 0x0000002a0814723c */ /* 0x000fe20000001814 */
[----:B------:R-:W-:Y:S07]  /*2ac0*/  LDSM.16.M88.4 R40, [R171+0x3800] ;  /* 0x00380000ab28783b */ /* 0x000fee0000000200 */
[----:B------:R-:W-:Y:S08]  /*2ad0*/  HMMA.16816.F32 R36, R12, R30, R36 ;  /* 0x0000001e0c24723c */ /* 0x000ff00000001824 */
[----:B------:R-:W-:Y:S08]  /*2ae0*/  HMMA.16816.F32 R28, R16, R44, RZ ;  /* 0x0000002c101c723c */ /* 0x000ff000000018ff */
[----:B---3--:R-:W-:Y:S08]  /*2af0*/  HMMA.16816.F32 R52, R32, R60, R52 ;  /* 0x0000003c2034723c */ /* 0x008ff00000001834 */
[----:B----4-:R-:W-:Y:S08]  /*2b00*/  HMMA.16816.F32 R24, R8, R56, R24 ;  /* 0x000000380818723c */ /* 0x010ff00000001818 */
[----:B------:R-:W-:Y:S01]  /*2b10*/  HMMA.16816.F32 R20, R32, R62, R20 ;  /* 0x0000003e2014723c */ /* 0x000fe20000001814 */
[----:B------:R-:W1:Y:S07]  /*2b20*/  LDSM.16.M88.4 R60, [R168+0x1000] ;  /* 0x00100000a83c783b */ /* 0x000e6e0000000200 */
[----:B------:R-:W-:Y:S01]  /*2b30*/  HMMA.16816.F32 R44, R16, R46, RZ ;  /* 0x0000002e102c723c */ /* 0x000fe200000018ff */
[----:B------:R-:W-:-:S02]  /*2b40*/  FMUL.FTZ R53, R53, c[0x0][0x2ec] ;  /* 0x0000bb0035357a20 */ /* 0x000fc40000410000 */
[----:B------:R-:W-:Y:S02]  /*2b50*/  FMUL.FTZ R0, R52, c[0x0][0x2ec] ;  /* 0x0000bb0034007a20 */ /* 0x000fe40000410000 */
[----:B------:R2:W3:Y:S01]  /*2b60*/  MUFU.TANH R76, R53 ;  /* 0x00000035004c7308 */ /* 0x0004e20000002400 */
[----:B------:R-:W-:Y:S02]  /*2b70*/  FMUL.FTZ R78, R54, c[0x0][0x2ec] ;  /* 0x0000bb00364e7a20 */ /* 0x000fe40000410000 */
[----:B------:R-:W-:Y:S01]  /*2b80*/  HMMA.16816.F32 R28, R12, R48, R28 ;  /* 0x000000300c1c723c */ /* 0x000fe2000000181c */
[----:B------:R-:W-:-:S04]  /*2b90*/  FMUL.FTZ R79, R55, c[0x0][0x2ec] ;  /* 0x0000bb00374f7a20 */ /* 0x000fc80000410000 */
[----:B------:R-:W4:Y:S03]  /*2ba0*/  MUFU.TANH R0, R0 ;  /* 0x0000000000007308 */ /* 0x000f260000002400 */
[----:B------:R-:W-:Y:S01]  /*2bb0*/  HMMA.16816.F32 R36, R8, R58, R36 ;  /* 0x0000003a0824723c */ /* 0x000fe20000001824 */
[----:B------:R-:W-:Y:S01]  /*2bc0*/  FMUL.FTZ R80, R20, c[0x0][0x2ec] ;  /* 0x0000bb0014507a20 */ /* 0x000fe20000410000 */
[----:B------:R-:W-:Y:S01]  /*2bd0*/  LDSM.16.M88.4 R56, [R165+0x3800] ;  /* 0x00380000a538783b */ /* 0x000fe20000000200 */
[----:B------:R-:W-:Y:S02]  /*2be0*/  FMUL.FTZ R81, R21, c[0x0][0x2ec] ;  /* 0x0000bb0015517a20 */ /* 0x000fe40000410000 */
[----:B------:R-:W-:Y:S01]  /*2bf0*/  FMUL.FTZ R82, R22, c[0x0][0x2ec] ;  /* 0x0000bb0016527a20 */ /* 0x000fe20000410000 */
[----:B--2---:R-:W-:Y:S01]  /*2c00*/  LDSM.16.M88.4 R52, [R100+0x1000] ;  /* 0x001000006434783b */ /* 0x004fe20000000200 */
[----:B------:R-:W-:Y:S01]  /*2c10*/  FMUL.FTZ R83, R23, c[0x0][0x2ec] ;  /* 0x0000bb0017537a20 */ /* 0x000fe20000410000 */
[----:B------:R-:W-:Y:S01]  /*2c20*/  HMMA.16816.F32 R24, R32, R64, R24 ;  /* 0x000000402018723c */ /* 0x000fe20000001818 */
[----:B------:R-:W2:Y:S01]  /*2c30*/  MUFU.TANH R78, R78 ;  /* 0x0000004e004e7308 */ /* 0x000ea20000002400 */
[----:B------:R-:W2:Y:S06]  /*2c40*/  LDSM.16.M88.4 R20, [R171+0x4000] ;  /* 0x00400000ab14783b */ /* 0x000eac0000000200 */
[----:B------:R-:W-:Y:S01]  /*2c50*/  HMMA.16816.F32 R44, R12, R50, R44 ;  /* 0x000000320c2c723c */ /* 0x000fe2000000182c */
[----:B------:R-:W2:Y:S07]  /*2c60*/  MUFU.TANH R79, R79 ;  /* 0x0000004f004f7308 */ /* 0x000eae0000002400 */
[----:B-1----:R-:W-:Y:S01]  /*2c70*/  HMMA.16816.F32 R28, R8, R60, R28 ;  /* 0x0000003c081c723c */ /* 0x002fe2000000181c */
[----:B------:R-:W1:Y:S07]  /*2c80*/  MUFU.TANH R80, R80 ;  /* 0x0000005000507308 */ /* 0x000e6e0000002400 */
[----:B------:R-:W-:Y:S01]  /*2c90*/  HMMA.16816.F32 R36, R32, R66, R36 ;  /* 0x000000422024723c */ /* 0x000fe20000001824 */
[----:B------:R-:W-:Y:S01]  /*2ca0*/  FMUL.FTZ R84, R24, c[0x0][0x2ec] ;  /* 0x0000bb0018547a20 */ /* 0x000fe20000410000 */
[----:B------:R-:W-:Y:S01]  /*2cb0*/  LDSM.16.M88.4 R64, [R168+0x1800] ;  /* 0x00180000a840783b */ /* 0x000fe20000000200 */
[----:B------:R-:W-:Y:S01]  /*2cc0*/  FMUL.FTZ R85, R25, c[0x0][0x2ec] ;  /* 0x0000bb0019557a20 */ /* 0x000fe20000410000 */
[----:B------:R-:W1:Y:S01]  /*2cd0*/  MUFU.TANH R81, R81 ;  /* 0x0000005100517308 */ /* 0x000e620000002400 */
[----:B------:R-:W-:-:S02]  /*2ce0*/  FMUL.FTZ R86, R26, c[0x0][0x2ec] ;  /* 0x0000bb001a567a20 */ /* 0x000fc40000410000 */
[----:B------:R-:W-:Y:S01]  /*2cf0*/  FMUL.FTZ R87, R27, c[0x0][0x2ec] ;  /* 0x0000bb001b577a20 */ /* 0x000fe20000410000 */
[----:B------:R-:W-:Y:S01]  /*2d00*/  HMMA.16816.F32 R44, R8, R62, R44 ;  /* 0x0000003e082c723c */ /* 0x000fe2000000182c */
[----:B------:R-:W1:Y:S03]  /*2d10*/  LDSM.16.M88.4 R24, [R165+0x4000] ;  /* 0x00400000a518783b */ /* 0x000e660000000200 */
[----:B------:R-:W1:Y:S04]  /*2d20*/  MUFU.TANH R82, R82 ;  /* 0x0000005200527308 */ /* 0x000e680000002400 */
[C---:B------:R-:W-:Y:S04]  /*2d30*/  HMMA.16816.F32 R48, R16.reuse, R40, RZ ;  /* 0x000000281030723c */ /* 0x040fe800000018ff */
[----:B------:R-:W1:Y:S04]  /*2d40*/  MUFU.TANH R83, R83 ;  /* 0x0000005300537308 */ /* 0x000e680000002400 */
[----:B------:R-:W-:Y:S01]  /*2d50*/  HMMA.16816.F32 R40, R16, R42, RZ ;  /* 0x0000002a1028723c */ /* 0x000fe200000018ff */
[----:B------:R-:W-:-:S02]  /*2d60*/  FMUL.FTZ R88, R36, c[0x0][0x2ec] ;  /* 0x0000bb0024587a20 */ /* 0x000fc40000410000 */
[----:B------:R-:W-:Y:S01]  /*2d70*/  FMUL.FTZ R89, R37, c[0x0][0x2ec] ;  /* 0x0000bb0025597a20 */ /* 0x000fe20000410000 */
[----:B------:R-:W1:Y:S01]  /*2d80*/  MUFU.TANH R84, R84 ;  /* 0x0000005400547308 */ /* 0x000e620000002400 */
[----:B------:R-:W-:Y:S02]  /*2d90*/  FMUL.FTZ R90, R38, c[0x0][0x2ec] ;  /* 0x0000bb00265a7a20 */ /* 0x000fe40000410000 */
[----:B------:R-:W-:Y:S01]  /*2da0*/  FMUL.FTZ R91, R39, c[0x0][0x2ec] ;  /* 0x0000bb00275b7a20 */ /* 0x000fe20000410000 */
[----:B--2---:R-:W-:Y:S01]  /*2db0*/  HMMA.16816.F32 R60, R16, R20, RZ ;  /* 0x00000014103c723c */ /* 0x004fe200000018ff */
[----:B------:R-:W2:Y:S03]  /*2dc0*/  LDSM.16.M88.4 R36, [R171+0x4800] ;  /* 0x00480000ab24783b */ /* 0x000ea60000000200 */
[----:B------:R-:W1:Y:S04]  /*2dd0*/  MUFU.TANH R85, R85 ;  /* 0x0000005500557308 */ /* 0x000e680000002400 */
[C---:B------:R-:W-:Y:S04]  /*2de0*/  HMMA.16816.F32 R28, R32.reuse, R52, R28 ;  /* 0x00000034201c723c */ /* 0x040fe8000000181c */
[----:B------:R-:W1:Y:S04]  /*2df0*/  MUFU.TANH R86, R86 ;  /* 0x0000005600567308 */ /* 0x000e680000002400 */
[----:B------:R-:W-:Y:S01]  /*2e00*/  HMMA.16816.F32 R44, R32, R54, R44 ;  /* 0x00000036202c723c */ /* 0x000fe2000000182c */
[----:B------:R-:W2:Y:S03]  /*2e10*/  LDSM.16.M88.4 R52, [R168+0x2000] ;  /* 0x00200000a834783b */ /* 0x000ea60000000200 */
[----:B------:R-:W1:Y:S04]  /*2e20*/  MUFU.TANH R87, R87 ;  /* 0x0000005700577308 */ /* 0x000e680000002400 */
[----:B------:R-:W-:Y:S04]  /*2e30*/  HMMA.16816.F32 R20, R16, R22, RZ ;  /* 0x000000161014723c */ /* 0x000fe800000018ff */
[----:B------:R-:W1:Y:S04]  /*2e40*/  MUFU.TANH R88, R88 ;  /* 0x0000005800587308 */ /* 0x000e680000002400 */
[----:B------:R-:W-:Y:S01]  /*2e50*/  HMMA.16816.F32 R48, R12, R56, R48 ;  /* 0x000000380c30723c */ /* 0x000fe20000001830 */
[----:B------:R-:W-:-:S02]  /*2e60*/  FMUL.FTZ R92, R28, c[0x0][0x2ec] ;  /* 0x0000bb001c5c7a20 */ /* 0x000fc40000410000 */
[----:B------:R-:W-:Y:S01]  /*2e70*/  FMUL.FTZ R93, R29, c[0x0][0x2ec] ;  /* 0x0000bb001d5d7a20 */ /* 0x000fe20000410000 */
[----:B------:R-:W2:Y:S01]  /*2e80*/  MUFU.TANH R89, R89 ;  /* 0x0000005900597308 */ /* 0x000ea20000002400 */
[----:B------:R-:W-:Y:S02]  /*2e90*/  FMUL.FTZ R94, R30, c[0x0][0x2ec] ;  /* 0x0000bb001e5e7a20 */ /* 0x000fe40000410000 */
[----:B------:R-:W-:Y:S01]  /*2ea0*/  FMUL.FTZ R95, R31, c[0x0][0x2ec] ;  /* 0x0000bb001f5f7a20 */ /* 0x000fe20000410000 */
[C---:B------:R-:W-:Y:S01]  /*2eb0*/  HMMA.16816.F32 R40, R12.reuse, R58, R40 ;  /* 0x0000003a0c28723c */ /* 0x040fe20000001828 */
[----:B------:R-:W3:Y:S01]  /*2ec0*/  LDSM.16.M88.4 R28, [R165+0x4800] ;  /* 0x00480000a51c783b */ /* 0x000ee20000000200 */
[----:B------:R-:W-:Y:S02]  /*2ed0*/  FMUL.FTZ R96, R44, c[0x0][0x2ec] ;  /* 0x0000bb002c607a20 */ /* 0x000fe40000410000 */
[----:B------:R-:W-:Y:S01]  /*2ee0*/  FMUL.FTZ R97, R45, c[0x0][0x2ec] ;  /* 0x0000bb002d617a20 */ /* 0x000fe20000410000 */
[----:B------:R-:W3:Y:S01]  /*2ef0*/  LDSM.16.M88.4 R56, [R100+0x1800] ;  /* 0x001800006438783b */ /* 0x000ee20000000200 */
[----:B------:R-:W-:Y:S01]  /*2f00*/  FMUL.FTZ R98, R46, c[0x0][0x2ec] ;  /* 0x0000bb002e627a20 */ /* 0x000fe20000410000 */
[----:B------:R-:W2:Y:S01]  /*2f10*/  MUFU.TANH R90, R90 ;  /* 0x0000005a005a7308 */ /* 0x000ea20000002400 */
[----:B-1----:R-:W-:Y:S01]  /*2f20*/  HMMA.16816.F32 R60, R12, R24, R60 ;  /* 0x000000180c3c723c */ /* 0x002fe2000000183c */
[----:B------:R-:W-:-:S02]  /*2f30*/  FMUL.FTZ R99, R47, c[0x0][0x2ec] ;  /* 0x0000bb002f637a20 */ /* 0x000fc40000410000 */
[----:B------:R-:W-:Y:S04]  /*2f40*/  LDSM.16.M88.4 R44, [R171+0x5000] ;  /* 0x00500000ab2c783b */ /* 0x000fe80000000200 */
[----:B------:R-:W1:Y:S01]  /*2f50*/  MUFU.TANH R91, R91 ;  /* 0x0000005b005b7308 */ /* 0x000e620000002400 */
[----:B------:R-:W-:Y:S07]  /*2f60*/  HMMA.16816.F32 R20, R12, R26, R20 ;  /* 0x0000001a0c14723c */ /* 0x000fee0000001814 */
[----:B------:R-:W1:Y:S01]  /*2f70*/  MUFU.TANH R92, R92 ;  /* 0x0000005c005c7308 */ /* 0x000e620000002400 */
[----:B--2---:R-:W-:Y:S07]  /*2f80*/  HMMA.16816.F32 R24, R16, R36, RZ ;  /* 0x000000241018723c */ /* 0x004fee00000018ff */
[----:B------:R-:W2:Y:S01]  /*2f90*/  MUFU.TANH R93, R93 ;  /* 0x0000005d005d7308 */ /* 0x000ea20000002400 */
[C---:B------:R-:W-:Y:S07]  /*2fa0*/  HMMA.16816.F32 R48, R8.reuse, R64, R48 ;  /* 0x000000400830723c */ /* 0x040fee0000001830 */
[----:B------:R-:W1:Y:S01]  /*2fb0*/  MUFU.TANH R94, R94 ;  /* 0x0000005e005e7308 */ /* 0x000e620000002400 */
[C---:B------:R-:W-:Y:S01]  /*2fc0*/  HMMA.16816.F32 R40, R8.reuse, R66, R40 ;  /* 0x000000420828723c */ /* 0x040fe20000001828 */
[----:B------:R-:W1:Y:S06]  /*2fd0*/  LDSM.16.M88.4 R64, [R168+0x2800] ;  /* 0x00280000a840783b */ /* 0x000e6c0000000200 */
[----:B------:R-:W1:Y:S01]  /*2fe0*/  MUFU.TANH R95, R95 ;  /* 0x0000005f005f7308 */ /* 0x000e620000002400 */
[----:B------:R-:W-:Y:S07]  /*2ff0*/  HMMA.16816.F32 R60, R8, R52, R60 ;  /* 0x00000034083c723c */ /* 0x000fee000000183c */
[----:B------:R-:W1:Y:S01]  /*3000*/  MUFU.TANH R96, R96 ;  /* 0x0000006000607308 */ /* 0x000e620000002400 */
[----:B------:R-:W-:Y:S07]  /*3010*/  HMMA.16816.F32 R36, R16, R38, RZ ;  /* 0x000000261024723c */ /* 0x000fee00000018ff */
[----:B------:R-:W1:Y:S01]  /*3020*/  MUFU.TANH R97, R97 ;  /* 0x0000006100617308 */ /* 0x000e620000002400 */
[----:B---3--:R-:W-:Y:S07]  /*3030*/  HMMA.16816.F32 R24, R12, R28, R24 ;  /* 0x0000001c0c18723c */ /* 0x008fee0000001818 */
[----:B------:R-:W3:Y:S01]  /*3040*/  MUFU.TANH R98, R98 ;  /* 0x0000006200627308 */ /* 0x000ee20000002400 */
[C---:B------:R-:W-:Y:S07]  /*3050*/  HMMA.16816.F32 R48, R32.reuse, R56, R48 ;  /* 0x000000382030723c */ /* 0x040fee0000001830 */
[----:B------:R-:W1:Y:S01]  /*3060*/  MUFU.TANH R99, R99 ;  /* 0x0000006300637308 */ /* 0x000e620000002400 */
[----:B------:R-:W-:Y:S01]  /*3070*/  HMMA.16816.F32 R40, R32, R58, R40 ;  /* 0x0000003a2028723c */ /* 0x000fe20000001828 */
[----:B------:R-:W2:Y:S07]  /*3080*/  LDSM.16.M88.4 R56, [R171+0x5800] ;  /* 0x00580000ab38783b */ /* 0x000eae0000000200 */
[----:B------:R-:W-:Y:S01]  /*3090*/  HMMA.16816.F32 R20, R8, R54, R20 ;  /* 0x000000360814723c */ /* 0x000fe20000001814 */
[----:B------:R-:W-:Y:S07]  /*30a0*/  LDSM.16.M88.4 R52, [R165+0x5000] ;  /* 0x00500000a534783b */ /* 0x000fee0000000200 */
[----:B------:R-:W-:Y:S01]  /*30b0*/  HMMA.16816.F32 R60, R32, R68, R60 ;  /* 0x00000044203c723c */ /* 0x000fe2000000183c */
[----:B------:R-:W-:-:S02]  /*30c0*/  FMUL.FTZ R48, R48, c[0x0][0x2ec] ;  /* 0x0000bb0030307a20 */ /* 0x000fc40000410000 */
[----:B------:R-:W-:Y:S02]  /*30d0*/  FMUL.FTZ R49, R49, c[0x0][0x2ec] ;  /* 0x0000bb0031317a20 */ /* 0x000fe40000410000 */
[----:B------:R-:W-:Y:S01]  /*30e0*/  FMUL.FTZ R50, R50, c[0x0][0x2ec] ;  /* 0x0000bb0032327a20 */ /* 0x000fe20000410000 */
[----:B------:R-:W2:Y:S01]  /*30f0*/  MUFU.TANH R104, R48 ;  /* 0x0000003000687308 */ /* 0x000ea20000002400 */
[----:B------:R-:W-:Y:S01]  /*3100*/  FMUL.FTZ R121, R51, c[0x0][0x2ec] ;  /* 0x0000bb0033797a20 */ /* 0x000fe20000410000 */
[----:B------:R-:W-:Y:S01]  /*3110*/  HMMA.16816.F32 R36, R12, R30, R36 ;  /* 0x0000001e0c24723c */ /* 0x000fe20000001824 */
[----:B------:R-:W2:Y:S01]  /*3120*/  LDSM.16.M88.4 R28, [R100+0x2800] ;  /* 0x00280000641c783b */ /* 0x000ea20000000200 */
[----:B------:R-:W-:Y:S02]  /*3130*/  FMUL.FTZ R40, R40, c[0x0][0x2ec] ;  /* 0x0000bb0028287a20 */ /* 0x000fe40000410000 */
[----:B------:R-:W-:Y:S02]  /*3140*/  FMUL.FTZ R193, R41, c[0x0][0x2ec] ;  /* 0x0000bb0029c17a20 */ /* 0x000fe40000410000 */
[----:B------:R-:W2:Y:S01]  /*3150*/  MUFU.TANH R105, R49 ;  /* 0x0000003100697308 */ /* 0x000ea20000002400 */
[----:B------:R-:W-:Y:S01]  /*3160*/  FMUL.FTZ R123, R42, c[0x0][0x2ec] ;  /* 0x0000bb002a7b7a20 */ /* 0x000fe20000410000 */
[----:B-1----:R-:W-:Y:S01]  /*3170*/  HMMA.16816.F32 R24, R8, R64, R24 ;  /* 0x000000400818723c */ /* 0x002fe20000001818 */
[----:B------:R-:W-:-:S05]  /*3180*/  FMUL.FTZ R189, R43, c[0x0][0x2ec] ;  /* 0x0000bb002bbd7a20 */ /* 0x000fca0000410000 */
[----:B------:R1:W1:Y:S02]  /*3190*/  MUFU.TANH R191, R50 ;  /* 0x0000003200bf7308 */ /* 0x0002640000002400 */
[----:B------:R-:W-:Y:S01]  /*31a0*/  HMMA.16816.F32 R20, R32, R70, R20 ;  /* 0x000000462014723c */ /* 0x000fe20000001814 */
[----:B------:R-:W-:Y:S02]  /*31b0*/  FMUL.FTZ R143, R60, c[0x0][0x2ec] ;  /* 0x0000bb003c8f7a20 */ /* 0x000fe40000410000 */
[----:B------:R-:W-:Y:S02]  /*31c0*/  FMUL.FTZ R155, R61, c[0x0][0x2ec] ;  /* 0x0000bb003d9b7a20 */ /* 0x000fe40000410000 */
[----:B------:R-:W-:Y:S01]  /*31d0*/  FMUL.FTZ R151, R62, c[0x0][0x2ec] ;  /* 0x0000bb003e977a20 */ /* 0x000fe20000410000 */
[----:B------:R3:W2:Y:S01]  /*31e0*/  MUFU.TANH R115, R40 ;  /* 0x0000002800737308 */ /* 0x0006a20000002400 */
[----:B------:R-:W-:Y:S01]  /*31f0*/  FMUL.FTZ R145, R63, c[0x0][0x2ec] ;  /* 0x0000bb003f917a20 */ /* 0x000fe20000410000 */
[----:B------:R-:W-:Y:S01]  /*3200*/  HMMA.16816.F32 R36, R8, R66, R36 ;  /* 0x000000420824723c */ /* 0x000fe20000001824 */
[----:B------:R-:W4:Y:S05]  /*3210*/  LDSM.16.M88.4 R60, [R165+0x5800] ;  /* 0x00580000a53c783b */ /* 0x000f2a0000000200 */
[----:B------:R-:W2:Y:S02]  /*3220*/  MUFU.TANH R121, R121 ;  /* 0x0000007900797308 */ /* 0x000ea40000002400 */
[C---:B-1----:R-:W-:Y:S01]  /*3230*/  HMMA.16816.F32 R48, R16.reuse, R44, RZ ;  /* 0x0000002c1030723c */ /* 0x042fe200000018ff */
[----:B---3--:R-:W1:Y:S05]  /*3240*/  LDSM.16.M88.4 R40, [R168+0x3000] ;  /* 0x00300000a828783b */ /* 0x008e6a0000000200 */
[----:B------:R-:W3:Y:S02]  /*3250*/  MUFU.TANH R193, R193 ;  /* 0x000000c100c17308 */ /* 0x000ee40000002400 */
[----:B------:R-:W-:Y:S01]  /*3260*/  HMMA.16816.F32 R44, R16, R46, RZ ;  /* 0x0000002e102c723c */ /* 0x000fe200000018ff */
[----:B------:R-:W-:-:S02]  /*3270*/  FMUL.FTZ R141, R20, c[0x0][0x2ec] ;  /* 0x0000bb00148d7a20 */ /* 0x000fc40000410000 */
[----:B------:R-:W-:Y:S02]  /*3280*/  FMUL.FTZ R153, R21, c[0x0][0x2ec] ;  /* 0x0000bb0015997a20 */ /* 0x000fe40000410000 */
[----:B------:R-:W-:Y:S02]  /*3290*/  FMUL.FTZ R149, R22, c[0x0][0x2ec] ;  /* 0x0000bb0016957a20 */ /* 0x000fe40000410000 */
[----:B------:R-:W-:Y:S01]  /*32a0*/  FMUL.FTZ R147, R23, c[0x0][0x2ec] ;  /* 0x0000bb0017937a20 */ /* 0x000fe20000410000 */
[----:B--2---:R-:W-:Y:S01]  /*32b0*/  HMMA.16816.F32 R64, R16, R56, RZ ;  /* 0x000000381040723c */ /* 0x004fe200000018ff */
[----:B------:R-:W2:Y:S01]  /*32c0*/  LDSM.16.M88.4 R20, [R168+0x3800] ;  /* 0x00380000a814783b */ /* 0x000ea20000000200 */
[----:B------:R-:W1:Y:S06]  /*32d0*/  MUFU.TANH R123, R123 ;  /* 0x0000007b007b7308 */ /* 0x000e6c0000002400 */
[----:B------:R-:W-:Y:S02]  /*32e0*/  HMMA.16816.F32 R24, R32, R28, R24 ;  /* 0x0000001c2018723c */ /* 0x000fe40000001818 */
[----:B------:R-:W1:Y:S06]  /*32f0*/  MUFU.TANH R189, R189 ;  /* 0x000000bd00bd7308 */ /* 0x000e6c0000002400 */
[----:B------:R-:W-:Y:S02]  /*3300*/  HMMA.16816.F32 R16, R16, R58, RZ ;  /* 0x0000003a1010723c */ /* 0x000fe400000018ff */
[----:B------:R-:W1:Y:S06]  /*3310*/  MUFU.TANH R143, R143 ;  /* 0x0000008f008f7308 */ /* 0x000e6c0000002400 */
[C---:B------:R-:W-:Y:S02]  /*3320*/  HMMA.16816.F32 R44, R12.reuse, R54, R44 ;  /* 0x000000360c2c723c */ /* 0x040fe4000000182c */
[----:B------:R-:W1:Y:S06]  /*3330*/  MUFU.TANH R155, R155 ;  /* 0x0000009b009b7308 */ /* 0x000e6c0000002400 */
[----:B------:R-:W-:Y:S01]  /*3340*/  HMMA.16816.F32 R48, R12, R52, R48 ;  /* 0x000000340c30723c */ /* 0x000fe20000001830 */
[----:B------:R-:W-:Y:S01]  /*3350*/  FMUL.FTZ R24, R24, c[0x0][0x2ec] ;  /* 0x0000bb0018187a20 */ /* 0x000fe20000410000 */
[----:B------:R-:W2:Y:S01]  /*3360*/  LDSM.16.M88.4 R52, [R100+0x3000] ;  /* 0x003000006434783b */ /* 0x000ea20000000200 */
[----:B------:R-:W-:Y:S01]  /*3370*/  FMUL.FTZ R137, R25, c[0x0][0x2ec] ;  /* 0x0000bb0019897a20 */ /* 0x000fe20000410000 */
[----:B------:R-:W1:Y:S01]  /*3380*/  MUFU.TANH R151, R151 ;  /* 0x0000009700977308 */ /* 0x000e620000002400 */
[----:B------:R-:W-:-:S02]  /*3390*/  FMUL.FTZ R131, R26, c[0x0][0x2ec] ;  /* 0x0000bb001a837a20 */ /* 0x000fc40000410000 */
[----:B------:R-:W-:Y:S01]  /*33a0*/  FMUL.FTZ R28, R27, c[0x0][0x2ec] ;  /* 0x0000bb001b1c7a20 */ /* 0x000fe20000410000 */
[C---:B----4-:R-:W-:Y:S04]  /*33b0*/  HMMA.16816.F32 R64, R12.reuse, R60, R64 ;  /* 0x0000003c0c40723c */ /* 0x050fe80000001840 */
[----:B------:R4:W2:Y:S04]  /*33c0*/  MUFU.TANH R139, R24 ;  /* 0x00000018008b7308 */ /* 0x0008a80000002400 */
[----:B------:R-:W-:Y:S04]  /*33d0*/  HMMA.16816.F32 R16, R12, R62, R16 ;  /* 0x0000003e0c10723c */ /* 0x000fe80000001810 */
[----:B------:R-:W2:Y:S03]  /*33e0*/  MUFU.TANH R145, R145 ;  /* 0x0000009100917308 */ /* 0x000ea60000002400 */
[----:B------:R-:W-:Y:S01]  /*33f0*/  IMAD.IADD R14, R6, 0x1, -R75 ;  /* 0x00000001060e7824 */ /* 0x000fe200078e0a4b */
[----:B-1----:R-:W-:Y:S01]  /*3400*/  HMMA.16816.F32 R44, R8, R42, R44 ;  /* 0x0000002a082c723c */ /* 0x002fe2000000182c */
[----:B----4-:R-:W1:Y:S03]  /*3410*/  LDSM.16.M88.4 R24, [R100+0x3800] ;  /* 0x003800006418783b */ /* 0x010e660000000200 */
[----:B------:R-:W4:Y:S01]  /*3420*/  MUFU.TANH R141, R141 ;  /* 0x0000008d008d7308 */ /* 0x000f220000002400 */
[----:B------:R-:W-:-:S04]  /*3430*/  DEPBAR.LE SB0, 0x0 ;  /* 0x000080000000791a */ /* 0x000fc80000000000 */
[C---:B------:R-:W-:Y:S03]  /*3440*/  HMMA.16816.F32 R48, R8.reuse, R40, R48 ;  /* 0x000000280830723c */ /* 0x040fe60000001830 */
[----:B------:R-:W1:Y:S05]  /*3450*/  MUFU.TANH R153, R153 ;  /* 0x0000009900997308 */ /* 0x000e6a0000002400 */
[C---:B--2---:R-:W-:Y:S03]  /*3460*/  HMMA.16816.F32 R64, R8.reuse, R20, R64 ;  /* 0x000000140840723c */ /* 0x044fe60000001840 */
[----:B------:R-:W2:Y:S05]  /*3470*/  MUFU.TANH R149, R149 ;  /* 0x0000009500957308 */ /* 0x000eaa0000002400 */
[----:B------:R-:W-:Y:S03]  /*3480*/  HMMA.16816.F32 R16, R8, R22, R16 ;  /* 0x000000160810723c */ /* 0x000fe60000001810 */
[----:B------:R-:W1:Y:S04]  /*3490*/  MUFU.TANH R147, R147 ;  /* 0x0000009300937308 */ /* 0x000e680000002400 */
[----:B------:R-:W-:Y:S01]  /*34a0*/  SHF.R.S32.HI R9, RZ, 0x1f, R14 ;  /* 0x0000001fff097819 */ /* 0x000fe2000001140e */
[C---:B------:R-:W-:Y:S03]  /*34b0*/  HMMA.16816.F32 R36, R32.reuse, R30, R36 ;  /* 0x0000001e2024723c */ /* 0x040fe60000001824 */
[----:B------:R-:W-:Y:S01]  /*34c0*/  LEA.HI R9, R9, R14, RZ, 0x2 ;  /* 0x0000000e09097211 */ /* 0x000fe200078f10ff */
[----:B------:R-:W1:Y:S03]  /*34d0*/  MUFU.TANH R137, R137 ;  /* 0x0000008900897308 */ /* 0x000e660000002400 */
[----:B------:R-:W-:Y:S01]  /*34e0*/  SHF.R.S32.HI R178, RZ, 0x2, R9 ;  /* 0x00000002ffb27819 */ /* 0x000fe20000011409 */
[C---:B------:R-:W-:Y:S03]  /*34f0*/  HMMA.16816.F32 R44, R32.reuse, R54, R44 ;  /* 0x00000036202c723c */ /* 0x040fe6000000182c */
[----:B------:R-:W-:Y:S01]  /*3500*/  IADD3 R77, R77, 0x1, R178 ;  /* 0x000000014d4d7810 */ /* 0x000fe20007ffe0b2 */
[----:B------:R-:W2:Y:S03]  /*3510*/  MUFU.TANH R131, R131 ;  /* 0x0000008300837308 */ /* 0x000ea60000002400 */
[----:B------:R-:W-:Y:S01]  /*3520*/  IADD3 R77, R73, R77, -R72 ;  /* 0x0000004d494d7210 */ /* 0x000fe20007ffe848 */
[C---:B------:R-:W-:Y:S03]  /*3530*/  HMMA.16816.F32 R48, R32.reuse, R52, R48 ;  /* 0x000000342030723c */ /* 0x040fe60000001830 */
[----:B------:R-:W-:Y:S01]  /*3540*/  IADD3 R128, R77, c[0x0][0x2e8], RZ ;  /* 0x0000ba004d807a10 */ /* 0x000fe20007ffe0ff */
[----:B------:R-:W2:Y:S03]  /*3550*/  MUFU.TANH R28, R28 ;  /* 0x0000001c001c7308 */ /* 0x000ea60000002400 */
[C---:B------:R-:W-:Y:S01]  /*3560*/  IADD3 R14, R128.reuse, 0x8, RZ ;  /* 0x00000008800e7810 */ /* 0x040fe20007ffe0ff */
[----:B-1----:R-:W-:Y:S01]  /*3570*/  HMMA.16816.F32 R64, R32, R24, R64 ;  /* 0x000000182040723c */ /* 0x002fe20000001840 */
[----:B------:R-:W-:Y:S01]  /*3580*/  FMUL.FTZ R37, R37, c[0x0][0x2ec] ;  /* 0x0000bb0025257a20 */ /* 0x000fe20000410000 */
[-C--:B------:R-:W-:Y:S01]  /*3590*/  IMNMX R128, R128, R73.reuse, PT ;  /* 0x0000004980807217 */ /* 0x080fe20003800200 */
[----:B------:R-:W-:Y:S01]  /*35a0*/  FMUL.FTZ R21, R38, c[0x0][0x2ec] ;  /* 0x0000bb0026157a20 */ /* 0x000fe20000410000 */
[----:B------:R-:W-:Y:S01]  /*35b0*/  IMNMX R127, R14, R73, PT ;  /* 0x000000490e7f7217 */ /* 0x000fe20003800200 */
[----:B------:R1:W1:Y:S01]  /*35c0*/  MUFU.TANH R133, R37 ;  /* 0x0000002500857308 */ /* 0x0002620000002400 */
[----:B------:R-:W-:-:S02]  /*35d0*/  FMUL.FTZ R36, R36, c[0x0][0x2ec] ;  /* 0x0000bb0024247a20 */ /* 0x000fc40000410000 */
[----:B------:R-:W-:Y:S01]  /*35e0*/  HMMA.16816.F32 R16, R32, R26, R16 ;  /* 0x0000001a2010723c */ /* 0x000fe20000001810 */
[----:B------:R-:W-:Y:S02]  /*35f0*/  FMUL.FTZ R8, R45, c[0x0][0x2ec] ;  /* 0x0000bb002d087a20 */ /* 0x000fe40000410000 */
[----:B------:R-:W-:Y:S02]  /*3600*/  FMUL.FTZ R55, R47, c[0x0][0x2ec] ;  /* 0x0000bb002f377a20 */ /* 0x000fe40000410000 */
[----:B------:R-:W-:Y:S01]  /*3610*/  FMUL.FTZ R39, R39, c[0x0][0x2ec] ;  /* 0x0000bb0027277a20 */ /* 0x000fe20000410000 */
[----:B------:R2:W2:Y:S01]  /*3620*/  MUFU.TANH R135, R36 ;  /* 0x0000002400877308 */ /* 0x0004a20000002400 */
        /* <DEDUP_REMOVED lines=8> */
[----:B-1----:R-:W-:Y:S01]  /*36b0*/  FMUL.FTZ R37, R66, c[0x0][0x2ec] ;  /* 0x0000bb0042257a20 */ /* 0x002fe20000410000 */
[----:B------:R1:W1:Y:S01]  /*36c0*/  MUFU.TANH R117, R39 ;  /* 0x0000002700757308 */ /* 0x0002620000002400 */
[----:B------:R-:W-:-:S02]  /*36d0*/  FMUL.FTZ R35, R67, c[0x0][0x2ec] ;  /* 0x0000bb0043237a20 */ /* 0x000fc40000410000 */
[----:B------:R-:W-:Y:S02]  /*36e0*/  FMUL.FTZ R46, R46, c[0x0][0x2ec] ;  /* 0x0000bb002e2e7a20 */ /* 0x000fe40000410000 */
[----:B------:R-:W-:Y:S02]  /*36f0*/  FMUL.FTZ R16, R16, c[0x0][0x2ec] ;  /* 0x0000bb0010107a20 */ /* 0x000fe40000410000 */
[----:B------:R-:W-:Y:S01]  /*3700*/  FMUL.FTZ R17, R17, c[0x0][0x2ec] ;  /* 0x0000bb0011117a20 */ /* 0x000fe20000410000 */
[----:B------:R1:W1:Y:S01]  /*3710*/  MUFU.TANH R107, R48 ;  /* 0x00000030006b7308 */ /* 0x0002620000002400 */
[----:B------:R-:W-:Y:S02]  /*3720*/  FMUL.FTZ R18, R18, c[0x0][0x2ec] ;  /* 0x0000bb0012127a20 */ /* 0x000fe40000410000 */
[----:B------:R-:W-:-:S05]  /*3730*/  FMUL.FTZ R19, R19, c[0x0][0x2ec] ;  /* 0x0000bb0013137a20 */ /* 0x000fca0000410000 */
[----:B------:R-:W1:Y:S08]  /*3740*/  MUFU.TANH R12, R12 ;  /* 0x0000000c000c7308 */ /* 0x000e700000002400 */
[----:B------:R1:W1:Y:S08]  /*3750*/  MUFU.TANH R63, R50 ;  /* 0x00000032003f7308 */ /* 0x0002700000002400 */
[----:B------:R1:W1:Y:S08]  /*3760*/  MUFU.TANH R59, R51 ;  /* 0x00000033003b7308 */ /* 0x0002700000002400 */
[----:B------:R1:W1:Y:S08]  /*3770*/  MUFU.TANH R10, R44 ;  /* 0x0000002c000a7308 */ /* 0x0002700000002400 */
[----:B------:R-:W1:Y:S08]  /*3780*/  MUFU.TANH R8, R8 ;  /* 0x0000000800087308 */ /* 0x000e700000002400 */
[----:B------:R1:W1:Y:S08]  /*3790*/  MUFU.TANH R57, R46 ;  /* 0x0000002e00397308 */ /* 0x0002700000002400 */
        /* <DEDUP_REMOVED lines=16> */
[----:B------:R-:W-:-:S04]  /*38a0*/  LOP3.LUT R13, R13, c[0x0][0x2d0], RZ, 0x3c, !PT ;  /* 0x0000b4000d0d7a12 */ /* 0x000fc800078e3cff */
[----:B------:R-:W-:Y:S01]  /*38b0*/  ISETP.GE.AND P1, PT, R13, RZ, PT ;  /* 0x000000ff0d00720c */ /* 0x000fe20003f26270 */
[----:B--2---:R-:W2:Y:S02]  /*38c0*/  MUFU.RCP R14, R7 ;  /* 0x00000007000e7308 */ /* 0x004ea40000001000 */
[----:B--2---:R-:W-:-:S06]  /*38d0*/  IADD3 R14, R14, 0xffffffe, RZ ;  /* 0x0ffffffe0e0e7810 */ /* 0x004fcc0007ffe0ff */
        /* <DEDUP_REMOVED lines=29> */
[----:B-1----:R-:W-:-:S04]  /*3ab0*/  IMAD.WIDE R18, R7, 0x4, R184 ;  /* 0x0000000407127825 */ /* 0x002fc800078e02b8 */
        /* <DEDUP_REMOVED lines=19> */
.L_x_6216:
[----:B------:R-:W-:-:S04]  /*3bf0*/  LEA R4, -R103, RZ, 0x7 ;  /* 0x000000ff67047211 */ /* 0x000fc800078e39ff */
[----:B------:R-:W-:Y:S02]  /*3c00*/  SHF.R.S32.HI R6, RZ, 0x1f, R4 ;  /* 0x0000001fff067819 */ /* 0x000fe40000011404 */
.L_x_6217:
        /* <DEDUP_REMOVED lines=10> */
[-C--:B-1----:R-:W-:Y:S01]  /*3cb0*/  IADD3 R18, P1, R22, R7.reuse, RZ ;  /* 0x0000000716127210 */ /* 0x082fe20007f3e0ff */
        /* <DEDUP_REMOVED lines=22> */
.L_x_6215:
[----:B--234-:R-:W-:Y:S02]  /*3e20*/  IMAD.IADD R2, R2, 0x1, R129 ;  /* 0x0000000102027824 */ /* 0x01cfe400078e0281 */
[----:B------:R-:W-:-:S03]  /*3e30*/  IMAD.SHL.U32 R166, R166, 0x2, RZ ;  /* 0x00000002a6a67824 */ /* 0x000fc600078e00ff */
[C---:B------:R-:W-:Y:S01]  /*3e40*/  IADD3 R4, R2.reuse, 0x1, RZ ;  /* 0x0000000102047810 */ /* 0x040fe20007ffe0ff */
[--C-:B------:R-:W-:Y:S01]  /*3e50*/  IMAD R164, R3, 0x2, R166.reuse ;  /* 0x0000000203a47824 */ /* 0x100fe200078e02a6 */
[----:B-1----:R-:W-:Y:S01]  /*3e60*/  IADD3 R6, R2, 0x8, RZ ;  /* 0x0000000802067810 */ /* 0x002fe20007ffe0ff */
[----:B------:R-:W-:Y:S01]  /*3e70*/  IMAD R163, R5, 0x2, R166 ;  /* 0x0000000205a37824 */ /* 0x000fe200078e02a6 */
[CC--:B------:R-:W-:Y:S02]  /*3e80*/  ISETP.GE.AND P6, PT, R4.reuse, R128.reuse, PT ;  /* 0x000000800400720c */ /* 0x0c0fe40003fc6270 */
[----:B------:R-:W-:Y:S01]  /*3e90*/  ISETP.GE.AND P4, PT, R4, R127, PT ;  /* 0x0000007f0400720c */ /* 0x000fe20003f86270 */
[----:B------:R-:W-:Y:S01]  /*3ea0*/  IMAD R162, R3, 0x2, R163 ;  /* 0x0000000203a27824 */ /* 0x000fe200078e02a3 */
[----:B------:R-:W-:Y:S02]  /*3eb0*/  IADD3 R4, R2, 0x9, RZ ;  /* 0x0000000902047810 */ /* 0x000fe40007ffe0ff */
        /* <DEDUP_REMOVED lines=28> */
[----:B------:R-:W-:Y:S01]  /*4080*/  FSEL R7, R88, -INF , !P3 ;  /* 0xff80000058077808 */ /* 0x000fe20005800000 */
[----:B------:R-:W-:Y:S01]  /*4090*/  LDSM.16.MT88.4 R84, [R164+0x6000] ;  /* 0x00600000a454783b */ /* 0x000fe20000004200 */
        /* <DEDUP_REMOVED lines=15> */
[----:B------:R-:W-:Y:S02]  /*4190*/  ISETP.GE.AND P4, PT, R6, R127, PT ;  /* 0x0000007f0600720c */ /* 0x000fe40003f86270 */
[----:B------:R-:W-:Y:S02]  /*41a0*/  IADD3 R6, R2, 0x30, RZ ;  /* 0x0000003002067810 */ /* 0x000fe40007ffe0ff */
[----:B------:R-:W-:Y:S02]  /*41b0*/  FSEL R203, R96, -INF , !P6 ;  /* 0xff80000060cb7808 */ /* 0x000fe40007000000 */
[----:B------:R-:W-:Y:S02]  /*41c0*/  ISETP.GE.AND P6, PT, R4, R128, PT ;  /* 0x000000800400720c */ /* 0x000fe40003fc6270 */
[----:B------:R-:W-:-:S02]  /*41d0*/  FSEL R201, R93, -INF , !P3 ;  /* 0xff8000005dc97808 */ /* 0x000fc40005800000 */
[----:B------:R-:W-:Y:S02]  /*41e0*/  FSEL R109, R95, -INF , !P2 ;  /* 0xff8000005f6d7808 */ /* 0x000fe40005000000 */
[CC--:B------:R-:W-:Y:S01]  /*41f0*/  ISETP.GE.AND P3, PT, R6.reuse, R128.reuse, PT ;  /* 0x000000800600720c */ /* 0x0c0fe20003f66270 */
[----:B------:R-:W-:Y:S01]  /*4200*/  LDSM.16.MT88.4 R92, [R166+0x6000] ;  /* 0x00600000a65c783b */ /* 0x000fe20000004200 */
[----:B------:R-:W-:Y:S02]  /*4210*/  ISETP.GE.AND P2, PT, R6, R127, PT ;  /* 0x0000007f0600720c */ /* 0x000fe40003f46270 */
[C---:B------:R-:W-:Y:S02]  /*4220*/  IADD3 R6, R2.reuse, 0x38, RZ ;  /* 0x0000003802067810 */ /* 0x040fe40007ffe0ff */
[----:B------:R-:W-:Y:S02]  /*4230*/  FSEL R195, R105, -INF , !P6 ;  /* 0xff80000069c37808 */ /* 0x000fe40007000000 */
[----:B------:R-:W-:-:S02]  /*4240*/  ISETP.GE.AND P6, PT, R2, R128, PT ;  /* 0x000000800200720c */ /* 0x000fc40003fc6270 */
        /* <DEDUP_REMOVED lines=12> */
[----:B------:R-:W-:Y:S02]  /*4310*/  FMNMX.FTZ R6, R0, R17, !PT ;  /* 0x0000001100067209 */ /* 0x000fe40007810000 */
[----:B------:R-:W-:Y:S02]  /*4320*/  IADD3 R4, R2, 0x39, RZ ;  /* 0x0000003902047810 */ /* 0x000fe40007ffe0ff */
[----:B------:R-:W-:Y:S02]  /*4330*/  FMNMX.FTZ R6, R19, R6, !PT ;  /* 0x0000000613067209 */ /* 0x000fe40007810000 */
[----:B------:R-:W-:Y:S02]  /*4340*/  FSEL R119, R104, -INF , !P3 ;  /* 0xff80000068777808 */ /* 0x000fe40005800000 */
[----:B------:R-:W-:Y:S02]  /*4350*/  FSEL R191, R191, -INF , !P2 ;  /* 0xff800000bfbf7808 */ /* 0x000fe40005000000 */
[----:B------:R-:W-:-:S02]  /*4360*/  ISETP.GE.AND P3, PT, R4, R128, PT ;  /* 0x000000800400720c */ /* 0x000fc40003f66270 */
[----:B------:R-:W-:Y:S02]  /*4370*/  ISETP.GE.AND P2, PT, R4, R127, PT ;  /* 0x0000007f0400720c */ /* 0x000fe40003f46270 */
[----:B------:R-:W-:Y:S02]  /*4380*/  IADD3 R4, R2, 0x41, RZ ;  /* 0x0000004102047810 */ /* 0x000fe40007ffe0ff */
[----:B------:R-:W-:Y:S02]  /*4390*/  FMNMX.FTZ R6, R81, R6, !PT ;  /* 0x0000000651067209 */ /* 0x000fe40007810000 */
[----:B------:R-:W-:Y:S02]  /*43a0*/  FSEL R123, R123, -INF , !P5 ;  /* 0xff8000007b7b7808 */ /* 0x000fe40006800000 */
[----:B------:R-:W-:Y:S02]  /*43b0*/  ISETP.GE.AND P5, PT, R4, R128, PT ;  /* 0x000000800400720c */ /* 0x000fe40003fa6270 */
[----:B------:R-:W-:-:S02]  /*43c0*/  FMNMX.FTZ R22, R29, R6, !PT ;  /* 0x000000061d167209 */ /* 0x000fc40007810000 */
[----:B------:R-:W-:Y:S02]  /*43d0*/  FSEL R155, R155, -INF , !P5 ;  /* 0xff8000009b9b7808 */ /* 0x000fe40006800000 */
[----:B------:R-:W-:Y:S02]  /*43e0*/  FMNMX.FTZ R22, R13, R22, !PT ;  /* 0x000000160d167209 */ /* 0x000fe40007810000 */
[----:B------:R-:W-:Y:S02]  /*43f0*/  ISETP.GE.AND P5, PT, R2, R127, PT ;  /* 0x0000007f0200720c */ /* 0x000fe40003fa6270 */
[----:B------:R-:W-:Y:S02]  /*4400*/  FMNMX.FTZ R22, R7, R22, !PT ;  /* 0x0000001607167209 */ /* 0x000fe40007810000 */
[----:B------:R-:W-:Y:S02]  /*4410*/  FSEL R78, R78, -INF , !P5 ;  /* 0xff8000004e4e7808 */ /* 0x000fe40006800000 */
        /* <DEDUP_REMOVED lines=13> */
[----:B------:R-:W-:Y:S02]  /*44f0*/  ISETP.GE.AND P6, PT, R4, R127, PT ;  /* 0x0000007f0400720c */ /* 0x000fe40003fc6270 */
[----:B------:R-:W-:Y:S02]  /*4500*/  FMNMX.FTZ R20, R73, R20, !PT ;  /* 0x0000001449147209 */ /* 0x000fe40007810000 */
[C---:B------:R-:W-:Y:S02]  /*4510*/  IADD3 R14, R2.reuse, 0x48, RZ ;  /* 0x00000048020e7810 */ /* 0x040fe40007ffe0ff */
[----:B------:R-:W-:Y:S02]  /*4520*/  IADD3 R4, R2, 0x49, RZ ;  /* 0x0000004902047810 */ /* 0x000fe40007ffe0ff */
[----:B------:R-:W-:Y:S02]  /*4530*/  FSEL R193, R193, -INF , !P3 ;  /* 0xff800000c1c17808 */ /* 0x000fe40005800000 */
[----:B------:R-:W-:-:S02]  /*4540*/  FMNMX.FTZ R22, R115, R22, !PT ;  /* 0x0000001673167209 */ /* 0x000fc40007810000 */
[----:B------:R-:W-:Y:S02]  /*4550*/  FSEL R143, R143, -INF , !P4 ;  /* 0xff8000008f8f7808 */ /* 0x000fe40006000000 */
[----:B------:R-:W-:Y:S02]  /*4560*/  FSEL R151, R151, -INF , !P1 ;  /* 0xff80000097977808 */ /* 0x000fe40004800000 */
[----:B------:R-:W-:Y:S02]  /*4570*/  FMNMX.FTZ R20, R199, R20, !PT ;  /* 0x00000014c7147209 */ /* 0x000fe40007810000 */
[-C--:B------:R-:W-:Y:S02]  /*4580*/  ISETP.GE.AND P3, PT, R14, R128.reuse, PT ;  /* 0x000000800e00720c */ /* 0x080fe40003f66270 */
[C---:B------:R-:W-:Y:S02]  /*4590*/  ISETP.GE.AND P4, PT, R4.reuse, R128, PT ;  /* 0x000000800400720c */ /* 0x040fe40003f86270 */
[----:B------:R-:W-:-:S02]  /*45a0*/  ISETP.GE.AND P1, PT, R4, R127, PT ;  /* 0x0000007f0400720c */ /* 0x000fc40003f26270 */
[----:B------:R-:W-:Y:S02]  /*45b0*/  IADD3 R4, R2, 0x50, RZ ;  /* 0x0000005002047810 */ /* 0x000fe40007ffe0ff */
[----:B------:R-:W-:Y:S02]  /*45c0*/  FMNMX.FTZ R22, R193, R22, !PT ;  /* 0x00000016c1167209 */ /* 0x000fe40007810000 */
[----:B------:R-:W-:Y:S02]  /*45d0*/  FMNMX.FTZ R20, R109, R20, !PT ;  /* 0x000000146d147209 */ /* 0x000fe40007810000 */
[----:B------:R-:W-:Y:S02]  /*45e0*/  FSEL R189, R189, -INF , !P2 ;  /* 0xff800000bdbd7808 */ /* 0x000fe40005000000 */
[----:B------:R-:W-:Y:S02]  /*45f0*/  FSEL R145, R145, -INF , !P6 ;  /* 0xff80000091917808 */ /* 0x000fe40007000000 */
[----:B------:R-:W-:-:S02]  /*4600*/  FSEL R141, R141, -INF , !P3 ;  /* 0xff8000008d8d7808 */ /* 0x000fc40005800000 */
[-C--:B------:R-:W-:Y:S02]  /*4610*/  ISETP.GE.AND P2, PT, R14, R127.reuse, PT ;  /* 0x0000007f0e00720c */ /* 0x080fe40003f46270 */
        /* <DEDUP_REMOVED lines=35> */
[----:B------:R-:W-:Y:S02]  /*4850*/  ISETP.GE.AND P4, PT, R4, R128, PT ;  /* 0x000000800400720c */ /* 0x000fe40003f86270 */
[----:B------:R-:W-:Y:S02]  /*4860*/  FSEL R133, R133, -INF , !P6 ;  /* 0xff80000085857808 */ /* 0x000fe40007000000 */
[----:B------:R-:W-:Y:S02]  /*4870*/  FMNMX.FTZ R24, R135, R22, !PT ;  /* 0x0000001687187209 */ /* 0x000fe40007810000 */
[----:B------:R-:W-:Y:S02]  /*4880*/  FMNMX.FTZ R22, R151, R20, !PT ;  /* 0x0000001497167209 */ /* 0x000fe40007810000 */
[C---:B------:R-:W-:Y:S02]  /*4890*/  IADD3 R18, R2.reuse, 0x68, RZ ;  /* 0x0000006802127810 */ /* 0x040fe40007ffe0ff */
[----:B------:R-:W-:-:S02]  /*48a0*/  IADD3 R16, R2, 0x69, RZ ;  /* 0x0000006902107810 */ /* 0x000fc40007ffe0ff */
[----:B------:R-:W-:Y:S02]  /*48b0*/  FSEL R107, R107, -INF , !P5 ;  /* 0xff8000006b6b7808 */ /* 0x000fe40006800000 */
[----:B------:R-:W-:Y:S02]  /*48c0*/  FMNMX.FTZ R20, R133, R24, !PT ;  /* 0x0000001885147209 */ /* 0x000fe40007810000 */
[----:B------:R-:W-:Y:S02]  /*48d0*/  FSEL R105, R12, -INF , !P4 ;  /* 0xff8000000c697808 */ /* 0x000fe40006000000 */
[----:B------:R-:W-:Y:S02]  /*48e0*/  FMNMX.FTZ R12, R145, R22, !PT ;  /* 0x00000016910c7209 */ /* 0x000fe40007810000 */
[-C--:B------:R-:W-:Y:S02]  /*48f0*/  ISETP.GE.AND P6, PT, R18, R128.reuse, PT ;  /* 0x000000801200720c */ /* 0x080fe40003fc6270 */
[----:B------:R-:W-:-:S02]  /*4900*/  ISETP.GE.AND P5, PT, R16, R128, PT ;  /* 0x000000801000720c */ /* 0x000fc40003fa6270 */
[----:B------:R-:W-:Y:S02]  /*4910*/  FMNMX.FTZ R20, R107, R20, !PT ;  /* 0x000000146b147209 */ /* 0x000fe40007810000 */
[----:B------:R-:W-:Y:S02]  /*4920*/  FMNMX.FTZ R12, R149, R12, !PT ;  /* 0x0000000c950c7209 */ /* 0x000fe40007810000 */
[----:B------:R-:W-:Y:S02]  /*4930*/  FSEL R67, R10, -INF , !P6 ;  /* 0xff8000000a437808 */ /* 0x000fe40007000000 */
[----:B------:R-:W-:Y:S02]  /*4940*/  IADD3 R14, R2, 0x70, RZ ;  /* 0x00000070020e7810 */ /* 0x000fe40007ffe0ff */
[----:B------:R-:W-:Y:S02]  /*4950*/  FMNMX.FTZ R10, R105, R20, !PT ;  /* 0x00000014690a7209 */ /* 0x000fe40007810000 */
[----:B------:R-:W-:-:S02]  /*4960*/  FSEL R65, R8, -INF , !P5 ;  /* 0xff80000008417808 */ /* 0x000fc40006800000 */
[----:B------:R-:W-:Y:S02]  /*4970*/  FMNMX.FTZ R8, R147, R12, !PT ;  /* 0x0000000c93087209 */ /* 0x000fe40007810000 */
[----:B------:R-:W-:Y:S02]  /*4980*/  IADD3 R6, R2, 0x71, RZ ;  /* 0x0000007102067810 */ /* 0x000fe40007ffe0ff */
[----:B------:R-:W-:Y:S02]  /*4990*/  ISETP.GE.AND P4, PT, R14, R128, PT ;  /* 0x000000800e00720c */ /* 0x000fe40003f86270 */
        /* <DEDUP_REMOVED lines=10> */
[----:B------:R-:W-:Y:S02]  /*4a40*/  ISETP.GE.AND P5, PT, R4, R128, PT ;  /* 0x000000800400720c */ /* 0x000fe40003fa6270 */
[----:B------:R-:W-:Y:S02]  /*4a50*/  FSEL R45, R45, -INF , !P6 ;  /* 0xff8000002d2d7808 */ /* 0x000fe40007000000 */
[----:B------:R-:W-:Y:S02]  /*4a60*/  FMNMX.FTZ R10, R47, R10, !PT ;  /* 0x0000000a2f0a7209 */ /* 0x000fe40007810000 */
[----:B------:R-:W-:Y:S02]  /*4a70*/  FSEL R117, R117, -INF , !P3 ;  /* 0xff80000075757808 */ /* 0x000fe40005800000 */
        /* <DEDUP_REMOVED lines=47> */
[----:B------:R-:W-:-:S02]  /*4d70*/  FFMA.FTZ R33, R29, c[0x0][0x23c], -R38 ;  /* 0x00008f001d217a23 */ /* 0x000fc40000010826 */
[--C-:B------:R-:W-:Y:S02]  /*4d80*/  FFMA.FTZ R26, R89, c[0x0][0x23c], -R38.reuse ;  /* 0x00008f00591a7a23 */ /* 0x100fe40000010826 */
[--C-:B------:R-:W-:Y:S01]  /*4d90*/  FFMA.FTZ R111, R61, c[0x0][0x23c], -R38.reuse ;  /* 0x00008f003d6f7a23 */ /* 0x100fe20000010826 */
[----:B------:R-:W2:Y:S01]  /*4da0*/  MUFU.EX2 R44, R44 ;  /* 0x0000002c002c7308 */ /* 0x000ea20000000800 */
[--C-:B------:R-:W-:Y:S01]  /*4db0*/  FFMA.FTZ R48, R201, c[0x0][0x23c], -R38.reuse ;  /* 0x00008f00c9307a23 */ /* 0x100fe20000010826 */
[----:B-1----:R-:W-:Y:S01]  /*4dc0*/  FMNMX.FTZ R0, R31, R4, !PT ;  /* 0x000000041f007209 */ /* 0x002fe20007810000 */
[--C-:B------:R-:W-:Y:S02]  /*4dd0*/  FFMA.FTZ R31, R7, c[0x0][0x23c], -R38.reuse ;  /* 0x00008f00071f7a23 */ /* 0x100fe40000010826 */
[----:B------:R-:W-:Y:S01]  /*4de0*/  LDSM.16.MT88.4 R4, [R162+0x6000] ;  /* 0x00600000a204783b */ /* 0x000fe20000004200 */
        /* <DEDUP_REMOVED lines=10> */
[--C-:B------:R-:W-:Y:S01]  /*4e90*/  FFMA.FTZ R51, R78, c[0x0][0x23c], -R24.reuse ;  /* 0x00008f004e337a23 */ /* 0x100fe20000010818 */
[----:B--2---:R-:W-:Y:S01]  /*4ea0*/  F2FP.PACK_AB R68, R44, R53 ;  /* 0x000000352c44723e */ /* 0x004fe200000000ff */
[--C-:B------:R-:W-:Y:S02]  /*4eb0*/  FFMA.FTZ R40, R79, c[0x0][0x23c], -R24.reuse ;  /* 0x00008f004f287a23 */ /* 0x100fe40000010818 */
[--C-:B------:R-:W-:Y:S01]  /*4ec0*/  FFMA.FTZ R49, R15, c[0x0][0x23c], -R24.reuse ;  /* 0x00008f000f317a23 */ /* 0x100fe20000010818 */
[----:B------:R-:W2:Y:S01]  /*4ed0*/  LDSM.16.MT88.4 R76, [R163+0x6000] ;  /* 0x00600000a34c783b */ /* 0x000ea20000004200 */
[--C-:B------:R-:W-:Y:S01]  /*4ee0*/  FFMA.FTZ R32, R83, c[0x0][0x23c], -R24.reuse ;  /* 0x00008f0053207a23 */ /* 0x100fe20000010818 */
[----:B------:R-:W-:Y:S01]  /*4ef0*/  MUFU.EX2 R51, R51 ;  /* 0x0000003300337308 */ /* 0x000fe20000000800 */
[--C-:B------:R-:W-:Y:S01]  /*4f00*/  FFMA.FTZ R34, R11, c[0x0][0x23c], -R24.reuse ;  /* 0x00008f000b227a23 */ /* 0x100fe20000010818 */
[----:B------:R-:W3:Y:S01]  /*4f10*/  LDSM.16.MT88.4 R12, [R164+0x6800] ;  /* 0x00680000a40c783b */ /* 0x000ee20000004200 */
[----:B------:R-:W-:-:S02]  /*4f20*/  FFMA.FTZ R29, R9, c[0x0][0x23c], -R24 ;  /* 0x00008f00091d7a23 */ /* 0x000fc40000010818 */
[--C-:B------:R-:W-:Y:S01]  /*4f30*/  FFMA.FTZ R30, R75, c[0x0][0x23c], -R24.reuse ;  /* 0x00008f004b1e7a23 */ /* 0x100fe20000010818 */
[----:B------:R-:W4:Y:S01]  /*4f40*/  LDSM.16.MT88.4 R8, [R163+0x6800] ;  /* 0x00680000a308783b */ /* 0x000f220000004200 */
[--C-:B------:R-:W-:Y:S01]  /*4f50*/  FFMA.FTZ R3, R73, c[0x0][0x23c], -R24.reuse ;  /* 0x00008f0049037a23 */ /* 0x100fe20000010818 */
[----:B------:R-:W5:Y:S01]  /*4f60*/  MUFU.EX2 R40, R40 ;  /* 0x0000002800287308 */ /* 0x000f620000000800 */
[----:B-1----:R-:W-:Y:S01]  /*4f70*/  F2FP.PACK_AB R70, R36, R39 ;  /* 0x000000272446723e */ /* 0x002fe200000000ff */
[--C-:B------:R-:W-:Y:S02]  /*4f80*/  FFMA.FTZ R46, R199, c[0x0][0x23c], -R24.reuse ;  /* 0x00008f00c72e7a23 */ /* 0x100fe40000010818 */
[--C-:B------:R-:W-:Y:S02]  /*4f90*/  FFMA.FTZ R109, R109, c[0x0][0x23c], -R24.reuse ;  /* 0x00008f006d6d7a23 */ /* 0x100fe40000010818 */
[--C-:B------:R-:W-:Y:S02]  /*4fa0*/  FFMA.FTZ R113, R113, c[0x0][0x23c], -R24.reuse ;  /* 0x00008f0071717a23 */ /* 0x100fe40000010818 */
[----:B------:R-:W-:Y:S01]  /*4fb0*/  MUFU.EX2 R49, R49 ;  /* 0x0000003100317308 */ /* 0x000fe20000000800 */
[----:B------:R-:W-:-:S02]  /*4fc0*/  FFMA.FTZ R50, R197, c[0x0][0x23c], -R24 ;  /* 0x00008f00c5327a23 */ /* 0x000fc40000010818 */
[--C-:B------:R-:W-:Y:S02]  /*4fd0*/  FFMA.FTZ R115, R115, c[0x0][0x23c], -R38.reuse ;  /* 0x00008f0073737a23 */ /* 0x100fe40000010826 */
[----:B------:R-:W-:Y:S02]  /*4fe0*/  FFMA.FTZ R52, R193, c[0x0][0x23c], -R38 ;  /* 0x00008f00c1347a23 */ /* 0x000fe40000010826 */
[--C-:B------:R-:W-:Y:S01]  /*4ff0*/  FFMA.FTZ R56, R191, c[0x0][0x23c], -R24.reuse ;  /* 0x00008f00bf387a23 */ /* 0x100fe20000010818 */
[----:B------:R-:W1:Y:S01]  /*5000*/  MUFU.EX2 R32, R32 ;  /* 0x0000002000207308 */ /* 0x000e620000000800 */
        /* <DEDUP_REMOVED lines=9> */
[----:B-1----:R-:W-:Y:S01]  /*50a0*/  F2FP.PACK_AB R71, R32, R49 ;  /* 0x000000312047723e */ /* 0x002fe200000000ff */
[----:B------:R-:W1:Y:S01]  /*50b0*/  MUFU.EX2 R28, R28 ;  /* 0x0000001c001c7308 */ /* 0x000e620000000800 */
[----:B------:R-:W-:-:S02]  /*50c0*/  FFMA.FTZ R64, R151, c[0x0][0x23c], -R24 ;  /* 0x00008f0097407a23 */ /* 0x000fc40000010818 */
[--C-:B------:R-:W-:Y:S02]  /*50d0*/  FFMA.FTZ R145, R145, c[0x0][0x23c], -R24.reuse ;  /* 0x00008f0091917a23 */ /* 0x100fe40000010818 */
[--C-:B------:R-:W-:Y:S01]  /*50e0*/  FFMA.FTZ R149, R149, c[0x0][0x23c], -R24.reuse ;  /* 0x00008f0095957a23 */ /* 0x100fe20000010818 */
[C---:B------:R-:W-:Y:S01]  /*50f0*/  HMMA.16816.F32 R88, R68.reuse, R84, RZ ;  /* 0x000000544458723c */ /* 0x040fe200000018ff */
[----:B------:R-:W-:Y:S01]  /*5100*/  FFMA.FTZ R66, R147, c[0x0][0x23c], -R24 ;  /* 0x00008f0093427a23 */ /* 0x000fe20000010818 */
[----:B------:R-:W-:Y:S01]  /*5110*/  MUFU.EX2 R31, R31 ;  /* 0x0000001f001f7308 */ /* 0x000fe20000000800 */
[----:B------:R-:W-:Y:S02]  /*5120*/  FFMA.FTZ R104, R133, c[0x0][0x23c], -R38 ;  /* 0x00008f0085687a23 */ /* 0x000fe40000010826 */
[--C-:B------:R-:W-:Y:S02]  /*5130*/  FFMA.FTZ R108, R131, c[0x0][0x23c], -R24.reuse ;  /* 0x00008f00836c7a23 */ /* 0x100fe40000010818 */
        /* <DEDUP_REMOVED lines=17> */
[----:B------:R-:W-:-:S02]  /*5250*/  FADD.FTZ R40, R51, R40 ;  /* 0x0000002833287221 */ /* 0x000fc40000010000 */
[----:B------:R-:W-:Y:S02]  /*5260*/  FFMA.FTZ R37, R37, c[0x0][0x23c], -R24 ;  /* 0x00008f0025257a23 */ /* 0x000fe40000010818 */
[----:B------:R-:W-:Y:S01]  /*5270*/  FADD.FTZ R49, R49, R40 ;  /* 0x0000002831317221 */ /* 0x000fe20000010000 */
[C---:B------:R-:W-:Y:S01]  /*5280*/  HMMA.16816.F32 R92, R68.reuse, R94, RZ ;  /* 0x0000005e445c723c */ /* 0x040fe200000018ff */
[--C-:B------:R-:W-:Y:S01]  /*5290*/  FFMA.FTZ R27, R27, c[0x0][0x23c], -R24.reuse ;  /* 0x00008f001b1b7a23 */ /* 0x100fe20000010818 */
[----:B------:R-:W-:Y:S01]  /*52a0*/  MUFU.EX2 R30, R30 ;  /* 0x0000001e001e7308 */ /* 0x000fe20000000800 */
[----:B------:R-:W-:Y:S02]  /*52b0*/  FADD.FTZ R49, R32, R49 ;  /* 0x0000003120317221 */ /* 0x000fe40000010000 */
[----:B------:R-:W-:Y:S02]  /*52c0*/  FFMA.FTZ R32, R35, c[0x0][0x23c], -R24 ;  /* 0x00008f0023207a23 */ /* 0x000fe40000010818 */
[----:B------:R-:W-:Y:S01]  /*52d0*/  FFMA.FTZ R41, R41, c[0x0][0x23c], -R38 ;  /* 0x00008f0029297a23 */ /* 0x000fe20000010826 */
[----:B------:R-:W-:Y:S01]  /*52e0*/  HMMA.16816.F32 R76, R68, R78, RZ ;  /* 0x0000004e444c723c */ /* 0x000fe200000018ff */
[----:B------:R-:W-:Y:S01]  /*52f0*/  FFMA.FTZ R24, R25, c[0x0][0x23c], -R24 ;  /* 0x00008f0019187a23 */ /* 0x000fe20000010818 */
[----:B------:R-:W5:Y:S01]  /*5300*/  MUFU.EX2 R3, R3 ;  /* 0x0000000300037308 */ /* 0x000f620000000800 */
[----:B------:R-:W-:-:S02]  /*5310*/  FFMA.FTZ R45, R45, c[0x0][0x23c], -R38 ;  /* 0x00008f002d2d7a23 */ /* 0x000fc40000010826 */
[----:B------:R-:W-:-:S03]  /*5320*/  FFMA.FTZ R43, R43, c[0x0][0x23c], -R38 ;  /* 0x00008f002b2b7a23 */ /* 0x000fc60000010826 */
[C---:B------:R-:W-:Y:S02]  /*5330*/  HMMA.16816.F32 R72, R68.reuse, R4, RZ ;  /* 0x000000044448723c */ /* 0x040fe400000018ff */
[----:B------:R-:W-:Y:S05]  /*5340*/  MUFU.EX2 R111, R111 ;  /* 0x0000006f006f7308 */ /* 0x000fea0000000800 */
[----:B-1----:R-:W-:Y:S01]  /*5350*/  F2FP.PACK_AB R4, R28, R33 ;  /* 0x000000211c04723e */ /* 0x002fe200000000ff */
[----:B------:R-:W-:Y:S01]  /*5360*/  HMMA.16816.F32 R68, R68, R6, RZ ;  /* 0x000000064444723c */ /* 0x000fe200000018ff */
[----:B--2---:R-:W-:Y:S01]  /*5370*/  F2FP.PACK_AB R5, R29, R34 ;  /* 0x000000221d05723e */ /* 0x004fe200000000ff */
[----:B------:R-:W1:Y:S01]  /*5380*/  MUFU.EX2 R48, R48 ;  /* 0x0000003000307308 */ /* 0x000e620000000800 */
[----:B------:R-:W-:-:S04]  /*5390*/  FADD.FTZ R34, R34, R49 ;  /* 0x0000003122227221 */ /* 0x000fc80000010000 */
[----:B------:R-:W-:Y:S01]  /*53a0*/  F2FP.PACK_AB R6, R26, R31 ;  /* 0x0000001f1a06723e */ /* 0x000fe200000000ff */
[----:B------:R-:W-:Y:S01]  /*53b0*/  FADD.FTZ R29, R29, R34 ;  /* 0x000000221d1d7221 */ /* 0x000fe20000010000 */
[----:B-----5:R-:W-:Y:S01]  /*53c0*/  F2FP.PACK_AB R7, R3, R30 ;  /* 0x0000001e0307723e */ /* 0x020fe200000000ff */
[----:B------:R-:W-:Y:S02]  /*53d0*/  MUFU.EX2 R61, R61 ;  /* 0x0000003d003d7308 */ /* 0x000fe40000000800 */
[----:B------:R-:W-:-:S04]  /*53e0*/  FADD.FTZ R30, R30, R29 ;  /* 0x0000001d1e1e7221 */ /* 0x000fc80000010000 */
[C---:B---3--:R-:W-:Y:S01]  /*53f0*/  HMMA.16816.F32 R88, R4.reuse, R12, R88 ;  /* 0x0000000c0458723c */ /* 0x048fe20000001858 */
[----:B------:R-:W-:Y:S01]  /*5400*/  FADD.FTZ R3, R3, R30 ;  /* 0x0000001e03037221 */ /* 0x000fe20000010000 */
[----:B------:R-:W2:Y:S06]  /*5410*/  MUFU.EX2 R42, R42 ;  /* 0x0000002a002a7308 */ /* 0x000eac0000000800 */
[C---:B------:R-:W-:Y:S01]  /*5420*/  HMMA.16816.F32 R84, R4.reuse, R14, R84 ;  /* 0x0000000e0454723c */ /* 0x040fe20000001854 */
[----:B------:R-:W3:Y:S01]  /*5430*/  LDSM.16.MT88.4 R12, [R162+0x6800] ;  /* 0x00680000a20c783b */ /* 0x000ee20000004200 */
[----:B------:R-:W-:Y:S06]  /*5440*/  MUFU.EX2 R46, R46 ;  /* 0x0000002e002e7308 */ /* 0x000fec0000000800 */
[C---:B------:R-:W-:Y:S02]  /*5450*/  HMMA.16816.F32 R96, R4.reuse, R16, R96 ;  /* 0x000000100460723c */ /* 0x040fe40000001860 */
[----:B------:R-:W5:Y:S06]  /*5460*/  MUFU.EX2 R109, R109 ;  /* 0x0000006d006d7308 */ /* 0x000f6c0000000800 */
[C---:B------:R-:W-:Y:S01]  /*5470*/  HMMA.16816.F32 R92, R4.reuse, R18, R92 ;  /* 0x00000012045c723c */ /* 0x040fe2000000185c */
[----:B------:R-:W2:Y:S01]  /*5480*/  LDSM.16.MT88.4 R16, [R166+0x7000] ;  /* 0x00700000a610783b */ /* 0x000ea20000004200 */
[----:B------:R-:W-:Y:S06]  /*5490*/  MUFU.EX2 R113, R113 ;  /* 0x0000007100717308 */ /* 0x000fec0000000800 */
[C---:B----4-:R-:W-:Y:S02]  /*54a0*/  HMMA.16816.F32 R80, R4.reuse, R8, R80 ;  /* 0x000000080450723c */ /* 0x050fe40000001850 */
[----:B------:R-:W4:Y:S06]  /*54b0*/  MUFU.EX2 R50, R50 ;  /* 0x0000003200327308 */ /* 0x000f2c0000000800 */
        /* <DEDUP_REMOVED lines=11> */
[----:B-----5:R-:W-:Y:S02]  /*5570*/  F2FP.PACK_AB R5, R109, R46 ;  /* 0x0000002e6d05723e */ /* 0x020fe400000000ff */
[----:B----4-:R-:W-:-:S05]  /*5580*/  F2FP.PACK_AB R7, R50, R113 ;  /* 0x000000713207723e */ /* 0x010fca00000000ff */
[----:B------:R-:W-:Y:S02]  /*5590*/  MUFU.EX2 R56, R56 ;  /* 0x0000003800387308 */ /* 0x000fe40000000800 */
[C---:B------:R-:W-:Y:S06]  /*55a0*/  HMMA.16816.F32 R96, R4.reuse, R16, R96 ;  /* 0x000000100460723c */ /* 0x040fec0000001860 */
        /* <DEDUP_REMOVED lines=54> */
[----:B------:R-:W-:-:S05]  /*5910*/  F2FP.PACK_AB R7, R66, R149 ;  /* 0x000000954207723e */ /* 0x000fca00000000ff */
[----:B------:R-:W-:Y:S02]  /*5920*/  MUFU.EX2 R32, R32 ;  /* 0x0000002000207308 */ /* 0x000fe40000000800 */
[C---:B------:R-:W-:Y:S06]  /*5930*/  HMMA.16816.F32 R96, R4.reuse, R16, R96 ;  /* 0x000000100460723c */ /* 0x040fec0000001860 */
[----:B------:R-:W-:Y:S02]  /*5940*/  MUFU.EX2 R27, R27 ;  /* 0x0000001b001b7308 */ /* 0x000fe40000000800 */
[C---:B------:R-:W-:Y:S01]  /*5950*/  HMMA.16816.F32 R92, R4.reuse, R18, R92 ;  /* 0x00000012045c723c */ /* 0x040fe2000000185c */
[----:B------:R-:W-:Y:S05]  /*5960*/  LDSM.16.MT88.4 R16, [R164+0x8800] ;  /* 0x00880000a410783b */ /* 0x000fea0000004200 */
[----:B------:R-:W-:Y:S02]  /*5970*/  MUFU.EX2 R24, R24 ;  /* 0x0000001800187308 */ /* 0x000fe40000000800 */
[C---:B-1----:R-:W-:Y:S08]  /*5980*/  HMMA.16816.F32 R80, R4.reuse, R8, R80 ;  /* 0x000000080450723c */ /* 0x042ff00000001850 */
        /* <DEDUP_REMOVED lines=12> */
[C---:B------:R-:W-:Y:S07]  /*5a50*/  HMMA.16816.F32 R96, R4.reuse, R20, R96 ;  /* 0x000000140460723c */ /* 0x040fee0000001860 */
[--C-:B------:R-:W-:Y:S01]  /*5a60*/  FFMA.FTZ R20, R105, c[0x0][0x23c], -R38.reuse ;  /* 0x00008f0069147a23 */ /* 0x100fe20000010826 */
[----:B------:R-:W-:Y:S01]  /*5a70*/  HMMA.16816.F32 R92, R4, R22, R92 ;  /* 0x00000016045c723c */ /* 0x000fe2000000185c */
[----:B------:R-:W-:-:S04]  /*5a80*/  FFMA.FTZ R21, R67, c[0x0][0x23c], -R38 ;  /* 0x00008f0043157a23 */ /* 0x000fc80000010826 */
[----:B------:R-:W-:Y:S02]  /*5a90*/  MUFU.EX2 R20, R20 ;  /* 0x0000001400147308 */ /* 0x000fe40000000800 */
[--C-:B------:R-:W-:Y:S01]  /*5aa0*/  FFMA.FTZ R23, R107, c[0x0][0x23c], -R38.reuse ;  /* 0x00008f006b177a23 */ /* 0x100fe20000010826 */
[----:B------:R-:W-:Y:S01]  /*5ab0*/  HMMA.16816.F32 R88, R4, R16, R88 ;  /* 0x000000100458723c */ /* 0x000fe20000001858 */
[----:B------:R-:W-:-:S04]  /*5ac0*/  FFMA.FTZ R22, R65, c[0x0][0x23c], -R38 ;  /* 0x00008f0041167a23 */ /* 0x000fc80000010826 */
[----:B------:R-:W-:Y:S03]  /*5ad0*/  MUFU.EX2 R23, R23 ;  /* 0x0000001700177308 */ /* 0x000fe60000000800 */
[C---:B-1----:R-:W-:Y:S05]  /*5ae0*/  HMMA.16816.F32 R80, R4.reuse, R12, R80 ;  /* 0x0000000c0450723c */ /* 0x042fea0000001850 */
[----:B------:R-:W-:Y:S03]  /*5af0*/  MUFU.EX2 R21, R21 ;  /* 0x0000001500157308 */ /* 0x000fe60000000800 */
[C---:B------:R-:W-:Y:S01]  /*5b00*/  HMMA.16816.F32 R76, R4.reuse, R14, R76 ;  /* 0x0000000e044c723c */ /* 0x040fe2000000184c */
[----:B------:R-:W1:Y:S04]  /*5b10*/  LDSM.16.MT88.4 R12, [R166+0x9000] ;  /* 0x00900000a60c783b */ /* 0x000e680000004200 */
[----:B------:R-:W2:Y:S03]  /*5b20*/  MUFU.EX2 R22, R22 ;  /* 0x0000001600167308 */ /* 0x000ea60000000800 */
[C---:B------:R-:W-:Y:S01]  /*5b30*/  HMMA.16816.F32 R84, R4.reuse, R18, R84 ;  /* 0x000000120454723c */ /* 0x040fe20000001854 */
[----:B------:R-:W-:Y:S07]  /*5b40*/  LDSM.16.MT88.4 R16, [R163+0x9000] ;  /* 0x00900000a310783b */ /* 0x000fee0000004200 */
[C---:B------:R-:W-:Y:S08]  /*5b50*/  HMMA.16816.F32 R72, R4.reuse, R8, R72 ;  /* 0x000000080448723c */ /* 0x040ff00000001848 */
[----:B------:R-:W-:Y:S01]  /*5b60*/  HMMA.16816.F32 R68, R4, R10, R68 ;  /* 0x0000000a0444723c */ /* 0x000fe20000001844 */
[----:B------:R-:W3:Y:S06]  /*5b70*/  LDSM.16.MT88.4 R8, [R164+0x9000] ;  /* 0x00900000a408783b */ /* 0x000eec0000004200 */
[----:B------:R-:W-:Y:S01]  /*5b80*/  FADD.FTZ R4, R53, R44 ;  /* 0x0000002c35047221 */ /* 0x000fe20000010000 */
[----:B--2---:R-:W-:Y:S01]  /*5b90*/  F2FP.PACK_AB R6, R22, R21 ;  /* 0x000000151606723e */ /* 0x004fe200000000ff */
[----:B------:R-:W2:Y:S02]  /*5ba0*/  MUFU.EX2 R44, R55 ;  /* 0x00000037002c7308 */ /* 0x000ea40000000800 */
[----:B------:R-:W-:Y:S01]  /*5bb0*/  FADD.FTZ R5, R39, R4 ;  /* 0x0000000427057221 */ /* 0x000fe20000010000 */
[----:B------:R-:W-:Y:S01]  /*5bc0*/  F2FP.PACK_AB R4, R20, R23 ;  /* 0x000000171404723e */ /* 0x000fe200000000ff */
[----:B------:R-:W-:-:S02]  /*5bd0*/  FFMA.FTZ R39, R47, c[0x0][0x23c], -R38 ;  /* 0x00008f002f277a23 */ /* 0x000fc40000010826 */
[----:B------:R-:W-:Y:S01]  /*5be0*/  FADD.FTZ R40, R36, R5 ;  /* 0x0000000524287221 */ /* 0x000fe20000010000 */
[----:B------:R-:W-:Y:S01]  /*5bf0*/  F2FP.PACK_AB R5, R59, R112 ;  /* 0x000000703b05723e */ /* 0x000fe200000000ff */
[----:B------:R-:W-:Y:S02]  /*5c00*/  MUFU.EX2 R36, R45 ;  /* 0x0000002d00247308 */ /* 0x000fe40000000800 */
[----:B------:R-:W-:-:S04]  /*5c10*/  FADD.FTZ R33, R33, R40 ;  /* 0x0000002821217221 */ /* 0x000fc80000010000 */
[----:B------:R-:W-:Y:S01]  /*5c20*/  FADD.FTZ R28, R28, R33 ;  /* 0x000000211c1c7221 */ /* 0x000fe20000010000 */
[----:B--2---:R-:W-:Y:S01]  /*5c30*/  F2FP.PACK_AB R7, R44, R57 ;  /* 0x000000392c07723e */ /* 0x004fe200000000ff */
[----:B------:R-:W2:Y:S02]  /*5c40*/  MUFU.EX2 R39, R39 ;  /* 0x0000002700277308 */ /* 0x000ea40000000800 */
[----:B------:R-:W-:-:S04]  /*5c50*/  FADD.FTZ R31, R31, R28 ;  /* 0x0000001c1f1f7221 */ /* 0x000fc80000010000 */
[----:B------:R-:W-:Y:S01]  /*5c60*/  FADD.FTZ R26, R26, R31 ;  /* 0x0000001f1a1a7221 */ /* 0x000fe20000010000 */
[----:B-1----:R-:W-:Y:S01]  /*5c70*/  HMMA.16816.F32 R96, R4, R12, R96 ;  /* 0x0000000c0460723c */ /* 0x002fe20000001860 */
[----:B------:R-:W1:Y:S02]  /*5c80*/  MUFU.EX2 R38, R43 ;  /* 0x0000002b00267308 */ /* 0x000e640000000800 */
[----:B------:R-:W-:-:S04]  /*5c90*/  FADD.FTZ R111, R111, R26 ;  /* 0x0000001a6f6f7221 */ /* 0x000fc80000010000 */
[----:B------:R-:W-:Y:S01]  /*5ca0*/  FADD.FTZ R48, R48, R111 ;  /* 0x0000006f30307221 */ /* 0x000fe20000010000 */
[----:B------:R-:W-:Y:S01]  /*5cb0*/  HMMA.16816.F32 R92, R4, R14, R92 ;  /* 0x0000000e045c723c */ /* 0x000fe2000000185c */
[----:B------:R-:W4:Y:S02]  /*5cc0*/  LDSM.16.MT88.4 R12, [R162+0x9000] ;  /* 0x00900000a20c783b */ /* 0x000f240000004200 */
        /* <DEDUP_REMOVED lines=9> */
[----:B------:R-:W-:Y:S03]  /*5d60*/  HMMA.16816.F32 R80, R4, R16, R80 ;  /* 0x000000100450723c */ /* 0x000fe60000001850 */
[----:B------:R-:W-:-:S04]  /*5d70*/  FADD.FTZ R143, R143, R52 ;  /* 0x000000348f8f7221 */ /* 0x000fc80000010000 */
[----:B------:R-:W-:Y:S01]  /*5d80*/  FADD.FTZ R62, R62, R143 ;  /* 0x0000008f3e3e7221 */ /* 0x000fe20000010000 */
[----:B------:R-:W-:Y:S01]  /*5d90*/  HMMA.16816.F32 R76, R4, R18, R76 ;  /* 0x00000012044c723c */ /* 0x000fe2000000184c */
[----:B------:R-:W5:Y:S02]  /*5da0*/  LDSM.16.MT88.4 R16, [R164+0x9800] ;  /* 0x00980000a410783b */ /* 0x000f640000004200 */
[----:B------:R-:W-:-:S04]  /*5db0*/  FADD.FTZ R141, R141, R62 ;  /* 0x0000003e8d8d7221 */ /* 0x000fc80000010000 */
[----:B------:R-:W-:Y:S01]  /*5dc0*/  FADD.FTZ R60, R60, R141 ;  /* 0x0000008d3c3c7221 */ /* 0x000fe20000010000 */
[----:B----4-:R-:W-:Y:S03]  /*5dd0*/  HMMA.16816.F32 R72, R4, R12, R72 ;  /* 0x0000000c0448723c */ /* 0x010fe60000001848 */
        /* <DEDUP_REMOVED lines=8> */
[----:B--2---:R-:W-:Y:S01]  /*5e60*/  F2FP.PACK_AB R4, R36, R39 ;  /* 0x000000272404723e */ /* 0x004fe200000000ff */
[----:B------:R-:W2:Y:S01]  /*5e70*/  LDSM.16.MT88.4 R12, [R163+0x9800] ;  /* 0x00980000a30c783b */ /* 0x000ea20000004200 */
        /* <DEDUP_REMOVED lines=8> */
[C---:B---3--:R-:W-:Y:S01]  /*5f00*/  HMMA.16816.F32 R96, R4.reuse, R8, R96 ;  /* 0x000000080460723c */ /* 0x048fe20000001860 */
        /* <DEDUP_REMOVED lines=10> */
[----:B-----5:R-:W-:Y:S01]  /*5fb0*/  HMMA.16816.F32 R88, R4, R16, R88 ;  /* 0x000000100458723c */ /* 0x020fe20000001858 */
[----:B------:R-:W-:Y:S02]  /*5fc0*/  FADD.FTZ R38, R38, R39 ;  /* 0x0000002726267221 */ /* 0x000fe40000010000 */
[----:B------:R-:W-:Y:S02]  /*5fd0*/  FADD.FTZ R149, R149, R64 ;  /* 0x0000004095957221 */ /* 0x000fe40000010000 */
[----:B------:R-:W-:-:S02]  /*5fe0*/  FADD.FTZ R190, R41, R38 ;  /* 0x0000002629be7221 */ /* 0x000fc40000010000 */
        /* <DEDUP_REMOVED lines=80> */
.L_x_6219:
[----:B------:R-:W-:-:S05]  /*64f0*/  IMAD.MOV.U32 R6, RZ, RZ, c[0x0][0x1a0] ;  /* 0x00006800ff067624 */ /* 0x000fca00078e00ff */
[----:B------:R-:W-:-:S04]  /*6500*/  LEA R6, -R6, RZ, 0x7 ;  /* 0x000000ff06067211 */ /* 0x000fc800078e39ff */
[----:B------:R-:W-:Y:S02]  /*6510*/  SHF.R.S32.HI R4, RZ, 0x1f, R6 ;  /* 0x0000001fff047819 */ /* 0x000fe40000011406 */
.L_x_6220:
        /* <DEDUP_REMOVED lines=33> */
[----:B------:R-:W1:Y:S04]  /*6730*/  LDSM.16.M88.4 R32, [R171+0x2000] ;  /* 0x00200000ab20783b */ /* 0x000e680000000200 */
[----:B------:R-:W5:Y:S04]  /*6740*/  LDSM.16.M88.4 R24, [R171+0x2800] ;  /* 0x00280000ab18783b */ /* 0x000f680000000200 */
[----:B------:R-:W-:Y:S04]  /*6750*/  LDSM.16.M88.4 R108, [R170] ;  /* 0x00000000aa6c783b */ /* 0x000fe80000000200 */
[----:B--2---:R-:W2:Y:S04]  /*6760*/  LDSM.16.M88.4 R4, [R165+0x2000] ;  /* 0x00200000a504783b */ /* 0x004ea80000000200 */
[----:B---3--:R-:W3:Y:S04]  /*6770*/  LDSM.16.M88.4 R12, [R165+0x2800] ;  /* 0x00280000a50c783b */ /* 0x008ee80000000200 */
[----:B----4-:R-:W4:Y:S04]  /*6780*/  LDSM.16.M88.4 R8, [R171+0x3800] ;  /* 0x00380000ab08783b */ /* 0x010f280000000200 */
[----:B------:R-:W2:Y:S04]  /*6790*/  LDSM.16.M88.4 R16, [R171+0x3000] ;  /* 0x00300000ab10783b */ /* 0x000ea80000000200 */
[----:B------:R-:W2:Y:S04]  /*67a0*/  LDSM.16.M88.4 R52, [R171+0x4800] ;  /* 0x00480000ab34783b */ /* 0x000ea80000000200 */
[----:B------:R-:W2:Y:S04]  /*67b0*/  LDSM.16.M88.4 R44, [R171+0x5000] ;  /* 0x00500000ab2c783b */ /* 0x000ea80000000200 */
[----:B------:R-:W-:Y:S01]  /*67c0*/  LDSM.16.M88.4 R40, [R165+0x3000] ;  /* 0x00300000a528783b */ /* 0x000fe20000000200 */
[C---:B-1----:R-:W-:Y:S03]  /*67d0*/  HMMA.16816.F32 R36, R112.reuse, R32, RZ ;  /* 0x000000207024723c */ /* 0x042fe600000018ff */
[----:B------:R-:W-:Y:S04]  /*67e0*/  LDSM.16.M88.4 R60, [R171+0x4000] ;  /* 0x00400000ab3c783b */ /* 0x000fe80000000200 */
[----:B------:R-:W-:Y:S01]  /*67f0*/  LDSM.16.M88.4 R116, [R171+0x5800] ;  /* 0x00580000ab74783b */ /* 0x000fe20000000200 */
[C---:B------:R-:W-:Y:S03]  /*6800*/  HMMA.16816.F32 R32, R112.reuse, R34, RZ ;  /* 0x000000227020723c */ /* 0x040fe600000018ff */
[----:B------:R-:W-:Y:S04]  /*6810*/  LDSM.16.M88.4 R104, [R165+0x4800] ;  /* 0x00480000a568783b */ /* 0x000fe80000000200 */
[----:B------:R-:W-:Y:S01]  /*6820*/  LDSM.16.M88.4 R64, [R165+0x5000] ;  /* 0x00500000a540783b */ /* 0x000fe20000000200 */
[C---:B-----5:R-:W-:Y:S03]  /*6830*/  HMMA.16816.F32 R28, R112.reuse, R24, RZ ;  /* 0x00000018701c723c */ /* 0x060fe600000018ff */
[----:B------:R-:W-:Y:S04]  /*6840*/  LDSM.16.M88.4 R120, [R165+0x4000] ;  /* 0x00400000a578783b */ /* 0x000fe80000000200 */
[----:B------:R-:W0:Y:S01]  /*6850*/  LDGDEPBAR ;  /* 0x00000000000079af */ /* 0x000e220000000000 */
[----:B------:R-:W-:Y:S08]  /*6860*/  HMMA.16816.F32 R24, R112, R26, RZ ;  /* 0x0000001a7018723c */ /* 0x000ff000000018ff */
[C---:B--2---:R-:W-:Y:S08]  /*6870*/  HMMA.16816.F32 R36, R108.reuse, R4, R36 ;  /* 0x000000046c24723c */ /* 0x044ff00000001824 */
[C---:B------:R-:W-:Y:S01]  /*6880*/  HMMA.16816.F32 R32, R108.reuse, R6, R32 ;  /* 0x000000066c20723c */ /* 0x040fe20000001820 */
[----:B------:R-:W1:Y:S07]  /*6890*/  LDSM.16.M88.4 R4, [R165+0x3800] ;  /* 0x00380000a504783b */ /* 0x000e6e0000000200 */
[C---:B---3--:R-:W-:Y:S08]  /*68a0*/  HMMA.16816.F32 R28, R108.reuse, R12, R28 ;  /* 0x0000000c6c1c723c */ /* 0x048ff0000000181c */
[----:B------:R-:W-:Y:S08]  /*68b0*/  HMMA.16816.F32 R24, R108, R14, R24 ;  /* 0x0000000e6c18723c */ /* 0x000ff00000001818 */
[C---:B----4-:R-:W-:Y:S08]  /*68c0*/  HMMA.16816.F32 R12, R112.reuse, R8, RZ ;  /* 0x00000008700c723c */ /* 0x050ff000000018ff */
[C---:B------:R-:W-:Y:S08]  /*68d0*/  HMMA.16816.F32 R20, R112.reuse, R16, RZ ;  /* 0x000000107014723c */ /* 0x040ff000000018ff */
[C---:B------:R-:W-:Y:S08]  /*68e0*/  HMMA.16816.F32 R8, R112.reuse, R10, RZ ;  /* 0x0000000a7008723c */ /* 0x040ff000000018ff */
[C---:B------:R-:W-:Y:S08]  /*68f0*/  HMMA.16816.F32 R16, R112.reuse, R18, RZ ;  /* 0x000000127010723c */ /* 0x040ff000000018ff */
[C---:B------:R-:W-:Y:S08]  /*6900*/  HMMA.16816.F32 R56, R112.reuse, R52, RZ ;  /* 0x000000347038723c */ /* 0x040ff000000018ff */
[C---:B------:R-:W-:Y:S08]  /*6910*/  HMMA.16816.F32 R48, R112.reuse, R44, RZ ;  /* 0x0000002c7030723c */ /* 0x040ff000000018ff */
[C---:B------:R-:W-:Y:S08]  /*6920*/  HMMA.16816.F32 R52, R112.reuse, R54, RZ ;  /* 0x000000367034723c */ /* 0x040ff000000018ff */
[----:B------:R-:W-:Y:S08]  /*6930*/  HMMA.16816.F32 R44, R112, R46, RZ ;  /* 0x0000002e702c723c */ /* 0x000ff000000018ff */
[C---:B-1----:R-:W-:Y:S08]  /*6940*/  HMMA.16816.F32 R12, R108.reuse, R4, R12 ;  /* 0x000000046c0c723c */ /* 0x042ff0000000180c */
[C---:B------:R-:W-:Y:S08]  /*6950*/  HMMA.16816.F32 R8, R108.reuse, R6, R8 ;  /* 0x000000066c08723c */ /* 0x040ff00000001808 */
[C---:B------:R-:W-:Y:S08]  /*6960*/  HMMA.16816.F32 R20, R108.reuse, R40, R20 ;  /* 0x000000286c14723c */ /* 0x040ff00000001814 */
[----:B------:R-:W-:Y:S08]  /*6970*/  HMMA.16816.F32 R16, R108, R42, R16 ;  /* 0x0000002a6c10723c */ /* 0x000ff00000001810 */
[C---:B------:R-:W-:Y:S08]  /*6980*/  HMMA.16816.F32 R4, R112.reuse, R60, RZ ;  /* 0x0000003c7004723c */ /* 0x040ff000000018ff */
[C---:B------:R-:W-:Y:S08]  /*6990*/  HMMA.16816.F32 R60, R112.reuse, R62, RZ ;  /* 0x0000003e703c723c */ /* 0x040ff000000018ff */
[C---:B------:R-:W-:Y:S08]  /*69a0*/  HMMA.16816.F32 R40, R112.reuse, R116, RZ ;  /* 0x000000747028723c */ /* 0x040ff000000018ff */
[----:B------:R-:W-:Y:S01]  /*69b0*/  HMMA.16816.F32 R112, R112, R118, RZ ;  /* 0x000000767070723c */ /* 0x000fe200000018ff */
        /* <DEDUP_REMOVED lines=8> */
[C---:B------:R-:W-:Y:S08]  /*6a40*/  HMMA.16816.F32 R60, R108.reuse, R122, R60 ;  /* 0x0000007a6c3c723c */ /* 0x040ff0000000183c */
[C---:B-1----:R-:W-:Y:S08]  /*6a50*/  HMMA.16816.F32 R40, R108.reuse, R116, R40 ;  /* 0x000000746c28723c */ /* 0x042ff00000001828 */
[----:B------:R-:W-:Y:S01]  /*6a60*/  HMMA.16816.F32 R112, R108, R118, R112 ;  /* 0x000000766c70723c */ /* 0x000fe20000001870 */
[----:B------:R-:W1:Y:S04]  /*6a70*/  LDSM.16.M88.4 R108, [R160] ;  /* 0x00000000a06c783b */ /* 0x000e680000000200 */
[----:B------:R-:W3:Y:S03]  /*6a80*/  LDSM.16.M88.4 R116, [R161] ;  /* 0x00000000a174783b */ /* 0x000ee60000000200 */
[C---:B--2---:R-:W-:Y:S08]  /*6a90*/  HMMA.16816.F32 R36, R104.reuse, R64, R36 ;  /* 0x000000406824723c */ /* 0x044ff00000001824 */
[C---:B------:R-:W-:Y:S01]  /*6aa0*/  HMMA.16816.F32 R32, R104.reuse, R66, R32 ;  /* 0x000000426820723c */ /* 0x040fe20000001820 */
[----:B------:R-:W2:Y:S07]  /*6ab0*/  LDSM.16.M88.4 R64, [R159] ;  /* 0x000000009f40783b */ /* 0x000eae0000000200 */
[C---:B-1----:R-:W-:Y:S08]  /*6ac0*/  HMMA.16816.F32 R20, R104.reuse, R108, R20 ;  /* 0x0000006c6814723c */ /* 0x042ff00000001814 */
[C---:B------:R-:W-:Y:S01]  /*6ad0*/  HMMA.16816.F32 R16, R104.reuse, R110, R16 ;  /* 0x0000006e6810723c */ /* 0x040fe20000001810 */
[----:B------:R-:W1:Y:S07]  /*6ae0*/  LDSM.16.M88.4 R108, [R157] ;  /* 0x000000009d6c783b */ /* 0x000e6e0000000200 */
[C---:B---3--:R-:W-:Y:S08]  /*6af0*/  HMMA.16816.F32 R28, R104.reuse, R116, R28 ;  /* 0x00000074681c723c */ /* 0x048ff0000000181c */
[C---:B--2---:R-:W-:Y:S08]  /*6b00*/  HMMA.16816.F32 R12, R104.reuse, R64, R12 ;  /* 0x00000040680c723c */ /* 0x044ff0000000180c */
[C---:B------:R-:W-:Y:S01]  /*6b10*/  HMMA.16816.F32 R8, R104.reuse, R66, R8 ;  /* 0x000000426808723c */ /* 0x040fe20000001808 */
[----:B------:R-:W2:Y:S07]  /*6b20*/  LDSM.16.M88.4 R64, [R156] ;  /* 0x000000009c40783b */ /* 0x000eae0000000200 */
        /* <DEDUP_REMOVED lines=11> */
[C---:B-1----:R-:W-:Y:S08]  /*6be0*/  HMMA.16816.F32 R36, R108.reuse, R64, R36 ;  /* 0x000000406c24723c */ /* 0x042ff00000001824 */
[----:B------:R-:W-:Y:S01]  /*6bf0*/  HMMA.16816.F32 R32, R108, R66, R32 ;  /* 0x000000426c20723c */ /* 0x000fe20000001820 */
[----:B------:R-:W1:Y:S07]  /*6c00*/  LDSM.16.M88.4 R64, [R100+0x1800] ;  /* 0x001800006440783b */ /* 0x000e6e0000000200 */
[C---:B--2---:R-:W-:Y:S08]  /*6c10*/  HMMA.16816.F32 R40, R104.reuse, R116, R40 ;  /* 0x000000746828723c */ /* 0x044ff00000001828 */
[----:B------:R-:W-:Y:S01]  /*6c20*/  HMMA.16816.F32 R112, R104, R118, R112 ;  /* 0x000000766870723c */ /* 0x000fe20000001870 */
[----:B------:R-:W2:Y:S01]  /*6c30*/  LDSM.16.M88.4 R116, [R100+0x800] ;  /* 0x000800006474783b */ /* 0x000ea20000000200 */
[----:B------:R-:W-:-:S02]  /*6c40*/  FMUL.FTZ R3, R36, c[0x0][0x2ec] ;  /* 0x0000bb0024037a20 */ /* 0x000fc40000410000 */
[----:B------:R-:W-:Y:S01]  /*6c50*/  FMUL.FTZ R36, R37, c[0x0][0x2ec] ;  /* 0x0000bb0025247a20 */ /* 0x000fe20000410000 */
[----:B------:R-:W3:Y:S01]  /*6c60*/  LDSM.16.M88.4 R104, [R100+0x1000] ;  /* 0x001000006468783b */ /* 0x000ee20000000200 */
[----:B------:R-:W-:Y:S02]  /*6c70*/  FMUL.FTZ R38, R38, c[0x0][0x2ec] ;  /* 0x0000bb0026267a20 */ /* 0x000fe40000410000 */
[----:B------:R-:W-:Y:S01]  /*6c80*/  FMUL.FTZ R37, R32, c[0x0][0x2ec] ;  /* 0x0000bb0020257a20 */ /* 0x000fe20000410000 */
[----:B------:R-:W-:Y:S01]  /*6c90*/  MUFU.TANH R3, R3 ;  /* 0x0000000300037308 */ /* 0x000fe20000002400 */
[----:B------:R-:W-:Y:S02]  /*6ca0*/  FMUL.FTZ R32, R33, c[0x0][0x2ec] ;  /* 0x0000bb0021207a20 */ /* 0x000fe40000410000 */
[----:B------:R-:W-:Y:S02]  /*6cb0*/  FMUL.FTZ R33, R34, c[0x0][0x2ec] ;  /* 0x0000bb0022217a20 */ /* 0x000fe40000410000 */
[----:B------:R-:W-:-:S03]  /*6cc0*/  FMUL.FTZ R39, R39, c[0x0][0x2ec] ;  /* 0x0000bb0027277a20 */ /* 0x000fc60000410000 */
[----:B------:R-:W4:Y:S01]  /*6cd0*/  MUFU.TANH R36, R36 ;  /* 0x0000002400247308 */ /* 0x000f220000002400 */
[C---:B-1----:R-:W-:Y:S07]  /*6ce0*/  HMMA.16816.F32 R12, R108.reuse, R64, R12 ;  /* 0x000000406c0c723c */ /* 0x042fee000000180c */
[----:B------:R-:W-:Y:S01]  /*6cf0*/  MUFU.TANH R39, R39 ;  /* 0x0000002700277308 */ /* 0x000fe20000002400 */
[C---:B------:R-:W-:Y:S01]  /*6d00*/  HMMA.16816.F32 R8, R108.reuse, R66, R8 ;  /* 0x000000426c08723c */ /* 0x040fe20000001808 */
[----:B------:R-:W1:Y:S06]  /*6d10*/  LDSM.16.M88.4 R64, [R100+0x2000] ;  /* 0x002000006440783b */ /* 0x000e6c0000000200 */
[----:B------:R-:W-:Y:S01]  /*6d20*/  MUFU.TANH R32, R32 ;  /* 0x0000002000207308 */ /* 0x000fe20000002400 */
[C---:B--2---:R-:W-:Y:S07]  /*6d30*/  HMMA.16816.F32 R28, R108.reuse, R116, R28 ;  /* 0x000000746c1c723c */ /* 0x044fee000000181c */
[----:B------:R-:W-:Y:S01]  /*6d40*/  MUFU.TANH R37, R37 ;  /* 0x0000002500257308 */ /* 0x000fe20000002400 */
[----:B---3--:R-:W-:Y:S01]  /*6d50*/  HMMA.16816.F32 R20, R108, R104, R20 ;  /* 0x000000686c14723c */ /* 0x008fe20000001814 */
[----:B------:R-:W-:-:S06]  /*6d60*/  FMUL.FTZ R12, R12, c[0x0][0x2ec] ;  /* 0x0000bb000c0c7a20 */ /* 0x000fcc0000410000 */
[----:B------:R-:W2:Y:S01]  /*6d70*/  MUFU.TANH R104, R38 ;  /* 0x0000002600687308 */ /* 0x000ea20000002400 */
[----:B------:R-:W-:Y:S02]  /*6d80*/  FMUL.FTZ R13, R13, c[0x0][0x2ec] ;  /* 0x0000bb000d0d7a20 */ /* 0x000fe40000410000 */
[----:B------:R-:W-:Y:S02]  /*6d90*/  FMUL.FTZ R192, R14, c[0x0][0x2ec] ;  /* 0x0000bb000ec07a20 */ /* 0x000fe40000410000 */
[----:B------:R-:W-:Y:S01]  /*6da0*/  FMUL.FTZ R105, R35, c[0x0][0x2ec] ;  /* 0x0000bb0023697a20 */ /* 0x000fe20000410000 */
[----:B------:R-:W-:Y:S01]  /*6db0*/  HMMA.16816.F32 R16, R108, R106, R16 ;  /* 0x0000006a6c10723c */ /* 0x000fe20000001810 */
[----:B------:R-:W-:Y:S01]  /*6dc0*/  FMUL.FTZ R150, R15, c[0x0][0x2ec] ;  /* 0x0000bb000f967a20 */ /* 0x000fe20000410000 */
[----:B------:R-:W-:Y:S01]  /*6dd0*/  MUFU.TANH R196, R12 ;  /* 0x0000000c00c47308 */ /* 0x000fe20000002400 */
[----:B------:R-:W-:Y:S02]  /*6de0*/  FMUL.FTZ R9, R9, c[0x0][0x2ec] ;  /* 0x0000bb0009097a20 */ /* 0x000fe40000410000 */
[----:B------:R-:W-:-:S02]  /*6df0*/  FMUL.FTZ R8, R8, c[0x0][0x2ec] ;  /* 0x0000bb0008087a20 */ /* 0x000fc40000410000 */
[----:B------:R-:W-:Y:S01]  /*6e00*/  FMUL.FTZ R10, R10, c[0x0][0x2ec] ;  /* 0x0000bb000a0a7a20 */ /* 0x000fe20000410000 */
[C---:B------:R-:W-:Y:S01]  /*6e10*/  HMMA.16816.F32 R24, R108.reuse, R118, R24 ;  /* 0x000000766c18723c */ /* 0x040fe20000001818 */
[----:B------:R-:W-:Y:S01]  /*6e20*/  FMUL.FTZ R34, R28, c[0x0][0x2ec] ;  /* 0x0000bb001c227a20 */ /* 0x000fe20000410000 */
[----:B------:R3:W-:Y:S01]  /*6e30*/  MUFU.TANH R188, R13 ;  /* 0x0000000d00bc7308 */ /* 0x0007e20000002400 */
[----:B------:R-:W-:Y:S02]  /*6e40*/  FMUL.FTZ R106, R29, c[0x0][0x2ec] ;  /* 0x0000bb001d6a7a20 */ /* 0x000fe40000410000 */
[----:B------:R-:W-:Y:S02]  /*6e50*/  FMUL.FTZ R35, R30, c[0x0][0x2ec] ;  /* 0x0000bb001e237a20 */ /* 0x000fe40000410000 */
[----:B------:R-:W-:Y:S01]  /*6e60*/  FMUL.FTZ R11, R11, c[0x0][0x2ec] ;  /* 0x0000bb000b0b7a20 */ /* 0x000fe20000410000 */
[----:B-1----:R-:W-:Y:S01]  /*6e70*/  HMMA.16816.F32 R4, R108, R64, R4 ;  /* 0x000000406c04723c */ /* 0x002fe20000001804 */
[----:B------:R-:W-:Y:S01]  /*6e80*/  FMUL.FTZ R20, R20, c[0x0][0x2ec] ;  /* 0x0000bb0014147a20 */ /* 0x000fe20000410000 */
[----:B------:R-:W-:Y:S01]  /*6e90*/  MUFU.TANH R154, R9 ;  /* 0x00000009009a7308 */ /* 0x000fe20000002400 */
[----:B------:R-:W-:-:S02]  /*6ea0*/  FMUL.FTZ R206, R21, c[0x0][0x2ec] ;  /* 0x0000bb0015ce7a20 */ /* 0x000fc40000410000 */
[----:B------:R-:W-:Y:S02]  /*6eb0*/  FMUL.FTZ R208, R22, c[0x0][0x2ec] ;  /* 0x0000bb0016d07a20 */ /* 0x000fe40000410000 */
[----:B------:R-:W-:Y:S01]  /*6ec0*/  FMUL.FTZ R64, R31, c[0x0][0x2ec] ;  /* 0x0000bb001f407a20 */ /* 0x000fe20000410000 */
[----:B------:R-:W-:Y:S01]  /*6ed0*/  HMMA.16816.F32 R60, R108, R66, R60 ;  /* 0x000000426c3c723c */ /* 0x000fe2000000183c */
[----:B------:R-:W1:Y:S01]  /*6ee0*/  LDSM.16.M88.4 R28, [R100+0x2800] ;  /* 0x00280000641c783b */ /* 0x000e620000000200 */
[----:B------:R5:W-:Y:S01]  /*6ef0*/  MUFU.TANH R212, R20 ;  /* 0x0000001400d47308 */ /* 0x000be20000002400 */
[----:B------:R-:W-:Y:S02]  /*6f00*/  FMUL.FTZ R200, R23, c[0x0][0x2ec] ;  /* 0x0000bb0017c87a20 */ /* 0x000fe40000410000 */
[----:B---3--:R-:W3:Y:S01]  /*6f10*/  LDSM.16.M88.4 R12, [R100+0x3800] ;  /* 0x00380000640c783b */ /* 0x008ee20000000200 */
[----:B------:R-:W-:Y:S02]  /*6f20*/  FMUL.FTZ R17, R17, c[0x0][0x2ec] ;  /* 0x0000bb0011117a20 */ /* 0x000fe40000410000 */
[----:B------:R-:W-:-:S02]  /*6f30*/  FMUL.FTZ R25, R25, c[0x0][0x2ec] ;  /* 0x0000bb0019197a20 */ /* 0x000fc40000410000 */
[----:B------:R-:W1:Y:S01]  /*6f40*/  MUFU.TANH R105, R105 ;  /* 0x0000006900697308 */ /* 0x000e620000002400 */
[----:B------:R-:W-:Y:S02]  /*6f50*/  FMUL.FTZ R27, R27, c[0x0][0x2ec] ;  /* 0x0000bb001b1b7a20 */ /* 0x000fe40000410000 */
[----:B------:R-:W-:Y:S02]  /*6f60*/  FMUL.FTZ R19, R19, c[0x0][0x2ec] ;  /* 0x0000bb0013137a20 */ /* 0x000fe40000410000 */
[----:B------:R-:W-:Y:S02]  /*6f70*/  FMUL.FTZ R24, R24, c[0x0][0x2ec] ;  /* 0x0000bb0018187a20 */ /* 0x000fe40000410000 */
[----:B------:R-:W-:Y:S01]  /*6f80*/  FMUL.FTZ R4, R4, c[0x0][0x2ec] ;  /* 0x0000bb0004047a20 */ /* 0x000fe20000410000 */
[----:B-----5:R-:W5:Y:S01]  /*6f90*/  LDSM.16.M88.4 R20, [R100+0x3000] ;  /* 0x003000006414783b */ /* 0x020f620000000200 */
[----:B------:R-:W-:Y:S01]  /*6fa0*/  FMUL.FTZ R6, R6, c[0x0][0x2ec] ;  /* 0x0000bb0006067a20 */ /* 0x000fe20000410000 */
[----:B------:R-:W1:Y:S01]  /*6fb0*/  MUFU.TANH R106, R106 ;  /* 0x0000006a006a7308 */ /* 0x000e620000002400 */
[----:B------:R-:W-:Y:S01]  /*6fc0*/  FMUL.FTZ R5, R5, c[0x0][0x2ec] ;  /* 0x0000bb0005057a20 */ /* 0x000fe20000410000 */
[----:B------:R-:W-:-:S04]  /*6fd0*/  DEPBAR.LE SB0, 0x0 ;  /* 0x000080000000791a */ /* 0x000fc80000000000 */
[----:B------:R-:W-:Y:S02]  /*6fe0*/  FMUL.FTZ R7, R7, c[0x0][0x2ec] ;  /* 0x0000bb0007077a20 */ /* 0x000fe40000410000 */
[----:B------:R2:W-:Y:S01]  /*6ff0*/  MUFU.TANH R146, R4 ;  /* 0x0000000400927308 */ /* 0x0005e20000002400 */
[----:B------:R-:W-:Y:S02]  /*7000*/  FMUL.FTZ R61, R61, c[0x0][0x2ec] ;  /* 0x0000bb003d3d7a20 */ /* 0x000fe40000410000 */
[----:B------:R-:W-:Y:S02]  /*7010*/  FMUL.FTZ R63, R63, c[0x0][0x2ec] ;  /* 0x0000bb003f3f7a20 */ /* 0x000fe40000410000 */
[----:B------:R-:W-:Y:S02]  /*7020*/  FMUL.FTZ R26, R26, c[0x0][0x2ec] ;  /* 0x0000bb001a1a7a20 */ /* 0x000fe40000410000 */
[----:B------:R-:W-:Y:S01]  /*7030*/  FMUL.FTZ R16, R16, c[0x0][0x2ec] ;  /* 0x0000bb0010107a20 */ /* 0x000fe20000410000 */
[----:B------:R3:W-:Y:S01]  /*7040*/  MUFU.TANH R142, R6 ;  /* 0x00000006008e7308 */ /* 0x0007e20000002400 */
[----:B------:R-:W-:-:S02]  /*7050*/  FMUL.FTZ R18, R18, c[0x0][0x2ec] ;  /* 0x0000bb0012127a20 */ /* 0x000fc40000410000 */
[----:B------:R-:W-:Y:S01]  /*7060*/  FMUL.FTZ R60, R60, c[0x0][0x2ec] ;  /* 0x0000bb003c3c7a20 */ /* 0x000fe20000410000 */
[C---:B-1----:R-:W-:Y:S01]  /*7070*/  HMMA.16816.F32 R56, R108.reuse, R28, R56 ;  /* 0x0000001c6c38723c */ /* 0x042fe20000001838 */
[----:B------:R-:W-:Y:S02]  /*7080*/  FMUL.FTZ R62, R62, c[0x0][0x2ec] ;  /* 0x0000bb003e3e7a20 */ /* 0x000fe40000410000 */
[----:B--2---:R-:W-:Y:S01]  /*7090*/  IMAD.SHL.U32 R4, R177, 0x80, RZ ;  /* 0x00000080b1047824 */ /* 0x004fe200078e00ff */
[----:B------:R-:W1:Y:S04]  /*70a0*/  MUFU.TANH R64, R64 ;  /* 0x0000004000407308 */ /* 0x000e680000002400 */
[----:B------:R-:W-:Y:S01]  /*70b0*/  LOP3.LUT R9, R4, R129, RZ, 0xfc, !PT ;  /* 0x0000008104097212 */ /* 0x000fe200078efcff */
[----:B------:R-:W-:Y:S03]  /*70c0*/  HMMA.16816.F32 R52, R108, R30, R52 ;  /* 0x0000001e6c34723c */ /* 0x000fe60000001834 */
[C---:B------:R-:W-:Y:S01]  /*70d0*/  ISETP.GE.AND P5, PT, R9.reuse, R128, PT ;  /* 0x000000800900720c */ /* 0x040fe20003fa6270 */
[----:B------:R2:W-:Y:S01]  /*70e0*/  MUFU.TANH R140, R5 ;  /* 0x00000005008c7308 */ /* 0x0005e20000002400 */
[----:B---3--:R-:W-:-:S03]  /*70f0*/  IADD3 R6, R9, 0x1, RZ ;  /* 0x0000000109067810 */ /* 0x008fc60007ffe0ff */
[C---:B------:R-:W-:Y:S01]  /*7100*/  HMMA.16816.F32 R40, R108.reuse, R12, R40 ;  /* 0x0000000c6c28723c */ /* 0x040fe20000001828 */
[C---:B------:R-:W-:Y:S02]  /*7110*/  ISETP.GE.AND P3, PT, R6.reuse, R128, PT ;  /* 0x000000800600720c */ /* 0x040fe40003f66270 */
[-C--:B------:R-:W-:Y:S01]  /*7120*/  ISETP.GE.AND P2, PT, R6, R127.reuse, PT ;  /* 0x0000007f0600720c */ /* 0x080fe20003f46270 */
[----:B------:R3:W-:Y:S01]  /*7130*/  MUFU.TANH R134, R7 ;  /* 0x0000000700867308 */ /* 0x0007e20000002400 */
[----:B------:R-:W-:Y:S02]  /*7140*/  IADD3 R6, R9, 0x9, RZ ;  /* 0x0000000909067810 */ /* 0x000fe40007ffe0ff */
[----:B----4-:R-:W-:Y:S01]  /*7150*/  FSEL R12, R36, -INF , !P3 ;  /* 0xff800000240c7808 */ /* 0x010fe20005800000 */
[----:B-----5:R-:W-:Y:S01]  /*7160*/  HMMA.16816.F32 R48, R108, R20, R48 ;  /* 0x000000146c30723c */ /* 0x020fe20000001830 */
[----:B------:R-:W-:Y:S01]  /*7170*/  ISETP.GE.AND P3, PT, R6, R127, PT ;  /* 0x0000007f0600720c */ /* 0x000fe20003f66270 */
[----:B------:R-:W-:Y:S01]  /*7180*/  FMUL.FTZ R59, R59, c[0x0][0x2ec] ;  /* 0x0000bb003b3b7a20 */ /* 0x000fe20000410000 */
[----:B------:R-:W-:Y:S01]  /*7190*/  IADD3 R13, R9, 0x19, RZ ;  /* 0x00000019090d7810 */ /* 0x000fe20007ffe0ff */
[----:B------:R-:W4:Y:S01]  /*71a0*/  MUFU.TANH R25, R25 ;  /* 0x0000001900197308 */ /* 0x000f220000002400 */
[----:B--2---:R-:W-:Y:S01]  /*71b0*/  LOP3.LUT R5, R4, 0x8, R129, 0xfe, !PT ;  /* 0x0000000804057812 */ /* 0x004fe200078efe81 */
[----:B------:R-:W-:-:S02]  /*71c0*/  FMUL.FTZ R57, R57, c[0x0][0x2ec] ;  /* 0x0000bb0039397a20 */ /* 0x000fc40000410000 */
[C---:B------:R-:W-:Y:S01]  /*71d0*/  HMMA.16816.F32 R44, R108.reuse, R22, R44 ;  /* 0x000000166c2c723c */ /* 0x040fe2000000182c */
[-C--:B------:R-:W-:Y:S01]  /*71e0*/  ISETP.GE.AND P6, PT, R5, R128.reuse, PT ;  /* 0x000000800500720c */ /* 0x080fe20003fc6270 */
[----:B------:R-:W-:Y:S01]  /*71f0*/  FMUL.FTZ R53, R53, c[0x0][0x2ec] ;  /* 0x0000bb0035357a20 */ /* 0x000fe20000410000 */
[-C--:B------:R-:W-:Y:S01]  /*7200*/  ISETP.GE.AND P4, PT, R5, R127.reuse, PT ;  /* 0x0000007f0500720c */ /* 0x080fe20003f86270 */
[----:B------:R-:W2:Y:S01]  /*7210*/  MUFU.TANH R214, R27 ;  /* 0x0000001b00d67308 */ /* 0x000ea20000002400 */
[----:B---3--:R-:W-:Y:S01]  /*7220*/  FSEL R7, R3, -INF , !P5 ;  /* 0xff80000003077808 */ /* 0x008fe20006800000 */
[----:B------:R-:W-:Y:S01]  /*7230*/  FMUL.FTZ R55, R55, c[0x0][0x2ec] ;  /* 0x0000bb0037377a20 */ /* 0x000fe20000410000 */
[C---:B------:R-:W-:Y:S01]  /*7240*/  ISETP.GE.AND P5, PT, R9.reuse, R127, PT ;  /* 0x0000007f0900720c */ /* 0x040fe20003fa6270 */
[----:B------:R-:W-:Y:S01]  /*7250*/  HMMA.16816.F32 R112, R108, R14, R112 ;  /* 0x0000000e6c70723c */ /* 0x000fe20000001870 */
[----:B------:R-:W-:Y:S01]  /*7260*/  IADD3 R3, R9, 0x11, RZ ;  /* 0x0000001109037810 */ /* 0x000fe20007ffe0ff */
[----:B------:R-:W-:Y:S01]  /*7270*/  FMUL.FTZ R56, R56, c[0x0][0x2ec] ;  /* 0x0000bb0038387a20 */ /* 0x000fe20000410000 */
[----:B------:R-:W-:Y:S01]  /*7280*/  FSEL R5, R104, -INF , !P5 ;  /* 0xff80000068057808 */ /* 0x000fe20006800000 */
[----:B------:R-:W3:Y:S01]  /*7290*/  MUFU.TANH R206, R206 ;  /* 0x000000ce00ce7308 */ /* 0x000ee20000002400 */
[-C--:B------:R-:W-:Y:S01]  /*72a0*/  ISETP.GE.AND P5, PT, R6, R128.reuse, PT ;  /* 0x000000800600720c */ /* 0x080fe20003fa6270 */
[----:B------:R-:W-:Y:S01]  /*72b0*/  FMUL.FTZ R52, R52, c[0x0][0x2ec] ;  /* 0x0000bb0034347a20 */ /* 0x000fe20000410000 */
[----:B------:R-:W-:Y:S01]  /*72c0*/  FSEL R6, R105, -INF , !P3 ;  /* 0xff80000069067808 */ /* 0x000fe20005800000 */
[----:B------:R-:W-:Y:S01]  /*72d0*/  FMUL.FTZ R49, R49, c[0x0][0x2ec] ;  /* 0x0000bb0031317a20 */ /* 0x000fe20000410000 */
[----:B------:R-:W-:Y:S01]  /*72e0*/  ISETP.GE.AND P3, PT, R13, R128, PT ;  /* 0x000000800d00720c */ /* 0x000fe20003f66270 */
[----:B------:R-:W-:Y:S01]  /*72f0*/  FMUL.FTZ R51, R51, c[0x0][0x2ec] ;  /* 0x0000bb0033337a20 */ /* 0x000fe20000410000 */
[C---:B------:R-:W-:Y:S01]  /*7300*/  IADD3 R15, R9.reuse, 0x59, RZ ;  /* 0x00000059090f7810 */ /* 0x040fe20007ffe0ff */
[----:B------:R-:W5:Y:S01]  /*7310*/  MUFU.TANH R200, R200 ;  /* 0x000000c800c87308 */ /* 0x000f620000002400 */
[----:B------:R-:W-:Y:S01]  /*7320*/  IADD3 R14, R9, 0x61, RZ ;  /* 0x00000061090e7810 */ /* 0x000fe20007ffe0ff */
[----:B------:R-:W-:-:S02]  /*7330*/  FMUL.FTZ R54, R54, c[0x0][0x2ec] ;  /* 0x0000bb0036367a20 */ /* 0x000fc40000410000 */
[----:B------:R-:W-:Y:S02]  /*7340*/  FMUL.FTZ R47, R47, c[0x0][0x2ec] ;  /* 0x0000bb002f2f7a20 */ /* 0x000fe40000410000 */
[----:B------:R-:W-:Y:S02]  /*7350*/  FMUL.FTZ R46, R46, c[0x0][0x2ec] ;  /* 0x0000bb002e2e7a20 */ /* 0x000fe40000410000 */
[----:B------:R-:W1:Y:S01]  /*7360*/  MUFU.TANH R204, R17 ;  /* 0x0000001100cc7308 */ /* 0x000e620000002400 */
[----:B------:R-:W-:Y:S02]  /*7370*/  FMUL.FTZ R40, R40, c[0x0][0x2ec] ;  /* 0x0000bb0028287a20 */ /* 0x000fe40000410000 */
[----:B------:R-:W-:Y:S02]  /*7380*/  FMUL.FTZ R41, R41, c[0x0][0x2ec] ;  /* 0x0000bb0029297a20 */ /* 0x000fe40000410000 */
[----:B------:R-:W-:Y:S02]  /*7390*/  FMUL.FTZ R42, R42, c[0x0][0x2ec] ;  /* 0x0000bb002a2a7a20 */ /* 0x000fe40000410000 */
[----:B------:R-:W-:Y:S01]  /*73a0*/  FMUL.FTZ R43, R43, c[0x0][0x2ec] ;  /* 0x0000bb002b2b7a20 */ /* 0x000fe20000410000 */
[----:B------:R-:W1:Y:S08]  /*73b0*/  MUFU.TANH R198, R19 ;  /* 0x0000001300c67308 */ /* 0x000e700000002400 */
[----:B------:R1:W-:Y:S08]  /*73c0*/  MUFU.TANH R194, R8 ;  /* 0x0000000800c27308 */ /* 0x0003f00000002400 */
[----:B------:R2:W-:Y:S01]  /*73d0*/  MUFU.TANH R152, R10 ;  /* 0x0000000a00987308 */ /* 0x0005e20000002400 */
[----:B-1----:R-:W-:-:S07]  /*73e0*/  FSEL R8, R39, -INF , !P2 ;  /* 0xff80000027087808 */ /* 0x002fce0005000000 */
[----:B------:R-:W1:Y:S01]  /*73f0*/  MUFU.TANH R150, R150 ;  /* 0x0000009600967308 */ /* 0x000e620000002400 */
[----:B------:R-:W-:-:S04]  /*7400*/  ISETP.GE.AND P2, PT, R3, R128, PT ;  /* 0x000000800300720c */ /* 0x000fc80003f46270 */
[----:B------:R-:W-:Y:S02]  /*7410*/  FSEL R28, R106, -INF , !P2 ;  /* 0xff8000006a1c7808 */ /* 0x000fe40005000000 */
[----:B--2---:R-:W-:Y:S01]  /*7420*/  FSEL R10, R32, -INF , !P5 ;  /* 0xff800000200a7808 */ /* 0x004fe20006800000 */
[----:B------:R2:W1:Y:S01]  /*7430*/  MUFU.TANH R148, R11 ;  /* 0x0000000b00947308 */ /* 0x0004620000002400 */
[-C--:B------:R-:W-:Y:S02]  /*7440*/  ISETP.GE.AND P5, PT, R3, R127.reuse, PT ;  /* 0x0000007f0300720c */ /* 0x080fe40003fa6270 */
[----:B------:R-:W-:Y:S02]  /*7450*/  IADD3 R3, R9, 0x21, RZ ;  /* 0x0000002109037810 */ /* 0x000fe40007ffe0ff */
[----:B------:R-:W-:Y:S02]  /*7460*/  FSEL R36, R64, -INF , !P5 ;  /* 0xff80000040247808 */ /* 0x000fe40006800000 */
[----:B------:R-:W-:Y:S01]  /*7470*/  ISETP.GE.AND P2, PT, R13, R127, PT ;  /* 0x0000007f0d00720c */ /* 0x000fe20003f46270 */
[----:B------:R-:W1:Y:S01]  /*7480*/  MUFU.TANH R138, R61 ;  /* 0x0000003d008a7308 */ /* 0x000e620000002400 */
[----:B------:R-:W-:-:S02]  /*7490*/  ISETP.GE.AND P5, PT, R3, R128, PT ;  /* 0x000000800300720c */ /* 0x000fc40003fa6270 */
[----:B------:R-:W-:Y:S02]  /*74a0*/  IADD3 R13, R9, 0x29, RZ ;  /* 0x00000029090d7810 */ /* 0x000fe40007ffe0ff */
[----:B----4-:R-:W-:Y:S02]  /*74b0*/  FSEL R32, R25, -INF , !P3 ;  /* 0xff80000019207808 */ /* 0x010fe40005800000 */
[----:B------:R-:W-:Y:S01]  /*74c0*/  FSEL R214, R214, -INF , !P2 ;  /* 0xff800000d6d67808 */ /* 0x000fe20005000000 */
[----:B------:R-:W-:Y:S01]  /*74d0*/  MUFU.TANH R132, R63 ;  /* 0x0000003f00847308 */ /* 0x000fe20000002400 */
[----:B---3--:R-:W-:Y:S01]  /*74e0*/  FSEL R206, R206, -INF , !P5 ;  /* 0xff800000cece7808 */ /* 0x008fe20006800000 */
[----:B--2---:R-:W-:Y:S01]  /*74f0*/  FMUL.FTZ R11, R58, c[0x0][0x2ec] ;  /* 0x0000bb003a0b7a20 */ /* 0x004fe20000410000 */
[----:B------:R-:W-:Y:S01]  /*7500*/  ISETP.GE.AND P3, PT, R3, R127, PT ;  /* 0x0000007f0300720c */ /* 0x000fe20003f66270 */
[----:B------:R-:W-:Y:S01]  /*7510*/  FMUL.FTZ R58, R115, c[0x0][0x2ec] ;  /* 0x0000bb00733a7a20 */ /* 0x000fe20000410000 */
[----:B------:R-:W-:-:S02]  /*7520*/  ISETP.GE.AND P2, PT, R13, R128, PT ;  /* 0x000000800d00720c */ /* 0x000fc40003f46270 */
[----:B------:R-:W-:Y:S01]  /*7530*/  ISETP.GE.AND P5, PT, R13, R127, PT ;  /* 0x0000007f0d00720c */ /* 0x000fe20003fa6270 */
[----:B------:R2:W3:Y:S01]  /*7540*/  MUFU.TANH R110, R59 ;  /* 0x0000003b006e7308 */ /* 0x0004e20000002400 */
[C---:B------:R-:W-:Y:S02]  /*7550*/  IADD3 R3, R9.reuse, 0x31, RZ ;  /* 0x0000003109037810 */ /* 0x040fe40007ffe0ff */
[----:B------:R-:W-:Y:S02]  /*7560*/  IADD3 R13, R9, 0x39, RZ ;  /* 0x00000039090d7810 */ /* 0x000fe40007ffe0ff */
[----:B-----5:R-:W-:Y:S02]  /*7570*/  FSEL R200, R200, -INF , !P3 ;  /* 0xff800000c8c87808 */ /* 0x020fe40005800000 */
[----:B------:R-:W-:Y:S01]  /*7580*/  FSEL R204, R204, -INF , !P2 ;  /* 0xff800000cccc7808 */ /* 0x000fe20005000000 */
[----:B------:R4:W5:Y:S01]  /*7590*/  MUFU.TANH R116, R53 ;  /* 0x0000003500747308 */ /* 0x0009620000002400 */
[----:B------:R-:W-:-:S02]  /*75a0*/  FSEL R198, R198, -INF , !P5 ;  /* 0xff800000c6c67808 */ /* 0x000fc40006800000 */
[CC--:B------:R-:W-:Y:S02]  /*75b0*/  ISETP.GE.AND P3, PT, R3.reuse, R128.reuse, PT ;  /* 0x000000800300720c */ /* 0x0c0fe40003f66270 */
[----:B------:R-:W-:Y:S02]  /*75c0*/  ISETP.GE.AND P2, PT, R3, R127, PT ;  /* 0x0000007f0300720c */ /* 0x000fe40003f46270 */
[----:B------:R-:W-:Y:S01]  /*75d0*/  ISETP.GE.AND P5, PT, R13, R128, PT ;  /* 0x000000800d00720c */ /* 0x000fe20003fa6270 */
[----:B------:R3:W3:Y:S01]  /*75e0*/  MUFU.TANH R118, R57 ;  /* 0x0000003900767308 */ /* 0x0006e20000002400 */
[----:B------:R-:W-:Y:S01]  /*75f0*/  IADD3 R3, R9, 0x41, RZ ;  /* 0x0000004109037810 */ /* 0x000fe20007ffe0ff */
[----:B--2---:R-:W-:Y:S01]  /*7600*/  FMUL.FTZ R59, R114, c[0x0][0x2ec] ;  /* 0x0000bb00723b7a20 */ /* 0x004fe20000410000 */
[----:B------:R-:W-:Y:S02]  /*7610*/  FSEL R188, R188, -INF , !P3 ;  /* 0xff800000bcbc7808 */ /* 0x000fe40005800000 */
[----:B-1----:R-:W-:-:S02]  /*7620*/  FSEL R150, R150, -INF , !P2 ;  /* 0xff80000096967808 */ /* 0x002fc40005000000 */
[----:B------:R-:W-:Y:S01]  /*7630*/  FSEL R154, R154, -INF , !P5 ;  /* 0xff8000009a9a7808 */ /* 0x000fe20006800000 */
[----:B------:R-:W1:Y:S01]  /*7640*/  MUFU.TANH R49, R49 ;  /* 0x0000003100317308 */ /* 0x000e620000002400 */
[-C--:B------:R-:W-:Y:S01]  /*7650*/  ISETP.GE.AND P3, PT, R13, R127.reuse, PT ;  /* 0x0000007f0d00720c */ /* 0x080fe20003f66270 */
[----:B----4-:R-:W-:Y:S01]  /*7660*/  FMUL.FTZ R53, R50, c[0x0][0x2ec] ;  /* 0x0000bb0032357a20 */ /* 0x010fe20000410000 */
[CC--:B------:R-:W-:Y:S02]  /*7670*/  ISETP.GE.AND P2, PT, R3.reuse, R128.reuse, PT ;  /* 0x000000800300720c */ /* 0x0c0fe40003f46270 */
[----:B------:R-:W-:Y:S02]  /*7680*/  ISETP.GE.AND P5, PT, R3, R127, PT ;  /* 0x0000007f0300720c */ /* 0x000fe40003fa6270 */
[----:B------:R-:W-:Y:S01]  /*7690*/  IADD3 R3, R9, 0x49, RZ ;  /* 0x0000004909037810 */ /* 0x000fe20007ffe0ff */
[----:B------:R-:W2:Y:S01]  /*76a0*/  MUFU.TANH R106, R55 ;  /* 0x00000037006a7308 */ /* 0x000ea20000002400 */
[----:B------:R-:W-:Y:S01]  /*76b0*/  FSEL R148, R148, -INF , !P3 ;  /* 0xff80000094947808 */ /* 0x000fe20005800000 */
[----:B---3--:R-:W-:Y:S01]  /*76c0*/  FMUL.FTZ R57, R112, c[0x0][0x2ec] ;  /* 0x0000bb0070397a20 */ /* 0x008fe20000410000 */
[----:B------:R-:W-:-:S02]  /*76d0*/  ISETP.GE.AND P3, PT, R3, R128, PT ;  /* 0x000000800300720c */ /* 0x000fc40003f66270 */
[----:B------:R-:W-:Y:S02]  /*76e0*/  IADD3 R13, R9, 0x51, RZ ;  /* 0x00000051090d7810 */ /* 0x000fe40007ffe0ff */
[----:B------:R-:W-:Y:S01]  /*76f0*/  FSEL R134, R134, -INF , !P5 ;  /* 0xff80000086867808 */ /* 0x000fe20006800000 */
[----:B------:R-:W-:Y:S01]  /*7700*/  MUFU.TANH R33, R33 ;  /* 0x0000002100217308 */ /* 0x000fe20000002400 */
[----:B------:R-:W-:Y:S02]  /*7710*/  FSEL R138, R138, -INF , !P3 ;  /* 0xff8000008a8a7808 */ /* 0x000fe40005800000 */
[----:B------:R-:W-:Y:S02]  /*7720*/  FSEL R140, R140, -INF , !P2 ;  /* 0xff8000008c8c7808 */ /* 0x000fe40005000000 */
[C---:B------:R-:W-:Y:S02]  /*7730*/  ISETP.GE.AND P5, PT, R13.reuse, R128, PT ;  /* 0x000000800d00720c */ /* 0x040fe40003fa6270 */
[-C--:B------:R-:W-:Y:S01]  /*7740*/  ISETP.GE.AND P3, PT, R13, R127.reuse, PT ;  /* 0x0000007f0d00720c */ /* 0x080fe20003f66270 */
[----:B------:R-:W-:Y:S01]  /*7750*/  FMUL.FTZ R13, R45, c[0x0][0x2ec] ;  /* 0x0000bb002d0d7a20 */ /* 0x000fe20000410000 */
[----:B------:R-:W-:Y:S01]  /*7760*/  ISETP.GE.AND P2, PT, R3, R127, PT ;  /* 0x0000007f0300720c */ /* 0x000fe20003f46270 */
[----:B------:R-:W-:Y:S01]  /*7770*/  MUFU.TANH R34, R34 ;  /* 0x0000002200227308 */ /* 0x000fe20000002400 */
[----:B------:R-:W-:-:S02]  /*7780*/  FSEL R110, R110, -INF , !P3 ;  /* 0xff8000006e6e7808 */ /* 0x000fc40005800000 */
[----:B------:R-:W-:Y:S02]  /*7790*/  FSEL R132, R132, -INF , !P2 ;  /* 0xff80000084847808 */ /* 0x000fe40005000000 */
[-C--:B------:R-:W-:Y:S02]  /*77a0*/  ISETP.GE.AND P2, PT, R15, R128.reuse, PT ;  /* 0x000000800f00720c */ /* 0x080fe40003f46270 */
[----:B------:R-:W-:Y:S01]  /*77b0*/  ISETP.GE.AND P3, PT, R14, R128, PT ;  /* 0x000000800e00720c */ /* 0x000fe20003f66270 */
[----:B------:R-:W3:Y:S01]  /*77c0*/  MUFU.TANH R13, R13 ;  /* 0x0000000d000d7308 */ /* 0x000ee20000002400 */
[----:B-----5:R-:W-:Y:S02]  /*77d0*/  FSEL R116, R116, -INF , !P2 ;  /* 0xff80000074747808 */ /* 0x020fe40005000000 */
[----:B------:R-:W-:Y:S02]  /*77e0*/  ISETP.GE.AND P2, PT, R14, R127, PT ;  /* 0x0000007f0e00720c */ /* 0x000fe40003f46270 */
[----:B------:R-:W-:-:S02]  /*77f0*/  FSEL R118, R118, -INF , !P5 ;  /* 0xff80000076767808 */ /* 0x000fc40006800000 */
[----:B------:R-:W-:Y:S01]  /*7800*/  ISETP.GE.AND P5, PT, R15, R127, PT ;  /* 0x0000007f0f00720c */ /* 0x000fe20003fa6270 */
[----:B------:R4:W5:Y:S01]  /*7810*/  MUFU.TANH R3, R51 ;  /* 0x0000003300037308 */ /* 0x0009620000002400 */
[----:B------:R-:W-:Y:S02]  /*7820*/  IADD3 R15, R9, 0x69, RZ ;  /* 0x00000069090f7810 */ /* 0x000fe40007ffe0ff */
[----:B-1----:R-:W-:Y:S02]  /*7830*/  FSEL R49, R49, -INF , !P3 ;  /* 0xff80000031317808 */ /* 0x002fe40005800000 */
[----:B------:R-:W-:Y:S02]  /*7840*/  ISETP.GE.AND P3, PT, R15, R128, PT ;  /* 0x000000800f00720c */ /* 0x000fe40003f66270 */
[----:B--2---:R-:W-:Y:S01]  /*7850*/  FSEL R106, R106, -INF , !P5 ;  /* 0xff8000006a6a7808 */ /* 0x004fe20006800000 */
[----:B------:R-:W1:Y:S08]  /*7860*/  MUFU.TANH R14, R47 ;  /* 0x0000002f000e7308 */ /* 0x000e700000002400 */
[----:B------:R-:W-:Y:S01]  /*7870*/  MUFU.TANH R35, R35 ;  /* 0x0000002300237308 */ /* 0x000fe20000002400 */
[----:B----4-:R-:W-:Y:S01]  /*7880*/  FMUL.FTZ R51, R48, c[0x0][0x2ec] ;  /* 0x0000bb0030337a20 */ /* 0x010fe20000410000 */
[----:B---3--:R-:W-:-:S02]  /*7890*/  FSEL R48, R13, -INF , !P3 ;  /* 0xff8000000d307808 */ /* 0x008fc40005800000 */
[----:B------:R-:W-:Y:S02]  /*78a0*/  ISETP.GE.AND P3, PT, R15, R127, PT ;  /* 0x0000007f0f00720c */ /* 0x000fe40003f66270 */
[--C-:B------:R-:W-:Y:S02]  /*78b0*/  LOP3.LUT R15, R4, 0x18, R129.reuse, 0xfe, !PT ;  /* 0x00000018040f7812 */ /* 0x100fe400078efe81 */
[----:B------:R-:W2:Y:S01]  /*78c0*/  MUFU.TANH R24, R24 ;  /* 0x0000001800187308 */ /* 0x000ea20000002400 */
[----:B-----5:R-:W-:Y:S02]  /*78d0*/  FSEL R3, R3, -INF , !P2 ;  /* 0xff80000003037808 */ /* 0x020fe40005000000 */
[----:B-1----:R-:W-:Y:S02]  /*78e0*/  FSEL R50, R14, -INF , !P3 ;  /* 0xff8000000e327808 */ /* 0x002fe40005800000 */
[----:B------:R-:W-:Y:S02]  /*78f0*/  LOP3.LUT R13, R4, 0x20, R129, 0xfe, !PT ;  /* 0x00000020040d7812 */ /* 0x000fe400078efe81 */
[----:B------:R-:W-:Y:S01]  /*7900*/  ISETP.GE.AND P3, PT, R15, R128, PT ;  /* 0x000000800f00720c */ /* 0x000fe20003f66270 */
[----:B------:R-:W1:Y:S01]  /*7910*/  MUFU.TANH R38, R26 ;  /* 0x0000001a00267308 */ /* 0x000e620000002400 */
[----:B------:R-:W-:-:S02]  /*7920*/  FSEL R14, R33, -INF , !P4 ;  /* 0xff800000210e7808 */ /* 0x000fc40006000000 */
[----:B------:R-:W-:-:S04]  /*7930*/  ISETP.GE.AND P4, PT, R13, R128, PT ;  /* 0x000000800d00720c */ /* 0x000fc80003f86270 */
[----:B------:R-:W-:Y:S01]  /*7940*/  FSEL R212, R212, -INF , !P4 ;  /* 0xff800000d4d47808 */ /* 0x000fe20006000000 */
[----:B------:R-:W3:Y:S01]  /*7950*/  MUFU.TANH R208, R208 ;  /* 0x000000d000d07308 */ /* 0x000ee20000002400 */
[----:B--2---:R-:W-:-:S07]  /*7960*/  FSEL R30, R24, -INF , !P3 ;  /* 0xff800000181e7808 */ /* 0x004fce0005800000 */
[----:B------:R2:W4:Y:S08]  /*7970*/  MUFU.TANH R210, R16 ;  /* 0x0000001000d27308 */ /* 0x0005300000002400 */
[----:B------:R-:W5:Y:S01]  /*7980*/  MUFU.TANH R202, R18 ;  /* 0x0000001200ca7308 */ /* 0x000f620000002400 */
[----:B--2---:R-:W-:-:S07]  /*7990*/  LOP3.LUT R16, R4, 0x10, R129, 0xfe, !PT ;  /* 0x0000001004107812 */ /* 0x004fce00078efe81 */
[----:B------:R-:W2:Y:S01]  /*79a0*/  MUFU.TANH R192, R192 ;  /* 0x000000c000c07308 */ /* 0x000ea20000002400 */
[C---:B------:R-:W-:Y:S02]  /*79b0*/  ISETP.GE.AND P5, PT, R16.reuse, R128, PT ;  /* 0x000000801000720c */ /* 0x040fe40003fa6270 */
[----:B------:R-:W-:Y:S02]  /*79c0*/  ISETP.GE.AND P2, PT, R16, R127, PT ;  /* 0x0000007f1000720c */ /* 0x000fe40003f46270 */
[----:B------:R-:W-:-:S03]  /*79d0*/  FSEL R16, R37, -INF , !P6 ;  /* 0xff80000025107808 */ /* 0x000fc60007000000 */
[----:B------:R2:W-:Y:S01]  /*79e0*/  MUFU.TANH R120, R56 ;  /* 0x0000003800787308 */ /* 0x0005e20000002400 */
[-C--:B------:R-:W-:Y:S02]  /*79f0*/  ISETP.GE.AND P6, PT, R15, R127.reuse, PT ;  /* 0x0000007f0f00720c */ /* 0x080fe40003fc6270 */
[--C-:B------:R-:W-:Y:S02]  /*7a00*/  LOP3.LUT R15, R4, 0x28, R129.reuse, 0xfe, !PT ;  /* 0x00000028040f7812 */ /* 0x100fe400078efe81 */
[----:B------:R-:W-:Y:S02]  /*7a10*/  FSEL R34, R34, -INF , !P5 ;  /* 0xff80000022227808 */ /* 0x000fe40006800000 */
[-C--:B------:R-:W-:Y:S01]  /*7a20*/  ISETP.GE.AND P5, PT, R13, R127.reuse, PT ;  /* 0x0000007f0d00720c */ /* 0x080fe20003fa6270 */
[----:B------:R-:W3:Y:S01]  /*7a30*/  MUFU.TANH R144, R60 ;  /* 0x0000003c00907308 */ /* 0x000ee20000002400 */
[----:B------:R-:W-:Y:S02]  /*7a40*/  LOP3.LUT R13, R4, 0x30, R129, 0xfe, !PT ;  /* 0x00000030040d7812 */ /* 0x000fe400078efe81 */
[----:B------:R-:W-:-:S02]  /*7a50*/  ISETP.GE.AND P3, PT, R15, R127, PT ;  /* 0x0000007f0f00720c */ /* 0x000fc40003f66270 */
[----:B-1----:R-:W-:Y:S02]  /*7a60*/  FSEL R38, R38, -INF , !P6 ;  /* 0xff80000026267808 */ /* 0x002fe40007000000 */
[-C--:B------:R-:W-:Y:S01]  /*7a70*/  ISETP.GE.AND P6, PT, R13, R128.reuse, PT ;  /* 0x000000800d00720c */ /* 0x080fe20003fc6270 */
[----:B--2---:R-:W-:Y:S01]  /*7a80*/  FMUL.FTZ R56, R44, c[0x0][0x2ec] ;  /* 0x0000bb002c387a20 */ /* 0x004fe20000410000 */
[----:B------:R-:W-:Y:S01]  /*7a90*/  FSEL R44, R35, -INF , !P2 ;  /* 0xff800000232c7808 */ /* 0x000fe20005000000 */
[----:B------:R1:W2:Y:S01]  /*7aa0*/  MUFU.TANH R136, R62 ;  /* 0x0000003e00887308 */ /* 0x0002a20000002400 */
[----:B------:R-:W-:Y:S02]  /*7ab0*/  ISETP.GE.AND P2, PT, R15, R128, PT ;  /* 0x000000800f00720c */ /* 0x000fe40003f46270 */
[----:B------:R-:W-:Y:S02]  /*7ac0*/  LOP3.LUT R15, R4, 0x38, R129, 0xfe, !PT ;  /* 0x00000038040f7812 */ /* 0x000fe400078efe81 */
[----:B------:R-:W-:-:S02]  /*7ad0*/  ISETP.GE.AND P4, PT, R13, R127, PT ;  /* 0x0000007f0d00720c */ /* 0x000fc40003f86270 */
[----:B---3--:R-:W-:Y:S01]  /*7ae0*/  FSEL R208, R208, -INF , !P5 ;  /* 0xff800000d0d07808 */ /* 0x008fe20006800000 */
[----:B------:R-:W3:Y:S01]  /*7af0*/  MUFU.TANH R122, R52 ;  /* 0x00000034007a7308 */ /* 0x000ee20000002400 */
[----:B----4-:R-:W-:Y:S02]  /*7b00*/  FSEL R210, R210, -INF , !P2 ;  /* 0xff800000d2d27808 */ /* 0x010fe40005000000 */
[C-C-:B------:R-:W-:Y:S02]  /*7b10*/  LOP3.LUT R13, R4.reuse, 0x40, R129.reuse, 0xfe, !PT ;  /* 0x00000040040d7812 */ /* 0x140fe400078efe81 */
[C---:B------:R-:W-:Y:S02]  /*7b20*/  ISETP.GE.AND P5, PT, R15.reuse, R128, PT ;  /* 0x000000800f00720c */ /* 0x040fe40003fa6270 */
[----:B------:R-:W-:Y:S01]  /*7b30*/  ISETP.GE.AND P2, PT, R15, R127, PT ;  /* 0x0000007f0f00720c */ /* 0x000fe20003f46270 */
[----:B------:R-:W4:Y:S01]  /*7b40*/  MUFU.TANH R11, R11 ;  /* 0x0000000b000b7308 */ /* 0x000f220000002400 */
[----:B------:R-:W-:Y:S01]  /*7b50*/  LOP3.LUT R15, R4, 0x48, R129, 0xfe, !PT ;  /* 0x00000048040f7812 */ /* 0x000fe200078efe81 */
[----:B-1----:R-:W-:Y:S01]  /*7b60*/  FMUL.FTZ R62, R113, c[0x0][0x2ec] ;  /* 0x0000bb00713e7a20 */ /* 0x002fe20000410000 */
[----:B-----5:R-:W-:-:S02]  /*7b70*/  FSEL R202, R202, -INF , !P3 ;  /* 0xff800000caca7808 */ /* 0x020fc40005800000 */
[----:B------:R-:W-:Y:S02]  /*7b80*/  FSEL R196, R196, -INF , !P6 ;  /* 0xff800000c4c47808 */ /* 0x000fe40007000000 */
[CC--:B------:R-:W-:Y:S01]  /*7b90*/  ISETP.GE.AND P3, PT, R13.reuse, R128.reuse, PT ;  /* 0x000000800d00720c */ /* 0x0c0fe20003f66270 */
[----:B------:R-:W1:Y:S01]  /*7ba0*/  MUFU.TANH R108, R54 ;  /* 0x00000036006c7308 */ /* 0x000e620000002400 */
[----:B------:R-:W-:Y:S02]  /*7bb0*/  ISETP.GE.AND P6, PT, R13, R127, PT ;  /* 0x0000007f0d00720c */ /* 0x000fe40003fc6270 */
[----:B------:R-:W-:Y:S02]  /*7bc0*/  FSEL R192, R192, -INF , !P4 ;  /* 0xff800000c0c07808 */ /* 0x000fe40006000000 */
[----:B------:R-:W-:Y:S02]  /*7bd0*/  FSEL R194, R194, -INF , !P5 ;  /* 0xff800000c2c27808 */ /* 0x000fe40006800000 */
[----:B------:R-:W-:Y:S01]  /*7be0*/  LOP3.LUT R13, R4, 0x50, R129, 0xfe, !PT ;  /* 0x00000050040d7812 */ /* 0x000fe200078efe81 */
[----:B------:R-:W5:Y:S01]  /*7bf0*/  MUFU.TANH R53, R53 ;  /* 0x0000003500357308 */ /* 0x000f620000002400 */
[----:B------:R-:W-:-:S02]  /*7c00*/  ISETP.GE.AND P4, PT, R15, R128, PT ;  /* 0x000000800f00720c */ /* 0x000fc40003f86270 */
[-C--:B------:R-:W-:Y:S02]  /*7c10*/  ISETP.GE.AND P5, PT, R15, R127.reuse, PT ;  /* 0x0000007f0f00720c */ /* 0x080fe40003fa6270 */
[----:B------:R-:W-:Y:S02]  /*7c20*/  LOP3.LUT R15, R4, 0x58, R129, 0xfe, !PT ;  /* 0x00000058040f7812 */ /* 0x000fe400078efe81 */
[----:B------:R-:W-:Y:S01]  /*7c30*/  FSEL R152, R152, -INF , !P2 ;  /* 0xff80000098987808 */ /* 0x000fe20005000000 */
[----:B------:R-:W1:Y:S01]  /*7c40*/  MUFU.TANH R52, R46 ;  /* 0x0000002e00347308 */ /* 0x000e620000002400 */
[----:B------:R-:W-:Y:S02]  /*7c50*/  FSEL R146, R146, -INF , !P3 ;  /* 0xff80000092927808 */ /* 0x000fe40005800000 */
[C---:B------:R-:W-:Y:S02]  /*7c60*/  ISETP.GE.AND P2, PT, R13.reuse, R128, PT ;  /* 0x000000800d00720c */ /* 0x040fe40003f46270 */
[----:B------:R-:W-:-:S02]  /*7c70*/  ISETP.GE.AND P3, PT, R13, R127, PT ;  /* 0x0000007f0d00720c */ /* 0x000fc40003f66270 */
[----:B------:R-:W-:Y:S01]  /*7c80*/  FSEL R142, R142, -INF , !P6 ;  /* 0xff8000008e8e7808 */ /* 0x000fe20007000000 */
[----:B------:R-:W1:Y:S01]  /*7c90*/  MUFU.TANH R51, R51 ;  /* 0x0000003300337308 */ /* 0x000e620000002400 */
[----:B------:R-:W-:Y:S02]  /*7ca0*/  FSEL R144, R144, -INF , !P4 ;  /* 0xff80000090907808 */ /* 0x000fe40006000000 */
[C-C-:B------:R-:W-:Y:S02]  /*7cb0*/  LOP3.LUT R13, R4.reuse, 0x60, R129.reuse, 0xfe, !PT ;  /* 0x00000060040d7812 */ /* 0x140fe400078efe81 */
[C---:B------:R-:W-:Y:S02]  /*7cc0*/  ISETP.GE.AND P6, PT, R15.reuse, R128, PT ;  /* 0x000000800f00720c */ /* 0x040fe40003fc6270 */
[----:B------:R-:W-:Y:S01]  /*7cd0*/  ISETP.GE.AND P4, PT, R15, R127, PT ;  /* 0x0000007f0f00720c */ /* 0x000fe20003f86270 */
[----:B------:R-:W1:Y:S01]  /*7ce0*/  MUFU.TANH R56, R56 ;  /* 0x0000003800387308 */ /* 0x000e620000002400 */
[----:B------:R-:W-:-:S02]  /*7cf0*/  LOP3.LUT R15, R4, 0x68, R129, 0xfe, !PT ;  /* 0x00000068040f7812 */ /* 0x000fc400078efe81 */
[----:B--2---:R-:W-:Y:S02]  /*7d00*/  FSEL R136, R136, -INF , !P5 ;  /* 0xff80000088887808 */ /* 0x004fe40006800000 */
[----:B------:R-:W-:Y:S02]  /*7d10*/  FSEL R120, R120, -INF , !P2 ;  /* 0xff80000078787808 */ /* 0x000fe40005000000 */
[C---:B------:R-:W-:Y:S01]  /*7d20*/  ISETP.GE.AND P5, PT, R13.reuse, R128, PT ;  /* 0x000000800d00720c */ /* 0x040fe20003fa6270 */
[----:B------:R-:W2:Y:S01]  /*7d30*/  MUFU.TANH R55, R40 ;  /* 0x0000002800377308 */ /* 0x000ea20000002400 */
[----:B------:R-:W-:Y:S02]  /*7d40*/  ISETP.GE.AND P2, PT, R13, R127, PT ;  /* 0x0000007f0d00720c */ /* 0x000fe40003f46270 */
[----:B---3--:R-:W-:Y:S02]  /*7d50*/  FSEL R122, R122, -INF , !P6 ;  /* 0xff8000007a7a7808 */ /* 0x008fe40007000000 */
[----:B------:R-:W-:-:S02]  /*7d60*/  LOP3.LUT R13, R4, 0x70, R129, 0xfe, !PT ;  /* 0x00000070040d7812 */ /* 0x000fc400078efe81 */
[----:B----4-:R-:W-:Y:S01]  /*7d70*/  FSEL R112, R11, -INF , !P3 ;  /* 0xff8000000b707808 */ /* 0x010fe20005800000 */
[----:B------:R-:W3:Y:S01]  /*7d80*/  MUFU.TANH R54, R41 ;  /* 0x0000002900367308 */ /* 0x000ee20000002400 */
[----:B------:R-:W-:Y:S02]  /*7d90*/  ISETP.GE.AND P6, PT, R15, R127, PT ;  /* 0x0000007f0f00720c */ /* 0x000fe40003fc6270 */
[----:B------:R-:W-:Y:S02]  /*7da0*/  LOP3.LUT R129, R4, 0x78, R129, 0xfe, !PT ;  /* 0x0000007804817812 */ /* 0x000fe400078efe81 */
[----:B------:R-:W-:Y:S02]  /*7db0*/  IADD3 R11, R9, 0x71, RZ ;  /* 0x00000071090b7810 */ /* 0x000fe40007ffe0ff */
[----:B-1----:R-:W-:Y:S01]  /*7dc0*/  FSEL R108, R108, -INF , !P4 ;  /* 0xff8000006c6c7808 */ /* 0x002fe20006000000 */
[----:B------:R-:W1:Y:S01]  /*7dd0*/  MUFU.TANH R57, R57 ;  /* 0x0000003900397308 */ /* 0x000e620000002400 */
[----:B-----5:R-:W-:-:S02]  /*7de0*/  FSEL R53, R53, -INF , !P2 ;  /* 0xff80000035357808 */ /* 0x020fc40005000000 */
[----:B------:R-:W-:Y:S02]  /*7df0*/  FSEL R52, R52, -INF , !P6 ;  /* 0xff80000034347808 */ /* 0x000fe40007000000 */
[-C--:B------:R-:W-:Y:S02]  /*7e00*/  ISETP.GE.AND P3, PT, R15, R128.reuse, PT ;  /* 0x000000800f00720c */ /* 0x080fe40003f66270 */
[-C--:B------:R-:W-:Y:S01]  /*7e10*/  ISETP.GE.AND P4, PT, R13, R128.reuse, PT ;  /* 0x000000800d00720c */ /* 0x080fe20003f86270 */
[----:B------:R-:W4:Y:S01]  /*7e20*/  MUFU.TANH R62, R62 ;  /* 0x0000003e003e7308 */ /* 0x000f220000002400 */
[-C--:B------:R-:W-:Y:S02]  /*7e30*/  ISETP.GE.AND P2, PT, R129, R128.reuse, PT ;  /* 0x000000808100720c */ /* 0x080fe40003f46270 */
[----:B------:R-:W-:Y:S02]  /*7e40*/  ISETP.GE.AND P6, PT, R11, R128, PT ;  /* 0x000000800b00720c */ /* 0x000fe40003fc6270 */
[----:B------:R-:W-:-:S02]  /*7e50*/  IADD3 R9, R9, 0x79, RZ ;  /* 0x0000007909097810 */ /* 0x000fc40007ffe0ff */
[----:B------:R-:W-:Y:S01]  /*7e60*/  FSEL R51, R51, -INF , !P5 ;  /* 0xff80000033337808 */ /* 0x000fe20006800000 */
[----:B------:R-:W5:Y:S01]  /*7e70*/  MUFU.TANH R61, R42 ;  /* 0x0000002a003d7308 */ /* 0x000f620000002400 */
[----:B------:R-:W-:Y:S02]  /*7e80*/  FSEL R56, R56, -INF , !P3 ;  /* 0xff80000038387808 */ /* 0x000fe40005800000 */
[----:B--2---:R-:W-:Y:S02]  /*7e90*/  FSEL R55, R55, -INF , !P4 ;  /* 0xff80000037377808 */ /* 0x004fe40006000000 */
[----:B---3--:R-:W-:Y:S02]  /*7ea0*/  FSEL R54, R54, -INF , !P6 ;  /* 0xff80000036367808 */ /* 0x008fe40007000000 */
[----:B-1----:R-:W-:Y:S01]  /*7eb0*/  FSEL R57, R57, -INF , !P2 ;  /* 0xff80000039397808 */ /* 0x002fe20005000000 */
[----:B------:R-:W1:Y:S01]  /*7ec0*/  MUFU.TANH R60, R43 ;  /* 0x0000002b003c7308 */ /* 0x000e620000002400 */
[----:B------:R-:W-:Y:S01]  /*7ed0*/  BAR.SYNC.DEFER_BLOCKING 0x0 ;  /* 0x0000000000007b1d */ /* 0x000fe20000010000 */
[----:B------:R-:W-:-:S02]  /*7ee0*/  ISETP.GE.AND P5, PT, R13, R127, PT ;  /* 0x0000007f0d00720c */ /* 0x000fc40003fa6270 */
[-C--:B------:R-:W-:Y:S02]  /*7ef0*/  ISETP.GE.AND P3, PT, R129, R127.reuse, PT ;  /* 0x0000007f8100720c */ /* 0x080fe40003f66270 */
[-C--:B------:R-:W-:Y:S02]  /*7f00*/  ISETP.GE.AND P4, PT, R11, R127.reuse, PT ;  /* 0x0000007f0b00720c */ /* 0x080fe40003f86270 */
[----:B------:R-:W2:Y:S01]  /*7f10*/  MUFU.TANH R59, R59 ;  /* 0x0000003b003b7308 */ /* 0x000ea20000002400 */
[C---:B------:R-:W-:Y:S02]  /*7f20*/  ISETP.GE.AND P6, PT, R9.reuse, R128, PT ;  /* 0x000000800900720c */ /* 0x040fe40003fc6270 */
[----:B------:R-:W-:Y:S02]  /*7f30*/  ISETP.GE.AND P2, PT, R9, R127, PT ;  /* 0x0000007f0900720c */ /* 0x000fe40003f46270 */
[----:B----4-:R-:W-:Y:S02]  /*7f40*/  FSEL R62, R62, -INF , !P6 ;  /* 0xff8000003e3e7808 */ /* 0x010fe40007000000 */
[----:B-----5:R-:W-:Y:S01]  /*7f50*/  FSEL R61, R61, -INF , !P5 ;  /* 0xff8000003d3d7808 */ /* 0x020fe20006800000 */
[----:B------:R-:W3:Y:S01]  /*7f60*/  MUFU.TANH R58, R58 ;  /* 0x0000003a003a7308 */ /* 0x000ee20000002400 */
[----:B-1----:R-:W-:-:S02]  /*7f70*/  FSEL R60, R60, -INF , !P4 ;  /* 0xff8000003c3c7808 */ /* 0x002fc40006000000 */
[----:B--2---:R-:W-:Y:S02]  /*7f80*/  FSEL R59, R59, -INF , !P3 ;  /* 0xff8000003b3b7808 */ /* 0x004fe40005800000 */
[----:B---3--:R-:W-:Y:S01]  /*7f90*/  FSEL R58, R58, -INF , !P2 ;  /* 0xff8000003a3a7808 */ /* 0x008fe20005000000 */
[----:B------:R-:W-:Y:S05]  /*7fa0*/  @!P1 BRA `(.L_x_6221) ;  /* 0x000005c000009947 */ /* 0x000fea0003800000 */
[----:B------:R-:W-:Y:S05]  /*7fb0*/  @!P0 BRA `(.L_x_6222) ;  /* 0x0000039000008947 */ /* 0x000fea0003800000 */
[----:B------:R-:W1:Y:S01]  /*7fc0*/  I2F.RP R13, R124 ;  /* 0x0000007c000d7306 */ /* 0x000e620000209400 */
[C---:B------:R-:W-:Y:S02]  /*7fd0*/  IADD3 R18, R4.reuse, -0x80, RZ ;  /* 0xffffff8004127810 */ /* 0x040fe40007ffe0ff */
[----:B------:R-:W-:Y:S02]  /*7fe0*/  IABS R15, R4 ;  /* 0x00000004000f7213 */ /* 0x000fe40000000000 */
[----:B------:R-:W-:Y:S02]  /*7ff0*/  IABS R11, R18 ;  /* 0x00000012000b7213 */ /* 0x000fe40000000000 */
[----:B------:R-:W-:-:S02]  /*8000*/  LOP3.LUT R4, R4, c[0x0][0x2d0], RZ, 0x3c, !PT ;  /* 0x0000b40004047a12 */ /* 0x000fc400078e3cff */
[----:B------:R-:W-:Y:S02]  /*8010*/  LOP3.LUT R18, R18, c[0x0][0x2d0], RZ, 0x3c, !PT ;  /* 0x0000b40012127a12 */ /* 0x000fe400078e3cff */
[----:B------:R-:W-:Y:S02]  /*8020*/  ISETP.GE.AND P3, PT, R4, RZ, PT ;  /* 0x000000ff0400720c */ /* 0x000fe40003f66270 */
        /* <DEDUP_REMOVED lines=50> */
.L_x_6222:
[----:B------:R-:W-:-:S04]  /*8350*/  LEA R4, -R103, RZ, 0x7 ;  /* 0x000000ff67047211 */ /* 0x000fc800078e39ff */
[----:B------:R-:W-:Y:S02]  /*8360*/  SHF.R.S32.HI R18, RZ, 0x1f, R4 ;  /* 0x0000001fff127819 */ /* 0x000fe40000011404 */
.L_x_6223:
        /* <DEDUP_REMOVED lines=32> */
.L_x_6221:
        /* <DEDUP_REMOVED lines=83> */
[----:B------:R-:W-:Y:S01]  /*8aa0*/  FMUL.FTZ R65, R104, c[0x0][0x23c] ;  /* 0x00008f0068417a20 */ /* 0x000fe20000410000 */
[----:B------:R-:W-:Y:S01]  /*8ab0*/  MUFU.EX2 R109, R109 ;  /* 0x0000006d006d7308 */ /* 0x000fe20000000800 */
[----:B------:R-:W-:Y:S01]  /*8ac0*/  FMUL.FTZ R111, R111, c[0x0][0x23c] ;  /* 0x00008f006f6f7a20 */ /* 0x000fe20000410000 */
[----:B------:R-:W-:Y:S01]  /*8ad0*/  LDSM.16.MT88.4 R16, [R166+0x6000] ;  /* 0x00600000a610783b */ /* 0x000fe20000004200 */
[--C-:B------:R-:W-:Y:S01]  /*8ae0*/  FFMA.FTZ R37, R32, c[0x0][0x23c], -R103.reuse ;  /* 0x00008f0020257a23 */ /* 0x100fe20000010867 */
[----:B------:R-:W-:Y:S01]  /*8af0*/  FSEL R65, R65, RZ, P1 ;  /* 0x000000ff41417208 */ /* 0x000fe20000800000 */
[----:B------:R-:W-:-:S02]  /*8b00*/  FFMA.FTZ R113, R194, c[0x0][0x23c], -R103 ;  /* 0x00008f00c2717a23 */ /* 0x000fc40000010867 */
[----:B------:R-:W-:Y:S01]  /*8b10*/  FFMA.FTZ R119, R146, c[0x0][0x23c], -R103 ;  /* 0x00008f0092777a23 */ /* 0x000fe20000010867 */
[----:B------:R-:W1:Y:S01]  /*8b20*/  MUFU.EX2 R101, R101 ;  /* 0x0000006500657308 */ /* 0x000e620000000800 */
[--C-:B------:R-:W-:Y:S01]  /*8b30*/  FFMA.FTZ R64, R5, c[0x0][0x23c], -R65.reuse ;  /* 0x00008f0005407a23 */ /* 0x100fe20000010841 */
[----:B------:R-:W-:Y:S01]  /*8b40*/  FSEL R5, R104, RZ, P1 ;  /* 0x000000ff68057208 */ /* 0x000fe20000800000 */
[--C-:B------:R-:W-:Y:S02]  /*8b50*/  FFMA.FTZ R107, R6, c[0x0][0x23c], -R65.reuse ;  /* 0x00008f00066b7a23 */ /* 0x100fe40000010841 */
[----:B------:R-:W-:Y:S02]  /*8b60*/  FFMA.FTZ R63, R8, c[0x0][0x23c], -R65 ;  /* 0x00008f00083f7a23 */ /* 0x000fe40000010841 */
[----:B------:R-:W-:Y:S01]  /*8b70*/  FADD.FTZ R0, R0, -R5 ;  /* 0x8000000500007221 */ /* 0x000fe20000010000 */
[----:B------:R-:W-:Y:S01]  /*8b80*/  MUFU.EX2 R67, R67 ;  /* 0x0000004300437308 */ /* 0x000fe20000000800 */
[----:B------:R-:W2:Y:S01]  /*8b90*/  LDSM.16.MT88.4 R4, [R164+0x6000] ;  /* 0x00600000a404783b */ /* 0x000ea20000004200 */
[----:B------:R-:W-:-:S02]  /*8ba0*/  FFMA.FTZ R14, R14, c[0x0][0x23c], -R65 ;  /* 0x00008f000e0e7a23 */ /* 0x000fc40000010841 */
[----:B------:R-:W-:Y:S02]  /*8bb0*/  FMUL.FTZ R0, R0, c[0x0][0x23c] ;  /* 0x00008f0000007a20 */ /* 0x000fe40000410000 */
[--C-:B------:R-:W-:Y:S02]  /*8bc0*/  FFMA.FTZ R114, R152, c[0x0][0x23c], -R65.reuse ;  /* 0x00008f0098727a23 */ /* 0x100fe40000010841 */
[----:B------:R-:W3:Y:S01]  /*8bd0*/  MUFU.EX2 R66, R66 ;  /* 0x0000004200427308 */ /* 0x000ee20000000800 */
[----:B-1----:R-:W-:Y:S01]  /*8be0*/  F2FP.PACK_AB R8, R101, R109 ;  /* 0x0000006d6508723e */ /* 0x002fe200000000ff */
[----:B------:R-:W-:Y:S02]  /*8bf0*/  FFMA.FTZ R115, R148, c[0x0][0x23c], -R65 ;  /* 0x00008f0094737a23 */ /* 0x000fe40000010841 */
[--C-:B------:R-:W-:Y:S02]  /*8c00*/  FFMA.FTZ R126, R140, c[0x0][0x23c], -R103.reuse ;  /* 0x00008f008c7e7a23 */ /* 0x100fe40000010867 */
[----:B------:R-:W-:-:S02]  /*8c10*/  FFMA.FTZ R117, R144, c[0x0][0x23c], -R103 ;  /* 0x00008f0090757a23 */ /* 0x000fc40000010867 */
[----:B------:R-:W-:Y:S01]  /*8c20*/  MUFU.EX2 R64, R64 ;  /* 0x0000004000407308 */ /* 0x000fe20000000800 */
[----:B------:R-:W-:Y:S02]  /*8c30*/  FFMA.FTZ R124, R138, c[0x0][0x23c], -R103 ;  /* 0x00008f008a7c7a23 */ /* 0x000fe40000010867 */
[--C-:B------:R-:W-:Y:S02]  /*8c40*/  FFMA.FTZ R121, R142, c[0x0][0x23c], -R65.reuse ;  /* 0x00008f008e797a23 */ /* 0x100fe40000010841 */
[--C-:B------:R-:W-:Y:S02]  /*8c50*/  FFMA.FTZ R128, R134, c[0x0][0x23c], -R65.reuse ;  /* 0x00008f0086807a23 */ /* 0x100fe40000010841 */
        /* <DEDUP_REMOVED lines=11> */
[----:B------:R-:W3:Y:S01]  /*8d10*/  MUFU.EX2 R111, R111 ;  /* 0x0000006f006f7308 */ /* 0x000ee20000000800 */
[----:B-1----:R-:W-:Y:S01]  /*8d20*/  F2FP.PACK_AB R9, R63, R64 ;  /* 0x000000403f09723e */ /* 0x002fe200000000ff */
[----:B------:R-:W-:-:S02]  /*8d30*/  FFMA.FTZ R108, R108, c[0x0][0x23c], -R65 ;  /* 0x00008f006c6c7a23 */ /* 0x000fc40000010841 */
[----:B------:R-:W-:Y:S02]  /*8d40*/  FFMA.FTZ R129, R106, c[0x0][0x23c], -R65 ;  /* 0x00008f006a817a23 */ /* 0x000fe40000010841 */
[--C-:B------:R-:W-:Y:S02]  /*8d50*/  FFMA.FTZ R106, R49, c[0x0][0x23c], -R103.reuse ;  /* 0x00008f00316a7a23 */ /* 0x100fe40000010867 */
[----:B------:R-:W1:Y:S01]  /*8d60*/  MUFU.EX2 R0, R0 ;  /* 0x0000000000007308 */ /* 0x000e620000000800 */
[----:B------:R-:W-:Y:S02]  /*8d70*/  FFMA.FTZ R49, R56, c[0x0][0x23c], -R103 ;  /* 0x00008f0038317a23 */ /* 0x000fe40000010867 */
[----:B------:R-:W-:Y:S02]  /*8d80*/  FFMA.FTZ R56, R3, c[0x0][0x23c], -R65 ;  /* 0x00008f0003387a23 */ /* 0x000fe40000010841 */
[--C-:B------:R-:W-:Y:S02]  /*8d90*/  FFMA.FTZ R51, R51, c[0x0][0x23c], -R103.reuse ;  /* 0x00008f0033337a23 */ /* 0x100fe40000010867 */
[----:B------:R-:W-:Y:S01]  /*8da0*/  FFMA.FTZ R48, R48, c[0x0][0x23c], -R103 ;  /* 0x00008f0030307a23 */ /* 0x000fe20000010867 */
[----:B------:R-:W4:Y:S01]  /*8db0*/  MUFU.EX2 R107, R107 ;  /* 0x0000006b006b7308 */ /* 0x000f220000000800 */
[----:B---3--:R-:W-:-:S02]  /*8dc0*/  FMUL.FTZ R24, R88, R111 ;  /* 0x0000006f58187220 */ /* 0x008fc40000410000 */
        /* <DEDUP_REMOVED lines=8> */
[----:B----4-:R-:W-:Y:S01]  /*8e50*/  F2FP.PACK_AB R11, R107, R2 ;  /* 0x000000026b0b723e */ /* 0x010fe200000000ff */
[--C-:B------:R-:W-:Y:S01]  /*8e60*/  FFMA.FTZ R89, R28, c[0x0][0x23c], -R103.reuse ;  /* 0x00008f001c597a23 */ /* 0x100fe20000010867 */
[----:B------:R-:W-:Y:S01]  /*8e70*/  MUFU.EX2 R114, R114 ;  /* 0x0000007200727308 */ /* 0x000fe20000000800 */
[----:B------:R-:W-:Y:S02]  /*8e80*/  FFMA.FTZ R88, R34, c[0x0][0x23c], -R103 ;  /* 0x00008f0022587a23 */ /* 0x000fe40000010867 */
[----:B------:R-:W-:Y:S02]  /*8e90*/  FMUL.FTZ R33, R81, R111 ;  /* 0x0000006f51217220 */ /* 0x000fe40000410000 */
[----:B--2---:R-:W-:Y:S01]  /*8ea0*/  HMMA.16816.F32 R24, R8, R4, R24 ;  /* 0x000000040818723c */ /* 0x004fe20000001818 */
[-C--:B------:R-:W-:Y:S02]  /*8eb0*/  FMUL.FTZ R34, R82, R0.reuse ;  /* 0x0000000052227220 */ /* 0x080fe40000410000 */
[----:B------:R-:W-:Y:S01]  /*8ec0*/  FMUL.FTZ R35, R83, R0 ;  /* 0x0000000053237220 */ /* 0x000fe20000410000 */
[----:B------:R1:W-:Y:S01]  /*8ed0*/  MUFU.EX2 R81, R37 ;  /* 0x0000002500517308 */ /* 0x0003e20000000800 */
[----:B------:R-:W-:-:S02]  /*8ee0*/  FFMA.FTZ R83, R36, c[0x0][0x23c], -R65 ;  /* 0x00008f0024537a23 */ /* 0x000fc40000010841 */
[----:B------:R-:W-:Y:S01]  /*8ef0*/  FFMA.FTZ R82, R38, c[0x0][0x23c], -R65 ;  /* 0x00008f0026527a23 */ /* 0x000fe20000010841 */
[----:B------:R-:W-:Y:S01]  /*8f00*/  HMMA.16816.F32 R4, R8, R6, R84 ;  /* 0x000000060804723c */ /* 0x000fe20000001854 */
[-C--:B------:R-:W-:Y:S02]  /*8f10*/  FMUL.FTZ R40, R72, R111.reuse ;  /* 0x0000006f48287220 */ /* 0x080fe40000410000 */
[----:B------:R-:W-:Y:S01]  /*8f20*/  FMUL.FTZ R41, R73, R111 ;  /* 0x0000006f49297220 */ /* 0x000fe20000410000 */
[----:B------:R-:W-:Y:S01]  /*8f30*/  MUFU.EX2 R88, R88 ;  /* 0x0000005800587308 */ /* 0x000fe20000000800 */
[-C--:B------:R-:W-:Y:S02]  /*8f40*/  FMUL.FTZ R42, R74, R0.reuse ;  /* 0x000000004a2a7220 */ /* 0x080fe40000410000 */
[----:B------:R-:W-:Y:S02]  /*8f50*/  FFMA.FTZ R84, R30, c[0x0][0x23c], -R103 ;  /* 0x00008f001e547a23 */ /* 0x000fe40000010867 */
[----:B------:R-:W2:Y:S01]  /*8f60*/  LDSM.16.MT88.4 R28, [R162+0x6000] ;  /* 0x00600000a21c783b */ /* 0x000ea20000004200 */
[----:B------:R-:W-:-:S02]  /*8f70*/  FMUL.FTZ R43, R75, R0 ;  /* 0x000000004b2b7220 */ /* 0x000fc40000410000 */
[-C--:B------:R-:W-:Y:S01]  /*8f80*/  FMUL.FTZ R68, R68, R111.reuse ;  /* 0x0000006f44447220 */ /* 0x080fe20000410000 */
[----:B-1----:R-:W1:Y:S01]  /*8f90*/  LDSM.16.MT88.4 R36, [R166+0x6800] ;  /* 0x00680000a624783b */ /* 0x002e620000004200 */
[-C--:B------:R-:W-:Y:S01]  /*8fa0*/  FMUL.FTZ R69, R69, R111.reuse ;  /* 0x0000006f45457220 */ /* 0x080fe20000410000 */
[----:B------:R-:W3:Y:S01]  /*8fb0*/  MUFU.EX2 R89, R89 ;  /* 0x0000005900597308 */ /* 0x000ee20000000800 */
[-C--:B------:R-:W-:Y:S02]  /*8fc0*/  FMUL.FTZ R70, R70, R0.reuse ;  /* 0x0000000046467220 */ /* 0x080fe40000410000 */
[-C--:B------:R-:W-:Y:S02]  /*8fd0*/  FMUL.FTZ R71, R71, R0.reuse ;  /* 0x0000000047477220 */ /* 0x080fe40000410000 */
[-C--:B------:R-:W-:Y:S02]  /*8fe0*/  FMUL.FTZ R12, R96, R111.reuse ;  /* 0x0000006f600c7220 */ /* 0x080fe40000410000 */
[----:B------:R-:W-:Y:S01]  /*8ff0*/  FMUL.FTZ R13, R97, R111 ;  /* 0x0000006f610d7220 */ /* 0x000fe20000410000 */
[----:B------:R-:W-:Y:S01]  /*9000*/  MUFU.EX2 R84, R84 ;  /* 0x0000005400547308 */ /* 0x000fe20000000800 */
[----:B------:R-:W-:-:S02]  /*9010*/  FMUL.FTZ R14, R98, R0 ;  /* 0x00000000620e7220 */ /* 0x000fc40000410000 */
[-C--:B------:R-:W-:Y:S02]  /*9020*/  FMUL.FTZ R15, R99, R0.reuse ;  /* 0x00000000630f7220 */ /* 0x080fe40000410000 */
[-C--:B------:R-:W-:Y:S02]  /*9030*/  FMUL.FTZ R32, R80, R111.reuse ;  /* 0x0000006f50207220 */ /* 0x080fe40000410000 */
[-C--:B------:R-:W-:Y:S01]  /*9040*/  FMUL.FTZ R92, R92, R111.reuse ;  /* 0x0000006f5c5c7220 */ /* 0x080fe20000410000 */
[----:B------:R-:W-:Y:S01]  /*9050*/  MUFU.EX2 R83, R83 ;  /* 0x0000005300537308 */ /* 0x000fe20000000800 */
[----:B------:R-:W-:Y:S01]  /*9060*/  FMUL.FTZ R93, R93, R111 ;  /* 0x0000006f5d5d7220 */ /* 0x000fe20000410000 */
[----:B------:R-:W-:Y:S01]  /*9070*/  HMMA.16816.F32 R12, R8, R16, R12 ;  /* 0x00000010080c723c */ /* 0x000fe2000000180c */
[-C--:B------:R-:W-:Y:S02]  /*9080*/  FMUL.FTZ R94, R94, R0.reuse ;  /* 0x000000005e5e7220 */ /* 0x080fe40000410000 */
[----:B------:R-:W-:-:S02]  /*9090*/  FMUL.FTZ R95, R95, R0 ;  /* 0x000000005f5f7220 */ /* 0x000fc40000410000 */
[-C--:B------:R-:W-:Y:S01]  /*90a0*/  FMUL.FTZ R76, R76, R111.reuse ;  /* 0x0000006f4c4c7220 */ /* 0x080fe20000410000 */
[----:B------:R-:W-:Y:S01]  /*90b0*/  MUFU.EX2 R115, R115 ;  /* 0x0000007300737308 */ /* 0x000fe20000000800 */
[----:B------:R-:W-:Y:S01]  /*90c0*/  FMUL.FTZ R77, R77, R111 ;  /* 0x0000006f4d4d7220 */ /* 0x000fe20000410000 */
[C---:B------:R-:W-:Y:S01]  /*90d0*/  HMMA.16816.F32 R32, R8.reuse, R20, R32 ;  /* 0x000000140820723c */ /* 0x040fe20000001820 */
[-C--:B------:R-:W-:Y:S02]  /*90e0*/  FMUL.FTZ R78, R78, R0.reuse ;  /* 0x000000004e4e7220 */ /* 0x080fe40000410000 */
[----:B------:R-:W-:Y:S02]  /*90f0*/  FMUL.FTZ R79, R79, R0 ;  /* 0x000000004f4f7220 */ /* 0x000fe40000410000 */
[--C-:B------:R-:W-:Y:S01]  /*9100*/  FFMA.FTZ R80, R44, c[0x0][0x23c], -R65.reuse ;  /* 0x00008f002c507a23 */ /* 0x100fe20000010841 */
[----:B------:R-:W-:Y:S01]  /*9110*/  MUFU.EX2 R119, R119 ;  /* 0x0000007700777308 */ /* 0x000fe20000000800 */
[----:B------:R-:W-:Y:S01]  /*9120*/  FFMA.FTZ R73, R214, c[0x0][0x23c], -R65 ;  /* 0x00008f00d6497a23 */ /* 0x000fe20000010841 */
[----:B--2---:R-:W-:Y:S01]  /*9130*/  HMMA.16816.F32 R40, R8, R28, R40 ;  /* 0x0000001c0828723c */ /* 0x004fe20000001828 */
[----:B------:R-:W-:Y:S01]  /*9140*/  LDSM.16.MT88.4 R44, [R164+0x6800] ;  /* 0x00680000a42c783b */ /* 0x000fe20000004200 */
[----:B------:R-:W-:-:S02]  /*9150*/  FFMA.FTZ R74, R206, c[0x0][0x23c], -R103 ;  /* 0x00008f00ce4a7a23 */ /* 0x000fc40000010867 */
[--C-:B------:R-:W-:Y:S02]  /*9160*/  FFMA.FTZ R75, R210, c[0x0][0x23c], -R103.reuse ;  /* 0x00008f00d24b7a23 */ /* 0x100fe40000010867 */
[----:B------:R-:W2:Y:S01]  /*9170*/  MUFU.EX2 R80, R80 ;  /* 0x0000005000507308 */ /* 0x000ea20000000800 */
[----:B------:R-:W-:Y:S01]  /*9180*/  FFMA.FTZ R72, R204, c[0x0][0x23c], -R103 ;  /* 0x00008f00cc487a23 */ /* 0x000fe20000010867 */
[C---:B------:R-:W-:Y:S01]  /*9190*/  HMMA.16816.F32 R68, R8.reuse, R30, R68 ;  /* 0x0000001e0844723c */ /* 0x040fe20000001844 */
[----:B------:R-:W4:Y:S01]  /*91a0*/  LDSM.16.MT88.4 R28, [R163+0x6800] ;  /* 0x00680000a31c783b */ /* 0x000f220000004200 */
[----:B------:R-:W-:Y:S02]  /*91b0*/  FFMA.FTZ R91, R198, c[0x0][0x23c], -R65 ;  /* 0x00008f00c65b7a23 */ /* 0x000fe40000010841 */
[--C-:B------:R-:W-:Y:S02]  /*91c0*/  FFMA.FTZ R99, R196, c[0x0][0x23c], -R103.reuse ;  /* 0x00008f00c4637a23 */ /* 0x100fe40000010867 */
[----:B------:R-:W-:Y:S01]  /*91d0*/  MUFU.EX2 R73, R73 ;  /* 0x0000004900497308 */ /* 0x000fe20000000800 */
[--C-:B------:R-:W-:Y:S01]  /*91e0*/  FFMA.FTZ R96, R188, c[0x0][0x23c], -R103.reuse ;  /* 0x00008f00bc607a23 */ /* 0x100fe20000010867 */
[----:B------:R-:W-:Y:S01]  /*91f0*/  HMMA.16816.F32 R16, R8, R18, R92 ;  /* 0x000000120810723c */ /* 0x000fe2000000185c */
[----:B------:R-:W-:Y:S01]  /*9200*/  FFMA.FTZ R90, R154, c[0x0][0x23c], -R103 ;  /* 0x00008f009a5a7a23 */ /* 0x000fe20000010867 */
[----:B------:R-:W-:Y:S01]  /*9210*/  LDSM.16.MT88.4 R92, [R166+0x9800] ;  /* 0x00980000a65c783b */ /* 0x000fe20000004200 */
[----:B------:R-:W-:-:S02]  /*9220*/  FFMA.FTZ R97, R192, c[0x0][0x23c], -R65 ;  /* 0x00008f00c0617a23 */ /* 0x000fc40000010841 */
[--C-:B------:R-:W-:Y:S01]  /*9230*/  FFMA.FTZ R98, R150, c[0x0][0x23c], -R65.reuse ;  /* 0x00008f0096627a23 */ /* 0x100fe20000010841 */
[----:B------:R-:W-:Y:S01]  /*9240*/  MUFU.EX2 R74, R74 ;  /* 0x0000004a004a7308 */ /* 0x000fe20000000800 */
[--C-:B------:R-:W-:Y:S01]  /*9250*/  FFMA.FTZ R53, R53, c[0x0][0x23c], -R65.reuse ;  /* 0x00008f0035357a23 */ /* 0x100fe20000010841 */
[----:B------:R-:W-:Y:S01]  /*9260*/  HMMA.16816.F32 R20, R8, R22, R76 ;  /* 0x000000160814723c */ /* 0x000fe2000000184c */
[--C-:B------:R-:W-:Y:S02]  /*9270*/  FFMA.FTZ R3, R52, c[0x0][0x23c], -R65.reuse ;  /* 0x00008f0034037a23 */ /* 0x100fe40000010841 */
[----:B------:R-:W-:Y:S02]  /*9280*/  FFMA.FTZ R50, R50, c[0x0][0x23c], -R65 ;  /* 0x00008f0032327a23 */ /* 0x000fe40000010841 */
[----:B------:R-:W-:Y:S01]  /*9290*/  FFMA.FTZ R190, R190, R111, R109 ;  /* 0x0000006fbebe7223 */ /* 0x000fe2000001006d */
[----:B------:R-:W5:Y:S01]  /*92a0*/  MUFU.EX2 R76, R82 ;  /* 0x00000052004c7308 */ /* 0x000f620000000800 */
[----:B---3--:R-:W-:Y:S01]  /*92b0*/  F2FP.PACK_AB R8, R89, R88 ;  /* 0x000000585908723e */ /* 0x008fe200000000ff */
[----:B------:R-:W-:Y:S01]  /*92c0*/  FFMA.FTZ R77, R212, c[0x0][0x23c], -R103 ;  /* 0x00008f00d44d7a23 */ /* 0x000fe20000010867 */
[----:B--2---:R-:W-:Y:S01]  /*92d0*/  F2FP.PACK_AB R9, R83, R80 ;  /* 0x000000505309723e */ /* 0x004fe200000000ff */
[--C-:B------:R-:W-:Y:S01]  /*92e0*/  FFMA.FTZ R79, R200, c[0x0][0x23c], -R65.reuse ;  /* 0x00008f00c84f7a23 */ /* 0x100fe20000010841 */
[----:B------:R-:W-:Y:S01]  /*92f0*/  F2FP.PACK_AB R10, R81, R84 ;  /* 0x00000054510a723e */ /* 0x000fe200000000ff */
[----:B------:R-:W-:-:S02]  /*9300*/  FFMA.FTZ R78, R202, c[0x0][0x23c], -R65 ;  /* 0x00008f00ca4e7a23 */ /* 0x000fc40000010841 */
[----:B------:R-:W2:Y:S01]  /*9310*/  MUFU.EX2 R77, R77 ;  /* 0x0000004d004d7308 */ /* 0x000ea20000000800 */
[----:B------:R-:W-:Y:S02]  /*9320*/  FFMA.FTZ R64, R191, R0, R64 ;  /* 0x00000000bf407223 */ /* 0x000fe40000010040 */
[----:B------:R-:W-:Y:S02]  /*9330*/  FADD.FTZ R190, R101, R190 ;  /* 0x000000be65be7221 */ /* 0x000fe40000010000 */
[----:B------:R-:W-:Y:S02]  /*9340*/  FADD.FTZ R63, R63, R64 ;  /* 0x000000403f3f7221 */ /* 0x000fe40000010000 */
[----:B------:R-:W-:Y:S01]  /*9350*/  FFMA.FTZ R52, R57, c[0x0][0x23c], -R103 ;  /* 0x00008f0039347a23 */ /* 0x000fe20000010867 */
[----:B-----5:R-:W-:Y:S01]  /*9360*/  F2FP.PACK_AB R11, R73, R76 ;  /* 0x0000004c490b723e */ /* 0x020fe200000000ff */
[----:B------:R-:W-:Y:S01]  /*9370*/  FFMA.FTZ R82, R208, c[0x0][0x23c], -R65 ;  /* 0x00008f00d0527a23 */ /* 0x000fe20000010841 */
[----:B------:R-:W-:Y:S01]  /*9380*/  MUFU.EX2 R75, R75 ;  /* 0x0000004b004b7308 */ /* 0x000fe20000000800 */
[----:B------:R-:W-:-:S02]  /*9390*/  FADD.FTZ R57, R67, R190 ;  /* 0x000000be43397221 */ /* 0x000fc40000010000 */
[----:B------:R-:W-:Y:S02]  /*93a0*/  FADD.FTZ R2, R2, R63 ;  /* 0x0000003f02027221 */ /* 0x000fe40000010000 */
[C---:B-1----:R-:W-:Y:S01]  /*93b0*/  HMMA.16816.F32 R12, R8.reuse, R36, R12 ;  /* 0x00000024080c723c */ /* 0x042fe2000000180c */
[----:B------:R-:W-:Y:S02]  /*93c0*/  FADD.FTZ R57, R66, R57 ;  /* 0x0000003942397221 */ /* 0x000fe40000010000 */
[----:B------:R-:W-:Y:S01]  /*93d0*/  MUFU.EX2 R72, R72 ;  /* 0x0000004800487308 */ /* 0x000fe20000000800 */
[----:B------:R-:W-:Y:S02]  /*93e0*/  FADD.FTZ R107, R107, R2 ;  /* 0x000000026b6b7221 */ /* 0x000fe40000010000 */
[----:B------:R-:W-:Y:S02]  /*93f0*/  FADD.FTZ R88, R88, R57 ;  /* 0x0000003958587221 */ /* 0x000fe40000010000 */
[----:B------:R-:W-:Y:S01]  /*9400*/  HMMA.16816.F32 R16, R8, R38, R16 ;  /* 0x000000260810723c */ /* 0x000fe20000001810 */
[----:B------:R-:W1:Y:S01]  /*9410*/  LDSM.16.MT88.4 R36, [R162+0x6800] ;  /* 0x00680000a224783b */ /* 0x000e620000004200 */
[----:B------:R-:W-:Y:S01]  /*9420*/  FADD.FTZ R80, R80, R107 ;  /* 0x0000006b50507221 */ /* 0x000fe20000010000 */
[----:B------:R-:W-:Y:S01]  /*9430*/  MUFU.EX2 R82, R82 ;  /* 0x0000005200527308 */ /* 0x000fe20000000800 */
[----:B------:R-:W-:-:S02]  /*9440*/  FADD.FTZ R89, R89, R88 ;  /* 0x0000005859597221 */ /* 0x000fc40000010000 */
[----:B------:R-:W-:Y:S02]  /*9450*/  FADD.FTZ R83, R83, R80 ;  /* 0x0000005053537221 */ /* 0x000fe40000010000 */
[C---:B----4-:R-:W-:Y:S01]  /*9460*/  HMMA.16816.F32 R32, R8.reuse, R28, R32 ;  /* 0x0000001c0820723c */ /* 0x050fe20000001820 */
[----:B------:R-:W-:Y:S02]  /*9470*/  FFMA.FTZ R85, R55, c[0x0][0x23c], -R103 ;  /* 0x00008f0037557a23 */ /* 0x000fe40000010867 */
[----:B------:R-:W3:Y:S01]  /*9480*/  MUFU.EX2 R79, R79 ;  /* 0x0000004f004f7308 */ /* 0x000ee20000000800 */
[----:B------:R-:W-:Y:S02]  /*9490*/  FADD.FTZ R76, R76, R83 ;  /* 0x000000534c4c7221 */ /* 0x000fe40000010000 */
[----:B------:R-:W-:Y:S02]  /*94a0*/  FFMA.FTZ R55, R54, c[0x0][0x23c], -R103 ;  /* 0x00008f0036377a23 */ /* 0x000fe40000010867 */
[----:B------:R-:W-:Y:S01]  /*94b0*/  HMMA.16816.F32 R20, R8, R30, R20 ;  /* 0x0000001e0814723c */ /* 0x000fe20000001814 */
[----:B------:R-:W4:Y:S01]  /*94c0*/  LDSM.16.MT88.4 R28, [R166+0x7000] ;  /* 0x00700000a61c783b */ /* 0x000f220000004200 */
[----:B------:R-:W-:Y:S01]  /*94d0*/  FADD.FTZ R73, R73, R76 ;  /* 0x0000004c49497221 */ /* 0x000fe20000010000 */
[----:B------:R-:W-:Y:S01]  /*94e0*/  MUFU.EX2 R78, R78 ;  /* 0x0000004e004e7308 */ /* 0x000fe20000000800 */
[----:B------:R-:W-:-:S02]  /*94f0*/  FFMA.FTZ R191, R58, c[0x0][0x23c], -R65 ;  /* 0x00008f003abf7a23 */ /* 0x000fc40000010841 */
[----:B------:R-:W-:Y:S02]  /*9500*/  FFMA.FTZ R62, R62, c[0x0][0x23c], -R103 ;  /* 0x00008f003e3e7a23 */ /* 0x000fe40000010867 */
[C---:B------:R-:W-:Y:S01]  /*9510*/  HMMA.16816.F32 R24, R8.reuse, R44, R24 ;  /* 0x0000002c0818723c */ /* 0x040fe20000001818 */
[----:B------:R-:W-:Y:S02]  /*9520*/  FFMA.FTZ R61, R61, c[0x0][0x23c], -R65 ;  /* 0x00008f003d3d7a23 */ /* 0x000fe40000010841 */
[----:B------:R-:W5:Y:S05]  /*9530*/  MUFU.EX2 R91, R91 ;  /* 0x0000005b005b7308 */ /* 0x000f6a0000000800 */
[C---:B------:R-:W-:Y:S01]  /*9540*/  HMMA.16816.F32 R4, R8.reuse, R46, R4 ;  /* 0x0000002e0804723c */ /* 0x040fe20000001804 */
[----:B------:R-:W4:Y:S02]  /*9550*/  LDSM.16.MT88.4 R44, [R164+0x7000] ;  /* 0x00700000a42c783b */ /* 0x000f240000004200 */
[----:B------:R-:W-:Y:S05]  /*9560*/  MUFU.EX2 R99, R99 ;  /* 0x0000006300637308 */ /* 0x000fea0000000800 */
[C---:B-1----:R-:W-:Y:S03]  /*9570*/  HMMA.16816.F32 R40, R8.reuse, R36, R40 ;  /* 0x000000240828723c */ /* 0x042fe60000001828 */
[----:B------:R-:W1:Y:S05]  /*9580*/  MUFU.EX2 R96, R96 ;  /* 0x0000006000607308 */ /* 0x000e6a0000000800 */
[----:B------:R-:W-:Y:S01]  /*9590*/  HMMA.16816.F32 R68, R8, R38, R68 ;  /* 0x000000260844723c */ /* 0x000fe20000001844 */
[----:B------:R-:W1:Y:S02]  /*95a0*/  LDSM.16.MT88.4 R36, [R163+0x7000] ;  /* 0x00700000a324783b */ /* 0x000e640000004200 */
[----:B------:R-:W-:Y:S04]  /*95b0*/  MUFU.EX2 R90, R90 ;  /* 0x0000005a005a7308 */ /* 0x000fe80000000800 */
[----:B--2---:R-:W-:-:S02]  /*95c0*/  F2FP.PACK_AB R8, R74, R77 ;  /* 0x0000004d4a08723e */ /* 0x004fc400000000ff */
[----:B---3--:R-:W-:Y:S02]  /*95d0*/  F2FP.PACK_AB R9, R79, R82 ;  /* 0x000000524f09723e */ /* 0x008fe400000000ff */
[----:B------:R-:W-:Y:S01]  /*95e0*/  MUFU.EX2 R97, R97 ;  /* 0x0000006100617308 */ /* 0x000fe20000000800 */
[----:B------:R-:W-:Y:S01]  /*95f0*/  F2FP.PACK_AB R10, R72, R75 ;  /* 0x0000004b480a723e */ /* 0x000fe200000000ff */
[----:B------:R-:W-:Y:S01]  /*9600*/  FADD.FTZ R82, R82, R73 ;  /* 0x0000004952527221 */ /* 0x000fe20000010000 */
[----:B-----5:R-:W-:-:S03]  /*9610*/  F2FP.PACK_AB R11, R91, R78 ;  /* 0x0000004e5b0b723e */ /* 0x020fc600000000ff */
[----:B------:R-:W-:Y:S02]  /*9620*/  FADD.FTZ R79, R79, R82 ;  /* 0x000000524f4f7221 */ /* 0x000fe40000010000 */
[----:B------:R-:W2:Y:S02]  /*9630*/  MUFU.EX2 R98, R98 ;  /* 0x0000006200627308 */ /* 0x000ea40000000800 */
[----:B----4-:R-:W-:Y:S01]  /*9640*/  HMMA.16816.F32 R12, R8, R28, R12 ;  /* 0x0000001c080c723c */ /* 0x010fe2000000180c */
[----:B------:R-:W-:-:S05]  /*9650*/  FADD.FTZ R78, R78, R79 ;  /* 0x0000004f4e4e7221 */ /* 0x000fca0000010000 */
[----:B------:R-:W3:Y:S02]  /*9660*/  MUFU.EX2 R126, R126 ;  /* 0x0000007e007e7308 */ /* 0x000ee40000000800 */
[C---:B------:R-:W-:Y:S01]  /*9670*/  HMMA.16816.F32 R16, R8.reuse, R30, R16 ;  /* 0x0000001e0810723c */ /* 0x040fe20000001810 */
[----:B------:R-:W4:Y:S05]  /*9680*/  LDSM.16.MT88.4 R28, [R162+0x7000] ;  /* 0x00700000a21c783b */ /* 0x000f2a0000004200 */
[----:B------:R-:W-:Y:S02]  /*9690*/  MUFU.EX2 R117, R117 ;  /* 0x0000007500757308 */ /* 0x000fe40000000800 */
[C---:B------:R-:W-:Y:S06]  /*96a0*/  HMMA.16816.F32 R24, R8.reuse, R44, R24 ;  /* 0x0000002c0818723c */ /* 0x040fec0000001818 */
[----:B------:R-:W-:Y:S02]  /*96b0*/  MUFU.EX2 R124, R124 ;  /* 0x0000007c007c7308 */ /* 0x000fe40000000800 */
[C---:B-1----:R-:W-:Y:S06]  /*96c0*/  HMMA.16816.F32 R32, R8.reuse, R36, R32 ;  /* 0x000000240820723c */ /* 0x042fec0000001820 */
[----:B------:R-:W-:Y:S02]  /*96d0*/  MUFU.EX2 R121, R121 ;  /* 0x0000007900797308 */ /* 0x000fe40000000800 */
[C---:B------:R-:W-:Y:S01]  /*96e0*/  HMMA.16816.F32 R20, R8.reuse, R38, R20 ;  /* 0x000000260814723c */ /* 0x040fe20000001814 */
[----:B------:R-:W1:Y:S05]  /*96f0*/  LDSM.16.MT88.4 R36, [R166+0x7800] ;  /* 0x00780000a624783b */ /* 0x000e6a0000004200 */
[----:B------:R-:W5:Y:S02]  /*9700*/  MUFU.EX2 R128, R128 ;  /* 0x0000008000807308 */ /* 0x000f640000000800 */
[C---:B------:R-:W-:Y:S01]  /*9710*/  HMMA.16816.F32 R4, R8.reuse, R46, R4 ;  /* 0x0000002e0804723c */ /* 0x040fe20000001804 */
[----:B------:R-:W3:Y:S05]  /*9720*/  LDSM.16.MT88.4 R44, [R164+0x7800] ;  /* 0x00780000a42c783b */ /* 0x000eea0000004200 */
[----:B------:R-:W-:Y:S02]  /*9730*/  MUFU.EX2 R123, R123 ;  /* 0x0000007b007b7308 */ /* 0x000fe40000000800 */
[C---:B----4-:R-:W-:Y:S06]  /*9740*/  HMMA.16816.F32 R40, R8.reuse, R28, R40 ;  /* 0x0000001c0828723c */ /* 0x050fec0000001828 */
[----:B------:R-:W4:Y:S02]  /*9750*/  MUFU.EX2 R130, R130 ;  /* 0x0000008200827308 */ /* 0x000f240000000800 */
[----:B------:R-:W-:Y:S01]  /*9760*/  HMMA.16816.F32 R68, R8, R30, R68 ;  /* 0x0000001e0844723c */ /* 0x000fe20000001844 */
[----:B------:R-:W4:Y:S05]  /*9770*/  LDSM.16.MT88.4 R28, [R163+0x7800] ;  /* 0x00780000a31c783b */ /* 0x000f2a0000004200 */
[----:B------:R-:W-:Y:S01]  /*9780*/  MUFU.EX2 R120, R120 ;  /* 0x0000007800787308 */ /* 0x000fe20000000800 */
[----:B------:R-:W-:-:S02]  /*9790*/  F2FP.PACK_AB R8, R96, R99 ;  /* 0x000000636008723e */ /* 0x000fc400000000ff */
[----:B--2---:R-:W-:Y:S02]  /*97a0*/  F2FP.PACK_AB R9, R98, R97 ;  /* 0x000000616209723e */ /* 0x004fe400000000ff */
[----:B------:R-:W-:Y:S02]  /*97b0*/  F2FP.PACK_AB R10, R90, R113 ;  /* 0x000000715a0a723e */ /* 0x000fe400000000ff */
[----:B------:R-:W-:Y:S01]  /*97c0*/  F2FP.PACK_AB R11, R115, R114 ;  /* 0x00000072730b723e */ /* 0x000fe200000000ff */
[----:B------:R-:W2:Y:S06]  /*97d0*/  MUFU.EX2 R125, R125 ;  /* 0x0000007d007d7308 */ /* 0x000eac0000000800 */
[C---:B-1----:R-:W-:Y:S02]  /*97e0*/  HMMA.16816.F32 R12, R8.reuse, R36, R12 ;  /* 0x00000024080c723c */ /* 0x042fe4000000180c */
[----:B------:R-:W-:Y:S06]  /*97f0*/  MUFU.EX2 R118, R118 ;  /* 0x0000007600767308 */ /* 0x000fec0000000800 */
[C---:B------:R-:W-:Y:S01]  /*9800*/  HMMA.16816.F32 R16, R8.reuse, R38, R16 ;  /* 0x000000260810723c */ /* 0x040fe20000001810 */
[----:B------:R-:W1:Y:S01]  /*9810*/  LDSM.16.MT88.4 R36, [R162+0x7800] ;  /* 0x00780000a224783b */ /* 0x000e620000004200 */
[----:B------:R-:W-:Y:S06]  /*9820*/  MUFU.EX2 R127, R127 ;  /* 0x0000007f007f7308 */ /* 0x000fec0000000800 */
[C---:B---3--:R-:W-:Y:S02]  /*9830*/  HMMA.16816.F32 R24, R8.reuse, R44, R24 ;  /* 0x0000002c0818723c */ /* 0x048fe40000001818 */
[----:B------:R-:W-:Y:S06]  /*9840*/  MUFU.EX2 R112, R112 ;  /* 0x0000007000707308 */ /* 0x000fec0000000800 */
[C---:B----4-:R-:W-:Y:S02]  /*9850*/  HMMA.16816.F32 R32, R8.reuse, R28, R32 ;  /* 0x0000001c0820723c */ /* 0x050fe40000001820 */
[----:B------:R-:W3:Y:S06]  /*9860*/  MUFU.EX2 R131, R131 ;  /* 0x0000008300837308 */ /* 0x000eec0000000800 */
[C---:B------:R-:W-:Y:S01]  /*9870*/  HMMA.16816.F32 R20, R8.reuse, R30, R20 ;  /* 0x0000001e0814723c */ /* 0x040fe20000001814 */
[----:B------:R-:W4:Y:S01]  /*9880*/  LDSM.16.MT88.4 R28, [R166+0x8000] ;  /* 0x00800000a61c783b */ /* 0x000f220000004200 */
[----:B------:R-:W-:Y:S06]  /*9890*/  MUFU.EX2 R108, R108 ;  /* 0x0000006c006c7308 */ /* 0x000fec0000000800 */
[C---:B------:R-:W-:Y:S01]  /*98a0*/  HMMA.16816.F32 R4, R8.reuse, R46, R4 ;  /* 0x0000002e0804723c */ /* 0x040fe20000001804 */
[----:B------:R-:W2:Y:S01]  /*98b0*/  LDSM.16.MT88.4 R44, [R164+0x8000] ;  /* 0x00800000a42c783b */ /* 0x000ea20000004200 */
[----:B------:R-:W2:Y:S06]  /*98c0*/  MUFU.EX2 R129, R129 ;  /* 0x0000008100817308 */ /* 0x000eac0000000800 */
[C---:B-1----:R-:W-:Y:S02]  /*98d0*/  HMMA.16816.F32 R40, R8.reuse, R36, R40 ;  /* 0x000000240828723c */ /* 0x042fe40000001828 */
[----:B------:R-:W-:Y:S06]  /*98e0*/  MUFU.EX2 R51, R51 ;  /* 0x0000003300337308 */ /* 0x000fec0000000800 */
[----:B------:R-:W-:Y:S01]  /*98f0*/  HMMA.16816.F32 R68, R8, R38, R68 ;  /* 0x000000260844723c */ /* 0x000fe20000001844 */
[----:B------:R-:W1:Y:S01]  /*9900*/  LDSM.16.MT88.4 R36, [R162+0x8000] ;  /* 0x00800000a224783b */ /* 0x000e620000004200 */
[----:B------:R-:W1:Y:S05]  /*9910*/  MUFU.EX2 R106, R106 ;  /* 0x0000006a006a7308 */ /* 0x000e6a0000000800 */
[----:B------:R-:W-:-:S02]  /*9920*/  F2FP.PACK_AB R8, R126, R119 ;  /* 0x000000777e08723e */ /* 0x000fc400000000ff */
[----:B-----5:R-:W-:Y:S01]  /*9930*/  F2FP.PACK_AB R9, R128, R121 ;  /* 0x000000798009723e */ /* 0x020fe200000000ff */
[----:B------:R-:W-:Y:S01]  /*9940*/  MUFU.EX2 R49, R49 ;  /* 0x0000003100317308 */ /* 0x000fe20000000800 */
[----:B------:R-:W-:Y:S02]  /*9950*/  F2FP.PACK_AB R10, R124, R117 ;  /* 0x000000757c0a723e */ /* 0x000fe400000000ff */
[----:B------:R-:W-:-:S05]  /*9960*/  F2FP.PACK_AB R11, R130, R123 ;  /* 0x0000007b820b723e */ /* 0x000fca00000000ff */
[----:B------:R-:W-:Y:S02]  /*9970*/  MUFU.EX2 R48, R48 ;  /* 0x0000003000307308 */ /* 0x000fe40000000800 */
        /* <DEDUP_REMOVED lines=11> */
[----:B------:R1:W-:Y:S01]  /*9a30*/  MUFU.EX2 R0, R85 ;  /* 0x0000005500007308 */ /* 0x0003e20000000800 */
[----:B------:R-:W-:Y:S01]  /*9a40*/  F2FP.PACK_AB R36, R125, R120 ;  /* 0x000000787d24723e */ /* 0x000fe200000000ff */
[----:B------:R-:W-:Y:S01]  /*9a50*/  HMMA.16816.F32 R68, R8, R38, R68 ;  /* 0x000000260844723c */ /* 0x000fe20000001844 */
[----:B---3--:R-:W-:-:S05]  /*9a60*/  F2FP.PACK_AB R37, R131, R112 ;  /* 0x000000708325723e */ /* 0x008fca00000000ff */
[----:B------:R-:W3:Y:S01]  /*9a70*/  MUFU.EX2 R55, R55 ;  /* 0x0000003700377308 */ /* 0x000ee20000000800 */
[----:B------:R-:W-:Y:S01]  /*9a80*/  F2FP.PACK_AB R38, R127, R118 ;  /* 0x000000767f26723e */ /* 0x000fe200000000ff */
[----:B----4-:R-:W-:Y:S01]  /*9a90*/  HMMA.16816.F32 R32, R8, R28, R32 ;  /* 0x0000001c0820723c */ /* 0x010fe20000001820 */
[----:B------:R-:W-:-:S05]  /*9aa0*/  F2FP.PACK_AB R39, R129, R108 ;  /* 0x0000006c8127723e */ /* 0x000fca00000000ff */
[----:B------:R-:W-:Y:S02]  /*9ab0*/  MUFU.EX2 R52, R52 ;  /* 0x0000003400347308 */ /* 0x000fe40000000800 */
[----:B------:R-:W-:Y:S01]  /*9ac0*/  HMMA.16816.F32 R20, R8, R30, R20 ;  /* 0x0000001e0814723c */ /* 0x000fe20000001814 */
[----:B------:R-:W4:Y:S04]  /*9ad0*/  LDSM.16.MT88.4 R8, [R163+0x8800] ;  /* 0x00880000a308783b */ /* 0x000f280000004200 */
[----:B------:R-:W1:Y:S01]  /*9ae0*/  LDSM.16.MT88.4 R28, [R164+0x8800] ;  /* 0x00880000a41c783b */ /* 0x000e620000004200 */
[----:B------:R-:W-:Y:S02]  /*9af0*/  MUFU.EX2 R2, R61 ;  /* 0x0000003d00027308 */ /* 0x000fe40000000800 */
[C---:B--2---:R-:W-:Y:S06]  /*9b00*/  HMMA.16816.F32 R12, R36.reuse, R44, R12 ;  /* 0x0000002c240c723c */ /* 0x044fec000000180c */
[----:B------:R-:W-:Y:S02]  /*9b10*/  MUFU.EX2 R191, R191 ;  /* 0x000000bf00bf7308 */ /* 0x000fe40000000800 */
[C---:B------:R-:W-:Y:S01]  /*9b20*/  HMMA.16816.F32 R16, R36.reuse, R46, R16 ;  /* 0x0000002e2410723c */ /* 0x040fe20000001810 */
[----:B------:R-:W2:Y:S07]  /*9b30*/  LDSM.16.MT88.4 R44, [R162+0x8800] ;  /* 0x00880000a22c783b */ /* 0x000eae0000004200 */
[C---:B----4-:R-:W-:Y:S08]  /*9b40*/  HMMA.16816.F32 R32, R36.reuse, R8, R32 ;  /* 0x000000082420723c */ /* 0x050ff00000001820 */
[C---:B------:R-:W-:Y:S01]  /*9b50*/  HMMA.16816.F32 R20, R36.reuse, R10, R20 ;  /* 0x0000000a2414723c */ /* 0x040fe20000001814 */
[----:B------:R-:W4:Y:S07]  /*9b60*/  LDSM.16.MT88.4 R8, [R166+0x9000] ;  /* 0x00900000a608783b */ /* 0x000f2e0000004200 */
[C---:B-1----:R-:W-:Y:S08]  /*9b70*/  HMMA.16816.F32 R24, R36.reuse, R28, R24 ;  /* 0x0000001c2418723c */ /* 0x042ff00000001818 */
[C---:B------:R-:W-:Y:S01]  /*9b80*/  HMMA.16816.F32 R4, R36.reuse, R30, R4 ;  /* 0x0000001e2404723c */ /* 0x040fe20000001804 */
[----:B------:R-:W1:Y:S07]  /*9b90*/  LDSM.16.MT88.4 R28, [R164+0x9000] ;  /* 0x00900000a41c783b */ /* 0x000e6e0000004200 */
[C---:B--2---:R-:W-:Y:S07]  /*9ba0*/  HMMA.16816.F32 R40, R36.reuse, R44, R40 ;  /* 0x0000002c2428723c */ /* 0x044fee0000001828 */
[----:B------:R-:W-:Y:S01]  /*9bb0*/  F2FP.PACK_AB R44, R106, R51 ;  /* 0x000000336a2c723e */ /* 0x000fe200000000ff */
[----:B------:R-:W-:Y:S01]  /*9bc0*/  HMMA.16816.F32 R68, R36, R46, R68 ;  /* 0x0000002e2444723c */ /* 0x000fe20000001844 */
[----:B------:R-:W2:Y:S01]  /*9bd0*/  LDSM.16.MT88.4 R36, [R163+0x9000] ;  /* 0x00900000a324783b */ /* 0x000ea20000004200 */
[----:B-----5:R-:W-:-:S05]  /*9be0*/  F2FP.PACK_AB R45, R56, R53 ;  /* 0x00000035382d723e */ /* 0x020fca00000000ff */
[----:B------:R-:W-:Y:S02]  /*9bf0*/  F2FP.PACK_AB R46, R48, R49 ;  /* 0x00000031302e723e */ /* 0x000fe400000000ff */
[----:B------:R-:W-:-:S07]  /*9c00*/  F2FP.PACK_AB R47, R50, R3 ;  /* 0x00000003322f723e */ /* 0x000fce00000000ff */
[C---:B----4-:R-:W-:Y:S08]  /*9c10*/  HMMA.16816.F32 R12, R44.reuse, R8, R12 ;  /* 0x000000082c0c723c */ /* 0x050ff0000000180c */
[C---:B------:R-:W-:Y:S01]  /*9c20*/  HMMA.16816.F32 R16, R44.reuse, R10, R16 ;  /* 0x0000000a2c10723c */ /* 0x040fe20000001810 */
[----:B------:R-:W4:Y:S07]  /*9c30*/  LDSM.16.MT88.4 R8, [R162+0x9000] ;  /* 0x00900000a208783b */ /* 0x000f2e0000004200 */
[C---:B-1----:R-:W-:Y:S07]  /*9c40*/  HMMA.16816.F32 R4, R44.reuse, R30, R4 ;  /* 0x0000001e2c04723c */ /* 0x042fee0000001804 */
[----:B------:R-:W-:Y:S01]  /*9c50*/  FADD.FTZ R30, R84, R89 ;  /* 0x00000059541e7221 */ /* 0x000fe20000010000 */
[C---:B------:R-:W-:Y:S01]  /*9c60*/  HMMA.16816.F32 R24, R44.reuse, R28, R24 ;  /* 0x0000001c2c18723c */ /* 0x040fe20000001818 */
[--C-:B------:R-:W-:Y:S01]  /*9c70*/  FFMA.FTZ R31, R60, c[0x0][0x23c], -R65.reuse ;  /* 0x00008f003c1f7a23 */ /* 0x100fe20000010841 */
[----:B------:R-:W-:Y:S01]  /*9c80*/  MUFU.EX2 R29, R62 ;  /* 0x0000003e001d7308 */ /* 0x000fe20000000800 */
[----:B------:R-:W-:Y:S01]  /*9c90*/  FADD.FTZ R30, R81, R30 ;  /* 0x0000001e511e7221 */ /* 0x000fe20000010000 */
[----:B------:R-:W1:Y:S03]  /*9ca0*/  LDSM.16.MT88.4 R84, [R164+0x9800] ;  /* 0x00980000a454783b */ /* 0x000e660000004200 */
[----:B------:R-:W-:Y:S01]  /*9cb0*/  FADD.FTZ R77, R77, R30 ;  /* 0x0000001e4d4d7221 */ /* 0x000fe20000010000 */
[----:B--2---:R-:W-:Y:S01]  /*9cc0*/  HMMA.16816.F32 R32, R44, R36, R32 ;  /* 0x000000242c20723c */ /* 0x004fe20000001820 */
[----:B------:R-:W-:Y:S01]  /*9cd0*/  FFMA.FTZ R28, R59, c[0x0][0x23c], -R65 ;  /* 0x00008f003b1c7a23 */ /* 0x000fe20000010841 */
[----:B------:R-:W2:Y:S01]  /*9ce0*/  MUFU.EX2 R31, R31 ;  /* 0x0000001f001f7308 */ /* 0x000ea20000000800 */
[----:B------:R-:W-:-:S02]  /*9cf0*/  FADD.FTZ R74, R74, R77 ;  /* 0x0000004d4a4a7221 */ /* 0x000fc40000010000 */
[----:B------:R-:W-:Y:S02]  /*9d00*/  FADD.FTZ R30, R91, R78 ;  /* 0x0000004e5b1e7221 */ /* 0x000fe40000010000 */
[----:B------:R-:W-:Y:S01]  /*9d10*/  FADD.FTZ R75, R75, R74 ;  /* 0x0000004a4b4b7221 */ /* 0x000fe20000010000 */
[----:B------:R-:W5:Y:S01]  /*9d20*/  LDSM.16.MT88.4 R76, [R163+0x9800] ;  /* 0x00980000a34c783b */ /* 0x000f620000004200 */
[----:B------:R-:W-:Y:S01]  /*9d30*/  FADD.FTZ R37, R97, R30 ;  /* 0x0000001e61257221 */ /* 0x000fe20000010000 */
[----:B------:R-:W1:Y:S01]  /*9d40*/  MUFU.EX2 R28, R28 ;  /* 0x0000001c001c7308 */ /* 0x000e620000000800 */
[----:B------:R-:W-:Y:S01]  /*9d50*/  FADD.FTZ R72, R72, R75 ;  /* 0x0000004b48487221 */ /* 0x000fe20000010000 */
[----:B------:R-:W-:Y:S01]  /*9d60*/  HMMA.16816.F32 R20, R44, R38, R20 ;  /* 0x000000262c14723c */ /* 0x000fe20000001814 */
[----:B------:R-:W-:Y:S02]  /*9d70*/  FADD.FTZ R37, R98, R37 ;  /* 0x0000002562257221 */ /* 0x000fe40000010000 */
[----:B------:R-:W-:-:S04]  /*9d80*/  FADD.FTZ R99, R99, R72 ;  /* 0x0000004863637221 */ /* 0x000fc80000010000 */
[----:B------:R-:W-:Y:S01]  /*9d90*/  FADD.FTZ R30, R96, R99 ;  /* 0x00000063601e7221 */ /* 0x000fe20000010000 */
[C---:B----4-:R-:W-:Y:S03]  /*9da0*/  HMMA.16816.F32 R40, R44.reuse, R8, R40 ;  /* 0x000000082c28723c */ /* 0x050fe60000001828 */
[----:B------:R-:W-:Y:S02]  /*9db0*/  FADD.FTZ R113, R113, R30 ;  /* 0x0000001e71717221 */ /* 0x000fe40000010000 */
[----:B------:R-:W-:Y:S02]  /*9dc0*/  FADD.FTZ R30, R114, R37 ;  /* 0x00000025721e7221 */ /* 0x000fe40000010000 */
[----:B---3--:R-:W-:Y:S01]  /*9dd0*/  F2FP.PACK_AB R8, R55, R0 ;  /* 0x000000003708723e */ /* 0x008fe200000000ff */
[----:B------:R-:W-:Y:S01]  /*9de0*/  HMMA.16816.F32 R68, R44, R10, R68 ;  /* 0x0000000a2c44723c */ /* 0x000fe20000001844 */
[----:B--2---:R-:W-:Y:S01]  /*9df0*/  F2FP.PACK_AB R9, R31, R2 ;  /* 0x000000021f09723e */ /* 0x004fe200000000ff */
[----:B------:R-:W-:-:S02]  /*9e00*/  FADD.FTZ R90, R90, R113 ;  /* 0x000000715a5a7221 */ /* 0x000fc40000010000 */
[----:B------:R-:W-:Y:S02]  /*9e10*/  FADD.FTZ R30, R115, R30 ;  /* 0x0000001e731e7221 */ /* 0x000fe40000010000 */
[----:B------:R-:W-:Y:S01]  /*9e20*/  FADD.FTZ R119, R119, R90 ;  /* 0x0000005a77777221 */ /* 0x000fe20000010000 */
[----:B------:R-:W-:Y:S01]  /*9e30*/  F2FP.PACK_AB R10, R29, R52 ;  /* 0x000000341d0a723e */ /* 0x000fe200000000ff */
[----:B------:R-:W-:Y:S01]  /*9e40*/  FADD.FTZ R121, R121, R30 ;  /* 0x0000001e79797221 */ /* 0x000fe20000010000 */
[----:B-1----:R-:W-:Y:S01]  /*9e50*/  F2FP.PACK_AB R11, R191, R28 ;  /* 0x0000001cbf0b723e */ /* 0x002fe200000000ff */
[----:B------:R-:W-:Y:S02]  /*9e60*/  FADD.FTZ R126, R126, R119 ;  /* 0x000000777e7e7221 */ /* 0x000fe40000010000 */
[----:B------:R-:W-:-:S04]  /*9e70*/  FADD.FTZ R128, R128, R121 ;  /* 0x0000007980807221 */ /* 0x000fc80000010000 */
[C---:B------:R-:W-:Y:S01]  /*9e80*/  HMMA.16816.F32 R96, R8.reuse, R92, R12 ;  /* 0x0000005c0860723c */ /* 0x040fe2000000180c */
[----:B------:R-:W1:Y:S07]  /*9e90*/  LDSM.16.MT88.4 R12, [R162+0x9800] ;  /* 0x00980000a20c783b */ /* 0x000e6e0000004200 */
[C---:B------:R-:W-:Y:S07]  /*9ea0*/  HMMA.16816.F32 R92, R8.reuse, R94, R16 ;  /* 0x0000005e085c723c */ /* 0x040fee0000001810 */
        /* <DEDUP_REMOVED lines=11> */
[C---:B-----5:R-:W-:Y:S01]  /*9f60*/  HMMA.16816.F32 R80, R8.reuse, R76, R32 ;  /* 0x0000004c0850723c */ /* 0x060fe20000001820 */
        /* <DEDUP_REMOVED lines=18> */
[----:B------:R-:W-:Y:S01]  /*a090*/  FADD.FTZ R31, R31, R2 ;  /* 0x000000021f1f7221 */ /* 0x000fe20000010000 */
[----:B------:R-:W-:Y:S01]  /*a0a0*/  MOV R2, R105 ;  /* 0x0000006900027202 */ /* 0x000fe20000000f00 */
[----:B------:R-:W-:Y:S02]  /*a0b0*/  FADD.FTZ R52, R52, R55 ;  /* 0x0000003734347221 */ /* 0x000fe40000010000 */
[----:B------:R-:W-:-:S02]  /*a0c0*/  FADD.FTZ R28, R28, R31 ;  /* 0x0000001f1c1c7221 */ /* 0x000fc40000010000 */
[----:B------:R-:W-:Y:S02]  /*a0d0*/  FADD.FTZ R190, R29, R52 ;  /* 0x000000341dbe7221 */ /* 0x000fe40000010000 */
[----:B------:R-:W-:Y:S02]  /*a0e0*/  FADD.FTZ R191, R191, R28 ;  /* 0x0000001cbfbf7221 */ /* 0x000fe40000010000 */
.L_x_6218:
        /* <DEDUP_REMOVED lines=14> */
.L_x_6228:
        /* <DEDUP_REMOVED lines=64> */
.L_x_6225:
        /* <DEDUP_REMOVED lines=24> */
[----:B------:R-:W-:Y:S01]  /*a750*/  ISETP.GE.AND P1, PT, R177, 0x2, PT ;  /* 0x00000002b100780c */ /* 0x000fe20003f26270 */
[----:B------:R1:W-:Y:S08]  /*a760*/  LDGSTS.E.BYPASS.LTC128B.128 [R179+0x8800], [R2.64] ;  /* 0x0880000002b37fae */ /* 0x0003f0000b901d4c */
[----:B------:R1:W-:Y:S08]  /*a770*/  LDGSTS.E.BYPASS.LTC128B.128 [R179+0x9000], [R200.64] ;  /* 0x09000000c8b37fae */ /* 0x0003f0000b901d4c */
[----:B------:R1:W-:Y:S08]  /*a780*/  LDGSTS.E.BYPASS.LTC128B.128 [R179+0x9800], [R202.64] ;  /* 0x09800000cab37fae */ /* 0x0003f0000b901d4c */
[----:B------:R-:W-:Y:S08]  /*a790*/  LDSM.16.M88.4 R104, [R172] ;  /* 0x00000000ac68783b */ /* 0x000ff00000000200 */
[----:B------:R-:W1:Y:S08]  /*a7a0*/  LDSM.16.M88.4 R108, [R171+0x2000] ;  /* 0x00200000ab6c783b */ /* 0x000e700000000200 */
[----:B------:R-:W1:Y:S08]  /*a7b0*/  LDSM.16.M88.4 R112, [R171+0x2800] ;  /* 0x00280000ab70783b */ /* 0x000e700000000200 */
[----:B------:R-:W0:Y:S08]  /*a7c0*/  LDGDEPBAR ;  /* 0x00000000000079af */ /* 0x000e300000000000 */
        /* <DEDUP_REMOVED lines=67> */
[----:B------:R-:W4:Y:S07]  /*ac00*/  LDSM.16.M88.4 R124, [R100] ;  /* 0x00000000647c783b */ /* 0x000f2e0000000200 */
[C---:B-1----:R-:W-:Y:S08]  /*ac10*/  HMMA.16816.F32 R44, R104.reuse, R108, R44 ;  /* 0x0000006c682c723c */ /* 0x042ff0000000182c */
[C---:B------:R-:W-:Y:S01]  /*ac20*/  HMMA.16816.F32 R48, R104.reuse, R110, R48 ;  /* 0x0000006e6830723c */ /* 0x040fe20000001830 */
[----:B------:R-:W-:Y:S07]  /*ac30*/  LDSM.16.M88.4 R108, [R100+0x1000] ;  /* 0x00100000646c783b */ /* 0x000fee0000000200 */
[C---:B--2---:R-:W-:Y:S08]  /*ac40*/  HMMA.16816.F32 R52, R104.reuse, R112, R52 ;  /* 0x000000706834723c */ /* 0x044ff00000001834 */
[C---:B------:R-:W-:Y:S08]  /*ac50*/  HMMA.16816.F32 R56, R104.reuse, R114, R56 ;  /* 0x000000726838723c */ /* 0x040ff00000001838 */
[C---:B---3--:R-:W-:Y:S08]  /*ac60*/  HMMA.16816.F32 R60, R104.reuse, R116, R60 ;  /* 0x00000074683c723c */ /* 0x048ff0000000183c */
[----:B------:R-:W-:Y:S01]  /*ac70*/  HMMA.16816.F32 R64, R104, R118, R64 ;  /* 0x000000766840723c */ /* 0x000fe20000001840 */
[----:B------:R-:W1:Y:S07]  /*ac80*/  LDSM.16.M88.4 R104, [R100+0x800] ;  /* 0x000800006468783b */ /* 0x000e6e0000000200 */
[C---:B----4-:R-:W-:Y:S08]  /*ac90*/  HMMA.16816.F32 R4, R120.reuse, R124, R4 ;  /* 0x0000007c7804723c */ /* 0x050ff00000001804 */
        /* <DEDUP_REMOVED lines=16> */
[----:B------:R-:W4:Y:S07]  /*ada0*/  MUFU.TANH R246, R246 ;  /* 0x000000f600f67308 */ /* 0x000f2e0000002400 */
[C---:B------:R-:W-:Y:S01]  /*adb0*/  HMMA.16816.F32 R24, R120.reuse, R110, R24 ;  /* 0x0000006e7818723c */ /* 0x040fe20000001818 */
[----:B------:R-:W1:Y:S02]  /*adc0*/  LDSM.16.M88.4 R108, [R100+0x2000] ;  /* 0x00200000646c783b */ /* 0x000e640000000200 */
[----:B------:R-:W1:Y:S01]  /*add0*/  MUFU.TANH R244, R244 ;  /* 0x000000f400f47308 */ /* 0x000e620000002400 */
[----:B------:R-:W-:Y:S02]  /*ade0*/  FMUL.FTZ R0, R12, c[0x0][0x2ec] ;  /* 0x0000bb000c007a20 */ /* 0x000fe40000410000 */
[----:B------:R-:W-:Y:S02]  /*adf0*/  FMUL.FTZ R251, R13, c[0x0][0x2ec] ;  /* 0x0000bb000dfb7a20 */ /* 0x000fe40000410000 */
[----:B------:R-:W-:Y:S04]  /*ae00*/  FMUL.FTZ R250, R14, c[0x0][0x2ec] ;  /* 0x0000bb000efa7a20 */ /* 0x000fe80000410000 */
[----:B------:R-:W-:Y:S01]  /*ae10*/  FMUL.FTZ R242, R15, c[0x0][0x2ec] ;  /* 0x0000bb000ff27a20 */ /* 0x000fe20000410000 */
[----:B------:R1:W1:Y:S01]  /*ae20*/  MUFU.TANH R155, R0 ;  /* 0x00000000009b7308 */ /* 0x0002620000002400 */
        /* <DEDUP_REMOVED lines=72> */
[----:B------:R-:W-:Y:S02]  /*b2b0*/  FMUL.FTZ R195, R60, c[0x0][0x2ec] ;  /* 0x0000bb003cc37a20 */ /* 0x000fe40000410000 */
[----:B------:R-:W-:Y:S02]  /*b2c0*/  FMUL.FTZ R197, R61, c[0x0][0x2ec] ;  /* 0x0000bb003dc57a20 */ /* 0x000fe40000410000 */
[----:B------:R-:W1:Y:S01]  /*b2d0*/  MUFU.TANH R236, R236 ;  /* 0x000000ec00ec7308 */ /* 0x000e620000002400 */
[----:B------:R-:W-:Y:S02]  /*b2e0*/  FMUL.FTZ R196, R62, c[0x0][0x2ec] ;  /* 0x0000bb003ec47a20 */ /* 0x000fe40000410000 */
[----:B-----5:R-:W-:Y:S02]  /*b2f0*/  FMUL.FTZ R192, R63, c[0x0][0x2ec] ;  /* 0x0000bb003fc07a20 */ /* 0x020fe40000410000 */
        /* <DEDUP_REMOVED lines=55> */
[----:B------:R-:W-:-:S05]  /*b670*/  @!P0 BRA `(.L_x_6227) ;  /* 0x000003c000008947 */ /* 0x000fca0003800000 */
[----:B------:R-:W-:Y:S01]  /*b680*/  IMAD.SHL.U32 R10, R177, 0x80, RZ ;  /* 0x00000080b10a7824 */ /* 0x000fe200078e00ff */
[----:B-1----:R-:W-:Y:S04]  /*b690*/  IABS R0, c[0x0][0x2d0] ;  /* 0x0000b40000007a13 */ /* 0x002fe80000000000 */
        /* <DEDUP_REMOVED lines=58> */
.L_x_6227:
        /* <DEDUP_REMOVED lines=30> */
.L_x_6226:
        /* <DEDUP_REMOVED lines=81> */
[C---:B------:R-:W-:Y:S01]  /*c130*/  FADD.FTZ R4, -R2.reuse, R103 ;  /* 0x0000006702047221 */ /* 0x040fe20000010100 */
[----:B------:R-:W-:Y:S01]  /*c140*/  MOV R103, R2 ;  /* 0x0000000200677202 */ /* 0x000fe20000000f00 */
[----:B------:R-:W-:Y:S02]  /*c150*/  FMUL.FTZ R106, R2, c[0x0][0x23c] ;  /* 0x00008f00026a7a20 */ /* 0x000fe40000410000 */
[----:B------:R-:W-:Y:S02]  /*c160*/  FMUL.FTZ R37, R4, c[0x0][0x23c] ;  /* 0x00008f0004257a20 */ /* 0x000fe40000410000 */
[----:B------:R-:W-:Y:S01]  /*c170*/  FADD.FTZ R4, -R0, R101 ;  /* 0x0000006500047221 */ /* 0x000fe20000010100 */
[----:B------:R-:W-:Y:S02]  /*c180*/  FSEL R106, R106, RZ, P1 ;  /* 0x000000ff6a6a7208 */ /* 0x000fe40000800000 */
[----:B------:R-:W-:Y:S01]  /*c190*/  FSETP.NEU.FTZ.AND P1, PT, R0, -INF , PT ;  /* 0xff8000000000780b */ /* 0x000fe20003f3d000 */
[----:B------:R-:W1:Y:S01]  /*c1a0*/  MUFU.EX2 R37, R37 ;  /* 0x0000002500257308 */ /* 0x000e620000000800 */
[----:B------:R-:W-:Y:S02]  /*c1b0*/  FMUL.FTZ R38, R4, c[0x0][0x23c] ;  /* 0x00008f0004267a20 */ /* 0x000fe40000410000 */
[----:B------:R-:W-:Y:S01]  /*c1c0*/  FSEL R39, R39, RZ, P1 ;  /* 0x000000ff27277208 */ /* 0x000fe20000800000 */
[--C-:B------:R-:W-:Y:S01]  /*c1d0*/  FFMA.FTZ R107, R247, c[0x0][0x23c], -R106.reuse ;  /* 0x00008f00f76b7a23 */ /* 0x100fe2000001086a */
[----:B------:R-:W-:Y:S01]  /*c1e0*/  ISETP.GT.AND P1, PT, R177, 0x1, PT ;  /* 0x00000001b100780c */ /* 0x000fe20003f24270 */
        /* <DEDUP_REMOVED lines=15> */
[C---:B------:R-:W-:Y:S02]  /*c2e0*/  FMUL.FTZ R5, R37.reuse, R97 ;  /* 0x0000006125057220 */ /* 0x040fe40000410000 */
[----:B------:R-:W-:Y:S02]  /*c2f0*/  FMUL.FTZ R32, R37, R68 ;  /* 0x0000004425207220 */ /* 0x000fe40000410000 */
[C---:B--2---:R-:W-:Y:S02]  /*c300*/  FMUL.FTZ R10, R38.reuse, R94 ;  /* 0x0000005e260a7220 */ /* 0x044fe40000410000 */
[C---:B------:R-:W-:Y:S02]  /*c310*/  FMUL.FTZ R11, R38.reuse, R95 ;  /* 0x0000005f260b7220 */ /* 0x040fe40000410000 */
[----:B------:R-:W-:Y:S01]  /*c320*/  LDSM.16.MT88.4 R92, [R166+0x9800] ;  /* 0x00980000a65c783b */ /* 0x000fe20000004200 */
[----:B------:R-:W-:Y:S01]  /*c330*/  MUFU.EX2 R108, R108 ;  /* 0x0000006c006c7308 */ /* 0x000fe20000000800 */
[--C-:B------:R-:W-:Y:S02]  /*c340*/  FFMA.FTZ R105, R243, c[0x0][0x23c], -R106.reuse ;  /* 0x00008f00f3697a23 */ /* 0x100fe4000001086a */
[--C-:B------:R-:W-:Y:S02]  /*c350*/  FFMA.FTZ R64, R249, c[0x0][0x23c], -R106.reuse ;  /* 0x00008f00f9407a23 */ /* 0x100fe4000001086a */
[C---:B------:R-:W-:Y:S02]  /*c360*/  FMUL.FTZ R18, R38.reuse, R86 ;  /* 0x0000005626127220 */ /* 0x040fe40000410000 */
[C---:B------:R-:W-:Y:S02]  /*c370*/  FMUL.FTZ R19, R38.reuse, R87 ;  /* 0x0000005726137220 */ /* 0x040fe40000410000 */
[C---:B------:R-:W-:Y:S01]  /*c380*/  FMUL.FTZ R26, R38.reuse, R78 ;  /* 0x0000004e261a7220 */ /* 0x040fe20000410000 */
[----:B------:R-:W2:Y:S01]  /*c390*/  MUFU.EX2 R101, R101 ;  /* 0x0000006500657308 */ /* 0x000ea20000000800 */
[C---:B------:R-:W-:Y:S02]  /*c3a0*/  FMUL.FTZ R27, R38.reuse, R79 ;  /* 0x0000004f261b7220 */ /* 0x040fe40000410000 */
[----:B------:R-:W-:Y:S01]  /*c3b0*/  FMUL.FTZ R6, R38, R98 ;  /* 0x0000006226067220 */ /* 0x000fe20000410000 */
[----:B-1----:R-:W-:Y:S01]  /*c3c0*/  F2FP.PACK_AB R40, R104, R107 ;  /* 0x0000006b6828723e */ /* 0x002fe200000000ff */
[C---:B------:R-:W-:Y:S02]  /*c3d0*/  FMUL.FTZ R7, R38.reuse, R99 ;  /* 0x0000006326077220 */ /* 0x040fe40000410000 */
[C---:B------:R-:W-:Y:S02]  /*c3e0*/  FMUL.FTZ R33, R37.reuse, R69 ;  /* 0x0000004525217220 */ /* 0x040fe40000410000 */
[C---:B------:R-:W-:Y:S01]  /*c3f0*/  FMUL.FTZ R34, R38.reuse, R70 ;  /* 0x0000004626227220 */ /* 0x040fe20000410000 */
[----:B------:R-:W-:Y:S01]  /*c400*/  MUFU.EX2 R105, R105 ;  /* 0x0000006900697308 */ /* 0x000fe20000000800 */
[----:B------:R-:W-:Y:S02]  /*c410*/  FMUL.FTZ R35, R38, R71 ;  /* 0x0000004726237220 */ /* 0x000fe40000410000 */
[C---:B------:R-:W-:Y:S02]  /*c420*/  FMUL.FTZ R4, R37.reuse, R96 ;  /* 0x0000006025047220 */ /* 0x040fe40000410000 */
[C---:B------:R-:W-:Y:S02]  /*c430*/  FMUL.FTZ R16, R37.reuse, R84 ;  /* 0x0000005425107220 */ /* 0x040fe40000410000 */
[C---:B------:R-:W-:Y:S02]  /*c440*/  FMUL.FTZ R24, R37.reuse, R76 ;  /* 0x0000004c25187220 */ /* 0x040fe40000410000 */
[----:B------:R-:W-:Y:S01]  /*c450*/  FMUL.FTZ R25, R37, R77 ;  /* 0x0000004d25197220 */ /* 0x000fe20000410000 */
        /* <DEDUP_REMOVED lines=58> */
[----:B------:R-:W3:Y:S01]  /*c800*/  MUFU.EX2 R81, R238 ;  /* 0x000000ee00517308 */ /* 0x000ee20000000800 */
        /* <DEDUP_REMOVED lines=8> */
[----:B------:R-:W-:Y:S02]  /*c890*/  FFMA.FTZ R73, R230, c[0x0][0x23c], -R39 ;  /* 0x00008f00e6497a23 */ /* 0x000fe40000010827 */
[C---:B------:R-:W-:Y:S02]  /*c8a0*/  FMUL.FTZ R30, R38.reuse, R74 ;  /* 0x0000004a261e7220 */ /* 0x040fe40000410000 */
[----:B------:R-:W4:Y:S03]  /*c8b0*/  MUFU.EX2 R76, R76 ;  /* 0x0000004c004c7308 */ /* 0x000f260000000800 */
[C---:B------:R-:W-:Y:S02]  /*c8c0*/  FMUL.FTZ R31, R38.reuse, R75 ;  /* 0x0000004b261f7220 */ /* 0x040fe40000410000 */
        /* <DEDUP_REMOVED lines=12> */
[----:B------:R-:W-:Y:S01]  /*c990*/  FFMA.FTZ R201, R201, c[0x0][0x23c], -R106 ;  /* 0x00008f00c9c97a23 */ /* 0x000fe2000001086a */
[----:B-1----:R-:W-:Y:S01]  /*c9a0*/  F2FP.PACK_AB R40, R61, R62 ;  /* 0x0000003e3d28723e */ /* 0x002fe200000000ff */
[----:B------:R-:W-:Y:S01]  /*c9b0*/  FFMA.FTZ R108, R38, R191, R108 ;  /* 0x000000bf266c7223 */ /* 0x000fe2000001006c */
[----:B------:R-:W-:Y:S03]  /*c9c0*/  F2FP.PACK_AB R41, R66, R63 ;  /* 0x0000003f4229723e */ /* 0x000fe600000000ff */
[----:B--2---:R-:W-:Y:S01]  /*c9d0*/  F2FP.PACK_AB R42, R67, R96 ;  /* 0x00000060432a723e */ /* 0x004fe200000000ff */
[----:B------:R-:W-:Y:S01]  /*c9e0*/  MUFU.EX2 R71, R71 ;  /* 0x0000004700477308 */ /* 0x000fe20000000800 */
[----:B---3--:R-:W-:Y:S01]  /*c9f0*/  F2FP.PACK_AB R43, R81, R84 ;  /* 0x00000054512b723e */ /* 0x008fe200000000ff */
[--C-:B------:R-:W-:Y:S02]  /*ca00*/  FFMA.FTZ R130, R195, c[0x0][0x23c], -R106.reuse ;  /* 0x00008f00c3827a23 */ /* 0x100fe4000001086a */
[--C-:B------:R-:W-:Y:S02]  /*ca10*/  FFMA.FTZ R131, R197, c[0x0][0x23c], -R106.reuse ;  /* 0x00008f00c5837a23 */ /* 0x100fe4000001086a */
[----:B------:R-:W-:Y:S02]  /*ca20*/  FFMA.FTZ R107, R37, R190, R107 ;  /* 0x000000be256b7223 */ /* 0x000fe4000001006b */
[C---:B------:R-:W-:Y:S02]  /*ca30*/  HMMA.16816.F32 R4, R40.reuse, R48, R4 ;  /* 0x000000302804723c */ /* 0x040fe40000001804 */
[----:B------:R-:W-:Y:S01]  /*ca40*/  MUFU.EX2 R77, R77 ;  /* 0x0000004d004d7308 */ /* 0x000fe20000000800 */
[----:B------:R-:W-:Y:S02]  /*ca50*/  FFMA.FTZ R37, R199, c[0x0][0x23c], -R106 ;  /* 0x00008f00c7257a23 */ /* 0x000fe4000001086a */
[----:B------:R-:W-:Y:S01]  /*ca60*/  FADD.FTZ R108, R101, R108 ;  /* 0x0000006c656c7221 */ /* 0x000fe20000010000 */
[----:B------:R-:W-:Y:S01]  /*ca70*/  MOV R101, R0 ;  /* 0x0000000000657202 */ /* 0x000fe20000000f00 */
[----:B------:R-:W-:Y:S01]  /*ca80*/  FADD.FTZ R104, R104, R107 ;  /* 0x0000006b68687221 */ /* 0x000fe20000010000 */
[C---:B------:R-:W-:Y:S01]  /*ca90*/  HMMA.16816.F32 R8, R40.reuse, R50, R8 ;  /* 0x000000322808723c */ /* 0x040fe20000001808 */
[----:B------:R-:W1:Y:S03]  /*caa0*/  LDSM.16.MT88.4 R48, [R166+0x7000] ;  /* 0x00700000a630783b */ /* 0x000e660000004200 */
[----:B------:R-:W-:Y:S01]  /*cab0*/  MUFU.EX2 R80, R80 ;  /* 0x0000005000507308 */ /* 0x000fe20000000800 */
[----:B------:R-:W-:Y:S02]  /*cac0*/  FADD.FTZ R65, R65, R108 ;  /* 0x0000006c41417221 */ /* 0x000fe40000010000 */
[----:B------:R-:W-:Y:S01]  /*cad0*/  FADD.FTZ R105, R105, R104 ;  /* 0x0000006869697221 */ /* 0x000fe20000010000 */
[C---:B------:R-:W-:Y:S04]  /*cae0*/  HMMA.16816.F32 R12, R40.reuse, R52, R12 ;  /* 0x00000034280c723c */ /* 0x040fe8000000180c */
[----:B------:R-:W-:Y:S02]  /*caf0*/  FADD.FTZ R60, R60, R65 ;  /* 0x000000413c3c7221 */ /* 0x000fe40000010000 */
[----:B------:R-:W2:Y:S01]  /*cb00*/  MUFU.EX2 R68, R68 ;  /* 0x0000004400447308 */ /* 0x000ea20000000800 */
[----:B------:R-:W-:Y:S01]  /*cb10*/  FADD.FTZ R105, R64, R105 ;  /* 0x0000006940697221 */ /* 0x000fe20000010000 */
[C---:B------:R-:W-:Y:S01]  /*cb20*/  HMMA.16816.F32 R16, R40.reuse, R54, R16 ;  /* 0x000000362810723c */ /* 0x040fe20000001810 */
[----:B------:R-:W3:Y:S03]  /*cb30*/  LDSM.16.MT88.4 R52, [R164+0x7000] ;  /* 0x00700000a434783b */ /* 0x000ee60000004200 */
[----:B------:R-:W-:Y:S02]  /*cb40*/  FADD.FTZ R63, R63, R60 ;  /* 0x0000003c3f3f7221 */ /* 0x000fe40000010000 */
[----:B------:R-:W-:Y:S02]  /*cb50*/  FADD.FTZ R62, R62, R105 ;  /* 0x000000693e3e7221 */ /* 0x000fe40000010000 */
[C---:B------:R-:W-:Y:S01]  /*cb60*/  HMMA.16816.F32 R20, R40.reuse, R56, R20 ;  /* 0x000000382814723c */ /* 0x040fe20000001814 */
[----:B------:R-:W-:Y:S03]  /*cb70*/  MUFU.EX2 R70, R70 ;  /* 0x0000004600467308 */ /* 0x000fe60000000800 */
[----:B------:R-:W-:Y:S02]  /*cb80*/  FADD.FTZ R63, R66, R63 ;  /* 0x0000003f423f7221 */ /* 0x000fe40000010000 */
[----:B------:R-:W-:Y:S02]  /*cb90*/  FADD.FTZ R61, R61, R62 ;  /* 0x0000003e3d3d7221 */ /* 0x000fe40000010000 */
[C---:B------:R-:W-:Y:S01]  /*cba0*/  HMMA.16816.F32 R24, R40.reuse, R58, R24 ;  /* 0x0000003a2818723c */ /* 0x040fe20000001818 */
[----:B------:R-:W3:Y:S02]  /*cbb0*/  LDSM.16.MT88.4 R56, [R163+0x7000] ;  /* 0x00700000a338783b */ /* 0x000ee40000004200 */
[----:B------:R-:W1:Y:S01]  /*cbc0*/  MUFU.EX2 R73, R73 ;  /* 0x0000004900497308 */ /* 0x000e620000000800 */
[----:B------:R-:W-:Y:S02]  /*cbd0*/  FADD.FTZ R84, R84, R63 ;  /* 0x0000003f54547221 */ /* 0x000fe40000010000 */
[----:B------:R-:W-:Y:S02]  /*cbe0*/  FADD.FTZ R96, R96, R61 ;  /* 0x0000003d60607221 */ /* 0x000fe40000010000 */
[C---:B-----5:R-:W-:Y:S04]  /*cbf0*/  HMMA.16816.F32 R28, R40.reuse, R44, R28 ;  /* 0x0000002c281c723c */ /* 0x060fe8000000181c */
[----:B------:R-:W-:Y:S01]  /*cc00*/  FADD.FTZ R81, R81, R84 ;  /* 0x0000005451517221 */ /* 0x000fe20000010000 */
[----:B------:R-:W-:Y:S01]  /*cc10*/  MUFU.EX2 R75, R75 ;  /* 0x0000004b004b7308 */ /* 0x000fe20000000800 */
[----:B------:R-:W-:Y:S01]  /*cc20*/  LDSM.16.MT88.4 R84, [R164+0x9800] ;  /* 0x00980000a454783b */ /* 0x000fe20000004200 */
[----:B------:R-:W-:Y:S01]  /*cc30*/  FADD.FTZ R96, R67, R96 ;  /* 0x0000006043607221 */ /* 0x000fe20000010000 */
[----:B------:R-:W-:Y:S06]  /*cc40*/  HMMA.16816.F32 R32, R40, R46, R32 ;  /* 0x0000002e2820723c */ /* 0x000fec0000001820 */
[----:B------:R-:W5:Y:S01]  /*cc50*/  LDSM.16.MT88.4 R44, [R162+0x7000] ;  /* 0x00700000a22c783b */ /* 0x000f620000004200 */
[----:B----4-:R-:W-:Y:S01]  /*cc60*/  F2FP.PACK_AB R40, R76, R83 ;  /* 0x000000534c28723e */ /* 0x010fe200000000ff */
[----:B------:R-:W-:Y:S01]  /*cc70*/  FADD.FTZ R83, R83, R96 ;  /* 0x0000006053537221 */ /* 0x000fe20000010000 */
[----:B------:R-:W-:Y:S01]  /*cc80*/  F2FP.PACK_AB R41, R69, R72 ;  /* 0x000000484529723e */ /* 0x000fe200000000ff */
[----:B------:R-:W4:Y:S02]  /*cc90*/  MUFU.EX2 R74, R74 ;  /* 0x0000004a004a7308 */ /* 0x000f240000000800 */
[----:B--2---:R-:W-:Y:S01]  /*cca0*/  F2FP.PACK_AB R42, R68, R71 ;  /* 0x00000047442a723e */ /* 0x004fe200000000ff */
        /* <DEDUP_REMOVED lines=11> */
[----:B------:R-:W1:Y:S01]  /*cd60*/  LDSM.16.MT88.4 R48, [R166+0x7800] ;  /* 0x00780000a630783b */ /* 0x000e620000004200 */
[----:B------:R-:W2:Y:S06]  /*cd70*/  MUFU.EX2 R89, R89 ;  /* 0x0000005900597308 */ /* 0x000eac0000000800 */
[C---:B---3--:R-:W-:Y:S04]  /*cd80*/  HMMA.16816.F32 R12, R40.reuse, R52, R12 ;  /* 0x00000034280c723c */ /* 0x048fe8000000180c */
[----:B------:R-:W-:Y:S04]  /*cd90*/  MUFU.EX2 R88, R88 ;  /* 0x0000005800587308 */ /* 0x000fe80000000800 */
[C---:B------:R-:W-:Y:S01]  /*cda0*/  HMMA.16816.F32 R16, R40.reuse, R54, R16 ;  /* 0x000000362810723c */ /* 0x040fe20000001810 */
[----:B------:R-:W3:Y:S05]  /*cdb0*/  LDSM.16.MT88.4 R52, [R164+0x7800] ;  /* 0x00780000a434783b */ /* 0x000eea0000004200 */
[----:B------:R-:W1:Y:S02]  /*cdc0*/  MUFU.EX2 R91, R91 ;  /* 0x0000005b005b7308 */ /* 0x000e640000000800 */
[C---:B------:R-:W-:Y:S08]  /*cdd0*/  HMMA.16816.F32 R20, R40.reuse, R56, R20 ;  /* 0x000000382814723c */ /* 0x040ff00000001814 */
[C---:B------:R-:W-:Y:S01]  /*cde0*/  HMMA.16816.F32 R24, R40.reuse, R58, R24 ;  /* 0x0000003a2818723c */ /* 0x040fe20000001818 */
[----:B------:R-:W-:Y:S01]  /*cdf0*/  LDSM.16.MT88.4 R56, [R162+0x7800] ;  /* 0x00780000a238783b */ /* 0x000fe20000004200 */
[----:B------:R-:W-:Y:S06]  /*ce00*/  MUFU.EX2 R109, R109 ;  /* 0x0000006d006d7308 */ /* 0x000fec0000000800 */
[C---:B-----5:R-:W-:Y:S04]  /*ce10*/  HMMA.16816.F32 R28, R40.reuse, R44, R28 ;  /* 0x0000002c281c723c */ /* 0x060fe8000000181c */
[----:B------:R-:W5:Y:S04]  /*ce20*/  MUFU.EX2 R90, R90 ;  /* 0x0000005a005a7308 */ /* 0x000f680000000800 */
[----:B------:R-:W-:Y:S01]  /*ce30*/  HMMA.16816.F32 R32, R40, R46, R32 ;  /* 0x0000002e2820723c */ /* 0x000fe20000001820 */
[----:B------:R-:W5:Y:S05]  /*ce40*/  LDSM.16.MT88.4 R44, [R163+0x7800] ;  /* 0x00780000a32c783b */ /* 0x000f6a0000004200 */
[----:B------:R-:W-:Y:S01]  /*ce50*/  MUFU.EX2 R110, R110 ;  /* 0x0000006e006e7308 */ /* 0x000fe20000000800 */
[----:B------:R-:W-:Y:S02]  /*ce60*/  F2FP.PACK_AB R41, R80, R77 ;  /* 0x0000004d5029723e */ /* 0x000fe400000000ff */
[C---:B----4-:R-:W-:Y:S03]  /*ce70*/  F2FP.PACK_AB R40, R74.reuse, R75 ;  /* 0x0000004b4a28723e */ /* 0x050fe600000000ff */
[----:B--2---:R-:W-:Y:S01]  /*ce80*/  F2FP.PACK_AB R42, R89, R82 ;  /* 0x00000052592a723e */ /* 0x004fe200000000ff */
[----:B------:R-:W-:Y:S01]  /*ce90*/  FADD.FTZ R75, R75, R68 ;  /* 0x000000444b4b7221 */ /* 0x000fe20000010000 */
[----:B-1----:R-:W-:Y:S02]  /*cea0*/  F2FP.PACK_AB R43, R91, R88 ;  /* 0x000000585b2b723e */ /* 0x002fe400000000ff */
[----:B------:R-:W1:Y:S01]  /*ceb0*/  MUFU.EX2 R111, R111 ;  /* 0x0000006f006f7308 */ /* 0x000e620000000800 */
[----:B------:R-:W-:Y:S04]  /*cec0*/  FADD.FTZ R75, R74, R75 ;  /* 0x0000004b4a4b7221 */ /* 0x000fe80000010000 */
[C---:B------:R-:W-:Y:S03]  /*ced0*/  HMMA.16816.F32 R4, R40.reuse, R48, R4 ;  /* 0x000000302804723c */ /* 0x040fe60000001804 */
[----:B------:R-:W-:Y:S02]  /*cee0*/  FADD.FTZ R82, R82, R75 ;  /* 0x0000004b52527221 */ /* 0x000fe40000010000 */
[----:B------:R-:W-:Y:S02]  /*cef0*/  MUFU.EX2 R113, R113 ;  /* 0x0000007100717308 */ /* 0x000fe40000000800 */
[----:B------:R-:W-:Y:S01]  /*cf00*/  FADD.FTZ R82, R89, R82 ;  /* 0x0000005259527221 */ /* 0x000fe20000010000 */
[C---:B------:R-:W-:Y:S01]  /*cf10*/  HMMA.16816.F32 R8, R40.reuse, R50, R8 ;  /* 0x000000322808723c */ /* 0x040fe20000001808 */
[----:B------:R-:W2:Y:S06]  /*cf20*/  LDSM.16.MT88.4 R48, [R166+0x8000] ;  /* 0x00800000a630783b */ /* 0x000eac0000004200 */
[----:B------:R-:W4:Y:S01]  /*cf30*/  MUFU.EX2 R112, R112 ;  /* 0x0000007000707308 */ /* 0x000f220000000800 */
[C---:B---3--:R-:W-:Y:S08]  /*cf40*/  HMMA.16816.F32 R12, R40.reuse, R52, R12 ;  /* 0x00000034280c723c */ /* 0x048ff0000000180c */
[C---:B------:R-:W-:Y:S01]  /*cf50*/  HMMA.16816.F32 R16, R40.reuse, R54, R16 ;  /* 0x000000362810723c */ /* 0x040fe20000001810 */
[----:B------:R-:W3:Y:S01]  /*cf60*/  LDSM.16.MT88.4 R52, [R164+0x8000] ;  /* 0x00800000a434783b */ /* 0x000ee20000004200 */
[----:B------:R-:W-:Y:S06]  /*cf70*/  MUFU.EX2 R114, R114 ;  /* 0x0000007200727308 */ /* 0x000fec0000000800 */
[C---:B-----5:R-:W-:Y:S04]  /*cf80*/  HMMA.16816.F32 R20, R40.reuse, R44, R20 ;  /* 0x0000002c2814723c */ /* 0x060fe80000001814 */
[----:B------:R-:W5:Y:S04]  /*cf90*/  MUFU.EX2 R115, R115 ;  /* 0x0000007300737308 */ /* 0x000f680000000800 */
[C---:B------:R-:W-:Y:S01]  /*cfa0*/  HMMA.16816.F32 R24, R40.reuse, R46, R24 ;  /* 0x0000002e2818723c */ /* 0x040fe20000001818 */
[----:B------:R-:W3:Y:S05]  /*cfb0*/  LDSM.16.MT88.4 R44, [R163+0x8000] ;  /* 0x00800000a32c783b */ /* 0x000eea0000004200 */
[----:B------:R-:W-:Y:S02]  /*cfc0*/  MUFU.EX2 R116, R116 ;  /* 0x0000007400747308 */ /* 0x000fe40000000800 */
[C---:B------:R-:W-:Y:S08]  /*cfd0*/  HMMA.16816.F32 R28, R40.reuse, R56, R28 ;  /* 0x00000038281c723c */ /* 0x040ff0000000181c */
[----:B------:R-:W-:Y:S01]  /*cfe0*/  HMMA.16816.F32 R32, R40, R58, R32 ;  /* 0x0000003a2820723c */ /* 0x000fe20000001820 */
[----:B------:R-:W3:Y:S01]  /*cff0*/  LDSM.16.MT88.4 R56, [R162+0x8000] ;  /* 0x00800000a238783b */ /* 0x000ee20000004200 */
[----:B------:R-:W3:Y:S05]  /*d000*/  MUFU.EX2 R117, R117 ;  /* 0x0000007500757308 */ /* 0x000eea0000000800 */
[----:B------:R-:W-:Y:S01]  /*d010*/  F2FP.PACK_AB R40, R90, R109 ;  /* 0x0000006d5a28723e */ /* 0x000fe200000000ff */
[----:B------:R-:W-:Y:S01]  /*d020*/  FADD.FTZ R109, R109, R82 ;  /* 0x000000526d6d7221 */ /* 0x000fe20000010000 */
[----:B-1----:R-:W-:Y:S03]  /*d030*/  F2FP.PACK_AB R41, R111, R110 ;  /* 0x0000006e6f29723e */ /* 0x002fe600000000ff */
[----:B----4-:R-:W-:Y:S01]  /*d040*/  F2FP.PACK_AB R42, R112, R113 ;  /* 0x00000071702a723e */ /* 0x010fe200000000ff */
[----:B------:R-:W-:Y:S01]  /*d050*/  MUFU.EX2 R118, R118 ;  /* 0x0000007600767308 */ /* 0x000fe20000000800 */
[----:B-----5:R-:W-:Y:S01]  /*d060*/  F2FP.PACK_AB R43, R115, R114 ;  /* 0x00000072732b723e */ /* 0x020fe200000000ff */
[----:B------:R-:W-:Y:S04]  /*d070*/  FADD.FTZ R90, R90, R109 ;  /* 0x0000006d5a5a7221 */ /* 0x000fe80000010000 */
[----:B------:R-:W-:Y:S02]  /*d080*/  FADD.FTZ R113, R113, R90 ;  /* 0x0000005a71717221 */ /* 0x000fe40000010000 */
[C---:B--2---:R-:W-:Y:S02]  /*d090*/  HMMA.16816.F32 R4, R40.reuse, R48, R4 ;  /* 0x000000302804723c */ /* 0x044fe40000001804 */
[----:B------:R-:W1:Y:S01]  /*d0a0*/  MUFU.EX2 R119, R119 ;  /* 0x0000007700777308 */ /* 0x000e620000000800 */
[----:B------:R-:W-:Y:S05]  /*d0b0*/  FADD.FTZ R113, R112, R113 ;  /* 0x0000007170717221 */ /* 0x000fea0000010000 */
[C---:B------:R-:W-:Y:S01]  /*d0c0*/  HMMA.16816.F32 R8, R40.reuse, R50, R8 ;  /* 0x000000322808723c */ /* 0x040fe20000001808 */
[----:B------:R-:W2:Y:S03]  /*d0d0*/  LDSM.16.MT88.4 R48, [R166+0x8800] ;  /* 0x00880000a630783b */ /* 0x000ea60000004200 */
[----:B------:R-:W-:Y:S04]  /*d0e0*/  MUFU.EX2 R120, R120 ;  /* 0x0000007800787308 */ /* 0x000fe80000000800 */
[C---:B---3--:R-:W-:Y:S06]  /*d0f0*/  HMMA.16816.F32 R12, R40.reuse, R52, R12 ;  /* 0x00000034280c723c */ /* 0x048fec000000180c */
[----:B------:R-:W3:Y:S02]  /*d100*/  MUFU.EX2 R121, R121 ;  /* 0x0000007900797308 */ /* 0x000ee40000000800 */
[C---:B------:R-:W-:Y:S01]  /*d110*/  HMMA.16816.F32 R16, R40.reuse, R54, R16 ;  /* 0x000000362810723c */ /* 0x040fe20000001810 */
[----:B------:R-:W-:Y:S07]  /*d120*/  LDSM.16.MT88.4 R52, [R163+0x8800] ;  /* 0x00880000a334783b */ /* 0x000fee0000004200 */
        /* <DEDUP_REMOVED lines=12> */
[----:B---3--:R-:W-:Y:S01]  /*d1f0*/  F2FP.PACK_AB R42, R121, R120 ;  /* 0x00000078792a723e */ /* 0x008fe200000000ff */
[----:B------:R-:W-:Y:S01]  /*d200*/  FADD.FTZ R116, R116, R113 ;  /* 0x0000007174747221 */ /* 0x000fe20000010000 */
[----:B-----5:R-:W-:Y:S03]  /*d210*/  F2FP.PACK_AB R43, R123, R122 ;  /* 0x0000007a7b2b723e */ /* 0x020fe600000000ff */
[----:B------:R-:W-:Y:S01]  /*d220*/  FADD.FTZ R117, R117, R116 ;  /* 0x0000007475757221 */ /* 0x000fe20000010000 */
[----:B------:R-:W-:Y:S03]  /*d230*/  MUFU.EX2 R126, R126 ;  /* 0x0000007e007e7308 */ /* 0x000fe60000000800 */
[C---:B--2---:R-:W-:Y:S03]  /*d240*/  HMMA.16816.F32 R4, R40.reuse, R48, R4 ;  /* 0x000000302804723c */ /* 0x044fe60000001804 */
[----:B------:R-:W-:Y:S04]  /*d250*/  FADD.FTZ R120, R120, R117 ;  /* 0x0000007578787221 */ /* 0x000fe80000010000 */
[----:B------:R-:W1:Y:S01]  /*d260*/  MUFU.EX2 R127, R127 ;  /* 0x0000007f007f7308 */ /* 0x000e620000000800 */
[C---:B------:R-:W-:Y:S01]  /*d270*/  HMMA.16816.F32 R8, R40.reuse, R50, R8 ;  /* 0x000000322808723c */ /* 0x040fe20000001808 */
[----:B------:R-:W-:Y:S03]  /*d280*/  LDSM.16.MT88.4 R48, [R164+0x9000] ;  /* 0x00900000a430783b */ /* 0x000fe60000004200 */
[----:B------:R-:W-:Y:S04]  /*d290*/  FADD.FTZ R121, R121, R120 ;  /* 0x0000007879797221 */ /* 0x000fe80000010000 */
[C---:B----4-:R-:W-:Y:S01]  /*d2a0*/  HMMA.16816.F32 R12, R40.reuse, R44, R12 ;  /* 0x0000002c280c723c */ /* 0x050fe2000000180c */
[----:B------:R-:W-:Y:S07]  /*d2b0*/  MUFU.EX2 R38, R201 ;  /* 0x000000c900267308 */ /* 0x000fee0000000800 */
[C---:B------:R-:W-:Y:S01]  /*d2c0*/  HMMA.16816.F32 R16, R40.reuse, R46, R16 ;  /* 0x0000002e2810723c */ /* 0x040fe20000001810 */
[----:B------:R-:W2:Y:S02]  /*d2d0*/  LDSM.16.MT88.4 R44, [R166+0x9000] ;  /* 0x00900000a62c783b */ /* 0x000ea40000004200 */
[----:B------:R-:W3:Y:S05]  /*d2e0*/  MUFU.EX2 R37, R37 ;  /* 0x0000002500257308 */ /* 0x000eea0000000800 */
[C---:B------:R-:W-:Y:S05]  /*d2f0*/  HMMA.16816.F32 R20, R40.reuse, R52, R20 ;  /* 0x000000342814723c */ /* 0x040fea0000001814 */
[----:B------:R-:W-:Y:S03]  /*d300*/  MUFU.EX2 R128, R128 ;  /* 0x0000008000807308 */ /* 0x000fe60000000800 */
[C---:B------:R-:W-:Y:S01]  /*d310*/  HMMA.16816.F32 R24, R40.reuse, R54, R24 ;  /* 0x000000362818723c */ /* 0x040fe20000001818 */
[----:B------:R-:W4:Y:S06]  /*d320*/  LDSM.16.MT88.4 R52, [R163+0x9000] ;  /* 0x00900000a334783b */ /* 0x000f2c0000004200 */
[----:B------:R-:W5:Y:S01]  /*d330*/  MUFU.EX2 R129, R129 ;  /* 0x0000008100817308 */ /* 0x000f620000000800 */
[C---:B------:R-:W-:Y:S07]  /*d340*/  HMMA.16816.F32 R28, R40.reuse, R56, R28 ;  /* 0x00000038281c723c */ /* 0x040fee000000181c */
[--C-:B------:R-:W-:Y:S01]  /*d350*/  FFMA.FTZ R57, R192, c[0x0][0x23c], -R39.reuse ;  /* 0x00008f00c0397a23 */ /* 0x100fe20000010827 */
[----:B------:R-:W-:Y:S01]  /*d360*/  HMMA.16816.F32 R32, R40, R58, R32 ;  /* 0x0000003a2820723c */ /* 0x000fe20000001820 */
[----:B------:R-:W-:Y:S03]  /*d370*/  MUFU.EX2 R130, R130 ;  /* 0x0000008200827308 */ /* 0x000fe60000000800 */
[----:B------:R-:W-:Y:S02]  /*d380*/  FFMA.FTZ R39, R3, c[0x0][0x23c], -R39 ;  /* 0x00008f0003277a23 */ /* 0x000fe40000010827 */
[----:B------:R-:W-:Y:S01]  /*d390*/  FADD.FTZ R3, R77, R70 ;  /* 0x000000464d037221 */ /* 0x000fe20000010000 */
[----:B------:R-:W-:Y:S01]  /*d3a0*/  F2FP.PACK_AB R40, R125, R124 ;  /* 0x0000007c7d28723e */ /* 0x000fe200000000ff */
[----:B------:R-:W-:Y:S01]  /*d3b0*/  LDSM.16.MT88.4 R76, [R163+0x9800] ;  /* 0x00980000a34c783b */ /* 0x000fe20000004200 */
[----:B-1----:R-:W-:Y:S02]  /*d3c0*/  F2FP.PACK_AB R41, R127, R126 ;  /* 0x0000007e7f29723e */ /* 0x002fe400000000ff */
[----:B------:R-:W1:Y:S01]  /*d3d0*/  MUFU.EX2 R131, R131 ;  /* 0x0000008300837308 */ /* 0x000e620000000800 */
[----:B---3--:R-:W-:Y:S01]  /*d3e0*/  F2FP.PACK_AB R42, R37, R38 ;  /* 0x00000026252a723e */ /* 0x008fe200000000ff */
[--C-:B------:R-:W-:Y:S01]  /*d3f0*/  FFMA.FTZ R56, R193, c[0x0][0x23c], -R106.reuse ;  /* 0x00008f00c1387a23 */ /* 0x100fe2000001086a */
[----:B-----5:R-:W-:Y:S01]  /*d400*/  F2FP.PACK_AB R43, R129, R128 ;  /* 0x00000080812b723e */ /* 0x020fe200000000ff */
[----:B------:R-:W-:Y:S02]  /*d410*/  FFMA.FTZ R106, R194, c[0x0][0x23c], -R106 ;  /* 0x00008f00c26a7a23 */ /* 0x000fe4000001086a */
[----:B------:R-:W-:Y:S02]  /*d420*/  FADD.FTZ R3, R80, R3 ;  /* 0x0000000350037221 */ /* 0x000fe40000010000 */
[----:B------:R-:W-:Y:S02]  /*d430*/  FADD.FTZ R124, R124, R121 ;  /* 0x000000797c7c7221 */ /* 0x000fe40000010000 */
[----:B------:R-:W-:Y:S01]  /*d440*/  MUFU.EX2 R132, R132 ;  /* 0x0000008400847308 */ /* 0x000fe20000000800 */
[C---:B--2---:R-:W-:Y:S03]  /*d450*/  HMMA.16816.F32 R4, R40.reuse, R44, R4 ;  /* 0x0000002c2804723c */ /* 0x044fe60000001804 */
[----:B------:R-:W-:Y:S01]  /*d460*/  FADD.FTZ R88, R88, R3 ;  /* 0x0000000358587221 */ /* 0x000fe20000010000 */
[----:B------:R-:W-:Y:S01]  /*d470*/  IADD3 R3, R177, -0x1, RZ ;  /* 0xffffffffb1037810 */ /* 0x000fe20007ffe0ff */
[----:B------:R-:W-:Y:S02]  /*d480*/  FADD.FTZ R125, R125, R124 ;  /* 0x0000007c7d7d7221 */ /* 0x000fe40000010000 */
[----:B------:R-:W-:Y:S01]  /*d490*/  FADD.FTZ R91, R91, R88 ;  /* 0x000000585b5b7221 */ /* 0x000fe20000010000 */
[C---:B------:R-:W-:Y:S01]  /*d4a0*/  HMMA.16816.F32 R8, R40.reuse, R46, R8 ;  /* 0x0000002e2808723c */ /* 0x040fe20000001808 */
[----:B------:R-:W2:Y:S01]  /*d4b0*/  LDSM.16.MT88.4 R44, [R162+0x9000] ;  /* 0x00900000a22c783b */ /* 0x000ea20000004200 */
[----:B------:R-:W3:Y:S02]  /*d4c0*/  MUFU.EX2 R57, R57 ;  /* 0x0000003900397308 */ /* 0x000ee40000000800 */
[----:B------:R-:W-:Y:S01]  /*d4d0*/  FADD.FTZ R110, R110, R91 ;  /* 0x0000005b6e6e7221 */ /* 0x000fe20000010000 */
[----:B-1----:R-:W-:Y:S01]  /*d4e0*/  F2FP.PACK_AB R68, R131, R130 ;  /* 0x000000828344723e */ /* 0x002fe200000000ff */
[----:B------:R-:W-:Y:S01]  /*d4f0*/  FADD.FTZ R38, R38, R125 ;  /* 0x0000007d26267221 */ /* 0x000fe20000010000 */
[----:B------:R-:W-:Y:S01]  /*d500*/  MOV R177, R3 ;  /* 0x0000000300b17202 */ /* 0x000fe20000000f00 */
[C---:B------:R-:W-:Y:S04]  /*d510*/  HMMA.16816.F32 R12, R40.reuse, R48, R12 ;  /* 0x00000030280c723c */ /* 0x040fe8000000180c */
[----:B------:R-:W-:Y:S01]  /*d520*/  MUFU.EX2 R56, R56 ;  /* 0x0000003800387308 */ /* 0x000fe20000000800 */
[----:B------:R-:W-:Y:S02]  /*d530*/  FADD.FTZ R111, R111, R110 ;  /* 0x0000006e6f6f7221 */ /* 0x000fe40000010000 */
[----:B------:R-:W-:Y:S01]  /*d540*/  FADD.FTZ R37, R37, R38 ;  /* 0x0000002625257221 */ /* 0x000fe20000010000 */
[C---:B------:R-:W-:Y:S04]  /*d550*/  HMMA.16816.F32 R16, R40.reuse, R50, R16 ;  /* 0x000000322810723c */ /* 0x040fe80000001810 */
[----:B------:R-:W-:Y:S02]  /*d560*/  FADD.FTZ R114, R114, R111 ;  /* 0x0000006f72727221 */ /* 0x000fe40000010000 */
[----:B------:R-:W1:Y:S01]  /*d570*/  MUFU.EX2 R49, R106 ;  /* 0x0000006a00317308 */ /* 0x000e620000000800 */
[----:B------:R-:W-:Y:S01]  /*d580*/  FADD.FTZ R130, R130, R37 ;  /* 0x0000002582827221 */ /* 0x000fe20000010000 */
[C---:B----4-:R-:W-:Y:S04]  /*d590*/  HMMA.16816.F32 R20, R40.reuse, R52, R20 ;  /* 0x000000342814723c */ /* 0x050fe80000001814 */
[----:B---3--:R-:W-:Y:S01]  /*d5a0*/  F2FP.PACK_AB R69, R57, R132 ;  /* 0x000000843945723e */ /* 0x008fe200000000ff */
[----:B------:R-:W-:Y:S02]  /*d5b0*/  FADD.FTZ R115, R115, R114 ;  /* 0x0000007273737221 */ /* 0x000fe40000010000 */
[----:B------:R-:W-:Y:S01]  /*d5c0*/  FADD.FTZ R131, R131, R130 ;  /* 0x0000008283837221 */ /* 0x000fe20000010000 */
[C---:B------:R-:W-:Y:S01]  /*d5d0*/  HMMA.16816.F32 R24, R40.reuse, R54, R24 ;  /* 0x000000362818723c */ /* 0x040fe20000001818 */
[----:B------:R-:W-:Y:S03]  /*d5e0*/  MUFU.EX2 R36, R36 ;  /* 0x0000002400247308 */ /* 0x000fe60000000800 */
[----:B------:R-:W-:Y:S04]  /*d5f0*/  FADD.FTZ R118, R118, R115 ;  /* 0x0000007376767221 */ /* 0x000fe80000010000 */
[----:B------:R-:W-:Y:S01]  /*d600*/  FADD.FTZ R119, R119, R118 ;  /* 0x0000007677777221 */ /* 0x000fe20000010000 */
[C---:B--2---:R-:W-:Y:S02]  /*d610*/  HMMA.16816.F32 R28, R40.reuse, R44, R28 ;  /* 0x0000002c281c723c */ /* 0x044fe4000000181c */
[----:B------:R-:W2:Y:S01]  /*d620*/  MUFU.EX2 R39, R39 ;  /* 0x0000002700277308 */ /* 0x000ea20000000800 */
[----:B------:R-:W-:Y:S01]  /*d630*/  FADD.FTZ R122, R122, R119 ;  /* 0x000000777a7a7221 */ /* 0x000fe20000010000 */
[----:B-1----:R-:W-:Y:S01]  /*d640*/  F2FP.PACK_AB R70, R49, R56 ;  /* 0x000000383146723e */ /* 0x002fe200000000ff */
[----:B------:R-:W-:Y:S03]  /*d650*/  FADD.FTZ R56, R56, R131 ;  /* 0x0000008338387221 */ /* 0x000fe60000010000 */
[----:B------:R-:W-:Y:S04]  /*d660*/  HMMA.16816.F32 R32, R40, R46, R32 ;  /* 0x0000002e2820723c */ /* 0x000fe80000001820 */
[----:B------:R-:W-:Y:S02]  /*d670*/  FADD.FTZ R123, R123, R122 ;  /* 0x0000007a7b7b7221 */ /* 0x000fe40000010000 */
[----:B------:R-:W-:Y:S02]  /*d680*/  FADD.FTZ R190, R49, R56 ;  /* 0x0000003831be7221 */ /* 0x000fe40000010000 */
[----:B------:R-:W-:Y:S04]  /*d690*/  FADD.FTZ R126, R126, R123 ;  /* 0x0000007b7e7e7221 */ /* 0x000fe80000010000 */
[----:B------:R-:W-:Y:S04]  /*d6a0*/  FADD.FTZ R127, R127, R126 ;  /* 0x0000007e7f7f7221 */ /* 0x000fe80000010000 */
[----:B------:R-:W-:Y:S01]  /*d6b0*/  FADD.FTZ R128, R128, R127 ;  /* 0x0000007f80807221 */ /* 0x000fe20000010000 */
[----:B--2---:R-:W-:Y:S03]  /*d6c0*/  F2FP.PACK_AB R71, R39, R36 ;  /* 0x000000242747723e */ /* 0x004fe600000000ff */
[----:B------:R-:W-:Y:S04]  /*d6d0*/  FADD.FTZ R129, R129, R128 ;  /* 0x0000008081817221 */ /* 0x000fe80000010000 */
[----:B------:R-:W-:Y:S01]  /*d6e0*/  FADD.FTZ R132, R132, R129 ;  /* 0x0000008184847221 */ /* 0x000fe20000010000 */
[C---:B------:R-:W-:Y:S01]  /*d6f0*/  HMMA.16816.F32 R96, R68.reuse, R92, R4 ;  /* 0x0000005c4460723c */ /* 0x040fe20000001804 */
[----:B------:R-:W1:Y:S04]  /*d700*/  LDSM.16.MT88.4 R4, [R162+0x9800] ;  /* 0x00980000a204783b */ /* 0x000e680000004200 */
[----:B------:R-:W-:Y:S03]  /*d710*/  FADD.FTZ R57, R57, R132 ;  /* 0x0000008439397221 */ /* 0x000fe60000010000 */
[C---:B------:R-:W-:Y:S04]  /*d720*/  HMMA.16816.F32 R92, R68.reuse, R94, R8 ;  /* 0x0000005e445c723c */ /* 0x040fe80000001808 */
[----:B------:R-:W-:Y:S04]  /*d730*/  FADD.FTZ R36, R36, R57 ;  /* 0x0000003924247221 */ /* 0x000fe80000010000 */
[C---:B------:R-:W-:Y:S04]  /*d740*/  HMMA.16816.F32 R88, R68.reuse, R84, R12 ;  /* 0x000000544458723c */ /* 0x040fe8000000180c */
[----:B------:R-:W-:Y:S04]  /*d750*/  FADD.FTZ R191, R39, R36 ;  /* 0x0000002427bf7221 */ /* 0x000fe80000010000 */
[C---:B------:R-:W-:Y:S08]  /*d760*/  HMMA.16816.F32 R84, R68.reuse, R86, R16 ;  /* 0x000000564454723c */ /* 0x040ff00000001810 */
[C---:B------:R-:W-:Y:S08]  /*d770*/  HMMA.16816.F32 R80, R68.reuse, R76, R20 ;  /* 0x0000004c4450723c */ /* 0x040ff00000001814 */
[C---:B------:R-:W-:Y:S08]  /*d780*/  HMMA.16816.F32 R76, R68.reuse, R78, R24 ;  /* 0x0000004e444c723c */ /* 0x040ff00000001818 */
[C---:B-1----:R-:W-:Y:S08]  /*d790*/  HMMA.16816.F32 R72, R68.reuse, R4, R28 ;  /* 0x000000044448723c */ /* 0x042ff0000000181c */
[----:B------:R-:W-:Y:S01]  /*d7a0*/  HMMA.16816.F32 R68, R68, R6, R32 ;  /* 0x000000064444723c */ /* 0x000fe20000001820 */
[----:B------:R-:W-:-:S07]  /*d7b0*/  @P1 BRA `(.L_x_6228) ;  /* 0xffffca1000001947 */ /* 0x000fce000383ffff */
.L_x_6224:
[----:B------:R-:W1:Y:S01]  /*d7c0*/  SHFL.BFLY PT, R3, R190, 0x2, 0x1f ;  /* 0x0c401f00be037f89 */ /* 0x000e6200000e0000 */
[----:B------:R-:W-:Y:S01]  /*d7d0*/  MOV R7, 0x3f800000 ;  /* 0x3f80000000077802 */ /* 0x000fe20000000f00 */
[----:B------:R-:W-:Y:S01]  /*d7e0*/  IMAD.MOV.U32 R8, RZ, RZ, 0x3f800000 ;  /* 0x3f800000ff087424 */ /* 0x000fe200078e00ff */
[----:B------:R-:W-:Y:S01]  /*d7f0*/  BSSY B0, `(.L_x_6229) ;  /* 0x00000a1000007945 */ /* 0x000fe20003800000 */
[----:B------:R-:W2:Y:S04]  /*d800*/  SHFL.BFLY PT, R10, R191, 0x2, 0x1f ;  /* 0x0c401f00bf0a7f89 */ /* 0x000ea800000e0000 */
[----:B------:R-:W3:Y:S01]  /*d810*/  S2R R4, SR_TID.X ;  /* 0x0000000000047919 */ /* 0x000ee20000002100 */
[----:B-1----:R-:W-:-:S02]  /*d820*/  FADD.FTZ R3, R3, R190 ;  /* 0x000000be03037221 */ /* 0x002fc40000010000 */
[----:B--2---:R-:W-:-:S03]  /*d830*/  FADD.FTZ R10, R10, R191 ;  /* 0x000000bf0a0a7221 */ /* 0x004fc60000010000 */
[----:B------:R-:W1:Y:S04]  /*d840*/  SHFL.BFLY PT, R6, R3, 0x1, 0x1f ;  /* 0x0c201f0003067f89 */ /* 0x000e6800000e0000 */
[----:B------:R-:W2:Y:S01]  /*d850*/  SHFL.BFLY PT, R5, R10, 0x1, 0x1f ;  /* 0x0c201f000a057f89 */ /* 0x000ea200000e0000 */
[----:B-1----:R-:W-:Y:S01]  /*d860*/  FADD.FTZ R6, R3, R6 ;  /* 0x0000000603067221 */ /* 0x002fe20000010000 */
[----:B---3--:R-:W-:Y:S01]  /*d870*/  SHF.R.S32.HI R3, RZ, 0x1f, R4 ;  /* 0x0000001fff037819 */ /* 0x008fe20000011404 */
[----:B--2---:R-:W-:-:S03]  /*d880*/  FADD.FTZ R5, R10, R5 ;  /* 0x000000050a057221 */ /* 0x004fc60000010000 */
        /* <DEDUP_REMOVED lines=151> */
.L_x_6230:
[----:B------:R-:W-:Y:S05]  /*e200*/  BSYNC B0 ;  /* 0x0000000000007941 */ /* 0x000fea0003800000 */
.L_x_6229:
        /* <DEDUP_REMOVED lines=24> */
.L_x_6232:
[----:B------:R-:W-:Y:S05]  /*e390*/  BSYNC B0 ;  /* 0x0000000000007941 */ /* 0x000fea0003800000 */
.L_x_6231:
        /* <DEDUP_REMOVED lines=15> */
.L_x_6234:
[----:B------:R-:W-:Y:S05]  /*e490*/  BSYNC B0 ;  /* 0x0000000000007941 */ /* 0x000fea0003800000 */
.L_x_6233:
        /* <DEDUP_REMOVED lines=15> */
.L_x_6236:
[----:B------:R-:W-:Y:S05]  /*e590*/  BSYNC B0 ;  /* 0x0000000000007941 */ /* 0x000fea0003800000 */
.L_x_6235:
        /* <DEDUP_REMOVED lines=14> */
.L_x_6237:
        /* <DEDUP_REMOVED lines=16> */
.L_x_7809:


//--------------------- .text._ZN5flash24flash_fwd_splitkv_kernelI23Flash_fwd_kernel_traitsILi64ELi64ELi128ELi4ELb0ELb0EN7cutlass6half_tE19Flash_kernel_traitsILi64ELi64ELi128ELi4ES3_EELb1ELb0ELb1ELb0ELb0ELb0ELb0ELb0EEEvNS_16Flash_fwd_paramsE --------------------------
	.section	.text._ZN5flash24flash_fwd_splitkv_kernelI23Flash_fwd_kernel_traitsILi64ELi64ELi128ELi4ELb0ELb0EN7cutlass6half_tE19Flash_kernel_traitsILi64ELi64ELi128ELi4ES3_EELb1ELb0ELb1ELb0ELb0ELb0ELb0ELb0EEEvNS_16Flash_fwd_paramsE,"ax",@progbits
	.sectioninfo	@"SHI_REGISTERS=224"
	.align	128
        .global         _ZN5flash24flash_fwd_splitkv_kernelI23Flash_fwd_kernel_traitsILi64ELi64ELi128ELi4ELb0ELb0EN7cutlass6half_tE19Flash_kernel_traitsILi64ELi64ELi128ELi4ES3_EELb1ELb0ELb1ELb0ELb0ELb0ELb0ELb0EEEvNS_16Flash_fwd_paramsE
        .type           _ZN5flash24flash_fwd_splitkv_kernelI23Flash_fwd_kernel_traitsILi64ELi64ELi128ELi4ELb0ELb0EN7cutlass6half_tE19Flash_kernel_traitsILi64ELi64ELi128ELi4ES3_EELb1ELb0ELb1ELb0ELb0ELb0ELb0ELb0EEEvNS_16Flash_fwd_paramsE,@function
        .size           _ZN5flash24flash_fwd_splitkv_kernelI23Flash_fwd_kernel_traitsILi64ELi64ELi128ELi4ELb0ELb0EN7cutlass6half_tE19Flash_kernel_traitsILi64ELi64ELi128ELi4ES3_EELb1ELb0ELb1ELb0ELb0ELb0ELb0ELb0EEEvNS_16Flash_fwd_paramsE,(.L_x_7810 - _ZN5flash24flash_fwd_splitkv_kernelI23Flash_fwd_kernel_traitsILi64ELi64ELi128ELi4ELb0ELb0EN7cutlass6half_tE19Flash_kernel_traitsILi64ELi64ELi128ELi4ES3_EELb1ELb0ELb1ELb0ELb0ELb0ELb0ELb0EEEvNS_16Flash_fwd_paramsE)
        .other          _ZN5flash24flash_fwd_splitkv_kernelI23Flash_fwd_kernel_traitsILi64ELi64ELi128ELi4ELb0ELb0EN7cutlass6half_tE19Flash_kernel_traitsILi64ELi64ELi128ELi4ES3_EELb1ELb0ELb1ELb0ELb0ELb0ELb0ELb0EEEvNS_16Flash_fwd_paramsE,@"STO_CUDA_ENTRY STV_DEFAULT"
_ZN5flash24flash_fwd_splitkv_kernelI23Flash_fwd_kernel_traitsILi64ELi64ELi128ELi4ELb0ELb0EN7cutlass6half_tE19Flash_kernel_traitsILi64ELi64ELi128ELi4ES3_EELb1ELb0ELb1ELb0ELb0ELb0ELb0ELb0EEEvNS_16Flash_fwd_paramsE:
.text._ZN5flash24flash_fwd_splitkv_kernelI23Flash_fwd_kernel_traitsILi64ELi64ELi128ELi4ELb0ELb0EN7cutlass6half_tE19Flash_kernel_traitsILi64ELi64ELi128ELi4ES3_EELb1ELb0ELb1ELb0ELb0ELb0ELb0ELb0EEEvNS_16Flash_fwd_paramsE:
        /* <DEDUP_REMOVED lines=33> */
.L_x_6238:
[----:B-1-34-:R-:W-:Y:S02]  /*0210*/  MOV R0, c[0x0][0x218] ;  /* 0x0000860000007a02 */ /* 0x01afe40000000f00 */
.L_x_6239:
        /* <DEDUP_REMOVED lines=8> */
[----:B-1----:R-:W-:Y:S01]  /*02a0*/  @!P2 SEL R5, RZ, c[0x0][0x21c], !P1 ;  /* 0x00008700ff05aa07 */ /* 0x002fe20004800000 */
        /* <DEDUP_REMOVED lines=27> */
[----:B------:R-:W-:Y:S02]  /*0460*/  LOP3.LUT R2, R0, 0xfffffff8, RZ, 0xc0, !PT ;  /* 0xfffffff800027812 */ /* 0x000fe400078ec0ff */
[----:B------:R-:W-:-:S03]  /*0470*/  SHF.R.S32.HI R3, RZ, 0x1f, R26 ;  /* 0x0000001fff037819 */ /* 0x000fc6000001141a */
[----:B------:R-:W-:Y:S01]  /*0480*/  IMAD.IADD R7, R7, 0x1, -R2 ;  /* 0x0000000107077824 */ /* 0x000fe200078e0a02 */
[----:B------:R-:W-:Y:S01]  /*0490*/  SHF.R.S32.HI R2, RZ, 0x1f, R11 ;  /* 0x0000001fff027819 */ /* 0x000fe2000001140b */
[----:B------:R-:W-:Y:S01]  /*04a0*/  @P0 IMAD.WIDE.U32 R12, R179, c[0x0][0x1e8], RZ ;  /* 0x00007a00b30c0a25 */ /* 0x000fe200078e00ff */
[----:B------:R-:W-:Y:S02]  /*04b0*/  @!P0 SHF.R.S32.HI R4, RZ, 0x1f, R17 ;  /* 0x0000001fff048819 */ /* 0x000fe40000011411 */
[----:B------:R-:W-:Y:S01]  /*04c0*/  SHF.L.U32 R8, R7, 0x3, RZ ;  /* 0x0000000307087819 */ /* 0x000fe200000006ff */
[----:B------:R-:W-:Y:S02]  /*04d0*/  @P0 IMAD R179, R179, c[0x0][0x1ec], R13 ;  /* 0x00007b00b3b30a24 */ /* 0x000fe400078e020d */
[----:B------:R-:W-:Y:S01]  /*04e0*/  @P0 IMAD.MOV.U32 R6, RZ, RZ, R12 ;  /* 0x000000ffff060224 */ /* 0x000fe200078e000c */
[----:B------:R-:W-:Y:S01]  /*04f0*/  SHF.R.S32.HI R9, RZ, 0x1f, R8 ;  /* 0x0000001fff097819 */ /* 0x000fe20000011408 */
[----:B------:R-:W-:Y:S01]  /*0500*/  @!P0 IMAD R4, R4, c[0x0][0x1e0], RZ ;  /* 0x0000780004048a24 */ /* 0x000fe200078e02ff */
[----:B------:R-:W-:Y:S01]  /*0510*/  ISETP.GE.AND P1, PT, R8, c[0x0][0x220], PT ;  /* 0x0000880008007a0c */ /* 0x000fe20003f26270 */
[----:B------:R-:W-:-:S04]  /*0520*/  @!P0 IMAD.WIDE.U32 R12, R17, c[0x0][0x1e0], RZ ;  /* 0x00007800110c8a25 */ /* 0x000fc800078e00ff */
[----:B------:R-:W-:Y:S01]  /*0530*/  IMAD R2, R2, c[0x0][0x1e8], RZ ;  /* 0x00007a0002027a24 */ /* 0x000fe200078e02ff */
[----:B------:R-:W-:Y:S01]  /*0540*/  @!P0 MOV R6, R12 ;  /* 0x0000000c00068202 */ /* 0x000fe20000000f00 */
[----:B------:R-:W-:Y:S02]  /*0550*/  @!P0 IMAD R4, R17, c[0x0][0x1e4], R4 ;  /* 0x0000790011048a24 */ /* 0x000fe400078e0204 */
        /* <DEDUP_REMOVED lines=9> */
[----:B------:R-:W-:Y:S01]  /*05f0*/  ISETP.GE.OR P0, PT, R9, R178, P1 ;  /* 0x000000b20900720c */ /* 0x000fe20000f06670 */
[----:B------:R-:W-:Y:S01]  /*0600*/  IMAD R11, R0, c[0x0][0x214], R11 ;  /* 0x00008500000b7a24 */ /* 0x000fe200078e020b */
[----:B------:R-:W-:Y:S01]  /*0610*/  SHF.R.S32.HI R0, RZ, 0x1f, R9 ;  /* 0x0000001fff007819 */ /* 0x000fe20000011409 */
        /* <DEDUP_REMOVED lines=11> */
.L_x_6242:
[----:B------:R-:W-:Y:S05]  /*06d0*/  BSYNC B0 ;  /* 0x0000000000007941 */ /* 0x000fea0003800000 */
.L_x_6241:
        /* <DEDUP_REMOVED lines=16> */
.L_x_6244:
[----:B------:R-:W-:Y:S05]  /*07e0*/  BSYNC B0 ;  /* 0x0000000000007941 */ /* 0x000fea0003800000 */
.L_x_6243:
        /* <DEDUP_REMOVED lines=16> */
.L_x_6246:
[----:B------:R-:W-:Y:S05]  /*08f0*/  BSYNC B0 ;  /* 0x0000000000007941 */ /* 0x000fea0003800000 */
.L_x_6245:
[----:B------:R-:W-:Y:S01]  /*0900*/  IADD3 R3, R9, 0x30, RZ ;  /* 0x0000003009037810 */ /* 0x000fe20007ffe0ff */
        /* <DEDUP_REMOVED lines=13> */
[----:B------:R2:W-:Y:S02]  /*09e0*/  STG.E.128 [R2.64], RZ ;  /* 0x000000ff02007986 */ /* 0x0005e4000c101d06 */
.L_x_6248:
[----:B------:R-:W-:Y:S05]  /*09f0*/  BSYNC B0 ;  /* 0x0000000000007941 */ /* 0x000fea0003800000 */
.L_x_6247:
[C---:B------:R-:W-:Y:S02]  /*0a00*/  ISETP.NE.AND P4, PT, R7.reuse, RZ, PT ;  /* 0x000000ff0700720c */ /* 0x040fe40003f85270 */
[----:B------:R-:W-:Y:S02]  /*0a10*/  ISETP.NE.OR P3, PT, R7, RZ, P3 ;  /* 0x000000ff0700720c */ /* 0x000fe40001f65670 */
[----:B------:R-:W-:Y:S02]  /*0a20*/  ISETP.GE.OR P4, PT, R9, R178, P4 ;  /* 0x000000b20900720c */ /* 0x000fe40002786670 */
[----:B------:R-:W-:Y:S02]  /*0a30*/  ISETP.NE.OR P2, PT, R7, RZ, P2 ;  /* 0x000000ff0700720c */ /* 0x000fe40001745670 */
[----:B------:R-:W-:Y:S02]  /*0a40*/  IADD3 R9, P1, R11, R9, RZ ;  /* 0x000000090b097210 */ /* 0x000fe40007f3e0ff */
[----:B------:R-:W-:-:S02]  /*0a50*/  ISETP.NE.OR P0, PT, R7, RZ, P0 ;  /* 0x000000ff0700720c */ /* 0x000fc40000705670 */
[----:B------:R-:W-:Y:S02]  /*0a60*/  LEA.HI.X.SX32 R0, R11, R0, 0x1, P1 ;  /* 0x000000000b007211 */ /* 0x000fe400008f0eff */
[C---:B------:R-:W-:Y:S01]  /*0a70*/  LEA R4, P1, R9.reuse, c[0x0][0x200], 0x2 ;  /* 0x0000800009047a11 */ /* 0x040fe200078210ff */
[----:B--2---:R-:W-:Y:S02]  /*0a80*/  @!P3 IMAD.MOV.U32 R2, RZ, RZ, 0x7f800000 ;  /* 0x7f800000ff02b424 */ /* 0x004fe400078e00ff */
[----:B------:R-:W-:Y:S01]  /*0a90*/  @!P4 IMAD.MOV.U32 R3, RZ, RZ, 0x7f800000 ;  /* 0x7f800000ff03c424 */ /* 0x000fe200078e00ff */
[----:B------:R-:W-:Y:S01]  /*0aa0*/  LEA.HI.X R5, R9, c[0x0][0x204], R0, 0x2, P1 ;  /* 0x0000810009057a11 */ /* 0x000fe200008f1400 */
[----:B------:R-:W-:-:S04]  /*0ab0*/  @!P2 IMAD.MOV.U32 R0, RZ, RZ, 0x7f800000 ;  /* 0x7f800000ff00a424 */ /* 0x000fc800078e00ff */
[----:B------:R2:W-:Y:S04]  /*0ac0*/  @!P4 STG.E [R4.64], R3 ;  /* 0x000000030400c986 */ /* 0x0005e8000c101906 */
[----:B------:R2:W-:Y:S04]  /*0ad0*/  @!P3 STG.E [R4.64+0x40], R2 ;  /* 0x000040020400b986 */ /* 0x0005e8000c101906 */
[----:B------:R2:W-:Y:S01]  /*0ae0*/  @!P2 STG.E [R4.64+0x80], R0 ;  /* 0x000080000400a986 */ /* 0x0005e2000c101906 */
[----:B------:R-:W-:Y:S05]  /*0af0*/  @P0 EXIT ;  /* 0x000000000000094d */ /* 0x000fea0003800000 */
[----:B--2---:R-:W-:-:S05]  /*0b00*/  MOV R3, 0x7f800000 ;  /* 0x7f80000000037802 */ /* 0x004fca0000000f00 */
[----:B------:R-:W-:Y:S01]  /*0b10*/  STG.E [R4.64+0xc0], R3 ;  /* 0x0000c00304007986 */ /* 0x000fe2000c101906 */
[----:B------:R-:W-:Y:S05]  /*0b20*/  EXIT ;  /* 0x000000000000794d */ /* 0x000fea0003800000 */
.L_x_6240:
        /* <DEDUP_REMOVED lines=46> */
[----:B------:R1:W2:Y:S01]  /*0e10*/  LDG.E R0, [R12.64] ;  /* 0x000000060c007981 */ /* 0x0002a2000c1e1900 */
[----:B------:R-:W-:-:S04]  /*0e20*/  IABS R2, c[0x0][0x1c8] ;  /* 0x0000720000027a13 */ /* 0x000fc80000000000 */
[----:B------:R-:W3:Y:S08]  /*0e30*/  I2F.RP R10, R2 ;  /* 0x00000002000a7306 */ /* 0x000ef00000209400 */
[----:B---3--:R-:W3:Y:S02]  /*0e40*/  MUFU.RCP R8, R10 ;  /* 0x0000000a00087308 */ /* 0x008ee40000001000 */
[----:B---3--:R-:W-:-:S06]  /*0e50*/  IADD3 R8, R8, 0xffffffe, RZ ;  /* 0x0ffffffe08087810 */ /* 0x008fcc0007ffe0ff */
[----:B------:R-:W3:Y:S02]  /*0e60*/  F2I.FTZ.U32.TRUNC.NTZ R9, R8 ;  /* 0x0000000800097305 */ /* 0x000ee4000021f000 */
[----:B---3--:R-:W-:Y:S01]  /*0e70*/  IADD3 R4, RZ, -R9, RZ ;  /* 0x80000009ff047210 */ /* 0x008fe20007ffe0ff */
[----:B------:R-:W-:-:S04]  /*0e80*/  IMAD.MOV.U32 R8, RZ, RZ, RZ ;  /* 0x000000ffff087224 */ /* 0x000fc800078e00ff */
[----:B------:R-:W-:Y:S01]  /*0e90*/  IMAD R6, R4, R2, RZ ;  /* 0x0000000204067224 */ /* 0x000fe200078e02ff */
[----:B------:R-:W-:-:S03]  /*0ea0*/  IABS R4, R26 ;  /* 0x0000001a00047213 */ /* 0x000fc60000000000 */
[----:B------:R-:W-:-:S06]  /*0eb0*/  IMAD.HI.U32 R9, R9, R6, R8 ;  /* 0x0000000609097227 */ /* 0x000fcc00078e0008 */
[----:B-1----:R-:W-:-:S05]  /*0ec0*/  IMAD.HI.U32 R12, R9, R4, RZ ;  /* 0x00000004090c7227 */ /* 0x002fca00078e00ff */
        /* <DEDUP_REMOVED lines=27> */
[----:B------:R-:W-:Y:S01]  /*1080*/  IADD3 R21, R23, R21, RZ ;  /* 0x0000001517157210 */ /* 0x000fe20007ffe0ff */
[----:B------:R-:W-:-:S04]  /*1090*/  IMAD.WIDE.U32 R4, R15, c[0x0][0x198], R8 ;  /* 0x000066000f047a25 */ /* 0x000fc800078e0008 */
[----:B------:R-:W-:Y:S01]  /*10a0*/  IMAD.IADD R9, R5, 0x1, R2 ;  /* 0x0000000105097824 */ /* 0x000fe200078e0202 */
[----:B------:R-:W-:Y:S01]  /*10b0*/  MOV R8, R4 ;  /* 0x0000000400087202 */ /* 0x000fe20000000f00 */
[----:B------:R-:W-:-:S04]  /*10c0*/  IMAD R5, R13, c[0x0][0x1b0], RZ ;  /* 0x00006c000d057a24 */ /* 0x000fc800078e02ff */
[----:B------:R-:W-:-:S04]  /*10d0*/  IMAD.WIDE.U32 R8, R12, c[0x0][0x1b0], R8 ;  /* 0x00006c000c087a25 */ /* 0x000fc800078e0008 */
[----:B------:R-:W-:Y:S01]  /*10e0*/  IMAD R5, R12, c[0x0][0x1b4], R5 ;  /* 0x00006d000c057a24 */ /* 0x000fe200078e0205 */
[----:B------:R-:W-:-:S03]  /*10f0*/  MOV R4, R8 ;  /* 0x0000000800047202 */ /* 0x000fc60000000f00 */
[----:B------:R-:W-:Y:S01]  /*1100*/  IMAD.IADD R9, R9, 0x1, R5 ;  /* 0x0000000109097824 */ /* 0x000fe200078e0205 */
[----:B------:R-:W-:Y:S05]  /*1110*/  BRA `(.L_x_6250) ;  /* 0x0000046000007947 */ /* 0x000fea0003800000 */
.L_x_6249:
        /* <DEDUP_REMOVED lines=17> */
.L_x_6251:
[----:B------:R-:W-:Y:S01]  /*1230*/  IABS R9, c[0x0][0x1c8] ;  /* 0x0000720000097a13 */ /* 0x000fe20000000000 */
[----:B------:R-:W-:Y:S01]  /*1240*/  @P4 IMAD.IADD R21, R2, 0x1, R21 ;  /* 0x0000000102154824 */ /* 0x000fe200078e0215 */
[----:B------:R-:W-:Y:S02]  /*1250*/  MOV R12, RZ ;  /* 0x000000ff000c7202 */ /* 0x000fe40000000f00 */
[----:B------:R-:W1:Y:S01]  /*1260*/  I2F.RP R14, R9 ;  /* 0x00000009000e7306 */ /* 0x000e620000209400 */
[----:B------:R-:W-:Y:S01]  /*1270*/  LEA R15, R116, 0xffffff80, 0x7 ;  /* 0xffffff80740f7811 */ /* 0x000fe200078e38ff */
[----:B------:R-:W-:-:S03]  /*1280*/  @P4 IMAD.WIDE.U32 R22, R21, c[0x0][0x1a0], RZ ;  /* 0x0000680015164a25 */ /* 0x000fc600078e00ff */
[----:B------:R-:W-:Y:S01]  /*1290*/  SHF.R.S32.HI R127, RZ, 0x1f, R15 ;  /* 0x0000001fff7f7819 */ /* 0x000fe2000001140f */
[----:B------:R-:W-:Y:S01]  /*12a0*/  @P4 IMAD R21, R21, c[0x0][0x1a4], R23 ;  /* 0x0000690015154a24 */ /* 0x000fe200078e0217 */
[----:B------:R-:W-:Y:S01]  /*12b0*/  @P4 MOV R20, R22 ;  /* 0x0000001600144202 */ /* 0x000fe20000000f00 */
[----:B-1----:R-:W1:Y:S02]  /*12c0*/  MUFU.RCP R10, R14 ;  /* 0x0000000e000a7308 */ /* 0x002e640000001000 */
[----:B-1----:R-:W-:-:S06]  /*12d0*/  IADD3 R10, R10, 0xffffffe, RZ ;  /* 0x0ffffffe0a0a7810 */ /* 0x002fcc0007ffe0ff */
[----:B------:R-:W1:Y:S02]  /*12e0*/  F2I.FTZ.U32.TRUNC.NTZ R13, R10 ;  /* 0x0000000a000d7305 */ /* 0x000e64000021f000 */
[----:B-1----:R-:W-:-:S04]  /*12f0*/  IMAD.MOV R4, RZ, RZ, -R13 ;  /* 0x000000ffff047224 */ /* 0x002fc800078e0a0d */
        /* <DEDUP_REMOVED lines=8> */
[----:B------:R-:W-:-:S13]  /*1380*/  ISETP.GT.U32.AND P1, PT, R9, R4, PT ;  /* 0x000000040900720c */ /* 0x000fda0003f24070 */
[----:B------:R-:W-:Y:S01]  /*1390*/  @!P1 IMAD.IADD R4, R4, 0x1, -R9 ;  /* 0x0000000104049824 */ /* 0x000fe200078e0a09 */
[----:B------:R-:W-:Y:S02]  /*13a0*/  @!P1 IADD3 R12, R12, 0x1, RZ ;  /* 0x000000010c0c9810 */ /* 0x000fe40007ffe0ff */
[----:B------:R-:W-:Y:S02]  /*13b0*/  ISETP.NE.AND P1, PT, RZ, c[0x0][0x1c8], PT ;  /* 0x00007200ff007a0c */ /* 0x000fe40003f25270 */
[----:B------:R-:W-:Y:S02]  /*13c0*/  ISETP.GE.U32.AND P3, PT, R4, R9, PT ;  /* 0x000000090400720c */ /* 0x000fe40003f66070 */
[----:B------:R-:W-:Y:S02]  /*13d0*/  LOP3.LUT R4, R26, c[0x0][0x1c8], RZ, 0x3c, !PT ;  /* 0x000072001a047a12 */ /* 0x000fe400078e3cff */
[----:B------:R-:W-:Y:S02]  /*13e0*/  MOV R9, R5 ;  /* 0x0000000500097202 */ /* 0x000fe40000000f00 */
[----:B------:R-:W-:Y:S01]  /*13f0*/  ISETP.GE.AND P2, PT, R4, RZ, PT ;  /* 0x000000ff0400720c */ /* 0x000fe20003f46270 */
[----:B------:R-:W-:-:S02]  /*1400*/  IMAD R4, R127, c[0x0][0x198], RZ ;  /* 0x000066007f047a24 */ /* 0x000fc400078e02ff */
[----:B------:R-:W-:-:S04]  /*1410*/  IMAD.WIDE.U32 R8, R15, c[0x0][0x198], R8 ;  /* 0x000066000f087a25 */ /* 0x000fc800078e0008 */
[----:B------:R-:W-:Y:S01]  /*1420*/  @P3 IADD3 R12, R12, 0x1, RZ ;  /* 0x000000010c0c3810 */ /* 0x000fe20007ffe0ff */
[----:B------:R-:W-:-:S05]  /*1430*/  IMAD R4, R15, c[0x0][0x19c], R4 ;  /* 0x000067000f047a24 */ /* 0x000fca00078e0204 */
[----:B------:R-:W-:Y:S02]  /*1440*/  @!P2 IADD3 R12, -R12, RZ, RZ ;  /* 0x000000ff0c0ca210 */ /* 0x000fe40007ffe1ff */
[----:B------:R-:W-:Y:S02]  /*1450*/  @!P1 LOP3.LUT R12, RZ, c[0x0][0x1c8], RZ, 0x33, !PT ;  /* 0x00007200ff0c9a12 */ /* 0x000fe400078e33ff */
[----:B------:R-:W-:Y:S01]  /*1460*/  IADD3 R5, R9, R4, RZ ;  /* 0x0000000409057210 */ /* 0x000fe20007ffe0ff */
[----:B------:R-:W-:Y:S01]  /*1470*/  IMAD.MOV.U32 R4, RZ, RZ, R8 ;  /* 0x000000ffff047224 */ /* 0x000fe200078e0008 */
        /* <DEDUP_REMOVED lines=16> */
.L_x_6250:
[----:B-----5:R-:W-:Y:S01]  /*1580*/  SHF.R.S32.HI R0, RZ, 0x1f, R7 ;  /* 0x0000001fff007819 */ /* 0x020fe20000011407 */
[----:B------:R-:W-:Y:S01]  /*1590*/  IMAD R13, R13, c[0x0][0x1b8], RZ ;  /* 0x00006e000d0d7a24 */ /* 0x000fe200078e02ff */
[----:B------:R-:W-:Y:S01]  /*15a0*/  ISETP.NE.AND P1, PT, R179, -0x1, PT ;  /* 0xffffffffb300780c */ /* 0x000fe20003f25270 */
[----:B------:R-:W-:Y:S01]  /*15b0*/  BSSY B0, `(.L_x_6252) ;  /* 0x0000046000007945 */ /* 0x000fe20003800000 */
[----:B------:R-:W-:Y:S01]  /*15c0*/  LEA.HI R184, R0, R7, RZ, 0x3 ;  /* 0x0000000700b87211 */ /* 0x000fe200078f18ff */
[----:B------:R-:W-:Y:S01]  /*15d0*/  IMAD R8, R12, c[0x0][0x1bc], R13 ;  /* 0x00006f000c087a24 */ /* 0x000fe200078e020d */
[----:B------:R-:W-:Y:S02]  /*15e0*/  IADD3 R171, -R11, R178, RZ ;  /* 0x000000b20bab7210 */ /* 0x000fe40007ffe1ff */
[----:B------:R-:W-:Y:S02]  /*15f0*/  LOP3.LUT R56, R184, 0xfffffff8, RZ, 0xc0, !PT ;  /* 0xfffffff8b8387812 */ /* 0x000fe400078ec0ff */
[----:B------:R-:W-:-:S02]  /*1600*/  SHF.R.S32.HI R184, RZ, 0x3, R184 ;  /* 0x00000003ffb87819 */ /* 0x000fc400000114b8 */
[----:B------:R-:W-:Y:S01]  /*1610*/  SHF.R.S32.HI R27, RZ, 0x1f, R26 ;  /* 0x0000001fff1b7819 */ /* 0x000fe2000001141a */
[----:B------:R-:W-:Y:S01]  /*1620*/  IMAD.IADD R56, R7, 0x1, -R56 ;  /* 0x0000000107387824 */ /* 0x000fe200078e0a38 */
[----:B------:R-:W-:Y:S01]  /*1630*/  SHF.R.S32.HI R185, RZ, 0x1f, R184 ;  /* 0x0000001fffb97819 */ /* 0x000fe200000114b8 */
[----:B------:R-:W-:Y:S01]  /*1640*/  @P1 IMAD.WIDE.U32 R22, R179, c[0x0][0x190], RZ ;  /* 0x00006400b3161a25 */ /* 0x000fe200078e00ff */
[----:B------:R-:W-:Y:S02]  /*1650*/  @!P1 SHF.R.S32.HI R14, RZ, 0x1f, R17 ;  /* 0x0000001fff0e9819 */ /* 0x000fe40000011411 */
[----:B------:R-:W-:Y:S01]  /*1660*/  SHF.L.U32 R177, R184, 0x6, RZ ;  /* 0x00000006b8b17819 */ /* 0x000fe200000006ff */
[----:B------:R-:W-:Y:S01]  /*1670*/  IMAD.SHL.U32 R180, R56, 0x8, RZ ;  /* 0x0000000838b47824 */ /* 0x000fe200078e00ff */
[----:B------:R-:W-:Y:S01]  /*1680*/  LEA.HI R6, R0, R7, RZ, 0x6 ;  /* 0x0000000700067211 */ /* 0x000fe200078f30ff */
[----:B------:R-:W-:Y:S01]  /*1690*/  @!P1 IMAD R14, R14, c[0x0][0x178], RZ ;  /* 0x00005e000e0e9a24 */ /* 0x000fe200078e02ff */
[----:B------:R-:W-:Y:S01]  /*16a0*/  LOP3.LUT R177, R177, 0x1c0, RZ, 0xc0, !PT ;  /* 0x000001c0b1b17812 */ /* 0x000fe200078ec0ff */
[----:B------:R-:W-:Y:S01]  /*16b0*/  @P1 IMAD.MOV.U32 R2, RZ, RZ, R22 ;  /* 0x000000ffff021224 */ /* 0x000fe200078e0016 */
[----:B------:R-:W-:Y:S01]  /*16c0*/  IADD3 R20, P2, R180, R20, RZ ;  /* 0x00000014b4147210 */ /* 0x000fe20007f5e0ff */
[----:B------:R-:W-:Y:S01]  /*16d0*/  @!P1 IMAD R14, R17, c[0x0][0x17c], R14 ;  /* 0x00005f00110e9a24 */ /* 0x000fe200078e020e */
[--C-:B------:R-:W-:Y:S01]  /*16e0*/  SHF.R.S32.HI R181, RZ, 0x1f, R180.reuse ;  /* 0x0000001fffb57819 */ /* 0x100fe200000114b4 */
[----:B------:R-:W-:Y:S01]  /*16f0*/  @P1 IMAD R5, R179, c[0x0][0x194], R23 ;  /* 0x00006500b3051a24 */ /* 0x000fe200078e0217 */
[----:B------:R-:W-:Y:S01]  /*1700*/  LOP3.LUT R10, R177, 0x38, R180, 0xf8, !PT ;  /* 0x00000038b10a7812 */ /* 0x000fe200078ef8b4 */
[----:B------:R-:W-:Y:S01]  /*1710*/  IMAD R119, R185, c[0x0][0x198], RZ ;  /* 0x00006600b9777a24 */ /* 0x000fe200078e02ff */
[----:B------:R-:W-:Y:S01]  /*1720*/  IADD3.X R21, R181, R21, RZ, P2, !PT ;  /* 0x00000015b5157210 */ /* 0x000fe200017fe4ff */
[----:B------:R-:W-:Y:S01]  /*1730*/  IMAD.WIDE R18, R19, 0x40, R184 ;  /* 0x0000004013127825 */ /* 0x000fe200078e02b8 */
[----:B------:R-:W-:-:S02]  /*1740*/  IADD3 R124, P2, R184, R15, RZ ;  /* 0x0000000fb87c7210 */ /* 0x000fc40007f5e0ff */
[----:B------:R-:W-:Y:S01]  /*1750*/  SHF.R.U32.HI R177, RZ, 0x3, R177 ;  /* 0x00000003ffb17819 */ /* 0x000fe200000116b1 */
[----:B------:R-:W-:Y:S01]  /*1760*/  IMAD.WIDE.U32 R12, R12, c[0x0][0x1b8], R20 ;  /* 0x00006e000c0c7a25 */ /* 0x000fe200078e0014 */
[----:B------:R-:W-:Y:S02]  /*1770*/  SHF.L.U32 R6, R6, 0x3, RZ ;  /* 0x0000000306067819 */ /* 0x000fe400000006ff */
[----:B------:R-:W-:Y:S01]  /*1780*/  LOP3.LUT R177, R10, R177, RZ, 0x3c, !PT ;  /* 0x000000b10ab17212 */ /* 0x000fe200078e3cff */
[----:B------:R-:W-:Y:S02]  /*1790*/  IMAD.X R127, R185, 0x1, R127, P2 ;  /* 0x00000001b97f7824 */ /* 0x000fe400010e067f */
[----:B------:R-:W-:Y:S01]  /*17a0*/  @!P1 IMAD.WIDE.U32 R20, R17, c[0x0][0x178], RZ ;  /* 0x00005e0011149a25 */ /* 0x000fe200078e00ff */
[----:B------:R-:W-:-:S03]  /*17b0*/  LOP3.LUT R177, R177, 0xfffffe00, R6, 0xf8, !PT ;  /* 0xfffffe00b1b17812 */ /* 0x000fc600078ef806 */
[----:B------:R-:W-:Y:S01]  /*17c0*/  IMAD R127, R127, c[0x0][0x1a0], RZ ;  /* 0x000068007f7f7a24 */ /* 0x000fe200078e02ff */
[----:B------:R-:W-:Y:S01]  /*17d0*/  @!P1 IADD3 R5, R21, R14, RZ ;  /* 0x0000000e15059210 */ /* 0x000fe20007ffe0ff */
[----:B------:R-:W-:Y:S01]  /*17e0*/  @!P1 IMAD.MOV.U32 R2, RZ, RZ, R20 ;  /* 0x000000ffff029224 */ /* 0x000fe200078e0014 */
[----:B------:R-:W-:Y:S01]  /*17f0*/  SHF.L.U32 R177, R177, 0x1, RZ ;  /* 0x00000001b1b17819 */ /* 0x000fe200000006ff */
[----:B------:R-:W-:Y:S01]  /*1800*/  IMAD.IADD R13, R13, 0x1, R8 ;  /* 0x000000010d0d7824 */ /* 0x000fe200078e0208 */
[----:B------:R-:W-:Y:S01]  /*1810*/  IADD3 R8, P2, R180, R4, RZ ;  /* 0x00000004b4087210 */ /* 0x000fe20007f5e0ff */
[----:B------:R-:W-:Y:S01]  /*1820*/  IMAD R127, R124, c[0x0][0x1a4], R127 ;  /* 0x000069007c7f7a24 */ /* 0x000fe200078e027f */
[----:B------:R-:W-:Y:S01]  /*1830*/  LEA.HI R4, R0, R7, RZ, 0x5 ;  /* 0x0000000700047211 */ /* 0x000fe200078f28ff */
[----:B------:R-:W-:Y:S01]  /*1840*/  IMAD.WIDE.U32 R124, R124, c[0x0][0x1a0], R12 ;  /* 0x000068007c7c7a25 */ /* 0x000fe200078e000c */
[----:B------:R-:W-:Y:S02]  /*1850*/  IADD3 R12, P1, R180, R2, RZ ;  /* 0x00000002b40c7210 */ /* 0x000fe40007f3e0ff */
[----:B------:R-:W-:Y:S01]  /*1860*/  SHF.R.S32.HI R24, RZ, 0x5, R4 ;  /* 0x00000005ff187819 */ /* 0x000fe20000011404 */
[C---:B------:R-:W-:Y:S01]  /*1870*/  IMAD.X R9, R181.reuse, 0x1, R9, P2 ;  /* 0x00000001b5097824 */ /* 0x040fe200010e0609 */
[----:B------:R-:W-:Y:S01]  /*1880*/  IADD3.X R13, R181, R5, RZ, P1, !PT ;  /* 0x00000005b50d7210 */ /* 0x000fe20000ffe4ff */
[----:B------:R-:W-:Y:S01]  /*1890*/  IMAD R15, R27, c[0x0][0x1a8], RZ ;  /* 0x00006a001b0f7a24 */ /* 0x000fe200078e02ff */
[C---:B------:R-:W-:Y:S01]  /*18a0*/  ISETP.GE.AND P1, PT, R184.reuse, R171, PT ;  /* 0x000000abb800720c */ /* 0x040fe20003f26270 */
[C---:B------:R-:W-:Y:S01]  /*18b0*/  IMAD R119, R184.reuse, c[0x0][0x19c], R119 ;  /* 0x00006700b8777a24 */ /* 0x040fe200078e0277 */
[----:B------:R-:W-:Y:S01]  /*18c0*/  IADD3 R127, R125, R127, RZ ;  /* 0x0000007f7d7f7210 */ /* 0x000fe20007ffe0ff */
[----:B------:R-:W-:-:S04]  /*18d0*/  IMAD.WIDE.U32 R120, R184, c[0x0][0x198], R8 ;  /* 0x00006600b8787a25 */ /* 0x000fc800078e0008 */
[C---:B------:R-:W-:Y:S02]  /*18e0*/  IMAD R15, R26.reuse, c[0x0][0x1ac], R15 ;  /* 0x00006b001a0f7a24 */ /* 0x040fe400078e020f */
        /* <DEDUP_REMOVED lines=18> */
.L_x_6253:
[----:B------:R-:W-:Y:S05]  /*1a10*/  BSYNC B0 ;  /* 0x0000000000007941 */ /* 0x000fea0003800000 */
.L_x_6252:
        /* <DEDUP_REMOVED lines=21> */
.L_x_6255:
[----:B------:R-:W-:Y:S05]  /*1b70*/  BSYNC B0 ;  /* 0x0000000000007941 */ /* 0x000fea0003800000 */
.L_x_6254:
        /* <DEDUP_REMOVED lines=21> */
.L_x_6257:
[----:B------:R-:W-:Y:S05]  /*1cd0*/  BSYNC B0 ;  /* 0x0000000000007941 */ /* 0x000fea0003800000 */
.L_x_6256:
        /* <DEDUP_REMOVED lines=20> */
.L_x_6259:
[----:B------:R-:W-:Y:S05]  /*1e20*/  BSYNC B0 ;  /* 0x0000000000007941 */ /* 0x000fea0003800000 */
.L_x_6258:
[----:B------:R-:W-:Y:S01]  /*1e30*/  LEA.HI R0, R0, R7, RZ, 0x4 ;  /* 0x0000000700007211 */ /* 0x000fe200078f20ff */
[----:B------:R-:W-:Y:S01]  /*1e40*/  BSSY B0, `(.L_x_6260) ;  /* 0x000001e000007945 */ /* 0x000fe20003800000 */
[----:B------:R-:W-:Y:S02]  /*1e50*/  IADD3 R176, R116, -0x1, RZ ;  /* 0xffffffff74b07810 */ /* 0x000fe40007ffe0ff */
[----:B------:R-:W-:Y:S02]  /*1e60*/  LOP3.LUT R2, R0, 0xfffffff0, RZ, 0xc0, !PT ;  /* 0xfffffff000027812 */ /* 0x000fe400078ec0ff */
[----:B------:R-:W-:Y:S01]  /*1e70*/  LOP3.LUT R4, R4, 0xffffffe0, RZ, 0xc0, !PT ;  /* 0xffffffe004047812 */ /* 0x000fe200078ec0ff */
[----:B------:R-:W-:Y:S02]  /*1e80*/  IMAD.SHL.U32 R128, R176, 0x80, RZ ;  /* 0x00000080b0807824 */ /* 0x000fe400078e00ff */
[----:B------:R-:W-:Y:S02]  /*1e90*/  IMAD.IADD R5, R7, 0x1, -R2 ;  /* 0x0000000107057824 */ /* 0x000fe400078e0a02 */
[----:B------:R-:W-:-:S02]  /*1ea0*/  IMAD.IADD R9, R3, 0x1, -R128 ;  /* 0x0000000103097824 */ /* 0x000fc400078e0a80 */
[----:B------:R-:W-:Y:S01]  /*1eb0*/  IMAD.IADD R19, R7, 0x1, -R4 ;  /* 0x0000000107137824 */ /* 0x000fe200078e0a04 */
[----:B------:R-:W-:Y:S02]  /*1ec0*/  SHF.R.S32.HI R2, RZ, 0x1f, R5 ;  /* 0x0000001fff027819 */ /* 0x000fe40000011405 */
[----:B------:R-:W-:Y:S02]  /*1ed0*/  ISETP.GE.AND P3, PT, R184, R9, PT ;  /* 0x00000009b800720c */ /* 0x000fe40003f66270 */
[----:B-1----:R-:W-:Y:S01]  /*1ee0*/  LEA.HI R15, R2, R5, RZ, 0x3 ;  /* 0x00000005020f7211 */ /* 0x002fe200078f18ff */
[----:B------:R-:W-:-:S03]  /*1ef0*/  IMAD.MOV.U32 R2, RZ, RZ, 0x10 ;  /* 0x00000010ff027424 */ /* 0x000fc600078e00ff */
        /* <DEDUP_REMOVED lines=18> */
.L_x_6261:
[----:B------:R-:W-:Y:S05]  /*2020*/  BSYNC B0 ;  /* 0x0000000000007941 */ /* 0x000fea0003800000 */
.L_x_6260:
        /* <DEDUP_REMOVED lines=11> */
[----:B---3--:R-:W-:-:S04]  /*20e0*/  LEA R22, P1, R13, c[0x0][0x168], 0x1 ;  /* 0x00005a000d167a11 */ /* 0x008fc800078208ff */
[----:B------:R-:W-:-:S05]  /*20f0*/  LEA.HI.X R23, R13, c[0x0][0x16c], R12, 0x1, P1 ;  /* 0x00005b000d177a11 */ /* 0x000fca00008f0c0c */
[----:B------:R-:W-:Y:S01]  /*2100*/  @!PT LDS RZ, [RZ] ;  /* 0x00000000fffff984 */ /* 0x000fe20000000800 */
[----:B------:R-:W-:Y:S01]  /*2110*/  @!PT LDS RZ, [RZ] ;  /* 0x00000000fffff984 */ /* 0x000fe20000000800 */
[----:B------:R-:W-:Y:S01]  /*2120*/  @!PT LDS RZ, [RZ] ;  /* 0x00000000fffff984 */ /* 0x000fe20000000800 */
[----:B------:R1:W-:Y:S04]  /*2130*/  LDGSTS.E.BYPASS.LTC128B.128 [R177+0x2800], [R22.64] ;  /* 0x0280000016b17fae */ /* 0x0003e8000b901d46 */
.L_x_6263:
[----:B------:R-:W-:Y:S05]  /*2140*/  BSYNC B0 ;  /* 0x0000000000007941 */ /* 0x000fea0003800000 */
.L_x_6262:
[----:B------:R-:W-:Y:S01]  /*2150*/  ISETP.GE.AND P1, PT, R10, R9, PT ;  /* 0x000000090a00720c */ /* 0x000fe20003f26270 */
[----:B------:R-:W-:-:S12]  /*2160*/  BSSY B0, `(.L_x_6264) ;  /* 0x000000e000007945 */ /* 0x000fd80003800000 */
[----:B------:R-:W-:Y:S05]  /*2170*/  @P1 BRA `(.L_x_6265) ;  /* 0x000000c000001947 */ /* 0x000fea0003800000 */
[----:B------:R-:W-:-:S13]  /*2180*/  ISETP.GE.AND P1, PT, R180, c[0x0][0x220], PT ;  /* 0x00008800b4007a0c */ /* 0x000fda0003f26270 */
[----:B------:R1:W-:Y:S01]  /*2190*/  @P1 STS.128 [R177+0x3000], RZ ;  /* 0x003000ffb1001388 */ /* 0x0003e20000000c00 */
[----:B------:R-:W-:Y:S05]  /*21a0*/  @P1 BRA `(.L_x_6265) ;  /* 0x0000009000001947 */ /* 0x000fea0003800000 */
[----:B-1----:R-:W-:Y:S01]  /*21b0*/  IMAD.MOV.U32 R12, RZ, RZ, c[0x0][0x19c] ;  /* 0x00006700ff0c7624 */ /* 0x002fe200078e00ff */
[----:B------:R-:W-:-:S04]  /*21c0*/  LEA R13, P1, R117, R120, 0x5 ;  /* 0x00000078750d7211 */ /* 0x000fc800078228ff */
[----:B------:R-:W-:Y:S02]  /*21d0*/  LEA.HI.X R12, R117, R119, R12, 0x5, P1 ;  /* 0x00000077750c7211 */ /* 0x000fe400008f2c0c */
[----:B---3--:R-:W-:-:S04]  /*21e0*/  LEA R22, P1, R13, c[0x0][0x168], 0x1 ;  /* 0x00005a000d167a11 */ /* 0x008fc800078208ff */
[----:B------:R-:W-:-:S05]  /*21f0*/  LEA.HI.X R23, R13, c[0x0][0x16c], R12, 0x1, P1 ;  /* 0x00005b000d177a11 */ /* 0x000fca00008f0c0c */
[----:B------:R-:W-:Y:S01]  /*2200*/  @!PT LDS RZ, [RZ] ;  /* 0x00000000fffff984 */ /* 0x000fe20000000800 */
[----:B------:R-:W-:Y:S01]  /*2210*/  @!PT LDS RZ, [RZ] ;  /* 0x00000000fffff984 */ /* 0x000fe20000000800 */
[----:B------:R-:W-:Y:S01]  /*2220*/  @!PT LDS RZ, [RZ] ;  /* 0x00000000fffff984 */ /* 0x000fe20000000800 */
[----:B------:R1:W-:Y:S04]  /*2230*/  LDGSTS.E.BYPASS.LTC128B.128 [R177+0x3000], [R22.64] ;  /* 0x0300000016b17fae */ /* 0x0003e8000b901d46 */
.L_x_6265:
[----:B------:R-:W-:Y:S05]  /*2240*/  BSYNC B0 ;  /* 0x0000000000007941 */ /* 0x000fea0003800000 */
.L_x_6264:
        /* <DEDUP_REMOVED lines=10> */
[----:B-1----:R-:W-:Y:S02]  /*22f0*/  IADD3 R12, R29, UR4, RZ ;  /* 0x000000041d0c7c10 */ /* 0x002fe4000fffe0ff */
[----:B---3--:R-:W-:-:S04]  /*2300*/  LEA R22, P1, R28, c[0x0][0x168], 0x1 ;  /* 0x00005a001c167a11 */ /* 0x008fc800078208ff */
[----:B------:R-:W-:-:S05]  /*2310*/  LEA.HI.X R23, R28, c[0x0][0x16c], R12, 0x1, P1 ;  /* 0x00005b001c177a11 */ /* 0x000fca00008f0c0c */
[----:B------:R-:W-:Y:S01]  /*2320*/  @!PT LDS RZ, [RZ] ;  /* 0x00000000fffff984 */ /* 0x000fe20000000800 */
[----:B------:R-:W-:Y:S01]  /*2330*/  @!PT LDS RZ, [RZ] ;  /* 0x00000000fffff984 */ /* 0x000fe20000000800 */
[----:B------:R-:W-:Y:S01]  /*2340*/  @!PT LDS RZ, [RZ] ;  /* 0x00000000fffff984 */ /* 0x000fe20000000800 */
[----:B------:R1:W-:Y:S04]  /*2350*/  LDGSTS.E.BYPASS.LTC128B.128 [R177+0x3800], [R22.64] ;  /* 0x0380000016b17fae */ /* 0x0003e8000b901d46 */
.L_x_6267:
[----:B------:R-:W-:Y:S05]  /*2360*/  BSYNC B0 ;  /* 0x0000000000007941 */ /* 0x000fea0003800000 */
.L_x_6266:
[----:B------:R-:W-:Y:S01]  /*2370*/  IADD3 R18, R184, 0x40, RZ ;  /* 0x00000040b8127810 */ /* 0x000fe20007ffe0ff */
[----:B------:R-:W-:Y:S03]  /*2380*/  BSSY B0, `(.L_x_6268) ;  /* 0x000000f000007945 */ /* 0x000fe60003800000 */
[----:B------:R-:W-:-:S13]  /*2390*/  ISETP.GE.AND P1, PT, R18, R9, PT ;  /* 0x000000091200720c */ /* 0x000fda0003f26270 */
        /* <DEDUP_REMOVED lines=13> */
.L_x_6269:
[----:B------:R-:W-:Y:S05]  /*2470*/  BSYNC B0 ;  /* 0x0000000000007941 */ /* 0x000fea0003800000 */
.L_x_6268:
        /* <DEDUP_REMOVED lines=18> */
.L_x_6271:
[----:B------:R-:W-:Y:S05]  /*25a0*/  BSYNC B0 ;  /* 0x0000000000007941 */ /* 0x000fea0003800000 */
.L_x_6270:
        /* <DEDUP_REMOVED lines=18> */
.L_x_6273:
[----:B------:R-:W-:Y:S05]  /*26d0*/  BSYNC B0 ;  /* 0x0000000000007941 */ /* 0x000fea0003800000 */
.L_x_6272:
        /* <DEDUP_REMOVED lines=18> */
.L_x_6275:
[----:B------:R-:W-:Y:S05]  /*2800*/  BSYNC B0 ;  /* 0x0000000000007941 */ /* 0x000fea0003800000 */
.L_x_6274:
[----:B------:R-:W-:Y:S01]  /*2810*/  SHF.R.S32.HI R13, RZ, 0x1f, R17 ;  /* 0x0000001fff0d7819 */ /* 0x000fe20000011411 */
[----:B------:R-:W-:Y:S01]  /*2820*/  IMAD.WIDE.U32 R26, R17, c[0x0][0x320], R26 ;  /* 0x0000c800111a7a25 */ /* 0x000fe200078e001a */
[----:B------:R-:W0:Y:S03]  /*2830*/  LDGDEPBAR ;  /* 0x00000000000079af */ /* 0x000e260000000000 */
[----:B---3--:R-:W-:Y:S01]  /*2840*/  IMAD R22, R13, c[0x0][0x320], RZ ;  /* 0x0000c8000d167a24 */ /* 0x008fe200078e02ff */
[----:B------:R-:W-:-:S03]  /*2850*/  LEA R28, P1, R26, c[0x0][0x318], 0x2 ;  /* 0x0000c6001a1c7a11 */ /* 0x000fc600078210ff */
[----:B------:R-:W-:-:S04]  /*2860*/  IMAD R22, R17, c[0x0][0x324], R22 ;  /* 0x0000c90011167a24 */ /* 0x000fc800078e0216 */
[----:B------:R-:W-:-:S05]  /*2870*/  IMAD.IADD R22, R27, 0x1, R22 ;  /* 0x000000011b167824 */ /* 0x000fca00078e0216 */
[----:B------:R-:W-:-:S05]  /*2880*/  LEA.HI.X R29, R26, c[0x0][0x31c], R22, 0x2, P1 ;  /* 0x0000c7001a1d7a11 */ /* 0x000fca00008f1416 */
[----:B------:R-:W3:Y:S01]  /*2890*/  LDG.E R13, [R28.64] ;  /* 0x000000061c0d7981 */ /* 0x000ee2000c1e1900 */
[----:B------:R-:W-:Y:S01]  /*28a0*/  SHF.R.S32.HI R17, RZ, 0x4, R0 ;  /* 0x00000004ff117819 */ /* 0x000fe20000011400 */
[----:B------:R-:W-:Y:S01]  /*28b0*/  IMAD.SHL.U32 R6, R6, 0x40, RZ ;  /* 0x0000004006067824 */ /* 0x000fe200078e00ff */
[----:B------:R-:W-:-:S04]  /*28c0*/  DEPBAR.LE SB0, 0x0 ;  /* 0x000080000000791a */ /* 0x000fc80000000000 */
[----:B------:R-:W-:Y:S01]  /*28d0*/  ISETP.GE.AND P2, PT, R184, R9, PT ;  /* 0x00000009b800720c */ /* 0x000fe20003f46270 */
[----:B------:R-:W-:Y:S01]  /*28e0*/  BAR.SYNC.DEFER_BLOCKING 0x0 ;  /* 0x0000000000007b1d */ /* 0x000fe20000010000 */
[----:B------:R-:W-:Y:S01]  /*28f0*/  LEA.HI R22, R0, R17, RZ, 0x1 ;  /* 0x0000001100167211 */ /* 0x000fe200078f08ff */
[----:B------:R-:W-:Y:S01]  /*2900*/  IMAD.SHL.U32 R169, R56, 0x40, RZ ;  /* 0x0000004038a97824 */ /* 0x000fe200078e00ff */
[----:B------:R-:W-:Y:S01]  /*2910*/  SHF.R.S32.HI R174, RZ, 0x1f, R19 ;  /* 0x0000001fffae7819 */ /* 0x000fe20000011413 */
[----:B------:R-:W-:Y:S01]  /*2920*/  IMAD.SHL.U32 R26, R184, 0x8, RZ ;  /* 0x00000008b81a7824 */ /* 0x000fe200078e00ff */
[----:B------:R-:W-:Y:S01]  /*2930*/  LOP3.LUT R22, R22, 0xfffffffe, RZ, 0xc0, !PT ;  /* 0xfffffffe16167812 */ /* 0x000fe200078ec0ff */
[----:B------:R-:W3:Y:S01]  /*2940*/  MUFU.RCP R0, c[0x0][0x238] ;  /* 0x00008e0000007b08 */ /* 0x000ee20000001000 */
[----:B------:R-:W-:Y:S01]  /*2950*/  LOP3.LUT R6, R6, 0x1c0, RZ, 0xc0, !PT ;  /* 0x000001c006067812 */ /* 0x000fe200078ec0ff */
[----:B------:R-:W-:Y:S01]  /*2960*/  IMAD R11, R24, 0x10, R11 ;  /* 0x00000010180b7824 */ /* 0x000fe200078e020b */
[----:B------:R-:W-:Y:S01]  /*2970*/  LEA.HI R174, R174, R19, RZ, 0x2 ;  /* 0x00000013aeae7211 */ /* 0x000fe200078f10ff */
[----:B------:R-:W-:Y:S01]  /*2980*/  IMAD.IADD R22, R17, 0x1, -R22 ;  /* 0x0000000111167824 */ /* 0x000fe200078e0a16 */
[----:B------:R-:W-:Y:S01]  /*2990*/  LOP3.LUT R169, R169, 0x1c0, RZ, 0xc0, !PT ;  /* 0x000001c0a9a97812 */ /* 0x000fe200078ec0ff */
[----:B------:R-:W-:Y:S01]  /*29a0*/  IMAD.SHL.U32 R175, R7, 0x2, RZ ;  /* 0x0000000207af7824 */ /* 0x000fe200078e00ff */
[----:B------:R-:W-:Y:S01]  /*29b0*/  SHF.R.S32.HI R174, RZ, 0x2, R174 ;  /* 0x00000002ffae7819 */ /* 0x000fe200000114ae */
[----:B------:R-:W-:Y:S01]  /*29c0*/  IMAD.SHL.U32 R17, R22, 0x8, RZ ;  /* 0x0000000816117824 */ /* 0x000fe200078e00ff */
[----:B------:R-:W-:Y:S01]  /*29d0*/  LOP3.LUT R26, R169, 0x8, R26, 0xf8, !PT ;  /* 0x00000008a91a7812 */ /* 0x000fe200078ef81a */
[----:B------:R-:W-:Y:S01]  /*29e0*/  BSSY B0, `(.L_x_6276) ;  /* 0x000001e000007945 */ /* 0x000fe20003800000 */
[----:B------:R-:W-:-:S02]  /*29f0*/  SHF.R.U32.HI R169, RZ, 0x3, R169 ;  /* 0x00000003ffa97819 */ /* 0x000fc400000116a9 */
[----:B------:R-:W-:Y:S02]  /*2a00*/  LOP3.LUT R17, R6, 0x8, R17, 0xf8, !PT ;  /* 0x0000000806117812 */ /* 0x000fe400078ef811 */
[----:B------:R-:W-:Y:S02]  /*2a10*/  SHF.R.U32.HI R6, RZ, 0x3, R6 ;  /* 0x00000003ff067819 */ /* 0x000fe40000011606 */
[----:B------:R-:W-:Y:S01]  /*2a20*/  IADD3 R11, R11, 0x1, R174 ;  /* 0x000000010b0b7810 */ /* 0x000fe20007ffe0ae */
[----:B------:R1:W-:Y:S01]  /*2a30*/  @P2 STS.128 [R177+0x6000], RZ ;  /* 0x006000ffb1002388 */ /* 0x0003e20000000c00 */
[----:B------:R-:W-:Y:S01]  /*2a40*/  LOP3.LUT R6, R17, R6, RZ, 0x3c, !PT ;  /* 0x0000000611067212 */ /* 0x000fe200078e3cff */
[----:B------:R-:W-:Y:S01]  /*2a50*/  IMAD R17, R24, 0x400, R15 ;  /* 0x0000040018117824 */ /* 0x000fe200078e020f */
[----:B------:R-:W-:Y:S02]  /*2a60*/  LOP3.LUT R169, R26, R169, RZ, 0x3c, !PT ;  /* 0x000000a91aa97212 */ /* 0x000fe400078e3cff */
[----:B------:R-:W-:Y:S01]  /*2a70*/  LOP3.LUT P3, RZ, R56, 0x2, RZ, 0xc0, !PT ;  /* 0x0000000238ff7812 */ /* 0x000fe2000786c0ff */
[----:B------:R-:W-:Y:S01]  /*2a80*/  IMAD.IADD R170, R6, 0x1, R17 ;  /* 0x0000000106aa7824 */ /* 0x000fe200078e0211 */
[----:B------:R-:W-:Y:S01]  /*2a90*/  LEA R196, P1, R124, c[0x0][0x170], 0x1 ;  /* 0x00005c007cc47a11 */ /* 0x000fe200078208ff */
[----:B------:R-:W-:Y:S01]  /*2aa0*/  IMAD R169, R22, 0x200, R169 ;  /* 0x0000020016a97824 */ /* 0x000fe200078e02a9 */
[----:B------:R-:W-:Y:S01]  /*2ab0*/  IADD3 R122, R3, R11, -R178 ;  /* 0x0000000b037a7210 */ /* 0x000fe20007ffe8b2 */
[----:B------:R-:W-:Y:S01]  /*2ac0*/  IMAD.IADD R6, R15, 0x1, R6 ;  /* 0x000000010f067824 */ /* 0x000fe200078e0206 */
[----:B------:R-:W-:Y:S01]  /*2ad0*/  SEL R2, R2, 0xfffffff0, !P3 ;  /* 0xfffffff002027807 */ /* 0x000fe20005800000 */
[----:B------:R-:W-:Y:S01]  /*2ae0*/  IMAD.SHL.U32 R170, R170, 0x2, RZ ;  /* 0x00000002aaaa7824 */ /* 0x000fe200078e00ff */
[----:B------:R-:W-:-:S02]  /*2af0*/  LOP3.LUT R175, R175, 0x6, RZ, 0xc0, !PT ;  /* 0x00000006afaf7812 */ /* 0x000fc400078ec0ff */
[----:B------:R-:W-:Y:S02]  /*2b00*/  LEA.HI.X R195, R124, c[0x0][0x174], R127, 0x1, P1 ;  /* 0x00005d007cc37a11 */ /* 0x000fe400008f0c7f */
[----:B------:R-:W-:Y:S01]  /*2b10*/  IADD3 R122, R122, c[0x0][0x2e8], RZ ;  /* 0x0000ba007a7a7a10 */ /* 0x000fe20007ffe0ff */
[----:B---3--:R-:W-:Y:S01]  /*2b20*/  FMUL.FTZ R0, R13, R0 ;  /* 0x000000000d007220 */ /* 0x008fe20000410000 */
[----:B------:R-:W-:Y:S05]  /*2b30*/  @P2 BRA `(.L_x_6277) ;  /* 0x0000008000002947 */ /* 0x000fea0003800000 */
[----:B-1----:R-:W-:-:S13]  /*2b40*/  ISETP.GE.AND P1, PT, R180, c[0x0][0x220], PT ;  /* 0x00008800b4007a0c */ /* 0x002fda0003f26270 */
[----:B------:R1:W-:Y:S01]  /*2b50*/  @P1 STS.128 [R177+0x6000], RZ ;  /* 0x006000ffb1001388 */ /* 0x0003e20000000c00 */
[----:B------:R-:W-:Y:S05]  /*2b60*/  @P1 BRA `(.L_x_6277) ;  /* 0x0000005000001947 */ /* 0x000fea0003800000 */
[----:B------:R-:W-:-:S05]  /*2b70*/  MOV R194, R196 ;  /* 0x000000c400c27202 */ /* 0x000fca0000000f00 */
[----:B------:R-:W-:Y:S01]  /*2b80*/  @!PT LDS RZ, [RZ] ;  /* 0x00000000fffff984 */ /* 0x000fe20000000800 */
[----:B------:R-:W-:Y:S01]  /*2b90*/  @!PT LDS RZ, [RZ] ;  /* 0x00000000fffff984 */ /* 0x000fe20000000800 */
[----:B------:R-:W-:Y:S01]  /*2ba0*/  @!PT LDS RZ, [RZ] ;  /* 0x00000000fffff984 */ /* 0x000fe20000000800 */
[----:B------:R3:W-:Y:S02]  /*2bb0*/  LDGSTS.E.BYPASS.LTC128B.128 [R177+0x6000], [R194.64] ;  /* 0x06000000c2b17fae */ /* 0x0007e4000b901d46 */
.L_x_6277:
[----:B-1----:R-:W-:Y:S05]  /*2bc0*/  BSYNC B0 ;  /* 0x0000000000007941 */ /* 0x002fea0003800000 */
.L_x_6276:
        /* <DEDUP_REMOVED lines=16> */
.L_x_6279:
[----:B------:R-:W-:Y:S05]  /*2cd0*/  BSYNC B0 ;  /* 0x0000000000007941 */ /* 0x000fea0003800000 */
.L_x_6278:
        /* <DEDUP_REMOVED lines=14> */
.L_x_6281:
[----:B------:R-:W-:Y:S05]  /*2dc0*/  BSYNC B0 ;  /* 0x0000000000007941 */ /* 0x000fea0003800000 */
.L_x_6280:
[----:B------:R-:W-:Y:S01]  /*2dd0*/  ISETP.GE.AND P1, PT, R8, R9, PT ;  /* 0x000000090800720c */ /* 0x000fe20003f26270 */
[----:B------:R-:W-:-:S12]  /*2de0*/  BSSY B0, `(.L_x_6282) ;  /* 0x000000f000007945 */ /* 0x000fd80003800000 */
[----:B------:R1:W-:Y:S01]  /*2df0*/  @P1 STS.128 [R177+0x7800], RZ ;  /* 0x007800ffb1001388 */ /* 0x0003e20000000c00 */
[----:B------:R-:W-:Y:S05]  /*2e00*/  @P1 BRA `(.L_x_6283) ;  /* 0x000000c000001947 */ /* 0x000fea0003800000 */
[----:B------:R-:W-:-:S13]  /*2e10*/  ISETP.GE.AND P1, PT, R180, c[0x0][0x220], PT ;  /* 0x00008800b4007a0c */ /* 0x000fda0003f26270 */
[----:B------:R1:W-:Y:S01]  /*2e20*/  @P1 STS.128 [R177+0x7800], RZ ;  /* 0x007800ffb1001388 */ /* 0x0003e20000000c00 */
[----:B------:R-:W-:Y:S05]  /*2e30*/  @P1 BRA `(.L_x_6283) ;  /* 0x0000009000001947 */ /* 0x000fea0003800000 */
[----:B---3--:R-:W-:Y:S01]  /*2e40*/  MOV R194, R196 ;  /* 0x000000c400c27202 */ /* 0x008fe20000000f00 */
        /* <DEDUP_REMOVED lines=8> */
.L_x_6283:
[----:B------:R-:W-:Y:S05]  /*2ed0*/  BSYNC B0 ;  /* 0x0000000000007941 */ /* 0x000fea0003800000 */
.L_x_6282:
        /* <DEDUP_REMOVED lines=8> */
[----:B---3--:R-:W-:-:S04]  /*2f60*/  LEA R10, P1, R7, R196, 0x7 ;  /* 0x000000c4070a7211 */ /* 0x008fc800078238ff */
[----:B------:R-:W-:-:S05]  /*2f70*/  LEA.HI.X R11, R7, R195, R8, 0x7, P1 ;  /* 0x000000c3070b7211 */ /* 0x000fca00008f3c08 */
[----:B------:R-:W-:Y:S01]  /*2f80*/  @!PT LDS RZ, [RZ] ;  /* 0x00000000fffff984 */ /* 0x000fe20000000800 */
[----:B------:R-:W-:Y:S01]  /*2f90*/  @!PT LDS RZ, [RZ] ;  /* 0x00000000fffff984 */ /* 0x000fe20000000800 */
[----:B------:R-:W-:Y:S01]  /*2fa0*/  @!PT LDS RZ, [RZ] ;  /* 0x00000000fffff984 */ /* 0x000fe20000000800 */
[----:B------:R3:W-:Y:S04]  /*2fb0*/  LDGSTS.E.BYPASS.LTC128B.128 [R177+0x8000], [R10.64] ;  /* 0x080000000ab17fae */ /* 0x0007e8000b901d46 */
.L_x_6285:
[----:B------:R-:W-:Y:S05]  /*2fc0*/  BSYNC B0 ;  /* 0x0000000000007941 */ /* 0x000fea0003800000 */
.L_x_6284:
        /* <DEDUP_REMOVED lines=16> */
.L_x_6287:
[----:B------:R-:W-:Y:S05]  /*30d0*/  BSYNC B0 ;  /* 0x0000000000007941 */ /* 0x000fea0003800000 */
.L_x_6286:
        /* <DEDUP_REMOVED lines=16> */
.L_x_6289:
[----:B------:R-:W-:Y:S05]  /*31e0*/  BSYNC B0 ;  /* 0x0000000000007941 */ /* 0x000fea0003800000 */
.L_x_6288:
        /* <DEDUP_REMOVED lines=16> */
.L_x_6291:
[----:B------:R-:W-:Y:S05]  /*32f0*/  BSYNC B0 ;  /* 0x0000000000007941 */ /* 0x000fea0003800000 */
.L_x_6290:
        /* <DEDUP_REMOVED lines=9> */
[----:B------:R-:W1:Y:S02]  /*3390*/  LDSM.16.M88.4 R16, [R169+0x4000] ;  /* 0x00400000a910783b */ /* 0x000e640000000200 */
[----:B------:R-:W-:-:S02]  /*33a0*/  IMAD R165, R4, 0x2, R167 ;  /* 0x0000000204a57824 */ /* 0x000fc400078e02a7 */
[----:B---3--:R-:W3:Y:S03]  /*33b0*/  LDSM.16.M88.4 R8, [R169+0x4800] ;  /* 0x00480000a908783b */ /* 0x008ee60000000200 */
[----:B------:R-:W-:Y:S01]  /*33c0*/  @P1 IADD3 R166, R56, -0x40, RZ ;  /* 0xffffffc038a61810 */ /* 0x000fe20007ffe0ff */
[----:B------:R-:W2:Y:S03]  /*33d0*/  LDSM.16.M88.4 R40, [R169+0x2800] ;  /* 0x00280000a928783b */ /* 0x000ea60000000200 */
[----:B------:R-:W-:Y:S01]  /*33e0*/  IADD3 R159, R166, 0x800, RZ ;  /* 0x00000800a69f7810 */ /* 0x000fe20007ffe0ff */
[----:B------:R-:W4:Y:S01]  /*33f0*/  LDSM.16.M88.4 R32, [R169+0x3000] ;  /* 0x00300000a920783b */ /* 0x000f220000000200 */
[----:B------:R-:W-:Y:S01]  /*3400*/  IMAD R152, R2, 0x2, R166 ;  /* 0x0000000202987824 */ /* 0x000fe200078e02a6 */
[----:B------:R-:W-:Y:S01]  /*3410*/  IADD3 R158, R166, 0x1000, RZ ;  /* 0x00001000a69e7810 */ /* 0x000fe20007ffe0ff */
[----:B------:R-:W-:Y:S01]  /*3420*/  IMAD.IADD R2, R128, 0x1, R175 ;  /* 0x0000000180027824 */ /* 0x000fe200078e02af */
[----:B------:R-:W2:Y:S01]  /*3430*/  LDSM.16.M88.4 R24, [R169+0x3800] ;  /* 0x00380000a918783b */ /* 0x000ea20000000200 */
[----:B------:R-:W-:-:S02]  /*3440*/  IADD3 R157, R166, 0x1800, RZ ;  /* 0x00001800a69d7810 */ /* 0x000fc40007ffe0ff */
[C---:B------:R-:W-:Y:S01]  /*3450*/  IADD3 R156, R166.reuse, 0x2000, RZ ;  /* 0x00002000a69c7810 */ /* 0x040fe20007ffe0ff */
[----:B------:R-:W-:Y:S01]  /*3460*/  LDSM.16.M88.4 R72, [R168] ;  /* 0x00000000a848783b */ /* 0x000fe20000000200 */
[C---:B------:R-:W-:Y:S02]  /*3470*/  IADD3 R155, R166.reuse, 0x2800, RZ ;  /* 0x00002800a69b7810 */ /* 0x040fe40007ffe0ff */
[C---:B------:R-:W-:Y:S01]  /*3480*/  IADD3 R154, R166.reuse, 0x3000, RZ ;  /* 0x00003000a69a7810 */ /* 0x040fe20007ffe0ff */
[----:B------:R-:W2:Y:S01]  /*3490*/  LDSM.16.M88.4 R108, [R163+0x2000] ;  /* 0x00200000a36c783b */ /* 0x000ea20000000200 */
[----:B------:R-:W-:-:S03]  /*34a0*/  IADD3 R153, R166, 0x3800, RZ ;  /* 0x00003800a6997810 */ /* 0x000fc60007ffe0ff */
[----:B------:R-:W2:Y:S04]  /*34b0*/  LDSM.16.M88.4 R52, [R163+0x4000] ;  /* 0x00400000a334783b */ /* 0x000ea80000000200 */
[----:B------:R-:W2:Y:S04]  /*34c0*/  LDSM.16.M88.4 R48, [R163+0x4800] ;  /* 0x00480000a330783b */ /* 0x000ea80000000200 */
[----:B------:R-:W2:Y:S01]  /*34d0*/  LDSM.16.M88.4 R92, [R163+0x2800] ;  /* 0x00280000a35c783b */ /* 0x000ea20000000200 */
[C---:B-----5:R-:W-:Y:S03]  /*34e0*/  HMMA.16816.F32 R80, R60.reuse, R76, RZ ;  /* 0x0000004c3c50723c */ /* 0x060fe600000018ff */
[----:B------:R-:W5:Y:S04]  /*34f0*/  LDSM.16.M88.4 R88, [R163+0x3000] ;  /* 0x00300000a358783b */ /* 0x000f680000000200 */
[----:B------:R-:W-:Y:S01]  /*3500*/  LDSM.16.M88.4 R56, [R167] ;  /* 0x00000000a738783b */ /* 0x000fe20000000200 */
[C---:B-1----:R-:W-:Y:S03]  /*3510*/  HMMA.16816.F32 R20, R60.reuse, R16, RZ ;  /* 0x000000103c14723c */ /* 0x042fe600000018ff */
[----:B------:R-:W1:Y:S04]  /*3520*/  LDSM.16.M88.4 R84, [R166] ;  /* 0x00000000a654783b */ /* 0x000e680000000200 */
[----:B------:R-:W1:Y:S01]  /*3530*/  LDSM.16.M88.4 R68, [R163+0x3800] ;  /* 0x00380000a344783b */ /* 0x000e620000000200 */
        /* <DEDUP_REMOVED lines=8> */
[C---:B--2---:R-:W-:Y:S08]  /*35c0*/  HMMA.16816.F32 R44, R60.reuse, R40, RZ ;  /* 0x000000283c2c723c */ /* 0x044ff000000018ff */
[C---:B----4-:R-:W-:Y:S08]  /*35d0*/  HMMA.16816.F32 R36, R60.reuse, R32, RZ ;  /* 0x000000203c24723c */ /* 0x050ff000000018ff */
[C---:B------:R-:W-:Y:S08]  /*35e0*/  HMMA.16816.F32 R40, R60.reuse, R42, RZ ;  /* 0x0000002a3c28723c */ /* 0x040ff000000018ff */
[C---:B------:R-:W-:Y:S08]  /*35f0*/  HMMA.16816.F32 R32, R60.reuse, R34, RZ ;  /* 0x000000223c20723c */ /* 0x040ff000000018ff */
[----:B------:R-:W-:Y:S08]  /*3600*/  HMMA.16816.F32 R28, R60, R24, RZ ;  /* 0x000000183c1c723c */ /* 0x000ff000000018ff */
[C---:B------:R-:W-:Y:S08]  /*3610*/  HMMA.16816.F32 R80, R72.reuse, R108, R80 ;  /* 0x0000006c4850723c */ /* 0x040ff00000001850 */
[C---:B------:R-:W-:Y:S01]  /*3620*/  HMMA.16816.F32 R76, R72.reuse, R110, R76 ;  /* 0x0000006e484c723c */ /* 0x040fe2000000184c */
[----:B------:R-:W-:Y:S07]  /*3630*/  LDSM.16.M88.4 R108, [R166+0x2000] ;  /* 0x00200000a66c783b */ /* 0x000fee0000000200 */
[C---:B------:R-:W-:Y:S08]  /*3640*/  HMMA.16816.F32 R20, R72.reuse, R52, R20 ;  /* 0x000000344814723c */ /* 0x040ff00000001814 */
[----:B------:R-:W-:Y:S01]  /*3650*/  HMMA.16816.F32 R16, R72, R54, R16 ;  /* 0x000000364810723c */ /* 0x000fe20000001810 */
[----:B------:R-:W2:Y:S07]  /*3660*/  LDSM.16.M88.4 R52, [R166+0x800] ;  /* 0x00080000a634783b */ /* 0x000eae0000000200 */
[----:B------:R-:W-:Y:S08]  /*3670*/  HMMA.16816.F32 R24, R60, R26, RZ ;  /* 0x0000001a3c18723c */ /* 0x000ff000000018ff */
[C---:B------:R-:W-:Y:S08]  /*3680*/  HMMA.16816.F32 R12, R72.reuse, R48, R12 ;  /* 0x00000030480c723c */ /* 0x040ff0000000180c */
[C---:B------:R-:W-:Y:S01]  /*3690*/  HMMA.16816.F32 R8, R72.reuse, R50, R8 ;  /* 0x000000324808723c */ /* 0x040fe20000001808 */
[----:B------:R-:W3:Y:S07]  /*36a0*/  LDSM.16.M88.4 R48, [R166+0x1000] ;  /* 0x00100000a630783b */ /* 0x000eee0000000200 */
[C---:B------:R-:W-:Y:S08]  /*36b0*/  HMMA.16816.F32 R44, R72.reuse, R92, R44 ;  /* 0x0000005c482c723c */ /* 0x040ff0000000182c */
[C---:B------:R-:W-:Y:S01]  /*36c0*/  HMMA.16816.F32 R40, R72.reuse, R94, R40 ;  /* 0x0000005e4828723c */ /* 0x040fe20000001828 */
[----:B------:R-:W-:Y:S07]  /*36d0*/  LDSM.16.M88.4 R92, [R165] ;  /* 0x00000000a55c783b */ /* 0x000fee0000000200 */
[C---:B-----5:R-:W-:Y:S08]  /*36e0*/  HMMA.16816.F32 R36, R72.reuse, R88, R36 ;  /* 0x000000584824723c */ /* 0x060ff00000001824 */
[----:B------:R-:W-:Y:S01]  /*36f0*/  HMMA.16816.F32 R32, R72, R90, R32 ;  /* 0x0000005a4820723c */ /* 0x000fe20000001820 */
[----:B------:R-:W4:Y:S07]  /*3700*/  LDSM.16.M88.4 R88, [R152] ;  /* 0x000000009858783b */ /* 0x000f2e0000000200 */
[C---:B-1----:R-:W-:Y:S08]  /*3710*/  HMMA.16816.F32 R80, R56.reuse, R84, R80 ;  /* 0x000000543850723c */ /* 0x042ff00000001850 */
[----:B------:R-:W-:Y:S01]  /*3720*/  HMMA.16816.F32 R76, R56, R86, R76 ;  /* 0x00000056384c723c */ /* 0x000fe2000000184c */
[----:B------:R-:W1:Y:S07]  /*3730*/  LDSM.16.M88.4 R84, [R152+0x800] ;  /* 0x000800009854783b */ /* 0x000e6e0000000200 */
[C---:B------:R-:W-:Y:S08]  /*3740*/  HMMA.16816.F32 R28, R72.reuse, R68, R28 ;  /* 0x00000044481c723c */ /* 0x040ff0000000181c */
[----:B------:R-:W-:Y:S01]  /*3750*/  HMMA.16816.F32 R24, R72, R70, R24 ;  /* 0x000000464818723c */ /* 0x000fe20000001818 */
[----:B------:R-:W5:Y:S07]  /*3760*/  LDSM.16.M88.4 R68, [R163+0x5800] ;  /* 0x00580000a344783b */ /* 0x000f6e0000000200 */
[----:B--2---:R-:W-:Y:S07]  /*3770*/  HMMA.16816.F32 R44, R56, R52, R44 ;  /* 0x00000034382c723c */ /* 0x004fee000000182c */
[----:B------:R-:W-:Y:S01]  /*3780*/  IADD3 R53, R2, 0x1, RZ ;  /* 0x0000000102357810 */ /* 0x000fe20007ffe0ff */
[C---:B------:R-:W-:Y:S03]  /*3790*/  HMMA.16816.F32 R100, R60.reuse, R96, RZ ;  /* 0x000000603c64723c */ /* 0x040fe600000018ff */
[----:B------:R-:W-:Y:S05]  /*37a0*/  I2F R52, R53 ;  /* 0x0000003500347306 */ /* 0x000fea0000201400 */
[C---:B------:R-:W-:Y:S08]  /*37b0*/  HMMA.16816.F32 R64, R60.reuse, R112, RZ ;  /* 0x000000703c40723c */ /* 0x040ff000000018ff */
[C---:B------:R-:W-:Y:S08]  /*37c0*/  HMMA.16816.F32 R96, R60.reuse, R98, RZ ;  /* 0x000000623c60723c */ /* 0x040ff000000018ff */
[----:B------:R-:W-:Y:S01]  /*37d0*/  HMMA.16816.F32 R60, R60, R114, RZ ;  /* 0x000000723c3c723c */ /* 0x000fe200000018ff */
[----:B------:R-:W-:Y:S07]  /*37e0*/  LDSM.16.M88.4 R112, [R166+0x1800] ;  /* 0x00180000a670783b */ /* 0x000fee0000000200 */
[----:B---3--:R-:W-:Y:S07]  /*37f0*/  HMMA.16816.F32 R36, R56, R48, R36 ;  /* 0x000000303824723c */ /* 0x008fee0000001824 */
[C---:B------:R-:W-:Y:S01]  /*3800*/  IADD3 R48, R122.reuse, 0x8, RZ ;  /* 0x000000087a307810 */ /* 0x040fe20007ffe0ff */
[----:B----4-:R-:W-:Y:S01]  /*3810*/  HMMA.16816.F32 R80, R92, R88, R80 ;  /* 0x000000585c50723c */ /* 0x010fe20000001850 */
[----:B------:R-:W-:-:S02]  /*3820*/  IMNMX R122, R122, R3, PT ;  /* 0x000000037a7a7217 */ /* 0x000fc40003800200 */
[----:B------:R-:W-:Y:S02]  /*3830*/  IMNMX R121, R48, R3, PT ;  /* 0x0000000330797217 */ /* 0x000fe40003800200 */
[----:B------:R-:W-:Y:S02]  /*3840*/  IADD3 R3, R2, 0x9, RZ ;  /* 0x0000000902037810 */ /* 0x000fe40007ffe0ff */
[CC--:B------:R-:W-:Y:S01]  /*3850*/  ISETP.GE.AND P6, PT, R53.reuse, R122.reuse, PT ;  /* 0x0000007a3500720c */ /* 0x0c0fe20003fc6270 */
[----:B------:R-:W-:Y:S01]  /*3860*/  HMMA.16816.F32 R32, R56, R50, R32 ;  /* 0x000000323820723c */ /* 0x000fe20000001820 */
[----:B------:R-:W2:Y:S01]  /*3870*/  LDSM.16.M88.4 R48, [R152+0x1000] ;  /* 0x001000009830783b */ /* 0x000ea20000000200 */
[-C--:B------:R-:W-:Y:S02]  /*3880*/  ISETP.GE.AND P4, PT, R53, R121.reuse, PT ;  /* 0x000000793500720c */ /* 0x080fe40003f86270 */
[C---:B------:R-:W-:Y:S02]  /*3890*/  ISETP.GE.AND P2, PT, R3.reuse, R122, PT ;  /* 0x0000007a0300720c */ /* 0x040fe40003f46270 */
[----:B------:R-:W-:-:S02]  /*38a0*/  ISETP.GE.AND P3, PT, R3, R121, PT ;  /* 0x000000790300720c */ /* 0x000fc40003f66270 */
[----:B------:R-:W-:Y:S08]  /*38b0*/  HMMA.16816.F32 R76, R92, R90, R76 ;  /* 0x0000005a5c4c723c */ /* 0x000ff0000000184c */
[----:B------:R-:W-:Y:S07]  /*38c0*/  HMMA.16816.F32 R40, R56, R54, R40 ;  /* 0x000000363828723c */ /* 0x000fee0000001828 */
[----:B------:R-:W-:Y:S01]  /*38d0*/  IADD3 R54, R2, 0x8, RZ ;  /* 0x0000000802367810 */ /* 0x000fe20007ffe0ff */
[----:B-1----:R-:W-:Y:S03]  /*38e0*/  HMMA.16816.F32 R44, R92, R84, R44 ;  /* 0x000000545c2c723c */ /* 0x002fe6000000182c */
[----:B------:R-:W-:Y:S01]  /*38f0*/  I2F R55, R54 ;  /* 0x0000003600377306 */ /* 0x000fe20000201400 */
[----:B------:R-:W-:-:S02]  /*3900*/  ISETP.GE.AND P5, PT, R54, R122, PT ;  /* 0x0000007a3600720c */ /* 0x000fc40003fa6270 */
[----:B------:R-:W-:Y:S02]  /*3910*/  ISETP.GE.AND P1, PT, R54, R121, PT ;  /* 0x000000793600720c */ /* 0x000fe40003f26270 */
[C---:B-----5:R-:W-:Y:S01]  /*3920*/  HMMA.16816.F32 R64, R72.reuse, R68, R64 ;  /* 0x000000444840723c */ /* 0x060fe20000001840 */
[C---:B------:R-:W-:Y:S02]  /*3930*/  IADD3 R85, R2.reuse, 0x20, RZ ;  /* 0x0000002002557810 */ /* 0x040fe40007ffe0ff */
[----:B------:R-:W1:Y:S05]  /*3940*/  I2F R68, R3 ;  /* 0x0000000300447306 */ /* 0x000e6a0000201400 */
[C---:B------:R-:W-:Y:S07]  /*3950*/  HMMA.16816.F32 R60, R72.reuse, R70, R60 ;  /* 0x00000046483c723c */ /* 0x040fee000000183c */
[C---:B------:R-:W-:Y:S01]  /*3960*/  IADD3 R70, R2.reuse, 0x10, RZ ;  /* 0x0000001002467810 */ /* 0x040fe20007ffe0ff */
[----:B------:R-:W-:Y:S01]  /*3970*/  HMMA.16816.F32 R100, R72, R104, R100 ;  /* 0x000000684864723c */ /* 0x000fe20000001864 */
[----:B------:R-:W-:-:S02]  /*3980*/  IADD3 R71, R2, 0x11, RZ ;  /* 0x0000001102477810 */ /* 0x000fc40007ffe0ff */
[----:B------:R-:W3:Y:S01]  /*3990*/  I2F R69, R70 ;  /* 0x0000004600457306 */ /* 0x000ee20000201400 */
[----:B-1----:R-:W-:-:S04]  /*39a0*/  FFMA.FTZ R77, R0, R68, R77 ;  /* 0x00000044004d7223 */ /* 0x002fc8000001004d */
[----:B------:R-:W-:Y:S01]  /*39b0*/  HMMA.16816.F32 R96, R72, R106, R96 ;  /* 0x0000006a4860723c */ /* 0x000fe20000001860 */
[----:B------:R-:W-:Y:S01]  /*39c0*/  FSEL R77, R77, -INF , !P2 ;  /* 0xff8000004d4d7808 */ /* 0x000fe20005000000 */
[----:B------:R-:W-:Y:S01]  /*39d0*/  LDSM.16.M88.4 R104, [R166+0x2800] ;  /* 0x00280000a668783b */ /* 0x000fe20000000200 */
[----:B------:R-:W1:Y:S04]  /*39e0*/  I2F R3, R71 ;  /* 0x0000004700037306 */ /* 0x000e680000201400 */
[CC--:B------:R-:W-:Y:S01]  /*39f0*/  FFMA.FTZ R75, R0.reuse, R52.reuse, R81 ;  /* 0x00000034004b7223 */ /* 0x0c0fe20000010051 */
[C---:B------:R-:W-:Y:S01]  /*3a00*/  HMMA.16816.F32 R40, R92.reuse, R86, R40 ;  /* 0x000000565c28723c */ /* 0x040fe20000001828 */
[C---:B------:R-:W-:Y:S02]  /*3a10*/  FFMA.FTZ R74, R0.reuse, R52, R83 ;  /* 0x00000034004a7223 */ /* 0x040fe40000010053 */
[CC--:B------:R-:W-:Y:S01]  /*3a20*/  FFMA.FTZ R73, R0.reuse, R55.reuse, R76 ;  /* 0x0000003700497223 */ /* 0x0c0fe2000001004c */
[----:B------:R-:W-:Y:S01]  /*3a30*/  FSEL R75, R75, -INF , !P6 ;  /* 0xff8000004b4b7808 */ /* 0x000fe20007000000 */
[----:B------:R-:W-:Y:S01]  /*3a40*/  FFMA.FTZ R72, R0, R55, R78 ;  /* 0x0000003700487223 */ /* 0x000fe2000001004e */
[----:B------:R-:W-:Y:S01]  /*3a50*/  FSEL R74, R74, -INF , !P4 ;  /* 0xff8000004a4a7808 */ /* 0x000fe20006000000 */
[----:B------:R-:W4:Y:S01]  /*3a60*/  LDSM.16.M88.4 R52, [R166+0x3000] ;  /* 0x00300000a634783b */ /* 0x000f220000000200 */
[----:B------:R-:W-:Y:S01]  /*3a70*/  ISETP.GE.AND P6, PT, R70, R122, PT ;  /* 0x0000007a4600720c */ /* 0x000fe20003fc6270 */
[----:B------:R-:W-:Y:S01]  /*3a80*/  FFMA.FTZ R76, R0, R68, R79 ;  /* 0x00000044004c7223 */ /* 0x000fe2000001004f */
[----:B------:R-:W-:Y:S01]  /*3a90*/  ISETP.GE.AND P4, PT, R70, R121, PT ;  /* 0x000000794600720c */ /* 0x000fe20003f86270 */
[-C--:B---3--:R-:W-:Y:S01]  /*3aa0*/  FFMA.FTZ R79, R0, R69.reuse, R44 ;  /* 0x00000045004f7223 */ /* 0x088fe2000001002c */
[----:B------:R-:W-:Y:S01]  /*3ab0*/  IADD3 R70, R2, 0x18, RZ ;  /* 0x0000001802467810 */ /* 0x000fe20007ffe0ff */
[----:B------:R-:W-:Y:S01]  /*3ac0*/  FFMA.FTZ R46, R0, R69, R46 ;  /* 0x00000045002e7223 */ /* 0x000fe2000001002e */
[----:B------:R-:W-:Y:S01]  /*3ad0*/  FSEL R73, R73, -INF , !P5 ;  /* 0xff80000049497808 */ /* 0x000fe20006800000 */
[----:B--2---:R-:W-:Y:S01]  /*3ae0*/  HMMA.16816.F32 R36, R92, R48, R36 ;  /* 0x000000305c24723c */ /* 0x004fe20000001824 */
[----:B------:R-:W-:Y:S01]  /*3af0*/  FSEL R72, R72, -INF , !P1 ;  /* 0xff80000048487808 */ /* 0x000fe20004800000 */
[----:B------:R2:W3:Y:S01]  /*3b00*/  I2F R81, R70 ;  /* 0x0000004600517306 */ /* 0x0004e20000201400 */
[----:B------:R-:W-:Y:S01]  /*3b10*/  FSEL R76, R76, -INF , !P3 ;  /* 0xff8000004c4c7808 */ /* 0x000fe20005800000 */
[CC--:B-1----:R-:W-:Y:S01]  /*3b20*/  FFMA.FTZ R45, R0.reuse, R3.reuse, R45 ;  /* 0x00000003002d7223 */ /* 0x0c2fe2000001002d */
[CC--:B------:R-:W-:Y:S01]  /*3b30*/  ISETP.GE.AND P5, PT, R71.reuse, R122.reuse, PT ;  /* 0x0000007a4700720c */ /* 0x0c0fe20003fa6270 */
[----:B------:R-:W-:Y:S01]  /*3b40*/  FFMA.FTZ R47, R0, R3, R47 ;  /* 0x00000003002f7223 */ /* 0x000fe2000001002f */
[-C--:B------:R-:W-:Y:S01]  /*3b50*/  ISETP.GE.AND P1, PT, R71, R121.reuse, PT ;  /* 0x000000794700720c */ /* 0x080fe20003f26270 */
[----:B------:R-:W-:Y:S01]  /*3b60*/  HMMA.16816.F32 R28, R56, R112, R28 ;  /* 0x00000070381c723c */ /* 0x000fe2000000181c */
[C---:B------:R-:W-:Y:S01]  /*3b70*/  ISETP.GE.AND P2, PT, R70.reuse, R122, PT ;  /* 0x0000007a4600720c */ /* 0x040fe20003f46270 */
[----:B------:R-:W1:Y:S01]  /*3b80*/  I2F R3, R85 ;  /* 0x0000005500037306 */ /* 0x000e620000201400 */
[----:B------:R-:W-:-:S02]  /*3b90*/  ISETP.GE.AND P3, PT, R70, R121, PT ;  /* 0x000000794600720c */ /* 0x000fc40003f66270 */
[C---:B------:R-:W-:Y:S02]  /*3ba0*/  IADD3 R44, R2.reuse, 0x19, RZ ;  /* 0x00000019022c7810 */ /* 0x040fe40007ffe0ff */
[----:B------:R-:W-:Y:S01]  /*3bb0*/  IADD3 R86, R2, 0x21, RZ ;  /* 0x0000002102567810 */ /* 0x000fe20007ffe0ff */
[----:B------:R-:W-:Y:S01]  /*3bc0*/  HMMA.16816.F32 R24, R56, R114, R24 ;  /* 0x000000723818723c */ /* 0x000fe20000001818 */
[----:B------:R-:W-:Y:S01]  /*3bd0*/  FSEL R79, R79, -INF , !P6 ;  /* 0xff8000004f4f7808 */ /* 0x000fe20007000000 */
[----:B--2---:R-:W2:Y:S01]  /*3be0*/  LDSM.16.M88.4 R68, [R152+0x1800] ;  /* 0x001800009844783b */ /* 0x004ea20000000200 */
[----:B------:R-:W5:Y:S01]  /*3bf0*/  I2F R49, R44 ;  /* 0x0000002c00317306 */ /* 0x000f620000201400 */
[-C--:B---3--:R-:W-:Y:S01]  /*3c00*/  FFMA.FTZ R40, R0, R81.reuse, R40 ;  /* 0x0000005100287223 */ /* 0x088fe20000010028 */
[-C--:B------:R-:W-:Y:S01]  /*3c10*/  ISETP.GE.AND P6, PT, R44, R122.reuse, PT ;  /* 0x0000007a2c00720c */ /* 0x080fe20003fc6270 */
[----:B------:R-:W-:Y:S01]  /*3c20*/  FFMA.FTZ R42, R0, R81, R42 ;  /* 0x00000051002a7223 */ /* 0x000fe2000001002a */
[----:B------:R-:W-:Y:S01]  /*3c30*/  FSEL R81, R45, -INF , !P5 ;  /* 0xff8000002d517808 */ /* 0x000fe20006800000 */
[----:B------:R-:W-:Y:S01]  /*3c40*/  HMMA.16816.F32 R32, R92, R50, R32 ;  /* 0x000000325c20723c */ /* 0x000fe20000001820 */
[----:B------:R-:W-:Y:S01]  /*3c50*/  FSEL R83, R40, -INF , !P2 ;  /* 0xff80000028537808 */ /* 0x000fe20005000000 */
[-C--:B-1----:R-:W-:Y:S01]  /*3c60*/  FFMA.FTZ R36, R0, R3.reuse, R36 ;  /* 0x0000000300247223 */ /* 0x082fe20000010024 */
[----:B------:R-:W-:Y:S01]  /*3c70*/  FSEL R48, R42, -INF , !P3 ;  /* 0xff8000002a307808 */ /* 0x000fe20005800000 */
[----:B------:R-:W-:Y:S01]  /*3c80*/  FFMA.FTZ R38, R0, R3, R38 ;  /* 0x0000000300267223 */ /* 0x000fe20000010026 */
[----:B------:R-:W-:-:S02]  /*3c90*/  ISETP.GE.AND P2, PT, R86, R122, PT ;  /* 0x0000007a5600720c */ /* 0x000fc40003f46270 */
[----:B------:R-:W-:Y:S01]  /*3ca0*/  ISETP.GE.AND P3, PT, R86, R121, PT ;  /* 0x000000795600720c */ /* 0x000fe20003f66270 */
[C---:B----4-:R-:W-:Y:S01]  /*3cb0*/  HMMA.16816.F32 R100, R56.reuse, R52, R100 ;  /* 0x000000343864723c */ /* 0x050fe20000001864 */
[----:B------:R-:W1:Y:S01]  /*3cc0*/  I2F R86, R86 ;  /* 0x0000005600567306 */ /* 0x000e620000201400 */
[----:B------:R-:W-:Y:S01]  /*3cd0*/  FSEL R84, R47, -INF , !P1 ;  /* 0xff8000002f547808 */ /* 0x000fe20004800000 */
[C---:B-----5:R-:W-:Y:S01]  /*3ce0*/  FFMA.FTZ R41, R0.reuse, R49, R41 ;  /* 0x0000003100297223 */ /* 0x060fe20000010029 */
[C---:B------:R-:W-:Y:S02]  /*3cf0*/  ISETP.GE.AND P5, PT, R85.reuse, R122, PT ;  /* 0x0000007a5500720c */ /* 0x040fe40003fa6270 */
[----:B------:R-:W-:Y:S01]  /*3d00*/  ISETP.GE.AND P1, PT, R85, R121, PT ;  /* 0x000000795500720c */ /* 0x000fe20003f26270 */
[----:B------:R-:W-:Y:S01]  /*3d10*/  FFMA.FTZ R52, R0, R49, R43 ;  /* 0x0000003100347223 */ /* 0x000fe2000001002b */
[----:B------:R-:W-:Y:S01]  /*3d20*/  IADD3 R87, R2, 0x28, RZ ;  /* 0x0000002802577810 */ /* 0x000fe20007ffe0ff */
[----:B------:R-:W-:Y:S01]  /*3d30*/  HMMA.16816.F32 R96, R56, R54, R96 ;  /* 0x000000363860723c */ /* 0x000fe20000001860 */
[----:B------:R-:W-:-:S02]  /*3d40*/  FSEL R85, R41, -INF , !P6 ;  /* 0xff80000029557808 */ /* 0x000fc40007000000 */
[----:B------:R-:W-:Y:S01]  /*3d50*/  IADD3 R51, R2, 0x29, RZ ;  /* 0x0000002902337810 */ /* 0x000fe20007ffe0ff */
[----:B------:R-:W3:Y:S01]  /*3d60*/  LDSM.16.M88.4 R40, [R152+0x2000] ;  /* 0x002000009828783b */ /* 0x000ee20000000200 */
[----:B------:R-:W-:Y:S01]  /*3d70*/  FSEL R53, R36, -INF , !P5 ;  /* 0xff80000024357808 */ /* 0x000fe20006800000 */
[----:B------:R-:W4:Y:S01]  /*3d80*/  I2F R49, R87 ;  /* 0x0000005700317306 */ /* 0x000f220000201400 */
[----:B------:R-:W-:Y:S01]  /*3d90*/  FSEL R50, R38, -INF , !P1 ;  /* 0xff80000026327808 */ /* 0x000fe20004800000 */
[-C--:B-1----:R-:W-:Y:S01]  /*3da0*/  FFMA.FTZ R37, R0, R86.reuse, R37 ;  /* 0x0000005600257223 */ /* 0x082fe20000010025 */
[----:B------:R-:W-:Y:S01]  /*3db0*/  IADD3 R38, R2, 0x30, RZ ;  /* 0x0000003002267810 */ /* 0x000fe20007ffe0ff */
[----:B------:R-:W-:Y:S01]  /*3dc0*/  HMMA.16816.F32 R20, R56, R108, R20 ;  /* 0x0000006c3814723c */ /* 0x000fe20000001814 */
[----:B------:R-:W-:Y:S01]  /*3dd0*/  FSEL R78, R46, -INF , !P4 ;  /* 0xff8000002e4e7808 */ /* 0x000fe20006000000 */
[----:B------:R-:W-:Y:S01]  /*3de0*/  FFMA.FTZ R39, R0, R86, R39 ;  /* 0x0000005600277223 */ /* 0x000fe20000010027 */
[----:B------:R-:W-:Y:S01]  /*3df0*/  FSEL R55, R37, -INF , !P2 ;  /* 0xff80000025377808 */ /* 0x000fe20005000000 */
[----:B------:R-:W1:Y:S01]  /*3e00*/  I2F R36, R51 ;  /* 0x0000003300247306 */ /* 0x000e620000201400 */
[----:B------:R-:W-:-:S02]  /*3e10*/  ISETP.GE.AND P4, PT, R44, R121, PT ;  /* 0x000000792c00720c */ /* 0x000fc40003f86270 */
[CC--:B------:R-:W-:Y:S01]  /*3e20*/  ISETP.GE.AND P6, PT, R87.reuse, R122.reuse, PT ;  /* 0x0000007a5700720c */ /* 0x0c0fe20003fc6270 */
[C---:B--2---:R-:W-:Y:S01]  /*3e30*/  HMMA.16816.F32 R28, R92.reuse, R68, R28 ;  /* 0x000000445c1c723c */ /* 0x044fe2000000181c */
[----:B------:R-:W-:Y:S01]  /*3e40*/  FSEL R52, R52, -INF , !P4 ;  /* 0xff80000034347808 */ /* 0x000fe20006000000 */
[----:B------:R-:W-:Y:S01]  /*3e50*/  LDSM.16.M88.4 R44, [R166+0x3800] ;  /* 0x00380000a62c783b */ /* 0x000fe20000000200 */
[----:B------:R-:W-:Y:S01]  /*3e60*/  ISETP.GE.AND P4, PT, R87, R121, PT ;  /* 0x000000795700720c */ /* 0x000fe20003f86270 */
[----:B------:R-:W2:Y:S01]  /*3e70*/  I2F R37, R38 ;  /* 0x0000002600257306 */ /* 0x000ea20000201400 */
[CC--:B----4-:R-:W-:Y:S01]  /*3e80*/  FFMA.FTZ R32, R0.reuse, R49.reuse, R32 ;  /* 0x0000003100207223 */ /* 0x0d0fe20000010020 */
[C---:B------:R-:W-:Y:S01]  /*3e90*/  ISETP.GE.AND P5, PT, R51.reuse, R122, PT ;  /* 0x0000007a3300720c */ /* 0x040fe20003fa6270 */
[----:B------:R-:W-:Y:S01]  /*3ea0*/  FFMA.FTZ R34, R0, R49, R34 ;  /* 0x0000003100227223 */ /* 0x000fe20000010022 */
[----:B------:R-:W-:Y:S01]  /*3eb0*/  HMMA.16816.F32 R24, R92, R70, R24 ;  /* 0x000000465c18723c */ /* 0x000fe20000001818 */
[----:B------:R-:W-:-:S02]  /*3ec0*/  ISETP.GE.AND P1, PT, R51, R121, PT ;  /* 0x000000793300720c */ /* 0x000fc40003f26270 */
[----:B------:R-:W-:Y:S01]  /*3ed0*/  IADD3 R49, R2, 0x38, RZ ;  /* 0x0000003802317810 */ /* 0x000fe20007ffe0ff */
[CC--:B-1----:R-:W-:Y:S01]  /*3ee0*/  FFMA.FTZ R33, R0.reuse, R36.reuse, R33 ;  /* 0x0000002400217223 */ /* 0x0c2fe20000010021 */
[----:B------:R-:W-:Y:S01]  /*3ef0*/  FSEL R114, R39, -INF , !P3 ;  /* 0xff80000027727808 */ /* 0x000fe20005800000 */
[----:B------:R-:W-:Y:S01]  /*3f00*/  FFMA.FTZ R35, R0, R36, R35 ;  /* 0x0000002400237223 */ /* 0x000fe20000010023 */
[----:B------:R-:W-:Y:S01]  /*3f10*/  FSEL R133, R32, -INF , !P6 ;  /* 0xff80000020857808 */ /* 0x000fe20007000000 */
[----:B------:R-:W1:Y:S01]  /*3f20*/  I2F R39, R49 ;  /* 0x0000003100277306 */ /* 0x000e620000201400 */
[----:B------:R-:W-:Y:S01]  /*3f30*/  FSEL R138, R34, -INF , !P4 ;  /* 0xff800000228a7808 */ /* 0x000fe20006000000 */
[----:B------:R-:W-:Y:S01]  /*3f40*/  HMMA.16816.F32 R16, R56, R110, R16 ;  /* 0x0000006e3810723c */ /* 0x000fe20000001810 */
[----:B------:R-:W-:Y:S02]  /*3f50*/  FSEL R135, R33, -INF , !P5 ;  /* 0xff80000021877808 */ /* 0x000fe40006800000 */
[----:B------:R-:W-:-:S02]  /*3f60*/  FSEL R136, R35, -INF , !P1 ;  /* 0xff80000023887808 */ /* 0x000fc40004800000 */
[----:B------:R-:W4:Y:S01]  /*3f70*/  LDSM.16.M88.4 R32, [R152+0x2800] ;  /* 0x002800009820783b */ /* 0x000f220000000200 */
[----:B------:R-:W-:Y:S01]  /*3f80*/  IADD3 R36, R2, 0x39, RZ ;  /* 0x0000003902247810 */ /* 0x000fe20007ffe0ff */
[-C--:B--2---:R-:W-:Y:S01]  /*3f90*/  FFMA.FTZ R113, R0, R37.reuse, R28 ;  /* 0x0000002500717223 */ /* 0x084fe2000001001c */
[----:B------:R-:W-:Y:S01]  /*3fa0*/  IADD3 R51, R2, 0x31, RZ ;  /* 0x0000003102337810 */ /* 0x000fe20007ffe0ff */
[----:B------:R-:W-:Y:S01]  /*3fb0*/  FFMA.FTZ R30, R0, R37, R30 ;  /* 0x00000025001e7223 */ /* 0x000fe2000001001e */
[----:B------:R-:W2:Y:S01]  /*3fc0*/  I2F R28, R36 ;  /* 0x00000024001c7306 */ /* 0x000ea20000201400 */
[----:B------:R-:W-:Y:S01]  /*3fd0*/  ISETP.GE.AND P3, PT, R38, R121, PT ;  /* 0x000000792600720c */ /* 0x000fe20003f66270 */
[----:B---3--:R-:W-:Y:S01]  /*3fe0*/  HMMA.16816.F32 R20, R92, R40, R20 ;  /* 0x000000285c14723c */ /* 0x008fe20000001814 */
[C---:B------:R-:W-:Y:S01]  /*3ff0*/  ISETP.GE.AND P5, PT, R49.reuse, R122, PT ;  /* 0x0000007a3100720c */ /* 0x040fe20003fa6270 */
[C---:B-1----:R-:W-:Y:S01]  /*4000*/  FFMA.FTZ R24, R0.reuse, R39, R24 ;  /* 0x0000002700187223 */ /* 0x042fe20000010018 */
[----:B------:R-:W-:Y:S01]  /*4010*/  ISETP.GE.AND P1, PT, R49, R121, PT ;  /* 0x000000793100720c */ /* 0x000fe20003f26270 */
[----:B------:R-:W-:Y:S01]  /*4020*/  FFMA.FTZ R26, R0, R39, R26 ;  /* 0x00000027001a7223 */ /* 0x000fe2000001001a */
[----:B------:R-:W-:Y:S01]  /*4030*/  FSEL R112, R30, -INF , !P3 ;  /* 0xff8000001e707808 */ /* 0x000fe20005800000 */
[----:B------:R-:W1:Y:S01]  /*4040*/  I2F R3, R51 ;  /* 0x0000003300037306 */ /* 0x000e620000201400 */
[----:B------:R-:W-:Y:S01]  /*4050*/  IADD3 R30, R2, 0x40, RZ ;  /* 0x00000040021e7810 */ /* 0x000fe20007ffe0ff */
[----:B------:R-:W-:Y:S01]  /*4060*/  HMMA.16816.F32 R12, R56, R104, R12 ;  /* 0x00000068380c723c */ /* 0x000fe2000000180c */
[----:B------:R-:W-:-:S02]  /*4070*/  FSEL R129, R24, -INF , !P5 ;  /* 0xff80000018817808 */ /* 0x000fc40006800000 */
[----:B------:R-:W-:Y:S02]  /*4080*/  FSEL R130, R26, -INF , !P1 ;  /* 0xff8000001a827808 */ /* 0x000fe40004800000 */
[----:B------:R-:W-:Y:S01]  /*4090*/  ISETP.GE.AND P2, PT, R38, R122, PT ;  /* 0x0000007a2600720c */ /* 0x000fe20003f46270 */
[-C--:B--2---:R-:W-:Y:S01]  /*40a0*/  FFMA.FTZ R131, R0, R28.reuse, R25 ;  /* 0x0000001c00837223 */ /* 0x084fe20000010019 */
[----:B------:R-:W-:Y:S01]  /*40b0*/  ISETP.GE.AND P3, PT, R36, R121, PT ;  /* 0x000000792400720c */ /* 0x000fe20003f66270 */
[----:B------:R-:W-:Y:S01]  /*40c0*/  HMMA.16816.F32 R8, R56, R106, R8 ;  /* 0x0000006a3808723c */ /* 0x000fe20000001808 */
[----:B------:R-:W-:Y:S01]  /*40d0*/  FFMA.FTZ R134, R0, R28, R27 ;  /* 0x0000001c00867223 */ /* 0x000fe2000001001b */
[----:B------:R-:W-:Y:S01]  /*40e0*/  FSEL R113, R113, -INF , !P2 ;  /* 0xff80000071717808 */ /* 0x000fe20005000000 */
[----:B------:R-:W2:Y:S01]  /*40f0*/  LDSM.16.M88.4 R24, [R152+0x3000] ;  /* 0x003000009818783b */ /* 0x000ea20000000200 */
[-C--:B------:R-:W-:Y:S01]  /*4100*/  ISETP.GE.AND P2, PT, R36, R122.reuse, PT ;  /* 0x0000007a2400720c */ /* 0x080fe20003f46270 */
[CC--:B-1----:R-:W-:Y:S01]  /*4110*/  FFMA.FTZ R115, R0.reuse, R3.reuse, R29 ;  /* 0x0000000300737223 */ /* 0x0c2fe2000001001d */
[C---:B------:R-:W-:Y:S01]  /*4120*/  ISETP.GE.AND P6, PT, R51.reuse, R122, PT ;  /* 0x0000007a3300720c */ /* 0x040fe20003fc6270 */
[----:B------:R1:W3:Y:S01]  /*4130*/  I2F R29, R30 ;  /* 0x0000001e001d7306 */ /* 0x0002e20000201400 */
[----:B------:R-:W-:Y:S01]  /*4140*/  FFMA.FTZ R31, R0, R3, R31 ;  /* 0x00000003001f7223 */ /* 0x000fe2000001001f */
[----:B------:R-:W-:Y:S01]  /*4150*/  ISETP.GE.AND P4, PT, R51, R121, PT ;  /* 0x000000793300720c */ /* 0x000fe20003f86270 */
[----:B------:R-:W-:Y:S01]  /*4160*/  HMMA.16816.F32 R16, R92, R42, R16 ;  /* 0x0000002a5c10723c */ /* 0x000fe20000001810 */
[----:B------:R-:W-:-:S02]  /*4170*/  IADD3 R36, R2, 0x41, RZ ;  /* 0x0000004102247810 */ /* 0x000fc40007ffe0ff */
[----:B------:R-:W-:Y:S02]  /*4180*/  FSEL R115, R115, -INF , !P6 ;  /* 0xff80000073737808 */ /* 0x000fe40007000000 */
[----:B------:R-:W-:Y:S01]  /*4190*/  FSEL R132, R31, -INF , !P4 ;  /* 0xff8000001f847808 */ /* 0x000fe20006000000 */
[----:B------:R-:W5:Y:S01]  /*41a0*/  I2F R3, R36 ;  /* 0x0000002400037306 */ /* 0x000f620000201400 */
[CC--:B------:R-:W-:Y:S01]  /*41b0*/  ISETP.GE.AND P6, PT, R30.reuse, R122.reuse, PT ;  /* 0x0000007a1e00720c */ /* 0x0c0fe20003fc6270 */
[C---:B----4-:R-:W-:Y:S01]  /*41c0*/  HMMA.16816.F32 R12, R92.reuse, R32, R12 ;  /* 0x000000205c0c723c */ /* 0x050fe2000000180c */
[----:B------:R-:W-:Y:S02]  /*41d0*/  ISETP.GE.AND P4, PT, R30, R121, PT ;  /* 0x000000791e00720c */ /* 0x000fe40003f86270 */
[C---:B------:R-:W-:Y:S02]  /*41e0*/  IADD3 R28, R2.reuse, 0x49, RZ ;  /* 0x00000049021c7810 */ /* 0x040fe40007ffe0ff */
[----:B-1----:R-:W-:Y:S01]  /*41f0*/  IADD3 R30, R2, 0x48, RZ ;  /* 0x00000048021e7810 */ /* 0x002fe20007ffe0ff */
[-C--:B---3--:R-:W-:Y:S01]  /*4200*/  FFMA.FTZ R107, R0, R29.reuse, R20 ;  /* 0x0000001d006b7223 */ /* 0x088fe20000010014 */
[----:B------:R-:W-:Y:S01]  /*4210*/  ISETP.GE.AND P5, PT, R36, R122, PT ;  /* 0x0000007a2400720c */ /* 0x000fe20003fa6270 */
[----:B------:R-:W-:Y:S01]  /*4220*/  FFMA.FTZ R22, R0, R29, R22 ;  /* 0x0000001d00167223 */ /* 0x000fe20000010016 */
[----:B------:R-:W1:Y:S01]  /*4230*/  I2F R31, R30 ;  /* 0x0000001e001f7306 */ /* 0x000e620000201400 */
[----:B------:R-:W-:Y:S01]  /*4240*/  HMMA.16816.F32 R32, R92, R34, R8 ;  /* 0x000000225c20723c */ /* 0x000fe20000001808 */
[----:B------:R-:W3:Y:S01]  /*4250*/  LDSM.16.M88.4 R8, [R152+0x3800] ;  /* 0x003800009808783b */ /* 0x000ee20000000200 */
[----:B------:R-:W-:Y:S01]  /*4260*/  ISETP.GE.AND P1, PT, R36, R121, PT ;  /* 0x000000792400720c */ /* 0x000fe20003f26270 */
[----:B------:R-:W-:-:S04]  /*4270*/  DEPBAR.LE SB0, 0x0 ;  /* 0x000080000000791a */ /* 0x000fc80000000000 */
[----:B------:R-:W4:Y:S01]  /*4280*/  I2F R20, R28 ;  /* 0x0000001c00147306 */ /* 0x000f220000201400 */
[----:B------:R-:W-:Y:S01]  /*4290*/  FSEL R104, R22, -INF , !P4 ;  /* 0xff80000016687808 */ /* 0x000fe20006000000 */
[-C--:B-----5:R-:W-:Y:S01]  /*42a0*/  FFMA.FTZ R21, R0, R3.reuse, R21 ;  /* 0x0000000300157223 */ /* 0x0a0fe20000010015 */
[----:B------:R-:W-:Y:S01]  /*42b0*/  IADD3 R22, R2, 0x50, RZ ;  /* 0x0000005002167810 */ /* 0x000fe20007ffe0ff */
[----:B------:R-:W-:Y:S01]  /*42c0*/  FFMA.FTZ R23, R0, R3, R23 ;  /* 0x0000000300177223 */ /* 0x000fe20000010017 */
[----:B------:R-:W-:Y:S01]  /*42d0*/  FSEL R131, R131, -INF , !P2 ;  /* 0xff80000083837808 */ /* 0x000fe20005000000 */
[----:B------:R-:W-:Y:S01]  /*42e0*/  HMMA.16816.F32 R64, R56, R44, R64 ;  /* 0x0000002c3840723c */ /* 0x000fe20000001840 */
[----:B------:R-:W-:Y:S01]  /*42f0*/  FSEL R134, R134, -INF , !P3 ;  /* 0xff80000086867808 */ /* 0x000fe20005800000 */
[----:B------:R-:W5:Y:S01]  /*4300*/  I2F R3, R22 ;  /* 0x0000001600037306 */ /* 0x000f620000201400 */
[-C--:B-1----:R-:W-:Y:S01]  /*4310*/  FFMA.FTZ R109, R0, R31.reuse, R16 ;  /* 0x0000001f006d7223 */ /* 0x082fe20000010010 */
[----:B------:R-:W-:Y:S01]  /*4320*/  IADD3 R16, R2, 0x51, RZ ;  /* 0x0000005102107810 */ /* 0x000fe20007ffe0ff */
[----:B------:R-:W-:Y:S01]  /*4330*/  FFMA.FTZ R18, R0, R31, R18 ;  /* 0x0000001f00127223 */ /* 0x000fe20000010012 */
[----:B------:R-:W-:-:S02]  /*4340*/  ISETP.GE.AND P2, PT, R30, R122, PT ;  /* 0x0000007a1e00720c */ /* 0x000fc40003f46270 */
[-C--:B------:R-:W-:Y:S01]  /*4350*/  ISETP.GE.AND P3, PT, R30, R121.reuse, PT ;  /* 0x000000791e00720c */ /* 0x080fe20003f66270 */
[----:B------:R-:W-:Y:S01]  /*4360*/  HMMA.16816.F32 R60, R56, R46, R60 ;  /* 0x0000002e383c723c */ /* 0x000fe2000000183c */
[----:B------:R-:W-:Y:S01]  /*4370*/  FSEL R107, R107, -INF , !P6 ;  /* 0xff8000006b6b7808 */ /* 0x000fe20007000000 */
[----:B----4-:R-:W-:Y:S01]  /*4380*/  FFMA.FTZ R17, R0, R20, R17 ;  /* 0x0000001400117223 */ /* 0x010fe20000010011 */
[----:B------:R-:W-:Y:S01]  /*4390*/  ISETP.GE.AND P6, PT, R28, R122, PT ;  /* 0x0000007a1c00720c */ /* 0x000fe20003fc6270 */
[----:B------:R-:W-:Y:S01]  /*43a0*/  FFMA.FTZ R19, R0, R20, R19 ;  /* 0x0000001400137223 */ /* 0x000fe20000010013 */
[----:B------:R-:W-:Y:S02]  /*43b0*/  ISETP.GE.AND P4, PT, R28, R121, PT ;  /* 0x000000791c00720c */ /* 0x000fe40003f86270 */
[----:B------:R-:W-:Y:S01]  /*43c0*/  FSEL R111, R21, -INF , !P5 ;  /* 0xff800000156f7808 */ /* 0x000fe20006800000 */
[----:B--2---:R-:W-:Y:S01]  /*43d0*/  HMMA.16816.F32 R96, R92, R26, R96 ;  /* 0x0000001a5c60723c */ /* 0x004fe20000001860 */
[----:B------:R-:W-:Y:S01]  /*43e0*/  FSEL R110, R23, -INF , !P1 ;  /* 0xff800000176e7808 */ /* 0x000fe20004800000 */
[----:B------:R-:W1:Y:S01]  /*43f0*/  I2F R21, R16 ;  /* 0x0000001000157306 */ /* 0x000e620000201400 */
[----:B------:R-:W-:Y:S01]  /*4400*/  ISETP.GE.AND P5, PT, R22, R122, PT ;  /* 0x0000007a1600720c */ /* 0x000fe20003fa6270 */
[----:B-----5:R-:W-:Y:S01]  /*4410*/  FFMA.FTZ R14, R0, R3, R14 ;  /* 0x00000003000e7223 */ /* 0x020fe2000001000e */
[----:B------:R-:W-:Y:S01]  /*4420*/  ISETP.GE.AND P1, PT, R22, R121, PT ;  /* 0x000000791600720c */ /* 0x000fe20003f26270 */
[----:B------:R-:W-:Y:S01]  /*4430*/  FFMA.FTZ R12, R0, R3, R12 ;  /* 0x00000003000c7223 */ /* 0x000fe2000001000c */
[----:B------:R-:W-:-:S02]  /*4440*/  IADD3 R20, R2, 0x59, RZ ;  /* 0x0000005902147810 */ /* 0x000fc40007ffe0ff */
[----:B------:R-:W-:Y:S02]  /*4450*/  FSEL R109, R109, -INF , !P2 ;  /* 0xff8000006d6d7808 */ /* 0x000fe40005000000 */
[----:B------:R-:W-:Y:S01]  /*4460*/  FSEL R108, R18, -INF , !P3 ;  /* 0xff800000126c7808 */ /* 0x000fe20005800000 */
[C---:B---3--:R-:W-:Y:S01]  /*4470*/  HMMA.16816.F32 R64, R92.reuse, R8, R64 ;  /* 0x000000085c40723c */ /* 0x048fe20000001840 */
[----:B------:R-:W-:Y:S02]  /*4480*/  IADD3 R22, R2, 0x58, RZ ;  /* 0x0000005802167810 */ /* 0x000fe40007ffe0ff */
[CC--:B------:R-:W-:Y:S02]  /*4490*/  ISETP.GE.AND P2, PT, R16.reuse, R122.reuse, PT ;  /* 0x0000007a1000720c */ /* 0x0c0fe40003f46270 */
[----:B------:R-:W-:Y:S01]  /*44a0*/  ISETP.GE.AND P3, PT, R16, R121, PT ;  /* 0x000000791000720c */ /* 0x000fe20003f66270 */
[----:B------:R-:W2:Y:S01]  /*44b0*/  I2F R23, R22 ;  /* 0x0000001600177306 */ /* 0x000ea20000201400 */
[----:B------:R-:W-:Y:S01]  /*44c0*/  FSEL R123, R17, -INF , !P6 ;  /* 0xff800000117b7808 */ /* 0x000fe20007000000 */
[CC--:B-1----:R-:W-:Y:S01]  /*44d0*/  FFMA.FTZ R15, R0.reuse, R21.reuse, R15 ;  /* 0x00000015000f7223 */ /* 0x0c2fe2000001000f */
[----:B------:R-:W-:Y:S01]  /*44e0*/  FSEL R106, R19, -INF , !P4 ;  /* 0xff800000136a7808 */ /* 0x000fe20006000000 */
[----:B------:R-:W-:Y:S01]  /*44f0*/  FFMA.FTZ R13, R0, R21, R13 ;  /* 0x00000015000d7223 */ /* 0x000fe2000001000d */
[----:B------:R-:W-:Y:S01]  /*4500*/  HMMA.16816.F32 R16, R92, R24, R100 ;  /* 0x000000185c10723c */ /* 0x000fe20000001864 */
[----:B------:R-:W-:-:S02]  /*4510*/  ISETP.GE.AND P6, PT, R22, R122, PT ;  /* 0x0000007a1600720c */ /* 0x000fc40003fc6270 */
[----:B------:R-:W1:Y:S01]  /*4520*/  I2F R24, R20 ;  /* 0x0000001400187306 */ /* 0x000e620000201400 */
[----:B------:R-:W-:Y:S02]  /*4530*/  ISETP.GE.AND P4, PT, R22, R121, PT ;  /* 0x000000791600720c */ /* 0x000fe40003f86270 */
[----:B------:R-:W-:Y:S02]  /*4540*/  FSEL R58, R15, -INF , !P3 ;  /* 0xff8000000f3a7808 */ /* 0x000fe40005800000 */
[----:B------:R-:W-:Y:S01]  /*4550*/  FSEL R100, R14, -INF , !P1 ;  /* 0xff8000000e647808 */ /* 0x000fe20004800000 */
[----:B------:R-:W-:Y:S01]  /*4560*/  HMMA.16816.F32 R60, R92, R10, R60 ;  /* 0x0000000a5c3c723c */ /* 0x000fe2000000183c */
[----:B------:R-:W-:Y:S01]  /*4570*/  IADD3 R14, R2, 0x61, RZ ;  /* 0x00000061020e7810 */ /* 0x000fe20007ffe0ff */
[-C--:B--2---:R-:W-:Y:S01]  /*4580*/  FFMA.FTZ R32, R0, R23.reuse, R32 ;  /* 0x0000001700207223 */ /* 0x084fe20000010020 */
[----:B------:R-:W-:Y:S01]  /*4590*/  IADD3 R22, R2, 0x60, RZ ;  /* 0x0000006002167810 */ /* 0x000fe20007ffe0ff */
[----:B------:R-:W-:Y:S01]  /*45a0*/  FFMA.FTZ R34, R0, R23, R34 ;  /* 0x0000001700227223 */ /* 0x000fe20000010022 */
[----:B------:R-:W-:-:S02]  /*45b0*/  FSEL R101, R12, -INF , !P5 ;  /* 0xff8000000c657808 */ /* 0x000fc40006800000 */
[----:B------:R-:W2:Y:S01]  /*45c0*/  I2F R3, R22 ;  /* 0x0000001600037306 */ /* 0x000ea20000201400 */
[----:B------:R-:W-:Y:S01]  /*45d0*/  ISETP.GE.AND P5, PT, R20, R122, PT ;  /* 0x0000007a1400720c */ /* 0x000fe20003fa6270 */
[-C--:B-1----:R-:W-:Y:S01]  /*45e0*/  FFMA.FTZ R33, R0, R24.reuse, R33 ;  /* 0x0000001800217223 */ /* 0x082fe20000010021 */
[----:B------:R-:W-:Y:S01]  /*45f0*/  ISETP.GE.AND P1, PT, R20, R121, PT ;  /* 0x000000791400720c */ /* 0x000fe20003f26270 */
[----:B------:R-:W-:Y:S01]  /*4600*/  FFMA.FTZ R35, R0, R24, R35 ;  /* 0x0000001800237223 */ /* 0x000fe20000010023 */
[----:B------:R-:W-:-:S03]  /*4610*/  IADD3 R15, R2, 0x68, RZ ;  /* 0x00000068020f7810 */ /* 0x000fc60007ffe0ff */
[----:B------:R-:W1:Y:S01]  /*4620*/  I2F R12, R14 ;  /* 0x0000000e000c7306 */ /* 0x000e620000201400 */
[----:B------:R-:W-:Y:S02]  /*4630*/  FSEL R59, R13, -INF , !P2 ;  /* 0xff8000000d3b7808 */ /* 0x000fe40005000000 */
[----:B------:R-:W-:Y:S02]  /*4640*/  FSEL R103, R33, -INF , !P5 ;  /* 0xff80000021677808 */ /* 0x000fe40006800000 */
[----:B------:R-:W-:Y:S02]  /*4650*/  FSEL R54, R35, -INF , !P1 ;  /* 0xff80000023367808 */ /* 0x000fe40004800000 */
[----:B------:R-:W-:Y:S01]  /*4660*/  FSEL R105, R32, -INF , !P6 ;  /* 0xff80000020697808 */ /* 0x000fe20007000000 */
[----:B------:R3:W4:Y:S01]  /*4670*/  I2F R13, R15 ;  /* 0x0000000f000d7306 */ /* 0x0007220000201400 */
[----:B------:R-:W-:Y:S01]  /*4680*/  FSEL R56, R34, -INF , !P4 ;  /* 0xff80000022387808 */ /* 0x000fe20006000000 */
[CC--:B--2---:R-:W-:Y:S01]  /*4690*/  FFMA.FTZ R16, R0.reuse, R3.reuse, R16 ;  /* 0x0000000300107223 */ /* 0x0c4fe20000010010 */
[C---:B------:R-:W-:Y:S01]  /*46a0*/  ISETP.GE.AND P5, PT, R15.reuse, R122, PT ;  /* 0x0000007a0f00720c */ /* 0x040fe20003fa6270 */
[----:B------:R-:W-:Y:S01]  /*46b0*/  FFMA.FTZ R18, R0, R3, R18 ;  /* 0x0000000300127223 */ /* 0x000fe20000010012 */
[----:B------:R-:W-:-:S02]  /*46c0*/  ISETP.GE.AND P1, PT, R15, R121, PT ;  /* 0x000000790f00720c */ /* 0x000fc40003f26270 */
[----:B------:R-:W-:Y:S01]  /*46d0*/  ISETP.GE.AND P6, PT, R14, R122, PT ;  /* 0x0000007a0e00720c */ /* 0x000fe20003fc6270 */
[-C--:B-1----:R-:W-:Y:S01]  /*46e0*/  FFMA.FTZ R17, R0, R12.reuse, R17 ;  /* 0x0000000c00117223 */ /* 0x082fe20000010011 */
[----:B------:R-:W-:Y:S01]  /*46f0*/  ISETP.GE.AND P4, PT, R14, R121, PT ;  /* 0x000000790e00720c */ /* 0x000fe20003f86270 */
[----:B------:R-:W-:Y:S01]  /*4700*/  FFMA.FTZ R19, R0, R12, R19 ;  /* 0x0000000c00137223 */ /* 0x000fe20000010013 */
[C---:B------:R-:W-:Y:S02]  /*4710*/  IADD3 R14, R2.reuse, 0x69, RZ ;  /* 0x00000069020e7810 */ /* 0x040fe40007ffe0ff */
[C---:B------:R-:W-:Y:S02]  /*4720*/  IADD3 R12, R2.reuse, 0x78, RZ ;  /* 0x00000078020c7810 */ /* 0x040fe40007ffe0ff */
[----:B------:R-:W1:Y:S01]  /*4730*/  I2F R8, R14 ;  /* 0x0000000e00087306 */ /* 0x000e620000201400 */
[----:B---3--:R-:W-:Y:S01]  /*4740*/  IADD3 R15, R2, 0x70, RZ ;  /* 0x00000070020f7810 */ /* 0x008fe20007ffe0ff */
[-C--:B----4-:R-:W-:Y:S01]  /*4750*/  FFMA.FTZ R51, R0, R13.reuse, R96 ;  /* 0x0000000d00337223 */ /* 0x090fe20000010060 */
[----:B------:R-:W-:Y:S01]  /*4760*/  ISETP.GE.AND P2, PT, R22, R122, PT ;  /* 0x0000007a1600720c */ /* 0x000fe20003f46270 */
[----:B------:R-:W-:Y:S01]  /*4770*/  FFMA.FTZ R40, R0, R13, R98 ;  /* 0x0000000d00287223 */ /* 0x000fe20000010062 */
[----:B------:R-:W-:-:S02]  /*4780*/  IADD3 R9, R2, 0x71, RZ ;  /* 0x0000007102097810 */ /* 0x000fc40007ffe0ff */
[----:B------:R-:W-:Y:S01]  /*4790*/  FSEL R45, R16, -INF , !P2 ;  /* 0xff800000102d7808 */ /* 0x000fe20005000000 */
[----:B------:R-:W2:Y:S01]  /*47a0*/  I2F R3, R15 ;  /* 0x0000000f00037306 */ /* 0x000ea20000201400 */
[-C--:B------:R-:W-:Y:S02]  /*47b0*/  ISETP.GE.AND P2, PT, R14, R122.reuse, PT ;  /* 0x0000007a0e00720c */ /* 0x080fe40003f46270 */
[----:B------:R-:W-:Y:S02]  /*47c0*/  FSEL R51, R51, -INF , !P5 ;  /* 0xff80000033337808 */ /* 0x000fe40006800000 */
[----:B------:R-:W-:Y:S02]  /*47d0*/  FSEL R40, R40, -INF , !P1 ;  /* 0xff80000028287808 */ /* 0x000fe40004800000 */
[C---:B------:R-:W-:Y:S01]  /*47e0*/  ISETP.GE.AND P5, PT, R9.reuse, R122, PT ;  /* 0x0000007a0900720c */ /* 0x040fe20003fa6270 */
[----:B------:R-:W3:Y:S01]  /*47f0*/  I2F R11, R12 ;  /* 0x0000000c000b7306 */ /* 0x000ee20000201400 */
[CC--:B-1----:R-:W-:Y:S01]  /*4800*/  FFMA.FTZ R49, R0.reuse, R8.reuse, R97 ;  /* 0x0000000800317223 */ /* 0x0c2fe20000010061 */
[-C--:B------:R-:W-:Y:S01]  /*4810*/  ISETP.GE.AND P1, PT, R9, R121.reuse, PT ;  /* 0x000000790900720c */ /* 0x080fe20003f26270 */
[----:B------:R-:W-:Y:S01]  /*4820*/  FFMA.FTZ R36, R0, R8, R99 ;  /* 0x0000000800247223 */ /* 0x000fe20000010063 */
[----:B------:R-:W-:-:S02]  /*4830*/  ISETP.GE.AND P3, PT, R22, R121, PT ;  /* 0x000000791600720c */ /* 0x000fc40003f66270 */
[----:B------:R-:W-:Y:S01]  /*4840*/  FSEL R49, R49, -INF , !P2 ;  /* 0xff80000031317808 */ /* 0x000fe20005000000 */
[CC--:B--2---:R-:W-:Y:S01]  /*4850*/  FFMA.FTZ R35, R0.reuse, R3.reuse, R64 ;  /* 0x0000000300237223 */ /* 0x0c4fe20000010040 */
[----:B------:R-:W1:Y:S01]  /*4860*/  I2F R10, R9 ;  /* 0x00000009000a7306 */ /* 0x000e620000201400 */
[----:B------:R-:W-:Y:S01]  /*4870*/  FFMA.FTZ R32, R0, R3, R66 ;  /* 0x0000000300207223 */ /* 0x000fe20000010042 */
[----:B------:R-:W-:Y:S02]  /*4880*/  IADD3 R3, R2, 0x79, RZ ;  /* 0x0000007902037810 */ /* 0x000fe40007ffe0ff */
[-C--:B------:R-:W-:Y:S02]  /*4890*/  ISETP.GE.AND P2, PT, R12, R122.reuse, PT ;  /* 0x0000007a0c00720c */ /* 0x080fe40003f46270 */
[----:B------:R-:W-:Y:S01]  /*48a0*/  FSEL R43, R17, -INF , !P6 ;  /* 0xff800000112b7808 */ /* 0x000fe20007000000 */
[CC--:B---3--:R-:W-:Y:S01]  /*48b0*/  FFMA.FTZ R31, R0.reuse, R11.reuse, R60 ;  /* 0x0000000b001f7223 */ /* 0x0c8fe2000001003c */
[----:B------:R-:W2:Y:S01]  /*48c0*/  I2F R24, R3 ;  /* 0x0000000300187306 */ /* 0x000ea20000201400 */
[----:B------:R-:W-:Y:S01]  /*48d0*/  FSEL R38, R19, -INF , !P4 ;  /* 0xff80000013267808 */ /* 0x000fe20006000000 */
[----:B------:R-:W-:Y:S01]  /*48e0*/  FFMA.FTZ R30, R0, R11, R62 ;  /* 0x0000000b001e7223 */ /* 0x000fe2000001003e */
[----:B------:R-:W-:-:S02]  /*48f0*/  ISETP.GE.AND P6, PT, R15, R122, PT ;  /* 0x0000007a0f00720c */ /* 0x000fc40003fc6270 */
[----:B------:R-:W-:Y:S02]  /*4900*/  FSEL R31, R31, -INF , !P2 ;  /* 0xff8000001f1f7808 */ /* 0x000fe40005000000 */
[----:B------:R-:W-:Y:S01]  /*4910*/  ISETP.GE.AND P2, PT, R116, 0x2, PT ;  /* 0x000000027400780c */ /* 0x000fe20003f46270 */
[----:B------:R-:W3:Y:S01]  /*4920*/  I2F R9, R2 ;  /* 0x0000000200097306 */ /* 0x000ee20000201400 */
[----:B------:R-:W-:Y:S01]  /*4930*/  BAR.SYNC.DEFER_BLOCKING 0x0 ;  /* 0x0000000000007b1d */ /* 0x000fe20000010000 */
[-C--:B------:R-:W-:Y:S01]  /*4940*/  ISETP.GE.AND P4, PT, R15, R121.reuse, PT ;  /* 0x000000790f00720c */ /* 0x080fe20003f86270 */
[-C--:B-1----:R-:W-:Y:S01]  /*4950*/  FFMA.FTZ R27, R0, R10.reuse, R65 ;  /* 0x0000000a001b7223 */ /* 0x082fe20000010041 */
[----:B------:R-:W-:Y:S01]  /*4960*/  FSEL R46, R18, -INF , !P3 ;  /* 0xff800000122e7808 */ /* 0x000fe20005800000 */
[----:B------:R-:W-:Y:S01]  /*4970*/  FFMA.FTZ R28, R0, R10, R67 ;  /* 0x0000000a001c7223 */ /* 0x000fe20000010043 */
[----:B------:R-:W-:Y:S02]  /*4980*/  ISETP.GE.AND P3, PT, R14, R121, PT ;  /* 0x000000790e00720c */ /* 0x000fe40003f66270 */
[----:B------:R-:W-:Y:S01]  /*4990*/  FSEL R35, R35, -INF , !P6 ;  /* 0xff80000023237808 */ /* 0x000fe20007000000 */
[-C--:B--2---:R-:W-:Y:S01]  /*49a0*/  FFMA.FTZ R29, R0, R24.reuse, R61 ;  /* 0x00000018001d7223 */ /* 0x084fe2000001003d */
[----:B------:R-:W-:Y:S01]  /*49b0*/  FSEL R32, R32, -INF , !P4 ;  /* 0xff80000020207808 */ /* 0x000fe20006000000 */
[----:B------:R-:W-:Y:S01]  /*49c0*/  FFMA.FTZ R24, R0, R24, R63 ;  /* 0x0000001800187223 */ /* 0x000fe2000001003f */
[----:B------:R-:W-:-:S02]  /*49d0*/  ISETP.GE.AND P6, PT, R2, R122, PT ;  /* 0x0000007a0200720c */ /* 0x000fc40003fc6270 */
[----:B------:R-:W-:Y:S02]  /*49e0*/  ISETP.GE.AND P4, PT, R2, R121, PT ;  /* 0x000000790200720c */ /* 0x000fe40003f86270 */
[----:B------:R-:W-:Y:S01]  /*49f0*/  FSEL R36, R36, -INF , !P3 ;  /* 0xff80000024247808 */ /* 0x000fe20005800000 */
[CC--:B---3--:R-:W-:Y:S01]  /*4a00*/  FFMA.FTZ R2, R0.reuse, R9.reuse, R80 ;  /* 0x0000000900027223 */ /* 0x0c8fe20000010050 */
[----:B------:R-:W-:Y:S01]  /*4a10*/  FSEL R27, R27, -INF , !P5 ;  /* 0xff8000001b1b7808 */ /* 0x000fe20006800000 */
[----:B------:R-:W-:Y:S01]  /*4a20*/  FFMA.FTZ R8, R0, R9, R82 ;  /* 0x0000000900087223 */ /* 0x000fe20000010052 */
[----:B------:R-:W-:Y:S02]  /*4a30*/  FSEL R28, R28, -INF , !P1 ;  /* 0xff8000001c1c7808 */ /* 0x000fe40004800000 */
[----:B------:R-:W-:Y:S02]  /*4a40*/  ISETP.GE.AND P3, PT, R12, R121, PT ;  /* 0x000000790c00720c */ /* 0x000fe40003f66270 */
[----:B------:R-:W-:-:S02]  /*4a50*/  ISETP.GE.AND P5, PT, R3, R122, PT ;  /* 0x0000007a0300720c */ /* 0x000fc40003fa6270 */
[----:B------:R-:W-:Y:S02]  /*4a60*/  ISETP.GE.AND P1, PT, R3, R121, PT ;  /* 0x000000790300720c */ /* 0x000fe40003f26270 */
[----:B------:R-:W-:Y:S02]  /*4a70*/  FSEL R30, R30, -INF , !P3 ;  /* 0xff8000001e1e7808 */ /* 0x000fe40005800000 */
[----:B------:R-:W-:Y:S02]  /*4a80*/  FSEL R2, R2, -INF , !P6 ;  /* 0xff80000002027808 */ /* 0x000fe40007000000 */
[----:B------:R-:W-:Y:S02]  /*4a90*/  FSEL R8, R8, -INF , !P4 ;  /* 0xff80000008087808 */ /* 0x000fe40006000000 */
[----:B------:R-:W-:Y:S02]  /*4aa0*/  FSEL R29, R29, -INF , !P5 ;  /* 0xff8000001d1d7808 */ /* 0x000fe40006800000 */
[----:B------:R-:W-:Y:S01]  /*4ab0*/  FSEL R24, R24, -INF , !P1 ;  /* 0xff80000018187808 */ /* 0x000fe20004800000 */
[----:B------:R-:W-:Y:S05]  /*4ac0*/  @!P2 BRA `(.L_x_6292) ;  /* 0x00000a500000a947 */ /* 0x000fea0003800000 */
[----:B------:R-:W-:Y:S05]  /*4ad0*/  @!P0 BRA `(.L_x_6293) ;  /* 0x0000039000008947 */ /* 0x000fea0003800000 */
        /* <DEDUP_REMOVED lines=57> */
.L_x_6293:
[----:B------:R-:W-:-:S04]  /*4e70*/  LEA R11, -R117, RZ, 0x7 ;  /* 0x000000ff750b7211 */ /* 0x000fc800078e39ff */
[----:B------:R-:W-:Y:S02]  /*4e80*/  SHF.R.S32.HI R10, RZ, 0x1f, R11 ;  /* 0x0000001fff0a7819 */ /* 0x000fe4000001140b */
.L_x_6294:
[----:B------:R-:W-:Y:S01]  /*4e90*/  ISETP.GE.AND P1, PT, R180, c[0x0][0x220], PT ;  /* 0x00008800b4007a0c */ /* 0x000fe20003f26270 */
[----:B------:R-:W-:-:S12]  /*4ea0*/  BSSY B0, `(.L_x_6295) ;  /* 0x0000064000007945 */ /* 0x000fd80003800000 */
[----:B------:R-:W-:Y:S01]  /*4eb0*/  @!P1 IMAD.MOV.U32 R16, RZ, RZ, R120 ;  /* 0x000000ffff109224 */ /* 0x000fe200078e0078 */
[CC--:B------:R-:W-:Y:S01]  /*4ec0*/  @!P1 IADD3 R12, P5, R11.reuse, R120.reuse, RZ ;  /* 0x000000780b0c9210 */ /* 0x0c0fe20007fbe0ff */
[----:B------:R-:W-:Y:S01]  /*4ed0*/  @!P1 IMAD.MOV.U32 R17, RZ, RZ, R119 ;  /* 0x000000ffff119224 */ /* 0x000fe200078e0077 */
[----:B------:R-:W-:Y:S01]  /*4ee0*/  @!P1 IADD3 R14, P4, P3, R11, R120, R173 ;  /* 0x000000780b0e9210 */ /* 0x000fe20007b9e0ad */
[----:B------:R-:W-:Y:S01]  /*4ef0*/  @!P1 IMAD.MOV.U32 R3, RZ, RZ, c[0x0][0x19c] ;  /* 0x00006700ff039624 */ /* 0x000fe200078e00ff */
[----:B------:R1:W-:Y:S01]  /*4f00*/  @P1 STS.128 [R177+0x2000], RZ ;  /* 0x002000ffb1001388 */ /* 0x0003e20000000c00 */
[----:B------:R-:W-:Y:S01]  /*4f10*/  @!P1 IMAD.WIDE.U32 R16, R117, 0x30, R16 ;  /* 0x0000003075109825 */ /* 0x000fe200078e0010 */
[----:B------:R-:W-:Y:S02]  /*4f20*/  @!P1 IADD3.X R13, R10, R119, R172, P4, P3 ;  /* 0x000000770a0d9210 */ /* 0x000fe400027e64ac */
[----:B------:R-:W-:Y:S01]  /*4f30*/  @!P1 LEA R22, P4, R14, c[0x0][0x168], 0x1 ;  /* 0x00005a000e169a11 */ /* 0x000fe200078808ff */
[----:B------:R-:W-:Y:S01]  /*4f40*/  @!P1 IMAD R3, R3, 0x30, RZ ;  /* 0x0000003003039824 */ /* 0x000fe200078e02ff */
[----:B------:R-:W-:Y:S01]  /*4f50*/  @!P1 IADD3 R15, P3, R11, R16, RZ ;  /* 0x000000100b0f9210 */ /* 0x000fe20007f7e0ff */
[----:B------:R-:W-:Y:S01]  /*4f60*/  @!P1 IMAD.X R9, R10, 0x1, R119, P5 ;  /* 0x000000010a099824 */ /* 0x000fe200028e0677 */
[----:B------:R-:W-:Y:S01]  /*4f70*/  @!P1 LEA R60, P5, R12, c[0x0][0x168], 0x1 ;  /* 0x00005a000c3c9a11 */ /* 0x000fe200078a08ff */
[----:B------:R-:W-:Y:S01]  /*4f80*/  @!P1 IMAD.MOV.U32 R16, RZ, RZ, c[0x0][0x19c] ;  /* 0x00006700ff109624 */ /* 0x000fe200078e00ff */
[----:B------:R-:W-:Y:S01]  /*4f90*/  @!P1 LEA.HI.X R23, R14, c[0x0][0x16c], R13, 0x1, P4 ;  /* 0x00005b000e179a11 */ /* 0x000fe200020f0c0d */
[----:B------:R-:W-:Y:S01]  /*4fa0*/  @!P1 IMAD.MOV.U32 R20, RZ, RZ, c[0x0][0x19c] ;  /* 0x00006700ff149624 */ /* 0x000fe200078e00ff */
[----:B------:R-:W-:Y:S01]  /*4fb0*/  @!P1 LEA.HI.X R61, R12, c[0x0][0x16c], R9, 0x1, P5 ;  /* 0x00005b000c3d9a11 */ /* 0x000fe200028f0c09 */
[--C-:B------:R-:W-:Y:S01]  /*4fc0*/  @!P1 IMAD.MOV.U32 R62, RZ, RZ, R120.reuse ;  /* 0x000000ffff3e9224 */ /* 0x100fe200078e0078 */
[----:B------:R-:W-:Y:S01]  /*4fd0*/  @!P1 IADD3.X R14, R10, R17, R3, P3, !PT ;  /* 0x000000110a0e9210 */ /* 0x000fe20001ffe403 */
[--C-:B------:R-:W-:Y:S01]  /*4fe0*/  @!P1 IMAD.MOV.U32 R63, RZ, RZ, R119.reuse ;  /* 0x000000ffff3f9224 */ /* 0x100fe200078e0077 */
[CC--:B------:R-:W-:Y:S01]  /*4ff0*/  @!P1 LEA R12, P3, R117.reuse, R120.reuse, 0x6 ;  /* 0x00000078750c9211 */ /* 0x0c0fe200078630ff */
[----:B------:R-:W-:Y:S01]  /*5000*/  @!P1 IMAD.MOV.U32 R64, RZ, RZ, R120 ;  /* 0x000000ffff409224 */ /* 0x000fe200078e0078 */
[C---:B------:R-:W-:Y:S01]  /*5010*/  @!P1 LEA R18, P4, R117.reuse, R120, 0x5 ;  /* 0x0000007875129211 */ /* 0x040fe200078828ff */
[----:B------:R-:W-:Y:S01]  /*5020*/  @!P1 IMAD.MOV.U32 R65, RZ, RZ, R119 ;  /* 0x000000ffff419224 */ /* 0x000fe200078e0077 */
[-C--:B------:R-:W-:Y:S01]  /*5030*/  @!P1 LEA.HI.X R19, R117, R119.reuse, R16, 0x6, P3 ;  /* 0x0000007775139211 */ /* 0x080fe200018f3410 */
[----:B------:R-:W-:Y:S01]  /*5040*/  @!P1 IMAD.MOV.U32 R3, RZ, RZ, c[0x0][0x19c] ;  /* 0x00006700ff039624 */ /* 0x000fe200078e00ff */
[----:B------:R-:W-:Y:S01]  /*5050*/  @!P1 IADD3 R17, P3, R11, R12, RZ ;  /* 0x0000000c0b119210 */ /* 0x000fe20007f7e0ff */
[C---:B------:R-:W-:Y:S01]  /*5060*/  @!P1 IMAD.WIDE.U32 R62, R117.reuse, 0x60, R62 ;  /* 0x00000060753e9825 */ /* 0x040fe200078e003e */
[----:B------:R-:W-:Y:S01]  /*5070*/  @!P1 LEA.HI.X R21, R117, R119, R20, 0x5, P4 ;  /* 0x0000007775159211 */ /* 0x000fe200020f2c14 */
[----:B------:R-:W-:Y:S01]  /*5080*/  @!PT LDS RZ, [RZ] ;  /* 0x00000000fffff984 */ /* 0x000fe20000000800 */
[----:B------:R-:W-:Y:S01]  /*5090*/  @!PT LDS RZ, [RZ] ;  /* 0x00000000fffff984 */ /* 0x000fe20000000800 */
[----:B------:R-:W-:Y:S01]  /*50a0*/  @!PT LDS RZ, [RZ] ;  /* 0x00000000fffff984 */ /* 0x000fe20000000800 */
[----:B------:R1:W-:Y:S01]  /*50b0*/  @!P1 LDGSTS.E.BYPASS.LTC128B.128 [R177+0x2000], [R60.64] ;  /* 0x020000003cb19fae */ /* 0x0003e2000b901d46 */
[----:B------:R-:W-:Y:S01]  /*50c0*/  @!P1 IADD3 R13, P4, R11, R18, RZ ;  /* 0x000000120b0d9210 */ /* 0x000fe20007f9e0ff */
[----:B------:R-:W-:-:S02]  /*50d0*/  @!P1 IMAD.MOV.U32 R9, RZ, RZ, c[0x0][0x19c] ;  /* 0x00006700ff099624 */ /* 0x000fc400078e00ff */
[----:B------:R-:W-:Y:S01]  /*50e0*/  @!P1 IMAD.WIDE.U32 R64, R117, 0x50, R64 ;  /* 0x0000005075409825 */ /* 0x000fe200078e0040 */
[----:B------:R1:W-:Y:S03]  /*50f0*/  @P1 STS.128 [R177+0x2800], RZ ;  /* 0x002800ffb1001388 */ /* 0x0003e60000000c00 */
[----:B------:R-:W-:Y:S01]  /*5100*/  @!P1 IMAD R3, R3, 0x60, RZ ;  /* 0x0000006003039824 */ /* 0x000fe200078e02ff */
[----:B------:R-:W-:Y:S01]  /*5110*/  @!PT LDS RZ, [RZ] ;  /* 0x00000000fffff984 */ /* 0x000fe20000000800 */
[----:B------:R-:W-:Y:S01]  /*5120*/  @!PT LDS RZ, [RZ] ;  /* 0x00000000fffff984 */ /* 0x000fe20000000800 */
[----:B------:R-:W-:Y:S01]  /*5130*/  @!PT LDS RZ, [RZ] ;  /* 0x00000000fffff984 */ /* 0x000fe20000000800 */
[----:B------:R1:W-:Y:S01]  /*5140*/  @!P1 LDGSTS.E.BYPASS.LTC128B.128 [R177+0x2800], [R22.64] ;  /* 0x0280000016b19fae */ /* 0x0003e2000b901d46 */
[C---:B------:R-:W-:Y:S01]  /*5150*/  @!P1 IMAD.X R16, R10.reuse, 0x1, R19, P3 ;  /* 0x000000010a109824 */ /* 0x040fe200018e0613 */
[----:B------:R-:W-:Y:S01]  /*5160*/  @!P1 IADD3 R19, P3, R11, R62, RZ ;  /* 0x0000003e0b139210 */ /* 0x000fe20007f7e0ff */
[----:B------:R-:W-:Y:S01]  /*5170*/  @!P1 IMAD R9, R9, 0x50, RZ ;  /* 0x0000005009099824 */ /* 0x000fe200078e02ff */
[----:B------:R-:W-:Y:S01]  /*5180*/  @!P1 LEA R62, P5, R17, c[0x0][0x168], 0x1 ;  /* 0x00005a00113e9a11 */ /* 0x000fe200078a08ff */
[----:B------:R-:W-:Y:S01]  /*5190*/  @!P1 IMAD.X R12, R10, 0x1, R21, P4 ;  /* 0x000000010a0c9824 */ /* 0x000fe200020e0615 */
[----:B------:R-:W-:Y:S01]  /*51a0*/  @!P1 IADD3 R18, P4, R11, R64, RZ ;  /* 0x000000400b129210 */ /* 0x000fe20007f9e0ff */
[----:B------:R1:W-:Y:S01]  /*51b0*/  @P1 STS.128 [R177+0x3000], RZ ;  /* 0x003000ffb1001388 */ /* 0x0003e20000000c00 */
[----:B------:R-:W-:-:S02]  /*51c0*/  @!P1 LEA R64, P6, R13, c[0x0][0x168], 0x1 ;  /* 0x00005a000d409a11 */ /* 0x000fc400078c08ff */
[C---:B------:R-:W-:Y:S02]  /*51d0*/  @!P1 IADD3.X R20, R10.reuse, R63, R3, P3, !PT ;  /* 0x0000003f0a149210 */ /* 0x040fe40001ffe403 */
        /* <DEDUP_REMOVED lines=48> */
.L_x_6296:
[----:B------:R-:W-:Y:S05]  /*54e0*/  BSYNC B0 ;  /* 0x0000000000007941 */ /* 0x000fea0003800000 */
.L_x_6295:
[----:B------:R-:W0:Y:S01]  /*54f0*/  LDGDEPBAR ;  /* 0x00000000000079af */ /* 0x000e220000000000 */
[----:B------:R-:W-:-:S04]  /*5500*/  IADD3 R120, P1, R11, R120, RZ ;  /* 0x000000780b787210 */ /* 0x000fc80007f3e0ff */
[----:B------:R-:W-:Y:S02]  /*5510*/  IADD3.X R119, R10, R119, RZ, P1, !PT ;  /* 0x000000770a777210 */ /* 0x000fe40000ffe4ff */
.L_x_6292:
        /* <DEDUP_REMOVED lines=63> */
[----:B-1----:R-:W1:Y:S03]  /*5910*/  SHFL.BFLY PT, R12, R11, 0x2, 0x1f ;  /* 0x0c401f000b0c7f89 */ /* 0x002e6600000e0000 */
[-C--:B------:R-:W-:Y:S01]  /*5920*/  LEA R161, R5, R164.reuse, 0x1 ;  /* 0x000000a405a17211 */ /* 0x080fe200078e08ff */
[----:B------:R-:W2:Y:S01]  /*5930*/  SHFL.BFLY PT, R9, R10, 0x2, 0x1f ;  /* 0x0c401f000a097f89 */ /* 0x000ea200000e0000 */
[----:B------:R-:W-:-:S02]  /*5940*/  LEA R162, R4, R164, 0x1 ;  /* 0x000000a404a27211 */ /* 0x000fc400078e08ff */
[----:B------:R-:W-:Y:S01]  /*5950*/  LEA R160, R4, R161, 0x1 ;  /* 0x000000a104a07211 */ /* 0x000fe200078e08ff */
[----:B------:R-:W-:Y:S04]  /*5960*/  LDSM.16.MT88.4 R92, [R164+0x6000] ;  /* 0x00600000a45c783b */ /* 0x000fe80000004200 */
[----:B------:R-:W-:Y:S04]  /*5970*/  LDSM.16.MT88.4 R20, [R162+0x6800] ;  /* 0x00680000a214783b */ /* 0x000fe80000004200 */
[----:B------:R-:W-:Y:S01]  /*5980*/  LDSM.16.MT88.4 R16, [R161+0x6800] ;  /* 0x00680000a110783b */ /* 0x000fe20000004200 */
[----:B-1----:R-:W-:-:S02]  /*5990*/  FMNMX.FTZ R12, R11, R12, !PT ;  /* 0x0000000c0b0c7209 */ /* 0x002fc40007810000 */
[----:B--2---:R-:W-:-:S03]  /*59a0*/  FMNMX.FTZ R9, R10, R9, !PT ;  /* 0x000000090a097209 */ /* 0x004fc60007810000 */
[----:B------:R-:W1:Y:S02]  /*59b0*/  SHFL.BFLY PT, R3, R12, 0x1, 0x1f ;  /* 0x0c201f000c037f89 */ /* 0x000e6400000e0000 */
[----:B-1----:R-:W-:Y:S02]  /*59c0*/  FMNMX.FTZ R3, R12, R3, !PT ;  /* 0x000000030c037209 */ /* 0x002fe40007810000 */
[----:B------:R-:W-:Y:S02]  /*59d0*/  LDSM.16.MT88.4 R12, [R164+0x6800] ;  /* 0x00680000a40c783b */ /* 0x000fe40000004200 */
[C---:B------:R-:W-:Y:S01]  /*59e0*/  FSETP.NEU.FTZ.AND P1, PT, R3.reuse, -INF , PT ;  /* 0xff8000000300780b */ /* 0x040fe20003f3d000 */
[----:B------:R-:W-:-:S05]  /*59f0*/  FMUL.FTZ R34, R3, c[0x0][0x23c] ;  /* 0x00008f0003227a20 */ /* 0x000fca0000410000 */
[----:B------:R-:W-:-:S05]  /*5a00*/  FSEL R34, R34, RZ, P1 ;  /* 0x000000ff22227208 */ /* 0x000fca0000800000 */
[--C-:B------:R-:W-:Y:S02]  /*5a10*/  FFMA.FTZ R64, R2, c[0x0][0x23c], -R34.reuse ;  /* 0x00008f0002407a23 */ /* 0x100fe40000010822 */
[----:B------:R-:W1:Y:S01]  /*5a20*/  SHFL.BFLY PT, R2, R9, 0x1, 0x1f ;  /* 0x0c201f0009027f89 */ /* 0x000e6200000e0000 */
[--C-:B------:R-:W-:Y:S02]  /*5a30*/  FFMA.FTZ R63, R75, c[0x0][0x23c], -R34.reuse ;  /* 0x00008f004b3f7a23 */ /* 0x100fe40000010822 */
[--C-:B------:R-:W-:Y:S01]  /*5a40*/  FFMA.FTZ R62, R73, c[0x0][0x23c], -R34.reuse ;  /* 0x00008f00493e7a23 */ /* 0x100fe20000010822 */
[----:B------:R-:W-:Y:S01]  /*5a50*/  MUFU.EX2 R64, R64 ;  /* 0x0000004000407308 */ /* 0x000fe20000000800 */
[--C-:B------:R-:W-:Y:S02]  /*5a60*/  FFMA.FTZ R61, R77, c[0x0][0x23c], -R34.reuse ;  /* 0x00008f004d3d7a23 */ /* 0x100fe40000010822 */
[--C-:B------:R-:W-:Y:S02]  /*5a70*/  FFMA.FTZ R44, R79, c[0x0][0x23c], -R34.reuse ;  /* 0x00008f004f2c7a23 */ /* 0x100fe40000010822 */
[----:B------:R-:W-:-:S02]  /*5a80*/  FFMA.FTZ R39, R81, c[0x0][0x23c], -R34 ;  /* 0x00008f0051277a23 */ /* 0x000fc40000010822 */
[--C-:B------:R-:W-:Y:S01]  /*5a90*/  FFMA.FTZ R33, R83, c[0x0][0x23c], -R34.reuse ;  /* 0x00008f0053217a23 */ /* 0x100fe20000010822 */
[----:B------:R-:W2:Y:S01]  /*5aa0*/  MUFU.EX2 R63, R63 ;  /* 0x0000003f003f7308 */ /* 0x000ea20000000800 */
[--C-:B------:R-:W-:Y:S01]  /*5ab0*/  FFMA.FTZ R26, R85, c[0x0][0x23c], -R34.reuse ;  /* 0x00008f00551a7a23 */ /* 0x100fe20000010822 */
[----:B------:R-:W-:Y:S01]  /*5ac0*/  LDSM.16.MT88.4 R80, [R161+0x6000] ;  /* 0x00600000a150783b */ /* 0x000fe20000004200 */
[--C-:B------:R-:W-:Y:S02]  /*5ad0*/  FFMA.FTZ R57, R53, c[0x0][0x23c], -R34.reuse ;  /* 0x00008f0035397a23 */ /* 0x100fe40000010822 */
[--C-:B------:R-:W-:Y:S02]  /*5ae0*/  FFMA.FTZ R128, R113, c[0x0][0x23c], -R34.reuse ;  /* 0x00008f0071807a23 */ /* 0x100fe40000010822 */
[--C-:B------:R-:W-:Y:S01]  /*5af0*/  FFMA.FTZ R115, R115, c[0x0][0x23c], -R34.reuse ;  /* 0x00008f0073737a23 */ /* 0x100fe20000010822 */
[----:B------:R-:W-:Y:S01]  /*5b00*/  MUFU.EX2 R62, R62 ;  /* 0x0000003e003e7308 */ /* 0x000fe20000000800 */
[----:B------:R-:W-:-:S02]  /*5b10*/  FFMA.FTZ R67, R131, c[0x0][0x23c], -R34 ;  /* 0x00008f0083437a23 */ /* 0x000fc40000010822 */
[--C-:B------:R-:W-:Y:S01]  /*5b20*/  FFMA.FTZ R131, R107, c[0x0][0x23c], -R34.reuse ;  /* 0x00008f006b837a23 */ /* 0x100fe20000010822 */
[----:B-1----:R-:W-:Y:S01]  /*5b30*/  FMNMX.FTZ R2, R9, R2, !PT ;  /* 0x0000000209027209 */ /* 0x002fe20007810000 */
[--C-:B------:R-:W-:Y:S02]  /*5b40*/  FFMA.FTZ R107, R109, c[0x0][0x23c], -R34.reuse ;  /* 0x00008f006d6b7a23 */ /* 0x100fe40000010822 */
[--C-:B------:R-:W-:Y:S01]  /*5b50*/  FFMA.FTZ R101, R101, c[0x0][0x23c], -R34.reuse ;  /* 0x00008f0065657a23 */ /* 0x100fe20000010822 */
[C---:B------:R-:W-:Y:S01]  /*5b60*/  FSETP.NEU.FTZ.AND P1, PT, R2.reuse, -INF , PT ;  /* 0xff8000000200780b */ /* 0x040fe20003f3d000 */
[----:B------:R-:W-:Y:S01]  /*5b70*/  FMUL.FTZ R25, R2, c[0x0][0x23c] ;  /* 0x00008f0002197a20 */ /* 0x000fe20000410000 */
[----:B------:R-:W1:Y:S01]  /*5b80*/  MUFU.EX2 R61, R61 ;  /* 0x0000003d003d7308 */ /* 0x000e620000000800 */
[----:B------:R-:W-:-:S03]  /*5b90*/  FFMA.FTZ R45, R45, c[0x0][0x23c], -R34 ;  /* 0x00008f002d2d7a23 */ /* 0x000fc60000010822 */
[----:B------:R-:W-:Y:S02]  /*5ba0*/  FSEL R25, R25, RZ, P1 ;  /* 0x000000ff19197208 */ /* 0x000fe40000800000 */
[----:B------:R-:W-:Y:S02]  /*5bb0*/  LEA R192, P1, R120, c[0x0][0x168], 0x1 ;  /* 0x00005a0078c07a11 */ /* 0x000fe400078208ff */
[----:B------:R-:W-:Y:S01]  /*5bc0*/  MUFU.EX2 R44, R44 ;  /* 0x0000002c002c7308 */ /* 0x000fe20000000800 */
[--C-:B------:R-:W-:Y:S01]  /*5bd0*/  FFMA.FTZ R102, R8, c[0x0][0x23c], -R25.reuse ;  /* 0x00008f0008667a23 */ /* 0x100fe20000010819 */
[----:B--2---:R-:W-:Y:S01]  /*5be0*/  F2FP.PACK_AB R8, R63, R64 ;  /* 0x000000403f08723e */ /* 0x004fe200000000ff */
[----:B------:R-:W-:Y:S01]  /*5bf0*/  FFMA.FTZ R65, R74, c[0x0][0x23c], -R25 ;  /* 0x00008f004a417a23 */ /* 0x000fe20000010819 */
[----:B------:R-:W-:Y:S01]  /*5c00*/  LEA.HI.X R191, R120, c[0x0][0x16c], R119, 0x1, P1 ;  /* 0x00005b0078bf7a11 */ /* 0x000fe200008f0c77 */
[--C-:B------:R-:W-:Y:S02]  /*5c10*/  FFMA.FTZ R66, R72, c[0x0][0x23c], -R25.reuse ;  /* 0x00008f0048427a23 */ /* 0x100fe40000010819 */
[--C-:B------:R-:W-:Y:S01]  /*5c20*/  FFMA.FTZ R47, R76, c[0x0][0x23c], -R25.reuse ;  /* 0x00008f004c2f7a23 */ /* 0x100fe20000010819 */
[----:B------:R-:W-:Y:S01]  /*5c30*/  MUFU.EX2 R102, R102 ;  /* 0x0000006600667308 */ /* 0x000fe20000000800 */
[----:B-1----:R-:W-:Y:S01]  /*5c40*/  F2FP.PACK_AB R10, R61, R62 ;  /* 0x0000003e3d0a723e */ /* 0x002fe200000000ff */
[--C-:B------:R-:W-:Y:S01]  /*5c50*/  FFMA.FTZ R42, R78, c[0x0][0x23c], -R25.reuse ;  /* 0x00008f004e2a7a23 */ /* 0x100fe20000010819 */
[----:B------:R-:W1:Y:S01]  /*5c60*/  LDSM.16.MT88.4 R72, [R162+0x6000] ;  /* 0x00600000a248783b */ /* 0x000e620000004200 */
[----:B------:R-:W-:-:S02]  /*5c70*/  FFMA.FTZ R41, R84, c[0x0][0x23c], -R25 ;  /* 0x00008f0054297a23 */ /* 0x000fc40000010819 */
[--C-:B------:R-:W-:Y:S02]  /*5c80*/  FFMA.FTZ R37, R48, c[0x0][0x23c], -R25.reuse ;  /* 0x00008f0030257a23 */ /* 0x100fe40000010819 */
[----:B------:R-:W2:Y:S01]  /*5c90*/  MUFU.EX2 R65, R65 ;  /* 0x0000004100417308 */ /* 0x000ea20000000800 */
[--C-:B------:R-:W-:Y:S02]  /*5ca0*/  FFMA.FTZ R6, R52, c[0x0][0x23c], -R25.reuse ;  /* 0x00008f0034067a23 */ /* 0x100fe40000010819 */
[--C-:B------:R-:W-:Y:S02]  /*5cb0*/  FFMA.FTZ R52, R55, c[0x0][0x23c], -R34.reuse ;  /* 0x00008f0037347a23 */ /* 0x100fe40000010822 */
[----:B------:R-:W-:Y:S02]  /*5cc0*/  FFMA.FTZ R53, R50, c[0x0][0x23c], -R25 ;  /* 0x00008f0032357a23 */ /* 0x000fe40000010819 */
        /* <DEDUP_REMOVED lines=8> */
[----:B------:R-:W-:Y:S02]  /*5d50*/  FFMA.FTZ R114, R129, c[0x0][0x23c], -R34 ;  /* 0x00008f0081727a23 */ /* 0x000fe40000010822 */
[--C-:B------:R-:W-:Y:S02]  /*5d60*/  FFMA.FTZ R129, R112, c[0x0][0x23c], -R25.reuse ;  /* 0x00008f0070817a23 */ /* 0x100fe40000010819 */
[----:B------:R-:W-:-:S02]  /*5d70*/  FFMA.FTZ R112, R132, c[0x0][0x23c], -R25 ;  /* 0x00008f0084707a23 */ /* 0x000fc40000010819 */
[----:B------:R-:W2:Y:S01]  /*5d80*/  MUFU.EX2 R39, R39 ;  /* 0x0000002700277308 */ /* 0x000ea20000000800 */
[--C-:B------:R-:W-:Y:S02]  /*5d90*/  FFMA.FTZ R113, R130, c[0x0][0x23c], -R25.reuse ;  /* 0x00008f0082717a23 */ /* 0x100fe40000010819 */
[--C-:B------:R-:W-:Y:S02]  /*5da0*/  FFMA.FTZ R60, R134, c[0x0][0x23c], -R25.reuse ;  /* 0x00008f00863c7a23 */ /* 0x100fe40000010819 */
[--C-:B------:R-:W-:Y:S02]  /*5db0*/  FFMA.FTZ R132, R111, c[0x0][0x23c], -R34.reuse ;  /* 0x00008f006f847a23 */ /* 0x100fe40000010822 */
[----:B------:R-:W-:Y:S01]  /*5dc0*/  FFMA.FTZ R134, R104, c[0x0][0x23c], -R25 ;  /* 0x00008f0068867a23 */ /* 0x000fe20000010819 */
[----:B---3--:R-:W-:Y:S01]  /*5dd0*/  F2FP.PACK_AB R11, R47, R66 ;  /* 0x000000422f0b723e */ /* 0x008fe200000000ff */
[----:B------:R-:W-:Y:S01]  /*5de0*/  MUFU.EX2 R33, R33 ;  /* 0x0000002100217308 */ /* 0x000fe20000000800 */
[----:B------:R-:W-:-:S02]  /*5df0*/  FFMA.FTZ R130, R123, c[0x0][0x23c], -R34 ;  /* 0x00008f007b827a23 */ /* 0x000fc40000010822 */
[--C-:B------:R-:W-:Y:S02]  /*5e00*/  FFMA.FTZ R109, R110, c[0x0][0x23c], -R25.reuse ;  /* 0x00008f006e6d7a23 */ /* 0x100fe40000010819 */
[--C-:B------:R-:W-:Y:S01]  /*5e10*/  FFMA.FTZ R111, R108, c[0x0][0x23c], -R25.reuse ;  /* 0x00008f006c6f7a23 */ /* 0x100fe20000010819 */
[C---:B------:R-:W-:Y:S01]  /*5e20*/  HMMA.16816.F32 R96, R8.reuse, R92, RZ ;  /* 0x0000005c0860723c */ /* 0x040fe200000018ff */
[----:B--2---:R-:W-:Y:S01]  /*5e30*/  F2FP.PACK_AB R84, R39, R44 ;  /* 0x0000002c2754723e */ /* 0x004fe200000000ff */
[----:B------:R-:W2:Y:S01]  /*5e40*/  MUFU.EX2 R26, R26 ;  /* 0x0000001a001a7308 */ /* 0x000ea20000000800 */
        /* <DEDUP_REMOVED lines=9> */
[C---:B-1----:R-:W-:Y:S01]  /*5ee0*/  HMMA.16816.F32 R68, R8.reuse, R72, RZ ;  /* 0x000000480844723c */ /* 0x042fe200000018ff */
[----:B------:R-:W-:Y:S01]  /*5ef0*/  FFMA.FTZ R54, R54, c[0x0][0x23c], -R25 ;  /* 0x00008f0036367a23 */ /* 0x000fe20000010819 */
[----:B------:R-:W1:Y:S01]  /*5f00*/  MUFU.EX2 R41, R41 ;  /* 0x0000002900297308 */ /* 0x000e620000000800 */
[----:B--2---:R-:W-:Y:S01]  /*5f10*/  F2FP.PACK_AB R86, R26, R33 ;  /* 0x000000211a56723e */ /* 0x004fe200000000ff */
[----:B------:R-:W-:Y:S02]  /*5f20*/  FADD.FTZ R63, R64, R63 ;  /* 0x0000003f403f7221 */ /* 0x000fe40000010000 */
[----:B------:R-:W-:Y:S02]  /*5f30*/  FADD.FTZ R65, R102, R65 ;  /* 0x0000004166417221 */ /* 0x000fe40000010000 */
[----:B------:R-:W-:Y:S01]  /*5f40*/  HMMA.16816.F32 R76, R8, R80, RZ ;  /* 0x00000050084c723c */ /* 0x000fe200000018ff */
[----:B------:R-:W-:Y:S01]  /*5f50*/  FADD.FTZ R62, R62, R63 ;  /* 0x0000003f3e3e7221 */ /* 0x000fe20000010000 */
[----:B------:R-:W-:Y:S01]  /*5f60*/  MUFU.EX2 R37, R37 ;  /* 0x0000002500257308 */ /* 0x000fe20000000800 */
[----:B------:R-:W-:-:S02]  /*5f70*/  FFMA.FTZ R56, R49, c[0x0][0x23c], -R34 ;  /* 0x00008f0031387a23 */ /* 0x000fc40000010822 */
[----:B------:R-:W-:Y:S02]  /*5f80*/  FADD.FTZ R61, R61, R62 ;  /* 0x0000003e3d3d7221 */ /* 0x000fe40000010000 */
[--C-:B------:R-:W-:Y:S01]  /*5f90*/  FFMA.FTZ R62, R43, c[0x0][0x23c], -R34.reuse ;  /* 0x00008f002b3e7a23 */ /* 0x100fe20000010822 */
[C---:B------:R-:W-:Y:S01]  /*5fa0*/  HMMA.16816.F32 R72, R8.reuse, R74, RZ ;  /* 0x0000004a0848723c */ /* 0x040fe200000018ff */
[----:B------:R-:W-:Y:S01]  /*5fb0*/  FFMA.FTZ R43, R51, c[0x0][0x23c], -R34 ;  /* 0x00008f00332b7a23 */ /* 0x000fe20000010822 */
[----:B------:R-:W2:Y:S01]  /*5fc0*/  MUFU.EX2 R6, R6 ;  /* 0x0000000600067308 */ /* 0x000ea20000000800 */
[----:B-1----:R-:W-:Y:S01]  /*5fd0*/  F2FP.PACK_AB R85, R41, R42 ;  /* 0x0000002a2955723e */ /* 0x002fe200000000ff */
[--C-:B------:R-:W-:Y:S02]  /*5fe0*/  FFMA.FTZ R46, R46, c[0x0][0x23c], -R25.reuse ;  /* 0x00008f002e2e7a23 */ /* 0x100fe40000010819 */
[--C-:B------:R-:W-:Y:S02]  /*5ff0*/  FFMA.FTZ R49, R38, c[0x0][0x23c], -R25.reuse ;  /* 0x00008f0026317a23 */ /* 0x100fe40000010819 */
[----:B------:R-:W-:Y:S01]  /*6000*/  HMMA.16816.F32 R80, R8, R82, RZ ;  /* 0x000000520850723c */ /* 0x000fe200000018ff */
[----:B------:R-:W-:Y:S01]  /*6010*/  FFMA.FTZ R36, R36, c[0x0][0x23c], -R25 ;  /* 0x00008f0024247a23 */ /* 0x000fe20000010819 */
[----:B------:R-:W-:Y:S01]  /*6020*/  MUFU.EX2 R57, R57 ;  /* 0x0000003900397308 */ /* 0x000fe20000000800 */
[----:B------:R-:W-:-:S02]  /*6030*/  FADD.FTZ R66, R66, R65 ;  /* 0x0000004142427221 */ /* 0x000fc40000010000 */
[----:B------:R-:W-:Y:S02]  /*6040*/  FFMA.FTZ R40, R40, c[0x0][0x23c], -R25 ;  /* 0x00008f0028287a23 */ /* 0x000fe40000010819 */
[----:B------:R-:W-:Y:S01]  /*6050*/  FFMA.FTZ R38, R29, c[0x0][0x23c], -R34 ;  /* 0x00008f001d267a23 */ /* 0x000fe20000010822 */
[----:B--2---:R-:W-:Y:S02]  /*6060*/  F2FP.PACK_AB R87, R6, R37 ;  /* 0x000000250657723e */ /* 0x004fe400000000ff */
[----:B------:R-:W1:Y:S05]  /*6070*/  MUFU.EX2 R52, R52 ;  /* 0x0000003400347308 */ /* 0x000e6a0000000800 */
[C---:B------:R-:W-:Y:S03]  /*6080*/  HMMA.16816.F32 R96, R84.reuse, R12, R96 ;  /* 0x0000000c5460723c */ /* 0x040fe60000001860 */
[----:B------:R-:W-:Y:S05]  /*6090*/  MUFU.EX2 R55, R55 ;  /* 0x0000003700377308 */ /* 0x000fea0000000800 */
[C---:B------:R-:W-:Y:S01]  /*60a0*/  HMMA.16816.F32 R92, R84.reuse, R14, R92 ;  /* 0x0000000e545c723c */ /* 0x040fe2000000185c */
[----:B------:R-:W2:Y:S02]  /*60b0*/  LDSM.16.MT88.4 R12, [R160+0x6000] ;  /* 0x00600000a00c783b */ /* 0x000ea40000004200 */
[----:B------:R-:W-:Y:S05]  /*60c0*/  MUFU.EX2 R48, R48 ;  /* 0x0000003000307308 */ /* 0x000fea0000000800 */
[C---:B------:R-:W-:Y:S03]  /*60d0*/  HMMA.16816.F32 R68, R84.reuse, R20, R68 ;  /* 0x000000145444723c */ /* 0x040fe60000001844 */
[----:B------:R-:W-:Y:S05]  /*60e0*/  MUFU.EX2 R53, R53 ;  /* 0x0000003500357308 */ /* 0x000fea0000000800 */
[C---:B------:R-:W-:Y:S01]  /*60f0*/  HMMA.16816.F32 R72, R84.reuse, R22, R72 ;  /* 0x000000165448723c */ /* 0x040fe20000001848 */
[----:B------:R-:W-:Y:S02]  /*6100*/  LDSM.16.MT88.4 R20, [R162+0x8800] ;  /* 0x00880000a214783b */ /* 0x000fe40000004200 */
[----:B------:R-:W3:Y:S05]  /*6110*/  MUFU.EX2 R50, R50 ;  /* 0x0000003200327308 */ /* 0x000eea0000000800 */
[C---:B------:R-:W-:Y:S03]  /*6120*/  HMMA.16816.F32 R76, R84.reuse, R16, R76 ;  /* 0x00000010544c723c */ /* 0x040fe6000000184c */
[----:B------:R-:W-:Y:S05]  /*6130*/  MUFU.EX2 R5, R5 ;  /* 0x0000000500057308 */ /* 0x000fea0000000800 */
[----:B------:R-:W-:Y:S01]  /*6140*/  HMMA.16816.F32 R80, R84, R18, R80 ;  /* 0x000000125450723c */ /* 0x000fe20000001850 */
[----:B------:R-:W-:Y:S02]  /*6150*/  LDSM.16.MT88.4 R16, [R164+0x7000] ;  /* 0x00700000a410783b */ /* 0x000fe40000004200 */
[----:B------:R-:W4:Y:S05]  /*6160*/  MUFU.EX2 R4, R4 ;  /* 0x0000000400047308 */ /* 0x000f2a0000000800 */
[C---:B--2---:R-:W-:Y:S03]  /*6170*/  HMMA.16816.F32 R88, R8.reuse, R12, RZ ;  /* 0x0000000c0858723c */ /* 0x044fe600000018ff */
[----:B------:R-:W-:Y:S05]  /*6180*/  MUFU.EX2 R128, R128 ;  /* 0x0000008000807308 */ /* 0x000fea0000000800 */
[----:B------:R-:W-:Y:S01]  /*6190*/  HMMA.16816.F32 R8, R8, R14, RZ ;  /* 0x0000000e0808723c */ /* 0x000fe200000018ff */
[----:B------:R-:W2:Y:S02]  /*61a0*/  LDSM.16.MT88.4 R12, [R160+0x6800] ;  /* 0x00680000a00c783b */ /* 0x000ea40000004200 */
[----:B------:R-:W5:Y:S08]  /*61b0*/  MUFU.EX2 R115, R115 ;  /* 0x0000007300737308 */ /* 0x000f700000000800 */
        /* <DEDUP_REMOVED lines=9> */
[----:B-1----:R-:W-:-:S02]  /*6250*/  F2FP.PACK_AB R8, R52, R57 ;  /* 0x000000393408723e */ /* 0x002fc400000000ff */
[----:B---3--:R-:W-:-:S05]  /*6260*/  F2FP.PACK_AB R9, R50, R53 ;  /* 0x000000353209723e */ /* 0x008fca00000000ff */
[----:B------:R-:W-:Y:S01]  /*6270*/  MUFU.EX2 R131, R131 ;  /* 0x0000008300837308 */ /* 0x000fe20000000800 */
[----:B------:R-:W-:Y:S02]  /*6280*/  F2FP.PACK_AB R10, R48, R55 ;  /* 0x00000037300a723e */ /* 0x000fe400000000ff */
[----:B----4-:R-:W-:-:S05]  /*6290*/  F2FP.PACK_AB R11, R4, R5 ;  /* 0x00000005040b723e */ /* 0x010fca00000000ff */
[----:B------:R-:W1:Y:S02]  /*62a0*/  MUFU.EX2 R132, R132 ;  /* 0x0000008400847308 */ /* 0x000e640000000800 */
[C---:B------:R-:W-:Y:S06]  /*62b0*/  HMMA.16816.F32 R96, R8.reuse, R16, R96 ;  /* 0x000000100860723c */ /* 0x040fec0000001860 */
[----:B------:R-:W-:Y:S02]  /*62c0*/  MUFU.EX2 R107, R107 ;  /* 0x0000006b006b7308 */ /* 0x000fe40000000800 */
[C---:B------:R-:W-:Y:S01]  /*62d0*/  HMMA.16816.F32 R92, R8.reuse, R18, R92 ;  /* 0x00000012085c723c */ /* 0x040fe2000000185c */
[----:B------:R-:W3:Y:S05]  /*62e0*/  LDSM.16.MT88.4 R16, [R161+0x7000] ;  /* 0x00700000a110783b */ /* 0x000eea0000004200 */
[----:B------:R-:W-:Y:S02]  /*62f0*/  MUFU.EX2 R130, R130 ;  /* 0x0000008200827308 */ /* 0x000fe40000000800 */
[C---:B--2---:R-:W-:Y:S06]  /*6300*/  HMMA.16816.F32 R68, R8.reuse, R12, R68 ;  /* 0x0000000c0844723c */ /* 0x044fec0000001844 */
[----:B------:R-:W-:Y:S02]  /*6310*/  MUFU.EX2 R134, R134 ;  /* 0x0000008600867308 */ /* 0x000fe40000000800 */
[C---:B------:R-:W-:Y:S01]  /*6320*/  HMMA.16816.F32 R72, R8.reuse, R14, R72 ;  /* 0x0000000e0848723c */ /* 0x040fe20000001848 */
[----:B------:R-:W2:Y:S05]  /*6330*/  LDSM.16.MT88.4 R12, [R160+0x7000] ;  /* 0x00700000a00c783b */ /* 0x000eaa0000004200 */
[----:B------:R-:W4:Y:S08]  /*6340*/  MUFU.EX2 R109, R109 ;  /* 0x0000006d006d7308 */ /* 0x000f300000000800 */
[----:B------:R-:W-:Y:S08]  /*6350*/  MUFU.EX2 R111, R111 ;  /* 0x0000006f006f7308 */ /* 0x000ff00000000800 */
[----:B------:R-:W1:Y:S01]  /*6360*/  MUFU.EX2 R104, R104 ;  /* 0x0000006800687308 */ /* 0x000e620000000800 */
[C---:B---3--:R-:W-:Y:S07]  /*6370*/  HMMA.16816.F32 R76, R8.reuse, R16, R76 ;  /* 0x00000010084c723c */ /* 0x048fee000000184c */
[----:B------:R-:W-:Y:S01]  /*6380*/  MUFU.EX2 R101, R101 ;  /* 0x0000006500657308 */ /* 0x000fe20000000800 */
[C---:B------:R-:W-:Y:S01]  /*6390*/  HMMA.16816.F32 R80, R8.reuse, R18, R80 ;  /* 0x000000120850723c */ /* 0x040fe20000001850 */
[----:B------:R-:W3:Y:S06]  /*63a0*/  LDSM.16.MT88.4 R16, [R164+0x7800] ;  /* 0x00780000a410783b */ /* 0x000eec0000004200 */
[----:B------:R-:W1:Y:S01]  /*63b0*/  MUFU.EX2 R108, R108 ;  /* 0x0000006c006c7308 */ /* 0x000e620000000800 */
[C---:B--2---:R-:W-:Y:S07]  /*63c0*/  HMMA.16816.F32 R88, R8.reuse, R12, R88 ;  /* 0x0000000c0858723c */ /* 0x044fee0000001858 */
[----:B------:R-:W-:Y:S01]  /*63d0*/  MUFU.EX2 R59, R59 ;  /* 0x0000003b003b7308 */ /* 0x000fe20000000800 */
[----:B------:R-:W-:Y:S01]  /*63e0*/  HMMA.16816.F32 R84, R8, R14, R84 ;  /* 0x0000000e0854723c */ /* 0x000fe20000001854 */
[----:B------:R-:W2:Y:S06]  /*63f0*/  LDSM.16.MT88.4 R12, [R162+0x7800] ;  /* 0x00780000a20c783b */ /* 0x000eac0000004200 */
[----:B------:R-:W-:Y:S01]  /*6400*/  MUFU.EX2 R106, R106 ;  /* 0x0000006a006a7308 */ /* 0x000fe20000000800 */
[----:B-----5:R-:W-:-:S02]  /*6410*/  F2FP.PACK_AB R8, R115, R128 ;  /* 0x000000807308723e */ /* 0x020fc400000000ff */
[----:B------:R-:W-:-:S05]  /*6420*/  F2FP.PACK_AB R9, R112, R129 ;  /* 0x000000817009723e */ /* 0x000fca00000000ff */
[----:B------:R-:W-:Y:S01]  /*6430*/  MUFU.EX2 R105, R105 ;  /* 0x0000006900697308 */ /* 0x000fe20000000800 */
[----:B------:R-:W-:Y:S02]  /*6440*/  F2FP.PACK_AB R10, R67, R114 ;  /* 0x00000072430a723e */ /* 0x000fe400000000ff */
[----:B------:R-:W-:-:S05]  /*6450*/  F2FP.PACK_AB R11, R60, R113 ;  /* 0x000000713c0b723e */ /* 0x000fca00000000ff */
[----:B------:R-:W5:Y:S02]  /*6460*/  MUFU.EX2 R58, R58 ;  /* 0x0000003a003a7308 */ /* 0x000f640000000800 */
[C---:B---3--:R-:W-:Y:S06]  /*6470*/  HMMA.16816.F32 R96, R8.reuse, R16, R96 ;  /* 0x000000100860723c */ /* 0x048fec0000001860 */
[----:B------:R-:W-:Y:S02]  /*6480*/  MUFU.EX2 R103, R103 ;  /* 0x0000006700677308 */ /* 0x000fe40000000800 */
[C---:B------:R-:W-:Y:S01]  /*6490*/  HMMA.16816.F32 R92, R8.reuse, R18, R92 ;  /* 0x00000012085c723c */ /* 0x040fe2000000185c */
[----:B------:R-:W3:Y:S05]  /*64a0*/  LDSM.16.MT88.4 R16, [R161+0x7800] ;  /* 0x00780000a110783b */ /* 0x000eea0000004200 */
[----:B------:R-:W1:Y:S02]  /*64b0*/  MUFU.EX2 R54, R54 ;  /* 0x0000003600367308 */ /* 0x000e640000000800 */
[C---:B--2---:R-:W-:Y:S06]  /*64c0*/  HMMA.16816.F32 R68, R8.reuse, R12, R68 ;  /* 0x0000000c0844723c */ /* 0x044fec0000001844 */
[----:B------:R-:W-:Y:S02]  /*64d0*/  MUFU.EX2 R45, R45 ;  /* 0x0000002d002d7308 */ /* 0x000fe40000000800 */
[C---:B------:R-:W-:Y:S01]  /*64e0*/  HMMA.16816.F32 R72, R8.reuse, R14, R72 ;  /* 0x0000000e0848723c */ /* 0x040fe20000001848 */
[----:B------:R-:W2:Y:S05]  /*64f0*/  LDSM.16.MT88.4 R12, [R160+0x7800] ;  /* 0x00780000a00c783b */ /* 0x000eaa0000004200 */
[----:B------:R-:W-:Y:S08]  /*6500*/  MUFU.EX2 R62, R62 ;  /* 0x0000003e003e7308 */ /* 0x000ff00000000800 */
[----:B------:R-:W-:Y:S08]  /*6510*/  MUFU.EX2 R43, R43 ;  /* 0x0000002b002b7308 */ /* 0x000ff00000000800 */
[----:B------:R-:W-:Y:S01]  /*6520*/  MUFU.EX2 R56, R56 ;  /* 0x0000003800387308 */ /* 0x000fe20000000800 */
        /* <DEDUP_REMOVED lines=10> */
[----:B-1----:R-:W-:-:S02]  /*65d0*/  F2FP.PACK_AB R8, R132, R131 ;  /* 0x000000838408723e */ /* 0x002fc400000000ff */
[----:B----4-:R-:W-:Y:S02]  /*65e0*/  F2FP.PACK_AB R9, R109, R134 ;  /* 0x000000866d09723e */ /* 0x010fe400000000ff */
[----:B------:R-:W-:Y:S02]  /*65f0*/  F2FP.PACK_AB R10, R130, R107 ;  /* 0x0000006b820a723e */ /* 0x000fe400000000ff */
[----:B------:R-:W-:-:S07]  /*6600*/  F2FP.PACK_AB R11, R104, R111 ;  /* 0x0000006f680b723e */ /* 0x000fce00000000ff */
[C---:B---3--:R-:W-:Y:S08]  /*6610*/  HMMA.16816.F32 R96, R8.reuse, R16, R96 ;  /* 0x000000100860723c */ /* 0x048ff00000001860 */
[C---:B------:R-:W-:Y:S01]  /*6620*/  HMMA.16816.F32 R92, R8.reuse, R18, R92 ;  /* 0x00000012085c723c */ /* 0x040fe2000000185c */
[----:B------:R-:W1:Y:S07]  /*6630*/  LDSM.16.MT88.4 R16, [R161+0x8000] ;  /* 0x00800000a110783b */ /* 0x000e6e0000004200 */
[C---:B--2---:R-:W-:Y:S08]  /*6640*/  HMMA.16816.F32 R68, R8.reuse, R12, R68 ;  /* 0x0000000c0844723c */ /* 0x044ff00000001844 */
        /* <DEDUP_REMOVED lines=8> */
[----:B------:R-:W-:-:S02]  /*66d0*/  F2FP.PACK_AB R8, R108, R101 ;  /* 0x000000656c08723e */ /* 0x000fc400000000ff */
[----:B-----5:R-:W-:Y:S02]  /*66e0*/  F2FP.PACK_AB R9, R58, R105 ;  /* 0x000000693a09723e */ /* 0x020fe400000000ff */
[----:B------:R-:W-:Y:S02]  /*66f0*/  F2FP.PACK_AB R10, R106, R59 ;  /* 0x0000003b6a0a723e */ /* 0x000fe400000000ff */
[----:B------:R-:W-:-:S07]  /*6700*/  F2FP.PACK_AB R11, R54, R103 ;  /* 0x00000067360b723e */ /* 0x000fce00000000ff */
[C---:B-1----:R-:W-:Y:S08]  /*6710*/  HMMA.16816.F32 R76, R8.reuse, R16, R76 ;  /* 0x00000010084c723c */ /* 0x042ff0000000184c */
[C---:B------:R-:W-:Y:S01]  /*6720*/  HMMA.16816.F32 R80, R8.reuse, R18, R80 ;  /* 0x000000120850723c */ /* 0x040fe20000001850 */
[----:B------:R-:W-:Y:S07]  /*6730*/  LDSM.16.MT88.4 R16, [R164+0x9000] ;  /* 0x00900000a410783b */ /* 0x000fee0000004200 */
[C---:B------:R-:W-:Y:S08]  /*6740*/  HMMA.16816.F32 R68, R8.reuse, R20, R68 ;  /* 0x000000140844723c */ /* 0x040ff00000001844 */
[C---:B--2---:R-:W-:Y:S08]  /*6750*/  HMMA.16816.F32 R96, R8.reuse, R12, R96 ;  /* 0x0000000c0860723c */ /* 0x044ff00000001860 */
[C---:B------:R-:W-:Y:S01]  /*6760*/  HMMA.16816.F32 R92, R8.reuse, R14, R92 ;  /* 0x0000000e085c723c */ /* 0x040fe2000000185c */
[----:B------:R-:W1:Y:S07]  /*6770*/  LDSM.16.MT88.4 R12, [R160+0x8800] ;  /* 0x00880000a00c783b */ /* 0x000e6e0000004200 */
[C---:B------:R-:W-:Y:S01]  /*6780*/  HMMA.16816.F32 R72, R8.reuse, R22, R72 ;  /* 0x000000160848723c */ /* 0x040fe20000001848 */
[----:B------:R-:W-:Y:S07]  /*6790*/  LDSM.16.MT88.4 R20, [R161+0x9000] ;  /* 0x00900000a114783b */ /* 0x000fee0000004200 */
[C---:B-1----:R-:W-:Y:S08]  /*67a0*/  HMMA.16816.F32 R88, R8.reuse, R12, R88 ;  /* 0x0000000c0858723c */ /* 0x042ff00000001858 */
[----:B------:R-:W-:Y:S01]  /*67b0*/  HMMA.16816.F32 R84, R8, R14, R84 ;  /* 0x0000000e0854723c */ /* 0x000fe20000001854 */
[----:B------:R-:W1:Y:S06]  /*67c0*/  LDSM.16.MT88.4 R12, [R162+0x9000] ;  /* 0x00900000a20c783b */ /* 0x000e6c0000004200 */
[----:B------:R-:W-:-:S02]  /*67d0*/  FADD.FTZ R9, R47, R66 ;  /* 0x000000422f097221 */ /* 0x000fc40000010000 */
[----:B------:R-:W2:Y:S01]  /*67e0*/  MUFU.EX2 R47, R40 ;  /* 0x00000028002f7308 */ /* 0x000ea20000000800 */
[----:B------:R-:W-:Y:S02]  /*67f0*/  FADD.FTZ R10, R44, R61 ;  /* 0x0000003d2c0a7221 */ /* 0x000fe40000010000 */
[----:B------:R-:W-:Y:S01]  /*6800*/  FADD.FTZ R8, R42, R9 ;  /* 0x000000092a087221 */ /* 0x000fe20000010000 */
[----:B------:R-:W-:Y:S01]  /*6810*/  F2FP.PACK_AB R9, R49, R46 ;  /* 0x0000002e3109723e */ /* 0x000fe200000000ff */
[----:B------:R-:W-:Y:S02]  /*6820*/  FADD.FTZ R10, R39, R10 ;  /* 0x0000000a270a7221 */ /* 0x000fe40000010000 */
[----:B------:R-:W-:Y:S02]  /*6830*/  FADD.FTZ R8, R41, R8 ;  /* 0x0000000829087221 */ /* 0x000fe40000010000 */
[----:B------:R-:W-:Y:S01]  /*6840*/  FADD.FTZ R33, R33, R10 ;  /* 0x0000000a21217221 */ /* 0x000fe20000010000 */
[----:B------:R-:W-:Y:S01]  /*6850*/  F2FP.PACK_AB R10, R56, R43 ;  /* 0x0000002b380a723e */ /* 0x000fe200000000ff */
[----:B------:R-:W-:Y:S01]  /*6860*/  FADD.FTZ R37, R37, R8 ;  /* 0x0000000825257221 */ /* 0x000fe20000010000 */
[----:B------:R-:W-:Y:S01]  /*6870*/  F2FP.PACK_AB R8, R62, R45 ;  /* 0x0000002d3e08723e */ /* 0x000fe200000000ff */
[----:B------:R-:W-:-:S02]  /*6880*/  FADD.FTZ R26, R26, R33 ;  /* 0x000000211a1a7221 */ /* 0x000fc40000010000 */
[----:B------:R-:W-:Y:S01]  /*6890*/  FADD.FTZ R6, R6, R37 ;  /* 0x0000002506067221 */ /* 0x000fe20000010000 */
[----:B--2---:R-:W-:Y:S01]  /*68a0*/  F2FP.PACK_AB R11, R36, R47 ;  /* 0x0000002f240b723e */ /* 0x004fe200000000ff */
[----:B------:R-:W-:Y:S02]  /*68b0*/  FADD.FTZ R57, R57, R26 ;  /* 0x0000001a39397221 */ /* 0x000fe40000010000 */
[----:B------:R-:W-:Y:S02]  /*68c0*/  FADD.FTZ R53, R53, R6 ;  /* 0x0000000635357221 */ /* 0x000fe40000010000 */
[----:B------:R-:W-:Y:S02]  /*68d0*/  FADD.FTZ R52, R52, R57 ;  /* 0x0000003934347221 */ /* 0x000fe40000010000 */
[----:B------:R-:W-:Y:S01]  /*68e0*/  HMMA.16816.F32 R96, R8, R16, R96 ;  /* 0x000000100860723c */ /* 0x000fe20000001860 */
[----:B------:R-:W-:Y:S02]  /*68f0*/  FADD.FTZ R50, R50, R53 ;  /* 0x0000003532327221 */ /* 0x000fe40000010000 */
[----:B------:R-:W-:-:S02]  /*6900*/  FADD.FTZ R55, R55, R52 ;  /* 0x0000003437377221 */ /* 0x000fc40000010000 */
[----:B------:R-:W-:Y:S02]  /*6910*/  FADD.FTZ R5, R5, R50 ;  /* 0x0000003205057221 */ /* 0x000fe40000010000 */
[----:B------:R-:W-:Y:S01]  /*6920*/  FADD.FTZ R55, R48, R55 ;  /* 0x0000003730377221 */ /* 0x000fe20000010000 */
[C---:B------:R-:W-:Y:S01]  /*6930*/  HMMA.16816.F32 R92, R8.reuse, R18, R92 ;  /* 0x00000012085c723c */ /* 0x040fe2000000185c */
[----:B------:R-:W2:Y:S01]  /*6940*/  LDSM.16.MT88.4 R16, [R160+0x9000] ;  /* 0x00900000a010783b */ /* 0x000ea20000004200 */
[----:B------:R-:W-:Y:S02]  /*6950*/  FADD.FTZ R4, R4, R5 ;  /* 0x0000000504047221 */ /* 0x000fe40000010000 */
[--C-:B------:R-:W-:Y:S02]  /*6960*/  FFMA.FTZ R39, R35, c[0x0][0x23c], -R34.reuse ;  /* 0x00008f0023277a23 */ /* 0x100fe40000010822 */
[--C-:B------:R-:W-:Y:S02]  /*6970*/  FFMA.FTZ R35, R27, c[0x0][0x23c], -R34.reuse ;  /* 0x00008f001b237a23 */ /* 0x100fe40000010822 */
[----:B-1----:R-:W-:Y:S01]  /*6980*/  HMMA.16816.F32 R68, R8, R12, R68 ;  /* 0x0000000c0844723c */ /* 0x002fe20000001844 */
[----:B------:R-:W-:Y:S01]  /*6990*/  FFMA.FTZ R27, R31, c[0x0][0x23c], -R34 ;  /* 0x00008f001f1b7a23 */ /* 0x000fe20000010822 */
[----:B------:R-:W-:Y:S01]  /*69a0*/  MUFU.EX2 R29, R35 ;  /* 0x00000023001d7308 */ /* 0x000fe20000000800 */
[----:B------:R-:W-:-:S02]  /*69b0*/  FFMA.FTZ R31, R32, c[0x0][0x23c], -R25 ;  /* 0x00008f00201f7a23 */ /* 0x000fc40000010819 */
[----:B------:R-:W-:Y:S02]  /*69c0*/  FADD.FTZ R128, R128, R55 ;  /* 0x0000003780807221 */ /* 0x000fe40000010000 */
[----:B------:R-:W-:Y:S01]  /*69d0*/  FADD.FTZ R129, R129, R4 ;  /* 0x0000000481817221 */ /* 0x000fe20000010000 */
[C---:B------:R-:W-:Y:S01]  /*69e0*/  HMMA.16816.F32 R72, R8.reuse, R14, R72 ;  /* 0x0000000e0848723c */ /* 0x040fe20000001848 */
[----:B------:R-:W1:Y:S01]  /*69f0*/  LDSM.16.MT88.4 R12, [R164+0x9800] ;  /* 0x00980000a40c783b */ /* 0x000e620000004200 */
[--C-:B------:R-:W-:Y:S01]  /*6a00*/  FFMA.FTZ R32, R28, c[0x0][0x23c], -R25.reuse ;  /* 0x00008f001c207a23 */ /* 0x100fe20000010819 */
[----:B------:R-:W3:Y:S01]  /*6a10*/  MUFU.EX2 R34, R39 ;  /* 0x0000002700227308 */ /* 0x000ee20000000800 */
[--C-:B------:R-:W-:Y:S02]  /*6a20*/  FFMA.FTZ R28, R30, c[0x0][0x23c], -R25.reuse ;  /* 0x00008f001e1c7a23 */ /* 0x100fe40000010819 */
[----:B------:R-:W-:Y:S02]  /*6a30*/  FFMA.FTZ R25, R24, c[0x0][0x23c], -R25 ;  /* 0x00008f0018197a23 */ /* 0x000fe40000010819 */
[----:B------:R-:W-:Y:S01]  /*6a40*/  FADD.FTZ R115, R115, R128 ;  /* 0x0000008073737221 */ /* 0x000fe20000010000 */
[----:B------:R-:W-:Y:S01]  /*6a50*/  HMMA.16816.F32 R76, R8, R20, R76 ;  /* 0x00000014084c723c */ /* 0x000fe2000000184c */
[----:B------:R-:W-:Y:S01]  /*6a60*/  FADD.FTZ R112, R112, R129 ;  /* 0x0000008170707221 */ /* 0x000fe20000010000 */
[----:B------:R-:W4:Y:S01]  /*6a70*/  MUFU.EX2 R27, R27 ;  /* 0x0000001b001b7308 */ /* 0x000f220000000800 */
[----:B------:R-:W-:-:S02]  /*6a80*/  FADD.FTZ R114, R114, R115 ;  /* 0x0000007372727221 */ /* 0x000fc40000010000 */
[----:B------:R-:W-:Y:S02]  /*6a90*/  FADD.FTZ R113, R113, R112 ;  /* 0x0000007071717221 */ /* 0x000fe40000010000 */
[----:B------:R-:W-:Y:S01]  /*6aa0*/  FADD.FTZ R114, R67, R114 ;  /* 0x0000007243727221 */ /* 0x000fe20000010000 */
[C---:B------:R-:W-:Y:S01]  /*6ab0*/  HMMA.16816.F32 R80, R8.reuse, R22, R80 ;  /* 0x000000160850723c */ /* 0x040fe20000001850 */
[----:B------:R-:W-:Y:S01]  /*6ac0*/  FADD.FTZ R113, R60, R113 ;  /* 0x000000713c717221 */ /* 0x000fe20000010000 */
[----:B------:R-:W-:Y:S01]  /*6ad0*/  MUFU.EX2 R31, R31 ;  /* 0x0000001f001f7308 */ /* 0x000fe20000000800 */
[----:B------:R-:W-:Y:S01]  /*6ae0*/  FADD.FTZ R131, R131, R114 ;  /* 0x0000007283837221 */ /* 0x000fe20000010000 */
[----:B------:R-:W5:Y:S01]  /*6af0*/  LDSM.16.MT88.4 R20, [R162+0x9800] ;  /* 0x00980000a214783b */ /* 0x000f620000004200 */
        /* <DEDUP_REMOVED lines=8> */
[----:B------:R-:W-:Y:S01]  /*6b80*/  HMMA.16816.F32 R84, R8, R18, R84 ;  /* 0x000000120854723c */ /* 0x000fe20000001854 */
[----:B------:R-:W-:Y:S01]  /*6b90*/  FADD.FTZ R104, R104, R111 ;  /* 0x0000006f68687221 */ /* 0x000fe20000010000 */
[----:B------:R-:W-:Y:S01]  /*6ba0*/  MUFU.EX2 R28, R28 ;  /* 0x0000001c001c7308 */ /* 0x000fe20000000800 */
[----:B------:R-:W-:Y:S01]  /*6bb0*/  FADD.FTZ R101, R101, R130 ;  /* 0x0000008265657221 */ /* 0x000fe20000010000 */
[----:B------:R-:W5:Y:S01]  /*6bc0*/  LDSM.16.MT88.4 R16, [R161+0x9800] ;  /* 0x00980000a110783b */ /* 0x000f620000004200 */
[----:B------:R-:W-:Y:S02]  /*6bd0*/  FADD.FTZ R105, R105, R104 ;  /* 0x0000006869697221 */ /* 0x000fe40000010000 */
[----:B---3--:R-:W-:Y:S01]  /*6be0*/  F2FP.PACK_AB R8, R29, R34 ;  /* 0x000000221d08723e */ /* 0x008fe200000000ff */
[----:B------:R-:W-:Y:S01]  /*6bf0*/  FADD.FTZ R108, R108, R101 ;  /* 0x000000656c6c7221 */ /* 0x000fe20000010000 */
[----:B----4-:R-:W-:Y:S01]  /*6c00*/  F2FP.PACK_AB R10, R38, R27 ;  /* 0x0000001b260a723e */ /* 0x010fe200000000ff */
[----:B------:R-:W3:Y:S01]  /*6c10*/  MUFU.EX2 R25, R25 ;  /* 0x0000001900197308 */ /* 0x000ee20000000800 */
[----:B--2---:R-:W-:Y:S01]  /*6c20*/  F2FP.PACK_AB R9, R32, R31 ;  /* 0x0000001f2009723e */ /* 0x004fe200000000ff */
[----:B------:R-:W-:-:S02]  /*6c30*/  FADD.FTZ R58, R58, R105 ;  /* 0x000000693a3a7221 */ /* 0x000fc40000010000 */
[----:B------:R-:W-:Y:S02]  /*6c40*/  FADD.FTZ R59, R59, R108 ;  /* 0x0000006c3b3b7221 */ /* 0x000fe40000010000 */
[----:B------:R-:W-:Y:S02]  /*6c50*/  FADD.FTZ R103, R103, R58 ;  /* 0x0000003a67677221 */ /* 0x000fe40000010000 */
[----:B------:R-:W-:Y:S02]  /*6c60*/  FADD.FTZ R106, R106, R59 ;  /* 0x0000003b6a6a7221 */ /* 0x000fe40000010000 */
[----:B------:R-:W-:Y:S02]  /*6c70*/  FADD.FTZ R103, R54, R103 ;  /* 0x0000006736677221 */ /* 0x000fe40000010000 */
[----:B------:R-:W-:Y:S02]  /*6c80*/  FADD.FTZ R45, R45, R106 ;  /* 0x0000006a2d2d7221 */ /* 0x000fe40000010000 */
[----:B------:R-:W-:Y:S01]  /*6c90*/  FADD.FTZ R46, R46, R103 ;  /* 0x000000672e2e7221 */ /* 0x000fe20000010000 */
[----:B---3--:R-:W-:Y:S01]  /*6ca0*/  F2FP.PACK_AB R11, R25, R28 ;  /* 0x0000001c190b723e */ /* 0x008fe200000000ff */
        /* <DEDUP_REMOVED lines=17> */
[----:B------:R-:W-:-:S03]  /*6dc0*/  FADD.FTZ R194, R25, R28 ;  /* 0x0000001c19c27221 */ /* 0x000fc60000010000 */
[C---:B------:R-:W-:Y:S08]  /*6dd0*/  HMMA.16816.F32 R72, R8.reuse, R22, R72 ;  /* 0x000000160848723c */ /* 0x040ff00000001848 */
[C---:B------:R-:W-:Y:S08]  /*6de0*/  HMMA.16816.F32 R76, R8.reuse, R16, R76 ;  /* 0x00000010084c723c */ /* 0x040ff0000000184c */
[C---:B------:R-:W-:Y:S08]  /*6df0*/  HMMA.16816.F32 R80, R8.reuse, R18, R80 ;  /* 0x000000120850723c */ /* 0x040ff00000001850 */
[C---:B-1----:R-:W-:Y:S08]  /*6e00*/  HMMA.16816.F32 R88, R8.reuse, R12, R88 ;  /* 0x0000000c0858723c */ /* 0x042ff00000001858 */
        /* <DEDUP_REMOVED lines=16> */
[----:B------:R-:W-:Y:S02]  /*6f10*/  LOP3.LUT R4, RZ, c[0x0][0x2d0], RZ, 0x33, !PT ;  /* 0x0000b400ff047a12 */ /* 0x000fe400078e33ff */
        /* <DEDUP_REMOVED lines=47> */
.L_x_6298:
[----:B------:R-:W-:-:S04]  /*7210*/  LEA R4, -R7, RZ, 0x7 ;  /* 0x000000ff07047211 */ /* 0x000fc800078e39ff */
[----:B------:R-:W-:Y:S02]  /*7220*/  SHF.R.S32.HI R5, RZ, 0x1f, R4 ;  /* 0x0000001fff057819 */ /* 0x000fe40000011404 */
.L_x_6299:
[----:B------:R-:W-:Y:S01]  /*7230*/  ISETP.GE.AND P1, PT, R180, c[0x0][0x220], PT ;  /* 0x00008800b4007a0c */ /* 0x000fe20003f26270 */
[----:B------:R-:W-:Y:S01]  /*7240*/  IMAD.SHL.U32 R138, R176, 0x80, RZ ;  /* 0x00000080b08a7824 */ /* 0x000fe200078e00ff */
[----:B------:R-:W-:-:S04]  /*7250*/  LEA R196, P6, R4, R196, 0x1 ;  /* 0x000000c404c47211 */ /* 0x000fc800078c08ff */
[----:B------:R-:W-:Y:S02]  /*7260*/  LEA.HI.X R195, R4, R195, R5, 0x1, P6 ;  /* 0x000000c304c37211 */ /* 0x000fe400030f0c05 */
[----:B------:R-:W-:-:S05]  /*7270*/  LOP3.LUT R143, R138, R175, RZ, 0xfc, !PT ;  /* 0x000000af8a8f7212 */ /* 0x000fca00078efcff */
[----:B------:R-:W-:Y:S01]  /*7280*/  @!P1 IMAD.MOV.U32 R8, RZ, RZ, c[0x0][0x1a4] ;  /* 0x00006900ff089624 */ /* 0x000fe200078e00ff */
[CC--:B------:R-:W-:Y:S01]  /*7290*/  @!P1 LEA R9, P3, R7.reuse, R124.reuse, 0x5 ;  /* 0x0000007c07099211 */ /* 0x0c0fe200078628ff */
[----:B------:R-:W-:Y:S01]  /*72a0*/  @!P1 IMAD.MOV.U32 R10, RZ, RZ, c[0x0][0x1a4] ;  /* 0x00006900ff0a9624 */ /* 0x000fe200078e00ff */
[CC--:B------:R-:W-:Y:S01]  /*72b0*/  @!P1 LEA R11, P2, R7.reuse, R124.reuse, 0x6 ;  /* 0x0000007c070b9211 */ /* 0x0c0fe200078430ff */
[--C-:B------:R-:W-:Y:S01]  /*72c0*/  @!P1 IMAD.MOV.U32 R126, RZ, RZ, R124.reuse ;  /* 0x000000ffff7e9224 */ /* 0x100fe200078e007c */
[----:B------:R-:W-:Y:S01]  /*72d0*/  @!P1 IADD3 R6, P5, P4, R4, R124, R183 ;  /* 0x0000007c04069210 */ /* 0x000fe20007cbe0b7 */
[----:B------:R-:W-:Y:S01]  /*72e0*/  @!P1 IMAD.MOV.U32 R16, RZ, RZ, R124 ;  /* 0x000000ffff109224 */ /* 0x000fe200078e007c */
[CC--:B------:R-:W-:Y:S01]  /*72f0*/  @!P1 LEA.HI.X R8, R7.reuse, R127.reuse, R8, 0x5, P3 ;  /* 0x0000007f07089211 */ /* 0x0c0fe200018f2c08 */
[--C-:B------:R-:W-:Y:S01]  /*7300*/  @!P1 IMAD.MOV.U32 R17, RZ, RZ, R127.reuse ;  /* 0x000000ffff119224 */ /* 0x100fe200078e007f */
[----:B------:R-:W-:Y:S01]  /*7310*/  @!P1 LEA.HI.X R10, R7, R127, R10, 0x6, P2 ;  /* 0x0000007f070a9211 */ /* 0x000fe200010f340a */
[--C-:B------:R-:W-:Y:S01]  /*7320*/  @!P1 IMAD.MOV.U32 R14, RZ, RZ, R124.reuse ;  /* 0x000000ffff0e9224 */ /* 0x100fe200078e007c */
[----:B------:R-:W-:Y:S01]  /*7330*/  @!P1 LEA R22, P2, R6, c[0x0][0x170], 0x1 ;  /* 0x00005c0006169a11 */ /* 0x000fe200078408ff */
[----:B------:R-:W-:Y:S01]  /*7340*/  @!P1 IMAD.MOV.U32 R15, RZ, RZ, R127 ;  /* 0x000000ffff0f9224 */ /* 0x000fe200078e007f */
[----:B------:R-:W-:Y:S01]  /*7350*/  @P1 STS.128 [R177+0x6000], RZ ;  /* 0x006000ffb1001388 */ /* 0x000fe20000000c00 */
[----:B------:R-:W-:-:S02]  /*7360*/  @!P1 IMAD.MOV.U32 R18, RZ, RZ, R124 ;  /* 0x000000ffff129224 */ /* 0x000fc400078e007c */
[--C-:B------:R-:W-:Y:S02]  /*7370*/  @!P1 IMAD.MOV.U32 R19, RZ, RZ, R127.reuse ;  /* 0x000000ffff139224 */ /* 0x100fe400078e007f */
[----:B------:R-:W-:Y:S01]  /*7380*/  @!P1 IMAD.WIDE.U32 R20, R7, 0x30, R126 ;  /* 0x0000003007149825 */ /* 0x000fe200078e007e */
[----:B------:R-:W-:-:S03]  /*7390*/  @!P1 IADD3.X R127, R5, R127, R182, P5, P4 ;  /* 0x0000007f057f9210 */ /* 0x000fc60002fe84b6 */
[C---:B------:R-:W-:Y:S01]  /*73a0*/  @!P1 IMAD.WIDE.U32 R16, R7.reuse, 0x50, R16 ;  /* 0x0000005007109825 */ /* 0x040fe200078e0010 */
[----:B------:R-:W-:Y:S02]  /*73b0*/  @!P1 IADD3 R13, P3, R4, R20, RZ ;  /* 0x00000014040d9210 */ /* 0x000fe40007f7e0ff */
[----:B------:R-:W-:Y:S01]  /*73c0*/  @!P1 LEA.HI.X R23, R6, c[0x0][0x174], R127, 0x1, P2 ;  /* 0x00005d0006179a11 */ /* 0x000fe200010f0c7f */
[----:B------:R-:W-:Y:S01]  /*73d0*/  @!P1 IMAD.WIDE.U32 R14, R7, 0x60, R14 ;  /* 0x00000060070e9825 */ /* 0x000fe200078e000e */
[----:B------:R-:W-:-:S03]  /*73e0*/  @!P1 IADD3 R6, P2, R4, R16, RZ ;  /* 0x0000001004069210 */ /* 0x000fc60007f5e0ff */
[----:B------:R-:W-:-:S04]  /*73f0*/  @!P1 IMAD.WIDE.U32 R18, R7, 0x70, R18 ;  /* 0x0000007007129825 */ /* 0x000fc800078e0012 */
[----:B------:R-:W-:Y:S02]  /*7400*/  @!P1 IMAD.MOV.U32 R12, RZ, RZ, c[0x0][0x1a4] ;  /* 0x00006900ff0c9624 */ /* 0x000fe400078e00ff */
[----:B------:R-:W-:Y:S02]  /*7410*/  @!P1 IMAD.MOV.U32 R7, RZ, RZ, c[0x0][0x1a4] ;  /* 0x00006900ff079624 */ /* 0x000fe400078e00ff */
[----:B------:R-:W-:Y:S02]  /*7420*/  @!P1 IMAD R12, R12, 0x30, RZ ;  /* 0x000000300c0c9824 */ /* 0x000fe400078e02ff */
[----:B------:R-:W-:Y:S02]  /*7430*/  @!P1 IMAD R7, R7, 0x50, RZ ;  /* 0x0000005007079824 */ /* 0x000fe400078e02ff */
        /* <DEDUP_REMOVED lines=8> */
[----:B------:R-:W-:Y:S01]  /*74c0*/  @!P1 IMAD.MOV.U32 R197, RZ, RZ, R195 ;  /* 0x000000ffffc59224 */ /* 0x000fe200078e00c3 */
[----:B------:R-:W-:Y:S01]  /*74d0*/  @!P1 LEA R24, P5, R9, c[0x0][0x170], 0x1 ;  /* 0x00005c0009189a11 */ /* 0x000fe200078a08ff */
[C---:B------:R-:W-:Y:S01]  /*74e0*/  @!P1 IMAD.X R8, R5.reuse, 0x1, R8, P3 ;  /* 0x0000000105089824 */ /* 0x040fe200018e0608 */
[C---:B------:R-:W-:Y:S01]  /*74f0*/  @!P1 IADD3 R14, P3, R4.reuse, R14, RZ ;  /* 0x0000000e040e9210 */ /* 0x040fe20007f7e0ff */
        /* <DEDUP_REMOVED lines=8> */
[----:B------:R-:W-:Y:S01]  /*7580*/  @P1 STS.128 [R177+0x6800], RZ ;  /* 0x006800ffb1001388 */ /* 0x000fe20000000c00 */
[----:B------:R-:W-:Y:S02]  /*7590*/  @!P1 IADD3.X R5, R5, R19, R12, P2, !PT ;  /* 0x0000001305059210 */ /* 0x000fe400017fe40c */
        /* <DEDUP_REMOVED lines=17> */
[----:B------:R-:W-:Y:S02]  /*76b0*/  @!P1 LEA.HI.X R9, R6, c[0x0][0x174], R7, 0x1, P4 ;  /* 0x00005d0006099a11 */ /* 0x000fe400020f0c07 */
[----:B------:R-:W-:Y:S01]  /*76c0*/  @!P1 LEA.HI.X R29, R14, c[0x0][0x174], R15, 0x1, P3 ;  /* 0x00005d000e1d9a11 */ /* 0x000fe200018f0c0f */
[----:B------:R-:W-:Y:S01]  /*76d0*/  @!PT LDS RZ, [RZ] ;  /* 0x00000000fffff984 */ /* 0x000fe20000000800 */
[----:B------:R-:W-:Y:S01]  /*76e0*/  @!PT LDS RZ, [RZ] ;  /* 0x00000000fffff984 */ /* 0x000fe20000000800 */
[----:B------:R-:W-:Y:S01]  /*76f0*/  @!PT LDS RZ, [RZ] ;  /* 0x00000000fffff984 */ /* 0x000fe20000000800 */
[----:B------:R4:W-:Y:S01]  /*7700*/  @!P1 LDGSTS.E.BYPASS.LTC128B.128 [R177+0x7800], [R10.64] ;  /* 0x078000000ab19fae */ /* 0x0009e2000b901d46 */
[----:B------:R-:W-:-:S02]  /*7710*/  @!P1 LEA.HI.X R27, R4, c[0x0][0x174], R5, 0x1, P2 ;  /* 0x00005d00041b9a11 */ /* 0x000fc400010f0c05 */
[----:B------:R-:W-:Y:S01]  /*7720*/  ISETP.GE.AND P2, PT, R116, 0x3, PT ;  /* 0x000000037400780c */ /* 0x000fe20003f46270 */
        /* <DEDUP_REMOVED lines=22> */
[----:B------:R-:W3:Y:S04]  /*7890*/  LDSM.16.M88.4 R52, [R169+0x2800] ;  /* 0x00280000a934783b */ /* 0x000ee80000000200 */
[----:B------:R-:W-:Y:S04]  /*78a0*/  LDSM.16.M88.4 R100, [R168] ;  /* 0x00000000a864783b */ /* 0x000fe80000000200 */
[----:B------:R-:W3:Y:S04]  /*78b0*/  LDSM.16.M88.4 R12, [R163+0x2000] ;  /* 0x00200000a30c783b */ /* 0x000ee80000000200 */
[----:B----4-:R-:W4:Y:S04]  /*78c0*/  LDSM.16.M88.4 R8, [R163+0x2800] ;  /* 0x00280000a308783b */ /* 0x010f280000000200 */
[----:B------:R-:W4:Y:S04]  /*78d0*/  LDSM.16.M88.4 R44, [R169+0x3000] ;  /* 0x00300000a92c783b */ /* 0x000f280000000200 */
[----:B------:R-:W4:Y:S04]  /*78e0*/  LDSM.16.M88.4 R36, [R169+0x3800] ;  /* 0x00380000a924783b */ /* 0x000f280000000200 */
[----:B--2---:R-:W2:Y:S04]  /*78f0*/  LDSM.16.M88.4 R20, [R169+0x4800] ;  /* 0x00480000a914783b */ /* 0x004ea80000000200 */
[----:B-----5:R-:W5:Y:S04]  /*7900*/  LDSM.16.M88.4 R16, [R163+0x3000] ;  /* 0x00300000a310783b */ /* 0x020f680000000200 */
[----:B-1----:R-:W1:Y:S01]  /*7910*/  LDSM.16.M88.4 R28, [R169+0x4000] ;  /* 0x00400000a91c783b */ /* 0x002e620000000200 */
[C---:B---3--:R-:W-:Y:S03]  /*7920*/  HMMA.16816.F32 R64, R4.reuse, R60, RZ ;  /* 0x0000003c0440723c */ /* 0x048fe600000018ff */
        /* <DEDUP_REMOVED lines=8> */
[C---:B------:R-:W-:Y:S01]  /*79b0*/  HMMA.16816.F32 R60, R100.reuse, R14, R60 ;  /* 0x0000000e643c723c */ /* 0x040fe2000000183c */
[----:B------:R-:W-:Y:S07]  /*79c0*/  LDSM.16.M88.4 R12, [R169+0x5000] ;  /* 0x00500000a90c783b */ /* 0x000fee0000000200 */
[C---:B----4-:R-:W-:Y:S08]  /*79d0*/  HMMA.16816.F32 R56, R100.reuse, R8, R56 ;  /* 0x000000086438723c */ /* 0x050ff00000001838 */
[----:B------:R-:W-:Y:S01]  /*79e0*/  HMMA.16816.F32 R52, R100, R10, R52 ;  /* 0x0000000a6434723c */ /* 0x000fe20000001834 */
[----:B------:R-:W3:Y:S07]  /*79f0*/  LDSM.16.M88.4 R8, [R163+0x3800] ;  /* 0x00380000a308783b */ /* 0x000eee0000000200 */
[C---:B------:R-:W-:Y:S08]  /*7a00*/  HMMA.16816.F32 R48, R4.reuse, R44, RZ ;  /* 0x0000002c0430723c */ /* 0x040ff000000018ff */
[C---:B------:R-:W-:Y:S08]  /*7a10*/  HMMA.16816.F32 R44, R4.reuse, R46, RZ ;  /* 0x0000002e042c723c */ /* 0x040ff000000018ff */
[C---:B------:R-:W-:Y:S08]  /*7a20*/  HMMA.16816.F32 R40, R4.reuse, R36, RZ ;  /* 0x000000240428723c */ /* 0x040ff000000018ff */
[C---:B------:R-:W-:Y:S08]  /*7a30*/  HMMA.16816.F32 R36, R4.reuse, R38, RZ ;  /* 0x000000260424723c */ /* 0x040ff000000018ff */
[C---:B--2---:R-:W-:Y:S08]  /*7a40*/  HMMA.16816.F32 R24, R4.reuse, R20, RZ ;  /* 0x000000140418723c */ /* 0x044ff000000018ff */
[----:B------:R-:W-:Y:S08]  /*7a50*/  HMMA.16816.F32 R20, R4, R22, RZ ;  /* 0x000000160414723c */ /* 0x000ff000000018ff */
[C---:B-----5:R-:W-:Y:S08]  /*7a60*/  HMMA.16816.F32 R48, R100.reuse, R16, R48 ;  /* 0x000000106430723c */ /* 0x060ff00000001830 */
[----:B------:R-:W-:Y:S08]  /*7a70*/  HMMA.16816.F32 R44, R100, R18, R44 ;  /* 0x00000012642c723c */ /* 0x000ff0000000182c */
[----:B-1----:R-:W-:Y:S08]  /*7a80*/  HMMA.16816.F32 R32, R4, R28, RZ ;  /* 0x0000001c0420723c */ /* 0x002ff000000018ff */
[C---:B---3--:R-:W-:Y:S08]  /*7a90*/  HMMA.16816.F32 R40, R100.reuse, R8, R40 ;  /* 0x000000086428723c */ /* 0x048ff00000001828 */
        /* <DEDUP_REMOVED lines=11> */
[C---:B------:R-:W-:Y:S08]  /*7b50*/  HMMA.16816.F32 R28, R100.reuse, R114, R28 ;  /* 0x00000072641c723c */ /* 0x040ff0000000181c */
        /* <DEDUP_REMOVED lines=27> */
[----:B------:R-:W-:Y:S07]  /*7d10*/  LDSM.16.M88.4 R108, [R165] ;  /* 0x00000000a56c783b */ /* 0x000fee0000000200 */
[C---:B--2---:R-:W-:Y:S08]  /*7d20*/  HMMA.16816.F32 R8, R100.reuse, R104, R8 ;  /* 0x000000686408723c */ /* 0x044ff00000001808 */
[----:B------:R-:W-:Y:S01]  /*7d30*/  HMMA.16816.F32 R4, R100, R106, R4 ;  /* 0x0000006a6404723c */ /* 0x000fe20000001804 */
[----:B------:R-:W1:Y:S04]  /*7d40*/  LDSM.16.M88.4 R100, [R152+0x800] ;  /* 0x000800009864783b */ /* 0x000e680000000200 */
[----:B------:R-:W2:Y:S03]  /*7d50*/  LDSM.16.M88.4 R104, [R152] ;  /* 0x000000009868783b */ /* 0x000ea60000000200 */
[C---:B-1----:R-:W-:Y:S08]  /*7d60*/  HMMA.16816.F32 R56, R108.reuse, R100, R56 ;  /* 0x000000646c38723c */ /* 0x042ff00000001838 */
[C---:B------:R-:W-:Y:S01]  /*7d70*/  HMMA.16816.F32 R52, R108.reuse, R102, R52 ;  /* 0x000000666c34723c */ /* 0x040fe20000001834 */
[----:B------:R-:W1:Y:S07]  /*7d80*/  LDSM.16.M88.4 R100, [R152+0x1800] ;  /* 0x001800009864783b */ /* 0x000e6e0000000200 */
[C---:B--2---:R-:W-:Y:S08]  /*7d90*/  HMMA.16816.F32 R64, R108.reuse, R104, R64 ;  /* 0x000000686c40723c */ /* 0x044ff00000001840 */
[C---:B------:R-:W-:Y:S01]  /*7da0*/  HMMA.16816.F32 R60, R108.reuse, R106, R60 ;  /* 0x0000006a6c3c723c */ /* 0x040fe2000000183c */
[----:B------:R-:W2:Y:S07]  /*7db0*/  LDSM.16.M88.4 R104, [R152+0x1000] ;  /* 0x001000009868783b */ /* 0x000eae0000000200 */
        /* <DEDUP_REMOVED lines=10> */
[----:B------:R-:W-:Y:S01]  /*7e60*/  HMMA.16816.F32 R28, R108, R106, R28 ;  /* 0x0000006a6c1c723c */ /* 0x000fe2000000181c */
[----:B------:R-:W2:Y:S01]  /*7e70*/  LDSM.16.M88.4 R104, [R152+0x3000] ;  /* 0x003000009868783b */ /* 0x000ea20000000200 */
[----:B------:R-:W-:-:S06]  /*7e80*/  DEPBAR.LE SB0, 0x0 ;  /* 0x000080000000791a */ /* 0x000fcc0000000000 */
[C---:B-1----:R-:W-:Y:S07]  /*7e90*/  HMMA.16816.F32 R4, R108.reuse, R102, R4 ;  /* 0x000000666c04723c */ /* 0x042fee0000001804 */
[----:B------:R-:W-:Y:S01]  /*7ea0*/  IADD3 R103, R143, 0x1, RZ ;  /* 0x000000018f677810 */ /* 0x000fe20007ffe0ff */
[----:B------:R-:W-:Y:S01]  /*7eb0*/  HMMA.16816.F32 R8, R108, R100, R8 ;  /* 0x000000646c08723c */ /* 0x000fe20000001808 */
[----:B------:R-:W-:Y:S02]  /*7ec0*/  LOP3.LUT R102, R138, 0x8, R175, 0xfe, !PT ;  /* 0x000000088a667812 */ /* 0x000fe400078efeaf */
[----:B------:R-:W1:Y:S01]  /*7ed0*/  I2F R136, R103 ;  /* 0x0000006700887306 */ /* 0x000e620000201400 */
[----:B------:R-:W-:-:S02]  /*7ee0*/  ISETP.GE.AND P6, PT, R103, R122, PT ;  /* 0x0000007a6700720c */ /* 0x000fc40003fc6270 */
[CC--:B------:R-:W-:Y:S02]  /*7ef0*/  ISETP.GE.AND P3, PT, R102.reuse, R121.reuse, PT ;  /* 0x000000796600720c */ /* 0x0c0fe40003f66270 */
[----:B------:R-:W-:Y:S01]  /*7f00*/  IADD3 R100, R143, 0x9, RZ ;  /* 0x000000098f647810 */ /* 0x000fe20007ffe0ff */
[----:B--2---:R-:W-:Y:S01]  /*7f10*/  HMMA.16816.F32 R12, R108, R106, R12 ;  /* 0x0000006a6c0c723c */ /* 0x004fe2000000180c */
[----:B------:R-:W-:Y:S01]  /*7f20*/  BAR.SYNC.DEFER_BLOCKING 0x0 ;  /* 0x0000000000007b1d */ /* 0x000fe20000010000 */
[----:B------:R-:W-:Y:S02]  /*7f30*/  ISETP.GE.AND P5, PT, R103, R121, PT ;  /* 0x000000796700720c */ /* 0x000fe40003fa6270 */
[----:B------:R-:W-:-:S03]  /*7f40*/  ISETP.GE.AND P4, PT, R102, R122, PT ;  /* 0x0000007a6600720c */ /* 0x000fc60003f86270 */
[----:B------:R-:W2:Y:S01]  /*7f50*/  I2F R101, R102 ;  /* 0x0000006600657306 */ /* 0x000ea20000201400 */
[----:B------:R-:W-:Y:S01]  /*7f60*/  HMMA.16816.F32 R16, R108, R104, R16 ;  /* 0x000000686c10723c */ /* 0x000fe20000001810 */
[CC--:B-1----:R-:W-:Y:S02]  /*7f70*/  FFMA.FTZ R113, R0.reuse, R136.reuse, R65 ;  /* 0x0000008800717223 */ /* 0x0c2fe40000010041 */
[----:B------:R-:W-:-:S03]  /*7f80*/  FFMA.FTZ R136, R0, R136, R67 ;  /* 0x0000008800887223 */ /* 0x000fc60000010043 */
[----:B------:R-:W-:Y:S02]  /*7f90*/  FSEL R113, R113, -INF , !P6 ;  /* 0xff80000071717808 */ /* 0x000fe40007000000 */
[----:B------:R-:W-:Y:S01]  /*7fa0*/  FSEL R136, R136, -INF , !P5 ;  /* 0xff80000088887808 */ /* 0x000fe20006800000 */
[CC--:B--2---:R-:W-:Y:S02]  /*7fb0*/  FFMA.FTZ R65, R0.reuse, R101.reuse, R60 ;  /* 0x0000006500417223 */ /* 0x0c4fe4000001003c */
[----:B------:R-:W1:Y:S01]  /*7fc0*/  I2F R60, R100 ;  /* 0x00000064003c7306 */ /* 0x000e620000201400 */
[----:B------:R-:W-:Y:S01]  /*7fd0*/  FFMA.FTZ R62, R0, R101, R62 ;  /* 0x00000065003e7223 */ /* 0x000fe2000001003e */
[----:B------:R-:W-:Y:S02]  /*7fe0*/  LOP3.LUT R101, R138, 0x10, R175, 0xfe, !PT ;  /* 0x000000108a657812 */ /* 0x000fe400078efeaf */
[----:B------:R-:W-:Y:S02]  /*7ff0*/  FSEL R65, R65, -INF , !P4 ;  /* 0xff80000041417808 */ /* 0x000fe40006000000 */
[----:B------:R-:W-:-:S02]  /*8000*/  FSEL R116, R62, -INF , !P3 ;  /* 0xff8000003e747808 */ /* 0x000fc40005800000 */
[----:B------:R-:W2:Y:S01]  /*8010*/  I2F R67, R101 ;  /* 0x0000006500437306 */ /* 0x000ea20000201400 */
[----:B------:R-:W-:Y:S02]  /*8020*/  LOP3.LUT R62, R138, 0x18, R175, 0xfe, !PT ;  /* 0x000000188a3e7812 */ /* 0x000fe400078efeaf */
[CC--:B------:R-:W-:Y:S02]  /*8030*/  ISETP.GE.AND P6, PT, R101.reuse, R122.reuse, PT ;  /* 0x0000007a6500720c */ /* 0x0c0fe40003fc6270 */
[-C--:B------:R-:W-:Y:S02]  /*8040*/  ISETP.GE.AND P5, PT, R101, R121.reuse, PT ;  /* 0x000000796500720c */ /* 0x080fe40003fa6270 */
[----:B------:R-:W-:Y:S01]  /*8050*/  ISETP.GE.AND P4, PT, R100, R122, PT ;  /* 0x0000007a6400720c */ /* 0x000fe20003f86270 */
[-C--:B-1----:R-:W-:Y:S01]  /*8060*/  FFMA.FTZ R139, R0, R60.reuse, R61 ;  /* 0x0000003c008b7223 */ /* 0x082fe2000001003d */
[----:B------:R-:W-:Y:S01]  /*8070*/  ISETP.GE.AND P3, PT, R100, R121, PT ;  /* 0x000000796400720c */ /* 0x000fe20003f66270 */
[----:B------:R-:W-:Y:S01]  /*8080*/  FFMA.FTZ R63, R0, R60, R63 ;  /* 0x0000003c003f7223 */ /* 0x000fe2000001003f */
[----:B------:R-:W-:Y:S01]  /*8090*/  IADD3 R60, R143, 0x11, RZ ;  /* 0x000000118f3c7810 */ /* 0x000fe20007ffe0ff */
[----:B------:R-:W1:Y:S01]  /*80a0*/  I2F R61, R62 ;  /* 0x0000003e003d7306 */ /* 0x000e620000201400 */
[----:B------:R-:W-:-:S02]  /*80b0*/  FSEL R139, R139, -INF , !P4 ;  /* 0xff8000008b8b7808 */ /* 0x000fc40006000000 */
[----:B------:R-:W-:Y:S01]  /*80c0*/  FSEL R112, R63, -INF , !P3 ;  /* 0xff8000003f707808 */ /* 0x000fe20005800000 */
[-C--:B--2---:R-:W-:Y:S01]  /*80d0*/  FFMA.FTZ R56, R0, R67.reuse, R56 ;  /* 0x0000004300387223 */ /* 0x084fe20000010038 */
[-C--:B------:R-:W-:Y:S01]  /*80e0*/  ISETP.GE.AND P4, PT, R62, R122.reuse, PT ;  /* 0x0000007a3e00720c */ /* 0x080fe20003f86270 */
[----:B------:R-:W-:Y:S01]  /*80f0*/  FFMA.FTZ R58, R0, R67, R58 ;  /* 0x00000043003a7223 */ /* 0x000fe2000001003a */
[----:B------:R-:W-:Y:S01]  /*8100*/  ISETP.GE.AND P3, PT, R62, R121, PT ;  /* 0x000000793e00720c */ /* 0x000fe20003f66270 */
[----:B------:R2:W3:Y:S01]  /*8110*/  I2F R132, R60 ;  /* 0x0000003c00847306 */ /* 0x0004e20000201400 */
[----:B------:R-:W-:Y:S02]  /*8120*/  FSEL R107, R56, -INF , !P6 ;  /* 0xff800000386b7808 */ /* 0x000fe40007000000 */
[----:B------:R-:W-:Y:S02]  /*8130*/  FSEL R58, R58, -INF , !P5 ;  /* 0xff8000003a3a7808 */ /* 0x000fe40006800000 */
[----:B------:R-:W-:-:S02]  /*8140*/  ISETP.GE.AND P6, PT, R60, R122, PT ;  /* 0x0000007a3c00720c */ /* 0x000fc40003fc6270 */
[----:B------:R-:W-:Y:S01]  /*8150*/  ISETP.GE.AND P5, PT, R60, R121, PT ;  /* 0x000000793c00720c */ /* 0x000fe20003fa6270 */
[-C--:B-1----:R-:W-:Y:S01]  /*8160*/  FFMA.FTZ R54, R0, R61.reuse, R54 ;  /* 0x0000003d00367223 */ /* 0x082fe20000010036 */
[----:B------:R-:W-:Y:S02]  /*8170*/  LOP3.LUT R62, R138, 0x20, R175, 0xfe, !PT ;  /* 0x000000208a3e7812 */ /* 0x000fe400078efeaf */
[----:B--2---:R-:W-:Y:S01]  /*8180*/  IADD3 R60, R143, 0x19, RZ ;  /* 0x000000198f3c7810 */ /* 0x004fe20007ffe0ff */
[CC--:B---3--:R-:W-:Y:S02]  /*8190*/  FFMA.FTZ R56, R0.reuse, R132.reuse, R57 ;  /* 0x0000008400387223 */ /* 0x0c8fe40000010039 */
[C---:B------:R-:W-:Y:S02]  /*81a0*/  FFMA.FTZ R57, R0.reuse, R61, R52 ;  /* 0x0000003d00397223 */ /* 0x040fe40000010034 */
[----:B------:R-:W1:Y:S01]  /*81b0*/  I2F R52, R60 ;  /* 0x0000003c00347306 */ /* 0x000e620000201400 */
[----:B------:R-:W-:Y:S01]  /*81c0*/  FFMA.FTZ R132, R0, R132, R59 ;  /* 0x0000008400847223 */ /* 0x000fe2000001003b */
[----:B------:R-:W-:-:S02]  /*81d0*/  FSEL R59, R56, -INF , !P6 ;  /* 0xff800000383b7808 */ /* 0x000fc40007000000 */
[----:B------:R-:W-:Y:S02]  /*81e0*/  FSEL R56, R54, -INF , !P3 ;  /* 0xff80000036387808 */ /* 0x000fe40005800000 */
[----:B------:R-:W-:Y:S02]  /*81f0*/  LOP3.LUT R54, R138, 0x28, R175, 0xfe, !PT ;  /* 0x000000288a367812 */ /* 0x000fe400078efeaf */
[----:B------:R-:W2:Y:S01]  /*8200*/  I2F R61, R62 ;  /* 0x0000003e003d7306 */ /* 0x000ea20000201400 */
[----:B------:R-:W-:Y:S02]  /*8210*/  FSEL R132, R132, -INF , !P5 ;  /* 0xff80000084847808 */ /* 0x000fe40006800000 */
[C---:B------:R-:W-:Y:S02]  /*8220*/  ISETP.GE.AND P6, PT, R62.reuse, R122, PT ;  /* 0x0000007a3e00720c */ /* 0x040fe40003fc6270 */
[-C--:B------:R-:W-:Y:S02]  /*8230*/  ISETP.GE.AND P5, PT, R62, R121.reuse, PT ;  /* 0x000000793e00720c */ /* 0x080fe40003fa6270 */
[----:B------:R-:W-:Y:S01]  /*8240*/  ISETP.GE.AND P3, PT, R60, R121, PT ;  /* 0x000000793c00720c */ /* 0x000fe20003f66270 */
[CC--:B-1----:R-:W-:Y:S01]  /*8250*/  FFMA.FTZ R109, R0.reuse, R52.reuse, R53 ;  /* 0x00000034006d7223 */ /* 0x0c2fe20000010035 */
[----:B------:R-:W-:Y:S01]  /*8260*/  FSEL R57, R57, -INF , !P4 ;  /* 0xff80000039397808 */ /* 0x000fe20006000000 */
[----:B------:R-:W-:Y:S01]  /*8270*/  FFMA.FTZ R55, R0, R52, R55 ;  /* 0x0000003400377223 */ /* 0x000fe20000010037 */
[----:B------:R-:W-:Y:S01]  /*8280*/  IADD3 R52, R143, 0x21, RZ ;  /* 0x000000218f347810 */ /* 0x000fe20007ffe0ff */
[----:B------:R-:W1:Y:S01]  /*8290*/  I2F R53, R54 ;  /* 0x0000003600357306 */ /* 0x000e620000201400 */
[----:B------:R-:W-:Y:S01]  /*82a0*/  ISETP.GE.AND P4, PT, R60, R122, PT ;  /* 0x0000007a3c00720c */ /* 0x000fe20003f86270 */
[----:B--2---:R-:W-:-:S03]  /*82b0*/  FFMA.FTZ R140, R0, R61, R50 ;  /* 0x0000003d008c7223 */ /* 0x004fc60000010032 */
[----:B------:R-:W-:Y:S01]  /*82c0*/  FSEL R109, R109, -INF , !P4 ;  /* 0xff8000006d6d7808 */ /* 0x000fe20006000000 */
[----:B------:R-:W-:Y:S01]  /*82d0*/  FFMA.FTZ R129, R0, R61, R48 ;  /* 0x0000003d00817223 */ /* 0x000fe20000010030 */
[----:B------:R-:W-:Y:S01]  /*82e0*/  FSEL R48, R55, -INF , !P3 ;  /* 0xff80000037307808 */ /* 0x000fe20005800000 */
[----:B------:R-:W2:Y:S01]  /*82f0*/  I2F R50, R52 ;  /* 0x0000003400327306 */ /* 0x000ea20000201400 */
[----:B------:R-:W-:Y:S02]  /*8300*/  FSEL R140, R140, -INF , !P5 ;  /* 0xff8000008c8c7808 */ /* 0x000fe40006800000 */
[----:B------:R-:W-:Y:S02]  /*8310*/  FSEL R129, R129, -INF , !P6 ;  /* 0xff80000081817808 */ /* 0x000fe40007000000 */
[CC--:B------:R-:W-:Y:S02]  /*8320*/  ISETP.GE.AND P6, PT, R52.reuse, R122.reuse, PT ;  /* 0x0000007a3400720c */ /* 0x0c0fe40003fc6270 */
[----:B------:R-:W-:Y:S01]  /*8330*/  ISETP.GE.AND P5, PT, R52, R121, PT ;  /* 0x000000793400720c */ /* 0x000fe20003fa6270 */
[----:B-1----:R-:W-:Y:S01]  /*8340*/  FFMA.FTZ R137, R0, R53, R44 ;  /* 0x0000003500897223 */ /* 0x002fe2000001002c */
[----:B------:R-:W-:Y:S01]  /*8350*/  ISETP.GE.AND P3, PT, R54, R121, PT ;  /* 0x000000793600720c */ /* 0x000fe20003f66270 */
[----:B------:R-:W-:Y:S01]  /*8360*/  FFMA.FTZ R46, R0, R53, R46 ;  /* 0x00000035002e7223 */ /* 0x000fe2000001002e */
[----:B------:R-:W-:-:S04]  /*8370*/  ISETP.GE.AND P4, PT, R54, R122, PT ;  /* 0x0000007a3600720c */ /* 0x000fc80003f86270 */
[----:B------:R-:W-:Y:S01]  /*8380*/  FSEL R142, R46, -INF , !P3 ;  /* 0xff8000002e8e7808 */ /* 0x000fe20005800000 */
[-C--:B--2---:R-:W-:Y:S01]  /*8390*/  FFMA.FTZ R141, R0, R50.reuse, R49 ;  /* 0x00000032008d7223 */ /* 0x084fe20000010031 */
[----:B------:R-:W-:Y:S01]  /*83a0*/  LOP3.LUT R52, R138, 0x30, R175, 0xfe, !PT ;  /* 0x000000308a347812 */ /* 0x000fe200078efeaf */
[----:B------:R-:W-:Y:S01]  /*83b0*/  FFMA.FTZ R51, R0, R50, R51 ;  /* 0x0000003200337223 */ /* 0x000fe20000010033 */
[----:B------:R-:W-:Y:S02]  /*83c0*/  IADD3 R50, R143, 0x29, RZ ;  /* 0x000000298f327810 */ /* 0x000fe40007ffe0ff */
[----:B------:R-:W1:Y:S01]  /*83d0*/  I2F R49, R52 ;  /* 0x0000003400317306 */ /* 0x000e620000201400 */
[----:B------:R-:W-:Y:S02]  /*83e0*/  LOP3.LUT R46, R138, 0x38, R175, 0xfe, !PT ;  /* 0x000000388a2e7812 */ /* 0x000fe400078efeaf */
[----:B------:R-:W-:Y:S02]  /*83f0*/  FSEL R198, R51, -INF , !P5 ;  /* 0xff80000033c67808 */ /* 0x000fe40006800000 */
[----:B------:R-:W-:-:S02]  /*8400*/  ISETP.GE.AND P5, PT, R52, R121, PT ;  /* 0x000000793400720c */ /* 0x000fc40003fa6270 */
[----:B------:R-:W-:Y:S01]  /*8410*/  ISETP.GE.AND P3, PT, R50, R121, PT ;  /* 0x000000793200720c */ /* 0x000fe20003f66270 */
[----:B------:R-:W2:Y:S01]  /*8420*/  I2F R44, R50 ;  /* 0x00000032002c7306 */ /* 0x000ea20000201400 */
[----:B------:R-:W-:Y:S02]  /*8430*/  FSEL R141, R141, -INF , !P6 ;  /* 0xff8000008d8d7808 */ /* 0x000fe40007000000 */
[----:B------:R-:W-:Y:S02]  /*8440*/  FSEL R137, R137, -INF , !P4 ;  /* 0xff80000089897808 */ /* 0x000fe40006000000 */
[-C--:B------:R-:W-:Y:S02]  /*8450*/  ISETP.GE.AND P6, PT, R52, R122.reuse, PT ;  /* 0x0000007a3400720c */ /* 0x080fe40003fc6270 */
[----:B------:R-:W-:Y:S01]  /*8460*/  ISETP.GE.AND P4, PT, R50, R122, PT ;  /* 0x0000007a3200720c */ /* 0x000fe20003f86270 */
[CC--:B-1----:R-:W-:Y:S02]  /*8470*/  FFMA.FTZ R145, R0.reuse, R49.reuse, R40 ;  /* 0x0000003100917223 */ /* 0x0c2fe40000010028 */
[----:B------:R-:W-:-:S03]  /*8480*/  FFMA.FTZ R42, R0, R49, R42 ;  /* 0x00000031002a7223 */ /* 0x000fc6000001002a */
[----:B------:R-:W-:Y:S02]  /*8490*/  FSEL R145, R145, -INF , !P6 ;  /* 0xff80000091917808 */ /* 0x000fe40007000000 */
[----:B------:R-:W-:Y:S01]  /*84a0*/  FSEL R150, R42, -INF , !P5 ;  /* 0xff8000002a967808 */ /* 0x000fe20006800000 */
[-C--:B--2---:R-:W-:Y:S01]  /*84b0*/  FFMA.FTZ R151, R0, R44.reuse, R45 ;  /* 0x0000002c00977223 */ /* 0x084fe2000001002d */
[----:B------:R-:W-:Y:S01]  /*84c0*/  LOP3.LUT R42, R138, 0x40, R175, 0xfe, !PT ;  /* 0x000000408a2a7812 */ /* 0x000fe200078efeaf */
[----:B------:R-:W-:Y:S01]  /*84d0*/  FFMA.FTZ R47, R0, R44, R47 ;  /* 0x0000002c002f7223 */ /* 0x000fe2000001002f */
[----:B------:R-:W-:Y:S01]  /*84e0*/  IADD3 R44, R143, 0x31, RZ ;  /* 0x000000318f2c7810 */ /* 0x000fe20007ffe0ff */
[----:B------:R-:W1:Y:S01]  /*84f0*/  I2F R45, R46 ;  /* 0x0000002e002d7306 */ /* 0x000e620000201400 */
[----:B------:R-:W-:Y:S02]  /*8500*/  FSEL R151, R151, -INF , !P4 ;  /* 0xff80000097977808 */ /* 0x000fe40006000000 */
[----:B------:R-:W-:-:S02]  /*8510*/  FSEL R134, R47, -INF , !P3 ;  /* 0xff8000002f867808 */ /* 0x000fc40005800000 */
[-C--:B------:R-:W-:Y:S02]  /*8520*/  ISETP.GE.AND P3, PT, R46, R121.reuse, PT ;  /* 0x000000792e00720c */ /* 0x080fe40003f66270 */
[----:B------:R-:W-:Y:S01]  /*8530*/  ISETP.GE.AND P5, PT, R44, R121, PT ;  /* 0x000000792c00720c */ /* 0x000fe20003fa6270 */
[----:B------:R-:W2:Y:S01]  /*8540*/  I2F R40, R44 ;  /* 0x0000002c00287306 */ /* 0x000ea20000201400 */
        /* <DEDUP_REMOVED lines=93> */
[CC--:B------:R-:W-:Y:S02]  /*8b20*/  ISETP.GE.AND P3, PT, R22.reuse, R121.reuse, PT ;  /* 0x000000791600720c */ /* 0x0c0fe40003f66270 */
[-C--:B------:R-:W-:Y:S01]  /*8b30*/  ISETP.GE.AND P4, PT, R22, R122.reuse, PT ;  /* 0x0000007a1600720c */ /* 0x080fe20003f86270 */
[----:B------:R-:W2:Y:S01]  /*8b40*/  I2F R16, R20 ;  /* 0x0000001400107306 */ /* 0x000ea20000201400 */
[C---:B------:R-:W-:Y:S02]  /*8b50*/  ISETP.GE.AND P6, PT, R20.reuse, R122, PT ;  /* 0x0000007a1400720c */ /* 0x040fe40003fc6270 */
        /* <DEDUP_REMOVED lines=21> */
[CC--:B--2---:R-:W-:Y:S02]  /*8cb0*/  FFMA.FTZ R101, R0.reuse, R12.reuse, R13 ;  /* 0x0000000c00657223 */ /* 0x0c4fe4000001000d */
        /* <DEDUP_REMOVED lines=10> */
[CC--:B-1----:R-:W-:Y:S01]  /*8d60*/  FFMA.FTZ R46, R0.reuse, R13.reuse, R6 ;  /* 0x0000000d002e7223 */ /* 0x0c2fe20000010006 */
[----:B------:R-:W-:Y:S01]  /*8d70*/  IADD3 R6, R143, 0x79, RZ ;  /* 0x000000798f067810 */ /* 0x000fe20007ffe0ff */
[----:B------:R-:W-:-:S03]  /*8d80*/  FFMA.FTZ R61, R0, R13, R4 ;  /* 0x0000000d003d7223 */ /* 0x000fc60000010004 */
[----:B------:R-:W1:Y:S01]  /*8d90*/  I2F R4, R6 ;  /* 0x0000000600047306 */ /* 0x000e620000201400 */
[----:B------:R-:W-:Y:S01]  /*8da0*/  FSEL R46, R46, -INF , !P3 ;  /* 0xff8000002e2e7808 */ /* 0x000fe20005800000 */
[CC--:B--2---:R-:W-:Y:S01]  /*8db0*/  FFMA.FTZ R60, R0.reuse, R8.reuse, R9 ;  /* 0x00000008003c7223 */ /* 0x0c4fe20000010009 */
[----:B------:R-:W-:Y:S01]  /*8dc0*/  FSEL R61, R61, -INF , !P4 ;  /* 0xff8000003d3d7808 */ /* 0x000fe20006000000 */
[----:B------:R-:W-:Y:S01]  /*8dd0*/  FFMA.FTZ R11, R0, R8, R11 ;  /* 0x00000008000b7223 */ /* 0x000fe2000001000b */
[----:B------:R-:W-:-:S03]  /*8de0*/  ISETP.GE.AND P4, PT, R143, R121, PT ;  /* 0x000000798f00720c */ /* 0x000fc60003f86270 */
[----:B------:R-:W2:Y:S01]  /*8df0*/  I2F R9, R143 ;  /* 0x0000008f00097306 */ /* 0x000ea20000201400 */
[----:B------:R-:W-:Y:S02]  /*8e00*/  FSEL R60, R60, -INF , !P6 ;  /* 0xff8000003c3c7808 */ /* 0x000fe40007000000 */
[----:B------:R-:W-:Y:S02]  /*8e10*/  FSEL R54, R11, -INF , !P5 ;  /* 0xff8000000b367808 */ /* 0x000fe40006800000 */
[-C--:B------:R-:W-:Y:S02]  /*8e20*/  ISETP.GE.AND P6, PT, R143, R122.reuse, PT ;  /* 0x0000007a8f00720c */ /* 0x080fe40003fc6270 */
[----:B------:R-:W-:Y:S01]  /*8e30*/  ISETP.GE.AND P5, PT, R6, R122, PT ;  /* 0x0000007a0600720c */ /* 0x000fe20003fa6270 */
[-C--:B-1----:R-:W-:Y:S01]  /*8e40*/  FFMA.FTZ R63, R0, R4.reuse, R5 ;  /* 0x00000004003f7223 */ /* 0x082fe20000010005 */
[----:B------:R-:W-:Y:S01]  /*8e50*/  ISETP.GE.AND P3, PT, R6, R121, PT ;  /* 0x000000790600720c */ /* 0x000fe20003f66270 */
[----:B------:R-:W-:-:S03]  /*8e60*/  FFMA.FTZ R7, R0, R4, R7 ;  /* 0x0000000400077223 */ /* 0x000fc60000010007 */
[----:B------:R-:W-:Y:S02]  /*8e70*/  FSEL R63, R63, -INF , !P5 ;  /* 0xff8000003f3f7808 */ /* 0x000fe40006800000 */
[----:B------:R-:W-:Y:S01]  /*8e80*/  FSEL R47, R7, -INF , !P3 ;  /* 0xff800000072f7808 */ /* 0x000fe20005800000 */
[CC--:B--2---:R-:W-:Y:S02]  /*8e90*/  FFMA.FTZ R64, R0.reuse, R9.reuse, R64 ;  /* 0x0000000900407223 */ /* 0x0c4fe40000010040 */
[----:B------:R-:W-:-:S03]  /*8ea0*/  FFMA.FTZ R66, R0, R9, R66 ;  /* 0x0000000900427223 */ /* 0x000fc60000010042 */
[----:B------:R-:W-:Y:S02]  /*8eb0*/  FSEL R5, R64, -INF , !P6 ;  /* 0xff80000040057808 */ /* 0x000fe40007000000 */
[----:B------:R-:W-:Y:S01]  /*8ec0*/  FSEL R4, R66, -INF , !P4 ;  /* 0xff80000042047808 */ /* 0x000fe20006000000 */
[----:B------:R-:W-:Y:S05]  /*8ed0*/  @!P2 BRA `(.L_x_6300) ;  /* 0x000009b00000a947 */ /* 0x000fea0003800000 */
[----:B------:R-:W-:Y:S05]  /*8ee0*/  @!P0 BRA `(.L_x_6301) ;  /* 0x0000039000008947 */ /* 0x000fea0003800000 */
[----:B------:R-:W1:Y:S01]  /*8ef0*/  I2F.RP R10, R118 ;  /* 0x00000076000a7306 */ /* 0x000e620000209400 */
[----:B------:R-:W-:Y:S01]  /*8f00*/  IMAD.MOV.U32 R8, RZ, RZ, RZ ;  /* 0x000000ffff087224 */ /* 0x000fe200078e00ff */
[----:B------:R-:W-:-:S06]  /*8f10*/  IADD3 R11, R138, -0x80, RZ ;  /* 0xffffff808a0b7810 */ /* 0x000fcc0007ffe0ff */
[----:B-1----:R-:W1:Y:S02]  /*8f20*/  MUFU.RCP R9, R10 ;  /* 0x0000000a00097308 */ /* 0x002e640000001000 */
[----:B-1----:R-:W-:-:S06]  /*8f30*/  IADD3 R9, R9, 0xffffffe, RZ ;  /* 0x0ffffffe09097810 */ /* 0x002fcc0007ffe0ff */
[----:B------:R-:W1:Y:S02]  /*8f40*/  F2I.FTZ.U32.TRUNC.NTZ R9, R9 ;  /* 0x0000000900097305 */ /* 0x000e64000021f000 */
[----:B-1----:R-:W-:-:S04]  /*8f50*/  IMAD.MOV R6, RZ, RZ, -R9 ;  /* 0x000000ffff067224 */ /* 0x002fc800078e0a09 */
[----:B------:R-:W-:Y:S01]  /*8f60*/  IMAD R7, R6, R118, RZ ;  /* 0x0000007606077224 */ /* 0x000fe200078e02ff */
[----:B------:R-:W-:Y:S02]  /*8f70*/  IABS R6, R11 ;  /* 0x0000000b00067213 */ /* 0x000fe40000000000 */
[----:B------:R-:W-:Y:S01]  /*8f80*/  LOP3.LUT R11, R11, c[0x0][0x2d0], RZ, 0x3c, !PT ;  /* 0x0000b4000b0b7a12 */ /* 0x000fe200078e3cff */
[----:B------:R-:W-:Y:S01]  /*8f90*/  IMAD.HI.U32 R7, R9, R7, R8 ;  /* 0x0000000709077227 */ /* 0x000fe200078e0008 */
[----:B------:R-:W-:Y:S02]  /*8fa0*/  IABS R8, R138 ;  /* 0x0000008a00087213 */ /* 0x000fe40000000000 */
[----:B------:R-:W-:-:S03]  /*8fb0*/  LOP3.LUT R138, R138, c[0x0][0x2d0], RZ, 0x3c, !PT ;  /* 0x0000b4008a8a7a12 */ /* 0x000fc600078e3cff */
[----:B------:R-:W-:Y:S01]  /*8fc0*/  IMAD.HI.U32 R12, R7, R8, RZ ;  /* 0x00000008070c7227 */ /* 0x000fe200078e00ff */
[----:B------:R-:W-:-:S03]  /*8fd0*/  ISETP.GE.AND P4, PT, R138, RZ, PT ;  /* 0x000000ff8a00720c */ /* 0x000fc60003f86270 */
        /* <DEDUP_REMOVED lines=42> */
.L_x_6301:
[----:B------:R-:W-:-:S04]  /*9280*/  LEA R7, -R117, RZ, 0x7 ;  /* 0x000000ff75077211 */ /* 0x000fc800078e39ff */
[----:B------:R-:W-:Y:S02]  /*9290*/  SHF.R.S32.HI R8, RZ, 0x1f, R7 ;  /* 0x0000001fff087819 */ /* 0x000fe40000011407 */
.L_x_6302:
        /* <DEDUP_REMOVED lines=9> */
[----:B------:R-:W-:Y:S01]  /*9330*/  @!P1 IMAD.WIDE.U32 R14, R117, 0x50, R118 ;  /* 0x00000050750e9825 */ /* 0x000fe200078e0076 */
[----:B------:R-:W-:Y:S01]  /*9340*/  @!PT LDS RZ, [RZ] ;  /* 0x00000000fffff984 */ /* 0x000fe20000000800 */
[----:B------:R-:W-:Y:S01]  /*9350*/  @!PT LDS RZ, [RZ] ;  /* 0x00000000fffff984 */ /* 0x000fe20000000800 */
[----:B------:R-:W-:Y:S01]  /*9360*/  @!PT LDS RZ, [RZ] ;  /* 0x00000000fffff984 */ /* 0x000fe20000000800 */
[----:B------:R2:W-:Y:S02]  /*9370*/  @!P1 LDGSTS.E.BYPASS.LTC128B.128 [R177+0x2000], [R16.64] ;  /* 0x0200000010b19fae */ /* 0x0005e4000b901d46 */
[----:B------:R-:W-:Y:S01]  /*9380*/  @!P1 IADD3.X R11, R8, R11, R13, P2, !PT ;  /* 0x0000000b080b9210 */ /* 0x000fe200017fe40d */
[----:B------:R-:W-:Y:S01]  /*9390*/  @!P1 IMAD.MOV.U32 R13, RZ, RZ, c[0x0][0x19c] ;  /* 0x00006700ff0d9624 */ /* 0x000fe200078e00ff */
[----:B------:R-:W-:Y:S01]  /*93a0*/  @!P1 IADD3 R14, P2, R7, R14, RZ ;  /* 0x0000000e070e9210 */ /* 0x000fe20007f5e0ff */
[----:B------:R-:W-:Y:S01]  /*93b0*/  @!P1 IMAD.MOV.U32 R6, RZ, RZ, c[0x0][0x19c] ;  /* 0x00006700ff069624 */ /* 0x000fe200078e00ff */
[----:B------:R1:W-:Y:S01]  /*93c0*/  @P1 STS.128 [R177+0x2800], RZ ;  /* 0x002800ffb1001388 */ /* 0x0003e20000000c00 */
[----:B------:R-:W-:-:S05]  /*93d0*/  @!P1 IMAD R13, R13, 0x50, RZ ;  /* 0x000000500d0d9824 */ /* 0x000fca00078e02ff */
[----:B------:R-:W-:Y:S02]  /*93e0*/  @!P1 IADD3.X R13, R8, R13, R15, P2, !PT ;  /* 0x0000000d080d9210 */ /* 0x000fe400017fe40f */
[----:B------:R-:W-:-:S04]  /*93f0*/  @!P1 IADD3 R10, P3, P2, R7, R120, R173 ;  /* 0x00000078070a9210 */ /* 0x000fc80007a7e0ad */
[----:B------:R-:W-:Y:S02]  /*9400*/  @!P1 IADD3.X R9, R8, R119, R172, P3, P2 ;  /* 0x0000007708099210 */ /* 0x000fe40001fe44ac */
[----:B------:R-:W-:-:S04]  /*9410*/  @!P1 LEA R18, P2, R10, c[0x0][0x168], 0x1 ;  /* 0x00005a000a129a11 */ /* 0x000fc800078408ff */
[----:B------:R-:W-:Y:S01]  /*9420*/  @!P1 LEA.HI.X R19, R10, c[0x0][0x16c], R9, 0x1, P2 ;  /* 0x00005b000a139a11 */ /* 0x000fe200010f0c09 */
[----:B------:R-:W-:Y:S02]  /*9430*/  @!P1 IMAD R9, R6, 0x60, RZ ;  /* 0x0000006006099824 */ /* 0x000fe400078e02ff */
[----:B--2---:R-:W-:Y:S02]  /*9440*/  @!P1 IMAD.WIDE.U32 R16, R117, 0x60, R118 ;  /* 0x0000006075109825 */ /* 0x004fe400078e0076 */
[----:B------:R-:W-:Y:S01]  /*9450*/  @!PT LDS RZ, [RZ] ;  /* 0x00000000fffff984 */ /* 0x000fe20000000800 */
[----:B------:R-:W-:Y:S01]  /*9460*/  @!PT LDS RZ, [RZ] ;  /* 0x00000000fffff984 */ /* 0x000fe20000000800 */
[----:B------:R-:W-:Y:S01]  /*9470*/  @!PT LDS RZ, [RZ] ;  /* 0x00000000fffff984 */ /* 0x000fe20000000800 */
[----:B------:R1:W-:Y:S02]  /*9480*/  @!P1 LDGSTS.E.BYPASS.LTC128B.128 [R177+0x2800], [R18.64] ;  /* 0x0280000012b19fae */ /* 0x0003e4000b901d46 */
[----:B------:R-:W-:Y:S01]  /*9490*/  @!P1 IMAD.MOV.U32 R10, RZ, RZ, c[0x0][0x19c] ;  /* 0x00006700ff0a9624 */ /* 0x000fe200078e00ff */
        /* <DEDUP_REMOVED lines=59> */
.L_x_6304:
[----:B------:R-:W-:Y:S05]  /*9850*/  BSYNC B0 ;  /* 0x0000000000007941 */ /* 0x000fea0003800000 */
.L_x_6303:
[----:B------:R-:W0:Y:S01]  /*9860*/  LDGDEPBAR ;  /* 0x00000000000079af */ /* 0x000e220000000000 */
[----:B------:R-:W-:-:S04]  /*9870*/  LEA R192, P1, R7, R192, 0x1 ;  /* 0x000000c007c07211 */ /* 0x000fc800078208ff */
[----:B------:R-:W-:Y:S02]  /*9880*/  LEA.HI.X R191, R7, R191, R8, 0x1, P1 ;  /* 0x000000bf07bf7211 */ /* 0x000fe400008f0c08 */
.L_x_6300:
        /* <DEDUP_REMOVED lines=74> */
[----:B------:R-:W3:Y:S01]  /*9d30*/  LDSM.16.MT88.4 R8, [R164+0x6000] ;  /* 0x00600000a408783b */ /* 0x000ee20000004200 */
        /* <DEDUP_REMOVED lines=11> */
[--C-:B------:R-:W-:Y:S02]  /*9df0*/  FFMA.FTZ R118, R65, c[0x0][0x23c], -R64.reuse ;  /* 0x00008f0041767a23 */ /* 0x100fe40000010840 */
[----:B------:R-:W-:Y:S02]  /*9e00*/  FADD.FTZ R2, R2, -R3 ;  /* 0x8000000302027221 */ /* 0x000fe40000010000 */
[--C-:B------:R-:W-:Y:S02]  /*9e10*/  FFMA.FTZ R144, R5, c[0x0][0x23c], -R64.reuse ;  /* 0x00008f0005907a23 */ /* 0x100fe40000010840 */
[----:B------:R-:W-:Y:S01]  /*9e20*/  FMUL.FTZ R143, R2, c[0x0][0x23c] ;  /* 0x00008f00028f7a20 */ /* 0x000fe20000410000 */
[----:B------:R-:W-:Y:S01]  /*9e30*/  MUFU.EX2 R118, R118 ;  /* 0x0000007600767308 */ /* 0x000fe20000000800 */
[--C-:B------:R-:W-:Y:S02]  /*9e40*/  FFMA.FTZ R119, R113, c[0x0][0x23c], -R64.reuse ;  /* 0x00008f0071777a23 */ /* 0x100fe40000010840 */
[----:B------:R-:W-:-:S02]  /*9e50*/  FFMA.FTZ R65, R139, c[0x0][0x23c], -R64 ;  /* 0x00008f008b417a23 */ /* 0x000fc40000010840 */
[--C-:B------:R-:W-:Y:S02]  /*9e60*/  FFMA.FTZ R138, R4, c[0x0][0x23c], -R53.reuse ;  /* 0x00008f00048a7a23 */ /* 0x100fe40000010835 */
[--C-:B------:R-:W-:Y:S01]  /*9e70*/  FFMA.FTZ R117, R136, c[0x0][0x23c], -R53.reuse ;  /* 0x00008f0088757a23 */ /* 0x100fe20000010835 */
[----:B------:R-:W-:Y:S01]  /*9e80*/  MUFU.EX2 R144, R144 ;  /* 0x0000009000907308 */ /* 0x000fe20000000800 */
[--C-:B------:R-:W-:Y:S02]  /*9e90*/  FFMA.FTZ R121, R116, c[0x0][0x23c], -R53.reuse ;  /* 0x00008f0074797a23 */ /* 0x100fe40000010835 */
[----:B------:R-:W-:Y:S02]  /*9ea0*/  FMUL.FTZ R148, R148, c[0x0][0x23c] ;  /* 0x00008f0094947a20 */ /* 0x000fe40000410000 */
[----:B------:R-:W-:Y:S02]  /*9eb0*/  FFMA.FTZ R2, R112, c[0x0][0x23c], -R53 ;  /* 0x00008f0070027a23 */ /* 0x000fe40000010835 */
[--C-:B------:R-:W-:Y:S01]  /*9ec0*/  FFMA.FTZ R120, R107, c[0x0][0x23c], -R64.reuse ;  /* 0x00008f006b787a23 */ /* 0x100fe20000010840 */
[----:B------:R-:W1:Y:S01]  /*9ed0*/  MUFU.EX2 R119, R119 ;  /* 0x0000007700777308 */ /* 0x000e620000000800 */
[----:B------:R-:W-:-:S02]  /*9ee0*/  FFMA.FTZ R113, R59, c[0x0][0x23c], -R64 ;  /* 0x00008f003b717a23 */ /* 0x000fc40000010840 */
[--C-:B------:R-:W-:Y:S02]  /*9ef0*/  FFMA.FTZ R112, R57, c[0x0][0x23c], -R64.reuse ;  /* 0x00008f0039707a23 */ /* 0x100fe40000010840 */
[--C-:B------:R-:W-:Y:S02]  /*9f00*/  FFMA.FTZ R109, R109, c[0x0][0x23c], -R64.reuse ;  /* 0x00008f006d6d7a23 */ /* 0x100fe40000010840 */
[--C-:B------:R-:W-:Y:S01]  /*9f10*/  FFMA.FTZ R116, R58, c[0x0][0x23c], -R53.reuse ;  /* 0x00008f003a747a23 */ /* 0x100fe20000010835 */
[----:B------:R-:W2:Y:S01]  /*9f20*/  MUFU.EX2 R65, R65 ;  /* 0x0000004100417308 */ /* 0x000ea20000000800 */
[--C-:B------:R-:W-:Y:S02]  /*9f30*/  FFMA.FTZ R107, R132, c[0x0][0x23c], -R53.reuse ;  /* 0x00008f00846b7a23 */ /* 0x100fe40000010835 */
[--C-:B------:R-:W-:Y:S02]  /*9f40*/  FFMA.FTZ R66, R56, c[0x0][0x23c], -R53.reuse ;  /* 0x00008f0038427a23 */ /* 0x100fe40000010835 */
[----:B------:R-:W-:Y:S01]  /*9f50*/  FFMA.FTZ R3, R48, c[0x0][0x23c], -R53 ;  /* 0x00008f0030037a23 */ /* 0x000fe20000010835 */
[----:B------:R-:W-:Y:S01]  /*9f60*/  LDSM.16.MT88.4 R56, [R162+0x6800] ;  /* 0x00680000a238783b */ /* 0x000fe20000004200 */
[--C-:B------:R-:W-:Y:S01]  /*9f70*/  FFMA.FTZ R139, R129, c[0x0][0x23c], -R64.reuse ;  /* 0x00008f00818b7a23 */ /* 0x100fe20000010840 */
[----:B------:R-:W-:Y:S01]  /*9f80*/  MUFU.EX2 R138, R138 ;  /* 0x0000008a008a7308 */ /* 0x000fe20000000800 */
[----:B-1----:R-:W-:Y:S01]  /*9f90*/  F2FP.PACK_AB R32, R119, R144 ;  /* 0x000000907720723e */ /* 0x002fe200000000ff */
[----:B------:R-:W1:Y:S01]  /*9fa0*/  LDSM.16.MT88.4 R48, [R161+0x6800] ;  /* 0x00680000a130783b */ /* 0x000e620000004200 */
[----:B------:R-:W-:-:S02]  /*9fb0*/  FFMA.FTZ R136, R141, c[0x0][0x23c], -R64 ;  /* 0x00008f008d887a23 */ /* 0x000fc40000010840 */
[--C-:B------:R-:W-:Y:S02]  /*9fc0*/  FFMA.FTZ R132, R137, c[0x0][0x23c], -R64.reuse ;  /* 0x00008f0089847a23 */ /* 0x100fe40000010840 */
[----:B------:R-:W-:Y:S01]  /*9fd0*/  FFMA.FTZ R129, R151, c[0x0][0x23c], -R64 ;  /* 0x00008f0097817a23 */ /* 0x000fe20000010840 */
[----:B------:R-:W4:Y:S01]  /*9fe0*/  MUFU.EX2 R117, R117 ;  /* 0x0000007500757308 */ /* 0x000f220000000800 */
[----:B--2---:R-:W-:Y:S01]  /*9ff0*/  F2FP.PACK_AB R34, R65, R118 ;  /* 0x000000764122723e */ /* 0x004fe200000000ff */
[--C-:B------:R-:W-:Y:S02]  /*a000*/  FFMA.FTZ R137, R140, c[0x0][0x23c], -R53.reuse ;  /* 0x00008f008c897a23 */ /* 0x100fe40000010835 */
[--C-:B------:R-:W-:Y:S02]  /*a010*/  FFMA.FTZ R122, R198, c[0x0][0x23c], -R53.reuse ;  /* 0x00008f00c67a7a23 */ /* 0x100fe40000010835 */
[--C-:B------:R-:W-:Y:S02]  /*a020*/  FFMA.FTZ R141, R142, c[0x0][0x23c], -R53.reuse ;  /* 0x00008f008e8d7a23 */ /* 0x100fe40000010835 */
[----:B------:R-:W-:Y:S01]  /*a030*/  MUFU.EX2 R121, R121 ;  /* 0x0000007900797308 */ /* 0x000fe20000000800 */
[----:B------:R-:W-:-:S02]  /*a040*/  FFMA.FTZ R134, R134, c[0x0][0x23c], -R53 ;  /* 0x00008f0086867a23 */ /* 0x000fc40000010835 */
[--C-:B------:R-:W-:Y:S02]  /*a050*/  FFMA.FTZ R151, R145, c[0x0][0x23c], -R64.reuse ;  /* 0x00008f0091977a23 */ /* 0x100fe40000010840 */
[--C-:B------:R-:W-:Y:S02]  /*a060*/  FFMA.FTZ R145, R147, c[0x0][0x23c], -R64.reuse ;  /* 0x00008f0093917a23 */ /* 0x100fe40000010840 */
[--C-:B------:R-:W-:Y:S01]  /*a070*/  FFMA.FTZ R142, R149, c[0x0][0x23c], -R64.reuse ;  /* 0x00008f00958e7a23 */ /* 0x100fe20000010840 */
[----:B------:R-:W2:Y:S01]  /*a080*/  MUFU.EX2 R148, R148 ;  /* 0x0000009400947308 */ /* 0x000ea20000000800 */
[----:B----4-:R-:W-:Y:S01]  /*a090*/  F2FP.PACK_AB R33, R117, R138 ;  /* 0x0000008a7521723e */ /* 0x010fe200000000ff */
[--C-:B------:R-:W-:Y:S02]  /*a0a0*/  FFMA.FTZ R147, R146, c[0x0][0x23c], -R53.reuse ;  /* 0x00008f0092937a23 */ /* 0x100fe40000010835 */
[----:B------:R-:W-:Y:S02]  /*a0b0*/  FFMA.FTZ R140, R189, c[0x0][0x23c], -R64 ;  /* 0x00008f00bd8c7a23 */ /* 0x000fe40000010840 */
[----:B------:R-:W-:-:S02]  /*a0c0*/  FFMA.FTZ R150, R150, c[0x0][0x23c], -R53 ;  /* 0x00008f0096967a23 */ /* 0x000fc40000010835 */
[----:B------:R-:W4:Y:S01]  /*a0d0*/  MUFU.EX2 R143, R143 ;  /* 0x0000008f008f7308 */ /* 0x000f220000000800 */
[--C-:B------:R-:W-:Y:S02]  /*a0e0*/  FFMA.FTZ R149, R190, c[0x0][0x23c], -R53.reuse ;  /* 0x00008f00be957a23 */ /* 0x100fe40000010835 */
[--C-:B------:R-:W-:Y:S02]  /*a0f0*/  FFMA.FTZ R146, R188, c[0x0][0x23c], -R53.reuse ;  /* 0x00008f00bc927a23 */ /* 0x100fe40000010835 */
[--C-:B------:R-:W-:Y:S02]  /*a100*/  FFMA.FTZ R104, R104, c[0x0][0x23c], -R53.reuse ;  /* 0x00008f0068687a23 */ /* 0x100fe40000010835 */
[----:B------:R-:W-:Y:S01]  /*a110*/  FFMA.FTZ R102, R102, c[0x0][0x23c], -R53 ;  /* 0x00008f0066667a23 */ /* 0x000fe20000010835 */
[----:B------:R-:W5:Y:S01]  /*a120*/  MUFU.EX2 R2, R2 ;  /* 0x0000000200027308 */ /* 0x000f620000000800 */
[-C--:B--2---:R-:W-:Y:S02]  /*a130*/  FMUL.FTZ R4, R96, R148.reuse ;  /* 0x0000009460047220 */ /* 0x084fe40000410000 */
[----:B------:R-:W-:-:S02]  /*a140*/  FMUL.FTZ R5, R97, R148 ;  /* 0x0000009461057220 */ /* 0x000fc40000410000 */
[-C--:B------:R-:W-:Y:S02]  /*a150*/  FMUL.FTZ R92, R92, R148.reuse ;  /* 0x000000945c5c7220 */ /* 0x080fe40000410000 */
[-C--:B------:R-:W-:Y:S01]  /*a160*/  FMUL.FTZ R93, R93, R148.reuse ;  /* 0x000000945d5d7220 */ /* 0x080fe20000410000 */
[----:B------:R-:W-:Y:S01]  /*a170*/  MUFU.EX2 R120, R120 ;  /* 0x0000007800787308 */ /* 0x000fe20000000800 */
[-C--:B----4-:R-:W-:Y:S02]  /*a180*/  FMUL.FTZ R6, R98, R143.reuse ;  /* 0x0000008f62067220 */ /* 0x090fe40000410000 */
[-C--:B------:R-:W-:Y:S02]  /*a190*/  FMUL.FTZ R7, R99, R143.reuse ;  /* 0x0000008f63077220 */ /* 0x080fe40000410000 */
[-C--:B------:R-:W-:Y:S02]  /*a1a0*/  FMUL.FTZ R94, R94, R143.reuse ;  /* 0x0000008f5e5e7220 */ /* 0x080fe40000410000 */
[----:B------:R-:W-:Y:S01]  /*a1b0*/  FMUL.FTZ R95, R95, R143 ;  /* 0x0000008f5f5f7220 */ /* 0x000fe20000410000 */
[----:B-----5:R-:W-:Y:S01]  /*a1c0*/  F2FP.PACK_AB R35, R2, R121 ;  /* 0x000000790223723e */ /* 0x020fe200000000ff */
[----:B------:R-:W2:Y:S01]  /*a1d0*/  MUFU.EX2 R113, R113 ;  /* 0x0000007100717308 */ /* 0x000ea20000000800 */
[----:B------:R-:W-:-:S02]  /*a1e0*/  FMUL.FTZ R12, R68, R148 ;  /* 0x00000094440c7220 */ /* 0x000fc40000410000 */
[-C--:B------:R-:W-:Y:S02]  /*a1f0*/  FMUL.FTZ R13, R69, R148.reuse ;  /* 0x00000094450d7220 */ /* 0x080fe40000410000 */
[-C--:B------:R-:W-:Y:S01]  /*a200*/  FMUL.FTZ R14, R70, R143.reuse ;  /* 0x0000008f460e7220 */ /* 0x080fe20000410000 */
[C---:B---3--:R-:W-:Y:S01]  /*a210*/  HMMA.16816.F32 R4, R32.reuse, R8, R4 ;  /* 0x000000082004723c */ /* 0x048fe20000001804 */
[-C--:B------:R-:W-:Y:S01]  /*a220*/  FMUL.FTZ R15, R71, R143.reuse ;  /* 0x0000008f470f7220 */ /* 0x080fe20000410000 */
[----:B------:R-:W-:Y:S01]  /*a230*/  MUFU.EX2 R112, R112 ;  /* 0x0000007000707308 */ /* 0x000fe20000000800 */
[-C--:B------:R-:W-:Y:S02]  /*a240*/  FMUL.FTZ R20, R76, R148.reuse ;  /* 0x000000944c147220 */ /* 0x080fe40000410000 */
[-C--:B------:R-:W-:Y:S02]  /*a250*/  FMUL.FTZ R21, R77, R148.reuse ;  /* 0x000000944d157220 */ /* 0x080fe40000410000 */
        /* <DEDUP_REMOVED lines=9> */
[-C--:B------:R-:W-:Y:S01]  /*a2f0*/  FMUL.FTZ R75, R75, R143.reuse ;  /* 0x0000008f4b4b7220 */ /* 0x080fe20000410000 */
[----:B------:R-:W-:Y:S01]  /*a300*/  MUFU.EX2 R116, R116 ;  /* 0x0000007400747308 */ /* 0x000fe20000000800 */
[-C--:B------:R-:W-:Y:S02]  /*a310*/  FMUL.FTZ R80, R80, R148.reuse ;  /* 0x0000009450507220 */ /* 0x080fe40000410000 */
[-C--:B------:R-:W-:Y:S02]  /*a320*/  FMUL.FTZ R81, R81, R148.reuse ;  /* 0x0000009451517220 */ /* 0x080fe40000410000 */
[-C--:B------:R-:W-:Y:S01]  /*a330*/  FMUL.FTZ R82, R82, R143.reuse ;  /* 0x0000008f52527220 */ /* 0x080fe20000410000 */
[----:B------:R-:W-:Y:S01]  /*a340*/  HMMA.16816.F32 R20, R32, R24, R20 ;  /* 0x000000182014723c */ /* 0x000fe20000001814 */
[----:B------:R-:W-:Y:S01]  /*a350*/  FMUL.FTZ R83, R83, R143 ;  /* 0x0000008f53537220 */ /* 0x000fe20000410000 */
[----:B------:R-:W3:Y:S01]  /*a360*/  MUFU.EX2 R107, R107 ;  /* 0x0000006b006b7308 */ /* 0x000ee20000000800 */
[----:B------:R-:W-:-:S02]  /*a370*/  FMUL.FTZ R28, R88, R148 ;  /* 0x00000094581c7220 */ /* 0x000fc40000410000 */
[-C--:B------:R-:W-:Y:S02]  /*a380*/  FMUL.FTZ R29, R89, R148.reuse ;  /* 0x00000094591d7220 */ /* 0x080fe40000410000 */
[-C--:B------:R-:W-:Y:S01]  /*a390*/  FMUL.FTZ R30, R90, R143.reuse ;  /* 0x0000008f5a1e7220 */ /* 0x080fe20000410000 */
[C---:B------:R-:W-:Y:S01]  /*a3a0*/  HMMA.16816.F32 R16, R32.reuse, R18, R72 ;  /* 0x000000122010723c */ /* 0x040fe20000001848 */
[-C--:B------:R-:W-:Y:S01]  /*a3b0*/  FMUL.FTZ R31, R91, R143.reuse ;  /* 0x0000008f5b1f7220 */ /* 0x080fe20000410000 */
[----:B------:R-:W-:Y:S01]  /*a3c0*/  MUFU.EX2 R66, R66 ;  /* 0x0000004200427308 */ /* 0x000fe20000000800 */
[-C--:B------:R-:W-:Y:S01]  /*a3d0*/  FMUL.FTZ R84, R84, R148.reuse ;  /* 0x0000009454547220 */ /* 0x080fe20000410000 */
[----:B------:R-:W-:Y:S01]  /*a3e0*/  LDSM.16.MT88.4 R72, [R162+0x8800] ;  /* 0x00880000a248783b */ /* 0x000fe20000004200 */
[-C--:B------:R-:W-:Y:S02]  /*a3f0*/  FMUL.FTZ R85, R85, R148.reuse ;  /* 0x0000009455557220 */ /* 0x080fe40000410000 */
[-C--:B------:R-:W-:Y:S01]  /*a400*/  FMUL.FTZ R86, R86, R143.reuse ;  /* 0x0000008f56567220 */ /* 0x080fe20000410000 */
[----:B------:R-:W-:Y:S01]  /*a410*/  HMMA.16816.F32 R24, R32, R26, R80 ;  /* 0x0000001a2018723c */ /* 0x000fe20000001850 */
[----:B------:R-:W-:Y:S01]  /*a420*/  FMUL.FTZ R87, R87, R143 ;  /* 0x0000008f57577220 */ /* 0x000fe20000410000 */
[----:B------:R-:W4:Y:S01]  /*a430*/  MUFU.EX2 R3, R3 ;  /* 0x0000000300037308 */ /* 0x000f220000000800 */
[----:B------:R-:W-:Y:S01]  /*a440*/  LDSM.16.MT88.4 R80, [R161+0x8000] ;  /* 0x00800000a150783b */ /* 0x000fe20000004200 */
[----:B------:R-:W-:-:S02]  /*a450*/  FFMA.FTZ R144, R193, R148, R144 ;  /* 0x00000094c1907223 */ /* 0x000fc40000010090 */
[----:B------:R-:W-:Y:S02]  /*a460*/  FFMA.FTZ R138, R194, R143, R138 ;  /* 0x0000008fc28a7223 */ /* 0x000fe4000001008a */
[C---:B------:R-:W-:Y:S01]  /*a470*/  HMMA.16816.F32 R28, R32.reuse, R36, R28 ;  /* 0x00000024201c723c */ /* 0x040fe2000000181c */
[----:B------:R-:W-:Y:S01]  /*a480*/  FADD.FTZ R119, R119, R144 ;  /* 0x0000009077777221 */ /* 0x000fe20000010000 */
[----:B------:R-:W-:Y:S01]  /*a490*/  MUFU.EX2 R139, R139 ;  /* 0x0000008b008b7308 */ /* 0x000fe20000000800 */
[----:B------:R-:W-:Y:S02]  /*a4a0*/  FADD.FTZ R138, R117, R138 ;  /* 0x0000008a758a7221 */ /* 0x000fe40000010000 */
[----:B------:R-:W-:Y:S02]  /*a4b0*/  FADD.FTZ R118, R118, R119 ;  /* 0x0000007776767221 */ /* 0x000fe40000010000 */
[----:B--2---:R-:W-:Y:S01]  /*a4c0*/  F2FP.PACK_AB R36, R113, R120 ;  /* 0x000000787124723e */ /* 0x004fe200000000ff */
[----:B------:R-:W-:Y:S01]  /*a4d0*/  HMMA.16816.F32 R32, R32, R38, R84 ;  /* 0x000000262020723c */ /* 0x000fe20000001854 */
[----:B---3--:R-:W-:Y:S01]  /*a4e0*/  F2FP.PACK_AB R37, R107, R116 ;  /* 0x000000746b25723e */ /* 0x008fe200000000ff */
[----:B------:R-:W2:Y:S01]  /*a4f0*/  MUFU.EX2 R136, R136 ;  /* 0x0000008800887308 */ /* 0x000ea20000000800 */
        /* <DEDUP_REMOVED lines=12> */
[----:B------:R-:W-:-:S02]  /*a5c0*/  FFMA.FTZ R193, R63, c[0x0][0x23c], -R64 ;  /* 0x00008f003fc17a23 */ /* 0x000fc40000010840 */
[----:B------:R-:W-:Y:S02]  /*a5d0*/  FADD.FTZ R66, R66, R107 ;  /* 0x0000006b42427221 */ /* 0x000fe40000010000 */
[----:B------:R-:W-:Y:S01]  /*a5e0*/  FFMA.FTZ R55, R55, c[0x0][0x23c], -R64 ;  /* 0x00008f0037377a23 */ /* 0x000fe20000010840 */
[C---:B------:R-:W-:Y:S01]  /*a5f0*/  HMMA.16816.F32 R8, R36.reuse, R42, R8 ;  /* 0x0000002a2408723c */ /* 0x040fe20000001808 */
[----:B------:R-:W3:Y:S01]  /*a600*/  LDSM.16.MT88.4 R40, [R160+0x6800] ;  /* 0x00680000a028783b */ /* 0x000ee20000004200 */
[----:B------:R-:W-:Y:S01]  /*a610*/  MUFU.EX2 R137, R137 ;  /* 0x0000008900897308 */ /* 0x000fe20000000800 */
[----:B------:R-:W-:Y:S02]  /*a620*/  FADD.FTZ R66, R3, R66 ;  /* 0x0000004203427221 */ /* 0x000fe40000010000 */
[----:B------:R-:W-:Y:S02]  /*a630*/  FFMA.FTZ R3, R47, c[0x0][0x23c], -R53 ;  /* 0x00008f002f037a23 */ /* 0x000fe40000010835 */
[--C-:B------:R-:W-:Y:S01]  /*a640*/  FFMA.FTZ R60, R60, c[0x0][0x23c], -R64.reuse ;  /* 0x00008f003c3c7a23 */ /* 0x100fe20000010840 */
[C---:B-1----:R-:W-:Y:S01]  /*a650*/  HMMA.16816.F32 R20, R36.reuse, R48, R20 ;  /* 0x000000302414723c */ /* 0x042fe20000001814 */
[----:B------:R-:W-:Y:S01]  /*a660*/  FFMA.FTZ R61, R61, c[0x0][0x23c], -R64 ;  /* 0x00008f003d3d7a23 */ /* 0x000fe20000010840 */
[----:B------:R-:W1:Y:S06]  /*a670*/  MUFU.EX2 R122, R122 ;  /* 0x0000007a007a7308 */ /* 0x000e6c0000000800 */
        /* <DEDUP_REMOVED lines=13> */
[----:B--2---:R-:W-:-:S02]  /*a750*/  F2FP.PACK_AB R36, R136, R139 ;  /* 0x0000008b8824723e */ /* 0x004fc400000000ff */
[----:B-1----:R-:W-:Y:S01]  /*a760*/  F2FP.PACK_AB R37, R122, R137 ;  /* 0x000000897a25723e */ /* 0x002fe200000000ff */
[----:B------:R-:W-:Y:S01]  /*a770*/  MUFU.EX2 R140, R140 ;  /* 0x0000008c008c7308 */ /* 0x000fe20000000800 */
[----:B------:R-:W-:Y:S01]  /*a780*/  F2FP.PACK_AB R38, R129, R132 ;  /* 0x000000848126723e */ /* 0x000fe200000000ff */
[----:B------:R-:W-:Y:S01]  /*a790*/  FADD.FTZ R137, R137, R66 ;  /* 0x0000004289897221 */ /* 0x000fe20000010000 */
[----:B-----5:R-:W-:-:S03]  /*a7a0*/  F2FP.PACK_AB R39, R134, R141 ;  /* 0x0000008d8627723e */ /* 0x020fc600000000ff */
[----:B------:R-:W-:Y:S02]  /*a7b0*/  FADD.FTZ R122, R122, R137 ;  /* 0x000000897a7a7221 */ /* 0x000fe40000010000 */
[----:B------:R-:W-:Y:S02]  /*a7c0*/  MUFU.EX2 R150, R150 ;  /* 0x0000009600967308 */ /* 0x000fe40000000800 */
[----:B----4-:R-:W-:Y:S01]  /*a7d0*/  HMMA.16816.F32 R12, R36, R48, R12 ;  /* 0x00000030240c723c */ /* 0x010fe2000000180c */
[----:B------:R-:W-:-:S04]  /*a7e0*/  FADD.FTZ R141, R141, R122 ;  /* 0x0000007a8d8d7221 */ /* 0x000fc80000010000 */
[----:B------:R-:W-:Y:S01]  /*a7f0*/  FADD.FTZ R141, R134, R141 ;  /* 0x0000008d868d7221 */ /* 0x000fe20000010000 */
[----:B------:R-:W1:Y:S02]  /*a800*/  MUFU.EX2 R149, R149 ;  /* 0x0000009500957308 */ /* 0x000e640000000800 */
[C---:B------:R-:W-:Y:S01]  /*a810*/  HMMA.16816.F32 R16, R36.reuse, R50, R16 ;  /* 0x000000322410723c */ /* 0x040fe20000001810 */
[----:B------:R-:W2:Y:S05]  /*a820*/  LDSM.16.MT88.4 R48, [R160+0x7000] ;  /* 0x00700000a030783b */ /* 0x000eaa0000004200 */
[----:B------:R-:W-:Y:S02]  /*a830*/  MUFU.EX2 R147, R147 ;  /* 0x0000009300937308 */ /* 0x000fe40000000800 */
[C---:B------:R-:W-:Y:S06]  /*a840*/  HMMA.16816.F32 R4, R36.reuse, R56, R4 ;  /* 0x000000382404723c */ /* 0x040fec0000001804 */
        /* <DEDUP_REMOVED lines=8> */
[----:B------:R-:W-:Y:S02]  /*a8d0*/  MUFU.EX2 R3, R3 ;  /* 0x0000000300037308 */ /* 0x000fe40000000800 */
[C---:B--2---:R-:W-:Y:S08]  /*a8e0*/  HMMA.16816.F32 R28, R36.reuse, R48, R28 ;  /* 0x00000030241c723c */ /* 0x044ff0000000181c */
[----:B------:R-:W-:Y:S01]  /*a8f0*/  HMMA.16816.F32 R32, R36, R50, R32 ;  /* 0x000000322420723c */ /* 0x000fe20000001820 */
[----:B------:R-:W2:Y:S06]  /*a900*/  LDSM.16.MT88.4 R48, [R161+0x7800] ;  /* 0x00780000a130783b */ /* 0x000eac0000004200 */
[----:B------:R-:W-:-:S02]  /*a910*/  F2FP.PACK_AB R36, R142, R151 ;  /* 0x000000978e24723e */ /* 0x000fc400000000ff */
[----:B-1----:R-:W-:Y:S02]  /*a920*/  F2FP.PACK_AB R37, R149, R150 ;  /* 0x000000969525723e */ /* 0x002fe400000000ff */
[----:B------:R-:W-:Y:S02]  /*a930*/  F2FP.PACK_AB R38, R140, R145 ;  /* 0x000000918c26723e */ /* 0x000fe400000000ff */
[----:B----4-:R-:W-:-:S07]  /*a940*/  F2FP.PACK_AB R39, R146, R147 ;  /* 0x000000939227723e */ /* 0x010fce00000000ff */
[C---:B---3--:R-:W-:Y:S08]  /*a950*/  HMMA.16816.F32 R4, R36.reuse, R40, R4 ;  /* 0x000000282404723c */ /* 0x048ff00000001804 */
[C---:B------:R-:W-:Y:S01]  /*a960*/  HMMA.16816.F32 R8, R36.reuse, R42, R8 ;  /* 0x0000002a2408723c */ /* 0x040fe20000001808 */
[----:B------:R-:W1:Y:S07]  /*a970*/  LDSM.16.MT88.4 R40, [R160+0x7800] ;  /* 0x00780000a028783b */ /* 0x000e6e0000004200 */
[C---:B-----5:R-:W-:Y:S07]  /*a980*/  HMMA.16816.F32 R12, R36.reuse, R56, R12 ;  /* 0x00000038240c723c */ /* 0x060fee000000180c */
[--C-:B------:R-:W-:Y:S01]  /*a990*/  FFMA.FTZ R56, R130, c[0x0][0x23c], -R53.reuse ;  /* 0x00008f0082387a23 */ /* 0x100fe20000010835 */
[----:B------:R-:W-:Y:S01]  /*a9a0*/  HMMA.16816.F32 R16, R36, R58, R16 ;  /* 0x0000003a2410723c */ /* 0x000fe20000001810 */
[----:B------:R-:W-:-:S04]  /*a9b0*/  FFMA.FTZ R57, R124, c[0x0][0x23c], -R53 ;  /* 0x00008f007c397a23 */ /* 0x000fc80000010835 */
[----:B------:R-:W-:Y:S02]  /*a9c0*/  MUFU.EX2 R56, R56 ;  /* 0x0000003800387308 */ /* 0x000fe40000000800 */
[--C-:B------:R-:W-:Y:S01]  /*a9d0*/  FFMA.FTZ R59, R126, c[0x0][0x23c], -R53.reuse ;  /* 0x00008f007e3b7a23 */ /* 0x100fe20000010835 */
[----:B--2---:R-:W-:Y:S01]  /*a9e0*/  HMMA.16816.F32 R20, R36, R48, R20 ;  /* 0x000000302414723c */ /* 0x004fe20000001814 */
[----:B------:R-:W-:-:S04]  /*a9f0*/  FFMA.FTZ R58, R128, c[0x0][0x23c], -R53 ;  /* 0x00008f00803a7a23 */ /* 0x000fc80000010835 */
[----:B------:R-:W2:Y:S02]  /*aa00*/  MUFU.EX2 R59, R59 ;  /* 0x0000003b003b7308 */ /* 0x000ea40000000800 */
[--C-:B------:R-:W-:Y:S01]  /*aa10*/  FFMA.FTZ R48, R131, c[0x0][0x23c], -R64.reuse ;  /* 0x00008f0083307a23 */ /* 0x100fe20000010840 */
[----:B------:R-:W-:Y:S01]  /*aa20*/  HMMA.16816.F32 R24, R36, R50, R24 ;  /* 0x000000322418723c */ /* 0x000fe20000001818 */
[----:B------:R-:W-:-:S04]  /*aa30*/  FFMA.FTZ R49, R135, c[0x0][0x23c], -R64 ;  /* 0x00008f0087317a23 */ /* 0x000fc80000010840 */
[----:B------:R-:W-:Y:S02]  /*aa40*/  MUFU.EX2 R48, R48 ;  /* 0x0000003000307308 */ /* 0x000fe40000000800 */
[--C-:B------:R-:W-:Y:S01]  /*aa50*/  FFMA.FTZ R50, R127, c[0x0][0x23c], -R64.reuse ;  /* 0x00008f007f327a23 */ /* 0x100fe20000010840 */
[----:B-1----:R-:W-:Y:S01]  /*aa60*/  HMMA.16816.F32 R28, R36, R40, R28 ;  /* 0x00000028241c723c */ /* 0x002fe2000000181c */
[----:B------:R-:W-:-:S04]  /*aa70*/  FFMA.FTZ R51, R133, c[0x0][0x23c], -R64 ;  /* 0x00008f0085337a23 */ /* 0x000fc80000010840 */
[----:B------:R-:W-:Y:S01]  /*aa80*/  MUFU.EX2 R50, R50 ;  /* 0x0000003200327308 */ /* 0x000fe20000000800 */
[----:B--2---:R-:W-:Y:S02]  /*aa90*/  F2FP.PACK_AB R85, R59, R56 ;  /* 0x000000383b55723e */ /* 0x004fe400000000ff */
[----:B------:R-:W-:Y:S01]  /*aaa0*/  HMMA.16816.F32 R32, R36, R42, R32 ;  /* 0x0000002a2420723c */ /* 0x000fe20000001820 */
[----:B------:R-:W1:Y:S04]  /*aab0*/  LDSM.16.MT88.4 R40, [R164+0x8000] ;  /* 0x00800000a428783b */ /* 0x000e680000004200 */
[----:B------:R-:W2:Y:S01]  /*aac0*/  MUFU.EX2 R51, R51 ;  /* 0x0000003300337308 */ /* 0x000ea20000000800 */
[----:B------:R-:W3:Y:S07]  /*aad0*/  LDSM.16.MT88.4 R36, [R162+0x8000] ;  /* 0x00800000a224783b */ /* 0x000eee0000004200 */
[----:B------:R-:W4:Y:S08]  /*aae0*/  MUFU.EX2 R49, R49 ;  /* 0x0000003100317308 */ /* 0x000f300000000800 */
[----:B------:R-:W-:Y:S01]  /*aaf0*/  MUFU.EX2 R57, R57 ;  /* 0x0000003900397308 */ /* 0x000fe20000000800 */
[----:B--2---:R-:W-:-:S07]  /*ab00*/  F2FP.PACK_AB R84, R51, R50 ;  /* 0x000000323354723e */ /* 0x004fce00000000ff */
[----:B------:R-:W2:Y:S01]  /*ab10*/  MUFU.EX2 R58, R58 ;  /* 0x0000003a003a7308 */ /* 0x000ea20000000800 */
[----:B----4-:R-:W-:Y:S02]  /*ab20*/  F2FP.PACK_AB R86, R49, R48 ;  /* 0x000000303156723e */ /* 0x010fe400000000ff */
[----:B--2---:R-:W-:-:S07]  /*ab30*/  F2FP.PACK_AB R87, R58, R57 ;  /* 0x000000393a57723e */ /* 0x004fce00000000ff */
[C---:B-1----:R-:W-:Y:S01]  /*ab40*/  HMMA.16816.F32 R96, R84.reuse, R40, R4 ;  /* 0x000000285460723c */ /* 0x042fe20000001804 */
[----:B------:R-:W1:Y:S06]  /*ab50*/  LDSM.16.MT88.4 R4, [R160+0x8000] ;  /* 0x00800000a004783b */ /* 0x000e6c0000004200 */
[----:B------:R-:W-:Y:S01]  /*ab60*/  FFMA.FTZ R40, R114, c[0x0][0x23c], -R53 ;  /* 0x00008f0072287a23 */ /* 0x000fe20000010835 */
[C---:B---3--:R-:W-:Y:S05]  /*ab70*/  HMMA.16816.F32 R12, R84.reuse, R36, R12 ;  /* 0x00000024540c723c */ /* 0x048fea000000180c */
        /* <DEDUP_REMOVED lines=8> */
[----:B------:R-:W2:Y:S03]  /*ac00*/  MUFU.EX2 R38, R38 ;  /* 0x0000002600267308 */ /* 0x000ea60000000800 */
[C---:B------:R-:W-:Y:S05]  /*ac10*/  HMMA.16816.F32 R8, R84.reuse, R42, R8 ;  /* 0x0000002a5408723c */ /* 0x040fea0000001808 */
[----:B------:R-:W-:Y:S02]  /*ac20*/  MUFU.EX2 R36, R36 ;  /* 0x0000002400247308 */ /* 0x000fe40000000800 */
[----:B------:R-:W-:Y:S01]  /*ac30*/  FADD.FTZ R42, R150, R141 ;  /* 0x0000008d962a7221 */ /* 0x000fe20000010000 */
[----:B------:R-:W-:Y:S01]  /*ac40*/  HMMA.16816.F32 R80, R84, R82, R24 ;  /* 0x000000525450723c */ /* 0x000fe20000001818 */
[----:B------:R-:W3:Y:S02]  /*ac50*/  LDSM.16.MT88.4 R24, [R161+0x8800] ;  /* 0x00880000a118783b */ /* 0x000ee40000004200 */
[----:B------:R-:W-:-:S02]  /*ac60*/  FADD.FTZ R42, R149, R42 ;  /* 0x0000002a952a7221 */ /* 0x000fc40000010000 */
[----:B------:R-:W4:Y:S02]  /*ac70*/  MUFU.EX2 R39, R39 ;  /* 0x0000002700277308 */ /* 0x000f240000000800 */
[----:B------:R-:W-:Y:S01]  /*ac80*/  FADD.FTZ R43, R147, R42 ;  /* 0x0000002a932b7221 */ /* 0x000fe20000010000 */
[----:B-1----:R-:W-:Y:S03]  /*ac90*/  HMMA.16816.F32 R88, R84, R4, R28 ;  /* 0x000000045458723c */ /* 0x002fe6000000181c */
[----:B------:R-:W-:-:S04]  /*aca0*/  FADD.FTZ R43, R146, R43 ;  /* 0x0000002b922b7221 */ /* 0x000fc80000010000 */
[--C-:B------:R-:W-:Y:S01]  /*acb0*/  FFMA.FTZ R29, R110, c[0x0][0x23c], -R53.reuse ;  /* 0x00008f006e1d7a23 */ /* 0x100fe20000010835 */
[----:B------:R-:W-:Y:S01]  /*acc0*/  HMMA.16816.F32 R84, R84, R6, R32 ;  /* 0x000000065454723c */ /* 0x000fe20000001820 */
[--C-:B------:R-:W-:Y:S01]  /*acd0*/  FFMA.FTZ R28, R108, c[0x0][0x23c], -R53.reuse ;  /* 0x00008f006c1c7a23 */ /* 0x100fe20000010835 */
[----:B--2---:R-:W-:Y:S01]  /*ace0*/  F2FP.PACK_AB R4, R38, R37 ;  /* 0x000000252604723e */ /* 0x004fe200000000ff */
[----:B------:R-:W-:Y:S02]  /*acf0*/  FFMA.FTZ R31, R106, c[0x0][0x23c], -R53 ;  /* 0x00008f006a1f7a23 */ /* 0x000fe40000010835 */
[----:B------:R-:W1:Y:S01]  /*ad00*/  MUFU.EX2 R29, R29 ;  /* 0x0000001d001d7308 */ /* 0x000e620000000800 */
[--C-:B------:R-:W-:Y:S01]  /*ad10*/  FFMA.FTZ R30, R103, c[0x0][0x23c], -R64.reuse ;  /* 0x00008f00671e7a23 */ /* 0x100fe20000010840 */
[----:B----4-:R-:W-:Y:S01]  /*ad20*/  F2FP.PACK_AB R6, R39, R36 ;  /* 0x000000242706723e */ /* 0x010fe200000000ff */
[--C-:B------:R-:W-:Y:S02]  /*ad30*/  FFMA.FTZ R32, R67, c[0x0][0x23c], -R64.reuse ;  /* 0x00008f0043207a23 */ /* 0x100fe40000010840 */
[----:B------:R-:W-:-:S02]  /*ad40*/  FFMA.FTZ R33, R105, c[0x0][0x23c], -R64 ;  /* 0x00008f0069217a23 */ /* 0x000fc40000010840 */
[----:B------:R-:W-:Y:S01]  /*ad50*/  FFMA.FTZ R35, R101, c[0x0][0x23c], -R64 ;  /* 0x00008f0065237a23 */ /* 0x000fe20000010840 */
[----:B------:R-:W-:Y:S01]  /*ad60*/  MUFU.EX2 R28, R28 ;  /* 0x0000001c001c7308 */ /* 0x000fe20000000800 */
[----:B------:R-:W-:Y:S02]  /*ad70*/  FFMA.FTZ R34, R46, c[0x0][0x23c], -R53 ;  /* 0x00008f002e227a23 */ /* 0x000fe40000010835 */
[----:B------:R-:W-:-:S04]  /*ad80*/  FADD.FTZ R42, R56, R43 ;  /* 0x0000002b382a7221 */ /* 0x000fc80000010000 */
[----:B------:R-:W-:Y:S01]  /*ad90*/  FADD.FTZ R42, R59, R42 ;  /* 0x0000002a3b2a7221 */ /* 0x000fe20000010000 */
[----:B------:R-:W2:Y:S01]  /*ada0*/  MUFU.EX2 R31, R31 ;  /* 0x0000001f001f7308 */ /* 0x000ea20000000800 */
[----:B-1----:R-:W-:-:S07]  /*adb0*/  F2FP.PACK_AB R5, R29, R40 ;  /* 0x000000281d05723e */ /* 0x002fce00000000ff */
[----:B------:R-:W-:Y:S01]  /*adc0*/  MUFU.EX2 R32, R32 ;  /* 0x0000002000207308 */ /* 0x000fe20000000800 */
[----:B--2---:R-:W-:-:S07]  /*add0*/  F2FP.PACK_AB R7, R31, R28 ;  /* 0x0000001c1f07723e */ /* 0x004fce00000000ff */
[----:B------:R-:W1:Y:S01]  /*ade0*/  MUFU.EX2 R33, R33 ;  /* 0x0000002100217308 */ /* 0x000e620000000800 */
[C---:B------:R-:W-:Y:S01]  /*adf0*/  HMMA.16816.F32 R68, R4.reuse, R72, R12 ;  /* 0x000000480444723c */ /* 0x040fe2000000180c */
[----:B------:R-:W2:Y:S06]  /*ae00*/  LDSM.16.MT88.4 R12, [R160+0x8800] ;  /* 0x00880000a00c783b */ /* 0x000eac0000004200 */
[----:B------:R-:W-:Y:S01]  /*ae10*/  MUFU.EX2 R30, R30 ;  /* 0x0000001e001e7308 */ /* 0x000fe20000000800 */
[C---:B------:R-:W-:Y:S07]  /*ae20*/  HMMA.16816.F32 R96, R4.reuse, R92, R96 ;  /* 0x0000005c0460723c */ /* 0x040fee0000001860 */
[----:B------:R-:W-:Y:S01]  /*ae30*/  MUFU.EX2 R35, R35 ;  /* 0x0000002300237308 */ /* 0x000fe20000000800 */
[C---:B------:R-:W-:Y:S01]  /*ae40*/  HMMA.16816.F32 R72, R4.reuse, R74, R16 ;  /* 0x0000004a0448723c */ /* 0x040fe20000001810 */
[----:B------:R-:W4:Y:S06]  /*ae50*/  LDSM.16.MT88.4 R16, [R161+0x9000] ;  /* 0x00900000a110783b */ /* 0x000f2c0000004200 */
[----:B------:R-:W-:Y:S01]  /*ae60*/  MUFU.EX2 R34, R34 ;  /* 0x0000002200227308 */ /* 0x000fe20000000800 */
[C---:B------:R-:W-:Y:S01]  /*ae70*/  HMMA.16816.F32 R92, R4.reuse, R94, R8 ;  /* 0x0000005e045c723c */ /* 0x040fe20000001808 */
[----:B------:R-:W5:Y:S07]  /*ae80*/  LDSM.16.MT88.4 R8, [R162+0x9000] ;  /* 0x00900000a208783b */ /* 0x000f6e0000004200 */
[C---:B---3--:R-:W-:Y:S01]  /*ae90*/  HMMA.16816.F32 R76, R4.reuse, R24, R20 ;  /* 0x00000018044c723c */ /* 0x048fe20000001814 */
[----:B------:R-:W3:Y:S01]  /*aea0*/  LDSM.16.MT88.4 R20, [R164+0x9000] ;  /* 0x00900000a414783b */ /* 0x000ee20000004200 */
[----:B------:R-:W-:Y:S05]  /*aeb0*/  MUFU.EX2 R24, R104 ;  /* 0x0000006800187308 */ /* 0x000fea0000000800 */
[--C-:B------:R-:W-:Y:S01]  /*aec0*/  FFMA.FTZ R25, R100, c[0x0][0x23c], -R53.reuse ;  /* 0x00008f0064197a23 */ /* 0x100fe20000010835 */
[C---:B------:R-:W-:Y:S02]  /*aed0*/  HMMA.16816.F32 R80, R4.reuse, R26, R80 ;  /* 0x0000001a0450723c */ /* 0x040fe40000001850 */
[----:B------:R-:W1:Y:S05]  /*aee0*/  MUFU.EX2 R27, R102 ;  /* 0x00000066001b7308 */ /* 0x000e6a0000000800 */
[----:B------:R-:W-:Y:S01]  /*aef0*/  FFMA.FTZ R26, R62, c[0x0][0x23c], -R53 ;  /* 0x00008f003e1a7a23 */ /* 0x000fe20000010835 */
[C---:B--2---:R-:W-:Y:S02]  /*af00*/  HMMA.16816.F32 R88, R4.reuse, R12, R88 ;  /* 0x0000000c0458723c */ /* 0x044fe40000001858 */
[----:B------:R-:W-:Y:S06]  /*af10*/  MUFU.EX2 R25, R25 ;  /* 0x0000001900197308 */ /* 0x000fec0000000800 */
[----:B------:R-:W-:Y:S01]  /*af20*/  HMMA.16816.F32 R84, R4, R14, R84 ;  /* 0x0000000e0454723c */ /* 0x000fe20000001854 */
[----:B------:R-:W2:Y:S01]  /*af30*/  LDSM.16.MT88.4 R12, [R160+0x9000] ;  /* 0x00900000a00c783b */ /* 0x000ea20000004200 */
[----:B------:R-:W3:Y:S05]  /*af40*/  MUFU.EX2 R26, R26 ;  /* 0x0000001a001a7308 */ /* 0x000eea0000000800 */
[----:B-1----:R-:W-:-:S02]  /*af50*/  F2FP.PACK_AB R4, R33, R32 ;  /* 0x000000202104723e */ /* 0x002fc400000000ff */
[----:B------:R-:W-:Y:S02]  /*af60*/  F2FP.PACK_AB R5, R27, R24 ;  /* 0x000000181b05723e */ /* 0x000fe400000000ff */
[----:B------:R-:W-:Y:S02]  /*af70*/  F2FP.PACK_AB R6, R35, R30 ;  /* 0x0000001e2306723e */ /* 0x000fe400000000ff */
[----:B---3--:R-:W-:-:S07]  /*af80*/  F2FP.PACK_AB R7, R26, R25 ;  /* 0x000000191a07723e */ /* 0x008fce00000000ff */
[C---:B----4-:R-:W-:Y:S07]  /*af90*/  HMMA.16816.F32 R76, R4.reuse, R16, R76 ;  /* 0x00000010044c723c */ /* 0x050fee000000184c */
[----:B------:R-:W-:Y:S01]  /*afa0*/  FADD.FTZ R16, R112, R113 ;  /* 0x0000007170107221 */ /* 0x000fe20000010000 */
[----:B-----5:R-:W-:Y:S03]  /*afb0*/  HMMA.16816.F32 R68, R4, R8, R68 ;  /* 0x000000080444723c */ /* 0x020fe60000001844 */
[----:B------:R-:W-:-:S04]  /*afc0*/  FADD.FTZ R16, R109, R16 ;  /* 0x000000106d107221 */ /* 0x000fc80000010000 */
[----:B------:R-:W-:Y:S01]  /*afd0*/  FADD.FTZ R41, R139, R16 ;  /* 0x000000108b297221 */ /* 0x000fe20000010000 */
[----:B------:R-:W-:Y:S01]  /*afe0*/  HMMA.16816.F32 R72, R4, R10, R72 ;  /* 0x0000000a0448723c */ /* 0x000fe20000001848 */
[----:B------:R-:W1:Y:S02]  /*aff0*/  LDSM.16.MT88.4 R8, [R164+0x9800] ;  /* 0x00980000a408783b */ /* 0x000e640000004200 */
[----:B------:R-:W-:-:S05]  /*b000*/  FADD.FTZ R41, R136, R41 ;  /* 0x0000002988297221 */ /* 0x000fca0000010000 */
[C---:B------:R-:W-:Y:S01]  /*b010*/  HMMA.16816.F32 R80, R4.reuse, R18, R80 ;  /* 0x000000120450723c */ /* 0x040fe20000001850 */
[----:B------:R-:W3:Y:S07]  /*b020*/  LDSM.16.MT88.4 R16, [R162+0x9800] ;  /* 0x00980000a210783b */ /* 0x000eee0000004200 */
[C---:B------:R-:W-:Y:S07]  /*b030*/  HMMA.16816.F32 R92, R4.reuse, R22, R92 ;  /* 0x00000016045c723c */ /* 0x040fee000000185c */
[--C-:B------:R-:W-:Y:S01]  /*b040*/  FFMA.FTZ R22, R52, c[0x0][0x23c], -R53.reuse ;  /* 0x00008f0034167a23 */ /* 0x100fe20000010835 */
[C---:B------:R-:W-:Y:S01]  /*b050*/  HMMA.16816.F32 R96, R4.reuse, R20, R96 ;  /* 0x000000140460723c */ /* 0x040fe20000001860 */
[----:B------:R-:W-:Y:S01]  /*b060*/  FFMA.FTZ R23, R54, c[0x0][0x23c], -R53 ;  /* 0x00008f0036177a23 */ /* 0x000fe20000010835 */
[----:B------:R-:W4:Y:S06]  /*b070*/  MUFU.EX2 R21, R60 ;  /* 0x0000003c00157308 */ /* 0x000f2c0000000800 */
[C---:B--2---:R-:W-:Y:S02]  /*b080*/  HMMA.16816.F32 R88, R4.reuse, R12, R88 ;  /* 0x0000000c0458723c */ /* 0x044fe40000001858 */
[----:B------:R-:W2:Y:S05]  /*b090*/  MUFU.EX2 R20, R61 ;  /* 0x0000003d00147308 */ /* 0x000eaa0000000800 */
[----:B------:R-:W-:Y:S01]  /*b0a0*/  FADD.FTZ R12, R132, R41 ;  /* 0x00000029840c7221 */ /* 0x000fe20000010000 */
[----:B------:R-:W-:Y:S02]  /*b0b0*/  HMMA.16816.F32 R84, R4, R14, R84 ;  /* 0x0000000e0454723c */ /* 0x000fe40000001854 */
[----:B------:R-:W-:Y:S01]  /*b0c0*/  MUFU.EX2 R22, R22 ;  /* 0x0000001600167308 */ /* 0x000fe20000000800 */
[----:B------:R-:W-:-:S04]  /*b0d0*/  FADD.FTZ R12, R129, R12 ;  /* 0x0000000c810c7221 */ /* 0x000fc80000010000 */
[----:B------:R-:W-:Y:S01]  /*b0e0*/  FADD.FTZ R151, R151, R12 ;  /* 0x0000000c97977221 */ /* 0x000fe20000010000 */
[----:B----4-:R-:W-:Y:S01]  /*b0f0*/  F2FP.PACK_AB R4, R21, R2 ;  /* 0x000000021504723e */ /* 0x010fe200000000ff */
[----:B------:R-:W4:Y:S01]  /*b100*/  LDSM.16.MT88.4 R12, [R161+0x9800] ;  /* 0x00980000a10c783b */ /* 0x000f220000004200 */
[----:B------:R-:W5:Y:S01]  /*b110*/  MUFU.EX2 R23, R23 ;  /* 0x0000001700177308 */ /* 0x000f620000000800 */
[----:B------:R-:W-:Y:S01]  /*b120*/  FADD.FTZ R142, R142, R151 ;  /* 0x000000978e8e7221 */ /* 0x000fe20000010000 */
[----:B--2---:R-:W-:Y:S02]  /*b130*/  F2FP.PACK_AB R6, R193, R20 ;  /* 0x00000014c106723e */ /* 0x004fe400000000ff */
[----:B------:R-:W-:Y:S01]  /*b140*/  F2FP.PACK_AB R7, R3, R34 ;  /* 0x000000220307723e */ /* 0x000fe200000000ff */
[----:B------:R-:W-:-:S04]  /*b150*/  FADD.FTZ R41, R145, R142 ;  /* 0x0000008e91297221 */ /* 0x000fc80000010000 */
[----:B------:R-:W-:-:S04]  /*b160*/  FADD.FTZ R41, R140, R41 ;  /* 0x000000298c297221 */ /* 0x000fc80000010000 */
[----:B------:R-:W-:Y:S01]  /*b170*/  FADD.FTZ R50, R50, R41 ;  /* 0x0000002932327221 */ /* 0x000fe20000010000 */
[----:B-----5:R-:W-:-:S03]  /*b180*/  F2FP.PACK_AB R5, R23, R22 ;  /* 0x000000161705723e */ /* 0x020fc600000000ff */
[----:B------:R-:W-:-:S04]  /*b190*/  FADD.FTZ R51, R51, R50 ;  /* 0x0000003233337221 */ /* 0x000fc80000010000 */
[C---:B-1----:R-:W-:Y:S08]  /*b1a0*/  HMMA.16816.F32 R96, R4.reuse, R8, R96 ;  /* 0x000000080460723c */ /* 0x042ff00000001860 */
[C---:B------:R-:W-:Y:S01]  /*b1b0*/  HMMA.16816.F32 R92, R4.reuse, R10, R92 ;  /* 0x0000000a045c723c */ /* 0x040fe2000000185c */
[----:B------:R-:W1:Y:S07]  /*b1c0*/  LDSM.16.MT88.4 R8, [R160+0x9800] ;  /* 0x00980000a008783b */ /* 0x000e6e0000004200 */
[C---:B---3--:R-:W-:Y:S07]  /*b1d0*/  HMMA.16816.F32 R68, R4.reuse, R16, R68 ;  /* 0x000000100444723c */ /* 0x048fee0000001844 */
        /* <DEDUP_REMOVED lines=32> */
[----:B------:R-:W-:Y:S01]  /*b3e0*/  FADD.FTZ R194, R3, R34 ;  /* 0x0000002203c27221 */ /* 0x000fe20000010000 */
[----:B------:R-:W-:Y:S01]  /*b3f0*/  MOV R3, R45 ;  /* 0x0000002d00037202 */ /* 0x000fe20000000f00 */
[----:B------:R-:W-:-:S02]  /*b400*/  FADD.FTZ R193, R193, R20 ;  /* 0x00000014c1c17221 */ /* 0x000fc40000010000 */
.L_x_6297:
[----:B------:R-:W-:-:S13]  /*b410*/  ISETP.GE.AND P1, PT, R176, 0x1, PT ;  /* 0x00000001b000780c */ /* 0x000fda0003f26270 */
[----:B------:R-:W-:Y:S05]  /*b420*/  @!P1 BRA `(.L_x_6305) ;  /* 0x00003d9000009947 */ /* 0x000fea0003800000 */
[----:B------:R-:W-:Y:S01]  /*b430*/  IMAD.MOV.U32 R190, RZ, RZ, c[0x0][0x1a0] ;  /* 0x00006800ffbe7624 */ /* 0x000fe200078e00ff */
[----:B------:R-:W-:Y:S02]  /*b440*/  MOV R101, R2 ;  /* 0x0000000200657202 */ /* 0x000fe40000000f00 */
[----:B------:R-:W-:Y:S01]  /*b450*/  MOV R100, R3 ;  /* 0x0000000300647202 */ /* 0x000fe20000000f00 */
[----:B------:R-:W-:-:S05]  /*b460*/  IMAD.U32 R189, R190, -0x80, RZ ;  /* 0xffffff80bebd7824 */ /* 0x000fca00078e00ff */
[----:B------:R-:W-:Y:S02]  /*b470*/  SHF.R.S32.HI R188, RZ, 0x1f, R189 ;  /* 0x0000001fffbc7819 */ /* 0x000fe400000114bd */
.L_x_6309:
        /* <DEDUP_REMOVED lines=64> */
.L_x_6306:
[----:B------:R-:W-:Y:S02]  /*b880*/  ISETP.GE.AND P1, PT, R180, c[0x0][0x220], PT ;  /* 0x00008800b4007a0c */ /* 0x000fe40003f26270 */
[C---:B------:R-:W-:Y:S04]  /*b890*/  LEA R2, P4, R202.reuse, R196, 0x1 ;  /* 0x000000c4ca027211 */ /* 0x040fe800078808ff */
[--C-:B------:R-:W-:Y:S07]  /*b8a0*/  LEA.HI.X R3, R202, R195, R203.reuse, 0x1, P4 ;  /* 0x000000c3ca037211 */ /* 0x100fee00020f0ccb */
        /* <DEDUP_REMOVED lines=14> */
[-C--:B------:R-:W-:Y:S01]  /*b990*/  @!P1 LEA R206, P2, R197, R196.reuse, 0x1 ;  /* 0x000000c4c5ce9211 */ /* 0x080fe200078408ff */
[----:B------:R-:W-:Y:S01]  /*b9a0*/  @!P1 IMAD.WIDE.U32 R204, R190, 0x30, R204 ;  /* 0x00000030becc9825 */ /* 0x000fe200078e00cc */
[-C--:B------:R-:W-:Y:S02]  /*b9b0*/  @!P1 LEA.HI.X R209, R103, R195.reuse, R102, 0x1, P3 ;  /* 0x000000c367d19211 */ /* 0x080fe400018f0c66 */
[----:B------:R-:W-:Y:S01]  /*b9c0*/  @!P1 LEA.HI.X R207, R197, R195, R198, 0x1, P2 ;  /* 0x000000c3c5cf9211 */ /* 0x000fe200010f0cc6 */
[----:B------:R-:W-:Y:S01]  /*b9d0*/  @!P1 IMAD.MOV.U32 R198, RZ, RZ, c[0x0][0x1a4] ;  /* 0x00006900ffc69624 */ /* 0x000fe200078e00ff */
[----:B------:R-:W-:Y:S01]  /*b9e0*/  @!P1 LEA R220, P5, R204, R196, 0x1 ;  /* 0x000000c4ccdc9211 */ /* 0x000fe200078a08ff */
[----:B------:R-:W-:Y:S01]  /*b9f0*/  @!PT LDS RZ, [RZ] ;  /* 0x00000000fffff984 */ /* 0x000fe20000000800 */
[----:B------:R-:W-:Y:S01]  /*ba00*/  @!PT LDS RZ, [RZ] ;  /* 0x00000000fffff984 */ /* 0x000fe20000000800 */
[----:B------:R-:W-:Y:S01]  /*ba10*/  @!PT LDS RZ, [RZ] ;  /* 0x00000000fffff984 */ /* 0x000fe20000000800 */
[----:B------:R1:W-:Y:S01]  /*ba20*/  @!P1 LDGSTS.E.BYPASS.LTC128B.128 [R177+0x6800], [R208.64] ;  /* 0x06800000d0b19fae */ /* 0x0003e2000b901d46 */
[----:B------:R-:W-:Y:S01]  /*ba30*/  @!P1 IMAD.MOV.U32 R200, RZ, RZ, c[0x0][0x1a4] ;  /* 0x00006900ffc89624 */ /* 0x000fe200078e00ff */
[----:B------:R-:W-:Y:S01]  /*ba40*/  @!P1 LEA R199, P2, R190, R202, 0x6 ;  /* 0x000000cabec79211 */ /* 0x000fe200078430ff */
[----:B------:R-:W-:Y:S01]  /*ba50*/  @!P1 IMAD R198, R198, 0x30, RZ ;  /* 0x00000030c6c69824 */ /* 0x000fe200078e02ff */
[----:B------:R-:W-:Y:S01]  /*ba60*/  @P1 STS.128 [R177+0x7000], RZ ;  /* 0x007000ffb1001388 */ /* 0x000fe20000000c00 */
[----:B------:R-:W-:Y:S01]  /*ba70*/  @!P1 IMAD.MOV.U32 R197, RZ, RZ, c[0x0][0x1a4] ;  /* 0x00006900ffc59624 */ /* 0x000fe200078e00ff */
[-C--:B------:R-:W-:Y:S01]  /*ba80*/  @!P1 LEA.HI.X R200, R190, R203.reuse, R200, 0x6, P2 ;  /* 0x000000cbbec89211 */ /* 0x080fe200010f34c8 */
[----:B------:R-:W-:Y:S01]  /*ba90*/  @!P1 IMAD.IADD R198, R198, 0x1, R205 ;  /* 0x00000001c6c69824 */ /* 0x000fe200078e02cd */
[----:B------:R-:W-:Y:S01]  /*baa0*/  @!PT LDS RZ, [RZ] ;  /* 0x00000000fffff984 */ /* 0x000fe20000000800 */
[----:B------:R-:W-:Y:S01]  /*bab0*/  @!PT LDS RZ, [RZ] ;  /* 0x00000000fffff984 */ /* 0x000fe20000000800 */
[----:B------:R-:W-:Y:S01]  /*bac0*/  @!PT LDS RZ, [RZ] ;  /* 0x00000000fffff984 */ /* 0x000fe20000000800 */
[----:B------:R1:W-:Y:S01]  /*bad0*/  @!P1 LDGSTS.E.BYPASS.LTC128B.128 [R177+0x7000], [R206.64] ;  /* 0x07000000ceb19fae */ /* 0x0003e2000b901d46 */
[CC--:B------:R-:W-:Y:S01]  /*bae0*/  @!P1 LEA R212, P2, R199.reuse, R196.reuse, 0x1 ;  /* 0x000000c4c7d49211 */ /* 0x0c0fe200078408ff */
[----:B------:R-:W-:Y:S01]  /*baf0*/  @!P1 IMAD.MOV.U32 R210, RZ, RZ, R202 ;  /* 0x000000ffffd29224 */ /* 0x000fe200078e00ca */
[----:B------:R-:W-:Y:S01]  /*bb00*/  @!P1 MOV R211, R203 ;  /* 0x000000cb00d39202 */ /* 0x000fe20000000f00 */
[----:B------:R-:W-:Y:S01]  /*bb10*/  @P1 STS.128 [R177+0x7800], RZ ;  /* 0x007800ffb1001388 */ /* 0x000fe20000000c00 */
[-C--:B------:R-:W-:Y:S01]  /*bb20*/  @!P1 LEA.HI.X R221, R204, R195.reuse, R198, 0x1, P5 ;  /* 0x000000c3ccdd9211 */ /* 0x080fe200028f0cc6 */
[----:B------:R-:W-:Y:S01]  /*bb30*/  @!P1 IMAD.MOV.U32 R214, RZ, RZ, R202 ;  /* 0x000000ffffd69224 */ /* 0x000fe200078e00ca */
[-C--:B------:R-:W-:Y:S01]  /*bb40*/  @!P1 LEA.HI.X R213, R199, R195.reuse, R200, 0x1, P2 ;  /* 0x000000c3c7d59211 */ /* 0x080fe200010f0cc8 */
[--C-:B------:R-:W-:Y:S01]  /*bb50*/  @!P1 IMAD.MOV.U32 R215, RZ, RZ, R203.reuse ;  /* 0x000000ffffd79224 */ /* 0x100fe200078e00cb */
[----:B------:R-:W-:Y:S01]  /*bb60*/  @!P1 MOV R103, c[0x0][0x1a4] ;  /* 0x0000690000679a02 */ /* 0x000fe20000000f00 */
[----:B------:R-:W-:Y:S01]  /*bb70*/  @!PT LDS RZ, [RZ] ;  /* 0x00000000fffff984 */ /* 0x000fe20000000800 */
[----:B------:R-:W-:Y:S01]  /*bb80*/  @!PT LDS RZ, [RZ] ;  /* 0x00000000fffff984 */ /* 0x000fe20000000800 */
[----:B------:R-:W-:Y:S01]  /*bb90*/  @!PT LDS RZ, [RZ] ;  /* 0x00000000fffff984 */ /* 0x000fe20000000800 */
[----:B------:R1:W-:Y:S01]  /*bba0*/  @!P1 LDGSTS.E.BYPASS.LTC128B.128 [R177+0x7800], [R220.64] ;  /* 0x07800000dcb19fae */ /* 0x0003e2000b901d46 */
[----:B------:R-:W-:Y:S03]  /*bbb0*/  @!P1 IMAD.WIDE.U32 R202, R190, 0x50, R202 ;  /* 0x00000050beca9825 */ /* 0x000fe600078e00ca */
[----:B------:R-:W-:Y:S01]  /*bbc0*/  @P1 STS.128 [R177+0x8000], RZ ;  /* 0x008000ffb1001388 */ /* 0x000fe20000000c00 */
[----:B------:R-:W-:Y:S01]  /*bbd0*/  @!P1 IMAD R197, R197, 0x50, RZ ;  /* 0x00000050c5c59824 */ /* 0x000fe200078e02ff */
[-C--:B------:R-:W-:Y:S01]  /*bbe0*/  @!P1 LEA R218, P4, R202, R196.reuse, 0x1 ;  /* 0x000000c4cada9211 */ /* 0x080fe200078808ff */
[----:B------:R-:W-:Y:S01]  /*bbf0*/  @!P1 IMAD.WIDE.U32 R210, R190, 0x60, R210 ;  /* 0x00000060bed29825 */ /* 0x000fe200078e00d2 */
[----:B------:R-:W-:Y:S01]  /*bc00*/  @!PT LDS RZ, [RZ] ;  /* 0x00000000fffff984 */ /* 0x000fe20000000800 */
[----:B------:R-:W-:Y:S01]  /*bc10*/  @!PT LDS RZ, [RZ] ;  /* 0x00000000fffff984 */ /* 0x000fe20000000800 */
[----:B------:R-:W-:Y:S01]  /*bc20*/  @!PT LDS RZ, [RZ] ;  /* 0x00000000fffff984 */ /* 0x000fe20000000800 */
[----:B------:R1:W-:Y:S03]  /*bc30*/  @!P1 LDGSTS.E.BYPASS.LTC128B.128 [R177+0x8000], [R212.64] ;  /* 0x08000000d4b19fae */ /* 0x0003e6000b901d46 */
[----:B------:R-:W-:Y:S01]  /*bc40*/  @!P1 IMAD.IADD R197, R197, 0x1, R203 ;  /* 0x00000001c5c59824 */ /* 0x000fe200078e02cb */
[----:B------:R-:W-:Y:S01]  /*bc50*/  @P1 STS.128 [R177+0x8800], RZ ;  /* 0x008800ffb1001388 */ /* 0x000fe20000000c00 */
[----:B------:R-:W-:Y:S01]  /*bc60*/  @!P1 IMAD R103, R103, 0x60, RZ ;  /* 0x0000006067679824 */ /* 0x000fe200078e02ff */
[-C--:B------:R-:W-:Y:S01]  /*bc70*/  @!P1 LEA R216, P3, R210, R196.reuse, 0x1 ;  /* 0x000000c4d2d89211 */ /* 0x080fe200078608ff */
        /* <DEDUP_REMOVED lines=19> */
[----:B------:R-:W-:Y:S01]  /*bdb0*/  ISETP.GE.AND P2, PT, R176, 0x2, PT ;  /* 0x00000002b000780c */ /* 0x000fe20003f46270 */
[----:B------:R-:W-:Y:S02]  /*bdc0*/  IMAD.MOV.U32 R195, RZ, RZ, R3 ;  /* 0x000000ffffc37224 */ /* 0x000fe400078e0003 */
        /* <DEDUP_REMOVED lines=11> */
[----:B------:R-:W2:Y:S04]  /*be80*/  LDSM.16.M88.4 R124, [R169+0x4000] ;  /* 0x00400000a97c783b */ /* 0x000ea80000000200 */
        /* <DEDUP_REMOVED lines=14> */
[----:B------:R-:W-:Y:S07]  /*bf70*/  LDSM.16.M88.4 R116, [R157] ;  /* 0x000000009d74783b */ /* 0x000fee0000000200 */
[C---:B-1----:R-:W-:Y:S08]  /*bf80*/  HMMA.16816.F32 R28, R104.reuse, R120, RZ ;  /* 0x00000078681c723c */ /* 0x042ff000000018ff */
        /* <DEDUP_REMOVED lines=47> */
[C---:B-1----:R-:W-:Y:S08]  /*c280*/  HMMA.16816.F32 R44, R104.reuse, R108, R44 ;  /* 0x0000006c682c723c */ /* 0x042ff0000000182c */
[C---:B------:R-:W-:Y:S01]  /*c290*/  HMMA.16816.F32 R48, R104.reuse, R110, R48 ;  /* 0x0000006e6830723c */ /* 0x040fe20000001830 */
[----:B------:R-:W-:Y:S07]  /*c2a0*/  LDSM.16.M88.4 R108, [R165] ;  /* 0x00000000a56c783b */ /* 0x000fee0000000200 */
[C---:B---3--:R-:W-:Y:S08]  /*c2b0*/  HMMA.16816.F32 R52, R104.reuse, R116, R52 ;  /* 0x000000746834723c */ /* 0x048ff00000001834 */
        /* <DEDUP_REMOVED lines=25> */
[C---:B-1----:R-:W-:Y:S08]  /*c450*/  HMMA.16816.F32 R52, R108.reuse, R116, R52 ;  /* 0x000000746c34723c */ /* 0x042ff00000001834 */
        /* <DEDUP_REMOVED lines=67> */
[----:B------:R-:W-:Y:S04]  /*c890*/  IMAD.IADD R103, R105, 0x1, R2 ;  /* 0x0000000169677824 */ /* 0x000fe800078e0202 */
.L_x_6308:
[----:B------:R1:W-:Y:S01]  /*c8a0*/  @P1 STS.128 [R177+0x2000], RZ ;  /* 0x002000ffb1001388 */ /* 0x0003e20000000c00 */
[----:B------:R-:W-:Y:S01]  /*c8b0*/  @!P1 MOV R117, R103 ;  /* 0x0000006700759202 */ /* 0x000fe20000000f00 */
[--C-:B------:R-:W-:Y:S01]  /*c8c0*/  @!P1 IMAD.MOV.U32 R105, RZ, RZ, R103.reuse ;  /* 0x000000ffff699224 */ /* 0x100fe200078e0067 */
[C---:B------:R-:W-:Y:S01]  /*c8d0*/  LEA R112, P5, R104.reuse, R192, 0x1 ;  /* 0x000000c068707211 */ /* 0x040fe200078a08ff */
[--C-:B------:R-:W-:Y:S01]  /*c8e0*/  @!P1 IMAD.MOV.U32 R116, RZ, RZ, R104.reuse ;  /* 0x000000ffff749224 */ /* 0x100fe200078e0068 */
[----:B------:R-:W-:Y:S01]  /*c8f0*/  @!P1 IADD3 R3, P2, R173, R104, RZ ;  /* 0x00000068ad039210 */ /* 0x000fe20007f5e0ff */
[----:B------:R-:W-:Y:S01]  /*c900*/  @!P1 IMAD.MOV.U32 R106, RZ, RZ, c[0x0][0x19c] ;  /* 0x00006700ff6a9624 */ /* 0x000fe200078e00ff */
[-C--:B------:R-:W-:Y:S01]  /*c910*/  LEA.HI.X R113, R104, R191.reuse, R103, 0x1, P5 ;  /* 0x000000bf68717211 */ /* 0x080fe200028f0c67 */
[----:B------:R-:W-:Y:S01]  /*c920*/  @!P1 IMAD.MOV.U32 R114, RZ, RZ, c[0x0][0x19c] ;  /* 0x00006700ff729624 */ /* 0x000fe200078e00ff */
[CC--:B------:R-:W-:Y:S01]  /*c930*/  @!P1 LEA R118, P4, R3.reuse, R192.reuse, 0x1 ;  /* 0x000000c003769211 */ /* 0x0c0fe200078808ff */
[C---:B------:R-:W-:Y:S02]  /*c940*/  @!P1 IMAD.WIDE.U32 R120, R102.reuse, 0x30, R104 ;  /* 0x0000003066789825 */ /* 0x040fe400078e0068 */
[----:B------:R-:W-:Y:S01]  /*c950*/  @!PT LDS RZ, [RZ] ;  /* 0x00000000fffff984 */ /* 0x000fe20000000800 */
[----:B------:R-:W-:Y:S01]  /*c960*/  @!PT LDS RZ, [RZ] ;  /* 0x00000000fffff984 */ /* 0x000fe20000000800 */
[----:B------:R-:W-:Y:S01]  /*c970*/  @!PT LDS RZ, [RZ] ;  /* 0x00000000fffff984 */ /* 0x000fe20000000800 */
[----:B------:R1:W-:Y:S02]  /*c980*/  @!P1 LDGSTS.E.BYPASS.LTC128B.128 [R177+0x2000], [R112.64] ;  /* 0x0200000070b19fae */ /* 0x0003e4000b901d46 */
[----:B------:R-:W-:Y:S01]  /*c990*/  @!P1 IMAD.WIDE.U32 R116, R102, 0x50, R116 ;  /* 0x0000005066749825 */ /* 0x000fe200078e0074 */
[-C--:B------:R-:W-:Y:S01]  /*c9a0*/  @!P1 LEA R110, P3, R120, R192.reuse, 0x1 ;  /* 0x000000c0786e9211 */ /* 0x080fe200078608ff */
[----:B------:R1:W-:Y:S02]  /*c9b0*/  @P1 STS.128 [R177+0x2800], RZ ;  /* 0x002800ffb1001388 */ /* 0x0003e40000000c00 */
[----:B------:R-:W-:Y:S02]  /*c9c0*/  @!P1 IMAD R106, R106, 0x30, RZ ;  /* 0x000000306a6a9824 */ /* 0x000fe400078e02ff */
[----:B------:R-:W-:Y:S02]  /*c9d0*/  @!P1 IMAD R114, R114, 0x50, RZ ;  /* 0x0000005072729824 */ /* 0x000fe400078e02ff */
[----:B------:R-:W-:Y:S01]  /*c9e0*/  @!P1 IMAD.X R2, R172, 0x1, R103, P2 ;  /* 0x00000001ac029824 */ /* 0x000fe200010e0667 */
[----:B------:R-:W-:Y:S01]  /*c9f0*/  @!P1 LEA R108, P2, R116, R192, 0x1 ;  /* 0x000000c0746c9211 */ /* 0x000fe200078408ff */
[----:B------:R-:W-:Y:S02]  /*ca00*/  @!P1 IMAD.IADD R106, R106, 0x1, R121 ;  /* 0x000000016a6a9824 */ /* 0x000fe400078e0279 */
[----:B------:R-:W-:Y:S01]  /*ca10*/  @!P1 IMAD.IADD R114, R114, 0x1, R117 ;  /* 0x0000000172729824 */ /* 0x000fe200078e0275 */
[-C--:B------:R-:W-:Y:S01]  /*ca20*/  @!P1 LEA.HI.X R119, R3, R191.reuse, R2, 0x1, P4 ;  /* 0x000000bf03779211 */ /* 0x080fe200020f0c02 */
[----:B------:R-:W-:Y:S01]  /*ca30*/  @!P1 IMAD.MOV.U32 R2, RZ, RZ, c[0x0][0x19c] ;  /* 0x00006700ff029624 */ /* 0x000fe200078e00ff */
[-C--:B------:R-:W-:Y:S01]  /*ca40*/  @!P1 LEA.HI.X R111, R120, R191.reuse, R106, 0x1, P3 ;  /* 0x000000bf786f9211 */ /* 0x080fe200018f0c6a */
[----:B------:R-:W-:Y:S01]  /*ca50*/  @!P1 IMAD.MOV.U32 R117, RZ, RZ, R103 ;  /* 0x000000ffff759224 */ /* 0x000fe200078e0067 */
[----:B------:R-:W-:Y:S01]  /*ca60*/  @!P1 LEA.HI.X R109, R116, R191, R114, 0x1, P2 ;  /* 0x000000bf746d9211 */ /* 0x000fe200010f0c72 */
[----:B------:R-:W-:Y:S01]  /*ca70*/  @!PT LDS RZ, [RZ] ;  /* 0x00000000fffff984 */ /* 0x000fe20000000800 */
[----:B------:R-:W-:Y:S01]  /*ca80*/  @!PT LDS RZ, [RZ] ;  /* 0x00000000fffff984 */ /* 0x000fe20000000800 */
[----:B------:R-:W-:Y:S01]  /*ca90*/  @!PT LDS RZ, [RZ] ;  /* 0x00000000fffff984 */ /* 0x000fe20000000800 */
[----:B------:R2:W-:Y:S01]  /*caa0*/  @!P1 LDGSTS.E.BYPASS.LTC128B.128 [R177+0x2800], [R118.64] ;  /* 0x0280000076b19fae */ /* 0x0005e2000b901d46 */
[CC--:B------:R-:W-:Y:S01]  /*cab0*/  @!P1 LEA R106, P3, R102.reuse, R104.reuse, 0x5 ;  /* 0x00000068666a9211 */ /* 0x0c0fe200078628ff */
[--C-:B------:R-:W-:Y:S01]  /*cac0*/  @!P1 IMAD.MOV.U32 R116, RZ, RZ, R104.reuse ;  /* 0x000000ffff749224 */ /* 0x100fe200078e0068 */
[C---:B------:R-:W-:Y:S01]  /*cad0*/  @!P1 LEA R107, P2, R102.reuse, R104, 0x6 ;  /* 0x00000068666b9211 */ /* 0x040fe200078430ff */
[----:B------:R1:W-:Y:S01]  /*cae0*/  @P1 STS.128 [R177+0x3000], RZ ;  /* 0x003000ffb1001388 */ /* 0x0003e20000000c00 */
[----:B------:R-:W-:Y:S01]  /*caf0*/  @!P1 MOV R3, c[0x0][0x19c] ;  /* 0x0000670000039a02 */ /* 0x000fe20000000f00 */
[C---:B------:R-:W-:Y:S01]  /*cb00*/  @!P1 IMAD.WIDE.U32 R104, R102.reuse, 0x60, R104 ;  /* 0x0000006066689825 */ /* 0x040fe200078e0068 */
[-C--:B------:R-:W-:Y:S02]  /*cb10*/  @!P1 LEA.HI.X R2, R102, R103.reuse, R2, 0x6, P2 ;  /* 0x0000006766029211 */ /* 0x080fe400010f3402 */
[-C--:B------:R-:W-:Y:S01]  /*cb20*/  @!P1 LEA R114, P2, R106, R192.reuse, 0x1 ;  /* 0x000000c06a729211 */ /* 0x080fe200078408ff */
[C---:B------:R-:W-:Y:S01]  /*cb30*/  @!P1 IMAD.WIDE.U32 R116, R102.reuse, 0x70, R116 ;  /* 0x0000007066749825 */ /* 0x040fe200078e0074 */
[----:B------:R-:W-:Y:S02]  /*cb40*/  @!P1 LEA.HI.X R3, R102, R103, R3, 0x5, P3 ;  /* 0x0000006766039211 */ /* 0x000fe400018f2c03 */
[----:B------:R-:W-:Y:S01]  /*cb50*/  @!P1 MOV R103, c[0x0][0x19c] ;  /* 0x0000670000679a02 */ /* 0x000fe20000000f00 */
[----:B------:R-:W-:Y:S01]  /*cb60*/  @!P1 IMAD.MOV.U32 R102, RZ, RZ, c[0x0][0x19c] ;  /* 0x00006700ff669624 */ /* 0x000fe200078e00ff */
[-C--:B------:R-:W-:Y:S02]  /*cb70*/  @!P1 LEA.HI.X R115, R106, R191.reuse, R3, 0x1, P2 ;  /* 0x000000bf6a739211 */ /* 0x080fe400010f0c03 */
[-C--:B------:R-:W-:Y:S01]  /*cb80*/  @!P1 LEA R106, P2, R107, R192.reuse, 0x1 ;  /* 0x000000c06b6a9211 */ /* 0x080fe200078408ff */
        /* <DEDUP_REMOVED lines=10> */
[-C--:B------:R-:W-:Y:S01]  /*cc30*/  @!P1 LEA.HI.X R3, R104, R191.reuse, R103, 0x1, P3 ;  /* 0x000000bf68039211 */ /* 0x080fe200018f0c67 */
[----:B------:R-:W-:Y:S01]  /*cc40*/  @!PT LDS RZ, [RZ] ;  /* 0x00000000fffff984 */ /* 0x000fe20000000800 */
[----:B------:R-:W-:Y:S01]  /*cc50*/  @!PT LDS RZ, [RZ] ;  /* 0x00000000fffff984 */ /* 0x000fe20000000800 */
[----:B------:R-:W-:Y:S01]  /*cc60*/  @!PT LDS RZ, [RZ] ;  /* 0x00000000fffff984 */ /* 0x000fe20000000800 */
[----:B------:R1:W-:Y:S01]  /*cc70*/  @!P1 LDGSTS.E.BYPASS.LTC128B.128 [R177+0x3800], [R110.64] ;  /* 0x038000006eb19fae */ /* 0x0003e2000b901d46 */
[----:B--2---:R-:W-:Y:S01]  /*cc80*/  @!P1 LEA R118, P2, R116, R192, 0x1 ;  /* 0x000000c074769211 */ /* 0x004fe200078408ff */
        /* <DEDUP_REMOVED lines=25> */
.L_x_6307:
[----:B-1----:R-:W-:Y:S04]  /*ce20*/  IADD3 R112, R176, -0x1, RZ ;  /* 0xffffffffb0707810 */ /* 0x002fe80007ffe0ff */
[----:B------:R-:W-:Y:S04]  /*ce30*/  LEA R2, R112, R175, 0x7 ;  /* 0x000000af70027211 */ /* 0x000fe800078e38ff */
        /* <DEDUP_REMOVED lines=20> */
[----:B------:R-:W-:Y:S07]  /*cf80*/  IADD3 R3, R2, 0x19, RZ ;  /* 0x0000001902037810 */ /* 0x000fee0007ffe0ff */
        /* <DEDUP_REMOVED lines=12> */
[C---:B-1----:R-:W-:Y:S02]  /*d050*/  FFMA.FTZ R35, R0.reuse, R108, R35 ;  /* 0x0000006c00237223 */ /* 0x042fe40000010023 */
[C---:B------:R-:W-:Y:S02]  /*d060*/  FFMA.FTZ R6, R0.reuse, R107, R6 ;  /* 0x0000006b00067223 */ /* 0x040fe40000010006 */
[CC--:B------:R-:W-:Y:S02]  /*d070*/  FFMA.FTZ R22, R0.reuse, R117.reuse, R22 ;  /* 0x0000007500167223 */ /* 0x0c0fe40000010016 */
[----:B------:R-:W-:Y:S01]  /*d080*/  FFMA.FTZ R20, R0, R117, R20 ;  /* 0x0000007500147223 */ /* 0x000fe20000010014 */
[----:B------:R-:W-:Y:S01]  /*d090*/  IADD3 R117, R2, 0x59, RZ ;  /* 0x0000005902757810 */ /* 0x000fe20007ffe0ff */
[----:B------:R-:W-:Y:S01]  /*d0a0*/  FFMA.FTZ R7, R0, R106, R7 ;  /* 0x0000006a00077223 */ /* 0x000fe20000010007 */
[----:B------:R-:W-:Y:S01]  /*d0b0*/  FMNMX.FTZ R116, R6, R101, !PT ;  /* 0x0000006506747209 */ /* 0x000fe20007810000 */
[CC--:B------:R-:W-:Y:S02]  /*d0c0*/  FFMA.FTZ R23, R0.reuse, R113.reuse, R23 ;  /* 0x0000007100177223 */ /* 0x0c0fe40000010017 */
[C---:B------:R-:W-:Y:S02]  /*d0d0*/  FFMA.FTZ R21, R0.reuse, R113, R21 ;  /* 0x0000007100157223 */ /* 0x040fe40000010015 */
[----:B------:R1:W-:Y:S01]  /*d0e0*/  I2F R113, R117 ;  /* 0x0000007500717306 */ /* 0x0003e20000201400 */
[C---:B------:R-:W-:Y:S02]  /*d0f0*/  FFMA.FTZ R10, R0.reuse, R105, R10 ;  /* 0x00000069000a7223 */ /* 0x040fe4000001000a */
[CC--:B------:R-:W-:Y:S02]  /*d100*/  FFMA.FTZ R26, R0.reuse, R111.reuse, R26 ;  /* 0x0000006f001a7223 */ /* 0x0c0fe4000001001a */
[C---:B------:R-:W-:Y:S01]  /*d110*/  FFMA.FTZ R24, R0.reuse, R111, R24 ;  /* 0x0000006f00187223 */ /* 0x040fe20000010018 */
[----:B------:R-:W-:Y:S01]  /*d120*/  FMNMX.FTZ R111, R7, R116, !PT ;  /* 0x00000074076f7209 */ /* 0x000fe20007810000 */
[CC--:B------:R-:W-:Y:S02]  /*d130*/  FFMA.FTZ R27, R0.reuse, R110.reuse, R27 ;  /* 0x0000006e001b7223 */ /* 0x0c0fe4000001001b */
[----:B------:R-:W-:Y:S01]  /*d140*/  FFMA.FTZ R25, R0, R110, R25 ;  /* 0x0000006e00197223 */ /* 0x000fe20000010019 */
[----:B------:R-:W-:Y:S01]  /*d150*/  FMNMX.FTZ R110, R10, R111, !PT ;  /* 0x0000006f0a6e7209 */ /* 0x000fe20007810000 */
[C---:B------:R-:W-:Y:S01]  /*d160*/  FFMA.FTZ R30, R0.reuse, R115, R30 ;  /* 0x00000073001e7223 */ /* 0x040fe2000001001e */
[----:B------:R2:W-:Y:S01]  /*d170*/  I2F R111, R118 ;  /* 0x00000076006f7306 */ /* 0x0005e20000201400 */
[----:B------:R-:W-:Y:S01]  /*d180*/  FFMA.FTZ R4, R0, R107, R4 ;  /* 0x0000006b00047223 */ /* 0x000fe20000010004 */
[----:B------:R-:W-:Y:S01]  /*d190*/  IADD3 R107, R2, 0x40, RZ ;  /* 0x00000040026b7810 */ /* 0x000fe20007ffe0ff */
[----:B------:R-:W-:Y:S01]  /*d1a0*/  FFMA.FTZ R5, R0, R106, R5 ;  /* 0x0000006a00057223 */ /* 0x000fe20000010005 */
[----:B------:R-:W-:Y:S01]  /*d1b0*/  IADD3 R106, R2, 0x41, RZ ;  /* 0x00000041026a7810 */ /* 0x000fe20007ffe0ff */
[----:B------:R-:W-:Y:S01]  /*d1c0*/  FFMA.FTZ R8, R0, R105, R8 ;  /* 0x0000006900087223 */ /* 0x000fe20000010008 */
[----:B------:R-:W-:Y:S01]  /*d1d0*/  FMNMX.FTZ R116, R4, R100, !PT ;  /* 0x0000006404747209 */ /* 0x000fe20007810000 */
[----:B------:R-:W-:Y:S01]  /*d1e0*/  FFMA.FTZ R11, R0, R104, R11 ;  /* 0x00000068000b7223 */ /* 0x000fe2000001000b */
[----:B------:R-:W-:Y:S01]  /*d1f0*/  IADD3 R105, R2, 0x48, RZ ;  /* 0x0000004802697810 */ /* 0x000fe20007ffe0ff */
[CC--:B------:R-:W-:Y:S01]  /*d200*/  FFMA.FTZ R18, R0.reuse, R119.reuse, R18 ;  /* 0x0000007700127223 */ /* 0x0c0fe20000010012 */
[----:B------:R-:W3:Y:S01]  /*d210*/  I2F R107, R107 ;  /* 0x0000006b006b7306 */ /* 0x000ee20000201400 */
[C---:B------:R-:W-:Y:S01]  /*d220*/  FFMA.FTZ R16, R0.reuse, R119, R16 ;  /* 0x0000007700107223 */ /* 0x040fe20000010010 */
[----:B------:R-:W-:Y:S01]  /*d230*/  FMNMX.FTZ R119, R5, R116, !PT ;  /* 0x0000007405777209 */ /* 0x000fe20007810000 */
[C---:B------:R-:W-:Y:S01]  /*d240*/  FFMA.FTZ R9, R0.reuse, R104, R9 ;  /* 0x0000006800097223 */ /* 0x040fe20000010009 */
[----:B-1----:R-:W-:Y:S01]  /*d250*/  FMNMX.FTZ R117, R11, R110, !PT ;  /* 0x0000006e0b757209 */ /* 0x002fe20007810000 */
[----:B------:R-:W-:Y:S01]  /*d260*/  FFMA.FTZ R14, R0, R103, R14 ;  /* 0x00000067000e7223 */ /* 0x000fe2000001000e */
[----:B------:R-:W-:Y:S01]  /*d270*/  FMNMX.FTZ R116, R8, R119, !PT ;  /* 0x0000007708747209 */ /* 0x000fe20007810000 */
[----:B------:R-:W-:Y:S01]  /*d280*/  FFMA.FTZ R12, R0, R103, R12 ;  /* 0x00000067000c7223 */ /* 0x000fe2000001000c */
[----:B------:R-:W-:Y:S01]  /*d290*/  IADD3 R104, R2, 0x49, RZ ;  /* 0x0000004902687810 */ /* 0x000fe20007ffe0ff */
[-C--:B------:R-:W-:Y:S01]  /*d2a0*/  FFMA.FTZ R15, R0, R102.reuse, R15 ;  /* 0x00000066000f7223 */ /* 0x080fe2000001000f */
[----:B------:R-:W1:Y:S01]  /*d2b0*/  I2F R106, R106 ;  /* 0x0000006a006a7306 */ /* 0x000e620000201400 */
[----:B------:R-:W-:Y:S01]  /*d2c0*/  FMNMX.FTZ R110, R14, R117, !PT ;  /* 0x000000750e6e7209 */ /* 0x000fe20007810000 */
[C---:B------:R-:W-:Y:S01]  /*d2d0*/  FFMA.FTZ R13, R0.reuse, R102, R13 ;  /* 0x00000066000d7223 */ /* 0x040fe2000001000d */
[----:B------:R-:W-:Y:S01]  /*d2e0*/  FMNMX.FTZ R117, R9, R116, !PT ;  /* 0x0000007409757209 */ /* 0x000fe20007810000 */
[C---:B------:R-:W-:Y:S01]  /*d2f0*/  FFMA.FTZ R28, R0.reuse, R115, R28 ;  /* 0x00000073001c7223 */ /* 0x040fe2000001001c */
[----:B------:R-:W-:Y:S01]  /*d300*/  FMNMX.FTZ R115, R15, R110, !PT ;  /* 0x0000006e0f737209 */ /* 0x000fe20007810000 */
[----:B------:R-:W-:Y:S01]  /*d310*/  FFMA.FTZ R19, R0, R3, R19 ;  /* 0x0000000300137223 */ /* 0x000fe20000010013 */
[----:B--2---:R-:W-:Y:S01]  /*d320*/  FMNMX.FTZ R118, R12, R117, !PT ;  /* 0x000000750c767209 */ /* 0x004fe20007810000 */
[----:B------:R-:W-:Y:S01]  /*d330*/  FFMA.FTZ R17, R0, R3, R17 ;  /* 0x0000000300117223 */ /* 0x000fe20000010011 */
[----:B------:R-:W-:Y:S01]  /*d340*/  FMNMX.FTZ R116, R18, R115, !PT ;  /* 0x0000007312747209 */ /* 0x000fe20007810000 */
[----:B------:R-:W2:Y:S01]  /*d350*/  I2F R105, R105 ;  /* 0x0000006900697306 */ /* 0x000ea20000201400 */
[----:B------:R-:W-:Y:S01]  /*d360*/  FMNMX.FTZ R119, R13, R118, !PT ;  /* 0x000000760d777209 */ /* 0x000fe20007810000 */
[CC--:B------:R-:W-:Y:S01]  /*d370*/  FFMA.FTZ R34, R0.reuse, R109.reuse, R34 ;  /* 0x0000006d00227223 */ /* 0x0c0fe20000010022 */
[----:B------:R-:W-:Y:S01]  /*d380*/  FMNMX.FTZ R117, R19, R116, !PT ;  /* 0x0000007413757209 */ /* 0x000fe20007810000 */
[----:B------:R-:W-:Y:S01]  /*d390*/  FFMA.FTZ R32, R0, R109, R32 ;  /* 0x0000006d00207223 */ /* 0x000fe20000010020 */
[----:B------:R-:W-:Y:S01]  /*d3a0*/  FMNMX.FTZ R116, R16, R119, !PT ;  /* 0x0000007710747209 */ /* 0x000fe20007810000 */
[-C--:B------:R-:W-:Y:S01]  /*d3b0*/  FFMA.FTZ R31, R0, R114.reuse, R31 ;  /* 0x00000072001f7223 */ /* 0x080fe2000001001f */
[----:B------:R-:W-:Y:S01]  /*d3c0*/  IADD3 R115, R2, 0x68, RZ ;  /* 0x0000006802737810 */ /* 0x000fe20007ffe0ff */
[----:B------:R-:W-:Y:S01]  /*d3d0*/  FFMA.FTZ R29, R0, R114, R29 ;  /* 0x00000072001d7223 */ /* 0x000fe2000001001d */
[----:B------:R-:W-:Y:S01]  /*d3e0*/  FMNMX.FTZ R114, R22, R117, !PT ;  /* 0x0000007516727209 */ /* 0x000fe20007810000 */
[----:B------:R-:W4:Y:S01]  /*d3f0*/  I2F R104, R104 ;  /* 0x0000006800687306 */ /* 0x000f220000201400 */
[C---:B------:R-:W-:Y:S01]  /*d400*/  FFMA.FTZ R33, R0.reuse, R108, R33 ;  /* 0x0000006c00217223 */ /* 0x040fe20000010021 */
[----:B------:R-:W-:Y:S01]  /*d410*/  FMNMX.FTZ R117, R17, R116, !PT ;  /* 0x0000007411757209 */ /* 0x000fe20007810000 */
[-C--:B---3--:R-:W-:Y:S01]  /*d420*/  FFMA.FTZ R38, R0, R107.reuse, R38 ;  /* 0x0000006b00267223 */ /* 0x088fe20000010026 */
[----:B------:R-:W-:Y:S01]  /*d430*/  IADD3 R108, R2, 0x69, RZ ;  /* 0x00000069026c7810 */ /* 0x000fe20007ffe0ff */
[----:B------:R-:W-:Y:S01]  /*d440*/  FFMA.FTZ R36, R0, R107, R36 ;  /* 0x0000006b00247223 */ /* 0x000fe20000010024 */
[----:B------:R-:W-:Y:S01]  /*d450*/  IADD3 R103, R2, 0x50, RZ ;  /* 0x0000005002677810 */ /* 0x000fe20007ffe0ff */
[C---:B-1----:R-:W-:Y:S01]  /*d460*/  FFMA.FTZ R39, R0.reuse, R106, R39 ;  /* 0x0000006a00277223 */ /* 0x042fe20000010027 */
[----:B------:R-:W-:Y:S01]  /*d470*/  FMNMX.FTZ R119, R23, R114, !PT ;  /* 0x0000007217777209 */ /* 0x000fe20007810000 */
[----:B------:R-:W-:Y:S01]  /*d480*/  FFMA.FTZ R37, R0, R106, R37 ;  /* 0x0000006a00257223 */ /* 0x000fe20000010025 */
[----:B------:R-:W1:Y:S01]  /*d490*/  I2F R109, R115 ;  /* 0x00000073006d7306 */ /* 0x000e620000201400 */
[----:B------:R-:W-:Y:S01]  /*d4a0*/  FMNMX.FTZ R116, R20, R117, !PT ;  /* 0x0000007514747209 */ /* 0x000fe20007810000 */
[----:B------:R-:W-:Y:S01]  /*d4b0*/  FFMA.FTZ R54, R0, R111, R54 ;  /* 0x0000006f00367223 */ /* 0x000fe20000010036 */
[----:B------:R-:W-:Y:S01]  /*d4c0*/  FMNMX.FTZ R114, R26, R119, !PT ;  /* 0x000000771a727209 */ /* 0x000fe20007810000 */
[C---:B--2---:R-:W-:Y:S01]  /*d4d0*/  FFMA.FTZ R42, R0.reuse, R105, R42 ;  /* 0x00000069002a7223 */ /* 0x044fe2000001002a */
[----:B------:R-:W-:Y:S01]  /*d4e0*/  FMNMX.FTZ R119, R21, R116, !PT ;  /* 0x0000007415777209 */ /* 0x000fe20007810000 */
[C---:B------:R-:W-:Y:S01]  /*d4f0*/  FFMA.FTZ R52, R0.reuse, R111, R52 ;  /* 0x0000006f00347223 */ /* 0x040fe20000010034 */
[----:B------:R-:W-:Y:S01]  /*d500*/  FMNMX.FTZ R117, R27, R114, !PT ;  /* 0x000000721b757209 */ /* 0x000fe20007810000 */
[----:B------:R-:W-:Y:S01]  /*d510*/  FFMA.FTZ R40, R0, R105, R40 ;  /* 0x0000006900287223 */ /* 0x000fe20000010028 */
[----:B------:R-:W-:Y:S01]  /*d520*/  FMNMX.FTZ R114, R24, R119, !PT ;  /* 0x0000007718727209 */ /* 0x000fe20007810000 */
[----:B------:R-:W2:Y:S01]  /*d530*/  I2F R107, R108 ;  /* 0x0000006c006b7306 */ /* 0x000ea20000201400 */
[----:B------:R-:W-:Y:S01]  /*d540*/  FMNMX.FTZ R116, R30, R117, !PT ;  /* 0x000000751e747209 */ /* 0x000fe20007810000 */
[C---:B------:R-:W-:Y:S01]  /*d550*/  FFMA.FTZ R51, R0.reuse, R113, R51 ;  /* 0x0000007100337223 */ /* 0x040fe20000010033 */
[----:B------:R-:W-:Y:S01]  /*d560*/  FMNMX.FTZ R119, R25, R114, !PT ;  /* 0x0000007219777209 */ /* 0x000fe20007810000 */
[C---:B----4-:R-:W-:Y:S01]  /*d570*/  FFMA.FTZ R43, R0.reuse, R104, R43 ;  /* 0x00000068002b7223 */ /* 0x050fe2000001002b */
[----:B------:R-:W-:Y:S01]  /*d580*/  FMNMX.FTZ R117, R31, R116, !PT ;  /* 0x000000741f757209 */ /* 0x000fe20007810000 */
[----:B------:R-:W-:Y:S01]  /*d590*/  FFMA.FTZ R41, R0, R104, R41 ;  /* 0x0000006800297223 */ /* 0x000fe20000010029 */
[----:B------:R-:W-:Y:S01]  /*d5a0*/  FMNMX.FTZ R114, R28, R119, !PT ;  /* 0x000000771c727209 */ /* 0x000fe20007810000 */
[----:B------:R-:W-:Y:S01]  /*d5b0*/  FFMA.FTZ R49, R0, R113, R49 ;  /* 0x0000007100317223 */ /* 0x000fe20000010031 */
[----:B------:R-:W-:Y:S01]  /*d5c0*/  FMNMX.FTZ R106, R34, R117, !PT ;  /* 0x00000075226a7209 */ /* 0x000fe20007810000 */
[----:B------:R-:W3:Y:S01]  /*d5d0*/  I2F R103, R103 ;  /* 0x0000006700677306 */ /* 0x000ee20000201400 */
[C---:B------:R-:W-:Y:S02]  /*d5e0*/  IADD3 R102, R2.reuse, 0x51, RZ ;  /* 0x0000005102667810 */ /* 0x040fe40007ffe0ff */
[----:B------:R-:W-:Y:S01]  /*d5f0*/  IADD3 R3, R2, 0x58, RZ ;  /* 0x0000005802037810 */ /* 0x000fe20007ffe0ff */
[CC--:B-1----:R-:W-:Y:S01]  /*d600*/  FFMA.FTZ R58, R0.reuse, R109.reuse, R58 ;  /* 0x0000006d003a7223 */ /* 0x0c2fe2000001003a */
[----:B------:R-:W-:Y:S01]  /*d610*/  FMNMX.FTZ R117, R29, R114, !PT ;  /* 0x000000721d757209 */ /* 0x000fe20007810000 */
[----:B------:R-:W-:Y:S01]  /*d620*/  FFMA.FTZ R56, R0, R109, R56 ;  /* 0x0000006d00387223 */ /* 0x000fe20000010038 */
[----:B------:R-:W-:Y:S02]  /*d630*/  FMNMX.FTZ R119, R35, R106, !PT ;  /* 0x0000006a23777209 */ /* 0x000fe40007810000 */
[----:B------:R-:W-:Y:S01]  /*d640*/  IADD3 R115, R2, 0x70, RZ ;  /* 0x0000007002737810 */ /* 0x000fe20007ffe0ff */
[----:B------:R-:W1:Y:S01]  /*d650*/  I2F R102, R102 ;  /* 0x0000006600667306 */ /* 0x000e620000201400 */
[----:B------:R-:W-:Y:S02]  /*d660*/  FMNMX.FTZ R106, R38, R119, !PT ;  /* 0x00000077266a7209 */ /* 0x000fe40007810000 */
[----:B------:R-:W-:Y:S01]  /*d670*/  IADD3 R104, R2, 0x71, RZ ;  /* 0x0000007102687810 */ /* 0x000fe20007ffe0ff */
[----:B--2---:R-:W-:Y:S01]  /*d680*/  FFMA.FTZ R59, R0, R107, R59 ;  /* 0x0000006b003b7223 */ /* 0x004fe2000001003b */
[----:B------:R-:W-:Y:S01]  /*d690*/  FMNMX.FTZ R108, R32, R117, !PT ;  /* 0x00000075206c7209 */ /* 0x000fe20007810000 */
[----:B------:R-:W-:Y:S01]  /*d6a0*/  FFMA.FTZ R57, R0, R107, R57 ;  /* 0x0000006b00397223 */ /* 0x000fe20000010039 */
[----:B------:R-:W-:Y:S02]  /*d6b0*/  FMNMX.FTZ R117, R39, R106, !PT ;  /* 0x0000006a27757209 */ /* 0x000fe40007810000 */
[----:B------:R-:W-:Y:S01]  /*d6c0*/  FMNMX.FTZ R119, R33, R108, !PT ;  /* 0x0000006c21777209 */ /* 0x000fe20007810000 */
[----:B------:R-:W2:Y:S01]  /*d6d0*/  I2F R3, R3 ;  /* 0x0000000300037306 */ /* 0x000ea20000201400 */
[----:B------:R-:W-:Y:S02]  /*d6e0*/  FMNMX.FTZ R108, R42, R117, !PT ;  /* 0x000000752a6c7209 */ /* 0x000fe40007810000 */
[----:B------:R-:W-:Y:S01]  /*d6f0*/  FMNMX.FTZ R106, R36, R119, !PT ;  /* 0x00000077246a7209 */ /* 0x000fe20007810000 */
[CC--:B---3--:R-:W-:Y:S01]  /*d700*/  FFMA.FTZ R46, R0.reuse, R103.reuse, R46 ;  /* 0x00000067002e7223 */ /* 0x0c8fe2000001002e */
[----:B------:R-:W-:Y:S01]  /*d710*/  FMNMX.FTZ R117, R43, R108, !PT ;  /* 0x0000006c2b757209 */ /* 0x000fe20007810000 */
[----:B------:R-:W-:Y:S01]  /*d720*/  FFMA.FTZ R44, R0, R103, R44 ;  /* 0x00000067002c7223 */ /* 0x000fe2000001002c */
[----:B------:R-:W-:Y:S03]  /*d730*/  FMNMX.FTZ R119, R37, R106, !PT ;  /* 0x0000006a25777209 */ /* 0x000fe60007810000 */
[----:B------:R3:W4:Y:S01]  /*d740*/  I2F R105, R115 ;  /* 0x0000007300697306 */ /* 0x0007220000201400 */
[----:B------:R-:W-:Y:S01]  /*d750*/  FMNMX.FTZ R106, R40, R119, !PT ;  /* 0x00000077286a7209 */ /* 0x000fe20007810000 */
[CC--:B-1----:R-:W-:Y:S02]  /*d760*/  FFMA.FTZ R47, R0.reuse, R102.reuse, R47 ;  /* 0x00000066002f7223 */ /* 0x0c2fe4000001002f */
[----:B------:R-:W-:Y:S01]  /*d770*/  FFMA.FTZ R45, R0, R102, R45 ;  /* 0x00000066002d7223 */ /* 0x000fe2000001002d */
[----:B------:R-:W-:Y:S05]  /*d780*/  FMNMX.FTZ R102, R46, R117, !PT ;  /* 0x000000752e667209 */ /* 0x000fea0007810000 */
[----:B------:R1:W5:Y:S01]  /*d790*/  I2F R103, R104 ;  /* 0x0000006800677306 */ /* 0x0003620000201400 */
[----:B------:R-:W-:Y:S01]  /*d7a0*/  FMNMX.FTZ R117, R47, R102, !PT ;  /* 0x000000662f757209 */ /* 0x000fe20007810000 */
[CC--:B--2---:R-:W-:Y:S02]  /*d7b0*/  FFMA.FTZ R50, R0.reuse, R3.reuse, R50 ;  /* 0x0000000300327223 */ /* 0x0c4fe40000010032 */
[----:B------:R-:W-:Y:S01]  /*d7c0*/  FFMA.FTZ R48, R0, R3, R48 ;  /* 0x0000000300307223 */ /* 0x000fe20000010030 */
[----:B------:R-:W-:Y:S05]  /*d7d0*/  FMNMX.FTZ R3, R41, R106, !PT ;  /* 0x0000006a29037209 */ /* 0x000fea0007810000 */
[----:B------:R-:W2:Y:S01]  /*d7e0*/  I2F R110, R120 ;  /* 0x00000078006e7306 */ /* 0x000ea20000201400 */
[----:B------:R-:W-:Y:S02]  /*d7f0*/  FMNMX.FTZ R102, R44, R3, !PT ;  /* 0x000000032c667209 */ /* 0x000fe40007810000 */
[----:B---3--:R-:W-:Y:S01]  /*d800*/  IADD3 R115, R2, 0x78, RZ ;  /* 0x0000007802737810 */ /* 0x008fe20007ffe0ff */
[CC--:B----4-:R-:W-:Y:S01]  /*d810*/  FFMA.FTZ R62, R0.reuse, R105.reuse, R62 ;  /* 0x00000069003e7223 */ /* 0x0d0fe2000001003e */
[----:B------:R-:W-:Y:S01]  /*d820*/  FMNMX.FTZ R3, R45, R102, !PT ;  /* 0x000000662d037209 */ /* 0x000fe20007810000 */
[----:B------:R-:W-:Y:S01]  /*d830*/  FFMA.FTZ R60, R0, R105, R60 ;  /* 0x00000069003c7223 */ /* 0x000fe2000001003c */
[----:B------:R-:W-:Y:S03]  /*d840*/  IADD3 R2, R2, 0x79, RZ ;  /* 0x0000007902027810 */ /* 0x000fe60007ffe0ff */
[----:B------:R-:W3:Y:S01]  /*d850*/  I2F R115, R115 ;  /* 0x0000007300737306 */ /* 0x000ee20000201400 */
[----:B------:R-:W-:Y:S02]  /*d860*/  FMNMX.FTZ R102, R48, R3, !PT ;  /* 0x0000000330667209 */ /* 0x000fe40007810000 */
[----:B-1----:R-:W-:Y:S01]  /*d870*/  FMNMX.FTZ R104, R50, R117, !PT ;  /* 0x0000007532687209 */ /* 0x002fe20007810000 */
[CC--:B-----5:R-:W-:Y:S01]  /*d880*/  FFMA.FTZ R63, R0.reuse, R103.reuse, R63 ;  /* 0x00000067003f7223 */ /* 0x0e0fe2000001003f */
[----:B------:R-:W-:Y:S01]  /*d890*/  FMNMX.FTZ R3, R49, R102, !PT ;  /* 0x0000006631037209 */ /* 0x000fe20007810000 */
[----:B------:R-:W-:Y:S01]  /*d8a0*/  FFMA.FTZ R61, R0, R103, R61 ;  /* 0x00000067003d7223 */ /* 0x000fe2000001003d */
[----:B------:R-:W-:Y:S03]  /*d8b0*/  FMNMX.FTZ R113, R51, R104, !PT ;  /* 0x0000006833717209 */ /* 0x000fe60007810000 */
[----:B------:R-:W1:Y:S01]  /*d8c0*/  I2F R2, R2 ;  /* 0x0000000200027306 */ /* 0x000e620000201400 */
[----:B------:R-:W-:Y:S02]  /*d8d0*/  FMNMX.FTZ R102, R52, R3, !PT ;  /* 0x0000000334667209 */ /* 0x000fe40007810000 */
[----:B------:R-:W-:Y:S01]  /*d8e0*/  FMNMX.FTZ R104, R54, R113, !PT ;  /* 0x0000007136687209 */ /* 0x000fe20007810000 */
[CC--:B--2---:R-:W-:Y:S02]  /*d8f0*/  FFMA.FTZ R55, R0.reuse, R110.reuse, R55 ;  /* 0x0000006e00377223 */ /* 0x0c4fe40000010037 */
[----:B------:R-:W-:Y:S03]  /*d900*/  FFMA.FTZ R53, R0, R110, R53 ;  /* 0x0000006e00357223 */ /* 0x000fe60000010035 */
[----:B------:R-:W-:Y:S02]  /*d910*/  FMNMX.FTZ R111, R55, R104, !PT ;  /* 0x00000068376f7209 */ /* 0x000fe40007810000 */
[----:B------:R-:W-:Y:S02]  /*d920*/  FMNMX.FTZ R3, R53, R102, !PT ;  /* 0x0000006635037209 */ /* 0x000fe40007810000 */
[----:B------:R-:W-:Y:S01]  /*d930*/  FMNMX.FTZ R104, R58, R111, !PT ;  /* 0x0000006f3a687209 */ /* 0x000fe20007810000 */
[----:B---3--:R-:W-:Y:S01]  /*d940*/  FFMA.FTZ R66, R0, R115, R66 ;  /* 0x0000007300427223 */ /* 0x008fe20000010042 */
[----:B------:R-:W-:Y:S01]  /*d950*/  FMNMX.FTZ R102, R56, R3, !PT ;  /* 0x0000000338667209 */ /* 0x000fe20007810000 */
[----:B------:R-:W-:Y:S01]  /*d960*/  FFMA.FTZ R64, R0, R115, R64 ;  /* 0x0000007300407223 */ /* 0x000fe20000010040 */
[----:B------:R-:W-:Y:S02]  /*d970*/  FMNMX.FTZ R109, R59, R104, !PT ;  /* 0x000000683b6d7209 */ /* 0x000fe40007810000 */
[----:B------:R-:W-:Y:S02]  /*d980*/  FMNMX.FTZ R105, R57, R102, !PT ;  /* 0x0000006639697209 */ /* 0x000fe40007810000 */
[----:B------:R-:W-:Y:S02]  /*d990*/  FMNMX.FTZ R104, R62, R109, !PT ;  /* 0x0000006d3e687209 */ /* 0x000fe40007810000 */
[----:B------:R-:W-:Y:S01]  /*d9a0*/  LDSM.16.MT88.4 R108, [R162+0x6000] ;  /* 0x00600000a26c783b */ /* 0x000fe20000004200 */
[C---:B-1----:R-:W-:Y:S01]  /*d9b0*/  FFMA.FTZ R67, R0.reuse, R2, R67 ;  /* 0x0000000200437223 */ /* 0x042fe20000010043 */
[----:B------:R-:W-:Y:S01]  /*d9c0*/  FMNMX.FTZ R3, R63, R104, !PT ;  /* 0x000000683f037209 */ /* 0x000fe20007810000 */
[----:B------:R-:W-:Y:S01]  /*d9d0*/  FFMA.FTZ R65, R0, R2, R65 ;  /* 0x0000000200417223 */ /* 0x000fe20000010041 */
        /* <DEDUP_REMOVED lines=14> */
[C---:B------:R-:W-:Y:S02]  /*dac0*/  FADD.FTZ R102, -R2.reuse, R101 ;  /* 0x0000006502667221 */ /* 0x040fe40000010100 */
[----:B------:R-:W-:Y:S01]  /*dad0*/  FMUL.FTZ R105, R2, c[0x0][0x23c] ;  /* 0x00008f0002697a20 */ /* 0x000fe20000410000 */
[----:B--2---:R-:W-:Y:S01]  /*dae0*/  FMNMX.FTZ R3, R104, R3, !PT ;  /* 0x0000000368037209 */ /* 0x004fe20007810000 */
[----:B------:R-:W-:Y:S03]  /*daf0*/  FMUL.FTZ R101, R102, c[0x0][0x23c] ;  /* 0x00008f0066657a20 */ /* 0x000fe60000410000 */
[----:B------:R-:W-:Y:S01]  /*db00*/  FSEL R103, R105, RZ, P1 ;  /* 0x000000ff69677208 */ /* 0x000fe20000800000 */
[C---:B------:R-:W-:Y:S01]  /*db10*/  FADD.FTZ R102, -R3.reuse, R100 ;  /* 0x0000006403667221 */ /* 0x040fe20000010100 */
[C---:B------:R-:W-:Y:S01]  /*db20*/  FSETP.NEU.FTZ.AND P1, PT, R3.reuse, -INF , PT ;  /* 0xff8000000300780b */ /* 0x040fe20003f3d000 */
[----:B------:R-:W1:Y:S01]  /*db30*/  MUFU.EX2 R101, R101 ;  /* 0x0000006500657308 */ /* 0x000e620000000800 */
[----:B------:R-:W2:Y:S01]  /*db40*/  LDSM.16.MT88.4 R104, [R164+0x6000] ;  /* 0x00600000a468783b */ /* 0x000ea20000004200 */
[----:B------:R-:W-:Y:S02]  /*db50*/  FMUL.FTZ R100, R102, c[0x0][0x23c] ;  /* 0x00008f0066647a20 */ /* 0x000fe40000410000 */
[----:B------:R-:W-:Y:S02]  /*db60*/  FMUL.FTZ R102, R3, c[0x0][0x23c] ;  /* 0x00008f0003667a20 */ /* 0x000fe40000410000 */
[--C-:B------:R-:W-:Y:S02]  /*db70*/  FFMA.FTZ R117, R10, c[0x0][0x23c], -R103.reuse ;  /* 0x00008f000a757a23 */ /* 0x100fe40000010867 */
[--C-:B------:R-:W-:Y:S01]  /*db80*/  FFMA.FTZ R114, R11, c[0x0][0x23c], -R103.reuse ;  /* 0x00008f000b727a23 */ /* 0x100fe20000010867 */
[----:B------:R-:W-:Y:S01]  /*db90*/  FSEL R102, R102, RZ, P1 ;  /* 0x000000ff66667208 */ /* 0x000fe20000800000 */
[----:B------:R-:W3:Y:S01]  /*dba0*/  MUFU.EX2 R100, R100 ;  /* 0x0000006400647308 */ /* 0x000ee20000000800 */
[--C-:B------:R-:W-:Y:S01]  /*dbb0*/  FFMA.FTZ R127, R6, c[0x0][0x23c], -R103.reuse ;  /* 0x00008f00067f7a23 */ /* 0x100fe20000010867 */
[----:B------:R-:W-:Y:S01]  /*dbc0*/  ISETP.GT.AND P1, PT, R176, 0x1, PT ;  /* 0x00000001b000780c */ /* 0x000fe20003f24270 */
[--C-:B------:R-:W-:Y:S01]  /*dbd0*/  FFMA.FTZ R120, R7, c[0x0][0x23c], -R103.reuse ;  /* 0x00008f0007787a23 */ /* 0x100fe20000010867 */
[----:B------:R-:W-:Y:S01]  /*dbe0*/  MOV R176, R112 ;  /* 0x0000007000b07202 */ /* 0x000fe20000000f00 */
[--C-:B------:R-:W-:Y:S02]  /*dbf0*/  FFMA.FTZ R118, R8, c[0x0][0x23c], -R102.reuse ;  /* 0x00008f0008767a23 */ /* 0x100fe40000010866 */
[--C-:B------:R-:W-:Y:S02]  /*dc00*/  FFMA.FTZ R113, R9, c[0x0][0x23c], -R102.reuse ;  /* 0x00008f0009717a23 */ /* 0x100fe40000010866 */
[--C-:B------:R-:W-:Y:S01]  /*dc10*/  FFMA.FTZ R122, R4, c[0x0][0x23c], -R102.reuse ;  /* 0x00008f00047a7a23 */ /* 0x100fe20000010866 */
[----:B------:R-:W-:Y:S01]  /*dc20*/  MUFU.EX2 R127, R127 ;  /* 0x0000007f007f7308 */ /* 0x000fe20000000800 */
[--C-:B------:R-:W-:Y:S02]  /*dc30*/  FFMA.FTZ R119, R5, c[0x0][0x23c], -R102.reuse ;  /* 0x00008f0005777a23 */ /* 0x100fe40000010866 */
[--C-:B------:R-:W-:Y:S02]  /*dc40*/  FFMA.FTZ R121, R24, c[0x0][0x23c], -R102.reuse ;  /* 0x00008f0018797a23 */ /* 0x100fe40000010866 */
[C---:B-1----:R-:W-:Y:S02]  /*dc50*/  FMUL.FTZ R10, R101.reuse, R94 ;  /* 0x0000005e650a7220 */ /* 0x042fe40000410000 */
[----:B------:R-:W-:Y:S02]  /*dc60*/  FMUL.FTZ R11, R101, R95 ;  /* 0x0000005f650b7220 */ /* 0x000fe40000410000 */
[--C-:B------:R-:W-:Y:S01]  /*dc70*/  FFMA.FTZ R124, R25, c[0x0][0x23c], -R102.reuse ;  /* 0x00008f00197c7a23 */ /* 0x100fe20000010866 */
[----:B------:R-:W1:Y:S01]  /*dc80*/  MUFU.EX2 R120, R120 ;  /* 0x0000007800787308 */ /* 0x000e620000000800 */
[--C-:B------:R-:W-:Y:S02]  /*dc90*/  FFMA.FTZ R123, R30, c[0x0][0x23c], -R103.reuse ;  /* 0x00008f001e7b7a23 */ /* 0x100fe40000010867 */
[--C-:B------:R-:W-:Y:S02]  /*dca0*/  FFMA.FTZ R126, R28, c[0x0][0x23c], -R102.reuse ;  /* 0x00008f001c7e7a23 */ /* 0x100fe40000010866 */
[C---:B---3--:R-:W-:Y:S02]  /*dcb0*/  FMUL.FTZ R8, R100.reuse, R92 ;  /* 0x0000005c64087220 */ /* 0x048fe40000410000 */
[----:B------:R-:W-:Y:S02]  /*dcc0*/  FMUL.FTZ R9, R100, R93 ;  /* 0x0000005d64097220 */ /* 0x000fe40000410000 */
[----:B------:R-:W3:Y:S01]  /*dcd0*/  LDSM.16.MT88.4 R92, [R161+0x6000] ;  /* 0x00600000a15c783b */ /* 0x000ee20000004200 */
[----:B------:R-:W-:Y:S01]  /*dce0*/  MUFU.EX2 R117, R117 ;  /* 0x0000007500757308 */ /* 0x000fe20000000800 */
[--C-:B------:R-:W-:Y:S02]  /*dcf0*/  FFMA.FTZ R125, R32, c[0x0][0x23c], -R102.reuse ;  /* 0x00008f00207d7a23 */ /* 0x100fe40000010866 */
[--C-:B------:R-:W-:Y:S02]  /*dd00*/  FFMA.FTZ R128, R33, c[0x0][0x23c], -R102.reuse ;  /* 0x00008f0021807a23 */ /* 0x100fe40000010866 */
[C---:B------:R-:W-:Y:S02]  /*dd10*/  FMUL.FTZ R6, R101.reuse, R98 ;  /* 0x0000006265067220 */ /* 0x040fe40000410000 */
[C---:B------:R-:W-:Y:S02]  /*dd20*/  FMUL.FTZ R7, R101.reuse, R99 ;  /* 0x0000006365077220 */ /* 0x040fe40000410000 */
[C---:B------:R-:W-:Y:S01]  /*dd30*/  FMUL.FTZ R4, R100.reuse, R96 ;  /* 0x0000006064047220 */ /* 0x040fe20000410000 */
[----:B------:R-:W4:Y:S01]  /*dd40*/  MUFU.EX2 R114, R114 ;  /* 0x0000007200727308 */ /* 0x000f220000000800 */
[----:B------:R-:W-:Y:S02]  /*dd50*/  FMUL.FTZ R5, R100, R97 ;  /* 0x0000006164057220 */ /* 0x000fe40000410000 */
        /* <DEDUP_REMOVED lines=11> */
[----:B------:R-:W1:Y:S01]  /*de10*/  MUFU.EX2 R119, R119 ;  /* 0x0000007700777308 */ /* 0x000e620000000800 */
[----:B------:R-:W-:Y:S02]  /*de20*/  FMUL.FTZ R14, R101, R90 ;  /* 0x0000005a650e7220 */ /* 0x000fe40000410000 */
[--C-:B------:R-:W-:Y:S01]  /*de30*/  FFMA.FTZ R116, R15, c[0x0][0x23c], -R103.reuse ;  /* 0x00008f000f747a23 */ /* 0x100fe20000010867 */
        /* <DEDUP_REMOVED lines=9> */
[C---:B------:R-:W-:Y:S01]  /*ded0*/  FMUL.FTZ R72, R100.reuse, R72 ;  /* 0x0000004864487220 */ /* 0x040fe20000410000 */
[----:B------:R-:W4:Y:S01]  /*dee0*/  MUFU.EX2 R113, R113 ;  /* 0x0000007100717308 */ /* 0x000f220000000800 */
[----:B------:R-:W-:Y:S02]  /*def0*/  FMUL.FTZ R73, R100, R73 ;  /* 0x0000004964497220 */ /* 0x000fe40000410000 */
[--C-:B------:R-:W-:Y:S01]  /*df00*/  FFMA.FTZ R16, R16, c[0x0][0x23c], -R102.reuse ;  /* 0x00008f0010107a23 */ /* 0x100fe20000010866 */
[----:B-1----:R-:W-:Y:S01]  /*df10*/  F2FP.PACK_AB R96, R119, R122 ;  /* 0x0000007a7760723e */ /* 0x002fe200000000ff */
[C---:B------:R-:W-:Y:S02]  /*df20*/  FMUL.FTZ R86, R101.reuse, R86 ;  /* 0x0000005665567220 */ /* 0x040fe40000410000 */
[----:B------:R-:W-:Y:S02]  /*df30*/  FMUL.FTZ R87, R101, R87 ;  /* 0x0000005765577220 */ /* 0x000fe40000410000 */
[C---:B------:R-:W-:Y:S01]  /*df40*/  FMUL.FTZ R84, R100.reuse, R84 ;  /* 0x0000005464547220 */ /* 0x040fe20000410000 */
[----:B------:R-:W-:Y:S01]  /*df50*/  MUFU.EX2 R115, R115 ;  /* 0x0000007300737308 */ /* 0x000fe20000000800 */
[----:B------:R-:W-:Y:S02]  /*df60*/  FMUL.FTZ R85, R100, R85 ;  /* 0x0000005564557220 */ /* 0x000fe40000410000 */
[--C-:B------:R-:W-:Y:S02]  /*df70*/  FFMA.FTZ R129, R38, c[0x0][0x23c], -R103.reuse ;  /* 0x00008f0026817a23 */ /* 0x100fe40000010867 */
[--C-:B------:R-:W-:Y:S02]  /*df80*/  FFMA.FTZ R38, R39, c[0x0][0x23c], -R103.reuse ;  /* 0x00008f0027267a23 */ /* 0x100fe40000010867 */
[--C-:B------:R-:W-:Y:S02]  /*df90*/  FFMA.FTZ R42, R42, c[0x0][0x23c], -R103.reuse ;  /* 0x00008f002a2a7a23 */ /* 0x100fe40000010867 */
[--C-:B------:R-:W-:Y:S01]  /*dfa0*/  FFMA.FTZ R39, R43, c[0x0][0x23c], -R103.reuse ;  /* 0x00008f002b277a23 */ /* 0x100fe20000010867 */
        /* <DEDUP_REMOVED lines=8> */
[C---:B--2---:R-:W-:Y:S05]  /*e030*/  HMMA.16816.F32 R4, R96.reuse, R104, R4 ;  /* 0x000000686004723c */ /* 0x044fea0000001804 */
        /* <DEDUP_REMOVED lines=8> */
[----:B------:R-:W-:Y:S01]  /*e0c0*/  MUFU.EX2 R123, R123 ;  /* 0x0000007b007b7308 */ /* 0x000fe20000000800 */
[--C-:B------:R-:W-:Y:S02]  /*e0d0*/  FFMA.FTZ R45, R45, c[0x0][0x23c], -R102.reuse ;  /* 0x00008f002d2d7a23 */ /* 0x100fe40000010866 */
[--C-:B------:R-:W-:Y:S02]  /*e0e0*/  FFMA.FTZ R48, R48, c[0x0][0x23c], -R102.reuse ;  /* 0x00008f0030307a23 */ /* 0x100fe40000010866 */
[C---:B------:R-:W-:Y:S04]  /*e0f0*/  HMMA.16816.F32 R72, R96.reuse, R110, R72 ;  /* 0x0000006e6048723c */ /* 0x040fe80000001848 */
[--C-:B------:R-:W-:Y:S01]  /*e100*/  FFMA.FTZ R109, R18, c[0x0][0x23c], -R103.reuse ;  /* 0x00008f00126d7a23 */ /* 0x100fe20000010867 */
[----:B------:R-:W-:Y:S01]  /*e110*/  MUFU.EX2 R126, R126 ;  /* 0x0000007e007e7308 */ /* 0x000fe20000000800 */
[--C-:B------:R-:W-:Y:S02]  /*e120*/  FFMA.FTZ R108, R19, c[0x0][0x23c], -R103.reuse ;  /* 0x00008f00136c7a23 */ /* 0x100fe40000010867 */
[C---:B---3--:R-:W-:Y:S04]  /*e130*/  HMMA.16816.F32 R76, R96.reuse, R92, R76 ;  /* 0x0000005c604c723c */ /* 0x048fe8000000184c */
[--C-:B------:R-:W-:Y:S02]  /*e140*/  FFMA.FTZ R110, R12, c[0x0][0x23c], -R102.reuse ;  /* 0x00008f000c6e7a23 */ /* 0x100fe40000010866 */
[C---:B------:R-:W-:Y:S01]  /*e150*/  FMUL.FTZ R12, R100.reuse, R88 ;  /* 0x00000058640c7220 */ /* 0x040fe20000410000 */
[----:B------:R-:W-:Y:S01]  /*e160*/  MUFU.EX2 R109, R109 ;  /* 0x0000006d006d7308 */ /* 0x000fe20000000800 */
[C---:B------:R-:W-:Y:S01]  /*e170*/  HMMA.16816.F32 R80, R96.reuse, R94, R80 ;  /* 0x0000005e6050723c */ /* 0x040fe20000001850 */
[----:B------:R-:W-:Y:S03]  /*e180*/  LDSM.16.MT88.4 R92, [R162+0x6800] ;  /* 0x00680000a25c783b */ /* 0x000fe60000004200 */
[--C-:B------:R-:W-:Y:S02]  /*e190*/  FFMA.FTZ R111, R13, c[0x0][0x23c], -R102.reuse ;  /* 0x00008f000d6f7a23 */ /* 0x100fe40000010866 */
[----:B------:R-:W-:Y:S02]  /*e1a0*/  FMUL.FTZ R13, R100, R89 ;  /* 0x00000059640d7220 */ /* 0x000fe40000410000 */
[--C-:B------:R-:W-:Y:S01]  /*e1b0*/  FFMA.FTZ R49, R49, c[0x0][0x23c], -R102.reuse ;  /* 0x00008f0031317a23 */ /* 0x100fe20000010866 */
[----:B------:R-:W3:Y:S01]  /*e1c0*/  MUFU.EX2 R108, R108 ;  /* 0x0000006c006c7308 */ /* 0x000ee20000000800 */
[----:B------:R-:W4:Y:S02]  /*e1d0*/  LDSM.16.MT88.4 R88, [R164+0x6800] ;  /* 0x00680000a458783b */ /* 0x000f240000004200 */
[--C-:B------:R-:W-:Y:S01]  /*e1e0*/  FFMA.FTZ R51, R54, c[0x0][0x23c], -R103.reuse ;  /* 0x00008f0036337a23 */ /* 0x100fe20000010867 */
[C---:B--2---:R-:W-:Y:S03]  /*e1f0*/  HMMA.16816.F32 R12, R96.reuse, R104, R12 ;  /* 0x00000068600c723c */ /* 0x044fe6000000180c */
[--C-:B------:R-:W-:Y:S02]  /*e200*/  FFMA.FTZ R54, R55, c[0x0][0x23c], -R103.reuse ;  /* 0x00008f0037367a23 */ /* 0x100fe40000010867 */
[--C-:B------:R-:W-:Y:S01]  /*e210*/  FFMA.FTZ R58, R58, c[0x0][0x23c], -R103.reuse ;  /* 0x00008f003a3a7a23 */ /* 0x100fe20000010867 */
[----:B------:R-:W-:Y:S01]  /*e220*/  MUFU.EX2 R110, R110 ;  /* 0x0000006e006e7308 */ /* 0x000fe20000000800 */
[--C-:B------:R-:W-:Y:S01]  /*e230*/  FFMA.FTZ R104, R17, c[0x0][0x23c], -R102.reuse ;  /* 0x00008f0011687a23 */ /* 0x100fe20000010866 */
[----:B------:R-:W-:Y:S04]  /*e240*/  HMMA.16816.F32 R84, R96, R106, R84 ;  /* 0x0000006a6054723c */ /* 0x000fe80000001854 */
[----:B-1----:R-:W-:Y:S01]  /*e250*/  F2FP.PACK_AB R17, R116, R115 ;  /* 0x000000737411723e */ /* 0x002fe200000000ff */
[--C-:B------:R-:W-:Y:S02]  /*e260*/  FFMA.FTZ R55, R59, c[0x0][0x23c], -R103.reuse ;  /* 0x00008f003b377a23 */ /* 0x100fe40000010867 */
[--C-:B------:R-:W-:Y:S01]  /*e270*/  FFMA.FTZ R99, R22, c[0x0][0x23c], -R103.reuse ;  /* 0x00008f0016637a23 */ /* 0x100fe20000010867 */
[----:B------:R-:W1:Y:S01]  /*e280*/  MUFU.EX2 R111, R111 ;  /* 0x0000006f006f7308 */ /* 0x000e620000000800 */
[--C-:B------:R-:W-:Y:S03]  /*e290*/  FFMA.FTZ R98, R23, c[0x0][0x23c], -R103.reuse ;  /* 0x00008f0017627a23 */ /* 0x100fe60000010867 */
[--C-:B------:R-:W-:Y:S01]  /*e2a0*/  FFMA.FTZ R106, R20, c[0x0][0x23c], -R102.reuse ;  /* 0x00008f00146a7a23 */ /* 0x100fe20000010866 */
[----:B---3--:R-:W-:Y:S01]  /*e2b0*/  F2FP.PACK_AB R19, R108, R109 ;  /* 0x0000006d6c13723e */ /* 0x008fe200000000ff */
[--C-:B------:R-:W-:Y:S02]  /*e2c0*/  FFMA.FTZ R107, R21, c[0x0][0x23c], -R102.reuse ;  /* 0x00008f00156b7a23 */ /* 0x100fe40000010866 */
[----:B------:R-:W-:Y:S01]  /*e2d0*/  LDSM.16.MT88.4 R20, [R164+0x7000] ;  /* 0x00700000a414783b */ /* 0x000fe20000004200 */
[--C-:B------:R-:W-:Y:S01]  /*e2e0*/  FFMA.FTZ R97, R26, c[0x0][0x23c], -R103.reuse ;  /* 0x00008f001a617a23 */ /* 0x100fe20000010867 */
[----:B------:R1:W-:Y:S01]  /*e2f0*/  MUFU.EX2 R105, R16 ;  /* 0x0000001000697308 */ /* 0x0003e20000000800 */
[--C-:B------:R-:W-:Y:S02]  /*e300*/  FFMA.FTZ R96, R27, c[0x0][0x23c], -R103.reuse ;  /* 0x00008f001b607a23 */ /* 0x100fe40000010867 */
[--C-:B------:R-:W-:Y:S02]  /*e310*/  FFMA.FTZ R52, R52, c[0x0][0x23c], -R102.reuse ;  /* 0x00008f0034347a23 */ /* 0x100fe40000010866 */
[--C-:B------:R-:W-:Y:S01]  /*e320*/  FFMA.FTZ R53, R53, c[0x0][0x23c], -R102.reuse ;  /* 0x00008f0035357a23 */ /* 0x100fe20000010866 */
[----:B------:R-:W-:Y:S01]  /*e330*/  LDSM.16.MT88.4 R24, [R160+0x7000] ;  /* 0x00700000a018783b */ /* 0x000fe20000004200 */
[--C-:B------:R-:W-:Y:S02]  /*e340*/  FFMA.FTZ R56, R56, c[0x0][0x23c], -R102.reuse ;  /* 0x00008f0038387a23 */ /* 0x100fe40000010866 */
[----:B------:R-:W-:Y:S01]  /*e350*/  FFMA.FTZ R57, R57, c[0x0][0x23c], -R102 ;  /* 0x00008f0039397a23 */ /* 0x000fe20000010866 */
[----:B------:R-:W2:Y:S01]  /*e360*/  MUFU.EX2 R104, R104 ;  /* 0x0000006800687308 */ /* 0x000ea20000000800 */
[----:B------:R-:W-:Y:S02]  /*e370*/  FFMA.FTZ R122, R100, R193, R122 ;  /* 0x000000c1647a7223 */ /* 0x000fe4000001007a */
[--C-:B------:R-:W-:Y:S02]  /*e380*/  FFMA.FTZ R59, R62, c[0x0][0x23c], -R103.reuse ;  /* 0x00008f003e3b7a23 */ /* 0x100fe40000010867 */
[--C-:B------:R-:W-:Y:S02]  /*e390*/  FFMA.FTZ R62, R63, c[0x0][0x23c], -R103.reuse ;  /* 0x00008f003f3e7a23 */ /* 0x100fe40000010867 */
[----:B------:R-:W-:Y:S02]  /*e3a0*/  FFMA.FTZ R66, R66, c[0x0][0x23c], -R103 ;  /* 0x00008f0042427a23 */ /* 0x000fe40000010867 */
[--C-:B------:R-:W-:Y:S01]  /*e3b0*/  FFMA.FTZ R60, R60, c[0x0][0x23c], -R102.reuse ;  /* 0x00008f003c3c7a23 */ /* 0x100fe20000010866 */
[----:B------:R-:W-:Y:S01]  /*e3c0*/  MUFU.EX2 R99, R99 ;  /* 0x0000006300637308 */ /* 0x000fe20000000800 */
[----:B------:R-:W-:Y:S02]  /*e3d0*/  FFMA.FTZ R61, R61, c[0x0][0x23c], -R102 ;  /* 0x00008f003d3d7a23 */ /* 0x000fe40000010866 */
[----:B------:R-:W-:Y:S01]  /*e3e0*/  FFMA.FTZ R127, R101, R194, R127 ;  /* 0x000000c2657f7223 */ /* 0x000fe2000001007f */
[----:B-1----:R-:W-:Y:S01]  /*e3f0*/  F2FP.PACK_AB R16, R111, R110 ;  /* 0x0000006e6f10723e */ /* 0x002fe200000000ff */
[----:B------:R-:W-:Y:S01]  /*e400*/  FADD.FTZ R119, R119, R122 ;  /* 0x0000007a77777221 */ /* 0x000fe20000010000 */
[----:B------:R-:W-:Y:S01]  /*e410*/  MOV R101, R2 ;  /* 0x0000000200657202 */ /* 0x000fe20000000f00 */
[----:B------:R-:W-:Y:S02]  /*e420*/  FADD.FTZ R120, R120, R127 ;  /* 0x0000007f78787221 */ /* 0x000fe40000010000 */
        /* <DEDUP_REMOVED lines=9> */
[C---:B----4-:R-:W-:Y:S05]  /*e4c0*/  HMMA.16816.F32 R4, R16.reuse, R88, R4 ;  /* 0x000000581004723c */ /* 0x050fea0000001804 */
[----:B------:R-:W-:Y:S02]  /*e4d0*/  FADD.FTZ R116, R116, R115 ;  /* 0x0000007374747221 */ /* 0x000fe40000010000 */
[----:B------:R-:W-:Y:S01]  /*e4e0*/  FADD.FTZ R100, R111, R100 ;  /* 0x000000646f647221 */ /* 0x000fe20000010000 */
[C---:B------:R-:W-:Y:S01]  /*e4f0*/  HMMA.16816.F32 R8, R16.reuse, R90, R8 ;  /* 0x0000005a1008723c */ /* 0x040fe20000001808 */
[----:B------:R-:W2:Y:S01]  /*e500*/  LDSM.16.MT88.4 R88, [R161+0x6800] ;  /* 0x00680000a158783b */ /* 0x000ea20000004200 */
[----:B------:R-:W3:Y:S02]  /*e510*/  MUFU.EX2 R96, R96 ;  /* 0x0000006000607308 */ /* 0x000ee40000000800 */
[----:B------:R-:W-:Y:S02]  /*e520*/  FADD.FTZ R109, R109, R116 ;  /* 0x000000746d6d7221 */ /* 0x000fe40000010000 */
[----:B------:R-:W-:Y:S01]  /*e530*/  FADD.FTZ R105, R105, R100 ;  /* 0x0000006469697221 */ /* 0x000fe20000010000 */
[----:B------:R-:W-:Y:S01]  /*e540*/  MOV R100, R3 ;  /* 0x0000000300647202 */ /* 0x000fe20000000f00 */
[C---:B------:R-:W-:Y:S04]  /*e550*/  HMMA.16816.F32 R68, R16.reuse, R92, R68 ;  /* 0x0000005c1044723c */ /* 0x040fe80000001844 */
[----:B------:R-:W-:Y:S01]  /*e560*/  FADD.FTZ R108, R108, R109 ;  /* 0x0000006d6c6c7221 */ /* 0x000fe20000010000 */
[----:B------:R-:W-:Y:S01]  /*e570*/  MUFU.EX2 R106, R106 ;  /* 0x0000006a006a7308 */ /* 0x000fe20000000800 */
[----:B------:R-:W-:Y:S02]  /*e580*/  FADD.FTZ R105, R104, R105 ;  /* 0x0000006968697221 */ /* 0x000fe40000010000 */
[C---:B------:R-:W-:Y:S01]  /*e590*/  HMMA.16816.F32 R72, R16.reuse, R94, R72 ;  /* 0x0000005e1048723c */ /* 0x040fe20000001848 */
[----:B------:R-:W4:Y:S06]  /*e5a0*/  LDSM.16.MT88.4 R92, [R160+0x6800] ;  /* 0x00680000a05c783b */ /* 0x000f2c0000004200 */
[----:B------:R-:W5:Y:S10]  /*e5b0*/  MUFU.EX2 R107, R107 ;  /* 0x0000006b006b7308 */ /* 0x000f740000000800 */
[----:B------:R-:W-:Y:S01]  /*e5c0*/  MUFU.EX2 R125, R125 ;  /* 0x0000007d007d7308 */ /* 0x000fe20000000800 */
[C---:B--2---:R-:W-:Y:S09]  /*e5d0*/  HMMA.16816.F32 R76, R16.reuse, R88, R76 ;  /* 0x00000058104c723c */ /* 0x044ff2000000184c */
[----:B------:R-:W-:Y:S01]  /*e5e0*/  MUFU.EX2 R128, R128 ;  /* 0x0000008000807308 */ /* 0x000fe20000000800 */
[C---:B------:R-:W-:Y:S01]  /*e5f0*/  HMMA.16816.F32 R80, R16.reuse, R90, R80 ;  /* 0x0000005a1050723c */ /* 0x040fe20000001850 */
[----:B------:R-:W2:Y:S08]  /*e600*/  LDSM.16.MT88.4 R88, [R162+0x7000] ;  /* 0x00700000a258783b */ /* 0x000eb00000004200 */
[----:B------:R-:W-:Y:S01]  /*e610*/  MUFU.EX2 R129, R129 ;  /* 0x0000008100817308 */ /* 0x000fe20000000800 */
[C---:B----4-:R-:W-:Y:S09]  /*e620*/  HMMA.16816.F32 R12, R16.reuse, R92, R12 ;  /* 0x0000005c100c723c */ /* 0x050ff2000000180c */
[----:B------:R-:W-:Y:S01]  /*e630*/  MUFU.EX2 R38, R38 ;  /* 0x0000002600267308 */ /* 0x000fe20000000800 */
[----:B------:R-:W-:Y:S01]  /*e640*/  HMMA.16816.F32 R84, R16, R94, R84 ;  /* 0x0000005e1054723c */ /* 0x000fe20000001854 */
[----:B------:R-:W-:Y:S06]  /*e650*/  LDSM.16.MT88.4 R92, [R164+0x9800] ;  /* 0x00980000a45c783b */ /* 0x000fec0000004200 */
[----:B-1----:R-:W-:Y:S01]  /*e660*/  F2FP.PACK_AB R17, R98, R99 ;  /* 0x000000636211723e */ /* 0x002fe200000000ff */
[----:B------:R-:W-:Y:S01]  /*e670*/  FADD.FTZ R99, R99, R108 ;  /* 0x0000006c63637221 */ /* 0x000fe20000010000 */
[----:B---3--:R-:W-:Y:S01]  /*e680*/  F2FP.PACK_AB R19, R96, R97 ;  /* 0x000000616013723e */ /* 0x008fe200000000ff */
[----:B------:R-:W-:Y:S02]  /*e690*/  MUFU.EX2 R42, R42 ;  /* 0x0000002a002a7308 */ /* 0x000fe40000000800 */
[----:B-----5:R-:W-:Y:S01]  /*e6a0*/  F2FP.PACK_AB R16, R107, R106 ;  /* 0x0000006a6b10723e */ /* 0x020fe200000000ff */
[----:B------:R-:W-:Y:S01]  /*e6b0*/  FADD.FTZ R98, R98, R99 ;  /* 0x0000006362627221 */ /* 0x000fe20000010000 */
[----:B------:R-:W-:Y:S01]  /*e6c0*/  F2FP.PACK_AB R18, R124, R121 ;  /* 0x000000797c12723e */ /* 0x000fe200000000ff */
[----:B------:R-:W-:Y:S02]  /*e6d0*/  FADD.FTZ R106, R106, R105 ;  /* 0x000000696a6a7221 */ /* 0x000fe40000010000 */
[----:B------:R-:W-:Y:S02]  /*e6e0*/  FADD.FTZ R97, R97, R98 ;  /* 0x0000006261617221 */ /* 0x000fe40000010000 */
[----:B------:R-:W-:Y:S01]  /*e6f0*/  FADD.FTZ R106, R107, R106 ;  /* 0x0000006a6b6a7221 */ /* 0x000fe20000010000 */
[----:B------:R-:W-:Y:S01]  /*e700*/  MUFU.EX2 R39, R39 ;  /* 0x0000002700277308 */ /* 0x000fe20000000800 */
[C---:B------:R-:W-:Y:S03]  /*e710*/  HMMA.16816.F32 R4, R16.reuse, R20, R4 ;  /* 0x000000141004723c */ /* 0x040fe60000001804 */
[----:B------:R-:W-:Y:S02]  /*e720*/  FADD.FTZ R96, R96, R97 ;  /* 0x0000006160607221 */ /* 0x000fe40000010000 */
[----:B------:R-:W-:Y:S03]  /*e730*/  FADD.FTZ R121, R121, R106 ;  /* 0x0000006a79797221 */ /* 0x000fe60000010000 */
[C---:B------:R-:W-:Y:S01]  /*e740*/  HMMA.16816.F32 R8, R16.reuse, R22, R8 ;  /* 0x000000161008723c */ /* 0x040fe20000001808 */
[----:B------:R-:W1:Y:S01]  /*e750*/  LDSM.16.MT88.4 R20, [R161+0x7000] ;  /* 0x00700000a114783b */ /* 0x000e620000004200 */
[----:B------:R-:W-:Y:S02]  /*e760*/  MUFU.EX2 R36, R36 ;  /* 0x0000002400247308 */ /* 0x000fe40000000800 */
[----:B------:R-:W-:Y:S04]  /*e770*/  FADD.FTZ R121, R124, R121 ;  /* 0x000000797c797221 */ /* 0x000fe80000010000 */
[C---:B--2---:R-:W-:Y:S04]  /*e780*/  HMMA.16816.F32 R68, R16.reuse, R88, R68 ;  /* 0x000000581044723c */ /* 0x044fe80000001844 */
[----:B------:R-:W-:Y:S03]  /*e790*/  MUFU.EX2 R37, R37 ;  /* 0x0000002500257308 */ /* 0x000fe60000000800 */
[--C-:B------:R-:W-:Y:S01]  /*e7a0*/  FFMA.FTZ R89, R34, c[0x0][0x23c], -R103.reuse ;  /* 0x00008f0022597a23 */ /* 0x100fe20000010867 */
[C---:B------:R-:W-:Y:S04]  /*e7b0*/  HMMA.16816.F32 R72, R16.reuse, R90, R72 ;  /* 0x0000005a1048723c */ /* 0x040fe80000001848 */
[--C-:B------:R-:W-:Y:S02]  /*e7c0*/  FFMA.FTZ R88, R35, c[0x0][0x23c], -R103.reuse ;  /* 0x00008f0023587a23 */ /* 0x100fe40000010867 */
[----:B------:R-:W-:Y:S01]  /*e7d0*/  LDSM.16.MT88.4 R32, [R161+0x8800] ;  /* 0x00880000a120783b */ /* 0x000fe20000004200 */
[--C-:B------:R-:W-:Y:S01]  /*e7e0*/  FFMA.FTZ R90, R31, c[0x0][0x23c], -R103.reuse ;  /* 0x00008f001f5a7a23 */ /* 0x100fe20000010867 */
[----:B------:R-:W-:Y:S01]  /*e7f0*/  MUFU.EX2 R89, R89 ;  /* 0x0000005900597308 */ /* 0x000fe20000000800 */
[----:B------:R-:W-:Y:S03]  /*e800*/  FFMA.FTZ R91, R29, c[0x0][0x23c], -R102 ;  /* 0x00008f001d5b7a23 */ /* 0x000fe60000010866 */
[----:B------:R-:W-:Y:S02]  /*e810*/  FFMA.FTZ R103, R67, c[0x0][0x23c], -R103 ;  /* 0x00008f0043677a23 */ /* 0x000fe40000010867 */
[----:B------:R-:W-:Y:S04]  /*e820*/  LDSM.16.MT88.4 R28, [R162+0x8000] ;  /* 0x00800000a21c783b */ /* 0x000fe80000004200 */
[----:B------:R-:W2:Y:S01]  /*e830*/  MUFU.EX2 R90, R90 ;  /* 0x0000005a005a7308 */ /* 0x000ea20000000800 */
[C---:B-1----:R-:W-:Y:S09]  /*e840*/  HMMA.16816.F32 R76, R16.reuse, R20, R76 ;  /* 0x00000014104c723c */ /* 0x042ff2000000184c */
[----:B------:R-:W1:Y:S01]  /*e850*/  MUFU.EX2 R88, R88 ;  /* 0x0000005800587308 */ /* 0x000e620000000800 */
[C---:B------:R-:W-:Y:S01]  /*e860*/  HMMA.16816.F32 R80, R16.reuse, R22, R80 ;  /* 0x000000161050723c */ /* 0x040fe20000001850 */
[----:B------:R-:W3:Y:S08]  /*e870*/  LDSM.16.MT88.4 R20, [R164+0x7800] ;  /* 0x00780000a414783b */ /* 0x000ef00000004200 */
[----:B------:R-:W4:Y:S01]  /*e880*/  MUFU.EX2 R91, R91 ;  /* 0x0000005b005b7308 */ /* 0x000f220000000800 */
[C---:B------:R-:W-:Y:S09]  /*e890*/  HMMA.16816.F32 R12, R16.reuse, R24, R12 ;  /* 0x00000018100c723c */ /* 0x040ff2000000180c */
[----:B------:R-:W-:Y:S01]  /*e8a0*/  MUFU.EX2 R40, R40 ;  /* 0x0000002800287308 */ /* 0x000fe20000000800 */
[----:B------:R-:W-:Y:S01]  /*e8b0*/  HMMA.16816.F32 R84, R16, R26, R84 ;  /* 0x0000001a1054723c */ /* 0x000fe20000001854 */
[----:B------:R-:W5:Y:S06]  /*e8c0*/  LDSM.16.MT88.4 R24, [R162+0x7800] ;  /* 0x00780000a218783b */ /* 0x000f6c0000004200 */
[----:B--2---:R-:W-:Y:S01]  /*e8d0*/  F2FP.PACK_AB R17, R90, R123 ;  /* 0x0000007b5a11723e */ /* 0x004fe200000000ff */
[----:B------:R-:W-:Y:S01]  /*e8e0*/  FADD.FTZ R123, R123, R96 ;  /* 0x000000607b7b7221 */ /* 0x000fe20000010000 */
[----:B-1----:R-:W-:Y:S01]  /*e8f0*/  F2FP.PACK_AB R19, R88, R89 ;  /* 0x000000595813723e */ /* 0x002fe200000000ff */
[----:B------:R-:W1:Y:S02]  /*e900*/  MUFU.EX2 R41, R41 ;  /* 0x0000002900297308 */ /* 0x000e640000000800 */
[----:B------:R-:W-:Y:S01]  /*e910*/  F2FP.PACK_AB R18, R128, R125 ;  /* 0x0000007d8012723e */ /* 0x000fe200000000ff */
[----:B------:R-:W-:Y:S01]  /*e920*/  FADD.FTZ R90, R90, R123 ;  /* 0x0000007b5a5a7221 */ /* 0x000fe20000010000 */
[----:B----4-:R-:W-:Y:S01]  /*e930*/  F2FP.PACK_AB R16, R91, R126 ;  /* 0x0000007e5b10723e */ /* 0x010fe200000000ff */
[----:B------:R-:W-:Y:S02]  /*e940*/  FADD.FTZ R126, R126, R121 ;  /* 0x000000797e7e7221 */ /* 0x000fe40000010000 */
[----:B------:R-:W-:Y:S02]  /*e950*/  FADD.FTZ R89, R89, R90 ;  /* 0x0000005a59597221 */ /* 0x000fe40000010000 */
[----:B------:R-:W-:Y:S01]  /*e960*/  FADD.FTZ R126, R91, R126 ;  /* 0x0000007e5b7e7221 */ /* 0x000fe20000010000 */
[----:B------:R-:W-:Y:S01]  /*e970*/  MUFU.EX2 R46, R46 ;  /* 0x0000002e002e7308 */ /* 0x000fe20000000800 */
[----:B------:R-:W-:Y:S01]  /*e980*/  FADD.FTZ R88, R88, R89 ;  /* 0x0000005958587221 */ /* 0x000fe20000010000 */
[C---:B---3--:R-:W-:Y:S08]  /*e990*/  HMMA.16816.F32 R4, R16.reuse, R20, R4 ;  /* 0x000000141004723c */ /* 0x048ff00000001804 */
[----:B------:R-:W2:Y:S01]  /*e9a0*/  MUFU.EX2 R43, R43 ;  /* 0x0000002b002b7308 */ /* 0x000ea20000000800 */
[C---:B------:R-:W-:Y:S01]  /*e9b0*/  HMMA.16816.F32 R8, R16.reuse, R22, R8 ;  /* 0x000000161008723c */ /* 0x040fe20000001808 */
[----:B------:R-:W3:Y:S08]  /*e9c0*/  LDSM.16.MT88.4 R20, [R161+0x7800] ;  /* 0x00780000a114783b */ /* 0x000ef00000004200 */
[----:B------:R-:W-:Y:S01]  /*e9d0*/  MUFU.EX2 R47, R47 ;  /* 0x0000002f002f7308 */ /* 0x000fe20000000800 */
[C---:B-----5:R-:W-:Y:S08]  /*e9e0*/  HMMA.16816.F32 R68, R16.reuse, R24, R68 ;  /* 0x000000181044723c */ /* 0x060ff00000001844 */
[C---:B------:R-:W-:Y:S01]  /*e9f0*/  HMMA.16816.F32 R72, R16.reuse, R26, R72 ;  /* 0x0000001a1048723c */ /* 0x040fe20000001848 */
[----:B------:R-:W4:Y:S01]  /*ea00*/  LDSM.16.MT88.4 R24, [R160+0x7800] ;  /* 0x00780000a018783b */ /* 0x000f220000004200 */
[----:B------:R-:W5:Y:S10]  /*ea10*/  MUFU.EX2 R50, R50 ;  /* 0x0000003200327308 */ /* 0x000f740000000800 */
[----:B------:R-:W-:Y:S10]  /*ea20*/  MUFU.EX2 R44, R44 ;  /* 0x0000002c002c7308 */ /* 0x000ff40000000800 */
[----:B------:R-:W1:Y:S01]  /*ea30*/  MUFU.EX2 R45, R45 ;  /* 0x0000002d002d7308 */ /* 0x000e620000000800 */
[C---:B---3--:R-:W-:Y:S09]  /*ea40*/  HMMA.16816.F32 R76, R16.reuse, R20, R76 ;  /* 0x00000014104c723c */ /* 0x048ff2000000184c */
[----:B------:R-:W-:Y:S01]  /*ea50*/  MUFU.EX2 R48, R48 ;  /* 0x0000003000307308 */ /* 0x000fe20000000800 */
[C---:B------:R-:W-:Y:S01]  /*ea60*/  HMMA.16816.F32 R80, R16.reuse, R22, R80 ;  /* 0x000000161050723c */ /* 0x040fe20000001850 */
[----:B------:R-:W3:Y:S07]  /*ea70*/  LDSM.16.MT88.4 R20, [R164+0x8000] ;  /* 0x00800000a414783b */ /* 0x000eee0000004200 */
[C---:B----4-:R-:W-:Y:S01]  /*ea80*/  HMMA.16816.F32 R12, R16.reuse, R24, R12 ;  /* 0x00000018100c723c */ /* 0x050fe2000000180c */
[----:B------:R-:W4:Y:S07]  /*ea90*/  MUFU.EX2 R49, R49 ;  /* 0x0000003100317308 */ /* 0x000f2e0000000800 */
[----:B------:R-:W-:Y:S01]  /*eaa0*/  HMMA.16816.F32 R84, R16, R26, R84 ;  /* 0x0000001a1054723c */ /* 0x000fe20000001854 */
[----:B------:R-:W2:Y:S02]  /*eab0*/  LDSM.16.MT88.4 R24, [R161+0x8000] ;  /* 0x00800000a118783b */ /* 0x000ea40000004200 */
[----:B------:R-:W-:Y:S04]  /*eac0*/  MUFU.EX2 R51, R51 ;  /* 0x0000003300337308 */ /* 0x000fe80000000800 */
[C---:B------:R-:W-:Y:S01]  /*ead0*/  F2FP.PACK_AB R17, R38.reuse, R129 ;  /* 0x000000812611723e */ /* 0x040fe200000000ff */
[----:B------:R-:W-:Y:S01]  /*eae0*/  FADD.FTZ R129, R129, R88 ;  /* 0x0000005881817221 */ /* 0x000fe20000010000 */
[----:B------:R-:W-:Y:S03]  /*eaf0*/  F2FP.PACK_AB R19, R39, R42 ;  /* 0x0000002a2713723e */ /* 0x000fe600000000ff */
[----:B------:R-:W-:Y:S01]  /*eb00*/  F2FP.PACK_AB R16, R37, R36 ;  /* 0x000000242510723e */ /* 0x000fe200000000ff */
[----:B------:R-:W2:Y:S01]  /*eb10*/  MUFU.EX2 R54, R54 ;  /* 0x0000003600367308 */ /* 0x000ea20000000800 */
[----:B-1----:R-:W-:Y:S01]  /*eb20*/  F2FP.PACK_AB R18, R41, R40 ;  /* 0x000000282912723e */ /* 0x002fe200000000ff */
[----:B------:R-:W-:Y:S04]  /*eb30*/  FADD.FTZ R129, R38, R129 ;  /* 0x0000008126817221 */ /* 0x000fe80000010000 */
[----:B------:R-:W-:Y:S04]  /*eb40*/  FADD.FTZ R42, R42, R129 ;  /* 0x000000812a2a7221 */ /* 0x000fe80000010000 */
[----:B------:R-:W-:Y:S01]  /*eb50*/  MUFU.EX2 R58, R58 ;  /* 0x0000003a003a7308 */ /* 0x000fe20000000800 */
[----:B------:R-:W-:Y:S01]  /*eb60*/  FADD.FTZ R39, R39, R42 ;  /* 0x0000002a27277221 */ /* 0x000fe20000010000 */
[C---:B---3--:R-:W-:Y:S08]  /*eb70*/  HMMA.16816.F32 R4, R16.reuse, R20, R4 ;  /* 0x000000141004723c */ /* 0x048ff00000001804 */
[C---:B------:R-:W-:Y:S01]  /*eb80*/  HMMA.16816.F32 R8, R16.reuse, R22, R8 ;  /* 0x000000161008723c */ /* 0x040fe20000001808 */
[----:B------:R-:W1:Y:S01]  /*eb90*/  LDSM.16.MT88.4 R20, [R160+0x8000] ;  /* 0x00800000a014783b */ /* 0x000e620000004200 */
[----:B------:R-:W3:Y:S06]  /*eba0*/  MUFU.EX2 R55, R55 ;  /* 0x0000003700377308 */ /* 0x000eec0000000800 */
[C---:B------:R-:W-:Y:S04]  /*ebb0*/  HMMA.16816.F32 R68, R16.reuse, R28, R68 ;  /* 0x0000001c1044723c */ /* 0x040fe80000001844 */
[----:B------:R-:W-:Y:S04]  /*ebc0*/  MUFU.EX2 R52, R52 ;  /* 0x0000003400347308 */ /* 0x000fe80000000800 */
[C---:B------:R-:W-:Y:S01]  /*ebd0*/  HMMA.16816.F32 R72, R16.reuse, R30, R72 ;  /* 0x0000001e1048723c */ /* 0x040fe20000001848 */
[----:B------:R-:W3:Y:S05]  /*ebe0*/  LDSM.16.MT88.4 R28, [R164+0x8800] ;  /* 0x00880000a41c783b */ /* 0x000eea0000004200 */
        /* <DEDUP_REMOVED lines=12> */
[C---:B-----5:R-:W-:Y:S03]  /*ecb0*/  F2FP.PACK_AB R19, R50.reuse, R47 ;  /* 0x0000002f3213723e */ /* 0x060fe600000000ff */
[----:B------:R-:W-:Y:S01]  /*ecc0*/  F2FP.PACK_AB R16, R45, R44 ;  /* 0x0000002c2d10723e */ /* 0x000fe200000000ff */
[----:B------:R-:W-:Y:S01]  /*ecd0*/  FADD.FTZ R46, R43, R46 ;  /* 0x0000002e2b2e7221 */ /* 0x000fe20000010000 */
[----:B----4-:R-:W-:Y:S02]  /*ece0*/  F2FP.PACK_AB R18, R49, R48 ;  /* 0x000000303112723e */ /* 0x010fe400000000ff */
[----:B------:R-:W4:Y:S01]  /*ecf0*/  MUFU.EX2 R62, R62 ;  /* 0x0000003e003e7308 */ /* 0x000f220000000800 */
[----:B------:R-:W-:Y:S04]  /*ed00*/  FADD.FTZ R47, R47, R46 ;  /* 0x0000002e2f2f7221 */ /* 0x000fe80000010000 */
[C---:B---3--:R-:W-:Y:S03]  /*ed10*/  HMMA.16816.F32 R4, R16.reuse, R28, R4 ;  /* 0x0000001c1004723c */ /* 0x048fe60000001804 */
[----:B------:R-:W-:Y:S02]  /*ed20*/  FADD.FTZ R50, R50, R47 ;  /* 0x0000002f32327221 */ /* 0x000fe40000010000 */
[----:B------:R-:W-:Y:S03]  /*ed30*/  MUFU.EX2 R66, R66 ;  /* 0x0000004200427308 */ /* 0x000fe60000000800 */
[C---:B------:R-:W-:Y:S01]  /*ed40*/  HMMA.16816.F32 R8, R16.reuse, R30, R8 ;  /* 0x0000001e1008723c */ /* 0x040fe20000001808 */
[----:B------:R-:W-:Y:S06]  /*ed50*/  LDSM.16.MT88.4 R28, [R162+0x9000] ;  /* 0x00900000a21c783b */ /* 0x000fec0000004200 */
[----:B------:R-:W3:Y:S01]  /*ed60*/  MUFU.EX2 R103, R103 ;  /* 0x0000006700677308 */ /* 0x000ee20000000800 */
[C---:B--2---:R-:W-:Y:S08]  /*ed70*/  HMMA.16816.F32 R68, R16.reuse, R24, R68 ;  /* 0x000000181044723c */ /* 0x044ff00000001844 */
[C---:B------:R-:W-:Y:S01]  /*ed80*/  HMMA.16816.F32 R72, R16.reuse, R26, R72 ;  /* 0x0000001a1048723c */ /* 0x040fe20000001848 */
[----:B------:R-:W2:Y:S01]  /*ed90*/  LDSM.16.MT88.4 R24, [R164+0x9000] ;  /* 0x00900000a418783b */ /* 0x000ea20000004200 */
[----:B------:R-:W-:Y:S06]  /*eda0*/  MUFU.EX2 R60, R60 ;  /* 0x0000003c003c7308 */ /* 0x000fec0000000800 */
[C---:B------:R-:W-:Y:S04]  /*edb0*/  HMMA.16816.F32 R76, R16.reuse, R32, R76 ;  /* 0x00000020104c723c */ /* 0x040fe8000000184c */
[----:B------:R-:W5:Y:S04]  /*edc0*/  MUFU.EX2 R61, R61 ;  /* 0x0000003d003d7308 */ /* 0x000f680000000800 */
[C---:B------:R-:W-:Y:S01]  /*edd0*/  HMMA.16816.F32 R80, R16.reuse, R34, R80 ;  /* 0x000000221050723c */ /* 0x040fe20000001850 */
[----:B------:R-:W3:Y:S07]  /*ede0*/  LDSM.16.MT88.4 R32, [R161+0x9000] ;  /* 0x00900000a120783b */ /* 0x000eee0000004200 */
[C---:B-1----:R-:W-:Y:S08]  /*edf0*/  HMMA.16816.F32 R12, R16.reuse, R20, R12 ;  /* 0x00000014100c723c */ /* 0x042ff0000000180c */
[----:B------:R-:W-:Y:S01]  /*ee00*/  HMMA.16816.F32 R84, R16, R22, R84 ;  /* 0x000000161054723c */ /* 0x000fe20000001854 */
[----:B------:R-:W1:Y:S06]  /*ee10*/  LDSM.16.MT88.4 R20, [R160+0x9000] ;  /* 0x00900000a014783b */ /* 0x000e6c0000004200 */
[C---:B------:R-:W-:Y:S01]  /*ee20*/  F2FP.PACK_AB R17, R54.reuse, R51 ;  /* 0x000000333611723e */ /* 0x040fe200000000ff */
[----:B------:R-:W-:Y:S01]  /*ee30*/  FADD.FTZ R51, R51, R50 ;  /* 0x0000003233337221 */ /* 0x000fe20000010000 */
[----:B------:R-:W-:Y:S03]  /*ee40*/  F2FP.PACK_AB R19, R55, R58 ;  /* 0x0000003a3713723e */ /* 0x000fe600000000ff */
[----:B------:R-:W-:Y:S01]  /*ee50*/  F2FP.PACK_AB R16, R53, R52 ;  /* 0x000000343510723e */ /* 0x000fe200000000ff */
[----:B------:R-:W-:Y:S01]  /*ee60*/  FADD.FTZ R51, R54, R51 ;  /* 0x0000003336337221 */ /* 0x000fe20000010000 */
[----:B------:R-:W-:Y:S03]  /*ee70*/  F2FP.PACK_AB R18, R57, R56 ;  /* 0x000000383912723e */ /* 0x000fe600000000ff */
[----:B------:R-:W-:Y:S04]  /*ee80*/  FADD.FTZ R58, R58, R51 ;  /* 0x000000333a3a7221 */ /* 0x000fe80000010000 */
[C---:B--2---:R-:W-:Y:S03]  /*ee90*/  HMMA.16816.F32 R4, R16.reuse, R24, R4 ;  /* 0x000000181004723c */ /* 0x044fe60000001804 */
[----:B------:R-:W-:Y:S05]  /*eea0*/  FADD.FTZ R58, R55, R58 ;  /* 0x0000003a373a7221 */ /* 0x000fea0000010000 */
[C---:B------:R-:W-:Y:S01]  /*eeb0*/  HMMA.16816.F32 R8, R16.reuse, R26, R8 ;  /* 0x0000001a1008723c */ /* 0x040fe20000001808 */
[----:B------:R-:W2:Y:S07]  /*eec0*/  LDSM.16.MT88.4 R24, [R162+0x9800] ;  /* 0x00980000a218783b */ /* 0x000eae0000004200 */
[C---:B------:R-:W-:Y:S07]  /*eed0*/  HMMA.16816.F32 R68, R16.reuse, R28, R68 ;  /* 0x0000001c1044723c */ /* 0x040fee0000001844 */
[--C-:B------:R-:W-:Y:S01]  /*eee0*/  FFMA.FTZ R28, R64, c[0x0][0x23c], -R102.reuse ;  /* 0x00008f00401c7a23 */ /* 0x100fe20000010866 */
[C---:B------:R-:W-:Y:S04]  /*eef0*/  HMMA.16816.F32 R72, R16.reuse, R30, R72 ;  /* 0x0000001e1048723c */ /* 0x040fe80000001848 */
[----:B------:R-:W-:Y:S01]  /*ef00*/  FFMA.FTZ R102, R65, c[0x0][0x23c], -R102 ;  /* 0x00008f0041667a23 */ /* 0x000fe20000010866 */
[----:B------:R-:W-:Y:S01]  /*ef10*/  MUFU.EX2 R28, R28 ;  /* 0x0000001c001c7308 */ /* 0x000fe20000000800 */
[----:B------:R-:W-:Y:S02]  /*ef20*/  FADD.FTZ R29, R125, R126 ;  /* 0x0000007e7d1d7221 */ /* 0x000fe40000010000 */
[C---:B---3--:R-:W-:Y:S04]  /*ef30*/  HMMA.16816.F32 R76, R16.reuse, R32, R76 ;  /* 0x00000020104c723c */ /* 0x048fe8000000184c */
[----:B------:R-:W-:Y:S03]  /*ef40*/  FADD.FTZ R29, R128, R29 ;  /* 0x0000001d801d7221 */ /* 0x000fe60000010000 */
[----:B------:R-:W3:Y:S01]  /*ef50*/  MUFU.EX2 R193, R102 ;  /* 0x0000006600c17308 */ /* 0x000ee20000000800 */
[C---:B------:R-:W-:Y:S04]  /*ef60*/  HMMA.16816.F32 R80, R16.reuse, R34, R80 ;  /* 0x000000221050723c */ /* 0x040fe80000001850 */
[----:B------:R-:W-:Y:S04]  /*ef70*/  FADD.FTZ R36, R36, R29 ;  /* 0x0000001d24247221 */ /* 0x000fe80000010000 */
[C---:B-1----:R-:W-:Y:S04]  /*ef80*/  HMMA.16816.F32 R12, R16.reuse, R20, R12 ;  /* 0x00000014100c723c */ /* 0x042fe8000000180c */
[----:B------:R-:W-:Y:S04]  /*ef90*/  FADD.FTZ R37, R37, R36 ;  /* 0x0000002425257221 */ /* 0x000fe80000010000 */
[----:B------:R-:W-:Y:S01]  /*efa0*/  HMMA.16816.F32 R84, R16, R22, R84 ;  /* 0x000000161054723c */ /* 0x000fe20000001854 */
[----:B------:R-:W1:Y:S03]  /*efb0*/  LDSM.16.MT88.4 R20, [R161+0x9800] ;  /* 0x00980000a114783b */ /* 0x000e660000004200 */
[----:B------:R-:W-:Y:S03]  /*efc0*/  FADD.FTZ R40, R40, R37 ;  /* 0x0000002528287221 */ /* 0x000fe60000010000 */
[----:B----4-:R-:W-:Y:S01]  /*efd0*/  F2FP.PACK_AB R17, R62, R59 ;  /* 0x0000003b3e11723e */ /* 0x010fe200000000ff */
[----:B------:R-:W-:Y:S01]  /*efe0*/  FADD.FTZ R41, R41, R40 ;  /* 0x0000002829297221 */ /* 0x000fe20000010000 */
[----:B------:R-:W-:Y:S03]  /*eff0*/  F2FP.PACK_AB R19, R103, R66 ;  /* 0x000000426713723e */ /* 0x000fe600000000ff */
[----:B-----5:R-:W-:Y:S01]  /*f000*/  F2FP.PACK_AB R16, R61, R60 ;  /* 0x0000003c3d10723e */ /* 0x020fe200000000ff */
[----:B------:R-:W-:Y:S01]  /*f010*/  FADD.FTZ R44, R44, R41 ;  /* 0x000000292c2c7221 */ /* 0x000fe20000010000 */
[----:B---3--:R-:W-:Y:S01]  /*f020*/  F2FP.PACK_AB R18, R193, R28 ;  /* 0x0000001cc112723e */ /* 0x008fe200000000ff */
[----:B------:R-:W-:Y:S02]  /*f030*/  FADD.FTZ R59, R59, R58 ;  /* 0x0000003a3b3b7221 */ /* 0x000fe40000010000 */
[----:B------:R-:W-:Y:S02]  /*f040*/  FADD.FTZ R45, R45, R44 ;  /* 0x0000002c2d2d7221 */ /* 0x000fe40000010000 */
[----:B------:R-:W-:Y:S02]  /*f050*/  FADD.FTZ R59, R62, R59 ;  /* 0x0000003b3e3b7221 */ /* 0x000fe40000010000 */
[C---:B------:R-:W-:Y:S01]  /*f060*/  HMMA.16816.F32 R96, R16.reuse, R92, R4 ;  /* 0x0000005c1060723c */ /* 0x040fe20000001804 */
[----:B------:R-:W3:Y:S02]  /*f070*/  LDSM.16.MT88.4 R4, [R160+0x9800] ;  /* 0x00980000a004783b */ /* 0x000ee40000004200 */
[----:B------:R-:W-:Y:S02]  /*f080*/  FADD.FTZ R48, R48, R45 ;  /* 0x0000002d30307221 */ /* 0x000fe40000010000 */
[----:B------:R-:W-:Y:S02]  /*f090*/  FADD.FTZ R66, R66, R59 ;  /* 0x0000003b42427221 */ /* 0x000fe40000010000 */
[----:B------:R-:W-:Y:S01]  /*f0a0*/  FADD.FTZ R49, R49, R48 ;  /* 0x0000003031317221 */ /* 0x000fe20000010000 */
[C---:B------:R-:W-:Y:S04]  /*f0b0*/  HMMA.16816.F32 R92, R16.reuse, R94, R8 ;  /* 0x0000005e105c723c */ /* 0x040fe80000001808 */
[----:B------:R-:W-:Y:S02]  /*f0c0*/  FADD.FTZ R52, R52, R49 ;  /* 0x0000003134347221 */ /* 0x000fe40000010000 */
[----:B------:R-:W-:Y:S02]  /*f0d0*/  FADD.FTZ R194, R103, R66 ;  /* 0x0000004267c27221 */ /* 0x000fe40000010000 */
[C---:B--2---:R-:W-:Y:S04]  /*f0e0*/  HMMA.16816.F32 R68, R16.reuse, R24, R68 ;  /* 0x000000181044723c */ /* 0x044fe80000001844 */
[----:B------:R-:W-:Y:S04]  /*f0f0*/  FADD.FTZ R53, R53, R52 ;  /* 0x0000003435357221 */ /* 0x000fe80000010000 */
[C---:B------:R-:W-:Y:S04]  /*f100*/  HMMA.16816.F32 R72, R16.reuse, R26, R72 ;  /* 0x0000001a1048723c */ /* 0x040fe80000001848 */
[----:B------:R-:W-:Y:S04]  /*f110*/  FADD.FTZ R56, R56, R53 ;  /* 0x0000003538387221 */ /* 0x000fe80000010000 */
[C---:B-1----:R-:W-:Y:S04]  /*f120*/  HMMA.16816.F32 R76, R16.reuse, R20, R76 ;  /* 0x00000014104c723c */ /* 0x042fe8000000184c */
[----:B------:R-:W-:Y:S04]  /*f130*/  FADD.FTZ R57, R57, R56 ;  /* 0x0000003839397221 */ /* 0x000fe80000010000 */
[C---:B------:R-:W-:Y:S04]  /*f140*/  HMMA.16816.F32 R80, R16.reuse, R22, R80 ;  /* 0x000000161050723c */ /* 0x040fe80000001850 */
[----:B------:R-:W-:Y:S04]  /*f150*/  FADD.FTZ R60, R60, R57 ;  /* 0x000000393c3c7221 */ /* 0x000fe80000010000 */
[C---:B---3--:R-:W-:Y:S04]  /*f160*/  HMMA.16816.F32 R88, R16.reuse, R4, R12 ;  /* 0x000000041058723c */ /* 0x048fe8000000180c */
[----:B------:R-:W-:Y:S04]  /*f170*/  FADD.FTZ R61, R61, R60 ;  /* 0x0000003c3d3d7221 */ /* 0x000fe80000010000 */
[----:B------:R-:W-:Y:S04]  /*f180*/  HMMA.16816.F32 R84, R16, R6, R84 ;  /* 0x000000061054723c */ /* 0x000fe80000001854 */
[----:B------:R-:W-:Y:S04]  /*f190*/  FADD.FTZ R28, R28, R61 ;  /* 0x0000003d1c1c7221 */ /* 0x000fe80000010000 */
[----:B------:R-:W-:Y:S01]  /*f1a0*/  FADD.FTZ R193, R193, R28 ;  /* 0x0000001cc1c17221 */ /* 0x000fe20000010000 */
[----:B------:R-:W-:-:S05]  /*f1b0*/  @P1 BRA `(.L_x_6309) ;  /* 0xffffc2c000001947 */ /* 0x000fca000383ffff */
.L_x_6305:
[----:B------:R-:W1:Y:S01]  /*f1c0*/  SHFL.BFLY PT, R9, R194, 0x2, 0x1f ;  /* 0x0c401f00c2097f89 */ /* 0x000e6200000e0000 */
[----:B------:R-:W-:Y:S01]  /*f1d0*/  MOV R7, 0x3f800000 ;  /* 0x3f80000000077802 */ /* 0x000fe20000000f00 */
[----:B------:R-:W-:Y:S01]  /*f1e0*/  IMAD.MOV.U32 R8, RZ, RZ, 0x3f800000 ;  /* 0x3f800000ff087424 */ /* 0x000fe200078e00ff */
[----:B------:R-:W-:Y:S01]  /*f1f0*/  ULDC.U8 UR4, c[0x0][0x328] ;  /* 0x0000ca0000047ab9 */ /* 0x000fe20000000000 */
[----:B------:R-:W2:Y:S04]  /*f200*/  SHFL.BFLY PT, R0, R193, 0x2, 0x1f ;  /* 0x0c401f00c1007f89 */ /* 0x000ea800000e0000 */
[----:B------:R-:W3:Y:S01]  /*f210*/  S2R R5, SR_TID.X ;  /* 0x0000000000057919 */ /* 0x000ee20000002100 */
[----:B-1----:R-:W-:-:S02]  /*f220*/  FADD.FTZ R9, R9, R194 ;  /* 0x000000c209097221 */ /* 0x002fc40000010000 */
[----:B--2---:R-:W-:-:S03]  /*f230*/  FADD.FTZ R11, R0, R193 ;  /* 0x000000c1000b7221 */ /* 0x004fc60000010000 */
[----:B------:R-:W1:Y:S01]  /*f240*/  SHFL.BFLY PT, R4, R9, 0x1, 0x1f ;  /* 0x0c201f0009047f89 */ /* 0x000e6200000e0000 */
[----:B---3--:R-:W-:-:S03]  /*f250*/  SHF.R.S32.HI R0, RZ, 0x1f, R5 ;  /* 0x0000001fff007819 */ /* 0x008fc60000011405 */
[----:B------:R-:W2:Y:S01]  /*f260*/  SHFL.BFLY PT, R6, R11, 0x1, 0x1f ;  /* 0x0c201f000b067f89 */ /* 0x000ea200000e0000 */
[----:B-1----:R-:W-:Y:S01]  /*f270*/  FADD.FTZ R4, R9, R4 ;  /* 0x0000000409047221 */ /* 0x002fe20000010000 */
[----:B------:R-:W-:Y:S01]  /*f280*/  LEA.HI R9, R0, R5, RZ, 0x2 ;  /* 0x0000000500097211 */ /* 0x000fe200078f10ff */
[----:B--2---:R-:W-:-:S03]  /*f290*/  FADD.FTZ R6, R11, R6 ;  /* 0x000000060b067221 */ /* 0x004fc60000010000 */
[--C-:B------:R-:W-:Y:S02]  /*f2a0*/  SHF.R.S32.HI R11, RZ, 0x2, R9.reuse ;  /* 0x00000002ff0b7819 */ /* 0x100fe40000011409 */
        /* <DEDUP_REMOVED lines=27> */
[----:B------:R1:W3:Y:S01]  /*f460*/  @P4 MUFU.LG2 R12, R6 ;  /* 0x00000006000c4308 */ /* 0x0002e20000000c00 */
        /* <DEDUP_REMOVED lines=40> */
[C---:B------:R-:W-:Y:S01]  /*f6f0*/  FMUL.FTZ R83, R8.reuse, R83 ;  /* 0x0000005308537220 */ /* 0x040fe20000410000 */
[----:B------:R4:W-:Y:S01]  /*f700*/  STS [R19], R68 ;  /* 0x0000004413007388 */ /* 0x0009e20000000800 */
[C---:B------:R-:W-:Y:S01]  /*f710*/  FMUL.FTZ R82, R8.reuse, R82 ;  /* 0x0000005208527220 */ /* 0x040fe20000410000 */
[----:B------:R-:W-:Y:S01]  /*f720*/  F2FP.PACK_AB R80, R81, R80 ;  /* 0x000000505150723e */ /* 0x000fe200000000ff */
[C---:B------:R-:W-:Y:S01]  /*f730*/  FMUL.FTZ R88, R7.reuse, R88 ;  /* 0x0000005807587220 */ /* 0x040fe20000410000 */
[----:B------:R4:W-:Y:S01]  /*f740*/  STS [R19+0x400], R70 ;  /* 0x0004004613007388 */ /* 0x0009e20000000800 */
[----:B------:R-:W-:Y:S01]  /*f750*/  FMUL.FTZ R89, R7, R89 ;  /* 0x0000005907597220 */ /* 0x000fe20000410000 */
[----:B------:R-:W-:Y:S01]  /*f760*/  F2FP.PACK_AB R82, R83, R82 ;  /* 0x000000525352723e */ /* 0x000fe200000000ff */
[----:B------:R-:W-:Y:S01]  /*f770*/  FMUL.FTZ R84, R7, R84 ;  /* 0x0000005407547220 */ /* 0x000fe20000410000 */
[----:B------:R-:W4:Y:S01]  /*f780*/  @P3 MUFU.LG2 R4, R4 ;  /* 0x0000000400043308 */ /* 0x000f220000000c00 */
[C---:B------:R-:W-:Y:S01]  /*f790*/  FMUL.FTZ R91, R8.reuse, R91 ;  /* 0x0000005b085b7220 */ /* 0x040fe20000410000 */
[----:B------:R-:W-:Y:S01]  /*f7a0*/  F2FP.PACK_AB R88, R89, R88 ;  /* 0x000000585958723e */ /* 0x000fe200000000ff */
[C---:B------:R-:W-:Y:S01]  /*f7b0*/  FMUL.FTZ R90, R8.reuse, R90 ;  /* 0x0000005a085a7220 */ /* 0x040fe20000410000 */
[----:B------:R-:W-:Y:S01]  /*f7c0*/  ISETP.NE.AND P0, PT, RZ, UR4, PT ;  /* 0x00000004ff007c0c */ /* 0x000fe2000bf05270 */
[C---:B------:R-:W-:Y:S01]  /*f7d0*/  FMUL.FTZ R87, R8.reuse, R87 ;  /* 0x0000005708577220 */ /* 0x040fe20000410000 */
[----:B-1----:R-:W-:Y:S01]  /*f7e0*/  MOV R6, 0x7f800000 ;  /* 0x7f80000000067802 */ /* 0x002fe20000000f00 */
[----:B------:R-:W-:Y:S01]  /*f7f0*/  FMUL.FTZ R7, R7, R85 ;  /* 0x0000005507077220 */ /* 0x000fe20000410000 */
[----:B------:R-:W-:Y:S01]  /*f800*/  F2FP.PACK_AB R90, R91, R90 ;  /* 0x0000005a5b5a723e */ /* 0x000fe200000000ff */
[----:B------:R-:W-:Y:S01]  /*f810*/  FMUL.FTZ R8, R8, R86 ;  /* 0x0000005608087220 */ /* 0x000fe20000410000 */
[----:B--2---:R-:W-:Y:S01]  /*f820*/  MOV R9, 0x7f800000 ;  /* 0x7f80000000097802 */ /* 0x004fe20000000f00 */
[----:B------:R-:W-:Y:S01]  /*f830*/  IMAD.IADD R21, R15, 0x1, R10 ;  /* 0x000000010f157824 */ /* 0x000fe200078e020a */
[----:B------:R-:W-:Y:S01]  /*f840*/  F2FP.PACK_AB R7, R7, R84 ;  /* 0x000000540707723e */ /* 0x000fe200000000ff */
[----:B------:R-:W-:Y:S01]  /*f850*/  IMAD.IADD R10, R10, 0x1, R23 ;  /* 0x000000010a0a7824 */ /* 0x000fe200078e0217 */
[----:B------:R-:W-:Y:S01]  /*f860*/  F2FP.PACK_AB R8, R87, R8 ;  /* 0x000000085708723e */ /* 0x000fe200000000ff */
[----:B---3--:R-:W-:Y:S01]  /*f870*/  @P4 FMUL.FTZ R12, R12, 0.69314718246459960938 ;  /* 0x3f3172180c0c4820 */ /* 0x008fe20000410000 */
[----:B------:R1:W-:Y:S01]  /*f880*/  STS [R21], R72 ;  /* 0x0000004815007388 */ /* 0x0003e20000000800 */
[----:B----4-:R-:W-:-:S02]  /*f890*/  @P3 FMUL.FTZ R15, R4, 0.69314718246459960938 ;  /* 0x3f317218040f3820 */ /* 0x010fc40000410000 */
[----:B------:R-:W-:Y:S01]  /*f8a0*/  @P4 FFMA.FTZ R6, R3, c[0x0][0x238], R12 ;  /* 0x00008e0003064a23 */ /* 0x000fe2000001000c */
[----:B------:R1:W-:Y:S01]  /*f8b0*/  STS [R21+0x400], R74 ;  /* 0x0004004a15007388 */ /* 0x0003e20000000800 */
[----:B------:R-:W-:-:S03]  /*f8c0*/  @P3 FFMA.FTZ R9, R2, c[0x0][0x238], R15 ;  /* 0x00008e0002093a23 */ /* 0x000fc6000001000f */
[----:B------:R1:W-:Y:S04]  /*f8d0*/  STS [R17], R76 ;  /* 0x0000004c11007388 */ /* 0x0003e80000000800 */
[----:B------:R1:W-:Y:S04]  /*f8e0*/  STS [R17+0x400], R78 ;  /* 0x0004004e11007388 */ /* 0x0003e80000000800 */
[----:B------:R1:W-:Y:S04]  /*f8f0*/  STS [R23], R80 ;  /* 0x0000005017007388 */ /* 0x0003e80000000800 */
[----:B------:R1:W-:Y:S04]  /*f900*/  STS [R23+0x400], R82 ;  /* 0x0004005217007388 */ /* 0x0003e80000000800 */
[----:B------:R1:W-:Y:S04]  /*f910*/  STS [R25], R88 ;  /* 0x0000005819007388 */ /* 0x0003e80000000800 */
[----:B------:R1:W-:Y:S04]  /*f920*/  STS [R25+0x400], R90 ;  /* 0x0004005a19007388 */ /* 0x0003e80000000800 */
[----:B------:R1:W-:Y:S04]  /*f930*/  STS [R10], R7 ;  /* 0x000000070a007388 */ /* 0x0003e80000000800 */
[----:B------:R1:W-:Y:S01]  /*f940*/  STS [R10+0x400], R8 ;  /* 0x000400080a007388 */ /* 0x0003e20000000800 */
[----:B------:R-:W-:Y:S05]  /*f950*/  @!P0 BRA `(.L_x_6310) ;  /* 0x0000007000008947 */ /* 0x000fea0003800000 */
[----:B------:R-:W2:Y:S01]  /*f960*/  S2R R2, SR_CTAID.Y ;  /* 0x0000000000027919 */ /* 0x000ea20000002600 */
[----:B------:R-:W-:-:S03]  /*f970*/  ISETP.NE.AND P0, PT, R179, -0x1, PT ;  /* 0xffffffffb300780c */ /* 0x000fc60003f05270 */
[----:B------:R-:W3:Y:S01]  /*f980*/  S2R R3, SR_CTAID.Z ;  /* 0x0000000000037919 */ /* 0x000ee20000002700 */
[----:B--2---:R-:W-:-:S05]  /*f990*/  IMAD R4, R2, c[0x0][0x214], RZ ;  /* 0x0000850002047a24 */ /* 0x004fca00078e02ff */
[----:B------:R-:W-:-:S05]  /*f9a0*/  SEL R4, R4, R179, !P0 ;  /* 0x000000b304047207 */ /* 0x000fca0004000000 */
[----:B---3--:R-:W-:Y:S01]  /*f9b0*/  IMAD R4, R3, c[0x0][0x234], R4 ;  /* 0x00008d0003047a24 */ /* 0x008fe200078e0204 */
[----:B------:R-:W-:Y:S05]  /*f9c0*/  BRA `(.L_x_6311) ;  /* 0x0000004000007947 */ /* 0x000fea0003800000 */
.L_x_6310:
[----:B------:R-:W2:Y:S04]  /*f9d0*/  S2R R3, SR_CTAID.Z ;  /* 0x0000000000037919 */ /* 0x000ea80000002700 */
[----:B------:R-:W2:Y:S02]  /*f9e0*/  S2R R2, SR_CTAID.Y ;  /* 0x0000000000027919 */ /* 0x000ea40000002600 */
[----:B--2---:R-:W-:-:S04]  /*f9f0*/  IMAD R4, R2, c[0x0][0x1c0], R3 ;  /* 0x0000700002047a24 */ /* 0x004fc800078e0203 */
[----:B------:R-:W-:Y:S02]  /*fa00*/  IMAD R4, R4, c[0x0][0x214], RZ ;  /* 0x0000850004047a24 */ /* 0x000fe400078e02ff */
.L_x_6311:
[----:B------:R-:W-:Y:S01]  /*fa10*/  BAR.SYNC.DEFER_BLOCKING 0x0 ;  /* 0x0000000000007b1d */ /* 0x000fe20000010000 */
[----:B-1----:R-:W-:Y:S01]  /*fa20*/  LOP3.LUT R8, R11, 0xffffffe0, RZ, 0xc0, !PT ;  /* 0xffffffe00b087812 */ /* 0x002fe200078ec0ff */
[----:B------:R-:W-:Y:S01]  /*fa30*/  IMAD.WIDE.U32 R14, R179, c[0x0][0x1e8], RZ ;  /* 0x00007a00b30e7a25 */ /* 0x000fe200078e00ff */
[----:B------:R-:W-:Y:S02]  /*fa40*/  SHF.R.S32.HI R10, RZ, 0x1f, R13 ;  /* 0x0000001fff0a7819 */ /* 0x000fe4000001140d */
[----:B------:R-:W-:Y:S01]  /*fa50*/  SHF.R.S32.HI R7, RZ, 0x1f, R2 ;  /* 0x0000001fff077819 */ /* 0x000fe20000011402 */
        /* <DEDUP_REMOVED lines=20> */
[----:B------:R-:W-:-:S02]  /*fba0*/  IADD3 R8, R174, 0x8, RZ ;  /* 0x00000008ae087810 */ /* 0x000fc40007ffe0ff */
        /* <DEDUP_REMOVED lines=10> */
.L_x_6313:
[----:B------:R-:W-:Y:S05]  /*fc50*/  BSYNC B0 ;  /* 0x0000000000007941 */ /* 0x000fea0003800000 */
.L_x_6312:
[----:B------:R-:W5:Y:S01]  /*fc60*/  S2R R7, SR_CTAID.X ;  /* 0x0000000000077919 */ /* 0x000f620000002500 */
[----:B------:R-:W-:Y:S01]  /*fc70*/  LEA.HI R0, R0, R5, RZ, 0x3 ;  /* 0x0000000500007211 */ /* 0x000fe200078f18ff */
[----:B------:R-:W-:Y:S01]  /*fc80*/  BSSY B0, `(.L_x_6314) ;  /* 0x000001a000007945 */ /* 0x000fe20003800000 */
[----:B------:R-:W-:Y:S02]  /*fc90*/  ISETP.GE.AND P1, PT, R180, c[0x0][0x220], PT ;  /* 0x00008800b4007a0c */ /* 0x000fe40003f26270 */
[----:B------:R-:W-:Y:S02]  /*fca0*/  SHF.R.S32.HI R0, RZ, 0x3, R0 ;  /* 0x00000003ff007819 */ /* 0x000fe40000011400 */
[----:B----4-:R-:W-:-:S05]  /*fcb0*/  SHF.R.S32.HI R6, RZ, 0x1f, R3 ;  /* 0x0000001fff067819 */ /* 0x010fca0000011403 */
[----:B------:R-:W-:-:S04]  /*fcc0*/  IMAD R6, R6, c[0x0][0x1f0], RZ ;  /* 0x00007c0006067a24 */ /* 0x000fc800078e02ff */
[----:B------:R-:W-:Y:S02]  /*fcd0*/  IMAD R6, R3, c[0x0][0x1f4], R6 ;  /* 0x00007d0003067a24 */ /* 0x000fe400078e0206 */
[----:B-----5:R-:W-:-:S04]  /*fce0*/  IMAD.SHL.U32 R7, R7, 0x40, RZ ;  /* 0x0000004007077824 */ /* 0x020fc800078e00ff */
[----:B------:R-:W-:Y:S01]  /*fcf0*/  IMAD.WIDE.U32 R8, R7, c[0x0][0x1e8], R180 ;  /* 0x00007a0007087a25 */ /* 0x000fe200078e00b4 */
[----:B------:R-:W-:-:S04]  /*fd00*/  SHF.R.S32.HI R4, RZ, 0x1f, R7 ;  /* 0x0000001fff047819 */ /* 0x000fc80000011407 */
[----:B------:R-:W-:Y:S01]  /*fd10*/  IADD3 R8, P0, R2, R8, RZ ;  /* 0x0000000802087210 */ /* 0x000fe20007f1e0ff */
[----:B------:R-:W-:-:S04]  /*fd20*/  IMAD R4, R4, c[0x0][0x1e8], RZ ;  /* 0x00007a0004047a24 */ /* 0x000fc800078e02ff */
[C---:B------:R-:W-:Y:S01]  /*fd30*/  IMAD R4, R7.reuse, c[0x0][0x1ec], R4 ;  /* 0x00007b0007047a24 */ /* 0x040fe200078e0204 */
[----:B------:R-:W-:-:S04]  /*fd40*/  IADD3 R7, -R7, R178, RZ ;  /* 0x000000b207077210 */ /* 0x000fc80007ffe1ff */
        /* <DEDUP_REMOVED lines=13> */
.L_x_6315:
[----:B------:R-:W-:Y:S05]  /*fe20*/  BSYNC B0 ;  /* 0x0000000000007941 */ /* 0x000fea0003800000 */
.L_x_6314:
        /* <DEDUP_REMOVED lines=15> */
.L_x_6317:
[----:B------:R-:W-:Y:S05]  /*ff20*/  BSYNC B0 ;  /* 0x0000000000007941 */ /* 0x000fea0003800000 */
.L_x_6316:
        /* <DEDUP_REMOVED lines=14> */
[----:B------:R2:W-:Y:S02]  /*10010*/  STG.E.128 [R10.64], R16 ;  /* 0x000000100a007986 */ /* 0x0005e4000c101d06 */
.L_x_6319:
[----:B------:R-:W-:Y:S05]  /*10020*/  BSYNC B0 ;  /* 0x0000000000007941 */ /* 0x000fea0003800000 */
.L_x_6318:
        /* <DEDUP_REMOVED lines=15> */
.L_x_6320:
        /* <DEDUP_REMOVED lines=14> */
.L_x_7810:


//--------------------- .text._ZN5flash24flash_fwd_splitkv_kernelI23Flash_fwd_kernel_traitsILi64ELi64ELi128ELi4ELb0ELb0EN7cutlass6half_tE19Flash_kernel_traitsILi64ELi64ELi128ELi4ES3_EELb1ELb0ELb1ELb0ELb0ELb1ELb0ELb0EEEvNS_16Flash_fwd_paramsE --------------------------
	.section	.text._ZN5flash24flash_fwd_splitkv_kernelI23Flash_fwd_kernel_traitsILi64ELi64ELi128ELi4ELb0ELb0EN7cutlass6half_tE19Flash_kernel_traitsILi64ELi64ELi128ELi4ES3_EELb1ELb0ELb1ELb0ELb0ELb1ELb0ELb0EEEvNS_16Flash_fwd_paramsE,"ax",@progbits
	.sectioninfo	@"SHI_REGISTERS=254"
	.align	128
        .global         _ZN5flash24flash_fwd_splitkv_kernelI23Flash_fwd_kernel_traitsILi64ELi64ELi128ELi4ELb0ELb0EN7cutlass6half_tE19Flash_kernel_traitsILi64ELi64ELi128ELi4ES3_EELb1ELb0ELb1ELb0ELb0ELb1ELb0ELb0EEEvNS_16Flash_fwd_paramsE
        .type           _ZN5flash24flash_fwd_splitkv_kernelI23Flash_fwd_kernel_traitsILi64ELi64ELi128ELi4ELb0ELb0EN7cutlass6half_tE19Flash_kernel_traitsILi64ELi64ELi128ELi4ES3_EELb1ELb0ELb1ELb0ELb0ELb1ELb0ELb0EEEvNS_16Flash_fwd_paramsE,@function
        .size           _ZN5flash24flash_fwd_splitkv_kernelI23Flash_fwd_kernel_traitsILi64ELi64ELi128ELi4ELb0ELb0EN7cutlass6half_tE19Flash_kernel_traitsILi64ELi64ELi128ELi4ES3_EELb1ELb0ELb1ELb0ELb0ELb1ELb0ELb0EEEvNS_16Flash_fwd_paramsE,(.L_x_7811 - _ZN5flash24flash_fwd_splitkv_kernelI23Flash_fwd_kernel_traitsILi64ELi64ELi128ELi4ELb0ELb0EN7cutlass6half_tE19Flash_kernel_traitsILi64ELi64ELi128ELi4ES3_EELb1ELb0ELb1ELb0ELb0ELb1ELb0ELb0EEEvNS_16Flash_fwd_paramsE)
        .other          _ZN5flash24flash_fwd_splitkv_kernelI23Flash_fwd_kernel_traitsILi64ELi64ELi128ELi4ELb0ELb0EN7cutlass6half_tE19Flash_kernel_traitsILi64ELi64ELi128ELi4ES3_EELb1ELb0ELb1ELb0ELb0ELb1ELb0ELb0EEEvNS_16Flash_fwd_paramsE,@"STO_CUDA_ENTRY STV_DEFAULT"
_ZN5flash24flash_fwd_splitkv_kernelI23Flash_fwd_kernel_traitsILi64ELi64ELi128ELi4ELb0ELb0EN7cutlass6half_tE19Flash_kernel_traitsILi64ELi64ELi128ELi4ES3_EELb1ELb0ELb1ELb0ELb0ELb1ELb0ELb0EEEvNS_16Flash_fwd_paramsE:
.text._ZN5flash24flash_fwd_splitkv_kernelI23Flash_fwd_kernel_traitsILi64ELi64ELi128ELi4ELb0ELb0EN7cutlass6half_tE19Flash_kernel_traitsILi64ELi64ELi128ELi4ES3_EELb1ELb0ELb1ELb0ELb0ELb1ELb0ELb0EEEvNS_16Flash_fwd_paramsE:
        /* <DEDUP_REMOVED lines=33> */
.L_x_6321:
[----:B-1-34-:R-:W-:Y:S02]  /*0210*/  MOV R0, c[0x0][0x218] ;  /* 0x0000860000007a02 */ /* 0x01afe40000000f00 */
.L_x_6322:
        /* <DEDUP_REMOVED lines=37> */
[----:B------:R-:W-:Y:S01]  /*0470*/  SHF.R.S32.HI R5, RZ, 0x3, R0 ;  /* 0x00000003ff057819 */ /* 0x000fe20000011400 */
[--C-:B------:R-:W-:Y:S01]  /*0480*/  IMAD R0, R19, c[0x0][0x1c0], R26.reuse ;  /* 0x0000700013007a24 */ /* 0x100fe200078e021a */
        /* <DEDUP_REMOVED lines=22> */
[----:B------:R-:W-:-:S02]  /*05f0*/  ISETP.GE.OR P0, PT, R5, R172, P1 ;  /* 0x000000ac0500720c */ /* 0x000fc40000f06670 */
        /* <DEDUP_REMOVED lines=12> */
.L_x_6325:
[----:B------:R-:W-:Y:S05]  /*06c0*/  BSYNC B0 ;  /* 0x0000000000007941 */ /* 0x000fea0003800000 */
.L_x_6324:
        /* <DEDUP_REMOVED lines=16> */
.L_x_6327:
[----:B------:R-:W-:Y:S05]  /*07d0*/  BSYNC B0 ;  /* 0x0000000000007941 */ /* 0x000fea0003800000 */
.L_x_6326:
        /* <DEDUP_REMOVED lines=16> */
.L_x_6329:
[----:B------:R-:W-:Y:S05]  /*08e0*/  BSYNC B0 ;  /* 0x0000000000007941 */ /* 0x000fea0003800000 */
.L_x_6328:
        /* <DEDUP_REMOVED lines=15> */
.L_x_6331:
[----:B------:R-:W-:Y:S05]  /*09e0*/  BSYNC B0 ;  /* 0x0000000000007941 */ /* 0x000fea0003800000 */
.L_x_6330:
        /* <DEDUP_REMOVED lines=19> */
.L_x_6323:
        /* <DEDUP_REMOVED lines=93> */
.L_x_6332:
        /* <DEDUP_REMOVED lines=15> */
.L_x_6334:
[----:B------:R-:W-:Y:S02]  /*11e0*/  IABS R8, c[0x0][0x1c8] ;  /* 0x0000720000087a13 */ /* 0x000fe40000000000 */
[----:B------:R-:W-:Y:S02]  /*11f0*/  MOV R14, RZ ;  /* 0x000000ff000e7202 */ /* 0x000fe40000000f00 */
[----:B------:R-:W1:Y:S01]  /*1200*/  I2F.RP R10, R8 ;  /* 0x00000008000a7306 */ /* 0x000e620000209400 */
[----:B------:R-:W-:Y:S02]  /*1210*/  LEA R17, R100, 0xffffff80, 0x7 ;  /* 0xffffff8064117811 */ /* 0x000fe400078e38ff */
[----:B------:R-:W-:Y:S02]  /*1220*/  @P4 IADD3 R21, R2, R21, RZ ;  /* 0x0000001502154210 */ /* 0x000fe40007ffe0ff */
[----:B------:R-:W-:-:S03]  /*1230*/  SHF.R.S32.HI R109, RZ, 0x1f, R17 ;  /* 0x0000001fff6d7819 */ /* 0x000fc60000011411 */
[----:B------:R-:W-:-:S04]  /*1240*/  @P4 IMAD.WIDE.U32 R24, R21, c[0x0][0x1a0], RZ ;  /* 0x0000680015184a25 */ /* 0x000fc800078e00ff */
        /* <DEDUP_REMOVED lines=13> */
[----:B------:R-:W-:-:S03]  /*1320*/  IMAD R6, R109, c[0x0][0x198], RZ ;  /* 0x000066006d067a24 */ /* 0x000fc600078e02ff */
[----:B------:R-:W-:-:S13]  /*1330*/  ISETP.GT.U32.AND P1, PT, R8, R5, PT ;  /* 0x000000050800720c */ /* 0x000fda0003f24070 */
[----:B------:R-:W-:Y:S01]  /*1340*/  @!P1 IMAD.IADD R5, R5, 0x1, -R8 ;  /* 0x0000000105059824 */ /* 0x000fe200078e0a08 */
[----:B------:R-:W-:Y:S02]  /*1350*/  @!P1 IADD3 R14, R14, 0x1, RZ ;  /* 0x000000010e0e9810 */ /* 0x000fe40007ffe0ff */
[----:B------:R-:W-:Y:S02]  /*1360*/  ISETP.NE.AND P1, PT, RZ, c[0x0][0x1c8], PT ;  /* 0x00007200ff007a0c */ /* 0x000fe40003f25270 */
[----:B------:R-:W-:Y:S02]  /*1370*/  ISETP.GE.U32.AND P3, PT, R5, R8, PT ;  /* 0x000000080500720c */ /* 0x000fe40003f66070 */
[----:B------:R-:W-:-:S04]  /*1380*/  LOP3.LUT R5, R26, c[0x0][0x1c8], RZ, 0x3c, !PT ;  /* 0x000072001a057a12 */ /* 0x000fc800078e3cff */
[----:B------:R-:W-:Y:S01]  /*1390*/  ISETP.GE.AND P2, PT, R5, RZ, PT ;  /* 0x000000ff0500720c */ /* 0x000fe20003f46270 */
[----:B------:R-:W-:Y:S02]  /*13a0*/  IMAD.MOV.U32 R5, RZ, RZ, R3 ;  /* 0x000000ffff057224 */ /* 0x000fe400078e0003 */
[C---:B------:R-:W-:Y:S02]  /*13b0*/  IMAD R3, R17.reuse, c[0x0][0x19c], R6 ;  /* 0x0000670011037a24 */ /* 0x040fe400078e0206 */
[----:B------:R-:W-:Y:S02]  /*13c0*/  IMAD.WIDE.U32 R4, R17, c[0x0][0x198], R4 ;  /* 0x0000660011047a25 */ /* 0x000fe400078e0004 */
[----:B------:R-:W-:Y:S02]  /*13d0*/  @P3 IADD3 R14, R14, 0x1, RZ ;  /* 0x000000010e0e3810 */ /* 0x000fe40007ffe0ff */
[----:B------:R-:W-:-:S04]  /*13e0*/  IMAD.IADD R5, R5, 0x1, R3 ;  /* 0x0000000105057824 */ /* 0x000fc800078e0203 */
        /* <DEDUP_REMOVED lines=18> */
.L_x_6333:
        /* <DEDUP_REMOVED lines=73> */
.L_x_6336:
[----:B------:R-:W-:Y:S05]  /*19a0*/  BSYNC B0 ;  /* 0x0000000000007941 */ /* 0x000fea0003800000 */
.L_x_6335:
        /* <DEDUP_REMOVED lines=21> */
.L_x_6338:
[----:B------:R-:W-:Y:S05]  /*1b00*/  BSYNC B0 ;  /* 0x0000000000007941 */ /* 0x000fea0003800000 */
.L_x_6337:
        /* <DEDUP_REMOVED lines=21> */
.L_x_6340:
[----:B------:R-:W-:Y:S05]  /*1c60*/  BSYNC B0 ;  /* 0x0000000000007941 */ /* 0x000fea0003800000 */
.L_x_6339:
        /* <DEDUP_REMOVED lines=20> */
.L_x_6342:
[----:B------:R-:W-:Y:S05]  /*1db0*/  BSYNC B0 ;  /* 0x0000000000007941 */ /* 0x000fea0003800000 */
.L_x_6341:
        /* <DEDUP_REMOVED lines=31> */
.L_x_6344:
[----:B------:R-:W-:Y:S05]  /*1fb0*/  BSYNC B0 ;  /* 0x0000000000007941 */ /* 0x000fea0003800000 */
.L_x_6343:
        /* <DEDUP_REMOVED lines=17> */
.L_x_6346:
[----:B------:R-:W-:Y:S05]  /*20d0*/  BSYNC B0 ;  /* 0x0000000000007941 */ /* 0x000fea0003800000 */
.L_x_6345:
[----:B------:R-:W-:Y:S01]  /*20e0*/  ISETP.GE.AND P1, PT, R10, R9, PT ;  /* 0x000000090a00720c */ /* 0x000fe20003f26270 */
[----:B------:R-:W-:-:S12]  /*20f0*/  BSSY B0, `(.L_x_6347) ;  /* 0x000000e000007945 */ /* 0x000fd80003800000 */
[----:B------:R-:W-:Y:S05]  /*2100*/  @P1 BRA `(.L_x_6348) ;  /* 0x000000c000001947 */ /* 0x000fea0003800000 */
[----:B------:R-:W-:-:S13]  /*2110*/  ISETP.GE.AND P1, PT, R174, c[0x0][0x220], PT ;  /* 0x00008800ae007a0c */ /* 0x000fda0003f26270 */
[----:B------:R1:W-:Y:S01]  /*2120*/  @P1 STS.128 [R171+0x3000], RZ ;  /* 0x003000ffab001388 */ /* 0x0003e20000000c00 */
[----:B------:R-:W-:Y:S05]  /*2130*/  @P1 BRA `(.L_x_6348) ;  /* 0x0000009000001947 */ /* 0x000fea0003800000 */
[----:B------:R-:W-:Y:S01]  /*2140*/  IMAD.MOV.U32 R12, RZ, RZ, c[0x0][0x19c] ;  /* 0x00006700ff0c7624 */ /* 0x000fe200078e00ff */
[----:B-1----:R-:W-:-:S04]  /*2150*/  LEA R14, P1, R101, R122, 0x5 ;  /* 0x0000007a650e7211 */ /* 0x002fc800078228ff */
[----:B------:R-:W-:Y:S02]  /*2160*/  LEA.HI.X R15, R101, R121, R12, 0x5, P1 ;  /* 0x00000079650f7211 */ /* 0x000fe400008f2c0c */
[----:B------:R-:W-:-:S04]  /*2170*/  LEA R22, P1, R14, c[0x0][0x168], 0x1 ;  /* 0x00005a000e167a11 */ /* 0x000fc800078208ff */
[----:B------:R-:W-:-:S05]  /*2180*/  LEA.HI.X R23, R14, c[0x0][0x16c], R15, 0x1, P1 ;  /* 0x00005b000e177a11 */ /* 0x000fca00008f0c0f */
[----:B------:R-:W-:Y:S01]  /*2190*/  @!PT LDS RZ, [RZ] ;  /* 0x00000000fffff984 */ /* 0x000fe20000000800 */
[----:B------:R-:W-:Y:S01]  /*21a0*/  @!PT LDS RZ, [RZ] ;  /* 0x00000000fffff984 */ /* 0x000fe20000000800 */
[----:B------:R-:W-:Y:S01]  /*21b0*/  @!PT LDS RZ, [RZ] ;  /* 0x00000000fffff984 */ /* 0x000fe20000000800 */
[----:B------:R1:W-:Y:S04]  /*21c0*/  LDGSTS.E.BYPASS.LTC128B.128 [R171+0x3000], [R22.64] ;  /* 0x0300000016ab7fae */ /* 0x0003e8000b901d46 */
.L_x_6348:
[----:B------:R-:W-:Y:S05]  /*21d0*/  BSYNC B0 ;  /* 0x0000000000007941 */ /* 0x000fea0003800000 */
.L_x_6347:
        /* <DEDUP_REMOVED lines=17> */
.L_x_6350:
[----:B------:R-:W-:Y:S05]  /*22f0*/  BSYNC B0 ;  /* 0x0000000000007941 */ /* 0x000fea0003800000 */
.L_x_6349:
        /* <DEDUP_REMOVED lines=16> */
.L_x_6352:
[----:B------:R-:W-:Y:S05]  /*2400*/  BSYNC B0 ;  /* 0x0000000000007941 */ /* 0x000fea0003800000 */
.L_x_6351:
        /* <DEDUP_REMOVED lines=18> */
.L_x_6354:
[----:B------:R-:W-:Y:S05]  /*2530*/  BSYNC B0 ;  /* 0x0000000000007941 */ /* 0x000fea0003800000 */
.L_x_6353:
        /* <DEDUP_REMOVED lines=10> */
[----:B---3--:R-:W-:-:S05]  /*25e0*/  IMAD.WIDE.U32 R28, R101, 0x60, R122 ;  /* 0x00000060651c7825 */ /* 0x008fca00078e007a */
[----:B------:R-:W-:Y:S02]  /*25f0*/  IADD3 R12, R29, UR4, RZ ;  /* 0x000000041d0c7c10 */ /* 0x000fe4000fffe0ff */
[----:B------:R-:W-:-:S04]  /*2600*/  LEA R22, P1, R28, c[0x0][0x168], 0x1 ;  /* 0x00005a001c167a11 */ /* 0x000fc800078208ff */
[----:B------:R-:W-:-:S05]  /*2610*/  LEA.HI.X R23, R28, c[0x0][0x16c], R12, 0x1, P1 ;  /* 0x00005b001c177a11 */ /* 0x000fca00008f0c0c */
[----:B------:R-:W-:Y:S01]  /*2620*/  @!PT LDS RZ, [RZ] ;  /* 0x00000000fffff984 */ /* 0x000fe20000000800 */
[----:B------:R-:W-:Y:S01]  /*2630*/  @!PT LDS RZ, [RZ] ;  /* 0x00000000fffff984 */ /* 0x000fe20000000800 */
[----:B------:R-:W-:Y:S01]  /*2640*/  @!PT LDS RZ, [RZ] ;  /* 0x00000000fffff984 */ /* 0x000fe20000000800 */
[----:B------:R3:W-:Y:S04]  /*2650*/  LDGSTS.E.BYPASS.LTC128B.128 [R171+0x5000], [R22.64] ;  /* 0x0500000016ab7fae */ /* 0x0007e8000b901d46 */
.L_x_6356:
[----:B------:R-:W-:Y:S05]  /*2660*/  BSYNC B0 ;  /* 0x0000000000007941 */ /* 0x000fea0003800000 */
.L_x_6355:
        /* <DEDUP_REMOVED lines=18> */
.L_x_6358:
[----:B------:R-:W-:Y:S05]  /*2790*/  BSYNC B0 ;  /* 0x0000000000007941 */ /* 0x000fea0003800000 */
.L_x_6357:
        /* <DEDUP_REMOVED lines=59> */
.L_x_6360:
[----:B-1----:R-:W-:Y:S05]  /*2b50*/  BSYNC B0 ;  /* 0x0000000000007941 */ /* 0x002fea0003800000 */
.L_x_6359:
        /* <DEDUP_REMOVED lines=16> */
.L_x_6362:
[----:B------:R-:W-:Y:S05]  /*2c60*/  BSYNC B0 ;  /* 0x0000000000007941 */ /* 0x000fea0003800000 */
.L_x_6361:
        /* <DEDUP_REMOVED lines=14> */
.L_x_6364:
[----:B------:R-:W-:Y:S05]  /*2d50*/  BSYNC B0 ;  /* 0x0000000000007941 */ /* 0x000fea0003800000 */
.L_x_6363:
        /* <DEDUP_REMOVED lines=16> */
.L_x_6366:
[----:B------:R-:W-:Y:S05]  /*2e60*/  BSYNC B0 ;  /* 0x0000000000007941 */ /* 0x000fea0003800000 */
.L_x_6365:
        /* <DEDUP_REMOVED lines=14> */
.L_x_6368:
[----:B------:R-:W-:Y:S05]  /*2f50*/  BSYNC B0 ;  /* 0x0000000000007941 */ /* 0x000fea0003800000 */
.L_x_6367:
        /* <DEDUP_REMOVED lines=16> */
.L_x_6370:
[----:B------:R-:W-:Y:S05]  /*3060*/  BSYNC B0 ;  /* 0x0000000000007941 */ /* 0x000fea0003800000 */
.L_x_6369:
        /* <DEDUP_REMOVED lines=16> */
.L_x_6372:
[----:B------:R-:W-:Y:S05]  /*3170*/  BSYNC B0 ;  /* 0x0000000000007941 */ /* 0x000fea0003800000 */
.L_x_6371:
        /* <DEDUP_REMOVED lines=16> */
.L_x_6374:
[----:B------:R-:W-:Y:S05]  /*3280*/  BSYNC B0 ;  /* 0x0000000000007941 */ /* 0x000fea0003800000 */
.L_x_6373:
        /* <DEDUP_REMOVED lines=10> */
[----:B------:R-:W-:Y:S01]  /*3330*/  IMNMX R124, R74, R7, PT ;  /* 0x000000074a7c7217 */ /* 0x000fe20003800200 */
[----:B------:R-:W-:-:S02]  /*3340*/  IMAD R159, R4, 0x2, R161 ;  /* 0x00000002049f7824 */ /* 0x000fc400078e02a1 */
[----:B------:R-:W-:Y:S03]  /*3350*/  LDSM.16.M88.4 R44, [R157+0x2000] ;  /* 0x002000009d2c783b */ /* 0x000fe60000000200 */
[----:B------:R-:W-:Y:S01]  /*3360*/  @P1 IADD3 R160, R3, -0x40, RZ ;  /* 0xffffffc003a01810 */ /* 0x000fe20007ffe0ff */
[----:B------:R-:W5:Y:S03]  /*3370*/  LDSM.16.M88.4 R28, [R163+0x2800] ;  /* 0x00280000a31c783b */ /* 0x000f660000000200 */
[----:B------:R-:W-:Y:S01]  /*3380*/  IADD3 R152, R160, 0x1000, RZ ;  /* 0x00001000a0987810 */ /* 0x000fe20007ffe0ff */
[----:B---3--:R-:W-:Y:S01]  /*3390*/  LDSM.16.M88.4 R8, [R161] ;  /* 0x00000000a108783b */ /* 0x008fe20000000200 */
[----:B------:R-:W-:Y:S01]  /*33a0*/  IMAD R102, R2, 0x2, R160 ;  /* 0x0000000202667824 */ /* 0x000fe200078e02a0 */
[----:B------:R-:W-:Y:S01]  /*33b0*/  IADD3 R150, R160, 0x2000, RZ ;  /* 0x00002000a0967810 */ /* 0x000fe20007ffe0ff */
[----:B------:R-:W-:Y:S01]  /*33c0*/  IMAD.IADD R2, R72, 0x1, R169 ;  /* 0x0000000148027824 */ /* 0x000fe200078e02a9 */
[----:B------:R-:W3:Y:S01]  /*33d0*/  LDSM.16.M88.4 R36, [R160] ;  /* 0x00000000a024783b */ /* 0x000ee20000000200 */
[----:B------:R-:W-:-:S02]  /*33e0*/  IADD3 R148, R160, 0x3000, RZ ;  /* 0x00003000a0947810 */ /* 0x000fc40007ffe0ff */
[----:B------:R-:W-:Y:S01]  /*33f0*/  I2F R3, R2 ;  /* 0x0000000200037306 */ /* 0x000fe20000201400 */
[----:B------:R-:W2:Y:S01]  /*3400*/  LDSM.16.M88.4 R52, [R157+0x2800] ;  /* 0x002800009d34783b */ /* 0x000ea20000000200 */
[C---:B------:R-:W-:Y:S02]  /*3410*/  IADD3 R75, R2.reuse, 0x1, RZ ;  /* 0x00000001024b7810 */ /* 0x040fe40007ffe0ff */
[C---:B------:R-:W-:Y:S01]  /*3420*/  IADD3 R78, R2.reuse, 0x9, RZ ;  /* 0x00000009024e7810 */ /* 0x040fe20007ffe0ff */
[----:B------:R-:W4:Y:S01]  /*3430*/  LDSM.16.M88.4 R48, [R163+0x3000] ;  /* 0x00300000a330783b */ /* 0x000f220000000200 */
[C---:B------:R-:W-:Y:S02]  /*3440*/  IADD3 R80, R2.reuse, 0x10, RZ ;  /* 0x0000001002507810 */ /* 0x040fe40007ffe0ff */
[----:B------:R-:W-:Y:S01]  /*3450*/  I2F R73, R75 ;  /* 0x0000004b00497306 */ /* 0x000fe20000201400 */
[----:B------:R-:W-:Y:S01]  /*3460*/  LDSM.16.M88.4 R12, [R159] ;  /* 0x000000009f0c783b */ /* 0x000fe20000000200 */
[----:B------:R-:W-:-:S02]  /*3470*/  IADD3 R76, R2, 0x8, RZ ;  /* 0x00000008024c7810 */ /* 0x000fc40007ffe0ff */
[C---:B------:R-:W-:Y:S01]  /*3480*/  IADD3 R86, R2.reuse, 0x18, RZ ;  /* 0x0000001802567810 */ /* 0x040fe20007ffe0ff */
[----:B------:R-:W2:Y:S01]  /*3490*/  LDSM.16.M88.4 R40, [R102] ;  /* 0x000000006628783b */ /* 0x000ea20000000200 */
[C---:B------:R-:W-:Y:S02]  /*34a0*/  IADD3 R110, R2.reuse, 0x19, RZ ;  /* 0x00000019026e7810 */ /* 0x040fe40007ffe0ff */
[----:B------:R-:W-:Y:S01]  /*34b0*/  I2F R79, R78 ;  /* 0x0000004e004f7306 */ /* 0x000fe20000201400 */
[C---:B-1----:R-:W-:Y:S01]  /*34c0*/  HMMA.16816.F32 R32, R20.reuse, R56, RZ ;  /* 0x000000381420723c */ /* 0x042fe200000018ff */
[----:B------:R-:W-:Y:S01]  /*34d0*/  LDSM.16.M88.4 R68, [R157+0x3000] ;  /* 0x003000009d44783b */ /* 0x000fe20000000200 */
[-C--:B------:R-:W-:Y:S02]  /*34e0*/  ISETP.GE.AND P6, PT, R75, R124.reuse, PT ;  /* 0x0000007c4b00720c */ /* 0x080fe40003fc6270 */
[C---:B------:R-:W-:Y:S01]  /*34f0*/  IADD3 R114, R2.reuse, 0x31, RZ ;  /* 0x0000003102727810 */ /* 0x040fe20007ffe0ff */
[----:B------:R-:W-:Y:S01]  /*3500*/  LDSM.16.M88.4 R64, [R102+0x800] ;  /* 0x000800006640783b */ /* 0x000fe20000000200 */
[----:B------:R-:W-:Y:S01]  /*3510*/  IADD3 R130, R2, 0x38, RZ ;  /* 0x0000003802827810 */ /* 0x000fe20007ffe0ff */
[----:B------:R-:W-:Y:S01]  /*3520*/  I2F R81, R80 ;  /* 0x0000005000517306 */ /* 0x000fe20000201400 */
[----:B------:R-:W-:Y:S01]  /*3530*/  HMMA.16816.F32 R56, R20, R58, RZ ;  /* 0x0000003a1438723c */ /* 0x000fe200000018ff */
[----:B------:R-:W-:Y:S01]  /*3540*/  LDSM.16.M88.4 R60, [R163+0x3800] ;  /* 0x00380000a33c783b */ /* 0x000fe20000000200 */
[----:B------:R-:W-:-:S02]  /*3550*/  ISETP.GE.AND P2, PT, R78, R124, PT ;  /* 0x0000007c4e00720c */ /* 0x000fc40003f46270 */
[C---:B------:R-:W-:Y:S01]  /*3560*/  IADD3 R82, R2.reuse, 0x11, RZ ;  /* 0x0000001102527810 */ /* 0x040fe20007ffe0ff */
[----:B------:R-:W0:Y:S01]  /*3570*/  LDGDEPBAR ;  /* 0x00000000000079af */ /* 0x000e220000000000 */
[C---:B------:R-:W-:Y:S01]  /*3580*/  IADD3 R112, R2.reuse, 0x20, RZ ;  /* 0x0000002002707810 */ /* 0x040fe20007ffe0ff */
[----:B------:R-:W-:Y:S01]  /*3590*/  I2F R77, R76 ;  /* 0x0000004c004d7306 */ /* 0x000fe20000201400 */
[----:B-----5:R-:W-:Y:S01]  /*35a0*/  HMMA.16816.F32 R24, R20, R28, RZ ;  /* 0x0000001c1418723c */ /* 0x020fe200000018ff */
[----:B------:R-:W-:Y:S02]  /*35b0*/  IADD3 R128, R2, 0x39, RZ ;  /* 0x0000003902807810 */ /* 0x000fe40007ffe0ff */
[----:B------:R-:W-:Y:S02]  /*35c0*/  ISETP.GE.AND P5, PT, R76, R124, PT ;  /* 0x0000007c4c00720c */ /* 0x000fe40003fa6270 */
[----:B------:R-:W-:Y:S02]  /*35d0*/  IADD3 R132, R2, 0x40, RZ ;  /* 0x0000004002847810 */ /* 0x000fe40007ffe0ff */
[----:B------:R-:W-:Y:S01]  /*35e0*/  I2F R85, R86 ;  /* 0x0000005600557306 */ /* 0x000fe20000201400 */
[C---:B------:R-:W-:Y:S07]  /*35f0*/  HMMA.16816.F32 R32, R16.reuse, R44, R32 ;  /* 0x0000002c1020723c */ /* 0x040fee0000001820 */
[----:B------:R-:W-:Y:S01]  /*3600*/  I2F R83, R82 ;  /* 0x0000005200537306 */ /* 0x000fe20000201400 */
[----:B------:R-:W-:Y:S01]  /*3610*/  HMMA.16816.F32 R56, R16, R46, R56 ;  /* 0x0000002e1038723c */ /* 0x000fe20000001838 */
[----:B------:R-:W1:Y:S06]  /*3620*/  LDSM.16.M88.4 R44, [R160+0x800] ;  /* 0x00080000a02c783b */ /* 0x000e6c0000000200 */
[----:B------:R-:W-:Y:S01]  /*3630*/  I2F R126, R128 ;  /* 0x00000080007e7306 */ /* 0x000fe20000201400 */
[----:B------:R-:W-:Y:S08]  /*3640*/  HMMA.16816.F32 R28, R20, R30, RZ ;  /* 0x0000001e141c723c */ /* 0x000ff000000018ff */
[C---:B---3--:R-:W-:Y:S08]  /*3650*/  HMMA.16816.F32 R32, R8.reuse, R36, R32 ;  /* 0x000000240820723c */ /* 0x048ff00000001820 */
[----:B------:R-:W-:Y:S08]  /*3660*/  HMMA.16816.F32 R56, R8, R38, R56 ;  /* 0x000000260838723c */ /* 0x000ff00000001838 */
[----:B--2---:R-:W-:Y:S08]  /*3670*/  HMMA.16816.F32 R24, R16, R52, R24 ;  /* 0x000000341018723c */ /* 0x004ff00000001818 */
[----:B----4-:R-:W-:Y:S08]  /*3680*/  HMMA.16816.F32 R36, R20, R48, RZ ;  /* 0x000000301424723c */ /* 0x010ff000000018ff */
[----:B------:R-:W-:Y:S01]  /*3690*/  HMMA.16816.F32 R28, R16, R54, R28 ;  /* 0x00000036101c723c */ /* 0x000fe2000000181c */
[----:B------:R-:W-:Y:S07]  /*36a0*/  LDSM.16.M88.4 R52, [R157+0x3800] ;  /* 0x003800009d34783b */ /* 0x000fee0000000200 */
[----:B------:R-:W-:Y:S08]  /*36b0*/  HMMA.16816.F32 R32, R12, R40, R32 ;  /* 0x000000280c20723c */ /* 0x000ff00000001820 */
[----:B------:R-:W-:Y:S08]  /*36c0*/  HMMA.16816.F32 R48, R20, R50, RZ ;  /* 0x000000321430723c */ /* 0x000ff000000018ff */
[----:B------:R-:W-:Y:S01]  /*36d0*/  HMMA.16816.F32 R56, R12, R42, R56 ;  /* 0x0000002a0c38723c */ /* 0x000fe20000001838 */
[----:B------:R-:W2:Y:S07]  /*36e0*/  LDSM.16.M88.4 R40, [R160+0x1000] ;  /* 0x00100000a028783b */ /* 0x000eae0000000200 */
[----:B-1----:R-:W-:Y:S01]  /*36f0*/  HMMA.16816.F32 R24, R8, R44, R24 ;  /* 0x0000002c0818723c */ /* 0x002fe20000001818 */
[----:B------:R-:W-:-:S02]  /*3700*/  FMUL.FTZ R32, R32, c[0x0][0x2ec] ;  /* 0x0000bb0020207a20 */ /* 0x000fc40000410000 */
[----:B------:R-:W-:Y:S02]  /*3710*/  FMUL.FTZ R33, R33, c[0x0][0x2ec] ;  /* 0x0000bb0021217a20 */ /* 0x000fe40000410000 */
[----:B------:R-:W-:Y:S01]  /*3720*/  MUFU.TANH R84, R32 ;  /* 0x0000002000547308 */ /* 0x000fe20000002400 */
[----:B------:R-:W-:Y:S02]  /*3730*/  FMUL.FTZ R87, R34, c[0x0][0x2ec] ;  /* 0x0000bb0022577a20 */ /* 0x000fe40000410000 */
[----:B------:R-:W-:Y:S01]  /*3740*/  HMMA.16816.F32 R36, R16, R68, R36 ;  /* 0x000000441024723c */ /* 0x000fe20000001824 */
[----:B------:R-:W-:-:S04]  /*3750*/  FMUL.FTZ R89, R35, c[0x0][0x2ec] ;  /* 0x0000bb0023597a20 */ /* 0x000fc80000410000 */
[----:B------:R1:W-:Y:S03]  /*3760*/  MUFU.TANH R88, R33 ;  /* 0x0000002100587308 */ /* 0x0003e60000002400 */
[----:B------:R-:W-:Y:S01]  /*3770*/  HMMA.16816.F32 R28, R8, R46, R28 ;  /* 0x0000002e081c723c */ /* 0x000fe2000000181c */
[----:B------:R-:W-:Y:S02]  /*3780*/  FMUL.FTZ R56, R56, c[0x0][0x2ec] ;  /* 0x0000bb0038387a20 */ /* 0x000fe40000410000 */
[----:B------:R-:W-:Y:S02]  /*3790*/  FMUL.FTZ R91, R57, c[0x0][0x2ec] ;  /* 0x0000bb00395b7a20 */ /* 0x000fe40000410000 */
[----:B------:R3:W-:Y:S01]  /*37a0*/  MUFU.TANH R90, R56 ;  /* 0x00000038005a7308 */ /* 0x0007e20000002400 */
[----:B------:R-:W-:Y:S02]  /*37b0*/  FMUL.FTZ R92, R58, c[0x0][0x2ec] ;  /* 0x0000bb003a5c7a20 */ /* 0x000fe40000410000 */
[----:B------:R-:W-:Y:S01]  /*37c0*/  HMMA.16816.F32 R48, R16, R70, R48 ;  /* 0x000000461030723c */ /* 0x000fe20000001830 */
[----:B------:R-:W4:Y:S01]  /*37d0*/  LDSM.16.M88.4 R68, [R163+0x4000] ;  /* 0x00400000a344783b */ /* 0x000f220000000200 */
[----:B------:R-:W-:-:S03]  /*37e0*/  FMUL.FTZ R93, R59, c[0x0][0x2ec] ;  /* 0x0000bb003b5d7a20 */ /* 0x000fc60000410000 */
[----:B-1----:R-:W1:Y:S01]  /*37f0*/  LDSM.16.M88.4 R32, [R102+0x1000] ;  /* 0x001000006620783b */ /* 0x002e620000000200 */
[----:B------:R-:W-:Y:S02]  /*3800*/  MUFU.TANH R89, R89 ;  /* 0x0000005900597308 */ /* 0x000fe40000002400 */
[----:B------:R-:W-:Y:S01]  /*3810*/  HMMA.16816.F32 R24, R12, R64, R24 ;  /* 0x000000400c18723c */ /* 0x000fe20000001818 */
[----:B---3--:R-:W3:Y:S05]  /*3820*/  LDSM.16.M88.4 R56, [R160+0x1800] ;  /* 0x00180000a038783b */ /* 0x008eea0000000200 */
[----:B------:R-:W-:Y:S02]  /*3830*/  MUFU.TANH R91, R91 ;  /* 0x0000005b005b7308 */ /* 0x000fe40000002400 */
[C---:B------:R-:W-:Y:S06]  /*3840*/  HMMA.16816.F32 R44, R20.reuse, R60, RZ ;  /* 0x0000003c142c723c */ /* 0x040fec00000018ff */
[----:B------:R-:W-:Y:S02]  /*3850*/  MUFU.TANH R93, R93 ;  /* 0x0000005d005d7308 */ /* 0x000fe40000002400 */
[----:B------:R-:W-:Y:S06]  /*3860*/  HMMA.16816.F32 R60, R20, R62, RZ ;  /* 0x0000003e143c723c */ /* 0x000fec00000018ff */
[----:B------:R-:W-:Y:S02]  /*3870*/  MUFU.TANH R92, R92 ;  /* 0x0000005c005c7308 */ /* 0x000fe40000002400 */
[----:B--2---:R-:W-:Y:S01]  /*3880*/  HMMA.16816.F32 R36, R8, R40, R36 ;  /* 0x000000280824723c */ /* 0x004fe20000001824 */
[----:B------:R-:W-:-:S02]  /*3890*/  FMUL.FTZ R24, R24, c[0x0][0x2ec] ;  /* 0x0000bb0018187a20 */ /* 0x000fc40000410000 */
[----:B------:R-:W-:Y:S02]  /*38a0*/  FMUL.FTZ R25, R25, c[0x0][0x2ec] ;  /* 0x0000bb0019197a20 */ /* 0x000fe40000410000 */
[----:B------:R-:W-:Y:S01]  /*38b0*/  FMUL.FTZ R96, R26, c[0x0][0x2ec] ;  /* 0x0000bb001a607a20 */ /* 0x000fe20000410000 */
[----:B------:R-:W-:Y:S01]  /*38c0*/  MUFU.TANH R94, R24 ;  /* 0x00000018005e7308 */ /* 0x000fe20000002400 */
[----:B------:R-:W-:Y:S01]  /*38d0*/  FMUL.FTZ R97, R27, c[0x0][0x2ec] ;  /* 0x0000bb001b617a20 */ /* 0x000fe20000410000 */
[----:B------:R-:W-:Y:S01]  /*38e0*/  HMMA.16816.F32 R28, R12, R66, R28 ;  /* 0x000000420c1c723c */ /* 0x000fe2000000181c */
[----:B------:R-:W2:Y:S05]  /*38f0*/  LDSM.16.M88.4 R64, [R157+0x4000] ;  /* 0x004000009d40783b */ /* 0x000eaa0000000200 */
[----:B------:R4:W-:Y:S02]  /*3900*/  MUFU.TANH R95, R25 ;  /* 0x00000019005f7308 */ /* 0x0009e40000002400 */
[C---:B------:R-:W-:Y:S06]  /*3910*/  HMMA.16816.F32 R44, R16.reuse, R52, R44 ;  /* 0x00000034102c723c */ /* 0x040fec000000182c */
[----:B------:R-:W-:Y:S02]  /*3920*/  MUFU.TANH R96, R96 ;  /* 0x0000006000607308 */ /* 0x000fe40000002400 */
[----:B------:R-:W-:Y:S01]  /*3930*/  HMMA.16816.F32 R60, R16, R54, R60 ;  /* 0x00000036103c723c */ /* 0x000fe2000000183c */
[----:B------:R-:W-:Y:S05]  /*3940*/  LDSM.16.M88.4 R52, [R163+0x4800] ;  /* 0x00480000a334783b */ /* 0x000fea0000000200 */
[----:B------:R-:W-:Y:S02]  /*3950*/  MUFU.TANH R97, R97 ;  /* 0x0000006100617308 */ /* 0x000fe40000002400 */
[----:B----4-:R-:W-:Y:S01]  /*3960*/  HMMA.16816.F32 R24, R20, R68, RZ ;  /* 0x000000441418723c */ /* 0x010fe200000018ff */
[----:B------:R-:W-:-:S02]  /*3970*/  FMUL.FTZ R28, R28, c[0x0][0x2ec] ;  /* 0x0000bb001c1c7a20 */ /* 0x000fc40000410000 */
[----:B------:R-:W-:Y:S02]  /*3980*/  FMUL.FTZ R99, R29, c[0x0][0x2ec] ;  /* 0x0000bb001d637a20 */ /* 0x000fe40000410000 */
[----:B------:R-:W-:Y:S01]  /*3990*/  FMUL.FTZ R103, R30, c[0x0][0x2ec] ;  /* 0x0000bb001e677a20 */ /* 0x000fe20000410000 */
[----:B------:R4:W-:Y:S01]  /*39a0*/  MUFU.TANH R98, R28 ;  /* 0x0000001c00627308 */ /* 0x0009e20000002400 */
[----:B------:R-:W-:Y:S01]  /*39b0*/  FMUL.FTZ R105, R31, c[0x0][0x2ec] ;  /* 0x0000bb001f697a20 */ /* 0x000fe20000410000 */
[----:B------:R-:W-:Y:S06]  /*39c0*/  HMMA.16816.F32 R68, R20, R70, RZ ;  /* 0x000000461444723c */ /* 0x000fec00000018ff */
[----:B------:R-:W-:Y:S02]  /*39d0*/  MUFU.TANH R99, R99 ;  /* 0x0000006300637308 */ /* 0x000fe40000002400 */
[----:B-1----:R-:W-:Y:S01]  /*39e0*/  HMMA.16816.F32 R36, R12, R32, R36 ;  /* 0x000000200c24723c */ /* 0x002fe20000001824 */
[----:B----4-:R-:W-:Y:S05]  /*39f0*/  LDSM.16.M88.4 R28, [R160+0x2000] ;  /* 0x00200000a01c783b */ /* 0x010fea0000000200 */
[----:B------:R-:W-:Y:S02]  /*3a00*/  MUFU.TANH R105, R105 ;  /* 0x0000006900697308 */ /* 0x000fe40000002400 */
[C---:B------:R-:W-:Y:S01]  /*3a10*/  HMMA.16816.F32 R48, R8.reuse, R42, R48 ;  /* 0x0000002a0830723c */ /* 0x040fe20000001830 */
[----:B------:R-:W1:Y:S05]  /*3a20*/  LDSM.16.M88.4 R40, [R102+0x1800] ;  /* 0x001800006628783b */ /* 0x000e6a0000000200 */
[----:B------:R-:W4:Y:S02]  /*3a30*/  MUFU.TANH R103, R103 ;  /* 0x0000006700677308 */ /* 0x000f240000002400 */
[C---:B---3--:R-:W-:Y:S06]  /*3a40*/  HMMA.16816.F32 R44, R8.reuse, R56, R44 ;  /* 0x00000038082c723c */ /* 0x048fec000000182c */
[----:B------:R-:W-:Y:S02]  /*3a50*/  MUFU.TANH R87, R87 ;  /* 0x0000005700577308 */ /* 0x000fe40000002400 */
[----:B------:R-:W-:Y:S01]  /*3a60*/  HMMA.16816.F32 R60, R8, R58, R60 ;  /* 0x0000003a083c723c */ /* 0x000fe2000000183c */
[----:B------:R-:W-:-:S02]  /*3a70*/  FMUL.FTZ R36, R36, c[0x0][0x2ec] ;  /* 0x0000bb0024247a20 */ /* 0x000fc40000410000 */
[----:B------:R-:W-:Y:S02]  /*3a80*/  FMUL.FTZ R113, R37, c[0x0][0x2ec] ;  /* 0x0000bb0025717a20 */ /* 0x000fe40000410000 */
[----:B------:R-:W-:Y:S01]  /*3a90*/  FMUL.FTZ R115, R38, c[0x0][0x2ec] ;  /* 0x0000bb0026737a20 */ /* 0x000fe20000410000 */
[----:B------:R3:W-:Y:S02]  /*3aa0*/  MUFU.TANH R111, R36 ;  /* 0x00000024006f7308 */ /* 0x0007e40000002400 */
[----:B--2---:R-:W-:Y:S01]  /*3ab0*/  HMMA.16816.F32 R24, R16, R64, R24 ;  /* 0x000000401018723c */ /* 0x004fe20000001818 */
[----:B------:R-:W-:Y:S02]  /*3ac0*/  FMUL.FTZ R117, R39, c[0x0][0x2ec] ;  /* 0x0000bb0027757a20 */ /* 0x000fe40000410000 */
[----:B----4-:R-:W-:-:S03]  /*3ad0*/  FFMA.FTZ R103, R0, R85, R103 ;  /* 0x0000005500677223 */ /* 0x010fc60000010067 */
[----:B------:R-:W-:Y:S02]  /*3ae0*/  MUFU.TANH R113, R113 ;  /* 0x0000007100717308 */ /* 0x000fe40000002400 */
[----:B------:R-:W-:Y:S01]  /*3af0*/  HMMA.16816.F32 R68, R16, R66, R68 ;  /* 0x000000421044723c */ /* 0x000fe20000001844 */
[----:B------:R-:W-:Y:S04]  /*3b00*/  LDSM.16.M88.4 R64, [R163+0x5000] ;  /* 0x00500000a340783b */ /* 0x000fe80000000200 */
[----:B---3--:R-:W2:Y:S03]  /*3b10*/  LDSM.16.M88.4 R36, [R102+0x2000] ;  /* 0x002000006624783b */ /* 0x008ea60000000200 */
[C---:B------:R-:W-:Y:S01]  /*3b20*/  HMMA.16816.F32 R48, R12.reuse, R34, R48 ;  /* 0x000000220c30723c */ /* 0x040fe20000001830 */
[----:B------:R-:W-:Y:S01]  /*3b30*/  MUFU.TANH R117, R117 ;  /* 0x0000007500757308 */ /* 0x000fe20000002400 */
[----:B------:R-:W3:Y:S06]  /*3b40*/  LDSM.16.M88.4 R32, [R157+0x4800] ;  /* 0x004800009d20783b */ /* 0x000eec0000000200 */
[C---:B-1----:R-:W-:Y:S01]  /*3b50*/  HMMA.16816.F32 R44, R12.reuse, R40, R44 ;  /* 0x000000280c2c723c */ /* 0x042fe2000000182c */
[----:B------:R-:W-:Y:S07]  /*3b60*/  MUFU.TANH R115, R115 ;  /* 0x0000007300737308 */ /* 0x000fee0000002400 */
[----:B------:R-:W-:Y:S01]  /*3b70*/  HMMA.16816.F32 R60, R12, R42, R60 ;  /* 0x0000002a0c3c723c */ /* 0x000fe2000000183c */
[----:B------:R-:W1:Y:S07]  /*3b80*/  LDSM.16.M88.4 R40, [R163+0x5800] ;  /* 0x00580000a328783b */ /* 0x000e6e0000000200 */
[----:B------:R-:W-:Y:S01]  /*3b90*/  HMMA.16816.F32 R24, R8, R28, R24 ;  /* 0x0000001c0818723c */ /* 0x000fe20000001818 */
[----:B------:R-:W-:-:S02]  /*3ba0*/  FMUL.FTZ R48, R48, c[0x0][0x2ec] ;  /* 0x0000bb0030307a20 */ /* 0x000fc40000410000 */
[----:B------:R-:W-:Y:S02]  /*3bb0*/  FMUL.FTZ R49, R49, c[0x0][0x2ec] ;  /* 0x0000bb0031317a20 */ /* 0x000fe40000410000 */
[----:B------:R-:W-:Y:S01]  /*3bc0*/  FMUL.FTZ R50, R50, c[0x0][0x2ec] ;  /* 0x0000bb0032327a20 */ /* 0x000fe20000410000 */
[----:B------:R-:W-:Y:S01]  /*3bd0*/  MUFU.TANH R119, R48 ;  /* 0x0000003000777308 */ /* 0x000fe20000002400 */
[----:B------:R-:W-:Y:S01]  /*3be0*/  FMUL.FTZ R51, R51, c[0x0][0x2ec] ;  /* 0x0000bb0033337a20 */ /* 0x000fe20000410000 */
[----:B------:R-:W-:Y:S01]  /*3bf0*/  HMMA.16816.F32 R68, R8, R30, R68 ;  /* 0x0000001e0844723c */ /* 0x000fe20000001844 */
[----:B------:R-:W4:Y:S01]  /*3c00*/  LDSM.16.M88.4 R28, [R160+0x2800] ;  /* 0x00280000a01c783b */ /* 0x000f220000000200 */
[----:B------:R-:W-:Y:S02]  /*3c10*/  FMUL.FTZ R44, R44, c[0x0][0x2ec] ;  /* 0x0000bb002c2c7a20 */ /* 0x000fe40000410000 */
[----:B------:R-:W-:Y:S02]  /*3c20*/  FMUL.FTZ R137, R46, c[0x0][0x2ec] ;  /* 0x0000bb002e897a20 */ /* 0x000fe40000410000 */
[----:B------:R-:W-:Y:S01]  /*3c30*/  MUFU.TANH R125, R49 ;  /* 0x00000031007d7308 */ /* 0x000fe20000002400 */
[----:B------:R-:W-:Y:S01]  /*3c40*/  FMUL.FTZ R145, R47, c[0x0][0x2ec] ;  /* 0x0000bb002f917a20 */ /* 0x000fe20000410000 */
[----:B------:R-:W-:Y:S01]  /*3c50*/  HMMA.16816.F32 R56, R20, R52, RZ ;  /* 0x000000341438723c */ /* 0x000fe200000018ff */
[----:B------:R-:W-:-:S02]  /*3c60*/  FMUL.FTZ R141, R60, c[0x0][0x2ec] ;  /* 0x0000bb003c8d7a20 */ /* 0x000fc40000410000 */
[----:B------:R-:W-:Y:S02]  /*3c70*/  FMUL.FTZ R139, R61, c[0x0][0x2ec] ;  /* 0x0000bb003d8b7a20 */ /* 0x000fe40000410000 */
[----:B------:R-:W-:Y:S01]  /*3c80*/  FMUL.FTZ R147, R62, c[0x0][0x2ec] ;  /* 0x0000bb003e937a20 */ /* 0x000fe20000410000 */
[----:B------:R-:W-:Y:S01]  /*3c90*/  MUFU.TANH R127, R50 ;  /* 0x00000032007f7308 */ /* 0x000fe20000002400 */
[----:B------:R-:W-:Y:S01]  /*3ca0*/  FMUL.FTZ R143, R63, c[0x0][0x2ec] ;  /* 0x0000bb003f8f7a20 */ /* 0x000fe20000410000 */
[----:B------:R-:W-:Y:S01]  /*3cb0*/  HMMA.16816.F32 R52, R20, R54, RZ ;  /* 0x000000361434723c */ /* 0x000fe200000018ff */
[----:B------:R-:W5:Y:S05]  /*3cc0*/  LDSM.16.M88.4 R60, [R157+0x5000] ;  /* 0x005000009d3c783b */ /* 0x000f6a0000000200 */
[----:B------:R1:W-:Y:S02]  /*3cd0*/  MUFU.TANH R129, R51 ;  /* 0x0000003300817308 */ /* 0x0003e40000002400 */
[C---:B--2---:R-:W-:Y:S06]  /*3ce0*/  HMMA.16816.F32 R24, R12.reuse, R36, R24 ;  /* 0x000000240c18723c */ /* 0x044fec0000001818 */
[----:B------:R2:W-:Y:S02]  /*3cf0*/  MUFU.TANH R131, R44 ;  /* 0x0000002c00837308 */ /* 0x0005e40000002400 */
[----:B------:R-:W-:Y:S01]  /*3d00*/  HMMA.16816.F32 R68, R12, R38, R68 ;  /* 0x000000260c44723c */ /* 0x000fe20000001844 */
[----:B------:R-:W4:Y:S05]  /*3d10*/  LDSM.16.M88.4 R36, [R157+0x5800] ;  /* 0x005800009d24783b */ /* 0x000f2a0000000200 */
[----:B------:R-:W-:Y:S02]  /*3d20*/  MUFU.TANH R145, R145 ;  /* 0x0000009100917308 */ /* 0x000fe40000002400 */
[----:B---3--:R-:W-:Y:S06]  /*3d30*/  HMMA.16816.F32 R56, R16, R32, R56 ;  /* 0x000000201038723c */ /* 0x008fec0000001838 */
[----:B------:R-:W-:Y:S01]  /*3d40*/  I2F R32, R110 ;  /* 0x0000006e00207306 */ /* 0x000fe20000201400 */
[----:B------:R-:W-:Y:S01]  /*3d50*/  FMUL.FTZ R33, R45, c[0x0][0x2ec] ;  /* 0x0000bb002d217a20 */ /* 0x000fe20000410000 */
[----:B-1----:R-:W-:Y:S01]  /*3d60*/  HMMA.16816.F32 R48, R20, R40, RZ ;  /* 0x000000281430723c */ /* 0x002fe200000018ff */
[----:B------:R-:W-:-:S02]  /*3d70*/  FMUL.FTZ R24, R24, c[0x0][0x2ec] ;  /* 0x0000bb0018187a20 */ /* 0x000fc40000410000 */
[----:B------:R-:W-:Y:S02]  /*3d80*/  FMUL.FTZ R25, R25, c[0x0][0x2ec] ;  /* 0x0000bb0019197a20 */ /* 0x000fe40000410000 */
[----:B------:R-:W-:Y:S01]  /*3d90*/  FMUL.FTZ R26, R26, c[0x0][0x2ec] ;  /* 0x0000bb001a1a7a20 */ /* 0x000fe20000410000 */
[----:B------:R-:W-:Y:S02]  /*3da0*/  MUFU.TANH R151, R24 ;  /* 0x0000001800977308 */ /* 0x000fe40000002400 */
[----:B--2---:R-:W-:Y:S01]  /*3db0*/  HMMA.16816.F32 R44, R20, R64, RZ ;  /* 0x00000040142c723c */ /* 0x004fe200000018ff */
[----:B------:R-:W-:Y:S02]  /*3dc0*/  FMUL.FTZ R68, R68, c[0x0][0x2ec] ;  /* 0x0000bb0044447a20 */ /* 0x000fe40000410000 */
[----:B------:R-:W-:-:S03]  /*3dd0*/  FMUL.FTZ R70, R70, c[0x0][0x2ec] ;  /* 0x0000bb0046467a20 */ /* 0x000fc60000410000 */
[----:B------:R-:W-:Y:S02]  /*3de0*/  MUFU.TANH R149, R25 ;  /* 0x0000001900957308 */ /* 0x000fe40000002400 */
[C---:B------:R-:W-:Y:S06]  /*3df0*/  HMMA.16816.F32 R64, R20.reuse, R66, RZ ;  /* 0x000000421440723c */ /* 0x040fec00000018ff */
[----:B------:R1:W-:Y:S02]  /*3e00*/  MUFU.TANH R153, R26 ;  /* 0x0000001a00997308 */ /* 0x0003e40000002400 */
[----:B------:R-:W-:Y:S01]  /*3e10*/  HMMA.16816.F32 R40, R20, R42, RZ ;  /* 0x0000002a1428723c */ /* 0x000fe200000018ff */
[----:B------:R-:W2:Y:S05]  /*3e20*/  LDSM.16.M88.4 R20, [R102+0x2800] ;  /* 0x002800006614783b */ /* 0x000eaa0000000200 */
[----:B------:R-:W-:Y:S02]  /*3e30*/  MUFU.TANH R33, R33 ;  /* 0x0000002100217308 */ /* 0x000fe40000002400 */
[----:B------:R-:W-:Y:S06]  /*3e40*/  HMMA.16816.F32 R52, R16, R34, R52 ;  /* 0x000000221034723c */ /* 0x000fec0000001834 */
[----:B------:R-:W-:Y:S02]  /*3e50*/  MUFU.TANH R141, R141 ;  /* 0x0000008d008d7308 */ /* 0x000fe40000002400 */
[----:B----4-:R-:W-:Y:S06]  /*3e60*/  HMMA.16816.F32 R56, R8, R28, R56 ;  /* 0x0000001c0838723c */ /* 0x010fec0000001838 */
[----:B------:R-:W-:Y:S01]  /*3e70*/  MUFU.TANH R147, R147 ;  /* 0x0000009300937308 */ /* 0x000fe20000002400 */
[----:B------:R-:W-:Y:S01]  /*3e80*/  FMUL.FTZ R28, R27, c[0x0][0x2ec] ;  /* 0x0000bb001b1c7a20 */ /* 0x000fe20000410000 */
[C---:B-----5:R-:W-:Y:S01]  /*3e90*/  HMMA.16816.F32 R44, R16.reuse, R60, R44 ;  /* 0x0000003c102c723c */ /* 0x060fe2000000182c */
[----:B-1----:R-:W1:Y:S05]  /*3ea0*/  LDSM.16.M88.4 R24, [R160+0x3000] ;  /* 0x00300000a018783b */ /* 0x002e6a0000000200 */
[----:B------:R-:W-:Y:S01]  /*3eb0*/  MUFU.TANH R35, R28 ;  /* 0x0000001c00237308 */ /* 0x000fe20000002400 */
[----:B------:R-:W-:Y:S01]  /*3ec0*/  FMUL.FTZ R61, R69, c[0x0][0x2ec] ;  /* 0x0000bb00453d7a20 */ /* 0x000fe20000410000 */
[----:B------:R-:W-:Y:S01]  /*3ed0*/  HMMA.16816.F32 R64, R16, R62, R64 ;  /* 0x0000003e1040723c */ /* 0x000fe20000001840 */
[----:B------:R-:W-:Y:S01]  /*3ee0*/  FFMA.FTZ R69, R0, R77, R90 ;  /* 0x0000004d00457223 */ /* 0x000fe2000001005a */
[----:B------:R-:W-:-:S02]  /*3ef0*/  IADD3 R60, R2, 0x29, RZ ;  /* 0x00000029023c7810 */ /* 0x000fc40007ffe0ff */
[C---:B------:R-:W-:Y:S02]  /*3f00*/  IADD3 R90, R2.reuse, 0x49, RZ ;  /* 0x00000049025a7810 */ /* 0x040fe40007ffe0ff */
[----:B------:R3:W-:Y:S01]  /*3f10*/  MUFU.TANH R155, R68 ;  /* 0x00000044009b7308 */ /* 0x0007e20000002400 */
[----:B------:R-:W-:Y:S01]  /*3f20*/  IADD3 R62, R2, 0x30, RZ ;  /* 0x00000030023e7810 */ /* 0x000fe20007ffe0ff */
[----:B------:R-:W-:Y:S01]  /*3f30*/  HMMA.16816.F32 R48, R16, R36, R48 ;  /* 0x000000241030723c */ /* 0x000fe20000001830 */
[----:B------:R-:W-:Y:S02]  /*3f40*/  FSEL R69, R69, -INF , !P5 ;  /* 0xff80000045457808 */ /* 0x000fe40006800000 */
[----:B------:R-:W-:-:S03]  /*3f50*/  ISETP.GE.AND P5, PT, R82, R124, PT ;  /* 0x0000007c5200720c */ /* 0x000fc60003fa6270 */
[----:B------:R-:W-:Y:S01]  /*3f60*/  MUFU.TANH R137, R137 ;  /* 0x0000008900897308 */ /* 0x000fe20000002400 */
[----:B------:R-:W-:Y:S01]  /*3f70*/  FFMA.FTZ R36, R0, R79, R93 ;  /* 0x0000004f00247223 */ /* 0x000fe2000001005d */
[----:B------:R-:W-:Y:S01]  /*3f80*/  HMMA.16816.F32 R40, R16, R38, R40 ;  /* 0x000000261028723c */ /* 0x000fe20000001828 */
[----:B------:R-:W4:Y:S01]  /*3f90*/  LDSM.16.M88.4 R16, [R160+0x3800] ;  /* 0x00380000a010783b */ /* 0x000f220000000200 */
[----:B------:R-:W-:Y:S01]  /*3fa0*/  FMUL.FTZ R37, R71, c[0x0][0x2ec] ;  /* 0x0000bb0047257a20 */ /* 0x000fe20000410000 */
[----:B------:R-:W-:Y:S01]  /*3fb0*/  IADD3 R93, R2, 0x59, RZ ;  /* 0x00000059025d7810 */ /* 0x000fe20007ffe0ff */
[C---:B------:R-:W-:Y:S02]  /*3fc0*/  FFMA.FTZ R71, R0.reuse, R83, R95 ;  /* 0x0000005300477223 */ /* 0x040fe4000001005f */
[C---:B---3--:R-:W-:Y:S01]  /*3fd0*/  FFMA.FTZ R68, R0.reuse, R77, R92 ;  /* 0x0000004d00447223 */ /* 0x048fe2000001005c */
[----:B------:R-:W3:Y:S01]  /*3fe0*/  I2F R34, R112 ;  /* 0x0000007000227306 */ /* 0x000ee20000201400 */
[----:B------:R-:W-:Y:S01]  /*3ff0*/  HMMA.16816.F32 R52, R8, R30, R52 ;  /* 0x0000001e0834723c */ /* 0x000fe20000001834 */
[----:B------:R-:W5:Y:S01]  /*4000*/  LDSM.16.M88.4 R28, [R102+0x3000] ;  /* 0x00300000661c783b */ /* 0x000f620000000200 */
[----:B------:R-:W-:Y:S01]  /*4010*/  FFMA.FTZ R77, R0, R85, R98 ;  /* 0x00000055004d7223 */ /* 0x000fe20000010062 */
[----:B------:R-:W-:-:S02]  /*4020*/  IADD3 R92, R2, 0x51, RZ ;  /* 0x00000051025c7810 */ /* 0x000fc40007ffe0ff */
[----:B------:R-:W-:Y:S02]  /*4030*/  FSEL R71, R71, -INF , !P5 ;  /* 0xff80000047477808 */ /* 0x000fe40006800000 */
[----:B------:R-:W-:Y:S01]  /*4040*/  MUFU.TANH R139, R139 ;  /* 0x0000008b008b7308 */ /* 0x000fe20000002400 */
[----:B--2---:R-:W-:Y:S01]  /*4050*/  HMMA.16816.F32 R56, R12, R20, R56 ;  /* 0x000000140c38723c */ /* 0x004fe20000001838 */
[----:B------:R-:W-:-:S06]  /*4060*/  ISETP.GE.AND P5, PT, R112, R124, PT ;  /* 0x0000007c7000720c */ /* 0x000fcc0003fa6270 */
[----:B------:R-:W-:Y:S01]  /*4070*/  IADD3 R21, R2, 0x21, RZ ;  /* 0x0000002102157810 */ /* 0x000fe20007ffe0ff */
[----:B-1----:R-:W-:Y:S01]  /*4080*/  HMMA.16816.F32 R64, R8, R26, R64 ;  /* 0x0000001a0840723c */ /* 0x002fe20000001840 */
[----:B------:R-:W-:Y:S01]  /*4090*/  I2F R26, R62 ;  /* 0x0000003e001a7306 */ /* 0x000fe20000201400 */
[CC--:B---3--:R-:W-:Y:S02]  /*40a0*/  FFMA.FTZ R115, R0.reuse, R34.reuse, R115 ;  /* 0x0000002200737223 */ /* 0x0c8fe40000010073 */
[----:B------:R-:W-:Y:S01]  /*40b0*/  FFMA.FTZ R111, R0, R34, R111 ;  /* 0x00000022006f7223 */ /* 0x000fe2000001006f */
[----:B------:R-:W-:-:S03]  /*40c0*/  IADD3 R34, R2, 0x68, RZ ;  /* 0x0000006802227810 */ /* 0x000fc60007ffe0ff */
[----:B------:R-:W-:Y:S01]  /*40d0*/  HMMA.16816.F32 R52, R12, R22, R52 ;  /* 0x000000160c34723c */ /* 0x000fe20000001834 */
[----:B------:R-:W1:Y:S01]  /*40e0*/  I2F R20, R21 ;  /* 0x0000001500147306 */ /* 0x000e620000201400 */
[----:B------:R-:W-:Y:S02]  /*40f0*/  FSEL R135, R111, -INF , !P5 ;  /* 0xff8000006f877808 */ /* 0x000fe40006800000 */
[----:B------:R-:W-:-:S04]  /*4100*/  ISETP.GE.AND P5, PT, R60, R124, PT ;  /* 0x0000007c3c00720c */ /* 0x000fc80003fa6270 */
[----:B------:R-:W-:Y:S01]  /*4110*/  FMUL.FTZ R39, R56, c[0x0][0x2ec] ;  /* 0x0000bb0038277a20 */ /* 0x000fe20000410000 */
[C---:B----4-:R-:W-:Y:S01]  /*4120*/  HMMA.16816.F32 R48, R8.reuse, R16, R48 ;  /* 0x000000100830723c */ /* 0x050fe20000001830 */
[----:B------:R-:W-:Y:S01]  /*4130*/  IADD3 R56, R2, 0x28, RZ ;  /* 0x0000002802387810 */ /* 0x000fe20007ffe0ff */
[----:B------:R-:W-:Y:S01]  /*4140*/  I2F R23, R114 ;  /* 0x0000007200177306 */ /* 0x000fe20000201400 */
[----:B------:R-:W-:Y:S02]  /*4150*/  FMUL.FTZ R57, R57, c[0x0][0x2ec] ;  /* 0x0000bb0039397a20 */ /* 0x000fe40000410000 */
[----:B------:R-:W-:Y:S02]  /*4160*/  FMUL.FTZ R27, R59, c[0x0][0x2ec] ;  /* 0x0000bb003b1b7a20 */ /* 0x000fe40000410000 */
[----:B------:R-:W-:Y:S01]  /*4170*/  IADD3 R16, R74, 0x8, RZ ;  /* 0x000000084a107810 */ /* 0x000fe20007ffe0ff */
[----:B------:R-:W-:Y:S01]  /*4180*/  FFMA.FTZ R17, R0, R79, R91 ;  /* 0x0000004f00117223 */ /* 0x000fe2000001005b */
[----:B------:R-:W-:Y:S01]  /*4190*/  HMMA.16816.F32 R44, R8, R24, R44 ;  /* 0x00000018082c723c */ /* 0x000fe2000000182c */
[----:B------:R-:W2:Y:S01]  /*41a0*/  I2F R38, R56 ;  /* 0x0000003800267306 */ /* 0x000ea20000201400 */
[----:B------:R-:W-:Y:S01]  /*41b0*/  IMNMX R123, R16, R7, PT ;  /* 0x00000007107b7217 */ /* 0x000fe20003800200 */
[CC--:B------:R-:W-:Y:S01]  /*41c0*/  FFMA.FTZ R7, R0.reuse, R73.reuse, R88 ;  /* 0x0000004900077223 */ /* 0x0c0fe20000010058 */
[----:B------:R-:W-:Y:S01]  /*41d0*/  FSEL R17, R17, -INF , !P2 ;  /* 0xff80000011117808 */ /* 0x000fe20005000000 */
[C---:B------:R-:W-:Y:S01]  /*41e0*/  FFMA.FTZ R16, R0.reuse, R73, R89 ;  /* 0x0000004900107223 */ /* 0x040fe20000010059 */
[----:B------:R-:W-:Y:S01]  /*41f0*/  ISETP.GE.AND P4, PT, R75, R123, PT ;  /* 0x0000007b4b00720c */ /* 0x000fe20003f86270 */
[CC--:B------:R-:W-:Y:S01]  /*4200*/  FFMA.FTZ R73, R0.reuse, R81.reuse, R94 ;  /* 0x0000005100497223 */ /* 0x0c0fe2000001005e */
[----:B------:R-:W-:Y:S01]  /*4210*/  FSEL R7, R7, -INF , !P6 ;  /* 0xff80000007077808 */ /* 0x000fe20007000000 */
[----:B------:R-:W-:Y:S01]  /*4220*/  FFMA.FTZ R74, R0, R81, R96 ;  /* 0x00000051004a7223 */ /* 0x000fe20000010060 */
[----:B------:R-:W-:Y:S01]  /*4230*/  FSEL R16, R16, -INF , !P4 ;  /* 0xff80000010107808 */ /* 0x000fe20006000000 */
[----:B------:R-:W-:Y:S01]  /*4240*/  FMUL.FTZ R52, R52, c[0x0][0x2ec] ;  /* 0x0000bb0034347a20 */ /* 0x000fe20000410000 */
[----:B------:R-:W3:Y:S01]  /*4250*/  I2F R22, R130 ;  /* 0x0000008200167306 */ /* 0x000ee20000201400 */
[C---:B------:R-:W-:Y:S01]  /*4260*/  ISETP.GE.AND P6, PT, R80.reuse, R124, PT ;  /* 0x0000007c5000720c */ /* 0x040fe20003fc6270 */
[----:B------:R-:W-:Y:S01]  /*4270*/  FMUL.FTZ R53, R53, c[0x0][0x2ec] ;  /* 0x0000bb0035357a20 */ /* 0x000fe20000410000 */
[-C--:B------:R-:W-:Y:S01]  /*4280*/  ISETP.GE.AND P4, PT, R80, R123.reuse, PT ;  /* 0x0000007b5000720c */ /* 0x080fe20003f86270 */
[C---:B------:R-:W-:Y:S01]  /*4290*/  FFMA.FTZ R75, R0.reuse, R32, R99 ;  /* 0x00000020004b7223 */ /* 0x040fe20000010063 */
[----:B------:R-:W-:Y:S01]  /*42a0*/  FSEL R73, R73, -INF , !P6 ;  /* 0xff80000049497808 */ /* 0x000fe20007000000 */
[----:B-1----:R-:W-:Y:S01]  /*42b0*/  FFMA.FTZ R113, R0, R20, R113 ;  /* 0x0000001400717223 */ /* 0x002fe20000010071 */
[----:B------:R-:W-:Y:S01]  /*42c0*/  FSEL R74, R74, -INF , !P4 ;  /* 0xff8000004a4a7808 */ /* 0x000fe20006000000 */
[----:B------:R1:W-:Y:S01]  /*42d0*/  MUFU.TANH R79, R52 ;  /* 0x00000034004f7308 */ /* 0x0003e20000002400 */
[----:B------:R-:W-:Y:S01]  /*42e0*/  ISETP.GE.AND P2, PT, R86, R124, PT ;  /* 0x0000007c5600720c */ /* 0x000fe20003f46270 */
[----:B--2---:R-:W-:Y:S01]  /*42f0*/  FFMA.FTZ R118, R0, R38, R127 ;  /* 0x0000002600767223 */ /* 0x004fe2000001007f */
[----:B------:R-:W-:Y:S01]  /*4300*/  ISETP.GE.AND P6, PT, R110, R124, PT ;  /* 0x0000007c6e00720c */ /* 0x000fe20003fc6270 */
[----:B------:R-:W-:Y:S01]  /*4310*/  FFMA.FTZ R117, R0, R20, R117 ;  /* 0x0000001400757223 */ /* 0x000fe20000010075 */
[----:B------:R-:W-:Y:S01]  /*4320*/  ISETP.GE.AND P4, PT, R110, R123, PT ;  /* 0x0000007b6e00720c */ /* 0x000fe20003f86270 */
[----:B------:R-:W-:Y:S01]  /*4330*/  FFMA.FTZ R33, R0, R23, R33 ;  /* 0x0000001700217223 */ /* 0x000fe20000010021 */
[-C--:B------:R-:W-:Y:S01]  /*4340*/  ISETP.GE.AND P3, PT, R78, R123.reuse, PT ;  /* 0x0000007b4e00720c */ /* 0x080fe20003f66270 */
[----:B------:R2:W-:Y:S01]  /*4350*/  MUFU.TANH R81, R53 ;  /* 0x0000003500517308 */ /* 0x0005e20000002400 */
[----:B------:R-:W-:Y:S01]  /*4360*/  FSEL R77, R77, -INF , !P2 ;  /* 0xff8000004d4d7808 */ /* 0x000fe20005000000 */
[----:B---3--:R-:W-:Y:S01]  /*4370*/  FFMA.FTZ R136, R0, R22, R147 ;  /* 0x0000001600887223 */ /* 0x008fe20000010093 */
[----:B------:R-:W-:Y:S01]  /*4380*/  FSEL R75, R75, -INF , !P6 ;  /* 0xff8000004b4b7808 */ /* 0x000fe20007000000 */
[----:B-----5:R-:W-:Y:S01]  /*4390*/  HMMA.16816.F32 R44, R12, R28, R44 ;  /* 0x0000001c0c2c723c */ /* 0x020fe2000000182c */
[----:B------:R-:W-:Y:S01]  /*43a0*/  FSEL R36, R36, -INF , !P3 ;  /* 0xff80000024247808 */ /* 0x000fe20005800000 */
[C---:B------:R-:W-:Y:S01]  /*43b0*/  FFMA.FTZ R134, R0.reuse, R26, R137 ;  /* 0x0000001a00867223 */ /* 0x040fe20000010089 */
[----:B------:R-:W-:Y:S01]  /*43c0*/  ISETP.GE.AND P2, PT, R21, R124, PT ;  /* 0x0000007c1500720c */ /* 0x000fe20003f46270 */
[----:B-1----:R-:W-:Y:S01]  /*43d0*/  FFMA.FTZ R52, R0, R32, R105 ;  /* 0x0000002000347223 */ /* 0x002fe20000010069 */
[----:B------:R-:W-:Y:S01]  /*43e0*/  ISETP.GE.AND P6, PT, R56, R124, PT ;  /* 0x0000007c3800720c */ /* 0x000fe20003fc6270 */
[----:B------:R-:W-:Y:S01]  /*43f0*/  MUFU.TANH R143, R143 ;  /* 0x0000008f008f7308 */ /* 0x000fe20000002400 */
[-C--:B------:R-:W-:Y:S01]  /*4400*/  ISETP.GE.AND P3, PT, R86, R123.reuse, PT ;  /* 0x0000007b5600720c */ /* 0x080fe20003f66270 */
[----:B------:R-:W-:Y:S01]  /*4410*/  HMMA.16816.F32 R40, R8, R18, R40 ;  /* 0x000000120828723c */ /* 0x000fe20000001828 */
[----:B------:R-:W-:Y:S01]  /*4420*/  FSEL R52, R52, -INF , !P4 ;  /* 0xff80000034347808 */ /* 0x000fe20006000000 */
[----:B------:R-:W-:Y:S01]  /*4430*/  FMUL.FTZ R25, R58, c[0x0][0x2ec] ;  /* 0x0000bb003a197a20 */ /* 0x000fe20000410000 */
[-C--:B------:R-:W-:Y:S01]  /*4440*/  ISETP.GE.AND P4, PT, R56, R123.reuse, PT ;  /* 0x0000007b3800720c */ /* 0x080fe20003f86270 */
[C---:B--2---:R-:W-:Y:S01]  /*4450*/  FFMA.FTZ R53, R0.reuse, R38, R119 ;  /* 0x0000002600357223 */ /* 0x044fe20000010077 */
[----:B------:R-:W-:Y:S01]  /*4460*/  FSEL R133, R113, -INF , !P2 ;  /* 0xff80000071857808 */ /* 0x000fe20005000000 */
[----:B------:R-:W-:Y:S01]  /*4470*/  FFMA.FTZ R113, R0, R26, R131 ;  /* 0x0000001a00717223 */ /* 0x000fe20000010083 */
[----:B------:R-:W-:Y:S01]  /*4480*/  FSEL R118, R118, -INF , !P4 ;  /* 0xff80000076767808 */ /* 0x000fe20006000000 */
[----:B------:R-:W-:Y:S01]  /*4490*/  FFMA.FTZ R131, R0, R22, R141 ;  /* 0x0000001600837223 */ /* 0x000fe2000001008d */
[----:B------:R-:W-:Y:S01]  /*44a0*/  FSEL R53, R53, -INF , !P6 ;  /* 0xff80000035357808 */ /* 0x000fe20007000000 */
[----:B------:R-:W-:Y:S01]  /*44b0*/  HMMA.16816.F32 R64, R12, R30, R64 ;  /* 0x0000001e0c40723c */ /* 0x000fe20000001840 */
[----:B------:R-:W-:Y:S01]  /*44c0*/  FSEL R32, R103, -INF , !P3 ;  /* 0xff80000067207808 */ /* 0x000fe20005800000 */
[----:B------:R-:W1:Y:S01]  /*44d0*/  I2F R24, R60 ;  /* 0x0000003c00187306 */ /* 0x000e620000201400 */
[----:B------:R-:W-:Y:S01]  /*44e0*/  ISETP.GE.AND P6, PT, R114, R124, PT ;  /* 0x0000007c7200720c */ /* 0x000fe20003fc6270 */
[----:B------:R-:W-:Y:S01]  /*44f0*/  FMUL.FTZ R94, R54, c[0x0][0x2ec] ;  /* 0x0000bb00365e7a20 */ /* 0x000fe20000410000 */
[----:B------:R-:W-:Y:S01]  /*4500*/  ISETP.GE.AND P4, PT, R114, R123, PT ;  /* 0x0000007b7200720c */ /* 0x000fe20003f86270 */
[----:B------:R-:W-:Y:S01]  /*4510*/  FFMA.FTZ R114, R0, R23, R145 ;  /* 0x0000001700727223 */ /* 0x000fe20000010091 */
[-C--:B------:R-:W-:Y:S01]  /*4520*/  ISETP.GE.AND P3, PT, R21, R123.reuse, PT ;  /* 0x0000007b1500720c */ /* 0x080fe20003f66270 */
[----:B------:R-:W-:Y:S01]  /*4530*/  FMUL.FTZ R44, R44, c[0x0][0x2ec] ;  /* 0x0000bb002c2c7a20 */ /* 0x000fe20000410000 */
[----:B------:R-:W2:Y:S01]  /*4540*/  LDSM.16.M88.4 R20, [R102+0x3800] ;  /* 0x003800006614783b */ /* 0x000ea20000000200 */
[----:B------:R-:W-:Y:S01]  /*4550*/  IADD3 R78, R2, 0x48, RZ ;  /* 0x00000048024e7810 */ /* 0x000fe20007ffe0ff */
[----:B------:R3:W-:Y:S01]  /*4560*/  MUFU.TANH R63, R70 ;  /* 0x00000046003f7308 */ /* 0x0007e20000002400 */
[-C--:B------:R-:W-:Y:S01]  /*4570*/  ISETP.GE.AND P1, PT, R76, R123.reuse, PT ;  /* 0x0000007b4c00720c */ /* 0x080fe20003f26270 */
[----:B------:R-:W-:Y:S01]  /*4580*/  FMUL.FTZ R98, R46, c[0x0][0x2ec] ;  /* 0x0000bb002e627a20 */ /* 0x000fe20000410000 */
[----:B------:R-:W-:Y:S01]  /*4590*/  IADD3 R88, R2, 0x41, RZ ;  /* 0x0000004102587810 */ /* 0x000fe20007ffe0ff */
[----:B------:R-:W-:Y:S01]  /*45a0*/  FMUL.FTZ R45, R45, c[0x0][0x2ec] ;  /* 0x0000bb002d2d7a20 */ /* 0x000fe20000410000 */
[----:B------:R-:W-:Y:S01]  /*45b0*/  FSEL R68, R68, -INF , !P1 ;  /* 0xff80000044447808 */ /* 0x000fe20004800000 */
[----:B------:R-:W-:Y:S01]  /*45c0*/  FMUL.FTZ R96, R55, c[0x0][0x2ec] ;  /* 0x0000bb0037607a20 */ /* 0x000fe20000410000 */
[----:B------:R-:W-:Y:S01]  /*45d0*/  ISETP.GE.AND P1, PT, R82, R123, PT ;  /* 0x0000007b5200720c */ /* 0x000fe20003f26270 */
[----:B------:R-:W4:Y:S01]  /*45e0*/  I2F R76, R78 ;  /* 0x0000004e004c7306 */ /* 0x000f220000201400 */
[----:B------:R-:W-:Y:S01]  /*45f0*/  IADD3 R56, R2, 0x60, RZ ;  /* 0x0000006002387810 */ /* 0x000fe20007ffe0ff */
[----:B-1----:R-:W-:Y:S01]  /*4600*/  FFMA.FTZ R116, R0, R24, R129 ;  /* 0x0000001800747223 */ /* 0x002fe20000010081 */
[----:B------:R-:W-:Y:S01]  /*4610*/  ISETP.GE.AND P2, PT, R62, R124, PT ;  /* 0x0000007c3e00720c */ /* 0x000fe20003f46270 */
[----:B------:R-:W-:-:S04]  /*4620*/  DEPBAR.LE SB0, 0x0 ;  /* 0x000080000000791a */ /* 0x000fc80000000000 */
[C---:B---3--:R-:W-:Y:S01]  /*4630*/  FFMA.FTZ R70, R0.reuse, R83, R97 ;  /* 0x0000005300467223 */ /* 0x048fe20000010061 */
[----:B------:R-:W-:Y:S01]  /*4640*/  MUFU.TANH R57, R57 ;  /* 0x0000003900397308 */ /* 0x000fe20000002400 */
[----:B------:R-:W-:Y:S01]  /*4650*/  FSEL R138, R117, -INF , !P3 ;  /* 0xff800000758a7808 */ /* 0x000fe20005800000 */
[-C--:B------:R-:W-:Y:S01]  /*4660*/  FFMA.FTZ R117, R0, R126.reuse, R139 ;  /* 0x0000007e00757223 */ /* 0x080fe2000001008b */
[-C--:B------:R-:W-:Y:S01]  /*4670*/  ISETP.GE.AND P3, PT, R62, R123.reuse, PT ;  /* 0x0000007b3e00720c */ /* 0x080fe20003f66270 */
[----:B------:R-:W-:Y:S01]  /*4680*/  FFMA.FTZ R62, R0, R126, R143 ;  /* 0x0000007e003e7223 */ /* 0x000fe2000001008f */
[----:B------:R-:W-:Y:S01]  /*4690*/  FSEL R70, R70, -INF , !P1 ;  /* 0xff80000046467808 */ /* 0x000fe20004800000 */
[----:B------:R-:W-:Y:S01]  /*46a0*/  FMUL.FTZ R8, R66, c[0x0][0x2ec] ;  /* 0x0000bb0042087a20 */ /* 0x000fe20000410000 */
[-C--:B------:R-:W-:Y:S01]  /*46b0*/  ISETP.GE.AND P1, PT, R112, R123.reuse, PT ;  /* 0x0000007b7000720c */ /* 0x080fe20003f26270 */
[----:B------:R-:W1:Y:S01]  /*46c0*/  I2F R28, R132 ;  /* 0x00000084001c7306 */ /* 0x000e620000201400 */
[----:B------:R-:W-:Y:S01]  /*46d0*/  FSEL R113, R113, -INF , !P2 ;  /* 0xff80000071717808 */ /* 0x000fe20005000000 */
[----:B----4-:R-:W-:Y:S01]  /*46e0*/  FFMA.FTZ R127, R0, R76, R155 ;  /* 0x0000004c007f7223 */ /* 0x010fe2000001009b */
[----:B------:R-:W-:Y:S01]  /*46f0*/  ISETP.GE.AND P2, PT, R128, R124, PT ;  /* 0x0000007c8000720c */ /* 0x000fe20003f46270 */
[----:B------:R-:W-:Y:S01]  /*4700*/  FFMA.FTZ R63, R0, R76, R63 ;  /* 0x0000004c003f7223 */ /* 0x000fe2000001003f */
[----:B------:R-:W-:Y:S01]  /*4710*/  FSEL R134, R134, -INF , !P3 ;  /* 0xff80000086867808 */ /* 0x000fe20005800000 */
[----:B------:R-:W-:Y:S01]  /*4720*/  FMUL.FTZ R64, R64, c[0x0][0x2ec] ;  /* 0x0000bb0040407a20 */ /* 0x000fe20000410000 */
[-C--:B------:R-:W-:Y:S01]  /*4730*/  ISETP.GE.AND P3, PT, R128, R123.reuse, PT ;  /* 0x0000007b8000720c */ /* 0x080fe20003f66270 */
[----:B------:R-:W3:Y:S01]  /*4740*/  I2F R80, R92 ;  /* 0x0000005c00507306 */ /* 0x000ee20000201400 */
[----:B------:R-:W-:Y:S01]  /*4750*/  FSEL R140, R115, -INF , !P1 ;  /* 0xff800000738c7808 */ /* 0x000fe20004800000 */
[----:B------:R-:W-:Y:S01]  /*4760*/  FFMA.FTZ R115, R0, R24, R125 ;  /* 0x0000001800737223 */ /* 0x000fe2000001007d */
[----:B------:R-:W-:Y:S01]  /*4770*/  ISETP.GE.AND P1, PT, R60, R123, PT ;  /* 0x0000007b3c00720c */ /* 0x000fe20003f26270 */
[----:B------:R-:W-:Y:S01]  /*4780*/  FMUL.FTZ R9, R67, c[0x0][0x2ec] ;  /* 0x0000bb0043097a20 */ /* 0x000fe20000410000 */
[----:B--2---:R-:W-:Y:S01]  /*4790*/  HMMA.16816.F32 R48, R12, R20, R48 ;  /* 0x000000140c30723c */ /* 0x004fe20000001830 */
[----:B------:R-:W-:-:S02]  /*47a0*/  FSEL R117, R117, -INF , !P2 ;  /* 0xff80000075757808 */ /* 0x000fc40005000000 */
[----:B------:R-:W2:Y:S01]  /*47b0*/  MUFU.TANH R27, R27 ;  /* 0x0000001b001b7308 */ /* 0x000ea20000002400 */
[----:B------:R-:W-:Y:S01]  /*47c0*/  ISETP.GE.AND P2, PT, R78, R124, PT ;  /* 0x0000007c4e00720c */ /* 0x000fe20003f46270 */
[-C--:B-1----:R-:W-:Y:S01]  /*47d0*/  FFMA.FTZ R125, R0, R28.reuse, R151 ;  /* 0x0000001c007d7223 */ /* 0x082fe20000010097 */
[----:B------:R-:W-:Y:S01]  /*47e0*/  FSEL R62, R62, -INF , !P3 ;  /* 0xff8000003e3e7808 */ /* 0x000fe20005800000 */
[----:B------:R-:W-:Y:S01]  /*47f0*/  FFMA.FTZ R128, R0, R28, R153 ;  /* 0x0000001c00807223 */ /* 0x000fe20000010099 */
[----:B------:R-:W-:Y:S01]  /*4800*/  HMMA.16816.F32 R12, R12, R22, R40 ;  /* 0x000000160c0c723c */ /* 0x000fe20000001828 */
[----:B------:R-:W-:Y:S01]  /*4810*/  ISETP.GE.AND P3, PT, R78, R123, PT ;  /* 0x0000007b4e00720c */ /* 0x000fe20003f66270 */
[----:B------:R-:W-:Y:S01]  /*4820*/  FMUL.FTZ R28, R47, c[0x0][0x2ec] ;  /* 0x0000bb002f1c7a20 */ /* 0x000fe20000410000 */
[----:B------:R-:W1:Y:S01]  /*4830*/  I2F R58, R88 ;  /* 0x00000058003a7306 */ /* 0x000e620000201400 */
[----:B------:R-:W-:Y:S01]  /*4840*/  IADD3 R82, R2, 0x58, RZ ;  /* 0x0000005802527810 */ /* 0x000fe20007ffe0ff */
[----:B---3--:R-:W-:Y:S01]  /*4850*/  FFMA.FTZ R57, R0, R80, R57 ;  /* 0x0000005000397223 */ /* 0x008fe20000010039 */
[----:B------:R-:W-:Y:S01]  /*4860*/  FSEL R115, R115, -INF , !P5 ;  /* 0xff80000073737808 */ /* 0x000fe20006800000 */
[----:B------:R-:W-:Y:S01]  /*4870*/  FMUL.FTZ R20, R65, c[0x0][0x2ec] ;  /* 0x0000bb0041147a20 */ /* 0x000fe20000410000 */
[----:B------:R-:W-:-:S02]  /*4880*/  FSEL R116, R116, -INF , !P1 ;  /* 0xff80000074747808 */ /* 0x000fc40004800000 */
[C---:B------:R-:W-:Y:S01]  /*4890*/  ISETP.GE.AND P5, PT, R130.reuse, R124, PT ;  /* 0x0000007c8200720c */ /* 0x040fe20003fa6270 */
[----:B------:R-:W-:Y:S01]  /*48a0*/  I2F R89, R56 ;  /* 0x0000003800597306 */ /* 0x000fe20000201400 */
[-C--:B------:R-:W-:Y:S01]  /*48b0*/  ISETP.GE.AND P1, PT, R130, R123.reuse, PT ;  /* 0x0000007b8200720c */ /* 0x080fe20003f26270 */
[----:B--2---:R-:W-:Y:S01]  /*48c0*/  FFMA.FTZ R27, R0, R80, R27 ;  /* 0x00000050001b7223 */ /* 0x004fe2000001001b */
[----:B------:R-:W-:Y:S02]  /*48d0*/  FSEL R127, R127, -INF , !P2 ;  /* 0xff8000007f7f7808 */ /* 0x000fe40005000000 */
[C---:B------:R-:W-:Y:S01]  /*48e0*/  ISETP.GE.AND P2, PT, R92.reuse, R124, PT ;  /* 0x0000007c5c00720c */ /* 0x040fe20003f46270 */
[----:B------:R-:W-:Y:S01]  /*48f0*/  FMUL.FTZ R11, R49, c[0x0][0x2ec] ;  /* 0x0000bb00310b7a20 */ /* 0x000fe20000410000 */
[----:B------:R-:W-:Y:S01]  /*4900*/  FSEL R130, R63, -INF , !P3 ;  /* 0xff8000003f827808 */ /* 0x000fe20005800000 */
[----:B------:R-:W2:Y:S01]  /*4910*/  MUFU.TANH R44, R44 ;  /* 0x0000002c002c7308 */ /* 0x000ea20000002400 */
[-C--:B------:R-:W-:Y:S01]  /*4920*/  ISETP.GE.AND P3, PT, R92, R123.reuse, PT ;  /* 0x0000007b5c00720c */ /* 0x080fe20003f66270 */
[-C--:B-1----:R-:W-:Y:S01]  /*4930*/  FFMA.FTZ R119, R0, R58.reuse, R149 ;  /* 0x0000003a00777223 */ /* 0x082fe20000010095 */
[----:B------:R-:W-:Y:S01]  /*4940*/  IADD3 R54, R2, 0x61, RZ ;  /* 0x0000006102367810 */ /* 0x000fe20007ffe0ff */
[----:B------:R-:W-:Y:S01]  /*4950*/  FFMA.FTZ R35, R0, R58, R35 ;  /* 0x0000003a00237223 */ /* 0x000fe20000010023 */
[----:B------:R-:W-:Y:S01]  /*4960*/  IADD3 R38, R2, 0x69, RZ ;  /* 0x0000006902267810 */ /* 0x000fe20007ffe0ff */
[----:B------:R-:W-:Y:S01]  /*4970*/  FMUL.FTZ R12, R12, c[0x0][0x2ec] ;  /* 0x0000bb000c0c7a20 */ /* 0x000fe20000410000 */
[----:B------:R-:W-:Y:S01]  /*4980*/  FSEL R57, R57, -INF , !P2 ;  /* 0xff80000039397808 */ /* 0x000fe20005000000 */
[----:B------:R-:W1:Y:S01]  /*4990*/  MUFU.TANH R98, R98 ;  /* 0x0000006200627308 */ /* 0x000e620000002400 */
[----:B------:R-:W-:Y:S01]  /*49a0*/  IADD3 R86, R2, 0x50, RZ ;  /* 0x0000005002567810 */ /* 0x000fe20007ffe0ff */
[----:B------:R-:W-:Y:S01]  /*49b0*/  FMUL.FTZ R10, R48, c[0x0][0x2ec] ;  /* 0x0000bb00300a7a20 */ /* 0x000fe20000410000 */
[-C--:B------:R-:W-:Y:S01]  /*49c0*/  ISETP.GE.AND P2, PT, R56, R124.reuse, PT ;  /* 0x0000007c3800720c */ /* 0x080fe20003f46270 */
[----:B------:R-:W-:Y:S01]  /*49d0*/  FMUL.FTZ R18, R50, c[0x0][0x2ec] ;  /* 0x0000bb0032127a20 */ /* 0x000fe20000410000 */
[----:B------:R-:W-:Y:S01]  /*49e0*/  FSEL R58, R27, -INF , !P3 ;  /* 0xff8000001b3a7808 */ /* 0x000fe20005800000 */
[----:B------:R-:W-:Y:S01]  /*49f0*/  FMUL.FTZ R19, R51, c[0x0][0x2ec] ;  /* 0x0000bb0033137a20 */ /* 0x000fe20000410000 */
[----:B------:R-:W-:Y:S01]  /*4a00*/  ISETP.GE.AND P3, PT, R56, R123, PT ;  /* 0x0000007b3800720c */ /* 0x000fe20003f66270 */
[----:B------:R-:W-:Y:S01]  /*4a10*/  MUFU.TANH R61, R61 ;  /* 0x0000003d003d7308 */ /* 0x000fe20000002400 */
[-C--:B--2---:R-:W-:Y:S01]  /*4a20*/  FFMA.FTZ R44, R0, R89.reuse, R44 ;  /* 0x00000059002c7223 */ /* 0x084fe2000001002c */
[----:B------:R-:W-:Y:S01]  /*4a30*/  FSEL R111, R33, -INF , !P6 ;  /* 0xff800000216f7808 */ /* 0x000fe20007000000 */
[----:B------:R-:W-:Y:S01]  /*4a40*/  FMUL.FTZ R13, R13, c[0x0][0x2ec] ;  /* 0x0000bb000d0d7a20 */ /* 0x000fe20000410000 */
[----:B------:R-:W-:Y:S01]  /*4a50*/  FSEL R114, R114, -INF , !P4 ;  /* 0xff80000072727808 */ /* 0x000fe20006000000 */
[----:B------:R-:W-:Y:S01]  /*4a60*/  FMUL.FTZ R14, R14, c[0x0][0x2ec] ;  /* 0x0000bb000e0e7a20 */ /* 0x000fe20000410000 */
[----:B------:R-:W-:Y:S01]  /*4a70*/  ISETP.GE.AND P6, PT, R132, R124, PT ;  /* 0x0000007c8400720c */ /* 0x000fe20003fc6270 */
[----:B------:R-:W-:Y:S01]  /*4a80*/  FMUL.FTZ R15, R15, c[0x0][0x2ec] ;  /* 0x0000bb000f0f7a20 */ /* 0x000fe20000410000 */
[----:B------:R-:W-:Y:S01]  /*4a90*/  MUFU.TANH R37, R37 ;  /* 0x0000002500257308 */ /* 0x000fe20000002400 */
[----:B-1----:R-:W-:Y:S01]  /*4aa0*/  FFMA.FTZ R98, R0, R89, R98 ;  /* 0x0000005900627223 */ /* 0x002fe20000010062 */
[----:B------:R-:W-:-:S02]  /*4ab0*/  ISETP.GE.AND P4, PT, R132, R123, PT ;  /* 0x0000007b8400720c */ /* 0x000fc40003f86270 */
[----:B------:R-:W-:Y:S02]  /*4ac0*/  IADD3 R46, R2, 0x78, RZ ;  /* 0x00000078022e7810 */ /* 0x000fe40007ffe0ff */
[----:B------:R-:W-:Y:S02]  /*4ad0*/  FSEL R49, R44, -INF , !P2 ;  /* 0xff8000002c317808 */ /* 0x000fe40005000000 */
[----:B------:R-:W1:Y:S01]  /*4ae0*/  I2F R59, R90 ;  /* 0x0000005a003b7306 */ /* 0x000e620000201400 */
[----:B------:R-:W-:Y:S02]  /*4af0*/  FSEL R44, R98, -INF , !P3 ;  /* 0xff800000622c7808 */ /* 0x000fe40005800000 */
[C---:B------:R-:W-:Y:S02]  /*4b00*/  ISETP.GE.AND P2, PT, R38.reuse, R124, PT ;  /* 0x0000007c2600720c */ /* 0x040fe40003f46270 */
[----:B------:R-:W-:Y:S02]  /*4b10*/  ISETP.GE.AND P3, PT, R38, R123, PT ;  /* 0x0000007b2600720c */ /* 0x000fe40003f66270 */
[----:B------:R-:W-:Y:S01]  /*4b20*/  FSEL R125, R125, -INF , !P6 ;  /* 0xff8000007d7d7808 */ /* 0x000fe20007000000 */
[----:B------:R-:W-:Y:S01]  /*4b30*/  I2F R95, R34 ;  /* 0x00000022005f7306 */ /* 0x000fe20000201400 */
[----:B------:R-:W-:-:S02]  /*4b40*/  FSEL R128, R128, -INF , !P4 ;  /* 0xff80000080807808 */ /* 0x000fc40006000000 */
[----:B------:R-:W-:Y:S02]  /*4b50*/  FSEL R136, R136, -INF , !P1 ;  /* 0xff80000088887808 */ /* 0x000fe40004800000 */
[C---:B------:R-:W-:Y:S02]  /*4b60*/  ISETP.GE.AND P6, PT, R90.reuse, R124, PT ;  /* 0x0000007c5a00720c */ /* 0x040fe40003fc6270 */
[----:B------:R-:W-:Y:S01]  /*4b70*/  ISETP.GE.AND P4, PT, R90, R123, PT ;  /* 0x0000007b5a00720c */ /* 0x000fe20003f86270 */
[----:B------:R-:W-:Y:S01]  /*4b80*/  MUFU.TANH R8, R8 ;  /* 0x0000000800087308 */ /* 0x000fe20000002400 */
[----:B-1----:R-:W-:Y:S01]  /*4b90*/  FFMA.FTZ R61, R0, R59, R61 ;  /* 0x0000003b003d7223 */ /* 0x002fe2000001003d */
[----:B------:R-:W-:Y:S01]  /*4ba0*/  ISETP.GE.AND P1, PT, R88, R123, PT ;  /* 0x0000007b5800720c */ /* 0x000fe20003f26270 */
[----:B------:R-:W-:Y:S01]  /*4bb0*/  FFMA.FTZ R37, R0, R59, R37 ;  /* 0x0000003b00257223 */ /* 0x000fe20000010025 */
[----:B------:R-:W-:Y:S02]  /*4bc0*/  IADD3 R24, R2, 0x70, RZ ;  /* 0x0000007002187810 */ /* 0x000fe40007ffe0ff */
[----:B------:R-:W-:-:S02]  /*4bd0*/  FSEL R129, R61, -INF , !P6 ;  /* 0xff8000003d817808 */ /* 0x000fc40007000000 */
[----:B------:R-:W1:Y:S01]  /*4be0*/  I2F R85, R82 ;  /* 0x0000005200557306 */ /* 0x000e620000201400 */
[----:B------:R-:W-:Y:S02]  /*4bf0*/  FSEL R132, R37, -INF , !P4 ;  /* 0xff80000025847808 */ /* 0x000fe40006000000 */
[----:B------:R-:W-:Y:S02]  /*4c00*/  FSEL R126, R35, -INF , !P1 ;  /* 0xff800000237e7808 */ /* 0x000fe40004800000 */
[C---:B------:R-:W-:Y:S02]  /*4c10*/  ISETP.GE.AND P6, PT, R82.reuse, R124, PT ;  /* 0x0000007c5200720c */ /* 0x040fe40003fc6270 */
[----:B------:R-:W-:Y:S01]  /*4c20*/  ISETP.GE.AND P4, PT, R82, R123, PT ;  /* 0x0000007b5200720c */ /* 0x000fe20003f86270 */
[----:B------:R-:W2:Y:S01]  /*4c30*/  MUFU.TANH R94, R94 ;  /* 0x0000005e005e7308 */ /* 0x000ea20000002400 */
[----:B------:R-:W-:Y:S02]  /*4c40*/  IADD3 R26, R2, 0x71, RZ ;  /* 0x00000071021a7810 */ /* 0x000fe40007ffe0ff */
[----:B------:R-:W-:-:S02]  /*4c50*/  FSEL R131, R131, -INF , !P5 ;  /* 0xff80000083837808 */ /* 0x000fc40006800000 */
[-C--:B------:R-:W-:Y:S02]  /*4c60*/  ISETP.GE.AND P5, PT, R88, R124.reuse, PT ;  /* 0x0000007c5800720c */ /* 0x080fe40003fa6270 */
[----:B------:R-:W-:Y:S01]  /*4c70*/  IADD3 R30, R2, 0x79, RZ ;  /* 0x00000079021e7810 */ /* 0x000fe20007ffe0ff */
[----:B------:R-:W-:Y:S01]  /*4c80*/  I2F R91, R54 ;  /* 0x00000036005b7306 */ /* 0x000fe20000201400 */
[-C--:B-1----:R-:W-:Y:S01]  /*4c90*/  FFMA.FTZ R63, R0, R85.reuse, R79 ;  /* 0x00000055003f7223 */ /* 0x082fe2000001004f */
[----:B------:R-:W-:Y:S02]  /*4ca0*/  FSEL R119, R119, -INF , !P5 ;  /* 0xff80000077777808 */ /* 0x000fe40006800000 */
[-C--:B------:R-:W-:Y:S02]  /*4cb0*/  ISETP.GE.AND P5, PT, R86, R124.reuse, PT ;  /* 0x0000007c5600720c */ /* 0x080fe40003fa6270 */
[----:B------:R-:W-:Y:S02]  /*4cc0*/  FSEL R63, R63, -INF , !P6 ;  /* 0xff8000003f3f7808 */ /* 0x000fe40007000000 */
[----:B------:R-:W1:Y:S01]  /*4cd0*/  MUFU.TANH R45, R45 ;  /* 0x0000002d002d7308 */ /* 0x000e620000002400 */
[----:B--2---:R-:W-:Y:S01]  /*4ce0*/  FFMA.FTZ R56, R0, R85, R94 ;  /* 0x0000005500387223 */ /* 0x004fe2000001005e */
[----:B------:R-:W-:-:S02]  /*4cf0*/  ISETP.GE.AND P6, PT, R54, R124, PT ;  /* 0x0000007c3600720c */ /* 0x000fc40003fc6270 */
[-C--:B------:R-:W-:Y:S02]  /*4d00*/  ISETP.GE.AND P1, PT, R86, R123.reuse, PT ;  /* 0x0000007b5600720c */ /* 0x080fe40003f26270 */
[----:B------:R-:W-:Y:S02]  /*4d10*/  FSEL R56, R56, -INF , !P4 ;  /* 0xff80000038387808 */ /* 0x000fe40006000000 */
[----:B------:R-:W2:Y:S01]  /*4d20*/  MUFU.TANH R28, R28 ;  /* 0x0000001c001c7308 */ /* 0x000ea20000002400 */
[----:B------:R-:W-:Y:S02]  /*4d30*/  ISETP.GE.AND P4, PT, R54, R123, PT ;  /* 0x0000007b3600720c */ /* 0x000fe40003f86270 */
[C---:B------:R-:W-:Y:S02]  /*4d40*/  IADD3 R153, R160.reuse, 0x800, RZ ;  /* 0x00000800a0997810 */ /* 0x040fe40007ffe0ff */
[C---:B------:R-:W-:Y:S02]  /*4d50*/  IADD3 R151, R160.reuse, 0x1800, RZ ;  /* 0x00001800a0977810 */ /* 0x040fe40007ffe0ff */
[----:B------:R-:W-:Y:S01]  /*4d60*/  IADD3 R149, R160, 0x2800, RZ ;  /* 0x00002800a0957810 */ /* 0x000fe20007ffe0ff */
[----:B------:R3:W-:Y:S01]  /*4d70*/  I2F R55, R38 ;  /* 0x0000002600377306 */ /* 0x0007e20000201400 */
[----:B-1----:R-:W-:Y:S01]  /*4d80*/  FFMA.FTZ R45, R0, R91, R45 ;  /* 0x0000005b002d7223 */ /* 0x002fe2000001002d */
[----:B------:R-:W-:-:S04]  /*4d90*/  IADD3 R103, R160, 0x3800, RZ ;  /* 0x00003800a0677810 */ /* 0x000fc80007ffe0ff */
[----:B------:R-:W-:Y:S02]  /*4da0*/  FSEL R47, R45, -INF , !P6 ;  /* 0xff8000002d2f7808 */ /* 0x000fe40007000000 */
[----:B------:R-:W1:Y:S01]  /*4db0*/  MUFU.TANH R20, R20 ;  /* 0x0000001400147308 */ /* 0x000e620000002400 */
[----:B--2---:R-:W-:Y:S01]  /*4dc0*/  FFMA.FTZ R28, R0, R91, R28 ;  /* 0x0000005b001c7223 */ /* 0x004fe2000001001c */
[----:B------:R-:W-:-:S04]  /*4dd0*/  ISETP.GE.AND P6, PT, R24, R124, PT ;  /* 0x0000007c1800720c */ /* 0x000fc80003fc6270 */
[----:B------:R-:W-:Y:S02]  /*4de0*/  FSEL R40, R28, -INF , !P4 ;  /* 0xff8000001c287808 */ /* 0x000fe40006000000 */
[----:B------:R-:W-:Y:S01]  /*4df0*/  MUFU.TANH R39, R39 ;  /* 0x0000002700277308 */ /* 0x000fe20000002400 */
[----:B---3--:R-:W-:Y:S01]  /*4e00*/  FFMA.FTZ R38, R0, R95, R8 ;  /* 0x0000005f00267223 */ /* 0x008fe20000010008 */
[----:B------:R-:W-:-:S06]  /*4e10*/  ISETP.GE.AND P4, PT, R24, R123, PT ;  /* 0x0000007b1800720c */ /* 0x000fcc0003f86270 */
[----:B------:R-:W-:Y:S01]  /*4e20*/  MUFU.TANH R25, R25 ;  /* 0x0000001900197308 */ /* 0x000fe20000002400 */
[----:B-1----:R-:W-:-:S05]  /*4e30*/  FFMA.FTZ R20, R0, R55, R20 ;  /* 0x0000003700147223 */ /* 0x002fca0000010014 */
[----:B------:R-:W-:Y:S02]  /*4e40*/  FSEL R43, R20, -INF , !P2 ;  /* 0xff800000142b7808 */ /* 0x000fe40005000000 */
[----:B------:R-:W1:Y:S01]  /*4e50*/  I2F R29, R86 ;  /* 0x00000056001d7306 */ /* 0x000e620000201400 */
[----:B------:R-:W-:-:S07]  /*4e60*/  ISETP.GE.AND P2, PT, R46, R124, PT ;  /* 0x0000007c2e00720c */ /* 0x000fce0003f46270 */
[----:B------:R-:W-:Y:S08]  /*4e70*/  I2F R31, R46 ;  /* 0x0000002e001f7306 */ /* 0x000ff00000201400 */
[----:B------:R-:W2:Y:S01]  /*4e80*/  MUFU.TANH R8, R12 ;  /* 0x0000000c00087308 */ /* 0x000ea20000002400 */
[CC--:B-1----:R-:W-:Y:S02]  /*4e90*/  FFMA.FTZ R39, R0.reuse, R29.reuse, R39 ;  /* 0x0000001d00277223 */ /* 0x0c2fe40000010027 */
[----:B------:R-:W-:-:S03]  /*4ea0*/  FFMA.FTZ R25, R0, R29, R25 ;  /* 0x0000001d00197223 */ /* 0x000fc60000010019 */
[----:B------:R-:W-:Y:S02]  /*4eb0*/  FSEL R59, R39, -INF , !P5 ;  /* 0xff800000273b7808 */ /* 0x000fe40006800000 */
[----:B------:R-:W1:Y:S01]  /*4ec0*/  I2F R83, R93 ;  /* 0x0000005d00537306 */ /* 0x000e620000201400 */
[----:B------:R-:W-:Y:S02]  /*4ed0*/  FSEL R60, R25, -INF , !P1 ;  /* 0xff800000193c7808 */ /* 0x000fe40004800000 */
[C---:B------:R-:W-:Y:S02]  /*4ee0*/  ISETP.GE.AND P5, PT, R93.reuse, R124, PT ;  /* 0x0000007c5d00720c */ /* 0x040fe40003fa6270 */
[----:B------:R-:W-:-:S03]  /*4ef0*/  ISETP.GE.AND P1, PT, R93, R123, PT ;  /* 0x0000007b5d00720c */ /* 0x000fc60003f26270 */
[----:B------:R-:W3:Y:S01]  /*4f00*/  MUFU.TANH R96, R96 ;  /* 0x0000006000607308 */ /* 0x000ee20000002400 */
[C---:B--2---:R-:W-:Y:S02]  /*4f10*/  FFMA.FTZ R27, R0.reuse, R31, R8 ;  /* 0x0000001f001b7223 */ /* 0x044fe40000010008 */
[----:B------:R-:W-:-:S03]  /*4f20*/  FFMA.FTZ R8, R0, R3, R87 ;  /* 0x0000000300087223 */ /* 0x000fc60000010057 */
[----:B------:R-:W-:Y:S02]  /*4f30*/  FSEL R27, R27, -INF , !P2 ;  /* 0xff8000001b1b7808 */ /* 0x000fe40005000000 */
[----:B------:R-:W2:Y:S01]  /*4f40*/  MUFU.TANH R35, R64 ;  /* 0x0000004000237308 */ /* 0x000ea20000002400 */
[----:B-1----:R-:W-:Y:S01]  /*4f50*/  FFMA.FTZ R61, R0, R83, R81 ;  /* 0x00000053003d7223 */ /* 0x002fe20000010051 */
[----:B------:R-:W-:-:S04]  /*4f60*/  ISETP.GE.AND P2, PT, R100, 0x2, PT ;  /* 0x000000026400780c */ /* 0x000fc80003f46270 */
[----:B------:R-:W-:Y:S02]  /*4f70*/  FSEL R61, R61, -INF , !P5 ;  /* 0xff8000003d3d7808 */ /* 0x000fe40006800000 */
[----:B------:R-:W-:Y:S01]  /*4f80*/  I2F R97, R24 ;  /* 0x0000001800617306 */ /* 0x000fe20000201400 */
[----:B---3--:R-:W-:Y:S01]  /*4f90*/  FFMA.FTZ R54, R0, R83, R96 ;  /* 0x0000005300367223 */ /* 0x008fe20000010060 */
[----:B------:R-:W-:-:S04]  /*4fa0*/  ISETP.GE.AND P5, PT, R34, R124, PT ;  /* 0x0000007c2200720c */ /* 0x000fc80003fa6270 */
[----:B------:R-:W-:Y:S02]  /*4fb0*/  FSEL R54, R54, -INF , !P1 ;  /* 0xff80000036367808 */ /* 0x000fe40004800000 */
[----:B------:R-:W1:Y:S01]  /*4fc0*/  MUFU.TANH R10, R10 ;  /* 0x0000000a000a7308 */ /* 0x000e620000002400 */
[----:B--2---:R-:W-:Y:S01]  /*4fd0*/  FFMA.FTZ R35, R0, R95, R35 ;  /* 0x0000005f00237223 */ /* 0x004fe20000010023 */
[----:B------:R-:W-:-:S04]  /*4fe0*/  ISETP.GE.AND P1, PT, R34, R123, PT ;  /* 0x0000007b2200720c */ /* 0x000fc80003f26270 */
[----:B------:R-:W-:Y:S02]  /*4ff0*/  FSEL R45, R35, -INF , !P5 ;  /* 0xff800000232d7808 */ /* 0x000fe40006800000 */
[----:B------:R-:W2:Y:S01]  /*5000*/  MUFU.TANH R18, R18 ;  /* 0x0000001200127308 */ /* 0x000ea20000002400 */
[----:B------:R-:W-:Y:S02]  /*5010*/  FSEL R38, R38, -INF , !P1 ;  /* 0xff80000026267808 */ /* 0x000fe40004800000 */
[C---:B------:R-:W-:Y:S02]  /*5020*/  ISETP.GE.AND P5, PT, R26.reuse, R124, PT ;  /* 0x0000007c1a00720c */ /* 0x040fe40003fa6270 */
[----:B------:R-:W-:-:S03]  /*5030*/  ISETP.GE.AND P1, PT, R26, R123, PT ;  /* 0x0000007b1a00720c */ /* 0x000fc60003f26270 */
[----:B------:R-:W-:Y:S01]  /*5040*/  I2F R33, R26 ;  /* 0x0000001a00217306 */ /* 0x000fe20000201400 */
[----:B-1----:R-:W-:-:S07]  /*5050*/  FFMA.FTZ R10, R0, R97, R10 ;  /* 0x00000061000a7223 */ /* 0x002fce000001000a */
[----:B------:R-:W1:Y:S01]  /*5060*/  MUFU.TANH R9, R9 ;  /* 0x0000000900097308 */ /* 0x000e620000002400 */
[----:B--2---:R-:W-:-:S05]  /*5070*/  FFMA.FTZ R18, R0, R97, R18 ;  /* 0x0000006100127223 */ /* 0x004fca0000010012 */
[----:B------:R-:W-:Y:S02]  /*5080*/  FSEL R28, R18, -INF , !P4 ;  /* 0xff800000121c7808 */ /* 0x000fe40006000000 */
[----:B------:R-:W2:Y:S01]  /*5090*/  MUFU.TANH R11, R11 ;  /* 0x0000000b000b7308 */ /* 0x000ea20000002400 */
[----:B------:R-:W-:-:S04]  /*50a0*/  ISETP.GE.AND P4, PT, R2, R123, PT ;  /* 0x0000007b0200720c */ /* 0x000fc80003f86270 */
[----:B------:R-:W-:-:S03]  /*50b0*/  FSEL R8, R8, -INF , !P4 ;  /* 0xff80000008087808 */ /* 0x000fc60006000000 */
[----:B------:R-:W3:Y:S01]  /*50c0*/  MUFU.TANH R19, R19 ;  /* 0x0000001300137308 */ /* 0x000ee20000002400 */
[----:B-1----:R-:W-:-:S05]  /*50d0*/  FFMA.FTZ R9, R0, R55, R9 ;  /* 0x0000003700097223 */ /* 0x002fca0000010009 */
[----:B------:R-:W-:Y:S02]  /*50e0*/  FSEL R34, R9, -INF , !P3 ;  /* 0xff80000009227808 */ /* 0x000fe40005800000 */
[----:B------:R-:W-:Y:S01]  /*50f0*/  I2F R99, R30 ;  /* 0x0000001e00637306 */ /* 0x000fe20000201400 */
[----:B--2---:R-:W-:Y:S01]  /*5100*/  FFMA.FTZ R11, R0, R33, R11 ;  /* 0x00000021000b7223 */ /* 0x004fe2000001000b */
[----:B------:R-:W-:Y:S01]  /*5110*/  BAR.SYNC.DEFER_BLOCKING 0x0 ;  /* 0x0000000000007b1d */ /* 0x000fe20000010000 */
[----:B------:R-:W-:-:S03]  /*5120*/  ISETP.GE.AND P3, PT, R46, R123, PT ;  /* 0x0000007b2e00720c */ /* 0x000fc60003f66270 */
[----:B------:R-:W-:Y:S02]  /*5130*/  FSEL R29, R11, -INF , !P5 ;  /* 0xff8000000b1d7808 */ /* 0x000fe40006800000 */
[----:B------:R-:W1:Y:S01]  /*5140*/  MUFU.TANH R13, R13 ;  /* 0x0000000d000d7308 */ /* 0x000e620000002400 */
[----:B---3--:R-:W-:Y:S01]  /*5150*/  FFMA.FTZ R19, R0, R33, R19 ;  /* 0x0000002100137223 */ /* 0x008fe20000010013 */
[----:B------:R-:W-:Y:S02]  /*5160*/  FSEL R33, R10, -INF , !P6 ;  /* 0xff8000000a217808 */ /* 0x000fe40007000000 */
[-C--:B------:R-:W-:Y:S01]  /*5170*/  ISETP.GE.AND P6, PT, R2, R124.reuse, PT ;  /* 0x0000007c0200720c */ /* 0x080fe20003fc6270 */
[----:B------:R-:W-:Y:S01]  /*5180*/  FFMA.FTZ R2, R0, R3, R84 ;  /* 0x0000000300027223 */ /* 0x000fe20000010054 */
[----:B------:R-:W-:Y:S02]  /*5190*/  FSEL R26, R19, -INF , !P1 ;  /* 0xff800000131a7808 */ /* 0x000fe40004800000 */
[----:B------:R-:W2:Y:S01]  /*51a0*/  MUFU.TANH R24, R14 ;  /* 0x0000000e00187308 */ /* 0x000ea20000002400 */
[----:B------:R-:W-:-:S02]  /*51b0*/  ISETP.GE.AND P5, PT, R30, R124, PT ;  /* 0x0000007c1e00720c */ /* 0x000fc40003fa6270 */
[----:B------:R-:W-:Y:S02]  /*51c0*/  ISETP.GE.AND P1, PT, R30, R123, PT ;  /* 0x0000007b1e00720c */ /* 0x000fe40003f26270 */
[----:B------:R-:W-:-:S03]  /*51d0*/  FSEL R2, R2, -INF , !P6 ;  /* 0xff80000002027808 */ /* 0x000fc60007000000 */
[----:B------:R-:W3:Y:S01]  /*51e0*/  MUFU.TANH R20, R15 ;  /* 0x0000000f00147308 */ /* 0x000ee20000002400 */
[----:B-1----:R-:W-:-:S05]  /*51f0*/  FFMA.FTZ R13, R0, R99, R13 ;  /* 0x00000063000d7223 */ /* 0x002fca000001000d */
[----:B------:R-:W-:Y:S01]  /*5200*/  FSEL R25, R13, -INF , !P5 ;  /* 0xff8000000d197808 */ /* 0x000fe20006800000 */
[----:B--2---:R-:W-:-:S05]  /*5210*/  FFMA.FTZ R24, R0, R31, R24 ;  /* 0x0000001f00187223 */ /* 0x004fca0000010018 */
[----:B------:R-:W-:Y:S01]  /*5220*/  FSEL R24, R24, -INF , !P3 ;  /* 0xff80000018187808 */ /* 0x000fe20005800000 */
[----:B---3--:R-:W-:-:S05]  /*5230*/  FFMA.FTZ R20, R0, R99, R20 ;  /* 0x0000006300147223 */ /* 0x008fca0000010014 */
        /* <DEDUP_REMOVED lines=60> */
.L_x_6376:
[----:B------:R-:W-:-:S04]  /*5600*/  LEA R11, -R101, RZ, 0x7 ;  /* 0x000000ff650b7211 */ /* 0x000fc800078e39ff */
[----:B------:R-:W-:Y:S02]  /*5610*/  SHF.R.S32.HI R10, RZ, 0x1f, R11 ;  /* 0x0000001fff0a7819 */ /* 0x000fe4000001140b */
.L_x_6377:
        /* <DEDUP_REMOVED lines=26> */
[CC--:B------:R-:W-:Y:S01]  /*57c0*/  @!P1 LEA.HI.X R23, R101.reuse, R121.reuse, R30, 0x5, P4 ;  /* 0x0000007965179211 */ /* 0x0c0fe200020f2c1e */
[----:B------:R-:W-:Y:S01]  /*57d0*/  @!P1 IMAD.MOV.U32 R9, RZ, RZ, c[0x0][0x19c] ;  /* 0x00006700ff099624 */ /* 0x000fe200078e00ff */
[C---:B------:R-:W-:Y:S01]  /*57e0*/  @!P1 LEA.HI.X R21, R101.reuse, R121, R18, 0x6, P3 ;  /* 0x0000007965159211 */ /* 0x040fe200018f3412 */
[----:B------:R-:W-:Y:S01]  /*57f0*/  @!P1 IMAD.WIDE.U32 R66, R101, 0x50, R66 ;  /* 0x0000005065429825 */ /* 0x000fe200078e0042 */
[C---:B------:R-:W-:Y:S01]  /*5800*/  @!P1 IADD3 R13, P4, R11.reuse, R22, RZ ;  /* 0x000000160b0d9210 */ /* 0x040fe20007f9e0ff */
[----:B------:R-:W-:Y:S01]  /*5810*/  @!PT LDS RZ, [RZ] ;  /* 0x00000000fffff984 */ /* 0x000fe20000000800 */
[----:B------:R-:W-:Y:S01]  /*5820*/  @!PT LDS RZ, [RZ] ;  /* 0x00000000fffff984 */ /* 0x000fe20000000800 */
[----:B------:R-:W-:Y:S01]  /*5830*/  @!PT LDS RZ, [RZ] ;  /* 0x00000000fffff984 */ /* 0x000fe20000000800 */
[----:B------:R1:W-:Y:S01]  /*5840*/  @!P1 LDGSTS.E.BYPASS.LTC128B.128 [R171+0x2000], [R64.64] ;  /* 0x0200000040ab9fae */ /* 0x0003e2000b901d46 */
[----:B------:R-:W-:Y:S01]  /*5850*/  @!P1 IADD3 R19, P3, R11, R12, RZ ;  /* 0x0000000c0b139210 */ /* 0x000fe20007f7e0ff */
[----:B------:R-:W-:Y:S01]  /*5860*/  @!P1 IMAD.WIDE.U32 R30, R101, 0x60, R78 ;  /* 0x00000060651e9825 */ /* 0x000fe200078e004e */
[----:B------:R-:W-:Y:S01]  /*5870*/  @!P1 LEA R78, P6, R13, c[0x0][0x168], 0x1 ;  /* 0x00005a000d4e9a11 */ /* 0x000fe200078c08ff */
[----:B------:R1:W-:Y:S02]  /*5880*/  @P1 STS.128 [R171+0x2800], RZ ;  /* 0x002800ffab001388 */ /* 0x0003e40000000c00 */
[----:B------:R-:W-:-:S02]  /*5890*/  @!P1 IMAD R9, R9, 0x50, RZ ;  /* 0x0000005009099824 */ /* 0x000fc400078e02ff */
[C---:B------:R-:W-:Y:S01]  /*58a0*/  @!P1 IMAD.X R12, R10.reuse, 0x1, R23, P4 ;  /* 0x000000010a0c9824 */ /* 0x040fe200020e0617 */
[----:B------:R-:W-:Y:S01]  /*58b0*/  @!PT LDS RZ, [RZ] ;  /* 0x00000000fffff984 */ /* 0x000fe20000000800 */
[----:B------:R-:W-:Y:S01]  /*58c0*/  @!PT LDS RZ, [RZ] ;  /* 0x00000000fffff984 */ /* 0x000fe20000000800 */
[----:B------:R-:W-:Y:S01]  /*58d0*/  @!PT LDS RZ, [RZ] ;  /* 0x00000000fffff984 */ /* 0x000fe20000000800 */
[----:B------:R1:W-:Y:S01]  /*58e0*/  @!P1 LDGSTS.E.BYPASS.LTC128B.128 [R171+0x2800], [R50.64] ;  /* 0x0280000032ab9fae */ /* 0x0003e2000b901d46 */
[C---:B------:R-:W-:Y:S01]  /*58f0*/  @!P1 IMAD.X R18, R10.reuse, 0x1, R21, P3 ;  /* 0x000000010a129824 */ /* 0x040fe200018e0615 */
[----:B------:R-:W-:Y:S01]  /*5900*/  @!P1 IADD3 R21, P4, R11, R66, RZ ;  /* 0x000000420b159210 */ /* 0x000fe20007f9e0ff */
[----:B------:R-:W-:Y:S01]  /*5910*/  @!P1 IMAD.MOV.U32 R3, RZ, RZ, c[0x0][0x19c] ;  /* 0x00006700ff039624 */ /* 0x000fe200078e00ff */
[----:B------:R-:W-:Y:S01]  /*5920*/  @!P1 LEA R66, P5, R19, c[0x0][0x168], 0x1 ;  /* 0x00005a0013429a11 */ /* 0x000fe200078a08ff */
[----:B------:R1:W-:Y:S01]  /*5930*/  @P1 STS.128 [R171+0x3000], RZ ;  /* 0x003000ffab001388 */ /* 0x0003e20000000c00 */
[----:B------:R-:W-:Y:S01]  /*5940*/  @!P1 IADD3 R22, P3, R11, R30, RZ ;  /* 0x0000001e0b169210 */ /* 0x000fe20007f7e0ff */
[----:B------:R-:W-:Y:S01]  /*5950*/  @!P1 IMAD R3, R3, 0x60, RZ ;  /* 0x0000006003039824 */ /* 0x000fe200078e02ff */
[----:B------:R-:W-:Y:S02]  /*5960*/  @!P1 IADD3.X R30, R10, R67, R9, P4, !PT ;  /* 0x000000430a1e9210 */ /* 0x000fe400027fe409 */
[----:B------:R-:W-:-:S02]  /*5970*/  @!P1 LEA.HI.X R67, R19, c[0x0][0x16c], R18, 0x1, P5 ;  /* 0x00005b0013439a11 */ /* 0x000fc400028f0c12 */
[----:B------:R-:W-:Y:S02]  /*5980*/  @!P1 LEA R80, P5, R15, c[0x0][0x168], 0x1 ;  /* 0x00005a000f509a11 */ /* 0x000fe400078a08ff */
[----:B------:R-:W-:Y:S02]  /*5990*/  @!P1 LEA.HI.X R79, R13, c[0x0][0x16c], R12, 0x1, P6 ;  /* 0x00005b000d4f9a11 */ /* 0x000fe400030f0c0c */
[----:B------:R-:W-:Y:S02]  /*59a0*/  @!P1 LEA R18, P4, R21, c[0x0][0x168], 0x1 ;  /* 0x00005a0015129a11 */ /* 0x000fe400078808ff */
[----:B------:R-:W-:Y:S01]  /*59b0*/  @!P1 LEA.HI.X R81, R15, c[0x0][0x16c], R14, 0x1, P5 ;  /* 0x00005b000f519a11 */ /* 0x000fe200028f0c0e */
[----:B------:R-:W-:Y:S01]  /*59c0*/  @!PT LDS RZ, [RZ] ;  /* 0x00000000fffff984 */ /* 0x000fe20000000800 */
[----:B------:R-:W-:Y:S01]  /*59d0*/  @!PT LDS RZ, [RZ] ;  /* 0x00000000fffff984 */ /* 0x000fe20000000800 */
[----:B------:R-:W-:Y:S01]  /*59e0*/  @!PT LDS RZ, [RZ] ;  /* 0x00000000fffff984 */ /* 0x000fe20000000800 */
[----:B------:R1:W-:Y:S01]  /*59f0*/  @!P1 LDGSTS.E.BYPASS.LTC128B.128 [R171+0x3000], [R78.64] ;  /* 0x030000004eab9fae */ /* 0x0003e2000b901d46 */
[----:B------:R-:W-:Y:S02]  /*5a00*/  @!P1 IADD3.X R3, R10, R31, R3, P3, !PT ;  /* 0x0000001f0a039210 */ /* 0x000fe40001ffe403 */
[----:B------:R-:W-:Y:S01]  /*5a10*/  @!P1 LEA R12, P3, R22, c[0x0][0x168], 0x1 ;  /* 0x00005a00160c9a11 */ /* 0x000fe200078608ff */
[----:B------:R1:W-:Y:S01]  /*5a20*/  @P1 STS.128 [R171+0x3800], RZ ;  /* 0x003800ffab001388 */ /* 0x0003e20000000c00 */
[----:B------:R-:W-:-:S02]  /*5a30*/  @!P1 LEA.HI.X R19, R21, c[0x0][0x16c], R30, 0x1, P4 ;  /* 0x00005b0015139a11 */ /* 0x000fc400020f0c1e */
        /* <DEDUP_REMOVED lines=35> */
.L_x_6379:
[----:B------:R-:W-:Y:S05]  /*5c70*/  BSYNC B0 ;  /* 0x0000000000007941 */ /* 0x000fea0003800000 */
.L_x_6378:
[----:B------:R-:W0:Y:S01]  /*5c80*/  LDGDEPBAR ;  /* 0x00000000000079af */ /* 0x000e220000000000 */
[----:B------:R-:W-:-:S04]  /*5c90*/  IADD3 R122, P1, R11, R122, RZ ;  /* 0x0000007a0b7a7210 */ /* 0x000fc80007f3e0ff */
[----:B------:R-:W-:Y:S02]  /*5ca0*/  IADD3.X R121, R10, R121, RZ, P1, !PT ;  /* 0x000000790a797210 */ /* 0x000fe40000ffe4ff */
.L_x_6375:
        /* <DEDUP_REMOVED lines=69> */
[----:B------:R-:W-:Y:S01]  /*6100*/  LDSM.16.MT88.4 R84, [R156+0x6000] ;  /* 0x006000009c54783b */ /* 0x000fe20000004200 */
[----:B-1----:R-:W-:Y:S02]  /*6110*/  FMNMX.FTZ R12, R11, R12, !PT ;  /* 0x0000000c0b0c7209 */ /* 0x002fe40007810000 */
        /* <DEDUP_REMOVED lines=12> */
[--C-:B------:R-:W-:Y:S01]  /*61e0*/  FFMA.FTZ R64, R17, c[0x0][0x23c], -R30.reuse ;  /* 0x00008f0011407a23 */ /* 0x100fe2000001081e */
[----:B------:R-:W-:Y:S01]  /*61f0*/  LDSM.16.MT88.4 R4, [R154+0x6000] ;  /* 0x006000009a04783b */ /* 0x000fe20000004200 */
[--C-:B------:R-:W-:Y:S02]  /*6200*/  FFMA.FTZ R31, R77, c[0x0][0x23c], -R30.reuse ;  /* 0x00008f004d1f7a23 */ /* 0x100fe4000001081e */
[--C-:B------:R-:W-:Y:S01]  /*6210*/  FFMA.FTZ R42, R73, c[0x0][0x23c], -R30.reuse ;  /* 0x00008f00492a7a23 */ /* 0x100fe2000001081e */
[----:B------:R-:W2:Y:S01]  /*6220*/  LDSM.16.MT88.4 R76, [R155+0x6000] ;  /* 0x006000009b4c783b */ /* 0x000ea20000004200 */
[--C-:B------:R-:W-:Y:S01]  /*6230*/  FFMA.FTZ R35, R71, c[0x0][0x23c], -R30.reuse ;  /* 0x00008f0047237a23 */ /* 0x100fe2000001081e */
[----:B------:R-:W3:Y:S01]  /*6240*/  MUFU.EX2 R66, R66 ;  /* 0x0000004200427308 */ /* 0x000ee20000000800 */
[----:B------:R-:W-:-:S02]  /*6250*/  FFMA.FTZ R22, R75, c[0x0][0x23c], -R30 ;  /* 0x00008f004b167a23 */ /* 0x000fc4000001081e */
[--C-:B------:R-:W-:Y:S02]  /*6260*/  FFMA.FTZ R55, R135, c[0x0][0x23c], -R30.reuse ;  /* 0x00008f0087377a23 */ /* 0x100fe4000001081e */
[--C-:B------:R-:W-:Y:S02]  /*6270*/  FFMA.FTZ R53, R53, c[0x0][0x23c], -R30.reuse ;  /* 0x00008f0035357a23 */ /* 0x100fe4000001081e */
        /* <DEDUP_REMOVED lines=15> */
[----:B---3--:R-:W-:Y:S01]  /*6370*/  F2FP.PACK_AB R8, R66, R67 ;  /* 0x000000434208723e */ /* 0x008fe200000000ff */
[----:B------:R-:W-:Y:S01]  /*6380*/  FFMA.FTZ R105, R16, c[0x0][0x23c], -R21 ;  /* 0x00008f0010697a23 */ /* 0x000fe20000010815 */
[----:B------:R-:W-:Y:S01]  /*6390*/  LEA.HI.X R185, R122, c[0x0][0x16c], R121, 0x1, P1 ;  /* 0x00005b007ab97a11 */ /* 0x000fe200008f0c79 */
[--C-:B------:R-:W-:Y:S01]  /*63a0*/  FFMA.FTZ R110, R68, c[0x0][0x23c], -R21.reuse ;  /* 0x00008f00446e7a23 */ /* 0x100fe20000010815 */
[----:B------:R-:W3:Y:S01]  /*63b0*/  LDSM.16.MT88.4 R16, [R156+0x6800] ;  /* 0x006800009c10783b */ /* 0x000ee20000004200 */
[--C-:B------:R-:W-:Y:S01]  /*63c0*/  FFMA.FTZ R39, R36, c[0x0][0x23c], -R21.reuse ;  /* 0x00008f0024277a23 */ /* 0x100fe20000010815 */
[----:B------:R-:W-:Y:S01]  /*63d0*/  MUFU.EX2 R112, R112 ;  /* 0x0000007000707308 */ /* 0x000fe20000000800 */
[----:B-1----:R-:W-:Y:S01]  /*63e0*/  F2FP.PACK_AB R10, R64, R65 ;  /* 0x00000041400a723e */ /* 0x002fe200000000ff */
[----:B------:R-:W-:-:S02]  /*63f0*/  FFMA.FTZ R37, R74, c[0x0][0x23c], -R21 ;  /* 0x00008f004a257a23 */ /* 0x000fc40000010815 */
[--C-:B------:R-:W-:Y:S02]  /*6400*/  FFMA.FTZ R36, R70, c[0x0][0x23c], -R21.reuse ;  /* 0x00008f0046247a23 */ /* 0x100fe40000010815 */
[--C-:B------:R-:W-:Y:S02]  /*6410*/  FFMA.FTZ R32, R32, c[0x0][0x23c], -R21.reuse ;  /* 0x00008f0020207a23 */ /* 0x100fe40000010815 */
[----:B------:R-:W1:Y:S01]  /*6420*/  MUFU.EX2 R105, R105 ;  /* 0x0000006900697308 */ /* 0x000e620000000800 */
[--C-:B------:R-:W-:Y:S02]  /*6430*/  FFMA.FTZ R23, R52, c[0x0][0x23c], -R21.reuse ;  /* 0x00008f0034177a23 */ /* 0x100fe40000010815 */
[----:B------:R-:W-:Y:S02]  /*6440*/  FFMA.FTZ R52, R133, c[0x0][0x23c], -R30 ;  /* 0x00008f0085347a23 */ /* 0x000fe4000001081e */
[--C-:B------:R-:W-:Y:S02]  /*6450*/  FFMA.FTZ R51, R140, c[0x0][0x23c], -R21.reuse ;  /* 0x00008f008c337a23 */ /* 0x100fe40000010815 */
[--C-:B------:R-:W-:Y:S01]  /*6460*/  FFMA.FTZ R50, R138, c[0x0][0x23c], -R21.reuse ;  /* 0x00008f008a327a23 */ /* 0x100fe20000010815 */
        /* <DEDUP_REMOVED lines=10> */
[----:B------:R-:W1:Y:S01]  /*6510*/  MUFU.EX2 R35, R35 ;  /* 0x0000002300237308 */ /* 0x000e620000000800 */
[--C-:B------:R-:W-:Y:S02]  /*6520*/  FFMA.FTZ R62, R62, c[0x0][0x23c], -R21.reuse ;  /* 0x00008f003e3e7a23 */ /* 0x100fe40000010815 */
[--C-:B------:R-:W-:Y:S02]  /*6530*/  FFMA.FTZ R136, R119, c[0x0][0x23c], -R30.reuse ;  /* 0x00008f0077887a23 */ /* 0x100fe4000001081e */
[--C-:B------:R-:W-:Y:S02]  /*6540*/  FFMA.FTZ R119, R127, c[0x0][0x23c], -R30.reuse ;  /* 0x00008f007f777a23 */ /* 0x100fe4000001081e */
[----:B------:R-:W-:Y:S01]  /*6550*/  FFMA.FTZ R131, R125, c[0x0][0x23c], -R30 ;  /* 0x00008f007d837a23 */ /* 0x000fe2000001081e */
[----:B----4-:R-:W-:Y:S01]  /*6560*/  F2FP.PACK_AB R11, R39, R110 ;  /* 0x0000006e270b723e */ /* 0x010fe200000000ff */
[----:B------:R-:W-:Y:S01]  /*6570*/  MUFU.EX2 R31, R31 ;  /* 0x0000001f001f7308 */ /* 0x000fe20000000800 */
[----:B------:R-:W-:-:S02]  /*6580*/  FFMA.FTZ R127, R128, c[0x0][0x23c], -R21 ;  /* 0x00008f00807f7a23 */ /* 0x000fc40000010815 */
[--C-:B------:R-:W-:Y:S02]  /*6590*/  FFMA.FTZ R134, R129, c[0x0][0x23c], -R30.reuse ;  /* 0x00008f0081867a23 */ /* 0x100fe4000001081e */
[--C-:B------:R-:W-:Y:S01]  /*65a0*/  FFMA.FTZ R126, R126, c[0x0][0x23c], -R21.reuse ;  /* 0x00008f007e7e7a23 */ /* 0x100fe20000010815 */
[C---:B------:R-:W-:Y:S01]  /*65b0*/  HMMA.16816.F32 R96, R8.reuse, R92, RZ ;  /* 0x0000005c0860723c */ /* 0x040fe200000018ff */
[----:B-1----:R-:W-:Y:S01]  /*65c0*/  F2FP.PACK_AB R68, R35, R42 ;  /* 0x0000002a2344723e */ /* 0x002fe200000000ff */
[----:B------:R-:W1:Y:S01]  /*65d0*/  MUFU.EX2 R22, R22 ;  /* 0x0000001600167308 */ /* 0x000e620000000800 */
        /* <DEDUP_REMOVED lines=11> */
[----:B------:R-:W4:Y:S01]  /*6690*/  MUFU.EX2 R36, R36 ;  /* 0x0000002400247308 */ /* 0x000f220000000800 */
[----:B-1----:R-:W-:Y:S01]  /*66a0*/  F2FP.PACK_AB R70, R22, R31 ;  /* 0x0000001f1646723e */ /* 0x002fe200000000ff */
[----:B------:R-:W-:Y:S02]  /*66b0*/  FFMA.FTZ R54, R54, c[0x0][0x23c], -R21 ;  /* 0x00008f0036367a23 */ /* 0x000fe40000010815 */
[----:B------:R-:W-:Y:S02]  /*66c0*/  FADD.FTZ R105, R112, R105 ;  /* 0x0000006970697221 */ /* 0x000fe40000010000 */
[----:B--2---:R-:W-:Y:S01]  /*66d0*/  HMMA.16816.F32 R80, R8, R76, RZ ;  /* 0x0000004c0850723c */ /* 0x004fe200000018ff */
[--C-:B------:R-:W-:Y:S01]  /*66e0*/  FFMA.FTZ R56, R43, c[0x0][0x23c], -R30.reuse ;  /* 0x00008f002b387a23 */ /* 0x100fe2000001081e */
[----:B------:R-:W-:Y:S01]  /*66f0*/  MUFU.EX2 R32, R32 ;  /* 0x0000002000207308 */ /* 0x000fe20000000800 */
[----:B------:R-:W-:-:S02]  /*6700*/  FFMA.FTZ R60, R47, c[0x0][0x23c], -R30 ;  /* 0x00008f002f3c7a23 */ /* 0x000fc4000001081e */
[--C-:B------:R-:W-:Y:S02]  /*6710*/  FFMA.FTZ R43, R44, c[0x0][0x23c], -R21.reuse ;  /* 0x00008f002c2b7a23 */ /* 0x100fe40000010815 */
[--C-:B------:R-:W-:Y:S01]  /*6720*/  FFMA.FTZ R40, R40, c[0x0][0x23c], -R21.reuse ;  /* 0x00008f0028287a23 */ /* 0x100fe20000010815 */
[C---:B------:R-:W-:Y:S01]  /*6730*/  HMMA.16816.F32 R72, R8.reuse, R4, RZ ;  /* 0x000000040848723c */ /* 0x040fe200000018ff */
[----:B------:R-:W-:Y:S01]  /*6740*/  FFMA.FTZ R34, R34, c[0x0][0x23c], -R21 ;  /* 0x00008f0022227a23 */ /* 0x000fe20000010815 */
[----:B------:R-:W1:Y:S01]  /*6750*/  MUFU.EX2 R23, R23 ;  /* 0x0000001700177308 */ /* 0x000e620000000800 */
[----:B----4-:R-:W-:Y:S01]  /*6760*/  F2FP.PACK_AB R69, R36, R37 ;  /* 0x000000252445723e */ /* 0x010fe200000000ff */
[----:B------:R-:W-:Y:S02]  /*6770*/  FADD.FTZ R66, R67, R66 ;  /* 0x0000004243427221 */ /* 0x000fe40000010000 */
[----:B------:R-:W-:Y:S02]  /*6780*/  FADD.FTZ R110, R110, R105 ;  /* 0x000000696e6e7221 */ /* 0x000fe40000010000 */
[----:B------:R-:W-:Y:S01]  /*6790*/  HMMA.16816.F32 R84, R8, R86, RZ ;  /* 0x000000560854723c */ /* 0x000fe200000018ff */
[----:B------:R-:W-:Y:S01]  /*67a0*/  FADD.FTZ R65, R65, R66 ;  /* 0x0000004241417221 */ /* 0x000fe20000010000 */
[----:B------:R-:W-:Y:S01]  /*67b0*/  MUFU.EX2 R55, R55 ;  /* 0x0000003700377308 */ /* 0x000fe20000000800 */
[----:B------:R-:W-:-:S02]  /*67c0*/  FADD.FTZ R110, R39, R110 ;  /* 0x0000006e276e7221 */ /* 0x000fc40000010000 */
[----:B------:R-:W-:Y:S02]  /*67d0*/  FADD.FTZ R65, R64, R65 ;  /* 0x0000004140417221 */ /* 0x000fe40000010000 */
[--C-:B------:R-:W-:Y:S01]  /*67e0*/  FFMA.FTZ R28, R28, c[0x0][0x23c], -R21.reuse ;  /* 0x00008f001c1c7a23 */ /* 0x100fe20000010815 */
[C---:B------:R-:W-:Y:S01]  /*67f0*/  HMMA.16816.F32 R76, R8.reuse, R78, RZ ;  /* 0x0000004e084c723c */ /* 0x040fe200000018ff */
[----:B------:R-:W-:Y:S01]  /*6800*/  FFMA.FTZ R24, R24, c[0x0][0x23c], -R21 ;  /* 0x00008f0018187a23 */ /* 0x000fe20000010815 */
[----:B-1----:R-:W-:Y:S01]  /*6810*/  F2FP.PACK_AB R71, R23, R32 ;  /* 0x000000201747723e */ /* 0x002fe200000000ff */
[----:B------:R-:W1:Y:S05]  /*6820*/  MUFU.EX2 R52, R52 ;  /* 0x0000003400347308 */ /* 0x000e6a0000000800 */
[----:B------:R-:W-:Y:S01]  /*6830*/  HMMA.16816.F32 R4, R8, R6, RZ ;  /* 0x000000060804723c */ /* 0x000fe200000018ff */
[----:B------:R-:W2:Y:S02]  /*6840*/  LDSM.16.MT88.4 R8, [R154+0x6800] ;  /* 0x006800009a08783b */ /* 0x000ea40000004200 */
[----:B------:R-:W-:Y:S05]  /*6850*/  MUFU.EX2 R53, R53 ;  /* 0x0000003500357308 */ /* 0x000fea0000000800 */
[C---:B------:R-:W-:Y:S03]  /*6860*/  HMMA.16816.F32 R96, R68.reuse, R12, R96 ;  /* 0x0000000c4460723c */ /* 0x040fe60000001860 */
[----:B------:R-:W-:Y:S05]  /*6870*/  MUFU.EX2 R48, R48 ;  /* 0x0000003000307308 */ /* 0x000fea0000000800 */
[C---:B------:R-:W-:Y:S01]  /*6880*/  HMMA.16816.F32 R92, R68.reuse, R14, R92 ;  /* 0x0000000e445c723c */ /* 0x040fe2000000185c */
[----:B------:R-:W4:Y:S02]  /*6890*/  LDSM.16.MT88.4 R12, [R155+0x6800] ;  /* 0x006800009b0c783b */ /* 0x000f240000004200 */
[----:B------:R-:W-:Y:S05]  /*68a0*/  MUFU.EX2 R51, R51 ;  /* 0x0000003300337308 */ /* 0x000fea0000000800 */
[C---:B---3--:R-:W-:Y:S03]  /*68b0*/  HMMA.16816.F32 R88, R68.reuse, R16, R88 ;  /* 0x000000104458723c */ /* 0x048fe60000001858 */
[----:B------:R-:W3:Y:S05]  /*68c0*/  MUFU.EX2 R50, R50 ;  /* 0x0000003200327308 */ /* 0x000eea0000000800 */
[C---:B------:R-:W-:Y:S01]  /*68d0*/  HMMA.16816.F32 R84, R68.reuse, R18, R84 ;  /* 0x000000124454723c */ /* 0x040fe20000001854 */
[----:B------:R-:W-:Y:S02]  /*68e0*/  LDSM.16.MT88.4 R16, [R156+0x8800] ;  /* 0x008800009c10783b */ /* 0x000fe40000004200 */
[----:B------:R-:W-:Y:S05]  /*68f0*/  MUFU.EX2 R46, R46 ;  /* 0x0000002e002e7308 */ /* 0x000fea0000000800 */
[C---:B--2---:R-:W-:Y:S03]  /*6900*/  HMMA.16816.F32 R72, R68.reuse, R8, R72 ;  /* 0x000000084448723c */ /* 0x044fe60000001848 */
[----:B------:R-:W2:Y:S08]  /*6910*/  MUFU.EX2 R41, R41 ;  /* 0x0000002900297308 */ /* 0x000eb00000000800 */
[----:B------:R-:W-:Y:S01]  /*6920*/  MUFU.EX2 R118, R118 ;  /* 0x0000007600767308 */ /* 0x000fe20000000800 */
[C---:B----4-:R-:W-:Y:S07]  /*6930*/  HMMA.16816.F32 R80, R68.reuse, R12, R80 ;  /* 0x0000000c4450723c */ /* 0x050fee0000001850 */
[----:B------:R-:W4:Y:S01]  /*6940*/  MUFU.EX2 R115, R115 ;  /* 0x0000007300737308 */ /* 0x000f220000000800 */
[C---:B------:R-:W-:Y:S01]  /*6950*/  HMMA.16816.F32 R76, R68.reuse, R14, R76 ;  /* 0x0000000e444c723c */ /* 0x040fe2000000184c */
[----:B------:R-:W5:Y:S06]  /*6960*/  LDSM.16.MT88.4 R12, [R158+0x7000] ;  /* 0x007000009e0c783b */ /* 0x000f6c0000004200 */
[----:B------:R-:W-:Y:S01]  /*6970*/  MUFU.EX2 R116, R116 ;  /* 0x0000007400747308 */ /* 0x000fe20000000800 */
[----:B------:R-:W-:Y:S01]  /*6980*/  HMMA.16816.F32 R68, R68, R10, R4 ;  /* 0x0000000a4444723c */ /* 0x000fe20000001804 */
[----:B------:R-:W4:Y:S06]  /*6990*/  LDSM.16.MT88.4 R8, [R156+0x7000] ;  /* 0x007000009c08783b */ /* 0x000f2c0000004200 */
[----:B------:R-:W-:Y:S01]  /*69a0*/  MUFU.EX2 R111, R111 ;  /* 0x0000006f006f7308 */ /* 0x000fe20000000800 */
[----:B-1----:R-:W-:-:S02]  /*69b0*/  F2FP.PACK_AB R4, R52, R55 ;  /* 0x000000373404723e */ /* 0x002fc400000000ff */
[----:B---3--:R-:W-:-:S05]  /*69c0*/  F2FP.PACK_AB R5, R50, R51 ;  /* 0x000000333205723e */ /* 0x008fca00000000ff */
[----:B------:R-:W-:Y:S01]  /*69d0*/  MUFU.EX2 R117, R117 ;  /* 0x0000007500757308 */ /* 0x000fe20000000800 */
[----:B------:R-:W-:Y:S02]  /*69e0*/  F2FP.PACK_AB R6, R48, R53 ;  /* 0x000000353006723e */ /* 0x000fe400000000ff */
[----:B--2---:R-:W-:-:S05]  /*69f0*/  F2FP.PACK_AB R7, R41, R46 ;  /* 0x0000002e2907723e */ /* 0x004fca00000000ff */
[----:B------:R-:W1:Y:S08]  /*6a00*/  MUFU.EX2 R114, R114 ;  /* 0x0000007200727308 */ /* 0x000e700000000800 */
[----:B------:R-:W-:Y:S01]  /*6a10*/  MUFU.EX2 R113, R113 ;  /* 0x0000007100717308 */ /* 0x000fe20000000800 */
[C---:B-----5:R-:W-:Y:S07]  /*6a20*/  HMMA.16816.F32 R96, R4.reuse, R12, R96 ;  /* 0x0000000c0460723c */ /* 0x060fee0000001860 */
[----:B------:R-:W2:Y:S01]  /*6a30*/  MUFU.EX2 R62, R62 ;  /* 0x0000003e003e7308 */ /* 0x000ea20000000800 */
[C---:B----4-:R-:W-:Y:S07]  /*6a40*/  HMMA.16816.F32 R88, R4.reuse, R8, R88 ;  /* 0x000000080458723c */ /* 0x050fee0000001858 */
[----:B------:R-:W-:Y:S01]  /*6a50*/  MUFU.EX2 R131, R131 ;  /* 0x0000008300837308 */ /* 0x000fe20000000800 */
[C---:B------:R-:W-:Y:S01]  /*6a60*/  HMMA.16816.F32 R84, R4.reuse, R10, R84 ;  /* 0x0000000a0454723c */ /* 0x040fe20000001854 */
[----:B------:R-:W3:Y:S06]  /*6a70*/  LDSM.16.MT88.4 R8, [R154+0x7000] ;  /* 0x007000009a08783b */ /* 0x000eec0000004200 */
[----:B------:R-:W4:Y:S01]  /*6a80*/  MUFU.EX2 R136, R136 ;  /* 0x0000008800887308 */ /* 0x000f220000000800 */
[C---:B------:R-:W-:Y:S01]  /*6a90*/  HMMA.16816.F32 R92, R4.reuse, R14, R92 ;  /* 0x0000000e045c723c */ /* 0x040fe2000000185c */
[----:B------:R-:W5:Y:S06]  /*6aa0*/  LDSM.16.MT88.4 R12, [R155+0x7000] ;  /* 0x007000009b0c783b */ /* 0x000f6c0000004200 */
[----:B------:R-:W-:Y:S08]  /*6ab0*/  MUFU.EX2 R119, R119 ;  /* 0x0000007700777308 */ /* 0x000ff00000000800 */
[----:B------:R-:W-:Y:S08]  /*6ac0*/  MUFU.EX2 R134, R134 ;  /* 0x0000008600867308 */ /* 0x000ff00000000800 */
[----:B------:R-:W-:Y:S08]  /*6ad0*/  MUFU.EX2 R127, R127 ;  /* 0x0000007f007f7308 */ /* 0x000ff00000000800 */
[----:B------:R-:W1:Y:S01]  /*6ae0*/  MUFU.EX2 R126, R126 ;  /* 0x0000007e007e7308 */ /* 0x000e620000000800 */
[C---:B---3--:R-:W-:Y:S07]  /*6af0*/  HMMA.16816.F32 R72, R4.reuse, R8, R72 ;  /* 0x000000080448723c */ /* 0x048fee0000001848 */
[----:B------:R-:W-:Y:S01]  /*6b00*/  MUFU.EX2 R128, R128 ;  /* 0x0000008000807308 */ /* 0x000fe20000000800 */
[C---:B------:R-:W-:Y:S01]  /*6b10*/  HMMA.16816.F32 R68, R4.reuse, R10, R68 ;  /* 0x0000000a0444723c */ /* 0x040fe20000001844 */
[----:B------:R-:W3:Y:S06]  /*6b20*/  LDSM.16.MT88.4 R8, [R156+0x7800] ;  /* 0x007800009c08783b */ /* 0x000eec0000004200 */
[----:B------:R-:W1:Y:S01]  /*6b30*/  MUFU.EX2 R125, R125 ;  /* 0x0000007d007d7308 */ /* 0x000e620000000800 */
[C---:B-----5:R-:W-:Y:S07]  /*6b40*/  HMMA.16816.F32 R80, R4.reuse, R12, R80 ;  /* 0x0000000c0450723c */ /* 0x060fee0000001850 */
[----:B------:R-:W-:Y:S01]  /*6b50*/  MUFU.EX2 R59, R59 ;  /* 0x0000003b003b7308 */ /* 0x000fe20000000800 */
[----:B------:R-:W-:Y:S01]  /*6b60*/  HMMA.16816.F32 R76, R4, R14, R76 ;  /* 0x0000000e044c723c */ /* 0x000fe2000000184c */
[----:B------:R-:W5:Y:S06]  /*6b70*/  LDSM.16.MT88.4 R12, [R158+0x7800] ;  /* 0x007800009e0c783b */ /* 0x000f6c0000004200 */
[----:B------:R-:W3:Y:S01]  /*6b80*/  MUFU.EX2 R132, R132 ;  /* 0x0000008400847308 */ /* 0x000ee20000000800 */
[----:B------:R-:W-:-:S02]  /*6b90*/  F2FP.PACK_AB R4, R115, R118 ;  /* 0x000000767304723e */ /* 0x000fc400000000ff */
[----:B-1----:R-:W-:-:S05]  /*6ba0*/  F2FP.PACK_AB R5, R114, R117 ;  /* 0x000000757205723e */ /* 0x002fca00000000ff */
[----:B------:R-:W-:Y:S01]  /*6bb0*/  MUFU.EX2 R57, R57 ;  /* 0x0000003900397308 */ /* 0x000fe20000000800 */
[----:B------:R-:W-:Y:S02]  /*6bc0*/  F2FP.PACK_AB R6, R111, R116 ;  /* 0x000000746f06723e */ /* 0x000fe400000000ff */
[----:B--2---:R-:W-:-:S05]  /*6bd0*/  F2FP.PACK_AB R7, R62, R113 ;  /* 0x000000713e07723e */ /* 0x004fca00000000ff */
[----:B------:R-:W-:Y:S02]  /*6be0*/  MUFU.EX2 R130, R130 ;  /* 0x0000008200827308 */ /* 0x000fe40000000800 */
[C---:B---3--:R-:W-:Y:S06]  /*6bf0*/  HMMA.16816.F32 R88, R4.reuse, R8, R88 ;  /* 0x000000080458723c */ /* 0x048fec0000001858 */
[----:B------:R-:W-:Y:S02]  /*6c00*/  MUFU.EX2 R63, R63 ;  /* 0x0000003f003f7308 */ /* 0x000fe40000000800 */
[C---:B------:R-:W-:Y:S01]  /*6c10*/  HMMA.16816.F32 R84, R4.reuse, R10, R84 ;  /* 0x0000000a0454723c */ /* 0x040fe20000001854 */
[----:B------:R-:W1:Y:S05]  /*6c20*/  LDSM.16.MT88.4 R8, [R154+0x7800] ;  /* 0x007800009a08783b */ /* 0x000e6a0000004200 */
[----:B------:R-:W2:Y:S02]  /*6c30*/  MUFU.EX2 R58, R58 ;  /* 0x0000003a003a7308 */ /* 0x000ea40000000800 */
[C---:B-----5:R-:W-:Y:S06]  /*6c40*/  HMMA.16816.F32 R96, R4.reuse, R12, R96 ;  /* 0x0000000c0460723c */ /* 0x060fec0000001860 */
[----:B------:R-:W-:Y:S02]  /*6c50*/  MUFU.EX2 R61, R61 ;  /* 0x0000003d003d7308 */ /* 0x000fe40000000800 */
[C---:B------:R-:W-:Y:S01]  /*6c60*/  HMMA.16816.F32 R92, R4.reuse, R14, R92 ;  /* 0x0000000e045c723c */ /* 0x040fe2000000185c */
[----:B------:R-:W3:Y:S05]  /*6c70*/  LDSM.16.MT88.4 R12, [R155+0x7800] ;  /* 0x007800009b0c783b */ /* 0x000eea0000004200 */
[----:B------:R-:W5:Y:S08]  /*6c80*/  MUFU.EX2 R54, R54 ;  /* 0x0000003600367308 */ /* 0x000f700000000800 */
[----:B------:R-:W-:Y:S08]  /*6c90*/  MUFU.EX2 R49, R49 ;  /* 0x0000003100317308 */ /* 0x000ff00000000800 */
[----:B------:R-:W2:Y:S01]  /*6ca0*/  MUFU.EX2 R60, R60 ;  /* 0x0000003c003c7308 */ /* 0x000ea20000000800 */
[C---:B-1----:R-:W-:Y:S07]  /*6cb0*/  HMMA.16816.F32 R72, R4.reuse, R8, R72 ;  /* 0x000000080448723c */ /* 0x042fee0000001848 */
[----:B------:R-:W-:Y:S01]  /*6cc0*/  MUFU.EX2 R45, R45 ;  /* 0x0000002d002d7308 */ /* 0x000fe20000000800 */
[C---:B------:R-:W-:Y:S01]  /*6cd0*/  HMMA.16816.F32 R68, R4.reuse, R10, R68 ;  /* 0x0000000a0444723c */ /* 0x040fe20000001844 */
[----:B------:R-:W1:Y:S06]  /*6ce0*/  LDSM.16.MT88.4 R8, [R156+0x8000] ;  /* 0x008000009c08783b */ /* 0x000e6c0000004200 */
[----:B------:R-:W-:Y:S01]  /*6cf0*/  MUFU.EX2 R56, R56 ;  /* 0x0000003800387308 */ /* 0x000fe20000000800 */
[C---:B---3--:R-:W-:Y:S07]  /*6d00*/  HMMA.16816.F32 R80, R4.reuse, R12, R80 ;  /* 0x0000000c0450723c */ /* 0x048fee0000001850 */
[----:B------:R-:W-:Y:S01]  /*6d10*/  MUFU.EX2 R43, R43 ;  /* 0x0000002b002b7308 */ /* 0x000fe20000000800 */
[----:B------:R-:W-:Y:S01]  /*6d20*/  HMMA.16816.F32 R76, R4, R14, R76 ;  /* 0x0000000e044c723c */ /* 0x000fe2000000184c */
[----:B------:R-:W3:Y:S06]  /*6d30*/  LDSM.16.MT88.4 R12, [R158+0x8000] ;  /* 0x008000009e0c783b */ /* 0x000eec0000004200 */
[----:B------:R-:W1:Y:S01]  /*6d40*/  MUFU.EX2 R40, R40 ;  /* 0x0000002800287308 */ /* 0x000e620000000800 */
[----:B----4-:R-:W-:-:S02]  /*6d50*/  F2FP.PACK_AB R4, R136, R131 ;  /* 0x000000838804723e */ /* 0x010fc400000000ff */
[----:B------:R-:W-:-:S05]  /*6d60*/  F2FP.PACK_AB R5, R126, R127 ;  /* 0x0000007f7e05723e */ /* 0x000fca00000000ff */
[----:B------:R-:W-:Y:S01]  /*6d70*/  MUFU.EX2 R34, R34 ;  /* 0x0000002200227308 */ /* 0x000fe20000000800 */
[----:B------:R-:W-:Y:S02]  /*6d80*/  F2FP.PACK_AB R6, R134, R119 ;  /* 0x000000778606723e */ /* 0x000fe400000000ff */
[----:B------:R-:W-:-:S05]  /*6d90*/  F2FP.PACK_AB R7, R125, R128 ;  /* 0x000000807d07723e */ /* 0x000fca00000000ff */
[----:B------:R-:W-:Y:S02]  /*6da0*/  MUFU.EX2 R28, R28 ;  /* 0x0000001c001c7308 */ /* 0x000fe40000000800 */
[C---:B-1----:R-:W-:Y:S06]  /*6db0*/  HMMA.16816.F32 R88, R4.reuse, R8, R88 ;  /* 0x000000080458723c */ /* 0x042fec0000001858 */
[----:B------:R-:W-:Y:S02]  /*6dc0*/  MUFU.EX2 R24, R24 ;  /* 0x0000001800187308 */ /* 0x000fe40000000800 */
[C---:B------:R-:W-:Y:S01]  /*6dd0*/  HMMA.16816.F32 R84, R4.reuse, R10, R84 ;  /* 0x0000000a0454723c */ /* 0x040fe20000001854 */
[----:B------:R-:W1:Y:S07]  /*6de0*/  LDSM.16.MT88.4 R8, [R154+0x8000] ;  /* 0x008000009a08783b */ /* 0x000e6e0000004200 */
[C---:B---3--:R-:W-:Y:S08]  /*6df0*/  HMMA.16816.F32 R96, R4.reuse, R12, R96 ;  /* 0x0000000c0460723c */ /* 0x048ff00000001860 */
[C---:B------:R-:W-:Y:S01]  /*6e00*/  HMMA.16816.F32 R92, R4.reuse, R14, R92 ;  /* 0x0000000e045c723c */ /* 0x040fe2000000185c */
[----:B------:R-:W3:Y:S07]  /*6e10*/  LDSM.16.MT88.4 R12, [R155+0x8000] ;  /* 0x008000009b0c783b */ /* 0x000eee0000004200 */
[C---:B-1----:R-:W-:Y:S08]  /*6e20*/  HMMA.16816.F32 R72, R4.reuse, R8, R72 ;  /* 0x000000080448723c */ /* 0x042ff00000001848 */
[C---:B------:R-:W-:Y:S01]  /*6e30*/  HMMA.16816.F32 R68, R4.reuse, R10, R68 ;  /* 0x0000000a0444723c */ /* 0x040fe20000001844 */
[----:B------:R-:W1:Y:S07]  /*6e40*/  LDSM.16.MT88.4 R8, [R158+0x8800] ;  /* 0x008800009e08783b */ /* 0x000e6e0000004200 */
[C---:B---3--:R-:W-:Y:S08]  /*6e50*/  HMMA.16816.F32 R80, R4.reuse, R12, R80 ;  /* 0x0000000c0450723c */ /* 0x048ff00000001850 */
[----:B------:R-:W-:Y:S01]  /*6e60*/  HMMA.16816.F32 R76, R4, R14, R76 ;  /* 0x0000000e044c723c */ /* 0x000fe2000000184c */
[----:B------:R-:W3:Y:S06]  /*6e70*/  LDSM.16.MT88.4 R12, [R155+0x8800] ;  /* 0x008800009b0c783b */ /* 0x000eec0000004200 */
[----:B------:R-:W-:-:S02]  /*6e80*/  F2FP.PACK_AB R4, R132, R59 ;  /* 0x0000003b8404723e */ /* 0x000fc400000000ff */
[----:B--2---:R-:W-:Y:S02]  /*6e90*/  F2FP.PACK_AB R5, R58, R63 ;  /* 0x0000003f3a05723e */ /* 0x004fe400000000ff */
[----:B------:R-:W-:Y:S02]  /*6ea0*/  F2FP.PACK_AB R6, R130, R57 ;  /* 0x000000398206723e */ /* 0x000fe400000000ff */
[----:B-----5:R-:W-:-:S07]  /*6eb0*/  F2FP.PACK_AB R7, R54, R61 ;  /* 0x0000003d3607723e */ /* 0x020fce00000000ff */
[C---:B------:R-:W-:Y:S08]  /*6ec0*/  HMMA.16816.F32 R88, R4.reuse, R16, R88 ;  /* 0x000000100458723c */ /* 0x040ff00000001858 */
[C---:B-1----:R-:W-:Y:S08]  /*6ed0*/  HMMA.16816.F32 R96, R4.reuse, R8, R96 ;  /* 0x000000080460723c */ /* 0x042ff00000001860 */
        /* <DEDUP_REMOVED lines=10> */
[----:B------:R-:W-:-:S02]  /*6f80*/  FFMA.FTZ R6, R38, c[0x0][0x23c], -R21 ;  /* 0x00008f0026067a23 */ /* 0x000fc40000010815 */
[----:B------:R-:W-:Y:S02]  /*6f90*/  FADD.FTZ R4, R42, R65 ;  /* 0x000000412a047221 */ /* 0x000fe40000010000 */
[----:B------:R3:W4:Y:S01]  /*6fa0*/  MUFU.EX2 R39, R6 ;  /* 0x0000000600277308 */ /* 0x0007220000000800 */
[----:B------:R-:W-:Y:S02]  /*6fb0*/  FADD.FTZ R5, R37, R110 ;  /* 0x0000006e25057221 */ /* 0x000fe40000010000 */
[----:B------:R-:W-:Y:S02]  /*6fc0*/  FADD.FTZ R4, R35, R4 ;  /* 0x0000000423047221 */ /* 0x000fe40000010000 */
[----:B------:R-:W-:Y:S02]  /*6fd0*/  FADD.FTZ R5, R36, R5 ;  /* 0x0000000524057221 */ /* 0x000fe40000010000 */
[----:B------:R-:W-:Y:S01]  /*6fe0*/  FADD.FTZ R31, R31, R4 ;  /* 0x000000041f1f7221 */ /* 0x000fe20000010000 */
[----:B------:R-:W-:Y:S01]  /*6ff0*/  F2FP.PACK_AB R4, R60, R49 ;  /* 0x000000313c04723e */ /* 0x000fe200000000ff */
[----:B------:R-:W-:Y:S01]  /*7000*/  FADD.FTZ R36, R32, R5 ;  /* 0x0000000520247221 */ /* 0x000fe20000010000 */
[----:B------:R-:W-:Y:S01]  /*7010*/  F2FP.PACK_AB R5, R40, R43 ;  /* 0x0000002b2805723e */ /* 0x000fe200000000ff */
[----:B------:R-:W-:-:S02]  /*7020*/  FADD.FTZ R22, R22, R31 ;  /* 0x0000001f16167221 */ /* 0x000fc40000010000 */
[----:B------:R-:W-:Y:S02]  /*7030*/  FADD.FTZ R36, R23, R36 ;  /* 0x0000002417247221 */ /* 0x000fe40000010000 */
[----:B------:R-:W-:Y:S01]  /*7040*/  FFMA.FTZ R37, R29, c[0x0][0x23c], -R30 ;  /* 0x00008f001d257a23 */ /* 0x000fe2000001081e */
[----:B---3--:R-:W-:Y:S01]  /*7050*/  F2FP.PACK_AB R6, R56, R45 ;  /* 0x0000002d3806723e */ /* 0x008fe200000000ff */
[--C-:B------:R-:W-:Y:S01]  /*7060*/  FFMA.FTZ R29, R26, c[0x0][0x23c], -R21.reuse ;  /* 0x00008f001a1d7a23 */ /* 0x100fe20000010815 */
[----:B----4-:R-:W-:Y:S01]  /*7070*/  F2FP.PACK_AB R7, R34, R39 ;  /* 0x000000272207723e */ /* 0x010fe200000000ff */
[----:B------:R-:W-:Y:S02]  /*7080*/  FADD.FTZ R55, R55, R22 ;  /* 0x0000001637377221 */ /* 0x000fe40000010000 */
[----:B------:R-:W-:Y:S02]  /*7090*/  FFMA.FTZ R21, R20, c[0x0][0x23c], -R21 ;  /* 0x00008f0014157a23 */ /* 0x000fe40000010815 */
[--C-:B------:R-:W-:Y:S01]  /*70a0*/  FFMA.FTZ R38, R33, c[0x0][0x23c], -R30.reuse ;  /* 0x00008f0021267a23 */ /* 0x100fe2000001081e */
[----:B------:R-:W-:Y:S01]  /*70b0*/  MUFU.EX2 R29, R29 ;  /* 0x0000001d001d7308 */ /* 0x000fe20000000800 */
[----:B--2---:R-:W-:Y:S01]  /*70c0*/  HMMA.16816.F32 R96, R4, R12, R96 ;  /* 0x0000000c0460723c */ /* 0x004fe20000001860 */
[----:B------:R-:W-:-:S02]  /*70d0*/  FFMA.FTZ R35, R27, c[0x0][0x23c], -R30 ;  /* 0x00008f001b237a23 */ /* 0x000fc4000001081e */
[----:B------:R-:W-:Y:S02]  /*70e0*/  FFMA.FTZ R33, R25, c[0x0][0x23c], -R30 ;  /* 0x00008f0019217a23 */ /* 0x000fe4000001081e */
[----:B------:R-:W-:Y:S02]  /*70f0*/  FADD.FTZ R52, R52, R55 ;  /* 0x0000003734347221 */ /* 0x000fe40000010000 */
[----:B------:R-:W-:Y:S01]  /*7100*/  MUFU.EX2 R30, R38 ;  /* 0x00000026001e7308 */ /* 0x000fe20000000800 */
[----:B------:R-:W-:Y:S01]  /*7110*/  HMMA.16816.F32 R92, R4, R14, R92 ;  /* 0x0000000e045c723c */ /* 0x000fe2000000185c */
[----:B------:R-:W2:Y:S01]  /*7120*/  LDSM.16.MT88.4 R12, [R154+0x9000] ;  /* 0x009000009a0c783b */ /* 0x000ea20000004200 */
[----:B------:R-:W-:-:S04]  /*7130*/  FADD.FTZ R53, R53, R52 ;  /* 0x0000003435357221 */ /* 0x000fc80000010000 */
[----:B------:R-:W-:Y:S01]  /*7140*/  FADD.FTZ R53, R48, R53 ;  /* 0x0000003530357221 */ /* 0x000fe20000010000 */
[----:B------:R-:W3:Y:S01]  /*7150*/  MUFU.EX2 R27, R37 ;  /* 0x00000025001b7308 */ /* 0x000ee20000000800 */
[----:B-1----:R-:W-:Y:S02]  /*7160*/  HMMA.16816.F32 R88, R4, R8, R88 ;  /* 0x000000080458723c */ /* 0x002fe40000001858 */
[----:B------:R-:W-:-:S04]  /*7170*/  FADD.FTZ R118, R118, R53 ;  /* 0x0000003576767221 */ /* 0x000fc80000010000 */
[----:B------:R-:W-:Y:S01]  /*7180*/  FADD.FTZ R115, R115, R118 ;  /* 0x0000007673737221 */ /* 0x000fe20000010000 */
[----:B------:R-:W-:Y:S01]  /*7190*/  MUFU.EX2 R25, R35 ;  /* 0x0000002300197308 */ /* 0x000fe20000000800 */
[----:B------:R-:W-:Y:S01]  /*71a0*/  HMMA.16816.F32 R84, R4, R10, R84 ;  /* 0x0000000a0454723c */ /* 0x000fe20000001854 */
[----:B------:R-:W1:Y:S01]  /*71b0*/  LDSM.16.MT88.4 R8, [R158+0x9800] ;  /* 0x009800009e08783b */ /* 0x000e620000004200 */
[----:B------:R-:W-:-:S04]  /*71c0*/  FADD.FTZ R116, R116, R115 ;  /* 0x0000007374747221 */ /* 0x000fc80000010000 */
[----:B------:R-:W-:Y:S01]  /*71d0*/  FADD.FTZ R116, R111, R116 ;  /* 0x000000746f747221 */ /* 0x000fe20000010000 */
[----:B------:R-:W4:Y:S01]  /*71e0*/  MUFU.EX2 R32, R33 ;  /* 0x0000002100207308 */ /* 0x000f220000000800 */
[----:B------:R-:W-:Y:S02]  /*71f0*/  HMMA.16816.F32 R80, R4, R16, R80 ;  /* 0x000000100450723c */ /* 0x000fe40000001850 */
[----:B------:R-:W-:-:S04]  /*7200*/  FADD.FTZ R131, R131, R116 ;  /* 0x0000007483837221 */ /* 0x000fc80000010000 */
[----:B------:R-:W-:Y:S01]  /*7210*/  FADD.FTZ R136, R136, R131 ;  /* 0x0000008388887221 */ /* 0x000fe20000010000 */
[----:B------:R-:W5:Y:S01]  /*7220*/  MUFU.EX2 R21, R21 ;  /* 0x0000001500157308 */ /* 0x000f620000000800 */
[----:B------:R-:W-:Y:S01]  /*7230*/  HMMA.16816.F32 R76, R4, R18, R76 ;  /* 0x00000012044c723c */ /* 0x000fe2000000184c */
[----:B------:R-:W1:Y:S01]  /*7240*/  LDSM.16.MT88.4 R16, [R156+0x9800] ;  /* 0x009800009c10783b */ /* 0x000e620000004200 */
[----:B------:R-:W-:-:S04]  /*7250*/  FADD.FTZ R119, R119, R136 ;  /* 0x0000008877777221 */ /* 0x000fc80000010000 */
[----:B------:R-:W-:Y:S02]  /*7260*/  FADD.FTZ R134, R134, R119 ;  /* 0x0000007786867221 */ /* 0x000fe40000010000 */
[----:B--2---:R-:W-:Y:S02]  /*7270*/  HMMA.16816.F32 R72, R4, R12, R72 ;  /* 0x0000000c0448723c */ /* 0x004fe40000001848 */
        /* <DEDUP_REMOVED lines=8> */
[----:B---3--:R-:W-:Y:S01]  /*7300*/  F2FP.PACK_AB R4, R27, R30 ;  /* 0x0000001e1b04723e */ /* 0x008fe200000000ff */
[----:B------:R-:W2:Y:S01]  /*7310*/  LDSM.16.MT88.4 R12, [R155+0x9800] ;  /* 0x009800009b0c783b */ /* 0x000ea20000004200 */
[----:B------:R-:W-:Y:S01]  /*7320*/  F2FP.PACK_AB R5, R29, R28 ;  /* 0x0000001c1d05723e */ /* 0x000fe200000000ff */
[----:B------:R-:W-:Y:S01]  /*7330*/  FADD.FTZ R46, R41, R46 ;  /* 0x0000002e292e7221 */ /* 0x000fe20000010000 */
[----:B----4-:R-:W-:Y:S01]  /*7340*/  F2FP.PACK_AB R6, R32, R25 ;  /* 0x000000192006723e */ /* 0x010fe200000000ff */
[----:B------:R-:W-:Y:S01]  /*7350*/  FADD.FTZ R49, R49, R130 ;  /* 0x0000008231317221 */ /* 0x000fe20000010000 */
[----:B-----5:R-:W-:Y:S01]  /*7360*/  F2FP.PACK_AB R7, R21, R24 ;  /* 0x000000181507723e */ /* 0x020fe200000000ff */
[----:B------:R-:W-:-:S02]  /*7370*/  FADD.FTZ R117, R117, R46 ;  /* 0x0000002e75757221 */ /* 0x000fc40000010000 */
[----:B------:R-:W-:Y:S02]  /*7380*/  FADD.FTZ R60, R60, R49 ;  /* 0x000000313c3c7221 */ /* 0x000fe40000010000 */
        /* <DEDUP_REMOVED lines=14> */
[----:B--2---:R-:W-:Y:S02]  /*7470*/  HMMA.16816.F32 R80, R4, R12, R80 ;  /* 0x0000000c0450723c */ /* 0x004fe40000001850 */
[----:B------:R-:W-:-:S04]  /*7480*/  FADD.FTZ R61, R61, R58 ;  /* 0x0000003a3d3d7221 */ /* 0x000fc80000010000 */
[----:B------:R-:W-:Y:S02]  /*7490*/  FADD.FTZ R54, R54, R61 ;  /* 0x0000003d36367221 */ /* 0x000fe40000010000 */
[----:B------:R-:W-:Y:S02]  /*74a0*/  HMMA.16816.F32 R76, R4, R14, R76 ;  /* 0x0000000e044c723c */ /* 0x000fe4000000184c */
[----:B------:R-:W-:-:S04]  /*74b0*/  FADD.FTZ R43, R43, R54 ;  /* 0x000000362b2b7221 */ /* 0x000fc80000010000 */
[----:B------:R-:W-:Y:S02]  /*74c0*/  FADD.FTZ R40, R40, R43 ;  /* 0x0000002b28287221 */ /* 0x000fe40000010000 */
[----:B-1----:R-:W-:Y:S02]  /*74d0*/  HMMA.16816.F32 R72, R4, R8, R72 ;  /* 0x000000080448723c */ /* 0x002fe40000001848 */
[----:B------:R-:W-:-:S04]  /*74e0*/  FADD.FTZ R39, R39, R40 ;  /* 0x0000002827277221 */ /* 0x000fc80000010000 */
        /* <DEDUP_REMOVED lines=75> */
.L_x_6381:
[----:B------:R-:W-:-:S04]  /*79a0*/  LEA R4, -R104, RZ, 0x7 ;  /* 0x000000ff68047211 */ /* 0x000fc800078e39ff */
[----:B------:R-:W-:Y:S02]  /*79b0*/  SHF.R.S32.HI R5, RZ, 0x1f, R4 ;  /* 0x0000001fff057819 */ /* 0x000fe40000011404 */
.L_x_6382:
[----:B------:R-:W-:Y:S02]  /*79c0*/  ISETP.GE.AND P1, PT, R174, c[0x0][0x220], PT ;  /* 0x00008800ae007a0c */ /* 0x000fe40003f26270 */
[----:B------:R-:W-:-:S04]  /*79d0*/  LEA R190, P6, R4, R190, 0x1 ;  /* 0x000000be04be7211 */ /* 0x000fc800078c08ff */
[----:B------:R-:W-:-:S07]  /*79e0*/  LEA.HI.X R189, R4, R189, R5, 0x1, P6 ;  /* 0x000000bd04bd7211 */ /* 0x000fce00030f0c05 */
[----:B------:R-:W-:Y:S01]  /*79f0*/  @!P1 IMAD.MOV.U32 R13, RZ, RZ, c[0x0][0x1a4] ;  /* 0x00006900ff0d9624 */ /* 0x000fe200078e00ff */
[CC--:B------:R-:W-:Y:S01]  /*7a00*/  @!P1 LEA R7, P3, R104.reuse, R106.reuse, 0x5 ;  /* 0x0000006a68079211 */ /* 0x0c0fe200078628ff */
[----:B------:R-:W-:Y:S01]  /*7a10*/  @!P1 IMAD.MOV.U32 R11, RZ, RZ, c[0x0][0x1a4] ;  /* 0x00006900ff0b9624 */ /* 0x000fe200078e00ff */
[-C--:B------:R-:W-:Y:S01]  /*7a20*/  @!P1 LEA R9, P2, R104, R106.reuse, 0x6 ;  /* 0x0000006a68099211 */ /* 0x080fe200078430ff */
[--C-:B------:R-:W-:Y:S01]  /*7a30*/  @!P1 IMAD.MOV.U32 R108, RZ, RZ, R106.reuse ;  /* 0x000000ffff6c9224 */ /* 0x100fe200078e006a */
[----:B------:R-:W-:Y:S01]  /*7a40*/  @!P1 IADD3 R6, P5, P4, R4, R106, R177 ;  /* 0x0000006a04069210 */ /* 0x000fe20007cbe0b1 */
[----:B------:R-:W-:Y:S01]  /*7a50*/  @!P1 IMAD.MOV.U32 R16, RZ, RZ, R106 ;  /* 0x000000ffff109224 */ /* 0x000fe200078e006a */
[CC--:B------:R-:W-:Y:S01]  /*7a60*/  @!P1 LEA.HI.X R8, R104.reuse, R109.reuse, R13, 0x5, P3 ;  /* 0x0000006d68089211 */ /* 0x0c0fe200018f2c0d */
[----:B------:R-:W-:Y:S01]  /*7a70*/  @!P1 IMAD.MOV.U32 R17, RZ, RZ, R109 ;  /* 0x000000ffff119224 */ /* 0x000fe200078e006d */
[-C--:B------:R-:W-:Y:S01]  /*7a80*/  @!P1 LEA.HI.X R10, R104, R109.reuse, R11, 0x6, P2 ;  /* 0x0000006d680a9211 */ /* 0x080fe200010f340b */
[--C-:B------:R-:W-:Y:S01]  /*7a90*/  @!P1 IMAD.MOV.U32 R15, RZ, RZ, R109.reuse ;  /* 0x000000ffff0f9224 */ /* 0x100fe200078e006d */
[----:B------:R-:W-:Y:S01]  /*7aa0*/  @!P1 LEA R20, P2, R6, c[0x0][0x170], 0x1 ;  /* 0x00005c0006149a11 */ /* 0x000fe200078408ff */
[--C-:B------:R-:W-:Y:S01]  /*7ab0*/  @!P1 IMAD.MOV.U32 R107, RZ, RZ, R109.reuse ;  /* 0x000000ffff6b9224 */ /* 0x100fe200078e006d */
[----:B------:R-:W-:Y:S01]  /*7ac0*/  @P1 STS.128 [R171+0x6000], RZ ;  /* 0x006000ffab001388 */ /* 0x000fe20000000c00 */
[----:B------:R-:W-:Y:S01]  /*7ad0*/  @!P1 IMAD.WIDE.U32 R18, R104, 0x30, R108 ;  /* 0x0000003068129825 */ /* 0x000fe200078e006c */
[----:B------:R-:W-:-:S03]  /*7ae0*/  @!P1 IADD3.X R109, R5, R109, R176, P5, P4 ;  /* 0x0000006d056d9210 */ /* 0x000fc60002fe84b0 */
[----:B------:R-:W-:Y:S01]  /*7af0*/  @!P1 IMAD.MOV.U32 R12, RZ, RZ, c[0x0][0x1a4] ;  /* 0x00006900ff0c9624 */ /* 0x000fe200078e00ff */
[----:B------:R-:W-:Y:S01]  /*7b00*/  @!P1 IADD3 R13, P3, R4, R18, RZ ;  /* 0x00000012040d9210 */ /* 0x000fe20007f7e0ff */
[----:B------:R-:W-:Y:S01]  /*7b10*/  @!P1 IMAD.WIDE.U32 R16, R104, 0x50, R16 ;  /* 0x0000005068109825 */ /* 0x000fe200078e0010 */
[----:B------:R-:W-:-:S03]  /*7b20*/  @!P1 LEA.HI.X R21, R6, c[0x0][0x174], R109, 0x1, P2 ;  /* 0x00005d0006159a11 */ /* 0x000fc600010f0c6d */
[----:B------:R-:W-:Y:S01]  /*7b30*/  @!P1 IMAD R12, R12, 0x30, RZ ;  /* 0x000000300c0c9824 */ /* 0x000fe200078e02ff */
[----:B------:R-:W-:Y:S01]  /*7b40*/  @!P1 IADD3 R6, P2, R4, R16, RZ ;  /* 0x0000001004069210 */ /* 0x000fe20007f5e0ff */
[----:B------:R-:W-:Y:S02]  /*7b50*/  @!P1 IMAD R11, R11, 0x50, RZ ;  /* 0x000000500b0b9824 */ /* 0x000fe400078e02ff */
[----:B------:R-:W-:Y:S01]  /*7b60*/  @!P1 IMAD.MOV.U32 R14, RZ, RZ, R106 ;  /* 0x000000ffff0e9224 */ /* 0x000fe200078e006a */
[C---:B------:R-:W-:Y:S01]  /*7b70*/  @!P1 IADD3.X R18, R5.reuse, R19, R12, P3, !PT ;  /* 0x0000001305129210 */ /* 0x040fe20001ffe40c */
[----:B------:R-:W-:Y:S01]  /*7b80*/  @!P1 IMAD.MOV.U32 R16, RZ, RZ, c[0x0][0x1a4] ;  /* 0x00006900ff109624 */ /* 0x000fe200078e00ff */
[----:B------:R-:W-:Y:S01]  /*7b90*/  @!P1 IADD3.X R11, R5, R17, R11, P2, !PT ;  /* 0x00000011050b9210 */ /* 0x000fe200017fe40b */
[----:B------:R-:W-:Y:S01]  /*7ba0*/  @!P1 IMAD.WIDE.U32 R14, R104, 0x60, R14 ;  /* 0x00000060680e9825 */ /* 0x000fe200078e000e */
[C---:B------:R-:W-:Y:S02]  /*7bb0*/  @!P1 IADD3 R7, P3, R4.reuse, R7, RZ ;  /* 0x0000000704079210 */ /* 0x040fe40007f7e0ff */
[----:B------:R-:W-:Y:S01]  /*7bc0*/  @!P1 IADD3 R9, P2, R4, R9, RZ ;  /* 0x0000000904099210 */ /* 0x000fe20007f5e0ff */
[----:B------:R-:W-:Y:S01]  /*7bd0*/  @!P1 IMAD.WIDE.U32 R104, R104, 0x70, R106 ;  /* 0x0000007068689825 */ /* 0x000fe200078e006a */
[----:B------:R-:W-:-:S02]  /*7be0*/  @!P1 LEA R24, P5, R7, c[0x0][0x170], 0x1 ;  /* 0x00005c0007189a11 */ /* 0x000fc400078a08ff */
[----:B------:R-:W-:Y:S01]  /*7bf0*/  @!P1 LEA R22, P4, R9, c[0x0][0x170], 0x1 ;  /* 0x00005c0009169a11 */ /* 0x000fe200078808ff */
[----:B------:R-:W-:Y:S02]  /*7c00*/  @!P1 IMAD.MOV.U32 R12, RZ, RZ, c[0x0][0x1a4] ;  /* 0x00006900ff0c9624 */ /* 0x000fe400078e00ff */
[----:B------:R-:W-:Y:S02]  /*7c10*/  @!P1 IMAD R16, R16, 0x60, RZ ;  /* 0x0000006010109824 */ /* 0x000fe400078e02ff */
[C---:B------:R-:W-:Y:S01]  /*7c20*/  @!P1 IMAD.X R8, R5.reuse, 0x1, R8, P3 ;  /* 0x0000000105089824 */ /* 0x040fe200018e0608 */
[----:B------:R-:W-:Y:S01]  /*7c30*/  @!P1 IADD3 R14, P3, R4, R14, RZ ;  /* 0x0000000e040e9210 */ /* 0x000fe20007f7e0ff */
[----:B------:R-:W-:Y:S02]  /*7c40*/  @!P1 IMAD R12, R12, 0x70, RZ ;  /* 0x000000700c0c9824 */ /* 0x000fe400078e02ff */
[C---:B------:R-:W-:Y:S01]  /*7c50*/  @!P1 IMAD.X R10, R5.reuse, 0x1, R10, P2 ;  /* 0x00000001050a9824 */ /* 0x040fe200010e060a */
[----:B------:R-:W-:Y:S01]  /*7c60*/  @!P1 IADD3 R4, P2, R4, R104, RZ ;  /* 0x0000006804049210 */ /* 0x000fe20007f5e0ff */
[----:B------:R-:W-:Y:S01]  /*7c70*/  @!P1 IMAD.MOV.U32 R191, RZ, RZ, R189 ;  /* 0x000000ffffbf9224 */ /* 0x000fe200078e00bd */
[----:B------:R-:W-:-:S02]  /*7c80*/  @!P1 IADD3.X R15, R5, R16, R15, P3, !PT ;  /* 0x00000010050f9210 */ /* 0x000fc40001ffe40f */
[----:B------:R-:W-:Y:S02]  /*7c90*/  @!P1 IADD3.X R5, R5, R105, R12, P2, !PT ;  /* 0x0000006905059210 */ /* 0x000fe400017fe40c */
        /* <DEDUP_REMOVED lines=23> */
[----:B------:R-:W-:Y:S02]  /*7e10*/  @!P1 LEA.HI.X R27, R4, c[0x0][0x174], R5, 0x1, P2 ;  /* 0x00005d00041b9a11 */ /* 0x000fe400010f0c05 */
        /* <DEDUP_REMOVED lines=30> */
[----:B----4-:R-:W4:Y:S04]  /*8000*/  LDSM.16.M88.4 R12, [R157+0x2000] ;  /* 0x002000009d0c783b */ /* 0x010f280000000200 */
[----:B-----5:R-:W5:Y:S04]  /*8010*/  LDSM.16.M88.4 R8, [R157+0x2800] ;  /* 0x002800009d08783b */ /* 0x020f680000000200 */
[----:B------:R-:W4:Y:S04]  /*8020*/  LDSM.16.M88.4 R44, [R163+0x3000] ;  /* 0x00300000a32c783b */ /* 0x000f280000000200 */
[----:B------:R-:W4:Y:S04]  /*8030*/  LDSM.16.M88.4 R36, [R163+0x3800] ;  /* 0x00380000a324783b */ /* 0x000f280000000200 */
[----:B--2---:R-:W2:Y:S04]  /*8040*/  LDSM.16.M88.4 R20, [R163+0x4800] ;  /* 0x00480000a314783b */ /* 0x004ea80000000200 */
[----:B------:R-:W2:Y:S04]  /*8050*/  LDSM.16.M88.4 R16, [R157+0x3000] ;  /* 0x003000009d10783b */ /* 0x000ea80000000200 */
        /* <DEDUP_REMOVED lines=9> */
[C---:B----4-:R-:W-:Y:S08]  /*80f0*/  HMMA.16816.F32 R64, R104.reuse, R12, R64 ;  /* 0x0000000c6840723c */ /* 0x050ff00000001840 */
[C---:B------:R-:W-:Y:S01]  /*8100*/  HMMA.16816.F32 R60, R104.reuse, R14, R60 ;  /* 0x0000000e683c723c */ /* 0x040fe2000000183c */
[----:B------:R-:W-:Y:S07]  /*8110*/  LDSM.16.M88.4 R12, [R163+0x5000] ;  /* 0x00500000a30c783b */ /* 0x000fee0000000200 */
[C---:B-----5:R-:W-:Y:S08]  /*8120*/  HMMA.16816.F32 R56, R104.reuse, R8, R56 ;  /* 0x000000086838723c */ /* 0x060ff00000001838 */
        /* <DEDUP_REMOVED lines=8> */
[C---:B------:R-:W-:Y:S08]  /*81b0*/  HMMA.16816.F32 R48, R104.reuse, R16, R48 ;  /* 0x000000106830723c */ /* 0x040ff00000001830 */
        /* <DEDUP_REMOVED lines=55> */
[----:B------:R-:W-:Y:S01]  /*8530*/  MUFU.TANH R137, R59 ;  /* 0x0000003b00897308 */ /* 0x000fe20000002400 */
[----:B------:R-:W-:Y:S02]  /*8540*/  FMUL.FTZ R58, R58, c[0x0][0x2ec] ;  /* 0x0000bb003a3a7a20 */ /* 0x000fe40000410000 */
[----:B------:R-:W-:Y:S02]  /*8550*/  FMUL.FTZ R53, R53, c[0x0][0x2ec] ;  /* 0x0000bb0035357a20 */ /* 0x000fe40000410000 */
[----:B------:R-:W-:Y:S02]  /*8560*/  FMUL.FTZ R52, R52, c[0x0][0x2ec] ;  /* 0x0000bb0034347a20 */ /* 0x000fe40000410000 */
[----:B------:R-:W-:Y:S01]  /*8570*/  FMUL.FTZ R54, R54, c[0x0][0x2ec] ;  /* 0x0000bb0036367a20 */ /* 0x000fe20000410000 */
[----:B------:R-:W-:Y:S01]  /*8580*/  MUFU.TANH R195, R58 ;  /* 0x0000003a00c37308 */ /* 0x000fe20000002400 */
[----:B------:R-:W-:-:S02]  /*8590*/  FMUL.FTZ R131, R55, c[0x0][0x2ec] ;  /* 0x0000bb0037837a20 */ /* 0x000fc40000410000 */
[----:B------:R-:W-:Y:S02]  /*85a0*/  FMUL.FTZ R67, R67, c[0x0][0x2ec] ;  /* 0x0000bb0043437a20 */ /* 0x000fe40000410000 */
[----:B------:R-:W-:Y:S02]  /*85b0*/  FMUL.FTZ R64, R64, c[0x0][0x2ec] ;  /* 0x0000bb0040407a20 */ /* 0x000fe40000410000 */
[----:B------:R-:W-:Y:S01]  /*85c0*/  FMUL.FTZ R66, R66, c[0x0][0x2ec] ;  /* 0x0000bb0042427a20 */ /* 0x000fe20000410000 */
[----:B------:R-:W-:Y:S02]  /*85d0*/  MUFU.TANH R141, R67 ;  /* 0x00000043008d7308 */ /* 0x000fe40000002400 */
[----:B------:R-:W-:Y:S01]  /*85e0*/  FMUL.FTZ R60, R60, c[0x0][0x2ec] ;  /* 0x0000bb003c3c7a20 */ /* 0x000fe20000410000 */
[----:B-1----:R-:W-:Y:S01]  /*85f0*/  HMMA.16816.F32 R40, R112, R104, R40 ;  /* 0x000000687028723c */ /* 0x002fe20000001828 */
[----:B------:R-:W-:Y:S02]  /*8600*/  FMUL.FTZ R62, R62, c[0x0][0x2ec] ;  /* 0x0000bb003e3e7a20 */ /* 0x000fe40000410000 */
[----:B------:R-:W-:-:S02]  /*8610*/  FMUL.FTZ R63, R63, c[0x0][0x2ec] ;  /* 0x0000bb003f3f7a20 */ /* 0x000fc40000410000 */
[----:B------:R-:W-:Y:S03]  /*8620*/  MUFU.TANH R117, R60 ;  /* 0x0000003c00757308 */ /* 0x000fe60000002400 */
[C---:B------:R-:W-:Y:S01]  /*8630*/  HMMA.16816.F32 R36, R112.reuse, R106, R36 ;  /* 0x0000006a7024723c */ /* 0x040fe20000001824 */
[----:B------:R-:W1:Y:S04]  /*8640*/  LDSM.16.M88.4 R104, [R102+0x2800] ;  /* 0x002800006668783b */ /* 0x000e680000000200 */
[----:B------:R-:W-:Y:S03]  /*8650*/  MUFU.TANH R197, R62 ;  /* 0x0000003e00c57308 */ /* 0x000fe60000002400 */
[C---:B--2---:R-:W-:Y:S05]  /*8660*/  HMMA.16816.F32 R48, R112.reuse, R108, R48 ;  /* 0x0000006c7030723c */ /* 0x044fea0000001830 */
[----:B------:R-:W-:Y:S03]  /*8670*/  MUFU.TANH R139, R63 ;  /* 0x0000003f008b7308 */ /* 0x000fe60000002400 */
[----:B------:R-:W-:Y:S01]  /*8680*/  HMMA.16816.F32 R44, R112, R110, R44 ;  /* 0x0000006e702c723c */ /* 0x000fe2000000182c */
[----:B------:R-:W2:Y:S01]  /*8690*/  LDSM.16.M88.4 R108, [R102+0x2000] ;  /* 0x00200000666c783b */ /* 0x000ea20000000200 */
[----:B------:R-:W-:-:S02]  /*86a0*/  FMUL.FTZ R40, R40, c[0x0][0x2ec] ;  /* 0x0000bb0028287a20 */ /* 0x000fc40000410000 */
[----:B------:R-:W-:Y:S01]  /*86b0*/  FMUL.FTZ R43, R43, c[0x0][0x2ec] ;  /* 0x0000bb002b2b7a20 */ /* 0x000fe20000410000 */
[----:B------:R-:W-:Y:S01]  /*86c0*/  MUFU.TANH R193, R54 ;  /* 0x0000003600c17308 */ /* 0x000fe20000002400 */
        /* <DEDUP_REMOVED lines=9> */
[----:B------:R4:W-:Y:S01]  /*8760*/  MUFU.TANH R59, R36 ;  /* 0x00000024003b7308 */ /* 0x0009e20000002400 */
[----:B------:R-:W-:Y:S02]  /*8770*/  FMUL.FTZ R49, R49, c[0x0][0x2ec] ;  /* 0x0000bb0031317a20 */ /* 0x000fe40000410000 */
[----:B------:R-:W-:Y:S01]  /*8780*/  FMUL.FTZ R45, R45, c[0x0][0x2ec] ;  /* 0x0000bb002d2d7a20 */ /* 0x000fe20000410000 */
[----:B-1----:R-:W-:Y:S01]  /*8790*/  HMMA.16816.F32 R24, R112, R104, R24 ;  /* 0x000000687018723c */ /* 0x002fe20000001818 */
[----:B------:R-:W-:-:S02]  /*87a0*/  FMUL.FTZ R44, R44, c[0x0][0x2ec] ;  /* 0x0000bb002c2c7a20 */ /* 0x000fc40000410000 */
[----:B------:R-:W-:Y:S01]  /*87b0*/  FMUL.FTZ R127, R47, c[0x0][0x2ec] ;  /* 0x0000bb002f7f7a20 */ /* 0x000fe20000410000 */
[----:B------:R-:W-:Y:S01]  /*87c0*/  MUFU.TANH R63, R40 ;  /* 0x00000028003f7308 */ /* 0x000fe20000002400 */
[----:B------:R-:W-:-:S03]  /*87d0*/  FMUL.FTZ R46, R46, c[0x0][0x2ec] ;  /* 0x0000bb002e2e7a20 */ /* 0x000fc60000410000 */
[C---:B------:R-:W-:Y:S01]  /*87e0*/  HMMA.16816.F32 R20, R112.reuse, R106, R20 ;  /* 0x0000006a7014723c */ /* 0x040fe20000001814 */
[----:B------:R-:W1:Y:S03]  /*87f0*/  LDSM.16.M88.4 R104, [R102+0x3800] ;  /* 0x003800006668783b */ /* 0x000e660000000200 */
[----:B------:R-:W-:Y:S04]  /*8800*/  MUFU.TANH R67, R44 ;  /* 0x0000002c00437308 */ /* 0x000fe80000002400 */
[C---:B--2---:R-:W-:Y:S04]  /*8810*/  HMMA.16816.F32 R32, R112.reuse, R108, R32 ;  /* 0x0000006c7020723c */ /* 0x044fe80000001820 */
[----:B------:R2:W-:Y:S04]  /*8820*/  MUFU.TANH R133, R43 ;  /* 0x0000002b00857308 */ /* 0x0005e80000002400 */
[----:B------:R-:W-:Y:S01]  /*8830*/  HMMA.16816.F32 R28, R112, R110, R28 ;  /* 0x0000006e701c723c */ /* 0x000fe2000000181c */
[----:B------:R-:W5:Y:S01]  /*8840*/  LDSM.16.M88.4 R108, [R102+0x3000] ;  /* 0x00300000666c783b */ /* 0x000f620000000200 */
[----:B------:R-:W-:Y:S01]  /*8850*/  FMUL.FTZ R25, R25, c[0x0][0x2ec] ;  /* 0x0000bb0019197a20 */ /* 0x000fe20000410000 */
[----:B------:R-:W-:-:S04]  /*8860*/  DEPBAR.LE SB0, 0x0 ;  /* 0x000080000000791a */ /* 0x000fc80000000000 */
[----:B------:R1:W-:Y:S01]  /*8870*/  MUFU.TANH R47, R41 ;  /* 0x00000029002f7308 */ /* 0x0003e20000002400 */
[----:B------:R-:W-:-:S07]  /*8880*/  FMUL.FTZ R21, R21, c[0x0][0x2ec] ;  /* 0x0000bb0015157a20 */ /* 0x000fce0000410000 */
[----:B------:R5:W-:Y:S01]  /*8890*/  MUFU.TANH R183, R42 ;  /* 0x0000002a00b77308 */ /* 0x000be20000002400 */
[----:B------:R-:W-:Y:S02]  /*88a0*/  FMUL.FTZ R143, R34, c[0x0][0x2ec] ;  /* 0x0000bb00228f7a20 */ /* 0x000fe40000410000 */
[----:B------:R-:W-:Y:S02]  /*88b0*/  IMAD.SHL.U32 R34, R170, 0x80, RZ ;  /* 0x00000080aa227824 */ /* 0x000fe400078e00ff */
[----:B------:R-:W-:Y:S02]  /*88c0*/  FMUL.FTZ R125, R35, c[0x0][0x2ec] ;  /* 0x0000bb00237d7a20 */ /* 0x000fe40000410000 */
[----:B------:R-:W-:Y:S01]  /*88d0*/  FMUL.FTZ R32, R32, c[0x0][0x2ec] ;  /* 0x0000bb0020207a20 */ /* 0x000fe20000410000 */
[--C-:B---3--:R-:W-:Y:S01]  /*88e0*/  LOP3.LUT R38, R34, 0x8, R169.reuse, 0xfe, !PT ;  /* 0x0000000822267812 */ /* 0x108fe200078efea9 */
[----:B------:R-:W-:Y:S01]  /*88f0*/  FMUL.FTZ R119, R28, c[0x0][0x2ec] ;  /* 0x0000bb001c777a20 */ /* 0x000fe20000410000 */
[C---:B-1----:R-:W-:Y:S01]  /*8900*/  HMMA.16816.F32 R8, R112.reuse, R104, R8 ;  /* 0x000000687008723c */ /* 0x042fe20000001808 */
[----:B----4-:R-:W-:Y:S01]  /*8910*/  LOP3.LUT R36, R34, R169, RZ, 0xfc, !PT ;  /* 0x000000a922247212 */ /* 0x010fe200078efcff */
[----:B------:R-:W1:Y:S01]  /*8920*/  I2F R35, R38 ;  /* 0x0000002600237306 */ /* 0x000e620000201400 */
[----:B------:R-:W-:Y:S01]  /*8930*/  ISETP.GE.AND P4, PT, R38, R124, PT ;  /* 0x0000007c2600720c */ /* 0x000fe20003f86270 */
[----:B--2---:R-:W-:Y:S01]  /*8940*/  FMUL.FTZ R43, R30, c[0x0][0x2ec] ;  /* 0x0000bb001e2b7a20 */ /* 0x004fe20000410000 */
[----:B------:R-:W-:Y:S01]  /*8950*/  IADD3 R40, R36, 0x9, RZ ;  /* 0x0000000924287810 */ /* 0x000fe20007ffe0ff */
[----:B------:R-:W-:Y:S01]  /*8960*/  FMUL.FTZ R29, R29, c[0x0][0x2ec] ;  /* 0x0000bb001d1d7a20 */ /* 0x000fe20000410000 */
[----:B------:R-:W-:Y:S01]  /*8970*/  ISETP.GE.AND P3, PT, R38, R123, PT ;  /* 0x0000007b2600720c */ /* 0x000fe20003f66270 */
[----:B------:R-:W-:Y:S01]  /*8980*/  FMUL.FTZ R105, R65, c[0x0][0x2ec] ;  /* 0x0000bb0041697a20 */ /* 0x000fe20000410000 */
[C-C-:B------:R-:W-:Y:S01]  /*8990*/  LOP3.LUT R44, R34.reuse, 0x18, R169.reuse, 0xfe, !PT ;  /* 0x00000018222c7812 */ /* 0x140fe200078efea9 */
[----:B------:R-:W-:Y:S01]  /*89a0*/  FMUL.FTZ R65, R61, c[0x0][0x2ec] ;  /* 0x0000bb003d417a20 */ /* 0x000fe20000410000 */
[----:B------:R-:W-:Y:S01]  /*89b0*/  MUFU.TANH R39, R32 ;  /* 0x0000002000277308 */ /* 0x000fe20000002400 */
[----:B------:R-:W-:Y:S01]  /*89c0*/  FMUL.FTZ R61, R57, c[0x0][0x2ec] ;  /* 0x0000bb00393d7a20 */ /* 0x000fe20000410000 */
[----:B------:R-:W-:Y:S01]  /*89d0*/  LOP3.LUT R41, R34, 0x10, R169, 0xfe, !PT ;  /* 0x0000001022297812 */ /* 0x000fe200078efea9 */
[----:B------:R-:W-:Y:S01]  /*89e0*/  HMMA.16816.F32 R4, R112, R106, R4 ;  /* 0x0000006a7004723c */ /* 0x000fe20000001804 */
[----:B-----5:R-:W-:Y:S01]  /*89f0*/  IADD3 R42, R36, 0x11, RZ ;  /* 0x00000011242a7810 */ /* 0x020fe20007ffe0ff */
[----:B-1----:R-:W-:-:S03]  /*8a00*/  FFMA.FTZ R117, R0, R35, R117 ;  /* 0x0000002300757223 */ /* 0x002fc60000010075 */
[----:B------:R-:W-:Y:S01]  /*8a10*/  MUFU.TANH R57, R53 ;  /* 0x0000003500397308 */ /* 0x000fe20000002400 */
[----:B------:R-:W-:Y:S02]  /*8a20*/  FFMA.FTZ R35, R0, R35, R197 ;  /* 0x0000002300237223 */ /* 0x000fe400000100c5 */
[C---:B------:R-:W-:Y:S01]  /*8a30*/  HMMA.16816.F32 R12, R112.reuse, R110, R12 ;  /* 0x0000006e700c723c */ /* 0x040fe2000000180c */
[----:B------:R-:W-:Y:S01]  /*8a40*/  FSEL R30, R117, -INF , !P4 ;  /* 0xff800000751e7808 */ /* 0x000fe20006000000 */
[----:B------:R-:W-:Y:S01]  /*8a50*/  FMUL.FTZ R9, R9, c[0x0][0x2ec] ;  /* 0x0000bb0009097a20 */ /* 0x000fe20000410000 */
[----:B------:R-:W-:Y:S01]  /*8a60*/  FSEL R35, R35, -INF , !P3 ;  /* 0xff80000023237808 */ /* 0x000fe20005800000 */
[----:B------:R-:W-:Y:S01]  /*8a70*/  FMUL.FTZ R11, R11, c[0x0][0x2ec] ;  /* 0x0000bb000b0b7a20 */ /* 0x000fe20000410000 */
[----:B------:R1:W-:Y:S01]  /*8a80*/  MUFU.TANH R53, R45 ;  /* 0x0000002d00357308 */ /* 0x0003e20000002400 */
[C---:B------:R-:W-:Y:S02]  /*8a90*/  ISETP.GE.AND P4, PT, R40.reuse, R124, PT ;  /* 0x0000007c2800720c */ /* 0x040fe40003f86270 */
[----:B------:R-:W-:Y:S01]  /*8aa0*/  ISETP.GE.AND P3, PT, R40, R123, PT ;  /* 0x0000007b2800720c */ /* 0x000fe20003f66270 */
[----:B------:R-:W-:Y:S04]  /*8ab0*/  HMMA.16816.F32 R16, R112, R108, R16 ;  /* 0x0000006c7010723c */ /* 0x000fe80000001810 */
[----:B------:R-:W-:Y:S03]  /*8ac0*/  MUFU.TANH R105, R105 ;  /* 0x0000006900697308 */ /* 0x000fe60000002400 */
[----:B------:R-:W-:-:S02]  /*8ad0*/  FMUL.FTZ R5, R5, c[0x0][0x2ec] ;  /* 0x0000bb0005057a20 */ /* 0x000fc40000410000 */
[----:B------:R-:W-:Y:S02]  /*8ae0*/  FMUL.FTZ R7, R7, c[0x0][0x2ec] ;  /* 0x0000bb0007077a20 */ /* 0x000fe40000410000 */
[----:B-1----:R-:W-:Y:S01]  /*8af0*/  FMUL.FTZ R45, R37, c[0x0][0x2ec] ;  /* 0x0000bb00252d7a20 */ /* 0x002fe20000410000 */
[----:B------:R-:W-:Y:S01]  /*8b00*/  MUFU.TANH R65, R65 ;  /* 0x0000004100417308 */ /* 0x000fe20000002400 */
[----:B------:R-:W-:Y:S01]  /*8b10*/  FMUL.FTZ R37, R33, c[0x0][0x2ec] ;  /* 0x0000bb0021257a20 */ /* 0x000fe20000410000 */
[----:B------:R-:W-:Y:S01]  /*8b20*/  IADD3 R33, R36, 0x1, RZ ;  /* 0x0000000124217810 */ /* 0x000fe20007ffe0ff */
[----:B------:R-:W-:Y:S02]  /*8b30*/  FMUL.FTZ R13, R13, c[0x0][0x2ec] ;  /* 0x0000bb000d0d7a20 */ /* 0x000fe40000410000 */
[----:B------:R-:W-:Y:S01]  /*8b40*/  FMUL.FTZ R15, R15, c[0x0][0x2ec] ;  /* 0x0000bb000f0f7a20 */ /* 0x000fe20000410000 */
[C---:B------:R-:W-:Y:S02]  /*8b50*/  ISETP.GE.AND P6, PT, R33.reuse, R124, PT ;  /* 0x0000007c2100720c */ /* 0x040fe40003fc6270 */
[----:B------:R-:W1:Y:S01]  /*8b60*/  I2F R32, R33 ;  /* 0x0000002100207306 */ /* 0x000e620000201400 */
[----:B------:R-:W-:-:S03]  /*8b70*/  ISETP.GE.AND P5, PT, R33, R123, PT ;  /* 0x0000007b2100720c */ /* 0x000fc60003fa6270 */
[----:B------:R-:W-:-:S04]  /*8b80*/  FMUL.FTZ R17, R17, c[0x0][0x2ec] ;  /* 0x0000bb0011117a20 */ /* 0x000fc80000410000 */
[----:B------:R-:W2:Y:S08]  /*8b90*/  I2F R28, R40 ;  /* 0x00000028001c7306 */ /* 0x000eb00000201400 */
[----:B------:R-:W-:Y:S01]  /*8ba0*/  MUFU.TANH R111, R52 ;  /* 0x00000034006f7308 */ /* 0x000fe20000002400 */
[CC--:B-1----:R-:W-:Y:S02]  /*8bb0*/  FFMA.FTZ R105, R0.reuse, R32.reuse, R105 ;  /* 0x0000002000697223 */ /* 0x0c2fe40000010069 */
[----:B------:R-:W-:-:S03]  /*8bc0*/  FFMA.FTZ R141, R0, R32, R141 ;  /* 0x00000020008d7223 */ /* 0x000fc6000001008d */
[----:B------:R-:W-:Y:S02]  /*8bd0*/  FSEL R32, R105, -INF , !P6 ;  /* 0xff80000069207808 */ /* 0x000fe40007000000 */
[----:B------:R-:W1:Y:S01]  /*8be0*/  I2F R40, R44 ;  /* 0x0000002c00287306 */ /* 0x000e620000201400 */
[----:B------:R-:W-:Y:S01]  /*8bf0*/  FSEL R33, R141, -INF , !P5 ;  /* 0xff8000008d217808 */ /* 0x000fe20006800000 */
[C---:B--2---:R-:W-:Y:S01]  /*8c00*/  FFMA.FTZ R65, R0.reuse, R28, R65 ;  /* 0x0000001c00417223 */ /* 0x044fe20000010041 */
[C---:B------:R-:W-:Y:S01]  /*8c10*/  ISETP.GE.AND P6, PT, R41.reuse, R124, PT ;  /* 0x0000007c2900720c */ /* 0x040fe20003fc6270 */
[----:B------:R-:W-:Y:S01]  /*8c20*/  FFMA.FTZ R139, R0, R28, R139 ;  /* 0x0000001c008b7223 */ /* 0x000fe2000001008b */
[----:B------:R-:W-:Y:S02]  /*8c30*/  ISETP.GE.AND P5, PT, R41, R123, PT ;  /* 0x0000007b2900720c */ /* 0x000fe40003fa6270 */
[----:B------:R-:W-:Y:S01]  /*8c40*/  FSEL R28, R65, -INF , !P4 ;  /* 0xff800000411c7808 */ /* 0x000fe20006000000 */
[----:B------:R-:W-:Y:S01]  /*8c50*/  MUFU.TANH R115, R56 ;  /* 0x0000003800737308 */ /* 0x000fe20000002400 */
[----:B------:R-:W-:Y:S01]  /*8c60*/  ISETP.GE.AND P4, PT, R44, R124, PT ;  /* 0x0000007c2c00720c */ /* 0x000fe20003f86270 */
[----:B------:R-:W-:-:S02]  /*8c70*/  FMUL.FTZ R65, R31, c[0x0][0x2ec] ;  /* 0x0000bb001f417a20 */ /* 0x000fc40000410000 */
[----:B------:R-:W-:-:S04]  /*8c80*/  FMUL.FTZ R31, R24, c[0x0][0x2ec] ;  /* 0x0000bb00181f7a20 */ /* 0x000fc80000410000 */
[----:B------:R-:W2:Y:S08]  /*8c90*/  I2F R38, R41 ;  /* 0x0000002900267306 */ /* 0x000eb00000201400 */
[----:B------:R-:W-:Y:S08]  /*8ca0*/  MUFU.TANH R61, R61 ;  /* 0x0000003d003d7308 */ /* 0x000ff00000002400 */
[----:B------:R-:W3:Y:S08]  /*8cb0*/  I2F R41, R42 ;  /* 0x0000002a00297306 */ /* 0x000ef00000201400 */
[----:B------:R1:W-:Y:S08]  /*8cc0*/  MUFU.TANH R107, R48 ;  /* 0x00000030006b7308 */ /* 0x0003f00000002400 */
[----:B------:R4:W-:Y:S08]  /*8cd0*/  MUFU.TANH R135, R51 ;  /* 0x0000003300877308 */ /* 0x0009f00000002400 */
[----:B------:R5:W-:Y:S01]  /*8ce0*/  MUFU.TANH R105, R29 ;  /* 0x0000001d00697308 */ /* 0x000be20000002400 */
[----:B-1----:R-:W-:-:S05]  /*8cf0*/  FFMA.FTZ R48, R0, R40, R111 ;  /* 0x0000002800307223 */ /* 0x002fca000001006f */
[----:B------:R-:W-:Y:S01]  /*8d00*/  FSEL R48, R48, -INF , !P4 ;  /* 0xff80000030307808 */ /* 0x000fe20006000000 */
[----:B----4-:R-:W-:Y:S01]  /*8d10*/  FFMA.FTZ R51, R0, R40, R193 ;  /* 0x0000002800337223 */ /* 0x010fe200000100c1 */
[----:B------:R2:W-:Y:S01]  /*8d20*/  MUFU.TANH R145, R50 ;  /* 0x0000003200917308 */ /* 0x0005e20000002400 */
[----:B-----5:R-:W-:-:S07]  /*8d30*/  FSEL R29, R139, -INF , !P3 ;  /* 0xff8000008b1d7808 */ /* 0x020fce0005800000 */
[----:B------:R1:W-:Y:S01]  /*8d40*/  MUFU.TANH R117, R43 ;  /* 0x0000002b00757308 */ /* 0x0003e20000002400 */
[-C--:B------:R-:W-:Y:S02]  /*8d50*/  ISETP.GE.AND P3, PT, R44, R123.reuse, PT ;  /* 0x0000007b2c00720c */ /* 0x080fe40003f66270 */
[----:B------:R-:W-:Y:S02]  /*8d60*/  IADD3 R44, R36, 0x19, RZ ;  /* 0x00000019242c7810 */ /* 0x000fe40007ffe0ff */
[----:B------:R-:W-:Y:S02]  /*8d70*/  FSEL R51, R51, -INF , !P3 ;  /* 0xff80000033337808 */ /* 0x000fe40005800000 */
[----:B------:R-:W-:Y:S01]  /*8d80*/  ISETP.GE.AND P4, PT, R44, R124, PT ;  /* 0x0000007c2c00720c */ /* 0x000fe20003f86270 */
[----:B------:R4:W-:Y:S01]  /*8d90*/  MUFU.TANH R191, R46 ;  /* 0x0000002e00bf7308 */ /* 0x0009e20000002400 */
[----:B--2---:R-:W-:Y:S01]  /*8da0*/  FFMA.FTZ R50, R0, R38, R115 ;  /* 0x0000002600327223 */ /* 0x004fe20000010073 */
[----:B------:R-:W-:-:S04]  /*8db0*/  ISETP.GE.AND P3, PT, R44, R123, PT ;  /* 0x0000007b2c00720c */ /* 0x000fc80003f66270 */
[----:B------:R-:W-:Y:S01]  /*8dc0*/  FSEL R50, R50, -INF , !P6 ;  /* 0xff80000032327808 */ /* 0x000fe20007000000 */
[----:B-1----:R-:W-:Y:S01]  /*8dd0*/  FFMA.FTZ R43, R0, R38, R195 ;  /* 0x00000026002b7223 */ /* 0x002fe200000100c3 */
[----:B------:R-:W-:Y:S01]  /*8de0*/  MUFU.TANH R131, R131 ;  /* 0x0000008300837308 */ /* 0x000fe20000002400 */
[----:B------:R-:W-:-:S03]  /*8df0*/  ISETP.GE.AND P6, PT, R42, R124, PT ;  /* 0x0000007c2a00720c */ /* 0x000fc60003fc6270 */
[----:B------:R-:W-:Y:S02]  /*8e00*/  FSEL R43, R43, -INF , !P5 ;  /* 0xff8000002b2b7808 */ /* 0x000fe40006800000 */
[----:B------:R-:W-:Y:S01]  /*8e10*/  ISETP.GE.AND P5, PT, R42, R123, PT ;  /* 0x0000007b2a00720c */ /* 0x000fe20003fa6270 */
[-C--:B---3--:R-:W-:Y:S01]  /*8e20*/  FFMA.FTZ R42, R0, R41.reuse, R61 ;  /* 0x00000029002a7223 */ /* 0x088fe2000001003d */
[----:B----4-:R-:W-:Y:S01]  /*8e30*/  LOP3.LUT R46, R34, 0x20, R169, 0xfe, !PT ;  /* 0x00000020222e7812 */ /* 0x010fe200078efea9 */
[----:B------:R1:W2:Y:S01]  /*8e40*/  I2F R24, R44 ;  /* 0x0000002c00187306 */ /* 0x0002a20000201400 */
[----:B------:R-:W-:Y:S02]  /*8e50*/  FMUL.FTZ R61, R26, c[0x0][0x2ec] ;  /* 0x0000bb001a3d7a20 */ /* 0x000fe40000410000 */
[----:B------:R-:W-:Y:S01]  /*8e60*/  FFMA.FTZ R41, R0, R41, R137 ;  /* 0x0000002900297223 */ /* 0x000fe20000010089 */
[----:B------:R-:W-:Y:S02]  /*8e70*/  FSEL R42, R42, -INF , !P6 ;  /* 0xff8000002a2a7808 */ /* 0x000fe40007000000 */
[----:B------:R-:W-:-:S02]  /*8e80*/  ISETP.GE.AND P6, PT, R46, R124, PT ;  /* 0x0000007c2e00720c */ /* 0x000fc40003fc6270 */
[----:B------:R-:W3:Y:S01]  /*8e90*/  I2F R38, R46 ;  /* 0x0000002e00267306 */ /* 0x000ee20000201400 */
[----:B------:R-:W-:Y:S02]  /*8ea0*/  FSEL R41, R41, -INF , !P5 ;  /* 0xff80000029297808 */ /* 0x000fe40006800000 */
[----:B------:R-:W-:Y:S02]  /*8eb0*/  ISETP.GE.AND P5, PT, R46, R123, PT ;  /* 0x0000007b2e00720c */ /* 0x000fe40003fa6270 */
[----:B-1----:R-:W-:-:S03]  /*8ec0*/  IADD3 R44, R36, 0x21, RZ ;  /* 0x00000021242c7810 */ /* 0x002fc60007ffe0ff */
[----:B------:R1:W-:Y:S01]  /*8ed0*/  MUFU.TANH R55, R49 ;  /* 0x0000003100377308 */ /* 0x0003e20000002400 */
[----:B--2---:R-:W-:Y:S02]  /*8ee0*/  FFMA.FTZ R40, R0, R24, R57 ;  /* 0x0000001800287223 */ /* 0x004fe40000010039 */
[----:B------:R-:W-:Y:S02]  /*8ef0*/  FMUL.FTZ R57, R27, c[0x0][0x2ec] ;  /* 0x0000bb001b397a20 */ /* 0x000fe40000410000 */
[----:B------:R-:W-:Y:S01]  /*8f00*/  FMUL.FTZ R27, R20, c[0x0][0x2ec] ;  /* 0x0000bb00141b7a20 */ /* 0x000fe20000410000 */
[----:B------:R-:W-:Y:S01]  /*8f10*/  FSEL R40, R40, -INF , !P4 ;  /* 0xff80000028287808 */ /* 0x000fe20006000000 */
[----:B---3--:R-:W-:Y:S01]  /*8f20*/  FFMA.FTZ R107, R0, R38, R107 ;  /* 0x00000026006b7223 */ /* 0x008fe2000001006b */
[----:B------:R-:W2:Y:S01]  /*8f30*/  I2F R26, R44 ;  /* 0x0000002c001a7306 */ /* 0x000ea20000201400 */
[----:B------:R-:W-:-:S03]  /*8f40*/  LOP3.LUT R46, R34, 0x28, R169, 0xfe, !PT ;  /* 0x00000028222e7812 */ /* 0x000fc600078efea9 */
[----:B------:R-:W-:Y:S02]  /*8f50*/  FSEL R196, R107, -INF , !P6 ;  /* 0xff8000006bc47808 */ /* 0x000fe40007000000 */
[----:B------:R-:W-:Y:S01]  /*8f60*/  ISETP.GE.AND P6, PT, R44, R124, PT ;  /* 0x0000007c2c00720c */ /* 0x000fe20003fc6270 */
[C---:B-1----:R-:W-:Y:S01]  /*8f70*/  FFMA.FTZ R49, R0.reuse, R24, R131 ;  /* 0x0000001800317223 */ /* 0x042fe20000010083 */
[----:B------:R-:W-:Y:S01]  /*8f80*/  MUFU.TANH R127, R127 ;  /* 0x0000007f007f7308 */ /* 0x000fe20000002400 */
[----:B------:R-:W-:Y:S01]  /*8f90*/  FFMA.FTZ R131, R0, R38, R145 ;  /* 0x0000002600837223 */ /* 0x000fe20000010091 */
[----:B------:R-:W-:Y:S02]  /*8fa0*/  IADD3 R38, R36, 0x29, RZ ;  /* 0x0000002924267810 */ /* 0x000fe40007ffe0ff */
[----:B------:R-:W-:Y:S02]  /*8fb0*/  FSEL R49, R49, -INF , !P3 ;  /* 0xff80000031317808 */ /* 0x000fe40005800000 */
[----:B------:R-:W-:Y:S01]  /*8fc0*/  FSEL R131, R131, -INF , !P5 ;  /* 0xff80000083837808 */ /* 0x000fe20006800000 */
[CC--:B--2---:R-:W-:Y:S01]  /*8fd0*/  FFMA.FTZ R55, R0.reuse, R26.reuse, R55 ;  /* 0x0000001a00377223 */ /* 0x0c4fe20000010037 */
[----:B------:R-:W1:Y:S01]  /*8fe0*/  I2F R24, R46 ;  /* 0x0000002e00187306 */ /* 0x000e620000201400 */
[----:B------:R-:W-:Y:S01]  /*8ff0*/  FFMA.FTZ R135, R0, R26, R135 ;  /* 0x0000001a00877223 */ /* 0x000fe20000010087 */
[----:B------:R-:W-:-:S02]  /*9000*/  ISETP.GE.AND P5, PT, R44, R123, PT ;  /* 0x0000007b2c00720c */ /* 0x000fc40003fa6270 */
[----:B------:R-:W-:Y:S02]  /*9010*/  LOP3.LUT R44, R34, 0x30, R169, 0xfe, !PT ;  /* 0x00000030222c7812 */ /* 0x000fe400078efea9 */
[CC--:B------:R-:W-:Y:S02]  /*9020*/  ISETP.GE.AND P4, PT, R46.reuse, R124.reuse, PT ;  /* 0x0000007c2e00720c */ /* 0x0c0fe40003f86270 */
[----:B------:R-:W2:Y:S01]  /*9030*/  I2F R26, R38 ;  /* 0x00000026001a7306 */ /* 0x000ea20000201400 */
[-C--:B------:R-:W-:Y:S02]  /*9040*/  ISETP.GE.AND P3, PT, R46, R123.reuse, PT ;  /* 0x0000007b2e00720c */ /* 0x080fe40003f66270 */
[----:B------:R-:W-:Y:S01]  /*9050*/  FSEL R132, R55, -INF , !P6 ;  /* 0xff80000037847808 */ /* 0x000fe20007000000 */
[----:B------:R-:W-:Y:S01]  /*9060*/  FMUL.FTZ R55, R22, c[0x0][0x2ec] ;  /* 0x0000bb0016377a20 */ /* 0x000fe20000410000 */
[----:B------:R-:W-:Y:S02]  /*9070*/  FSEL R145, R135, -INF , !P5 ;  /* 0xff80000087917808 */ /* 0x000fe40006800000 */
[----:B------:R-:W-:Y:S01]  /*9080*/  ISETP.GE.AND P6, PT, R44, R124, PT ;  /* 0x0000007c2c00720c */ /* 0x000fe20003fc6270 */
[CC--:B-1----:R-:W-:Y:S01]  /*9090*/  FFMA.FTZ R67, R0.reuse, R24.reuse, R67 ;  /* 0x0000001800437223 */ /* 0x0c2fe20000010043 */
[----:B------:R-:W1:Y:S01]  /*90a0*/  I2F R20, R44 ;  /* 0x0000002c00147306 */ /* 0x000e620000201400 */
[----:B------:R-:W-:Y:S01]  /*90b0*/  FFMA.FTZ R191, R0, R24, R191 ;  /* 0x0000001800bf7223 */ /* 0x000fe200000100bf */
[----:B------:R-:W-:-:S02]  /*90c0*/  ISETP.GE.AND P5, PT, R44, R123, PT ;  /* 0x0000007b2c00720c */ /* 0x000fc40003fa6270 */
[----:B------:R-:W-:Y:S02]  /*90d0*/  FSEL R194, R67, -INF , !P4 ;  /* 0xff80000043c27808 */ /* 0x000fe40006000000 */
[----:B------:R-:W-:Y:S01]  /*90e0*/  FSEL R193, R191, -INF , !P3 ;  /* 0xff800000bfc17808 */ /* 0x000fe20005800000 */
[----:B--2---:R-:W-:Y:S01]  /*90f0*/  FFMA.FTZ R53, R0, R26, R53 ;  /* 0x0000001a00357223 */ /* 0x004fe20000010035 */
[----:B------:R-:W-:Y:S01]  /*9100*/  ISETP.GE.AND P4, PT, R38, R124, PT ;  /* 0x0000007c2600720c */ /* 0x000fe20003f86270 */
[----:B------:R-:W-:Y:S01]  /*9110*/  FFMA.FTZ R127, R0, R26, R127 ;  /* 0x0000001a007f7223 */ /* 0x000fe2000001007f */
[----:B------:R-:W-:Y:S01]  /*9120*/  IADD3 R26, R36, 0x31, RZ ;  /* 0x00000031241a7810 */ /* 0x000fe20007ffe0ff */
[----:B------:R-:W-:Y:S01]  /*9130*/  MUFU.TANH R143, R143 ;  /* 0x0000008f008f7308 */ /* 0x000fe20000002400 */
[----:B------:R-:W-:Y:S02]  /*9140*/  ISETP.GE.AND P3, PT, R38, R123, PT ;  /* 0x0000007b2600720c */ /* 0x000fe40003f66270 */
[----:B------:R-:W-:Y:S01]  /*9150*/  LOP3.LUT R38, R34, 0x38, R169, 0xfe, !PT ;  /* 0x0000003822267812 */ /* 0x000fe200078efea9 */
[CC--:B-1----:R-:W-:Y:S01]  /*9160*/  FFMA.FTZ R63, R0.reuse, R20.reuse, R63 ;  /* 0x00000014003f7223 */ /* 0x0c2fe2000001003f */
[----:B------:R-:W-:Y:S01]  /*9170*/  FSEL R134, R53, -INF , !P4 ;  /* 0xff80000035867808 */ /* 0x000fe20006000000 */
[----:B------:R-:W-:-:S02]  /*9180*/  FFMA.FTZ R183, R0, R20, R183 ;  /* 0x0000001400b77223 */ /* 0x000fc400000100b7 */
[----:B------:R-:W1:Y:S01]  /*9190*/  I2F R24, R26 ;  /* 0x0000001a00187306 */ /* 0x000e620000201400 */
[----:B------:R-:W-:Y:S01]  /*91a0*/  FMUL.FTZ R53, R23, c[0x0][0x2ec] ;  /* 0x0000bb0017357a20 */ /* 0x000fe20000410000 */
[----:B------:R-:W-:Y:S01]  /*91b0*/  FSEL R192, R63, -INF , !P6 ;  /* 0xff8000003fc07808 */ /* 0x000fe20007000000 */
[----:B------:R-:W-:Y:S01]  /*91c0*/  FMUL.FTZ R23, R16, c[0x0][0x2ec] ;  /* 0x0000bb0010177a20 */ /* 0x000fe20000410000 */
[----:B------:R-:W-:Y:S02]  /*91d0*/  FSEL R197, R183, -INF , !P5 ;  /* 0xff800000b7c57808 */ /* 0x000fe40006800000 */
[C---:B------:R-:W-:Y:S02]  /*91e0*/  ISETP.GE.AND P6, PT, R26.reuse, R124, PT ;  /* 0x0000007c1a00720c */ /* 0x040fe40003fc6270 */
[----:B------:R-:W2:Y:S01]  /*91f0*/  I2F R22, R38 ;  /* 0x0000002600167306 */ /* 0x000ea20000201400 */
[----:B------:R-:W-:Y:S02]  /*9200*/  ISETP.GE.AND P5, PT, R26, R123, PT ;  /* 0x0000007b1a00720c */ /* 0x000fe40003fa6270 */
[----:B------:R-:W-:-:S02]  /*9210*/  FSEL R127, R127, -INF , !P3 ;  /* 0xff8000007f7f7808 */ /* 0x000fc40005800000 */
[C---:B------:R-:W-:Y:S02]  /*9220*/  ISETP.GE.AND P4, PT, R38.reuse, R124, PT ;  /* 0x0000007c2600720c */ /* 0x040fe40003f86270 */
[----:B------:R-:W-:Y:S01]  /*9230*/  ISETP.GE.AND P3, PT, R38, R123, PT ;  /* 0x0000007b2600720c */ /* 0x000fe20003f66270 */
[-C--:B-1----:R-:W-:Y:S01]  /*9240*/  FFMA.FTZ R47, R0, R24.reuse, R47 ;  /* 0x00000018002f7223 */ /* 0x082fe2000001002f */
[----:B------:R-:W-:Y:S01]  /*9250*/  LOP3.LUT R26, R34, 0x40, R169, 0xfe, !PT ;  /* 0x00000040221a7812 */ /* 0x000fe200078efea9 */
[----:B------:R-:W-:Y:S01]  /*9260*/  FFMA.FTZ R133, R0, R24, R133 ;  /* 0x0000001800857223 */ /* 0x000fe20000010085 */
[----:B------:R-:W-:Y:S01]  /*9270*/  MUFU.TANH R37, R37 ;  /* 0x0000002500257308 */ /* 0x000fe20000002400 */
[----:B------:R-:W-:Y:S02]  /*9280*/  IADD3 R24, R36, 0x39, RZ ;  /* 0x0000003924187810 */ /* 0x000fe40007ffe0ff */
[----:B------:R-:W-:Y:S01]  /*9290*/  FSEL R146, R47, -INF , !P6 ;  /* 0xff8000002f927808 */ /* 0x000fe20007000000 */
[----:B------:R-:W-:Y:S01]  /*92a0*/  FMUL.FTZ R47, R18, c[0x0][0x2ec] ;  /* 0x0000bb00122f7a20 */ /* 0x000fe20000410000 */
[----:B------:R-:W-:Y:S01]  /*92b0*/  FSEL R191, R133, -INF , !P5 ;  /* 0xff80000085bf7808 */ /* 0x000fe20006800000 */
[----:B--2---:R-:W-:Y:S01]  /*92c0*/  FFMA.FTZ R59, R0, R22, R59 ;  /* 0x00000016003b7223 */ /* 0x004fe2000001003b */
[----:B------:R-:W-:Y:S01]  /*92d0*/  ISETP.GE.AND P6, PT, R26, R124, PT ;  /* 0x0000007c1a00720c */ /* 0x000fe20003fc6270 */
[----:B------:R-:W-:Y:S01]  /*92e0*/  FFMA.FTZ R147, R0, R22, R147 ;  /* 0x0000001600937223 */ /* 0x000fe20000010093 */
[----:B------:R-:W1:Y:S01]  /*92f0*/  I2F R20, R26 ;  /* 0x0000001a00147306 */ /* 0x000e620000201400 */
[----:B------:R-:W-:-:S02]  /*9300*/  IADD3 R22, R36, 0x41, RZ ;  /* 0x0000004124167810 */ /* 0x000fc40007ffe0ff */
[-C--:B------:R-:W-:Y:S02]  /*9310*/  ISETP.GE.AND P5, PT, R26, R123.reuse, PT ;  /* 0x0000007b1a00720c */ /* 0x080fe40003fa6270 */
[----:B------:R-:W-:Y:S02]  /*9320*/  FSEL R182, R59, -INF , !P4 ;  /* 0xff8000003bb67808 */ /* 0x000fe40006000000 */
[----:B------:R-:W-:Y:S01]  /*9330*/  FSEL R183, R147, -INF , !P3 ;  /* 0xff80000093b77808 */ /* 0x000fe20005800000 */
[----:B------:R-:W-:Y:S01]  /*9340*/  MUFU.TANH R125, R125 ;  /* 0x0000007d007d7308 */ /* 0x000fe20000002400 */
[C---:B------:R-:W-:Y:S02]  /*9350*/  ISETP.GE.AND P4, PT, R24.reuse, R124, PT ;  /* 0x0000007c1800720c */ /* 0x040fe40003f86270 */
[----:B------:R-:W-:-:S05]  /*9360*/  ISETP.GE.AND P3, PT, R24, R123, PT ;  /* 0x0000007b1800720c */ /* 0x000fca0003f66270 */
[----:B------:R-:W2:Y:S01]  /*9370*/  I2F R18, R22 ;  /* 0x0000001600127306 */ /* 0x000ea20000201400 */
[-C--:B-1----:R-:W-:Y:S01]  /*9380*/  FFMA.FTZ R138, R0, R20.reuse, R39 ;  /* 0x00000014008a7223 */ /* 0x082fe20000010027 */
[----:B------:R-:W-:Y:S01]  /*9390*/  LOP3.LUT R26, R34, 0x48, R169, 0xfe, !PT ;  /* 0x00000048221a7812 */ /* 0x000fe200078efea9 */
[----:B------:R-:W-:Y:S01]  /*93a0*/  FFMA.FTZ R139, R0, R20, R143 ;  /* 0x00000014008b7223 */ /* 0x000fe2000001008f */
[----:B------:R-:W-:Y:S02]  /*93b0*/  IADD3 R20, R36, 0x49, RZ ;  /* 0x0000004924147810 */ /* 0x000fe40007ffe0ff */
[----:B------:R-:W-:Y:S02]  /*93c0*/  FSEL R138, R138, -INF , !P6 ;  /* 0xff8000008a8a7808 */ /* 0x000fe40007000000 */
[----:B------:R-:W-:Y:S01]  /*93d0*/  MUFU.TANH R45, R45 ;  /* 0x0000002d002d7308 */ /* 0x000fe20000002400 */
[----:B------:R-:W-:Y:S02]  /*93e0*/  FSEL R139, R139, -INF , !P5 ;  /* 0xff8000008b8b7808 */ /* 0x000fe40006800000 */
[----:B------:R-:W-:-:S02]  /*93f0*/  ISETP.GE.AND P6, PT, R22, R124, PT ;  /* 0x0000007c1600720c */ /* 0x000fc40003fc6270 */
[----:B------:R-:W-:-:S03]  /*9400*/  ISETP.GE.AND P5, PT, R22, R123, PT ;  /* 0x0000007b1600720c */ /* 0x000fc60003fa6270 */
[----:B------:R-:W-:Y:S01]  /*9410*/  MUFU.TANH R129, R129 ;  /* 0x0000008100817308 */ /* 0x000fe20000002400 */
[-C--:B--2---:R-:W-:Y:S01]  /*9420*/  FFMA.FTZ R37, R0, R18.reuse, R37 ;  /* 0x0000001200257223 */ /* 0x084fe20000010025 */
[----:B------:R-:W-:Y:S01]  /*9430*/  LOP3.LUT R22, R34, 0x50, R169, 0xfe, !PT ;  /* 0x0000005022167812 */ /* 0x000fe200078efea9 */
[----:B------:R-:W-:-:S03]  /*9440*/  FFMA.FTZ R125, R0, R18, R125 ;  /* 0x00000012007d7223 */ /* 0x000fc6000001007d */
[----:B------:R-:W-:Y:S01]  /*9450*/  FSEL R136, R37, -INF , !P6 ;  /* 0xff80000025887808 */ /* 0x000fe20007000000 */
[----:B------:R-:W-:Y:S01]  /*9460*/  FMUL.FTZ R37, R14, c[0x0][0x2ec] ;  /* 0x0000bb000e257a20 */ /* 0x000fe20000410000 */
[----:B------:R-:W1:Y:S01]  /*9470*/  I2F R16, R24 ;  /* 0x0000001800107306 */ /* 0x000e620000201400 */
[----:B------:R-:W-:-:S07]  /*9480*/  ISETP.GE.AND P6, PT, R22, R124, PT ;  /* 0x0000007c1600720c */ /* 0x000fce0003fc6270 */
[----:B------:R-:W-:Y:S08]  /*9490*/  MUFU.TANH R65, R65 ;  /* 0x0000004100417308 */ /* 0x000ff00000002400 */
[----:B------:R-:W2:Y:S01]  /*94a0*/  I2F R18, R20 ;  /* 0x0000001400127306 */ /* 0x000ea20000201400 */
[CC--:B-1----:R-:W-:Y:S02]  /*94b0*/  FFMA.FTZ R45, R0.reuse, R16.reuse, R45 ;  /* 0x00000010002d7223 */ /* 0x0c2fe4000001002d */
[----:B------:R-:W-:-:S02]  /*94c0*/  FFMA.FTZ R129, R0, R16, R129 ;  /* 0x0000001000817223 */ /* 0x000fc40000010081 */
[----:B------:R-:W-:Y:S01]  /*94d0*/  FMUL.FTZ R24, R19, c[0x0][0x2ec] ;  /* 0x0000bb0013187a20 */ /* 0x000fe20000410000 */
[----:B------:R-:W-:Y:S01]  /*94e0*/  FSEL R144, R45, -INF , !P4 ;  /* 0xff8000002d907808 */ /* 0x000fe20006000000 */
[----:B------:R-:W-:Y:S01]  /*94f0*/  FMUL.FTZ R19, R12, c[0x0][0x2ec] ;  /* 0x0000bb000c137a20 */ /* 0x000fe20000410000 */
[----:B------:R-:W-:Y:S01]  /*9500*/  MUFU.TANH R119, R119 ;  /* 0x0000007700777308 */ /* 0x000fe20000002400 */
[----:B------:R-:W-:Y:S02]  /*9510*/  FSEL R195, R129, -INF , !P3 ;  /* 0xff80000081c37808 */ /* 0x000fe40005800000 */
[----:B------:R-:W-:Y:S02]  /*9520*/  FSEL R129, R125, -INF , !P5 ;  /* 0xff8000007d817808 */ /* 0x000fe40006800000 */
[-C--:B------:R-:W-:Y:S02]  /*9530*/  ISETP.GE.AND P5, PT, R22, R123.reuse, PT ;  /* 0x0000007b1600720c */ /* 0x080fe40003fa6270 */
[----:B------:R-:W-:Y:S01]  /*9540*/  ISETP.GE.AND P4, PT, R26, R124, PT ;  /* 0x0000007c1a00720c */ /* 0x000fe20003f86270 */
[----:B------:R-:W1:Y:S01]  /*9550*/  I2F R16, R26 ;  /* 0x0000001a00107306 */ /* 0x000e620000201400 */
[-C--:B--2---:R-:W-:Y:S01]  /*9560*/  FFMA.FTZ R105, R0, R18.reuse, R105 ;  /* 0x0000001200697223 */ /* 0x084fe20000010069 */
[----:B------:R-:W-:Y:S01]  /*9570*/  ISETP.GE.AND P3, PT, R26, R123, PT ;  /* 0x0000007b1a00720c */ /* 0x000fe20003f66270 */
[----:B------:R-:W-:Y:S01]  /*9580*/  FFMA.FTZ R65, R0, R18, R65 ;  /* 0x0000001200417223 */ /* 0x000fe20000010041 */
[----:B------:R-:W-:-:S04]  /*9590*/  IADD3 R18, R36, 0x51, RZ ;  /* 0x0000005124127810 */ /* 0x000fc80007ffe0ff */
[----:B------:R-:W-:Y:S08]  /*95a0*/  MUFU.TANH R31, R31 ;  /* 0x0000001f001f7308 */ /* 0x000ff00000002400 */
[----:B------:R-:W-:Y:S01]  /*95b0*/  MUFU.TANH R61, R61 ;  /* 0x0000003d003d7308 */ /* 0x000fe20000002400 */
[CC--:B-1----:R-:W-:Y:S02]  /*95c0*/  FFMA.FTZ R119, R0.reuse, R16.reuse, R119 ;  /* 0x0000001000777223 */ /* 0x0c2fe40000010077 */
[----:B------:R-:W-:-:S03]  /*95d0*/  FFMA.FTZ R117, R0, R16, R117 ;  /* 0x0000001000757223 */ /* 0x000fc60000010075 */
[----:B------:R-:W-:Y:S02]  /*95e0*/  FSEL R142, R119, -INF , !P4 ;  /* 0xff800000778e7808 */ /* 0x000fe40006000000 */
[----:B------:R1:W2:Y:S01]  /*95f0*/  I2F R12, R22 ;  /* 0x00000016000c7306 */ /* 0x0002a20000201400 */
[----:B------:R-:W-:Y:S02]  /*9600*/  FSEL R137, R117, -INF , !P3 ;  /* 0xff80000075897808 */ /* 0x000fe40005800000 */
[C---:B------:R-:W-:Y:S02]  /*9610*/  ISETP.GE.AND P4, PT, R20.reuse, R124, PT ;  /* 0x0000007c1400720c */ /* 0x040fe40003f86270 */
[----:B------:R-:W-:Y:S01]  /*9620*/  ISETP.GE.AND P3, PT, R20, R123, PT ;  /* 0x0000007b1400720c */ /* 0x000fe20003f66270 */
[----:B------:R-:W-:Y:S01]  /*9630*/  FMUL.FTZ R20, R8, c[0x0][0x2ec] ;  /* 0x0000bb0008147a20 */ /* 0x000fe20000410000 */
[----:B------:R-:W-:Y:S01]  /*9640*/  FSEL R140, R105, -INF , !P4 ;  /* 0xff800000698c7808 */ /* 0x000fe20006000000 */
[----:B------:R-:W-:Y:S01]  /*9650*/  MUFU.TANH R25, R25 ;  /* 0x0000001900197308 */ /* 0x000fe20000002400 */
[----:B------:R-:W-:-:S02]  /*9660*/  FSEL R135, R65, -INF , !P3 ;  /* 0xff80000041877808 */ /* 0x000fc40005800000 */
[----:B-1----:R-:W-:-:S05]  /*9670*/  LOP3.LUT R22, R34, 0x58, R169, 0xfe, !PT ;  /* 0x0000005822167812 */ /* 0x002fca00078efea9 */
[----:B------:R-:W-:Y:S01]  /*9680*/  MUFU.TANH R57, R57 ;  /* 0x0000003900397308 */ /* 0x000fe20000002400 */
[CC--:B--2---:R-:W-:Y:S02]  /*9690*/  FFMA.FTZ R31, R0.reuse, R12.reuse, R31 ;  /* 0x0000000c001f7223 */ /* 0x0c4fe4000001001f */
[----:B------:R-:W-:Y:S01]  /*96a0*/  FFMA.FTZ R61, R0, R12, R61 ;  /* 0x0000000c003d7223 */ /* 0x000fe2000001003d */
[-C--:B------:R-:W-:Y:S02]  /*96b0*/  ISETP.GE.AND P4, PT, R22, R124.reuse, PT ;  /* 0x0000007c1600720c */ /* 0x080fe40003f86270 */
[----:B------:R-:W-:Y:S02]  /*96c0*/  FSEL R126, R31, -INF , !P6 ;  /* 0xff8000001f7e7808 */ /* 0x000fe40007000000 */
[----:B------:R1:W2:Y:S01]  /*96d0*/  I2F R16, R18 ;  /* 0x0000001200107306 */ /* 0x0002a20000201400 */
[----:B------:R-:W-:Y:S02]  /*96e0*/  FSEL R125, R61, -INF , !P5 ;  /* 0xff8000003d7d7808 */ /* 0x000fe40006800000 */
[----:B------:R-:W-:-:S02]  /*96f0*/  ISETP.GE.AND P6, PT, R18, R124, PT ;  /* 0x0000007c1200720c */ /* 0x000fc40003fc6270 */
[-C--:B------:R-:W-:Y:S02]  /*9700*/  ISETP.GE.AND P5, PT, R18, R123.reuse, PT ;  /* 0x0000007b1200720c */ /* 0x080fe40003fa6270 */
[----:B------:R-:W-:Y:S01]  /*9710*/  ISETP.GE.AND P3, PT, R22, R123, PT ;  /* 0x0000007b1600720c */ /* 0x000fe20003f66270 */
[----:B------:R-:W-:Y:S08]  /*9720*/  MUFU.TANH R27, R27 ;  /* 0x0000001b001b7308 */ /* 0x000ff00000002400 */
[----:B------:R-:W-:Y:S01]  /*9730*/  MUFU.TANH R55, R55 ;  /* 0x0000003700377308 */ /* 0x000fe20000002400 */
[----:B-1----:R-:W-:Y:S01]  /*9740*/  LOP3.LUT R18, R34, 0x60, R169, 0xfe, !PT ;  /* 0x0000006022127812 */ /* 0x002fe200078efea9 */
[----:B--2---:R-:W-:-:S02]  /*9750*/  FFMA.FTZ R25, R0, R16, R25 ;  /* 0x0000001000197223 */ /* 0x004fc40000010019 */
[----:B------:R-:W-:Y:S01]  /*9760*/  FFMA.FTZ R57, R0, R16, R57 ;  /* 0x0000001000397223 */ /* 0x000fe20000010039 */
[----:B------:R-:W-:Y:S02]  /*9770*/  IADD3 R16, R36, 0x59, RZ ;  /* 0x0000005924107810 */ /* 0x000fe40007ffe0ff */
[----:B------:R-:W-:Y:S01]  /*9780*/  FSEL R118, R25, -INF , !P6 ;  /* 0xff80000019767808 */ /* 0x000fe20007000000 */
[----:B------:R-:W1:Y:S01]  /*9790*/  I2F R14, R22 ;  /* 0x00000016000e7306 */ /* 0x000e620000201400 */
[----:B------:R-:W-:Y:S01]  /*97a0*/  FMUL.FTZ R25, R10, c[0x0][0x2ec] ;  /* 0x0000bb000a197a20 */ /* 0x000fe20000410000 */
[----:B------:R-:W-:Y:S02]  /*97b0*/  FSEL R115, R57, -INF , !P5 ;  /* 0xff80000039737808 */ /* 0x000fe40006800000 */
[C---:B------:R-:W-:Y:S02]  /*97c0*/  ISETP.GE.AND P6, PT, R18.reuse, R124, PT ;  /* 0x0000007c1200720c */ /* 0x040fe40003fc6270 */
[----:B------:R-:W-:-:S02]  /*97d0*/  ISETP.GE.AND P5, PT, R18, R123, PT ;  /* 0x0000007b1200720c */ /* 0x000fc40003fa6270 */
[----:B------:R-:W-:Y:S08]  /*97e0*/  MUFU.TANH R23, R23 ;  /* 0x0000001700177308 */ /* 0x000ff00000002400 */
[----:B------:R-:W-:Y:S01]  /*97f0*/  MUFU.TANH R47, R47 ;  /* 0x0000002f002f7308 */ /* 0x000fe20000002400 */
[CC--:B-1----:R-:W-:Y:S02]  /*9800*/  FFMA.FTZ R27, R0.reuse, R14.reuse, R27 ;  /* 0x0000000e001b7223 */ /* 0x0c2fe4000001001b */
[----:B------:R-:W-:Y:S01]  /*9810*/  FFMA.FTZ R55, R0, R14, R55 ;  /* 0x0000000e00377223 */ /* 0x000fe20000010037 */
[----:B------:R-:W-:-:S02]  /*9820*/  IADD3 R14, R36, 0x61, RZ ;  /* 0x00000061240e7810 */ /* 0x000fc40007ffe0ff */
[----:B------:R-:W-:Y:S02]  /*9830*/  FSEL R130, R27, -INF , !P4 ;  /* 0xff8000001b827808 */ /* 0x000fe40006000000 */
[----:B------:R-:W1:Y:S01]  /*9840*/  I2F R12, R18 ;  /* 0x00000012000c7306 */ /* 0x000e620000201400 */
[----:B------:R-:W-:Y:S02]  /*9850*/  FSEL R117, R55, -INF , !P3 ;  /* 0xff80000037757808 */ /* 0x000fe40005800000 */
[C---:B------:R-:W-:Y:S02]  /*9860*/  ISETP.GE.AND P4, PT, R16.reuse, R124, PT ;  /* 0x0000007c1000720c */ /* 0x040fe40003f86270 */
[----:B------:R-:W-:-:S03]  /*9870*/  ISETP.GE.AND P3, PT, R16, R123, PT ;  /* 0x0000007b1000720c */ /* 0x000fc60003f66270 */
[----:B------:R-:W-:Y:S08]  /*9880*/  MUFU.TANH R21, R21 ;  /* 0x0000001500157308 */ /* 0x000ff00000002400 */
[----:B------:R2:W3:Y:S01]  /*9890*/  I2F R8, R16 ;  /* 0x0000001000087306 */ /* 0x0004e20000201400 */
[CC--:B-1----:R-:W-:Y:S02]  /*98a0*/  FFMA.FTZ R23, R0.reuse, R12.reuse, R23 ;  /* 0x0000000c00177223 */ /* 0x0c2fe40000010017 */
[----:B------:R-:W-:Y:S01]  /*98b0*/  FFMA.FTZ R47, R0, R12, R47 ;  /* 0x0000000c002f7223 */ /* 0x000fe2000001002f */
[----:B------:R-:W-:-:S02]  /*98c0*/  IADD3 R12, R36, 0x69, RZ ;  /* 0x00000069240c7810 */ /* 0x000fc40007ffe0ff */
[----:B------:R-:W-:Y:S02]  /*98d0*/  FSEL R104, R23, -INF , !P6 ;  /* 0xff80000017687808 */ /* 0x000fe40007000000 */
[----:B------:R-:W1:Y:S01]  /*98e0*/  MUFU.TANH R53, R53 ;  /* 0x0000003500357308 */ /* 0x000e620000002400 */
[----:B------:R-:W-:Y:S02]  /*98f0*/  FSEL R107, R47, -INF , !P5 ;  /* 0xff8000002f6b7808 */ /* 0x000fe40006800000 */
[C---:B------:R-:W-:Y:S02]  /*9900*/  ISETP.GE.AND P6, PT, R14.reuse, R124, PT ;  /* 0x0000007c0e00720c */ /* 0x040fe40003fc6270 */
[----:B------:R-:W-:-:S03]  /*9910*/  ISETP.GE.AND P5, PT, R14, R123, PT ;  /* 0x0000007b0e00720c */ /* 0x000fc60003fa6270 */
[----:B------:R-:W-:Y:S01]  /*9920*/  MUFU.TANH R17, R17 ;  /* 0x0000001100117308 */ /* 0x000fe20000002400 */
[----:B--2---:R-:W-:Y:S01]  /*9930*/  LOP3.LUT R16, R34, 0x68, R169, 0xfe, !PT ;  /* 0x0000006822107812 */ /* 0x004fe200078efea9 */
[----:B---3--:R-:W-:-:S05]  /*9940*/  FFMA.FTZ R21, R0, R8, R21 ;  /* 0x0000000800157223 */ /* 0x008fca0000010015 */
[----:B------:R-:W-:Y:S01]  /*9950*/  FSEL R128, R21, -INF , !P4 ;  /* 0xff80000015807808 */ /* 0x000fe20006000000 */
[----:B------:R-:W-:Y:S01]  /*9960*/  MUFU.TANH R39, R24 ;  /* 0x0000001800277308 */ /* 0x000fe20000002400 */
[----:B-1----:R-:W-:Y:S01]  /*9970*/  FFMA.FTZ R53, R0, R8, R53 ;  /* 0x0000000800357223 */ /* 0x002fe20000010035 */
[----:B------:R-:W-:Y:S01]  /*9980*/  ISETP.GE.AND P4, PT, R16, R124, PT ;  /* 0x0000007c1000720c */ /* 0x000fe20003f86270 */
[----:B------:R-:W-:-:S03]  /*9990*/  FMUL.FTZ R21, R4, c[0x0][0x2ec] ;  /* 0x0000bb0004157a20 */ /* 0x000fc60000410000 */
[----:B------:R-:W-:Y:S02]  /*99a0*/  FSEL R111, R53, -INF , !P3 ;  /* 0xff800000356f7808 */ /* 0x000fe40005800000 */
[----:B------:R-:W1:Y:S01]  /*99b0*/  I2F R10, R14 ;  /* 0x0000000e000a7306 */ /* 0x000e620000201400 */
[----:B------:R-:W-:-:S07]  /*99c0*/  ISETP.GE.AND P3, PT, R16, R123, PT ;  /* 0x0000007b1000720c */ /* 0x000fce0003f66270 */
[----:B------:R-:W-:Y:S01]  /*99d0*/  MUFU.TANH R19, R19 ;  /* 0x0000001300137308 */ /* 0x000fe20000002400 */
[----:B-1----:R-:W-:-:S07]  /*99e0*/  FFMA.FTZ R17, R0, R10, R17 ;  /* 0x0000000a00117223 */ /* 0x002fce0000010011 */
[----:B------:R-:W-:Y:S01]  /*99f0*/  MUFU.TANH R13, R13 ;  /* 0x0000000d000d7308 */ /* 0x000fe20000002400 */
[----:B------:R-:W-:Y:S01]  /*9a00*/  FFMA.FTZ R39, R0, R10, R39 ;  /* 0x0000000a00277223 */ /* 0x000fe20000010027 */
[----:B------:R-:W-:Y:S02]  /*9a10*/  LOP3.LUT R14, R34, 0x70, R169, 0xfe, !PT ;  /* 0x00000070220e7812 */ /* 0x000fe400078efea9 */
[----:B------:R-:W-:Y:S01]  /*9a20*/  FSEL R100, R17, -INF , !P6 ;  /* 0xff80000011647808 */ /* 0x000fe20007000000 */
[----:B------:R-:W-:Y:S01]  /*9a30*/  FMUL.FTZ R17, R6, c[0x0][0x2ec] ;  /* 0x0000bb0006117a20 */ /* 0x000fe20000410000 */
[----:B------:R-:W-:Y:S02]  /*9a40*/  IADD3 R6, R36, 0x71, RZ ;  /* 0x0000007124067810 */ /* 0x000fe40007ffe0ff */
[----:B------:R-:W-:Y:S01]  /*9a50*/  MUFU.TANH R37, R37 ;  /* 0x0000002500257308 */ /* 0x000fe20000002400 */
[----:B------:R-:W-:Y:S02]  /*9a60*/  FSEL R105, R39, -INF , !P5 ;  /* 0xff80000027697808 */ /* 0x000fe40006800000 */
[----:B------:R-:W-:-:S02]  /*9a70*/  ISETP.GE.AND P6, PT, R14, R124, PT ;  /* 0x0000007c0e00720c */ /* 0x000fc40003fc6270 */
[----:B------:R-:W-:-:S03]  /*9a80*/  ISETP.GE.AND P5, PT, R14, R123, PT ;  /* 0x0000007b0e00720c */ /* 0x000fc60003fa6270 */
[----:B------:R-:W-:Y:S08]  /*9a90*/  MUFU.TANH R15, R15 ;  /* 0x0000000f000f7308 */ /* 0x000ff00000002400 */
[----:B------:R-:W1:Y:S08]  /*9aa0*/  I2F R8, R16 ;  /* 0x0000001000087306 */ /* 0x000e700000201400 */
[----:B------:R-:W2:Y:S08]  /*9ab0*/  I2F R10, R12 ;  /* 0x0000000c000a7306 */ /* 0x000eb00000201400 */
[----:B------:R-:W-:Y:S01]  /*9ac0*/  MUFU.TANH R31, R20 ;  /* 0x00000014001f7308 */ /* 0x000fe20000002400 */
[----:B-1----:R-:W-:-:S02]  /*9ad0*/  FFMA.FTZ R19, R0, R8, R19 ;  /* 0x0000000800137223 */ /* 0x002fc40000010013 */
[----:B------:R-:W-:-:S03]  /*9ae0*/  FFMA.FTZ R37, R0, R8, R37 ;  /* 0x0000000800257223 */ /* 0x000fc60000010025 */
[----:B------:R-:W-:Y:S02]  /*9af0*/  FSEL R106, R19, -INF , !P4 ;  /* 0xff800000136a7808 */ /* 0x000fe40006000000 */
[----:B------:R-:W-:Y:S01]  /*9b00*/  MUFU.TANH R25, R25 ;  /* 0x0000001900197308 */ /* 0x000fe20000002400 */
[CC--:B--2---:R-:W-:Y:S01]  /*9b10*/  FFMA.FTZ R13, R0.reuse, R10.reuse, R13 ;  /* 0x0000000a000d7223 */ /* 0x0c4fe2000001000d */
[----:B------:R-:W-:Y:S01]  /*9b20*/  FSEL R67, R37, -INF , !P3 ;  /* 0xff80000025437808 */ /* 0x000fe20005800000 */
[----:B------:R-:W-:Y:S01]  /*9b30*/  FFMA.FTZ R15, R0, R10, R15 ;  /* 0x0000000a000f7223 */ /* 0x000fe2000001000f */
[----:B------:R-:W-:Y:S02]  /*9b40*/  LOP3.LUT R10, R34, 0x78, R169, 0xfe, !PT ;  /* 0x00000078220a7812 */ /* 0x000fe400078efea9 */
[C---:B------:R-:W-:Y:S02]  /*9b50*/  ISETP.GE.AND P4, PT, R12.reuse, R124, PT ;  /* 0x0000007c0c00720c */ /* 0x040fe40003f86270 */
[----:B------:R-:W1:Y:S01]  /*9b60*/  I2F R4, R14 ;  /* 0x0000000e00047306 */ /* 0x000e620000201400 */
[----:B------:R-:W-:-:S04]  /*9b70*/  ISETP.GE.AND P3, PT, R12, R123, PT ;  /* 0x0000007b0c00720c */ /* 0x000fc80003f66270 */
[----:B------:R-:W-:Y:S02]  /*9b80*/  FSEL R65, R15, -INF , !P3 ;  /* 0xff8000000f417808 */ /* 0x000fe40005800000 */
[----:B------:R-:W-:Y:S01]  /*9b90*/  ISETP.GE.AND P3, PT, R10, R123, PT ;  /* 0x0000007b0a00720c */ /* 0x000fe20003f66270 */
[----:B------:R-:W-:Y:S08]  /*9ba0*/  MUFU.TANH R9, R9 ;  /* 0x0000000900097308 */ /* 0x000ff00000002400 */
[----:B------:R-:W-:Y:S01]  /*9bb0*/  MUFU.TANH R11, R11 ;  /* 0x0000000b000b7308 */ /* 0x000fe20000002400 */
[----:B-1----:R-:W-:-:S02]  /*9bc0*/  FFMA.FTZ R31, R0, R4, R31 ;  /* 0x00000004001f7223 */ /* 0x002fc4000001001f */
[----:B------:R-:W-:-:S03]  /*9bd0*/  FFMA.FTZ R25, R0, R4, R25 ;  /* 0x0000000400197223 */ /* 0x000fc60000010019 */
[----:B------:R-:W-:Y:S02]  /*9be0*/  FSEL R60, R31, -INF , !P6 ;  /* 0xff8000001f3c7808 */ /* 0x000fe40007000000 */
[----:B------:R-:W1:Y:S01]  /*9bf0*/  I2F R8, R6 ;  /* 0x0000000600087306 */ /* 0x000e620000201400 */
[----:B------:R-:W-:Y:S02]  /*9c00*/  FSEL R55, R25, -INF , !P5 ;  /* 0xff80000019377808 */ /* 0x000fe40006800000 */
[C---:B------:R-:W-:Y:S02]  /*9c10*/  ISETP.GE.AND P6, PT, R6.reuse, R124, PT ;  /* 0x0000007c0600720c */ /* 0x040fe40003fc6270 */
[----:B------:R-:W-:-:S03]  /*9c20*/  ISETP.GE.AND P5, PT, R6, R123, PT ;  /* 0x0000007b0600720c */ /* 0x000fc60003fa6270 */
        /* <DEDUP_REMOVED lines=8> */
[-C--:B------:R-:W-:Y:S02]  /*9cb0*/  ISETP.GE.AND P6, PT, R36, R124.reuse, PT ;  /* 0x0000007c2400720c */ /* 0x080fe40003fc6270 */
[----:B------:R-:W-:-:S03]  /*9cc0*/  ISETP.GE.AND P5, PT, R8, R124, PT ;  /* 0x0000007c0800720c */ /* 0x000fc60003fa6270 */
[----:B------:R-:W-:Y:S01]  /*9cd0*/  MUFU.TANH R109, R64 ;  /* 0x00000040006d7308 */ /* 0x000fe20000002400 */
[----:B-1----:R-:W-:-:S07]  /*9ce0*/  FFMA.FTZ R21, R0, R4, R21 ;  /* 0x0000000400157223 */ /* 0x002fce0000010015 */
[----:B------:R1:W-:Y:S01]  /*9cf0*/  MUFU.TANH R113, R66 ;  /* 0x0000004200717308 */ /* 0x0003e20000002400 */
[----:B------:R-:W-:-:S05]  /*9d00*/  FFMA.FTZ R17, R0, R4, R17 ;  /* 0x0000000400117223 */ /* 0x000fca0000010011 */
[----:B------:R-:W-:Y:S02]  /*9d10*/  FSEL R47, R17, -INF , !P3 ;  /* 0xff800000112f7808 */ /* 0x000fe40005800000 */
[----:B------:R-:W-:Y:S01]  /*9d20*/  MUFU.TANH R5, R5 ;  /* 0x0000000500057308 */ /* 0x000fe20000002400 */
[----:B------:R-:W-:Y:S01]  /*9d30*/  BAR.SYNC.DEFER_BLOCKING 0x0 ;  /* 0x0000000000007b1d */ /* 0x000fe20000010000 */
[----:B------:R-:W-:-:S06]  /*9d40*/  ISETP.GE.AND P3, PT, R8, R123, PT ;  /* 0x0000007b0800720c */ /* 0x000fcc0003f66270 */
[----:B------:R-:W-:Y:S01]  /*9d50*/  MUFU.TANH R7, R7 ;  /* 0x0000000700077308 */ /* 0x000fe20000002400 */
[----:B-1----:R-:W-:Y:S02]  /*9d60*/  FSEL R66, R13, -INF , !P4 ;  /* 0xff8000000d427808 */ /* 0x002fe40006000000 */
[----:B------:R-:W-:-:S04]  /*9d70*/  ISETP.GE.AND P4, PT, R10, R124, PT ;  /* 0x0000007c0a00720c */ /* 0x000fc80003f86270 */
[----:B------:R-:W-:Y:S01]  /*9d80*/  FSEL R61, R21, -INF , !P4 ;  /* 0xff800000153d7808 */ /* 0x000fe20006000000 */
[----:B------:R-:W1:Y:S01]  /*9d90*/  I2F R6, R36 ;  /* 0x0000002400067306 */ /* 0x000e620000201400 */
[----:B------:R-:W-:-:S07]  /*9da0*/  ISETP.GE.AND P4, PT, R36, R123, PT ;  /* 0x0000007b2400720c */ /* 0x000fce0003f86270 */
[----:B------:R-:W2:Y:S01]  /*9db0*/  I2F R4, R8 ;  /* 0x0000000800047306 */ /* 0x000ea20000201400 */
[CC--:B-1----:R-:W-:Y:S02]  /*9dc0*/  FFMA.FTZ R109, R0.reuse, R6.reuse, R109 ;  /* 0x00000006006d7223 */ /* 0x0c2fe4000001006d */
[C---:B------:R-:W-:Y:S02]  /*9dd0*/  FFMA.FTZ R113, R0.reuse, R6, R113 ;  /* 0x0000000600717223 */ /* 0x040fe40000010071 */
[----:B--2---:R-:W-:-:S03]  /*9de0*/  FFMA.FTZ R62, R0, R4, R5 ;  /* 0x00000004003e7223 */ /* 0x004fc60000010005 */
[----:B------:R-:W-:Y:S01]  /*9df0*/  FSEL R5, R113, -INF , !P4 ;  /* 0xff80000071057808 */ /* 0x000fe20006000000 */
[----:B------:R-:W-:Y:S01]  /*9e00*/  FFMA.FTZ R7, R0, R4, R7 ;  /* 0x0000000400077223 */ /* 0x000fe20000010007 */
[----:B------:R-:W-:Y:S02]  /*9e10*/  FSEL R4, R109, -INF , !P6 ;  /* 0xff8000006d047808 */ /* 0x000fe40007000000 */
        /* <DEDUP_REMOVED lines=61> */
.L_x_6384:
[----:B------:R-:W-:-:S04]  /*a1f0*/  LEA R7, -R101, RZ, 0x7 ;  /* 0x000000ff65077211 */ /* 0x000fc800078e39ff */
[----:B------:R-:W-:Y:S02]  /*a200*/  SHF.R.S32.HI R8, RZ, 0x1f, R7 ;  /* 0x0000001fff087819 */ /* 0x000fe40000011407 */
.L_x_6385:
        /* <DEDUP_REMOVED lines=91> */
.L_x_6387:
[----:B------:R-:W-:Y:S05]  /*a7c0*/  BSYNC B0 ;  /* 0x0000000000007941 */ /* 0x000fea0003800000 */
.L_x_6386:
[----:B------:R-:W0:Y:S01]  /*a7d0*/  LDGDEPBAR ;  /* 0x00000000000079af */ /* 0x000e220000000000 */
[----:B------:R-:W-:-:S04]  /*a7e0*/  LEA R186, P1, R7, R186, 0x1 ;  /* 0x000000ba07ba7211 */ /* 0x000fc800078208ff */
[----:B------:R-:W-:Y:S02]  /*a7f0*/  LEA.HI.X R185, R7, R185, R8, 0x1, P1 ;  /* 0x000000b907b97211 */ /* 0x000fe400008f0c08 */
.L_x_6383:
        /* <DEDUP_REMOVED lines=81> */
[C---:B------:R-:W-:Y:S01]  /*ad10*/  FMUL.FTZ R52, R44.reuse, c[0x0][0x23c] ;  /* 0x00008f002c347a20 */ /* 0x040fe20000410000 */
[----:B------:R-:W-:Y:S01]  /*ad20*/  FSEL R63, R63, RZ, P2 ;  /* 0x000000ff3f3f7208 */ /* 0x000fe20001000000 */
[----:B------:R-:W-:Y:S01]  /*ad30*/  FADD.FTZ R184, R3, -R184 ;  /* 0x800000b803b87221 */ /* 0x000fe20000010000 */
[----:B------:R-:W-:-:S02]  /*ad40*/  FSEL R3, R44, RZ, P1 ;  /* 0x000000ff2c037208 */ /* 0x000fc40000800000 */
[----:B------:R-:W-:Y:S01]  /*ad50*/  FSEL R52, R52, RZ, P1 ;  /* 0x000000ff34347208 */ /* 0x000fe20000800000 */
[----:B------:R-:W-:Y:S02]  /*ad60*/  FFMA.FTZ R147, R4, c[0x0][0x23c], -R63 ;  /* 0x00008f0004937a23 */ /* 0x000fe4000001083f */
        /* <DEDUP_REMOVED lines=8> */
[----:B------:R-:W1:Y:S01]  /*adf0*/  MUFU.EX2 R116, R116 ;  /* 0x0000007400747308 */ /* 0x000e620000000800 */
[--C-:B------:R-:W-:Y:S02]  /*ae00*/  FFMA.FTZ R121, R35, c[0x0][0x23c], -R52.reuse ;  /* 0x00008f0023797a23 */ /* 0x100fe40000010834 */
[----:B------:R-:W-:Y:S02]  /*ae10*/  FMUL.FTZ R184, R184, c[0x0][0x23c] ;  /* 0x00008f00b8b87a20 */ /* 0x000fe40000410000 */
[----:B------:R-:W-:Y:S02]  /*ae20*/  FFMA.FTZ R2, R29, c[0x0][0x23c], -R52 ;  /* 0x00008f001d027a23 */ /* 0x000fe40000010834 */
[--C-:B------:R-:W-:Y:S01]  /*ae30*/  FFMA.FTZ R113, R42, c[0x0][0x23c], -R63.reuse ;  /* 0x00008f002a717a23 */ /* 0x100fe2000001083f */
[----:B------:R-:W-:Y:S01]  /*ae40*/  MUFU.EX2 R119, R119 ;  /* 0x0000007700777308 */ /* 0x000fe20000000800 */
[----:B------:R-:W-:-:S02]  /*ae50*/  FFMA.FTZ R109, R40, c[0x0][0x23c], -R63 ;  /* 0x00008f00286d7a23 */ /* 0x000fc4000001083f */
[--C-:B------:R-:W-:Y:S02]  /*ae60*/  FFMA.FTZ R112, R43, c[0x0][0x23c], -R52.reuse ;  /* 0x00008f002b707a23 */ /* 0x100fe40000010834 */
[--C-:B------:R-:W-:Y:S02]  /*ae70*/  FFMA.FTZ R101, R41, c[0x0][0x23c], -R52.reuse ;  /* 0x00008f0029657a23 */ /* 0x100fe40000010834 */
[----:B------:R-:W2:Y:S01]  /*ae80*/  LDSM.16.MT88.4 R40, [R158+0x6800] ;  /* 0x006800009e28783b */ /* 0x000ea20000004200 */
[----:B------:R-:W4:Y:S01]  /*ae90*/  MUFU.EX2 R64, R64 ;  /* 0x0000004000407308 */ /* 0x000f220000000800 */
[----:B-1----:R-:W-:Y:S01]  /*aea0*/  F2FP.PACK_AB R32, R116, R147 ;  /* 0x000000937420723e */ /* 0x002fe200000000ff */
[--C-:B------:R-:W-:Y:S02]  /*aeb0*/  FFMA.FTZ R120, R50, c[0x0][0x23c], -R63.reuse ;  /* 0x00008f0032787a23 */ /* 0x100fe4000001083f */
[----:B------:R-:W-:Y:S02]  /*aec0*/  FFMA.FTZ R110, R48, c[0x0][0x23c], -R63 ;  /* 0x00008f00306e7a23 */ /* 0x000fe4000001083f */
[----:B------:R-:W-:-:S02]  /*aed0*/  FFMA.FTZ R108, R51, c[0x0][0x23c], -R52 ;  /* 0x00008f00336c7a23 */ /* 0x000fc40000010834 */
[----:B------:R-:W-:Y:S01]  /*aee0*/  MUFU.EX2 R141, R141 ;  /* 0x0000008d008d7308 */ /* 0x000fe20000000800 */
[----:B------:R-:W-:Y:S02]  /*aef0*/  FFMA.FTZ R3, R49, c[0x0][0x23c], -R52 ;  /* 0x00008f0031037a23 */ /* 0x000fe40000010834 */
[----:B------:R-:W1:Y:S01]  /*af00*/  LDSM.16.MT88.4 R48, [R155+0x6800] ;  /* 0x006800009b30783b */ /* 0x000e620000004200 */
[--C-:B------:R-:W-:Y:S02]  /*af10*/  FFMA.FTZ R123, R134, c[0x0][0x23c], -R63.reuse ;  /* 0x00008f00867b7a23 */ /* 0x100fe4000001083f */
[--C-:B------:R-:W-:Y:S02]  /*af20*/  FFMA.FTZ R133, R196, c[0x0][0x23c], -R63.reuse ;  /* 0x00008f00c4857a23 */ /* 0x100fe4000001083f */
[----:B------:R-:W5:Y:S01]  /*af30*/  MUFU.EX2 R114, R114 ;  /* 0x0000007200727308 */ /* 0x000f620000000800 */
        /* <DEDUP_REMOVED lines=32> */
[-C--:B------:R-:W-:Y:S02]  /*b140*/  FMUL.FTZ R13, R89, R184.reuse ;  /* 0x000000b8590d7220 */ /* 0x080fe40000410000 */
[-C--:B------:R-:W-:Y:S01]  /*b150*/  FMUL.FTZ R14, R90, R143.reuse ;  /* 0x0000008f5a0e7220 */ /* 0x080fe20000410000 */
[----:B---3--:R-:W-:Y:S01]  /*b160*/  HMMA.16816.F32 R4, R32, R8, R4 ;  /* 0x000000082004723c */ /* 0x008fe20000001804 */
[----:B------:R-:W-:Y:S01]  /*b170*/  FMUL.FTZ R15, R91, R143 ;  /* 0x0000008f5b0f7220 */ /* 0x000fe20000410000 */
[----:B------:R-:W-:Y:S01]  /*b180*/  MUFU.EX2 R110, R110 ;  /* 0x0000006e006e7308 */ /* 0x000fe20000000800 */
        /* <DEDUP_REMOVED lines=12> */
[----:B------:R-:W-:Y:S01]  /*b250*/  MUFU.EX2 R112, R112 ;  /* 0x0000007000707308 */ /* 0x000fe20000000800 */
[----:B------:R-:W-:-:S02]  /*b260*/  FMUL.FTZ R76, R76, R184 ;  /* 0x000000b84c4c7220 */ /* 0x000fc40000410000 */
[-C--:B------:R-:W-:Y:S02]  /*b270*/  FMUL.FTZ R77, R77, R184.reuse ;  /* 0x000000b84d4d7220 */ /* 0x080fe40000410000 */
[-C--:B------:R-:W-:Y:S01]  /*b280*/  FMUL.FTZ R78, R78, R143.reuse ;  /* 0x0000008f4e4e7220 */ /* 0x080fe20000410000 */
[C---:B------:R-:W-:Y:S01]  /*b290*/  HMMA.16816.F32 R20, R32.reuse, R24, R20 ;  /* 0x000000182014723c */ /* 0x040fe20000001814 */
[-C--:B------:R-:W-:Y:S01]  /*b2a0*/  FMUL.FTZ R79, R79, R143.reuse ;  /* 0x0000008f4f4f7220 */ /* 0x080fe20000410000 */
[----:B------:R-:W3:Y:S01]  /*b2b0*/  MUFU.EX2 R101, R101 ;  /* 0x0000006500657308 */ /* 0x000ee20000000800 */
        /* <DEDUP_REMOVED lines=12> */
[----:B------:R-:W4:Y:S01]  /*b380*/  MUFU.EX2 R3, R3 ;  /* 0x0000000300037308 */ /* 0x000f220000000800 */
[----:B------:R-:W-:Y:S01]  /*b390*/  LDSM.16.MT88.4 R76, [R155+0x8000] ;  /* 0x008000009b4c783b */ /* 0x000fe20000004200 */
[--C-:B------:R-:W-:Y:S02]  /*b3a0*/  FFMA.FTZ R107, R107, c[0x0][0x23c], -R52.reuse ;  /* 0x00008f006b6b7a23 */ /* 0x100fe40000010834 */
[----:B------:R-:W-:Y:S02]  /*b3b0*/  FFMA.FTZ R105, R105, c[0x0][0x23c], -R52 ;  /* 0x00008f0069697a23 */ /* 0x000fe40000010834 */
[----:B------:R-:W-:Y:S01]  /*b3c0*/  HMMA.16816.F32 R28, R32, R36, R28 ;  /* 0x00000024201c723c */ /* 0x000fe2000000181c */
[----:B------:R-:W-:Y:S01]  /*b3d0*/  FFMA.FTZ R147, R187, R184, R147 ;  /* 0x000000b8bb937223 */ /* 0x000fe20000010093 */
[----:B------:R-:W-:Y:S01]  /*b3e0*/  MUFU.EX2 R133, R133 ;  /* 0x0000008500857308 */ /* 0x000fe20000000800 */
[----:B------:R-:W-:-:S02]  /*b3f0*/  FFMA.FTZ R141, R188, R143, R141 ;  /* 0x0000008fbc8d7223 */ /* 0x000fc4000001008d */
[----:B------:R-:W-:Y:S02]  /*b400*/  FADD.FTZ R116, R116, R147 ;  /* 0x0000009374747221 */ /* 0x000fe40000010000 */
[----:B-1----:R-:W-:Y:S01]  /*b410*/  F2FP.PACK_AB R36, R113, R120 ;  /* 0x000000787124723e */ /* 0x002fe200000000ff */
[----:B------:R-:W-:Y:S01]  /*b420*/  HMMA.16816.F32 R32, R32, R38, R68 ;  /* 0x000000262020723c */ /* 0x000fe20000001844 */
[----:B---3--:R-:W-:Y:S01]  /*b430*/  F2FP.PACK_AB R37, R101, R112 ;  /* 0x000000706525723e */ /* 0x008fe200000000ff */
        /* <DEDUP_REMOVED lines=8> */
[----:B------:R-:W-:Y:S02]  /*b4c0*/  FADD.FTZ R121, R2, R121 ;  /* 0x0000007902797221 */ /* 0x000fe40000010000 */
[----:B------:R-:W-:Y:S01]  /*b4d0*/  FADD.FTZ R120, R120, R119 ;  /* 0x0000007778787221 */ /* 0x000fe20000010000 */
[C---:B--2---:R-:W-:Y:S01]  /*b4e0*/  HMMA.16816.F32 R4, R36.reuse, R40, R4 ;  /* 0x000000282404723c */ /* 0x044fe20000001804 */
[----:B------:R-:W-:Y:S01]  /*b4f0*/  FADD.FTZ R112, R112, R121 ;  /* 0x0000007970707221 */ /* 0x000fe20000010000 */
[----:B------:R-:W-:Y:S01]  /*b500*/  MUFU.EX2 R123, R123 ;  /* 0x0000007b007b7308 */ /* 0x000fe20000000800 */
[----:B------:R-:W-:Y:S02]  /*b510*/  FADD.FTZ R113, R113, R120 ;  /* 0x0000007871717221 */ /* 0x000fe40000010000 */
[----:B------:R-:W-:Y:S02]  /*b520*/  FADD.FTZ R101, R101, R112 ;  /* 0x0000007065657221 */ /* 0x000fe40000010000 */
[----:B------:R-:W-:Y:S01]  /*b530*/  FFMA.FTZ R187, R62, c[0x0][0x23c], -R63 ;  /* 0x00008f003ebb7a23 */ /* 0x000fe2000001083f */
[----:B------:R-:W-:Y:S01]  /*b540*/  HMMA.16816.F32 R8, R36, R42, R8 ;  /* 0x0000002a2408723c */ /* 0x000fe20000001808 */
[----:B------:R-:W2:Y:S01]  /*b550*/  LDSM.16.MT88.4 R40, [R154+0x6800] ;  /* 0x006800009a28783b */ /* 0x000ea20000004200 */
[----:B------:R-:W-:Y:S01]  /*b560*/  MUFU.EX2 R131, R131 ;  /* 0x0000008300837308 */ /* 0x000fe20000000800 */
[----:B------:R-:W-:-:S02]  /*b570*/  FADD.FTZ R108, R108, R101 ;  /* 0x000000656c6c7221 */ /* 0x000fc40000010000 */
[--C-:B------:R-:W-:Y:S02]  /*b580*/  FFMA.FTZ R60, R60, c[0x0][0x23c], -R63.reuse ;  /* 0x00008f003c3c7a23 */ /* 0x100fe4000001083f */
[----:B------:R-:W-:Y:S01]  /*b590*/  FADD.FTZ R108, R3, R108 ;  /* 0x0000006c036c7221 */ /* 0x000fe20000010000 */
[----:B------:R-:W-:Y:S01]  /*b5a0*/  HMMA.16816.F32 R20, R36, R48, R20 ;  /* 0x000000302414723c */ /* 0x000fe20000001814 */
[----:B------:R-:W-:Y:S01]  /*b5b0*/  FFMA.FTZ R3, R46, c[0x0][0x23c], -R52 ;  /* 0x00008f002e037a23 */ /* 0x000fe20000010834 */
[----:B------:R-:W3:Y:S01]  /*b5c0*/  MUFU.EX2 R122, R122 ;  /* 0x0000007a007a7308 */ /* 0x000ee20000000800 */
[--C-:B------:R-:W-:Y:S02]  /*b5d0*/  FFMA.FTZ R54, R54, c[0x0][0x23c], -R63.reuse ;  /* 0x00008f0036367a23 */ /* 0x100fe4000001083f */
[----:B------:R-:W-:-:S03]  /*b5e0*/  FFMA.FTZ R61, R61, c[0x0][0x23c], -R63 ;  /* 0x00008f003d3d7a23 */ /* 0x000fc6000001083f */
        /* <DEDUP_REMOVED lines=26> */
[----:B------:R-:W3:Y:S05]  /*b790*/  LDSM.16.MT88.4 R48, [R154+0x7000] ;  /* 0x007000009a30783b */ /* 0x000eea0000004200 */
[----:B------:R-:W-:Y:S02]  /*b7a0*/  MUFU.EX2 R183, R183 ;  /* 0x000000b700b77308 */ /* 0x000fe40000000800 */
[C---:B------:R-:W-:Y:S06]  /*b7b0*/  HMMA.16816.F32 R4, R36.reuse, R56, R4 ;  /* 0x000000382404723c */ /* 0x040fec0000001804 */
[----:B------:R-:W4:Y:S02]  /*b7c0*/  MUFU.EX2 R182, R182 ;  /* 0x000000b600b67308 */ /* 0x000f240000000800 */
[C---:B--2---:R-:W-:Y:S06]  /*b7d0*/  HMMA.16816.F32 R20, R36.reuse, R40, R20 ;  /* 0x000000282414723c */ /* 0x044fec0000001814 */
[----:B------:R-:W-:Y:S02]  /*b7e0*/  MUFU.EX2 R2, R60 ;  /* 0x0000003c00027308 */ /* 0x000fe40000000800 */
[C---:B------:R-:W-:Y:S01]  /*b7f0*/  HMMA.16816.F32 R24, R36.reuse, R42, R24 ;  /* 0x0000002a2418723c */ /* 0x040fe20000001818 */
[----:B------:R-:W2:Y:S05]  /*b800*/  LDSM.16.MT88.4 R40, [R158+0x7800] ;  /* 0x007800009e28783b */ /* 0x000eaa0000004200 */
[----:B------:R-:W-:Y:S02]  /*b810*/  MUFU.EX2 R187, R187 ;  /* 0x000000bb00bb7308 */ /* 0x000fe40000000800 */
[C---:B------:R-:W-:Y:S01]  /*b820*/  HMMA.16816.F32 R8, R36.reuse, R58, R8 ;  /* 0x0000003a2408723c */ /* 0x040fe20000001808 */
[----:B------:R-:W5:Y:S05]  /*b830*/  LDSM.16.MT88.4 R56, [R156+0x7800] ;  /* 0x007800009c38783b */ /* 0x000f6a0000004200 */
[----:B------:R-:W-:Y:S02]  /*b840*/  MUFU.EX2 R3, R3 ;  /* 0x0000000300037308 */ /* 0x000fe40000000800 */
[C---:B---3--:R-:W-:Y:S08]  /*b850*/  HMMA.16816.F32 R28, R36.reuse, R48, R28 ;  /* 0x00000030241c723c */ /* 0x048ff0000000181c */
[----:B------:R-:W-:Y:S01]  /*b860*/  HMMA.16816.F32 R32, R36, R50, R32 ;  /* 0x000000322420723c */ /* 0x000fe20000001820 */
[----:B------:R-:W3:Y:S06]  /*b870*/  LDSM.16.MT88.4 R48, [R155+0x7800] ;  /* 0x007800009b30783b */ /* 0x000eec0000004200 */
[----:B------:R-:W-:-:S02]  /*b880*/  F2FP.PACK_AB R36, R146, R193 ;  /* 0x000000c19224723e */ /* 0x000fc400000000ff */
[----:B-1----:R-:W-:Y:S02]  /*b890*/  F2FP.PACK_AB R37, R191, R192 ;  /* 0x000000c0bf25723e */ /* 0x002fe400000000ff */
[----:B------:R-:W-:Y:S02]  /*b8a0*/  F2FP.PACK_AB R38, R144, R145 ;  /* 0x000000919026723e */ /* 0x000fe400000000ff */
[----:B----4-:R-:W-:-:S07]  /*b8b0*/  F2FP.PACK_AB R39, R182, R183 ;  /* 0x000000b7b627723e */ /* 0x010fce00000000ff */
[C---:B--2---:R-:W-:Y:S08]  /*b8c0*/  HMMA.16816.F32 R4, R36.reuse, R40, R4 ;  /* 0x000000282404723c */ /* 0x044ff00000001804 */
        /* <DEDUP_REMOVED lines=8> */
[----:B---3--:R-:W-:Y:S01]  /*b950*/  HMMA.16816.F32 R20, R36, R48, R20 ;  /* 0x000000302414723c */ /* 0x008fe20000001814 */
        /* <DEDUP_REMOVED lines=162> */
.L_x_6380:
[----:B------:R-:W-:-:S13]  /*c380*/  ISETP.GE.AND P1, PT, R170, 0x1, PT ;  /* 0x00000001aa00780c */ /* 0x000fda0003f26270 */
[----:B------:R-:W-:Y:S05]  /*c390*/  @!P1 BRA `(.L_x_6388) ;  /* 0x0000459000009947 */ /* 0x000fea0003800000 */
[----:B------:R-:W-:Y:S01]  /*c3a0*/  IMAD.MOV.U32 R184, RZ, RZ, c[0x0][0x1a0] ;  /* 0x00006800ffb87624 */ /* 0x000fe200078e00ff */
[----:B------:R-:W-:Y:S02]  /*c3b0*/  MOV R101, R2 ;  /* 0x0000000200657202 */ /* 0x000fe40000000f00 */
[----:B------:R-:W-:Y:S01]  /*c3c0*/  MOV R100, R3 ;  /* 0x0000000300647202 */ /* 0x000fe20000000f00 */
[----:B------:R-:W-:-:S05]  /*c3d0*/  IMAD.U32 R183, R184, -0x80, RZ ;  /* 0xffffff80b8b77824 */ /* 0x000fca00078e00ff */
[----:B------:R-:W-:Y:S02]  /*c3e0*/  SHF.R.S32.HI R182, RZ, 0x1f, R183 ;  /* 0x0000001fffb67819 */ /* 0x000fe400000114b7 */
.L_x_6392:
        /* <DEDUP_REMOVED lines=64> */
.L_x_6389:
        /* <DEDUP_REMOVED lines=26> */
[----:B------:R-:W-:Y:S01]  /*c990*/  @!P1 IMAD.WIDE.U32 R200, R184, 0x30, R200 ;  /* 0x00000030b8c89825 */ /* 0x000fe200078e00c8 */
        /* <DEDUP_REMOVED lines=67> */
[----:B------:R-:W0:Y:S08]  /*cdd0*/  LDGDEPBAR ;  /* 0x00000000000079af */ /* 0x000e300000000000 */
[----:B------:R-:W2:Y:S08]  /*cde0*/  LDSM.16.M88.4 R128, [R163+0x4800] ;  /* 0x00480000a380783b */ /* 0x000eb00000000200 */
[----:B------:R-:W2:Y:S08]  /*cdf0*/  LDSM.16.M88.4 R132, [R163+0x5000] ;  /* 0x00500000a384783b */ /* 0x000eb00000000200 */
[----:B------:R-:W2:Y:S08]  /*ce00*/  LDSM.16.M88.4 R136, [R163+0x5800] ;  /* 0x00580000a388783b */ /* 0x000eb00000000200 */
[----:B------:R-:W-:Y:S08]  /*ce10*/  LDSM.16.M88.4 R140, [R162] ;  /* 0x00000000a28c783b */ /* 0x000ff00000000200 */
        /* <DEDUP_REMOVED lines=40> */
[----:B------:R-:W2:Y:S07]  /*d0a0*/  LDSM.16.M88.4 R112, [R160] ;  /* 0x00000000a070783b */ /* 0x000eae0000000200 */
[C---:B-1----:R-:W-:Y:S08]  /*d0b0*/  HMMA.16816.F32 R60, R140.reuse, R104, R60 ;  /* 0x000000688c3c723c */ /* 0x042ff0000000183c */
[----:B------:R-:W-:Y:S01]  /*d0c0*/  HMMA.16816.F32 R64, R140, R106, R64 ;  /* 0x0000006a8c40723c */ /* 0x000fe20000001840 */
        /* <DEDUP_REMOVED lines=22> */
[C---:B-1----:R-:W-:Y:S08]  /*d230*/  HMMA.16816.F32 R60, R108.reuse, R104, R60 ;  /* 0x000000686c3c723c */ /* 0x042ff0000000183c */
[----:B------:R-:W-:Y:S01]  /*d240*/  HMMA.16816.F32 R64, R108, R106, R64 ;  /* 0x0000006a6c40723c */ /* 0x000fe20000001840 */
[----:B------:R-:W1:Y:S08]  /*d250*/  LDSM.16.M88.4 R104, [R102+0x800] ;  /* 0x000800006668783b */ /* 0x000e700000000200 */
[----:B------:R-:W3:Y:S01]  /*d260*/  LDSM.16.M88.4 R108, [R102+0x1000] ;  /* 0x00100000666c783b */ /* 0x000ee20000000200 */
[C---:B--2---:R-:W-:Y:S08]  /*d270*/  HMMA.16816.F32 R4, R116.reuse, R112, R4 ;  /* 0x000000707404723c */ /* 0x044ff00000001804 */
[C---:B------:R-:W-:Y:S08]  /*d280*/  HMMA.16816.F32 R8, R116.reuse, R114, R8 ;  /* 0x000000727408723c */ /* 0x040ff00000001808 */
[C---:B-1----:R-:W-:Y:S08]  /*d290*/  HMMA.16816.F32 R12, R116.reuse, R104, R12 ;  /* 0x00000068740c723c */ /* 0x042ff0000000180c */
[----:B------:R-:W-:Y:S01]  /*d2a0*/  FMUL.FTZ R227, R4, c[0x0][0x2ec] ;  /* 0x0000bb0004e37a20 */ /* 0x000fe20000410000 */
[C---:B------:R-:W-:Y:S01]  /*d2b0*/  HMMA.16816.F32 R16, R116.reuse, R106, R16 ;  /* 0x0000006a7410723c */ /* 0x040fe20000001810 */
[----:B------:R-:W1:Y:S02]  /*d2c0*/  LDSM.16.M88.4 R104, [R102+0x1800] ;  /* 0x001800006668783b */ /* 0x000e640000000200 */
[----:B------:R-:W-:Y:S02]  /*d2d0*/  FMUL.FTZ R229, R5, c[0x0][0x2ec] ;  /* 0x0000bb0005e57a20 */ /* 0x000fe40000410000 */
[----:B------:R-:W2:Y:S01]  /*d2e0*/  MUFU.TANH R227, R227 ;  /* 0x000000e300e37308 */ /* 0x000ea20000002400 */
[----:B------:R-:W-:Y:S02]  /*d2f0*/  FMUL.FTZ R231, R6, c[0x0][0x2ec] ;  /* 0x0000bb0006e77a20 */ /* 0x000fe40000410000 */
[C---:B---3--:R-:W-:Y:S04]  /*d300*/  HMMA.16816.F32 R20, R116.reuse, R108, R20 ;  /* 0x0000006c7414723c */ /* 0x048fe80000001814 */
[----:B------:R-:W-:Y:S02]  /*d310*/  FMUL.FTZ R233, R7, c[0x0][0x2ec] ;  /* 0x0000bb0007e97a20 */ /* 0x000fe40000410000 */
[----:B------:R-:W-:Y:S01]  /*d320*/  FMUL.FTZ R235, R8, c[0x0][0x2ec] ;  /* 0x0000bb0008eb7a20 */ /* 0x000fe20000410000 */
[----:B------:R-:W3:Y:S01]  /*d330*/  MUFU.TANH R229, R229 ;  /* 0x000000e500e57308 */ /* 0x000ee20000002400 */
[C---:B------:R-:W-:Y:S01]  /*d340*/  HMMA.16816.F32 R24, R116.reuse, R110, R24 ;  /* 0x0000006e7418723c */ /* 0x040fe20000001818 */
[----:B------:R-:W2:Y:S03]  /*d350*/  LDSM.16.M88.4 R108, [R102+0x2000] ;  /* 0x00200000666c783b */ /* 0x000ea60000000200 */
[----:B------:R-:W-:Y:S02]  /*d360*/  FMUL.FTZ R237, R9, c[0x0][0x2ec] ;  /* 0x0000bb0009ed7a20 */ /* 0x000fe40000410000 */
[----:B------:R-:W-:Y:S02]  /*d370*/  FMUL.FTZ R239, R10, c[0x0][0x2ec] ;  /* 0x0000bb000aef7a20 */ /* 0x000fe40000410000 */
[----:B------:R-:W-:Y:S01]  /*d380*/  FMUL.FTZ R241, R11, c[0x0][0x2ec] ;  /* 0x0000bb000bf17a20 */ /* 0x000fe20000410000 */
[----:B------:R-:W2:Y:S03]  /*d390*/  MUFU.TANH R231, R231 ;  /* 0x000000e700e77308 */ /* 0x000ea60000002400 */
[----:B------:R-:W-:Y:S02]  /*d3a0*/  FMUL.FTZ R245, R12, c[0x0][0x2ec] ;  /* 0x0000bb000cf57a20 */ /* 0x000fe40000410000 */
[----:B------:R-:W-:Y:S02]  /*d3b0*/  FMUL.FTZ R243, R13, c[0x0][0x2ec] ;  /* 0x0000bb000df37a20 */ /* 0x000fe40000410000 */
[----:B------:R-:W-:Y:S02]  /*d3c0*/  FMUL.FTZ R251, R14, c[0x0][0x2ec] ;  /* 0x0000bb000efb7a20 */ /* 0x000fe40000410000 */
[----:B------:R-:W-:Y:S01]  /*d3d0*/  FMUL.FTZ R249, R15, c[0x0][0x2ec] ;  /* 0x0000bb000ff97a20 */ /* 0x000fe20000410000 */
[----:B------:R-:W3:Y:S01]  /*d3e0*/  MUFU.TANH R233, R233 ;  /* 0x000000e900e97308 */ /* 0x000ee20000002400 */
        /* <DEDUP_REMOVED lines=8> */
[C---:B------:R-:W-:Y:S01]  /*d470*/  HMMA.16816.F32 R32, R116.reuse, R106, R32 ;  /* 0x0000006a7420723c */ /* 0x040fe20000001820 */
[----:B------:R-:W1:Y:S03]  /*d480*/  LDSM.16.M88.4 R104, [R102+0x2800] ;  /* 0x002800006668783b */ /* 0x000e660000000200 */
[----:B------:R-:W-:Y:S02]  /*d490*/  FMUL.FTZ R223, R22, c[0x0][0x2ec] ;  /* 0x0000bb0016df7a20 */ /* 0x000fe40000410000 */
[----:B------:R-:W1:Y:S01]  /*d4a0*/  MUFU.TANH R237, R237 ;  /* 0x000000ed00ed7308 */ /* 0x000e620000002400 */
[----:B------:R-:W-:Y:S01]  /*d4b0*/  FMUL.FTZ R221, R23, c[0x0][0x2ec] ;  /* 0x0000bb0017dd7a20 */ /* 0x000fe20000410000 */
[C---:B--2---:R-:W-:Y:S04]  /*d4c0*/  HMMA.16816.F32 R36, R116.reuse, R108, R36 ;  /* 0x0000006c7424723c */ /* 0x044fe80000001824 */
[----:B------:R-:W-:Y:S02]  /*d4d0*/  FMUL.FTZ R211, R24, c[0x0][0x2ec] ;  /* 0x0000bb0018d37a20 */ /* 0x000fe40000410000 */
[----:B-----5:R-:W-:Y:S02]  /*d4e0*/  FMUL.FTZ R209, R25, c[0x0][0x2ec] ;  /* 0x0000bb0019d17a20 */ /* 0x020fe40000410000 */
[----:B------:R-:W2:Y:S01]  /*d4f0*/  MUFU.TANH R239, R239 ;  /* 0x000000ef00ef7308 */ /* 0x000ea20000002400 */
[C---:B------:R-:W-:Y:S01]  /*d500*/  HMMA.16816.F32 R40, R116.reuse, R110, R40 ;  /* 0x0000006e7428723c */ /* 0x040fe20000001828 */
[----:B------:R-:W5:Y:S02]  /*d510*/  LDSM.16.M88.4 R108, [R102+0x3000] ;  /* 0x00300000666c783b */ /* 0x000f640000000200 */
[----:B------:R-:W-:Y:S02]  /*d520*/  FMUL.FTZ R219, R26, c[0x0][0x2ec] ;  /* 0x0000bb001adb7a20 */ /* 0x000fe40000410000 */
[----:B----4-:R-:W-:Y:S02]  /*d530*/  FMUL.FTZ R217, R27, c[0x0][0x2ec] ;  /* 0x0000bb001bd97a20 */ /* 0x010fe40000410000 */
[----:B------:R-:W-:Y:S02]  /*d540*/  FMUL.FTZ R199, R28, c[0x0][0x2ec] ;  /* 0x0000bb001cc77a20 */ /* 0x000fe40000410000 */
[----:B------:R-:W4:Y:S03]  /*d550*/  MUFU.TANH R241, R241 ;  /* 0x000000f100f17308 */ /* 0x000f260000002400 */
        /* <DEDUP_REMOVED lines=9> */
[----:B------:R1:W1:Y:S01]  /*d5f0*/  MUFU.TANH R141, R189 ;  /* 0x000000bd008d7308 */ /* 0x0002620000002400 */
[----:B------:R-:W-:Y:S01]  /*d600*/  FMUL.FTZ R193, R33, c[0x0][0x2ec] ;  /* 0x0000bb0021c17a20 */ /* 0x000fe20000410000 */
[C---:B------:R-:W-:Y:S01]  /*d610*/  HMMA.16816.F32 R48, R116.reuse, R106, R48 ;  /* 0x0000006a7430723c */ /* 0x040fe20000001830 */
[----:B------:R-:W2:Y:S01]  /*d620*/  LDSM.16.M88.4 R104, [R102+0x3800] ;  /* 0x003800006668783b */ /* 0x000ea20000000200 */
[----:B------:R-:W-:Y:S04]  /*d630*/  DEPBAR.LE SB0, 0x0 ;  /* 0x000080000000791a */ /* 0x000fe80000000000 */
[----:B------:R-:W-:Y:S02]  /*d640*/  FMUL.FTZ R203, R34, c[0x0][0x2ec] ;  /* 0x0000bb0022cb7a20 */ /* 0x000fe40000410000 */
[----:B------:R3:W2:Y:S01]  /*d650*/  MUFU.TANH R143, R190 ;  /* 0x000000be008f7308 */ /* 0x0006a20000002400 */
[----:B------:R-:W-:Y:S01]  /*d660*/  FMUL.FTZ R201, R35, c[0x0][0x2ec] ;  /* 0x0000bb0023c97a20 */ /* 0x000fe20000410000 */
[----:B------:R-:W-:Y:S01]  /*d670*/  BAR.SYNC.DEFER_BLOCKING 0x0 ;  /* 0x0000000000007b1d */ /* 0x000fe20000010000 */
[C---:B-----5:R-:W-:Y:S05]  /*d680*/  HMMA.16816.F32 R52, R116.reuse, R108, R52 ;  /* 0x0000006c7434723c */ /* 0x060fea0000001834 */
[----:B------:R-:W-:Y:S02]  /*d690*/  FMUL.FTZ R191, R38, c[0x0][0x2ec] ;  /* 0x0000bb0026bf7a20 */ /* 0x000fe40000410000 */
[----:B------:R5:W2:Y:S01]  /*d6a0*/  MUFU.TANH R147, R200 ;  /* 0x000000c800937308 */ /* 0x000aa20000002400 */
[----:B------:R-:W-:Y:S01]  /*d6b0*/  FMUL.FTZ R202, R44, c[0x0][0x2ec] ;  /* 0x0000bb002cca7a20 */ /* 0x000fe20000410000 */
[C---:B------:R-:W-:Y:S03]  /*d6c0*/  HMMA.16816.F32 R56, R116.reuse, R110, R56 ;  /* 0x0000006e7438723c */ /* 0x040fe60000001838 */
[----:B-1----:R-:W-:Y:S02]  /*d6d0*/  FMUL.FTZ R189, R43, c[0x0][0x2ec] ;  /* 0x0000bb002bbd7a20 */ /* 0x002fe40000410000 */
[----:B------:R-:W-:Y:S02]  /*d6e0*/  FMUL.FTZ R206, R46, c[0x0][0x2ec] ;  /* 0x0000bb002ece7a20 */ /* 0x000fe40000410000 */
[----:B------:R-:W-:Y:S01]  /*d6f0*/  FMUL.FTZ R212, R49, c[0x0][0x2ec] ;  /* 0x0000bb0031d47a20 */ /* 0x000fe20000410000 */
[----:B------:R1:W1:Y:S01]  /*d700*/  MUFU.TANH R137, R189 ;  /* 0x000000bd00897308 */ /* 0x0002620000002400 */
[----:B------:R-:W-:Y:S03]  /*d710*/  FMUL.FTZ R208, R45, c[0x0][0x2ec] ;  /* 0x0000bb002dd07a20 */ /* 0x000fe60000410000 */
[----:B---3--:R-:W-:Y:S02]  /*d720*/  FMUL.FTZ R190, R42, c[0x0][0x2ec] ;  /* 0x0000bb002abe7a20 */ /* 0x008fe40000410000 */
[----:B------:R-:W-:Y:S02]  /*d730*/  FMUL.FTZ R204, R48, c[0x0][0x2ec] ;  /* 0x0000bb0030cc7a20 */ /* 0x000fe40000410000 */
[----:B------:R-:W-:Y:S02]  /*d740*/  FMUL.FTZ R210, R53, c[0x0][0x2ec] ;  /* 0x0000bb0035d27a20 */ /* 0x000fe40000410000 */
[----:B------:R3:W3:Y:S01]  /*d750*/  MUFU.TANH R139, R190 ;  /* 0x000000be008b7308 */ /* 0x0006e20000002400 */
[----:B------:R-:W-:Y:S02]  /*d760*/  FMUL.FTZ R196, R40, c[0x0][0x2ec] ;  /* 0x0000bb0028c47a20 */ /* 0x000fe40000410000 */
[----:B------:R-:W-:Y:S01]  /*d770*/  FMUL.FTZ R198, R41, c[0x0][0x2ec] ;  /* 0x0000bb0029c67a20 */ /* 0x000fe20000410000 */
[C---:B--2---:R-:W-:Y:S03]  /*d780*/  HMMA.16816.F32 R60, R116.reuse, R104, R60 ;  /* 0x00000068743c723c */ /* 0x044fe6000000183c */
[----:B-----5:R-:W-:Y:S03]  /*d790*/  FMUL.FTZ R200, R47, c[0x0][0x2ec] ;  /* 0x0000bb002fc87a20 */ /* 0x020fe60000410000 */
[----:B------:R-:W2:Y:S02]  /*d7a0*/  MUFU.TANH R125, R202 ;  /* 0x000000ca007d7308 */ /* 0x000ea40000002400 */
[----:B------:R-:W-:Y:S04]  /*d7b0*/  HMMA.16816.F32 R64, R116, R106, R64 ;  /* 0x0000006a7440723c */ /* 0x000fe80000001840 */
[----:B-1----:R-:W-:Y:S04]  /*d7c0*/  FMUL.FTZ R189, R51, c[0x0][0x2ec] ;  /* 0x0000bb0033bd7a20 */ /* 0x002fe80000410000 */
[----:B------:R1:W1:Y:S01]  /*d7d0*/  MUFU.TANH R129, R189 ;  /* 0x000000bd00817308 */ /* 0x0002620000002400 */
[----:B---3--:R-:W-:Y:S07]  /*d7e0*/  FMUL.FTZ R190, R50, c[0x0][0x2ec] ;  /* 0x0000bb0032be7a20 */ /* 0x008fee0000410000 */
[----:B------:R-:W-:Y:S02]  /*d7f0*/  FMUL.FTZ R214, R62, c[0x0][0x2ec] ;  /* 0x0000bb003ed67a20 */ /* 0x000fe40000410000 */
[----:B------:R3:W2:Y:S06]  /*d800*/  MUFU.TANH R135, R206 ;  /* 0x000000ce00877308 */ /* 0x0006ac0000002400 */
[----:B------:R-:W-:Y:S02]  /*d810*/  FMUL.FTZ R220, R65, c[0x0][0x2ec] ;  /* 0x0000bb0041dc7a20 */ /* 0x000fe40000410000 */
[----:B------:R-:W-:Y:S02]  /*d820*/  FMUL.FTZ R218, R66, c[0x0][0x2ec] ;  /* 0x0000bb0042da7a20 */ /* 0x000fe40000410000 */
[----:B------:R5:W2:Y:S01]  /*d830*/  MUFU.TANH R202, R212 ;  /* 0x000000d400ca7308 */ /* 0x000aa20000002400 */
[----:B------:R-:W-:Y:S02]  /*d840*/  FMUL.FTZ R216, R67, c[0x0][0x2ec] ;  /* 0x0000bb0043d87a20 */ /* 0x000fe40000410000 */
[----:B-1----:R-:W-:Y:S07]  /*d850*/  FMUL.FTZ R189, R59, c[0x0][0x2ec] ;  /* 0x0000bb003bbd7a20 */ /* 0x002fee0000410000 */
[----:B------:R1:W1:Y:S01]  /*d860*/  MUFU.TANH R131, R190 ;  /* 0x000000be00837308 */ /* 0x0002620000002400 */
[----:B---3--:R-:W-:Y:S09]  /*d870*/  FMUL.FTZ R206, R54, c[0x0][0x2ec] ;  /* 0x0000bb0036ce7a20 */ /* 0x008ff20000410000 */
[----:B------:R3:W2:Y:S01]  /*d880*/  MUFU.TANH R113, R189 ;  /* 0x000000bd00717308 */ /* 0x0006a20000002400 */
[----:B-----5:R-:W-:Y:S09]  /*d890*/  FMUL.FTZ R212, R57, c[0x0][0x2ec] ;  /* 0x0000bb0039d47a20 */ /* 0x020ff20000410000 */
[----:B------:R5:W2:Y:S01]  /*d8a0*/  MUFU.TANH R123, R208 ;  /* 0x000000d0007b7308 */ /* 0x000aa20000002400 */
[----:B-1----:R-:W-:Y:S09]  /*d8b0*/  FMUL.FTZ R190, R58, c[0x0][0x2ec] ;  /* 0x0000bb003abe7a20 */ /* 0x002ff20000410000 */
        /* <DEDUP_REMOVED lines=14> */
[----:B------:R-:W3:Y:S01]  /*d9a0*/  MUFU.TANH R243, R243 ;  /* 0x000000f300f37308 */ /* 0x000ee20000002400 */
[----:B-----5:R-:W-:Y:S09]  /*d9b0*/  MOV R190, R2 ;  /* 0x0000000200be7202 */ /* 0x020ff20000000f00 */
        /* <DEDUP_REMOVED lines=35> */
[----:B------:R1:W1:Y:S01]  /*dbf0*/  MUFU.TANH R36, R216 ;  /* 0x000000d800247308 */ /* 0x0002620000002400 */
        /* <DEDUP_REMOVED lines=65> */
.L_x_6391:
        /* <DEDUP_REMOVED lines=62> */
[----:B---3--:R-:W-:Y:S01]  /*e3f0*/  @!P1 LEA R20, P2, R18, R186, 0x1 ;  /* 0x000000ba12149211 */ /* 0x008fe200078408ff */
        /* <DEDUP_REMOVED lines=25> */
.L_x_6390:
[----:B--234-:R-:W-:Y:S01]  /*e590*/  LDSM.16.MT88.4 R20, [R156+0x6000] ;  /* 0x006000009c14783b */ /* 0x01cfe20000004200 */
[----:B------:R-:W-:Y:S04]  /*e5a0*/  IADD3 R60, R170, -0x1, RZ ;  /* 0xffffffffaa3c7810 */ /* 0x000fe80007ffe0ff */
[----:B------:R-:W-:Y:S03]  /*e5b0*/  LEA R2, R60, R169, 0x7 ;  /* 0x000000a93c027211 */ /* 0x000fe600078e38ff */
[----:B------:R-:W-:Y:S01]  /*e5c0*/  LDSM.16.MT88.4 R28, [R155+0x6000] ;  /* 0x006000009b1c783b */ /* 0x000fe20000004200 */
[----:B------:R-:W-:Y:S01]  /*e5d0*/  I2F R7, R2 ;  /* 0x0000000200077306 */ /* 0x000fe20000201400 */
[C---:B------:R-:W-:Y:S02]  /*e5e0*/  IADD3 R15, R2.reuse, 0x20, RZ ;  /* 0x00000020020f7810 */ /* 0x040fe40007ffe0ff */
[C---:B------:R-:W-:Y:S02]  /*e5f0*/  IADD3 R49, R2.reuse, 0x10, RZ ;  /* 0x0000001002317810 */ /* 0x040fe40007ffe0ff */
[C---:B------:R-:W-:Y:S02]  /*e600*/  IADD3 R10, R2.reuse, 0x31, RZ ;  /* 0x00000031020a7810 */ /* 0x040fe40007ffe0ff */
[----:B------:R-:W-:Y:S01]  /*e610*/  LDSM.16.MT88.4 R44, [R154+0x6000] ;  /* 0x006000009a2c783b */ /* 0x000fe20000004200 */
        /* <DEDUP_REMOVED lines=40> */
[----:B------:R-:W2:Y:S02]  /*e8a0*/  I2F R63, R63 ;  /* 0x0000003f003f7306 */ /* 0x000ea40000201400 */
[C---:B-12---:R-:W-:Y:S02]  /*e8b0*/  FFMA.FTZ R66, R0.reuse, R63, R212 ;  /* 0x0000003f00427223 */ /* 0x046fe400000100d4 */
[CC--:B------:R-:W-:Y:S02]  /*e8c0*/  FFMA.FTZ R231, R0.reuse, R7.reuse, R231 ;  /* 0x0000000700e77223 */ /* 0x0c0fe400000100e7 */
[----:B------:R-:W-:Y:S01]  /*e8d0*/  FFMA.FTZ R227, R0, R7, R227 ;  /* 0x0000000700e37223 */ /* 0x000fe200000100e3 */
[----:B------:R-:W-:Y:S01]  /*e8e0*/  IADD3 R7, R2, 0x40, RZ ;  /* 0x0000004002077810 */ /* 0x000fe20007ffe0ff */
[C---:B------:R-:W-:Y:S02]  /*e8f0*/  FFMA.FTZ R233, R0.reuse, R6, R233 ;  /* 0x0000000600e97223 */ /* 0x040fe400000100e9 */
[C---:B------:R-:W-:Y:S01]  /*e900*/  FFMA.FTZ R213, R0.reuse, R14, R213 ;  /* 0x0000000e00d57223 */ /* 0x040fe200000100d5 */
[----:B------:R-:W-:Y:S01]  /*e910*/  FMNMX.FTZ R16, R227, R100, !PT ;  /* 0x00000064e3107209 */ /* 0x000fe20007810000 */
[C---:B------:R-:W-:Y:S01]  /*e920*/  FFMA.FTZ R221, R0.reuse, R14, R221 ;  /* 0x0000000e00dd7223 */ /* 0x040fe200000100dd */
[----:B------:R-:W-:Y:S01]  /*e930*/  I2F R7, R7 ;  /* 0x0000000700077306 */ /* 0x000fe20000201400 */
[----:B------:R-:W-:Y:S01]  /*e940*/  FMNMX.FTZ R14, R231, R101, !PT ;  /* 0x00000065e70e7209 */ /* 0x000fe20007810000 */
[----:B------:R-:W-:Y:S01]  /*e950*/  FFMA.FTZ R229, R0, R6, R229 ;  /* 0x0000000600e57223 */ /* 0x000fe200000100e5 */
[----:B------:R-:W-:Y:S01]  /*e960*/  IADD3 R6, R2, 0x41, RZ ;  /* 0x0000004102067810 */ /* 0x000fe20007ffe0ff */
[CC--:B------:R-:W-:Y:S01]  /*e970*/  FFMA.FTZ R239, R0.reuse, R5.reuse, R239 ;  /* 0x0000000500ef7223 */ /* 0x0c0fe200000100ef */
[----:B------:R-:W-:Y:S01]  /*e980*/  FMNMX.FTZ R14, R233, R14, !PT ;  /* 0x0000000ee90e7209 */ /* 0x000fe20007810000 */
[----:B------:R-:W-:Y:S01]  /*e990*/  FFMA.FTZ R235, R0, R5, R235 ;  /* 0x0000000500eb7223 */ /* 0x000fe200000100eb */
[----:B------:R-:W-:Y:S01]  /*e9a0*/  IADD3 R5, R2, 0x50, RZ ;  /* 0x0000005002057810 */ /* 0x000fe20007ffe0ff */
[C---:B------:R-:W-:Y:S02]  /*e9b0*/  FFMA.FTZ R241, R0.reuse, R4, R241 ;  /* 0x0000000400f17223 */ /* 0x040fe400000100f1 */
[----:B------:R-:W1:Y:S01]  /*e9c0*/  I2F R6, R6 ;  /* 0x0000000600067306 */ /* 0x000e620000201400 */
[CC--:B------:R-:W-:Y:S02]  /*e9d0*/  FFMA.FTZ R209, R0.reuse, R12.reuse, R209 ;  /* 0x0000000c00d17223 */ /* 0x0c0fe400000100d1 */
[C---:B------:R-:W-:Y:S01]  /*e9e0*/  FFMA.FTZ R217, R0.reuse, R12, R217 ;  /* 0x0000000c00d97223 */ /* 0x040fe200000100d9 */
[----:B------:R-:W-:Y:S01]  /*e9f0*/  FMNMX.FTZ R12, R239, R14, !PT ;  /* 0x0000000eef0c7209 */ /* 0x000fe20007810000 */
[C---:B------:R-:W-:Y:S01]  /*ea00*/  FFMA.FTZ R237, R0.reuse, R4, R237 ;  /* 0x0000000400ed7223 */ /* 0x040fe200000100ed */
[----:B------:R-:W-:Y:S01]  /*ea10*/  FMNMX.FTZ R14, R229, R16, !PT ;  /* 0x00000010e50e7209 */ /* 0x000fe20007810000 */
[CC--:B------:R-:W-:Y:S01]  /*ea20*/  FFMA.FTZ R251, R0.reuse, R49.reuse, R251 ;  /* 0x0000003100fb7223 */ /* 0x0c0fe200000100fb */
[----:B------:R-:W-:Y:S01]  /*ea30*/  FMNMX.FTZ R12, R241, R12, !PT ;  /* 0x0000000cf10c7209 */ /* 0x000fe20007810000 */
[C---:B------:R-:W-:Y:S01]  /*ea40*/  FFMA.FTZ R49, R0.reuse, R49, R245 ;  /* 0x0000003100317223 */ /* 0x040fe200000100f5 */
[----:B------:R-:W2:Y:S01]  /*ea50*/  I2F R5, R5 ;  /* 0x0000000500057306 */ /* 0x000ea20000201400 */
[----:B------:R-:W-:Y:S01]  /*ea60*/  FMNMX.FTZ R14, R235, R14, !PT ;  /* 0x0000000eeb0e7209 */ /* 0x000fe20007810000 */
[CC--:B------:R-:W-:Y:S01]  /*ea70*/  FFMA.FTZ R249, R0.reuse, R35.reuse, R249 ;  /* 0x0000002300f97223 */ /* 0x0c0fe200000100f9 */
[----:B------:R-:W-:Y:S01]  /*ea80*/  FMNMX.FTZ R12, R251, R12, !PT ;  /* 0x0000000cfb0c7209 */ /* 0x000fe20007810000 */
[C---:B------:R-:W-:Y:S01]  /*ea90*/  FFMA.FTZ R35, R0.reuse, R35, R243 ;  /* 0x0000002300237223 */ /* 0x040fe200000100f3 */
[----:B------:R-:W-:Y:S01]  /*eaa0*/  FMNMX.FTZ R14, R237, R14, !PT ;  /* 0x0000000eed0e7209 */ /* 0x000fe20007810000 */
[----:B------:R-:W-:Y:S01]  /*eab0*/  FFMA.FTZ R194, R0, R33, R194 ;  /* 0x0000002100c27223 */ /* 0x000fe200000100c2 */
[----:B------:R-:W-:Y:S01]  /*eac0*/  IADD3 R4, R2, 0x51, RZ ;  /* 0x0000005102047810 */ /* 0x000fe20007ffe0ff */
[CC--:B------:R-:W-:Y:S02]  /*ead0*/  FFMA.FTZ R219, R0.reuse, R13.reuse, R219 ;  /* 0x0000000d00db7223 */ /* 0x0c0fe400000100db */
[C---:B------:R-:W-:Y:S01]  /*eae0*/  FFMA.FTZ R211, R0.reuse, R13, R211 ;  /* 0x0000000d00d37223 */ /* 0x040fe200000100d3 */
[----:B------:R-:W-:Y:S01]  /*eaf0*/  FMNMX.FTZ R13, R249, R12, !PT ;  /* 0x0000000cf90d7209 */ /* 0x000fe20007810000 */
[C---:B------:R-:W-:Y:S01]  /*eb00*/  FFMA.FTZ R192, R0.reuse, R3, R192 ;  /* 0x0000000300c07223 */ /* 0x040fe200000100c0 */
[----:B------:R-:W3:Y:S01]  /*eb10*/  I2F R4, R4 ;  /* 0x0000000400047306 */ /* 0x000ee20000201400 */
[----:B------:R-:W-:Y:S01]  /*eb20*/  FMNMX.FTZ R12, R49, R14, !PT ;  /* 0x0000000e310c7209 */ /* 0x000fe20007810000 */
[----:B------:R-:W-:Y:S01]  /*eb30*/  FFMA.FTZ R33, R0, R33, R247 ;  /* 0x0000002100217223 */ /* 0x000fe200000100f7 */
[----:B------:R-:W-:Y:S01]  /*eb40*/  FMNMX.FTZ R13, R194, R13, !PT ;  /* 0x0000000dc20d7209 */ /* 0x000fe20007810000 */
[C---:B------:R-:W-:Y:S01]  /*eb50*/  FFMA.FTZ R223, R0.reuse, R15, R223 ;  /* 0x0000000f00df7223 */ /* 0x040fe200000100df */
[----:B------:R-:W-:Y:S01]  /*eb60*/  FMNMX.FTZ R12, R35, R12, !PT ;  /* 0x0000000c230c7209 */ /* 0x000fe20007810000 */
[----:B------:R-:W-:Y:S01]  /*eb70*/  FFMA.FTZ R225, R0, R3, R225 ;  /* 0x0000000300e17223 */ /* 0x000fe200000100e1 */
[----:B------:R-:W-:Y:S01]  /*eb80*/  IADD3 R3, R2, 0x58, RZ ;  /* 0x0000005802037810 */ /* 0x000fe20007ffe0ff */
[C---:B------:R-:W-:Y:S01]  /*eb90*/  FFMA.FTZ R205, R0.reuse, R10, R205 ;  /* 0x0000000a00cd7223 */ /* 0x040fe200000100cd */
[----:B------:R-:W-:Y:S01]  /*eba0*/  FMNMX.FTZ R12, R33, R12, !PT ;  /* 0x0000000c210c7209 */ /* 0x000fe20007810000 */
[----:B------:R-:W-:Y:S01]  /*ebb0*/  FFMA.FTZ R197, R0, R10, R197 ;  /* 0x0000000a00c57223 */ /* 0x000fe200000100c5 */
[----:B------:R-:W-:Y:S01]  /*ebc0*/  FMNMX.FTZ R10, R192, R13, !PT ;  /* 0x0000000dc00a7209 */ /* 0x000fe20007810000 */
[C---:B------:R-:W-:Y:S01]  /*ebd0*/  FFMA.FTZ R215, R0.reuse, R15, R215 ;  /* 0x0000000f00d77223 */ /* 0x040fe200000100d7 */
[----:B------:R-:W4:Y:S01]  /*ebe0*/  I2F R3, R3 ;  /* 0x0000000300037306 */ /* 0x000f220000201400 */
[----:B------:R-:W-:Y:S01]  /*ebf0*/  FMNMX.FTZ R12, R225, R12, !PT ;  /* 0x0000000ce10c7209 */ /* 0x000fe20007810000 */
[C---:B------:R-:W-:Y:S01]  /*ec00*/  FFMA.FTZ R201, R0.reuse, R8, R201 ;  /* 0x0000000800c97223 */ /* 0x040fe200000100c9 */
[----:B------:R-:W-:Y:S01]  /*ec10*/  FMNMX.FTZ R10, R223, R10, !PT ;  /* 0x0000000adf0a7209 */ /* 0x000fe20007810000 */
[C---:B------:R-:W-:Y:S01]  /*ec20*/  FFMA.FTZ R193, R0.reuse, R8, R193 ;  /* 0x0000000800c17223 */ /* 0x040fe200000100c1 */
[----:B------:R-:W-:Y:S01]  /*ec30*/  FMNMX.FTZ R12, R215, R12, !PT ;  /* 0x0000000cd70c7209 */ /* 0x000fe20007810000 */
[CC--:B------:R-:W-:Y:S01]  /*ec40*/  FFMA.FTZ R207, R0.reuse, R11.reuse, R207 ;  /* 0x0000000b00cf7223 */ /* 0x0c0fe200000100cf */
[----:B------:R-:W-:Y:S01]  /*ec50*/  FMNMX.FTZ R10, R221, R10, !PT ;  /* 0x0000000add0a7209 */ /* 0x000fe20007810000 */
[----:B------:R-:W-:Y:S01]  /*ec60*/  FFMA.FTZ R199, R0, R11, R199 ;  /* 0x0000000b00c77223 */ /* 0x000fe200000100c7 */
[----:B------:R-:W-:Y:S01]  /*ec70*/  IADD3 R11, R2, 0x61, RZ ;  /* 0x00000061020b7810 */ /* 0x000fe20007ffe0ff */
[CC--:B------:R-:W-:Y:S01]  /*ec80*/  FFMA.FTZ R203, R0.reuse, R9.reuse, R203 ;  /* 0x0000000900cb7223 */ /* 0x0c0fe200000100cb */
[----:B------:R-:W-:Y:S01]  /*ec90*/  FMNMX.FTZ R8, R219, R10, !PT ;  /* 0x0000000adb087209 */ /* 0x000fe20007810000 */
[C---:B-1----:R-:W-:Y:S01]  /*eca0*/  FFMA.FTZ R141, R0.reuse, R6, R141 ;  /* 0x00000006008d7223 */ /* 0x042fe2000001008d */
[----:B------:R-:W-:Y:S01]  /*ecb0*/  FMNMX.FTZ R10, R213, R12, !PT ;  /* 0x0000000cd50a7209 */ /* 0x000fe20007810000 */
[C---:B------:R-:W-:Y:S01]  /*ecc0*/  FFMA.FTZ R147, R0.reuse, R6, R147 ;  /* 0x0000000600937223 */ /* 0x040fe20000010093 */
[----:B------:R-:W1:Y:S01]  /*ecd0*/  I2F R11, R11 ;  /* 0x0000000b000b7306 */ /* 0x000e620000201400 */
[----:B------:R-:W-:Y:S01]  /*ece0*/  FMNMX.FTZ R8, R217, R8, !PT ;  /* 0x00000008d9087209 */ /* 0x000fe20007810000 */
[C---:B------:R-:W-:Y:S01]  /*ecf0*/  FFMA.FTZ R195, R0.reuse, R9, R195 ;  /* 0x0000000900c37223 */ /* 0x040fe200000100c3 */
[----:B------:R-:W-:Y:S01]  /*ed00*/  FMNMX.FTZ R10, R211, R10, !PT ;  /* 0x0000000ad30a7209 */ /* 0x000fe20007810000 */
[CC--:B------:R-:W-:Y:S01]  /*ed10*/  FFMA.FTZ R191, R0.reuse, R7.reuse, R191 ;  /* 0x0000000700bf7223 */ /* 0x0c0fe200000100bf */
        /* <DEDUP_REMOVED lines=11> */
[CC--:B--2---:R-:W-:Y:S01]  /*edd0*/  FFMA.FTZ R135, R0.reuse, R5.reuse, R135 ;  /* 0x0000000500877223 */ /* 0x0c4fe20000010087 */
[----:B------:R-:W-:Y:S01]  /*ede0*/  FMNMX.FTZ R6, R201, R6, !PT ;  /* 0x00000006c9067209 */ /* 0x000fe20007810000 */
[C---:B---3--:R-:W-:Y:S01]  /*edf0*/  FFMA.FTZ R133, R0.reuse, R4, R133 ;  /* 0x0000000400857223 */ /* 0x048fe20000010085 */
[----:B------:R-:W-:Y:S01]  /*ee00*/  FMNMX.FTZ R8, R195, R8, !PT ;  /* 0x00000008c3087209 */ /* 0x000fe20007810000 */
[C---:B------:R-:W-:Y:S01]  /*ee10*/  FFMA.FTZ R123, R0.reuse, R4, R123 ;  /* 0x00000004007b7223 */ /* 0x040fe2000001007b */
[----:B------:R-:W-:Y:S01]  /*ee20*/  FMNMX.FTZ R6, R191, R6, !PT ;  /* 0x00000006bf067209 */ /* 0x000fe20007810000 */
[C---:B------:R-:W-:Y:S01]  /*ee30*/  FFMA.FTZ R125, R0.reuse, R5, R125 ;  /* 0x00000005007d7223 */ /* 0x040fe2000001007d */
[----:B------:R-:W-:Y:S01]  /*ee40*/  FMNMX.FTZ R8, R193, R8, !PT ;  /* 0x00000008c1087209 */ /* 0x000fe20007810000 */
[C---:B----4-:R-:W-:Y:S01]  /*ee50*/  FFMA.FTZ R131, R0.reuse, R3, R131 ;  /* 0x0000000300837223 */ /* 0x050fe20000010083 */
[----:B------:R-:W-:Y:S01]  /*ee60*/  FMNMX.FTZ R6, R147, R6, !PT ;  /* 0x0000000693067209 */ /* 0x000fe20007810000 */
[C---:B------:R-:W-:Y:S01]  /*ee70*/  FFMA.FTZ R129, R0.reuse, R117, R129 ;  /* 0x0000007500817223 */ /* 0x040fe20000010081 */
[----:B------:R-:W-:Y:S01]  /*ee80*/  FMNMX.FTZ R8, R143, R8, !PT ;  /* 0x000000088f087209 */ /* 0x000fe20007810000 */
[C---:B------:R-:W-:Y:S01]  /*ee90*/  FFMA.FTZ R121, R0.reuse, R3, R121 ;  /* 0x0000000300797223 */ /* 0x040fe20000010079 */
[----:B------:R-:W-:Y:S01]  /*eea0*/  FMNMX.FTZ R6, R139, R6, !PT ;  /* 0x000000068b067209 */ /* 0x000fe20007810000 */
[C---:B------:R-:W-:Y:S01]  /*eeb0*/  FFMA.FTZ R117, R0.reuse, R117, R202 ;  /* 0x0000007500757223 */ /* 0x040fe200000100ca */
[----:B------:R-:W-:Y:S01]  /*eec0*/  FMNMX.FTZ R8, R141, R8, !PT ;  /* 0x000000088d087209 */ /* 0x000fe20007810000 */
[----:B------:R-:W-:Y:S01]  /*eed0*/  FFMA.FTZ R115, R0, R111, R115 ;  /* 0x0000006f00737223 */ /* 0x000fe20000010073 */
[----:B------:R-:W-:Y:S01]  /*eee0*/  IADD3 R9, R2, 0x69, RZ ;  /* 0x0000006902097810 */ /* 0x000fe20007ffe0ff */
[----:B------:R-:W-:Y:S01]  /*eef0*/  LDSM.16.MT88.4 R12, [R158+0x6000] ;  /* 0x006000009e0c783b */ /* 0x000fe20000004200 */
[----:B------:R-:W-:Y:S01]  /*ef00*/  FMNMX.FTZ R4, R137, R6, !PT ;  /* 0x0000000689047209 */ /* 0x000fe20007810000 */
[C---:B-1----:R-:W-:Y:S01]  /*ef10*/  FFMA.FTZ R59, R0.reuse, R11, R204 ;  /* 0x0000000b003b7223 */ /* 0x042fe200000100cc */
[----:B------:R-:W1:Y:S01]  /*ef20*/  I2F R7, R9 ;  /* 0x0000000900077306 */ /* 0x000e620000201400 */
[----:B------:R-:W-:Y:S01]  /*ef30*/  FMNMX.FTZ R6, R55, R8, !PT ;  /* 0x0000000837067209 */ /* 0x000fe20007810000 */
[C---:B------:R-:W-:Y:S01]  /*ef40*/  FFMA.FTZ R111, R0.reuse, R111, R200 ;  /* 0x0000006f006f7223 */ /* 0x040fe200000100c8 */
        /* <DEDUP_REMOVED lines=12> */
[----:B------:R-:W-:Y:S02]  /*f010*/  FMNMX.FTZ R6, R123, R6, !PT ;  /* 0x000000067b067209 */ /* 0x000fe40007810000 */
[----:B------:R-:W2:Y:S01]  /*f020*/  I2F R5, R5 ;  /* 0x0000000500057306 */ /* 0x000ea20000201400 */
[----:B------:R-:W-:Y:S02]  /*f030*/  IADD3 R3, R2, 0x79, RZ ;  /* 0x0000007902037810 */ /* 0x000fe40007ffe0ff */
[----:B------:R-:W-:Y:S02]  /*f040*/  FMNMX.FTZ R4, R129, R4, !PT ;  /* 0x0000000481047209 */ /* 0x000fe40007810000 */
[----:B------:R-:W-:Y:S02]  /*f050*/  FMNMX.FTZ R6, R121, R6, !PT ;  /* 0x0000000679067209 */ /* 0x000fe40007810000 */
[----:B------:R-:W-:Y:S01]  /*f060*/  FMNMX.FTZ R4, R115, R4, !PT ;  /* 0x0000000473047209 */ /* 0x000fe20007810000 */
[CC--:B-1----:R-:W-:Y:S01]  /*f070*/  FFMA.FTZ R113, R0.reuse, R7.reuse, R113 ;  /* 0x0000000700717223 */ /* 0x0c2fe20000010071 */
[----:B------:R-:W-:Y:S01]  /*f080*/  FMNMX.FTZ R6, R117, R6, !PT ;  /* 0x0000000675067209 */ /* 0x000fe20007810000 */
[----:B------:R-:W1:Y:S01]  /*f090*/  I2F R3, R3 ;  /* 0x0000000300037306 */ /* 0x000e620000201400 */
[----:B------:R-:W-:Y:S01]  /*f0a0*/  FMNMX.FTZ R4, R59, R4, !PT ;  /* 0x000000043b047209 */ /* 0x000fe20007810000 */
[C---:B------:R-:W-:Y:S01]  /*f0b0*/  FFMA.FTZ R105, R0.reuse, R7, R105 ;  /* 0x0000000700697223 */ /* 0x040fe20000010069 */
[----:B------:R-:W-:Y:S02]  /*f0c0*/  FMNMX.FTZ R6, R111, R6, !PT ;  /* 0x000000066f067209 */ /* 0x000fe40007810000 */
[----:B------:R-:W-:Y:S02]  /*f0d0*/  FMNMX.FTZ R4, R57, R4, !PT ;  /* 0x0000000439047209 */ /* 0x000fe40007810000 */
[----:B------:R-:W-:Y:S02]  /*f0e0*/  FMNMX.FTZ R6, R109, R6, !PT ;  /* 0x000000066d067209 */ /* 0x000fe40007810000 */
[----:B------:R-:W-:Y:S02]  /*f0f0*/  FMNMX.FTZ R4, R113, R4, !PT ;  /* 0x0000000471047209 */ /* 0x000fe40007810000 */
[----:B------:R-:W-:Y:S02]  /*f100*/  FMNMX.FTZ R6, R107, R6, !PT ;  /* 0x000000066b067209 */ /* 0x000fe40007810000 */
[----:B------:R-:W-:Y:S01]  /*f110*/  FMNMX.FTZ R7, R67, R4, !PT ;  /* 0x0000000443077209 */ /* 0x000fe20007810000 */
[CC--:B--2---:R-:W-:Y:S01]  /*f120*/  FFMA.FTZ R37, R0.reuse, R5.reuse, R37 ;  /* 0x0000000500257223 */ /* 0x0c4fe20000010025 */
[----:B------:R-:W-:Y:S01]  /*f130*/  FMNMX.FTZ R6, R105, R6, !PT ;  /* 0x0000000669067209 */ /* 0x000fe20007810000 */
[----:B------:R-:W-:Y:S01]  /*f140*/  FFMA.FTZ R62, R0, R5, R62 ;  /* 0x00000005003e7223 */ /* 0x000fe2000001003e */
[----:B------:R-:W-:Y:S02]  /*f150*/  FMNMX.FTZ R2, R66, R7, !PT ;  /* 0x0000000742027209 */ /* 0x000fe40007810000 */
[----:B------:R-:W-:Y:S02]  /*f160*/  FMNMX.FTZ R4, R65, R6, !PT ;  /* 0x0000000641047209 */ /* 0x000fe40007810000 */
[----:B------:R-:W-:Y:S02]  /*f170*/  FMNMX.FTZ R7, R37, R2, !PT ;  /* 0x0000000225077209 */ /* 0x000fe40007810000 */
[----:B------:R-:W-:Y:S01]  /*f180*/  FMNMX.FTZ R11, R63, R4, !PT ;  /* 0x000000043f0b7209 */ /* 0x000fe20007810000 */
[CC--:B-1----:R-:W-:Y:S02]  /*f190*/  FFMA.FTZ R36, R0.reuse, R3.reuse, R36 ;  /* 0x0000000300247223 */ /* 0x0c2fe40000010024 */
[----:B------:R-:W-:Y:S01]  /*f1a0*/  FFMA.FTZ R61, R0, R3, R61 ;  /* 0x00000003003d7223 */ /* 0x000fe2000001003d */
[----:B------:R-:W-:Y:S02]  /*f1b0*/  FMNMX.FTZ R2, R62, R11, !PT ;  /* 0x0000000b3e027209 */ /* 0x000fe40007810000 */
[----:B------:R-:W-:Y:S02]  /*f1c0*/  FMNMX.FTZ R6, R36, R7, !PT ;  /* 0x0000000724067209 */ /* 0x000fe40007810000 */
[----:B------:R-:W-:Y:S03]  /*f1d0*/  FMNMX.FTZ R9, R61, R2, !PT ;  /* 0x000000023d097209 */ /* 0x000fe60007810000 */
[----:B------:R-:W1:Y:S08]  /*f1e0*/  SHFL.BFLY PT, R3, R6, 0x2, 0x1f ;  /* 0x0c401f0006037f89 */ /* 0x000e7000000e0000 */
[----:B------:R-:W2:Y:S01]  /*f1f0*/  SHFL.BFLY PT, R4, R9, 0x2, 0x1f ;  /* 0x0c401f0009047f89 */ /* 0x000ea200000e0000 */
[----:B-1----:R-:W-:Y:S07]  /*f200*/  FMNMX.FTZ R5, R6, R3, !PT ;  /* 0x0000000306057209 */ /* 0x002fee0007810000 */
[----:B------:R-:W1:Y:S01]  /*f210*/  SHFL.BFLY PT, R2, R5, 0x1, 0x1f ;  /* 0x0c201f0005027f89 */ /* 0x000e6200000e0000 */
[----:B--2---:R-:W-:Y:S07]  /*f220*/  FMNMX.FTZ R8, R9, R4, !PT ;  /* 0x0000000409087209 */ /* 0x004fee0007810000 */
[----:B------:R-:W2:Y:S01]  /*f230*/  SHFL.BFLY PT, R3, R8, 0x1, 0x1f ;  /* 0x0c201f0008037f89 */ /* 0x000ea200000e0000 */
[----:B-1----:R-:W-:Y:S04]  /*f240*/  FMNMX.FTZ R2, R5, R2, !PT ;  /* 0x0000000205027209 */ /* 0x002fe80007810000 */
[C---:B------:R-:W-:Y:S01]  /*f250*/  FSETP.NEU.FTZ.AND P1, PT, R2.reuse, -INF , PT ;  /* 0xff8000000200780b */ /* 0x040fe20003f3d000 */
[----:B------:R-:W-:Y:S01]  /*f260*/  FADD.FTZ R4, -R2, R101 ;  /* 0x0000006502047221 */ /* 0x000fe20000010100 */
[----:B--2---:R-:W-:Y:S03]  /*f270*/  FMNMX.FTZ R3, R8, R3, !PT ;  /* 0x0000000308037209 */ /* 0x004fe60007810000 */
[----:B------:R-:W-:Y:S02]  /*f280*/  FMUL.FTZ R39, R4, c[0x0][0x23c] ;  /* 0x00008f0004277a20 */ /* 0x000fe40000410000 */
[C---:B------:R-:W-:Y:S04]  /*f290*/  FADD.FTZ R4, -R3.reuse, R100 ;  /* 0x0000006403047221 */ /* 0x040fe80000010100 */
[----:B------:R-:W1:Y:S01]  /*f2a0*/  MUFU.EX2 R39, R39 ;  /* 0x0000002700277308 */ /* 0x000e620000000800 */
[----:B------:R-:W-:Y:S02]  /*f2b0*/  FMUL.FTZ R100, R2, c[0x0][0x23c] ;  /* 0x00008f0002647a20 */ /* 0x000fe40000410000 */
[C---:B------:R-:W-:Y:S02]  /*f2c0*/  FMUL.FTZ R64, R3.reuse, c[0x0][0x23c] ;  /* 0x00008f0003407a20 */ /* 0x040fe40000410000 */
[----:B------:R-:W-:Y:S01]  /*f2d0*/  FMUL.FTZ R38, R4, c[0x0][0x23c] ;  /* 0x00008f0004267a20 */ /* 0x000fe20000410000 */
[----:B------:R-:W-:Y:S02]  /*f2e0*/  FSEL R100, R100, RZ, P1 ;  /* 0x000000ff64647208 */ /* 0x000fe40000800000 */
[----:B------:R-:W-:Y:S03]  /*f2f0*/  FSETP.NEU.FTZ.AND P1, PT, R3, -INF , PT ;  /* 0xff8000000300780b */ /* 0x000fe60003f3d000 */
[----:B------:R-:W2:Y:S01]  /*f300*/  MUFU.EX2 R38, R38 ;  /* 0x0000002600267308 */ /* 0x000ea20000000800 */
[----:B------:R-:W-:Y:S01]  /*f310*/  FSEL R64, R64, RZ, P1 ;  /* 0x000000ff40407208 */ /* 0x000fe20000800000 */
[--C-:B------:R-:W-:Y:S01]  /*f320*/  FFMA.FTZ R145, R231, c[0x0][0x23c], -R100.reuse ;  /* 0x00008f00e7917a23 */ /* 0x100fe20000010864 */
[----:B------:R-:W-:Y:S01]  /*f330*/  ISETP.GT.AND P1, PT, R170, 0x1, PT ;  /* 0x00000001aa00780c */ /* 0x000fe20003f24270 */
[----:B------:R-:W-:Y:S01]  /*f340*/  FFMA.FTZ R106, R233, c[0x0][0x23c], -R100 ;  /* 0x00008f00e96a7a23 */ /* 0x000fe20000010864 */
[----:B------:R-:W-:Y:S01]  /*f350*/  MOV R170, R60 ;  /* 0x0000003c00aa7202 */ /* 0x000fe20000000f00 */
[--C-:B------:R-:W-:Y:S02]  /*f360*/  FFMA.FTZ R58, R229, c[0x0][0x23c], -R64.reuse ;  /* 0x00008f00e53a7a23 */ /* 0x100fe40000010840 */
[--C-:B------:R-:W-:Y:S02]  /*f370*/  FFMA.FTZ R56, R235, c[0x0][0x23c], -R64.reuse ;  /* 0x00008f00eb387a23 */ /* 0x100fe40000010840 */
[----:B------:R-:W-:Y:S01]  /*f380*/  MUFU.EX2 R145, R145 ;  /* 0x0000009100917308 */ /* 0x000fe20000000800 */
[--C-:B------:R-:W-:Y:S02]  /*f390*/  FFMA.FTZ R127, R227, c[0x0][0x23c], -R64.reuse ;  /* 0x00008f00e37f7a23 */ /* 0x100fe40000010840 */
[----:B------:R-:W-:Y:S02]  /*f3a0*/  FFMA.FTZ R101, R237, c[0x0][0x23c], -R64 ;  /* 0x00008f00ed657a23 */ /* 0x000fe40000010840 */
[--C-:B------:R-:W-:Y:S02]  /*f3b0*/  FFMA.FTZ R119, R239, c[0x0][0x23c], -R100.reuse ;  /* 0x00008f00ef777a23 */ /* 0x100fe40000010864 */
[----:B------:R-:W-:Y:S02]  /*f3c0*/  FFMA.FTZ R104, R241, c[0x0][0x23c], -R100 ;  /* 0x00008f00f1687a23 */ /* 0x000fe40000010864 */
[C---:B-1----:R-:W-:Y:S01]  /*f3d0*/  FMUL.FTZ R10, R39.reuse, R94 ;  /* 0x0000005e270a7220 */ /* 0x042fe20000410000 */
[----:B------:R-:W1:Y:S01]  /*f3e0*/  MUFU.EX2 R106, R106 ;  /* 0x0000006a006a7308 */ /* 0x000e620000000800 */
[C---:B------:R-:W-:Y:S02]  /*f3f0*/  FMUL.FTZ R11, R39.reuse, R95 ;  /* 0x0000005f270b7220 */ /* 0x040fe40000410000 */
[----:B------:R-:W-:Y:S02]  /*f400*/  FMUL.FTZ R18, R39, R86 ;  /* 0x0000005627127220 */ /* 0x000fe40000410000 */
[C---:B--2---:R-:W-:Y:S02]  /*f410*/  FMUL.FTZ R8, R38.reuse, R92 ;  /* 0x0000005c26087220 */ /* 0x044fe40000410000 */
[C---:B------:R-:W-:Y:S02]  /*f420*/  FMUL.FTZ R9, R38.reuse, R93 ;  /* 0x0000005d26097220 */ /* 0x040fe40000410000 */
[----:B------:R-:W-:Y:S01]  /*f430*/  LDSM.16.MT88.4 R92, [R158+0x9800] ;  /* 0x009800009e5c783b */ /* 0x000fe20000004200 */
[----:B------:R-:W-:Y:S01]  /*f440*/  MUFU.EX2 R119, R119 ;  /* 0x0000007700777308 */ /* 0x000fe20000000800 */
[C---:B------:R-:W-:Y:S02]  /*f450*/  FMUL.FTZ R16, R38.reuse, R84 ;  /* 0x0000005426107220 */ /* 0x040fe40000410000 */
[--C-:B------:R-:W-:Y:S02]  /*f460*/  FFMA.FTZ R52, R35, c[0x0][0x23c], -R64.reuse ;  /* 0x00008f0023347a23 */ /* 0x100fe40000010840 */
[----:B------:R-:W-:Y:S02]  /*f470*/  FFMA.FTZ R116, R55, c[0x0][0x23c], -R64 ;  /* 0x00008f0037747a23 */ /* 0x000fe40000010840 */
[----:B------:R-:W-:Y:S02]  /*f480*/  FFMA.FTZ R126, R59, c[0x0][0x23c], -R100 ;  /* 0x00008f003b7e7a23 */ /* 0x000fe40000010864 */
[C---:B------:R-:W-:Y:S01]  /*f490*/  FMUL.FTZ R6, R39.reuse, R98 ;  /* 0x0000006227067220 */ /* 0x040fe20000410000 */
[----:B------:R-:W2:Y:S01]  /*f4a0*/  MUFU.EX2 R104, R104 ;  /* 0x0000006800687308 */ /* 0x000ea20000000800 */
[----:B------:R-:W-:Y:S02]  /*f4b0*/  FMUL.FTZ R7, R39, R99 ;  /* 0x0000006327077220 */ /* 0x000fe40000410000 */
[----:B------:R-:W-:Y:S01]  /*f4c0*/  FMUL.FTZ R4, R38, R96 ;  /* 0x0000006026047220 */ /* 0x000fe20000410000 */
[----:B-1----:R-:W-:Y:S01]  /*f4d0*/  F2FP.PACK_AB R41, R106, R145 ;  /* 0x000000916a29723e */ /* 0x002fe200000000ff */
[C---:B------:R-:W-:Y:S02]  /*f4e0*/  FMUL.FTZ R5, R38.reuse, R97 ;  /* 0x0000006126057220 */ /* 0x040fe40000410000 */
[C---:B------:R-:W-:Y:S02]  /*f4f0*/  FMUL.FTZ R17, R38.reuse, R85 ;  /* 0x0000005526117220 */ /* 0x040fe40000410000 */
[C---:B------:R-:W-:Y:S01]  /*f500*/  FMUL.FTZ R24, R38.reuse, R76 ;  /* 0x0000004c26187220 */ /* 0x040fe20000410000 */
[----:B------:R-:W-:Y:S01]  /*f510*/  MUFU.EX2 R127, R127 ;  /* 0x0000007f007f7308 */ /* 0x000fe20000000800 */
[----:B------:R-:W-:Y:S02]  /*f520*/  FFMA.FTZ R76, R49, c[0x0][0x23c], -R64 ;  /* 0x00008f00314c7a23 */ /* 0x000fe40000010840 */
[----:B------:R-:W1:Y:S01]  /*f530*/  LDSM.16.MT88.4 R48, [R158+0x6800] ;  /* 0x006800009e30783b */ /* 0x000e620000004200 */
[C---:B------:R-:W-:Y:S02]  /*f540*/  FMUL.FTZ R25, R38.reuse, R77 ;  /* 0x0000004d26197220 */ /* 0x040fe40000410000 */
[----:B------:R-:W-:Y:S02]  /*f550*/  FFMA.FTZ R85, R249, c[0x0][0x23c], -R100 ;  /* 0x00008f00f9557a23 */ /* 0x000fe40000010864 */
[----:B------:R-:W-:Y:S02]  /*f560*/  FMUL.FTZ R32, R38, R68 ;  /* 0x0000004426207220 */ /* 0x000fe40000410000 */
[----:B------:R-:W3:Y:S01]  /*f570*/  MUFU.EX2 R58, R58 ;  /* 0x0000003a003a7308 */ /* 0x000ee20000000800 */
[C---:B------:R-:W-:Y:S02]  /*f580*/  FMUL.FTZ R34, R39.reuse, R70 ;  /* 0x0000004627227220 */ /* 0x040fe40000410000 */
[----:B------:R-:W-:Y:S01]  /*f590*/  FMUL.FTZ R35, R39, R71 ;  /* 0x0000004727237220 */ /* 0x000fe20000410000 */
[----:B--2---:R-:W-:Y:S01]  /*f5a0*/  F2FP.PACK_AB R43, R104, R119 ;  /* 0x00000077682b723e */ /* 0x004fe200000000ff */
[----:B------:R-:W-:Y:S02]  /*f5b0*/  FFMA.FTZ R124, R117, c[0x0][0x23c], -R64 ;  /* 0x00008f00757c7a23 */ /* 0x000fe40000010840 */
[----:B------:R-:W-:Y:S02]  /*f5c0*/  FFMA.FTZ R117, R57, c[0x0][0x23c], -R100 ;  /* 0x00008f0039757a23 */ /* 0x000fe40000010864 */
[C---:B------:R-:W-:Y:S01]  /*f5d0*/  FMUL.FTZ R19, R39.reuse, R87 ;  /* 0x0000005727137220 */ /* 0x040fe20000410000 */
[----:B------:R-:W-:Y:S01]  /*f5e0*/  MUFU.EX2 R56, R56 ;  /* 0x0000003800387308 */ /* 0x000fe20000000800 */
[C---:B------:R-:W-:Y:S02]  /*f5f0*/  FMUL.FTZ R26, R39.reuse, R78 ;  /* 0x0000004e271a7220 */ /* 0x040fe40000410000 */
[----:B------:R-:W-:Y:S02]  /*f600*/  FMUL.FTZ R27, R39, R79 ;  /* 0x0000004f271b7220 */ /* 0x000fe40000410000 */
[--C-:B------:R-:W-:Y:S02]  /*f610*/  FFMA.FTZ R77, R213, c[0x0][0x23c], -R64.reuse ;  /* 0x00008f00d54d7a23 */ /* 0x100fe40000010840 */
[--C-:B------:R-:W-:Y:S02]  /*f620*/  FFMA.FTZ R78, R211, c[0x0][0x23c], -R64.reuse ;  /* 0x00008f00d34e7a23 */ /* 0x100fe40000010840 */
[----:B------:R-:W-:Y:S01]  /*f630*/  FFMA.FTZ R79, R209, c[0x0][0x23c], -R64 ;  /* 0x00008f00d14f7a23 */ /* 0x000fe20000010840 */
[----:B------:R-:W2:Y:S01]  /*f640*/  MUFU.EX2 R101, R101 ;  /* 0x0000006500657308 */ /* 0x000ea20000000800 */
[----:B------:R-:W-:Y:S02]  /*f650*/  FFMA.FTZ R87, R194, c[0x0][0x23c], -R100 ;  /* 0x00008f00c2577a23 */ /* 0x000fe40000010864 */
[--C-:B------:R-:W-:Y:S01]  /*f660*/  FFMA.FTZ R68, R225, c[0x0][0x23c], -R64.reuse ;  /* 0x00008f00e1447a23 */ /* 0x100fe20000010840 */
[----:B---3--:R-:W-:Y:S01]  /*f670*/  F2FP.PACK_AB R40, R58, R127 ;  /* 0x0000007f3a28723e */ /* 0x008fe200000000ff */
[----:B------:R-:W-:Y:S02]  /*f680*/  FFMA.FTZ R127, R38, R187, R127 ;  /* 0x000000bb267f7223 */ /* 0x000fe4000001007f */
[----:B------:R-:W-:Y:S02]  /*f690*/  FFMA.FTZ R96, R199, c[0x0][0x23c], -R64 ;  /* 0x00008f00c7607a23 */ /* 0x000fe40000010840 */
[----:B------:R-:W-:Y:S01]  /*f6a0*/  FADD.FTZ R127, R58, R127 ;  /* 0x0000007f3a7f7221 */ /* 0x000fe20000010000 */
[----:B------:R-:W-:Y:S01]  /*f6b0*/  MUFU.EX2 R85, R85 ;  /* 0x0000005500557308 */ /* 0x000fe20000000800 */
[----:B------:R-:W-:Y:S02]  /*f6c0*/  FFMA.FTZ R112, R137, c[0x0][0x23c], -R100 ;  /* 0x00008f0089707a23 */ /* 0x000fe40000010864 */
[--C-:B------:R-:W-:Y:S02]  /*f6d0*/  FFMA.FTZ R137, R141, c[0x0][0x23c], -R64.reuse ;  /* 0x00008f008d897a23 */ /* 0x100fe40000010840 */
[----:B------:R-:W-:Y:S02]  /*f6e0*/  FFMA.FTZ R141, R53, c[0x0][0x23c], -R64 ;  /* 0x00008f00358d7a23 */ /* 0x000fe40000010840 */
[--C-:B------:R-:W-:Y:S02]  /*f6f0*/  FFMA.FTZ R135, R135, c[0x0][0x23c], -R100.reuse ;  /* 0x00008f0087877a23 */ /* 0x100fe40000010864 */
[--C-:B------:R-:W-:Y:S01]  /*f700*/  FFMA.FTZ R118, R133, c[0x0][0x23c], -R100.reuse ;  /* 0x00008f0085767a23 */ /* 0x100fe20000010864 */
[----:B------:R-:W-:Y:S01]  /*f710*/  MUFU.EX2 R87, R87 ;  /* 0x0000005700577308 */ /* 0x000fe20000000800 */
[--C-:B------:R-:W-:Y:S02]  /*f720*/  FFMA.FTZ R120, R131, c[0x0][0x23c], -R100.reuse ;  /* 0x00008f0083787a23 */ /* 0x100fe40000010864 */
[----:B------:R-:W-:Y:S01]  /*f730*/  FFMA.FTZ R129, R129, c[0x0][0x23c], -R100 ;  /* 0x00008f0081817a23 */ /* 0x000fe20000010864 */
[----:B--2---:R-:W-:Y:S01]  /*f740*/  F2FP.PACK_AB R42, R101, R56 ;  /* 0x00000038652a723e */ /* 0x004fe200000000ff */
[--C-:B------:R-:W-:Y:S02]  /*f750*/  FFMA.FTZ R122, R125, c[0x0][0x23c], -R64.reuse ;  /* 0x00008f007d7a7a23 */ /* 0x100fe40000010840 */
[--C-:B------:R-:W-:Y:S02]  /*f760*/  FFMA.FTZ R123, R123, c[0x0][0x23c], -R64.reuse ;  /* 0x00008f007b7b7a23 */ /* 0x100fe40000010840 */
[----:B------:R-:W-:Y:S01]  /*f770*/  FFMA.FTZ R121, R121, c[0x0][0x23c], -R64 ;  /* 0x00008f0079797a23 */ /* 0x000fe20000010840 */
[----:B------:R-:W-:Y:S01]  /*f780*/  MUFU.EX2 R76, R76 ;  /* 0x0000004c004c7308 */ /* 0x000fe20000000800 */
[C---:B------:R-:W-:Y:S05]  /*f790*/  HMMA.16816.F32 R4, R40.reuse, R12, R4 ;  /* 0x0000000c2804723c */ /* 0x040fea0000001804 */
[----:B------:R-:W-:Y:S02]  /*f7a0*/  FFMA.FTZ R145, R39, R188, R145 ;  /* 0x000000bc27917223 */ /* 0x000fe40000010091 */
[C---:B------:R-:W-:Y:S01]  /*f7b0*/  FMUL.FTZ R12, R38.reuse, R88 ;  /* 0x00000058260c7220 */ /* 0x040fe20000410000 */
[C---:B------:R-:W-:Y:S01]  /*f7c0*/  HMMA.16816.F32 R8, R40.reuse, R14, R8 ;  /* 0x0000000e2808723c */ /* 0x040fe20000001808 */
[----:B------:R-:W-:Y:S03]  /*f7d0*/  MUFU.EX2 R68, R68 ;  /* 0x0000004400447308 */ /* 0x000fe60000000800 */
[C---:B------:R-:W-:Y:S02]  /*f7e0*/  FMUL.FTZ R13, R38.reuse, R89 ;  /* 0x00000059260d7220 */ /* 0x040fe40000410000 */
[--C-:B------:R-:W-:Y:S02]  /*f7f0*/  FFMA.FTZ R88, R251, c[0x0][0x23c], -R100.reuse ;  /* 0x00008f00fb587a23 */ /* 0x100fe40000010864 */
[C---:B------:R-:W-:Y:S03]  /*f800*/  FMUL.FTZ R14, R39.reuse, R90 ;  /* 0x0000005a270e7220 */ /* 0x040fe60000410000 */
[----:B------:R-:W-:Y:S01]  /*f810*/  MUFU.EX2 R77, R77 ;  /* 0x0000004d004d7308 */ /* 0x000fe20000000800 */
[----:B------:R-:W-:Y:S02]  /*f820*/  FMUL.FTZ R15, R39, R91 ;  /* 0x0000005b270f7220 */ /* 0x000fe40000410000 */
[--C-:B------:R-:W-:Y:S02]  /*f830*/  FFMA.FTZ R71, R221, c[0x0][0x23c], -R100.reuse ;  /* 0x00008f00dd477a23 */ /* 0x100fe40000010864 */
[--C-:B------:R-:W-:Y:S02]  /*f840*/  FFMA.FTZ R70, R219, c[0x0][0x23c], -R100.reuse ;  /* 0x00008f00db467a23 */ /* 0x100fe40000010864 */
[----:B------:R-:W-:Y:S01]  /*f850*/  FFMA.FTZ R90, R207, c[0x0][0x23c], -R100 ;  /* 0x00008f00cf5a7a23 */ /* 0x000fe20000010864 */
[C---:B------:R-:W-:Y:S02]  /*f860*/  HMMA.16816.F32 R12, R40.reuse, R20, R12 ;  /* 0x00000014280c723c */ /* 0x040fe4000000180c */
[----:B------:R-:W2:Y:S01]  /*f870*/  MUFU.EX2 R88, R88 ;  /* 0x0000005800587308 */ /* 0x000ea20000000800 */
[--C-:B------:R-:W-:Y:S02]  /*f880*/  FFMA.FTZ R89, R197, c[0x0][0x23c], -R64.reuse ;  /* 0x00008f00c5597a23 */ /* 0x100fe40000010840 */
[----:B------:R-:W-:Y:S02]  /*f890*/  FFMA.FTZ R91, R195, c[0x0][0x23c], -R64 ;  /* 0x00008f00c35b7a23 */ /* 0x000fe40000010840 */
        /* <DEDUP_REMOVED lines=11> */
[----:B------:R-:W-:Y:S02]  /*f950*/  FFMA.FTZ R81, R201, c[0x0][0x23c], -R100 ;  /* 0x00008f00c9517a23 */ /* 0x000fe40000010864 */
[C---:B------:R-:W-:Y:S01]  /*f960*/  FMUL.FTZ R29, R38.reuse, R73 ;  /* 0x00000049261d7220 */ /* 0x040fe20000410000 */
[----:B------:R-:W-:Y:S01]  /*f970*/  MUFU.EX2 R80, R80 ;  /* 0x0000005000507308 */ /* 0x000fe20000000800 */
[C---:B------:R-:W-:Y:S03]  /*f980*/  HMMA.16816.F32 R24, R40.reuse, R30, R24 ;  /* 0x0000001e2818723c */ /* 0x040fe60000001818 */
[----:B------:R-:W-:Y:S02]  /*f990*/  FFMA.FTZ R73, R33, c[0x0][0x23c], -R64 ;  /* 0x00008f0021497a23 */ /* 0x000fe40000010840 */
[C---:B------:R-:W-:Y:S02]  /*f9a0*/  FMUL.FTZ R28, R38.reuse, R72 ;  /* 0x00000048261c7220 */ /* 0x040fe40000410000 */
[C---:B------:R-:W-:Y:S02]  /*f9b0*/  FMUL.FTZ R31, R39.reuse, R75 ;  /* 0x0000004b271f7220 */ /* 0x040fe40000410000 */
[----:B------:R-:W3:Y:S03]  /*f9c0*/  MUFU.EX2 R75, R52 ;  /* 0x00000034004b7308 */ /* 0x000ee60000000800 */
[----:B------:R-:W-:Y:S02]  /*f9d0*/  FMUL.FTZ R30, R39, R74 ;  /* 0x0000004a271e7220 */ /* 0x000fe40000410000 */
[----:B------:R-:W-:Y:S02]  /*f9e0*/  FMUL.FTZ R33, R38, R69 ;  /* 0x0000004526217220 */ /* 0x000fe40000410000 */
[----:B------:R-:W-:Y:S02]  /*f9f0*/  FADD.FTZ R38, R56, R127 ;  /* 0x0000007f38267221 */ /* 0x000fe40000010000 */
[----:B------:R-:W-:Y:S01]  /*fa00*/  LDSM.16.MT88.4 R56, [R155+0x8800] ;  /* 0x008800009b38783b */ /* 0x000fe20000004200 */
[C---:B------:R-:W-:Y:S01]  /*fa10*/  HMMA.16816.F32 R28, R40.reuse, R44, R28 ;  /* 0x0000002c281c723c */ /* 0x040fe2000000181c */
[----:B------:R-:W4:Y:S02]  /*fa20*/  MUFU.EX2 R73, R73 ;  /* 0x0000004900497308 */ /* 0x000f240000000800 */
[----:B------:R-:W-:Y:S02]  /*fa30*/  FADD.FTZ R101, R101, R38 ;  /* 0x0000002665657221 */ /* 0x000fe40000010000 */
[--C-:B------:R-:W-:Y:S02]  /*fa40*/  FFMA.FTZ R72, R223, c[0x0][0x23c], -R100.reuse ;  /* 0x00008f00df487a23 */ /* 0x100fe40000010864 */
[----:B------:R-:W-:Y:S01]  /*fa50*/  FFMA.FTZ R69, R217, c[0x0][0x23c], -R100 ;  /* 0x00008f00d9457a23 */ /* 0x000fe20000010864 */
[----:B------:R-:W-:Y:S01]  /*fa60*/  HMMA.16816.F32 R32, R40, R46, R32 ;  /* 0x0000002e2820723c */ /* 0x000fe20000001820 */
[----:B------:R-:W5:Y:S02]  /*fa70*/  LDSM.16.MT88.4 R44, [R156+0x6800] ;  /* 0x006800009c2c783b */ /* 0x000f640000004200 */
[----:B------:R-:W5:Y:S01]  /*fa80*/  MUFU.EX2 R72, R72 ;  /* 0x0000004800487308 */ /* 0x000f620000000800 */
[--C-:B------:R-:W-:Y:S02]  /*fa90*/  FFMA.FTZ R74, R215, c[0x0][0x23c], -R64.reuse ;  /* 0x00008f00d74a7a23 */ /* 0x100fe40000010840 */
[----:B------:R-:W-:Y:S01]  /*faa0*/  FFMA.FTZ R108, R193, c[0x0][0x23c], -R64 ;  /* 0x00008f00c16c7a23 */ /* 0x000fe20000010840 */
[----:B--2---:R-:W-:Y:S01]  /*fab0*/  F2FP.PACK_AB R41, R85, R88 ;  /* 0x000000585529723e */ /* 0x004fe200000000ff */
[--C-:B------:R-:W-:Y:S01]  /*fac0*/  FFMA.FTZ R191, R191, c[0x0][0x23c], -R100.reuse ;  /* 0x00008f00bfbf7a23 */ /* 0x100fe20000010864 */
[----:B---3--:R-:W-:Y:S01]  /*fad0*/  F2FP.PACK_AB R40, R75, R76 ;  /* 0x0000004c4b28723e */ /* 0x008fe200000000ff */
[----:B------:R-:W-:Y:S02]  /*fae0*/  LDSM.16.MT88.4 R52, [R156+0x8000] ;  /* 0x008000009c34783b */ /* 0x000fe40000004200 */
[----:B------:R-:W-:Y:S01]  /*faf0*/  F2FP.PACK_AB R43, R80, R87 ;  /* 0x00000057502b723e */ /* 0x000fe200000000ff */
[----:B------:R-:W-:Y:S01]  /*fb00*/  MUFU.EX2 R78, R78 ;  /* 0x0000004e004e7308 */ /* 0x000fe20000000800 */
[--C-:B------:R-:W-:Y:S02]  /*fb10*/  FFMA.FTZ R110, R147, c[0x0][0x23c], -R100.reuse ;  /* 0x00008f00936e7a23 */ /* 0x100fe40000010864 */
[----:B------:R-:W-:Y:S01]  /*fb20*/  FFMA.FTZ R139, R139, c[0x0][0x23c], -R100 ;  /* 0x00008f008b8b7a23 */ /* 0x000fe20000010864 */
[----:B----4-:R-:W-:Y:S01]  /*fb30*/  F2FP.PACK_AB R42, R68, R73 ;  /* 0x00000049442a723e */ /* 0x010fe200000000ff */
[----:B------:R-:W-:Y:S02]  /*fb40*/  FFMA.FTZ R114, R143, c[0x0][0x23c], -R64 ;  /* 0x00008f008f727a23 */ /* 0x000fe40000010840 */
[----:B------:R-:W-:Y:S02]  /*fb50*/  FFMA.FTZ R115, R115, c[0x0][0x23c], -R100 ;  /* 0x00008f0073737a23 */ /* 0x000fe40000010864 */
[--C-:B------:R-:W-:Y:S01]  /*fb60*/  FFMA.FTZ R111, R111, c[0x0][0x23c], -R64.reuse ;  /* 0x00008f006f6f7a23 */ /* 0x100fe20000010840 */
[----:B------:R-:W2:Y:S01]  /*fb70*/  MUFU.EX2 R79, R79 ;  /* 0x0000004f004f7308 */ /* 0x000ea20000000800 */
[C---:B-1----:R-:W-:Y:S03]  /*fb80*/  HMMA.16816.F32 R4, R40.reuse, R48, R4 ;  /* 0x000000302804723c */ /* 0x042fe60000001804 */
[--C-:B------:R-:W-:Y:S02]  /*fb90*/  FFMA.FTZ R128, R109, c[0x0][0x23c], -R64.reuse ;  /* 0x00008f006d807a23 */ /* 0x100fe40000010840 */
[--C-:B------:R-:W-:Y:S02]  /*fba0*/  FFMA.FTZ R107, R107, c[0x0][0x23c], -R64.reuse ;  /* 0x00008f006b6b7a23 */ /* 0x100fe40000010840 */
[----:B------:R-:W-:Y:S01]  /*fbb0*/  FFMA.FTZ R130, R105, c[0x0][0x23c], -R64 ;  /* 0x00008f0069827a23 */ /* 0x000fe20000010840 */
[C---:B------:R-:W-:Y:S01]  /*fbc0*/  HMMA.16816.F32 R8, R40.reuse, R50, R8 ;  /* 0x000000322808723c */ /* 0x040fe20000001808 */
[----:B------:R-:W1:Y:S01]  /*fbd0*/  LDSM.16.MT88.4 R48, [R155+0x6800] ;  /* 0x006800009b30783b */ /* 0x000e620000004200 */
[----:B------:R-:W-:Y:S02]  /*fbe0*/  MUFU.EX2 R96, R96 ;  /* 0x0000006000607308 */ /* 0x000fe40000000800 */
[--C-:B------:R-:W-:Y:S02]  /*fbf0*/  FFMA.FTZ R67, R67, c[0x0][0x23c], -R100.reuse ;  /* 0x00008f0043437a23 */ /* 0x100fe40000010864 */
[----:B------:R-:W-:Y:S02]  /*fc00*/  FFMA.FTZ R66, R66, c[0x0][0x23c], -R100 ;  /* 0x00008f0042427a23 */ /* 0x000fe40000010864 */
[----:B------:R-:W-:Y:S01]  /*fc10*/  FADD.FTZ R106, R106, R145 ;  /* 0x000000916a6a7221 */ /* 0x000fe20000010000 */
[C---:B-----5:R-:W-:Y:S03]  /*fc20*/  HMMA.16816.F32 R12, R40.reuse, R44, R12 ;  /* 0x0000002c280c723c */ /* 0x060fe6000000180c */
[----:B------:R-:W-:Y:S01]  /*fc30*/  MUFU.EX2 R135, R135 ;  /* 0x0000008700877308 */ /* 0x000fe20000000800 */
[----:B------:R-:W-:Y:S02]  /*fc40*/  FADD.FTZ R119, R119, R106 ;  /* 0x0000006a77777221 */ /* 0x000fe40000010000 */
[----:B------:R-:W-:Y:S02]  /*fc50*/  FFMA.FTZ R106, R113, c[0x0][0x23c], -R100 ;  /* 0x00008f00716a7a23 */ /* 0x000fe40000010864 */
[C---:B------:R-:W-:Y:S01]  /*fc60*/  HMMA.16816.F32 R16, R40.reuse, R46, R16 ;  /* 0x0000002e2810723c */ /* 0x040fe20000001810 */
[----:B------:R-:W3:Y:S03]  /*fc70*/  LDSM.16.MT88.4 R44, [R154+0x6800] ;  /* 0x006800009a2c783b */ /* 0x000ee60000004200 */
[----:B------:R-:W-:Y:S01]  /*fc80*/  FADD.FTZ R119, R104, R119 ;  /* 0x0000007768777221 */ /* 0x000fe20000010000 */
[----:B------:R-:W-:Y:S03]  /*fc90*/  MUFU.EX2 R118, R118 ;  /* 0x0000007600767308 */ /* 0x000fe60000000800 */
[----:B------:R-:W-:Y:S04]  /*fca0*/  FADD.FTZ R88, R88, R119 ;  /* 0x0000007758587221 */ /* 0x000fe80000010000 */
[----:B------:R-:W-:Y:S03]  /*fcb0*/  FADD.FTZ R88, R85, R88 ;  /* 0x0000005855587221 */ /* 0x000fe60000010000 */
[----:B------:R-:W-:Y:S01]  /*fcc0*/  MUFU.EX2 R120, R120 ;  /* 0x0000007800787308 */ /* 0x000fe20000000800 */
[----:B------:R-:W-:Y:S04]  /*fcd0*/  FADD.FTZ R87, R87, R88 ;  /* 0x0000005857577221 */ /* 0x000fe80000010000 */
[----:B------:R-:W-:Y:S01]  /*fce0*/  FADD.FTZ R87, R80, R87 ;  /* 0x0000005750577221 */ /* 0x000fe20000010000 */
[C---:B-1----:R-:W-:Y:S04]  /*fcf0*/  HMMA.16816.F32 R20, R40.reuse, R48, R20 ;  /* 0x000000302814723c */ /* 0x042fe80000001814 */
[----:B------:R-:W-:Y:S04]  /*fd00*/  MUFU.EX2 R129, R129 ;  /* 0x0000008100817308 */ /* 0x000fe80000000800 */
[C---:B------:R-:W-:Y:S01]  /*fd10*/  HMMA.16816.F32 R24, R40.reuse, R50, R24 ;  /* 0x000000322818723c */ /* 0x040fe20000001818 */
[----:B------:R-:W1:Y:S05]  /*fd20*/  LDSM.16.MT88.4 R48, [R158+0x7000] ;  /* 0x007000009e30783b */ /* 0x000e6a0000004200 */
[----:B------:R-:W4:Y:S02]  /*fd30*/  MUFU.EX2 R69, R69 ;  /* 0x0000004500457308 */ /* 0x000f240000000800 */
[C---:B---3--:R-:W-:Y:S08]  /*fd40*/  HMMA.16816.F32 R28, R40.reuse, R44, R28 ;  /* 0x0000002c281c723c */ /* 0x048ff0000000181c */
[----:B------:R-:W3:Y:S01]  /*fd50*/  MUFU.EX2 R74, R74 ;  /* 0x0000004a004a7308 */ /* 0x000ee20000000800 */
[----:B------:R-:W-:Y:S01]  /*fd60*/  HMMA.16816.F32 R32, R40, R46, R32 ;  /* 0x0000002e2820723c */ /* 0x000fe20000001820 */
[----:B------:R-:W5:Y:S08]  /*fd70*/  LDSM.16.MT88.4 R44, [R156+0x7000] ;  /* 0x007000009c2c783b */ /* 0x000f700000004200 */
[----:B------:R-:W-:Y:S03]  /*fd80*/  MUFU.EX2 R90, R90 ;  /* 0x0000005a005a7308 */ /* 0x000fe60000000800 */
[----:B------:R-:W-:Y:S01]  /*fd90*/  F2FP.PACK_AB R41, R71, R72 ;  /* 0x000000484729723e */ /* 0x000fe200000000ff */
[----:B------:R-:W-:Y:S01]  /*fda0*/  FADD.FTZ R72, R72, R87 ;  /* 0x0000005748487221 */ /* 0x000fe20000010000 */
[----:B--2---:R-:W-:Y:S01]  /*fdb0*/  F2FP.PACK_AB R42, R79, R78 ;  /* 0x0000004e4f2a723e */ /* 0x004fe200000000ff */
[----:B------:R-:W-:Y:S01]  /*fdc0*/  LDSM.16.MT88.4 R84, [R156+0x9800] ;  /* 0x009800009c54783b */ /* 0x000fe20000004200 */
[----:B----4-:R-:W-:Y:S01]  /*fdd0*/  F2FP.PACK_AB R43, R69, R70 ;  /* 0x00000046452b723e */ /* 0x010fe200000000ff */
[----:B------:R-:W-:Y:S02]  /*fde0*/  FADD.FTZ R71, R71, R72 ;  /* 0x0000004847477221 */ /* 0x000fe40000010000 */
[----:B------:R-:W2:Y:S02]  /*fdf0*/  MUFU.EX2 R83, R83 ;  /* 0x0000005300537308 */ /* 0x000ea40000000800 */
[----:B------:R-:W-:Y:S01]  /*fe00*/  FADD.FTZ R70, R70, R71 ;  /* 0x0000004746467221 */ /* 0x000fe20000010000 */
[----:B---3--:R-:W-:Y:S03]  /*fe10*/  F2FP.PACK_AB R40, R77, R74 ;  /* 0x0000004a4d28723e */ /* 0x008fe600000000ff */
[----:B------:R-:W-:Y:S04]  /*fe20*/  FADD.FTZ R69, R69, R70 ;  /* 0x0000004645457221 */ /* 0x000fe80000010000 */
[----:B------:R-:W-:Y:S01]  /*fe30*/  MUFU.EX2 R122, R122 ;  /* 0x0000007a007a7308 */ /* 0x000fe20000000800 */
[C---:B-1----:R-:W-:Y:S08]  /*fe40*/  HMMA.16816.F32 R4, R40.reuse, R48, R4 ;  /* 0x000000302804723c */ /* 0x042ff00000001804 */
[C---:B------:R-:W-:Y:S01]  /*fe50*/  HMMA.16816.F32 R8, R40.reuse, R50, R8 ;  /* 0x000000322808723c */ /* 0x040fe20000001808 */
[----:B------:R-:W1:Y:S01]  /*fe60*/  LDSM.16.MT88.4 R48, [R155+0x7000] ;  /* 0x007000009b30783b */ /* 0x000e620000004200 */
[----:B------:R-:W-:Y:S06]  /*fe70*/  MUFU.EX2 R123, R123 ;  /* 0x0000007b007b7308 */ /* 0x000fec0000000800 */
[C---:B-----5:R-:W-:Y:S04]  /*fe80*/  HMMA.16816.F32 R12, R40.reuse, R44, R12 ;  /* 0x0000002c280c723c */ /* 0x060fe8000000180c */
[----:B------:R-:W-:Y:S04]  /*fe90*/  MUFU.EX2 R121, R121 ;  /* 0x0000007900797308 */ /* 0x000fe80000000800 */
[C---:B------:R-:W-:Y:S01]  /*fea0*/  HMMA.16816.F32 R16, R40.reuse, R46, R16 ;  /* 0x0000002e2810723c */ /* 0x040fe20000001810 */
[----:B------:R-:W3:Y:S05]  /*feb0*/  LDSM.16.MT88.4 R44, [R154+0x7000] ;  /* 0x007000009a2c783b */ /* 0x000eea0000004200 */
[----:B------:R-:W-:Y:S10]  /*fec0*/  MUFU.EX2 R124, R124 ;  /* 0x0000007c007c7308 */ /* 0x000ff40000000800 */
[----:B------:R-:W-:Y:S01]  /*fed0*/  MUFU.EX2 R82, R82 ;  /* 0x0000005200527308 */ /* 0x000fe20000000800 */
[C---:B-1----:R-:W-:Y:S09]  /*fee0*/  HMMA.16816.F32 R20, R40.reuse, R48, R20 ;  /* 0x000000302814723c */ /* 0x042ff20000001814 */
[----:B------:R-:W1:Y:S01]  /*fef0*/  MUFU.EX2 R81, R81 ;  /* 0x0000005100517308 */ /* 0x000e620000000800 */
[C---:B------:R-:W-:Y:S01]  /*ff00*/  HMMA.16816.F32 R24, R40.reuse, R50, R24 ;  /* 0x000000322818723c */ /* 0x040fe20000001818 */
[----:B------:R-:W4:Y:S08]  /*ff10*/  LDSM.16.MT88.4 R48, [R158+0x7800] ;  /* 0x007800009e30783b */ /* 0x000f300000004200 */
[----:B------:R-:W5:Y:S01]  /*ff20*/  MUFU.EX2 R89, R89 ;  /* 0x0000005900597308 */ /* 0x000f620000000800 */
[C---:B---3--:R-:W-:Y:S09]  /*ff30*/  HMMA.16816.F32 R28, R40.reuse, R44, R28 ;  /* 0x0000002c281c723c */ /* 0x048ff2000000181c */
[----:B------:R-:W-:Y:S01]  /*ff40*/  MUFU.EX2 R91, R91 ;  /* 0x0000005b005b7308 */ /* 0x000fe20000000800 */
[----:B------:R-:W-:Y:S01]  /*ff50*/  HMMA.16816.F32 R32, R40, R46, R32 ;  /* 0x0000002e2820723c */ /* 0x000fe20000001820 */
[----:B------:R-:W3:Y:S08]  /*ff60*/  LDSM.16.MT88.4 R44, [R156+0x7800] ;  /* 0x007800009c2c783b */ /* 0x000ef00000004200 */
[----:B------:R-:W4:Y:S03]  /*ff70*/  MUFU.EX2 R108, R108 ;  /* 0x0000006c006c7308 */ /* 0x000f260000000800 */
[----:B--2---:R-:W-:Y:S01]  /*ff80*/  F2FP.PACK_AB R41, R83, R90 ;  /* 0x0000005a5329723e */ /* 0x004fe200000000ff */
[----:B------:R-:W-:Y:S01]  /*ff90*/  FADD.FTZ R90, R90, R69 ;  /* 0x000000455a5a7221 */ /* 0x000fe20000010000 */
[----:B-1----:R-:W-:Y:S03]  /*ffa0*/  F2FP.PACK_AB R43, R81, R82 ;  /* 0x00000052512b723e */ /* 0x002fe600000000ff */
[----:B------:R-:W-:Y:S01]  /*ffb0*/  FADD.FTZ R83, R83, R90 ;  /* 0x0000005a53537221 */ /* 0x000fe20000010000 */
[----:B-----5:R-:W-:Y:S01]  /*ffc0*/  F2FP.PACK_AB R40, R89, R96 ;  /* 0x000000605928723e */ /* 0x020fe200000000ff */
[----:B------:R-:W-:Y:S02]  /*ffd0*/  MUFU.EX2 R191, R191 ;  /* 0x000000bf00bf7308 */ /* 0x000fe40000000800 */
[----:B------:R-:W-:Y:S04]  /*ffe0*/  FADD.FTZ R82, R82, R83 ;  /* 0x0000005352527221 */ /* 0x000fe80000010000 */
[----:B------:R-:W-:Y:S04]  /*fff0*/  FADD.FTZ R82, R81, R82 ;  /* 0x0000005251527221 */ /* 0x000fe80000010000 */
[----:B------:R-:W1:Y:S01]  /*10000*/  MUFU.EX2 R110, R110 ;  /* 0x0000006e006e7308 */ /* 0x000e620000000800 */
[----:B----4-:R-:W-:Y:S09]  /*10010*/  F2FP.PACK_AB R42, R108, R91 ;  /* 0x0000005b6c2a723e */ /* 0x010ff200000000ff */
[----:B------:R-:W-:Y:S01]  /*10020*/  MUFU.EX2 R139, R139 ;  /* 0x0000008b008b7308 */ /* 0x000fe20000000800 */
[C---:B------:R-:W-:Y:S08]  /*10030*/  HMMA.16816.F32 R4, R40.reuse, R48, R4 ;  /* 0x000000302804723c */ /* 0x040ff00000001804 */
[C---:B------:R-:W-:Y:S01]  /*10040*/  HMMA.16816.F32 R8, R40.reuse, R50, R8 ;  /* 0x000000322808723c */ /* 0x040fe20000001808 */
[----:B------:R-:W2:Y:S01]  /*10050*/  LDSM.16.MT88.4 R48, [R155+0x7800] ;  /* 0x007800009b30783b */ /* 0x000ea20000004200 */
[----:B------:R-:W4:Y:S06]  /*10060*/  MUFU.EX2 R112, R112 ;  /* 0x0000007000707308 */ /* 0x000f2c0000000800 */
[C---:B---3--:R-:W-:Y:S04]  /*10070*/  HMMA.16816.F32 R12, R40.reuse, R44, R12 ;  /* 0x0000002c280c723c */ /* 0x048fe8000000180c */
[----:B------:R-:W-:Y:S04]  /*10080*/  MUFU.EX2 R114, R114 ;  /* 0x0000007200727308 */ /* 0x000fe80000000800 */
[C---:B------:R-:W-:Y:S01]  /*10090*/  HMMA.16816.F32 R16, R40.reuse, R46, R16 ;  /* 0x0000002e2810723c */ /* 0x040fe20000001810 */
[----:B------:R-:W3:Y:S05]  /*100a0*/  LDSM.16.MT88.4 R44, [R154+0x7800] ;  /* 0x007800009a2c783b */ /* 0x000eea0000004200 */
[----:B------:R-:W5:Y:S10]  /*100b0*/  MUFU.EX2 R137, R137 ;  /* 0x0000008900897308 */ /* 0x000f740000000800 */
[----:B------:R-:W-:Y:S01]  /*100c0*/  MUFU.EX2 R116, R116 ;  /* 0x0000007400747308 */ /* 0x000fe20000000800 */
[C---:B--2---:R-:W-:Y:S09]  /*100d0*/  HMMA.16816.F32 R20, R40.reuse, R48, R20 ;  /* 0x000000302814723c */ /* 0x044ff20000001814 */
[----:B------:R-:W2:Y:S01]  /*100e0*/  MUFU.EX2 R141, R141 ;  /* 0x0000008d008d7308 */ /* 0x000ea20000000800 */
[C---:B------:R-:W-:Y:S01]  /*100f0*/  HMMA.16816.F32 R24, R40.reuse, R50, R24 ;  /* 0x000000322818723c */ /* 0x040fe20000001818 */
[----:B------:R-:W2:Y:S08]  /*10100*/  LDSM.16.MT88.4 R48, [R158+0x8000] ;  /* 0x008000009e30783b */ /* 0x000eb00000004200 */
[----:B------:R-:W-:Y:S01]  /*10110*/  MUFU.EX2 R115, R115 ;  /* 0x0000007300737308 */ /* 0x000fe20000000800 */
[C---:B---3--:R-:W-:Y:S09]  /*10120*/  HMMA.16816.F32 R28, R40.reuse, R44, R28 ;  /* 0x0000002c281c723c */ /* 0x048ff2000000181c */
[----:B------:R-:W-:Y:S01]  /*10130*/  MUFU.EX2 R126, R126 ;  /* 0x0000007e007e7308 */ /* 0x000fe20000000800 */
[----:B------:R-:W-:Y:S01]  /*10140*/  HMMA.16816.F32 R32, R40, R46, R32 ;  /* 0x0000002e2820723c */ /* 0x000fe20000001820 */
[----:B------:R-:W3:Y:S06]  /*10150*/  LDSM.16.MT88.4 R44, [R155+0x8000] ;  /* 0x008000009b2c783b */ /* 0x000eec0000004200 */
[----:B-1----:R-:W-:Y:S02]  /*10160*/  F2FP.PACK_AB R41, R110, R191 ;  /* 0x000000bf6e29723e */ /* 0x002fe400000000ff */
[----:B------:R-:W-:Y:S03]  /*10170*/  MUFU.EX2 R117, R117 ;  /* 0x0000007500757308 */ /* 0x000fe60000000800 */
[----:B----4-:R-:W-:Y:S02]  /*10180*/  F2FP.PACK_AB R43, R112, R139 ;  /* 0x0000008b702b723e */ /* 0x010fe400000000ff */
[----:B-----5:R-:W-:Y:S01]  /*10190*/  F2FP.PACK_AB R40, R137, R114 ;  /* 0x000000728928723e */ /* 0x020fe200000000ff */
[----:B------:R-:W-:Y:S01]  /*101a0*/  FADD.FTZ R191, R191, R82 ;  /* 0x00000052bfbf7221 */ /* 0x000fe20000010000 */
[----:B--2---:R-:W-:Y:S03]  /*101b0*/  F2FP.PACK_AB R42, R141, R116 ;  /* 0x000000748d2a723e */ /* 0x004fe600000000ff */
[----:B------:R-:W-:Y:S01]  /*101c0*/  FADD.FTZ R110, R110, R191 ;  /* 0x000000bf6e6e7221 */ /* 0x000fe20000010000 */
[----:B------:R-:W1:Y:S03]  /*101d0*/  MUFU.EX2 R106, R106 ;  /* 0x0000006a006a7308 */ /* 0x000e660000000800 */
[----:B------:R-:W-:Y:S01]  /*101e0*/  FADD.FTZ R139, R139, R110 ;  /* 0x0000006e8b8b7221 */ /* 0x000fe20000010000 */
[C---:B------:R-:W-:Y:S06]  /*101f0*/  HMMA.16816.F32 R4, R40.reuse, R48, R4 ;  /* 0x000000302804723c */ /* 0x040fec0000001804 */
[----:B------:R-:W-:Y:S01]  /*10200*/  MUFU.EX2 R111, R111 ;  /* 0x0000006f006f7308 */ /* 0x000fe20000000800 */
[----:B------:R-:W-:Y:S01]  /*10210*/  FADD.FTZ R112, R112, R139 ;  /* 0x0000008b70707221 */ /* 0x000fe20000010000 */
[C---:B------:R-:W-:Y:S01]  /*10220*/  HMMA.16816.F32 R8, R40.reuse, R50, R8 ;  /* 0x000000322808723c */ /* 0x040fe20000001808 */
[----:B------:R-:W2:Y:S07]  /*10230*/  LDSM.16.MT88.4 R48, [R154+0x8000] ;  /* 0x008000009a30783b */ /* 0x000eae0000004200 */
[----:B------:R-:W-:Y:S01]  /*10240*/  MUFU.EX2 R128, R128 ;  /* 0x0000008000807308 */ /* 0x000fe20000000800 */
[C---:B------:R-:W-:Y:S03]  /*10250*/  HMMA.16816.F32 R12, R40.reuse, R52, R12 ;  /* 0x00000034280c723c */ /* 0x040fe6000000180c */
[----:B-1----:R-:W-:Y:S06]  /*10260*/  F2FP.PACK_AB R39, R106, R117 ;  /* 0x000000756a27723e */ /* 0x002fec00000000ff */
[----:B------:R-:W-:Y:S01]  /*10270*/  MUFU.EX2 R107, R107 ;  /* 0x0000006b006b7308 */ /* 0x000fe20000000800 */
[C---:B------:R-:W-:Y:S01]  /*10280*/  HMMA.16816.F32 R16, R40.reuse, R54, R16 ;  /* 0x000000362810723c */ /* 0x040fe20000001810 */
[----:B------:R-:W1:Y:S07]  /*10290*/  LDSM.16.MT88.4 R52, [R158+0x8800] ;  /* 0x008800009e34783b */ /* 0x000e6e0000004200 */
[C---:B---3--:R-:W-:Y:S01]  /*102a0*/  HMMA.16816.F32 R20, R40.reuse, R44, R20 ;  /* 0x0000002c2814723c */ /* 0x048fe20000001814 */
[----:B------:R-:W3:Y:S07]  /*102b0*/  MUFU.EX2 R130, R130 ;  /* 0x0000008200827308 */ /* 0x000eee0000000800 */
[C---:B------:R-:W-:Y:S01]  /*102c0*/  HMMA.16816.F32 R24, R40.reuse, R46, R24 ;  /* 0x0000002e2818723c */ /* 0x040fe20000001818 */
[----:B------:R-:W4:Y:S02]  /*102d0*/  LDSM.16.MT88.4 R44, [R156+0x8800] ;  /* 0x008800009c2c783b */ /* 0x000f240000004200 */
[----:B------:R-:W-:Y:S05]  /*102e0*/  MUFU.EX2 R67, R67 ;  /* 0x0000004300437308 */ /* 0x000fea0000000800 */
[C---:B--2---:R-:W-:Y:S05]  /*102f0*/  HMMA.16816.F32 R28, R40.reuse, R48, R28 ;  /* 0x00000030281c723c */ /* 0x044fea000000181c */
[----:B------:R-:W2:Y:S03]  /*10300*/  MUFU.EX2 R66, R66 ;  /* 0x0000004200427308 */ /* 0x000ea60000000800 */
[----:B------:R-:W-:Y:S01]  /*10310*/  HMMA.16816.F32 R32, R40, R50, R32 ;  /* 0x000000322820723c */ /* 0x000fe20000001820 */
[----:B------:R-:W5:Y:S03]  /*10320*/  LDSM.16.MT88.4 R48, [R154+0x8800] ;  /* 0x008800009a30783b */ /* 0x000f660000004200 */
[----:B---3--:R-:W-:Y:S03]  /*10330*/  F2FP.PACK_AB R38, R130, R107 ;  /* 0x0000006b8226723e */ /* 0x008fe600000000ff */
[C---:B------:R-:W-:Y:S01]  /*10340*/  F2FP.PACK_AB R41, R118.reuse, R135 ;  /* 0x000000877629723e */ /* 0x040fe200000000ff */
[----:B------:R-:W-:Y:S01]  /*10350*/  FADD.FTZ R135, R135, R112 ;  /* 0x0000007087877221 */ /* 0x000fe20000010000 */
[----:B------:R-:W-:Y:S03]  /*10360*/  F2FP.PACK_AB R43, R129, R120 ;  /* 0x00000078812b723e */ /* 0x000fe600000000ff */
[----:B------:R-:W-:Y:S01]  /*10370*/  F2FP.PACK_AB R40, R123, R122 ;  /* 0x0000007a7b28723e */ /* 0x000fe200000000ff */
[----:B------:R-:W-:Y:S01]  /*10380*/  FADD.FTZ R135, R118, R135 ;  /* 0x0000008776877221 */ /* 0x000fe20000010000 */
[----:B------:R-:W-:Y:S03]  /*10390*/  F2FP.PACK_AB R42, R124, R121 ;  /* 0x000000797c2a723e */ /* 0x000fe600000000ff */
[----:B------:R-:W-:Y:S01]  /*103a0*/  FADD.FTZ R120, R120, R135 ;  /* 0x0000008778787221 */ /* 0x000fe20000010000 */
[----:B--2---:R-:W-:Y:S03]  /*103b0*/  F2FP.PACK_AB R69, R66, R67 ;  /* 0x000000434245723e */ /* 0x004fe600000000ff */
[C---:B-1----:R-:W-:Y:S03]  /*103c0*/  HMMA.16816.F32 R4, R40.reuse, R52, R4 ;  /* 0x000000342804723c */ /* 0x042fe60000001804 */
[----:B------:R-:W-:Y:S05]  /*103d0*/  FADD.FTZ R120, R129, R120 ;  /* 0x0000007881787221 */ /* 0x000fea0000010000 */
[C---:B------:R-:W-:Y:S01]  /*103e0*/  HMMA.16816.F32 R8, R40.reuse, R54, R8 ;  /* 0x000000362808723c */ /* 0x040fe20000001808 */
[----:B------:R-:W-:Y:S07]  /*103f0*/  LDSM.16.MT88.4 R52, [R156+0x9000] ;  /* 0x009000009c34783b */ /* 0x000fee0000004200 */
[C---:B----4-:R-:W-:Y:S08]  /*10400*/  HMMA.16816.F32 R12, R40.reuse, R44, R12 ;  /* 0x0000002c280c723c */ /* 0x050ff0000000180c */
[C---:B------:R-:W-:Y:S01]  /*10410*/  HMMA.16816.F32 R16, R40.reuse, R46, R16 ;  /* 0x0000002e2810723c */ /* 0x040fe20000001810 */
[----:B------:R-:W1:Y:S07]  /*10420*/  LDSM.16.MT88.4 R44, [R158+0x9000] ;  /* 0x009000009e2c783b */ /* 0x000e6e0000004200 */
[C---:B------:R-:W-:Y:S08]  /*10430*/  HMMA.16816.F32 R20, R40.reuse, R56, R20 ;  /* 0x000000382814723c */ /* 0x040ff00000001814 */
[C---:B------:R-:W-:Y:S01]  /*10440*/  HMMA.16816.F32 R24, R40.reuse, R58, R24 ;  /* 0x0000003a2818723c */ /* 0x040fe20000001818 */
[----:B------:R-:W2:Y:S07]  /*10450*/  LDSM.16.MT88.4 R56, [R155+0x9000] ;  /* 0x009000009b38783b */ /* 0x000eae0000004200 */
[C---:B-----5:R-:W-:Y:S07]  /*10460*/  HMMA.16816.F32 R28, R40.reuse, R48, R28 ;  /* 0x00000030281c723c */ /* 0x060fee000000181c */
[----:B------:R-:W-:Y:S01]  /*10470*/  FADD.FTZ R48, R76, R101 ;  /* 0x000000654c307221 */ /* 0x000fe20000010000 */
[----:B------:R-:W-:Y:S01]  /*10480*/  HMMA.16816.F32 R32, R40, R50, R32 ;  /* 0x000000322820723c */ /* 0x000fe20000001820 */
[----:B------:R-:W3:Y:S03]  /*10490*/  LDSM.16.MT88.4 R40, [R154+0x9000] ;  /* 0x009000009a28783b */ /* 0x000ee60000004200 */
[--C-:B------:R-:W-:Y:S01]  /*104a0*/  FFMA.FTZ R49, R37, c[0x0][0x23c], -R100.reuse ;  /* 0x00008f0025317a23 */ /* 0x100fe20000010864 */
[----:B------:R-:W-:Y:S01]  /*104b0*/  F2FP.PACK_AB R37, R126, R115 ;  /* 0x000000737e25723e */ /* 0x000fe200000000ff */
[----:B------:R-:W-:Y:S01]  /*104c0*/  FFMA.FTZ R100, R36, c[0x0][0x23c], -R100 ;  /* 0x00008f0024647a23 */ /* 0x000fe20000010864 */
[----:B------:R-:W-:Y:S01]  /*104d0*/  F2FP.PACK_AB R36, R128, R111 ;  /* 0x0000006f8024723e */ /* 0x000fe200000000ff */
[----:B------:R-:W-:Y:S01]  /*104e0*/  FADD.FTZ R48, R75, R48 ;  /* 0x000000304b307221 */ /* 0x000fe20000010000 */
[----:B------:R-:W-:Y:S01]  /*104f0*/  MOV R101, R2 ;  /* 0x0000000200657202 */ /* 0x000fe20000000f00 */
[----:B------:R-:W-:Y:S02]  /*10500*/  MUFU.EX2 R49, R49 ;  /* 0x0000003100317308 */ /* 0x000fe40000000800 */
[----:B------:R-:W-:Y:S02]  /*10510*/  FADD.FTZ R73, R73, R48 ;  /* 0x0000003049497221 */ /* 0x000fe40000010000 */
[C---:B-1----:R-:W-:Y:S05]  /*10520*/  HMMA.16816.F32 R4, R36.reuse, R44, R4 ;  /* 0x0000002c2404723c */ /* 0x042fea0000001804 */
[----:B------:R-:W-:Y:S01]  /*10530*/  FADD.FTZ R73, R68, R73 ;  /* 0x0000004944497221 */ /* 0x000fe20000010000 */
[----:B------:R-:W1:Y:S01]  /*10540*/  MUFU.EX2 R100, R100 ;  /* 0x0000006400647308 */ /* 0x000e620000000800 */
[--C-:B------:R-:W-:Y:S01]  /*10550*/  FFMA.FTZ R44, R65, c[0x0][0x23c], -R64.reuse ;  /* 0x00008f00412c7a23 */ /* 0x100fe20000010840 */
[C---:B------:R-:W-:Y:S04]  /*10560*/  HMMA.16816.F32 R8, R36.reuse, R46, R8 ;  /* 0x0000002e2408723c */ /* 0x040fe80000001808 */
[----:B------:R-:W-:Y:S02]  /*10570*/  FADD.FTZ R74, R74, R73 ;  /* 0x000000494a4a7221 */ /* 0x000fe40000010000 */
[----:B------:R-:W-:Y:S02]  /*10580*/  FFMA.FTZ R45, R63, c[0x0][0x23c], -R64 ;  /* 0x00008f003f2d7a23 */ /* 0x000fe40000010840 */
[C---:B------:R-:W-:Y:S01]  /*10590*/  HMMA.16816.F32 R12, R36.reuse, R52, R12 ;  /* 0x00000034240c723c */ /* 0x040fe2000000180c */
[----:B------:R-:W-:Y:S03]  /*105a0*/  MUFU.EX2 R44, R44 ;  /* 0x0000002c002c7308 */ /* 0x000fe60000000800 */
[----:B------:R-:W-:Y:S02]  /*105b0*/  FADD.FTZ R77, R77, R74 ;  /* 0x0000004a4d4d7221 */ /* 0x000fe40000010000 */
[--C-:B------:R-:W-:Y:S02]  /*105c0*/  FFMA.FTZ R46, R62, c[0x0][0x23c], -R64.reuse ;  /* 0x00008f003e2e7a23 */ /* 0x100fe40000010840 */
[C---:B------:R-:W-:Y:S03]  /*105d0*/  HMMA.16816.F32 R16, R36.reuse, R54, R16 ;  /* 0x000000362410723c */ /* 0x040fe60000001810 */
[----:B------:R-:W4:Y:S01]  /*105e0*/  MUFU.EX2 R45, R45 ;  /* 0x0000002d002d7308 */ /* 0x000f220000000800 */
[----:B------:R-:W-:Y:S02]  /*105f0*/  FFMA.FTZ R64, R61, c[0x0][0x23c], -R64 ;  /* 0x00008f003d407a23 */ /* 0x000fe40000010840 */
[----:B------:R-:W-:Y:S01]  /*10600*/  FADD.FTZ R78, R78, R77 ;  /* 0x0000004d4e4e7221 */ /* 0x000fe20000010000 */
[----:B-1----:R-:W-:Y:S01]  /*10610*/  F2FP.PACK_AB R71, R100, R49 ;  /* 0x000000316447723e */ /* 0x002fe200000000ff */
[C---:B--2---:R-:W-:Y:S04]  /*10620*/  HMMA.16816.F32 R20, R36.reuse, R56, R20 ;  /* 0x000000382414723c */ /* 0x044fe80000001814 */
[----:B------:R-:W-:Y:S01]  /*10630*/  FADD.FTZ R79, R79, R78 ;  /* 0x0000004e4f4f7221 */ /* 0x000fe20000010000 */
[----:B------:R-:W-:Y:S01]  /*10640*/  MUFU.EX2 R46, R46 ;  /* 0x0000002e002e7308 */ /* 0x000fe20000000800 */
[----:B------:R-:W-:Y:S02]  /*10650*/  FADD.FTZ R115, R115, R120 ;  /* 0x0000007873737221 */ /* 0x000fe40000010000 */
[C---:B------:R-:W-:Y:S04]  /*10660*/  HMMA.16816.F32 R24, R36.reuse, R58, R24 ;  /* 0x0000003a2418723c */ /* 0x040fe80000001818 */
[----:B------:R-:W-:Y:S02]  /*10670*/  FADD.FTZ R96, R96, R79 ;  /* 0x0000004f60607221 */ /* 0x000fe40000010000 */
[----:B------:R-:W1:Y:S01]  /*10680*/  LDSM.16.MT88.4 R76, [R155+0x9800] ;  /* 0x009800009b4c783b */ /* 0x000e620000004200 */
[----:B------:R-:W2:Y:S01]  /*10690*/  MUFU.EX2 R187, R64 ;  /* 0x0000004000bb7308 */ /* 0x000ea20000000800 */
[C---:B---3--:R-:W-:Y:S04]  /*106a0*/  HMMA.16816.F32 R28, R36.reuse, R40, R28 ;  /* 0x00000028241c723c */ /* 0x048fe8000000181c */
[----:B----4-:R-:W-:Y:S01]  /*106b0*/  F2FP.PACK_AB R68, R45, R44 ;  /* 0x0000002c2d44723e */ /* 0x010fe200000000ff */
[----:B------:R-:W-:Y:S03]  /*106c0*/  FADD.FTZ R126, R126, R115 ;  /* 0x000000737e7e7221 */ /* 0x000fe60000010000 */
[----:B------:R-:W-:Y:S04]  /*106d0*/  HMMA.16816.F32 R32, R36, R42, R32 ;  /* 0x0000002a2420723c */ /* 0x000fe80000001820 */
[----:B------:R-:W-:Y:S03]  /*106e0*/  FADD.FTZ R117, R117, R126 ;  /* 0x0000007e75757221 */ /* 0x000fe60000010000 */
[----:B------:R-:W-:Y:S02]  /*106f0*/  FADD.FTZ R36, R89, R96 ;  /* 0x0000006059247221 */ /* 0x000fe40000010000 */
[----:B------:R-:W-:Y:S03]  /*10700*/  FADD.FTZ R106, R106, R117 ;  /* 0x000000756a6a7221 */ /* 0x000fe60000010000 */
        /* <DEDUP_REMOVED lines=12> */
[----:B------:R-:W-:Y:S01]  /*107d0*/  FADD.FTZ R188, R100, R49 ;  /* 0x0000003164bc7221 */ /* 0x000fe20000010000 */
[----:B------:R-:W-:Y:S01]  /*107e0*/  MOV R100, R3 ;  /* 0x0000000300647202 */ /* 0x000fe20000000f00 */
[C---:B------:R-:W-:Y:S04]  /*107f0*/  HMMA.16816.F32 R88, R68.reuse, R84, R12 ;  /* 0x000000544458723c */ /* 0x040fe8000000180c */
[----:B------:R-:W-:Y:S04]  /*10800*/  FADD.FTZ R141, R141, R116 ;  /* 0x000000748d8d7221 */ /* 0x000fe80000010000 */
[C---:B------:R-:W-:Y:S04]  /*10810*/  HMMA.16816.F32 R84, R68.reuse, R86, R16 ;  /* 0x000000564454723c */ /* 0x040fe80000001810 */
[----:B------:R-:W-:Y:S04]  /*10820*/  FADD.FTZ R8, R122, R141 ;  /* 0x0000008d7a087221 */ /* 0x000fe80000010000 */
[C---:B-1----:R-:W-:Y:S04]  /*10830*/  HMMA.16816.F32 R80, R68.reuse, R76, R20 ;  /* 0x0000004c4450723c */ /* 0x042fe80000001814 */
[----:B------:R-:W-:Y:S04]  /*10840*/  FADD.FTZ R8, R123, R8 ;  /* 0x000000087b087221 */ /* 0x000fe80000010000 */
        /* <DEDUP_REMOVED lines=12> */
[----:B------:R-:W-:Y:S01]  /*10910*/  FADD.FTZ R187, R187, R46 ;  /* 0x0000002ebbbb7221 */ /* 0x000fe20000010000 */
[----:B------:R-:W-:-:S05]  /*10920*/  @P1 BRA `(.L_x_6392) ;  /* 0xffffbac000001947 */ /* 0x000fca000383ffff */
.L_x_6388:
        /* <DEDUP_REMOVED lines=129> */
.L_x_6393:
[----:B------:R-:W2:Y:S04]  /*11140*/  S2R R3, SR_CTAID.Z ;  /* 0x0000000000037919 */ /* 0x000ea80000002700 */
[----:B------:R-:W2:Y:S02]  /*11150*/  S2R R2, SR_CTAID.Y ;  /* 0x0000000000027919 */ /* 0x000ea40000002600 */
[----:B--2---:R-:W-:-:S04]  /*11160*/  IMAD R4, R2, c[0x0][0x1c0], R3 ;  /* 0x0000700002047a24 */ /* 0x004fc800078e0203 */
[----:B------:R-:W-:Y:S02]  /*11170*/  IMAD R4, R4, c[0x0][0x214], RZ ;  /* 0x0000850004047a24 */ /* 0x000fe400078e02ff */
.L_x_6394:
        /* <DEDUP_REMOVED lines=36> */
.L_x_6396:
[----:B------:R-:W-:Y:S05]  /*113c0*/  BSYNC B0 ;  /* 0x0000000000007941 */ /* 0x000fea0003800000 */
.L_x_6395:
        /* <DEDUP_REMOVED lines=28> */
.L_x_6398:
[----:B------:R-:W-:Y:S05]  /*11590*/  BSYNC B0 ;  /* 0x0000000000007941 */ /* 0x000fea0003800000 */
.L_x_6397:
        /* <DEDUP_REMOVED lines=15> */
.L_x_6400:
[----:B------:R-:W-:Y:S05]  /*11690*/  BSYNC B0 ;  /* 0x0000000000007941 */ /* 0x000fea0003800000 */
.L_x_6399:
        /* <DEDUP_REMOVED lines=15> */
.L_x_6402:
[----:B------:R-:W-:Y:S05]  /*11790*/  BSYNC B0 ;  /* 0x0000000000007941 */ /* 0x000fea0003800000 */
.L_x_6401:
        /* <DEDUP_REMOVED lines=15> */
.L_x_6403:
        /* <DEDUP_REMOVED lines=15> */
.L_x_7811:


//--------------------- .text._ZN5flash24flash_fwd_splitkv_kernelI23Flash_fwd_kernel_traitsILi64ELi64ELi128ELi4ELb0ELb0EN7cutlass6half_tE19Flash_kernel_traitsILi64ELi64ELi128ELi4ES3_EELb1ELb0ELb0ELb0ELb1ELb0ELb0ELb1EEEvNS_16Flash_fwd_paramsE --------------------------
	.section	.text._ZN5flash24flash_fwd_splitkv_kernelI23Flash_fwd_kernel_traitsILi64ELi64ELi128ELi4ELb0ELb0EN7cutlass6half_tE19Flash_kernel_traitsILi64ELi64ELi128ELi4ES3_EELb1ELb0ELb0ELb0ELb1ELb0ELb0ELb1EEEvNS_16Flash_fwd_paramsE,"ax",@progbits
	.sectioninfo	@"SHI_REGISTERS=195"
	.align	128
        .global         _ZN5flash24flash_fwd_splitkv_kernelI23Flash_fwd_kernel_traitsILi64ELi64ELi128ELi4ELb0ELb0EN7cutlass6half_tE19Flash_kernel_traitsILi64ELi64ELi128ELi4ES3_EELb1ELb0ELb0ELb0ELb1ELb0ELb0ELb1EEEvNS_16Flash_fwd_paramsE
        .type           _ZN5flash24flash_fwd_splitkv_kernelI23Flash_fwd_kernel_traitsILi64ELi64ELi128ELi4ELb0ELb0EN7cutlass6half_tE19Flash_kernel_traitsILi64ELi64ELi128ELi4ES3_EELb1ELb0ELb0ELb0ELb1ELb0ELb0ELb1EEEvNS_16Flash_fwd_paramsE,@function
        .size           _ZN5flash24flash_fwd_splitkv_kernelI23Flash_fwd_kernel_traitsILi64ELi64ELi128ELi4ELb0ELb0EN7cutlass6half_tE19Flash_kernel_traitsILi64ELi64ELi128ELi4ES3_EELb1ELb0ELb0ELb0ELb1ELb0ELb0ELb1EEEvNS_16Flash_fwd_paramsE,(.L_x_7812 - _ZN5flash24flash_fwd_splitkv_kernelI23Flash_fwd_kernel_traitsILi64ELi64ELi128ELi4ELb0ELb0EN7cutlass6half_tE19Flash_kernel_traitsILi64ELi64ELi128ELi4ES3_EELb1ELb0ELb0ELb0ELb1ELb0ELb0ELb1EEEvNS_16Flash_fwd_paramsE)
        .other          _ZN5flash24flash_fwd_splitkv_kernelI23Flash_fwd_kernel_traitsILi64ELi64ELi128ELi4ELb0ELb0EN7cutlass6half_tE19Flash_kernel_traitsILi64ELi64ELi128ELi4ES3_EELb1ELb0ELb0ELb0ELb1ELb0ELb0ELb1EEEvNS_16Flash_fwd_paramsE,@"STO_CUDA_ENTRY STV_DEFAULT"
_ZN5flash24flash_fwd_splitkv_kernelI23Flash_fwd_kernel_traitsILi64ELi64ELi128ELi4ELb0ELb0EN7cutlass6half_tE19Flash_kernel_traitsILi64ELi64ELi128ELi4ES3_EELb1ELb0ELb0ELb0ELb1ELb0ELb0ELb1EEEvNS_16Flash_fwd_paramsE:
.text._ZN5flash24flash_fwd_splitkv_kernelI23Flash_fwd_kernel_traitsILi64ELi64ELi128ELi4ELb0ELb0EN7cutlass6half_tE19Flash_kernel_traitsILi64ELi64ELi128ELi4ES3_EELb1ELb0ELb0ELb0ELb1ELb0ELb0ELb1EEEvNS_16Flash_fwd_paramsE:
        /* <DEDUP_REMOVED lines=14> */
[----:B------:R-:W3:Y:S04]  /*00e0*/  @P0 LDG.E R165, [R2.64] ;  /* 0x0000000602a50981 */ /* 0x000ee8000c1e1900 */
[----:B------:R-:W3:Y:S01]  /*00f0*/  @P0 LDG.E R164, [R2.64+0x4] ;  /* 0x0000040602a40981 */ /* 0x000ee2000c1e1900 */
[----:B--2---:R-:W-:-:S03]  /*0100*/  ISETP.NE.AND P1, PT, R0, RZ, PT ;  /* 0x000000ff0000720c */ /* 0x004fc60003f25270 */
[----:B------:R1:W5:Y:S01]  /*0110*/  @P4 LDG.E R7, [R152.64] ;  /* 0x0000000698074981 */ /* 0x000362000c1e1900 */
[----:B------:R-:W-:Y:S01]  /*0120*/  ISETP.EQ.OR.EX P2, PT, RZ, c[0x0][0x24c], !P1, P3 ;  /* 0x00009300ff007a0c */ /* 0x000fe20004f42730 */
[----:B------:R-:W-:Y:S02]  /*0130*/  IMAD.MOV.U32 R6, RZ, RZ, -0x1 ;  /* 0xffffffffff067424 */ /* 0x000fe400078e00ff */
[----:B------:R-:W-:Y:S01]  /*0140*/  IMAD.WIDE R10, R17, R108, c[0x0][0x248] ;  /* 0x00009200110a7625 */ /* 0x000fe200078e026c */
[----:B------:R-:W2:Y:S04]  /*0150*/  S2R R15, SR_CTAID.X ;  /* 0x00000000000f7919 */ /* 0x000ea80000002500 */
[----:B------:R-:W4:Y:S05]  /*0160*/  S2R R138, SR_CTAID.Z ;  /* 0x00000000008a7919 */ /* 0x000f2a0000002700 */
[----:B------:R1:W5:Y:S01]  /*0170*/  @!P2 LDG.E R6, [R10.64] ;  /* 0x000000060a06a981 */ /* 0x000362000c1e1900 */
[----:B------:R-:W-:-:S04]  /*0180*/  ISETP.NE.U32.AND P2, PT, RZ, c[0x0][0x248], PT ;  /* 0x00009200ff007a0c */ /* 0x000fc80003f45070 */
[----:B------:R-:W-:Y:S01]  /*0190*/  ISETP.NE.AND.EX P2, PT, RZ, c[0x0][0x24c], PT, P2 ;  /* 0x00009300ff007a0c */ /* 0x000fe20003f45320 */
[--C-:B------:R-:W-:Y:S01]  /*01a0*/  IMAD.MOV.U32 R9, RZ, RZ, R17.reuse ;  /* 0x000000ffff097224 */ /* 0x100fe200078e0011 */
[----:B------:R-:W-:Y:S01]  /*01b0*/  SHF.R.S32.HI R4, RZ, 0x1f, R17 ;  /* 0x0000001fff047819 */ /* 0x000fe20000011411 */
[----:B---3--:R-:W-:Y:S02]  /*01c0*/  @P0 IMAD.IADD R164, R164, 0x1, -R165 ;  /* 0x00000001a4a40824 */ /* 0x008fe400078e0aa5 */
[----:B------:R-:W-:-:S08]  /*01d0*/  @!P0 IMAD.MOV.U32 R164, RZ, RZ, c[0x0][0x214] ;  /* 0x00008500ffa48624 */ /* 0x000fd000078e00ff */
[----:B------:R-:W-:Y:S05]  /*01e0*/  @!P2 BRA `(.L_x_6404) ;  /* 0x000000400000a947 */ /* 0x000fea0003800000 */
[----:B-12-4-:R-:W2:Y:S02]  /*01f0*/  @P1 LDG.E R3, [R10.64+0x4] ;  /* 0x000004060a031981 */ /* 0x016ea4000c1e1900 */
[----:B--2--5:R-:W-:-:S06]  /*0200*/  @P1 IADD3 R0, R3, -R6, RZ ;  /* 0x8000000603001210 */ /* 0x024fcc0007ffe0ff */
[----:B------:R1:W5:Y:S01]  /*0210*/  @!P1 LDG.E R0, [R10.64] ;  /* 0x000000060a009981 */ /* 0x000362000c1e1900 */
[----:B------:R-:W-:Y:S05]  /*0220*/  BRA `(.L_x_6405) ;  /* 0x0000001000007947 */ /* 0x000fea0003800000 */
.L_x_6404:
[----:B-12-4-:R-:W-:Y:S02]  /*0230*/  MOV R0, c[0x0][0x218] ;  /* 0x0000860000007a02 */ /* 0x016fe40000000f00 */
.L_x_6405:
        /* <DEDUP_REMOVED lines=35> */
[-C--:B------:R-:W-:Y:S02]  /*0470*/  LEA.HI R2, R2, R57.reuse, RZ, 0x3 ;  /* 0x0000003902027211 */ /* 0x080fe400078f18ff */
[----:B------:R-:W-:Y:S02]  /*0480*/  SHF.R.S32.HI R0, RZ, 0x1f, R61 ;  /* 0x0000001fff007819 */ /* 0x000fe4000001143d */
[----:B------:R-:W-:Y:S02]  /*0490*/  LOP3.LUT R6, R2, 0x1ffffff8, RZ, 0xc0, !PT ;  /* 0x1ffffff802067812 */ /* 0x000fe400078ec0ff */
[----:B------:R-:W-:Y:S01]  /*04a0*/  SHF.R.S32.HI R3, RZ, 0x1f, R138 ;  /* 0x0000001fff037819 */ /* 0x000fe2000001148a */
[----:B------:R-:W-:Y:S01]  /*04b0*/  IMAD R0, R0, c[0x0][0x1e8], RZ ;  /* 0x00007a0000007a24 */ /* 0x000fe200078e02ff */
[----:B------:R-:W-:-:S02]  /*04c0*/  IADD3 R6, -R6, R57, RZ ;  /* 0x0000003906067210 */ /* 0x000fc40007ffe1ff */
[----:B------:R-:W-:Y:S01]  /*04d0*/  IADD3 R164, -R61, R164, RZ ;  /* 0x000000a43da47210 */ /* 0x000fe20007ffe1ff */
[----:B------:R-:W-:Y:S01]  /*04e0*/  @!P0 IMAD R4, R4, c[0x0][0x1e0], RZ ;  /* 0x0000780004048a24 */ /* 0x000fe200078e02ff */
[----:B------:R-:W-:Y:S01]  /*04f0*/  SHF.L.U32 R6, R6, 0x3, RZ ;  /* 0x0000000306067819 */ /* 0x000fe200000006ff */
[----:B-1----:R-:W-:-:S03]  /*0500*/  @!P0 IMAD.WIDE.U32 R10, R17, c[0x0][0x1e0], RZ ;  /* 0x00007800110a8a25 */ /* 0x002fc600078e00ff */
[----:B------:R-:W-:Y:S01]  /*0510*/  SHF.R.S32.HI R7, RZ, 0x1f, R6 ;  /* 0x0000001fff077819 */ /* 0x000fe20000011406 */
[----:B------:R-:W-:Y:S01]  /*0520*/  @P0 IMAD.WIDE.U32 R8, R165, c[0x0][0x1e8], RZ ;  /* 0x00007a00a5080a25 */ /* 0x000fe200078e00ff */
[----:B------:R-:W-:-:S03]  /*0530*/  @!P0 MOV R8, R10 ;  /* 0x0000000a00088202 */ /* 0x000fc60000000f00 */
[----:B------:R-:W-:Y:S02]  /*0540*/  @!P0 IMAD R4, R17, c[0x0][0x1e4], R4 ;  /* 0x0000790011048a24 */ /* 0x000fe400078e0204 */
[----:B------:R-:W-:-:S04]  /*0550*/  IMAD.WIDE.U32 R6, R61, c[0x0][0x1e8], R6 ;  /* 0x00007a003d067a25 */ /* 0x000fc800078e0006 */
[----:B------:R-:W-:Y:S02]  /*0560*/  @P0 IMAD R165, R165, c[0x0][0x1ec], R9 ;  /* 0x00007b00a5a50a24 */ /* 0x000fe400078e0209 */
[----:B------:R-:W-:Y:S01]  /*0570*/  @!P0 IMAD.IADD R165, R11, 0x1, R4 ;  /* 0x000000010ba58824 */ /* 0x000fe200078e0204 */
[----:B------:R-:W-:Y:S01]  /*0580*/  IADD3 R8, P0, R8, R6, RZ ;  /* 0x0000000608087210 */ /* 0x000fe20007f1e0ff */
[----:B------:R-:W-:Y:S02]  /*0590*/  IMAD R0, R61, c[0x0][0x1ec], R0 ;  /* 0x00007b003d007a24 */ /* 0x000fe400078e0200 */
[----:B------:R-:W-:Y:S01]  /*05a0*/  IMAD R5, R3, c[0x0][0x1f0], RZ ;  /* 0x00007c0003057a24 */ /* 0x000fe200078e02ff */
[----:B------:R-:W-:Y:S02]  /*05b0*/  SHF.R.S32.HI R3, RZ, 0x3, R2 ;  /* 0x00000003ff037819 */ /* 0x000fe40000011402 */
[----:B------:R-:W-:Y:S01]  /*05c0*/  IADD3.X R9, R165, R7, R0, P0, !PT ;  /* 0x00000007a5097210 */ /* 0x000fe200007fe400 */
[----:B------:R-:W-:Y:S01]  /*05d0*/  IMAD R0, R17, c[0x0][0x1c0], R138 ;  /* 0x0000700011007a24 */ /* 0x000fe200078e028a */
[----:B------:R-:W-:Y:S01]  /*05e0*/  ISETP.GE.AND P0, PT, R3, R164, PT ;  /* 0x000000a40300720c */ /* 0x000fe20003f06270 */
[C---:B------:R-:W-:Y:S01]  /*05f0*/  IMAD R5, R138.reuse, c[0x0][0x1f4], R5 ;  /* 0x00007d008a057a24 */ /* 0x040fe200078e0205 */
[----:B------:R-:W-:Y:S01]  /*0600*/  SHF.R.S32.HI R7, RZ, 0x1f, R3 ;  /* 0x0000001fff077819 */ /* 0x000fe20000011403 */
[----:B------:R-:W-:-:S04]  /*0610*/  IMAD.WIDE.U32 R138, R138, c[0x0][0x1f0], R8 ;  /* 0x00007c008a8a7a25 */ /* 0x000fc800078e0008 */
[----:B------:R-:W-:Y:S02]  /*0620*/  IMAD R0, R0, c[0x0][0x214], R61 ;  /* 0x0000850000007a24 */ /* 0x000fe400078e023d */
        /* <DEDUP_REMOVED lines=10> */
.L_x_6408:
[----:B------:R-:W-:Y:S05]  /*06d0*/  BSYNC B0 ;  /* 0x0000000000007941 */ /* 0x000fea0003800000 */
.L_x_6407:
        /* <DEDUP_REMOVED lines=15> */
.L_x_6410:
[----:B------:R-:W-:Y:S05]  /*07d0*/  BSYNC B0 ;  /* 0x0000000000007941 */ /* 0x000fea0003800000 */
.L_x_6409:
        /* <DEDUP_REMOVED lines=15> */
.L_x_6412:
[----:B------:R-:W-:Y:S05]  /*08d0*/  BSYNC B0 ;  /* 0x0000000000007941 */ /* 0x000fea0003800000 */
.L_x_6411:
        /* <DEDUP_REMOVED lines=14> */
.L_x_6414:
[----:B------:R-:W-:Y:S05]  /*09c0*/  BSYNC B0 ;  /* 0x0000000000007941 */ /* 0x000fea0003800000 */
.L_x_6413:
[----:B------:R-:W-:-:S04]  /*09d0*/  LOP3.LUT P4, RZ, R57, 0x7, RZ, 0xc0, !PT ;  /* 0x0000000739ff7812 */ /* 0x000fc8000788c0ff */
[-C--:B------:R-:W-:Y:S02]  /*09e0*/  ISETP.GE.OR P0, PT, R9, R164.reuse, P4 ;  /* 0x000000a40900720c */ /* 0x080fe40002706670 */
[-C--:B------:R-:W-:Y:S02]  /*09f0*/  ISETP.GE.OR P2, PT, R3, R164.reuse, P4 ;  /* 0x000000a40300720c */ /* 0x080fe40002746670 */
[C---:B------:R-:W-:Y:S02]  /*0a00*/  IADD3 R3, P3, R0.reuse, R3, RZ ;  /* 0x0000000300037210 */ /* 0x040fe40007f7e0ff */
[----:B------:R-:W-:Y:S02]  /*0a10*/  ISETP.GE.OR P1, PT, R11, R164, P4 ;  /* 0x000000a40b00720c */ /* 0x000fe40002726670 */
[----:B------:R-:W-:Y:S02]  /*0a20*/  LEA.HI.X.SX32 R0, R0, R7, 0x1, P3 ;  /* 0x0000000700007211 */ /* 0x000fe400018f0eff */
[----:B-1----:R-:W-:-:S04]  /*0a30*/  LEA R4, P3, R3, c[0x0][0x200], 0x2 ;  /* 0x0000800003047a11 */ /* 0x002fc800078610ff */
        /* <DEDUP_REMOVED lines=12> */
.L_x_6406:
[----:B--2---:R-:W-:-:S04]  /*0b00*/  ISETP.NE.U32.AND P0, PT, RZ, c[0x0][0x2b8], PT ;  /* 0x0000ae00ff007a0c */ /* 0x004fc80003f05070 */
[----:B------:R-:W-:-:S13]  /*0b10*/  ISETP.NE.AND.EX P0, PT, RZ, c[0x0][0x2bc], PT, P0 ;  /* 0x0000af00ff007a0c */ /* 0x000fda0003f05300 */
[----:B-1----:R-:W-:-:S05]  /*0b20*/  @P0 IMAD.WIDE R10, R17, R108, c[0x0][0x2b8] ;  /* 0x0000ae00110a0625 */ /* 0x002fca00078e026c */
        /* <DEDUP_REMOVED lines=42> */
[----:B------:R1:W2:Y:S01]  /*0dd0*/  LDG.E R6, [R6.64] ;  /* 0x0000000606067981 */ /* 0x0002a2000c1e1900 */
[----:B------:R-:W-:Y:S01]  /*0de0*/  IABS R0, c[0x0][0x1c8] ;  /* 0x0000720000007a13 */ /* 0x000fe20000000000 */
[----:B------:R-:W-:Y:S02]  /*0df0*/  IMAD.MOV.U32 R10, RZ, RZ, RZ ;  /* 0x000000ffff0a7224 */ /* 0x000fe400078e00ff */
[----:B------:R-:W-:Y:S01]  /*0e00*/  IMAD.MOV R3, RZ, RZ, -R3 ;  /* 0x000000ffff037224 */ /* 0x000fe200078e0a03 */
[----:B------:R-:W3:Y:S08]  /*0e10*/  I2F.RP R12, R0 ;  /* 0x00000000000c7306 */ /* 0x000ef00000209400 */
[----:B---3--:R-:W3:Y:S02]  /*0e20*/  MUFU.RCP R11, R12 ;  /* 0x0000000c000b7308 */ /* 0x008ee40000001000 */
[----:B---3--:R-:W-:-:S06]  /*0e30*/  IADD3 R11, R11, 0xffffffe, RZ ;  /* 0x0ffffffe0b0b7810 */ /* 0x008fcc0007ffe0ff */
[----:B------:R-:W3:Y:S02]  /*0e40*/  F2I.FTZ.U32.TRUNC.NTZ R11, R11 ;  /* 0x0000000b000b7305 */ /* 0x000ee4000021f000 */
[----:B---3--:R-:W-:-:S05]  /*0e50*/  IADD3 R2, RZ, -R11, RZ ;  /* 0x8000000bff027210 */ /* 0x008fca0007ffe0ff */
[----:B------:R-:W-:Y:S01]  /*0e60*/  IMAD R5, R2, R0, RZ ;  /* 0x0000000002057224 */ /* 0x000fe200078e02ff */
[----:B------:R-:W-:-:S03]  /*0e70*/  IABS R2, R138 ;  /* 0x0000008a00027213 */ /* 0x000fc60000000000 */
[----:B------:R-:W-:Y:S01]  /*0e80*/  IMAD.HI.U32 R10, R11, R5, R10 ;  /* 0x000000050b0a7227 */ /* 0x000fe200078e000a */
[----:B-1----:R-:W-:-:S05]  /*0e90*/  MOV R7, R2 ;  /* 0x0000000200077202 */ /* 0x002fca0000000f00 */
[----:B------:R-:W-:-:S04]  /*0ea0*/  IMAD.HI.U32 R2, R10, R7, RZ ;  /* 0x000000070a027227 */ /* 0x000fc800078e00ff */
[----:B------:R-:W-:-:S04]  /*0eb0*/  IMAD.MOV R5, RZ, RZ, -R2 ;  /* 0x000000ffff057224 */ /* 0x000fc800078e0a02 */
[----:B------:R-:W-:-:S05]  /*0ec0*/  IMAD R5, R0, R5, R7 ;  /* 0x0000000500057224 */ /* 0x000fca00078e0207 */
[----:B------:R-:W-:-:S13]  /*0ed0*/  ISETP.GT.U32.AND P0, PT, R0, R5, PT ;  /* 0x000000050000720c */ /* 0x000fda0003f04070 */
[-C--:B------:R-:W-:Y:S02]  /*0ee0*/  @!P0 IADD3 R5, R5, -R0.reuse, RZ ;  /* 0x8000000005058210 */ /* 0x080fe40007ffe0ff */
[----:B------:R-:W-:Y:S02]  /*0ef0*/  @!P0 IADD3 R2, R2, 0x1, RZ ;  /* 0x0000000102028810 */ /* 0x000fe40007ffe0ff */
[----:B------:R-:W-:Y:S01]  /*0f00*/  ISETP.GE.U32.AND P1, PT, R5, R0, PT ;  /* 0x000000000500720c */ /* 0x000fe20003f26070 */
[----:B------:R-:W-:Y:S01]  /*0f10*/  IMAD R5, R3, c[0x0][0x2d0], R8 ;  /* 0x0000b40003057a24 */ /* 0x000fe200078e0208 */
[----:B------:R-:W-:-:S04]  /*0f20*/  LOP3.LUT R0, R138, c[0x0][0x1c8], RZ, 0x3c, !PT ;  /* 0x000072008a007a12 */ /* 0x000fc800078e3cff */
[----:B------:R-:W-:Y:S02]  /*0f30*/  ISETP.GE.AND P0, PT, R0, RZ, PT ;  /* 0x000000ff0000720c */ /* 0x000fe40003f06270 */
[----:B------:R-:W-:-:S05]  /*0f40*/  SHF.R.S32.HI R3, RZ, 0x1f, R5 ;  /* 0x0000001fff037819 */ /* 0x000fca0000011405 */
[----:B------:R-:W-:Y:S01]  /*0f50*/  @P1 IADD3 R2, R2, 0x1, RZ ;  /* 0x0000000102021810 */ /* 0x000fe20007ffe0ff */
[----:B------:R-:W-:Y:S01]  /*0f60*/  IMAD R0, R3, c[0x0][0x198], RZ ;  /* 0x0000660003007a24 */ /* 0x000fe200078e02ff */
        /* <DEDUP_REMOVED lines=13> */
[----:B-----5:R-:W-:Y:S01]  /*1040*/  IMAD.WIDE.U32 R16, R6, c[0x0][0x188], RZ ;  /* 0x0000620006107a25 */ /* 0x020fe200078e00ff */
        /* <DEDUP_REMOVED lines=9> */
.L_x_6415:
        /* <DEDUP_REMOVED lines=16> */
.L_x_6417:
[----:B------:R-:W-:-:S04]  /*11e0*/  IABS R3, c[0x0][0x1c8] ;  /* 0x0000720000037a13 */ /* 0x000fc80000000000 */
[----:B------:R-:W1:Y:S08]  /*11f0*/  I2F.RP R8, R3 ;  /* 0x0000000300087306 */ /* 0x000e700000209400 */
[----:B-1----:R-:W1:Y:S02]  /*1200*/  MUFU.RCP R12, R8 ;  /* 0x00000008000c7308 */ /* 0x002e640000001000 */
[----:B-1----:R-:W-:-:S02]  /*1210*/  IADD3 R12, R12, 0xffffffe, RZ ;  /* 0x0ffffffe0c0c7810 */ /* 0x002fc40007ffe0ff */
[----:B------:R-:W-:-:S04]  /*1220*/  LEA R8, R56, 0xffffff80, 0x7 ;  /* 0xffffff8038087811 */ /* 0x000fc800078e38ff */
[----:B------:R-:W1:Y:S01]  /*1230*/  F2I.FTZ.U32.TRUNC.NTZ R13, R12 ;  /* 0x0000000c000d7305 */ /* 0x000e62000021f000 */
[----:B------:R-:W-:-:S04]  /*1240*/  IMAD.WIDE.U32 R10, R8, c[0x0][0x198], R10 ;  /* 0x00006600080a7a25 */ /* 0x000fc800078e000a */
[----:B------:R-:W-:Y:S02]  /*1250*/  IMAD.MOV.U32 R18, RZ, RZ, R10 ;  /* 0x000000ffff127224 */ /* 0x000fe400078e000a */
[----:B-1----:R-:W-:Y:S01]  /*1260*/  IMAD.MOV R0, RZ, RZ, -R13 ;  /* 0x000000ffff007224 */ /* 0x002fe200078e0a0d */
[----:B------:R-:W-:-:S03]  /*1270*/  MOV R12, RZ ;  /* 0x000000ff000c7202 */ /* 0x000fc60000000f00 */
[----:B------:R-:W-:Y:S01]  /*1280*/  IMAD R2, R0, R3, RZ ;  /* 0x0000000300027224 */ /* 0x000fe200078e02ff */
[----:B------:R-:W-:-:S03]  /*1290*/  IABS R0, R138 ;  /* 0x0000008a00007213 */ /* 0x000fc60000000000 */
[----:B------:R-:W-:-:S04]  /*12a0*/  IMAD.HI.U32 R2, R13, R2, R12 ;  /* 0x000000020d027227 */ /* 0x000fc800078e000c */
[----:B------:R-:W-:Y:S02]  /*12b0*/  IMAD.MOV.U32 R5, RZ, RZ, R0 ;  /* 0x000000ffff057224 */ /* 0x000fe400078e0000 */
[----:B------:R-:W-:Y:S02]  /*12c0*/  @P0 IMAD.IADD R13, R7, 0x1, R6 ;  /* 0x00000001070d0824 */ /* 0x000fe400078e0206 */
[----:B------:R-:W-:-:S04]  /*12d0*/  IMAD.HI.U32 R2, R2, R5, RZ ;  /* 0x0000000502027227 */ /* 0x000fc800078e00ff */
[----:B------:R-:W-:Y:S01]  /*12e0*/  @P0 IMAD.WIDE.U32 R20, R13, c[0x0][0x1a0], RZ ;  /* 0x000068000d140a25 */ /* 0x000fe200078e00ff */
[----:B------:R-:W-:-:S03]  /*12f0*/  IADD3 R0, -R2, RZ, RZ ;  /* 0x000000ff02007210 */ /* 0x000fc60007ffe1ff */
[----:B------:R-:W-:Y:S01]  /*1300*/  @P0 IMAD R13, R13, c[0x0][0x1a4], R21 ;  /* 0x000069000d0d0a24 */ /* 0x000fe200078e0215 */
[----:B------:R-:W-:Y:S01]  /*1310*/  @P0 MOV R10, R20 ;  /* 0x00000014000a0202 */ /* 0x000fe20000000f00 */
[----:B------:R-:W-:-:S05]  /*1320*/  IMAD R0, R3, R0, R5 ;  /* 0x0000000003007224 */ /* 0x000fca00078e0205 */
[----:B------:R-:W-:-:S13]  /*1330*/  ISETP.GT.U32.AND P1, PT, R3, R0, PT ;  /* 0x000000000300720c */ /* 0x000fda0003f24070 */
[----:B------:R-:W-:Y:S01]  /*1340*/  @!P1 IMAD.IADD R0, R0, 0x1, -R3 ;  /* 0x0000000100009824 */ /* 0x000fe200078e0a03 */
[----:B------:R-:W-:Y:S02]  /*1350*/  @!P1 IADD3 R2, R2, 0x1, RZ ;  /* 0x0000000102029810 */ /* 0x000fe40007ffe0ff */
[----:B------:R-:W-:Y:S02]  /*1360*/  ISETP.NE.AND P1, PT, RZ, c[0x0][0x1c8], PT ;  /* 0x00007200ff007a0c */ /* 0x000fe40003f25270 */
[----:B------:R-:W-:Y:S02]  /*1370*/  ISETP.GE.U32.AND P3, PT, R0, R3, PT ;  /* 0x000000030000720c */ /* 0x000fe40003f66070 */
[----:B------:R-:W-:Y:S02]  /*1380*/  LOP3.LUT R0, R138, c[0x0][0x1c8], RZ, 0x3c, !PT ;  /* 0x000072008a007a12 */ /* 0x000fe400078e3cff */
[----:B------:R-:W-:Y:S02]  /*1390*/  SHF.R.S32.HI R3, RZ, 0x1f, R8 ;  /* 0x0000001fff037819 */ /* 0x000fe40000011408 */
[----:B------:R-:W-:-:S03]  /*13a0*/  ISETP.GE.AND P2, PT, R0, RZ, PT ;  /* 0x000000ff0000720c */ /* 0x000fc60003f46270 */
[----:B------:R-:W-:-:S04]  /*13b0*/  IMAD R5, R3, c[0x0][0x198], RZ ;  /* 0x0000660003057a24 */ /* 0x000fc800078e02ff */
        /* <DEDUP_REMOVED lines=24> */
.L_x_6416:
[----:B------:R1:W5:Y:S01]  /*1540*/  @P4 LDG.E R7, [R152.64] ;  /* 0x0000000698074981 */ /* 0x000362000c1e1900 */
[----:B------:R-:W-:Y:S01]  /*1550*/  ISETP.NE.AND P0, PT, R165, -0x1, PT ;  /* 0xffffffffa500780c */ /* 0x000fe20003f05270 */
[----:B-----5:R-:W-:Y:S01]  /*1560*/  IMAD.MOV.U32 R17, RZ, RZ, 0x2 ;  /* 0x00000002ff117424 */ /* 0x020fe200078e00ff */
[----:B------:R-:W-:Y:S01]  /*1570*/  SHF.R.S32.HI R58, RZ, 0x1f, R57 ;  /* 0x0000001fff3a7819 */ /* 0x000fe20000011439 */
[----:B------:R-:W-:Y:S01]  /*1580*/  IMAD.MOV.U32 R132, RZ, RZ, c[0x0][0x230] ;  /* 0x00008c00ff847624 */ /* 0x000fe200078e00ff */
[----:B------:R-:W-:Y:S01]  /*1590*/  MOV R42, 0x10 ;  /* 0x00000010002a7802 */ /* 0x000fe20000000f00 */
        /* <DEDUP_REMOVED lines=8> */
[----:B------:R-:W-:Y:S01]  /*1620*/  LOP3.LUT R134, R135, 0xfffffff0, RZ, 0xc0, !PT ;  /* 0xfffffff087867812 */ /* 0x000fe200078ec0ff */
[----:B------:R-:W-:Y:S01]  /*1630*/  @!P0 IMAD R16, R4, c[0x0][0x178], RZ ;  /* 0x00005e0004108a24 */ /* 0x000fe200078e02ff */
[C---:B------:R-:W-:Y:S01]  /*1640*/  SHF.L.U32 R23, R168.reuse, 0x6, RZ ;  /* 0x00000006a8177819 */ /* 0x040fe200000006ff */
[----:B------:R-:W-:Y:S01]  /*1650*/  @P0 IMAD.WIDE.U32 R18, R165, c[0x0][0x190], RZ ;  /* 0x00006400a5120a25 */ /* 0x000fe200078e00ff */
[----:B------:R-:W-:Y:S02]  /*1660*/  SHF.R.S32.HI R169, RZ, 0x1f, R168 ;  /* 0x0000001fffa97819 */ /* 0x000fe400000114a8 */
[----:B------:R-:W-:Y:S01]  /*1670*/  LOP3.LUT R23, R23, 0x1c0, RZ, 0xc0, !PT ;  /* 0x000001c017177812 */ /* 0x000fe200078ec0ff */
[C---:B------:R-:W-:Y:S01]  /*1680*/  @!P0 IMAD.WIDE.U32 R20, R9.reuse, c[0x0][0x178], RZ ;  /* 0x00005e0009148a25 */ /* 0x040fe200078e00ff */
[----:B------:R-:W-:Y:S02]  /*1690*/  IADD3 R5, P1, R168, R5, RZ ;  /* 0x00000005a8057210 */ /* 0x000fe40007f3e0ff */
[----:B------:R-:W-:Y:S01]  /*16a0*/  SHF.R.S32.HI R133, RZ, 0x1, R132 ;  /* 0x00000001ff857819 */ /* 0x000fe20000011484 */
[----:B------:R-:W-:Y:S01]  /*16b0*/  @!P0 IMAD R16, R9, c[0x0][0x17c], R16 ;  /* 0x00005f0009108a24 */ /* 0x000fe200078e0210 */
[----:B------:R-:W-:Y:S01]  /*16c0*/  IADD3.X R3, R169, R3, RZ, P1, !PT ;  /* 0x00000003a9037210 */ /* 0x000fe20000ffe4ff */
[----:B------:R-:W-:Y:S01]  /*16d0*/  IMAD.IADD R60, R57, 0x1, -R60 ;  /* 0x00000001393c7824 */ /* 0x000fe200078e0a3c */
[----:B------:R-:W-:Y:S01]  /*16e0*/  SHF.L.U64.HI R104, R151, R108, c[0x0][0x19c] ;  /* 0x0000670097687619 */ /* 0x000fe2000001026c */
[----:B------:R-:W-:-:S02]  /*16f0*/  IMAD.IADD R134, R57, 0x1, -R134 ;  /* 0x0000000139867824 */ /* 0x000fc400078e0a86 */
[----:B------:R-:W-:Y:S01]  /*1700*/  @P0 IMAD R17, R165, c[0x0][0x194], R19 ;  /* 0x00006500a5110a24 */ /* 0x000fe200078e0213 */
[----:B------:R-:W-:Y:S01]  /*1710*/  @!P0 IADD3 R17, R21, R16, RZ ;  /* 0x0000001015118210 */ /* 0x000fe20007ffe0ff */
[----:B------:R-:W-:Y:S01]  /*1720*/  IMAD.SHL.U32 R14, R60, 0x8, RZ ;  /* 0x000000083c0e7824 */ /* 0x000fe200078e00ff */
[----:B------:R-:W-:Y:S01]  /*1730*/  SHF.R.S32.HI R21, RZ, 0x1f, R134 ;  /* 0x0000001fff157819 */ /* 0x000fe20000011486 */
[----:B------:R-:W-:Y:S01]  /*1740*/  @P0 IMAD.MOV.U32 R12, RZ, RZ, R18 ;  /* 0x000000ffff0c0224 */ /* 0x000fe200078e0012 */
[----:B------:R-:W-:Y:S01]  /*1750*/  LEA.HI R18, R58, R57, RZ, 0x6 ;  /* 0x000000393a127211 */ /* 0x000fe200078f30ff */
[----:B------:R-:W-:Y:S01]  /*1760*/  @!P0 IMAD.MOV.U32 R12, RZ, RZ, R20 ;  /* 0x000000ffff0c8224 */ /* 0x000fe200078e0014 */
[----:B------:R-:W-:Y:S01]  /*1770*/  LOP3.LUT R19, R23, 0x38, R14, 0xf8, !PT ;  /* 0x0000003817137812 */ /* 0x000fe200078ef80e */
[----:B------:R-:W-:Y:S01]  /*1780*/  IMAD.SHL.U32 R105, R151, 0x10, RZ ;  /* 0x0000001097697824 */ /* 0x000fe200078e00ff */
[----:B------:R-:W-:Y:S01]  /*1790*/  SHF.R.U32.HI R16, RZ, 0x3, R23 ;  /* 0x00000003ff107819 */ /* 0x000fe20000011617 */
[----:B------:R-:W-:Y:S01]  /*17a0*/  IMAD.WIDE R22, R15, 0x40, R168 ;  /* 0x000000400f167825 */ /* 0x000fe200078e02a8 */
[----:B------:R-:W-:-:S02]  /*17b0*/  LEA.HI R62, R21, R134, RZ, 0x3 ;  /* 0x00000086153e7211 */ /* 0x000fc400078f18ff */
[----:B------:R-:W-:Y:S01]  /*17c0*/  LOP3.LUT R16, R19, R16, RZ, 0x3c, !PT ;  /* 0x0000001013107212 */ /* 0x000fe200078e3cff */
[----:B------:R-:W-:Y:S01]  /*17d0*/  IMAD.SHL.U32 R21, R18, 0x8, RZ ;  /* 0x0000000812157824 */ /* 0x000fe200078e00ff */
[----:B------:R-:W-:Y:S02]  /*17e0*/  LOP3.LUT R19, R62, 0xfffffff8, RZ, 0xc0, !PT ;  /* 0xfffffff83e137812 */ /* 0x000fe400078ec0ff */
[----:B------:R-:W-:Y:S02]  /*17f0*/  IADD3 R20, P0, R14, R10, RZ ;  /* 0x0000000a0e147210 */ /* 0x000fe40007f1e0ff */
[----:B------:R-:W-:Y:S01]  /*1800*/  SHF.R.S32.HI R15, RZ, 0x1f, R14 ;  /* 0x0000001fff0f7819 */ /* 0x000fe2000001140e */
[----:B------:R-:W-:Y:S01]  /*1810*/  IMAD.IADD R134, R134, 0x1, -R19 ;  /* 0x0000000186867824 */ /* 0x000fe200078e0a13 */
[----:B------:R-:W-:Y:S01]  /*1820*/  LOP3.LUT R136, R16, 0xfffffe00, R21, 0xf8, !PT ;  /* 0xfffffe0010887812 */ /* 0x000fe200078ef815 */
[----:B------:R-:W-:Y:S01]  /*1830*/  IMAD R19, R0, c[0x0][0x1b8], RZ ;  /* 0x00006e0000137a24 */ /* 0x000fe200078e02ff */
[C---:B------:R-:W-:Y:S01]  /*1840*/  IADD3 R24, P1, R14.reuse, R12, RZ ;  /* 0x0000000c0e187210 */ /* 0x040fe20007f3e0ff */
[----:B------:R-:W-:Y:S01]  /*1850*/  IMAD.X R21, R15, 0x1, R13, P0 ;  /* 0x000000010f157824 */ /* 0x000fe200000e060d */
[----:B------:R-:W-:Y:S01]  /*1860*/  IADD3 R10, P0, R14, R6, RZ ;  /* 0x000000060e0a7210 */ /* 0x000fe20007f1e0ff */
[----:B------:R-:W-:Y:S01]  /*1870*/  IMAD R19, R2, c[0x0][0x1bc], R19 ;  /* 0x00006f0002137a24 */ /* 0x000fe200078e0213 */
[----:B------:R-:W-:Y:S01]  /*1880*/  SHF.L.U32 R130, R60, 0x2, RZ ;  /* 0x000000023c827819 */ /* 0x000fe200000006ff */
[----:B------:R-:W-:Y:S01]  /*1890*/  IMAD.WIDE.U32 R20, R2, c[0x0][0x1b8], R20 ;  /* 0x00006e0002147a25 */ /* 0x000fe200078e0014 */
[----:B------:R-:W-:-:S03]  /*18a0*/  LEA.HI R58, R58, R57, RZ, 0x5 ;  /* 0x000000393a3a7211 */ /* 0x000fc600078f28ff */
[----:B------:R-:W-:Y:S01]  /*18b0*/  IMAD R6, R3, c[0x0][0x1a0], RZ ;  /* 0x0000680003067a24 */ /* 0x000fe200078e02ff */
[----:B------:R-:W-:Y:S01]  /*18c0*/  IADD3 R21, R21, R19, RZ ;  /* 0x0000001315157210 */ /* 0x000fe20007ffe0ff */
[----:B------:R-:W-:Y:S01]  /*18d0*/  IMAD.X R11, R15, 0x1, R11, P0 ;  /* 0x000000010f0b7824 */ /* 0x000fe200000e060b */
[----:B------:R-:W-:Y:S01]  /*18e0*/  SHF.R.S32.HI R3, RZ, 0x1f, R138 ;  /* 0x0000001fff037819 */ /* 0x000fe2000001148a */
[C---:B------:R-:W-:Y:S02]  /*18f0*/  IMAD R6, R5.reuse, c[0x0][0x1a4], R6 ;  /* 0x0000690005067a24 */ /* 0x040fe400078e0206 */
[----:B------:R-:W-:-:S04]  /*1900*/  IMAD.WIDE.U32 R20, R5, c[0x0][0x1a0], R20 ;  /* 0x0000680005147a25 */ /* 0x000fc800078e0014 */
[----:B------:R-:W-:Y:S01]  /*1910*/  IMAD.IADD R6, R21, 0x1, R6 ;  /* 0x0000000115067824 */ /* 0x000fe200078e0206 */
[----:B------:R-:W-:Y:S01]  /*1920*/  LEA R72, P0, R20, c[0x0][0x170], 0x1 ;  /* 0x00005c0014487a11 */ /* 0x000fe200078008ff */
[----:B------:R-:W-:-:S03]  /*1930*/  IMAD.WIDE.U32 R10, R168, c[0x0][0x198], R10 ;  /* 0x00006600a80a7a25 */ /* 0x000fc600078e000a */
[----:B------:R-:W-:Y:S01]  /*1940*/  SHF.L.U64.HI R73, R20, 0x1, R6 ;  /* 0x0000000114497819 */ /* 0x000fe20000010206 */
[----:B------:R-:W-:Y:S01]  /*1950*/  IMAD R13, R169, c[0x0][0x198], RZ ;  /* 0x00006600a90d7a24 */ /* 0x000fe200078e02ff */
[----:B------:R-:W-:Y:S01]  /*1960*/  SHF.R.S32.HI R6, RZ, 0x1f, R69 ;  /* 0x0000001fff067819 */ /* 0x000fe20000011445 */
[----:B------:R-:W-:Y:S01]  /*1970*/  IMAD.X R25, R15, 0x1, R17, P1 ;  /* 0x000000010f197824 */ /* 0x000fe200008e0611 */
[----:B------:R-:W-:Y:S01]  /*1980*/  LEA R70, P3, R10, c[0x0][0x168], 0x1 ;  /* 0x00005a000a467a11 */ /* 0x000fe200078608ff */
[----:B------:R-:W-:Y:S01]  /*1990*/  IMAD R13, R168, c[0x0][0x19c], R13 ;  /* 0x00006700a80d7a24 */ /* 0x000fe200078e020d */
[----:B------:R-:W-:Y:S01]  /*19a0*/  LEA.HI R67, R6, R69, RZ, 0x7 ;  /* 0x0000004506437211 */ /* 0x000fe200078f38ff */
[----:B------:R-:W-:Y:S01]  /*19b0*/  IMAD R17, R23, c[0x0][0x190], RZ ;  /* 0x0000640017117a24 */ /* 0x000fe200078e02ff */
[----:B------:R-:W-:Y:S01]  /*19c0*/  R2P PR, R134, 0x6 ;  /* 0x0000000686007804 */ /* 0x000fe20000000000 */
[----:B------:R-:W-:Y:S01]  /*19d0*/  IMAD.IADD R13, R11, 0x1, R13 ;  /* 0x000000010b0d7824 */ /* 0x000fe200078e020d */
[----:B------:R-:W-:Y:S01]  /*19e0*/  SHF.R.S32.HI R67, RZ, 0x7, R67 ;  /* 0x00000007ff437819 */ /* 0x000fe20000011443 */
[----:B------:R-:W-:Y:S01]  /*19f0*/  IMAD R17, R22, c[0x0][0x194], R17 ;  /* 0x0000650016117a24 */ /* 0x000fe200078e0211 */
[----:B------:R-:W-:Y:S01]  /*1a00*/  LOP3.LUT R6, R58, 0xffffffe0, RZ, 0xc0, !PT ;  /* 0xffffffe03a067812 */ /* 0x000fe200078ec0ff */
[----:B------:R-:W-:Y:S01]  /*1a10*/  IMAD.WIDE.U32 R24, R22, c[0x0][0x190], R24 ;  /* 0x0000640016187a25 */ /* 0x000fe200078e0018 */
[----:B------:R-:W-:-:S02]  /*1a20*/  IMNMX R67, RZ, R67, !PT ;  /* 0x00000043ff437217 */ /* 0x000fc40007800200 */
[----:B------:R-:W-:Y:S01]  /*1a30*/  SHF.L.U64.HI R71, R10, 0x1, R13 ;  /* 0x000000010a477819 */ /* 0x000fe2000001020d */
[----:B------:R-:W-:Y:S01]  /*1a40*/  IMAD R3, R3, c[0x0][0x1a8], RZ ;  /* 0x00006a0003037a24 */ /* 0x000fe200078e02ff */
[----:B------:R-:W-:Y:S01]  /*1a50*/  IADD3.X R73, R73, c[0x0][0x174], RZ, P0, !PT ;  /* 0x00005d0049497a10 */ /* 0x000fe200007fe4ff */
[----:B------:R-:W-:Y:S01]  /*1a60*/  IMAD R131, R168, R133, R130 ;  /* 0x00000085a8837224 */ /* 0x000fe200078e0282 */
[----:B------:R-:W-:Y:S01]  /*1a70*/  IADD3.X R71, R71, c[0x0][0x16c], RZ, P3, !PT ;  /* 0x00005b0047477a10 */ /* 0x000fe20001ffe4ff */
[----:B------:R-:W-:Y:S01]  /*1a80*/  IMAD.IADD R25, R25, 0x1, R17 ;  /* 0x0000000119197824 */ /* 0x000fe200078e0211 */
[----:B------:R-:W-:Y:S01]  /*1a90*/  SHF.R.S32.HI R58, RZ, 0x5, R58 ;  /* 0x00000005ff3a7819 */ /* 0x000fe2000001143a */
[----:B------:R-:W-:Y:S01]  /*1aa0*/  IMAD R137, R138, c[0x0][0x1ac], R3 ;  /* 0x00006b008a897a24 */ /* 0x000fe200078e0203 */
[----:B------:R-:W-:Y:S01]  /*1ab0*/  IADD3 R130, R130, R131, RZ ;  /* 0x0000008382827210 */ /* 0x000fe20007ffe0ff */
[----:B------:R-:W-:Y:S01]  /*1ac0*/  IMAD.MOV.U32 R3, RZ, RZ, 0x20 ;  /* 0x00000020ff037424 */ /* 0x000fe200078e00ff */
[----:B------:R-:W-:Y:S01]  /*1ad0*/  SHF.R.S32.HI R118, RZ, 0x1f, R131 ;  /* 0x0000001fff767819 */ /* 0x000fe20000011483 */
[----:B------:R-:W-:Y:S01]  /*1ae0*/  IMAD.MOV.U32 R5, RZ, RZ, c[0x0][0x1a0] ;  /* 0x00006800ff057624 */ /* 0x000fe200078e00ff */
[----:B------:R-:W-:Y:S01]  /*1af0*/  SHF.R.S32.HI R117, RZ, 0x1f, R130 ;  /* 0x0000001fff757819 */ /* 0x000fe20000011482 */
[----:B------:R-:W-:Y:S01]  /*1b00*/  IMAD.WIDE.U32 R138, R138, c[0x0][0x1a8], R24 ;  /* 0x00006a008a8a7a25 */ /* 0x000fe200078e0018 */
[----:B------:R-:W-:-:S02]  /*1b10*/  SEL R42, R42, 0xfffffff0, !P1 ;  /* 0xfffffff02a2a7807 */ /* 0x000fc40004800000 */
[C---:B------:R-:W-:Y:S01]  /*1b20*/  SHF.L.U64.HI R106, R5.reuse, R108, c[0x0][0x1a4] ;  /* 0x00006900056a7619 */ /* 0x040fe2000001026c */
[----:B------:R-:W-:Y:S01]  /*1b30*/  IMAD.SHL.U32 R107, R5, 0x10, RZ ;  /* 0x00000010056b7824 */ /* 0x000fe200078e00ff */
[----:B------:R-:W-:Y:S01]  /*1b40*/  SEL R43, R3, 0xffffffe0, !P2 ;  /* 0xffffffe0032b7807 */ /* 0x000fe20005000000 */
[----:B------:R-:W-:Y:S01]  /*1b50*/  IMAD.IADD R59, R57, 0x1, -R6 ;  /* 0x00000001393b7824 */ /* 0x000fe200078e0a06 */
[----:B------:R-:W-:Y:S01]  /*1b60*/  MOV R159, R71 ;  /* 0x00000047009f7202 */ /* 0x000fe20000000f00 */
[----:B------:R-:W-:Y:S02]  /*1b70*/  IMAD.MOV.U32 R160, RZ, RZ, R70 ;  /* 0x000000ffffa07224 */ /* 0x000fe400078e0046 */
[----:B------:R-:W-:Y:S02]  /*1b80*/  IMAD.IADD R137, R139, 0x1, R137 ;  /* 0x000000018b897824 */ /* 0x000fe400078e0289 */
[----:B------:R-:W-:Y:S02]  /*1b90*/  IMAD.MOV.U32 R162, RZ, RZ, R72 ;  /* 0x000000ffffa27224 */ /* 0x000fe400078e0048 */
[----:B------:R-:W-:-:S02]  /*1ba0*/  IMAD.MOV.U32 R163, RZ, RZ, R73 ;  /* 0x000000ffffa37224 */ /* 0x000fc400078e0049 */
[----:B------:R-:W-:Y:S01]  /*1bb0*/  @!P4 IMAD.MOV.U32 R7, RZ, RZ, RZ ;  /* 0x000000ffff07c224 */ /* 0x000fe200078e00ff */
[----:B------:R-:W-:-:S13]  /*1bc0*/  ISETP.GT.AND P4, PT, R56, R67, PT ;  /* 0x000000433800720c */ /* 0x000fda0003f84270 */
[----:B------:R-:W-:Y:S05]  /*1bd0*/  @!P4 BRA `(.L_x_6418) ;  /* 0x00006ce00000c947 */ /* 0x000fea0003800000 */
[C---:B-1----:R-:W-:Y:S01]  /*1be0*/  IMAD R6, R4.reuse, c[0x0][0x280], RZ ;  /* 0x0000a00004067a24 */ /* 0x042fe200078e02ff */
[----:B------:R-:W-:Y:S01]  /*1bf0*/  UMOV UR12, 0x40 ;  /* 0x00000040000c7882 */ /* 0x000fe20000000000 */
[----:B------:R-:W-:Y:S01]  /*1c00*/  IMAD R4, R4, c[0x0][0x278], RZ ;  /* 0x00009e0004047a24 */ /* 0x000fe200078e02ff */
[----:B------:R-:W-:Y:S01]  /*1c10*/  UMOV UR11, 0x60 ;  /* 0x00000060000b7882 */ /* 0x000fe20000000000 */
[--C-:B------:R-:W-:Y:S01]  /*1c20*/  IMAD.IADD R102, R7, 0x1, R8.reuse ;  /* 0x0000000107667824 */ /* 0x100fe200078e0208 */
[----:B------:R-:W-:Y:S01]  /*1c30*/  SHF.R.S32.HI R7, RZ, 0x1f, R8 ;  /* 0x0000001fff077819 */ /* 0x000fe20000011408 */
[C---:B------:R-:W-:Y:S01]  /*1c40*/  IMAD.WIDE.U32 R12, R9.reuse, c[0x0][0x280], R14 ;  /* 0x0000a000090c7a25 */ /* 0x040fe200078e000e */
[----:B------:R-:W-:Y:S01]  /*1c50*/  IADD3 R8, P1, P0, R8, R168, -R69 ;  /* 0x000000a808087210 */ /* 0x000fe2000783e845 */
[----:B------:R-:W-:Y:S01]  /*1c60*/  UMOV UR10, 0xa0 ;  /* 0x000000a0000a7882 */ /* 0x000fe20000000000 */
[----:B------:R-:W-:Y:S01]  /*1c70*/  MOV R140, c[0x0][0x290] ;  /* 0x0000a400008c7a02 */ /* 0x000fe20000000f00 */
[C---:B------:R-:W-:Y:S01]  /*1c80*/  IMAD.WIDE.U32 R10, R9.reuse, c[0x0][0x278], R14 ;  /* 0x00009e00090a7a25 */ /* 0x040fe200078e000e */
[----:B------:R-:W-:Y:S01]  /*1c90*/  UMOV UR9, 0xc0 ;  /* 0x000000c000097882 */ /* 0x000fe20000000000 */
[----:B------:R-:W-:Y:S01]  /*1ca0*/  MOV R68, c[0x0][0x290] ;  /* 0x0000a40000447a02 */ /* 0x000fe20000000f00 */
[----:B------:R-:W-:Y:S01]  /*1cb0*/  UMOV UR8, 0xe0 ;  /* 0x000000e000087882 */ /* 0x000fe20000000000 */
[C---:B------:R-:W-:Y:S01]  /*1cc0*/  IMAD R6, R9.reuse, c[0x0][0x284], R6 ;  /* 0x0000a10009067a24 */ /* 0x040fe200078e0206 */
[----:B------:R-:W-:Y:S01]  /*1cd0*/  MOV R16, R10 ;  /* 0x0000000a00107202 */ /* 0x000fe20000000f00 */
[----:B------:R-:W-:Y:S01]  /*1ce0*/  IMAD R4, R9, c[0x0][0x27c], R4 ;  /* 0x00009f0009047a24 */ /* 0x000fe200078e0204 */
[----:B------:R-:W-:Y:S01]  /*1cf0*/  SHF.R.S32.HI R9, RZ, 0x1f, R69 ;  /* 0x0000001fff097819 */ /* 0x000fe20000011445 */
[----:B------:R-:W-:Y:S01]  /*1d00*/  IMAD.IADD R13, R13, 0x1, R6 ;  /* 0x000000010d0d7824 */ /* 0x000fe200078e0206 */
[----:B------:R-:W-:Y:S01]  /*1d10*/  ULDC.64 UR4, c[0x0][0x1a0] ;  /* 0x0000680000047ab9 */ /* 0x000fe20000000a00 */
[----:B------:R-:W-:Y:S01]  /*1d20*/  IMAD.IADD R17, R11, 0x1, R4 ;  /* 0x000000010b117824 */ /* 0x000fe200078e0204 */
[----:B------:R-:W-:Y:S01]  /*1d30*/  IADD3.X R7, R7, R169, ~R9, P1, P0 ;  /* 0x000000a907077210 */ /* 0x000fe20000fe0c09 */
[----:B------:R-:W-:Y:S01]  /*1d40*/  IMAD R6, R3, c[0x0][0x1a4], RZ ;  /* 0x0000690003067a24 */ /* 0x000fe200078e02ff */
[----:B------:R-:W-:Y:S01]  /*1d50*/  UIMAD UR17, UR12, UR5, URZ ;  /* 0x000000050c1172a4 */ /* 0x000fe2000f8e023f */
[----:B------:R-:W-:Y:S01]  /*1d60*/  IMAD.WIDE.U32 R84, R5, 0x20, RZ ;  /* 0x0000002005547825 */ /* 0x000fe200078e00ff */
[----:B------:R-:W-:Y:S01]  /*1d70*/  UIMAD UR15, UR11, UR5, URZ ;  /* 0x000000050b0f72a4 */ /* 0x000fe2000f8e023f */
[----:B------:R-:W-:Y:S01]  /*1d80*/  SHF.L.U32 R83, R140, 0x5, RZ ;  /* 0x000000058c537819 */ /* 0x000fe200000006ff */
[----:B------:R-:W-:Y:S01]  /*1d90*/  UIMAD UR14, UR10, UR5, URZ ;  /* 0x000000050a0e72a4 */ /* 0x000fe2000f8e023f */
[C---:B------:R-:W-:Y:S01]  /*1da0*/  IMAD R11, R7.reuse, c[0x0][0x290], RZ ;  /* 0x0000a400070b7a24 */ /* 0x040fe200078e02ff */
[----:B------:R-:W-:Y:S01]  /*1db0*/  UIMAD UR13, UR9, UR5, URZ ;  /* 0x00000005090d72a4 */ /* 0x000fe2000f8e023f */
[----:B------:R-:W-:Y:S01]  /*1dc0*/  IMAD R9, R7, c[0x0][0x288], RZ ;  /* 0x0000a20007097a24 */ /* 0x000fe200078e02ff */
[----:B------:R-:W-:Y:S01]  /*1dd0*/  UIMAD UR25, UR8, UR5, URZ ;  /* 0x00000005081972a4 */ /* 0x000fe2000f8e023f */
[C---:B------:R-:W-:Y:S01]  /*1de0*/  IMAD R7, R8.reuse, c[0x0][0x294], R11 ;  /* 0x0000a50008077a24 */ /* 0x040fe200078e020b */
[----:B------:R-:W-:Y:S01]  /*1df0*/  UIMAD.WIDE.U32 UR30, UR11, UR4, URZ ;  /* 0x000000040b1e72a5 */ /* 0x000fe2000f8e003f */
[C---:B------:R-:W-:Y:S01]  /*1e00*/  IMAD.WIDE.U32 R12, R8.reuse, c[0x0][0x290], R12 ;  /* 0x0000a400080c7a25 */ /* 0x040fe200078e000c */
[----:B------:R-:W-:Y:S01]  /*1e10*/  ULDC UR5, c[0x0][0x294] ;  /* 0x0000a50000057ab9 */ /* 0x000fe20000000800 */
[----:B------:R-:W-:Y:S01]  /*1e20*/  SHF.L.U32 R125, R133, 0x4, RZ ;  /* 0x00000004857d7819 */ /* 0x000fe200000006ff */
[----:B------:R-:W-:Y:S01]  /*1e30*/  UIMAD.WIDE.U32 UR28, UR10, UR4, URZ ;  /* 0x000000040a1c72a5 */ /* 0x000fe2000f8e003f */
[C---:B------:R-:W-:Y:S01]  /*1e40*/  IMAD R4, R8.reuse, c[0x0][0x28c], R9 ;  /* 0x0000a30008047a24 */ /* 0x040fe200078e0209 */
[----:B------:R-:W-:Y:S01]  /*1e50*/  UIMAD.WIDE.U32 UR26, UR9, UR4, URZ ;  /* 0x00000004091a72a5 */ /* 0x000fe2000f8e003f */
[----:B------:R-:W-:Y:S01]  /*1e60*/  IMAD.WIDE.U32 R16, R8, c[0x0][0x288], R16 ;  /* 0x0000a20008107a25 */ /* 0x000fe200078e0010 */
[----:B------:R-:W-:Y:S01]  /*1e70*/  ULDC UR16, c[0x0][0x19c] ;  /* 0x0000670000107ab9 */ /* 0x000fe20000000800 */
[----:B------:R-:W-:Y:S01]  /*1e80*/  IADD3 R66, R168, 0x10, RZ ;  /* 0x00000010a8427810 */ /* 0x000fe20007ffe0ff */
[----:B------:R-:W-:Y:S01]  /*1e90*/  UIMAD UR11, UR11, UR5, URZ ;  /* 0x000000050b0b72a4 */ /* 0x000fe2000f8e023f */
[----:B------:R-:W-:Y:S01]  /*1ea0*/  IMAD.IADD R9, R85, 0x1, R6 ;  /* 0x0000000155097824 */ /* 0x000fe200078e0206 */
[----:B------:R-:W-:Y:S01]  /*1eb0*/  IADD3 R17, R17, R4, RZ ;  /* 0x0000000411117210 */ /* 0x000fe20007ffe0ff */
[----:B------:R-:W-:Y:S01]  /*1ec0*/  IMAD.IADD R13, R13, 0x1, R7 ;  /* 0x000000010d0d7824 */ /* 0x000fe200078e0207 */
[----:B------:R-:W-:Y:S01]  /*1ed0*/  UIMAD UR10, UR10, UR5, URZ ;  /* 0x000000050a0a72a4 */ /* 0x000fe2000f8e023f */
[C---:B------:R-:W-:Y:S01]  /*1ee0*/  IMAD R7, R0.reuse, c[0x0][0x2a0], RZ ;  /* 0x0000a80000077a24 */ /* 0x040fe200078e02ff */
[----:B------:R-:W-:Y:S01]  /*1ef0*/  UIMAD UR9, UR9, UR5, URZ ;  /* 0x00000005090972a4 */ /* 0x000fe2000f8e023f */
[----:B------:R-:W-:Y:S01]  /*1f00*/  IMAD R95, R0, c[0x0][0x298], RZ ;  /* 0x0000a600005f7a24 */ /* 0x000fe200078e02ff */
[----:B------:R-:W-:Y:S01]  /*1f10*/  UIMAD UR16, UR12, UR16, URZ ;  /* 0x000000100c1072a4 */ /* 0x000fe2000f8e023f */
[C---:B------:R-:W-:Y:S01]  /*1f20*/  IMAD.SHL.U32 R85, R84.reuse, 0x2, RZ ;  /* 0x0000000254557824 */ /* 0x040fe200078e00ff */
[----:B------:R-:W-:Y:S01]  /*1f30*/  SHF.L.U64.HI R84, R84, 0x1, R9 ;  /* 0x0000000154547819 */ /* 0x000fe20000010209 */
[----:B------:R-:W-:Y:S01]  /*1f40*/  IMAD.WIDE.U32 R8, R5, 0x40, RZ ;  /* 0x0000004005087825 */ /* 0x000fe200078e00ff */
[----:B------:R-:W-:Y:S01]  /*1f50*/  UIMAD UR5, UR8, UR5, URZ ;  /* 0x00000005080572a4 */ /* 0x000fe2000f8e023f */
[----:B------:R-:W-:Y:S01]  /*1f60*/  SHF.L.U64.HI R0, R140, R108, c[0x0][0x294] ;  /* 0x0000a5008c007619 */ /* 0x000fe2000001026c */
[----:B------:R-:W-:Y:S01]  /*1f70*/  UIMAD.WIDE.U32 UR32, UR8, UR4, URZ ;  /* 0x00000004082072a5 */ /* 0x000fe2000f8e003f */
[C---:B------:R-:W-:Y:S01]  /*1f80*/  IMAD R7, R2.reuse, c[0x0][0x2a4], R7 ;  /* 0x0000a90002077a24 */ /* 0x040fe200078e0207 */
[----:B------:R-:W-:Y:S01]  /*1f90*/  IADD3 R90, R9, UR17, RZ ;  /* 0x00000011095a7c10 */ /* 0x000fe2000fffe0ff */
[----:B------:R-:W-:Y:S01]  /*1fa0*/  IMAD.WIDE.U32 R12, R2, c[0x0][0x2a0], R12 ;  /* 0x0000a800020c7a25 */ /* 0x000fe200078e000c */
[----:B------:R-:W-:Y:S01]  /*1fb0*/  IADD3 R65, R168, 0x20, RZ ;  /* 0x00000020a8417810 */ /* 0x000fe20007ffe0ff */
[----:B------:R-:W-:Y:S01]  /*1fc0*/  ULDC UR24, c[0x0][0x28c] ;  /* 0x0000a30000187ab9 */ /* 0x000fe20000000800 */
        /* <DEDUP_REMOVED lines=13> */
[----:B------:R-:W-:Y:S01]  /*20a0*/  IMAD.MOV.U32 R74, RZ, RZ, 0x5 ;  /* 0x00000005ff4a7424 */ /* 0x000fe200078e00ff */
[----:B------:R-:W-:Y:S01]  /*20b0*/  LEA.HI.X R95, R4, c[0x0][0x26c], R95, 0x1, P0 ;  /* 0x00009b00045f7a11 */ /* 0x000fe200000f0c5f */
[----:B------:R-:W-:Y:S01]  /*20c0*/  IMAD.MOV.U32 R77, RZ, RZ, 0x6 ;  /* 0x00000006ff4d7424 */ /* 0x000fe200078e00ff */
[----:B------:R-:W-:Y:S01]  /*20d0*/  SHF.R.S32.HI R45, RZ, 0x1f, R102 ;  /* 0x0000001fff2d7819 */ /* 0x000fe20000011466 */
[----:B------:R-:W-:Y:S01]  /*20e0*/  IMAD.MOV.U32 R109, RZ, RZ, c[0x0][0x288] ;  /* 0x0000a200ff6d7624 */ /* 0x000fe200078e00ff */
[-C--:B------:R-:W-:Y:S01]  /*20f0*/  IADD3 R44, P1, R131, R102.reuse, RZ ;  /* 0x00000066832c7210 */ /* 0x080fe20007f3e0ff */
[----:B------:R-:W-:Y:S01]  /*2100*/  IMAD.WIDE.U32 R148, R151, 0x20, RZ ;  /* 0x0000002097947825 */ /* 0x000fe200078e00ff */
[----:B------:R-:W-:Y:S01]  /*2110*/  IADD3 R102, P0, R130, R102, RZ ;  /* 0x0000006682667210 */ /* 0x000fe20007f1e0ff */
[----:B------:R-:W-:Y:S01]  /*2120*/  ULDC UR22, c[0x0][0x28c] ;  /* 0x0000a30000167ab9 */ /* 0x000fe20000000800 */
[CC--:B------:R-:W-:Y:S01]  /*2130*/  SHF.L.U64.HI R82, R140.reuse, R74.reuse, c[0x0][0x294] ;  /* 0x0000a5008c527619 */ /* 0x0c0fe2000001024a */
[C---:B------:R-:W-:Y:S01]  /*2140*/  IMAD.SHL.U32 R88, R140.reuse, 0x40, RZ ;  /* 0x000000408c587824 */ /* 0x040fe200078e00ff */
[----:B------:R-:W-:Y:S01]  /*2150*/  SHF.L.U64.HI R87, R140, R77, c[0x0][0x294] ;  /* 0x0000a5008c577619 */ /* 0x000fe2000001024d */
[----:B------:R-:W-:Y:S01]  /*2160*/  IMAD.X R103, R117, 0x1, R45, P0 ;  /* 0x0000000175677824 */ /* 0x000fe200000e062d */
[----:B------:R-:W-:Y:S01]  /*2170*/  IADD3.X R45, R118, R45, RZ, P1, !PT ;  /* 0x0000002d762d7210 */ /* 0x000fe20000ffe4ff */
[C---:B------:R-:W-:Y:S01]  /*2180*/  IMAD.SHL.U32 R81, R140.reuse, 0x10, RZ ;  /* 0x000000108c517824 */ /* 0x040fe200078e00ff */
        /* <DEDUP_REMOVED lines=8> */
[----:B------:R-:W-:Y:S01]  /*2210*/  SHF.L.U64.HI R108, R109, R108, c[0x0][0x28c] ;  /* 0x0000a3006d6c7619 */ /* 0x000fe2000001026c */
        /* <DEDUP_REMOVED lines=8> */
[----:B------:R-:W-:Y:S01]  /*22a0*/  IMAD.WIDE.U32 R150, R151, 0x40, RZ ;  /* 0x0000004097967825 */ /* 0x000fe200078e00ff */
[----:B------:R-:W-:Y:S01]  /*22b0*/  SHF.L.U32 R75, R109, 0x5, RZ ;  /* 0x000000056d4b7819 */ /* 0x000fe200000006ff */
[----:B------:R-:W-:Y:S01]  /*22c0*/  ULDC UR18, c[0x0][0x28c] ;  /* 0x0000a30000127ab9 */ /* 0x000fe20000000800 */
[----:B------:R-:W-:Y:S01]  /*22d0*/  SHF.L.U64.HI R82, R83, 0x1, R82 ;  /* 0x0000000153527819 */ /* 0x000fe20000010252 */
[C---:B------:R-:W-:Y:S01]  /*22e0*/  IMAD.SHL.U32 R124, R133.reuse, 0x20, RZ ;  /* 0x00000020857c7824 */ /* 0x040fe200078e00ff */
[----:B------:R-:W-:Y:S01]  /*22f0*/  SHF.L.U64.HI R87, R88, 0x1, R87 ;  /* 0x0000000158577819 */ /* 0x000fe20000010257 */
[----:B------:R-:W-:Y:S01]  /*2300*/  IMAD R123, R133, 0x30, RZ ;  /* 0x00000030857b7824 */ /* 0x000fe200078e02ff */
        /* <DEDUP_REMOVED lines=10> */
[----:B------:R-:W-:Y:S01]  /*23b0*/  SHF.R.S32.HI R116, RZ, 0x1f, R125 ;  /* 0x0000001fff747819 */ /* 0x000fe2000001147d */
[----:B------:R-:W-:Y:S01]  /*23c0*/  ULDC UR17, c[0x0][0x28c] ;  /* 0x0000a30000117ab9 */ /* 0x000fe20000000800 */
[----:B------:R-:W-:Y:S01]  /*23d0*/  SHF.R.S32.HI R115, RZ, 0x1f, R124 ;  /* 0x0000001fff737819 */ /* 0x000fe2000001147c */
[----:B------:R-:W-:Y:S01]  /*23e0*/  IMAD R3, R3, c[0x0][0x19c], RZ ;  /* 0x0000670003037a24 */ /* 0x000fe200078e02ff */
        /* <DEDUP_REMOVED lines=9> */
[----:B------:R-:W-:Y:S01]  /*2480*/  IMAD.IADD R76, R149, 0x1, R3 ;  /* 0x00000001954c7824 */ /* 0x000fe200078e0203 */
[----:B------:R-:W-:Y:S01]  /*2490*/  SHF.L.U32 R88, R88, 0x1, RZ ;  /* 0x0000000158587819 */ /* 0x000fe200000006ff */
[----:B------:R-:W-:Y:S01]  /*24a0*/  IMAD.SHL.U32 R83, R83, 0x2, RZ ;  /* 0x0000000253537824 */ /* 0x000fe200078e00ff */
[----:B------:R-:W-:Y:S01]  /*24b0*/  IADD3 R80, R151, UR16, RZ ;  /* 0x0000001097507c10 */ /* 0x000fe2000fffe0ff */
[----:B------:R-:W-:Y:S01]  /*24c0*/  IMAD.SHL.U32 R81, R81, 0x2, RZ ;  /* 0x0000000251517824 */ /* 0x000fe200078e00ff */
[----:B------:R-:W-:Y:S01]  /*24d0*/  IADD3 R86, R147, UR11, RZ ;  /* 0x0000000b93567c10 */ /* 0x000fe2000fffe0ff */
[----:B------:R-:W-:Y:S01]  /*24e0*/  IMAD.U32 R68, R68, -0x80, RZ ;  /* 0xffffff8044447824 */ /* 0x000fe200078e00ff */
[----:B------:R-:W-:Y:S01]  /*24f0*/  IADD3 R91, R145, UR10, RZ ;  /* 0x0000000a915b7c10 */ /* 0x000fe2000fffe0ff */
[----:B------:R-:W-:Y:S01]  /*2500*/  ULDC UR4, c[0x0][0x230] ;  /* 0x00008c0000047ab9 */ /* 0x000fe20000000800 */
        /* <DEDUP_REMOVED lines=16> */
[----:B------:R-:W-:Y:S02]  /*2610*/  ULDC.U8 UR8, c[0x0][0x313] ;  /* 0x0000c4c000087ab9 */ /* 0x000fe40000000000 */
.L_x_6472:
[----:B------:R-:W-:Y:S02]  /*2620*/  IMAD.SHL.U32 R13, R11, 0x80, RZ ;  /* 0x000000800b0d7824 */ /* 0x000fe400078e00ff */
[----:B------:R-:W-:Y:S02]  /*2630*/  IMAD.MOV.U32 R16, RZ, RZ, R96 ;  /* 0x000000ffff107224 */ /* 0x000fe400078e0060 */
[----:B------:R-:W-:Y:S01]  /*2640*/  IMAD.MOV.U32 R17, RZ, RZ, R94 ;  /* 0x000000ffff117224 */ /* 0x000fe200078e005e */
[----:B------:R-:W-:Y:S05]  /*2650*/  IADD3 R12, R13, -0x80, RZ ;  /* 0xffffff800d0c7810 */ /* 0x000fea0007ffe0ff */
[--C-:B------:R-:W-:Y:S02]  /*2660*/  IMAD.IADD R7, R63, 0x1, -R12.reuse ;  /* 0x000000013f077824 */ /* 0x100fe400078e0a0c */
[----:B------:R-:W-:Y:S03]  /*2670*/  IMAD.IADD R5, R69, 0x1, -R12 ;  /* 0x0000000145057824 */ /* 0x000fe600078e0a0c */
[CC--:B------:R-:W-:Y:S02]  /*2680*/  ISETP.GE.AND P0, PT, R66.reuse, R7.reuse, PT ;  /* 0x000000074200720c */ /* 0x0c0fe40003f06270 */
[----:B------:R-:W-:Y:S02]  /*2690*/  ISETP.GE.AND P2, PT, R129, R7, PT ;  /* 0x000000078100720c */ /* 0x000fe40003f46270 */
[----:B------:R-:W-:Y:S02]  /*26a0*/  ISETP.GE.AND P3, PT, R66, R5, !P0 ;  /* 0x000000054200720c */ /* 0x000fe40004766270 */
[----:B------:R-:W-:Y:S02]  /*26b0*/  ISETP.GE.AND P0, PT, R65, R7, PT ;  /* 0x000000074100720c */ /* 0x000fe40003f06270 */
[-C--:B------:R-:W-:Y:S02]  /*26c0*/  ISETP.GE.AND P2, PT, R129, R5.reuse, !P2 ;  /* 0x000000058100720c */ /* 0x080fe40005746270 */
[----:B------:R-:W-:Y:S02]  /*26d0*/  ISETP.GE.AND P5, PT, R65, R5, !P0 ;  /* 0x000000054100720c */ /* 0x000fe400047a6270 */
[C---:B------:R-:W-:Y:S02]  /*26e0*/  ISETP.GE.AND P0, PT, R64.reuse, R7, PT ;  /* 0x000000074000720c */ /* 0x040fe40003f06270 */
[----:B------:R-:W-:Y:S02]  /*26f0*/  P2R R156, PR, RZ, 0x20 ;  /* 0x00000020ff9c7803 */ /* 0x000fe40000000000 */
[----:B------:R-:W-:Y:S02]  /*2700*/  ISETP.GE.AND P4, PT, R64, R5, !P0 ;  /* 0x000000054000720c */ /* 0x000fe40004786270 */
[----:B------:R-:W-:Y:S02]  /*2710*/  @P3 IADD3 R172, P0, R96, R81, RZ ;  /* 0x0000005160ac3210 */ /* 0x000fe40007f1e0ff */
[CC--:B------:R-:W-:Y:S02]  /*2720*/  @P3 LEA R54, P1, R107.reuse, R72.reuse, 0x1 ;  /* 0x000000486b363211 */ /* 0x0c0fe400078208ff */
[----:B------:R-:W-:Y:S01]  /*2730*/  P2R R0, PR, RZ, 0x10 ;  /* 0x00000010ff007803 */ /* 0x000fe20000000000 */
[----:B------:R-:W-:Y:S01]  /*2740*/  @P3 IMAD.X R173, R94, 0x1, R79, P0 ;  /* 0x000000015ead3824 */ /* 0x000fe200000e064f */
[----:B------:R-:W-:Y:S02]  /*2750*/  @P5 IADD3 R32, P0, R96, R83, RZ ;  /* 0x0000005360205210 */ /* 0x000fe40007f1e0ff */
[----:B------:R-:W-:Y:S02]  /*2760*/  @P3 LEA.HI.X R55, R107, R73, R106, 0x1, P1 ;  /* 0x000000496b373211 */ /* 0x000fe400008f0c6a */
[----:B------:R-:W-:Y:S01]  /*2770*/  @P5 IADD3 R52, P1, R85, R72, RZ ;  /* 0x0000004855345210 */ /* 0x000fe20007f3e0ff */
[----:B------:R-:W-:Y:S01]  /*2780*/  @P5 IMAD.X R33, R94, 0x1, R82, P0 ;  /* 0x000000015e215824 */ /* 0x000fe200000e0652 */
[----:B------:R-:W-:Y:S03]  /*2790*/  @P4 IADD3 R28, P0, R96, R146, RZ ;  /* 0x00000092601c4210 */ /* 0x000fe60007f1e0ff */
[----:B------:R-:W-:Y:S01]  /*27a0*/  @P5 IMAD.X R53, R84, 0x1, R73, P1 ;  /* 0x0000000154355824 */ /* 0x000fe200008e0649 */
[----:B------:R-:W-:Y:S01]  /*27b0*/  ISETP.GE.AND P1, PT, R128, R7, PT ;  /* 0x000000078000720c */ /* 0x000fe20003f26270 */
[----:B------:R-:W-:Y:S01]  /*27c0*/  @P4 IMAD.X R29, R94, 0x1, R86, P0 ;  /* 0x000000015e1d4824 */ /* 0x000fe200000e0656 */
[----:B------:R-:W-:Y:S02]  /*27d0*/  @P4 IADD3 R50, P0, R72, UR30, RZ ;  /* 0x0000001e48324c10 */ /* 0x000fe4000ff1e0ff */
[----:B------:R-:W-:Y:S02]  /*27e0*/  ISETP.GE.AND P5, PT, R128, R5, !P1 ;  /* 0x000000058000720c */ /* 0x000fe40004fa6270 */
[----:B------:R-:W-:Y:S02]  /*27f0*/  @P4 IADD3.X R51, R73, UR15, RZ, P0, !PT ;  /* 0x0000000f49334c10 */ /* 0x000fe400087fe4ff */
[----:B------:R-:W-:Y:S02]  /*2800*/  @P2 IADD3 R24, P0, R96, R88, RZ ;  /* 0x0000005860182210 */ /* 0x000fe40007f1e0ff */
[----:B------:R-:W-:Y:S03]  /*2810*/  ISETP.NE.AND P4, PT, R156, RZ, PT ;  /* 0x000000ff9c00720c */ /* 0x000fe60003f85270 */
[----:B------:R-:W-:Y:S01]  /*2820*/  @P2 IMAD.X R25, R94, 0x1, R87, P0 ;  /* 0x000000015e192824 */ /* 0x000fe200000e0657 */
[----:B------:R-:W-:Y:S05]  /*2830*/  @P2 IADD3 R48, P0, R89, R72, RZ ;  /* 0x0000004859302210 */ /* 0x000fea0007f1e0ff */
[----:B------:R-:W-:Y:S01]  /*2840*/  @P2 IMAD.X R49, R90, 0x1, R73, P0 ;  /* 0x000000015a312824 */ /* 0x000fe200000e0649 */
        /* <DEDUP_REMOVED lines=10> */
[C---:B------:R-:W-:Y:S02]  /*28f0*/  @P6 IADD3.X R39, R73.reuse, UR13, RZ, P0, !PT ;  /* 0x0000000d49276c10 */ /* 0x040fe400087fe4ff */
[C---:B------:R-:W-:Y:S04]  /*2900*/  ISETP.GE.AND P0, PT, R126.reuse, R7, PT ;  /* 0x000000077e00720c */ /* 0x040fe80003f06270 */
[----:B------:R-:W-:Y:S04]  /*2910*/  ISETP.GE.AND P1, PT, R126, R5, !P0 ;  /* 0x000000057e00720c */ /* 0x000fe80004726270 */
[----:B------:R-:W-:Y:S09]  /*2920*/  P2R R154, PR, RZ, 0x2 ;  /* 0x00000002ff9a7803 */ /* 0x000ff20000000000 */
[----:B------:R-:W-:Y:S05]  /*2930*/  @P1 IADD3 R36, P0, R96, R140, RZ ;  /* 0x0000008c60241210 */ /* 0x000fea0007f1e0ff */
[----:B------:R-:W-:Y:S01]  /*2940*/  @P1 IMAD.X R37, R94, 0x1, R93, P0 ;  /* 0x000000015e251824 */ /* 0x000fe200000e065d */
[----:B------:R-:W-:Y:S04]  /*2950*/  @P1 IADD3 R2, P0, R72, UR32, RZ ;  /* 0x0000002048021c10 */ /* 0x000fe8000ff1e0ff */
[----:B------:R-:W-:Y:S02]  /*2960*/  @P1 IADD3.X R3, R73, UR25, RZ, P0, !PT ;  /* 0x0000001949031c10 */ /* 0x000fe400087fe4ff */
[C---:B------:R-:W-:Y:S04]  /*2970*/  LEA R96, P0, R68.reuse, R16, 0x1 ;  /* 0x0000001044607211 */ /* 0x040fe800078008ff */
[----:B------:R-:W-:Y:S02]  /*2980*/  LEA.HI.X.SX32 R94, R68, R17, 0x1, P0 ;  /* 0x00000011445e7211 */ /* 0x000fe400000f0eff */
[C---:B------:R-:W-:Y:S04]  /*2990*/  ISETP.GE.AND P0, PT, R168.reuse, R7, PT ;  /* 0x00000007a800720c */ /* 0x040fe80003f06270 */
[----:B------:R-:W-:Y:S02]  /*29a0*/  ISETP.GE.AND P1, PT, R168, R5, !P0 ;  /* 0x00000005a800720c */ /* 0x000fe40004726270 */
[----:B------:R-:W-:Y:S11]  /*29b0*/  ISETP.NE.AND P0, PT, R154, RZ, PT ;  /* 0x000000ff9a00720c */ /* 0x000ff60003f05270 */
[----:B------:R-:W2:Y:S04]  /*29c0*/  @P1 LDG.E.128 R16, [R16.64] ;  /* 0x0000000610101981 */ /* 0x000ea8000c1e1d00 */
[----:B--2---:R1:W-:Y:S04]  /*29d0*/  @P1 STG.E.128 [R72.64], R16 ;  /* 0x0000001048001986 */ /* 0x0043e8000c101d06 */
[----:B------:R-:W2:Y:S04]  /*29e0*/  @P3 LDG.E.128 R4, [R172.64] ;  /* 0x00000006ac043981 */ /* 0x000ea8000c1e1d00 */
[----:B--2---:R2:W-:Y:S04]  /*29f0*/  @P3 STG.E.128 [R54.64], R4 ;  /* 0x0000000436003986 */ /* 0x0045e8000c101d06 */
[----:B------:R-:W3:Y:S04]  /*2a00*/  @P4 LDG.E.128 R32, [R32.64] ;  /* 0x0000000620204981 */ /* 0x000ee8000c1e1d00 */
[----:B---3--:R3:W-:Y:S01]  /*2a10*/  @P4 STG.E.128 [R52.64], R32 ;  /* 0x0000002034004986 */ /* 0x0087e2000c101d06 */
[----:B------:R-:W-:Y:S11]  /*2a20*/  ISETP.NE.AND P4, PT, R0, RZ, PT ;  /* 0x000000ff0000720c */ /* 0x000ff60003f85270 */
[----:B------:R-:W-:Y:S02]  /*2a30*/  @!UPT UIADD3 URZ, URZ, URZ, URZ ;  /* 0x0000003f3f3ff290 */ /* 0x000fe4000fffe03f */
[----:B------:R-:W4:Y:S04]  /*2a40*/  @P4 LDG.E.128 R28, [R28.64] ;  /* 0x000000061c1c4981 */ /* 0x000f28000c1e1d00 */
[----:B----4-:R3:W-:Y:S04]  /*2a50*/  @P4 STG.E.128 [R50.64], R28 ;  /* 0x0000001c32004986 */ /* 0x0107e8000c101d06 */
[----:B------:R-:W4:Y:S04]  /*2a60*/  @P2 LDG.E.128 R24, [R24.64] ;  /* 0x0000000618182981 */ /* 0x000f28000c1e1d00 */
[----:B----4-:R3:W-:Y:S04]  /*2a70*/  @P2 STG.E.128 [R48.64], R24 ;  /* 0x0000001830002986 */ /* 0x0107e8000c101d06 */
[----:B------:R-:W4:Y:S04]  /*2a80*/  @P5 LDG.E.128 R20, [R20.64] ;  /* 0x0000000614145981 */ /* 0x000f28000c1e1d00 */
[----:B----4-:R3:W-:Y:S04]  /*2a90*/  @P5 STG.E.128 [R46.64], R20 ;  /* 0x000000142e005986 */ /* 0x0107e8000c101d06 */
[----:B-1----:R-:W4:Y:S04]  /*2aa0*/  @P6 LDG.E.128 R16, [R40.64] ;  /* 0x0000000628106981 */ /* 0x002f28000c1e1d00 */
[----:B----4-:R3:W-:Y:S04]  /*2ab0*/  @P6 STG.E.128 [R38.64], R16 ;  /* 0x0000001026006986 */ /* 0x0107e8000c101d06 */
[----:B--2---:R-:W2:Y:S04]  /*2ac0*/  @P0 LDG.E.128 R4, [R36.64] ;  /* 0x0000000624040981 */ /* 0x004ea8000c1e1d00 */
[----:B--2---:R3:W-:Y:S01]  /*2ad0*/  @P0 STG.E.128 [R2.64], R4 ;  /* 0x0000000402000986 */ /* 0x0047e2000c101d06 */
[----:B------:R-:W-:Y:S11]  /*2ae0*/  ISETP.NE.AND P0, PT, RZ, UR4, PT ;  /* 0x00000004ff007c0c */ /* 0x000ff6000bf05270 */
[----:B------:R-:W-:Y:S02]  /*2af0*/  @!UPT UIADD3 URZ, URZ, URZ, URZ ;  /* 0x0000003f3f3ff290 */ /* 0x000fe4000fffe03f */
[----:B------:R-:W-:-:S05]  /*2b00*/  @!P0 BRA `(.L_x_6419) ;  /* 0x0000535000008947 */ /* 0x000fca0003800000 */
[----:B------:R-:W-:Y:S11]  /*2b10*/  ISETP.NE.AND P0, PT, RZ, UR8, PT ;  /* 0x00000008ff007c0c */ /* 0x000ff6000bf05270 */
[----:B------:R-:W-:Y:S02]  /*2b20*/  @!UPT UIADD3 URZ, URZ, URZ, URZ ;  /* 0x0000003f3f3ff290 */ /* 0x000fe4000fffe03f */
[----:B------:R-:W-:-:S05]  /*2b30*/  @!P0 BRA `(.L_x_6420) ;  /* 0x0000207000008947 */ /* 0x000fca0003800000 */
[----:B------:R-:W-:Y:S01]  /*2b40*/  BSSY B0, `(.L_x_6421) ;  /* 0x0000035000007945 */ /* 0x000fe20003800000 */
[----:B------:R-:W-:-:S05]  /*2b50*/  @!P1 BRA `(.L_x_6422) ;  /* 0x0000033000009947 */ /* 0x000fca0003800000 */
[----:B------:R-:W-:Y:S02]  /*2b60*/  ISETP.GE.AND P0, PT, R14, UR4, PT ;  /* 0x000000040e007c0c */ /* 0x000fe4000bf06270 */
[----:B------:R-:W-:Y:S05]  /*2b70*/  MOV R99, R95 ;  /* 0x0000005f00637202 */ /* 0x000fea0000000f00 */
[----:B---3--:R-:W2:Y:S06]  /*2b80*/  LDG.E.128 R16, [R98.64] ;  /* 0x0000000662107981 */ /* 0x008eac000c1e1d00 */
[----:B------:R-:W-:Y:S02]  /*2b90*/  @!P0 MOV R8, R10 ;  /* 0x0000000a00088202 */ /* 0x000fe40000000f00 */
        /* <DEDUP_REMOVED lines=47> */
.L_x_6422:
[----:B------:R-:W-:Y:S05]  /*2e90*/  BSYNC B0 ;  /* 0x0000000000007941 */ /* 0x000fea0003800000 */
.L_x_6421:
[----:B------:R-:W-:Y:S01]  /*2ea0*/  BSSY B0, `(.L_x_6423) ;  /* 0x000003e000007945 */ /* 0x000fe20003800000 */
[----:B------:R-:W-:-:S05]  /*2eb0*/  @!P3 BRA `(.L_x_6424) ;  /* 0x000003c00000b947 */ /* 0x000fca0003800000 */
        /* <DEDUP_REMOVED lines=60> */
.L_x_6424:
[----:B------:R-:W-:Y:S05]  /*3280*/  BSYNC B0 ;  /* 0x0000000000007941 */ /* 0x000fea0003800000 */
.L_x_6423:
[----:B------:R-:W-:Y:S01]  /*3290*/  ISETP.NE.AND P0, PT, R156, RZ, PT ;  /* 0x000000ff9c00720c */ /* 0x000fe20003f05270 */
[----:B------:R-:W-:Y:S01]  /*32a0*/  @!UPT UIADD3 URZ, URZ, URZ, URZ ;  /* 0x0000003f3f3ff290 */ /* 0x000fe2000fffe03f */
[----:B------:R-:W-:Y:S11]  /*32b0*/  BSSY B0, `(.L_x_6425) ;  /* 0x000003e000007945 */ /* 0x000ff60003800000 */
[----:B------:R-:W-:-:S05]  /*32c0*/  @!P0 BRA `(.L_x_6426) ;  /* 0x000003c000008947 */ /* 0x000fca0003800000 */
        /* <DEDUP_REMOVED lines=60> */
.L_x_6426:
[----:B------:R-:W-:Y:S05]  /*3690*/  BSYNC B0 ;  /* 0x0000000000007941 */ /* 0x000fea0003800000 */
.L_x_6425:
[----:B------:R-:W-:Y:S01]  /*36a0*/  BSSY B0, `(.L_x_6427) ;  /* 0x0000041000007945 */ /* 0x000fe20003800000 */
[----:B------:R-:W-:-:S05]  /*36b0*/  @!P4 BRA `(.L_x_6428) ;  /* 0x000003f00000c947 */ /* 0x000fca0003800000 */
[----:B------:R-:W-:Y:S02]  /*36c0*/  ISETP.GE.AND P0, PT, R14, UR4, PT ;  /* 0x000000040e007c0c */ /* 0x000fe4000bf06270 */
[----:B------:R-:W-:Y:S02]  /*36d0*/  MOV R37, c[0x0][0x288] ;  /* 0x0000a20000257a02 */ /* 0x000fe40000000f00 */
[----:B------:R-:W-:Y:S02]  /*36e0*/  MOV R99, R95 ;  /* 0x0000005f00637202 */ /* 0x000fe40000000f00 */
[----:B---3--:R-:W-:Y:S03]  /*36f0*/  MOV R39, 0x60 ;  /* 0x0000006000277802 */ /* 0x008fe60000000f00 */
[----:B------:R-:W-:Y:S04]  /*3700*/  IMAD.WIDE.U32 R36, R37, 0x60, R98 ;  /* 0x0000006025247825 */ /* 0x000fe800078e0062 */
[----:B------:R-:W-:Y:S01]  /*3710*/  IMAD.WIDE.U32 R46, R39, c[0x0][0x198], R70 ;  /* 0x00006600272e7a25 */ /* 0x000fe200078e0046 */
[C---:B------:R-:W-:Y:S02]  /*3720*/  @!P0 SHF.L.U32 R35, R123.reuse, 0x1, RZ ;  /* 0x000000017b238819 */ /* 0x040fe400000006ff */
[----:B------:R-:W-:Y:S01]  /*3730*/  @!P0 SHF.L.U64.HI R28, R123, 0x1, R114 ;  /* 0x000000017b1c8819 */ /* 0x000fe20000010272 */
[----:B------:R-:W-:Y:S01]  /*3740*/  IMAD R39, R39, c[0x0][0x19c], RZ ;  /* 0x0000670027277a24 */ /* 0x000fe200078e02ff */
[----:B-1----:R-:W-:Y:S02]  /*3750*/  @!P0 IADD3 R32, P1, R35, R44, RZ ;  /* 0x0000002c23208210 */ /* 0x002fe40007f3e0ff */
[----:B------:R-:W-:Y:S01]  /*3760*/  IADD3 R37, R37, UR24, RZ ;  /* 0x0000001825257c10 */ /* 0x000fe2000fffe0ff */
[----:B------:R-:W-:Y:S01]  /*3770*/  IMAD.IADD R47, R47, 0x1, R39 ;  /* 0x000000012f2f7824 */ /* 0x000fe200078e0227 */
[C---:B------:R-:W-:Y:S02]  /*3780*/  @!P0 IADD3.X R33, R28.reuse, R45, RZ, P1, !PT ;  /* 0x0000002d1c218210 */ /* 0x040fe40000ffe4ff */
[----:B------:R-:W-:Y:S01]  /*3790*/  @!P0 IADD3 R22, P1, R35, R10, RZ ;  /* 0x0000000a23168210 */ /* 0x000fe20007f3e0ff */
[----:B------:R-:W2:Y:S03]  /*37a0*/  LDG.E.128 R16, [R36.64] ;  /* 0x0000000624107981 */ /* 0x000ea6000c1e1d00 */
[----:B------:R-:W-:Y:S05]  /*37b0*/  @!P0 IADD3.X R23, R28, R9, RZ, P1, !PT ;  /* 0x000000091c178210 */ /* 0x000fea0000ffe4ff */
[----:B------:R1:W3:Y:S06]  /*37c0*/  @!P0 LDG.E.64 R6, [R22.64] ;  /* 0x0000000616068981 */ /* 0x0002ec000c1e1b00 */
[----:B------:R-:W4:Y:S01]  /*37d0*/  @!P0 LDG.E.64 R26, [R32.64] ;  /* 0x00000006201a8981 */ /* 0x000f22000c1e1b00 */
[----:B--2---:R-:W-:Y:S01]  /*37e0*/  @!P0 IMAD.MOV.U32 R20, RZ, RZ, R17 ;  /* 0x000000ffff148224 */ /* 0x004fe200078e0011 */
[----:B------:R-:W-:Y:S04]  /*37f0*/  @!P0 MOV R5, R16 ;  /* 0x0000001000058202 */ /* 0x000fe80000000f00 */
[----:B-1----:R-:W-:Y:S02]  /*3800*/  @!P0 HADD2.F32 R23, -RZ, R20.H0_H0 ;  /* 0x20000014ff178230 */ /* 0x002fe40000004100 */
[--C-:B------:R-:W-:Y:S02]  /*3810*/  @!P0 HADD2.F32 R24, -RZ, R5.reuse.H1_H1 ;  /* 0x30000005ff188230 */ /* 0x100fe40000004100 */
[--C-:B---3--:R-:W-:Y:S02]  /*3820*/  @!P0 HADD2.F32 R21, -RZ, R6.reuse.H0_H0 ;  /* 0x20000006ff158230 */ /* 0x108fe40000004100 */
[----:B------:R-:W-:Y:S02]  /*3830*/  @!P0 HADD2.F32 R8, -RZ, R5.H0_H0 ;  /* 0x20000005ff088230 */ /* 0x000fe40000004100 */
[----:B------:R-:W-:Y:S01]  /*3840*/  @!P0 HADD2.F32 R6, -RZ, R6.H1_H1 ;  /* 0x30000006ff068230 */ /* 0x000fe20000004100 */
[-C--:B------:R-:W-:Y:S01]  /*3850*/  @!P0 FMUL.FTZ R35, R24, R21.reuse ;  /* 0x0000001518238220 */ /* 0x080fe20000410000 */
[----:B----4-:R-:W-:Y:S01]  /*3860*/  @!P0 HADD2.F32 R25, -RZ, R26.H0_H0 ;  /* 0x2000001aff198230 */ /* 0x010fe20000004100 */
[C---:B------:R-:W-:Y:S01]  /*3870*/  @!P0 FMUL.FTZ R0, R8.reuse, R21 ;  /* 0x0000001508008220 */ /* 0x040fe20000410000 */
[----:B------:R-:W-:Y:S01]  /*3880*/  @!P0 MOV R21, R19 ;  /* 0x0000001300158202 */ /* 0x000fe20000000f00 */
[----:B------:R-:W-:Y:S01]  /*3890*/  @!P0 FMUL.FTZ R2, R23, R6 ;  /* 0x0000000617028220 */ /* 0x000fe20000410000 */
[--C-:B------:R-:W-:Y:S01]  /*38a0*/  @!P0 HADD2.F32 R29, -RZ, R27.reuse.H0_H0 ;  /* 0x2000001bff1d8230 */ /* 0x100fe20000004100 */
[-C--:B------:R-:W-:Y:S01]  /*38b0*/  @!P0 FFMA.FTZ R35, R8, R25.reuse, -R35 ;  /* 0x0000001908238223 */ /* 0x080fe20000010823 */
[----:B------:R-:W-:Y:S01]  /*38c0*/  @!P0 MOV R8, R18 ;  /* 0x0000001200088202 */ /* 0x000fe20000000f00 */
[----:B------:R-:W-:Y:S01]  /*38d0*/  @!P0 FFMA.FTZ R0, R24, R25, R0 ;  /* 0x0000001918008223 */ /* 0x000fe20000010000 */
[----:B------:R-:W-:Y:S02]  /*38e0*/  @!P0 HADD2.F32 R31, -RZ, R27.H1_H1 ;  /* 0x3000001bff1f8230 */ /* 0x000fe40000004100 */
[----:B------:R-:W-:Y:S02]  /*38f0*/  @!P0 HADD2.F32 R27, -RZ, R20.H1_H1 ;  /* 0x30000014ff1b8230 */ /* 0x000fe40000004100 */
[--C-:B------:R-:W-:Y:S01]  /*3900*/  @!P0 HADD2.F32 R24, -RZ, R8.reuse.H1_H1 ;  /* 0x30000008ff188230 */ /* 0x100fe20000004100 */
[----:B------:R-:W-:Y:S01]  /*3910*/  @!P0 F2FP.PACK_AB R35, R0, R35 ;  /* 0x000000230023823e */ /* 0x000fe200000000ff */
[----:B------:R-:W-:Y:S01]  /*3920*/  @!P0 HADD2.F32 R8, -RZ, R8.H0_H0 ;  /* 0x20000008ff088230 */ /* 0x000fe20000004100 */
[C---:B------:R-:W-:Y:S01]  /*3930*/  @!P0 FMUL.FTZ R37, R27.reuse, R6 ;  /* 0x000000061b258220 */ /* 0x040fe20000410000 */
[----:B------:R-:W-:Y:S01]  /*3940*/  @!P0 HADD2.F32 R5, -RZ, R7.H0_H0 ;  /* 0x20000007ff058230 */ /* 0x000fe20000004100 */
[----:B------:R-:W-:Y:S01]  /*3950*/  @!P0 MOV R16, R35 ;  /* 0x0000002300108202 */ /* 0x000fe20000000f00 */
[----:B------:R-:W-:Y:S02]  /*3960*/  @!P0 HADD2.F32 R26, -RZ, R26.H1_H1 ;  /* 0x3000001aff1a8230 */ /* 0x000fe40000004100 */
[--C-:B------:R-:W-:Y:S01]  /*3970*/  @!P0 HADD2.F32 R25, -RZ, R21.reuse.H1_H1 ;  /* 0x30000015ff198230 */ /* 0x100fe20000004100 */
[-C--:B------:R-:W-:Y:S01]  /*3980*/  @!P0 FMUL.FTZ R3, R8, R5.reuse ;  /* 0x0000000508038220 */ /* 0x080fe20000410000 */
[----:B------:R-:W-:Y:S01]  /*3990*/  @!P0 HADD2.F32 R6, -RZ, R21.H0_H0 ;  /* 0x20000015ff068230 */ /* 0x000fe20000004100 */
[C---:B------:R-:W-:Y:S01]  /*39a0*/  @!P0 FMUL.FTZ R28, R24.reuse, R5 ;  /* 0x00000005181c8220 */ /* 0x040fe20000410000 */
[----:B------:R-:W-:Y:S01]  /*39b0*/  @!P0 HADD2.F32 R7, -RZ, R7.H1_H1 ;  /* 0x30000007ff078230 */ /* 0x000fe20000004100 */
[-C--:B------:R-:W-:Y:S02]  /*39c0*/  @!P0 FFMA.FTZ R2, R27, R26.reuse, R2 ;  /* 0x0000001a1b028223 */ /* 0x080fe40000010002 */
        /* <DEDUP_REMOVED lines=14> */
.L_x_6428:
[----:B------:R-:W-:Y:S05]  /*3ab0*/  BSYNC B0 ;  /* 0x0000000000007941 */ /* 0x000fea0003800000 */
.L_x_6427:
[----:B------:R-:W-:Y:S01]  /*3ac0*/  BSSY B0, `(.L_x_6429) ;  /* 0x000003d000007945 */ /* 0x000fe20003800000 */
[----:B------:R-:W-:-:S05]  /*3ad0*/  @!P2 BRA `(.L_x_6430) ;  /* 0x000003b00000a947 */ /* 0x000fca0003800000 */
[----:B------:R-:W-:Y:S02]  /*3ae0*/  ISETP.GE.AND P0, PT, R14, UR4, PT ;  /* 0x000000040e007c0c */ /* 0x000fe4000bf06270 */
[C---:B-1-3--:R-:W-:Y:S04]  /*3af0*/  LEA R32, P1, R78.reuse, R98, 0x1 ;  /* 0x000000624e207211 */ /* 0x04afe800078208ff */
[----:B------:R-:W-:Y:S05]  /*3b00*/  LEA.HI.X R33, R78, R95, R77, 0x1, P1 ;  /* 0x0000005f4e217211 */ /* 0x000fea00008f0c4d */
[----:B------:R-:W2:Y:S02]  /*3b10*/  LDG.E.128 R16, [R32.64] ;  /* 0x0000000620107981 */ /* 0x000ea4000c1e1d00 */
[C---:B------:R-:W-:Y:S02]  /*3b20*/  @!P0 SHF.L.U32 R31, R122.reuse, 0x1, RZ ;  /* 0x000000017a1f8819 */ /* 0x040fe400000006ff */
[----:B------:R-:W-:Y:S02]  /*3b30*/  @!P0 SHF.L.U64.HI R30, R122, 0x1, R113 ;  /* 0x000000017a1e8819 */ /* 0x000fe40000010271 */
[C---:B------:R-:W-:Y:S02]  /*3b40*/  @!P0 IADD3 R6, P1, R31.reuse, R10, RZ ;  /* 0x0000000a1f068210 */ /* 0x040fe40007f3e0ff */
[----:B------:R-:W-:Y:S03]  /*3b50*/  @!P0 IADD3 R28, P2, R31, R44, RZ ;  /* 0x0000002c1f1c8210 */ /* 0x000fe60007f5e0ff */
[C---:B------:R-:W-:Y:S01]  /*3b60*/  @!P0 IMAD.X R7, R30.reuse, 0x1, R9, P1 ;  /* 0x000000011e078824 */ /* 0x040fe200008e0609 */
[----:B------:R-:W-:Y:S02]  /*3b70*/  @!P0 IADD3.X R29, R30, R45, RZ, P2, !PT ;  /* 0x0000002d1e1d8210 */ /* 0x000fe400017fe4ff */
[C---:B------:R-:W-:Y:S03]  /*3b80*/  LEA R36, P1, R150.reuse, R70, 0x1 ;  /* 0x0000004696247211 */ /* 0x040fe600078208ff */
[----:B------:R-:W3:Y:S01]  /*3b90*/  @!P0 LDG.E.64 R6, [R6.64] ;  /* 0x0000000606068981 */ /* 0x000ee2000c1e1b00 */
[----:B------:R-:W-:Y:S05]  /*3ba0*/  LEA.HI.X R37, R150, R71, R80, 0x1, P1 ;  /* 0x0000004796257211 */ /* 0x000fea00008f0c50 */
[----:B------:R-:W4:Y:S02]  /*3bb0*/  @!P0 LDG.E.64 R26, [R28.64] ;  /* 0x000000061c1a8981 */ /* 0x000f24000c1e1b00 */
[----:B----4-:R-:W-:Y:S01]  /*3bc0*/  @!P0 HADD2.F32 R23, -RZ, R26.H0_H0 ;  /* 0x2000001aff178230 */ /* 0x010fe20000004100 */
[----:B--2---:R-:W-:Y:S01]  /*3bd0*/  @!P0 MOV R5, R16 ;  /* 0x0000001000058202 */ /* 0x004fe20000000f00 */
[--C-:B---3--:R-:W-:Y:S02]  /*3be0*/  @!P0 HADD2.F32 R21, -RZ, R6.reuse.H0_H0 ;  /* 0x20000006ff158230 */ /* 0x108fe40000004100 */
        /* <DEDUP_REMOVED lines=42> */
.L_x_6430:
[----:B------:R-:W-:Y:S05]  /*3e90*/  BSYNC B0 ;  /* 0x0000000000007941 */ /* 0x000fea0003800000 */
.L_x_6429:
[----:B------:R-:W-:Y:S01]  /*3ea0*/  BSSY B0, `(.L_x_6431) ;  /* 0x0000041000007945 */ /* 0x000fe20003800000 */
[----:B------:R-:W-:-:S05]  /*3eb0*/  @!P5 BRA `(.L_x_6432) ;  /* 0x000003f00000d947 */ /* 0x000fca0003800000 */
[----:B------:R-:W-:Y:S02]  /*3ec0*/  ISETP.GE.AND P0, PT, R14, UR4, PT ;  /* 0x000000040e007c0c */ /* 0x000fe4000bf06270 */
[----:B-1----:R-:W-:Y:S02]  /*3ed0*/  MOV R37, c[0x0][0x288] ;  /* 0x0000a20000257a02 */ /* 0x002fe40000000f00 */
[----:B------:R-:W-:Y:S02]  /*3ee0*/  MOV R99, R95 ;  /* 0x0000005f00637202 */ /* 0x000fe40000000f00 */
[----:B---3--:R-:W-:Y:S03]  /*3ef0*/  MOV R39, 0xa0 ;  /* 0x000000a000277802 */ /* 0x008fe60000000f00 */
[----:B------:R-:W-:Y:S04]  /*3f00*/  IMAD.WIDE.U32 R36, R37, 0xa0, R98 ;  /* 0x000000a025247825 */ /* 0x000fe800078e0062 */
[----:B------:R-:W-:Y:S01]  /*3f10*/  IMAD.WIDE.U32 R46, R39, c[0x0][0x198], R70 ;  /* 0x00006600272e7a25 */ /* 0x000fe200078e0046 */
[----:B------:R-:W-:Y:S02]  /*3f20*/  @!P0 SHF.L.U32 R35, R121, 0x1, RZ ;  /* 0x0000000179238819 */ /* 0x000fe400000006ff */
[----:B------:R-:W-:Y:S01]  /*3f30*/  IADD3 R37, R37, UR23, RZ ;  /* 0x0000001725257c10 */ /* 0x000fe2000fffe0ff */
[----:B------:R-:W-:Y:S01]  /*3f40*/  IMAD R39, R39, c[0x0][0x19c], RZ ;  /* 0x0000670027277a24 */ /* 0x000fe200078e02ff */
[----:B------:R-:W-:Y:S02]  /*3f50*/  @!P0 IADD3 R22, P1, R35, R10, RZ ;  /* 0x0000000a23168210 */ /* 0x000fe40007f3e0ff */
[----:B------:R-:W-:Y:S01]  /*3f60*/  @!P0 SHF.L.U64.HI R28, R121, 0x1, R112 ;  /* 0x00000001791c8819 */ /* 0x000fe20000010270 */
[----:B------:R-:W-:Y:S01]  /*3f70*/  IMAD.IADD R47, R47, 0x1, R39 ;  /* 0x000000012f2f7824 */ /* 0x000fe200078e0227 */
[----:B------:R-:W2:Y:S01]  /*3f80*/  LDG.E.128 R16, [R36.64] ;  /* 0x0000000624107981 */ /* 0x000ea2000c1e1d00 */
[----:B------:R-:W-:Y:S02]  /*3f90*/  @!P0 IADD3 R32, P2, R35, R44, RZ ;  /* 0x0000002c23208210 */ /* 0x000fe40007f5e0ff */
[C---:B------:R-:W-:Y:S02]  /*3fa0*/  @!P0 IADD3.X R23, R28.reuse, R9, RZ, P1, !PT ;  /* 0x000000091c178210 */ /* 0x040fe40000ffe4ff */
[----:B------:R-:W-:Y:S03]  /*3fb0*/  @!P0 IADD3.X R33, R28, R45, RZ, P2, !PT ;  /* 0x0000002d1c218210 */ /* 0x000fe600017fe4ff */
        /* <DEDUP_REMOVED lines=47> */
.L_x_6432:
[----:B------:R-:W-:Y:S05]  /*42b0*/  BSYNC B0 ;  /* 0x0000000000007941 */ /* 0x000fea0003800000 */
.L_x_6431:
        /* <DEDUP_REMOVED lines=8> */
[C---:B------:R-:W-:Y:S02]  /*4340*/  @!P0 SHF.L.U32 R35, R120.reuse, 0x1, RZ ;  /* 0x0000000178238819 */ /* 0x040fe400000006ff */
        /* <DEDUP_REMOVED lines=56> */
.L_x_6434:
[----:B------:R-:W-:Y:S05]  /*46d0*/  BSYNC B0 ;  /* 0x0000000000007941 */ /* 0x000fea0003800000 */
.L_x_6433:
[----:B------:R-:W-:Y:S01]  /*46e0*/  ISETP.NE.AND P0, PT, R154, RZ, PT ;  /* 0x000000ff9a00720c */ /* 0x000fe20003f05270 */
[----:B------:R-:W-:Y:S01]  /*46f0*/  @!UPT UIADD3 URZ, URZ, URZ, URZ ;  /* 0x0000003f3f3ff290 */ /* 0x000fe2000fffe03f */
[----:B------:R-:W-:Y:S11]  /*4700*/  BSSY B0, `(.L_x_6435) ;  /* 0x0000041000007945 */ /* 0x000ff60003800000 */
        /* <DEDUP_REMOVED lines=64> */
.L_x_6436:
[----:B------:R-:W-:Y:S05]  /*4b10*/  BSYNC B0 ;  /* 0x0000000000007941 */ /* 0x000fea0003800000 */
.L_x_6435:
[----:B------:R-:W-:Y:S01]  /*4b20*/  IMAD.MOV.U32 R0, RZ, RZ, c[0x0][0x230] ;  /* 0x00008c00ff007624 */ /* 0x000fe200078e00ff */
[----:B------:R-:W-:Y:S01]  /*4b30*/  ULDC UR4, c[0x0][0x230] ;  /* 0x00008c0000047ab9 */ /* 0x000fe20000000800 */
[----:B------:R-:W-:Y:S02]  /*4b40*/  IMAD.MOV.U32 R8, RZ, RZ, R10 ;  /* 0x000000ffff087224 */ /* 0x000fe400078e000a */
[----:B---3--:R-:W-:Y:S05]  /*4b50*/  IMAD.U32 R3, R0, -0x40, RZ ;  /* 0xffffffc000037824 */ /* 0x008fea00078e00ff */
[C---:B------:R-:W-:Y:S02]  /*4b60*/  LEA R44, P1, R3.reuse, R44, 0x1 ;  /* 0x0000002c032c7211 */ /* 0x040fe400078208ff */
[C---:B------:R-:W-:Y:S02]  /*4b70*/  LEA R10, P0, R3.reuse, R8, 0x1 ;  /* 0x00000008030a7211 */ /* 0x040fe400078008ff */
[C---:B------:R-:W-:Y:S02]  /*4b80*/  LEA.HI.X.SX32 R45, R3.reuse, R45, 0x1, P1 ;  /* 0x0000002d032d7211 */ /* 0x040fe400008f0eff */
[----:B------:R-:W-:Y:S01]  /*4b90*/  LEA.HI.X.SX32 R9, R3, R9, 0x1, P0 ;  /* 0x0000000903097211 */ /* 0x000fe200000f0eff */
[----:B------:R-:W-:-:S05]  /*4ba0*/  BRA `(.L_x_6437) ;  /* 0x0000373000007947 */ /* 0x000fca0003800000 */
.L_x_6420:
[----:B------:R-:W-:Y:S01]  /*4bb0*/  ULEA.HI UR5, UR4, UR4, URZ, 0x1 ;  /* 0x0000000404057291 */ /* 0x000fe2000f8f083f */
[----:B------:R-:W-:Y:S03]  /*4bc0*/  BSSY B1, `(.L_x_6438) ;  /* 0x000005b000017945 */ /* 0x000fe60003800000 */
[----:B------:R-:W-:Y:S06]  /*4bd0*/  USHF.R.S32.HI UR5, URZ, 0x1, UR5 ;  /* 0x000000013f057899 */ /* 0x000fec0008011405 */
[----:B------:R-:W-:Y:S01]  /*4be0*/  MOV R155, UR5 ;  /* 0x00000005009b7c02 */ /* 0x000fe20008000f00 */
[----:B------:R-:W-:-:S05]  /*4bf0*/  @!P1 BRA `(.L_x_6439) ;  /* 0x0000057000009947 */ /* 0x000fca0003800000 */
[----:B------:R-:W-:Y:S01]  /*4c00*/  MOV R99, R95 ;  /* 0x0000005f00637202 */ /* 0x000fe20000000f00 */
[----:B------:R-:W-:Y:S01]  /*4c10*/  BSSY B0, `(.L_x_6440) ;  /* 0x0000054000007945 */ /* 0x000fe20003800000 */
[----:B------:R-:W-:Y:S03]  /*4c20*/  ISETP.GE.AND P0, PT, R14, UR4, PT ;  /* 0x000000040e007c0c */ /* 0x000fe6000bf06270 */
[----:B---3--:R1:W5:Y:S10]  /*4c30*/  LDG.E.128 R32, [R98.64] ;  /* 0x0000000662207981 */ /* 0x008374000c1e1d00 */
[----:B------:R-:W-:-:S05]  /*4c40*/  @P0 BRA `(.L_x_6441) ;  /* 0x0000050000000947 */ /* 0x000fca0003800000 */
[----:B------:R-:W-:Y:S02]  /*4c50*/  ISETP.GE.AND P0, PT, R14, R155, PT ;  /* 0x0000009b0e00720c */ /* 0x000fe40003f06270 */
[----:B------:R-:W-:Y:S02]  /*4c60*/  MOV R53, RZ ;  /* 0x000000ff00357202 */ /* 0x000fe40000000f00 */
[----:B------:R-:W-:Y:S02]  /*4c70*/  MOV R101, R97 ;  /* 0x0000006100657202 */ /* 0x000fe40000000f00 */
[----:B-----5:R-:W-:Y:S01]  /*4c80*/  MOV R47, R33 ;  /* 0x00000021002f7202 */ /* 0x020fe20000000f00 */
[--C-:B------:R-:W-:Y:S01]  /*4c90*/  HADD2.F32 R33, -RZ, R32.reuse.H1_H1 ;  /* 0x30000020ff217230 */ /* 0x100fe20000004100 */
[----:B------:R-:W-:Y:S02]  /*4ca0*/  MOV R46, R34 ;  /* 0x00000022002e7202 */ /* 0x000fe40000000f00 */
[----:B------:R-:W-:Y:S01]  /*4cb0*/  MOV R41, R35 ;  /* 0x0000002300297202 */ /* 0x000fe20000000f00 */
[----:B------:R-:W-:Y:S02]  /*4cc0*/  HADD2.F32 R34, -RZ, R47.H0_H0 ;  /* 0x2000002fff227230 */ /* 0x000fe40000004100 */
[----:B------:R-:W-:Y:S04]  /*4cd0*/  @P0 IADD3 R53, RZ, -UR5, RZ ;  /* 0x80000005ff350c10 */ /* 0x000fe8000fffe0ff */
[C---:B------:R-:W-:Y:S04]  /*4ce0*/  LEA R54, P1, R53.reuse, R100, 0x1 ;  /* 0x0000006435367211 */ /* 0x040fe800078208ff */
[----:B------:R-:W-:Y:S02]  /*4cf0*/  LEA.HI.X.SX32 R55, R53, R101, 0x1, P1 ;  /* 0x0000006535377211 */ /* 0x000fe400008f0eff */
[----:B------:R-:W-:Y:S02]  /*4d00*/  MOV R53, R155 ;  /* 0x0000009b00357202 */ /* 0x000fe40000000f00 */
[----:B------:R-:W-:Y:S04]  /*4d10*/  @P0 IADD3 R53, RZ, -UR5, RZ ;  /* 0x80000005ff350c10 */ /* 0x000fe8000fffe0ff */
[C---:B------:R-:W-:Y:S04]  /*4d20*/  LEA R22, P1, R53.reuse, R98, 0x1 ;  /* 0x0000006235167211 */ /* 0x040fe800078208ff */
[----:B------:R-:W-:Y:S02]  /*4d30*/  LEA.HI.X.SX32 R23, R53, R99, 0x1, P1 ;  /* 0x0000006335177211 */ /* 0x000fe400008f0eff */
[----:B------:R-:W-:Y:S02]  /*4d40*/  MOV R53, RZ ;  /* 0x000000ff00357202 */ /* 0x000fe40000000f00 */
[----:B------:R-:W-:Y:S02]  /*4d50*/  @P0 IADD3 R53, RZ, -UR5, RZ ;  /* 0x80000005ff350c10 */ /* 0x000fe4000fffe0ff */
[----:B------:R-:W2:Y:S02]  /*4d60*/  LDG.E.128 R20, [R22.64] ;  /* 0x0000000616147981 */ /* 0x000ea4000c1e1d00 */
[C---:B------:R-:W-:Y:S04]  /*4d70*/  LEA R30, P1, R53.reuse, R102, 0x1 ;  /* 0x00000066351e7211 */ /* 0x040fe800078208ff */
[----:B------:R-:W-:Y:S02]  /*4d80*/  LEA.HI.X.SX32 R31, R53, R103, 0x1, P1 ;  /* 0x00000067351f7211 */ /* 0x000fe400008f0eff */
[----:B------:R-:W3:Y:S08]  /*4d90*/  LDG.E.128 R52, [R54.64] ;  /* 0x0000000636347981 */ /* 0x000ef0000c1e1d00 */
[----:B------:R4:W3:Y:S02]  /*4da0*/  LDG.E.128 R48, [R30.64] ;  /* 0x000000061e307981 */ /* 0x0008e4000c1e1d00 */
[----:B----4-:R-:W-:Y:S02]  /*4db0*/  HADD2.F32 R31, -RZ, R32.H0_H0 ;  /* 0x20000020ff1f7230 */ /* 0x010fe40000004100 */
        /* <DEDUP_REMOVED lines=46> */
[----:B------:R-:W-:Y:S01]  /*50a0*/  FMUL.FTZ R8, R23, R16 ;  /* 0x0000001017087220 */ /* 0x000fe20000410000 */
[----:B------:R-:W-:Y:S01]  /*50b0*/  HADD2.F32 R32, -RZ, R41.H0_H0 ;  /* 0x20000029ff207230 */ /* 0x000fe20000004100 */
[----:B------:R-:W-:Y:S01]  /*50c0*/  FFMA.FTZ R6, R33, R38, R6 ;  /* 0x0000002621067223 */ /* 0x000fe20000010006 */
[----:B------:R-:W-:Y:S01]  /*50d0*/  F2FP.PACK_AB R33, R4, R3 ;  /* 0x000000030421723e */ /* 0x000fe200000000ff */
[----:B------:R-:W-:Y:S02]  /*50e0*/  HADD2.F32 R40, -RZ, R51.H1_H1 ;  /* 0x30000033ff287230 */ /* 0x000fe40000004100 */
[----:B------:R-:W-:Y:S01]  /*50f0*/  HADD2.F32 R35, -RZ, R41.H1_H1 ;  /* 0x30000029ff237230 */ /* 0x000fe20000004100 */
[----:B------:R-:W-:Y:S01]  /*5100*/  F2FP.PACK_AB R34, R6, R5 ;  /* 0x000000050622723e */ /* 0x000fe200000000ff */
[----:B------:R-:W-:Y:S01]  /*5110*/  FFMA.FTZ R7, R32, R39, R7 ;  /* 0x0000002720077223 */ /* 0x000fe20000010007 */
[----:B------:R-:W-:Y:S02]  /*5120*/  F2FP.PACK_AB R32, R2, R0 ;  /* 0x000000000220723e */ /* 0x000fe400000000ff */
[----:B------:R-:W-:Y:S05]  /*5130*/  FFMA.FTZ R8, R35, R40, R8 ;  /* 0x0000002823087223 */ /* 0x000fea0000010008 */
[----:B------:R-:W-:Y:S02]  /*5140*/  F2FP.PACK_AB R35, R8, R7 ;  /* 0x000000070823723e */ /* 0x000fe400000000ff */
.L_x_6441:
[----:B------:R-:W-:Y:S05]  /*5150*/  BSYNC B0 ;  /* 0x0000000000007941 */ /* 0x000fea0003800000 */
.L_x_6440:
[----:B-----5:R2:W-:Y:S02]  /*5160*/  STG.E.128 [R70.64], R32 ;  /* 0x0000002046007986 */ /* 0x0205e4000c101d06 */
.L_x_6439:
[----:B------:R-:W-:Y:S05]  /*5170*/  BSYNC B1 ;  /* 0x0000000000017941 */ /* 0x000fea0003800000 */
.L_x_6438:
[----:B------:R-:W-:Y:S01]  /*5180*/  BSSY B1, `(.L_x_6442) ;  /* 0x000005f000017945 */ /* 0x000fe20003800000 */
[----:B------:R-:W-:-:S05]  /*5190*/  @!P3 BRA `(.L_x_6443) ;  /* 0x000005d00000b947 */ /* 0x000fca0003800000 */
[C---:B------:R-:W-:Y:S01]  /*51a0*/  LEA R54, P0, R109.reuse, R98, 0x1 ;  /* 0x000000626d367211 */ /* 0x040fe200078008ff */
[----:B------:R-:W-:Y:S03]  /*51b0*/  BSSY B0, `(.L_x_6444) ;  /* 0x0000058000007945 */ /* 0x000fe60003800000 */
[----:B------:R-:W-:Y:S02]  /*51c0*/  LEA.HI.X R55, R109, R95, R108, 0x1, P0 ;  /* 0x0000005f6d377211 */ /* 0x000fe400000f0c6c */
[----:B------:R-:W-:Y:S03]  /*51d0*/  ISETP.GE.AND P0, PT, R14, UR4, PT ;  /* 0x000000040e007c0c */ /* 0x000fe6000bf06270 */
[----:B--23--:R2:W5:Y:S10]  /*51e0*/  LDG.E.128 R32, [R54.64] ;  /* 0x0000000636207981 */ /* 0x00c574000c1e1d00 */
[----:B------:R-:W-:-:S05]  /*51f0*/  @P0 BRA `(.L_x_6445) ;  /* 0x0000053000000947 */ /* 0x000fca0003800000 */
[-C--:B------:R-:W-:Y:S02]  /*5200*/  ISETP.GE.AND P0, PT, R14, R155.reuse, PT ;  /* 0x0000009b0e00720c */ /* 0x080fe40003f06270 */
[----:B------:R-:W-:Y:S02]  /*5210*/  MOV R52, R155 ;  /* 0x0000009b00347202 */ /* 0x000fe40000000f00 */
[----:B-----5:R-:W-:Y:S01]  /*5220*/  MOV R47, R33 ;  /* 0x00000021002f7202 */ /* 0x020fe20000000f00 */
[--C-:B------:R-:W-:Y:S01]  /*5230*/  HADD2.F32 R33, -RZ, R32.reuse.H1_H1 ;  /* 0x30000020ff217230 */ /* 0x100fe20000004100 */
[----:B------:R-:W-:Y:S02]  /*5240*/  MOV R46, R34 ;  /* 0x00000022002e7202 */ /* 0x000fe40000000f00 */
[----:B------:R-:W-:Y:S01]  /*5250*/  MOV R41, R35 ;  /* 0x0000002300297202 */ /* 0x000fe20000000f00 */
[----:B------:R-:W-:Y:S04]  /*5260*/  HADD2.F32 R34, -RZ, R47.H0_H0 ;  /* 0x2000002fff227230 */ /* 0x000fe80000004100 */
        /* <DEDUP_REMOVED lines=76> */
.L_x_6445:
[----:B------:R-:W-:Y:S05]  /*5730*/  BSYNC B0 ;  /* 0x0000000000007941 */ /* 0x000fea0003800000 */
.L_x_6444:
[C---:B------:R-:W-:Y:S04]  /*5740*/  LEA R2, P0, R105.reuse, R70, 0x1 ;  /* 0x0000004669027211 */ /* 0x040fe800078008ff */
[----:B------:R-:W-:Y:S05]  /*5750*/  LEA.HI.X R3, R105, R71, R104, 0x1, P0 ;  /* 0x0000004769037211 */ /* 0x000fea00000f0c68 */
[----:B-----5:R3:W-:Y:S04]  /*5760*/  STG.E.128 [R2.64], R32 ;  /* 0x0000002002007986 */ /* 0x0207e8000c101d06 */
.L_x_6443:
[----:B------:R-:W-:Y:S05]  /*5770*/  BSYNC B1 ;  /* 0x0000000000017941 */ /* 0x000fea0003800000 */
.L_x_6442:
[----:B------:R-:W-:Y:S01]  /*5780*/  ISETP.NE.AND P0, PT, R156, RZ, PT ;  /* 0x000000ff9c00720c */ /* 0x000fe20003f05270 */
[----:B------:R-:W-:Y:S01]  /*5790*/  @!UPT UIADD3 URZ, URZ, URZ, URZ ;  /* 0x0000003f3f3ff290 */ /* 0x000fe2000fffe03f */
[----:B------:R-:W-:Y:S11]  /*57a0*/  BSSY B1, `(.L_x_6446) ;  /* 0x0000062000017945 */ /* 0x000ff60003800000 */
[----:B------:R-:W-:-:S05]  /*57b0*/  @!P0 BRA `(.L_x_6447) ;  /* 0x0000060000008947 */ /* 0x000fca0003800000 */
[C---:B------:R-:W-:Y:S01]  /*57c0*/  LEA R156, P0, R75.reuse, R98, 0x1 ;  /* 0x000000624b9c7211 */ /* 0x040fe200078008ff */
[----:B------:R-:W-:Y:S03]  /*57d0*/  BSSY B0, `(.L_x_6448) ;  /* 0x000005b000007945 */ /* 0x000fe60003800000 */
[----:B------:R-:W-:Y:S02]  /*57e0*/  LEA.HI.X R157, R75, R95, R74, 0x1, P0 ;  /* 0x0000005f4b9d7211 */ /* 0x000fe400000f0c4a */
[----:B------:R-:W-:Y:S03]  /*57f0*/  ISETP.GE.AND P0, PT, R14, UR4, PT ;  /* 0x000000040e007c0c */ /* 0x000fe6000bf06270 */
[----:B--23--:R2:W5:Y:S10]  /*5800*/  LDG.E.128 R52, [R156.64] ;  /* 0x000000069c347981 */ /* 0x00c574000c1e1d00 */
[----:B------:R-:W-:-:S05]  /*5810*/  @P0 BRA `(.L_x_6449) ;  /* 0x0000056000000947 */ /* 0x000fca0003800000 */
[--C-:B-----5:R-:W-:Y:S01]  /*5820*/  HADD2.F32 R29, -RZ, R52.reuse.H0_H0 ;  /* 0x20000034ff1d7230 */ /* 0x120fe20000004100 */
[-C--:B------:R-:W-:Y:S01]  /*5830*/  ISETP.GE.AND P0, PT, R14, R155.reuse, PT ;  /* 0x0000009b0e00720c */ /* 0x080fe20003f06270 */
[----:B------:R-:W-:Y:S01]  /*5840*/  HADD2.F32 R33, -RZ, R52.H1_H1 ;  /* 0x30000034ff217230 */ /* 0x000fe20000004100 */
[----:B-1----:R-:W-:Y:S01]  /*5850*/  MOV R99, R155 ;  /* 0x0000009b00637202 */ /* 0x002fe20000000f00 */
[----:B------:R-:W-:Y:S01]  /*5860*/  HADD2.F32 R36, -RZ, R53.H0_H0 ;  /* 0x20000035ff247230 */ /* 0x000fe20000004100 */
[----:B------:R-:W-:Y:S02]  /*5870*/  MOV R158, RZ ;  /* 0x000000ff009e7202 */ /* 0x000fe40000000f00 */
[----:B------:R-:W-:Y:S02]  /*5880*/  MOV R46, R54 ;  /* 0x00000036002e7202 */ /* 0x000fe40000000f00 */
[----:B------:R-:W-:Y:S05]  /*5890*/  MOV R47, R55 ;  /* 0x00000037002f7202 */ /* 0x000fea0000000f00 */
        /* <DEDUP_REMOVED lines=18> */
[----:B--2---:R-:W-:Y:S01]  /*59c0*/  MOV R26, R16 ;  /* 0x00000010001a7202 */ /* 0x004fe20000000f00 */
        /* <DEDUP_REMOVED lines=59> */
.L_x_6449:
[----:B------:R-:W-:Y:S05]  /*5d80*/  BSYNC B0 ;  /* 0x0000000000007941 */ /* 0x000fea0003800000 */
.L_x_6448:
[C---:B------:R-:W-:Y:S04]  /*5d90*/  LEA R2, P0, R148.reuse, R70, 0x1 ;  /* 0x0000004694027211 */ /* 0x040fe800078008ff */
[----:B------:R-:W-:Y:S05]  /*5da0*/  LEA.HI.X R3, R148, R71, R76, 0x1, P0 ;  /* 0x0000004794037211 */ /* 0x000fea00000f0c4c */
[----:B-----5:R3:W-:Y:S04]  /*5db0*/  STG.E.128 [R2.64], R52 ;  /* 0x0000003402007986 */ /* 0x0207e8000c101d06 */
.L_x_6447:
[----:B------:R-:W-:Y:S05]  /*5dc0*/  BSYNC B1 ;  /* 0x0000000000017941 */ /* 0x000fea0003800000 */
.L_x_6446:
[----:B------:R-:W-:Y:S01]  /*5dd0*/  BSSY B1, `(.L_x_6450) ;  /* 0x0000066000017945 */ /* 0x000fe20003800000 */
[----:B------:R-:W-:-:S05]  /*5de0*/  @!P4 BRA `(.L_x_6451) ;  /* 0x000006400000c947 */ /* 0x000fca0003800000 */
[----:B-1----:R-:W-:Y:S01]  /*5df0*/  MOV R99, R95 ;  /* 0x0000005f00637202 */ /* 0x002fe20000000f00 */
[----:B---3--:R-:W-:Y:S01]  /*5e00*/  IMAD.MOV.U32 R3, RZ, RZ, c[0x0][0x288] ;  /* 0x0000a200ff037624 */ /* 0x008fe200078e00ff */
[----:B------:R-:W-:Y:S01]  /*5e10*/  ISETP.GE.AND P0, PT, R14, UR4, PT ;  /* 0x000000040e007c0c */ /* 0x000fe2000bf06270 */
[----:B------:R-:W-:Y:S02]  /*5e20*/  BSSY B0, `(.L_x_6452) ;  /* 0x000005b000007945 */ /* 0x000fe40003800000 */
[----:B------:R-:W-:Y:S05]  /*5e30*/  IMAD.WIDE.U32 R172, R3, 0x60, R98 ;  /* 0x0000006003ac7825 */ /* 0x000fea00078e0062 */
[----:B------:R-:W-:Y:S05]  /*5e40*/  IADD3 R173, R173, UR20, RZ ;  /* 0x00000014adad7c10 */ /* 0x000fea000fffe0ff */
[----:B--2---:R1:W5:Y:S01]  /*5e50*/  LDG.E.128 R52, [R172.64] ;  /* 0x00000006ac347981 */ /* 0x004362000c1e1d00 */
[----:B------:R-:W-:-:S05]  /*5e60*/  @P0 BRA `(.L_x_6453) ;  /* 0x0000056000000947 */ /* 0x000fca0003800000 */
[--C-:B-----5:R-:W-:Y:S01]  /*5e70*/  HADD2.F32 R29, -RZ, R52.reuse.H0_H0 ;  /* 0x20000034ff1d7230 */ /* 0x120fe20000004100 */
[-C--:B------:R-:W-:Y:S01]  /*5e80*/  ISETP.GE.AND P0, PT, R14, R155.reuse, PT ;  /* 0x0000009b0e00720c */ /* 0x080fe20003f06270 */
[----:B------:R-:W-:Y:S01]  /*5e90*/  HADD2.F32 R33, -RZ, R52.H1_H1 ;  /* 0x30000034ff217230 */ /* 0x000fe20000004100 */
[----:B------:R-:W-:Y:S01]  /*5ea0*/  MOV R99, R155 ;  /* 0x0000009b00637202 */ /* 0x000fe20000000f00 */
[----:B------:R-:W-:Y:S01]  /*5eb0*/  HADD2.F32 R36, -RZ, R53.H0_H0 ;  /* 0x20000035ff247230 */ /* 0x000fe20000004100 */
[----:B------:R-:W-:Y:S02]  /*5ec0*/  MOV R156, RZ ;  /* 0x000000ff009c7202 */ /* 0x000fe40000000f00 */
[----:B------:R-:W-:Y:S02]  /*5ed0*/  MOV R46, R54 ;  /* 0x00000036002e7202 */ /* 0x000fe40000000f00 */
[----:B------:R-:W-:Y:S05]  /*5ee0*/  MOV R47, R55 ;  /* 0x00000037002f7202 */ /* 0x000fea0000000f00 */
[----:B------:R-:W-:Y:S02]  /*5ef0*/  @P0 IADD3 R99, RZ, -UR5, RZ ;  /* 0x80000005ff630c10 */ /* 0x000fe4000fffe0ff */
[----:B------:R-:W-:Y:S02]  /*5f00*/  @P0 IADD3 R156, RZ, -UR5, RZ ;  /* 0x80000005ff9c0c10 */ /* 0x000fe4000fffe0ff */
[C---:B------:R-:W-:Y:S04]  /*5f10*/  LEA R16, P1, R99.reuse, R172, 0x1 ;  /* 0x000000ac63107211 */ /* 0x040fe800078208ff */
[----:B------:R-:W-:Y:S02]  /*5f20*/  LEA.HI.X.SX32 R17, R99, R173, 0x1, P1 ;  /* 0x000000ad63117211 */ /* 0x000fe400008f0eff */
[----:B------:R-:W-:Y:S04]  /*5f30*/  IADD3 R99, P1, R123, R156, RZ ;  /* 0x0000009c7b637210 */ /* 0x000fe80007f3e0ff */
[----:B------:R-:W-:Y:S01]  /*5f40*/  LEA.HI.X.SX32 R156, R156, R114, 0x1, P1 ;  /* 0x000000729c9c7211 */ /* 0x000fe200008f0eff */
[----:B------:R-:W2:Y:S01]  /*5f50*/  LDG.E.128 R16, [R16.64] ;  /* 0x0000000610107981 */ /* 0x000ea2000c1e1d00 */
[C---:B-1----:R-:W-:Y:S04]  /*5f60*/  LEA R172, P1, R99.reuse, R100, 0x1 ;  /* 0x0000006463ac7211 */ /* 0x042fe800078208ff */
        /* <DEDUP_REMOVED lines=70> */
.L_x_6453:
[----:B------:R-:W-:Y:S05]  /*63d0*/  BSYNC B0 ;  /* 0x0000000000007941 */ /* 0x000fea0003800000 */
.L_x_6452:
[----:B------:R-:W-:Y:S05]  /*63e0*/  MOV R3, 0x60 ;  /* 0x0000006000037802 */ /* 0x000fea0000000f00 */
[C---:B------:R-:W-:Y:S04]  /*63f0*/  IMAD.WIDE.U32 R4, R3.reuse, c[0x0][0x198], R70 ;  /* 0x0000660003047a25 */ /* 0x040fe800078e0046 */
[----:B------:R-:W-:Y:S05]  /*6400*/  IMAD R0, R3, c[0x0][0x19c], RZ ;  /* 0x0000670003007a24 */ /* 0x000fea00078e02ff */
[----:B------:R-:W-:Y:S05]  /*6410*/  IADD3 R5, R5, R0, RZ ;  /* 0x0000000005057210 */ /* 0x000fea0007ffe0ff */
[----:B-----5:R2:W-:Y:S02]  /*6420*/  STG.E.128 [R4.64], R52 ;  /* 0x0000003404007986 */ /* 0x0205e4000c101d06 */
.L_x_6451:
[----:B------:R-:W-:Y:S05]  /*6430*/  BSYNC B1 ;  /* 0x0000000000017941 */ /* 0x000fea0003800000 */
.L_x_6450:
[----:B------:R-:W-:Y:S01]  /*6440*/  BSSY B1, `(.L_x_6454) ;  /* 0x0000062000017945 */ /* 0x000fe20003800000 */
[----:B------:R-:W-:-:S05]  /*6450*/  @!P2 BRA `(.L_x_6455) ;  /* 0x000006000000a947 */ /* 0x000fca0003800000 */
[C---:B-1----:R-:W-:Y:S01]  /*6460*/  LEA R172, P0, R78.reuse, R98, 0x1 ;  /* 0x000000624eac7211 */ /* 0x042fe200078008ff */
        /* <DEDUP_REMOVED lines=15> */
[----:B------:R-:W-:Y:S02]  /*6560*/  LEA R16, P1, R156, R172, 0x1 ;  /* 0x000000ac9c107211 */ /* 0x000fe400078208ff */
[----:B------:R-:W-:Y:S02]  /*6570*/  IADD3 R99, P2, R122, R101, RZ ;  /* 0x000000657a637210 */ /* 0x000fe40007f5e0ff */
[----:B------:R-:W-:Y:S02]  /*6580*/  LEA.HI.X.SX32 R17, R156, R173, 0x1, P1 ;  /* 0x000000ad9c117211 */ /* 0x000fe400008f0eff */
[----:B-1----:R-:W-:Y:S02]  /*6590*/  LEA R172, P1, R99, R100, 0x1 ;  /* 0x0000006463ac7211 */ /* 0x002fe400078208ff */
        /* <DEDUP_REMOVED lines=72> */
.L_x_6457:
[----:B------:R-:W-:Y:S05]  /*6a20*/  BSYNC B0 ;  /* 0x0000000000007941 */ /* 0x000fea0003800000 */
.L_x_6456:
[C---:B------:R-:W-:Y:S04]  /*6a30*/  LEA R2, P0, R150.reuse, R70, 0x1 ;  /* 0x0000004696027211 */ /* 0x040fe800078008ff */
[----:B------:R-:W-:Y:S05]  /*6a40*/  LEA.HI.X R3, R150, R71, R80, 0x1, P0 ;  /* 0x0000004796037211 */ /* 0x000fea00000f0c50 */
[----:B-----5:R2:W-:Y:S04]  /*6a50*/  STG.E.128 [R2.64], R52 ;  /* 0x0000003402007986 */ /* 0x0205e8000c101d06 */
.L_x_6455:
[----:B------:R-:W-:Y:S05]  /*6a60*/  BSYNC B1 ;  /* 0x0000000000017941 */ /* 0x000fea0003800000 */
.L_x_6454:
[----:B------:R-:W-:Y:S01]  /*6a70*/  BSSY B1, `(.L_x_6458) ;  /* 0x0000066000017945 */ /* 0x000fe20003800000 */
[----:B------:R-:W-:-:S05]  /*6a80*/  @!P5 BRA `(.L_x_6459) ;  /* 0x000006400000d947 */ /* 0x000fca0003800000 */
[----:B-1----:R-:W-:Y:S01]  /*6a90*/  MOV R99, R95 ;  /* 0x0000005f00637202 */ /* 0x002fe20000000f00 */
[----:B--23--:R-:W-:Y:S01]  /*6aa0*/  IMAD.MOV.U32 R3, RZ, RZ, c[0x0][0x288] ;  /* 0x0000a200ff037624 */ /* 0x00cfe200078e00ff */
[----:B------:R-:W-:Y:S01]  /*6ab0*/  ISETP.GE.AND P0, PT, R14, UR4, PT ;  /* 0x000000040e007c0c */ /* 0x000fe2000bf06270 */
[----:B------:R-:W-:Y:S02]  /*6ac0*/  BSSY B0, `(.L_x_6460) ;  /* 0x000005b000007945 */ /* 0x000fe40003800000 */
[----:B------:R-:W-:Y:S05]  /*6ad0*/  IMAD.WIDE.U32 R172, R3, 0xa0, R98 ;  /* 0x000000a003ac7825 */ /* 0x000fea00078e0062 */
[----:B------:R-:W-:Y:S05]  /*6ae0*/  IADD3 R173, R173, UR19, RZ ;  /* 0x00000013adad7c10 */ /* 0x000fea000fffe0ff */
[----:B------:R1:W5:Y:S01]  /*6af0*/  LDG.E.128 R52, [R172.64] ;  /* 0x00000006ac347981 */ /* 0x000362000c1e1d00 */
        /* <DEDUP_REMOVED lines=11> */
[C---:B------:R-:W-:Y:S02]  /*6bb0*/  LEA R16, P1, R156.reuse, R172, 0x1 ;  /* 0x000000ac9c107211 */ /* 0x040fe400078208ff */
        /* <DEDUP_REMOVED lines=75> */
.L_x_6461:
[----:B------:R-:W-:Y:S05]  /*7070*/  BSYNC B0 ;  /* 0x0000000000007941 */ /* 0x000fea0003800000 */
.L_x_6460:
[----:B------:R-:W-:Y:S05]  /*7080*/  MOV R3, 0xa0 ;  /* 0x000000a000037802 */ /* 0x000fea0000000f00 */
[C---:B------:R-:W-:Y:S04]  /*7090*/  IMAD.WIDE.U32 R4, R3.reuse, c[0x0][0x198], R70 ;  /* 0x0000660003047a25 */ /* 0x040fe800078e0046 */
[----:B------:R-:W-:Y:S05]  /*70a0*/  IMAD R0, R3, c[0x0][0x19c], RZ ;  /* 0x0000670003007a24 */ /* 0x000fea00078e02ff */
[----:B------:R-:W-:Y:S05]  /*70b0*/  IADD3 R5, R5, R0, RZ ;  /* 0x0000000005057210 */ /* 0x000fea0007ffe0ff */
[----:B-----5:R2:W-:Y:S02]  /*70c0*/  STG.E.128 [R4.64], R52 ;  /* 0x0000003404007986 */ /* 0x0205e4000c101d06 */
.L_x_6459:
[----:B------:R-:W-:Y:S05]  /*70d0*/  BSYNC B1 ;  /* 0x0000000000017941 */ /* 0x000fea0003800000 */
.L_x_6458:
        /* <DEDUP_REMOVED lines=96> */
.L_x_6465:
[----:B------:R-:W-:Y:S05]  /*76e0*/  BSYNC B0 ;  /* 0x0000000000007941 */ /* 0x000fea0003800000 */
.L_x_6464:
[----:B------:R-:W-:Y:S05]  /*76f0*/  MOV R3, 0xc0 ;  /* 0x000000c000037802 */ /* 0x000fea0000000f00 */
[C---:B------:R-:W-:Y:S04]  /*7700*/  IMAD.WIDE.U32 R4, R3.reuse, c[0x0][0x198], R70 ;  /* 0x0000660003047a25 */ /* 0x040fe800078e0046 */
[----:B------:R-:W-:Y:S05]  /*7710*/  IMAD R0, R3, c[0x0][0x19c], RZ ;  /* 0x0000670003007a24 */ /* 0x000fea00078e02ff */
[----:B------:R-:W-:Y:S05]  /*7720*/  IADD3 R5, R5, R0, RZ ;  /* 0x0000000005057210 */ /* 0x000fea0007ffe0ff */
[----:B-----5:R2:W-:Y:S02]  /*7730*/  STG.E.128 [R4.64], R52 ;  /* 0x0000003404007986 */ /* 0x0205e4000c101d06 */
.L_x_6463:
[----:B------:R-:W-:Y:S05]  /*7740*/  BSYNC B1 ;  /* 0x0000000000017941 */ /* 0x000fea0003800000 */
.L_x_6462:
[----:B------:R-:W-:Y:S01]  /*7750*/  ISETP.NE.AND P0, PT, R154, RZ, PT ;  /* 0x000000ff9a00720c */ /* 0x000fe20003f05270 */
[----:B------:R-:W-:Y:S01]  /*7760*/  @!UPT UIADD3 URZ, URZ, URZ, URZ ;  /* 0x0000003f3f3ff290 */ /* 0x000fe2000fffe03f */
[----:B------:R-:W-:Y:S11]  /*7770*/  BSSY B1, `(.L_x_6466) ;  /* 0x0000065000017945 */ /* 0x000ff60003800000 */
        /* <DEDUP_REMOVED lines=10> */
[----:B------:R-:W-:Y:S01]  /*7820*/  ISETP.GE.AND P0, PT, R14, R155, PT ;  /* 0x0000009b0e00720c */ /* 0x000fe20003f06270 */
[----:B------:R-:W-:Y:S01]  /*7830*/  HADD2.F32 R33, -RZ, R52.H1_H1 ;  /* 0x30000034ff217230 */ /* 0x000fe20000004100 */
[----:B------:R-:W-:Y:S01]  /*7840*/  MOV R101, RZ ;  /* 0x000000ff00657202 */ /* 0x000fe20000000f00 */
[----:B------:R-:W-:Y:S01]  /*7850*/  HADD2.F32 R36, -RZ, R53.H0_H0 ;  /* 0x20000035ff247230 */ /* 0x000fe20000004100 */
[----:B------:R-:W-:Y:S02]  /*7860*/  MOV R46, R54 ;  /* 0x00000036002e7202 */ /* 0x000fe40000000f00 */
[----:B------:R-:W-:Y:S07]  /*7870*/  MOV R47, R55 ;  /* 0x00000037002f7202 */ /* 0x000fee0000000f00 */
[----:B------:R-:W-:Y:S02]  /*7880*/  @P0 IADD3 R155, RZ, -UR5, RZ ;  /* 0x80000005ff9b0c10 */ /* 0x000fe4000fffe0ff */
[----:B------:R-:W-:Y:S02]  /*7890*/  @P0 IADD3 R101, RZ, -UR5, RZ ;  /* 0x80000005ff650c10 */ /* 0x000fe4000fffe0ff */
[----:B------:R-:W-:Y:S02]  /*78a0*/  LEA R16, P1, R155, R156, 0x1 ;  /* 0x0000009c9b107211 */ /* 0x000fe400078208ff */
[----:B------:R-:W-:Y:S02]  /*78b0*/  IADD3 R99, P2, R119, R101, RZ ;  /* 0x0000006577637210 */ /* 0x000fe40007f5e0ff */
[----:B------:R-:W-:Y:S02]  /*78c0*/  LEA.HI.X.SX32 R17, R155, R157, 0x1, P1 ;  /* 0x0000009d9b117211 */ /* 0x000fe400008f0eff */
[----:B------:R-:W-:Y:S02]  /*78d0*/  LEA R172, P1, R99, R100, 0x1 ;  /* 0x0000006463ac7211 */ /* 0x000fe400078208ff */
        /* <DEDUP_REMOVED lines=72> */
.L_x_6469:
[----:B------:R-:W-:Y:S05]  /*7d60*/  BSYNC B0 ;  /* 0x0000000000007941 */ /* 0x000fea0003800000 */
.L_x_6468:
[----:B------:R-:W-:Y:S05]  /*7d70*/  MOV R3, 0xe0 ;  /* 0x000000e000037802 */ /* 0x000fea0000000f00 */
[C---:B------:R-:W-:Y:S04]  /*7d80*/  IMAD.WIDE.U32 R4, R3.reuse, c[0x0][0x198], R70 ;  /* 0x0000660003047a25 */ /* 0x040fe800078e0046 */
[----:B------:R-:W-:Y:S05]  /*7d90*/  IMAD R0, R3, c[0x0][0x19c], RZ ;  /* 0x0000670003007a24 */ /* 0x000fea00078e02ff */
[----:B------:R-:W-:Y:S05]  /*7da0*/  IADD3 R5, R5, R0, RZ ;  /* 0x0000000005057210 */ /* 0x000fea0007ffe0ff */
[----:B-----5:R2:W-:Y:S02]  /*7db0*/  STG.E.128 [R4.64], R52 ;  /* 0x0000003404007986 */ /* 0x0205e4000c101d06 */
.L_x_6467:
[----:B------:R-:W-:Y:S05]  /*7dc0*/  BSYNC B1 ;  /* 0x0000000000017941 */ /* 0x000fea0003800000 */
.L_x_6466:
[----:B--23--:R-:W-:Y:S01]  /*7dd0*/  IMAD.MOV.U32 R3, RZ, RZ, c[0x0][0x230] ;  /* 0x00008c00ff037624 */ /* 0x00cfe200078e00ff */
        /* <DEDUP_REMOVED lines=8> */
.L_x_6419:
[----:B---3--:R-:W-:Y:S01]  /*7e60*/  @P4 IMAD.MOV.U32 R3, RZ, RZ, c[0x0][0x288] ;  /* 0x0000a200ff034624 */ /* 0x008fe200078e00ff */
[-C--:B------:R-:W-:Y:S01]  /*7e70*/  @P1 MOV R99, R95.reuse ;  /* 0x0000005f00631202 */ /* 0x080fe20000000f00 */
[----:B------:R-:W-:Y:S01]  /*7e80*/  UMOV UR4, URZ ;  /* 0x0000003f00047c82 */ /* 0x000fe20008000000 */
[C---:B------:R-:W-:Y:S02]  /*7e90*/  @P3 LEA R20, P0, R109.reuse, R98, 0x1 ;  /* 0x000000626d143211 */ /* 0x040fe400078008ff */
[----:B------:R-:W-:Y:S01]  /*7ea0*/  @P4 MOV R0, c[0x0][0x28c] ;  /* 0x0000a30000004a02 */ /* 0x000fe20000000f00 */
[----:B------:R1:W2:Y:S01]  /*7eb0*/  @P1 LDG.E.128 R4, [R98.64] ;  /* 0x0000000662041981 */ /* 0x0002a2000c1e1d00 */
[----:B------:R-:W-:Y:S02]  /*7ec0*/  @P3 LEA.HI.X R21, R109, R95, R108, 0x1, P0 ;  /* 0x0000005f6d153211 */ /* 0x000fe400000f0c6c */
[C---:B------:R-:W-:Y:S01]  /*7ed0*/  @P3 LEA R26, P0, R105.reuse, R70, 0x1 ;  /* 0x00000046691a3211 */ /* 0x040fe200078008ff */
[----:B------:R-:W-:Y:S03]  /*7ee0*/  @P4 IMAD R0, R0, 0x60, RZ ;  /* 0x0000006000004824 */ /* 0x000fe600078e02ff */
[----:B------:R-:W-:Y:S01]  /*7ef0*/  @P3 LEA.HI.X R27, R105, R71, R104, 0x1, P0 ;  /* 0x00000047691b3211 */ /* 0x000fe200000f0c68 */
[----:B-1----:R-:W-:Y:S04]  /*7f00*/  @P4 IMAD.MOV.U32 R99, RZ, RZ, R95 ;  /* 0x000000ffff634224 */ /* 0x002fe800078e005f */
[----:B------:R-:W-:Y:S04]  /*7f10*/  @P4 IMAD.WIDE.U32 R2, R3, 0x60, R98 ;  /* 0x0000006003024825 */ /* 0x000fe800078e0062 */
[----:B------:R-:W-:Y:S01]  /*7f20*/  @P5 IMAD.MOV.U32 R99, RZ, RZ, R95 ;  /* 0x000000ffff635224 */ /* 0x000fe200078e005f */
[----:B------:R-:W-:Y:S01]  /*7f30*/  @P4 IADD3 R3, R3, R0, RZ ;  /* 0x0000000003034210 */ /* 0x000fe20007ffe0ff */
[----:B--2---:R-:W-:Y:S01]  /*7f40*/  @P1 STG.E.128 [R70.64], R4 ;  /* 0x0000000446001986 */ /* 0x004fe2000c101d06 */
[----:B------:R-:W-:Y:S03]  /*7f50*/  ISETP.NE.AND P1, PT, R156, RZ, PT ;  /* 0x000000ff9c00720c */ /* 0x000fe60003f25270 */
[----:B------:R-:W2:Y:S10]  /*7f60*/  @P3 LDG.E.128 R20, [R20.64] ;  /* 0x0000000614143981 */ /* 0x000eb4000c1e1d00 */
[C---:B------:R-:W-:Y:S04]  /*7f70*/  @P1 LEA R16, P0, R75.reuse, R98, 0x1 ;  /* 0x000000624b101211 */ /* 0x040fe800078008ff */
[----:B------:R-:W-:Y:S02]  /*7f80*/  @P1 LEA.HI.X R17, R75, R95, R74, 0x1, P0 ;  /* 0x0000005f4b111211 */ /* 0x000fe400000f0c4a */
[C---:B------:R-:W-:Y:S04]  /*7f90*/  @P1 LEA R24, P0, R148.reuse, R70, 0x1 ;  /* 0x0000004694181211 */ /* 0x040fe800078008ff */
[----:B------:R-:W-:Y:S01]  /*7fa0*/  @P1 LEA.HI.X R25, R148, R71, R76, 0x1, P0 ;  /* 0x0000004794191211 */ /* 0x000fe200000f0c4c */
[----:B--2---:R1:W-:Y:S04]  /*7fb0*/  @P3 STG.E.128 [R26.64], R20 ;  /* 0x000000141a003986 */ /* 0x0043e8000c101d06 */
[----:B------:R-:W2:Y:S01]  /*7fc0*/  @P1 LDG.E.128 R16, [R16.64] ;  /* 0x0000000610101981 */ /* 0x000ea2000c1e1d00 */
[C---:B-1----:R-:W-:Y:S04]  /*7fd0*/  @P2 LEA R20, P0, R78.reuse, R98, 0x1 ;  /* 0x000000624e142211 */ /* 0x042fe800078008ff */
[----:B------:R-:W-:Y:S01]  /*7fe0*/  @P2 LEA.HI.X R21, R78, R95, R77, 0x1, P0 ;  /* 0x0000005f4e152211 */ /* 0x000fe200000f0c4d */
[----:B--2---:R1:W-:Y:S01]  /*7ff0*/  @P1 STG.E.128 [R24.64], R16 ;  /* 0x0000001018001986 */ /* 0x0043e2000c101d06 */
[----:B------:R-:W-:Y:S03]  /*8000*/  ISETP.NE.AND P1, PT, R154, RZ, PT ;  /* 0x000000ff9a00720c */ /* 0x000fe60003f25270 */
[----:B------:R2:W3:Y:S02]  /*8010*/  @P4 LDG.E.128 R4, [R2.64] ;  /* 0x0000000602044981 */ /* 0x0004e4000c1e1d00 */
[----:B--2---:R-:W-:Y:S04]  /*8020*/  @P4 IMAD.MOV.U32 R3, RZ, RZ, 0x60 ;  /* 0x00000060ff034424 */ /* 0x004fe800078e00ff */
[C---:B------:R-:W-:Y:S01]  /*8030*/  @P4 IMAD.WIDE.U32 R22, R3.reuse, c[0x0][0x198], R70 ;  /* 0x0000660003164a25 */ /* 0x040fe200078e0046 */
[C---:B-1----:R-:W-:Y:S03]  /*8040*/  @P2 LEA R24, P0, R150.reuse, R70, 0x1 ;  /* 0x0000004696182211 */ /* 0x042fe600078008ff */
[----:B------:R-:W-:Y:S01]  /*8050*/  @P4 IMAD R0, R3, c[0x0][0x19c], RZ ;  /* 0x0000670003004a24 */ /* 0x000fe200078e02ff */
[----:B------:R-:W-:Y:S01]  /*8060*/  @P2 LEA.HI.X R25, R150, R71, R80, 0x1, P0 ;  /* 0x0000004796192211 */ /* 0x000fe200000f0c50 */
[----:B------:R-:W-:Y:S03]  /*8070*/  @P5 IMAD.MOV.U32 R3, RZ, RZ, c[0x0][0x288] ;  /* 0x0000a200ff035624 */ /* 0x000fe600078e00ff */
[----:B------:R-:W-:Y:S01]  /*8080*/  @P4 IADD3 R23, R23, R0, RZ ;  /* 0x0000000017174210 */ /* 0x000fe20007ffe0ff */
[----:B------:R-:W-:Y:S01]  /*8090*/  @P5 IMAD.WIDE.U32 R2, R3, 0xa0, R98 ;  /* 0x000000a003025825 */ /* 0x000fe200078e0062 */
[----:B------:R-:W-:Y:S02]  /*80a0*/  @P5 MOV R0, c[0x0][0x28c] ;  /* 0x0000a30000005a02 */ /* 0x000fe40000000f00 */
[-C--:B------:R-:W-:Y:S03]  /*80b0*/  @P6 MOV R99, R95.reuse ;  /* 0x0000005f00636202 */ /* 0x080fe60000000f00 */
[----:B------:R-:W-:Y:S05]  /*80c0*/  @P5 IMAD R0, R0, 0xa0, RZ ;  /* 0x000000a000005824 */ /* 0x000fea00078e02ff */
[----:B------:R-:W-:Y:S01]  /*80d0*/  @P5 IADD3 R3, R3, R0, RZ ;  /* 0x0000000003035210 */ /* 0x000fe20007ffe0ff */
[----:B------:R-:W-:Y:S04]  /*80e0*/  @P6 IMAD.MOV.U32 R0, RZ, RZ, c[0x0][0x28c] ;  /* 0x0000a300ff006624 */ /* 0x000fe800078e00ff */
[----:B------:R-:W-:Y:S01]  /*80f0*/  @P6 IMAD R0, R0, 0xc0, RZ ;  /* 0x000000c000006824 */ /* 0x000fe200078e02ff */
[----:B---3--:R1:W-:Y:S04]  /*8100*/  @P4 STG.E.128 [R22.64], R4 ;  /* 0x0000000416004986 */ /* 0x0083e8000c101d06 */
[----:B------:R2:W3:Y:S02]  /*8110*/  @P2 LDG.E.128 R16, [R20.64] ;  /* 0x0000000614102981 */ /* 0x0004e4000c1e1d00 */
[----:B--2---:R-:W-:Y:S05]  /*8120*/  @P5 MOV R21, 0xa0 ;  /* 0x000000a000155802 */ /* 0x004fea0000000f00 */
[C---:B-1----:R-:W-:Y:S04]  /*8130*/  @P5 IMAD.WIDE.U32 R22, R21.reuse, c[0x0][0x198], R70 ;  /* 0x0000660015165a25 */ /* 0x042fe800078e0046 */
[----:B------:R-:W-:Y:S04]  /*8140*/  @P5 IMAD R21, R21, c[0x0][0x19c], RZ ;  /* 0x0000670015155a24 */ /* 0x000fe800078e02ff */
[----:B------:R-:W-:Y:S01]  /*8150*/  @P5 IMAD.IADD R23, R23, 0x1, R21 ;  /* 0x0000000117175824 */ /* 0x000fe200078e0215 */
[----:B------:R-:W-:Y:S01]  /*8160*/  @P6 MOV R21, 0xc0 ;  /* 0x000000c000156802 */ /* 0x000fe20000000f00 */
[----:B---3--:R1:W-:Y:S04]  /*8170*/  @P2 STG.E.128 [R24.64], R16 ;  /* 0x0000001018002986 */ /* 0x0083e8000c101d06 */
[----:B------:R2:W3:Y:S02]  /*8180*/  @P5 LDG.E.128 R4, [R2.64] ;  /* 0x0000000602045981 */ /* 0x0004e4000c1e1d00 */
[----:B--2---:R-:W-:Y:S04]  /*8190*/  @P6 IMAD.MOV.U32 R3, RZ, RZ, c[0x0][0x288] ;  /* 0x0000a200ff036624 */ /* 0x004fe800078e00ff */
[----:B------:R-:W-:Y:S01]  /*81a0*/  @P6 IMAD.WIDE.U32 R2, R3, 0xc0, R98 ;  /* 0x000000c003026825 */ /* 0x000fe200078e0062 */
[----:B------:R-:W-:Y:S04]  /*81b0*/  @P1 MOV R99, R95 ;  /* 0x0000005f00631202 */ /* 0x000fe80000000f00 */
[----:B------:R-:W-:Y:S01]  /*81c0*/  @P6 IADD3 R3, R3, R0, RZ ;  /* 0x0000000003036210 */ /* 0x000fe20007ffe0ff */
[----:B------:R-:W-:Y:S04]  /*81d0*/  @P1 IMAD.MOV.U32 R0, RZ, RZ, c[0x0][0x28c] ;  /* 0x0000a300ff001624 */ /* 0x000fe800078e00ff */
[----:B------:R-:W-:Y:S01]  /*81e0*/  @P1 IMAD R0, R0, 0xe0, RZ ;  /* 0x000000e000001824 */ /* 0x000fe200078e02ff */
[----:B---3--:R2:W-:Y:S04]  /*81f0*/  @P5 STG.E.128 [R22.64], R4 ;  /* 0x0000000416005986 */ /* 0x0085e8000c101d06 */
[----:B-1----:R1:W3:Y:S02]  /*8200*/  @P6 LDG.E.128 R16, [R2.64] ;  /* 0x0000000602106981 */ /* 0x0022e4000c1e1d00 */
[----:B-1----:R-:W-:Y:S04]  /*8210*/  @P1 IMAD.MOV.U32 R3, RZ, RZ, c[0x0][0x288] ;  /* 0x0000a200ff031624 */ /* 0x002fe800078e00ff */
[----:B------:R-:W-:Y:S04]  /*8220*/  @P1 IMAD.WIDE.U32 R2, R3, 0xe0, R98 ;  /* 0x000000e003021825 */ /* 0x000fe800078e0062 */
[----:B------:R-:W-:Y:S02]  /*8230*/  @P1 IMAD.IADD R3, R3, 0x1, R0 ;  /* 0x0000000103031824 */ /* 0x000fe400078e0200 */
[C-C-:B--2---:R-:W-:Y:S04]  /*8240*/  @P6 IMAD.WIDE.U32 R22, R21.reuse, c[0x0][0x198], R70.reuse ;  /* 0x0000660015166a25 */ /* 0x144fe800078e0046 */
[----:B------:R-:W-:Y:S05]  /*8250*/  @P6 IMAD R21, R21, c[0x0][0x19c], RZ ;  /* 0x0000670015156a24 */ /* 0x000fea00078e02ff */
[----:B------:R-:W-:Y:S05]  /*8260*/  @P6 IADD3 R23, R23, R21, RZ ;  /* 0x0000001517176210 */ /* 0x000fea0007ffe0ff */
[----:B---3--:R1:W-:Y:S04]  /*8270*/  @P6 STG.E.128 [R22.64], R16 ;  /* 0x0000001016006986 */ /* 0x0083e8000c101d06 */
[----:B------:R2:W3:Y:S02]  /*8280*/  @P1 LDG.E.128 R4, [R2.64] ;  /* 0x0000000602041981 */ /* 0x0004e4000c1e1d00 */
[----:B--2---:R-:W-:Y:S05]  /*8290*/  @P1 MOV R3, 0xe0 ;  /* 0x000000e000031802 */ /* 0x004fea0000000f00 */
[C---:B------:R-:W-:Y:S04]  /*82a0*/  @P1 IMAD.WIDE.U32 R20, R3.reuse, c[0x0][0x198], R70 ;  /* 0x0000660003141a25 */ /* 0x040fe800078e0046 */
[----:B------:R-:W-:Y:S05]  /*82b0*/  @P1 IMAD R0, R3, c[0x0][0x19c], RZ ;  /* 0x0000670003001a24 */ /* 0x000fea00078e02ff */
[----:B------:R-:W-:Y:S05]  /*82c0*/  @P1 IADD3 R21, R21, R0, RZ ;  /* 0x0000000015151210 */ /* 0x000fea0007ffe0ff */
[----:B---3--:R1:W-:Y:S02]  /*82d0*/  @P1 STG.E.128 [R20.64], R4 ;  /* 0x0000000414001986 */ /* 0x0083e4000c101d06 */
.L_x_6437:
[----:B------:R-:W-:Y:S01]  /*82e0*/  IMAD.MOV.U32 R0, RZ, RZ, c[0x0][0x288] ;  /* 0x0000a200ff007624 */ /* 0x000fe200078e00ff */
[----:B------:R-:W-:Y:S01]  /*82f0*/  ISETP.NE.AND P1, PT, R166, RZ, PT ;  /* 0x000000ffa600720c */ /* 0x000fe20003f25270 */
[----:B-1----:R-:W-:Y:S02]  /*8300*/  IMAD.MOV.U32 R99, RZ, RZ, R95 ;  /* 0x000000ffff637224 */ /* 0x002fe400078e005f */
        /* <DEDUP_REMOVED lines=10> */
[----:B------:R-:W-:Y:S02]  /*83b0*/  IADD3 R13, R13, -0x100, RZ ;  /* 0xffffff000d0d7810 */ /* 0x000fe40007ffe0ff */
[----:B------:R-:W1:Y:S01]  /*83c0*/  I2F.RP R17, R5 ;  /* 0x0000000500117306 */ /* 0x000e620000209400 */
[----:B------:R-:W-:Y:S02]  /*83d0*/  IABS R16, R12 ;  /* 0x0000000c00107213 */ /* 0x000fe40000000000 */
[----:B------:R-:W-:Y:S01]  /*83e0*/  IMAD.IADD R0, R13, 0x1, -R12 ;  /* 0x000000010d007824 */ /* 0x000fe200078e0a0c */
[----:B------:R-:W-:Y:S02]  /*83f0*/  IABS R7, R13 ;  /* 0x0000000d00077213 */ /* 0x000fe40000000000 */
[----:B------:R-:W-:Y:S04]  /*8400*/  LOP3.LUT R3, RZ, c[0x0][0x2d0], RZ, 0x33, !PT ;  /* 0x0000b400ff037a12 */ /* 0x000fe800078e33ff */
        /* <DEDUP_REMOVED lines=10> */
[C---:B------:R-:W-:Y:S01]  /*84b0*/  IMAD R7, R5.reuse, R6, R7 ;  /* 0x0000000605077224 */ /* 0x040fe200078e0207 */
[----:B------:R-:W-:Y:S01]  /*84c0*/  LOP3.LUT R6, R12, c[0x0][0x2d0], RZ, 0x3c, !PT ;  /* 0x0000b4000c067a12 */ /* 0x000fe200078e3cff */
[C---:B------:R-:W-:Y:S03]  /*84d0*/  IMAD R16, R5.reuse, R8, R16 ;  /* 0x0000000805107224 */ /* 0x040fe600078e0210 */
[C---:B------:R-:W-:Y:S02]  /*84e0*/  ISETP.GT.U32.AND P0, PT, R5.reuse, R7, PT ;  /* 0x000000070500720c */ /* 0x040fe40003f04070 */
[----:B------:R-:W-:Y:S02]  /*84f0*/  ISETP.GT.U32.AND P1, PT, R5, R16, PT ;  /* 0x000000100500720c */ /* 0x000fe40003f24070 */
[----:B------:R-:W-:Y:S09]  /*8500*/  ISETP.GE.AND P5, PT, R6, RZ, PT ;  /* 0x000000ff0600720c */ /* 0x000ff20003fa6270 */
[----:B------:R-:W-:Y:S01]  /*8510*/  @!P0 IADD3 R2, R2, 0x1, RZ ;  /* 0x0000000102028810 */ /* 0x000fe20007ffe0ff */
[----:B------:R-:W-:Y:S01]  /*8520*/  @!P0 IMAD.IADD R7, R7, 0x1, -R5 ;  /* 0x0000000107078824 */ /* 0x000fe200078e0a05 */
[-C--:B------:R-:W-:Y:S02]  /*8530*/  @!P1 IADD3 R16, R16, -R5.reuse, RZ ;  /* 0x8000000510109210 */ /* 0x080fe40007ffe0ff */
[----:B------:R-:W-:Y:S02]  /*8540*/  @!P1 IADD3 R4, R4, 0x1, RZ ;  /* 0x0000000104049810 */ /* 0x000fe40007ffe0ff */
[-C--:B------:R-:W-:Y:S02]  /*8550*/  ISETP.GE.U32.AND P2, PT, R7, R5.reuse, PT ;  /* 0x000000050700720c */ /* 0x080fe40003f46070 */
[----:B------:R-:W-:Y:S02]  /*8560*/  ISETP.GE.U32.AND P3, PT, R16, R5, PT ;  /* 0x000000051000720c */ /* 0x000fe40003f66070 */
[----:B------:R-:W-:Y:S02]  /*8570*/  LOP3.LUT R5, R13, c[0x0][0x2d0], RZ, 0x3c, !PT ;  /* 0x0000b4000d057a12 */ /* 0x000fe400078e3cff */
[----:B------:R-:W-:Y:S02]  /*8580*/  ISETP.NE.AND P0, PT, RZ, c[0x0][0x2d0], PT ;  /* 0x0000b400ff007a0c */ /* 0x000fe40003f05270 */
[----:B------:R-:W-:Y:S05]  /*8590*/  ISETP.GE.AND P4, PT, R5, RZ, PT ;  /* 0x000000ff0500720c */ /* 0x000fea0003f86270 */
[----:B------:R-:W-:Y:S02]  /*85a0*/  @P2 IADD3 R2, R2, 0x1, RZ ;  /* 0x0000000102022810 */ /* 0x000fe40007ffe0ff */
[----:B------:R-:W-:Y:S05]  /*85b0*/  @P3 IADD3 R4, R4, 0x1, RZ ;  /* 0x0000000104043810 */ /* 0x000fea0007ffe0ff */
[----:B------:R-:W-:Y:S02]  /*85c0*/  @!P5 IMAD.MOV R4, RZ, RZ, -R4 ;  /* 0x000000ffff04d224 */ /* 0x000fe400078e0a04 */
[----:B------:R-:W-:Y:S05]  /*85d0*/  @!P4 IMAD.MOV R2, RZ, RZ, -R2 ;  /* 0x000000ffff02c224 */ /* 0x000fea00078e0a02 */
[C---:B------:R-:W-:Y:S02]  /*85e0*/  SEL R2, R3.reuse, R2, !P0 ;  /* 0x0000000203027207 */ /* 0x040fe40004000000 */
[----:B------:R-:W-:Y:S02]  /*85f0*/  SEL R3, R3, R4, !P0 ;  /* 0x0000000403037207 */ /* 0x000fe40004000000 */
[CC--:B------:R-:W-:Y:S02]  /*8600*/  LEA R22, P1, R2.reuse, R170.reuse, 0x2 ;  /* 0x000000aa02167211 */ /* 0x0c0fe400078210ff */
[C---:B------:R-:W-:Y:S02]  /*8610*/  LEA R18, P0, R3.reuse, R170, 0x2 ;  /* 0x000000aa03127211 */ /* 0x040fe400078010ff */
[-C--:B------:R-:W-:Y:S02]  /*8620*/  LEA.HI.X.SX32 R23, R2, R171.reuse, 0x2, P1 ;  /* 0x000000ab02177211 */ /* 0x080fe400008f16ff */
[C---:B------:R-:W-:Y:S02]  /*8630*/  LEA.HI.X.SX32 R19, R3.reuse, R171, 0x2, P0 ;  /* 0x000000ab03137211 */ /* 0x040fe400000f16ff */
[----:B------:R-:W-:Y:S01]  /*8640*/  IADD3 R3, R3, -R2, RZ ;  /* 0x8000000203037210 */ /* 0x000fe20007ffe0ff */
[----:B------:R-:W2:Y:S04]  /*8650*/  LDG.E R5, [R22.64] ;  /* 0x0000000616057981 */ /* 0x000ea8000c1e1900 */
[----:B------:R-:W-:Y:S01]  /*8660*/  IMAD R0, R3, c[0x0][0x2d0], R0 ;  /* 0x0000b40003007a24 */ /* 0x000fe200078e0200 */
[----:B------:R-:W2:Y:S03]  /*8670*/  LDG.E R6, [R18.64] ;  /* 0x0000000612067981 */ /* 0x000ea6000c1e1900 */
        /* <DEDUP_REMOVED lines=9> */
[----:B------:R-:W-:Y:S02]  /*8710*/  IMAD R5, R16, c[0x0][0x184], R5 ;  /* 0x0000610010057a24 */ /* 0x000fe400078e0205 */
[----:B------:R-:W-:Y:S02]  /*8720*/  IMAD R7, R7, c[0x0][0x198], RZ ;  /* 0x0000660007077a24 */ /* 0x000fe400078e02ff */
[----:B------:R-:W-:Y:S02]  /*8730*/  IMAD.IADD R19, R19, 0x1, R5 ;  /* 0x0000000113137824 */ /* 0x000fe400078e0205 */
[----:B------:R-:W-:Y:S02]  /*8740*/  IMAD R5, R8, c[0x0][0x188], RZ ;  /* 0x0000620008057a24 */ /* 0x000fe400078e02ff */
[----:B------:R-:W-:Y:S04]  /*8750*/  IMAD.WIDE.U32 R20, R16, c[0x0][0x188], R20 ;  /* 0x0000620010147a25 */ /* 0x000fe800078e0014 */
[----:B------:R-:W-:Y:S01]  /*8760*/  IMAD.WIDE.U32 R18, R0, c[0x0][0x198], R18 ;  /* 0x0000660000127a25 */ /* 0x000fe200078e0012 */
[----:B------:R-:W-:Y:S03]  /*8770*/  LEA R72, P1, R20, R72, 0x1 ;  /* 0x0000004814487211 */ /* 0x000fe600078208ff */
[----:B------:R-:W-:Y:S01]  /*8780*/  IMAD R5, R16, c[0x0][0x18c], R5 ;  /* 0x0000630010057a24 */ /* 0x000fe200078e0205 */
[----:B------:R-:W-:Y:S01]  /*8790*/  LEA R70, P0, R18, R70, 0x1 ;  /* 0x0000004612467211 */ /* 0x000fe200078008ff */
[----:B------:R-:W-:Y:S03]  /*87a0*/  IMAD R7, R0, c[0x0][0x19c], R7 ;  /* 0x0000670000077a24 */ /* 0x000fe600078e0207 */
[----:B------:R-:W-:Y:S01]  /*87b0*/  IADD3 R6, R21, R5, RZ ;  /* 0x0000000515067210 */ /* 0x000fe20007ffe0ff */
[----:B------:R-:W-:Y:S03]  /*87c0*/  IMAD.IADD R8, R19, 0x1, R7 ;  /* 0x0000000113087824 */ /* 0x000fe600078e0207 */
[----:B------:R-:W-:Y:S02]  /*87d0*/  LEA.HI.X R73, R20, R73, R6, 0x1, P1 ;  /* 0x0000004914497211 */ /* 0x000fe400008f0c06 */
[----:B------:R-:W-:Y:S01]  /*87e0*/  LEA.HI.X R71, R18, R71, R8, 0x1, P0 ;  /* 0x0000004712477211 */ /* 0x000fe200000f0c08 */
[----:B------:R-:W-:-:S05]  /*87f0*/  BRA `(.L_x_6471) ;  /* 0x0000008000007947 */ /* 0x000fca0003800000 */
.L_x_6470:
[----:B------:R-:W-:Y:S02]  /*8800*/  IMAD.MOV.U32 R2, RZ, RZ, c[0x0][0x1a0] ;  /* 0x00006800ff027624 */ /* 0x000fe400078e00ff */
[----:B------:R-:W-:Y:S02]  /*8810*/  IMAD.MOV.U32 R0, RZ, RZ, c[0x0][0x198] ;  /* 0x00006600ff007624 */ /* 0x000fe400078e00ff */
[----:B------:R-:W-:Y:S02]  /*8820*/  IMAD.U32 R3, R2, -0x80, RZ ;  /* 0xffffff8002037824 */ /* 0x000fe400078e00ff */
[----:B------:R-:W-:Y:S03]  /*8830*/  IMAD.U32 R5, R0, -0x80, RZ ;  /* 0xffffff8000057824 */ /* 0x000fe600078e00ff */
[----:B------:R-:W-:Y:S02]  /*8840*/  LEA R72, P1, R3, R72, 0x1 ;  /* 0x0000004803487211 */ /* 0x000fe400078208ff */
[----:B------:R-:W-:Y:S02]  /*8850*/  LEA R70, P0, R5, R70, 0x1 ;  /* 0x0000004605467211 */ /* 0x000fe400078008ff */
[----:B------:R-:W-:Y:S02]  /*8860*/  LEA.HI.X.SX32 R73, R3, R73, 0x1, P1 ;  /* 0x0000004903497211 */ /* 0x000fe400008f0eff */
[----:B------:R-:W-:Y:S02]  /*8870*/  LEA.HI.X.SX32 R71, R5, R71, 0x1, P0 ;  /* 0x0000004705477211 */ /* 0x000fe400000f0eff */
.L_x_6471:
[----:B------:R-:W-:Y:S04]  /*8880*/  IADD3 R11, R11, -0x1, RZ ;  /* 0xffffffff0b0b7810 */ /* 0x000fe80007ffe0ff */
[----:B------:R-:W-:Y:S11]  /*8890*/  ISETP.GT.AND P0, PT, R11, R67, PT ;  /* 0x000000430b00720c */ /* 0x000ff60003f04270 */
[----:B------:R-:W-:Y:S02]  /*88a0*/  @!UPT UIADD3 URZ, URZ, URZ, URZ ;  /* 0x0000003f3f3ff290 */ /* 0x000fe4000fffe03f */
[----:B------:R-:W-:-:S05]  /*88b0*/  @P0 BRA `(.L_x_6472) ;  /* 0xffff9d6000000947 */ /* 0x000fca000383ffff */
.L_x_6418:
        /* <DEDUP_REMOVED lines=13> */
[----:B------:R-:W-:Y:S01]  /*8990*/  IMAD.MOV.U32 R6, RZ, RZ, c[0x0][0x194] ;  /* 0x00006500ff067624 */ /* 0x000fe200078e00ff */
[-C--:B------:R-:W-:Y:S01]  /*89a0*/  LEA R2, P0, R3, R138.reuse, 0x5 ;  /* 0x0000008a03027211 */ /* 0x080fe200078028ff */
[----:B------:R-:W-:Y:S01]  /*89b0*/  IMAD.MOV.U32 R136, RZ, RZ, R138 ;  /* 0x000000ffff887224 */ /* 0x000fe200078e008a */
[----:B------:R-:W-:Y:S01]  /*89c0*/  IADD3 R0, P1, R7, R138, RZ ;  /* 0x0000008a07007210 */ /* 0x000fe20007f3e0ff */
[----:B------:R-:W-:Y:S01]  /*89d0*/  ULDC.U8 UR4, c[0x0][0x313] ;  /* 0x0000c4c000047ab9 */ /* 0x000fe20000000000 */
[C---:B------:R-:W-:Y:S01]  /*89e0*/  LEA.HI.X R7, R3.reuse, R137, R6, 0x5, P0 ;  /* 0x0000008903077211 */ /* 0x040fe200000f2c06 */
[----:B------:R-:W-:Y:S01]  /*89f0*/  IMAD.WIDE.U32 R10, R3, 0x30, R136 ;  /* 0x00000030030a7825 */ /* 0x000fe200078e0088 */
[----:B------:R-:W-:Y:S02]  /*8a00*/  LEA R28, P0, R2, c[0x0][0x160], 0x1 ;  /* 0x00005800021c7a11 */ /* 0x000fe400078008ff */
[----:B------:R-:W-:Y:S01]  /*8a10*/  LEA R8, P2, R138, c[0x0][0x160], 0x1 ;  /* 0x000058008a087a11 */ /* 0x000fe200078408ff */
[----:B------:R-:W-:Y:S01]  /*8a20*/  IMAD R3, R6, 0x30, RZ ;  /* 0x0000003006037824 */ /* 0x000fe200078e02ff */
[----:B------:R-:W-:Y:S01]  /*8a30*/  LEA.HI.X R29, R2, c[0x0][0x164], R7, 0x1, P0 ;  /* 0x00005900021d7a11 */ /* 0x000fe200000f0c07 */
[----:B------:R-:W-:Y:S01]  /*8a40*/  IMAD.X R5, R5, 0x1, R137, P1 ;  /* 0x0000000105057824 */ /* 0x000fe200008e0689 */
[----:B------:R-:W-:Y:S01]  /*8a50*/  LEA R26, P0, R10, c[0x0][0x160], 0x1 ;  /* 0x000058000a1a7a11 */ /* 0x000fe200078008ff */
[----:B------:R-:W-:Y:S01]  /*8a60*/  IMAD.IADD R3, R11, 0x1, R3 ;  /* 0x000000010b037824 */ /* 0x000fe200078e0203 */
[----:B------:R-:W-:Y:S01]  /*8a70*/  LEA R24, P1, R0, c[0x0][0x160], 0x1 ;  /* 0x0000580000187a11 */ /* 0x000fe200078208ff */
[----:B------:R-:W-:Y:S01]  /*8a80*/  IMAD.SHL.U32 R13, R133, 0x10, RZ ;  /* 0x00000010850d7824 */ /* 0x000fe200078e00ff */
[----:B------:R-:W-:-:S02]  /*8a90*/  LEA.HI.X R9, R138, c[0x0][0x164], R137, 0x1, P2 ;  /* 0x000059008a097a11 */ /* 0x000fc400010f0c89 */
[----:B------:R-:W-:Y:S01]  /*8aa0*/  LEA.HI.X R27, R10, c[0x0][0x164], R3, 0x1, P0 ;  /* 0x000059000a1b7a11 */ /* 0x000fe200000f0c03 */
[----:B------:R-:W-:Y:S01]  /*8ab0*/  IMAD.IADD R3, R164, 0x1, -R61 ;  /* 0x00000001a4037824 */ /* 0x000fe200078e0a3d */
[----:B------:R-:W-:Y:S02]  /*8ac0*/  ISETP.NE.AND P0, PT, RZ, UR4, PT ;  /* 0x00000004ff007c0c */ /* 0x000fe4000bf05270 */
[----:B------:R-:W-:Y:S02]  /*8ad0*/  LEA.HI.X R25, R0, c[0x0][0x164], R5, 0x1, P1 ;  /* 0x0000590000197a11 */ /* 0x000fe400008f0c05 */
[----:B--2---:R-:W-:-:S05]  /*8ae0*/  IADD3 R4, R4, R69, R61 ;  /* 0x0000004504047210 */ /* 0x004fca0007ffe03d */
[----:B------:R-:W-:-:S05]  /*8af0*/  IMAD R4, R133, R4, RZ ;  /* 0x0000000485047224 */ /* 0x000fca00078e02ff */
[-C--:B------:R-:W-:Y:S02]  /*8b00*/  IADD3 R16, P2, R131, R4.reuse, RZ ;  /* 0x0000000483107210 */ /* 0x080fe40007f5e0ff */
[----:B------:R-:W-:Y:S02]  /*8b10*/  SHF.R.S32.HI R2, RZ, 0x1f, R4 ;  /* 0x0000001fff027819 */ /* 0x000fe40000011404 */
[----:B------:R-:W-:-:S03]  /*8b20*/  IADD3 R0, P1, R130, R4, RZ ;  /* 0x0000000482007210 */ /* 0x000fc60007f3e0ff */
[--C-:B------:R-:W-:Y:S02]  /*8b30*/  IMAD.X R118, R118, 0x1, R2.reuse, P2 ;  /* 0x0000000176767824 */ /* 0x100fe400010e0602 */
[----:B------:R-:W-:Y:S01]  /*8b40*/  IMAD.X R2, R117, 0x1, R2, P1 ;  /* 0x0000000175027824 */ /* 0x000fe200008e0602 */
        /* <DEDUP_REMOVED lines=16> */
[----:B------:R-:W3:Y:S01]  /*8c50*/  LDG.E.64 R6, [R6.64] ;  /* 0x0000000606067981 */ /* 0x000ee2000c1e1b00 */
        /* <DEDUP_REMOVED lines=37> */
.L_x_6479:
[----:B------:R-:W-:Y:S05]  /*8eb0*/  BSYNC B0 ;  /* 0x0000000000007941 */ /* 0x000fea0003800000 */
.L_x_6478:
[----:B-----5:R1:W-:Y:S02]  /*8ec0*/  STS.128 [R167], R8 ;  /* 0x00000008a7007388 */ /* 0x0203e40000000c00 */
.L_x_6477:
[----:B------:R-:W-:Y:S05]  /*8ed0*/  BSYNC B1 ;  /* 0x0000000000017941 */ /* 0x000fea0003800000 */
.L_x_6476:
        /* <DEDUP_REMOVED lines=31> */
[----:B------:R-:W-:Y:S01]  /*90d0*/  FMUL.FTZ R9, R21, R9 ;  /* 0x0000000915097220 */ /* 0x000fe20000410000 */
[----:B------:R-:W-:Y:S01]  /*90e0*/  HADD2.F32 R5, -RZ, R5.H0_H0 ;  /* 0x20000005ff057230 */ /* 0x000fe20000004100 */
[C---:B------:R-:W-:Y:S01]  /*90f0*/  FMUL.FTZ R0, R18.reuse, R0 ;  /* 0x0000000012007220 */ /* 0x040fe20000410000 */
[----:B------:R-:W-:Y:S01]  /*9100*/  HADD2.F32 R6, -RZ, R6.H0_H0 ;  /* 0x20000006ff067230 */ /* 0x000fe20000004100 */
[----:B------:R-:W-:-:S02]  /*9110*/  FFMA.FTZ R2, R18, R11, -R2 ;  /* 0x0000000b12027223 */ /* 0x000fc40000010802 */
[-C--:B------:R-:W-:Y:S02]  /*9120*/  FFMA.FTZ R10, R21, R13.reuse, -R10 ;  /* 0x0000000d150a7223 */ /* 0x080fe4000001080a */
[----:B------:R-:W-:Y:S01]  /*9130*/  FFMA.FTZ R9, R20, R13, R9 ;  /* 0x0000000d14097223 */ /* 0x000fe20000010009 */
[--C-:B------:R-:W-:Y:S01]  /*9140*/  HADD2.F32 R13, -RZ, R8.reuse.H0_H0 ;  /* 0x20000008ff0d7230 */ /* 0x100fe20000004100 */
[----:B------:R-:W-:Y:S01]  /*9150*/  FFMA.FTZ R11, R17, R11, R0 ;  /* 0x0000000b110b7223 */ /* 0x000fe20000010000 */
[----:B------:R-:W-:Y:S02]  /*9160*/  HADD2.F32 R17, -RZ, R8.H1_H1 ;  /* 0x30000008ff117230 */ /* 0x000fe40000004100 */
[--C-:B------:R-:W-:Y:S01]  /*9170*/  HADD2.F32 R8, -RZ, R19.reuse.H1_H1 ;  /* 0x30000013ff087230 */ /* 0x100fe20000004100 */
[----:B------:R-:W-:Y:S01]  /*9180*/  FMUL.FTZ R18, R13, R4 ;  /* 0x000000040d127220 */ /* 0x000fe20000410000 */
[----:B------:R-:W-:Y:S01]  /*9190*/  HADD2.F32 R0, -RZ, R19.H0_H0 ;  /* 0x20000013ff007230 */ /* 0x000fe20000004100 */
[----:B------:R-:W-:Y:S01]  /*91a0*/  F2FP.PACK_AB R9, R9, R10 ;  /* 0x0000000a0909723e */ /* 0x000fe200000000ff */
[----:B------:R-:W-:Y:S01]  /*91b0*/  HADD2.F32 R19, -RZ, R7.H0_H0 ;  /* 0x20000007ff137230 */ /* 0x000fe20000004100 */
[----:B------:R-:W-:Y:S01]  /*91c0*/  FMUL.FTZ R7, R17, R4 ;  /* 0x0000000411077220 */ /* 0x000fe20000410000 */
[----:B------:R-:W-:Y:S01]  /*91d0*/  F2FP.PACK_AB R11, R11, R2 ;  /* 0x000000020b0b723e */ /* 0x000fe200000000ff */
[----:B------:R-:W-:-:S02]  /*91e0*/  FMUL.FTZ R4, R8, R5 ;  /* 0x0000000508047220 */ /* 0x000fc40000410000 */
[C---:B------:R-:W-:Y:S02]  /*91f0*/  FMUL.FTZ R5, R0.reuse, R5 ;  /* 0x0000000500057220 */ /* 0x040fe40000410000 */
[-C--:B------:R-:W-:Y:S02]  /*9200*/  FFMA.FTZ R7, R13, R6.reuse, -R7 ;  /* 0x000000060d077223 */ /* 0x080fe40000010807 */
[----:B------:R-:W-:Y:S02]  /*9210*/  FFMA.FTZ R18, R17, R6, R18 ;  /* 0x0000000611127223 */ /* 0x000fe40000010012 */
[-C--:B------:R-:W-:Y:S02]  /*9220*/  FFMA.FTZ R4, R0, R19.reuse, -R4 ;  /* 0x0000001300047223 */ /* 0x080fe40000010804 */
[----:B------:R-:W-:Y:S01]  /*9230*/  FFMA.FTZ R5, R8, R19, R5 ;  /* 0x0000001308057223 */ /* 0x000fe20000010005 */
[----:B------:R-:W-:-:S04]  /*9240*/  F2FP.PACK_AB R8, R18, R7 ;  /* 0x000000071208723e */ /* 0x000fc800000000ff */
[----:B------:R-:W-:Y:S02]  /*9250*/  F2FP.PACK_AB R10, R5, R4 ;  /* 0x00000004050a723e */ /* 0x000fe400000000ff */
.L_x_6483:
[----:B------:R-:W-:Y:S05]  /*9260*/  BSYNC B0 ;  /* 0x0000000000007941 */ /* 0x000fea0003800000 */
.L_x_6482:
[----:B-----5:R2:W-:Y:S02]  /*9270*/  STS.128 [R167+0x800], R8 ;  /* 0x00080008a7007388 */ /* 0x0205e40000000c00 */
.L_x_6481:
[----:B------:R-:W-:Y:S05]  /*9280*/  BSYNC B1 ;  /* 0x0000000000017941 */ /* 0x000fea0003800000 */
.L_x_6480:
        /* <DEDUP_REMOVED lines=57> */
.L_x_6487:
[----:B------:R-:W-:Y:S05]  /*9620*/  BSYNC B0 ;  /* 0x0000000000007941 */ /* 0x000fea0003800000 */
.L_x_6486:
[----:B-----5:R2:W-:Y:S02]  /*9630*/  STS.128 [R167+0x1000], R8 ;  /* 0x00100008a7007388 */ /* 0x0205e40000000c00 */
.L_x_6485:
[----:B------:R-:W-:Y:S05]  /*9640*/  BSYNC B1 ;  /* 0x0000000000017941 */ /* 0x000fea0003800000 */
.L_x_6484:
[----:B-1----:R-:W-:-:S04]  /*9650*/  IADD3 R28, R168, 0x30, RZ ;  /* 0x00000030a81c7810 */ /* 0x002fc80007ffe0ff */
        /* <DEDUP_REMOVED lines=18> */
[----:B-----5:R-:W-:Y:S01]  /*9780*/  HADD2.F32 R16, -RZ, R9.H1_H1 ;  /* 0x30000009ff107230 */ /* 0x020fe20000004100 */
[----:B------:R-:W-:Y:S01]  /*9790*/  MOV R15, R10 ;  /* 0x0000000a000f7202 */ /* 0x000fe20000000f00 */
[----:B------:R-:W-:Y:S02]  /*97a0*/  HADD2.F32 R13, -RZ, R11.H1_H1 ;  /* 0x3000000bff0d7230 */ /* 0x000fe40000004100 */
[----:B------:R-:W-:Y:S02]  /*97b0*/  HADD2.F32 R17, -RZ, R9.H0_H0 ;  /* 0x20000009ff117230 */ /* 0x000fe40000004100 */
        /* <DEDUP_REMOVED lines=19> */
[-C--:B------:R-:W-:Y:S01]  /*98f0*/  FMUL.FTZ R14, R7, R2.reuse ;  /* 0x00000002070e7220 */ /* 0x080fe20000410000 */
        /* <DEDUP_REMOVED lines=13> */
.L_x_6490:
[----:B------:R-:W-:Y:S05]  /*99d0*/  BSYNC B0 ;  /* 0x0000000000007941 */ /* 0x000fea0003800000 */
.L_x_6489:
[----:B-----5:R2:W-:Y:S01]  /*99e0*/  STS.128 [R167+0x1800], R8 ;  /* 0x00180008a7007388 */ /* 0x0205e20000000c00 */
[----:B------:R-:W-:Y:S05]  /*99f0*/  BRA `(.L_x_6488) ;  /* 0x000019a000007947 */ /* 0x000fea0003800000 */
.L_x_6475:
        /* <DEDUP_REMOVED lines=16> */
[----:B------:R-:W-:Y:S02]  /*9b00*/  @P0 IADD3 R11, -R133, RZ, RZ ;  /* 0x000000ff850b0210 */ /* 0x000fe40007ffe1ff */
[----:B------:R-:W-:Y:S01]  /*9b10*/  LEA.HI.X.SX32 R4, R17, R2, 0x1, P1 ;  /* 0x0000000211047211 */ /* 0x000fe200008f0eff */
[----:B------:R-:W-:Y:S01]  /*9b20*/  IMAD.WIDE R16, R7, 0x2, R8 ;  /* 0x0000000207107825 */ /* 0x000fe200078e0208 */
[----:B------:R-:W-:-:S04]  /*9b30*/  LEA R6, P1, R5, c[0x0][0x2b0], 0x1 ;  /* 0x0000ac0005067a11 */ /* 0x000fc800078208ff */
[----:B------:R-:W-:Y:S01]  /*9b40*/  LEA.HI.X R7, R5, c[0x0][0x2b4], R4, 0x1, P1 ;  /* 0x0000ad0005077a11 */ /* 0x000fe200008f0c04 */
[----:B------:R-:W2:Y:S01]  /*9b50*/  LDG.E.128 R16, [R16.64] ;  /* 0x0000000610107981 */ /* 0x000ea2000c1e1d00 */
[----:B-1----:R-:W-:-:S04]  /*9b60*/  IADD3 R9, P1, R11, R0, RZ ;  /* 0x000000000b097210 */ /* 0x002fc80007f3e0ff */
[----:B------:R-:W3:Y:S01]  /*9b70*/  LDG.E.128 R4, [R6.64] ;  /* 0x0000000606047981 */ /* 0x000ee2000c1e1d00 */
[----:B------:R-:W-:Y:S02]  /*9b80*/  LEA.HI.X.SX32 R8, R11, R2, 0x1, P1 ;  /* 0x000000020b087211 */ /* 0x000fe400008f0eff */
[----:B------:R-:W-:-:S04]  /*9b90*/  LEA R10, P1, R9, c[0x0][0x2a8], 0x1 ;  /* 0x0000aa00090a7a11 */ /* 0x000fc800078208ff */
[----:B------:R-:W-:-:S06]  /*9ba0*/  LEA.HI.X R11, R9, c[0x0][0x2ac], R8, 0x1, P1 ;  /* 0x0000ab00090b7a11 */ /* 0x000fcc00008f0c08 */
[----:B------:R-:W4:Y:S01]  /*9bb0*/  LDG.E.128 R8, [R10.64] ;  /* 0x000000060a087981 */ /* 0x000f22000c1e1d00 */
[--C-:B--2---:R-:W-:Y:S02]  /*9bc0*/  HADD2.F32 R33, -RZ, R16.reuse.H0_H0 ;  /* 0x20000010ff217230 */ /* 0x104fe40000004100 */
[----:B------:R-:W-:Y:S02]  /*9bd0*/  HADD2.F32 R35, -RZ, R17.H0_H0 ;  /* 0x20000011ff237230 */ /* 0x000fe40000004100 */
[----:B------:R-:W-:Y:S02]  /*9be0*/  HADD2.F32 R37, -RZ, R16.H1_H1 ;  /* 0x30000010ff257230 */ /* 0x000fe40000004100 */
        /* <DEDUP_REMOVED lines=14> */
[----:B------:R-:W-:Y:S01]  /*9cd0*/  HADD2.F32 R16, -RZ, R17.H1_H1 ;  /* 0x30000011ff107230 */ /* 0x000fe20000004100 */
[----:B------:R-:W-:Y:S01]  /*9ce0*/  @!P0 FADD.FTZ R5, -R5, -RZ ;  /* 0x800000ff05058221 */ /* 0x000fe20000010100 */
[--C-:B------:R-:W-:Y:S01]  /*9cf0*/  HADD2.F32 R12, -RZ, R18.reuse.H0_H0 ;  /* 0x20000012ff0c7230 */ /* 0x100fe20000004100 */
[----:B------:R-:W-:Y:S01]  /*9d00*/  @!P0 FADD.FTZ R7, -R7, -RZ ;  /* 0x800000ff07078221 */ /* 0x000fe20000010100 */
[--C-:B------:R-:W-:Y:S01]  /*9d10*/  HADD2.F32 R4, -RZ, R19.reuse.H1_H1 ;  /* 0x30000013ff047230 */ /* 0x100fe20000004100 */
[----:B------:R-:W-:Y:S01]  /*9d20*/  FMUL.FTZ R16, R16, R31 ;  /* 0x0000001f10107220 */ /* 0x000fe20000410000 */
[----:B------:R-:W-:Y:S01]  /*9d30*/  HADD2.F32 R31, -RZ, R18.H1_H1 ;  /* 0x30000012ff1f7230 */ /* 0x000fe20000004100 */
[----:B------:R-:W-:Y:S01]  /*9d40*/  @!P0 FADD.FTZ R32, -R32, -RZ ;  /* 0x800000ff20208221 */ /* 0x000fe20000010100 */
[----:B------:R-:W-:Y:S01]  /*9d50*/  HADD2.F32 R17, -RZ, R19.H0_H0 ;  /* 0x20000013ff117230 */ /* 0x000fe20000004100 */
[----:B------:R-:W-:Y:S01]  /*9d60*/  FMUL.FTZ R5, R12, R5 ;  /* 0x000000050c057220 */ /* 0x000fe20000410000 */
[----:B----4-:R-:W-:Y:S01]  /*9d70*/  HADD2.F32 R12, -RZ, R8.H0_H0 ;  /* 0x20000008ff0c7230 */ /* 0x010fe20000004100 */
[----:B------:R-:W-:Y:S01]  /*9d80*/  FMUL.FTZ R7, R4, R7 ;  /* 0x0000000704077220 */ /* 0x000fe20000410000 */
[----:B-----5:R-:W-:Y:S01]  /*9d90*/  HADD2.F32 R4, -RZ, R20.H0_H0 ;  /* 0x20000014ff047230 */ /* 0x020fe20000004100 */
[----:B------:R-:W-:Y:S01]  /*9da0*/  @!P0 FADD.FTZ R6, -R6, -RZ ;  /* 0x800000ff06068221 */ /* 0x000fe20000010100 */
[--C-:B------:R-:W-:Y:S01]  /*9db0*/  HADD2.F32 R19, -RZ, R11.reuse.H0_H0 ;  /* 0x2000000bff137230 */ /* 0x100fe20000004100 */
[----:B------:R-:W-:Y:S01]  /*9dc0*/  FMUL.FTZ R37, R37, R30 ;  /* 0x0000001e25257220 */ /* 0x000fe20000410000 */
[--C-:B------:R-:W-:Y:S01]  /*9dd0*/  HADD2.F32 R30, -RZ, R10.reuse.H0_H0 ;  /* 0x2000000aff1e7230 */ /* 0x100fe20000004100 */
[----:B------:R-:W-:Y:S01]  /*9de0*/  FMUL.FTZ R32, R31, R32 ;  /* 0x000000201f207220 */ /* 0x000fe20000410000 */
[----:B------:R-:W-:Y:S01]  /*9df0*/  HADD2.F32 R31, -RZ, R10.H1_H1 ;  /* 0x3000000aff1f7230 */ /* 0x000fe20000004100 */
[----:B------:R-:W-:Y:S01]  /*9e00*/  FMUL.FTZ R6, R17, R6 ;  /* 0x0000000611067220 */ /* 0x000fe20000410000 */
[----:B------:R-:W-:Y:S01]  /*9e10*/  HADD2.F32 R17, -RZ, R8.H1_H1 ;  /* 0x30000008ff117230 */ /* 0x000fe20000004100 */
[----:B------:R-:W-:Y:S01]  /*9e20*/  FFMA.FTZ R4, R4, R12, R33 ;  /* 0x0000000c04047223 */ /* 0x000fe20000010021 */
[----:B------:R-:W-:-:S02]  /*9e30*/  HADD2.F32 R10, -RZ, R11.H1_H1 ;  /* 0x3000000bff0a7230 */ /* 0x000fc40000004100 */
[----:B------:R-:W-:Y:S02]  /*9e40*/  HADD2.F32 R18, -RZ, R21.H0_H0 ;  /* 0x20000015ff127230 */ /* 0x000fe40000004100 */
[----:B------:R-:W-:Y:S02]  /*9e50*/  HADD2.F32 R8, -RZ, R9.H0_H0 ;  /* 0x20000009ff087230 */ /* 0x000fe40000004100 */
[----:B------:R-:W-:Y:S02]  /*9e60*/  HADD2.F32 R11, -RZ, R22.H0_H0 ;  /* 0x20000016ff0b7230 */ /* 0x000fe40000004100 */
[----:B------:R-:W-:Y:S01]  /*9e70*/  HADD2.F32 R12, -RZ, R23.H0_H0 ;  /* 0x20000017ff0c7230 */ /* 0x000fe20000004100 */
[----:B------:R-:W-:Y:S01]  /*9e80*/  FFMA.FTZ R8, R18, R8, R35 ;  /* 0x0000000812087223 */ /* 0x000fe20000010023 */
[----:B------:R-:W-:Y:S01]  /*9e90*/  HADD2.F32 R20, -RZ, R20.H1_H1 ;  /* 0x30000014ff147230 */ /* 0x000fe20000004100 */
[----:B------:R-:W-:Y:S01]  /*9ea0*/  FFMA.FTZ R5, R11, R30, R5 ;  /* 0x0000001e0b057223 */ /* 0x000fe20000010005 */
[----:B------:R-:W-:Y:S01]  /*9eb0*/  HADD2.F32 R9, -RZ, R9.H1_H1 ;  /* 0x30000009ff097230 */ /* 0x000fe20000004100 */
[----:B------:R-:W-:Y:S01]  /*9ec0*/  FFMA.FTZ R6, R12, R19, R6 ;  /* 0x000000130c067223 */ /* 0x000fe20000010006 */
[----:B------:R-:W-:Y:S01]  /*9ed0*/  HADD2.F32 R21, -RZ, R21.H1_H1 ;  /* 0x30000015ff157230 */ /* 0x000fe20000004100 */
[----:B------:R-:W-:Y:S01]  /*9ee0*/  FFMA.FTZ R17, R20, R17, R37 ;  /* 0x0000001114117223 */ /* 0x000fe20000010025 */
[----:B------:R-:W-:-:S02]  /*9ef0*/  HADD2.F32 R22, -RZ, R22.H1_H1 ;  /* 0x30000016ff167230 */ /* 0x000fc40000004100 */
[----:B------:R-:W-:Y:S01]  /*9f00*/  HADD2.F32 R23, -RZ, R23.H1_H1 ;  /* 0x30000017ff177230 */ /* 0x000fe20000004100 */
[----:B------:R-:W-:Y:S01]  /*9f10*/  FFMA.FTZ R9, R21, R9, R16 ;  /* 0x0000000915097223 */ /* 0x000fe20000010010 */
[----:B------:R-:W-:Y:S01]  /*9f20*/  F2FP.PACK_AB R20, R17, R4 ;  /* 0x000000041114723e */ /* 0x000fe200000000ff */
[----:B------:R-:W-:Y:S02]  /*9f30*/  FFMA.FTZ R22, R22, R31, R32 ;  /* 0x0000001f16167223 */ /* 0x000fe40000010020 */
[----:B------:R-:W-:Y:S01]  /*9f40*/  FFMA.FTZ R7, R23, R10, R7 ;  /* 0x0000000a17077223 */ /* 0x000fe20000010007 */
[----:B------:R-:W-:Y:S02]  /*9f50*/  F2FP.PACK_AB R21, R9, R8 ;  /* 0x000000080915723e */ /* 0x000fe400000000ff */
[----:B------:R-:W-:Y:S02]  /*9f60*/  F2FP.PACK_AB R22, R22, R5 ;  /* 0x000000051616723e */ /* 0x000fe400000000ff */
[----:B------:R-:W-:-:S02]  /*9f70*/  F2FP.PACK_AB R23, R7, R6 ;  /* 0x000000060717723e */ /* 0x000fc400000000ff */
.L_x_6494:
[----:B------:R-:W-:Y:S05]  /*9f80*/  BSYNC B0 ;  /* 0x0000000000007941 */ /* 0x000fea0003800000 */
.L_x_6493:
[----:B-----5:R2:W-:Y:S02]  /*9f90*/  STS.128 [R167], R20 ;  /* 0x00000014a7007388 */ /* 0x0205e40000000c00 */
.L_x_6492:
[----:B------:R-:W-:Y:S05]  /*9fa0*/  BSYNC B1 ;  /* 0x0000000000017941 */ /* 0x000fea0003800000 */
.L_x_6491:
        /* <DEDUP_REMOVED lines=26> */
[----:B------:R-:W4:Y:S01]  /*a150*/  LDG.E.128 R4, [R6.64] ;  /* 0x0000000606047981 */ /* 0x000f22000c1e1d00 */
[----:B------:R-:W-:Y:S02]  /*a160*/  LEA.HI.X.SX32 R9, R9, R10, 0x1, P1 ;  /* 0x0000000a09097211 */ /* 0x000fe400008f0eff */
[----:B------:R-:W-:-:S04]  /*a170*/  LEA R10, P1, R8, c[0x0][0x2a8], 0x1 ;  /* 0x0000aa00080a7a11 */ /* 0x000fc800078208ff */
[----:B------:R-:W-:-:S06]  /*a180*/  LEA.HI.X R11, R8, c[0x0][0x2ac], R9, 0x1, P1 ;  /* 0x0000ab00080b7a11 */ /* 0x000fcc00008f0c09 */
[----:B--2---:R-:W2:Y:S01]  /*a190*/  LDG.E.128 R8, [R10.64] ;  /* 0x000000060a087981 */ /* 0x004ea2000c1e1d00 */
[----:B---3--:R-:W-:Y:S02]  /*a1a0*/  HADD2.F32 R32, -RZ, R16.H0_H0 ;  /* 0x20000010ff207230 */ /* 0x008fe40000004100 */
[----:B------:R-:W-:Y:S02]  /*a1b0*/  HADD2.F32 R31, -RZ, R17.H0_H0 ;  /* 0x20000011ff1f7230 */ /* 0x000fe40000004100 */
[--C-:B----4-:R-:W-:Y:S02]  /*a1c0*/  HADD2.F32 R13, -RZ, R4.reuse.H0_H0 ;  /* 0x20000004ff0d7230 */ /* 0x110fe40000004100 */
        /* <DEDUP_REMOVED lines=57> */
.L_x_6498:
[----:B------:R-:W-:Y:S05]  /*a560*/  BSYNC B0 ;  /* 0x0000000000007941 */ /* 0x000fea0003800000 */
.L_x_6497:
[----:B-----5:R3:W-:Y:S02]  /*a570*/  STS.128 [R167+0x800], R20 ;  /* 0x00080014a7007388 */ /* 0x0207e40000000c00 */
.L_x_6496:
[----:B------:R-:W-:Y:S05]  /*a580*/  BSYNC B1 ;  /* 0x0000000000017941 */ /* 0x000fea0003800000 */
.L_x_6495:
        /* <DEDUP_REMOVED lines=16> */
[----:B-1----:R-:W-:Y:S02]  /*a690*/  IADD3 R9, P1, R5, R0, RZ ;  /* 0x0000000005097210 */ /* 0x002fe40007f3e0ff */
        /* <DEDUP_REMOVED lines=42> */
[----:B--2---:R-:W-:Y:S01]  /*a940*/  HADD2.F32 R4, -RZ, R8.H0_H0 ;  /* 0x20000008ff047230 */ /* 0x004fe20000004100 */
        /* <DEDUP_REMOVED lines=32> */
.L_x_6502:
[----:B------:R-:W-:Y:S05]  /*ab50*/  BSYNC B0 ;  /* 0x0000000000007941 */ /* 0x000fea0003800000 */
.L_x_6501:
[----:B-----5:R3:W-:Y:S02]  /*ab60*/  STS.128 [R167+0x1000], R20 ;  /* 0x00100014a7007388 */ /* 0x0207e40000000c00 */
.L_x_6500:
[----:B------:R-:W-:Y:S05]  /*ab70*/  BSYNC B1 ;  /* 0x0000000000017941 */ /* 0x000fea0003800000 */
.L_x_6499:
[----:B--2---:R-:W-:-:S04]  /*ab80*/  IADD3 R28, R168, 0x30, RZ ;  /* 0x00000030a81c7810 */ /* 0x004fc80007ffe0ff */
        /* <DEDUP_REMOVED lines=26> */
[----:B------:R-:W4:Y:S02]  /*ad30*/  LDG.E.128 R4, [R6.64] ;  /* 0x0000000606047981 */ /* 0x000f24000c1e1d00 */
[----:B------:R-:W-:-:S04]  /*ad40*/  IADD3 R0, P1, R3, R0, RZ ;  /* 0x0000000003007210 */ /* 0x000fc80007f3e0ff */
[----:B------:R-:W-:Y:S02]  /*ad50*/  LEA.HI.X.SX32 R3, R3, R2, 0x1, P1 ;  /* 0x0000000203037211 */ /* 0x000fe400008f0eff */
[----:B-1----:R-:W-:-:S04]  /*ad60*/  LEA R8, P1, R0, c[0x0][0x2a8], 0x1 ;  /* 0x0000aa0000087a11 */ /* 0x002fc800078208ff */
[----:B------:R-:W-:-:S06]  /*ad70*/  LEA.HI.X R9, R0, c[0x0][0x2ac], R3, 0x1, P1 ;  /* 0x0000ab0000097a11 */ /* 0x000fcc00008f0c03 */
[----:B--2---:R-:W2:Y:S01]  /*ad80*/  LDG.E.128 R8, [R8.64] ;  /* 0x0000000608087981 */ /* 0x004ea2000c1e1d00 */
[--C-:B---3--:R-:W-:Y:S02]  /*ad90*/  HADD2.F32 R15, -RZ, R21.reuse.H0_H0 ;  /* 0x20000015ff0f7230 */ /* 0x108fe40000004100 */
[----:B------:R-:W-:Y:S02]  /*ada0*/  HADD2.F32 R14, -RZ, R21.H1_H1 ;  /* 0x30000015ff0e7230 */ /* 0x000fe40000004100 */
[--C-:B------:R-:W-:Y:S02]  /*adb0*/  HADD2.F32 R21, -RZ, R20.reuse.H0_H0 ;  /* 0x20000014ff157230 */ /* 0x100fe40000004100 */
[----:B------:R-:W-:Y:S02]  /*adc0*/  HADD2.F32 R25, -RZ, R20.H1_H1 ;  /* 0x30000014ff197230 */ /* 0x000fe40000004100 */
[--C-:B----4-:R-:W-:Y:S02]  /*add0*/  HADD2.F32 R0, -RZ, R5.reuse.H0_H0 ;  /* 0x20000005ff007230 */ /* 0x110fe40000004100 */
[----:B------:R-:W-:-:S02]  /*ade0*/  HADD2.F32 R5, -RZ, R5.H1_H1 ;  /* 0x30000005ff057230 */ /* 0x000fc40000004100 */
[----:B------:R-:W-:Y:S01]  /*adf0*/  HADD2.F32 R2, -RZ, R4.H0_H0 ;  /* 0x20000004ff027230 */ /* 0x000fe20000004100 */
[----:B------:R-:W-:Y:S01]  /*ae00*/  @!P0 FADD.FTZ R0, -R0, -RZ ;  /* 0x800000ff00008221 */ /* 0x000fe20000010100 */
[--C-:B------:R-:W-:Y:S01]  /*ae10*/  HADD2.F32 R3, -RZ, R6.reuse.H0_H0 ;  /* 0x20000006ff037230 */ /* 0x100fe20000004100 */
[----:B------:R-:W-:Y:S01]  /*ae20*/  @!P0 FADD.FTZ R5, -R5, -RZ ;  /* 0x800000ff05058221 */ /* 0x000fe20000010100 */
[----:B------:R-:W-:Y:S01]  /*ae30*/  HADD2.F32 R13, -RZ, R6.H1_H1 ;  /* 0x30000006ff0d7230 */ /* 0x000fe20000004100 */
[----:B------:R-:W-:Y:S01]  /*ae40*/  @!P0 FADD.FTZ R2, -R2, -RZ ;  /* 0x800000ff02028221 */ /* 0x000fe20000010100 */
[--C-:B------:R-:W-:Y:S02]  /*ae50*/  HADD2.F32 R6, -RZ, R7.reuse.H0_H0 ;  /* 0x20000007ff067230 */ /* 0x100fe40000004100 */
[----:B------:R-:W-:Y:S02]  /*ae60*/  HADD2.F32 R4, -RZ, R4.H1_H1 ;  /* 0x30000004ff047230 */ /* 0x000fe40000004100 */
[----:B------:R-:W-:Y:S01]  /*ae70*/  HADD2.F32 R7, -RZ, R7.H1_H1 ;  /* 0x30000007ff077230 */ /* 0x000fe20000004100 */
[----:B------:R-:W-:Y:S01]  /*ae80*/  FMUL.FTZ R15, R15, R0 ;  /* 0x000000000f0f7220 */ /* 0x000fe20000410000 */
[--C-:B------:R-:W-:Y:S01]  /*ae90*/  HADD2.F32 R0, -RZ, R23.reuse.H1_H1 ;  /* 0x30000017ff007230 */ /* 0x100fe20000004100 */
[----:B------:R-:W-:Y:S01]  /*aea0*/  FMUL.FTZ R14, R14, R5 ;  /* 0x000000050e0e7220 */ /* 0x000fe20000410000 */
[----:B------:R-:W-:Y:S01]  /*aeb0*/  HADD2.F32 R5, -RZ, R23.H0_H0 ;  /* 0x20000017ff057230 */ /* 0x000fe20000004100 */
[----:B------:R-:W-:Y:S01]  /*aec0*/  FMUL.FTZ R21, R21, R2 ;  /* 0x0000000215157220 */ /* 0x000fe20000410000 */
[----:B------:R-:W-:Y:S01]  /*aed0*/  HADD2.F32 R2, -RZ, R22.H0_H0 ;  /* 0x20000016ff027230 */ /* 0x000fe20000004100 */
[----:B------:R-:W-:-:S02]  /*aee0*/  @!P0 FADD.FTZ R4, -R4, -RZ ;  /* 0x800000ff04048221 */ /* 0x000fc40000010100 */
[----:B------:R-:W-:Y:S02]  /*aef0*/  @!P0 FADD.FTZ R3, -R3, -RZ ;  /* 0x800000ff03038221 */ /* 0x000fe40000010100 */
[----:B------:R-:W-:Y:S02]  /*af00*/  @!P0 FADD.FTZ R6, -R6, -RZ ;  /* 0x800000ff06068221 */ /* 0x000fe40000010100 */
[----:B------:R-:W-:Y:S01]  /*af10*/  @!P0 FADD.FTZ R7, -R7, -RZ ;  /* 0x800000ff07078221 */ /* 0x000fe20000010100 */
[----:B------:R-:W-:Y:S01]  /*af20*/  HADD2.F32 R22, -RZ, R22.H1_H1 ;  /* 0x30000016ff167230 */ /* 0x000fe20000004100 */
[----:B------:R-:W-:Y:S01]  /*af30*/  FMUL.FTZ R25, R25, R4 ;  /* 0x0000000419197220 */ /* 0x000fe20000410000 */
[----:B-----5:R-:W-:Y:S01]  /*af40*/  HADD2.F32 R4, -RZ, R16.H0_H0 ;  /* 0x20000010ff047230 */ /* 0x020fe20000004100 */
[----:B------:R-:W-:Y:S01]  /*af50*/  FMUL.FTZ R3, R2, R3 ;  /* 0x0000000302037220 */ /* 0x000fe20000410000 */
[----:B--2---:R-:W-:Y:S01]  /*af60*/  HADD2.F32 R2, -RZ, R9.H0_H0 ;  /* 0x20000009ff027230 */ /* 0x004fe20000004100 */
[----:B------:R-:W-:Y:S01]  /*af70*/  FMUL.FTZ R6, R5, R6 ;  /* 0x0000000605067220 */ /* 0x000fe20000410000 */
[----:B------:R-:W-:Y:S01]  /*af80*/  HADD2.F32 R5, -RZ, R8.H0_H0 ;  /* 0x20000008ff057230 */ /* 0x000fe20000004100 */
[----:B------:R-:W-:Y:S01]  /*af90*/  FMUL.FTZ R7, R0, R7 ;  /* 0x0000000700077220 */ /* 0x000fe20000410000 */
[----:B------:R-:W-:Y:S01]  /*afa0*/  HADD2.F32 R0, -RZ, R17.H0_H0 ;  /* 0x20000011ff007230 */ /* 0x000fe20000004100 */
[----:B------:R-:W-:-:S02]  /*afb0*/  @!P0 FADD.FTZ R13, -R13, -RZ ;  /* 0x800000ff0d0d8221 */ /* 0x000fc40000010100 */
[----:B------:R-:W-:Y:S01]  /*afc0*/  FFMA.FTZ R4, R4, R5, R21 ;  /* 0x0000000504047223 */ /* 0x000fe20000010015 */
[----:B------:R-:W-:Y:S01]  /*afd0*/  HADD2.F32 R5, -RZ, R18.H0_H0 ;  /* 0x20000012ff057230 */ /* 0x000fe20000004100 */
[----:B------:R-:W-:Y:S01]  /*afe0*/  FMUL.FTZ R13, R22, R13 ;  /* 0x0000000d160d7220 */ /* 0x000fe20000410000 */
[----:B------:R-:W-:Y:S01]  /*aff0*/  HADD2.F32 R22, -RZ, R10.H0_H0 ;  /* 0x2000000aff167230 */ /* 0x000fe20000004100 */
[----:B------:R-:W-:Y:S01]  /*b000*/  FFMA.FTZ R0, R0, R2, R15 ;  /* 0x0000000200007223 */ /* 0x000fe2000001000f */
[----:B------:R-:W-:Y:S02]  /*b010*/  HADD2.F32 R2, -RZ, R19.H0_H0 ;  /* 0x20000013ff027230 */ /* 0x000fe40000004100 */
[----:B------:R-:W-:Y:S02]  /*b020*/  HADD2.F32 R17, -RZ, R17.H1_H1 ;  /* 0x30000011ff117230 */ /* 0x000fe40000004100 */
[----:B------:R-:W-:Y:S02]  /*b030*/  HADD2.F32 R9, -RZ, R9.H1_H1 ;  /* 0x30000009ff097230 */ /* 0x000fe40000004100 */
[----:B------:R-:W-:-:S02]  /*b040*/  HADD2.F32 R8, -RZ, R8.H1_H1 ;  /* 0x30000008ff087230 */ /* 0x000fc40000004100 */
[--C-:B------:R-:W-:Y:S02]  /*b050*/  HADD2.F32 R23, -RZ, R11.reuse.H0_H0 ;  /* 0x2000000bff177230 */ /* 0x100fe40000004100 */
[----:B------:R-:W-:Y:S02]  /*b060*/  HADD2.F32 R20, -RZ, R11.H1_H1 ;  /* 0x3000000bff147230 */ /* 0x000fe40000004100 */
        /* <DEDUP_REMOVED lines=14> */
.L_x_6504:
[----:B------:R-:W-:Y:S05]  /*b150*/  BSYNC B0 ;  /* 0x0000000000007941 */ /* 0x000fea0003800000 */
.L_x_6503:
[----:B-----5:R4:W-:Y:S01]  /*b160*/  STS.128 [R167+0x1800], R16 ;  /* 0x00180010a7007388 */ /* 0x0209e20000000c00 */
[----:B------:R-:W-:Y:S05]  /*b170*/  BRA `(.L_x_6488) ;  /* 0x0000022000007947 */ /* 0x000fea0003800000 */
.L_x_6474:
[----:B------:R-:W-:Y:S01]  /*b180*/  IMAD.IADD R9, R164, 0x1, -R61 ;  /* 0x00000001a4097824 */ /* 0x000fe200078e0a3d */
[C---:B------:R-:W-:Y:S02]  /*b190*/  IADD3 R12, R168.reuse, 0x10, RZ ;  /* 0x00000010a80c7810 */ /* 0x040fe40007ffe0ff */
[----:B------:R-:W-:Y:S02]  /*b1a0*/  IADD3 R28, R168, 0x30, RZ ;  /* 0x00000030a81c7810 */ /* 0x000fe40007ffe0ff */
[-C--:B------:R-:W-:Y:S02]  /*b1b0*/  ISETP.GE.AND P2, PT, R12, R9.reuse, PT ;  /* 0x000000090c00720c */ /* 0x080fe40003f46270 */
[----:B------:R-:W-:-:S02]  /*b1c0*/  ISETP.GE.AND P3, PT, R168, R9, PT ;  /* 0x00000009a800720c */ /* 0x000fc40003f66270 */
        /* <DEDUP_REMOVED lines=8> */
[----:B------:R-:W-:Y:S01]  /*b250*/  @!P2 LEA R6, P5, R7, c[0x0][0x160], 0x1 ;  /* 0x000058000706aa11 */ /* 0x000fe200078a08ff */
        /* <DEDUP_REMOVED lines=13> */
[----:B------:R1:W-:Y:S02]  /*b330*/  @!P2 LDGSTS.E.BYPASS.LTC128B.128 [R167+0x800], [R6.64] ;  /* 0x0080000006a7afae */ /* 0x0003e4000b901d46 */
[----:B------:R-:W-:Y:S01]  /*b340*/  @!P1 LEA.HI.X R15, R0, c[0x0][0x164], R3, 0x1, P5 ;  /* 0x00005900000f9a11 */ /* 0x000fe200028f0c03 */
[----:B------:R-:W-:Y:S01]  /*b350*/  @!P0 IMAD.IADD R5, R11, 0x1, R2 ;  /* 0x000000010b058824 */ /* 0x000fe200078e0202 */
[----:B------:R-:W-:-:S03]  /*b360*/  @!P0 LEA R2, P4, R10, c[0x0][0x160], 0x1 ;  /* 0x000058000a028a11 */ /* 0x000fc600078808ff */
[----:B------:R1:W-:Y:S01]  /*b370*/  @!P1 LDGSTS.E.BYPASS.LTC128B.128 [R167+0x1000], [R14.64] ;  /* 0x010000000ea79fae */ /* 0x0003e2000b901d46 */
[----:B------:R-:W-:-:S05]  /*b380*/  @!P0 LEA.HI.X R3, R10, c[0x0][0x164], R5, 0x1, P4 ;  /* 0x000059000a038a11 */ /* 0x000fca00020f0c05 */
[----:B------:R1:W-:Y:S04]  /*b390*/  @!P0 LDGSTS.E.BYPASS.LTC128B.128 [R167+0x1800], [R2.64] ;  /* 0x0180000002a78fae */ /* 0x0003e8000b901d46 */
.L_x_6488:
[----:B------:R-:W-:Y:S05]  /*b3a0*/  BSYNC B2 ;  /* 0x0000000000027941 */ /* 0x000fea0003800000 */
.L_x_6473:
[----:B------:R-:W-:Y:S01]  /*b3b0*/  IADD3 R172, R56, -0x1, RZ ;  /* 0xffffffff38ac7810 */ /* 0x000fe20007ffe0ff */
[----:B------:R-:W-:Y:S01]  /*b3c0*/  IMAD.SHL.U32 R40, R62, 0x40, RZ ;  /* 0x000000403e287824 */ /* 0x000fe200078e00ff */
[C---:B------:R-:W-:Y:S01]  /*b3d0*/  IADD3 R4, R168.reuse, 0x50, RZ ;  /* 0x00000050a8047810 */ /* 0x040fe20007ffe0ff */
[----:B------:R-:W-:Y:S01]  /*b3e0*/  IMAD.SHL.U32 R57, R57, 0x2, RZ ;  /* 0x0000000239397824 */ /* 0x000fe200078e00ff */
[----:B-1----:R-:W-:Y:S01]  /*b3f0*/  IADD3 R3, R168, 0x60, RZ ;  /* 0x00000060a8037810 */ /* 0x002fe20007ffe0ff */
[----:B------:R-:W-:Y:S01]  /*b400*/  IMAD.SHL.U32 R2, R172, 0x80, RZ ;  /* 0x00000080ac027824 */ /* 0x000fe200078e00ff */
[C---:B------:R-:W-:Y:S02]  /*b410*/  IADD3 R0, R168.reuse, 0x70, RZ ;  /* 0x00000070a8007810 */ /* 0x040fe40007ffe0ff */
[----:B------:R-:W-:Y:S01]  /*b420*/  IADD3 R14, R168, 0x40, RZ ;  /* 0x00000040a80e7810 */ /* 0x000fe20007ffe0ff */
[----:B------:R-:W-:Y:S01]  /*b430*/  IMAD.IADD R5, R63, 0x1, -R2 ;  /* 0x000000013f057824 */ /* 0x000fe200078e0a02 */
[----:B------:R-:W-:-:S02]  /*b440*/  LOP3.LUT R40, R40, 0xfffffe00, RZ, 0xc0, !PT ;  /* 0xfffffe0028287812 */ /* 0x000fc400078ec0ff */
[----:B------:R-:W-:Y:S02]  /*b450*/  LOP3.LUT R57, R57, 0x6, RZ, 0xc0, !PT ;  /* 0x0000000639397812 */ /* 0x000fe400078ec0ff */
[-C--:B------:R-:W-:Y:S02]  /*b460*/  ISETP.GE.AND P0, PT, R168, R5.reuse, PT ;  /* 0x00000005a800720c */ /* 0x080fe40003f06270 */
[-C--:B------:R-:W-:Y:S02]  /*b470*/  ISETP.GE.AND P4, PT, R12, R5.reuse, PT ;  /* 0x000000050c00720c */ /* 0x080fe40003f86270 */
[-C--:B------:R-:W-:Y:S02]  /*b480*/  ISETP.GE.AND P5, PT, R24, R5.reuse, PT ;  /* 0x000000051800720c */ /* 0x080fe40003fa6270 */
[-C--:B------:R-:W-:Y:S02]  /*b490*/  ISETP.GE.AND P3, PT, R28, R5.reuse, PT ;  /* 0x000000051c00720c */ /* 0x080fe40003f66270 */
[----:B------:R-:W-:-:S02]  /*b4a0*/  ISETP.GE.AND P2, PT, R4, R5, PT ;  /* 0x000000050400720c */ /* 0x000fc40003f46270 */
[----:B------:R-:W-:-:S03]  /*b4b0*/  ISETP.GE.AND P1, PT, R3, R5, PT ;  /* 0x000000050300720c */ /* 0x000fc60003f26270 */
[----:B------:R-:W-:-:S04]  /*b4c0*/  @!P0 IMAD.MOV.U32 R158, RZ, RZ, R160 ;  /* 0x000000ffff9e8224 */ /* 0x000fc800078e00a0 */
[----:B------:R-:W-:Y:S01]  /*b4d0*/  @!P5 IMAD.MOV.U32 R6, RZ, RZ, c[0x0][0x198] ;  /* 0x00006600ff06d624 */ /* 0x000fe200078e00ff */
[----:B------:R-:W-:Y:S01]  /*b4e0*/  @!PT LDS RZ, [RZ] ;  /* 0x00000000fffff984 */ /* 0x000fe20000000800 */
[----:B------:R-:W-:Y:S01]  /*b4f0*/  @!PT LDS RZ, [RZ] ;  /* 0x00000000fffff984 */ /* 0x000fe20000000800 */
[----:B------:R-:W-:Y:S01]  /*b500*/  @!PT LDS RZ, [RZ] ;  /* 0x00000000fffff984 */ /* 0x000fe20000000800 */
[----:B------:R1:W-:Y:S01]  /*b510*/  @!P0 LDGSTS.E.BYPASS.LTC128B.128 [R167+0x2000], [R158.64] ;  /* 0x020000009ea78fae */ /* 0x0003e2000b901d46 */
[CC--:B--2---:R-:W-:Y:S01]  /*b520*/  @!P4 LEA R8, P0, R105.reuse, R160.reuse, 0x1 ;  /* 0x000000a06908c211 */ /* 0x0c4fe200078008ff */
[----:B------:R-:W-:Y:S02]  /*b530*/  @!P5 IMAD.MOV.U32 R7, RZ, RZ, c[0x0][0x19c] ;  /* 0x00006700ff07d624 */ /* 0x000fe400078e00ff */
[----:B---3--:R-:W-:Y:S01]  /*b540*/  @!P3 IMAD.MOV.U32 R22, RZ, RZ, c[0x0][0x198] ;  /* 0x00006600ff16b624 */ /* 0x008fe200078e00ff */
[----:B------:R-:W-:Y:S01]  /*b550*/  @!P4 LEA.HI.X R9, R105, R159, R104, 0x1, P0 ;  /* 0x0000009f6909c211 */ /* 0x000fe200000f0c68 */
[----:B------:R-:W-:Y:S01]  /*b560*/  @!P2 IMAD.MOV.U32 R20, RZ, RZ, c[0x0][0x198] ;  /* 0x00006600ff14a624 */ /* 0x000fe200078e00ff */
[----:B------:R-:W-:Y:S01]  /*b570*/  ISETP.GE.AND P0, PT, R0, R5, PT ;  /* 0x000000050000720c */ /* 0x000fe20003f06270 */
[----:B----4-:R-:W-:Y:S02]  /*b580*/  @!P1 IMAD.MOV.U32 R18, RZ, RZ, c[0x0][0x198] ;  /* 0x00006600ff129624 */ /* 0x010fe400078e00ff */
[----:B------:R2:W-:Y:S01]  /*b590*/  @!P4 LDGSTS.E.BYPASS.LTC128B.128 [R167+0x2800], [R8.64] ;  /* 0x0280000008a7cfae */ /* 0x0005e2000b901d46 */
[----:B------:R-:W-:Y:S01]  /*b5a0*/  @!P5 LEA R26, P4, R6, R160, 0x6 ;  /* 0x000000a0061ad211 */ /* 0x000fe200078830ff */
[----:B------:R-:W-:-:S03]  /*b5b0*/  @!P3 IMAD.MOV.U32 R11, RZ, RZ, c[0x0][0x19c] ;  /* 0x00006700ff0bb624 */ /* 0x000fc600078e00ff */
[----:B------:R-:W-:Y:S01]  /*b5c0*/  @!P5 LEA.HI.X R27, R6, R159, R7, 0x6, P4 ;  /* 0x0000009f061bd211 */ /* 0x000fe200020f3407 */
[----:B------:R-:W-:Y:S01]  /*b5d0*/  @!P1 IMAD.MOV.U32 R7, RZ, RZ, c[0x0][0x19c] ;  /* 0x00006700ff079624 */ /* 0x000fe200078e00ff */
[----:B------:R-:W-:Y:S01]  /*b5e0*/  ISETP.GE.AND P4, PT, R14, R5, PT ;  /* 0x000000050e00720c */ /* 0x000fe20003f86270 */
[----:B------:R-:W-:Y:S02]  /*b5f0*/  @!P3 IMAD R11, R11, 0x60, RZ ;  /* 0x000000600b0bb824 */ /* 0x000fe400078e02ff */
[----:B------:R-:W-:Y:S01]  /*b600*/  @!P0 IMAD.MOV.U32 R6, RZ, RZ, c[0x0][0x19c] ;  /* 0x00006700ff068624 */ /* 0x000fe200078e00ff */
[----:B------:R3:W-:Y:S01]  /*b610*/  @!P5 LDGSTS.E.BYPASS.LTC128B.128 [R167+0x3000], [R26.64] ;  /* 0x030000001aa7dfae */ /* 0x0007e2000b901d46 */
[----:B------:R-:W-:Y:S02]  /*b620*/  @!P0 IMAD.MOV.U32 R16, RZ, RZ, c[0x0][0x198] ;  /* 0x00006600ff108624 */ /* 0x000fe400078e00ff */
[----:B------:R-:W-:Y:S02]  /*b630*/  @!P1 IMAD R7, R7, 0xc0, RZ ;  /* 0x000000c007079824 */ /* 0x000fe400078e02ff */
[----:B------:R-:W-:-:S02]  /*b640*/  @!P0 IMAD R13, R6, 0xe0, RZ ;  /* 0x000000e0060d8824 */ /* 0x000fc400078e02ff */
[----:B-1----:R-:W-:Y:S02]  /*b650*/  @!P3 IMAD.MOV.U32 R158, RZ, RZ, R160 ;  /* 0x000000ffff9eb224 */ /* 0x002fe400078e00a0 */
[----:B------:R-:W-:Y:S02]  /*b660*/  @!P4 IMAD.MOV.U32 R10, RZ, RZ, c[0x0][0x19c] ;  /* 0x00006700ff0ac624 */ /* 0x000fe400078e00ff */
[----:B------:R-:W-:-:S04]  /*b670*/  @!P3 IMAD.WIDE.U32 R22, R22, 0x60, R158 ;  /* 0x000000601616b825 */ /* 0x000fc800078e009e */
[----:B------:R-:W-:Y:S02]  /*b680*/  @!P2 IMAD.MOV.U32 R158, RZ, RZ, R160 ;  /* 0x000000ffff9ea224 */ /* 0x000fe400078e00a0 */
[----:B--2---:R-:W-:Y:S02]  /*b690*/  @!P4 IMAD.MOV.U32 R9, RZ, RZ, c[0x0][0x198] ;  /* 0x00006600ff09c624 */ /* 0x004fe400078e00ff */
[----:B------:R-:W-:-:S03]  /*b6a0*/  @!P2 IMAD.WIDE.U32 R20, R20, 0xa0, R158 ;  /* 0x000000a01414a825 */ /* 0x000fc600078e009e */
[----:B------:R-:W-:Y:S01]  /*b6b0*/  @!P4 LEA R6, P5, R9, R160, 0x7 ;  /* 0x000000a00906c211 */ /* 0x000fe200078a38ff */
[----:B------:R-:W-:Y:S02]  /*b6c0*/  @!P1 IMAD.MOV.U32 R158, RZ, RZ, R160 ;  /* 0x000000ffff9e9224 */ /* 0x000fe400078e00a0 */
[----:B------:R-:W-:Y:S02]  /*b6d0*/  @!P2 IMAD.MOV.U32 R8, RZ, RZ, c[0x0][0x19c] ;  /* 0x00006700ff08a624 */ /* 0x000fe400078e00ff */
[----:B------:R-:W-:-:S04]  /*b6e0*/  @!P1 IMAD.WIDE.U32 R18, R18, 0xc0, R158 ;  /* 0x000000c012129825 */ /* 0x000fc800078e009e */
[----:B------:R-:W-:Y:S02]  /*b6f0*/  @!P0 IMAD.MOV.U32 R158, RZ, RZ, R160 ;  /* 0x000000ffff9e8224 */ /* 0x000fe400078e00a0 */
[----:B------:R-:W-:Y:S02]  /*b700*/  @!P2 IMAD R8, R8, 0xa0, RZ ;  /* 0x000000a00808a824 */ /* 0x000fe400078e02ff */
[----:B------:R-:W-:-:S04]  /*b710*/  @!P0 IMAD.WIDE.U32 R16, R16, 0xe0, R158 ;  /* 0x000000e010108825 */ /* 0x000fc800078e009e */
[----:B------:R-:W-:Y:S02]  /*b720*/  @!P3 IMAD.IADD R23, R23, 0x1, R11 ;  /* 0x000000011717b824 */ /* 0x000fe400078e020b */
[----:B------:R-:W-:Y:S01]  /*b730*/  @!P1 IMAD.IADD R19, R19, 0x1, R7 ;  /* 0x0000000113139824 */ /* 0x000fe200078e0207 */
[----:B------:R-:W-:Y:S01]  /*b740*/  @!P4 LEA.HI.X R7, R9, R159, R10, 0x7, P5 ;  /* 0x0000009f0907c211 */ /* 0x000fe200028f3c0a */
[----:B------:R-:W-:Y:S01]  /*b750*/  @!P2 IMAD.IADD R21, R21, 0x1, R8 ;  /* 0x000000011515a824 */ /* 0x000fe200078e0208 */
[----:B------:R1:W-:Y:S01]  /*b760*/  @!P3 LDGSTS.E.BYPASS.LTC128B.128 [R167+0x3800], [R22.64] ;  /* 0x0380000016a7bfae */ /* 0x0003e2000b901d46 */
[----:B------:R-:W-:Y:S01]  /*b770*/  @!P0 IMAD.IADD R17, R17, 0x1, R13 ;  /* 0x0000000111118824 */ /* 0x000fe200078e020d */
[-C--:B------:R-:W-:Y:S01]  /*b780*/  ISETP.GE.AND P5, PT, R24, R5.reuse, PT ;  /* 0x000000051800720c */ /* 0x080fe20003fa6270 */
[----:B------:R-:W-:Y:S01]  /*b790*/  IMAD.SHL.U32 R8, R168, 0x8, RZ ;  /* 0x00000008a8087824 */ /* 0x000fe200078e00ff */
[----:B------:R2:W-:Y:S01]  /*b7a0*/  @!P4 LDGSTS.E.BYPASS.LTC128B.128 [R167+0x4000], [R6.64] ;  /* 0x0400000006a7cfae */ /* 0x0005e2000b901d46 */
[----:B------:R-:W-:Y:S01]  /*b7b0*/  SHF.R.S32.HI R10, RZ, 0x4, R135 ;  /* 0x00000004ff0a7819 */ /* 0x000fe20000011487 */
[----:B------:R-:W-:Y:S01]  /*b7c0*/  IMAD R158, R58, 0x400, R40 ;  /* 0x000004003a9e7824 */ /* 0x000fe200078e0228 */
[-C--:B------:R-:W-:Y:S01]  /*b7d0*/  ISETP.GE.AND P3, PT, R28, R5.reuse, PT ;  /* 0x000000051c00720c */ /* 0x080fe20003f66270 */
[----:B------:R1:W-:Y:S01]  /*b7e0*/  @!P2 LDGSTS.E.BYPASS.LTC128B.128 [R167+0x4800], [R20.64] ;  /* 0x0480000014a7afae */ /* 0x0003e2000b901d46 */
[-C--:B------:R-:W-:Y:S01]  /*b7f0*/  ISETP.GE.AND P2, PT, R4, R5.reuse, PT ;  /* 0x000000050400720c */ /* 0x080fe20003f46270 */
[----:B------:R-:W-:Y:S01]  /*b800*/  IMAD R58, R58, 0x10, R61 ;  /* 0x000000103a3a7824 */ /* 0x000fe200078e023d */
[----:B------:R-:W-:Y:S01]  /*b810*/  LEA.HI R135, R135, R10, RZ, 0x1 ;  /* 0x0000000a87877211 */ /* 0x000fe200078f08ff */
[----:B------:R4:W-:Y:S01]  /*b820*/  @!P1 LDGSTS.E.BYPASS.LTC128B.128 [R167+0x5000], [R18.64] ;  /* 0x0500000012a79fae */ /* 0x0009e2000b901d46 */
[----:B------:R-:W-:-:S02]  /*b830*/  ISETP.GE.AND P1, PT, R168, R5, PT ;  /* 0x00000005a800720c */ /* 0x000fc40003f26270 */
[----:B------:R-:W-:Y:S01]  /*b840*/  @!P5 IMAD.MOV.U32 R4, RZ, RZ, c[0x0][0x1a4] ;  /* 0x00006900ff04d624 */ /* 0x000fe200078e00ff */
[----:B------:R5:W-:Y:S01]  /*b850*/  @!P0 LDGSTS.E.BYPASS.LTC128B.128 [R167+0x5800], [R16.64] ;  /* 0x0580000010a78fae */ /* 0x000be2000b901d46 */
[----:B------:R-:W-:-:S03]  /*b860*/  ISETP.GE.AND P0, PT, R12, R5, PT ;  /* 0x000000050c00720c */ /* 0x000fc60003f06270 */
[----:B------:R-:W0:Y:S10]  /*b870*/  LDGDEPBAR ;  /* 0x00000000000079af */ /* 0x000e340000000000 */
[----:B------:R-:W-:Y:S01]  /*b880*/  @!P0 LEA R12, P4, R107, R162, 0x1 ;  /* 0x000000a26b0c8211 */ /* 0x000fe200078808ff */
[----:B--2---:R-:W-:-:S03]  /*b890*/  IMAD.SHL.U32 R7, R60, 0x40, RZ ;  /* 0x000000403c077824 */ /* 0x004fc600078e00ff */
[----:B------:R-:W-:Y:S02]  /*b8a0*/  @!P0 LEA.HI.X R13, R107, R163, R106, 0x1, P4 ;  /* 0x000000a36b0d8211 */ /* 0x000fe400020f0c6a */
[----:B------:R-:W-:Y:S02]  /*b8b0*/  ISETP.GE.AND P4, PT, R14, R5, PT ;  /* 0x000000050e00720c */ /* 0x000fe40003f86270 */
[----:B------:R-:W-:Y:S01]  /*b8c0*/  LOP3.LUT R9, R7, 0x1c0, RZ, 0xc0, !PT ;  /* 0x000001c007097812 */ /* 0x000fe200078ec0ff */
[----:B----4-:R-:W-:-:S03]  /*b8d0*/  @!P3 IMAD.MOV.U32 R18, RZ, RZ, c[0x0][0x1a0] ;  /* 0x00006800ff12b624 */ /* 0x010fc600078e00ff */
[----:B------:R-:W-:Y:S01]  /*b8e0*/  LOP3.LUT R8, R9, 0x8, R8, 0xf8, !PT ;  /* 0x0000000809087812 */ /* 0x000fe200078ef808 */
[----:B-----5:R-:W-:Y:S01]  /*b8f0*/  @!P2 IMAD.MOV.U32 R16, RZ, RZ, c[0x0][0x1a0] ;  /* 0x00006800ff10a624 */ /* 0x020fe200078e00ff */
[----:B------:R-:W-:-:S04]  /*b900*/  DEPBAR.LE SB0, 0x0 ;  /* 0x000080000000791a */ /* 0x000fc80000000000 */
[----:B------:R-:W-:Y:S01]  /*b910*/  BAR.SYNC.DEFER_BLOCKING 0x0 ;  /* 0x0000000000007b1d */ /* 0x000fe20000010000 */
[----:B------:R-:W-:Y:S01]  /*b920*/  SHF.R.U32.HI R9, RZ, 0x3, R9 ;  /* 0x00000003ff097819 */ /* 0x000fe20000011609 */
[----:B------:R-:W-:-:S04]  /*b930*/  @!P3 IMAD.WIDE.U32 R18, R18, 0x60, R162 ;  /* 0x000000601212b825 */ /* 0x000fc800078e00a2 */
[----:B------:R-:W-:Y:S01]  /*b940*/  @!P2 IMAD.WIDE.U32 R16, R16, 0xa0, R162 ;  /* 0x000000a01010a825 */ /* 0x000fe200078e00a2 */
        /* <DEDUP_REMOVED lines=16> */
[----:B------:R-:W-:Y:S01]  /*ba50*/  LOP3.LUT R3, R135, 0xfffffffe, RZ, 0xc0, !PT ;  /* 0xfffffffe87037812 */ /* 0x000fe200078ec0ff */
[----:B------:R-:W-:Y:S01]  /*ba60*/  @!P1 IMAD.MOV.U32 R14, RZ, RZ, c[0x0][0x1a0] ;  /* 0x00006800ff0e9624 */ /* 0x000fe200078e00ff */
[----:B------:R-:W-:Y:S01]  /*ba70*/  ISETP.GE.AND P0, PT, R0, R5, PT ;  /* 0x000000050000720c */ /* 0x000fe20003f06270 */
[----:B------:R-:W-:Y:S01]  /*ba80*/  @!P4 IMAD.MOV.U32 R5, RZ, RZ, c[0x0][0x1a0] ;  /* 0x00006800ff05c624 */ /* 0x000fe200078e00ff */
[----:B------:R-:W-:Y:S01]  /*ba90*/  LOP3.LUT R0, R8, R9, RZ, 0x3c, !PT ;  /* 0x0000000908007212 */ /* 0x000fe200078e3cff */
[----:B------:R-:W-:Y:S01]  /*baa0*/  IMAD.IADD R3, R10, 0x1, -R3 ;  /* 0x000000010a037824 */ /* 0x000fe200078e0a03 */
[----:B------:R-:W-:Y:S01]  /*bab0*/  @!PT LDS RZ, [RZ] ;  /* 0x00000000fffff984 */ /* 0x000fe20000000800 */
[----:B------:R-:W-:Y:S01]  /*bac0*/  @!PT LDS RZ, [RZ] ;  /* 0x00000000fffff984 */ /* 0x000fe20000000800 */
[----:B------:R-:W-:Y:S01]  /*bad0*/  @!PT LDS RZ, [RZ] ;  /* 0x00000000fffff984 */ /* 0x000fe20000000800 */
[----:B------:R5:W-:Y:S01]  /*bae0*/  @!P5 LDGSTS.E.BYPASS.LTC128B.128 [R167+0x7000], [R6.64] ;  /* 0x0700000006a7dfae */ /* 0x000be2000b901d46 */
[----:B------:R-:W-:Y:S01]  /*baf0*/  IMAD.SHL.U32 R10, R134, 0x40, RZ ;  /* 0x00000040860a7824 */ /* 0x000fe200078e00ff */
[----:B------:R-:W-:Y:S01]  /*bb00*/  @!P4 LEA R8, P5, R5, R162, 0x7 ;  /* 0x000000a20508c211 */ /* 0x000fe200078a38ff */
[C---:B------:R-:W-:Y:S01]  /*bb10*/  IMAD R157, R3.reuse, 0x200, R0 ;  /* 0x00000200039d7824 */ /* 0x040fe200078e0200 */
[----:B------:R-:W-:Y:S01]  /*bb20*/  @P3 STS.128 [R167+0x7800], RZ ;  /* 0x007800ffa7003388 */ /* 0x000fe20000000c00 */
[----:B------:R-:W-:Y:S01]  /*bb30*/  IMAD.SHL.U32 R3, R3, 0x8, RZ ;  /* 0x0000000803037824 */ /* 0x000fe200078e00ff */
[----:B------:R-:W-:Y:S01]  /*bb40*/  LOP3.LUT R10, R10, 0x1c0, RZ, 0xc0, !PT ;  /* 0x000001c00a0a7812 */ /* 0x000fe200078ec0ff */
[----:B------:R-:W-:Y:S01]  /*bb50*/  @!P1 IMAD.WIDE.U32 R14, R14, 0xc0, R162 ;  /* 0x000000c00e0e9825 */ /* 0x000fe200078e00a2 */
[----:B------:R-:W-:-:S02]  /*bb60*/  @!P4 LEA.HI.X R9, R5, R163, R4, 0x7, P5 ;  /* 0x000000a30509c211 */ /* 0x000fc400028f3c04 */
[----:B------:R-:W-:Y:S01]  /*bb70*/  LOP3.LUT R3, R10, 0x8, R3, 0xf8, !PT ;  /* 0x000000080a037812 */ /* 0x000fe200078ef803 */
[----:B------:R-:W-:Y:S01]  /*bb80*/  @!P2 IMAD.MOV.U32 R5, RZ, RZ, c[0x0][0x1a4] ;  /* 0x00006900ff05a624 */ /* 0x000fe200078e00ff */
[----:B------:R-:W-:Y:S01]  /*bb90*/  SHF.R.U32.HI R10, RZ, 0x3, R10 ;  /* 0x00000003ff0a7819 */ /* 0x000fe2000001160a */
[----:B------:R-:W-:Y:S02]  /*bba0*/  @!P1 IMAD.MOV.U32 R4, RZ, RZ, c[0x0][0x1a4] ;  /* 0x00006900ff049624 */ /* 0x000fe400078e00ff */
[----:B----4-:R-:W-:Y:S01]  /*bbb0*/  @!P0 IMAD.MOV.U32 R12, RZ, RZ, c[0x0][0x1a0] ;  /* 0x00006800ff0c8624 */ /* 0x010fe200078e00ff */
[----:B------:R-:W-:Y:S01]  /*bbc0*/  LOP3.LUT R3, R3, R10, RZ, 0x3c, !PT ;  /* 0x0000000a03037212 */ /* 0x000fe200078e3cff */
[----:B------:R-:W-:Y:S02]  /*bbd0*/  @!P0 IMAD.MOV.U32 R0, RZ, RZ, c[0x0][0x1a4] ;  /* 0x00006900ff008624 */ /* 0x000fe400078e00ff */
[----:B------:R-:W-:Y:S02]  /*bbe0*/  @!P2 IMAD R5, R5, 0xa0, RZ ;  /* 0x000000a00505a824 */ /* 0x000fe400078e02ff */
[----:B------:R-:W-:-:S02]  /*bbf0*/  @!P1 IMAD R4, R4, 0xc0, RZ ;  /* 0x000000c004049824 */ /* 0x000fc400078e02ff */
[----:B------:R-:W-:-:S04]  /*bc00*/  @!P0 IMAD.WIDE.U32 R12, R12, 0xe0, R162 ;  /* 0x000000e00c0c8825 */ /* 0x000fc800078e00a2 */
[----:B-----5:R-:W-:Y:S02]  /*bc10*/  @!P3 IMAD.MOV.U32 R6, RZ, RZ, c[0x0][0x1a4] ;  /* 0x00006900ff06b624 */ /* 0x020fe400078e00ff */
[----:B------:R-:W-:Y:S02]  /*bc20*/  @!P0 IMAD R7, R0, 0xe0, RZ ;  /* 0x000000e000078824 */ /* 0x000fe400078e02ff */
[----:B------:R-:W-:Y:S02]  /*bc30*/  @!P3 IMAD R6, R6, 0x60, RZ ;  /* 0x000000600606b824 */ /* 0x000fe400078e02ff */
[----:B------:R-:W-:Y:S02]  /*bc40*/  @!P2 IMAD.IADD R17, R17, 0x1, R5 ;  /* 0x000000011111a824 */ /* 0x000fe400078e0205 */
[----:B------:R-:W-:Y:S02]  /*bc50*/  @!P3 IMAD.IADD R19, R19, 0x1, R6 ;  /* 0x000000011313b824 */ /* 0x000fe400078e0206 */
[C---:B------:R-:W-:Y:S01]  /*bc60*/  IMAD.IADD R158, R3.reuse, 0x1, R158 ;  /* 0x00000001039e7824 */ /* 0x040fe200078e029e */
[----:B------:R-:W-:Y:S01]  /*bc70*/  LOP3.LUT R3, R3, R40, RZ, 0xfc, !PT ;  /* 0x0000002803037212 */ /* 0x000fe200078efcff */
[----:B------:R-:W-:Y:S01]  /*bc80*/  @!P1 IMAD.IADD R15, R15, 0x1, R4 ;  /* 0x000000010f0f9824 */ /* 0x000fe200078e0204 */
[----:B------:R-:W-:Y:S01]  /*bc90*/  @!PT LDS RZ, [RZ] ;  /* 0x00000000fffff984 */ /* 0x000fe20000000800 */
[----:B------:R-:W-:Y:S01]  /*bca0*/  @!PT LDS RZ, [RZ] ;  /* 0x00000000fffff984 */ /* 0x000fe20000000800 */
[----:B------:R-:W-:Y:S01]  /*bcb0*/  @!PT LDS RZ, [RZ] ;  /* 0x00000000fffff984 */ /* 0x000fe20000000800 */
[----:B------:R4:W-:Y:S01]  /*bcc0*/  @!P3 LDGSTS.E.BYPASS.LTC128B.128 [R167+0x7800], [R18.64] ;  /* 0x0780000012a7bfae */ /* 0x0009e2000b901d46 */
[----:B------:R-:W-:-:S02]  /*bcd0*/  @!P0 IMAD.IADD R13, R13, 0x1, R7 ;  /* 0x000000010d0d8824 */ /* 0x000fc400078e0207 */
[----:B------:R-:W-:Y:S01]  /*bce0*/  IMAD.SHL.U32 R157, R157, 0x2, RZ ;  /* 0x000000029d9d7824 */ /* 0x000fe200078e00ff */
[----:B------:R-:W-:Y:S01]  /*bcf0*/  @P4 STS.128 [R167+0x8000], RZ ;  /* 0x008000ffa7004388 */ /* 0x000fe20000000c00 */
[----:B------:R-:W-:Y:S02]  /*bd00*/  IMAD.SHL.U32 R158, R158, 0x2, RZ ;  /* 0x000000029e9e7824 */ /* 0x000fe400078e00ff */
[----:B------:R-:W-:Y:S01]  /*bd10*/  IMAD.MOV.U32 R0, RZ, RZ, 0x20 ;  /* 0x00000020ff007424 */ /* 0x000fe200078e00ff */
[----:B------:R-:W-:Y:S01]  /*bd20*/  @!PT LDS RZ, [RZ] ;  /* 0x00000000fffff984 */ /* 0x000fe20000000800 */
[----:B------:R-:W-:Y:S01]  /*bd30*/  @!PT LDS RZ, [RZ] ;  /* 0x00000000fffff984 */ /* 0x000fe20000000800 */
[----:B------:R-:W-:Y:S01]  /*bd40*/  @!PT LDS RZ, [RZ] ;  /* 0x00000000fffff984 */ /* 0x000fe20000000800 */
[----:B------:R5:W-:Y:S01]  /*bd50*/  @!P4 LDGSTS.E.BYPASS.LTC128B.128 [R167+0x8000], [R8.64] ;  /* 0x0800000008a7cfae */ /* 0x000be2000b901d46 */
[C-C-:B------:R-:W-:Y:S01]  /*bd60*/  IMAD R156, R42.reuse, 0x2, R158.reuse ;  /* 0x000000022a9c7824 */ /* 0x140fe200078e029e */
[----:B------:R-:W-:Y:S01]  /*bd70*/  IADD3 R154, R157, 0x2040, RZ ;  /* 0x000020409d9a7810 */ /* 0x000fe20007ffe0ff */
[----:B------:R-:W-:Y:S01]  /*bd80*/  IMAD R155, R43, 0x2, R158 ;  /* 0x000000022b9b7824 */ /* 0x000fe200078e029e */
[----:B------:R-:W-:Y:S03]  /*bd90*/  @P2 STS.128 [R167+0x8800], RZ ;  /* 0x008800ffa7002388 */ /* 0x000fe60000000c00 */
[----:B------:R-:W-:Y:S01]  /*bda0*/  IMAD R153, R42, 0x2, R155 ;  /* 0x000000022a997824 */ /* 0x000fe200078e029b */
        /* <DEDUP_REMOVED lines=15> */
[----:B------:R2:W-:Y:S03]  /*bea0*/  @!P0 LDGSTS.E.BYPASS.LTC128B.128 [R167+0x9800], [R12.64] ;  /* 0x098000000ca78fae */ /* 0x0005e6000b901d46 */
[C---:B------:R-:W-:Y:S01]  /*beb0*/  IMAD.IADD R151, R157.reuse, 0x1, R0 ;  /* 0x000000019d977824 */ /* 0x040fe200078e0200 */
[----:B------:R-:W-:Y:S04]  /*bec0*/  LDSM.16.M88.4 R4, [R158] ;  /* 0x000000009e04783b */ /* 0x000fe80000000200 */
[----:B-1----:R-:W3:Y:S04]  /*bed0*/  LDSM.16.M88.4 R20, [R157+0x2000] ;  /* 0x002000009d14783b */ /* 0x002ee80000000200 */
[----:B------:R-:W1:Y:S04]  /*bee0*/  LDSM.16.M88.4 R88, [R157+0x2800] ;  /* 0x002800009d58783b */ /* 0x000e680000000200 */
[----:B------:R-:W1:Y:S04]  /*bef0*/  LDSM.16.M88.4 R80, [R157+0x3000] ;  /* 0x003000009d50783b */ /* 0x000e680000000200 */
[----:B------:R-:W1:Y:S04]  /*bf00*/  LDSM.16.M88.4 R72, [R157+0x3800] ;  /* 0x003800009d48783b */ /* 0x000e680000000200 */
[----:B------:R-:W-:Y:S04]  /*bf10*/  LDSM.16.M88.4 R96, [R151+0x2000] ;  /* 0x002000009760783b */ /* 0x000fe80000000200 */
[----:B--2---:R-:W2:Y:S04]  /*bf20*/  LDSM.16.M88.4 R12, [R156] ;  /* 0x000000009c0c783b */ /* 0x004ea80000000200 */
[----:B------:R-:W2:Y:S04]  /*bf30*/  LDSM.16.M88.4 R64, [R157+0x4000] ;  /* 0x004000009d40783b */ /* 0x000ea80000000200 */
[----:B------:R-:W2:Y:S04]  /*bf40*/  LDSM.16.M88.4 R48, [R157+0x4800] ;  /* 0x004800009d30783b */ /* 0x000ea80000000200 */
[----:B------:R-:W2:Y:S04]  /*bf50*/  LDSM.16.M88.4 R36, [R157+0x5000] ;  /* 0x005000009d24783b */ /* 0x000ea80000000200 */
[----:B------:R-:W2:Y:S04]  /*bf60*/  LDSM.16.M88.4 R100, [R157+0x5800] ;  /* 0x005800009d64783b */ /* 0x000ea80000000200 */
[----:B------:R-:W2:Y:S01]  /*bf70*/  LDSM.16.M88.4 R28, [R151+0x2800] ;  /* 0x00280000971c783b */ /* 0x000ea20000000200 */
[C---:B---3--:R-:W-:Y:S03]  /*bf80*/  HMMA.16816.F32 R24, R4.reuse, R20, RZ ;  /* 0x000000140418723c */ /* 0x048fe600000018ff */
[----:B----4-:R-:W3:Y:S04]  /*bf90*/  LDSM.16.M88.4 R16, [R151+0x3000] ;  /* 0x003000009710783b */ /* 0x010ee80000000200 */
[----:B-----5:R-:W4:Y:S01]  /*bfa0*/  LDSM.16.M88.4 R8, [R151+0x3800] ;  /* 0x003800009708783b */ /* 0x020f220000000200 */
[C---:B------:R-:W-:Y:S03]  /*bfb0*/  HMMA.16816.F32 R20, R4.reuse, R22, RZ ;  /* 0x000000160414723c */ /* 0x040fe600000018ff */
[----:B------:R-:W0:Y:S05]  /*bfc0*/  LDGDEPBAR ;  /* 0x00000000000079af */ /* 0x000e2a0000000000 */
[C---:B-1----:R-:W-:Y:S08]  /*bfd0*/  HMMA.16816.F32 R92, R4.reuse, R88, RZ ;  /* 0x00000058045c723c */ /* 0x042ff000000018ff */
[C---:B------:R-:W-:Y:S08]  /*bfe0*/  HMMA.16816.F32 R84, R4.reuse, R80, RZ ;  /* 0x000000500454723c */ /* 0x040ff000000018ff */
[C---:B------:R-:W-:Y:S08]  /*bff0*/  HMMA.16816.F32 R88, R4.reuse, R90, RZ ;  /* 0x0000005a0458723c */ /* 0x040ff000000018ff */
[C---:B------:R-:W-:Y:S08]  /*c000*/  HMMA.16816.F32 R80, R4.reuse, R82, RZ ;  /* 0x000000520450723c */ /* 0x040ff000000018ff */
[----:B------:R-:W-:Y:S08]  /*c010*/  HMMA.16816.F32 R76, R4, R72, RZ ;  /* 0x00000048044c723c */ /* 0x000ff000000018ff */
[C---:B--2---:R-:W-:Y:S08]  /*c020*/  HMMA.16816.F32 R24, R12.reuse, R96, R24 ;  /* 0x000000600c18723c */ /* 0x044ff00000001818 */
[----:B------:R-:W-:Y:S01]  /*c030*/  HMMA.16816.F32 R20, R12, R98, R20 ;  /* 0x000000620c14723c */ /* 0x000fe20000001814 */
        /* <DEDUP_REMOVED lines=21> */
[----:B------:R-:W-:Y:S02]  /*c190*/  LDSM.16.M88.4 R8, [R155] ;  /* 0x000000009b08783b */ /* 0x000fe40000000200 */
[----:B------:R-:W-:Y:S01]  /*c1a0*/  IADD3 R147, R154, 0x800, RZ ;  /* 0x000008009a937810 */ /* 0x000fe20007ffe0ff */
[C---:B-1----:R-:W-:Y:S01]  /*c1b0*/  HMMA.16816.F32 R52, R12.reuse, R96, R52 ;  /* 0x000000600c34723c */ /* 0x042fe20000001834 */
[----:B------:R-:W1:Y:S01]  /*c1c0*/  LDSM.16.M88.4 R120, [R154] ;  /* 0x000000009a78783b */ /* 0x000e620000000200 */
[----:B------:R-:W-:Y:S01]  /*c1d0*/  IMAD.IADD R140, R0, 0x1, R154 ;  /* 0x00000001008c7824 */ /* 0x000fe200078e029a */
[----:B------:R-:W-:Y:S02]  /*c1e0*/  SHF.R.S32.HI R0, RZ, 0x1f, R59 ;  /* 0x0000001fff007819 */ /* 0x000fe4000001143b */
[----:B------:R-:W4:Y:S01]  /*c1f0*/  LDSM.16.M88.4 R112, [R154+0x1000] ;  /* 0x001000009a70783b */ /* 0x000f220000000200 */
[----:B------:R-:W-:Y:S02]  /*c200*/  IADD3 R146, R154, 0x1000, RZ ;  /* 0x000010009a927810 */ /* 0x000fe40007ffe0ff */
[----:B------:R-:W-:Y:S01]  /*c210*/  HMMA.16816.F32 R48, R12, R98, R48 ;  /* 0x000000620c30723c */ /* 0x000fe20000001830 */
[----:B------:R-:W1:Y:S01]  /*c220*/  LDSM.16.M88.4 R96, [R154+0x3000] ;  /* 0x003000009a60783b */ /* 0x000e620000000200 */
[----:B------:R-:W-:-:S02]  /*c230*/  LEA.HI R0, R0, R59, RZ, 0x2 ;  /* 0x0000003b00007211 */ /* 0x000fc400078f10ff */
[----:B------:R-:W-:Y:S01]  /*c240*/  IADD3 R145, R154, 0x1800, RZ ;  /* 0x000018009a917810 */ /* 0x000fe20007ffe0ff */
[----:B------:R-:W1:Y:S01]  /*c250*/  LDSM.16.M88.4 R116, [R154+0x800] ;  /* 0x000800009a74783b */ /* 0x000e620000000200 */
[----:B------:R-:W-:Y:S01]  /*c260*/  SHF.R.S32.HI R173, RZ, 0x2, R0 ;  /* 0x00000002ffad7819 */ /* 0x000fe20000011400 */
[----:B------:R-:W-:Y:S01]  /*c270*/  IMAD.IADD R0, R2, 0x1, R57 ;  /* 0x0000000102007824 */ /* 0x000fe200078e0239 */
[----:B--2---:R-:W-:Y:S01]  /*c280*/  HMMA.16816.F32 R68, R12, R100, R68 ;  /* 0x000000640c44723c */ /* 0x004fe20000001844 */
[----:B------:R-:W-:Y:S01]  /*c290*/  LDSM.16.M88.4 R108, [R154+0x1800] ;  /* 0x001800009a6c783b */ /* 0x000fe20000000200 */
[----:B------:R-:W-:Y:S02]  /*c2a0*/  IADD3 R58, R58, 0x1, R173 ;  /* 0x000000013a3a7810 */ /* 0x000fe40007ffe0ad */
[----:B------:R-:W-:Y:S01]  /*c2b0*/  IADD3 R40, R0, 0x48, RZ ;  /* 0x0000004800287810 */ /* 0x000fe20007ffe0ff */
[----:B------:R-:W-:Y:S01]  /*c2c0*/  LDSM.16.M88.4 R104, [R154+0x2000] ;  /* 0x002000009a68783b */ /* 0x000fe20000000200 */
[----:B------:R-:W-:-:S02]  /*c2d0*/  IADD3 R58, R63, R58, -R164 ;  /* 0x0000003a3f3a7210 */ /* 0x000fc40007ffe8a4 */
[C---:B------:R-:W-:Y:S01]  /*c2e0*/  HMMA.16816.F32 R64, R12.reuse, R102, R64 ;  /* 0x000000660c40723c */ /* 0x040fe20000001840 */
[----:B------:R-:W-:Y:S01]  /*c2f0*/  LDSM.16.M88.4 R100, [R154+0x2800] ;  /* 0x002800009a64783b */ /* 0x000fe20000000200 */
[----:B------:R-:W-:Y:S02]  /*c300*/  IADD3 R58, R58, c[0x0][0x2e8], RZ ;  /* 0x0000ba003a3a7a10 */ /* 0x000fe40007ffe0ff */
[C---:B------:R-:W-:Y:S02]  /*c310*/  IADD3 R144, R154.reuse, 0x2000, RZ ;  /* 0x000020009a907810 */ /* 0x040fe40007ffe0ff */
[C---:B------:R-:W-:Y:S02]  /*c320*/  IADD3 R143, R154.reuse, 0x2800, RZ ;  /* 0x000028009a8f7810 */ /* 0x040fe40007ffe0ff */
[----:B-----5:R-:W-:Y:S01]  /*c330*/  HMMA.16816.F32 R44, R12, R28, R44 ;  /* 0x0000001c0c2c723c */ /* 0x020fe2000000182c */
[C---:B------:R-:W-:Y:S02]  /*c340*/  IADD3 R142, R154.reuse, 0x3000, RZ ;  /* 0x000030009a8e7810 */ /* 0x040fe40007ffe0ff */
[----:B------:R-:W-:-:S05]  /*c350*/  IADD3 R141, R154, 0x3800, RZ ;  /* 0x000038009a8d7810 */ /* 0x000fca0007ffe0ff */
[C---:B------:R-:W-:Y:S01]  /*c360*/  HMMA.16816.F32 R36, R12.reuse, R30, R36 ;  /* 0x0000001e0c24723c */ /* 0x040fe20000001824 */
[----:B------:R-:W-:Y:S07]  /*c370*/  LDSM.16.M88.4 R28, [R140] ;  /* 0x000000008c1c783b */ /* 0x000fee0000000200 */
[C---:B---3--:R-:W-:Y:S08]  /*c380*/  HMMA.16816.F32 R32, R12.reuse, R16, R32 ;  /* 0x000000100c20723c */ /* 0x048ff00000001820 */
[----:B------:R-:W-:Y:S01]  /*c390*/  HMMA.16816.F32 R4, R12, R18, R4 ;  /* 0x000000120c04723c */ /* 0x000fe20000001804 */
[----:B------:R-:W2:Y:S04]  /*c3a0*/  LDSM.16.M88.4 R12, [R153] ;  /* 0x00000000990c783b */ /* 0x000ea80000000200 */
[----:B------:R-:W3:Y:S03]  /*c3b0*/  LDSM.16.M88.4 R16, [R154+0x3800] ;  /* 0x003800009a10783b */ /* 0x000ee60000000200 */
[C---:B-1----:R-:W-:Y:S08]  /*c3c0*/  HMMA.16816.F32 R24, R8.reuse, R120, R24 ;  /* 0x000000780818723c */ /* 0x042ff00000001818 */
[C---:B------:R-:W-:Y:S08]  /*c3d0*/  HMMA.16816.F32 R20, R8.reuse, R122, R20 ;  /* 0x0000007a0814723c */ /* 0x040ff00000001814 */
[C---:B----4-:R-:W-:Y:S08]  /*c3e0*/  HMMA.16816.F32 R84, R8.reuse, R112, R84 ;  /* 0x000000700854723c */ /* 0x050ff00000001854 */
[C---:B------:R-:W-:Y:S01]  /*c3f0*/  HMMA.16816.F32 R80, R8.reuse, R114, R80 ;  /* 0x000000720850723c */ /* 0x040fe20000001850 */
[----:B------:R-:W1:Y:S07]  /*c400*/  LDSM.16.M88.4 R112, [R140+0x800] ;  /* 0x000800008c70783b */ /* 0x000e6e0000000200 */
[C---:B------:R-:W-:Y:S08]  /*c410*/  HMMA.16816.F32 R44, R8.reuse, R96, R44 ;  /* 0x00000060082c723c */ /* 0x040ff0000000182c */
[C---:B------:R-:W-:Y:S01]  /*c420*/  HMMA.16816.F32 R36, R8.reuse, R98, R36 ;  /* 0x000000620824723c */ /* 0x040fe20000001824 */
[----:B------:R-:W4:Y:S07]  /*c430*/  LDSM.16.M88.4 R96, [R140+0x1000] ;  /* 0x001000008c60783b */ /* 0x000f2e0000000200 */
[----:B------:R-:W-:Y:S08]  /*c440*/  HMMA.16816.F32 R92, R8, R116, R92 ;  /* 0x00000074085c723c */ /* 0x000ff0000000185c */
[C---:B--2---:R-:W-:Y:S08]  /*c450*/  HMMA.16816.F32 R24, R12.reuse, R28, R24 ;  /* 0x0000001c0c18723c */ /* 0x044ff00000001818 */
[----:B------:R-:W-:Y:S08]  /*c460*/  HMMA.16816.F32 R20, R12, R30, R20 ;  /* 0x0000001e0c14723c */ /* 0x000ff00000001814 */
[C---:B---3--:R-:W-:Y:S07]  /*c470*/  HMMA.16816.F32 R32, R8.reuse, R16, R32 ;  /* 0x000000100820723c */ /* 0x048fee0000001820 */
[----:B------:R-:W-:Y:S01]  /*c480*/  IADD3 R16, R58, 0x8, RZ ;  /* 0x000000083a107810 */ /* 0x000fe20007ffe0ff */
[----:B------:R-:W-:Y:S01]  /*c490*/  HMMA.16816.F32 R88, R8, R118, R88 ;  /* 0x000000760858723c */ /* 0x000fe20000001858 */
[----:B------:R-:W-:-:S02]  /*c4a0*/  IADD3 R17, R0, 0x1, RZ ;  /* 0x0000000100117810 */ /* 0x000fc40007ffe0ff */
[-C--:B------:R-:W-:Y:S02]  /*c4b0*/  IMNMX R59, R16, R63.reuse, PT ;  /* 0x0000003f103b7217 */ /* 0x080fe40003800200 */
[----:B------:R-:W-:Y:S02]  /*c4c0*/  IMNMX R58, R58, R63, PT ;  /* 0x0000003f3a3a7217 */ /* 0x000fe40003800200 */
[C---:B------:R-:W-:Y:S01]  /*c4d0*/  ISETP.GE.AND P0, PT, R17.reuse, R59, PT ;  /* 0x0000003b1100720c */ /* 0x040fe20003f06270 */
[----:B------:R-:W-:Y:S01]  /*c4e0*/  HMMA.16816.F32 R76, R8, R108, R76 ;  /* 0x0000006c084c723c */ /* 0x000fe2000000184c */
[----:B------:R-:W-:Y:S02]  /*c4f0*/  IADD3 R16, R0, 0x8, RZ ;  /* 0x0000000800107810 */ /* 0x000fe40007ffe0ff */
[----:B------:R-:W-:Y:S02]  /*c500*/  ISETP.GE.AND P1, PT, R17, R58, PT ;  /* 0x0000003a1100720c */ /* 0x000fe40003f26270 */
[----:B------:R-:W-:-:S02]  /*c510*/  P2R R30, PR, RZ, 0x1 ;  /* 0x00000001ff1e7803 */ /* 0x000fc40000000000 */
[C---:B------:R-:W-:Y:S01]  /*c520*/  ISETP.GE.AND P0, PT, R16.reuse, R58, PT ;  /* 0x0000003a1000720c */ /* 0x040fe20003f06270 */
[C---:B------:R-:W-:Y:S01]  /*c530*/  HMMA.16816.F32 R72, R8.reuse, R110, R72 ;  /* 0x0000006e0848723c */ /* 0x040fe20000001848 */
[----:B------:R-:W-:Y:S02]  /*c540*/  ISETP.GE.AND P2, PT, R16, R59, PT ;  /* 0x0000003b1000720c */ /* 0x000fe40003f46270 */
[C---:B------:R-:W-:Y:S02]  /*c550*/  IADD3 R17, R0.reuse, 0x9, RZ ;  /* 0x0000000900117810 */ /* 0x040fe40007ffe0ff */
[----:B------:R-:W-:Y:S02]  /*c560*/  IADD3 R16, R0, 0x10, RZ ;  /* 0x0000001000107810 */ /* 0x000fe40007ffe0ff */
[----:B------:R-:W-:Y:S01]  /*c570*/  FSEL R29, R25, -INF , !P1 ;  /* 0xff800000191d7808 */ /* 0x000fe20004800000 */
[----:B------:R-:W-:Y:S01]  /*c580*/  HMMA.16816.F32 R68, R8, R104, R68 ;  /* 0x000000680844723c */ /* 0x000fe20000001844 */
[----:B------:R-:W-:-:S02]  /*c590*/  FSEL R25, R20, -INF , !P0 ;  /* 0xff80000014197808 */ /* 0x000fc40004000000 */
[CC--:B------:R-:W-:Y:S02]  /*c5a0*/  ISETP.GE.AND P3, PT, R17.reuse, R58.reuse, PT ;  /* 0x0000003a1100720c */ /* 0x0c0fe40003f66270 */
[-C--:B------:R-:W-:Y:S02]  /*c5b0*/  ISETP.GE.AND P4, PT, R17, R59.reuse, PT ;  /* 0x0000003b1100720c */ /* 0x080fe40003f86270 */
[C---:B------:R-:W-:Y:S01]  /*c5c0*/  ISETP.GE.AND P5, PT, R16.reuse, R58, PT ;  /* 0x0000003a1000720c */ /* 0x040fe20003fa6270 */
[----:B------:R-:W-:Y:S01]  /*c5d0*/  HMMA.16816.F32 R64, R8, R106, R64 ;  /* 0x0000006a0840723c */ /* 0x000fe20000001840 */
[----:B------:R-:W-:Y:S02]  /*c5e0*/  ISETP.GE.AND P0, PT, R16, R59, PT ;  /* 0x0000003b1000720c */ /* 0x000fe40003f06270 */
[C---:B------:R-:W-:Y:S02]  /*c5f0*/  IADD3 R17, R0.reuse, 0x11, RZ ;  /* 0x0000001100117810 */ /* 0x040fe40007ffe0ff */
[----:B------:R-:W-:-:S02]  /*c600*/  IADD3 R16, R0, 0x18, RZ ;  /* 0x0000001800107810 */ /* 0x000fc40007ffe0ff */
[----:B------:R-:W-:Y:S01]  /*c610*/  FSEL R134, R22, -INF , !P2 ;  /* 0xff80000016867808 */ /* 0x000fe20005000000 */
[C---:B------:R-:W-:Y:S01]  /*c620*/  HMMA.16816.F32 R52, R8.reuse, R100, R52 ;  /* 0x000000640834723c */ /* 0x040fe20000001834 */
[----:B------:R-:W-:Y:S02]  /*c630*/  FSEL R131, R21, -INF , !P3 ;  /* 0xff80000015837808 */ /* 0x000fe40005800000 */
[CC--:B------:R-:W-:Y:S02]  /*c640*/  ISETP.GE.AND P1, PT, R17.reuse, R58.reuse, PT ;  /* 0x0000003a1100720c */ /* 0x0c0fe40003f26270 */
[----:B------:R-:W-:Y:S02]  /*c650*/  ISETP.GE.AND P2, PT, R17, R59, PT ;  /* 0x0000003b1100720c */ /* 0x000fe40003f46270 */
[----:B------:R-:W-:Y:S01]  /*c660*/  ISETP.GE.AND P3, PT, R16, R58, PT ;  /* 0x0000003a1000720c */ /* 0x000fe20003f66270 */
[----:B------:R-:W-:Y:S01]  /*c670*/  HMMA.16816.F32 R48, R8, R102, R48 ;  /* 0x000000660830723c */ /* 0x000fe20000001830 */
[----:B------:R-:W-:-:S02]  /*c680*/  IADD3 R20, R0, 0x19, RZ ;  /* 0x0000001900147810 */ /* 0x000fc40007ffe0ff */
[----:B------:R-:W-:-:S05]  /*c690*/  IADD3 R21, R0, 0x21, RZ ;  /* 0x0000002100157810 */ /* 0x000fca0007ffe0ff */
[----:B------:R-:W-:Y:S01]  /*c6a0*/  HMMA.16816.F32 R4, R8, R18, R4 ;  /* 0x000000120804723c */ /* 0x000fe20000001804 */
[----:B------:R-:W2:Y:S07]  /*c6b0*/  LDSM.16.M88.4 R8, [R140+0x1800] ;  /* 0x001800008c08783b */ /* 0x000eae0000000200 */
[C---:B-1----:R-:W-:Y:S08]  /*c6c0*/  HMMA.16816.F32 R92, R12.reuse, R112, R92 ;  /* 0x000000700c5c723c */ /* 0x042ff0000000185c */
[C---:B----4-:R-:W-:Y:S07]  /*c6d0*/  HMMA.16816.F32 R84, R12.reuse, R96, R84 ;  /* 0x000000600c54723c */ /* 0x050fee0000001854 */
[----:B------:R-:W-:Y:S01]  /*c6e0*/  FSEL R96, R23, -INF , !P4 ;  /* 0xff80000017607808 */ /* 0x000fe20006000000 */
[----:B------:R-:W-:Y:S01]  /*c6f0*/  HMMA.16816.F32 R88, R12, R114, R88 ;  /* 0x000000720c58723c */ /* 0x000fe20000001858 */
[----:B------:R-:W-:-:S02]  /*c700*/  ISETP.GE.AND P4, PT, R16, R59, PT ;  /* 0x0000003b1000720c */ /* 0x000fc40003f86270 */
[----:B------:R-:W1:Y:S05]  /*c710*/  LDSM.16.M88.4 R16, [R140+0x2000] ;  /* 0x002000008c10783b */ /* 0x000e6a0000000200 */
[----:B------:R-:W-:Y:S01]  /*c720*/  FSEL R97, R92, -INF , !P5 ;  /* 0xff8000005c617808 */ /* 0x000fe20006800000 */
[----:B------:R-:W-:Y:S01]  /*c730*/  HMMA.16816.F32 R80, R12, R98, R80 ;  /* 0x000000620c50723c */ /* 0x000fe20000001850 */
[----:B------:R-:W-:Y:S02]  /*c740*/  FSEL R94, R94, -INF , !P0 ;  /* 0xff8000005e5e7808 */ /* 0x000fe40004000000 */
[C---:B------:R-:W-:Y:S02]  /*c750*/  ISETP.GE.AND P5, PT, R20.reuse, R58, PT ;  /* 0x0000003a1400720c */ /* 0x040fe40003fa6270 */
[----:B------:R-:W-:-:S02]  /*c760*/  ISETP.GE.AND P0, PT, R20, R59, PT ;  /* 0x0000003b1400720c */ /* 0x000fc40003f06270 */
[----:B------:R-:W-:Y:S01]  /*c770*/  IADD3 R20, R0, 0x20, RZ ;  /* 0x0000002000147810 */ /* 0x000fe20007ffe0ff */
[C---:B--2---:R-:W-:Y:S01]  /*c780*/  HMMA.16816.F32 R76, R12.reuse, R8, R76 ;  /* 0x000000080c4c723c */ /* 0x044fe2000000184c */
[----:B------:R-:W-:Y:S02]  /*c790*/  FSEL R93, R93, -INF , !P1 ;  /* 0xff8000005d5d7808 */ /* 0x000fe40004800000 */
[----:B------:R-:W-:Y:S02]  /*c7a0*/  FSEL R28, R95, -INF , !P2 ;  /* 0xff8000005f1c7808 */ /* 0x000fe40005000000 */
[C---:B------:R-:W-:Y:S02]  /*c7b0*/  ISETP.GE.AND P1, PT, R20.reuse, R58, PT ;  /* 0x0000003a1400720c */ /* 0x040fe40003f26270 */
[----:B------:R-:W-:Y:S01]  /*c7c0*/  ISETP.GE.AND P2, PT, R20, R59, PT ;  /* 0x0000003b1400720c */ /* 0x000fe20003f46270 */
[----:B------:R-:W-:Y:S01]  /*c7d0*/  HMMA.16816.F32 R72, R12, R10, R72 ;  /* 0x0000000a0c48723c */ /* 0x000fe20000001848 */
[----:B------:R-:W-:-:S02]  /*c7e0*/  IADD3 R20, R0, 0x28, RZ ;  /* 0x0000002800147810 */ /* 0x000fc40007ffe0ff */
[----:B------:R-:W-:Y:S02]  /*c7f0*/  FSEL R31, R88, -INF , !P3 ;  /* 0xff800000581f7808 */ /* 0x000fe40005800000 */
[----:B------:R-:W-:Y:S02]  /*c800*/  FSEL R92, R90, -INF , !P4 ;  /* 0xff8000005a5c7808 */ /* 0x000fe40006000000 */
[----:B------:R-:W-:Y:S02]  /*c810*/  FSEL R89, R89, -INF , !P5 ;  /* 0xff80000059597808 */ /* 0x000fe40006800000 */
[----:B------:R-:W-:Y:S02]  /*c820*/  FSEL R132, R91, -INF , !P0 ;  /* 0xff8000005b847808 */ /* 0x000fe40004000000 */
[C---:B------:R-:W-:Y:S02]  /*c830*/  ISETP.GE.AND P3, PT, R21.reuse, R58, PT ;  /* 0x0000003a1500720c */ /* 0x040fe40003f66270 */
[----:B------:R-:W-:-:S02]  /*c840*/  ISETP.GE.AND P4, PT, R21, R59, PT ;  /* 0x0000003b1500720c */ /* 0x000fc40003f86270 */
[----:B------:R-:W-:Y:S02]  /*c850*/  IADD3 R8, R0, 0x29, RZ ;  /* 0x0000002900087810 */ /* 0x000fe40007ffe0ff */
[CC--:B------:R-:W-:Y:S01]  /*c860*/  ISETP.GE.AND P5, PT, R20.reuse, R58.reuse, PT ;  /* 0x0000003a1400720c */ /* 0x0c0fe20003fa6270 */
[C---:B-1----:R-:W-:Y:S01]  /*c870*/  HMMA.16816.F32 R68, R12.reuse, R16, R68 ;  /* 0x000000100c44723c */ /* 0x042fe20000001844 */
[-C--:B------:R-:W-:Y:S02]  /*c880*/  ISETP.GE.AND P0, PT, R20, R59.reuse, PT ;  /* 0x0000003b1400720c */ /* 0x080fe40003f06270 */
[----:B------:R-:W1:Y:S01]  /*c890*/  LDSM.16.M88.4 R20, [R140+0x2800] ;  /* 0x002800008c14783b */ /* 0x000e620000000200 */
[----:B------:R-:W-:Y:S02]  /*c8a0*/  FSEL R125, R84, -INF , !P1 ;  /* 0xff800000547d7808 */ /* 0x000fe40004800000 */
[----:B------:R-:W-:Y:S02]  /*c8b0*/  FSEL R102, R86, -INF , !P2 ;  /* 0xff80000056667808 */ /* 0x000fe40005000000 */
[C---:B------:R-:W-:Y:S01]  /*c8c0*/  ISETP.GE.AND P1, PT, R8.reuse, R58, PT ;  /* 0x0000003a0800720c */ /* 0x040fe20003f26270 */
        /* <DEDUP_REMOVED lines=17> */
[----:B------:R-:W-:Y:S01]  /*c9e0*/  ISETP.GE.AND P2, PT, R8, R59, PT ;  /* 0x0000003b0800720c */ /* 0x000fe20003f46270 */
[----:B-1----:R-:W-:Y:S01]  /*c9f0*/  HMMA.16816.F32 R52, R12, R20, R52 ;  /* 0x000000140c34723c */ /* 0x002fe20000001834 */
[----:B------:R-:W1:Y:S01]  /*ca00*/  LDSM.16.M88.4 R8, [R140+0x3000] ;  /* 0x003000008c08783b */ /* 0x000e620000000200 */
[----:B------:R-:W-:Y:S02]  /*ca10*/  FSEL R119, R76, -INF , !P3 ;  /* 0xff8000004c777808 */ /* 0x000fe40005800000 */
[----:B------:R-:W-:-:S02]  /*ca20*/  FSEL R104, R78, -INF , !P4 ;  /* 0xff8000004e687808 */ /* 0x000fc40006000000 */
[C---:B------:R-:W-:Y:S02]  /*ca30*/  ISETP.GE.AND P3, PT, R16.reuse, R58, PT ;  /* 0x0000003a1000720c */ /* 0x040fe40003f66270 */
[----:B------:R-:W-:Y:S01]  /*ca40*/  ISETP.GE.AND P4, PT, R16, R59, PT ;  /* 0x0000003b1000720c */ /* 0x000fe20003f86270 */
[----:B------:R-:W-:Y:S01]  /*ca50*/  HMMA.16816.F32 R48, R12, R22, R48 ;  /* 0x000000160c30723c */ /* 0x000fe20000001830 */
        /* <DEDUP_REMOVED lines=11> */
[----:B------:R-:W-:Y:S01]  /*cb10*/  IADD3 R20, R0, 0x49, RZ ;  /* 0x0000004900147810 */ /* 0x000fe20007ffe0ff */
[----:B------:R-:W-:-:S04]  /*cb20*/  DEPBAR.LE SB0, 0x0 ;  /* 0x000080000000791a */ /* 0x000fc80000000000 */
[----:B------:R-:W-:Y:S02]  /*cb30*/  FSEL R109, R68, -INF , !P5 ;  /* 0xff800000446d7808 */ /* 0x000fe40006800000 */
[----:B------:R-:W-:Y:S02]  /*cb40*/  FSEL R120, R70, -INF , !P0 ;  /* 0xff80000046787808 */ /* 0x000fe40004000000 */
[C---:B------:R-:W-:Y:S01]  /*cb50*/  ISETP.GE.AND P5, PT, R20.reuse, R58, PT ;  /* 0x0000003a1400720c */ /* 0x040fe20003fa6270 */
[----:B-1----:R-:W-:Y:S01]  /*cb60*/  HMMA.16816.F32 R44, R12, R8, R44 ;  /* 0x000000080c2c723c */ /* 0x002fe2000000182c */
[----:B------:R-:W-:Y:S02]  /*cb70*/  ISETP.GE.AND P0, PT, R20, R59, PT ;  /* 0x0000003b1400720c */ /* 0x000fe40003f06270 */
[----:B------:R-:W-:Y:S02]  /*cb80*/  IADD3 R20, R0, 0x50, RZ ;  /* 0x0000005000147810 */ /* 0x000fe40007ffe0ff */
[----:B------:R-:W-:-:S02]  /*cb90*/  FSEL R116, R75, -INF , !P4 ;  /* 0xff8000004b747808 */ /* 0x000fc40006000000 */
[----:B------:R-:W-:Y:S01]  /*cba0*/  FSEL R111, R69, -INF , !P1 ;  /* 0xff800000456f7808 */ /* 0x000fe20004800000 */
[----:B------:R-:W-:Y:S01]  /*cbb0*/  HMMA.16816.F32 R36, R12, R10, R36 ;  /* 0x0000000a0c24723c */ /* 0x000fe20000001824 */
[----:B------:R-:W-:Y:S02]  /*cbc0*/  FSEL R126, R71, -INF , !P2 ;  /* 0xff800000477e7808 */ /* 0x000fe40005000000 */
[-C--:B------:R-:W-:Y:S02]  /*cbd0*/  ISETP.GE.AND P4, PT, R40, R59.reuse, PT ;  /* 0x0000003b2800720c */ /* 0x080fe40003f86270 */
[C---:B------:R-:W-:Y:S02]  /*cbe0*/  ISETP.GE.AND P1, PT, R20.reuse, R58, PT ;  /* 0x0000003a1400720c */ /* 0x040fe40003f26270 */
[----:B------:R-:W-:Y:S02]  /*cbf0*/  ISETP.GE.AND P2, PT, R20, R59, PT ;  /* 0x0000003b1400720c */ /* 0x000fe40003f46270 */
[----:B------:R-:W-:-:S02]  /*cc00*/  IADD3 R21, R0, 0x51, RZ ;  /* 0x0000005100157810 */ /* 0x000fc40007ffe0ff */
[C---:B------:R-:W-:Y:S02]  /*cc10*/  IADD3 R20, R0.reuse, 0x58, RZ ;  /* 0x0000005800147810 */ /* 0x040fe40007ffe0ff */
[----:B------:R-:W-:Y:S02]  /*cc20*/  IADD3 R8, R0, 0x59, RZ ;  /* 0x0000005900087810 */ /* 0x000fe40007ffe0ff */
[----:B------:R-:W-:Y:S02]  /*cc30*/  FSEL R121, R73, -INF , !P3 ;  /* 0xff80000049797808 */ /* 0x000fe40005800000 */
[----:B------:R-:W-:Y:S02]  /*cc40*/  FSEL R122, R66, -INF , !P4 ;  /* 0xff800000427a7808 */ /* 0x000fe40006000000 */
[----:B------:R-:W-:Y:S02]  /*cc50*/  FSEL R124, R67, -INF , !P0 ;  /* 0xff800000437c7808 */ /* 0x000fe40004000000 */
[----:B------:R-:W-:Y:S01]  /*cc60*/  FSEL R107, R52, -INF , !P1 ;  /* 0xff800000346b7808 */ /* 0x000fe20004800000 */
[----:B--2---:R-:W-:Y:S01]  /*cc70*/  HMMA.16816.F32 R32, R12, R16, R32 ;  /* 0x000000100c20723c */ /* 0x004fe20000001820 */
[----:B------:R-:W-:-:S02]  /*cc80*/  FSEL R114, R54, -INF , !P2 ;  /* 0xff80000036727808 */ /* 0x000fc40005000000 */
[-C--:B------:R-:W-:Y:S02]  /*cc90*/  ISETP.GE.AND P3, PT, R40, R58.reuse, PT ;  /* 0x0000003a2800720c */ /* 0x080fe40003f66270 */
[-C--:B------:R-:W-:Y:S02]  /*cca0*/  ISETP.GE.AND P4, PT, R21, R59.reuse, PT ;  /* 0x0000003b1500720c */ /* 0x080fe40003f86270 */
[-C--:B------:R-:W-:Y:S01]  /*ccb0*/  ISETP.GE.AND P1, PT, R20, R59.reuse, PT ;  /* 0x0000003b1400720c */ /* 0x080fe20003f26270 */
[----:B------:R-:W-:Y:S01]  /*ccc0*/  HMMA.16816.F32 R4, R12, R18, R4 ;  /* 0x000000120c04723c */ /* 0x000fe20000001804 */
[----:B------:R-:W-:Y:S01]  /*ccd0*/  BAR.SYNC.DEFER_BLOCKING 0x0 ;  /* 0x0000000000007b1d */ /* 0x000fe20000010000 */
[C---:B------:R-:W-:Y:S02]  /*cce0*/  ISETP.GE.AND P2, PT, R8.reuse, R58, PT ;  /* 0x0000003a0800720c */ /* 0x040fe40003f46270 */
[----:B------:R-:W-:Y:S02]  /*ccf0*/  ISETP.GE.AND P0, PT, R8, R59, PT ;  /* 0x0000003b0800720c */ /* 0x000fe40003f06270 */
[----:B------:R-:W-:-:S02]  /*cd00*/  IADD3 R8, R0, 0x60, RZ ;  /* 0x0000006000087810 */ /* 0x000fc40007ffe0ff */
[----:B------:R-:W-:Y:S02]  /*cd10*/  IADD3 R9, R0, 0x61, RZ ;  /* 0x0000006100097810 */ /* 0x000fe40007ffe0ff */
[----:B------:R-:W-:Y:S02]  /*cd20*/  FSEL R115, R65, -INF , !P5 ;  /* 0xff80000041737808 */ /* 0x000fe40006800000 */
[----:B------:R-:W-:Y:S02]  /*cd30*/  ISETP.GE.AND P5, PT, R20, R58, PT ;  /* 0x0000003a1400720c */ /* 0x000fe40003fa6270 */
[----:B------:R-:W-:Y:S02]  /*cd40*/  FSEL R117, R64, -INF , !P3 ;  /* 0xff80000040757808 */ /* 0x000fe40005800000 */
[----:B------:R-:W-:Y:S02]  /*cd50*/  FSEL R112, R55, -INF , !P4 ;  /* 0xff80000037707808 */ /* 0x000fe40006000000 */
[----:B------:R-:W-:-:S02]  /*cd60*/  FSEL R110, R50, -INF , !P1 ;  /* 0xff800000326e7808 */ /* 0x000fc40004800000 */
[-C--:B------:R-:W-:Y:S02]  /*cd70*/  ISETP.GE.AND P3, PT, R21, R58.reuse, PT ;  /* 0x0000003a1500720c */ /* 0x080fe40003f66270 */
[CC--:B------:R-:W-:Y:S02]  /*cd80*/  ISETP.GE.AND P4, PT, R8.reuse, R58.reuse, PT ;  /* 0x0000003a0800720c */ /* 0x0c0fe40003f86270 */
[----:B------:R-:W-:Y:S02]  /*cd90*/  ISETP.GE.AND P6, PT, R8, R59, PT ;  /* 0x0000003b0800720c */ /* 0x000fe40003fc6270 */
[----:B------:R-:W-:Y:S02]  /*cda0*/  ISETP.GE.AND P1, PT, R9, R58, PT ;  /* 0x0000003a0900720c */ /* 0x000fe40003f26270 */
[----:B------:R-:W-:Y:S02]  /*cdb0*/  IADD3 R8, R0, 0x68, RZ ;  /* 0x0000006800087810 */ /* 0x000fe40007ffe0ff */
[----:B------:R-:W-:-:S02]  /*cdc0*/  FSEL R113, R48, -INF , !P5 ;  /* 0xff80000030717808 */ /* 0x000fc40006800000 */
[-C--:B------:R-:W-:Y:S02]  /*cdd0*/  ISETP.GE.AND P5, PT, R9, R59.reuse, PT ;  /* 0x0000003b0900720c */ /* 0x080fe40003fa6270 */
[----:B------:R-:W-:Y:S02]  /*cde0*/  FSEL R105, R53, -INF , !P3 ;  /* 0xff80000035697808 */ /* 0x000fe40005800000 */
[----:B------:R-:W-:Y:S02]  /*cdf0*/  P2R R9, PR, RZ, 0x2 ;  /* 0x00000002ff097803 */ /* 0x000fe40000000000 */
        /* <DEDUP_REMOVED lines=10> */
[----:B------:R-:W-:Y:S02]  /*cea0*/  ISETP.GE.AND P5, PT, R8, R58, PT ;  /* 0x0000003a0800720c */ /* 0x000fe40003fa6270 */
[----:B------:R-:W-:Y:S02]  /*ceb0*/  ISETP.NE.AND P0, PT, R9, RZ, PT ;  /* 0x000000ff0900720c */ /* 0x000fe40003f05270 */
[----:B------:R-:W-:Y:S02]  /*cec0*/  IADD3 R9, R0, 0x69, RZ ;  /* 0x0000006900097810 */ /* 0x000fe40007ffe0ff */
[----:B------:R-:W-:Y:S02]  /*ced0*/  FSEL R41, R33, -INF , !P5 ;  /* 0xff80000021297808 */ /* 0x000fe40006800000 */
[----:B------:R-:W-:-:S02]  /*cee0*/  FSEL R103, R49, -INF , !P2 ;  /* 0xff80000031677808 */ /* 0x000fc40005000000 */
[----:B------:R-:W-:Y:S02]  /*cef0*/  FSEL R63, R44, -INF , !P4 ;  /* 0xff8000002c3f7808 */ /* 0x000fe40006000000 */
[----:B------:R-:W-:Y:S02]  /*cf00*/  FSEL R55, R45, -INF , !P0 ;  /* 0xff8000002d377808 */ /* 0x000fe40004000000 */
[----:B------:R-:W-:Y:S02]  /*cf10*/  FSEL R64, R38, -INF , !P1 ;  /* 0xff80000026407808 */ /* 0x000fe40004800000 */
[----:B------:R-:W-:Y:S02]  /*cf20*/  ISETP.GE.AND P5, PT, R56, 0x2, PT ;  /* 0x000000023800780c */ /* 0x000fe40003fa6270 */
[----:B------:R-:W-:Y:S02]  /*cf30*/  ISETP.NE.AND P4, PT, R30, RZ, PT ;  /* 0x000000ff1e00720c */ /* 0x000fe40003f85270 */
[----:B------:R-:W-:-:S02]  /*cf40*/  ISETP.GE.AND P2, PT, R9, R58, PT ;  /* 0x0000003a0900720c */ /* 0x000fc40003f46270 */
[-C--:B------:R-:W-:Y:S02]  /*cf50*/  ISETP.GE.AND P0, PT, R9, R59.reuse, PT ;  /* 0x0000003b0900720c */ /* 0x080fe40003f06270 */
[----:B------:R-:W-:Y:S02]  /*cf60*/  ISETP.GE.AND P1, PT, R8, R59, PT ;  /* 0x0000003b0800720c */ /* 0x000fe40003f26270 */
[----:B------:R-:W-:Y:S02]  /*cf70*/  IADD3 R9, R0, 0x78, RZ ;  /* 0x0000007800097810 */ /* 0x000fe40007ffe0ff */
[----:B------:R-:W-:Y:S02]  /*cf80*/  FSEL R62, R39, -INF , !P0 ;  /* 0xff800000273e7808 */ /* 0x000fe40004000000 */
[----:B------:R-:W-:Y:S02]  /*cf90*/  FSEL R8, R27, -INF , !P4 ;  /* 0xff8000001b087808 */ /* 0x000fe40006000000 */
[----:B------:R-:W-:-:S02]  /*cfa0*/  P2R R10, PR, RZ, 0x2 ;  /* 0x00000002ff0a7803 */ /* 0x000fc40000000000 */
[CC--:B------:R-:W-:Y:S02]  /*cfb0*/  ISETP.GE.AND P4, PT, R9.reuse, R58.reuse, PT ;  /* 0x0000003a0900720c */ /* 0x0c0fe40003f86270 */
[-C--:B------:R-:W-:Y:S02]  /*cfc0*/  ISETP.GE.AND P1, PT, R9, R59.reuse, PT ;  /* 0x0000003b0900720c */ /* 0x080fe40003f26270 */
[C---:B------:R-:W-:Y:S02]  /*cfd0*/  ISETP.GE.AND P0, PT, R0.reuse, R58, PT ;  /* 0x0000003a0000720c */ /* 0x040fe40003f06270 */
[C---:B------:R-:W-:Y:S02]  /*cfe0*/  IADD3 R9, R0.reuse, 0x79, RZ ;  /* 0x0000007900097810 */ /* 0x040fe40007ffe0ff */
[----:B------:R-:W-:Y:S02]  /*cff0*/  FSEL R51, R37, -INF , !P2 ;  /* 0xff80000025337808 */ /* 0x000fe40005000000 */
[----:B------:R-:W-:-:S02]  /*d000*/  ISETP.GE.AND P2, PT, R0, R59, PT ;  /* 0x0000003b0000720c */ /* 0x000fc40003f46270 */
[----:B------:R-:W-:Y:S02]  /*d010*/  FSEL R45, R32, -INF , !P6 ;  /* 0xff800000202d7808 */ /* 0x000fe40007000000 */
[----:B------:R-:W-:Y:S02]  /*d020*/  FSEL R34, R34, -INF , !P3 ;  /* 0xff80000022227808 */ /* 0x000fe40005800000 */
[----:B------:R-:W-:Y:S02]  /*d030*/  FSEL R0, R24, -INF , !P0 ;  /* 0xff80000018007808 */ /* 0x000fe40004000000 */
[----:B------:R-:W-:Y:S02]  /*d040*/  ISETP.NE.AND P6, PT, R10, RZ, PT ;  /* 0x000000ff0a00720c */ /* 0x000fe40003fc5270 */
[C---:B------:R-:W-:Y:S02]  /*d050*/  ISETP.GE.AND P3, PT, R9.reuse, R58, PT ;  /* 0x0000003a0900720c */ /* 0x040fe40003f66270 */
[----:B------:R-:W-:-:S02]  /*d060*/  ISETP.GE.AND P0, PT, R9, R59, PT ;  /* 0x0000003b0900720c */ /* 0x000fc40003f06270 */
        /* <DEDUP_REMOVED lines=63> */
[----:B------:R-:W-:-:S04]  /*d460*/  IMAD.WIDE.U32 R6, R6, c[0x0][0x180], R10 ;  /* 0x0000600006067a25 */ /* 0x000fc800078e000a */
[----:B------:R-:W-:Y:S01]  /*d470*/  IMAD.MOV.U32 R4, RZ, RZ, R6 ;  /* 0x000000ffff047224 */ /* 0x000fe200078e0006 */
[----:B------:R-:W-:Y:S01]  /*d480*/  IADD3 R2, R7, R5, RZ ;  /* 0x0000000507027210 */ /* 0x000fe20007ffe0ff */
[----:B------:R-:W-:Y:S05]  /*d490*/  BRA `(.L_x_6507) ;  /* 0x0000003000007947 */ /* 0x000fea0003800000 */
.L_x_6506:
[----:B------:R-:W-:-:S05]  /*d4a0*/  IMAD.MOV.U32 R4, RZ, RZ, c[0x0][0x198] ;  /* 0x00006600ff047624 */ /* 0x000fca00078e00ff */
[----:B------:R-:W-:-:S04]  /*d4b0*/  LEA R4, -R4, RZ, 0x7 ;  /* 0x000000ff04047211 */ /* 0x000fc800078e39ff */
[----:B------:R-:W-:Y:S02]  /*d4c0*/  SHF.R.S32.HI R2, RZ, 0x1f, R4 ;  /* 0x0000001fff027819 */ /* 0x000fe40000011404 */
.L_x_6507:
[----:B------:R-:W-:Y:S01]  /*d4d0*/  ULDC.64 UR4, c[0x0][0x198] ;  /* 0x0000660000047ab9 */ /* 0x000fe20000000a00 */
[C---:B------:R-:W-:Y:S01]  /*d4e0*/  LEA R160, P0, R4.reuse, R160, 0x1 ;  /* 0x000000a004a07211 */ /* 0x040fe200078008ff */
[----:B------:R-:W-:Y:S02]  /*d4f0*/  USHF.L.U32 UR9, UR4, 0x5, URZ ;  /* 0x0000000504097899 */ /* 0x000fe4000800063f */
[----:B------:R-:W-:Y:S01]  /*d500*/  UMOV UR8, 0x5 ;  /* 0x0000000500087882 */ /* 0x000fe20000000000 */
[----:B------:R-:W-:Y:S01]  /*d510*/  LEA.HI.X R159, R4, R159, R2, 0x1, P0 ;  /* 0x0000009f049f7211 */ /* 0x000fe200000f0c02 */
[----:B------:R-:W-:Y:S02]  /*d520*/  USHF.L.U64.HI UR5, UR4, UR8, UR5 ;  /* 0x0000000804057299 */ /* 0x000fe40008010205 */
        /* <DEDUP_REMOVED lines=27> */
.L_x_6505:
        /* <DEDUP_REMOVED lines=91> */
[----:B------:R-:W1:Y:S01]  /*dc90*/  LDSM.16.MT88.4 R88, [R149+0x6000] ;  /* 0x006000009558783b */ /* 0x000e620000004200 */
[----:B------:R-:W-:-:S02]  /*dca0*/  FFMA.FTZ R32, R97, c[0x0][0x23c], -R50 ;  /* 0x00008f0061207a23 */ /* 0x000fc40000010832 */
[----:B------:R-:W2:Y:S01]  /*dcb0*/  MUFU.EX2 R37, R37 ;  /* 0x0000002500257308 */ /* 0x000ea20000000800 */
[--C-:B------:R-:W-:Y:S02]  /*dcc0*/  FFMA.FTZ R40, R26, c[0x0][0x23c], -R21.reuse ;  /* 0x00008f001a287a23 */ /* 0x100fe40000010815 */
[--C-:B------:R-:W-:Y:S02]  /*dcd0*/  FFMA.FTZ R35, R8, c[0x0][0x23c], -R21.reuse ;  /* 0x00008f0008237a23 */ /* 0x100fe40000010815 */
[--C-:B------:R-:W-:Y:S01]  /*dce0*/  FFMA.FTZ R38, R134, c[0x0][0x23c], -R21.reuse ;  /* 0x00008f0086267a23 */ /* 0x100fe20000010815 */
[----:B------:R-:W3:Y:S01]  /*dcf0*/  LDSM.16.MT88.4 R8, [R152+0x6800] ;  /* 0x006800009808783b */ /* 0x000ee20000004200 */
[----:B------:R-:W-:Y:S01]  /*dd00*/  FFMA.FTZ R29, R96, c[0x0][0x23c], -R21 ;  /* 0x00008f00601d7a23 */ /* 0x000fe20000010815 */
[----:B------:R-:W-:Y:S01]  /*dd10*/  MUFU.EX2 R36, R36 ;  /* 0x0000002400247308 */ /* 0x000fe20000000800 */
[--C-:B------:R-:W-:Y:S02]  /*dd20*/  FFMA.FTZ R26, R31, c[0x0][0x23c], -R50.reuse ;  /* 0x00008f001f1a7a23 */ /* 0x100fe40000010832 */
[----:B------:R-:W-:-:S02]  /*dd30*/  FFMA.FTZ R25, R93, c[0x0][0x23c], -R50 ;  /* 0x00008f005d197a23 */ /* 0x000fc40000010832 */
[--C-:B------:R-:W-:Y:S02]  /*dd40*/  FFMA.FTZ R31, R94, c[0x0][0x23c], -R21.reuse ;  /* 0x00008f005e1f7a23 */ /* 0x100fe40000010815 */
[--C-:B------:R-:W-:Y:S01]  /*dd50*/  FFMA.FTZ R28, R28, c[0x0][0x23c], -R21.reuse ;  /* 0x00008f001c1c7a23 */ /* 0x100fe20000010815 */
[----:B------:R-:W4:Y:S01]  /*dd60*/  MUFU.EX2 R33, R33 ;  /* 0x0000002100217308 */ /* 0x000f220000000800 */
[----:B--2---:R-:W-:Y:S01]  /*dd70*/  F2FP.PACK_AB R84, R37, R44 ;  /* 0x0000002c2554723e */ /* 0x004fe200000000ff */
[--C-:B------:R-:W-:Y:S02]  /*dd80*/  FFMA.FTZ R27, R92, c[0x0][0x23c], -R21.reuse ;  /* 0x00008f005c1b7a23 */ /* 0x100fe40000010815 */
[----:B------:R-:W-:Y:S02]  /*dd90*/  FFMA.FTZ R22, R132, c[0x0][0x23c], -R21 ;  /* 0x00008f0084167a23 */ /* 0x000fe40000010815 */
[--C-:B------:R-:W-:Y:S02]  /*dda0*/  FFMA.FTZ R42, R125, c[0x0][0x23c], -R50.reuse ;  /* 0x00008f007d2a7a23 */ /* 0x100fe40000010832 */
[----:B------:R-:W-:Y:S01]  /*ddb0*/  MUFU.EX2 R40, R40 ;  /* 0x0000002800287308 */ /* 0x000fe20000000800 */
[----:B------:R-:W-:-:S02]  /*ddc0*/  FFMA.FTZ R3, R123, c[0x0][0x23c], -R50 ;  /* 0x00008f007b037a23 */ /* 0x000fc40000010832 */
[--C-:B------:R-:W-:Y:S02]  /*ddd0*/  FFMA.FTZ R39, R129, c[0x0][0x23c], -R50.reuse ;  /* 0x00008f0081277a23 */ /* 0x100fe40000010832 */
[----:B------:R-:W-:Y:S02]  /*dde0*/  FFMA.FTZ R46, R127, c[0x0][0x23c], -R50 ;  /* 0x00008f007f2e7a23 */ /* 0x000fe40000010832 */
[--C-:B------:R-:W-:Y:S01]  /*ddf0*/  FFMA.FTZ R49, R102, c[0x0][0x23c], -R21.reuse ;  /* 0x00008f0066317a23 */ /* 0x100fe20000010815 */
[----:B------:R-:W2:Y:S01]  /*de00*/  MUFU.EX2 R35, R35 ;  /* 0x0000002300237308 */ /* 0x000ea20000000800 */
[----:B----4-:R-:W-:Y:S01]  /*de10*/  F2FP.PACK_AB R86, R33, R36 ;  /* 0x000000242156723e */ /* 0x010fe200000000ff */
[--C-:B------:R-:W-:Y:S02]  /*de20*/  FFMA.FTZ R54, R128, c[0x0][0x23c], -R21.reuse ;  /* 0x00008f0080367a23 */ /* 0x100fe40000010815 */
[--C-:B------:R-:W-:Y:S02]  /*de30*/  FFMA.FTZ R52, R100, c[0x0][0x23c], -R21.reuse ;  /* 0x00008f0064347a23 */ /* 0x100fe40000010815 */
[----:B------:R-:W-:-:S02]  /*de40*/  FFMA.FTZ R43, R130, c[0x0][0x23c], -R21 ;  /* 0x00008f00822b7a23 */ /* 0x000fc40000010815 */
[----:B------:R-:W-:Y:S01]  /*de50*/  MUFU.EX2 R38, R38 ;  /* 0x0000002600267308 */ /* 0x000fe20000000800 */
[--C-:B------:R-:W-:Y:S02]  /*de60*/  FFMA.FTZ R65, R61, c[0x0][0x23c], -R50.reuse ;  /* 0x00008f003d417a23 */ /* 0x100fe40000010832 */
[--C-:B------:R-:W-:Y:S02]  /*de70*/  FFMA.FTZ R100, R101, c[0x0][0x23c], -R50.reuse ;  /* 0x00008f0065647a23 */ /* 0x100fe40000010832 */
[----:B------:R-:W-:Y:S02]  /*de80*/  FFMA.FTZ R67, R104, c[0x0][0x23c], -R21 ;  /* 0x00008f0068437a23 */ /* 0x000fe40000010815 */
        /* <DEDUP_REMOVED lines=34> */
[----:B-1----:R-:W-:Y:S01]  /*e0b0*/  HMMA.16816.F32 R76, R84, R88, RZ ;  /* 0x00000058544c723c */ /* 0x002fe200000018ff */
[----:B------:R-:W-:Y:S01]  /*e0c0*/  FFMA.FTZ R51, R60, c[0x0][0x23c], -R21 ;  /* 0x00008f003c337a23 */ /* 0x000fe20000010815 */
[----:B------:R-:W1:Y:S01]  /*e0d0*/  MUFU.EX2 R28, R28 ;  /* 0x0000001c001c7308 */ /* 0x000e620000000800 */
[----:B------:R-:W-:-:S02]  /*e0e0*/  FFMA.FTZ R55, R55, c[0x0][0x23c], -R50 ;  /* 0x00008f0037377a23 */ /* 0x000fc40000010832 */
[----:B------:R-:W-:Y:S02]  /*e0f0*/  FFMA.FTZ R53, R53, c[0x0][0x23c], -R50 ;  /* 0x00008f0035357a23 */ /* 0x000fe40000010832 */
[--C-:B------:R-:W-:Y:S01]  /*e100*/  FFMA.FTZ R66, R66, c[0x0][0x23c], -R21.reuse ;  /* 0x00008f0042427a23 */ /* 0x100fe20000010815 */
[C---:B------:R-:W-:Y:S01]  /*e110*/  HMMA.16816.F32 R72, R84.reuse, R74, RZ ;  /* 0x0000004a5448723c */ /* 0x040fe200000018ff */
[--C-:B------:R-:W-:Y:S01]  /*e120*/  FFMA.FTZ R60, R64, c[0x0][0x23c], -R21.reuse ;  /* 0x00008f00403c7a23 */ /* 0x100fe20000010815 */
[----:B------:R-:W-:Y:S01]  /*e130*/  MUFU.EX2 R27, R27 ;  /* 0x0000001b001b7308 */ /* 0x000fe20000000800 */
[----:B------:R-:W-:Y:S02]  /*e140*/  FFMA.FTZ R63, R62, c[0x0][0x23c], -R21 ;  /* 0x00008f003e3f7a23 */ /* 0x000fe40000010815 */
[----:B------:R-:W-:Y:S02]  /*e150*/  FADD.FTZ R37, R44, R37 ;  /* 0x000000252c257221 */ /* 0x000fe40000010000 */
[----:B------:R-:W-:Y:S01]  /*e160*/  FADD.FTZ R35, R40, R35 ;  /* 0x0000002328237221 */ /* 0x000fe20000010000 */
[----:B------:R-:W-:Y:S01]  /*e170*/  HMMA.16816.F32 R88, R84, R90, RZ ;  /* 0x0000005a5458723c */ /* 0x000fe200000018ff */
[----:B------:R-:W-:Y:S01]  /*e180*/  FADD.FTZ R36, R36, R37 ;  /* 0x0000002524247221 */ /* 0x000fe20000010000 */
[----:B------:R-:W4:Y:S01]  /*e190*/  MUFU.EX2 R22, R22 ;  /* 0x0000001600167308 */ /* 0x000f220000000800 */
[----:B------:R-:W-:-:S02]  /*e1a0*/  FADD.FTZ R38, R38, R35 ;  /* 0x0000002326267221 */ /* 0x000fc40000010000 */
[----:B------:R-:W-:Y:S02]  /*e1b0*/  FFMA.FTZ R62, R41, c[0x0][0x23c], -R50 ;  /* 0x00008f00293e7a23 */ /* 0x000fe40000010832 */
[----:B------:R-:W-:Y:S01]  /*e1c0*/  FADD.FTZ R38, R29, R38 ;  /* 0x000000261d267221 */ /* 0x000fe20000010000 */
[C---:B------:R-:W-:Y:S01]  /*e1d0*/  HMMA.16816.F32 R80, R84.reuse, R4, RZ ;  /* 0x000000045450723c */ /* 0x040fe200000018ff */
        /* <DEDUP_REMOVED lines=8> */
[----:B------:R-:W-:-:S02]  /*e260*/  FADD.FTZ R31, R31, R38 ;  /* 0x000000261f1f7221 */ /* 0x000fc40000010000 */
[--C-:B------:R-:W-:Y:S02]  /*e270*/  FFMA.FTZ R45, R45, c[0x0][0x23c], -R50.reuse ;  /* 0x00008f002d2d7a23 */ /* 0x100fe40000010832 */
[----:B------:R-:W-:Y:S01]  /*e280*/  F2FP.PACK_AB R6, R23, R26 ;  /* 0x0000001a1706723e */ /* 0x000fe200000000ff */
[----:B------:R-:W-:Y:S01]  /*e290*/  FADD.FTZ R28, R28, R31 ;  /* 0x0000001f1c1c7221 */ /* 0x000fe20000010000 */
[----:B----4-:R-:W-:Y:S01]  /*e2a0*/  F2FP.PACK_AB R7, R22, R27 ;  /* 0x0000001b1607723e */ /* 0x010fe200000000ff */
[----:B------:R-:W-:Y:S01]  /*e2b0*/  MUFU.EX2 R39, R39 ;  /* 0x0000002700277308 */ /* 0x000fe20000000800 */
[----:B------:R-:W-:Y:S02]  /*e2c0*/  FFMA.FTZ R41, R48, c[0x0][0x23c], -R50 ;  /* 0x00008f0030297a23 */ /* 0x000fe40000010832 */
[----:B------:R-:W-:Y:S02]  /*e2d0*/  FADD.FTZ R27, R27, R28 ;  /* 0x0000001c1b1b7221 */ /* 0x000fe40000010000 */
[----:B------:R-:W-:Y:S01]  /*e2e0*/  FFMA.FTZ R21, R20, c[0x0][0x23c], -R21 ;  /* 0x00008f0014157a23 */ /* 0x000fe20000010815 */
[----:B---3--:R-:W-:Y:S01]  /*e2f0*/  HMMA.16816.F32 R96, R4, R8, R96 ;  /* 0x000000080460723c */ /* 0x008fe20000001860 */
[----:B------:R-:W-:Y:S01]  /*e300*/  FADD.FTZ R22, R22, R27 ;  /* 0x0000001b16167221 */ /* 0x000fe20000010000 */
[----:B------:R-:W-:Y:S01]  /*e310*/  MUFU.EX2 R46, R46 ;  /* 0x0000002e002e7308 */ /* 0x000fe20000000800 */
[----:B------:R-:W-:-:S05]  /*e320*/  FFMA.FTZ R47, R47, c[0x0][0x23c], -R50 ;  /* 0x00008f002f2f7a23 */ /* 0x000fca0000010832 */
        /* <DEDUP_REMOVED lines=31> */
[----:B------:R-:W4:Y:S02]  /*e520*/  MUFU.EX2 R101, R101 ;  /* 0x0000006500657308 */ /* 0x000f240000000800 */
[C---:B------:R-:W-:Y:S01]  /*e530*/  HMMA.16816.F32 R72, R4.reuse, R14, R72 ;  /* 0x0000000e0448723c */ /* 0x040fe20000001848 */
[----:B------:R-:W5:Y:S05]  /*e540*/  LDSM.16.MT88.4 R12, [R152+0x7800] ;  /* 0x00780000980c783b */ /* 0x000f6a0000004200 */
[----:B------:R-:W-:Y:S02]  /*e550*/  MUFU.EX2 R109, R109 ;  /* 0x0000006d006d7308 */ /* 0x000fe40000000800 */
[C---:B--2---:R-:W-:Y:S06]  /*e560*/  HMMA.16816.F32 R76, R4.reuse, R8, R76 ;  /* 0x00000008044c723c */ /* 0x044fec000000184c */
[----:B------:R-:W2:Y:S02]  /*e570*/  MUFU.EX2 R116, R116 ;  /* 0x0000007400747308 */ /* 0x000ea40000000800 */
[C---:B------:R-:W-:Y:S01]  /*e580*/  HMMA.16816.F32 R88, R4.reuse, R10, R88 ;  /* 0x0000000a0458723c */ /* 0x040fe20000001858 */
[----:B------:R-:W2:Y:S05]  /*e590*/  LDSM.16.MT88.4 R8, [R150+0x7800] ;  /* 0x007800009608783b */ /* 0x000eaa0000004200 */
[----:B------:R-:W-:Y:S02]  /*e5a0*/  MUFU.EX2 R111, R111 ;  /* 0x0000006f006f7308 */ /* 0x000fe40000000800 */
[C---:B---3--:R-:W-:Y:S06]  /*e5b0*/  HMMA.16816.F32 R80, R4.reuse, R16, R80 ;  /* 0x000000100450723c */ /* 0x048fec0000001850 */
[----:B------:R-:W-:Y:S02]  /*e5c0*/  MUFU.EX2 R118, R118 ;  /* 0x0000007600767308 */ /* 0x000fe40000000800 */
[----:B------:R-:W-:Y:S01]  /*e5d0*/  HMMA.16816.F32 R84, R4, R18, R84 ;  /* 0x000000120454723c */ /* 0x000fe20000001854 */
[----:B------:R-:W3:Y:S05]  /*e5e0*/  LDSM.16.MT88.4 R16, [R149+0x7800] ;  /* 0x007800009510783b */ /* 0x000eea0000004200 */
[----:B------:R-:W-:Y:S01]  /*e5f0*/  MUFU.EX2 R115, R115 ;  /* 0x0000007300737308 */ /* 0x000fe20000000800 */
[----:B------:R-:W-:-:S02]  /*e600*/  F2FP.PACK_AB R4, R65, R102 ;  /* 0x000000664104723e */ /* 0x000fc400000000ff */
[----:B-1----:R-:W-:Y:S02]  /*e610*/  F2FP.PACK_AB R5, R104, R67 ;  /* 0x000000436805723e */ /* 0x002fe400000000ff */
[----:B------:R-:W-:Y:S02]  /*e620*/  F2FP.PACK_AB R6, R61, R100 ;  /* 0x000000643d06723e */ /* 0x000fe400000000ff */
[----:B----4-:R-:W-:Y:S01]  /*e630*/  F2FP.PACK_AB R7, R101, R108 ;  /* 0x0000006c6507723e */ /* 0x010fe200000000ff */
[----:B------:R-:W1:Y:S06]  /*e640*/  MUFU.EX2 R120, R120 ;  /* 0x0000007800787308 */ /* 0x000e6c0000000800 */
[C---:B-----5:R-:W-:Y:S02]  /*e650*/  HMMA.16816.F32 R96, R4.reuse, R12, R96 ;  /* 0x0000000c0460723c */ /* 0x060fe40000001860 */
[----:B------:R-:W-:Y:S06]  /*e660*/  MUFU.EX2 R117, R117 ;  /* 0x0000007500757308 */ /* 0x000fec0000000800 */
[C---:B------:R-:W-:Y:S01]  /*e670*/  HMMA.16816.F32 R68, R4.reuse, R14, R68 ;  /* 0x0000000e0444723c */ /* 0x040fe20000001844 */
[----:B------:R-:W4:Y:S01]  /*e680*/  LDSM.16.MT88.4 R12, [R148+0x7800] ;  /* 0x00780000940c783b */ /* 0x000f220000004200 */
[----:B------:R-:W5:Y:S06]  /*e690*/  MUFU.EX2 R122, R122 ;  /* 0x0000007a007a7308 */ /* 0x000f6c0000000800 */
[C---:B--2---:R-:W-:Y:S02]  /*e6a0*/  HMMA.16816.F32 R92, R4.reuse, R8, R92 ;  /* 0x00000008045c723c */ /* 0x044fe4000000185c */
[----:B------:R-:W-:Y:S06]  /*e6b0*/  MUFU.EX2 R124, R124 ;  /* 0x0000007c007c7308 */ /* 0x000fec0000000800 */
[C---:B------:R-:W-:Y:S01]  /*e6c0*/  HMMA.16816.F32 R72, R4.reuse, R10, R72 ;  /* 0x0000000a0448723c */ /* 0x040fe20000001848 */
[----:B------:R-:W2:Y:S01]  /*e6d0*/  LDSM.16.MT88.4 R8, [R152+0x8000] ;  /* 0x008000009808783b */ /* 0x000ea20000004200 */
[----:B------:R-:W1:Y:S06]  /*e6e0*/  MUFU.EX2 R105, R105 ;  /* 0x0000006900697308 */ /* 0x000e6c0000000800 */
[C---:B---3--:R-:W-:Y:S02]  /*e6f0*/  HMMA.16816.F32 R76, R4.reuse, R16, R76 ;  /* 0x00000010044c723c */ /* 0x048fe4000000184c */
[----:B------:R-:W-:Y:S06]  /*e700*/  MUFU.EX2 R107, R107 ;  /* 0x0000006b006b7308 */ /* 0x000fec0000000800 */
[C---:B------:R-:W-:Y:S01]  /*e710*/  HMMA.16816.F32 R88, R4.reuse, R18, R88 ;  /* 0x000000120458723c */ /* 0x040fe20000001858 */
[----:B------:R-:W3:Y:S01]  /*e720*/  LDSM.16.MT88.4 R16, [R150+0x8000] ;  /* 0x008000009610783b */ /* 0x000ee20000004200 */
[----:B------:R-:W-:Y:S06]  /*e730*/  MUFU.EX2 R126, R126 ;  /* 0x0000007e007e7308 */ /* 0x000fec0000000800 */
[C---:B----4-:R-:W-:Y:S02]  /*e740*/  HMMA.16816.F32 R80, R4.reuse, R12, R80 ;  /* 0x0000000c0450723c */ /* 0x050fe40000001850 */
[----:B------:R-:W-:Y:S06]  /*e750*/  MUFU.EX2 R103, R103 ;  /* 0x0000006700677308 */ /* 0x000fec0000000800 */
[----:B------:R-:W-:Y:S01]  /*e760*/  HMMA.16816.F32 R84, R4, R14, R84 ;  /* 0x0000000e0454723c */ /* 0x000fe20000001854 */
[----:B------:R-:W4:Y:S01]  /*e770*/  LDSM.16.MT88.4 R12, [R149+0x8000] ;  /* 0x00800000950c783b */ /* 0x000f220000004200 */
[----:B------:R-:W2:Y:S05]  /*e780*/  MUFU.EX2 R112, R112 ;  /* 0x0000007000707308 */ /* 0x000eaa0000000800 */
[----:B------:R-:W-:-:S02]  /*e790*/  F2FP.PACK_AB R4, R116, R109 ;  /* 0x0000006d7404723e */ /* 0x000fc400000000ff */
[----:B-1----:R-:W-:Y:S01]  /*e7a0*/  F2FP.PACK_AB R5, R120, R115 ;  /* 0x000000737805723e */ /* 0x002fe200000000ff */
[----:B------:R-:W-:Y:S01]  /*e7b0*/  MUFU.EX2 R110, R110 ;  /* 0x0000006e006e7308 */ /* 0x000fe20000000800 */
[----:B------:R-:W-:Y:S02]  /*e7c0*/  F2FP.PACK_AB R6, R118, R111 ;  /* 0x0000006f7606723e */ /* 0x000fe400000000ff */
[----:B-----5:R-:W-:-:S05]  /*e7d0*/  F2FP.PACK_AB R7, R122, R117 ;  /* 0x000000757a07723e */ /* 0x020fca00000000ff */
[----:B------:R-:W1:Y:S02]  /*e7e0*/  MUFU.EX2 R113, R113 ;  /* 0x0000007100717308 */ /* 0x000e640000000800 */
[C---:B--2---:R-:W-:Y:S06]  /*e7f0*/  HMMA.16816.F32 R96, R4.reuse, R8, R96 ;  /* 0x000000080460723c */ /* 0x044fec0000001860 */
[----:B------:R-:W-:Y:S02]  /*e800*/  MUFU.EX2 R106, R106 ;  /* 0x0000006a006a7308 */ /* 0x000fe40000000800 */
[C---:B------:R-:W-:Y:S01]  /*e810*/  HMMA.16816.F32 R68, R4.reuse, R10, R68 ;  /* 0x0000000a0444723c */ /* 0x040fe20000001844 */
[----:B------:R-:W2:Y:S05]  /*e820*/  LDSM.16.MT88.4 R8, [R148+0x8000] ;  /* 0x008000009408783b */ /* 0x000eaa0000004200 */
[----:B------:R-:W5:Y:S02]  /*e830*/  MUFU.EX2 R55, R55 ;  /* 0x0000003700377308 */ /* 0x000f640000000800 */
        /* <DEDUP_REMOVED lines=9> */
[----:B------:R-:W1:Y:S02]  /*e8d0*/  MUFU.EX2 R51, R51 ;  /* 0x0000003300337308 */ /* 0x000e640000000800 */
[C---:B--2---:R-:W-:Y:S06]  /*e8e0*/  HMMA.16816.F32 R80, R4.reuse, R8, R80 ;  /* 0x000000080450723c */ /* 0x044fec0000001850 */
[----:B------:R-:W-:Y:S02]  /*e8f0*/  MUFU.EX2 R60, R60 ;  /* 0x0000003c003c7308 */ /* 0x000fe40000000800 */
[----:B------:R-:W-:Y:S01]  /*e900*/  HMMA.16816.F32 R84, R4, R10, R84 ;  /* 0x0000000a0454723c */ /* 0x000fe20000001854 */
[----:B------:R-:W2:Y:S05]  /*e910*/  LDSM.16.MT88.4 R8, [R149+0x8800] ;  /* 0x008800009508783b */ /* 0x000eaa0000004200 */
[----:B------:R-:W2:Y:S01]  /*e920*/  MUFU.EX2 R63, R63 ;  /* 0x0000003f003f7308 */ /* 0x000ea20000000800 */
[----:B------:R-:W-:-:S02]  /*e930*/  F2FP.PACK_AB R4, R105, R124 ;  /* 0x0000007c6904723e */ /* 0x000fc400000000ff */
[----:B------:R-:W-:Y:S02]  /*e940*/  F2FP.PACK_AB R5, R112, R103 ;  /* 0x000000677005723e */ /* 0x000fe400000000ff */
[----:B------:R-:W-:Y:S02]  /*e950*/  F2FP.PACK_AB R6, R126, R107 ;  /* 0x0000006b7e06723e */ /* 0x000fe400000000ff */
[----:B-1----:R-:W-:Y:S01]  /*e960*/  F2FP.PACK_AB R7, R113, R110 ;  /* 0x0000006e7107723e */ /* 0x002fe200000000ff */
[----:B------:R-:W-:Y:S06]  /*e970*/  MUFU.EX2 R45, R45 ;  /* 0x0000002d002d7308 */ /* 0x000fec0000000800 */
[C---:B---3--:R-:W-:Y:S02]  /*e980*/  HMMA.16816.F32 R96, R4.reuse, R16, R96 ;  /* 0x000000100460723c */ /* 0x048fe40000001860 */
[----:B------:R-:W1:Y:S06]  /*e990*/  MUFU.EX2 R62, R62 ;  /* 0x0000003e003e7308 */ /* 0x000e6c0000000800 */
[C---:B------:R-:W-:Y:S01]  /*e9a0*/  HMMA.16816.F32 R68, R4.reuse, R18, R68 ;  /* 0x000000120444723c */ /* 0x040fe20000001844 */
[----:B------:R-:W3:Y:S01]  /*e9b0*/  LDSM.16.MT88.4 R16, [R148+0x8800] ;  /* 0x008800009410783b */ /* 0x000ee20000004200 */
[----:B------:R-:W-:Y:S06]  /*e9c0*/  MUFU.EX2 R41, R41 ;  /* 0x0000002900297308 */ /* 0x000fec0000000800 */
[C---:B----4-:R-:W-:Y:S02]  /*e9d0*/  HMMA.16816.F32 R92, R4.reuse, R12, R92 ;  /* 0x0000000c045c723c */ /* 0x050fe4000000185c */
[----:B------:R-:W-:Y:S06]  /*e9e0*/  MUFU.EX2 R44, R47 ;  /* 0x0000002f002c7308 */ /* 0x000fec0000000800 */
[C---:B--2---:R-:W-:Y:S02]  /*e9f0*/  HMMA.16816.F32 R76, R4.reuse, R8, R76 ;  /* 0x00000008044c723c */ /* 0x044fe4000000184c */
[----:B------:R-:W-:Y:S06]  /*ea00*/  MUFU.EX2 R30, R30 ;  /* 0x0000001e001e7308 */ /* 0x000fec0000000800 */
[C---:B------:R-:W-:Y:S01]  /*ea10*/  HMMA.16816.F32 R88, R4.reuse, R10, R88 ;  /* 0x0000000a0458723c */ /* 0x040fe20000001858 */
[----:B------:R-:W2:Y:S01]  /*ea20*/  LDSM.16.MT88.4 R8, [R150+0x9000] ;  /* 0x009000009608783b */ /* 0x000ea20000004200 */
[----:B------:R-:W-:Y:S06]  /*ea30*/  MUFU.EX2 R24, R24 ;  /* 0x0000001800187308 */ /* 0x000fec0000000800 */
[C---:B------:R-:W-:Y:S01]  /*ea40*/  HMMA.16816.F32 R72, R4.reuse, R14, R72 ;  /* 0x0000000e0448723c */ /* 0x040fe20000001848 */
[----:B------:R-:W4:Y:S01]  /*ea50*/  LDSM.16.MT88.4 R12, [R152+0x9000] ;  /* 0x00900000980c783b */ /* 0x000f220000004200 */
[----:B------:R-:W-:Y:S06]  /*ea60*/  MUFU.EX2 R21, R21 ;  /* 0x0000001500157308 */ /* 0x000fec0000000800 */
[C---:B---3--:R-:W-:Y:S08]  /*ea70*/  HMMA.16816.F32 R80, R4.reuse, R16, R80 ;  /* 0x000000100450723c */ /* 0x048ff00000001850 */
[----:B------:R-:W-:Y:S01]  /*ea80*/  HMMA.16816.F32 R84, R4, R18, R84 ;  /* 0x000000120454723c */ /* 0x000fe20000001854 */
[----:B------:R-:W3:Y:S06]  /*ea90*/  LDSM.16.MT88.4 R16, [R149+0x9000] ;  /* 0x009000009510783b */ /* 0x000eec0000004200 */
[----:B-----5:R-:W-:-:S02]  /*eaa0*/  F2FP.PACK_AB R4, R55, R106 ;  /* 0x0000006a3704723e */ /* 0x020fc400000000ff */
[----:B------:R-:W-:Y:S02]  /*eab0*/  F2FP.PACK_AB R5, R51, R66 ;  /* 0x000000423305723e */ /* 0x000fe400000000ff */
[----:B------:R-:W-:Y:S02]  /*eac0*/  F2FP.PACK_AB R6, R114, R53 ;  /* 0x000000357206723e */ /* 0x000fe400000000ff */
[----:B------:R-:W-:-:S07]  /*ead0*/  F2FP.PACK_AB R7, R63, R60 ;  /* 0x0000003c3f07723e */ /* 0x000fce00000000ff */
[C---:B--2---:R-:W-:Y:S07]  /*eae0*/  HMMA.16816.F32 R92, R4.reuse, R8, R92 ;  /* 0x00000008045c723c */ /* 0x044fee000000185c */
[----:B------:R-:W-:Y:S01]  /*eaf0*/  FADD.FTZ R9, R33, R36 ;  /* 0x0000002421097221 */ /* 0x000fe20000010000 */
[----:B----4-:R-:W-:Y:S01]  /*eb00*/  HMMA.16816.F32 R96, R4, R12, R96 ;  /* 0x0000000c0460723c */ /* 0x010fe20000001860 */
[----:B------:R-:W2:Y:S02]  /*eb10*/  MUFU.EX2 R33, R34 ;  /* 0x0000002200217308 */ /* 0x000ea40000000800 */
[----:B------:R-:W-:-:S04]  /*eb20*/  FADD.FTZ R32, R32, R9 ;  /* 0x0000000920207221 */ /* 0x000fc80000010000 */
[----:B------:R-:W-:Y:S01]  /*eb30*/  FADD.FTZ R25, R25, R32 ;  /* 0x0000002019197221 */ /* 0x000fe20000010000 */
[----:B------:R-:W-:Y:S01]  /*eb40*/  HMMA.16816.F32 R68, R4, R14, R68 ;  /* 0x0000000e0444723c */ /* 0x000fe20000001844 */
[----:B------:R-:W4:Y:S02]  /*eb50*/  LDSM.16.MT88.4 R12, [R148+0x9000] ;  /* 0x00900000940c783b */ /* 0x000f240000004200 */
[----:B------:R-:W-:-:S04]  /*eb60*/  FADD.FTZ R26, R26, R25 ;  /* 0x000000191a1a7221 */ /* 0x000fc80000010000 */
[----:B------:R-:W-:Y:S01]  /*eb70*/  FADD.FTZ R23, R23, R26 ;  /* 0x0000001a17177221 */ /* 0x000fe20000010000 */
[----:B------:R-:W-:Y:S01]  /*eb80*/  HMMA.16816.F32 R72, R4, R10, R72 ;  /* 0x0000000a0448723c */ /* 0x000fe20000001848 */
[----:B------:R-:W5:Y:S02]  /*eb90*/  LDSM.16.MT88.4 R8, [R152+0x9800] ;  /* 0x009800009808783b */ /* 0x000f640000004200 */
        /* <DEDUP_REMOVED lines=18> */
[C---:B----4-:R-:W-:Y:S01]  /*ecc0*/  HMMA.16816.F32 R80, R4.reuse, R12, R80 ;  /* 0x0000000c0450723c */ /* 0x050fe20000001850 */
[----:B------:R-:W-:Y:S02]  /*ecd0*/  FADD.FTZ R109, R109, R100 ;  /* 0x000000646d6d7221 */ /* 0x000fe40000010000 */
[----:B------:R-:W-:Y:S02]  /*ece0*/  FADD.FTZ R115, R115, R108 ;  /* 0x0000006c73737221 */ /* 0x000fe40000010000 */
[----:B------:R-:W-:Y:S02]  /*ecf0*/  FADD.FTZ R116, R116, R109 ;  /* 0x0000006d74747221 */ /* 0x000fe40000010000 */
[----:B------:R-:W-:Y:S01]  /*ed00*/  FADD.FTZ R120, R120, R115 ;  /* 0x0000007378787221 */ /* 0x000fe20000010000 */
[----:B------:R-:W-:Y:S01]  /*ed10*/  HMMA.16816.F32 R84, R4, R14, R84 ;  /* 0x0000000e0454723c */ /* 0x000fe20000001854 */
[----:B------:R-:W-:Y:S01]  /*ed20*/  FADD.FTZ R111, R111, R116 ;  /* 0x000000746f6f7221 */ /* 0x000fe20000010000 */
[----:B------:R-:W4:Y:S01]  /*ed30*/  LDSM.16.MT88.4 R12, [R149+0x9800] ;  /* 0x00980000950c783b */ /* 0x000f220000004200 */
[----:B------:R-:W-:-:S02]  /*ed40*/  FADD.FTZ R117, R117, R120 ;  /* 0x0000007875757221 */ /* 0x000fc40000010000 */
[----:B------:R-:W-:Y:S02]  /*ed50*/  FADD.FTZ R111, R118, R111 ;  /* 0x0000006f766f7221 */ /* 0x000fe40000010000 */
[----:B-1----:R-:W-:Y:S01]  /*ed60*/  F2FP.PACK_AB R4, R62, R45 ;  /* 0x0000002d3e04723e */ /* 0x002fe200000000ff */
[----:B------:R-:W-:Y:S01]  /*ed70*/  FADD.FTZ R122, R122, R117 ;  /* 0x000000757a7a7221 */ /* 0x000fe20000010000 */
[----:B--2---:R-:W-:Y:S01]  /*ed80*/  F2FP.PACK_AB R5, R30, R33 ;  /* 0x000000211e05723e */ /* 0x004fe200000000ff */
[----:B------:R-:W-:Y:S01]  /*ed90*/  FADD.FTZ R124, R124, R111 ;  /* 0x0000006f7c7c7221 */ /* 0x000fe20000010000 */
[----:B------:R-:W-:Y:S01]  /*eda0*/  F2FP.PACK_AB R6, R44, R41 ;  /* 0x000000292c06723e */ /* 0x000fe200000000ff */
[----:B------:R-:W-:Y:S01]  /*edb0*/  FADD.FTZ R103, R103, R122 ;  /* 0x0000007a67677221 */ /* 0x000fe20000010000 */
[----:B------:R-:W-:Y:S01]  /*edc0*/  F2FP.PACK_AB R7, R21, R24 ;  /* 0x000000181507723e */ /* 0x000fe200000000ff */
[----:B------:R-:W-:Y:S02]  /*edd0*/  FADD.FTZ R124, R105, R124 ;  /* 0x0000007c697c7221 */ /* 0x000fe40000010000 */
[----:B------:R-:W-:-:S02]  /*ede0*/  FADD.FTZ R103, R112, R103 ;  /* 0x0000006770677221 */ /* 0x000fc40000010000 */
[----:B------:R-:W-:Y:S02]  /*edf0*/  FADD.FTZ R107, R107, R124 ;  /* 0x0000007c6b6b7221 */ /* 0x000fe40000010000 */
[C---:B-----5:R-:W-:Y:S01]  /*ee00*/  HMMA.16816.F32 R96, R4.reuse, R8, R96 ;  /* 0x000000080460723c */ /* 0x060fe20000001860 */
        /* <DEDUP_REMOVED lines=20> */
[----:B----4-:R-:W-:Y:S01]  /*ef50*/  HMMA.16816.F32 R76, R4, R12, R76 ;  /* 0x0000000c044c723c */ /* 0x010fe2000000184c */
[----:B------:R-:W-:-:S02]  /*ef60*/  FADD.FTZ R24, R24, R33 ;  /* 0x0000002118187221 */ /* 0x000fc40000010000 */
[----:B------:R-:W-:Y:S02]  /*ef70*/  FADD.FTZ R177, R44, R41 ;  /* 0x000000292cb17221 */ /* 0x000fe40000010000 */
[----:B------:R-:W-:-:S03]  /*ef80*/  FADD.FTZ R176, R21, R24 ;  /* 0x0000001815b07221 */ /* 0x000fc60000010000 */
[C---:B------:R-:W-:Y:S08]  /*ef90*/  HMMA.16816.F32 R88, R4.reuse, R14, R88 ;  /* 0x0000000e0458723c */ /* 0x040ff00000001858 */
[C---:B-1----:R-:W-:Y:S08]  /*efa0*/  HMMA.16816.F32 R80, R4.reuse, R8, R80 ;  /* 0x000000080450723c */ /* 0x042ff00000001850 */
        /* <DEDUP_REMOVED lines=66> */
.L_x_6509:
[----:B------:R-:W-:-:S05]  /*f3d0*/  IMAD.MOV.U32 R3, RZ, RZ, c[0x0][0x1a0] ;  /* 0x00006800ff037624 */ /* 0x000fca00078e00ff */
[----:B------:R-:W-:-:S04]  /*f3e0*/  LEA R3, -R3, RZ, 0x7 ;  /* 0x000000ff03037211 */ /* 0x000fc800078e39ff */
[----:B------:R-:W-:Y:S02]  /*f3f0*/  SHF.R.S32.HI R4, RZ, 0x1f, R3 ;  /* 0x0000001fff047819 */ /* 0x000fe40000011403 */
.L_x_6510:
[----:B------:R-:W-:Y:S01]  /*f400*/  ULDC.64 UR4, c[0x0][0x1a0] ;  /* 0x0000680000047ab9 */ /* 0x000fe20000000a00 */
[C---:B------:R-:W-:Y:S01]  /*f410*/  LEA R162, P0, R3.reuse, R162, 0x1 ;  /* 0x000000a203a27211 */ /* 0x040fe200078008ff */
[----:B------:R-:W-:Y:S02]  /*f420*/  USHF.L.U32 UR9, UR4, 0x5, URZ ;  /* 0x0000000504097899 */ /* 0x000fe4000800063f */
[----:B------:R-:W-:Y:S01]  /*f430*/  UMOV UR8, 0x5 ;  /* 0x0000000500087882 */ /* 0x000fe20000000000 */
[----:B------:R-:W-:Y:S01]  /*f440*/  LEA.HI.X R163, R3, R163, R4, 0x1, P0 ;  /* 0x000000a303a37211 */ /* 0x000fe200000f0c04 */
[----:B------:R-:W-:Y:S02]  /*f450*/  USHF.L.U64.HI UR5, UR4, UR8, UR5 ;  /* 0x0000000804057299 */ /* 0x000fe40008010205 */
[----:B------:R-:W-:Y:S02]  /*f460*/  IADD3 R10, P0, R162, UR9, RZ ;  /* 0x00000009a20a7c10 */ /* 0x000fe4000ff1e0ff */
[----:B------:R-:W-:Y:S01]  /*f470*/  @!PT LDS RZ, [RZ] ;  /* 0x00000000fffff984 */ /* 0x000fe20000000800 */
[----:B------:R-:W-:Y:S01]  /*f480*/  @!PT LDS RZ, [RZ] ;  /* 0x00000000fffff984 */ /* 0x000fe20000000800 */
[----:B------:R-:W-:Y:S01]  /*f490*/  @!PT LDS RZ, [RZ] ;  /* 0x00000000fffff984 */ /* 0x000fe20000000800 */
[----:B------:R1:W-:Y:S02]  /*f4a0*/  LDGSTS.E.BYPASS.LTC128B.128 [R167+0x6000], [R162.64] ;  /* 0x06000000a2a77fae */ /* 0x0003e4000b901d46 */
[----:B------:R-:W-:-:S02]  /*f4b0*/  IADD3.X R11, R163, UR5, RZ, P0, !PT ;  /* 0x00000005a30b7c10 */ /* 0x000fc400087fe4ff */
        /* <DEDUP_REMOVED lines=18> */
[----:B------:R-:W-:-:S03]  /*f5e0*/  ISETP.GE.AND P0, PT, R56, 0x3, PT ;  /* 0x000000033800780c */ /* 0x000fc60003f06270 */
[----:B------:R5:W-:Y:S04]  /*f5f0*/  LDGSTS.E.BYPASS.LTC128B.128 [R167+0x9800], [R16.64] ;  /* 0x0980000010a77fae */ /* 0x000be8000b901d46 */
[----:B------:R-:W-:Y:S04]  /*f600*/  LDSM.16.M88.4 R116, [R158] ;  /* 0x000000009e74783b */ /* 0x000fe80000000200 */
[----:B------:R-:W1:Y:S04]  /*f610*/  LDSM.16.M88.4 R36, [R157+0x3000] ;  /* 0x003000009d24783b */ /* 0x000e680000000200 */
[----:B------:R-:W5:Y:S04]  /*f620*/  LDSM.16.M88.4 R28, [R157+0x3800] ;  /* 0x003800009d1c783b */ /* 0x000f680000000200 */
[----:B------:R-:W5:Y:S04]  /*f630*/  LDSM.16.M88.4 R52, [R157+0x2000] ;  /* 0x002000009d34783b */ /* 0x000f680000000200 */
[----:B------:R-:W5:Y:S04]  /*f640*/  LDSM.16.M88.4 R20, [R157+0x4000] ;  /* 0x004000009d14783b */ /* 0x000f680000000200 */
[----:B------:R-:W-:Y:S04]  /*f650*/  LDSM.16.M88.4 R104, [R156] ;  /* 0x000000009c68783b */ /* 0x000fe80000000200 */
[----:B------:R-:W5:Y:S04]  /*f660*/  LDSM.16.M88.4 R112, [R151+0x3000] ;  /* 0x003000009770783b */ /* 0x000f680000000200 */
[----:B------:R-:W5:Y:S04]  /*f670*/  LDSM.16.M88.4 R108, [R151+0x3800] ;  /* 0x00380000976c783b */ /* 0x000f680000000200 */
[----:B--2---:R-:W2:Y:S04]  /*f680*/  LDSM.16.M88.4 R8, [R151+0x2000] ;  /* 0x002000009708783b */ /* 0x004ea80000000200 */
[----:B------:R-:W2:Y:S04]  /*f690*/  LDSM.16.M88.4 R44, [R157+0x2800] ;  /* 0x002800009d2c783b */ /* 0x000ea80000000200 */
[----:B---3--:R-:W3:Y:S04]  /*f6a0*/  LDSM.16.M88.4 R12, [R157+0x4800] ;  /* 0x004800009d0c783b */ /* 0x008ee80000000200 */
[----:B----4-:R-:W4:Y:S01]  /*f6b0*/  LDSM.16.M88.4 R4, [R157+0x5000] ;  /* 0x005000009d04783b */ /* 0x010f220000000200 */
[C---:B-1----:R-:W-:Y:S03]  /*f6c0*/  HMMA.16816.F32 R40, R116.reuse, R36, RZ ;  /* 0x000000247428723c */ /* 0x042fe600000018ff */
[----:B------:R-:W1:Y:S04]  /*f6d0*/  LDSM.16.M88.4 R124, [R157+0x5800] ;  /* 0x005800009d7c783b */ /* 0x000e680000000200 */
[----:B------:R-:W1:Y:S01]  /*f6e0*/  LDSM.16.M88.4 R100, [R151+0x4000] ;  /* 0x004000009764783b */ /* 0x000e620000000200 */
[C---:B-----5:R-:W-:Y:S03]  /*f6f0*/  HMMA.16816.F32 R32, R116.reuse, R28, RZ ;  /* 0x0000001c7420723c */ /* 0x060fe600000018ff */
[----:B------:R-:W5:Y:S04]  /*f700*/  LDSM.16.M88.4 R64, [R151+0x4800] ;  /* 0x004800009740783b */ /* 0x000f680000000200 */
[----:B------:R-:W1:Y:S01]  /*f710*/  LDSM.16.M88.4 R128, [R151+0x2800] ;  /* 0x002800009780783b */ /* 0x000e620000000200 */
[C---:B------:R-:W-:Y:S03]  /*f720*/  HMMA.16816.F32 R36, R116.reuse, R38, RZ ;  /* 0x000000267424723c */ /* 0x040fe600000018ff */
[----:B------:R-:W0:Y:S05]  /*f730*/  LDGDEPBAR ;  /* 0x00000000000079af */ /* 0x000e2a0000000000 */
[C---:B------:R-:W-:Y:S08]  /*f740*/  HMMA.16816.F32 R28, R116.reuse, R30, RZ ;  /* 0x0000001e741c723c */ /* 0x040ff000000018ff */
[C---:B------:R-:W-:Y:S08]  /*f750*/  HMMA.16816.F32 R60, R116.reuse, R52, RZ ;  /* 0x00000034743c723c */ /* 0x040ff000000018ff */
[C---:B------:R-:W-:Y:S08]  /*f760*/  HMMA.16816.F32 R52, R116.reuse, R54, RZ ;  /* 0x000000367434723c */ /* 0x040ff000000018ff */
[C---:B------:R-:W-:Y:S08]  /*f770*/  HMMA.16816.F32 R24, R116.reuse, R20, RZ ;  /* 0x000000147418723c */ /* 0x040ff000000018ff */
[----:B------:R-:W-:Y:S08]  /*f780*/  HMMA.16816.F32 R20, R116, R22, RZ ;  /* 0x000000167414723c */ /* 0x000ff000000018ff */
[C---:B------:R-:W-:Y:S08]  /*f790*/  HMMA.16816.F32 R40, R104.reuse, R112, R40 ;  /* 0x000000706828723c */ /* 0x040ff00000001828 */
[C---:B------:R-:W-:Y:S01]  /*f7a0*/  HMMA.16816.F32 R36, R104.reuse, R114, R36 ;  /* 0x000000726824723c */ /* 0x040fe20000001824 */
[----:B------:R-:W1:Y:S07]  /*f7b0*/  LDSM.16.M88.4 R112, [R151+0x5000] ;  /* 0x005000009770783b */ /* 0x000e6e0000000200 */
[C---:B------:R-:W-:Y:S08]  /*f7c0*/  HMMA.16816.F32 R32, R104.reuse, R108, R32 ;  /* 0x0000006c6820723c */ /* 0x040ff00000001820 */
[C---:B------:R-:W-:Y:S01]  /*f7d0*/  HMMA.16816.F32 R28, R104.reuse, R110, R28 ;  /* 0x0000006e681c723c */ /* 0x040fe2000000181c */
[----:B------:R-:W1:Y:S07]  /*f7e0*/  LDSM.16.M88.4 R108, [R151+0x5800] ;  /* 0x00580000976c783b */ /* 0x000e6e0000000200 */
[C---:B--2---:R-:W-:Y:S08]  /*f7f0*/  HMMA.16816.F32 R60, R104.reuse, R8, R60 ;  /* 0x00000008683c723c */ /* 0x044ff0000000183c */
[----:B------:R-:W-:Y:S08]  /*f800*/  HMMA.16816.F32 R52, R104, R10, R52 ;  /* 0x0000000a6834723c */ /* 0x000ff00000001834 */
[C---:B------:R-:W-:Y:S08]  /*f810*/  HMMA.16816.F32 R48, R116.reuse, R44, RZ ;  /* 0x0000002c7430723c */ /* 0x040ff000000018ff */
[C---:B---3--:R-:W-:Y:S08]  /*f820*/  HMMA.16816.F32 R16, R116.reuse, R12, RZ ;  /* 0x0000000c7410723c */ /* 0x048ff000000018ff */
[C---:B----4-:R-:W-:Y:S08]  /*f830*/  HMMA.16816.F32 R8, R116.reuse, R4, RZ ;  /* 0x000000047408723c */ /* 0x050ff000000018ff */
[C---:B------:R-:W-:Y:S08]  /*f840*/  HMMA.16816.F32 R44, R116.reuse, R46, RZ ;  /* 0x0000002e742c723c */ /* 0x040ff000000018ff */
[C---:B------:R-:W-:Y:S08]  /*f850*/  HMMA.16816.F32 R12, R116.reuse, R14, RZ ;  /* 0x0000000e740c723c */ /* 0x040ff000000018ff */
[C---:B------:R-:W-:Y:S08]  /*f860*/  HMMA.16816.F32 R4, R116.reuse, R6, RZ ;  /* 0x000000067404723c */ /* 0x040ff000000018ff */
[C---:B-1----:R-:W-:Y:S08]  /*f870*/  HMMA.16816.F32 R120, R116.reuse, R124, RZ ;  /* 0x0000007c7478723c */ /* 0x042ff000000018ff */
[----:B------:R-:W-:Y:S01]  /*f880*/  HMMA.16816.F32 R116, R116, R126, RZ ;  /* 0x0000007e7474723c */ /* 0x000fe200000018ff */
[----:B------:R-:W-:Y:S07]  /*f890*/  LDSM.16.M88.4 R124, [R155] ;  /* 0x000000009b7c783b */ /* 0x000fee0000000200 */
[C---:B------:R-:W-:Y:S08]  /*f8a0*/  HMMA.16816.F32 R24, R104.reuse, R100, R24 ;  /* 0x000000646818723c */ /* 0x040ff00000001818 */
[C---:B------:R-:W-:Y:S01]  /*f8b0*/  HMMA.16816.F32 R20, R104.reuse, R102, R20 ;  /* 0x000000666814723c */ /* 0x040fe20000001814 */
[----:B------:R-:W1:Y:S07]  /*f8c0*/  LDSM.16.M88.4 R100, [R154] ;  /* 0x000000009a64783b */ /* 0x000e6e0000000200 */
[C---:B-----5:R-:W-:Y:S08]  /*f8d0*/  HMMA.16816.F32 R16, R104.reuse, R64, R16 ;  /* 0x000000406810723c */ /* 0x060ff00000001810 */
[C---:B------:R-:W-:Y:S01]  /*f8e0*/  HMMA.16816.F32 R12, R104.reuse, R66, R12 ;  /* 0x00000042680c723c */ /* 0x040fe2000000180c */
[----:B------:R-:W2:Y:S07]  /*f8f0*/  LDSM.16.M88.4 R64, [R147] ;  /* 0x000000009340783b */ /* 0x000eae0000000200 */
[C---:B------:R-:W-:Y:S08]  /*f900*/  HMMA.16816.F32 R48, R104.reuse, R128, R48 ;  /* 0x000000806830723c */ /* 0x040ff00000001830 */
[C---:B------:R-:W-:Y:S08]  /*f910*/  HMMA.16816.F32 R44, R104.reuse, R130, R44 ;  /* 0x00000082682c723c */ /* 0x040ff0000000182c */
[C---:B------:R-:W-:Y:S08]  /*f920*/  HMMA.16816.F32 R8, R104.reuse, R112, R8 ;  /* 0x000000706808723c */ /* 0x040ff00000001808 */
[C---:B------:R-:W-:Y:S01]  /*f930*/  HMMA.16816.F32 R4, R104.reuse, R114, R4 ;  /* 0x000000726804723c */ /* 0x040fe20000001804 */
[----:B------:R-:W3:Y:S07]  /*f940*/  LDSM.16.M88.4 R112, [R146] ;  /* 0x000000009270783b */ /* 0x000eee0000000200 */
[C---:B------:R-:W-:Y:S08]  /*f950*/  HMMA.16816.F32 R120, R104.reuse, R108, R120 ;  /* 0x0000006c6878723c */ /* 0x040ff00000001878 */
[----:B------:R-:W-:Y:S01]  /*f960*/  HMMA.16816.F32 R116, R104, R110, R116 ;  /* 0x0000006e6874723c */ /* 0x000fe20000001874 */
[----:B------:R-:W4:Y:S04]  /*f970*/  LDSM.16.M88.4 R104, [R144] ;  /* 0x000000009068783b */ /* 0x000f280000000200 */
[----:B------:R-:W-:Y:S03]  /*f980*/  LDSM.16.M88.4 R108, [R145] ;  /* 0x00000000916c783b */ /* 0x000fe60000000200 */
        /* <DEDUP_REMOVED lines=20> */
[----:B------:R-:W4:Y:S07]  /*fad0*/  LDSM.16.M88.4 R108, [R140] ;  /* 0x000000008c6c783b */ /* 0x000f2e0000000200 */
        /* <DEDUP_REMOVED lines=11> */
[----:B------:R-:W4:Y:S07]  /*fb90*/  LDSM.16.M88.4 R108, [R141] ;  /* 0x000000008d6c783b */ /* 0x000f2e0000000200 */
[C---:B---3--:R-:W-:Y:S07]  /*fba0*/  HMMA.16816.F32 R24, R112.reuse, R104, R24 ;  /* 0x000000687018723c */ /* 0x048fee0000001818 */
[----:B------:R-:W-:Y:S01]  /*fbb0*/  IMAD.SHL.U32 R104, R172, 0x80, RZ ;  /* 0x00000080ac687824 */ /* 0x000fe200078e00ff */
[----:B-1----:R-:W-:Y:S04]  /*fbc0*/  HMMA.16816.F32 R16, R112, R100, R16 ;  /* 0x000000647010723c */ /* 0x002fe80000001810 */
[----:B------:R-:W-:-:S03]  /*fbd0*/  LOP3.LUT R3, R104, 0x8, R57, 0xfe, !PT ;  /* 0x0000000868037812 */ /* 0x000fc600078efe39 */
[----:B------:R-:W-:Y:S01]  /*fbe0*/  LOP3.LUT R100, R104, R57, RZ, 0xfc, !PT ;  /* 0x0000003968647212 */ /* 0x000fe200078efcff */
[C---:B------:R-:W-:Y:S01]  /*fbf0*/  HMMA.16816.F32 R12, R112.reuse, R102, R12 ;  /* 0x00000066700c723c */ /* 0x040fe2000000180c */
[CC--:B------:R-:W-:Y:S02]  /*fc00*/  ISETP.GE.AND P4, PT, R3.reuse, R58.reuse, PT ;  /* 0x0000003a0300720c */ /* 0x0c0fe40003f86270 */
[----:B------:R-:W-:Y:S02]  /*fc10*/  ISETP.GE.AND P5, PT, R3, R59, PT ;  /* 0x0000003b0300720c */ /* 0x000fe40003fa6270 */
[C---:B------:R-:W-:Y:S02]  /*fc20*/  IADD3 R3, R100.reuse, 0x1, RZ ;  /* 0x0000000164037810 */ /* 0x040fe40007ffe0ff */
[----:B------:R-:W-:Y:S01]  /*fc30*/  P2R R101, PR, RZ, 0x1 ;  /* 0x00000001ff657803 */ /* 0x000fe20000000000 */
[----:B------:R-:W-:Y:S01]  /*fc40*/  HMMA.16816.F32 R20, R112, R106, R20 ;  /* 0x0000006a7014723c */ /* 0x000fe20000001814 */
[----:B------:R-:W-:-:S02]  /*fc50*/  ISETP.GE.AND P1, PT, R100, R58, PT ;  /* 0x0000003a6400720c */ /* 0x000fc40003f26270 */
[CC--:B------:R-:W-:Y:S02]  /*fc60*/  ISETP.GE.AND P0, PT, R100.reuse, R59.reuse, PT ;  /* 0x0000003b6400720c */ /* 0x0c0fe40003f06270 */
[C---:B------:R-:W-:Y:S02]  /*fc70*/  IADD3 R56, R100.reuse, 0x9, RZ ;  /* 0x0000000964387810 */ /* 0x040fe40007ffe0ff */
[C---:B------:R-:W-:Y:S01]  /*fc80*/  ISETP.GE.AND P3, PT, R3.reuse, R58, PT ;  /* 0x0000003a0300720c */ /* 0x040fe20003f66270 */
[----:B--2---:R-:W-:Y:S01]  /*fc90*/  HMMA.16816.F32 R4, R112, R66, R4 ;  /* 0x000000427004723c */ /* 0x004fe20000001804 */
[----:B------:R-:W-:Y:S02]  /*fca0*/  ISETP.GE.AND P2, PT, R3, R59, PT ;  /* 0x0000003b0300720c */ /* 0x000fe40003f46270 */
[----:B------:R-:W-:Y:S02]  /*fcb0*/  IADD3 R3, R100, 0x11, RZ ;  /* 0x0000001164037810 */ /* 0x000fe40007ffe0ff */
[----:B------:R-:W-:-:S02]  /*fcc0*/  FSEL R105, R60, -INF , !P1 ;  /* 0xff8000003c697808 */ /* 0x000fc40004800000 */
[----:B------:R-:W-:Y:S01]  /*fcd0*/  FSEL R103, R62, -INF , !P0 ;  /* 0xff8000003e677808 */ /* 0x000fe20004000000 */
[----:B------:R-:W-:Y:S01]  /*fce0*/  HMMA.16816.F32 R8, R112, R64, R8 ;  /* 0x000000407008723c */ /* 0x000fe20000001808 */
[C---:B------:R-:W-:Y:S02]  /*fcf0*/  ISETP.GE.AND P1, PT, R56.reuse, R58, PT ;  /* 0x0000003a3800720c */ /* 0x040fe40003f26270 */
[----:B------:R-:W-:Y:S02]  /*fd00*/  FSEL R106, R61, -INF , !P3 ;  /* 0xff8000003d6a7808 */ /* 0x000fe40005800000 */
[----:B------:R-:W-:Y:S02]  /*fd10*/  ISETP.GE.AND P0, PT, R56, R59, PT ;  /* 0x0000003b3800720c */ /* 0x000fe40003f06270 */
[----:B------:R-:W-:Y:S01]  /*fd20*/  FSEL R187, R63, -INF , !P2 ;  /* 0xff8000003fbb7808 */ /* 0x000fe20005000000 */
[----:B----4-:R-:W-:Y:S01]  /*fd30*/  HMMA.16816.F32 R120, R124, R108, R120 ;  /* 0x0000006c7c78723c */ /* 0x010fe20000001878 */
[----:B------:R-:W-:-:S02]  /*fd40*/  IADD3 R56, R100, 0x19, RZ ;  /* 0x0000001964387810 */ /* 0x000fc40007ffe0ff */
[CC--:B------:R-:W-:Y:S02]  /*fd50*/  ISETP.GE.AND P3, PT, R3.reuse, R58.reuse, PT ;  /* 0x0000003a0300720c */ /* 0x0c0fe40003f66270 */
[----:B------:R-:W-:Y:S02]  /*fd60*/  ISETP.GE.AND P2, PT, R3, R59, PT ;  /* 0x0000003b0300720c */ /* 0x000fe40003f46270 */
[----:B------:R-:W-:Y:S01]  /*fd70*/  IADD3 R3, R100, 0x21, RZ ;  /* 0x0000002164037810 */ /* 0x000fe20007ffe0ff */
[----:B------:R-:W-:Y:S01]  /*fd80*/  HMMA.16816.F32 R116, R124, R110, R116 ;  /* 0x0000006e7c74723c */ /* 0x000fe20000001874 */
[----:B------:R-:W-:Y:S02]  /*fd90*/  FSEL R192, R53, -INF , !P1 ;  /* 0xff80000035c07808 */ /* 0x000fe40004800000 */
[----:B------:R-:W-:Y:S02]  /*fda0*/  ISETP.GE.AND P1, PT, R56, R58, PT ;  /* 0x0000003a3800720c */ /* 0x000fe40003f26270 */
[----:B------:R-:W-:-:S02]  /*fdb0*/  FSEL R190, R49, -INF , !P3 ;  /* 0xff80000031be7808 */ /* 0x000fc40005800000 */
[----:B------:R-:W-:Y:S02]  /*fdc0*/  FSEL R51, R51, -INF , !P2 ;  /* 0xff80000033337808 */ /* 0x000fe40005000000 */
[C---:B------:R-:W-:Y:S02]  /*fdd0*/  IADD3 R49, R100.reuse, 0x29, RZ ;  /* 0x0000002964317810 */ /* 0x040fe40007ffe0ff */
[C---:B------:R-:W-:Y:S02]  /*fde0*/  ISETP.GE.AND P3, PT, R3.reuse, R58, PT ;  /* 0x0000003a0300720c */ /* 0x040fe40003f66270 */
[----:B------:R-:W-:Y:S02]  /*fdf0*/  ISETP.GE.AND P2, PT, R3, R59, PT ;  /* 0x0000003b0300720c */ /* 0x000fe40003f46270 */
[----:B------:R-:W-:Y:S02]  /*fe00*/  IADD3 R3, R100, 0x31, RZ ;  /* 0x0000003164037810 */ /* 0x000fe40007ffe0ff */
[----:B------:R-:W-:-:S02]  /*fe10*/  FSEL R188, R45, -INF , !P1 ;  /* 0xff8000002dbc7808 */ /* 0x000fc40004800000 */
[-C--:B------:R-:W-:Y:S02]  /*fe20*/  ISETP.GE.AND P1, PT, R49, R58.reuse, PT ;  /* 0x0000003a3100720c */ /* 0x080fe40003f26270 */
[----:B------:R-:W-:Y:S02]  /*fe30*/  FSEL R182, R41, -INF , !P3 ;  /* 0xff80000029b67808 */ /* 0x000fe40005800000 */
[----:B------:R-:W-:Y:S02]  /*fe40*/  FSEL R179, R43, -INF , !P2 ;  /* 0xff8000002bb37808 */ /* 0x000fe40005000000 */
[----:B------:R-:W-:Y:S02]  /*fe50*/  IADD3 R41, R100, 0x39, RZ ;  /* 0x0000003964297810 */ /* 0x000fe40007ffe0ff */
[C---:B------:R-:W-:Y:S02]  /*fe60*/  ISETP.GE.AND P3, PT, R3.reuse, R58, PT ;  /* 0x0000003a0300720c */ /* 0x040fe40003f66270 */
[----:B------:R-:W-:-:S02]  /*fe70*/  ISETP.GE.AND P2, PT, R3, R59, PT ;  /* 0x0000003b0300720c */ /* 0x000fc40003f46270 */
[C---:B------:R-:W-:Y:S02]  /*fe80*/  IADD3 R3, R100.reuse, 0x41, RZ ;  /* 0x0000004164037810 */ /* 0x040fe40007ffe0ff */
[----:B------:R-:W-:Y:S02]  /*fe90*/  FSEL R180, R37, -INF , !P1 ;  /* 0xff80000025b47808 */ /* 0x000fe40004800000 */
[----:B------:R-:W-:Y:S02]  /*fea0*/  ISETP.GE.AND P1, PT, R41, R58, PT ;  /* 0x0000003a2900720c */ /* 0x000fe40003f26270 */
[----:B------:R-:W-:Y:S02]  /*feb0*/  FSEL R138, R33, -INF , !P3 ;  /* 0xff800000218a7808 */ /* 0x000fe40005800000 */
[----:B------:R-:W-:Y:S02]  /*fec0*/  FSEL R137, R35, -INF , !P2 ;  /* 0xff80000023897808 */ /* 0x000fe40005000000 */
[----:B------:R-:W-:-:S02]  /*fed0*/  IADD3 R33, R100, 0x49, RZ ;  /* 0x0000004964217810 */ /* 0x000fc40007ffe0ff */
[CC--:B------:R-:W-:Y:S02]  /*fee0*/  ISETP.GE.AND P3, PT, R3.reuse, R58.reuse, PT ;  /* 0x0000003a0300720c */ /* 0x0c0fe40003f66270 */
[----:B------:R-:W-:Y:S02]  /*fef0*/  ISETP.GE.AND P2, PT, R3, R59, PT ;  /* 0x0000003b0300720c */ /* 0x000fe40003f46270 */
[----:B------:R-:W-:Y:S02]  /*ff00*/  IADD3 R3, R100, 0x51, RZ ;  /* 0x0000005164037810 */ /* 0x000fe40007ffe0ff */
[----:B------:R-:W-:Y:S02]  /*ff10*/  FSEL R136, R29, -INF , !P1 ;  /* 0xff8000001d887808 */ /* 0x000fe40004800000 */
        /* <DEDUP_REMOVED lines=10> */
[----:B------:R-:W-:Y:S02]  /*ffc0*/  FSEL R60, R13, -INF , !P1 ;  /* 0xff8000000d3c7808 */ /* 0x000fe40004800000 */
[----:B------:R-:W-:Y:S02]  /*ffd0*/  ISETP.GE.AND P1, PT, R17, R58, PT ;  /* 0x0000003a1100720c */ /* 0x000fe40003f26270 */
[----:B------:R-:W-:Y:S02]  /*ffe0*/  FSEL R185, R55, -INF , !P0 ;  /* 0xff80000037b97808 */ /* 0x000fe40004000000 */
[----:B------:R-:W-:-:S02]  /*fff0*/  ISETP.GE.AND P0, PT, R56, R59, PT ;  /* 0x0000003b3800720c */ /* 0x000fc40003f06270 */
[----:B------:R-:W-:Y:S02]  /*10000*/  FSEL R64, R5, -INF , !P1 ;  /* 0xff80000005407808 */ /* 0x000fe40004800000 */
[----:B------:R-:W-:Y:S02]  /*10010*/  FSEL R108, R52, -INF , !P4 ;  /* 0xff800000346c7808 */ /* 0x000fe40006000000 */
[----:B------:R-:W-:Y:S02]  /*10020*/  FSEL R5, R54, -INF , !P5 ;  /* 0xff80000036057808 */ /* 0x000fe40006800000 */
[----:B------:R-:W-:Y:S01]  /*10030*/  FSEL R47, R47, -INF , !P0 ;  /* 0xff8000002f2f7808 */ /* 0x000fe20004000000 */
[----:B------:R-:W1:Y:S01]  /*10040*/  LDSM.16.M88.4 R52, [R140+0x3800] ;  /* 0x003800008c34783b */ /* 0x000e620000000200 */
[----:B------:R-:W-:Y:S01]  /*10050*/  ISETP.GE.AND P0, PT, R49, R59, PT ;  /* 0x0000003b3100720c */ /* 0x000fe20003f06270 */
[----:B------:R-:W-:-:S04]  /*10060*/  DEPBAR.LE SB0, 0x0 ;  /* 0x000080000000791a */ /* 0x000fc80000000000 */
[----:B------:R-:W-:Y:S01]  /*10070*/  FSEL R175, R39, -INF , !P0 ;  /* 0xff80000027af7808 */ /* 0x000fe20004000000 */
[----:B------:R-:W-:Y:S01]  /*10080*/  BAR.SYNC.DEFER_BLOCKING 0x0 ;  /* 0x0000000000007b1d */ /* 0x000fe20000010000 */
[-C--:B------:R-:W-:Y:S02]  /*10090*/  ISETP.GE.AND P0, PT, R41, R59.reuse, PT ;  /* 0x0000003b2900720c */ /* 0x080fe40003f06270 */
[----:B------:R-:W-:Y:S02]  /*100a0*/  IADD3 R21, R100, 0x61, RZ ;  /* 0x0000006164157810 */ /* 0x000fe40007ffe0ff */
[----:B------:R-:W-:Y:S02]  /*100b0*/  FSEL R135, R31, -INF , !P0 ;  /* 0xff8000001f877808 */ /* 0x000fe40004000000 */
[----:B------:R-:W-:Y:S02]  /*100c0*/  ISETP.GE.AND P0, PT, R33, R59, PT ;  /* 0x0000003b2100720c */ /* 0x000fe40003f06270 */
[----:B------:R-:W-:-:S02]  /*100d0*/  ISETP.GE.AND P3, PT, R21, R58, PT ;  /* 0x0000003a1500720c */ /* 0x000fc40003f66270 */
[----:B------:R-:W-:Y:S02]  /*100e0*/  FSEL R129, R23, -INF , !P0 ;  /* 0xff80000017817808 */ /* 0x000fe40004000000 */
[-C--:B------:R-:W-:Y:S02]  /*100f0*/  ISETP.GE.AND P0, PT, R25, R59.reuse, PT ;  /* 0x0000003b1900720c */ /* 0x080fe40003f06270 */
[----:B------:R-:W-:Y:S02]  /*10100*/  FSEL R56, R19, -INF , !P2 ;  /* 0xff80000013387808 */ /* 0x000fe40005000000 */
[----:B------:R-:W-:Y:S02]  /*10110*/  FSEL R61, R15, -INF , !P0 ;  /* 0xff8000000f3d7808 */ /* 0x000fe40004000000 */
[-C--:B------:R-:W-:Y:S02]  /*10120*/  ISETP.GE.AND P0, PT, R17, R59.reuse, PT ;  /* 0x0000003b1100720c */ /* 0x080fe40003f06270 */
[----:B------:R-:W-:-:S02]  /*10130*/  ISETP.GE.AND P2, PT, R21, R59, PT ;  /* 0x0000003b1500720c */ /* 0x000fc40003f46270 */
[----:B------:R-:W-:Y:S02]  /*10140*/  FSEL R62, R9, -INF , !P3 ;  /* 0xff800000093e7808 */ /* 0x000fe40005800000 */
[----:B------:R-:W-:Y:S02]  /*10150*/  FSEL R65, R7, -INF , !P0 ;  /* 0xff80000007417808 */ /* 0x000fe40004000000 */
[C-C-:B------:R-:W-:Y:S02]  /*10160*/  LOP3.LUT R13, R104.reuse, 0x10, R57.reuse, 0xfe, !PT ;  /* 0x00000010680d7812 */ /* 0x140fe400078efe39 */
[C-C-:B------:R-:W-:Y:S02]  /*10170*/  LOP3.LUT R9, R104.reuse, 0x18, R57.reuse, 0xfe, !PT ;  /* 0x0000001868097812 */ /* 0x140fe400078efe39 */
[----:B------:R-:W-:Y:S02]  /*10180*/  LOP3.LUT R7, R104, 0x20, R57, 0xfe, !PT ;  /* 0x0000002068077812 */ /* 0x000fe400078efe39 */
[----:B------:R-:W-:Y:S01]  /*10190*/  FSEL R63, R11, -INF , !P2 ;  /* 0xff8000000b3f7808 */ /* 0x000fe20005000000 */
[----:B-1----:R-:W-:Y:S01]  /*101a0*/  HMMA.16816.F32 R120, R112, R52, R120 ;  /* 0x000000347078723c */ /* 0x002fe20000001878 */
[----:B------:R-:W-:-:S02]  /*101b0*/  ISETP.GE.AND P3, PT, R13, R58, PT ;  /* 0x0000003a0d00720c */ /* 0x000fc40003f66270 */
[-C--:B------:R-:W-:Y:S02]  /*101c0*/  ISETP.GE.AND P2, PT, R13, R59.reuse, PT ;  /* 0x0000003b0d00720c */ /* 0x080fe40003f46270 */
[CC--:B------:R-:W-:Y:S02]  /*101d0*/  ISETP.GE.AND P1, PT, R9.reuse, R58.reuse, PT ;  /* 0x0000003a0900720c */ /* 0x0c0fe40003f26270 */
[-C--:B------:R-:W-:Y:S01]  /*101e0*/  ISETP.GE.AND P0, PT, R9, R59.reuse, PT ;  /* 0x0000003b0900720c */ /* 0x080fe20003f06270 */
[----:B------:R-:W-:Y:S01]  /*101f0*/  HMMA.16816.F32 R116, R112, R54, R116 ;  /* 0x000000367074723c */ /* 0x000fe20000001874 */
        /* <DEDUP_REMOVED lines=44> */
[----:B------:R-:W-:-:S02]  /*104c0*/  ISETP.NE.AND P6, PT, R101, RZ, PT ;  /* 0x000000ff6500720c */ /* 0x000fc40003fc5270 */
        /* <DEDUP_REMOVED lines=8> */
[----:B------:R-:W-:Y:S02]  /*10550*/  LOP3.LUT R57, R104, 0x78, R57, 0xfe, !PT ;  /* 0x0000007868397812 */ /* 0x000fe400078efe39 */
[----:B------:R-:W-:Y:S02]  /*10560*/  FSEL R55, R6, -INF , !P0 ;  /* 0xff80000006377808 */ /* 0x000fe40004000000 */
[-C--:B------:R-:W-:Y:S02]  /*10570*/  ISETP.GE.AND P1, PT, R9, R58.reuse, PT ;  /* 0x0000003a0900720c */ /* 0x080fe40003f26270 */
        /* <DEDUP_REMOVED lines=19> */
[----:B------:R-:W-:Y:S01]  /*106b0*/  ISETP.NE.AND P6, PT, R166, RZ, PT ;  /* 0x000000ffa600720c */ /* 0x000fe20003fc5270 */
        /* <DEDUP_REMOVED lines=32> */
[----:B------:R-:W-:Y:S02]  /*108c0*/  ISETP.NE.AND P0, PT, RZ, c[0x0][0x2d0], PT ;  /* 0x0000b400ff007a0c */ /* 0x000fe40003f05270 */
[----:B------:R-:W-:-:S07]  /*108d0*/  LOP3.LUT R4, RZ, c[0x0][0x2d0], RZ, 0x33, !PT ;  /* 0x0000b400ff047a12 */ /* 0x000fce00078e33ff */
        /* <DEDUP_REMOVED lines=26> */
.L_x_6512:
[----:B------:R-:W-:-:S05]  /*10a80*/  IMAD.MOV.U32 R6, RZ, RZ, c[0x0][0x198] ;  /* 0x00006600ff067624 */ /* 0x000fca00078e00ff */
[----:B------:R-:W-:-:S04]  /*10a90*/  LEA R6, -R6, RZ, 0x7 ;  /* 0x000000ff06067211 */ /* 0x000fc800078e39ff */
[----:B------:R-:W-:Y:S02]  /*10aa0*/  SHF.R.S32.HI R4, RZ, 0x1f, R6 ;  /* 0x0000001fff047819 */ /* 0x000fe40000011406 */
.L_x_6513:
        /* <DEDUP_REMOVED lines=34> */
.L_x_6511:
[----:B-1----:R-:W-:Y:S01]  /*10cd0*/  FMNMX.FTZ R7, R2, R105, !PT ;  /* 0x0000006902077209 */ /* 0x002fe20007810000 */
        /* <DEDUP_REMOVED lines=76> */
[----:B------:R-:W-:Y:S01]  /*111a0*/  FADD.FTZ R8, R2, -R9 ;  /* 0x8000000902087221 */ /* 0x000fe20000010000 */
[----:B--2---:R-:W-:Y:S01]  /*111b0*/  FMNMX.FTZ R112, R7, R112, !PT ;  /* 0x0000007007707209 */ /* 0x004fe20007810000 */
[--C-:B------:R-:W-:Y:S02]  /*111c0*/  FFMA.FTZ R109, R106, c[0x0][0x23c], -R111.reuse ;  /* 0x00008f006a6d7a23 */ /* 0x100fe4000001086f */
[--C-:B------:R-:W-:Y:S01]  /*111d0*/  FFMA.FTZ R110, R105, c[0x0][0x23c], -R111.reuse ;  /* 0x00008f00696e7a23 */ /* 0x100fe2000001086f */
[C---:B------:R-:W-:Y:S01]  /*111e0*/  FSETP.NEU.FTZ.AND P0, PT, R112.reuse, -INF , PT ;  /* 0xff8000007000780b */ /* 0x040fe20003f1d000 */
[----:B------:R-:W-:Y:S02]  /*111f0*/  FMUL.FTZ R106, R112, c[0x0][0x23c] ;  /* 0x00008f00706a7a20 */ /* 0x000fe40000410000 */
[----:B------:R-:W-:Y:S01]  /*11200*/  FMUL.FTZ R114, R8, c[0x0][0x23c] ;  /* 0x00008f0008727a20 */ /* 0x000fe20000410000 */
[----:B------:R-:W-:Y:S01]  /*11210*/  FSEL R9, R112, RZ, P0 ;  /* 0x000000ff70097208 */ /* 0x000fe20000000000 */
[--C-:B------:R-:W-:Y:S01]  /*11220*/  FFMA.FTZ R108, R108, c[0x0][0x23c], -R111.reuse ;  /* 0x00008f006c6c7a23 */ /* 0x100fe2000001086f */
[----:B------:R-:W-:Y:S01]  /*11230*/  FSEL R106, R106, RZ, P0 ;  /* 0x000000ff6a6a7208 */ /* 0x000fe20000000000 */
[----:B------:R-:W-:Y:S01]  /*11240*/  FFMA.FTZ R107, R192, c[0x0][0x23c], -R111 ;  /* 0x00008f00c06b7a23 */ /* 0x000fe2000001086f */
[----:B------:R-:W-:Y:S01]  /*11250*/  MUFU.EX2 R110, R110 ;  /* 0x0000006e006e7308 */ /* 0x000fe20000000800 */
[----:B------:R-:W-:-:S02]  /*11260*/  FADD.FTZ R9, R0, -R9 ;  /* 0x8000000900097221 */ /* 0x000fc40000010000 */
[--C-:B------:R-:W-:Y:S02]  /*11270*/  FFMA.FTZ R105, R103, c[0x0][0x23c], -R106.reuse ;  /* 0x00008f0067697a23 */ /* 0x100fe4000001086a */
[--C-:B------:R-:W-:Y:S02]  /*11280*/  FFMA.FTZ R103, R5, c[0x0][0x23c], -R106.reuse ;  /* 0x00008f0005677a23 */ /* 0x100fe4000001086a */
[----:B------:R-:W1:Y:S01]  /*11290*/  LDSM.16.MT88.4 R4, [R152+0x6000] ;  /* 0x006000009804783b */ /* 0x000e620000004200 */
[----:B------:R-:W-:Y:S01]  /*112a0*/  FMUL.FTZ R0, R9, c[0x0][0x23c] ;  /* 0x00008f0009007a20 */ /* 0x000fe20000410000 */
[----:B------:R-:W2:Y:S01]  /*112b0*/  MUFU.EX2 R109, R109 ;  /* 0x0000006d006d7308 */ /* 0x000ea20000000800 */
[--C-:B------:R-:W-:Y:S01]  /*112c0*/  FFMA.FTZ R104, R187, c[0x0][0x23c], -R106.reuse ;  /* 0x00008f00bb687a23 */ /* 0x100fe2000001086a */
[----:B------:R-:W3:Y:S01]  /*112d0*/  LDSM.16.MT88.4 R8, [R150+0x6000] ;  /* 0x006000009608783b */ /* 0x000ee20000004200 */
[----:B------:R-:W-:Y:S02]  /*112e0*/  FFMA.FTZ R2, R185, c[0x0][0x23c], -R106 ;  /* 0x00008f00b9027a23 */ /* 0x000fe4000001086a */
[----:B------:R-:W-:-:S02]  /*112f0*/  FFMA.FTZ R190, R190, c[0x0][0x23c], -R111 ;  /* 0x00008f00bebe7a23 */ /* 0x000fc4000001086f */
[--C-:B------:R-:W-:Y:S01]  /*11300*/  FFMA.FTZ R116, R135, c[0x0][0x23c], -R106.reuse ;  /* 0x00008f0087747a23 */ /* 0x100fe2000001086a */
        /* <DEDUP_REMOVED lines=30> */
[----:B------:R-:W2:Y:S01]  /*114f0*/  MUFU.EX2 R114, R114 ;  /* 0x0000007200727308 */ /* 0x000ea20000000800 */
[--C-:B------:R-:W-:Y:S02]  /*11500*/  FFMA.FTZ R54, R63, c[0x0][0x23c], -R106.reuse ;  /* 0x00008f003f367a23 */ /* 0x100fe4000001086a */
[--C-:B------:R-:W-:Y:S02]  /*11510*/  FFMA.FTZ R55, R55, c[0x0][0x23c], -R106.reuse ;  /* 0x00008f0037377a23 */ /* 0x100fe4000001086a */
[--C-:B------:R-:W-:Y:S02]  /*11520*/  FFMA.FTZ R64, R65, c[0x0][0x23c], -R106.reuse ;  /* 0x00008f0041407a23 */ /* 0x100fe4000001086a */
[----:B------:R-:W-:Y:S01]  /*11530*/  FFMA.FTZ R58, R58, c[0x0][0x23c], -R106 ;  /* 0x00008f003a3a7a23 */ /* 0x000fe2000001086a */
[----:B------:R-:W5:Y:S01]  /*11540*/  MUFU.EX2 R0, R0 ;  /* 0x0000000000007308 */ /* 0x000f620000000800 */
[----:B----4-:R-:W-:Y:S01]  /*11550*/  F2FP.PACK_AB R15, R2, R103 ;  /* 0x00000067020f723e */ /* 0x010fe200000000ff */
[----:B------:R-:W-:-:S02]  /*11560*/  FFMA.FTZ R63, R102, c[0x0][0x23c], -R111 ;  /* 0x00008f00663f7a23 */ /* 0x000fc4000001086f */
[----:B------:R-:W-:Y:S02]  /*11570*/  FFMA.FTZ R100, R100, c[0x0][0x23c], -R106 ;  /* 0x00008f0064647a23 */ /* 0x000fe4000001086a */
[-C--:B--2---:R-:W-:Y:S02]  /*11580*/  FMUL.FTZ R16, R96, R114.reuse ;  /* 0x0000007260107220 */ /* 0x084fe40000410000 */
[----:B------:R-:W-:Y:S01]  /*11590*/  MUFU.EX2 R116, R116 ;  /* 0x0000007400747308 */ /* 0x000fe20000000800 */
[-C--:B------:R-:W-:Y:S02]  /*115a0*/  FMUL.FTZ R17, R97, R114.reuse ;  /* 0x0000007261117220 */ /* 0x080fe40000410000 */
[-C--:B------:R-:W-:Y:S02]  /*115b0*/  FMUL.FTZ R68, R68, R114.reuse ;  /* 0x0000007244447220 */ /* 0x080fe40000410000 */
[----:B------:R-:W-:Y:S02]  /*115c0*/  FMUL.FTZ R69, R69, R114 ;  /* 0x0000007245457220 */ /* 0x000fe40000410000 */
[-C--:B-----5:R-:W-:Y:S01]  /*115d0*/  FMUL.FTZ R18, R98, R0.reuse ;  /* 0x0000000062127220 */ /* 0x0a0fe20000410000 */
[----:B------:R-:W-:Y:S01]  /*115e0*/  MUFU.EX2 R118, R118 ;  /* 0x0000007600767308 */ /* 0x000fe20000000800 */
[----:B------:R-:W-:-:S02]  /*115f0*/  FMUL.FTZ R19, R99, R0 ;  /* 0x0000000063137220 */ /* 0x000fc40000410000 */
[-C--:B------:R-:W-:Y:S02]  /*11600*/  FMUL.FTZ R70, R70, R0.reuse ;  /* 0x0000000046467220 */ /* 0x080fe40000410000 */
[----:B------:R-:W-:Y:S02]  /*11610*/  FMUL.FTZ R71, R71, R0 ;  /* 0x0000000047477220 */ /* 0x000fe40000410000 */
[-C--:B------:R-:W-:Y:S01]  /*11620*/  FMUL.FTZ R24, R92, R114.reuse ;  /* 0x000000725c187220 */ /* 0x080fe20000410000 */
[----:B-1----:R-:W-:Y:S01]  /*11630*/  HMMA.16816.F32 R16, R12, R4, R16 ;  /* 0x000000040c10723c */ /* 0x002fe20000001810 */
[----:B------:R-:W-:Y:S01]  /*11640*/  FMUL.FTZ R25, R93, R114 ;  /* 0x000000725d197220 */ /* 0x000fe20000410000 */
[----:B------:R-:W-:Y:S01]  /*11650*/  MUFU.EX2 R119, R119 ;  /* 0x0000007700777308 */ /* 0x000fe20000000800 */
[-C--:B------:R-:W-:Y:S02]  /*11660*/  FMUL.FTZ R26, R94, R0.reuse ;  /* 0x000000005e1a7220 */ /* 0x080fe40000410000 */
[----:B------:R-:W-:-:S02]  /*11670*/  FMUL.FTZ R27, R95, R0 ;  /* 0x000000005f1b7220 */ /* 0x000fc40000410000 */
[-C--:B------:R-:W-:Y:S01]  /*11680*/  FMUL.FTZ R72, R72, R114.reuse ;  /* 0x0000007248487220 */ /* 0x080fe20000410000 */
[C---:B------:R-:W-:Y:S01]  /*11690*/  HMMA.16816.F32 R4, R12.reuse, R6, R68 ;  /* 0x000000060c04723c */ /* 0x040fe20000001844 */
[----:B------:R-:W-:Y:S01]  /*116a0*/  FMUL.FTZ R73, R73, R114 ;  /* 0x0000007249497220 */ /* 0x000fe20000410000 */
[----:B------:R-:W-:Y:S01]  /*116b0*/  MUFU.EX2 R69, R190 ;  /* 0x000000be00457308 */ /* 0x000fe20000000800 */
[-C--:B------:R-:W-:Y:S02]  /*116c0*/  FMUL.FTZ R74, R74, R0.reuse ;  /* 0x000000004a4a7220 */ /* 0x080fe40000410000 */
[----:B------:R-:W-:Y:S02]  /*116d0*/  FMUL.FTZ R75, R75, R0 ;  /* 0x000000004b4b7220 */ /* 0x000fe40000410000 */
[----:B------:R-:W-:Y:S01]  /*116e0*/  FFMA.FTZ R70, R37, c[0x0][0x23c], -R106 ;  /* 0x00008f0025467a23 */ /* 0x000fe2000001086a */
[----:B---3--:R-:W-:Y:S01]  /*116f0*/  HMMA.16816.F32 R24, R12, R8, R24 ;  /* 0x000000080c18723c */ /* 0x008fe20000001818 */
[----:B------:R-:W1:Y:S01]  /*11700*/  LDSM.16.MT88.4 R36, [R152+0x6800] ;  /* 0x006800009824783b */ /* 0x000e620000004200 */
[--C-:B------:R-:W-:Y:S01]  /*11710*/  FFMA.FTZ R68, R44, c[0x0][0x23c], -R111.reuse ;  /* 0x00008f002c447a23 */ /* 0x100fe2000001086f */
[----:B------:R-:W-:Y:S01]  /*11720*/  MUFU.EX2 R117, R117 ;  /* 0x0000007500757308 */ /* 0x000fe20000000800 */
[----:B------:R-:W-:-:S02]  /*11730*/  FFMA.FTZ R96, R48, c[0x0][0x23c], -R111 ;  /* 0x00008f0030607a23 */ /* 0x000fc4000001086f */
[----:B------:R-:W-:Y:S02]  /*11740*/  FFMA.FTZ R71, R188, c[0x0][0x23c], -R111 ;  /* 0x00008f00bc477a23 */ /* 0x000fe4000001086f */
[----:B------:R-:W-:Y:S01]  /*11750*/  HMMA.16816.F32 R8, R12, R10, R72 ;  /* 0x0000000a0c08723c */ /* 0x000fe20000001848 */
[-C--:B------:R-:W-:Y:S02]  /*11760*/  FMUL.FTZ R32, R76, R114.reuse ;  /* 0x000000724c207220 */ /* 0x080fe40000410000 */
[----:B------:R-:W2:Y:S01]  /*11770*/  MUFU.EX2 R96, R96 ;  /* 0x0000006000607308 */ /* 0x000ea20000000800 */
[----:B------:R-:W-:Y:S02]  /*11780*/  FMUL.FTZ R33, R77, R114 ;  /* 0x000000724d217220 */ /* 0x000fe40000410000 */
[----:B------:R-:W-:Y:S02]  /*11790*/  FMUL.FTZ R34, R78, R0 ;  /* 0x000000004e227220 */ /* 0x000fe40000410000 */
[----:B------:R-:W-:-:S02]  /*117a0*/  FFMA.FTZ R72, R45, c[0x0][0x23c], -R106 ;  /* 0x00008f002d487a23 */ /* 0x000fc4000001086a */
[--C-:B------:R-:W-:Y:S01]  /*117b0*/  FFMA.FTZ R75, R47, c[0x0][0x23c], -R106.reuse ;  /* 0x00008f002f4b7a23 */ /* 0x100fe2000001086a */
[----:B------:R-:W-:Y:S01]  /*117c0*/  MUFU.EX2 R68, R68 ;  /* 0x0000004400447308 */ /* 0x000fe20000000800 */
[----:B------:R-:W-:Y:S01]  /*117d0*/  FFMA.FTZ R73, R51, c[0x0][0x23c], -R106 ;  /* 0x00008f0033497a23 */ /* 0x000fe2000001086a */
[----:B------:R-:W3:Y:S01]  /*117e0*/  LDSM.16.MT88.4 R44, [R150+0x6800] ;  /* 0x00680000962c783b */ /* 0x000ee20000004200 */
[----:B------:R-:W-:Y:S02]  /*117f0*/  FMUL.FTZ R35, R79, R0 ;  /* 0x000000004f237220 */ /* 0x000fe40000410000 */
[-C--:B------:R-:W-:Y:S01]  /*11800*/  FMUL.FTZ R88, R88, R114.reuse ;  /* 0x0000007258587220 */ /* 0x080fe20000410000 */
[----:B------:R-:W4:Y:S01]  /*11810*/  LDSM.16.MT88.4 R48, [R149+0x6800] ;  /* 0x006800009530783b */ /* 0x000f220000004200 */
[----:B------:R-:W-:Y:S01]  /*11820*/  FMUL.FTZ R89, R89, R114 ;  /* 0x0000007259597220 */ /* 0x000fe20000410000 */
[----:B------:R-:W-:Y:S01]  /*11830*/  MUFU.EX2 R71, R71 ;  /* 0x0000004700477308 */ /* 0x000fe20000000800 */
[-C--:B------:R-:W-:Y:S01]  /*11840*/  FMUL.FTZ R90, R90, R0.reuse ;  /* 0x000000005a5a7220 */ /* 0x080fe20000410000 */
[----:B------:R-:W-:Y:S01]  /*11850*/  HMMA.16816.F32 R32, R12, R20, R32 ;  /* 0x000000140c20723c */ /* 0x000fe20000001820 */
[----:B------:R-:W-:-:S02]  /*11860*/  FMUL.FTZ R91, R91, R0 ;  /* 0x000000005b5b7220 */ /* 0x000fc40000410000 */
[-C--:B------:R-:W-:Y:S02]  /*11870*/  FMUL.FTZ R40, R80, R114.reuse ;  /* 0x0000007250287220 */ /* 0x080fe40000410000 */
[----:B------:R-:W-:Y:S01]  /*11880*/  FMUL.FTZ R41, R81, R114 ;  /* 0x0000007251297220 */ /* 0x000fe20000410000 */
[----:B------:R-:W-:Y:S01]  /*11890*/  MUFU.EX2 R70, R70 ;  /* 0x0000004600467308 */ /* 0x000fe20000000800 */
[-C--:B------:R-:W-:Y:S01]  /*118a0*/  FMUL.FTZ R42, R82, R0.reuse ;  /* 0x00000000522a7220 */ /* 0x080fe20000410000 */
[C---:B------:R-:W-:Y:S01]  /*118b0*/  HMMA.16816.F32 R20, R12.reuse, R22, R88 ;  /* 0x000000160c14723c */ /* 0x040fe20000001858 */
[----:B------:R-:W-:Y:S01]  /*118c0*/  FMUL.FTZ R43, R83, R0 ;  /* 0x00000000532b7220 */ /* 0x000fe20000410000 */
[----:B------:R-:W-:Y:S01]  /*118d0*/  LDSM.16.MT88.4 R88, [R149+0x9800] ;  /* 0x009800009558783b */ /* 0x000fe20000004200 */
[-C--:B------:R-:W-:Y:S02]  /*118e0*/  FMUL.FTZ R84, R84, R114.reuse ;  /* 0x0000007254547220 */ /* 0x080fe40000410000 */
[----:B------:R-:W-:Y:S01]  /*118f0*/  FMUL.FTZ R85, R85, R114 ;  /* 0x0000007255557220 */ /* 0x000fe20000410000 */
[----:B------:R-:W5:Y:S01]  /*11900*/  MUFU.EX2 R73, R73 ;  /* 0x0000004900497308 */ /* 0x000f620000000800 */
[-C--:B------:R-:W-:Y:S01]  /*11910*/  FMUL.FTZ R86, R86, R0.reuse ;  /* 0x0000000056567220 */ /* 0x080fe20000410000 */
[----:B------:R-:W-:Y:S01]  /*11920*/  HMMA.16816.F32 R40, R12, R28, R40 ;  /* 0x0000001c0c28723c */ /* 0x000fe20000001828 */
[----:B------:R-:W-:-:S02]  /*11930*/  FMUL.FTZ R87, R87, R0 ;  /* 0x0000000057577220 */ /* 0x000fc40000410000 */
[--C-:B------:R-:W-:Y:S02]  /*11940*/  FFMA.FTZ R79, R186, c[0x0][0x23c], -R111.reuse ;  /* 0x00008f00ba4f7a23 */ /* 0x100fe4000001086f */
[--C-:B------:R-:W-:Y:S01]  /*11950*/  FFMA.FTZ R74, R182, c[0x0][0x23c], -R111.reuse ;  /* 0x00008f00b64a7a23 */ /* 0x100fe2000001086f */
[----:B------:R-:W-:Y:S01]  /*11960*/  MUFU.EX2 R72, R72 ;  /* 0x0000004800487308 */ /* 0x000fe20000000800 */
[----:B--2---:R-:W-:Y:S01]  /*11970*/  F2FP.PACK_AB R28, R69, R96 ;  /* 0x00000060451c723e */ /* 0x004fe200000000ff */
[----:B------:R-:W-:Y:S01]  /*11980*/  HMMA.16816.F32 R12, R12, R30, R84 ;  /* 0x0000001e0c0c723c */ /* 0x000fe20000001854 */
[--C-:B------:R-:W-:Y:S02]  /*11990*/  FFMA.FTZ R76, R184, c[0x0][0x23c], -R111.reuse ;  /* 0x00008f00b84c7a23 */ /* 0x100fe4000001086f */
[----:B------:R-:W-:Y:S02]  /*119a0*/  FFMA.FTZ R77, R180, c[0x0][0x23c], -R111 ;  /* 0x00008f00b44d7a23 */ /* 0x000fe4000001086f */
[--C-:B------:R-:W-:Y:S01]  /*119b0*/  FFMA.FTZ R81, R183, c[0x0][0x23c], -R106.reuse ;  /* 0x00008f00b7517a23 */ /* 0x100fe2000001086a */
[----:B------:R-:W2:Y:S01]  /*119c0*/  MUFU.EX2 R75, R75 ;  /* 0x0000004b004b7308 */ /* 0x000ea20000000800 */
[----:B-----5:R-:W-:Y:S01]  /*119d0*/  F2FP.PACK_AB R29, R73, R70 ;  /* 0x00000046491d723e */ /* 0x020fe200000000ff */
[--C-:B------:R-:W-:Y:S01]  /*119e0*/  FFMA.FTZ R78, R179, c[0x0][0x23c], -R106.reuse ;  /* 0x00008f00b34e7a23 */ /* 0x100fe2000001086a */
[----:B------:R-:W-:Y:S01]  /*119f0*/  F2FP.PACK_AB R30, R71, R68 ;  /* 0x00000044471e723e */ /* 0x000fe200000000ff */
[----:B------:R-:W-:-:S02]  /*11a00*/  FFMA.FTZ R80, R181, c[0x0][0x23c], -R106 ;  /* 0x00008f00b5507a23 */ /* 0x000fc4000001086a */
        /* <DEDUP_REMOVED lines=10> */
[----:B------:R-:W-:Y:S01]  /*11ab0*/  FFMA.FTZ R95, R139, c[0x0][0x23c], -R106 ;  /* 0x00008f008b5f7a23 */ /* 0x000fe2000001086a */
[C---:B-1----:R-:W-:Y:S01]  /*11ac0*/  HMMA.16816.F32 R16, R28.reuse, R36, R16 ;  /* 0x000000241c10723c */ /* 0x042fe20000001810 */
[----:B------:R-:W-:Y:S01]  /*11ad0*/  FFMA.FTZ R110, R177, R114, R110 ;  /* 0x00000072b16e7223 */ /* 0x000fe2000001006e */
[----:B------:R-:W-:Y:S01]  /*11ae0*/  MUFU.EX2 R76, R76 ;  /* 0x0000004c004c7308 */ /* 0x000fe20000000800 */
[----:B------:R-:W-:Y:S02]  /*11af0*/  FFMA.FTZ R105, R176, R0, R105 ;  /* 0x00000000b0697223 */ /* 0x000fe40000010069 */
        /* <DEDUP_REMOVED lines=15> */
[----:B------:R-:W3:Y:S01]  /*11bf0*/  LDSM.16.MT88.4 R44, [R152+0x7000] ;  /* 0x00700000982c783b */ /* 0x000ee20000004200 */
[----:B------:R-:W5:Y:S01]  /*11c00*/  MUFU.EX2 R78, R78 ;  /* 0x0000004e004e7308 */ /* 0x000f620000000800 */
[----:B------:R-:W-:-:S02]  /*11c10*/  FADD.FTZ R73, R73, R70 ;  /* 0x0000004649497221 */ /* 0x000fc40000010000 */
[----:B------:R-:W-:Y:S02]  /*11c20*/  FADD.FTZ R68, R68, R69 ;  /* 0x0000004544447221 */ /* 0x000fe40000010000 */
[----:B------:R-:W-:Y:S01]  /*11c30*/  FADD.FTZ R72, R72, R73 ;  /* 0x0000004948487221 */ /* 0x000fe20000010000 */
[C---:B----4-:R-:W-:Y:S01]  /*11c40*/  HMMA.16816.F32 R32, R28.reuse, R48, R32 ;  /* 0x000000301c20723c */ /* 0x050fe20000001820 */
[--C-:B------:R-:W-:Y:S01]  /*11c50*/  FFMA.FTZ R0, R57, c[0x0][0x23c], -R111.reuse ;  /* 0x00008f0039007a23 */ /* 0x100fe2000001086f */
[----:B------:R-:W-:Y:S01]  /*11c60*/  MUFU.EX2 R80, R80 ;  /* 0x0000005000507308 */ /* 0x000fe20000000800 */
[----:B------:R-:W-:Y:S02]  /*11c70*/  FADD.FTZ R72, R75, R72 ;  /* 0x000000484b487221 */ /* 0x000fe40000010000 */
[--C-:B------:R-:W-:Y:S02]  /*11c80*/  FFMA.FTZ R57, R66, c[0x0][0x23c], -R111.reuse ;  /* 0x00008f0042397a23 */ /* 0x100fe4000001086f */
[----:B------:R-:W-:Y:S01]  /*11c90*/  FFMA.FTZ R66, R101, c[0x0][0x23c], -R111 ;  /* 0x00008f0065427a23 */ /* 0x000fe2000001086f */
[C---:B------:R-:W-:Y:S01]  /*11ca0*/  HMMA.16816.F32 R20, R28.reuse, R50, R20 ;  /* 0x000000321c14723c */ /* 0x040fe20000001814 */
[----:B------:R-:W4:Y:S01]  /*11cb0*/  LDSM.16.MT88.4 R48, [R150+0x7000] ;  /* 0x007000009630783b */ /* 0x000f220000004200 */
[----:B------:R-:W3:Y:S06]  /*11cc0*/  MUFU.EX2 R83, R83 ;  /* 0x0000005300537308 */ /* 0x000eec0000000800 */
[C---:B-1----:R-:W-:Y:S02]  /*11cd0*/  HMMA.16816.F32 R40, R28.reuse, R36, R40 ;  /* 0x000000241c28723c */ /* 0x042fe40000001828 */
[----:B------:R-:W-:Y:S05]  /*11ce0*/  MUFU.EX2 R85, R85 ;  /* 0x0000005500557308 */ /* 0x000fea0000000800 */
[----:B--2---:R-:W-:Y:S01]  /*11cf0*/  F2FP.PACK_AB R36, R74, R79 ;  /* 0x0000004f4a24723e */ /* 0x004fe200000000ff */
[----:B------:R-:W-:Y:S01]  /*11d00*/  HMMA.16816.F32 R12, R28, R38, R12 ;  /* 0x000000261c0c723c */ /* 0x000fe2000000180c */
[----:B------:R-:W1:Y:S01]  /*11d10*/  LDSM.16.MT88.4 R28, [R149+0x7000] ;  /* 0x00700000951c783b */ /* 0x000e620000004200 */
[----:B-----5:R-:W-:Y:S01]  /*11d20*/  F2FP.PACK_AB R37, R78, R81 ;  /* 0x000000514e25723e */ /* 0x020fe200000000ff */
[----:B------:R-:W2:Y:S01]  /*11d30*/  MUFU.EX2 R92, R92 ;  /* 0x0000005c005c7308 */ /* 0x000ea20000000800 */
[----:B------:R-:W-:-:S03]  /*11d40*/  FADD.FTZ R81, R81, R72 ;  /* 0x0000004851517221 */ /* 0x000fc60000010000 */
[----:B------:R-:W-:Y:S01]  /*11d50*/  F2FP.PACK_AB R38, R77, R76 ;  /* 0x0000004c4d26723e */ /* 0x000fe200000000ff */
[----:B------:R-:W-:Y:S01]  /*11d60*/  FADD.FTZ R81, R78, R81 ;  /* 0x000000514e517221 */ /* 0x000fe20000010000 */
[----:B---3--:R-:W-:Y:S02]  /*11d70*/  F2FP.PACK_AB R39, R83, R80 ;  /* 0x000000505327723e */ /* 0x008fe400000000ff */
[----:B------:R-:W-:Y:S01]  /*11d80*/  MUFU.EX2 R82, R82 ;  /* 0x0000005200527308 */ /* 0x000fe20000000800 */
[----:B------:R-:W-:-:S04]  /*11d90*/  FADD.FTZ R80, R80, R81 ;  /* 0x0000005150507221 */ /* 0x000fc80000010000 */
[C---:B------:R-:W-:Y:S01]  /*11da0*/  HMMA.16816.F32 R16, R36.reuse, R44, R16 ;  /* 0x0000002c2410723c */ /* 0x040fe20000001810 */
[----:B------:R-:W-:Y:S02]  /*11db0*/  FADD.FTZ R83, R83, R80 ;  /* 0x0000005053537221 */ /* 0x000fe40000010000 */
[----:B------:R-:W-:Y:S05]  /*11dc0*/  MUFU.EX2 R93, R93 ;  /* 0x0000005d005d7308 */ /* 0x000fea0000000800 */
[C---:B------:R-:W-:Y:S01]  /*11dd0*/  HMMA.16816.F32 R4, R36.reuse, R46, R4 ;  /* 0x0000002e2404723c */ /* 0x040fe20000001804 */
[----:B------:R-:W3:Y:S02]  /*11de0*/  LDSM.16.MT88.4 R44, [R148+0x7000] ;  /* 0x00700000942c783b */ /* 0x000ee40000004200 */
[----:B------:R-:W-:Y:S05]  /*11df0*/  MUFU.EX2 R94, R94 ;  /* 0x0000005e005e7308 */ /* 0x000fea0000000800 */
[C---:B----4-:R-:W-:Y:S03]  /*11e00*/  HMMA.16816.F32 R24, R36.reuse, R48, R24 ;  /* 0x000000302418723c */ /* 0x050fe60000001818 */
[----:B------:R-:W4:Y:S05]  /*11e10*/  MUFU.EX2 R97, R97 ;  /* 0x0000006100617308 */ /* 0x000f2a0000000800 */
[C---:B------:R-:W-:Y:S01]  /*11e20*/  HMMA.16816.F32 R8, R36.reuse, R50, R8 ;  /* 0x000000322408723c */ /* 0x040fe20000001808 */
[----:B------:R-:W5:Y:S02]  /*11e30*/  LDSM.16.MT88.4 R48, [R152+0x7800] ;  /* 0x007800009830783b */ /* 0x000f640000004200 */
[----:B------:R-:W2:Y:S05]  /*11e40*/  MUFU.EX2 R95, R95 ;  /* 0x0000005f005f7308 */ /* 0x000eaa0000000800 */
[C---:B-1----:R-:W-:Y:S03]  /*11e50*/  HMMA.16816.F32 R32, R36.reuse, R28, R32 ;  /* 0x0000001c2420723c */ /* 0x042fe60000001820 */
[----:B------:R-:W-:Y:S05]  /*11e60*/  MUFU.EX2 R120, R120 ;  /* 0x0000007800787308 */ /* 0x000fea0000000800 */
[C---:B------:R-:W-:Y:S01]  /*11e70*/  HMMA.16816.F32 R20, R36.reuse, R30, R20 ;  /* 0x0000001e2414723c */ /* 0x040fe20000001814 */
[----:B------:R-:W1:Y:S02]  /*11e80*/  LDSM.16.MT88.4 R28, [R150+0x7800] ;  /* 0x00780000961c783b */ /* 0x000e640000004200 */
[----:B------:R-:W-:Y:S05]  /*11e90*/  MUFU.EX2 R121, R121 ;  /* 0x0000007900797308 */ /* 0x000fea0000000800 */
[C---:B---3--:R-:W-:Y:S03]  /*11ea0*/  HMMA.16816.F32 R40, R36.reuse, R44, R40 ;  /* 0x0000002c2428723c */ /* 0x048fe60000001828 */
[----:B------:R-:W3:Y:S05]  /*11eb0*/  MUFU.EX2 R122, R122 ;  /* 0x0000007a007a7308 */ /* 0x000eea0000000800 */
[----:B------:R-:W-:Y:S01]  /*11ec0*/  HMMA.16816.F32 R12, R36, R46, R12 ;  /* 0x0000002e240c723c */ /* 0x000fe2000000180c */
[----:B------:R-:W3:Y:S02]  /*11ed0*/  LDSM.16.MT88.4 R44, [R149+0x7800] ;  /* 0x00780000952c783b */ /* 0x000ee40000004200 */
[----:B------:R-:W-:Y:S04]  /*11ee0*/  MUFU.EX2 R123, R123 ;  /* 0x0000007b007b7308 */ /* 0x000fe80000000800 */
[----:B--2---:R-:W-:-:S02]  /*11ef0*/  F2FP.PACK_AB R36, R92, R85 ;  /* 0x000000555c24723e */ /* 0x004fc400000000ff */
[----:B----4-:R-:W-:Y:S02]  /*11f00*/  F2FP.PACK_AB R37, R97, R94 ;  /* 0x0000005e6125723e */ /* 0x010fe400000000ff */
[----:B------:R-:W2:Y:S01]  /*11f10*/  MUFU.EX2 R128, R128 ;  /* 0x0000008000807308 */ /* 0x000ea20000000800 */
[----:B------:R-:W-:Y:S02]  /*11f20*/  F2FP.PACK_AB R38, R93, R82 ;  /* 0x000000525d26723e */ /* 0x000fe400000000ff */
[----:B------:R-:W-:-:S05]  /*11f30*/  F2FP.PACK_AB R39, R116, R95 ;  /* 0x0000005f7427723e */ /* 0x000fca00000000ff */
[----:B------:R-:W-:Y:S02]  /*11f40*/  MUFU.EX2 R126, R126 ;  /* 0x0000007e007e7308 */ /* 0x000fe40000000800 */
[C---:B-----5:R-:W-:Y:S06]  /*11f50*/  HMMA.16816.F32 R16, R36.reuse, R48, R16 ;  /* 0x000000302410723c */ /* 0x060fec0000001810 */
[----:B------:R-:W4:Y:S02]  /*11f60*/  MUFU.EX2 R3, R3 ;  /* 0x0000000300037308 */ /* 0x000f240000000800 */
[C---:B------:R-:W-:Y:S01]  /*11f70*/  HMMA.16816.F32 R4, R36.reuse, R50, R4 ;  /* 0x000000322404723c */ /* 0x040fe20000001804 */
[----:B------:R-:W5:Y:S05]  /*11f80*/  LDSM.16.MT88.4 R48, [R148+0x7800] ;  /* 0x007800009430783b */ /* 0x000f6a0000004200 */
[----:B------:R-:W-:Y:S02]  /*11f90*/  MUFU.EX2 R124, R124 ;  /* 0x0000007c007c7308 */ /* 0x000fe40000000800 */
[C---:B-1----:R-:W-:Y:S06]  /*11fa0*/  HMMA.16816.F32 R24, R36.reuse, R28, R24 ;  /* 0x0000001c2418723c */ /* 0x042fec0000001818 */
[----:B------:R-:W-:Y:S02]  /*11fb0*/  MUFU.EX2 R127, R127 ;  /* 0x0000007f007f7308 */ /* 0x000fe40000000800 */
[C---:B------:R-:W-:Y:S01]  /*11fc0*/  HMMA.16816.F32 R8, R36.reuse, R30, R8 ;  /* 0x0000001e2408723c */ /* 0x040fe20000001808 */
[----:B------:R-:W1:Y:S05]  /*11fd0*/  LDSM.16.MT88.4 R28, [R152+0x8000] ;  /* 0x00800000981c783b */ /* 0x000e6a0000004200 */
[----:B------:R-:W-:Y:S02]  /*11fe0*/  MUFU.EX2 R60, R60 ;  /* 0x0000003c003c7308 */ /* 0x000fe40000000800 */
[C---:B---3--:R-:W-:Y:S06]  /*11ff0*/  HMMA.16816.F32 R32, R36.reuse, R44, R32 ;  /* 0x0000002c2420723c */ /* 0x048fec0000001820 */
[----:B------:R-:W3:Y:S02]  /*12000*/  MUFU.EX2 R125, R125 ;  /* 0x0000007d007d7308 */ /* 0x000ee40000000800 */
[C---:B------:R-:W-:Y:S01]  /*12010*/  HMMA.16816.F32 R20, R36.reuse, R46, R20 ;  /* 0x0000002e2414723c */ /* 0x040fe20000001814 */
[----:B------:R-:W3:Y:S05]  /*12020*/  LDSM.16.MT88.4 R44, [R150+0x8000] ;  /* 0x00800000962c783b */ /* 0x000eea0000004200 */
[----:B------:R-:W-:Y:S02]  /*12030*/  MUFU.EX2 R56, R56 ;  /* 0x0000003800387308 */ /* 0x000fe40000000800 */
[C---:B-----5:R-:W-:Y:S06]  /*12040*/  HMMA.16816.F32 R40, R36.reuse, R48, R40 ;  /* 0x000000302428723c */ /* 0x060fec0000001828 */
[----:B------:R-:W5:Y:S01]  /*12050*/  MUFU.EX2 R61, R61 ;  /* 0x0000003d003d7308 */ /* 0x000f620000000800 */
[----:B------:R-:W-:Y:S01]  /*12060*/  F2FP.PACK_AB R48, R119, R118 ;  /* 0x000000767730723e */ /* 0x000fe200000000ff */
[----:B------:R-:W-:Y:S01]  /*12070*/  HMMA.16816.F32 R12, R36, R50, R12 ;  /* 0x00000032240c723c */ /* 0x000fe2000000180c */
[----:B------:R-:W4:Y:S01]  /*12080*/  LDSM.16.MT88.4 R36, [R149+0x8000] ;  /* 0x008000009524783b */ /* 0x000f220000004200 */
[----:B------:R-:W-:-:S04]  /*12090*/  F2FP.PACK_AB R49, R122, R121 ;  /* 0x000000797a31723e */ /* 0x000fc800000000ff */
[----:B------:R-:W-:Y:S01]  /*120a0*/  MUFU.EX2 R115, R115 ;  /* 0x0000007300737308 */ /* 0x000fe20000000800 */
[----:B------:R-:W-:Y:S02]  /*120b0*/  F2FP.PACK_AB R50, R120, R117 ;  /* 0x000000757832723e */ /* 0x000fe400000000ff */
[----:B--2---:R-:W-:-:S05]  /*120c0*/  F2FP.PACK_AB R51, R128, R123 ;  /* 0x0000007b8033723e */ /* 0x004fca00000000ff */
[----:B------:R-:W-:Y:S02]  /*120d0*/  MUFU.EX2 R62, R62 ;  /* 0x0000003e003e7308 */ /* 0x000fe40000000800 */
[C---:B-1----:R-:W-:Y:S06]  /*120e0*/  HMMA.16816.F32 R16, R48.reuse, R28, R16 ;  /* 0x0000001c3010723c */ /* 0x042fec0000001810 */
[----:B------:R-:W-:Y:S02]  /*120f0*/  MUFU.EX2 R52, R52 ;  /* 0x0000003400347308 */ /* 0x000fe40000000800 */
[C---:B------:R-:W-:Y:S01]  /*12100*/  HMMA.16816.F32 R4, R48.reuse, R30, R4 ;  /* 0x0000001e3004723c */ /* 0x040fe20000001804 */
[----:B------:R-:W1:Y:S05]  /*12110*/  LDSM.16.MT88.4 R28, [R148+0x8000] ;  /* 0x00800000941c783b */ /* 0x000e6a0000004200 */
[----:B------:R-:W-:Y:S02]  /*12120*/  MUFU.EX2 R129, R129 ;  /* 0x0000008100817308 */ /* 0x000fe40000000800 */
[C---:B---3--:R-:W-:Y:S06]  /*12130*/  HMMA.16816.F32 R24, R48.reuse, R44, R24 ;  /* 0x0000002c3018723c */ /* 0x048fec0000001818 */
[----:B------:R-:W-:Y:S02]  /*12140*/  MUFU.EX2 R53, R53 ;  /* 0x0000003500357308 */ /* 0x000fe40000000800 */
[C---:B------:R-:W-:Y:S01]  /*12150*/  HMMA.16816.F32 R8, R48.reuse, R46, R8 ;  /* 0x0000002e3008723c */ /* 0x040fe20000001808 */
[----:B------:R-:W2:Y:S05]  /*12160*/  LDSM.16.MT88.4 R44, [R152+0x8800] ;  /* 0x00880000982c783b */ /* 0x000eaa0000004200 */
[----:B------:R-:W-:Y:S02]  /*12170*/  MUFU.EX2 R54, R54 ;  /* 0x0000003600367308 */ /* 0x000fe40000000800 */
[C---:B----4-:R-:W-:Y:S06]  /*12180*/  HMMA.16816.F32 R32, R48.reuse, R36, R32 ;  /* 0x000000243020723c */ /* 0x050fec0000001820 */
[----:B------:R-:W-:Y:S02]  /*12190*/  MUFU.EX2 R55, R55 ;  /* 0x0000003700377308 */ /* 0x000fe40000000800 */
[C---:B------:R-:W-:Y:S01]  /*121a0*/  HMMA.16816.F32 R20, R48.reuse, R38, R20 ;  /* 0x000000263014723c */ /* 0x040fe20000001814 */
[----:B------:R-:W3:Y:S05]  /*121b0*/  LDSM.16.MT88.4 R36, [R150+0x8800] ;  /* 0x008800009624783b */ /* 0x000eea0000004200 */
[----:B------:R-:W-:Y:S02]  /*121c0*/  MUFU.EX2 R64, R64 ;  /* 0x0000004000407308 */ /* 0x000fe40000000800 */
[C---:B-1----:R-:W-:Y:S06]  /*121d0*/  HMMA.16816.F32 R40, R48.reuse, R28, R40 ;  /* 0x0000001c3028723c */ /* 0x042fec0000001828 */
[----:B------:R1:W-:Y:S01]  /*121e0*/  MUFU.EX2 R2, R58 ;  /* 0x0000003a00027308 */ /* 0x0003e20000000800 */
[----:B------:R-:W-:Y:S01]  /*121f0*/  F2FP.PACK_AB R28, R3, R126 ;  /* 0x0000007e031c723e */ /* 0x000fe200000000ff */
[----:B------:R-:W-:Y:S01]  /*12200*/  HMMA.16816.F32 R12, R48, R30, R12 ;  /* 0x0000001e300c723c */ /* 0x000fe2000000180c */
[----:B------:R-:W4:Y:S01]  /*12210*/  LDSM.16.MT88.4 R48, [R149+0x8800] ;  /* 0x008800009530783b */ /* 0x000f220000004200 */
[----:B------:R-:W-:-:S04]  /*12220*/  F2FP.PACK_AB R29, R125, R60 ;  /* 0x0000003c7d1d723e */ /* 0x000fc800000000ff */
[----:B------:R-:W-:Y:S01]  /*12230*/  MUFU.EX2 R0, R0 ;  /* 0x0000000000007308 */ /* 0x000fe20000000800 */
[----:B------:R-:W-:Y:S02]  /*12240*/  F2FP.PACK_AB R30, R127, R124 ;  /* 0x0000007c7f1e723e */ /* 0x000fe400000000ff */
[----:B-----5:R-:W-:Y:S01]  /*12250*/  F2FP.PACK_AB R31, R61, R56 ;  /* 0x000000383d1f723e */ /* 0x020fe200000000ff */
[----:B-1----:R-:W-:-:S04]  /*12260*/  FADD.FTZ R58, R71, R68 ;  /* 0x00000044473a7221 */ /* 0x002fc80000010000 */
[----:B------:R-:W1:Y:S02]  /*12270*/  MUFU.EX2 R57, R57 ;  /* 0x0000003900397308 */ /* 0x000e640000000800 */
[----:B--2---:R-:W-:Y:S01]  /*12280*/  HMMA.16816.F32 R16, R28, R44, R16 ;  /* 0x0000002c1c10723c */ /* 0x004fe20000001810 */
[----:B------:R-:W-:-:S05]  /*12290*/  FADD.FTZ R79, R79, R58 ;  /* 0x0000003a4f4f7221 */ /* 0x000fca0000010000 */
[----:B------:R-:W-:Y:S02]  /*122a0*/  MUFU.EX2 R63, R63 ;  /* 0x0000003f003f7308 */ /* 0x000fe40000000800 */
[C---:B------:R-:W-:Y:S01]  /*122b0*/  HMMA.16816.F32 R4, R28.reuse, R46, R4 ;  /* 0x0000002e1c04723c */ /* 0x040fe20000001804 */
[----:B------:R-:W2:Y:S05]  /*122c0*/  LDSM.16.MT88.4 R44, [R148+0x8800] ;  /* 0x00880000942c783b */ /* 0x000eaa0000004200 */
[----:B------:R-:W5:Y:S01]  /*122d0*/  MUFU.EX2 R66, R66 ;  /* 0x0000004200427308 */ /* 0x000f620000000800 */
[----:B-1----:R-:W-:Y:S01]  /*122e0*/  F2FP.PACK_AB R84, R57, R0 ;  /* 0x000000003954723e */ /* 0x002fe200000000ff */
[C---:B---3--:R-:W-:Y:S08]  /*122f0*/  HMMA.16816.F32 R24, R28.reuse, R36, R24 ;  /* 0x000000241c18723c */ /* 0x048ff00000001818 */
[----:B------:R-:W-:Y:S01]  /*12300*/  HMMA.16816.F32 R8, R28, R38, R8 ;  /* 0x000000261c08723c */ /* 0x000fe20000001808 */
[----:B------:R-:W1:Y:S01]  /*12310*/  LDSM.16.MT88.4 R36, [R152+0x9000] ;  /* 0x009000009824783b */ /* 0x000e620000004200 */
[----:B-----5:R-:W-:-:S06]  /*12320*/  F2FP.PACK_AB R86, R66, R63 ;  /* 0x0000003f4256723e */ /* 0x020fcc00000000ff */
[C---:B----4-:R-:W-:Y:S08]  /*12330*/  HMMA.16816.F32 R32, R28.reuse, R48, R32 ;  /* 0x000000301c20723c */ /* 0x050ff00000001820 */
[C---:B------:R-:W-:Y:S01]  /*12340*/  HMMA.16816.F32 R20, R28.reuse, R50, R20 ;  /* 0x000000321c14723c */ /* 0x040fe20000001814 */
[----:B------:R-:W3:Y:S07]  /*12350*/  LDSM.16.MT88.4 R48, [R150+0x9000] ;  /* 0x009000009630783b */ /* 0x000eee0000004200 */
[C---:B--2---:R-:W-:Y:S07]  /*12360*/  HMMA.16816.F32 R40, R28.reuse, R44, R40 ;  /* 0x0000002c1c28723c */ /* 0x044fee0000001828 */
[----:B------:R-:W-:Y:S01]  /*12370*/  F2FP.PACK_AB R44, R62, R115 ;  /* 0x000000733e2c723e */ /* 0x000fe200000000ff */
[----:B------:R-:W-:Y:S01]  /*12380*/  HMMA.16816.F32 R12, R28, R46, R12 ;  /* 0x0000002e1c0c723c */ /* 0x000fe2000000180c */
[----:B------:R-:W2:Y:S01]  /*12390*/  LDSM.16.MT88.4 R28, [R149+0x9000] ;  /* 0x00900000951c783b */ /* 0x000ea20000004200 */
[----:B------:R-:W-:-:S05]  /*123a0*/  F2FP.PACK_AB R45, R54, R53 ;  /* 0x00000035362d723e */ /* 0x000fca00000000ff */
[----:B------:R-:W-:Y:S02]  /*123b0*/  F2FP.PACK_AB R46, R129, R52 ;  /* 0x00000034812e723e */ /* 0x000fe400000000ff */
[----:B------:R-:W-:-:S07]  /*123c0*/  F2FP.PACK_AB R47, R64, R55 ;  /* 0x00000037402f723e */ /* 0x000fce00000000ff */
[C---:B-1----:R-:W-:Y:S08]  /*123d0*/  HMMA.16816.F32 R16, R44.reuse, R36, R16 ;  /* 0x000000242c10723c */ /* 0x042ff00000001810 */
[C---:B------:R-:W-:Y:S01]  /*123e0*/  HMMA.16816.F32 R4, R44.reuse, R38, R4 ;  /* 0x000000262c04723c */ /* 0x040fe20000001804 */
[----:B------:R-:W1:Y:S07]  /*123f0*/  LDSM.16.MT88.4 R36, [R148+0x9000] ;  /* 0x009000009424783b */ /* 0x000e6e0000004200 */
[C---:B---3--:R-:W-:Y:S08]  /*12400*/  HMMA.16816.F32 R24, R44.reuse, R48, R24 ;  /* 0x000000302c18723c */ /* 0x048ff00000001818 */
[C---:B------:R-:W-:Y:S01]  /*12410*/  HMMA.16816.F32 R8, R44.reuse, R50, R8 ;  /* 0x000000322c08723c */ /* 0x040fe20000001808 */
[----:B------:R-:W3:Y:S07]  /*12420*/  LDSM.16.MT88.4 R48, [R152+0x9800] ;  /* 0x009800009830783b */ /* 0x000eee0000004200 */
[C---:B--2---:R-:W-:Y:S01]  /*12430*/  HMMA.16816.F32 R32, R44.reuse, R28, R32 ;  /* 0x0000001c2c20723c */ /* 0x044fe20000001820 */
[----:B------:R-:W2:Y:S06]  /*12440*/  MUFU.EX2 R29, R100 ;  /* 0x00000064001d7308 */ /* 0x000eac0000000800 */
[--C-:B------:R-:W-:Y:S01]  /*12450*/  FFMA.FTZ R28, R67, c[0x0][0x23c], -R106.reuse ;  /* 0x00008f00431c7a23 */ /* 0x100fe2000001086a */
[----:B------:R-:W-:Y:S05]  /*12460*/  HMMA.16816.F32 R20, R44, R30, R20 ;  /* 0x0000001e2c14723c */ /* 0x000fea0000001814 */
[----:B------:R-:W-:Y:S02]  /*12470*/  MUFU.EX2 R28, R28 ;  /* 0x0000001c001c7308 */ /* 0x000fe40000000800 */
[----:B------:R-:W-:-:S02]  /*12480*/  FFMA.FTZ R31, R59, c[0x0][0x23c], -R106 ;  /* 0x00008f003b1f7a23 */ /* 0x000fc4000001086a */
[----:B------:R-:W-:Y:S01]  /*12490*/  FADD.FTZ R59, R74, R79 ;  /* 0x0000004f4a3b7221 */ /* 0x000fe20000010000 */
[----:B-1----:R-:W-:Y:S01]  /*124a0*/  HMMA.16816.F32 R40, R44, R36, R40 ;  /* 0x000000242c28723c */ /* 0x002fe20000001828 */
[----:B------:R-:W1:Y:S02]  /*124b0*/  LDSM.16.MT88.4 R72, [R150+0x9800] ;  /* 0x009800009648783b */ /* 0x000e640000004200 */
[----:B------:R-:W4:Y:S01]  /*124c0*/  MUFU.EX2 R31, R31 ;  /* 0x0000001f001f7308 */ /* 0x000f220000000800 */
[----:B------:R-:W-:-:S04]  /*124d0*/  FADD.FTZ R30, R76, R59 ;  /* 0x0000003b4c1e7221 */ /* 0x000fc80000010000 */
[----:B------:R-:W-:Y:S01]  /*124e0*/  FADD.FTZ R30, R77, R30 ;  /* 0x0000001e4d1e7221 */ /* 0x000fe20000010000 */
[----:B------:R-:W-:Y:S03]  /*124f0*/  HMMA.16816.F32 R12, R44, R38, R12 ;  /* 0x000000262c0c723c */ /* 0x000fe6000000180c */
[----:B------:R-:W-:Y:S01]  /*12500*/  FADD.FTZ R37, R85, R30 ;  /* 0x0000001e55257221 */ /* 0x000fe20000010000 */
[----:B--2---:R-:W-:Y:S01]  /*12510*/  F2FP.PACK_AB R85, R29, R2 ;  /* 0x000000021d55723e */ /* 0x004fe200000000ff */
[----:B------:R-:W-:Y:S02]  /*12520*/  FADD.FTZ R30, R94, R83 ;  /* 0x000000535e1e7221 */ /* 0x000fe40000010000 */
[----:B------:R-:W-:Y:S02]  /*12530*/  FADD.FTZ R37, R92, R37 ;  /* 0x000000255c257221 */ /* 0x000fe40000010000 */
[----:B------:R-:W-:Y:S01]  /*12540*/  FADD.FTZ R30, R97, R30 ;  /* 0x0000001e611e7221 */ /* 0x000fe20000010000 */
[----:B----4-:R-:W-:Y:S01]  /*12550*/  F2FP.PACK_AB R87, R31, R28 ;  /* 0x0000001c1f57723e */ /* 0x010fe200000000ff */
[----:B------:R-:W-:-:S02]  /*12560*/  FADD.FTZ R82, R82, R37 ;  /* 0x0000002552527221 */ /* 0x000fc40000010000 */
[----:B------:R-:W-:Y:S02]  /*12570*/  FADD.FTZ R95, R95, R30 ;  /* 0x0000001e5f5f7221 */ /* 0x000fe40000010000 */
[----:B------:R-:W-:Y:S02]  /*12580*/  FADD.FTZ R93, R93, R82 ;  /* 0x000000525d5d7221 */ /* 0x000fe40000010000 */
[----:B------:R-:W-:Y:S01]  /*12590*/  FADD.FTZ R116, R116, R95 ;  /* 0x0000005f74747221 */ /* 0x000fe20000010000 */
[----:B---3--:R-:W-:Y:S03]  /*125a0*/  HMMA.16816.F32 R96, R84, R48, R16 ;  /* 0x000000305460723c */ /* 0x008fe60000001810 */
[----:B------:R-:W-:-:S04]  /*125b0*/  FADD.FTZ R121, R121, R116 ;  /* 0x0000007479797221 */ /* 0x000fc80000010000 */
[----:B------:R-:W-:Y:S01]  /*125c0*/  FADD.FTZ R16, R118, R93 ;  /* 0x0000005d76107221 */ /* 0x000fe20000010000 */
[C---:B------:R-:W-:Y:S01]  /*125d0*/  HMMA.16816.F32 R68, R84.reuse, R50, R4 ;  /* 0x000000325444723c */ /* 0x040fe20000001804 */
[----:B------:R-:W2:Y:S01]  /*125e0*/  LDSM.16.MT88.4 R4, [R148+0x9800] ;  /* 0x009800009404783b */ /* 0x000ea20000004200 */
        /* <DEDUP_REMOVED lines=23> */
[----:B--2---:R-:W-:Y:S01]  /*12760*/  HMMA.16816.F32 R80, R84, R4, R40 ;  /* 0x000000045450723c */ /* 0x004fe20000001828 */
[----:B------:R-:W-:Y:S02]  /*12770*/  FADD.FTZ R3, R55, R54 ;  /* 0x0000003637037221 */ /* 0x000fe40000010000 */
[----:B------:R-:W-:Y:S02]  /*12780*/  FADD.FTZ R129, R129, R52 ;  /* 0x0000003481817221 */ /* 0x000fe40000010000 */
[----:B------:R-:W-:-:S02]  /*12790*/  FADD.FTZ R3, R64, R3 ;  /* 0x0000000340037221 */ /* 0x000fc40000010000 */
[----:B------:R-:W-:Y:S01]  /*127a0*/  FADD.FTZ R0, R0, R129 ;  /* 0x0000008100007221 */ /* 0x000fe20000010000 */
[----:B------:R-:W-:Y:S01]  /*127b0*/  HMMA.16816.F32 R84, R84, R6, R12 ;  /* 0x000000065454723c */ /* 0x000fe2000000180c */
[----:B------:R-:W-:Y:S02]  /*127c0*/  FADD.FTZ R2, R2, R3 ;  /* 0x0000000302027221 */ /* 0x000fe40000010000 */
[----:B------:R-:W-:Y:S02]  /*127d0*/  FADD.FTZ R0, R57, R0 ;  /* 0x0000000039007221 */ /* 0x000fe40000010000 */
[----:B------:R-:W-:Y:S01]  /*127e0*/  FADD.FTZ R29, R29, R2 ;  /* 0x000000021d1d7221 */ /* 0x000fe20000010000 */
[----:B------:R-:W-:Y:S01]  /*127f0*/  MOV R2, R113 ;  /* 0x0000007100027202 */ /* 0x000fe20000000f00 */
[----:B------:R-:W-:Y:S01]  /*12800*/  FADD.FTZ R63, R63, R0 ;  /* 0x000000003f3f7221 */ /* 0x000fe20000010000 */
[----:B------:R-:W-:Y:S01]  /*12810*/  MOV R0, R112 ;  /* 0x0000007000007202 */ /* 0x000fe20000000f00 */
[----:B------:R-:W-:-:S02]  /*12820*/  FADD.FTZ R28, R28, R29 ;  /* 0x0000001d1c1c7221 */ /* 0x000fc40000010000 */
[----:B------:R-:W-:Y:S02]  /*12830*/  FADD.FTZ R177, R66, R63 ;  /* 0x0000003f42b17221 */ /* 0x000fe40000010000 */
[----:B------:R-:W-:Y:S02]  /*12840*/  FADD.FTZ R176, R31, R28 ;  /* 0x0000001c1fb07221 */ /* 0x000fe40000010000 */
.L_x_6508:
[----:B------:R-:W-:Y:S01]  /*12850*/  ISETP.GE.AND P0, PT, R172, 0x1, PT ;  /* 0x00000001ac00780c */ /* 0x000fe20003f06270 */
[----:B------:R-:W-:-:S12]  /*12860*/  ULDC.64 UR12, c[0x0][0x118] ;  /* 0x00004600000c7ab9 */ /* 0x000fd80000000a00 */
        /* <DEDUP_REMOVED lines=13> */
.L_x_6518:
        /* <DEDUP_REMOVED lines=65> */
.L_x_6515:
        /* <DEDUP_REMOVED lines=29> */
[----:B------:R-:W1:Y:S05]  /*12f20*/  LDSM.16.M88.4 R108, [R157+0x2000] ;  /* 0x002000009d6c783b */ /* 0x000e6a0000000200 */
[----:B------:R-:W2:Y:S05]  /*12f30*/  LDSM.16.M88.4 R112, [R157+0x2800] ;  /* 0x002800009d70783b */ /* 0x000eaa0000000200 */
[----:B------:R-:W2:Y:S05]  /*12f40*/  LDSM.16.M88.4 R116, [R157+0x3000] ;  /* 0x003000009d74783b */ /* 0x000eaa0000000200 */
[----:B------:R-:W0:Y:S05]  /*12f50*/  LDGDEPBAR ;  /* 0x00000000000079af */ /* 0x000e2a0000000000 */
[----:B------:R-:W4:Y:S05]  /*12f60*/  LDSM.16.M88.4 R120, [R157+0x3800] ;  /* 0x003800009d78783b */ /* 0x000f2a0000000200 */
[----:B------:R-:W3:Y:S05]  /*12f70*/  LDSM.16.M88.4 R124, [R157+0x4000] ;  /* 0x004000009d7c783b */ /* 0x000eea0000000200 */
[----:B------:R-:W3:Y:S05]  /*12f80*/  LDSM.16.M88.4 R128, [R157+0x4800] ;  /* 0x004800009d80783b */ /* 0x000eea0000000200 */
[----:B------:R-:W3:Y:S01]  /*12f90*/  LDSM.16.M88.4 R132, [R157+0x5000] ;  /* 0x005000009d84783b */ /* 0x000ee20000000200 */
[C---:B-1----:R-:W-:Y:S04]  /*12fa0*/  HMMA.16816.F32 R4, R104.reuse, R108, RZ ;  /* 0x0000006c6804723c */ /* 0x042fe800000018ff */
[----:B------:R-:W1:Y:S04]  /*12fb0*/  LDSM.16.M88.4 R136, [R157+0x5800] ;  /* 0x005800009d88783b */ /* 0x000e680000000200 */
[C---:B------:R-:W-:Y:S01]  /*12fc0*/  HMMA.16816.F32 R8, R104.reuse, R110, RZ ;  /* 0x0000006e6808723c */ /* 0x040fe200000018ff */
[----:B------:R-:W-:Y:S07]  /*12fd0*/  LDSM.16.M88.4 R108, [R156] ;  /* 0x000000009c6c783b */ /* 0x000fee0000000200 */
[C---:B--2---:R-:W-:Y:S08]  /*12fe0*/  HMMA.16816.F32 R12, R104.reuse, R112, RZ ;  /* 0x00000070680c723c */ /* 0x044ff000000018ff */
[C---:B------:R-:W-:Y:S01]  /*12ff0*/  HMMA.16816.F32 R16, R104.reuse, R114, RZ ;  /* 0x000000726810723c */ /* 0x040fe200000018ff */
[----:B------:R-:W2:Y:S07]  /*13000*/  LDSM.16.M88.4 R112, [R151+0x2000] ;  /* 0x002000009770783b */ /* 0x000eae0000000200 */
[C---:B------:R-:W-:Y:S08]  /*13010*/  HMMA.16816.F32 R20, R104.reuse, R116, RZ ;  /* 0x000000746814723c */ /* 0x040ff000000018ff */
[C---:B------:R-:W-:Y:S01]  /*13020*/  HMMA.16816.F32 R24, R104.reuse, R118, RZ ;  /* 0x000000766818723c */ /* 0x040fe200000018ff */
[----:B------:R-:W1:Y:S07]  /*13030*/  LDSM.16.M88.4 R116, [R151+0x2800] ;  /* 0x002800009774783b */ /* 0x000e6e0000000200 */
[C---:B----4-:R-:W-:Y:S08]  /*13040*/  HMMA.16816.F32 R28, R104.reuse, R120, RZ ;  /* 0x00000078681c723c */ /* 0x050ff000000018ff */
[C---:B---3--:R-:W-:Y:S01]  /*13050*/  HMMA.16816.F32 R32, R104.reuse, R122, RZ ;  /* 0x0000007a6820723c */ /* 0x048fe200000018ff */
[----:B------:R-:W3:Y:S07]  /*13060*/  LDSM.16.M88.4 R120, [R151+0x3000] ;  /* 0x003000009778783b */ /* 0x000eee0000000200 */
[C---:B------:R-:W-:Y:S08]  /*13070*/  HMMA.16816.F32 R36, R104.reuse, R124, RZ ;  /* 0x0000007c6824723c */ /* 0x040ff000000018ff */
[C---:B-----5:R-:W-:Y:S01]  /*13080*/  HMMA.16816.F32 R40, R104.reuse, R126, RZ ;  /* 0x0000007e6828723c */ /* 0x060fe200000018ff */
[----:B------:R-:W4:Y:S07]  /*13090*/  LDSM.16.M88.4 R124, [R151+0x3800] ;  /* 0x00380000977c783b */ /* 0x000f2e0000000200 */
[C---:B------:R-:W-:Y:S08]  /*130a0*/  HMMA.16816.F32 R44, R104.reuse, R128, RZ ;  /* 0x00000080682c723c */ /* 0x040ff000000018ff */
[C---:B------:R-:W-:Y:S01]  /*130b0*/  HMMA.16816.F32 R48, R104.reuse, R130, RZ ;  /* 0x000000826830723c */ /* 0x040fe200000018ff */
[----:B------:R-:W5:Y:S07]  /*130c0*/  LDSM.16.M88.4 R128, [R151+0x4000] ;  /* 0x004000009780783b */ /* 0x000f6e0000000200 */
[C---:B------:R-:W-:Y:S08]  /*130d0*/  HMMA.16816.F32 R52, R104.reuse, R132, RZ ;  /* 0x000000846834723c */ /* 0x040ff000000018ff */
[C---:B------:R-:W-:Y:S08]  /*130e0*/  HMMA.16816.F32 R56, R104.reuse, R134, RZ ;  /* 0x000000866838723c */ /* 0x040ff000000018ff */
[C---:B-1----:R-:W-:Y:S08]  /*130f0*/  HMMA.16816.F32 R60, R104.reuse, R136, RZ ;  /* 0x00000088683c723c */ /* 0x042ff000000018ff */
[----:B------:R-:W-:Y:S01]  /*13100*/  HMMA.16816.F32 R64, R104, R138, RZ ;  /* 0x0000008a6840723c */ /* 0x000fe200000018ff */
[----:B------:R-:W1:Y:S07]  /*13110*/  LDSM.16.M88.4 R104, [R151+0x4800] ;  /* 0x004800009768783b */ /* 0x000e6e0000000200 */
[C---:B--2---:R-:W-:Y:S08]  /*13120*/  HMMA.16816.F32 R4, R108.reuse, R112, R4 ;  /* 0x000000706c04723c */ /* 0x044ff00000001804 */
[C---:B------:R-:W-:Y:S01]  /*13130*/  HMMA.16816.F32 R8, R108.reuse, R114, R8 ;  /* 0x000000726c08723c */ /* 0x040fe20000001808 */
[----:B------:R-:W2:Y:S07]  /*13140*/  LDSM.16.M88.4 R112, [R151+0x5000] ;  /* 0x005000009770783b */ /* 0x000eae0000000200 */
[C---:B------:R-:W-:Y:S08]  /*13150*/  HMMA.16816.F32 R12, R108.reuse, R116, R12 ;  /* 0x000000746c0c723c */ /* 0x040ff0000000180c */
[C---:B------:R-:W-:Y:S01]  /*13160*/  HMMA.16816.F32 R16, R108.reuse, R118, R16 ;  /* 0x000000766c10723c */ /* 0x040fe20000001810 */
[----:B------:R-:W1:Y:S07]  /*13170*/  LDSM.16.M88.4 R116, [R151+0x5800] ;  /* 0x005800009774783b */ /* 0x000e6e0000000200 */
[C---:B---3--:R-:W-:Y:S08]  /*13180*/  HMMA.16816.F32 R20, R108.reuse, R120, R20 ;  /* 0x000000786c14723c */ /* 0x048ff00000001814 */
[C---:B------:R-:W-:Y:S01]  /*13190*/  HMMA.16816.F32 R24, R108.reuse, R122, R24 ;  /* 0x0000007a6c18723c */ /* 0x040fe20000001818 */
[----:B------:R-:W-:Y:S07]  /*131a0*/  LDSM.16.M88.4 R120, [R155] ;  /* 0x000000009b78783b */ /* 0x000fee0000000200 */
[C---:B----4-:R-:W-:Y:S08]  /*131b0*/  HMMA.16816.F32 R28, R108.reuse, R124, R28 ;  /* 0x0000007c6c1c723c */ /* 0x050ff0000000181c */
[C---:B------:R-:W-:Y:S01]  /*131c0*/  HMMA.16816.F32 R32, R108.reuse, R126, R32 ;  /* 0x0000007e6c20723c */ /* 0x040fe20000001820 */
[----:B------:R-:W3:Y:S07]  /*131d0*/  LDSM.16.M88.4 R124, [R154] ;  /* 0x000000009a7c783b */ /* 0x000eee0000000200 */
[C---:B-----5:R-:W-:Y:S08]  /*131e0*/  HMMA.16816.F32 R36, R108.reuse, R128, R36 ;  /* 0x000000806c24723c */ /* 0x060ff00000001824 */
[C---:B------:R-:W-:Y:S01]  /*131f0*/  HMMA.16816.F32 R40, R108.reuse, R130, R40 ;  /* 0x000000826c28723c */ /* 0x040fe20000001828 */
[----:B------:R-:W4:Y:S07]  /*13200*/  LDSM.16.M88.4 R128, [R147] ;  /* 0x000000009380783b */ /* 0x000f2e0000000200 */
[C---:B-1----:R-:W-:Y:S08]  /*13210*/  HMMA.16816.F32 R44, R108.reuse, R104, R44 ;  /* 0x000000686c2c723c */ /* 0x042ff0000000182c */
[C---:B------:R-:W-:Y:S01]  /*13220*/  HMMA.16816.F32 R48, R108.reuse, R106, R48 ;  /* 0x0000006a6c30723c */ /* 0x040fe20000001830 */
[----:B------:R-:W1:Y:S07]  /*13230*/  LDSM.16.M88.4 R104, [R146] ;  /* 0x000000009268783b */ /* 0x000e6e0000000200 */
[C---:B--2---:R-:W-:Y:S08]  /*13240*/  HMMA.16816.F32 R52, R108.reuse, R112, R52 ;  /* 0x000000706c34723c */ /* 0x044ff00000001834 */
[C---:B------:R-:W-:Y:S01]  /*13250*/  HMMA.16816.F32 R56, R108.reuse, R114, R56 ;  /* 0x000000726c38723c */ /* 0x040fe20000001838 */
[----:B------:R-:W2:Y:S07]  /*13260*/  LDSM.16.M88.4 R112, [R145] ;  /* 0x000000009170783b */ /* 0x000eae0000000200 */
[C---:B------:R-:W-:Y:S08]  /*13270*/  HMMA.16816.F32 R60, R108.reuse, R116, R60 ;  /* 0x000000746c3c723c */ /* 0x040ff0000000183c */
[----:B------:R-:W-:Y:S01]  /*13280*/  HMMA.16816.F32 R64, R108, R118, R64 ;  /* 0x000000766c40723c */ /* 0x000fe20000001840 */
[----:B------:R-:W5:Y:S05]  /*13290*/  LDSM.16.M88.4 R108, [R144] ;  /* 0x00000000906c783b */ /* 0x000f6a0000000200 */
[----:B------:R-:W2:Y:S02]  /*132a0*/  LDSM.16.M88.4 R116, [R143] ;  /* 0x000000008f74783b */ /* 0x000ea40000000200 */
        /* <DEDUP_REMOVED lines=8> */
[----:B------:R-:W1:Y:S07]  /*13330*/  LDSM.16.M88.4 R104, [R141] ;  /* 0x000000008d68783b */ /* 0x000e6e0000000200 */
[C---:B--2---:R-:W-:Y:S08]  /*13340*/  HMMA.16816.F32 R28, R120.reuse, R112, R28 ;  /* 0x00000070781c723c */ /* 0x044ff0000000181c */
[C---:B------:R-:W-:Y:S01]  /*13350*/  HMMA.16816.F32 R32, R120.reuse, R114, R32 ;  /* 0x000000727820723c */ /* 0x040fe20000001820 */
[----:B------:R-:W-:Y:S07]  /*13360*/  LDSM.16.M88.4 R112, [R140] ;  /* 0x000000008c70783b */ /* 0x000fee0000000200 */
[C---:B-----5:R-:W-:Y:S08]  /*13370*/  HMMA.16816.F32 R36, R120.reuse, R108, R36 ;  /* 0x0000006c7824723c */ /* 0x060ff00000001824 */
[C---:B------:R-:W-:Y:S01]  /*13380*/  HMMA.16816.F32 R40, R120.reuse, R110, R40 ;  /* 0x0000006e7828723c */ /* 0x040fe20000001828 */
[----:B------:R-:W2:Y:S07]  /*13390*/  LDSM.16.M88.4 R108, [R153] ;  /* 0x00000000996c783b */ /* 0x000eae0000000200 */
[C---:B------:R-:W-:Y:S08]  /*133a0*/  HMMA.16816.F32 R44, R120.reuse, R116, R44 ;  /* 0x00000074782c723c */ /* 0x040ff0000000182c */
[C---:B------:R-:W-:Y:S01]  /*133b0*/  HMMA.16816.F32 R48, R120.reuse, R118, R48 ;  /* 0x000000767830723c */ /* 0x040fe20000001830 */
[----:B------:R-:W4:Y:S07]  /*133c0*/  LDSM.16.M88.4 R116, [R140+0x800] ;  /* 0x000800008c74783b */ /* 0x000f2e0000000200 */
[C---:B---3--:R-:W-:Y:S08]  /*133d0*/  HMMA.16816.F32 R52, R120.reuse, R124, R52 ;  /* 0x0000007c7834723c */ /* 0x048ff00000001834 */
[C---:B------:R-:W-:Y:S01]  /*133e0*/  HMMA.16816.F32 R56, R120.reuse, R126, R56 ;  /* 0x0000007e7838723c */ /* 0x040fe20000001838 */
[----:B------:R-:W-:Y:S07]  /*133f0*/  LDSM.16.M88.4 R124, [R140+0x3800] ;  /* 0x003800008c7c783b */ /* 0x000fee0000000200 */
[C---:B-1----:R-:W-:Y:S08]  /*13400*/  HMMA.16816.F32 R60, R120.reuse, R104, R60 ;  /* 0x00000068783c723c */ /* 0x042ff0000000183c */
[----:B------:R-:W-:Y:S01]  /*13410*/  HMMA.16816.F32 R64, R120, R106, R64 ;  /* 0x0000006a7840723c */ /* 0x000fe20000001840 */
[----:B------:R-:W1:Y:S05]  /*13420*/  LDSM.16.M88.4 R104, [R140+0x1800] ;  /* 0x001800008c68783b */ /* 0x000e6a0000000200 */
[----:B------:R-:W-:Y:S02]  /*13430*/  LDSM.16.M88.4 R120, [R140+0x3000] ;  /* 0x003000008c78783b */ /* 0x000fe40000000200 */
[C---:B--2---:R-:W-:Y:S08]  /*13440*/  HMMA.16816.F32 R4, R108.reuse, R112, R4 ;  /* 0x000000706c04723c */ /* 0x044ff00000001804 */
        /* <DEDUP_REMOVED lines=86> */
.L_x_6517:
        /* <DEDUP_REMOVED lines=31> */
.L_x_6516:
        /* <DEDUP_REMOVED lines=86> */
[--C-:B------:R-:W-:Y:S01]  /*14100*/  FFMA.FTZ R122, R5, c[0x0][0x23c], -R103.reuse ;  /* 0x00008f00057a7a23 */ /* 0x100fe20000010867 */
[----:B------:R-:W-:Y:S01]  /*14110*/  FSEL R5, R104, RZ, P0 ;  /* 0x000000ff68057208 */ /* 0x000fe20000000000 */
[--C-:B------:R-:W-:Y:S01]  /*14120*/  FFMA.FTZ R116, R13, c[0x0][0x23c], -R103.reuse ;  /* 0x00008f000d747a23 */ /* 0x100fe20000010867 */
[----:B------:R-:W2:Y:S01]  /*14130*/  LDSM.16.MT88.4 R104, [R152+0x6000] ;  /* 0x006000009868783b */ /* 0x000ea20000004200 */
[----:B------:R-:W-:Y:S01]  /*14140*/  FFMA.FTZ R120, R16, c[0x0][0x23c], -R103 ;  /* 0x00008f0010787a23 */ /* 0x000fe20000010867 */
[----:B------:R-:W-:Y:S01]  /*14150*/  MUFU.EX2 R127, R127 ;  /* 0x0000007f007f7308 */ /* 0x000fe20000000800 */
[--C-:B------:R-:W-:Y:S01]  /*14160*/  FFMA.FTZ R126, R26, c[0x0][0x23c], -R5.reuse ;  /* 0x00008f001a7e7a23 */ /* 0x100fe20000010805 */
[----:B------:R-:W-:Y:S01]  /*14170*/  ISETP.GT.AND P0, PT, R172, 0x1, PT ;  /* 0x00000001ac00780c */ /* 0x000fe20003f04270 */
[--C-:B------:R-:W-:Y:S02]  /*14180*/  FFMA.FTZ R129, R30, c[0x0][0x23c], -R5.reuse ;  /* 0x00008f001e817a23 */ /* 0x100fe40000010805 */
[--C-:B------:R-:W-:Y:S02]  /*14190*/  FFMA.FTZ R128, R34, c[0x0][0x23c], -R5.reuse ;  /* 0x00008f0022807a23 */ /* 0x100fe40000010805 */
[--C-:B------:R-:W-:Y:S02]  /*141a0*/  FFMA.FTZ R131, R35, c[0x0][0x23c], -R5.reuse ;  /* 0x00008f0023837a23 */ /* 0x100fe40000010805 */
[--C-:B------:R-:W-:Y:S01]  /*141b0*/  FFMA.FTZ R118, R14, c[0x0][0x23c], -R5.reuse ;  /* 0x00008f000e767a23 */ /* 0x100fe20000010805 */
[----:B------:R-:W-:Y:S01]  /*141c0*/  MUFU.EX2 R122, R122 ;  /* 0x0000007a007a7308 */ /* 0x000fe20000000800 */
[----:B------:R-:W-:Y:S02]  /*141d0*/  FFMA.FTZ R121, R15, c[0x0][0x23c], -R5 ;  /* 0x00008f000f797a23 */ /* 0x000fe40000010805 */
[----:B------:R-:W-:Y:S01]  /*141e0*/  FMUL.FTZ R3, R101, c[0x0][0x23c] ;  /* 0x00008f0065037a20 */ /* 0x000fe20000410000 */
[----:B------:R-:W-:Y:S01]  /*141f0*/  MOV R101, R2 ;  /* 0x0000000200657202 */ /* 0x000fe20000000f00 */
        /* <DEDUP_REMOVED lines=14> */
[----:B------:R-:W-:Y:S01]  /*142e0*/  FFMA.FTZ R125, R4, c[0x0][0x23c], -R103 ;  /* 0x00008f00047d7a23 */ /* 0x000fe20000010867 */
[----:B------:R-:W-:Y:S01]  /*142f0*/  MUFU.EX2 R118, R118 ;  /* 0x0000007600767308 */ /* 0x000fe20000000800 */
[--C-:B------:R-:W-:Y:S02]  /*14300*/  FFMA.FTZ R123, R6, c[0x0][0x23c], -R5.reuse ;  /* 0x00008f00067b7a23 */ /* 0x100fe40000010805 */
[----:B------:R-:W-:Y:S02]  /*14310*/  FFMA.FTZ R124, R7, c[0x0][0x23c], -R5 ;  /* 0x00008f00077c7a23 */ /* 0x000fe40000010805 */
[--C-:B------:R-:W-:Y:S02]  /*14320*/  FFMA.FTZ R102, R8, c[0x0][0x23c], -R103.reuse ;  /* 0x00008f0008667a23 */ /* 0x100fe40000010867 */
[----:B------:R-:W-:Y:S02]  /*14330*/  FFMA.FTZ R117, R9, c[0x0][0x23c], -R103 ;  /* 0x00008f0009757a23 */ /* 0x000fe40000010867 */
[--C-:B------:R-:W-:Y:S01]  /*14340*/  FFMA.FTZ R119, R10, c[0x0][0x23c], -R5.reuse ;  /* 0x00008f000a777a23 */ /* 0x100fe20000010805 */
[----:B------:R-:W3:Y:S01]  /*14350*/  MUFU.EX2 R125, R125 ;  /* 0x0000007d007d7308 */ /* 0x000ee20000000800 */
[----:B------:R-:W-:Y:S02]  /*14360*/  FFMA.FTZ R6, R11, c[0x0][0x23c], -R5 ;  /* 0x00008f000b067a23 */ /* 0x000fe40000010805 */
[C---:B-1----:R-:W-:Y:S02]  /*14370*/  FMUL.FTZ R14, R3.reuse, R94 ;  /* 0x0000005e030e7220 */ /* 0x042fe40000410000 */
[C---:B------:R-:W-:Y:S02]  /*14380*/  FMUL.FTZ R15, R3.reuse, R95 ;  /* 0x0000005f030f7220 */ /* 0x040fe40000410000 */
[C---:B------:R-:W-:Y:S02]  /*14390*/  FMUL.FTZ R8, R100.reuse, R96 ;  /* 0x0000006064087220 */ /* 0x040fe40000410000 */
[----:B------:R-:W-:Y:S01]  /*143a0*/  FMUL.FTZ R9, R100, R97 ;  /* 0x0000006164097220 */ /* 0x000fe20000410000 */
[----:B------:R-:W-:Y:S01]  /*143b0*/  MUFU.EX2 R123, R123 ;  /* 0x0000007b007b7308 */ /* 0x000fe20000000800 */
[C---:B------:R-:W-:Y:S02]  /*143c0*/  FMUL.FTZ R10, R3.reuse, R98 ;  /* 0x00000062030a7220 */ /* 0x040fe40000410000 */
[C---:B------:R-:W-:Y:S02]  /*143d0*/  FMUL.FTZ R11, R3.reuse, R99 ;  /* 0x00000063030b7220 */ /* 0x040fe40000410000 */
[C---:B------:R-:W-:Y:S02]  /*143e0*/  FMUL.FTZ R70, R3.reuse, R70 ;  /* 0x0000004603467220 */ /* 0x040fe40000410000 */
[C---:B------:R-:W-:Y:S02]  /*143f0*/  FMUL.FTZ R71, R3.reuse, R71 ;  /* 0x0000004703477220 */ /* 0x040fe40000410000 */
[--C-:B------:R-:W-:Y:S01]  /*14400*/  FFMA.FTZ R7, R12, c[0x0][0x23c], -R103.reuse ;  /* 0x00008f000c077a23 */ /* 0x100fe20000010867 */
[----:B------:R-:W1:Y:S01]  /*14410*/  MUFU.EX2 R124, R124 ;  /* 0x0000007c007c7308 */ /* 0x000e620000000800 */
[----:B------:R-:W-:Y:S02]  /*14420*/  FMUL.FTZ R12, R100, R92 ;  /* 0x0000005c640c7220 */ /* 0x000fe40000410000 */
[----:B------:R-:W4:Y:S01]  /*14430*/  LDSM.16.MT88.4 R92, [R148+0x6000] ;  /* 0x00600000945c783b */ /* 0x000f220000004200 */
        /* <DEDUP_REMOVED lines=12> */
[----:B------:R-:W-:Y:S01]  /*14500*/  FFMA.FTZ R41, R41, c[0x0][0x23c], -R103 ;  /* 0x00008f0029297a23 */ /* 0x000fe20000010867 */
        /* <DEDUP_REMOVED lines=12> */
[----:B------:R-:W-:Y:S01]  /*145d0*/  FFMA.FTZ R51, R51, c[0x0][0x23c], -R5 ;  /* 0x00008f0033337a23 */ /* 0x000fe20000010805 */
[----:B---3--:R-:W-:Y:S01]  /*145e0*/  F2FP.PACK_AB R98, R117, R102 ;  /* 0x000000667562723e */ /* 0x008fe200000000ff */
[--C-:B------:R-:W-:Y:S02]  /*145f0*/  FFMA.FTZ R52, R52, c[0x0][0x23c], -R103.reuse ;  /* 0x00008f0034347a23 */ /* 0x100fe40000010867 */
[----:B------:R-:W-:Y:S02]  /*14600*/  FFMA.FTZ R53, R53, c[0x0][0x23c], -R103 ;  /* 0x00008f0035357a23 */ /* 0x000fe40000010867 */
[--C-:B------:R-:W-:Y:S01]  /*14610*/  FFMA.FTZ R54, R54, c[0x0][0x23c], -R5.reuse ;  /* 0x00008f0036367a23 */ /* 0x100fe20000010805 */
[----:B------:R-:W3:Y:S01]  /*14620*/  MUFU.EX2 R7, R7 ;  /* 0x0000000700077308 */ /* 0x000ee20000000800 */
[----:B------:R-:W-:Y:S02]  /*14630*/  FFMA.FTZ R55, R55, c[0x0][0x23c], -R5 ;  /* 0x00008f0037377a23 */ /* 0x000fe40000010805 */
[--C-:B------:R-:W-:Y:S02]  /*14640*/  FFMA.FTZ R56, R56, c[0x0][0x23c], -R103.reuse ;  /* 0x00008f0038387a23 */ /* 0x100fe40000010867 */
[----:B------:R-:W-:Y:S02]  /*14650*/  FFMA.FTZ R57, R57, c[0x0][0x23c], -R103 ;  /* 0x00008f0039397a23 */ /* 0x000fe40000010867 */
[--C-:B------:R-:W-:Y:S02]  /*14660*/  FFMA.FTZ R58, R58, c[0x0][0x23c], -R5.reuse ;  /* 0x00008f003a3a7a23 */ /* 0x100fe40000010805 */
[----:B------:R-:W-:Y:S01]  /*14670*/  FFMA.FTZ R59, R59, c[0x0][0x23c], -R5 ;  /* 0x00008f003b3b7a23 */ /* 0x000fe20000010805 */
[----:B------:R-:W5:Y:S01]  /*14680*/  MUFU.EX2 R121, R121 ;  /* 0x0000007900797308 */ /* 0x000f620000000800 */
[--C-:B------:R-:W-:Y:S02]  /*14690*/  FFMA.FTZ R60, R60, c[0x0][0x23c], -R103.reuse ;  /* 0x00008f003c3c7a23 */ /* 0x100fe40000010867 */
[----:B------:R-:W-:Y:S01]  /*146a0*/  FFMA.FTZ R61, R61, c[0x0][0x23c], -R103 ;  /* 0x00008f003d3d7a23 */ /* 0x000fe20000010867 */
[----:B-1----:R-:W-:Y:S01]  /*146b0*/  F2FP.PACK_AB R99, R6, R119 ;  /* 0x000000770663723e */ /* 0x002fe200000000ff */
[----:B------:R-:W-:Y:S02]  /*146c0*/  FFMA.FTZ R123, R3, R176, R123 ;  /* 0x000000b0037b7223 */ /* 0x000fe4000001007b */
[----:B------:R-:W-:Y:S02]  /*146d0*/  FFMA.FTZ R125, R100, R177, R125 ;  /* 0x000000b1647d7223 */ /* 0x000fe4000001007d */
[----:B------:R-:W-:Y:S01]  /*146e0*/  FADD.FTZ R124, R124, R123 ;  /* 0x0000007b7c7c7221 */ /* 0x000fe20000010000 */
[----:B------:R-:W-:Y:S01]  /*146f0*/  MUFU.EX2 R120, R120 ;  /* 0x0000007800787308 */ /* 0x000fe20000000800 */
[C---:B--2---:R-:W-:Y:S05]  /*14700*/  HMMA.16816.F32 R8, R96.reuse, R104, R8 ;  /* 0x000000686008723c */ /* 0x044fea0000001808 */
[----:B------:R-:W-:Y:S02]  /*14710*/  FADD.FTZ R119, R119, R124 ;  /* 0x0000007c77777221 */ /* 0x000fe40000010000 */
[----:B------:R-:W-:Y:S01]  /*14720*/  FADD.FTZ R125, R122, R125 ;  /* 0x0000007d7a7d7221 */ /* 0x000fe20000010000 */
[C---:B------:R-:W-:Y:S01]  /*14730*/  HMMA.16816.F32 R68, R96.reuse, R106, R68 ;  /* 0x0000006a6044723c */ /* 0x040fe20000001844 */
[----:B------:R-:W-:Y:S01]  /*14740*/  MUFU.EX2 R126, R126 ;  /* 0x0000007e007e7308 */ /* 0x000fe20000000800 */
[----:B------:R-:W-:Y:S02]  /*14750*/  LDSM.16.MT88.4 R104, [R150+0x6800] ;  /* 0x006800009668783b */ /* 0x000fe40000004200 */
[----:B------:R-:W-:Y:S02]  /*14760*/  FADD.FTZ R119, R6, R119 ;  /* 0x0000007706777221 */ /* 0x000fe40000010000 */
[----:B------:R-:W-:Y:S02]  /*14770*/  FFMA.FTZ R6, R66, c[0x0][0x23c], -R5 ;  /* 0x00008f0042067a23 */ /* 0x000fe40000010805 */
[C---:B------:R-:W-:Y:S03]  /*14780*/  HMMA.16816.F32 R12, R96.reuse, R108, R12 ;  /* 0x0000006c600c723c */ /* 0x040fe6000000180c */
[----:B------:R-:W-:Y:S04]  /*14790*/  MUFU.EX2 R129, R129 ;  /* 0x0000008100817308 */ /* 0x000fe80000000800 */
[----:B------:R-:W-:Y:S01]  /*147a0*/  FFMA.FTZ R109, R17, c[0x0][0x23c], -R103 ;  /* 0x00008f00116d7a23 */ /* 0x000fe20000010867 */
[C---:B------:R-:W-:Y:S04]  /*147b0*/  HMMA.16816.F32 R72, R96.reuse, R110, R72 ;  /* 0x0000006e6048723c */ /* 0x040fe80000001848 */
[----:B------:R-:W-:Y:S01]  /*147c0*/  FMUL.FTZ R17, R100, R89 ;  /* 0x0000005964117220 */ /* 0x000fe20000410000 */
[----:B------:R-:W1:Y:S01]  /*147d0*/  MUFU.EX2 R109, R109 ;  /* 0x0000006d006d7308 */ /* 0x000e620000000800 */
[--C-:B------:R-:W-:Y:S02]  /*147e0*/  FFMA.FTZ R108, R18, c[0x0][0x23c], -R5.reuse ;  /* 0x00008f00126c7a23 */ /* 0x100fe40000010805 */
[C---:B------:R-:W-:Y:S04]  /*147f0*/  HMMA.16816.F32 R76, R96.reuse, R112, R76 ;  /* 0x00000070604c723c */ /* 0x040fe8000000184c */
[----:B------:R-:W-:Y:S02]  /*14800*/  FMUL.FTZ R18, R3, R90 ;  /* 0x0000005a03127220 */ /* 0x000fe40000410000 */
[----:B------:R-:W-:Y:S01]  /*14810*/  FFMA.FTZ R111, R19, c[0x0][0x23c], -R5 ;  /* 0x00008f00136f7a23 */ /* 0x000fe20000010805 */
[----:B------:R-:W-:Y:S01]  /*14820*/  MUFU.EX2 R108, R108 ;  /* 0x0000006c006c7308 */ /* 0x000fe20000000800 */
[----:B------:R-:W-:Y:S02]  /*14830*/  FMUL.FTZ R19, R3, R91 ;  /* 0x0000005b03137220 */ /* 0x000fe40000410000 */
[----:B------:R-:W2:Y:S02]  /*14840*/  LDSM.16.MT88.4 R88, [R152+0x6800] ;  /* 0x006800009858783b */ /* 0x000ea40000004200 */
[--C-:B------:R-:W-:Y:S01]  /*14850*/  FFMA.FTZ R110, R20, c[0x0][0x23c], -R103.reuse ;  /* 0x00008f00146e7a23 */ /* 0x100fe20000010867 */
[----:B---3--:R-:W-:Y:S01]  /*14860*/  F2FP.PACK_AB R20, R116, R7 ;  /* 0x000000077414723e */ /* 0x008fe200000000ff */
[----:B------:R-:W-:Y:S01]  /*14870*/  FFMA.FTZ R113, R21, c[0x0][0x23c], -R103 ;  /* 0x00008f0015717a23 */ /* 0x000fe20000010867 */
[C---:B------:R-:W-:Y:S02]  /*14880*/  HMMA.16816.F32 R16, R96.reuse, R114, R16 ;  /* 0x000000726010723c */ /* 0x040fe40000001810 */
[----:B------:R-:W3:Y:S01]  /*14890*/  MUFU.EX2 R111, R111 ;  /* 0x0000006f006f7308 */ /* 0x000ee20000000800 */
[----:B-----5:R-:W-:Y:S01]  /*148a0*/  F2FP.PACK_AB R21, R121, R118 ;  /* 0x000000767915723e */ /* 0x020fe200000000ff */
[----:B------:R-:W-:Y:S01]  /*148b0*/  FFMA.FTZ R112, R22, c[0x0][0x23c], -R5 ;  /* 0x00008f0016707a23 */ /* 0x000fe20000010805 */
[----:B-1----:R-:W-:Y:S02]  /*148c0*/  F2FP.PACK_AB R22, R109, R120 ;  /* 0x000000786d16723e */ /* 0x002fe400000000ff */
[----:B------:R-:W-:Y:S01]  /*148d0*/  FFMA.FTZ R114, R24, c[0x0][0x23c], -R103 ;  /* 0x00008f0018727a23 */ /* 0x000fe20000010867 */
[C---:B----4-:R-:W-:Y:S04]  /*148e0*/  HMMA.16816.F32 R80, R96.reuse, R92, R80 ;  /* 0x0000005c6050723c */ /* 0x050fe80000001850 */
[--C-:B------:R-:W-:Y:S01]  /*148f0*/  FFMA.FTZ R115, R23, c[0x0][0x23c], -R5.reuse ;  /* 0x00008f0017737a23 */ /* 0x100fe20000010805 */
[----:B------:R-:W-:Y:S01]  /*14900*/  MUFU.EX2 R110, R110 ;  /* 0x0000006e006e7308 */ /* 0x000fe20000000800 */
[----:B------:R-:W-:Y:S02]  /*14910*/  FFMA.FTZ R3, R62, c[0x0][0x23c], -R5 ;  /* 0x00008f003e037a23 */ /* 0x000fe40000010805 */
[----:B------:R-:W-:Y:S01]  /*14920*/  HMMA.16816.F32 R84, R96, R94, R84 ;  /* 0x0000005e6054723c */ /* 0x000fe20000001854 */
[----:B------:R-:W1:Y:S03]  /*14930*/  LDSM.16.MT88.4 R92, [R149+0x6800] ;  /* 0x00680000955c783b */ /* 0x000e660000004200 */
[----:B------:R-:W-:Y:S02]  /*14940*/  FADD.FTZ R62, R102, R125 ;  /* 0x0000007d663e7221 */ /* 0x000fe40000010000 */
[----:B------:R-:W-:Y:S01]  /*14950*/  FADD.FTZ R118, R118, R119 ;  /* 0x0000007776767221 */ /* 0x000fe20000010000 */
[----:B------:R-:W4:Y:S01]  /*14960*/  MUFU.EX2 R113, R113 ;  /* 0x0000007100717308 */ /* 0x000f220000000800 */
[----:B------:R-:W-:Y:S01]  /*14970*/  FADD.FTZ R62, R117, R62 ;  /* 0x0000003e753e7221 */ /* 0x000fe20000010000 */
[----:B------:R-:W5:Y:S03]  /*14980*/  LDSM.16.MT88.4 R96, [R148+0x6800] ;  /* 0x006800009460783b */ /* 0x000f660000004200 */
[----:B---3--:R-:W-:Y:S01]  /*14990*/  F2FP.PACK_AB R23, R111, R108 ;  /* 0x0000006c6f17723e */ /* 0x008fe200000000ff */
[----:B------:R-:W-:Y:S02]  /*149a0*/  FADD.FTZ R7, R7, R62 ;  /* 0x0000003e07077221 */ /* 0x000fe40000010000 */
[----:B------:R-:W-:Y:S02]  /*149b0*/  FADD.FTZ R121, R121, R118 ;  /* 0x0000007679797221 */ /* 0x000fe40000010000 */
[----:B------:R-:W-:Y:S01]  /*149c0*/  MUFU.EX2 R112, R112 ;  /* 0x0000007000707308 */ /* 0x000fe20000000800 */
[----:B------:R-:W-:Y:S01]  /*149d0*/  FADD.FTZ R7, R116, R7 ;  /* 0x0000000774077221 */ /* 0x000fe20000010000 */
[C---:B--2---:R-:W-:Y:S05]  /*149e0*/  HMMA.16816.F32 R8, R20.reuse, R88, R8 ;  /* 0x000000581408723c */ /* 0x044fea0000001808 */
[----:B------:R-:W-:Y:S02]  /*149f0*/  FADD.FTZ R120, R120, R7 ;  /* 0x0000000778787221 */ /* 0x000fe40000010000 */
[----:B------:R-:W-:Y:S01]  /*14a00*/  FADD.FTZ R108, R108, R121 ;  /* 0x000000796c6c7221 */ /* 0x000fe20000010000 */
[C---:B------:R-:W-:Y:S01]  /*14a10*/  HMMA.16816.F32 R68, R20.reuse, R90, R68 ;  /* 0x0000005a1444723c */ /* 0x040fe20000001844 */
[----:B------:R-:W-:Y:S01]  /*14a20*/  LDSM.16.MT88.4 R88, [R150+0x7000] ;  /* 0x007000009658783b */ /* 0x000fe20000004200 */
[----:B------:R-:W2:Y:S02]  /*14a30*/  MUFU.EX2 R115, R115 ;  /* 0x0000007300737308 */ /* 0x000ea40000000800 */
[----:B------:R-:W-:Y:S02]  /*14a40*/  FADD.FTZ R111, R111, R108 ;  /* 0x0000006c6f6f7221 */ /* 0x000fe40000010000 */
[----:B------:R-:W-:Y:S02]  /*14a50*/  FADD.FTZ R109, R109, R120 ;  /* 0x000000786d6d7221 */ /* 0x000fe40000010000 */
[C---:B------:R-:W-:Y:S04]  /*14a60*/  HMMA.16816.F32 R12, R20.reuse, R104, R12 ;  /* 0x00000068140c723c */ /* 0x040fe8000000180c */
[----:B------:R-:W3:Y:S03]  /*14a70*/  MUFU.EX2 R114, R114 ;  /* 0x0000007200727308 */ /* 0x000ee60000000800 */
[----:B------:R-:W-:Y:S01]  /*14a80*/  FFMA.FTZ R105, R27, c[0x0][0x23c], -R5 ;  /* 0x00008f001b697a23 */ /* 0x000fe20000010805 */
[C---:B------:R-:W-:Y:S01]  /*14a90*/  HMMA.16816.F32 R72, R20.reuse, R106, R72 ;  /* 0x0000006a1448723c */ /* 0x040fe20000001848 */
[----:B------:R-:W2:Y:S03]  /*14aa0*/  LDSM.16.MT88.4 R24, [R152+0x7000] ;  /* 0x007000009818783b */ /* 0x000ea60000004200 */
[--C-:B------:R-:W-:Y:S02]  /*14ab0*/  FFMA.FTZ R104, R29, c[0x0][0x23c], -R103.reuse ;  /* 0x00008f001d687a23 */ /* 0x100fe40000010867 */
[----:B------:R-:W2:Y:S01]  /*14ac0*/  MUFU.EX2 R105, R105 ;  /* 0x0000006900697308 */ /* 0x000ea20000000800 */
[--C-:B------:R-:W-:Y:S01]  /*14ad0*/  FFMA.FTZ R107, R28, c[0x0][0x23c], -R103.reuse ;  /* 0x00008f001c6b7a23 */ /* 0x100fe20000010867 */
[C---:B-1----:R-:W-:Y:S04]  /*14ae0*/  HMMA.16816.F32 R76, R20.reuse, R92, R76 ;  /* 0x0000005c144c723c */ /* 0x042fe8000000184c */
[----:B------:R-:W-:Y:S04]  /*14af0*/  FFMA.FTZ R106, R33, c[0x0][0x23c], -R103 ;  /* 0x00008f00216a7a23 */ /* 0x000fe80000010867 */
[C---:B------:R-:W-:Y:S01]  /*14b00*/  HMMA.16816.F32 R16, R20.reuse, R94, R16 ;  /* 0x0000005e1410723c */ /* 0x040fe20000001810 */
[----:B------:R-:W-:Y:S01]  /*14b10*/  LDSM.16.MT88.4 R92, [R148+0x7000] ;  /* 0x00700000945c783b */ /* 0x000fe20000004200 */
[----:B------:R-:W-:Y:S06]  /*14b20*/  MUFU.EX2 R107, R107 ;  /* 0x0000006b006b7308 */ /* 0x000fec0000000800 */
[C---:B-----5:R-:W-:Y:S04]  /*14b30*/  HMMA.16816.F32 R80, R20.reuse, R96, R80 ;  /* 0x000000601450723c */ /* 0x060fe80000001850 */
[----:B------:R-:W1:Y:S03]  /*14b40*/  MUFU.EX2 R104, R104 ;  /* 0x0000006800687308 */ /* 0x000e660000000800 */
[----:B------:R-:W-:Y:S01]  /*14b50*/  FFMA.FTZ R96, R31, c[0x0][0x23c], -R5 ;  /* 0x00008f001f607a23 */ /* 0x000fe20000010805 */
[----:B------:R-:W-:Y:S01]  /*14b60*/  HMMA.16816.F32 R84, R20, R98, R84 ;  /* 0x000000621454723c */ /* 0x000fe20000001854 */
[----:B------:R-:W5:Y:S03]  /*14b70*/  LDSM.16.MT88.4 R28, [R149+0x7000] ;  /* 0x00700000951c783b */ /* 0x000f660000004200 */
[----:B------:R-:W-:Y:S02]  /*14b80*/  FFMA.FTZ R97, R32, c[0x0][0x23c], -R103 ;  /* 0x00008f0020617a23 */ /* 0x000fe40000010867 */
[----:B------:R-:W1:Y:S01]  /*14b90*/  MUFU.EX2 R96, R96 ;  /* 0x0000006000607308 */ /* 0x000e620000000800 */
[----:B----4-:R-:W-:Y:S01]  /*14ba0*/  F2FP.PACK_AB R20, R113, R110 ;  /* 0x0000006e7114723e */ /* 0x010fe200000000ff */
[----:B------:R-:W-:Y:S01]  /*14bb0*/  FADD.FTZ R110, R110, R109 ;  /* 0x0000006d6e6e7221 */ /* 0x000fe20000010000 */
[----:B--2---:R-:W-:Y:S01]  /*14bc0*/  F2FP.PACK_AB R21, R115, R112 ;  /* 0x000000707315723e */ /* 0x004fe200000000ff */
[----:B------:R-:W-:Y:S02]  /*14bd0*/  LDSM.16.MT88.4 R32, [R150+0x7800] ;  /* 0x007800009620783b */ /* 0x000fe40000004200 */
[----:B---3--:R-:W-:Y:S01]  /*14be0*/  F2FP.PACK_AB R22, R127, R114 ;  /* 0x000000727f16723e */ /* 0x008fe200000000ff */
[----:B------:R-:W-:Y:S01]  /*14bf0*/  FADD.FTZ R112, R112, R111 ;  /* 0x0000006f70707221 */ /* 0x000fe20000010000 */
[----:B------:R-:W-:Y:S01]  /*14c00*/  F2FP.PACK_AB R23, R105, R126 ;  /* 0x0000007e6917723e */ /* 0x000fe200000000ff */
[----:B------:R-:W-:Y:S01]  /*14c10*/  FADD.FTZ R113, R113, R110 ;  /* 0x0000006e71717221 */ /* 0x000fe20000010000 */
[----:B------:R-:W-:Y:S01]  /*14c20*/  MUFU.EX2 R97, R97 ;  /* 0x0000006100617308 */ /* 0x000fe20000000800 */
[----:B------:R-:W-:Y:S02]  /*14c30*/  FADD.FTZ R115, R115, R112 ;  /* 0x0000007073737221 */ /* 0x000fe40000010000 */
[----:B------:R-:W-:Y:S02]  /*14c40*/  FADD.FTZ R114, R114, R113 ;  /* 0x0000007172727221 */ /* 0x000fe40000010000 */
[C---:B------:R-:W-:Y:S03]  /*14c50*/  HMMA.16816.F32 R8, R20.reuse, R24, R8 ;  /* 0x000000181408723c */ /* 0x040fe60000001808 */
[----:B------:R-:W-:Y:S02]  /*14c60*/  FADD.FTZ R126, R126, R115 ;  /* 0x000000737e7e7221 */ /* 0x000fe40000010000 */
[----:B------:R-:W2:Y:S01]  /*14c70*/  MUFU.EX2 R106, R106 ;  /* 0x0000006a006a7308 */ /* 0x000ea20000000800 */
[----:B------:R-:W-:Y:S02]  /*14c80*/  FADD.FTZ R114, R127, R114 ;  /* 0x000000727f727221 */ /* 0x000fe40000010000 */
[C---:B------:R-:W-:Y:S01]  /*14c90*/  HMMA.16816.F32 R68, R20.reuse, R26, R68 ;  /* 0x0000001a1444723c */ /* 0x040fe20000001844 */
[----:B------:R-:W3:Y:S03]  /*14ca0*/  LDSM.16.MT88.4 R24, [R152+0x7800] ;  /* 0x007800009818783b */ /* 0x000ee60000004200 */
[----:B------:R-:W-:Y:S03]  /*14cb0*/  FADD.FTZ R126, R105, R126 ;  /* 0x0000007e697e7221 */ /* 0x000fe60000010000 */
[----:B------:R-:W-:Y:S01]  /*14cc0*/  MUFU.EX2 R128, R128 ;  /* 0x0000008000807308 */ /* 0x000fe20000000800 */
[C---:B------:R-:W-:Y:S08]  /*14cd0*/  HMMA.16816.F32 R12, R20.reuse, R88, R12 ;  /* 0x00000058140c723c */ /* 0x040ff0000000180c */
[C---:B------:R-:W-:Y:S01]  /*14ce0*/  HMMA.16816.F32 R72, R20.reuse, R90, R72 ;  /* 0x0000005a1448723c */ /* 0x040fe20000001848 */
[----:B------:R-:W-:Y:S01]  /*14cf0*/  LDSM.16.MT88.4 R88, [R149+0x9800] ;  /* 0x009800009558783b */ /* 0x000fe20000004200 */
[----:B------:R-:W4:Y:S06]  /*14d00*/  MUFU.EX2 R131, R131 ;  /* 0x0000008300837308 */ /* 0x000f2c0000000800 */
[C---:B-----5:R-:W-:Y:S04]  /*14d10*/  HMMA.16816.F32 R76, R20.reuse, R28, R76 ;  /* 0x0000001c144c723c */ /* 0x060fe8000000184c */
[----:B------:R-:W-:Y:S04]  /*14d20*/  MUFU.EX2 R133, R133 ;  /* 0x0000008500857308 */ /* 0x000fe80000000800 */
[C---:B------:R-:W-:Y:S01]  /*14d30*/  HMMA.16816.F32 R16, R20.reuse, R30, R16 ;  /* 0x0000001e1410723c */ /* 0x040fe20000001810 */
[----:B------:R-:W5:Y:S05]  /*14d40*/  LDSM.16.MT88.4 R28, [R149+0x7800] ;  /* 0x00780000951c783b */ /* 0x000f6a0000004200 */
[----:B------:R-:W3:Y:S02]  /*14d50*/  MUFU.EX2 R130, R130 ;  /* 0x0000008200827308 */ /* 0x000ee40000000800 */
[C---:B------:R-:W-:Y:S07]  /*14d60*/  HMMA.16816.F32 R80, R20.reuse, R92, R80 ;  /* 0x0000005c1450723c */ /* 0x040fee0000001850 */
[--C-:B------:R-:W-:Y:S01]  /*14d70*/  FFMA.FTZ R92, R38, c[0x0][0x23c], -R5.reuse ;  /* 0x00008f00265c7a23 */ /* 0x100fe20000010805 */
[----:B------:R-:W-:Y:S01]  /*14d80*/  HMMA.16816.F32 R84, R20, R94, R84 ;  /* 0x0000005e1454723c */ /* 0x000fe20000001854 */
[----:B------:R-:W-:Y:S03]  /*14d90*/  MUFU.EX2 R40, R40 ;  /* 0x0000002800287308 */ /* 0x000fe60000000800 */
[----:B------:R-:W-:Y:S02]  /*14da0*/  FFMA.FTZ R93, R39, c[0x0][0x23c], -R5 ;  /* 0x00008f00275d7a23 */ /* 0x000fe40000010805 */
[----:B------:R-:W5:Y:S01]  /*14db0*/  LDSM.16.MT88.4 R36, [R148+0x7800] ;  /* 0x007800009424783b */ /* 0x000f620000004200 */
[----:B-1----:R-:W-:Y:S01]  /*14dc0*/  F2FP.PACK_AB R20, R104, R107 ;  /* 0x0000006b6814723e */ /* 0x002fe200000000ff */
[----:B------:R-:W-:Y:S01]  /*14dd0*/  FADD.FTZ R107, R107, R114 ;  /* 0x000000726b6b7221 */ /* 0x000fe20000010000 */
[----:B------:R-:W-:Y:S02]  /*14de0*/  F2FP.PACK_AB R21, R96, R129 ;  /* 0x000000816015723e */ /* 0x000fe400000000ff */
[----:B------:R-:W-:Y:S01]  /*14df0*/  MUFU.EX2 R92, R92 ;  /* 0x0000005c005c7308 */ /* 0x000fe20000000800 */
[----:B--2---:R-:W-:Y:S01]  /*14e00*/  F2FP.PACK_AB R22, R106, R97 ;  /* 0x000000616a16723e */ /* 0x004fe200000000ff */
[----:B------:R-:W-:Y:S01]  /*14e10*/  FADD.FTZ R129, R129, R126 ;  /* 0x0000007e81817221 */ /* 0x000fe20000010000 */
[----:B----4-:R-:W-:Y:S01]  /*14e20*/  F2FP.PACK_AB R23, R131, R128 ;  /* 0x000000808317723e */ /* 0x010fe200000000ff */
[----:B------:R-:W-:Y:S02]  /*14e30*/  FADD.FTZ R104, R104, R107 ;  /* 0x0000006b68687221 */ /* 0x000fe40000010000 */
[----:B------:R-:W-:Y:S02]  /*14e40*/  FADD.FTZ R129, R96, R129 ;  /* 0x0000008160817221 */ /* 0x000fe40000010000 */
[----:B------:R-:W-:Y:S02]  /*14e50*/  FADD.FTZ R7, R97, R104 ;  /* 0x0000006861077221 */ /* 0x000fe40000010000 */
[C---:B---3--:R-:W-:Y:S01]  /*14e60*/  HMMA.16816.F32 R8, R20.reuse, R24, R8 ;  /* 0x000000181408723c */ /* 0x048fe20000001808 */
[----:B------:R-:W1:Y:S02]  /*14e70*/  MUFU.EX2 R93, R93 ;  /* 0x0000005d005d7308 */ /* 0x000e640000000800 */
[----:B------:R-:W-:Y:S02]  /*14e80*/  FADD.FTZ R128, R128, R129 ;  /* 0x0000008180807221 */ /* 0x000fe40000010000 */
[----:B------:R-:W-:Y:S02]  /*14e90*/  FADD.FTZ R106, R106, R7 ;  /* 0x000000076a6a7221 */ /* 0x000fe40000010000 */
[----:B------:R-:W-:Y:S01]  /*14ea0*/  FADD.FTZ R131, R131, R128 ;  /* 0x0000008083837221 */ /* 0x000fe20000010000 */
[C---:B------:R-:W-:Y:S01]  /*14eb0*/  HMMA.16816.F32 R68, R20.reuse, R26, R68 ;  /* 0x0000001a1444723c */ /* 0x040fe20000001844 */
[----:B------:R-:W2:Y:S02]  /*14ec0*/  LDSM.16.MT88.4 R24, [R152+0x8000] ;  /* 0x008000009818783b */ /* 0x000ea40000004200 */
[----:B------:R-:W3:Y:S05]  /*14ed0*/  MUFU.EX2 R41, R41 ;  /* 0x0000002900297308 */ /* 0x000eea0000000800 */
[C---:B------:R-:W-:Y:S05]  /*14ee0*/  HMMA.16816.F32 R12, R20.reuse, R32, R12 ;  /* 0x00000020140c723c */ /* 0x040fea000000180c */
[----:B------:R-:W-:Y:S03]  /*14ef0*/  MUFU.EX2 R42, R42 ;  /* 0x0000002a002a7308 */ /* 0x000fe60000000800 */
[C---:B------:R-:W-:Y:S01]  /*14f00*/  HMMA.16816.F32 R72, R20.reuse, R34, R72 ;  /* 0x000000221448723c */ /* 0x040fe20000001848 */
[----:B------:R-:W4:Y:S06]  /*14f10*/  LDSM.16.MT88.4 R32, [R150+0x8000] ;  /* 0x008000009620783b */ /* 0x000f2c0000004200 */
[----:B------:R-:W1:Y:S01]  /*14f20*/  MUFU.EX2 R43, R43 ;  /* 0x0000002b002b7308 */ /* 0x000e620000000800 */
[C---:B-----5:R-:W-:Y:S08]  /*14f30*/  HMMA.16816.F32 R76, R20.reuse, R28, R76 ;  /* 0x0000001c144c723c */ /* 0x060ff0000000184c */
[C---:B------:R-:W-:Y:S01]  /*14f40*/  HMMA.16816.F32 R16, R20.reuse, R30, R16 ;  /* 0x0000001e1410723c */ /* 0x040fe20000001810 */
[----:B------:R-:W5:Y:S01]  /*14f50*/  LDSM.16.MT88.4 R28, [R149+0x8000] ;  /* 0x00800000951c783b */ /* 0x000f620000004200 */
[----:B------:R-:W-:Y:S06]  /*14f60*/  MUFU.EX2 R44, R44 ;  /* 0x0000002c002c7308 */ /* 0x000fec0000000800 */
[C---:B------:R-:W-:Y:S04]  /*14f70*/  HMMA.16816.F32 R80, R20.reuse, R36, R80 ;  /* 0x000000241450723c */ /* 0x040fe80000001850 */
[----:B------:R-:W2:Y:S04]  /*14f80*/  MUFU.EX2 R45, R45 ;  /* 0x0000002d002d7308 */ /* 0x000ea80000000800 */
[----:B------:R-:W-:Y:S01]  /*14f90*/  HMMA.16816.F32 R84, R20, R38, R84 ;  /* 0x000000261454723c */ /* 0x000fe20000001854 */
[----:B------:R-:W5:Y:S05]  /*14fa0*/  LDSM.16.MT88.4 R36, [R148+0x8000] ;  /* 0x008000009424783b */ /* 0x000f6a0000004200 */
[----:B------:R-:W-:Y:S01]  /*14fb0*/  MUFU.EX2 R46, R46 ;  /* 0x0000002e002e7308 */ /* 0x000fe20000000800 */
[----:B------:R-:W-:Y:S01]  /*14fc0*/  F2FP.PACK_AB R20, R130, R133 ;  /* 0x000000858214723e */ /* 0x000fe200000000ff */
[----:B------:R-:W-:Y:S01]  /*14fd0*/  FADD.FTZ R133, R133, R106 ;  /* 0x0000006a85857221 */ /* 0x000fe20000010000 */
[----:B-1----:R-:W-:Y:S03]  /*14fe0*/  F2FP.PACK_AB R21, R93, R92 ;  /* 0x0000005c5d15723e */ /* 0x002fe600000000ff */
[----:B---3--:R-:W-:Y:S01]  /*14ff0*/  F2FP.PACK_AB R22, R41, R40 ;  /* 0x000000282916723e */ /* 0x008fe200000000ff */
[----:B------:R-:W-:Y:S01]  /*15000*/  FADD.FTZ R92, R92, R131 ;  /* 0x000000835c5c7221 */ /* 0x000fe20000010000 */
[----:B------:R-:W-:Y:S01]  /*15010*/  F2FP.PACK_AB R23, R43, R42 ;  /* 0x0000002a2b17723e */ /* 0x000fe200000000ff */
[----:B------:R-:W-:Y:S01]  /*15020*/  FADD.FTZ R133, R130, R133 ;  /* 0x0000008582857221 */ /* 0x000fe20000010000 */
[----:B------:R-:W1:Y:S01]  /*15030*/  MUFU.EX2 R47, R47 ;  /* 0x0000002f002f7308 */ /* 0x000e620000000800 */
[----:B------:R-:W-:Y:S02]  /*15040*/  FADD.FTZ R7, R93, R92 ;  /* 0x0000005c5d077221 */ /* 0x000fe40000010000 */
[----:B------:R-:W-:Y:S02]  /*15050*/  FADD.FTZ R40, R40, R133 ;  /* 0x0000008528287221 */ /* 0x000fe40000010000 */
[C---:B--2---:R-:W-:Y:S03]  /*15060*/  HMMA.16816.F32 R8, R20.reuse, R24, R8 ;  /* 0x000000181408723c */ /* 0x044fe60000001808 */
[----:B------:R-:W-:Y:S02]  /*15070*/  FADD.FTZ R42, R42, R7 ;  /* 0x000000072a2a7221 */ /* 0x000fe40000010000 */
[----:B------:R-:W-:Y:S01]  /*15080*/  MUFU.EX2 R48, R48 ;  /* 0x0000003000307308 */ /* 0x000fe20000000800 */
[----:B------:R-:W-:Y:S02]  /*15090*/  FADD.FTZ R41, R41, R40 ;  /* 0x0000002829297221 */ /* 0x000fe40000010000 */
[C---:B------:R-:W-:Y:S01]  /*150a0*/  HMMA.16816.F32 R68, R20.reuse, R26, R68 ;  /* 0x0000001a1444723c */ /* 0x040fe20000001844 */
[----:B------:R-:W2:Y:S03]  /*150b0*/  LDSM.16.MT88.4 R24, [R152+0x8800] ;  /* 0x008800009818783b */ /* 0x000ea60000004200 */
[----:B------:R-:W-:Y:S03]  /*150c0*/  FADD.FTZ R43, R43, R42 ;  /* 0x0000002a2b2b7221 */ /* 0x000fe60000010000 */
[----:B------:R-:W3:Y:S01]  /*150d0*/  MUFU.EX2 R49, R49 ;  /* 0x0000003100317308 */ /* 0x000ee20000000800 */
[C---:B----4-:R-:W-:Y:S08]  /*150e0*/  HMMA.16816.F32 R12, R20.reuse, R32, R12 ;  /* 0x00000020140c723c */ /* 0x050ff0000000180c */
[C---:B------:R-:W-:Y:S01]  /*150f0*/  HMMA.16816.F32 R72, R20.reuse, R34, R72 ;  /* 0x000000221448723c */ /* 0x040fe20000001848 */
[----:B------:R-:W-:Y:S01]  /*15100*/  LDSM.16.MT88.4 R32, [R149+0x8800] ;  /* 0x008800009520783b */ /* 0x000fe20000004200 */
[----:B------:R-:W-:Y:S06]  /*15110*/  MUFU.EX2 R50, R50 ;  /* 0x0000003200327308 */ /* 0x000fec0000000800 */
[C---:B-----5:R-:W-:Y:S04]  /*15120*/  HMMA.16816.F32 R76, R20.reuse, R28, R76 ;  /* 0x0000001c144c723c */ /* 0x060fe8000000184c */
[----:B------:R-:W4:Y:S04]  /*15130*/  MUFU.EX2 R51, R51 ;  /* 0x0000003300337308 */ /* 0x000f280000000800 */
        /* <DEDUP_REMOVED lines=10> */
[----:B---3--:R-:W-:Y:S01]  /*151e0*/  F2FP.PACK_AB R22, R49, R48 ;  /* 0x000000303116723e */ /* 0x008fe200000000ff */
[----:B------:R-:W-:Y:S01]  /*151f0*/  MUFU.EX2 R54, R54 ;  /* 0x0000003600367308 */ /* 0x000fe20000000800 */
[----:B----4-:R-:W-:Y:S01]  /*15200*/  F2FP.PACK_AB R23, R51, R50 ;  /* 0x000000323317723e */ /* 0x010fe200000000ff */
        /* <DEDUP_REMOVED lines=25> */
[----:B------:R-:W-:Y:S03]  /*153a0*/  FFMA.FTZ R5, R67, c[0x0][0x23c], -R5 ;  /* 0x00008f0043057a23 */ /* 0x000fe60000010805 */
[----:B------:R-:W-:Y:S01]  /*153b0*/  F2FP.PACK_AB R20, R53, R52 ;  /* 0x000000343514723e */ /* 0x000fe200000000ff */
[----:B------:R-:W4:Y:S01]  /*153c0*/  MUFU.EX2 R37, R61 ;  /* 0x0000003d00257308 */ /* 0x000f220000000800 */
[----:B-1----:R-:W-:Y:S03]  /*153d0*/  F2FP.PACK_AB R21, R55, R54 ;  /* 0x000000363715723e */ /* 0x002fe600000000ff */
[----:B---3--:R-:W-:Y:S01]  /*153e0*/  F2FP.PACK_AB R22, R57, R56 ;  /* 0x000000383916723e */ /* 0x008fe200000000ff */
[--C-:B------:R-:W-:Y:S01]  /*153f0*/  FFMA.FTZ R38, R64, c[0x0][0x23c], -R103.reuse ;  /* 0x00008f0040267a23 */ /* 0x100fe20000010867 */
[----:B--2---:R-:W-:Y:S01]  /*15400*/  F2FP.PACK_AB R23, R59, R58 ;  /* 0x0000003a3b17723e */ /* 0x004fe200000000ff */
[----:B------:R-:W-:Y:S02]  /*15410*/  FFMA.FTZ R103, R65, c[0x0][0x23c], -R103 ;  /* 0x00008f0041677a23 */ /* 0x000fe40000010867 */
[----:B------:R-:W-:Y:S01]  /*15420*/  FADD.FTZ R52, R52, R49 ;  /* 0x0000003134347221 */ /* 0x000fe20000010000 */
[----:B------:R-:W-:Y:S01]  /*15430*/  MUFU.EX2 R3, R3 ;  /* 0x0000000300037308 */ /* 0x000fe20000000800 */
[----:B------:R-:W-:Y:S02]  /*15440*/  FADD.FTZ R54, R54, R51 ;  /* 0x0000003336367221 */ /* 0x000fe40000010000 */
[C---:B------:R-:W-:Y:S03]  /*15450*/  HMMA.16816.F32 R8, R20.reuse, R24, R8 ;  /* 0x000000181408723c */ /* 0x040fe60000001808 */
[----:B------:R-:W-:Y:S02]  /*15460*/  FADD.FTZ R53, R53, R52 ;  /* 0x0000003435357221 */ /* 0x000fe40000010000 */
[----:B------:R-:W-:Y:S02]  /*15470*/  FADD.FTZ R55, R55, R54 ;  /* 0x0000003637377221 */ /* 0x000fe40000010000 */
[----:B------:R-:W1:Y:S01]  /*15480*/  MUFU.EX2 R36, R36 ;  /* 0x0000002400247308 */ /* 0x000e620000000800 */
[C---:B------:R-:W-:Y:S01]  /*15490*/  HMMA.16816.F32 R68, R20.reuse, R26, R68 ;  /* 0x0000001a1444723c */ /* 0x040fe20000001844 */
[----:B------:R-:W2:Y:S03]  /*154a0*/  LDSM.16.MT88.4 R24, [R148+0x9000] ;  /* 0x009000009418783b */ /* 0x000ea60000004200 */
[----:B------:R-:W-:Y:S04]  /*154b0*/  FADD.FTZ R56, R56, R53 ;  /* 0x0000003538387221 */ /* 0x000fe80000010000 */
[C---:B----4-:R-:W-:Y:S01]  /*154c0*/  HMMA.16816.F32 R12, R20.reuse, R28, R12 ;  /* 0x0000001c140c723c */ /* 0x050fe2000000180c */
[----:B------:R-:W-:Y:S03]  /*154d0*/  MUFU.EX2 R38, R38 ;  /* 0x0000002600267308 */ /* 0x000fe60000000800 */
[----:B------:R-:W-:Y:S04]  /*154e0*/  FADD.FTZ R57, R57, R56 ;  /* 0x0000003839397221 */ /* 0x000fe80000010000 */
[C---:B------:R-:W-:Y:S01]  /*154f0*/  HMMA.16816.F32 R72, R20.reuse, R30, R72 ;  /* 0x0000001e1448723c */ /* 0x040fe20000001848 */
[----:B------:R-:W3:Y:S02]  /*15500*/  LDSM.16.MT88.4 R28, [R152+0x9800] ;  /* 0x00980000981c783b */ /* 0x000ee40000004200 */
[----:B------:R-:W4:Y:S05]  /*15510*/  MUFU.EX2 R103, R103 ;  /* 0x0000006700677308 */ /* 0x000f2a0000000800 */
[C---:B-----5:R-:W-:Y:S05]  /*15520*/  HMMA.16816.F32 R76, R20.reuse, R32, R76 ;  /* 0x00000020144c723c */ /* 0x060fea000000184c */
[----:B------:R-:W-:Y:S03]  /*15530*/  MUFU.EX2 R6, R6 ;  /* 0x0000000600067308 */ /* 0x000fe60000000800 */
[C---:B------:R-:W-:Y:S01]  /*15540*/  HMMA.16816.F32 R16, R20.reuse, R34, R16 ;  /* 0x000000221410723c */ /* 0x040fe20000001810 */
[----:B------:R-:W5:Y:S06]  /*15550*/  LDSM.16.MT88.4 R32, [R150+0x9800] ;  /* 0x009800009620783b */ /* 0x000f6c0000004200 */
[----:B------:R-:W3:Y:S01]  /*15560*/  MUFU.EX2 R5, R5 ;  /* 0x0000000500057308 */ /* 0x000ee20000000800 */
[C---:B--2---:R-:W-:Y:S08]  /*15570*/  HMMA.16816.F32 R80, R20.reuse, R24, R80 ;  /* 0x000000181450723c */ /* 0x044ff00000001850 */
[----:B------:R-:W-:Y:S07]  /*15580*/  HMMA.16816.F32 R84, R20, R26, R84 ;  /* 0x0000001a1454723c */ /* 0x000fee0000001854 */
[----:B------:R-:W-:Y:S01]  /*15590*/  F2FP.PACK_AB R20, R37, R60 ;  /* 0x0000003c2514723e */ /* 0x000fe200000000ff */
[----:B------:R-:W-:Y:S01]  /*155a0*/  FADD.FTZ R60, R60, R57 ;  /* 0x000000393c3c7221 */ /* 0x000fe20000010000 */
[----:B-1----:R-:W-:Y:S03]  /*155b0*/  F2FP.PACK_AB R21, R36, R3 ;  /* 0x000000032415723e */ /* 0x002fe600000000ff */
[----:B----4-:R-:W-:Y:S01]  /*155c0*/  F2FP.PACK_AB R22, R103, R38 ;  /* 0x000000266716723e */ /* 0x010fe200000000ff */
[----:B------:R-:W-:Y:S01]  /*155d0*/  FADD.FTZ R37, R37, R60 ;  /* 0x0000003c25257221 */ /* 0x000fe20000010000 */
[----:B---3--:R-:W-:Y:S03]  /*155e0*/  F2FP.PACK_AB R23, R5, R6 ;  /* 0x000000060517723e */ /* 0x008fe600000000ff */
[----:B------:R-:W-:Y:S04]  /*155f0*/  FADD.FTZ R38, R38, R37 ;  /* 0x0000002526267221 */ /* 0x000fe80000010000 */
[C---:B------:R-:W-:Y:S01]  /*15600*/  HMMA.16816.F32 R96, R20.reuse, R28, R8 ;  /* 0x0000001c1460723c */ /* 0x040fe20000001808 */
[----:B------:R-:W1:Y:S02]  /*15610*/  LDSM.16.MT88.4 R8, [R148+0x9800] ;  /* 0x009800009408783b */ /* 0x000e640000004200 */
[----:B------:R-:W-:Y:S05]  /*15620*/  FADD.FTZ R177, R103, R38 ;  /* 0x0000002667b17221 */ /* 0x000fea0000010000 */
[C---:B------:R-:W-:Y:S08]  /*15630*/  HMMA.16816.F32 R68, R20.reuse, R30, R68 ;  /* 0x0000001e1444723c */ /* 0x040ff00000001844 */
[C---:B-----5:R-:W-:Y:S08]  /*15640*/  HMMA.16816.F32 R92, R20.reuse, R32, R12 ;  /* 0x00000020145c723c */ /* 0x060ff0000000180c */
[C---:B------:R-:W-:Y:S08]  /*15650*/  HMMA.16816.F32 R72, R20.reuse, R34, R72 ;  /* 0x000000221448723c */ /* 0x040ff00000001848 */
[C---:B------:R-:W-:Y:S08]  /*15660*/  HMMA.16816.F32 R76, R20.reuse, R88, R76 ;  /* 0x00000058144c723c */ /* 0x040ff0000000184c */
        /* <DEDUP_REMOVED lines=13> */
.L_x_6514:
        /* <DEDUP_REMOVED lines=129> */
.L_x_6519:
[----:B------:R-:W2:Y:S04]  /*15f50*/  S2R R5, SR_CTAID.Z ;  /* 0x0000000000057919 */ /* 0x000ea80000002700 */
[----:B------:R-:W2:Y:S02]  /*15f60*/  S2R R0, SR_CTAID.Y ;  /* 0x0000000000007919 */ /* 0x000ea40000002600 */
[----:B--2---:R-:W-:-:S04]  /*15f70*/  IMAD R2, R0, c[0x0][0x1c0], R5 ;  /* 0x0000700000027a24 */ /* 0x004fc800078e0205 */
[----:B------:R-:W-:Y:S02]  /*15f80*/  IMAD R2, R2, c[0x0][0x214], RZ ;  /* 0x0000850002027a24 */ /* 0x000fe400078e02ff */
.L_x_6520:
[----:B------:R-:W-:Y:S01]  /*15f90*/  BAR.SYNC.DEFER_BLOCKING 0x0 ;  /* 0x0000000000007b1d */ /* 0x000fe20000010000 */
[----:B-1----:R-:W-:Y:S01]  /*15fa0*/  LOP3.LUT R7, R11, 0xffffffe0, RZ, 0xc0, !PT ;  /* 0xffffffe00b077812 */ /* 0x002fe200078ec0ff */
[C---:B------:R-:W-:Y:S01]  /*15fb0*/  IMAD.WIDE.U32 R14, R165.reuse, c[0x0][0x1e8], RZ ;  /* 0x00007a00a50e7a25 */ /* 0x040fe200078e00ff */
        /* <DEDUP_REMOVED lines=34> */
.L_x_6522:
[----:B------:R-:W-:Y:S05]  /*161e0*/  BSYNC B0 ;  /* 0x0000000000007941 */ /* 0x000fea0003800000 */
.L_x_6521:
[----:B------:R-:W5:Y:S01]  /*161f0*/  S2R R2, SR_CTAID.X ;  /* 0x0000000000027919 */ /* 0x000f620000002500 */
[----:B------:R-:W-:Y:S01]  /*16200*/  LEA.HI R3, R3, R4, RZ, 0x3 ;  /* 0x0000000403037211 */ /* 0x000fe200078f18ff */
[----:B------:R-:W-:Y:S03]  /*16210*/  BSSY B0, `(.L_x_6523) ;  /* 0x000001c000007945 */ /* 0x000fe60003800000 */
[----:B------:R-:W-:-:S05]  /*16220*/  LOP3.LUT R3, R3, 0xfffffff8, RZ, 0xc0, !PT ;  /* 0xfffffff803037812 */ /* 0x000fca00078ec0ff */
[----:B------:R-:W-:-:S04]  /*16230*/  IMAD.IADD R4, R4, 0x1, -R3 ;  /* 0x0000000104047824 */ /* 0x000fc800078e0a03 */
[----:B----4-:R-:W-:Y:S01]  /*16240*/  IMAD.SHL.U32 R6, R4, 0x8, RZ ;  /* 0x0000000804067824 */ /* 0x010fe200078e00ff */
[----:B------:R-:W-:-:S04]  /*16250*/  SHF.R.S32.HI R4, RZ, 0x1f, R5 ;  /* 0x0000001fff047819 */ /* 0x000fc80000011405 */
[----:B------:R-:W-:Y:S01]  /*16260*/  SHF.R.S32.HI R7, RZ, 0x1f, R6 ;  /* 0x0000001fff077819 */ /* 0x000fe20000011406 */
[----:B------:R-:W-:Y:S01]  /*16270*/  IMAD R4, R4, c[0x0][0x1f0], RZ ;  /* 0x00007c0004047a24 */ /* 0x000fe200078e02ff */
[----:B-----5:R-:W-:-:S03]  /*16280*/  SHF.L.U32 R3, R2, 0x6, RZ ;  /* 0x0000000602037819 */ /* 0x020fc600000006ff */
[----:B------:R-:W-:Y:S01]  /*16290*/  IMAD R4, R5, c[0x0][0x1f4], R4 ;  /* 0x00007d0005047a24 */ /* 0x000fe200078e0204 */
[----:B------:R-:W-:Y:S01]  /*162a0*/  SHF.R.S32.HI R2, RZ, 0x1f, R3 ;  /* 0x0000001fff027819 */ /* 0x000fe20000011403 */
[----:B------:R-:W-:-:S04]  /*162b0*/  IMAD.WIDE.U32 R6, R3, c[0x0][0x1e8], R6 ;  /* 0x00007a0003067a25 */ /* 0x000fc800078e0006 */
[----:B------:R-:W-:Y:S01]  /*162c0*/  IMAD R2, R2, c[0x0][0x1e8], RZ ;  /* 0x00007a0002027a24 */ /* 0x000fe200078e02ff */
[----:B------:R-:W-:-:S03]  /*162d0*/  IADD3 R6, P0, R0, R6, RZ ;  /* 0x0000000600067210 */ /* 0x000fc60007f1e0ff */
[C---:B------:R-:W-:Y:S01]  /*162e0*/  IMAD R2, R3.reuse, c[0x0][0x1ec], R2 ;  /* 0x00007b0003027a24 */ /* 0x040fe200078e0202 */
[----:B------:R-:W-:-:S04]  /*162f0*/  IADD3 R3, -R3, R164, RZ ;  /* 0x000000a403037210 */ /* 0x000fc80007ffe1ff */
        /* <DEDUP_REMOVED lines=13> */
.L_x_6524:
[----:B------:R-:W-:Y:S05]  /*163d0*/  BSYNC B0 ;  /* 0x0000000000007941 */ /* 0x000fea0003800000 */
.L_x_6523:
[----:B------:R-:W-:Y:S01]  /*163e0*/  IADD3 R0, R168, 0x10, RZ ;  /* 0x00000010a8007810 */ /* 0x000fe20007ffe0ff */
[----:B------:R-:W-:Y:S03]  /*163f0*/  BSSY B0, `(.L_x_6525) ;  /* 0x000000e000007945 */ /* 0x000fe60003800000 */
[----:B------:R-:W-:-:S13]  /*16400*/  ISETP.GE.AND P0, PT, R0, R3, PT ;  /* 0x000000030000720c */ /* 0x000fda0003f06270 */
        /* <DEDUP_REMOVED lines=12> */
.L_x_6526:
[----:B------:R-:W-:Y:S05]  /*164d0*/  BSYNC B0 ;  /* 0x0000000000007941 */ /* 0x000fea0003800000 */
.L_x_6525:
        /* <DEDUP_REMOVED lines=15> */
.L_x_6528:
[----:B------:R-:W-:Y:S05]  /*165d0*/  BSYNC B0 ;  /* 0x0000000000007941 */ /* 0x000fea0003800000 */
.L_x_6527:
[----:B------:R-:W-:-:S04]  /*165e0*/  IADD3 R0, R168, 0x30, RZ ;  /* 0x00000030a8007810 */ /* 0x000fc80007ffe0ff */
[----:B------:R-:W-:-:S13]  /*165f0*/  ISETP.GE.AND P0, PT, R0, R3, PT ;  /* 0x000000030000720c */ /* 0x000fda0003f06270 */
        /* <DEDUP_REMOVED lines=13> */
.L_x_6529:
        /* <DEDUP_REMOVED lines=11> */
.L_x_7812:


//--------------------- .text._ZN5flash24flash_fwd_splitkv_kernelI23Flash_fwd_kernel_traitsILi64ELi64ELi128ELi4ELb0ELb0EN7cutlass6half_tE19Flash_kernel_traitsILi64ELi64ELi128ELi4ES3_EELb1ELb0ELb0ELb0ELb1ELb1ELb0ELb1EEEvNS_16Flash_fwd_paramsE --------------------------
	.section	.text._ZN5flash24flash_fwd_splitkv_kernelI23Flash_fwd_kernel_traitsILi64ELi64ELi128ELi4ELb0ELb0EN7cutlass6half_tE19Flash_kernel_traitsILi64ELi64ELi128ELi4ES3_EELb1ELb0ELb0ELb0ELb1ELb1ELb0ELb1EEEvNS_16Flash_fwd_paramsE,"ax",@progbits
	.sectioninfo	@"SHI_REGISTERS=254"
	.align	128
        .global         _ZN5flash24flash_fwd_splitkv_kernelI23Flash_fwd_kernel_traitsILi64ELi64ELi128ELi4ELb0ELb0EN7cutlass6half_tE19Flash_kernel_traitsILi64ELi64ELi128ELi4ES3_EELb1ELb0ELb0ELb0ELb1ELb1ELb0ELb1EEEvNS_16Flash_fwd_paramsE
        .type           _ZN5flash24flash_fwd_splitkv_kernelI23Flash_fwd_kernel_traitsILi64ELi64ELi128ELi4ELb0ELb0EN7cutlass6half_tE19Flash_kernel_traitsILi64ELi64ELi128ELi4ES3_EELb1ELb0ELb0ELb0ELb1ELb1ELb0ELb1EEEvNS_16Flash_fwd_paramsE,@function
        .size           _ZN5flash24flash_fwd_splitkv_kernelI23Flash_fwd_kernel_traitsILi64ELi64ELi128ELi4ELb0ELb0EN7cutlass6half_tE19Flash_kernel_traitsILi64ELi64ELi128ELi4ES3_EELb1ELb0ELb0ELb0ELb1ELb1ELb0ELb1EEEvNS_16Flash_fwd_paramsE,(.L_x_7813 - _ZN5flash24flash_fwd_splitkv_kernelI23Flash_fwd_kernel_traitsILi64ELi64ELi128ELi4ELb0ELb0EN7cutlass6half_tE19Flash_kernel_traitsILi64ELi64ELi128ELi4ES3_EELb1ELb0ELb0ELb0ELb1ELb1ELb0ELb1EEEvNS_16Flash_fwd_paramsE)
        .other          _ZN5flash24flash_fwd_splitkv_kernelI23Flash_fwd_kernel_traitsILi64ELi64ELi128ELi4ELb0ELb0EN7cutlass6half_tE19Flash_kernel_traitsILi64ELi64ELi128ELi4ES3_EELb1ELb0ELb0ELb0ELb1ELb1ELb0ELb1EEEvNS_16Flash_fwd_paramsE,@"STO_CUDA_ENTRY STV_DEFAULT"
_ZN5flash24flash_fwd_splitkv_kernelI23Flash_fwd_kernel_traitsILi64ELi64ELi128ELi4ELb0ELb0EN7cutlass6half_tE19Flash_kernel_traitsILi64ELi64ELi128ELi4ES3_EELb1ELb0ELb0ELb0ELb1ELb1ELb0ELb1EEEvNS_16Flash_fwd_paramsE:
.text._ZN5flash24flash_fwd_splitkv_kernelI23Flash_fwd_kernel_traitsILi64ELi64ELi128ELi4ELb0ELb0EN7cutlass6half_tE19Flash_kernel_traitsILi64ELi64ELi128ELi4ES3_EELb1ELb0ELb0ELb0ELb1ELb1ELb0ELb1EEEvNS_16Flash_fwd_paramsE:
        /* <DEDUP_REMOVED lines=35> */
.L_x_6530:
[----:B-12-4-:R-:W-:Y:S02]  /*0230*/  MOV R0, c[0x0][0x218] ;  /* 0x0000860000007a02 */ /* 0x016fe40000000f00 */
.L_x_6531:
        /* <DEDUP_REMOVED lines=73> */
.L_x_6534:
[----:B------:R-:W-:Y:S05]  /*06d0*/  BSYNC B0 ;  /* 0x0000000000007941 */ /* 0x000fea0003800000 */
.L_x_6533:
        /* <DEDUP_REMOVED lines=15> */
.L_x_6536:
[----:B------:R-:W-:Y:S05]  /*07d0*/  BSYNC B0 ;  /* 0x0000000000007941 */ /* 0x000fea0003800000 */
.L_x_6535:
        /* <DEDUP_REMOVED lines=15> */
.L_x_6538:
[----:B------:R-:W-:Y:S05]  /*08d0*/  BSYNC B0 ;  /* 0x0000000000007941 */ /* 0x000fea0003800000 */
.L_x_6537:
        /* <DEDUP_REMOVED lines=14> */
.L_x_6540:
[----:B------:R-:W-:Y:S05]  /*09c0*/  BSYNC B0 ;  /* 0x0000000000007941 */ /* 0x000fea0003800000 */
.L_x_6539:
        /* <DEDUP_REMOVED lines=19> */
.L_x_6532:
        /* <DEDUP_REMOVED lines=94> */
.L_x_6541:
        /* <DEDUP_REMOVED lines=16> */
.L_x_6543:
        /* <DEDUP_REMOVED lines=54> */
.L_x_6542:
        /* <DEDUP_REMOVED lines=14> */
[----:B------:R-:W-:Y:S01]  /*1620*/  SHF.L.U32 R21, R178, 0x6, RZ ;  /* 0x00000006b2157819 */ /* 0x000fe200000006ff */
[----:B------:R-:W-:Y:S01]  /*1630*/  @P0 IMAD.WIDE.U32 R18, R175, c[0x0][0x190], RZ ;  /* 0x00006400af120a25 */ /* 0x000fe200078e00ff */
[----:B------:R-:W-:Y:S02]  /*1640*/  SHF.R.S32.HI R179, RZ, 0x1f, R178 ;  /* 0x0000001fffb37819 */ /* 0x000fe400000114b2 */
[----:B------:R-:W-:Y:S01]  /*1650*/  LOP3.LUT R21, R21, 0x1c0, RZ, 0xc0, !PT ;  /* 0x000001c015157812 */ /* 0x000fe200078ec0ff */
[----:B------:R-:W-:Y:S01]  /*1660*/  @P0 IMAD R17, R175, c[0x0][0x194], R19 ;  /* 0x00006500af110a24 */ /* 0x000fe200078e0213 */
[----:B------:R-:W-:Y:S01]  /*1670*/  LOP3.LUT R19, R135, 0xfffffff0, RZ, 0xc0, !PT ;  /* 0xfffffff087137812 */ /* 0x000fe200078ec0ff */
[----:B------:R-:W-:Y:S01]  /*1680*/  @!P0 IMAD R16, R4, c[0x0][0x178], RZ ;  /* 0x00005e0004108a24 */ /* 0x000fe200078e02ff */
[----:B------:R-:W-:Y:S01]  /*1690*/  IADD3 R5, P1, R178, R5, RZ ;  /* 0x00000005b2057210 */ /* 0x000fe20007f3e0ff */
[C---:B------:R-:W-:Y:S01]  /*16a0*/  IMAD.IADD R62, R58.reuse, 0x1, -R25 ;  /* 0x000000013a3e7824 */ /* 0x040fe200078e0a19 */
[----:B------:R-:W-:Y:S01]  /*16b0*/  SHF.R.S32.HI R133, RZ, 0x1, R132 ;  /* 0x00000001ff857819 */ /* 0x000fe20000011484 */
[----:B------:R-:W-:Y:S01]  /*16c0*/  IMAD.IADD R134, R58, 0x1, -R19 ;  /* 0x000000013a867824 */ /* 0x000fe200078e0a13 */
[----:B------:R-:W-:Y:S01]  /*16d0*/  IADD3.X R3, R179, R3, RZ, P1, !PT ;  /* 0x00000003b3037210 */ /* 0x000fe20000ffe4ff */
[----:B------:R-:W-:Y:S01]  /*16e0*/  @!P0 IMAD.WIDE.U32 R22, R9, c[0x0][0x178], RZ ;  /* 0x00005e0009168a25 */ /* 0x000fe200078e00ff */
[----:B------:R-:W-:-:S02]  /*16f0*/  SHF.L.U32 R130, R62, 0x2, RZ ;  /* 0x000000023e827819 */ /* 0x000fc400000006ff */
[----:B------:R-:W-:Y:S01]  /*1700*/  SHF.R.S32.HI R63, RZ, 0x1f, R134 ;  /* 0x0000001fff3f7819 */ /* 0x000fe20000011486 */
[----:B------:R-:W-:Y:S01]  /*1710*/  @!P0 IMAD R16, R9, c[0x0][0x17c], R16 ;  /* 0x00005f0009108a24 */ /* 0x000fe200078e0210 */
[----:B------:R-:W-:Y:S01]  /*1720*/  SHF.L.U64.HI R104, R153, R108, c[0x0][0x19c] ;  /* 0x0000670099687619 */ /* 0x000fe2000001026c */
[----:B------:R-:W-:Y:S01]  /*1730*/  IMAD.SHL.U32 R14, R62, 0x8, RZ ;  /* 0x000000083e0e7824 */ /* 0x000fe200078e00ff */
[----:B------:R-:W-:Y:S01]  /*1740*/  LEA.HI R63, R63, R134, RZ, 0x3 ;  /* 0x000000863f3f7211 */ /* 0x000fe200078f18ff */
[----:B------:R-:W-:Y:S01]  /*1750*/  @P0 IMAD.MOV.U32 R12, RZ, RZ, R18 ;  /* 0x000000ffff0c0224 */ /* 0x000fe200078e0012 */
[----:B------:R-:W-:Y:S01]  /*1760*/  @!P0 IADD3 R17, R23, R16, RZ ;  /* 0x0000001017118210 */ /* 0x000fe20007ffe0ff */
[----:B------:R-:W-:Y:S01]  /*1770*/  @!P0 IMAD.MOV.U32 R12, RZ, RZ, R22 ;  /* 0x000000ffff0c8224 */ /* 0x000fe200078e0016 */
[----:B------:R-:W-:Y:S01]  /*1780*/  LEA.HI R18, R59, R58, RZ, 0x6 ;  /* 0x0000003a3b127211 */ /* 0x000fe200078f30ff */
[----:B------:R-:W-:Y:S01]  /*1790*/  IMAD.WIDE R22, R15, 0x40, R178 ;  /* 0x000000400f167825 */ /* 0x000fe200078e02b2 */
[----:B------:R-:W-:-:S02]  /*17a0*/  LOP3.LUT R19, R21, 0x38, R14, 0xf8, !PT ;  /* 0x0000003815137812 */ /* 0x000fc400078ef80e */
[----:B------:R-:W-:Y:S01]  /*17b0*/  SHF.R.U32.HI R16, RZ, 0x3, R21 ;  /* 0x00000003ff107819 */ /* 0x000fe20000011615 */
[----:B------:R-:W-:Y:S01]  /*17c0*/  IMAD.SHL.U32 R21, R18, 0x8, RZ ;  /* 0x0000000812157824 */ /* 0x000fe200078e00ff */
[----:B------:R-:W-:Y:S01]  /*17d0*/  IADD3 R20, P0, R14, R10, RZ ;  /* 0x0000000a0e147210 */ /* 0x000fe20007f1e0ff */
[----:B------:R-:W-:Y:S01]  /*17e0*/  IMAD R131, R178, R133, R130 ;  /* 0x00000085b2837224 */ /* 0x000fe200078e0282 */
[----:B------:R-:W-:Y:S01]  /*17f0*/  LOP3.LUT R16, R19, R16, RZ, 0x3c, !PT ;  /* 0x0000001013107212 */ /* 0x000fe200078e3cff */
[----:B------:R-:W-:Y:S01]  /*1800*/  IMAD.SHL.U32 R105, R153, 0x10, RZ ;  /* 0x0000001099697824 */ /* 0x000fe200078e00ff */
[----:B------:R-:W-:Y:S02]  /*1810*/  LOP3.LUT R19, R63, 0xfffffff8, RZ, 0xc0, !PT ;  /* 0xfffffff83f137812 */ /* 0x000fe400078ec0ff */
[----:B------:R-:W-:Y:S02]  /*1820*/  SHF.R.S32.HI R15, RZ, 0x1f, R14 ;  /* 0x0000001fff0f7819 */ /* 0x000fe4000001140e */
[----:B------:R-:W-:Y:S01]  /*1830*/  LOP3.LUT R136, R16, 0xfffffe00, R21, 0xf8, !PT ;  /* 0xfffffe0010887812 */ /* 0x000fe200078ef815 */
[----:B------:R-:W-:Y:S01]  /*1840*/  IMAD.IADD R134, R134, 0x1, -R19 ;  /* 0x0000000186867824 */ /* 0x000fe200078e0a13 */
[----:B------:R-:W-:Y:S01]  /*1850*/  IADD3 R24, P1, R14, R12, RZ ;  /* 0x0000000c0e187210 */ /* 0x000fe20007f3e0ff */
[----:B------:R-:W-:Y:S01]  /*1860*/  IMAD R19, R0, c[0x0][0x1b8], RZ ;  /* 0x00006e0000137a24 */ /* 0x000fe200078e02ff */
[----:B------:R-:W-:Y:S01]  /*1870*/  LEA.HI R59, R59, R58, RZ, 0x5 ;  /* 0x0000003a3b3b7211 */ /* 0x000fe200078f28ff */
[----:B------:R-:W-:Y:S01]  /*1880*/  IMAD.X R21, R15, 0x1, R13, P0 ;  /* 0x000000010f157824 */ /* 0x000fe200000e060d */
[----:B------:R-:W-:Y:S01]  /*1890*/  IADD3 R10, P0, R14, R6, RZ ;  /* 0x000000060e0a7210 */ /* 0x000fe20007f1e0ff */
[----:B------:R-:W-:Y:S01]  /*18a0*/  IMAD R19, R2, c[0x0][0x1bc], R19 ;  /* 0x00006f0002137a24 */ /* 0x000fe200078e0213 */
[----:B------:R-:W-:Y:S01]  /*18b0*/  IADD3 R130, R130, R131, RZ ;  /* 0x0000008382827210 */ /* 0x000fe20007ffe0ff */
[----:B------:R-:W-:Y:S01]  /*18c0*/  IMAD.WIDE.U32 R20, R2, c[0x0][0x1b8], R20 ;  /* 0x00006e0002147a25 */ /* 0x000fe200078e0014 */
[----:B------:R-:W-:-:S02]  /*18d0*/  SHF.R.S32.HI R118, RZ, 0x1f, R131 ;  /* 0x0000001fff767819 */ /* 0x000fc40000011483 */
[----:B------:R-:W-:Y:S01]  /*18e0*/  SHF.R.S32.HI R117, RZ, 0x1f, R130 ;  /* 0x0000001fff757819 */ /* 0x000fe20000011482 */
        /* <DEDUP_REMOVED lines=20> */
[C---:B------:R-:W-:Y:S01]  /*1a30*/  IMAD R17, R22.reuse, c[0x0][0x194], R17 ;  /* 0x0000650016117a24 */ /* 0x040fe200078e0211 */
[----:B------:R-:W-:Y:S01]  /*1a40*/  LOP3.LUT R11, R59, 0xffffffe0, RZ, 0xc0, !PT ;  /* 0xffffffe03b0b7812 */ /* 0x000fe200078ec0ff */
[----:B------:R-:W-:Y:S01]  /*1a50*/  IMAD.WIDE.U32 R24, R22, c[0x0][0x190], R24 ;  /* 0x0000640016187a25 */ /* 0x000fe200078e0018 */
[----:B------:R-:W-:-:S02]  /*1a60*/  IMNMX R67, RZ, R67, !PT ;  /* 0x00000043ff437217 */ /* 0x000fc40007800200 */
[----:B------:R-:W-:Y:S01]  /*1a70*/  SHF.L.U64.HI R71, R10, 0x1, R13 ;  /* 0x000000010a477819 */ /* 0x000fe2000001020d */
[----:B------:R-:W-:Y:S01]  /*1a80*/  IMAD R3, R3, c[0x0][0x1a8], RZ ;  /* 0x00006a0003037a24 */ /* 0x000fe200078e02ff */
[----:B------:R-:W-:Y:S01]  /*1a90*/  IADD3.X R73, R73, c[0x0][0x174], RZ, P0, !PT ;  /* 0x00005d0049497a10 */ /* 0x000fe200007fe4ff */
[----:B------:R-:W-:Y:S01]  /*1aa0*/  IMAD.IADD R25, R25, 0x1, R17 ;  /* 0x0000000119197824 */ /* 0x000fe200078e0211 */
[----:B------:R-:W-:Y:S01]  /*1ab0*/  IADD3.X R71, R71, c[0x0][0x16c], RZ, P3, !PT ;  /* 0x00005b0047477a10 */ /* 0x000fe20001ffe4ff */
[----:B------:R-:W-:Y:S01]  /*1ac0*/  IMAD R137, R138, c[0x0][0x1ac], R3 ;  /* 0x00006b008a897a24 */ /* 0x000fe200078e0203 */
[----:B------:R-:W-:Y:S01]  /*1ad0*/  SHF.R.S32.HI R59, RZ, 0x5, R59 ;  /* 0x00000005ff3b7819 */ /* 0x000fe2000001143b */
[----:B------:R-:W-:Y:S01]  /*1ae0*/  IMAD.MOV.U32 R3, RZ, RZ, 0x20 ;  /* 0x00000020ff037424 */ /* 0x000fe200078e00ff */
[----:B------:R-:W-:Y:S01]  /*1af0*/  SEL R42, R42, 0xfffffff0, !P1 ;  /* 0xfffffff02a2a7807 */ /* 0x000fe20004800000 */
[----:B------:R-:W-:Y:S01]  /*1b00*/  IMAD.MOV.U32 R5, RZ, RZ, c[0x0][0x1a0] ;  /* 0x00006800ff057624 */ /* 0x000fe200078e00ff */
[----:B------:R-:W-:Y:S01]  /*1b10*/  MOV R169, R71 ;  /* 0x0000004700a97202 */ /* 0x000fe20000000f00 */
[----:B------:R-:W-:Y:S01]  /*1b20*/  IMAD.WIDE.U32 R138, R138, c[0x0][0x1a8], R24 ;  /* 0x00006a008a8a7a25 */ /* 0x000fe200078e0018 */
[----:B------:R-:W-:-:S02]  /*1b30*/  SEL R43, R3, 0xffffffe0, !P2 ;  /* 0xffffffe0032b7807 */ /* 0x000fc40005000000 */
[C---:B------:R-:W-:Y:S01]  /*1b40*/  SHF.L.U64.HI R106, R5.reuse, R108, c[0x0][0x1a4] ;  /* 0x00006900056a7619 */ /* 0x040fe2000001026c */
[----:B------:R-:W-:Y:S02]  /*1b50*/  IMAD.SHL.U32 R107, R5, 0x10, RZ ;  /* 0x00000010056b7824 */ /* 0x000fe400078e00ff */
        /* <DEDUP_REMOVED lines=172> */
.L_x_6598:
        /* <DEDUP_REMOVED lines=135> */
.L_x_6548:
[----:B------:R-:W-:Y:S05]  /*2e90*/  BSYNC B0 ;  /* 0x0000000000007941 */ /* 0x000fea0003800000 */
.L_x_6547:
        /* <DEDUP_REMOVED lines=62> */
.L_x_6550:
[----:B------:R-:W-:Y:S05]  /*3280*/  BSYNC B0 ;  /* 0x0000000000007941 */ /* 0x000fea0003800000 */
.L_x_6549:
        /* <DEDUP_REMOVED lines=64> */
.L_x_6552:
[----:B------:R-:W-:Y:S05]  /*3690*/  BSYNC B0 ;  /* 0x0000000000007941 */ /* 0x000fea0003800000 */
.L_x_6551:
        /* <DEDUP_REMOVED lines=65> */
.L_x_6554:
[----:B------:R-:W-:Y:S05]  /*3ab0*/  BSYNC B0 ;  /* 0x0000000000007941 */ /* 0x000fea0003800000 */
.L_x_6553:
        /* <DEDUP_REMOVED lines=61> */
.L_x_6556:
[----:B------:R-:W-:Y:S05]  /*3e90*/  BSYNC B0 ;  /* 0x0000000000007941 */ /* 0x000fea0003800000 */
.L_x_6555:
        /* <DEDUP_REMOVED lines=65> */
.L_x_6558:
[----:B------:R-:W-:Y:S05]  /*42b0*/  BSYNC B0 ;  /* 0x0000000000007941 */ /* 0x000fea0003800000 */
.L_x_6557:
        /* <DEDUP_REMOVED lines=65> */
.L_x_6560:
[----:B------:R-:W-:Y:S05]  /*46d0*/  BSYNC B0 ;  /* 0x0000000000007941 */ /* 0x000fea0003800000 */
.L_x_6559:
        /* <DEDUP_REMOVED lines=67> */
.L_x_6562:
[----:B------:R-:W-:Y:S05]  /*4b10*/  BSYNC B0 ;  /* 0x0000000000007941 */ /* 0x000fea0003800000 */
.L_x_6561:
        /* <DEDUP_REMOVED lines=9> */
.L_x_6546:
        /* <DEDUP_REMOVED lines=90> */
.L_x_6567:
[----:B------:R-:W-:Y:S05]  /*5150*/  BSYNC B0 ;  /* 0x0000000000007941 */ /* 0x000fea0003800000 */
.L_x_6566:
[----:B-----5:R2:W-:Y:S02]  /*5160*/  STG.E.128 [R70.64], R32 ;  /* 0x0000002046007986 */ /* 0x0205e4000c101d06 */
.L_x_6565:
[----:B------:R-:W-:Y:S05]  /*5170*/  BSYNC B1 ;  /* 0x0000000000017941 */ /* 0x000fea0003800000 */
.L_x_6564:
        /* <DEDUP_REMOVED lines=91> */
.L_x_6571:
[----:B------:R-:W-:Y:S05]  /*5730*/  BSYNC B0 ;  /* 0x0000000000007941 */ /* 0x000fea0003800000 */
.L_x_6570:
[C---:B------:R-:W-:Y:S04]  /*5740*/  LEA R2, P0, R105.reuse, R70, 0x1 ;  /* 0x0000004669027211 */ /* 0x040fe800078008ff */
[----:B------:R-:W-:Y:S05]  /*5750*/  LEA.HI.X R3, R105, R71, R104, 0x1, P0 ;  /* 0x0000004769037211 */ /* 0x000fea00000f0c68 */
[----:B-----5:R3:W-:Y:S04]  /*5760*/  STG.E.128 [R2.64], R32 ;  /* 0x0000002002007986 */ /* 0x0207e8000c101d06 */
.L_x_6569:
[----:B------:R-:W-:Y:S05]  /*5770*/  BSYNC B1 ;  /* 0x0000000000017941 */ /* 0x000fea0003800000 */
.L_x_6568:
        /* <DEDUP_REMOVED lines=96> */
.L_x_6575:
[----:B------:R-:W-:Y:S05]  /*5d80*/  BSYNC B0 ;  /* 0x0000000000007941 */ /* 0x000fea0003800000 */
.L_x_6574:
[C---:B------:R-:W-:Y:S04]  /*5d90*/  LEA R2, P0, R150.reuse, R70, 0x1 ;  /* 0x0000004696027211 */ /* 0x040fe800078008ff */
[----:B------:R-:W-:Y:S05]  /*5da0*/  LEA.HI.X R3, R150, R71, R76, 0x1, P0 ;  /* 0x0000004796037211 */ /* 0x000fea00000f0c4c */
[----:B-----5:R3:W-:Y:S04]  /*5db0*/  STG.E.128 [R2.64], R52 ;  /* 0x0000003402007986 */ /* 0x0207e8000c101d06 */
.L_x_6573:
[----:B------:R-:W-:Y:S05]  /*5dc0*/  BSYNC B1 ;  /* 0x0000000000017941 */ /* 0x000fea0003800000 */
.L_x_6572:
        /* <DEDUP_REMOVED lines=16> */
[----:B------:R-:W-:Y:S02]  /*5ed0*/  MOV R160, RZ ;  /* 0x000000ff00a07202 */ /* 0x000fe40000000f00 */
[----:B------:R-:W-:Y:S02]  /*5ee0*/  MOV R46, R54 ;  /* 0x00000036002e7202 */ /* 0x000fe40000000f00 */
[----:B------:R-:W-:Y:S03]  /*5ef0*/  MOV R47, R55 ;  /* 0x00000037002f7202 */ /* 0x000fe60000000f00 */
[----:B------:R-:W-:Y:S02]  /*5f00*/  @P0 IADD3 R99, RZ, -UR5, RZ ;  /* 0x80000005ff630c10 */ /* 0x000fe4000fffe0ff */
[----:B------:R-:W-:Y:S02]  /*5f10*/  @P0 IADD3 R156, RZ, -UR5, RZ ;  /* 0x80000005ff9c0c10 */ /* 0x000fe4000fffe0ff */
[C---:B------:R-:W-:Y:S02]  /*5f20*/  LEA R16, P1, R99.reuse, R158, 0x1 ;  /* 0x0000009e63107211 */ /* 0x040fe400078208ff */
[----:B------:R-:W-:Y:S02]  /*5f30*/  @P0 IADD3 R160, RZ, -UR5, RZ ;  /* 0x80000005ffa00c10 */ /* 0x000fe4000fffe0ff */
[----:B------:R-:W-:Y:S02]  /*5f40*/  LEA.HI.X.SX32 R17, R99, R159, 0x1, P1 ;  /* 0x0000009f63117211 */ /* 0x000fe400008f0eff */
[----:B------:R-:W-:Y:S04]  /*5f50*/  IADD3 R99, P1, R123, R156, RZ ;  /* 0x0000009c7b637210 */ /* 0x000fe80007f3e0ff */
[----:B------:R-:W-:Y:S01]  /*5f60*/  LEA.HI.X.SX32 R156, R156, R114, 0x1, P1 ;  /* 0x000000729c9c7211 */ /* 0x000fe200008f0eff */
[----:B------:R-:W2:Y:S01]  /*5f70*/  LDG.E.128 R16, [R16.64] ;  /* 0x0000000610107981 */ /* 0x000ea2000c1e1d00 */
[C---:B-1----:R-:W-:Y:S04]  /*5f80*/  LEA R158, P1, R99.reuse, R100, 0x1 ;  /* 0x00000064639e7211 */ /* 0x042fe800078208ff */
[----:B------:R-:W-:Y:S02]  /*5f90*/  LEA.HI.X R159, R99, R97, R156, 0x1, P1 ;  /* 0x00000061639f7211 */ /* 0x000fe400008f0c9c */
[----:B------:R-:W-:Y:S04]  /*5fa0*/  IADD3 R99, P1, R123, R160, RZ ;  /* 0x000000a07b637210 */ /* 0x000fe80007f3e0ff */
[----:B------:R-:W-:Y:S01]  /*5fb0*/  LEA.HI.X.SX32 R160, R160, R114, 0x1, P1 ;  /* 0x00000072a0a07211 */ /* 0x000fe200008f0eff */
[----:B------:R-:W3:Y:S01]  /*5fc0*/  LDG.E.128 R156, [R158.64] ;  /* 0x000000069e9c7981 */ /* 0x000ee2000c1e1d00 */
        /* <DEDUP_REMOVED lines=64> */
.L_x_6579:
[----:B------:R-:W-:Y:S05]  /*63d0*/  BSYNC B0 ;  /* 0x0000000000007941 */ /* 0x000fea0003800000 */
.L_x_6578:
[----:B------:R-:W-:Y:S05]  /*63e0*/  MOV R3, 0x60 ;  /* 0x0000006000037802 */ /* 0x000fea0000000f00 */
[C---:B------:R-:W-:Y:S04]  /*63f0*/  IMAD.WIDE.U32 R4, R3.reuse, c[0x0][0x198], R70 ;  /* 0x0000660003047a25 */ /* 0x040fe800078e0046 */
[----:B------:R-:W-:Y:S05]  /*6400*/  IMAD R0, R3, c[0x0][0x19c], RZ ;  /* 0x0000670003007a24 */ /* 0x000fea00078e02ff */
[----:B------:R-:W-:Y:S05]  /*6410*/  IADD3 R5, R5, R0, RZ ;  /* 0x0000000005057210 */ /* 0x000fea0007ffe0ff */
[----:B-----5:R2:W-:Y:S02]  /*6420*/  STG.E.128 [R4.64], R52 ;  /* 0x0000003404007986 */ /* 0x0205e4000c101d06 */
.L_x_6577:
[----:B------:R-:W-:Y:S05]  /*6430*/  BSYNC B1 ;  /* 0x0000000000017941 */ /* 0x000fea0003800000 */
.L_x_6576:
        /* <DEDUP_REMOVED lines=19> */
[----:B------:R-:W-:Y:S02]  /*6570*/  LEA R16, P1, R156, R158, 0x1 ;  /* 0x0000009e9c107211 */ /* 0x000fe400078208ff */
[----:B------:R-:W-:Y:S02]  /*6580*/  IADD3 R99, P2, R122, R101, RZ ;  /* 0x000000657a637210 */ /* 0x000fe40007f5e0ff */
[----:B------:R-:W-:Y:S02]  /*6590*/  LEA.HI.X.SX32 R17, R156, R159, 0x1, P1 ;  /* 0x0000009f9c117211 */ /* 0x000fe400008f0eff */
[----:B------:R-:W-:Y:S02]  /*65a0*/  LEA.HI.X.SX32 R156, R101, R113, 0x1, P2 ;  /* 0x00000071659c7211 */ /* 0x000fe400010f0eff */
[C---:B-1----:R-:W-:Y:S02]  /*65b0*/  LEA R158, P1, R99.reuse, R100, 0x1 ;  /* 0x00000064639e7211 */ /* 0x042fe400078208ff */
[----:B------:R-:W-:Y:S01]  /*65c0*/  @P0 IADD3 R160, RZ, -UR5, RZ ;  /* 0x80000005ffa00c10 */ /* 0x000fe2000fffe0ff */
[----:B------:R-:W2:Y:S01]  /*65d0*/  LDG.E.128 R16, [R16.64] ;  /* 0x0000000610107981 */ /* 0x000ea2000c1e1d00 */
        /* <DEDUP_REMOVED lines=68> */
.L_x_6583:
[----:B------:R-:W-:Y:S05]  /*6a20*/  BSYNC B0 ;  /* 0x0000000000007941 */ /* 0x000fea0003800000 */
.L_x_6582:
[C---:B------:R-:W-:Y:S04]  /*6a30*/  LEA R2, P0, R152.reuse, R70, 0x1 ;  /* 0x0000004698027211 */ /* 0x040fe800078008ff */
[----:B------:R-:W-:Y:S05]  /*6a40*/  LEA.HI.X R3, R152, R71, R80, 0x1, P0 ;  /* 0x0000004798037211 */ /* 0x000fea00000f0c50 */
[----:B-----5:R2:W-:Y:S04]  /*6a50*/  STG.E.128 [R2.64], R52 ;  /* 0x0000003402007986 */ /* 0x0205e8000c101d06 */
.L_x_6581:
[----:B------:R-:W-:Y:S05]  /*6a60*/  BSYNC B1 ;  /* 0x0000000000017941 */ /* 0x000fea0003800000 */
.L_x_6580:
        /* <DEDUP_REMOVED lines=96> */
.L_x_6587:
[----:B------:R-:W-:Y:S05]  /*7070*/  BSYNC B0 ;  /* 0x0000000000007941 */ /* 0x000fea0003800000 */
.L_x_6586:
[----:B------:R-:W-:Y:S05]  /*7080*/  MOV R3, 0xa0 ;  /* 0x000000a000037802 */ /* 0x000fea0000000f00 */
[C---:B------:R-:W-:Y:S04]  /*7090*/  IMAD.WIDE.U32 R4, R3.reuse, c[0x0][0x198], R70 ;  /* 0x0000660003047a25 */ /* 0x040fe800078e0046 */
[----:B------:R-:W-:Y:S05]  /*70a0*/  IMAD R0, R3, c[0x0][0x19c], RZ ;  /* 0x0000670003007a24 */ /* 0x000fea00078e02ff */
[----:B------:R-:W-:Y:S05]  /*70b0*/  IADD3 R5, R5, R0, RZ ;  /* 0x0000000005057210 */ /* 0x000fea0007ffe0ff */
[----:B-----5:R2:W-:Y:S02]  /*70c0*/  STG.E.128 [R4.64], R52 ;  /* 0x0000003404007986 */ /* 0x0205e4000c101d06 */
.L_x_6585:
[----:B------:R-:W-:Y:S05]  /*70d0*/  BSYNC B1 ;  /* 0x0000000000017941 */ /* 0x000fea0003800000 */
.L_x_6584:
        /* <DEDUP_REMOVED lines=96> */
.L_x_6591:
[----:B------:R-:W-:Y:S05]  /*76e0*/  BSYNC B0 ;  /* 0x0000000000007941 */ /* 0x000fea0003800000 */
.L_x_6590:
[----:B------:R-:W-:Y:S05]  /*76f0*/  MOV R3, 0xc0 ;  /* 0x000000c000037802 */ /* 0x000fea0000000f00 */
[C---:B------:R-:W-:Y:S04]  /*7700*/  IMAD.WIDE.U32 R4, R3.reuse, c[0x0][0x198], R70 ;  /* 0x0000660003047a25 */ /* 0x040fe800078e0046 */
[----:B------:R-:W-:Y:S05]  /*7710*/  IMAD R0, R3, c[0x0][0x19c], RZ ;  /* 0x0000670003007a24 */ /* 0x000fea00078e02ff */
[----:B------:R-:W-:Y:S05]  /*7720*/  IADD3 R5, R5, R0, RZ ;  /* 0x0000000005057210 */ /* 0x000fea0007ffe0ff */
[----:B-----5:R2:W-:Y:S02]  /*7730*/  STG.E.128 [R4.64], R52 ;  /* 0x0000003404007986 */ /* 0x0205e4000c101d06 */
.L_x_6589:
[----:B------:R-:W-:Y:S05]  /*7740*/  BSYNC B1 ;  /* 0x0000000000017941 */ /* 0x000fea0003800000 */
.L_x_6588:
        /* <DEDUP_REMOVED lines=97> */
.L_x_6595:
[----:B------:R-:W-:Y:S05]  /*7d60*/  BSYNC B0 ;  /* 0x0000000000007941 */ /* 0x000fea0003800000 */
.L_x_6594:
[----:B------:R-:W-:Y:S05]  /*7d70*/  MOV R3, 0xe0 ;  /* 0x000000e000037802 */ /* 0x000fea0000000f00 */
[C---:B------:R-:W-:Y:S04]  /*7d80*/  IMAD.WIDE.U32 R4, R3.reuse, c[0x0][0x198], R70 ;  /* 0x0000660003047a25 */ /* 0x040fe800078e0046 */
[----:B------:R-:W-:Y:S05]  /*7d90*/  IMAD R0, R3, c[0x0][0x19c], RZ ;  /* 0x0000670003007a24 */ /* 0x000fea00078e02ff */
[----:B------:R-:W-:Y:S05]  /*7da0*/  IADD3 R5, R5, R0, RZ ;  /* 0x0000000005057210 */ /* 0x000fea0007ffe0ff */
[----:B-----5:R2:W-:Y:S02]  /*7db0*/  STG.E.128 [R4.64], R52 ;  /* 0x0000003404007986 */ /* 0x0205e4000c101d06 */
.L_x_6593:
[----:B------:R-:W-:Y:S05]  /*7dc0*/  BSYNC B1 ;  /* 0x0000000000017941 */ /* 0x000fea0003800000 */
.L_x_6592:
        /* <DEDUP_REMOVED lines=9> */
.L_x_6545:
        /* <DEDUP_REMOVED lines=72> */
.L_x_6563:
        /* <DEDUP_REMOVED lines=82> */
.L_x_6596:
        /* <DEDUP_REMOVED lines=8> */
.L_x_6597:
[----:B------:R-:W-:Y:S04]  /*8880*/  IADD3 R11, R11, -0x1, RZ ;  /* 0xffffffff0b0b7810 */ /* 0x000fe80007ffe0ff */
[----:B------:R-:W-:Y:S11]  /*8890*/  ISETP.GT.AND P0, PT, R11, R67, PT ;  /* 0x000000430b00720c */ /* 0x000ff60003f04270 */
[----:B------:R-:W-:Y:S02]  /*88a0*/  @!UPT UIADD3 URZ, URZ, URZ, URZ ;  /* 0x0000003f3f3ff290 */ /* 0x000fe4000fffe03f */
[----:B------:R-:W-:-:S05]  /*88b0*/  @P0 BRA `(.L_x_6598) ;  /* 0xffff9d6000000947 */ /* 0x000fca000383ffff */
.L_x_6544:
        /* <DEDUP_REMOVED lines=95> */
.L_x_6605:
[----:B------:R-:W-:Y:S05]  /*8eb0*/  BSYNC B0 ;  /* 0x0000000000007941 */ /* 0x000fea0003800000 */
.L_x_6604:
[----:B-----5:R1:W-:Y:S02]  /*8ec0*/  STS.128 [R177], R8 ;  /* 0x00000008b1007388 */ /* 0x0203e40000000c00 */
.L_x_6603:
[----:B------:R-:W-:Y:S05]  /*8ed0*/  BSYNC B1 ;  /* 0x0000000000017941 */ /* 0x000fea0003800000 */
.L_x_6602:
        /* <DEDUP_REMOVED lines=56> */
.L_x_6609:
[----:B------:R-:W-:Y:S05]  /*9260*/  BSYNC B0 ;  /* 0x0000000000007941 */ /* 0x000fea0003800000 */
.L_x_6608:
[----:B-----5:R2:W-:Y:S02]  /*9270*/  STS.128 [R177+0x800], R8 ;  /* 0x00080008b1007388 */ /* 0x0205e40000000c00 */
.L_x_6607:
[----:B------:R-:W-:Y:S05]  /*9280*/  BSYNC B1 ;  /* 0x0000000000017941 */ /* 0x000fea0003800000 */
.L_x_6606:
        /* <DEDUP_REMOVED lines=57> */
.L_x_6613:
[----:B------:R-:W-:Y:S05]  /*9620*/  BSYNC B0 ;  /* 0x0000000000007941 */ /* 0x000fea0003800000 */
.L_x_6612:
[----:B-----5:R2:W-:Y:S02]  /*9630*/  STS.128 [R177+0x1000], R8 ;  /* 0x00100008b1007388 */ /* 0x0205e40000000c00 */
.L_x_6611:
[----:B------:R-:W-:Y:S05]  /*9640*/  BSYNC B1 ;  /* 0x0000000000017941 */ /* 0x000fea0003800000 */
.L_x_6610:
        /* <DEDUP_REMOVED lines=56> */
.L_x_6616:
[----:B------:R-:W-:Y:S05]  /*99d0*/  BSYNC B0 ;  /* 0x0000000000007941 */ /* 0x000fea0003800000 */
.L_x_6615:
[----:B-----5:R2:W-:Y:S01]  /*99e0*/  STS.128 [R177+0x1800], R8 ;  /* 0x00180008b1007388 */ /* 0x0205e20000000c00 */
[----:B------:R-:W-:Y:S05]  /*99f0*/  BRA `(.L_x_6614) ;  /* 0x000019a000007947 */ /* 0x000fea0003800000 */
.L_x_6601:
        /* <DEDUP_REMOVED lines=88> */
.L_x_6620:
[----:B------:R-:W-:Y:S05]  /*9f80*/  BSYNC B0 ;  /* 0x0000000000007941 */ /* 0x000fea0003800000 */
.L_x_6619:
[----:B-----5:R2:W-:Y:S02]  /*9f90*/  STS.128 [R177], R20 ;  /* 0x00000014b1007388 */ /* 0x0205e40000000c00 */
.L_x_6618:
[----:B------:R-:W-:Y:S05]  /*9fa0*/  BSYNC B1 ;  /* 0x0000000000017941 */ /* 0x000fea0003800000 */
.L_x_6617:
        /* <DEDUP_REMOVED lines=91> */
.L_x_6624:
[----:B------:R-:W-:Y:S05]  /*a560*/  BSYNC B0 ;  /* 0x0000000000007941 */ /* 0x000fea0003800000 */
.L_x_6623:
[----:B-----5:R3:W-:Y:S02]  /*a570*/  STS.128 [R177+0x800], R20 ;  /* 0x00080014b1007388 */ /* 0x0207e40000000c00 */
.L_x_6622:
[----:B------:R-:W-:Y:S05]  /*a580*/  BSYNC B1 ;  /* 0x0000000000017941 */ /* 0x000fea0003800000 */
.L_x_6621:
        /* <DEDUP_REMOVED lines=92> */
.L_x_6628:
[----:B------:R-:W-:Y:S05]  /*ab50*/  BSYNC B0 ;  /* 0x0000000000007941 */ /* 0x000fea0003800000 */
.L_x_6627:
[----:B-----5:R3:W-:Y:S02]  /*ab60*/  STS.128 [R177+0x1000], R20 ;  /* 0x00100014b1007388 */ /* 0x0207e40000000c00 */
.L_x_6626:
[----:B------:R-:W-:Y:S05]  /*ab70*/  BSYNC B1 ;  /* 0x0000000000017941 */ /* 0x000fea0003800000 */
.L_x_6625:
        /* <DEDUP_REMOVED lines=93> */
.L_x_6630:
[----:B------:R-:W-:Y:S05]  /*b150*/  BSYNC B0 ;  /* 0x0000000000007941 */ /* 0x000fea0003800000 */
.L_x_6629:
[----:B-----5:R4:W-:Y:S01]  /*b160*/  STS.128 [R177+0x1800], R16 ;  /* 0x00180010b1007388 */ /* 0x0209e20000000c00 */
[----:B------:R-:W-:Y:S05]  /*b170*/  BRA `(.L_x_6614) ;  /* 0x0000022000007947 */ /* 0x000fea0003800000 */
.L_x_6600:
        /* <DEDUP_REMOVED lines=34> */
.L_x_6614:
[----:B------:R-:W-:Y:S05]  /*b3a0*/  BSYNC B2 ;  /* 0x0000000000027941 */ /* 0x000fea0003800000 */
.L_x_6599:
[----:B------:R-:W-:Y:S01]  /*b3b0*/  IADD3 R182, R56, -0x1, RZ ;  /* 0xffffffff38b67810 */ /* 0x000fe20007ffe0ff */
[----:B------:R-:W-:Y:S01]  /*b3c0*/  IMAD.SHL.U32 R40, R63, 0x40, RZ ;  /* 0x000000403f287824 */ /* 0x000fe200078e00ff */
[C---:B------:R-:W-:Y:S02]  /*b3d0*/  IADD3 R4, R178.reuse, 0x50, RZ ;  /* 0x00000050b2047810 */ /* 0x040fe40007ffe0ff */
[----:B-1----:R-:W-:Y:S01]  /*b3e0*/  IADD3 R3, R178, 0x60, RZ ;  /* 0x00000060b2037810 */ /* 0x002fe20007ffe0ff */
[----:B------:R-:W-:Y:S01]  /*b3f0*/  IMAD.SHL.U32 R2, R182, 0x80, RZ ;  /* 0x00000080b6027824 */ /* 0x000fe200078e00ff */
[C---:B------:R-:W-:Y:S02]  /*b400*/  IADD3 R0, R178.reuse, 0x70, RZ ;  /* 0x00000070b2007810 */ /* 0x040fe40007ffe0ff */
[----:B------:R-:W-:Y:S01]  /*b410*/  IADD3 R14, R178, 0x40, RZ ;  /* 0x00000040b20e7810 */ /* 0x000fe20007ffe0ff */
[----:B------:R-:W-:Y:S01]  /*b420*/  IMAD.IADD R5, R57, 0x1, -R2 ;  /* 0x0000000139057824 */ /* 0x000fe200078e0a02 */
[----:B------:R-:W-:-:S02]  /*b430*/  LOP3.LUT R40, R40, 0xfffffe00, RZ, 0xc0, !PT ;  /* 0xfffffe0028287812 */ /* 0x000fc400078ec0ff */
[----:B------:R-:W-:Y:S02]  /*b440*/  SHF.R.S32.HI R183, RZ, 0x1f, R60 ;  /* 0x0000001fffb77819 */ /* 0x000fe4000001143c */
[-C--:B------:R-:W-:Y:S02]  /*b450*/  ISETP.GE.AND P0, PT, R178, R5.reuse, PT ;  /* 0x00000005b200720c */ /* 0x080fe40003f06270 */
[-C--:B------:R-:W-:Y:S02]  /*b460*/  ISETP.GE.AND P4, PT, R12, R5.reuse, PT ;  /* 0x000000050c00720c */ /* 0x080fe40003f86270 */
[-C--:B------:R-:W-:Y:S02]  /*b470*/  ISETP.GE.AND P5, PT, R24, R5.reuse, PT ;  /* 0x000000051800720c */ /* 0x080fe40003fa6270 */
[-C--:B------:R-:W-:Y:S02]  /*b480*/  ISETP.GE.AND P3, PT, R28, R5.reuse, PT ;  /* 0x000000051c00720c */ /* 0x080fe40003f66270 */
[----:B------:R-:W-:-:S02]  /*b490*/  ISETP.GE.AND P2, PT, R4, R5, PT ;  /* 0x000000050400720c */ /* 0x000fc40003f46270 */
[----:B------:R-:W-:Y:S02]  /*b4a0*/  ISETP.GE.AND P1, PT, R3, R5, PT ;  /* 0x000000050300720c */ /* 0x000fe40003f26270 */
[----:B------:R-:W-:Y:S01]  /*b4b0*/  LEA.HI R183, R183, R60, RZ, 0x2 ;  /* 0x0000003cb7b77211 */ /* 0x000fe200078f10ff */
[----:B------:R-:W-:Y:S02]  /*b4c0*/  @!P0 IMAD.MOV.U32 R168, RZ, RZ, R170 ;  /* 0x000000ffffa88224 */ /* 0x000fe400078e00aa */
[----:B------:R-:W-:Y:S01]  /*b4d0*/  IMAD R60, R59, 0x10, R61 ;  /* 0x000000103b3c7824 */ /* 0x000fe200078e023d */
[----:B------:R-:W-:Y:S01]  /*b4e0*/  SHF.R.S32.HI R183, RZ, 0x2, R183 ;  /* 0x00000002ffb77819 */ /* 0x000fe200000114b7 */
[----:B------:R-:W-:Y:S01]  /*b4f0*/  @!P5 IMAD.MOV.U32 R6, RZ, RZ, c[0x0][0x198] ;  /* 0x00006600ff06d624 */ /* 0x000fe200078e00ff */
[----:B------:R-:W-:Y:S01]  /*b500*/  @!PT LDS RZ, [RZ] ;  /* 0x00000000fffff984 */ /* 0x000fe20000000800 */
[----:B------:R-:W-:Y:S01]  /*b510*/  @!PT LDS RZ, [RZ] ;  /* 0x00000000fffff984 */ /* 0x000fe20000000800 */
[----:B------:R-:W-:Y:S01]  /*b520*/  @!PT LDS RZ, [RZ] ;  /* 0x00000000fffff984 */ /* 0x000fe20000000800 */
[----:B------:R1:W-:Y:S01]  /*b530*/  @!P0 LDGSTS.E.BYPASS.LTC128B.128 [R177+0x2000], [R168.64] ;  /* 0x02000000a8b18fae */ /* 0x0003e2000b901d46 */
[C---:B--2---:R-:W-:Y:S01]  /*b540*/  @!P4 LEA R8, P0, R105.reuse, R170, 0x1 ;  /* 0x000000aa6908c211 */ /* 0x044fe200078008ff */
[----:B------:R-:W-:Y:S01]  /*b550*/  @!P5 IMAD.MOV.U32 R7, RZ, RZ, c[0x0][0x19c] ;  /* 0x00006700ff07d624 */ /* 0x000fe200078e00ff */
[----:B------:R-:W-:Y:S01]  /*b560*/  IADD3 R60, R60, 0x1, R183 ;  /* 0x000000013c3c7810 */ /* 0x000fe20007ffe0b7 */
[----:B---3--:R-:W-:Y:S01]  /*b570*/  @!P3 IMAD.MOV.U32 R22, RZ, RZ, c[0x0][0x198] ;  /* 0x00006600ff16b624 */ /* 0x008fe200078e00ff */
[----:B------:R-:W-:Y:S01]  /*b580*/  @!P4 LEA.HI.X R9, R105, R169, R104, 0x1, P0 ;  /* 0x000000a96909c211 */ /* 0x000fe200000f0c68 */
[----:B------:R-:W-:Y:S01]  /*b590*/  @!P2 IMAD.MOV.U32 R20, RZ, RZ, c[0x0][0x198] ;  /* 0x00006600ff14a624 */ /* 0x000fe200078e00ff */
[----:B------:R-:W-:Y:S01]  /*b5a0*/  ISETP.GE.AND P0, PT, R0, R5, PT ;  /* 0x000000050000720c */ /* 0x000fe20003f06270 */
[----:B----4-:R-:W-:Y:S01]  /*b5b0*/  @!P1 IMAD.MOV.U32 R18, RZ, RZ, c[0x0][0x198] ;  /* 0x00006600ff129624 */ /* 0x010fe200078e00ff */
[----:B------:R-:W-:Y:S01]  /*b5c0*/  IADD3 R60, R57, R60, -R174 ;  /* 0x0000003c393c7210 */ /* 0x000fe20007ffe8ae */
        /* <DEDUP_REMOVED lines=39> */
[----:B------:R-:W-:Y:S01]  /*b840*/  IMAD.SHL.U32 R59, R58, 0x2, RZ ;  /* 0x000000023a3b7824 */ /* 0x000fe200078e00ff */
[----:B------:R-:W-:Y:S01]  /*b850*/  LEA.HI R135, R135, R10, RZ, 0x1 ;  /* 0x0000000a87877211 */ /* 0x000fe200078f08ff */
[----:B------:R4:W-:Y:S01]  /*b860*/  @!P1 LDGSTS.E.BYPASS.LTC128B.128 [R177+0x5000], [R18.64] ;  /* 0x0500000012b19fae */ /* 0x0009e2000b901d46 */
[----:B------:R-:W-:-:S02]  /*b870*/  ISETP.GE.AND P1, PT, R178, R5, PT ;  /* 0x00000005b200720c */ /* 0x000fc40003f26270 */
[----:B------:R-:W-:Y:S01]  /*b880*/  @!P5 IMAD.MOV.U32 R4, RZ, RZ, c[0x0][0x1a4] ;  /* 0x00006900ff04d624 */ /* 0x000fe200078e00ff */
[----:B------:R5:W-:Y:S01]  /*b890*/  @!P0 LDGSTS.E.BYPASS.LTC128B.128 [R177+0x5800], [R16.64] ;  /* 0x0580000010b18fae */ /* 0x000be2000b901d46 */
[----:B------:R-:W-:Y:S02]  /*b8a0*/  ISETP.GE.AND P0, PT, R12, R5, PT ;  /* 0x000000050c00720c */ /* 0x000fe40003f06270 */
[----:B------:R-:W-:Y:S01]  /*b8b0*/  LOP3.LUT R59, R59, 0x6, RZ, 0xc0, !PT ;  /* 0x000000063b3b7812 */ /* 0x000fe200078ec0ff */
[----:B------:R-:W0:Y:S01]  /*b8c0*/  LDGDEPBAR ;  /* 0x00000000000079af */ /* 0x000e220000000000 */
[----:B------:R-:W-:-:S09]  /*b8d0*/  IADD3 R58, R60, c[0x0][0x2e8], RZ ;  /* 0x0000ba003c3a7a10 */ /* 0x000fd20007ffe0ff */
        /* <DEDUP_REMOVED lines=51> */
[----:B------:R-:W-:Y:S01]  /*bc10*/  @!P1 IMAD R4, R4, 0xc0, RZ ;  /* 0x000000c004049824 */ /* 0x000fe200078e02ff */
[----:B------:R-:W-:Y:S01]  /*bc20*/  LOP3.LUT R3, R3, R10, RZ, 0x3c, !PT ;  /* 0x0000000a03037212 */ /* 0x000fe200078e3cff */
[----:B----4-:R-:W-:Y:S02]  /*bc30*/  @!P0 IMAD.MOV.U32 R12, RZ, RZ, c[0x0][0x1a0] ;  /* 0x00006800ff0c8624 */ /* 0x010fe400078e00ff */
[----:B------:R-:W-:Y:S02]  /*bc40*/  @!P0 IMAD.MOV.U32 R0, RZ, RZ, c[0x0][0x1a4] ;  /* 0x00006900ff008624 */ /* 0x000fe400078e00ff */
[----:B------:R-:W-:-:S02]  /*bc50*/  @!P2 IMAD R5, R5, 0xa0, RZ ;  /* 0x000000a00505a824 */ /* 0x000fc400078e02ff */
[----:B------:R-:W-:Y:S02]  /*bc60*/  @!P1 IMAD.IADD R15, R15, 0x1, R4 ;  /* 0x000000010f0f9824 */ /* 0x000fe400078e0204 */
[----:B------:R-:W-:-:S04]  /*bc70*/  @!P0 IMAD.WIDE.U32 R12, R12, 0xe0, R172 ;  /* 0x000000e00c0c8825 */ /* 0x000fc800078e00ac */
[----:B-----5:R-:W-:Y:S02]  /*bc80*/  @!P3 IMAD.MOV.U32 R6, RZ, RZ, c[0x0][0x1a4] ;  /* 0x00006900ff06b624 */ /* 0x020fe400078e00ff */
[----:B------:R-:W-:Y:S02]  /*bc90*/  @!P0 IMAD R7, R0, 0xe0, RZ ;  /* 0x000000e000078824 */ /* 0x000fe400078e02ff */
[----:B------:R-:W-:Y:S02]  /*bca0*/  @!P3 IMAD R6, R6, 0x60, RZ ;  /* 0x000000600606b824 */ /* 0x000fe400078e02ff */
[----:B------:R-:W-:Y:S02]  /*bcb0*/  @!P2 IMAD.IADD R5, R17, 0x1, R5 ;  /* 0x000000011105a824 */ /* 0x000fe400078e0205 */
[----:B------:R-:W-:Y:S02]  /*bcc0*/  @!P3 IMAD.IADD R19, R19, 0x1, R6 ;  /* 0x000000011313b824 */ /* 0x000fe400078e0206 */
[----:B------:R-:W-:-:S02]  /*bcd0*/  @!P2 IMAD.MOV.U32 R4, RZ, RZ, R16 ;  /* 0x000000ffff04a224 */ /* 0x000fc400078e0010 */
[----:B------:R-:W-:Y:S01]  /*bce0*/  IMAD.IADD R168, R3, 0x1, R168 ;  /* 0x0000000103a87824 */ /* 0x000fe200078e02a8 */
[----:B------:R-:W-:Y:S01]  /*bcf0*/  @!PT LDS RZ, [RZ] ;  /* 0x00000000fffff984 */ /* 0x000fe20000000800 */
[----:B------:R-:W-:Y:S01]  /*bd00*/  @!PT LDS RZ, [RZ] ;  /* 0x00000000fffff984 */ /* 0x000fe20000000800 */
[----:B------:R-:W-:Y:S01]  /*bd10*/  @!PT LDS RZ, [RZ] ;  /* 0x00000000fffff984 */ /* 0x000fe20000000800 */
[----:B------:R4:W-:Y:S01]  /*bd20*/  @!P3 LDGSTS.E.BYPASS.LTC128B.128 [R177+0x7800], [R18.64] ;  /* 0x0780000012b1bfae */ /* 0x0009e2000b901d46 */
[----:B------:R-:W-:Y:S01]  /*bd30*/  @!P0 IMAD.IADD R7, R13, 0x1, R7 ;  /* 0x000000010d078824 */ /* 0x000fe200078e0207 */
[----:B------:R-:W-:Y:S01]  /*bd40*/  LOP3.LUT R3, R3, R40, RZ, 0xfc, !PT ;  /* 0x0000002803037212 */ /* 0x000fe200078efcff */
[----:B------:R-:W-:Y:S01]  /*bd50*/  @!P0 IMAD.MOV.U32 R6, RZ, RZ, R12 ;  /* 0x000000ffff068224 */ /* 0x000fe200078e000c */
[----:B------:R-:W-:Y:S01]  /*bd60*/  @P4 STS.128 [R177+0x8000], RZ ;  /* 0x008000ffb1004388 */ /* 0x000fe20000000c00 */
[----:B------:R-:W-:Y:S02]  /*bd70*/  IMAD.SHL.U32 R167, R167, 0x2, RZ ;  /* 0x00000002a7a77824 */ /* 0x000fe400078e00ff */
[----:B------:R-:W-:Y:S01]  /*bd80*/  IMAD.SHL.U32 R168, R168, 0x2, RZ ;  /* 0x00000002a8a87824 */ /* 0x000fe200078e00ff */
[----:B------:R-:W-:Y:S01]  /*bd90*/  @!PT LDS RZ, [RZ] ;  /* 0x00000000fffff984 */ /* 0x000fe20000000800 */
[----:B------:R-:W-:Y:S01]  /*bda0*/  @!PT LDS RZ, [RZ] ;  /* 0x00000000fffff984 */ /* 0x000fe20000000800 */
[----:B------:R-:W-:Y:S01]  /*bdb0*/  @!PT LDS RZ, [RZ] ;  /* 0x00000000fffff984 */ /* 0x000fe20000000800 */
[----:B------:R5:W-:Y:S01]  /*bdc0*/  @!P4 LDGSTS.E.BYPASS.LTC128B.128 [R177+0x8000], [R8.64] ;  /* 0x0800000008b1cfae */ /* 0x000be2000b901d46 */
[----:B------:R-:W-:Y:S01]  /*bdd0*/  IMAD.MOV.U32 R0, RZ, RZ, 0x20 ;  /* 0x00000020ff007424 */ /* 0x000fe200078e00ff */
[----:B------:R-:W-:Y:S01]  /*bde0*/  IADD3 R164, R167, 0x2040, RZ ;  /* 0x00002040a7a47810 */ /* 0x000fe20007ffe0ff */
[--C-:B------:R-:W-:Y:S01]  /*bdf0*/  IMAD R166, R42, 0x2, R168.reuse ;  /* 0x000000022aa67824 */ /* 0x100fe200078e02a8 */
[----:B------:R-:W-:Y:S01]  /*be00*/  @P2 STS.128 [R177+0x8800], RZ ;  /* 0x008800ffb1002388 */ /* 0x000fe20000000c00 */
[----:B------:R-:W-:-:S02]  /*be10*/  IMAD R165, R43, 0x2, R168 ;  /* 0x000000022ba57824 */ /* 0x000fc400078e02a8 */
[----:B------:R-:W-:Y:S01]  /*be20*/  IMAD.IADD R40, R2, 0x1, R59 ;  /* 0x0000000102287824 */ /* 0x000fe200078e023b */
[----:B------:R-:W-:Y:S01]  /*be30*/  @!PT LDS RZ, [RZ] ;  /* 0x00000000fffff984 */ /* 0x000fe20000000800 */
[----:B------:R-:W-:Y:S01]  /*be40*/  @!PT LDS RZ, [RZ] ;  /* 0x00000000fffff984 */ /* 0x000fe20000000800 */
[----:B------:R-:W-:Y:S01]  /*be50*/  @!PT LDS RZ, [RZ] ;  /* 0x00000000fffff984 */ /* 0x000fe20000000800 */
[----:B------:R1:W-:Y:S01]  /*be60*/  @!P2 LDGSTS.E.BYPASS.LTC128B.128 [R177+0x8800], [R4.64] ;  /* 0x0880000004b1afae */ /* 0x0003e2000b901d46 */
[----:B------:R-:W-:-:S03]  /*be70*/  IMAD R163, R42, 0x2, R165 ;  /* 0x000000022aa37824 */ /* 0x000fc600078e02a5 */
        /* <DEDUP_REMOVED lines=13> */
[----:B----4-:R-:W-:Y:S04]  /*bf50*/  LDSM.16.M88.4 R16, [R168] ;  /* 0x00000000a810783b */ /* 0x010fe80000000200 */
[----:B------:R-:W4:Y:S01]  /*bf60*/  LDSM.16.M88.4 R68, [R167+0x2000] ;  /* 0x00200000a744783b */ /* 0x000f220000000200 */
[----:B-1----:R-:W-:-:S03]  /*bf70*/  IADD3 R4, R167, 0x2000, RZ ;  /* 0x00002000a7047810 */ /* 0x002fc60007ffe0ff */
[----:B-----5:R-:W-:Y:S01]  /*bf80*/  LDSM.16.M88.4 R8, [R166] ;  /* 0x00000000a608783b */ /* 0x020fe20000000200 */
[----:B------:R-:W-:-:S03]  /*bf90*/  @P2 IADD3 R164, R4, -0x40, RZ ;  /* 0xffffffc004a42810 */ /* 0x000fc60007ffe0ff */
[----:B------:R-:W1:Y:S01]  /*bfa0*/  LDSM.16.M88.4 R36, [R167+0x2800] ;  /* 0x00280000a724783b */ /* 0x000e620000000200 */
[----:B------:R-:W-:-:S03]  /*bfb0*/  IADD3 R157, R164, 0x800, RZ ;  /* 0x00000800a49d7810 */ /* 0x000fc60007ffe0ff */
[----:B--2---:R-:W2:Y:S01]  /*bfc0*/  LDSM.16.M88.4 R12, [R161+0x2000] ;  /* 0x00200000a10c783b */ /* 0x004ea20000000200 */
[----:B------:R-:W-:Y:S01]  /*bfd0*/  IMAD.IADD R100, R0, 0x1, R164 ;  /* 0x0000000100647824 */ /* 0x000fe200078e02a4 */
[C---:B------:R-:W-:Y:S02]  /*bfe0*/  IADD3 R156, R164.reuse, 0x1000, RZ ;  /* 0x00001000a49c7810 */ /* 0x040fe40007ffe0ff */
[----:B------:R-:W-:Y:S01]  /*bff0*/  LDSM.16.M88.4 R28, [R164] ;  /* 0x00000000a41c783b */ /* 0x000fe20000000200 */
[C---:B------:R-:W-:Y:S02]  /*c000*/  IADD3 R155, R164.reuse, 0x1800, RZ ;  /* 0x00001800a49b7810 */ /* 0x040fe40007ffe0ff */
[C---:B------:R-:W-:Y:S01]  /*c010*/  IADD3 R154, R164.reuse, 0x2000, RZ ;  /* 0x00002000a49a7810 */ /* 0x040fe20007ffe0ff */
[----:B---3--:R-:W-:Y:S01]  /*c020*/  LDSM.16.M88.4 R4, [R165] ;  /* 0x00000000a504783b */ /* 0x008fe20000000200 */
[C---:B------:R-:W-:Y:S02]  /*c030*/  IADD3 R153, R164.reuse, 0x2800, RZ ;  /* 0x00002800a4997810 */ /* 0x040fe40007ffe0ff */
[----:B------:R-:W-:Y:S01]  /*c040*/  IADD3 R152, R164, 0x3000, RZ ;  /* 0x00003000a4987810 */ /* 0x000fe20007ffe0ff */
[----:B------:R-:W-:Y:S04]  /*c050*/  LDSM.16.M88.4 R64, [R100] ;  /* 0x000000006440783b */ /* 0x000fe80000000200 */
[----:B------:R-:W3:Y:S04]  /*c060*/  LDSM.16.M88.4 R80, [R167+0x3000] ;  /* 0x00300000a750783b */ /* 0x000ee80000000200 */
[----:B------:R-:W-:Y:S04]  /*c070*/  LDSM.16.M88.4 R32, [R167+0x3800] ;  /* 0x00380000a720783b */ /* 0x000fe80000000200 */
[----:B------:R-:W-:Y:S01]  /*c080*/  LDSM.16.M88.4 R76, [R161+0x2800] ;  /* 0x00280000a14c783b */ /* 0x000fe20000000200 */
[C---:B----4-:R-:W-:Y:S03]  /*c090*/  HMMA.16816.F32 R24, R16.reuse, R68, RZ ;  /* 0x000000441018723c */ /* 0x050fe600000018ff */
[----:B------:R-:W-:Y:S04]  /*c0a0*/  LDSM.16.M88.4 R72, [R161+0x3000] ;  /* 0x00300000a148783b */ /* 0x000fe80000000200 */
        /* <DEDUP_REMOVED lines=8> */
[----:B------:R-:W0:Y:S05]  /*c130*/  LDGDEPBAR ;  /* 0x00000000000079af */ /* 0x000e2a0000000000 */
[----:B------:R-:W-:Y:S01]  /*c140*/  HMMA.16816.F32 R68, R8, R14, R68 ;  /* 0x0000000e0844723c */ /* 0x000fe20000001844 */
[----:B------:R-:W1:Y:S07]  /*c150*/  LDSM.16.M88.4 R12, [R163] ;  /* 0x00000000a30c783b */ /* 0x000e6e0000000200 */
[----:B---3--:R-:W-:Y:S08]  /*c160*/  HMMA.16816.F32 R20, R16, R80, RZ ;  /* 0x000000501014723c */ /* 0x008ff000000018ff */
[C---:B------:R-:W-:Y:S08]  /*c170*/  HMMA.16816.F32 R24, R4.reuse, R28, R24 ;  /* 0x0000001c0418723c */ /* 0x040ff00000001818 */
[----:B------:R-:W-:Y:S08]  /*c180*/  HMMA.16816.F32 R68, R4, R30, R68 ;  /* 0x0000001e0444723c */ /* 0x000ff00000001844 */
[C---:B------:R-:W-:Y:S08]  /*c190*/  HMMA.16816.F32 R36, R16.reuse, R38, RZ ;  /* 0x000000261024723c */ /* 0x040ff000000018ff */
[----:B------:R-:W-:Y:S08]  /*c1a0*/  HMMA.16816.F32 R80, R16, R82, RZ ;  /* 0x000000521050723c */ /* 0x000ff000000018ff */
[C---:B-1----:R-:W-:Y:S08]  /*c1b0*/  HMMA.16816.F32 R24, R12.reuse, R64, R24 ;  /* 0x000000400c18723c */ /* 0x042ff00000001818 */
[----:B------:R-:W-:Y:S01]  /*c1c0*/  HMMA.16816.F32 R68, R12, R66, R68 ;  /* 0x000000420c44723c */ /* 0x000fe20000001844 */
[----:B------:R-:W1:Y:S07]  /*c1d0*/  LDSM.16.M88.4 R64, [R164+0x1000] ;  /* 0x00100000a440783b */ /* 0x000e6e0000000200 */
[C---:B------:R-:W-:Y:S08]  /*c1e0*/  HMMA.16816.F32 R28, R16.reuse, R32, RZ ;  /* 0x00000020101c723c */ /* 0x040ff000000018ff */
[----:B------:R-:W-:Y:S01]  /*c1f0*/  FMUL.FTZ R25, R25, c[0x0][0x2ec] ;  /* 0x0000bb0019197a20 */ /* 0x000fe20000410000 */
[----:B------:R-:W-:Y:S01]  /*c200*/  HMMA.16816.F32 R32, R16, R34, RZ ;  /* 0x000000221020723c */ /* 0x000fe200000018ff */
[----:B------:R-:W-:-:S02]  /*c210*/  FMUL.FTZ R0, R24, c[0x0][0x2ec] ;  /* 0x0000bb0018007a20 */ /* 0x000fc40000410000 */
[----:B------:R2:W-:Y:S01]  /*c220*/  MUFU.TANH R62, R25 ;  /* 0x00000019003e7308 */ /* 0x0005e20000002400 */
[----:B------:R-:W-:Y:S02]  /*c230*/  FMUL.FTZ R41, R26, c[0x0][0x2ec] ;  /* 0x0000bb001a297a20 */ /* 0x000fe40000410000 */
[----:B------:R-:W-:Y:S02]  /*c240*/  FMUL.FTZ R96, R27, c[0x0][0x2ec] ;  /* 0x0000bb001b607a20 */ /* 0x000fe40000410000 */
[----:B------:R-:W-:Y:S01]  /*c250*/  HMMA.16816.F32 R52, R8, R76, R52 ;  /* 0x0000004c0834723c */ /* 0x000fe20000001834 */
[----:B------:R-:W-:Y:S02]  /*c260*/  FMUL.FTZ R69, R69, c[0x0][0x2ec] ;  /* 0x0000bb0045457a20 */ /* 0x000fe40000410000 */
[----:B------:R-:W-:Y:S01]  /*c270*/  FMUL.FTZ R70, R70, c[0x0][0x2ec] ;  /* 0x0000bb0046467a20 */ /* 0x000fe20000410000 */
[----:B------:R-:W-:Y:S01]  /*c280*/  MUFU.TANH R96, R96 ;  /* 0x0000006000607308 */ /* 0x000fe20000002400 */
[----:B------:R-:W-:-:S02]  /*c290*/  FMUL.FTZ R71, R71, c[0x0][0x2ec] ;  /* 0x0000bb0047477a20 */ /* 0x000fc40000410000 */
[----:B------:R-:W-:Y:S01]  /*c2a0*/  FMUL.FTZ R63, R68, c[0x0][0x2ec] ;  /* 0x0000bb00443f7a20 */ /* 0x000fe20000410000 */
[C---:B------:R-:W-:Y:S01]  /*c2b0*/  HMMA.16816.F32 R36, R8.reuse, R78, R36 ;  /* 0x0000004e0824723c */ /* 0x040fe20000001824 */
[----:B------:R-:W-:Y:S03]  /*c2c0*/  LDSM.16.M88.4 R76, [R100+0x800] ;  /* 0x00080000644c783b */ /* 0x000fe60000000200 */
[----:B------:R-:W3:Y:S01]  /*c2d0*/  MUFU.TANH R97, R69 ;  /* 0x0000004500617308 */ /* 0x000ee20000002400 */
[----:B--2---:R-:W2:Y:S03]  /*c2e0*/  LDSM.16.M88.4 R24, [R164+0x1800] ;  /* 0x00180000a418783b */ /* 0x004ea60000000200 */
[C---:B------:R-:W-:Y:S04]  /*c2f0*/  HMMA.16816.F32 R20, R8.reuse, R72, R20 ;  /* 0x000000480814723c */ /* 0x040fe80000001814 */
[----:B------:R-:W4:Y:S04]  /*c300*/  MUFU.TANH R98, R70 ;  /* 0x0000004600627308 */ /* 0x000f280000002400 */
[C---:B------:R-:W-:Y:S01]  /*c310*/  HMMA.16816.F32 R80, R8.reuse, R74, R80 ;  /* 0x0000004a0850723c */ /* 0x040fe20000001850 */
[----:B------:R-:W-:Y:S03]  /*c320*/  LDSM.16.M88.4 R72, [R167+0x4000] ;  /* 0x00400000a748783b */ /* 0x000fe60000000200 */
[----:B------:R5:W-:Y:S04]  /*c330*/  MUFU.TANH R99, R71 ;  /* 0x0000004700637308 */ /* 0x000be80000002400 */
[C---:B------:R-:W-:Y:S04]  /*c340*/  HMMA.16816.F32 R28, R8.reuse, R48, R28 ;  /* 0x00000030081c723c */ /* 0x040fe8000000181c */
[----:B------:R-:W-:Y:S04]  /*c350*/  MUFU.TANH R63, R63 ;  /* 0x0000003f003f7308 */ /* 0x000fe80000002400 */
[----:B------:R-:W-:Y:S01]  /*c360*/  HMMA.16816.F32 R32, R8, R50, R32 ;  /* 0x000000320820723c */ /* 0x000fe20000001820 */
[----:B------:R-:W3:Y:S03]  /*c370*/  LDSM.16.M88.4 R48, [R100+0x1000] ;  /* 0x001000006430783b */ /* 0x000ee60000000200 */
[----:B------:R-:W-:Y:S04]  /*c380*/  MUFU.TANH R41, R41 ;  /* 0x0000002900297308 */ /* 0x000fe80000002400 */
[C---:B------:R-:W-:Y:S04]  /*c390*/  HMMA.16816.F32 R52, R4.reuse, R44, R52 ;  /* 0x0000002c0434723c */ /* 0x040fe80000001834 */
[----:B------:R-:W-:Y:S04]  /*c3a0*/  MUFU.TANH R0, R0 ;  /* 0x0000000000007308 */ /* 0x000fe80000002400 */
[C---:B------:R-:W-:Y:S08]  /*c3b0*/  HMMA.16816.F32 R36, R4.reuse, R46, R36 ;  /* 0x0000002e0424723c */ /* 0x040ff00000001824 */
[C---:B-1----:R-:W-:Y:S08]  /*c3c0*/  HMMA.16816.F32 R20, R4.reuse, R64, R20 ;  /* 0x000000400414723c */ /* 0x042ff00000001814 */
[C---:B------:R-:W-:Y:S01]  /*c3d0*/  HMMA.16816.F32 R80, R4.reuse, R66, R80 ;  /* 0x000000420450723c */ /* 0x040fe20000001850 */
[----:B------:R-:W5:Y:S07]  /*c3e0*/  LDSM.16.M88.4 R64, [R167+0x4800] ;  /* 0x00480000a740783b */ /* 0x000f6e0000000200 */
[----:B--2---:R-:W-:Y:S08]  /*c3f0*/  HMMA.16816.F32 R28, R4, R24, R28 ;  /* 0x00000018041c723c */ /* 0x004ff0000000181c */
[C---:B------:R-:W-:Y:S08]  /*c400*/  HMMA.16816.F32 R52, R12.reuse, R76, R52 ;  /* 0x0000004c0c34723c */ /* 0x040ff00000001834 */
[C---:B------:R-:W-:Y:S01]  /*c410*/  HMMA.16816.F32 R36, R12.reuse, R78, R36 ;  /* 0x0000004e0c24723c */ /* 0x040fe20000001824 */
[----:B------:R-:W1:Y:S07]  /*c420*/  LDSM.16.M88.4 R76, [R161+0x4800] ;  /* 0x00480000a14c783b */ /* 0x000e6e0000000200 */
[C---:B---3--:R-:W-:Y:S08]  /*c430*/  HMMA.16816.F32 R80, R12.reuse, R50, R80 ;  /* 0x000000320c50723c */ /* 0x048ff00000001850 */
[----:B------:R-:W-:Y:S01]  /*c440*/  HMMA.16816.F32 R28, R12, R88, R28 ;  /* 0x000000580c1c723c */ /* 0x000fe2000000181c */
[----:B------:R-:W-:-:S02]  /*c450*/  FMUL.FTZ R52, R52, c[0x0][0x2ec] ;  /* 0x0000bb0034347a20 */ /* 0x000fc40000410000 */
[----:B------:R-:W-:Y:S02]  /*c460*/  FMUL.FTZ R53, R53, c[0x0][0x2ec] ;  /* 0x0000bb0035357a20 */ /* 0x000fe40000410000 */
[----:B------:R-:W-:Y:S01]  /*c470*/  FMUL.FTZ R54, R54, c[0x0][0x2ec] ;  /* 0x0000bb0036367a20 */ /* 0x000fe20000410000 */
[----:B------:R-:W2:Y:S01]  /*c480*/  MUFU.TANH R101, R52 ;  /* 0x0000003400657308 */ /* 0x000ea20000002400 */
[----:B------:R-:W-:Y:S01]  /*c490*/  FMUL.FTZ R55, R55, c[0x0][0x2ec] ;  /* 0x0000bb0037377a20 */ /* 0x000fe20000410000 */
[----:B-----5:R-:W-:Y:S01]  /*c4a0*/  HMMA.16816.F32 R68, R16, R64, RZ ;  /* 0x000000401044723c */ /* 0x020fe200000018ff */
[----:B------:R-:W-:Y:S02]  /*c4b0*/  FMUL.FTZ R36, R36, c[0x0][0x2ec] ;  /* 0x0000bb0024247a20 */ /* 0x000fe40000410000 */
[----:B------:R-:W-:Y:S02]  /*c4c0*/  FMUL.FTZ R37, R37, c[0x0][0x2ec] ;  /* 0x0000bb0025257a20 */ /* 0x000fe40000410000 */
[----:B------:R-:W-:Y:S01]  /*c4d0*/  FMUL.FTZ R38, R38, c[0x0][0x2ec] ;  /* 0x0000bb0026267a20 */ /* 0x000fe20000410000 */
[----:B------:R-:W-:Y:S01]  /*c4e0*/  MUFU.TANH R105, R36 ;  /* 0x0000002400697308 */ /* 0x000fe20000002400 */
[----:B------:R-:W-:Y:S01]  /*c4f0*/  FMUL.FTZ R39, R39, c[0x0][0x2ec] ;  /* 0x0000bb0027277a20 */ /* 0x000fe20000410000 */
[----:B------:R-:W-:Y:S01]  /*c500*/  HMMA.16816.F32 R32, R4, R26, R32 ;  /* 0x0000001a0420723c */ /* 0x000fe20000001820 */
[----:B------:R-:W-:Y:S01]  /*c510*/  FMUL.FTZ R80, R80, c[0x0][0x2ec] ;  /* 0x0000bb0050507a20 */ /* 0x000fe20000410000 */
[----:B------:R-:W-:Y:S01]  /*c520*/  LDSM.16.M88.4 R24, [R167+0x5000] ;  /* 0x00500000a718783b */ /* 0x000fe20000000200 */
[----:B------:R-:W-:-:S02]  /*c530*/  FMUL.FTZ R81, R81, c[0x0][0x2ec] ;  /* 0x0000bb0051517a20 */ /* 0x000fc40000410000 */
[----:B------:R-:W-:Y:S01]  /*c540*/  FMUL.FTZ R82, R82, c[0x0][0x2ec] ;  /* 0x0000bb0052527a20 */ /* 0x000fe20000410000 */
[----:B------:R3:W-:Y:S01]  /*c550*/  MUFU.TANH R123, R80 ;  /* 0x00000050007b7308 */ /* 0x0007e20000002400 */
[----:B------:R-:W-:Y:S01]  /*c560*/  FMUL.FTZ R83, R83, c[0x0][0x2ec] ;  /* 0x0000bb0053537a20 */ /* 0x000fe20000410000 */
[----:B------:R-:W-:Y:S01]  /*c570*/  HMMA.16816.F32 R44, R16, R72, RZ ;  /* 0x00000048102c723c */ /* 0x000fe200000018ff */
[----:B------:R-:W-:Y:S02]  /*c580*/  FMUL.FTZ R28, R28, c[0x0][0x2ec] ;  /* 0x0000bb001c1c7a20 */ /* 0x000fe40000410000 */
[----:B------:R-:W-:-:S03]  /*c590*/  FMUL.FTZ R118, R30, c[0x0][0x2ec] ;  /* 0x0000bb001e767a20 */ /* 0x000fc60000410000 */
[----:B------:R5:W-:Y:S02]  /*c5a0*/  MUFU.TANH R119, R28 ;  /* 0x0000001c00777308 */ /* 0x000be40000002400 */
[----:B------:R-:W-:Y:S01]  /*c5b0*/  HMMA.16816.F32 R72, R16, R74, RZ ;  /* 0x0000004a1048723c */ /* 0x000fe200000018ff */
[----:B---3--:R-:W-:-:S05]  /*c5c0*/  FMUL.FTZ R80, R29, c[0x0][0x2ec] ;  /* 0x0000bb001d507a20 */ /* 0x008fca0000410000 */
[----:B------:R-:W-:Y:S02]  /*c5d0*/  MUFU.TANH R106, R37 ;  /* 0x00000025006a7308 */ /* 0x000fe40000002400 */
[----:B------:R-:W-:Y:S01]  /*c5e0*/  HMMA.16816.F32 R20, R12, R48, R20 ;  /* 0x000000300c14723c */ /* 0x000fe20000001814 */
[----:B------:R-:W3:Y:S05]  /*c5f0*/  LDSM.16.M88.4 R48, [R164+0x2000] ;  /* 0x00200000a430783b */ /* 0x000eea0000000200 */
[----:B------:R-:W-:Y:S02]  /*c600*/  MUFU.TANH R107, R38 ;  /* 0x00000026006b7308 */ /* 0x000fe40000002400 */
[----:B------:R-:W-:Y:S06]  /*c610*/  HMMA.16816.F32 R64, R16, R66, RZ ;  /* 0x000000421040723c */ /* 0x000fec00000018ff */
[----:B------:R2:W-:Y:S02]  /*c620*/  MUFU.TANH R109, R39 ;  /* 0x00000027006d7308 */ /* 0x0005e40000002400 */
[----:B-1----:R-:W-:Y:S07]  /*c630*/  HMMA.16816.F32 R68, R8, R76, R68 ;  /* 0x0000004c0844723c */ /* 0x002fee0000001844 */
[----:B------:R-:W-:Y:S01]  /*c640*/  FMUL.FTZ R77, R31, c[0x0][0x2ec] ;  /* 0x0000bb001f4d7a20 */ /* 0x000fe20000410000 */
[----:B------:R-:W-:Y:S01]  /*c650*/  HMMA.16816.F32 R32, R12, R90, R32 ;  /* 0x0000005a0c20723c */ /* 0x000fe20000001820 */
[----:B-----5:R-:W1:Y:S01]  /*c660*/  LDSM.16.M88.4 R28, [R164+0x2800] ;  /* 0x00280000a41c783b */ /* 0x020e620000000200 */
[----:B------:R5:W-:Y:S01]  /*c670*/  MUFU.TANH R121, R81 ;  /* 0x0000005100797308 */ /* 0x000be20000002400 */
[----:B------:R-:W-:-:S02]  /*c680*/  FMUL.FTZ R20, R20, c[0x0][0x2ec] ;  /* 0x0000bb0014147a20 */ /* 0x000fc40000410000 */
[----:B------:R-:W-:Y:S01]  /*c690*/  FMUL.FTZ R21, R21, c[0x0][0x2ec] ;  /* 0x0000bb0015157a20 */ /* 0x000fe20000410000 */
[----:B--2---:R-:W2:Y:S02]  /*c6a0*/  LDSM.16.M88.4 R36, [R100+0x2000] ;  /* 0x002000006424783b */ /* 0x004ea40000000200 */
[----:B------:R-:W-:Y:S01]  /*c6b0*/  HMMA.16816.F32 R44, R8, R92, R44 ;  /* 0x0000005c082c723c */ /* 0x000fe2000000182c */
[----:B------:R-:W-:Y:S01]  /*c6c0*/  FMUL.FTZ R108, R22, c[0x0][0x2ec] ;  /* 0x0000bb00166c7a20 */ /* 0x000fe20000410000 */
[----:B------:R-:W-:Y:S01]  /*c6d0*/  MUFU.TANH R102, R53 ;  /* 0x0000003500667308 */ /* 0x000fe20000002400 */
[----:B------:R-:W-:-:S05]  /*c6e0*/  FMUL.FTZ R110, R23, c[0x0][0x2ec] ;  /* 0x0000bb00176e7a20 */ /* 0x000fca0000410000 */
[C---:B------:R-:W-:Y:S01]  /*c6f0*/  HMMA.16816.F32 R92, R8.reuse, R94, R72 ;  /* 0x0000005e085c723c */ /* 0x040fe20000001848 */
[----:B------:R-:W-:Y:S01]  /*c700*/  LDSM.16.M88.4 R72, [R161+0x5000] ;  /* 0x00500000a148783b */ /* 0x000fe20000000200 */
[----:B------:R-:W1:Y:S06]  /*c710*/  MUFU.TANH R103, R54 ;  /* 0x0000003600677308 */ /* 0x000e6c0000002400 */
[----:B------:R-:W-:Y:S01]  /*c720*/  HMMA.16816.F32 R64, R8, R78, R64 ;  /* 0x0000004e0840723c */ /* 0x000fe20000001840 */
[----:B------:R-:W-:Y:S01]  /*c730*/  FMUL.FTZ R76, R32, c[0x0][0x2ec] ;  /* 0x0000bb00204c7a20 */ /* 0x000fe20000410000 */
[----:B------:R1:W1:Y:S01]  /*c740*/  MUFU.TANH R104, R55 ;  /* 0x0000003700687308 */ /* 0x0002620000002400 */
[----:B-----5:R-:W-:-:S02]  /*c750*/  FMUL.FTZ R81, R33, c[0x0][0x2ec] ;  /* 0x0000bb0021517a20 */ /* 0x020fc40000410000 */
[----:B------:R-:W-:Y:S02]  /*c760*/  FMUL.FTZ R116, R35, c[0x0][0x2ec] ;  /* 0x0000bb0023747a20 */ /* 0x000fe40000410000 */
[----:B------:R-:W-:Y:S01]  /*c770*/  FMUL.FTZ R78, R34, c[0x0][0x2ec] ;  /* 0x0000bb00224e7a20 */ /* 0x000fe20000410000 */
[C---:B---3--:R-:W-:Y:S01]  /*c780*/  HMMA.16816.F32 R44, R4.reuse, R48, R44 ;  /* 0x00000030042c723c */ /* 0x048fe2000000182c */
[----:B------:R-:W3:Y:S01]  /*c790*/  LDSM.16.M88.4 R32, [R100+0x2800] ;  /* 0x002800006420783b */ /* 0x000ee20000000200 */
[----:B------:R-:W-:Y:S06]  /*c7a0*/  MUFU.TANH R88, R20 ;  /* 0x0000001400587308 */ /* 0x000fec0000002400 */
[C---:B------:R-:W-:Y:S01]  /*c7b0*/  HMMA.16816.F32 R92, R4.reuse, R50, R92 ;  /* 0x00000032045c723c */ /* 0x040fe2000000185c */
[----:B------:R-:W-:Y:S01]  /*c7c0*/  LDSM.16.M88.4 R48, [R161+0x5800] ;  /* 0x00580000a130783b */ /* 0x000fe20000000200 */
[----:B------:R-:W-:Y:S06]  /*c7d0*/  MUFU.TANH R89, R21 ;  /* 0x0000001500597308 */ /* 0x000fec0000002400 */
[----:B-1----:R-:W-:Y:S02]  /*c7e0*/  HMMA.16816.F32 R68, R4, R28, R68 ;  /* 0x0000001c0444723c */ /* 0x002fe40000001844 */
[----:B------:R1:W-:Y:S05]  /*c7f0*/  MUFU.TANH R134, R82 ;  /* 0x0000005200867308 */ /* 0x0003ea0000002400 */
[C---:B------:R-:W-:Y:S01]  /*c800*/  IADD3 R28, R58.reuse, 0x8, RZ ;  /* 0x000000083a1c7810 */ /* 0x040fe20007ffe0ff */
[----:B------:R-:W-:Y:S01]  /*c810*/  HMMA.16816.F32 R52, R16, R24, RZ ;  /* 0x000000181034723c */ /* 0x000fe200000018ff */
[-C--:B------:R-:W-:Y:S01]  /*c820*/  IMNMX R58, R58, R57.reuse, PT ;  /* 0x000000393a3a7217 */ /* 0x080fe20003800200 */
[----:B------:R-:W5:Y:S01]  /*c830*/  MUFU.TANH R108, R108 ;  /* 0x0000006c006c7308 */ /* 0x000f620000002400 */
[----:B------:R-:W-:-:S02]  /*c840*/  IMNMX R57, R28, R57, PT ;  /* 0x000000391c397217 */ /* 0x000fc40003800200 */
[C---:B------:R-:W-:Y:S02]  /*c850*/  IADD3 R28, R40.reuse, 0x1, RZ ;  /* 0x00000001281c7810 */ /* 0x040fe40007ffe0ff */
[----:B------:R-:W-:Y:S01]  /*c860*/  IADD3 R29, R40, 0x8, RZ ;  /* 0x00000008281d7810 */ /* 0x000fe20007ffe0ff */
[C---:B--2---:R-:W-:Y:S01]  /*c870*/  HMMA.16816.F32 R44, R12.reuse, R36, R44 ;  /* 0x000000240c2c723c */ /* 0x044fe2000000182c */
[CC--:B------:R-:W-:Y:S01]  /*c880*/  ISETP.GE.AND P1, PT, R28.reuse, R58.reuse, PT ;  /* 0x0000003a1c00720c */ /* 0x0c0fe20003f26270 */
[----:B------:R-:W-:Y:S01]  /*c890*/  MUFU.TANH R132, R83 ;  /* 0x0000005300847308 */ /* 0x000fe20000002400 */
[-C--:B------:R-:W-:Y:S02]  /*c8a0*/  ISETP.GE.AND P0, PT, R28, R57.reuse, PT ;  /* 0x000000391c00720c */ /* 0x080fe40003f06270 */
[C---:B------:R-:W-:Y:S02]  /*c8b0*/  ISETP.GE.AND P2, PT, R29.reuse, R58, PT ;  /* 0x0000003a1d00720c */ /* 0x040fe40003f46270 */
[----:B------:R-:W-:Y:S01]  /*c8c0*/  ISETP.GE.AND P3, PT, R29, R57, PT ;  /* 0x000000391d00720c */ /* 0x000fe20003f66270 */
[----:B------:R-:W-:Y:S01]  /*c8d0*/  HMMA.16816.F32 R92, R12, R38, R92 ;  /* 0x000000260c5c723c */ /* 0x000fe2000000185c */
[----:B------:R-:W2:Y:S01]  /*c8e0*/  LDSM.16.M88.4 R36, [R164+0x3000] ;  /* 0x00300000a424783b */ /* 0x000ea20000000200 */
[C---:B------:R-:W-:Y:S01]  /*c8f0*/  IADD3 R28, R40.reuse, 0x9, RZ ;  /* 0x00000009281c7810 */ /* 0x040fe20007ffe0ff */
[----:B------:R-:W1:Y:S01]  /*c900*/  MUFU.TANH R110, R110 ;  /* 0x0000006e006e7308 */ /* 0x000e620000002400 */
[----:B------:R-:W-:-:S02]  /*c910*/  IADD3 R29, R40, 0x10, RZ ;  /* 0x00000010281d7810 */ /* 0x000fc40007ffe0ff */
[CC--:B------:R-:W-:Y:S02]  /*c920*/  ISETP.GE.AND P4, PT, R28.reuse, R58.reuse, PT ;  /* 0x0000003a1c00720c */ /* 0x0c0fe40003f86270 */
[----:B------:R-:W-:Y:S01]  /*c930*/  HMMA.16816.F32 R64, R4, R30, R64 ;  /* 0x0000001e0440723c */ /* 0x000fe20000001840 */
[----:B------:R-:W-:Y:S02]  /*c940*/  ISETP.GE.AND P5, PT, R28, R57, PT ;  /* 0x000000391c00720c */ /* 0x000fe40003fa6270 */
[----:B------:R-:W-:Y:S01]  /*c950*/  ISETP.GE.AND P6, PT, R29, R58, PT ;  /* 0x0000003a1d00720c */ /* 0x000fe20003fc6270 */
[----:B------:R-:W1:Y:S01]  /*c960*/  MUFU.TANH R118, R118 ;  /* 0x0000007600767308 */ /* 0x000e620000002400 */
[----:B------:R-:W-:Y:S02]  /*c970*/  FSEL R97, R97, -INF , !P4 ;  /* 0xff80000061617808 */ /* 0x000fe40006000000 */
[----:B------:R-:W-:Y:S01]  /*c980*/  FSEL R96, R96, -INF , !P0 ;  /* 0xff80000060607808 */ /* 0x000fe20004000000 */
[----:B------:R-:W-:Y:S01]  /*c990*/  HMMA.16816.F32 R24, R16, R26, RZ ;  /* 0x0000001a1018723c */ /* 0x000fe200000018ff */
[----:B----4-:R-:W-:Y:S01]  /*c9a0*/  FSEL R98, R98, -INF , !P3 ;  /* 0xff80000062627808 */ /* 0x010fe20005800000 */
[----:B------:R-:W-:Y:S01]  /*c9b0*/  FMUL.FTZ R46, R46, c[0x0][0x2ec] ;  /* 0x0000bb002e2e7a20 */ /* 0x000fe20000410000 */
[----:B------:R-:W-:Y:S01]  /*c9c0*/  FSEL R79, R101, -INF , !P6 ;  /* 0xff800000654f7808 */ /* 0x000fe20007000000 */
[----:B------:R-:W-:Y:S01]  /*c9d0*/  FMUL.FTZ R44, R44, c[0x0][0x2ec] ;  /* 0x0000bb002c2c7a20 */ /* 0x000fe20000410000 */
[----:B------:R-:W4:Y:S01]  /*c9e0*/  MUFU.TANH R77, R77 ;  /* 0x0000004d004d7308 */ /* 0x000f220000002400 */
[----:B------:R-:W-:-:S02]  /*c9f0*/  FMUL.FTZ R47, R47, c[0x0][0x2ec] ;  /* 0x0000bb002f2f7a20 */ /* 0x000fc40000410000 */
[----:B---3--:R-:W-:Y:S01]  /*ca00*/  HMMA.16816.F32 R68, R12, R32, R68 ;  /* 0x000000200c44723c */ /* 0x008fe20000001844 */
[----:B------:R-:W-:Y:S02]  /*ca10*/  FMUL.FTZ R45, R45, c[0x0][0x2ec] ;  /* 0x0000bb002d2d7a20 */ /* 0x000fe40000410000 */
[----:B------:R-:W-:Y:S02]  /*ca20*/  FMUL.FTZ R93, R93, c[0x0][0x2ec] ;  /* 0x0000bb005d5d7a20 */ /* 0x000fe40000410000 */
[----:B------:R3:W-:Y:S01]  /*ca30*/  MUFU.TANH R130, R46 ;  /* 0x0000002e00827308 */ /* 0x0007e20000002400 */
[----:B------:R-:W-:Y:S01]  /*ca40*/  FMUL.FTZ R94, R94, c[0x0][0x2ec] ;  /* 0x0000bb005e5e7a20 */ /* 0x000fe20000410000 */
[C---:B------:R-:W-:Y:S01]  /*ca50*/  IADD3 R33, R40.reuse, 0x11, RZ ;  /* 0x0000001128217810 */ /* 0x040fe20007ffe0ff */
[----:B------:R-:W-:Y:S01]  /*ca60*/  HMMA.16816.F32 R52, R8, R72, R52 ;  /* 0x000000480834723c */ /* 0x000fe20000001834 */
[----:B------:R-:W-:Y:S01]  /*ca70*/  IADD3 R32, R40, 0x18, RZ ;  /* 0x0000001828207810 */ /* 0x000fe20007ffe0ff */
[----:B------:R-:W-:Y:S01]  /*ca80*/  FMUL.FTZ R95, R95, c[0x0][0x2ec] ;  /* 0x0000bb005f5f7a20 */ /* 0x000fe20000410000 */
[----:B------:R-:W-:-:S02]  /*ca90*/  ISETP.GE.AND P0, PT, R33, R57, PT ;  /* 0x000000392100720c */ /* 0x000fc40003f06270 */
[-C--:B------:R-:W-:Y:S01]  /*caa0*/  ISETP.GE.AND P3, PT, R32, R58.reuse, PT ;  /* 0x0000003a2000720c */ /* 0x080fe20003f66270 */
[----:B------:R-:W2:Y:S01]  /*cab0*/  MUFU.TANH R78, R78 ;  /* 0x0000004e004e7308 */ /* 0x000ea20000002400 */
[----:B------:R-:W-:Y:S01]  /*cac0*/  FSEL R73, R62, -INF , !P1 ;  /* 0xff8000003e497808 */ /* 0x000fe20004800000 */
[----:B------:R-:W-:Y:S01]  /*cad0*/  HMMA.16816.F32 R64, R12, R34, R64 ;  /* 0x000000220c40723c */ /* 0x000fe20000001840 */
[-C--:B------:R-:W-:Y:S02]  /*cae0*/  ISETP.GE.AND P1, PT, R29, R57.reuse, PT ;  /* 0x000000391d00720c */ /* 0x080fe40003f26270 */
[----:B------:R-:W4:Y:S02]  /*caf0*/  LDSM.16.M88.4 R28, [R100+0x3000] ;  /* 0x00300000641c783b */ /* 0x000f240000000200 */
[----:B-1----:R-:W-:Y:S01]  /*cb00*/  FSEL R82, R103, -INF , !P1 ;  /* 0xff80000067527808 */ /* 0x002fe20004800000 */
[----:B------:R-:W1:Y:S01]  /*cb10*/  MUFU.TANH R80, R80 ;  /* 0x0000005000507308 */ /* 0x000e620000002400 */
[----:B------:R-:W-:Y:S01]  /*cb20*/  IADD3 R34, R40, 0x19, RZ ;  /* 0x0000001928227810 */ /* 0x000fe20007ffe0ff */
[C---:B------:R-:W-:Y:S01]  /*cb30*/  HMMA.16816.F32 R20, R16.reuse, R84, RZ ;  /* 0x000000541014723c */ /* 0x040fe200000018ff */
[----:B------:R-:W-:Y:S01]  /*cb40*/  FMUL.FTZ R111, R68, c[0x0][0x2ec] ;  /* 0x0000bb00446f7a20 */ /* 0x000fe20000410000 */
[----:B------:R-:W-:Y:S01]  /*cb50*/  FSEL R68, R99, -INF , !P5 ;  /* 0xff80000063447808 */ /* 0x000fe20006800000 */
[----:B------:R-:W-:Y:S01]  /*cb60*/  FMUL.FTZ R120, R71, c[0x0][0x2ec] ;  /* 0x0000bb0047787a20 */ /* 0x000fe20000410000 */
[----:B------:R-:W-:Y:S01]  /*cb70*/  ISETP.GE.AND P4, PT, R34, R58, PT ;  /* 0x0000003a2200720c */ /* 0x000fe20003f86270 */
[----:B------:R-:W-:Y:S01]  /*cb80*/  FMUL.FTZ R70, R70, c[0x0][0x2ec] ;  /* 0x0000bb0046467a20 */ /* 0x000fe20000410000 */
[----:B------:R-:W-:Y:S01]  /*cb90*/  ISETP.GE.AND P5, PT, R32, R57, PT ;  /* 0x000000392000720c */ /* 0x000fe20003fa6270 */
[----:B------:R-:W1:Y:S01]  /*cba0*/  MUFU.TANH R76, R76 ;  /* 0x0000004c004c7308 */ /* 0x000e620000002400 */
[----:B------:R-:W-:Y:S01]  /*cbb0*/  HMMA.16816.F32 R16, R16, R86, RZ ;  /* 0x000000561010723c */ /* 0x000fe200000018ff */
[----:B------:R-:W-:-:S02]  /*cbc0*/  P2R R32, PR, RZ, 0x10 ;  /* 0x00000010ff207803 */ /* 0x000fc40000000000 */
[-C--:B------:R-:W-:Y:S02]  /*cbd0*/  ISETP.GE.AND P4, PT, R34, R57.reuse, PT ;  /* 0x000000392200720c */ /* 0x080fe40003f86270 */
[----:B------:R-:W-:Y:S02]  /*cbe0*/  FSEL R71, R105, -INF , !P3 ;  /* 0xff80000069477808 */ /* 0x000fe40005800000 */
[----:B------:R-:W-:Y:S01]  /*cbf0*/  IADD3 R34, R40, 0x21, RZ ;  /* 0x0000002128227810 */ /* 0x000fe20007ffe0ff */
[----:B------:R-:W-:Y:S01]  /*cc00*/  HMMA.16816.F32 R24, R8, R74, R24 ;  /* 0x0000004a0818723c */ /* 0x000fe20000001818 */
[----:B------:R-:W-:Y:S01]  /*cc10*/  ISETP.NE.AND P3, PT, R32, RZ, PT ;  /* 0x000000ff2000720c */ /* 0x000fe20003f65270 */
[----:B------:R-:W1:Y:S01]  /*cc20*/  MUFU.TANH R116, R116 ;  /* 0x0000007400747308 */ /* 0x000e620000002400 */
[----:B---3--:R-:W-:Y:S01]  /*cc30*/  FSEL R46, R104, -INF , !P0 ;  /* 0xff800000682e7808 */ /* 0x008fe20004000000 */
[----:B------:R-:W-:Y:S01]  /*cc40*/  FMUL.FTZ R112, R67, c[0x0][0x2ec] ;  /* 0x0000bb0043707a20 */ /* 0x000fe20000410000 */
[----:B------:R-:W-:Y:S01]  /*cc50*/  FSEL R72, R109, -INF , !P4 ;  /* 0xff8000006d487808 */ /* 0x000fe20006000000 */
[----:B------:R-:W-:Y:S01]  /*cc60*/  FMUL.FTZ R65, R65, c[0x0][0x2ec] ;  /* 0x0000bb0041417a20 */ /* 0x000fe20000410000 */
[----:B------:R-:W-:Y:S01]  /*cc70*/  FSEL R75, R63, -INF , !P2 ;  /* 0xff8000003f4b7808 */ /* 0x000fe20005000000 */
[----:B--2---:R-:W-:Y:S01]  /*cc80*/  HMMA.16816.F32 R52, R4, R36, R52 ;  /* 0x000000240434723c */ /* 0x004fe20000001834 */
[-C--:B------:R-:W-:Y:S01]  /*cc90*/  ISETP.GE.AND P2, PT, R33, R58.reuse, PT ;  /* 0x0000003a2100720c */ /* 0x080fe20003f46270 */
[----:B------:R-:W2:Y:S01]  /*cca0*/  MUFU.TANH R44, R44 ;  /* 0x0000002c002c7308 */ /* 0x000ea20000002400 */
[----:B------:R-:W-:Y:S01]  /*ccb0*/  IADD3 R33, R40, 0x20, RZ ;  /* 0x0000002028217810 */ /* 0x000fe20007ffe0ff */
[----:B------:R-:W-:Y:S01]  /*ccc0*/  FMUL.FTZ R64, R64, c[0x0][0x2ec] ;  /* 0x0000bb0040407a20 */ /* 0x000fe20000410000 */
[----:B------:R-:W-:Y:S01]  /*ccd0*/  FSEL R83, R102, -INF , !P2 ;  /* 0xff80000066537808 */ /* 0x000fe20005000000 */
[----:B------:R-:W-:Y:S01]  /*cce0*/  FMUL.FTZ R66, R66, c[0x0][0x2ec] ;  /* 0x0000bb0042427a20 */ /* 0x000fe20000410000 */
[----:B------:R-:W-:Y:S01]  /*ccf0*/  ISETP.GE.AND P6, PT, R33, R58, PT ;  /* 0x0000003a2100720c */ /* 0x000fe20003fc6270 */
[----:B------:R-:W-:Y:S01]  /*cd00*/  FMUL.FTZ R36, R69, c[0x0][0x2ec] ;  /* 0x0000bb0045247a20 */ /* 0x000fe20000410000 */
[----:B------:R-:W-:Y:S01]  /*cd10*/  ISETP.GE.AND P1, PT, R33, R57, PT ;  /* 0x000000392100720c */ /* 0x000fe20003f26270 */
[----:B------:R-:W-:Y:S01]  /*cd20*/  HMMA.16816.F32 R20, R8, R48, R20 ;  /* 0x000000300814723c */ /* 0x000fe20000001814 */
[----:B------:R-:W-:Y:S01]  /*cd30*/  IADD3 R33, R40, 0x28, RZ ;  /* 0x0000002828217810 */ /* 0x000fe20007ffe0ff */
[----:B------:R-:W3:Y:S01]  /*cd40*/  MUFU.TANH R124, R47 ;  /* 0x0000002f007c7308 */ /* 0x000ee20000002400 */
[----:B------:R-:W-:-:S02]  /*cd50*/  FSEL R69, R106, -INF , !P3 ;  /* 0xff8000006a457808 */ /* 0x000fc40005800000 */
[CC--:B------:R-:W-:Y:S02]  /*cd60*/  ISETP.GE.AND P2, PT, R34.reuse, R58.reuse, PT ;  /* 0x0000003a2200720c */ /* 0x0c0fe40003f46270 */
[-C--:B------:R-:W-:Y:S01]  /*cd70*/  ISETP.GE.AND P0, PT, R34, R57.reuse, PT ;  /* 0x000000392200720c */ /* 0x080fe20003f06270 */
[----:B------:R-:W-:Y:S01]  /*cd80*/  HMMA.16816.F32 R16, R8, R50, R16 ;  /* 0x000000320810723c */ /* 0x000fe20000001810 */
[C---:B------:R-:W-:Y:S01]  /*cd90*/  ISETP.GE.AND P3, PT, R33.reuse, R58, PT ;  /* 0x0000003a2100720c */ /* 0x040fe20003f66270 */
[----:B------:R1:W-:Y:S01]  /*cda0*/  MUFU.TANH R117, R45 ;  /* 0x0000002d00757308 */ /* 0x0003e20000002400 */
[----:B------:R-:W-:Y:S02]  /*cdb0*/  ISETP.GE.AND P4, PT, R33, R57, PT ;  /* 0x000000392100720c */ /* 0x000fe40003f86270 */
[----:B------:R-:W2:Y:S01]  /*cdc0*/  LDSM.16.M88.4 R32, [R164+0x3800] ;  /* 0x00380000a420783b */ /* 0x000ea20000000200 */
[----:B------:R-:W-:Y:S02]  /*cdd0*/  P2R R37, PR, RZ, 0x8 ;  /* 0x00000008ff257803 */ /* 0x000fe40000000000 */
[----:B------:R-:W-:Y:S01]  /*cde0*/  IADD3 R9, R40, 0x31, RZ ;  /* 0x0000003128097810 */ /* 0x000fe20007ffe0ff */
[----:B------:R-:W-:Y:S01]  /*cdf0*/  HMMA.16816.F32 R24, R4, R38, R24 ;  /* 0x000000260418723c */ /* 0x000fe20000001818 */
[----:B-----5:R-:W-:Y:S01]  /*ce00*/  FSEL R106, R108, -INF , !P1 ;  /* 0xff8000006c6a7808 */ /* 0x020fe20004800000 */
[----:B------:R-:W5:Y:S01]  /*ce10*/  MUFU.TANH R81, R81 ;  /* 0x0000005100517308 */ /* 0x000f620000002400 */
[----:B------:R-:W-:-:S02]  /*ce20*/  ISETP.NE.AND P1, PT, R37, RZ, PT ;  /* 0x000000ff2500720c */ /* 0x000fc40003f25270 */
[----:B------:R-:W-:Y:S02]  /*ce30*/  FSEL R49, R88, -INF , !P6 ;  /* 0xff80000058317808 */ /* 0x000fe40007000000 */
[----:B------:R-:W-:Y:S01]  /*ce40*/  FSEL R39, R89, -INF , !P2 ;  /* 0xff80000059277808 */ /* 0x000fe20005000000 */
[----:B----4-:R-:W-:Y:S01]  /*ce50*/  HMMA.16816.F32 R52, R12, R28, R52 ;  /* 0x0000001c0c34723c */ /* 0x010fe20000001834 */
[----:B------:R-:W-:Y:S01]  /*ce60*/  ISETP.GE.AND P2, PT, R9, R58, PT ;  /* 0x0000003a0900720c */ /* 0x000fe20003f46270 */
[----:B-1----:R-:W-:Y:S01]  /*ce70*/  FMUL.FTZ R45, R92, c[0x0][0x2ec] ;  /* 0x0000bb005c2d7a20 */ /* 0x002fe20000410000 */
[----:B------:R-:W-:Y:S01]  /*ce80*/  FSEL R123, R123, -INF , !P1 ;  /* 0xff8000007b7b7808 */ /* 0x000fe20004800000 */
[----:B------:R-:W-:Y:S01]  /*ce90*/  MUFU.TANH R115, R93 ;  /* 0x0000005d00737308 */ /* 0x000fe20000002400 */
[----:B------:R-:W-:Y:S02]  /*cea0*/  ISETP.GE.AND P1, PT, R9, R57, PT ;  /* 0x000000390900720c */ /* 0x000fe40003f26270 */
[----:B------:R-:W-:-:S02]  /*ceb0*/  IADD3 R29, R40, 0x29, RZ ;  /* 0x00000029281d7810 */ /* 0x000fc40007ffe0ff */
[----:B------:R-:W-:Y:S02]  /*cec0*/  IADD3 R8, R40, 0x38, RZ ;  /* 0x0000003828087810 */ /* 0x000fe40007ffe0ff */
[-C--:B------:R-:W-:Y:S01]  /*ced0*/  ISETP.GE.AND P6, PT, R29, R58.reuse, PT ;  /* 0x0000003a1d00720c */ /* 0x080fe20003fc6270 */
[----:B------:R-:W1:Y:S01]  /*cee0*/  MUFU.TANH R128, R94 ;  /* 0x0000005e00807308 */ /* 0x000e620000002400 */
[----:B------:R-:W-:Y:S02]  /*cef0*/  P2R R9, PR, RZ, 0x4 ;  /* 0x00000004ff097803 */ /* 0x000fe40000000000 */
[----:B------:R-:W-:Y:S01]  /*cf00*/  FSEL R134, R134, -INF , !P4 ;  /* 0xff80000086867808 */ /* 0x000fe20006000000 */
[----:B------:R-:W-:Y:S01]  /*cf10*/  HMMA.16816.F32 R24, R12, R30, R24 ;  /* 0x0000001e0c18723c */ /* 0x000fe20000001818 */
[----:B------:R-:W-:Y:S02]  /*cf20*/  FSEL R121, R121, -INF , !P6 ;  /* 0xff80000079797808 */ /* 0x000fe40007000000 */
[----:B------:R-:W-:Y:S01]  /*cf30*/  ISETP.NE.AND P6, PT, R9, RZ, PT ;  /* 0x000000ff0900720c */ /* 0x000fe20003fc5270 */
[----:B------:R-:W4:Y:S01]  /*cf40*/  MUFU.TANH R126, R95 ;  /* 0x0000005f007e7308 */ /* 0x000f220000002400 */
[----:B------:R-:W-:-:S02]  /*cf50*/  ISETP.GE.AND P4, PT, R8, R58, PT ;  /* 0x0000003a0800720c */ /* 0x000fc40003f86270 */
[-C--:B------:R-:W-:Y:S01]  /*cf60*/  ISETP.GE.AND P2, PT, R8, R57.reuse, PT ;  /* 0x000000390800720c */ /* 0x080fe20003f46270 */
[----:B------:R-:W-:Y:S01]  /*cf70*/  FMUL.FTZ R54, R54, c[0x0][0x2ec] ;  /* 0x0000bb0036367a20 */ /* 0x000fe20000410000 */
[----:B------:R-:W1:Y:S01]  /*cf80*/  LDSM.16.M88.4 R8, [R100+0x3800] ;  /* 0x003800006408783b */ /* 0x000e620000000200 */
[----:B------:R-:W-:Y:S01]  /*cf90*/  IADD3 R28, R40, 0x30, RZ ;  /* 0x00000030281c7810 */ /* 0x000fe20007ffe0ff */
[----:B------:R-:W-:Y:S01]  /*cfa0*/  FMUL.FTZ R52, R52, c[0x0][0x2ec] ;  /* 0x0000bb0034347a20 */ /* 0x000fe20000410000 */
[C---:B--2---:R-:W-:Y:S01]  /*cfb0*/  HMMA.16816.F32 R20, R4.reuse, R32, R20 ;  /* 0x000000200414723c */ /* 0x044fe20000001814 */
[----:B------:R-:W-:Y:S01]  /*cfc0*/  FSEL R104, R110, -INF , !P0 ;  /* 0xff8000006e687808 */ /* 0x000fe20004000000 */
[----:B------:R-:W2:Y:S01]  /*cfd0*/  MUFU.TANH R45, R45 ;  /* 0x0000002d002d7308 */ /* 0x000ea20000002400 */
[-C--:B------:R-:W-:Y:S01]  /*cfe0*/  ISETP.GE.AND P3, PT, R29, R57.reuse, PT ;  /* 0x000000391d00720c */ /* 0x080fe20003f66270 */
[----:B------:R-:W-:Y:S01]  /*cff0*/  FMUL.FTZ R53, R53, c[0x0][0x2ec] ;  /* 0x0000bb0035357a20 */ /* 0x000fe20000410000 */
[-C--:B------:R-:W-:Y:S01]  /*d000*/  ISETP.GE.AND P0, PT, R28, R57.reuse, PT ;  /* 0x000000391c00720c */ /* 0x080fe20003f06270 */
[----:B------:R-:W-:Y:S01]  /*d010*/  FMUL.FTZ R55, R55, c[0x0][0x2ec] ;  /* 0x0000bb0037377a20 */ /* 0x000fe20000410000 */
[----:B------:R-:W-:Y:S01]  /*d020*/  IADD3 R29, R40, 0x39, RZ ;  /* 0x00000039281d7810 */ /* 0x000fe20007ffe0ff */
[----:B------:R-:W-:Y:S01]  /*d030*/  HMMA.16816.F32 R16, R4, R34, R16 ;  /* 0x000000220410723c */ /* 0x000fe20000001810 */
[----:B------:R-:W-:Y:S01]  /*d040*/  FSEL R74, R107, -INF , !P5 ;  /* 0xff8000006b4a7808 */ /* 0x000fe20006800000 */
[----:B------:R-:W1:Y:S01]  /*d050*/  MUFU.TANH R111, R111 ;  /* 0x0000006f006f7308 */ /* 0x000e620000002400 */
[----:B------:R-:W-:Y:S01]  /*d060*/  FSEL R132, R132, -INF , !P3 ;  /* 0xff80000084847808 */ /* 0x000fe20005800000 */
[----:B------:R-:W-:Y:S01]  /*d070*/  FMUL.FTZ R24, R24, c[0x0][0x2ec] ;  /* 0x0000bb0018187a20 */ /* 0x000fe20000410000 */
[----:B------:R-:W-:Y:S01]  /*d080*/  FSEL R118, R118, -INF , !P0 ;  /* 0xff80000076767808 */ /* 0x000fe20004000000 */
[----:B------:R-:W-:Y:S01]  /*d090*/  FMUL.FTZ R25, R25, c[0x0][0x2ec] ;  /* 0x0000bb0019197a20 */ /* 0x000fe20000410000 */
[-C--:B------:R-:W-:Y:S01]  /*d0a0*/  ISETP.GE.AND P5, PT, R28, R58.reuse, PT ;  /* 0x0000003a1c00720c */ /* 0x080fe20003fa6270 */
[----:B------:R-:W-:Y:S01]  /*d0b0*/  FMUL.FTZ R27, R27, c[0x0][0x2ec] ;  /* 0x0000bb001b1b7a20 */ /* 0x000fe20000410000 */
[C---:B------:R-:W-:Y:S01]  /*d0c0*/  ISETP.GE.AND P3, PT, R29.reuse, R58, PT ;  /* 0x0000003a1d00720c */ /* 0x040fe20003f66270 */
[----:B------:R-:W1:Y:S01]  /*d0d0*/  MUFU.TANH R36, R36 ;  /* 0x0000002400247308 */ /* 0x000e620000002400 */
[----:B------:R-:W-:Y:S01]  /*d0e0*/  ISETP.GE.AND P0, PT, R29, R57, PT ;  /* 0x000000391d00720c */ /* 0x000fe20003f06270 */
[----:B------:R-:W-:Y:S01]  /*d0f0*/  FMUL.FTZ R26, R26, c[0x0][0x2ec] ;  /* 0x0000bb001a1a7a20 */ /* 0x000fe20000410000 */
[----:B------:R-:W-:Y:S01]  /*d100*/  IADD3 R28, R40, 0x40, RZ ;  /* 0x00000040281c7810 */ /* 0x000fe20007ffe0ff */
[----:B------:R-:W-:-:S04]  /*d110*/  DEPBAR.LE SB0, 0x0 ;  /* 0x000080000000791a */ /* 0x000fc80000000000 */
[----:B------:R-:W-:Y:S01]  /*d120*/  IADD3 R29, R40, 0x41, RZ ;  /* 0x00000041281d7810 */ /* 0x000fe20007ffe0ff */
[----:B------:R-:W2:Y:S01]  /*d130*/  MUFU.TANH R120, R120 ;  /* 0x0000007800787308 */ /* 0x000ea20000002400 */
[----:B------:R-:W-:Y:S02]  /*d140*/  FSEL R119, R119, -INF , !P5 ;  /* 0xff80000077777808 */ /* 0x000fe40006800000 */
[----:B------:R-:W-:Y:S02]  /*d150*/  FSEL R108, R77, -INF , !P1 ;  /* 0xff8000004d6c7808 */ /* 0x000fe40004800000 */
[----:B------:R-:W-:Y:S02]  /*d160*/  FSEL R110, R78, -INF , !P2 ;  /* 0xff8000004e6e7808 */ /* 0x000fe40005000000 */
[C---:B------:R-:W-:Y:S01]  /*d170*/  ISETP.GE.AND P5, PT, R28.reuse, R58, PT ;  /* 0x0000003a1c00720c */ /* 0x040fe20003fa6270 */
[----:B------:R5:W2:Y:S01]  /*d180*/  MUFU.TANH R107, R65 ;  /* 0x00000041006b7308 */ /* 0x000aa20000002400 */
[-C--:B------:R-:W-:Y:S01]  /*d190*/  ISETP.GE.AND P1, PT, R28, R57.reuse, PT ;  /* 0x000000391c00720c */ /* 0x080fe20003f26270 */
[----:B-1----:R-:W-:Y:S01]  /*d1a0*/  HMMA.16816.F32 R20, R12, R8, R20 ;  /* 0x000000080c14723c */ /* 0x002fe20000001814 */
[----:B------:R-:W-:-:S02]  /*d1b0*/  ISETP.GE.AND P2, PT, R29, R57, PT ;  /* 0x000000391d00720c */ /* 0x000fc40003f46270 */
[C---:B------:R-:W-:Y:S02]  /*d1c0*/  IADD3 R28, R40.reuse, 0x48, RZ ;  /* 0x00000048281c7810 */ /* 0x040fe40007ffe0ff */
[C---:B------:R-:W-:Y:S01]  /*d1d0*/  IADD3 R5, R40.reuse, 0x49, RZ ;  /* 0x0000004928057810 */ /* 0x040fe20007ffe0ff */
[----:B------:R-:W1:Y:S01]  /*d1e0*/  MUFU.TANH R112, R112 ;  /* 0x0000007000707308 */ /* 0x000e620000002400 */
[----:B------:R-:W-:Y:S01]  /*d1f0*/  IADD3 R4, R40, 0x50, RZ ;  /* 0x0000005028047810 */ /* 0x000fe20007ffe0ff */
[----:B------:R-:W-:Y:S01]  /*d200*/  HMMA.16816.F32 R16, R12, R10, R16 ;  /* 0x0000000a0c10723c */ /* 0x000fe20000001810 */
[----:B------:R-:W-:Y:S02]  /*d210*/  FSEL R51, R80, -INF , !P6 ;  /* 0xff80000050337808 */ /* 0x000fe40007000000 */
[----:B------:R-:W-:Y:S02]  /*d220*/  FSEL R101, R76, -INF , !P4 ;  /* 0xff8000004c657808 */ /* 0x000fe40006000000 */
[----:B------:R-:W-:Y:S01]  /*d230*/  FSEL R116, R116, -INF , !P0 ;  /* 0xff80000074747808 */ /* 0x000fe20004000000 */
[----:B------:R-:W1:Y:S01]  /*d240*/  MUFU.TANH R122, R70 ;  /* 0x00000046007a7308 */ /* 0x000e620000002400 */
[----:B------:R-:W-:-:S02]  /*d250*/  FSEL R103, R44, -INF , !P5 ;  /* 0xff8000002c677808 */ /* 0x000fc40006800000 */
[----:B------:R-:W-:Y:S02]  /*d260*/  FSEL R130, R130, -INF , !P1 ;  /* 0xff80000082827808 */ /* 0x000fe40004800000 */
[----:B---3--:R-:W-:Y:S02]  /*d270*/  FSEL R124, R124, -INF , !P2 ;  /* 0xff8000007c7c7808 */ /* 0x008fe40005000000 */
[-C--:B------:R-:W-:Y:S01]  /*d280*/  ISETP.GE.AND P4, PT, R29, R58.reuse, PT ;  /* 0x0000003a1d00720c */ /* 0x080fe20003f86270 */
[----:B------:R-:W3:Y:S01]  /*d290*/  MUFU.TANH R113, R64 ;  /* 0x0000004000717308 */ /* 0x000ee20000002400 */
[-C--:B------:R-:W-:Y:S01]  /*d2a0*/  ISETP.GE.AND P0, PT, R28, R57.reuse, PT ;  /* 0x000000391c00720c */ /* 0x080fe20003f06270 */
[----:B------:R-:W-:Y:S01]  /*d2b0*/  FMUL.FTZ R23, R23, c[0x0][0x2ec] ;  /* 0x0000bb0017177a20 */ /* 0x000fe20000410000 */
[CC--:B------:R-:W-:Y:S01]  /*d2c0*/  ISETP.GE.AND P6, PT, R5.reuse, R58.reuse, PT ;  /* 0x0000003a0500720c */ /* 0x0c0fe20003fc6270 */
[----:B------:R-:W-:Y:S01]  /*d2d0*/  FMUL.FTZ R20, R20, c[0x0][0x2ec] ;  /* 0x0000bb0014147a20 */ /* 0x000fe20000410000 */
[-C--:B------:R-:W-:Y:S01]  /*d2e0*/  ISETP.GE.AND P1, PT, R5, R57.reuse, PT ;  /* 0x000000390500720c */ /* 0x080fe20003f26270 */
[----:B------:R-:W-:Y:S01]  /*d2f0*/  FMUL.FTZ R21, R21, c[0x0][0x2ec] ;  /* 0x0000bb0015157a20 */ /* 0x000fe20000410000 */
[C---:B------:R-:W-:Y:S01]  /*d300*/  ISETP.GE.AND P5, PT, R4.reuse, R58, PT ;  /* 0x0000003a0400720c */ /* 0x040fe20003fa6270 */
[----:B------:R-:W-:Y:S01]  /*d310*/  MUFU.TANH R114, R66 ;  /* 0x0000004200727308 */ /* 0x000fe20000002400 */
[----:B------:R-:W-:Y:S01]  /*d320*/  ISETP.GE.AND P2, PT, R4, R57, PT ;  /* 0x000000390400720c */ /* 0x000fe20003f46270 */
[----:B------:R-:W-:Y:S01]  /*d330*/  FMUL.FTZ R22, R22, c[0x0][0x2ec] ;  /* 0x0000bb0016167a20 */ /* 0x000fe20000410000 */
[----:B------:R-:W-:Y:S01]  /*d340*/  IADD3 R5, R40, 0x51, RZ ;  /* 0x0000005128057810 */ /* 0x000fe20007ffe0ff */
[----:B------:R-:W-:Y:S01]  /*d350*/  FMUL.FTZ R16, R16, c[0x0][0x2ec] ;  /* 0x0000bb0010107a20 */ /* 0x000fe20000410000 */
[----:B------:R-:W-:Y:S01]  /*d360*/  IADD3 R4, R40, 0x58, RZ ;  /* 0x0000005828047810 */ /* 0x000fe20007ffe0ff */
[----:B------:R-:W-:Y:S01]  /*d370*/  FMUL.FTZ R17, R17, c[0x0][0x2ec] ;  /* 0x0000bb0011117a20 */ /* 0x000fe20000410000 */
[----:B-----5:R-:W-:Y:S01]  /*d380*/  FSEL R65, R81, -INF , !P3 ;  /* 0xff80000051417808 */ /* 0x020fe20005800000 */
[----:B------:R-:W5:Y:S01]  /*d390*/  MUFU.TANH R66, R54 ;  /* 0x0000003600427308 */ /* 0x000f620000002400 */
[----:B------:R-:W-:Y:S01]  /*d3a0*/  FSEL R117, R117, -INF , !P4 ;  /* 0xff80000075757808 */ /* 0x000fe20006000000 */
[----:B------:R-:W-:Y:S01]  /*d3b0*/  FMUL.FTZ R18, R18, c[0x0][0x2ec] ;  /* 0x0000bb0012127a20 */ /* 0x000fe20000410000 */
[----:B------:R-:W-:Y:S01]  /*d3c0*/  FSEL R128, R128, -INF , !P0 ;  /* 0xff80000080807808 */ /* 0x000fe20004000000 */
[----:B------:R-:W-:Y:S01]  /*d3d0*/  FMUL.FTZ R19, R19, c[0x0][0x2ec] ;  /* 0x0000bb0013137a20 */ /* 0x000fe20000410000 */
[----:B------:R-:W-:-:S02]  /*d3e0*/  FSEL R115, R115, -INF , !P6 ;  /* 0xff80000073737808 */ /* 0x000fc40007000000 */
[----:B----4-:R-:W-:Y:S01]  /*d3f0*/  FSEL R126, R126, -INF , !P1 ;  /* 0xff8000007e7e7808 */ /* 0x010fe20004800000 */
[----:B------:R-:W4:Y:S01]  /*d400*/  MUFU.TANH R67, R52 ;  /* 0x0000003400437308 */ /* 0x000f220000002400 */
[-C--:B------:R-:W-:Y:S02]  /*d410*/  ISETP.GE.AND P3, PT, R28, R58.reuse, PT ;  /* 0x0000003a1c00720c */ /* 0x080fe40003f66270 */
[CC--:B------:R-:W-:Y:S02]  /*d420*/  ISETP.GE.AND P4, PT, R5.reuse, R58.reuse, PT ;  /* 0x0000003a0500720c */ /* 0x0c0fe40003f86270 */
[-C--:B------:R-:W-:Y:S02]  /*d430*/  ISETP.GE.AND P0, PT, R5, R57.reuse, PT ;  /* 0x000000390500720c */ /* 0x080fe40003f06270 */
[C---:B------:R-:W-:Y:S01]  /*d440*/  ISETP.GE.AND P6, PT, R4.reuse, R58, PT ;  /* 0x0000003a0400720c */ /* 0x040fe20003fc6270 */
[----:B------:R-:W1:Y:S01]  /*d450*/  MUFU.TANH R61, R24 ;  /* 0x00000018003d7308 */ /* 0x000e620000002400 */
[----:B------:R-:W-:-:S02]  /*d460*/  ISETP.GE.AND P1, PT, R4, R57, PT ;  /* 0x000000390400720c */ /* 0x000fc40003f26270 */
[C---:B------:R-:W-:Y:S02]  /*d470*/  IADD3 R5, R40.reuse, 0x59, RZ ;  /* 0x0000005928057810 */ /* 0x040fe40007ffe0ff */
[----:B------:R-:W-:Y:S02]  /*d480*/  IADD3 R4, R40, 0x60, RZ ;  /* 0x0000006028047810 */ /* 0x000fe40007ffe0ff */
[----:B--2---:R-:W-:Y:S01]  /*d490*/  FSEL R105, R45, -INF , !P3 ;  /* 0xff8000002d697808 */ /* 0x004fe20005800000 */
[----:B------:R-:W-:Y:S01]  /*d4a0*/  MUFU.TANH R63, R53 ;  /* 0x00000035003f7308 */ /* 0x000fe20000002400 */
[----:B------:R-:W-:Y:S02]  /*d4b0*/  FSEL R111, R111, -INF , !P5 ;  /* 0xff8000006f6f7808 */ /* 0x000fe40006800000 */
[----:B------:R-:W-:Y:S02]  /*d4c0*/  FSEL R109, R36, -INF , !P4 ;  /* 0xff800000246d7808 */ /* 0x000fe40006000000 */
[----:B------:R-:W-:-:S02]  /*d4d0*/  FSEL R120, R120, -INF , !P0 ;  /* 0xff80000078787808 */ /* 0x000fc40004000000 */
[CC--:B------:R-:W-:Y:S01]  /*d4e0*/  ISETP.GE.AND P5, PT, R5.reuse, R58.reuse, PT ;  /* 0x0000003a0500720c */ /* 0x0c0fe20003fa6270 */
[----:B------:R-:W2:Y:S01]  /*d4f0*/  MUFU.TANH R53, R25 ;  /* 0x0000001900357308 */ /* 0x000ea20000002400 */
[-C--:B------:R-:W-:Y:S02]  /*d500*/  ISETP.GE.AND P3, PT, R5, R57.reuse, PT ;  /* 0x000000390500720c */ /* 0x080fe40003f66270 */
[C---:B------:R-:W-:Y:S02]  /*d510*/  ISETP.GE.AND P4, PT, R4.reuse, R58, PT ;  /* 0x0000003a0400720c */ /* 0x040fe40003f86270 */
[----:B------:R-:W-:Y:S02]  /*d520*/  ISETP.GE.AND P0, PT, R4, R57, PT ;  /* 0x000000390400720c */ /* 0x000fe40003f06270 */
[C---:B------:R-:W-:Y:S01]  /*d530*/  IADD3 R4, R40.reuse, 0x68, RZ ;  /* 0x0000006828047810 */ /* 0x040fe20007ffe0ff */
[----:B------:R-:W2:Y:S01]  /*d540*/  MUFU.TANH R30, R23 ;  /* 0x00000017001e7308 */ /* 0x000ea20000002400 */
[----:B------:R-:W-:-:S02]  /*d550*/  IADD3 R5, R40, 0x61, RZ ;  /* 0x0000006128057810 */ /* 0x000fc40007ffe0ff */
[----:B------:R-:W-:Y:S02]  /*d560*/  FSEL R107, R107, -INF , !P5 ;  /* 0xff8000006b6b7808 */ /* 0x000fe40006800000 */
[----:B-1----:R-:W-:Y:S02]  /*d570*/  FSEL R112, R112, -INF , !P3 ;  /* 0xff80000070707808 */ /* 0x002fe40005800000 */
[C---:B------:R-:W-:Y:S01]  /*d580*/  ISETP.GE.AND P5, PT, R4.reuse, R58, PT ;  /* 0x0000003a0400720c */ /* 0x040fe20003fa6270 */
[----:B------:R-:W1:Y:S01]  /*d590*/  MUFU.TANH R64, R55 ;  /* 0x0000003700407308 */ /* 0x000e620000002400 */
[----:B------:R-:W-:Y:S02]  /*d5a0*/  ISETP.GE.AND P3, PT, R4, R57, PT ;  /* 0x000000390400720c */ /* 0x000fe40003f66270 */
[----:B------:R-:W-:Y:S02]  /*d5b0*/  IADD3 R4, R40, 0x70, RZ ;  /* 0x0000007028047810 */ /* 0x000fe40007ffe0ff */
[----:B------:R-:W-:-:S02]  /*d5c0*/  FSEL R122, R122, -INF , !P2 ;  /* 0xff8000007a7a7808 */ /* 0x000fc40005000000 */
[----:B---3--:R-:W-:Y:S01]  /*d5d0*/  FSEL R113, R113, -INF , !P6 ;  /* 0xff80000071717808 */ /* 0x008fe20007000000 */
[----:B------:R-:W3:Y:S01]  /*d5e0*/  MUFU.TANH R60, R27 ;  /* 0x0000001b003c7308 */ /* 0x000ee20000002400 */
[CC--:B------:R-:W-:Y:S02]  /*d5f0*/  ISETP.GE.AND P6, PT, R5.reuse, R58.reuse, PT ;  /* 0x0000003a0500720c */ /* 0x0c0fe40003fc6270 */
[----:B------:R-:W-:Y:S02]  /*d600*/  ISETP.GE.AND P2, PT, R5, R57, PT ;  /* 0x000000390500720c */ /* 0x000fe40003f46270 */
[----:B------:R-:W-:Y:S02]  /*d610*/  IADD3 R5, R40, 0x69, RZ ;  /* 0x0000006928057810 */ /* 0x000fe40007ffe0ff */
[----:B-----5:R-:W-:Y:S01]  /*d620*/  FSEL R66, R66, -INF , !P0 ;  /* 0xff80000042427808 */ /* 0x020fe20004000000 */
[----:B------:R-:W5:Y:S01]  /*d630*/  MUFU.TANH R48, R20 ;  /* 0x0000001400307308 */ /* 0x000f620000002400 */
[----:B------:R-:W-:-:S02]  /*d640*/  ISETP.GE.AND P0, PT, R4, R58, PT ;  /* 0x0000003a0400720c */ /* 0x000fc40003f06270 */
[----:B------:R-:W-:Y:S02]  /*d650*/  FSEL R114, R114, -INF , !P1 ;  /* 0xff80000072727808 */ /* 0x000fe40004800000 */
[----:B----4-:R-:W-:Y:S02]  /*d660*/  FSEL R67, R67, -INF , !P4 ;  /* 0xff80000043437808 */ /* 0x010fe40006000000 */
[----:B------:R-:W-:Y:S01]  /*d670*/  IADD3 R6, R40, 0x71, RZ ;  /* 0x0000007128067810 */ /* 0x000fe20007ffe0ff */
[----:B------:R-:W4:Y:S01]  /*d680*/  MUFU.TANH R62, R26 ;  /* 0x0000001a003e7308 */ /* 0x000f220000002400 */
[C---:B------:R-:W-:Y:S02]  /*d690*/  ISETP.GE.AND P4, PT, R5.reuse, R58, PT ;  /* 0x0000003a0500720c */ /* 0x040fe40003f86270 */
[----:B------:R-:W-:Y:S02]  /*d6a0*/  ISETP.GE.AND P1, PT, R5, R57, PT ;  /* 0x000000390500720c */ /* 0x000fe40003f26270 */
[----:B------:R-:W-:-:S02]  /*d6b0*/  P2R R5, PR, RZ, 0x1 ;  /* 0x00000001ff057803 */ /* 0x000fc40000000000 */
[----:B------:R-:W-:Y:S01]  /*d6c0*/  FSEL R61, R61, -INF , !P5 ;  /* 0xff8000003d3d7808 */ /* 0x000fe20006800000 */
[----:B------:R-:W-:Y:S01]  /*d6d0*/  MUFU.TANH R47, R21 ;  /* 0x00000015002f7308 */ /* 0x000fe20000002400 */
[----:B------:R-:W-:Y:S02]  /*d6e0*/  ISETP.GE.AND P5, PT, R6, R57, PT ;  /* 0x000000390600720c */ /* 0x000fe40003fa6270 */
[----:B--2---:R-:W-:Y:S02]  /*d6f0*/  FSEL R53, R53, -INF , !P4 ;  /* 0xff80000035357808 */ /* 0x004fe40006000000 */
[----:B------:R-:W-:Y:S02]  /*d700*/  ISETP.NE.AND P4, PT, R5, RZ, PT ;  /* 0x000000ff0500720c */ /* 0x000fe40003f85270 */
[----:B------:R-:W-:Y:S01]  /*d710*/  FSEL R30, R30, -INF , !P5 ;  /* 0xff8000001e1e7808 */ /* 0x000fe20006800000 */
[----:B------:R-:W2:Y:S01]  /*d720*/  MUFU.TANH R34, R22 ;  /* 0x0000001600227308 */ /* 0x000ea20000002400 */
[----:B------:R-:W-:-:S02]  /*d730*/  ISETP.GE.AND P5, PT, R56, 0x2, PT ;  /* 0x000000023800780c */ /* 0x000fc40003fa6270 */
[----:B-1----:R-:W-:Y:S02]  /*d740*/  FSEL R64, R64, -INF , !P2 ;  /* 0xff80000040407808 */ /* 0x002fe40005000000 */
[----:B------:R-:W-:Y:S02]  /*d750*/  ISETP.GE.AND P0, PT, R4, R57, PT ;  /* 0x000000390400720c */ /* 0x000fe40003f06270 */
[----:B---3--:R-:W-:Y:S01]  /*d760*/  FSEL R60, R60, -INF , !P1 ;  /* 0xff8000003c3c7808 */ /* 0x008fe20004800000 */
[----:B------:R-:W1:Y:S01]  /*d770*/  MUFU.TANH R45, R16 ;  /* 0x00000010002d7308 */ /* 0x000e620000002400 */
[----:B-----5:R-:W-:Y:S02]  /*d780*/  FSEL R48, R48, -INF , !P4 ;  /* 0xff80000030307808 */ /* 0x020fe40006000000 */
[----:B------:R-:W-:Y:S02]  /*d790*/  IADD3 R4, R40, 0x78, RZ ;  /* 0x0000007828047810 */ /* 0x000fe40007ffe0ff */
[----:B------:R-:W-:-:S02]  /*d7a0*/  ISETP.GE.AND P2, PT, R6, R58, PT ;  /* 0x0000003a0600720c */ /* 0x000fc40003f46270 */
[C---:B------:R-:W-:Y:S01]  /*d7b0*/  ISETP.GE.AND P4, PT, R40.reuse, R58, PT ;  /* 0x0000003a2800720c */ /* 0x040fe20003f86270 */
[----:B------:R-:W-:Y:S01]  /*d7c0*/  MUFU.TANH R5, R17 ;  /* 0x0000001100057308 */ /* 0x000fe20000002400 */
[C---:B------:R-:W-:Y:S02]  /*d7d0*/  ISETP.GE.AND P1, PT, R40.reuse, R57, PT ;  /* 0x000000392800720c */ /* 0x040fe40003f26270 */
[----:B------:R-:W-:Y:S02]  /*d7e0*/  IADD3 R40, R40, 0x79, RZ ;  /* 0x0000007928287810 */ /* 0x000fe40007ffe0ff */
[----:B------:R-:W-:Y:S02]  /*d7f0*/  FSEL R63, R63, -INF , !P6 ;  /* 0xff8000003f3f7808 */ /* 0x000fe40007000000 */
[----:B----4-:R-:W-:Y:S01]  /*d800*/  FSEL R62, R62, -INF , !P3 ;  /* 0xff8000003e3e7808 */ /* 0x010fe20005800000 */
[----:B------:R-:W3:Y:S01]  /*d810*/  MUFU.TANH R24, R18 ;  /* 0x0000001200187308 */ /* 0x000ee20000002400 */
[----:B--2---:R-:W-:-:S02]  /*d820*/  FSEL R34, R34, -INF , !P0 ;  /* 0xff80000022227808 */ /* 0x004fc40004000000 */
[----:B------:R-:W-:Y:S01]  /*d830*/  FSEL R47, R47, -INF , !P2 ;  /* 0xff8000002f2f7808 */ /* 0x000fe20005000000 */
[----:B------:R-:W-:Y:S01]  /*d840*/  BAR.SYNC.DEFER_BLOCKING 0x0 ;  /* 0x0000000000007b1d */ /* 0x000fe20000010000 */
[CC--:B------:R-:W-:Y:S02]  /*d850*/  ISETP.GE.AND P6, PT, R4.reuse, R58.reuse, PT ;  /* 0x0000003a0400720c */ /* 0x0c0fe40003fc6270 */
[-C--:B------:R-:W-:Y:S02]  /*d860*/  ISETP.GE.AND P3, PT, R4, R57.reuse, PT ;  /* 0x000000390400720c */ /* 0x080fe40003f66270 */
[C---:B------:R-:W-:Y:S01]  /*d870*/  ISETP.GE.AND P2, PT, R40.reuse, R58, PT ;  /* 0x0000003a2800720c */ /* 0x040fe20003f46270 */
[----:B------:R-:W2:Y:S01]  /*d880*/  MUFU.TANH R20, R19 ;  /* 0x0000001300147308 */ /* 0x000ea20000002400 */
[----:B------:R-:W-:Y:S02]  /*d890*/  ISETP.GE.AND P0, PT, R40, R57, PT ;  /* 0x000000392800720c */ /* 0x000fe40003f06270 */
[----:B------:R-:W-:-:S02]  /*d8a0*/  FSEL R4, R41, -INF , !P1 ;  /* 0xff80000029047808 */ /* 0x000fc40004800000 */
[----:B-1----:R-:W-:Y:S02]  /*d8b0*/  FSEL R45, R45, -INF , !P6 ;  /* 0xff8000002d2d7808 */ /* 0x002fe40007000000 */
[----:B------:R-:W-:Y:S02]  /*d8c0*/  IADD3 R102, R164, 0x3800, RZ ;  /* 0x00003800a4667810 */ /* 0x000fe40007ffe0ff */
[----:B---3--:R-:W-:Y:S02]  /*d8d0*/  FSEL R24, R24, -INF , !P3 ;  /* 0xff80000018187808 */ /* 0x008fe40005800000 */
[----:B------:R-:W-:Y:S02]  /*d8e0*/  FSEL R0, R0, -INF , !P4 ;  /* 0xff80000000007808 */ /* 0x000fe40006000000 */
[----:B------:R-:W-:Y:S02]  /*d8f0*/  FSEL R41, R5, -INF , !P2 ;  /* 0xff80000005297808 */ /* 0x000fe40005000000 */
        /* <DEDUP_REMOVED lines=62> */
.L_x_6632:
[----:B------:R-:W-:-:S05]  /*dce0*/  IMAD.MOV.U32 R5, RZ, RZ, c[0x0][0x198] ;  /* 0x00006600ff057624 */ /* 0x000fca00078e00ff */
[----:B------:R-:W-:-:S04]  /*dcf0*/  LEA R5, -R5, RZ, 0x7 ;  /* 0x000000ff05057211 */ /* 0x000fc800078e39ff */
[----:B------:R-:W-:Y:S02]  /*dd00*/  SHF.R.S32.HI R2, RZ, 0x1f, R5 ;  /* 0x0000001fff027819 */ /* 0x000fe40000011405 */
.L_x_6633:
        /* <DEDUP_REMOVED lines=33> */
.L_x_6631:
        /* <DEDUP_REMOVED lines=95> */
[--C-:B------:R-:W-:Y:S01]  /*e510*/  FFMA.FTZ R35, R96, c[0x0][0x23c], -R21.reuse ;  /* 0x00008f0060237a23 */ /* 0x100fe20000010815 */
[----:B------:R-:W3:Y:S01]  /*e520*/  LDSM.16.MT88.4 R4, [R158+0x6000] ;  /* 0x006000009e04783b */ /* 0x000ee20000004200 */
[--C-:B------:R-:W-:Y:S02]  /*e530*/  FFMA.FTZ R38, R98, c[0x0][0x23c], -R21.reuse ;  /* 0x00008f0062267a23 */ /* 0x100fe40000010815 */
        /* <DEDUP_REMOVED lines=59> */
[----:B-1----:R-:W-:Y:S01]  /*e8f0*/  HMMA.16816.F32 R80, R68, R76, RZ ;  /* 0x0000004c4450723c */ /* 0x002fe200000018ff */
        /* <DEDUP_REMOVED lines=15> */
[--C-:B------:R-:W-:Y:S02]  /*e9f0*/  FFMA.FTZ R34, R34, c[0x0][0x23c], -R21.reuse ;  /* 0x00008f0022227a23 */ /* 0x100fe40000010815 */
[----:B------:R-:W-:Y:S01]  /*ea00*/  FADD.FTZ R38, R29, R38 ;  /* 0x000000261d267221 */ /* 0x000fe20000010000 */
[C---:B---3--:R-:W-:Y:S01]  /*ea10*/  HMMA.16816.F32 R72, R68.reuse, R4, RZ ;  /* 0x000000044448723c */ /* 0x048fe200000018ff */
[--C-:B------:R-:W-:Y:S01]  /*ea20*/  FFMA.FTZ R30, R30, c[0x0][0x23c], -R21.reuse ;  /* 0x00008f001e1e7a23 */ /* 0x100fe20000010815 */
[----:B------:R-:W-:Y:S01]  /*ea30*/  MUFU.EX2 R42, R42 ;  /* 0x0000002a002a7308 */ /* 0x000fe20000000800 */
[----:B------:R-:W-:Y:S02]  /*ea40*/  FFMA.FTZ R24, R24, c[0x0][0x23c], -R21 ;  /* 0x00008f0018187a23 */ /* 0x000fe40000010815 */
[----:B------:R-:W-:Y:S02]  /*ea50*/  FFMA.FTZ R48, R48, c[0x0][0x23c], -R50 ;  /* 0x00008f0030307a23 */ /* 0x000fe40000010832 */
[----:B--2---:R-:W-:Y:S01]  /*ea60*/  F2FP.PACK_AB R4, R25, R32 ;  /* 0x000000201904723e */ /* 0x004fe200000000ff */
[----:B------:R-:W-:Y:S01]  /*ea70*/  HMMA.16816.F32 R68, R68, R6, RZ ;  /* 0x000000064444723c */ /* 0x000fe200000018ff */
[----:B-1----:R-:W-:Y:S01]  /*ea80*/  F2FP.PACK_AB R5, R28, R31 ;  /* 0x0000001f1c05723e */ /* 0x002fe200000000ff */
[----:B------:R-:W1:Y:S01]  /*ea90*/  MUFU.EX2 R3, R3 ;  /* 0x0000000300037308 */ /* 0x000e620000000800 */
[----:B------:R-:W-:-:S02]  /*eaa0*/  FADD.FTZ R31, R31, R38 ;  /* 0x000000261f1f7221 */ /* 0x000fc40000010000 */
[----:B------:R-:W-:Y:S02]  /*eab0*/  FFMA.FTZ R47, R47, c[0x0][0x23c], -R50 ;  /* 0x00008f002f2f7a23 */ /* 0x000fe40000010832 */
[----:B------:R-:W-:Y:S01]  /*eac0*/  F2FP.PACK_AB R6, R23, R26 ;  /* 0x0000001a1706723e */ /* 0x000fe200000000ff */
[----:B------:R-:W-:Y:S01]  /*ead0*/  FADD.FTZ R28, R28, R31 ;  /* 0x0000001f1c1c7221 */ /* 0x000fe20000010000 */
[----:B----4-:R-:W-:Y:S01]  /*eae0*/  F2FP.PACK_AB R7, R22, R27 ;  /* 0x0000001b1607723e */ /* 0x010fe200000000ff */
[----:B------:R-:W-:Y:S01]  /*eaf0*/  MUFU.EX2 R39, R39 ;  /* 0x0000002700277308 */ /* 0x000fe20000000800 */
[----:B------:R-:W-:Y:S02]  /*eb00*/  FFMA.FTZ R21, R20, c[0x0][0x23c], -R21 ;  /* 0x00008f0014157a23 */ /* 0x000fe40000010815 */
[----:B------:R-:W-:Y:S02]  /*eb10*/  FADD.FTZ R27, R27, R28 ;  /* 0x0000001c1b1b7221 */ /* 0x000fe40000010000 */
[--C-:B------:R-:W-:Y:S01]  /*eb20*/  FFMA.FTZ R45, R45, c[0x0][0x23c], -R50.reuse ;  /* 0x00008f002d2d7a23 */ /* 0x100fe20000010832 */
[----:B------:R-:W-:Y:S01]  /*eb30*/  HMMA.16816.F32 R96, R4, R8, R96 ;  /* 0x000000080460723c */ /* 0x000fe20000001860 */
        /* <DEDUP_REMOVED lines=269> */
.L_x_6635:
[----:B------:R-:W-:-:S05]  /*fc10*/  IMAD.MOV.U32 R3, RZ, RZ, c[0x0][0x1a0] ;  /* 0x00006800ff037624 */ /* 0x000fca00078e00ff */
[----:B------:R-:W-:-:S04]  /*fc20*/  LEA R3, -R3, RZ, 0x7 ;  /* 0x000000ff03037211 */ /* 0x000fc800078e39ff */
[----:B------:R-:W-:Y:S02]  /*fc30*/  SHF.R.S32.HI R4, RZ, 0x1f, R3 ;  /* 0x0000001fff047819 */ /* 0x000fe40000011403 */
.L_x_6636:
        /* <DEDUP_REMOVED lines=35> */
[----:B------:R-:W3:Y:S04]  /*fe70*/  LDSM.16.M88.4 R32, [R167+0x2000] ;  /* 0x00200000a720783b */ /* 0x000ee80000000200 */
[----:B------:R-:W-:Y:S04]  /*fe80*/  LDSM.16.M88.4 R40, [R166] ;  /* 0x00000000a628783b */ /* 0x000fe80000000200 */
[----:B------:R-:W3:Y:S04]  /*fe90*/  LDSM.16.M88.4 R48, [R161+0x2800] ;  /* 0x00280000a130783b */ /* 0x000ee80000000200 */
[----:B------:R-:W3:Y:S04]  /*fea0*/  LDSM.16.M88.4 R44, [R161+0x3000] ;  /* 0x00300000a12c783b */ /* 0x000ee80000000200 */
[----:B--2---:R-:W2:Y:S04]  /*feb0*/  LDSM.16.M88.4 R8, [R167+0x3800] ;  /* 0x00380000a708783b */ /* 0x004ea80000000200 */
[----:B------:R-:W4:Y:S04]  /*fec0*/  LDSM.16.M88.4 R116, [R167+0x4000] ;  /* 0x00400000a774783b */ /* 0x000f280000000200 */
[----:B------:R-:W2:Y:S04]  /*fed0*/  LDSM.16.M88.4 R108, [R167+0x4800] ;  /* 0x00480000a76c783b */ /* 0x000ea80000000200 */
[----:B------:R-:W2:Y:S01]  /*fee0*/  LDSM.16.M88.4 R64, [R167+0x5000] ;  /* 0x00500000a740783b */ /* 0x000ea20000000200 */
[C---:B-1----:R-:W-:Y:S03]  /*fef0*/  HMMA.16816.F32 R28, R52.reuse, R24, RZ ;  /* 0x00000018341c723c */ /* 0x042fe600000018ff */
[----:B------:R-:W1:Y:S04]  /*ff00*/  LDSM.16.M88.4 R124, [R167+0x5800] ;  /* 0x00580000a77c783b */ /* 0x000e680000000200 */
[----:B------:R-:W1:Y:S01]  /*ff10*/  LDSM.16.M88.4 R120, [R161+0x2000] ;  /* 0x00200000a178783b */ /* 0x000e620000000200 */
[C---:B-----5:R-:W-:Y:S03]  /*ff20*/  HMMA.16816.F32 R20, R52.reuse, R16, RZ ;  /* 0x000000103414723c */ /* 0x060fe600000018ff */
[----:B------:R-:W5:Y:S04]  /*ff30*/  LDSM.16.M88.4 R128, [R161+0x3800] ;  /* 0x00380000a180783b */ /* 0x000f680000000200 */
[----:B------:R-:W-:Y:S01]  /*ff40*/  LDSM.16.M88.4 R132, [R154] ;  /* 0x000000009a84783b */ /* 0x000fe20000000200 */
[C---:B------:R-:W-:Y:S03]  /*ff50*/  HMMA.16816.F32 R24, R52.reuse, R26, RZ ;  /* 0x0000001a3418723c */ /* 0x040fe600000018ff */
[----:B------:R-:W0:Y:S05]  /*ff60*/  LDGDEPBAR ;  /* 0x00000000000079af */ /* 0x000e2a0000000000 */
[C---:B------:R-:W-:Y:S08]  /*ff70*/  HMMA.16816.F32 R16, R52.reuse, R18, RZ ;  /* 0x000000123410723c */ /* 0x040ff000000018ff */
[C---:B---3--:R-:W-:Y:S08]  /*ff80*/  HMMA.16816.F32 R36, R52.reuse, R32, RZ ;  /* 0x000000203424723c */ /* 0x048ff000000018ff */
[----:B------:R-:W-:Y:S08]  /*ff90*/  HMMA.16816.F32 R32, R52, R34, RZ ;  /* 0x000000223420723c */ /* 0x000ff000000018ff */
[C---:B------:R-:W-:Y:S08]  /*ffa0*/  HMMA.16816.F32 R28, R40.reuse, R48, R28 ;  /* 0x00000030281c723c */ /* 0x040ff0000000181c */
[C---:B------:R-:W-:Y:S01]  /*ffb0*/  HMMA.16816.F32 R24, R40.reuse, R50, R24 ;  /* 0x000000322818723c */ /* 0x040fe20000001818 */
[----:B------:R-:W3:Y:S07]  /*ffc0*/  LDSM.16.M88.4 R48, [R161+0x5000] ;  /* 0x00500000a130783b */ /* 0x000eee0000000200 */
[C---:B------:R-:W-:Y:S08]  /*ffd0*/  HMMA.16816.F32 R20, R40.reuse, R44, R20 ;  /* 0x0000002c2814723c */ /* 0x040ff00000001814 */
[----:B------:R-:W-:Y:S01]  /*ffe0*/  HMMA.16816.F32 R16, R40, R46, R16 ;  /* 0x0000002e2810723c */ /* 0x000fe20000001810 */
[----:B------:R-:W1:Y:S07]  /*fff0*/  LDSM.16.M88.4 R44, [R161+0x5800] ;  /* 0x00580000a12c783b */ /* 0x000e6e0000000200 */
[C---:B--2---:R-:W-:Y:S08]  /*10000*/  HMMA.16816.F32 R12, R52.reuse, R8, RZ ;  /* 0x00000008340c723c */ /* 0x044ff000000018ff */
[C---:B----4-:R-:W-:Y:S08]  /*10010*/  HMMA.16816.F32 R4, R52.reuse, R116, RZ ;  /* 0x000000743404723c */ /* 0x050ff000000018ff */
        /* <DEDUP_REMOVED lines=8> */
[----:B------:R-:W-:Y:S07]  /*100a0*/  LDSM.16.M88.4 R124, [R161+0x4000] ;  /* 0x00400000a17c783b */ /* 0x000fee0000000200 */
[C---:B------:R-:W-:Y:S08]  /*100b0*/  HMMA.16816.F32 R36, R40.reuse, R120, R36 ;  /* 0x000000782824723c */ /* 0x040ff00000001824 */
[C---:B------:R-:W-:Y:S01]  /*100c0*/  HMMA.16816.F32 R32, R40.reuse, R122, R32 ;  /* 0x0000007a2820723c */ /* 0x040fe20000001820 */
[----:B------:R-:W1:Y:S07]  /*100d0*/  LDSM.16.M88.4 R120, [R161+0x4800] ;  /* 0x00480000a178783b */ /* 0x000e6e0000000200 */
[C---:B-----5:R-:W-:Y:S08]  /*100e0*/  HMMA.16816.F32 R12, R40.reuse, R128, R12 ;  /* 0x00000080280c723c */ /* 0x060ff0000000180c */
[C---:B------:R-:W-:Y:S01]  /*100f0*/  HMMA.16816.F32 R8, R40.reuse, R130, R8 ;  /* 0x000000822808723c */ /* 0x040fe20000001808 */
[----:B------:R-:W-:Y:S07]  /*10100*/  LDSM.16.M88.4 R128, [R165] ;  /* 0x00000000a580783b */ /* 0x000fee0000000200 */
[C---:B---3--:R-:W-:Y:S08]  /*10110*/  HMMA.16816.F32 R104, R40.reuse, R48, R104 ;  /* 0x000000302868723c */ /* 0x048ff00000001868 */
        /* <DEDUP_REMOVED lines=8> */
[C---:B------:R-:W-:Y:S08]  /*101a0*/  HMMA.16816.F32 R4, R40.reuse, R124, R4 ;  /* 0x0000007c2804723c */ /* 0x040ff00000001804 */
[----:B------:R-:W-:Y:S01]  /*101b0*/  HMMA.16816.F32 R116, R40, R126, R116 ;  /* 0x0000007e2874723c */ /* 0x000fe20000001874 */
[----:B------:R-:W4:Y:S04]  /*101c0*/  LDSM.16.M88.4 R40, [R155] ;  /* 0x000000009b28783b */ /* 0x000f280000000200 */
[----:B------:R-:W-:Y:S03]  /*101d0*/  LDSM.16.M88.4 R124, [R153] ;  /* 0x00000000997c783b */ /* 0x000fe60000000200 */
[C---:B--2---:R-:W-:Y:S08]  /*101e0*/  HMMA.16816.F32 R28, R128.reuse, R48, R28 ;  /* 0x00000030801c723c */ /* 0x044ff0000000181c */
[C---:B------:R-:W-:Y:S01]  /*101f0*/  HMMA.16816.F32 R24, R128.reuse, R50, R24 ;  /* 0x000000328018723c */ /* 0x040fe20000001818 */
[----:B------:R-:W-:Y:S07]  /*10200*/  LDSM.16.M88.4 R48, [R163] ;  /* 0x00000000a330783b */ /* 0x000fee0000000200 */
[C---:B---3--:R-:W-:Y:S08]  /*10210*/  HMMA.16816.F32 R20, R128.reuse, R44, R20 ;  /* 0x0000002c8014723c */ /* 0x048ff00000001814 */
[C---:B------:R-:W-:Y:S01]  /*10220*/  HMMA.16816.F32 R16, R128.reuse, R46, R16 ;  /* 0x0000002e8010723c */ /* 0x040fe20000001810 */
[----:B------:R-:W2:Y:S07]  /*10230*/  LDSM.16.M88.4 R44, [R100] ;  /* 0x00000000642c783b */ /* 0x000eae0000000200 */
[C---:B-1----:R-:W-:Y:S08]  /*10240*/  HMMA.16816.F32 R36, R128.reuse, R120, R36 ;  /* 0x000000788024723c */ /* 0x042ff00000001824 */
[C---:B------:R-:W-:Y:S01]  /*10250*/  HMMA.16816.F32 R32, R128.reuse, R122, R32 ;  /* 0x0000007a8020723c */ /* 0x040fe20000001820 */
[----:B------:R-:W-:Y:S07]  /*10260*/  LDSM.16.M88.4 R120, [R152] ;  /* 0x000000009878783b */ /* 0x000fee0000000200 */
[C---:B----4-:R-:W-:Y:S08]  /*10270*/  HMMA.16816.F32 R12, R128.reuse, R40, R12 ;  /* 0x00000028800c723c */ /* 0x050ff0000000180c */
[C---:B------:R-:W-:Y:S01]  /*10280*/  HMMA.16816.F32 R8, R128.reuse, R42, R8 ;  /* 0x0000002a8008723c */ /* 0x040fe20000001808 */
[----:B------:R-:W1:Y:S07]  /*10290*/  LDSM.16.M88.4 R40, [R100+0x800] ;  /* 0x000800006428783b */ /* 0x000e6e0000000200 */
[----:B------:R-:W-:Y:S08]  /*102a0*/  HMMA.16816.F32 R4, R128, R132, R4 ;  /* 0x000000848004723c */ /* 0x000ff00000001804 */
[C---:B--2---:R-:W-:Y:S08]  /*102b0*/  HMMA.16816.F32 R36, R48.reuse, R44, R36 ;  /* 0x0000002c3024723c */ /* 0x044ff00000001824 */
[----:B------:R-:W-:Y:S01]  /*102c0*/  HMMA.16816.F32 R32, R48, R46, R32 ;  /* 0x0000002e3020723c */ /* 0x000fe20000001820 */
[----:B------:R-:W2:Y:S07]  /*102d0*/  LDSM.16.M88.4 R44, [R100+0x1000] ;  /* 0x00100000642c783b */ /* 0x000eae0000000200 */
[----:B------:R-:W-:Y:S08]  /*102e0*/  HMMA.16816.F32 R116, R128, R134, R116 ;  /* 0x000000868074723c */ /* 0x000ff00000001874 */
[----:B------:R-:W-:Y:S01]  /*102f0*/  FMUL.FTZ R3, R39, c[0x0][0x2ec] ;  /* 0x0000bb0027037a20 */ /* 0x000fe20000410000 */
[----:B-1----:R-:W-:Y:S01]  /*10300*/  HMMA.16816.F32 R28, R48, R40, R28 ;  /* 0x00000028301c723c */ /* 0x002fe2000000181c */
[----:B------:R-:W-:-:S04]  /*10310*/  FMUL.FTZ R37, R37, c[0x0][0x2ec] ;  /* 0x0000bb0025257a20 */ /* 0x000fc80000410000 */
[----:B------:R-:W-:Y:S02]  /*10320*/  MUFU.TANH R3, R3 ;  /* 0x0000000300037308 */ /* 0x000fe40000002400 */
[----:B------:R-:W-:Y:S01]  /*10330*/  FMUL.FTZ R40, R36, c[0x0][0x2ec] ;  /* 0x0000bb0024287a20 */ /* 0x000fe20000410000 */
[----:B------:R-:W-:Y:S01]  /*10340*/  HMMA.16816.F32 R24, R48, R42, R24 ;  /* 0x0000002a3018723c */ /* 0x000fe20000001818 */
[----:B------:R-:W-:Y:S02]  /*10350*/  FMUL.FTZ R41, R38, c[0x0][0x2ec] ;  /* 0x0000bb0026297a20 */ /* 0x000fe40000410000 */
[----:B------:R-:W-:Y:S02]  /*10360*/  FMUL.FTZ R36, R32, c[0x0][0x2ec] ;  /* 0x0000bb0020247a20 */ /* 0x000fe40000410000 */
[----:B------:R-:W-:Y:S01]  /*10370*/  FMUL.FTZ R39, R33, c[0x0][0x2ec] ;  /* 0x0000bb0021277a20 */ /* 0x000fe20000410000 */
[----:B------:R-:W1:Y:S01]  /*10380*/  MUFU.TANH R40, R40 ;  /* 0x0000002800287308 */ /* 0x000e620000002400 */
[----:B------:R-:W-:Y:S01]  /*10390*/  FMUL.FTZ R38, R34, c[0x0][0x2ec] ;  /* 0x0000bb0022267a20 */ /* 0x000fe20000410000 */
[----:B------:R-:W-:Y:S01]  /*103a0*/  HMMA.16816.F32 R112, R128, R124, R112 ;  /* 0x0000007c8070723c */ /* 0x000fe20000001870 */
[----:B------:R-:W-:-:S02]  /*103b0*/  FMUL.FTZ R42, R35, c[0x0][0x2ec] ;  /* 0x0000bb00232a7a20 */ /* 0x000fc40000410000 */
[----:B------:R-:W3:Y:S03]  /*103c0*/  LDSM.16.M88.4 R32, [R100+0x1800] ;  /* 0x001800006420783b */ /* 0x000ee60000000200 */
[----:B------:R-:W4:Y:S02]  /*103d0*/  MUFU.TANH R41, R41 ;  /* 0x0000002900297308 */ /* 0x000f240000002400 */
[C---:B--2---:R-:W-:Y:S01]  /*103e0*/  HMMA.16816.F32 R20, R48.reuse, R44, R20 ;  /* 0x0000002c3014723c */ /* 0x044fe20000001814 */
[----:B------:R-:W-:Y:S02]  /*103f0*/  FMUL.FTZ R43, R29, c[0x0][0x2ec] ;  /* 0x0000bb001d2b7a20 */ /* 0x000fe40000410000 */
[----:B------:R-:W-:Y:S02]  /*10400*/  FMUL.FTZ R29, R30, c[0x0][0x2ec] ;  /* 0x0000bb001e1d7a20 */ /* 0x000fe40000410000 */
[----:B------:R-:W-:Y:S01]  /*10410*/  FMUL.FTZ R28, R28, c[0x0][0x2ec] ;  /* 0x0000bb001c1c7a20 */ /* 0x000fe20000410000 */
[----:B------:R-:W2:Y:S01]  /*10420*/  MUFU.TANH R37, R37 ;  /* 0x0000002500257308 */ /* 0x000ea20000002400 */
[----:B------:R-:W-:Y:S01]  /*10430*/  FMUL.FTZ R44, R31, c[0x0][0x2ec] ;  /* 0x0000bb001f2c7a20 */ /* 0x000fe20000410000 */
[----:B------:R-:W-:Y:S01]  /*10440*/  HMMA.16816.F32 R16, R48, R46, R16 ;  /* 0x0000002e3010723c */ /* 0x000fe20000001810 */
[----:B------:R-:W-:-:S02]  /*10450*/  FMUL.FTZ R30, R24, c[0x0][0x2ec] ;  /* 0x0000bb00181e7a20 */ /* 0x000fc40000410000 */
[----:B------:R-:W-:Y:S02]  /*10460*/  FMUL.FTZ R45, R25, c[0x0][0x2ec] ;  /* 0x0000bb00192d7a20 */ /* 0x000fe40000410000 */
[----:B------:R-:W-:Y:S01]  /*10470*/  FMUL.FTZ R31, R26, c[0x0][0x2ec] ;  /* 0x0000bb001a1f7a20 */ /* 0x000fe20000410000 */
[----:B------:R-:W5:Y:S02]  /*10480*/  MUFU.TANH R39, R39 ;  /* 0x0000002700277308 */ /* 0x000f640000002400 */
[C---:B------:R-:W-:Y:S06]  /*10490*/  HMMA.16816.F32 R108, R128.reuse, R126, R108 ;  /* 0x0000007e806c723c */ /* 0x040fec000000186c */
[----:B------:R-:W1:Y:S02]  /*104a0*/  MUFU.TANH R42, R42 ;  /* 0x0000002a002a7308 */ /* 0x000e640000002400 */
[----:B------:R-:W-:Y:S01]  /*104b0*/  HMMA.16816.F32 R64, R128, R122, R64 ;  /* 0x0000007a8040723c */ /* 0x000fe20000001840 */
[----:B------:R-:W-:-:S02]  /*104c0*/  FMUL.FTZ R21, R21, c[0x0][0x2ec] ;  /* 0x0000bb0015157a20 */ /* 0x000fc40000410000 */
[----:B------:R-:W-:Y:S02]  /*104d0*/  FMUL.FTZ R23, R23, c[0x0][0x2ec] ;  /* 0x0000bb0017177a20 */ /* 0x000fe40000410000 */
[----:B------:R-:W-:Y:S01]  /*104e0*/  FMUL.FTZ R20, R20, c[0x0][0x2ec] ;  /* 0x0000bb0014147a20 */ /* 0x000fe20000410000 */
[----:B------:R-:W1:Y:S01]  /*104f0*/  MUFU.TANH R43, R43 ;  /* 0x0000002b002b7308 */ /* 0x000e620000002400 */
[----:B------:R-:W-:Y:S01]  /*10500*/  FMUL.FTZ R22, R22, c[0x0][0x2ec] ;  /* 0x0000bb0016167a20 */ /* 0x000fe20000410000 */
[----:B------:R-:W-:Y:S01]  /*10510*/  HMMA.16816.F32 R104, R128, R120, R104 ;  /* 0x000000788068723c */ /* 0x000fe20000001868 */
[----:B------:R-:W-:Y:S02]  /*10520*/  FMUL.FTZ R144, R16, c[0x0][0x2ec] ;  /* 0x0000bb0010907a20 */ /* 0x000fe40000410000 */
[----:B------:R-:W-:Y:S02]  /*10530*/  FMUL.FTZ R140, R17, c[0x0][0x2ec] ;  /* 0x0000bb00118c7a20 */ /* 0x000fe40000410000 */
[----:B------:R-:W-:Y:S01]  /*10540*/  FMUL.FTZ R139, R18, c[0x0][0x2ec] ;  /* 0x0000bb00128b7a20 */ /* 0x000fe20000410000 */
[----:B------:R-:W1:Y:S01]  /*10550*/  MUFU.TANH R44, R44 ;  /* 0x0000002c002c7308 */ /* 0x000e620000002400 */
[----:B------:R-:W-:Y:S01]  /*10560*/  FMUL.FTZ R135, R19, c[0x0][0x2ec] ;  /* 0x0000bb0013877a20 */ /* 0x000fe20000410000 */
[C---:B---3--:R-:W-:Y:S01]  /*10570*/  HMMA.16816.F32 R12, R48.reuse, R32, R12 ;  /* 0x00000020300c723c */ /* 0x048fe2000000180c */
[----:B------:R-:W3:Y:S05]  /*10580*/  LDSM.16.M88.4 R16, [R100+0x2800] ;  /* 0x002800006410783b */ /* 0x000eea0000000200 */
[----:B------:R-:W1:Y:S01]  /*10590*/  MUFU.TANH R45, R45 ;  /* 0x0000002d002d7308 */ /* 0x000e620000002400 */
[----:B------:R-:W-:Y:S01]  /*105a0*/  FMUL.FTZ R33, R27, c[0x0][0x2ec] ;  /* 0x0000bb001b217a20 */ /* 0x000fe20000410000 */
[----:B------:R-:W-:Y:S01]  /*105b0*/  HMMA.16816.F32 R8, R48, R34, R8 ;  /* 0x000000223008723c */ /* 0x000fe20000001808 */
[----:B------:R-:W1:Y:S05]  /*105c0*/  LDSM.16.M88.4 R24, [R100+0x2000] ;  /* 0x002000006418783b */ /* 0x000e6a0000000200 */
[----:B------:R-:W1:Y:S08]  /*105d0*/  MUFU.TANH R33, R33 ;  /* 0x0000002100217308 */ /* 0x000e700000002400 */
[----:B------:R-:W1:Y:S02]  /*105e0*/  MUFU.TANH R142, R21 ;  /* 0x00000015008e7308 */ /* 0x000e640000002400 */
[----:B------:R-:W-:-:S02]  /*105f0*/  FMUL.FTZ R12, R12, c[0x0][0x2ec] ;  /* 0x0000bb000c0c7a20 */ /* 0x000fc40000410000 */
[----:B------:R-:W-:Y:S02]  /*10600*/  FMUL.FTZ R13, R13, c[0x0][0x2ec] ;  /* 0x0000bb000d0d7a20 */ /* 0x000fe40000410000 */
[----:B------:R-:W-:Y:S02]  /*10610*/  FMUL.FTZ R14, R14, c[0x0][0x2ec] ;  /* 0x0000bb000e0e7a20 */ /* 0x000fe40000410000 */
[----:B------:R-:W-:Y:S01]  /*10620*/  MUFU.TANH R138, R12 ;  /* 0x0000000c008a7308 */ /* 0x000fe20000002400 */
[----:B------:R-:W-:Y:S02]  /*10630*/  FMUL.FTZ R127, R15, c[0x0][0x2ec] ;  /* 0x0000bb000f7f7a20 */ /* 0x000fe40000410000 */
[----:B------:R-:W-:Y:S02]  /*10640*/  FMUL.FTZ R9, R9, c[0x0][0x2ec] ;  /* 0x0000bb0009097a20 */ /* 0x000fe40000410000 */
[----:B------:R-:W-:-:S03]  /*10650*/  FMUL.FTZ R10, R10, c[0x0][0x2ec] ;  /* 0x0000bb000a0a7a20 */ /* 0x000fc60000410000 */
[----:B------:R-:W-:Y:S01]  /*10660*/  MUFU.TANH R136, R13 ;  /* 0x0000000d00887308 */ /* 0x000fe20000002400 */
[C---:B---3--:R-:W-:Y:S07]  /*10670*/  HMMA.16816.F32 R112, R48.reuse, R16, R112 ;  /* 0x000000103070723c */ /* 0x048fee0000001870 */
[----:B------:R3:W-:Y:S01]  /*10680*/  MUFU.TANH R133, R14 ;  /* 0x0000000e00857308 */ /* 0x0007e20000002400 */
[----:B------:R-:W-:Y:S01]  /*10690*/  IMAD.SHL.U32 R16, R182, 0x80, RZ ;  /* 0x00000080b6107824 */ /* 0x000fe200078e00ff */
[----:B-1----:R-:W-:Y:S01]  /*106a0*/  HMMA.16816.F32 R4, R48, R24, R4 ;  /* 0x000000183004723c */ /* 0x002fe20000001804 */
[----:B------:R-:W-:-:S05]  /*106b0*/  P2R R17, PR, RZ, 0x1 ;  /* 0x00000001ff117803 */ /* 0x000fca0000000000 */
[----:B------:R1:W-:Y:S02]  /*106c0*/  MUFU.TANH R134, R9 ;  /* 0x0000000900867308 */ /* 0x0003e40000002400 */
[C---:B------:R-:W-:Y:S01]  /*106d0*/  HMMA.16816.F32 R108, R48.reuse, R18, R108 ;  /* 0x00000012306c723c */ /* 0x040fe2000000186c */
[----:B---3--:R-:W3:Y:S05]  /*106e0*/  LDSM.16.M88.4 R12, [R100+0x3000] ;  /* 0x00300000640c783b */ /* 0x008eea0000000200 */
[----:B------:R2:W2:Y:S01]  /*106f0*/  MUFU.TANH R137, R23 ;  /* 0x0000001700897308 */ /* 0x0004a20000002400 */
[----:B------:R-:W-:Y:S01]  /*10700*/  LOP3.LUT R18, R16, R59, RZ, 0xfc, !PT ;  /* 0x0000003b10127212 */ /* 0x000fe200078efcff */
[----:B------:R-:W-:Y:S01]  /*10710*/  HMMA.16816.F32 R116, R48, R26, R116 ;  /* 0x0000001a3074723c */ /* 0x000fe20000001874 */
[----:B------:R-:W-:-:S02]  /*10720*/  FMUL.FTZ R113, R113, c[0x0][0x2ec] ;  /* 0x0000bb0071717a20 */ /* 0x000fc40000410000 */
[----:B------:R-:W-:Y:S01]  /*10730*/  ISETP.GE.AND P1, PT, R18, R58, PT ;  /* 0x0000003a1200720c */ /* 0x000fe20003f26270 */
[----:B------:R-:W-:Y:S01]  /*10740*/  FMUL.FTZ R114, R114, c[0x0][0x2ec] ;  /* 0x0000bb0072727a20 */ /* 0x000fe20000410000 */
[----:B------:R-:W-:Y:S01]  /*10750*/  ISETP.GE.AND P0, PT, R18, R57, PT ;  /* 0x000000391200720c */ /* 0x000fe20003f06270 */
[----:B------:R5:W-:Y:S01]  /*10760*/  MUFU.TANH R146, R20 ;  /* 0x0000001400927308 */ /* 0x000be20000002400 */
[----:B------:R-:W-:Y:S01]  /*10770*/  FSEL R40, R40, -INF , !P1 ;  /* 0xff80000028287808 */ /* 0x000fe20004800000 */
[----:B------:R-:W-:Y:S01]  /*10780*/  FMUL.FTZ R4, R4, c[0x0][0x2ec] ;  /* 0x0000bb0004047a20 */ /* 0x000fe20000410000 */
[----:B----4-:R-:W-:Y:S01]  /*10790*/  FSEL R41, R41, -INF , !P0 ;  /* 0xff80000029297808 */ /* 0x010fe20004000000 */
[----:B------:R-:W-:Y:S01]  /*107a0*/  FMUL.FTZ R5, R5, c[0x0][0x2ec] ;  /* 0x0000bb0005057a20 */ /* 0x000fe20000410000 */
[----:B-1----:R-:W-:Y:S01]  /*107b0*/  IADD3 R9, R18, 0x11, RZ ;  /* 0x0000001112097810 */ /* 0x002fe20007ffe0ff */
[----:B------:R-:W-:Y:S01]  /*107c0*/  FMUL.FTZ R6, R6, c[0x0][0x2ec] ;  /* 0x0000bb0006067a20 */ /* 0x000fe20000410000 */
[C---:B------:R-:W-:Y:S01]  /*107d0*/  IADD3 R25, R18.reuse, 0x49, RZ ;  /* 0x0000004912197810 */ /* 0x040fe20007ffe0ff */
[----:B------:R1:W-:Y:S01]  /*107e0*/  MUFU.TANH R132, R4 ;  /* 0x0000000400847308 */ /* 0x0003e20000002400 */
[----:B------:R-:W-:Y:S01]  /*107f0*/  FMUL.FTZ R7, R7, c[0x0][0x2ec] ;  /* 0x0000bb0007077a20 */ /* 0x000fe20000410000 */
[----:B--2---:R-:W-:Y:S01]  /*10800*/  IADD3 R23, R18, 0x51, RZ ;  /* 0x0000005112177810 */ /* 0x004fe20007ffe0ff */
[----:B------:R-:W-:-:S02]  /*10810*/  FMUL.FTZ R111, R111, c[0x0][0x2ec] ;  /* 0x0000bb006f6f7a20 */ /* 0x000fc40000410000 */
[----:B------:R-:W-:Y:S02]  /*10820*/  FMUL.FTZ R109, R109, c[0x0][0x2ec] ;  /* 0x0000bb006d6d7a20 */ /* 0x000fe40000410000 */
[----:B------:R-:W-:Y:S01]  /*10830*/  FMUL.FTZ R112, R112, c[0x0][0x2ec] ;  /* 0x0000bb0070707a20 */ /* 0x000fe20000410000 */
[----:B------:R2:W-:Y:S01]  /*10840*/  MUFU.TANH R126, R5 ;  /* 0x00000005007e7308 */ /* 0x0005e20000002400 */
[----:B-----5:R-:W-:Y:S02]  /*10850*/  FMUL.FTZ R20, R8, c[0x0][0x2ec] ;  /* 0x0000bb0008147a20 */ /* 0x020fe40000410000 */
[----:B------:R-:W-:Y:S02]  /*10860*/  FMUL.FTZ R8, R11, c[0x0][0x2ec] ;  /* 0x0000bb000b087a20 */ /* 0x000fe40000410000 */
[----:B------:R-:W-:Y:S02]  /*10870*/  FMUL.FTZ R118, R118, c[0x0][0x2ec] ;  /* 0x0000bb0076767a20 */ /* 0x000fe40000410000 */
[----:B------:R-:W-:Y:S01]  /*10880*/  FMUL.FTZ R119, R119, c[0x0][0x2ec] ;  /* 0x0000bb0077777a20 */ /* 0x000fe20000410000 */
[----:B-1----:R-:W-:Y:S01]  /*10890*/  LOP3.LUT R4, R16, 0x8, R59, 0xfe, !PT ;  /* 0x0000000810047812 */ /* 0x002fe200078efe3b */
[----:B------:R-:W-:Y:S01]  /*108a0*/  MUFU.TANH R125, R6 ;  /* 0x00000006007d7308 */ /* 0x000fe20000002400 */
[----:B------:R-:W-:-:S02]  /*108b0*/  FMUL.FTZ R117, R117, c[0x0][0x2ec] ;  /* 0x0000bb0075757a20 */ /* 0x000fc40000410000 */
[-C--:B------:R-:W-:Y:S01]  /*108c0*/  ISETP.GE.AND P4, PT, R4, R58.reuse, PT ;  /* 0x0000003a0400720c */ /* 0x080fe20003f86270 */
[----:B------:R-:W-:Y:S01]  /*108d0*/  FMUL.FTZ R19, R116, c[0x0][0x2ec] ;  /* 0x0000bb0074137a20 */ /* 0x000fe20000410000 */
[-C--:B------:R-:W-:Y:S01]  /*108e0*/  ISETP.GE.AND P5, PT, R4, R57.reuse, PT ;  /* 0x000000390400720c */ /* 0x080fe20003fa6270 */
[C---:B---3--:R-:W-:Y:S01]  /*108f0*/  HMMA.16816.F32 R64, R48.reuse, R14, R64 ;  /* 0x0000000e3040723c */ /* 0x048fe20000001840 */
[C---:B--2---:R-:W-:Y:S01]  /*10900*/  IADD3 R5, R18.reuse, 0x1, RZ ;  /* 0x0000000112057810 */ /* 0x044fe20007ffe0ff */
[----:B------:R1:W-:Y:S01]  /*10910*/  MUFU.TANH R121, R7 ;  /* 0x0000000700797308 */ /* 0x0003e20000002400 */
[----:B------:R-:W-:Y:S01]  /*10920*/  IADD3 R4, R18, 0x9, RZ ;  /* 0x0000000912047810 */ /* 0x000fe20007ffe0ff */
[----:B------:R-:W-:Y:S01]  /*10930*/  FMUL.FTZ R110, R110, c[0x0][0x2ec] ;  /* 0x0000bb006e6e7a20 */ /* 0x000fe20000410000 */
[CC--:B------:R-:W-:Y:S01]  /*10940*/  ISETP.GE.AND P3, PT, R5.reuse, R58.reuse, PT ;  /* 0x0000003a0500720c */ /* 0x0c0fe20003f66270 */
[----:B------:R-:W-:Y:S01]  /*10950*/  FMUL.FTZ R108, R108, c[0x0][0x2ec] ;  /* 0x0000bb006c6c7a20 */ /* 0x000fe20000410000 */
[-C--:B------:R-:W-:Y:S01]  /*10960*/  ISETP.GE.AND P2, PT, R5, R57.reuse, PT ;  /* 0x000000390500720c */ /* 0x080fe20003f46270 */
[----:B------:R-:W-:Y:S01]  /*10970*/  HMMA.16816.F32 R104, R48, R12, R104 ;  /* 0x0000000c3068723c */ /* 0x000fe20000001868 */
[C---:B------:R-:W-:Y:S01]  /*10980*/  ISETP.GE.AND P1, PT, R4.reuse, R58, PT ;  /* 0x0000003a0400720c */ /* 0x040fe20003f26270 */
[----:B------:R-:W2:Y:S01]  /*10990*/  MUFU.TANH R135, R135 ;  /* 0x0000008700877308 */ /* 0x000ea20000002400 */
[----:B------:R-:W-:-:S02]  /*109a0*/  ISETP.GE.AND P0, PT, R4, R57, PT ;  /* 0x000000390400720c */ /* 0x000fc40003f06270 */
[----:B------:R-:W-:Y:S02]  /*109b0*/  FSEL R15, R3, -INF , !P2 ;  /* 0xff800000030f7808 */ /* 0x000fe40005000000 */
[----:B------:R-:W-:Y:S02]  /*109c0*/  IADD3 R3, R18, 0x19, RZ ;  /* 0x0000001912037810 */ /* 0x000fe40007ffe0ff */
[----:B------:R-:W-:Y:S01]  /*109d0*/  FSEL R12, R37, -INF , !P3 ;  /* 0xff800000250c7808 */ /* 0x000fe20005800000 */
[----:B-1----:R-:W1:Y:S01]  /*109e0*/  LDSM.16.M88.4 R4, [R102] ;  /* 0x000000006604783b */ /* 0x002e620000000200 */
[----:B------:R-:W-:Y:S01]  /*109f0*/  FSEL R14, R39, -INF , !P1 ;  /* 0xff800000270e7808 */ /* 0x000fe20004800000 */
[----:B------:R-:W3:Y:S01]  /*10a00*/  MUFU.TANH R127, R127 ;  /* 0x0000007f007f7308 */ /* 0x000ee20000002400 */
[----:B------:R-:W-:Y:S02]  /*10a10*/  FSEL R13, R42, -INF , !P0 ;  /* 0xff8000002a0d7808 */ /* 0x000fe40004000000 */
[C---:B------:R-:W-:Y:S01]  /*10a20*/  ISETP.GE.AND P3, PT, R9.reuse, R58, PT ;  /* 0x0000003a0900720c */ /* 0x040fe20003f66270 */
[----:B------:R-:W-:Y:S01]  /*10a30*/  FMUL.FTZ R64, R64, c[0x0][0x2ec] ;  /* 0x0000bb0040407a20 */ /* 0x000fe20000410000 */
[----:B------:R-:W-:-:S02]  /*10a40*/  ISETP.GE.AND P2, PT, R9, R57, PT ;  /* 0x000000390900720c */ /* 0x000fc40003f46270 */
[CC--:B------:R-:W-:Y:S01]  /*10a50*/  ISETP.GE.AND P1, PT, R3.reuse, R58.reuse, PT ;  /* 0x0000003a0300720c */ /* 0x0c0fe20003f26270 */
[----:B------:R-:W-:Y:S01]  /*10a60*/  MUFU.TANH R8, R8 ;  /* 0x0000000800087308 */ /* 0x000fe20000002400 */
[-C--:B------:R-:W-:Y:S02]  /*10a70*/  ISETP.GE.AND P0, PT, R3, R57.reuse, PT ;  /* 0x000000390300720c */ /* 0x080fe40003f06270 */
[----:B------:R-:W-:Y:S01]  /*10a80*/  IADD3 R3, R18, 0x21, RZ ;  /* 0x0000002112037810 */ /* 0x000fe20007ffe0ff */
[----:B------:R-:W-:Y:S01]  /*10a90*/  FMUL.FTZ R105, R105, c[0x0][0x2ec] ;  /* 0x0000bb0069697a20 */ /* 0x000fe20000410000 */
[----:B------:R-:W-:Y:S01]  /*10aa0*/  FSEL R24, R43, -INF , !P3 ;  /* 0xff8000002b187808 */ /* 0x000fe20005800000 */
[----:B------:R-:W-:Y:S01]  /*10ab0*/  FMUL.FTZ R104, R104, c[0x0][0x2ec] ;  /* 0x0000bb0068687a20 */ /* 0x000fe20000410000 */
[----:B------:R-:W-:Y:S01]  /*10ac0*/  FSEL R37, R44, -INF , !P2 ;  /* 0xff8000002c257808 */ /* 0x000fe20005000000 */
[----:B------:R-:W-:Y:S01]  /*10ad0*/  MUFU.TANH R21, R10 ;  /* 0x0000000a00157308 */ /* 0x000fe20000002400 */
[C---:B------:R-:W-:Y:S01]  /*10ae0*/  ISETP.GE.AND P3, PT, R3.reuse, R58, PT ;  /* 0x0000003a0300720c */ /* 0x040fe20003f66270 */
[----:B------:R-:W-:Y:S01]  /*10af0*/  FMUL.FTZ R56, R106, c[0x0][0x2ec] ;  /* 0x0000bb006a387a20 */ /* 0x000fe20000410000 */
[----:B------:R-:W-:-:S02]  /*10b00*/  ISETP.GE.AND P2, PT, R3, R57, PT ;  /* 0x000000390300720c */ /* 0x000fc40003f46270 */
[C---:B------:R-:W-:Y:S02]  /*10b10*/  IADD3 R3, R18.reuse, 0x29, RZ ;  /* 0x0000002912037810 */ /* 0x040fe40007ffe0ff */
[----:B------:R-:W-:Y:S01]  /*10b20*/  FSEL R32, R45, -INF , !P1 ;  /* 0xff8000002d207808 */ /* 0x000fe20004800000 */
[----:B------:R-:W4:Y:S01]  /*10b30*/  MUFU.TANH R140, R140 ;  /* 0x0000008c008c7308 */ /* 0x000f220000002400 */
[----:B------:R-:W-:Y:S02]  /*10b40*/  FSEL R45, R33, -INF , !P0 ;  /* 0xff800000212d7808 */ /* 0x000fe40004000000 */
[C---:B------:R-:W-:Y:S02]  /*10b50*/  ISETP.GE.AND P1, PT, R3.reuse, R58, PT ;  /* 0x0000003a0300720c */ /* 0x040fe40003f26270 */
[----:B------:R-:W-:Y:S02]  /*10b60*/  ISETP.GE.AND P0, PT, R3, R57, PT ;  /* 0x000000390300720c */ /* 0x000fe40003f06270 */
[----:B------:R-:W-:Y:S01]  /*10b70*/  IADD3 R3, R18, 0x31, RZ ;  /* 0x0000003112037810 */ /* 0x000fe20007ffe0ff */
[----:B------:R-:W-:Y:S01]  /*10b80*/  MUFU.TANH R123, R118 ;  /* 0x00000076007b7308 */ /* 0x000fe20000002400 */
[----:B------:R-:W-:-:S02]  /*10b90*/  FSEL R142, R142, -INF , !P3 ;  /* 0xff8000008e8e7808 */ /* 0x000fc40005800000 */
[----:B------:R-:W-:Y:S02]  /*10ba0*/  FSEL R137, R137, -INF , !P2 ;  /* 0xff80000089897808 */ /* 0x000fe40005000000 */
[C---:B------:R-:W-:Y:S01]  /*10bb0*/  ISETP.GE.AND P3, PT, R3.reuse, R58, PT ;  /* 0x0000003a0300720c */ /* 0x040fe20003f66270 */
[----:B-1----:R-:W-:Y:S01]  /*10bc0*/  HMMA.16816.F32 R60, R128, R4, R60 ;  /* 0x00000004803c723c */ /* 0x002fe2000000183c */
[----:B------:R-:W-:Y:S01]  /*10bd0*/  ISETP.GE.AND P2, PT, R3, R57, PT ;  /* 0x000000390300720c */ /* 0x000fe20003f46270 */
[----:B------:R1:W5:Y:S01]  /*10be0*/  MUFU.TANH R118, R113 ;  /* 0x0000007100767308 */ /* 0x0003620000002400 */
[C---:B------:R-:W-:Y:S02]  /*10bf0*/  IADD3 R3, R18.reuse, 0x39, RZ ;  /* 0x0000003912037810 */ /* 0x040fe40007ffe0ff */
[----:B--2---:R-:W-:Y:S02]  /*10c00*/  FSEL R135, R135, -INF , !P0 ;  /* 0xff80000087877808 */ /* 0x004fe40004000000 */
[----:B------:R-:W-:-:S02]  /*10c10*/  IADD3 R4, R18, 0x41, RZ ;  /* 0x0000004112047810 */ /* 0x000fc40007ffe0ff */
[-C--:B------:R-:W-:Y:S01]  /*10c20*/  ISETP.GE.AND P0, PT, R3, R57.reuse, PT ;  /* 0x000000390300720c */ /* 0x080fe20003f06270 */
[----:B------:R2:W-:Y:S01]  /*10c30*/  MUFU.TANH R141, R22 ;  /* 0x00000016008d7308 */ /* 0x0005e20000002400 */
[----:B------:R-:W-:Y:S02]  /*10c40*/  FSEL R136, R136, -INF , !P3 ;  /* 0xff80000088887808 */ /* 0x000fe40005800000 */
[----:B---3--:R-:W-:Y:S02]  /*10c50*/  FSEL R127, R127, -INF , !P2 ;  /* 0xff8000007f7f7808 */ /* 0x008fe40005000000 */
[C---:B------:R-:W-:Y:S02]  /*10c60*/  ISETP.GE.AND P3, PT, R4.reuse, R58, PT ;  /* 0x0000003a0400720c */ /* 0x040fe40003f66270 */
[----:B------:R-:W-:Y:S01]  /*10c70*/  ISETP.GE.AND P2, PT, R4, R57, PT ;  /* 0x000000390400720c */ /* 0x000fe20003f46270 */
[----:B-1----:R-:W-:Y:S01]  /*10c80*/  FMUL.FTZ R113, R115, c[0x0][0x2ec] ;  /* 0x0000bb0073717a20 */ /* 0x002fe20000410000 */
[----:B------:R-:W-:Y:S01]  /*10c90*/  HMMA.16816.F32 R4, R128, R6, R52 ;  /* 0x000000068004723c */ /* 0x000fe20000001834 */
[----:B------:R-:W-:Y:S01]  /*10ca0*/  MUFU.TANH R124, R117 ;  /* 0x00000075007c7308 */ /* 0x000fe20000002400 */
[----:B----4-:R-:W-:-:S02]  /*10cb0*/  FSEL R140, R140, -INF , !P1 ;  /* 0xff8000008c8c7808 */ /* 0x010fc40004800000 */
[-C--:B------:R-:W-:Y:S02]  /*10cc0*/  ISETP.GE.AND P1, PT, R3, R58.reuse, PT ;  /* 0x0000003a0300720c */ /* 0x080fe40003f26270 */
[----:B------:R-:W-:Y:S01]  /*10cd0*/  FSEL R126, R126, -INF , !P3 ;  /* 0xff8000007e7e7808 */ /* 0x000fe20005800000 */
[----:B--2---:R-:W-:Y:S01]  /*10ce0*/  FMUL.FTZ R22, R107, c[0x0][0x2ec] ;  /* 0x0000bb006b167a20 */ /* 0x004fe20000410000 */
[----:B------:R-:W-:Y:S01]  /*10cf0*/  FSEL R129, R8, -INF , !P0 ;  /* 0xff80000008817808 */ /* 0x000fe20004000000 */
[----:B------:R-:W1:Y:S01]  /*10d00*/  MUFU.TANH R113, R113 ;  /* 0x0000007100717308 */ /* 0x000e620000002400 */
[----:B------:R-:W2:Y:S01]  /*10d10*/  LDSM.16.M88.4 R8, [R100+0x3800] ;  /* 0x003800006408783b */ /* 0x000ea20000000200 */
[----:B------:R-:W-:Y:S01]  /*10d20*/  FMUL.FTZ R54, R65, c[0x0][0x2ec] ;  /* 0x0000bb0041367a20 */ /* 0x000fe20000410000 */
[----:B------:R-:W-:Y:S01]  /*10d30*/  FSEL R121, R121, -INF , !P2 ;  /* 0xff80000079797808 */ /* 0x000fe20005000000 */
[----:B------:R-:W-:Y:S01]  /*10d40*/  FMUL.FTZ R53, R67, c[0x0][0x2ec] ;  /* 0x0000bb0043357a20 */ /* 0x000fe20000410000 */
[C---:B------:R-:W-:Y:S01]  /*10d50*/  ISETP.GE.AND P3, PT, R23.reuse, R58, PT ;  /* 0x0000003a1700720c */ /* 0x040fe20003f66270 */
[----:B------:R-:W-:Y:S01]  /*10d60*/  FMUL.FTZ R55, R66, c[0x0][0x2ec] ;  /* 0x0000bb0042377a20 */ /* 0x000fe20000410000 */
[----:B------:R-:W-:Y:S01]  /*10d70*/  ISETP.GE.AND P2, PT, R23, R57, PT ;  /* 0x000000391700720c */ /* 0x000fe20003f46270 */
[----:B------:R-:W3:Y:S01]  /*10d80*/  MUFU.TANH R119, R119 ;  /* 0x0000007700777308 */ /* 0x000ee20000002400 */
[----:B------:R-:W-:Y:S01]  /*10d90*/  FSEL R134, R134, -INF , !P1 ;  /* 0xff80000086867808 */ /* 0x000fe20004800000 */
[----:B------:R-:W-:-:S04]  /*10da0*/  DEPBAR.LE SB0, 0x0 ;  /* 0x000080000000791a */ /* 0x000fc80000000000 */
[C---:B------:R-:W-:Y:S02]  /*10db0*/  IADD3 R23, R18.reuse, 0x61, RZ ;  /* 0x0000006112177810 */ /* 0x040fe40007ffe0ff */
[----:B------:R-:W4:Y:S01]  /*10dc0*/  MUFU.TANH R3, R105 ;  /* 0x0000006900037308 */ /* 0x000f220000002400 */
[C---:B------:R-:W-:Y:S02]  /*10dd0*/  ISETP.GE.AND P1, PT, R25.reuse, R58, PT ;  /* 0x0000003a1900720c */ /* 0x040fe40003f26270 */
[----:B------:R-:W-:Y:S02]  /*10de0*/  ISETP.GE.AND P0, PT, R25, R57, PT ;  /* 0x000000391900720c */ /* 0x000fe40003f06270 */
[----:B------:R-:W-:Y:S02]  /*10df0*/  IADD3 R25, R18, 0x59, RZ ;  /* 0x0000005912197810 */ /* 0x000fe40007ffe0ff */
[----:B-----5:R-:W-:Y:S01]  /*10e00*/  FSEL R118, R118, -INF , !P3 ;  /* 0xff80000076767808 */ /* 0x020fe20005800000 */
[----:B------:R-:W5:Y:S01]  /*10e10*/  MUFU.TANH R22, R22 ;  /* 0x0000001600167308 */ /* 0x000f620000002400 */
[----:B-1----:R-:W-:-:S02]  /*10e20*/  FSEL R113, R113, -INF , !P2 ;  /* 0xff80000071717808 */ /* 0x002fc40005000000 */
[-C--:B------:R-:W-:Y:S02]  /*10e30*/  ISETP.GE.AND P3, PT, R23, R58.reuse, PT ;  /* 0x0000003a1700720c */ /* 0x080fe40003f66270 */
[----:B------:R-:W-:Y:S02]  /*10e40*/  FSEL R124, R124, -INF , !P1 ;  /* 0xff8000007c7c7808 */ /* 0x000fe40004800000 */
[----:B---3--:R-:W-:Y:S01]  /*10e50*/  FSEL R119, R119, -INF , !P0 ;  /* 0xff80000077777808 */ /* 0x008fe20004000000 */
[----:B------:R-:W1:Y:S01]  /*10e60*/  MUFU.TANH R116, R109 ;  /* 0x0000006d00747308 */ /* 0x000e620000002400 */
[-C--:B------:R-:W-:Y:S02]  /*10e70*/  ISETP.GE.AND P2, PT, R23, R57.reuse, PT ;  /* 0x000000391700720c */ /* 0x080fe40003f46270 */
[C---:B------:R-:W-:Y:S02]  /*10e80*/  ISETP.GE.AND P1, PT, R25.reuse, R58, PT ;  /* 0x0000003a1900720c */ /* 0x040fe40003f26270 */
[----:B------:R-:W-:-:S02]  /*10e90*/  ISETP.GE.AND P0, PT, R25, R57, PT ;  /* 0x000000391900720c */ /* 0x000fc40003f06270 */
[----:B------:R-:W-:Y:S01]  /*10ea0*/  IADD3 R23, R18, 0x69, RZ ;  /* 0x0000006912177810 */ /* 0x000fe20007ffe0ff */
[----:B------:R-:W3:Y:S01]  /*10eb0*/  MUFU.TANH R111, R111 ;  /* 0x0000006f006f7308 */ /* 0x000ee20000002400 */
[C---:B--2---:R-:W-:Y:S01]  /*10ec0*/  HMMA.16816.F32 R60, R48.reuse, R8, R60 ;  /* 0x00000008303c723c */ /* 0x044fe2000000183c */
[----:B------:R-:W-:Y:S02]  /*10ed0*/  LOP3.LUT R25, R16, 0x10, R59, 0xfe, !PT ;  /* 0x0000001010197812 */ /* 0x000fe400078efe3b */
[----:B----4-:R-:W-:Y:S02]  /*10ee0*/  FSEL R52, R3, -INF , !P3 ;  /* 0xff80000003347808 */ /* 0x010fe40005800000 */
[----:B-----5:R-:W-:Y:S02]  /*10ef0*/  FSEL R3, R22, -INF , !P2 ;  /* 0xff80000016037808 */ /* 0x020fe40005000000 */
[----:B------:R-:W2:Y:S01]  /*10f00*/  MUFU.TANH R36, R36 ;  /* 0x0000002400247308 */ /* 0x000ea20000002400 */
[----:B------:R-:W-:Y:S01]  /*10f10*/  HMMA.16816.F32 R4, R48, R10, R4 ;  /* 0x0000000a3004723c */ /* 0x000fe20000001804 */
[----:B-1----:R-:W-:-:S02]  /*10f20*/  FSEL R116, R116, -INF , !P1 ;  /* 0xff80000074747808 */ /* 0x002fc40004800000 */
[C-C-:B------:R-:W-:Y:S02]  /*10f30*/  LOP3.LUT R22, R16.reuse, 0x20, R59.reuse, 0xfe, !PT ;  /* 0x0000002010167812 */ /* 0x140fe400078efe3b */
[-C--:B------:R-:W-:Y:S02]  /*10f40*/  ISETP.GE.AND P1, PT, R23, R58.reuse, PT ;  /* 0x0000003a1700720c */ /* 0x080fe40003f26270 */
[----:B------:R-:W1:Y:S01]  /*10f50*/  MUFU.TANH R38, R38 ;  /* 0x0000002600267308 */ /* 0x000e620000002400 */
[----:B---3--:R-:W-:Y:S02]  /*10f60*/  FSEL R111, R111, -INF , !P0 ;  /* 0xff8000006f6f7808 */ /* 0x008fe40004000000 */
[-C--:B------:R-:W-:Y:S02]  /*10f70*/  ISETP.GE.AND P0, PT, R23, R57.reuse, PT ;  /* 0x000000391700720c */ /* 0x080fe40003f06270 */
[C---:B------:R-:W-:Y:S02]  /*10f80*/  ISETP.GE.AND P3, PT, R25.reuse, R58, PT ;  /* 0x0000003a1900720c */ /* 0x040fe40003f66270 */
[----:B------:R-:W-:Y:S01]  /*10f90*/  ISETP.GE.AND P2, PT, R25, R57, PT ;  /* 0x000000391900720c */ /* 0x000fe20003f46270 */
[----:B------:R-:W3:Y:S01]  /*10fa0*/  MUFU.TANH R28, R28 ;  /* 0x0000001c001c7308 */ /* 0x000ee20000002400 */
[--C-:B------:R-:W-:Y:S01]  /*10fb0*/  LOP3.LUT R23, R16, 0x18, R59.reuse, 0xfe, !PT ;  /* 0x0000001810177812 */ /* 0x100fe200078efe3b */
[----:B------:R-:W-:Y:S01]  /*10fc0*/  FMUL.FTZ R60, R60, c[0x0][0x2ec] ;  /* 0x0000bb003c3c7a20 */ /* 0x000fe20000410000 */
[----:B------:R-:W-:Y:S01]  /*10fd0*/  LOP3.LUT R8, R16, 0x28, R59, 0xfe, !PT ;  /* 0x0000002810087812 */ /* 0x000fe200078efe3b */
[----:B------:R-:W-:Y:S01]  /*10fe0*/  FMUL.FTZ R61, R61, c[0x0][0x2ec] ;  /* 0x0000bb003d3d7a20 */ /* 0x000fe20000410000 */
[----:B--2---:R-:W-:-:S02]  /*10ff0*/  FSEL R36, R36, -INF , !P4 ;  /* 0xff80000024247808 */ /* 0x004fc40006000000 */
[----:B------:R-:W-:Y:S01]  /*11000*/  ISETP.GE.AND P4, PT, R22, R57, PT ;  /* 0x000000391600720c */ /* 0x000fe20003f86270 */
[----:B------:R-:W2:Y:S01]  /*11010*/  MUFU.TANH R29, R29 ;  /* 0x0000001d001d7308 */ /* 0x000ea20000002400 */
[----:B-1----:R-:W-:Y:S01]  /*11020*/  FSEL R9, R38, -INF , !P5 ;  /* 0xff80000026097808 */ /* 0x002fe20006800000 */
[----:B------:R-:W-:Y:S01]  /*11030*/  FMUL.FTZ R4, R4, c[0x0][0x2ec] ;  /* 0x0000bb0004047a20 */ /* 0x000fe20000410000 */
[----:B------:R-:W-:Y:S02]  /*11040*/  ISETP.GE.AND P5, PT, R22, R58, PT ;  /* 0x0000003a1600720c */ /* 0x000fe40003fa6270 */
[----:B------:R-:W-:Y:S02]  /*11050*/  LOP3.LUT R10, R16, 0x38, R59, 0xfe, !PT ;  /* 0x00000038100a7812 */ /* 0x000fe400078efe3b */
[----:B------:R-:W-:Y:S01]  /*11060*/  FSEL R146, R146, -INF , !P5 ;  /* 0xff80000092927808 */ /* 0x000fe20006800000 */
[----:B------:R-:W1:Y:S01]  /*11070*/  MUFU.TANH R54, R54 ;  /* 0x0000003600367308 */ /* 0x000e620000002400 */
[----:B---3--:R-:W-:-:S02]  /*11080*/  FSEL R28, R28, -INF , !P3 ;  /* 0xff8000001c1c7808 */ /* 0x008fc40005800000 */
[-C--:B------:R-:W-:Y:S02]  /*11090*/  ISETP.GE.AND P3, PT, R8, R58.reuse, PT ;  /* 0x0000003a0800720c */ /* 0x080fe40003f66270 */
[----:B------:R-:W-:Y:S02]  /*110a0*/  FSEL R141, R141, -INF , !P4 ;  /* 0xff8000008d8d7808 */ /* 0x000fe40006000000 */
[----:B------:R-:W-:Y:S01]  /*110b0*/  ISETP.GE.AND P5, PT, R10, R58, PT ;  /* 0x0000003a0a00720c */ /* 0x000fe20003fa6270 */
[----:B------:R-:W3:Y:S01]  /*110c0*/  MUFU.TANH R53, R53 ;  /* 0x0000003500357308 */ /* 0x000ee20000002400 */
[----:B--2---:R-:W-:Y:S02]  /*110d0*/  FSEL R39, R29, -INF , !P2 ;  /* 0xff8000001d277808 */ /* 0x004fe40005000000 */
[----:B------:R-:W-:Y:S02]  /*110e0*/  ISETP.GE.AND P2, PT, R8, R57, PT ;  /* 0x000000390800720c */ /* 0x000fe40003f46270 */
[----:B------:R-:W-:-:S02]  /*110f0*/  LOP3.LUT R8, R16, 0x30, R59, 0xfe, !PT ;  /* 0x0000003010087812 */ /* 0x000fc400078efe3b */
[----:B------:R-:W-:Y:S01]  /*11100*/  ISETP.GE.AND P4, PT, R10, R57, PT ;  /* 0x000000390a00720c */ /* 0x000fe20003f86270 */
[----:B------:R-:W2:Y:S01]  /*11110*/  MUFU.TANH R30, R30 ;  /* 0x0000001e001e7308 */ /* 0x000ea20000002400 */
[----:B-1----:R-:W-:Y:S02]  /*11120*/  FSEL R54, R54, -INF , !P1 ;  /* 0xff80000036367808 */ /* 0x002fe40004800000 */
[----:B------:R-:W-:Y:S02]  /*11130*/  ISETP.GE.AND P1, PT, R23, R58, PT ;  /* 0x0000003a1700720c */ /* 0x000fe40003f26270 */
[C-C-:B------:R-:W-:Y:S02]  /*11140*/  LOP3.LUT R10, R16.reuse, 0x50, R59.reuse, 0xfe, !PT ;  /* 0x00000050100a7812 */ /* 0x140fe400078efe3b */
[----:B------:R-:W-:Y:S01]  /*11150*/  LOP3.LUT R11, R16, 0x48, R59, 0xfe, !PT ;  /* 0x00000048100b7812 */ /* 0x000fe200078efe3b */
[----:B------:R-:W1:Y:S01]  /*11160*/  MUFU.TANH R31, R31 ;  /* 0x0000001f001f7308 */ /* 0x000e620000002400 */
[----:B---3--:R-:W-:-:S02]  /*11170*/  FSEL R53, R53, -INF , !P0 ;  /* 0xff80000035357808 */ /* 0x008fc40004000000 */
[----:B------:R-:W-:Y:S02]  /*11180*/  ISETP.GE.AND P0, PT, R23, R57, PT ;  /* 0x000000391700720c */ /* 0x000fe40003f06270 */
[----:B------:R-:W-:Y:S02]  /*11190*/  FSEL R131, R21, -INF , !P4 ;  /* 0xff80000015837808 */ /* 0x000fe40006000000 */
[-C--:B------:R-:W-:Y:S01]  /*111a0*/  ISETP.GE.AND P4, PT, R10, R58.reuse, PT ;  /* 0x0000003a0a00720c */ /* 0x080fe20003f86270 */
[----:B------:R-:W3:Y:S01]  /*111b0*/  MUFU.TANH R20, R20 ;  /* 0x0000001400147308 */ /* 0x000ee20000002400 */
[----:B--2---:R-:W-:Y:S02]  /*111c0*/  FSEL R30, R30, -INF , !P1 ;  /* 0xff8000001e1e7808 */ /* 0x004fe40004800000 */
[----:B------:R-:W-:-:S04]  /*111d0*/  ISETP.GE.AND P1, PT, R8, R58, PT ;  /* 0x0000003a0800720c */ /* 0x000fc80003f26270 */
[----:B------:R-:W-:Y:S01]  /*111e0*/  FSEL R138, R138, -INF , !P1 ;  /* 0xff8000008a8a7808 */ /* 0x000fe20004800000 */
[----:B------:R-:W2:Y:S01]  /*111f0*/  MUFU.TANH R144, R144 ;  /* 0x0000009000907308 */ /* 0x000ea20000002400 */
[----:B-1----:R-:W-:Y:S02]  /*11200*/  FSEL R47, R31, -INF , !P0 ;  /* 0xff8000001f2f7808 */ /* 0x002fe40004000000 */
[----:B------:R-:W-:Y:S02]  /*11210*/  ISETP.GE.AND P0, PT, R8, R57, PT ;  /* 0x000000390800720c */ /* 0x000fe40003f06270 */
[----:B------:R-:W-:Y:S02]  /*11220*/  LOP3.LUT R8, R16, 0x40, R59, 0xfe, !PT ;  /* 0x0000004010087812 */ /* 0x000fe400078efe3b */
[----:B------:R-:W-:Y:S01]  /*11230*/  FSEL R133, R133, -INF , !P0 ;  /* 0xff80000085857808 */ /* 0x000fe20004000000 */
[----:B------:R-:W1:Y:S01]  /*11240*/  MUFU.TANH R139, R139 ;  /* 0x0000008b008b7308 */ /* 0x000e620000002400 */
[----:B---3--:R-:W-:-:S02]  /*11250*/  FSEL R128, R20, -INF , !P5 ;  /* 0xff80000014807808 */ /* 0x008fc40006800000 */
[-C--:B------:R-:W-:Y:S02]  /*11260*/  ISETP.GE.AND P5, PT, R10, R57.reuse, PT ;  /* 0x000000390a00720c */ /* 0x080fe40003fa6270 */
[----:B------:R-:W-:Y:S02]  /*11270*/  LOP3.LUT R10, R16, 0x58, R59, 0xfe, !PT ;  /* 0x00000058100a7812 */ /* 0x000fe400078efe3b */
[C---:B------:R-:W-:Y:S01]  /*11280*/  ISETP.GE.AND P1, PT, R11.reuse, R58, PT ;  /* 0x0000003a0b00720c */ /* 0x040fe20003f26270 */
[----:B------:R-:W3:Y:S01]  /*11290*/  MUFU.TANH R19, R19 ;  /* 0x0000001300137308 */ /* 0x000ee20000002400 */
[----:B------:R-:W-:Y:S02]  /*112a0*/  ISETP.GE.AND P0, PT, R11, R57, PT ;  /* 0x000000390b00720c */ /* 0x000fe40003f06270 */
[----:B--2---:R-:W-:Y:S02]  /*112b0*/  FSEL R144, R144, -INF , !P3 ;  /* 0xff80000090907808 */ /* 0x004fe40005800000 */
[----:B------:R-:W-:-:S02]  /*112c0*/  P2R R11, PR, RZ, 0x10 ;  /* 0x00000010ff0b7803 */ /* 0x000fc40000000000 */
[CC--:B------:R-:W-:Y:S01]  /*112d0*/  ISETP.GE.AND P3, PT, R8.reuse, R58.reuse, PT ;  /* 0x0000003a0800720c */ /* 0x0c0fe20003f66270 */
[----:B------:R-:W2:Y:S01]  /*112e0*/  MUFU.TANH R117, R114 ;  /* 0x0000007200757308 */ /* 0x000ea20000002400 */
[----:B-1----:R-:W-:Y:S02]  /*112f0*/  FSEL R139, R139, -INF , !P2 ;  /* 0xff8000008b8b7808 */ /* 0x002fe40005000000 */
[-C--:B------:R-:W-:Y:S02]  /*11300*/  ISETP.GE.AND P2, PT, R8, R57.reuse, PT ;  /* 0x000000390800720c */ /* 0x080fe40003f46270 */
[C---:B------:R-:W-:Y:S02]  /*11310*/  ISETP.GE.AND P6, PT, R10.reuse, R58, PT ;  /* 0x0000003a0a00720c */ /* 0x040fe40003fc6270 */
[----:B------:R-:W-:Y:S01]  /*11320*/  ISETP.GE.AND P4, PT, R10, R57, PT ;  /* 0x000000390a00720c */ /* 0x000fe20003f86270 */
[----:B------:R-:W1:Y:S01]  /*11330*/  MUFU.TANH R60, R60 ;  /* 0x0000003c003c7308 */ /* 0x000e620000002400 */
[----:B---3--:R-:W-:Y:S01]  /*11340*/  FSEL R130, R19, -INF , !P1 ;  /* 0xff80000013827808 */ /* 0x008fe20004800000 */
[----:B------:R-:W-:Y:S01]  /*11350*/  FMUL.FTZ R19, R62, c[0x0][0x2ec] ;  /* 0x0000bb003e137a20 */ /* 0x000fe20000410000 */
[----:B------:R-:W-:Y:S01]  /*11360*/  LOP3.LUT R10, R16, 0x70, R59, 0xfe, !PT ;  /* 0x00000070100a7812 */ /* 0x000fe200078efe3b */
[----:B------:R-:W-:Y:S01]  /*11370*/  FMUL.FTZ R62, R63, c[0x0][0x2ec] ;  /* 0x0000bb003f3e7a20 */ /* 0x000fe20000410000 */
[----:B------:R-:W-:-:S02]  /*11380*/  FSEL R125, R125, -INF , !P2 ;  /* 0xff8000007d7d7808 */ /* 0x000fc40005000000 */
[----:B------:R-:W-:Y:S01]  /*11390*/  ISETP.NE.AND P2, PT, R11, RZ, PT ;  /* 0x000000ff0b00720c */ /* 0x000fe20003f45270 */
[----:B------:R-:W3:Y:S01]  /*113a0*/  MUFU.TANH R122, R112 ;  /* 0x00000070007a7308 */ /* 0x000ee20000002400 */
[----:B--2---:R-:W-:Y:S02]  /*113b0*/  FSEL R117, R117, -INF , !P5 ;  /* 0xff80000075757808 */ /* 0x004fe40006800000 */
[----:B------:R-:W-:Y:S02]  /*113c0*/  ISETP.GE.AND P5, PT, R10, R58, PT ;  /* 0x0000003a0a00720c */ /* 0x000fe40003fa6270 */
[----:B------:R-:W-:Y:S02]  /*113d0*/  FSEL R132, R132, -INF , !P3 ;  /* 0xff80000084847808 */ /* 0x000fe40005800000 */
[----:B------:R-:W-:Y:S01]  /*113e0*/  LOP3.LUT R11, R16, 0x68, R59, 0xfe, !PT ;  /* 0x00000068100b7812 */ /* 0x000fe200078efe3b */
[----:B------:R-:W2:Y:S01]  /*113f0*/  MUFU.TANH R55, R55 ;  /* 0x0000003700377308 */ /* 0x000ea20000002400 */
[----:B-1----:R-:W-:-:S02]  /*11400*/  FSEL R60, R60, -INF , !P5 ;  /* 0xff8000003c3c7808 */ /* 0x002fc40006800000 */
[----:B------:R-:W-:Y:S02]  /*11410*/  FSEL R123, R123, -INF , !P0 ;  /* 0xff8000007b7b7808 */ /* 0x000fe40004000000 */
[----:B------:R-:W-:Y:S02]  /*11420*/  ISETP.NE.AND P5, PT, R17, RZ, PT ;  /* 0x000000ff1100720c */ /* 0x000fe40003fa5270 */
[C---:B------:R-:W-:Y:S01]  /*11430*/  ISETP.GE.AND P0, PT, R11.reuse, R57, PT ;  /* 0x000000390b00720c */ /* 0x040fe20003f06270 */
[----:B------:R1:W-:Y:S01]  /*11440*/  MUFU.TANH R112, R64 ;  /* 0x0000004000707308 */ /* 0x0003e20000002400 */
[----:B---3--:R-:W-:Y:S02]  /*11450*/  FSEL R122, R122, -INF , !P2 ;  /* 0xff8000007a7a7808 */ /* 0x008fe40005000000 */
[----:B------:R-:W-:-:S05]  /*11460*/  ISETP.GE.AND P2, PT, R11, R58, PT ;  /* 0x0000003a0b00720c */ /* 0x000fca0003f46270 */
[----:B------:R3:W-:Y:S01]  /*11470*/  MUFU.TANH R8, R61 ;  /* 0x0000003d00087308 */ /* 0x0007e20000002400 */
[----:B--2---:R-:W-:-:S07]  /*11480*/  FSEL R55, R55, -INF , !P0 ;  /* 0xff80000037377808 */ /* 0x004fce0004000000 */
[----:B------:R-:W2:Y:S01]  /*11490*/  MUFU.TANH R115, R110 ;  /* 0x0000006e00737308 */ /* 0x000ea20000002400 */
[----:B-1----:R-:W-:Y:S01]  /*114a0*/  FMUL.FTZ R64, R5, c[0x0][0x2ec] ;  /* 0x0000bb0005407a20 */ /* 0x002fe20000410000 */
[C-C-:B------:R-:W-:Y:S02]  /*114b0*/  LOP3.LUT R5, R16.reuse, 0x60, R59.reuse, 0xfe, !PT ;  /* 0x0000006010057812 */ /* 0x140fe400078efe3b */
[----:B------:R-:W-:Y:S02]  /*114c0*/  LOP3.LUT R59, R16, 0x78, R59, 0xfe, !PT ;  /* 0x00000078103b7812 */ /* 0x000fe400078efe3b */
[C---:B------:R-:W-:Y:S02]  /*114d0*/  ISETP.GE.AND P3, PT, R5.reuse, R58, PT ;  /* 0x0000003a0500720c */ /* 0x040fe40003f66270 */
[----:B------:R-:W1:Y:S01]  /*114e0*/  MUFU.TANH R114, R104 ;  /* 0x0000006800727308 */ /* 0x000e620000002400 */
[----:B---3--:R-:W-:Y:S01]  /*114f0*/  FMUL.FTZ R61, R6, c[0x0][0x2ec] ;  /* 0x0000bb00063d7a20 */ /* 0x008fe20000410000 */
[----:B------:R-:W-:Y:S01]  /*11500*/  ISETP.GE.AND P1, PT, R5, R57, PT ;  /* 0x000000390500720c */ /* 0x000fe20003f26270 */
[----:B------:R-:W-:Y:S01]  /*11510*/  FMUL.FTZ R6, R7, c[0x0][0x2ec] ;  /* 0x0000bb0007067a20 */ /* 0x000fe20000410000 */
[----:B------:R-:W-:-:S02]  /*11520*/  IADD3 R7, R18, 0x71, RZ ;  /* 0x0000007112077810 */ /* 0x000fc40007ffe0ff */
[----:B------:R-:W-:Y:S02]  /*11530*/  IADD3 R18, R18, 0x79, RZ ;  /* 0x0000007912127810 */ /* 0x000fe40007ffe0ff */
[----:B------:R-:W3:Y:S01]  /*11540*/  MUFU.TANH R120, R108 ;  /* 0x0000006c00787308 */ /* 0x000ee20000002400 */
[-C--:B------:R-:W-:Y:S02]  /*11550*/  ISETP.GE.AND P0, PT, R7, R58.reuse, PT ;  /* 0x0000003a0700720c */ /* 0x080fe40003f06270 */
[----:B--2---:R-:W-:Y:S02]  /*11560*/  FSEL R115, R115, -INF , !P4 ;  /* 0xff80000073737808 */ /* 0x004fe40006000000 */
[----:B------:R-:W-:Y:S02]  /*11570*/  ISETP.GE.AND P4, PT, R59, R58, PT ;  /* 0x0000003a3b00720c */ /* 0x000fe40003f86270 */
[----:B------:R-:W-:Y:S01]  /*11580*/  FSEL R112, R112, -INF , !P2 ;  /* 0xff80000070707808 */ /* 0x000fe20005000000 */
[----:B------:R-:W2:Y:S01]  /*11590*/  MUFU.TANH R56, R56 ;  /* 0x0000003800387308 */ /* 0x000ea20000002400 */
[----:B-1----:R-:W-:-:S02]  /*115a0*/  FSEL R114, R114, -INF , !P3 ;  /* 0xff80000072727808 */ /* 0x002fc40005800000 */
[-C--:B------:R-:W-:Y:S02]  /*115b0*/  ISETP.GE.AND P3, PT, R59, R57.reuse, PT ;  /* 0x000000393b00720c */ /* 0x080fe40003f66270 */
[----:B------:R-:W-:Y:S02]  /*115c0*/  FSEL R59, R8, -INF , !P0 ;  /* 0xff800000083b7808 */ /* 0x000fe40004000000 */
[-C--:B------:R-:W-:Y:S01]  /*115d0*/  ISETP.GE.AND P2, PT, R7, R57.reuse, PT ;  /* 0x000000390700720c */ /* 0x080fe20003f46270 */
[----:B------:R-:W1:Y:S01]  /*115e0*/  MUFU.TANH R4, R4 ;  /* 0x0000000400047308 */ /* 0x000e620000002400 */
[----:B---3--:R-:W-:Y:S02]  /*115f0*/  FSEL R120, R120, -INF , !P6 ;  /* 0xff80000078787808 */ /* 0x008fe40007000000 */
[-C--:B------:R-:W-:Y:S01]  /*11600*/  ISETP.GE.AND P6, PT, R10, R57.reuse, PT ;  /* 0x000000390a00720c */ /* 0x080fe20003fc6270 */
[----:B------:R-:W-:Y:S01]  /*11610*/  BAR.SYNC.DEFER_BLOCKING 0x0 ;  /* 0x0000000000007b1d */ /* 0x000fe20000010000 */
[----:B------:R-:W-:-:S02]  /*11620*/  ISETP.GE.AND P0, PT, R18, R57, PT ;  /* 0x000000391200720c */ /* 0x000fc40003f06270 */
[----:B--2---:R-:W-:-:S03]  /*11630*/  FSEL R56, R56, -INF , !P1 ;  /* 0xff80000038387808 */ /* 0x004fc60004800000 */
[----:B------:R-:W2:Y:S01]  /*11640*/  MUFU.TANH R64, R64 ;  /* 0x0000004000407308 */ /* 0x000ea20000002400 */
[----:B------:R-:W-:Y:S02]  /*11650*/  ISETP.GE.AND P1, PT, R18, R58, PT ;  /* 0x0000003a1200720c */ /* 0x000fe40003f26270 */
[----:B-1----:R-:W-:-:S05]  /*11660*/  FSEL R58, R4, -INF , !P4 ;  /* 0xff800000043a7808 */ /* 0x002fca0006000000 */
[----:B------:R-:W1:Y:S08]  /*11670*/  MUFU.TANH R5, R19 ;  /* 0x0000001300057308 */ /* 0x000e700000002400 */
[----:B------:R-:W3:Y:S01]  /*11680*/  MUFU.TANH R62, R62 ;  /* 0x0000003e003e7308 */ /* 0x000ee20000002400 */
[----:B--2---:R-:W-:-:S07]  /*11690*/  FSEL R64, R64, -INF , !P1 ;  /* 0xff80000040407808 */ /* 0x004fce0004800000 */
[----:B------:R-:W2:Y:S01]  /*116a0*/  MUFU.TANH R61, R61 ;  /* 0x0000003d003d7308 */ /* 0x000ea20000002400 */
[----:B-1----:R-:W-:-:S07]  /*116b0*/  FSEL R63, R5, -INF , !P6 ;  /* 0xff800000053f7808 */ /* 0x002fce0007000000 */
[----:B------:R-:W1:Y:S01]  /*116c0*/  MUFU.TANH R6, R6 ;  /* 0x0000000600067308 */ /* 0x000e620000002400 */
[----:B---3--:R-:W-:Y:S02]  /*116d0*/  FSEL R62, R62, -INF , !P2 ;  /* 0xff8000003e3e7808 */ /* 0x008fe40005000000 */
[----:B--2---:R-:W-:Y:S02]  /*116e0*/  FSEL R61, R61, -INF , !P3 ;  /* 0xff8000003d3d7808 */ /* 0x004fe40005800000 */
[----:B-1----:R-:W-:Y:S01]  /*116f0*/  FSEL R57, R6, -INF , !P0 ;  /* 0xff80000006397808 */ /* 0x002fe20004000000 */
        /* <DEDUP_REMOVED lines=62> */
.L_x_6638:
[----:B------:R-:W-:-:S05]  /*11ae0*/  IMAD.MOV.U32 R5, RZ, RZ, c[0x0][0x198] ;  /* 0x00006600ff057624 */ /* 0x000fca00078e00ff */
[----:B------:R-:W-:-:S04]  /*11af0*/  LEA R5, -R5, RZ, 0x7 ;  /* 0x000000ff05057211 */ /* 0x000fc800078e39ff */
[----:B------:R-:W-:Y:S02]  /*11b00*/  SHF.R.S32.HI R4, RZ, 0x1f, R5 ;  /* 0x0000001fff047819 */ /* 0x000fe40000011405 */
.L_x_6639:
        /* <DEDUP_REMOVED lines=33> */
.L_x_6637:
[----:B-1----:R-:W-:Y:S01]  /*11d20*/  FMNMX.FTZ R4, R0, R41, !PT ;  /* 0x0000002900047209 */ /* 0x002fe20007810000 */
        /* <DEDUP_REMOVED lines=74> */
[----:B------:R-:W1:Y:S02]  /*121d0*/  LDSM.16.MT88.4 R4, [R162+0x6000] ;  /* 0x00600000a204783b */ /* 0x000e640000004200 */
[----:B------:R-:W-:Y:S01]  /*121e0*/  FSEL R104, R104, RZ, P0 ;  /* 0x000000ff68687208 */ /* 0x000fe20000000000 */
[C---:B------:R-:W-:Y:S01]  /*121f0*/  FMUL.FTZ R105, R109.reuse, c[0x0][0x23c] ;  /* 0x00008f006d697a20 */ /* 0x040fe20000410000 */
[----:B------:R-:W-:-:S03]  /*12200*/  FSETP.NEU.FTZ.AND P1, PT, R109, -INF , PT ;  /* 0xff8000006d00780b */ /* 0x000fc60003f3d000 */
[--C-:B------:R-:W-:Y:S01]  /*12210*/  FFMA.FTZ R65, R9, c[0x0][0x23c], -R104.reuse ;  /* 0x00008f0009417a23 */ /* 0x100fe20000010868 */
[----:B------:R-:W-:Y:S01]  /*12220*/  FSEL R9, R109, RZ, P1 ;  /* 0x000000ff6d097208 */ /* 0x000fe20000800000 */
[--C-:B------:R-:W-:Y:S01]  /*12230*/  FFMA.FTZ R67, R41, c[0x0][0x23c], -R104.reuse ;  /* 0x00008f0029437a23 */ /* 0x100fe20000010868 */
[----:B------:R-:W-:Y:S01]  /*12240*/  FSEL R105, R105, RZ, P1 ;  /* 0x000000ff69697208 */ /* 0x000fe20000800000 */
[----:B------:R-:W-:Y:S02]  /*12250*/  FFMA.FTZ R66, R15, c[0x0][0x23c], -R104 ;  /* 0x00008f000f427a23 */ /* 0x000fe40000010868 */
[----:B------:R-:W-:Y:S01]  /*12260*/  FADD.FTZ R8, R2, -R9 ;  /* 0x8000000902087221 */ /* 0x000fe20000010000 */
[----:B------:R-:W-:Y:S01]  /*12270*/  FSEL R9, R107, RZ, P0 ;  /* 0x000000ff6b097208 */ /* 0x000fe20000000000 */
[----:B------:R-:W-:Y:S01]  /*12280*/  FFMA.FTZ R108, R40, c[0x0][0x23c], -R105 ;  /* 0x00008f00286c7a23 */ /* 0x000fe20000010869 */
[----:B------:R-:W-:Y:S01]  /*12290*/  MUFU.EX2 R67, R67 ;  /* 0x0000004300437308 */ /* 0x000fe20000000800 */
[----:B------:R-:W-:-:S02]  /*122a0*/  FMUL.FTZ R110, R8, c[0x0][0x23c] ;  /* 0x00008f00086e7a20 */ /* 0x000fc40000410000 */
[----:B------:R-:W-:Y:S02]  /*122b0*/  FADD.FTZ R9, R0, -R9 ;  /* 0x8000000900097221 */ /* 0x000fe40000010000 */
[--C-:B------:R-:W-:Y:S02]  /*122c0*/  FFMA.FTZ R103, R12, c[0x0][0x23c], -R105.reuse ;  /* 0x00008f000c677a23 */ /* 0x100fe40000010869 */
[----:B------:R-:W-:Y:S01]  /*122d0*/  FMUL.FTZ R0, R9, c[0x0][0x23c] ;  /* 0x00008f0009007a20 */ /* 0x000fe20000410000 */
[----:B------:R-:W-:Y:S01]  /*122e0*/  MUFU.EX2 R108, R108 ;  /* 0x0000006c006c7308 */ /* 0x000fe20000000800 */
[----:B------:R-:W2:Y:S01]  /*122f0*/  LDSM.16.MT88.4 R8, [R160+0x6000] ;  /* 0x00600000a008783b */ /* 0x000ea20000004200 */
[--C-:B------:R-:W-:Y:S02]  /*12300*/  FFMA.FTZ R106, R36, c[0x0][0x23c], -R105.reuse ;  /* 0x00008f00246a7a23 */ /* 0x100fe40000010869 */
[----:B------:R-:W-:Y:S02]  /*12310*/  FFMA.FTZ R101, R14, c[0x0][0x23c], -R105 ;  /* 0x00008f000e657a23 */ /* 0x000fe40000010869 */
[----:B------:R-:W-:-:S02]  /*12320*/  FFMA.FTZ R2, R13, c[0x0][0x23c], -R104 ;  /* 0x00008f000d027a23 */ /* 0x000fc40000010868 */
[----:B------:R-:W3:Y:S01]  /*12330*/  MUFU.EX2 R103, R103 ;  /* 0x0000006700677308 */ /* 0x000ee20000000800 */
[--C-:B------:R-:W-:Y:S02]  /*12340*/  FFMA.FTZ R36, R32, c[0x0][0x23c], -R105.reuse ;  /* 0x00008f0020247a23 */ /* 0x100fe40000010869 */
[--C-:B------:R-:W-:Y:S02]  /*12350*/  FFMA.FTZ R48, R37, c[0x0][0x23c], -R104.reuse ;  /* 0x00008f0025307a23 */ /* 0x100fe40000010868 */
        /* <DEDUP_REMOVED lines=8> */
[----:B---3--:R-:W-:Y:S01]  /*123e0*/  F2FP.PACK_AB R12, R103, R108 ;  /* 0x0000006c670c723e */ /* 0x008fe200000000ff */
[----:B------:R-:W-:Y:S02]  /*123f0*/  FFMA.FTZ R58, R58, c[0x0][0x23c], -R105 ;  /* 0x00008f003a3a7a23 */ /* 0x000fe40000010869 */
[--C-:B------:R-:W-:Y:S02]  /*12400*/  FFMA.FTZ R63, R63, c[0x0][0x23c], -R104.reuse ;  /* 0x00008f003f3f7a23 */ /* 0x100fe40000010868 */
[----:B------:R-:W-:Y:S02]  /*12410*/  FFMA.FTZ R62, R62, c[0x0][0x23c], -R104 ;  /* 0x00008f003e3e7a23 */ /* 0x000fe40000010868 */
[----:B------:R-:W3:Y:S08]  /*12420*/  MUFU.EX2 R66, R66 ;  /* 0x0000004200427308 */ /* 0x000ef00000000800 */
[----:B------:R-:W-:Y:S01]  /*12430*/  MUFU.EX2 R65, R65 ;  /* 0x0000004100417308 */ /* 0x000fe20000000800 */
[----:B----4-:R-:W-:-:S07]  /*12440*/  F2FP.PACK_AB R14, R101, R106 ;  /* 0x0000006a650e723e */ /* 0x010fce00000000ff */
[----:B------:R-:W4:Y:S01]  /*12450*/  MUFU.EX2 R2, R2 ;  /* 0x0000000200027308 */ /* 0x000f220000000800 */
[----:B---3--:R-:W-:-:S07]  /*12460*/  F2FP.PACK_AB R13, R66, R67 ;  /* 0x00000043420d723e */ /* 0x008fce00000000ff */
[----:B------:R-:W3:Y:S08]  /*12470*/  MUFU.EX2 R110, R110 ;  /* 0x0000006e006e7308 */ /* 0x000ef00000000800 */
[----:B------:R-:W5:Y:S01]  /*12480*/  MUFU.EX2 R0, R0 ;  /* 0x0000000000007308 */ /* 0x000f620000000800 */
[----:B----4-:R-:W-:Y:S01]  /*12490*/  F2FP.PACK_AB R15, R2, R65 ;  /* 0x00000041020f723e */ /* 0x010fe200000000ff */
[----:B---3--:R-:W-:-:S06]  /*124a0*/  FMUL.FTZ R16, R96, R110 ;  /* 0x0000006e60107220 */ /* 0x008fcc0000410000 */
[----:B------:R-:W-:Y:S01]  /*124b0*/  MUFU.EX2 R121, R121 ;  /* 0x0000007900797308 */ /* 0x000fe20000000800 */
[-C--:B------:R-:W-:Y:S02]  /*124c0*/  FMUL.FTZ R17, R97, R110.reuse ;  /* 0x0000006e61117220 */ /* 0x080fe40000410000 */
[-C--:B------:R-:W-:Y:S02]  /*124d0*/  FMUL.FTZ R92, R92, R110.reuse ;  /* 0x0000006e5c5c7220 */ /* 0x080fe40000410000 */
[----:B------:R-:W-:Y:S02]  /*124e0*/  FMUL.FTZ R93, R93, R110 ;  /* 0x0000006e5d5d7220 */ /* 0x000fe40000410000 */
[-C--:B-----5:R-:W-:Y:S01]  /*124f0*/  FMUL.FTZ R18, R98, R0.reuse ;  /* 0x0000000062127220 */ /* 0x0a0fe20000410000 */
[----:B------:R-:W-:Y:S01]  /*12500*/  MUFU.EX2 R123, R123 ;  /* 0x0000007b007b7308 */ /* 0x000fe20000000800 */
[-C--:B------:R-:W-:Y:S02]  /*12510*/  FMUL.FTZ R19, R99, R0.reuse ;  /* 0x0000000063137220 */ /* 0x080fe40000410000 */
[----:B------:R-:W-:-:S02]  /*12520*/  FMUL.FTZ R94, R94, R0 ;  /* 0x000000005e5e7220 */ /* 0x000fc40000410000 */
[----:B------:R-:W-:Y:S02]  /*12530*/  FMUL.FTZ R95, R95, R0 ;  /* 0x000000005f5f7220 */ /* 0x000fe40000410000 */
[--C-:B------:R-:W-:Y:S01]  /*12540*/  FFMA.FTZ R96, R28, c[0x0][0x23c], -R105.reuse ;  /* 0x00008f001c607a23 */ /* 0x100fe20000010869 */
[C---:B-1----:R-:W-:Y:S01]  /*12550*/  HMMA.16816.F32 R16, R12.reuse, R4, R16 ;  /* 0x000000040c10723c */ /* 0x042fe20000001810 */
[--C-:B------:R-:W-:Y:S01]  /*12560*/  FFMA.FTZ R28, R24, c[0x0][0x23c], -R105.reuse ;  /* 0x00008f00181c7a23 */ /* 0x100fe20000010869 */
[----:B------:R-:W-:Y:S01]  /*12570*/  MUFU.EX2 R118, R118 ;  /* 0x0000007600767308 */ /* 0x000fe20000000800 */
[-C--:B------:R-:W-:Y:S02]  /*12580*/  FMUL.FTZ R24, R88, R110.reuse ;  /* 0x0000006e58187220 */ /* 0x080fe40000410000 */
[----:B------:R-:W-:Y:S02]  /*12590*/  FMUL.FTZ R25, R89, R110 ;  /* 0x0000006e59197220 */ /* 0x000fe40000410000 */
[-C--:B------:R-:W-:Y:S01]  /*125a0*/  FMUL.FTZ R26, R90, R0.reuse ;  /* 0x000000005a1a7220 */ /* 0x080fe20000410000 */
[----:B------:R-:W-:Y:S01]  /*125b0*/  HMMA.16816.F32 R4, R12, R6, R92 ;  /* 0x000000060c04723c */ /* 0x000fe2000000185c */
[----:B------:R-:W-:Y:S01]  /*125c0*/  FMUL.FTZ R27, R91, R0 ;  /* 0x000000005b1b7220 */ /* 0x000fe20000410000 */
[----:B------:R1:W-:Y:S01]  /*125d0*/  MUFU.EX2 R93, R28 ;  /* 0x0000001c005d7308 */ /* 0x0003e20000000800 */
[----:B------:R-:W-:-:S02]  /*125e0*/  FFMA.FTZ R88, R30, c[0x0][0x23c], -R105 ;  /* 0x00008f001e587a23 */ /* 0x000fc40000010869 */
[-C--:B------:R-:W-:Y:S02]  /*125f0*/  FMUL.FTZ R84, R84, R110.reuse ;  /* 0x0000006e54547220 */ /* 0x080fe40000410000 */
[----:B------:R-:W-:Y:S01]  /*12600*/  FMUL.FTZ R85, R85, R110 ;  /* 0x0000006e55557220 */ /* 0x000fe20000410000 */
[----:B--2---:R-:W-:Y:S01]  /*12610*/  HMMA.16816.F32 R24, R12, R8, R24 ;  /* 0x000000080c18723c */ /* 0x004fe20000001818 */
[-C--:B------:R-:W-:Y:S01]  /*12620*/  FMUL.FTZ R86, R86, R0.reuse ;  /* 0x0000000056567220 */ /* 0x080fe20000410000 */
[----:B------:R-:W2:Y:S01]  /*12630*/  MUFU.EX2 R96, R96 ;  /* 0x0000006000607308 */ /* 0x000ea20000000800 */
[----:B------:R-:W-:Y:S02]  /*12640*/  FMUL.FTZ R87, R87, R0 ;  /* 0x0000000057577220 */ /* 0x000fe40000410000 */
[----:B------:R-:W-:Y:S02]  /*12650*/  FMUL.FTZ R32, R80, R110 ;  /* 0x0000006e50207220 */ /* 0x000fe40000410000 */
[----:B------:R-:W-:-:S02]  /*12660*/  FFMA.FTZ R80, R39, c[0x0][0x23c], -R104 ;  /* 0x00008f0027507a23 */ /* 0x000fc40000010868 */
[----:B------:R-:W-:Y:S01]  /*12670*/  FMUL.FTZ R33, R81, R110 ;  /* 0x0000006e51217220 */ /* 0x000fe20000410000 */
[----:B-1----:R-:W1:Y:S01]  /*12680*/  LDSM.16.MT88.4 R28, [R158+0x6000] ;  /* 0x006000009e1c783b */ /* 0x002e620000004200 */
[C---:B------:R-:W-:Y:S01]  /*12690*/  HMMA.16816.F32 R8, R12.reuse, R10, R84 ;  /* 0x0000000a0c08723c */ /* 0x040fe20000001854 */
[----:B------:R3:W-:Y:S01]  /*126a0*/  MUFU.EX2 R85, R36 ;  /* 0x0000002400557308 */ /* 0x0007e20000000800 */
[-C--:B------:R-:W-:Y:S02]  /*126b0*/  FMUL.FTZ R34, R82, R0.reuse ;  /* 0x0000000052227220 */ /* 0x080fe40000410000 */
[----:B------:R-:W-:Y:S02]  /*126c0*/  FMUL.FTZ R35, R83, R0 ;  /* 0x0000000053237220 */ /* 0x000fe40000410000 */
[-C--:B------:R-:W-:Y:S02]  /*126d0*/  FMUL.FTZ R76, R76, R110.reuse ;  /* 0x0000006e4c4c7220 */ /* 0x080fe40000410000 */
[----:B------:R-:W-:Y:S01]  /*126e0*/  FMUL.FTZ R77, R77, R110 ;  /* 0x0000006e4d4d7220 */ /* 0x000fe20000410000 */
[----:B------:R-:W-:Y:S01]  /*126f0*/  MUFU.EX2 R88, R88 ;  /* 0x0000005800587308 */ /* 0x000fe20000000800 */
[-C--:B------:R-:W-:Y:S01]  /*12700*/  FMUL.FTZ R78, R78, R0.reuse ;  /* 0x000000004e4e7220 */ /* 0x080fe20000410000 */
[----:B------:R-:W-:Y:S01]  /*12710*/  HMMA.16816.F32 R32, R12, R20, R32 ;  /* 0x000000140c20723c */ /* 0x000fe20000001820 */
[----:B------:R-:W-:-:S02]  /*12720*/  FMUL.FTZ R79, R79, R0 ;  /* 0x000000004f4f7220 */ /* 0x000fc40000410000 */
[-C--:B------:R-:W-:Y:S02]  /*12730*/  FMUL.FTZ R40, R72, R110.reuse ;  /* 0x0000006e48287220 */ /* 0x080fe40000410000 */
[----:B------:R-:W-:Y:S01]  /*12740*/  FMUL.FTZ R41, R73, R110 ;  /* 0x0000006e49297220 */ /* 0x000fe20000410000 */
[----:B---3--:R-:W3:Y:S01]  /*12750*/  LDSM.16.MT88.4 R36, [R162+0x6800] ;  /* 0x00680000a224783b */ /* 0x008ee20000004200 */
[--C-:B------:R-:W-:Y:S01]  /*12760*/  FFMA.FTZ R72, R47, c[0x0][0x23c], -R104.reuse ;  /* 0x00008f002f487a23 */ /* 0x100fe20000010868 */
[----:B------:R-:W-:Y:S01]  /*12770*/  HMMA.16816.F32 R20, R12, R22, R76 ;  /* 0x000000160c14723c */ /* 0x000fe2000000184c */
[----:B------:R-:W-:Y:S01]  /*12780*/  FFMA.FTZ R73, R45, c[0x0][0x23c], -R104 ;  /* 0x00008f002d497a23 */ /* 0x000fe20000010868 */
[----:B------:R-:W-:Y:S01]  /*12790*/  MUFU.EX2 R80, R80 ;  /* 0x0000005000507308 */ /* 0x000fe20000000800 */
[----:B------:R-:W4:Y:S01]  /*127a0*/  LDSM.16.MT88.4 R44, [R160+0x6800] ;  /* 0x00680000a02c783b */ /* 0x000f220000004200 */
[-C--:B------:R-:W-:Y:S02]  /*127b0*/  FMUL.FTZ R42, R74, R0.reuse ;  /* 0x000000004a2a7220 */ /* 0x080fe40000410000 */
[----:B------:R-:W-:-:S02]  /*127c0*/  FMUL.FTZ R43, R75, R0 ;  /* 0x000000004b2b7220 */ /* 0x000fc40000410000 */
[-C--:B------:R-:W-:Y:S02]  /*127d0*/  FMUL.FTZ R68, R68, R110.reuse ;  /* 0x0000006e44447220 */ /* 0x080fe40000410000 */
[----:B------:R5:W2:Y:S01]  /*127e0*/  MUFU.EX2 R77, R48 ;  /* 0x00000030004d7308 */ /* 0x000aa20000000800 */
[----:B------:R-:W-:Y:S02]  /*127f0*/  FMUL.FTZ R69, R69, R110 ;  /* 0x0000006e45457220 */ /* 0x000fe40000410000 */
[-C--:B------:R-:W-:Y:S02]  /*12800*/  FMUL.FTZ R70, R70, R0.reuse ;  /* 0x0000000046467220 */ /* 0x080fe40000410000 */
[----:B------:R-:W-:Y:S02]  /*12810*/  FMUL.FTZ R71, R71, R0 ;  /* 0x0000000047477220 */ /* 0x000fe40000410000 */
[--C-:B------:R-:W-:Y:S01]  /*12820*/  FFMA.FTZ R75, R141, c[0x0][0x23c], -R104.reuse ;  /* 0x00008f008d4b7a23 */ /* 0x100fe20000010868 */
[----:B------:R-:W-:Y:S01]  /*12830*/  MUFU.EX2 R72, R72 ;  /* 0x0000004800487308 */ /* 0x000fe20000000800 */
[--C-:B------:R-:W-:Y:S01]  /*12840*/  FFMA.FTZ R74, R137, c[0x0][0x23c], -R104.reuse ;  /* 0x00008f00894a7a23 */ /* 0x100fe20000010868 */
[----:B-1----:R-:W-:Y:S01]  /*12850*/  HMMA.16816.F32 R40, R12, R28, R40 ;  /* 0x0000001c0c28723c */ /* 0x002fe20000001828 */
[----:B------:R-:W-:-:S02]  /*12860*/  FFMA.FTZ R76, R139, c[0x0][0x23c], -R104 ;  /* 0x00008f008b4c7a23 */ /* 0x000fc40000010868 */
[----:B------:R-:W-:Y:S02]  /*12870*/  FFMA.FTZ R79, R135, c[0x0][0x23c], -R104 ;  /* 0x00008f00874f7a23 */ /* 0x000fe40000010868 */
[--C-:B------:R-:W-:Y:S01]  /*12880*/  FFMA.FTZ R81, R128, c[0x0][0x23c], -R105.reuse ;  /* 0x00008f0080517a23 */ /* 0x100fe20000010869 */
[----:B------:R-:W1:Y:S01]  /*12890*/  MUFU.EX2 R73, R73 ;  /* 0x0000004900497308 */ /* 0x000e620000000800 */
[----:B-----5:R-:W5:Y:S01]  /*128a0*/  LDSM.16.MT88.4 R48, [R159+0x6800] ;  /* 0x006800009f30783b */ /* 0x020f620000004200 */
[----:B------:R-:W-:Y:S01]  /*128b0*/  HMMA.16816.F32 R12, R12, R30, R68 ;  /* 0x0000001e0c0c723c */ /* 0x000fe20000001844 */
[----:B--2---:R-:W-:Y:S01]  /*128c0*/  F2FP.PACK_AB R28, R93, R96 ;  /* 0x000000605d1c723e */ /* 0x004fe200000000ff */
[--C-:B------:R-:W-:Y:S01]  /*128d0*/  FFMA.FTZ R83, R138, c[0x0][0x23c], -R105.reuse ;  /* 0x00008f008a537a23 */ /* 0x100fe20000010869 */
[----:B------:R-:W-:Y:S01]  /*128e0*/  F2FP.PACK_AB R29, R77, R80 ;  /* 0x000000504d1d723e */ /* 0x000fe200000000ff */
[--C-:B------:R-:W-:Y:S02]  /*128f0*/  FFMA.FTZ R82, R136, c[0x0][0x23c], -R105.reuse ;  /* 0x00008f0088527a23 */ /* 0x100fe40000010869 */
[----:B------:R-:W-:Y:S01]  /*12900*/  MUFU.EX2 R75, R75 ;  /* 0x0000004b004b7308 */ /* 0x000fe20000000800 */
[----:B------:R-:W-:Y:S01]  /*12910*/  F2FP.PACK_AB R30, R85, R88 ;  /* 0x00000058551e723e */ /* 0x000fe200000000ff */
[----:B------:R-:W-:-:S02]  /*12920*/  FFMA.FTZ R71, R146, c[0x0][0x23c], -R105 ;  /* 0x00008f0092477a23 */ /* 0x000fc40000010869 */
[--C-:B------:R-:W-:Y:S02]  /*12930*/  FFMA.FTZ R70, R142, c[0x0][0x23c], -R105.reuse ;  /* 0x00008f008e467a23 */ /* 0x100fe40000010869 */
[--C-:B------:R-:W-:Y:S01]  /*12940*/  FFMA.FTZ R68, R144, c[0x0][0x23c], -R105.reuse ;  /* 0x00008f0090447a23 */ /* 0x100fe20000010869 */
[----:B-1----:R-:W-:Y:S01]  /*12950*/  F2FP.PACK_AB R31, R73, R72 ;  /* 0x00000048491f723e */ /* 0x002fe200000000ff */
[--C-:B------:R-:W-:Y:S01]  /*12960*/  FFMA.FTZ R69, R140, c[0x0][0x23c], -R105.reuse ;  /* 0x00008f008c457a23 */ /* 0x100fe20000010869 */
[----:B------:R-:W-:Y:S01]  /*12970*/  MUFU.EX2 R71, R71 ;  /* 0x0000004700477308 */ /* 0x000fe20000000800 */
[----:B------:R-:W-:Y:S02]  /*12980*/  FFMA.FTZ R90, R134, c[0x0][0x23c], -R105 ;  /* 0x00008f00865a7a23 */ /* 0x000fe40000010869 */
[--C-:B------:R-:W-:Y:S02]  /*12990*/  FFMA.FTZ R89, R133, c[0x0][0x23c], -R104.reuse ;  /* 0x00008f0085597a23 */ /* 0x100fe40000010868 */
[----:B---3--:R-:W-:Y:S01]  /*129a0*/  HMMA.16816.F32 R16, R28, R36, R16 ;  /* 0x000000241c10723c */ /* 0x008fe20000001810 */
[----:B------:R-:W-:-:S02]  /*129b0*/  FFMA.FTZ R98, R127, c[0x0][0x23c], -R104 ;  /* 0x00008f007f627a23 */ /* 0x000fc40000010868 */
[----:B------:R-:W1:Y:S01]  /*129c0*/  MUFU.EX2 R70, R70 ;  /* 0x0000004600467308 */ /* 0x000e620000000800 */
[--C-:B------:R-:W-:Y:S02]  /*129d0*/  FFMA.FTZ R91, R131, c[0x0][0x23c], -R104.reuse ;  /* 0x00008f00835b7a23 */ /* 0x100fe40000010868 */
[----:B------:R-:W-:Y:S02]  /*129e0*/  FFMA.FTZ R128, R129, c[0x0][0x23c], -R104 ;  /* 0x00008f0081807a23 */ /* 0x000fe40000010868 */
[----:B------:R-:W-:Y:S01]  /*129f0*/  HMMA.16816.F32 R4, R28, R38, R4 ;  /* 0x000000261c04723c */ /* 0x000fe20000001804 */
[----:B------:R-:W2:Y:S01]  /*12a00*/  LDSM.16.MT88.4 R36, [R158+0x6800] ;  /* 0x006800009e24783b */ /* 0x000ea20000004200 */
[--C-:B------:R-:W-:Y:S01]  /*12a10*/  FFMA.FTZ R127, R132, c[0x0][0x23c], -R105.reuse ;  /* 0x00008f00847f7a23 */ /* 0x100fe20000010869 */
[----:B------:R-:W-:Y:S01]  /*12a20*/  MUFU.EX2 R68, R68 ;  /* 0x0000004400447308 */ /* 0x000fe20000000800 */
[--C-:B------:R-:W-:Y:S02]  /*12a30*/  FFMA.FTZ R132, R126, c[0x0][0x23c], -R105.reuse ;  /* 0x00008f007e847a23 */ /* 0x100fe40000010869 */
[----:B------:R-:W-:-:S02]  /*12a40*/  FFMA.FTZ R126, R130, c[0x0][0x23c], -R105 ;  /* 0x00008f00827e7a23 */ /* 0x000fc40000010869 */
[C---:B----4-:R-:W-:Y:S01]  /*12a50*/  HMMA.16816.F32 R24, R28.reuse, R44, R24 ;  /* 0x0000002c1c18723c */ /* 0x050fe20000001818 */
[--C-:B------:R-:W-:Y:S02]  /*12a60*/  FFMA.FTZ R129, R124, c[0x0][0x23c], -R105.reuse ;  /* 0x00008f007c817a23 */ /* 0x100fe40000010869 */
[----:B------:R-:W-:Y:S01]  /*12a70*/  MUFU.EX2 R69, R69 ;  /* 0x0000004500457308 */ /* 0x000fe20000000800 */
[--C-:B------:R-:W-:Y:S02]  /*12a80*/  FFMA.FTZ R124, R125, c[0x0][0x23c], -R104.reuse ;  /* 0x00008f007d7c7a23 */ /* 0x100fe40000010868 */
[--C-:B------:R-:W-:Y:S02]  /*12a90*/  FFMA.FTZ R130, R119, c[0x0][0x23c], -R104.reuse ;  /* 0x00008f0077827a23 */ /* 0x100fe40000010868 */
[----:B------:R-:W-:Y:S01]  /*12aa0*/  HMMA.16816.F32 R8, R28, R46, R8 ;  /* 0x0000002e1c08723c */ /* 0x000fe20000001808 */
[----:B------:R-:W3:Y:S01]  /*12ab0*/  LDSM.16.MT88.4 R44, [R162+0x7000] ;  /* 0x00700000a22c783b */ /* 0x000ee20000004200 */
[----:B------:R-:W-:Y:S01]  /*12ac0*/  FFMA.FTZ R125, R116, c[0x0][0x23c], -R105 ;  /* 0x00008f00747d7a23 */ /* 0x000fe20000010869 */
[----:B------:R-:W4:Y:S01]  /*12ad0*/  MUFU.EX2 R74, R74 ;  /* 0x0000004a004a7308 */ /* 0x000f220000000800 */
[----:B------:R-:W-:-:S02]  /*12ae0*/  FFMA.FTZ R116, R117, c[0x0][0x23c], -R104 ;  /* 0x00008f0075747a23 */ /* 0x000fc40000010868 */
[--C-:B------:R-:W-:Y:S02]  /*12af0*/  FFMA.FTZ R119, R122, c[0x0][0x23c], -R105.reuse ;  /* 0x00008f007a777a23 */ /* 0x100fe40000010869 */
[C---:B-----5:R-:W-:Y:S01]  /*12b00*/  HMMA.16816.F32 R32, R28.reuse, R48, R32 ;  /* 0x000000301c20723c */ /* 0x060fe20000001820 */
[--C-:B------:R-:W-:Y:S02]  /*12b10*/  FFMA.FTZ R117, R113, c[0x0][0x23c], -R104.reuse ;  /* 0x00008f0071757a23 */ /* 0x100fe40000010868 */
[----:B------:R-:W-:Y:S01]  /*12b20*/  MUFU.EX2 R76, R76 ;  /* 0x0000004c004c7308 */ /* 0x000fe20000000800 */
[--C-:B------:R-:W-:Y:S02]  /*12b30*/  FFMA.FTZ R113, R115, c[0x0][0x23c], -R104.reuse ;  /* 0x00008f0073717a23 */ /* 0x100fe40000010868 */
[----:B------:R-:W-:Y:S02]  /*12b40*/  FFMA.FTZ R122, R111, c[0x0][0x23c], -R104 ;  /* 0x00008f006f7a7a23 */ /* 0x000fe40000010868 */
[----:B------:R-:W-:Y:S01]  /*12b50*/  HMMA.16816.F32 R20, R28, R50, R20 ;  /* 0x000000321c14723c */ /* 0x000fe20000001814 */
[----:B------:R-:W5:Y:S01]  /*12b60*/  LDSM.16.MT88.4 R48, [R160+0x7000] ;  /* 0x00700000a030783b */ /* 0x000f620000004200 */
[--C-:B------:R-:W-:Y:S01]  /*12b70*/  FFMA.FTZ R111, R114, c[0x0][0x23c], -R105.reuse ;  /* 0x00008f00726f7a23 */ /* 0x100fe20000010869 */
[----:B------:R-:W3:Y:S01]  /*12b80*/  MUFU.EX2 R79, R79 ;  /* 0x0000004f004f7308 */ /* 0x000ee20000000800 */
[----:B------:R-:W-:-:S02]  /*12b90*/  FFMA.FTZ R115, R54, c[0x0][0x23c], -R105 ;  /* 0x00008f0036737a23 */ /* 0x000fc40000010869 */
[--C-:B------:R-:W-:Y:S02]  /*12ba0*/  FFMA.FTZ R114, R52, c[0x0][0x23c], -R105.reuse ;  /* 0x00008f0034727a23 */ /* 0x100fe40000010869 */
[--C-:B------:R-:W-:Y:S01]  /*12bb0*/  FFMA.FTZ R54, R56, c[0x0][0x23c], -R104.reuse ;  /* 0x00008f0038367a23 */ /* 0x100fe20000010868 */
[C---:B--2---:R-:W-:Y:S01]  /*12bc0*/  HMMA.16816.F32 R40, R28.reuse, R36, R40 ;  /* 0x000000241c28723c */ /* 0x044fe20000001828 */
[----:B------:R-:W-:Y:S01]  /*12bd0*/  FFMA.FTZ R52, R112, c[0x0][0x23c], -R105 ;  /* 0x00008f0070347a23 */ /* 0x000fe20000010869 */
[----:B------:R-:W-:Y:S01]  /*12be0*/  MUFU.EX2 R83, R83 ;  /* 0x0000005300537308 */ /* 0x000fe20000000800 */
[----:B------:R-:W-:Y:S02]  /*12bf0*/  FFMA.FTZ R56, R53, c[0x0][0x23c], -R104 ;  /* 0x00008f0035387a23 */ /* 0x000fe40000010868 */
[----:B------:R-:W-:Y:S02]  /*12c00*/  FFMA.FTZ R108, R187, R110, R108 ;  /* 0x0000006ebb6c7223 */ /* 0x000fe4000001006c */
[----:B-1----:R-:W-:Y:S01]  /*12c10*/  F2FP.PACK_AB R36, R70, R71 ;  /* 0x000000474624723e */ /* 0x002fe200000000ff */
[----:B------:R-:W-:Y:S01]  /*12c20*/  HMMA.16816.F32 R12, R28, R38, R12 ;  /* 0x000000261c0c723c */ /* 0x000fe2000000180c */
[----:B------:R-:W1:Y:S01]  /*12c30*/  LDSM.16.MT88.4 R28, [R159+0x7000] ;  /* 0x007000009f1c783b */ /* 0x000e620000004200 */
[----:B----4-:R-:W-:Y:S01]  /*12c40*/  F2FP.PACK_AB R37, R74, R75 ;  /* 0x0000004b4a25723e */ /* 0x010fe200000000ff */
[----:B------:R-:W2:Y:S01]  /*12c50*/  MUFU.EX2 R82, R82 ;  /* 0x0000005200527308 */ /* 0x000ea20000000800 */
[----:B------:R-:W-:-:S02]  /*12c60*/  FADD.FTZ R103, R103, R108 ;  /* 0x0000006c67677221 */ /* 0x000fc40000010000 */
[----:B------:R-:W-:Y:S01]  /*12c70*/  FFMA.FTZ R67, R186, R0, R67 ;  /* 0x00000000ba437223 */ /* 0x000fe20000010043 */
[----:B------:R-:W-:Y:S01]  /*12c80*/  F2FP.PACK_AB R38, R69, R68 ;  /* 0x000000444526723e */ /* 0x000fe200000000ff */
[----:B------:R-:W-:Y:S01]  /*12c90*/  FADD.FTZ R106, R106, R103 ;  /* 0x000000676a6a7221 */ /* 0x000fe20000010000 */
[----:B---3--:R-:W-:Y:S01]  /*12ca0*/  F2FP.PACK_AB R39, R79, R76 ;  /* 0x0000004c4f27723e */ /* 0x008fe200000000ff */
[----:B------:R-:W-:Y:S01]  /*12cb0*/  FADD.FTZ R66, R66, R67 ;  /* 0x0000004342427221 */ /* 0x000fe20000010000 */
[----:B------:R-:W-:Y:S01]  /*12cc0*/  MUFU.EX2 R81, R81 ;  /* 0x0000005100517308 */ /* 0x000fe20000000800 */
[----:B------:R-:W-:Y:S02]  /*12cd0*/  FADD.FTZ R101, R101, R106 ;  /* 0x0000006a65657221 */ /* 0x000fe40000010000 */
[----:B------:R-:W-:Y:S02]  /*12ce0*/  FADD.FTZ R65, R65, R66 ;  /* 0x0000004241417221 */ /* 0x000fe40000010000 */
[----:B------:R-:W-:Y:S01]  /*12cf0*/  HMMA.16816.F32 R16, R36, R44, R16 ;  /* 0x0000002c2410723c */ /* 0x000fe20000001810 */
[----:B------:R-:W-:-:S02]  /*12d00*/  FADD.FTZ R96, R96, R101 ;  /* 0x0000006560607221 */ /* 0x000fc40000010000 */
[----:B------:R-:W-:Y:S01]  /*12d10*/  MUFU.EX2 R90, R90 ;  /* 0x0000005a005a7308 */ /* 0x000fe20000000800 */
[----:B------:R-:W-:Y:S02]  /*12d20*/  FADD.FTZ R65, R2, R65 ;  /* 0x0000004102417221 */ /* 0x000fe40000010000 */
[----:B------:R-:W-:Y:S02]  /*12d30*/  FFMA.FTZ R0, R60, c[0x0][0x23c], -R105 ;  /* 0x00008f003c007a23 */ /* 0x000fe40000010869 */
[----:B------:R-:W-:Y:S01]  /*12d40*/  HMMA.16816.F32 R4, R36, R46, R4 ;  /* 0x0000002e2404723c */ /* 0x000fe20000001804 */
[----:B------:R-:W3:Y:S01]  /*12d50*/  LDSM.16.MT88.4 R44, [R158+0x7000] ;  /* 0x007000009e2c783b */ /* 0x000ee20000004200 */
[----:B------:R-:W-:Y:S01]  /*12d60*/  FADD.FTZ R80, R80, R65 ;  /* 0x0000004150507221 */ /* 0x000fe20000010000 */
[----:B------:R-:W-:Y:S01]  /*12d70*/  MUFU.EX2 R89, R89 ;  /* 0x0000005900597308 */ /* 0x000fe20000000800 */
[----:B------:R-:W-:Y:S02]  /*12d80*/  FFMA.FTZ R53, R59, c[0x0][0x23c], -R105 ;  /* 0x00008f003b357a23 */ /* 0x000fe40000010869 */
[----:B------:R-:W-:-:S02]  /*12d90*/  FADD.FTZ R77, R77, R80 ;  /* 0x000000504d4d7221 */ /* 0x000fc40000010000 */
[----:B-----5:R-:W-:Y:S01]  /*12da0*/  HMMA.16816.F32 R24, R36, R48, R24 ;  /* 0x000000302418723c */ /* 0x020fe20000001818 */
[----:B------:R-:W-:Y:S02]  /*12db0*/  FFMA.FTZ R187, R64, c[0x0][0x23c], -R105 ;  /* 0x00008f0040bb7a23 */ /* 0x000fe40000010869 */
[----:B------:R-:W4:Y:S01]  /*12dc0*/  MUFU.EX2 R98, R98 ;  /* 0x0000006200627308 */ /* 0x000f220000000800 */
[----:B------:R-:W-:-:S04]  /*12dd0*/  FADD.FTZ R72, R72, R77 ;  /* 0x0000004d48487221 */ /* 0x000fc80000010000 */
[C---:B------:R-:W-:Y:S01]  /*12de0*/  HMMA.16816.F32 R8, R36.reuse, R50, R8 ;  /* 0x000000322408723c */ /* 0x040fe20000001808 */
[----:B------:R-:W5:Y:S01]  /*12df0*/  LDSM.16.MT88.4 R48, [R162+0x7800] ;  /* 0x00780000a230783b */ /* 0x000f620000004200 */
[----:B------:R-:W-:Y:S01]  /*12e00*/  FADD.FTZ R72, R73, R72 ;  /* 0x0000004849487221 */ /* 0x000fe20000010000 */
[----:B------:R-:W-:Y:S03]  /*12e10*/  MUFU.EX2 R91, R91 ;  /* 0x0000005b005b7308 */ /* 0x000fe60000000800 */
[----:B------:R-:W-:Y:S02]  /*12e20*/  FADD.FTZ R75, R75, R72 ;  /* 0x000000484b4b7221 */ /* 0x000fe40000010000 */
[----:B-1----:R-:W-:Y:S02]  /*12e30*/  HMMA.16816.F32 R32, R36, R28, R32 ;  /* 0x0000001c2420723c */ /* 0x002fe40000001820 */
[----:B------:R-:W-:Y:S01]  /*12e40*/  FADD.FTZ R75, R74, R75 ;  /* 0x0000004b4a4b7221 */ /* 0x000fe20000010000 */
[----:B------:R-:W1:Y:S03]  /*12e50*/  MUFU.EX2 R128, R128 ;  /* 0x0000008000807308 */ /* 0x000e660000000800 */
[----:B------:R-:W-:-:S02]  /*12e60*/  FADD.FTZ R76, R76, R75 ;  /* 0x0000004b4c4c7221 */ /* 0x000fc40000010000 */
[C---:B------:R-:W-:Y:S01]  /*12e70*/  HMMA.16816.F32 R20, R36.reuse, R30, R20 ;  /* 0x0000001e2414723c */ /* 0x040fe20000001814 */
[----:B------:R-:W5:Y:S02]  /*12e80*/  LDSM.16.MT88.4 R28, [R160+0x7800] ;  /* 0x00780000a01c783b */ /* 0x000f640000004200 */
        /* <DEDUP_REMOVED lines=8> */
[----:B------:R-:W-:Y:S01]  /*12f10*/  MUFU.EX2 R129, R129 ;  /* 0x0000008100817308 */ /* 0x000fe20000000800 */
[----:B------:R-:W-:Y:S02]  /*12f20*/  F2FP.PACK_AB R38, R90, R81 ;  /* 0x000000515a26723e */ /* 0x000fe400000000ff */
[----:B-1----:R-:W-:-:S05]  /*12f30*/  F2FP.PACK_AB R39, R128, R91 ;  /* 0x0000005b8027723e */ /* 0x002fca00000000ff */
[----:B------:R-:W1:Y:S02]  /*12f40*/  MUFU.EX2 R124, R124 ;  /* 0x0000007c007c7308 */ /* 0x000e640000000800 */
[C---:B-----5:R-:W-:Y:S06]  /*12f50*/  HMMA.16816.F32 R16, R36.reuse, R48, R16 ;  /* 0x000000302410723c */ /* 0x060fec0000001810 */
[----:B------:R-:W2:Y:S02]  /*12f60*/  MUFU.EX2 R130, R130 ;  /* 0x0000008200827308 */ /* 0x000ea40000000800 */
[C---:B------:R-:W-:Y:S01]  /*12f70*/  HMMA.16816.F32 R4, R36.reuse, R50, R4 ;  /* 0x000000322404723c */ /* 0x040fe20000001804 */
[----:B------:R-:W4:Y:S05]  /*12f80*/  LDSM.16.MT88.4 R48, [R158+0x7800] ;  /* 0x007800009e30783b */ /* 0x000f2a0000004200 */
[----:B------:R-:W5:Y:S02]  /*12f90*/  MUFU.EX2 R119, R119 ;  /* 0x0000007700777308 */ /* 0x000f640000000800 */
        /* <DEDUP_REMOVED lines=9> */
[----:B------:R-:W2:Y:S02]  /*13030*/  MUFU.EX2 R117, R117 ;  /* 0x0000007500757308 */ /* 0x000ea40000000800 */
[C---:B----4-:R-:W-:Y:S06]  /*13040*/  HMMA.16816.F32 R40, R36.reuse, R48, R40 ;  /* 0x000000302428723c */ /* 0x050fec0000001828 */
[----:B------:R-:W-:Y:S01]  /*13050*/  MUFU.EX2 R113, R113 ;  /* 0x0000007100717308 */ /* 0x000fe20000000800 */
[----:B------:R-:W-:Y:S01]  /*13060*/  F2FP.PACK_AB R48, R132, R127 ;  /* 0x0000007f8430723e */ /* 0x000fe200000000ff */
[----:B------:R-:W-:Y:S01]  /*13070*/  HMMA.16816.F32 R12, R36, R50, R12 ;  /* 0x00000032240c723c */ /* 0x000fe2000000180c */
[----:B------:R-:W4:Y:S01]  /*13080*/  LDSM.16.MT88.4 R36, [R159+0x8000] ;  /* 0x008000009f24783b */ /* 0x000f220000004200 */
[----:B-1----:R-:W-:-:S04]  /*13090*/  F2FP.PACK_AB R49, R121, R124 ;  /* 0x0000007c7931723e */ /* 0x002fc800000000ff */
[----:B------:R-:W1:Y:S01]  /*130a0*/  MUFU.EX2 R122, R122 ;  /* 0x0000007a007a7308 */ /* 0x000e620000000800 */
[----:B------:R-:W-:Y:S02]  /*130b0*/  F2FP.PACK_AB R50, R129, R126 ;  /* 0x0000007e8132723e */ /* 0x000fe400000000ff */
[----:B--2---:R-:W-:-:S05]  /*130c0*/  F2FP.PACK_AB R51, R130, R123 ;  /* 0x0000007b8233723e */ /* 0x004fca00000000ff */
[----:B------:R-:W-:Y:S02]  /*130d0*/  MUFU.EX2 R111, R111 ;  /* 0x0000006f006f7308 */ /* 0x000fe40000000800 */
[C---:B------:R-:W-:Y:S06]  /*130e0*/  HMMA.16816.F32 R16, R48.reuse, R28, R16 ;  /* 0x0000001c3010723c */ /* 0x040fec0000001810 */
[----:B------:R-:W2:Y:S02]  /*130f0*/  MUFU.EX2 R114, R114 ;  /* 0x0000007200727308 */ /* 0x000ea40000000800 */
        /* <DEDUP_REMOVED lines=8> */
[C---:B----4-:R-:W-:Y:S06]  /*13180*/  HMMA.16816.F32 R32, R48.reuse, R36, R32 ;  /* 0x000000243020723c */ /* 0x050fec0000001820 */
[----:B------:R-:W4:Y:S02]  /*13190*/  MUFU.EX2 R3, R3 ;  /* 0x0000000300037308 */ /* 0x000f240000000800 */
[C---:B------:R-:W-:Y:S01]  /*131a0*/  HMMA.16816.F32 R20, R48.reuse, R38, R20 ;  /* 0x000000263014723c */ /* 0x040fe20000001814 */
[----:B------:R-:W2:Y:S05]  /*131b0*/  LDSM.16.MT88.4 R36, [R160+0x8800] ;  /* 0x00880000a024783b */ /* 0x000eaa0000004200 */
[----:B------:R-:W-:Y:S02]  /*131c0*/  MUFU.EX2 R55, R55 ;  /* 0x0000003700377308 */ /* 0x000fe40000000800 */
[C---:B-1----:R-:W-:Y:S06]  /*131d0*/  HMMA.16816.F32 R40, R48.reuse, R28, R40 ;  /* 0x0000001c3028723c */ /* 0x042fec0000001828 */
[----:B------:R-:W1:Y:S01]  /*131e0*/  MUFU.EX2 R56, R56 ;  /* 0x0000003800387308 */ /* 0x000e620000000800 */
[----:B-----5:R-:W-:Y:S01]  /*131f0*/  F2FP.PACK_AB R28, R118, R119 ;  /* 0x00000077761c723e */ /* 0x020fe200000000ff */
[----:B------:R-:W-:Y:S01]  /*13200*/  HMMA.16816.F32 R12, R48, R30, R12 ;  /* 0x0000001e300c723c */ /* 0x000fe2000000180c */
[----:B------:R-:W5:Y:S01]  /*13210*/  LDSM.16.MT88.4 R48, [R159+0x8800] ;  /* 0x008800009f30783b */ /* 0x000f620000004200 */
[----:B------:R-:W-:-:S04]  /*13220*/  F2FP.PACK_AB R29, R117, R116 ;  /* 0x00000074751d723e */ /* 0x000fc800000000ff */
        /* <DEDUP_REMOVED lines=12> */
[----:B------:R-:W2:Y:S07]  /*132f0*/  LDSM.16.MT88.4 R36, [R162+0x9000] ;  /* 0x00900000a224783b */ /* 0x000eae0000004200 */
[C---:B-----5:R-:W-:Y:S08]  /*13300*/  HMMA.16816.F32 R32, R28.reuse, R48, R32 ;  /* 0x000000301c20723c */ /* 0x060ff00000001820 */
[C---:B------:R-:W-:Y:S01]  /*13310*/  HMMA.16816.F32 R20, R28.reuse, R50, R20 ;  /* 0x000000321c14723c */ /* 0x040fe20000001814 */
[----:B------:R-:W5:Y:S07]  /*13320*/  LDSM.16.MT88.4 R48, [R160+0x9000] ;  /* 0x00900000a030783b */ /* 0x000f6e0000004200 */
[C---:B---3--:R-:W-:Y:S07]  /*13330*/  HMMA.16816.F32 R40, R28.reuse, R44, R40 ;  /* 0x0000002c1c28723c */ /* 0x048fee0000001828 */
[----:B------:R-:W-:Y:S01]  /*13340*/  F2FP.PACK_AB R44, R114, R111 ;  /* 0x0000006f722c723e */ /* 0x000fe200000000ff */
[----:B------:R-:W-:Y:S01]  /*13350*/  HMMA.16816.F32 R12, R28, R46, R12 ;  /* 0x0000002e1c0c723c */ /* 0x000fe2000000180c */
[----:B------:R-:W3:Y:S01]  /*13360*/  LDSM.16.MT88.4 R28, [R159+0x9000] ;  /* 0x009000009f1c783b */ /* 0x000ee20000004200 */
[----:B----4-:R-:W-:-:S05]  /*13370*/  F2FP.PACK_AB R45, R3, R54 ;  /* 0x00000036032d723e */ /* 0x010fca00000000ff */
[----:B------:R-:W-:Y:S02]  /*13380*/  F2FP.PACK_AB R46, R115, R52 ;  /* 0x00000034732e723e */ /* 0x000fe400000000ff */
[----:B-1----:R-:W-:-:S07]  /*13390*/  F2FP.PACK_AB R47, R56, R55 ;  /* 0x00000037382f723e */ /* 0x002fce00000000ff */
[C---:B--2---:R-:W-:Y:S08]  /*133a0*/  HMMA.16816.F32 R16, R44.reuse, R36, R16 ;  /* 0x000000242c10723c */ /* 0x044ff00000001810 */
[C---:B------:R-:W-:Y:S01]  /*133b0*/  HMMA.16816.F32 R4, R44.reuse, R38, R4 ;  /* 0x000000262c04723c */ /* 0x040fe20000001804 */
[----:B------:R-:W1:Y:S07]  /*133c0*/  LDSM.16.MT88.4 R36, [R158+0x9000] ;  /* 0x009000009e24783b */ /* 0x000e6e0000004200 */
[C---:B-----5:R-:W-:Y:S07]  /*133d0*/  HMMA.16816.F32 R24, R44.reuse, R48, R24 ;  /* 0x000000302c18723c */ /* 0x060fee0000001818 */
[----:B------:R-:W-:Y:S01]  /*133e0*/  FADD.FTZ R49, R93, R96 ;  /* 0x000000605d317221 */ /* 0x000fe20000010000 */
[----:B------:R-:W-:Y:S01]  /*133f0*/  HMMA.16816.F32 R8, R44, R50, R8 ;  /* 0x000000322c08723c */ /* 0x000fe20000001808 */
[----:B------:R-:W2:Y:S02]  /*13400*/  LDSM.16.MT88.4 R92, [R162+0x9800] ;  /* 0x00980000a25c783b */ /* 0x000ea40000004200 */
[----:B------:R-:W-:-:S04]  /*13410*/  FADD.FTZ R48, R88, R49 ;  /* 0x0000003158307221 */ /* 0x000fc80000010000 */
[----:B------:R-:W-:Y:S01]  /*13420*/  FADD.FTZ R48, R85, R48 ;  /* 0x0000003055307221 */ /* 0x000fe20000010000 */
[----:B---3--:R-:W-:Y:S01]  /*13430*/  HMMA.16816.F32 R32, R44, R28, R32 ;  /* 0x0000001c2c20723c */ /* 0x008fe20000001820 */
[----:B------:R-:W3:Y:S01]  /*13440*/  MUFU.EX2 R29, R62 ;  /* 0x0000003e001d7308 */ /* 0x000ee20000000800 */
[----:B------:R-:W4:Y:S01]  /*13450*/  LDSM.16.MT88.4 R84, [R160+0x9800] ;  /* 0x00980000a054783b */ /* 0x000f220000004200 */
[----:B------:R-:W-:-:S04]  /*13460*/  FADD.FTZ R49, R71, R48 ;  /* 0x0000003047317221 */ /* 0x000fc80000010000 */
[----:B------:R-:W-:Y:S01]  /*13470*/  FFMA.FTZ R28, R61, c[0x0][0x23c], -R104 ;  /* 0x00008f003d1c7a23 */ /* 0x000fe20000010868 */
[----:B------:R-:W-:Y:S01]  /*13480*/  HMMA.16816.F32 R20, R44, R30, R20 ;  /* 0x0000001e2c14723c */ /* 0x000fe20000001814 */
[----:B------:R-:W-:Y:S01]  /*13490*/  FADD.FTZ R49, R70, R49 ;  /* 0x0000003146317221 */ /* 0x000fe20000010000 */
[----:B------:R-:W-:-:S03]  /*134a0*/  F2FP.PACK_AB R70, R187, R58 ;  /* 0x0000003abb46723e */ /* 0x000fc600000000ff */
[----:B------:R-:W-:Y:S02]  /*134b0*/  MUFU.EX2 R28, R28 ;  /* 0x0000001c001c7308 */ /* 0x000fe40000000800 */
[----:B------:R-:W-:Y:S02]  /*134c0*/  FFMA.FTZ R31, R57, c[0x0][0x23c], -R104 ;  /* 0x00008f00391f7a23 */ /* 0x000fe40000010868 */
[----:B------:R-:W-:Y:S01]  /*134d0*/  FADD.FTZ R30, R68, R49 ;  /* 0x00000031441e7221 */ /* 0x000fe20000010000 */
[----:B-1----:R-:W-:Y:S01]  /*134e0*/  HMMA.16816.F32 R40, R44, R36, R40 ;  /* 0x000000242c28723c */ /* 0x002fe20000001828 */
[----:B------:R-:W-:Y:S02]  /*134f0*/  F2FP.PACK_AB R68, R53, R0 ;  /* 0x000000003544723e */ /* 0x000fe400000000ff */
[----:B------:R-:W1:Y:S01]  /*13500*/  MUFU.EX2 R31, R31 ;  /* 0x0000001f001f7308 */ /* 0x000e620000000800 */
[----:B------:R-:W-:Y:S01]  /*13510*/  FADD.FTZ R30, R69, R30 ;  /* 0x0000001e451e7221 */ /* 0x000fe20000010000 */
[----:B---3--:R-:W-:-:S02]  /*13520*/  F2FP.PACK_AB R69, R29, R2 ;  /* 0x000000021d45723e */ /* 0x008fc400000000ff */
[----:B------:R-:W-:Y:S01]  /*13530*/  FADD.FTZ R36, R79, R76 ;  /* 0x0000004c4f247221 */ /* 0x000fe20000010000 */
[----:B------:R-:W-:Y:S01]  /*13540*/  HMMA.16816.F32 R12, R44, R38, R12 ;  /* 0x000000262c0c723c */ /* 0x000fe2000000180c */
[----:B------:R-:W-:Y:S01]  /*13550*/  FADD.FTZ R83, R83, R30 ;  /* 0x0000001e53537221 */ /* 0x000fe20000010000 */
[----:B------:R-:W3:Y:S01]  /*13560*/  LDSM.16.MT88.4 R76, [R159+0x9800] ;  /* 0x009800009f4c783b */ /* 0x000ee20000004200 */
[----:B------:R-:W-:Y:S02]  /*13570*/  FADD.FTZ R89, R89, R36 ;  /* 0x0000002459597221 */ /* 0x000fe40000010000 */
[----:B------:R-:W-:Y:S02]  /*13580*/  FADD.FTZ R82, R82, R83 ;  /* 0x0000005352527221 */ /* 0x000fe40000010000 */
[----:B------:R-:W-:Y:S02]  /*13590*/  FADD.FTZ R30, R98, R89 ;  /* 0x00000059621e7221 */ /* 0x000fe40000010000 */
[----:B------:R-:W-:Y:S01]  /*135a0*/  FADD.FTZ R81, R81, R82 ;  /* 0x0000005251517221 */ /* 0x000fe20000010000 */
[----:B-1----:R-:W-:-:S03]  /*135b0*/  F2FP.PACK_AB R71, R31, R28 ;  /* 0x0000001c1f47723e */ /* 0x002fc600000000ff */
[----:B------:R-:W-:-:S04]  /*135c0*/  FADD.FTZ R90, R90, R81 ;  /* 0x000000515a5a7221 */ /* 0x000fc80000010000 */
[----:B------:R-:W-:Y:S01]  /*135d0*/  FADD.FTZ R127, R127, R90 ;  /* 0x0000005a7f7f7221 */ /* 0x000fe20000010000 */
[C---:B--2---:R-:W-:Y:S07]  /*135e0*/  HMMA.16816.F32 R96, R68.reuse, R92, R16 ;  /* 0x0000005c4460723c */ /* 0x044fee0000001810 */
[----:B------:R-:W-:Y:S01]  /*135f0*/  FADD.FTZ R17, R91, R30 ;  /* 0x0000001e5b117221 */ /* 0x000fe20000010000 */
[----:B------:R-:W-:Y:S01]  /*13600*/  HMMA.16816.F32 R92, R68, R94, R4 ;  /* 0x0000005e445c723c */ /* 0x000fe20000001804 */
[----:B------:R-:W1:Y:S02]  /*13610*/  LDSM.16.MT88.4 R4, [R158+0x9800] ;  /* 0x009800009e04783b */ /* 0x000e640000004200 */
        /* <DEDUP_REMOVED lines=32> */
[----:B------:R-:W-:Y:S01]  /*13820*/  FADD.FTZ R53, R53, R0 ;  /* 0x0000000035357221 */ /* 0x000fe20000010000 */
[----:B------:R-:W-:Y:S01]  /*13830*/  MOV R0, R107 ;  /* 0x0000006b00007202 */ /* 0x000fe20000000f00 */
[----:B------:R-:W-:Y:S01]  /*13840*/  FADD.FTZ R29, R29, R2 ;  /* 0x000000021d1d7221 */ /* 0x000fe20000010000 */
[----:B------:R-:W-:Y:S01]  /*13850*/  MOV R2, R109 ;  /* 0x0000006d00027202 */ /* 0x000fe20000000f00 */
[----:B------:R-:W-:Y:S02]  /*13860*/  FADD.FTZ R58, R58, R53 ;  /* 0x000000353a3a7221 */ /* 0x000fe40000010000 */
[----:B------:R-:W-:Y:S02]  /*13870*/  FADD.FTZ R28, R28, R29 ;  /* 0x0000001d1c1c7221 */ /* 0x000fe40000010000 */
[----:B------:R-:W-:Y:S02]  /*13880*/  FADD.FTZ R187, R187, R58 ;  /* 0x0000003abbbb7221 */ /* 0x000fe40000010000 */
[----:B------:R-:W-:-:S02]  /*13890*/  FADD.FTZ R186, R31, R28 ;  /* 0x0000001c1fba7221 */ /* 0x000fc40000010000 */
.L_x_6634:
        /* <DEDUP_REMOVED lines=15> */
.L_x_6644:
        /* <DEDUP_REMOVED lines=65> */
.L_x_6641:
        /* <DEDUP_REMOVED lines=29> */
[----:B------:R-:W3:Y:S08]  /*13f70*/  LDSM.16.M88.4 R108, [R167+0x2000] ;  /* 0x00200000a76c783b */ /* 0x000ef00000000200 */
[----:B------:R-:W5:Y:S08]  /*13f80*/  LDSM.16.M88.4 R112, [R167+0x2800] ;  /* 0x00280000a770783b */ /* 0x000f700000000200 */
        /* <DEDUP_REMOVED lines=9> */
[----:B------:R-:W4:Y:S01]  /*14020*/  LDSM.16.M88.4 R148, [R161+0x2800] ;  /* 0x00280000a194783b */ /* 0x000f220000000200 */
[C---:B---3--:R-:W-:Y:S08]  /*14030*/  HMMA.16816.F32 R4, R104.reuse, R108, RZ ;  /* 0x0000006c6804723c */ /* 0x048ff000000018ff */
[C---:B--2---:R-:W-:Y:S01]  /*14040*/  HMMA.16816.F32 R8, R104.reuse, R110, RZ ;  /* 0x0000006e6808723c */ /* 0x044fe200000018ff */
[----:B------:R-:W2:Y:S07]  /*14050*/  LDSM.16.M88.4 R108, [R161+0x3000] ;  /* 0x00300000a16c783b */ /* 0x000eae0000000200 */
        /* <DEDUP_REMOVED lines=18> */
[----:B------:R-:W-:Y:S01]  /*14180*/  HMMA.16816.F32 R64, R104, R138, RZ ;  /* 0x0000008a6840723c */ /* 0x000fe200000018ff */
[----:B------:R-:W1:Y:S07]  /*14190*/  LDSM.16.M88.4 R104, [R161+0x3800] ;  /* 0x00380000a168783b */ /* 0x000e6e0000000200 */
[C---:B------:R-:W-:Y:S08]  /*141a0*/  HMMA.16816.F32 R4, R140.reuse, R144, R4 ;  /* 0x000000908c04723c */ /* 0x040ff00000001804 */
[C---:B------:R-:W-:Y:S08]  /*141b0*/  HMMA.16816.F32 R8, R140.reuse, R146, R8 ;  /* 0x000000928c08723c */ /* 0x040ff00000001808 */
[C---:B----4-:R-:W-:Y:S08]  /*141c0*/  HMMA.16816.F32 R12, R140.reuse, R148, R12 ;  /* 0x000000948c0c723c */ /* 0x050ff0000000180c */
[C---:B------:R-:W-:Y:S08]  /*141d0*/  HMMA.16816.F32 R16, R140.reuse, R150, R16 ;  /* 0x000000968c10723c */ /* 0x040ff00000001810 */
[C---:B--2---:R-:W-:Y:S08]  /*141e0*/  HMMA.16816.F32 R20, R140.reuse, R108, R20 ;  /* 0x0000006c8c14723c */ /* 0x044ff00000001814 */
[C---:B------:R-:W-:Y:S01]  /*141f0*/  HMMA.16816.F32 R24, R140.reuse, R110, R24 ;  /* 0x0000006e8c18723c */ /* 0x040fe20000001818 */
[----:B------:R-:W-:Y:S07]  /*14200*/  LDSM.16.M88.4 R108, [R164] ;  /* 0x00000000a46c783b */ /* 0x000fee0000000200 */
[C---:B-1----:R-:W-:Y:S08]  /*14210*/  HMMA.16816.F32 R28, R140.reuse, R104, R28 ;  /* 0x000000688c1c723c */ /* 0x042ff0000000181c */
        /* <DEDUP_REMOVED lines=10> */
[----:B------:R-:W4:Y:S07]  /*142c0*/  LDSM.16.M88.4 R120, [R155] ;  /* 0x000000009b78783b */ /* 0x000f2e0000000200 */
[C---:B------:R-:W-:Y:S08]  /*142d0*/  HMMA.16816.F32 R60, R140.reuse, R124, R60 ;  /* 0x0000007c8c3c723c */ /* 0x040ff0000000183c */
[----:B------:R-:W-:Y:S01]  /*142e0*/  HMMA.16816.F32 R64, R140, R126, R64 ;  /* 0x0000007e8c40723c */ /* 0x000fe20000001840 */
[----:B------:R-:W5:Y:S07]  /*142f0*/  LDSM.16.M88.4 R124, [R154] ;  /* 0x000000009a7c783b */ /* 0x000f6e0000000200 */
        /* <DEDUP_REMOVED lines=13> */
[C---:B------:R-:W-:Y:S08]  /*143d0*/  HMMA.16816.F32 R40, R104.reuse, R126, R40 ;  /* 0x0000007e6828723c */ /* 0x040ff00000001828 */
[C---:B-1----:R-:W-:Y:S08]  /*143e0*/  HMMA.16816.F32 R44, R104.reuse, R108, R44 ;  /* 0x0000006c682c723c */ /* 0x042ff0000000182c */
[C---:B------:R-:W-:Y:S08]  /*143f0*/  HMMA.16816.F32 R48, R104.reuse, R110, R48 ;  /* 0x0000006e6830723c */ /* 0x040ff00000001830 */
        /* <DEDUP_REMOVED lines=12> */
[----:B------:R-:W-:Y:S02]  /*144c0*/  FMUL.FTZ R196, R7, c[0x0][0x2ec] ;  /* 0x0000bb0007c47a20 */ /* 0x000fe40000410000 */
[----:B------:R-:W3:Y:S01]  /*144d0*/  LDSM.16.M88.4 R4, [R100+0x1000] ;  /* 0x001000006404783b */ /* 0x000ee20000000200 */
[----:B------:R-:W-:Y:S01]  /*144e0*/  FMUL.FTZ R9, R9, c[0x0][0x2ec] ;  /* 0x0000bb0009097a20 */ /* 0x000fe20000410000 */
[C---:B-1----:R-:W-:Y:S03]  /*144f0*/  HMMA.16816.F32 R12, R120.reuse, R104, R12 ;  /* 0x00000068780c723c */ /* 0x042fe6000000180c */
[----:B------:R-:W-:Y:S02]  /*14500*/  FMUL.FTZ R10, R10, c[0x0][0x2ec] ;  /* 0x0000bb000a0a7a20 */ /* 0x000fe40000410000 */
[----:B------:R-:W1:Y:S01]  /*14510*/  MUFU.TANH R210, R9 ;  /* 0x0000000900d27308 */ /* 0x000e620000002400 */
[----:B------:R-:W-:Y:S02]  /*14520*/  FMUL.FTZ R11, R11, c[0x0][0x2ec] ;  /* 0x0000bb000b0b7a20 */ /* 0x000fe40000410000 */
[----:B------:R-:W-:Y:S01]  /*14530*/  FMUL.FTZ R194, R8, c[0x0][0x2ec] ;  /* 0x0000bb0008c27a20 */ /* 0x000fe20000410000 */
[C---:B------:R-:W-:Y:S06]  /*14540*/  HMMA.16816.F32 R16, R120.reuse, R106, R16 ;  /* 0x0000006a7810723c */ /* 0x040fec0000001810 */
[----:B------:R-:W4:Y:S09]  /*14550*/  MUFU.TANH R208, R10 ;  /* 0x0000000a00d07308 */ /* 0x000f320000002400 */
[----:B------:R-:W-:Y:S01]  /*14560*/  FMUL.FTZ R212, R12, c[0x0][0x2ec] ;  /* 0x0000bb000cd47a20 */ /* 0x000fe20000410000 */
[----:B------:R5:W1:Y:S01]  /*14570*/  MUFU.TANH R204, R11 ;  /* 0x0000000b00cc7308 */ /* 0x000a620000002400 */
[----:B------:R-:W-:Y:S02]  /*14580*/  FMUL.FTZ R13, R13, c[0x0][0x2ec] ;  /* 0x0000bb000d0d7a20 */ /* 0x000fe40000410000 */
[----:B------:R-:W-:Y:S02]  /*14590*/  FMUL.FTZ R14, R14, c[0x0][0x2ec] ;  /* 0x0000bb000e0e7a20 */ /* 0x000fe40000410000 */
[----:B------:R-:W-:Y:S03]  /*145a0*/  FMUL.FTZ R15, R15, c[0x0][0x2ec] ;  /* 0x0000bb000f0f7a20 */ /* 0x000fe60000410000 */
[----:B------:R-:W-:Y:S02]  /*145b0*/  FMUL.FTZ R17, R17, c[0x0][0x2ec] ;  /* 0x0000bb0011117a20 */ /* 0x000fe40000410000 */
[----:B------:R-:W1:Y:S01]  /*145c0*/  MUFU.TANH R200, R200 ;  /* 0x000000c800c87308 */ /* 0x000e620000002400 */
[----:B------:R-:W-:Y:S01]  /*145d0*/  FMUL.FTZ R0, R16, c[0x0][0x2ec] ;  /* 0x0000bb0010007a20 */ /* 0x000fe20000410000 */
[C---:B---3--:R-:W-:Y:S03]  /*145e0*/  HMMA.16816.F32 R20, R120.reuse, R4, R20 ;  /* 0x000000047814723c */ /* 0x048fe60000001814 */
[----:B------:R-:W-:Y:S02]  /*145f0*/  FMUL.FTZ R18, R18, c[0x0][0x2ec] ;  /* 0x0000bb0012127a20 */ /* 0x000fe40000410000 */
[----:B------:R-:W-:Y:S03]  /*14600*/  FMUL.FTZ R19, R19, c[0x0][0x2ec] ;  /* 0x0000bb0013137a20 */ /* 0x000fe60000410000 */
[----:B------:R-:W3:Y:S01]  /*14610*/  MUFU.TANH R198, R198 ;  /* 0x000000c600c67308 */ /* 0x000ee20000002400 */
[C---:B------:R-:W-:Y:S01]  /*14620*/  HMMA.16816.F32 R24, R120.reuse, R6, R24 ;  /* 0x000000067818723c */ /* 0x040fe20000001818 */
[----:B------:R-:W-:Y:S08]  /*14630*/  LDSM.16.M88.4 R4, [R100+0x2000] ;  /* 0x002000006404783b */ /* 0x000ff00000000200 */
[----:B------:R-:W1:Y:S01]  /*14640*/  MUFU.TANH R196, R196 ;  /* 0x000000c400c47308 */ /* 0x000e620000002400 */
[----:B-----5:R-:W5:Y:S05]  /*14650*/  LDSM.16.M88.4 R8, [R100+0x1800] ;  /* 0x001800006408783b */ /* 0x020f6a0000000200 */
[----:B------:R-:W-:Y:S02]  /*14660*/  FMUL.FTZ R148, R20, c[0x0][0x2ec] ;  /* 0x0000bb0014947a20 */ /* 0x000fe40000410000 */
[----:B------:R-:W-:Y:S02]  /*14670*/  FMUL.FTZ R21, R21, c[0x0][0x2ec] ;  /* 0x0000bb0015157a20 */ /* 0x000fe40000410000 */
        /* <DEDUP_REMOVED lines=9> */
[----:B------:R-:W1:Y:S01]  /*14710*/  MUFU.TANH R192, R14 ;  /* 0x0000000e00c07308 */ /* 0x000e620000002400 */
[C---:B-----5:R-:W-:Y:S08]  /*14720*/  HMMA.16816.F32 R28, R120.reuse, R8, R28 ;  /* 0x00000008781c723c */ /* 0x060ff0000000181c */
[C---:B------:R-:W-:Y:S01]  /*14730*/  HMMA.16816.F32 R32, R120.reuse, R10, R32 ;  /* 0x0000000a7820723c */ /* 0x040fe20000001820 */
[----:B------:R-:W1:Y:S01]  /*14740*/  MUFU.TANH R190, R15 ;  /* 0x0000000f00be7308 */ /* 0x000e620000002400 */
[----:B------:R-:W5:Y:S06]  /*14750*/  LDSM.16.M88.4 R8, [R100+0x2800] ;  /* 0x002800006408783b */ /* 0x000f6c0000000200 */
[C---:B------:R-:W-:Y:S03]  /*14760*/  HMMA.16816.F32 R36, R120.reuse, R4, R36 ;  /* 0x000000047824723c */ /* 0x040fe60000001824 */
[----:B------:R-:W1:Y:S05]  /*14770*/  MUFU.TANH R16, R0 ;  /* 0x0000000000107308 */ /* 0x000e6a0000002400 */
[C---:B------:R-:W-:Y:S01]  /*14780*/  HMMA.16816.F32 R40, R120.reuse, R6, R40 ;  /* 0x000000067828723c */ /* 0x040fe20000001828 */
[----:B------:R-:W1:Y:S03]  /*14790*/  LDSM.16.M88.4 R4, [R100+0x3000] ;  /* 0x003000006404783b */ /* 0x000e660000000200 */
[----:B------:R-:W-:Y:S01]  /*147a0*/  FMUL.FTZ R245, R28, c[0x0][0x2ec] ;  /* 0x0000bb001cf57a20 */ /* 0x000fe20000410000 */
[----:B------:R-:W1:Y:S01]  /*147b0*/  MUFU.TANH R17, R17 ;  /* 0x0000001100117308 */ /* 0x000e620000002400 */
[----:B------:R-:W-:Y:S02]  /*147c0*/  FMUL.FTZ R29, R29, c[0x0][0x2ec] ;  /* 0x0000bb001d1d7a20 */ /* 0x000fe40000410000 */
[----:B------:R-:W-:Y:S04]  /*147d0*/  FMUL.FTZ R237, R32, c[0x0][0x2ec] ;  /* 0x0000bb0020ed7a20 */ /* 0x000fe80000410000 */
        /* <DEDUP_REMOVED lines=8> */
[----:B------:R2:W2:Y:S01]  /*14860*/  MUFU.TANH R223, R39 ;  /* 0x0000002700df7308 */ /* 0x0004a20000002400 */
[C---:B-----5:R-:W-:Y:S03]  /*14870*/  HMMA.16816.F32 R44, R120.reuse, R8, R44 ;  /* 0x00000008782c723c */ /* 0x060fe6000000182c */
[----:B------:R-:W-:Y:S02]  /*14880*/  FMUL.FTZ R35, R35, c[0x0][0x2ec] ;  /* 0x0000bb0023237a20 */ /* 0x000fe40000410000 */
[----:B------:R-:W-:Y:S02]  /*14890*/  FMUL.FTZ R37, R37, c[0x0][0x2ec] ;  /* 0x0000bb0025257a20 */ /* 0x000fe40000410000 */
[----:B------:R-:W-:Y:S01]  /*148a0*/  FMUL.FTZ R38, R38, c[0x0][0x2ec] ;  /* 0x0000bb0026267a20 */ /* 0x000fe20000410000 */
[C---:B------:R-:W-:Y:S01]  /*148b0*/  HMMA.16816.F32 R48, R120.reuse, R10, R48 ;  /* 0x0000000a7830723c */ /* 0x040fe20000001830 */
[----:B------:R2:W2:Y:S01]  /*148c0*/  MUFU.TANH R150, R19 ;  /* 0x0000001300967308 */ /* 0x0004a20000002400 */
[----:B------:R-:W5:Y:S01]  /*148d0*/  LDSM.16.M88.4 R8, [R100+0x3800] ;  /* 0x003800006408783b */ /* 0x000f620000000200 */
[----:B------:R-:W-:Y:S04]  /*148e0*/  DEPBAR.LE SB0, 0x0 ;  /* 0x000080000000791a */ /* 0x000fe80000000000 */
[----:B------:R-:W-:Y:S01]  /*148f0*/  FMUL.FTZ R41, R41, c[0x0][0x2ec] ;  /* 0x0000bb0029297a20 */ /* 0x000fe20000410000 */
[C---:B-1----:R-:W-:Y:S03]  /*14900*/  HMMA.16816.F32 R52, R120.reuse, R4, R52 ;  /* 0x000000047834723c */ /* 0x042fe60000001834 */
[----:B------:R-:W1:Y:S01]  /*14910*/  MUFU.TANH R148, R148 ;  /* 0x0000009400947308 */ /* 0x000e620000002400 */
[----:B------:R-:W-:Y:S01]  /*14920*/  BAR.SYNC.DEFER_BLOCKING 0x0 ;  /* 0x0000000000007b1d */ /* 0x000fe20000010000 */
[----:B------:R-:W-:Y:S02]  /*14930*/  FMUL.FTZ R42, R42, c[0x0][0x2ec] ;  /* 0x0000bb002a2a7a20 */ /* 0x000fe40000410000 */
[----:B------:R-:W-:Y:S01]  /*14940*/  FMUL.FTZ R43, R43, c[0x0][0x2ec] ;  /* 0x0000bb002b2b7a20 */ /* 0x000fe20000410000 */
[C---:B------:R-:W-:Y:S04]  /*14950*/  HMMA.16816.F32 R56, R120.reuse, R6, R56 ;  /* 0x000000067838723c */ /* 0x040fe80000001838 */
[----:B------:R-:W-:Y:S01]  /*14960*/  FMUL.FTZ R215, R44, c[0x0][0x2ec] ;  /* 0x0000bb002cd77a20 */ /* 0x000fe20000410000 */
[----:B------:R1:W1:Y:S01]  /*14970*/  MUFU.TANH R146, R21 ;  /* 0x0000001500927308 */ /* 0x0002620000002400 */
[----:B------:R-:W-:Y:S02]  /*14980*/  FMUL.FTZ R45, R45, c[0x0][0x2ec] ;  /* 0x0000bb002d2d7a20 */ /* 0x000fe40000410000 */
[----:B------:R-:W-:Y:S04]  /*14990*/  FMUL.FTZ R203, R48, c[0x0][0x2ec] ;  /* 0x0000bb0030cb7a20 */ /* 0x000fe80000410000 */
        /* <DEDUP_REMOVED lines=9> */
[C---:B-----5:R-:W-:Y:S03]  /*14a30*/  HMMA.16816.F32 R60, R120.reuse, R8, R60 ;  /* 0x00000008783c723c */ /* 0x060fe6000000183c */
[----:B------:R-:W-:Y:S02]  /*14a40*/  FMUL.FTZ R53, R53, c[0x0][0x2ec] ;  /* 0x0000bb0035357a20 */ /* 0x000fe40000410000 */
[----:B------:R-:W-:Y:S02]  /*14a50*/  FMUL.FTZ R54, R54, c[0x0][0x2ec] ;  /* 0x0000bb0036367a20 */ /* 0x000fe40000410000 */
[----:B------:R-:W-:Y:S01]  /*14a60*/  FMUL.FTZ R55, R55, c[0x0][0x2ec] ;  /* 0x0000bb0037377a20 */ /* 0x000fe20000410000 */
[----:B------:R-:W-:Y:S01]  /*14a70*/  HMMA.16816.F32 R64, R120, R10, R64 ;  /* 0x0000000a7840723c */ /* 0x000fe20000001840 */
[----:B------:R-:W1:Y:S03]  /*14a80*/  MUFU.TANH R140, R140 ;  /* 0x0000008c008c7308 */ /* 0x000e660000002400 */
[----:B------:R-:W-:Y:S02]  /*14a90*/  FMUL.FTZ R57, R57, c[0x0][0x2ec] ;  /* 0x0000bb0039397a20 */ /* 0x000fe40000410000 */
[----:B------:R-:W-:Y:S02]  /*14aa0*/  FMUL.FTZ R58, R58, c[0x0][0x2ec] ;  /* 0x0000bb003a3a7a20 */ /* 0x000fe40000410000 */
[----:B------:R-:W-:Y:S03]  /*14ab0*/  FMUL.FTZ R59, R59, c[0x0][0x2ec] ;  /* 0x0000bb003b3b7a20 */ /* 0x000fe60000410000 */
[----:B------:R1:W1:Y:S05]  /*14ac0*/  MUFU.TANH R251, R25 ;  /* 0x0000001900fb7308 */ /* 0x00026a0000002400 */
[----:B------:R-:W-:Y:S02]  /*14ad0*/  FMUL.FTZ R143, R60, c[0x0][0x2ec] ;  /* 0x0000bb003c8f7a20 */ /* 0x000fe40000410000 */
[----:B------:R-:W-:Y:S02]  /*14ae0*/  FMUL.FTZ R145, R61, c[0x0][0x2ec] ;  /* 0x0000bb003d917a20 */ /* 0x000fe40000410000 */
[----:B------:R-:W-:Y:S01]  /*14af0*/  FMUL.FTZ R63, R63, c[0x0][0x2ec] ;  /* 0x0000bb003f3f7a20 */ /* 0x000fe20000410000 */
[----:B------:R1:W1:Y:S01]  /*14b00*/  MUFU.TANH R249, R26 ;  /* 0x0000001a00f97308 */ /* 0x0002620000002400 */
[----:B------:R-:W-:Y:S02]  /*14b10*/  FMUL.FTZ R62, R62, c[0x0][0x2ec] ;  /* 0x0000bb003e3e7a20 */ /* 0x000fe40000410000 */
[----:B------:R-:W-:Y:S02]  /*14b20*/  FMUL.FTZ R61, R64, c[0x0][0x2ec] ;  /* 0x0000bb00403d7a20 */ /* 0x000fe40000410000 */
[----:B--2---:R-:W-:Y:S02]  /*14b30*/  FMUL.FTZ R39, R65, c[0x0][0x2ec] ;  /* 0x0000bb0041277a20 */ /* 0x004fe40000410000 */
[----:B------:R-:W-:Y:S02]  /*14b40*/  FMUL.FTZ R36, R66, c[0x0][0x2ec] ;  /* 0x0000bb0042247a20 */ /* 0x000fe40000410000 */
[----:B------:R-:W-:Y:S01]  /*14b50*/  FMUL.FTZ R3, R67, c[0x0][0x2ec] ;  /* 0x0000bb0043037a20 */ /* 0x000fe20000410000 */
        /* <DEDUP_REMOVED lines=48> */
[----:B------:R-:W-:Y:S04]  /*14e60*/  IABS R0, c[0x0][0x2d0] ;  /* 0x0000b40000007a13 */ /* 0x000fe80000000000 */
[----:B------:R-:W2:Y:S01]  /*14e70*/  I2F.RP R5, R0 ;  /* 0x0000000000057306 */ /* 0x000ea20000209400 */
[C---:B------:R-:W-:Y:S02]  /*14e80*/  IADD3 R8, R10.reuse, -0x100, RZ ;  /* 0xffffff000a087810 */ /* 0x040fe40007ffe0ff */
[----:B------:R-:W-:Y:S04]  /*14e90*/  IADD3 R10, R10, -0x80, RZ ;  /* 0xffffff800a0a7810 */ /* 0x000fe80007ffe0ff */
[----:B------:R-:W-:Y:S02]  /*14ea0*/  IABS R4, R10 ;  /* 0x0000000a00047213 */ /* 0x000fe40000000000 */
[----:B------:R-:W-:Y:S04]  /*14eb0*/  LOP3.LUT R10, R10, c[0x0][0x2d0], RZ, 0x3c, !PT ;  /* 0x0000b4000a0a7a12 */ /* 0x000fe800078e3cff */
[----:B------:R-:W-:Y:S01]  /*14ec0*/  ISETP.GE.AND P3, PT, R10, RZ, PT ;  /* 0x000000ff0a00720c */ /* 0x000fe20003f66270 */
        /* <DEDUP_REMOVED lines=52> */
.L_x_6643:
        /* <DEDUP_REMOVED lines=31> */
.L_x_6642:
[----:B--234-:R-:W-:Y:S01]  /*15400*/  FMNMX.FTZ R7, R202, R103, !PT ;  /* 0x00000067ca077209 */ /* 0x01cfe20007810000 */
        /* <DEDUP_REMOVED lines=92> */
[----:B------:R-:W-:Y:S02]  /*159d0*/  FFMA.FTZ R108, R202, c[0x0][0x23c], -R104 ;  /* 0x00008f00ca6c7a23 */ /* 0x000fe40000010868 */
[----:B------:R-:W-:Y:S02]  /*159e0*/  FFMA.FTZ R192, R192, c[0x0][0x23c], -R60 ;  /* 0x00008f00c0c07a23 */ /* 0x000fe4000001083c */
[----:B------:R-:W-:Y:S02]  /*159f0*/  FFMA.FTZ R107, R200, c[0x0][0x23c], -R104 ;  /* 0x00008f00c86b7a23 */ /* 0x000fe40000010868 */
[--C-:B------:R-:W-:Y:S01]  /*15a00*/  FFMA.FTZ R106, R198, c[0x0][0x23c], -R60.reuse ;  /* 0x00008f00c66a7a23 */ /* 0x100fe2000001083c */
[----:B------:R-:W2:Y:S01]  /*15a10*/  MUFU.EX2 R37, R37 ;  /* 0x0000002500257308 */ /* 0x000ea20000000800 */
[----:B------:R-:W-:Y:S02]  /*15a20*/  FFMA.FTZ R105, R196, c[0x0][0x23c], -R60 ;  /* 0x00008f00c4697a23 */ /* 0x000fe4000001083c */
[--C-:B------:R-:W-:Y:S02]  /*15a30*/  FFMA.FTZ R101, R194, c[0x0][0x23c], -R104.reuse ;  /* 0x00008f00c2657a23 */ /* 0x100fe40000010868 */
[----:B------:R-:W-:Y:S02]  /*15a40*/  FFMA.FTZ R66, R210, c[0x0][0x23c], -R104 ;  /* 0x00008f00d2427a23 */ /* 0x000fe40000010868 */
[--C-:B------:R-:W-:Y:S02]  /*15a50*/  FFMA.FTZ R65, R208, c[0x0][0x23c], -R60.reuse ;  /* 0x00008f00d0417a23 */ /* 0x100fe4000001083c */
[----:B------:R-:W-:Y:S01]  /*15a60*/  FFMA.FTZ R62, R204, c[0x0][0x23c], -R60 ;  /* 0x00008f00cc3e7a23 */ /* 0x000fe2000001083c */
[----:B------:R-:W-:Y:S01]  /*15a70*/  MUFU.EX2 R108, R108 ;  /* 0x0000006c006c7308 */ /* 0x000fe20000000800 */
        /* <DEDUP_REMOVED lines=19> */
[----:B------:R-:W-:Y:S01]  /*15bb0*/  FMUL.FTZ R9, R38, R93 ;  /* 0x0000005d26097220 */ /* 0x000fe20000410000 */
[----:B-1----:R-:W-:Y:S01]  /*15bc0*/  F2FP.PACK_AB R40, R107, R108 ;  /* 0x0000006c6b28723e */ /* 0x002fe200000000ff */
[----:B------:R-:W-:Y:S02]  /*15bd0*/  FFMA.FTZ R93, R190, c[0x0][0x23c], -R60 ;  /* 0x00008f00be5d7a23 */ /* 0x000fe4000001083c */
[C---:B------:R-:W-:Y:S02]  /*15be0*/  FMUL.FTZ R17, R38.reuse, R85 ;  /* 0x0000005526117220 */ /* 0x040fe40000410000 */
[----:B------:R-:W-:Y:S01]  /*15bf0*/  FMUL.FTZ R25, R38, R77 ;  /* 0x0000004d26197220 */ /* 0x000fe20000410000 */
[----:B------:R-:W-:Y:S01]  /*15c00*/  MUFU.EX2 R101, R101 ;  /* 0x0000006500657308 */ /* 0x000fe20000000800 */
[----:B------:R-:W-:Y:S02]  /*15c10*/  FFMA.FTZ R77, R245, c[0x0][0x23c], -R104 ;  /* 0x00008f00f54d7a23 */ /* 0x000fe40000010868 */
[----:B------:R-:W-:Y:S02]  /*15c20*/  FMUL.FTZ R27, R37, R79 ;  /* 0x0000004f251b7220 */ /* 0x000fe40000410000 */
[----:B------:R-:W-:Y:S02]  /*15c30*/  FFMA.FTZ R79, R241, c[0x0][0x23c], -R60 ;  /* 0x00008f00f14f7a23 */ /* 0x000fe4000001083c */
[----:B------:R-:W-:Y:S02]  /*15c40*/  FFMA.FTZ R69, R140, c[0x0][0x23c], -R104 ;  /* 0x00008f008c457a23 */ /* 0x000fe40000010868 */
[--C-:B------:R-:W-:Y:S01]  /*15c50*/  FFMA.FTZ R188, R188, c[0x0][0x23c], -R60.reuse ;  /* 0x00008f00bcbc7a23 */ /* 0x100fe2000001083c */
[----:B------:R-:W1:Y:S01]  /*15c60*/  MUFU.EX2 R66, R66 ;  /* 0x0000004200427308 */ /* 0x000e620000000800 */
[----:B------:R-:W-:Y:S02]  /*15c70*/  FFMA.FTZ R71, R142, c[0x0][0x23c], -R60 ;  /* 0x00008f008e477a23 */ /* 0x000fe4000001083c */
[----:B------:R-:W-:Y:S01]  /*15c80*/  FFMA.FTZ R70, R251, c[0x0][0x23c], -R104 ;  /* 0x00008f00fb467a23 */ /* 0x000fe20000010868 */
[----:B--2---:R-:W-:Y:S01]  /*15c90*/  F2FP.PACK_AB R41, R105, R106 ;  /* 0x0000006a6929723e */ /* 0x004fe200000000ff */
[--C-:B------:R-:W-:Y:S02]  /*15ca0*/  FFMA.FTZ R144, R144, c[0x0][0x23c], -R60.reuse ;  /* 0x00008f0090907a23 */ /* 0x100fe4000001083c */
        /* <DEDUP_REMOVED lines=11> */
[----:B-1----:R-:W-:Y:S01]  /*15d60*/  F2FP.PACK_AB R42, R66, R101 ;  /* 0x00000065422a723e */ /* 0x002fe200000000ff */
[----:B------:R-:W-:Y:S02]  /*15d70*/  FFMA.FTZ R120, R211, c[0x0][0x23c], -R104 ;  /* 0x00008f00d3787a23 */ /* 0x000fe40000010868 */
[--C-:B------:R-:W-:Y:S02]  /*15d80*/  FFMA.FTZ R117, R209, c[0x0][0x23c], -R60.reuse ;  /* 0x00008f00d1757a23 */ /* 0x100fe4000001083c */
[----:B------:R-:W-:Y:S01]  /*15d90*/  FFMA.FTZ R122, R207, c[0x0][0x23c], -R60 ;  /* 0x00008f00cf7a7a23 */ /* 0x000fe2000001083c */
[----:B------:R1:W-:Y:S01]  /*15da0*/  MUFU.EX2 R85, R24 ;  /* 0x0000001800557308 */ /* 0x0003e20000000800 */
[--C-:B------:R-:W-:Y:S02]  /*15db0*/  FFMA.FTZ R119, R203, c[0x0][0x23c], -R104.reuse ;  /* 0x00008f00cb777a23 */ /* 0x100fe40000010868 */
[----:B------:R-:W-:Y:S02]  /*15dc0*/  FFMA.FTZ R124, R205, c[0x0][0x23c], -R104 ;  /* 0x00008f00cd7c7a23 */ /* 0x000fe40000010868 */
[--C-:B------:R-:W-:Y:S02]  /*15dd0*/  FFMA.FTZ R121, R201, c[0x0][0x23c], -R60.reuse ;  /* 0x00008f00c9797a23 */ /* 0x100fe4000001083c */
[----:B------:R-:W-:Y:S02]  /*15de0*/  FFMA.FTZ R126, R199, c[0x0][0x23c], -R60 ;  /* 0x00008f00c77e7a23 */ /* 0x000fe4000001083c */
[--C-:B------:R-:W-:Y:S01]  /*15df0*/  FFMA.FTZ R123, R193, c[0x0][0x23c], -R104.reuse ;  /* 0x00008f00c17b7a23 */ /* 0x100fe20000010868 */
[----:B------:R-:W-:Y:S01]  /*15e00*/  MUFU.EX2 R64, R64 ;  /* 0x0000004000407308 */ /* 0x000fe20000000800 */
[----:B------:R-:W-:Y:S02]  /*15e10*/  FFMA.FTZ R128, R195, c[0x0][0x23c], -R104 ;  /* 0x00008f00c3807a23 */ /* 0x000fe40000010868 */
[----:B------:R-:W-:Y:S01]  /*15e20*/  FFMA.FTZ R125, R191, c[0x0][0x23c], -R60 ;  /* 0x00008f00bf7d7a23 */ /* 0x000fe2000001083c */
[----:B--2---:R-:W-:Y:S01]  /*15e30*/  F2FP.PACK_AB R43, R62, R65 ;  /* 0x000000413e2b723e */ /* 0x004fe200000000ff */
[--C-:B------:R-:W-:Y:S02]  /*15e40*/  FFMA.FTZ R127, R189, c[0x0][0x23c], -R104.reuse ;  /* 0x00008f00bd7f7a23 */ /* 0x100fe40000010868 */
[----:B------:R-:W-:Y:S02]  /*15e50*/  FFMA.FTZ R130, R151, c[0x0][0x23c], -R104 ;  /* 0x00008f0097827a23 */ /* 0x000fe40000010868 */
[----:B------:R-:W-:Y:S01]  /*15e60*/  FFMA.FTZ R129, R149, c[0x0][0x23c], -R60 ;  /* 0x00008f0095817a23 */ /* 0x000fe2000001083c */
        /* <DEDUP_REMOVED lines=11> */
[----:B------:R-:W-:Y:S02]  /*15f20*/  FMUL.FTZ R16, R38, R84 ;  /* 0x0000005426107220 */ /* 0x000fe40000410000 */
[--C-:B------:R-:W-:Y:S02]  /*15f30*/  FFMA.FTZ R76, R148, c[0x0][0x23c], -R104.reuse ;  /* 0x00008f00944c7a23 */ /* 0x100fe40000010868 */
[----:B------:R-:W-:Y:S01]  /*15f40*/  FFMA.FTZ R90, R235, c[0x0][0x23c], -R104 ;  /* 0x00008f00eb5a7a23 */ /* 0x000fe20000010868 */
[C---:B------:R-:W-:Y:S02]  /*15f50*/  HMMA.16816.F32 R12, R40.reuse, R20, R12 ;  /* 0x00000014280c723c */ /* 0x040fe4000000180c */
[----:B------:R-:W2:Y:S01]  /*15f60*/  MUFU.EX2 R88, R88 ;  /* 0x0000005800587308 */ /* 0x000ea20000000800 */
[----:B------:R-:W-:Y:S02]  /*15f70*/  FFMA.FTZ R89, R233, c[0x0][0x23c], -R60 ;  /* 0x00008f00e9597a23 */ /* 0x000fe4000001083c */
        /* <DEDUP_REMOVED lines=9> */
[----:B------:R-:W-:Y:S01]  /*16010*/  FFMA.FTZ R82, R239, c[0x0][0x23c], -R60 ;  /* 0x00008f00ef527a23 */ /* 0x000fe2000001083c */
[C---:B------:R-:W-:Y:S03]  /*16020*/  HMMA.16816.F32 R20, R40.reuse, R28, R20 ;  /* 0x0000001c2814723c */ /* 0x040fe60000001814 */
[----:B------:R-:W-:Y:S02]  /*16030*/  FFMA.FTZ R83, R237, c[0x0][0x23c], -R104 ;  /* 0x00008f00ed537a23 */ /* 0x000fe40000010868 */
[----:B------:R-:W-:Y:S02]  /*16040*/  FFMA.FTZ R132, R147, c[0x0][0x23c], -R60 ;  /* 0x00008f0093847a23 */ /* 0x000fe4000001083c */
        /* <DEDUP_REMOVED lines=8> */
[----:B------:R-:W-:Y:S02]  /*160d0*/  FFMA.FTZ R74, R243, c[0x0][0x23c], -R104 ;  /* 0x00008f00f34a7a23 */ /* 0x000fe40000010868 */
[--C-:B------:R-:W-:Y:S02]  /*160e0*/  FFMA.FTZ R72, R249, c[0x0][0x23c], -R60.reuse ;  /* 0x00008f00f9487a23 */ /* 0x100fe4000001083c */
[--C-:B------:R-:W-:Y:S01]  /*160f0*/  FFMA.FTZ R75, R247, c[0x0][0x23c], -R60.reuse ;  /* 0x00008f00f74b7a23 */ /* 0x100fe2000001083c */
[C---:B------:R-:W-:Y:S01]  /*16100*/  HMMA.16816.F32 R28, R40.reuse, R44, R28 ;  /* 0x0000002c281c723c */ /* 0x040fe2000000181c */
[----:B------:R-:W4:Y:S02]  /*16110*/  MUFU.EX2 R73, R73 ;  /* 0x0000004900497308 */ /* 0x000f240000000800 */
[----:B------:R-:W-:Y:S02]  /*16120*/  FFMA.FTZ R197, R197, c[0x0][0x23c], -R60 ;  /* 0x00008f00c5c57a23 */ /* 0x000fe4000001083c */
[----:B------:R-:W-:Y:S02]  /*16130*/  FFMA.FTZ R108, R38, R187, R108 ;  /* 0x000000bb266c7223 */ /* 0x000fe4000001006c */
[----:B------:R-:W-:Y:S01]  /*16140*/  FFMA.FTZ R131, R143, c[0x0][0x23c], -R104 ;  /* 0x00008f008f837a23 */ /* 0x000fe20000010868 */
[----:B------:R-:W-:Y:S01]  /*16150*/  HMMA.16816.F32 R32, R40, R46, R32 ;  /* 0x0000002e2820723c */ /* 0x000fe20000001820 */
[----:B------:R-:W5:Y:S02]  /*16160*/  LDSM.16.MT88.4 R44, [R159+0x6800] ;  /* 0x006800009f2c783b */ /* 0x000f640000004200 */
[----:B------:R-:W4:Y:S01]  /*16170*/  MUFU.EX2 R71, R71 ;  /* 0x0000004700477308 */ /* 0x000f220000000800 */
[----:B------:R-:W-:Y:S02]  /*16180*/  FADD.FTZ R108, R107, R108 ;  /* 0x0000006c6b6c7221 */ /* 0x000fe40000010000 */
[----:B------:R-:W-:Y:S01]  /*16190*/  FFMA.FTZ R145, R145, c[0x0][0x23c], -R104 ;  /* 0x00008f0091917a23 */ /* 0x000fe20000010868 */
[----:B-1----:R-:W-:Y:S01]  /*161a0*/  F2FP.PACK_AB R41, R93, R92 ;  /* 0x0000005c5d29723e */ /* 0x002fe200000000ff */
[----:B------:R-:W-:Y:S01]  /*161b0*/  FADD.FTZ R101, R101, R108 ;  /* 0x0000006c65657221 */ /* 0x000fe20000010000 */
[----:B------:R-:W-:Y:S03]  /*161c0*/  F2FP.PACK_AB R40, R67, R64 ;  /* 0x000000404328723e */ /* 0x000fe600000000ff */
[----:B--2---:R-:W-:Y:S01]  /*161d0*/  F2FP.PACK_AB R42, R85, R88 ;  /* 0x00000058552a723e */ /* 0x004fe200000000ff */
[----:B------:R-:W-:Y:S01]  /*161e0*/  MUFU.EX2 R69, R69 ;  /* 0x0000004500457308 */ /* 0x000fe20000000800 */
[----:B---3--:R-:W-:Y:S01]  /*161f0*/  F2FP.PACK_AB R43, R81, R80 ;  /* 0x00000050512b723e */ /* 0x008fe200000000ff */
[----:B------:R-:W-:Y:S02]  /*16200*/  FFMA.FTZ R36, R36, c[0x0][0x23c], -R60 ;  /* 0x00008f0024247a23 */ /* 0x000fe4000001083c */
[----:B------:R-:W-:Y:S02]  /*16210*/  FFMA.FTZ R106, R37, R186, R106 ;  /* 0x000000ba256a7223 */ /* 0x000fe4000001006a */
[----:B------:R-:W-:Y:S02]  /*16220*/  FFMA.FTZ R37, R141, c[0x0][0x23c], -R60 ;  /* 0x00008f008d257a23 */ /* 0x000fe4000001083c */
[C---:B------:R-:W-:Y:S02]  /*16230*/  HMMA.16816.F32 R4, R40.reuse, R48, R4 ;  /* 0x000000302804723c */ /* 0x040fe40000001804 */
[----:B------:R-:W-:Y:S01]  /*16240*/  MUFU.EX2 R77, R77 ;  /* 0x0000004d004d7308 */ /* 0x000fe20000000800 */
[----:B------:R-:W-:Y:S04]  /*16250*/  FADD.FTZ R106, R105, R106 ;  /* 0x0000006a696a7221 */ /* 0x000fe80000010000 */
[----:B------:R-:W-:Y:S01]  /*16260*/  FADD.FTZ R65, R65, R106 ;  /* 0x0000006a41417221 */ /* 0x000fe20000010000 */
[C---:B------:R-:W-:Y:S01]  /*16270*/  HMMA.16816.F32 R8, R40.reuse, R50, R8 ;  /* 0x000000322808723c */ /* 0x040fe20000001808 */
[----:B------:R-:W1:Y:S03]  /*16280*/  LDSM.16.MT88.4 R48, [R162+0x7000] ;  /* 0x00700000a230783b */ /* 0x000e660000004200 */
[----:B------:R-:W-:Y:S01]  /*16290*/  MUFU.EX2 R79, R79 ;  /* 0x0000004f004f7308 */ /* 0x000fe20000000800 */
[----:B------:R-:W-:Y:S03]  /*162a0*/  FADD.FTZ R65, R62, R65 ;  /* 0x000000413e417221 */ /* 0x000fe60000010000 */
[C---:B------:R-:W-:Y:S04]  /*162b0*/  HMMA.16816.F32 R12, R40.reuse, R52, R12 ;  /* 0x00000034280c723c */ /* 0x040fe8000000180c */
[----:B------:R-:W-:Y:S02]  /*162c0*/  FADD.FTZ R92, R92, R65 ;  /* 0x000000415c5c7221 */ /* 0x000fe40000010000 */
[----:B------:R-:W-:Y:S02]  /*162d0*/  MUFU.EX2 R74, R74 ;  /* 0x0000004a004a7308 */ /* 0x000fe40000000800 */
[C---:B------:R-:W-:Y:S01]  /*162e0*/  HMMA.16816.F32 R16, R40.reuse, R54, R16 ;  /* 0x000000362810723c */ /* 0x040fe20000001810 */
[----:B------:R-:W2:Y:S07]  /*162f0*/  LDSM.16.MT88.4 R52, [R160+0x7000] ;  /* 0x00700000a034783b */ /* 0x000eae0000004200 */
[C---:B-----5:R-:W-:Y:S01]  /*16300*/  HMMA.16816.F32 R20, R40.reuse, R44, R20 ;  /* 0x0000002c2814723c */ /* 0x060fe20000001814 */
[----:B------:R-:W3:Y:S07]  /*16310*/  MUFU.EX2 R70, R70 ;  /* 0x0000004600467308 */ /* 0x000eee0000000800 */
[C---:B------:R-:W-:Y:S01]  /*16320*/  HMMA.16816.F32 R24, R40.reuse, R46, R24 ;  /* 0x0000002e2818723c */ /* 0x040fe20000001818 */
[----:B------:R-:W5:Y:S02]  /*16330*/  LDSM.16.MT88.4 R44, [R159+0x7000] ;  /* 0x007000009f2c783b */ /* 0x000f640000004200 */
[----:B------:R-:W-:Y:S05]  /*16340*/  MUFU.EX2 R72, R72 ;  /* 0x0000004800487308 */ /* 0x000fea0000000800 */
[C---:B------:R-:W-:Y:S05]  /*16350*/  HMMA.16816.F32 R28, R40.reuse, R56, R28 ;  /* 0x00000038281c723c */ /* 0x040fea000000181c */
[----:B------:R-:W1:Y:S03]  /*16360*/  MUFU.EX2 R75, R75 ;  /* 0x0000004b004b7308 */ /* 0x000e660000000800 */
[----:B------:R-:W-:Y:S01]  /*16370*/  HMMA.16816.F32 R32, R40, R58, R32 ;  /* 0x0000003a2820723c */ /* 0x000fe20000001820 */
[----:B------:R-:W2:Y:S06]  /*16380*/  LDSM.16.MT88.4 R56, [R158+0x7000] ;  /* 0x007000009e38783b */ /* 0x000eac0000004200 */
[----:B----4-:R-:W-:Y:S01]  /*16390*/  F2FP.PACK_AB R40, R73, R76 ;  /* 0x0000004c4928723e */ /* 0x010fe200000000ff */
[----:B------:R-:W4:Y:S01]  /*163a0*/  MUFU.EX2 R82, R82 ;  /* 0x0000005200527308 */ /* 0x000f220000000800 */
[----:B------:R-:W-:Y:S03]  /*163b0*/  F2FP.PACK_AB R41, R71, R68 ;  /* 0x000000444729723e */ /* 0x000fe600000000ff */
[----:B---3--:R-:W-:Y:S06]  /*163c0*/  F2FP.PACK_AB R42, R70, R69 ;  /* 0x00000045462a723e */ /* 0x008fec00000000ff */
[----:B------:R-:W-:Y:S01]  /*163d0*/  MUFU.EX2 R83, R83 ;  /* 0x0000005300537308 */ /* 0x000fe20000000800 */
[----:B-1----:R-:W-:Y:S07]  /*163e0*/  F2FP.PACK_AB R43, R75, R72 ;  /* 0x000000484b2b723e */ /* 0x002fee00000000ff */
[C---:B------:R-:W-:Y:S02]  /*163f0*/  HMMA.16816.F32 R4, R40.reuse, R48, R4 ;  /* 0x000000302804723c */ /* 0x040fe40000001804 */
[----:B------:R-:W1:Y:S06]  /*16400*/  MUFU.EX2 R90, R90 ;  /* 0x0000005a005a7308 */ /* 0x000e6c0000000800 */
[C---:B------:R-:W-:Y:S01]  /*16410*/  HMMA.16816.F32 R8, R40.reuse, R50, R8 ;  /* 0x000000322808723c */ /* 0x040fe20000001808 */
[----:B------:R-:W3:Y:S03]  /*16420*/  LDSM.16.MT88.4 R48, [R162+0x7800] ;  /* 0x00780000a230783b */ /* 0x000ee60000004200 */
[----:B------:R-:W-:Y:S04]  /*16430*/  MUFU.EX2 R89, R89 ;  /* 0x0000005900597308 */ /* 0x000fe80000000800 */
[C---:B--2---:R-:W-:Y:S06]  /*16440*/  HMMA.16816.F32 R12, R40.reuse, R52, R12 ;  /* 0x00000034280c723c */ /* 0x044fec000000180c */
[----:B------:R-:W2:Y:S02]  /*16450*/  MUFU.EX2 R110, R110 ;  /* 0x0000006e006e7308 */ /* 0x000ea40000000800 */
[C---:B------:R-:W-:Y:S01]  /*16460*/  HMMA.16816.F32 R16, R40.reuse, R54, R16 ;  /* 0x000000362810723c */ /* 0x040fe20000001810 */
[----:B------:R-:W1:Y:S07]  /*16470*/  LDSM.16.MT88.4 R52, [R160+0x7800] ;  /* 0x00780000a034783b */ /* 0x000e6e0000004200 */
[----:B------:R-:W-:Y:S01]  /*16480*/  MUFU.EX2 R112, R112 ;  /* 0x0000007000707308 */ /* 0x000fe20000000800 */
[C---:B-----5:R-:W-:Y:S08]  /*16490*/  HMMA.16816.F32 R20, R40.reuse, R44, R20 ;  /* 0x0000002c2814723c */ /* 0x060ff00000001814 */
[C---:B------:R-:W-:Y:S01]  /*164a0*/  HMMA.16816.F32 R24, R40.reuse, R46, R24 ;  /* 0x0000002e2818723c */ /* 0x040fe20000001818 */
[----:B------:R-:W5:Y:S01]  /*164b0*/  LDSM.16.MT88.4 R44, [R159+0x7800] ;  /* 0x007800009f2c783b */ /* 0x000f620000004200 */
        /* <DEDUP_REMOVED lines=16> */
[C---:B------:R-:W-:Y:S08]  /*165c0*/  HMMA.16816.F32 R12, R40.reuse, R52, R12 ;  /* 0x00000034280c723c */ /* 0x040ff0000000180c */
[C---:B------:R-:W-:Y:S01]  /*165d0*/  HMMA.16816.F32 R16, R40.reuse, R54, R16 ;  /* 0x000000362810723c */ /* 0x040fe20000001810 */
[----:B------:R-:W3:Y:S01]  /*165e0*/  LDSM.16.MT88.4 R52, [R160+0x8000] ;  /* 0x00800000a034783b */ /* 0x000ee20000004200 */
[----:B------:R-:W4:Y:S06]  /*165f0*/  MUFU.EX2 R118, R118 ;  /* 0x0000007600767308 */ /* 0x000f2c0000000800 */
[C---:B-----5:R-:W-:Y:S04]  /*16600*/  HMMA.16816.F32 R20, R40.reuse, R44, R20 ;  /* 0x0000002c2814723c */ /* 0x060fe80000001814 */
[----:B------:R-:W-:Y:S04]  /*16610*/  MUFU.EX2 R115, R115 ;  /* 0x0000007300737308 */ /* 0x000fe80000000800 */
[C---:B------:R-:W-:Y:S01]  /*16620*/  HMMA.16816.F32 R24, R40.reuse, R46, R24 ;  /* 0x0000002e2818723c */ /* 0x040fe20000001818 */
[----:B------:R-:W5:Y:S05]  /*16630*/  LDSM.16.MT88.4 R44, [R159+0x8000] ;  /* 0x008000009f2c783b */ /* 0x000f6a0000004200 */
[----:B------:R-:W2:Y:S02]  /*16640*/  MUFU.EX2 R120, R120 ;  /* 0x0000007800787308 */ /* 0x000ea40000000800 */
        /* <DEDUP_REMOVED lines=8> */
[----:B----4-:R-:W-:Y:S07]  /*166d0*/  F2FP.PACK_AB R43, R118, R113 ;  /* 0x00000071762b723e */ /* 0x010fee00000000ff */
[C---:B--2---:R-:W-:Y:S02]  /*166e0*/  HMMA.16816.F32 R4, R40.reuse, R48, R4 ;  /* 0x000000302804723c */ /* 0x044fe40000001804 */
[----:B------:R-:W-:Y:S06]  /*166f0*/  MUFU.EX2 R119, R119 ;  /* 0x0000007700777308 */ /* 0x000fec0000000800 */
[C---:B------:R-:W-:Y:S01]  /*16700*/  HMMA.16816.F32 R8, R40.reuse, R50, R8 ;  /* 0x000000322808723c */ /* 0x040fe20000001808 */
[----:B------:R-:W2:Y:S03]  /*16710*/  LDSM.16.MT88.4 R48, [R162+0x8800] ;  /* 0x00880000a230783b */ /* 0x000ea60000004200 */
[----:B------:R-:W4:Y:S04]  /*16720*/  MUFU.EX2 R124, R124 ;  /* 0x0000007c007c7308 */ /* 0x000f280000000800 */
[C---:B---3--:R-:W-:Y:S06]  /*16730*/  HMMA.16816.F32 R12, R40.reuse, R52, R12 ;  /* 0x00000034280c723c */ /* 0x048fec000000180c */
[----:B------:R-:W-:Y:S02]  /*16740*/  MUFU.EX2 R121, R121 ;  /* 0x0000007900797308 */ /* 0x000fe40000000800 */
[C---:B------:R-:W-:Y:S01]  /*16750*/  HMMA.16816.F32 R16, R40.reuse, R54, R16 ;  /* 0x000000362810723c */ /* 0x040fe20000001810 */
[----:B------:R-:W-:Y:S07]  /*16760*/  LDSM.16.MT88.4 R52, [R159+0x8800] ;  /* 0x008800009f34783b */ /* 0x000fee0000004200 */
[C---:B-----5:R-:W-:Y:S01]  /*16770*/  HMMA.16816.F32 R20, R40.reuse, R44, R20 ;  /* 0x0000002c2814723c */ /* 0x060fe20000001814 */
[----:B------:R-:W3:Y:S07]  /*16780*/  MUFU.EX2 R126, R126 ;  /* 0x0000007e007e7308 */ /* 0x000eee0000000800 */
[C---:B------:R-:W-:Y:S01]  /*16790*/  HMMA.16816.F32 R24, R40.reuse, R46, R24 ;  /* 0x0000002e2818723c */ /* 0x040fe20000001818 */
[----:B------:R-:W5:Y:S02]  /*167a0*/  LDSM.16.MT88.4 R44, [R160+0x8800] ;  /* 0x00880000a02c783b */ /* 0x000f640000004200 */
[----:B------:R-:W-:Y:S05]  /*167b0*/  MUFU.EX2 R123, R123 ;  /* 0x0000007b007b7308 */ /* 0x000fea0000000800 */
[C---:B------:R-:W-:Y:S05]  /*167c0*/  HMMA.16816.F32 R28, R40.reuse, R56, R28 ;  /* 0x00000038281c723c */ /* 0x040fea000000181c */
[----:B------:R-:W2:Y:S03]  /*167d0*/  MUFU.EX2 R128, R128 ;  /* 0x0000008000807308 */ /* 0x000ea60000000800 */
[----:B------:R-:W-:Y:S01]  /*167e0*/  HMMA.16816.F32 R32, R40, R58, R32 ;  /* 0x0000003a2820723c */ /* 0x000fe20000001820 */
[----:B------:R-:W5:Y:S06]  /*167f0*/  LDSM.16.MT88.4 R56, [R158+0x8800] ;  /* 0x008800009e38783b */ /* 0x000f6c0000004200 */
[----:B------:R-:W-:Y:S01]  /*16800*/  F2FP.PACK_AB R40, R120, R115 ;  /* 0x000000737828723e */ /* 0x000fe200000000ff */
[----:B------:R-:W-:Y:S01]  /*16810*/  MUFU.EX2 R38, R197 ;  /* 0x000000c500267308 */ /* 0x000fe20000000800 */
[----:B-1----:R-:W-:Y:S03]  /*16820*/  F2FP.PACK_AB R41, R122, R117 ;  /* 0x000000757a29723e */ /* 0x002fe600000000ff */
[----:B----4-:R-:W-:Y:S02]  /*16830*/  F2FP.PACK_AB R42, R124, R119 ;  /* 0x000000777c2a723e */ /* 0x010fe400000000ff */
[----:B---3--:R-:W-:Y:S04]  /*16840*/  F2FP.PACK_AB R43, R126, R121 ;  /* 0x000000797e2b723e */ /* 0x008fe800000000ff */
[----:B------:R-:W1:Y:S03]  /*16850*/  MUFU.EX2 R125, R125 ;  /* 0x0000007d007d7308 */ /* 0x000e660000000800 */
[C---:B--2---:R-:W-:Y:S07]  /*16860*/  HMMA.16816.F32 R4, R40.reuse, R48, R4 ;  /* 0x000000302804723c */ /* 0x044fee0000001804 */
[----:B------:R-:W-:Y:S01]  /*16870*/  MUFU.EX2 R127, R127 ;  /* 0x0000007f007f7308 */ /* 0x000fe20000000800 */
[C---:B------:R-:W-:Y:S01]  /*16880*/  HMMA.16816.F32 R8, R40.reuse, R50, R8 ;  /* 0x000000322808723c */ /* 0x040fe20000001808 */
[----:B------:R-:W-:Y:S07]  /*16890*/  LDSM.16.MT88.4 R48, [R160+0x9000] ;  /* 0x00900000a030783b */ /* 0x000fee0000004200 */
[C---:B-----5:R-:W-:Y:S01]  /*168a0*/  HMMA.16816.F32 R12, R40.reuse, R44, R12 ;  /* 0x0000002c280c723c */ /* 0x060fe2000000180c */
[----:B------:R-:W2:Y:S07]  /*168b0*/  MUFU.EX2 R130, R130 ;  /* 0x0000008200827308 */ /* 0x000eae0000000800 */
[C---:B------:R-:W-:Y:S01]  /*168c0*/  HMMA.16816.F32 R16, R40.reuse, R46, R16 ;  /* 0x0000002e2810723c */ /* 0x040fe20000001810 */
[----:B------:R-:W3:Y:S02]  /*168d0*/  LDSM.16.MT88.4 R44, [R162+0x9000] ;  /* 0x00900000a22c783b */ /* 0x000ee40000004200 */
[----:B------:R-:W-:Y:S05]  /*168e0*/  MUFU.EX2 R129, R129 ;  /* 0x0000008100817308 */ /* 0x000fea0000000800 */
[C---:B------:R-:W-:Y:S05]  /*168f0*/  HMMA.16816.F32 R20, R40.reuse, R52, R20 ;  /* 0x000000342814723c */ /* 0x040fea0000001814 */
[----:B------:R-:W4:Y:S03]  /*16900*/  MUFU.EX2 R132, R132 ;  /* 0x0000008400847308 */ /* 0x000f260000000800 */
[C---:B------:R-:W-:Y:S01]  /*16910*/  HMMA.16816.F32 R24, R40.reuse, R54, R24 ;  /* 0x000000362818723c */ /* 0x040fe20000001818 */
[----:B------:R-:W5:Y:S06]  /*16920*/  LDSM.16.MT88.4 R52, [R159+0x9000] ;  /* 0x009000009f34783b */ /* 0x000f6c0000004200 */
[----:B------:R-:W-:Y:S01]  /*16930*/  MUFU.EX2 R131, R131 ;  /* 0x0000008300837308 */ /* 0x000fe20000000800 */
[C---:B------:R-:W-:Y:S07]  /*16940*/  HMMA.16816.F32 R28, R40.reuse, R56, R28 ;  /* 0x00000038281c723c */ /* 0x040fee000000181c */
[--C-:B------:R-:W-:Y:S01]  /*16950*/  FFMA.FTZ R57, R61, c[0x0][0x23c], -R104.reuse ;  /* 0x00008f003d397a23 */ /* 0x100fe20000010868 */
[----:B------:R-:W-:Y:S01]  /*16960*/  HMMA.16816.F32 R32, R40, R58, R32 ;  /* 0x0000003a2820723c */ /* 0x000fe20000001820 */
[----:B------:R-:W5:Y:S03]  /*16970*/  MUFU.EX2 R56, R145 ;  /* 0x0000009100387308 */ /* 0x000f660000000800 */
[----:B------:R-:W-:Y:S02]  /*16980*/  FFMA.FTZ R104, R39, c[0x0][0x23c], -R104 ;  /* 0x00008f0027687a23 */ /* 0x000fe40000010868 */
[----:B------:R-:W-:Y:S01]  /*16990*/  FADD.FTZ R39, R66, R101 ;  /* 0x0000006542277221 */ /* 0x000fe20000010000 */
[----:B------:R-:W-:Y:S01]  /*169a0*/  F2FP.PACK_AB R40, R128, R123 ;  /* 0x0000007b8028723e */ /* 0x000fe200000000ff */
[----:B------:R-:W-:Y:S01]  /*169b0*/  FFMA.FTZ R58, R63, c[0x0][0x23c], -R60 ;  /* 0x00008f003f3a7a23 */ /* 0x000fe2000001083c */
[----:B-1----:R-:W-:Y:S02]  /*169c0*/  F2FP.PACK_AB R41, R125, R38 ;  /* 0x000000267d29723e */ /* 0x002fe400000000ff */
[----:B------:R-:W-:Y:S01]  /*169d0*/  MUFU.EX2 R37, R37 ;  /* 0x0000002500257308 */ /* 0x000fe20000000800 */
[----:B--2---:R-:W-:Y:S01]  /*169e0*/  F2FP.PACK_AB R42, R130, R127 ;  /* 0x0000007f822a723e */ /* 0x004fe200000000ff */
[----:B------:R-:W-:Y:S01]  /*169f0*/  FADD.FTZ R64, R64, R39 ;  /* 0x0000002740407221 */ /* 0x000fe20000010000 */
[----:B----4-:R-:W-:Y:S01]  /*16a00*/  F2FP.PACK_AB R43, R132, R129 ;  /* 0x00000081842b723e */ /* 0x010fe200000000ff */
[----:B------:R-:W-:Y:S01]  /*16a10*/  FADD.FTZ R39, R93, R92 ;  /* 0x0000005c5d277221 */ /* 0x000fe20000010000 */
[----:B------:R-:W-:Y:S01]  /*16a20*/  MOV R101, R0 ;  /* 0x0000000000657202 */ /* 0x000fe20000000f00 */
[----:B------:R-:W-:Y:S01]  /*16a30*/  LDSM.16.MT88.4 R92, [R162+0x9800] ;  /* 0x00980000a25c783b */ /* 0x000fe20000004200 */
[----:B------:R-:W-:Y:S02]  /*16a40*/  FADD.FTZ R67, R67, R64 ;  /* 0x0000004043437221 */ /* 0x000fe40000010000 */
[----:B------:R-:W-:Y:S01]  /*16a50*/  FADD.FTZ R80, R80, R39 ;  /* 0x0000002750507221 */ /* 0x000fe20000010000 */
[C---:B---3--:R-:W-:Y:S01]  /*16a60*/  HMMA.16816.F32 R4, R40.reuse, R44, R4 ;  /* 0x0000002c2804723c */ /* 0x048fe20000001804 */
[----:B------:R-:W1:Y:S02]  /*16a70*/  MUFU.EX2 R58, R58 ;  /* 0x0000003a003a7308 */ /* 0x000e640000000800 */
[----:B------:R-:W-:Y:S02]  /*16a80*/  FADD.FTZ R88, R88, R67 ;  /* 0x0000004358587221 */ /* 0x000fe40000010000 */
[----:B------:R-:W-:Y:S02]  /*16a90*/  FFMA.FTZ R60, R3, c[0x0][0x23c], -R60 ;  /* 0x00008f00033c7a23 */ /* 0x000fe4000001083c */
[----:B------:R-:W-:Y:S01]  /*16aa0*/  FADD.FTZ R85, R85, R88 ;  /* 0x0000005855557221 */ /* 0x000fe20000010000 */
[C---:B------:R-:W-:Y:S01]  /*16ab0*/  HMMA.16816.F32 R8, R40.reuse, R46, R8 ;  /* 0x0000002e2808723c */ /* 0x040fe20000001808 */
[----:B------:R-:W2:Y:S02]  /*16ac0*/  LDSM.16.MT88.4 R44, [R158+0x9000] ;  /* 0x009000009e2c783b */ /* 0x000ea40000004200 */
[----:B------:R-:W-:Y:S01]  /*16ad0*/  MUFU.EX2 R57, R57 ;  /* 0x0000003900397308 */ /* 0x000fe20000000800 */
[----:B------:R-:W-:Y:S02]  /*16ae0*/  FADD.FTZ R76, R76, R85 ;  /* 0x000000554c4c7221 */ /* 0x000fe40000010000 */
[----:B------:R-:W-:Y:S02]  /*16af0*/  FADD.FTZ R81, R81, R80 ;  /* 0x0000005051517221 */ /* 0x000fe40000010000 */
[C---:B------:R-:W-:Y:S01]  /*16b00*/  HMMA.16816.F32 R12, R40.reuse, R48, R12 ;  /* 0x00000030280c723c */ /* 0x040fe2000000180c */
[----:B------:R-:W3:Y:S03]  /*16b10*/  LDSM.16.MT88.4 R84, [R160+0x9800] ;  /* 0x00980000a054783b */ /* 0x000ee60000004200 */
[----:B------:R-:W-:Y:S01]  /*16b20*/  FADD.FTZ R76, R73, R76 ;  /* 0x0000004c494c7221 */ /* 0x000fe20000010000 */
[----:B------:R-:W4:Y:S01]  /*16b30*/  MUFU.EX2 R104, R104 ;  /* 0x0000006800687308 */ /* 0x000f220000000800 */
[----:B------:R-:W-:Y:S02]  /*16b40*/  FADD.FTZ R68, R68, R81 ;  /* 0x0000005144447221 */ /* 0x000fe40000010000 */
[C---:B------:R-:W-:Y:S04]  /*16b50*/  HMMA.16816.F32 R16, R40.reuse, R50, R16 ;  /* 0x000000322810723c */ /* 0x040fe80000001810 */
[----:B------:R-:W-:Y:S02]  /*16b60*/  FADD.FTZ R69, R69, R76 ;  /* 0x0000004c45457221 */ /* 0x000fe40000010000 */
[----:B------:R-:W-:Y:S01]  /*16b70*/  FADD.FTZ R71, R71, R68 ;  /* 0x0000004447477221 */ /* 0x000fe20000010000 */
[----:B-----5:R-:W-:Y:S01]  /*16b80*/  F2FP.PACK_AB R68, R56, R131 ;  /* 0x000000833844723e */ /* 0x020fe200000000ff */
[C---:B------:R-:W-:Y:S01]  /*16b90*/  HMMA.16816.F32 R20, R40.reuse, R52, R20 ;  /* 0x000000342814723c */ /* 0x040fe20000001814 */
[----:B------:R-:W-:Y:S03]  /*16ba0*/  MUFU.EX2 R36, R36 ;  /* 0x0000002400247308 */ /* 0x000fe60000000800 */
[----:B------:R-:W-:Y:S01]  /*16bb0*/  FADD.FTZ R70, R70, R69 ;  /* 0x0000004546467221 */ /* 0x000fe20000010000 */
[----:B-1----:R-:W-:Y:S01]  /*16bc0*/  F2FP.PACK_AB R69, R58, R37 ;  /* 0x000000253a45723e */ /* 0x002fe200000000ff */
[----:B------:R-:W-:Y:S02]  /*16bd0*/  FADD.FTZ R72, R72, R71 ;  /* 0x0000004748487221 */ /* 0x000fe40000010000 */
[C---:B------:R-:W-:Y:S03]  /*16be0*/  HMMA.16816.F32 R24, R40.reuse, R54, R24 ;  /* 0x000000362818723c */ /* 0x040fe60000001818 */
[----:B------:R-:W1:Y:S01]  /*16bf0*/  MUFU.EX2 R3, R60 ;  /* 0x0000003c00037308 */ /* 0x000e620000000800 */
[----:B------:R-:W-:Y:S02]  /*16c00*/  FADD.FTZ R72, R75, R72 ;  /* 0x000000484b487221 */ /* 0x000fe40000010000 */
[----:B------:R-:W-:Y:S01]  /*16c10*/  FADD.FTZ R39, R77, R70 ;  /* 0x000000464d277221 */ /* 0x000fe20000010000 */
[----:B----4-:R-:W-:Y:S01]  /*16c20*/  F2FP.PACK_AB R70, R104, R57 ;  /* 0x000000396846723e */ /* 0x010fe200000000ff */
[C---:B--2---:R-:W-:Y:S04]  /*16c30*/  HMMA.16816.F32 R28, R40.reuse, R44, R28 ;  /* 0x0000002c281c723c */ /* 0x044fe8000000181c */
[----:B------:R-:W-:Y:S03]  /*16c40*/  FADD.FTZ R74, R74, R39 ;  /* 0x000000274a4a7221 */ /* 0x000fe60000010000 */
[----:B------:R-:W-:Y:S01]  /*16c50*/  FADD.FTZ R45, R79, R72 ;  /* 0x000000484f2d7221 */ /* 0x000fe20000010000 */
[----:B------:R-:W-:Y:S01]  /*16c60*/  HMMA.16816.F32 R32, R40, R46, R32 ;  /* 0x0000002e2820723c */ /* 0x000fe20000001820 */
[----:B------:R-:W2:Y:S03]  /*16c70*/  LDSM.16.MT88.4 R76, [R159+0x9800] ;  /* 0x009800009f4c783b */ /* 0x000ea60000004200 */
[----:B------:R-:W-:Y:S02]  /*16c80*/  FADD.FTZ R82, R82, R45 ;  /* 0x0000002d52527221 */ /* 0x000fe40000010000 */
[----:B------:R-:W-:Y:S02]  /*16c90*/  FADD.FTZ R83, R83, R74 ;  /* 0x0000004a53537221 */ /* 0x000fe40000010000 */
[----:B------:R-:W-:Y:S04]  /*16ca0*/  FADD.FTZ R89, R89, R82 ;  /* 0x0000005259597221 */ /* 0x000fe80000010000 */
        /* <DEDUP_REMOVED lines=35> */
[----:B------:R-:W-:Y:S01]  /*16ee0*/  IADD3 R4, R182, -0x1, RZ ;  /* 0xffffffffb6047810 */ /* 0x000fe20007ffe0ff */
[----:B------:R-:W-:Y:S02]  /*16ef0*/  FADD.FTZ R132, R132, R129 ;  /* 0x0000008184847221 */ /* 0x000fe40000010000 */
[----:B------:R-:W-:Y:S01]  /*16f00*/  FADD.FTZ R131, R131, R130 ;  /* 0x0000008283837221 */ /* 0x000fe20000010000 */
[----:B------:R-:W-:Y:S03]  /*16f10*/  MOV R182, R4 ;  /* 0x0000000400b67202 */ /* 0x000fe60000000f00 */
        /* <DEDUP_REMOVED lines=8> */
.L_x_6640:
        /* <DEDUP_REMOVED lines=129> */
.L_x_6645:
[----:B------:R-:W2:Y:S04]  /*177b0*/  S2R R5, SR_CTAID.Z ;  /* 0x0000000000057919 */ /* 0x000ea80000002700 */
[----:B------:R-:W2:Y:S02]  /*177c0*/  S2R R0, SR_CTAID.Y ;  /* 0x0000000000007919 */ /* 0x000ea40000002600 */
[----:B--2---:R-:W-:-:S04]  /*177d0*/  IMAD R2, R0, c[0x0][0x1c0], R5 ;  /* 0x0000700000027a24 */ /* 0x004fc800078e0205 */
[----:B------:R-:W-:Y:S02]  /*177e0*/  IMAD R2, R2, c[0x0][0x214], RZ ;  /* 0x0000850002027a24 */ /* 0x000fe400078e02ff */
.L_x_6646:
        /* <DEDUP_REMOVED lines=37> */
.L_x_6648:
[----:B------:R-:W-:Y:S05]  /*17a40*/  BSYNC B0 ;  /* 0x0000000000007941 */ /* 0x000fea0003800000 */
.L_x_6647:
        /* <DEDUP_REMOVED lines=30> */
.L_x_6650:
[----:B------:R-:W-:Y:S05]  /*17c30*/  BSYNC B0 ;  /* 0x0000000000007941 */ /* 0x000fea0003800000 */
.L_x_6649:
        /* <DEDUP_REMOVED lines=15> */
.L_x_6652:
[----:B------:R-:W-:Y:S05]  /*17d30*/  BSYNC B0 ;  /* 0x0000000000007941 */ /* 0x000fea0003800000 */
.L_x_6651:
        /* <DEDUP_REMOVED lines=15> */
.L_x_6654:
[----:B------:R-:W-:Y:S05]  /*17e30*/  BSYNC B0 ;  /* 0x0000000000007941 */ /* 0x000fea0003800000 */
.L_x_6653:
        /* <DEDUP_REMOVED lines=15> */
.L_x_6655:
        /* <DEDUP_REMOVED lines=13> */
.L_x_7813:


//--------------------- .text._ZN5flash24flash_fwd_splitkv_kernelI23Flash_fwd_kernel_traitsILi64ELi64ELi128ELi4ELb0ELb0EN7cutlass6half_tE19Flash_kernel_traitsILi64ELi64ELi128ELi4ES3_EELb1ELb0ELb1ELb0ELb0ELb0ELb0ELb1EEEvNS_16Flash_fwd_paramsE --------------------------
	.section	.text._ZN5flash24flash_fwd_splitkv_kernelI23Flash_fwd_kernel_traitsILi64ELi64ELi128ELi4ELb0ELb0EN7cutlass6half_tE19Flash_kernel_traitsILi64ELi64ELi128ELi4ES3_EELb1ELb0ELb1ELb0ELb0ELb0ELb0ELb1EEEvNS_16Flash_fwd_paramsE,"ax",@progbits
	.sectioninfo	@"SHI_REGISTERS=199"
	.align	128
        .global         _ZN5flash24flash_fwd_splitkv_kernelI23Flash_fwd_kernel_traitsILi64ELi64ELi128ELi4ELb0ELb0EN7cutlass6half_tE19Flash_kernel_traitsILi64ELi64ELi128ELi4ES3_EELb1ELb0ELb1ELb0ELb0ELb0ELb0ELb1EEEvNS_16Flash_fwd_paramsE
        .type           _ZN5flash24flash_fwd_splitkv_kernelI23Flash_fwd_kernel_traitsILi64ELi64ELi128ELi4ELb0ELb0EN7cutlass6half_tE19Flash_kernel_traitsILi64ELi64ELi128ELi4ES3_EELb1ELb0ELb1ELb0ELb0ELb0ELb0ELb1EEEvNS_16Flash_fwd_paramsE,@function
        .size           _ZN5flash24flash_fwd_splitkv_kernelI23Flash_fwd_kernel_traitsILi64ELi64ELi128ELi4ELb0ELb0EN7cutlass6half_tE19Flash_kernel_traitsILi64ELi64ELi128ELi4ES3_EELb1ELb0ELb1ELb0ELb0ELb0ELb0ELb1EEEvNS_16Flash_fwd_paramsE,(.L_x_7814 - _ZN5flash24flash_fwd_splitkv_kernelI23Flash_fwd_kernel_traitsILi64ELi64ELi128ELi4ELb0ELb0EN7cutlass6half_tE19Flash_kernel_traitsILi64ELi64ELi128ELi4ES3_EELb1ELb0ELb1ELb0ELb0ELb0ELb0ELb1EEEvNS_16Flash_fwd_paramsE)
        .other          _ZN5flash24flash_fwd_splitkv_kernelI23Flash_fwd_kernel_traitsILi64ELi64ELi128ELi4ELb0ELb0EN7cutlass6half_tE19Flash_kernel_traitsILi64ELi64ELi128ELi4ES3_EELb1ELb0ELb1ELb0ELb0ELb0ELb0ELb1EEEvNS_16Flash_fwd_paramsE,@"STO_CUDA_ENTRY STV_DEFAULT"
_ZN5flash24flash_fwd_splitkv_kernelI23Flash_fwd_kernel_traitsILi64ELi64ELi128ELi4ELb0ELb0EN7cutlass6half_tE19Flash_kernel_traitsILi64ELi64ELi128ELi4ES3_EELb1ELb0ELb1ELb0ELb0ELb0ELb0ELb1EEEvNS_16Flash_fwd_paramsE:
.text._ZN5flash24flash_fwd_splitkv_kernelI23Flash_fwd_kernel_traitsILi64ELi64ELi128ELi4ELb0ELb0EN7cutlass6half_tE19Flash_kernel_traitsILi64ELi64ELi128ELi4ES3_EELb1ELb0ELb1ELb0ELb0ELb0ELb0ELb1EEEvNS_16Flash_fwd_paramsE:
        /* <DEDUP_REMOVED lines=35> */
.L_x_6656:
[----:B--2-4-:R-:W-:Y:S02]  /*0230*/  MOV R56, c[0x0][0x218] ;  /* 0x0000860000387a02 */ /* 0x014fe40000000f00 */
.L_x_6657:
        /* <DEDUP_REMOVED lines=74> */
.L_x_6660:
[----:B------:R-:W-:Y:S05]  /*06e0*/  BSYNC B0 ;  /* 0x0000000000007941 */ /* 0x000fea0003800000 */
.L_x_6659:
        /* <DEDUP_REMOVED lines=16> */
.L_x_6662:
[----:B------:R-:W-:Y:S05]  /*07f0*/  BSYNC B0 ;  /* 0x0000000000007941 */ /* 0x000fea0003800000 */
.L_x_6661:
        /* <DEDUP_REMOVED lines=16> */
.L_x_6664:
[----:B------:R-:W-:Y:S05]  /*0900*/  BSYNC B0 ;  /* 0x0000000000007941 */ /* 0x000fea0003800000 */
.L_x_6663:
        /* <DEDUP_REMOVED lines=16> */
.L_x_6666:
[----:B------:R-:W-:Y:S05]  /*0a10*/  BSYNC B0 ;  /* 0x0000000000007941 */ /* 0x000fea0003800000 */
.L_x_6665:
        /* <DEDUP_REMOVED lines=19> */
.L_x_6658:
        /* <DEDUP_REMOVED lines=92> */
.L_x_6667:
        /* <DEDUP_REMOVED lines=16> */
.L_x_6669:
        /* <DEDUP_REMOVED lines=52> */
.L_x_6668:
[----:B------:R1:W5:Y:S01]  /*1550*/  @P4 LDG.E R88, [R88.64] ;  /* 0x0000000658584981 */ /* 0x000362000c1e1900 */
[----:B------:R-:W-:Y:S01]  /*1560*/  ISETP.NE.AND P0, PT, R164, -0x1, PT ;  /* 0xffffffffa400780c */ /* 0x000fe20003f05270 */
[----:B------:R-:W-:Y:S01]  /*1570*/  IMAD.MOV.U32 R27, RZ, RZ, 0x2 ;  /* 0x00000002ff1b7424 */ /* 0x000fe200078e00ff */
[----:B-----5:R-:W-:Y:S01]  /*1580*/  SHF.R.S32.HI R13, RZ, 0x1f, R50 ;  /* 0x0000001fff0d7819 */ /* 0x020fe20000011432 */
[----:B------:R-:W-:Y:S01]  /*1590*/  IMAD.MOV.U32 R116, RZ, RZ, c[0x0][0x230] ;  /* 0x00008c00ff747624 */ /* 0x000fe200078e00ff */
[----:B------:R-:W-:Y:S01]  /*15a0*/  SHF.R.S32.HI R55, RZ, 0x1f, R56 ;  /* 0x0000001fff377819 */ /* 0x000fe20000011438 */
[----:B------:R-:W-:Y:S01]  /*15b0*/  IMAD.MOV.U32 R29, RZ, RZ, c[0x0][0x230] ;  /* 0x00008c00ff1d7624 */ /* 0x000fe200078e00ff */
[----:B------:R-:W-:Y:S02]  /*15c0*/  LEA.HI R25, R13, R50, RZ, 0x3 ;  /* 0x000000320d197211 */ /* 0x000fe400078f18ff */
[----:B------:R-:W-:Y:S02]  /*15d0*/  LEA.HI R55, R55, R56, RZ, 0x7 ;  /* 0x0000003837377211 */ /* 0x000fe400078f38ff */
[----:B------:R-:W-:-:S02]  /*15e0*/  SHF.R.S32.HI R128, RZ, 0x3, R25 ;  /* 0x00000003ff807819 */ /* 0x000fc40000011419 */
[----:B------:R-:W-:Y:S01]  /*15f0*/  LOP3.LUT R25, R25, 0xfffffff8, RZ, 0xc0, !PT ;  /* 0xfffffff819197812 */ /* 0x000fe200078ec0ff */
[----:B------:R-:W-:Y:S01]  /*1600*/  @!P0 IMAD R6, R4, c[0x0][0x178], RZ ;  /* 0x00005e0004068a24 */ /* 0x000fe200078e02ff */
[----:B------:R-:W-:Y:S01]  /*1610*/  SHF.R.S32.HI R129, RZ, 0x1f, R128 ;  /* 0x0000001fff817819 */ /* 0x000fe20000011480 */
[----:B------:R-:W-:Y:S01]  /*1620*/  @P0 IMAD.WIDE.U32 R18, R164, c[0x0][0x190], RZ ;  /* 0x00006400a4120a25 */ /* 0x000fe200078e00ff */
[----:B------:R-:W-:Y:S02]  /*1630*/  MOV R28, RZ ;  /* 0x000000ff001c7202 */ /* 0x000fe40000000f00 */
[----:B------:R-:W-:Y:S01]  /*1640*/  SHF.R.S32.HI R55, RZ, 0x7, R55 ;  /* 0x00000007ff377819 */ /* 0x000fe20000011437 */
[C---:B------:R-:W-:Y:S01]  /*1650*/  @!P0 IMAD.WIDE.U32 R22, R5.reuse, c[0x0][0x178], RZ ;  /* 0x00005e0005168a25 */ /* 0x040fe200078e00ff */
[----:B------:R-:W-:Y:S02]  /*1660*/  MOV R143, c[0x0][0x198] ;  /* 0x00006600008f7a02 */ /* 0x000fe40000000f00 */
[----:B------:R-:W-:Y:S01]  /*1670*/  IMNMX R55, RZ, R55, !PT ;  /* 0x00000037ff377217 */ /* 0x000fe20007800200 */
[----:B------:R-:W-:Y:S01]  /*1680*/  @!P0 IMAD R3, R5, c[0x0][0x17c], R6 ;  /* 0x00005f0005038a24 */ /* 0x000fe200078e0206 */
[----:B------:R-:W-:Y:S01]  /*1690*/  SHF.L.U64.HI R161, R143, R90, c[0x0][0x19c] ;  /* 0x000067008fa17619 */ /* 0x000fe2000001025a */
[----:B------:R-:W-:-:S02]  /*16a0*/  IMAD.IADD R114, R50, 0x1, -R25 ;  /* 0x0000000132727824 */ /* 0x000fc400078e0a19 */
[----:B------:R-:W-:Y:S02]  /*16b0*/  @P0 IMAD R19, R164, c[0x0][0x194], R19 ;  /* 0x00006500a4130a24 */ /* 0x000fe400078e0213 */
[----:B------:R-:W-:Y:S01]  /*16c0*/  @!P0 IMAD.IADD R19, R23, 0x1, R3 ;  /* 0x0000000117138824 */ /* 0x000fe200078e0203 */
[----:B------:R-:W-:Y:S01]  /*16d0*/  LEA.HI R23, R13, R50, RZ, 0x4 ;  /* 0x000000320d177211 */ /* 0x000fe200078f20ff */
[----:B------:R-:W-:Y:S01]  /*16e0*/  @!P0 IMAD.MOV.U32 R18, RZ, RZ, R22 ;  /* 0x000000ffff128224 */ /* 0x000fe200078e0016 */
[----:B------:R-:W-:Y:S01]  /*16f0*/  SHF.L.U32 R100, R114, 0x3, RZ ;  /* 0x0000000372647819 */ /* 0x000fe200000006ff */
[----:B------:R-:W-:Y:S01]  /*1700*/  IMAD.WIDE R20, R21, 0x40, R128 ;  /* 0x0000004015147825 */ /* 0x000fe200078e0280 */
[----:B------:R-:W-:Y:S02]  /*1710*/  SHF.L.U32 R3, R128, 0x6, RZ ;  /* 0x0000000680037819 */ /* 0x000fe400000006ff */
[----:B------:R-:W-:Y:S01]  /*1720*/  LOP3.LUT R23, R23, 0xfffffff0, RZ, 0xc0, !PT ;  /* 0xfffffff017177812 */ /* 0x000fe200078ec0ff */
[----:B------:R-:W-:Y:S01]  /*1730*/  IMAD.HI.U32 R116, R27, R116, R28 ;  /* 0x000000741b747227 */ /* 0x000fe200078e001c */
[----:B------:R-:W-:-:S02]  /*1740*/  SHF.R.S32.HI R101, RZ, 0x1f, R100 ;  /* 0x0000001fff657819 */ /* 0x000fc40000011464 */
[----:B------:R-:W-:Y:S01]  /*1750*/  IADD3 R14, P0, R100, R14, RZ ;  /* 0x0000000e640e7210 */ /* 0x000fe20007f1e0ff */
[----:B------:R-:W-:Y:S01]  /*1760*/  IMAD R6, R21, c[0x0][0x190], RZ ;  /* 0x0000640015067a24 */ /* 0x000fe200078e02ff */
[----:B------:R-:W-:Y:S01]  /*1770*/  LOP3.LUT R3, R3, 0x1c0, RZ, 0xc0, !PT ;  /* 0x000001c003037812 */ /* 0x000fe200078ec0ff */
[----:B------:R-:W-:Y:S01]  /*1780*/  IMAD.SHL.U32 R114, R114, 0x4, RZ ;  /* 0x0000000472727824 */ /* 0x000fe200078e00ff */
[----:B------:R-:W-:Y:S01]  /*1790*/  LEA.HI R13, R13, R50, RZ, 0x6 ;  /* 0x000000320d0d7211 */ /* 0x000fe200078f30ff */
[----:B------:R-:W-:Y:S01]  /*17a0*/  IMAD.IADD R50, R50, 0x1, -R23 ;  /* 0x0000000132327824 */ /* 0x000fe200078e0a17 */
[----:B------:R-:W-:Y:S01]  /*17b0*/  LOP3.LUT R23, R3, 0x38, R100, 0xf8, !PT ;  /* 0x0000003803177812 */ /* 0x000fe200078ef864 */
[----:B------:R-:W-:Y:S01]  /*17c0*/  IMAD.X R15, R101, 0x1, R15, P0 ;  /* 0x00000001650f7824 */ /* 0x000fe200000e060f */
[----:B------:R-:W-:Y:S01]  /*17d0*/  SHF.R.U32.HI R118, RZ, 0x3, R3 ;  /* 0x00000003ff767819 */ /* 0x000fe20000011603 */
[----:B------:R-:W-:Y:S01]  /*17e0*/  IMAD R3, R2, c[0x0][0x1b8], RZ ;  /* 0x00006e0002037a24 */ /* 0x000fe200078e02ff */
[----:B------:R-:W-:Y:S01]  /*17f0*/  IADD3 R120, P0, R128, R17, RZ ;  /* 0x0000001180787210 */ /* 0x000fe20007f1e0ff */
[----:B------:R-:W-:Y:S01]  /*1800*/  IMAD.WIDE.U32 R14, R0, c[0x0][0x1b8], R14 ;  /* 0x00006e00000e7a25 */ /* 0x000fe200078e000e */
[----:B------:R-:W-:-:S02]  /*1810*/  IADD3 R18, P1, R100, R18, RZ ;  /* 0x0000001264127210 */ /* 0x000fc40007f3e0ff */
[----:B------:R-:W-:Y:S01]  /*1820*/  SHF.R.S32.HI R117, RZ, 0x1, R116 ;  /* 0x00000001ff757819 */ /* 0x000fe20000011474 */
[----:B------:R-:W-:Y:S01]  /*1830*/  IMAD R3, R0, c[0x0][0x1bc], R3 ;  /* 0x00006f0000037a24 */ /* 0x000fe200078e0203 */
[----:B------:R-:W-:Y:S01]  /*1840*/  IADD3.X R19, R101, R19, RZ, P1, !PT ;  /* 0x0000001365137210 */ /* 0x000fe20000ffe4ff */
[----:B------:R-:W-:Y:S01]  /*1850*/  IMAD.X R11, R129, 0x1, R11, P0 ;  /* 0x00000001810b7824 */ /* 0x000fe200000e060b */
[----:B------:R-:W-:Y:S01]  /*1860*/  IADD3 R124, P0, R100, R124, RZ ;  /* 0x0000007c647c7210 */ /* 0x000fe20007f1e0ff */
[C---:B------:R-:W-:Y:S01]  /*1870*/  IMAD R6, R20.reuse, c[0x0][0x194], R6 ;  /* 0x0000650014067a24 */ /* 0x040fe200078e0206 */
[----:B------:R-:W-:Y:S01]  /*1880*/  IADD3 R17, R15, R3, RZ ;  /* 0x000000030f117210 */ /* 0x000fe20007ffe0ff */
[----:B------:R-:W-:Y:S01]  /*1890*/  IMAD.WIDE.U32 R18, R20, c[0x0][0x190], R18 ;  /* 0x0000640014127a25 */ /* 0x000fe200078e0012 */
[----:B------:R-:W-:Y:S02]  /*18a0*/  IADD3.X R125, R101, R9, RZ, P0, !PT ;  /* 0x00000009657d7210 */ /* 0x000fe400007fe4ff */
[----:B------:R-:W-:Y:S01]  /*18b0*/  SHF.R.S32.HI R3, RZ, 0x1f, R130 ;  /* 0x0000001fff037819 */ /* 0x000fe20000011482 */
[----:B------:R-:W-:Y:S01]  /*18c0*/  IMAD.SHL.U32 R13, R13, 0x8, RZ ;  /* 0x000000080d0d7824 */ /* 0x000fe200078e00ff */
[----:B------:R-:W-:Y:S01]  /*18d0*/  ISETP.GT.AND P0, PT, R48, R55, PT ;  /* 0x000000373000720c */ /* 0x000fe20003f04270 */
[----:B------:R-:W-:Y:S01]  /*18e0*/  IMAD.IADD R15, R19, 0x1, R6 ;  /* 0x00000001130f7824 */ /* 0x000fe200078e0206 */
[----:B------:R-:W-:Y:S01]  /*18f0*/  SHF.R.S32.HI R51, RZ, 0x1f, R50 ;  /* 0x0000001fff337819 */ /* 0x000fe20000011432 */
[----:B------:R-:W-:Y:S01]  /*1900*/  IMAD R133, R3, c[0x0][0x1a8], RZ ;  /* 0x00006a0003857a24 */ /* 0x000fe200078e02ff */
[----:B------:R-:W-:Y:S01]  /*1910*/  LOP3.LUT R118, R23, R118, RZ, 0x3c, !PT ;  /* 0x0000007617767212 */ /* 0x000fe200078e3cff */
[----:B------:R-:W-:Y:S01]  /*1920*/  IMAD R11, R11, c[0x0][0x1a0], RZ ;  /* 0x000068000b0b7a24 */ /* 0x000fe200078e02ff */
[----:B------:R-:W-:Y:S01]  /*1930*/  MOV R16, R14 ;  /* 0x0000000e00107202 */ /* 0x000fe20000000f00 */
[----:B------:R-:W-:Y:S01]  /*1940*/  IMAD.MOV.U32 R14, RZ, RZ, R18 ;  /* 0x000000ffff0e7224 */ /* 0x000fe200078e0012 */
[----:B------:R-:W-:Y:S01]  /*1950*/  LEA.HI R51, R51, R50, RZ, 0x3 ;  /* 0x0000003233337211 */ /* 0x000fe200078f18ff */
[----:B------:R-:W-:Y:S01]  /*1960*/  IMAD R127, R129, c[0x0][0x198], RZ ;  /* 0x00006600817f7a24 */ /* 0x000fe200078e02ff */
[----:B------:R-:W-:Y:S01]  /*1970*/  LOP3.LUT R118, R118, 0xfffffe00, R13, 0xf8, !PT ;  /* 0xfffffe0076767812 */ /* 0x000fe200078ef80d */
[----:B------:R-:W-:Y:S01]  /*1980*/  IMAD R115, R128, R117, R114 ;  /* 0x0000007580737224 */ /* 0x000fe200078e0272 */
[----:B------:R-:W-:Y:S01]  /*1990*/  LOP3.LUT R13, R51, 0xfffffff8, RZ, 0xc0, !PT ;  /* 0xfffffff8330d7812 */ /* 0x000fe200078ec0ff */
[----:B------:R-:W-:-:S02]  /*19a0*/  IMAD R133, R130, c[0x0][0x1ac], R133 ;  /* 0x00006b0082857a24 */ /* 0x000fc400078e0285 */
[----:B------:R-:W-:Y:S01]  /*19b0*/  IMAD R123, R120, c[0x0][0x1a4], R11 ;  /* 0x00006900787b7a24 */ /* 0x000fe200078e020b */
[----:B------:R-:W-:Y:S01]  /*19c0*/  IADD3 R114, R114, R115, RZ ;  /* 0x0000007372727210 */ /* 0x000fe20007ffe0ff */
[----:B------:R-:W-:Y:S01]  /*19d0*/  IMAD.MOV.U32 R3, RZ, RZ, c[0x0][0x1a0] ;  /* 0x00006800ff037624 */ /* 0x000fe200078e00ff */
[----:B------:R-:W-:Y:S01]  /*19e0*/  SHF.R.S32.HI R102, RZ, 0x1f, R115 ;  /* 0x0000001fff667819 */ /* 0x000fe20000011473 */
[----:B------:R-:W-:Y:S01]  /*19f0*/  IMAD.WIDE.U32 R130, R130, c[0x0][0x1a8], R14 ;  /* 0x00006a0082827a25 */ /* 0x000fe200078e000e */
[----:B------:R-:W-:Y:S02]  /*1a00*/  SHF.R.S32.HI R99, RZ, 0x1f, R114 ;  /* 0x0000001fff637819 */ /* 0x000fe40000011472 */
        /* <DEDUP_REMOVED lines=54> */
[C---:B------:R-:W-:Y:S01]  /*1d70*/  IMAD.WIDE.U32 R14, R3.reuse, 0x20, RZ ;  /* 0x00000020030e7825 */ /* 0x040fe200078e00ff */
[----:B------:R-:W-:Y:S01]  /*1d80*/  ULDC UR17, c[0x0][0x19c] ;  /* 0x0000670000117ab9 */ /* 0x000fe20000000800 */
        /* <DEDUP_REMOVED lines=8> */
[----:B------:R-:W-:Y:S01]  /*1e10*/  IMAD.IADD R7, R13, 0x1, R5 ;  /* 0x000000010d077824 */ /* 0x000fe200078e0205 */
[----:B------:R-:W-:Y:S01]  /*1e20*/  IADD3 R73, R11, UR18, RZ ;  /* 0x000000120b497c10 */ /* 0x000fe2000fffe0ff */
[----:B------:R-:W-:Y:S01]  /*1e30*/  IMAD.MOV.U32 R6, RZ, RZ, R12 ;  /* 0x000000ffff067224 */ /* 0x000fe200078e000c */
[----:B------:R-:W-:Y:S01]  /*1e40*/  UIMAD UR12, UR12, UR17, URZ ;  /* 0x000000110c0c72a4 */ /* 0x000fe2000f8e023f */
[----:B------:R-:W-:Y:S01]  /*1e50*/  IMAD R85, R0, c[0x0][0x29c], R85 ;  /* 0x0000a70000557a24 */ /* 0x000fe200078e0255 */
[----:B------:R-:W-:Y:S01]  /*1e60*/  SHF.L.U64.HI R73, R10, 0x1, R73 ;  /* 0x000000010a497819 */ /* 0x000fe20000010249 */
[----:B------:R-:W-:Y:S01]  /*1e70*/  IMAD.WIDE.U32 R2, R0, c[0x0][0x298], R8 ;  /* 0x0000a60000027a25 */ /* 0x000fe200078e0008 */
[----:B------:R-:W-:Y:S01]  /*1e80*/  UIMAD UR5, UR8, UR5, URZ ;  /* 0x00000005080572a4 */ /* 0x000fe2000f8e023f */
[----:B------:R-:W-:Y:S01]  /*1e90*/  SHF.L.U64.HI R68, R14, 0x1, R68 ;  /* 0x000000010e447819 */ /* 0x000fe20000010244 */
[----:B------:R-:W-:Y:S01]  /*1ea0*/  UIMAD.WIDE.U32 UR34, UR8, UR4, URZ ;  /* 0x00000004082272a5 */ /* 0x000fe2000f8e003f */
        /* <DEDUP_REMOVED lines=37> */
[-C--:B------:R-:W-:Y:S01]  /*2100*/  SHF.L.U64.HI R71, R134, R61.reuse, c[0x0][0x294] ;  /* 0x0000a50086477619 */ /* 0x080fe2000001023d */
        /* <DEDUP_REMOVED lines=22> */
[----:B------:R-:W-:Y:S01]  /*2270*/  IMAD R105, R117, 0x50, RZ ;  /* 0x0000005075697824 */ /* 0x000fe200078e02ff */
[----:B------:R-:W-:Y:S01]  /*2280*/  SHF.L.U64.HI R66, R67, 0x1, R66 ;  /* 0x0000000143427819 */ /* 0x000fe20000010242 */
[C---:B------:R-:W-:Y:S01]  /*2290*/  IMAD R104, R117.reuse, 0x60, RZ ;  /* 0x0000006075687824 */ /* 0x040fe200078e02ff */
        /* <DEDUP_REMOVED lines=46> */
.L_x_6724:
[----:B------:R-:W-:Y:S01]  /*2580*/  LEA R3, R11, 0xffffff80, 0x7 ;  /* 0xffffff800b037811 */ /* 0x000fe200078e38ff */
[----:B---3--:R-:W-:Y:S01]  /*2590*/  IMAD.MOV.U32 R12, RZ, RZ, R82 ;  /* 0x000000ffff0c7224 */ /* 0x008fe200078e0052 */
[----:B------:R-:W-:Y:S01]  /*25a0*/  ISETP.NE.AND P4, PT, R119, RZ, PT ;  /* 0x000000ff7700720c */ /* 0x000fe20003f85270 */
[----:B------:R-:W-:Y:S02]  /*25b0*/  IMAD.MOV.U32 R13, RZ, RZ, R83 ;  /* 0x000000ffff0d7224 */ /* 0x000fe400078e0053 */
[--C-:B----4-:R-:W-:Y:S02]  /*25c0*/  IMAD.IADD R5, R49, 0x1, -R3.reuse ;  /* 0x0000000131057824 */ /* 0x110fe400078e0a03 */
        /* <DEDUP_REMOVED lines=12> */
[----:B------:R-:W-:Y:S01]  /*2690*/  @!P2 IMAD.X R7, R83, 0x1, R64, P1 ;  /* 0x000000015307a824 */ /* 0x000fe200008e0640 */
[C---:B------:R-:W-:Y:S02]  /*26a0*/  @!P6 IADD3 R28, P1, R82.reuse, R67, RZ ;  /* 0x00000043521ce210 */ /* 0x040fe40007f3e0ff */
[----:B------:R-:W-:Y:S02]  /*26b0*/  ISETP.LT.OR P2, PT, R113, R3, P0 ;  /* 0x000000037100720c */ /* 0x000fe40000741670 */
[----:B------:R-:W-:Y:S01]  /*26c0*/  @!P3 IADD3 R24, P0, R82, R140, RZ ;  /* 0x0000008c5218b210 */ /* 0x000fe20007f1e0ff */
[C---:B------:R-:W-:Y:S01]  /*26d0*/  @!P6 IMAD.X R29, R83.reuse, 0x1, R66, P1 ;  /* 0x00000001531de824 */ /* 0x040fe200008e0642 */
[C---:B------:R-:W-:Y:S02]  /*26e0*/  @!P6 IADD3 R148, P1, R80.reuse, R69, RZ ;  /* 0x000000455094e210 */ /* 0x040fe40007f3e0ff */
        /* <DEDUP_REMOVED lines=32> */
[C---:B------:R-:W-:Y:S02]  /*28f0*/  LEA R82, P0, R57.reuse, R12, 0x1 ;  /* 0x0000000c39527211 */ /* 0x040fe400078008ff */
        /* <DEDUP_REMOVED lines=32> */
[----:B---3--:R-:W2:Y:S11]  /*2b00*/  LDG.E.128 R12, [R84.64] ;  /* 0x00000006540c7981 */ /* 0x008eb6000c1e1d00 */
[----:B------:R-:W-:Y:S01]  /*2b10*/  @!UPT UIADD3 URZ, URZ, URZ, URZ ;  /* 0x0000003f3f3ff290 */ /* 0x000fe2000fffe03f */
        /* <DEDUP_REMOVED lines=48> */
.L_x_6674:
[----:B------:R-:W-:Y:S05]  /*2e20*/  BSYNC B0 ;  /* 0x0000000000007941 */ /* 0x000fea0003800000 */
.L_x_6673:
        /* <DEDUP_REMOVED lines=62> */
.L_x_6676:
[----:B------:R-:W-:Y:S05]  /*3210*/  BSYNC B0 ;  /* 0x0000000000007941 */ /* 0x000fea0003800000 */
.L_x_6675:
        /* <DEDUP_REMOVED lines=62> */
.L_x_6678:
[----:B------:R-:W-:Y:S05]  /*3600*/  BSYNC B0 ;  /* 0x0000000000007941 */ /* 0x000fea0003800000 */
.L_x_6677:
[----:B------:R-:W-:Y:S01]  /*3610*/  BSSY B0, `(.L_x_6679) ;  /* 0x0000040000007945 */ /* 0x000fe20003800000 */
[----:B------:R-:W-:-:S05]  /*3620*/  @P3 BRA `(.L_x_6680) ;  /* 0x000003e000003947 */ /* 0x000fca0003800000 */
[----:B------:R-:W-:Y:S02]  /*3630*/  ISETP.GE.AND P0, PT, R100, UR4, PT ;  /* 0x0000000464007c0c */ /* 0x000fe4000bf06270 */
[----:B------:R-:W-:Y:S05]  /*3640*/  MOV R35, 0x60 ;  /* 0x0000006000237802 */ /* 0x000fea0000000f00 */
[C---:B------:R-:W-:Y:S04]  /*3650*/  IMAD.WIDE.U32 R40, R35.reuse, c[0x0][0x198], R78 ;  /* 0x0000660023287a25 */ /* 0x040fe800078e004e */
[----:B------:R-:W-:Y:S02]  /*3660*/  IMAD R35, R35, c[0x0][0x19c], RZ ;  /* 0x0000670023237a24 */ /* 0x000fe400078e02ff */
[C---:B-1-3--:R-:W-:Y:S02]  /*3670*/  @!P0 SHF.L.U32 R31, R107.reuse, 0x1, RZ ;  /* 0x000000016b1f8819 */ /* 0x04afe400000006ff */
[----:B------:R-:W-:Y:S02]  /*3680*/  @!P0 SHF.L.U64.HI R24, R107, 0x1, R96 ;  /* 0x000000016b188819 */ /* 0x000fe40000010260 */
[----:B------:R-:W-:Y:S02]  /*3690*/  @!P0 IADD3 R28, P1, R31, R38, RZ ;  /* 0x000000261f1c8210 */ /* 0x000fe40007f3e0ff */
[----:B------:R-:W-:Y:S02]  /*36a0*/  IADD3 R41, R41, R35, RZ ;  /* 0x0000002329297210 */ /* 0x000fe40007ffe0ff */
        /* <DEDUP_REMOVED lines=47> */
[----:B------:R-:W-:Y:S01]  /*39a0*/  @!P0 F2FP.PACK_AB R24, R3, R24 ;  /* 0x000000180318823e */ /* 0x000fe200000000ff */
[----:B------:R-:W-:Y:S01]  /*39b0*/  @!P0 IMAD.MOV.U32 R12, RZ, RZ, R31 ;  /* 0x000000ffff0c8224 */ /* 0x000fe200078e001f */
[----:B------:R-:W-:Y:S02]  /*39c0*/  @!P0 MOV R13, R26 ;  /* 0x0000001a000d8202 */ /* 0x000fe40000000f00 */
[----:B------:R-:W-:Y:S02]  /*39d0*/  @!P0 F2FP.PACK_AB R37, R4, R37 ;  /* 0x000000250425823e */ /* 0x000fe400000000ff */
[----:B------:R-:W-:Y:S02]  /*39e0*/  @!P0 MOV R14, R24 ;  /* 0x00000018000e8202 */ /* 0x000fe40000000f00 */
[----:B------:R-:W-:Y:S05]  /*39f0*/  @!P0 MOV R15, R37 ;  /* 0x00000025000f8202 */ /* 0x000fea0000000f00 */
[----:B------:R1:W-:Y:S02]  /*3a00*/  STG.E.128 [R40.64], R12 ;  /* 0x0000000c28007986 */ /* 0x0003e4000c101d06 */
.L_x_6680:
[----:B------:R-:W-:Y:S05]  /*3a10*/  BSYNC B0 ;  /* 0x0000000000007941 */ /* 0x000fea0003800000 */
.L_x_6679:
        /* <DEDUP_REMOVED lines=63> */
.L_x_6682:
[----:B------:R-:W-:Y:S05]  /*3e10*/  BSYNC B0 ;  /* 0x0000000000007941 */ /* 0x000fea0003800000 */
.L_x_6681:
[----:B------:R-:W-:Y:S01]  /*3e20*/  BSSY B0, `(.L_x_6683) ;  /* 0x0000040000007945 */ /* 0x000fe20003800000 */
[----:B------:R-:W-:-:S05]  /*3e30*/  @P4 BRA `(.L_x_6684) ;  /* 0x000003e000004947 */ /* 0x000fca0003800000 */
[----:B------:R-:W-:Y:S02]  /*3e40*/  ISETP.GE.AND P0, PT, R100, UR4, PT ;  /* 0x0000000464007c0c */ /* 0x000fe4000bf06270 */
[----:B-1-3--:R-:W-:Y:S02]  /*3e50*/  MOV R33, c[0x0][0x288] ;  /* 0x0000a20000217a02 */ /* 0x00afe40000000f00 */
[----:B------:R-:W-:Y:S03]  /*3e60*/  MOV R35, 0xa0 ;  /* 0x000000a000237802 */ /* 0x000fe60000000f00 */
[----:B------:R-:W-:Y:S04]  /*3e70*/  IMAD.WIDE.U32 R32, R33, 0xa0, R84 ;  /* 0x000000a021207825 */ /* 0x000fe800078e0054 */
[----:B------:R-:W-:Y:S01]  /*3e80*/  IMAD.WIDE.U32 R40, R35, c[0x0][0x198], R78 ;  /* 0x0000660023287a25 */ /* 0x000fe200078e004e */
[----:B------:R-:W-:Y:S02]  /*3e90*/  IADD3 R33, R33, UR24, RZ ;  /* 0x0000001821217c10 */ /* 0x000fe4000fffe0ff */
[----:B------:R-:W-:Y:S01]  /*3ea0*/  @!P0 SHF.L.U32 R31, R105, 0x1, RZ ;  /* 0x00000001691f8819 */ /* 0x000fe200000006ff */
[----:B------:R-:W-:Y:S01]  /*3eb0*/  IMAD R35, R35, c[0x0][0x19c], RZ ;  /* 0x0000670023237a24 */ /* 0x000fe200078e02ff */
[----:B------:R-:W-:Y:S01]  /*3ec0*/  @!P0 SHF.L.U64.HI R24, R105, 0x1, R94 ;  /* 0x0000000169188819 */ /* 0x000fe2000001025e */
[----:B------:R-:W2:Y:S01]  /*3ed0*/  LDG.E.128 R12, [R32.64] ;  /* 0x00000006200c7981 */ /* 0x000ea2000c1e1d00 */
[C---:B------:R-:W-:Y:S02]  /*3ee0*/  @!P0 IADD3 R18, P1, R31.reuse, R10, RZ ;  /* 0x0000000a1f128210 */ /* 0x040fe40007f3e0ff */
[----:B------:R-:W-:Y:S02]  /*3ef0*/  @!P0 IADD3 R28, P2, R31, R38, RZ ;  /* 0x000000261f1c8210 */ /* 0x000fe40007f5e0ff */
[C---:B------:R-:W-:Y:S02]  /*3f00*/  @!P0 IADD3.X R19, R24.reuse, R9, RZ, P1, !PT ;  /* 0x0000000918138210 */ /* 0x040fe40000ffe4ff */
[----:B------:R-:W-:Y:S02]  /*3f10*/  @!P0 IADD3.X R29, R24, R39, RZ, P2, !PT ;  /* 0x00000027181d8210 */ /* 0x000fe400017fe4ff */
[----:B------:R-:W-:Y:S01]  /*3f20*/  IADD3 R41, R41, R35, RZ ;  /* 0x0000002329297210 */ /* 0x000fe20007ffe0ff */
        /* <DEDUP_REMOVED lines=28> */
[----:B------:R-:W-:Y:S01]  /*40f0*/  @!P0 HADD2.F32 R6, -RZ, R17.H0_H0 ;  /* 0x20000011ff068230 */ /* 0x000fe20000004100 */
[-C--:B------:R-:W-:Y:S01]  /*4100*/  @!P0 FFMA.FTZ R2, R23, R22.reuse, R2 ;  /* 0x0000001617028223 */ /* 0x080fe20000010002 */
[----:B------:R-:W-:Y:S01]  /*4110*/  @!P0 HADD2.F32 R7, -RZ, R7.H1_H1 ;  /* 0x30000007ff078230 */ /* 0x000fe20000004100 */
[----:B------:R-:W-:Y:S01]  /*4120*/  @!P0 FFMA.FTZ R3, R20, R25, R3 ;  /* 0x0000001914038223 */ /* 0x000fe20000010003 */
[----:B------:R-:W-:Y:S01]  /*4130*/  @!P0 F2FP.PACK_AB R31, R0, R31 ;  /* 0x0000001f001f823e */ /* 0x000fe200000000ff */
[----:B------:R-:W-:Y:S02]  /*4140*/  @!P0 FFMA.FTZ R33, R19, R22, -R33 ;  /* 0x0000001613218223 */ /* 0x000fe40000010821 */
[CC--:B------:R-:W-:Y:S02]  /*4150*/  @!P0 FMUL.FTZ R37, R21.reuse, R7.reuse ;  /* 0x0000000715258220 */ /* 0x0c0fe40000410000 */
[----:B------:R-:W-:Y:S01]  /*4160*/  @!P0 FMUL.FTZ R4, R6, R7 ;  /* 0x0000000706048220 */ /* 0x000fe20000410000 */
[----:B------:R-:W-:Y:S01]  /*4170*/  @!P0 F2FP.PACK_AB R26, R2, R33 ;  /* 0x00000021021a823e */ /* 0x000fe200000000ff */
[----:B------:R-:W-:Y:S02]  /*4180*/  @!P0 FFMA.FTZ R24, R8, R25, -R24 ;  /* 0x0000001908188223 */ /* 0x000fe40000010818 */
[-C--:B------:R-:W-:Y:S01]  /*4190*/  @!P0 FFMA.FTZ R37, R6, R27.reuse, -R37 ;  /* 0x0000001b06258223 */ /* 0x080fe20000010825 */
[----:B------:R-:W-:Y:S01]  /*41a0*/  @!P0 MOV R13, R26 ;  /* 0x0000001a000d8202 */ /* 0x000fe20000000f00 */
[----:B------:R-:W-:Y:S01]  /*41b0*/  @!P0 FFMA.FTZ R4, R21, R27, R4 ;  /* 0x0000001b15048223 */ /* 0x000fe20000010004 */
[----:B------:R-:W-:Y:S01]  /*41c0*/  @!P0 F2FP.PACK_AB R24, R3, R24 ;  /* 0x000000180318823e */ /* 0x000fe200000000ff */
[----:B------:R-:W-:Y:S03]  /*41d0*/  @!P0 IMAD.MOV.U32 R12, RZ, RZ, R31 ;  /* 0x000000ffff0c8224 */ /* 0x000fe600078e001f */
[----:B------:R-:W-:Y:S02]  /*41e0*/  @!P0 F2FP.PACK_AB R37, R4, R37 ;  /* 0x000000250425823e */ /* 0x000fe400000000ff */
[----:B------:R-:W-:Y:S02]  /*41f0*/  @!P0 MOV R14, R24 ;  /* 0x00000018000e8202 */ /* 0x000fe40000000f00 */
[----:B------:R-:W-:Y:S05]  /*4200*/  @!P0 MOV R15, R37 ;  /* 0x00000025000f8202 */ /* 0x000fea0000000f00 */
[----:B------:R1:W-:Y:S02]  /*4210*/  STG.E.128 [R40.64], R12 ;  /* 0x0000000c28007986 */ /* 0x0003e4000c101d06 */
.L_x_6684:
[----:B------:R-:W-:Y:S05]  /*4220*/  BSYNC B0 ;  /* 0x0000000000007941 */ /* 0x000fea0003800000 */
.L_x_6683:
        /* <DEDUP_REMOVED lines=8> */
[C---:B------:R-:W-:Y:S01]  /*42b0*/  @!P0 SHF.L.U32 R31, R104.reuse, 0x1, RZ ;  /* 0x00000001681f8819 */ /* 0x040fe200000006ff */
        /* <DEDUP_REMOVED lines=55> */
.L_x_6686:
[----:B------:R-:W-:Y:S05]  /*4630*/  BSYNC B0 ;  /* 0x0000000000007941 */ /* 0x000fea0003800000 */
.L_x_6685:
[----:B------:R-:W-:Y:S01]  /*4640*/  ISETP.NE.AND P0, PT, R146, RZ, PT ;  /* 0x000000ff9200720c */ /* 0x000fe20003f05270 */
[----:B------:R-:W-:Y:S01]  /*4650*/  @!UPT UIADD3 URZ, URZ, URZ, URZ ;  /* 0x0000003f3f3ff290 */ /* 0x000fe2000fffe03f */
[----:B------:R-:W-:Y:S11]  /*4660*/  BSSY B0, `(.L_x_6687) ;  /* 0x0000040000007945 */ /* 0x000ff60003800000 */
        /* <DEDUP_REMOVED lines=63> */
.L_x_6688:
[----:B------:R-:W-:Y:S05]  /*4a60*/  BSYNC B0 ;  /* 0x0000000000007941 */ /* 0x000fea0003800000 */
.L_x_6687:
        /* <DEDUP_REMOVED lines=9> */
.L_x_6672:
        /* <DEDUP_REMOVED lines=89> */
.L_x_6693:
[----:B------:R-:W-:Y:S05]  /*5090*/  BSYNC B0 ;  /* 0x0000000000007941 */ /* 0x000fea0003800000 */
.L_x_6692:
[----:B-----5:R2:W-:Y:S02]  /*50a0*/  STG.E.128 [R78.64], R44 ;  /* 0x0000002c4e007986 */ /* 0x0205e4000c101d06 */
.L_x_6691:
[----:B------:R-:W-:Y:S05]  /*50b0*/  BSYNC B1 ;  /* 0x0000000000017941 */ /* 0x000fea0003800000 */
.L_x_6690:
[----:B------:R-:W-:Y:S01]  /*50c0*/  BSSY B1, `(.L_x_6694) ;  /* 0x000005f000017945 */ /* 0x000fe20003800000 */
[----:B------:R-:W-:-:S05]  /*50d0*/  @P2 BRA `(.L_x_6695) ;  /* 0x000005d000002947 */ /* 0x000fca0003800000 */
[C---:B------:R-:W-:Y:S01]  /*50e0*/  LEA R150, P0, R91.reuse, R84, 0x1 ;  /* 0x000000545b967211 */ /* 0x040fe200078008ff */
[----:B------:R-:W-:Y:S03]  /*50f0*/  BSSY B0, `(.L_x_6696) ;  /* 0x0000058000007945 */ /* 0x000fe60003800000 */
[----:B------:R-:W-:Y:S02]  /*5100*/  LEA.HI.X R151, R91, R85, R90, 0x1, P0 ;  /* 0x000000555b977211 */ /* 0x000fe400000f0c5a */
[----:B------:R-:W-:Y:S03]  /*5110*/  ISETP.GE.AND P0, PT, R100, UR4, PT ;  /* 0x0000000464007c0c */ /* 0x000fe6000bf06270 */
[----:B--23--:R2:W5:Y:S10]  /*5120*/  LDG.E.128 R44, [R150.64] ;  /* 0x00000006962c7981 */ /* 0x00c574000c1e1d00 */
[----:B------:R-:W-:-:S05]  /*5130*/  @P0 BRA `(.L_x_6697) ;  /* 0x0000053000000947 */ /* 0x000fca0003800000 */
[----:B-----5:R-:W-:Y:S01]  /*5140*/  HADD2.F32 R30, -RZ, R45.H0_H0 ;  /* 0x2000002dff1e7230 */ /* 0x020fe20000004100 */
[-C--:B------:R-:W-:Y:S02]  /*5150*/  ISETP.GE.AND P0, PT, R100, R147.reuse, PT ;  /* 0x000000936400720c */ /* 0x080fe40003f06270 */
[----:B------:R-:W-:Y:S02]  /*5160*/  MOV R148, R147 ;  /* 0x0000009300947202 */ /* 0x000fe40000000f00 */
[----:B------:R-:W-:Y:S02]  /*5170*/  MOV R29, R44 ;  /* 0x0000002c001d7202 */ /* 0x000fe40000000f00 */
[----:B------:R-:W-:Y:S02]  /*5180*/  MOV R44, R46 ;  /* 0x0000002e002c7202 */ /* 0x000fe40000000f00 */
[----:B------:R-:W-:Y:S05]  /*5190*/  MOV R37, R47 ;  /* 0x0000002f00257202 */ /* 0x000fea0000000f00 */
        /* <DEDUP_REMOVED lines=77> */
.L_x_6697:
[----:B------:R-:W-:Y:S05]  /*5670*/  BSYNC B0 ;  /* 0x0000000000007941 */ /* 0x000fea0003800000 */
.L_x_6696:
[C---:B------:R-:W-:Y:S04]  /*5680*/  LEA R2, P0, R162.reuse, R78, 0x1 ;  /* 0x0000004ea2027211 */ /* 0x040fe800078008ff */
[----:B------:R-:W-:Y:S05]  /*5690*/  LEA.HI.X R3, R162, R79, R161, 0x1, P0 ;  /* 0x0000004fa2037211 */ /* 0x000fea00000f0ca1 */
[----:B-----5:R3:W-:Y:S04]  /*56a0*/  STG.E.128 [R2.64], R44 ;  /* 0x0000002c02007986 */ /* 0x0207e8000c101d06 */
.L_x_6695:
[----:B------:R-:W-:Y:S05]  /*56b0*/  BSYNC B1 ;  /* 0x0000000000017941 */ /* 0x000fea0003800000 */
.L_x_6694:
        /* <DEDUP_REMOVED lines=20> */
[----:B------:R-:W-:Y:S02]  /*5800*/  IADD3 R151, P1, R108, R150, RZ ;  /* 0x000000966c977210 */ /* 0x000fe40007f3e0ff */
[----:B------:R-:W-:Y:S01]  /*5810*/  @P0 IADD3 R148, RZ, -UR5, RZ ;  /* 0x80000005ff940c10 */ /* 0x000fe2000fffe0ff */
[----:B------:R-:W2:Y:S01]  /*5820*/  LDG.E.128 R16, [R18.64] ;  /* 0x0000000612107981 */ /* 0x000ea2000c1e1d00 */
[-C--:B------:R-:W-:Y:S02]  /*5830*/  LEA.HI.X.SX32 R150, R150, R97.reuse, 0x1, P1 ;  /* 0x0000006196967211 */ /* 0x080fe400008f0eff */
        /* <DEDUP_REMOVED lines=67> */
.L_x_6701:
[----:B------:R-:W-:Y:S05]  /*5c70*/  BSYNC B0 ;  /* 0x0000000000007941 */ /* 0x000fea0003800000 */
.L_x_6700:
[C---:B------:R-:W-:Y:S04]  /*5c80*/  LEA R2, P0, R142.reuse, R78, 0x1 ;  /* 0x0000004e8e027211 */ /* 0x040fe800078008ff */
[----:B------:R-:W-:Y:S05]  /*5c90*/  LEA.HI.X R3, R142, R79, R60, 0x1, P0 ;  /* 0x0000004f8e037211 */ /* 0x000fea00000f0c3c */
[----:B-----5:R3:W-:Y:S04]  /*5ca0*/  STG.E.128 [R2.64], R44 ;  /* 0x0000002c02007986 */ /* 0x0207e8000c101d06 */
.L_x_6699:
[----:B------:R-:W-:Y:S05]  /*5cb0*/  BSYNC B1 ;  /* 0x0000000000017941 */ /* 0x000fea0003800000 */
.L_x_6698:
[----:B------:R-:W-:Y:S01]  /*5cc0*/  BSSY B1, `(.L_x_6702) ;  /* 0x0000067000017945 */ /* 0x000fe20003800000 */
[----:B------:R-:W-:-:S05]  /*5cd0*/  @P3 BRA `(.L_x_6703) ;  /* 0x0000065000003947 */ /* 0x000fca0003800000 */
[----:B---3--:R-:W-:Y:S01]  /*5ce0*/  MOV R3, c[0x0][0x288] ;  /* 0x0000a20000037a02 */ /* 0x008fe20000000f00 */
[----:B------:R-:W-:Y:S01]  /*5cf0*/  BSSY B0, `(.L_x_6704) ;  /* 0x000005e000007945 */ /* 0x000fe20003800000 */
[----:B------:R-:W-:Y:S03]  /*5d00*/  ISETP.GE.AND P0, PT, R100, UR4, PT ;  /* 0x0000000464007c0c */ /* 0x000fe6000bf06270 */
[----:B------:R-:W-:Y:S05]  /*5d10*/  IMAD.WIDE.U32 R148, R3, 0x60, R84 ;  /* 0x0000006003947825 */ /* 0x000fea00078e0054 */
[----:B------:R-:W-:Y:S05]  /*5d20*/  IADD3 R149, R149, UR21, RZ ;  /* 0x0000001595957c10 */ /* 0x000fea000fffe0ff */
[----:B------:R3:W5:Y:S01]  /*5d30*/  LDG.E.128 R32, [R148.64] ;  /* 0x0000000694207981 */ /* 0x000762000c1e1d00 */
[----:B------:R-:W-:-:S05]  /*5d40*/  @P0 BRA `(.L_x_6705) ;  /* 0x0000058000000947 */ /* 0x000fca0003800000 */
[-C--:B------:R-:W-:Y:S01]  /*5d50*/  ISETP.GE.AND P0, PT, R100, R147.reuse, PT ;  /* 0x000000936400720c */ /* 0x080fe20003f06270 */
[----:B-----5:R-:W-:Y:S01]  /*5d60*/  IMAD.MOV.U32 R30, RZ, RZ, R32 ;  /* 0x000000ffff1e7224 */ /* 0x020fe200078e0020 */
[----:B--2---:R-:W-:Y:S02]  /*5d70*/  MOV R46, R147 ;  /* 0x00000093002e7202 */ /* 0x004fe40000000f00 */
        /* <DEDUP_REMOVED lines=8> */
[----:B---3--:R-:W-:Y:S02]  /*5e00*/  MOV R148, RZ ;  /* 0x000000ff00947202 */ /* 0x008fe40000000f00 */
        /* <DEDUP_REMOVED lines=76> */
.L_x_6705:
[----:B------:R-:W-:Y:S05]  /*62d0*/  BSYNC B0 ;  /* 0x0000000000007941 */ /* 0x000fea0003800000 */
.L_x_6704:
[----:B------:R-:W-:Y:S05]  /*62e0*/  MOV R3, 0x60 ;  /* 0x0000006000037802 */ /* 0x000fea0000000f00 */
[C---:B------:R-:W-:Y:S04]  /*62f0*/  IMAD.WIDE.U32 R4, R3.reuse, c[0x0][0x198], R78 ;  /* 0x0000660003047a25 */ /* 0x040fe800078e004e */
[----:B------:R-:W-:Y:S05]  /*6300*/  IMAD R0, R3, c[0x0][0x19c], RZ ;  /* 0x0000670003007a24 */ /* 0x000fea00078e02ff */
[----:B------:R-:W-:Y:S05]  /*6310*/  IADD3 R5, R5, R0, RZ ;  /* 0x0000000005057210 */ /* 0x000fea0007ffe0ff */
[----:B-----5:R4:W-:Y:S02]  /*6320*/  STG.E.128 [R4.64], R32 ;  /* 0x0000002004007986 */ /* 0x0209e4000c101d06 */
.L_x_6703:
[----:B------:R-:W-:Y:S05]  /*6330*/  BSYNC B1 ;  /* 0x0000000000017941 */ /* 0x000fea0003800000 */
.L_x_6702:
[----:B------:R-:W-:Y:S01]  /*6340*/  ISETP.NE.AND P0, PT, R152, RZ, PT ;  /* 0x000000ff9800720c */ /* 0x000fe20003f05270 */
[----:B------:R-:W-:Y:S01]  /*6350*/  @!UPT UIADD3 URZ, URZ, URZ, URZ ;  /* 0x0000003f3f3ff290 */ /* 0x000fe2000fffe03f */
[----:B------:R-:W-:Y:S11]  /*6360*/  BSSY B1, `(.L_x_6706) ;  /* 0x0000064000017945 */ /* 0x000ff60003800000 */
[----:B------:R-:W-:-:S05]  /*6370*/  @P0 BRA `(.L_x_6707) ;  /* 0x0000062000000947 */ /* 0x000fca0003800000 */
[C---:B--2---:R-:W-:Y:S01]  /*6380*/  LEA R150, P0, R62.reuse, R84, 0x1 ;  /* 0x000000543e967211 */ /* 0x044fe200078008ff */
[----:B------:R-:W-:Y:S03]  /*6390*/  BSSY B0, `(.L_x_6708) ;  /* 0x000005d000007945 */ /* 0x000fe60003800000 */
[----:B------:R-:W-:Y:S02]  /*63a0*/  LEA.HI.X R151, R62, R85, R61, 0x1, P0 ;  /* 0x000000553e977211 */ /* 0x000fe400000f0c3d */
[----:B------:R-:W-:Y:S03]  /*63b0*/  ISETP.GE.AND P0, PT, R100, UR4, PT ;  /* 0x0000000464007c0c */ /* 0x000fe6000bf06270 */
[----:B---34-:R2:W5:Y:S10]  /*63c0*/  LDG.E.128 R32, [R150.64] ;  /* 0x0000000696207981 */ /* 0x018574000c1e1d00 */
        /* <DEDUP_REMOVED lines=89> */
.L_x_6709:
[----:B------:R-:W-:Y:S05]  /*6960*/  BSYNC B0 ;  /* 0x0000000000007941 */ /* 0x000fea0003800000 */
.L_x_6708:
[C---:B------:R-:W-:Y:S04]  /*6970*/  LEA R2, P0, R144.reuse, R78, 0x1 ;  /* 0x0000004e90027211 */ /* 0x040fe800078008ff */
[----:B------:R-:W-:Y:S05]  /*6980*/  LEA.HI.X R3, R144, R79, R63, 0x1, P0 ;  /* 0x0000004f90037211 */ /* 0x000fea00000f0c3f */
[----:B-----5:R3:W-:Y:S04]  /*6990*/  STG.E.128 [R2.64], R32 ;  /* 0x0000002002007986 */ /* 0x0207e8000c101d06 */
.L_x_6707:
[----:B------:R-:W-:Y:S05]  /*69a0*/  BSYNC B1 ;  /* 0x0000000000017941 */ /* 0x000fea0003800000 */
.L_x_6706:
[----:B------:R-:W-:Y:S01]  /*69b0*/  BSSY B1, `(.L_x_6710) ;  /* 0x0000067000017945 */ /* 0x000fe20003800000 */
[----:B------:R-:W-:-:S05]  /*69c0*/  @P4 BRA `(.L_x_6711) ;  /* 0x0000065000004947 */ /* 0x000fca0003800000 */
[----:B---3--:R-:W-:Y:S01]  /*69d0*/  MOV R3, c[0x0][0x288] ;  /* 0x0000a20000037a02 */ /* 0x008fe20000000f00 */
[----:B------:R-:W-:Y:S01]  /*69e0*/  BSSY B0, `(.L_x_6712) ;  /* 0x000005e000007945 */ /* 0x000fe20003800000 */
[----:B------:R-:W-:Y:S03]  /*69f0*/  ISETP.GE.AND P0, PT, R100, UR4, PT ;  /* 0x0000000464007c0c */ /* 0x000fe6000bf06270 */
[----:B--2---:R-:W-:Y:S05]  /*6a00*/  IMAD.WIDE.U32 R150, R3, 0xa0, R84 ;  /* 0x000000a003967825 */ /* 0x004fea00078e0054 */
[----:B------:R-:W-:Y:S05]  /*6a10*/  IADD3 R151, R151, UR20, RZ ;  /* 0x0000001497977c10 */ /* 0x000fea000fffe0ff */
[----:B----4-:R2:W5:Y:S01]  /*6a20*/  LDG.E.128 R32, [R150.64] ;  /* 0x0000000696207981 */ /* 0x010562000c1e1d00 */
        /* <DEDUP_REMOVED lines=16> */
[----:B------:R-:W-:Y:S02]  /*6b30*/  LEA.HI.X.SX32 R148, R148, R94, 0x1, P2 ;  /* 0x0000005e94947211 */ /* 0x000fe400010f0eff */
[C---:B--2---:R-:W-:Y:S02]  /*6b40*/  LEA R150, P1, R46.reuse, R86, 0x1 ;  /* 0x000000562e967211 */ /* 0x044fe400078208ff */
        /* <DEDUP_REMOVED lines=71> */
.L_x_6713:
[----:B------:R-:W-:Y:S05]  /*6fc0*/  BSYNC B0 ;  /* 0x0000000000007941 */ /* 0x000fea0003800000 */
.L_x_6712:
[----:B------:R-:W-:Y:S05]  /*6fd0*/  MOV R3, 0xa0 ;  /* 0x000000a000037802 */ /* 0x000fea0000000f00 */
[C---:B------:R-:W-:Y:S04]  /*6fe0*/  IMAD.WIDE.U32 R4, R3.reuse, c[0x0][0x198], R78 ;  /* 0x0000660003047a25 */ /* 0x040fe800078e004e */
[----:B------:R-:W-:Y:S05]  /*6ff0*/  IMAD R0, R3, c[0x0][0x19c], RZ ;  /* 0x0000670003007a24 */ /* 0x000fea00078e02ff */
[----:B------:R-:W-:Y:S05]  /*7000*/  IADD3 R5, R5, R0, RZ ;  /* 0x0000000005057210 */ /* 0x000fea0007ffe0ff */
[----:B-----5:R3:W-:Y:S02]  /*7010*/  STG.E.128 [R4.64], R32 ;  /* 0x0000002004007986 */ /* 0x0207e4000c101d06 */
.L_x_6711:
[----:B------:R-:W-:Y:S05]  /*7020*/  BSYNC B1 ;  /* 0x0000000000017941 */ /* 0x000fea0003800000 */
.L_x_6710:
        /* <DEDUP_REMOVED lines=97> */
.L_x_6717:
[----:B------:R-:W-:Y:S05]  /*7640*/  BSYNC B0 ;  /* 0x0000000000007941 */ /* 0x000fea0003800000 */
.L_x_6716:
[----:B------:R-:W-:Y:S05]  /*7650*/  MOV R3, 0xc0 ;  /* 0x000000c000037802 */ /* 0x000fea0000000f00 */
[C---:B------:R-:W-:Y:S04]  /*7660*/  IMAD.WIDE.U32 R4, R3.reuse, c[0x0][0x198], R78 ;  /* 0x0000660003047a25 */ /* 0x040fe800078e004e */
[----:B------:R-:W-:Y:S05]  /*7670*/  IMAD R0, R3, c[0x0][0x19c], RZ ;  /* 0x0000670003007a24 */ /* 0x000fea00078e02ff */
[----:B------:R-:W-:Y:S05]  /*7680*/  IADD3 R5, R5, R0, RZ ;  /* 0x0000000005057210 */ /* 0x000fea0007ffe0ff */
[----:B-----5:R3:W-:Y:S02]  /*7690*/  STG.E.128 [R4.64], R32 ;  /* 0x0000002004007986 */ /* 0x0207e4000c101d06 */
.L_x_6715:
[----:B------:R-:W-:Y:S05]  /*76a0*/  BSYNC B1 ;  /* 0x0000000000017941 */ /* 0x000fea0003800000 */
.L_x_6714:
[----:B------:R-:W-:Y:S01]  /*76b0*/  ISETP.NE.AND P0, PT, R146, RZ, PT ;  /* 0x000000ff9200720c */ /* 0x000fe20003f05270 */
[----:B------:R-:W-:Y:S01]  /*76c0*/  @!UPT UIADD3 URZ, URZ, URZ, URZ ;  /* 0x0000003f3f3ff290 */ /* 0x000fe2000fffe03f */
[----:B------:R-:W-:Y:S11]  /*76d0*/  BSSY B1, `(.L_x_6718) ;  /* 0x0000066000017945 */ /* 0x000ff60003800000 */
[----:B------:R-:W-:-:S05]  /*76e0*/  @P0 BRA `(.L_x_6719) ;  /* 0x0000064000000947 */ /* 0x000fca0003800000 */
[----:B---3--:R-:W-:Y:S01]  /*76f0*/  MOV R3, c[0x0][0x288] ;  /* 0x0000a20000037a02 */ /* 0x008fe20000000f00 */
[----:B------:R-:W-:Y:S01]  /*7700*/  BSSY B0, `(.L_x_6720) ;  /* 0x000005d000007945 */ /* 0x000fe20003800000 */
[----:B------:R-:W-:Y:S03]  /*7710*/  ISETP.GE.AND P0, PT, R100, UR4, PT ;  /* 0x0000000464007c0c */ /* 0x000fe6000bf06270 */
[----:B------:R-:W-:Y:S05]  /*7720*/  IMAD.WIDE.U32 R148, R3, 0xe0, R84 ;  /* 0x000000e003947825 */ /* 0x000fea00078e0054 */
[----:B------:R-:W-:Y:S05]  /*7730*/  IADD3 R149, R149, UR18, RZ ;  /* 0x0000001295957c10 */ /* 0x000fea000fffe0ff */
[----:B----4-:R3:W5:Y:S01]  /*7740*/  LDG.E.128 R32, [R148.64] ;  /* 0x0000000694207981 */ /* 0x010762000c1e1d00 */
[----:B------:R-:W-:-:S05]  /*7750*/  @P0 BRA `(.L_x_6721) ;  /* 0x0000057000000947 */ /* 0x000fca0003800000 */
[----:B------:R-:W-:Y:S01]  /*7760*/  ISETP.GE.AND P0, PT, R100, R147, PT ;  /* 0x000000936400720c */ /* 0x000fe20003f06270 */
[----:B-----5:R-:W-:Y:S01]  /*7770*/  IMAD.MOV.U32 R30, RZ, RZ, R32 ;  /* 0x000000ffff1e7224 */ /* 0x020fe200078e0020 */
[----:B------:R-:W-:Y:S02]  /*7780*/  MOV R146, RZ ;  /* 0x000000ff00927202 */ /* 0x000fe40000000f00 */
[----:B--2---:R-:W-:Y:S02]  /*7790*/  MOV R47, R33 ;  /* 0x00000021002f7202 */ /* 0x004fe40000000f00 */
        /* <DEDUP_REMOVED lines=10> */
[----:B---3--:R-:W-:Y:S02]  /*7840*/  LEA R148, P1, R46, R86, 0x1 ;  /* 0x000000562e947211 */ /* 0x008fe400078208ff */
        /* <DEDUP_REMOVED lines=72> */
.L_x_6721:
[----:B------:R-:W-:Y:S05]  /*7cd0*/  BSYNC B0 ;  /* 0x0000000000007941 */ /* 0x000fea0003800000 */
.L_x_6720:
[----:B------:R-:W-:Y:S05]  /*7ce0*/  MOV R3, 0xe0 ;  /* 0x000000e000037802 */ /* 0x000fea0000000f00 */
[C---:B------:R-:W-:Y:S04]  /*7cf0*/  IMAD.WIDE.U32 R4, R3.reuse, c[0x0][0x198], R78 ;  /* 0x0000660003047a25 */ /* 0x040fe800078e004e */
[----:B------:R-:W-:Y:S05]  /*7d00*/  IMAD R0, R3, c[0x0][0x19c], RZ ;  /* 0x0000670003007a24 */ /* 0x000fea00078e02ff */
[----:B------:R-:W-:Y:S05]  /*7d10*/  IADD3 R5, R5, R0, RZ ;  /* 0x0000000005057210 */ /* 0x000fea0007ffe0ff */
[----:B-----5:R4:W-:Y:S02]  /*7d20*/  STG.E.128 [R4.64], R32 ;  /* 0x0000002004007986 */ /* 0x0209e4000c101d06 */
.L_x_6719:
[----:B------:R-:W-:Y:S05]  /*7d30*/  BSYNC B1 ;  /* 0x0000000000017941 */ /* 0x000fea0003800000 */
.L_x_6718:
        /* <DEDUP_REMOVED lines=8> */
.L_x_6671:
[----:B------:R-:W-:Y:S01]  /*7dc0*/  @!P3 IMAD.MOV.U32 R0, RZ, RZ, c[0x0][0x28c] ;  /* 0x0000a300ff00b624 */ /* 0x000fe200078e00ff */
[----:B---3--:R-:W2:Y:S01]  /*7dd0*/  @!P1 LDG.E.128 R4, [R84.64] ;  /* 0x0000000654049981 */ /* 0x008ea2000c1e1d00 */
[C---:B------:R-:W-:Y:S01]  /*7de0*/  @!P2 LEA R12, P0, R91.reuse, R84, 0x1 ;  /* 0x000000545b0ca211 */ /* 0x040fe200078008ff */
[----:B------:R-:W-:Y:S01]  /*7df0*/  UMOV UR4, URZ ;  /* 0x0000003f00047c82 */ /* 0x000fe20008000000 */
[----:B------:R-:W-:Y:S01]  /*7e00*/  @!P3 IMAD R0, R0, 0x60, RZ ;  /* 0x000000600000b824 */ /* 0x000fe200078e02ff */
[----:B------:R-:W-:Y:S02]  /*7e10*/  @!P3 MOV R3, c[0x0][0x288] ;  /* 0x0000a2000003ba02 */ /* 0x000fe40000000f00 */
[----:B------:R-:W-:Y:S02]  /*7e20*/  @!P2 LEA.HI.X R13, R91, R85, R90, 0x1, P0 ;  /* 0x000000555b0da211 */ /* 0x000fe400000f0c5a */
[C---:B------:R-:W-:Y:S01]  /*7e30*/  @!P2 LEA R24, P0, R162.reuse, R78, 0x1 ;  /* 0x0000004ea218a211 */ /* 0x040fe200078008ff */
[----:B------:R-:W-:Y:S03]  /*7e40*/  @!P3 IMAD.WIDE.U32 R2, R3, 0x60, R84 ;  /* 0x000000600302b825 */ /* 0x000fe600078e0054 */
[----:B------:R-:W-:Y:S02]  /*7e50*/  @!P2 LEA.HI.X R25, R162, R79, R161, 0x1, P0 ;  /* 0x0000004fa219a211 */ /* 0x000fe400000f0ca1 */
[----:B------:R-:W-:Y:S02]  /*7e60*/  @!P6 LEA R26, P0, R59, R84, 0x1 ;  /* 0x000000543b1ae211 */ /* 0x000fe400078008ff */
[----:B------:R-:W-:Y:S02]  /*7e70*/  @!P3 IADD3 R3, R3, R0, RZ ;  /* 0x000000000303b210 */ /* 0x000fe40007ffe0ff */
[----:B------:R-:W-:Y:S02]  /*7e80*/  @!P6 LEA.HI.X R27, R59, R85, R58, 0x1, P0 ;  /* 0x000000553b1be211 */ /* 0x000fe400000f0c3a */
[C---:B------:R-:W-:Y:S04]  /*7e90*/  @!P6 LEA R22, P0, R142.reuse, R78, 0x1 ;  /* 0x0000004e8e16e211 */ /* 0x040fe800078008ff */
[----:B------:R-:W-:Y:S01]  /*7ea0*/  @!P6 LEA.HI.X R23, R142, R79, R60, 0x1, P0 ;  /* 0x0000004f8e17e211 */ /* 0x000fe200000f0c3c */
[----:B--2---:R1:W-:Y:S01]  /*7eb0*/  @!P1 STG.E.128 [R78.64], R4 ;  /* 0x000000044e009986 */ /* 0x0043e2000c101d06 */
[----:B------:R-:W-:Y:S03]  /*7ec0*/  ISETP.NE.AND P1, PT, R146, RZ, PT ;  /* 0x000000ff9200720c */ /* 0x000fe60003f25270 */
[----:B------:R-:W2:Y:S04]  /*7ed0*/  @!P2 LDG.E.128 R12, [R12.64] ;  /* 0x000000060c0ca981 */ /* 0x000ea8000c1e1d00 */
[----:B--2---:R2:W-:Y:S01]  /*7ee0*/  @!P2 STG.E.128 [R24.64], R12 ;  /* 0x0000000c1800a986 */ /* 0x0045e2000c101d06 */
[----:B------:R-:W-:Y:S03]  /*7ef0*/  ISETP.NE.AND P2, PT, R152, RZ, PT ;  /* 0x000000ff9800720c */ /* 0x000fe60003f45270 */
[----:B------:R-:W3:Y:S10]  /*7f00*/  @!P6 LDG.E.128 R16, [R26.64] ;  /* 0x000000061a10e981 */ /* 0x000ef4000c1e1d00 */
[C---:B------:R-:W-:Y:S04]  /*7f10*/  @!P2 LEA R20, P0, R62.reuse, R84, 0x1 ;  /* 0x000000543e14a211 */ /* 0x040fe800078008ff */
[----:B------:R-:W-:Y:S01]  /*7f20*/  @!P2 LEA.HI.X R21, R62, R85, R61, 0x1, P0 ;  /* 0x000000553e15a211 */ /* 0x000fe200000f0c3d */
[----:B---3--:R3:W-:Y:S04]  /*7f30*/  @!P6 STG.E.128 [R22.64], R16 ;  /* 0x000000101600e986 */ /* 0x0087e8000c101d06 */
[----:B-1----:R1:W4:Y:S02]  /*7f40*/  @!P3 LDG.E.128 R4, [R2.64] ;  /* 0x000000060204b981 */ /* 0x002324000c1e1d00 */
[----:B-1----:R-:W-:Y:S04]  /*7f50*/  @!P3 IMAD.MOV.U32 R3, RZ, RZ, 0x60 ;  /* 0x00000060ff03b424 */ /* 0x002fe800078e00ff */
[C---:B--2---:R-:W-:Y:S01]  /*7f60*/  @!P3 IMAD.WIDE.U32 R12, R3.reuse, c[0x0][0x198], R78 ;  /* 0x00006600030cba25 */ /* 0x044fe200078e004e */
[C---:B---3--:R-:W-:Y:S03]  /*7f70*/  @!P2 LEA R22, P0, R144.reuse, R78, 0x1 ;  /* 0x0000004e9016a211 */ /* 0x048fe600078008ff */
[----:B------:R-:W-:Y:S01]  /*7f80*/  @!P3 IMAD R0, R3, c[0x0][0x19c], RZ ;  /* 0x000067000300ba24 */ /* 0x000fe200078e02ff */
[----:B------:R-:W-:Y:S01]  /*7f90*/  @!P2 LEA.HI.X R23, R144, R79, R63, 0x1, P0 ;  /* 0x0000004f9017a211 */ /* 0x000fe200000f0c3f */
[----:B------:R-:W-:Y:S02]  /*7fa0*/  @!P4 IMAD.MOV.U32 R3, RZ, RZ, c[0x0][0x288] ;  /* 0x0000a200ff03c624 */ /* 0x000fe400078e00ff */
[----:B------:R-:W-:Y:S01]  /*7fb0*/  @!P4 IMAD.MOV.U32 R17, RZ, RZ, 0xa0 ;  /* 0x000000a0ff11c424 */ /* 0x000fe200078e00ff */
        /* <DEDUP_REMOVED lines=8> */
[----:B------:R-:W-:Y:S01]  /*8040*/  @!P4 IMAD.IADD R19, R19, 0x1, R17 ;  /* 0x000000011313c824 */ /* 0x000fe200078e0211 */
[----:B------:R-:W-:Y:S03]  /*8050*/  @!P5 MOV R17, 0xc0 ;  /* 0x000000c00011d802 */ /* 0x000fe60000000f00 */
[----:B------:R-:W-:Y:S01]  /*8060*/  @!P5 IMAD R0, R0, 0xc0, RZ ;  /* 0x000000c00000d824 */ /* 0x000fe200078e02ff */
[----:B----4-:R1:W-:Y:S04]  /*8070*/  @!P3 STG.E.128 [R12.64], R4 ;  /* 0x000000040c00b986 */ /* 0x0103e8000c101d06 */
[----:B-1----:R-:W2:Y:S04]  /*8080*/  @!P2 LDG.E.128 R12, [R20.64] ;  /* 0x00000006140ca981 */ /* 0x002ea8000c1e1d00 */
[----:B--2---:R1:W-:Y:S04]  /*8090*/  @!P2 STG.E.128 [R22.64], R12 ;  /* 0x0000000c1600a986 */ /* 0x0043e8000c101d06 */
[----:B------:R2:W3:Y:S02]  /*80a0*/  @!P4 LDG.E.128 R4, [R2.64] ;  /* 0x000000060204c981 */ /* 0x0004e4000c1e1d00 */
[----:B--2---:R-:W-:Y:S05]  /*80b0*/  @!P5 MOV R3, c[0x0][0x288] ;  /* 0x0000a2000003da02 */ /* 0x004fea0000000f00 */
[--C-:B------:R-:W-:Y:S05]  /*80c0*/  @!P5 IMAD.WIDE.U32 R2, R3, 0xc0, R84.reuse ;  /* 0x000000c00302d825 */ /* 0x100fea00078e0054 */
[----:B------:R-:W-:Y:S01]  /*80d0*/  @!P5 IADD3 R3, R3, R0, RZ ;  /* 0x000000000303d210 */ /* 0x000fe20007ffe0ff */
[----:B------:R-:W-:Y:S04]  /*80e0*/  @!P1 IMAD.MOV.U32 R0, RZ, RZ, c[0x0][0x28c] ;  /* 0x0000a300ff009624 */ /* 0x000fe800078e00ff */
[----:B------:R-:W-:Y:S01]  /*80f0*/  @!P1 IMAD R0, R0, 0xe0, RZ ;  /* 0x000000e000009824 */ /* 0x000fe200078e02ff */
[----:B---3--:R2:W-:Y:S04]  /*8100*/  @!P4 STG.E.128 [R18.64], R4 ;  /* 0x000000041200c986 */ /* 0x0085e8000c101d06 */
[----:B-1----:R1:W3:Y:S02]  /*8110*/  @!P5 LDG.E.128 R12, [R2.64] ;  /* 0x00000006020cd981 */ /* 0x0022e4000c1e1d00 */
[----:B-1----:R-:W-:Y:S04]  /*8120*/  @!P1 IMAD.MOV.U32 R3, RZ, RZ, c[0x0][0x288] ;  /* 0x0000a200ff039624 */ /* 0x002fe800078e00ff */
[----:B------:R-:W-:Y:S04]  /*8130*/  @!P1 IMAD.WIDE.U32 R2, R3, 0xe0, R84 ;  /* 0x000000e003029825 */ /* 0x000fe800078e0054 */
[----:B------:R-:W-:Y:S02]  /*8140*/  @!P1 IMAD.IADD R3, R3, 0x1, R0 ;  /* 0x0000000103039824 */ /* 0x000fe400078e0200 */
[C-C-:B--2---:R-:W-:Y:S04]  /*8150*/  @!P5 IMAD.WIDE.U32 R18, R17.reuse, c[0x0][0x198], R78.reuse ;  /* 0x000066001112da25 */ /* 0x144fe800078e004e */
[----:B------:R-:W-:Y:S05]  /*8160*/  @!P5 IMAD R17, R17, c[0x0][0x19c], RZ ;  /* 0x000067001111da24 */ /* 0x000fea00078e02ff */
[----:B------:R-:W-:Y:S05]  /*8170*/  @!P5 IADD3 R19, R19, R17, RZ ;  /* 0x000000111313d210 */ /* 0x000fea0007ffe0ff */
[----:B---3--:R1:W-:Y:S04]  /*8180*/  @!P5 STG.E.128 [R18.64], R12 ;  /* 0x0000000c1200d986 */ /* 0x0083e8000c101d06 */
[----:B------:R2:W3:Y:S02]  /*8190*/  @!P1 LDG.E.128 R4, [R2.64] ;  /* 0x0000000602049981 */ /* 0x0004e4000c1e1d00 */
[----:B--2---:R-:W-:Y:S05]  /*81a0*/  @!P1 MOV R3, 0xe0 ;  /* 0x000000e000039802 */ /* 0x004fea0000000f00 */
[C---:B------:R-:W-:Y:S04]  /*81b0*/  @!P1 IMAD.WIDE.U32 R16, R3.reuse, c[0x0][0x198], R78 ;  /* 0x0000660003109a25 */ /* 0x040fe800078e004e */
[----:B------:R-:W-:Y:S05]  /*81c0*/  @!P1 IMAD R0, R3, c[0x0][0x19c], RZ ;  /* 0x0000670003009a24 */ /* 0x000fea00078e02ff */
[----:B------:R-:W-:Y:S05]  /*81d0*/  @!P1 IADD3 R17, R17, R0, RZ ;  /* 0x0000000011119210 */ /* 0x000fea0007ffe0ff */
[----:B---3--:R1:W-:Y:S02]  /*81e0*/  @!P1 STG.E.128 [R16.64], R4 ;  /* 0x0000000410009986 */ /* 0x0083e4000c101d06 */
.L_x_6689:
        /* <DEDUP_REMOVED lines=13> */
[----:B----4-:R-:W-:Y:S02]  /*82c0*/  LOP3.LUT R5, RZ, c[0x0][0x2d0], RZ, 0x33, !PT ;  /* 0x0000b400ff057a12 */ /* 0x010fe400078e33ff */
        /* <DEDUP_REMOVED lines=69> */
.L_x_6722:
[----:B------:R-:W-:Y:S02]  /*8720*/  IMAD.MOV.U32 R2, RZ, RZ, c[0x0][0x1a0] ;  /* 0x00006800ff027624 */ /* 0x000fe400078e00ff */
[----:B------:R-:W-:Y:S02]  /*8730*/  IMAD.MOV.U32 R0, RZ, RZ, c[0x0][0x198] ;  /* 0x00006600ff007624 */ /* 0x000fe400078e00ff */
[----:B------:R-:W-:Y:S02]  /*8740*/  IMAD.U32 R3, R2, -0x80, RZ ;  /* 0xffffff8002037824 */ /* 0x000fe400078e00ff */
[----:B---34-:R-:W-:Y:S03]  /*8750*/  IMAD.U32 R5, R0, -0x80, RZ ;  /* 0xffffff8000057824 */ /* 0x018fe600078e00ff */
[----:B------:R-:W-:Y:S02]  /*8760*/  LEA R80, P1, R3, R80, 0x1 ;  /* 0x0000005003507211 */ /* 0x000fe400078208ff */
[----:B--2---:R-:W-:Y:S02]  /*8770*/  LEA R78, P0, R5, R78, 0x1 ;  /* 0x0000004e054e7211 */ /* 0x004fe400078008ff */
[----:B------:R-:W-:Y:S02]  /*8780*/  LEA.HI.X.SX32 R81, R3, R81, 0x1, P1 ;  /* 0x0000005103517211 */ /* 0x000fe400008f0eff */
[----:B------:R-:W-:Y:S02]  /*8790*/  LEA.HI.X.SX32 R79, R5, R79, 0x1, P0 ;  /* 0x0000004f054f7211 */ /* 0x000fe400000f0eff */
.L_x_6723:
[----:B------:R-:W-:Y:S04]  /*87a0*/  IADD3 R11, R11, -0x1, RZ ;  /* 0xffffffff0b0b7810 */ /* 0x000fe80007ffe0ff */
[----:B------:R-:W-:Y:S11]  /*87b0*/  ISETP.GT.AND P0, PT, R11, R55, PT ;  /* 0x000000370b00720c */ /* 0x000ff60003f04270 */
[----:B------:R-:W-:Y:S02]  /*87c0*/  @!UPT UIADD3 URZ, URZ, URZ, URZ ;  /* 0x0000003f3f3ff290 */ /* 0x000fe4000fffe03f */
[----:B------:R-:W-:-:S05]  /*87d0*/  @P0 BRA `(.L_x_6724) ;  /* 0xffff9da000000947 */ /* 0x000fca000383ffff */
.L_x_6670:
        /* <DEDUP_REMOVED lines=10> */
[----:B-1-3--:R-:W-:-:S05]  /*8880*/  @P0 IMAD.WIDE R12, R3, R0, c[0x0][0x250] ;  /* 0x00009400030c0625 */ /* 0x00afca00078e0200 */
[----:B------:R-:W3:Y:S01]  /*8890*/  @P0 LDG.E R2, [R12.64] ;  /* 0x000000060c020981 */ /* 0x000ee2000c1e1900 */
[----:B----4-:R-:W-:Y:S01]  /*88a0*/  IMAD.MOV.U32 R5, RZ, RZ, c[0x0][0x190] ;  /* 0x00006400ff057624 */ /* 0x010fe200078e00ff */
        /* <DEDUP_REMOVED lines=11> */
[----:B------:R-:W-:-:S02]  /*8960*/  IMAD.IADD R4, R11, 0x1, R4 ;  /* 0x000000010b047824 */ /* 0x000fc400078e0204 */
[----:B------:R-:W-:Y:S02]  /*8970*/  IMAD.SHL.U32 R23, R117, 0x10, RZ ;  /* 0x0000001075177824 */ /* 0x000fe400078e00ff */
[C---:B-1----:R-:W-:Y:S02]  /*8980*/  IMAD R7, R134.reuse, 0x40, R56 ;  /* 0x0000004086077824 */ /* 0x042fe400078e0238 */
[----:B------:R-:W-:Y:S02]  /*8990*/  IMAD R21, R134, -0x40, R163 ;  /* 0xffffffc086157824 */ /* 0x000fe400078e02a3 */
[----:B---3--:R-:W-:Y:S01]  /*89a0*/  IMAD.IADD R2, R7, 0x1, R2 ;  /* 0x0000000107027824 */ /* 0x008fe200078e0202 */
[-CC-:B------:R-:W-:Y:S02]  /*89b0*/  LEA.HI.X R7, R5, R133.reuse, R3.reuse, 0x4, P0 ;  /* 0x0000008505077211 */ /* 0x180fe400000f2403 */
[----:B------:R-:W-:Y:S01]  /*89c0*/  LEA R24, P0, R10, c[0x0][0x160], 0x1 ;  /* 0x000058000a187a11 */ /* 0x000fe200078008ff */
[----:B------:R-:W-:Y:S01]  /*89d0*/  IMAD R2, R117, R2, RZ ;  /* 0x0000000275027224 */ /* 0x000fe200078e02ff */
[----:B------:R-:W-:-:S02]  /*89e0*/  LEA.HI.X R3, R5, R133, R3, 0x5, P2 ;  /* 0x0000008505037211 */ /* 0x000fc400010f2c03 */
[----:B------:R-:W-:Y:S02]  /*89f0*/  LEA.HI.X R25, R10, c[0x0][0x164], R4, 0x1, P0 ;  /* 0x000059000a197a11 */ /* 0x000fe400000f0c04 */
[----:B------:R-:W-:Y:S02]  /*8a00*/  LEA R26, P0, R130, c[0x0][0x160], 0x1 ;  /* 0x00005800821a7a11 */ /* 0x000fe400078008ff */
[----:B------:R-:W-:Y:S02]  /*8a10*/  LEA.HI.X R29, R0, c[0x0][0x164], R7, 0x1, P1 ;  /* 0x00005900001d7a11 */ /* 0x000fe400008f0c07 */
[----:B------:R-:W-:Y:S02]  /*8a20*/  LEA.HI.X R27, R130, c[0x0][0x164], R3, 0x1, P0 ;  /* 0x00005900821b7a11 */ /* 0x000fe400000f0c03 */
[----:B------:R-:W-:Y:S02]  /*8a30*/  ISETP.NE.AND P0, PT, RZ, UR4, PT ;  /* 0x00000004ff007c0c */ /* 0x000fe4000bf05270 */
[----:B------:R-:W-:-:S02]  /*8a40*/  IADD3 R12, P2, R115, R2, RZ ;  /* 0x00000002730c7210 */ /* 0x000fc40007f5e0ff */
        /* <DEDUP_REMOVED lines=62> */
.L_x_6731:
[----:B------:R-:W-:Y:S05]  /*8e30*/  BSYNC B0 ;  /* 0x0000000000007941 */ /* 0x000fea0003800000 */
.L_x_6730:
[----:B-----5:R3:W-:Y:S02]  /*8e40*/  STS.128 [R168], R8 ;  /* 0x00000008a8007388 */ /* 0x0207e40000000c00 */
.L_x_6729:
[----:B------:R-:W-:Y:S05]  /*8e50*/  BSYNC B1 ;  /* 0x0000000000017941 */ /* 0x000fea0003800000 */
.L_x_6728:
        /* <DEDUP_REMOVED lines=61> */
.L_x_6735:
[----:B------:R-:W-:Y:S05]  /*9230*/  BSYNC B0 ;  /* 0x0000000000007941 */ /* 0x000fea0003800000 */
.L_x_6734:
[----:B-----5:R1:W-:Y:S02]  /*9240*/  STS.128 [R168+0x800], R8 ;  /* 0x00080008a8007388 */ /* 0x0203e40000000c00 */
.L_x_6733:
[----:B------:R-:W-:Y:S05]  /*9250*/  BSYNC B1 ;  /* 0x0000000000017941 */ /* 0x000fea0003800000 */
.L_x_6732:
        /* <DEDUP_REMOVED lines=22> */
[----:B--2---:R-:W2:Y:S01]  /*93c0*/  LDG.E.64 R6, [R6.64] ;  /* 0x0000000606067981 */ /* 0x004ea2000c1e1b00 */
[----:B-----5:R-:W-:Y:S01]  /*93d0*/  MOV R18, R10 ;  /* 0x0000000a00127202 */ /* 0x020fe20000000f00 */
[----:B------:R-:W-:Y:S02]  /*93e0*/  HADD2.F32 R19, -RZ, R9.H1_H1 ;  /* 0x30000009ff137230 */ /* 0x000fe40000004100 */
[----:B------:R-:W-:Y:S02]  /*93f0*/  HADD2.F32 R16, -RZ, R11.H1_H1 ;  /* 0x3000000bff107230 */ /* 0x000fe40000004100 */
[----:B------:R-:W-:-:S02]  /*9400*/  HADD2.F32 R20, -RZ, R9.H0_H0 ;  /* 0x20000009ff147230 */ /* 0x000fc40000004100 */
[----:B------:R-:W-:Y:S02]  /*9410*/  HADD2.F32 R17, -RZ, R11.H0_H0 ;  /* 0x2000000bff117230 */ /* 0x000fe40000004100 */
[----:B---3--:R-:W-:Y:S02]  /*9420*/  HADD2.F32 R10, -RZ, R4.H1_H1 ;  /* 0x30000004ff0a7230 */ /* 0x008fe40000004100 */
[----:B------:R-:W-:Y:S02]  /*9430*/  HADD2.F32 R3, -RZ, R5.H1_H1 ;  /* 0x30000005ff037230 */ /* 0x000fe40000004100 */
[----:B--2---:R-:W-:Y:S01]  /*9440*/  HADD2.F32 R14, -RZ, R7.H1_H1 ;  /* 0x30000007ff0e7230 */ /* 0x004fe20000004100 */
        /* <DEDUP_REMOVED lines=31> */
.L_x_6739:
[----:B------:R-:W-:Y:S05]  /*9640*/  BSYNC B0 ;  /* 0x0000000000007941 */ /* 0x000fea0003800000 */
.L_x_6738:
[----:B-----5:R3:W-:Y:S02]  /*9650*/  STS.128 [R168+0x1000], R8 ;  /* 0x00100008a8007388 */ /* 0x0207e40000000c00 */
.L_x_6737:
[----:B------:R-:W-:Y:S05]  /*9660*/  BSYNC B1 ;  /* 0x0000000000017941 */ /* 0x000fea0003800000 */
.L_x_6736:
        /* <DEDUP_REMOVED lines=59> */
.L_x_6742:
[----:B------:R-:W-:Y:S05]  /*9a20*/  BSYNC B0 ;  /* 0x0000000000007941 */ /* 0x000fea0003800000 */
.L_x_6741:
[----:B-----5:R1:W-:Y:S01]  /*9a30*/  STS.128 [R168+0x1800], R8 ;  /* 0x00180008a8007388 */ /* 0x0203e20000000c00 */
[----:B------:R-:W-:Y:S05]  /*9a40*/  BRA `(.L_x_6740) ;  /* 0x00001cd000007947 */ /* 0x000fea0003800000 */
.L_x_6727:
        /* <DEDUP_REMOVED lines=92> */
.L_x_6746:
[----:B------:R-:W-:Y:S05]  /*a010*/  BSYNC B0 ;  /* 0x0000000000007941 */ /* 0x000fea0003800000 */
.L_x_6745:
[----:B-----5:R4:W-:Y:S02]  /*a020*/  STS.128 [R168], R16 ;  /* 0x00000010a8007388 */ /* 0x0209e40000000c00 */
.L_x_6744:
[----:B------:R-:W-:Y:S05]  /*a030*/  BSYNC B1 ;  /* 0x0000000000017941 */ /* 0x000fea0003800000 */
.L_x_6743:
        /* <DEDUP_REMOVED lines=95> */
.L_x_6750:
[----:B------:R-:W-:Y:S05]  /*a630*/  BSYNC B0 ;  /* 0x0000000000007941 */ /* 0x000fea0003800000 */
.L_x_6749:
[----:B-----5:R1:W-:Y:S02]  /*a640*/  STS.128 [R168+0x800], R16 ;  /* 0x00080010a8007388 */ /* 0x0203e40000000c00 */
.L_x_6748:
[----:B------:R-:W-:Y:S05]  /*a650*/  BSYNC B1 ;  /* 0x0000000000017941 */ /* 0x000fea0003800000 */
.L_x_6747:
        /* <DEDUP_REMOVED lines=96> */
.L_x_6754:
[----:B------:R-:W-:Y:S05]  /*ac60*/  BSYNC B0 ;  /* 0x0000000000007941 */ /* 0x000fea0003800000 */
.L_x_6753:
[----:B-----5:R4:W-:Y:S02]  /*ac70*/  STS.128 [R168+0x1000], R16 ;  /* 0x00100010a8007388 */ /* 0x0209e40000000c00 */
.L_x_6752:
[----:B------:R-:W-:Y:S05]  /*ac80*/  BSYNC B1 ;  /* 0x0000000000017941 */ /* 0x000fea0003800000 */
.L_x_6751:
        /* <DEDUP_REMOVED lines=96> */
.L_x_6756:
[----:B------:R-:W-:Y:S05]  /*b290*/  BSYNC B0 ;  /* 0x0000000000007941 */ /* 0x000fea0003800000 */
.L_x_6755:
[----:B-----5:R1:W-:Y:S01]  /*b2a0*/  STS.128 [R168+0x1800], R12 ;  /* 0x0018000ca8007388 */ /* 0x0203e20000000c00 */
[----:B------:R-:W-:Y:S05]  /*b2b0*/  BRA `(.L_x_6740) ;  /* 0x0000046000007947 */ /* 0x000fea0003800000 */
.L_x_6726:
        /* <DEDUP_REMOVED lines=8> */
[----:B---34-:R-:W-:-:S04]  /*b340*/  LEA R4, P0, R130, c[0x0][0x160], 0x1 ;  /* 0x0000580082047a11 */ /* 0x018fc800078008ff */
[----:B------:R-:W-:-:S05]  /*b350*/  LEA.HI.X R5, R130, c[0x0][0x164], R133, 0x1, P0 ;  /* 0x0000590082057a11 */ /* 0x000fca00000f0c85 */
[----:B------:R-:W-:Y:S01]  /*b360*/  @!PT LDS RZ, [RZ] ;  /* 0x00000000fffff984 */ /* 0x000fe20000000800 */
[----:B------:R-:W-:Y:S01]  /*b370*/  @!PT LDS RZ, [RZ] ;  /* 0x00000000fffff984 */ /* 0x000fe20000000800 */
[----:B------:R-:W-:Y:S01]  /*b380*/  @!PT LDS RZ, [RZ] ;  /* 0x00000000fffff984 */ /* 0x000fe20000000800 */
[----:B------:R3:W-:Y:S04]  /*b390*/  LDGSTS.E.BYPASS.LTC128B.128 [R168], [R4.64] ;  /* 0x0000000004a87fae */ /* 0x0007e8000b901d46 */
.L_x_6758:
[----:B------:R-:W-:Y:S05]  /*b3a0*/  BSYNC B0 ;  /* 0x0000000000007941 */ /* 0x000fea0003800000 */
.L_x_6757:
        /* <DEDUP_REMOVED lines=8> */
[----:B----4-:R-:W-:-:S03]  /*b430*/  IMAD.MOV.U32 R5, RZ, RZ, c[0x0][0x194] ;  /* 0x00006500ff057624 */ /* 0x010fc600078e00ff */
        /* <DEDUP_REMOVED lines=8> */
.L_x_6760:
[----:B------:R-:W-:Y:S05]  /*b4c0*/  BSYNC B0 ;  /* 0x0000000000007941 */ /* 0x000fea0003800000 */
.L_x_6759:
        /* <DEDUP_REMOVED lines=17> */
.L_x_6762:
[----:B------:R-:W-:Y:S05]  /*b5e0*/  BSYNC B0 ;  /* 0x0000000000007941 */ /* 0x000fea0003800000 */
.L_x_6761:
        /* <DEDUP_REMOVED lines=19> */
.L_x_6740:
[----:B------:R-:W-:Y:S05]  /*b720*/  BSYNC B2 ;  /* 0x0000000000027941 */ /* 0x000fea0003800000 */
.L_x_6725:
        /* <DEDUP_REMOVED lines=16> */
.L_x_6764:
[----:B------:R-:W-:Y:S05]  /*b830*/  BSYNC B0 ;  /* 0x0000000000007941 */ /* 0x000fea0003800000 */
.L_x_6763:
[----:B------:R-:W-:Y:S01]  /*b840*/  ISETP.GE.AND P0, PT, R2, R11, PT ;  /* 0x0000000b0200720c */ /* 0x000fe20003f06270 */
[----:B------:R-:W-:-:S12]  /*b850*/  BSSY B0, `(.L_x_6765) ;  /* 0x000000b000007945 */ /* 0x000fd80003800000 */
[----:B------:R-:W-:Y:S05]  /*b860*/  @P0 BRA `(.L_x_6766) ;  /* 0x0000009000000947 */ /* 0x000fea0003800000 */
[----:B------:R-:W-:-:S13]  /*b870*/  ISETP.GE.AND P0, PT, R100, c[0x0][0x220], PT ;  /* 0x0000880064007a0c */ /* 0x000fda0003f06270 */
[----:B------:R1:W-:Y:S01]  /*b880*/  @P0 STS.128 [R168+0x2800], RZ ;  /* 0x002800ffa8000388 */ /* 0x0003e20000000c00 */
[----:B------:R-:W-:Y:S05]  /*b890*/  @P0 BRA `(.L_x_6766) ;  /* 0x0000006000000947 */ /* 0x000fea0003800000 */
[----:B----4-:R-:W-:-:S04]  /*b8a0*/  LEA R4, P0, R162, R170, 0x1 ;  /* 0x000000aaa2047211 */ /* 0x010fc800078008ff */
[----:B------:R-:W-:-:S05]  /*b8b0*/  LEA.HI.X R5, R162, R169, R161, 0x1, P0 ;  /* 0x000000a9a2057211 */ /* 0x000fca00000f0ca1 */
[----:B------:R-:W-:Y:S01]  /*b8c0*/  @!PT LDS RZ, [RZ] ;  /* 0x00000000fffff984 */ /* 0x000fe20000000800 */
[----:B------:R-:W-:Y:S01]  /*b8d0*/  @!PT LDS RZ, [RZ] ;  /* 0x00000000fffff984 */ /* 0x000fe20000000800 */
[----:B------:R-:W-:Y:S01]  /*b8e0*/  @!PT LDS RZ, [RZ] ;  /* 0x00000000fffff984 */ /* 0x000fe20000000800 */
[----:B------:R4:W-:Y:S04]  /*b8f0*/  LDGSTS.E.BYPASS.LTC128B.128 [R168+0x2800], [R4.64] ;  /* 0x0280000004a87fae */ /* 0x0009e8000b901d46 */
.L_x_6766:
[----:B------:R-:W-:Y:S05]  /*b900*/  BSYNC B0 ;  /* 0x0000000000007941 */ /* 0x000fea0003800000 */
.L_x_6765:
[----:B------:R-:W-:Y:S01]  /*b910*/  ISETP.GE.AND P0, PT, R22, R11, PT ;  /* 0x0000000b1600720c */ /* 0x000fe20003f06270 */
[----:B------:R-:W-:-:S12]  /*b920*/  BSSY B0, `(.L_x_6767) ;  /* 0x000000d000007945 */ /* 0x000fd80003800000 */
[----:B------:R-:W-:Y:S05]  /*b930*/  @P0 BRA `(.L_x_6768) ;  /* 0x000000b000000947 */ /* 0x000fea0003800000 */
[----:B------:R-:W-:-:S13]  /*b940*/  ISETP.GE.AND P0, PT, R100, c[0x0][0x220], PT ;  /* 0x0000880064007a0c */ /* 0x000fda0003f06270 */
[----:B------:R1:W-:Y:S01]  /*b950*/  @P0 STS.128 [R168+0x3000], RZ ;  /* 0x003000ffa8000388 */ /* 0x0003e20000000c00 */
[----:B------:R-:W-:Y:S05]  /*b960*/  @P0 BRA `(.L_x_6768) ;  /* 0x0000008000000947 */ /* 0x000fea0003800000 */
[----:B------:R-:W-:Y:S02]  /*b970*/  IMAD.MOV.U32 R0, RZ, RZ, c[0x0][0x198] ;  /* 0x00006600ff007624 */ /* 0x000fe400078e00ff */
[----:B----4-:R-:W-:-:S03]  /*b980*/  IMAD.MOV.U32 R4, RZ, RZ, c[0x0][0x19c] ;  /* 0x00006700ff047624 */ /* 0x010fc600078e00ff */
[----:B------:R-:W-:-:S04]  /*b990*/  LEA R6, P0, R0, R170, 0x6 ;  /* 0x000000aa00067211 */ /* 0x000fc800078030ff */
[----:B------:R-:W-:-:S05]  /*b9a0*/  LEA.HI.X R7, R0, R169, R4, 0x6, P0 ;  /* 0x000000a900077211 */ /* 0x000fca00000f3404 */
[----:B------:R-:W-:Y:S01]  /*b9b0*/  @!PT LDS RZ, [RZ] ;  /* 0x00000000fffff984 */ /* 0x000fe20000000800 */
[----:B------:R-:W-:Y:S01]  /*b9c0*/  @!PT LDS RZ, [RZ] ;  /* 0x00000000fffff984 */ /* 0x000fe20000000800 */
[----:B------:R-:W-:Y:S01]  /*b9d0*/  @!PT LDS RZ, [RZ] ;  /* 0x00000000fffff984 */ /* 0x000fe20000000800 */
[----:B------:R4:W-:Y:S04]  /*b9e0*/  LDGSTS.E.BYPASS.LTC128B.128 [R168+0x3000], [R6.64] ;  /* 0x0300000006a87fae */ /* 0x0009e8000b901d46 */
.L_x_6768:
[----:B------:R-:W-:Y:S05]  /*b9f0*/  BSYNC B0 ;  /* 0x0000000000007941 */ /* 0x000fea0003800000 */
.L_x_6767:
        /* <DEDUP_REMOVED lines=10> */
[----:B----4-:R-:W-:-:S05]  /*baa0*/  IMAD.WIDE.U32 R4, R0, 0x60, R170 ;  /* 0x0000006000047825 */ /* 0x010fca00078e00aa */
[----:B------:R-:W-:-:S05]  /*bab0*/  IADD3 R5, R5, UR4, RZ ;  /* 0x0000000405057c10 */ /* 0x000fca000fffe0ff */
[----:B------:R-:W-:Y:S01]  /*bac0*/  @!PT LDS RZ, [RZ] ;  /* 0x00000000fffff984 */ /* 0x000fe20000000800 */
[----:B------:R-:W-:Y:S01]  /*bad0*/  @!PT LDS RZ, [RZ] ;  /* 0x00000000fffff984 */ /* 0x000fe20000000800 */
[----:B------:R-:W-:Y:S01]  /*bae0*/  @!PT LDS RZ, [RZ] ;  /* 0x00000000fffff984 */ /* 0x000fe20000000800 */
[----:B------:R3:W-:Y:S02]  /*baf0*/  LDGSTS.E.BYPASS.LTC128B.128 [R168+0x3800], [R4.64] ;  /* 0x0380000004a87fae */ /* 0x0007e4000b901d46 */
.L_x_6770:
[----:B------:R-:W-:Y:S05]  /*bb00*/  BSYNC B0 ;  /* 0x0000000000007941 */ /* 0x000fea0003800000 */
.L_x_6769:
[----:B------:R-:W-:Y:S01]  /*bb10*/  IADD3 R9, R128, 0x40, RZ ;  /* 0x0000004080097810 */ /* 0x000fe20007ffe0ff */
[----:B------:R-:W-:Y:S03]  /*bb20*/  BSSY B0, `(.L_x_6771) ;  /* 0x000000e000007945 */ /* 0x000fe60003800000 */
[----:B------:R-:W-:-:S13]  /*bb30*/  ISETP.GE.AND P0, PT, R9, R11, PT ;  /* 0x0000000b0900720c */ /* 0x000fda0003f06270 */
[----:B------:R-:W-:Y:S05]  /*bb40*/  @P0 BRA `(.L_x_6772) ;  /* 0x000000b000000947 */ /* 0x000fea0003800000 */
[----:B------:R-:W-:-:S13]  /*bb50*/  ISETP.GE.AND P0, PT, R100, c[0x0][0x220], PT ;  /* 0x0000880064007a0c */ /* 0x000fda0003f06270 */
[----:B------:R1:W-:Y:S01]  /*bb60*/  @P0 STS.128 [R168+0x4000], RZ ;  /* 0x004000ffa8000388 */ /* 0x0003e20000000c00 */
[----:B------:R-:W-:Y:S05]  /*bb70*/  @P0 BRA `(.L_x_6772) ;  /* 0x0000008000000947 */ /* 0x000fea0003800000 */
[----:B---34-:R-:W-:Y:S02]  /*bb80*/  IMAD.MOV.U32 R5, RZ, RZ, c[0x0][0x198] ;  /* 0x00006600ff057624 */ /* 0x018fe400078e00ff */
[----:B------:R-:W-:-:S03]  /*bb90*/  IMAD.MOV.U32 R0, RZ, RZ, c[0x0][0x19c] ;  /* 0x00006700ff007624 */ /* 0x000fc600078e00ff */
[----:B------:R-:W-:-:S04]  /*bba0*/  LEA R4, P0, R5, R170, 0x7 ;  /* 0x000000aa05047211 */ /* 0x000fc800078038ff */
[----:B------:R-:W-:-:S05]  /*bbb0*/  LEA.HI.X R5, R5, R169, R0, 0x7, P0 ;  /* 0x000000a905057211 */ /* 0x000fca00000f3c00 */
[----:B------:R-:W-:Y:S01]  /*bbc0*/  @!PT LDS RZ, [RZ] ;  /* 0x00000000fffff984 */ /* 0x000fe20000000800 */
[----:B------:R-:W-:Y:S01]  /*bbd0*/  @!PT LDS RZ, [RZ] ;  /* 0x00000000fffff984 */ /* 0x000fe20000000800 */
[----:B------:R-:W-:Y:S01]  /*bbe0*/  @!PT LDS RZ, [RZ] ;  /* 0x00000000fffff984 */ /* 0x000fe20000000800 */
[----:B------:R3:W-:Y:S04]  /*bbf0*/  LDGSTS.E.BYPASS.LTC128B.128 [R168+0x4000], [R4.64] ;  /* 0x0400000004a87fae */ /* 0x0007e8000b901d46 */
.L_x_6772:
[----:B------:R-:W-:Y:S05]  /*bc00*/  BSYNC B0 ;  /* 0x0000000000007941 */ /* 0x000fea0003800000 */
.L_x_6771:
        /* <DEDUP_REMOVED lines=17> */
.L_x_6774:
[----:B------:R-:W-:Y:S05]  /*bd20*/  BSYNC B0 ;  /* 0x0000000000007941 */ /* 0x000fea0003800000 */
.L_x_6773:
[----:B----4-:R-:W-:Y:S01]  /*bd30*/  IADD3 R7, R128, 0x60, RZ ;  /* 0x0000006080077810 */ /* 0x010fe20007ffe0ff */
        /* <DEDUP_REMOVED lines=16> */
.L_x_6776:
[----:B------:R-:W-:Y:S05]  /*be40*/  BSYNC B0 ;  /* 0x0000000000007941 */ /* 0x000fea0003800000 */
.L_x_6775:
        /* <DEDUP_REMOVED lines=17> */
.L_x_6778:
[----:B------:R-:W-:Y:S05]  /*bf60*/  BSYNC B0 ;  /* 0x0000000000007941 */ /* 0x000fea0003800000 */
.L_x_6777:
[----:B------:R-:W5:Y:S01]  /*bf70*/  S2UR UR8, SR_CTAID.Y ;  /* 0x00000000000879c3 */ /* 0x000f620000002600 */
[----:B------:R-:W-:Y:S01]  /*bf80*/  ULDC.64 UR4, c[0x0][0x320] ;  /* 0x0000c80000047ab9 */ /* 0x000fe20000000a00 */
[----:B------:R-:W0:Y:S06]  /*bf90*/  LDGDEPBAR ;  /* 0x00000000000079af */ /* 0x000e2c0000000000 */
[----:B------:R-:W1:Y:S01]  /*bfa0*/  S2UR UR10, SR_CTAID.Z ;  /* 0x00000000000a79c3 */ /* 0x000e620000002700 */
[----:B-----5:R-:W-:Y:S01]  /*bfb0*/  USHF.R.S32.HI UR9, URZ, 0x1f, UR8 ;  /* 0x0000001f3f097899 */ /* 0x020fe20008011408 */
[----:B---3--:R-:W3:Y:S01]  /*bfc0*/  S2R R5, SR_TID.X ;  /* 0x0000000000057919 */ /* 0x008ee20000002100 */
[----:B------:R-:W-:-:S04]  /*bfd0*/  DEPBAR.LE SB0, 0x0 ;  /* 0x000080000000791a */ /* 0x000fc80000000000 */
[----:B------:R-:W-:Y:S02]  /*bfe0*/  UIMAD UR9, UR9, UR4, URZ ;  /* 0x00000004090972a4 */ /* 0x000fe4000f8e023f */
[----:B-1----:R-:W-:Y:S02]  /*bff0*/  USHF.R.S32.HI UR11, URZ, 0x1f, UR10 ;  /* 0x0000001f3f0b7899 */ /* 0x002fe4000801140a */
[----:B------:R-:W-:Y:S02]  /*c000*/  UIMAD UR9, UR8, UR5, UR9 ;  /* 0x00000005080972a4 */ /* 0x000fe4000f8e0209 */
[----:B------:R-:W-:-:S03]  /*c010*/  UIMAD.WIDE.U32 UR10, UR8, UR4, UR10 ;  /* 0x00000004080a72a5 */ /* 0x000fc6000f8e000a */
[----:B------:R-:W-:Y:S02]  /*c020*/  ULDC.64 UR4, c[0x0][0x318] ;  /* 0x0000c60000047ab9 */ /* 0x000fe40000000a00 */
[----:B------:R-:W-:Y:S02]  /*c030*/  UIADD3 UR9, UR11, UR9, URZ ;  /* 0x000000090b097290 */ /* 0x000fe4000fffe03f */
[----:B------:R-:W-:-:S04]  /*c040*/  ULEA UR4, UP0, UR10, UR4, 0x2 ;  /* 0x000000040a047291 */ /* 0x000fc8000f80103f */
[----:B------:R-:W-:Y:S02]  /*c050*/  ULEA.HI.X UR5, UR10, UR5, UR9, 0x2, UP0 ;  /* 0x000000050a057291 */ /* 0x000fe400080f1409 */
[----:B------:R-:W-:-:S04]  /*c060*/  IMAD.U32 R12, RZ, RZ, UR4 ;  /* 0x00000004ff0c7e24 */ /* 0x000fc8000f8e00ff */
[----:B------:R-:W-:-:S06]  /*c070*/  IMAD.U32 R13, RZ, RZ, UR5 ;  /* 0x00000005ff0d7e24 */ /* 0x000fcc000f8e00ff */
[----:B------:R-:W5:Y:S04]  /*c080*/  LDG.E R13, [R12.64] ;  /* 0x000000060c0d7981 */ /* 0x000f68000c1e1900 */
[----:B------:R-:W-:Y:S01]  /*c090*/  BAR.SYNC.DEFER_BLOCKING 0x0 ;  /* 0x0000000000007b1d */ /* 0x000fe20000010000 */
[----:B------:R-:W-:Y:S01]  /*c0a0*/  ISETP.GE.AND P0, PT, R128, R11, PT ;  /* 0x0000000b8000720c */ /* 0x000fe20003f06270 */
[----:B---3--:R-:W-:Y:S01]  /*c0b0*/  IMAD.SHL.U32 R172, R5, 0x2, RZ ;  /* 0x0000000205ac7824 */ /* 0x008fe200078e00ff */
[----:B------:R-:W-:Y:S02]  /*c0c0*/  SHF.R.S32.HI R4, RZ, 0x1f, R5 ;  /* 0x0000001fff047819 */ /* 0x000fe40000011405 */
[----:B------:R-:W-:Y:S01]  /*c0d0*/  LEA R180, P1, R120, c[0x0][0x170], 0x1 ;  /* 0x00005c0078b47a11 */ /* 0x000fe200078208ff */
[----:B------:R-:W5:Y:S01]  /*c0e0*/  MUFU.RCP R0, c[0x0][0x238] ;  /* 0x00008e0000007b08 */ /* 0x000f620000001000 */
[----:B------:R-:W-:Y:S01]  /*c0f0*/  LEA.HI R102, R4, R5, RZ, 0x5 ;  /* 0x0000000504667211 */ /* 0x000fe200078f28ff */
[----:B------:R-:W-:Y:S01]  /*c100*/  BSSY B0, `(.L_x_6779) ;  /* 0x0000013000007945 */ /* 0x000fe20003800000 */
[----:B------:R-:W-:-:S02]  /*c110*/  LEA.HI.X R179, R120, c[0x0][0x174], R123, 0x1, P1 ;  /* 0x00005d0078b37a11 */ /* 0x000fc400008f0c7b */
[----:B------:R-:W-:Y:S02]  /*c120*/  LOP3.LUT R10, R102, 0xffffffe0, RZ, 0xc0, !PT ;  /* 0xffffffe0660a7812 */ /* 0x000fe400078ec0ff */
[----:B------:R-:W-:-:S03]  /*c130*/  LOP3.LUT R172, R172, 0x6, RZ, 0xc0, !PT ;  /* 0x00000006acac7812 */ /* 0x000fc600078ec0ff */
[----:B------:R-:W-:-:S05]  /*c140*/  IMAD.IADD R10, R5, 0x1, -R10 ;  /* 0x00000001050a7824 */ /* 0x000fca00078e0a0a */
[----:B------:R-:W-:Y:S01]  /*c150*/  SHF.R.S32.HI R171, RZ, 0x1f, R10 ;  /* 0x0000001fffab7819 */ /* 0x000fe2000001140a */
[----:B------:R1:W-:Y:S03]  /*c160*/  @P0 STS.128 [R168+0x6000], RZ ;  /* 0x006000ffa8000388 */ /* 0x0003e60000000c00 */
[----:B------:R-:W-:-:S04]  /*c170*/  LEA.HI R171, R171, R10, RZ, 0x2 ;  /* 0x0000000aabab7211 */ /* 0x000fc800078f10ff */
[----:B------:R-:W-:Y:S01]  /*c180*/  SHF.R.S32.HI R171, RZ, 0x2, R171 ;  /* 0x00000002ffab7819 */ /* 0x000fe200000114ab */
[----:B-----5:R-:W-:Y:S01]  /*c190*/  FMUL.FTZ R0, R13, R0 ;  /* 0x000000000d007220 */ /* 0x020fe20000410000 */
        /* <DEDUP_REMOVED lines=9> */
.L_x_6780:
[----:B-1----:R-:W-:Y:S05]  /*c230*/  BSYNC B0 ;  /* 0x0000000000007941 */ /* 0x002fea0003800000 */
.L_x_6779:
        /* <DEDUP_REMOVED lines=13> */
.L_x_6782:
[----:B------:R-:W-:Y:S05]  /*c310*/  BSYNC B0 ;  /* 0x0000000000007941 */ /* 0x000fea0003800000 */
.L_x_6781:
        /* <DEDUP_REMOVED lines=15> */
.L_x_6784:
[----:B------:R-:W-:Y:S05]  /*c410*/  BSYNC B0 ;  /* 0x0000000000007941 */ /* 0x000fea0003800000 */
.L_x_6783:
        /* <DEDUP_REMOVED lines=17> */
.L_x_6786:
[----:B------:R-:W-:Y:S05]  /*c530*/  BSYNC B0 ;  /* 0x0000000000007941 */ /* 0x000fea0003800000 */
.L_x_6785:
        /* <DEDUP_REMOVED lines=15> */
.L_x_6788:
[----:B------:R-:W-:Y:S05]  /*c630*/  BSYNC B0 ;  /* 0x0000000000007941 */ /* 0x000fea0003800000 */
.L_x_6787:
        /* <DEDUP_REMOVED lines=17> */
.L_x_6790:
[----:B------:R-:W-:Y:S05]  /*c750*/  BSYNC B0 ;  /* 0x0000000000007941 */ /* 0x000fea0003800000 */
.L_x_6789:
        /* <DEDUP_REMOVED lines=17> */
.L_x_6792:
[----:B------:R-:W-:Y:S05]  /*c870*/  BSYNC B0 ;  /* 0x0000000000007941 */ /* 0x000fea0003800000 */
.L_x_6791:
        /* <DEDUP_REMOVED lines=17> */
.L_x_6794:
[----:B------:R-:W-:Y:S05]  /*c990*/  BSYNC B0 ;  /* 0x0000000000007941 */ /* 0x000fea0003800000 */
.L_x_6793:
[-C--:B------:R-:W-:Y:S01]  /*c9a0*/  LEA.HI R2, R4, R5.reuse, RZ, 0x4 ;  /* 0x0000000504027211 */ /* 0x080fe200078f20ff */
[----:B------:R-:W-:Y:S01]  /*c9b0*/  IMAD.SHL.U32 R128, R128, 0x8, RZ ;  /* 0x0000000880807824 */ /* 0x000fe200078e00ff */
[----:B------:R-:W-:Y:S01]  /*c9c0*/  LEA.HI R4, R4, R5, RZ, 0x3 ;  /* 0x0000000504047211 */ /* 0x000fe200078f18ff */
[----:B---3--:R-:W-:Y:S01]  /*c9d0*/  IMAD.SHL.U32 R7, R51, 0x40, RZ ;  /* 0x0000004033077824 */ /* 0x008fe200078e00ff */
[----:B------:R-:W-:Y:S01]  /*c9e0*/  SHF.R.S32.HI R157, RZ, 0x4, R2 ;  /* 0x00000004ff9d7819 */ /* 0x000fe20000011402 */
[----:B------:R-:W0:Y:S01]  /*c9f0*/  LDGDEPBAR ;  /* 0x00000000000079af */ /* 0x000e220000000000 */
[----:B------:R-:W-:Y:S02]  /*ca00*/  LOP3.LUT R4, R4, 0xfffffff8, RZ, 0xc0, !PT ;  /* 0xfffffff804047812 */ /* 0x000fe400078ec0ff */
[----:B------:R-:W-:Y:S02]  /*ca10*/  LEA.HI R6, R2, R157, RZ, 0x1 ;  /* 0x0000009d02067211 */ /* 0x000fe400078f08ff */
[----:B------:R-:W-:Y:S01]  /*ca20*/  SHF.R.S32.HI R102, RZ, 0x5, R102 ;  /* 0x00000005ff667819 */ /* 0x000fe20000011466 */
[----:B------:R-:W-:Y:S01]  /*ca30*/  IMAD.IADD R2, R5, 0x1, -R4 ;  /* 0x0000000105027824 */ /* 0x000fe200078e0a04 */
[----:B------:R-:W-:Y:S01]  /*ca40*/  LOP3.LUT R6, R6, 0xfffffffe, RZ, 0xc0, !PT ;  /* 0xfffffffe06067812 */ /* 0x000fe200078ec0ff */
[----:B------:R-:W-:Y:S01]  /*ca50*/  IMAD.SHL.U32 R5, R50, 0x40, RZ ;  /* 0x0000004032057824 */ /* 0x000fe200078e00ff */
[----:B------:R-:W-:Y:S01]  /*ca60*/  LOP3.LUT R7, R7, 0xfffffe00, RZ, 0xc0, !PT ;  /* 0xfffffe0007077812 */ /* 0x000fe200078ec0ff */
[C---:B------:R-:W-:Y:S01]  /*ca70*/  IMAD.SHL.U32 R4, R2.reuse, 0x40, RZ ;  /* 0x0000004002047824 */ /* 0x040fe200078e00ff */
[----:B------:R-:W-:Y:S01]  /*ca80*/  R2P PR, R2, 0x6 ;  /* 0x0000000602007804 */ /* 0x000fe20000000000 */
[----:B------:R-:W-:Y:S01]  /*ca90*/  IMAD.IADD R157, R157, 0x1, -R6 ;  /* 0x000000019d9d7824 */ /* 0x000fe200078e0a06 */
[----:B------:R-:W-:-:S02]  /*caa0*/  LOP3.LUT R5, R5, 0x1c0, RZ, 0xc0, !PT ;  /* 0x000001c005057812 */ /* 0x000fc400078ec0ff */
[----:B------:R-:W-:Y:S01]  /*cab0*/  LOP3.LUT R9, R4, 0x1c0, RZ, 0xc0, !PT ;  /* 0x000001c004097812 */ /* 0x000fe200078ec0ff */
[----:B------:R-:W-:Y:S01]  /*cac0*/  IMAD.SHL.U32 R4, R157, 0x8, RZ ;  /* 0x000000089d047824 */ /* 0x000fe200078e00ff */
[----:B------:R-:W-:Y:S02]  /*cad0*/  SHF.R.U32.HI R11, RZ, 0x3, R5 ;  /* 0x00000003ff0b7819 */ /* 0x000fe40000011605 */
[----:B------:R-:W-:Y:S02]  /*cae0*/  LOP3.LUT R128, R9, 0x8, R128, 0xf8, !PT ;  /* 0x0000000809807812 */ /* 0x000fe400078ef880 */
[----:B------:R-:W-:Y:S02]  /*caf0*/  SHF.R.U32.HI R9, RZ, 0x3, R9 ;  /* 0x00000003ff097819 */ /* 0x000fe40000011609 */
[----:B------:R-:W-:Y:S01]  /*cb00*/  LOP3.LUT R4, R5, 0x8, R4, 0xf8, !PT ;  /* 0x0000000805047812 */ /* 0x000fe200078ef804 */
[----:B------:R-:W-:Y:S01]  /*cb10*/  IMAD R5, R102, 0x400, R7 ;  /* 0x0000040066057824 */ /* 0x000fe200078e0207 */
[----:B------:R-:W-:Y:S01]  /*cb20*/  LOP3.LUT R128, R128, R9, RZ, 0x3c, !PT ;  /* 0x0000000980807212 */ /* 0x000fe200078e3cff */
[----:B------:R-:W-:Y:S01]  /*cb30*/  IMAD R102, R134, 0x4, R102 ;  /* 0x0000000486667824 */ /* 0x000fe200078e0266 */
[----:B------:R-:W-:Y:S01]  /*cb40*/  LOP3.LUT R6, R4, R11, RZ, 0x3c, !PT ;  /* 0x0000000b04067212 */ /* 0x000fe200078e3cff */
[----:B------:R-:W-:Y:S01]  /*cb50*/  IMAD.MOV.U32 R4, RZ, RZ, 0x20 ;  /* 0x00000020ff047424 */ /* 0x000fe200078e00ff */
[----:B------:R-:W-:Y:S01]  /*cb60*/  LOP3.LUT P0, RZ, R50, 0x2, RZ, 0xc0, !PT ;  /* 0x0000000232ff7812 */ /* 0x000fe2000780c0ff */
[----:B------:R-:W-:-:S02]  /*cb70*/  IMAD R157, R157, 0x200, R128 ;  /* 0x000002009d9d7824 */ /* 0x000fc400078e0280 */
[----:B------:R-:W-:Y:S01]  /*cb80*/  IMAD.IADD R158, R6, 0x1, R5 ;  /* 0x00000001069e7824 */ /* 0x000fe200078e0205 */
[C---:B------:R-:W-:Y:S01]  /*cb90*/  SEL R2, R4.reuse, 0xffffffe0, !P1 ;  /* 0xffffffe004027807 */ /* 0x040fe20004800000 */
[----:B------:R-:W-:Y:S01]  /*cba0*/  IMAD.SHL.U32 R157, R157, 0x2, RZ ;  /* 0x000000029d9d7824 */ /* 0x000fe200078e00ff */
[----:B------:R-:W-:Y:S01]  /*cbb0*/  SEL R4, R4, 0xffffffe0, !P0 ;  /* 0xffffffe004047807 */ /* 0x000fe20004000000 */
[----:B------:R-:W-:Y:S01]  /*cbc0*/  IMAD.SHL.U32 R158, R158, 0x2, RZ ;  /* 0x000000029e9e7824 */ /* 0x000fe200078e00ff */
[----:B------:R-:W-:Y:S01]  /*cbd0*/  LOP3.LUT P0, RZ, R50, 0x4, RZ, 0xc0, !PT ;  /* 0x0000000432ff7812 */ /* 0x000fe2000780c0ff */
[C---:B--2---:R-:W-:Y:S01]  /*cbe0*/  IMAD.IADD R151, R157.reuse, 0x1, R2 ;  /* 0x000000019d977824 */ /* 0x044fe200078e0202 */
[----:B-1----:R-:W-:Y:S01]  /*cbf0*/  LDSM.16.M88.4 R12, [R157+0x2000] ;  /* 0x002000009d0c783b */ /* 0x002fe20000000200 */
[----:B------:R-:W-:Y:S01]  /*cc00*/  IMAD.IADD R156, R158, 0x1, R4 ;  /* 0x000000019e9c7824 */ /* 0x000fe200078e0204 */
[C---:B------:R-:W-:Y:S01]  /*cc10*/  IADD3 R50, R157.reuse, 0x2000, RZ ;  /* 0x000020009d327810 */ /* 0x040fe20007ffe0ff */
[----:B------:R-:W-:Y:S01]  /*cc20*/  IMAD.MOV.U32 R5, RZ, RZ, 0x40 ;  /* 0x00000040ff057424 */ /* 0x000fe200078e00ff */
[----:B------:R-:W1:Y:S01]  /*cc30*/  LDSM.16.M88.4 R20, [R158] ;  /* 0x000000009e14783b */ /* 0x000e620000000200 */
[----:B------:R-:W-:-:S02]  /*cc40*/  IADD3 R154, R157, 0x2040, RZ ;  /* 0x000020409d9a7810 */ /* 0x000fc40007ffe0ff */
[----:B------:R-:W-:Y:S01]  /*cc50*/  @P2 IADD3 R154, R50, -0x40, RZ ;  /* 0xffffffc0329a2810 */ /* 0x000fe20007ffe0ff */
[----:B------:R-:W2:Y:S01]  /*cc60*/  LDSM.16.M88.4 R72, [R157+0x2800] ;  /* 0x002800009d48783b */ /* 0x000ea20000000200 */
[----:B------:R-:W-:Y:S01]  /*cc70*/  SEL R5, R5, 0xffffffc0, !P0 ;  /* 0xffffffc005057807 */ /* 0x000fe20004000000 */
[----:B------:R-:W-:Y:S01]  /*cc80*/  IMAD.U32 R50, R102, 0x10, R171 ;  /* 0x0000001066327824 */ /* 0x000fe200078e00ab */
[----:B------:R-:W-:Y:S01]  /*cc90*/  LOP3.LUT R6, R6, R7, RZ, 0xfc, !PT ;  /* 0x0000000706067212 */ /* 0x000fe200078efcff */
[----:B------:R-:W-:Y:S01]  /*cca0*/  LDSM.16.M88.4 R84, [R151+0x2000] ;  /* 0x002000009754783b */ /* 0x000fe20000000200 */
[----:B------:R-:W-:Y:S01]  /*ccb0*/  IMAD.IADD R140, R2, 0x1, R154 ;  /* 0x00000001028c7824 */ /* 0x000fe200078e029a */
[----:B------:R-:W-:Y:S01]  /*ccc0*/  IADD3 R147, R154, 0x800, RZ ;  /* 0x000008009a937810 */ /* 0x000fe20007ffe0ff */
[----:B------:R-:W-:Y:S01]  /*ccd0*/  IMAD.IADD R155, R158, 0x1, R5 ;  /* 0x000000019e9b7824 */ /* 0x000fe200078e0205 */
[----:B------:R-:W3:Y:S01]  /*cce0*/  LDSM.16.M88.4 R52, [R156] ;  /* 0x000000009c34783b */ /* 0x000ee20000000200 */
[----:B------:R-:W-:Y:S01]  /*ccf0*/  IADD3 R50, -R163, 0x1, R50 ;  /* 0x00000001a3327810 */ /* 0x000fe20007ffe132 */
[----:B------:R-:W-:Y:S01]  /*cd00*/  IMAD.IADD R2, R3, 0x1, R172 ;  /* 0x0000000103027824 */ /* 0x000fe200078e02ac */
[----:B------:R-:W-:Y:S01]  /*cd10*/  IADD3 R146, R154, 0x1000, RZ ;  /* 0x000010009a927810 */ /* 0x000fe20007ffe0ff */
[----:B------:R-:W5:Y:S01]  /*cd20*/  LDSM.16.M88.4 R80, [R151+0x2800] ;  /* 0x002800009750783b */ /* 0x000f620000000200 */
[----:B------:R-:W-:Y:S01]  /*cd30*/  IMAD.IADD R153, R4, 0x1, R155 ;  /* 0x0000000104997824 */ /* 0x000fe200078e029b */
[----:B------:R-:W-:Y:S01]  /*cd40*/  IADD3 R50, R50, c[0x0][0x2e8], R49 ;  /* 0x0000ba0032327a10 */ /* 0x000fe20007ffe031 */
[----:B------:R-:W-:Y:S01]  /*cd50*/  I2F R51, R2 ;  /* 0x0000000200337306 */ /* 0x000fe20000201400 */
[----:B------:R-:W4:Y:S01]  /*cd60*/  LDSM.16.M88.4 R56, [R157+0x3800] ;  /* 0x003800009d38783b */ /* 0x000f220000000200 */
[----:B------:R-:W-:-:S02]  /*cd70*/  IADD3 R145, R154, 0x1800, RZ ;  /* 0x000018009a917810 */ /* 0x000fc40007ffe0ff */
[C---:B------:R-:W-:Y:S01]  /*cd80*/  IADD3 R144, R154.reuse, 0x2000, RZ ;  /* 0x000020009a907810 */ /* 0x040fe20007ffe0ff */
[----:B------:R-:W3:Y:S01]  /*cd90*/  LDSM.16.M88.4 R64, [R157+0x3000] ;  /* 0x003000009d40783b */ /* 0x000ee20000000200 */
[C---:B------:R-:W-:Y:S02]  /*cda0*/  IADD3 R143, R154.reuse, 0x2800, RZ ;  /* 0x000028009a8f7810 */ /* 0x040fe40007ffe0ff */
[C---:B------:R-:W-:Y:S01]  /*cdb0*/  IADD3 R142, R154.reuse, 0x3000, RZ ;  /* 0x000030009a8e7810 */ /* 0x040fe20007ffe0ff */
[----:B------:R-:W3:Y:S01]  /*cdc0*/  LDSM.16.M88.4 R44, [R157+0x4000] ;  /* 0x004000009d2c783b */ /* 0x000ee20000000200 */
[----:B------:R-:W-:-:S03]  /*cdd0*/  IADD3 R141, R154, 0x3800, RZ ;  /* 0x000038009a8d7810 */ /* 0x000fc60007ffe0ff */
[----:B------:R-:W3:Y:S04]  /*cde0*/  LDSM.16.M88.4 R36, [R157+0x4800] ;  /* 0x004800009d24783b */ /* 0x000ee80000000200 */
[----:B------:R-:W4:Y:S01]  /*cdf0*/  LDSM.16.M88.4 R28, [R157+0x5000] ;  /* 0x005000009d1c783b */ /* 0x000f220000000200 */
[C---:B-1----:R-:W-:Y:S03]  /*ce00*/  HMMA.16816.F32 R16, R20.reuse, R12, RZ ;  /* 0x0000000c1410723c */ /* 0x042fe600000018ff */
[----:B------:R-:W1:Y:S04]  /*ce10*/  LDSM.16.M88.4 R88, [R157+0x5800] ;  /* 0x005800009d58783b */ /* 0x000e680000000200 */
[----:B------:R-:W1:Y:S01]  /*ce20*/  LDSM.16.M88.4 R104, [R151+0x3800] ;  /* 0x003800009768783b */ /* 0x000e620000000200 */
[C---:B--2---:R-:W-:Y:S03]  /*ce30*/  HMMA.16816.F32 R8, R20.reuse, R72, RZ ;  /* 0x000000481408723c */ /* 0x044fe600000018ff */
[----:B------:R-:W2:Y:S04]  /*ce40*/  LDSM.16.M88.4 R76, [R151+0x3000] ;  /* 0x00300000974c783b */ /* 0x000ea80000000200 */
[----:B------:R-:W-:Y:S01]  /*ce50*/  LDSM.16.M88.4 R116, [R151+0x4000] ;  /* 0x004000009774783b */ /* 0x000fe20000000200 */
[C---:B------:R-:W-:Y:S03]  /*ce60*/  HMMA.16816.F32 R12, R20.reuse, R14, RZ ;  /* 0x0000000e140c723c */ /* 0x040fe600000018ff */
[----:B------:R-:W-:Y:S04]  /*ce70*/  LDSM.16.M88.4 R96, [R151+0x4800] ;  /* 0x004800009760783b */ /* 0x000fe80000000200 */
[----:B------:R-:W-:Y:S01]  /*ce80*/  LDSM.16.M88.4 R92, [R151+0x5000] ;  /* 0x00500000975c783b */ /* 0x000fe20000000200 */
[----:B------:R-:W-:Y:S03]  /*ce90*/  HMMA.16816.F32 R72, R20, R74, RZ ;  /* 0x0000004a1448723c */ /* 0x000fe600000018ff */
[----:B------:R-:W-:Y:S05]  /*cea0*/  LDSM.16.M88.4 R108, [R153] ;  /* 0x00000000996c783b */ /* 0x000fea0000000200 */
[C---:B---3--:R-:W-:Y:S08]  /*ceb0*/  HMMA.16816.F32 R16, R52.reuse, R84, R16 ;  /* 0x000000543410723c */ /* 0x048ff00000001810 */
[C---:B------:R-:W-:Y:S01]  /*cec0*/  HMMA.16816.F32 R12, R52.reuse, R86, R12 ;  /* 0x00000056340c723c */ /* 0x040fe2000000180c */
[----:B------:R-:W-:Y:S07]  /*ced0*/  LDSM.16.M88.4 R84, [R155] ;  /* 0x000000009b54783b */ /* 0x000fee0000000200 */
[C---:B-----5:R-:W-:Y:S08]  /*cee0*/  HMMA.16816.F32 R8, R52.reuse, R80, R8 ;  /* 0x000000503408723c */ /* 0x060ff00000001808 */
[----:B------:R-:W-:Y:S01]  /*cef0*/  HMMA.16816.F32 R72, R52, R82, R72 ;  /* 0x000000523448723c */ /* 0x000fe20000001848 */
[----:B------:R-:W3:Y:S07]  /*cf00*/  LDSM.16.M88.4 R80, [R154] ;  /* 0x000000009a50783b */ /* 0x000eee0000000200 */
        /* <DEDUP_REMOVED lines=15> */
[----:B------:R-:W4:Y:S07]  /*d000*/  LDSM.16.M88.4 R104, [R140] ;  /* 0x000000008c68783b */ /* 0x000f2e0000000200 */
[C---:B--2---:R-:W-:Y:S08]  /*d010*/  HMMA.16816.F32 R68, R52.reuse, R76, R68 ;  /* 0x0000004c3444723c */ /* 0x044ff00000001844 */
[----:B------:R-:W-:Y:S01]  /*d020*/  HMMA.16816.F32 R64, R52, R78, R64 ;  /* 0x0000004e3440723c */ /* 0x000fe20000001840 */
[----:B------:R-:W2:Y:S07]  /*d030*/  LDSM.16.M88.4 R76, [R154+0x800] ;  /* 0x000800009a4c783b */ /* 0x000eae0000000200 */
[C---:B---3--:R-:W-:Y:S08]  /*d040*/  HMMA.16816.F32 R16, R84.reuse, R80, R16 ;  /* 0x000000505410723c */ /* 0x048ff00000001810 */
[----:B------:R-:W-:Y:S01]  /*d050*/  HMMA.16816.F32 R80, R84, R82, R12 ;  /* 0x000000525450723c */ /* 0x000fe2000000180c */
[----:B------:R-:W3:Y:S07]  /*d060*/  LDSM.16.M88.4 R12, [R154+0x1000] ;  /* 0x001000009a0c783b */ /* 0x000eee0000000200 */
[C---:B------:R-:W-:Y:S08]  /*d070*/  HMMA.16816.F32 R112, R52.reuse, R116, R112 ;  /* 0x000000743470723c */ /* 0x040ff00000001870 */
[C---:B------:R-:W-:Y:S08]  /*d080*/  HMMA.16816.F32 R44, R52.reuse, R118, R44 ;  /* 0x00000076342c723c */ /* 0x040ff0000000182c */
[C---:B------:R-:W-:Y:S08]  /*d090*/  HMMA.16816.F32 R40, R52.reuse, R96, R40 ;  /* 0x000000603428723c */ /* 0x040ff00000001828 */
[C---:B------:R-:W-:Y:S08]  /*d0a0*/  HMMA.16816.F32 R36, R52.reuse, R98, R36 ;  /* 0x000000623424723c */ /* 0x040ff00000001824 */
[C---:B------:R-:W-:Y:S08]  /*d0b0*/  HMMA.16816.F32 R32, R52.reuse, R92, R32 ;  /* 0x0000005c3420723c */ /* 0x040ff00000001820 */
[C---:B------:R-:W-:Y:S07]  /*d0c0*/  HMMA.16816.F32 R28, R52.reuse, R94, R28 ;  /* 0x0000005e341c723c */ /* 0x040fee000000181c */
[C---:B------:R-:W-:Y:S01]  /*d0d0*/  IADD3 R95, R2.reuse, 0x9, RZ ;  /* 0x00000009025f7810 */ /* 0x040fe20007ffe0ff */
[C---:B-1----:R-:W-:Y:S07]  /*d0e0*/  HMMA.16816.F32 R24, R52.reuse, R88, R24 ;  /* 0x000000583418723c */ /* 0x042fee0000001818 */
[C---:B------:R-:W-:Y:S01]  /*d0f0*/  IADD3 R88, R2.reuse, 0x8, RZ ;  /* 0x0000000802587810 */ /* 0x040fe20007ffe0ff */
[----:B------:R-:W-:Y:S01]  /*d100*/  HMMA.16816.F32 R20, R52, R90, R20 ;  /* 0x0000005a3414723c */ /* 0x000fe20000001814 */
[----:B------:R-:W1:Y:S01]  /*d110*/  LDSM.16.M88.4 R52, [R140+0x800] ;  /* 0x000800008c34783b */ /* 0x000e620000000200 */
[----:B------:R-:W-:Y:S01]  /*d120*/  IADD3 R89, R2, 0x1, RZ ;  /* 0x0000000102597810 */ /* 0x000fe20007ffe0ff */
[----:B------:R-:W5:Y:S05]  /*d130*/  I2F R93, R88 ;  /* 0x00000058005d7306 */ /* 0x000f6a0000201400 */
[----:B----4-:R-:W-:Y:S03]  /*d140*/  HMMA.16816.F32 R80, R108, R106, R80 ;  /* 0x0000006a6c50723c */ /* 0x010fe60000001850 */
[----:B------:R4:W1:Y:S05]  /*d150*/  I2F R92, R89 ;  /* 0x00000059005c7306 */ /* 0x00086a0000201400 */
[C---:B--2---:R-:W-:Y:S08]  /*d160*/  HMMA.16816.F32 R72, R84.reuse, R78, R72 ;  /* 0x0000004e5448723c */ /* 0x044ff00000001848 */
[----:B------:R-:W-:Y:S07]  /*d170*/  HMMA.16816.F32 R8, R84, R76, R8 ;  /* 0x0000004c5408723c */ /* 0x000fee0000001808 */
[C---:B------:R-:W-:Y:S01]  /*d180*/  IADD3 R76, R50.reuse, 0x8, RZ ;  /* 0x00000008324c7810 */ /* 0x040fe20007ffe0ff */
[----:B------:R-:W-:Y:S01]  /*d190*/  HMMA.16816.F32 R16, R108, R104, R16 ;  /* 0x000000686c10723c */ /* 0x000fe20000001810 */
[----:B------:R-:W-:Y:S01]  /*d1a0*/  IMNMX R50, R50, R49, PT ;  /* 0x0000003132327217 */ /* 0x000fe20003800200 */
[----:B-----5:R-:W-:Y:S01]  /*d1b0*/  FFMA.FTZ R82, R0, R93, R82 ;  /* 0x0000005d00527223 */ /* 0x020fe20000010052 */
[----:B------:R-:W-:Y:S01]  /*d1c0*/  IMNMX R49, R76, R49, PT ;  /* 0x000000314c317217 */ /* 0x000fe20003800200 */
[----:B------:R-:W-:Y:S01]  /*d1d0*/  FFMA.FTZ R80, R0, R93, R80 ;  /* 0x0000005d00507223 */ /* 0x000fe20000010050 */
[----:B------:R-:W2:Y:S01]  /*d1e0*/  LDSM.16.M88.4 R76, [R154+0x1800] ;  /* 0x001800009a4c783b */ /* 0x000ea20000000200 */
[----:B------:R-:W-:-:S02]  /*d1f0*/  ISETP.GE.AND P1, PT, R89, R50, PT ;  /* 0x000000325900720c */ /* 0x000fc40003f26270 */
[----:B---3--:R-:W-:Y:S01]  /*d200*/  HMMA.16816.F32 R68, R84, R12, R68 ;  /* 0x0000000c5444723c */ /* 0x008fe20000001844 */
[----:B------:R-:W3:Y:S01]  /*d210*/  I2F R12, R95 ;  /* 0x0000005f000c7306 */ /* 0x000ee20000201400 */
[-C--:B------:R-:W-:Y:S02]  /*d220*/  ISETP.GE.AND P0, PT, R89, R49.reuse, PT ;  /* 0x000000315900720c */ /* 0x080fe40003f06270 */
[CC--:B------:R-:W-:Y:S02]  /*d230*/  ISETP.GE.AND P2, PT, R88.reuse, R50.reuse, PT ;  /* 0x000000325800720c */ /* 0x0c0fe40003f46270 */
[----:B------:R-:W-:Y:S02]  /*d240*/  ISETP.GE.AND P3, PT, R88, R49, PT ;  /* 0x000000315800720c */ /* 0x000fe40003f66270 */
[----:B----4-:R-:W4:Y:S01]  /*d250*/  LDSM.16.M88.4 R88, [R140+0x1000] ;  /* 0x001000008c58783b */ /* 0x010f220000000200 */
[----:B-1----:R-:W-:Y:S01]  /*d260*/  HMMA.16816.F32 R72, R108, R54, R72 ;  /* 0x000000366c48723c */ /* 0x002fe20000001848 */
[----:B------:R-:W-:-:S02]  /*d270*/  ISETP.GE.AND P4, PT, R95, R50, PT ;  /* 0x000000325f00720c */ /* 0x000fc40003f86270 */
[----:B------:R-:W-:Y:S02]  /*d280*/  ISETP.GE.AND P5, PT, R95, R49, PT ;  /* 0x000000315f00720c */ /* 0x000fe40003fa6270 */
[----:B------:R-:W-:Y:S02]  /*d290*/  IADD3 R13, R2, 0x10, RZ ;  /* 0x00000010020d7810 */ /* 0x000fe40007ffe0ff */
[C---:B------:R-:W-:Y:S01]  /*d2a0*/  FFMA.FTZ R19, R0.reuse, R92, R19 ;  /* 0x0000005c00137223 */ /* 0x040fe20000010013 */
[----:B------:R-:W-:Y:S01]  /*d2b0*/  HMMA.16816.F32 R8, R108, R52, R8 ;  /* 0x000000346c08723c */ /* 0x000fe20000001808 */
[-C--:B---3--:R-:W-:Y:S01]  /*d2c0*/  FFMA.FTZ R81, R0, R12.reuse, R81 ;  /* 0x0000000c00517223 */ /* 0x088fe20000010051 */
[----:B------:R-:W-:Y:S01]  /*d2d0*/  FSEL R97, R82, -INF , !P3 ;  /* 0xff80000052617808 */ /* 0x000fe20005800000 */
[C---:B------:R-:W-:Y:S01]  /*d2e0*/  FFMA.FTZ R54, R0.reuse, R12, R83 ;  /* 0x0000000c00367223 */ /* 0x040fe20000010053 */
[----:B------:R-:W-:Y:S01]  /*d2f0*/  FSEL R19, R19, -INF , !P0 ;  /* 0xff80000013137808 */ /* 0x000fe20004000000 */
[----:B------:R-:W-:Y:S01]  /*d300*/  FFMA.FTZ R94, R0, R92, R17 ;  /* 0x0000005c005e7223 */ /* 0x000fe20000010011 */
[----:B------:R-:W-:Y:S01]  /*d310*/  FSEL R82, R81, -INF , !P4 ;  /* 0xff80000051527808 */ /* 0x000fe20006000000 */
[----:B------:R-:W1:Y:S01]  /*d320*/  I2F R17, R13 ;  /* 0x0000000d00117306 */ /* 0x000e620000201400 */
[C---:B------:R-:W-:Y:S01]  /*d330*/  IADD3 R53, R2.reuse, 0x11, RZ ;  /* 0x0000001102357810 */ /* 0x040fe20007ffe0ff */
[----:B------:R-:W-:Y:S01]  /*d340*/  HMMA.16816.F32 R64, R84, R14, R64 ;  /* 0x0000000e5440723c */ /* 0x000fe20000001840 */
[----:B------:R-:W-:Y:S01]  /*d350*/  IADD3 R52, R2, 0x18, RZ ;  /* 0x0000001802347810 */ /* 0x000fe20007ffe0ff */
[----:B------:R-:W-:Y:S01]  /*d360*/  FFMA.FTZ R7, R0, R51, R18 ;  /* 0x0000003300077223 */ /* 0x000fe20000010012 */
[----:B------:R-:W-:-:S02]  /*d370*/  FSEL R80, R80, -INF , !P2 ;  /* 0xff80000050507808 */ /* 0x000fc40005000000 */
[----:B------:R-:W-:Y:S01]  /*d380*/  FSEL R81, R54, -INF , !P5 ;  /* 0xff80000036517808 */ /* 0x000fe20006800000 */
[----:B------:R-:W3:Y:S01]  /*d390*/  I2F R93, R53 ;  /* 0x00000035005d7306 */ /* 0x000ee20000201400 */
[CC--:B------:R-:W-:Y:S02]  /*d3a0*/  ISETP.GE.AND P2, PT, R53.reuse, R50.reuse, PT ;  /* 0x000000323500720c */ /* 0x0c0fe40003f46270 */
[-C--:B------:R-:W-:Y:S02]  /*d3b0*/  ISETP.GE.AND P0, PT, R53, R49.reuse, PT ;  /* 0x000000313500720c */ /* 0x080fe40003f06270 */
[CC--:B------:R-:W-:Y:S01]  /*d3c0*/  ISETP.GE.AND P3, PT, R52.reuse, R50.reuse, PT ;  /* 0x000000323400720c */ /* 0x0c0fe20003f66270 */
[C---:B--2---:R-:W-:Y:S01]  /*d3d0*/  HMMA.16816.F32 R60, R84.reuse, R76, R60 ;  /* 0x0000004c543c723c */ /* 0x044fe2000000183c */
[----:B------:R-:W-:Y:S01]  /*d3e0*/  ISETP.GE.AND P5, PT, R52, R49, PT ;  /* 0x000000313400720c */ /* 0x000fe20003fa6270 */
[----:B------:R2:W5:Y:S01]  /*d3f0*/  I2F R83, R52 ;  /* 0x0000003400537306 */ /* 0x0005620000201400 */
[----:B------:R-:W-:Y:S01]  /*d400*/  FSEL R92, R94, -INF , !P1 ;  /* 0xff8000005e5c7808 */ /* 0x000fe20004800000 */
[CC--:B-1----:R-:W-:Y:S01]  /*d410*/  FFMA.FTZ R94, R0.reuse, R17.reuse, R8 ;  /* 0x00000011005e7223 */ /* 0x0c2fe20000010008 */
[CC--:B------:R-:W-:Y:S01]  /*d420*/  ISETP.GE.AND P6, PT, R13.reuse, R50.reuse, PT ;  /* 0x000000320d00720c */ /* 0x0c0fe20003fc6270 */
[----:B------:R-:W-:Y:S01]  /*d430*/  FFMA.FTZ R17, R0, R17, R10 ;  /* 0x0000001100117223 */ /* 0x000fe2000001000a */
[----:B------:R-:W-:Y:S01]  /*d440*/  ISETP.GE.AND P1, PT, R13, R49, PT ;  /* 0x000000310d00720c */ /* 0x000fe20003f26270 */
[----:B------:R-:W-:Y:S01]  /*d450*/  HMMA.16816.F32 R56, R84, R78, R56 ;  /* 0x0000004e5438723c */ /* 0x000fe20000001838 */
[----:B------:R-:W1:Y:S01]  /*d460*/  LDSM.16.M88.4 R12, [R154+0x2000] ;  /* 0x002000009a0c783b */ /* 0x000e620000000200 */
[----:B------:R-:W-:Y:S01]  /*d470*/  IADD3 R95, R2, 0x19, RZ ;  /* 0x00000019025f7810 */ /* 0x000fe20007ffe0ff */
[-C--:B---3--:R-:W-:Y:S01]  /*d480*/  FFMA.FTZ R11, R0, R93.reuse, R11 ;  /* 0x0000005d000b7223 */ /* 0x088fe2000001000b */
[----:B------:R-:W-:Y:S01]  /*d490*/  IADD3 R76, R2, 0x20, RZ ;  /* 0x00000020024c7810 */ /* 0x000fe20007ffe0ff */
[----:B------:R-:W-:Y:S01]  /*d4a0*/  FFMA.FTZ R9, R0, R93, R9 ;  /* 0x0000005d00097223 */ /* 0x000fe20000010009 */
[----:B------:R-:W3:Y:S01]  /*d4b0*/  I2F R8, R95 ;  /* 0x0000005f00087306 */ /* 0x000ee20000201400 */
[----:B------:R-:W-:Y:S01]  /*d4c0*/  FSEL R94, R94, -INF , !P6 ;  /* 0xff8000005e5e7808 */ /* 0x000fe20007000000 */
[C---:B----4-:R-:W-:Y:S01]  /*d4d0*/  HMMA.16816.F32 R68, R108.reuse, R88, R68 ;  /* 0x000000586c44723c */ /* 0x050fe20000001844 */
[----:B------:R-:W-:Y:S01]  /*d4e0*/  FSEL R177, R11, -INF , !P0 ;  /* 0xff8000000bb17808 */ /* 0x000fe20004000000 */
[----:B--2---:R-:W2:Y:S01]  /*d4f0*/  LDSM.16.M88.4 R52, [R140+0x1800] ;  /* 0x001800008c34783b */ /* 0x004ea20000000200 */
[CC--:B-----5:R-:W-:Y:S01]  /*d500*/  FFMA.FTZ R11, R0.reuse, R83.reuse, R72 ;  /* 0x00000053000b7223 */ /* 0x0e0fe20000010048 */
[----:B------:R-:W-:Y:S01]  /*d510*/  ISETP.GE.AND P6, PT, R95, R50, PT ;  /* 0x000000325f00720c */ /* 0x000fe20003fc6270 */
[----:B------:R-:W-:Y:S01]  /*d520*/  FFMA.FTZ R74, R0, R83, R74 ;  /* 0x00000053004a7223 */ /* 0x000fe2000001004a */
[----:B------:R4:W5:Y:S01]  /*d530*/  I2F R89, R76 ;  /* 0x0000004c00597306 */ /* 0x0009620000201400 */
[----:B------:R-:W-:Y:S01]  /*d540*/  IADD3 R72, R2, 0x28, RZ ;  /* 0x0000002802487810 */ /* 0x000fe20007ffe0ff */
[----:B------:R-:W-:Y:S01]  /*d550*/  HMMA.16816.F32 R64, R108, R90, R64 ;  /* 0x0000005a6c40723c */ /* 0x000fe20000001840 */
[----:B------:R-:W-:-:S02]  /*d560*/  FSEL R88, R9, -INF , !P2 ;  /* 0xff80000009587808 */ /* 0x000fc40005000000 */
[----:B------:R-:W-:Y:S02]  /*d570*/  IADD3 R9, R2, 0x21, RZ ;  /* 0x0000002102097810 */ /* 0x000fe40007ffe0ff */
[----:B------:R-:W-:Y:S01]  /*d580*/  P2R R10, PR, RZ, 0x40 ;  /* 0x00000040ff0a7803 */ /* 0x000fe20000000000 */
[----:B------:R-:W1:Y:S01]  /*d590*/  I2F R83, R72 ;  /* 0x0000004800537306 */ /* 0x000e620000201400 */
[----:B------:R-:W-:Y:S01]  /*d5a0*/  FSEL R17, R17, -INF , !P1 ;  /* 0xff80000011117808 */ /* 0x000fe20004800000 */
[----:B---3--:R-:W-:Y:S01]  /*d5b0*/  FFMA.FTZ R73, R0, R8, R73 ;  /* 0x0000000800497223 */ /* 0x008fe20000010049 */
[----:B------:R-:W-:Y:S01]  /*d5c0*/  ISETP.GE.AND P6, PT, R76, R50, PT ;  /* 0x000000324c00720c */ /* 0x000fe20003fc6270 */
[----:B------:R-:W-:Y:S01]  /*d5d0*/  FFMA.FTZ R75, R0, R8, R75 ;  /* 0x00000008004b7223 */ /* 0x000fe2000001004b */
[----:B------:R-:W-:Y:S02]  /*d5e0*/  ISETP.GE.AND P1, PT, R76, R49, PT ;  /* 0x000000314c00720c */ /* 0x000fe40003f26270 */
[----:B------:R-:W-:Y:S01]  /*d5f0*/  IADD3 R90, R2, 0x29, RZ ;  /* 0x00000029025a7810 */ /* 0x000fe20007ffe0ff */
[----:B------:R3:W3:Y:S01]  /*d600*/  I2F R93, R9 ;  /* 0x00000009005d7306 */ /* 0x0006e20000201400 */
[----:B----4-:R-:W-:Y:S01]  /*d610*/  FSEL R76, R11, -INF , !P3 ;  /* 0xff8000000b4c7808 */ /* 0x010fe20005800000 */
[-C--:B-----5:R-:W-:Y:S01]  /*d620*/  FFMA.FTZ R70, R0, R89.reuse, R70 ;  /* 0x0000005900467223 */ /* 0x0a0fe20000010046 */
[----:B------:R-:W-:Y:S01]  /*d630*/  ISETP.NE.AND P3, PT, R10, RZ, PT ;  /* 0x000000ff0a00720c */ /* 0x000fe20003f65270 */
[----:B------:R-:W-:Y:S01]  /*d640*/  FFMA.FTZ R68, R0, R89, R68 ;  /* 0x0000005900447223 */ /* 0x000fe20000010044 */
[----:B------:R-:W-:-:S02]  /*d650*/  ISETP.GE.AND P2, PT, R9, R50, PT ;  /* 0x000000320900720c */ /* 0x000fc40003f46270 */
[----:B------:R-:W-:Y:S02]  /*d660*/  ISETP.GE.AND P0, PT, R9, R49, PT ;  /* 0x000000310900720c */ /* 0x000fe40003f06270 */
[----:B------:R-:W-:Y:S01]  /*d670*/  FSEL R78, R73, -INF , !P3 ;  /* 0xff800000494e7808 */ /* 0x000fe20005800000 */
[----:B-1----:R-:W-:Y:S01]  /*d680*/  FFMA.FTZ R64, R0, R83, R64 ;  /* 0x0000005300407223 */ /* 0x002fe20000010040 */
[----:B------:R-:W-:Y:S01]  /*d690*/  HMMA.16816.F32 R112, R84, R12, R112 ;  /* 0x0000000c5470723c */ /* 0x000fe20000001870 */
[----:B------:R-:W-:Y:S01]  /*d6a0*/  ISETP.GE.AND P3, PT, R72, R50, PT ;  /* 0x000000324800720c */ /* 0x000fe20003f66270 */
[----:B------:R-:W1:Y:S01]  /*d6b0*/  I2F R12, R90 ;  /* 0x0000005a000c7306 */ /* 0x000e620000201400 */
[----:B------:R-:W-:Y:S01]  /*d6c0*/  ISETP.GE.AND P4, PT, R95, R49, PT ;  /* 0x000000315f00720c */ /* 0x000fe20003f86270 */
[C---:B------:R-:W-:Y:S01]  /*d6d0*/  FFMA.FTZ R139, R0.reuse, R83, R66 ;  /* 0x00000053008b7223 */ /* 0x040fe20000010042 */
[----:B---3--:R-:W3:Y:S01]  /*d6e0*/  LDSM.16.M88.4 R8, [R154+0x2800] ;  /* 0x002800009a08783b */ /* 0x008ee20000000200 */
[----:B------:R-:W-:Y:S01]  /*d6f0*/  P2R R91, PR, RZ, 0x8 ;  /* 0x00000008ff5b7803 */ /* 0x000fe20000000000 */
[-C--:B------:R-:W-:Y:S01]  /*d700*/  FFMA.FTZ R71, R0, R93.reuse, R71 ;  /* 0x0000005d00477223 */ /* 0x080fe20000010047 */
[----:B------:R-:W-:Y:S01]  /*d710*/  IADD3 R13, R2, 0x30, RZ ;  /* 0x00000030020d7810 */ /* 0x000fe20007ffe0ff */
[----:B--2---:R-:W-:Y:S01]  /*d720*/  HMMA.16816.F32 R60, R108, R52, R60 ;  /* 0x000000346c3c723c */ /* 0x004fe2000000183c */
[----:B------:R-:W-:Y:S01]  /*d730*/  FSEL R135, R70, -INF , !P1 ;  /* 0xff80000046877808 */ /* 0x000fe20004800000 */
[----:B------:R-:W-:Y:S01]  /*d740*/  FFMA.FTZ R69, R0, R93, R69 ;  /* 0x0000005d00457223 */ /* 0x000fe20000010045 */
[----:B------:R-:W2:Y:S01]  /*d750*/  I2F R53, R13 ;  /* 0x0000000d00357306 */ /* 0x000ea20000201400 */
[----:B------:R-:W-:-:S02]  /*d760*/  ISETP.NE.AND P1, PT, R91, RZ, PT ;  /* 0x000000ff5b00720c */ /* 0x000fc40003f25270 */
[----:B------:R-:W-:Y:S02]  /*d770*/  FSEL R79, R75, -INF , !P4 ;  /* 0xff8000004b4f7808 */ /* 0x000fe40006000000 */
[----:B------:R-:W-:Y:S01]  /*d780*/  IADD3 R52, R2, 0x31, RZ ;  /* 0x0000003102347810 */ /* 0x000fe20007ffe0ff */
[-C--:B-1----:R-:W-:Y:S01]  /*d790*/  FFMA.FTZ R174, R0, R12.reuse, R65 ;  /* 0x0000000c00ae7223 */ /* 0x082fe20000010041 */
[----:B------:R-:W-:Y:S01]  /*d7a0*/  FSEL R77, R74, -INF , !P5 ;  /* 0xff8000004a4d7808 */ /* 0x000fe20006800000 */
[----:B------:R-:W-:Y:S01]  /*d7b0*/  HMMA.16816.F32 R56, R108, R54, R56 ;  /* 0x000000366c38723c */ /* 0x000fe20000001838 */
[----:B------:R-:W-:Y:S01]  /*d7c0*/  ISETP.GE.AND P4, PT, R72, R49, PT ;  /* 0x000000314800720c */ /* 0x000fe20003f86270 */
[----:B------:R-:W1:Y:S01]  /*d7d0*/  I2F R66, R52 ;  /* 0x0000003400427306 */ /* 0x000e620000201400 */
[----:B------:R-:W4:Y:S01]  /*d7e0*/  LDSM.16.M88.4 R72, [R140+0x2000] ;  /* 0x002000008c48783b */ /* 0x000f220000000200 */
[----:B------:R-:W-:Y:S01]  /*d7f0*/  FSEL R64, R64, -INF , !P1 ;  /* 0xff80000040407808 */ /* 0x000fe20004800000 */
[----:B------:R-:W-:Y:S01]  /*d800*/  FFMA.FTZ R67, R0, R12, R67 ;  /* 0x0000000c00437223 */ /* 0x000fe20000010043 */
[----:B------:R-:W-:-:S02]  /*d810*/  ISETP.GE.AND P1, PT, R52, R50, PT ;  /* 0x000000323400720c */ /* 0x000fc40003f26270 */
[----:B------:R-:W-:Y:S01]  /*d820*/  FSEL R137, R71, -INF , !P0 ;  /* 0xff80000047897808 */ /* 0x000fe20004000000 */
[C---:B------:R-:W-:Y:S01]  /*d830*/  HMMA.16816.F32 R44, R84.reuse, R14, R44 ;  /* 0x0000000e542c723c */ /* 0x040fe2000000182c */
[----:B------:R-:W-:Y:S02]  /*d840*/  FSEL R136, R68, -INF , !P6 ;  /* 0xff80000044887808 */ /* 0x000fe40007000000 */
[CC--:B------:R-:W-:Y:S01]  /*d850*/  ISETP.GE.AND P5, PT, R13.reuse, R50.reuse, PT ;  /* 0x000000320d00720c */ /* 0x0c0fe20003fa6270 */
[C---:B--2---:R-:W-:Y:S01]  /*d860*/  FFMA.FTZ R60, R0.reuse, R53, R60 ;  /* 0x00000035003c7223 */ /* 0x044fe2000001003c */
[----:B------:R-:W-:Y:S01]  /*d870*/  ISETP.GE.AND P0, PT, R13, R49, PT ;  /* 0x000000310d00720c */ /* 0x000fe20003f06270 */
[----:B------:R-:W-:Y:S01]  /*d880*/  FFMA.FTZ R62, R0, R53, R62 ;  /* 0x00000035003e7223 */ /* 0x000fe2000001003e */
[----:B------:R-:W-:Y:S02]  /*d890*/  ISETP.GE.AND P6, PT, R90, R50, PT ;  /* 0x000000325a00720c */ /* 0x000fe40003fc6270 */
[----:B------:R-:W-:Y:S01]  /*d8a0*/  P2R R13, PR, RZ, 0x2 ;  /* 0x00000002ff0d7803 */ /* 0x000fe20000000000 */
[-C--:B-1----:R-:W-:Y:S01]  /*d8b0*/  FFMA.FTZ R129, R0, R66.reuse, R63 ;  /* 0x0000004200817223 */ /* 0x082fe2000001003f */
[-C--:B------:R-:W-:Y:S01]  /*d8c0*/  ISETP.GE.AND P1, PT, R52, R49.reuse, PT ;  /* 0x000000313400720c */ /* 0x080fe20003f26270 */
[----:B------:R-:W-:Y:S01]  /*d8d0*/  FFMA.FTZ R61, R0, R66, R61 ;  /* 0x00000042003d7223 */ /* 0x000fe2000001003d */
[----:B------:R-:W-:Y:S01]  /*d8e0*/  FSEL R174, R174, -INF , !P6 ;  /* 0xff800000aeae7808 */ /* 0x000fe20007000000 */
[----:B------:R-:W1:Y:S01]  /*d8f0*/  LDSM.16.M88.4 R52, [R140+0x2800] ;  /* 0x002800008c34783b */ /* 0x000e620000000200 */
[----:B------:R-:W-:Y:S01]  /*d900*/  ISETP.NE.AND P6, PT, R13, RZ, PT ;  /* 0x000000ff0d00720c */ /* 0x000fe20003fc5270 */
[----:B---3--:R-:W-:Y:S01]  /*d910*/  HMMA.16816.F32 R40, R84, R8, R40 ;  /* 0x000000085428723c */ /* 0x008fe20000001828 */
[----:B------:R-:W-:Y:S01]  /*d920*/  ISETP.GE.AND P3, PT, R90, R49, PT ;  /* 0x000000315a00720c */ /* 0x000fe20003f66270 */
[----:B------:R-:W2:Y:S01]  /*d930*/  LDSM.16.M88.4 R12, [R154+0x3000] ;  /* 0x003000009a0c783b */ /* 0x000ea20000000200 */
[----:B------:R-:W-:-:S02]  /*d940*/  IADD3 R68, R2, 0x38, RZ ;  /* 0x0000003802447810 */ /* 0x000fc40007ffe0ff */
[----:B------:R-:W-:Y:S02]  /*d950*/  FSEL R175, R67, -INF , !P3 ;  /* 0xff80000043af7808 */ /* 0x000fe40005800000 */
[----:B------:R-:W3:Y:S01]  /*d960*/  I2F R65, R68 ;  /* 0x0000004400417306 */ /* 0x000ee20000201400 */
[----:B------:R-:W-:Y:S01]  /*d970*/  IADD3 R67, R2, 0x39, RZ ;  /* 0x0000003902437810 */ /* 0x000fe20007ffe0ff */
[----:B------:R-:W-:Y:S01]  /*d980*/  HMMA.16816.F32 R36, R84, R10, R36 ;  /* 0x0000000a5424723c */ /* 0x000fe20000001824 */
[----:B------:R-:W-:Y:S02]  /*d990*/  FSEL R139, R139, -INF , !P4 ;  /* 0xff8000008b8b7808 */ /* 0x000fe40006000000 */
[----:B------:R-:W-:Y:S02]  /*d9a0*/  ISETP.GE.AND P4, PT, R68, R50, PT ;  /* 0x000000324400720c */ /* 0x000fe40003f86270 */
[----:B------:R-:W-:Y:S01]  /*d9b0*/  IADD3 R9, R2, 0x40, RZ ;  /* 0x0000004002097810 */ /* 0x000fe20007ffe0ff */
[----:B------:R-:W5:Y:S01]  /*d9c0*/  I2F R8, R67 ;  /* 0x0000004300087306 */ /* 0x000f620000201400 */
[----:B------:R-:W-:Y:S01]  /*d9d0*/  FSEL R138, R69, -INF , !P2 ;  /* 0xff800000458a7808 */ /* 0x000fe20005000000 */
[----:B----4-:R-:W-:Y:S01]  /*d9e0*/  HMMA.16816.F32 R112, R108, R72, R112 ;  /* 0x000000486c70723c */ /* 0x010fe20000001870 */
[----:B------:R-:W-:-:S02]  /*d9f0*/  FSEL R119, R62, -INF , !P0 ;  /* 0xff8000003e777808 */ /* 0x000fc40004000000 */
[----:B------:R-:W-:Y:S01]  /*da00*/  ISETP.GE.AND P2, PT, R68, R49, PT ;  /* 0x000000314400720c */ /* 0x000fe20003f46270 */
[CC--:B---3--:R-:W-:Y:S02]  /*da10*/  FFMA.FTZ R56, R0.reuse, R65.reuse, R56 ;  /* 0x0000004100387223 */ /* 0x0c8fe40000010038 */
[----:B------:R-:W3:Y:S01]  /*da20*/  I2F R63, R9 ;  /* 0x00000009003f7306 */ /* 0x000ee20000201400 */
[----:B------:R-:W-:Y:S01]  /*da30*/  FFMA.FTZ R58, R0, R65, R58 ;  /* 0x00000041003a7223 */ /* 0x000fe2000001003a */
[----:B------:R-:W-:Y:S01]  /*da40*/  HMMA.16816.F32 R44, R108, R74, R44 ;  /* 0x0000004a6c2c723c */ /* 0x000fe2000000182c */
[C---:B------:R-:W-:Y:S02]  /*da50*/  ISETP.GE.AND P3, PT, R67.reuse, R50, PT ;  /* 0x000000324300720c */ /* 0x040fe40003f66270 */
[----:B------:R-:W-:Y:S01]  /*da60*/  FSEL R132, R56, -INF , !P4 ;  /* 0xff80000038847808 */ /* 0x000fe20006000000 */
[CC--:B-----5:R-:W-:Y:S01]  /*da70*/  FFMA.FTZ R57, R0.reuse, R8.reuse, R57 ;  /* 0x0000000800397223 */ /* 0x0e0fe20000010039 */
[----:B------:R-:W-:Y:S01]  /*da80*/  ISETP.GE.AND P0, PT, R67, R49, PT ;  /* 0x000000314300720c */ /* 0x000fe20003f06270 */
[----:B------:R-:W-:Y:S01]  /*da90*/  FFMA.FTZ R59, R0, R8, R59 ;  /* 0x00000008003b7223 */ /* 0x000fe2000001003b */
[----:B------:R-:W-:-:S02]  /*daa0*/  IADD3 R56, R2, 0x48, RZ ;  /* 0x0000004802387810 */ /* 0x000fc40007ffe0ff */
[----:B------:R-:W-:Y:S02]  /*dab0*/  IADD3 R65, R2, 0x49, RZ ;  /* 0x0000004902417810 */ /* 0x000fe40007ffe0ff */
[----:B------:R-:W-:Y:S01]  /*dac0*/  FSEL R128, R60, -INF , !P5 ;  /* 0xff8000003c807808 */ /* 0x000fe20006800000 */
[----:B-1----:R-:W-:Y:S01]  /*dad0*/  HMMA.16816.F32 R40, R108, R52, R40 ;  /* 0x000000346c28723c */ /* 0x002fe20000001828 */
[----:B------:R-:W-:Y:S02]  /*dae0*/  IADD3 R62, R2, 0x41, RZ ;  /* 0x00000041023e7810 */ /* 0x000fe40007ffe0ff */
[----:B------:R-:W-:Y:S01]  /*daf0*/  FSEL R129, R129, -INF , !P1 ;  /* 0xff80000081817808 */ /* 0x000fe20004800000 */
[C---:B---3--:R-:W-:Y:S01]  /*db00*/  FFMA.FTZ R105, R0.reuse, R63, R114 ;  /* 0x0000003f00697223 */ /* 0x048fe20000010072 */
[C---:B------:R-:W-:Y:S01]  /*db10*/  ISETP.GE.AND P5, PT, R9.reuse, R50, PT ;  /* 0x000000320900720c */ /* 0x040fe20003fa6270 */
[----:B------:R1:W3:Y:S01]  /*db20*/  I2F R60, R62 ;  /* 0x0000003e003c7306 */ /* 0x0002e20000201400 */
[----:B------:R-:W-:Y:S01]  /*db30*/  ISETP.GE.AND P1, PT, R9, R49, PT ;  /* 0x000000310900720c */ /* 0x000fe20003f26270 */
[----:B--2---:R-:W-:Y:S01]  /*db40*/  HMMA.16816.F32 R32, R84, R12, R32 ;  /* 0x0000000c5420723c */ /* 0x004fe20000001820 */
[----:B------:R-:W2:Y:S01]  /*db50*/  LDSM.16.M88.4 R8, [R154+0x3800] ;  /* 0x003800009a08783b */ /* 0x000ea20000000200 */
[----:B------:R-:W-:Y:S01]  /*db60*/  FSEL R130, R61, -INF , !P6 ;  /* 0xff8000003d827808 */ /* 0x000fe20007000000 */
[----:B------:R-:W-:Y:S01]  /*db70*/  FFMA.FTZ R104, R0, R63, R112 ;  /* 0x0000003f00687223 */ /* 0x000fe20000010070 */
[----:B------:R-:W-:-:S02]  /*db80*/  FSEL R131, R58, -INF , !P2 ;  /* 0xff8000003a837808 */ /* 0x000fc40005000000 */
[----:B------:R-:W-:Y:S01]  /*db90*/  FSEL R134, R57, -INF , !P3 ;  /* 0xff80000039867808 */ /* 0x000fe20005800000 */
[----:B------:R-:W4:Y:S01]  /*dba0*/  I2F R12, R65 ;  /* 0x00000041000c7306 */ /* 0x000f220000201400 */
[----:B------:R-:W-:Y:S01]  /*dbb0*/  FSEL R133, R59, -INF , !P0 ;  /* 0xff8000003b857808 */ /* 0x000fe20004000000 */
[----:B------:R-:W-:Y:S01]  /*dbc0*/  HMMA.16816.F32 R28, R84, R14, R28 ;  /* 0x0000000e541c723c */ /* 0x000fe2000000181c */
[CC--:B------:R-:W-:Y:S02]  /*dbd0*/  ISETP.GE.AND P4, PT, R62.reuse, R50.reuse, PT ;  /* 0x000000323e00720c */ /* 0x0c0fe40003f86270 */
[-C--:B------:R-:W-:Y:S02]  /*dbe0*/  ISETP.GE.AND P2, PT, R62, R49.reuse, PT ;  /* 0x000000313e00720c */ /* 0x080fe40003f46270 */
[C---:B------:R-:W-:Y:S01]  /*dbf0*/  ISETP.GE.AND P3, PT, R56.reuse, R50, PT ;  /* 0x000000323800720c */ /* 0x040fe20003f66270 */
[----:B------:R5:W5:Y:S01]  /*dc00*/  I2F R61, R56 ;  /* 0x00000038003d7306 */ /* 0x000b620000201400 */
[-C--:B------:R-:W-:Y:S01]  /*dc10*/  ISETP.GE.AND P0, PT, R56, R49.reuse, PT ;  /* 0x000000313800720c */ /* 0x080fe20003f06270 */
[----:B------:R-:W-:Y:S01]  /*dc20*/  HMMA.16816.F32 R36, R108, R54, R36 ;  /* 0x000000366c24723c */ /* 0x000fe20000001824 */
[----:B-1----:R-:W-:Y:S01]  /*dc30*/  IADD3 R62, R2, 0x50, RZ ;  /* 0x00000050023e7810 */ /* 0x002fe20007ffe0ff */
[CC--:B---3--:R-:W-:Y:S01]  /*dc40*/  FFMA.FTZ R112, R0.reuse, R60.reuse, R113 ;  /* 0x0000003c00707223 */ /* 0x0c8fe20000010071 */
[----:B------:R-:W-:Y:S01]  /*dc50*/  FSEL R105, R105, -INF , !P1 ;  /* 0xff80000069697808 */ /* 0x000fe20004800000 */
[C---:B------:R-:W-:Y:S01]  /*dc60*/  FFMA.FTZ R115, R0.reuse, R60, R115 ;  /* 0x0000003c00737223 */ /* 0x040fe20000010073 */
[C---:B------:R-:W-:Y:S01]  /*dc70*/  ISETP.GE.AND P6, PT, R65.reuse, R50, PT ;  /* 0x000000324100720c */ /* 0x040fe20003fc6270 */
[----:B------:R-:W1:Y:S01]  /*dc80*/  I2F R13, R62 ;  /* 0x0000003e000d7306 */ /* 0x000e620000201400 */
[CC--:B----4-:R-:W-:Y:S01]  /*dc90*/  FFMA.FTZ R118, R0.reuse, R12.reuse, R45 ;  /* 0x0000000c00767223 */ /* 0x0d0fe2000001002d */
[----:B------:R-:W-:Y:S01]  /*dca0*/  ISETP.GE.AND P1, PT, R65, R49, PT ;  /* 0x000000314100720c */ /* 0x000fe20003f26270 */
[----:B------:R-:W-:Y:S01]  /*dcb0*/  FFMA.FTZ R47, R0, R12, R47 ;  /* 0x0000000c002f7223 */ /* 0x000fe2000001002f */
[----:B------:R-:W-:-:S02]  /*dcc0*/  IADD3 R14, R2, 0x58, RZ ;  /* 0x00000058020e7810 */ /* 0x000fc40007ffe0ff */
[----:B------:R-:W-:Y:S01]  /*dcd0*/  FSEL R118, R118, -INF , !P6 ;  /* 0xff80000076767808 */ /* 0x000fe20007000000 */
[----:B-----5:R-:W3:Y:S01]  /*dce0*/  LDSM.16.M88.4 R56, [R140+0x3000] ;  /* 0x003000008c38783b */ /* 0x020ee20000000200 */
[----:B------:R-:W-:Y:S01]  /*dcf0*/  FSEL R117, R47, -INF , !P1 ;  /* 0xff8000002f757808 */ /* 0x000fe20004800000 */
[----:B------:R4:W5:Y:S01]  /*dd00*/  I2F R45, R14 ;  /* 0x0000000e002d7306 */ /* 0x0009620000201400 */
[----:B------:R-:W-:Y:S01]  /*dd10*/  ISETP.GE.AND P6, PT, R14, R50, PT ;  /* 0x000000320e00720c */ /* 0x000fe20003fc6270 */
[----:B------:R-:W-:Y:S01]  /*dd20*/  FFMA.FTZ R116, R0, R61, R44 ;  /* 0x0000003d00747223 */ /* 0x000fe2000001002c */
[----:B------:R-:W-:Y:S01]  /*dd30*/  ISETP.GE.AND P1, PT, R14, R49, PT ;  /* 0x000000310e00720c */ /* 0x000fe20003f26270 */
[----:B------:R-:W-:Y:S01]  /*dd40*/  FFMA.FTZ R46, R0, R61, R46 ;  /* 0x0000003d002e7223 */ /* 0x000fe2000001002e */
[----:B------:R-:W-:Y:S01]  /*dd50*/  IADD3 R52, R2, 0x51, RZ ;  /* 0x0000005102347810 */ /* 0x000fe20007ffe0ff */
[-C--:B-1----:R-:W-:Y:S01]  /*dd60*/  FFMA.FTZ R40, R0, R13.reuse, R40 ;  /* 0x0000000d00287223 */ /* 0x082fe20000010028 */
[----:B------:R-:W-:Y:S01]  /*dd70*/  FSEL R104, R104, -INF , !P5 ;  /* 0xff80000068687808 */ /* 0x000fe20006800000 */
[----:B------:R-:W-:Y:S01]  /*dd80*/  FFMA.FTZ R42, R0, R13, R42 ;  /* 0x0000000d002a7223 */ /* 0x000fe2000001002a */
[----:B------:R-:W1:Y:S01]  /*dd90*/  I2F R44, R52 ;  /* 0x00000034002c7306 */ /* 0x000e620000201400 */
[----:B--2---:R-:W-:Y:S01]  /*dda0*/  HMMA.16816.F32 R24, R84, R8, R24 ;  /* 0x000000085418723c */ /* 0x004fe20000001818 */
[----:B------:R-:W-:-:S02]  /*ddb0*/  FSEL R113, R46, -INF , !P0 ;  /* 0xff8000002e717808 */ /* 0x000fc40004000000 */
[----:B------:R-:W-:Y:S02]  /*ddc0*/  IADD3 R46, R2, 0x59, RZ ;  /* 0x00000059022e7810 */ /* 0x000fe40007ffe0ff */
[----:B------:R-:W-:Y:S01]  /*ddd0*/  ISETP.GE.AND P5, PT, R62, R50, PT ;  /* 0x000000323e00720c */ /* 0x000fe20003fa6270 */
[----:B----4-:R-:W2:Y:S01]  /*dde0*/  LDSM.16.M88.4 R12, [R140+0x3800] ;  /* 0x003800008c0c783b */ /* 0x010ea20000000200 */
[----:B------:R-:W4:Y:S01]  /*ddf0*/  I2F R8, R46 ;  /* 0x0000002e00087306 */ /* 0x000f220000201400 */
[----:B------:R-:W-:Y:S01]  /*de00*/  HMMA.16816.F32 R20, R84, R10, R20 ;  /* 0x0000000a5414723c */ /* 0x000fe20000001814 */
[----:B------:R-:W-:Y:S01]  /*de10*/  FSEL R66, R40, -INF , !P5 ;  /* 0xff80000028427808 */ /* 0x000fe20006800000 */
[-C--:B-----5:R-:W-:Y:S01]  /*de20*/  FFMA.FTZ R38, R0, R45.reuse, R38 ;  /* 0x0000002d00267223 */ /* 0x0a0fe20000010026 */
[----:B------:R-:W-:Y:S01]  /*de30*/  IADD3 R40, R2, 0x60, RZ ;  /* 0x0000006002287810 */ /* 0x000fe20007ffe0ff */
[----:B------:R-:W-:Y:S01]  /*de40*/  FFMA.FTZ R36, R0, R45, R36 ;  /* 0x0000002d00247223 */ /* 0x000fe20000010024 */
[----:B------:R-:W-:Y:S01]  /*de50*/  FSEL R112, R112, -INF , !P4 ;  /* 0xff80000070707808 */ /* 0x000fe20006000000 */
[----:B------:R-:W-:-:S04]  /*de60*/  DEPBAR.LE SB0, 0x0 ;  /* 0x000080000000791a */ /* 0x000fc80000000000 */
[-C--:B-1----:R-:W-:Y:S01]  /*de70*/  FFMA.FTZ R102, R0, R44.reuse, R41 ;  /* 0x0000002c00667223 */ /* 0x082fe20000010029 */
[----:B------:R-:W-:Y:S01]  /*de80*/  IADD3 R41, R2, 0x61, RZ ;  /* 0x0000006102297810 */ /* 0x000fe20007ffe0ff */
[----:B------:R-:W-:Y:S01]  /*de90*/  I2F R9, R40 ;  /* 0x0000002800097306 */ /* 0x000fe20000201400 */
[----:B------:R-:W-:Y:S01]  /*dea0*/  FSEL R103, R38, -INF , !P1 ;  /* 0xff80000026677808 */ /* 0x000fe20004800000 */
[----:B------:R-:W-:Y:S01]  /*deb0*/  FFMA.FTZ R43, R0, R44, R43 ;  /* 0x0000002c002b7223 */ /* 0x000fe2000001002b */
[----:B------:R-:W-:Y:S01]  /*dec0*/  IADD3 R38, R2, 0x69, RZ ;  /* 0x0000006902267810 */ /* 0x000fe20007ffe0ff */
[-C--:B----4-:R-:W-:Y:S01]  /*ded0*/  FFMA.FTZ R37, R0, R8.reuse, R37 ;  /* 0x0000000800257223 */ /* 0x090fe20000010025 */
[----:B------:R-:W-:Y:S01]  /*dee0*/  FSEL R106, R36, -INF , !P6 ;  /* 0xff800000246a7808 */ /* 0x000fe20007000000 */
[----:B------:R-:W-:Y:S01]  /*def0*/  FFMA.FTZ R39, R0, R8, R39 ;  /* 0x0000000800277223 */ /* 0x000fe20000010027 */
[----:B------:R-:W-:Y:S01]  /*df00*/  IADD3 R36, R2, 0x68, RZ ;  /* 0x0000006802247810 */ /* 0x000fe20007ffe0ff */
[----:B---3--:R-:W-:Y:S01]  /*df10*/  HMMA.16816.F32 R32, R108, R56, R32 ;  /* 0x000000386c20723c */ /* 0x008fe20000001820 */
[----:B------:R-:W1:Y:S01]  /*df20*/  I2F R10, R41 ;  /* 0x00000029000a7306 */ /* 0x000e620000201400 */
[----:B------:R-:W-:-:S02]  /*df30*/  ISETP.GE.AND P0, PT, R52, R49, PT ;  /* 0x000000313400720c */ /* 0x000fc40003f06270 */
[-C--:B------:R-:W-:Y:S02]  /*df40*/  ISETP.GE.AND P4, PT, R52, R50.reuse, PT ;  /* 0x000000323400720c */ /* 0x080fe40003f86270 */
[----:B------:R-:W-:Y:S02]  /*df50*/  ISETP.GE.AND P6, PT, R41, R50, PT ;  /* 0x000000322900720c */ /* 0x000fe40003fc6270 */
[----:B------:R-:W-:Y:S01]  /*df60*/  HMMA.16816.F32 R28, R108, R58, R28 ;  /* 0x0000003a6c1c723c */ /* 0x000fe2000000181c */
[----:B------:R-:W3:Y:S01]  /*df70*/  I2F R8, R38 ;  /* 0x0000002600087306 */ /* 0x000ee20000201400 */
[----:B------:R-:W-:Y:S02]  /*df80*/  FSEL R67, R43, -INF , !P0 ;  /* 0xff8000002b437808 */ /* 0x000fe40004000000 */
[----:B------:R-:W-:Y:S02]  /*df90*/  FSEL R102, R102, -INF , !P4 ;  /* 0xff80000066667808 */ /* 0x000fe40006000000 */
[----:B------:R-:W-:-:S02]  /*dfa0*/  ISETP.GE.AND P0, PT, R40, R49, PT ;  /* 0x000000312800720c */ /* 0x000fc40003f06270 */
[-C--:B------:R-:W-:Y:S01]  /*dfb0*/  ISETP.GE.AND P4, PT, R40, R50.reuse, PT ;  /* 0x000000322800720c */ /* 0x080fe20003f86270 */
[----:B------:R-:W4:Y:S01]  /*dfc0*/  I2F R11, R36 ;  /* 0x00000024000b7306 */ /* 0x000f220000201400 */
[C---:B--2---:R-:W-:Y:S01]  /*dfd0*/  HMMA.16816.F32 R24, R108.reuse, R12, R24 ;  /* 0x0000000c6c18723c */ /* 0x044fe20000001818 */
[----:B------:R-:W-:Y:S02]  /*dfe0*/  ISETP.GE.AND P5, PT, R46, R50, PT ;  /* 0x000000322e00720c */ /* 0x000fe40003fa6270 */
[----:B------:R-:W-:Y:S02]  /*dff0*/  FSEL R115, R115, -INF , !P2 ;  /* 0xff80000073737808 */ /* 0x000fe40005000000 */
[----:B------:R-:W-:Y:S01]  /*e000*/  FSEL R114, R37, -INF , !P5 ;  /* 0xff80000025727808 */ /* 0x000fe20006800000 */
[-C--:B-1----:R-:W-:Y:S01]  /*e010*/  FFMA.FTZ R33, R0, R10.reuse, R33 ;  /* 0x0000000a00217223 */ /* 0x082fe20000010021 */
[----:B------:R-:W-:Y:S01]  /*e020*/  IADD3 R12, R2, 0x78, RZ ;  /* 0x00000078020c7810 */ /* 0x000fe20007ffe0ff */
[----:B------:R-:W-:Y:S01]  /*e030*/  FFMA.FTZ R35, R0, R10, R35 ;  /* 0x0000000a00237223 */ /* 0x000fe20000010023 */
[----:B------:R-:W-:Y:S01]  /*e040*/  IADD3 R10, R2, 0x71, RZ ;  /* 0x00000071020a7810 */ /* 0x000fe20007ffe0ff */
[----:B------:R-:W-:Y:S01]  /*e050*/  HMMA.16816.F32 R20, R108, R14, R20 ;  /* 0x0000000e6c14723c */ /* 0x000fe20000001814 */
[CC--:B------:R-:W-:Y:S01]  /*e060*/  FFMA.FTZ R32, R0.reuse, R9.reuse, R32 ;  /* 0x0000000900207223 */ /* 0x0c0fe20000010020 */
[----:B------:R-:W-:Y:S01]  /*e070*/  FSEL R56, R33, -INF , !P6 ;  /* 0xff80000021387808 */ /* 0x000fe20007000000 */
[----:B------:R-:W1:Y:S01]  /*e080*/  I2F R14, R10 ;  /* 0x0000000a000e7306 */ /* 0x000e620000201400 */
[----:B------:R-:W-:Y:S01]  /*e090*/  FFMA.FTZ R34, R0, R9, R34 ;  /* 0x0000000900227223 */ /* 0x000fe20000010022 */
[----:B------:R-:W-:Y:S01]  /*e0a0*/  IADD3 R9, R2, 0x70, RZ ;  /* 0x0000007002097810 */ /* 0x000fe20007ffe0ff */
[----:B---3--:R-:W-:Y:S01]  /*e0b0*/  FFMA.FTZ R29, R0, R8, R29 ;  /* 0x00000008001d7223 */ /* 0x008fe2000001001d */
[----:B------:R-:W-:Y:S01]  /*e0c0*/  FSEL R58, R32, -INF , !P4 ;  /* 0xff800000203a7808 */ /* 0x000fe20006000000 */
[C---:B----4-:R-:W-:Y:S01]  /*e0d0*/  FFMA.FTZ R28, R0.reuse, R11, R28 ;  /* 0x0000000b001c7223 */ /* 0x050fe2000001001c */
[C---:B------:R-:W-:Y:S01]  /*e0e0*/  ISETP.GE.AND P6, PT, R9.reuse, R50, PT ;  /* 0x000000320900720c */ /* 0x040fe20003fc6270 */
[----:B------:R-:W-:Y:S01]  /*e0f0*/  FFMA.FTZ R31, R0, R8, R31 ;  /* 0x00000008001f7223 */ /* 0x000fe2000001001f */
[----:B------:R-:W-:Y:S01]  /*e100*/  FSEL R53, R34, -INF , !P0 ;  /* 0xff80000022357808 */ /* 0x000fe20004000000 */
[----:B------:R-:W2:Y:S01]  /*e110*/  I2F R13, R9 ;  /* 0x00000009000d7306 */ /* 0x000ea20000201400 */
[----:B------:R-:W-:Y:S01]  /*e120*/  ISETP.GE.AND P0, PT, R9, R49, PT ;  /* 0x000000310900720c */ /* 0x000fe20003f06270 */
[----:B------:R-:W-:Y:S01]  /*e130*/  FFMA.FTZ R30, R0, R11, R30 ;  /* 0x0000000b001e7223 */ /* 0x000fe2000001001e */
[----:B------:R-:W-:-:S02]  /*e140*/  ISETP.GE.AND P4, PT, R38, R50, PT ;  /* 0x000000322600720c */ /* 0x000fc40003f86270 */
[----:B------:R-:W-:Y:S02]  /*e150*/  ISETP.GE.AND P5, PT, R36, R50, PT ;  /* 0x000000322400720c */ /* 0x000fe40003fa6270 */
[----:B------:R-:W-:Y:S01]  /*e160*/  IADD3 R8, R2, 0x79, RZ ;  /* 0x0000007902087810 */ /* 0x000fe20007ffe0ff */
[----:B------:R-:W3:Y:S01]  /*e170*/  I2F R11, R12 ;  /* 0x0000000c000b7306 */ /* 0x000ee20000201400 */
[----:B------:R-:W-:Y:S01]  /*e180*/  FSEL R54, R29, -INF , !P4 ;  /* 0xff8000001d367808 */ /* 0x000fe20006000000 */
[-C--:B-1----:R-:W-:Y:S01]  /*e190*/  FFMA.FTZ R27, R0, R14.reuse, R27 ;  /* 0x0000000e001b7223 */ /* 0x082fe2000001001b */
[-C--:B------:R-:W-:Y:S01]  /*e1a0*/  ISETP.GE.AND P2, PT, R62, R49.reuse, PT ;  /* 0x000000313e00720c */ /* 0x080fe20003f46270 */
[----:B------:R-:W-:Y:S01]  /*e1b0*/  FFMA.FTZ R25, R0, R14, R25 ;  /* 0x0000000e00197223 */ /* 0x000fe20000010019 */
[----:B------:R-:W-:Y:S02]  /*e1c0*/  FSEL R62, R28, -INF , !P5 ;  /* 0xff8000001c3e7808 */ /* 0x000fe40006800000 */
[----:B------:R-:W-:Y:S01]  /*e1d0*/  ISETP.GE.AND P5, PT, R10, R49, PT ;  /* 0x000000310a00720c */ /* 0x000fe20003fa6270 */
[CC--:B--2---:R-:W-:Y:S01]  /*e1e0*/  FFMA.FTZ R24, R0.reuse, R13.reuse, R24 ;  /* 0x0000000d00187223 */ /* 0x0c4fe20000010018 */
[----:B------:R-:W-:Y:S01]  /*e1f0*/  P2R R9, PR, RZ, 0x40 ;  /* 0x00000040ff097803 */ /* 0x000fe20000000000 */
[----:B------:R-:W-:Y:S01]  /*e200*/  FFMA.FTZ R26, R0, R13, R26 ;  /* 0x0000000d001a7223 */ /* 0x000fe2000001001a */
[----:B------:R-:W-:Y:S01]  /*e210*/  FSEL R27, R27, -INF , !P5 ;  /* 0xff8000001b1b7808 */ /* 0x000fe20006800000 */
[----:B------:R-:W-:Y:S01]  /*e220*/  BAR.SYNC.DEFER_BLOCKING 0x0 ;  /* 0x0000000000007b1d */ /* 0x000fe20000010000 */
[----:B------:R-:W-:-:S02]  /*e230*/  ISETP.NE.AND P4, PT, R9, RZ, PT ;  /* 0x000000ff0900720c */ /* 0x000fc40003f85270 */
[----:B------:R-:W-:Y:S01]  /*e240*/  FSEL R116, R116, -INF , !P3 ;  /* 0xff80000074747808 */ /* 0x000fe20005800000 */
[----:B---3--:R-:W-:Y:S01]  /*e250*/  FFMA.FTZ R22, R0, R11, R22 ;  /* 0x0000000b00167223 */ /* 0x008fe20000010016 */
[----:B------:R-:W-:Y:S01]  /*e260*/  FSEL R65, R42, -INF , !P2 ;  /* 0xff8000002a417808 */ /* 0x000fe20005000000 */
[----:B------:R-:W1:Y:S01]  /*e270*/  I2F R9, R8 ;  /* 0x0000000800097306 */ /* 0x000e620000201400 */
[----:B------:R-:W-:Y:S02]  /*e280*/  ISETP.GE.AND P5, PT, R48, 0x2, PT ;  /* 0x000000023000780c */ /* 0x000fe40003fa6270 */
[-C--:B------:R-:W-:Y:S02]  /*e290*/  ISETP.GE.AND P3, PT, R46, R49.reuse, PT ;  /* 0x000000312e00720c */ /* 0x080fe40003f66270 */
[-C--:B------:R-:W-:Y:S02]  /*e2a0*/  ISETP.GE.AND P2, PT, R41, R49.reuse, PT ;  /* 0x000000312900720c */ /* 0x080fe40003f46270 */
[----:B------:R-:W-:-:S02]  /*e2b0*/  ISETP.GE.AND P1, PT, R38, R49, PT ;  /* 0x000000312600720c */ /* 0x000fc40003f26270 */
[----:B------:R-:W-:Y:S01]  /*e2c0*/  FSEL R107, R39, -INF , !P3 ;  /* 0xff800000276b7808 */ /* 0x000fe20005800000 */
[----:B------:R-:W-:Y:S01]  /*e2d0*/  FFMA.FTZ R39, R0, R11, R20 ;  /* 0x0000000b00277223 */ /* 0x000fe20000010014 */
[----:B------:R-:W-:Y:S02]  /*e2e0*/  FSEL R35, R35, -INF , !P2 ;  /* 0xff80000023237808 */ /* 0x000fe40005000000 */
[----:B------:R-:W-:Y:S02]  /*e2f0*/  ISETP.GE.AND P3, PT, R36, R49, PT ;  /* 0x000000312400720c */ /* 0x000fe40003f66270 */
[----:B------:R-:W-:Y:S01]  /*e300*/  ISETP.GE.AND P2, PT, R10, R50, PT ;  /* 0x000000320a00720c */ /* 0x000fe20003f46270 */
[CC--:B-1----:R-:W-:Y:S01]  /*e310*/  FFMA.FTZ R38, R0.reuse, R9.reuse, R21 ;  /* 0x0000000900267223 */ /* 0x0c2fe20000010015 */
[----:B------:R-:W-:Y:S01]  /*e320*/  FSEL R41, R31, -INF , !P1 ;  /* 0xff8000001f297808 */ /* 0x000fe20004800000 */
[----:B------:R-:W-:Y:S01]  /*e330*/  FFMA.FTZ R20, R0, R9, R23 ;  /* 0x0000000900147223 */ /* 0x000fe20000010017 */
[----:B------:R-:W-:-:S02]  /*e340*/  FSEL R34, R24, -INF , !P4 ;  /* 0xff80000018227808 */ /* 0x000fc40006000000 */
[CC--:B------:R-:W-:Y:S02]  /*e350*/  ISETP.GE.AND P4, PT, R2.reuse, R50.reuse, PT ;  /* 0x000000320200720c */ /* 0x0c0fe40003f86270 */
[----:B------:R-:W-:Y:S01]  /*e360*/  ISETP.GE.AND P1, PT, R2, R49, PT ;  /* 0x000000310200720c */ /* 0x000fe20003f26270 */
[----:B------:R-:W-:Y:S01]  /*e370*/  FFMA.FTZ R2, R0, R51, R16 ;  /* 0x0000003300027223 */ /* 0x000fe20000010010 */
        /* <DEDUP_REMOVED lines=68> */
[----:B------:R-:W-:-:S03]  /*e7c0*/  SHF.R.S32.HI R8, RZ, 0x1f, R9 ;  /* 0x0000001fff087819 */ /* 0x000fc60000011409 */
[----:B------:R-:W-:Y:S02]  /*e7d0*/  IMAD.MOV.U32 R13, RZ, RZ, R10 ;  /* 0x000000ffff0d7224 */ /* 0x000fe400078e000a */
[----:B------:R-:W-:-:S04]  /*e7e0*/  IMAD R8, R8, c[0x0][0x180], RZ ;  /* 0x0000600008087a24 */ /* 0x000fc800078e02ff */
[----:B------:R-:W-:-:S05]  /*e7f0*/  IMAD R8, R9, c[0x0][0x184], R8 ;  /* 0x0000610009087a24 */ /* 0x000fca00078e0208 */
[----:B------:R-:W-:Y:S01]  /*e800*/  IADD3 R12, R11, R8, RZ ;  /* 0x000000080b0c7210 */ /* 0x000fe20007ffe0ff */
[----:B------:R-:W-:Y:S05]  /*e810*/  BRA `(.L_x_6797) ;  /* 0x0000003000007947 */ /* 0x000fea0003800000 */
.L_x_6796:
[----:B------:R-:W-:-:S05]  /*e820*/  IMAD.MOV.U32 R13, RZ, RZ, c[0x0][0x198] ;  /* 0x00006600ff0d7624 */ /* 0x000fca00078e00ff */
[----:B------:R-:W-:-:S04]  /*e830*/  LEA R13, -R13, RZ, 0x7 ;  /* 0x000000ff0d0d7211 */ /* 0x000fc800078e39ff */
[----:B------:R-:W-:Y:S02]  /*e840*/  SHF.R.S32.HI R12, RZ, 0x1f, R13 ;  /* 0x0000001fff0c7819 */ /* 0x000fe4000001140d */
.L_x_6797:
[----:B------:R-:W-:Y:S01]  /*e850*/  ISETP.GE.AND P0, PT, R100, c[0x0][0x220], PT ;  /* 0x0000880064007a0c */ /* 0x000fe20003f06270 */
[----:B------:R-:W-:-:S12]  /*e860*/  BSSY B0, `(.L_x_6798) ;  /* 0x0000064000007945 */ /* 0x000fd80003800000 */
[----:B------:R-:W-:Y:S01]  /*e870*/  @!P0 IADD3 R9, P2, P1, R13, R124, R162 ;  /* 0x0000007c0d098210 */ /* 0x000fe2000795e0a2 */
[----:B------:R-:W-:Y:S01]  /*e880*/  @!P0 IMAD.MOV.U32 R22, RZ, RZ, c[0x0][0x198] ;  /* 0x00006600ff168624 */ /* 0x000fe200078e00ff */
[----:B------:R1:W-:Y:S01]  /*e890*/  @P0 STS.128 [R168+0x2000], RZ ;  /* 0x002000ffa8000388 */ /* 0x0003e20000000c00 */
[----:B------:R-:W-:Y:S01]  /*e8a0*/  @!P0 IMAD.MOV.U32 R10, RZ, RZ, R124 ;  /* 0x000000ffff0a8224 */ /* 0x000fe200078e007c */
[----:B------:R-:W-:Y:S01]  /*e8b0*/  @!P0 IADD3.X R8, R12, R127, R161, P2, P1 ;  /* 0x0000007f0c088210 */ /* 0x000fe200017e24a1 */
[----:B------:R-:W-:Y:S01]  /*e8c0*/  @!P0 IMAD.MOV.U32 R11, RZ, RZ, R127 ;  /* 0x000000ffff0b8224 */ /* 0x000fe200078e007f */
[C---:B------:R-:W-:Y:S01]  /*e8d0*/  @!P0 LEA R28, P2, R9.reuse, c[0x0][0x168], 0x1 ;  /* 0x00005a00091c8a11 */ /* 0x040fe200078408ff */
[----:B------:R-:W-:Y:S02]  /*e8e0*/  @!P0 IMAD.MOV.U32 R24, RZ, RZ, c[0x0][0x198] ;  /* 0x00006600ff188624 */ /* 0x000fe400078e00ff */
[----:B------:R-:W-:Y:S01]  /*e8f0*/  @!P0 IMAD.MOV.U32 R3, RZ, RZ, c[0x0][0x198] ;  /* 0x00006600ff038624 */ /* 0x000fe200078e00ff */
[----:B------:R-:W-:Y:S01]  /*e900*/  @!P0 LEA.HI.X R29, R9, c[0x0][0x16c], R8, 0x1, P2 ;  /* 0x00005b00091d8a11 */ /* 0x000fe200010f0c08 */
[----:B------:R-:W-:-:S03]  /*e910*/  @!P0 IMAD.WIDE.U32 R22, R22, 0x50, R10 ;  /* 0x0000005016168825 */ /* 0x000fc600078e000a */
[----:B------:R-:W-:Y:S01]  /*e920*/  @!P0 LEA R14, P1, R3, R124, 0x5 ;  /* 0x0000007c030e8211 */ /* 0x000fe200078228ff */
[----:B------:R-:W-:-:S04]  /*e930*/  @!P0 IMAD.WIDE.U32 R24, R24, 0x60, R10 ;  /* 0x0000006018188825 */ /* 0x000fc800078e000a */
        /* <DEDUP_REMOVED lines=8> */
[----:B------:R-:W-:-:S02]  /*e9c0*/  @!P0 IMAD.MOV.U32 R9, RZ, RZ, c[0x0][0x19c] ;  /* 0x00006700ff098624 */ /* 0x000fc400078e00ff */
[----:B------:R-:W-:Y:S02]  /*e9d0*/  @!P0 IMAD R8, R8, 0x50, RZ ;  /* 0x0000005008088824 */ /* 0x000fe400078e02ff */
[----:B------:R-:W-:Y:S01]  /*e9e0*/  @!P0 IMAD.MOV.U32 R3, RZ, RZ, c[0x0][0x19c] ;  /* 0x00006700ff038624 */ /* 0x000fe200078e00ff */
[----:B------:R-:W-:Y:S01]  /*e9f0*/  @!P0 LEA.HI.X R9, R11, R127, R9, 0x6, P2 ;  /* 0x0000007f0b098211 */ /* 0x000fe200010f3409 */
[----:B------:R-:W-:Y:S01]  /*ea00*/  @!P0 IMAD.WIDE.U32 R36, R37, 0x30, R126 ;  /* 0x0000003025248825 */ /* 0x000fe200078e007e */
[----:B------:R-:W-:Y:S02]  /*ea10*/  @!P0 IADD3.X R23, R12, R23, R8, P1, !PT ;  /* 0x000000170c178210 */ /* 0x000fe40000ffe408 */
[C---:B------:R-:W-:Y:S01]  /*ea20*/  @!P0 IADD3 R14, P2, R13.reuse, R14, RZ ;  /* 0x0000000e0d0e8210 */ /* 0x040fe20007f5e0ff */
[----:B------:R-:W-:Y:S01]  /*ea30*/  @!P0 IMAD.MOV.U32 R10, RZ, RZ, c[0x0][0x19c] ;  /* 0x00006700ff0a8624 */ /* 0x000fe200078e00ff */
[----:B------:R-:W-:Y:S01]  /*ea40*/  @!P0 IADD3 R8, P1, R13, R24, RZ ;  /* 0x000000180d088210 */ /* 0x000fe20007f3e0ff */
        /* <DEDUP_REMOVED lines=69> */
.L_x_6799:
[----:B------:R-:W-:Y:S05]  /*eea0*/  BSYNC B0 ;  /* 0x0000000000007941 */ /* 0x000fea0003800000 */
.L_x_6798:
[----:B------:R-:W0:Y:S01]  /*eeb0*/  LDGDEPBAR ;  /* 0x00000000000079af */ /* 0x000e220000000000 */
[----:B------:R-:W-:-:S04]  /*eec0*/  LEA R170, P0, R13, R170, 0x1 ;  /* 0x000000aa0daa7211 */ /* 0x000fc800078008ff */
[----:B------:R-:W-:Y:S02]  /*eed0*/  LEA.HI.X R169, R13, R169, R12, 0x1, P0 ;  /* 0x000000a90da97211 */ /* 0x000fe400000f0c0c */
.L_x_6795:
        /* <DEDUP_REMOVED lines=68> */
[----:B------:R-:W-:Y:S02]  /*f320*/  IADD3 R148, R4, R149, RZ ;  /* 0x0000009504947210 */ /* 0x000fe40007ffe0ff */
        /* <DEDUP_REMOVED lines=23> */
[--C-:B------:R-:W-:Y:S01]  /*f4a0*/  FFMA.FTZ R57, R7, c[0x0][0x23c], -R22.reuse ;  /* 0x00008f0007397a23 */ /* 0x100fe20000010816 */
[----:B------:R-:W3:Y:S01]  /*f4b0*/  LDSM.16.MT88.4 R92, [R152+0x6000] ;  /* 0x00600000985c783b */ /* 0x000ee20000004200 */
[--C-:B------:R-:W-:Y:S02]  /*f4c0*/  FFMA.FTZ R46, R19, c[0x0][0x23c], -R22.reuse ;  /* 0x00008f00132e7a23 */ /* 0x100fe40000010816 */
[--C-:B------:R-:W-:Y:S01]  /*f4d0*/  FFMA.FTZ R51, R97, c[0x0][0x23c], -R22.reuse ;  /* 0x00008f0061337a23 */ /* 0x100fe20000010816 */
[----:B------:R-:W4:Y:S01]  /*f4e0*/  LDSM.16.MT88.4 R4, [R148+0x6000] ;  /* 0x006000009404783b */ /* 0x000f220000004200 */
[----:B------:R-:W-:Y:S01]  /*f4f0*/  FFMA.FTZ R40, R81, c[0x0][0x23c], -R22 ;  /* 0x00008f0051287a23 */ /* 0x000fe20000010816 */
[----:B------:R-:W-:Y:S01]  /*f500*/  MUFU.EX2 R45, R45 ;  /* 0x0000002d002d7308 */ /* 0x000fe20000000800 */
[--C-:B------:R-:W-:Y:S02]  /*f510*/  FFMA.FTZ R29, R76, c[0x0][0x23c], -R47.reuse ;  /* 0x00008f004c1d7a23 */ /* 0x100fe4000001082f */
[----:B------:R-:W-:-:S02]  /*f520*/  FFMA.FTZ R24, R78, c[0x0][0x23c], -R47 ;  /* 0x00008f004e187a23 */ /* 0x000fc4000001082f */
[--C-:B------:R-:W-:Y:S02]  /*f530*/  FFMA.FTZ R33, R17, c[0x0][0x23c], -R22.reuse ;  /* 0x00008f0011217a23 */ /* 0x100fe40000010816 */
[--C-:B------:R-:W-:Y:S01]  /*f540*/  FFMA.FTZ R28, R177, c[0x0][0x23c], -R22.reuse ;  /* 0x00008f00b11c7a23 */ /* 0x100fe20000010816 */
[----:B------:R-:W5:Y:S01]  /*f550*/  MUFU.EX2 R42, R42 ;  /* 0x0000002a002a7308 */ /* 0x000f620000000800 */
[----:B--2---:R-:W-:Y:S01]  /*f560*/  F2FP.PACK_AB R80, R44, R55 ;  /* 0x000000372c50723e */ /* 0x004fe200000000ff */
[--C-:B------:R-:W-:Y:S01]  /*f570*/  FFMA.FTZ R26, R77, c[0x0][0x23c], -R22.reuse ;  /* 0x00008f004d1a7a23 */ /* 0x100fe20000010816 */
[----:B------:R-:W2:Y:S01]  /*f580*/  LDSM.16.MT88.4 R16, [R152+0x6800] ;  /* 0x006800009810783b */ /* 0x000ea20000004200 */
[----:B------:R-:W-:Y:S02]  /*f590*/  FFMA.FTZ R23, R79, c[0x0][0x23c], -R22 ;  /* 0x00008f004f177a23 */ /* 0x000fe40000010816 */
        /* <DEDUP_REMOVED lines=12> */
[----:B------:R-:W-:Y:S02]  /*f660*/  FFMA.FTZ R125, R119, c[0x0][0x23c], -R22 ;  /* 0x00008f00777d7a23 */ /* 0x000fe40000010816 */
[--C-:B------:R-:W-:Y:S02]  /*f670*/  FFMA.FTZ R111, R128, c[0x0][0x23c], -R47.reuse ;  /* 0x00008f00806f7a23 */ /* 0x100fe4000001082f */
[--C-:B------:R-:W-:Y:S02]  /*f680*/  FFMA.FTZ R110, R130, c[0x0][0x23c], -R47.reuse ;  /* 0x00008f00826e7a23 */ /* 0x100fe4000001082f */
[--C-:B------:R-:W-:Y:S01]  /*f690*/  FFMA.FTZ R109, R132, c[0x0][0x23c], -R47.reuse ;  /* 0x00008f00846d7a23 */ /* 0x100fe2000001082f */
[----:B------:R-:W5:Y:S01]  /*f6a0*/  MUFU.EX2 R40, R40 ;  /* 0x0000002800287308 */ /* 0x000f620000000800 */
        /* <DEDUP_REMOVED lines=38> */
[C---:B---3--:R-:W-:Y:S01]  /*f910*/  HMMA.16816.F32 R96, R80.reuse, R92, RZ ;  /* 0x0000005c5060723c */ /* 0x048fe200000018ff */
[----:B------:R-:W-:Y:S01]  /*f920*/  FFMA.FTZ R43, R43, c[0x0][0x23c], -R22 ;  /* 0x00008f002b2b7a23 */ /* 0x000fe20000010816 */
[----:B------:R-:W-:Y:S01]  /*f930*/  MUFU.EX2 R26, R26 ;  /* 0x0000001a001a7308 */ /* 0x000fe20000000800 */
[----:B------:R-:W-:Y:S02]  /*f940*/  FADD.FTZ R46, R57, R46 ;  /* 0x0000002e392e7221 */ /* 0x000fe40000010000 */
[--C-:B------:R-:W-:Y:S02]  /*f950*/  FFMA.FTZ R177, R38, c[0x0][0x23c], -R47.reuse ;  /* 0x00008f0026b17a23 */ /* 0x100fe4000001082f */
[----:B------:R-:W-:Y:S01]  /*f960*/  FADD.FTZ R51, R51, R46 ;  /* 0x0000002e33337221 */ /* 0x000fe20000010000 */
[----:B------:R-:W-:Y:S01]  /*f970*/  HMMA.16816.F32 R92, R80, R94, RZ ;  /* 0x0000005e505c723c */ /* 0x000fe200000018ff */
[----:B------:R-:W-:Y:S01]  /*f980*/  FFMA.FTZ R46, R34, c[0x0][0x23c], -R47 ;  /* 0x00008f00222e7a23 */ /* 0x000fe2000001082f */
[----:B------:R-:W3:Y:S01]  /*f990*/  MUFU.EX2 R23, R23 ;  /* 0x0000001700177308 */ /* 0x000ee20000000800 */
[----:B------:R-:W-:-:S02]  /*f9a0*/  FADD.FTZ R40, R40, R51 ;  /* 0x0000003328287221 */ /* 0x000fc40000010000 */
[----:B------:R-:W-:Y:S02]  /*f9b0*/  FFMA.FTZ R34, R39, c[0x0][0x23c], -R47 ;  /* 0x00008f0027227a23 */ /* 0x000fe4000001082f */
[--C-:B------:R-:W-:Y:S01]  /*f9c0*/  FFMA.FTZ R31, R31, c[0x0][0x23c], -R22.reuse ;  /* 0x00008f001f1f7a23 */ /* 0x100fe20000010816 */
[C---:B----4-:R-:W-:Y:S01]  /*f9d0*/  HMMA.16816.F32 R84, R80.reuse, R4, RZ ;  /* 0x000000045054723c */ /* 0x050fe200000018ff */
[--C-:B------:R-:W-:Y:S01]  /*f9e0*/  FFMA.FTZ R21, R21, c[0x0][0x23c], -R22.reuse ;  /* 0x00008f0015157a23 */ /* 0x100fe20000010816 */
[----:B------:R-:W-:Y:S01]  /*f9f0*/  MUFU.EX2 R60, R60 ;  /* 0x0000003c003c7308 */ /* 0x000fe20000000800 */
[--C-:B------:R-:W-:Y:S02]  /*fa00*/  FFMA.FTZ R178, R20, c[0x0][0x23c], -R22.reuse ;  /* 0x00008f0014b27a23 */ /* 0x100fe40000010816 */
[----:B------:R-:W-:Y:S02]  /*fa10*/  FFMA.FTZ R27, R27, c[0x0][0x23c], -R22 ;  /* 0x00008f001b1b7a23 */ /* 0x000fe40000010816 */
[----:B-1----:R-:W-:Y:S01]  /*fa20*/  F2FP.PACK_AB R4, R25, R30 ;  /* 0x0000001e1904723e */ /* 0x002fe200000000ff */
[----:B------:R-:W-:Y:S01]  /*fa30*/  HMMA.16816.F32 R80, R80, R6, RZ ;  /* 0x000000065050723c */ /* 0x000fe200000018ff */
[----:B-----5:R-:W-:Y:S01]  /*fa40*/  F2FP.PACK_AB R5, R28, R33 ;  /* 0x000000211c05723e */ /* 0x020fe200000000ff */
[----:B------:R-:W1:Y:S01]  /*fa50*/  MUFU.EX2 R37, R37 ;  /* 0x0000002500257308 */ /* 0x000e620000000800 */
[----:B------:R-:W-:-:S04]  /*fa60*/  FADD.FTZ R33, R33, R40 ;  /* 0x0000002821217221 */ /* 0x000fc80000010000 */
[----:B------:R-:W-:Y:S01]  /*fa70*/  F2FP.PACK_AB R6, R24, R29 ;  /* 0x0000001d1806723e */ /* 0x000fe200000000ff */
[----:B------:R-:W-:Y:S01]  /*fa80*/  FADD.FTZ R33, R28, R33 ;  /* 0x000000211c217221 */ /* 0x000fe20000010000 */
[----:B---3--:R-:W-:Y:S01]  /*fa90*/  F2FP.PACK_AB R7, R23, R26 ;  /* 0x0000001a1707723e */ /* 0x008fe200000000ff */
[----:B------:R-:W-:Y:S02]  /*faa0*/  MUFU.EX2 R52, R52 ;  /* 0x0000003400347308 */ /* 0x000fe40000000800 */
[----:B------:R-:W-:-:S04]  /*fab0*/  FADD.FTZ R26, R26, R33 ;  /* 0x000000211a1a7221 */ /* 0x000fc80000010000 */
[C---:B------:R-:W-:Y:S01]  /*fac0*/  HMMA.16816.F32 R68, R4.reuse, R12, R68 ;  /* 0x0000000c0444723c */ /* 0x040fe20000001844 */
[----:B------:R-:W-:Y:S01]  /*fad0*/  FADD.FTZ R23, R23, R26 ;  /* 0x0000001a17177221 */ /* 0x000fe20000010000 */
[----:B------:R-:W-:Y:S06]  /*fae0*/  MUFU.EX2 R61, R61 ;  /* 0x0000003d003d7308 */ /* 0x000fec0000000800 */
[C---:B------:R-:W-:Y:S01]  /*faf0*/  HMMA.16816.F32 R72, R4.reuse, R14, R72 ;  /* 0x0000000e0448723c */ /* 0x040fe20000001848 */
[----:B------:R-:W3:Y:S01]  /*fb00*/  LDSM.16.MT88.4 R12, [R148+0x6800] ;  /* 0x00680000940c783b */ /* 0x000ee20000004200 */
[----:B------:R-:W-:Y:S06]  /*fb10*/  MUFU.EX2 R64, R64 ;  /* 0x0000004000407308 */ /* 0x000fec0000000800 */
[C---:B------:R-:W-:Y:S02]  /*fb20*/  HMMA.16816.F32 R76, R4.reuse, R8, R76 ;  /* 0x00000008044c723c */ /* 0x040fe4000000184c */
[----:B------:R-:W4:Y:S06]  /*fb30*/  MUFU.EX2 R63, R63 ;  /* 0x0000003f003f7308 */ /* 0x000f2c0000000800 */
[C---:B------:R-:W-:Y:S01]  /*fb40*/  HMMA.16816.F32 R88, R4.reuse, R10, R88 ;  /* 0x0000000a0458723c */ /* 0x040fe20000001858 */
[----:B------:R-:W5:Y:S01]  /*fb50*/  LDSM.16.MT88.4 R8, [R152+0x7000] ;  /* 0x007000009808783b */ /* 0x000f620000004200 */
[----:B------:R-:W-:Y:S06]  /*fb60*/  MUFU.EX2 R59, R59 ;  /* 0x0000003b003b7308 */ /* 0x000fec0000000800 */
[C---:B--2---:R-:W-:Y:S02]  /*fb70*/  HMMA.16816.F32 R96, R4.reuse, R16, R96 ;  /* 0x000000100460723c */ /* 0x044fe40000001860 */
[----:B------:R-:W2:Y:S06]  /*fb80*/  MUFU.EX2 R36, R36 ;  /* 0x0000002400247308 */ /* 0x000eac0000000800 */
        /* <DEDUP_REMOVED lines=9> */
[----:B----4-:R-:W-:Y:S01]  /*fc20*/  F2FP.PACK_AB R5, R63, R64 ;  /* 0x000000403f05723e */ /* 0x010fe200000000ff */
[----:B------:R-:W-:Y:S01]  /*fc30*/  MUFU.EX2 R108, R108 ;  /* 0x0000006c006c7308 */ /* 0x000fe20000000800 */
[----:B------:R-:W-:Y:S02]  /*fc40*/  F2FP.PACK_AB R6, R61, R52 ;  /* 0x000000343d06723e */ /* 0x000fe400000000ff */
[----:B--2---:R-:W-:-:S05]  /*fc50*/  F2FP.PACK_AB R7, R36, R59 ;  /* 0x0000003b2407723e */ /* 0x004fca00000000ff */
[----:B------:R-:W-:Y:S02]  /*fc60*/  MUFU.EX2 R125, R125 ;  /* 0x0000007d007d7308 */ /* 0x000fe40000000800 */
[C---:B-----5:R-:W-:Y:S06]  /*fc70*/  HMMA.16816.F32 R96, R4.reuse, R8, R96 ;  /* 0x000000080460723c */ /* 0x060fec0000001860 */
        /* <DEDUP_REMOVED lines=12> */
[----:B------:R-:W-:Y:S05]  /*fd40*/  LDSM.16.MT88.4 R16, [R152+0x8000] ;  /* 0x008000009810783b */ /* 0x000fea0000004200 */
[----:B------:R-:W-:Y:S02]  /*fd50*/  MUFU.EX2 R127, R127 ;  /* 0x0000007f007f7308 */ /* 0x000fe40000000800 */
[C---:B--2---:R-:W-:Y:S06]  /*fd60*/  HMMA.16816.F32 R84, R4.reuse, R8, R84 ;  /* 0x000000080454723c */ /* 0x044fec0000001854 */
[----:B------:R-:W-:Y:S02]  /*fd70*/  MUFU.EX2 R104, R104 ;  /* 0x0000006800687308 */ /* 0x000fe40000000800 */
[----:B------:R-:W-:Y:S01]  /*fd80*/  HMMA.16816.F32 R80, R4, R10, R80 ;  /* 0x0000000a0450723c */ /* 0x000fe20000001850 */
[----:B------:R-:W2:Y:S05]  /*fd90*/  LDSM.16.MT88.4 R8, [R150+0x7800] ;  /* 0x007800009608783b */ /* 0x000eaa0000004200 */
[----:B------:R-:W-:Y:S01]  /*fda0*/  MUFU.EX2 R105, R105 ;  /* 0x0000006900697308 */ /* 0x000fe20000000800 */
[----:B------:R-:W-:-:S02]  /*fdb0*/  F2FP.PACK_AB R4, R110, R111 ;  /* 0x0000006f6e04723e */ /* 0x000fc400000000ff */
[----:B-1----:R-:W-:Y:S02]  /*fdc0*/  F2FP.PACK_AB R5, R124, R125 ;  /* 0x0000007d7c05723e */ /* 0x002fe400000000ff */
[----:B------:R-:W-:Y:S02]  /*fdd0*/  F2FP.PACK_AB R6, R108, R109 ;  /* 0x0000006d6c06723e */ /* 0x000fe400000000ff */
[----:B----4-:R-:W-:Y:S01]  /*fde0*/  F2FP.PACK_AB R7, R119, R126 ;  /* 0x0000007e7707723e */ /* 0x010fe200000000ff */
[----:B------:R-:W1:Y:S06]  /*fdf0*/  MUFU.EX2 R116, R116 ;  /* 0x0000007400747308 */ /* 0x000e6c0000000800 */
[C---:B---3--:R-:W-:Y:S02]  /*fe00*/  HMMA.16816.F32 R96, R4.reuse, R12, R96 ;  /* 0x0000000c0460723c */ /* 0x048fe40000001860 */
[----:B------:R-:W-:Y:S06]  /*fe10*/  MUFU.EX2 R118, R118 ;  /* 0x0000007600767308 */ /* 0x000fec0000000800 */
[C---:B------:R-:W-:Y:S01]  /*fe20*/  HMMA.16816.F32 R92, R4.reuse, R14, R92 ;  /* 0x0000000e045c723c */ /* 0x040fe2000000185c */
[----:B------:R-:W3:Y:S01]  /*fe30*/  LDSM.16.MT88.4 R12, [R149+0x7800] ;  /* 0x00780000950c783b */ /* 0x000ee20000004200 */
[----:B------:R-:W4:Y:S08]  /*fe40*/  MUFU.EX2 R113, R113 ;  /* 0x0000007100717308 */ /* 0x000f300000000800 */
[----:B------:R-:W-:Y:S01]  /*fe50*/  MUFU.EX2 R115, R115 ;  /* 0x0000007300737308 */ /* 0x000fe20000000800 */
[C---:B--2---:R-:W-:Y:S07]  /*fe60*/  HMMA.16816.F32 R68, R4.reuse, R8, R68 ;  /* 0x000000080444723c */ /* 0x044fee0000001844 */
[----:B------:R-:W2:Y:S01]  /*fe70*/  MUFU.EX2 R66, R66 ;  /* 0x0000004200427308 */ /* 0x000ea20000000800 */
[C---:B------:R-:W-:Y:S01]  /*fe80*/  HMMA.16816.F32 R72, R4.reuse, R10, R72 ;  /* 0x0000000a0448723c */ /* 0x040fe20000001848 */
[----:B------:R-:W1:Y:S06]  /*fe90*/  LDSM.16.MT88.4 R8, [R148+0x7800] ;  /* 0x007800009408783b */ /* 0x000e6c0000004200 */
[----:B------:R-:W-:Y:S08]  /*fea0*/  MUFU.EX2 R102, R102 ;  /* 0x0000006600667308 */ /* 0x000ff00000000800 */
[----:B------:R-:W-:Y:S01]  /*feb0*/  MUFU.EX2 R117, R117 ;  /* 0x0000007500757308 */ /* 0x000fe20000000800 */
[C---:B---3--:R-:W-:Y:S07]  /*fec0*/  HMMA.16816.F32 R76, R4.reuse, R12, R76 ;  /* 0x0000000c044c723c */ /* 0x048fee000000184c */
[----:B------:R-:W-:Y:S01]  /*fed0*/  MUFU.EX2 R114, R114 ;  /* 0x0000007200727308 */ /* 0x000fe20000000800 */
[C---:B------:R-:W-:Y:S01]  /*fee0*/  HMMA.16816.F32 R88, R4.reuse, R14, R88 ;  /* 0x0000000e0458723c */ /* 0x040fe20000001858 */
[----:B------:R-:W3:Y:S06]  /*fef0*/  LDSM.16.MT88.4 R12, [R150+0x8000] ;  /* 0x00800000960c783b */ /* 0x000eec0000004200 */
[----:B------:R-:W2:Y:S08]  /*ff00*/  MUFU.EX2 R67, R67 ;  /* 0x0000004300437308 */ /* 0x000eb00000000800 */
[----:B------:R-:W-:Y:S01]  /*ff10*/  MUFU.EX2 R106, R106 ;  /* 0x0000006a006a7308 */ /* 0x000fe20000000800 */
[C---:B-1----:R-:W-:Y:S07]  /*ff20*/  HMMA.16816.F32 R84, R4.reuse, R8, R84 ;  /* 0x000000080454723c */ /* 0x042fee0000001854 */
[----:B------:R-:W1:Y:S01]  /*ff30*/  MUFU.EX2 R65, R65 ;  /* 0x0000004100417308 */ /* 0x000e620000000800 */
[----:B------:R-:W-:Y:S01]  /*ff40*/  HMMA.16816.F32 R80, R4, R10, R80 ;  /* 0x0000000a0450723c */ /* 0x000fe20000001850 */
[----:B------:R-:W1:Y:S06]  /*ff50*/  LDSM.16.MT88.4 R8, [R149+0x8000] ;  /* 0x008000009508783b */ /* 0x000e6c0000004200 */
[----:B------:R-:W-:Y:S01]  /*ff60*/  MUFU.EX2 R103, R103 ;  /* 0x0000006700677308 */ /* 0x000fe20000000800 */
[----:B-----5:R-:W-:-:S02]  /*ff70*/  F2FP.PACK_AB R4, R112, R129 ;  /* 0x000000817004723e */ /* 0x020fc400000000ff */
[----:B------:R-:W-:Y:S02]  /*ff80*/  F2FP.PACK_AB R5, R116, R105 ;  /* 0x000000697405723e */ /* 0x000fe400000000ff */
[----:B------:R-:W-:Y:S02]  /*ff90*/  F2FP.PACK_AB R6, R104, R127 ;  /* 0x0000007f6806723e */ /* 0x000fe400000000ff */
[----:B----4-:R-:W-:Y:S01]  /*ffa0*/  F2FP.PACK_AB R7, R113, R118 ;  /* 0x000000767107723e */ /* 0x010fe200000000ff */
[----:B------:R-:W-:Y:S06]  /*ffb0*/  MUFU.EX2 R56, R56 ;  /* 0x0000003800387308 */ /* 0x000fec0000000800 */
[C---:B---3--:R-:W-:Y:S02]  /*ffc0*/  HMMA.16816.F32 R68, R4.reuse, R12, R68 ;  /* 0x0000000c0444723c */ /* 0x048fe40000001844 */
[----:B------:R-:W-:Y:S06]  /*ffd0*/  MUFU.EX2 R58, R58 ;  /* 0x0000003a003a7308 */ /* 0x000fec0000000800 */
[C---:B------:R-:W-:Y:S01]  /*ffe0*/  HMMA.16816.F32 R72, R4.reuse, R14, R72 ;  /* 0x0000000e0448723c */ /* 0x040fe20000001848 */
[----:B------:R-:W3:Y:S01]  /*fff0*/  LDSM.16.MT88.4 R12, [R148+0x8000] ;  /* 0x00800000940c783b */ /* 0x000ee20000004200 */
[----:B------:R-:W4:Y:S06]  /*10000*/  MUFU.EX2 R107, R107 ;  /* 0x0000006b006b7308 */ /* 0x000f2c0000000800 */
[C---:B------:R-:W-:Y:S02]  /*10010*/  HMMA.16816.F32 R96, R4.reuse, R16, R96 ;  /* 0x000000100460723c */ /* 0x040fe40000001860 */
[----:B------:R-:W-:Y:S06]  /*10020*/  MUFU.EX2 R54, R54 ;  /* 0x0000003600367308 */ /* 0x000fec0000000800 */
[C---:B-1----:R-:W-:Y:S02]  /*10030*/  HMMA.16816.F32 R76, R4.reuse, R8, R76 ;  /* 0x00000008044c723c */ /* 0x042fe4000000184c */
[----:B------:R-:W1:Y:S06]  /*10040*/  MUFU.EX2 R35, R35 ;  /* 0x0000002300237308 */ /* 0x000e6c0000000800 */
[C---:B------:R-:W-:Y:S01]  /*10050*/  HMMA.16816.F32 R88, R4.reuse, R10, R88 ;  /* 0x0000000a0458723c */ /* 0x040fe20000001858 */
[----:B------:R-:W5:Y:S01]  /*10060*/  LDSM.16.MT88.4 R8, [R152+0x8800] ;  /* 0x008800009808783b */ /* 0x000f620000004200 */
        /* <DEDUP_REMOVED lines=9> */
[----:B--2---:R-:W-:-:S02]  /*10100*/  F2FP.PACK_AB R4, R66, R115 ;  /* 0x000000734204723e */ /* 0x004fc400000000ff */
[----:B------:R-:W-:Y:S01]  /*10110*/  F2FP.PACK_AB R5, R67, R114 ;  /* 0x000000724305723e */ /* 0x000fe200000000ff */
[----:B------:R-:W-:Y:S01]  /*10120*/  MUFU.EX2 R21, R21 ;  /* 0x0000001500157308 */ /* 0x000fe20000000800 */
[----:B------:R-:W-:Y:S02]  /*10130*/  F2FP.PACK_AB R6, R117, R102 ;  /* 0x000000667506723e */ /* 0x000fe400000000ff */
[----:B------:R-:W-:-:S05]  /*10140*/  F2FP.PACK_AB R7, R65, R106 ;  /* 0x0000006a4107723e */ /* 0x000fca00000000ff */
[----:B------:R-:W-:Y:S02]  /*10150*/  MUFU.EX2 R178, R178 ;  /* 0x000000b200b27308 */ /* 0x000fe40000000800 */
[C---:B-----5:R-:W-:Y:S08]  /*10160*/  HMMA.16816.F32 R96, R4.reuse, R8, R96 ;  /* 0x000000080460723c */ /* 0x060ff00000001860 */
[C---:B------:R-:W-:Y:S01]  /*10170*/  HMMA.16816.F32 R92, R4.reuse, R10, R92 ;  /* 0x0000000a045c723c */ /* 0x040fe2000000185c */
[----:B------:R-:W2:Y:S07]  /*10180*/  LDSM.16.MT88.4 R8, [R148+0x8800] ;  /* 0x008800009408783b */ /* 0x000eae0000004200 */
[C---:B-1----:R-:W-:Y:S08]  /*10190*/  HMMA.16816.F32 R68, R4.reuse, R16, R68 ;  /* 0x000000100444723c */ /* 0x042ff00000001844 */
[C---:B---3--:R-:W-:Y:S08]  /*101a0*/  HMMA.16816.F32 R76, R4.reuse, R12, R76 ;  /* 0x0000000c044c723c */ /* 0x048ff0000000184c */
[C---:B------:R-:W-:Y:S01]  /*101b0*/  HMMA.16816.F32 R88, R4.reuse, R14, R88 ;  /* 0x0000000e0458723c */ /* 0x040fe20000001858 */
[----:B------:R-:W1:Y:S07]  /*101c0*/  LDSM.16.MT88.4 R12, [R152+0x9000] ;  /* 0x00900000980c783b */ /* 0x000e6e0000004200 */
[C---:B------:R-:W-:Y:S01]  /*101d0*/  HMMA.16816.F32 R72, R4.reuse, R18, R72 ;  /* 0x000000120448723c */ /* 0x040fe20000001848 */
[----:B------:R-:W-:Y:S07]  /*101e0*/  LDSM.16.MT88.4 R16, [R149+0x9000] ;  /* 0x009000009510783b */ /* 0x000fee0000004200 */
[C---:B--2---:R-:W-:Y:S08]  /*101f0*/  HMMA.16816.F32 R84, R4.reuse, R8, R84 ;  /* 0x000000080454723c */ /* 0x044ff00000001854 */
[----:B------:R-:W-:Y:S01]  /*10200*/  HMMA.16816.F32 R80, R4, R10, R80 ;  /* 0x0000000a0450723c */ /* 0x000fe20000001850 */
[----:B------:R-:W2:Y:S06]  /*10210*/  LDSM.16.MT88.4 R8, [R150+0x9000] ;  /* 0x009000009608783b */ /* 0x000eac0000004200 */
[----:B------:R-:W-:Y:S01]  /*10220*/  FFMA.FTZ R5, R41, c[0x0][0x23c], -R22 ;  /* 0x00008f0029057a23 */ /* 0x000fe20000010816 */
[----:B----4-:R-:W-:Y:S01]  /*10230*/  F2FP.PACK_AB R6, R107, R58 ;  /* 0x0000003a6b06723e */ /* 0x010fe200000000ff */
[----:B------:R-:W-:-:S02]  /*10240*/  FADD.FTZ R4, R55, R44 ;  /* 0x0000002c37047221 */ /* 0x000fc40000010000 */
[----:B------:R3:W4:Y:S02]  /*10250*/  MUFU.EX2 R44, R5 ;  /* 0x00000005002c7308 */ /* 0x0007240000000800 */
[----:B------:R-:W-:Y:S01]  /*10260*/  FADD.FTZ R41, R45, R4 ;  /* 0x000000042d297221 */ /* 0x000fe20000010000 */
[----:B------:R-:W-:Y:S01]  /*10270*/  F2FP.PACK_AB R4, R56, R103 ;  /* 0x000000673804723e */ /* 0x000fe200000000ff */
[----:B------:R-:W-:Y:S02]  /*10280*/  FFMA.FTZ R45, R32, c[0x0][0x23c], -R47 ;  /* 0x00008f00202d7a23 */ /* 0x000fe4000001082f */
[----:B------:R-:W-:Y:S02]  /*10290*/  FADD.FTZ R41, R42, R41 ;  /* 0x000000292a297221 */ /* 0x000fe40000010000 */
[----:B------:R-:W-:Y:S02]  /*102a0*/  MUFU.EX2 R32, R46 ;  /* 0x0000002e00207308 */ /* 0x000fe40000000800 */
[----:B------:R-:W-:-:S04]  /*102b0*/  FADD.FTZ R38, R30, R41 ;  /* 0x000000291e267221 */ /* 0x000fc80000010000 */
[----:B------:R-:W-:Y:S01]  /*102c0*/  FADD.FTZ R38, R25, R38 ;  /* 0x0000002619267221 */ /* 0x000fe20000010000 */
[----:B---3--:R-:W-:Y:S01]  /*102d0*/  F2FP.PACK_AB R5, R35, R54 ;  /* 0x000000362305723e */ /* 0x008fe200000000ff */
[----:B------:R-:W3:Y:S01]  /*102e0*/  MUFU.EX2 R39, R45 ;  /* 0x0000002d00277308 */ /* 0x000ee20000000800 */
[----:B----4-:R-:W-:Y:S01]  /*102f0*/  F2FP.PACK_AB R7, R44, R43 ;  /* 0x0000002b2c07723e */ /* 0x010fe200000000ff */
[----:B------:R-:W-:-:S04]  /*10300*/  FADD.FTZ R29, R29, R38 ;  /* 0x000000261d1d7221 */ /* 0x000fc80000010000 */
[----:B------:R-:W-:Y:S02]  /*10310*/  FADD.FTZ R29, R24, R29 ;  /* 0x0000001d181d7221 */ /* 0x000fe40000010000 */
[----:B-1----:R-:W-:Y:S01]  /*10320*/  HMMA.16816.F32 R96, R4, R12, R96 ;  /* 0x0000000c0460723c */ /* 0x002fe20000001860 */
[----:B------:R-:W1:Y:S01]  /*10330*/  MUFU.EX2 R30, R27 ;  /* 0x0000001b001e7308 */ /* 0x000e620000000800 */
[----:B------:R-:W-:-:S04]  /*10340*/  FADD.FTZ R60, R60, R29 ;  /* 0x0000001d3c3c7221 */ /* 0x000fc80000010000 */
[----:B------:R-:W-:Y:S02]  /*10350*/  FADD.FTZ R37, R37, R60 ;  /* 0x0000003c25257221 */ /* 0x000fe40000010000 */
[----:B------:R-:W-:Y:S01]  /*10360*/  HMMA.16816.F32 R92, R4, R14, R92 ;  /* 0x0000000e045c723c */ /* 0x000fe2000000185c */
[----:B------:R-:W4:Y:S01]  /*10370*/  LDSM.16.MT88.4 R12, [R148+0x9000] ;  /* 0x00900000940c783b */ /* 0x000f220000004200 */
        /* <DEDUP_REMOVED lines=9> */
[----:B------:R-:W-:Y:S02]  /*10410*/  HMMA.16816.F32 R76, R4, R16, R76 ;  /* 0x00000010044c723c */ /* 0x000fe4000000184c */
[----:B------:R-:W-:-:S04]  /*10420*/  FADD.FTZ R129, R129, R108 ;  /* 0x0000006c81817221 */ /* 0x000fc80000010000 */
[----:B------:R-:W-:Y:S02]  /*10430*/  FADD.FTZ R112, R112, R129 ;  /* 0x0000008170707221 */ /* 0x000fe40000010000 */
[----:B------:R-:W-:Y:S01]  /*10440*/  HMMA.16816.F32 R88, R4, R18, R88 ;  /* 0x000000120458723c */ /* 0x000fe20000001858 */
[----:B------:R-:W5:Y:S01]  /*10450*/  LDSM.16.MT88.4 R16, [R150+0x9800] ;  /* 0x009800009610783b */ /* 0x000f620000004200 */
[----:B------:R-:W-:-:S04]  /*10460*/  FADD.FTZ R127, R127, R112 ;  /* 0x000000707f7f7221 */ /* 0x000fc80000010000 */
[----:B------:R-:W-:Y:S02]  /*10470*/  FADD.FTZ R104, R104, R127 ;  /* 0x0000007f68687221 */ /* 0x000fe40000010000 */
[----:B----4-:R-:W-:Y:S02]  /*10480*/  HMMA.16816.F32 R84, R4, R12, R84 ;  /* 0x0000000c0454723c */ /* 0x010fe40000001854 */
        /* <DEDUP_REMOVED lines=116> */
.L_x_6801:
[----:B------:R-:W-:-:S05]  /*10bd0*/  IMAD.MOV.U32 R5, RZ, RZ, c[0x0][0x1a0] ;  /* 0x00006800ff057624 */ /* 0x000fca00078e00ff */
[----:B------:R-:W-:-:S04]  /*10be0*/  LEA R5, -R5, RZ, 0x7 ;  /* 0x000000ff05057211 */ /* 0x000fc800078e39ff */
[----:B------:R-:W-:Y:S02]  /*10bf0*/  SHF.R.S32.HI R4, RZ, 0x1f, R5 ;  /* 0x0000001fff047819 */ /* 0x000fe40000011405 */
.L_x_6802:
[----:B------:R-:W-:Y:S01]  /*10c00*/  ISETP.GE.AND P0, PT, R100, c[0x0][0x220], PT ;  /* 0x0000880064007a0c */ /* 0x000fe20003f06270 */
[----:B------:R-:W-:Y:S01]  /*10c10*/  IMAD.SHL.U32 R103, R173, 0x80, RZ ;  /* 0x00000080ad677824 */ /* 0x000fe200078e00ff */
[----:B------:R-:W-:-:S04]  /*10c20*/  LEA R180, P1, R5, R180, 0x1 ;  /* 0x000000b405b47211 */ /* 0x000fc800078208ff */
[----:B------:R-:W-:Y:S02]  /*10c30*/  LEA.HI.X R179, R5, R179, R4, 0x1, P1 ;  /* 0x000000b305b37211 */ /* 0x000fe400008f0c04 */
[----:B------:R-:W-:-:S05]  /*10c40*/  LOP3.LUT R102, R103, R172, RZ, 0xfc, !PT ;  /* 0x000000ac67667212 */ /* 0x000fca00078efcff */
[----:B------:R-:W-:Y:S01]  /*10c50*/  @!P0 IMAD.MOV.U32 R20, RZ, RZ, c[0x0][0x1a0] ;  /* 0x00006800ff148624 */ /* 0x000fe200078e00ff */
[----:B------:R-:W-:Y:S01]  /*10c60*/  @!P0 IADD3 R10, P4, P3, R5, R120, R160 ;  /* 0x00000078050a8210 */ /* 0x000fe20007b9e0a0 */
[----:B------:R-:W-:Y:S01]  /*10c70*/  @!P0 IMAD.MOV.U32 R18, RZ, RZ, c[0x0][0x1a0] ;  /* 0x00006800ff128624 */ /* 0x000fe200078e00ff */
[----:B------:R-:W-:Y:S01]  /*10c80*/  @P0 STS.128 [R168+0x6000], RZ ;  /* 0x006000ffa8000388 */ /* 0x000fe20000000c00 */
[--C-:B------:R-:W-:Y:S02]  /*10c90*/  @!P0 IMAD.MOV.U32 R6, RZ, RZ, R120.reuse ;  /* 0x000000ffff068224 */ /* 0x100fe400078e0078 */
[----:B------:R-:W-:Y:S02]  /*10ca0*/  @!P0 IMAD.MOV.U32 R7, RZ, RZ, R123 ;  /* 0x000000ffff078224 */ /* 0x000fe400078e007b */
[----:B------:R-:W-:Y:S02]  /*10cb0*/  @!P0 IMAD.MOV.U32 R29, RZ, RZ, c[0x0][0x1a0] ;  /* 0x00006800ff1d8624 */ /* 0x000fe400078e00ff */
[----:B------:R-:W-:-:S02]  /*10cc0*/  @!P0 IMAD.MOV.U32 R122, RZ, RZ, R120 ;  /* 0x000000ffff7a8224 */ /* 0x000fc400078e0078 */
        /* <DEDUP_REMOVED lines=16> */
[----:B------:R-:W-:Y:S01]  /*10dd0*/  @!P0 IMAD R27, R27, 0x30, RZ ;  /* 0x000000301b1b8824 */ /* 0x000fe200078e02ff */
[----:B------:R-:W-:Y:S01]  /*10de0*/  @!P0 LEA R24, P2, R10, c[0x0][0x170], 0x1 ;  /* 0x00005c000a188a11 */ /* 0x000fe200078408ff */
[----:B------:R-:W-:Y:S01]  /*10df0*/  @!P0 IMAD.WIDE.U32 R22, R22, 0x70, R120 ;  /* 0x0000007016168825 */ /* 0x000fe200078e0078 */
[C---:B------:R-:W-:Y:S02]  /*10e00*/  @!P0 IADD3 R17, P1, R5.reuse, R28, RZ ;  /* 0x0000001c05118210 */ /* 0x040fe40007f3e0ff */
[----:B------:R-:W-:Y:S01]  /*10e10*/  @!P0 LEA.HI.X R25, R10, c[0x0][0x174], R123, 0x1, P2 ;  /* 0x00005d000a198a11 */ /* 0x000fe200010f0c7b */
[----:B------:R-:W-:Y:S01]  /*10e20*/  @!P0 IMAD.MOV.U32 R15, RZ, RZ, c[0x0][0x1a4] ;  /* 0x00006900ff0f8624 */ /* 0x000fe200078e00ff */
[C---:B------:R-:W-:Y:S01]  /*10e30*/  @!P0 IADD3.X R10, R4.reuse, R29, R27, P1, !PT ;  /* 0x0000001d040a8210 */ /* 0x040fe20000ffe41b */
[----:B------:R-:W-:Y:S01]  /*10e40*/  @!P0 IMAD.MOV.U32 R13, RZ, RZ, c[0x0][0x1a4] ;  /* 0x00006900ff0d8624 */ /* 0x000fe200078e00ff */
[----:B------:R-:W-:Y:S01]  /*10e50*/  @!P0 IADD3 R8, P4, R5, R8, RZ ;  /* 0x0000000805088210 */ /* 0x000fe20007f9e0ff */
[----:B------:R-:W-:Y:S01]  /*10e60*/  @!P0 IMAD R15, R15, 0x50, RZ ;  /* 0x000000500f0f8824 */ /* 0x000fe200078e02ff */
[----:B------:R-:W-:Y:S01]  /*10e70*/  @!P0 IADD3 R12, P3, R5, R20, RZ ;  /* 0x00000014050c8210 */ /* 0x000fe20007f7e0ff */
[----:B------:R-:W-:Y:S01]  /*10e80*/  @!P0 IMAD R11, R11, 0x60, RZ ;  /* 0x000000600b0b8824 */ /* 0x000fe200078e02ff */
[----:B------:R-:W-:Y:S01]  /*10e90*/  @!P0 IADD3 R14, P2, R5, R18, RZ ;  /* 0x00000012050e8210 */ /* 0x000fe20007f5e0ff */
[----:B------:R-:W-:Y:S01]  /*10ea0*/  @!P0 IMAD R13, R13, 0x70, RZ ;  /* 0x000000700d0d8824 */ /* 0x000fe200078e02ff */
[----:B------:R-:W-:Y:S01]  /*10eb0*/  @!P0 IADD3 R16, P1, R5, R22, RZ ;  /* 0x0000001605108210 */ /* 0x000fe20007f3e0ff */
[C---:B------:R-:W-:Y:S01]  /*10ec0*/  @!P0 IMAD.X R7, R4.reuse, 0x1, R7, P5 ;  /* 0x0000000104078824 */ /* 0x040fe200028e0607 */
[C---:B------:R-:W-:Y:S01]  /*10ed0*/  @!P0 IADD3.X R15, R4.reuse, R21, R15, P3, !PT ;  /* 0x00000015040f8210 */ /* 0x040fe20001ffe40f */
[C---:B------:R-:W-:Y:S01]  /*10ee0*/  @!P0 IMAD.X R9, R4.reuse, 0x1, R9, P4 ;  /* 0x0000000104098824 */ /* 0x040fe200020e0609 */
[C---:B------:R-:W-:Y:S01]  /*10ef0*/  @!P0 IADD3.X R11, R4.reuse, R11, R19, P2, !PT ;  /* 0x0000000b040b8210 */ /* 0x040fe200017fe413 */
[----:B------:R-:W-:Y:S01]  /*10f00*/  @!P0 IMAD.MOV.U32 R181, RZ, RZ, R179 ;  /* 0x000000ffffb58224 */ /* 0x000fe200078e00b3 */
[----:B------:R-:W-:-:S02]  /*10f10*/  @!P0 IADD3.X R13, R4, R23, R13, P1, !PT ;  /* 0x00000017040d8210 */ /* 0x000fc40000ffe40d */
[C---:B------:R-:W-:Y:S02]  /*10f20*/  @!P0 LEA R4, P2, R6.reuse, c[0x0][0x170], 0x1 ;  /* 0x00005c0006048a11 */ /* 0x040fe400078408ff */
[C---:B------:R-:W-:Y:S01]  /*10f30*/  @!P0 LEA R18, P1, R17.reuse, c[0x0][0x170], 0x1 ;  /* 0x00005c0011128a11 */ /* 0x040fe200078208ff */
        /* <DEDUP_REMOVED lines=24> */
[----:B------:R-:W-:Y:S01]  /*110c0*/  @P0 STS.128 [R168+0x7800], RZ ;  /* 0x007800ffa8000388 */ /* 0x000fe20000000c00 */
[----:B------:R-:W-:-:S03]  /*110d0*/  ISETP.GE.AND P1, PT, R48, 0x3, PT ;  /* 0x000000033000780c */ /* 0x000fc60003f26270 */
        /* <DEDUP_REMOVED lines=24> */
[----:B---3--:R-:W-:Y:S04]  /*11260*/  LDSM.16.M88.4 R4, [R158] ;  /* 0x000000009e04783b */ /* 0x008fe80000000200 */
[----:B------:R-:W3:Y:S04]  /*11270*/  LDSM.16.M88.4 R56, [R157+0x2800] ;  /* 0x002800009d38783b */ /* 0x000ee80000000200 */
[----:B------:R-:W1:Y:S04]  /*11280*/  LDSM.16.M88.4 R44, [R157+0x3000] ;  /* 0x003000009d2c783b */ /* 0x000e680000000200 */
[----:B------:R-:W1:Y:S04]  /*11290*/  LDSM.16.M88.4 R36, [R157+0x3800] ;  /* 0x003800009d24783b */ /* 0x000e680000000200 */
[----:B------:R-:W2:Y:S04]  /*112a0*/  LDSM.16.M88.4 R64, [R157+0x2000] ;  /* 0x002000009d40783b */ /* 0x000ea80000000200 */
[----:B------:R-:W2:Y:S04]  /*112b0*/  LDSM.16.M88.4 R28, [R157+0x4000] ;  /* 0x004000009d1c783b */ /* 0x000ea80000000200 */
[----:B-----5:R-:W5:Y:S04]  /*112c0*/  LDSM.16.M88.4 R20, [R157+0x4800] ;  /* 0x004800009d14783b */ /* 0x020f680000000200 */
[----:B------:R-:W4:Y:S04]  /*112d0*/  LDSM.16.M88.4 R12, [R157+0x5000] ;  /* 0x005000009d0c783b */ /* 0x000f280000000200 */
[----:B------:R-:W2:Y:S04]  /*112e0*/  LDSM.16.M88.4 R124, [R157+0x5800] ;  /* 0x005800009d7c783b */ /* 0x000ea80000000200 */
[----:B------:R-:W-:Y:S04]  /*112f0*/  LDSM.16.M88.4 R108, [R156] ;  /* 0x000000009c6c783b */ /* 0x000fe80000000200 */
[----:B------:R-:W2:Y:S04]  /*11300*/  LDSM.16.M88.4 R120, [R151+0x2800] ;  /* 0x002800009778783b */ /* 0x000ea80000000200 */
[----:B------:R-:W2:Y:S01]  /*11310*/  LDSM.16.M88.4 R116, [R151+0x3000] ;  /* 0x003000009774783b */ /* 0x000ea20000000200 */
[C---:B---3--:R-:W-:Y:S03]  /*11320*/  HMMA.16816.F32 R60, R4.reuse, R56, RZ ;  /* 0x00000038043c723c */ /* 0x048fe600000018ff */
[----:B------:R-:W3:Y:S04]  /*11330*/  LDSM.16.M88.4 R112, [R151+0x3800] ;  /* 0x003800009770783b */ /* 0x000ee80000000200 */
[----:B------:R-:W2:Y:S01]  /*11340*/  LDSM.16.M88.4 R128, [R151+0x2000] ;  /* 0x002000009780783b */ /* 0x000ea20000000200 */
[C---:B-1----:R-:W-:Y:S03]  /*11350*/  HMMA.16816.F32 R52, R4.reuse, R44, RZ ;  /* 0x0000002c0434723c */ /* 0x042fe600000018ff */
[----:B------:R-:W0:Y:S05]  /*11360*/  LDGDEPBAR ;  /* 0x00000000000079af */ /* 0x000e2a0000000000 */
[C---:B------:R-:W-:Y:S08]  /*11370*/  HMMA.16816.F32 R40, R4.reuse, R36, RZ ;  /* 0x000000240428723c */ /* 0x040ff000000018ff */
[C---:B------:R-:W-:Y:S08]  /*11380*/  HMMA.16816.F32 R56, R4.reuse, R58, RZ ;  /* 0x0000003a0438723c */ /* 0x040ff000000018ff */
[C---:B------:R-:W-:Y:S08]  /*11390*/  HMMA.16816.F32 R44, R4.reuse, R46, RZ ;  /* 0x0000002e042c723c */ /* 0x040ff000000018ff */
[C---:B------:R-:W-:Y:S08]  /*113a0*/  HMMA.16816.F32 R36, R4.reuse, R38, RZ ;  /* 0x000000260424723c */ /* 0x040ff000000018ff */
[C---:B--2---:R-:W-:Y:S08]  /*113b0*/  HMMA.16816.F32 R104, R4.reuse, R64, RZ ;  /* 0x000000400468723c */ /* 0x044ff000000018ff */
        /* <DEDUP_REMOVED lines=27> */
[C---:B----4-:R-:W-:Y:S08]  /*11570*/  HMMA.16816.F32 R16, R108.reuse, R116, R16 ;  /* 0x000000746c10723c */ /* 0x050ff00000001810 */
        /* <DEDUP_REMOVED lines=9> */
[C---:B------:R-:W-:Y:S08]  /*11610*/  HMMA.16816.F32 R60, R108.reuse, R120, R60 ;  /* 0x000000786c3c723c */ /* 0x040ff0000000183c */
[C---:B------:R-:W-:Y:S01]  /*11620*/  HMMA.16816.F32 R56, R108.reuse, R122, R56 ;  /* 0x0000007a6c38723c */ /* 0x040fe20000001838 */
[----:B------:R-:W3:Y:S07]  /*11630*/  LDSM.16.M88.4 R120, [R143] ;  /* 0x000000008f78783b */ /* 0x000eee0000000200 */
[C---:B------:R-:W-:Y:S08]  /*11640*/  HMMA.16816.F32 R52, R108.reuse, R116, R52 ;  /* 0x000000746c34723c */ /* 0x040ff00000001834 */
        /* <DEDUP_REMOVED lines=11> */
[C---:B----4-:R-:W-:Y:S08]  /*11700*/  HMMA.16816.F32 R16, R108.reuse, R116, R16 ;  /* 0x000000746c10723c */ /* 0x050ff00000001810 */
        /* <DEDUP_REMOVED lines=8> */
[----:B------:R-:W1:Y:S07]  /*11790*/  LDSM.16.M88.4 R120, [R140+0x2000] ;  /* 0x002000008c78783b */ /* 0x000e6e0000000200 */
[C---:B---3--:R-:W-:Y:S08]  /*117a0*/  HMMA.16816.F32 R60, R124.reuse, R116, R60 ;  /* 0x000000747c3c723c */ /* 0x048ff0000000183c */
[C---:B------:R-:W-:Y:S01]  /*117b0*/  HMMA.16816.F32 R56, R124.reuse, R118, R56 ;  /* 0x000000767c38723c */ /* 0x040fe20000001838 */
[----:B------:R-:W3:Y:S07]  /*117c0*/  LDSM.16.M88.4 R116, [R140+0x2800] ;  /* 0x002800008c74783b */ /* 0x000eee0000000200 */
[C---:B--2---:R-:W-:Y:S08]  /*117d0*/  HMMA.16816.F32 R40, R124.reuse, R108, R40 ;  /* 0x0000006c7c28723c */ /* 0x044ff00000001828 */
[C---:B------:R-:W-:Y:S01]  /*117e0*/  HMMA.16816.F32 R36, R124.reuse, R110, R36 ;  /* 0x0000006e7c24723c */ /* 0x040fe20000001824 */
[----:B------:R-:W2:Y:S07]  /*117f0*/  LDSM.16.M88.4 R108, [R140+0x3800] ;  /* 0x003800008c6c783b */ /* 0x000eae0000000200 */
[C---:B----4-:R-:W-:Y:S08]  /*11800*/  HMMA.16816.F32 R52, R124.reuse, R112, R52 ;  /* 0x000000707c34723c */ /* 0x050ff00000001834 */
[----:B------:R-:W-:Y:S01]  /*11810*/  HMMA.16816.F32 R44, R124, R114, R44 ;  /* 0x000000727c2c723c */ /* 0x000fe2000000182c */
[----:B------:R-:W4:Y:S01]  /*11820*/  LDSM.16.M88.4 R112, [R140+0x3000] ;  /* 0x003000008c70783b */ /* 0x000f220000000200 */
[----:B------:R-:W-:-:S06]  /*11830*/  DEPBAR.LE SB0, 0x0 ;  /* 0x000080000000791a */ /* 0x000fcc0000000000 */
[C---:B-1----:R-:W-:Y:S08]  /*11840*/  HMMA.16816.F32 R32, R124.reuse, R120, R32 ;  /* 0x000000787c20723c */ /* 0x042ff00000001820 */
[C---:B------:R-:W-:Y:S08]  /*11850*/  HMMA.16816.F32 R28, R124.reuse, R122, R28 ;  /* 0x0000007a7c1c723c */ /* 0x040ff0000000181c */
[C---:B---3--:R-:W-:Y:S08]  /*11860*/  HMMA.16816.F32 R24, R124.reuse, R116, R24 ;  /* 0x000000747c18723c */ /* 0x048ff00000001818 */
[C---:B--2---:R-:W-:Y:S07]  /*11870*/  HMMA.16816.F32 R8, R124.reuse, R108, R8 ;  /* 0x0000006c7c08723c */ /* 0x044fee0000001808 */
[----:B------:R-:W-:Y:S01]  /*11880*/  LOP3.LUT R108, R103, 0x8, R172, 0xfe, !PT ;  /* 0x00000008676c7812 */ /* 0x000fe200078efeac */
[----:B------:R-:W-:Y:S03]  /*11890*/  HMMA.16816.F32 R20, R124, R118, R20 ;  /* 0x000000767c14723c */ /* 0x000fe60000001814 */
[----:B------:R-:W1:Y:S01]  /*118a0*/  I2F R109, R108 ;  /* 0x0000006c006d7306 */ /* 0x000e620000201400 */
[----:B------:R-:W-:Y:S01]  /*118b0*/  BAR.SYNC.DEFER_BLOCKING 0x0 ;  /* 0x0000000000007b1d */ /* 0x000fe20000010000 */
[----:B------:R-:W-:-:S03]  /*118c0*/  ISETP.GE.AND P2, PT, R108, R50, PT ;  /* 0x000000326c00720c */ /* 0x000fc60003f46270 */
[C---:B----4-:R-:W-:Y:S07]  /*118d0*/  HMMA.16816.F32 R16, R124.reuse, R112, R16 ;  /* 0x000000707c10723c */ /* 0x050fee0000001810 */
[----:B------:R-:W-:Y:S01]  /*118e0*/  IADD3 R113, R102, 0x9, RZ ;  /* 0x0000000966717810 */ /* 0x000fe20007ffe0ff */
[----:B------:R-:W-:Y:S03]  /*118f0*/  HMMA.16816.F32 R12, R124, R114, R12 ;  /* 0x000000727c0c723c */ /* 0x000fe6000000180c */
[----:B------:R-:W2:Y:S01]  /*11900*/  I2F R112, R113 ;  /* 0x0000007100707306 */ /* 0x000ea20000201400 */
[----:B-1----:R-:W-:-:S03]  /*11910*/  FFMA.FTZ R64, R0, R109, R64 ;  /* 0x0000006d00407223 */ /* 0x002fc60000010040 */
[----:B------:R-:W-:Y:S01]  /*11920*/  FFMA.FTZ R115, R0, R109, R66 ;  /* 0x0000006d00737223 */ /* 0x000fe20000010042 */
[----:B------:R-:W-:Y:S01]  /*11930*/  HMMA.16816.F32 R4, R124, R110, R4 ;  /* 0x0000006e7c04723c */ /* 0x000fe20000001804 */
[C-C-:B------:R-:W-:Y:S02]  /*11940*/  LOP3.LUT R114, R103.reuse, 0x10, R172.reuse, 0xfe, !PT ;  /* 0x0000001067727812 */ /* 0x140fe400078efeac */
[----:B------:R-:W-:Y:S02]  /*11950*/  FSEL R130, R64, -INF , !P2 ;  /* 0xff80000040827808 */ /* 0x000fe40005000000 */
[----:B------:R-:W1:Y:S01]  /*11960*/  I2F R111, R114 ;  /* 0x00000072006f7306 */ /* 0x000e620000201400 */
[----:B------:R-:W-:Y:S02]  /*11970*/  IADD3 R64, R102, 0x19, RZ ;  /* 0x0000001966407810 */ /* 0x000fe40007ffe0ff */
[----:B------:R-:W-:Y:S02]  /*11980*/  P2R R126, PR, RZ, 0x2 ;  /* 0x00000002ff7e7803 */ /* 0x000fe40000000000 */
[----:B------:R-:W-:Y:S01]  /*11990*/  ISETP.GE.AND P1, PT, R108, R49, PT ;  /* 0x000000316c00720c */ /* 0x000fe20003f26270 */
[-C--:B--2---:R-:W-:Y:S01]  /*119a0*/  FFMA.FTZ R67, R0, R112.reuse, R67 ;  /* 0x0000007000437223 */ /* 0x084fe20000010043 */
[----:B------:R-:W-:Y:S01]  /*119b0*/  IADD3 R108, R102, 0x11, RZ ;  /* 0x00000011666c7810 */ /* 0x000fe20007ffe0ff */
[----:B------:R-:W-:Y:S01]  /*119c0*/  FFMA.FTZ R116, R0, R112, R65 ;  /* 0x0000007000747223 */ /* 0x000fe20000010041 */
[----:B------:R-:W-:-:S02]  /*119d0*/  LOP3.LUT R110, R103, 0x18, R172, 0xfe, !PT ;  /* 0x00000018676e7812 */ /* 0x000fc400078efeac */
[----:B------:R-:W2:Y:S01]  /*119e0*/  I2F R109, R108 ;  /* 0x0000006c006d7306 */ /* 0x000ea20000201400 */
[----:B------:R-:W-:Y:S02]  /*119f0*/  FSEL R115, R115, -INF , !P1 ;  /* 0xff80000073737808 */ /* 0x000fe40004800000 */
[----:B------:R-:W-:Y:S02]  /*11a00*/  ISETP.GE.AND P1, PT, R113, R49, PT ;  /* 0x000000317100720c */ /* 0x000fe40003f26270 */
[----:B------:R-:W-:Y:S01]  /*11a10*/  LOP3.LUT R66, R103, 0x20, R172, 0xfe, !PT ;  /* 0x0000002067427812 */ /* 0x000fe200078efeac */
[----:B-1----:R-:W-:Y:S01]  /*11a20*/  FFMA.FTZ R48, R0, R111, R60 ;  /* 0x0000006f00307223 */ /* 0x002fe2000001003c */
[----:B------:R-:W-:Y:S01]  /*11a30*/  FSEL R181, R67, -INF , !P1 ;  /* 0xff80000043b57808 */ /* 0x000fe20004800000 */
[----:B------:R-:W1:Y:S01]  /*11a40*/  I2F R51, R110 ;  /* 0x0000006e00337306 */ /* 0x000e620000201400 */
[----:B------:R-:W-:Y:S01]  /*11a50*/  ISETP.GE.AND P1, PT, R108, R49, PT ;  /* 0x000000316c00720c */ /* 0x000fe20003f26270 */
[----:B------:R-:W-:Y:S01]  /*11a60*/  FFMA.FTZ R127, R0, R111, R62 ;  /* 0x0000006f007f7223 */ /* 0x000fe2000001003e */
[----:B------:R-:W-:-:S02]  /*11a70*/  IADD3 R60, R102, 0x21, RZ ;  /* 0x00000021663c7810 */ /* 0x000fc40007ffe0ff */
[-C--:B------:R-:W-:Y:S02]  /*11a80*/  ISETP.GE.AND P6, PT, R110, R50.reuse, PT ;  /* 0x000000326e00720c */ /* 0x080fe40003fc6270 */
[----:B------:R-:W-:Y:S01]  /*11a90*/  LOP3.LUT R62, R103, 0x28, R172, 0xfe, !PT ;  /* 0x00000028673e7812 */ /* 0x000fe200078efeac */
[----:B------:R-:W3:Y:S01]  /*11aa0*/  I2F R67, R64 ;  /* 0x0000004000437306 */ /* 0x000ee20000201400 */
[----:B--2---:R-:W-:Y:S01]  /*11ab0*/  FFMA.FTZ R63, R0, R109, R63 ;  /* 0x0000006d003f7223 */ /* 0x004fe2000001003f */
[----:B------:R-:W-:Y:S01]  /*11ac0*/  ISETP.GE.AND P4, PT, R114, R49, PT ;  /* 0x000000317200720c */ /* 0x000fe20003f86270 */
[C---:B------:R-:W-:Y:S01]  /*11ad0*/  FFMA.FTZ R118, R0.reuse, R109, R61 ;  /* 0x0000006d00767223 */ /* 0x040fe2000001003d */
[----:B------:R-:W-:Y:S02]  /*11ae0*/  ISETP.GE.AND P2, PT, R113, R50, PT ;  /* 0x000000327100720c */ /* 0x000fe40003f46270 */
[----:B------:R-:W-:Y:S02]  /*11af0*/  FSEL R117, R63, -INF , !P1 ;  /* 0xff8000003f757808 */ /* 0x000fe40004800000 */
[----:B------:R-:W2:Y:S01]  /*11b00*/  I2F R65, R66 ;  /* 0x0000004200417306 */ /* 0x000ea20000201400 */
[----:B-1----:R-:W-:Y:S01]  /*11b10*/  FFMA.FTZ R56, R0, R51, R56 ;  /* 0x0000003300387223 */ /* 0x002fe20000010038 */
[----:B------:R-:W-:Y:S01]  /*11b20*/  ISETP.GE.AND P1, PT, R64, R49, PT ;  /* 0x000000314000720c */ /* 0x000fe20003f26270 */
[----:B------:R-:W-:Y:S01]  /*11b30*/  FFMA.FTZ R51, R0, R51, R58 ;  /* 0x0000003300337223 */ /* 0x000fe2000001003a */
[----:B------:R-:W-:-:S02]  /*11b40*/  FSEL R127, R127, -INF , !P4 ;  /* 0xff8000007f7f7808 */ /* 0x000fc40006000000 */
[----:B------:R-:W-:Y:S02]  /*11b50*/  FSEL R120, R56, -INF , !P6 ;  /* 0xff80000038787808 */ /* 0x000fe40007000000 */
[----:B------:R-:W1:Y:S01]  /*11b60*/  I2F R63, R60 ;  /* 0x0000003c003f7306 */ /* 0x000e620000201400 */
[-C--:B---3--:R-:W-:Y:S01]  /*11b70*/  FFMA.FTZ R59, R0, R67.reuse, R59 ;  /* 0x00000043003b7223 */ /* 0x088fe2000001003b */
[----:B------:R-:W-:Y:S01]  /*11b80*/  IADD3 R56, R102, 0x29, RZ ;  /* 0x0000002966387810 */ /* 0x000fe20007ffe0ff */
[----:B------:R-:W-:Y:S01]  /*11b90*/  FFMA.FTZ R138, R0, R67, R57 ;  /* 0x00000043008a7223 */ /* 0x000fe20000010039 */
[----:B------:R-:W-:Y:S02]  /*11ba0*/  ISETP.GE.AND P4, PT, R66, R50, PT ;  /* 0x000000324200720c */ /* 0x000fe40003f86270 */
[----:B------:R-:W-:Y:S02]  /*11bb0*/  FSEL R131, R59, -INF , !P1 ;  /* 0xff8000003b837808 */ /* 0x000fe40004800000 */
[----:B------:R-:W3:Y:S01]  /*11bc0*/  I2F R61, R62 ;  /* 0x0000003e003d7306 */ /* 0x000ee20000201400 */
[CC--:B--2---:R-:W-:Y:S01]  /*11bd0*/  FFMA.FTZ R52, R0.reuse, R65.reuse, R52 ;  /* 0x0000004100347223 */ /* 0x0c4fe20000010034 */
[----:B------:R-:W-:Y:S01]  /*11be0*/  LOP3.LUT R58, R103, 0x30, R172, 0xfe, !PT ;  /* 0x00000030673a7812 */ /* 0x000fe200078efeac */
[----:B------:R-:W-:Y:S01]  /*11bf0*/  FFMA.FTZ R175, R0, R65, R54 ;  /* 0x0000004100af7223 */ /* 0x000fe20000010036 */
[----:B------:R-:W-:-:S02]  /*11c00*/  ISETP.GE.AND P1, PT, R60, R49, PT ;  /* 0x000000313c00720c */ /* 0x000fc40003f26270 */
[----:B------:R-:W-:Y:S02]  /*11c10*/  FSEL R134, R52, -INF , !P4 ;  /* 0xff80000034867808 */ /* 0x000fe40006000000 */
[----:B------:R-:W2:Y:S01]  /*11c20*/  I2F R59, R56 ;  /* 0x00000038003b7306 */ /* 0x000ea20000201400 */
[-C--:B-1----:R-:W-:Y:S01]  /*11c30*/  FFMA.FTZ R55, R0, R63.reuse, R55 ;  /* 0x0000003f00377223 */ /* 0x082fe20000010037 */
[----:B------:R-:W-:Y:S01]  /*11c40*/  IADD3 R52, R102, 0x31, RZ ;  /* 0x0000003166347810 */ /* 0x000fe20007ffe0ff */
[----:B------:R-:W-:Y:S01]  /*11c50*/  FFMA.FTZ R136, R0, R63, R53 ;  /* 0x0000003f00887223 */ /* 0x000fe20000010035 */
[----:B------:R-:W-:Y:S02]  /*11c60*/  ISETP.GE.AND P6, PT, R62, R50, PT ;  /* 0x000000323e00720c */ /* 0x000fe40003fc6270 */
[----:B------:R-:W-:Y:S02]  /*11c70*/  LOP3.LUT R54, R103, 0x38, R172, 0xfe, !PT ;  /* 0x0000003867367812 */ /* 0x000fe400078efeac */
[----:B------:R-:W1:Y:S01]  /*11c80*/  I2F R57, R58 ;  /* 0x0000003a00397306 */ /* 0x000e620000201400 */
[CC--:B---3--:R-:W-:Y:S01]  /*11c90*/  FFMA.FTZ R44, R0.reuse, R61.reuse, R44 ;  /* 0x0000003d002c7223 */ /* 0x0c8fe2000001002c */
[----:B------:R-:W-:Y:S01]  /*11ca0*/  FSEL R191, R55, -INF , !P1 ;  /* 0xff80000037bf7808 */ /* 0x000fe20004800000 */
[----:B------:R-:W-:Y:S01]  /*11cb0*/  FFMA.FTZ R187, R0, R61, R46 ;  /* 0x0000003d00bb7223 */ /* 0x000fe2000001002e */
[----:B------:R-:W-:-:S02]  /*11cc0*/  FSEL R116, R116, -INF , !P2 ;  /* 0xff80000074747808 */ /* 0x000fc40005000000 */
[-C--:B------:R-:W-:Y:S02]  /*11cd0*/  ISETP.GE.AND P2, PT, R108, R50.reuse, PT ;  /* 0x000000326c00720c */ /* 0x080fe40003f46270 */
[----:B------:R-:W3:Y:S01]  /*11ce0*/  I2F R55, R52 ;  /* 0x0000003400377306 */ /* 0x000ee20000201400 */
[-C--:B--2---:R-:W-:Y:S01]  /*11cf0*/  FFMA.FTZ R47, R0, R59.reuse, R47 ;  /* 0x0000003b002f7223 */ /* 0x084fe2000001002f */
[----:B------:R-:W-:Y:S01]  /*11d00*/  FSEL R186, R44, -INF , !P6 ;  /* 0xff8000002cba7808 */ /* 0x000fe20007000000 */
[----:B------:R-:W-:Y:S01]  /*11d10*/  FFMA.FTZ R194, R0, R59, R45 ;  /* 0x0000003b00c27223 */ /* 0x000fe2000001002d */
[----:B------:R-:W-:Y:S02]  /*11d20*/  ISETP.GE.AND P1, PT, R56, R49, PT ;  /* 0x000000313800720c */ /* 0x000fe40003f26270 */
[----:B------:R-:W-:Y:S02]  /*11d30*/  IADD3 R44, R102, 0x39, RZ ;  /* 0x00000039662c7810 */ /* 0x000fe40007ffe0ff */
[----:B------:R-:W2:Y:S01]  /*11d40*/  I2F R53, R54 ;  /* 0x0000003600357306 */ /* 0x000ea20000201400 */
[----:B------:R-:W-:Y:S01]  /*11d50*/  FSEL R118, R118, -INF , !P2 ;  /* 0xff80000076767808 */ /* 0x000fe20005000000 */
[-C--:B-1----:R-:W-:Y:S01]  /*11d60*/  FFMA.FTZ R40, R0, R57.reuse, R40 ;  /* 0x0000003900287223 */ /* 0x082fe20000010028 */
[----:B------:R-:W-:Y:S01]  /*11d70*/  ISETP.GE.AND P2, PT, R64, R50, PT ;  /* 0x000000324000720c */ /* 0x000fe20003f46270 */
[----:B------:R-:W-:Y:S01]  /*11d80*/  FFMA.FTZ R189, R0, R57, R42 ;  /* 0x0000003900bd7223 */ /* 0x000fe2000001002a */
[----:B------:R-:W-:-:S02]  /*11d90*/  FSEL R183, R47, -INF , !P1 ;  /* 0xff8000002fb77808 */ /* 0x000fc40004800000 */
[----:B------:R-:W-:Y:S01]  /*11da0*/  FSEL R138, R138, -INF , !P2 ;  /* 0xff8000008a8a7808 */ /* 0x000fe20005000000 */
[----:B------:R-:W1:Y:S01]  /*11db0*/  I2F R47, R44 ;  /* 0x0000002c002f7306 */ /* 0x000e620000201400 */
[-C--:B------:R-:W-:Y:S01]  /*11dc0*/  ISETP.GE.AND P2, PT, R60, R50.reuse, PT ;  /* 0x000000323c00720c */ /* 0x080fe20003f46270 */
[----:B---3--:R-:W-:Y:S01]  /*11dd0*/  FFMA.FTZ R43, R0, R55, R43 ;  /* 0x00000037002b7223 */ /* 0x008fe2000001002b */
[-C--:B------:R-:W-:Y:S02]  /*11de0*/  ISETP.GE.AND P3, PT, R114, R50.reuse, PT ;  /* 0x000000327200720c */ /* 0x080fe40003f66270 */
[-C--:B------:R-:W-:Y:S02]  /*11df0*/  ISETP.GE.AND P4, PT, R58, R50.reuse, PT ;  /* 0x000000323a00720c */ /* 0x080fe40003f86270 */
[----:B------:R-:W-:Y:S01]  /*11e00*/  LOP3.LUT R46, R103, 0x40, R172, 0xfe, !PT ;  /* 0x00000040672e7812 */ /* 0x000fe200078efeac */
[-C--:B--2---:R-:W-:Y:S01]  /*11e10*/  FFMA.FTZ R36, R0, R53.reuse, R36 ;  /* 0x0000003500247223 */ /* 0x084fe20000010024 */
[----:B------:R-:W-:Y:S01]  /*11e20*/  FSEL R136, R136, -INF , !P2 ;  /* 0xff80000088887808 */ /* 0x000fe20005000000 */
[----:B------:R-:W-:Y:S01]  /*11e30*/  FFMA.FTZ R57, R0, R53, R38 ;  /* 0x0000003500397223 */ /* 0x000fe20000010026 */
[----:B------:R-:W-:Y:S01]  /*11e40*/  ISETP.GE.AND P2, PT, R56, R50, PT ;  /* 0x000000323800720c */ /* 0x000fe20003f46270 */
[----:B------:R-:W2:Y:S01]  /*11e50*/  I2F R45, R46 ;  /* 0x0000002e002d7306 */ /* 0x000ea20000201400 */
[----:B------:R-:W-:-:S02]  /*11e60*/  FSEL R48, R48, -INF , !P3 ;  /* 0xff80000030307808 */ /* 0x000fc40005800000 */
[----:B------:R-:W-:Y:S01]  /*11e70*/  FSEL R56, R40, -INF , !P4 ;  /* 0xff80000028387808 */ /* 0x000fe20006000000 */
[----:B-1----:R-:W-:Y:S01]  /*11e80*/  FFMA.FTZ R39, R0, R47, R39 ;  /* 0x0000002f00277223 */ /* 0x002fe20000010027 */
[----:B------:R-:W-:Y:S01]  /*11e90*/  ISETP.GE.AND P1, PT, R52, R49, PT ;  /* 0x000000313400720c */ /* 0x000fe20003f26270 */
[----:B------:R-:W-:Y:S01]  /*11ea0*/  FFMA.FTZ R192, R0, R47, R37 ;  /* 0x0000002f00c07223 */ /* 0x000fe20000010025 */
[----:B------:R-:W-:Y:S02]  /*11eb0*/  ISETP.GE.AND P3, PT, R66, R49, PT ;  /* 0x000000314200720c */ /* 0x000fe40003f66270 */
[----:B------:R-:W-:Y:S02]  /*11ec0*/  IADD3 R40, R102, 0x41, RZ ;  /* 0x0000004166287810 */ /* 0x000fe40007ffe0ff */
[----:B------:R-:W-:Y:S02]  /*11ed0*/  ISETP.GE.AND P6, PT, R54, R50, PT ;  /* 0x000000323600720c */ /* 0x000fe40003fc6270 */
[----:B------:R-:W-:-:S02]  /*11ee0*/  LOP3.LUT R42, R103, 0x48, R172, 0xfe, !PT ;  /* 0x00000048672a7812 */ /* 0x000fc400078efeac */
[----:B------:R-:W-:Y:S01]  /*11ef0*/  FSEL R59, R43, -INF , !P1 ;  /* 0xff8000002b3b7808 */ /* 0x000fe20004800000 */
[----:B--2---:R-:W-:Y:S01]  /*11f00*/  FFMA.FTZ R32, R0, R45, R32 ;  /* 0x0000002d00207223 */ /* 0x004fe20000010020 */
[----:B------:R-:W-:Y:S01]  /*11f10*/  FSEL R175, R175, -INF , !P3 ;  /* 0xff800000afaf7808 */ /* 0x000fe20005800000 */
[----:B------:R-:W1:Y:S01]  /*11f20*/  I2F R43, R40 ;  /* 0x00000028002b7306 */ /* 0x000e620000201400 */
[----:B------:R-:W-:Y:S01]  /*11f30*/  ISETP.GE.AND P3, PT, R58, R49, PT ;  /* 0x000000313a00720c */ /* 0x000fe20003f66270 */
[----:B------:R-:W-:Y:S01]  /*11f40*/  FFMA.FTZ R58, R0, R55, R41 ;  /* 0x00000037003a7223 */ /* 0x000fe20000010029 */
[----:B------:R-:W-:Y:S01]  /*11f50*/  FSEL R190, R36, -INF , !P6 ;  /* 0xff80000024be7808 */ /* 0x000fe20007000000 */
[----:B------:R-:W-:Y:S01]  /*11f60*/  FFMA.FTZ R139, R0, R45, R34 ;  /* 0x0000002d008b7223 */ /* 0x000fe20000010022 */
[----:B------:R-:W-:Y:S02]  /*11f70*/  ISETP.GE.AND P1, PT, R44, R49, PT ;  /* 0x000000312c00720c */ /* 0x000fe40003f26270 */
[----:B------:R-:W-:Y:S01]  /*11f80*/  IADD3 R36, R102, 0x49, RZ ;  /* 0x0000004966247810 */ /* 0x000fe20007ffe0ff */
[----:B------:R-:W2:Y:S01]  /*11f90*/  I2F R41, R42 ;  /* 0x0000002a00297306 */ /* 0x000ea20000201400 */
[----:B------:R-:W-:-:S02]  /*11fa0*/  FSEL R193, R39, -INF , !P1 ;  /* 0xff80000027c17808 */ /* 0x000fc40004800000 */
[-C--:B------:R-:W-:Y:S02]  /*11fb0*/  ISETP.GE.AND P4, PT, R46, R50.reuse, PT ;  /* 0x000000322e00720c */ /* 0x080fe40003f86270 */
[----:B------:R-:W-:Y:S02]  /*11fc0*/  LOP3.LUT R38, R103, 0x50, R172, 0xfe, !PT ;  /* 0x0000005067267812 */ /* 0x000fe400078efeac */
[----:B------:R-:W-:Y:S01]  /*11fd0*/  FSEL R174, R32, -INF , !P4 ;  /* 0xff80000020ae7808 */ /* 0x000fe20006000000 */
[----:B------:R-:W3:Y:S01]  /*11fe0*/  I2F R39, R36 ;  /* 0x0000002400277306 */ /* 0x000ee20000201400 */
[----:B-1----:R-:W-:Y:S01]  /*11ff0*/  FFMA.FTZ R35, R0, R43, R35 ;  /* 0x0000002b00237223 */ /* 0x002fe20000010023 */
[----:B------:R-:W-:Y:S01]  /*12000*/  ISETP.GE.AND P1, PT, R40, R49, PT ;  /* 0x000000312800720c */ /* 0x000fe20003f26270 */
[----:B------:R-:W-:Y:S01]  /*12010*/  FFMA.FTZ R182, R0, R43, R33 ;  /* 0x0000002b00b67223 */ /* 0x000fe20000010021 */
[----:B------:R-:W-:Y:S02]  /*12020*/  IADD3 R32, R102, 0x51, RZ ;  /* 0x0000005166207810 */ /* 0x000fe40007ffe0ff */
[----:B------:R-:W-:-:S02]  /*12030*/  ISETP.GE.AND P6, PT, R42, R50, PT ;  /* 0x000000322a00720c */ /* 0x000fc40003fc6270 */
[----:B------:R-:W1:Y:S01]  /*12040*/  I2F R37, R38 ;  /* 0x0000002600257306 */ /* 0x000e620000201400 */
[CC--:B--2---:R-:W-:Y:S01]  /*12050*/  FFMA.FTZ R28, R0.reuse, R41.reuse, R28 ;  /* 0x00000029001c7223 */ /* 0x0c4fe2000001001c */
[----:B------:R-:W-:Y:S01]  /*12060*/  LOP3.LUT R34, R103, 0x58, R172, 0xfe, !PT ;  /* 0x0000005867227812 */ /* 0x000fe200078efeac */
[----:B------:R-:W-:Y:S01]  /*12070*/  FFMA.FTZ R135, R0, R41, R30 ;  /* 0x0000002900877223 */ /* 0x000fe2000001001e */
[----:B------:R-:W-:Y:S02]  /*12080*/  FSEL R133, R35, -INF , !P1 ;  /* 0xff80000023857808 */ /* 0x000fe40004800000 */
[----:B------:R-:W-:Y:S02]  /*12090*/  FSEL R184, R28, -INF , !P6 ;  /* 0xff8000001cb87808 */ /* 0x000fe40007000000 */
[----:B------:R-:W2:Y:S01]  /*120a0*/  I2F R35, R32 ;  /* 0x0000002000237306 */ /* 0x000ea20000201400 */
[----:B---3--:R-:W-:Y:S01]  /*120b0*/  FFMA.FTZ R31, R0, R39, R31 ;  /* 0x00000027001f7223 */ /* 0x008fe2000001001f */
[----:B------:R-:W-:Y:S01]  /*120c0*/  ISETP.GE.AND P1, PT, R36, R49, PT ;  /* 0x000000312400720c */ /* 0x000fe20003f26270 */
[----:B------:R-:W-:Y:S01]  /*120d0*/  FFMA.FTZ R176, R0, R39, R29 ;  /* 0x0000002700b07223 */ /* 0x000fe2000001001d */
[----:B------:R-:W-:-:S02]  /*120e0*/  IADD3 R28, R102, 0x59, RZ ;  /* 0x00000059661c7810 */ /* 0x000fc40007ffe0ff */
[----:B------:R-:W-:Y:S02]  /*120f0*/  LOP3.LUT R30, R103, 0x60, R172, 0xfe, !PT ;  /* 0x00000060671e7812 */ /* 0x000fe400078efeac */
[----:B------:R-:W3:Y:S01]  /*12100*/  I2F R33, R34 ;  /* 0x0000002200217306 */ /* 0x000ee20000201400 */
[----:B------:R-:W-:Y:S01]  /*12110*/  FSEL R137, R31, -INF , !P1 ;  /* 0xff8000001f897808 */ /* 0x000fe20004800000 */
[-C--:B-1----:R-:W-:Y:S01]  /*12120*/  FFMA.FTZ R123, R0, R37.reuse, R26 ;  /* 0x00000025007b7223 */ /* 0x082fe2000001001a */
[----:B------:R-:W-:Y:S01]  /*12130*/  FSEL R194, R194, -INF , !P2 ;  /* 0xff800000c2c27808 */ /* 0x000fe20005000000 */
[----:B------:R-:W-:Y:S01]  /*12140*/  FFMA.FTZ R24, R0, R37, R24 ;  /* 0x0000002500187223 */ /* 0x000fe20000010018 */
[-C--:B------:R-:W-:Y:S02]  /*12150*/  ISETP.GE.AND P2, PT, R52, R50.reuse, PT ;  /* 0x000000323400720c */ /* 0x080fe40003f46270 */
[----:B------:R-:W-:Y:S01]  /*12160*/  LOP3.LUT R26, R103, 0x68, R172, 0xfe, !PT ;  /* 0x00000068671a7812 */ /* 0x000fe200078efeac */
[----:B------:R-:W1:Y:S01]  /*12170*/  I2F R31, R28 ;  /* 0x0000001c001f7306 */ /* 0x000e620000201400 */
[----:B------:R-:W-:Y:S01]  /*12180*/  FSEL R189, R189, -INF , !P3 ;  /* 0xff800000bdbd7808 */ /* 0x000fe20005800000 */
[-C--:B--2---:R-:W-:Y:S01]  /*12190*/  FFMA.FTZ R122, R0, R35.reuse, R25 ;  /* 0x00000023007a7223 */ /* 0x084fe20000010019 */
[----:B------:R-:W-:Y:S01]  /*121a0*/  ISETP.GE.AND P4, PT, R38, R50, PT ;  /* 0x000000322600720c */ /* 0x000fe20003f86270 */
[----:B------:R-:W-:Y:S01]  /*121b0*/  FFMA.FTZ R27, R0, R35, R27 ;  /* 0x00000023001b7223 */ /* 0x000fe2000001001b */
[----:B------:R-:W-:-:S02]  /*121c0*/  FSEL R58, R58, -INF , !P2 ;  /* 0xff8000003a3a7808 */ /* 0x000fc40005000000 */
[----:B------:R-:W-:Y:S01]  /*121d0*/  ISETP.GE.AND P3, PT, R46, R49, PT ;  /* 0x000000312e00720c */ /* 0x000fe20003f66270 */
[----:B------:R-:W2:Y:S01]  /*121e0*/  I2F R29, R30 ;  /* 0x0000001e001d7306 */ /* 0x000ea20000201400 */
[----:B------:R-:W-:Y:S01]  /*121f0*/  ISETP.GE.AND P2, PT, R44, R50, PT ;  /* 0x000000322c00720c */ /* 0x000fe20003f46270 */
[-C--:B---3--:R-:W-:Y:S01]  /*12200*/  FFMA.FTZ R20, R0, R33.reuse, R20 ;  /* 0x0000002100147223 */ /* 0x088fe20000010014 */
[----:B------:R-:W-:Y:S01]  /*12210*/  FSEL R132, R24, -INF , !P4 ;  /* 0xff80000018847808 */ /* 0x000fe20006000000 */
[----:B------:R-:W-:Y:S01]  /*12220*/  FFMA.FTZ R119, R0, R33, R22 ;  /* 0x0000002100777223 */ /* 0x000fe20000010016 */
[----:B------:R-:W-:Y:S02]  /*12230*/  ISETP.GE.AND P1, PT, R32, R49, PT ;  /* 0x000000312000720c */ /* 0x000fe40003f26270 */
[----:B------:R-:W-:Y:S01]  /*12240*/  FSEL R139, R139, -INF , !P3 ;  /* 0xff8000008b8b7808 */ /* 0x000fe20005800000 */
[----:B------:R-:W3:Y:S01]  /*12250*/  I2F R25, R26 ;  /* 0x0000001a00197306 */ /* 0x000ee20000201400 */
[----:B------:R-:W-:Y:S01]  /*12260*/  IADD3 R24, R102, 0x61, RZ ;  /* 0x0000006166187810 */ /* 0x000fe20007ffe0ff */
[-C--:B-1----:R-:W-:Y:S01]  /*12270*/  FFMA.FTZ R23, R0, R31.reuse, R23 ;  /* 0x0000001f00177223 */ /* 0x082fe20000010017 */
[----:B------:R-:W-:Y:S01]  /*12280*/  FSEL R192, R192, -INF , !P2 ;  /* 0xff800000c0c07808 */ /* 0x000fe20005000000 */
[----:B------:R-:W-:Y:S01]  /*12290*/  FFMA.FTZ R128, R0, R31, R21 ;  /* 0x0000001f00807223 */ /* 0x000fe20000010015 */
[----:B------:R-:W-:-:S02]  /*122a0*/  ISETP.GE.AND P3, PT, R38, R49, PT ;  /* 0x000000312600720c */ /* 0x000fc40003f66270 */
[-C--:B------:R-:W-:Y:S01]  /*122b0*/  ISETP.GE.AND P6, PT, R34, R50.reuse, PT ;  /* 0x000000322200720c */ /* 0x080fe20003fc6270 */
[-C--:B--2---:R-:W-:Y:S01]  /*122c0*/  FFMA.FTZ R18, R0, R29.reuse, R18 ;  /* 0x0000001d00127223 */ /* 0x084fe20000010012 */
[----:B------:R-:W-:Y:S01]  /*122d0*/  ISETP.GE.AND P2, PT, R40, R50, PT ;  /* 0x000000322800720c */ /* 0x000fe20003f46270 */
[----:B------:R-:W-:Y:S01]  /*122e0*/  FFMA.FTZ R108, R0, R29, R16 ;  /* 0x0000001d006c7223 */ /* 0x000fe20000010010 */
[----:B------:R-:W-:Y:S02]  /*122f0*/  FSEL R125, R27, -INF , !P1 ;  /* 0xff8000001b7d7808 */ /* 0x000fe40004800000 */
[----:B------:R-:W1:Y:S01]  /*12300*/  I2F R27, R24 ;  /* 0x00000018001b7306 */ /* 0x000e620000201400 */
[----:B------:R-:W-:Y:S02]  /*12310*/  FSEL R123, R123, -INF , !P3 ;  /* 0xff8000007b7b7808 */ /* 0x000fe40005800000 */
[----:B------:R-:W-:Y:S01]  /*12320*/  FSEL R124, R20, -INF , !P6 ;  /* 0xff800000147c7808 */ /* 0x000fe20007000000 */
[----:B---3--:R-:W-:Y:S01]  /*12330*/  FFMA.FTZ R109, R0, R25, R14 ;  /* 0x00000019006d7223 */ /* 0x008fe2000001000e */
[----:B------:R-:W-:Y:S01]  /*12340*/  ISETP.GE.AND P1, PT, R28, R49, PT ;  /* 0x000000311c00720c */ /* 0x000fe20003f26270 */
[----:B------:R-:W-:Y:S01]  /*12350*/  FFMA.FTZ R114, R0, R25, R12 ;  /* 0x0000001900727223 */ /* 0x000fe2000001000c */
[----:B------:R-:W-:-:S02]  /*12360*/  FSEL R182, R182, -INF , !P2 ;  /* 0xff800000b6b67808 */ /* 0x000fc40005000000 */
[----:B------:R-:W-:Y:S02]  /*12370*/  ISETP.GE.AND P3, PT, R30, R49, PT ;  /* 0x000000311e00720c */ /* 0x000fe40003f66270 */
[----:B------:R-:W-:Y:S02]  /*12380*/  IADD3 R20, R102, 0x69, RZ ;  /* 0x0000006966147810 */ /* 0x000fe40007ffe0ff */
[----:B------:R-:W-:Y:S02]  /*12390*/  ISETP.GE.AND P2, PT, R36, R50, PT ;  /* 0x000000322400720c */ /* 0x000fe40003f46270 */
[----:B------:R-:W-:Y:S01]  /*123a0*/  FSEL R121, R23, -INF , !P1 ;  /* 0xff80000017797808 */ /* 0x000fe20004800000 */
[-C--:B-1----:R-:W-:Y:S01]  /*123b0*/  FFMA.FTZ R112, R0, R27.reuse, R17 ;  /* 0x0000001b00707223 */ /* 0x082fe20000010011 */
[----:B------:R-:W-:Y:S01]  /*123c0*/  LOP3.LUT R22, R103, 0x70, R172, 0xfe, !PT ;  /* 0x0000007067167812 */ /* 0x000fe200078efeac */
[----:B------:R-:W1:Y:S01]  /*123d0*/  I2F R23, R20 ;  /* 0x0000001400177306 */ /* 0x000e620000201400 */
[----:B------:R-:W-:Y:S01]  /*123e0*/  FSEL R113, R18, -INF , !P3 ;  /* 0xff80000012717808 */ /* 0x000fe20005800000 */
[----:B------:R-:W-:Y:S01]  /*123f0*/  FFMA.FTZ R19, R0, R27, R19 ;  /* 0x0000001b00137223 */ /* 0x000fe20000010013 */
[----:B------:R-:W-:-:S02]  /*12400*/  FSEL R176, R176, -INF , !P2 ;  /* 0xff800000b0b07808 */ /* 0x000fc40005000000 */
[----:B------:R-:W-:Y:S02]  /*12410*/  IADD3 R18, R102, 0x71, RZ ;  /* 0x0000007166127810 */ /* 0x000fe40007ffe0ff */
[-C--:B------:R-:W-:Y:S01]  /*12420*/  ISETP.GE.AND P2, PT, R32, R50.reuse, PT ;  /* 0x000000322000720c */ /* 0x080fe20003f46270 */
[----:B------:R-:W2:Y:S01]  /*12430*/  I2F R21, R22 ;  /* 0x0000001600157306 */ /* 0x000ea20000201400 */
[----:B------:R-:W-:Y:S02]  /*12440*/  LOP3.LUT R16, R103, 0x78, R172, 0xfe, !PT ;  /* 0x0000007867107812 */ /* 0x000fe400078efeac */
[----:B------:R-:W-:Y:S02]  /*12450*/  FSEL R122, R122, -INF , !P2 ;  /* 0xff8000007a7a7808 */ /* 0x000fe40005000000 */
[-C--:B------:R-:W-:Y:S02]  /*12460*/  ISETP.GE.AND P2, PT, R28, R50.reuse, PT ;  /* 0x000000321c00720c */ /* 0x080fe40003f46270 */
[----:B------:R-:W-:Y:S01]  /*12470*/  ISETP.GE.AND P5, PT, R110, R49, PT ;  /* 0x000000316e00720c */ /* 0x000fe20003fa6270 */
[----:B------:R-:W3:Y:S01]  /*12480*/  I2F R14, R18 ;  /* 0x00000012000e7306 */ /* 0x000ee20000201400 */
[----:B------:R-:W-:Y:S01]  /*12490*/  FSEL R128, R128, -INF , !P2 ;  /* 0xff80000080807808 */ /* 0x000fe20005000000 */
[CC--:B-1----:R-:W-:Y:S01]  /*124a0*/  FFMA.FTZ R110, R0.reuse, R23.reuse, R13 ;  /* 0x00000017006e7223 */ /* 0x0c2fe2000001000d */
[----:B------:R-:W-:Y:S01]  /*124b0*/  FSEL R51, R51, -INF , !P5 ;  /* 0xff80000033337808 */ /* 0x000fe20006800000 */
[----:B------:R-:W-:Y:S01]  /*124c0*/  FFMA.FTZ R15, R0, R23, R15 ;  /* 0x00000017000f7223 */ /* 0x000fe2000001000f */
[----:B------:R-:W-:-:S02]  /*124d0*/  ISETP.GE.AND P2, PT, R24, R50, PT ;  /* 0x000000321800720c */ /* 0x000fc40003f46270 */
[-C--:B------:R-:W-:Y:S01]  /*124e0*/  ISETP.GE.AND P1, PT, R24, R49.reuse, PT ;  /* 0x000000311800720c */ /* 0x080fe20003f26270 */
[----:B------:R-:W1:Y:S01]  /*124f0*/  I2F R17, R16 ;  /* 0x0000001000117306 */ /* 0x000e620000201400 */
[----:B------:R-:W-:Y:S01]  /*12500*/  ISETP.GE.AND P5, PT, R62, R49, PT ;  /* 0x000000313e00720c */ /* 0x000fe20003fa6270 */
[-C--:B--2---:R-:W-:Y:S01]  /*12510*/  FFMA.FTZ R10, R0, R21.reuse, R10 ;  /* 0x00000015000a7223 */ /* 0x084fe2000001000a */
[----:B------:R-:W-:Y:S01]  /*12520*/  FSEL R112, R112, -INF , !P2 ;  /* 0xff80000070707808 */ /* 0x000fe20005000000 */
[C---:B------:R-:W-:Y:S01]  /*12530*/  FFMA.FTZ R65, R0.reuse, R21, R8 ;  /* 0x0000001500417223 */ /* 0x040fe20000010008 */
[----:B------:R-:W-:Y:S02]  /*12540*/  FSEL R111, R19, -INF , !P1 ;  /* 0xff800000136f7808 */ /* 0x000fe40004800000 */
[----:B------:R-:W-:Y:S01]  /*12550*/  FSEL R187, R187, -INF , !P5 ;  /* 0xff800000bbbb7808 */ /* 0x000fe20006800000 */
[----:B---3--:R-:W-:Y:S01]  /*12560*/  FFMA.FTZ R9, R0, R14, R9 ;  /* 0x0000000e00097223 */ /* 0x008fe20000010009 */
[----:B------:R-:W-:Y:S01]  /*12570*/  ISETP.GE.AND P2, PT, R20, R50, PT ;  /* 0x000000321400720c */ /* 0x000fe20003f46270 */
[----:B------:R-:W-:Y:S01]  /*12580*/  FFMA.FTZ R11, R0, R14, R11 ;  /* 0x0000000e000b7223 */ /* 0x000fe2000001000b */
[----:B------:R-:W-:-:S02]  /*12590*/  ISETP.GE.AND P1, PT, R20, R49, PT ;  /* 0x000000311400720c */ /* 0x000fc40003f26270 */
[----:B------:R-:W-:Y:S02]  /*125a0*/  ISETP.GE.AND P5, PT, R54, R49, PT ;  /* 0x000000313600720c */ /* 0x000fe40003fa6270 */
[----:B------:R-:W-:Y:S01]  /*125b0*/  IADD3 R12, R102, 0x1, RZ ;  /* 0x00000001660c7810 */ /* 0x000fe20007ffe0ff */
[----:B-1----:R-:W-:Y:S01]  /*125c0*/  FFMA.FTZ R4, R0, R17, R4 ;  /* 0x0000001100047223 */ /* 0x002fe20000010004 */
[----:B------:R-:W-:Y:S01]  /*125d0*/  ISETP.GE.AND P3, PT, R22, R49, PT ;  /* 0x000000311600720c */ /* 0x000fe20003f66270 */
[----:B------:R-:W-:Y:S01]  /*125e0*/  FFMA.FTZ R6, R0, R17, R6 ;  /* 0x0000001100067223 */ /* 0x000fe20000010006 */
[----:B------:R-:W-:Y:S01]  /*125f0*/  FSEL R110, R110, -INF , !P2 ;  /* 0xff8000006e6e7808 */ /* 0x000fe20005000000 */
[----:B------:R-:W1:Y:S01]  /*12600*/  I2F R13, R12 ;  /* 0x0000000c000d7306 */ /* 0x000e620000201400 */
[----:B------:R-:W-:Y:S02]  /*12610*/  FSEL R67, R15, -INF , !P1 ;  /* 0xff8000000f437808 */ /* 0x000fe40004800000 */
[----:B------:R-:W-:-:S02]  /*12620*/  FSEL R57, R57, -INF , !P5 ;  /* 0xff80000039397808 */ /* 0x000fc40006800000 */
[----:B------:R-:W-:Y:S02]  /*12630*/  IADD3 R8, R102, 0x79, RZ ;  /* 0x0000007966087810 */ /* 0x000fe40007ffe0ff */
[-C--:B------:R-:W-:Y:S01]  /*12640*/  ISETP.GE.AND P2, PT, R18, R50.reuse, PT ;  /* 0x000000321200720c */ /* 0x080fe20003f46270 */
[----:B------:R-:W2:Y:S01]  /*12650*/  I2F R15, R102 ;  /* 0x00000066000f7306 */ /* 0x000ea20000201400 */
[----:B------:R-:W-:Y:S02]  /*12660*/  ISETP.GE.AND P5, PT, R42, R49, PT ;  /* 0x000000312a00720c */ /* 0x000fe40003fa6270 */
[----:B------:R-:W-:Y:S02]  /*12670*/  ISETP.GE.AND P6, PT, R26, R50, PT ;  /* 0x000000321a00720c */ /* 0x000fe40003fc6270 */
[----:B------:R-:W-:Y:S02]  /*12680*/  FSEL R63, R10, -INF , !P3 ;  /* 0xff8000000a3f7808 */ /* 0x000fe40005800000 */
[----:B------:R-:W-:Y:S01]  /*12690*/  FSEL R64, R9, -INF , !P2 ;  /* 0xff80000009407808 */ /* 0x000fe20005000000 */
[----:B------:R-:W3:Y:S01]  /*126a0*/  I2F R10, R8 ;  /* 0x00000008000a7306 */ /* 0x000ee20000201400 */
[----:B------:R-:W-:Y:S01]  /*126b0*/  FSEL R135, R135, -INF , !P5 ;  /* 0xff80000087877808 */ /* 0x000fe20006800000 */
[----:B-1----:R-:W-:Y:S01]  /*126c0*/  FFMA.FTZ R13, R0, R13, R105 ;  /* 0x0000000d000d7223 */ /* 0x002fe20000010069 */
[----:B------:R-:W-:-:S02]  /*126d0*/  FSEL R114, R114, -INF , !P6 ;  /* 0xff80000072727808 */ /* 0x000fc40007000000 */
[----:B------:R-:W-:Y:S02]  /*126e0*/  ISETP.GE.AND P5, PT, R34, R49, PT ;  /* 0x000000312200720c */ /* 0x000fe40003fa6270 */
[-C--:B------:R-:W-:Y:S01]  /*126f0*/  ISETP.GE.AND P6, PT, R16, R50.reuse, PT ;  /* 0x000000321000720c */ /* 0x080fe20003fc6270 */
[----:B------:R-:W1:Y:S01]  /*12700*/  I2F R9, R12 ;  /* 0x0000000c00097306 */ /* 0x000e620000201400 */
[----:B------:R-:W-:Y:S01]  /*12710*/  FSEL R119, R119, -INF , !P5 ;  /* 0xff80000077777808 */ /* 0x000fe20006800000 */
[-C--:B--2---:R-:W-:Y:S01]  /*12720*/  FFMA.FTZ R104, R0, R15.reuse, R104 ;  /* 0x0000000f00687223 */ /* 0x084fe20000010068 */
[----:B------:R-:W-:Y:S01]  /*12730*/  FSEL R66, R4, -INF , !P6 ;  /* 0xff80000004427808 */ /* 0x000fe20007000000 */
[----:B------:R-:W-:Y:S01]  /*12740*/  FFMA.FTZ R106, R0, R15, R106 ;  /* 0x0000000f006a7223 */ /* 0x000fe2000001006a */
[----:B------:R-:W-:Y:S02]  /*12750*/  ISETP.GE.AND P4, PT, R30, R50, PT ;  /* 0x000000321e00720c */ /* 0x000fe40003f86270 */
[-C--:B------:R-:W-:Y:S01]  /*12760*/  ISETP.GE.AND P5, PT, R26, R49.reuse, PT ;  /* 0x000000311a00720c */ /* 0x080fe20003fa6270 */
[-C--:B---3--:R-:W-:Y:S01]  /*12770*/  FFMA.FTZ R5, R0, R10.reuse, R5 ;  /* 0x0000000a00057223 */ /* 0x088fe20000010005 */
[----:B------:R-:W-:Y:S01]  /*12780*/  ISETP.NE.AND P6, PT, R126, RZ, PT ;  /* 0x000000ff7e00720c */ /* 0x000fe20003fc5270 */
[----:B------:R-:W-:Y:S01]  /*12790*/  FFMA.FTZ R55, R0, R10, R7 ;  /* 0x0000000a00377223 */ /* 0x000fe20000010007 */
[----:B------:R-:W-:-:S02]  /*127a0*/  ISETP.GE.AND P1, PT, R18, R49, PT ;  /* 0x000000311200720c */ /* 0x000fc40003f26270 */
[----:B------:R-:W-:Y:S02]  /*127b0*/  FSEL R108, R108, -INF , !P4 ;  /* 0xff8000006c6c7808 */ /* 0x000fe40006000000 */
[----:B------:R-:W-:Y:S01]  /*127c0*/  FSEL R109, R109, -INF , !P5 ;  /* 0xff8000006d6d7808 */ /* 0x000fe20006800000 */
[----:B-1----:R-:W-:Y:S01]  /*127d0*/  FFMA.FTZ R9, R0, R9, R107 ;  /* 0x0000000900097223 */ /* 0x002fe2000001006b */
[-C--:B------:R-:W-:Y:S02]  /*127e0*/  ISETP.GE.AND P4, PT, R22, R50.reuse, PT ;  /* 0x000000321600720c */ /* 0x080fe40003f86270 */
[----:B------:R-:W-:Y:S02]  /*127f0*/  ISETP.GE.AND P5, PT, R16, R49, PT ;  /* 0x000000311000720c */ /* 0x000fe40003fa6270 */
[----:B------:R-:W-:Y:S02]  /*12800*/  FSEL R61, R11, -INF , !P1 ;  /* 0xff8000000b3d7808 */ /* 0x000fe40004800000 */
[----:B------:R-:W-:-:S02]  /*12810*/  ISETP.GE.AND P2, PT, R102, R50, PT ;  /* 0x000000326600720c */ /* 0x000fc40003f46270 */
[-C--:B------:R-:W-:Y:S02]  /*12820*/  ISETP.GE.AND P1, PT, R12, R50.reuse, PT ;  /* 0x000000320c00720c */ /* 0x080fe40003f26270 */
[----:B------:R-:W-:Y:S02]  /*12830*/  FSEL R65, R65, -INF , !P4 ;  /* 0xff80000041417808 */ /* 0x000fe40006000000 */
[----:B------:R-:W-:Y:S02]  /*12840*/  FSEL R54, R6, -INF , !P5 ;  /* 0xff80000006367808 */ /* 0x000fe40006800000 */
[----:B------:R-:W-:Y:S02]  /*12850*/  ISETP.GE.AND P4, PT, R8, R50, PT ;  /* 0x000000320800720c */ /* 0x000fe40003f86270 */
[----:B------:R-:W-:Y:S02]  /*12860*/  FSEL R6, R104, -INF , !P2 ;  /* 0xff80000068067808 */ /* 0x000fe40005000000 */
[----:B------:R-:W-:-:S02]  /*12870*/  FSEL R4, R13, -INF , !P1 ;  /* 0xff8000000d047808 */ /* 0x000fc40004800000 */
[-C--:B------:R-:W-:Y:S02]  /*12880*/  ISETP.GE.AND P3, PT, R102, R49.reuse, PT ;  /* 0x000000316600720c */ /* 0x080fe40003f66270 */
[-C--:B------:R-:W-:Y:S02]  /*12890*/  ISETP.GE.AND P2, PT, R12, R49.reuse, PT ;  /* 0x000000310c00720c */ /* 0x080fe40003f46270 */
[----:B------:R-:W-:Y:S02]  /*128a0*/  ISETP.GE.AND P1, PT, R8, R49, PT ;  /* 0x000000310800720c */ /* 0x000fe40003f26270 */
[----:B------:R-:W-:Y:S02]  /*128b0*/  FSEL R102, R5, -INF , !P4 ;  /* 0xff80000005667808 */ /* 0x000fe40006000000 */
[----:B------:R-:W-:Y:S02]  /*128c0*/  FSEL R7, R106, -INF , !P3 ;  /* 0xff8000006a077808 */ /* 0x000fe40005800000 */
[----:B------:R-:W-:-:S02]  /*128d0*/  FSEL R5, R9, -INF , !P2 ;  /* 0xff80000009057808 */ /* 0x000fc40005000000 */
        /* <DEDUP_REMOVED lines=61> */
.L_x_6804:
[----:B------:R-:W-:-:S05]  /*12cb0*/  IMAD.MOV.U32 R10, RZ, RZ, c[0x0][0x198] ;  /* 0x00006600ff0a7624 */ /* 0x000fca00078e00ff */
[----:B------:R-:W-:-:S04]  /*12cc0*/  LEA R10, -R10, RZ, 0x7 ;  /* 0x000000ff0a0a7211 */ /* 0x000fc800078e39ff */
[----:B------:R-:W-:Y:S02]  /*12cd0*/  SHF.R.S32.HI R11, RZ, 0x1f, R10 ;  /* 0x0000001fff0b7819 */ /* 0x000fe4000001140a */
.L_x_6805:
[----:B------:R-:W-:Y:S01]  /*12ce0*/  @!P0 IMAD.MOV.U32 R14, RZ, RZ, c[0x0][0x198] ;  /* 0x00006600ff0e8624 */ /* 0x000fe200078e00ff */
[----:B------:R-:W-:Y:S01]  /*12cf0*/  @!P0 LEA R22, P1, R10, R170, 0x1 ;  /* 0x000000aa0a168211 */ /* 0x000fe200078208ff */
[----:B------:R-:W-:Y:S01]  /*12d00*/  @!P0 IMAD.MOV.U32 R12, RZ, RZ, c[0x0][0x19c] ;  /* 0x00006700ff0c8624 */ /* 0x000fe200078e00ff */
[----:B------:R-:W-:Y:S01]  /*12d10*/  @!P0 IADD3 R9, P2, R162, R10, RZ ;  /* 0x0000000aa2098210 */ /* 0x000fe20007f5e0ff */
[----:B------:R-:W-:Y:S01]  /*12d20*/  @!P0 IMAD.WIDE.U32 R14, R14, 0x30, R10 ;  /* 0x000000300e0e8825 */ /* 0x000fe200078e000a */
[----:B------:R-:W-:Y:S01]  /*12d30*/  @!P0 LEA.HI.X R23, R10, R169, R11, 0x1, P1 ;  /* 0x000000a90a178211 */ /* 0x000fe200008f0c0b */
        /* <DEDUP_REMOVED lines=9> */
[----:B------:R-:W-:-:S02]  /*12dd0*/  @!P0 IMAD.MOV.U32 R8, RZ, RZ, c[0x0][0x19c] ;  /* 0x00006700ff088624 */ /* 0x000fc400078e00ff */
[----:B------:R-:W-:Y:S01]  /*12de0*/  @!P0 IMAD.IADD R12, R12, 0x1, R15 ;  /* 0x000000010c0c8824 */ /* 0x000fe200078e020f */
[----:B------:R1:W-:Y:S01]  /*12df0*/  @P0 STS.128 [R168+0x2800], RZ ;  /* 0x002800ffa8000388 */ /* 0x0003e20000000c00 */
[----:B------:R-:W-:-:S03]  /*12e00*/  @!P0 IMAD.WIDE.U32 R16, R16, 0x50, R10 ;  /* 0x0000005010108825 */ /* 0x000fc600078e000a */
[----:B------:R-:W-:Y:S01]  /*12e10*/  @!P0 LEA.HI.X R21, R14, R169, R12, 0x1, P1 ;  /* 0x000000a90e158211 */ /* 0x000fe200008f0c0c */
[----:B------:R-:W-:Y:S01]  /*12e20*/  @!P0 IMAD R8, R8, 0x50, RZ ;  /* 0x0000005008088824 */ /* 0x000fe200078e02ff */
[----:B------:R-:W-:Y:S01]  /*12e30*/  @!P0 LEA R18, P1, R16, R170, 0x1 ;  /* 0x000000aa10128211 */ /* 0x000fe200078208ff */
[----:B------:R-:W-:Y:S02]  /*12e40*/  @!P0 IMAD.MOV.U32 R13, RZ, RZ, c[0x0][0x198] ;  /* 0x00006600ff0d8624 */ /* 0x000fe400078e00ff */
[----:B------:R-:W-:Y:S01]  /*12e50*/  @!P0 IMAD.MOV.U32 R12, RZ, RZ, c[0x0][0x19c] ;  /* 0x00006700ff0c8624 */ /* 0x000fe200078e00ff */
[----:B------:R-:W-:Y:S01]  /*12e60*/  @!P0 IADD3 R8, R8, R17, RZ ;  /* 0x0000001108088210 */ /* 0x000fe20007ffe0ff */
[----:B------:R-:W-:-:S03]  /*12e70*/  @!P0 IMAD.WIDE.U32 R14, R13, 0x60, R10 ;  /* 0x000000600d0e8825 */ /* 0x000fc600078e000a */
[-C--:B------:R-:W-:Y:S01]  /*12e80*/  @!P0 LEA.HI.X R19, R16, R169.reuse, R8, 0x1, P1 ;  /* 0x000000a910138211 */ /* 0x080fe200008f0c08 */
[----:B------:R-:W-:Y:S01]  /*12e90*/  @!P0 IMAD R12, R12, 0x60, RZ ;  /* 0x000000600c0c8824 */ /* 0x000fe200078e02ff */
[-C--:B------:R-:W-:Y:S01]  /*12ea0*/  @!P0 LEA R16, P1, R14, R170.reuse, 0x1 ;  /* 0x000000aa0e108211 */ /* 0x080fe200078208ff */
[----:B------:R-:W-:Y:S01]  /*12eb0*/  @!P0 IMAD.X R8, R161, 0x1, R11, P2 ;  /* 0x00000001a1088824 */ /* 0x000fe200010e060b */
[C---:B------:R-:W-:Y:S01]  /*12ec0*/  @!P0 LEA R24, P2, R9.reuse, R170, 0x1 ;  /* 0x000000aa09188211 */ /* 0x040fe200078408ff */
[----:B------:R-:W-:Y:S02]  /*12ed0*/  @!P0 IMAD.IADD R12, R12, 0x1, R15 ;  /* 0x000000010c0c8824 */ /* 0x000fe400078e020f */
[----:B------:R-:W-:Y:S01]  /*12ee0*/  @!P0 IMAD.MOV.U32 R15, RZ, RZ, c[0x0][0x198] ;  /* 0x00006600ff0f8624 */ /* 0x000fe200078e00ff */
[-C--:B------:R-:W-:Y:S01]  /*12ef0*/  @!P0 LEA.HI.X R25, R9, R169.reuse, R8, 0x1, P2 ;  /* 0x000000a909198211 */ /* 0x080fe200010f0c08 */
[----:B------:R-:W-:Y:S01]  /*12f00*/  @!P0 IMAD.MOV.U32 R9, RZ, RZ, c[0x0][0x198] ;  /* 0x00006600ff098624 */ /* 0x000fe200078e00ff */
[----:B------:R-:W-:Y:S01]  /*12f10*/  @!P0 LEA.HI.X R17, R14, R169, R12, 0x1, P1 ;  /* 0x000000a90e118211 */ /* 0x000fe200008f0c0c */
[----:B------:R-:W-:Y:S01]  /*12f20*/  @!P0 IMAD.MOV.U32 R8, RZ, RZ, c[0x0][0x19c] ;  /* 0x00006700ff088624 */ /* 0x000fe200078e00ff */
[----:B------:R-:W-:Y:S01]  /*12f30*/  @!P0 MOV R12, c[0x0][0x19c] ;  /* 0x00006700000c8a02 */ /* 0x000fe20000000f00 */
[----:B------:R-:W-:Y:S01]  /*12f40*/  @!PT LDS RZ, [RZ] ;  /* 0x00000000fffff984 */ /* 0x000fe20000000800 */
[----:B------:R-:W-:Y:S01]  /*12f50*/  @!PT LDS RZ, [RZ] ;  /* 0x00000000fffff984 */ /* 0x000fe20000000800 */
[----:B------:R-:W-:Y:S01]  /*12f60*/  @!PT LDS RZ, [RZ] ;  /* 0x00000000fffff984 */ /* 0x000fe20000000800 */
[----:B------:R1:W-:Y:S01]  /*12f70*/  @!P0 LDGSTS.E.BYPASS.LTC128B.128 [R168+0x2800], [R24.64] ;  /* 0x0280000018a88fae */ /* 0x0003e2000b901d46 */
[----:B------:R-:W-:-:S03]  /*12f80*/  @!P0 LEA R13, P1, R15, R10, 0x5 ;  /* 0x0000000a0f0d8211 */ /* 0x000fc600078228ff */
[----:B------:R1:W-:Y:S01]  /*12f90*/  @P0 STS.128 [R168+0x3000], RZ ;  /* 0x003000ffa8000388 */ /* 0x0003e20000000c00 */
[-C--:B------:R-:W-:Y:S02]  /*12fa0*/  @!P0 LEA.HI.X R12, R15, R11.reuse, R12, 0x5, P1 ;  /* 0x0000000b0f0c8211 */ /* 0x080fe400008f2c0c */
[----:B------:R-:W-:Y:S02]  /*12fb0*/  @!P0 LEA R14, P1, R9, R10, 0x6 ;  /* 0x0000000a090e8211 */ /* 0x000fe400078230ff */
[-C--:B--2---:R-:W-:Y:S02]  /*12fc0*/  @!P0 LEA R22, P2, R13, R170.reuse, 0x1 ;  /* 0x000000aa0d168211 */ /* 0x084fe400078408ff */
[----:B------:R-:W-:Y:S02]  /*12fd0*/  @!P0 LEA.HI.X R8, R9, R11, R8, 0x6, P1 ;  /* 0x0000000b09088211 */ /* 0x000fe400008f3408 */
[----:B------:R-:W-:Y:S02]  /*12fe0*/  @!P0 LEA.HI.X R23, R13, R169, R12, 0x1, P2 ;  /* 0x000000a90d178211 */ /* 0x000fe400010f0c0c */
[----:B------:R-:W-:-:S03]  /*12ff0*/  @!P0 LEA R12, P1, R14, R170, 0x1 ;  /* 0x000000aa0e0c8211 */ /* 0x000fc600078208ff */
[----:B------:R-:W-:Y:S01]  /*13000*/  @!PT LDS RZ, [RZ] ;  /* 0x00000000fffff984 */ /* 0x000fe20000000800 */
[----:B------:R-:W-:Y:S01]  /*13010*/  @!PT LDS RZ, [RZ] ;  /* 0x00000000fffff984 */ /* 0x000fe20000000800 */
[----:B------:R-:W-:Y:S01]  /*13020*/  @!PT LDS RZ, [RZ] ;  /* 0x00000000fffff984 */ /* 0x000fe20000000800 */
[----:B------:R1:W-:Y:S01]  /*13030*/  @!P0 LDGSTS.E.BYPASS.LTC128B.128 [R168+0x3000], [R22.64] ;  /* 0x0300000016a88fae */ /* 0x0003e2000b901d46 */
[----:B------:R-:W-:-:S03]  /*13040*/  @!P0 LEA.HI.X R13, R14, R169, R8, 0x1, P1 ;  /* 0x000000a90e0d8211 */ /* 0x000fc600008f0c08 */
        /* <DEDUP_REMOVED lines=23> */
[----:B------:R-:W-:-:S02]  /*131c0*/  ULDC UR4, c[0x0][0x19c] ;  /* 0x0000670000047ab9 */ /* 0x000fc40000000800 */
[----:B------:R-:W-:Y:S01]  /*131d0*/  UIMAD UR4, UR4, 0x70, URZ ;  /* 0x00000070040478a4 */ /* 0x000fe2000f8e023f */
[----:B------:R-:W-:-:S05]  /*131e0*/  IMAD.WIDE.U32 R14, R8, 0x70, R10 ;  /* 0x00000070080e7825 */ /* 0x000fca00078e000a */
[----:B------:R-:W-:Y:S02]  /*131f0*/  IADD3 R8, R15, UR4, RZ ;  /* 0x000000040f087c10 */ /* 0x000fe4000fffe0ff */
[----:B-1----:R-:W-:-:S04]  /*13200*/  LEA R12, P0, R14, R170, 0x1 ;  /* 0x000000aa0e0c7211 */ /* 0x002fc800078008ff */
[----:B------:R-:W-:-:S05]  /*13210*/  LEA.HI.X R13, R14, R169, R8, 0x1, P0 ;  /* 0x000000a90e0d7211 */ /* 0x000fca00000f0c08 */
[----:B------:R-:W-:Y:S01]  /*13220*/  @!PT LDS RZ, [RZ] ;  /* 0x00000000fffff984 */ /* 0x000fe20000000800 */
[----:B------:R-:W-:Y:S01]  /*13230*/  @!PT LDS RZ, [RZ] ;  /* 0x00000000fffff984 */ /* 0x000fe20000000800 */
[----:B------:R-:W-:Y:S01]  /*13240*/  @!PT LDS RZ, [RZ] ;  /* 0x00000000fffff984 */ /* 0x000fe20000000800 */
[----:B------:R1:W-:Y:S04]  /*13250*/  LDGSTS.E.BYPASS.LTC128B.128 [R168+0x5800], [R12.64] ;  /* 0x058000000ca87fae */ /* 0x0003e8000b901d46 */
.L_x_6807:
[----:B------:R-:W-:Y:S05]  /*13260*/  BSYNC B0 ;  /* 0x0000000000007941 */ /* 0x000fea0003800000 */
.L_x_6806:
[----:B------:R-:W0:Y:S01]  /*13270*/  LDGDEPBAR ;  /* 0x00000000000079af */ /* 0x000e220000000000 */
[----:B------:R-:W-:-:S04]  /*13280*/  LEA R170, P0, R10, R170, 0x1 ;  /* 0x000000aa0aaa7211 */ /* 0x000fc800078008ff */
[----:B------:R-:W-:Y:S02]  /*13290*/  LEA.HI.X R169, R10, R169, R11, 0x1, P0 ;  /* 0x000000a90aa97211 */ /* 0x000fe400000f0c0b */
.L_x_6803:
        /* <DEDUP_REMOVED lines=98> */
[--C-:B------:R-:W-:Y:S02]  /*138c0*/  FFMA.FTZ R181, R181, c[0x0][0x23c], -R60.reuse ;  /* 0x00008f00b5b57a23 */ /* 0x100fe4000001083c */
[----:B------:R-:W-:Y:S01]  /*138d0*/  FMUL.FTZ R2, R2, c[0x0][0x23c] ;  /* 0x00008f0002027a20 */ /* 0x000fe20000410000 */
[----:B------:R-:W1:Y:S01]  /*138e0*/  MUFU.EX2 R126, R126 ;  /* 0x0000007e007e7308 */ /* 0x000e620000000800 */
[--C-:B------:R-:W-:Y:S02]  /*138f0*/  FFMA.FTZ R115, R118, c[0x0][0x23c], -R105.reuse ;  /* 0x00008f0076737a23 */ /* 0x100fe40000010869 */
[----:B------:R-:W-:Y:S02]  /*13900*/  FFMA.FTZ R107, R120, c[0x0][0x23c], -R105 ;  /* 0x00008f00786b7a23 */ /* 0x000fe40000010869 */
[----:B------:R-:W-:-:S02]  /*13910*/  FFMA.FTZ R118, R127, c[0x0][0x23c], -R60 ;  /* 0x00008f007f767a23 */ /* 0x000fc4000001083c */
[--C-:B------:R-:W-:Y:S01]  /*13920*/  FFMA.FTZ R116, R48, c[0x0][0x23c], -R105.reuse ;  /* 0x00008f0030747a23 */ /* 0x100fe20000010869 */
[----:B------:R-:W-:Y:S01]  /*13930*/  MUFU.EX2 R103, R103 ;  /* 0x0000006700677308 */ /* 0x000fe20000000800 */
[--C-:B------:R-:W-:Y:S02]  /*13940*/  FFMA.FTZ R117, R117, c[0x0][0x23c], -R60.reuse ;  /* 0x00008f0075757a23 */ /* 0x100fe4000001083c */
[--C-:B------:R-:W-:Y:S02]  /*13950*/  FFMA.FTZ R127, R51, c[0x0][0x23c], -R60.reuse ;  /* 0x00008f00337f7a23 */ /* 0x100fe4000001083c */
[--C-:B------:R-:W-:Y:S01]  /*13960*/  FFMA.FTZ R120, R131, c[0x0][0x23c], -R60.reuse ;  /* 0x00008f0083787a23 */ /* 0x100fe2000001083c */
[----:B------:R-:W2:Y:S01]  /*13970*/  LDSM.16.MT88.4 R48, [R152+0x6800] ;  /* 0x006800009830783b */ /* 0x000ea20000004200 */
[----:B------:R-:W-:Y:S01]  /*13980*/  FFMA.FTZ R131, R194, c[0x0][0x23c], -R105 ;  /* 0x00008f00c2837a23 */ /* 0x000fe20000010869 */
[----:B------:R-:W3:Y:S01]  /*13990*/  MUFU.EX2 R62, R62 ;  /* 0x0000003e003e7308 */ /* 0x000ee20000000800 */
        /* <DEDUP_REMOVED lines=15> */
[----:B-1----:R-:W-:Y:S01]  /*13a90*/  F2FP.PACK_AB R5, R106, R129 ;  /* 0x000000816a05723e */ /* 0x002fe200000000ff */
[----:B------:R-:W-:-:S06]  /*13aa0*/  FFMA.FTZ R54, R54, c[0x0][0x23c], -R60 ;  /* 0x00008f0036367a23 */ /* 0x000fcc000001083c */
[----:B------:R-:W1:Y:S08]  /*13ab0*/  MUFU.EX2 R188, R188 ;  /* 0x000000bc00bc7308 */ /* 0x000e700000000800 */
[----:B------:R-:W4:Y:S01]  /*13ac0*/  MUFU.EX2 R130, R2 ;  /* 0x0000000200827308 */ /* 0x000f220000000800 */
[----:B---3--:R-:W-:Y:S01]  /*13ad0*/  F2FP.PACK_AB R7, R3, R104 ;  /* 0x000000680307723e */ /* 0x008fe200000000ff */
[----:B------:R-:W-:-:S02]  /*13ae0*/  FFMA.FTZ R181, R134, c[0x0][0x23c], -R105 ;  /* 0x00008f0086b57a23 */ /* 0x000fc40000010869 */
[----:B------:R-:W-:Y:S02]  /*13af0*/  FFMA.FTZ R134, R186, c[0x0][0x23c], -R105 ;  /* 0x00008f00ba867a23 */ /* 0x000fe40000010869 */
[----:B------:R-:W-:Y:S02]  /*13b00*/  FFMA.FTZ R186, R187, c[0x0][0x23c], -R60 ;  /* 0x00008f00bbba7a23 */ /* 0x000fe4000001083c */
[-C--:B-1----:R-:W-:Y:S01]  /*13b10*/  FMUL.FTZ R16, R68, R188.reuse ;  /* 0x000000bc44107220 */ /* 0x082fe20000410000 */
[----:B------:R-:W-:Y:S01]  /*13b20*/  MUFU.EX2 R116, R116 ;  /* 0x0000007400747308 */ /* 0x000fe20000000800 */
[-C--:B------:R-:W-:Y:S02]  /*13b30*/  FMUL.FTZ R17, R69, R188.reuse ;  /* 0x000000bc45117220 */ /* 0x080fe40000410000 */
[-C--:B------:R-:W-:Y:S02]  /*13b40*/  FMUL.FTZ R72, R72, R188.reuse ;  /* 0x000000bc48487220 */ /* 0x080fe40000410000 */
[----:B------:R-:W-:-:S02]  /*13b50*/  FMUL.FTZ R73, R73, R188 ;  /* 0x000000bc49497220 */ /* 0x000fc40000410000 */
[-C--:B----4-:R-:W-:Y:S01]  /*13b60*/  FMUL.FTZ R18, R70, R130.reuse ;  /* 0x0000008246127220 */ /* 0x090fe20000410000 */
[----:B------:R-:W1:Y:S01]  /*13b70*/  MUFU.EX2 R115, R115 ;  /* 0x0000007300737308 */ /* 0x000e620000000800 */
[-C--:B------:R-:W-:Y:S02]  /*13b80*/  FMUL.FTZ R19, R71, R130.reuse ;  /* 0x0000008247137220 */ /* 0x080fe40000410000 */
[-C--:B------:R-:W-:Y:S02]  /*13b90*/  FMUL.FTZ R74, R74, R130.reuse ;  /* 0x000000824a4a7220 */ /* 0x080fe40000410000 */
[----:B------:R-:W-:Y:S02]  /*13ba0*/  FMUL.FTZ R75, R75, R130 ;  /* 0x000000824b4b7220 */ /* 0x000fe40000410000 */
[----:B------:R-:W-:Y:S01]  /*13bb0*/  FFMA.FTZ R2, R138, c[0x0][0x23c], -R105 ;  /* 0x00008f008a027a23 */ /* 0x000fe20000010869 */
[----:B------:R-:W-:Y:S01]  /*13bc0*/  HMMA.16816.F32 R16, R4, R20, R16 ;  /* 0x000000140410723c */ /* 0x000fe20000001810 */
[----:B------:R-:W-:Y:S01]  /*13bd0*/  MUFU.EX2 R107, R107 ;  /* 0x0000006b006b7308 */ /* 0x000fe20000000800 */
[----:B------:R-:W-:-:S02]  /*13be0*/  FMUL.FTZ R8, R96, R188 ;  /* 0x000000bc60087220 */ /* 0x000fc40000410000 */
[----:B------:R-:W-:Y:S02]  /*13bf0*/  FMUL.FTZ R9, R97, R188 ;  /* 0x000000bc61097220 */ /* 0x000fe40000410000 */
[-C--:B------:R-:W-:Y:S02]  /*13c00*/  FMUL.FTZ R10, R98, R130.reuse ;  /* 0x00000082620a7220 */ /* 0x080fe40000410000 */
[----:B------:R-:W-:Y:S01]  /*13c10*/  HMMA.16816.F32 R20, R4, R22, R72 ;  /* 0x000000160414723c */ /* 0x000fe20000001848 */
[----:B------:R-:W-:Y:S01]  /*13c20*/  MUFU.EX2 R2, R2 ;  /* 0x0000000200027308 */ /* 0x000fe20000000800 */
[----:B------:R-:W-:Y:S01]  /*13c30*/  FMUL.FTZ R11, R99, R130 ;  /* 0x00000082630b7220 */ /* 0x000fe20000410000 */
[----:B------:R-:W-:Y:S01]  /*13c40*/  LDSM.16.MT88.4 R72, [R150+0x8800] ;  /* 0x008800009648783b */ /* 0x000fe20000004200 */
        /* <DEDUP_REMOVED lines=8> */
[-C--:B------:R-:W-:Y:S01]  /*13cd0*/  FMUL.FTZ R94, R94, R130.reuse ;  /* 0x000000825e5e7220 */ /* 0x080fe20000410000 */
[----:B------:R-:W3:Y:S01]  /*13ce0*/  MUFU.EX2 R117, R117 ;  /* 0x0000007500757308 */ /* 0x000ee20000000800 */
[----:B------:R-:W-:Y:S01]  /*13cf0*/  FMUL.FTZ R95, R95, R130 ;  /* 0x000000825f5f7220 */ /* 0x000fe20000410000 */
[----:B------:R-:W-:Y:S01]  /*13d00*/  HMMA.16816.F32 R24, R4, R28, R24 ;  /* 0x0000001c0418723c */ /* 0x000fe20000001818 */
[----:B------:R-:W-:-:S02]  /*13d10*/  FMUL.FTZ R88, R88, R188 ;  /* 0x000000bc58587220 */ /* 0x000fc40000410000 */
[----:B------:R-:W-:Y:S02]  /*13d20*/  FMUL.FTZ R89, R89, R188 ;  /* 0x000000bc59597220 */ /* 0x000fe40000410000 */
[-C--:B------:R-:W-:Y:S01]  /*13d30*/  FMUL.FTZ R90, R90, R130.reuse ;  /* 0x000000825a5a7220 */ /* 0x080fe20000410000 */
[----:B------:R-:W-:Y:S01]  /*13d40*/  MUFU.EX2 R127, R127 ;  /* 0x0000007f007f7308 */ /* 0x000fe20000000800 */
[----:B------:R-:W-:Y:S01]  /*13d50*/  FMUL.FTZ R91, R91, R130 ;  /* 0x000000825b5b7220 */ /* 0x000fe20000410000 */
[C---:B------:R-:W-:Y:S01]  /*13d60*/  HMMA.16816.F32 R12, R4.reuse, R14, R92 ;  /* 0x0000000e040c723c */ /* 0x040fe2000000185c */
[-C--:B------:R-:W-:Y:S01]  /*13d70*/  FMUL.FTZ R32, R84, R188.reuse ;  /* 0x000000bc54207220 */ /* 0x080fe20000410000 */
[----:B------:R-:W-:Y:S01]  /*13d80*/  LDSM.16.MT88.4 R92, [R152+0x8800] ;  /* 0x00880000985c783b */ /* 0x000fe20000004200 */
[----:B------:R-:W-:Y:S02]  /*13d90*/  FMUL.FTZ R33, R85, R188 ;  /* 0x000000bc55217220 */ /* 0x000fe40000410000 */
[-C--:B------:R-:W-:Y:S01]  /*13da0*/  FMUL.FTZ R34, R86, R130.reuse ;  /* 0x0000008256227220 */ /* 0x080fe20000410000 */
[----:B------:R-:W4:Y:S01]  /*13db0*/  MUFU.EX2 R120, R120 ;  /* 0x0000007800787308 */ /* 0x000f220000000800 */
[----:B------:R-:W-:Y:S01]  /*13dc0*/  FMUL.FTZ R35, R87, R130 ;  /* 0x0000008257237220 */ /* 0x000fe20000410000 */
[----:B------:R-:W-:Y:S01]  /*13dd0*/  HMMA.16816.F32 R28, R4, R30, R88 ;  /* 0x0000001e041c723c */ /* 0x000fe20000001858 */
[-C--:B------:R-:W-:Y:S01]  /*13de0*/  FMUL.FTZ R80, R80, R188.reuse ;  /* 0x000000bc50507220 */ /* 0x080fe20000410000 */
[----:B------:R-:W-:Y:S01]  /*13df0*/  LDSM.16.MT88.4 R88, [R149+0x8800] ;  /* 0x008800009558783b */ /* 0x000fe20000004200 */
[----:B------:R-:W-:-:S02]  /*13e00*/  FMUL.FTZ R81, R81, R188 ;  /* 0x000000bc51517220 */ /* 0x000fc40000410000 */
[-C--:B------:R-:W-:Y:S01]  /*13e10*/  FMUL.FTZ R82, R82, R130.reuse ;  /* 0x0000008252527220 */ /* 0x080fe20000410000 */
[----:B------:R-:W-:Y:S01]  /*13e20*/  MUFU.EX2 R181, R181 ;  /* 0x000000b500b57308 */ /* 0x000fe20000000800 */
[----:B------:R-:W-:Y:S01]  /*13e30*/  FMUL.FTZ R83, R83, R130 ;  /* 0x0000008253537220 */ /* 0x000fe20000410000 */
[C---:B------:R-:W-:Y:S01]  /*13e40*/  HMMA.16816.F32 R32, R4.reuse, R36, R32 ;  /* 0x000000240420723c */ /* 0x040fe20000001820 */
[--C-:B------:R-:W-:Y:S02]  /*13e50*/  FFMA.FTZ R138, R136, c[0x0][0x23c], -R105.reuse ;  /* 0x00008f00888a7a23 */ /* 0x100fe40000010869 */
[----:B------:R-:W-:Y:S02]  /*13e60*/  FFMA.FTZ R136, R191, c[0x0][0x23c], -R60 ;  /* 0x00008f00bf887a23 */ /* 0x000fe4000001083c */
[--C-:B------:R-:W-:Y:S01]  /*13e70*/  FFMA.FTZ R187, R192, c[0x0][0x23c], -R105.reuse ;  /* 0x00008f00c0bb7a23 */ /* 0x100fe20000010869 */
[----:B------:R-:W-:Y:S01]  /*13e80*/  MUFU.EX2 R134, R134 ;  /* 0x0000008600867308 */ /* 0x000fe20000000800 */
[----:B-1----:R-:W-:Y:S01]  /*13e90*/  F2FP.PACK_AB R36, R115, R116 ;  /* 0x000000747324723e */ /* 0x002fe200000000ff */
[----:B------:R-:W-:Y:S01]  /*13ea0*/  HMMA.16816.F32 R4, R4, R38, R80 ;  /* 0x000000260404723c */ /* 0x000fe20000001850 */
[----:B---3--:R-:W-:Y:S01]  /*13eb0*/  F2FP.PACK_AB R37, R117, R118 ;  /* 0x000000767525723e */ /* 0x008fe200000000ff */
[----:B------:R-:W-:-:S02]  /*13ec0*/  FFMA.FTZ R191, R58, c[0x0][0x23c], -R105 ;  /* 0x00008f003abf7a23 */ /* 0x000fc40000010869 */
[----:B------:R-:W-:Y:S02]  /*13ed0*/  FFMA.FTZ R192, R59, c[0x0][0x23c], -R60 ;  /* 0x00008f003bc07a23 */ /* 0x000fe4000001083c */
[----:B------:R-:W1:Y:S01]  /*13ee0*/  MUFU.EX2 R138, R138 ;  /* 0x0000008a008a7308 */ /* 0x000e620000000800 */
[----:B------:R-:W-:Y:S01]  /*13ef0*/  F2FP.PACK_AB R38, R2, R107 ;  /* 0x0000006b0226723e */ /* 0x000fe200000000ff */
[----:B------:R-:W-:Y:S01]  /*13f00*/  LDSM.16.MT88.4 R56, [R152+0x7800] ;  /* 0x007800009838783b */ /* 0x000fe20000004200 */
[----:B----4-:R-:W-:Y:S01]  /*13f10*/  F2FP.PACK_AB R39, R120, R127 ;  /* 0x0000007f7827723e */ /* 0x010fe200000000ff */
[----:B------:R-:W-:Y:S02]  /*13f20*/  FFMA.FTZ R177, R177, R188, R185 ;  /* 0x000000bcb1b17223 */ /* 0x000fe400000100b9 */
[----:B------:R-:W-:Y:S02]  /*13f30*/  FFMA.FTZ R129, R178, R130, R129 ;  /* 0x00000082b2817223 */ /* 0x000fe40000010081 */
[----:B------:R-:W-:Y:S01]  /*13f40*/  MUFU.EX2 R131, R131 ;  /* 0x0000008300837308 */ /* 0x000fe20000000800 */
[----:B------:R-:W-:Y:S01]  /*13f50*/  FADD.FTZ R126, R126, R177 ;  /* 0x000000b17e7e7221 */ /* 0x000fe20000010000 */
[----:B------:R-:W-:Y:S01]  /*13f60*/  HMMA.16816.F32 R16, R36, R44, R16 ;  /* 0x0000002c2410723c */ /* 0x000fe20000001810 */
[----:B------:R-:W-:-:S02]  /*13f70*/  FADD.FTZ R129, R106, R129 ;  /* 0x000000816a817221 */ /* 0x000fc40000010000 */
[----:B------:R-:W-:Y:S02]  /*13f80*/  FADD.FTZ R103, R103, R126 ;  /* 0x0000007e67677221 */ /* 0x000fe40000010000 */
[----:B------:R-:W-:Y:S01]  /*13f90*/  FADD.FTZ R104, R104, R129 ;  /* 0x0000008168687221 */ /* 0x000fe20000010000 */
[----:B------:R-:W-:Y:S01]  /*13fa0*/  MUFU.EX2 R175, R175 ;  /* 0x000000af00af7308 */ /* 0x000fe20000000800 */
[----:B------:R-:W-:Y:S01]  /*13fb0*/  FADD.FTZ R103, R62, R103 ;  /* 0x000000673e677221 */ /* 0x000fe20000010000 */
[C---:B------:R-:W-:Y:S01]  /*13fc0*/  HMMA.16816.F32 R20, R36.reuse, R46, R20 ;  /* 0x0000002e2414723c */ /* 0x040fe20000001814 */
[----:B------:R-:W3:Y:S05]  /*13fd0*/  LDSM.16.MT88.4 R44, [R148+0x6800] ;  /* 0x00680000942c783b */ /* 0x000eea0000004200 */
[----:B------:R-:W4:Y:S02]  /*13fe0*/  MUFU.EX2 R136, R136 ;  /* 0x0000008800887308 */ /* 0x000f240000000800 */
[C---:B--2---:R-:W-:Y:S06]  /*13ff0*/  HMMA.16816.F32 R8, R36.reuse, R48, R8 ;  /* 0x000000302408723c */ /* 0x044fec0000001808 */
[----:B------:R-:W-:Y:S02]  /*14000*/  MUFU.EX2 R186, R186 ;  /* 0x000000ba00ba7308 */ /* 0x000fe40000000800 */
[C---:B------:R-:W-:Y:S01]  /*14010*/  HMMA.16816.F32 R12, R36.reuse, R50, R12 ;  /* 0x00000032240c723c */ /* 0x040fe2000000180c */
[----:B------:R-:W2:Y:S05]  /*14020*/  LDSM.16.MT88.4 R48, [R152+0x7000] ;  /* 0x007000009830783b */ /* 0x000eaa0000004200 */
[----:B------:R-:W5:Y:S02]  /*14030*/  MUFU.EX2 R183, R183 ;  /* 0x000000b700b77308 */ /* 0x000f640000000800 */
[C---:B------:R-:W-:Y:S06]  /*14040*/  HMMA.16816.F32 R24, R36.reuse, R40, R24 ;  /* 0x000000282418723c */ /* 0x040fec0000001818 */
[----:B------:R-:W-:Y:S02]  /*14050*/  MUFU.EX2 R194, R194 ;  /* 0x000000c200c27308 */ /* 0x000fe40000000800 */
[C---:B------:R-:W-:Y:S01]  /*14060*/  HMMA.16816.F32 R28, R36.reuse, R42, R28 ;  /* 0x0000002a241c723c */ /* 0x040fe2000000181c */
[----:B------:R-:W2:Y:S05]  /*14070*/  LDSM.16.MT88.4 R40, [R149+0x7000] ;  /* 0x007000009528783b */ /* 0x000eaa0000004200 */
[----:B------:R-:W1:Y:S02]  /*14080*/  MUFU.EX2 R191, R191 ;  /* 0x000000bf00bf7308 */ /* 0x000e640000000800 */
[C---:B---3--:R-:W-:Y:S06]  /*14090*/  HMMA.16816.F32 R32, R36.reuse, R44, R32 ;  /* 0x0000002c2420723c */ /* 0x048fec0000001820 */
[----:B------:R-:W-:Y:S02]  /*140a0*/  MUFU.EX2 R190, R190 ;  /* 0x000000be00be7308 */ /* 0x000fe40000000800 */
[----:B------:R-:W-:Y:S01]  /*140b0*/  HMMA.16816.F32 R4, R36, R46, R4 ;  /* 0x0000002e2404723c */ /* 0x000fe20000001804 */
[----:B------:R-:W3:Y:S05]  /*140c0*/  LDSM.16.MT88.4 R44, [R150+0x7000] ;  /* 0x00700000962c783b */ /* 0x000eea0000004200 */
[----:B------:R-:W-:Y:S01]  /*140d0*/  MUFU.EX2 R187, R187 ;  /* 0x000000bb00bb7308 */ /* 0x000fe20000000800 */
[----:B-1----:R-:W-:-:S02]  /*140e0*/  F2FP.PACK_AB R36, R138, R181 ;  /* 0x000000b58a24723e */ /* 0x002fc400000000ff */
[----:B----4-:R-:W-:Y:S02]  /*140f0*/  F2FP.PACK_AB R37, R136, R175 ;  /* 0x000000af8825723e */ /* 0x010fe400000000ff */
[----:B------:R-:W-:Y:S02]  /*14100*/  F2FP.PACK_AB R38, R131, R134 ;  /* 0x000000868326723e */ /* 0x000fe400000000ff */
[----:B-----5:R-:W-:Y:S01]  /*14110*/  F2FP.PACK_AB R39, R183, R186 ;  /* 0x000000bab727723e */ /* 0x020fe200000000ff */
[----:B------:R-:W-:Y:S06]  /*14120*/  MUFU.EX2 R189, R189 ;  /* 0x000000bd00bd7308 */ /* 0x000fec0000000800 */
[C---:B--2---:R-:W-:Y:S02]  /*14130*/  HMMA.16816.F32 R8, R36.reuse, R48, R8 ;  /* 0x000000302408723c */ /* 0x044fe40000001808 */
[----:B------:R-:W1:Y:S06]  /*14140*/  MUFU.EX2 R192, R192 ;  /* 0x000000c000c07308 */ /* 0x000e6c0000000800 */
[C---:B------:R-:W-:Y:S01]  /*14150*/  HMMA.16816.F32 R12, R36.reuse, R50, R12 ;  /* 0x00000032240c723c */ /* 0x040fe2000000180c */
[----:B------:R-:W2:Y:S01]  /*14160*/  LDSM.16.MT88.4 R48, [R150+0x7800] ;  /* 0x007800009630783b */ /* 0x000ea20000004200 */
[----:B------:R-:W-:Y:S06]  /*14170*/  MUFU.EX2 R195, R195 ;  /* 0x000000c300c37308 */ /* 0x000fec0000000800 */
[C---:B------:R-:W-:Y:S02]  /*14180*/  HMMA.16816.F32 R24, R36.reuse, R40, R24 ;  /* 0x000000282418723c */ /* 0x040fe40000001818 */
[----:B------:R-:W4:Y:S05]  /*14190*/  MUFU.EX2 R196, R196 ;  /* 0x000000c400c47308 */ /* 0x000f2a0000000800 */
[----:B------:R-:W-:Y:S01]  /*141a0*/  F2FP.PACK_AB R40, R191, R194 ;  /* 0x000000c2bf28723e */ /* 0x000fe200000000ff */
[----:B---3--:R-:W-:Y:S01]  /*141b0*/  HMMA.16816.F32 R16, R36, R44, R16 ;  /* 0x0000002c2410723c */ /* 0x008fe20000001810 */
[----:B-1----:R-:W-:-:S07]  /*141c0*/  F2FP.PACK_AB R41, R192, R189 ;  /* 0x000000bdc029723e */ /* 0x002fce00000000ff */
        /* <DEDUP_REMOVED lines=68> */
[----:B------:R-:W-:-:S06]  /*14610*/  FADD.FTZ R107, R107, R36 ;  /* 0x000000246b6b7221 */ /* 0x000fcc0000010000 */
        /* <DEDUP_REMOVED lines=50> */
[----:B------:R-:W-:Y:S01]  /*14940*/  MUFU.EX2 R3, R63 ;  /* 0x0000003f00037308 */ /* 0x000fe20000000800 */
[----:B------:R-:W-:-:S04]  /*14950*/  FADD.FTZ R127, R127, R118 ;  /* 0x000000767f7f7221 */ /* 0x000fc80000010000 */
[----:B------:R-:W-:Y:S01]  /*14960*/  FADD.FTZ R120, R120, R127 ;  /* 0x0000007f78787221 */ /* 0x000fe20000010000 */
[----:B------:R-:W-:Y:S01]  /*14970*/  HMMA.16816.F32 R72, R4, R14, R72 ;  /* 0x0000000e0448723c */ /* 0x000fe20000001848 */
[----:B------:R-:W3:Y:S01]  /*14980*/  LDSM.16.MT88.4 R12, [R152+0x9800] ;  /* 0x00980000980c783b */ /* 0x000ee20000004200 */
[----:B------:R-:W4:Y:S01]  /*14990*/  MUFU.EX2 R30, R30 ;  /* 0x0000001e001e7308 */ /* 0x000f220000000800 */
[----:B------:R-:W-:-:S04]  /*149a0*/  FADD.FTZ R175, R175, R120 ;  /* 0x00000078afaf7221 */ /* 0x000fc80000010000 */
[----:B------:R-:W-:Y:S01]  /*149b0*/  FADD.FTZ R175, R136, R175 ;  /* 0x000000af88af7221 */ /* 0x000fe20000010000 */
[----:B------:R-:W-:Y:S02]  /*149c0*/  HMMA.16816.F32 R76, R4, R8, R76 ;  /* 0x00000008044c723c */ /* 0x000fe4000000184c */
[----:B------:R-:W-:Y:S01]  /*149d0*/  MUFU.EX2 R29, R29 ;  /* 0x0000001d001d7308 */ /* 0x000fe20000000800 */
[----:B------:R-:W-:-:S04]  /*149e0*/  FADD.FTZ R186, R186, R175 ;  /* 0x000000afbaba7221 */ /* 0x000fc80000010000 */
[----:B------:R-:W-:Y:S01]  /*149f0*/  FADD.FTZ R8, R2, R107 ;  /* 0x0000006b02087221 */ /* 0x000fe20000010000 */
[----:B------:R-:W-:Y:S01]  /*14a00*/  HMMA.16816.F32 R88, R4, R10, R88 ;  /* 0x0000000a0458723c */ /* 0x000fe20000001858 */
[----:B------:R-:W-:Y:S01]  /*14a10*/  FADD.FTZ R186, R183, R186 ;  /* 0x000000bab7ba7221 */ /* 0x000fe20000010000 */
[----:B------:R-:W5:Y:S01]  /*14a20*/  MUFU.EX2 R2, R54 ;  /* 0x0000003600027308 */ /* 0x000f620000000800 */
[----:B------:R-:W-:Y:S02]  /*14a30*/  FADD.FTZ R31, R181, R8 ;  /* 0x00000008b51f7221 */ /* 0x000fe40000010000 */
[----:B------:R-:W3:Y:S01]  /*14a40*/  LDSM.16.MT88.4 R8, [R150+0x9800] ;  /* 0x009800009608783b */ /* 0x000ee20000004200 */
[----:B------:R-:W-:Y:S02]  /*14a50*/  FADD.FTZ R189, R189, R186 ;  /* 0x000000babdbd7221 */ /* 0x000fe40000010000 */
[----:B------:R-:W-:Y:S02]  /*14a60*/  FADD.FTZ R31, R138, R31 ;  /* 0x0000001f8a1f7221 */ /* 0x000fe40000010000 */
        /* <DEDUP_REMOVED lines=16> */
[----:B----4-:R-:W-:Y:S01]  /*14b70*/  F2FP.PACK_AB R5, R30, R3 ;  /* 0x000000031e05723e */ /* 0x010fe200000000ff */
[----:B------:R-:W-:Y:S01]  /*14b80*/  FADD.FTZ R57, R57, R56 ;  /* 0x0000003839397221 */ /* 0x000fe20000010000 */
[----:B------:R-:W-:Y:S01]  /*14b90*/  F2FP.PACK_AB R6, R28, R25 ;  /* 0x000000191c06723e */ /* 0x000fe200000000ff */
[----:B------:R-:W-:Y:S01]  /*14ba0*/  FADD.FTZ R49, R49, R36 ;  /* 0x0000002431317221 */ /* 0x000fe20000010000 */
[----:B-----5:R-:W-:-:S03]  /*14bb0*/  F2FP.PACK_AB R7, R29, R2 ;  /* 0x000000021d07723e */ /* 0x020fc600000000ff */
[----:B------:R-:W-:-:S04]  /*14bc0*/  FADD.FTZ R31, R50, R49 ;  /* 0x00000031321f7221 */ /* 0x000fc80000010000 */
[----:B---3--:R-:W-:Y:S01]  /*14bd0*/  HMMA.16816.F32 R96, R4, R12, R96 ;  /* 0x0000000c0460723c */ /* 0x008fe20000001860 */
        /* <DEDUP_REMOVED lines=32> */
[----:B------:R-:W-:Y:S01]  /*14de0*/  FADD.FTZ R2, R2, R3 ;  /* 0x0000000302027221 */ /* 0x000fe20000010000 */
[----:B------:R-:W-:-:S03]  /*14df0*/  MOV R3, R53 ;  /* 0x0000003500037202 */ /* 0x000fc60000000f00 */
[----:B------:R-:W-:Y:S01]  /*14e00*/  FADD.FTZ R178, R29, R2 ;  /* 0x000000021db27221 */ /* 0x000fe20000010000 */
[----:B------:R-:W-:Y:S02]  /*14e10*/  MOV R2, R52 ;  /* 0x0000003400027202 */ /* 0x000fe40000000f00 */
.L_x_6800:
[----:B------:R-:W-:-:S13]  /*14e20*/  ISETP.GE.AND P0, PT, R173, 0x1, PT ;  /* 0x00000001ad00780c */ /* 0x000fda0003f06270 */
[----:B------:R-:W-:Y:S05]  /*14e30*/  @!P0 BRA `(.L_x_6808) ;  /* 0x00003da000008947 */ /* 0x000fea0003800000 */
[----:B------:R-:W-:Y:S01]  /*14e40*/  IMAD.MOV.U32 R176, RZ, RZ, c[0x0][0x1a0] ;  /* 0x00006800ffb07624 */ /* 0x000fe200078e00ff */
[----:B------:R-:W-:Y:S02]  /*14e50*/  MOV R103, R2 ;  /* 0x0000000200677202 */ /* 0x000fe40000000f00 */
[----:B------:R-:W-:Y:S01]  /*14e60*/  MOV R102, R3 ;  /* 0x0000000300667202 */ /* 0x000fe20000000f00 */
[----:B------:R-:W-:-:S05]  /*14e70*/  IMAD.U32 R175, R176, -0x80, RZ ;  /* 0xffffff80b0af7824 */ /* 0x000fca00078e00ff */
[----:B------:R-:W-:Y:S02]  /*14e80*/  SHF.R.S32.HI R174, RZ, 0x1f, R175 ;  /* 0x0000001fffae7819 */ /* 0x000fe400000114af */
.L_x_6812:
        /* <DEDUP_REMOVED lines=65> */
.L_x_6809:
[----:B------:R-:W-:Y:S02]  /*152a0*/  ISETP.GE.AND P0, PT, R100, c[0x0][0x220], PT ;  /* 0x0000880064007a0c */ /* 0x000fe40003f06270 */
[C---:B------:R-:W-:Y:S04]  /*152b0*/  LEA R2, P3, R26.reuse, R180, 0x1 ;  /* 0x000000b41a027211 */ /* 0x040fe800078608ff */
[--C-:B------:R-:W-:Y:S07]  /*152c0*/  LEA.HI.X R3, R26, R179, R27.reuse, 0x1, P3 ;  /* 0x000000b31a037211 */ /* 0x100fee00018f0c1b */
[-C--:B------:R-:W-:Y:S01]  /*152d0*/  @!P0 IADD3 R21, P2, R160, R26.reuse, RZ ;  /* 0x0000001aa0158210 */ /* 0x080fe20007f5e0ff */
[----:B------:R-:W-:Y:S01]  /*152e0*/  @P0 STS.128 [R168+0x6000], RZ ;  /* 0x006000ffa8000388 */ /* 0x000fe20000000c00 */
[----:B------:R-:W-:Y:S01]  /*152f0*/  @!P0 IMAD.MOV.U32 R22, RZ, RZ, c[0x0][0x1a4] ;  /* 0x00006900ff168624 */ /* 0x000fe200078e00ff */
[C---:B------:R-:W-:Y:S01]  /*15300*/  @!P0 LEA R23, P1, R176.reuse, R26, 0x5 ;  /* 0x0000001ab0178211 */ /* 0x040fe200078228ff */
        /* <DEDUP_REMOVED lines=13> */
[----:B------:R-:W-:Y:S01]  /*153e0*/  @!P0 IMAD.MOV.U32 R28, RZ, RZ, R26 ;  /* 0x000000ffff1c8224 */ /* 0x000fe200078e001a */
[----:B------:R-:W-:Y:S01]  /*153f0*/  @!P0 LEA.HI.X R35, R23, R179, R22, 0x1, P1 ;  /* 0x000000b317238211 */ /* 0x000fe200008f0c16 */
[----:B------:R-:W-:Y:S01]  /*15400*/  @!P0 IMAD.MOV.U32 R23, RZ, RZ, c[0x0][0x1a4] ;  /* 0x00006900ff178624 */ /* 0x000fe200078e00ff */
[C---:B------:R-:W-:Y:S01]  /*15410*/  @!P0 LEA R25, P1, R176.reuse, R26, 0x6 ;  /* 0x0000001ab0198211 */ /* 0x040fe200078230ff */
[----:B------:R-:W-:Y:S01]  /*15420*/  @!PT LDS RZ, [RZ] ;  /* 0x00000000fffff984 */ /* 0x000fe20000000800 */
[----:B------:R-:W-:Y:S01]  /*15430*/  @!PT LDS RZ, [RZ] ;  /* 0x00000000fffff984 */ /* 0x000fe20000000800 */
[----:B------:R-:W-:Y:S01]  /*15440*/  @!PT LDS RZ, [RZ] ;  /* 0x00000000fffff984 */ /* 0x000fe20000000800 */
[----:B------:R2:W-:Y:S01]  /*15450*/  @!P0 LDGSTS.E.BYPASS.LTC128B.128 [R168+0x6800], [R36.64] ;  /* 0x0680000024a88fae */ /* 0x0005e2000b901d46 */
[C---:B------:R-:W-:Y:S01]  /*15460*/  @!P0 IMAD.WIDE.U32 R32, R176.reuse, 0x30, R32 ;  /* 0x00000030b0208825 */ /* 0x040fe200078e0020 */
[-C--:B------:R-:W-:Y:S02]  /*15470*/  @!P0 MOV R29, R27.reuse ;  /* 0x0000001b001d8202 */ /* 0x080fe40000000f00 */
[----:B------:R-:W-:Y:S01]  /*15480*/  @!P0 LEA.HI.X R24, R176, R27, R24, 0x6, P1 ;  /* 0x0000001bb0188211 */ /* 0x000fe200008f3418 */
[----:B------:R-:W-:Y:S01]  /*15490*/  @!P0 IMAD R23, R23, 0x30, RZ ;  /* 0x0000003017178824 */ /* 0x000fe200078e02ff */
[CC--:B------:R-:W-:Y:S01]  /*154a0*/  @!P0 LEA R30, P1, R25.reuse, R180.reuse, 0x1 ;  /* 0x000000b4191e8211 */ /* 0x0c0fe200078208ff */
[----:B------:R-:W-:Y:S01]  /*154b0*/  @P0 STS.128 [R168+0x7000], RZ ;  /* 0x007000ffa8000388 */ /* 0x000fe20000000c00 */
[-C--:B------:R-:W-:Y:S01]  /*154c0*/  @!P0 LEA R44, P4, R32, R180.reuse, 0x1 ;  /* 0x000000b4202c8211 */ /* 0x080fe200078808ff */
[----:B------:R-:W-:Y:S01]  /*154d0*/  @!P0 IMAD.MOV.U32 R22, RZ, RZ, c[0x0][0x1a4] ;  /* 0x00006900ff168624 */ /* 0x000fe200078e00ff */
[-C--:B------:R-:W-:Y:S01]  /*154e0*/  @!P0 LEA.HI.X R31, R25, R179.reuse, R24, 0x1, P1 ;  /* 0x000000b3191f8211 */ /* 0x080fe200008f0c18 */
[----:B------:R-:W-:Y:S01]  /*154f0*/  @!P0 IMAD.IADD R24, R23, 0x1, R33 ;  /* 0x0000000117188824 */ /* 0x000fe200078e0221 */
[----:B------:R-:W-:Y:S01]  /*15500*/  @!PT LDS RZ, [RZ] ;  /* 0x00000000fffff984 */ /* 0x000fe20000000800 */
[----:B------:R-:W-:Y:S01]  /*15510*/  @!PT LDS RZ, [RZ] ;  /* 0x00000000fffff984 */ /* 0x000fe20000000800 */
[----:B------:R-:W-:Y:S01]  /*15520*/  @!PT LDS RZ, [RZ] ;  /* 0x00000000fffff984 */ /* 0x000fe20000000800 */
[----:B------:R3:W-:Y:S01]  /*15530*/  @!P0 LDGSTS.E.BYPASS.LTC128B.128 [R168+0x7000], [R34.64] ;  /* 0x0700000022a88fae */ /* 0x0007e2000b901d46 */
[----:B------:R-:W-:Y:S01]  /*15540*/  @!P0 IMAD.WIDE.U32 R28, R176, 0x50, R28 ;  /* 0x00000050b01c8825 */ /* 0x000fe200078e001c */
[----:B------:R-:W-:Y:S02]  /*15550*/  @!P0 MOV R21, c[0x0][0x1a4] ;  /* 0x0000690000158a02 */ /* 0x000fe40000000f00 */
[-C--:B------:R-:W-:Y:S01]  /*15560*/  @!P0 LEA.HI.X R45, R32, R179.reuse, R24, 0x1, P4 ;  /* 0x000000b3202d8211 */ /* 0x080fe200020f0c18 */
[----:B------:R-:W-:Y:S01]  /*15570*/  @P0 STS.128 [R168+0x7800], RZ ;  /* 0x007800ffa8000388 */ /* 0x000fe20000000c00 */
[----:B------:R-:W-:Y:S01]  /*15580*/  @!P0 IMAD R22, R22, 0x50, RZ ;  /* 0x0000005016168824 */ /* 0x000fe200078e02ff */
[-C--:B------:R-:W-:Y:S01]  /*15590*/  @!P0 LEA R42, P3, R28, R180.reuse, 0x1 ;  /* 0x000000b41c2a8211 */ /* 0x080fe200078608ff */
[--C-:B------:R-:W-:Y:S01]  /*155a0*/  @!P0 IMAD.MOV.U32 R38, RZ, RZ, R26.reuse ;  /* 0x000000ffff268224 */ /* 0x100fe200078e001a */
[----:B------:R-:W-:Y:S01]  /*155b0*/  @!PT LDS RZ, [RZ] ;  /* 0x00000000fffff984 */ /* 0x000fe20000000800 */
[----:B------:R-:W-:Y:S01]  /*155c0*/  @!PT LDS RZ, [RZ] ;  /* 0x00000000fffff984 */ /* 0x000fe20000000800 */
[----:B------:R-:W-:Y:S01]  /*155d0*/  @!PT LDS RZ, [RZ] ;  /* 0x00000000fffff984 */ /* 0x000fe20000000800 */
[----:B------:R4:W-:Y:S01]  /*155e0*/  @!P0 LDGSTS.E.BYPASS.LTC128B.128 [R168+0x7800], [R44.64] ;  /* 0x078000002ca88fae */ /* 0x0009e2000b901d46 */
[----:B------:R-:W-:Y:S02]  /*155f0*/  @!P0 IMAD.IADD R22, R22, 0x1, R29 ;  /* 0x0000000116168824 */ /* 0x000fe400078e021d */
[--C-:B------:R-:W-:Y:S01]  /*15600*/  @!P0 IMAD.MOV.U32 R39, RZ, RZ, R27.reuse ;  /* 0x000000ffff278224 */ /* 0x100fe200078e001b */
[----:B------:R-:W-:Y:S01]  /*15610*/  @P0 STS.128 [R168+0x8000], RZ ;  /* 0x008000ffa8000388 */ /* 0x000fe20000000c00 */
[----:B------:R-:W-:Y:S01]  /*15620*/  @!P0 IMAD.WIDE.U32 R26, R176, 0x60, R26 ;  /* 0x00000060b01a8825 */ /* 0x000fe200078e001a */
[-C--:B------:R-:W-:Y:S02]  /*15630*/  @!P0 LEA.HI.X R43, R28, R179.reuse, R22, 0x1, P3 ;  /* 0x000000b31c2b8211 */ /* 0x080fe400018f0c16 */
[----:B------:R-:W-:Y:S01]  /*15640*/  @!PT LDS RZ, [RZ] ;  /* 0x00000000fffff984 */ /* 0x000fe20000000800 */
[----:B------:R-:W-:Y:S01]  /*15650*/  @!PT LDS RZ, [RZ] ;  /* 0x00000000fffff984 */ /* 0x000fe20000000800 */
[----:B------:R-:W-:Y:S01]  /*15660*/  @!PT LDS RZ, [RZ] ;  /* 0x00000000fffff984 */ /* 0x000fe20000000800 */
[----:B------:R5:W-:Y:S01]  /*15670*/  @!P0 LDGSTS.E.BYPASS.LTC128B.128 [R168+0x8000], [R30.64] ;  /* 0x080000001ea88fae */ /* 0x000be2000b901d46 */
[----:B------:R-:W-:Y:S01]  /*15680*/  @!P0 IMAD R21, R21, 0x60, RZ ;  /* 0x0000006015158824 */ /* 0x000fe200078e02ff */
[-C--:B------:R-:W-:Y:S01]  /*15690*/  @!P0 LEA R40, P2, R26, R180.reuse, 0x1 ;  /* 0x000000b41a288211 */ /* 0x080fe200078408ff */
[----:B------:R-:W-:Y:S01]  /*156a0*/  @!P0 IMAD.MOV.U32 R20, RZ, RZ, c[0x0][0x1a4] ;  /* 0x00006900ff148624 */ /* 0x000fe200078e00ff */
[----:B------:R-:W-:Y:S01]  /*156b0*/  @P0 STS.128 [R168+0x8800], RZ ;  /* 0x008800ffa8000388 */ /* 0x000fe20000000c00 */
[----:B------:R-:W-:Y:S02]  /*156c0*/  @!P0 IMAD.IADD R21, R21, 0x1, R27 ;  /* 0x0000000115158824 */ /* 0x000fe400078e021b */
[----:B------:R-:W-:Y:S01]  /*156d0*/  @!P0 IMAD.WIDE.U32 R38, R176, 0x70, R38 ;  /* 0x00000070b0268825 */ /* 0x000fe200078e0026 */
[----:B------:R-:W-:Y:S01]  /*156e0*/  @!PT LDS RZ, [RZ] ;  /* 0x00000000fffff984 */ /* 0x000fe20000000800 */
[----:B------:R-:W-:Y:S01]  /*156f0*/  @!PT LDS RZ, [RZ] ;  /* 0x00000000fffff984 */ /* 0x000fe20000000800 */
[----:B------:R-:W-:Y:S01]  /*15700*/  @!PT LDS RZ, [RZ] ;  /* 0x00000000fffff984 */ /* 0x000fe20000000800 */
[----:B------:R1:W-:Y:S02]  /*15710*/  @!P0 LDGSTS.E.BYPASS.LTC128B.128 [R168+0x8800], [R42.64] ;  /* 0x088000002aa88fae */ /* 0x0003e4000b901d46 */
[----:B------:R-:W-:Y:S01]  /*15720*/  @!P0 LEA.HI.X R41, R26, R179, R21, 0x1, P2 ;  /* 0x000000b31a298211 */ /* 0x000fe200010f0c15 */
[----:B------:R-:W-:Y:S01]  /*15730*/  @!P0 IMAD R20, R20, 0x70, RZ ;  /* 0x0000007014148824 */ /* 0x000fe200078e02ff */
[----:B------:R-:W-:Y:S01]  /*15740*/  @P0 STS.128 [R168+0x9000], RZ ;  /* 0x009000ffa8000388 */ /* 0x000fe20000000c00 */
[----:B------:R-:W-:Y:S01]  /*15750*/  @!P0 LEA R46, P1, R38, R180, 0x1 ;  /* 0x000000b4262e8211 */ /* 0x000fe200078208ff */
[----:B------:R-:W-:Y:S02]  /*15760*/  IMAD.MOV.U32 R180, RZ, RZ, R2 ;  /* 0x000000ffffb47224 */ /* 0x000fe400078e0002 */
        /* <DEDUP_REMOVED lines=18> */
[----:B------:R-:W5:Y:S04]  /*15890*/  LDSM.16.M88.4 R120, [R157+0x3800] ;  /* 0x003800009d78783b */ /* 0x000f680000000200 */
[----:B------:R-:W3:Y:S04]  /*158a0*/  LDSM.16.M88.4 R124, [R157+0x4000] ;  /* 0x004000009d7c783b */ /* 0x000ee80000000200 */
[----:B------:R-:W4:Y:S04]  /*158b0*/  LDSM.16.M88.4 R128, [R157+0x4800] ;  /* 0x004800009d80783b */ /* 0x000f280000000200 */
        /* <DEDUP_REMOVED lines=9> */
[C---:B------:R-:W-:Y:S01]  /*15950*/  HMMA.16816.F32 R24, R104.reuse, R118, RZ ;  /* 0x000000766818723c */ /* 0x040fe200000018ff */
[----:B------:R-:W2:Y:S07]  /*15960*/  LDSM.16.M88.4 R116, [R151+0x2800] ;  /* 0x002800009774783b */ /* 0x000eae0000000200 */
[C---:B-----5:R-:W-:Y:S08]  /*15970*/  HMMA.16816.F32 R28, R104.reuse, R120, RZ ;  /* 0x00000078681c723c */ /* 0x060ff000000018ff */
[C---:B---3--:R-:W-:Y:S01]  /*15980*/  HMMA.16816.F32 R32, R104.reuse, R122, RZ ;  /* 0x0000007a6820723c */ /* 0x048fe200000018ff */
[----:B------:R-:W3:Y:S07]  /*15990*/  LDSM.16.M88.4 R120, [R151+0x3000] ;  /* 0x003000009778783b */ /* 0x000eee0000000200 */
        /* <DEDUP_REMOVED lines=30> */
[C---:B----4-:R-:W-:Y:S08]  /*15b80*/  HMMA.16816.F32 R60, R108.reuse, R104, R60 ;  /* 0x000000686c3c723c */ /* 0x050ff0000000183c */
        /* <DEDUP_REMOVED lines=115> */
.L_x_6811:
[----:B------:R1:W-:Y:S01]  /*162c0*/  @P0 STS.128 [R168+0x2000], RZ ;  /* 0x002000ffa8000388 */ /* 0x0003e20000000c00 */
[-C--:B------:R-:W-:Y:S01]  /*162d0*/  @!P0 IADD3 R107, P2, R162, R108.reuse, RZ ;  /* 0x0000006ca26b8210 */ /* 0x080fe20007f5e0ff */
[----:B------:R-:W-:Y:S01]  /*162e0*/  @!P0 IMAD.MOV.U32 R2, RZ, RZ, c[0x0][0x19c] ;  /* 0x00006700ff028624 */ /* 0x000fe200078e00ff */
[C---:B------:R-:W-:Y:S01]  /*162f0*/  @!P0 LEA R3, P1, R106.reuse, R108, 0x5 ;  /* 0x0000006c6a038211 */ /* 0x040fe200078228ff */
[----:B------:R-:W-:Y:S01]  /*16300*/  @!P0 IMAD.MOV.U32 R110, RZ, RZ, c[0x0][0x19c] ;  /* 0x00006700ff6e8624 */ /* 0x000fe200078e00ff */
[-C--:B------:R-:W-:Y:S01]  /*16310*/  @!P0 MOV R113, R105.reuse ;  /* 0x0000006900718202 */ /* 0x080fe20000000f00 */
[--C-:B------:R-:W-:Y:S01]  /*16320*/  @!P0 IMAD.X R104, R161, 0x1, R105.reuse, P2 ;  /* 0x00000001a1688824 */ /* 0x100fe200010e0669 */
[CC--:B------:R-:W-:Y:S01]  /*16330*/  @!P0 LEA R118, P2, R107.reuse, R170.reuse, 0x1 ;  /* 0x000000aa6b768211 */ /* 0x0c0fe200078408ff */
[----:B------:R-:W-:Y:S01]  /*16340*/  @!P0 IMAD.MOV.U32 R109, RZ, RZ, R105 ;  /* 0x000000ffff6d8224 */ /* 0x000fe200078e0069 */
[----:B------:R-:W-:Y:S01]  /*16350*/  @!P0 LEA.HI.X R2, R106, R105, R2, 0x5, P1 ;  /* 0x000000696a028211 */ /* 0x000fe200008f2c02 */
[----:B------:R-:W-:Y:S01]  /*16360*/  @!P0 IMAD.MOV.U32 R112, RZ, RZ, R108 ;  /* 0x000000ffff708224 */ /* 0x000fe200078e006c */
[-C--:B------:R-:W-:Y:S01]  /*16370*/  @!P0 LEA.HI.X R119, R107, R169.reuse, R104, 0x1, P2 ;  /* 0x000000a96b778211 */ /* 0x080fe200010f0c68 */
[--C-:B------:R-:W-:Y:S01]  /*16380*/  @!P0 IMAD.MOV.U32 R104, RZ, RZ, R108.reuse ;  /* 0x000000ffff688224 */ /* 0x100fe200078e006c */
[-C--:B------:R-:W-:Y:S01]  /*16390*/  LEA R120, P2, R108, R170.reuse, 0x1 ;  /* 0x000000aa6c787211 */ /* 0x080fe200078408ff */
[----:B------:R-:W-:Y:S01]  /*163a0*/  @!P0 IMAD.WIDE.U32 R122, R106, 0x50, R108 ;  /* 0x000000506a7a8825 */ /* 0x000fe200078e006c */
[C---:B------:R-:W-:Y:S02]  /*163b0*/  @!P0 LEA R116, P1, R3.reuse, R170, 0x1 ;  /* 0x000000aa03748211 */ /* 0x040fe400078208ff */
[-CC-:B------:R-:W-:Y:S01]  /*163c0*/  LEA.HI.X R121, R108, R169.reuse, R105.reuse, 0x1, P2 ;  /* 0x000000a96c797211 */ /* 0x180fe200010f0c69 */
[C---:B------:R-:W-:Y:S01]  /*163d0*/  @!P0 IMAD.WIDE.U32 R114, R106.reuse, 0x30, R104 ;  /* 0x000000306a728825 */ /* 0x040fe200078e0068 */
[----:B------:R-:W-:Y:S02]  /*163e0*/  @!P0 LEA.HI.X R117, R3, R169, R2, 0x1, P1 ;  /* 0x000000a903758211 */ /* 0x000fe400008f0c02 */
[C---:B------:R-:W-:Y:S01]  /*163f0*/  @!P0 LEA R107, P1, R106.reuse, R108, 0x6 ;  /* 0x0000006c6a6b8211 */ /* 0x040fe200078230ff */
[----:B------:R-:W-:Y:S01]  /*16400*/  @!PT LDS RZ, [RZ] ;  /* 0x00000000fffff984 */ /* 0x000fe20000000800 */
[----:B------:R-:W-:Y:S01]  /*16410*/  @!PT LDS RZ, [RZ] ;  /* 0x00000000fffff984 */ /* 0x000fe20000000800 */
[----:B------:R-:W-:Y:S01]  /*16420*/  @!PT LDS RZ, [RZ] ;  /* 0x00000000fffff984 */ /* 0x000fe20000000800 */
[----:B------:R1:W-:Y:S01]  /*16430*/  @!P0 LDGSTS.E.BYPASS.LTC128B.128 [R168+0x2000], [R120.64] ;  /* 0x0200000078a88fae */ /* 0x0003e2000b901d46 */
[----:B------:R-:W-:Y:S01]  /*16440*/  @!P0 IMAD.WIDE.U32 R112, R106, 0x60, R112 ;  /* 0x000000606a708825 */ /* 0x000fe200078e0070 */
[----:B------:R-:W-:Y:S02]  /*16450*/  @!P0 MOV R3, c[0x0][0x19c] ;  /* 0x0000670000038a02 */ /* 0x000fe40000000f00 */
[----:B------:R1:W-:Y:S01]  /*16460*/  @P0 STS.128 [R168+0x2800], RZ ;  /* 0x002800ffa8000388 */ /* 0x0003e20000000c00 */
[----:B------:R-:W-:Y:S01]  /*16470*/  @!P0 IMAD R104, R110, 0x30, RZ ;  /* 0x000000306e688824 */ /* 0x000fe200078e02ff */
[----:B------:R-:W-:Y:S01]  /*16480*/  @!P0 LEA.HI.X R110, R106, R105, R3, 0x6, P1 ;  /* 0x000000696a6e8211 */ /* 0x000fe200008f3403 */
[----:B------:R-:W-:Y:S01]  /*16490*/  @!P0 IMAD.MOV.U32 R2, RZ, RZ, c[0x0][0x19c] ;  /* 0x00006700ff028624 */ /* 0x000fe200078e00ff */
[----:B------:R-:W-:Y:S01]  /*164a0*/  @!PT LDS RZ, [RZ] ;  /* 0x00000000fffff984 */ /* 0x000fe20000000800 */
[----:B------:R-:W-:Y:S01]  /*164b0*/  @!PT LDS RZ, [RZ] ;  /* 0x00000000fffff984 */ /* 0x000fe20000000800 */
[----:B------:R-:W-:Y:S01]  /*164c0*/  @!PT LDS RZ, [RZ] ;  /* 0x00000000fffff984 */ /* 0x000fe20000000800 */
[----:B------:R1:W-:Y:S01]  /*164d0*/  @!P0 LDGSTS.E.BYPASS.LTC128B.128 [R168+0x2800], [R118.64] ;  /* 0x0280000076a88fae */ /* 0x0003e2000b901d46 */
[-C--:B------:R-:W-:Y:S01]  /*164e0*/  @!P0 LEA R124, P1, R114, R170.reuse, 0x1 ;  /* 0x000000aa727c8211 */ /* 0x080fe200078208ff */
[----:B------:R-:W-:Y:S02]  /*164f0*/  @!P0 IMAD.IADD R3, R104, 0x1, R115 ;  /* 0x0000000168038824 */ /* 0x000fe400078e0273 */
[----:B------:R1:W-:Y:S01]  /*16500*/  @P0 STS.128 [R168+0x3000], RZ ;  /* 0x003000ffa8000388 */ /* 0x0003e20000000c00 */
[----:B------:R-:W-:Y:S02]  /*16510*/  @!P0 IMAD.MOV.U32 R104, RZ, RZ, R108 ;  /* 0x000000ffff688224 */ /* 0x000fe400078e006c */
[----:B------:R-:W-:Y:S01]  /*16520*/  @!P0 IMAD R2, R2, 0x50, RZ ;  /* 0x0000005002028824 */ /* 0x000fe200078e02ff */
[----:B------:R-:W-:Y:S01]  /*16530*/  @!PT LDS RZ, [RZ] ;  /* 0x00000000fffff984 */ /* 0x000fe20000000800 */
[----:B------:R-:W-:Y:S01]  /*16540*/  @!PT LDS RZ, [RZ] ;  /* 0x00000000fffff984 */ /* 0x000fe20000000800 */
[----:B------:R-:W-:Y:S01]  /*16550*/  @!PT LDS RZ, [RZ] ;  /* 0x00000000fffff984 */ /* 0x000fe20000000800 */
[----:B------:R1:W-:Y:S01]  /*16560*/  @!P0 LDGSTS.E.BYPASS.LTC128B.128 [R168+0x3000], [R116.64] ;  /* 0x0300000074a88fae */ /* 0x0003e2000b901d46 */
[----:B------:R-:W-:Y:S01]  /*16570*/  @!P0 IMAD.WIDE.U32 R104, R106, 0x70, R104 ;  /* 0x000000706a688825 */ /* 0x000fe200078e0068 */
[-C--:B------:R-:W-:Y:S02]  /*16580*/  @!P0 LEA.HI.X R125, R114, R169.reuse, R3, 0x1, P1 ;  /* 0x000000a9727d8211 */ /* 0x080fe400008f0c03 */
[----:B------:R1:W-:Y:S01]  /*16590*/  @P0 STS.128 [R168+0x3800], RZ ;  /* 0x003800ffa8000388 */ /* 0x0003e20000000c00 */
[----:B------:R-:W-:Y:S01]  /*165a0*/  @!P0 IMAD.IADD R106, R2, 0x1, R123 ;  /* 0x00000001026a8824 */ /* 0x000fe200078e027b */
[CC--:B------:R-:W-:Y:S01]  /*165b0*/  @!P0 LEA R114, P1, R122.reuse, R170.reuse, 0x1 ;  /* 0x000000aa7a728211 */ /* 0x0c0fe200078208ff */
[----:B------:R-:W-:Y:S01]  /*165c0*/  @!P0 IMAD.MOV.U32 R2, RZ, RZ, c[0x0][0x19c] ;  /* 0x00006700ff028624 */ /* 0x000fe200078e00ff */
[----:B------:R-:W-:Y:S01]  /*165d0*/  @!PT LDS RZ, [RZ] ;  /* 0x00000000fffff984 */ /* 0x000fe20000000800 */
[----:B------:R-:W-:Y:S01]  /*165e0*/  @!PT LDS RZ, [RZ] ;  /* 0x00000000fffff984 */ /* 0x000fe20000000800 */
[----:B------:R-:W-:Y:S01]  /*165f0*/  @!PT LDS RZ, [RZ] ;  /* 0x00000000fffff984 */ /* 0x000fe20000000800 */
[----:B------:R1:W-:Y:S01]  /*16600*/  @!P0 LDGSTS.E.BYPASS.LTC128B.128 [R168+0x3800], [R124.64] ;  /* 0x038000007ca88fae */ /* 0x0003e2000b901d46 */
[----:B------:R-:W-:Y:S02]  /*16610*/  @!P0 MOV R3, c[0x0][0x19c] ;  /* 0x0000670000038a02 */ /* 0x000fe40000000f00 */
[-C--:B------:R-:W-:Y:S01]  /*16620*/  @!P0 LEA.HI.X R115, R122, R169.reuse, R106, 0x1, P1 ;  /* 0x000000a97a738211 */ /* 0x080fe200008f0c6a */
[----:B------:R1:W-:Y:S01]  /*16630*/  @P0 STS.128 [R168+0x4000], RZ ;  /* 0x004000ffa8000388 */ /* 0x0003e20000000c00 */
[-C--:B------:R-:W-:Y:S01]  /*16640*/  @!P0 LEA R106, P3, R107, R170.reuse, 0x1 ;  /* 0x000000aa6b6a8211 */ /* 0x080fe200078608ff */
[----:B------:R-:W-:Y:S01]  /*16650*/  @!P0 IMAD R3, R3, 0x60, RZ ;  /* 0x0000006003038824 */ /* 0x000fe200078e02ff */
[-C--:B------:R-:W-:Y:S01]  /*16660*/  @!P0 LEA R108, P1, R104, R170.reuse, 0x1 ;  /* 0x000000aa686c8211 */ /* 0x080fe200078208ff */
[----:B------:R-:W-:Y:S01]  /*16670*/  @!P0 IMAD R109, R2, 0x70, RZ ;  /* 0x00000070026d8824 */ /* 0x000fe200078e02ff */
[-C--:B------:R-:W-:Y:S01]  /*16680*/  @!P0 LEA.HI.X R107, R107, R169.reuse, R110, 0x1, P3 ;  /* 0x000000a96b6b8211 */ /* 0x080fe200018f0c6e */
[----:B------:R-:W-:Y:S01]  /*16690*/  @!P0 IMAD.IADD R3, R3, 0x1, R113 ;  /* 0x0000000103038824 */ /* 0x000fe200078e0271 */
[C---:B------:R-:W-:Y:S01]  /*166a0*/  @!P0 LEA R2, P2, R112.reuse, R170, 0x1 ;  /* 0x000000aa70028211 */ /* 0x040fe200078408ff */
[----:B------:R-:W-:Y:S01]  /*166b0*/  @!P0 IMAD.IADD R109, R109, 0x1, R105 ;  /* 0x000000016d6d8824 */ /* 0x000fe200078e0269 */
[----:B------:R-:W-:Y:S01]  /*166c0*/  MOV R170, R120 ;  /* 0x0000007800aa7202 */ /* 0x000fe20000000f00 */
        /* <DEDUP_REMOVED lines=23> */
.L_x_6810:
[----:B------:R-:W-:Y:S04]  /*16840*/  IADD3 R113, R173, -0x1, RZ ;  /* 0xffffffffad717810 */ /* 0x000fe80007ffe0ff */
[----:B-1----:R-:W-:Y:S04]  /*16850*/  LEA R2, R113, R172, 0x7 ;  /* 0x000000ac71027211 */ /* 0x002fe800078e38ff */
        /* <DEDUP_REMOVED lines=36> */
[CC--:B------:R-:W-:Y:S02]  /*16aa0*/  FFMA.FTZ R15, R0.reuse, R118.reuse, R15 ;  /* 0x00000076000f7223 */ /* 0x0c0fe4000001000f */
[----:B------:R-:W-:Y:S01]  /*16ab0*/  FFMA.FTZ R13, R0, R118, R13 ;  /* 0x00000076000d7223 */ /* 0x000fe2000001000d */
[----:B------:R-:W-:Y:S01]  /*16ac0*/  IADD3 R118, R2, 0x59, RZ ;  /* 0x0000005902767810 */ /* 0x000fe20007ffe0ff */
[CC--:B------:R-:W-:Y:S02]  /*16ad0*/  FFMA.FTZ R19, R0.reuse, R110.reuse, R19 ;  /* 0x0000006e00137223 */ /* 0x0c0fe40000010013 */
[C---:B------:R-:W-:Y:S02]  /*16ae0*/  FFMA.FTZ R17, R0.reuse, R110, R17 ;  /* 0x0000006e00117223 */ /* 0x040fe40000010011 */
[----:B------:R1:W2:Y:S01]  /*16af0*/  I2F R110, R118 ;  /* 0x00000076006e7306 */ /* 0x0002a20000201400 */
[C---:B------:R-:W-:Y:S02]  /*16b00*/  FFMA.FTZ R6, R0.reuse, R107, R6 ;  /* 0x0000006b00067223 */ /* 0x040fe40000010006 */
[C---:B------:R-:W-:Y:S02]  /*16b10*/  FFMA.FTZ R7, R0.reuse, R106, R7 ;  /* 0x0000006a00077223 */ /* 0x040fe40000010007 */
[----:B------:R-:W-:Y:S01]  /*16b20*/  FFMA.FTZ R22, R0, R121, R22 ;  /* 0x0000007900167223 */ /* 0x000fe20000010016 */
[----:B------:R-:W-:Y:S01]  /*16b30*/  FMNMX.FTZ R120, R6, R103, !PT ;  /* 0x0000006706787209 */ /* 0x000fe20007810000 */
[----:B------:R-:W-:Y:S01]  /*16b40*/  FFMA.FTZ R20, R0, R121, R20 ;  /* 0x0000007900147223 */ /* 0x000fe20000010014 */
[----:B------:R-:W-:Y:S01]  /*16b50*/  IADD3 R121, R2, 0x60, RZ ;  /* 0x0000006002797810 */ /* 0x000fe20007ffe0ff */
[CC--:B------:R-:W-:Y:S02]  /*16b60*/  FFMA.FTZ R26, R0.reuse, R115.reuse, R26 ;  /* 0x00000073001a7223 */ /* 0x0c0fe4000001001a */
[C---:B------:R-:W-:Y:S02]  /*16b70*/  FFMA.FTZ R24, R0.reuse, R115, R24 ;  /* 0x0000007300187223 */ /* 0x040fe40000010018 */
[----:B------:R3:W-:Y:S01]  /*16b80*/  I2F R115, R121 ;  /* 0x0000007900737306 */ /* 0x0007e20000201400 */
[C---:B------:R-:W-:Y:S02]  /*16b90*/  FFMA.FTZ R10, R0.reuse, R105, R10 ;  /* 0x00000069000a7223 */ /* 0x040fe4000001000a */
[----:B------:R-:W-:Y:S01]  /*16ba0*/  FFMA.FTZ R4, R0, R107, R4 ;  /* 0x0000006b00047223 */ /* 0x000fe20000010004 */
[----:B------:R-:W-:Y:S01]  /*16bb0*/  IADD3 R107, R2, 0x48, RZ ;  /* 0x00000048026b7810 */ /* 0x000fe20007ffe0ff */
[CC--:B------:R-:W-:Y:S02]  /*16bc0*/  FFMA.FTZ R16, R0.reuse, R123.reuse, R16 ;  /* 0x0000007b00107223 */ /* 0x0c0fe40000010010 */
[C---:B------:R-:W-:Y:S01]  /*16bd0*/  FFMA.FTZ R18, R0.reuse, R123, R18 ;  /* 0x0000007b00127223 */ /* 0x040fe20000010012 */
[----:B------:R-:W-:Y:S01]  /*16be0*/  FMNMX.FTZ R123, R7, R120, !PT ;  /* 0x00000078077b7209 */ /* 0x000fe20007810000 */
[C---:B------:R-:W-:Y:S01]  /*16bf0*/  FFMA.FTZ R11, R0.reuse, R104, R11 ;  /* 0x00000068000b7223 */ /* 0x040fe2000001000b */
[----:B------:R-:W-:Y:S01]  /*16c00*/  I2F R107, R107 ;  /* 0x0000006b006b7306 */ /* 0x000fe20000201400 */
[----:B------:R-:W-:Y:S01]  /*16c10*/  FFMA.FTZ R5, R0, R106, R5 ;  /* 0x0000006a00057223 */ /* 0x000fe20000010005 */
[----:B------:R-:W-:Y:S01]  /*16c20*/  FMNMX.FTZ R120, R4, R102, !PT ;  /* 0x0000006604787209 */ /* 0x000fe20007810000 */
[-C--:B------:R-:W-:Y:S01]  /*16c30*/  FFMA.FTZ R23, R0, R116.reuse, R23 ;  /* 0x0000007400177223 */ /* 0x080fe20000010017 */
[----:B------:R-:W-:Y:S01]  /*16c40*/  IADD3 R106, R2, 0x49, RZ ;  /* 0x00000049026a7810 */ /* 0x000fe20007ffe0ff */
[----:B------:R-:W-:Y:S01]  /*16c50*/  FFMA.FTZ R21, R0, R116, R21 ;  /* 0x0000007400157223 */ /* 0x000fe20000010015 */
[----:B------:R-:W-:Y:S01]  /*16c60*/  FMNMX.FTZ R116, R10, R123, !PT ;  /* 0x0000007b0a747209 */ /* 0x000fe20007810000 */
[C---:B------:R-:W-:Y:S01]  /*16c70*/  FFMA.FTZ R8, R0.reuse, R105, R8 ;  /* 0x0000006900087223 */ /* 0x040fe20000010008 */
[----:B------:R-:W-:Y:S01]  /*16c80*/  FMNMX.FTZ R123, R5, R120, !PT ;  /* 0x00000078057b7209 */ /* 0x000fe20007810000 */
[C---:B------:R-:W-:Y:S01]  /*16c90*/  FFMA.FTZ R14, R0.reuse, R3, R14 ;  /* 0x00000003000e7223 */ /* 0x040fe2000001000e */
[----:B------:R-:W4:Y:S01]  /*16ca0*/  I2F R106, R106 ;  /* 0x0000006a006a7306 */ /* 0x000f220000201400 */
[----:B------:R-:W-:Y:S01]  /*16cb0*/  FMNMX.FTZ R125, R11, R116, !PT ;  /* 0x000000740b7d7209 */ /* 0x000fe20007810000 */
[----:B------:R-:W-:Y:S01]  /*16cc0*/  FFMA.FTZ R9, R0, R104, R9 ;  /* 0x0000006800097223 */ /* 0x000fe20000010009 */
[----:B-1----:R-:W-:Y:S01]  /*16cd0*/  FMNMX.FTZ R118, R8, R123, !PT ;  /* 0x0000007b08767209 */ /* 0x002fe20007810000 */
[----:B------:R-:W-:Y:S01]  /*16ce0*/  FFMA.FTZ R12, R0, R3, R12 ;  /* 0x00000003000c7223 */ /* 0x000fe2000001000c */
[----:B------:R-:W-:Y:S01]  /*16cf0*/  FMNMX.FTZ R116, R14, R125, !PT ;  /* 0x0000007d0e747209 */ /* 0x000fe20007810000 */
[CC--:B------:R-:W-:Y:S01]  /*16d00*/  FFMA.FTZ R30, R0.reuse, R119.reuse, R30 ;  /* 0x00000077001e7223 */ /* 0x0c0fe2000001001e */
[----:B------:R-:W-:Y:S01]  /*16d10*/  FMNMX.FTZ R125, R9, R118, !PT ;  /* 0x00000076097d7209 */ /* 0x000fe20007810000 */
[C---:B------:R-:W-:Y:S01]  /*16d20*/  FFMA.FTZ R28, R0.reuse, R119, R28 ;  /* 0x00000077001c7223 */ /* 0x040fe2000001001c */
[----:B------:R-:W-:Y:S01]  /*16d30*/  FMNMX.FTZ R123, R15, R116, !PT ;  /* 0x000000740f7b7209 */ /* 0x000fe20007810000 */
[----:B------:R-:W-:Y:S01]  /*16d40*/  FFMA.FTZ R34, R0, R117, R34 ;  /* 0x0000007500227223 */ /* 0x000fe20000010022 */
[----:B------:R-:W-:Y:S01]  /*16d50*/  FMNMX.FTZ R116, R12, R125, !PT ;  /* 0x0000007d0c747209 */ /* 0x000fe20007810000 */
[----:B------:R-:W-:Y:S01]  /*16d60*/  FFMA.FTZ R32, R0, R117, R32 ;  /* 0x0000007500207223 */ /* 0x000fe20000010020 */
[----:B------:R-:W-:Y:S01]  /*16d70*/  FMNMX.FTZ R118, R18, R123, !PT ;  /* 0x0000007b12767209 */ /* 0x000fe20007810000 */
[C---:B------:R-:W-:Y:S01]  /*16d80*/  FFMA.FTZ R31, R0.reuse, R114, R31 ;  /* 0x00000072001f7223 */ /* 0x040fe2000001001f */
[----:B------:R-:W-:Y:S01]  /*16d90*/  FMNMX.FTZ R123, R13, R116, !PT ;  /* 0x000000740d7b7209 */ /* 0x000fe20007810000 */
[----:B------:R-:W-:Y:S01]  /*16da0*/  FFMA.FTZ R29, R0, R114, R29 ;  /* 0x00000072001d7223 */ /* 0x000fe2000001001d */
[----:B------:R-:W-:Y:S01]  /*16db0*/  IADD3 R119, R2, 0x68, RZ ;  /* 0x0000006802777810 */ /* 0x000fe20007ffe0ff */
[CC--:B------:R-:W-:Y:S01]  /*16dc0*/  FFMA.FTZ R38, R0.reuse, R109.reuse, R38 ;  /* 0x0000006d00267223 */ /* 0x0c0fe20000010026 */
[----:B---3--:R-:W-:Y:S01]  /*16dd0*/  FMNMX.FTZ R121, R19, R118, !PT ;  /* 0x0000007613797209 */ /* 0x008fe20007810000 */
[----:B------:R-:W-:Y:S01]  /*16de0*/  FFMA.FTZ R36, R0, R109, R36 ;  /* 0x0000006d00247223 */ /* 0x000fe20000010024 */
[----:B------:R-:W1:Y:S01]  /*16df0*/  I2F R117, R119 ;  /* 0x0000007700757306 */ /* 0x000e620000201400 */
[----:B------:R-:W-:Y:S01]  /*16e00*/  FMNMX.FTZ R116, R16, R123, !PT ;  /* 0x0000007b10747209 */ /* 0x000fe20007810000 */
[-C--:B------:R-:W-:Y:S01]  /*16e10*/  FFMA.FTZ R27, R0, R112.reuse, R27 ;  /* 0x00000070001b7223 */ /* 0x080fe2000001001b */
[----:B------:R-:W-:Y:S01]  /*16e20*/  FMNMX.FTZ R114, R22, R121, !PT ;  /* 0x0000007916727209 */ /* 0x000fe20007810000 */
[C---:B------:R-:W-:Y:S01]  /*16e30*/  FFMA.FTZ R25, R0.reuse, R112, R25 ;  /* 0x0000007000197223 */ /* 0x040fe20000010019 */
[----:B------:R-:W-:Y:S01]  /*16e40*/  FMNMX.FTZ R121, R17, R116, !PT ;  /* 0x0000007411797209 */ /* 0x000fe20007810000 */
[CC--:B------:R-:W-:Y:S01]  /*16e50*/  FFMA.FTZ R35, R0.reuse, R111.reuse, R35 ;  /* 0x0000006f00237223 */ /* 0x0c0fe20000010023 */
[----:B------:R-:W-:Y:S01]  /*16e60*/  FMNMX.FTZ R123, R23, R114, !PT ;  /* 0x00000072177b7209 */ /* 0x000fe20007810000 */
[----:B------:R-:W-:Y:S01]  /*16e70*/  FFMA.FTZ R33, R0, R111, R33 ;  /* 0x0000006f00217223 */ /* 0x000fe20000010021 */
[----:B------:R-:W-:Y:S01]  /*16e80*/  IADD3 R114, R2, 0x69, RZ ;  /* 0x0000006902727810 */ /* 0x000fe20007ffe0ff */
[----:B------:R-:W-:Y:S01]  /*16e90*/  FFMA.FTZ R37, R0, R108, R37 ;  /* 0x0000006c00257223 */ /* 0x000fe20000010025 */
[----:B------:R-:W-:Y:S01]  /*16ea0*/  IADD3 R105, R2, 0x50, RZ ;  /* 0x0000005002697810 */ /* 0x000fe20007ffe0ff */
[-C--:B--2---:R-:W-:Y:S01]  /*16eb0*/  FFMA.FTZ R51, R0, R110.reuse, R51 ;  /* 0x0000006e00337223 */ /* 0x084fe20000010033 */
[----:B------:R-:W2:Y:S01]  /*16ec0*/  I2F R109, R114 ;  /* 0x00000072006d7306 */ /* 0x000ea20000201400 */
[----:B------:R-:W-:Y:S01]  /*16ed0*/  FMNMX.FTZ R118, R20, R121, !PT ;  /* 0x0000007914767209 */ /* 0x000fe20007810000 */
[----:B------:R-:W-:Y:S01]  /*16ee0*/  FFMA.FTZ R49, R0, R110, R49 ;  /* 0x0000006e00317223 */ /* 0x000fe20000010031 */
[----:B------:R-:W-:Y:S01]  /*16ef0*/  FMNMX.FTZ R116, R26, R123, !PT ;  /* 0x0000007b1a747209 */ /* 0x000fe20007810000 */
[C---:B----4-:R-:W-:Y:S01]  /*16f00*/  FFMA.FTZ R43, R0.reuse, R106, R43 ;  /* 0x0000006a002b7223 */ /* 0x050fe2000001002b */
[----:B------:R-:W-:Y:S01]  /*16f10*/  FMNMX.FTZ R121, R21, R118, !PT ;  /* 0x0000007615797209 */ /* 0x000fe20007810000 */
[CC--:B------:R-:W-:Y:S01]  /*16f20*/  FFMA.FTZ R42, R0.reuse, R107.reuse, R42 ;  /* 0x0000006b002a7223 */ /* 0x0c0fe2000001002a */
[----:B------:R-:W-:Y:S01]  /*16f30*/  FMNMX.FTZ R111, R27, R116, !PT ;  /* 0x000000741b6f7209 */ /* 0x000fe20007810000 */
[----:B------:R-:W-:Y:S01]  /*16f40*/  FFMA.FTZ R40, R0, R107, R40 ;  /* 0x0000006b00287223 */ /* 0x000fe20000010028 */
[----:B------:R-:W-:Y:S01]  /*16f50*/  FMNMX.FTZ R116, R24, R121, !PT ;  /* 0x0000007918747209 */ /* 0x000fe20007810000 */
[----:B------:R-:W3:Y:S01]  /*16f60*/  I2F R105, R105 ;  /* 0x0000006900697306 */ /* 0x000ee20000201400 */
[----:B------:R-:W-:Y:S01]  /*16f70*/  FMNMX.FTZ R118, R30, R111, !PT ;  /* 0x0000006f1e767209 */ /* 0x000fe20007810000 */
[C---:B------:R-:W-:Y:S01]  /*16f80*/  FFMA.FTZ R41, R0.reuse, R106, R41 ;  /* 0x0000006a00297223 */ /* 0x040fe20000010029 */
[----:B------:R-:W-:Y:S01]  /*16f90*/  FMNMX.FTZ R121, R25, R116, !PT ;  /* 0x0000007419797209 */ /* 0x000fe20007810000 */
[----:B------:R-:W-:Y:S01]  /*16fa0*/  FFMA.FTZ R54, R0, R115, R54 ;  /* 0x0000007300367223 */ /* 0x000fe20000010036 */
[----:B------:R-:W-:Y:S01]  /*16fb0*/  IADD3 R104, R2, 0x51, RZ ;  /* 0x0000005102687810 */ /* 0x000fe20007ffe0ff */
[-C--:B-1----:R-:W-:Y:S01]  /*16fc0*/  FFMA.FTZ R58, R0, R117.reuse, R58 ;  /* 0x00000075003a7223 */ /* 0x082fe2000001003a */
[----:B------:R-:W-:Y:S01]  /*16fd0*/  IADD3 R3, R2, 0x58, RZ ;  /* 0x0000005802037810 */ /* 0x000fe20007ffe0ff */
[C---:B------:R-:W-:Y:S01]  /*16fe0*/  FFMA.FTZ R56, R0.reuse, R117, R56 ;  /* 0x0000007500387223 */ /* 0x040fe20000010038 */
[----:B------:R-:W-:Y:S01]  /*16ff0*/  FMNMX.FTZ R119, R31, R118, !PT ;  /* 0x000000761f777209 */ /* 0x000fe20007810000 */
[----:B------:R-:W-:Y:S01]  /*17000*/  FFMA.FTZ R52, R0, R115, R52 ;  /* 0x0000007300347223 */ /* 0x000fe20000010034 */
[----:B------:R-:W1:Y:S01]  /*17010*/  I2F R104, R104 ;  /* 0x0000006800687306 */ /* 0x000e620000201400 */
[----:B------:R-:W-:Y:S02]  /*17020*/  FMNMX.FTZ R116, R28, R121, !PT ;  /* 0x000000791c747209 */ /* 0x000fe40007810000 */
[----:B------:R-:W-:Y:S01]  /*17030*/  FMNMX.FTZ R108, R34, R119, !PT ;  /* 0x00000077226c7209 */ /* 0x000fe20007810000 */
[CC--:B--2---:R-:W-:Y:S01]  /*17040*/  FFMA.FTZ R59, R0.reuse, R109.reuse, R59 ;  /* 0x0000006d003b7223 */ /* 0x0c4fe2000001003b */
[----:B------:R-:W-:Y:S01]  /*17050*/  FMNMX.FTZ R119, R29, R116, !PT ;  /* 0x000000741d777209 */ /* 0x000fe20007810000 */
[----:B------:R-:W-:Y:S01]  /*17060*/  FFMA.FTZ R57, R0, R109, R57 ;  /* 0x0000006d00397223 */ /* 0x000fe20000010039 */
[----:B------:R-:W-:Y:S02]  /*17070*/  FMNMX.FTZ R121, R35, R108, !PT ;  /* 0x0000006c23797209 */ /* 0x000fe40007810000 */
[----:B------:R-:W-:Y:S01]  /*17080*/  FMNMX.FTZ R114, R32, R119, !PT ;  /* 0x0000007720727209 */ /* 0x000fe20007810000 */
[----:B------:R-:W2:Y:S01]  /*17090*/  I2F R3, R3 ;  /* 0x0000000300037306 */ /* 0x000ea20000201400 */
[C---:B------:R-:W-:Y:S02]  /*170a0*/  IADD3 R111, R2.reuse, 0x70, RZ ;  /* 0x00000070026f7810 */ /* 0x040fe40007ffe0ff */
[----:B------:R-:W-:Y:S01]  /*170b0*/  IADD3 R106, R2, 0x71, RZ ;  /* 0x00000071026a7810 */ /* 0x000fe20007ffe0ff */
[----:B---3--:R-:W-:Y:S01]  /*170c0*/  FFMA.FTZ R46, R0, R105, R46 ;  /* 0x00000069002e7223 */ /* 0x008fe2000001002e */
[----:B------:R-:W-:Y:S01]  /*170d0*/  FMNMX.FTZ R108, R38, R121, !PT ;  /* 0x00000079266c7209 */ /* 0x000fe20007810000 */
[----:B------:R-:W-:Y:S01]  /*170e0*/  FFMA.FTZ R44, R0, R105, R44 ;  /* 0x00000069002c7223 */ /* 0x000fe2000001002c */
[----:B------:R-:W-:Y:S02]  /*170f0*/  FMNMX.FTZ R121, R33, R114, !PT ;  /* 0x0000007221797209 */ /* 0x000fe40007810000 */
[----:B------:R-:W-:Y:S01]  /*17100*/  FMNMX.FTZ R119, R39, R108, !PT ;  /* 0x0000006c27777209 */ /* 0x000fe20007810000 */
[----:B------:R3:W4:Y:S01]  /*17110*/  I2F R107, R111 ;  /* 0x0000006f006b7306 */ /* 0x0007220000201400 */
[----:B------:R-:W-:Y:S02]  /*17120*/  FMNMX.FTZ R108, R36, R121, !PT ;  /* 0x00000079246c7209 */ /* 0x000fe40007810000 */
[----:B------:R-:W-:Y:S01]  /*17130*/  FMNMX.FTZ R114, R42, R119, !PT ;  /* 0x000000772a727209 */ /* 0x000fe20007810000 */
[C---:B-1----:R-:W-:Y:S01]  /*17140*/  FFMA.FTZ R47, R0.reuse, R104, R47 ;  /* 0x00000068002f7223 */ /* 0x042fe2000001002f */
[----:B------:R-:W-:Y:S01]  /*17150*/  FMNMX.FTZ R121, R37, R108, !PT ;  /* 0x0000006c25797209 */ /* 0x000fe20007810000 */
[----:B------:R-:W-:Y:S01]  /*17160*/  FFMA.FTZ R45, R0, R104, R45 ;  /* 0x00000068002d7223 */ /* 0x000fe2000001002d */
[----:B------:R-:W-:Y:S02]  /*17170*/  FMNMX.FTZ R119, R43, R114, !PT ;  /* 0x000000722b777209 */ /* 0x000fe40007810000 */
[----:B------:R-:W-:Y:S01]  /*17180*/  FMNMX.FTZ R108, R40, R121, !PT ;  /* 0x00000079286c7209 */ /* 0x000fe20007810000 */
[----:B------:R1:W5:Y:S01]  /*17190*/  I2F R105, R106 ;  /* 0x0000006a00697306 */ /* 0x0003620000201400 */
[----:B------:R-:W-:Y:S02]  /*171a0*/  IADD3 R112, R2, 0x61, RZ ;  /* 0x0000006102707810 */ /* 0x000fe40007ffe0ff */
[----:B------:R-:W-:Y:S01]  /*171b0*/  FMNMX.FTZ R104, R46, R119, !PT ;  /* 0x000000772e687209 */ /* 0x000fe20007810000 */
[CC--:B--2---:R-:W-:Y:S02]  /*171c0*/  FFMA.FTZ R50, R0.reuse, R3.reuse, R50 ;  /* 0x0000000300327223 */ /* 0x0c4fe40000010032 */
[----:B------:R-:W-:Y:S01]  /*171d0*/  FFMA.FTZ R48, R0, R3, R48 ;  /* 0x0000000300307223 */ /* 0x000fe20000010030 */
[----:B------:R-:W-:Y:S02]  /*171e0*/  FMNMX.FTZ R3, R41, R108, !PT ;  /* 0x0000006c29037209 */ /* 0x000fe40007810000 */
[----:B------:R-:W-:Y:S01]  /*171f0*/  FMNMX.FTZ R119, R47, R104, !PT ;  /* 0x000000682f777209 */ /* 0x000fe20007810000 */
        /* <DEDUP_REMOVED lines=27> */
[----:B------:R-:W-:Y:S01]  /*173b0*/  FMNMX.FTZ R106, R62, R115, !PT ;  /* 0x000000733e6a7209 */ /* 0x000fe20007810000 */
[C---:B-1----:R-:W-:Y:S03]  /*173c0*/  FFMA.FTZ R67, R0.reuse, R2, R67 ;  /* 0x0000000200437223 */ /* 0x042fe60000010043 */
        /* <DEDUP_REMOVED lines=13> */
[----:B------:R-:W-:Y:S08]  /*174a0*/  LDSM.16.MT88.4 R108, [R150+0x6000] ;  /* 0x00600000966c783b */ /* 0x000ff00000004200 */
[----:B------:R-:W2:Y:S01]  /*174b0*/  SHFL.BFLY PT, R3, R106, 0x1, 0x1f ;  /* 0x0c201f006a037f89 */ /* 0x000ea200000e0000 */
[----:B-1----:R-:W-:Y:S04]  /*174c0*/  FMNMX.FTZ R2, R105, R2, !PT ;  /* 0x0000000269027209 */ /* 0x002fe80007810000 */
[C---:B------:R-:W-:Y:S01]  /*174d0*/  FSETP.NEU.FTZ.AND P0, PT, R2.reuse, -INF , PT ;  /* 0xff8000000200780b */ /* 0x040fe20003f1d000 */
[C---:B------:R-:W-:Y:S02]  /*174e0*/  FADD.FTZ R104, -R2.reuse, R103 ;  /* 0x0000006702687221 */ /* 0x040fe40000010100 */
[----:B------:R-:W-:Y:S02]  /*174f0*/  FMUL.FTZ R116, R2, c[0x0][0x23c] ;  /* 0x00008f0002747a20 */ /* 0x000fe40000410000 */
[----:B------:R-:W-:Y:S03]  /*17500*/  FMUL.FTZ R103, R104, c[0x0][0x23c] ;  /* 0x00008f0068677a20 */ /* 0x000fe60000410000 */
[----:B------:R-:W-:Y:S03]  /*17510*/  FSEL R116, R116, RZ, P0 ;  /* 0x000000ff74747208 */ /* 0x000fe60000000000 */
[----:B------:R-:W1:Y:S01]  /*17520*/  MUFU.EX2 R103, R103 ;  /* 0x0000006700677308 */ /* 0x000e620000000800 */
[----:B--2---:R-:W-:Y:S01]  /*17530*/  FMNMX.FTZ R3, R106, R3, !PT ;  /* 0x000000036a037209 */ /* 0x004fe20007810000 */
[--C-:B------:R-:W-:Y:S02]  /*17540*/  FFMA.FTZ R130, R34, c[0x0][0x23c], -R116.reuse ;  /* 0x00008f0022827a23 */ /* 0x100fe40000010874 */
[----:B------:R-:W-:Y:S01]  /*17550*/  FFMA.FTZ R129, R35, c[0x0][0x23c], -R116 ;  /* 0x00008f0023817a23 */ /* 0x000fe20000010874 */
[C---:B------:R-:W-:Y:S01]  /*17560*/  FSETP.NEU.FTZ.AND P0, PT, R3.reuse, -INF , PT ;  /* 0xff8000000300780b */ /* 0x040fe20003f1d000 */
[----:B------:R-:W-:Y:S02]  /*17570*/  FADD.FTZ R104, -R3, R102 ;  /* 0x0000006603687221 */ /* 0x000fe40000010100 */
[--C-:B------:R-:W-:Y:S02]  /*17580*/  FFMA.FTZ R118, R10, c[0x0][0x23c], -R116.reuse ;  /* 0x00008f000a767a23 */ /* 0x100fe40000010874 */
[----:B------:R-:W-:Y:S01]  /*17590*/  MUFU.EX2 R130, R130 ;  /* 0x0000008200827308 */ /* 0x000fe20000000800 */
[----:B------:R-:W-:Y:S02]  /*175a0*/  FMUL.FTZ R102, R104, c[0x0][0x23c] ;  /* 0x00008f0068667a20 */ /* 0x000fe40000410000 */
[----:B------:R-:W2:Y:S01]  /*175b0*/  LDSM.16.MT88.4 R104, [R152+0x6000] ;  /* 0x006000009868783b */ /* 0x000ea20000004200 */
[--C-:B------:R-:W-:Y:S02]  /*175c0*/  FFMA.FTZ R115, R11, c[0x0][0x23c], -R116.reuse ;  /* 0x00008f000b737a23 */ /* 0x100fe40000010874 */
[--C-:B------:R-:W-:Y:S02]  /*175d0*/  FFMA.FTZ R121, R14, c[0x0][0x23c], -R116.reuse ;  /* 0x00008f000e797a23 */ /* 0x100fe40000010874 */
[--C-:B------:R-:W-:Y:S02]  /*175e0*/  FFMA.FTZ R114, R15, c[0x0][0x23c], -R116.reuse ;  /* 0x00008f000f727a23 */ /* 0x100fe40000010874 */
[----:B------:R-:W3:Y:S01]  /*175f0*/  MUFU.EX2 R102, R102 ;  /* 0x0000006600667308 */ /* 0x000ee20000000800 */
[----:B------:R-:W-:Y:S02]  /*17600*/  FMUL.FTZ R112, R3, c[0x0][0x23c] ;  /* 0x00008f0003707a20 */ /* 0x000fe40000410000 */
[----:B------:R-:W-:Y:S02]  /*17610*/  FFMA.FTZ R125, R6, c[0x0][0x23c], -R116 ;  /* 0x00008f00067d7a23 */ /* 0x000fe40000010874 */
[C---:B-1----:R-:W-:Y:S01]  /*17620*/  FMUL.FTZ R10, R103.reuse, R94 ;  /* 0x0000005e670a7220 */ /* 0x042fe20000410000 */
[----:B------:R-:W-:Y:S01]  /*17630*/  FSEL R112, R112, RZ, P0 ;  /* 0x000000ff70707208 */ /* 0x000fe20000000000 */
[----:B------:R-:W-:Y:S01]  /*17640*/  FMUL.FTZ R11, R103, R95 ;  /* 0x0000005f670b7220 */ /* 0x000fe20000410000 */
[----:B------:R-:W-:Y:S01]  /*17650*/  ISETP.GT.AND P0, PT, R173, 0x1, PT ;  /* 0x00000001ad00780c */ /* 0x000fe20003f04270 */
[----:B------:R-:W-:Y:S01]  /*17660*/  FMUL.FTZ R14, R103, R90 ;  /* 0x0000005a670e7220 */ /* 0x000fe20000410000 */
[----:B------:R-:W-:Y:S01]  /*17670*/  MUFU.EX2 R125, R125 ;  /* 0x0000007d007d7308 */ /* 0x000fe20000000800 */
[--C-:B------:R-:W-:Y:S01]  /*17680*/  FFMA.FTZ R120, R8, c[0x0][0x23c], -R112.reuse ;  /* 0x00008f0008787a23 */ /* 0x100fe20000010870 */
[----:B------:R-:W-:Y:S01]  /*17690*/  MOV R173, R113 ;  /* 0x0000007100ad7202 */ /* 0x000fe20000000f00 */
[----:B------:R-:W-:Y:S02]  /*176a0*/  FFMA.FTZ R117, R9, c[0x0][0x23c], -R112 ;  /* 0x00008f0009757a23 */ /* 0x000fe40000010870 */
[----:B------:R-:W-:Y:S02]  /*176b0*/  FFMA.FTZ R124, R7, c[0x0][0x23c], -R116 ;  /* 0x00008f00077c7a23 */ /* 0x000fe40000010874 */
[--C-:B------:R-:W-:Y:S02]  /*176c0*/  FFMA.FTZ R126, R4, c[0x0][0x23c], -R112.reuse ;  /* 0x00008f00047e7a23 */ /* 0x100fe40000010870 */
[--C-:B------:R-:W-:Y:S01]  /*176d0*/  FFMA.FTZ R119, R5, c[0x0][0x23c], -R112.reuse ;  /* 0x00008f0005777a23 */ /* 0x100fe20000010870 */
[----:B------:R-:W-:Y:S01]  /*176e0*/  MUFU.EX2 R118, R118 ;  /* 0x0000007600767308 */ /* 0x000fe20000000800 */
[----:B------:R-:W-:Y:S02]  /*176f0*/  FMUL.FTZ R15, R103, R91 ;  /* 0x0000005b670f7220 */ /* 0x000fe40000410000 */
[--C-:B------:R-:W-:Y:S02]  /*17700*/  FFMA.FTZ R132, R28, c[0x0][0x23c], -R112.reuse ;  /* 0x00008f001c847a23 */ /* 0x100fe40000010870 */
[C---:B---3--:R-:W-:Y:S02]  /*17710*/  FMUL.FTZ R8, R102.reuse, R92 ;  /* 0x0000005c66087220 */ /* 0x048fe40000410000 */
[----:B------:R-:W-:Y:S02]  /*17720*/  FMUL.FTZ R9, R102, R93 ;  /* 0x0000005d66097220 */ /* 0x000fe40000410000 */
[----:B------:R-:W1:Y:S01]  /*17730*/  LDSM.16.MT88.4 R92, [R149+0x6000] ;  /* 0x00600000955c783b */ /* 0x000e620000004200 */
[----:B------:R-:W3:Y:S01]  /*17740*/  MUFU.EX2 R124, R124 ;  /* 0x0000007c007c7308 */ /* 0x000ee20000000800 */
[--C-:B------:R-:W-:Y:S02]  /*17750*/  FFMA.FTZ R131, R29, c[0x0][0x23c], -R112.reuse ;  /* 0x00008f001d837a23 */ /* 0x100fe40000010870 */
[--C-:B------:R-:W-:Y:S02]  /*17760*/  FFMA.FTZ R32, R32, c[0x0][0x23c], -R112.reuse ;  /* 0x00008f0020207a23 */ /* 0x100fe40000010870 */
[--C-:B------:R-:W-:Y:S02]  /*17770*/  FFMA.FTZ R134, R37, c[0x0][0x23c], -R112.reuse ;  /* 0x00008f0025867a23 */ /* 0x100fe40000010870 */
        /* <DEDUP_REMOVED lines=9> */
[----:B------:R-:W-:Y:S02]  /*17810*/  FMUL.FTZ R69, R102, R69 ;  /* 0x0000004566457220 */ /* 0x000fe40000410000 */
[C---:B------:R-:W-:Y:S01]  /*17820*/  FMUL.FTZ R74, R103.reuse, R74 ;  /* 0x0000004a674a7220 */ /* 0x040fe20000410000 */
[----:B---3--:R-:W-:Y:S01]  /*17830*/  F2FP.PACK_AB R97, R124, R125 ;  /* 0x0000007d7c61723e */ /* 0x008fe200000000ff */
[----:B------:R-:W-:Y:S02]  /*17840*/  FMUL.FTZ R75, R103, R75 ;  /* 0x0000004b674b7220 */ /* 0x000fe40000410000 */
[C---:B------:R-:W-:Y:S02]  /*17850*/  FMUL.FTZ R72, R102.reuse, R72 ;  /* 0x0000004866487220 */ /* 0x040fe40000410000 */
[----:B------:R-:W-:Y:S01]  /*17860*/  FMUL.FTZ R73, R102, R73 ;  /* 0x0000004966497220 */ /* 0x000fe20000410000 */
[----:B------:R-:W3:Y:S01]  /*17870*/  MUFU.EX2 R119, R119 ;  /* 0x0000007700777308 */ /* 0x000ee20000000800 */
[----:B------:R-:W-:Y:S02]  /*17880*/  FFMA.FTZ R123, R12, c[0x0][0x23c], -R112 ;  /* 0x00008f000c7b7a23 */ /* 0x000fe40000010870 */
[C---:B------:R-:W-:Y:S01]  /*17890*/  FMUL.FTZ R12, R102.reuse, R88 ;  /* 0x00000058660c7220 */ /* 0x040fe20000410000 */
[----:B----4-:R-:W-:Y:S01]  /*178a0*/  F2FP.PACK_AB R99, R115, R118 ;  /* 0x000000767363723e */ /* 0x010fe200000000ff */
        /* <DEDUP_REMOVED lines=9> */
[----:B------:R-:W4:Y:S01]  /*17940*/  MUFU.EX2 R117, R117 ;  /* 0x0000007500757308 */ /* 0x000f220000000800 */
[----:B------:R-:W-:Y:S02]  /*17950*/  FFMA.FTZ R18, R18, c[0x0][0x23c], -R116 ;  /* 0x00008f0012127a23 */ /* 0x000fe40000010874 */
[--C-:B------:R-:W-:Y:S01]  /*17960*/  FFMA.FTZ R122, R16, c[0x0][0x23c], -R112.reuse ;  /* 0x00008f00107a7a23 */ /* 0x100fe20000010870 */
[----:B---3--:R-:W-:Y:S01]  /*17970*/  F2FP.PACK_AB R96, R119, R126 ;  /* 0x0000007e7760723e */ /* 0x008fe200000000ff */
[----:B------:R-:W-:Y:S02]  /*17980*/  FMUL.FTZ R16, R102, R84 ;  /* 0x0000005466107220 */ /* 0x000fe40000410000 */
[--C-:B------:R-:W-:Y:S02]  /*17990*/  FFMA.FTZ R128, R20, c[0x0][0x23c], -R112.reuse ;  /* 0x00008f0014807a23 */ /* 0x100fe40000010870 */
[----:B------:R-:W-:Y:S01]  /*179a0*/  FFMA.FTZ R127, R21, c[0x0][0x23c], -R112 ;  /* 0x00008f00157f7a23 */ /* 0x000fe20000010870 */
[----:B------:R-:W-:Y:S01]  /*179b0*/  MUFU.EX2 R121, R121 ;  /* 0x0000007900797308 */ /* 0x000fe20000000800 */
[--C-:B------:R-:W-:Y:S02]  /*179c0*/  FFMA.FTZ R133, R42, c[0x0][0x23c], -R116.reuse ;  /* 0x00008f002a857a23 */ /* 0x100fe40000010874 */
[----:B------:R-:W-:Y:S02]  /*179d0*/  FFMA.FTZ R42, R43, c[0x0][0x23c], -R116 ;  /* 0x00008f002b2a7a23 */ /* 0x000fe40000010874 */
[--C-:B------:R-:W-:Y:S02]  /*179e0*/  FFMA.FTZ R43, R36, c[0x0][0x23c], -R112.reuse ;  /* 0x00008f00242b7a23 */ /* 0x100fe40000010870 */
[--C-:B------:R-:W-:Y:S02]  /*179f0*/  FFMA.FTZ R40, R40, c[0x0][0x23c], -R112.reuse ;  /* 0x00008f0028287a23 */ /* 0x100fe40000010870 */
[----:B------:R-:W-:Y:S01]  /*17a00*/  FFMA.FTZ R41, R41, c[0x0][0x23c], -R112 ;  /* 0x00008f0029297a23 */ /* 0x000fe20000010870 */
[----:B------:R-:W3:Y:S01]  /*17a10*/  MUFU.EX2 R114, R114 ;  /* 0x0000007200727308 */ /* 0x000ee20000000800 */
[--C-:B------:R-:W-:Y:S02]  /*17a20*/  FFMA.FTZ R46, R46, c[0x0][0x23c], -R116.reuse ;  /* 0x00008f002e2e7a23 */ /* 0x100fe40000010874 */
[--C-:B------:R-:W-:Y:S01]  /*17a30*/  FFMA.FTZ R47, R47, c[0x0][0x23c], -R116.reuse ;  /* 0x00008f002f2f7a23 */ /* 0x100fe20000010874 */
[----:B----4-:R-:W-:Y:S01]  /*17a40*/  F2FP.PACK_AB R98, R117, R120 ;  /* 0x000000787562723e */ /* 0x010fe200000000ff */
[--C-:B------:R-:W-:Y:S02]  /*17a50*/  FFMA.FTZ R135, R50, c[0x0][0x23c], -R116.reuse ;  /* 0x00008f0032877a23 */ /* 0x100fe40000010874 */
[----:B------:R-:W-:Y:S02]  /*17a60*/  FFMA.FTZ R50, R51, c[0x0][0x23c], -R116 ;  /* 0x00008f0033327a23 */ /* 0x000fe40000010874 */
        /* <DEDUP_REMOVED lines=8> */
[----:B------:R-:W-:Y:S02]  /*17af0*/  FFMA.FTZ R49, R49, c[0x0][0x23c], -R112 ;  /* 0x00008f0031317a23 */ /* 0x000fe40000010870 */
[--C-:B------:R-:W-:Y:S02]  /*17b00*/  FFMA.FTZ R54, R54, c[0x0][0x23c], -R116.reuse ;  /* 0x00008f0036367a23 */ /* 0x100fe40000010874 */
[C---:B------:R-:W-:Y:S03]  /*17b10*/  HMMA.16816.F32 R68, R96.reuse, R108, R68 ;  /* 0x0000006c6044723c */ /* 0x040fe60000001844 */
[----:B------:R4:W-:Y:S01]  /*17b20*/  MUFU.EX2 R109, R18 ;  /* 0x00000012006d7308 */ /* 0x0009e20000000800 */
[--C-:B------:R-:W-:Y:S02]  /*17b30*/  FFMA.FTZ R51, R55, c[0x0][0x23c], -R116.reuse ;  /* 0x00008f0037337a23 */ /* 0x100fe40000010874 */
[--C-:B------:R-:W-:Y:S02]  /*17b40*/  FFMA.FTZ R58, R58, c[0x0][0x23c], -R116.reuse ;  /* 0x00008f003a3a7a23 */ /* 0x100fe40000010874 */
[C---:B------:R-:W-:Y:S04]  /*17b50*/  HMMA.16816.F32 R72, R96.reuse, R110, R72 ;  /* 0x0000006e6048723c */ /* 0x040fe80000001848 */
[----:B------:R-:W-:Y:S01]  /*17b60*/  FFMA.FTZ R108, R19, c[0x0][0x23c], -R116 ;  /* 0x00008f00136c7a23 */ /* 0x000fe20000010874 */
[----:B------:R-:W-:Y:S01]  /*17b70*/  MUFU.EX2 R128, R128 ;  /* 0x0000008000807308 */ /* 0x000fe20000000800 */
[----:B------:R-:W-:Y:S02]  /*17b80*/  FMUL.FTZ R19, R103, R87 ;  /* 0x0000005767137220 */ /* 0x000fe40000410000 */
[--C-:B------:R-:W-:Y:S01]  /*17b90*/  FFMA.FTZ R110, R13, c[0x0][0x23c], -R112.reuse ;  /* 0x00008f000d6e7a23 */ /* 0x100fe20000010870 */
[C---:B-1----:R-:W-:Y:S03]  /*17ba0*/  HMMA.16816.F32 R76, R96.reuse, R92, R76 ;  /* 0x0000005c604c723c */ /* 0x042fe6000000184c */
[C---:B------:R-:W-:Y:S02]  /*17bb0*/  FMUL.FTZ R13, R102.reuse, R89 ;  /* 0x00000059660d7220 */ /* 0x040fe40000410000 */
[----:B------:R-:W1:Y:S01]  /*17bc0*/  LDSM.16.MT88.4 R88, [R152+0x6800] ;  /* 0x006800009858783b */ /* 0x000e620000004200 */
[----:B------:R-:W5:Y:S01]  /*17bd0*/  MUFU.EX2 R108, R108 ;  /* 0x0000006c006c7308 */ /* 0x000f620000000800 */
[----:B------:R-:W-:Y:S02]  /*17be0*/  FFMA.FTZ R111, R17, c[0x0][0x23c], -R112 ;  /* 0x00008f00116f7a23 */ /* 0x000fe40000010870 */
[----:B------:R-:W-:Y:S01]  /*17bf0*/  FMUL.FTZ R17, R102, R85 ;  /* 0x0000005566117220 */ /* 0x000fe20000410000 */
[C---:B------:R-:W-:Y:S03]  /*17c00*/  HMMA.16816.F32 R12, R96.reuse, R94, R12 ;  /* 0x0000005e600c723c */ /* 0x040fe6000000180c */
[----:B------:R-:W1:Y:S01]  /*17c10*/  LDSM.16.MT88.4 R92, [R150+0x6800] ;  /* 0x00680000965c783b */ /* 0x000e620000004200 */
[----:B---3--:R-:W-:Y:S01]  /*17c20*/  F2FP.PACK_AB R85, R114, R121 ;  /* 0x000000797255723e */ /* 0x008fe200000000ff */
[----:B----4-:R-:W-:Y:S01]  /*17c30*/  FMUL.FTZ R18, R103, R86 ;  /* 0x0000005667127220 */ /* 0x010fe20000410000 */
[----:B------:R-:W3:Y:S01]  /*17c40*/  MUFU.EX2 R110, R110 ;  /* 0x0000006e006e7308 */ /* 0x000ee20000000800 */
[----:B------:R-:W-:Y:S02]  /*17c50*/  FFMA.FTZ R55, R59, c[0x0][0x23c], -R116 ;  /* 0x00008f003b377a23 */ /* 0x000fe40000010874 */
[--C-:B------:R-:W-:Y:S03]  /*17c60*/  FFMA.FTZ R52, R52, c[0x0][0x23c], -R112.reuse ;  /* 0x00008f0034347a23 */ /* 0x100fe60000010870 */
[C---:B--2---:R-:W-:Y:S03]  /*17c70*/  HMMA.16816.F32 R16, R96.reuse, R104, R16 ;  /* 0x000000686010723c */ /* 0x044fe60000001810 */
[--C-:B------:R-:W-:Y:S01]  /*17c80*/  FFMA.FTZ R53, R53, c[0x0][0x23c], -R112.reuse ;  /* 0x00008f0035357a23 */ /* 0x100fe20000010870 */
[----:B------:R-:W2:Y:S01]  /*17c90*/  MUFU.EX2 R111, R111 ;  /* 0x0000006f006f7308 */ /* 0x000ea20000000800 */
[----:B------:R-:W-:Y:S02]  /*17ca0*/  FFMA.FTZ R56, R56, c[0x0][0x23c], -R112 ;  /* 0x00008f0038387a23 */ /* 0x000fe40000010870 */
[--C-:B------:R-:W-:Y:S01]  /*17cb0*/  FFMA.FTZ R104, R27, c[0x0][0x23c], -R116.reuse ;  /* 0x00008f001b687a23 */ /* 0x100fe20000010874 */
[----:B------:R-:W-:Y:S01]  /*17cc0*/  HMMA.16816.F32 R80, R96, R106, R80 ;  /* 0x0000006a6050723c */ /* 0x000fe20000001850 */
[----:B------:R-:W4:Y:S03]  /*17cd0*/  LDSM.16.MT88.4 R96, [R149+0x6800] ;  /* 0x006800009560783b */ /* 0x000f260000004200 */
[----:B-----5:R-:W-:Y:S01]  /*17ce0*/  F2FP.PACK_AB R87, R108, R109 ;  /* 0x0000006d6c57723e */ /* 0x020fe200000000ff */
[--C-:B------:R-:W-:Y:S01]  /*17cf0*/  FFMA.FTZ R105, R22, c[0x0][0x23c], -R116.reuse ;  /* 0x00008f0016697a23 */ /* 0x100fe20000010874 */
[----:B------:R-:W-:Y:S01]  /*17d00*/  MUFU.EX2 R104, R104 ;  /* 0x0000006800687308 */ /* 0x000fe20000000800 */
[--C-:B------:R-:W-:Y:S02]  /*17d10*/  FFMA.FTZ R107, R26, c[0x0][0x23c], -R116.reuse ;  /* 0x00008f001a6b7a23 */ /* 0x100fe40000010874 */
[----:B------:R-:W-:Y:S03]  /*17d20*/  FFMA.FTZ R106, R23, c[0x0][0x23c], -R116 ;  /* 0x00008f00176a7a23 */ /* 0x000fe60000010874 */
[----:B---3--:R-:W-:Y:S01]  /*17d30*/  F2FP.PACK_AB R84, R110, R123 ;  /* 0x0000007b6e54723e */ /* 0x008fe200000000ff */
[--C-:B------:R-:W-:Y:S02]  /*17d40*/  FFMA.FTZ R22, R24, c[0x0][0x23c], -R112.reuse ;  /* 0x00008f0018167a23 */ /* 0x100fe40000010870 */
[----:B------:R-:W-:Y:S01]  /*17d50*/  FFMA.FTZ R57, R57, c[0x0][0x23c], -R112 ;  /* 0x00008f0039397a23 */ /* 0x000fe20000010870 */
[----:B------:R-:W-:Y:S01]  /*17d60*/  MUFU.EX2 R105, R105 ;  /* 0x0000006900697308 */ /* 0x000fe20000000800 */
[----:B------:R-:W-:Y:S01]  /*17d70*/  FFMA.FTZ R126, R102, R177, R126 ;  /* 0x000000b1667e7223 */ /* 0x000fe2000001007e */
[----:B------:R-:W-:Y:S01]  /*17d80*/  MOV R102, R3 ;  /* 0x0000000300667202 */ /* 0x000fe20000000f00 */
[--C-:B------:R-:W-:Y:S01]  /*17d90*/  FFMA.FTZ R59, R62, c[0x0][0x23c], -R116.reuse ;  /* 0x00008f003e3b7a23 */ /* 0x100fe20000010874 */
[----:B--2---:R-:W-:Y:S01]  /*17da0*/  F2FP.PACK_AB R86, R111, R122 ;  /* 0x0000007a6f56723e */ /* 0x004fe200000000ff */
[--C-:B------:R-:W-:Y:S02]  /*17db0*/  FFMA.FTZ R62, R63, c[0x0][0x23c], -R116.reuse ;  /* 0x00008f003f3e7a23 */ /* 0x100fe40000010874 */
[----:B------:R-:W-:Y:S02]  /*17dc0*/  FFMA.FTZ R63, R66, c[0x0][0x23c], -R116 ;  /* 0x00008f00423f7a23 */ /* 0x000fe40000010874 */
[----:B------:R-:W-:Y:S01]  /*17dd0*/  FFMA.FTZ R60, R60, c[0x0][0x23c], -R112 ;  /* 0x00008f003c3c7a23 */ /* 0x000fe20000010870 */
[----:B------:R-:W2:Y:S01]  /*17de0*/  MUFU.EX2 R106, R106 ;  /* 0x0000006a006a7308 */ /* 0x000ea20000000800 */
[C---:B-1----:R-:W-:Y:S05]  /*17df0*/  HMMA.16816.F32 R4, R84.reuse, R88, R4 ;  /* 0x000000585404723c */ /* 0x042fea0000001804 */
[----:B------:R-:W-:Y:S02]  /*17e00*/  FADD.FTZ R119, R119, R126 ;  /* 0x0000007e77777221 */ /* 0x000fe40000010000 */
[----:B------:R-:W-:Y:S01]  /*17e10*/  FFMA.FTZ R125, R103, R178, R125 ;  /* 0x000000b2677d7223 */ /* 0x000fe2000001007d */
[C---:B------:R-:W-:Y:S01]  /*17e20*/  HMMA.16816.F32 R8, R84.reuse, R90, R8 ;  /* 0x0000005a5408723c */ /* 0x040fe20000001808 */
[----:B------:R-:W1:Y:S01]  /*17e30*/  LDSM.16.MT88.4 R88, [R148+0x6800] ;  /* 0x006800009458783b */ /* 0x000e620000004200 */
[----:B------:R-:W3:Y:S02]  /*17e40*/  MUFU.EX2 R107, R107 ;  /* 0x0000006b006b7308 */ /* 0x000ee40000000800 */
[----:B------:R-:W-:Y:S01]  /*17e50*/  FADD.FTZ R120, R120, R119 ;  /* 0x0000007778787221 */ /* 0x000fe20000010000 */
[----:B------:R-:W-:Y:S01]  /*17e60*/  MOV R103, R2 ;  /* 0x0000000200677202 */ /* 0x000fe20000000f00 */
[----:B------:R-:W-:Y:S02]  /*17e70*/  FADD.FTZ R125, R124, R125 ;  /* 0x0000007d7c7d7221 */ /* 0x000fe40000010000 */
[C---:B------:R-:W-:Y:S04]  /*17e80*/  HMMA.16816.F32 R68, R84.reuse, R92, R68 ;  /* 0x0000005c5444723c */ /* 0x040fe80000001844 */
[----:B------:R-:W5:Y:S01]  /*17e90*/  MUFU.EX2 R127, R127 ;  /* 0x0000007f007f7308 */ /* 0x000f620000000800 */
[----:B------:R-:W-:Y:S01]  /*17ea0*/  FADD.FTZ R120, R117, R120 ;  /* 0x0000007875787221 */ /* 0x000fe20000010000 */
[----:B--2---:R-:W-:Y:S02]  /*17eb0*/  F2FP.PACK_AB R21, R106, R105 ;  /* 0x000000696a15723e */ /* 0x004fe400000000ff */
[C---:B------:R-:W-:Y:S01]  /*17ec0*/  HMMA.16816.F32 R72, R84.reuse, R94, R72 ;  /* 0x0000005e5448723c */ /* 0x040fe20000001848 */
[----:B------:R-:W2:Y:S03]  /*17ed0*/  LDSM.16.MT88.4 R92, [R152+0x7000] ;  /* 0x00700000985c783b */ /* 0x000ea60000004200 */
[----:B------:R-:W-:Y:S02]  /*17ee0*/  FADD.FTZ R123, R123, R120 ;  /* 0x000000787b7b7221 */ /* 0x000fe40000010000 */
[----:B------:R-:W-:Y:S01]  /*17ef0*/  MUFU.EX2 R129, R129 ;  /* 0x0000008100817308 */ /* 0x000fe20000000800 */
[----:B------:R-:W-:Y:S01]  /*17f00*/  FADD.FTZ R118, R118, R125 ;  /* 0x0000007d76767221 */ /* 0x000fe20000010000 */
[C---:B----4-:R-:W-:Y:S04]  /*17f10*/  HMMA.16816.F32 R76, R84.reuse, R96, R76 ;  /* 0x00000060544c723c */ /* 0x050fe8000000184c */
[----:B---3--:R-:W-:Y:S01]  /*17f20*/  F2FP.PACK_AB R23, R104, R107 ;  /* 0x0000006b6817723e */ /* 0x008fe200000000ff */
[----:B------:R-:W-:Y:S02]  /*17f30*/  FADD.FTZ R123, R110, R123 ;  /* 0x0000007b6e7b7221 */ /* 0x000fe40000010000 */
[----:B------:R-:W-:Y:S01]  /*17f40*/  FFMA.FTZ R97, R25, c[0x0][0x23c], -R112 ;  /* 0x00008f0019617a23 */ /* 0x000fe20000010870 */
[C---:B------:R-:W-:Y:S01]  /*17f50*/  HMMA.16816.F32 R12, R84.reuse, R98, R12 ;  /* 0x00000062540c723c */ /* 0x040fe2000000180c */
[----:B------:R-:W-:Y:S01]  /*17f60*/  MUFU.EX2 R96, R22 ;  /* 0x0000001600607308 */ /* 0x000fe20000000800 */
[----:B------:R-:W3:Y:S02]  /*17f70*/  LDSM.16.MT88.4 R24, [R150+0x7000] ;  /* 0x007000009618783b */ /* 0x000ee40000004200 */
[----:B-----5:R-:W-:Y:S01]  /*17f80*/  F2FP.PACK_AB R20, R127, R128 ;  /* 0x000000807f14723e */ /* 0x020fe200000000ff */
[----:B------:R-:W-:Y:S02]  /*17f90*/  FADD.FTZ R122, R122, R123 ;  /* 0x0000007b7a7a7221 */ /* 0x000fe40000010000 */
[--C-:B------:R-:W-:Y:S01]  /*17fa0*/  FFMA.FTZ R99, R30, c[0x0][0x23c], -R116.reuse ;  /* 0x00008f001e637a23 */ /* 0x100fe20000010874 */
[C---:B-1----:R-:W-:Y:S03]  /*17fb0*/  HMMA.16816.F32 R16, R84.reuse, R88, R16 ;  /* 0x000000585410723c */ /* 0x042fe60000001810 */
[----:B------:R-:W1:Y:S01]  /*17fc0*/  MUFU.EX2 R97, R97 ;  /* 0x0000006100617308 */ /* 0x000e620000000800 */
[----:B------:R-:W-:Y:S02]  /*17fd0*/  FFMA.FTZ R98, R31, c[0x0][0x23c], -R116 ;  /* 0x00008f001f627a23 */ /* 0x000fe40000010874 */
[----:B------:R-:W-:Y:S01]  /*17fe0*/  LDSM.16.MT88.4 R28, [R150+0x7800] ;  /* 0x00780000961c783b */ /* 0x000fe20000004200 */
[----:B------:R-:W-:Y:S01]  /*17ff0*/  FADD.FTZ R111, R111, R122 ;  /* 0x0000007a6f6f7221 */ /* 0x000fe20000010000 */
[----:B------:R-:W-:Y:S05]  /*18000*/  HMMA.16816.F32 R80, R84, R90, R80 ;  /* 0x0000005a5450723c */ /* 0x000fea0000001850 */
[----:B------:R-:W-:Y:S01]  /*18010*/  MUFU.EX2 R98, R98 ;  /* 0x0000006200627308 */ /* 0x000fe20000000800 */
[----:B------:R-:W4:Y:S01]  /*18020*/  LDSM.16.MT88.4 R84, [R149+0x7000] ;  /* 0x007000009554783b */ /* 0x000f220000004200 */
[----:B------:R-:W-:Y:S02]  /*18030*/  FADD.FTZ R128, R128, R111 ;  /* 0x0000006f80807221 */ /* 0x000fe40000010000 */
[----:B------:R-:W-:Y:S03]  /*18040*/  FADD.FTZ R118, R115, R118 ;  /* 0x0000007673767221 */ /* 0x000fe60000010000 */
[----:B------:R-:W-:Y:S02]  /*18050*/  FADD.FTZ R127, R127, R128 ;  /* 0x000000807f7f7221 */ /* 0x000fe40000010000 */
[----:B------:R-:W5:Y:S01]  /*18060*/  LDSM.16.MT88.4 R88, [R148+0x7000] ;  /* 0x007000009458783b */ /* 0x000f620000004200 */
[----:B------:R-:W3:Y:S01]  /*18070*/  MUFU.EX2 R99, R99 ;  /* 0x0000006300637308 */ /* 0x000ee20000000800 */
[----:B------:R-:W-:Y:S01]  /*18080*/  FADD.FTZ R121, R121, R118 ;  /* 0x0000007679797221 */ /* 0x000fe20000010000 */
[C---:B-1----:R-:W-:Y:S01]  /*18090*/  F2FP.PACK_AB R22, R97.reuse, R96 ;  /* 0x000000606116723e */ /* 0x042fe200000000ff */
[----:B------:R-:W-:Y:S02]  /*180a0*/  FADD.FTZ R96, R96, R127 ;  /* 0x0000007f60607221 */ /* 0x000fe40000010000 */
[----:B------:R-:W-:Y:S02]  /*180b0*/  FADD.FTZ R114, R114, R121 ;  /* 0x0000007972727221 */ /* 0x000fe40000010000 */
[----:B------:R-:W-:Y:S03]  /*180c0*/  FADD.FTZ R97, R97, R96 ;  /* 0x0000006061617221 */ /* 0x000fe60000010000 */
[----:B------:R-:W-:Y:S01]  /*180d0*/  MUFU.EX2 R132, R132 ;  /* 0x0000008400847308 */ /* 0x000fe20000000800 */
[C---:B--2---:R-:W-:Y:S05]  /*180e0*/  HMMA.16816.F32 R4, R20.reuse, R92, R4 ;  /* 0x0000005c1404723c */ /* 0x044fea0000001804 */
[----:B------:R-:W-:Y:S03]  /*180f0*/  FADD.FTZ R109, R109, R114 ;  /* 0x000000726d6d7221 */ /* 0x000fe60000010000 */
[C---:B------:R-:W-:Y:S01]  /*18100*/  HMMA.16816.F32 R8, R20.reuse, R94, R8 ;  /* 0x0000005e1408723c */ /* 0x040fe20000001808 */
[----:B------:R-:W-:Y:S01]  /*18110*/  LDSM.16.MT88.4 R92, [R152+0x9800] ;  /* 0x00980000985c783b */ /* 0x000fe20000004200 */
[----:B------:R-:W1:Y:S02]  /*18120*/  MUFU.EX2 R131, R131 ;  /* 0x0000008300837308 */ /* 0x000e640000000800 */
[----:B------:R-:W-:Y:S04]  /*18130*/  FADD.FTZ R108, R108, R109 ;  /* 0x0000006d6c6c7221 */ /* 0x000fe80000010000 */
[C---:B---3--:R-:W-:Y:S04]  /*18140*/  HMMA.16816.F32 R68, R20.reuse, R24, R68 ;  /* 0x000000181444723c */ /* 0x048fe80000001844 */
[----:B------:R-:W-:Y:S01]  /*18150*/  MUFU.EX2 R133, R133 ;  /* 0x0000008500857308 */ /* 0x000fe20000000800 */
[----:B------:R-:W-:Y:S03]  /*18160*/  FADD.FTZ R105, R105, R108 ;  /* 0x0000006c69697221 */ /* 0x000fe60000010000 */
[C---:B------:R-:W-:Y:S01]  /*18170*/  HMMA.16816.F32 R72, R20.reuse, R26, R72 ;  /* 0x0000001a1448723c */ /* 0x040fe20000001848 */
[----:B------:R-:W2:Y:S03]  /*18180*/  LDSM.16.MT88.4 R24, [R152+0x7800] ;  /* 0x007800009818783b */ /* 0x000ea60000004200 */
[----:B------:R-:W-:Y:S02]  /*18190*/  FADD.FTZ R106, R106, R105 ;  /* 0x000000696a6a7221 */ /* 0x000fe40000010000 */
[----:B------:R-:W-:Y:S02]  /*181a0*/  MUFU.EX2 R42, R42 ;  /* 0x0000002a002a7308 */ /* 0x000fe40000000800 */
[C---:B----4-:R-:W-:Y:S04]  /*181b0*/  HMMA.16816.F32 R76, R20.reuse, R84, R76 ;  /* 0x00000054144c723c */ /* 0x050fe8000000184c */
[----:B------:R-:W-:Y:S03]  /*181c0*/  FADD.FTZ R107, R107, R106 ;  /* 0x0000006a6b6b7221 */ /* 0x000fe60000010000 */
[----:B------:R-:W-:Y:S01]  /*181d0*/  FFMA.FTZ R85, R33, c[0x0][0x23c], -R112 ;  /* 0x00008f0021557a23 */ /* 0x000fe20000010870 */
[C---:B------:R-:W-:Y:S01]  /*181e0*/  HMMA.16816.F32 R12, R20.reuse, R86, R12 ;  /* 0x00000056140c723c */ /* 0x040fe2000000180c */
[----:B------:R3:W-:Y:S03]  /*181f0*/  MUFU.EX2 R84, R32 ;  /* 0x0000002000547308 */ /* 0x0007e60000000800 */
[----:B------:R-:W-:Y:S03]  /*18200*/  FADD.FTZ R104, R104, R107 ;  /* 0x0000006b68687221 */ /* 0x000fe60000010000 */
[--C-:B------:R-:W-:Y:S01]  /*18210*/  FFMA.FTZ R87, R38, c[0x0][0x23c], -R116.reuse ;  /* 0x00008f0026577a23 */ /* 0x100fe20000010874 */
[C---:B-----5:R-:W-:Y:S03]  /*18220*/  HMMA.16816.F32 R16, R20.reuse, R88, R16 ;  /* 0x000000581410723c */ /* 0x060fe60000001810 */
[----:B------:R-:W4:Y:S01]  /*18230*/  MUFU.EX2 R85, R85 ;  /* 0x0000005500557308 */ /* 0x000f220000000800 */
[--C-:B------:R-:W-:Y:S02]  /*18240*/  FFMA.FTZ R86, R39, c[0x0][0x23c], -R116.reuse ;  /* 0x00008f0027567a23 */ /* 0x100fe40000010874 */
[----:B------:R-:W-:Y:S01]  /*18250*/  LDSM.16.MT88.4 R36, [R149+0x8800] ;  /* 0x008800009524783b */ /* 0x000fe20000004200 */
[----:B------:R-:W-:Y:S01]  /*18260*/  FFMA.FTZ R116, R67, c[0x0][0x23c], -R116 ;  /* 0x00008f0043747a23 */ /* 0x000fe20000010874 */
[----:B------:R-:W-:Y:S05]  /*18270*/  HMMA.16816.F32 R80, R20, R90, R80 ;  /* 0x0000005a1450723c */ /* 0x000fea0000001850 */
[----:B------:R-:W-:Y:S01]  /*18280*/  MUFU.EX2 R87, R87 ;  /* 0x0000005700577308 */ /* 0x000fe20000000800 */
[----:B------:R-:W-:Y:S01]  /*18290*/  LDSM.16.MT88.4 R88, [R149+0x9800] ;  /* 0x009800009558783b */ /* 0x000fe20000004200 */
[C---:B------:R-:W-:Y:S01]  /*182a0*/  F2FP.PACK_AB R21, R98.reuse, R99 ;  /* 0x000000636215723e */ /* 0x040fe200000000ff */
[----:B------:R-:W-:Y:S01]  /*182b0*/  FADD.FTZ R99, R99, R104 ;  /* 0x0000006863637221 */ /* 0x000fe20000010000 */
[----:B------:R-:W-:Y:S03]  /*182c0*/  F2FP.PACK_AB R23, R129, R130 ;  /* 0x000000828117723e */ /* 0x000fe600000000ff */
[----:B-1----:R-:W-:Y:S01]  /*182d0*/  F2FP.PACK_AB R20, R131, R132 ;  /* 0x000000848314723e */ /* 0x002fe200000000ff */
[----:B------:R-:W-:Y:S01]  /*182e0*/  FADD.FTZ R99, R98, R99 ;  /* 0x0000006362637221 */ /* 0x000fe20000010000 */
[----:B---3--:R-:W1:Y:S01]  /*182f0*/  LDSM.16.MT88.4 R32, [R149+0x7800] ;  /* 0x007800009520783b */ /* 0x008e620000004200 */
[----:B------:R-:W-:Y:S01]  /*18300*/  FADD.FTZ R132, R132, R97 ;  /* 0x0000006184847221 */ /* 0x000fe20000010000 */
[----:B------:R-:W3:Y:S01]  /*18310*/  MUFU.EX2 R86, R86 ;  /* 0x0000005600567308 */ /* 0x000ee20000000800 */
[----:B------:R-:W-:Y:S01]  /*18320*/  FADD.FTZ R130, R130, R99 ;  /* 0x0000006382827221 */ /* 0x000fe20000010000 */
[----:B----4-:R-:W-:Y:S01]  /*18330*/  F2FP.PACK_AB R22, R85, R84 ;  /* 0x000000545516723e */ /* 0x010fe200000000ff */
[----:B------:R-:W-:Y:S02]  /*18340*/  FADD.FTZ R131, R131, R132 ;  /* 0x0000008483837221 */ /* 0x000fe40000010000 */
[----:B------:R-:W-:Y:S04]  /*18350*/  FADD.FTZ R130, R129, R130 ;  /* 0x0000008281827221 */ /* 0x000fe80000010000 */
[C---:B--2---:R-:W-:Y:S01]  /*18360*/  HMMA.16816.F32 R4, R20.reuse, R24, R4 ;  /* 0x000000181404723c */ /* 0x044fe20000001804 */
[----:B------:R-:W-:Y:S07]  /*18370*/  MUFU.EX2 R43, R43 ;  /* 0x0000002b002b7308 */ /* 0x000fee0000000800 */
[C---:B------:R-:W-:Y:S01]  /*18380*/  HMMA.16816.F32 R8, R20.reuse, R26, R8 ;  /* 0x0000001a1408723c */ /* 0x040fe20000001808 */
[----:B------:R-:W2:Y:S02]  /*18390*/  LDSM.16.MT88.4 R24, [R148+0x7800] ;  /* 0x007800009418783b */ /* 0x000ea40000004200 */
[----:B------:R-:W4:Y:S05]  /*183a0*/  MUFU.EX2 R134, R134 ;  /* 0x0000008600867308 */ /* 0x000f2a0000000800 */
[C---:B------:R-:W-:Y:S05]  /*183b0*/  HMMA.16816.F32 R68, R20.reuse, R28, R68 ;  /* 0x0000001c1444723c */ /* 0x040fea0000001844 */
[----:B------:R-:W-:Y:S03]  /*183c0*/  MUFU.EX2 R40, R40 ;  /* 0x0000002800287308 */ /* 0x000fe60000000800 */
[C---:B------:R-:W-:Y:S01]  /*183d0*/  HMMA.16816.F32 R72, R20.reuse, R30, R72 ;  /* 0x0000001e1448723c */ /* 0x040fe20000001848 */
[----:B------:R-:W5:Y:S06]  /*183e0*/  LDSM.16.MT88.4 R28, [R152+0x8000] ;  /* 0x00800000981c783b */ /* 0x000f6c0000004200 */
[----:B------:R-:W3:Y:S01]  /*183f0*/  MUFU.EX2 R41, R41 ;  /* 0x0000002900297308 */ /* 0x000ee20000000800 */
[C---:B-1----:R-:W-:Y:S08]  /*18400*/  HMMA.16816.F32 R76, R20.reuse, R32, R76 ;  /* 0x00000020144c723c */ /* 0x042ff0000000184c */
[C---:B------:R-:W-:Y:S01]  /*18410*/  HMMA.16816.F32 R12, R20.reuse, R34, R12 ;  /* 0x00000022140c723c */ /* 0x040fe2000000180c */
[----:B------:R-:W1:Y:S01]  /*18420*/  LDSM.16.MT88.4 R32, [R150+0x8000] ;  /* 0x008000009620783b */ /* 0x000e620000004200 */
[----:B------:R-:W-:Y:S06]  /*18430*/  MUFU.EX2 R46, R46 ;  /* 0x0000002e002e7308 */ /* 0x000fec0000000800 */
[C---:B--2---:R-:W-:Y:S04]  /*18440*/  HMMA.16816.F32 R16, R20.reuse, R24, R16 ;  /* 0x000000181410723c */ /* 0x044fe80000001810 */
[----:B------:R-:W2:Y:S04]  /*18450*/  MUFU.EX2 R47, R47 ;  /* 0x0000002f002f7308 */ /* 0x000ea80000000800 */
[----:B------:R-:W-:Y:S01]  /*18460*/  HMMA.16816.F32 R80, R20, R26, R80 ;  /* 0x0000001a1450723c */ /* 0x000fe20000001850 */
[----:B------:R-:W2:Y:S05]  /*18470*/  LDSM.16.MT88.4 R24, [R149+0x8000] ;  /* 0x008000009518783b */ /* 0x000eaa0000004200 */
[----:B------:R-:W-:Y:S01]  /*18480*/  MUFU.EX2 R135, R135 ;  /* 0x0000008700877308 */ /* 0x000fe20000000800 */
[----:B---3--:R-:W-:Y:S01]  /*18490*/  F2FP.PACK_AB R21, R86, R87 ;  /* 0x000000575615723e */ /* 0x008fe200000000ff */
[----:B------:R-:W-:Y:S01]  /*184a0*/  FADD.FTZ R87, R87, R130 ;  /* 0x0000008257577221 */ /* 0x000fe20000010000 */
[----:B------:R-:W-:Y:S03]  /*184b0*/  F2FP.PACK_AB R23, R42, R133 ;  /* 0x000000852a17723e */ /* 0x000fe600000000ff */
[----:B----4-:R-:W-:Y:S01]  /*184c0*/  F2FP.PACK_AB R20, R134, R43 ;  /* 0x0000002b8614723e */ /* 0x010fe200000000ff */
[----:B------:R-:W-:Y:S01]  /*184d0*/  FADD.FTZ R86, R86, R87 ;  /* 0x0000005756567221 */ /* 0x000fe20000010000 */
[----:B------:R-:W-:Y:S02]  /*184e0*/  F2FP.PACK_AB R22, R41, R40 ;  /* 0x000000282916723e */ /* 0x000fe400000000ff */
[----:B------:R-:W3:Y:S01]  /*184f0*/  MUFU.EX2 R50, R50 ;  /* 0x0000003200327308 */ /* 0x000ee20000000800 */
[----:B------:R-:W-:Y:S04]  /*18500*/  FADD.FTZ R133, R133, R86 ;  /* 0x0000005685857221 */ /* 0x000fe80000010000 */
[C---:B-----5:R-:W-:Y:S03]  /*18510*/  HMMA.16816.F32 R4, R20.reuse, R28, R4 ;  /* 0x0000001c1404723c */ /* 0x060fe60000001804 */
[----:B------:R-:W-:Y:S02]  /*18520*/  FADD.FTZ R133, R42, R133 ;  /* 0x000000852a857221 */ /* 0x000fe40000010000 */
[----:B------:R-:W-:Y:S03]  /*18530*/  MUFU.EX2 R44, R44 ;  /* 0x0000002c002c7308 */ /* 0x000fe60000000800 */
[C---:B------:R-:W-:Y:S01]  /*18540*/  HMMA.16816.F32 R8, R20.reuse, R30, R8 ;  /* 0x0000001e1408723c */ /* 0x040fe20000001808 */
[----:B------:R-:W4:Y:S06]  /*18550*/  LDSM.16.MT88.4 R28, [R148+0x8000] ;  /* 0x00800000941c783b */ /* 0x000f2c0000004200 */
[----:B------:R-:W5:Y:S01]  /*18560*/  MUFU.EX2 R45, R45 ;  /* 0x0000002d002d7308 */ /* 0x000f620000000800 */
[C---:B-1----:R-:W-:Y:S08]  /*18570*/  HMMA.16816.F32 R68, R20.reuse, R32, R68 ;  /* 0x000000201444723c */ /* 0x042ff00000001844 */
[C---:B------:R-:W-:Y:S01]  /*18580*/  HMMA.16816.F32 R72, R20.reuse, R34, R72 ;  /* 0x000000221448723c */ /* 0x040fe20000001848 */
[----:B------:R-:W1:Y:S01]  /*18590*/  LDSM.16.MT88.4 R32, [R152+0x8800] ;  /* 0x008800009820783b */ /* 0x000e620000004200 */
[----:B------:R-:W-:Y:S06]  /*185a0*/  MUFU.EX2 R48, R48 ;  /* 0x0000003000307308 */ /* 0x000fec0000000800 */
[C---:B--2---:R-:W-:Y:S04]  /*185b0*/  HMMA.16816.F32 R76, R20.reuse, R24, R76 ;  /* 0x00000018144c723c */ /* 0x044fe8000000184c */
[----:B------:R-:W2:Y:S04]  /*185c0*/  MUFU.EX2 R49, R49 ;  /* 0x0000003100317308 */ /* 0x000ea80000000800 */
[C---:B------:R-:W-:Y:S01]  /*185d0*/  HMMA.16816.F32 R12, R20.reuse, R26, R12 ;  /* 0x0000001a140c723c */ /* 0x040fe2000000180c */
[----:B------:R-:W1:Y:S05]  /*185e0*/  LDSM.16.MT88.4 R24, [R150+0x8800] ;  /* 0x008800009618783b */ /* 0x000e6a0000004200 */
[----:B------:R-:W-:Y:S02]  /*185f0*/  MUFU.EX2 R54, R54 ;  /* 0x0000003600367308 */ /* 0x000fe40000000800 */
[C---:B----4-:R-:W-:Y:S08]  /*18600*/  HMMA.16816.F32 R16, R20.reuse, R28, R16 ;  /* 0x0000001c1410723c */ /* 0x050ff00000001810 */
[----:B------:R-:W4:Y:S01]  /*18610*/  MUFU.EX2 R51, R51 ;  /* 0x0000003300337308 */ /* 0x000f220000000800 */
[----:B------:R-:W-:Y:S01]  /*18620*/  HMMA.16816.F32 R80, R20, R30, R80 ;  /* 0x0000001e1450723c */ /* 0x000fe20000001850 */
[----:B------:R-:W4:Y:S06]  /*18630*/  LDSM.16.MT88.4 R28, [R148+0x8800] ;  /* 0x00880000941c783b */ /* 0x000f2c0000004200 */
[----:B------:R-:W-:Y:S01]  /*18640*/  F2FP.PACK_AB R21, R47, R46 ;  /* 0x0000002e2f15723e */ /* 0x000fe200000000ff */
[----:B------:R-:W-:Y:S01]  /*18650*/  FADD.FTZ R46, R46, R133 ;  /* 0x000000852e2e7221 */ /* 0x000fe20000010000 */
[C---:B---3--:R-:W-:Y:S01]  /*18660*/  F2FP.PACK_AB R23, R50.reuse, R135 ;  /* 0x000000873217723e */ /* 0x048fe200000000ff */
[----:B------:R-:W-:Y:S02]  /*18670*/  MUFU.EX2 R58, R58 ;  /* 0x0000003a003a7308 */ /* 0x000fe40000000800 */
[----:B-----5:R-:W-:Y:S01]  /*18680*/  F2FP.PACK_AB R20, R45, R44 ;  /* 0x0000002c2d14723e */ /* 0x020fe200000000ff */
[----:B------:R-:W-:Y:S01]  /*18690*/  FADD.FTZ R46, R47, R46 ;  /* 0x0000002e2f2e7221 */ /* 0x000fe20000010000 */
[----:B--2---:R-:W-:Y:S03]  /*186a0*/  F2FP.PACK_AB R22, R49, R48 ;  /* 0x000000303116723e */ /* 0x004fe600000000ff */
[----:B------:R-:W-:Y:S03]  /*186b0*/  FADD.FTZ R135, R135, R46 ;  /* 0x0000002e87877221 */ /* 0x000fe60000010000 */
[----:B------:R-:W2:Y:S01]  /*186c0*/  MUFU.EX2 R55, R55 ;  /* 0x0000003700377308 */ /* 0x000ea20000000800 */
[C---:B-1----:R-:W-:Y:S03]  /*186d0*/  HMMA.16816.F32 R4, R20.reuse, R32, R4 ;  /* 0x000000201404723c */ /* 0x042fe60000001804 */
[----:B------:R-:W-:Y:S05]  /*186e0*/  FADD.FTZ R135, R50, R135 ;  /* 0x0000008732877221 */ /* 0x000fea0000010000 */
[C---:B------:R-:W-:Y:S01]  /*186f0*/  HMMA.16816.F32 R8, R20.reuse, R34, R8 ;  /* 0x000000221408723c */ /* 0x040fe20000001808 */
[----:B------:R-:W-:Y:S01]  /*18700*/  LDSM.16.MT88.4 R32, [R150+0x9000] ;  /* 0x009000009620783b */ /* 0x000fe20000004200 */
[----:B------:R-:W-:Y:S06]  /*18710*/  MUFU.EX2 R52, R52 ;  /* 0x0000003400347308 */ /* 0x000fec0000000800 */
[C---:B------:R-:W-:Y:S04]  /*18720*/  HMMA.16816.F32 R68, R20.reuse, R24, R68 ;  /* 0x000000181444723c */ /* 0x040fe80000001844 */
[----:B------:R-:W1:Y:S04]  /*18730*/  MUFU.EX2 R53, R53 ;  /* 0x0000003500357308 */ /* 0x000e680000000800 */
[C---:B------:R-:W-:Y:S01]  /*18740*/  HMMA.16816.F32 R72, R20.reuse, R26, R72 ;  /* 0x0000001a1448723c */ /* 0x040fe20000001848 */
[----:B------:R-:W3:Y:S05]  /*18750*/  LDSM.16.MT88.4 R24, [R152+0x9000] ;  /* 0x009000009818783b */ /* 0x000eea0000004200 */
[----:B------:R-:W-:Y:S02]  /*18760*/  MUFU.EX2 R56, R56 ;  /* 0x0000003800387308 */ /* 0x000fe40000000800 */
[C---:B------:R-:W-:Y:S08]  /*18770*/  HMMA.16816.F32 R76, R20.reuse, R36, R76 ;  /* 0x00000024144c723c */ /* 0x040ff0000000184c */
[C---:B------:R-:W-:Y:S01]  /*18780*/  HMMA.16816.F32 R12, R20.reuse, R38, R12 ;  /* 0x00000026140c723c */ /* 0x040fe2000000180c */
[----:B------:R-:W5:Y:S01]  /*18790*/  MUFU.EX2 R57, R57 ;  /* 0x0000003900397308 */ /* 0x000f620000000800 */
[----:B------:R-:W3:Y:S06]  /*187a0*/  LDSM.16.MT88.4 R36, [R149+0x9000] ;  /* 0x009000009524783b */ /* 0x000eec0000004200 */
[C---:B----4-:R-:W-:Y:S03]  /*187b0*/  HMMA.16816.F32 R16, R20.reuse, R28, R16 ;  /* 0x0000001c1410723c */ /* 0x050fe60000001810 */
[----:B------:R-:W-:Y:S05]  /*187c0*/  MUFU.EX2 R59, R59 ;  /* 0x0000003b003b7308 */ /* 0x000fea0000000800 */
[----:B------:R-:W-:Y:S01]  /*187d0*/  HMMA.16816.F32 R80, R20, R30, R80 ;  /* 0x0000001e1450723c */ /* 0x000fe20000001850 */
[----:B------:R-:W-:Y:S04]  /*187e0*/  LDSM.16.MT88.4 R28, [R150+0x9800] ;  /* 0x00980000961c783b */ /* 0x000fe80000004200 */
[----:B------:R-:W4:Y:S02]  /*187f0*/  MUFU.EX2 R62, R62 ;  /* 0x0000003e003e7308 */ /* 0x000f240000000800 */
[----:B------:R-:W-:Y:S01]  /*18800*/  F2FP.PACK_AB R21, R51, R54 ;  /* 0x000000363315723e */ /* 0x000fe200000000ff */
[----:B------:R-:W-:Y:S01]  /*18810*/  FADD.FTZ R54, R54, R135 ;  /* 0x0000008736367221 */ /* 0x000fe20000010000 */
[----:B--2---:R-:W-:Y:S03]  /*18820*/  F2FP.PACK_AB R23, R55, R58 ;  /* 0x0000003a3717723e */ /* 0x004fe600000000ff */
[----:B-1----:R-:W-:Y:S01]  /*18830*/  F2FP.PACK_AB R20, R53, R52 ;  /* 0x000000343514723e */ /* 0x002fe200000000ff */
[----:B------:R-:W-:Y:S01]  /*18840*/  FADD.FTZ R51, R51, R54 ;  /* 0x0000003633337221 */ /* 0x000fe20000010000 */
[----:B-----5:R-:W-:Y:S01]  /*18850*/  F2FP.PACK_AB R22, R57, R56 ;  /* 0x000000383916723e */ /* 0x020fe200000000ff */
[----:B------:R-:W-:Y:S02]  /*18860*/  MUFU.EX2 R63, R63 ;  /* 0x0000003f003f7308 */ /* 0x000fe40000000800 */
[----:B------:R-:W-:Y:S04]  /*18870*/  FADD.FTZ R58, R58, R51 ;  /* 0x000000333a3a7221 */ /* 0x000fe80000010000 */
[C---:B---3--:R-:W-:Y:S03]  /*18880*/  HMMA.16816.F32 R4, R20.reuse, R24, R4 ;  /* 0x000000181404723c */ /* 0x048fe60000001804 */
[----:B------:R-:W-:Y:S01]  /*18890*/  FADD.FTZ R58, R55, R58 ;  /* 0x0000003a373a7221 */ /* 0x000fe20000010000 */
[----:B------:R-:W1:Y:S04]  /*188a0*/  MUFU.EX2 R116, R116 ;  /* 0x0000007400747308 */ /* 0x000e680000000800 */
[C---:B------:R-:W-:Y:S01]  /*188b0*/  HMMA.16816.F32 R8, R20.reuse, R26, R8 ;  /* 0x0000001a1408723c */ /* 0x040fe20000001808 */
[----:B------:R-:W2:Y:S05]  /*188c0*/  LDSM.16.MT88.4 R24, [R148+0x9000] ;  /* 0x009000009418783b */ /* 0x000eaa0000004200 */
[----:B------:R-:W-:Y:S02]  /*188d0*/  MUFU.EX2 R60, R60 ;  /* 0x0000003c003c7308 */ /* 0x000fe40000000800 */
[C---:B------:R-:W-:Y:S07]  /*188e0*/  HMMA.16816.F32 R68, R20.reuse, R32, R68 ;  /* 0x000000201444723c */ /* 0x040fee0000001844 */
[--C-:B------:R-:W-:Y:S01]  /*188f0*/  FFMA.FTZ R33, R61, c[0x0][0x23c], -R112.reuse ;  /* 0x00008f003d217a23 */ /* 0x100fe20000010870 */
[C---:B------:R-:W-:Y:S04]  /*18900*/  HMMA.16816.F32 R72, R20.reuse, R34, R72 ;  /* 0x000000221448723c */ /* 0x040fe80000001848 */
[--C-:B------:R-:W-:Y:S01]  /*18910*/  FFMA.FTZ R32, R64, c[0x0][0x23c], -R112.reuse ;  /* 0x00008f0040207a23 */ /* 0x100fe20000010870 */
[----:B------:R-:W3:Y:S01]  /*18920*/  MUFU.EX2 R33, R33 ;  /* 0x0000002100217308 */ /* 0x000ee20000000800 */
[----:B------:R-:W-:Y:S02]  /*18930*/  FFMA.FTZ R112, R65, c[0x0][0x23c], -R112 ;  /* 0x00008f0041707a23 */ /* 0x000fe40000010870 */
[C---:B------:R-:W-:Y:S07]  /*18940*/  HMMA.16816.F32 R76, R20.reuse, R36, R76 ;  /* 0x00000024144c723c */ /* 0x040fee000000184c */
[----:B------:R-:W-:Y:S01]  /*18950*/  MUFU.EX2 R32, R32 ;  /* 0x0000002000207308 */ /* 0x000fe20000000800 */
[C---:B------:R-:W-:Y:S08]  /*18960*/  HMMA.16816.F32 R12, R20.reuse, R38, R12 ;  /* 0x00000026140c723c */ /* 0x040ff0000000180c */
[C---:B--2---:R-:W-:Y:S01]  /*18970*/  HMMA.16816.F32 R16, R20.reuse, R24, R16 ;  /* 0x000000181410723c */ /* 0x044fe20000001810 */
[----:B------:R-:W2:Y:S06]  /*18980*/  MUFU.EX2 R177, R112 ;  /* 0x0000007000b17308 */ /* 0x000eac0000000800 */
[----:B------:R-:W-:Y:S01]  /*18990*/  FADD.FTZ R24, R84, R131 ;  /* 0x0000008354187221 */ /* 0x000fe20000010000 */
[----:B------:R-:W-:Y:S04]  /*189a0*/  HMMA.16816.F32 R80, R20, R26, R80 ;  /* 0x0000001a1450723c */ /* 0x000fe80000001850 */
[----:B------:R-:W-:Y:S03]  /*189b0*/  FADD.FTZ R24, R85, R24 ;  /* 0x0000001855187221 */ /* 0x000fe60000010000 */
[----:B----4-:R-:W-:Y:S01]  /*189c0*/  F2FP.PACK_AB R21, R62, R59 ;  /* 0x0000003b3e15723e */ /* 0x010fe200000000ff */
[----:B------:R-:W-:Y:S01]  /*189d0*/  FADD.FTZ R59, R59, R58 ;  /* 0x0000003a3b3b7221 */ /* 0x000fe20000010000 */
[----:B-1----:R-:W-:Y:S03]  /*189e0*/  F2FP.PACK_AB R23, R116, R63 ;  /* 0x0000003f7417723e */ /* 0x002fe600000000ff */
[----:B---3--:R-:W-:Y:S01]  /*189f0*/  F2FP.PACK_AB R20, R33, R60 ;  /* 0x0000003c2114723e */ /* 0x008fe200000000ff */
[----:B------:R-:W-:Y:S01]  /*18a00*/  FADD.FTZ R62, R62, R59 ;  /* 0x0000003b3e3e7221 */ /* 0x000fe20000010000 */
[----:B--2---:R-:W-:Y:S03]  /*18a10*/  F2FP.PACK_AB R22, R177, R32 ;  /* 0x00000020b116723e */ /* 0x004fe600000000ff */
[----:B------:R-:W-:Y:S04]  /*18a20*/  FADD.FTZ R63, R63, R62 ;  /* 0x0000003e3f3f7221 */ /* 0x000fe80000010000 */
[----:B------:R-:W-:Y:S01]  /*18a30*/  FADD.FTZ R178, R116, R63 ;  /* 0x0000003f74b27221 */ /* 0x000fe20000010000 */
[C---:B------:R-:W-:Y:S01]  /*18a40*/  HMMA.16816.F32 R96, R20.reuse, R92, R4 ;  /* 0x0000005c1460723c */ /* 0x040fe20000001804 */
[----:B------:R-:W1:Y:S07]  /*18a50*/  LDSM.16.MT88.4 R4, [R148+0x9800] ;  /* 0x009800009404783b */ /* 0x000e6e0000004200 */
[C---:B------:R-:W-:Y:S07]  /*18a60*/  HMMA.16816.F32 R92, R20.reuse, R94, R8 ;  /* 0x0000005e145c723c */ /* 0x040fee0000001808 */
[----:B------:R-:W-:Y:S01]  /*18a70*/  FADD.FTZ R9, R43, R24 ;  /* 0x000000182b097221 */ /* 0x000fe20000010000 */
        /* <DEDUP_REMOVED lines=22> */
.L_x_6808:
        /* <DEDUP_REMOVED lines=12> */
[CC--:B------:R-:W-:Y:S02]  /*18ca0*/  LEA.HI R9, R0.reuse, R5.reuse, RZ, 0x2 ;  /* 0x0000000500097211 */ /* 0x0c0fe400078f10ff */
[----:B------:R-:W-:Y:S01]  /*18cb0*/  LEA.HI R0, R0, R5, RZ, 0x5 ;  /* 0x0000000500007211 */ /* 0x000fe200078f28ff */
[----:B--2---:R-:W-:Y:S01]  /*18cc0*/  FADD.FTZ R6, R11, R6 ;  /* 0x000000060b067221 */ /* 0x004fe20000010000 */
[--C-:B------:R-:W-:Y:S02]  /*18cd0*/  SHF.R.S32.HI R11, RZ, 0x2, R9.reuse ;  /* 0x00000002ff0b7819 */ /* 0x100fe40000011409 */
[----:B------:R-:W-:Y:S02]  /*18ce0*/  SHF.R.S32.HI R10, RZ, 0x1f, R9 ;  /* 0x0000001fff0a7819 */ /* 0x000fe40000011409 */
[----:B------:R-:W-:-:S02]  /*18cf0*/  FSETP.NE.FTZ.AND P3, PT, R6, RZ, PT ;  /* 0x000000ff0600720b */ /* 0x000fc40003f75000 */
[----:B------:R-:W-:Y:S02]  /*18d00*/  LEA.HI R10, R10, R11, RZ, 0x3 ;  /* 0x0000000b0a0a7211 */ /* 0x000fe400078f18ff */
[----:B------:R-:W-:Y:S02]  /*18d10*/  FSETP.NE.FTZ.AND P0, PT, R4, RZ, PT ;  /* 0x000000ff0400720b */ /* 0x000fe40003f15000 */
[----:B------:R-:W-:Y:S02]  /*18d20*/  LOP3.LUT R10, R10, 0xfffffff8, RZ, 0xc0, !PT ;  /* 0xfffffff80a0a7812 */ /* 0x000fe400078ec0ff */
[----:B------:R-:W-:Y:S02]  /*18d30*/  LOP3.LUT R12, R9, 0x3ffffffc, RZ, 0xc0, !PT ;  /* 0x3ffffffc090c7812 */ /* 0x000fe400078ec0ff */
[----:B------:R-:W-:Y:S02]  /*18d40*/  IADD3 R10, R11, -R10, RZ ;  /* 0x8000000a0b0a7210 */ /* 0x000fe40007ffe0ff */
[----:B------:R-:W-:Y:S01]  /*18d50*/  SHF.R.S32.HI R11, RZ, 0x5, R0 ;  /* 0x00000005ff0b7819 */ /* 0x000fe20000011400 */
[----:B------:R-:W1:Y:S01]  /*18d60*/  @P3 MUFU.RCP R7, R6 ;  /* 0x0000000600073308 */ /* 0x000e620000001000 */
[C---:B------:R-:W-:Y:S01]  /*18d70*/  LOP3.LUT R13, R10.reuse, 0x1, RZ, 0xc0, !PT ;  /* 0x000000010a0d7812 */ /* 0x040fe200078ec0ff */
[----:B------:R-:W-:Y:S01]  /*18d80*/  IMAD.SHL.U32 R9, R10, 0x40, RZ ;  /* 0x000000400a097824 */ /* 0x000fe200078e00ff */
[----:B------:R-:W-:-:S02]  /*18d90*/  IADD3 R12, -R12, R5, RZ ;  /* 0x000000050c0c7210 */ /* 0x000fc40007ffe1ff */
[----:B------:R-:W-:Y:S02]  /*18da0*/  ISETP.NE.U32.AND P4, PT, R13, 0x1, PT ;  /* 0x000000010d00780c */ /* 0x000fe40003f85070 */
[----:B------:R-:W-:Y:S01]  /*18db0*/  LOP3.LUT R9, R9, 0x1c0, RZ, 0xc0, !PT ;  /* 0x000001c009097812 */ /* 0x000fe200078ec0ff */
[----:B------:R-:W2:Y:S01]  /*18dc0*/  @P0 MUFU.RCP R8, R4 ;  /* 0x0000000400080308 */ /* 0x000ea20000001000 */
[----:B------:R-:W-:Y:S01]  /*18dd0*/  IMAD R12, R11, 0x200, R12 ;  /* 0x000002000b0c7824 */ /* 0x000fe200078e020c */
[----:B------:R-:W-:Y:S02]  /*18de0*/  R2P PR, R10, 0x6 ;  /* 0x000000060a007804 */ /* 0x000fe40000000000 */
[----:B------:R-:W-:Y:S02]  /*18df0*/  LEA.HI R9, R9, R9, RZ, 0x1d ;  /* 0x0000000909097211 */ /* 0x000fe400078fe8ff */
[----:B------:R-:W-:Y:S02]  /*18e00*/  MOV R13, 0xfffffff0 ;  /* 0xfffffff0000d7802 */ /* 0x000fe40000000f00 */
[----:B------:R-:W-:Y:S01]  /*18e10*/  MOV R10, 0x20 ;  /* 0x00000020000a7802 */ /* 0x000fe20000000f00 */
[----:B------:R-:W-:Y:S01]  /*18e20*/  IMAD.U32 R9, R12, 0x2, R9 ;  /* 0x000000020c097824 */ /* 0x000fe200078e0009 */
[----:B------:R-:W-:Y:S01]  /*18e30*/  SEL R13, R13, 0x10, !P4 ;  /* 0x000000100d0d7807 */ /* 0x000fe20006000000 */
[----:B-1----:R-:W-:Y:S01]  /*18e40*/  FMUL.FTZ R96, R7, R96 ;  /* 0x0000006007607220 */ /* 0x002fe20000410000 */
[----:B------:R-:W-:Y:S01]  /*18e50*/  SEL R10, R10, 0xffffffe0, !P1 ;  /* 0xffffffe00a0a7807 */ /* 0x000fe20004800000 */
[----:B------:R-:W-:Y:S01]  /*18e60*/  IMAD.SHL.U32 R9, R9, 0x2, RZ ;  /* 0x0000000209097824 */ /* 0x000fe200078e00ff */
[----:B------:R1:W3:Y:S01]  /*18e70*/  @P3 MUFU.LG2 R12, R6 ;  /* 0x00000006000c3308 */ /* 0x0002e20000000c00 */
        /* <DEDUP_REMOVED lines=38> */
[C---:B------:R-:W-:Y:S01]  /*190e0*/  FMUL.FTZ R88, R7.reuse, R88 ;  /* 0x0000005807587220 */ /* 0x040fe20000410000 */
[----:B------:R-:W-:Y:S01]  /*190f0*/  IADD3 R23, R10, R17, RZ ;  /* 0x000000110a177210 */ /* 0x000fe20007ffe0ff */
[----:B------:R-:W-:Y:S01]  /*19100*/  FMUL.FTZ R89, R7, R89 ;  /* 0x0000005907597220 */ /* 0x000fe20000410000 */
        /* <DEDUP_REMOVED lines=9> */
[----:B------:R-:W-:Y:S01]  /*191a0*/  FMUL.FTZ R80, R7, R80 ;  /* 0x0000005007507220 */ /* 0x000fe20000410000 */
[----:B------:R-:W4:Y:S01]  /*191b0*/  @P0 MUFU.LG2 R4, R4 ;  /* 0x0000000400040308 */ /* 0x000f220000000c00 */
[C---:B------:R-:W-:Y:S01]  /*191c0*/  FMUL.FTZ R87, R8.reuse, R87 ;  /* 0x0000005708577220 */ /* 0x040fe20000410000 */
[----:B------:R-:W-:Y:S01]  /*191d0*/  F2FP.PACK_AB R84, R85, R84 ;  /* 0x000000545554723e */ /* 0x000fe200000000ff */
[C---:B------:R-:W-:Y:S01]  /*191e0*/  FMUL.FTZ R86, R8.reuse, R86 ;  /* 0x0000005608567220 */ /* 0x040fe20000410000 */
[----:B-1----:R-:W-:Y:S01]  /*191f0*/  MOV R6, 0x7f800000 ;  /* 0x7f80000000067802 */ /* 0x002fe20000000f00 */
[C---:B------:R-:W-:Y:S01]  /*19200*/  FMUL.FTZ R83, R8.reuse, R83 ;  /* 0x0000005308537220 */ /* 0x040fe20000410000 */
[----:B--2---:R-:W-:Y:S01]  /*19210*/  MOV R9, 0x7f800000 ;  /* 0x7f80000000097802 */ /* 0x004fe20000000f00 */
[----:B------:R-:W-:Y:S01]  /*19220*/  FMUL.FTZ R7, R7, R81 ;  /* 0x0000005107077220 */ /* 0x000fe20000410000 */
[----:B------:R-:W-:Y:S01]  /*19230*/  F2FP.PACK_AB R86, R87, R86 ;  /* 0x000000565756723e */ /* 0x000fe200000000ff */
[----:B------:R-:W-:-:S02]  /*19240*/  FMUL.FTZ R8, R8, R82 ;  /* 0x0000005208087220 */ /* 0x000fc40000410000 */
[----:B------:R-:W-:Y:S01]  /*19250*/  IMAD.IADD R21, R15, 0x1, R10 ;  /* 0x000000010f157824 */ /* 0x000fe200078e020a */
[----:B------:R-:W-:Y:S01]  /*19260*/  F2FP.PACK_AB R7, R7, R80 ;  /* 0x000000500707723e */ /* 0x000fe200000000ff */
[----:B------:R-:W-:Y:S01]  /*19270*/  IMAD.IADD R10, R10, 0x1, R13 ;  /* 0x000000010a0a7824 */ /* 0x000fe200078e020d */
[----:B------:R-:W-:Y:S01]  /*19280*/  F2FP.PACK_AB R8, R83, R8 ;  /* 0x000000085308723e */ /* 0x000fe200000000ff */
[----:B---3--:R-:W-:Y:S01]  /*19290*/  @P3 FMUL.FTZ R12, R12, 0.69314718246459960938 ;  /* 0x3f3172180c0c3820 */ /* 0x008fe20000410000 */
[----:B------:R-:W-:Y:S03]  /*192a0*/  STS [R21], R72 ;  /* 0x0000004815007388 */ /* 0x000fe60000000800 */
[----:B------:R-:W-:Y:S01]  /*192b0*/  @P3 FFMA.FTZ R6, R3, c[0x0][0x238], R12 ;  /* 0x00008e0003063a23 */ /* 0x000fe2000001000c */
[----:B------:R-:W-:Y:S04]  /*192c0*/  STS [R21+0x400], R74 ;  /* 0x0004004a15007388 */ /* 0x000fe80000000800 */
        /* <DEDUP_REMOVED lines=8> */
[----:B----4-:R-:W-:-:S04]  /*19350*/  @P0 FMUL.FTZ R13, R4, 0.69314718246459960938 ;  /* 0x3f317218040d0820 */ /* 0x010fc80000410000 */
[----:B------:R-:W-:Y:S01]  /*19360*/  @P0 FFMA.FTZ R9, R2, c[0x0][0x238], R13 ;  /* 0x00008e0002090a23 */ /* 0x000fe2000001000d */
[----:B------:R-:W-:Y:S05]  /*19370*/  @!P1 BRA `(.L_x_6813) ;  /* 0x0000007000009947 */ /* 0x000fea0003800000 */
[----:B------:R-:W2:Y:S01]  /*19380*/  S2R R2, SR_CTAID.Y ;  /* 0x0000000000027919 */ /* 0x000ea20000002600 */
[----:B------:R-:W-:-:S03]  /*19390*/  ISETP.NE.AND P0, PT, R164, -0x1, PT ;  /* 0xffffffffa400780c */ /* 0x000fc60003f05270 */
[----:B------:R-:W3:Y:S01]  /*193a0*/  S2R R3, SR_CTAID.Z ;  /* 0x0000000000037919 */ /* 0x000ee20000002700 */
[----:B-12---:R-:W-:-:S05]  /*193b0*/  IMAD R7, R2, c[0x0][0x214], RZ ;  /* 0x0000850002077a24 */ /* 0x006fca00078e02ff */
[----:B------:R-:W-:-:S05]  /*193c0*/  SEL R4, R7, R164, !P0 ;  /* 0x000000a407047207 */ /* 0x000fca0004000000 */
[----:B---3--:R-:W-:Y:S01]  /*193d0*/  IMAD R4, R3, c[0x0][0x234], R4 ;  /* 0x00008d0003047a24 */ /* 0x008fe200078e0204 */
[----:B------:R-:W-:Y:S05]  /*193e0*/  BRA `(.L_x_6814) ;  /* 0x0000004000007947 */ /* 0x000fea0003800000 */
.L_x_6813:
[----:B------:R-:W2:Y:S04]  /*193f0*/  S2R R3, SR_CTAID.Z ;  /* 0x0000000000037919 */ /* 0x000ea80000002700 */
[----:B------:R-:W2:Y:S02]  /*19400*/  S2R R2, SR_CTAID.Y ;  /* 0x0000000000027919 */ /* 0x000ea40000002600 */
[----:B--2---:R-:W-:-:S04]  /*19410*/  IMAD R4, R2, c[0x0][0x1c0], R3 ;  /* 0x0000700002047a24 */ /* 0x004fc800078e0203 */
[----:B------:R-:W-:Y:S02]  /*19420*/  IMAD R4, R4, c[0x0][0x214], RZ ;  /* 0x0000850004047a24 */ /* 0x000fe400078e02ff */
.L_x_6814:
        /* <DEDUP_REMOVED lines=13> */
[----:B------:R-:W-:Y:S01]  /*19500*/  IMAD R164, R164, c[0x0][0x1ec], R29 ;  /* 0x00007b00a4a47a24 */ /* 0x000fe200078e021d */
[----:B------:R-:W-:Y:S01]  /*19510*/  SEL R0, R30, R28, !P0 ;  /* 0x0000001c1e007207 */ /* 0x000fe20004000000 */
[----:B------:R-:W-:-:S02]  /*19520*/  IMAD R5, R2, c[0x0][0x1e4], R5 ;  /* 0x0000790002057a24 */ /* 0x000fc400078e0205 */
        /* <DEDUP_REMOVED lines=21> */
.L_x_6816:
[----:B------:R-:W-:Y:S05]  /*19680*/  BSYNC B0 ;  /* 0x0000000000007941 */ /* 0x000fea0003800000 */
.L_x_6815:
[----:B------:R-:W5:Y:S01]  /*19690*/  S2R R4, SR_CTAID.X ;  /* 0x0000000000047919 */ /* 0x000f620000002500 */
[----:B------:R-:W-:Y:S01]  /*196a0*/  SHF.R.S32.HI R101, RZ, 0x1f, R100 ;  /* 0x0000001fff657819 */ /* 0x000fe20000011464 */
[----:B------:R-:W-:Y:S01]  /*196b0*/  BSSY B0, `(.L_x_6817) ;  /* 0x000001e000007945 */ /* 0x000fe20003800000 */
[----:B------:R-:W-:Y:S01]  /*196c0*/  ISETP.GE.AND P1, PT, R100, c[0x0][0x220], PT ;  /* 0x0000880064007a0c */ /* 0x000fe20003f26270 */
[----:B------:R-:W4:Y:S02]  /*196d0*/  S2R R5, SR_TID.X ;  /* 0x0000000000057919 */ /* 0x000f240000002100 */
[----:B----4-:R-:W-:-:S05]  /*196e0*/  SHF.R.S32.HI R6, RZ, 0x1f, R3 ;  /* 0x0000001fff067819 */ /* 0x010fca0000011403 */
[----:B------:R-:W-:-:S04]  /*196f0*/  IMAD R6, R6, c[0x0][0x1f0], RZ ;  /* 0x00007c0006067a24 */ /* 0x000fc800078e02ff */
[----:B------:R-:W-:Y:S02]  /*19700*/  IMAD R6, R3, c[0x0][0x1f4], R6 ;  /* 0x00007d0003067a24 */ /* 0x000fe400078e0206 */
[----:B-----5:R-:W-:Y:S01]  /*19710*/  IMAD.SHL.U32 R4, R4, 0x40, RZ ;  /* 0x0000004004047824 */ /* 0x020fe200078e00ff */
[----:B------:R-:W-:-:S03]  /*19720*/  SHF.R.S32.HI R2, RZ, 0x1f, R5 ;  /* 0x0000001fff027819 */ /* 0x000fc60000011405 */
        /* <DEDUP_REMOVED lines=22> */
.L_x_6818:
[----:B------:R-:W-:Y:S05]  /*19890*/  BSYNC B0 ;  /* 0x0000000000007941 */ /* 0x000fea0003800000 */
.L_x_6817:
        /* <DEDUP_REMOVED lines=15> */
.L_x_6820:
[----:B------:R-:W-:Y:S05]  /*19990*/  BSYNC B0 ;  /* 0x0000000000007941 */ /* 0x000fea0003800000 */
.L_x_6819:
        /* <DEDUP_REMOVED lines=15> */
.L_x_6822:
[----:B------:R-:W-:Y:S05]  /*19a90*/  BSYNC B0 ;  /* 0x0000000000007941 */ /* 0x000fea0003800000 */
.L_x_6821:
        /* <DEDUP_REMOVED lines=15> */
.L_x_6823:
        /* <DEDUP_REMOVED lines=15> */
.L_x_7814:


//--------------------- .text._ZN5flash24flash_fwd_splitkv_kernelI23Flash_fwd_kernel_traitsILi64ELi64ELi128ELi4ELb0ELb0EN7cutlass6half_tE19Flash_kernel_traitsILi64ELi64ELi128ELi4ES3_EELb1ELb0ELb1ELb0ELb0ELb1ELb0ELb1EEEvNS_16Flash_fwd_paramsE --------------------------
	.section	.text._ZN5flash24flash_fwd_splitkv_kernelI23Flash_fwd_kernel_traitsILi64ELi64ELi128ELi4ELb0ELb0EN7cutlass6half_tE19Flash_kernel_traitsILi64ELi64ELi128ELi4ES3_EELb1ELb0ELb1ELb0ELb0ELb1ELb0ELb1EEEvNS_16Flash_fwd_paramsE,"ax",@progbits
	.sectioninfo	@"SHI_REGISTERS=231"
	.align	128
        .global         _ZN5flash24flash_fwd_splitkv_kernelI23Flash_fwd_kernel_traitsILi64ELi64ELi128ELi4ELb0ELb0EN7cutlass6half_tE19Flash_kernel_traitsILi64ELi64ELi128ELi4ES3_EELb1ELb0ELb1ELb0ELb0ELb1ELb0ELb1EEEvNS_16Flash_fwd_paramsE
        .type           _ZN5flash24flash_fwd_splitkv_kernelI23Flash_fwd_kernel_traitsILi64ELi64ELi128ELi4ELb0ELb0EN7cutlass6half_tE19Flash_kernel_traitsILi64ELi64ELi128ELi4ES3_EELb1ELb0ELb1ELb0ELb0ELb1ELb0ELb1EEEvNS_16Flash_fwd_paramsE,@function
        .size           _ZN5flash24flash_fwd_splitkv_kernelI23Flash_fwd_kernel_traitsILi64ELi64ELi128ELi4ELb0ELb0EN7cutlass6half_tE19Flash_kernel_traitsILi64ELi64ELi128ELi4ES3_EELb1ELb0ELb1ELb0ELb0ELb1ELb0ELb1EEEvNS_16Flash_fwd_paramsE,(.L_x_7815 - _ZN5flash24flash_fwd_splitkv_kernelI23Flash_fwd_kernel_traitsILi64ELi64ELi128ELi4ELb0ELb0EN7cutlass6half_tE19Flash_kernel_traitsILi64ELi64ELi128ELi4ES3_EELb1ELb0ELb1ELb0ELb0ELb1ELb0ELb1EEEvNS_16Flash_fwd_paramsE)
        .other          _ZN5flash24flash_fwd_splitkv_kernelI23Flash_fwd_kernel_traitsILi64ELi64ELi128ELi4ELb0ELb0EN7cutlass6half_tE19Flash_kernel_traitsILi64ELi64ELi128ELi4ES3_EELb1ELb0ELb1ELb0ELb0ELb1ELb0ELb1EEEvNS_16Flash_fwd_paramsE,@"STO_CUDA_ENTRY STV_DEFAULT"
_ZN5flash24flash_fwd_splitkv_kernelI23Flash_fwd_kernel_traitsILi64ELi64ELi128ELi4ELb0ELb0EN7cutlass6half_tE19Flash_kernel_traitsILi64ELi64ELi128ELi4ES3_EELb1ELb0ELb1ELb0ELb0ELb1ELb0ELb1EEEvNS_16Flash_fwd_paramsE:
.text._ZN5flash24flash_fwd_splitkv_kernelI23Flash_fwd_kernel_traitsILi64ELi64ELi128ELi4ELb0ELb0EN7cutlass6half_tE19Flash_kernel_traitsILi64ELi64ELi128ELi4ES3_EELb1ELb0ELb1ELb0ELb0ELb1ELb0ELb1EEEvNS_16Flash_fwd_paramsE:
        /* <DEDUP_REMOVED lines=35> */
.L_x_6824:
[----:B--2-4-:R-:W-:Y:S02]  /*0230*/  MOV R56, c[0x0][0x218] ;  /* 0x0000860000387a02 */ /* 0x014fe40000000f00 */
.L_x_6825:
        /* <DEDUP_REMOVED lines=74> */
.L_x_6828:
[----:B------:R-:W-:Y:S05]  /*06e0*/  BSYNC B0 ;  /* 0x0000000000007941 */ /* 0x000fea0003800000 */
.L_x_6827:
        /* <DEDUP_REMOVED lines=16> */
.L_x_6830:
[----:B------:R-:W-:Y:S05]  /*07f0*/  BSYNC B0 ;  /* 0x0000000000007941 */ /* 0x000fea0003800000 */
.L_x_6829:
        /* <DEDUP_REMOVED lines=16> */
.L_x_6832:
[----:B------:R-:W-:Y:S05]  /*0900*/  BSYNC B0 ;  /* 0x0000000000007941 */ /* 0x000fea0003800000 */
.L_x_6831:
        /* <DEDUP_REMOVED lines=16> */
.L_x_6834:
[----:B------:R-:W-:Y:S05]  /*0a10*/  BSYNC B0 ;  /* 0x0000000000007941 */ /* 0x000fea0003800000 */
.L_x_6833:
        /* <DEDUP_REMOVED lines=19> */
.L_x_6826:
        /* <DEDUP_REMOVED lines=92> */
.L_x_6835:
        /* <DEDUP_REMOVED lines=16> */
.L_x_6837:
        /* <DEDUP_REMOVED lines=52> */
.L_x_6836:
        /* <DEDUP_REMOVED lines=259> */
.L_x_6892:
        /* <DEDUP_REMOVED lines=138> */
.L_x_6842:
[----:B------:R-:W-:Y:S05]  /*2e20*/  BSYNC B0 ;  /* 0x0000000000007941 */ /* 0x000fea0003800000 */
.L_x_6841:
        /* <DEDUP_REMOVED lines=62> */
.L_x_6844:
[----:B------:R-:W-:Y:S05]  /*3210*/  BSYNC B0 ;  /* 0x0000000000007941 */ /* 0x000fea0003800000 */
.L_x_6843:
        /* <DEDUP_REMOVED lines=62> */
.L_x_6846:
[----:B------:R-:W-:Y:S05]  /*3600*/  BSYNC B0 ;  /* 0x0000000000007941 */ /* 0x000fea0003800000 */
.L_x_6845:
        /* <DEDUP_REMOVED lines=64> */
.L_x_6848:
[----:B------:R-:W-:Y:S05]  /*3a10*/  BSYNC B0 ;  /* 0x0000000000007941 */ /* 0x000fea0003800000 */
.L_x_6847:
        /* <DEDUP_REMOVED lines=63> */
.L_x_6850:
[----:B------:R-:W-:Y:S05]  /*3e10*/  BSYNC B0 ;  /* 0x0000000000007941 */ /* 0x000fea0003800000 */
.L_x_6849:
        /* <DEDUP_REMOVED lines=64> */
.L_x_6852:
[----:B------:R-:W-:Y:S05]  /*4220*/  BSYNC B0 ;  /* 0x0000000000007941 */ /* 0x000fea0003800000 */
.L_x_6851:
        /* <DEDUP_REMOVED lines=64> */
.L_x_6854:
[----:B------:R-:W-:Y:S05]  /*4630*/  BSYNC B0 ;  /* 0x0000000000007941 */ /* 0x000fea0003800000 */
.L_x_6853:
        /* <DEDUP_REMOVED lines=66> */
.L_x_6856:
[----:B------:R-:W-:Y:S05]  /*4a60*/  BSYNC B0 ;  /* 0x0000000000007941 */ /* 0x000fea0003800000 */
.L_x_6855:
        /* <DEDUP_REMOVED lines=9> */
.L_x_6840:
        /* <DEDUP_REMOVED lines=89> */
.L_x_6861:
[----:B------:R-:W-:Y:S05]  /*5090*/  BSYNC B0 ;  /* 0x0000000000007941 */ /* 0x000fea0003800000 */
.L_x_6860:
[----:B-----5:R2:W-:Y:S02]  /*50a0*/  STG.E.128 [R78.64], R44 ;  /* 0x0000002c4e007986 */ /* 0x0205e4000c101d06 */
.L_x_6859:
[----:B------:R-:W-:Y:S05]  /*50b0*/  BSYNC B1 ;  /* 0x0000000000017941 */ /* 0x000fea0003800000 */
.L_x_6858:
        /* <DEDUP_REMOVED lines=91> */
.L_x_6865:
[----:B------:R-:W-:Y:S05]  /*5670*/  BSYNC B0 ;  /* 0x0000000000007941 */ /* 0x000fea0003800000 */
.L_x_6864:
[C---:B------:R-:W-:Y:S04]  /*5680*/  LEA R2, P0, R174.reuse, R78, 0x1 ;  /* 0x0000004eae027211 */ /* 0x040fe800078008ff */
[----:B------:R-:W-:Y:S05]  /*5690*/  LEA.HI.X R3, R174, R79, R173, 0x1, P0 ;  /* 0x0000004fae037211 */ /* 0x000fea00000f0cad */
[----:B-----5:R3:W-:Y:S04]  /*56a0*/  STG.E.128 [R2.64], R44 ;  /* 0x0000002c02007986 */ /* 0x0207e8000c101d06 */
.L_x_6863:
[----:B------:R-:W-:Y:S05]  /*56b0*/  BSYNC B1 ;  /* 0x0000000000017941 */ /* 0x000fea0003800000 */
.L_x_6862:
        /* <DEDUP_REMOVED lines=91> */
.L_x_6869:
[----:B------:R-:W-:Y:S05]  /*5c70*/  BSYNC B0 ;  /* 0x0000000000007941 */ /* 0x000fea0003800000 */
.L_x_6868:
[C---:B------:R-:W-:Y:S04]  /*5c80*/  LEA R2, P0, R142.reuse, R78, 0x1 ;  /* 0x0000004e8e027211 */ /* 0x040fe800078008ff */
[----:B------:R-:W-:Y:S05]  /*5c90*/  LEA.HI.X R3, R142, R79, R60, 0x1, P0 ;  /* 0x0000004f8e037211 */ /* 0x000fea00000f0c3c */
[----:B-----5:R3:W-:Y:S04]  /*5ca0*/  STG.E.128 [R2.64], R44 ;  /* 0x0000002c02007986 */ /* 0x0207e8000c101d06 */
.L_x_6867:
[----:B------:R-:W-:Y:S05]  /*5cb0*/  BSYNC B1 ;  /* 0x0000000000017941 */ /* 0x000fea0003800000 */
.L_x_6866:
        /* <DEDUP_REMOVED lines=97> */
.L_x_6873:
[----:B------:R-:W-:Y:S05]  /*62d0*/  BSYNC B0 ;  /* 0x0000000000007941 */ /* 0x000fea0003800000 */
.L_x_6872:
[----:B------:R-:W-:Y:S05]  /*62e0*/  MOV R3, 0x60 ;  /* 0x0000006000037802 */ /* 0x000fea0000000f00 */
[C---:B------:R-:W-:Y:S04]  /*62f0*/  IMAD.WIDE.U32 R4, R3.reuse, c[0x0][0x198], R78 ;  /* 0x0000660003047a25 */ /* 0x040fe800078e004e */
[----:B------:R-:W-:Y:S05]  /*6300*/  IMAD R0, R3, c[0x0][0x19c], RZ ;  /* 0x0000670003007a24 */ /* 0x000fea00078e02ff */
[----:B------:R-:W-:Y:S05]  /*6310*/  IADD3 R5, R5, R0, RZ ;  /* 0x0000000005057210 */ /* 0x000fea0007ffe0ff */
[----:B-----5:R4:W-:Y:S02]  /*6320*/  STG.E.128 [R4.64], R32 ;  /* 0x0000002004007986 */ /* 0x0209e4000c101d06 */
.L_x_6871:
[----:B------:R-:W-:Y:S05]  /*6330*/  BSYNC B1 ;  /* 0x0000000000017941 */ /* 0x000fea0003800000 */
.L_x_6870:
        /* <DEDUP_REMOVED lines=98> */
.L_x_6877:
[----:B------:R-:W-:Y:S05]  /*6960*/  BSYNC B0 ;  /* 0x0000000000007941 */ /* 0x000fea0003800000 */
.L_x_6876:
[C---:B------:R-:W-:Y:S04]  /*6970*/  LEA R2, P0, R144.reuse, R78, 0x1 ;  /* 0x0000004e90027211 */ /* 0x040fe800078008ff */
[----:B------:R-:W-:Y:S05]  /*6980*/  LEA.HI.X R3, R144, R79, R63, 0x1, P0 ;  /* 0x0000004f90037211 */ /* 0x000fea00000f0c3f */
[----:B-----5:R3:W-:Y:S04]  /*6990*/  STG.E.128 [R2.64], R32 ;  /* 0x0000002002007986 */ /* 0x0207e8000c101d06 */
.L_x_6875:
[----:B------:R-:W-:Y:S05]  /*69a0*/  BSYNC B1 ;  /* 0x0000000000017941 */ /* 0x000fea0003800000 */
.L_x_6874:
        /* <DEDUP_REMOVED lines=97> */
.L_x_6881:
[----:B------:R-:W-:Y:S05]  /*6fc0*/  BSYNC B0 ;  /* 0x0000000000007941 */ /* 0x000fea0003800000 */
.L_x_6880:
[----:B------:R-:W-:Y:S05]  /*6fd0*/  MOV R3, 0xa0 ;  /* 0x000000a000037802 */ /* 0x000fea0000000f00 */
[C---:B------:R-:W-:Y:S04]  /*6fe0*/  IMAD.WIDE.U32 R4, R3.reuse, c[0x0][0x198], R78 ;  /* 0x0000660003047a25 */ /* 0x040fe800078e004e */
[----:B------:R-:W-:Y:S05]  /*6ff0*/  IMAD R0, R3, c[0x0][0x19c], RZ ;  /* 0x0000670003007a24 */ /* 0x000fea00078e02ff */
[----:B------:R-:W-:Y:S05]  /*7000*/  IADD3 R5, R5, R0, RZ ;  /* 0x0000000005057210 */ /* 0x000fea0007ffe0ff */
[----:B-----5:R3:W-:Y:S02]  /*7010*/  STG.E.128 [R4.64], R32 ;  /* 0x0000002004007986 */ /* 0x0207e4000c101d06 */
.L_x_6879:
[----:B------:R-:W-:Y:S05]  /*7020*/  BSYNC B1 ;  /* 0x0000000000017941 */ /* 0x000fea0003800000 */
.L_x_6878:
        /* <DEDUP_REMOVED lines=97> */
.L_x_6885:
[----:B------:R-:W-:Y:S05]  /*7640*/  BSYNC B0 ;  /* 0x0000000000007941 */ /* 0x000fea0003800000 */
.L_x_6884:
[----:B------:R-:W-:Y:S05]  /*7650*/  MOV R3, 0xc0 ;  /* 0x000000c000037802 */ /* 0x000fea0000000f00 */
[C---:B------:R-:W-:Y:S04]  /*7660*/  IMAD.WIDE.U32 R4, R3.reuse, c[0x0][0x198], R78 ;  /* 0x0000660003047a25 */ /* 0x040fe800078e004e */
[----:B------:R-:W-:Y:S05]  /*7670*/  IMAD R0, R3, c[0x0][0x19c], RZ ;  /* 0x0000670003007a24 */ /* 0x000fea00078e02ff */
[----:B------:R-:W-:Y:S05]  /*7680*/  IADD3 R5, R5, R0, RZ ;  /* 0x0000000005057210 */ /* 0x000fea0007ffe0ff */
[----:B-----5:R3:W-:Y:S02]  /*7690*/  STG.E.128 [R4.64], R32 ;  /* 0x0000002004007986 */ /* 0x0207e4000c101d06 */
.L_x_6883:
[----:B------:R-:W-:Y:S05]  /*76a0*/  BSYNC B1 ;  /* 0x0000000000017941 */ /* 0x000fea0003800000 */
.L_x_6882:
        /* <DEDUP_REMOVED lines=98> */
.L_x_6889:
[----:B------:R-:W-:Y:S05]  /*7cd0*/  BSYNC B0 ;  /* 0x0000000000007941 */ /* 0x000fea0003800000 */
.L_x_6888:
[----:B------:R-:W-:Y:S05]  /*7ce0*/  MOV R3, 0xe0 ;  /* 0x000000e000037802 */ /* 0x000fea0000000f00 */
[C---:B------:R-:W-:Y:S04]  /*7cf0*/  IMAD.WIDE.U32 R4, R3.reuse, c[0x0][0x198], R78 ;  /* 0x0000660003047a25 */ /* 0x040fe800078e004e */
[----:B------:R-:W-:Y:S05]  /*7d00*/  IMAD R0, R3, c[0x0][0x19c], RZ ;  /* 0x0000670003007a24 */ /* 0x000fea00078e02ff */
[----:B------:R-:W-:Y:S05]  /*7d10*/  IADD3 R5, R5, R0, RZ ;  /* 0x0000000005057210 */ /* 0x000fea0007ffe0ff */
[----:B-----5:R4:W-:Y:S02]  /*7d20*/  STG.E.128 [R4.64], R32 ;  /* 0x0000002004007986 */ /* 0x0209e4000c101d06 */
.L_x_6887:
[----:B------:R-:W-:Y:S05]  /*7d30*/  BSYNC B1 ;  /* 0x0000000000017941 */ /* 0x000fea0003800000 */
.L_x_6886:
        /* <DEDUP_REMOVED lines=8> */
.L_x_6839:
        /* <DEDUP_REMOVED lines=67> */
.L_x_6857:
        /* <DEDUP_REMOVED lines=83> */
.L_x_6890:
        /* <DEDUP_REMOVED lines=8> */
.L_x_6891:
[----:B------:R-:W-:Y:S04]  /*87a0*/  IADD3 R11, R11, -0x1, RZ ;  /* 0xffffffff0b0b7810 */ /* 0x000fe80007ffe0ff */
[----:B------:R-:W-:Y:S11]  /*87b0*/  ISETP.GT.AND P0, PT, R11, R55, PT ;  /* 0x000000370b00720c */ /* 0x000ff60003f04270 */
[----:B------:R-:W-:Y:S02]  /*87c0*/  @!UPT UIADD3 URZ, URZ, URZ, URZ ;  /* 0x0000003f3f3ff290 */ /* 0x000fe4000fffe03f */
[----:B------:R-:W-:-:S05]  /*87d0*/  @P0 BRA `(.L_x_6892) ;  /* 0xffff9da000000947 */ /* 0x000fca000383ffff */
.L_x_6838:
        /* <DEDUP_REMOVED lines=11> */
[----:B------:R-:W5:Y:S01]  /*8890*/  @P0 LDG.E R2, [R10.64] ;  /* 0x000000060a020981 */ /* 0x000f62000c1e1900 */
[----:B---34-:R-:W-:Y:S01]  /*88a0*/  IMAD.MOV.U32 R5, RZ, RZ, c[0x0][0x190] ;  /* 0x00006400ff057624 */ /* 0x018fe200078e00ff */
        /* <DEDUP_REMOVED lines=12> */
[----:B-1----:R-:W-:-:S04]  /*8970*/  IMAD R7, R6, 0x40, R56 ;  /* 0x0000004006077824 */ /* 0x002fc800078e0238 */
[----:B-----5:R-:W-:Y:S01]  /*8980*/  IMAD.IADD R2, R7, 0x1, R2 ;  /* 0x0000000107027824 */ /* 0x020fe200078e0202 */
[-CC-:B------:R-:W-:Y:S02]  /*8990*/  LEA.HI.X R7, R5, R133.reuse, R3.reuse, 0x4, P0 ;  /* 0x0000008505077211 */ /* 0x180fe400000f2403 */
[----:B------:R-:W-:Y:S01]  /*89a0*/  LEA R26, P0, R8, c[0x0][0x160], 0x1 ;  /* 0x00005800081a7a11 */ /* 0x000fe200078008ff */
[----:B------:R-:W-:Y:S01]  /*89b0*/  IMAD R2, R117, R2, RZ ;  /* 0x0000000275027224 */ /* 0x000fe200078e02ff */
[----:B------:R-:W-:Y:S01]  /*89c0*/  LEA.HI.X R3, R5, R133, R3, 0x5, P2 ;  /* 0x0000008505037211 */ /* 0x000fe200010f2c03 */
[----:B------:R-:W-:Y:S01]  /*89d0*/  IMAD R5, R6, -0x40, R175 ;  /* 0xffffffc006057824 */ /* 0x000fe200078e02af */
[----:B------:R-:W-:Y:S02]  /*89e0*/  LEA.HI.X R27, R8, c[0x0][0x164], R4, 0x1, P0 ;  /* 0x00005900081b7a11 */ /* 0x000fe400000f0c04 */
[----:B------:R-:W-:Y:S02]  /*89f0*/  LEA R28, P0, R130, c[0x0][0x160], 0x1 ;  /* 0x00005800821c7a11 */ /* 0x000fe400078008ff */
[----:B------:R-:W-:Y:S01]  /*8a00*/  LEA.HI.X R25, R0, c[0x0][0x164], R7, 0x1, P1 ;  /* 0x0000590000197a11 */ /* 0x000fe200008f0c07 */
[----:B------:R-:W-:Y:S01]  /*8a10*/  IMAD.SHL.U32 R7, R117, 0x10, RZ ;  /* 0x0000001075077824 */ /* 0x000fe200078e00ff */
[----:B------:R-:W-:-:S02]  /*8a20*/  LEA.HI.X R29, R130, c[0x0][0x164], R3, 0x1, P0 ;  /* 0x00005900821d7a11 */ /* 0x000fc400000f0c03 */
[----:B------:R-:W-:Y:S02]  /*8a30*/  ISETP.NE.AND P0, PT, RZ, UR4, PT ;  /* 0x00000004ff007c0c */ /* 0x000fe4000bf05270 */
        /* <DEDUP_REMOVED lines=26> */
[----:B-----5:R-:W-:Y:S01]  /*8be0*/  HADD2.F32 R21, -RZ, R13.H1_H1 ;  /* 0x3000000dff157230 */ /* 0x020fe20000004100 */
[----:B------:R-:W-:Y:S01]  /*8bf0*/  MOV R20, R14 ;  /* 0x0000000e00147202 */ /* 0x000fe20000000f00 */
[----:B------:R-:W-:Y:S02]  /*8c00*/  HADD2.F32 R18, -RZ, R15.H1_H1 ;  /* 0x3000000fff127230 */ /* 0x000fe40000004100 */
[----:B------:R-:W-:Y:S02]  /*8c10*/  HADD2.F32 R22, -RZ, R13.H0_H0 ;  /* 0x2000000dff167230 */ /* 0x000fe40000004100 */
        /* <DEDUP_REMOVED lines=13> */
[-C--:B------:R-:W-:Y:S01]  /*8cf0*/  FFMA.FTZ R10, R19, R15.reuse, -R10 ;  /* 0x0000000f130a7223 */ /* 0x080fe2000001080a */
[--C-:B------:R-:W-:Y:S01]  /*8d00*/  HADD2.F32 R19, -RZ, R12.reuse.H1_H1 ;  /* 0x3000000cff137230 */ /* 0x100fe20000004100 */
[----:B------:R-:W-:Y:S01]  /*8d10*/  FFMA.FTZ R14, R21, R14, R11 ;  /* 0x0000000e150e7223 */ /* 0x000fe2000001000b */
[----:B------:R-:W-:Y:S01]  /*8d20*/  HADD2.F32 R11, -RZ, R12.H0_H0 ;  /* 0x2000000cff0b7230 */ /* 0x000fe20000004100 */
[----:B------:R-:W-:Y:S01]  /*8d30*/  FFMA.FTZ R15, R18, R15, R4 ;  /* 0x0000000f120f7223 */ /* 0x000fe20000010004 */
[--C-:B------:R-:W-:Y:S02]  /*8d40*/  HADD2.F32 R4, -RZ, R20.reuse.H0_H0 ;  /* 0x20000014ff047230 */ /* 0x100fe40000004100 */
[----:B------:R-:W-:Y:S01]  /*8d50*/  HADD2.F32 R20, -RZ, R20.H1_H1 ;  /* 0x30000014ff147230 */ /* 0x000fe20000004100 */
        /* <DEDUP_REMOVED lines=13> */
.L_x_6899:
[----:B------:R-:W-:Y:S05]  /*8e30*/  BSYNC B0 ;  /* 0x0000000000007941 */ /* 0x000fea0003800000 */
.L_x_6898:
[----:B-----5:R3:W-:Y:S02]  /*8e40*/  STS.128 [R180], R12 ;  /* 0x0000000cb4007388 */ /* 0x0207e40000000c00 */
.L_x_6897:
[----:B------:R-:W-:Y:S05]  /*8e50*/  BSYNC B1 ;  /* 0x0000000000017941 */ /* 0x000fea0003800000 */
.L_x_6896:
        /* <DEDUP_REMOVED lines=22> */
[--C-:B-----5:R-:W-:Y:S01]  /*8fc0*/  HADD2.F32 R21, -RZ, R13.reuse.H1_H1 ;  /* 0x3000000dff157230 */ /* 0x120fe20000004100 */
[----:B------:R-:W-:Y:S01]  /*8fd0*/  MOV R20, R14 ;  /* 0x0000000e00147202 */ /* 0x000fe20000000f00 */
[----:B------:R-:W-:Y:S02]  /*8fe0*/  HADD2.F32 R22, -RZ, R13.H0_H0 ;  /* 0x2000000dff167230 */ /* 0x000fe40000004100 */
[--C-:B------:R-:W-:Y:S02]  /*8ff0*/  HADD2.F32 R19, -RZ, R15.reuse.H0_H0 ;  /* 0x2000000fff137230 */ /* 0x100fe40000004100 */
[----:B------:R-:W-:-:S02]  /*9000*/  HADD2.F32 R15, -RZ, R15.H1_H1 ;  /* 0x3000000fff0f7230 */ /* 0x000fc40000004100 */
        /* <DEDUP_REMOVED lines=25> */
[-C--:B------:R-:W-:Y:S02]  /*91a0*/  FFMA.FTZ R11, R7, R10.reuse, -R11 ;  /* 0x0000000a070b7223 */ /* 0x080fe4000001080b */
[----:B------:R-:W-:Y:S01]  /*91b0*/  FFMA.FTZ R14, R15, R10, R14 ;  /* 0x0000000a0f0e7223 */ /* 0x000fe2000001000e */
[----:B------:R-:W-:Y:S01]  /*91c0*/  F2FP.PACK_AB R15, R3, R4 ;  /* 0x00000004030f723e */ /* 0x000fe200000000ff */
[-C--:B------:R-:W-:Y:S02]  /*91d0*/  FFMA.FTZ R8, R12, R19.reuse, -R8 ;  /* 0x000000130c087223 */ /* 0x080fe40000010808 */
[----:B------:R-:W-:Y:S01]  /*91e0*/  FFMA.FTZ R9, R20, R19, R9 ;  /* 0x0000001314097223 */ /* 0x000fe20000010009 */
[----:B------:R-:W-:-:S04]  /*91f0*/  F2FP.PACK_AB R12, R14, R11 ;  /* 0x0000000b0e0c723e */ /* 0x000fc800000000ff */
[----:B------:R-:W-:Y:S02]  /*9200*/  F2FP.PACK_AB R14, R9, R8 ;  /* 0x00000008090e723e */ /* 0x000fe400000000ff */
.L_x_6903:
[----:B------:R-:W-:Y:S05]  /*9210*/  BSYNC B0 ;  /* 0x0000000000007941 */ /* 0x000fea0003800000 */
.L_x_6902:
[----:B-----5:R1:W-:Y:S02]  /*9220*/  STS.128 [R180+0x800], R12 ;  /* 0x0008000cb4007388 */ /* 0x0203e40000000c00 */
.L_x_6901:
[----:B------:R-:W-:Y:S05]  /*9230*/  BSYNC B1 ;  /* 0x0000000000017941 */ /* 0x000fea0003800000 */
.L_x_6900:
        /* <DEDUP_REMOVED lines=23> */
[--C-:B-----5:R-:W-:Y:S02]  /*93b0*/  HADD2.F32 R21, -RZ, R29.reuse.H0_H0 ;  /* 0x2000001dff157230 */ /* 0x120fe40000004100 */
[----:B------:R-:W-:Y:S02]  /*93c0*/  HADD2.F32 R19, -RZ, R29.H1_H1 ;  /* 0x3000001dff137230 */ /* 0x000fe40000004100 */
[--C-:B------:R-:W-:Y:S02]  /*93d0*/  HADD2.F32 R18, -RZ, R31.reuse.H1_H1 ;  /* 0x3000001fff127230 */ /* 0x100fe40000004100 */
[----:B-1----:R-:W-:-:S02]  /*93e0*/  HADD2.F32 R15, -RZ, R31.H0_H0 ;  /* 0x2000001fff0f7230 */ /* 0x002fc40000004100 */
        /* <DEDUP_REMOVED lines=32> */
.L_x_6907:
[----:B------:R-:W-:Y:S05]  /*95f0*/  BSYNC B0 ;  /* 0x0000000000007941 */ /* 0x000fea0003800000 */
.L_x_6906:
[----:B-----5:R1:W-:Y:S02]  /*9600*/  STS.128 [R180+0x1000], R28 ;  /* 0x0010001cb4007388 */ /* 0x0203e40000000c00 */
.L_x_6905:
[----:B------:R-:W-:Y:S05]  /*9610*/  BSYNC B1 ;  /* 0x0000000000017941 */ /* 0x000fea0003800000 */
.L_x_6904:
        /* <DEDUP_REMOVED lines=35> */
[-C--:B------:R-:W-:Y:S01]  /*9850*/  FMUL.FTZ R3, R14, R19.reuse ;  /* 0x000000130e037220 */ /* 0x080fe20000410000 */
[----:B------:R-:W-:Y:S01]  /*9860*/  HADD2.F32 R5, -RZ, R5.H0_H0 ;  /* 0x20000005ff057230 */ /* 0x000fe20000004100 */
[----:B------:R-:W-:Y:S01]  /*9870*/  FMUL.FTZ R0, R16, R19 ;  /* 0x0000001310007220 */ /* 0x000fe20000410000 */
[----:B------:R-:W-:Y:S01]  /*9880*/  HADD2.F32 R8, -RZ, R8.H0_H0 ;  /* 0x20000008ff087230 */ /* 0x000fe20000004100 */
[-C--:B------:R-:W-:Y:S01]  /*9890*/  FFMA.FTZ R10, R15, R13.reuse, -R10 ;  /* 0x0000000d0f0a7223 */ /* 0x080fe2000001080a */
[----:B------:R-:W-:Y:S01]  /*98a0*/  HADD2.F32 R15, -RZ, R9.H0_H0 ;  /* 0x20000009ff0f7230 */ /* 0x000fe20000004100 */
[----:B------:R-:W-:Y:S01]  /*98b0*/  FFMA.FTZ R7, R18, R13, R7 ;  /* 0x0000000d12077223 */ /* 0x000fe20000010007 */
[----:B------:R-:W-:Y:S01]  /*98c0*/  HADD2.F32 R13, -RZ, R12.H1_H1 ;  /* 0x3000000cff0d7230 */ /* 0x000fe20000004100 */
[----:B------:R-:W-:-:S02]  /*98d0*/  FFMA.FTZ R3, R16, R11, -R3 ;  /* 0x0000000b10037223 */ /* 0x000fc40000010803 */
[----:B------:R-:W-:Y:S01]  /*98e0*/  FFMA.FTZ R0, R14, R11, R0 ;  /* 0x0000000b0e007223 */ /* 0x000fe20000010000 */
[----:B------:R-:W-:Y:S01]  /*98f0*/  HADD2.F32 R11, -RZ, R12.H0_H0 ;  /* 0x2000000cff0b7230 */ /* 0x000fe20000004100 */
[-C--:B------:R-:W-:Y:S01]  /*9900*/  FMUL.FTZ R9, R13, R4.reuse ;  /* 0x000000040d097220 */ /* 0x080fe20000410000 */
[--C-:B------:R-:W-:Y:S02]  /*9910*/  HADD2.F32 R14, -RZ, R17.reuse.H1_H1 ;  /* 0x30000011ff0e7230 */ /* 0x100fe40000004100 */
[----:B------:R-:W-:Y:S01]  /*9920*/  HADD2.F32 R12, -RZ, R17.H0_H0 ;  /* 0x20000011ff0c7230 */ /* 0x000fe20000004100 */
[----:B------:R-:W-:Y:S02]  /*9930*/  FMUL.FTZ R16, R11, R4 ;  /* 0x000000040b107220 */ /* 0x000fe40000410000 */
[-C--:B------:R-:W-:Y:S02]  /*9940*/  FMUL.FTZ R4, R14, R5.reuse ;  /* 0x000000050e047220 */ /* 0x080fe40000410000 */
[----:B------:R-:W-:-:S02]  /*9950*/  FMUL.FTZ R5, R12, R5 ;  /* 0x000000050c057220 */ /* 0x000fc40000410000 */
[-C--:B------:R-:W-:Y:S02]  /*9960*/  FFMA.FTZ R9, R11, R8.reuse, -R9 ;  /* 0x000000080b097223 */ /* 0x080fe40000010809 */
[----:B------:R-:W-:Y:S01]  /*9970*/  FFMA.FTZ R16, R13, R8, R16 ;  /* 0x000000080d107223 */ /* 0x000fe20000010010 */
[----:B------:R-:W-:Y:S01]  /*9980*/  F2FP.PACK_AB R13, R7, R10 ;  /* 0x0000000a070d723e */ /* 0x000fe200000000ff */
[-C--:B------:R-:W-:Y:S02]  /*9990*/  FFMA.FTZ R4, R12, R15.reuse, -R4 ;  /* 0x0000000f0c047223 */ /* 0x080fe40000010804 */
[----:B------:R-:W-:Y:S01]  /*99a0*/  FFMA.FTZ R5, R14, R15, R5 ;  /* 0x0000000f0e057223 */ /* 0x000fe20000010005 */
[----:B------:R-:W-:Y:S02]  /*99b0*/  F2FP.PACK_AB R15, R0, R3 ;  /* 0x00000003000f723e */ /* 0x000fe400000000ff */
[----:B------:R-:W-:Y:S02]  /*99c0*/  F2FP.PACK_AB R12, R16, R9 ;  /* 0x00000009100c723e */ /* 0x000fe400000000ff */
[----:B------:R-:W-:-:S02]  /*99d0*/  F2FP.PACK_AB R14, R5, R4 ;  /* 0x00000004050e723e */ /* 0x000fc400000000ff */
.L_x_6910:
[----:B------:R-:W-:Y:S05]  /*99e0*/  BSYNC B0 ;  /* 0x0000000000007941 */ /* 0x000fea0003800000 */
.L_x_6909:
[----:B-----5:R1:W-:Y:S01]  /*99f0*/  STS.128 [R180+0x1800], R12 ;  /* 0x0018000cb4007388 */ /* 0x0203e20000000c00 */
[----:B------:R-:W-:Y:S05]  /*9a00*/  BRA `(.L_x_6908) ;  /* 0x00001cb000007947 */ /* 0x000fea0003800000 */
.L_x_6895:
        /* <DEDUP_REMOVED lines=92> */
.L_x_6914:
[----:B------:R-:W-:Y:S05]  /*9fd0*/  BSYNC B0 ;  /* 0x0000000000007941 */ /* 0x000fea0003800000 */
.L_x_6913:
[----:B-----5:R4:W-:Y:S02]  /*9fe0*/  STS.128 [R180], R20 ;  /* 0x00000014b4007388 */ /* 0x0209e40000000c00 */
.L_x_6912:
[----:B------:R-:W-:Y:S05]  /*9ff0*/  BSYNC B1 ;  /* 0x0000000000017941 */ /* 0x000fea0003800000 */
.L_x_6911:
        /* <DEDUP_REMOVED lines=94> */
.L_x_6918:
[----:B------:R-:W-:Y:S05]  /*a5e0*/  BSYNC B0 ;  /* 0x0000000000007941 */ /* 0x000fea0003800000 */
.L_x_6917:
[----:B-----5:R1:W-:Y:S02]  /*a5f0*/  STS.128 [R180+0x800], R20 ;  /* 0x00080014b4007388 */ /* 0x0203e40000000c00 */
.L_x_6916:
[----:B------:R-:W-:Y:S05]  /*a600*/  BSYNC B1 ;  /* 0x0000000000017941 */ /* 0x000fea0003800000 */
.L_x_6915:
        /* <DEDUP_REMOVED lines=95> */
.L_x_6922:
[----:B------:R-:W-:Y:S05]  /*ac00*/  BSYNC B0 ;  /* 0x0000000000007941 */ /* 0x000fea0003800000 */
.L_x_6921:
[----:B-----5:R1:W-:Y:S02]  /*ac10*/  STS.128 [R180+0x1000], R20 ;  /* 0x00100014b4007388 */ /* 0x0203e40000000c00 */
.L_x_6920:
[----:B------:R-:W-:Y:S05]  /*ac20*/  BSYNC B1 ;  /* 0x0000000000017941 */ /* 0x000fea0003800000 */
.L_x_6919:
        /* <DEDUP_REMOVED lines=96> */
.L_x_6924:
[----:B------:R-:W-:Y:S05]  /*b230*/  BSYNC B0 ;  /* 0x0000000000007941 */ /* 0x000fea0003800000 */
.L_x_6923:
[----:B-----5:R1:W-:Y:S01]  /*b240*/  STS.128 [R180+0x1800], R16 ;  /* 0x00180010b4007388 */ /* 0x0203e20000000c00 */
[----:B------:R-:W-:Y:S05]  /*b250*/  BRA `(.L_x_6908) ;  /* 0x0000046000007947 */ /* 0x000fea0003800000 */
.L_x_6894:
        /* <DEDUP_REMOVED lines=8> */
[----:B----4-:R-:W-:-:S04]  /*b2e0*/  LEA R4, P0, R130, c[0x0][0x160], 0x1 ;  /* 0x0000580082047a11 */ /* 0x010fc800078008ff */
[----:B------:R-:W-:-:S05]  /*b2f0*/  LEA.HI.X R5, R130, c[0x0][0x164], R133, 0x1, P0 ;  /* 0x0000590082057a11 */ /* 0x000fca00000f0c85 */
[----:B------:R-:W-:Y:S01]  /*b300*/  @!PT LDS RZ, [RZ] ;  /* 0x00000000fffff984 */ /* 0x000fe20000000800 */
[----:B------:R-:W-:Y:S01]  /*b310*/  @!PT LDS RZ, [RZ] ;  /* 0x00000000fffff984 */ /* 0x000fe20000000800 */
[----:B------:R-:W-:Y:S01]  /*b320*/  @!PT LDS RZ, [RZ] ;  /* 0x00000000fffff984 */ /* 0x000fe20000000800 */
[----:B------:R3:W-:Y:S04]  /*b330*/  LDGSTS.E.BYPASS.LTC128B.128 [R180], [R4.64] ;  /* 0x0000000004b47fae */ /* 0x0007e8000b901d46 */
.L_x_6926:
[----:B------:R-:W-:Y:S05]  /*b340*/  BSYNC B0 ;  /* 0x0000000000007941 */ /* 0x000fea0003800000 */
.L_x_6925:
        /* <DEDUP_REMOVED lines=8> */
[----:B---34-:R-:W-:-:S03]  /*b3d0*/  IMAD.MOV.U32 R5, RZ, RZ, c[0x0][0x194] ;  /* 0x00006500ff057624 */ /* 0x018fc600078e00ff */
        /* <DEDUP_REMOVED lines=8> */
.L_x_6928:
[----:B------:R-:W-:Y:S05]  /*b460*/  BSYNC B0 ;  /* 0x0000000000007941 */ /* 0x000fea0003800000 */
.L_x_6927:
        /* <DEDUP_REMOVED lines=17> */
.L_x_6930:
[----:B------:R-:W-:Y:S05]  /*b580*/  BSYNC B0 ;  /* 0x0000000000007941 */ /* 0x000fea0003800000 */
.L_x_6929:
        /* <DEDUP_REMOVED lines=13> */
[----:B---34-:R-:W-:-:S04]  /*b660*/  LEA R4, P0, R8, c[0x0][0x160], 0x1 ;  /* 0x0000580008047a11 */ /* 0x018fc800078008ff */
[----:B------:R-:W-:-:S05]  /*b670*/  LEA.HI.X R5, R8, c[0x0][0x164], R0, 0x1, P0 ;  /* 0x0000590008057a11 */ /* 0x000fca00000f0c00 */
[----:B------:R-:W-:Y:S01]  /*b680*/  @!PT LDS RZ, [RZ] ;  /* 0x00000000fffff984 */ /* 0x000fe20000000800 */
[----:B------:R-:W-:Y:S01]  /*b690*/  @!PT LDS RZ, [RZ] ;  /* 0x00000000fffff984 */ /* 0x000fe20000000800 */
[----:B------:R-:W-:Y:S01]  /*b6a0*/  @!PT LDS RZ, [RZ] ;  /* 0x00000000fffff984 */ /* 0x000fe20000000800 */
[----:B------:R3:W-:Y:S04]  /*b6b0*/  LDGSTS.E.BYPASS.LTC128B.128 [R180+0x1800], [R4.64] ;  /* 0x0180000004b47fae */ /* 0x0007e8000b901d46 */
.L_x_6908:
[----:B------:R-:W-:Y:S05]  /*b6c0*/  BSYNC B2 ;  /* 0x0000000000027941 */ /* 0x000fea0003800000 */
.L_x_6893:
        /* <DEDUP_REMOVED lines=16> */
.L_x_6932:
[----:B------:R-:W-:Y:S05]  /*b7d0*/  BSYNC B0 ;  /* 0x0000000000007941 */ /* 0x000fea0003800000 */
.L_x_6931:
[----:B------:R-:W-:Y:S01]  /*b7e0*/  ISETP.GE.AND P0, PT, R2, R11, PT ;  /* 0x0000000b0200720c */ /* 0x000fe20003f06270 */
[----:B------:R-:W-:-:S12]  /*b7f0*/  BSSY B0, `(.L_x_6933) ;  /* 0x000000b000007945 */ /* 0x000fd80003800000 */
[----:B------:R-:W-:Y:S05]  /*b800*/  @P0 BRA `(.L_x_6934) ;  /* 0x0000009000000947 */ /* 0x000fea0003800000 */
[----:B------:R-:W-:-:S13]  /*b810*/  ISETP.GE.AND P0, PT, R100, c[0x0][0x220], PT ;  /* 0x0000880064007a0c */ /* 0x000fda0003f06270 */
[----:B------:R1:W-:Y:S01]  /*b820*/  @P0 STS.128 [R180+0x2800], RZ ;  /* 0x002800ffb4000388 */ /* 0x0003e20000000c00 */
[----:B------:R-:W-:Y:S05]  /*b830*/  @P0 BRA `(.L_x_6934) ;  /* 0x0000006000000947 */ /* 0x000fea0003800000 */
[----:B---34-:R-:W-:-:S04]  /*b840*/  LEA R4, P0, R174, R182, 0x1 ;  /* 0x000000b6ae047211 */ /* 0x018fc800078008ff */
[----:B------:R-:W-:-:S05]  /*b850*/  LEA.HI.X R5, R174, R181, R173, 0x1, P0 ;  /* 0x000000b5ae057211 */ /* 0x000fca00000f0cad */
[----:B------:R-:W-:Y:S01]  /*b860*/  @!PT LDS RZ, [RZ] ;  /* 0x00000000fffff984 */ /* 0x000fe20000000800 */
[----:B------:R-:W-:Y:S01]  /*b870*/  @!PT LDS RZ, [RZ] ;  /* 0x00000000fffff984 */ /* 0x000fe20000000800 */
[----:B------:R-:W-:Y:S01]  /*b880*/  @!PT LDS RZ, [RZ] ;  /* 0x00000000fffff984 */ /* 0x000fe20000000800 */
[----:B------:R3:W-:Y:S04]  /*b890*/  LDGSTS.E.BYPASS.LTC128B.128 [R180+0x2800], [R4.64] ;  /* 0x0280000004b47fae */ /* 0x0007e8000b901d46 */
.L_x_6934:
[----:B------:R-:W-:Y:S05]  /*b8a0*/  BSYNC B0 ;  /* 0x0000000000007941 */ /* 0x000fea0003800000 */
.L_x_6933:
[----:B------:R-:W-:Y:S01]  /*b8b0*/  ISETP.GE.AND P0, PT, R24, R11, PT ;  /* 0x0000000b1800720c */ /* 0x000fe20003f06270 */
[----:B------:R-:W-:-:S12]  /*b8c0*/  BSSY B0, `(.L_x_6935) ;  /* 0x000000d000007945 */ /* 0x000fd80003800000 */
[----:B------:R-:W-:Y:S05]  /*b8d0*/  @P0 BRA `(.L_x_6936) ;  /* 0x000000b000000947 */ /* 0x000fea0003800000 */
[----:B------:R-:W-:-:S13]  /*b8e0*/  ISETP.GE.AND P0, PT, R100, c[0x0][0x220], PT ;  /* 0x0000880064007a0c */ /* 0x000fda0003f06270 */
[----:B------:R1:W-:Y:S01]  /*b8f0*/  @P0 STS.128 [R180+0x3000], RZ ;  /* 0x003000ffb4000388 */ /* 0x0003e20000000c00 */
[----:B------:R-:W-:Y:S05]  /*b900*/  @P0 BRA `(.L_x_6936) ;  /* 0x0000008000000947 */ /* 0x000fea0003800000 */
[----:B------:R-:W-:Y:S02]  /*b910*/  IMAD.MOV.U32 R0, RZ, RZ, c[0x0][0x198] ;  /* 0x00006600ff007624 */ /* 0x000fe400078e00ff */
[----:B---34-:R-:W-:-:S03]  /*b920*/  IMAD.MOV.U32 R4, RZ, RZ, c[0x0][0x19c] ;  /* 0x00006700ff047624 */ /* 0x018fc600078e00ff */
[----:B------:R-:W-:-:S04]  /*b930*/  LEA R8, P0, R0, R182, 0x6 ;  /* 0x000000b600087211 */ /* 0x000fc800078030ff */
[----:B------:R-:W-:-:S05]  /*b940*/  LEA.HI.X R9, R0, R181, R4, 0x6, P0 ;  /* 0x000000b500097211 */ /* 0x000fca00000f3404 */
[----:B------:R-:W-:Y:S01]  /*b950*/  @!PT LDS RZ, [RZ] ;  /* 0x00000000fffff984 */ /* 0x000fe20000000800 */
[----:B------:R-:W-:Y:S01]  /*b960*/  @!PT LDS RZ, [RZ] ;  /* 0x00000000fffff984 */ /* 0x000fe20000000800 */
[----:B------:R-:W-:Y:S01]  /*b970*/  @!PT LDS RZ, [RZ] ;  /* 0x00000000fffff984 */ /* 0x000fe20000000800 */
[----:B------:R3:W-:Y:S04]  /*b980*/  LDGSTS.E.BYPASS.LTC128B.128 [R180+0x3000], [R8.64] ;  /* 0x0300000008b47fae */ /* 0x0007e8000b901d46 */
.L_x_6936:
[----:B------:R-:W-:Y:S05]  /*b990*/  BSYNC B0 ;  /* 0x0000000000007941 */ /* 0x000fea0003800000 */
.L_x_6935:
        /* <DEDUP_REMOVED lines=10> */
[----:B---34-:R-:W-:-:S05]  /*ba40*/  IMAD.WIDE.U32 R4, R0, 0x60, R182 ;  /* 0x0000006000047825 */ /* 0x018fca00078e00b6 */
[----:B------:R-:W-:-:S05]  /*ba50*/  IADD3 R5, R5, UR4, RZ ;  /* 0x0000000405057c10 */ /* 0x000fca000fffe0ff */
[----:B------:R-:W-:Y:S01]  /*ba60*/  @!PT LDS RZ, [RZ] ;  /* 0x00000000fffff984 */ /* 0x000fe20000000800 */
[----:B------:R-:W-:Y:S01]  /*ba70*/  @!PT LDS RZ, [RZ] ;  /* 0x00000000fffff984 */ /* 0x000fe20000000800 */
[----:B------:R-:W-:Y:S01]  /*ba80*/  @!PT LDS RZ, [RZ] ;  /* 0x00000000fffff984 */ /* 0x000fe20000000800 */
[----:B------:R1:W-:Y:S02]  /*ba90*/  LDGSTS.E.BYPASS.LTC128B.128 [R180+0x3800], [R4.64] ;  /* 0x0380000004b47fae */ /* 0x0003e4000b901d46 */
.L_x_6938:
[----:B------:R-:W-:Y:S05]  /*baa0*/  BSYNC B0 ;  /* 0x0000000000007941 */ /* 0x000fea0003800000 */
.L_x_6937:
[----:B------:R-:W-:Y:S01]  /*bab0*/  IADD3 R10, R128, 0x40, RZ ;  /* 0x00000040800a7810 */ /* 0x000fe20007ffe0ff */
[----:B------:R-:W-:Y:S03]  /*bac0*/  BSSY B0, `(.L_x_6939) ;  /* 0x000000e000007945 */ /* 0x000fe60003800000 */
[----:B------:R-:W-:-:S13]  /*bad0*/  ISETP.GE.AND P0, PT, R10, R11, PT ;  /* 0x0000000b0a00720c */ /* 0x000fda0003f06270 */
[----:B------:R-:W-:Y:S05]  /*bae0*/  @P0 BRA `(.L_x_6940) ;  /* 0x000000b000000947 */ /* 0x000fea0003800000 */
[----:B------:R-:W-:-:S13]  /*baf0*/  ISETP.GE.AND P0, PT, R100, c[0x0][0x220], PT ;  /* 0x0000880064007a0c */ /* 0x000fda0003f06270 */
[----:B------:R1:W-:Y:S01]  /*bb00*/  @P0 STS.128 [R180+0x4000], RZ ;  /* 0x004000ffb4000388 */ /* 0x0003e20000000c00 */
[----:B------:R-:W-:Y:S05]  /*bb10*/  @P0 BRA `(.L_x_6940) ;  /* 0x0000008000000947 */ /* 0x000fea0003800000 */
[----:B-1-34-:R-:W-:Y:S02]  /*bb20*/  IMAD.MOV.U32 R5, RZ, RZ, c[0x0][0x198] ;  /* 0x00006600ff057624 */ /* 0x01afe400078e00ff */
[----:B------:R-:W-:-:S03]  /*bb30*/  IMAD.MOV.U32 R0, RZ, RZ, c[0x0][0x19c] ;  /* 0x00006700ff007624 */ /* 0x000fc600078e00ff */
[----:B------:R-:W-:-:S04]  /*bb40*/  LEA R4, P0, R5, R182, 0x7 ;  /* 0x000000b605047211 */ /* 0x000fc800078038ff */
[----:B------:R-:W-:-:S05]  /*bb50*/  LEA.HI.X R5, R5, R181, R0, 0x7, P0 ;  /* 0x000000b505057211 */ /* 0x000fca00000f3c00 */
[----:B------:R-:W-:Y:S01]  /*bb60*/  @!PT LDS RZ, [RZ] ;  /* 0x00000000fffff984 */ /* 0x000fe20000000800 */
[----:B------:R-:W-:Y:S01]  /*bb70*/  @!PT LDS RZ, [RZ] ;  /* 0x00000000fffff984 */ /* 0x000fe20000000800 */
[----:B------:R-:W-:Y:S01]  /*bb80*/  @!PT LDS RZ, [RZ] ;  /* 0x00000000fffff984 */ /* 0x000fe20000000800 */
[----:B------:R1:W-:Y:S04]  /*bb90*/  LDGSTS.E.BYPASS.LTC128B.128 [R180+0x4000], [R4.64] ;  /* 0x0400000004b47fae */ /* 0x0003e8000b901d46 */
.L_x_6940:
[----:B------:R-:W-:Y:S05]  /*bba0*/  BSYNC B0 ;  /* 0x0000000000007941 */ /* 0x000fea0003800000 */
.L_x_6939:
        /* <DEDUP_REMOVED lines=11> */
[----:B----4-:R-:W-:-:S05]  /*bc60*/  IMAD.WIDE.U32 R4, R0, 0xa0, R182 ;  /* 0x000000a000047825 */ /* 0x010fca00078e00b6 */
[----:B------:R-:W-:-:S05]  /*bc70*/  IADD3 R5, R5, UR4, RZ ;  /* 0x0000000405057c10 */ /* 0x000fca000fffe0ff */
[----:B------:R-:W-:Y:S01]  /*bc80*/  @!PT LDS RZ, [RZ] ;  /* 0x00000000fffff984 */ /* 0x000fe20000000800 */
[----:B------:R-:W-:Y:S01]  /*bc90*/  @!PT LDS RZ, [RZ] ;  /* 0x00000000fffff984 */ /* 0x000fe20000000800 */
[----:B------:R-:W-:Y:S01]  /*bca0*/  @!PT LDS RZ, [RZ] ;  /* 0x00000000fffff984 */ /* 0x000fe20000000800 */
[----:B------:R1:W-:Y:S02]  /*bcb0*/  LDGSTS.E.BYPASS.LTC128B.128 [R180+0x4800], [R4.64] ;  /* 0x0480000004b47fae */ /* 0x0003e4000b901d46 */
.L_x_6942:
[----:B------:R-:W-:Y:S05]  /*bcc0*/  BSYNC B0 ;  /* 0x0000000000007941 */ /* 0x000fea0003800000 */
.L_x_6941:
        /* <DEDUP_REMOVED lines=17> */
.L_x_6944:
[----:B------:R-:W-:Y:S05]  /*bde0*/  BSYNC B0 ;  /* 0x0000000000007941 */ /* 0x000fea0003800000 */
.L_x_6943:
        /* <DEDUP_REMOVED lines=17> */
.L_x_6946:
[----:B------:R-:W-:Y:S05]  /*bf00*/  BSYNC B0 ;  /* 0x0000000000007941 */ /* 0x000fea0003800000 */
.L_x_6945:
[----:B------:R-:W5:Y:S01]  /*bf10*/  S2UR UR8, SR_CTAID.Y ;  /* 0x00000000000879c3 */ /* 0x000f620000002600 */
[----:B------:R-:W-:Y:S01]  /*bf20*/  ULDC.64 UR4, c[0x0][0x320] ;  /* 0x0000c80000047ab9 */ /* 0x000fe20000000a00 */
[----:B------:R-:W0:Y:S06]  /*bf30*/  LDGDEPBAR ;  /* 0x00000000000079af */ /* 0x000e2c0000000000 */
[----:B------:R-:W1:Y:S01]  /*bf40*/  S2UR UR10, SR_CTAID.Z ;  /* 0x00000000000a79c3 */ /* 0x000e620000002700 */
[----:B-----5:R-:W-:Y:S01]  /*bf50*/  USHF.R.S32.HI UR9, URZ, 0x1f, UR8 ;  /* 0x0000001f3f097899 */ /* 0x020fe20008011408 */
[----:B-1--4-:R-:W1:Y:S01]  /*bf60*/  S2R R5, SR_TID.X ;  /* 0x0000000000057919 */ /* 0x012e620000002100 */
[----:B------:R-:W-:-:S04]  /*bf70*/  DEPBAR.LE SB0, 0x0 ;  /* 0x000080000000791a */ /* 0x000fc80000000000 */
[----:B------:R-:W-:Y:S02]  /*bf80*/  UIMAD UR9, UR9, UR4, URZ ;  /* 0x00000004090972a4 */ /* 0x000fe4000f8e023f */
[----:B------:R-:W-:Y:S02]  /*bf90*/  USHF.R.S32.HI UR11, URZ, 0x1f, UR10 ;  /* 0x0000001f3f0b7899 */ /* 0x000fe4000801140a */
[----:B------:R-:W-:Y:S02]  /*bfa0*/  UIMAD UR9, UR8, UR5, UR9 ;  /* 0x00000005080972a4 */ /* 0x000fe4000f8e0209 */
[----:B------:R-:W-:-:S03]  /*bfb0*/  UIMAD.WIDE.U32 UR10, UR8, UR4, UR10 ;  /* 0x00000004080a72a5 */ /* 0x000fc6000f8e000a */
[----:B------:R-:W-:Y:S02]  /*bfc0*/  ULDC.64 UR4, c[0x0][0x318] ;  /* 0x0000c60000047ab9 */ /* 0x000fe40000000a00 */
[----:B------:R-:W-:Y:S02]  /*bfd0*/  UIADD3 UR9, UR11, UR9, URZ ;  /* 0x000000090b097290 */ /* 0x000fe4000fffe03f */
[----:B------:R-:W-:-:S04]  /*bfe0*/  ULEA UR4, UP0, UR10, UR4, 0x2 ;  /* 0x000000040a047291 */ /* 0x000fc8000f80103f */
[----:B------:R-:W-:Y:S02]  /*bff0*/  ULEA.HI.X UR5, UR10, UR5, UR9, 0x2, UP0 ;  /* 0x000000050a057291 */ /* 0x000fe400080f1409 */
[----:B------:R-:W-:-:S04]  /*c000*/  IMAD.U32 R14, RZ, RZ, UR4 ;  /* 0x00000004ff0e7e24 */ /* 0x000fc8000f8e00ff */
[----:B------:R-:W-:-:S05]  /*c010*/  IMAD.U32 R15, RZ, RZ, UR5 ;  /* 0x00000005ff0f7e24 */ /* 0x000fca000f8e00ff */
[----:B------:R-:W4:Y:S04]  /*c020*/  LDG.E R13, [R14.64] ;  /* 0x000000060e0d7981 */ /* 0x000f28000c1e1900 */
[----:B------:R-:W-:Y:S01]  /*c030*/  BAR.SYNC.DEFER_BLOCKING 0x0 ;  /* 0x0000000000007b1d */ /* 0x000fe20000010000 */
[----:B------:R-:W-:Y:S01]  /*c040*/  ISETP.GE.AND P0, PT, R128, R11, PT ;  /* 0x0000000b8000720c */ /* 0x000fe20003f06270 */
[----:B-1----:R-:W-:Y:S01]  /*c050*/  IMAD.SHL.U32 R184, R5, 0x2, RZ ;  /* 0x0000000205b87824 */ /* 0x002fe200078e00ff */
[----:B------:R-:W-:Y:S02]  /*c060*/  SHF.R.S32.HI R4, RZ, 0x1f, R5 ;  /* 0x0000001fff047819 */ /* 0x000fe40000011405 */
[----:B------:R-:W-:Y:S01]  /*c070*/  LEA R136, P1, R120, c[0x0][0x170], 0x1 ;  /* 0x00005c0078887a11 */ /* 0x000fe200078208ff */
[----:B------:R-:W4:Y:S01]  /*c080*/  MUFU.RCP R0, c[0x0][0x238] ;  /* 0x00008e0000007b08 */ /* 0x000f220000001000 */
        /* <DEDUP_REMOVED lines=10> */
[----:B----4-:R-:W-:Y:S01]  /*c130*/  FMUL.FTZ R0, R13, R0 ;  /* 0x000000000d007220 */ /* 0x010fe20000410000 */
[----:B------:R-:W-:Y:S05]  /*c140*/  @P0 BRA `(.L_x_6948) ;  /* 0x0000007000000947 */ /* 0x000fea0003800000 */
[----:B-1----:R-:W-:-:S13]  /*c150*/  ISETP.GE.AND P0, PT, R100, c[0x0][0x220], PT ;  /* 0x0000880064007a0c */ /* 0x002fda0003f06270 */
[----:B------:R1:W-:Y:S01]  /*c160*/  @P0 STS.128 [R180+0x6000], RZ ;  /* 0x006000ffb4000388 */ /* 0x0003e20000000c00 */
[----:B------:R-:W-:Y:S05]  /*c170*/  @P0 BRA `(.L_x_6948) ;  /* 0x0000004000000947 */ /* 0x000fea0003800000 */
[----:B------:R-:W-:Y:S01]  /*c180*/  @!PT LDS RZ, [RZ] ;  /* 0x00000000fffff984 */ /* 0x000fe20000000800 */
[----:B------:R-:W-:Y:S01]  /*c190*/  @!PT LDS RZ, [RZ] ;  /* 0x00000000fffff984 */ /* 0x000fe20000000800 */
[----:B------:R-:W-:Y:S01]  /*c1a0*/  @!PT LDS RZ, [RZ] ;  /* 0x00000000fffff984 */ /* 0x000fe20000000800 */
[----:B------:R4:W-:Y:S02]  /*c1b0*/  LDGSTS.E.BYPASS.LTC128B.128 [R180+0x6000], [R136.64] ;  /* 0x0600000088b47fae */ /* 0x0009e4000b901d46 */
.L_x_6948:
[----:B-1----:R-:W-:Y:S05]  /*c1c0*/  BSYNC B0 ;  /* 0x0000000000007941 */ /* 0x002fea0003800000 */
.L_x_6947:
        /* <DEDUP_REMOVED lines=13> */
.L_x_6950:
[----:B------:R-:W-:Y:S05]  /*c2a0*/  BSYNC B0 ;  /* 0x0000000000007941 */ /* 0x000fea0003800000 */
.L_x_6949:
        /* <DEDUP_REMOVED lines=15> */
.L_x_6952:
[----:B------:R-:W-:Y:S05]  /*c3a0*/  BSYNC B0 ;  /* 0x0000000000007941 */ /* 0x000fea0003800000 */
.L_x_6951:
        /* <DEDUP_REMOVED lines=16> */
.L_x_6954:
[----:B------:R-:W-:Y:S05]  /*c4b0*/  BSYNC B0 ;  /* 0x0000000000007941 */ /* 0x000fea0003800000 */
.L_x_6953:
        /* <DEDUP_REMOVED lines=15> */
.L_x_6956:
[----:B------:R-:W-:Y:S05]  /*c5b0*/  BSYNC B0 ;  /* 0x0000000000007941 */ /* 0x000fea0003800000 */
.L_x_6955:
        /* <DEDUP_REMOVED lines=16> */
.L_x_6958:
[----:B------:R-:W-:Y:S05]  /*c6c0*/  BSYNC B0 ;  /* 0x0000000000007941 */ /* 0x000fea0003800000 */
.L_x_6957:
        /* <DEDUP_REMOVED lines=16> */
.L_x_6960:
[----:B------:R-:W-:Y:S05]  /*c7d0*/  BSYNC B0 ;  /* 0x0000000000007941 */ /* 0x000fea0003800000 */
.L_x_6959:
        /* <DEDUP_REMOVED lines=16> */
.L_x_6962:
[----:B------:R-:W-:Y:S05]  /*c8e0*/  BSYNC B0 ;  /* 0x0000000000007941 */ /* 0x000fea0003800000 */
.L_x_6961:
[-C--:B------:R-:W-:Y:S01]  /*c8f0*/  LEA.HI R2, R4, R5.reuse, RZ, 0x4 ;  /* 0x0000000504027211 */ /* 0x080fe200078f20ff */
[----:B------:R-:W-:Y:S01]  /*c900*/  IMAD.SHL.U32 R128, R128, 0x8, RZ ;  /* 0x0000000880807824 */ /* 0x000fe200078e00ff */
[----:B------:R-:W-:Y:S01]  /*c910*/  LEA.HI R4, R4, R5, RZ, 0x3 ;  /* 0x0000000504047211 */ /* 0x000fe200078f18ff */
[----:B------:R-:W-:Y:S01]  /*c920*/  IMAD.SHL.U32 R102, R51, 0x40, RZ ;  /* 0x0000004033667824 */ /* 0x000fe200078e00ff */
[----:B------:R-:W-:Y:S01]  /*c930*/  SHF.R.S32.HI R169, RZ, 0x4, R2 ;  /* 0x00000004ffa97819 */ /* 0x000fe20000011402 */
[----:B------:R-:W0:Y:S01]  /*c940*/  LDGDEPBAR ;  /* 0x00000000000079af */ /* 0x000e220000000000 */
[----:B------:R-:W-:Y:S02]  /*c950*/  LOP3.LUT R4, R4, 0xfffffff8, RZ, 0xc0, !PT ;  /* 0xfffffff804047812 */ /* 0x000fe400078ec0ff */
[----:B-1----:R-:W-:Y:S02]  /*c960*/  LEA.HI R8, R2, R169, RZ, 0x1 ;  /* 0x000000a902087211 */ /* 0x002fe400078f08ff */
        /* <DEDUP_REMOVED lines=8> */
[----:B------:R-:W-:Y:S01]  /*c9f0*/  LOP3.LUT R5, R5, 0x1c0, RZ, 0xc0, !PT ;  /* 0x000001c005057812 */ /* 0x000fe200078ec0ff */
[----:B------:R-:W-:Y:S01]  /*ca00*/  IMAD R170, R103, 0x400, R102 ;  /* 0x0000040067aa7824 */ /* 0x000fe200078e0266 */
[----:B------:R-:W-:Y:S01]  /*ca10*/  LOP3.LUT R7, R4, 0x1c0, RZ, 0xc0, !PT ;  /* 0x000001c004077812 */ /* 0x000fe200078ec0ff */
[----:B------:R-:W-:Y:S01]  /*ca20*/  IMAD.SHL.U32 R4, R169, 0x8, RZ ;  /* 0x00000008a9047824 */ /* 0x000fe200078e00ff */
[----:B------:R-:W-:Y:S01]  /*ca30*/  LOP3.LUT P0, RZ, R50, 0x2, RZ, 0xc0, !PT ;  /* 0x0000000232ff7812 */ /* 0x000fe2000780c0ff */
[----:B------:R-:W-:Y:S01]  /*ca40*/  IMAD R6, R6, 0x4, R103 ;  /* 0x0000000406067824 */ /* 0x000fe200078e0267 */
[----:B------:R-:W-:-:S02]  /*ca50*/  LOP3.LUT R128, R7, 0x8, R128, 0xf8, !PT ;  /* 0x0000000807807812 */ /* 0x000fc400078ef880 */
[----:B------:R-:W-:Y:S01]  /*ca60*/  SHF.R.U32.HI R7, RZ, 0x3, R7 ;  /* 0x00000003ff077819 */ /* 0x000fe20000011607 */
[----:B------:R-:W-:Y:S01]  /*ca70*/  IMAD.U32 R6, R6, 0x10, R183 ;  /* 0x0000001006067824 */ /* 0x000fe200078e00b7 */
[----:B------:R-:W-:Y:S02]  /*ca80*/  LOP3.LUT R4, R5, 0x8, R4, 0xf8, !PT ;  /* 0x0000000805047812 */ /* 0x000fe400078ef804 */
[----:B------:R-:W-:Y:S02]  /*ca90*/  SHF.R.U32.HI R5, RZ, 0x3, R5 ;  /* 0x00000003ff057819 */ /* 0x000fe40000011605 */
[----:B------:R-:W-:Y:S02]  /*caa0*/  LOP3.LUT R128, R128, R7, RZ, 0x3c, !PT ;  /* 0x0000000780807212 */ /* 0x000fe400078e3cff */
[----:B------:R-:W-:Y:S01]  /*cab0*/  LOP3.LUT R7, R4, R5, RZ, 0x3c, !PT ;  /* 0x0000000504077212 */ /* 0x000fe200078e3cff */
[----:B------:R-:W-:Y:S01]  /*cac0*/  IMAD.MOV.U32 R4, RZ, RZ, 0x20 ;  /* 0x00000020ff047424 */ /* 0x000fe200078e00ff */
[----:B------:R-:W-:Y:S01]  /*cad0*/  IADD3 R6, -R175, 0x1, R6 ;  /* 0x00000001af067810 */ /* 0x000fe20007ffe106 */
[----:B------:R-:W-:Y:S01]  /*cae0*/  IMAD R169, R169, 0x200, R128 ;  /* 0x00000200a9a97824 */ /* 0x000fe200078e0280 */
[C---:B------:R-:W-:Y:S01]  /*caf0*/  LOP3.LUT R164, R7.reuse, R102, RZ, 0xfc, !PT ;  /* 0x0000006607a47212 */ /* 0x040fe200078efcff */
[----:B------:R-:W-:Y:S01]  /*cb00*/  IMAD.IADD R170, R7, 0x1, R170 ;  /* 0x0000000107aa7824 */ /* 0x000fe200078e02aa */
[C---:B------:R-:W-:Y:S01]  /*cb10*/  SEL R2, R4.reuse, 0xffffffe0, !P1 ;  /* 0xffffffe004027807 */ /* 0x040fe20004800000 */
[----:B------:R-:W-:Y:S01]  /*cb20*/  IMAD.SHL.U32 R169, R169, 0x2, RZ ;  /* 0x00000002a9a97824 */ /* 0x000fe200078e00ff */
[----:B------:R-:W-:Y:S01]  /*cb30*/  SEL R4, R4, 0xffffffe0, !P0 ;  /* 0xffffffe004047807 */ /* 0x000fe20004000000 */
[----:B------:R-:W-:Y:S01]  /*cb40*/  IMAD.SHL.U32 R170, R170, 0x2, RZ ;  /* 0x00000002aaaa7824 */ /* 0x000fe200078e00ff */
[----:B------:R-:W-:Y:S01]  /*cb50*/  LOP3.LUT P0, RZ, R50, 0x4, RZ, 0xc0, !PT ;  /* 0x0000000432ff7812 */ /* 0x000fe2000780c0ff */
[C---:B------:R-:W-:Y:S01]  /*cb60*/  IMAD.IADD R163, R169.reuse, 0x1, R2 ;  /* 0x00000001a9a37824 */ /* 0x040fe200078e0202 */
[----:B------:R-:W-:Y:S01]  /*cb70*/  LDSM.16.M88.4 R96, [R169+0x2000] ;  /* 0x00200000a960783b */ /* 0x000fe20000000200 */
[----:B------:R-:W-:Y:S01]  /*cb80*/  IMAD.IADD R168, R170, 0x1, R4 ;  /* 0x00000001aaa87824 */ /* 0x000fe200078e0204 */
[C---:B------:R-:W-:Y:S01]  /*cb90*/  IADD3 R28, R169.reuse, 0x2000, RZ ;  /* 0x00002000a91c7810 */ /* 0x040fe20007ffe0ff */
[----:B------:R-:W-:Y:S01]  /*cba0*/  IMAD.MOV.U32 R5, RZ, RZ, 0x40 ;  /* 0x00000040ff057424 */ /* 0x000fe200078e00ff */
[----:B------:R-:W1:Y:S01]  /*cbb0*/  LDSM.16.M88.4 R36, [R170] ;  /* 0x00000000aa24783b */ /* 0x000e620000000200 */
[----:B------:R-:W-:-:S02]  /*cbc0*/  IADD3 R166, R169, 0x2040, RZ ;  /* 0x00002040a9a67810 */ /* 0x000fc40007ffe0ff */
[----:B------:R-:W-:Y:S01]  /*cbd0*/  @P2 IADD3 R166, R28, -0x40, RZ ;  /* 0xffffffc01ca62810 */ /* 0x000fe20007ffe0ff */
[----:B------:R-:W-:Y:S01]  /*cbe0*/  LDSM.16.M88.4 R88, [R163+0x2000] ;  /* 0x00200000a358783b */ /* 0x000fe20000000200 */
[----:B------:R-:W-:Y:S02]  /*cbf0*/  SEL R5, R5, 0xffffffc0, !P0 ;  /* 0xffffffc005057807 */ /* 0x000fe40004000000 */
[----:B------:R-:W-:Y:S01]  /*cc00*/  IADD3 R50, R6, c[0x0][0x2e8], R49 ;  /* 0x0000ba0006327a10 */ /* 0x000fe20007ffe031 */
[----:B------:R-:W-:Y:S01]  /*cc10*/  LDSM.16.M88.4 R24, [R168] ;  /* 0x00000000a818783b */ /* 0x000fe20000000200 */
[----:B------:R-:W-:Y:S01]  /*cc20*/  IMAD.IADD R152, R2, 0x1, R166 ;  /* 0x0000000102987824 */ /* 0x000fe200078e02a6 */
[----:B------:R-:W-:Y:S01]  /*cc30*/  IADD3 R158, R166, 0x1000, RZ ;  /* 0x00001000a69e7810 */ /* 0x000fe20007ffe0ff */
[----:B------:R-:W-:Y:S01]  /*cc40*/  IMAD.IADD R167, R170, 0x1, R5 ;  /* 0x00000001aaa77824 */ /* 0x000fe200078e0205 */
[----:B------:R-:W5:Y:S01]  /*cc50*/  LDSM.16.M88.4 R20, [R169+0x2800] ;  /* 0x00280000a914783b */ /* 0x000f620000000200 */
[----:B------:R-:W-:Y:S01]  /*cc60*/  IMAD.IADD R2, R3, 0x1, R184 ;  /* 0x0000000103027824 */ /* 0x000fe200078e02b8 */
[----:B------:R-:W-:Y:S01]  /*cc70*/  IADD3 R156, R166, 0x2000, RZ ;  /* 0x00002000a69c7810 */ /* 0x000fe20007ffe0ff */
[----:B------:R-:W-:Y:S01]  /*cc80*/  IMAD.IADD R165, R4, 0x1, R167 ;  /* 0x0000000104a57824 */ /* 0x000fe200078e02a7 */
[----:B------:R-:W2:Y:S01]  /*cc90*/  LDSM.16.M88.4 R12, [R169+0x3000] ;  /* 0x00300000a90c783b */ /* 0x000ea20000000200 */
[----:B------:R-:W-:Y:S01]  /*cca0*/  I2F R51, R2 ;  /* 0x0000000200337306 */ /* 0x000fe20000201400 */
[----:B------:R-:W-:-:S02]  /*ccb0*/  IADD3 R116, R2, 0x9, RZ ;  /* 0x0000000902747810 */ /* 0x000fc40007ffe0ff */
[----:B------:R-:W3:Y:S01]  /*ccc0*/  LDSM.16.M88.4 R72, [R169+0x3800] ;  /* 0x00380000a948783b */ /* 0x000ee20000000200 */
[C---:B------:R-:W-:Y:S02]  /*ccd0*/  IADD3 R118, R2.reuse, 0x10, RZ ;  /* 0x0000001002767810 */ /* 0x040fe40007ffe0ff */
[C---:B------:R-:W-:Y:S01]  /*cce0*/  IADD3 R128, R2.reuse, 0x11, RZ ;  /* 0x0000001102807810 */ /* 0x040fe20007ffe0ff */
[----:B------:R-:W4:Y:S01]  /*ccf0*/  LDSM.16.M88.4 R64, [R169+0x4000] ;  /* 0x00400000a940783b */ /* 0x000f220000000200 */
[----:B------:R-:W-:Y:S01]  /*cd00*/  I2F R117, R116 ;  /* 0x0000007400757306 */ /* 0x000fe20000201400 */
[C---:B------:R-:W-:Y:S02]  /*cd10*/  IADD3 R130, R2.reuse, 0x18, RZ ;  /* 0x0000001802827810 */ /* 0x040fe40007ffe0ff */
[----:B------:R-:W2:Y:S01]  /*cd20*/  LDSM.16.M88.4 R56, [R169+0x4800] ;  /* 0x00480000a938783b */ /* 0x000ea20000000200 */
[C---:B------:R-:W-:Y:S02]  /*cd30*/  IADD3 R132, R2.reuse, 0x19, RZ ;  /* 0x0000001902847810 */ /* 0x040fe40007ffe0ff */
[C---:B------:R-:W-:Y:S01]  /*cd40*/  IADD3 R133, R2.reuse, 0x20, RZ ;  /* 0x0000002002857810 */ /* 0x040fe20007ffe0ff */
[----:B--2---:R-:W2:Y:S01]  /*cd50*/  LDSM.16.M88.4 R44, [R169+0x5000] ;  /* 0x00500000a92c783b */ /* 0x004ea20000000200 */
[----:B------:R-:W-:Y:S01]  /*cd60*/  I2F R119, R118 ;  /* 0x0000007600777306 */ /* 0x000fe20000201400 */
[----:B------:R-:W-:-:S02]  /*cd70*/  IADD3 R140, R2, 0x39, RZ ;  /* 0x00000039028c7810 */ /* 0x000fc40007ffe0ff */
[----:B------:R-:W2:Y:S01]  /*cd80*/  LDSM.16.M88.4 R84, [R169+0x5800] ;  /* 0x00580000a954783b */ /* 0x000ea20000000200 */
[----:B------:R-:W-:Y:S02]  /*cd90*/  IADD3 R138, R2, 0x40, RZ ;  /* 0x00000040028a7810 */ /* 0x000fe40007ffe0ff */
[----:B------:R-:W-:Y:S01]  /*cda0*/  IADD3 R154, R166, 0x3000, RZ ;  /* 0x00003000a69a7810 */ /* 0x000fe20007ffe0ff */
[C---:B-1----:R-:W-:Y:S01]  /*cdb0*/  HMMA.16816.F32 R8, R36.reuse, R96, RZ ;  /* 0x000000602408723c */ /* 0x042fe200000018ff */
[----:B------:R-:W-:Y:S01]  /*cdc0*/  LDSM.16.M88.4 R32, [R167] ;  /* 0x00000000a720783b */ /* 0x000fe20000000200 */
[----:B------:R-:W-:Y:S03]  /*cdd0*/  I2F R129, R128 ;  /* 0x0000008000817306 */ /* 0x000fe60000201400 */
[----:B------:R-:W1:Y:S03]  /*cde0*/  LDSM.16.M88.4 R28, [R166] ;  /* 0x00000000a61c783b */ /* 0x000e660000000200 */
[C---:B------:R-:W-:Y:S01]  /*cdf0*/  HMMA.16816.F32 R96, R36.reuse, R98, RZ ;  /* 0x000000622460723c */ /* 0x040fe200000018ff */
[----:B------:R-:W1:Y:S01]  /*ce00*/  LDSM.16.M88.4 R108, [R163+0x2800] ;  /* 0x00280000a36c783b */ /* 0x000e620000000200 */
[----:B------:R-:W-:Y:S03]  /*ce10*/  I2F R131, R130 ;  /* 0x0000008200837306 */ /* 0x000fe60000201400 */
[----:B------:R-:W1:Y:S03]  /*ce20*/  LDSM.16.M88.4 R80, [R163+0x3000] ;  /* 0x00300000a350783b */ /* 0x000e660000000200 */
[----:B-----5:R-:W-:Y:S01]  /*ce30*/  HMMA.16816.F32 R92, R36, R20, RZ ;  /* 0x00000014245c723c */ /* 0x020fe200000018ff */
[----:B------:R-:W-:Y:S04]  /*ce40*/  LDSM.16.M88.4 R104, [R163+0x3800] ;  /* 0x00380000a368783b */ /* 0x000fe80000000200 */
[----:B------:R-:W-:Y:S03]  /*ce50*/  LDSM.16.M88.4 R112, [R166+0x800] ;  /* 0x00080000a670783b */ /* 0x000fe60000000200 */
[----:B------:R-:W-:Y:S08]  /*ce60*/  HMMA.16816.F32 R8, R24, R88, R8 ;  /* 0x000000581808723c */ /* 0x000ff00000001808 */
[C---:B------:R-:W-:Y:S08]  /*ce70*/  HMMA.16816.F32 R16, R36.reuse, R12, RZ ;  /* 0x0000000c2410723c */ /* 0x040ff000000018ff */
[C---:B---3--:R-:W-:Y:S08]  /*ce80*/  HMMA.16816.F32 R76, R36.reuse, R72, RZ ;  /* 0x00000048244c723c */ /* 0x048ff000000018ff */
[C---:B----4-:R-:W-:Y:S08]  /*ce90*/  HMMA.16816.F32 R68, R36.reuse, R64, RZ ;  /* 0x000000402444723c */ /* 0x050ff000000018ff */
        /* <DEDUP_REMOVED lines=10> */
[----:B------:R-:W-:Y:S07]  /*cf40*/  LDSM.16.M88.4 R84, [R152] ;  /* 0x000000009854783b */ /* 0x000fee0000000200 */
[----:B------:R-:W-:Y:S01]  /*cf50*/  HMMA.16816.F32 R96, R24, R90, R96 ;  /* 0x0000005a1860723c */ /* 0x000fe20000001860 */
[----:B------:R-:W2:Y:S07]  /*cf60*/  LDSM.16.M88.4 R88, [R165] ;  /* 0x00000000a558783b */ /* 0x000eae0000000200 */
[----:B-1----:R-:W-:Y:S08]  /*cf70*/  HMMA.16816.F32 R8, R32, R28, R8 ;  /* 0x0000001c2008723c */ /* 0x002ff00000001808 */
[C---:B------:R-:W-:Y:S07]  /*cf80*/  HMMA.16816.F32 R92, R24.reuse, R108, R92 ;  /* 0x0000006c185c723c */ /* 0x040fee000000185c */
[C---:B------:R-:W-:Y:S01]  /*cf90*/  IADD3 R108, R2.reuse, 0x1, RZ ;  /* 0x00000001026c7810 */ /* 0x040fe20007ffe0ff */
[----:B------:R-:W-:Y:S03]  /*cfa0*/  HMMA.16816.F32 R20, R24, R110, R20 ;  /* 0x0000006e1814723c */ /* 0x000fe60000001814 */
[----:B------:R-:W-:Y:S04]  /*cfb0*/  I2F R109, R108 ;  /* 0x0000006c006d7306 */ /* 0x000fe80000201400 */
[----:B------:R-:W-:Y:S01]  /*cfc0*/  IADD3 R110, R2, 0x8, RZ ;  /* 0x00000008026e7810 */ /* 0x000fe20007ffe0ff */
[----:B------:R-:W-:Y:S01]  /*cfd0*/  HMMA.16816.F32 R96, R32, R30, R96 ;  /* 0x0000001e2060723c */ /* 0x000fe20000001860 */
[----:B------:R-:W-:Y:S02]  /*cfe0*/  LDSM.16.M88.4 R28, [R163+0x4000] ;  /* 0x00400000a31c783b */ /* 0x000fe40000000200 */
[----:B------:R-:W-:Y:S05]  /*cff0*/  I2F R111, R110 ;  /* 0x0000006e006f7306 */ /* 0x000fea0000201400 */
[----:B------:R-:W-:Y:S08]  /*d000*/  HMMA.16816.F32 R16, R24, R80, R16 ;  /* 0x000000501810723c */ /* 0x000ff00000001810 */
[----:B--2---:R-:W-:Y:S08]  /*d010*/  HMMA.16816.F32 R8, R88, R84, R8 ;  /* 0x000000545808723c */ /* 0x004ff00000001808 */
[C---:B------:R-:W-:Y:S08]  /*d020*/  HMMA.16816.F32 R12, R24.reuse, R82, R12 ;  /* 0x00000052180c723c */ /* 0x040ff0000000180c */
[----:B------:R-:W-:Y:S01]  /*d030*/  HMMA.16816.F32 R80, R24, R104, R76 ;  /* 0x000000681850723c */ /* 0x000fe2000000184c */
[----:B------:R-:W1:Y:S01]  /*d040*/  LDSM.16.M88.4 R76, [R152+0x800] ;  /* 0x00080000984c783b */ /* 0x000e620000000200 */
[----:B------:R-:W-:Y:S06]  /*d050*/  I2F R105, R132 ;  /* 0x0000008400697306 */ /* 0x000fec0000201400 */
[----:B------:R-:W-:Y:S01]  /*d060*/  FMUL.FTZ R8, R8, c[0x0][0x2ec] ;  /* 0x0000bb0008087a20 */ /* 0x000fe20000410000 */
[C---:B------:R-:W-:Y:S01]  /*d070*/  HMMA.16816.F32 R92, R32.reuse, R112, R92 ;  /* 0x00000070205c723c */ /* 0x040fe2000000185c */
[----:B------:R-:W-:Y:S06]  /*d080*/  I2F R113, R133 ;  /* 0x0000008500717306 */ /* 0x000fec0000201400 */
[----:B------:R-:W-:Y:S01]  /*d090*/  FMUL.FTZ R112, R10, c[0x0][0x2ec] ;  /* 0x0000bb000a707a20 */ /* 0x000fe20000410000 */
[----:B------:R-:W-:Y:S01]  /*d0a0*/  HMMA.16816.F32 R20, R32, R114, R20 ;  /* 0x000000722014723c */ /* 0x000fe20000001814 */
[----:B------:R2:W-:Y:S06]  /*d0b0*/  MUFU.TANH R104, R8 ;  /* 0x0000000800687308 */ /* 0x0005ec0000002400 */
[----:B------:R-:W-:Y:S01]  /*d0c0*/  FMUL.FTZ R114, R9, c[0x0][0x2ec] ;  /* 0x0000bb0009727a20 */ /* 0x000fe20000410000 */
[----:B------:R-:W-:Y:S01]  /*d0d0*/  HMMA.16816.F32 R72, R24, R106, R72 ;  /* 0x0000006a1848723c */ /* 0x000fe20000001848 */
[----:B------:R-:W-:Y:S06]  /*d0e0*/  MUFU.TANH R112, R112 ;  /* 0x0000007000707308 */ /* 0x000fec0000002400 */
[----:B------:R-:W-:Y:S01]  /*d0f0*/  FMUL.FTZ R106, R11, c[0x0][0x2ec] ;  /* 0x0000bb000b6a7a20 */ /* 0x000fe20000410000 */
[C---:B------:R-:W-:Y:S01]  /*d100*/  HMMA.16816.F32 R96, R88.reuse, R86, R96 ;  /* 0x000000565860723c */ /* 0x040fe20000001860 */
[----:B--2---:R-:W2:Y:S01]  /*d110*/  LDSM.16.M88.4 R8, [R163+0x4800] ;  /* 0x00480000a308783b */ /* 0x004ea20000000200 */
[----:B------:R-:W-:Y:S03]  /*d120*/  MUFU.TANH R114, R114 ;  /* 0x0000007200727308 */ /* 0x000fe60000002400 */
[----:B------:R-:W3:Y:S03]  /*d130*/  LDSM.16.M88.4 R84, [R166+0x1000] ;  /* 0x00100000a654783b */ /* 0x000ee60000000200 */
[C---:B-1----:R-:W-:Y:S02]  /*d140*/  HMMA.16816.F32 R20, R88.reuse, R78, R20 ;  /* 0x0000004e5814723c */ /* 0x042fe40000001814 */
[----:B------:R-:W-:Y:S06]  /*d150*/  MUFU.TANH R106, R106 ;  /* 0x0000006a006a7308 */ /* 0x000fec0000002400 */
[----:B------:R-:W-:Y:S01]  /*d160*/  HMMA.16816.F32 R92, R88, R76, R92 ;  /* 0x0000004c585c723c */ /* 0x000fe2000000185c */
[----:B------:R-:W-:Y:S07]  /*d170*/  LDSM.16.M88.4 R76, [R152+0x1000] ;  /* 0x00100000984c783b */ /* 0x000fee0000000200 */
[----:B------:R-:W-:Y:S01]  /*d180*/  HMMA.16816.F32 R68, R24, R28, R68 ;  /* 0x0000001c1844723c */ /* 0x000fe20000001844 */
[----:B------:R-:W-:-:S02]  /*d190*/  FMUL.FTZ R97, R97, c[0x0][0x2ec] ;  /* 0x0000bb0061617a20 */ /* 0x000fc40000410000 */
[----:B------:R-:W-:Y:S01]  /*d1a0*/  FMUL.FTZ R115, R98, c[0x0][0x2ec] ;  /* 0x0000bb0062737a20 */ /* 0x000fe20000410000 */
[----:B------:R-:W-:Y:S01]  /*d1b0*/  IADD3 R98, R2, 0x21, RZ ;  /* 0x0000002102627810 */ /* 0x000fe20007ffe0ff */
[----:B------:R-:W-:Y:S02]  /*d1c0*/  FMUL.FTZ R96, R96, c[0x0][0x2ec] ;  /* 0x0000bb0060607a20 */ /* 0x000fe40000410000 */
[----:B------:R-:W1:Y:S01]  /*d1d0*/  MUFU.TANH R97, R97 ;  /* 0x0000006100617308 */ /* 0x000e620000002400 */
[----:B------:R-:W-:Y:S01]  /*d1e0*/  HMMA.16816.F32 R64, R24, R30, R64 ;  /* 0x0000001e1840723c */ /* 0x000fe20000001840 */
[----:B------:R-:W4:Y:S01]  /*d1f0*/  LDSM.16.M88.4 R28, [R166+0x1800] ;  /* 0x00180000a61c783b */ /* 0x000f220000000200 */
[----:B------:R-:W-:Y:S02]  /*d200*/  FMUL.FTZ R20, R20, c[0x0][0x2ec] ;  /* 0x0000bb0014147a20 */ /* 0x000fe40000410000 */
[----:B------:R-:W-:-:S03]  /*d210*/  FMUL.FTZ R21, R21, c[0x0][0x2ec] ;  /* 0x0000bb0015157a20 */ /* 0x000fc60000410000 */
[----:B------:R-:W-:Y:S01]  /*d220*/  MUFU.TANH R115, R115 ;  /* 0x0000007300737308 */ /* 0x000fe20000002400 */
[----:B--2---:R-:W-:Y:S01]  /*d230*/  HMMA.16816.F32 R60, R24, R8, R60 ;  /* 0x00000008183c723c */ /* 0x004fe2000000183c */
[----:B-1----:R-:W-:-:S06]  /*d240*/  FFMA.FTZ R97, R0, R117, R97 ;  /* 0x0000007500617223 */ /* 0x002fcc0000010061 */
[----:B------:R-:W-:Y:S01]  /*d250*/  I2F R107, R98 ;  /* 0x00000062006b7306 */ /* 0x000fe20000201400 */
[----:B------:R-:W-:Y:S01]  /*d260*/  HMMA.16816.F32 R56, R24, R10, R56 ;  /* 0x0000000a1838723c */ /* 0x000fe20000001838 */
[----:B------:R-:W1:Y:S06]  /*d270*/  LDSM.16.M88.4 R8, [R163+0x5000] ;  /* 0x00500000a308783b */ /* 0x000e6c0000000200 */
[----:B------:R-:W2:Y:S01]  /*d280*/  MUFU.TANH R96, R96 ;  /* 0x0000006000607308 */ /* 0x000ea20000002400 */
[C---:B---3--:R-:W-:Y:S07]  /*d290*/  HMMA.16816.F32 R16, R32.reuse, R84, R16 ;  /* 0x000000542010723c */ /* 0x048fee0000001810 */
[----:B------:R-:W-:Y:S01]  /*d2a0*/  FMUL.FTZ R85, R92, c[0x0][0x2ec] ;  /* 0x0000bb005c557a20 */ /* 0x000fe20000410000 */
[----:B------:R-:W-:Y:S01]  /*d2b0*/  HMMA.16816.F32 R12, R32, R86, R12 ;  /* 0x00000056200c723c */ /* 0x000fe2000000180c */
[----:B------:R-:W-:-:S02]  /*d2c0*/  FMUL.FTZ R84, R99, c[0x0][0x2ec] ;  /* 0x0000bb0063547a20 */ /* 0x000fc40000410000 */
[----:B------:R-:W-:Y:S02]  /*d2d0*/  FMUL.FTZ R92, R93, c[0x0][0x2ec] ;  /* 0x0000bb005d5c7a20 */ /* 0x000fe40000410000 */
[----:B------:R-:W-:Y:S01]  /*d2e0*/  MUFU.TANH R93, R20 ;  /* 0x00000014005d7308 */ /* 0x000fe20000002400 */
[----:B------:R-:W-:Y:S02]  /*d2f0*/  FMUL.FTZ R99, R23, c[0x0][0x2ec] ;  /* 0x0000bb0017637a20 */ /* 0x000fe40000410000 */
[----:B------:R-:W-:Y:S01]  /*d300*/  FMUL.FTZ R86, R94, c[0x0][0x2ec] ;  /* 0x0000bb005e567a20 */ /* 0x000fe20000410000 */
[----:B----4-:R-:W-:Y:S01]  /*d310*/  HMMA.16816.F32 R80, R32, R28, R80 ;  /* 0x0000001c2050723c */ /* 0x010fe20000001850 */
[----:B------:R-:W-:Y:S02]  /*d320*/  FMUL.FTZ R87, R95, c[0x0][0x2ec] ;  /* 0x0000bb005f577a20 */ /* 0x000fe40000410000 */
[----:B------:R-:W-:Y:S01]  /*d330*/  FMUL.FTZ R95, R22, c[0x0][0x2ec] ;  /* 0x0000bb00165f7a20 */ /* 0x000fe20000410000 */
[----:B------:R3:W-:Y:S01]  /*d340*/  MUFU.TANH R94, R21 ;  /* 0x00000015005e7308 */ /* 0x0007e20000002400 */
[----:B--2---:R-:W-:-:S03]  /*d350*/  FFMA.FTZ R96, R0, R111, R96 ;  /* 0x0000006f00607223 */ /* 0x004fc60000010060 */
[C---:B------:R-:W-:Y:S04]  /*d360*/  HMMA.16816.F32 R16, R88.reuse, R76, R16 ;  /* 0x0000004c5810723c */ /* 0x040fe80000001810 */
[----:B------:R-:W-:Y:S04]  /*d370*/  MUFU.TANH R85, R85 ;  /* 0x0000005500557308 */ /* 0x000fe80000002400 */
[----:B------:R-:W-:Y:S01]  /*d380*/  HMMA.16816.F32 R12, R88, R78, R12 ;  /* 0x0000004e580c723c */ /* 0x000fe2000000180c */
[----:B------:R-:W2:Y:S03]  /*d390*/  LDSM.16.M88.4 R76, [R152+0x1800] ;  /* 0x00180000984c783b */ /* 0x000ea60000000200 */
[----:B------:R-:W-:Y:S01]  /*d3a0*/  MUFU.TANH R87, R87 ;  /* 0x0000005700577308 */ /* 0x000fe20000002400 */
[----:B---3--:R-:W3:Y:S03]  /*d3b0*/  LDSM.16.M88.4 R20, [R166+0x2000] ;  /* 0x00200000a614783b */ /* 0x008ee60000000200 */
[C---:B-1----:R-:W-:Y:S04]  /*d3c0*/  HMMA.16816.F32 R52, R24.reuse, R8, R52 ;  /* 0x000000081834723c */ /* 0x042fe80000001834 */
[----:B------:R-:W1:Y:S04]  /*d3d0*/  MUFU.TANH R99, R99 ;  /* 0x0000006300637308 */ /* 0x000e680000002400 */
[----:B------:R-:W-:Y:S01]  /*d3e0*/  HMMA.16816.F32 R44, R24, R10, R44 ;  /* 0x0000000a182c723c */ /* 0x000fe2000000182c */
[----:B------:R-:W4:Y:S01]  /*d3f0*/  LDSM.16.M88.4 R8, [R152+0x2000] ;  /* 0x002000009808783b */ /* 0x000f220000000200 */
[----:B------:R-:W-:-:S02]  /*d400*/  FMUL.FTZ R16, R16, c[0x0][0x2ec] ;  /* 0x0000bb0010107a20 */ /* 0x000fc40000410000 */
[----:B------:R-:W-:Y:S01]  /*d410*/  FMUL.FTZ R17, R17, c[0x0][0x2ec] ;  /* 0x0000bb0011117a20 */ /* 0x000fe20000410000 */
[----:B------:R-:W-:Y:S01]  /*d420*/  MUFU.TANH R86, R86 ;  /* 0x0000005600567308 */ /* 0x000fe20000002400 */
[----:B------:R-:W-:Y:S02]  /*d430*/  FMUL.FTZ R29, R18, c[0x0][0x2ec] ;  /* 0x0000bb00121d7a20 */ /* 0x000fe40000410000 */
[----:B------:R-:W-:Y:S01]  /*d440*/  HMMA.16816.F32 R72, R32, R30, R72 ;  /* 0x0000001e2048723c */ /* 0x000fe20000001848 */
[----:B------:R-:W-:Y:S02]  /*d450*/  FMUL.FTZ R12, R12, c[0x0][0x2ec] ;  /* 0x0000bb000c0c7a20 */ /* 0x000fe40000410000 */
[----:B------:R-:W-:Y:S02]  /*d460*/  FMUL.FTZ R13, R13, c[0x0][0x2ec] ;  /* 0x0000bb000d0d7a20 */ /* 0x000fe40000410000 */
[----:B------:R-:W-:Y:S01]  /*d470*/  FMUL.FTZ R14, R14, c[0x0][0x2ec] ;  /* 0x0000bb000e0e7a20 */ /* 0x000fe20000410000 */
[----:B------:R-:W-:Y:S01]  /*d480*/  MUFU.TANH R31, R12 ;  /* 0x0000000c001f7308 */ /* 0x000fe20000002400 */
[----:B------:R-:W-:-:S02]  /*d490*/  FMUL.FTZ R15, R15, c[0x0][0x2ec] ;  /* 0x0000bb000f0f7a20 */ /* 0x000fc40000410000 */
[----:B------:R-:W-:-:S05]  /*d4a0*/  FMUL.FTZ R30, R19, c[0x0][0x2ec] ;  /* 0x0000bb00131e7a20 */ /* 0x000fca0000410000 */
[----:B------:R-:W-:Y:S01]  /*d4b0*/  MUFU.TANH R135, R14 ;  /* 0x0000000e00877308 */ /* 0x000fe20000002400 */
[----:B--2---:R-:W-:Y:S07]  /*d4c0*/  HMMA.16816.F32 R80, R88, R76, R80 ;  /* 0x0000004c5850723c */ /* 0x004fee0000001850 */
[----:B------:R-:W-:Y:S01]  /*d4d0*/  MUFU.TANH R77, R13 ;  /* 0x0000000d004d7308 */ /* 0x000fe20000002400 */
[C---:B---3--:R-:W-:Y:S07]  /*d4e0*/  HMMA.16816.F32 R68, R32.reuse, R20, R68 ;  /* 0x000000142044723c */ /* 0x048fee0000001844 */
[----:B------:R-:W2:Y:S01]  /*d4f0*/  MUFU.TANH R134, R16 ;  /* 0x0000001000867308 */ /* 0x000ea20000002400 */
[----:B------:R-:W-:Y:S07]  /*d500*/  HMMA.16816.F32 R64, R32, R22, R64 ;  /* 0x000000162040723c */ /* 0x000fee0000001840 */
[----:B------:R3:W5:Y:S01]  /*d510*/  MUFU.TANH R28, R17 ;  /* 0x00000011001c7308 */ /* 0x0007620000002400 */
[----:B-1----:R-:W-:Y:S01]  /*d520*/  FFMA.FTZ R23, R0, R105, R99 ;  /* 0x0000006900177223 */ /* 0x002fe20000010063 */
[----:B------:R-:W-:Y:S01]  /*d530*/  HMMA.16816.F32 R72, R88, R78, R72 ;  /* 0x0000004e5848723c */ /* 0x000fe20000001848 */
[----:B------:R-:W-:Y:S01]  /*d540*/  IADD3 R22, R2, 0x29, RZ ;  /* 0x0000002902167810 */ /* 0x000fe20007ffe0ff */
[----:B------:R-:W-:Y:S01]  /*d550*/  FMUL.FTZ R21, R80, c[0x0][0x2ec] ;  /* 0x0000bb0050157a20 */ /* 0x000fe20000410000 */
[----:B------:R-:W-:Y:S01]  /*d560*/  IADD3 R80, R2, 0x48, RZ ;  /* 0x0000004802507810 */ /* 0x000fe20007ffe0ff */
[----:B------:R-:W-:-:S02]  /*d570*/  FMUL.FTZ R143, R83, c[0x0][0x2ec] ;  /* 0x0000bb00538f7a20 */ /* 0x000fc40000410000 */
[----:B------:R1:W-:Y:S01]  /*d580*/  MUFU.TANH R79, R15 ;  /* 0x0000000f004f7308 */ /* 0x0003e20000002400 */
[----:B--2---:R-:W-:Y:S01]  /*d590*/  FFMA.FTZ R134, R0, R113, R134 ;  /* 0x0000007100867223 */ /* 0x004fe20000010086 */
[----:B------:R-:W-:Y:S01]  /*d5a0*/  IADD3 R78, R2, 0x28, RZ ;  /* 0x00000028024e7810 */ /* 0x000fe20007ffe0ff */
[C---:B----4-:R-:W-:Y:S01]  /*d5b0*/  HMMA.16816.F32 R68, R88.reuse, R8, R68 ;  /* 0x000000085844723c */ /* 0x050fe20000001844 */
[----:B------:R-:W-:Y:S02]  /*d5c0*/  FMUL.FTZ R82, R82, c[0x0][0x2ec] ;  /* 0x0000bb0052527a20 */ /* 0x000fe40000410000 */
[----:B------:R-:W-:Y:S01]  /*d5d0*/  FMUL.FTZ R81, R81, c[0x0][0x2ec] ;  /* 0x0000bb0051517a20 */ /* 0x000fe20000410000 */
[----:B---3--:R-:W2:Y:S01]  /*d5e0*/  LDSM.16.M88.4 R16, [R163+0x5800] ;  /* 0x00580000a310783b */ /* 0x008ea20000000200 */
[----:B------:R-:W-:Y:S01]  /*d5f0*/  MUFU.TANH R29, R29 ;  /* 0x0000001d001d7308 */ /* 0x000fe20000002400 */
[----:B-----5:R-:W-:Y:S02]  /*d600*/  FFMA.FTZ R207, R0, R107, R28 ;  /* 0x0000006b00cf7223 */ /* 0x020fe4000001001c */
[----:B------:R-:W-:Y:S01]  /*d610*/  HMMA.16816.F32 R64, R88, R10, R64 ;  /* 0x0000000a5840723c */ /* 0x000fe20000001840 */
[----:B------:R-:W-:Y:S01]  /*d620*/  LDSM.16.M88.4 R8, [R166+0x3000] ;  /* 0x00300000a608783b */ /* 0x000fe20000000200 */
[----:B------:R-:W-:-:S03]  /*d630*/  IADD3 R28, R2, 0x68, RZ ;  /* 0x00000068021c7810 */ /* 0x000fc60007ffe0ff */
[----:B-1----:R-:W1:Y:S01]  /*d640*/  LDSM.16.M88.4 R12, [R166+0x2800] ;  /* 0x00280000a60c783b */ /* 0x002e620000000200 */
[----:B------:R-:W3:Y:S01]  /*d650*/  I2F R76, R78 ;  /* 0x0000004e004c7306 */ /* 0x000ee20000201400 */
[----:B------:R-:W-:Y:S02]  /*d660*/  FMUL.FTZ R149, R75, c[0x0][0x2ec] ;  /* 0x0000bb004b957a20 */ /* 0x000fe40000410000 */
[----:B------:R-:W-:Y:S02]  /*d670*/  FMUL.FTZ R72, R72, c[0x0][0x2ec] ;  /* 0x0000bb0048487a20 */ /* 0x000fe40000410000 */
[----:B------:R-:W-:-:S03]  /*d680*/  FMUL.FTZ R73, R73, c[0x0][0x2ec] ;  /* 0x0000bb0049497a20 */ /* 0x000fc60000410000 */
[----:B------:R-:W4:Y:S02]  /*d690*/  MUFU.TANH R30, R30 ;  /* 0x0000001e001e7308 */ /* 0x000f240000002400 */
[----:B------:R-:W-:Y:S02]  /*d6a0*/  FMUL.FTZ R69, R69, c[0x0][0x2ec] ;  /* 0x0000bb0045457a20 */ /* 0x000fe40000410000 */
[----:B------:R-:W-:Y:S02]  /*d6b0*/  FMUL.FTZ R71, R71, c[0x0][0x2ec] ;  /* 0x0000bb0047477a20 */ /* 0x000fe40000410000 */
[----:B------:R-:W-:Y:S02]  /*d6c0*/  FMUL.FTZ R70, R70, c[0x0][0x2ec] ;  /* 0x0000bb0046467a20 */ /* 0x000fe40000410000 */
[----:B------:R5:W-:Y:S01]  /*d6d0*/  MUFU.TANH R75, R69 ;  /* 0x00000045004b7308 */ /* 0x000be20000002400 */
[----:B---3--:R-:W-:Y:S02]  /*d6e0*/  FFMA.FTZ R205, R0, R76, R31 ;  /* 0x0000004c00cd7223 */ /* 0x008fe4000001001f */
[----:B------:R-:W-:-:S02]  /*d6f0*/  FMUL.FTZ R65, R65, c[0x0][0x2ec] ;  /* 0x0000bb0041417a20 */ /* 0x000fc40000410000 */
[----:B------:R-:W-:Y:S02]  /*d700*/  FMUL.FTZ R157, R67, c[0x0][0x2ec] ;  /* 0x0000bb00439d7a20 */ /* 0x000fe40000410000 */
[----:B------:R-:W-:Y:S01]  /*d710*/  FMUL.FTZ R68, R68, c[0x0][0x2ec] ;  /* 0x0000bb0044447a20 */ /* 0x000fe20000410000 */
[----:B------:R3:W-:Y:S01]  /*d720*/  MUFU.TANH R151, R71 ;  /* 0x0000004700977308 */ /* 0x0007e20000002400 */
[----:B----4-:R-:W-:Y:S02]  /*d730*/  FFMA.FTZ R203, R0, R107, R30 ;  /* 0x0000006b00cb7223 */ /* 0x010fe4000001001e */
[----:B------:R-:W-:Y:S02]  /*d740*/  FMUL.FTZ R64, R64, c[0x0][0x2ec] ;  /* 0x0000bb0040407a20 */ /* 0x000fe40000410000 */
[----:B------:R-:W-:Y:S01]  /*d750*/  FMUL.FTZ R66, R66, c[0x0][0x2ec] ;  /* 0x0000bb0042427a20 */ /* 0x000fe20000410000 */
[----:B--2---:R-:W-:Y:S01]  /*d760*/  HMMA.16816.F32 R40, R24, R16, R40 ;  /* 0x000000101828723c */ /* 0x004fe20000001828 */
[C---:B-----5:R-:W-:Y:S01]  /*d770*/  FFMA.FTZ R69, R0.reuse, R111, R115 ;  /* 0x0000006f00457223 */ /* 0x060fe20000010073 */
[----:B------:R-:W2:Y:S01]  /*d780*/  I2F R20, R22 ;  /* 0x0000001600147306 */ /* 0x000ea20000201400 */
[----:B------:R-:W-:-:S05]  /*d790*/  FFMA.FTZ R135, R0, R76, R135 ;  /* 0x0000004c00877223 */ /* 0x000fca0000010087 */
[C---:B-1----:R-:W-:Y:S01]  /*d7a0*/  HMMA.16816.F32 R60, R32.reuse, R12, R60 ;  /* 0x0000000c203c723c */ /* 0x042fe2000000183c */
[C---:B---3--:R-:W-:Y:S01]  /*d7b0*/  FFMA.FTZ R71, R0.reuse, R109, R114 ;  /* 0x0000006d00477223 */ /* 0x048fe20000010072 */
[----:B------:R1:W-:Y:S06]  /*d7c0*/  MUFU.TANH R155, R65 ;  /* 0x00000041009b7308 */ /* 0x0003ec0000002400 */
[----:B------:R-:W-:Y:S01]  /*d7d0*/  HMMA.16816.F32 R56, R32, R14, R56 ;  /* 0x0000000e2038723c */ /* 0x000fe20000001838 */
[----:B------:R-:W3:Y:S01]  /*d7e0*/  LDSM.16.M88.4 R12, [R166+0x3800] ;  /* 0x00380000a60c783b */ /* 0x000ee20000000200 */
[----:B------:R-:W4:Y:S01]  /*d7f0*/  MUFU.TANH R84, R84 ;  /* 0x0000005400547308 */ /* 0x000f220000002400 */
[----:B--2---:R-:W-:-:S05]  /*d800*/  FFMA.FTZ R79, R0, R20, R79 ;  /* 0x00000014004f7223 */ /* 0x004fca000001004f */
[----:B------:R-:W-:Y:S01]  /*d810*/  HMMA.16816.F32 R36, R24, R18, R36 ;  /* 0x000000121824723c */ /* 0x000fe20000001824 */
[----:B------:R-:W2:Y:S01]  /*d820*/  LDSM.16.M88.4 R16, [R152+0x2800] ;  /* 0x002800009810783b */ /* 0x000ea20000000200 */
[----:B-1----:R-:W-:Y:S01]  /*d830*/  FFMA.FTZ R65, R0, R113, R29 ;  /* 0x0000007100417223 */ /* 0x002fe2000001001d */
[----:B------:R-:W-:Y:S04]  /*d840*/  MUFU.TANH R92, R92 ;  /* 0x0000005c005c7308 */ /* 0x000fe80000002400 */
[----:B------:R-:W-:Y:S01]  /*d850*/  IADD3 R26, R2, 0x30, RZ ;  /* 0x00000030021a7810 */ /* 0x000fe20007ffe0ff */
[----:B------:R-:W-:Y:S01]  /*d860*/  HMMA.16816.F32 R52, R32, R8, R52 ;  /* 0x000000082034723c */ /* 0x000fe20000001834 */
[----:B------:R-:W-:Y:S01]  /*d870*/  FMUL.FTZ R25, R74, c[0x0][0x2ec] ;  /* 0x0000bb004a197a20 */ /* 0x000fe20000410000 */
[----:B------:R-:W-:Y:S01]  /*d880*/  IADD3 R74, R2, 0x49, RZ ;  /* 0x00000049024a7810 */ /* 0x000fe20007ffe0ff */
[----:B------:R-:W-:Y:S01]  /*d890*/  MUFU.TANH R95, R95 ;  /* 0x0000005f005f7308 */ /* 0x000fe20000002400 */
[----:B----4-:R-:W-:Y:S01]  /*d8a0*/  FFMA.FTZ R27, R0, R117, R84 ;  /* 0x00000075001b7223 */ /* 0x010fe20000010054 */
[----:B------:R-:W-:-:S03]  /*d8b0*/  IADD3 R84, R2, 0x51, RZ ;  /* 0x0000005102547810 */ /* 0x000fc60007ffe0ff */
[C---:B------:R-:W-:Y:S01]  /*d8c0*/  HMMA.16816.F32 R44, R32.reuse, R10, R44 ;  /* 0x0000000a202c723c */ /* 0x040fe2000000182c */
[----:B------:R-:W1:Y:S02]  /*d8d0*/  LDSM.16.M88.4 R8, [R152+0x3000] ;  /* 0x003000009808783b */ /* 0x000e640000000200 */
[----:B------:R4:W-:Y:S08]  /*d8e0*/  MUFU.TANH R83, R72 ;  /* 0x0000004800537308 */ /* 0x0009f00000002400 */
[----:B------:R-:W-:Y:S01]  /*d8f0*/  MUFU.TANH R21, R21 ;  /* 0x0000001500157308 */ /* 0x000fe20000002400 */
[----:B---3--:R-:W-:Y:S01]  /*d900*/  HMMA.16816.F32 R40, R32, R12, R40 ;  /* 0x0000000c2028723c */ /* 0x008fe20000001828 */
[----:B----4-:R-:W-:-:S06]  /*d910*/  IADD3 R72, R2, 0x38, RZ ;  /* 0x0000003802487810 */ /* 0x010fcc0007ffe0ff */
[----:B------:R-:W-:Y:S01]  /*d920*/  MUFU.TANH R139, R82 ;  /* 0x00000052008b7308 */ /* 0x000fe20000002400 */
[C---:B------:R-:W-:Y:S01]  /*d930*/  IADD3 R12, R50.reuse, 0x8, RZ ;  /* 0x00000008320c7810 */ /* 0x040fe20007ffe0ff */
[----:B--2---:R-:W-:Y:S01]  /*d940*/  HMMA.16816.F32 R60, R88, R16, R60 ;  /* 0x00000010583c723c */ /* 0x004fe2000000183c */
[----:B------:R-:W-:Y:S01]  /*d950*/  IMNMX R50, R50, R49, PT ;  /* 0x0000003132327217 */ /* 0x000fe20003800200 */
[----:B------:R-:W-:Y:S01]  /*d960*/  FFMA.FTZ R13, R0, R129, R87 ;  /* 0x00000081000d7223 */ /* 0x000fe20000010057 */
[----:B------:R-:W-:-:S03]  /*d970*/  IMNMX R49, R12, R49, PT ;  /* 0x000000310c317217 */ /* 0x000fc60003800200 */
[----:B------:R-:W2:Y:S01]  /*d980*/  I2F R24, R26 ;  /* 0x0000001a00187306 */ /* 0x000ea20000201400 */
[-C--:B------:R-:W-:Y:S02]  /*d990*/  ISETP.GE.AND P4, PT, R116, R50.reuse, PT ;  /* 0x000000327400720c */ /* 0x080fe40003f86270 */
[----:B------:R-:W-:Y:S01]  /*d9a0*/  ISETP.GE.AND P3, PT, R110, R49, PT ;  /* 0x000000316e00720c */ /* 0x000fe20003f66270 */
[C---:B------:R-:W-:Y:S01]  /*d9b0*/  HMMA.16816.F32 R56, R88.reuse, R18, R56 ;  /* 0x000000125838723c */ /* 0x040fe20000001838 */
[-C--:B------:R-:W-:Y:S01]  /*d9c0*/  ISETP.GE.AND P6, PT, R118, R50.reuse, PT ;  /* 0x000000327600720c */ /* 0x080fe20003fc6270 */
[C---:B------:R-:W-:Y:S01]  /*d9d0*/  FFMA.FTZ R17, R0.reuse, R119, R86 ;  /* 0x0000007700117223 */ /* 0x040fe20000010056 */
[----:B------:R-:W-:Y:S01]  /*d9e0*/  FSEL R161, R97, -INF , !P4 ;  /* 0xff80000061a17808 */ /* 0x000fe20006000000 */
[----:B------:R-:W-:Y:S01]  /*d9f0*/  FFMA.FTZ R97, R0, R105, R94 ;  /* 0x0000006900617223 */ /* 0x000fe2000001005e */
[-C--:B------:R-:W-:Y:S01]  /*da00*/  ISETP.GE.AND P4, PT, R132, R50.reuse, PT ;  /* 0x000000328400720c */ /* 0x080fe20003f86270 */
[----:B------:R-:W-:Y:S01]  /*da10*/  MUFU.TANH R143, R143 ;  /* 0x0000008f008f7308 */ /* 0x000fe20000002400 */
[----:B------:R-:W-:Y:S01]  /*da20*/  FSEL R69, R69, -INF , !P3 ;  /* 0xff80000045457808 */ /* 0x000fe20005800000 */
[C---:B-1----:R-:W-:Y:S01]  /*da30*/  HMMA.16816.F32 R52, R88.reuse, R8, R52 ;  /* 0x000000085834723c */ /* 0x042fe20000001834 */
[-C--:B------:R-:W-:Y:S01]  /*da40*/  ISETP.GE.AND P3, PT, R130, R50.reuse, PT ;  /* 0x000000328200720c */ /* 0x080fe20003f66270 */
[----:B------:R-:W-:Y:S01]  /*da50*/  FFMA.FTZ R19, R0, R109, R106 ;  /* 0x0000006d00137223 */ /* 0x000fe2000001006a */
[----:B------:R-:W-:Y:S01]  /*da60*/  ISETP.GE.AND P1, PT, R108, R50, PT ;  /* 0x000000326c00720c */ /* 0x000fe20003f26270 */
[----:B--2---:R-:W-:Y:S01]  /*da70*/  FFMA.FTZ R109, R0, R24, R21 ;  /* 0x00000018006d7223 */ /* 0x004fe20000010015 */
[----:B------:R-:W-:Y:S01]  /*da80*/  ISETP.GE.AND P0, PT, R108, R49, PT ;  /* 0x000000316c00720c */ /* 0x000fe20003f06270 */
[----:B------:R-:W-:Y:S01]  /*da90*/  MUFU.TANH R147, R70 ;  /* 0x0000004600937308 */ /* 0x000fe20000002400 */
[C---:B------:R-:W-:Y:S01]  /*daa0*/  FFMA.FTZ R8, R0.reuse, R119, R85 ;  /* 0x0000007700087223 */ /* 0x040fe20000010055 */
[----:B------:R-:W-:Y:S01]  /*dab0*/  FSEL R71, R71, -INF , !P1 ;  /* 0xff80000047477808 */ /* 0x000fe20004800000 */
[----:B------:R-:W-:Y:S01]  /*dac0*/  FFMA.FTZ R9, R0, R131, R93 ;  /* 0x0000008300097223 */ /* 0x000fe2000001005d */
[----:B------:R-:W-:Y:S01]  /*dad0*/  ISETP.GE.AND P1, PT, R118, R49, PT ;  /* 0x000000317600720c */ /* 0x000fe20003f26270 */
[----:B------:R-:W-:Y:S01]  /*dae0*/  FMUL.FTZ R67, R60, c[0x0][0x2ec] ;  /* 0x0000bb003c437a20 */ /* 0x000fe20000410000 */
[----:B------:R-:W-:Y:S01]  /*daf0*/  FSEL R87, R8, -INF , !P6 ;  /* 0xff80000008577808 */ /* 0x000fe20007000000 */
[----:B------:R-:W-:Y:S01]  /*db00*/  HMMA.16816.F32 R44, R88, R10, R44 ;  /* 0x0000000a582c723c */ /* 0x000fe2000000182c */
[----:B------:R-:W-:Y:S01]  /*db10*/  P2R R8, PR, RZ, 0x10 ;  /* 0x00000010ff087803 */ /* 0x000fe20000000000 */
[----:B------:R-:W1:Y:S01]  /*db20*/  I2F R6, R72 ;  /* 0x0000004800067306 */ /* 0x000e620000201400 */
[----:B------:R-:W-:Y:S01]  /*db30*/  FSEL R99, R9, -INF , !P3 ;  /* 0xff80000009637808 */ /* 0x000fe20005800000 */
[----:B------:R-:W-:Y:S01]  /*db40*/  FMUL.FTZ R57, R57, c[0x0][0x2ec] ;  /* 0x0000bb0039397a20 */ /* 0x000fe20000410000 */
[----:B------:R-:W-:Y:S01]  /*db50*/  ISETP.NE.AND P3, PT, R8, RZ, PT ;  /* 0x000000ff0800720c */ /* 0x000fe20003f65270 */
[----:B------:R-:W-:Y:S01]  /*db60*/  FMUL.FTZ R61, R61, c[0x0][0x2ec] ;  /* 0x0000bb003d3d7a20 */ /* 0x000fe20000410000 */
[----:B------:R-:W-:Y:S01]  /*db70*/  FSEL R17, R17, -INF , !P1 ;  /* 0xff80000011117808 */ /* 0x000fe20004800000 */
[----:B------:R-:W-:Y:S01]  /*db80*/  HMMA.16816.F32 R36, R32, R14, R36 ;  /* 0x0000000e2024723c */ /* 0x000fe20000001824 */
[----:B------:R-:W-:Y:S01]  /*db90*/  FSEL R97, R97, -INF , !P3 ;  /* 0xff80000061617808 */ /* 0x000fe20005800000 */
[----:B------:R2:W-:Y:S01]  /*dba0*/  MUFU.TANH R30, R57 ;  /* 0x00000039001e7308 */ /* 0x0005e20000002400 */
[-C--:B------:R-:W-:Y:S01]  /*dbb0*/  ISETP.GE.AND P3, PT, R78, R50.reuse, PT ;  /* 0x000000324e00720c */ /* 0x080fe20003f66270 */
[----:B------:R-:W-:Y:S01]  /*dbc0*/  FFMA.FTZ R85, R0, R129, R92 ;  /* 0x0000008100557223 */ /* 0x000fe2000001005c */
[-C--:B------:R-:W-:Y:S01]  /*dbd0*/  ISETP.GE.AND P1, PT, R133, R49.reuse, PT ;  /* 0x000000318500720c */ /* 0x080fe20003f26270 */
[----:B------:R-:W-:Y:S01]  /*dbe0*/  FMUL.FTZ R58, R58, c[0x0][0x2ec] ;  /* 0x0000bb003a3a7a20 */ /* 0x000fe20000410000 */
[----:B------:R-:W-:Y:S01]  /*dbf0*/  P2R R8, PR, RZ, 0x8 ;  /* 0x00000008ff087803 */ /* 0x000fe20000000000 */
[----:B------:R-:W-:Y:S01]  /*dc00*/  FMUL.FTZ R52, R52, c[0x0][0x2ec] ;  /* 0x0000bb0034347a20 */ /* 0x000fe20000410000 */
[----:B------:R-:W-:Y:S01]  /*dc10*/  FSEL R65, R65, -INF , !P1 ;  /* 0xff80000041417808 */ /* 0x000fe20004800000 */
[----:B------:R-:W-:Y:S01]  /*dc20*/  MUFU.TANH R145, R68 ;  /* 0x0000004400917308 */ /* 0x000fe20000002400 */
[----:B------:R-:W-:Y:S01]  /*dc30*/  ISETP.NE.AND P1, PT, R8, RZ, PT ;  /* 0x000000ff0800720c */ /* 0x000fe20003f25270 */
[----:B------:R-:W-:Y:S01]  /*dc40*/  FMUL.FTZ R56, R56, c[0x0][0x2ec] ;  /* 0x0000bb0038387a20 */ /* 0x000fe20000410000 */
[----:B------:R-:W-:Y:S01]  /*dc50*/  IADD3 R60, R2, 0x31, RZ ;  /* 0x00000031023c7810 */ /* 0x000fe20007ffe0ff */
[----:B------:R-:W-:Y:S01]  /*dc60*/  FMUL.FTZ R82, R63, c[0x0][0x2ec] ;  /* 0x0000bb003f527a20 */ /* 0x000fe20000410000 */
[----:B------:R-:W-:Y:S01]  /*dc70*/  ISETP.GE.AND P6, PT, R133, R50, PT ;  /* 0x000000328500720c */ /* 0x000fe20003fc6270 */
[C---:B------:R-:W-:Y:S01]  /*dc80*/  FFMA.FTZ R139, R0.reuse, R24, R139 ;  /* 0x00000018008b7223 */ /* 0x040fe2000001008b */
[----:B------:R-:W-:Y:S01]  /*dc90*/  FSEL R205, R205, -INF , !P1 ;  /* 0xff800000cdcd7808 */ /* 0x000fe20004800000 */
[----:B--2---:R-:W-:Y:S01]  /*dca0*/  FFMA.FTZ R57, R0, R20, R77 ;  /* 0x0000001400397223 */ /* 0x004fe2000001004d */
[----:B------:R-:W-:Y:S01]  /*dcb0*/  ISETP.GE.AND P1, PT, R60, R50, PT ;  /* 0x000000323c00720c */ /* 0x000fe20003f26270 */
[----:B------:R-:W2:Y:S01]  /*dcc0*/  I2F R16, R60 ;  /* 0x0000003c00107306 */ /* 0x000ea20000201400 */
[----:B------:R-:W-:Y:S01]  /*dcd0*/  FSEL R209, R134, -INF , !P6 ;  /* 0xff80000086d17808 */ /* 0x000fe20007000000 */
[----:B-1----:R-:W-:Y:S01]  /*dce0*/  FFMA.FTZ R83, R0, R6, R83 ;  /* 0x0000000600537223 */ /* 0x002fe20000010053 */
[----:B------:R-:W-:Y:S01]  /*dcf0*/  ISETP.GE.AND P6, PT, R22, R50, PT ;  /* 0x000000321600720c */ /* 0x000fe20003fc6270 */
[----:B------:R-:W-:Y:S01]  /*dd00*/  FMUL.FTZ R103, R62, c[0x0][0x2ec] ;  /* 0x0000bb003e677a20 */ /* 0x000fe20000410000 */
[----:B------:R-:W-:Y:S01]  /*dd10*/  P2R R8, PR, RZ, 0x2 ;  /* 0x00000002ff087803 */ /* 0x000fe20000000000 */
[----:B------:R-:W-:Y:S01]  /*dd20*/  FMUL.FTZ R24, R59, c[0x0][0x2ec] ;  /* 0x0000bb003b187a20 */ /* 0x000fe20000410000 */
[----:B------:R-:W-:Y:S01]  /*dd30*/  FSEL R57, R57, -INF , !P6 ;  /* 0xff80000039397808 */ /* 0x000fe20007000000 */
[----:B------:R-:W-:Y:S01]  /*dd40*/  MUFU.TANH R153, R64 ;  /* 0x0000004000997308 */ /* 0x000fe20000002400 */
[----:B------:R-:W-:Y:S01]  /*dd50*/  ISETP.NE.AND P6, PT, R8, RZ, PT ;  /* 0x000000ff0800720c */ /* 0x000fe20003fc5270 */
[----:B------:R-:W-:Y:S01]  /*dd60*/  FMUL.FTZ R54, R54, c[0x0][0x2ec] ;  /* 0x0000bb0036367a20 */ /* 0x000fe20000410000 */
[----:B------:R-:W1:Y:S01]  /*dd70*/  LDSM.16.M88.4 R8, [R152+0x3800] ;  /* 0x003800009808783b */ /* 0x000e620000000200 */
[----:B------:R-:W-:Y:S01]  /*dd80*/  IADD3 R70, R2, 0x41, RZ ;  /* 0x0000004102467810 */ /* 0x000fe20007ffe0ff */
[----:B------:R-:W-:Y:S01]  /*dd90*/  FMUL.FTZ R44, R44, c[0x0][0x2ec] ;  /* 0x0000bb002c2c7a20 */ /* 0x000fe20000410000 */
[----:B------:R-:W-:Y:S01]  /*dda0*/  FSEL R19, R19, -INF , !P0 ;  /* 0xff80000013137808 */ /* 0x000fe20004000000 */
[----:B------:R-:W-:Y:S01]  /*ddb0*/  FMUL.FTZ R59, R53, c[0x0][0x2ec] ;  /* 0x0000bb00353b7a20 */ /* 0x000fe20000410000 */
[----:B------:R-:W3:Y:S01]  /*ddc0*/  MUFU.TANH R81, R81 ;  /* 0x0000005100517308 */ /* 0x000ee20000002400 */
[-C--:B------:R-:W-:Y:S01]  /*ddd0*/  ISETP.GE.AND P5, PT, R116, R49.reuse, PT ;  /* 0x000000317400720c */ /* 0x080fe20003fa6270 */
[----:B--2---:R-:W-:Y:S01]  /*dde0*/  FFMA.FTZ R119, R0, R16, R143 ;  /* 0x0000001000777223 */ /* 0x004fe2000001008f */
[-C--:B------:R-:W-:Y:S01]  /*ddf0*/  ISETP.GE.AND P0, PT, R128, R49.reuse, PT ;  /* 0x000000318000720c */ /* 0x080fe20003f06270 */
[----:B------:R-:W-:Y:S01]  /*de00*/  FMUL.FTZ R55, R55, c[0x0][0x2ec] ;  /* 0x0000bb0037377a20 */ /* 0x000fe20000410000 */
[----:B------:R-:W-:Y:S01]  /*de10*/  ISETP.GE.AND P4, PT, R132, R49, PT ;  /* 0x000000318400720c */ /* 0x000fe20003f86270 */
[----:B------:R-:W-:Y:S01]  /*de20*/  FMUL.FTZ R45, R45, c[0x0][0x2ec] ;  /* 0x0000bb002d2d7a20 */ /* 0x000fe20000410000 */
[----:B------:R-:W-:Y:S01]  /*de30*/  ISETP.GE.AND P2, PT, R110, R50, PT ;  /* 0x000000326e00720c */ /* 0x000fe20003f46270 */
[----:B------:R-:W-:Y:S01]  /*de40*/  MUFU.TANH R149, R149 ;  /* 0x0000009500957308 */ /* 0x000fe20000002400 */
[----:B------:R-:W-:Y:S01]  /*de50*/  FSEL R27, R27, -INF , !P5 ;  /* 0xff8000001b1b7808 */ /* 0x000fe20006800000 */
[----:B------:R-:W-:Y:S01]  /*de60*/  FMUL.FTZ R15, R47, c[0x0][0x2ec] ;  /* 0x0000bb002f0f7a20 */ /* 0x000fe20000410000 */
[----:B------:R-:W-:Y:S01]  /*de70*/  IADD3 R92, R2, 0x58, RZ ;  /* 0x00000058025c7810 */ /* 0x000fe20007ffe0ff */
[----:B------:R-:W-:Y:S01]  /*de80*/  FMUL.FTZ R14, R46, c[0x0][0x2ec] ;  /* 0x0000bb002e0e7a20 */ /* 0x000fe20000410000 */
[----:B------:R-:W-:Y:S01]  /*de90*/  FSEL R13, R13, -INF , !P0 ;  /* 0xff8000000d0d7808 */ /* 0x000fe20004000000 */
[----:B------:R-:W-:-:S04]  /*dea0*/  DEPBAR.LE SB0, 0x0 ;  /* 0x000080000000791a */ /* 0x000fc80000000000 */
[----:B------:R-:W-:Y:S01]  /*deb0*/  MUFU.TANH R159, R66 ;  /* 0x00000042009f7308 */ /* 0x000fe20000002400 */
[-C--:B------:R-:W-:Y:S01]  /*dec0*/  ISETP.GE.AND P5, PT, R130, R49.reuse, PT ;  /* 0x000000318200720c */ /* 0x080fe20003fa6270 */
[----:B---3--:R-:W-:Y:S01]  /*ded0*/  FFMA.FTZ R81, R0, R16, R81 ;  /* 0x0000001000517223 */ /* 0x008fe20000010051 */
[----:B------:R-:W-:Y:S02]  /*dee0*/  IADD3 R94, R2, 0x60, RZ ;  /* 0x00000060025e7810 */ /* 0x000fe40007ffe0ff */
[-C--:B------:R-:W-:Y:S02]  /*def0*/  ISETP.GE.AND P0, PT, R98, R49.reuse, PT ;  /* 0x000000316200720c */ /* 0x080fe40003f06270 */
[----:B------:R-:W-:Y:S01]  /*df00*/  FSEL R23, R23, -INF , !P4 ;  /* 0xff80000017177808 */ /* 0x000fe20006000000 */
[----:B------:R-:W2:Y:S01]  /*df10*/  I2F R64, R140 ;  /* 0x0000008c00407306 */ /* 0x000ea20000201400 */
[----:B------:R-:W-:Y:S02]  /*df20*/  ISETP.GE.AND P4, PT, R78, R49, PT ;  /* 0x000000314e00720c */ /* 0x000fe40003f86270 */
[----:B------:R-:W-:-:S02]  /*df30*/  FSEL R211, R96, -INF , !P2 ;  /* 0xff80000060d37808 */ /* 0x000fc40005000000 */
[----:B------:R-:W-:Y:S02]  /*df40*/  IADD3 R96, R2, 0x50, RZ ;  /* 0x0000005002607810 */ /* 0x000fe40007ffe0ff */
[----:B------:R-:W-:Y:S01]  /*df50*/  FSEL R203, R203, -INF , !P0 ;  /* 0xff800000cbcb7808 */ /* 0x000fe20004000000 */
[----:B------:R-:W3:Y:S01]  /*df60*/  I2F R68, R138 ;  /* 0x0000008a00447306 */ /* 0x000ee20000201400 */
[C---:B-1----:R-:W-:Y:S01]  /*df70*/  HMMA.16816.F32 R40, R88.reuse, R8, R40 ;  /* 0x000000085828723c */ /* 0x042fe20000001828 */
[-C--:B------:R-:W-:Y:S02]  /*df80*/  ISETP.GE.AND P0, PT, R26, R49.reuse, PT ;  /* 0x000000311a00720c */ /* 0x080fe40003f06270 */
[----:B------:R-:W-:Y:S02]  /*df90*/  FSEL R201, R135, -INF , !P4 ;  /* 0xff80000087c97808 */ /* 0x000fe40006000000 */
[----:B------:R-:W-:Y:S02]  /*dfa0*/  ISETP.GE.AND P1, PT, R60, R49, PT ;  /* 0x000000313c00720c */ /* 0x000fe40003f26270 */
[----:B------:R-:W1:Y:S01]  /*dfb0*/  I2F R66, R70 ;  /* 0x0000004600427306 */ /* 0x000e620000201400 */
[----:B------:R-:W-:Y:S01]  /*dfc0*/  ISETP.GE.AND P4, PT, R72, R50, PT ;  /* 0x000000324800720c */ /* 0x000fe20003f86270 */
[----:B--2---:R-:W-:Y:S01]  /*dfd0*/  FFMA.FTZ R149, R0, R64, R149 ;  /* 0x0000004000957223 */ /* 0x004fe20000010095 */
[----:B------:R-:W-:Y:S01]  /*dfe0*/  IADD3 R86, R2, 0x59, RZ ;  /* 0x0000005902567810 */ /* 0x000fe20007ffe0ff */
[----:B------:R-:W-:Y:S01]  /*dff0*/  HMMA.16816.F32 R8, R88, R10, R36 ;  /* 0x0000000a5808723c */ /* 0x000fe20000001824 */
[----:B------:R-:W-:-:S02]  /*e000*/  FSEL R193, R139, -INF , !P0 ;  /* 0xff8000008bc17808 */ /* 0x000fc40004000000 */
[-C--:B------:R-:W-:Y:S01]  /*e010*/  ISETP.GE.AND P3, PT, R22, R49.reuse, PT ;  /* 0x000000311600720c */ /* 0x080fe20003f66270 */
[----:B------:R2:W4:Y:S01]  /*e020*/  MUFU.TANH R141, R73 ;  /* 0x00000049008d7308 */ /* 0x0005220000002400 */
[-C--:B---3--:R-:W-:Y:S01]  /*e030*/  FFMA.FTZ R145, R0, R68.reuse, R145 ;  /* 0x0000004400917223 */ /* 0x088fe20000010091 */
[-C--:B------:R-:W-:Y:S01]  /*e040*/  ISETP.GE.AND P0, PT, R140, R49.reuse, PT ;  /* 0x000000318c00720c */ /* 0x080fe20003f06270 */
[C---:B------:R-:W-:Y:S01]  /*e050*/  FFMA.FTZ R143, R0.reuse, R68, R147 ;  /* 0x00000044008f7223 */ /* 0x040fe20000010093 */
[----:B------:R-:W-:Y:S02]  /*e060*/  FSEL R119, R119, -INF , !P1 ;  /* 0xff80000077777808 */ /* 0x000fe40004800000 */
[----:B------:R-:W-:Y:S02]  /*e070*/  FSEL R197, R83, -INF , !P4 ;  /* 0xff80000053c57808 */ /* 0x000fe40006000000 */
[----:B------:R-:W3:Y:S01]  /*e080*/  I2F R12, R74 ;  /* 0x0000004a000c7306 */ /* 0x000ee20000201400 */
[----:B-1----:R-:W-:Y:S01]  /*e090*/  FFMA.FTZ R75, R0, R66, R75 ;  /* 0x00000042004b7223 */ /* 0x002fe2000001004b */
[----:B------:R-:W-:Y:S01]  /*e0a0*/  ISETP.GE.AND P1, PT, R138, R49, PT ;  /* 0x000000318a00720c */ /* 0x000fe20003f26270 */
[----:B------:R-:W-:Y:S01]  /*e0b0*/  FMUL.FTZ R43, R43, c[0x0][0x2ec] ;  /* 0x0000bb002b2b7a20 */ /* 0x000fe20000410000 */
[----:B------:R-:W-:Y:S01]  /*e0c0*/  ISETP.GE.AND P4, PT, R70, R50, PT ;  /* 0x000000324600720c */ /* 0x000fe20003f86270 */
[----:B------:R-:W-:Y:S01]  /*e0d0*/  FMUL.FTZ R40, R40, c[0x0][0x2ec] ;  /* 0x0000bb0028287a20 */ /* 0x000fe20000410000 */
[----:B------:R-:W-:Y:S01]  /*e0e0*/  FSEL R199, R79, -INF , !P3 ;  /* 0xff8000004fc77808 */ /* 0x000fe20005800000 */
[----:B------:R-:W-:Y:S01]  /*e0f0*/  FMUL.FTZ R41, R41, c[0x0][0x2ec] ;  /* 0x0000bb0029297a20 */ /* 0x000fe20000410000 */
[----:B------:R-:W1:Y:S01]  /*e100*/  MUFU.TANH R157, R157 ;  /* 0x0000009d009d7308 */ /* 0x000e620000002400 */
[C---:B--2---:R-:W-:Y:S01]  /*e110*/  FFMA.FTZ R73, R0.reuse, R131, R95 ;  /* 0x0000008300497223 */ /* 0x044fe2000001005f */
[----:B------:R-:W-:Y:S01]  /*e120*/  FSEL R107, R81, -INF , !P6 ;  /* 0xff800000516b7808 */ /* 0x000fe20007000000 */
[----:B----4-:R-:W-:Y:S01]  /*e130*/  FFMA.FTZ R141, R0, R64, R141 ;  /* 0x00000040008d7223 */ /* 0x010fe2000001008d */
[----:B------:R-:W-:Y:S01]  /*e140*/  FSEL R189, R149, -INF , !P0 ;  /* 0xff80000095bd7808 */ /* 0x000fe20004000000 */
[----:B------:R-:W-:Y:S01]  /*e150*/  FMUL.FTZ R42, R42, c[0x0][0x2ec] ;  /* 0x0000bb002a2a7a20 */ /* 0x000fe20000410000 */
[----:B------:R-:W-:Y:S01]  /*e160*/  FSEL R73, R73, -INF , !P5 ;  /* 0xff80000049497808 */ /* 0x000fe20006800000 */
[----:B------:R-:W-:Y:S01]  /*e170*/  FMUL.FTZ R8, R8, c[0x0][0x2ec] ;  /* 0x0000bb0008087a20 */ /* 0x000fe20000410000 */
[----:B------:R-:W-:Y:S01]  /*e180*/  MUFU.TANH R61, R61 ;  /* 0x0000003d003d7308 */ /* 0x000fe20000002400 */
[----:B------:R-:W-:Y:S01]  /*e190*/  ISETP.GE.AND P5, PT, R26, R50, PT ;  /* 0x000000321a00720c */ /* 0x000fe20003fa6270 */
[----:B---3--:R-:W-:Y:S01]  /*e1a0*/  FFMA.FTZ R155, R0, R12, R155 ;  /* 0x0000000c009b7223 */ /* 0x008fe2000001009b */
[-C--:B------:R-:W-:Y:S01]  /*e1b0*/  ISETP.GE.AND P3, PT, R140, R50.reuse, PT ;  /* 0x000000328c00720c */ /* 0x080fe20003f66270 */
[----:B------:R-:W-:Y:S01]  /*e1c0*/  FMUL.FTZ R10, R10, c[0x0][0x2ec] ;  /* 0x0000bb000a0a7a20 */ /* 0x000fe20000410000 */
[----:B------:R-:W-:Y:S01]  /*e1d0*/  FSEL R109, R109, -INF , !P5 ;  /* 0xff8000006d6d7808 */ /* 0x000fe20006800000 */
[----:B------:R-:W-:Y:S01]  /*e1e0*/  FMUL.FTZ R9, R9, c[0x0][0x2ec] ;  /* 0x0000bb0009097a20 */ /* 0x000fe20000410000 */
[-C--:B------:R-:W-:Y:S01]  /*e1f0*/  ISETP.GE.AND P5, PT, R138, R50.reuse, PT ;  /* 0x000000328a00720c */ /* 0x080fe20003fa6270 */
[----:B------:R-:W2:Y:S01]  /*e200*/  I2F R111, R84 ;  /* 0x00000054006f7306 */ /* 0x000ea20000201400 */
[----:B------:R-:W-:Y:S01]  /*e210*/  ISETP.GE.AND P6, PT, R74, R50, PT ;  /* 0x000000324a00720c */ /* 0x000fe20003fc6270 */
[----:B------:R-:W-:Y:S01]  /*e220*/  FMUL.FTZ R11, R11, c[0x0][0x2ec] ;  /* 0x0000bb000b0b7a20 */ /* 0x000fe20000410000 */
[----:B------:R-:W-:Y:S01]  /*e230*/  FSEL R147, R145, -INF , !P5 ;  /* 0xff80000091937808 */ /* 0x000fe20006800000 */
[----:B-1----:R-:W-:Y:S01]  /*e240*/  FFMA.FTZ R145, R0, R12, R157 ;  /* 0x0000000c00917223 */ /* 0x002fe2000001009d */
[----:B------:R-:W-:-:S02]  /*e250*/  FSEL R143, R143, -INF , !P1 ;  /* 0xff8000008f8f7808 */ /* 0x000fc40004800000 */
[----:B------:R-:W-:Y:S01]  /*e260*/  FSEL R149, R75, -INF , !P4 ;  /* 0xff8000004b957808 */ /* 0x000fe20006000000 */
[----:B------:R-:W-:Y:S01]  /*e270*/  I2F R63, R92 ;  /* 0x0000005c003f7306 */ /* 0x000fe20000201400 */
[----:B------:R-:W-:Y:S02]  /*e280*/  ISETP.GE.AND P1, PT, R74, R49, PT ;  /* 0x000000314a00720c */ /* 0x000fe40003f26270 */
[----:B------:R-:W-:Y:S02]  /*e290*/  ISETP.GE.AND P4, PT, R84, R50, PT ;  /* 0x000000325400720c */ /* 0x000fe40003f86270 */
[----:B------:R-:W-:Y:S01]  /*e2a0*/  FSEL R195, R141, -INF , !P3 ;  /* 0xff8000008dc37808 */ /* 0x000fe20005800000 */
[C---:B------:R-:W-:Y:S01]  /*e2b0*/  FFMA.FTZ R141, R0.reuse, R66, R151 ;  /* 0x00000042008d7223 */ /* 0x040fe20000010097 */
[----:B------:R-:W-:Y:S01]  /*e2c0*/  FSEL R187, R155, -INF , !P6 ;  /* 0xff8000009bbb7808 */ /* 0x000fe20007000000 */
[----:B------:R-:W1:Y:S01]  /*e2d0*/  MUFU.TANH R105, R56 ;  /* 0x0000003800697308 */ /* 0x000e620000002400 */
[----:B--2---:R-:W-:Y:S01]  /*e2e0*/  FFMA.FTZ R61, R0, R111, R61 ;  /* 0x0000006f003d7223 */ /* 0x004fe2000001003d */
[----:B------:R-:W-:-:S02]  /*e2f0*/  ISETP.GE.AND P6, PT, R92, R50, PT ;  /* 0x000000325c00720c */ /* 0x000fc40003fc6270 */
[----:B------:R-:W-:Y:S02]  /*e300*/  FSEL R145, R145, -INF , !P1 ;  /* 0xff80000091917808 */ /* 0x000fe40004800000 */
[----:B------:R-:W-:Y:S02]  /*e310*/  FSEL R133, R61, -INF , !P4 ;  /* 0xff8000003d857808 */ /* 0x000fe40006000000 */
[----:B------:R-:W-:Y:S01]  /*e320*/  I2F R95, R94 ;  /* 0x0000005e005f7306 */ /* 0x000fe20000201400 */
[----:B------:R-:W-:Y:S02]  /*e330*/  IADD3 R22, R2, 0x69, RZ ;  /* 0x0000006902167810 */ /* 0x000fe40007ffe0ff */
[----:B------:R-:W-:Y:S02]  /*e340*/  ISETP.GE.AND P1, PT, R92, R49, PT ;  /* 0x000000315c00720c */ /* 0x000fe40003f26270 */
[-C--:B------:R-:W-:Y:S02]  /*e350*/  ISETP.GE.AND P4, PT, R94, R50.reuse, PT ;  /* 0x000000325e00720c */ /* 0x080fe40003f86270 */
[----:B------:R-:W-:Y:S01]  /*e360*/  ISETP.GE.AND P2, PT, R128, R50, PT ;  /* 0x000000328000720c */ /* 0x000fe20003f46270 */
[----:B------:R-:W2:Y:S01]  /*e370*/  MUFU.TANH R58, R58 ;  /* 0x0000003a003a7308 */ /* 0x000ea20000002400 */
[----:B-1----:R-:W-:Y:S01]  /*e380*/  FFMA.FTZ R105, R0, R63, R105 ;  /* 0x0000003f00697223 */ /* 0x002fe20000010069 */
[----:B------:R-:W-:-:S02]  /*e390*/  IADD3 R20, R2, 0x71, RZ ;  /* 0x0000007102147810 */ /* 0x000fc40007ffe0ff */
[-C--:B------:R-:W-:Y:S02]  /*e3a0*/  ISETP.GE.AND P3, PT, R80, R50.reuse, PT ;  /* 0x000000325000720c */ /* 0x080fe40003f66270 */
[----:B------:R-:W-:Y:S02]  /*e3b0*/  FSEL R131, R105, -INF , !P6 ;  /* 0xff80000069837808 */ /* 0x000fe40007000000 */
[----:B------:R-:W1:Y:S01]  /*e3c0*/  MUFU.TANH R52, R52 ;  /* 0x0000003400347308 */ /* 0x000e620000002400 */
[-C--:B------:R-:W-:Y:S02]  /*e3d0*/  ISETP.GE.AND P5, PT, R96, R50.reuse, PT ;  /* 0x000000326000720c */ /* 0x080fe40003fa6270 */
[----:B------:R-:W-:Y:S02]  /*e3e0*/  FSEL R85, R85, -INF , !P2 ;  /* 0xff80000055557808 */ /* 0x000fe40005000000 */
[----:B------:R-:W-:Y:S02]  /*e3f0*/  IADD3 R56, R2, 0x61, RZ ;  /* 0x0000006102387810 */ /* 0x000fe40007ffe0ff */
[----:B------:R-:W-:Y:S01]  /*e400*/  ISETP.GE.AND P2, PT, R98, R50, PT ;  /* 0x000000326200720c */ /* 0x000fe20003f46270 */
[----:B------:R-:W3:Y:S01]  /*e410*/  I2F R18, R80 ;  /* 0x0000005000127306 */ /* 0x000ee20000201400 */
[----:B--2---:R-:W-:Y:S01]  /*e420*/  FFMA.FTZ R58, R0, R63, R58 ;  /* 0x0000003f003a7223 */ /* 0x004fe2000001003a */
[----:B------:R-:W-:-:S02]  /*e430*/  ISETP.GE.AND P0, PT, R80, R49, PT ;  /* 0x000000315000720c */ /* 0x000fc40003f06270 */
[----:B------:R-:W-:Y:S02]  /*e440*/  FSEL R207, R207, -INF , !P2 ;  /* 0xff800000cfcf7808 */ /* 0x000fe40005000000 */
[----:B------:R-:W-:Y:S02]  /*e450*/  FSEL R113, R58, -INF , !P1 ;  /* 0xff8000003a717808 */ /* 0x000fe40004800000 */
[----:B------:R-:W-:Y:S01]  /*e460*/  MUFU.TANH R67, R67 ;  /* 0x0000004300437308 */ /* 0x000fe20000002400 */
[----:B-1----:R-:W-:Y:S01]  /*e470*/  FFMA.FTZ R52, R0, R95, R52 ;  /* 0x0000005f00347223 */ /* 0x002fe20000010034 */
[----:B------:R-:W-:Y:S02]  /*e480*/  ISETP.GE.AND P1, PT, R22, R49, PT ;  /* 0x000000311600720c */ /* 0x000fe40003f26270 */
[----:B------:R-:W-:Y:S02]  /*e490*/  IADD3 R26, R2, 0x70, RZ ;  /* 0x00000070021a7810 */ /* 0x000fe40007ffe0ff */
[----:B------:R-:W-:-:S02]  /*e4a0*/  FSEL R105, R52, -INF , !P4 ;  /* 0xff80000034697808 */ /* 0x000fc40006000000 */
[----:B------:R-:W1:Y:S01]  /*e4b0*/  I2F R62, R96 ;  /* 0x00000060003e7306 */ /* 0x000e620000201400 */
[----:B---3--:R-:W-:Y:S01]  /*e4c0*/  FFMA.FTZ R151, R0, R18, R153 ;  /* 0x0000001200977223 */ /* 0x008fe20000010099 */
[----:B------:R-:W-:Y:S01]  /*e4d0*/  ISETP.GE.AND P4, PT, R22, R50, PT ;  /* 0x000000321600720c */ /* 0x000fe20003f86270 */
[----:B------:R-:W-:Y:S01]  /*e4e0*/  FFMA.FTZ R139, R0, R18, R159 ;  /* 0x00000012008b7223 */ /* 0x000fe2000001009f */
[-C--:B------:R-:W-:Y:S02]  /*e4f0*/  ISETP.GE.AND P2, PT, R72, R49.reuse, PT ;  /* 0x000000314800720c */ /* 0x080fe40003f46270 */
[----:B------:R-:W-:Y:S02]  /*e500*/  FSEL R151, R151, -INF , !P3 ;  /* 0xff80000097977808 */ /* 0x000fe40005800000 */
[----:B------:R-:W2:Y:S01]  /*e510*/  MUFU.TANH R82, R82 ;  /* 0x0000005200527308 */ /* 0x000ea20000002400 */
[----:B------:R-:W-:Y:S02]  /*e520*/  ISETP.GE.AND P3, PT, R86, R49, PT ;  /* 0x000000315600720c */ /* 0x000fe40003f66270 */
[----:B------:R-:W-:-:S02]  /*e530*/  FSEL R139, R139, -INF , !P0 ;  /* 0xff8000008b8b7808 */ /* 0x000fc40004000000 */
[----:B------:R-:W-:Y:S02]  /*e540*/  ISETP.GE.AND P0, PT, R84, R49, PT ;  /* 0x000000315400720c */ /* 0x000fe40003f06270 */
[----:B------:R-:W-:Y:S01]  /*e550*/  IADD3 R16, R2, 0x78, RZ ;  /* 0x0000007802107810 */ /* 0x000fe20007ffe0ff */
[----:B------:R-:W3:Y:S01]  /*e560*/  I2F R93, R86 ;  /* 0x00000056005d7306 */ /* 0x000ee20000201400 */
[----:B-1----:R-:W-:Y:S01]  /*e570*/  FFMA.FTZ R67, R0, R62, R67 ;  /* 0x0000003e00437223 */ /* 0x002fe20000010043 */
[-C--:B------:R-:W-:Y:S02]  /*e580*/  ISETP.GE.AND P6, PT, R56, R50.reuse, PT ;  /* 0x000000323800720c */ /* 0x080fe40003fc6270 */
[----:B------:R-:W-:Y:S02]  /*e590*/  IADD3 R159, R166, 0x800, RZ ;  /* 0x00000800a69f7810 */ /* 0x000fe40007ffe0ff */
[----:B------:R-:W-:Y:S02]  /*e5a0*/  FSEL R135, R67, -INF , !P5 ;  /* 0xff80000043877808 */ /* 0x000fe40006800000 */
[----:B------:R-:W1:Y:S01]  /*e5b0*/  MUFU.TANH R24, R24 ;  /* 0x0000001800187308 */ /* 0x000e620000002400 */
[----:B--2---:R-:W-:Y:S01]  /*e5c0*/  FFMA.FTZ R82, R0, R111, R82 ;  /* 0x0000006f00527223 */ /* 0x004fe20000010052 */
[----:B------:R-:W-:-:S02]  /*e5d0*/  ISETP.GE.AND P5, PT, R86, R50, PT ;  /* 0x000000325600720c */ /* 0x000fc40003fa6270 */
[----:B------:R-:W-:Y:S02]  /*e5e0*/  IADD3 R157, R166, 0x1800, RZ ;  /* 0x00001800a69d7810 */ /* 0x000fe40007ffe0ff */
[----:B------:R-:W-:Y:S02]  /*e5f0*/  FSEL R115, R82, -INF , !P0 ;  /* 0xff80000052737808 */ /* 0x000fe40004000000 */
[----:B------:R-:W2:Y:S01]  /*e600*/  MUFU.TANH R25, R25 ;  /* 0x0000001900197308 */ /* 0x000ea20000002400 */
[----:B---3--:R-:W-:Y:S01]  /*e610*/  FFMA.FTZ R30, R0, R93, R30 ;  /* 0x0000005d001e7223 */ /* 0x008fe2000001001e */
[----:B------:R-:W-:Y:S02]  /*e620*/  ISETP.GE.AND P0, PT, R94, R49, PT ;  /* 0x000000315e00720c */ /* 0x000fe40003f06270 */
[----:B------:R-:W-:Y:S02]  /*e630*/  IADD3 R155, R166, 0x2800, RZ ;  /* 0x00002800a69b7810 */ /* 0x000fe40007ffe0ff */
[----:B------:R-:W-:-:S02]  /*e640*/  FSEL R129, R30, -INF , !P5 ;  /* 0xff8000001e817808 */ /* 0x000fc40006800000 */
[----:B------:R-:W-:Y:S01]  /*e650*/  I2F R213, R28 ;  /* 0x0000001c00d57306 */ /* 0x000fe20000201400 */
[----:B-1----:R-:W-:Y:S01]  /*e660*/  FFMA.FTZ R111, R0, R93, R24 ;  /* 0x0000005d006f7223 */ /* 0x002fe20000010018 */
[----:B------:R-:W-:Y:S02]  /*e670*/  ISETP.GE.AND P5, PT, R28, R50, PT ;  /* 0x000000321c00720c */ /* 0x000fe40003fa6270 */
        /* <DEDUP_REMOVED lines=8> */
[----:B------:R-:W-:-:S04]  /*e700*/  ISETP.GE.AND P2, PT, R70, R49, PT ;  /* 0x000000314600720c */ /* 0x000fc80003f46270 */
[----:B------:R-:W-:Y:S02]  /*e710*/  FSEL R141, R141, -INF , !P2 ;  /* 0xff8000008d8d7808 */ /* 0x000fe40005000000 */
[----:B------:R-:W-:Y:S01]  /*e720*/  ISETP.GE.AND P2, PT, R96, R49, PT ;  /* 0x000000316000720c */ /* 0x000fe20003f46270 */
[----:B------:R-:W3:Y:S01]  /*e730*/  MUFU.TANH R103, R103 ;  /* 0x0000006700677308 */ /* 0x000ee20000002400 */
[----:B-1----:R-:W-:-:S05]  /*e740*/  FFMA.FTZ R67, R0, R213, R18 ;  /* 0x000000d500437223 */ /* 0x002fca0000010012 */
[----:B------:R-:W-:Y:S02]  /*e750*/  FSEL R67, R67, -INF , !P5 ;  /* 0xff80000043437808 */ /* 0x000fe40006800000 */
[----:B------:R-:W-:Y:S01]  /*e760*/  I2F R31, R22 ;  /* 0x00000016001f7306 */ /* 0x000fe20000201400 */
[----:B--2---:R-:W-:Y:S01]  /*e770*/  FFMA.FTZ R54, R0, R95, R54 ;  /* 0x0000005f00367223 */ /* 0x004fe20000010036 */
[----:B------:R-:W-:-:S04]  /*e780*/  ISETP.GE.AND P5, PT, R20, R49, PT ;  /* 0x000000311400720c */ /* 0x000fc80003fa6270 */
[----:B------:R-:W-:Y:S02]  /*e790*/  FSEL R61, R54, -INF , !P0 ;  /* 0xff800000363d7808 */ /* 0x000fe40004000000 */
[----:B------:R-:W-:Y:S01]  /*e7a0*/  I2F R21, R20 ;  /* 0x0000001400157306 */ /* 0x000fe20000201400 */
[----:B---3--:R-:W-:Y:S01]  /*e7b0*/  FFMA.FTZ R103, R0, R62, R103 ;  /* 0x0000003e00677223 */ /* 0x008fe20000010067 */
[----:B------:R-:W-:-:S04]  /*e7c0*/  ISETP.GE.AND P0, PT, R26, R50, PT ;  /* 0x000000321a00720c */ /* 0x000fc80003f06270 */
[----:B------:R-:W-:Y:S02]  /*e7d0*/  FSEL R117, R103, -INF , !P2 ;  /* 0xff80000067757808 */ /* 0x000fe40005000000 */
[----:B------:R-:W1:Y:S01]  /*e7e0*/  MUFU.TANH R22, R43 ;  /* 0x0000002b00167308 */ /* 0x000e620000002400 */
[-C--:B------:R-:W-:Y:S02]  /*e7f0*/  ISETP.GE.AND P2, PT, R56, R49.reuse, PT ;  /* 0x000000313800720c */ /* 0x080fe40003f46270 */
[----:B------:R-:W-:Y:S02]  /*e800*/  P2R R18, PR, RZ, 0x1 ;  /* 0x00000001ff127803 */ /* 0x000fe40000000000 */
[----:B------:R-:W-:-:S03]  /*e810*/  ISETP.GE.AND P0, PT, R26, R49, PT ;  /* 0x000000311a00720c */ /* 0x000fc60003f06270 */
[----:B------:R-:W-:Y:S08]  /*e820*/  I2F R29, R56 ;  /* 0x00000038001d7306 */ /* 0x000ff00000201400 */
[----:B------:R-:W2:Y:S01]  /*e830*/  MUFU.TANH R59, R59 ;  /* 0x0000003b003b7308 */ /* 0x000ea20000002400 */
[----:B-1----:R-:W-:-:S07]  /*e840*/  FFMA.FTZ R22, R0, R21, R22 ;  /* 0x0000001500167223 */ /* 0x002fce0000010016 */
[----:B------:R-:W1:Y:S08]  /*e850*/  MUFU.TANH R55, R55 ;  /* 0x0000003700377308 */ /* 0x000e700000002400 */
[----:B------:R1:W3:Y:S01]  /*e860*/  MUFU.TANH R12, R45 ;  /* 0x0000002d000c7308 */ /* 0x0002e20000002400 */
[----:B--2---:R-:W-:-:S05]  /*e870*/  FFMA.FTZ R59, R0, R29, R59 ;  /* 0x0000001d003b7223 */ /* 0x004fca000001003b */
[----:B------:R-:W-:Y:S02]  /*e880*/  FSEL R103, R59, -INF , !P6 ;  /* 0xff8000003b677808 */ /* 0x000fe40007000000 */
[----:B------:R-:W-:Y:S01]  /*e890*/  I2F R77, R26 ;  /* 0x0000001a004d7306 */ /* 0x000fe20000201400 */
[----:B------:R-:W-:-:S07]  /*e8a0*/  ISETP.GE.AND P6, PT, R16, R50, PT ;  /* 0x000000321000720c */ /* 0x000fce0003fc6270 */
[----:B------:R-:W2:Y:S01]  /*e8b0*/  MUFU.TANH R15, R15 ;  /* 0x0000000f000f7308 */ /* 0x000ea20000002400 */
[----:B-1----:R-:W-:Y:S01]  /*e8c0*/  FFMA.FTZ R45, R0, R29, R55 ;  /* 0x0000001d002d7223 */ /* 0x002fe20000010037 */
[----:B------:R-:W-:Y:S01]  /*e8d0*/  FSEL R29, R22, -INF , !P5 ;  /* 0xff800000161d7808 */ /* 0x000fe20006800000 */
[----:B---3--:R-:W-:Y:S01]  /*e8e0*/  FFMA.FTZ R12, R0, R31, R12 ;  /* 0x0000001f000c7223 */ /* 0x008fe2000001000c */
[----:B------:R-:W-:Y:S02]  /*e8f0*/  ISETP.GE.AND P5, PT, R48, 0x2, PT ;  /* 0x000000023000780c */ /* 0x000fe40003fa6270 */
[----:B------:R-:W-:Y:S02]  /*e900*/  FSEL R45, R45, -INF , !P2 ;  /* 0xff8000002d2d7808 */ /* 0x000fe40005000000 */
[----:B------:R-:W1:Y:S01]  /*e910*/  MUFU.TANH R40, R40 ;  /* 0x0000002800287308 */ /* 0x000e620000002400 */
[----:B------:R-:W-:Y:S02]  /*e920*/  FSEL R63, R12, -INF , !P4 ;  /* 0xff8000000c3f7808 */ /* 0x000fe40006000000 */
[----:B------:R-:W-:-:S02]  /*e930*/  ISETP.GE.AND P2, PT, R20, R50, PT ;  /* 0x000000321400720c */ /* 0x000fc40003f46270 */
[----:B------:R-:W-:-:S03]  /*e940*/  ISETP.NE.AND P4, PT, R18, RZ, PT ;  /* 0x000000ff1200720c */ /* 0x000fc60003f85270 */
[----:B------:R-:W3:Y:S01]  /*e950*/  MUFU.TANH R24, R41 ;  /* 0x0000002900187308 */ /* 0x000ee20000002400 */
[----:B--2---:R-:W-:-:S07]  /*e960*/  FFMA.FTZ R15, R0, R31, R15 ;  /* 0x0000001f000f7223 */ /* 0x004fce000001000f */
[----:B------:R-:W2:Y:S01]  /*e970*/  MUFU.TANH R28, R42 ;  /* 0x0000002a001c7308 */ /* 0x000ea20000002400 */
[----:B-1----:R-:W-:-:S05]  /*e980*/  FFMA.FTZ R38, R0, R77, R40 ;  /* 0x0000004d00267223 */ /* 0x002fca0000010028 */
[----:B------:R-:W-:Y:S02]  /*e990*/  FSEL R38, R38, -INF , !P4 ;  /* 0xff80000026267808 */ /* 0x000fe40006000000 */
[----:B------:R-:W1:Y:S01]  /*e9a0*/  MUFU.TANH R14, R14 ;  /* 0x0000000e000e7308 */ /* 0x000e620000002400 */
[----:B---3--:R-:W-:Y:S01]  /*e9b0*/  FFMA.FTZ R24, R0, R21, R24 ;  /* 0x0000001500187223 */ /* 0x008fe20000010018 */
[----:B------:R-:W-:Y:S02]  /*e9c0*/  FSEL R41, R15, -INF , !P1 ;  /* 0xff8000000f297808 */ /* 0x000fe40004800000 */
[-C--:B------:R-:W-:Y:S02]  /*e9d0*/  ISETP.GE.AND P4, PT, R2, R50.reuse, PT ;  /* 0x000000320200720c */ /* 0x080fe40003f86270 */
[----:B------:R-:W-:Y:S02]  /*e9e0*/  FSEL R37, R24, -INF , !P2 ;  /* 0xff80000018257808 */ /* 0x000fe40005000000 */
[----:B------:R-:W-:Y:S01]  /*e9f0*/  I2F R25, R16 ;  /* 0x0000001000197306 */ /* 0x000fe20000201400 */
[----:B--2---:R-:W-:Y:S01]  /*ea00*/  FFMA.FTZ R28, R0, R77, R28 ;  /* 0x0000004d001c7223 */ /* 0x004fe2000001001c */
[----:B------:R-:W-:Y:S01]  /*ea10*/  ISETP.GE.AND P1, PT, R2, R49, PT ;  /* 0x000000310200720c */ /* 0x000fe20003f26270 */
[----:B------:R-:W-:Y:S01]  /*ea20*/  FFMA.FTZ R2, R0, R51, R104 ;  /* 0x0000003300027223 */ /* 0x000fe20000010068 */
[----:B------:R-:W-:-:S02]  /*ea30*/  ISETP.GE.AND P2, PT, R6, R50, PT ;  /* 0x000000320600720c */ /* 0x000fc40003f46270 */
[----:B------:R-:W-:Y:S02]  /*ea40*/  FSEL R31, R28, -INF , !P0 ;  /* 0xff8000001c1f7808 */ /* 0x000fe40004000000 */
[----:B------:R2:W-:Y:S01]  /*ea50*/  I2F R53, R6 ;  /* 0x0000000600357306 */ /* 0x0005e20000201400 */
[----:B-1----:R-:W-:Y:S01]  /*ea60*/  FFMA.FTZ R14, R0, R213, R14 ;  /* 0x000000d5000e7223 */ /* 0x002fe2000001000e */
[----:B------:R-:W-:Y:S01]  /*ea70*/  BAR.SYNC.DEFER_BLOCKING 0x0 ;  /* 0x0000000000007b1d */ /* 0x000fe20000010000 */
[-C--:B------:R-:W-:Y:S02]  /*ea80*/  ISETP.GE.AND P0, PT, R6, R49.reuse, PT ;  /* 0x000000310600720c */ /* 0x080fe40003f06270 */
[----:B------:R-:W-:Y:S02]  /*ea90*/  FSEL R2, R2, -INF , !P4 ;  /* 0xff80000002027808 */ /* 0x000fe40006000000 */
[----:B------:R-:W-:Y:S01]  /*eaa0*/  FSEL R43, R14, -INF , !P3 ;  /* 0xff8000000e2b7808 */ /* 0x000fe20005800000 */
[----:B------:R-:W1:Y:S01]  /*eab0*/  MUFU.TANH R8, R8 ;  /* 0x0000000800087308 */ /* 0x000e620000002400 */
[----:B------:R-:W-:-:S07]  /*eac0*/  ISETP.GE.AND P3, PT, R16, R49, PT ;  /* 0x000000311000720c */ /* 0x000fce0003f66270 */
[----:B------:R-:W3:Y:S01]  /*ead0*/  MUFU.TANH R10, R10 ;  /* 0x0000000a000a7308 */ /* 0x000ee20000002400 */
[----:B--2---:R-:W-:-:S05]  /*eae0*/  FFMA.FTZ R6, R0, R51, R112 ;  /* 0x0000003300067223 */ /* 0x004fca0000010070 */
[----:B------:R-:W-:Y:S02]  /*eaf0*/  FSEL R6, R6, -INF , !P1 ;  /* 0xff80000006067808 */ /* 0x000fe40004800000 */
[----:B------:R-:W2:Y:S01]  /*eb00*/  MUFU.TANH R9, R9 ;  /* 0x0000000900097308 */ /* 0x000ea20000002400 */
[----:B-1----:R-:W-:-:S05]  /*eb10*/  FFMA.FTZ R8, R0, R25, R8 ;  /* 0x0000001900087223 */ /* 0x002fca0000010008 */
[----:B------:R-:W-:Y:S02]  /*eb20*/  FSEL R36, R8, -INF , !P6 ;  /* 0xff80000008247808 */ /* 0x000fe40007000000 */
[----:B------:R-:W1:Y:S01]  /*eb30*/  MUFU.TANH R11, R11 ;  /* 0x0000000b000b7308 */ /* 0x000e620000002400 */
[----:B---3--:R-:W-:-:S05]  /*eb40*/  FFMA.FTZ R10, R0, R25, R10 ;  /* 0x00000019000a7223 */ /* 0x008fca000001000a */
[----:B------:R-:W-:Y:S01]  /*eb50*/  FSEL R21, R10, -INF , !P3 ;  /* 0xff8000000a157808 */ /* 0x000fe20005800000 */
[----:B--2---:R-:W-:-:S05]  /*eb60*/  FFMA.FTZ R9, R0, R53, R9 ;  /* 0x0000003500097223 */ /* 0x004fca0000010009 */
[----:B------:R-:W-:Y:S01]  /*eb70*/  FSEL R35, R9, -INF , !P2 ;  /* 0xff80000009237808 */ /* 0x000fe20005000000 */
[----:B-1----:R-:W-:-:S05]  /*eb80*/  FFMA.FTZ R20, R0, R53, R11 ;  /* 0x0000003500147223 */ /* 0x002fca000001000b */
        /* <DEDUP_REMOVED lines=46> */
[----:B------:R-:W-:Y:S01]  /*ee70*/  MOV R8, c[0x0][0x2d0] ;  /* 0x0000b40000087a02 */ /* 0x000fe20000000f00 */
[----:B------:R-:W-:-:S04]  /*ee80*/  IMAD.IADD R3, R3, 0x1, -R7 ;  /* 0x0000000103037824 */ /* 0x000fc800078e0a07 */
        /* <DEDUP_REMOVED lines=14> */
.L_x_6964:
[----:B------:R-:W-:-:S05]  /*ef70*/  IMAD.MOV.U32 R12, RZ, RZ, c[0x0][0x198] ;  /* 0x00006600ff0c7624 */ /* 0x000fca00078e00ff */
[----:B------:R-:W-:-:S04]  /*ef80*/  LEA R12, -R12, RZ, 0x7 ;  /* 0x000000ff0c0c7211 */ /* 0x000fc800078e39ff */
[----:B------:R-:W-:Y:S02]  /*ef90*/  SHF.R.S32.HI R11, RZ, 0x1f, R12 ;  /* 0x0000001fff0b7819 */ /* 0x000fe4000001140c */
.L_x_6965:
        /* <DEDUP_REMOVED lines=12> */
[----:B------:R-:W-:-:S04]  /*f060*/  @!P0 IMAD.WIDE.U32 R52, R52, 0x50, R14 ;  /* 0x0000005034348825 */ /* 0x000fc800078e000e */
[----:B------:R-:W-:Y:S01]  /*f070*/  @!P0 IMAD.WIDE.U32 R32, R32, 0x60, R14 ;  /* 0x0000006020208825 */ /* 0x000fe200078e000e */
[----:B------:R-:W-:-:S03]  /*f080*/  @!P0 LEA R15, P1, R7, R124, 0x5 ;  /* 0x0000007c070f8211 */ /* 0x000fc600078228ff */
[----:B------:R-:W-:Y:S02]  /*f090*/  @!P0 IMAD.MOV.U32 R3, RZ, RZ, c[0x0][0x19c] ;  /* 0x00006700ff038624 */ /* 0x000fe400078e00ff */
[----:B------:R-:W-:Y:S02]  /*f0a0*/  @!P0 IMAD.MOV.U32 R9, RZ, RZ, c[0x0][0x198] ;  /* 0x00006600ff098624 */ /* 0x000fe400078e00ff */
[----:B------:R-:W-:Y:S01]  /*f0b0*/  @!P0 IMAD.MOV.U32 R8, RZ, RZ, c[0x0][0x19c] ;  /* 0x00006700ff088624 */ /* 0x000fe200078e00ff */
[----:B------:R-:W-:Y:S01]  /*f0c0*/  @!P0 LEA.HI.X R14, R7, R127, R3, 0x5, P1 ;  /* 0x0000007f070e8211 */ /* 0x000fe200008f2c03 */
[----:B------:R-:W-:Y:S01]  /*f0d0*/  @!P0 IMAD.MOV.U32 R55, RZ, RZ, c[0x0][0x198] ;  /* 0x00006600ff378624 */ /* 0x000fe200078e00ff */
[----:B------:R-:W-:Y:S01]  /*f0e0*/  @!P0 LEA R25, P2, R9, R124, 0x6 ;  /* 0x0000007c09198211 */ /* 0x000fe200078430ff */
[----:B------:R-:W-:Y:S01]  /*f0f0*/  @!P0 IMAD.MOV.U32 R126, RZ, RZ, R124 ;  /* 0x000000ffff7e8224 */ /* 0x000fe200078e007c */
[----:B------:R-:W-:Y:S01]  /*f100*/  @!P0 IADD3 R18, P1, R12, R52, RZ ;  /* 0x000000340c128210 */ /* 0x000fe20007f3e0ff */
[----:B------:R-:W-:-:S02]  /*f110*/  @!P0 IMAD.MOV.U32 R7, RZ, RZ, c[0x0][0x19c] ;  /* 0x00006700ff078624 */ /* 0x000fc400078e00ff */
[----:B------:R-:W-:Y:S02]  /*f120*/  @!P0 IMAD R8, R8, 0x50, RZ ;  /* 0x0000005008088824 */ /* 0x000fe400078e02ff */
[----:B------:R-:W-:Y:S01]  /*f130*/  @!P0 IMAD.WIDE.U32 R54, R55, 0x30, R126 ;  /* 0x0000003037368825 */ /* 0x000fe200078e007e */
[----:B------:R-:W-:Y:S02]  /*f140*/  @!P0 LEA.HI.X R22, R9, R127, R7, 0x6, P2 ;  /* 0x0000007f09168211 */ /* 0x000fe400010f3407 */
[----:B------:R-:W-:Y:S01]  /*f150*/  @!P0 IADD3.X R9, R11, R53, R8, P1, !PT ;  /* 0x000000350b098210 */ /* 0x000fe20000ffe408 */
[----:B------:R-:W-:Y:S01]  /*f160*/  @!P0 IMAD.MOV.U32 R10, RZ, RZ, c[0x0][0x19c] ;  /* 0x00006700ff0a8624 */ /* 0x000fe200078e00ff */
[C---:B------:R-:W-:Y:S01]  /*f170*/  @!P0 IADD3 R15, P2, R12.reuse, R15, RZ ;  /* 0x0000000f0c0f8210 */ /* 0x040fe20007f5e0ff */
[----:B------:R-:W-:Y:S01]  /*f180*/  @!P0 IMAD R8, R3, 0x60, RZ ;  /* 0x0000006003088824 */ /* 0x000fe200078e02ff */
[----:B------:R-:W-:Y:S01]  /*f190*/  @!P0 IADD3 R3, P1, R12, R32, RZ ;  /* 0x000000200c038210 */ /* 0x000fe20007f3e0ff */
[----:B------:R-:W-:Y:S01]  /*f1a0*/  @!P0 IMAD R10, R10, 0x30, RZ ;  /* 0x000000300a0a8824 */ /* 0x000fe200078e02ff */
[C---:B------:R-:W-:Y:S01]  /*f1b0*/  @!P0 IADD3 R16, P3, R12.reuse, R54, RZ ;  /* 0x000000360c108210 */ /* 0x040fe20007f7e0ff */
[----:B------:R-:W-:Y:S01]  /*f1c0*/  @!P0 IMAD.X R14, R11, 0x1, R14, P2 ;  /* 0x000000010b0e8824 */ /* 0x000fe200010e060e */
[----:B------:R-:W-:-:S02]  /*f1d0*/  @!P0 LEA R32, P4, R12, R182, 0x1 ;  /* 0x000000b60c208211 */ /* 0x000fc400078808ff */
[C---:B------:R-:W-:Y:S02]  /*f1e0*/  @!P0 IADD3.X R8, R11.reuse, R8, R33, P1, !PT ;  /* 0x000000080b088210 */ /* 0x040fe40000ffe421 */
[----:B------:R-:W-:Y:S02]  /*f1f0*/  @!P0 IADD3.X R7, R11, R55, R10, P3, !PT ;  /* 0x000000370b078210 */ /* 0x000fe40001ffe40a */
[C---:B------:R-:W-:Y:S02]  /*f200*/  @!P0 IADD3 R25, P1, R12.reuse, R25, RZ ;  /* 0x000000190c198210 */ /* 0x040fe40007f3e0ff */
[----:B------:R-:W-:Y:S02]  /*f210*/  @!P0 LEA R52, P3, R15, c[0x0][0x168], 0x1 ;  /* 0x00005a000f348a11 */ /* 0x000fe400078608ff */
[----:B------:R-:W-:Y:S01]  /*f220*/  @!P0 LEA.HI.X R33, R12, R181, R11, 0x1, P4 ;  /* 0x000000b50c218211 */ /* 0x000fe200020f0c0b */
[----:B------:R-:W-:Y:S01]  /*f230*/  @!P0 IMAD.X R22, R11, 0x1, R22, P1 ;  /* 0x000000010b168824 */ /* 0x000fe200008e0616 */
        /* <DEDUP_REMOVED lines=58> */
.L_x_6967:
[----:B------:R-:W-:Y:S05]  /*f5e0*/  BSYNC B0 ;  /* 0x0000000000007941 */ /* 0x000fea0003800000 */
.L_x_6966:
[----:B------:R-:W0:Y:S01]  /*f5f0*/  LDGDEPBAR ;  /* 0x00000000000079af */ /* 0x000e220000000000 */
[----:B------:R-:W-:-:S04]  /*f600*/  LEA R182, P0, R12, R182, 0x1 ;  /* 0x000000b60cb67211 */ /* 0x000fc800078008ff */
[----:B------:R-:W-:Y:S02]  /*f610*/  LEA.HI.X R181, R12, R181, R11, 0x1, P0 ;  /* 0x000000b50cb57211 */ /* 0x000fe400000f0c0b */
.L_x_6963:
        /* <DEDUP_REMOVED lines=63> */
[----:B------:R-:W2:Y:S03]  /*fa10*/  SHFL.BFLY PT, R10, R7, 0x2, 0x1f ;  /* 0x0c401f00070a7f89 */ /* 0x000ea600000e0000 */
[----:B------:R-:W-:Y:S01]  /*fa20*/  IADD3 R162, R4, R164, RZ ;  /* 0x000000a404a27210 */ /* 0x000fe20007ffe0ff */
[----:B------:R-:W3:Y:S04]  /*fa30*/  SHFL.BFLY PT, R8, R9, 0x2, 0x1f ;  /* 0x0c401f0009087f89 */ /* 0x000ee800000e0000 */
[----:B------:R-:W-:Y:S01]  /*fa40*/  LDSM.16.MT88.4 R92, [R164+0x6000] ;  /* 0x00600000a45c783b */ /* 0x000fe20000004200 */
[----:B--2---:R-:W-:-:S02]  /*fa50*/  FMNMX.FTZ R10, R7, R10, !PT ;  /* 0x0000000a070a7209 */ /* 0x004fc40007810000 */
[----:B---3--:R-:W-:-:S03]  /*fa60*/  FMNMX.FTZ R8, R9, R8, !PT ;  /* 0x0000000809087209 */ /* 0x008fc60007810000 */
[----:B------:R-:W2:Y:S04]  /*fa70*/  SHFL.BFLY PT, R3, R10, 0x1, 0x1f ;  /* 0x0c201f000a037f89 */ /* 0x000ea800000e0000 */
[----:B------:R-:W3:Y:S01]  /*fa80*/  SHFL.BFLY PT, R7, R8, 0x1, 0x1f ;  /* 0x0c201f0008077f89 */ /* 0x000ee200000e0000 */
[----:B--2---:R-:W-:-:S04]  /*fa90*/  FMNMX.FTZ R3, R10, R3, !PT ;  /* 0x000000030a037209 */ /* 0x004fc80007810000 */
[C---:B------:R-:W-:Y:S01]  /*faa0*/  FSETP.NEU.FTZ.AND P0, PT, R3.reuse, -INF , PT ;  /* 0xff8000000300780b */ /* 0x040fe20003f1d000 */
[----:B------:R-:W-:-:S05]  /*fab0*/  FMUL.FTZ R42, R3, c[0x0][0x23c] ;  /* 0x00008f00032a7a20 */ /* 0x000fca0000410000 */
[----:B------:R-:W-:-:S05]  /*fac0*/  FSEL R42, R42, RZ, P0 ;  /* 0x000000ff2a2a7208 */ /* 0x000fca0000000000 */
[--C-:B------:R-:W-:Y:S01]  /*fad0*/  FFMA.FTZ R51, R2, c[0x0][0x23c], -R42.reuse ;  /* 0x00008f0002337a23 */ /* 0x100fe2000001082a */
[----:B---3--:R-:W-:Y:S01]  /*fae0*/  FMNMX.FTZ R2, R8, R7, !PT ;  /* 0x0000000708027209 */ /* 0x008fe20007810000 */
[--C-:B------:R-:W-:Y:S02]  /*faf0*/  FFMA.FTZ R30, R87, c[0x0][0x23c], -R42.reuse ;  /* 0x00008f00571e7a23 */ /* 0x100fe4000001082a */
[--C-:B-1----:R-:W-:Y:S01]  /*fb00*/  FFMA.FTZ R25, R85, c[0x0][0x23c], -R42.reuse ;  /* 0x00008f0055197a23 */ /* 0x102fe2000001082a */
[C---:B------:R-:W-:Y:S01]  /*fb10*/  FSETP.NEU.FTZ.AND P0, PT, R2.reuse, -INF , PT ;  /* 0xff8000000200780b */ /* 0x040fe20003f1d000 */
[----:B------:R-:W1:Y:S01]  /*fb20*/  LDSM.16.MT88.4 R84, [R162+0x6000] ;  /* 0x00600000a254783b */ /* 0x000e620000004200 */
[----:B------:R-:W-:Y:S01]  /*fb30*/  FMUL.FTZ R22, R2, c[0x0][0x23c] ;  /* 0x00008f0002167a20 */ /* 0x000fe20000410000 */
[----:B------:R-:W-:Y:S01]  /*fb40*/  MUFU.EX2 R51, R51 ;  /* 0x0000003300337308 */ /* 0x000fe20000000800 */
[--C-:B------:R-:W-:Y:S01]  /*fb50*/  FFMA.FTZ R40, R161, c[0x0][0x23c], -R42.reuse ;  /* 0x00008f00a1287a23 */ /* 0x100fe2000001082a */
[----:B------:R-:W-:Y:S01]  /*fb60*/  IADD3 R161, R5, R164, RZ ;  /* 0x000000a405a17210 */ /* 0x000fe20007ffe0ff */
[--C-:B------:R-:W-:Y:S01]  /*fb70*/  FFMA.FTZ R46, R71, c[0x0][0x23c], -R42.reuse ;  /* 0x00008f00472e7a23 */ /* 0x100fe2000001082a */
[----:B------:R-:W-:Y:S01]  /*fb80*/  FSEL R22, R22, RZ, P0 ;  /* 0x000000ff16167208 */ /* 0x000fe20000000000 */
[----:B------:R-:W-:Y:S01]  /*fb90*/  FFMA.FTZ R47, R211, c[0x0][0x23c], -R42 ;  /* 0x00008f00d32f7a23 */ /* 0x000fe2000001082a */
[----:B------:R-:W-:Y:S01]  /*fba0*/  IADD3 R160, R4, R161, RZ ;  /* 0x000000a104a07210 */ /* 0x000fe20007ffe0ff */
[----:B------:R-:W2:Y:S01]  /*fbb0*/  LDSM.16.MT88.4 R76, [R161+0x6000] ;  /* 0x00600000a14c783b */ /* 0x000ea20000004200 */
[----:B------:R-:W-:Y:S01]  /*fbc0*/  MUFU.EX2 R40, R40 ;  /* 0x0000002800287308 */ /* 0x000fe20000000800 */
[----:B------:R-:W-:-:S02]  /*fbd0*/  FFMA.FTZ R53, R6, c[0x0][0x23c], -R22 ;  /* 0x00008f0006357a23 */ /* 0x000fc40000010816 */
[--C-:B------:R-:W-:Y:S01]  /*fbe0*/  FFMA.FTZ R52, R19, c[0x0][0x23c], -R22.reuse ;  /* 0x00008f0013347a23 */ /* 0x100fe20000010816 */
[----:B------:R-:W3:Y:S01]  /*fbf0*/  LDSM.16.MT88.4 R4, [R160+0x6000] ;  /* 0x00600000a004783b */ /* 0x000ee20000004200 */
[--C-:B------:R-:W-:Y:S02]  /*fc00*/  FFMA.FTZ R44, R69, c[0x0][0x23c], -R22.reuse ;  /* 0x00008f00452c7a23 */ /* 0x100fe40000010816 */
[--C-:B------:R-:W-:Y:S01]  /*fc10*/  FFMA.FTZ R39, R27, c[0x0][0x23c], -R22.reuse ;  /* 0x00008f001b277a23 */ /* 0x100fe20000010816 */
[----:B------:R-:W4:Y:S01]  /*fc20*/  MUFU.EX2 R46, R46 ;  /* 0x0000002e002e7308 */ /* 0x000f220000000800 */
[----:B------:R-:W-:Y:S01]  /*fc30*/  FFMA.FTZ R28, R13, c[0x0][0x23c], -R22 ;  /* 0x00008f000d1c7a23 */ /* 0x000fe20000010816 */
[----:B------:R-:W-:Y:S01]  /*fc40*/  LDSM.16.MT88.4 R8, [R161+0x6800] ;  /* 0x00680000a108783b */ /* 0x000fe20000004200 */
[--C-:B------:R-:W-:Y:S02]  /*fc50*/  FFMA.FTZ R27, R99, c[0x0][0x23c], -R42.reuse ;  /* 0x00008f00631b7a23 */ /* 0x100fe4000001082a */
[----:B------:R-:W-:Y:S01]  /*fc60*/  FFMA.FTZ R24, R97, c[0x0][0x23c], -R42 ;  /* 0x00008f0061187a23 */ /* 0x000fe2000001082a */
[----:B------:R-:W5:Y:S01]  /*fc70*/  LDSM.16.MT88.4 R12, [R162+0x6800] ;  /* 0x00680000a20c783b */ /* 0x000f620000004200 */
[--C-:B------:R-:W-:Y:S01]  /*fc80*/  FFMA.FTZ R33, R17, c[0x0][0x23c], -R22.reuse ;  /* 0x00008f0011217a23 */ /* 0x100fe20000010816 */
[----:B------:R-:W1:Y:S01]  /*fc90*/  MUFU.EX2 R47, R47 ;  /* 0x0000002f002f7308 */ /* 0x000e620000000800 */
[--C-:B------:R-:W-:Y:S01]  /*fca0*/  FFMA.FTZ R26, R73, c[0x0][0x23c], -R22.reuse ;  /* 0x00008f00491a7a23 */ /* 0x100fe20000010816 */
[----:B------:R-:W2:Y:S01]  /*fcb0*/  LDSM.16.MT88.4 R16, [R164+0x6800] ;  /* 0x00680000a410783b */ /* 0x000ea20000004200 */
[----:B------:R-:W-:-:S02]  /*fcc0*/  FFMA.FTZ R23, R23, c[0x0][0x23c], -R22 ;  /* 0x00008f0017177a23 */ /* 0x000fc40000010816 */
[--C-:B------:R-:W-:Y:S02]  /*fcd0*/  FFMA.FTZ R59, R209, c[0x0][0x23c], -R42.reuse ;  /* 0x00008f00d13b7a23 */ /* 0x100fe4000001082a */
[--C-:B------:R-:W-:Y:S01]  /*fce0*/  FFMA.FTZ R34, R207, c[0x0][0x23c], -R42.reuse ;  /* 0x00008f00cf227a23 */ /* 0x100fe2000001082a */
[----:B------:R-:W-:Y:S01]  /*fcf0*/  MUFU.EX2 R53, R53 ;  /* 0x0000003500357308 */ /* 0x000fe20000000800 */
[----:B----4-:R-:W-:Y:S01]  /*fd00*/  F2FP.PACK_AB R68, R46, R51 ;  /* 0x000000332e44723e */ /* 0x010fe200000000ff */
[--C-:B------:R-:W-:Y:S02]  /*fd10*/  FFMA.FTZ R54, R205, c[0x0][0x23c], -R42.reuse ;  /* 0x00008f00cd367a23 */ /* 0x100fe4000001082a */
[----:B------:R-:W-:Y:S02]  /*fd20*/  FFMA.FTZ R57, R57, c[0x0][0x23c], -R42 ;  /* 0x00008f0039397a23 */ /* 0x000fe4000001082a */
[--C-:B------:R-:W-:Y:S02]  /*fd30*/  FFMA.FTZ R65, R65, c[0x0][0x23c], -R22.reuse ;  /* 0x00008f0041417a23 */ /* 0x100fe40000010816 */
[----:B------:R-:W4:Y:S01]  /*fd40*/  MUFU.EX2 R52, R52 ;  /* 0x0000003400347308 */ /* 0x000f220000000800 */
[----:B-1----:R-:W-:Y:S01]  /*fd50*/  F2FP.PACK_AB R70, R40, R47 ;  /* 0x0000002f2846723e */ /* 0x002fe200000000ff */
[----:B------:R-:W-:-:S02]  /*fd60*/  FFMA.FTZ R56, R203, c[0x0][0x23c], -R22 ;  /* 0x00008f00cb387a23 */ /* 0x000fc40000010816 */
[--C-:B------:R-:W-:Y:S02]  /*fd70*/  FFMA.FTZ R55, R201, c[0x0][0x23c], -R22.reuse ;  /* 0x00008f00c9377a23 */ /* 0x100fe40000010816 */
[----:B------:R-:W-:Y:S02]  /*fd80*/  FFMA.FTZ R32, R199, c[0x0][0x23c], -R22 ;  /* 0x00008f00c7207a23 */ /* 0x000fe40000010816 */
[----:B------:R-:W-:Y:S01]  /*fd90*/  MUFU.EX2 R44, R44 ;  /* 0x0000002c002c7308 */ /* 0x000fe20000000800 */
[----:B------:R-:W-:Y:S02]  /*fda0*/  FFMA.FTZ R60, R107, c[0x0][0x23c], -R42 ;  /* 0x00008f006b3c7a23 */ /* 0x000fe4000001082a */
        /* <DEDUP_REMOVED lines=35> */
[--C-:B------:R-:W-:Y:S01]  /*ffe0*/  FFMA.FTZ R103, R103, c[0x0][0x23c], -R42.reuse ;  /* 0x00008f0067677a23 */ /* 0x100fe2000001082a */
[----:B------:R-:W-:Y:S01]  /*fff0*/  HMMA.16816.F32 R76, R68, R78, RZ ;  /* 0x0000004e444c723c */ /* 0x000fe200000018ff */
[--C-:B------:R-:W-:Y:S01]  /*10000*/  FFMA.FTZ R67, R67, c[0x0][0x23c], -R42.reuse ;  /* 0x00008f0043437a23 */ /* 0x100fe2000001082a */
        /* <DEDUP_REMOVED lines=8> */
[----:B------:R-:W-:Y:S02]  /*10090*/  FFMA.FTZ R36, R36, c[0x0][0x23c], -R42 ;  /* 0x00008f0024247a23 */ /* 0x000fe4000001082a */
[--C-:B------:R-:W-:Y:S01]  /*100a0*/  FFMA.FTZ R31, R31, c[0x0][0x23c], -R22.reuse ;  /* 0x00008f001f1f7a23 */ /* 0x100fe20000010816 */
[----:B------:R-:W-:Y:S01]  /*100b0*/  HMMA.16816.F32 R92, R68, R94, RZ ;  /* 0x0000005e445c723c */ /* 0x000fe200000018ff */
[--C-:B------:R-:W-:Y:S01]  /*100c0*/  FFMA.FTZ R21, R21, c[0x0][0x23c], -R22.reuse ;  /* 0x00008f0015157a23 */ /* 0x100fe20000010816 */
[----:B------:R-:W4:Y:S01]  /*100d0*/  MUFU.EX2 R23, R23 ;  /* 0x0000001700177308 */ /* 0x000f220000000800 */
[----:B------:R-:W-:-:S02]  /*100e0*/  FFMA.FTZ R20, R20, c[0x0][0x23c], -R22 ;  /* 0x00008f0014147a23 */ /* 0x000fc40000010816 */
[----:B------:R-:W-:-:S03]  /*100f0*/  FFMA.FTZ R29, R29, c[0x0][0x23c], -R22 ;  /* 0x00008f001d1d7a23 */ /* 0x000fc60000010816 */
[C---:B---3--:R-:W-:Y:S02]  /*10100*/  HMMA.16816.F32 R72, R68.reuse, R4, RZ ;  /* 0x000000044448723c */ /* 0x048fe400000018ff */
[----:B------:R-:W-:Y:S05]  /*10110*/  MUFU.EX2 R59, R59 ;  /* 0x0000003b003b7308 */ /* 0x000fea0000000800 */
[----:B-1----:R-:W-:Y:S01]  /*10120*/  F2FP.PACK_AB R4, R25, R30 ;  /* 0x0000001e1904723e */ /* 0x002fe200000000ff */
[----:B------:R-:W-:Y:S01]  /*10130*/  HMMA.16816.F32 R68, R68, R6, RZ ;  /* 0x000000064444723c */ /* 0x000fe200000018ff */
[----:B--2---:R-:W-:Y:S01]  /*10140*/  F2FP.PACK_AB R5, R28, R33 ;  /* 0x000000211c05723e */ /* 0x004fe200000000ff */
[----:B------:R-:W1:Y:S05]  /*10150*/  MUFU.EX2 R34, R34 ;  /* 0x0000002200227308 */ /* 0x000e6a0000000800 */
[----:B------:R-:W-:-:S02]  /*10160*/  F2FP.PACK_AB R6, R24, R27 ;  /* 0x0000001b1806723e */ /* 0x000fc400000000ff */
[----:B----4-:R-:W-:Y:S01]  /*10170*/  F2FP.PACK_AB R7, R23, R26 ;  /* 0x0000001a1707723e */ /* 0x010fe200000000ff */
[----:B------:R-:W-:Y:S06]  /*10180*/  MUFU.EX2 R54, R54 ;  /* 0x0000003600367308 */ /* 0x000fec0000000800 */
[C---:B-----5:R-:W-:Y:S02]  /*10190*/  HMMA.16816.F32 R88, R4.reuse, R12, R88 ;  /* 0x0000000c0458723c */ /* 0x060fe40000001858 */
        /* <DEDUP_REMOVED lines=36> */
[----:B------:R-:W5:Y:S02]  /*103e0*/  MUFU.EX2 R102, R102 ;  /* 0x0000006600667308 */ /* 0x000f640000000800 */
[C---:B------:R-:W-:Y:S01]  /*103f0*/  HMMA.16816.F32 R84, R4.reuse, R18, R84 ;  /* 0x000000120454723c */ /* 0x040fe20000001854 */
[----:B------:R-:W-:Y:S05]  /*10400*/  LDSM.16.MT88.4 R16, [R164+0x8000] ;  /* 0x00800000a410783b */ /* 0x000fea0000004200 */
        /* <DEDUP_REMOVED lines=11> */
[C---:B--2---:R-:W-:Y:S02]  /*104c0*/  HMMA.16816.F32 R96, R4.reuse, R12, R96 ;  /* 0x0000000c0460723c */ /* 0x044fe40000001860 */
[----:B------:R-:W-:Y:S06]  /*104d0*/  MUFU.EX2 R139, R139 ;  /* 0x0000008b008b7308 */ /* 0x000fec0000000800 */
[C---:B------:R-:W-:Y:S01]  /*104e0*/  HMMA.16816.F32 R92, R4.reuse, R14, R92 ;  /* 0x0000000e045c723c */ /* 0x040fe2000000185c */
[----:B------:R-:W2:Y:S01]  /*104f0*/  LDSM.16.MT88.4 R12, [R161+0x7800] ;  /* 0x00780000a10c783b */ /* 0x000ea20000004200 */
[----:B------:R-:W4:Y:S08]  /*10500*/  MUFU.EX2 R106, R106 ;  /* 0x0000006a006a7308 */ /* 0x000f300000000800 */
[----:B------:R-:W-:Y:S01]  /*10510*/  MUFU.EX2 R135, R135 ;  /* 0x0000008700877308 */ /* 0x000fe20000000800 */
[C---:B---3--:R-:W-:Y:S07]  /*10520*/  HMMA.16816.F32 R88, R4.reuse, R8, R88 ;  /* 0x000000080458723c */ /* 0x048fee0000001858 */
[----:B------:R-:W3:Y:S01]  /*10530*/  MUFU.EX2 R108, R108 ;  /* 0x0000006c006c7308 */ /* 0x000ee20000000800 */
[C---:B------:R-:W-:Y:S01]  /*10540*/  HMMA.16816.F32 R84, R4.reuse, R10, R84 ;  /* 0x0000000a0454723c */ /* 0x040fe20000001854 */
[----:B------:R-:W1:Y:S06]  /*10550*/  LDSM.16.MT88.4 R8, [R160+0x7800] ;  /* 0x00780000a008783b */ /* 0x000e6c0000004200 */
[----:B------:R-:W-:Y:S08]  /*10560*/  MUFU.EX2 R110, R110 ;  /* 0x0000006e006e7308 */ /* 0x000ff00000000800 */
[----:B------:R-:W-:Y:S01]  /*10570*/  MUFU.EX2 R129, R129 ;  /* 0x0000008100817308 */ /* 0x000fe20000000800 */
[C---:B--2---:R-:W-:Y:S07]  /*10580*/  HMMA.16816.F32 R80, R4.reuse, R12, R80 ;  /* 0x0000000c0450723c */ /* 0x044fee0000001850 */
[----:B------:R-:W-:Y:S01]  /*10590*/  MUFU.EX2 R117, R117 ;  /* 0x0000007500757308 */ /* 0x000fe20000000800 */
[C---:B------:R-:W-:Y:S01]  /*105a0*/  HMMA.16816.F32 R76, R4.reuse, R14, R76 ;  /* 0x0000000e044c723c */ /* 0x040fe2000000184c */
[----:B------:R-:W2:Y:S06]  /*105b0*/  LDSM.16.MT88.4 R12, [R162+0x8000] ;  /* 0x00800000a20c783b */ /* 0x000eac0000004200 */
        /* <DEDUP_REMOVED lines=12> */
[C---:B--2---:R-:W-:Y:S02]  /*10680*/  HMMA.16816.F32 R88, R4.reuse, R12, R88 ;  /* 0x0000000c0458723c */ /* 0x044fe40000001858 */
[----:B------:R-:W-:Y:S06]  /*10690*/  MUFU.EX2 R67, R67 ;  /* 0x0000004300437308 */ /* 0x000fec0000000800 */
[C---:B------:R-:W-:Y:S01]  /*106a0*/  HMMA.16816.F32 R84, R4.reuse, R14, R84 ;  /* 0x0000000e0454723c */ /* 0x040fe20000001854 */
[----:B------:R-:W2:Y:S01]  /*106b0*/  LDSM.16.MT88.4 R12, [R160+0x8000] ;  /* 0x00800000a00c783b */ /* 0x000ea20000004200 */
        /* <DEDUP_REMOVED lines=11> */
[C---:B--2---:R-:W-:Y:S02]  /*10770*/  HMMA.16816.F32 R72, R4.reuse, R12, R72 ;  /* 0x0000000c0448723c */ /* 0x044fe40000001848 */
[----:B------:R-:W-:Y:S06]  /*10780*/  MUFU.EX2 R31, R31 ;  /* 0x0000001f001f7308 */ /* 0x000fec0000000800 */
[----:B------:R-:W-:Y:S01]  /*10790*/  HMMA.16816.F32 R68, R4, R14, R68 ;  /* 0x0000000e0444723c */ /* 0x000fe20000001844 */
[----:B------:R-:W2:Y:S01]  /*107a0*/  LDSM.16.MT88.4 R12, [R161+0x8800] ;  /* 0x00880000a10c783b */ /* 0x000ea20000004200 */
[----:B------:R-:W-:Y:S05]  /*107b0*/  MUFU.EX2 R21, R21 ;  /* 0x0000001500157308 */ /* 0x000fea0000000800 */
[----:B---3--:R-:W-:-:S02]  /*107c0*/  F2FP.PACK_AB R4, R108, R135 ;  /* 0x000000876c04723e */ /* 0x008fc400000000ff */
[----:B------:R-:W-:Y:S01]  /*107d0*/  F2FP.PACK_AB R5, R112, R117 ;  /* 0x000000757005723e */ /* 0x000fe200000000ff */
[----:B------:R-:W-:Y:S01]  /*107e0*/  MUFU.EX2 R20, R20 ;  /* 0x0000001400147308 */ /* 0x000fe20000000800 */
[----:B------:R-:W-:Y:S02]  /*107f0*/  F2FP.PACK_AB R6, R129, R110 ;  /* 0x0000006e8106723e */ /* 0x000fe400000000ff */
[----:B------:R-:W-:-:S07]  /*10800*/  F2FP.PACK_AB R7, R111, R114 ;  /* 0x000000726f07723e */ /* 0x000fce00000000ff */
[C---:B-----5:R-:W-:Y:S08]  /*10810*/  HMMA.16816.F32 R96, R4.reuse, R8, R96 ;  /* 0x000000080460723c */ /* 0x060ff00000001860 */
[C---:B------:R-:W-:Y:S01]  /*10820*/  HMMA.16816.F32 R92, R4.reuse, R10, R92 ;  /* 0x0000000a045c723c */ /* 0x040fe2000000185c */
[----:B------:R-:W3:Y:S07]  /*10830*/  LDSM.16.MT88.4 R8, [R160+0x8800] ;  /* 0x00880000a008783b */ /* 0x000eee0000004200 */
[C---:B-1----:R-:W-:Y:S08]  /*10840*/  HMMA.16816.F32 R88, R4.reuse, R16, R88 ;  /* 0x000000100458723c */ /* 0x042ff00000001858 */
[C---:B--2---:R-:W-:Y:S08]  /*10850*/  HMMA.16816.F32 R80, R4.reuse, R12, R80 ;  /* 0x0000000c0450723c */ /* 0x044ff00000001850 */
[C---:B------:R-:W-:Y:S01]  /*10860*/  HMMA.16816.F32 R76, R4.reuse, R14, R76 ;  /* 0x0000000e044c723c */ /* 0x040fe2000000184c */
[----:B------:R-:W1:Y:S07]  /*10870*/  LDSM.16.MT88.4 R12, [R164+0x9000] ;  /* 0x00900000a40c783b */ /* 0x000e6e0000004200 */
[C---:B------:R-:W-:Y:S01]  /*10880*/  HMMA.16816.F32 R84, R4.reuse, R18, R84 ;  /* 0x000000120454723c */ /* 0x040fe20000001854 */
[----:B------:R-:W-:Y:S07]  /*10890*/  LDSM.16.MT88.4 R16, [R161+0x9000] ;  /* 0x00900000a110783b */ /* 0x000fee0000004200 */
[C---:B---3--:R-:W-:Y:S08]  /*108a0*/  HMMA.16816.F32 R72, R4.reuse, R8, R72 ;  /* 0x000000080448723c */ /* 0x048ff00000001848 */
[----:B------:R-:W-:Y:S01]  /*108b0*/  HMMA.16816.F32 R68, R4, R10, R68 ;  /* 0x0000000a0444723c */ /* 0x000fe20000001844 */
[----:B------:R-:W2:Y:S06]  /*108c0*/  LDSM.16.MT88.4 R8, [R162+0x9000] ;  /* 0x00900000a208783b */ /* 0x000eac0000004200 */
[----:B------:R-:W-:Y:S01]  /*108d0*/  FADD.FTZ R4, R51, R46 ;  /* 0x0000002e33047221 */ /* 0x000fe20000010000 */
[----:B----4-:R-:W-:Y:S01]  /*108e0*/  F2FP.PACK_AB R6, R118, R67 ;  /* 0x000000437606723e */ /* 0x010fe200000000ff */
[----:B------:R-:W-:-:S02]  /*108f0*/  FFMA.FTZ R5, R41, c[0x0][0x23c], -R22 ;  /* 0x00008f0029057a23 */ /* 0x000fc40000010816 */
[----:B------:R-:W-:Y:S02]  /*10900*/  FADD.FTZ R41, R47, R4 ;  /* 0x000000042f297221 */ /* 0x000fe40000010000 */
[----:B------:R3:W4:Y:S01]  /*10910*/  MUFU.EX2 R46, R5 ;  /* 0x00000005002e7308 */ /* 0x0007220000000800 */
[----:B------:R-:W-:Y:S02]  /*10920*/  FADD.FTZ R4, R44, R53 ;  /* 0x000000352c047221 */ /* 0x000fe40000010000 */
[----:B------:R-:W-:Y:S02]  /*10930*/  FADD.FTZ R41, R40, R41 ;  /* 0x0000002928297221 */ /* 0x000fe40000010000 */
[----:B------:R-:W-:Y:S01]  /*10940*/  FADD.FTZ R40, R39, R4 ;  /* 0x0000000427287221 */ /* 0x000fe20000010000 */
[----:B------:R-:W-:Y:S01]  /*10950*/  F2FP.PACK_AB R4, R103, R116 ;  /* 0x000000746704723e */ /* 0x000fe200000000ff */
[--C-:B------:R-:W-:Y:S02]  /*10960*/  FFMA.FTZ R44, R38, c[0x0][0x23c], -R42.reuse ;  /* 0x00008f00262c7a23 */ /* 0x100fe4000001082a */
[----:B------:R-:W-:-:S02]  /*10970*/  FFMA.FTZ R38, R37, c[0x0][0x23c], -R42 ;  /* 0x00008f0025267a23 */ /* 0x000fc4000001082a */
[----:B------:R-:W-:Y:S02]  /*10980*/  FFMA.FTZ R37, R35, c[0x0][0x23c], -R42 ;  /* 0x00008f0023257a23 */ /* 0x000fe4000001082a */
[----:B------:R-:W-:Y:S01]  /*10990*/  FADD.FTZ R42, R30, R41 ;  /* 0x000000291e2a7221 */ /* 0x000fe20000010000 */
[----:B------:R-:W-:Y:S01]  /*109a0*/  MUFU.EX2 R35, R44 ;  /* 0x0000002c00237308 */ /* 0x000fe20000000800 */
[----:B------:R-:W-:Y:S01]  /*109b0*/  FADD.FTZ R33, R33, R40 ;  /* 0x0000002821217221 */ /* 0x000fe20000010000 */
[----:B---3--:R-:W-:Y:S01]  /*109c0*/  F2FP.PACK_AB R5, R45, R124 ;  /* 0x0000007c2d05723e */ /* 0x008fe200000000ff */
[----:B------:R-:W-:Y:S01]  /*109d0*/  FADD.FTZ R42, R25, R42 ;  /* 0x0000002a192a7221 */ /* 0x000fe20000010000 */
[----:B----4-:R-:W-:Y:S01]  /*109e0*/  F2FP.PACK_AB R7, R46, R43 ;  /* 0x0000002b2e07723e */ /* 0x010fe200000000ff */
[----:B------:R-:W-:Y:S02]  /*109f0*/  FADD.FTZ R33, R28, R33 ;  /* 0x000000211c217221 */ /* 0x000fe40000010000 */
[----:B------:R-:W-:Y:S01]  /*10a00*/  FADD.FTZ R27, R27, R42 ;  /* 0x0000002a1b1b7221 */ /* 0x000fe20000010000 */
[----:B------:R-:W3:Y:S01]  /*10a10*/  MUFU.EX2 R38, R38 ;  /* 0x0000002600267308 */ /* 0x000ee20000000800 */
[----:B------:R-:W-:-:S02]  /*10a20*/  FADD.FTZ R26, R26, R33 ;  /* 0x000000211a1a7221 */ /* 0x000fc40000010000 */
[----:B------:R-:W-:Y:S01]  /*10a30*/  FADD.FTZ R24, R24, R27 ;  /* 0x0000001b18187221 */ /* 0x000fe20000010000 */
[C---:B-1----:R-:W-:Y:S01]  /*10a40*/  HMMA.16816.F32 R96, R4.reuse, R12, R96 ;  /* 0x0000000c0460723c */ /* 0x042fe20000001860 */
[----:B------:R-:W-:Y:S02]  /*10a50*/  FADD.FTZ R26, R23, R26 ;  /* 0x0000001a171a7221 */ /* 0x000fe40000010000 */
[----:B------:R-:W-:Y:S01]  /*10a60*/  FADD.FTZ R59, R59, R24 ;  /* 0x000000183b3b7221 */ /* 0x000fe20000010000 */
[----:B------:R-:W-:Y:S01]  /*10a70*/  MUFU.EX2 R37, R37 ;  /* 0x0000002500257308 */ /* 0x000fe20000000800 */
[----:B------:R-:W-:Y:S02]  /*10a80*/  FADD.FTZ R65, R65, R26 ;  /* 0x0000001a41417221 */ /* 0x000fe40000010000 */
[----:B------:R-:W-:Y:S01]  /*10a90*/  FADD.FTZ R59, R34, R59 ;  /* 0x0000003b223b7221 */ /* 0x000fe20000010000 */
[----:B------:R-:W-:Y:S01]  /*10aa0*/  HMMA.16816.F32 R92, R4, R14, R92 ;  /* 0x0000000e045c723c */ /* 0x000fe2000000185c */
[----:B------:R-:W1:Y:S01]  /*10ab0*/  LDSM.16.MT88.4 R12, [R160+0x9000] ;  /* 0x00900000a00c783b */ /* 0x000e620000004200 */
[----:B------:R-:W-:-:S02]  /*10ac0*/  FADD.FTZ R56, R56, R65 ;  /* 0x0000004138387221 */ /* 0x000fc40000010000 */
[----:B------:R-:W-:Y:S01]  /*10ad0*/  FADD.FTZ R54, R54, R59 ;  /* 0x0000003b36367221 */ /* 0x000fe20000010000 */
[----:B------:R-:W4:Y:S01]  /*10ae0*/  MUFU.EX2 R30, R29 ;  /* 0x0000001d001e7308 */ /* 0x000f220000000800 */
        /* <DEDUP_REMOVED lines=32> */
[----:B------:R-:W-:Y:S01]  /*10cf0*/  FADD.FTZ R110, R110, R135 ;  /* 0x000000876e6e7221 */ /* 0x000fe20000010000 */
[----:B---3--:R-:W-:Y:S01]  /*10d00*/  F2FP.PACK_AB R4, R38, R35 ;  /* 0x000000232604723e */ /* 0x008fe200000000ff */
[----:B------:R-:W-:Y:S01]  /*10d10*/  FADD.FTZ R114, R114, R117 ;  /* 0x0000007572727221 */ /* 0x000fe20000010000 */
[----:B----4-:R-:W-:Y:S01]  /*10d20*/  F2FP.PACK_AB R5, R30, R31 ;  /* 0x0000001f1e05723e */ /* 0x010fe200000000ff */
        /* <DEDUP_REMOVED lines=23> */
[----:B------:R-:W-:Y:S01]  /*10ea0*/  HMMA.16816.F32 R84, R4, R18, R84 ;  /* 0x000000120454723c */ /* 0x000fe20000001854 */
[----:B------:R-:W-:-:S07]  /*10eb0*/  FADD.FTZ R189, R20, R21 ;  /* 0x0000001514bd7221 */ /* 0x000fce0000010000 */
        /* <DEDUP_REMOVED lines=69> */
.L_x_6969:
[----:B------:R-:W-:-:S05]  /*11310*/  IMAD.MOV.U32 R5, RZ, RZ, c[0x0][0x1a0] ;  /* 0x00006800ff057624 */ /* 0x000fca00078e00ff */
[----:B------:R-:W-:-:S04]  /*11320*/  LEA R5, -R5, RZ, 0x7 ;  /* 0x000000ff05057211 */ /* 0x000fc800078e39ff */
[----:B------:R-:W-:Y:S02]  /*11330*/  SHF.R.S32.HI R4, RZ, 0x1f, R5 ;  /* 0x0000001fff047819 */ /* 0x000fe40000011405 */
.L_x_6970:
[----:B------:R-:W-:Y:S01]  /*11340*/  ISETP.GE.AND P0, PT, R100, c[0x0][0x220], PT ;  /* 0x0000880064007a0c */ /* 0x000fe20003f06270 */
[----:B------:R-:W-:Y:S01]  /*11350*/  IMAD.SHL.U32 R51, R185, 0x80, RZ ;  /* 0x00000080b9337824 */ /* 0x000fe200078e00ff */
[----:B------:R-:W-:-:S04]  /*11360*/  LEA R136, P1, R5, R136, 0x1 ;  /* 0x0000008805887211 */ /* 0x000fc800078208ff */
[----:B------:R-:W-:Y:S02]  /*11370*/  LEA.HI.X R137, R5, R137, R4, 0x1, P1 ;  /* 0x0000008905897211 */ /* 0x000fe400008f0c04 */
[----:B------:R-:W-:-:S05]  /*11380*/  LOP3.LUT R102, R51, 0x10, R184, 0xfe, !PT ;  /* 0x0000001033667812 */ /* 0x000fca00078efeb8 */
        /* <DEDUP_REMOVED lines=55> */
[C---:B------:R-:W-:Y:S02]  /*11700*/  @!P0 LEA R18, P1, R17.reuse, c[0x0][0x170], 0x1 ;  /* 0x00005c0011128a11 */ /* 0x040fe400078208ff */
[----:B------:R-:W-:Y:S02]  /*11710*/  @!P0 LEA.HI.X R5, R6, c[0x0][0x174], R7, 0x1, P2 ;  /* 0x00005d0006058a11 */ /* 0x000fe400010f0c07 */
        /* <DEDUP_REMOVED lines=19> */
[----:B------:R-:W-:Y:S01]  /*11850*/  ISETP.GE.AND P1, PT, R48, 0x3, PT ;  /* 0x000000033000780c */ /* 0x000fe20003f26270 */
[----:B------:R-:W-:Y:S01]  /*11860*/  @!PT LDS RZ, [RZ] ;  /* 0x00000000fffff984 */ /* 0x000fe20000000800 */
[----:B------:R-:W-:Y:S01]  /*11870*/  @!PT LDS RZ, [RZ] ;  /* 0x00000000fffff984 */ /* 0x000fe20000000800 */
[----:B------:R-:W-:Y:S01]  /*11880*/  @!PT LDS RZ, [RZ] ;  /* 0x00000000fffff984 */ /* 0x000fe20000000800 */
[----:B------:R2:W-:Y:S01]  /*11890*/  @!P0 LDGSTS.E.BYPASS.LTC128B.128 [R180+0x8000], [R26.64] ;  /* 0x080000001ab48fae */ /* 0x0005e2000b901d46 */
[C---:B------:R-:W-:Y:S02]  /*118a0*/  ISETP.GE.AND P3, PT, R102.reuse, R50, PT ;  /* 0x000000326600720c */ /* 0x040fe40003f66270 */
[----:B------:R-:W-:Y:S01]  /*118b0*/  ISETP.GE.AND P4, PT, R102, R49, PT ;  /* 0x000000316600720c */ /* 0x000fe20003f86270 */
        /* <DEDUP_REMOVED lines=88> */
[----:B------:R-:W1:Y:S07]  /*11e40*/  LDSM.16.M88.4 R116, [R152+0x800] ;  /* 0x000800009874783b */ /* 0x000e6e0000000200 */
[C---:B----4-:R-:W-:Y:S08]  /*11e50*/  HMMA.16816.F32 R24, R108.reuse, R120, R24 ;  /* 0x000000786c18723c */ /* 0x050ff00000001818 */
[C---:B------:R-:W-:Y:S01]  /*11e60*/  HMMA.16816.F32 R20, R108.reuse, R122, R20 ;  /* 0x0000007a6c14723c */ /* 0x040fe20000001814 */
[----:B------:R-:W3:Y:S07]  /*11e70*/  LDSM.16.M88.4 R120, [R152] ;  /* 0x000000009878783b */ /* 0x000eee0000000200 */
        /* <DEDUP_REMOVED lines=8> */
[----:B------:R-:W-:Y:S01]  /*11f00*/  HMMA.16816.F32 R64, R124, R122, R64 ;  /* 0x0000007a7c40723c */ /* 0x000fe20000001840 */
[----:B------:R-:W3:Y:S01]  /*11f10*/  LDSM.16.M88.4 R120, [R152+0x2000] ;  /* 0x002000009878783b */ /* 0x000ee20000000200 */
[----:B------:R-:W-:-:S02]  /*11f20*/  FMUL.FTZ R60, R60, c[0x0][0x2ec] ;  /* 0x0000bb003c3c7a20 */ /* 0x000fc40000410000 */
[----:B------:R-:W-:Y:S02]  /*11f30*/  FMUL.FTZ R62, R62, c[0x0][0x2ec] ;  /* 0x0000bb003e3e7a20 */ /* 0x000fe40000410000 */
[----:B------:R-:W-:Y:S02]  /*11f40*/  FMUL.FTZ R63, R63, c[0x0][0x2ec] ;  /* 0x0000bb003f3f7a20 */ /* 0x000fe40000410000 */
[----:B--2---:R-:W-:Y:S01]  /*11f50*/  HMMA.16816.F32 R52, R124, R112, R52 ;  /* 0x000000707c34723c */ /* 0x004fe20000001834 */
[----:B------:R-:W-:Y:S01]  /*11f60*/  MUFU.TANH R60, R60 ;  /* 0x0000003c003c7308 */ /* 0x000fe20000002400 */
[----:B------:R-:W-:Y:S02]  /*11f70*/  FMUL.FTZ R59, R59, c[0x0][0x2ec] ;  /* 0x0000bb003b3b7a20 */ /* 0x000fe40000410000 */
[----:B------:R-:W-:Y:S02]  /*11f80*/  FMUL.FTZ R56, R56, c[0x0][0x2ec] ;  /* 0x0000bb0038387a20 */ /* 0x000fe40000410000 */
[----:B------:R-:W-:-:S02]  /*11f90*/  FMUL.FTZ R58, R58, c[0x0][0x2ec] ;  /* 0x0000bb003a3a7a20 */ /* 0x000fc40000410000 */
[C---:B------:R-:W-:Y:S01]  /*11fa0*/  HMMA.16816.F32 R44, R124.reuse, R114, R44 ;  /* 0x000000727c2c723c */ /* 0x040fe2000000182c */
[----:B------:R-:W2:Y:S01]  /*11fb0*/  LDSM.16.M88.4 R112, [R152+0x3000] ;  /* 0x003000009870783b */ /* 0x000ea20000000200 */
[----:B------:R-:W-:Y:S01]  /*11fc0*/  MUFU.TANH R62, R62 ;  /* 0x0000003e003e7308 */ /* 0x000fe20000002400 */
[----:B------:R-:W-:Y:S02]  /*11fd0*/  FMUL.FTZ R107, R107, c[0x0][0x2ec] ;  /* 0x0000bb006b6b7a20 */ /* 0x000fe40000410000 */
[----:B------:R-:W-:Y:S02]  /*11fe0*/  FMUL.FTZ R104, R104, c[0x0][0x2ec] ;  /* 0x0000bb0068687a20 */ /* 0x000fe40000410000 */
[----:B------:R-:W-:Y:S01]  /*11ff0*/  FMUL.FTZ R103, R106, c[0x0][0x2ec] ;  /* 0x0000bb006a677a20 */ /* 0x000fe20000410000 */
[----:B----4-:R-:W-:Y:S01]  /*12000*/  HMMA.16816.F32 R40, R124, R108, R40 ;  /* 0x0000006c7c28723c */ /* 0x010fe20000001828 */
[----:B------:R-:W-:Y:S01]  /*12010*/  FMUL.FTZ R64, R64, c[0x0][0x2ec] ;  /* 0x0000bb0040407a20 */ /* 0x000fe20000410000 */
[----:B------:R-:W-:Y:S01]  /*12020*/  MUFU.TANH R56, R56 ;  /* 0x0000003800387308 */ /* 0x000fe20000002400 */
[----:B------:R-:W-:-:S02]  /*12030*/  FMUL.FTZ R66, R66, c[0x0][0x2ec] ;  /* 0x0000bb0042427a20 */ /* 0x000fc40000410000 */
[----:B------:R-:W-:-:S03]  /*12040*/  FMUL.FTZ R67, R67, c[0x0][0x2ec] ;  /* 0x0000bb0043437a20 */ /* 0x000fc60000410000 */
[----:B------:R-:W-:Y:S01]  /*12050*/  HMMA.16816.F32 R36, R124, R110, R36 ;  /* 0x0000006e7c24723c */ /* 0x000fe20000001824 */
[----:B------:R-:W4:Y:S01]  /*12060*/  LDSM.16.M88.4 R108, [R152+0x3800] ;  /* 0x00380000986c783b */ /* 0x000f220000000200 */
[----:B------:R-:W-:Y:S01]  /*12070*/  FMUL.FTZ R55, R55, c[0x0][0x2ec] ;  /* 0x0000bb0037377a20 */ /* 0x000fe20000410000 */
[----:B------:R-:W-:Y:S01]  /*12080*/  MUFU.TANH R64, R64 ;  /* 0x0000004000407308 */ /* 0x000fe20000002400 */
[----:B------:R-:W-:Y:S01]  /*12090*/  FMUL.FTZ R52, R52, c[0x0][0x2ec] ;  /* 0x0000bb0034347a20 */ /* 0x000fe20000410000 */
[----:B------:R-:W-:-:S04]  /*120a0*/  DEPBAR.LE SB0, 0x0 ;  /* 0x000080000000791a */ /* 0x000fc80000000000 */
[C---:B-1----:R-:W-:Y:S01]  /*120b0*/  HMMA.16816.F32 R20, R124.reuse, R118, R20 ;  /* 0x000000767c14723c */ /* 0x042fe20000001814 */
[----:B------:R-:W-:Y:S01]  /*120c0*/  FMUL.FTZ R45, R45, c[0x0][0x2ec] ;  /* 0x0000bb002d2d7a20 */ /* 0x000fe20000410000 */
[----:B------:R-:W-:Y:S01]  /*120d0*/  MUFU.TANH R66, R66 ;  /* 0x0000004200427308 */ /* 0x000fe20000002400 */
[----:B------:R-:W-:Y:S02]  /*120e0*/  FMUL.FTZ R44, R44, c[0x0][0x2ec] ;  /* 0x0000bb002c2c7a20 */ /* 0x000fe40000410000 */
[----:B------:R-:W-:Y:S02]  /*120f0*/  FMUL.FTZ R54, R54, c[0x0][0x2ec] ;  /* 0x0000bb0036367a20 */ /* 0x000fe40000410000 */
[----:B------:R-:W-:Y:S01]  /*12100*/  FMUL.FTZ R43, R43, c[0x0][0x2ec] ;  /* 0x0000bb002b2b7a20 */ /* 0x000fe20000410000 */
[----:B---3--:R-:W-:Y:S01]  /*12110*/  HMMA.16816.F32 R28, R124, R122, R28 ;  /* 0x0000007a7c1c723c */ /* 0x008fe2000000181c */
[----:B------:R-:W-:Y:S01]  /*12120*/  FMUL.FTZ R41, R41, c[0x0][0x2ec] ;  /* 0x0000bb0029297a20 */ /* 0x000fe20000410000 */
[----:B------:R-:W-:Y:S01]  /*12130*/  I2F R119, R102 ;  /* 0x0000006600777306 */ /* 0x000fe20000201400 */
[----:B------:R-:W-:-:S02]  /*12140*/  FMUL.FTZ R42, R42, c[0x0][0x2ec] ;  /* 0x0000bb002a2a7a20 */ /* 0x000fc40000410000 */
[----:B------:R-:W-:Y:S02]  /*12150*/  FMUL.FTZ R46, R46, c[0x0][0x2ec] ;  /* 0x0000bb002e2e7a20 */ /* 0x000fe40000410000 */
[----:B------:R-:W-:Y:S01]  /*12160*/  FMUL.FTZ R37, R37, c[0x0][0x2ec] ;  /* 0x0000bb0025257a20 */ /* 0x000fe20000410000 */
[C---:B------:R-:W-:Y:S01]  /*12170*/  HMMA.16816.F32 R24, R124.reuse, R116, R24 ;  /* 0x000000747c18723c */ /* 0x040fe20000001818 */
[----:B------:R-:W-:Y:S01]  /*12180*/  FMUL.FTZ R38, R38, c[0x0][0x2ec] ;  /* 0x0000bb0026267a20 */ /* 0x000fe20000410000 */
[----:B------:R-:W-:Y:S01]  /*12190*/  MUFU.TANH R123, R59 ;  /* 0x0000003b007b7308 */ /* 0x000fe20000002400 */
[----:B------:R-:W-:Y:S02]  /*121a0*/  FMUL.FTZ R40, R40, c[0x0][0x2ec] ;  /* 0x0000bb0028287a20 */ /* 0x000fe40000410000 */
[----:B------:R-:W-:Y:S02]  /*121b0*/  FMUL.FTZ R36, R36, c[0x0][0x2ec] ;  /* 0x0000bb0024247a20 */ /* 0x000fe40000410000 */
[----:B------:R-:W-:Y:S01]  /*121c0*/  FMUL.FTZ R117, R105, c[0x0][0x2ec] ;  /* 0x0000bb0069757a20 */ /* 0x000fe20000410000 */
[----:B--2---:R-:W-:Y:S01]  /*121d0*/  HMMA.16816.F32 R16, R124, R112, R16 ;  /* 0x000000707c10723c */ /* 0x004fe20000001810 */
[----:B------:R-:W-:Y:S01]  /*121e0*/  FMUL.FTZ R20, R20, c[0x0][0x2ec] ;  /* 0x0000bb0014147a20 */ /* 0x000fe20000410000 */
[----:B------:R-:W-:Y:S01]  /*121f0*/  MUFU.TANH R191, R38 ;  /* 0x0000002600bf7308 */ /* 0x000fe20000002400 */
[----:B------:R-:W-:-:S02]  /*12200*/  FMUL.FTZ R105, R65, c[0x0][0x2ec] ;  /* 0x0000bb0041697a20 */ /* 0x000fc40000410000 */
[----:B------:R-:W-:Y:S02]  /*12210*/  FMUL.FTZ R65, R61, c[0x0][0x2ec] ;  /* 0x0000bb003d417a20 */ /* 0x000fe40000410000 */
[----:B------:R-:W-:Y:S01]  /*12220*/  FMUL.FTZ R61, R57, c[0x0][0x2ec] ;  /* 0x0000bb00393d7a20 */ /* 0x000fe20000410000 */
[C---:B------:R-:W-:Y:S01]  /*12230*/  HMMA.16816.F32 R32, R124.reuse, R120, R32 ;  /* 0x000000787c20723c */ /* 0x040fe20000001820 */
[----:B------:R-:W-:Y:S01]  /*12240*/  FMUL.FTZ R57, R53, c[0x0][0x2ec] ;  /* 0x0000bb0035397a20 */ /* 0x000fe20000410000 */
[----:B------:R1:W-:Y:S01]  /*12250*/  MUFU.TANH R121, R55 ;  /* 0x0000003700797308 */ /* 0x0003e20000002400 */
[----:B------:R-:W-:Y:S02]  /*12260*/  FMUL.FTZ R21, R21, c[0x0][0x2ec] ;  /* 0x0000bb0015157a20 */ /* 0x000fe40000410000 */
[----:B------:R-:W-:Y:S02]  /*12270*/  FMUL.FTZ R22, R22, c[0x0][0x2ec] ;  /* 0x0000bb0016167a20 */ /* 0x000fe40000410000 */
[----:B------:R-:W-:Y:S01]  /*12280*/  FMUL.FTZ R28, R28, c[0x0][0x2ec] ;  /* 0x0000bb001c1c7a20 */ /* 0x000fe20000410000 */
[----:B----4-:R-:W-:Y:S01]  /*12290*/  HMMA.16816.F32 R8, R124, R108, R8 ;  /* 0x0000006c7c08723c */ /* 0x010fe20000001808 */
[----:B------:R-:W-:Y:S01]  /*122a0*/  FMUL.FTZ R26, R26, c[0x0][0x2ec] ;  /* 0x0000bb001a1a7a20 */ /* 0x000fe20000410000 */
[----:B------:R2:W-:Y:S01]  /*122b0*/  MUFU.TANH R129, R20 ;  /* 0x0000001400817308 */ /* 0x0005e20000002400 */
[----:B------:R-:W-:-:S02]  /*122c0*/  FMUL.FTZ R24, R24, c[0x0][0x2ec] ;  /* 0x0000bb0018187a20 */ /* 0x000fc40000410000 */
[----:B------:R-:W-:Y:S02]  /*122d0*/  FMUL.FTZ R30, R30, c[0x0][0x2ec] ;  /* 0x0000bb001e1e7a20 */ /* 0x000fe40000410000 */
[----:B------:R-:W-:Y:S01]  /*122e0*/  LOP3.LUT R108, R51, 0x8, R184, 0xfe, !PT ;  /* 0x00000008336c7812 */ /* 0x000fe200078efeb8 */
[----:B------:R-:W-:Y:S01]  /*122f0*/  FMUL.FTZ R143, R16, c[0x0][0x2ec] ;  /* 0x0000bb00108f7a20 */ /* 0x000fe20000410000 */
[C---:B------:R-:W-:Y:S01]  /*12300*/  HMMA.16816.F32 R12, R124.reuse, R114, R12 ;  /* 0x000000727c0c723c */ /* 0x040fe2000000180c */
[----:B-1----:R-:W-:Y:S01]  /*12310*/  FMUL.FTZ R55, R31, c[0x0][0x2ec] ;  /* 0x0000bb001f377a20 */ /* 0x002fe20000410000 */
[----:B------:R-:W1:Y:S01]  /*12320*/  I2F R109, R108 ;  /* 0x0000006c006d7306 */ /* 0x000e620000201400 */
[----:B------:R-:W-:Y:S01]  /*12330*/  FMUL.FTZ R31, R27, c[0x0][0x2ec] ;  /* 0x0000bb001b1f7a20 */ /* 0x000fe20000410000 */
[----:B------:R-:W-:Y:S01]  /*12340*/  ISETP.GE.AND P2, PT, R108, R50, PT ;  /* 0x000000326c00720c */ /* 0x000fe20003f46270 */
[----:B------:R-:W-:Y:S02]  /*12350*/  FMUL.FTZ R27, R23, c[0x0][0x2ec] ;  /* 0x0000bb00171b7a20 */ /* 0x000fe40000410000 */
[----:B------:R-:W-:Y:S01]  /*12360*/  FMUL.FTZ R23, R17, c[0x0][0x2ec] ;  /* 0x0000bb0011177a20 */ /* 0x000fe20000410000 */
[----:B------:R-:W-:Y:S01]  /*12370*/  HMMA.16816.F32 R4, R124, R110, R4 ;  /* 0x0000006e7c04723c */ /* 0x000fe20000001804 */
[----:B--2---:R-:W-:Y:S01]  /*12380*/  LOP3.LUT R20, R51, R184, RZ, 0xfc, !PT ;  /* 0x000000b833147212 */ /* 0x004fe200078efcff */
[----:B------:R-:W-:Y:S01]  /*12390*/  MUFU.TANH R105, R105 ;  /* 0x0000006900697308 */ /* 0x000fe20000002400 */
[----:B------:R-:W-:-:S02]  /*123a0*/  FMUL.FTZ R195, R18, c[0x0][0x2ec] ;  /* 0x0000bb0012c37a20 */ /* 0x000fc40000410000 */
[----:B------:R-:W-:Y:S01]  /*123b0*/  IADD3 R17, R20, 0x9, RZ ;  /* 0x0000000914117810 */ /* 0x000fe20007ffe0ff */
[----:B------:R-:W-:Y:S01]  /*123c0*/  FMUL.FTZ R33, R33, c[0x0][0x2ec] ;  /* 0x0000bb0021217a20 */ /* 0x000fe20000410000 */
[----:B------:R-:W-:Y:S01]  /*123d0*/  LOP3.LUT R110, R51, 0x18, R184, 0xfe, !PT ;  /* 0x00000018336e7812 */ /* 0x000fe200078efeb8 */
[----:B------:R-:W-:Y:S02]  /*123e0*/  FMUL.FTZ R35, R35, c[0x0][0x2ec] ;  /* 0x0000bb0023237a20 */ /* 0x000fe40000410000 */
[----:B------:R-:W2:Y:S01]  /*123f0*/  I2F R16, R17 ;  /* 0x0000001100107306 */ /* 0x000ea20000201400 */
[----:B-1----:R-:W-:Y:S01]  /*12400*/  FFMA.FTZ R18, R0, R109, R66 ;  /* 0x0000006d00127223 */ /* 0x002fe20000010042 */
[----:B------:R-:W-:Y:S01]  /*12410*/  ISETP.GE.AND P6, PT, R110, R50, PT ;  /* 0x000000326e00720c */ /* 0x000fe20003fc6270 */
[----:B------:R-:W-:Y:S01]  /*12420*/  FMUL.FTZ R32, R32, c[0x0][0x2ec] ;  /* 0x0000bb0020207a20 */ /* 0x000fe20000410000 */
[----:B------:R-:W-:Y:S01]  /*12430*/  ISETP.GE.AND P5, PT, R110, R49, PT ;  /* 0x000000316e00720c */ /* 0x000fe20003fa6270 */
[----:B------:R-:W-:-:S02]  /*12440*/  FMUL.FTZ R34, R34, c[0x0][0x2ec] ;  /* 0x0000bb0022227a20 */ /* 0x000fc40000410000 */
[----:B------:R-:W-:Y:S01]  /*12450*/  FMUL.FTZ R19, R19, c[0x0][0x2ec] ;  /* 0x0000bb0013137a20 */ /* 0x000fe20000410000 */
[----:B------:R1:W3:Y:S01]  /*12460*/  MUFU.TANH R127, R67 ;  /* 0x00000043007f7308 */ /* 0x0002e20000002400 */
[----:B------:R-:W-:Y:S02]  /*12470*/  FMUL.FTZ R13, R13, c[0x0][0x2ec] ;  /* 0x0000bb000d0d7a20 */ /* 0x000fe40000410000 */
[----:B------:R-:W-:Y:S02]  /*12480*/  FMUL.FTZ R15, R15, c[0x0][0x2ec] ;  /* 0x0000bb000f0f7a20 */ /* 0x000fe40000410000 */
[----:B------:R-:W-:Y:S02]  /*12490*/  FMUL.FTZ R9, R9, c[0x0][0x2ec] ;  /* 0x0000bb0009097a20 */ /* 0x000fe40000410000 */
[----:B------:R-:W-:Y:S01]  /*124a0*/  FMUL.FTZ R11, R11, c[0x0][0x2ec] ;  /* 0x0000bb000b0b7a20 */ /* 0x000fe20000410000 */
[----:B------:R-:W-:Y:S01]  /*124b0*/  MUFU.TANH R53, R45 ;  /* 0x0000002d00357308 */ /* 0x000fe20000002400 */
[----:B------:R-:W-:-:S02]  /*124c0*/  FMUL.FTZ R6, R6, c[0x0][0x2ec] ;  /* 0x0000bb0006067a20 */ /* 0x000fc40000410000 */
[----:B------:R-:W-:Y:S02]  /*124d0*/  FMUL.FTZ R5, R5, c[0x0][0x2ec] ;  /* 0x0000bb0005057a20 */ /* 0x000fe40000410000 */
[----:B------:R-:W-:-:S03]  /*124e0*/  FMUL.FTZ R7, R7, c[0x0][0x2ec] ;  /* 0x0000bb0007077a20 */ /* 0x000fc60000410000 */
[----:B------:R4:W-:Y:S01]  /*124f0*/  MUFU.TANH R45, R37 ;  /* 0x00000025002d7308 */ /* 0x0009e20000002400 */
[----:B-1----:R-:W-:-:S07]  /*12500*/  FMUL.FTZ R67, R39, c[0x0][0x2ec] ;  /* 0x0000bb0027437a20 */ /* 0x002fce0000410000 */
[----:B------:R1:W-:Y:S01]  /*12510*/  MUFU.TANH R197, R22 ;  /* 0x0000001600c57308 */ /* 0x0003e20000002400 */
[----:B----4-:R-:W-:-:S07]  /*12520*/  FMUL.FTZ R37, R29, c[0x0][0x2ec] ;  /* 0x0000bb001d257a20 */ /* 0x010fce0000410000 */
[----:B------:R4:W-:Y:S01]  /*12530*/  MUFU.TANH R39, R33 ;  /* 0x0000002100277308 */ /* 0x0009e20000002400 */
[----:B------:R-:W-:Y:S01]  /*12540*/  FMUL.FTZ R29, R25, c[0x0][0x2ec] ;  /* 0x0000bb00191d7a20 */ /* 0x000fe20000410000 */
[----:B-1----:R-:W-:-:S06]  /*12550*/  P2R R22, PR, RZ, 0x2 ;  /* 0x00000002ff167803 */ /* 0x002fcc0000000000 */
[----:B------:R1:W-:Y:S01]  /*12560*/  MUFU.TANH R25, R21 ;  /* 0x0000001500197308 */ /* 0x0003e20000002400 */
[----:B------:R-:W-:-:S04]  /*12570*/  ISETP.GE.AND P1, PT, R108, R49, PT ;  /* 0x000000316c00720c */ /* 0x000fc80003f26270 */
[----:B------:R-:W-:Y:S02]  /*12580*/  FSEL R18, R18, -INF , !P1 ;  /* 0xff80000012127808 */ /* 0x000fe40004800000 */
[----:B------:R-:W-:Y:S01]  /*12590*/  ISETP.GE.AND P1, PT, R17, R49, PT ;  /* 0x000000311100720c */ /* 0x000fe20003f26270 */
[----:B------:R-:W-:Y:S01]  /*125a0*/  MUFU.TANH R125, R63 ;  /* 0x0000003f007d7308 */ /* 0x000fe20000002400 */
[----:B----4-:R-:W-:Y:S01]  /*125b0*/  IADD3 R33, R20, 0x11, RZ ;  /* 0x0000001114217810 */ /* 0x010fe20007ffe0ff */
[----:B-1----:R-:W-:-:S06]  /*125c0*/  FFMA.FTZ R21, R0, R109, R64 ;  /* 0x0000006d00157223 */ /* 0x002fcc0000010040 */
[----:B------:R-:W-:Y:S01]  /*125d0*/  MUFU.TANH R63, R35 ;  /* 0x00000023003f7308 */ /* 0x000fe20000002400 */
[----:B------:R-:W-:Y:S02]  /*125e0*/  FSEL R21, R21, -INF , !P2 ;  /* 0xff80000015157808 */ /* 0x000fe40005000000 */
[----:B------:R-:W-:Y:S01]  /*125f0*/  ISETP.GE.AND P2, PT, R17, R50, PT ;  /* 0x000000321100720c */ /* 0x000fe20003f46270 */
[----:B--2---:R-:W-:-:S04]  /*12600*/  FFMA.FTZ R17, R0, R16, R105 ;  /* 0x0000001000117223 */ /* 0x004fc80000010069 */
[----:B------:R-:W-:Y:S01]  /*12610*/  MUFU.TANH R65, R65 ;  /* 0x0000004100417308 */ /* 0x000fe20000002400 */
[----:B---3--:R-:W-:Y:S01]  /*12620*/  FFMA.FTZ R16, R0, R16, R127 ;  /* 0x0000001000107223 */ /* 0x008fe2000001007f */
[----:B------:R-:W-:-:S04]  /*12630*/  FSEL R17, R17, -INF , !P2 ;  /* 0xff80000011117808 */ /* 0x000fc80005000000 */
[----:B------:R-:W-:Y:S02]  /*12640*/  FSEL R16, R16, -INF , !P1 ;  /* 0xff80000010107808 */ /* 0x000fe40004800000 */
[----:B------:R1:W-:Y:S01]  /*12650*/  I2F R35, R33 ;  /* 0x0000002100237306 */ /* 0x0003e20000201400 */
[C---:B------:R-:W-:Y:S02]  /*12660*/  ISETP.GE.AND P2, PT, R33.reuse, R50, PT ;  /* 0x000000322100720c */ /* 0x040fe40003f46270 */
[----:B------:R-:W-:-:S05]  /*12670*/  ISETP.GE.AND P1, PT, R33, R49, PT ;  /* 0x000000312100720c */ /* 0x000fca0003f26270 */
[----:B------:R-:W-:Y:S01]  /*12680*/  MUFU.TANH R61, R61 ;  /* 0x0000003d003d7308 */ /* 0x000fe20000002400 */
[----:B-1----:R-:W-:-:S07]  /*12690*/  IADD3 R33, R20, 0x19, RZ ;  /* 0x0000001914217810 */ /* 0x002fce0007ffe0ff */
[----:B------:R1:W-:Y:S08]  /*126a0*/  MUFU.TANH R135, R44 ;  /* 0x0000002c00877308 */ /* 0x0003f00000002400 */
[----:B------:R-:W2:Y:S08]  /*126b0*/  I2F R38, R33 ;  /* 0x0000002100267306 */ /* 0x000eb00000201400 */
[----:B------:R3:W-:Y:S01]  /*126c0*/  MUFU.TANH R59, R43 ;  /* 0x0000002b003b7308 */ /* 0x0007e20000002400 */
[----:B-1----:R-:W-:-:S05]  /*126d0*/  FFMA.FTZ R44, R0, R119, R62 ;  /* 0x00000077002c7223 */ /* 0x002fca000001003e */
[----:B------:R-:W-:Y:S02]  /*126e0*/  FSEL R44, R44, -INF , !P4 ;  /* 0xff8000002c2c7808 */ /* 0x000fe40006000000 */
[----:B------:R1:W-:Y:S01]  /*126f0*/  MUFU.TANH R115, R107 ;  /* 0x0000006b00737308 */ /* 0x0003e20000002400 */
[C---:B--2---:R-:W-:Y:S02]  /*12700*/  FFMA.FTZ R123, R0.reuse, R38, R123 ;  /* 0x00000026007b7223 */ /* 0x044fe4000001007b */
[----:B---3--:R-:W-:-:S05]  /*12710*/  FFMA.FTZ R43, R0, R119, R60 ;  /* 0x00000077002b7223 */ /* 0x008fca000001003c */
[----:B------:R2:W-:Y:S01]  /*12720*/  MUFU.TANH R147, R32 ;  /* 0x0000002000937308 */ /* 0x0005e20000002400 */
[----:B------:R-:W-:Y:S01]  /*12730*/  FSEL R43, R43, -INF , !P3 ;  /* 0xff8000002b2b7808 */ /* 0x000fe20005800000 */
[----:B-1----:R-:W-:-:S06]  /*12740*/  FMUL.FTZ R107, R47, c[0x0][0x2ec] ;  /* 0x0000bb002f6b7a20 */ /* 0x002fcc0000410000 */
[----:B------:R1:W-:Y:S08]  /*12750*/  MUFU.TANH R193, R42 ;  /* 0x0000002a00c17308 */ /* 0x0003f00000002400 */
[----:B------:R3:W-:Y:S01]  /*12760*/  MUFU.TANH R47, R41 ;  /* 0x00000029002f7308 */ /* 0x0007e20000002400 */
[----:B--2---:R-:W-:-:S04]  /*12770*/  LOP3.LUT R32, R51, 0x20, R184, 0xfe, !PT ;  /* 0x0000002033207812 */ /* 0x004fc800078efeb8 */
[C---:B------:R-:W-:Y:S02]  /*12780*/  ISETP.GE.AND P4, PT, R32.reuse, R50, PT ;  /* 0x000000322000720c */ /* 0x040fe40003f86270 */
[----:B------:R-:W-:Y:S01]  /*12790*/  ISETP.GE.AND P3, PT, R32, R49, PT ;  /* 0x000000312000720c */ /* 0x000fe20003f66270 */
[----:B-1----:R-:W-:Y:S01]  /*127a0*/  FFMA.FTZ R42, R0, R35, R125 ;  /* 0x00000023002a7223 */ /* 0x002fe2000001007d */
[----:B------:R-:W-:Y:S04]  /*127b0*/  MUFU.TANH R145, R28 ;  /* 0x0000001c00917308 */ /* 0x000fe80000002400 */
[----:B------:R-:W-:Y:S02]  /*127c0*/  FSEL R42, R42, -INF , !P1 ;  /* 0xff8000002a2a7808 */ /* 0x000fe40004800000 */
[----:B------:R-:W-:Y:S01]  /*127d0*/  ISETP.GE.AND P1, PT, R33, R49, PT ;  /* 0x000000312100720c */ /* 0x000fe20003f26270 */
[----:B---3--:R-:W-:Y:S01]  /*127e0*/  FFMA.FTZ R41, R0, R35, R65 ;  /* 0x0000002300297223 */ /* 0x008fe20000010041 */
[----:B------:R1:W-:Y:S01]  /*127f0*/  I2F R28, R32 ;  /* 0x00000020001c7306 */ /* 0x0003e20000201400 */
[----:B------:R-:W-:Y:S01]  /*12800*/  FMUL.FTZ R65, R12, c[0x0][0x2ec] ;  /* 0x0000bb000c417a20 */ /* 0x000fe20000410000 */
[----:B------:R-:W-:-:S02]  /*12810*/  FSEL R132, R123, -INF , !P1 ;  /* 0xff8000007b847808 */ /* 0x000fc40004800000 */
[----:B------:R-:W-:Y:S02]  /*12820*/  FSEL R41, R41, -INF , !P2 ;  /* 0xff80000029297808 */ /* 0x000fe40005000000 */
[----:B------:R-:W-:Y:S01]  /*12830*/  ISETP.GE.AND P2, PT, R33, R50, PT ;  /* 0x000000322100720c */ /* 0x000fe20003f46270 */
[----:B------:R-:W-:Y:S01]  /*12840*/  FFMA.FTZ R33, R0, R38, R61 ;  /* 0x0000002600217223 */ /* 0x000fe2000001003d */
[----:B------:R-:W-:Y:S01]  /*12850*/  MUFU.TANH R57, R57 ;  /* 0x0000003900397308 */ /* 0x000fe20000002400 */
[----:B------:R-:W-:-:S03]  /*12860*/  FMUL.FTZ R61, R14, c[0x0][0x2ec] ;  /* 0x0000bb000e3d7a20 */ /* 0x000fc60000410000 */
[----:B------:R-:W-:Y:S02]  /*12870*/  FSEL R33, R33, -INF , !P2 ;  /* 0xff80000021217808 */ /* 0x000fe40005000000 */
[----:B-1----:R-:W-:Y:S02]  /*12880*/  IADD3 R32, R20, 0x21, RZ ;  /* 0x0000002114207810 */ /* 0x002fe40007ffe0ff */
[----:B------:R-:W1:Y:S02]  /*12890*/  MUFU.TANH R139, R52 ;  /* 0x00000034008b7308 */ /* 0x000e640000002400 */
[C---:B------:R-:W-:Y:S02]  /*128a0*/  ISETP.GE.AND P2, PT, R32.reuse, R50, PT ;  /* 0x000000322000720c */ /* 0x040fe40003f46270 */
[----:B------:R-:W-:-:S04]  /*128b0*/  ISETP.GE.AND P1, PT, R32, R49, PT ;  /* 0x000000312000720c */ /* 0x000fc80003f26270 */
[----:B------:R2:W3:Y:S08]  /*128c0*/  I2F R38, R32 ;  /* 0x0000002000267306 */ /* 0x0004f00000201400 */
[----:B------:R-:W4:Y:S01]  /*128d0*/  MUFU.TANH R201, R54 ;  /* 0x0000003600c97308 */ /* 0x000f220000002400 */
[----:B-1----:R-:W-:-:S05]  /*128e0*/  FFMA.FTZ R139, R0, R28, R139 ;  /* 0x0000001c008b7223 */ /* 0x002fca000001008b */
[----:B------:R-:W-:Y:S02]  /*128f0*/  FSEL R139, R139, -INF , !P4 ;  /* 0xff8000008b8b7808 */ /* 0x000fe40006000000 */
[----:B--2---:R-:W-:Y:S01]  /*12900*/  IADD3 R32, R20, 0x29, RZ ;  /* 0x0000002914207810 */ /* 0x004fe20007ffe0ff */
[----:B------:R1:W-:Y:S01]  /*12910*/  MUFU.TANH R199, R26 ;  /* 0x0000001a00c77308 */ /* 0x0003e20000002400 */
[CC--:B---3--:R-:W-:Y:S02]  /*12920*/  FFMA.FTZ R57, R0.reuse, R38.reuse, R57 ;  /* 0x0000002600397223 */ /* 0x0c8fe40000010039 */
[C---:B------:R-:W-:Y:S02]  /*12930*/  FFMA.FTZ R121, R0.reuse, R38, R121 ;  /* 0x0000002600797223 */ /* 0x040fe40000010079 */
[----:B----4-:R-:W-:-:S03]  /*12940*/  FFMA.FTZ R188, R0, R28, R201 ;  /* 0x0000001c00bc7223 */ /* 0x010fc600000100c9 */
[----:B------:R-:W-:Y:S01]  /*12950*/  MUFU.TANH R107, R107 ;  /* 0x0000006b006b7308 */ /* 0x000fe20000002400 */
[----:B------:R-:W-:Y:S02]  /*12960*/  FSEL R134, R121, -INF , !P1 ;  /* 0xff80000079867808 */ /* 0x000fe40004800000 */
[----:B------:R-:W-:Y:S02]  /*12970*/  ISETP.GE.AND P1, PT, R32, R49, PT ;  /* 0x000000312000720c */ /* 0x000fe40003f26270 */
[----:B------:R-:W-:Y:S02]  /*12980*/  FSEL R188, R188, -INF , !P3 ;  /* 0xff800000bcbc7808 */ /* 0x000fe40005800000 */
[C-C-:B------:R-:W-:Y:S01]  /*12990*/  LOP3.LUT R28, R51.reuse, 0x40, R184.reuse, 0xfe, !PT ;  /* 0x00000040331c7812 */ /* 0x140fe200078efeb8 */
[----:B------:R-:W2:Y:S01]  /*129a0*/  I2F R38, R32 ;  /* 0x0000002000267306 */ /* 0x000ea20000201400 */
[----:B-1----:R-:W-:-:S07]  /*129b0*/  LOP3.LUT R26, R51, 0x28, R184, 0xfe, !PT ;  /* 0x00000028331a7812 */ /* 0x002fce00078efeb8 */
[----:B------:R-:W-:Y:S08]  /*129c0*/  MUFU.TANH R133, R24 ;  /* 0x0000001800857308 */ /* 0x000ff00000002400 */
[----:B------:R-:W1:Y:S01]  /*129d0*/  I2F R111, R110 ;  /* 0x0000006e006f7306 */ /* 0x000e620000201400 */
[CC--:B--2---:R-:W-:Y:S02]  /*129e0*/  FFMA.FTZ R53, R0.reuse, R38.reuse, R53 ;  /* 0x0000002600357223 */ /* 0x0c4fe40000010035 */
[----:B------:R-:W-:-:S05]  /*129f0*/  FFMA.FTZ R107, R0, R38, R107 ;  /* 0x00000026006b7223 */ /* 0x000fca000001006b */
[----:B------:R-:W-:Y:S01]  /*12a00*/  MUFU.TANH R58, R58 ;  /* 0x0000003a003a7308 */ /* 0x000fe20000002400 */
[----:B------:R-:W-:-:S07]  /*12a10*/  FSEL R140, R107, -INF , !P1 ;  /* 0xff8000006b8c7808 */ /* 0x000fce0004800000 */
[----:B------:R-:W-:Y:S01]  /*12a20*/  MUFU.TANH R141, R46 ;  /* 0x0000002e008d7308 */ /* 0x000fe20000002400 */
[----:B-1----:R-:W-:-:S05]  /*12a30*/  FFMA.FTZ R35, R0, R111, R56 ;  /* 0x0000006f00237223 */ /* 0x002fca0000010038 */
[----:B------:R-:W-:Y:S02]  /*12a40*/  FSEL R35, R35, -INF , !P6 ;  /* 0xff80000023237808 */ /* 0x000fe40007000000 */
[----:B------:R1:W-:Y:S01]  /*12a50*/  MUFU.TANH R151, R34 ;  /* 0x0000002200977308 */ /* 0x0003e20000002400 */
[----:B------:R-:W-:-:S07]  /*12a60*/  ISETP.GE.AND P6, PT, R26, R50, PT ;  /* 0x000000321a00720c */ /* 0x000fce0003fc6270 */
[----:B------:R-:W2:Y:S01]  /*12a70*/  I2F R24, R26 ;  /* 0x0000001a00187306 */ /* 0x000ea20000201400 */
[----:B-1----:R-:W-:-:S07]  /*12a80*/  LOP3.LUT R34, R51, 0x30, R184, 0xfe, !PT ;  /* 0x0000003033227812 */ /* 0x002fce00078efeb8 */
[----:B------:R-:W-:Y:S01]  /*12a90*/  MUFU.TANH R187, R30 ;  /* 0x0000001e00bb7308 */ /* 0x000fe20000002400 */
[C---:B------:R-:W-:Y:S02]  /*12aa0*/  ISETP.GE.AND P4, PT, R34.reuse, R50, PT ;  /* 0x000000322200720c */ /* 0x040fe40003f86270 */
[----:B------:R-:W-:Y:S01]  /*12ab0*/  ISETP.GE.AND P3, PT, R34, R49, PT ;  /* 0x000000312200720c */ /* 0x000fe20003f66270 */
[----:B--2---:R-:W-:-:S04]  /*12ac0*/  FFMA.FTZ R150, R0, R24, R141 ;  /* 0x0000001800967223 */ /* 0x004fc8000001008d */
[----:B------:R1:W-:Y:S01]  /*12ad0*/  MUFU.TANH R131, R40 ;  /* 0x0000002800837308 */ /* 0x0003e20000002400 */
[----:B------:R-:W-:Y:S01]  /*12ae0*/  FSEL R141, R57, -INF , !P2 ;  /* 0xff800000398d7808 */ /* 0x000fe20005000000 */
[----:B------:R-:W-:Y:S01]  /*12af0*/  FFMA.FTZ R135, R0, R24, R135 ;  /* 0x0000001800877223 */ /* 0x000fe20000010087 */
[----:B------:R-:W-:Y:S02]  /*12b00*/  ISETP.GE.AND P2, PT, R32, R50, PT ;  /* 0x000000322000720c */ /* 0x000fe40003f46270 */
[--C-:B------:R-:W-:Y:S02]  /*12b10*/  LOP3.LUT R32, R51, 0x50, R184.reuse, 0xfe, !PT ;  /* 0x0000005033207812 */ /* 0x100fe400078efeb8 */
[----:B------:R-:W-:Y:S01]  /*12b20*/  FSEL R135, R135, -INF , !P6 ;  /* 0xff80000087877808 */ /* 0x000fe20007000000 */
[----:B------:R2:W3:Y:S01]  /*12b30*/  I2F R30, R34 ;  /* 0x00000022001e7306 */ /* 0x0004e20000201400 */
[----:B------:R-:W-:-:S07]  /*12b40*/  LOP3.LUT R24, R51, 0x48, R184, 0xfe, !PT ;  /* 0x0000004833187812 */ /* 0x000fce00078efeb8 */
[----:B------:R4:W-:Y:S01]  /*12b50*/  MUFU.TANH R149, R36 ;  /* 0x0000002400957308 */ /* 0x0009e20000002400 */
[----:B-1----:R-:W-:-:S05]  /*12b60*/  FFMA.FTZ R40, R0, R111, R58 ;  /* 0x0000006f00287223 */ /* 0x002fca000001003a */
[----:B------:R-:W-:Y:S02]  /*12b70*/  FSEL R40, R40, -INF , !P5 ;  /* 0xff80000028287808 */ /* 0x000fe40006800000 */
[----:B--2---:R-:W-:Y:S01]  /*12b80*/  IADD3 R34, R20, 0x31, RZ ;  /* 0x0000003114227810 */ /* 0x004fe20007ffe0ff */
[-C--:B---3--:R-:W-:Y:S01]  /*12b90*/  FFMA.FTZ R46, R0, R30.reuse, R131 ;  /* 0x0000001e002e7223 */ /* 0x088fe20000010083 */
[----:B------:R-:W-:Y:S01]  /*12ba0*/  ISETP.GE.AND P5, PT, R26, R49, PT ;  /* 0x000000311a00720c */ /* 0x000fe20003fa6270 */
[----:B------:R-:W-:Y:S01]  /*12bb0*/  FFMA.FTZ R186, R0, R30, R193 ;  /* 0x0000001e00ba7223 */ /* 0x000fe200000100c1 */
[----:B------:R1:W2:Y:S01]  /*12bc0*/  I2F R38, R34 ;  /* 0x0000002200267306 */ /* 0x0002a20000201400 */
[----:B------:R-:W-:Y:S02]  /*12bd0*/  FSEL R131, R53, -INF , !P2 ;  /* 0xff80000035837808 */ /* 0x000fe40005000000 */
[----:B------:R-:W-:Y:S02]  /*12be0*/  ISETP.GE.AND P2, PT, R34, R50, PT ;  /* 0x000000322200720c */ /* 0x000fe40003f46270 */
[----:B----4-:R-:W-:-:S02]  /*12bf0*/  LOP3.LUT R36, R51, 0x38, R184, 0xfe, !PT ;  /* 0x0000003833247812 */ /* 0x010fc400078efeb8 */
[-C--:B------:R-:W-:Y:S01]  /*12c00*/  ISETP.GE.AND P1, PT, R34, R49.reuse, PT ;  /* 0x000000312200720c */ /* 0x080fe20003f26270 */
[----:B------:R-:W-:Y:S01]  /*12c10*/  MUFU.TANH R67, R67 ;  /* 0x0000004300437308 */ /* 0x000fe20000002400 */
[----:B------:R-:W-:Y:S02]  /*12c20*/  FSEL R150, R150, -INF , !P5 ;  /* 0xff80000096967808 */ /* 0x000fe40006800000 */
[C---:B------:R-:W-:Y:S02]  /*12c30*/  ISETP.GE.AND P6, PT, R36.reuse, R50, PT ;  /* 0x000000322400720c */ /* 0x040fe40003fc6270 */
[-C--:B------:R-:W-:Y:S02]  /*12c40*/  ISETP.GE.AND P5, PT, R36, R49.reuse, PT ;  /* 0x000000312400720c */ /* 0x080fe40003fa6270 */
[----:B------:R-:W-:Y:S01]  /*12c50*/  FSEL R193, R46, -INF , !P4 ;  /* 0xff8000002ec17808 */ /* 0x000fe20006000000 */
[----:B------:R-:W3:Y:S01]  /*12c60*/  I2F R12, R36 ;  /* 0x00000024000c7306 */ /* 0x000ee20000201400 */
[----:B-1----:R-:W-:Y:S01]  /*12c70*/  IADD3 R34, R20, 0x39, RZ ;  /* 0x0000003914227810 */ /* 0x002fe20007ffe0ff */
[-C--:B--2---:R-:W-:Y:S01]  /*12c80*/  FFMA.FTZ R46, R0, R38.reuse, R47 ;  /* 0x00000026002e7223 */ /* 0x084fe2000001002f */
[----:B------:R-:W-:Y:S01]  /*12c90*/  FSEL R186, R186, -INF , !P3 ;  /* 0xff800000baba7808 */ /* 0x000fe20005800000 */
[----:B------:R-:W-:Y:S01]  /*12ca0*/  FFMA.FTZ R58, R0, R38, R59 ;  /* 0x00000026003a7223 */ /* 0x000fe2000001003b */
[----:B------:R-:W-:Y:S01]  /*12cb0*/  ISETP.GE.AND P4, PT, R28, R50, PT ;  /* 0x000000321c00720c */ /* 0x000fe20003f86270 */
[----:B------:R-:W-:Y:S01]  /*12cc0*/  FMUL.FTZ R47, R8, c[0x0][0x2ec] ;  /* 0x0000bb00082f7a20 */ /* 0x000fe20000410000 */
[----:B------:R-:W-:Y:S01]  /*12cd0*/  ISETP.GE.AND P3, PT, R28, R49, PT ;  /* 0x000000311c00720c */ /* 0x000fe20003f66270 */
[----:B------:R-:W1:Y:S01]  /*12ce0*/  I2F R36, R34 ;  /* 0x0000002200247306 */ /* 0x000e620000201400 */
[----:B------:R-:W-:-:S02]  /*12cf0*/  FSEL R58, R58, -INF , !P1 ;  /* 0xff8000003a3a7808 */ /* 0x000fc40004800000 */
[----:B------:R-:W-:-:S05]  /*12d00*/  ISETP.GE.AND P1, PT, R34, R49, PT ;  /* 0x000000312200720c */ /* 0x000fca0003f26270 */
[----:B------:R-:W2:Y:S01]  /*12d10*/  I2F R26, R28 ;  /* 0x0000001c001a7306 */ /* 0x000ea20000201400 */
[-C--:B---3--:R-:W-:Y:S01]  /*12d20*/  FFMA.FTZ R59, R0, R12.reuse, R149 ;  /* 0x0000000c003b7223 */ /* 0x088fe20000010095 */
[----:B------:R-:W-:Y:S01]  /*12d30*/  FSEL R149, R46, -INF , !P2 ;  /* 0xff8000002e957808 */ /* 0x000fe20005000000 */
[----:B------:R-:W-:Y:S01]  /*12d40*/  FFMA.FTZ R56, R0, R12, R191 ;  /* 0x0000000c00387223 */ /* 0x000fe200000100bf */
[----:B------:R-:W-:Y:S02]  /*12d50*/  ISETP.GE.AND P2, PT, R34, R50, PT ;  /* 0x000000322200720c */ /* 0x000fe40003f46270 */
[----:B------:R-:W-:Y:S01]  /*12d60*/  LOP3.LUT R12, R51, 0x58, R184, 0xfe, !PT ;  /* 0x00000058330c7812 */ /* 0x000fe200078efeb8 */
[CC--:B-1----:R-:W-:Y:S01]  /*12d70*/  FFMA.FTZ R45, R0.reuse, R36.reuse, R45 ;  /* 0x00000024002d7223 */ /* 0x0c2fe2000001002d */
[----:B------:R-:W-:Y:S01]  /*12d80*/  MUFU.TANH R37, R37 ;  /* 0x0000002500257308 */ /* 0x000fe20000002400 */
[----:B------:R-:W-:Y:S01]  /*12d90*/  FFMA.FTZ R67, R0, R36, R67 ;  /* 0x0000002400437223 */ /* 0x000fe20000010043 */
[----:B------:R-:W-:-:S02]  /*12da0*/  FSEL R59, R59, -INF , !P6 ;  /* 0xff8000003b3b7808 */ /* 0x000fc40007000000 */
[----:B------:R-:W-:Y:S02]  /*12db0*/  FSEL R57, R45, -INF , !P2 ;  /* 0xff8000002d397808 */ /* 0x000fe40005000000 */
[----:B------:R-:W-:Y:S01]  /*12dc0*/  FSEL R192, R67, -INF , !P1 ;  /* 0xff80000043c07808 */ /* 0x000fe20004800000 */
[-C--:B--2---:R-:W-:Y:S01]  /*12dd0*/  FFMA.FTZ R147, R0, R26.reuse, R147 ;  /* 0x0000001a00937223 */ /* 0x084fe20000010093 */
[----:B------:R-:W-:Y:S01]  /*12de0*/  IADD3 R28, R20, 0x41, RZ ;  /* 0x00000041141c7810 */ /* 0x000fe20007ffe0ff */
[----:B------:R-:W-:Y:S01]  /*12df0*/  MUFU.TANH R55, R55 ;  /* 0x0000003700377308 */ /* 0x000fe20000002400 */
[----:B------:R-:W-:Y:S01]  /*12e00*/  FFMA.FTZ R148, R0, R26, R151 ;  /* 0x0000001a00947223 */ /* 0x000fe20000010097 */
[----:B------:R-:W-:Y:S02]  /*12e10*/  LOP3.LUT R26, R51, 0x60, R184, 0xfe, !PT ;  /* 0x00000060331a7812 */ /* 0x000fe400078efeb8 */
[C---:B------:R-:W-:Y:S02]  /*12e20*/  ISETP.GE.AND P2, PT, R28.reuse, R50, PT ;  /* 0x000000321c00720c */ /* 0x040fe40003f46270 */
[----:B------:R-:W-:-:S02]  /*12e30*/  ISETP.GE.AND P1, PT, R28, R49, PT ;  /* 0x000000311c00720c */ /* 0x000fc40003f26270 */
[----:B------:R1:W2:Y:S01]  /*12e40*/  I2F R34, R28 ;  /* 0x0000001c00227306 */ /* 0x0002a20000201400 */
[----:B------:R-:W-:Y:S02]  /*12e50*/  FSEL R151, R147, -INF , !P4 ;  /* 0xff80000093977808 */ /* 0x000fe40006000000 */
[----:B------:R-:W-:Y:S02]  /*12e60*/  FSEL R148, R148, -INF , !P3 ;  /* 0xff80000094947808 */ /* 0x000fe40005800000 */
[CC--:B------:R-:W-:Y:S02]  /*12e70*/  ISETP.GE.AND P4, PT, R32.reuse, R50.reuse, PT ;  /* 0x000000322000720c */ /* 0x0c0fe40003f86270 */
[----:B------:R-:W-:Y:S01]  /*12e80*/  ISETP.GE.AND P3, PT, R32, R49, PT ;  /* 0x000000312000720c */ /* 0x000fe20003f66270 */
[----:B------:R-:W3:Y:S01]  /*12e90*/  I2F R30, R32 ;  /* 0x00000020001e7306 */ /* 0x000ee20000201400 */
[----:B------:R-:W-:Y:S02]  /*12ea0*/  FSEL R56, R56, -INF , !P5 ;  /* 0xff80000038387808 */ /* 0x000fe40006800000 */
[----:B------:R-:W-:-:S02]  /*12eb0*/  ISETP.GE.AND P6, PT, R24, R50, PT ;  /* 0x000000321800720c */ /* 0x000fc40003fc6270 */
[-C--:B------:R-:W-:Y:S02]  /*12ec0*/  ISETP.GE.AND P5, PT, R24, R49.reuse, PT ;  /* 0x000000311800720c */ /* 0x080fe40003fa6270 */
[----:B-1----:R-:W-:Y:S01]  /*12ed0*/  IADD3 R28, R20, 0x49, RZ ;  /* 0x00000049141c7810 */ /* 0x002fe20007ffe0ff */
[CC--:B--2---:R-:W-:Y:S01]  /*12ee0*/  FFMA.FTZ R191, R0.reuse, R34.reuse, R39 ;  /* 0x0000002200bf7223 */ /* 0x0c4fe20000010027 */
[----:B------:R-:W1:Y:S01]  /*12ef0*/  I2F R14, R24 ;  /* 0x00000018000e7306 */ /* 0x000e620000201400 */
[----:B------:R-:W-:Y:S02]  /*12f00*/  FFMA.FTZ R63, R0, R34, R63 ;  /* 0x00000022003f7223 */ /* 0x000fe4000001003f */
[----:B------:R-:W-:Y:S01]  /*12f10*/  FMUL.FTZ R39, R10, c[0x0][0x2ec] ;  /* 0x0000bb000a277a20 */ /* 0x000fe20000410000 */
[----:B------:R-:W-:Y:S02]  /*12f20*/  FSEL R191, R191, -INF , !P2 ;  /* 0xff800000bfbf7808 */ /* 0x000fe40005000000 */
[----:B------:R-:W-:Y:S01]  /*12f30*/  FSEL R144, R63, -INF , !P1 ;  /* 0xff8000003f907808 */ /* 0x000fe20004800000 */
[----:B---3--:R-:W-:Y:S01]  /*12f40*/  FFMA.FTZ R133, R0, R30, R133 ;  /* 0x0000001e00857223 */ /* 0x008fe20000010085 */
[----:B------:R-:W2:Y:S01]  /*12f50*/  I2F R34, R28 ;  /* 0x0000001c00227306 */ /* 0x000ea20000201400 */
[----:B------:R-:W-:Y:S01]  /*12f60*/  ISETP.GE.AND P2, PT, R28, R50, PT ;  /* 0x000000321c00720c */ /* 0x000fe20003f46270 */
[----:B------:R-:W-:Y:S01]  /*12f70*/  FFMA.FTZ R128, R0, R30, R199 ;  /* 0x0000001e00807223 */ /* 0x000fe200000100c7 */
[----:B------:R-:W-:-:S02]  /*12f80*/  ISETP.GE.AND P1, PT, R28, R49, PT ;  /* 0x000000311c00720c */ /* 0x000fc40003f26270 */
[C---:B------:R-:W-:Y:S02]  /*12f90*/  IADD3 R32, R20.reuse, 0x51, RZ ;  /* 0x0000005114207810 */ /* 0x040fe40007ffe0ff */
[----:B------:R-:W-:Y:S01]  /*12fa0*/  IADD3 R30, R20, 0x59, RZ ;  /* 0x00000059141e7810 */ /* 0x000fe20007ffe0ff */
[----:B------:R-:W3:Y:S01]  /*12fb0*/  I2F R8, R12 ;  /* 0x0000000c00087306 */ /* 0x000ee20000201400 */
[----:B------:R-:W-:Y:S01]  /*12fc0*/  FSEL R133, R133, -INF , !P4 ;  /* 0xff80000085857808 */ /* 0x000fe20006000000 */
[-C--:B-1----:R-:W-:Y:S01]  /*12fd0*/  FFMA.FTZ R145, R0, R14.reuse, R145 ;  /* 0x0000000e00917223 */ /* 0x082fe20000010091 */
[----:B------:R-:W-:Y:S01]  /*12fe0*/  FSEL R128, R128, -INF , !P3 ;  /* 0xff80000080807808 */ /* 0x000fe20005800000 */
[----:B------:R-:W-:Y:S01]  /*12ff0*/  FFMA.FTZ R142, R0, R14, R187 ;  /* 0x0000000e008e7223 */ /* 0x000fe200000100bb */
[C---:B------:R-:W-:Y:S02]  /*13000*/  ISETP.GE.AND P4, PT, R26.reuse, R50, PT ;  /* 0x000000321a00720c */ /* 0x040fe40003f86270 */
[----:B------:R-:W-:Y:S01]  /*13010*/  ISETP.GE.AND P3, PT, R26, R49, PT ;  /* 0x000000311a00720c */ /* 0x000fe20003f66270 */
[CC--:B--2---:R-:W-:Y:S01]  /*13020*/  FFMA.FTZ R37, R0.reuse, R34.reuse, R37 ;  /* 0x0000002200257223 */ /* 0x0c4fe20000010025 */
[----:B------:R-:W-:Y:S01]  /*13030*/  MUFU.TANH R143, R143 ;  /* 0x0000008f008f7308 */ /* 0x000fe20000002400 */
[----:B------:R-:W-:Y:S01]  /*13040*/  FFMA.FTZ R55, R0, R34, R55 ;  /* 0x0000002200377223 */ /* 0x000fe20000010037 */
[----:B------:R-:W-:-:S02]  /*13050*/  LOP3.LUT R14, R51, 0x68, R184, 0xfe, !PT ;  /* 0x00000068330e7812 */ /* 0x000fc400078efeb8 */
[----:B------:R-:W-:Y:S02]  /*13060*/  FSEL R147, R37, -INF , !P2 ;  /* 0xff80000025937808 */ /* 0x000fe40005000000 */
[----:B------:R-:W-:Y:S01]  /*13070*/  FSEL R146, R55, -INF , !P1 ;  /* 0xff80000037927808 */ /* 0x000fe20004800000 */
[----:B---3--:R-:W-:Y:S01]  /*13080*/  FFMA.FTZ R127, R0, R8, R129 ;  /* 0x00000008007f7223 */ /* 0x008fe20000010081 */
[----:B------:R-:W-:Y:S01]  /*13090*/  I2F R34, R32 ;  /* 0x0000002000227306 */ /* 0x000fe20000201400 */
[----:B------:R-:W-:Y:S01]  /*130a0*/  ISETP.GE.AND P2, PT, R32, R50, PT ;  /* 0x000000322000720c */ /* 0x000fe20003f46270 */
[----:B------:R-:W-:Y:S01]  /*130b0*/  FFMA.FTZ R126, R0, R8, R197 ;  /* 0x00000008007e7223 */ /* 0x000fe200000100c5 */
[----:B------:R-:W-:Y:S02]  /*130c0*/  ISETP.GE.AND P1, PT, R32, R49, PT ;  /* 0x000000312000720c */ /* 0x000fe40003f26270 */
[----:B------:R-:W-:Y:S02]  /*130d0*/  FSEL R187, R145, -INF , !P6 ;  /* 0xff80000091bb7808 */ /* 0x000fe40007000000 */
[----:B------:R-:W-:Y:S01]  /*130e0*/  FSEL R142, R142, -INF , !P5 ;  /* 0xff8000008e8e7808 */ /* 0x000fe20006800000 */
[----:B------:R-:W1:Y:S01]  /*130f0*/  I2F R32, R30 ;  /* 0x0000001e00207306 */ /* 0x000e620000201400 */
[----:B------:R-:W-:-:S02]  /*13100*/  ISETP.GE.AND P6, PT, R12, R50, PT ;  /* 0x000000320c00720c */ /* 0x000fc40003fc6270 */
[-C--:B------:R-:W-:Y:S02]  /*13110*/  ISETP.GE.AND P5, PT, R12, R49.reuse, PT ;  /* 0x000000310c00720c */ /* 0x080fe40003fa6270 */
[----:B------:R-:W-:Y:S02]  /*13120*/  FSEL R127, R127, -INF , !P6 ;  /* 0xff8000007f7f7808 */ /* 0x000fe40007000000 */
[----:B------:R-:W-:Y:S01]  /*13130*/  FSEL R126, R126, -INF , !P5 ;  /* 0xff8000007e7e7808 */ /* 0x000fe20006800000 */
[----:B------:R-:W-:Y:S01]  /*13140*/  MUFU.TANH R195, R195 ;  /* 0x000000c300c37308 */ /* 0x000fe20000002400 */
[C---:B------:R-:W-:Y:S02]  /*13150*/  ISETP.GE.AND P6, PT, R14.reuse, R50, PT ;  /* 0x000000320e00720c */ /* 0x040fe40003fc6270 */
[----:B------:R-:W-:Y:S02]  /*13160*/  ISETP.GE.AND P5, PT, R14, R49, PT ;  /* 0x000000310e00720c */ /* 0x000fe40003fa6270 */
[----:B------:R-:W-:-:S03]  /*13170*/  LOP3.LUT R28, R51, 0x70, R184, 0xfe, !PT ;  /* 0x00000070331c7812 */ /* 0x000fc600078efeb8 */
[----:B------:R2:W3:Y:S01]  /*13180*/  I2F R24, R26 ;  /* 0x0000001a00187306 */ /* 0x0004e20000201400 */
[----:B-1----:R-:W-:-:S07]  /*13190*/  FFMA.FTZ R125, R0, R32, R25 ;  /* 0x00000020007d7223 */ /* 0x002fce0000010019 */
[----:B------:R-:W1:Y:S08]  /*131a0*/  MUFU.TANH R29, R29 ;  /* 0x0000001d001d7308 */ /* 0x000e700000002400 */
[----:B------:R-:W4:Y:S01]  /*131b0*/  MUFU.TANH R31, R31 ;  /* 0x0000001f001f7308 */ /* 0x000f220000002400 */
[----:B--2---:R-:W-:Y:S01]  /*131c0*/  IADD3 R26, R20, 0x61, RZ ;  /* 0x00000061141a7810 */ /* 0x004fe20007ffe0ff */
[----:B---3--:R-:W-:-:S02]  /*131d0*/  FFMA.FTZ R107, R0, R24, R143 ;  /* 0x00000018006b7223 */ /* 0x008fc4000001008f */
[----:B------:R-:W-:Y:S01]  /*131e0*/  FFMA.FTZ R114, R0, R24, R195 ;  /* 0x0000001800727223 */ /* 0x000fe200000100c3 */
[----:B------:R-:W-:Y:S02]  /*131f0*/  IADD3 R24, R20, 0x69, RZ ;  /* 0x0000006914187810 */ /* 0x000fe40007ffe0ff */
[----:B------:R-:W-:Y:S01]  /*13200*/  FSEL R107, R107, -INF , !P4 ;  /* 0xff8000006b6b7808 */ /* 0x000fe20006000000 */
[----:B------:R-:W2:Y:S01]  /*13210*/  MUFU.TANH R27, R27 ;  /* 0x0000001b001b7308 */ /* 0x000ea20000002400 */
[----:B-1----:R-:W-:Y:S01]  /*13220*/  FFMA.FTZ R36, R0, R34, R29 ;  /* 0x0000002200247223 */ /* 0x002fe2000001001d */
[----:B------:R-:W-:Y:S01]  /*13230*/  FSEL R114, R114, -INF , !P3 ;  /* 0xff80000072727808 */ /* 0x000fe20005800000 */
[----:B------:R-:W-:Y:S01]  /*13240*/  FMUL.FTZ R29, R4, c[0x0][0x2ec] ;  /* 0x0000bb00041d7a20 */ /* 0x000fe20000410000 */
[----:B------:R-:W-:Y:S02]  /*13250*/  LOP3.LUT R4, R51, 0x78, R184, 0xfe, !PT ;  /* 0x0000007833047812 */ /* 0x000fe400078efeb8 */
[----:B------:R-:W-:-:S02]  /*13260*/  FSEL R129, R36, -INF , !P2 ;  /* 0xff80000024817808 */ /* 0x000fc40005000000 */
[----:B------:R-:W-:Y:S01]  /*13270*/  MUFU.TANH R23, R23 ;  /* 0x0000001700177308 */ /* 0x000fe20000002400 */
[----:B----4-:R-:W-:Y:S01]  /*13280*/  FFMA.FTZ R31, R0, R34, R31 ;  /* 0x00000022001f7223 */ /* 0x010fe2000001001f */
[-C--:B------:R-:W-:Y:S02]  /*13290*/  ISETP.GE.AND P2, PT, R30, R50.reuse, PT ;  /* 0x000000321e00720c */ /* 0x080fe40003f46270 */
[----:B------:R-:W-:Y:S02]  /*132a0*/  ISETP.GE.AND P4, PT, R28, R50, PT ;  /* 0x000000321c00720c */ /* 0x000fe40003f86270 */
[----:B------:R-:W-:Y:S02]  /*132b0*/  FSEL R130, R31, -INF , !P1 ;  /* 0xff8000001f827808 */ /* 0x000fe40004800000 */
[----:B------:R-:W1:Y:S01]  /*132c0*/  I2F R25, R26 ;  /* 0x0000001a00197306 */ /* 0x000e620000201400 */
[----:B--2---:R-:W-:Y:S01]  /*132d0*/  FFMA.FTZ R27, R0, R32, R27 ;  /* 0x00000020001b7223 */ /* 0x004fe2000001001b */
[----:B------:R-:W-:-:S02]  /*132e0*/  ISETP.GE.AND P1, PT, R30, R49, PT ;  /* 0x000000311e00720c */ /* 0x000fc40003f26270 */
[----:B------:R-:W-:Y:S02]  /*132f0*/  FSEL R125, R125, -INF , !P2 ;  /* 0xff8000007d7d7808 */ /* 0x000fe40005000000 */
[----:B------:R-:W-:Y:S02]  /*13300*/  FSEL R124, R27, -INF , !P1 ;  /* 0xff8000001b7c7808 */ /* 0x000fe40004800000 */
[----:B------:R-:W2:Y:S01]  /*13310*/  MUFU.TANH R19, R19 ;  /* 0x0000001300137308 */ /* 0x000ea20000002400 */
[C---:B------:R-:W-:Y:S02]  /*13320*/  ISETP.GE.AND P2, PT, R26.reuse, R50, PT ;  /* 0x000000321a00720c */ /* 0x040fe40003f46270 */
[-C--:B------:R-:W-:Y:S02]  /*13330*/  ISETP.GE.AND P1, PT, R26, R49.reuse, PT ;  /* 0x000000311a00720c */ /* 0x080fe40003f26270 */
[----:B------:R-:W-:-:S03]  /*13340*/  ISETP.GE.AND P3, PT, R28, R49, PT ;  /* 0x000000311c00720c */ /* 0x000fc60003f66270 */
[----:B------:R-:W-:Y:S01]  /*13350*/  MUFU.TANH R65, R65 ;  /* 0x0000004100417308 */ /* 0x000fe20000002400 */
[----:B-1----:R-:W-:Y:S01]  /*13360*/  FFMA.FTZ R111, R0, R25, R23 ;  /* 0x00000019006f7223 */ /* 0x002fe20000010017 */
[----:B------:R-:W-:-:S04]  /*13370*/  IADD3 R23, R20, 0x71, RZ ;  /* 0x0000007114177810 */ /* 0x000fc80007ffe0ff */
[----:B------:R-:W-:Y:S02]  /*13380*/  FSEL R111, R111, -INF , !P2 ;  /* 0xff8000006f6f7808 */ /* 0x000fe40005000000 */
[----:B------:R-:W-:Y:S01]  /*13390*/  MUFU.TANH R61, R61 ;  /* 0x0000003d003d7308 */ /* 0x000fe20000002400 */
[----:B--2---:R-:W-:Y:S01]  /*133a0*/  FFMA.FTZ R19, R0, R25, R19 ;  /* 0x0000001900137223 */ /* 0x004fe20000010013 */
[----:B------:R-:W-:-:S04]  /*133b0*/  ISETP.GE.AND P2, PT, R24, R50, PT ;  /* 0x000000321800720c */ /* 0x000fc80003f46270 */
[----:B------:R-:W-:Y:S02]  /*133c0*/  FSEL R112, R19, -INF , !P1 ;  /* 0xff80000013707808 */ /* 0x000fe40004800000 */
[----:B------:R-:W1:Y:S01]  /*133d0*/  I2F R10, R14 ;  /* 0x0000000e000a7306 */ /* 0x000e620000201400 */
[----:B------:R-:W-:-:S07]  /*133e0*/  ISETP.GE.AND P1, PT, R24, R49, PT ;  /* 0x000000311800720c */ /* 0x000fce0003f26270 */
[----:B------:R-:W-:Y:S08]  /*133f0*/  MUFU.TANH R13, R13 ;  /* 0x0000000d000d7308 */ /* 0x000ff00000002400 */
[----:B------:R-:W2:Y:S01]  /*13400*/  I2F R14, R24 ;  /* 0x00000018000e7306 */ /* 0x000ea20000201400 */
        /* <DEDUP_REMOVED lines=9> */
[----:B--2---:R-:W-:-:S05]  /*134a0*/  FFMA.FTZ R13, R0, R14, R13 ;  /* 0x0000000e000d7223 */ /* 0x004fca000001000d */
[----:B------:R-:W-:Y:S02]  /*134b0*/  FSEL R105, R13, -INF , !P2 ;  /* 0xff8000000d697808 */ /* 0x000fe40005000000 */
[----:B------:R-:W2:Y:S01]  /*134c0*/  I2F R31, R4 ;  /* 0x00000004001f7306 */ /* 0x000ea20000201400 */
[----:B-1----:R-:W-:Y:S01]  /*134d0*/  FFMA.FTZ R15, R0, R14, R15 ;  /* 0x0000000e000f7223 */ /* 0x002fe2000001000f */
[----:B------:R-:W-:Y:S02]  /*134e0*/  IADD3 R14, R20, 0x79, RZ ;  /* 0x00000079140e7810 */ /* 0x000fe40007ffe0ff */
[----:B------:R-:W-:Y:S02]  /*134f0*/  ISETP.GE.AND P2, PT, R23, R50, PT ;  /* 0x000000321700720c */ /* 0x000fe40003f46270 */
[----:B------:R-:W-:Y:S02]  /*13500*/  FSEL R108, R15, -INF , !P1 ;  /* 0xff8000000f6c7808 */ /* 0x000fe40004800000 */
[----:B------:R-:W-:Y:S01]  /*13510*/  MUFU.TANH R9, R9 ;  /* 0x0000000900097308 */ /* 0x000fe20000002400 */
[----:B------:R-:W-:-:S07]  /*13520*/  ISETP.GE.AND P1, PT, R23, R49, PT ;  /* 0x000000311700720c */ /* 0x000fce0003f26270 */
[----:B------:R-:W-:Y:S01]  /*13530*/  MUFU.TANH R11, R11 ;  /* 0x0000000b000b7308 */ /* 0x000fe20000002400 */
[----:B--2---:R-:W-:-:S05]  /*13540*/  FFMA.FTZ R29, R0, R31, R29 ;  /* 0x0000001f001d7223 */ /* 0x004fca000001001d */
[----:B------:R-:W-:Y:S02]  /*13550*/  FSEL R66, R29, -INF , !P6 ;  /* 0xff8000001d427808 */ /* 0x000fe40007000000 */
[----:B------:R-:W1:Y:S01]  /*13560*/  I2F R25, R23 ;  /* 0x0000001700197306 */ /* 0x000e620000201400 */
[----:B------:R-:W-:-:S07]  /*13570*/  ISETP.NE.AND P6, PT, R22, RZ, PT ;  /* 0x000000ff1600720c */ /* 0x000fce0003fc5270 */
[----:B------:R-:W2:Y:S08]  /*13580*/  MUFU.TANH R6, R6 ;  /* 0x0000000600067308 */ /* 0x000eb00000002400 */
[----:B------:R-:W-:Y:S01]  /*13590*/  MUFU.TANH R113, R104 ;  /* 0x0000006800717308 */ /* 0x000fe20000002400 */
[CC--:B-1----:R-:W-:Y:S02]  /*135a0*/  FFMA.FTZ R9, R0.reuse, R25.reuse, R9 ;  /* 0x0000001900097223 */ /* 0x0c2fe40000010009 */
[----:B------:R-:W-:-:S03]  /*135b0*/  FFMA.FTZ R11, R0, R25, R11 ;  /* 0x00000019000b7223 */ /* 0x000fc6000001000b */
[----:B------:R-:W-:Y:S02]  /*135c0*/  FSEL R63, R9, -INF , !P2 ;  /* 0xff800000093f7808 */ /* 0x000fe40005000000 */
[----:B------:R-:W-:Y:S01]  /*135d0*/  MUFU.TANH R117, R117 ;  /* 0x0000007500757308 */ /* 0x000fe20000002400 */
[----:B--2---:R-:W-:Y:S01]  /*135e0*/  FFMA.FTZ R6, R0, R31, R6 ;  /* 0x0000001f00067223 */ /* 0x004fe20000010006 */
[----:B------:R-:W-:Y:S02]  /*135f0*/  FSEL R62, R11, -INF , !P1 ;  /* 0xff8000000b3e7808 */ /* 0x000fe40004800000 */
[-C--:B------:R-:W-:Y:S02]  /*13600*/  ISETP.GE.AND P2, PT, R20, R50.reuse, PT ;  /* 0x000000321400720c */ /* 0x080fe40003f46270 */
[----:B------:R-:W-:Y:S02]  /*13610*/  ISETP.GE.AND P1, PT, R10, R50, PT ;  /* 0x000000320a00720c */ /* 0x000fe40003f26270 */
[----:B------:R-:W-:Y:S01]  /*13620*/  MUFU.TANH R47, R47 ;  /* 0x0000002f002f7308 */ /* 0x000fe20000002400 */
[----:B------:R-:W-:-:S07]  /*13630*/  FSEL R60, R6, -INF , !P5 ;  /* 0xff800000063c7808 */ /* 0x000fce0006800000 */
[----:B------:R-:W-:Y:S08]  /*13640*/  MUFU.TANH R39, R39 ;  /* 0x0000002700277308 */ /* 0x000ff00000002400 */
[----:B------:R-:W1:Y:S08]  /*13650*/  I2F R12, R28 ;  /* 0x0000001c000c7306 */ /* 0x000e700000201400 */
[----:B------:R-:W2:Y:S08]  /*13660*/  I2F R8, R20 ;  /* 0x0000001400087306 */ /* 0x000eb00000201400 */
[----:B------:R-:W3:Y:S01]  /*13670*/  I2F R19, R10 ;  /* 0x0000000a00137306 */ /* 0x000ee20000201400 */
[----:B-1----:R-:W-:-:S02]  /*13680*/  FFMA.FTZ R47, R0, R12, R47 ;  /* 0x0000000c002f7223 */ /* 0x002fc4000001002f */
[----:B------:R-:W-:-:S03]  /*13690*/  FFMA.FTZ R39, R0, R12, R39 ;  /* 0x0000000c00277223 */ /* 0x000fc60000010027 */
[----:B------:R-:W-:Y:S02]  /*136a0*/  FSEL R65, R47, -INF , !P4 ;  /* 0xff8000002f417808 */ /* 0x000fe40006000000 */
[----:B------:R-:W1:Y:S01]  /*136b0*/  MUFU.TANH R103, R103 ;  /* 0x0000006700677308 */ /* 0x000e620000002400 */
[----:B--2---:R-:W-:Y:S01]  /*136c0*/  FFMA.FTZ R113, R0, R8, R113 ;  /* 0x0000000800717223 */ /* 0x004fe20000010071 */
[----:B------:R-:W-:Y:S02]  /*136d0*/  FSEL R64, R39, -INF , !P3 ;  /* 0xff80000027407808 */ /* 0x000fe40005800000 */
[----:B------:R-:W-:Y:S02]  /*136e0*/  ISETP.GE.AND P3, PT, R20, R49, PT ;  /* 0x000000311400720c */ /* 0x000fe40003f66270 */
[----:B------:R-:W-:Y:S02]  /*136f0*/  FSEL R6, R113, -INF , !P2 ;  /* 0xff80000071067808 */ /* 0x000fe40005000000 */
[----:B------:R-:W-:Y:S01]  /*13700*/  I2F R13, R14 ;  /* 0x0000000e000d7306 */ /* 0x000fe20000201400 */
[----:B---3--:R-:W-:Y:S01]  /*13710*/  FFMA.FTZ R19, R0, R19, R117 ;  /* 0x0000001300137223 */ /* 0x008fe20000010075 */
[----:B------:R-:W-:Y:S01]  /*13720*/  BAR.SYNC.DEFER_BLOCKING 0x0 ;  /* 0x0000000000007b1d */ /* 0x000fe20000010000 */
[----:B------:R-:W-:-:S02]  /*13730*/  ISETP.GE.AND P4, PT, R14, R50, PT ;  /* 0x000000320e00720c */ /* 0x000fc40003f86270 */
[-C--:B------:R-:W-:Y:S02]  /*13740*/  ISETP.GE.AND P2, PT, R10, R49.reuse, PT ;  /* 0x000000310a00720c */ /* 0x080fe40003f46270 */
[----:B------:R-:W-:Y:S01]  /*13750*/  FSEL R19, R19, -INF , !P1 ;  /* 0xff80000013137808 */ /* 0x000fe20004800000 */
[----:B------:R-:W2:Y:S01]  /*13760*/  I2F R4, R10 ;  /* 0x0000000a00047306 */ /* 0x000ea20000201400 */
[----:B-1----:R-:W-:Y:S01]  /*13770*/  FFMA.FTZ R103, R0, R8, R103 ;  /* 0x0000000800677223 */ /* 0x002fe20000010067 */
[----:B------:R-:W-:-:S06]  /*13780*/  ISETP.GE.AND P1, PT, R14, R49, PT ;  /* 0x000000310e00720c */ /* 0x000fcc0003f26270 */
[----:B------:R-:W1:Y:S08]  /*13790*/  MUFU.TANH R5, R5 ;  /* 0x0000000500057308 */ /* 0x000e700000002400 */
[----:B------:R-:W3:Y:S01]  /*137a0*/  MUFU.TANH R7, R7 ;  /* 0x0000000700077308 */ /* 0x000ee20000002400 */
[----:B--2---:R-:W-:-:S05]  /*137b0*/  FFMA.FTZ R4, R0, R4, R115 ;  /* 0x0000000400047223 */ /* 0x004fca0000010073 */
[----:B------:R-:W-:Y:S01]  /*137c0*/  FSEL R4, R4, -INF , !P2 ;  /* 0xff80000004047808 */ /* 0x000fe20005000000 */
[----:B-1----:R-:W-:Y:S01]  /*137d0*/  FFMA.FTZ R67, R0, R13, R5 ;  /* 0x0000000d00437223 */ /* 0x002fe20000010005 */
[----:B------:R-:W-:-:S04]  /*137e0*/  FSEL R5, R103, -INF , !P3 ;  /* 0xff80000067057808 */ /* 0x000fc80005800000 */
[----:B------:R-:W-:Y:S01]  /*137f0*/  FSEL R67, R67, -INF , !P4 ;  /* 0xff80000043437808 */ /* 0x000fe20006000000 */
[----:B---3--:R-:W-:-:S05]  /*13800*/  FFMA.FTZ R7, R0, R13, R7 ;  /* 0x0000000d00077223 */ /* 0x008fca0000010007 */
        /* <DEDUP_REMOVED lines=61> */
.L_x_6972:
[----:B------:R-:W-:-:S05]  /*13be0*/  IMAD.MOV.U32 R10, RZ, RZ, c[0x0][0x198] ;  /* 0x00006600ff0a7624 */ /* 0x000fca00078e00ff */
[----:B------:R-:W-:-:S04]  /*13bf0*/  LEA R10, -R10, RZ, 0x7 ;  /* 0x000000ff0a0a7211 */ /* 0x000fc800078e39ff */
[----:B------:R-:W-:Y:S02]  /*13c00*/  SHF.R.S32.HI R9, RZ, 0x1f, R10 ;  /* 0x0000001fff097819 */ /* 0x000fe4000001140a */
.L_x_6973:
[----:B------:R-:W-:Y:S01]  /*13c10*/  @!P0 IMAD.MOV.U32 R22, RZ, RZ, c[0x0][0x198] ;  /* 0x00006600ff168624 */ /* 0x000fe200078e00ff */
[----:B------:R-:W-:Y:S01]  /*13c20*/  @!P0 LEA R28, P1, R10, R182, 0x1 ;  /* 0x000000b60a1c8211 */ /* 0x000fe200078208ff */
[----:B------:R-:W-:Y:S01]  /*13c30*/  @!P0 IMAD.MOV.U32 R12, RZ, RZ, c[0x0][0x19c] ;  /* 0x00006700ff0c8624 */ /* 0x000fe200078e00ff */
[----:B------:R-:W-:Y:S01]  /*13c40*/  @!P0 IADD3 R7, P2, R174, R10, RZ ;  /* 0x0000000aae078210 */ /* 0x000fe20007f5e0ff */
[----:B------:R-:W-:Y:S01]  /*13c50*/  @!P0 IMAD.MOV.U32 R14, RZ, RZ, c[0x0][0x198] ;  /* 0x00006600ff0e8624 */ /* 0x000fe200078e00ff */
[--C-:B------:R-:W-:Y:S01]  /*13c60*/  @!P0 LEA.HI.X R29, R10, R181, R9.reuse, 0x1, P1 ;  /* 0x000000b50a1d8211 */ /* 0x100fe200008f0c09 */
[----:B------:R-:W-:Y:S01]  /*13c70*/  @!P0 IMAD.MOV.U32 R8, RZ, RZ, R10 ;  /* 0x000000ffff088224 */ /* 0x000fe200078e000a */
[----:B------:R-:W-:Y:S01]  /*13c80*/  @!P0 MOV R27, R9 ;  /* 0x00000009001b8202 */ /* 0x000fe20000000f00 */
[----:B------:R-:W-:Y:S01]  /*13c90*/  @!P0 IMAD R12, R12, 0x30, RZ ;  /* 0x000000300c0c8824 */ /* 0x000fe200078e02ff */
[----:B------:R1:W-:Y:S01]  /*13ca0*/  @P0 STS.128 [R180+0x2000], RZ ;  /* 0x002000ffb4000388 */ /* 0x0003e20000000c00 */
[--C-:B------:R-:W-:Y:S01]  /*13cb0*/  @!P0 IMAD.WIDE.U32 R22, R22, 0x30, R8.reuse ;  /* 0x0000003016168825 */ /* 0x100fe200078e0008 */
[----:B------:R-:W-:Y:S02]  /*13cc0*/  BSSY B0, `(.L_x_6974) ;  /* 0x0000051000007945 */ /* 0x000fe40003800000 */
[----:B------:R-:W-:Y:S01]  /*13cd0*/  @!PT LDS RZ, [RZ] ;  /* 0x00000000fffff984 */ /* 0x000fe20000000800 */
[----:B------:R-:W-:Y:S01]  /*13ce0*/  @!PT LDS RZ, [RZ] ;  /* 0x00000000fffff984 */ /* 0x000fe20000000800 */
[----:B------:R-:W-:Y:S01]  /*13cf0*/  @!PT LDS RZ, [RZ] ;  /* 0x00000000fffff984 */ /* 0x000fe20000000800 */
[----:B------:R2:W-:Y:S01]  /*13d00*/  @!P0 LDGSTS.E.BYPASS.LTC128B.128 [R180+0x2000], [R28.64] ;  /* 0x020000001cb48fae */ /* 0x0005e2000b901d46 */
[----:B------:R-:W-:Y:S01]  /*13d10*/  @!P0 IMAD.WIDE.U32 R14, R14, 0x50, R8 ;  /* 0x000000500e0e8825 */ /* 0x000fe200078e0008 */
[----:B------:R-:W-:-:S02]  /*13d20*/  @!P0 IADD3 R12, R12, R23, RZ ;  /* 0x000000170c0c8210 */ /* 0x000fc40007ffe0ff */
[CC--:B------:R-:W-:Y:S01]  /*13d30*/  @!P0 LEA R24, P1, R22.reuse, R182.reuse, 0x1 ;  /* 0x000000b616188211 */ /* 0x0c0fe200078208ff */
[----:B------:R-:W-:Y:S01]  /*13d40*/  @!P0 IMAD.MOV.U32 R8, RZ, RZ, c[0x0][0x19c] ;  /* 0x00006700ff088624 */ /* 0x000fe200078e00ff */
[----:B------:R1:W-:Y:S01]  /*13d50*/  @P0 STS.128 [R180+0x2800], RZ ;  /* 0x002800ffb4000388 */ /* 0x0003e20000000c00 */
[----:B------:R-:W-:Y:S01]  /*13d60*/  @!P0 IMAD.MOV.U32 R11, RZ, RZ, c[0x0][0x198] ;  /* 0x00006600ff0b8624 */ /* 0x000fe200078e00ff */
[----:B------:R-:W-:Y:S01]  /*13d70*/  @!P0 LEA.HI.X R25, R22, R181, R12, 0x1, P1 ;  /* 0x000000b516198211 */ /* 0x000fe200008f0c0c */
[----:B------:R-:W-:Y:S01]  /*13d80*/  @!P0 IMAD R8, R8, 0x50, RZ ;  /* 0x0000005008088824 */ /* 0x000fe200078e02ff */
[----:B------:R-:W-:Y:S01]  /*13d90*/  @!P0 LEA R22, P1, R14, R182, 0x1 ;  /* 0x000000b60e168211 */ /* 0x000fe200078208ff */
[----:B------:R-:W-:Y:S02]  /*13da0*/  @!P0 IMAD.MOV.U32 R12, RZ, RZ, c[0x0][0x19c] ;  /* 0x00006700ff0c8624 */ /* 0x000fe400078e00ff */
[----:B------:R-:W-:Y:S02]  /*13db0*/  @!P0 IMAD.IADD R8, R8, 0x1, R15 ;  /* 0x0000000108088824 */ /* 0x000fe400078e020f */
[----:B------:R-:W-:-:S02]  /*13dc0*/  @!P0 IMAD.MOV.U32 R26, RZ, RZ, R10 ;  /* 0x000000ffff1a8224 */ /* 0x000fc400078e000a */
[----:B------:R-:W-:Y:S01]  /*13dd0*/  @!P0 IMAD R12, R12, 0x60, RZ ;  /* 0x000000600c0c8824 */ /* 0x000fe200078e02ff */
[----:B------:R-:W-:Y:S01]  /*13de0*/  @!P0 LEA.HI.X R23, R14, R181, R8, 0x1, P1 ;  /* 0x000000b50e178211 */ /* 0x000fe200008f0c08 */
[----:B------:R-:W-:Y:S02]  /*13df0*/  @!P0 IMAD.X R8, R173, 0x1, R9, P2 ;  /* 0x00000001ad088824 */ /* 0x000fe400010e0609 */
[----:B------:R-:W-:-:S04]  /*13e00*/  @!P0 IMAD.WIDE.U32 R26, R11, 0x60, R26 ;  /* 0x000000600b1a8825 */ /* 0x000fc800078e001a */
[----:B------:R-:W-:Y:S01]  /*13e10*/  @!P0 IMAD.IADD R12, R12, 0x1, R27 ;  /* 0x000000010c0c8824 */ /* 0x000fe200078e021b */
[CC--:B------:R-:W-:Y:S02]  /*13e20*/  @!P0 LEA R14, P1, R26.reuse, R182.reuse, 0x1 ;  /* 0x000000b61a0e8211 */ /* 0x0c0fe400078208ff */
[C---:B--2---:R-:W-:Y:S02]  /*13e30*/  @!P0 LEA R28, P2, R7.reuse, R182, 0x1 ;  /* 0x000000b6071c8211 */ /* 0x044fe400078408ff */
[-C--:B------:R-:W-:Y:S02]  /*13e40*/  @!P0 LEA.HI.X R15, R26, R181.reuse, R12, 0x1, P1 ;  /* 0x000000b51a0f8211 */ /* 0x080fe400008f0c0c */
[----:B------:R-:W-:Y:S01]  /*13e50*/  @!P0 LEA.HI.X R29, R7, R181, R8, 0x1, P2 ;  /* 0x000000b5071d8211 */ /* 0x000fe200010f0c08 */
[----:B------:R-:W-:Y:S01]  /*13e60*/  @!P0 IMAD.MOV.U32 R7, RZ, RZ, c[0x0][0x198] ;  /* 0x00006600ff078624 */ /* 0x000fe200078e00ff */
[----:B------:R-:W-:Y:S01]  /*13e70*/  @!P0 MOV R12, c[0x0][0x19c] ;  /* 0x00006700000c8a02 */ /* 0x000fe20000000f00 */
[----:B------:R-:W-:-:S02]  /*13e80*/  @!P0 IMAD.MOV.U32 R8, RZ, RZ, c[0x0][0x198] ;  /* 0x00006600ff088624 */ /* 0x000fc400078e00ff */
[----:B------:R-:W-:Y:S01]  /*13e90*/  @!PT LDS RZ, [RZ] ;  /* 0x00000000fffff984 */ /* 0x000fe20000000800 */
[----:B------:R-:W-:Y:S01]  /*13ea0*/  @!PT LDS RZ, [RZ] ;  /* 0x00000000fffff984 */ /* 0x000fe20000000800 */
[----:B------:R-:W-:Y:S01]  /*13eb0*/  @!PT LDS RZ, [RZ] ;  /* 0x00000000fffff984 */ /* 0x000fe20000000800 */
[----:B------:R1:W-:Y:S01]  /*13ec0*/  @!P0 LDGSTS.E.BYPASS.LTC128B.128 [R180+0x2800], [R28.64] ;  /* 0x028000001cb48fae */ /* 0x0003e2000b901d46 */
[----:B------:R-:W-:-:S03]  /*13ed0*/  @!P0 LEA R11, P1, R7, R10, 0x5 ;  /* 0x0000000a070b8211 */ /* 0x000fc600078228ff */
[----:B------:R1:W-:Y:S01]  /*13ee0*/  @P0 STS.128 [R180+0x3000], RZ ;  /* 0x003000ffb4000388 */ /* 0x0003e20000000c00 */
[-C--:B------:R-:W-:Y:S01]  /*13ef0*/  @!P0 LEA.HI.X R12, R7, R9.reuse, R12, 0x5, P1 ;  /* 0x00000009070c8211 */ /* 0x080fe200008f2c0c */
[----:B------:R-:W-:Y:S01]  /*13f00*/  @!P0 IMAD.MOV.U32 R7, RZ, RZ, c[0x0][0x19c] ;  /* 0x00006700ff078624 */ /* 0x000fe200078e00ff */
[C---:B------:R-:W-:Y:S02]  /*13f10*/  @!P0 LEA R13, P1, R8.reuse, R10, 0x6 ;  /* 0x0000000a080d8211 */ /* 0x040fe400078230ff */
[CC--:B------:R-:W-:Y:S02]  /*13f20*/  @!P0 LEA R26, P2, R11.reuse, R182.reuse, 0x1 ;  /* 0x000000b60b1a8211 */ /* 0x0c0fe400078408ff */
        /* <DEDUP_REMOVED lines=42> */
.L_x_6975:
[----:B------:R-:W-:Y:S05]  /*141d0*/  BSYNC B0 ;  /* 0x0000000000007941 */ /* 0x000fea0003800000 */
.L_x_6974:
[----:B------:R-:W0:Y:S01]  /*141e0*/  LDGDEPBAR ;  /* 0x00000000000079af */ /* 0x000e220000000000 */
[----:B------:R-:W-:-:S04]  /*141f0*/  LEA R182, P0, R10, R182, 0x1 ;  /* 0x000000b60ab67211 */ /* 0x000fc800078008ff */
[----:B------:R-:W-:Y:S02]  /*14200*/  LEA.HI.X R181, R10, R181, R9, 0x1, P0 ;  /* 0x000000b50ab57211 */ /* 0x000fe400000f0c09 */
.L_x_6971:
        /* <DEDUP_REMOVED lines=85> */
[--C-:B------:R-:W-:Y:S01]  /*14760*/  FFMA.FTZ R103, R4, c[0x0][0x23c], -R55.reuse ;  /* 0x00008f0004677a23 */ /* 0x100fe20000010837 */
[----:B------:R-:W-:Y:S01]  /*14770*/  FSEL R4, R53, RZ, P1 ;  /* 0x000000ff35047208 */ /* 0x000fe20000800000 */
[----:B------:R-:W-:Y:S01]  /*14780*/  FFMA.FTZ R122, R5, c[0x0][0x23c], -R55 ;  /* 0x00008f00057a7a23 */ /* 0x000fe20000010837 */
[----:B------:R-:W-:Y:S01]  /*14790*/  FSEL R5, R52, RZ, P0 ;  /* 0x000000ff34057208 */ /* 0x000fe20000000000 */
[----:B------:R-:W-:Y:S01]  /*147a0*/  FFMA.FTZ R121, R19, c[0x0][0x23c], -R106 ;  /* 0x00008f0013797a23 */ /* 0x000fe2000001086a */
[----:B------:R-:W-:Y:S01]  /*147b0*/  MUFU.EX2 R143, R143 ;  /* 0x0000008f008f7308 */ /* 0x000fe20000000800 */
[----:B------:R-:W-:-:S02]  /*147c0*/  FADD.FTZ R145, R3, -R4 ;  /* 0x8000000403917221 */ /* 0x000fc40000010000 */
[----:B------:R-:W-:Y:S02]  /*147d0*/  FADD.FTZ R2, R2, -R5 ;  /* 0x8000000502027221 */ /* 0x000fe40000010000 */
[----:B------:R-:W-:Y:S02]  /*147e0*/  FFMA.FTZ R61, R17, c[0x0][0x23c], -R106 ;  /* 0x00008f00113d7a23 */ /* 0x000fe4000001086a */
[--C-:B------:R-:W-:Y:S01]  /*147f0*/  FFMA.FTZ R102, R18, c[0x0][0x23c], -R55.reuse ;  /* 0x00008f0012667a23 */ /* 0x100fe20000010837 */
[----:B------:R-:W2:Y:S01]  /*14800*/  MUFU.EX2 R121, R121 ;  /* 0x0000007900797308 */ /* 0x000ea20000000800 */
[----:B------:R-:W-:Y:S02]  /*14810*/  FMUL.FTZ R145, R145, c[0x0][0x23c] ;  /* 0x00008f0091917a20 */ /* 0x000fe40000410000 */
[----:B------:R-:W-:Y:S02]  /*14820*/  FFMA.FTZ R16, R16, c[0x0][0x23c], -R55 ;  /* 0x00008f0010107a23 */ /* 0x000fe40000010837 */
[----:B------:R-:W-:-:S02]  /*14830*/  FMUL.FTZ R2, R2, c[0x0][0x23c] ;  /* 0x00008f0002027a20 */ /* 0x000fc40000410000 */
[--C-:B------:R-:W-:Y:S01]  /*14840*/  FFMA.FTZ R118, R44, c[0x0][0x23c], -R55.reuse ;  /* 0x00008f002c767a23 */ /* 0x100fe20000010837 */
[----:B------:R-:W-:Y:S01]  /*14850*/  MUFU.EX2 R104, R104 ;  /* 0x0000006800687308 */ /* 0x000fe20000000800 */
[----:B------:R-:W3:Y:S01]  /*14860*/  LDSM.16.MT88.4 R44, [R162+0x6800] ;  /* 0x00680000a22c783b */ /* 0x000ee20000004200 */
[--C-:B------:R-:W-:Y:S02]  /*14870*/  FFMA.FTZ R116, R43, c[0x0][0x23c], -R106.reuse ;  /* 0x00008f002b747a23 */ /* 0x100fe4000001086a */
[--C-:B------:R-:W-:Y:S02]  /*14880*/  FFMA.FTZ R115, R41, c[0x0][0x23c], -R106.reuse ;  /* 0x00008f0029737a23 */ /* 0x100fe4000001086a */
[----:B------:R-:W-:Y:S02]  /*14890*/  FFMA.FTZ R113, R35, c[0x0][0x23c], -R106 ;  /* 0x00008f0023717a23 */ /* 0x000fe4000001086a */
[----:B------:R-:W4:Y:S01]  /*148a0*/  MUFU.EX2 R61, R61 ;  /* 0x0000003d003d7308 */ /* 0x000f220000000800 */
[----:B--2---:R-:W-:Y:S01]  /*148b0*/  F2FP.PACK_AB R4, R121, R143 ;  /* 0x0000008f7904723e */ /* 0x004fe200000000ff */
[----:B------:R-:W-:-:S02]  /*148c0*/  FFMA.FTZ R117, R42, c[0x0][0x23c], -R55 ;  /* 0x00008f002a757a23 */ /* 0x000fc40000010837 */
[--C-:B------:R-:W-:Y:S02]  /*148d0*/  FFMA.FTZ R120, R40, c[0x0][0x23c], -R55.reuse ;  /* 0x00008f0028787a23 */ /* 0x100fe40000010837 */
[--C-:B------:R-:W-:Y:S01]  /*148e0*/  FFMA.FTZ R119, R132, c[0x0][0x23c], -R55.reuse ;  /* 0x00008f0084777a23 */ /* 0x100fe20000010837 */
[----:B------:R-:W2:Y:S01]  /*148f0*/  LDSM.16.MT88.4 R40, [R161+0x6800] ;  /* 0x00680000a128783b */ /* 0x000ea20000004200 */
[----:B------:R-:W-:Y:S01]  /*14900*/  MUFU.EX2 R122, R122 ;  /* 0x0000007a007a7308 */ /* 0x000fe20000000800 */
[--C-:B------:R-:W-:Y:S02]  /*14910*/  FFMA.FTZ R138, R141, c[0x0][0x23c], -R106.reuse ;  /* 0x00008f008d8a7a23 */ /* 0x100fe4000001086a */
[--C-:B------:R-:W-:Y:S02]  /*14920*/  FFMA.FTZ R132, R135, c[0x0][0x23c], -R106.reuse ;  /* 0x00008f0087847a23 */ /* 0x100fe4000001086a */
[--C-:B------:R-:W-:Y:S02]  /*14930*/  FFMA.FTZ R139, R139, c[0x0][0x23c], -R106.reuse ;  /* 0x00008f008b8b7a23 */ /* 0x100fe4000001086a */
[----:B------:R-:W-:Y:S01]  /*14940*/  FFMA.FTZ R131, R131, c[0x0][0x23c], -R106 ;  /* 0x00008f0083837a23 */ /* 0x000fe2000001086a */
        /* <DEDUP_REMOVED lines=15> */
[----:B------:R-:W5:Y:S01]  /*14a40*/  MUFU.EX2 R145, R145 ;  /* 0x0000009100917308 */ /* 0x000f620000000800 */
[--C-:B------:R-:W-:Y:S01]  /*14a50*/  FFMA.FTZ R186, R186, c[0x0][0x23c], -R55.reuse ;  /* 0x00008f00baba7a23 */ /* 0x100fe20000010837 */
[----:B------:R-:W-:Y:S01]  /*14a60*/  LDSM.16.MT88.4 R56, [R164+0x7800] ;  /* 0x00780000a438783b */ /* 0x000fe20000004200 */
[--C-:B------:R-:W-:Y:S02]  /*14a70*/  FFMA.FTZ R192, R192, c[0x0][0x23c], -R55.reuse ;  /* 0x00008f00c0c07a23 */ /* 0x100fe40000010837 */
[--C-:B------:R-:W-:Y:S02]  /*14a80*/  FFMA.FTZ R130, R130, c[0x0][0x23c], -R55.reuse ;  /* 0x00008f0082827a23 */ /* 0x100fe40000010837 */
[--C-:B------:R-:W-:Y:S01]  /*14a90*/  FFMA.FTZ R124, R124, c[0x0][0x23c], -R55.reuse ;  /* 0x00008f007c7c7a23 */ /* 0x100fe20000010837 */
[----:B------:R-:W1:Y:S01]  /*14aa0*/  MUFU.EX2 R123, R2 ;  /* 0x00000002007b7308 */ /* 0x000e620000000800 */
[----:B----4-:R-:W-:Y:S01]  /*14ab0*/  F2FP.PACK_AB R7, R3, R102 ;  /* 0x000000660307723e */ /* 0x010fe200000000ff */
[----:B------:R-:W-:-:S02]  /*14ac0*/  FFMA.FTZ R64, R64, c[0x0][0x23c], -R55 ;  /* 0x00008f0040407a23 */ /* 0x000fc40000010837 */
[----:B------:R-:W-:Y:S02]  /*14ad0*/  FFMA.FTZ R60, R60, c[0x0][0x23c], -R55 ;  /* 0x00008f003c3c7a23 */ /* 0x000fe40000010837 */
[-C--:B-----5:R-:W-:Y:S02]  /*14ae0*/  FMUL.FTZ R16, R88, R145.reuse ;  /* 0x0000009158107220 */ /* 0x0a0fe40000410000 */
[----:B------:R-:W-:Y:S01]  /*14af0*/  MUFU.EX2 R116, R116 ;  /* 0x0000007400747308 */ /* 0x000fe20000000800 */
[-C--:B------:R-:W-:Y:S02]  /*14b00*/  FMUL.FTZ R17, R89, R145.reuse ;  /* 0x0000009159117220 */ /* 0x080fe40000410000 */
[-C--:B------:R-:W-:Y:S02]  /*14b10*/  FMUL.FTZ R84, R84, R145.reuse ;  /* 0x0000009154547220 */ /* 0x080fe40000410000 */
[----:B------:R-:W-:Y:S02]  /*14b20*/  FMUL.FTZ R85, R85, R145 ;  /* 0x0000009155557220 */ /* 0x000fe40000410000 */
[-C--:B-1----:R-:W-:Y:S01]  /*14b30*/  FMUL.FTZ R18, R90, R123.reuse ;  /* 0x0000007b5a127220 */ /* 0x082fe20000410000 */
[----:B------:R-:W1:Y:S01]  /*14b40*/  MUFU.EX2 R115, R115 ;  /* 0x0000007300737308 */ /* 0x000e620000000800 */
[----:B------:R-:W-:-:S02]  /*14b50*/  FMUL.FTZ R19, R91, R123 ;  /* 0x0000007b5b137220 */ /* 0x000fc40000410000 */
[-C--:B------:R-:W-:Y:S02]  /*14b60*/  FMUL.FTZ R86, R86, R123.reuse ;  /* 0x0000007b56567220 */ /* 0x080fe40000410000 */
[----:B------:R-:W-:Y:S02]  /*14b70*/  FMUL.FTZ R87, R87, R123 ;  /* 0x0000007b57577220 */ /* 0x000fe40000410000 */
[----:B------:R-:W-:Y:S01]  /*14b80*/  FFMA.FTZ R2, R33, c[0x0][0x23c], -R106 ;  /* 0x00008f0021027a23 */ /* 0x000fe2000001086a */
[----:B------:R-:W-:Y:S01]  /*14b90*/  HMMA.16816.F32 R16, R4, R20, R16 ;  /* 0x000000140410723c */ /* 0x000fe20000001810 */
[----:B------:R-:W-:Y:S01]  /*14ba0*/  MUFU.EX2 R113, R113 ;  /* 0x0000007100717308 */ /* 0x000fe20000000800 */
[-C--:B------:R-:W-:Y:S02]  /*14bb0*/  FMUL.FTZ R8, R96, R145.reuse ;  /* 0x0000009160087220 */ /* 0x080fe40000410000 */
[----:B------:R-:W-:Y:S02]  /*14bc0*/  FMUL.FTZ R9, R97, R145 ;  /* 0x0000009161097220 */ /* 0x000fe40000410000 */
[----:B------:R-:W-:-:S02]  /*14bd0*/  FMUL.FTZ R10, R98, R123 ;  /* 0x0000007b620a7220 */ /* 0x000fc40000410000 */
        /* <DEDUP_REMOVED lines=9> */
[----:B------:R-:W-:Y:S01]  /*14c70*/  HMMA.16816.F32 R8, R4, R12, R8 ;  /* 0x0000000c0408723c */ /* 0x000fe20000001808 */
[----:B------:R-:W-:-:S02]  /*14c80*/  FMUL.FTZ R92, R92, R145 ;  /* 0x000000915c5c7220 */ /* 0x000fc40000410000 */
[----:B------:R-:W-:Y:S02]  /*14c90*/  FMUL.FTZ R93, R93, R145 ;  /* 0x000000915d5d7220 */ /* 0x000fe40000410000 */
[-C--:B------:R-:W-:Y:S01]  /*14ca0*/  FMUL.FTZ R94, R94, R123.reuse ;  /* 0x0000007b5e5e7220 */ /* 0x080fe20000410000 */
[----:B------:R-:W4:Y:S01]  /*14cb0*/  MUFU.EX2 R117, R117 ;  /* 0x0000007500757308 */ /* 0x000f220000000800 */
        /* <DEDUP_REMOVED lines=20> */
[----:B------:R-:W-:Y:S01]  /*14e00*/  FMUL.FTZ R71, R71, R123 ;  /* 0x0000007b47477220 */ /* 0x000fe20000410000 */
[----:B------:R-:W-:Y:S01]  /*14e10*/  HMMA.16816.F32 R32, R4, R36, R32 ;  /* 0x000000240420723c */ /* 0x000fe20000001820 */
[----:B------:R-:W-:-:S02]  /*14e20*/  FFMA.FTZ R190, R190, R145, R143 ;  /* 0x00000091bebe7223 */ /* 0x000fc4000001008f */
[----:B------:R-:W-:Y:S02]  /*14e30*/  FFMA.FTZ R122, R189, R123, R122 ;  /* 0x0000007bbd7a7223 */ /* 0x000fe4000001007a */
[----:B------:R-:W-:Y:S01]  /*14e40*/  FADD.FTZ R121, R121, R190 ;  /* 0x000000be79797221 */ /* 0x000fe20000010000 */
[----:B------:R-:W2:Y:S01]  /*14e50*/  MUFU.EX2 R138, R138 ;  /* 0x0000008a008a7308 */ /* 0x000ea20000000800 */
[----:B-1----:R-:W-:Y:S01]  /*14e60*/  F2FP.PACK_AB R36, R115, R116 ;  /* 0x000000747324723e */ /* 0x002fe200000000ff */
[----:B------:R-:W-:Y:S01]  /*14e70*/  HMMA.16816.F32 R4, R4, R38, R68 ;  /* 0x000000260404723c */ /* 0x000fe20000001844 */
[----:B----4-:R-:W-:Y:S01]  /*14e80*/  F2FP.PACK_AB R37, R117, R118 ;  /* 0x000000767525723e */ /* 0x010fe200000000ff */
[----:B------:R-:W-:Y:S02]  /*14e90*/  FADD.FTZ R103, R103, R122 ;  /* 0x0000007a67677221 */ /* 0x000fe40000010000 */
[----:B------:R-:W-:Y:S02]  /*14ea0*/  FADD.FTZ R104, R104, R121 ;  /* 0x0000007968687221 */ /* 0x000fe40000010000 */
[----:B------:R-:W-:Y:S01]  /*14eb0*/  MUFU.EX2 R132, R132 ;  /* 0x0000008400847308 */ /* 0x000fe20000000800 */
[----:B------:R-:W-:Y:S01]  /*14ec0*/  F2FP.PACK_AB R38, R2, R113 ;  /* 0x000000710226723e */ /* 0x000fe200000000ff */
[----:B------:R-:W-:Y:S01]  /*14ed0*/  FADD.FTZ R102, R102, R103 ;  /* 0x0000006766667221 */ /* 0x000fe20000010000 */
[----:B-----5:R-:W-:Y:S01]  /*14ee0*/  F2FP.PACK_AB R39, R119, R120 ;  /* 0x000000787727723e */ /* 0x020fe200000000ff */
[----:B------:R-:W-:-:S02]  /*14ef0*/  FADD.FTZ R61, R61, R104 ;  /* 0x000000683d3d7221 */ /* 0x000fc40000010000 */
[----:B------:R-:W-:Y:S02]  /*14f00*/  FFMA.FTZ R190, R67, c[0x0][0x23c], -R106 ;  /* 0x00008f0043be7a23 */ /* 0x000fe4000001086a */
[----:B------:R-:W-:Y:S01]  /*14f10*/  MUFU.EX2 R131, R131 ;  /* 0x0000008300837308 */ /* 0x000fe20000000800 */
[----:B------:R-:W-:Y:S01]  /*14f20*/  FFMA.FTZ R189, R54, c[0x0][0x23c], -R55 ;  /* 0x00008f0036bd7a23 */ /* 0x000fe20000010837 */
[C---:B---3--:R-:W-:Y:S06]  /*14f30*/  HMMA.16816.F32 R16, R36.reuse, R44, R16 ;  /* 0x0000002c2410723c */ /* 0x048fec0000001810 */
[----:B------:R-:W-:Y:S02]  /*14f40*/  MUFU.EX2 R135, R135 ;  /* 0x0000008700877308 */ /* 0x000fe40000000800 */
[C---:B------:R-:W-:Y:S01]  /*14f50*/  HMMA.16816.F32 R20, R36.reuse, R46, R20 ;  /* 0x0000002e2414723c */ /* 0x040fe20000001814 */
[----:B------:R-:W1:Y:S05]  /*14f60*/  LDSM.16.MT88.4 R44, [R160+0x6800] ;  /* 0x00680000a02c783b */ /* 0x000e6a0000004200 */
[----:B------:R-:W3:Y:S02]  /*14f70*/  MUFU.EX2 R134, R134 ;  /* 0x0000008600867308 */ /* 0x000ee40000000800 */
[C---:B------:R-:W-:Y:S06]  /*14f80*/  HMMA.16816.F32 R8, R36.reuse, R48, R8 ;  /* 0x000000302408723c */ /* 0x040fec0000001808 */
        /* <DEDUP_REMOVED lines=107> */
[----:B------:R-:W-:Y:S07]  /*15640*/  LDSM.16.MT88.4 R8, [R162+0x9000] ;  /* 0x00900000a208783b */ /* 0x000fee0000004200 */
[C---:B------:R-:W-:Y:S01]  /*15650*/  HMMA.16816.F32 R92, R4.reuse, R94, R12 ;  /* 0x0000005e045c723c */ /* 0x040fe2000000180c */
[----:B------:R-:W3:Y:S07]  /*15660*/  LDSM.16.MT88.4 R12, [R164+0x9000] ;  /* 0x00900000a40c783b */ /* 0x000eee0000004200 */
[C---:B------:R-:W-:Y:S07]  /*15670*/  HMMA.16816.F32 R84, R4.reuse, R86, R20 ;  /* 0x000000560454723c */ /* 0x040fee0000001814 */
[----:B------:R-:W-:Y:S01]  /*15680*/  FFMA.FTZ R20, R105, c[0x0][0x23c], -R106 ;  /* 0x00008f0069147a23 */ /* 0x000fe2000001086a */
[----:B------:R-:W-:Y:S01]  /*15690*/  HMMA.16816.F32 R80, R4, R76, R24 ;  /* 0x0000004c0450723c */ /* 0x000fe20000001818 */
[----:B------:R-:W-:-:S02]  /*156a0*/  FFMA.FTZ R21, R114, c[0x0][0x23c], -R55 ;  /* 0x00008f0072157a23 */ /* 0x000fc40000010837 */
[--C-:B------:R-:W-:Y:S02]  /*156b0*/  FFMA.FTZ R22, R110, c[0x0][0x23c], -R55.reuse ;  /* 0x00008f006e167a23 */ /* 0x100fe40000010837 */
[--C-:B------:R-:W-:Y:S01]  /*156c0*/  FFMA.FTZ R23, R108, c[0x0][0x23c], -R55.reuse ;  /* 0x00008f006c177a23 */ /* 0x100fe20000010837 */
[----:B------:R-:W4:Y:S01]  /*156d0*/  MUFU.EX2 R20, R20 ;  /* 0x0000001400147308 */ /* 0x000f220000000800 */
[----:B------:R-:W-:Y:S01]  /*156e0*/  FFMA.FTZ R24, R112, c[0x0][0x23c], -R55 ;  /* 0x00008f0070187a23 */ /* 0x000fe20000010837 */
[C---:B------:R-:W-:Y:S01]  /*156f0*/  HMMA.16816.F32 R76, R4.reuse, R78, R28 ;  /* 0x0000004e044c723c */ /* 0x040fe2000000181c */
[--C-:B------:R-:W-:Y:S02]  /*15700*/  FFMA.FTZ R27, R65, c[0x0][0x23c], -R106.reuse ;  /* 0x00008f00411b7a23 */ /* 0x100fe4000001086a */
[--C-:B------:R-:W-:Y:S02]  /*15710*/  FFMA.FTZ R26, R63, c[0x0][0x23c], -R106.reuse ;  /* 0x00008f003f1a7a23 */ /* 0x100fe4000001086a */
[----:B------:R-:W-:Y:S01]  /*15720*/  FFMA.FTZ R25, R66, c[0x0][0x23c], -R106 ;  /* 0x00008f0042197a23 */ /* 0x000fe2000001086a */
[----:B------:R-:W-:Y:S01]  /*15730*/  MUFU.EX2 R21, R21 ;  /* 0x0000001500157308 */ /* 0x000fe20000000800 */
[----:B------:R-:W-:Y:S01]  /*15740*/  FADD.FTZ R30, R116, R61 ;  /* 0x0000003d741e7221 */ /* 0x000fe20000010000 */
[----:B--2---:R-:W-:Y:S01]  /*15750*/  HMMA.16816.F32 R72, R4, R16, R72 ;  /* 0x000000100448723c */ /* 0x004fe20000001848 */
[----:B------:R-:W-:-:S02]  /*15760*/  FFMA.FTZ R28, R62, c[0x0][0x23c], -R55 ;  /* 0x00008f003e1c7a23 */ /* 0x000fc40000010837 */
[----:B------:R-:W-:-:S03]  /*15770*/  FADD.FTZ R30, R115, R30 ;  /* 0x0000001e731e7221 */ /* 0x000fc60000010000 */
[----:B------:R-:W2:Y:S01]  /*15780*/  MUFU.EX2 R24, R24 ;  /* 0x0000001800187308 */ /* 0x000ea20000000800 */
[----:B------:R-:W-:Y:S01]  /*15790*/  FADD.FTZ R113, R113, R30 ;  /* 0x0000001e71717221 */ /* 0x000fe20000010000 */
[----:B------:R-:W-:Y:S01]  /*157a0*/  HMMA.16816.F32 R68, R4, R18, R68 ;  /* 0x000000120444723c */ /* 0x000fe20000001844 */
[----:B------:R-:W5:Y:S05]  /*157b0*/  LDSM.16.MT88.4 R16, [R161+0x9000] ;  /* 0x00900000a110783b */ /* 0x000f6a0000004200 */
[----:B------:R-:W-:Y:S01]  /*157c0*/  MUFU.EX2 R22, R22 ;  /* 0x0000001600167308 */ /* 0x000fe20000000800 */
[----:B-1----:R-:W-:Y:S02]  /*157d0*/  F2FP.PACK_AB R4, R35, R34 ;  /* 0x000000222304723e */ /* 0x002fe400000000ff */
[----:B----4-:R-:W-:-:S05]  /*157e0*/  F2FP.PACK_AB R6, R20, R33 ;  /* 0x000000211406723e */ /* 0x010fca00000000ff */
[----:B------:R-:W1:Y:S01]  /*157f0*/  MUFU.EX2 R23, R23 ;  /* 0x0000001700177308 */ /* 0x000e620000000800 */
[----:B--2---:R-:W-:-:S07]  /*15800*/  F2FP.PACK_AB R5, R24, R21 ;  /* 0x000000151805723e */ /* 0x004fce00000000ff */
[----:B------:R-:W-:Y:S01]  /*15810*/  MUFU.EX2 R27, R27 ;  /* 0x0000001b001b7308 */ /* 0x000fe20000000800 */
[----:B-1----:R-:W-:-:S07]  /*15820*/  F2FP.PACK_AB R7, R23, R22 ;  /* 0x000000161707723e */ /* 0x002fce00000000ff */
[----:B------:R-:W1:Y:S01]  /*15830*/  MUFU.EX2 R26, R26 ;  /* 0x0000001a001a7308 */ /* 0x000e620000000800 */
[C---:B---3--:R-:W-:Y:S07]  /*15840*/  HMMA.16816.F32 R96, R4.reuse, R12, R96 ;  /* 0x0000000c0460723c */ /* 0x048fee0000001860 */
[----:B------:R-:W-:Y:S01]  /*15850*/  MUFU.EX2 R25, R25 ;  /* 0x0000001900197308 */ /* 0x000fe20000000800 */
[C---:B------:R-:W-:Y:S01]  /*15860*/  HMMA.16816.F32 R92, R4.reuse, R14, R92 ;  /* 0x0000000e045c723c */ /* 0x040fe2000000185c */
[----:B------:R-:W2:Y:S06]  /*15870*/  LDSM.16.MT88.4 R12, [R160+0x9000] ;  /* 0x00900000a00c783b */ /* 0x000eac0000004200 */
[----:B------:R-:W-:Y:S01]  /*15880*/  MUFU.EX2 R28, R28 ;  /* 0x0000001c001c7308 */ /* 0x000fe20000000800 */
[C---:B------:R-:W-:Y:S07]  /*15890*/  HMMA.16816.F32 R88, R4.reuse, R8, R88 ;  /* 0x000000080458723c */ /* 0x040fee0000001858 */
[----:B------:R-:W-:Y:S01]  /*158a0*/  FADD.FTZ R9, R3, R102 ;  /* 0x0000006603097221 */ /* 0x000fe20000010000 */
[----:B------:R-:W-:Y:S01]  /*158b0*/  HMMA.16816.F32 R84, R4, R10, R84 ;  /* 0x0000000a0454723c */ /* 0x000fe20000001854 */
[----:B------:R-:W3:Y:S02]  /*158c0*/  MUFU.EX2 R3, R64 ;  /* 0x0000004000037308 */ /* 0x000ee40000000800 */
[----:B------:R-:W-:-:S02]  /*158d0*/  FADD.FTZ R118, R118, R9 ;  /* 0x0000000976767221 */ /* 0x000fc40000010000 */
[----:B------:R-:W4:Y:S02]  /*158e0*/  LDSM.16.MT88.4 R8, [R164+0x9800] ;  /* 0x00980000a408783b */ /* 0x000f240000004200 */
[----:B------:R-:W-:Y:S01]  /*158f0*/  FADD.FTZ R117, R117, R118 ;  /* 0x0000007675757221 */ /* 0x000fe20000010000 */
[----:B-----5:R-:W-:Y:S03]  /*15900*/  HMMA.16816.F32 R80, R4, R16, R80 ;  /* 0x000000100450723c */ /* 0x020fe60000001850 */
[----:B------:R-:W-:-:S04]  /*15910*/  FADD.FTZ R120, R120, R117 ;  /* 0x0000007578787221 */ /* 0x000fc80000010000 */
[----:B------:R-:W-:Y:S01]  /*15920*/  FADD.FTZ R16, R2, R113 ;  /* 0x0000007102107221 */ /* 0x000fe20000010000 */
[C---:B------:R-:W-:Y:S01]  /*15930*/  HMMA.16816.F32 R76, R4.reuse, R18, R76 ;  /* 0x00000012044c723c */ /* 0x040fe2000000184c */
[----:B------:R-:W-:Y:S01]  /*15940*/  FADD.FTZ R120, R119, R120 ;  /* 0x0000007877787221 */ /* 0x000fe20000010000 */
[----:B------:R-:W5:Y:S01]  /*15950*/  MUFU.EX2 R2, R60 ;  /* 0x0000003c00027308 */ /* 0x000f620000000800 */
[----:B------:R-:W-:Y:S02]  /*15960*/  FADD.FTZ R29, R139, R16 ;  /* 0x000000108b1d7221 */ /* 0x000fe40000010000 */
[----:B------:R-:W-:Y:S01]  /*15970*/  FADD.FTZ R135, R135, R120 ;  /* 0x0000007887877221 */ /* 0x000fe20000010000 */
[----:B------:R-:W4:Y:S01]  /*15980*/  LDSM.16.MT88.4 R16, [R162+0x9800] ;  /* 0x00980000a210783b */ /* 0x000f220000004200 */
[----:B------:R-:W-:Y:S02]  /*15990*/  FADD.FTZ R29, R138, R29 ;  /* 0x0000001d8a1d7221 */ /* 0x000fe40000010000 */
[----:B------:R-:W-:Y:S01]  /*159a0*/  FADD.FTZ R134, R134, R135 ;  /* 0x0000008786867221 */ /* 0x000fe20000010000 */
[----:B--2---:R-:W-:Y:S03]  /*159b0*/  HMMA.16816.F32 R72, R4, R12, R72 ;  /* 0x0000000c0448723c */ /* 0x004fe60000001848 */
[----:B------:R-:W-:-:S04]  /*159c0*/  FADD.FTZ R141, R141, R134 ;  /* 0x000000868d8d7221 */ /* 0x000fc80000010000 */
[----:B------:R-:W-:Y:S01]  /*159d0*/  FADD.FTZ R12, R132, R29 ;  /* 0x0000001d840c7221 */ /* 0x000fe20000010000 */
[----:B------:R-:W-:Y:S01]  /*159e0*/  HMMA.16816.F32 R68, R4, R14, R68 ;  /* 0x0000000e0444723c */ /* 0x000fe20000001844 */
[----:B------:R-:W-:Y:S02]  /*159f0*/  FADD.FTZ R141, R140, R141 ;  /* 0x0000008d8c8d7221 */ /* 0x000fe40000010000 */
[----:B------:R-:W-:Y:S02]  /*15a00*/  FADD.FTZ R12, R131, R12 ;  /* 0x0000000c830c7221 */ /* 0x000fe40000010000 */
[----:B------:R-:W-:Y:S02]  /*15a10*/  FADD.FTZ R30, R186, R141 ;  /* 0x0000008dba1e7221 */ /* 0x000fe40000010000 */
[----:B------:R-:W-:Y:S01]  /*15a20*/  FADD.FTZ R29, R195, R12 ;  /* 0x0000000cc31d7221 */ /* 0x000fe20000010000 */
[----:B-1----:R-:W-:Y:S01]  /*15a30*/  F2FP.PACK_AB R4, R26, R27 ;  /* 0x0000001b1a04723e */ /* 0x002fe200000000ff */
[----:B------:R-:W-:Y:S01]  /*15a40*/  FADD.FTZ R30, R193, R30 ;  /* 0x0000001ec11e7221 */ /* 0x000fe20000010000 */
[----:B------:R-:W1:Y:S01]  /*15a50*/  LDSM.16.MT88.4 R12, [R161+0x9800] ;  /* 0x00980000a10c783b */ /* 0x000e620000004200 */
[----:B------:R-:W-:Y:S01]  /*15a60*/  FADD.FTZ R29, R188, R29 ;  /* 0x0000001dbc1d7221 */ /* 0x000fe20000010000 */
[----:B---3--:R-:W-:-:S02]  /*15a70*/  F2FP.PACK_AB R5, R28, R3 ;  /* 0x000000031c05723e */ /* 0x008fc400000000ff */
[----:B------:R-:W-:Y:S01]  /*15a80*/  F2FP.PACK_AB R6, R190, R25 ;  /* 0x00000019be06723e */ /* 0x000fe200000000ff */
[----:B------:R-:W-:Y:S01]  /*15a90*/  FADD.FTZ R150, R150, R29 ;  /* 0x0000001d96967221 */ /* 0x000fe20000010000 */
[----:B-----5:R-:W-:Y:S01]  /*15aa0*/  F2FP.PACK_AB R7, R189, R2 ;  /* 0x00000002bd07723e */ /* 0x020fe200000000ff */
[----:B------:R-:W-:Y:S02]  /*15ab0*/  FADD.FTZ R29, R197, R30 ;  /* 0x0000001ec51d7221 */ /* 0x000fe40000010000 */
[----:B------:R-:W-:Y:S02]  /*15ac0*/  FADD.FTZ R30, R149, R150 ;  /* 0x00000096951e7221 */ /* 0x000fe40000010000 */
[----:B------:R-:W-:Y:S02]  /*15ad0*/  FADD.FTZ R29, R192, R29 ;  /* 0x0000001dc01d7221 */ /* 0x000fe40000010000 */
[----:B----4-:R-:W-:Y:S01]  /*15ae0*/  HMMA.16816.F32 R96, R4, R8, R96 ;  /* 0x000000080460723c */ /* 0x010fe20000001860 */
[----:B------:R-:W-:-:S02]  /*15af0*/  FADD.FTZ R49, R49, R30 ;  /* 0x0000001e31317221 */ /* 0x000fc40000010000 */
[----:B------:R-:W-:Y:S02]  /*15b00*/  FADD.FTZ R58, R58, R29 ;  /* 0x0000001d3a3a7221 */ /* 0x000fe40000010000 */
[----:B------:R-:W-:Y:S02]  /*15b10*/  FADD.FTZ R29, R50, R49 ;  /* 0x00000031321d7221 */ /* 0x000fe40000010000 */
[----:B------:R-:W-:Y:S01]  /*15b20*/  FADD.FTZ R59, R59, R58 ;  /* 0x0000003a3b3b7221 */ /* 0x000fe20000010000 */
[----:B------:R-:W-:Y:S01]  /*15b30*/  HMMA.16816.F32 R92, R4, R10, R92 ;  /* 0x0000000a045c723c */ /* 0x000fe2000000185c */
[----:B------:R-:W2:Y:S01]  /*15b40*/  LDSM.16.MT88.4 R8, [R160+0x9800] ;  /* 0x00980000a008783b */ /* 0x000ea20000004200 */
[----:B------:R-:W-:Y:S02]  /*15b50*/  FADD.FTZ R48, R48, R29 ;  /* 0x0000001d30307221 */ /* 0x000fe40000010000 */
[----:B------:R-:W-:Y:S02]  /*15b60*/  FADD.FTZ R56, R56, R59 ;  /* 0x0000003b38387221 */ /* 0x000fe40000010000 */
[----:B------:R-:W-:-:S02]  /*15b70*/  FADD.FTZ R51, R51, R48 ;  /* 0x0000003033337221 */ /* 0x000fc40000010000 */
[----:B------:R-:W-:Y:S01]  /*15b80*/  FADD.FTZ R57, R57, R56 ;  /* 0x0000003839397221 */ /* 0x000fe20000010000 */
[----:B------:R-:W-:Y:S01]  /*15b90*/  HMMA.16816.F32 R88, R4, R16, R88 ;  /* 0x000000100458723c */ /* 0x000fe20000001858 */
        /* <DEDUP_REMOVED lines=8> */
[----:B-1----:R-:W-:Y:S03]  /*15c20*/  HMMA.16816.F32 R80, R4, R12, R80 ;  /* 0x0000000c0450723c */ /* 0x002fe60000001850 */
[----:B------:R-:W-:-:S04]  /*15c30*/  FADD.FTZ R32, R32, R41 ;  /* 0x0000002920207221 */ /* 0x000fc80000010000 */
[----:B------:R-:W-:Y:S01]  /*15c40*/  FADD.FTZ R13, R21, R32 ;  /* 0x00000020150d7221 */ /* 0x000fe20000010000 */
[----:B------:R-:W-:Y:S01]  /*15c50*/  HMMA.16816.F32 R76, R4, R14, R76 ;  /* 0x0000000e044c723c */ /* 0x000fe2000000184c */
[----:B------:R-:W-:Y:S02]  /*15c60*/  FADD.FTZ R12, R34, R45 ;  /* 0x0000002d220c7221 */ /* 0x000fe40000010000 */
[----:B------:R-:W-:Y:S02]  /*15c70*/  FADD.FTZ R13, R24, R13 ;  /* 0x0000000d180d7221 */ /* 0x000fe40000010000 */
[----:B------:R-:W-:-:S03]  /*15c80*/  FADD.FTZ R12, R35, R12 ;  /* 0x0000000c230c7221 */ /* 0x000fc60000010000 */
[----:B--2---:R-:W-:Y:S01]  /*15c90*/  HMMA.16816.F32 R72, R4, R8, R72 ;  /* 0x000000080448723c */ /* 0x004fe20000001848 */
        /* <DEDUP_REMOVED lines=12> */
[----:B------:R-:W-:-:S03]  /*15d60*/  MOV R3, R53 ;  /* 0x0000003500037202 */ /* 0x000fc60000000f00 */
[----:B------:R-:W-:Y:S01]  /*15d70*/  FADD.FTZ R189, R189, R2 ;  /* 0x00000002bdbd7221 */ /* 0x000fe20000010000 */
[----:B------:R-:W-:Y:S02]  /*15d80*/  MOV R2, R52 ;  /* 0x0000003400027202 */ /* 0x000fe40000000f00 */
.L_x_6968:
[----:B------:R-:W-:-:S13]  /*15d90*/  ISETP.GE.AND P0, PT, R185, 0x1, PT ;  /* 0x00000001b900780c */ /* 0x000fda0003f06270 */
[----:B------:R-:W-:Y:S05]  /*15da0*/  @!P0 BRA `(.L_x_6976) ;  /* 0x0000459000008947 */ /* 0x000fea0003800000 */
[----:B------:R-:W-:Y:S01]  /*15db0*/  IMAD.MOV.U32 R188, RZ, RZ, c[0x0][0x1a0] ;  /* 0x00006800ffbc7624 */ /* 0x000fe200078e00ff */
[----:B------:R-:W-:Y:S02]  /*15dc0*/  MOV R103, R2 ;  /* 0x0000000200677202 */ /* 0x000fe40000000f00 */
[----:B------:R-:W-:Y:S01]  /*15dd0*/  MOV R102, R3 ;  /* 0x0000000300667202 */ /* 0x000fe20000000f00 */
[----:B------:R-:W-:-:S05]  /*15de0*/  IMAD.U32 R187, R188, -0x80, RZ ;  /* 0xffffff80bcbb7824 */ /* 0x000fca00078e00ff */
[----:B------:R-:W-:Y:S02]  /*15df0*/  SHF.R.S32.HI R186, RZ, 0x1f, R187 ;  /* 0x0000001fffba7819 */ /* 0x000fe400000114bb */
.L_x_6980:
        /* <DEDUP_REMOVED lines=65> */
.L_x_6977:
[----:B------:R-:W-:Y:S02]  /*16210*/  ISETP.GE.AND P0, PT, R100, c[0x0][0x220], PT ;  /* 0x0000880064007a0c */ /* 0x000fe40003f06270 */
[C---:B------:R-:W-:Y:S04]  /*16220*/  LEA R2, P3, R10.reuse, R136, 0x1 ;  /* 0x000000880a027211 */ /* 0x040fe800078608ff */
[----:B------:R-:W-:Y:S07]  /*16230*/  LEA.HI.X R3, R10, R137, R11, 0x1, P3 ;  /* 0x000000890a037211 */ /* 0x000fee00018f0c0b */
[----:B------:R-:W-:Y:S01]  /*16240*/  @P0 STS.128 [R180+0x6000], RZ ;  /* 0x006000ffb4000388 */ /* 0x000fe20000000c00 */
[-C--:B------:R-:W-:Y:S02]  /*16250*/  @!P0 IADD3 R5, P2, R172, R10.reuse, RZ ;  /* 0x0000000aac058210 */ /* 0x080fe40007f5e0ff */
[C---:B------:R-:W-:Y:S02]  /*16260*/  @!P0 LEA R7, P1, R188.reuse, R10, 0x5 ;  /* 0x0000000abc078211 */ /* 0x040fe400078228ff */
        /* <DEDUP_REMOVED lines=13> */
[----:B------:R-:W-:Y:S02]  /*16340*/  @!P0 MOV R7, c[0x0][0x1a4] ;  /* 0x0000690000078a02 */ /* 0x000fe40000000f00 */
[-C--:B------:R-:W-:Y:S01]  /*16350*/  @!P0 MOV R17, R11.reuse ;  /* 0x0000000b00118202 */ /* 0x080fe20000000f00 */
[----:B------:R-:W-:Y:S01]  /*16360*/  @!PT LDS RZ, [RZ] ;  /* 0x00000000fffff984 */ /* 0x000fe20000000800 */
[----:B------:R-:W-:Y:S01]  /*16370*/  @!PT LDS RZ, [RZ] ;  /* 0x00000000fffff984 */ /* 0x000fe20000000800 */
[----:B------:R-:W-:Y:S01]  /*16380*/  @!PT LDS RZ, [RZ] ;  /* 0x00000000fffff984 */ /* 0x000fe20000000800 */
[----:B------:R2:W-:Y:S01]  /*16390*/  @!P0 LDGSTS.E.BYPASS.LTC128B.128 [R180+0x6800], [R20.64] ;  /* 0x0680000014b48fae */ /* 0x0005e2000b901d46 */
[CC--:B------:R-:W-:Y:S01]  /*163a0*/  @!P0 LEA R9, P1, R188.reuse, R10.reuse, 0x6 ;  /* 0x0000000abc098211 */ /* 0x0c0fe200078230ff */
[----:B------:R-:W-:Y:S01]  /*163b0*/  @!P0 IMAD R7, R7, 0x30, RZ ;  /* 0x0000003007078824 */ /* 0x000fe200078e02ff */
[----:B------:R-:W-:Y:S01]  /*163c0*/  @!P0 MOV R8, c[0x0][0x1a4] ;  /* 0x0000690000088a02 */ /* 0x000fe20000000f00 */
[C---:B------:R-:W-:Y:S01]  /*163d0*/  @!P0 IMAD.WIDE.U32 R16, R188.reuse, 0x30, R16 ;  /* 0x00000030bc108825 */ /* 0x040fe200078e0010 */
[----:B------:R-:W-:Y:S02]  /*163e0*/  @!P0 MOV R12, R10 ;  /* 0x0000000a000c8202 */ /* 0x000fe40000000f00 */
[----:B------:R-:W-:Y:S01]  /*163f0*/  @!P0 LEA.HI.X R8, R188, R11, R8, 0x6, P1 ;  /* 0x0000000bbc088211 */ /* 0x000fe200008f3408 */
[----:B------:R-:W-:Y:S01]  /*16400*/  @P0 STS.128 [R180+0x7000], RZ ;  /* 0x007000ffb4000388 */ /* 0x000fe20000000c00 */
[CC--:B------:R-:W-:Y:S02]  /*16410*/  @!P0 LEA R14, P1, R9.reuse, R136.reuse, 0x1 ;  /* 0x00000088090e8211 */ /* 0x0c0fe400078208ff */
[C---:B------:R-:W-:Y:S02]  /*16420*/  @!P0 LEA R28, P4, R16.reuse, R136, 0x1 ;  /* 0x00000088101c8211 */ /* 0x040fe400078808ff */
[----:B------:R-:W-:Y:S02]  /*16430*/  @!P0 LEA.HI.X R15, R9, R137, R8, 0x1, P1 ;  /* 0x00000089090f8211 */ /* 0x000fe400008f0c08 */
[----:B------:R-:W-:Y:S01]  /*16440*/  @!P0 IADD3 R8, R7, R17, RZ ;  /* 0x0000001107088210 */ /* 0x000fe20007ffe0ff */
[----:B------:R-:W-:Y:S01]  /*16450*/  @!PT LDS RZ, [RZ] ;  /* 0x00000000fffff984 */ /* 0x000fe20000000800 */
[----:B------:R-:W-:Y:S01]  /*16460*/  @!PT LDS RZ, [RZ] ;  /* 0x00000000fffff984 */ /* 0x000fe20000000800 */
[----:B------:R-:W-:Y:S01]  /*16470*/  @!PT LDS RZ, [RZ] ;  /* 0x00000000fffff984 */ /* 0x000fe20000000800 */
[----:B------:R3:W-:Y:S01]  /*16480*/  @!P0 LDGSTS.E.BYPASS.LTC128B.128 [R180+0x7000], [R18.64] ;  /* 0x0700000012b48fae */ /* 0x0007e2000b901d46 */
[----:B------:R-:W-:Y:S02]  /*16490*/  @!P0 MOV R13, R11 ;  /* 0x0000000b000d8202 */ /* 0x000fe40000000f00 */
[----:B------:R-:W-:Y:S02]  /*164a0*/  @!P0 LEA.HI.X R29, R16, R137, R8, 0x1, P4 ;  /* 0x00000089101d8211 */ /* 0x000fe400020f0c08 */
[----:B------:R-:W-:Y:S01]  /*164b0*/  @!P0 MOV R6, c[0x0][0x1a4] ;  /* 0x0000690000068a02 */ /* 0x000fe20000000f00 */
[----:B------:R-:W-:Y:S01]  /*164c0*/  @!P0 IMAD.WIDE.U32 R12, R188, 0x50, R12 ;  /* 0x00000050bc0c8825 */ /* 0x000fe200078e000c */
[----:B------:R-:W-:Y:S01]  /*164d0*/  @!P0 MOV R5, c[0x0][0x1a4] ;  /* 0x0000690000058a02 */ /* 0x000fe20000000f00 */
[----:B------:R-:W-:Y:S01]  /*164e0*/  @P0 STS.128 [R180+0x7800], RZ ;  /* 0x007800ffb4000388 */ /* 0x000fe20000000c00 */
[----:B------:R-:W-:Y:S01]  /*164f0*/  @!P0 MOV R22, R10 ;  /* 0x0000000a00168202 */ /* 0x000fe20000000f00 */
[----:B------:R-:W-:Y:S01]  /*16500*/  @!P0 IMAD R6, R6, 0x50, RZ ;  /* 0x0000005006068824 */ /* 0x000fe200078e02ff */
[-C--:B------:R-:W-:Y:S01]  /*16510*/  @!P0 LEA R26, P3, R12, R136.reuse, 0x1 ;  /* 0x000000880c1a8211 */ /* 0x080fe200078608ff */
[----:B------:R-:W-:Y:S01]  /*16520*/  @!P0 IMAD R5, R5, 0x60, RZ ;  /* 0x0000006005058824 */ /* 0x000fe200078e02ff */
[----:B------:R-:W-:Y:S01]  /*16530*/  @!P0 MOV R23, R11 ;  /* 0x0000000b00178202 */ /* 0x000fe20000000f00 */
[----:B------:R-:W-:Y:S01]  /*16540*/  @!P0 IMAD.WIDE.U32 R10, R188, 0x60, R10 ;  /* 0x00000060bc0a8825 */ /* 0x000fe200078e000a */
[----:B------:R-:W-:Y:S01]  /*16550*/  @!P0 IADD3 R6, R6, R13, RZ ;  /* 0x0000000d06068210 */ /* 0x000fe20007ffe0ff */
[----:B------:R-:W-:Y:S01]  /*16560*/  @!PT LDS RZ, [RZ] ;  /* 0x00000000fffff984 */ /* 0x000fe20000000800 */
[----:B------:R-:W-:Y:S01]  /*16570*/  @!PT LDS RZ, [RZ] ;  /* 0x00000000fffff984 */ /* 0x000fe20000000800 */
[----:B------:R-:W-:Y:S01]  /*16580*/  @!PT LDS RZ, [RZ] ;  /* 0x00000000fffff984 */ /* 0x000fe20000000800 */
[----:B------:R4:W-:Y:S01]  /*16590*/  @!P0 LDGSTS.E.BYPASS.LTC128B.128 [R180+0x7800], [R28.64] ;  /* 0x078000001cb48fae */ /* 0x0009e2000b901d46 */
[----:B------:R-:W-:Y:S01]  /*165a0*/  @!P0 MOV R4, c[0x0][0x1a4] ;  /* 0x0000690000048a02 */ /* 0x000fe20000000f00 */
[----:B------:R-:W-:Y:S01]  /*165b0*/  @!P0 IMAD.WIDE.U32 R22, R188, 0x70, R22 ;  /* 0x00000070bc168825 */ /* 0x000fe200078e0016 */
[----:B------:R-:W-:Y:S02]  /*165c0*/  @!P0 LEA.HI.X R27, R12, R137, R6, 0x1, P3 ;  /* 0x000000890c1b8211 */ /* 0x000fe400018f0c06 */
[-C--:B------:R-:W-:Y:S01]  /*165d0*/  @!P0 LEA R24, P2, R10, R136.reuse, 0x1 ;  /* 0x000000880a188211 */ /* 0x080fe200078408ff */
[----:B------:R-:W-:Y:S01]  /*165e0*/  @!P0 IMAD R4, R4, 0x70, RZ ;  /* 0x0000007004048824 */ /* 0x000fe200078e02ff */
[----:B------:R-:W-:Y:S01]  /*165f0*/  @!P0 IADD3 R5, R5, R11, RZ ;  /* 0x0000000b05058210 */ /* 0x000fe20007ffe0ff */
[----:B------:R-:W-:Y:S01]  /*16600*/  @P0 STS.128 [R180+0x8000], RZ ;  /* 0x008000ffb4000388 */ /* 0x000fe20000000c00 */
[----:B------:R-:W-:Y:S02]  /*16610*/  @!P0 LEA R30, P1, R22, R136, 0x1 ;  /* 0x00000088161e8211 */ /* 0x000fe400078208ff */
[----:B------:R-:W-:Y:S02]  /*16620*/  @!P0 LEA.HI.X R25, R10, R137, R5, 0x1, P2 ;  /* 0x000000890a198211 */ /* 0x000fe400010f0c05 */
[----:B------:R-:W-:Y:S03]  /*16630*/  @!P0 IADD3 R4, R4, R23, RZ ;  /* 0x0000001704048210 */ /* 0x000fe60007ffe0ff */
[----:B------:R-:W-:Y:S01]  /*16640*/  @!PT LDS RZ, [RZ] ;  /* 0x00000000fffff984 */ /* 0x000fe20000000800 */
[----:B------:R-:W-:Y:S01]  /*16650*/  @!PT LDS RZ, [RZ] ;  /* 0x00000000fffff984 */ /* 0x000fe20000000800 */
[----:B------:R-:W-:Y:S01]  /*16660*/  @!PT LDS RZ, [RZ] ;  /* 0x00000000fffff984 */ /* 0x000fe20000000800 */
[----:B------:R5:W-:Y:S01]  /*16670*/  @!P0 LDGSTS.E.BYPASS.LTC128B.128 [R180+0x8000], [R14.64] ;  /* 0x080000000eb48fae */ /* 0x000be2000b901d46 */
[----:B------:R-:W-:Y:S02]  /*16680*/  @!P0 LEA.HI.X R31, R22, R137, R4, 0x1, P1 ;  /* 0x00000089161f8211 */ /* 0x000fe400008f0c04 */
[----:B------:R-:W-:Y:S05]  /*16690*/  ISETP.GE.AND P1, PT, R185, 0x2, PT ;  /* 0x00000002b900780c */ /* 0x000fea0003f26270 */
        /* <DEDUP_REMOVED lines=17> */
[----:B------:R-:W5:Y:S08]  /*167b0*/  LDSM.16.M88.4 R112, [R169+0x2800] ;  /* 0x00280000a970783b */ /* 0x000f700000000200 */
[----:B------:R-:W2:Y:S08]  /*167c0*/  LDSM.16.M88.4 R116, [R169+0x3000] ;  /* 0x00300000a974783b */ /* 0x000eb00000000200 */
[----:B------:R-:W4:Y:S08]  /*167d0*/  LDSM.16.M88.4 R120, [R169+0x3800] ;  /* 0x00380000a978783b */ /* 0x000f300000000200 */
[----:B------:R-:W1:Y:S08]  /*167e0*/  LDSM.16.M88.4 R124, [R169+0x4000] ;  /* 0x00400000a97c783b */ /* 0x000e700000000200 */
[----:B------:R-:W1:Y:S08]  /*167f0*/  LDSM.16.M88.4 R128, [R169+0x4800] ;  /* 0x00480000a980783b */ /* 0x000e700000000200 */
[----:B------:R-:W0:Y:S08]  /*16800*/  LDGDEPBAR ;  /* 0x00000000000079af */ /* 0x000e300000000000 */
[----:B------:R-:W1:Y:S08]  /*16810*/  LDSM.16.M88.4 R132, [R169+0x5000] ;  /* 0x00500000a984783b */ /* 0x000e700000000200 */
[----:B------:R-:W2:Y:S08]  /*16820*/  LDSM.16.M88.4 R64, [R169+0x5800] ;  /* 0x00580000a940783b */ /* 0x000eb00000000200 */
[----:B------:R-:W-:Y:S08]  /*16830*/  LDSM.16.M88.4 R136, [R168] ;  /* 0x00000000a888783b */ /* 0x000ff00000000200 */
[----:B------:R-:W2:Y:S08]  /*16840*/  LDSM.16.M88.4 R140, [R163+0x2000] ;  /* 0x00200000a38c783b */ /* 0x000eb00000000200 */
[----:B------:R-:W2:Y:S08]  /*16850*/  LDSM.16.M88.4 R144, [R163+0x2800] ;  /* 0x00280000a390783b */ /* 0x000eb00000000200 */
[----:B------:R-:W4:Y:S01]  /*16860*/  LDSM.16.M88.4 R148, [R163+0x3000] ;  /* 0x00300000a394783b */ /* 0x000f220000000200 */
[C---:B-1----:R-:W-:Y:S08]  /*16870*/  HMMA.16816.F32 R4, R104.reuse, R108, RZ ;  /* 0x0000006c6804723c */ /* 0x042ff000000018ff */
[C---:B------:R-:W-:Y:S01]  /*16880*/  HMMA.16816.F32 R8, R104.reuse, R110, RZ ;  /* 0x0000006e6808723c */ /* 0x040fe200000018ff */
[----:B------:R-:W-:Y:S07]  /*16890*/  LDSM.16.M88.4 R108, [R163+0x4000] ;  /* 0x00400000a36c783b */ /* 0x000fee0000000200 */
[C---:B-----5:R-:W-:Y:S08]  /*168a0*/  HMMA.16816.F32 R12, R104.reuse, R112, RZ ;  /* 0x00000070680c723c */ /* 0x060ff000000018ff */
[C---:B---3--:R-:W-:Y:S01]  /*168b0*/  HMMA.16816.F32 R16, R104.reuse, R114, RZ ;  /* 0x000000726810723c */ /* 0x048fe200000018ff */
[----:B------:R-:W-:Y:S07]  /*168c0*/  LDSM.16.M88.4 R112, [R163+0x4800] ;  /* 0x00480000a370783b */ /* 0x000fee0000000200 */
[C---:B--2---:R-:W-:Y:S08]  /*168d0*/  HMMA.16816.F32 R20, R104.reuse, R116, RZ ;  /* 0x000000746814723c */ /* 0x044ff000000018ff */
[C---:B------:R-:W-:Y:S01]  /*168e0*/  HMMA.16816.F32 R24, R104.reuse, R118, RZ ;  /* 0x000000766818723c */ /* 0x040fe200000018ff */
[----:B------:R-:W-:Y:S07]  /*168f0*/  LDSM.16.M88.4 R116, [R163+0x5000] ;  /* 0x00500000a374783b */ /* 0x000fee0000000200 */
[C---:B----4-:R-:W-:Y:S08]  /*16900*/  HMMA.16816.F32 R28, R104.reuse, R120, RZ ;  /* 0x00000078681c723c */ /* 0x050ff000000018ff */
        /* <DEDUP_REMOVED lines=101> */
[----:B------:R-:W3:Y:S01]  /*16f60*/  MUFU.TANH R226, R23 ;  /* 0x0000001700e27308 */ /* 0x000ee20000002400 */
[C---:B------:R-:W-:Y:S01]  /*16f70*/  HMMA.16816.F32 R32, R116.reuse, R10, R32 ;  /* 0x0000000a7420723c */ /* 0x040fe20000001820 */
[----:B------:R-:W1:Y:S08]  /*16f80*/  LDSM.16.M88.4 R8, [R152+0x2800] ;  /* 0x002800009808783b */ /* 0x000e700000000200 */
[----:B------:R-:W1:Y:S01]  /*16f90*/  MUFU.TANH R13, R13 ;  /* 0x0000000d000d7308 */ /* 0x000e620000002400 */
        /* <DEDUP_REMOVED lines=18> */
[----:B------:R-:W-:Y:S03]  /*170c0*/  FMUL.FTZ R38, R38, c[0x0][0x2ec] ;  /* 0x0000bb0026267a20 */ /* 0x000fe60000410000 */
[----:B------:R-:W1:Y:S01]  /*170d0*/  MUFU.TANH R197, R197 ;  /* 0x000000c500c57308 */ /* 0x000e620000002400 */
[C---:B------:R-:W-:Y:S03]  /*170e0*/  HMMA.16816.F32 R48, R116.reuse, R10, R48 ;  /* 0x0000000a7430723c */ /* 0x040fe60000001830 */
[----:B------:R-:W-:Y:S02]  /*170f0*/  FMUL.FTZ R39, R39, c[0x0][0x2ec] ;  /* 0x0000bb0027277a20 */ /* 0x000fe40000410000 */
[----:B------:R-:W-:Y:S02]  /*17100*/  FMUL.FTZ R41, R41, c[0x0][0x2ec] ;  /* 0x0000bb0029297a20 */ /* 0x000fe40000410000 */
[----:B------:R-:W-:Y:S02]  /*17110*/  FMUL.FTZ R42, R42, c[0x0][0x2ec] ;  /* 0x0000bb002a2a7a20 */ /* 0x000fe40000410000 */
[----:B------:R-:W1:Y:S01]  /*17120*/  MUFU.TANH R17, R17 ;  /* 0x0000001100117308 */ /* 0x000e620000002400 */
[C---:B-----5:R-:W-:Y:S03]  /*17130*/  HMMA.16816.F32 R52, R116.reuse, R4, R52 ;  /* 0x000000047434723c */ /* 0x060fe60000001834 */
[----:B------:R-:W-:Y:S02]  /*17140*/  FMUL.FTZ R43, R43, c[0x0][0x2ec] ;  /* 0x0000bb002b2b7a20 */ /* 0x000fe40000410000 */
[----:B------:R-:W-:Y:S02]  /*17150*/  FMUL.FTZ R8, R44, c[0x0][0x2ec] ;  /* 0x0000bb002c087a20 */ /* 0x000fe40000410000 */
[----:B------:R-:W-:Y:S02]  /*17160*/  FMUL.FTZ R45, R45, c[0x0][0x2ec] ;  /* 0x0000bb002d2d7a20 */ /* 0x000fe40000410000 */
[----:B------:R-:W1:Y:S01]  /*17170*/  MUFU.TANH R199, R18 ;  /* 0x0000001200c77308 */ /* 0x000e620000002400 */
        /* <DEDUP_REMOVED lines=17> */
[----:B------:R-:W-:Y:S01]  /*17290*/  FMUL.FTZ R57, R57, c[0x0][0x2ec] ;  /* 0x0000bb0039397a20 */ /* 0x000fe20000410000 */
[----:B-----5:R-:W5:Y:S01]  /*172a0*/  LDSM.16.M88.4 R8, [R152+0x3800] ;  /* 0x003800009808783b */ /* 0x020f620000000200 */
[----:B------:R-:W-:Y:S05]  /*172b0*/  DEPBAR.LE SB0, 0x0 ;  /* 0x000080000000791a */ /* 0x000fea0000000000 */
[----:B------:R1:W1:Y:S02]  /*172c0*/  MUFU.TANH R228, R22 ;  /* 0x0000001600e47308 */ /* 0x0002640000002400 */
[----:B------:R-:W-:Y:S08]  /*172d0*/  BAR.SYNC.DEFER_BLOCKING 0x0 ;  /* 0x0000000000007b1d */ /* 0x000ff00000010000 */
[----:B------:R-:W1:Y:S10]  /*172e0*/  MUFU.TANH R216, R216 ;  /* 0x000000d800d87308 */ /* 0x000e740000002400 */
[----:B------:R1:W1:Y:S10]  /*172f0*/  MUFU.TANH R214, R25 ;  /* 0x0000001900d67308 */ /* 0x0002740000002400 */
[----:B------:R1:W1:Y:S01]  /*17300*/  MUFU.TANH R224, R26 ;  /* 0x0000001a00e07308 */ /* 0x0002620000002400 */
[C---:B-----5:R-:W-:Y:S09]  /*17310*/  HMMA.16816.F32 R60, R116.reuse, R8, R60 ;  /* 0x00000008743c723c */ /* 0x060ff2000000183c */
[----:B------:R1:W1:Y:S01]  /*17320*/  MUFU.TANH R222, R27 ;  /* 0x0000001b00de7308 */ /* 0x0002620000002400 */
[----:B------:R-:W-:Y:S09]  /*17330*/  HMMA.16816.F32 R64, R116, R10, R64 ;  /* 0x0000000a7440723c */ /* 0x000ff20000001840 */
[----:B------:R-:W1:Y:S05]  /*17340*/  MUFU.TANH R204, R204 ;  /* 0x000000cc00cc7308 */ /* 0x000e6a0000002400 */
[----:B------:R-:W-:Y:S05]  /*17350*/  FMUL.FTZ R9, R60, c[0x0][0x2ec] ;  /* 0x0000bb003c097a20 */ /* 0x000fea0000410000 */
[----:B------:R1:W1:Y:S01]  /*17360*/  MUFU.TANH R202, R29 ;  /* 0x0000001d00ca7308 */ /* 0x0002620000002400 */
[----:B------:R-:W-:Y:S02]  /*17370*/  FMUL.FTZ R11, R61, c[0x0][0x2ec] ;  /* 0x0000bb003d0b7a20 */ /* 0x000fe40000410000 */
[----:B------:R-:W-:Y:S02]  /*17380*/  FMUL.FTZ R23, R63, c[0x0][0x2ec] ;  /* 0x0000bb003f177a20 */ /* 0x000fe40000410000 */
[----:B------:R-:W-:Y:S02]  /*17390*/  FMUL.FTZ R62, R62, c[0x0][0x2ec] ;  /* 0x0000bb003e3e7a20 */ /* 0x000fe40000410000 */
[----:B------:R-:W-:Y:S02]  /*173a0*/  FMUL.FTZ R63, R64, c[0x0][0x2ec] ;  /* 0x0000bb00403f7a20 */ /* 0x000fe40000410000 */
[----:B------:R-:W-:Y:S01]  /*173b0*/  FMUL.FTZ R60, R65, c[0x0][0x2ec] ;  /* 0x0000bb00413c7a20 */ /* 0x000fe20000410000 */
[----:B------:R1:W1:Y:S01]  /*173c0*/  MUFU.TANH R212, R30 ;  /* 0x0000001e00d47308 */ /* 0x0002620000002400 */
[----:B------:R-:W-:Y:S02]  /*173d0*/  FMUL.FTZ R37, R66, c[0x0][0x2ec] ;  /* 0x0000bb0042257a20 */ /* 0x000fe40000410000 */
[----:B------:R-:W-:Y:S07]  /*173e0*/  FMUL.FTZ R36, R67, c[0x0][0x2ec] ;  /* 0x0000bb0043247a20 */ /* 0x000fee0000410000 */
        /* <DEDUP_REMOVED lines=36> */
[----:B-1234-:R-:W-:Y:S05]  /*17630*/  IMAD.MOV.U32 R6, RZ, RZ, c[0x0][0x198] ;  /* 0x00006600ff067624 */ /* 0x01efea00078e00ff */
[----:B------:R-:W-:Y:S04]  /*17640*/  LEA R24, -R6, RZ, 0x7 ;  /* 0x000000ff06187211 */ /* 0x000fe800078e39ff */
[----:B------:R-:W-:Y:S01]  /*17650*/  SHF.R.S32.HI R25, RZ, 0x1f, R24 ;  /* 0x0000001fff197819 */ /* 0x000fe20000011418 */
        /* <DEDUP_REMOVED lines=61> */
.L_x_6979:
[----:B------:R1:W-:Y:S01]  /*17a30*/  @P0 STS.128 [R180+0x2000], RZ ;  /* 0x002000ffb4000388 */ /* 0x0003e20000000c00 */
[-C--:B------:R-:W-:Y:S01]  /*17a40*/  @!P0 IADD3 R27, P2, R174, R24.reuse, RZ ;  /* 0x00000018ae1b8210 */ /* 0x080fe20007f5e0ff */
[----:B------:R-:W-:Y:S01]  /*17a50*/  @!P0 IMAD.MOV.U32 R2, RZ, RZ, c[0x0][0x19c] ;  /* 0x00006700ff028624 */ /* 0x000fe200078e00ff */
[CC--:B------:R-:W-:Y:S01]  /*17a60*/  @!P0 LEA R3, P1, R6.reuse, R24.reuse, 0x5 ;  /* 0x0000001806038211 */ /* 0x0c0fe200078228ff */
[C---:B------:R-:W-:Y:S01]  /*17a70*/  @!P0 IMAD.WIDE.U32 R28, R6.reuse, 0x30, R24 ;  /* 0x00000030061c8825 */ /* 0x040fe200078e0018 */
[----:B------:R-:W-:Y:S02]  /*17a80*/  @!P0 MOV R38, R24 ;  /* 0x0000001800268202 */ /* 0x000fe40000000f00 */
[----:B------:R-:W-:Y:S01]  /*17a90*/  @!P0 LEA.HI.X R2, R6, R25, R2, 0x5, P1 ;  /* 0x0000001906028211 */ /* 0x000fe200008f2c02 */
[--C-:B------:R-:W-:Y:S01]  /*17aa0*/  @!P0 IMAD.X R4, R173, 0x1, R25.reuse, P2 ;  /* 0x00000001ad048824 */ /* 0x100fe200010e0619 */
[-C--:B------:R-:W-:Y:S01]  /*17ab0*/  @!P0 LEA R32, P2, R27, R182.reuse, 0x1 ;  /* 0x000000b61b208211 */ /* 0x080fe200078408ff */
[----:B------:R-:W-:Y:S01]  /*17ac0*/  @!P0 IMAD.MOV.U32 R39, RZ, RZ, R25 ;  /* 0x000000ffff278224 */ /* 0x000fe200078e0019 */
[-C--:B------:R-:W-:Y:S01]  /*17ad0*/  @!P0 LEA R30, P1, R3, R182.reuse, 0x1 ;  /* 0x000000b6031e8211 */ /* 0x080fe200078208ff */
[----:B------:R-:W-:Y:S01]  /*17ae0*/  @!P0 IMAD.MOV.U32 R26, RZ, RZ, R24 ;  /* 0x000000ffff1a8224 */ /* 0x000fe200078e0018 */
[-C--:B------:R-:W-:Y:S01]  /*17af0*/  @!P0 LEA.HI.X R33, R27, R181.reuse, R4, 0x1, P2 ;  /* 0x000000b51b218211 */ /* 0x080fe200010f0c04 */
[----:B------:R-:W-:Y:S01]  /*17b00*/  @!P0 IMAD.MOV.U32 R4, RZ, RZ, c[0x0][0x19c] ;  /* 0x00006700ff048624 */ /* 0x000fe200078e00ff */
[----:B------:R-:W-:Y:S01]  /*17b10*/  LEA R34, P2, R24, R182, 0x1 ;  /* 0x000000b618227211 */ /* 0x000fe200078408ff */
[----:B------:R-:W-:Y:S01]  /*17b20*/  @!P0 IMAD.WIDE.U32 R38, R6, 0x50, R38 ;  /* 0x0000005006268825 */ /* 0x000fe200078e0026 */
[-C--:B------:R-:W-:Y:S02]  /*17b30*/  @!P0 LEA.HI.X R31, R3, R181.reuse, R2, 0x1, P1 ;  /* 0x000000b5031f8211 */ /* 0x080fe400008f0c02 */
[----:B------:R-:W-:Y:S01]  /*17b40*/  LEA.HI.X R35, R24, R181, R25, 0x1, P2 ;  /* 0x000000b518237211 */ /* 0x000fe200010f0c19 */
[----:B------:R-:W-:Y:S01]  /*17b50*/  @!P0 IMAD.MOV.U32 R3, RZ, RZ, c[0x0][0x19c] ;  /* 0x00006700ff038624 */ /* 0x000fe200078e00ff */
[----:B------:R-:W-:Y:S01]  /*17b60*/  @!P0 LEA R8, P1, R6, R24, 0x6 ;  /* 0x0000001806088211 */ /* 0x000fe200078230ff */
[----:B------:R-:W-:Y:S02]  /*17b70*/  @!P0 IMAD R4, R4, 0x30, RZ ;  /* 0x0000003004048824 */ /* 0x000fe400078e02ff */
[----:B------:R-:W-:Y:S01]  /*17b80*/  @!PT LDS RZ, [RZ] ;  /* 0x00000000fffff984 */ /* 0x000fe20000000800 */
[----:B------:R-:W-:Y:S01]  /*17b90*/  @!PT LDS RZ, [RZ] ;  /* 0x00000000fffff984 */ /* 0x000fe20000000800 */
[----:B------:R-:W-:Y:S01]  /*17ba0*/  @!PT LDS RZ, [RZ] ;  /* 0x00000000fffff984 */ /* 0x000fe20000000800 */
[----:B------:R1:W-:Y:S01]  /*17bb0*/  @!P0 LDGSTS.E.BYPASS.LTC128B.128 [R180+0x2000], [R34.64] ;  /* 0x0200000022b48fae */ /* 0x0003e2000b901d46 */
[----:B------:R-:W-:Y:S01]  /*17bc0*/  @!P0 LEA.HI.X R3, R6, R25, R3, 0x6, P1 ;  /* 0x0000001906038211 */ /* 0x000fe200008f3403 */
[----:B------:R-:W-:Y:S01]  /*17bd0*/  @!P0 IMAD.IADD R4, R4, 0x1, R29 ;  /* 0x0000000104048824 */ /* 0x000fe200078e021d */
[CC--:B------:R-:W-:Y:S01]  /*17be0*/  @!P0 LEA R40, P1, R28.reuse, R182.reuse, 0x1 ;  /* 0x000000b61c288211 */ /* 0x0c0fe200078208ff */
[----:B------:R1:W-:Y:S01]  /*17bf0*/  @P0 STS.128 [R180+0x2800], RZ ;  /* 0x002800ffb4000388 */ /* 0x0003e20000000c00 */
[----:B------:R-:W-:Y:S02]  /*17c00*/  @!P0 IMAD.MOV.U32 R27, RZ, RZ, R25 ;  /* 0x000000ffff1b8224 */ /* 0x000fe400078e0019 */
[----:B------:R-:W-:Y:S01]  /*17c10*/  @!P0 LEA.HI.X R41, R28, R181, R4, 0x1, P1 ;  /* 0x000000b51c298211 */ /* 0x000fe200008f0c04 */
[----:B------:R-:W-:Y:S01]  /*17c20*/  @!PT LDS RZ, [RZ] ;  /* 0x00000000fffff984 */ /* 0x000fe20000000800 */
[----:B------:R-:W-:Y:S01]  /*17c30*/  @!PT LDS RZ, [RZ] ;  /* 0x00000000fffff984 */ /* 0x000fe20000000800 */
[----:B------:R-:W-:Y:S01]  /*17c40*/  @!PT LDS RZ, [RZ] ;  /* 0x00000000fffff984 */ /* 0x000fe20000000800 */
[----:B------:R1:W-:Y:S01]  /*17c50*/  @!P0 LDGSTS.E.BYPASS.LTC128B.128 [R180+0x2800], [R32.64] ;  /* 0x0280000020b48fae */ /* 0x0003e2000b901d46 */
[----:B------:R-:W-:Y:S01]  /*17c60*/  @!P0 IMAD.MOV.U32 R2, RZ, RZ, c[0x0][0x19c] ;  /* 0x00006700ff028624 */ /* 0x000fe200078e00ff */
[-C--:B------:R-:W-:Y:S01]  /*17c70*/  @!P0 LEA R42, P1, R38, R182.reuse, 0x1 ;  /* 0x000000b6262a8211 */ /* 0x080fe200078208ff */
[----:B------:R-:W-:Y:S01]  /*17c80*/  @!P0 IMAD.WIDE.U32 R26, R6, 0x60, R26 ;  /* 0x00000060061a8825 */ /* 0x000fe200078e001a */
[----:B------:R1:W-:Y:S03]  /*17c90*/  @P0 STS.128 [R180+0x3000], RZ ;  /* 0x003000ffb4000388 */ /* 0x0003e60000000c00 */
[----:B------:R-:W-:Y:S01]  /*17ca0*/  @!P0 IMAD R2, R2, 0x50, RZ ;  /* 0x0000005002028824 */ /* 0x000fe200078e02ff */
[----:B------:R-:W-:Y:S01]  /*17cb0*/  @!PT LDS RZ, [RZ] ;  /* 0x00000000fffff984 */ /* 0x000fe20000000800 */
[----:B------:R-:W-:Y:S01]  /*17cc0*/  @!PT LDS RZ, [RZ] ;  /* 0x00000000fffff984 */ /* 0x000fe20000000800 */
[----:B------:R-:W-:Y:S01]  /*17cd0*/  @!PT LDS RZ, [RZ] ;  /* 0x00000000fffff984 */ /* 0x000fe20000000800 */
[----:B------:R1:W-:Y:S01]  /*17ce0*/  @!P0 LDGSTS.E.BYPASS.LTC128B.128 [R180+0x3000], [R30.64] ;  /* 0x030000001eb48fae */ /* 0x0003e2000b901d46 */
[----:B------:R-:W-:Y:S01]  /*17cf0*/  @!P0 IMAD.WIDE.U32 R24, R6, 0x70, R24 ;  /* 0x0000007006188825 */ /* 0x000fe200078e0018 */
[-C--:B------:R-:W-:Y:S02]  /*17d00*/  @!P0 LEA R28, P2, R26, R182.reuse, 0x1 ;  /* 0x000000b61a1c8211 */ /* 0x080fe400078408ff */
[----:B------:R1:W-:Y:S01]  /*17d10*/  @P0 STS.128 [R180+0x3800], RZ ;  /* 0x003800ffb4000388 */ /* 0x0003e20000000c00 */
[----:B------:R-:W-:Y:S01]  /*17d20*/  @!P0 IADD3 R6, R2, R39, RZ ;  /* 0x0000002702068210 */ /* 0x000fe20007ffe0ff */
[----:B------:R-:W-:Y:S02]  /*17d30*/  @!P0 IMAD.MOV.U32 R2, RZ, RZ, c[0x0][0x19c] ;  /* 0x00006700ff028624 */ /* 0x000fe400078e00ff */
        /* <DEDUP_REMOVED lines=8> */
[----:B------:R-:W-:Y:S01]  /*17dc0*/  @!P0 IMAD.MOV.U32 R4, RZ, RZ, c[0x0][0x19c] ;  /* 0x00006700ff048624 */ /* 0x000fe200078e00ff */
[----:B------:R-:W-:Y:S01]  /*17dd0*/  @!P0 LEA R38, P1, R24, R182, 0x1 ;  /* 0x000000b618268211 */ /* 0x000fe200078208ff */
[----:B------:R-:W-:Y:S01]  /*17de0*/  IMAD.MOV.U32 R182, RZ, RZ, R34 ;  /* 0x000000ffffb67224 */ /* 0x000fe200078e0022 */
[----:B------:R-:W-:Y:S01]  /*17df0*/  @!P0 LEA.HI.X R3, R8, R181, R3, 0x1, P3 ;  /* 0x000000b508038211 */ /* 0x000fe200018f0c03 */
[----:B------:R-:W-:Y:S01]  /*17e00*/  @!P0 IMAD R29, R4, 0x60, RZ ;  /* 0x00000060041d8824 */ /* 0x000fe200078e02ff */
[----:B------:R-:W-:Y:S03]  /*17e10*/  @!P0 IADD3 R39, R39, R25, RZ ;  /* 0x0000001927278210 */ /* 0x000fe60007ffe0ff */
[----:B------:R-:W-:Y:S01]  /*17e20*/  @!PT LDS RZ, [RZ] ;  /* 0x00000000fffff984 */ /* 0x000fe20000000800 */
[----:B------:R-:W-:Y:S01]  /*17e30*/  @!PT LDS RZ, [RZ] ;  /* 0x00000000fffff984 */ /* 0x000fe20000000800 */
[----:B------:R-:W-:Y:S01]  /*17e40*/  @!PT LDS RZ, [RZ] ;  /* 0x00000000fffff984 */ /* 0x000fe20000000800 */
[----:B------:R1:W-:Y:S01]  /*17e50*/  @!P0 LDGSTS.E.BYPASS.LTC128B.128 [R180+0x4000], [R2.64] ;  /* 0x0400000002b48fae */ /* 0x0003e2000b901d46 */
[-C--:B------:R-:W-:Y:S01]  /*17e60*/  @!P0 LEA.HI.X R39, R24, R181.reuse, R39, 0x1, P1 ;  /* 0x000000b518278211 */ /* 0x080fe200008f0c27 */
[----:B------:R-:W-:Y:S02]  /*17e70*/  @!P0 IMAD.IADD R29, R29, 0x1, R27 ;  /* 0x000000011d1d8824 */ /* 0x000fe400078e021b */
        /* <DEDUP_REMOVED lines=18> */
.L_x_6978:
[----:B--234-:R-:W-:Y:S04]  /*17fa0*/  IADD3 R61, R185, -0x1, RZ ;  /* 0xffffffffb93d7810 */ /* 0x01cfe80007ffe0ff */
        /* <DEDUP_REMOVED lines=48> */
[C---:B------:R-:W-:Y:S02]  /*182b0*/  FFMA.FTZ R139, R0.reuse, R10, R139 ;  /* 0x0000000a008b7223 */ /* 0x040fe4000001008b */
[C---:B------:R-:W-:Y:S02]  /*182c0*/  FFMA.FTZ R145, R0.reuse, R8, R145 ;  /* 0x0000000800917223 */ /* 0x040fe40000010091 */
[CC--:B------:R-:W-:Y:S02]  /*182d0*/  FFMA.FTZ R191, R0.reuse, R4.reuse, R191 ;  /* 0x0000000400bf7223 */ /* 0x0c0fe400000100bf */
[C---:B------:R-:W-:Y:S01]  /*182e0*/  FFMA.FTZ R149, R0.reuse, R4, R149 ;  /* 0x0000000400957223 */ /* 0x040fe20000010095 */
[----:B------:R-:W-:Y:S01]  /*182f0*/  FMNMX.FTZ R4, R143, R103, !PT ;  /* 0x000000678f047209 */ /* 0x000fe20007810000 */
[C---:B------:R-:W-:Y:S02]  /*18300*/  FFMA.FTZ R141, R0.reuse, R8, R141 ;  /* 0x00000008008d7223 */ /* 0x040fe4000001008d */
[C---:B------:R-:W-:Y:S01]  /*18310*/  FFMA.FTZ R151, R0.reuse, R6, R151 ;  /* 0x0000000600977223 */ /* 0x040fe20000010097 */
[----:B------:R-:W-:Y:S01]  /*18320*/  FMNMX.FTZ R4, R145, R4, !PT ;  /* 0x0000000491047209 */ /* 0x000fe20007810000 */
[C---:B------:R-:W-:Y:S01]  /*18330*/  FFMA.FTZ R147, R0.reuse, R6, R147 ;  /* 0x0000000600937223 */ /* 0x040fe20000010093 */
[----:B------:R-:W-:Y:S01]  /*18340*/  FMNMX.FTZ R6, R139, R102, !PT ;  /* 0x000000668b067209 */ /* 0x000fe20007810000 */
[CC--:B------:R-:W-:Y:S01]  /*18350*/  FFMA.FTZ R195, R0.reuse, R3.reuse, R195 ;  /* 0x0000000300c37223 */ /* 0x0c0fe200000100c3 */
        /* <DEDUP_REMOVED lines=12> */
[----:B------:R-:W-:Y:S01]  /*18420*/  FMNMX.FTZ R4, R16, R19, !PT ;  /* 0x0000001310047209 */ /* 0x000fe20007810000 */
[CC--:B------:R-:W-:Y:S01]  /*18430*/  FFMA.FTZ R222, R0.reuse, R47.reuse, R222 ;  /* 0x0000002f00de7223 */ /* 0x0c0fe200000100de */
[----:B------:R-:W-:Y:S01]  /*18440*/  FMNMX.FTZ R19, R193, R6, !PT ;  /* 0x00000006c1137209 */ /* 0x000fe20007810000 */
[----:B------:R-:W-:Y:S01]  /*18450*/  FFMA.FTZ R214, R0, R47, R214 ;  /* 0x0000002f00d67223 */ /* 0x000fe200000100d6 */
[----:B------:R-:W-:Y:S01]  /*18460*/  IADD3 R3, R2, 0x58, RZ ;  /* 0x0000005802037810 */ /* 0x000fe20007ffe0ff */
[----:B------:R-:W-:Y:S01]  /*18470*/  FFMA.FTZ R212, R0, R45, R212 ;  /* 0x0000002d00d47223 */ /* 0x000fe200000100d4 */
[----:B------:R-:W-:Y:S01]  /*18480*/  FMNMX.FTZ R47, R24, R19, !PT ;  /* 0x00000013182f7209 */ /* 0x000fe20007810000 */
[C---:B------:R-:W-:Y:S01]  /*18490*/  FFMA.FTZ R204, R0.reuse, R45, R204 ;  /* 0x0000002d00cc7223 */ /* 0x040fe200000100cc */
[----:B------:R-:W-:Y:S01]  /*184a0*/  FMNMX.FTZ R45, R199, R4, !PT ;  /* 0x00000004c72d7209 */ /* 0x000fe20007810000 */
[C---:B------:R-:W-:Y:S01]  /*184b0*/  FFMA.FTZ R228, R0.reuse, R53, R228 ;  /* 0x0000003500e47223 */ /* 0x040fe200000100e4 */
[----:B------:R-:W-:Y:S01]  /*184c0*/  I2F R3, R3 ;  /* 0x0000000300037306 */ /* 0x000fe20000201400 */
[----:B------:R-:W-:Y:S01]  /*184d0*/  FFMA.FTZ R32, R0, R32, R17 ;  /* 0x0000002000207223 */ /* 0x000fe20000010011 */
[----:B------:R-:W-:Y:S01]  /*184e0*/  IADD3 R13, R2, 0x59, RZ ;  /* 0x00000059020d7810 */ /* 0x000fe20007ffe0ff */
[-C--:B------:R-:W-:Y:S01]  /*184f0*/  FFMA.FTZ R210, R0, R43.reuse, R210 ;  /* 0x0000002b00d27223 */ /* 0x080fe200000100d2 */
[----:B------:R-:W-:Y:S01]  /*18500*/  IADD3 R4, R2, 0x69, RZ ;  /* 0x0000006902047810 */ /* 0x000fe20007ffe0ff */
[----:B------:R-:W-:Y:S01]  /*18510*/  FFMA.FTZ R202, R0, R43, R202 ;  /* 0x0000002b00ca7223 */ /* 0x000fe200000100ca */
[----:B------:R-:W-:Y:S01]  /*18520*/  FMNMX.FTZ R43, R26, R45, !PT ;  /* 0x0000002d1a2b7209 */ /* 0x000fe20007810000 */
[----:B------:R-:W-:Y:S01]  /*18530*/  FFMA.FTZ R220, R0, R53, R220 ;  /* 0x0000003500dc7223 */ /* 0x000fe200000100dc */
[----:B------:R-:W-:Y:S01]  /*18540*/  FMNMX.FTZ R45, R34, R47, !PT ;  /* 0x0000002f222d7209 */ /* 0x000fe20007810000 */
[----:B------:R-:W-:Y:S01]  /*18550*/  FFMA.FTZ R226, R0, R51, R226 ;  /* 0x0000003300e27223 */ /* 0x000fe200000100e2 */
[----:B------:R-:W1:Y:S01]  /*18560*/  I2F R13, R13 ;  /* 0x0000000d000d7306 */ /* 0x000e620000201400 */
[----:B------:R-:W-:Y:S01]  /*18570*/  FMNMX.FTZ R43, R228, R43, !PT ;  /* 0x0000002be42b7209 */ /* 0x000fe20007810000 */
[----:B------:R-:W-:Y:S01]  /*18580*/  FFMA.FTZ R218, R0, R51, R218 ;  /* 0x0000003300da7223 */ /* 0x000fe200000100da */
[----:B------:R-:W-:Y:S01]  /*18590*/  FMNMX.FTZ R45, R32, R45, !PT ;  /* 0x0000002d202d7209 */ /* 0x000fe20007810000 */
[----:B------:R-:W-:Y:S01]  /*185a0*/  FFMA.FTZ R224, R0, R49, R224 ;  /* 0x0000003100e07223 */ /* 0x000fe200000100e0 */
[----:B------:R-:W-:Y:S01]  /*185b0*/  FMNMX.FTZ R43, R226, R43, !PT ;  /* 0x0000002be22b7209 */ /* 0x000fe20007810000 */
[-C--:B------:R-:W-:Y:S01]  /*185c0*/  FFMA.FTZ R208, R0, R41.reuse, R208 ;  /* 0x0000002900d07223 */ /* 0x080fe200000100d0 */
[----:B------:R-:W-:Y:S01]  /*185d0*/  IADD3 R15, R2, 0x60, RZ ;  /* 0x00000060020f7810 */ /* 0x000fe20007ffe0ff */
[----:B------:R-:W-:Y:S01]  /*185e0*/  FFMA.FTZ R200, R0, R41, R200 ;  /* 0x0000002900c87223 */ /* 0x000fe200000100c8 */
[----:B------:R-:W-:Y:S01]  /*185f0*/  FMNMX.FTZ R41, R220, R45, !PT ;  /* 0x0000002ddc297209 */ /* 0x000fe20007810000 */
[----:B------:R-:W-:Y:S01]  /*18600*/  FFMA.FTZ R216, R0, R49, R216 ;  /* 0x0000003100d87223 */ /* 0x000fe200000100d8 */
[----:B------:R-:W-:Y:S01]  /*18610*/  IADD3 R17, R2, 0x61, RZ ;  /* 0x0000006102117810 */ /* 0x000fe20007ffe0ff */
[CC--:B------:R-:W-:Y:S01]  /*18620*/  FFMA.FTZ R206, R0.reuse, R39.reuse, R206 ;  /* 0x0000002700ce7223 */ /* 0x0c0fe200000100ce */
[----:B------:R-:W2:Y:S01]  /*18630*/  I2F R15, R15 ;  /* 0x0000000f000f7306 */ /* 0x000ea20000201400 */
[----:B------:R-:W-:Y:S01]  /*18640*/  FFMA.FTZ R144, R0, R39, R144 ;  /* 0x0000002700907223 */ /* 0x000fe20000010090 */
[----:B------:R-:W-:Y:S01]  /*18650*/  FMNMX.FTZ R39, R224, R43, !PT ;  /* 0x0000002be0277209 */ /* 0x000fe20007810000 */
[----:B------:R-:W-:Y:S01]  /*18660*/  FFMA.FTZ R196, R0, R33, R196 ;  /* 0x0000002100c47223 */ /* 0x000fe200000100c4 */
[----:B------:R-:W-:Y:S01]  /*18670*/  FMNMX.FTZ R41, R218, R41, !PT ;  /* 0x00000029da297209 */ /* 0x000fe20007810000 */
[----:B------:R-:W-:Y:S01]  /*18680*/  FFMA.FTZ R192, R0, R33, R192 ;  /* 0x0000002100c07223 */ /* 0x000fe200000100c0 */
[----:B------:R-:W-:Y:S01]  /*18690*/  FMNMX.FTZ R39, R222, R39, !PT ;  /* 0x00000027de277209 */ /* 0x000fe20007810000 */
[----:B------:R-:W-:Y:S01]  /*186a0*/  FFMA.FTZ R198, R0, R35, R198 ;  /* 0x0000002300c67223 */ /* 0x000fe200000100c6 */
[----:B------:R-:W-:Y:S01]  /*186b0*/  FMNMX.FTZ R41, R216, R41, !PT ;  /* 0x00000029d8297209 */ /* 0x000fe20007810000 */
[----:B------:R-:W-:Y:S01]  /*186c0*/  FFMA.FTZ R194, R0, R35, R194 ;  /* 0x0000002300c27223 */ /* 0x000fe200000100c2 */
[----:B------:R-:W3:Y:S01]  /*186d0*/  I2F R17, R17 ;  /* 0x0000001100117306 */ /* 0x000ee20000201400 */
[----:B------:R-:W-:Y:S01]  /*186e0*/  FMNMX.FTZ R39, R212, R39, !PT ;  /* 0x00000027d4277209 */ /* 0x000fe20007810000 */
[----:B------:R-:W-:Y:S01]  /*186f0*/  LDSM.16.MT88.4 R44, [R160+0x6000] ;  /* 0x00600000a02c783b */ /* 0x000fe20000004200 */
[----:B------:R-:W-:Y:S01]  /*18700*/  FMNMX.FTZ R41, R214, R41, !PT ;  /* 0x00000029d6297209 */ /* 0x000fe20007810000 */
[----:B-1----:R-:W-:Y:S01]  /*18710*/  FFMA.FTZ R128, R0, R13, R128 ;  /* 0x0000000d00807223 */ /* 0x002fe20000010080 */
[----:B------:R-:W-:Y:S01]  /*18720*/  FMNMX.FTZ R33, R210, R39, !PT ;  /* 0x00000027d2217209 */ /* 0x000fe20007810000 */
[----:B------:R-:W-:Y:S01]  /*18730*/  FFMA.FTZ R120, R0, R13, R120 ;  /* 0x0000000d00787223 */ /* 0x000fe20000010078 */
[----:B------:R-:W-:Y:S01]  /*18740*/  FMNMX.FTZ R39, R204, R41, !PT ;  /* 0x00000029cc277209 */ /* 0x000fe20007810000 */
[----:B------:R-:W-:Y:S01]  /*18750*/  FFMA.FTZ R148, R0, R29, R148 ;  /* 0x0000001d00947223 */ /* 0x000fe20000010094 */
[----:B------:R-:W-:Y:S01]  /*18760*/  FMNMX.FTZ R33, R208, R33, !PT ;  /* 0x00000021d0217209 */ /* 0x000fe20007810000 */
[----:B------:R-:W1:Y:S01]  /*18770*/  I2F R35, R4 ;  /* 0x0000000400237306 */ /* 0x000e620000201400 */
        /* <DEDUP_REMOVED lines=14> */
[----:B------:R-:W-:Y:S01]  /*18860*/  IADD3 R19, R2, 0x68, RZ ;  /* 0x0000006802137810 */ /* 0x000fe20007ffe0ff */
[----:B------:R-:W-:Y:S01]  /*18870*/  LDSM.16.MT88.4 R48, [R164+0x6800] ;  /* 0x00680000a430783b */ /* 0x000fe20000004200 */
[----:B------:R-:W-:Y:S01]  /*18880*/  FMNMX.FTZ R29, R150, R29, !PT ;  /* 0x0000001d961d7209 */ /* 0x000fe20007810000 */
[----:B--2---:R-:W-:Y:S01]  /*18890*/  FFMA.FTZ R118, R0, R15, R7 ;  /* 0x0000000f00767223 */ /* 0x004fe20000010007 */
[----:B------:R-:W-:Y:S01]  /*188a0*/  FMNMX.FTZ R27, R192, R33, !PT ;  /* 0x00000021c01b7209 */ /* 0x000fe20007810000 */
[----:B---3--:R-:W-:Y:S01]  /*188b0*/  FFMA.FTZ R58, R0, R17, R5 ;  /* 0x00000011003a7223 */ /* 0x008fe20000010005 */
[----:B------:R-:W2:Y:S01]  /*188c0*/  I2F R19, R19 ;  /* 0x0000001300137306 */ /* 0x000ea20000201400 */
[----:B------:R-:W-:Y:S01]  /*188d0*/  FMNMX.FTZ R25, R148, R29, !PT ;  /* 0x0000001d94197209 */ /* 0x000fe20007810000 */
[----:B------:R-:W-:Y:S01]  /*188e0*/  FFMA.FTZ R130, R0, R3, R130 ;  /* 0x0000000300827223 */ /* 0x000fe20000010082 */
[----:B------:R-:W-:Y:S01]  /*188f0*/  FMNMX.FTZ R27, R146, R27, !PT ;  /* 0x0000001b921b7209 */ /* 0x000fe20007810000 */
[----:B------:R-:W-:Y:S01]  /*18900*/  FFMA.FTZ R126, R0, R3, R126 ;  /* 0x00000003007e7223 */ /* 0x000fe2000001007e */
[----:B------:R-:W-:Y:S01]  /*18910*/  IADD3 R6, R2, 0x70, RZ ;  /* 0x0000007002067810 */ /* 0x000fe20007ffe0ff */
[----:B------:R-:W-:Y:S01]  /*18920*/  LDSM.16.MT88.4 R52, [R162+0x6800] ;  /* 0x00680000a234783b */ /* 0x000fe20000004200 */
[----:B------:R-:W-:Y:S01]  /*18930*/  FMNMX.FTZ R25, R140, R25, !PT ;  /* 0x000000198c197209 */ /* 0x000fe20007810000 */
[----:B------:R-:W-:Y:S01]  /*18940*/  FFMA.FTZ R114, R0, R15, R114 ;  /* 0x0000000f00727223 */ /* 0x000fe20000010072 */
[----:B------:R-:W-:Y:S01]  /*18950*/  FMNMX.FTZ R27, R142, R27, !PT ;  /* 0x0000001b8e1b7209 */ /* 0x000fe20007810000 */
[----:B------:R-:W3:Y:S01]  /*18960*/  I2F R31, R6 ;  /* 0x00000006001f7306 */ /* 0x000ee20000201400 */
[----:B------:R-:W-:Y:S01]  /*18970*/  FMNMX.FTZ R25, R138, R25, !PT ;  /* 0x000000198a197209 */ /* 0x000fe20007810000 */
[----:B------:R-:W-:Y:S01]  /*18980*/  FFMA.FTZ R112, R0, R17, R112 ;  /* 0x0000001100707223 */ /* 0x000fe20000010070 */
[----:B------:R-:W-:Y:S01]  /*18990*/  FMNMX.FTZ R27, R134, R27, !PT ;  /* 0x0000001b861b7209 */ /* 0x000fe20007810000 */
[----:B-1----:R-:W-:Y:S01]  /*189a0*/  FFMA.FTZ R116, R0, R35, R21 ;  /* 0x0000002300747223 */ /* 0x002fe20000010015 */
[----:B------:R-:W-:Y:S01]  /*189b0*/  IADD3 R4, R2, 0x78, RZ ;  /* 0x0000007802047810 */ /* 0x000fe20007ffe0ff */
[----:B------:R-:W-:Y:S01]  /*189c0*/  LDSM.16.MT88.4 R12, [R164+0x6000] ;  /* 0x00600000a40c783b */ /* 0x000fe20000004200 */
[----:B------:R-:W-:Y:S01]  /*189d0*/  FMNMX.FTZ R25, R130, R25, !PT ;  /* 0x0000001982197209 */ /* 0x000fe20007810000 */
[----:B------:R-:W-:Y:S01]  /*189e0*/  FFMA.FTZ R62, R0, R62, R11 ;  /* 0x0000003e003e7223 */ /* 0x000fe2000001000b */
[----:B------:R-:W-:Y:S01]  /*189f0*/  FMNMX.FTZ R27, R132, R27, !PT ;  /* 0x0000001b841b7209 */ /* 0x000fe20007810000 */
[----:B------:R-:W-:Y:S01]  /*18a00*/  FFMA.FTZ R106, R0, R35, R106 ;  /* 0x00000023006a7223 */ /* 0x000fe2000001006a */
[----:B------:R-:W1:Y:S01]  /*18a10*/  I2F R4, R4 ;  /* 0x0000000400047306 */ /* 0x000e620000201400 */
[----:B------:R-:W-:Y:S02]  /*18a20*/  IADD3 R3, R2, 0x79, RZ ;  /* 0x0000007902037810 */ /* 0x000fe40007ffe0ff */
[----:B------:R-:W-:Y:S01]  /*18a30*/  FMNMX.FTZ R25, R128, R25, !PT ;  /* 0x0000001980197209 */ /* 0x000fe20007810000 */
[----:B------:R-:W-:Y:S01]  /*18a40*/  LDSM.16.MT88.4 R20, [R162+0x6000] ;  /* 0x00600000a214783b */ /* 0x000fe20000004200 */
[----:B------:R-:W-:Y:S01]  /*18a50*/  FMNMX.FTZ R27, R126, R27, !PT ;  /* 0x0000001b7e1b7209 */ /* 0x000fe20007810000 */
[----:B--2---:R-:W-:Y:S01]  /*18a60*/  FFMA.FTZ R56, R0, R19, R56 ;  /* 0x0000001300387223 */ /* 0x004fe20000010038 */
[----:B------:R-:W-:Y:S01]  /*18a70*/  FMNMX.FTZ R25, R118, R25, !PT ;  /* 0x0000001976197209 */ /* 0x000fe20007810000 */
[----:B------:R-:W-:Y:S01]  /*18a80*/  FFMA.FTZ R110, R0, R19, R110 ;  /* 0x00000013006e7223 */ /* 0x000fe2000001006e */
[----:B------:R-:W-:Y:S01]  /*18a90*/  FMNMX.FTZ R27, R120, R27, !PT ;  /* 0x0000001b781b7209 */ /* 0x000fe20007810000 */
[----:B------:R-:W2:Y:S01]  /*18aa0*/  I2F R3, R3 ;  /* 0x0000000300037306 */ /* 0x000ea20000201400 */
[----:B------:R-:W-:Y:S02]  /*18ab0*/  FMNMX.FTZ R25, R58, R25, !PT ;  /* 0x000000193a197209 */ /* 0x000fe40007810000 */
[----:B------:R-:W-:Y:S01]  /*18ac0*/  FMNMX.FTZ R27, R114, R27, !PT ;  /* 0x0000001b721b7209 */ /* 0x000fe20007810000 */
[----:B---3--:R-:W-:Y:S01]  /*18ad0*/  FFMA.FTZ R104, R0, R31, R104 ;  /* 0x0000001f00687223 */ /* 0x008fe20000010068 */
[----:B------:R-:W-:Y:S01]  /*18ae0*/  FMNMX.FTZ R25, R56, R25, !PT ;  /* 0x0000001938197209 */ /* 0x000fe20007810000 */
[----:B------:R-:W-:Y:S01]  /*18af0*/  FFMA.FTZ R64, R0, R31, R9 ;  /* 0x0000001f00407223 */ /* 0x000fe20000010009 */
[----:B------:R-:W-:Y:S01]  /*18b00*/  FMNMX.FTZ R27, R112, R27, !PT ;  /* 0x0000001b701b7209 */ /* 0x000fe20007810000 */
[----:B------:R-:W-:Y:S01]  /*18b10*/  LDSM.16.MT88.4 R28, [R161+0x6000] ;  /* 0x00600000a11c783b */ /* 0x000fe20000004200 */
[----:B------:R-:W-:Y:S02]  /*18b20*/  FMNMX.FTZ R25, R116, R25, !PT ;  /* 0x0000001974197209 */ /* 0x000fe40007810000 */
[----:B------:R-:W-:Y:S02]  /*18b30*/  FMNMX.FTZ R27, R110, R27, !PT ;  /* 0x0000001b6e1b7209 */ /* 0x000fe40007810000 */
[----:B------:R-:W-:Y:S01]  /*18b40*/  FMNMX.FTZ R25, R104, R25, !PT ;  /* 0x0000001968197209 */ /* 0x000fe20007810000 */
[-C--:B-1----:R-:W-:Y:S01]  /*18b50*/  FFMA.FTZ R37, R0, R4.reuse, R37 ;  /* 0x0000000400257223 */ /* 0x082fe20000010025 */
[----:B------:R-:W-:Y:S01]  /*18b60*/  FMNMX.FTZ R27, R106, R27, !PT ;  /* 0x0000001b6a1b7209 */ /* 0x000fe20007810000 */
[----:B------:R-:W-:Y:S01]  /*18b70*/  FFMA.FTZ R63, R0, R4, R63 ;  /* 0x00000004003f7223 */ /* 0x000fe2000001003f */
[----:B------:R-:W-:Y:S02]  /*18b80*/  FMNMX.FTZ R2, R66, R25, !PT ;  /* 0x0000001942027209 */ /* 0x000fe40007810000 */
[----:B------:R-:W-:Y:S02]  /*18b90*/  FMNMX.FTZ R27, R64, R27, !PT ;  /* 0x0000001b401b7209 */ /* 0x000fe40007810000 */
[----:B------:R-:W-:Y:S02]  /*18ba0*/  FMNMX.FTZ R7, R37, R2, !PT ;  /* 0x0000000225077209 */ /* 0x000fe40007810000 */
[----:B------:R-:W-:Y:S01]  /*18bb0*/  FMNMX.FTZ R2, R62, R27, !PT ;  /* 0x0000001b3e027209 */ /* 0x000fe20007810000 */
[CC--:B--2---:R-:W-:Y:S02]  /*18bc0*/  FFMA.FTZ R36, R0.reuse, R3.reuse, R36 ;  /* 0x0000000300247223 */ /* 0x0c4fe40000010024 */
[----:B------:R-:W-:Y:S03]  /*18bd0*/  FFMA.FTZ R60, R0, R3, R60 ;  /* 0x00000003003c7223 */ /* 0x000fe6000001003c */
        /* <DEDUP_REMOVED lines=16> */
[C---:B------:R-:W-:Y:S01]  /*18ce0*/  FMUL.FTZ R65, R3.reuse, c[0x0][0x23c] ;  /* 0x00008f0003417a20 */ /* 0x040fe20000410000 */
[C---:B------:R-:W-:Y:S01]  /*18cf0*/  FSETP.NEU.FTZ.AND P0, PT, R3.reuse, -INF , PT ;  /* 0xff8000000300780b */ /* 0x040fe20003f1d000 */
[----:B------:R-:W1:Y:S01]  /*18d00*/  MUFU.EX2 R38, R38 ;  /* 0x0000002600267308 */ /* 0x000e620000000800 */
[----:B------:R-:W-:Y:S02]  /*18d10*/  FADD.FTZ R4, -R3, R102 ;  /* 0x0000006603047221 */ /* 0x000fe40000010100 */
[----:B------:R-:W-:Y:S01]  /*18d20*/  FSEL R65, R65, RZ, P0 ;  /* 0x000000ff41417208 */ /* 0x000fe20000000000 */
[--C-:B------:R-:W-:Y:S01]  /*18d30*/  FFMA.FTZ R25, R16, c[0x0][0x23c], -R103.reuse ;  /* 0x00008f0010197a23 */ /* 0x100fe20000010867 */
[----:B------:R-:W-:Y:S01]  /*18d40*/  ISETP.GT.AND P0, PT, R185, 0x1, PT ;  /* 0x00000001b900780c */ /* 0x000fe20003f04270 */
[----:B------:R-:W-:Y:S01]  /*18d50*/  FFMA.FTZ R129, R118, c[0x0][0x23c], -R103 ;  /* 0x00008f0076817a23 */ /* 0x000fe20000010867 */
[----:B------:R-:W-:Y:S01]  /*18d60*/  MOV R185, R61 ;  /* 0x0000003d00b97202 */ /* 0x000fe20000000f00 */
[----:B------:R-:W-:Y:S02]  /*18d70*/  FFMA.FTZ R57, R32, c[0x0][0x23c], -R65 ;  /* 0x00008f0020397a23 */ /* 0x000fe40000010841 */
[----:B------:R-:W-:Y:S02]  /*18d80*/  FFMA.FTZ R118, R58, c[0x0][0x23c], -R103 ;  /* 0x00008f003a767a23 */ /* 0x000fe40000010867 */
[----:B------:R-:W-:Y:S01]  /*18d90*/  MUFU.EX2 R129, R129 ;  /* 0x0000008100817308 */ /* 0x000fe20000000800 */
[----:B------:R-:W-:Y:S02]  /*18da0*/  FFMA.FTZ R127, R120, c[0x0][0x23c], -R65 ;  /* 0x00008f00787f7a23 */ /* 0x000fe40000010841 */
[----:B------:R-:W-:Y:S02]  /*18db0*/  FFMA.FTZ R120, R56, c[0x0][0x23c], -R103 ;  /* 0x00008f0038787a23 */ /* 0x000fe40000010867 */
[----:B------:R-:W-:Y:S02]  /*18dc0*/  FMUL.FTZ R39, R4, c[0x0][0x23c] ;  /* 0x00008f0004277a20 */ /* 0x000fe40000410000 */
[----:B------:R-:W-:Y:S02]  /*18dd0*/  FFMA.FTZ R33, R24, c[0x0][0x23c], -R65 ;  /* 0x00008f0018217a23 */ /* 0x000fe40000010841 */
[--C-:B------:R-:W-:Y:S01]  /*18de0*/  FFMA.FTZ R195, R195, c[0x0][0x23c], -R103.reuse ;  /* 0x00008f00c3c37a23 */ /* 0x100fe20000010867 */
[----:B------:R-:W-:Y:S01]  /*18df0*/  MUFU.EX2 R127, R127 ;  /* 0x0000007f007f7308 */ /* 0x000fe20000000800 */
[--C-:B------:R-:W-:Y:S02]  /*18e00*/  FFMA.FTZ R121, R140, c[0x0][0x23c], -R103.reuse ;  /* 0x00008f008c797a23 */ /* 0x100fe40000010867 */
[C---:B-1----:R-:W-:Y:S02]  /*18e10*/  FMUL.FTZ R10, R38.reuse, R94 ;  /* 0x0000005e260a7220 */ /* 0x042fe40000410000 */
[C---:B------:R-:W-:Y:S02]  /*18e20*/  FMUL.FTZ R11, R38.reuse, R95 ;  /* 0x0000005f260b7220 */ /* 0x040fe40000410000 */
[C---:B------:R-:W-:Y:S02]  /*18e30*/  FMUL.FTZ R18, R38.reuse, R86 ;  /* 0x0000005626127220 */ /* 0x040fe40000410000 */
[C---:B------:R-:W-:Y:S01]  /*18e40*/  FMUL.FTZ R19, R38.reuse, R87 ;  /* 0x0000005726137220 */ /* 0x040fe20000410000 */
[----:B------:R-:W1:Y:S01]  /*18e50*/  MUFU.EX2 R39, R39 ;  /* 0x0000002700277308 */ /* 0x000e620000000800 */
        /* <DEDUP_REMOVED lines=13> */
[--C-:B------:R-:W-:Y:S02]  /*18f30*/  FFMA.FTZ R108, R147, c[0x0][0x23c], -R65.reuse ;  /* 0x00008f00936c7a23 */ /* 0x100fe40000010841 */
[--C-:B------:R-:W-:Y:S02]  /*18f40*/  FFMA.FTZ R105, R149, c[0x0][0x23c], -R65.reuse ;  /* 0x00008f0095697a23 */ /* 0x100fe40000010841 */
[C---:B-1----:R-:W-:Y:S02]  /*18f50*/  FMUL.FTZ R8, R39.reuse, R92 ;  /* 0x0000005c27087220 */ /* 0x042fe40000410000 */
[C---:B------:R-:W-:Y:S01]  /*18f60*/  FMUL.FTZ R16, R39.reuse, R84 ;  /* 0x0000005427107220 */ /* 0x040fe20000410000 */
[----:B------:R-:W1:Y:S01]  /*18f70*/  MUFU.EX2 R111, R111 ;  /* 0x0000006f006f7308 */ /* 0x000e620000000800 */
[C---:B------:R-:W-:Y:S02]  /*18f80*/  FMUL.FTZ R17, R39.reuse, R85 ;  /* 0x0000005527117220 */ /* 0x040fe40000410000 */
[----:B------:R-:W-:Y:S01]  /*18f90*/  LDSM.16.MT88.4 R84, [R162+0x9800] ;  /* 0x00980000a254783b */ /* 0x000fe20000004200 */
[C---:B------:R-:W-:Y:S02]  /*18fa0*/  FMUL.FTZ R5, R39.reuse, R97 ;  /* 0x0000006127057220 */ /* 0x040fe40000410000 */
[C---:B------:R-:W-:Y:S02]  /*18fb0*/  FMUL.FTZ R32, R39.reuse, R68 ;  /* 0x0000004427207220 */ /* 0x040fe40000410000 */
[C---:B------:R-:W-:Y:S02]  /*18fc0*/  FMUL.FTZ R4, R39.reuse, R96 ;  /* 0x0000006027047220 */ /* 0x040fe40000410000 */
[----:B------:R-:W-:Y:S01]  /*18fd0*/  MUFU.EX2 R107, R107 ;  /* 0x0000006b006b7308 */ /* 0x000fe20000000800 */
[C---:B------:R-:W-:Y:S02]  /*18fe0*/  FMUL.FTZ R9, R39.reuse, R93 ;  /* 0x0000005d27097220 */ /* 0x040fe40000410000 */
[----:B------:R-:W-:Y:S02]  /*18ff0*/  FMUL.FTZ R24, R39, R76 ;  /* 0x0000004c27187220 */ /* 0x000fe40000410000 */
[----:B------:R-:W-:Y:S02]  /*19000*/  FFMA.FTZ R76, R214, c[0x0][0x23c], -R65 ;  /* 0x00008f00d64c7a23 */ /* 0x000fe40000010841 */
[--C-:B------:R-:W-:Y:S02]  /*19010*/  FFMA.FTZ R138, R138, c[0x0][0x23c], -R103.reuse ;  /* 0x00008f008a8a7a23 */ /* 0x100fe40000010867 */
[--C-:B------:R-:W-:Y:S01]  /*19020*/  FFMA.FTZ R130, R130, c[0x0][0x23c], -R103.reuse ;  /* 0x00008f0082827a23 */ /* 0x100fe20000010867 */
[----:B------:R-:W2:Y:S01]  /*19030*/  MUFU.EX2 R102, R102 ;  /* 0x0000006600667308 */ /* 0x000ea20000000800 */
[----:B------:R-:W-:Y:S02]  /*19040*/  FFMA.FTZ R123, R128, c[0x0][0x23c], -R103 ;  /* 0x00008f00807b7a23 */ /* 0x000fe40000010867 */
[--C-:B------:R-:W-:Y:S01]  /*19050*/  FFMA.FTZ R125, R134, c[0x0][0x23c], -R65.reuse ;  /* 0x00008f00867d7a23 */ /* 0x100fe20000010841 */
[C---:B-1----:R-:W-:Y:S01]  /*19060*/  F2FP.PACK_AB R41, R111.reuse, R122 ;  /* 0x0000007a6f29723e */ /* 0x042fe200000000ff */
[--C-:B------:R-:W-:Y:S02]  /*19070*/  FFMA.FTZ R128, R132, c[0x0][0x23c], -R65.reuse ;  /* 0x00008f0084807a23 */ /* 0x100fe40000010841 */
[----:B------:R-:W-:Y:S02]  /*19080*/  FFMA.FTZ R126, R126, c[0x0][0x23c], -R65 ;  /* 0x00008f007e7e7a23 */ /* 0x000fe40000010841 */
[----:B------:R-:W-:Y:S01]  /*19090*/  FFMA.FTZ R122, R38, R189, R122 ;  /* 0x000000bd267a7223 */ /* 0x000fe2000001007a */
[----:B------:R-:W-:Y:S01]  /*190a0*/  MUFU.EX2 R124, R124 ;  /* 0x0000007c007c7308 */ /* 0x000fe20000000800 */
[--C-:B------:R-:W-:Y:S02]  /*190b0*/  FFMA.FTZ R67, R26, c[0x0][0x23c], -R103.reuse ;  /* 0x00008f001a437a23 */ /* 0x100fe40000010867 */
[----:B------:R-:W-:Y:S02]  /*190c0*/  FMUL.FTZ R26, R38, R78 ;  /* 0x0000004e261a7220 */ /* 0x000fe40000410000 */
[--C-:B------:R-:W-:Y:S02]  /*190d0*/  FFMA.FTZ R71, R224, c[0x0][0x23c], -R103.reuse ;  /* 0x00008f00e0477a23 */ /* 0x100fe40000010867 */
[----:B------:R-:W-:Y:S02]  /*190e0*/  FFMA.FTZ R68, R222, c[0x0][0x23c], -R103 ;  /* 0x00008f00de447a23 */ /* 0x000fe40000010867 */
[--C-:B------:R-:W-:Y:S01]  /*190f0*/  FFMA.FTZ R96, R204, c[0x0][0x23c], -R65.reuse ;  /* 0x00008f00cc607a23 */ /* 0x100fe20000010841 */
[----:B------:R-:W1:Y:S01]  /*19100*/  MUFU.EX2 R109, R109 ;  /* 0x0000006d006d7308 */ /* 0x000e620000000800 */
[----:B------:R-:W-:Y:S02]  /*19110*/  FFMA.FTZ R144, R144, c[0x0][0x23c], -R65 ;  /* 0x00008f0090907a23 */ /* 0x000fe40000010841 */
[--C-:B------:R-:W-:Y:S01]  /*19120*/  FFMA.FTZ R198, R198, c[0x0][0x23c], -R103.reuse ;  /* 0x00008f00c6c67a23 */ /* 0x100fe20000010867 */
[----:B--2---:R-:W-:Y:S01]  /*19130*/  F2FP.PACK_AB R43, R102, R107 ;  /* 0x0000006b662b723e */ /* 0x004fe200000000ff */
[--C-:B------:R-:W-:Y:S02]  /*19140*/  FFMA.FTZ R113, R196, c[0x0][0x23c], -R103.reuse ;  /* 0x00008f00c4717a23 */ /* 0x100fe40000010867 */
[--C-:B------:R-:W-:Y:S02]  /*19150*/  FFMA.FTZ R150, R150, c[0x0][0x23c], -R103.reuse ;  /* 0x00008f0096967a23 */ /* 0x100fe40000010867 */
[----:B------:R-:W-:Y:S01]  /*19160*/  FFMA.FTZ R115, R148, c[0x0][0x23c], -R103 ;  /* 0x00008f0094737a23 */ /* 0x000fe20000010867 */
[----:B------:R-:W-:Y:S01]  /*19170*/  MUFU.EX2 R108, R108 ;  /* 0x0000006c006c7308 */ /* 0x000fe20000000800 */
[--C-:B------:R-:W-:Y:S02]  /*19180*/  FFMA.FTZ R117, R194, c[0x0][0x23c], -R65.reuse ;  /* 0x00008f00c2757a23 */ /* 0x100fe40000010841 */
[--C-:B------:R-:W-:Y:S02]  /*19190*/  FFMA.FTZ R148, R192, c[0x0][0x23c], -R65.reuse ;  /* 0x00008f00c0947a23 */ /* 0x100fe40000010841 */
[--C-:B------:R-:W-:Y:S02]  /*191a0*/  FFMA.FTZ R119, R146, c[0x0][0x23c], -R65.reuse ;  /* 0x00008f0092777a23 */ /* 0x100fe40000010841 */
[----:B------:R-:W-:Y:S02]  /*191b0*/  FFMA.FTZ R142, R142, c[0x0][0x23c], -R65 ;  /* 0x00008f008e8e7a23 */ /* 0x000fe40000010841 */
[----:B------:R-:W-:Y:S01]  /*191c0*/  FADD.FTZ R122, R111, R122 ;  /* 0x0000007a6f7a7221 */ /* 0x000fe20000010000 */
[----:B------:R-:W2:Y:S01]  /*191d0*/  MUFU.EX2 R105, R105 ;  /* 0x0000006900697308 */ /* 0x000ea20000000800 */
[----:B------:R-:W-:Y:S02]  /*191e0*/  FFMA.FTZ R111, R116, c[0x0][0x23c], -R103 ;  /* 0x00008f00746f7a23 */ /* 0x000fe40000010867 */
[--C-:B------:R-:W-:Y:S01]  /*191f0*/  FFMA.FTZ R114, R114, c[0x0][0x23c], -R65.reuse ;  /* 0x00008f0072727a23 */ /* 0x100fe20000010841 */
[----:B-1----:R-:W-:Y:S01]  /*19200*/  F2FP.PACK_AB R40, R109, R124 ;  /* 0x0000007c6d28723e */ /* 0x002fe200000000ff */
[--C-:B------:R-:W-:Y:S02]  /*19210*/  FFMA.FTZ R131, R112, c[0x0][0x23c], -R65.reuse ;  /* 0x00008f0070837a23 */ /* 0x100fe40000010841 */
[--C-:B------:R-:W-:Y:S02]  /*19220*/  FFMA.FTZ R110, R110, c[0x0][0x23c], -R65.reuse ;  /* 0x00008f006e6e7a23 */ /* 0x100fe40000010841 */
[----:B------:R-:W-:Y:S01]  /*19230*/  FFMA.FTZ R133, R106, c[0x0][0x23c], -R65 ;  /* 0x00008f006a857a23 */ /* 0x000fe20000010841 */
[----:B------:R1:W-:Y:S01]  /*19240*/  MUFU.EX2 R78, R33 ;  /* 0x00000021004e7308 */ /* 0x0003e20000000800 */
[----:B------:R-:W-:Y:S02]  /*19250*/  FFMA.FTZ R124, R39, R190, R124 ;  /* 0x000000be277c7223 */ /* 0x000fe4000001007c */
[--C-:B------:R-:W-:Y:S02]  /*19260*/  FFMA.FTZ R104, R104, c[0x0][0x23c], -R103.reuse ;  /* 0x00008f0068687a23 */ /* 0x100fe40000010867 */
[----:B------:R-:W-:Y:S02]  /*19270*/  FFMA.FTZ R66, R66, c[0x0][0x23c], -R103 ;  /* 0x00008f0042427a23 */ /* 0x000fe40000010867 */
[----:B------:R-:W-:Y:S03]  /*19280*/  FADD.FTZ R109, R109, R124 ;  /* 0x0000007c6d6d7221 */ /* 0x000fe60000010000 */
[----:B------:R-:W-:Y:S01]  /*19290*/  MUFU.EX2 R93, R195 ;  /* 0x000000c3005d7308 */ /* 0x000fe20000000800 */
[C---:B--2---:R-:W-:Y:S01]  /*192a0*/  F2FP.PACK_AB R42, R105.reuse, R108 ;  /* 0x0000006c692a723e */ /* 0x044fe200000000ff */
[----:B------:R-:W-:Y:S04]  /*192b0*/  FADD.FTZ R108, R108, R109 ;  /* 0x0000006d6c6c7221 */ /* 0x000fe80000010000 */
[----:B------:R-:W-:Y:S04]  /*192c0*/  FADD.FTZ R108, R105, R108 ;  /* 0x0000006c696c7221 */ /* 0x000fe80000010000 */
        /* <DEDUP_REMOVED lines=9> */
[----:B------:R1:W2:Y:S01]  /*19360*/  MUFU.EX2 R90, R25 ;  /* 0x00000019005a7308 */ /* 0x0002a20000000800 */
[----:B------:R-:W-:Y:S02]  /*19370*/  FMUL.FTZ R15, R38, R91 ;  /* 0x0000005b260f7220 */ /* 0x000fe40000410000 */
[----:B------:R-:W-:Y:S02]  /*19380*/  FFMA.FTZ R69, R228, c[0x0][0x23c], -R103 ;  /* 0x00008f00e4457a23 */ /* 0x000fe40000010867 */
[--C-:B------:R-:W-:Y:S02]  /*19390*/  FFMA.FTZ R89, R202, c[0x0][0x23c], -R65.reuse ;  /* 0x00008f00ca597a23 */ /* 0x100fe40000010841 */
[--C-:B------:R-:W-:Y:S01]  /*193a0*/  FFMA.FTZ R91, R200, c[0x0][0x23c], -R65.reuse ;  /* 0x00008f00c85b7a23 */ /* 0x100fe20000010841 */
[C---:B------:R-:W-:Y:S02]  /*193b0*/  HMMA.16816.F32 R12, R40.reuse, R20, R12 ;  /* 0x00000014280c723c */ /* 0x040fe4000000180c */
[----:B------:R-:W-:Y:S05]  /*193c0*/  MUFU.EX2 R79, R79 ;  /* 0x0000004f004f7308 */ /* 0x000fea0000000800 */
[C---:B------:R-:W-:Y:S01]  /*193d0*/  FMUL.FTZ R20, R39.reuse, R80 ;  /* 0x0000005027147220 */ /* 0x040fe20000410000 */
[C---:B------:R-:W-:Y:S04]  /*193e0*/  HMMA.16816.F32 R16, R40.reuse, R22, R16 ;  /* 0x000000162810723c */ /* 0x040fe80000001810 */
[----:B------:R-:W-:Y:S01]  /*193f0*/  FMUL.FTZ R21, R39, R81 ;  /* 0x0000005127157220 */ /* 0x000fe20000410000 */
[----:B------:R-:W3:Y:S01]  /*19400*/  MUFU.EX2 R88, R88 ;  /* 0x0000005800587308 */ /* 0x000ee20000000800 */
[--C-:B------:R-:W-:Y:S02]  /*19410*/  FFMA.FTZ R81, R193, c[0x0][0x23c], -R65.reuse ;  /* 0x00008f00c1517a23 */ /* 0x100fe40000010841 */
[C---:B------:R-:W-:Y:S04]  /*19420*/  FMUL.FTZ R22, R38.reuse, R82 ;  /* 0x0000005226167220 */ /* 0x040fe80000410000 */
[----:B------:R-:W-:Y:S02]  /*19430*/  FMUL.FTZ R23, R38, R83 ;  /* 0x0000005326177220 */ /* 0x000fe40000410000 */
[C---:B-1----:R-:W-:Y:S01]  /*19440*/  FMUL.FTZ R25, R39.reuse, R77 ;  /* 0x0000004d27197220 */ /* 0x042fe20000410000 */
[----:B------:R-:W-:Y:S01]  /*19450*/  MUFU.EX2 R138, R138 ;  /* 0x0000008a008a7308 */ /* 0x000fe20000000800 */
[----:B------:R-:W-:Y:S02]  /*19460*/  FFMA.FTZ R77, R34, c[0x0][0x23c], -R65 ;  /* 0x00008f00224d7a23 */ /* 0x000fe40000010841 */
[----:B------:R-:W-:Y:S01]  /*19470*/  FMUL.FTZ R34, R38, R70 ;  /* 0x0000004626227220 */ /* 0x000fe20000410000 */
[C---:B------:R-:W-:Y:S03]  /*19480*/  HMMA.16816.F32 R20, R40.reuse, R28, R20 ;  /* 0x0000001c2814723c */ /* 0x040fe60000001814 */
[--C-:B------:R-:W-:Y:S02]  /*19490*/  FFMA.FTZ R80, R210, c[0x0][0x23c], -R103.reuse ;  /* 0x00008f00d2507a23 */ /* 0x100fe40000010867 */
[----:B------:R-:W-:Y:S01]  /*194a0*/  FFMA.FTZ R70, R226, c[0x0][0x23c], -R103 ;  /* 0x00008f00e2467a23 */ /* 0x000fe20000010867 */
[----:B------:R-:W-:Y:S01]  /*194b0*/  MUFU.EX2 R77, R77 ;  /* 0x0000004d004d7308 */ /* 0x000fe20000000800 */
[C---:B------:R-:W-:Y:S01]  /*194c0*/  FMUL.FTZ R28, R39.reuse, R72 ;  /* 0x00000048271c7220 */ /* 0x040fe20000410000 */
[C---:B------:R-:W-:Y:S04]  /*194d0*/  HMMA.16816.F32 R24, R40.reuse, R30, R24 ;  /* 0x0000001e2818723c */ /* 0x040fe80000001818 */
[----:B------:R-:W-:Y:S02]  /*194e0*/  FMUL.FTZ R29, R39, R73 ;  /* 0x00000049271d7220 */ /* 0x000fe40000410000 */
[----:B------:R-:W-:Y:S02]  /*194f0*/  FADD.FTZ R39, R107, R122 ;  /* 0x0000007a6b277221 */ /* 0x000fe40000010000 */
[----:B------:R1:W4:Y:S01]  /*19500*/  MUFU.EX2 R72, R57 ;  /* 0x0000003900487308 */ /* 0x0003220000000800 */
[C---:B------:R-:W-:Y:S03]  /*19510*/  FMUL.FTZ R30, R38.reuse, R74 ;  /* 0x0000004a261e7220 */ /* 0x040fe60000410000 */
[----:B------:R-:W-:Y:S02]  /*19520*/  FMUL.FTZ R31, R38, R75 ;  /* 0x0000004b261f7220 */ /* 0x000fe40000410000 */
[----:B------:R-:W-:Y:S02]  /*19530*/  FADD.FTZ R102, R102, R39 ;  /* 0x0000002766667221 */ /* 0x000fe40000010000 */
[--C-:B------:R-:W-:Y:S02]  /*19540*/  FFMA.FTZ R74, R220, c[0x0][0x23c], -R65.reuse ;  /* 0x00008f00dc4a7a23 */ /* 0x100fe40000010841 */
[----:B------:R-:W5:Y:S01]  /*19550*/  MUFU.EX2 R81, R81 ;  /* 0x0000005100517308 */ /* 0x000f620000000800 */
[C---:B------:R-:W-:Y:S03]  /*19560*/  HMMA.16816.F32 R28, R40.reuse, R44, R28 ;  /* 0x0000002c281c723c */ /* 0x040fe6000000181c */
[--C-:B------:R-:W-:Y:S02]  /*19570*/  FFMA.FTZ R75, R216, c[0x0][0x23c], -R65.reuse ;  /* 0x00008f00d84b7a23 */ /* 0x100fe40000010841 */
[----:B------:R-:W-:Y:S02]  /*19580*/  FFMA.FTZ R73, R218, c[0x0][0x23c], -R65 ;  /* 0x00008f00da497a23 */ /* 0x000fe40000010841 */
[--C-:B------:R-:W-:Y:S01]  /*19590*/  FFMA.FTZ R83, R208, c[0x0][0x23c], -R103.reuse ;  /* 0x00008f00d0537a23 */ /* 0x100fe20000010867 */
[----:B------:R-:W-:Y:S01]  /*195a0*/  HMMA.16816.F32 R32, R40, R46, R32 ;  /* 0x0000002e2820723c */ /* 0x000fe20000001820 */
[----:B------:R-:W5:Y:S01]  /*195b0*/  LDSM.16.MT88.4 R44, [R161+0x6800] ;  /* 0x00680000a12c783b */ /* 0x000f620000004200 */
[----:B------:R-:W-:Y:S02]  /*195c0*/  MUFU.EX2 R74, R74 ;  /* 0x0000004a004a7308 */ /* 0x000fe40000000800 */
[----:B------:R-:W-:Y:S03]  /*195d0*/  FFMA.FTZ R82, R206, c[0x0][0x23c], -R103 ;  /* 0x00008f00ce527a23 */ /* 0x000fe60000010867 */
[----:B--2---:R-:W-:Y:S01]  /*195e0*/  F2FP.PACK_AB R41, R90, R93 ;  /* 0x0000005d5a29723e */ /* 0x004fe200000000ff */
[----:B------:R-:W-:Y:S01]  /*195f0*/  FADD.FTZ R93, R93, R102 ;  /* 0x000000665d5d7221 */ /* 0x000fe20000010000 */
[----:B---3--:R-:W-:Y:S01]  /*19600*/  F2FP.PACK_AB R43, R67, R88 ;  /* 0x00000058432b723e */ /* 0x008fe200000000ff */
[----:B-1----:R-:W-:Y:S02]  /*19610*/  LDSM.16.MT88.4 R56, [R161+0x8800] ;  /* 0x00880000a138783b */ /* 0x002fe40000004200 */
[----:B----4-:R-:W-:Y:S01]  /*19620*/  F2FP.PACK_AB R42, R72, R77 ;  /* 0x0000004d482a723e */ /* 0x010fe200000000ff */
[----:B------:R-:W1:Y:S01]  /*19630*/  MUFU.EX2 R75, R75 ;  /* 0x0000004b004b7308 */ /* 0x000e620000000800 */
[----:B------:R-:W-:Y:S02]  /*19640*/  MOV R102, R3 ;  /* 0x0000000300667202 */ /* 0x000fe40000000f00 */
[C---:B-----5:R-:W-:Y:S01]  /*19650*/  F2FP.PACK_AB R40, R78.reuse, R81 ;  /* 0x000000514e28723e */ /* 0x060fe200000000ff */
[----:B------:R-:W-:Y:S04]  /*19660*/  FADD.FTZ R81, R81, R108 ;  /* 0x0000006c51517221 */ /* 0x000fe80000010000 */
[----:B------:R-:W-:Y:S02]  /*19670*/  FADD.FTZ R78, R78, R81 ;  /* 0x000000514e4e7221 */ /* 0x000fe40000010000 */
[C---:B------:R-:W-:Y:S01]  /*19680*/  HMMA.16816.F32 R4, R40.reuse, R48, R4 ;  /* 0x000000302804723c */ /* 0x040fe20000001804 */
[----:B------:R-:W-:Y:S02]  /*19690*/  MUFU.EX2 R80, R80 ;  /* 0x0000005000507308 */ /* 0x000fe40000000800 */
[----:B------:R-:W-:Y:S04]  /*196a0*/  FADD.FTZ R77, R77, R78 ;  /* 0x0000004e4d4d7221 */ /* 0x000fe80000010000 */
[----:B------:R-:W-:Y:S01]  /*196b0*/  FADD.FTZ R77, R72, R77 ;  /* 0x0000004d484d7221 */ /* 0x000fe20000010000 */
[C---:B------:R-:W-:Y:S01]  /*196c0*/  HMMA.16816.F32 R8, R40.reuse, R50, R8 ;  /* 0x000000322808723c */ /* 0x040fe20000001808 */
[----:B------:R-:W2:Y:S02]  /*196d0*/  LDSM.16.MT88.4 R48, [R160+0x6800] ;  /* 0x00680000a030783b */ /* 0x000ea40000004200 */
[----:B------:R-:W-:Y:S05]  /*196e0*/  MUFU.EX2 R130, R130 ;  /* 0x0000008200827308 */ /* 0x000fea0000000800 */
[C---:B------:R-:W-:Y:S05]  /*196f0*/  HMMA.16816.F32 R12, R40.reuse, R52, R12 ;  /* 0x00000034280c723c */ /* 0x040fea000000180c */
[----:B------:R-:W-:Y:S03]  /*19700*/  MUFU.EX2 R123, R123 ;  /* 0x0000007b007b7308 */ /* 0x000fe60000000800 */
[C---:B------:R-:W-:Y:S01]  /*19710*/  HMMA.16816.F32 R16, R40.reuse, R54, R16 ;  /* 0x000000362810723c */ /* 0x040fe20000001810 */
[----:B------:R-:W3:Y:S06]  /*19720*/  LDSM.16.MT88.4 R52, [R164+0x7000] ;  /* 0x00700000a434783b */ /* 0x000eec0000004200 */
[----:B------:R-:W-:Y:S01]  /*19730*/  MUFU.EX2 R125, R125 ;  /* 0x0000007d007d7308 */ /* 0x000fe20000000800 */
[C---:B------:R-:W-:Y:S08]  /*19740*/  HMMA.16816.F32 R20, R40.reuse, R44, R20 ;  /* 0x0000002c2814723c */ /* 0x040ff00000001814 */
[C---:B------:R-:W-:Y:S01]  /*19750*/  HMMA.16816.F32 R24, R40.reuse, R46, R24 ;  /* 0x0000002e2818723c */ /* 0x040fe20000001818 */
[----:B------:R-:W-:Y:S01]  /*19760*/  MUFU.EX2 R69, R69 ;  /* 0x0000004500457308 */ /* 0x000fe20000000800 */
[----:B------:R-:W4:Y:S06]  /*19770*/  LDSM.16.MT88.4 R44, [R162+0x7000] ;  /* 0x00700000a22c783b */ /* 0x000f2c0000004200 */
[C---:B--2---:R-:W-:Y:S03]  /*19780*/  HMMA.16816.F32 R28, R40.reuse, R48, R28 ;  /* 0x00000030281c723c */ /* 0x044fe6000000181c */
[----:B------:R-:W2:Y:S05]  /*19790*/  MUFU.EX2 R70, R70 ;  /* 0x0000004600467308 */ /* 0x000eaa0000000800 */
[----:B------:R-:W-:Y:S01]  /*197a0*/  HMMA.16816.F32 R32, R40, R50, R32 ;  /* 0x000000322820723c */ /* 0x000fe20000001820 */
[----:B------:R-:W5:Y:S04]  /*197b0*/  LDSM.16.MT88.4 R48, [R161+0x7000] ;  /* 0x00700000a130783b */ /* 0x000f680000004200 */
[----:B------:R-:W-:Y:S02]  /*197c0*/  MUFU.EX2 R71, R71 ;  /* 0x0000004700477308 */ /* 0x000fe40000000800 */
[----:B-1----:R-:W-:Y:S08]  /*197d0*/  F2FP.PACK_AB R42, R76, R75 ;  /* 0x0000004b4c2a723e */ /* 0x002ff000000000ff */
[----:B------:R-:W1:Y:S01]  /*197e0*/  MUFU.EX2 R68, R68 ;  /* 0x0000004400447308 */ /* 0x000e620000000800 */
[----:B--2---:R-:W-:Y:S09]  /*197f0*/  F2FP.PACK_AB R41, R70, R69 ;  /* 0x000000454629723e */ /* 0x004ff200000000ff */
[----:B------:R-:W2:Y:S10]  /*19800*/  MUFU.EX2 R73, R73 ;  /* 0x0000004900497308 */ /* 0x000eb40000000800 */
[----:B------:R-:W-:Y:S01]  /*19810*/  MUFU.EX2 R128, R128 ;  /* 0x0000008000807308 */ /* 0x000fe20000000800 */
[----:B-1----:R-:W-:Y:S09]  /*19820*/  F2FP.PACK_AB R43, R68, R71 ;  /* 0x00000047442b723e */ /* 0x002ff200000000ff */
[----:B------:R-:W-:Y:S01]  /*19830*/  MUFU.EX2 R126, R126 ;  /* 0x0000007e007e7308 */ /* 0x000fe20000000800 */
[C---:B--2---:R-:W-:Y:S01]  /*19840*/  F2FP.PACK_AB R40, R73.reuse, R74 ;  /* 0x0000004a4928723e */ /* 0x044fe200000000ff */
[----:B------:R-:W-:Y:S04]  /*19850*/  FADD.FTZ R74, R74, R77 ;  /* 0x0000004d4a4a7221 */ /* 0x000fe80000010000 */
[----:B------:R-:W-:Y:S04]  /*19860*/  FADD.FTZ R74, R73, R74 ;  /* 0x0000004a494a7221 */ /* 0x000fe80000010000 */
[----:B------:R-:W-:Y:S01]  /*19870*/  MUFU.EX2 R83, R83 ;  /* 0x0000005300537308 */ /* 0x000fe20000000800 */
[C---:B---3--:R-:W-:Y:S03]  /*19880*/  HMMA.16816.F32 R4, R40.reuse, R52, R4 ;  /* 0x000000342804723c */ /* 0x048fe60000001804 */
[----:B------:R-:W-:Y:S04]  /*19890*/  FADD.FTZ R75, R75, R74 ;  /* 0x0000004a4b4b7221 */ /* 0x000fe80000010000 */
[----:B------:R-:W-:Y:S01]  /*198a0*/  FADD.FTZ R75, R76, R75 ;  /* 0x0000004b4c4b7221 */ /* 0x000fe20000010000 */
[C---:B------:R-:W-:Y:S01]  /*198b0*/  HMMA.16816.F32 R8, R40.reuse, R54, R8 ;  /* 0x000000362808723c */ /* 0x040fe20000001808 */
[----:B------:R-:W1:Y:S01]  /*198c0*/  LDSM.16.MT88.4 R52, [R160+0x7000] ;  /* 0x00700000a034783b */ /* 0x000e620000004200 */
[----:B------:R-:W2:Y:S06]  /*198d0*/  MUFU.EX2 R82, R82 ;  /* 0x0000005200527308 */ /* 0x000eac0000000800 */
[C---:B----4-:R-:W-:Y:S04]  /*198e0*/  HMMA.16816.F32 R12, R40.reuse, R44, R12 ;  /* 0x0000002c280c723c */ /* 0x050fe8000000180c */
[----:B------:R-:W-:Y:S04]  /*198f0*/  MUFU.EX2 R96, R96 ;  /* 0x0000006000607308 */ /* 0x000fe80000000800 */
[C---:B------:R-:W-:Y:S01]  /*19900*/  HMMA.16816.F32 R16, R40.reuse, R46, R16 ;  /* 0x0000002e2810723c */ /* 0x040fe20000001810 */
[----:B------:R-:W3:Y:S05]  /*19910*/  LDSM.16.MT88.4 R44, [R164+0x7800] ;  /* 0x00780000a42c783b */ /* 0x000eea0000004200 */
[----:B------:R-:W4:Y:S02]  /*19920*/  MUFU.EX2 R89, R89 ;  /* 0x0000005900597308 */ /* 0x000f240000000800 */
[C---:B-----5:R-:W-:Y:S08]  /*19930*/  HMMA.16816.F32 R20, R40.reuse, R48, R20 ;  /* 0x000000302814723c */ /* 0x060ff00000001814 */
[C---:B------:R-:W-:Y:S01]  /*19940*/  HMMA.16816.F32 R24, R40.reuse, R50, R24 ;  /* 0x000000322818723c */ /* 0x040fe20000001818 */
[----:B------:R-:W-:Y:S01]  /*19950*/  MUFU.EX2 R91, R91 ;  /* 0x0000005b005b7308 */ /* 0x000fe20000000800 */
[----:B------:R-:W5:Y:S06]  /*19960*/  LDSM.16.MT88.4 R48, [R162+0x7800] ;  /* 0x00780000a230783b */ /* 0x000f6c0000004200 */
[C---:B-1----:R-:W-:Y:S03]  /*19970*/  HMMA.16816.F32 R28, R40.reuse, R52, R28 ;  /* 0x00000034281c723c */ /* 0x042fe6000000181c */
[----:B------:R-:W1:Y:S05]  /*19980*/  MUFU.EX2 R144, R144 ;  /* 0x0000009000907308 */ /* 0x000e6a0000000800 */
[----:B------:R-:W-:Y:S01]  /*19990*/  HMMA.16816.F32 R32, R40, R54, R32 ;  /* 0x000000362820723c */ /* 0x000fe20000001820 */
[----:B------:R-:W5:Y:S04]  /*199a0*/  LDSM.16.MT88.4 R52, [R161+0x7800] ;  /* 0x00780000a134783b */ /* 0x000f680000004200 */
[----:B------:R-:W-:Y:S02]  /*199b0*/  MUFU.EX2 R198, R198 ;  /* 0x000000c600c67308 */ /* 0x000fe40000000800 */
[----:B------:R-:W-:Y:S02]  /*199c0*/  F2FP.PACK_AB R41, R80, R79 ;  /* 0x0000004f5029723e */ /* 0x000fe400000000ff */
[----:B--2---:R-:W-:Y:S03]  /*199d0*/  F2FP.PACK_AB R43, R82, R83 ;  /* 0x00000053522b723e */ /* 0x004fe600000000ff */
[----:B----4-:R-:W-:Y:S01]  /*199e0*/  F2FP.PACK_AB R40, R89, R96 ;  /* 0x000000605928723e */ /* 0x010fe200000000ff */
[----:B------:R-:W-:Y:S02]  /*199f0*/  FADD.FTZ R96, R96, R75 ;  /* 0x0000004b60607221 */ /* 0x000fe40000010000 */
[----:B------:R-:W2:Y:S01]  /*19a00*/  MUFU.EX2 R113, R113 ;  /* 0x0000007100717308 */ /* 0x000ea20000000800 */
[----:B-1----:R-:W-:Y:S09]  /*19a10*/  F2FP.PACK_AB R42, R144, R91 ;  /* 0x0000005b902a723e */ /* 0x002ff200000000ff */
[----:B------:R-:W-:Y:S01]  /*19a20*/  MUFU.EX2 R150, R150 ;  /* 0x0000009600967308 */ /* 0x000fe20000000800 */
[C---:B---3--:R-:W-:Y:S08]  /*19a30*/  HMMA.16816.F32 R4, R40.reuse, R44, R4 ;  /* 0x0000002c2804723c */ /* 0x048ff00000001804 */
[C---:B------:R-:W-:Y:S01]  /*19a40*/  HMMA.16816.F32 R8, R40.reuse, R46, R8 ;  /* 0x0000002e2808723c */ /* 0x040fe20000001808 */
[----:B------:R-:W1:Y:S01]  /*19a50*/  LDSM.16.MT88.4 R44, [R160+0x7800] ;  /* 0x00780000a02c783b */ /* 0x000e620000004200 */
        /* <DEDUP_REMOVED lines=9> */
[----:B------:R-:W4:Y:S06]  /*19af0*/  LDSM.16.MT88.4 R52, [R162+0x8000] ;  /* 0x00800000a234783b */ /* 0x000f2c0000004200 */
[C---:B-1----:R-:W-:Y:S03]  /*19b00*/  HMMA.16816.F32 R28, R40.reuse, R44, R28 ;  /* 0x0000002c281c723c */ /* 0x042fe6000000181c */
[----:B------:R-:W1:Y:S05]  /*19b10*/  MUFU.EX2 R142, R142 ;  /* 0x0000008e008e7308 */ /* 0x000e6a0000000800 */
[----:B------:R-:W-:Y:S01]  /*19b20*/  HMMA.16816.F32 R32, R40, R46, R32 ;  /* 0x0000002e2820723c */ /* 0x000fe20000001820 */
[----:B------:R-:W4:Y:S04]  /*19b30*/  LDSM.16.MT88.4 R44, [R161+0x8000] ;  /* 0x00800000a12c783b */ /* 0x000f280000004200 */
[----:B------:R-:W-:Y:S02]  /*19b40*/  MUFU.EX2 R118, R118 ;  /* 0x0000007600767308 */ /* 0x000fe40000000800 */
[----:B--2---:R-:W-:Y:S02]  /*19b50*/  F2FP.PACK_AB R41, R113, R198 ;  /* 0x000000c67129723e */ /* 0x004fe400000000ff */
[----:B---3--:R-:W-:Y:S03]  /*19b60*/  F2FP.PACK_AB R43, R115, R150 ;  /* 0x00000096732b723e */ /* 0x008fe600000000ff */
[----:B-----5:R-:W-:Y:S03]  /*19b70*/  F2FP.PACK_AB R40, R148, R117 ;  /* 0x000000759428723e */ /* 0x020fe600000000ff */
[----:B------:R-:W-:Y:S01]  /*19b80*/  MUFU.EX2 R120, R120 ;  /* 0x0000007800787308 */ /* 0x000fe20000000800 */
[----:B-1----:R-:W-:Y:S09]  /*19b90*/  F2FP.PACK_AB R42, R142, R119 ;  /* 0x000000778e2a723e */ /* 0x002ff200000000ff */
[----:B------:R-:W1:Y:S01]  /*19ba0*/  MUFU.EX2 R111, R111 ;  /* 0x0000006f006f7308 */ /* 0x000e620000000800 */
[C---:B----4-:R-:W-:Y:S08]  /*19bb0*/  HMMA.16816.F32 R4, R40.reuse, R48, R4 ;  /* 0x000000302804723c */ /* 0x050ff00000001804 */
[C---:B------:R-:W-:Y:S01]  /*19bc0*/  HMMA.16816.F32 R8, R40.reuse, R50, R8 ;  /* 0x000000322808723c */ /* 0x040fe20000001808 */
[----:B------:R-:W2:Y:S01]  /*19bd0*/  LDSM.16.MT88.4 R48, [R160+0x8000] ;  /* 0x00800000a030783b */ /* 0x000ea20000004200 */
[----:B------:R-:W-:Y:S06]  /*19be0*/  MUFU.EX2 R114, R114 ;  /* 0x0000007200727308 */ /* 0x000fec0000000800 */
[C---:B------:R-:W-:Y:S04]  /*19bf0*/  HMMA.16816.F32 R12, R40.reuse, R52, R12 ;  /* 0x00000034280c723c */ /* 0x040fe8000000180c */
[----:B------:R-:W-:Y:S01]  /*19c00*/  MUFU.EX2 R131, R131 ;  /* 0x0000008300837308 */ /* 0x000fe20000000800 */
[----:B-1----:R-:W-:Y:S03]  /*19c10*/  F2FP.PACK_AB R39, R111, R120 ;  /* 0x000000786f27723e */ /* 0x002fe600000000ff */
[C---:B------:R-:W-:Y:S01]  /*19c20*/  HMMA.16816.F32 R16, R40.reuse, R54, R16 ;  /* 0x000000362810723c */ /* 0x040fe20000001810 */
[----:B------:R-:W1:Y:S05]  /*19c30*/  LDSM.16.MT88.4 R52, [R164+0x8800] ;  /* 0x00880000a434783b */ /* 0x000e6a0000004200 */
[----:B------:R-:W-:Y:S02]  /*19c40*/  MUFU.EX2 R110, R110 ;  /* 0x0000006e006e7308 */ /* 0x000fe40000000800 */
[C---:B------:R-:W-:Y:S08]  /*19c50*/  HMMA.16816.F32 R20, R40.reuse, R44, R20 ;  /* 0x0000002c2814723c */ /* 0x040ff00000001814 */
[C---:B------:R-:W-:Y:S01]  /*19c60*/  HMMA.16816.F32 R24, R40.reuse, R46, R24 ;  /* 0x0000002e2818723c */ /* 0x040fe20000001818 */
[----:B------:R-:W3:Y:S01]  /*19c70*/  LDSM.16.MT88.4 R44, [R162+0x8800] ;  /* 0x00880000a22c783b */ /* 0x000ee20000004200 */
[----:B------:R-:W4:Y:S06]  /*19c80*/  MUFU.EX2 R133, R133 ;  /* 0x0000008500857308 */ /* 0x000f2c0000000800 */
[C---:B--2---:R-:W-:Y:S04]  /*19c90*/  HMMA.16816.F32 R28, R40.reuse, R48, R28 ;  /* 0x00000030281c723c */ /* 0x044fe8000000181c */
[----:B------:R-:W-:Y:S04]  /*19ca0*/  MUFU.EX2 R104, R104 ;  /* 0x0000006800687308 */ /* 0x000fe80000000800 */
[----:B------:R-:W-:Y:S01]  /*19cb0*/  HMMA.16816.F32 R32, R40, R50, R32 ;  /* 0x000000322820723c */ /* 0x000fe20000001820 */
[----:B------:R-:W2:Y:S05]  /*19cc0*/  LDSM.16.MT88.4 R48, [R160+0x8800] ;  /* 0x00880000a030783b */ /* 0x000eaa0000004200 */
[----:B------:R-:W5:Y:S01]  /*19cd0*/  MUFU.EX2 R107, R66 ;  /* 0x00000042006b7308 */ /* 0x000f620000000800 */
[----:B------:R-:W-:Y:S02]  /*19ce0*/  F2FP.PACK_AB R41, R138, R121 ;  /* 0x000000798a29723e */ /* 0x000fe400000000ff */
[----:B------:R-:W-:Y:S03]  /*19cf0*/  F2FP.PACK_AB R43, R123, R130 ;  /* 0x000000827b2b723e */ /* 0x000fe600000000ff */
[----:B------:R-:W-:Y:S02]  /*19d00*/  F2FP.PACK_AB R40, R128, R125 ;  /* 0x0000007d8028723e */ /* 0x000fe400000000ff */
[----:B------:R-:W-:Y:S02]  /*19d10*/  F2FP.PACK_AB R42, R127, R126 ;  /* 0x0000007e7f2a723e */ /* 0x000fe400000000ff */
[----:B----4-:R-:W-:Y:S05]  /*19d20*/  F2FP.PACK_AB R38, R133, R110 ;  /* 0x0000006e8526723e */ /* 0x010fea00000000ff */
[C---:B-1----:R-:W-:Y:S08]  /*19d30*/  HMMA.16816.F32 R4, R40.reuse, R52, R4 ;  /* 0x000000342804723c */ /* 0x042ff00000001804 */
[C---:B------:R-:W-:Y:S01]  /*19d40*/  HMMA.16816.F32 R8, R40.reuse, R54, R8 ;  /* 0x000000362808723c */ /* 0x040fe20000001808 */
[----:B------:R-:W-:Y:S07]  /*19d50*/  LDSM.16.MT88.4 R52, [R162+0x9000] ;  /* 0x00900000a234783b */ /* 0x000fee0000004200 */
[C---:B---3--:R-:W-:Y:S08]  /*19d60*/  HMMA.16816.F32 R12, R40.reuse, R44, R12 ;  /* 0x0000002c280c723c */ /* 0x048ff0000000180c */
[C---:B------:R-:W-:Y:S01]  /*19d70*/  HMMA.16816.F32 R16, R40.reuse, R46, R16 ;  /* 0x0000002e2810723c */ /* 0x040fe20000001810 */
[----:B------:R-:W1:Y:S07]  /*19d80*/  LDSM.16.MT88.4 R44, [R164+0x9000] ;  /* 0x00900000a42c783b */ /* 0x000e6e0000004200 */
[C---:B------:R-:W-:Y:S08]  /*19d90*/  HMMA.16816.F32 R20, R40.reuse, R56, R20 ;  /* 0x000000382814723c */ /* 0x040ff00000001814 */
[C---:B------:R-:W-:Y:S01]  /*19da0*/  HMMA.16816.F32 R24, R40.reuse, R58, R24 ;  /* 0x0000003a2818723c */ /* 0x040fe20000001818 */
[----:B------:R-:W3:Y:S07]  /*19db0*/  LDSM.16.MT88.4 R56, [R161+0x9000] ;  /* 0x00900000a138783b */ /* 0x000eee0000004200 */
[C---:B--2---:R-:W-:Y:S07]  /*19dc0*/  HMMA.16816.F32 R28, R40.reuse, R48, R28 ;  /* 0x00000030281c723c */ /* 0x044fee000000181c */
[--C-:B------:R-:W-:Y:S01]  /*19dd0*/  FFMA.FTZ R48, R37, c[0x0][0x23c], -R103.reuse ;  /* 0x00008f0025307a23 */ /* 0x100fe20000010867 */
[----:B------:R-:W-:Y:S01]  /*19de0*/  HMMA.16816.F32 R32, R40, R50, R32 ;  /* 0x000000322820723c */ /* 0x000fe20000001820 */
[----:B------:R-:W2:Y:S03]  /*19df0*/  LDSM.16.MT88.4 R40, [R160+0x9000] ;  /* 0x00900000a028783b */ /* 0x000ea60000004200 */
[----:B------:R-:W-:Y:S01]  /*19e00*/  F2FP.PACK_AB R37, R118, R129 ;  /* 0x000000817625723e */ /* 0x000fe200000000ff */
[----:B------:R-:W-:Y:S01]  /*19e10*/  FFMA.FTZ R103, R36, c[0x0][0x23c], -R103 ;  /* 0x00008f0024677a23 */ /* 0x000fe20000010867 */
[----:B------:R-:W-:Y:S01]  /*19e20*/  F2FP.PACK_AB R36, R131, R114 ;  /* 0x000000728324723e */ /* 0x000fe200000000ff */
[----:B------:R-:W-:Y:S06]  /*19e30*/  MUFU.EX2 R48, R48 ;  /* 0x0000003000307308 */ /* 0x000fec0000000800 */
[C---:B-1----:R-:W-:Y:S04]  /*19e40*/  HMMA.16816.F32 R4, R36.reuse, R44, R4 ;  /* 0x0000002c2404723c */ /* 0x042fe80000001804 */
[----:B------:R-:W1:Y:S03]  /*19e50*/  MUFU.EX2 R103, R103 ;  /* 0x0000006700677308 */ /* 0x000e660000000800 */
[--C-:B------:R-:W-:Y:S01]  /*19e60*/  FFMA.FTZ R44, R64, c[0x0][0x23c], -R65.reuse ;  /* 0x00008f00402c7a23 */ /* 0x100fe20000010841 */
[C---:B------:R-:W-:Y:S04]  /*19e70*/  HMMA.16816.F32 R8, R36.reuse, R46, R8 ;  /* 0x0000002e2408723c */ /* 0x040fe80000001808 */
[----:B------:R-:W-:Y:S02]  /*19e80*/  FFMA.FTZ R45, R62, c[0x0][0x23c], -R65 ;  /* 0x00008f003e2d7a23 */ /* 0x000fe40000010841 */
[----:B------:R-:W-:Y:S01]  /*19e90*/  MUFU.EX2 R44, R44 ;  /* 0x0000002c002c7308 */ /* 0x000fe20000000800 */
[----:B------:R-:W-:Y:S01]  /*19ea0*/  FADD.FTZ R47, R90, R93 ;  /* 0x0000005d5a2f7221 */ /* 0x000fe20000010000 */
[C---:B------:R-:W-:Y:S01]  /*19eb0*/  HMMA.16816.F32 R12, R36.reuse, R52, R12 ;  /* 0x00000034240c723c */ /* 0x040fe2000000180c */
[----:B------:R-:W4:Y:S03]  /*19ec0*/  LDSM.16.MT88.4 R92, [R164+0x9800] ;  /* 0x00980000a45c783b */ /* 0x000f260000004200 */
[--C-:B------:R-:W-:Y:S02]  /*19ed0*/  FFMA.FTZ R46, R63, c[0x0][0x23c], -R65.reuse ;  /* 0x00008f003f2e7a23 */ /* 0x100fe40000010841 */
[----:B------:R-:W-:Y:S02]  /*19ee0*/  FFMA.FTZ R65, R60, c[0x0][0x23c], -R65 ;  /* 0x00008f003c417a23 */ /* 0x000fe40000010841 */
[C---:B------:R-:W-:Y:S01]  /*19ef0*/  HMMA.16816.F32 R16, R36.reuse, R54, R16 ;  /* 0x000000362410723c */ /* 0x040fe20000001810 */
[----:B------:R-:W1:Y:S03]  /*19f00*/  MUFU.EX2 R45, R45 ;  /* 0x0000002d002d7308 */ /* 0x000e660000000800 */
[----:B------:R-:W-:Y:S04]  /*19f10*/  FADD.FTZ R88, R88, R47 ;  /* 0x0000002f58587221 */ /* 0x000fe80000010000 */
[C---:B---3--:R-:W-:Y:S03]  /*19f20*/  HMMA.16816.F32 R20, R36.reuse, R56, R20 ;  /* 0x000000382414723c */ /* 0x048fe60000001814 */
[----:B------:R-:W-:Y:S01]  /*19f30*/  MUFU.EX2 R46, R46 ;  /* 0x0000002e002e7308 */ /* 0x000fe20000000800 */
[----:B------:R-:W-:Y:S04]  /*19f40*/  FADD.FTZ R88, R67, R88 ;  /* 0x0000005843587221 */ /* 0x000fe80000010000 */
[C---:B------:R-:W-:Y:S04]  /*19f50*/  HMMA.16816.F32 R24, R36.reuse, R58, R24 ;  /* 0x0000003a2418723c */ /* 0x040fe80000001818 */
[----:B------:R-:W-:Y:S01]  /*19f60*/  FADD.FTZ R69, R69, R88 ;  /* 0x0000005845457221 */ /* 0x000fe20000010000 */
[----:B------:R-:W3:Y:S03]  /*19f70*/  MUFU.EX2 R65, R65 ;  /* 0x0000004100417308 */ /* 0x000ee60000000800 */
[----:B------:R-:W-:Y:S01]  /*19f80*/  FADD.FTZ R70, R70, R69 ;  /* 0x0000004546467221 */ /* 0x000fe20000010000 */
[C---:B--2---:R-:W-:Y:S03]  /*19f90*/  HMMA.16816.F32 R28, R36.reuse, R40, R28 ;  /* 0x00000028241c723c */ /* 0x044fe6000000181c */
[----:B------:R-:W-:Y:S01]  /*19fa0*/  FADD.FTZ R71, R71, R70 ;  /* 0x0000004647477221 */ /* 0x000fe20000010000 */
[----:B-----5:R-:W-:Y:S03]  /*19fb0*/  F2FP.PACK_AB R69, R107, R104 ;  /* 0x000000686b45723e */ /* 0x020fe600000000ff */
[----:B------:R-:W-:Y:S01]  /*19fc0*/  FADD.FTZ R68, R68, R71 ;  /* 0x0000004744447221 */ /* 0x000fe20000010000 */
[----:B------:R-:W-:Y:S04]  /*19fd0*/  HMMA.16816.F32 R32, R36, R42, R32 ;  /* 0x0000002a2420723c */ /* 0x000fe80000001820 */
[----:B------:R-:W-:Y:S01]  /*19fe0*/  FADD.FTZ R41, R79, R68 ;  /* 0x000000444f297221 */ /* 0x000fe20000010000 */
[----:B-1----:R-:W-:Y:S01]  /*19ff0*/  F2FP.PACK_AB R71, R103, R48 ;  /* 0x000000306747723e */ /* 0x002fe200000000ff */
[----:B------:R-:W1:Y:S01]  /*1a000*/  LDSM.16.MT88.4 R76, [R161+0x9800] ;  /* 0x00980000a14c783b */ /* 0x000e620000004200 */
[----:B------:R-:W-:Y:S01]  /*1a010*/  FADD.FTZ R36, R89, R96 ;  /* 0x0000006059247221 */ /* 0x000fe20000010000 */
[----:B------:R-:W-:Y:S01]  /*1a020*/  F2FP.PACK_AB R68, R45, R44 ;  /* 0x0000002c2d44723e */ /* 0x000fe200000000ff */
[----:B------:R-:W-:Y:S03]  /*1a030*/  FADD.FTZ R80, R80, R41 ;  /* 0x0000002950507221 */ /* 0x000fe60000010000 */
[----:B------:R-:W-:Y:S01]  /*1a040*/  FADD.FTZ R91, R91, R36 ;  /* 0x000000245b5b7221 */ /* 0x000fe20000010000 */
[----:B---3--:R-:W-:Y:S01]  /*1a050*/  F2FP.PACK_AB R70, R65, R46 ;  /* 0x0000002e4146723e */ /* 0x008fe200000000ff */
[----:B------:R-:W-:Y:S02]  /*1a060*/  FADD.FTZ R83, R83, R80 ;  /* 0x0000005053537221 */ /* 0x000fe40000010000 */
[----:B------:R-:W-:Y:S02]  /*1a070*/  FADD.FTZ R144, R144, R91 ;  /* 0x0000005b90907221 */ /* 0x000fe40000010000 */
[----:B------:R-:W-:Y:S02]  /*1a080*/  FADD.FTZ R83, R82, R83 ;  /* 0x0000005352537221 */ /* 0x000fe40000010000 */
[C---:B----4-:R-:W-:Y:S01]  /*1a090*/  HMMA.16816.F32 R96, R68.reuse, R92, R4 ;  /* 0x0000005c4460723c */ /* 0x050fe20000001804 */
[----:B------:R-:W2:Y:S04]  /*1a0a0*/  LDSM.16.MT88.4 R4, [R160+0x9800] ;  /* 0x00980000a004783b */ /* 0x000ea80000004200 */
        /* <DEDUP_REMOVED lines=39> */
[----:B------:R-:W-:Y:S01]  /*1a320*/  FADD.FTZ R190, R65, R46 ;  /* 0x0000002e41be7221 */ /* 0x000fe20000010000 */
[----:B------:R-:W-:-:S05]  /*1a330*/  @P0 BRA `(.L_x_6980) ;  /* 0xffffbac000000947 */ /* 0x000fca000383ffff */
.L_x_6976:
        /* <DEDUP_REMOVED lines=129> */
.L_x_6981:
[----:B------:R-:W2:Y:S04]  /*1ab50*/  S2R R3, SR_CTAID.Z ;  /* 0x0000000000037919 */ /* 0x000ea80000002700 */
[----:B------:R-:W2:Y:S02]  /*1ab60*/  S2R R2, SR_CTAID.Y ;  /* 0x0000000000027919 */ /* 0x000ea40000002600 */
[----:B--2---:R-:W-:-:S04]  /*1ab70*/  IMAD R4, R2, c[0x0][0x1c0], R3 ;  /* 0x0000700002047a24 */ /* 0x004fc800078e0203 */
[----:B------:R-:W-:Y:S02]  /*1ab80*/  IMAD R4, R4, c[0x0][0x214], RZ ;  /* 0x0000850004047a24 */ /* 0x000fe400078e02ff */
.L_x_6982:
        /* <DEDUP_REMOVED lines=37> */
.L_x_6984:
[----:B------:R-:W-:Y:S05]  /*1ade0*/  BSYNC B0 ;  /* 0x0000000000007941 */ /* 0x000fea0003800000 */
.L_x_6983:
        /* <DEDUP_REMOVED lines=32> */
.L_x_6986:
[----:B------:R-:W-:Y:S05]  /*1aff0*/  BSYNC B0 ;  /* 0x0000000000007941 */ /* 0x000fea0003800000 */
.L_x_6985:
        /* <DEDUP_REMOVED lines=15> */
.L_x_6988:
[----:B------:R-:W-:Y:S05]  /*1b0f0*/  BSYNC B0 ;  /* 0x0000000000007941 */ /* 0x000fea0003800000 */
.L_x_6987:
        /* <DEDUP_REMOVED lines=15> */
.L_x_6990:
[----:B------:R-:W-:Y:S05]  /*1b1f0*/  BSYNC B0 ;  /* 0x0000000000007941 */ /* 0x000fea0003800000 */
.L_x_6989:
        /* <DEDUP_REMOVED lines=15> */
.L_x_6991:
        /* <DEDUP_REMOVED lines=9> */
.L_x_7815:


//--------------------- .text._ZN5flash24flash_fwd_splitkv_kernelI23Flash_fwd_kernel_traitsILi64ELi64ELi128ELi4ELb0ELb0EN7cutlass6half_tE19Flash_kernel_traitsILi64ELi64ELi128ELi4ES3_EELb1ELb0ELb0ELb0ELb1ELb0ELb1ELb0EEEvNS_16Flash_fwd_paramsE --------------------------
	.section	.text._ZN5flash24flash_fwd_splitkv_kernelI23Flash_fwd_kernel_traitsILi64ELi64ELi128ELi4ELb0ELb0EN7cutlass6half_tE19Flash_kernel_traitsILi64ELi64ELi128ELi4ES3_EELb1ELb0ELb0ELb0ELb1ELb0ELb1ELb0EEEvNS_16Flash_fwd_paramsE,"ax",@progbits
	.sectioninfo	@"SHI_REGISTERS=222"
	.align	128
        .global         _ZN5flash24flash_fwd_splitkv_kernelI23Flash_fwd_kernel_traitsILi64ELi64ELi128ELi4ELb0ELb0EN7cutlass6half_tE19Flash_kernel_traitsILi64ELi64ELi128ELi4ES3_EELb1ELb0ELb0ELb0ELb1ELb0ELb1ELb0EEEvNS_16Flash_fwd_paramsE
        .type           _ZN5flash24flash_fwd_splitkv_kernelI23Flash_fwd_kernel_traitsILi64ELi64ELi128ELi4ELb0ELb0EN7cutlass6half_tE19Flash_kernel_traitsILi64ELi64ELi128ELi4ES3_EELb1ELb0ELb0ELb0ELb1ELb0ELb1ELb0EEEvNS_16Flash_fwd_paramsE,@function
        .size           _ZN5flash24flash_fwd_splitkv_kernelI23Flash_fwd_kernel_traitsILi64ELi64ELi128ELi4ELb0ELb0EN7cutlass6half_tE19Flash_kernel_traitsILi64ELi64ELi128ELi4ES3_EELb1ELb0ELb0ELb0ELb1ELb0ELb1ELb0EEEvNS_16Flash_fwd_paramsE,(.L_x_7816 - _ZN5flash24flash_fwd_splitkv_kernelI23Flash_fwd_kernel_traitsILi64ELi64ELi128ELi4ELb0ELb0EN7cutlass6half_tE19Flash_kernel_traitsILi64ELi64ELi128ELi4ES3_EELb1ELb0ELb0ELb0ELb1ELb0ELb1ELb0EEEvNS_16Flash_fwd_paramsE)
        .other          _ZN5flash24flash_fwd_splitkv_kernelI23Flash_fwd_kernel_traitsILi64ELi64ELi128ELi4ELb0ELb0EN7cutlass6half_tE19Flash_kernel_traitsILi64ELi64ELi128ELi4ES3_EELb1ELb0ELb0ELb0ELb1ELb0ELb1ELb0EEEvNS_16Flash_fwd_paramsE,@"STO_CUDA_ENTRY STV_DEFAULT"
_ZN5flash24flash_fwd_splitkv_kernelI23Flash_fwd_kernel_traitsILi64ELi64ELi128ELi4ELb0ELb0EN7cutlass6half_tE19Flash_kernel_traitsILi64ELi64ELi128ELi4ES3_EELb1ELb0ELb0ELb0ELb1ELb0ELb1ELb0EEEvNS_16Flash_fwd_paramsE:
.text._ZN5flash24flash_fwd_splitkv_kernelI23Flash_fwd_kernel_traitsILi64ELi64ELi128ELi4ELb0ELb0EN7cutlass6half_tE19Flash_kernel_traitsILi64ELi64ELi128ELi4ES3_EELb1ELb0ELb0ELb0ELb1ELb0ELb1ELb0EEEvNS_16Flash_fwd_paramsE:
[----:B------:R-:W-:Y:S02]  /*0000*/  MOV R1, c[0x0][0x28] ;  /* 0x00000a0000017a02 */ /* 0x000fe40000000f00 */
[----:B------:R-:W1:Y:S01]  /*0010*/  I2F.U32.RP R2, c[0x0][0x1c0] ;  /* 0x0000700000027b06 */ /* 0x000e620000209000 */
[----:B------:R-:W2:Y:S01]  /*0020*/  S2R R3, SR_CTAID.Z ;  /* 0x0000000000037919 */ /* 0x000ea20000002700 */
[----:B------:R-:W-:Y:S01]  /*0030*/  IMAD.MOV.U32 R4, RZ, RZ, RZ ;  /* 0x000000ffff047224 */ /* 0x000fe200078e00ff */
[----:B------:R-:W-:Y:S01]  /*0040*/  ISETP.NE.U32.AND P1, PT, RZ, c[0x0][0x1c0], PT ;  /* 0x00007000ff007a0c */ /* 0x000fe20003f25070 */
[----:B------:R-:W-:-:S04]  /*0050*/  ULDC.64 UR12, c[0x0][0x118] ;  /* 0x00004600000c7ab9 */ /* 0x000fc80000000a00 */
[----:B-1----:R-:W1:Y:S02]  /*0060*/  MUFU.RCP R5, R2 ;  /* 0x0000000200057308 */ /* 0x002e640000001000 */
[----:B-1----:R-:W-:Y:S01]  /*0070*/  IADD3 R5, R5, 0xffffffe, RZ ;  /* 0x0ffffffe05057810 */ /* 0x002fe20007ffe0ff */
[----:B------:R-:W1:Y:S05]  /*0080*/  LDC.U8 R2, c[0x0][0x312] ;  /* 0x0000c480ff027b82 */ /* 0x000e6a0000000000 */
[----:B------:R-:W3:Y:S02]  /*0090*/  F2I.FTZ.U32.TRUNC.NTZ R5, R5 ;  /* 0x0000000500057305 */ /* 0x000ee4000021f000 */
[----:B---3--:R-:W-:Y:S01]  /*00a0*/  IMAD.MOV R0, RZ, RZ, -R5 ;  /* 0x000000ffff007224 */ /* 0x008fe200078e0a05 */
[----:B-1----:R-:W-:-:S03]  /*00b0*/  ISETP.NE.AND P3, PT, R2, RZ, PT ;  /* 0x000000ff0200720c */ /* 0x002fc60003f65270 */
[----:B------:R-:W-:-:S04]  /*00c0*/  IMAD R7, R0, c[0x0][0x1c0], RZ ;  /* 0x0000700000077a24 */ /* 0x000fc800078e02ff */
        /* <DEDUP_REMOVED lines=8> */
[----:B------:R-:W-:Y:S01]  /*0150*/  ISETP.GE.U32.AND P0, PT, R0, c[0x0][0x1c0], PT ;  /* 0x0000700000007a0c */ /* 0x000fe20003f06070 */
[----:B------:R-:W-:Y:S01]  /*0160*/  IMAD.MOV.U32 R0, RZ, RZ, 0x4 ;  /* 0x00000004ff007424 */ /* 0x000fe200078e00ff */
        /* <DEDUP_REMOVED lines=11> */
[----:B------:R-:W2:Y:S04]  /*0220*/  @P2 LDG.E R5, [R12.64] ;  /* 0x0000000c0c052981 */ /* 0x000ea8000c1e1900 */
[----:B------:R-:W2:Y:S01]  /*0230*/  @P2 LDG.E R4, [R12.64+0x4] ;  /* 0x0000040c0c042981 */ /* 0x000ea2000c1e1900 */
[----:B------:R-:W-:-:S04]  /*0240*/  MOV R9, RZ ;  /* 0x000000ff00097202 */ /* 0x000fc80000000f00 */
[----:B------:R1:W5:Y:S02]  /*0250*/  @!P1 LDG.E R2, [R6.64] ;  /* 0x0000000c06029981 */ /* 0x000364000c1e1900 */
[----:B------:R-:W-:Y:S02]  /*0260*/  @P0 IMAD.WIDE R10, R175, R0, c[0x0][0x250] ;  /* 0x00009400af0a0625 */ /* 0x000fe400078e0200 */
[----:B------:R-:W3:Y:S04]  /*0270*/  S2R R31, SR_CTAID.X ;  /* 0x00000000001f7919 */ /* 0x000ee80000002500 */
[----:B------:R1:W5:Y:S01]  /*0280*/  @P0 LDG.E R9, [R10.64] ;  /* 0x0000000c0a090981 */ /* 0x000362000c1e1900 */
[----:B------:R-:W-:-:S03]  /*0290*/  ISETP.NE.U32.AND P0, PT, RZ, c[0x0][0x248], PT ;  /* 0x00009200ff007a0c */ /* 0x000fc60003f05070 */
[----:B------:R-:W4:Y:S01]  /*02a0*/  S2R R8, SR_CTAID.Y ;  /* 0x0000000000087919 */ /* 0x000f220000002600 */
[----:B------:R-:W-:Y:S01]  /*02b0*/  ISETP.NE.AND.EX P0, PT, RZ, c[0x0][0x24c], PT, P0 ;  /* 0x00009300ff007a0c */ /* 0x000fe20003f05300 */
[----:B------:R-:W-:-:S04]  /*02c0*/  IMAD.MOV R24, RZ, RZ, -R175 ;  /* 0x000000ffff187224 */ /* 0x000fc800078e0aaf */
[----:B------:R-:W-:Y:S01]  /*02d0*/  IMAD R24, R24, c[0x0][0x1c0], R3 ;  /* 0x0000700018187a24 */ /* 0x000fe200078e0203 */
[----:B--2---:R-:W-:Y:S01]  /*02e0*/  @P2 IADD3 R131, R4, -R5, RZ ;  /* 0x8000000504832210 */ /* 0x004fe20007ffe0ff */
[----:B------:R-:W-:-:S06]  /*02f0*/  @!P2 IMAD.MOV.U32 R131, RZ, RZ, c[0x0][0x214] ;  /* 0x00008500ff83a624 */ /* 0x000fcc00078e00ff */
[----:B------:R-:W-:Y:S05]  /*0300*/  @!P0 BRA `(.L_x_6992) ;  /* 0x0000004000008947 */ /* 0x000fea0003800000 */
[----:B-1-34-:R-:W2:Y:S02]  /*0310*/  @P3 LDG.E R3, [R6.64+0x4] ;  /* 0x0000040c06033981 */ /* 0x01aea4000c1e1900 */
[----:B--2--5:R-:W-:-:S06]  /*0320*/  @P3 IADD3 R3, R3, -R2, RZ ;  /* 0x8000000203033210 */ /* 0x024fcc0007ffe0ff */
[----:B------:R1:W5:Y:S01]  /*0330*/  @!P3 LDG.E R3, [R6.64] ;  /* 0x0000000c0603b981 */ /* 0x000362000c1e1900 */
[----:B------:R-:W-:Y:S05]  /*0340*/  BRA `(.L_x_6993) ;  /* 0x0000001000007947 */ /* 0x000fea0003800000 */
.L_x_6992:
[----:B-1-34-:R-:W-:Y:S02]  /*0350*/  MOV R3, c[0x0][0x218] ;  /* 0x0000860000037a02 */ /* 0x01afe40000000f00 */
.L_x_6993:
        /* <DEDUP_REMOVED lines=63> */
[----:B------:R-:W-:Y:S02]  /*0750*/  LOP3.LUT R3, R0, 0x3ffffff0, RZ, 0xc0, !PT ;  /* 0x3ffffff000037812 */ /* 0x000fe400078ec0ff */
[----:B------:R-:W-:-:S03]  /*0760*/  SHF.R.S32.HI R0, RZ, 0x4, R0 ;  /* 0x00000004ff007819 */ /* 0x000fc60000011400 */
[----:B------:R-:W-:Y:S01]  /*0770*/  IMAD.IADD R6, R128, 0x1, -R3 ;  /* 0x0000000180067824 */ /* 0x000fe200078e0a03 */
[C---:B------:R-:W-:Y:S01]  /*0780*/  IADD3 R16, R0.reuse, 0x8, RZ ;  /* 0x0000000800107810 */ /* 0x040fe20007ffe0ff */
[----:B------:R-:W-:Y:S01]  /*0790*/  IMAD R3, R175, c[0x0][0x1c0], R24 ;  /* 0x00007000af037a24 */ /* 0x000fe200078e0218 */
[----:B------:R-:W-:Y:S01]  /*07a0*/  IADD3 R12, R0, 0x18, RZ ;  /* 0x00000018000c7810 */ /* 0x000fe20007ffe0ff */
[----:B------:R-:W-:Y:S01]  /*07b0*/  IMAD.SHL.U32 R6, R6, 0x4, RZ ;  /* 0x0000000406067824 */ /* 0x000fe200078e00ff */
[----:B------:R-:W-:Y:S01]  /*07c0*/  IADD3 R14, R0, 0x10, RZ ;  /* 0x00000010000e7810 */ /* 0x000fe20007ffe0ff */
[----:B------:R-:W-:Y:S01]  /*07d0*/  IMAD R3, R3, c[0x0][0x214], R132 ;  /* 0x0000850003037a24 */ /* 0x000fe200078e0284 */
[----:B------:R-:W-:Y:S02]  /*07e0*/  ISETP.GE.AND P5, PT, R16, R131, PT ;  /* 0x000000831000720c */ /* 0x000fe40003fa6270 */
[----:B------:R-:W-:Y:S01]  /*07f0*/  SHF.R.S32.HI R7, RZ, 0x1f, R6 ;  /* 0x0000001fff077819 */ /* 0x000fe20000011406 */
[----:B------:R-:W-:Y:S01]  /*0800*/  IMAD R2, R3, c[0x0][0x22c], RZ ;  /* 0x00008b0003027a24 */ /* 0x000fe200078e02ff */
[----:B------:R-:W-:-:S02]  /*0810*/  IADD3 R10, R0, 0x20, RZ ;  /* 0x00000020000a7810 */ /* 0x000fc40007ffe0ff */
[CC--:B------:R-:W-:Y:S01]  /*0820*/  ISETP.GE.AND P2, PT, R0.reuse, R131.reuse, PT ;  /* 0x000000830000720c */ /* 0x0c0fe20003f46270 */
[----:B------:R-:W-:Y:S01]  /*0830*/  IMAD.WIDE R6, R0, 0x40, R6 ;  /* 0x0000004000067825 */ /* 0x000fe200078e0206 */
[-C--:B------:R-:W-:Y:S02]  /*0840*/  ISETP.GE.AND P1, PT, R14, R131.reuse, PT ;  /* 0x000000830e00720c */ /* 0x080fe40003f26270 */
[----:B------:R-:W-:Y:S02]  /*0850*/  ISETP.GE.AND P4, PT, R10, R131, PT ;  /* 0x000000830a00720c */ /* 0x000fe40003f86270 */
[----:B------:R-:W-:Y:S02]  /*0860*/  IADD3 R5, P0, R2, R6, RZ ;  /* 0x0000000602057210 */ /* 0x000fe40007f1e0ff */
[----:B------:R-:W-:Y:S02]  /*0870*/  IADD3 R8, R0, 0x28, RZ ;  /* 0x0000002800087810 */ /* 0x000fe40007ffe0ff */
[----:B------:R-:W-:-:S02]  /*0880*/  LEA.HI.X.SX32 R2, R2, R7, 0x1, P0 ;  /* 0x0000000702027211 */ /* 0x000fc400000f0eff */
[C---:B------:R-:W-:Y:S02]  /*0890*/  LEA R4, P0, R5.reuse, c[0x0][0x1d8], 0x2 ;  /* 0x0000760005047a11 */ /* 0x040fe400078010ff */
        /* <DEDUP_REMOVED lines=15> */
[----:B------:R-:W-:Y:S02]  /*0990*/  ISETP.GE.OR P4, PT, R14, R131, P6 ;  /* 0x000000830e00720c */ /* 0x000fe40003786670 */
[----:B------:R-:W-:Y:S01]  /*09a0*/  LEA.HI.X.SX32 R14, R0, R7, 0x1, P0 ;  /* 0x00000007000e7211 */ /* 0x000fe200000f0eff */
[----:B------:R-:W-:Y:S01]  /*09b0*/  @!P3 STG.E.128 [R4.64+0x2800], RZ ;  /* 0x002800ff0400b986 */ /* 0x000fe2000c101d0c */
[C---:B------:R-:W-:Y:S02]  /*09c0*/  LEA R16, P0, R3.reuse, c[0x0][0x208], 0x2 ;  /* 0x0000820003107a11 */ /* 0x040fe400078010ff */
[-C--:B------:R-:W-:Y:S01]  /*09d0*/  ISETP.GE.OR P3, PT, R12, R131.reuse, P6 ;  /* 0x000000830c00720c */ /* 0x080fe20003766670 */
[----:B------:R-:W-:Y:S01]  /*09e0*/  @!P2 STG.E.128 [R4.64+0x3000], RZ ;  /* 0x003000ff0400a986 */ /* 0x000fe2000c101d0c */
[----:B------:R-:W-:Y:S01]  /*09f0*/  LEA.HI.X R17, R3, c[0x0][0x20c], R14, 0x2, P0 ;  /* 0x0000830003117a11 */ /* 0x000fe200000f140e */
[----:B------:R-:W-:Y:S01]  /*0a00*/  @!P5 IMAD.MOV.U32 R3, RZ, RZ, -0x800000 ;  /* 0xff800000ff03d424 */ /* 0x000fe200078e00ff */
[-C--:B------:R-:W-:Y:S01]  /*0a10*/  ISETP.GE.OR P2, PT, R10, R131.reuse, P6 ;  /* 0x000000830a00720c */ /* 0x080fe20003746670 */
[----:B------:R1:W-:Y:S01]  /*0a20*/  @!P1 STG.E.128 [R4.64+0x3800], RZ ;  /* 0x003800ff04009986 */ /* 0x0003e2000c101d0c */
[-C--:B------:R-:W-:Y:S01]  /*0a30*/  ISETP.GE.OR P1, PT, R8, R131.reuse, P6 ;  /* 0x000000830800720c */ /* 0x080fe20003726670 */
[----:B------:R-:W-:Y:S01]  /*0a40*/  @!P4 IMAD.MOV.U32 R15, RZ, RZ, -0x800000 ;  /* 0xff800000ff0fc424 */ /* 0x000fe200078e00ff */
[-C--:B------:R-:W-:Y:S01]  /*0a50*/  ISETP.GE.OR P0, PT, R6, R131.reuse, P6 ;  /* 0x000000830600720c */ /* 0x080fe20003706670 */
[----:B------:R2:W-:Y:S01]  /*0a60*/  @!P5 STG.E [R16.64+0x20], R3 ;  /* 0x000020031000d986 */ /* 0x0005e2000c10190c */
[----:B------:R-:W-:-:S02]  /*0a70*/  ISETP.GE.OR P5, PT, R0, R131, P6 ;  /* 0x000000830000720c */ /* 0x000fc400037a6670 */
[----:B------:R-:W-:Y:S01]  /*0a80*/  ISETP.GE.OR P6, PT, R2, R131, P6 ;  /* 0x000000830200720c */ /* 0x000fe200037c6670 */
[----:B------:R-:W-:Y:S01]  /*0a90*/  @!P3 IMAD.MOV.U32 R13, RZ, RZ, -0x800000 ;  /* 0xff800000ff0db424 */ /* 0x000fe200078e00ff */
[----:B------:R2:W-:Y:S03]  /*0aa0*/  @!P4 STG.E [R16.64+0x40], R15 ;  /* 0x0000400f1000c986 */ /* 0x0005e6000c10190c */
[----:B------:R-:W-:Y:S01]  /*0ab0*/  @!P2 IMAD.MOV.U32 R11, RZ, RZ, -0x800000 ;  /* 0xff800000ff0ba424 */ /* 0x000fe200078e00ff */
[----:B------:R2:W-:Y:S01]  /*0ac0*/  @!P3 STG.E [R16.64+0x60], R13 ;  /* 0x0000600d1000b986 */ /* 0x0005e2000c10190c */
[----:B------:R-:W-:Y:S02]  /*0ad0*/  @!P1 IMAD.MOV.U32 R9, RZ, RZ, -0x800000 ;  /* 0xff800000ff099424 */ /* 0x000fe400078e00ff */
[----:B------:R-:W-:Y:S01]  /*0ae0*/  @!P0 IMAD.MOV.U32 R7, RZ, RZ, -0x800000 ;  /* 0xff800000ff078424 */ /* 0x000fe200078e00ff */
[----:B------:R2:W-:Y:S04]  /*0af0*/  @!P2 STG.E [R16.64+0x80], R11 ;  /* 0x0000800b1000a986 */ /* 0x0005e8000c10190c */
[----:B------:R2:W-:Y:S01]  /*0b00*/  @!P1 STG.E [R16.64+0xa0], R9 ;  /* 0x0000a00910009986 */ /* 0x0005e2000c10190c */
[----:B-1----:R-:W-:-:S03]  /*0b10*/  @!P5 IMAD.MOV.U32 R5, RZ, RZ, -0x800000 ;  /* 0xff800000ff05d424 */ /* 0x002fc600078e00ff */
[----:B------:R2:W-:Y:S04]  /*0b20*/  @!P0 STG.E [R16.64+0xc0], R7 ;  /* 0x0000c00710008986 */ /* 0x0005e8000c10190c */
[----:B------:R2:W-:Y:S01]  /*0b30*/  @!P5 STG.E [R16.64], R5 ;  /* 0x000000051000d986 */ /* 0x0005e2000c10190c */
[----:B------:R-:W-:Y:S05]  /*0b40*/  @P6 EXIT ;  /* 0x000000000000694d */ /* 0x000fea0003800000 */
[----:B--2---:R-:W-:-:S05]  /*0b50*/  MOV R3, 0xff800000 ;  /* 0xff80000000037802 */ /* 0x004fca0000000f00 */
[----:B------:R-:W-:Y:S01]  /*0b60*/  STG.E [R16.64+0xe0], R3 ;  /* 0x0000e00310007986 */ /* 0x000fe2000c10190c */
[----:B------:R-:W-:Y:S05]  /*0b70*/  EXIT ;  /* 0x000000000000794d */ /* 0x000fea0003800000 */
.L_x_6994:
        /* <DEDUP_REMOVED lines=77> */
[----:B------:R-:W-:Y:S01]  /*1050*/  IMAD.MOV.U32 R32, RZ, RZ, R10 ;  /* 0x000000ffff207224 */ /* 0x000fe200078e000a */
[----:B------:R-:W-:Y:S01]  /*1060*/  SHF.R.S32.HI R10, RZ, 0x1f, R19 ;  /* 0x0000001fff0a7819 */ /* 0x000fe20000011413 */
[----:B------:R-:W-:Y:S02]  /*1070*/  IMAD R2, R28, c[0x0][0x184], R13 ;  /* 0x000061001c027a24 */ /* 0x000fe400078e020d */
[----:B------:R-:W-:-:S03]  /*1080*/  IMAD R9, R9, c[0x0][0x188], RZ ;  /* 0x0000620009097a24 */ /* 0x000fc600078e02ff */
[----:B------:R-:W-:Y:S01]  /*1090*/  IADD3 R33, R11, R2, RZ ;  /* 0x000000020b217210 */ /* 0x000fe20007ffe0ff */
[C---:B------:R-:W-:Y:S02]  /*10a0*/  IMAD R11, R7.reuse, c[0x0][0x19c], R0 ;  /* 0x00006700070b7a24 */ /* 0x040fe400078e0200 */
[----:B------:R-:W-:Y:S02]  /*10b0*/  IMAD R0, R10, c[0x0][0x1b0], RZ ;  /* 0x00006c000a007a24 */ /* 0x000fe400078e02ff */
[----:B------:R-:W-:-:S04]  /*10c0*/  IMAD.WIDE.U32 R32, R7, c[0x0][0x198], R32 ;  /* 0x0000660007207a25 */ /* 0x000fc800078e0020 */
[C---:B------:R-:W-:Y:S01]  /*10d0*/  IMAD R2, R28.reuse, c[0x0][0x18c], R9 ;  /* 0x000063001c027a24 */ /* 0x040fe200078e0209 */
[----:B------:R-:W-:Y:S01]  /*10e0*/  IADD3 R33, R33, R11, RZ ;  /* 0x0000000b21217210 */ /* 0x000fe20007ffe0ff */
[----:B------:R-:W-:Y:S02]  /*10f0*/  IMAD R0, R19, c[0x0][0x1b4], R0 ;  /* 0x00006d0013007a24 */ /* 0x000fe400078e0200 */
[----:B------:R-:W-:-:S04]  /*1100*/  IMAD.WIDE.U32 R28, R28, c[0x0][0x188], RZ ;  /* 0x000062001c1c7a25 */ /* 0x000fc800078e00ff */
[----:B------:R-:W-:-:S04]  /*1110*/  IMAD.WIDE.U32 R32, R19, c[0x0][0x1b0], R32 ;  /* 0x00006c0013207a25 */ /* 0x000fc800078e0020 */
[----:B------:R-:W-:Y:S01]  /*1120*/  IMAD.IADD R2, R29, 0x1, R2 ;  /* 0x000000011d027824 */ /* 0x000fe200078e0202 */
[----:B------:R-:W-:Y:S01]  /*1130*/  IADD3 R0, R33, R0, RZ ;  /* 0x0000000021007210 */ /* 0x000fe20007ffe0ff */
[----:B------:R-:W-:Y:S05]  /*1140*/  BRA `(.L_x_6996) ;  /* 0x0000041000007947 */ /* 0x000fea0003800000 */
.L_x_6995:
        /* <DEDUP_REMOVED lines=16> */
.L_x_6997:
        /* <DEDUP_REMOVED lines=22> */
[----:B------:R-:W-:Y:S02]  /*13b0*/  LOP3.LUT R0, R24, c[0x0][0x1c8], RZ, 0x3c, !PT ;  /* 0x0000720018007a12 */ /* 0x000fe400078e3cff */
[----:B------:R-:W-:Y:S02]  /*13c0*/  LEA R7, R6, 0xffffff80, 0x7 ;  /* 0xffffff8006077811 */ /* 0x000fe400078e38ff */
[----:B------:R-:W-:-:S02]  /*13d0*/  ISETP.GE.AND P2, PT, R0, RZ, PT ;  /* 0x000000ff0000720c */ /* 0x000fc40003f46270 */
[----:B------:R-:W-:Y:S01]  /*13e0*/  SHF.R.S32.HI R3, RZ, 0x1f, R7 ;  /* 0x0000001fff037819 */ /* 0x000fe20000011407 */
[----:B------:R-:W-:-:S04]  /*13f0*/  IMAD.WIDE.U32 R12, R7, c[0x0][0x198], R10 ;  /* 0x00006600070c7a25 */ /* 0x000fc800078e000a */
[----:B------:R-:W-:Y:S01]  /*1400*/  @P3 IADD3 R19, R19, 0x1, RZ ;  /* 0x0000000113133810 */ /* 0x000fe20007ffe0ff */
[----:B------:R-:W-:-:S04]  /*1410*/  IMAD R0, R3, c[0x0][0x198], RZ ;  /* 0x0000660003007a24 */ /* 0x000fc800078e02ff */
[----:B------:R-:W-:Y:S01]  /*1420*/  IMAD R11, R7, c[0x0][0x19c], R0 ;  /* 0x00006700070b7a24 */ /* 0x000fe200078e0200 */
[----:B------:R-:W-:Y:S02]  /*1430*/  @!P2 IADD3 R19, -R19, RZ, RZ ;  /* 0x000000ff1313a210 */ /* 0x000fe40007ffe1ff */
        /* <DEDUP_REMOVED lines=18> */
.L_x_6996:
[----:B------:R-:W-:Y:S01]  /*1560*/  ISETP.NE.AND P1, PT, R5, -0x1, PT ;  /* 0xffffffff0500780c */ /* 0x000fe20003f25270 */
[----:B------:R-:W-:Y:S01]  /*1570*/  IMAD.IADD R167, R131, 0x1, -R132 ;  /* 0x0000000183a77824 */ /* 0x000fe200078e0a84 */
[----:B------:R-:W-:Y:S01]  /*1580*/  SHF.R.S32.HI R133, RZ, 0x1f, R128 ;  /* 0x0000001fff857819 */ /* 0x000fe20000011480 */
[----:B------:R-:W-:Y:S01]  /*1590*/  IMAD.MOV.U32 R120, RZ, RZ, c[0x0][0x198] ;  /* 0x00006600ff787624 */ /* 0x000fe200078e00ff */
[----:B------:R-:W-:Y:S01]  /*15a0*/  IADD3 R172, R6, -0x1, RZ ;  /* 0xffffffff06ac7810 */ /* 0x000fe20007ffe0ff */
[----:B------:R-:W-:Y:S01]  /*15b0*/  IMAD R10, R10, c[0x0][0x1b8], RZ ;  /* 0x00006e000a0a7a24 */ /* 0x000fe200078e02ff */
[CC--:B------:R-:W-:Y:S02]  /*15c0*/  LEA.HI R11, R133.reuse, R128.reuse, RZ, 0x3 ;  /* 0x00000080850b7211 */ /* 0x0c0fe400078f18ff */
[----:B------:R-:W-:Y:S01]  /*15d0*/  LEA.HI R168, R133, R128, RZ, 0x4 ;  /* 0x0000008085a87211 */ /* 0x000fe200078f20ff */
[----:B------:R-:W-:Y:S01]  /*15e0*/  IMAD R10, R19, c[0x0][0x1bc], R10 ;  /* 0x00006f00130a7a24 */ /* 0x000fe200078e020a */
[----:B-----5:R-:W-:-:S02]  /*15f0*/  SHF.R.S32.HI R8, RZ, 0x3, R11 ;  /* 0x00000003ff087819 */ /* 0x020fc4000001140b */
[----:B------:R-:W-:Y:S01]  /*1600*/  LOP3.LUT R11, R11, 0xfffffff8, RZ, 0xc0, !PT ;  /* 0xfffffff80b0b7812 */ /* 0x000fe200078ec0ff */
[----:B------:R-:W-:Y:S01]  /*1610*/  @P1 IMAD.WIDE.U32 R20, R5, c[0x0][0x190], RZ ;  /* 0x0000640005141a25 */ /* 0x000fe200078e00ff */
[----:B------:R-:W-:Y:S02]  /*1620*/  @!P1 SHF.R.S32.HI R12, RZ, 0x1f, R175 ;  /* 0x0000001fff0c9819 */ /* 0x000fe400000114af */
[----:B------:R-:W-:Y:S01]  /*1630*/  IADD3 R23, R8, 0x10, RZ ;  /* 0x0000001008177810 */ /* 0x000fe20007ffe0ff */
[----:B------:R-:W-:Y:S01]  /*1640*/  IMAD.IADD R76, R128, 0x1, -R11 ;  /* 0x00000001804c7824 */ /* 0x000fe200078e0a0b */
[----:B------:R-:W-:Y:S01]  /*1650*/  IADD3 R17, R8, 0x20, RZ ;  /* 0x0000002008117810 */ /* 0x000fe20007ffe0ff */
[----:B------:R-:W-:Y:S01]  /*1660*/  @!P1 IMAD R12, R12, c[0x0][0x178], RZ ;  /* 0x00005e000c0c9a24 */ /* 0x000fe200078e02ff */
[-C--:B------:R-:W-:Y:S01]  /*1670*/  ISETP.GE.AND P3, PT, R23, R167.reuse, PT ;  /* 0x000000a71700720c */ /* 0x080fe20003f66270 */
[----:B------:R-:W-:Y:S01]  /*1680*/  IMAD.SHL.U32 R16, R76, 0x8, RZ ;  /* 0x000000084c107824 */ /* 0x000fe200078e00ff */
[----:B------:R-:W-:Y:S01]  /*1690*/  SHF.R.S32.HI R9, RZ, 0x1f, R8 ;  /* 0x0000001fff097819 */ /* 0x000fe20000011408 */
[----:B------:R-:W-:Y:S01]  /*16a0*/  @!P1 IMAD.WIDE.U32 R14, R175, c[0x0][0x178], RZ ;  /* 0x00005e00af0e9a25 */ /* 0x000fe200078e00ff */
[----:B------:R-:W-:-:S02]  /*16b0*/  ISETP.GE.AND P2, PT, R17, R167, PT ;  /* 0x000000a71100720c */ /* 0x000fc40003f46270 */
[----:B------:R-:W-:Y:S01]  /*16c0*/  IADD3 R28, P5, R16, R28, RZ ;  /* 0x0000001c101c7210 */ /* 0x000fe20007fbe0ff */
[----:B------:R-:W-:Y:S01]  /*16d0*/  @!P1 IMAD R12, R175, c[0x0][0x17c], R12 ;  /* 0x00005f00af0c9a24 */ /* 0x000fe200078e020c */
[----:B------:R-:W-:Y:S01]  /*16e0*/  SHF.R.S32.HI R11, RZ, 0x1f, R16 ;  /* 0x0000001fff0b7819 */ /* 0x000fe20000011410 */
[----:B------:R-:W-:Y:S01]  /*16f0*/  IMAD.SHL.U32 R13, R8, 0x40, RZ ;  /* 0x00000040080d7824 */ /* 0x000fe200078e00ff */
[----:B------:R-:W-:Y:S01]  /*1700*/  IADD3 R32, P4, R16, R32, RZ ;  /* 0x0000002010207210 */ /* 0x000fe20007f9e0ff */
[----:B------:R-:W-:Y:S01]  /*1710*/  @P1 IMAD R5, R5, c[0x0][0x194], R21 ;  /* 0x0000650005051a24 */ /* 0x000fe200078e0215 */
[C---:B------:R-:W-:Y:S01]  /*1720*/  ISETP.GE.AND P6, PT, R8.reuse, R167, PT ;  /* 0x000000a70800720c */ /* 0x040fe20003fc6270 */
[----:B------:R-:W-:Y:S01]  /*1730*/  @!P1 IMAD.MOV.U32 R20, RZ, RZ, R14 ;  /* 0x000000ffff149224 */ /* 0x000fe200078e000e */
[----:B------:R-:W-:Y:S01]  /*1740*/  LOP3.LUT R13, R13, 0x1c0, RZ, 0xc0, !PT ;  /* 0x000001c00d0d7812 */ /* 0x000fe200078ec0ff */
[----:B------:R-:W-:Y:S01]  /*1750*/  @!P1 IMAD.IADD R5, R15, 0x1, R12 ;  /* 0x000000010f059824 */ /* 0x000fe200078e020c */
[----:B------:R-:W-:Y:S01]  /*1760*/  IADD3 R15, R8, 0x30, RZ ;  /* 0x00000030080f7810 */ /* 0x000fe20007ffe0ff */
[----:B------:R-:W-:Y:S01]  /*1770*/  IMAD.X R29, R11, 0x1, R2, P5 ;  /* 0x000000010b1d7824 */ /* 0x000fe200028e0602 */
[----:B------:R-:W-:Y:S01]  /*1780*/  LEA.HI R14, R133, R128, RZ, 0x6 ;  /* 0x00000080850e7211 */ /* 0x000fe200078f30ff */
[----:B------:R-:W-:Y:S01]  /*1790*/  IMAD.WIDE R30, R31, 0x40, R8 ;  /* 0x000000401f1e7825 */ /* 0x000fe200078e0208 */
[----:B------:R-:W-:-:S02]  /*17a0*/  IADD3 R20, P1, R16, R20, RZ ;  /* 0x0000001410147210 */ /* 0x000fc40007f3e0ff */
[----:B------:R-:W-:Y:S01]  /*17b0*/  LOP3.LUT R16, R13, 0x38, R16, 0xf8, !PT ;  /* 0x000000380d107812 */ /* 0x000fe200078ef810 */
[----:B------:R-:W-:Y:S01]  /*17c0*/  IMAD.SHL.U32 R14, R14, 0x8, RZ ;  /* 0x000000080e0e7824 */ /* 0x000fe200078e00ff */
[----:B------:R-:W-:Y:S01]  /*17d0*/  ISETP.GE.AND P5, PT, R15, R167, PT ;  /* 0x000000a70f00720c */ /* 0x000fe20003fa6270 */
[C---:B------:R-:W-:Y:S01]  /*17e0*/  IMAD.X R21, R11.reuse, 0x1, R5, P1 ;  /* 0x000000010b157824 */ /* 0x040fe200008e0605 */
[----:B------:R-:W-:Y:S01]  /*17f0*/  SHF.R.S32.HI R12, RZ, 0x1f, R24 ;  /* 0x0000001fff0c7819 */ /* 0x000fe20000011418 */
[----:B------:R-:W-:Y:S01]  /*1800*/  IMAD.X R33, R11, 0x1, R0, P4 ;  /* 0x000000010b217824 */ /* 0x000fe200020e0600 */
[----:B------:R-:W-:Y:S01]  /*1810*/  SHF.R.U32.HI R13, RZ, 0x3, R13 ;  /* 0x00000003ff0d7819 */ /* 0x000fe2000001160d */
[----:B------:R-:W-:Y:S01]  /*1820*/  @!P6 IMAD R2, R31, c[0x0][0x190], RZ ;  /* 0x000064001f02ea24 */ /* 0x000fe200078e02ff */
[----:B------:R-:W-:Y:S01]  /*1830*/  @!P3 IADD3 R26, P1, R30, 0x10, RZ ;  /* 0x000000101e1ab810 */ /* 0x000fe20007f3e0ff */
[----:B------:R-:W-:Y:S01]  /*1840*/  IMAD R25, R12, c[0x0][0x1a8], RZ ;  /* 0x00006a000c197a24 */ /* 0x000fe200078e02ff */
[----:B------:R-:W-:Y:S01]  /*1850*/  LOP3.LUT R13, R16, R13, RZ, 0x3c, !PT ;  /* 0x0000000d100d7212 */ /* 0x000fe200078e3cff */
[C---:B------:R-:W-:Y:S01]  /*1860*/  @!P6 IMAD R2, R30.reuse, c[0x0][0x194], R2 ;  /* 0x000065001e02ea24 */ /* 0x040fe200078e0202 */
[----:B------:R-:W-:Y:S01]  /*1870*/  @!P2 IADD3 R11, P4, R30, 0x20, RZ ;  /* 0x000000201e0ba810 */ /* 0x000fe20007f9e0ff */
[----:B------:R-:W-:Y:S01]  /*1880*/  @!P3 IMAD.X R5, RZ, RZ, R31, P1 ;  /* 0x000000ffff05b224 */ /* 0x000fe200008e061f */
[----:B------:R-:W-:Y:S01]  /*1890*/  LOP3.LUT R173, R13, 0xfffffe00, R14, 0xf8, !PT ;  /* 0xfffffe000dad7812 */ /* 0x000fe200078ef80e */
[----:B------:R-:W-:Y:S01]  /*18a0*/  IMAD R13, R24, c[0x0][0x1ac], R25 ;  /* 0x00006b00180d7a24 */ /* 0x000fe200078e0219 */
[----:B------:R-:W-:Y:S01]  /*18b0*/  @!P5 IADD3 R0, P1, R30, 0x30, RZ ;  /* 0x000000301e00d810 */ /* 0x000fe20007f3e0ff */
[----:B------:R-:W-:Y:S01]  /*18c0*/  IMAD.WIDE.U32 R24, R24, c[0x0][0x1a8], R20 ;  /* 0x00006a0018187a25 */ /* 0x000fe200078e0014 */
[----:B------:R-:W-:-:S03]  /*18d0*/  LEA.HI R133, R133, R128, RZ, 0x5 ;  /* 0x0000008085857211 */ /* 0x000fc600078f28ff */
[----:B------:R-:W-:Y:S01]  /*18e0*/  IMAD.IADD R25, R25, 0x1, R13 ;  /* 0x0000000119197824 */ /* 0x000fe200078e020d */
[----:B------:R-:W-:Y:S01]  /*18f0*/  SHF.R.S32.HI R130, RZ, 0x5, R133 ;  /* 0x00000005ff827819 */ /* 0x000fe20000011485 */
[--C-:B------:R-:W-:Y:S01]  /*1900*/  @!P2 IMAD.X R16, RZ, RZ, R31.reuse, P4 ;  /* 0x000000ffff10a224 */ /* 0x100fe200020e061f */
[----:B------:R-:W-:Y:S01]  /*1910*/  IADD3 R14, P4, R8, R7, RZ ;  /* 0x00000007080e7210 */ /* 0x000fe20007f9e0ff */
[----:B------:R-:W-:Y:S01]  /*1920*/  @!P5 IMAD.X R13, RZ, RZ, R31, P1 ;  /* 0x000000ffff0dd224 */ /* 0x000fe200008e061f */
[----:B------:R-:W-:Y:S01]  /*1930*/  LOP3.LUT R133, R133, 0xffffffe0, RZ, 0xc0, !PT ;  /* 0xffffffe085857812 */ /* 0x000fe200078ec0ff */
[----:B------:R-:W-:Y:S02]  /*1940*/  @!P3 IMAD R5, R5, c[0x0][0x190], RZ ;  /* 0x000064000505ba24 */ /* 0x000fe400078e02ff */
[----:B------:R-:W-:-:S04]  /*1950*/  @!P6 IMAD.WIDE.U32 R30, R30, c[0x0][0x190], R24 ;  /* 0x000064001e1eea25 */ /* 0x000fc800078e0018 */
[----:B------:R-:W-:Y:S02]  /*1960*/  @!P3 IMAD.MOV.U32 R20, RZ, RZ, R24 ;  /* 0x000000ffff14b224 */ /* 0x000fe400078e0018 */
[----:B------:R-:W-:Y:S02]  /*1970*/  @!P3 IMAD.MOV.U32 R21, RZ, RZ, R25 ;  /* 0x000000ffff15b224 */ /* 0x000fe400078e0019 */
[C---:B------:R-:W-:Y:S02]  /*1980*/  @!P3 IMAD R5, R26.reuse, c[0x0][0x194], R5 ;  /* 0x000065001a05ba24 */ /* 0x040fe400078e0205 */
[----:B------:R-:W-:Y:S01]  /*1990*/  @!P3 IMAD.WIDE.U32 R26, R26, c[0x0][0x190], R20 ;  /* 0x000064001a1aba25 */ /* 0x000fe200078e0014 */
[----:B------:R-:W-:-:S03]  /*19a0*/  @!P6 LEA R20, P1, R30, c[0x0][0x160], 0x1 ;  /* 0x000058001e14ea11 */ /* 0x000fc600078208ff */
[----:B------:R-:W-:Y:S02]  /*19b0*/  @!P6 IMAD.IADD R2, R31, 0x1, R2 ;  /* 0x000000011f02e824 */ /* 0x000fe400078e0202 */
[----:B------:R-:W-:Y:S02]  /*19c0*/  IMAD R123, R9, c[0x0][0x198], RZ ;  /* 0x00006600097b7a24 */ /* 0x000fe400078e02ff */
[----:B------:R-:W-:Y:S01]  /*19d0*/  IMAD.WIDE.U32 R32, R8, c[0x0][0x198], R32 ;  /* 0x0000660008207a25 */ /* 0x000fe200078e0020 */
[----:B------:R-:W-:-:S03]  /*19e0*/  @!P6 LEA.HI.X R21, R30, c[0x0][0x164], R2, 0x1, P1 ;  /* 0x000059001e15ea11 */ /* 0x000fc600008f0c02 */
[----:B------:R-:W-:Y:S02]  /*19f0*/  @!P2 IMAD R16, R16, c[0x0][0x190], RZ ;  /* 0x000064001010aa24 */ /* 0x000fe400078e02ff */
[----:B------:R-:W-:Y:S02]  /*1a00*/  @!P2 IMAD.MOV.U32 R30, RZ, RZ, R24 ;  /* 0x000000ffff1ea224 */ /* 0x000fe400078e0018 */
[----:B------:R-:W-:Y:S02]  /*1a10*/  @!P2 IMAD.MOV.U32 R31, RZ, RZ, R25 ;  /* 0x000000ffff1fa224 */ /* 0x000fe400078e0019 */
[----:B------:R-:W-:Y:S02]  /*1a20*/  IMAD R123, R8, c[0x0][0x19c], R123 ;  /* 0x00006700087b7a24 */ /* 0x000fe400078e027b */
[----:B------:R-:W-:Y:S01]  /*1a30*/  IMAD.MOV.U32 R122, RZ, RZ, R32 ;  /* 0x000000ffff7a7224 */ /* 0x000fe200078e0020 */
[----:B------:R-:W-:Y:S01]  /*1a40*/  @!P3 LEA R32, P1, R26, c[0x0][0x160], 0x1 ;  /* 0x000058001a20ba11 */ /* 0x000fe200078208ff */
[----:B------:R-:W-:-:S02]  /*1a50*/  @!P3 IMAD.IADD R5, R27, 0x1, R5 ;  /* 0x000000011b05b824 */ /* 0x000fc400078e0205 */
[----:B------:R-:W-:Y:S01]  /*1a60*/  IMAD.X R12, R9, 0x1, R3, P4 ;  /* 0x00000001090c7824 */ /* 0x000fe200020e0603 */
[----:B------:R-:W-:Y:S01]  /*1a70*/  IADD3 R9, R8, 0x60, RZ ;  /* 0x0000006008097810 */ /* 0x000fe20007ffe0ff */
[----:B------:R-:W-:Y:S02]  /*1a80*/  IMAD.SHL.U32 R7, R172, 0x80, RZ ;  /* 0x00000080ac077824 */ /* 0x000fe400078e00ff */
[C---:B------:R-:W-:Y:S02]  /*1a90*/  @!P2 IMAD R3, R11.reuse, c[0x0][0x194], R16 ;  /* 0x000065000b03aa24 */ /* 0x040fe400078e0210 */
[----:B------:R-:W-:Y:S01]  /*1aa0*/  @!P2 IMAD.WIDE.U32 R30, R11, c[0x0][0x190], R30 ;  /* 0x000064000b1eaa25 */ /* 0x000fe200078e001e */
[----:B------:R-:W-:-:S03]  /*1ab0*/  IADD3 R11, R8, 0x50, RZ ;  /* 0x00000050080b7810 */ /* 0x000fc60007ffe0ff */
[----:B------:R-:W-:Y:S01]  /*1ac0*/  IMAD.IADD R123, R33, 0x1, R123 ;  /* 0x00000001217b7824 */ /* 0x000fe200078e027b */
[----:B------:R-:W-:Y:S01]  /*1ad0*/  @!P3 LEA.HI.X R33, R26, c[0x0][0x164], R5, 0x1, P1 ;  /* 0x000059001a21ba11 */ /* 0x000fe200008f0c05 */
[----:B------:R-:W-:Y:S01]  /*1ae0*/  @!P5 IMAD R13, R13, c[0x0][0x190], RZ ;  /* 0x000064000d0dda24 */ /* 0x000fe200078e02ff */
[----:B------:R-:W-:Y:S01]  /*1af0*/  @!P2 LEA R26, P1, R30, c[0x0][0x160], 0x1 ;  /* 0x000058001e1aaa11 */ /* 0x000fe200078208ff */
[----:B------:R-:W-:Y:S02]  /*1b00*/  IMAD.IADD R2, R4, 0x1, -R7 ;  /* 0x0000000104027824 */ /* 0x000fe400078e0a07 */
[----:B------:R-:W-:Y:S02]  /*1b10*/  @!P2 IMAD.IADD R5, R31, 0x1, R3 ;  /* 0x000000011f05a824 */ /* 0x000fe400078e0203 */
[----:B------:R-:W-:Y:S01]  /*1b20*/  IMAD.SHL.U32 R173, R173, 0x2, RZ ;  /* 0x00000002adad7824 */ /* 0x000fe200078e00ff */
[----:B------:R-:W-:Y:S01]  /*1b30*/  ISETP.GE.AND P4, PT, R23, R2, PT ;  /* 0x000000021700720c */ /* 0x000fe20003f86270 */
[----:B------:R-:W-:Y:S01]  /*1b40*/  @!P5 IMAD R3, R0, c[0x0][0x194], R13 ;  /* 0x000065000003da24 */ /* 0x000fe200078e020d */
[----:B------:R-:W-:Y:S01]  /*1b50*/  @!P2 LEA.HI.X R27, R30, c[0x0][0x164], R5, 0x1, P1 ;  /* 0x000059001e1baa11 */ /* 0x000fe200008f0c05 */
[----:B------:R-:W-:Y:S01]  /*1b60*/  @!P5 IMAD.WIDE.U32 R24, R0, c[0x0][0x190], R24 ;  /* 0x000064000018da25 */ /* 0x000fe200078e0018 */
[----:B------:R-:W-:Y:S01]  /*1b70*/  @!PT LDS RZ, [RZ] ;  /* 0x00000000fffff984 */ /* 0x000fe20000000800 */
[----:B------:R-:W-:Y:S01]  /*1b80*/  @!PT LDS RZ, [RZ] ;  /* 0x00000000fffff984 */ /* 0x000fe20000000800 */
[----:B------:R-:W-:Y:S01]  /*1b90*/  @!PT LDS RZ, [RZ] ;  /* 0x00000000fffff984 */ /* 0x000fe20000000800 */
[----:B------:R1:W-:Y:S01]  /*1ba0*/  @!P6 LDGSTS.E.BYPASS.LTC128B.128 [R173], [R20.64] ;  /* 0x0000000014adefae */ /* 0x0003e2000b901d4c */
[----:B------:R-:W-:-:S02]  /*1bb0*/  IADD3 R13, R8, 0x40, RZ ;  /* 0x00000040080d7810 */ /* 0x000fc40007ffe0ff */
[----:B------:R-:W-:Y:S01]  /*1bc0*/  @!P5 IMAD.IADD R5, R25, 0x1, R3 ;  /* 0x000000011905d824 */ /* 0x000fe200078e0203 */
[C---:B------:R-:W-:Y:S01]  /*1bd0*/  @!P5 LEA R36, P6, R24.reuse, c[0x0][0x160], 0x1 ;  /* 0x000058001824da11 */ /* 0x040fe200078c08ff */
[----:B------:R2:W-:Y:S01]  /*1be0*/  @!P3 LDGSTS.E.BYPASS.LTC128B.128 [R173+0x800], [R32.64] ;  /* 0x0080000020adbfae */ /* 0x0005e2000b901d4c */
[-C--:B------:R-:W-:Y:S01]  /*1bf0*/  ISETP.GE.AND P3, PT, R17, R2.reuse, PT ;  /* 0x000000021100720c */ /* 0x080fe20003f66270 */
[----:B------:R-:W-:Y:S01]  /*1c00*/  IMAD.MOV.U32 R0, RZ, RZ, c[0x0][0x19c] ;  /* 0x00006700ff007624 */ /* 0x000fe200078e00ff */
[----:B------:R-:W-:Y:S01]  /*1c10*/  @!P5 LEA.HI.X R37, R24, c[0x0][0x164], R5, 0x1, P6 ;  /* 0x000059001825da11 */ /* 0x000fe200030f0c05 */
[----:B------:R3:W-:Y:S01]  /*1c20*/  @!P2 LDGSTS.E.BYPASS.LTC128B.128 [R173+0x1000], [R26.64] ;  /* 0x010000001aadafae */ /* 0x0007e2000b901d4c */
[----:B------:R-:W-:Y:S01]  /*1c30*/  ISETP.GE.AND P6, PT, R8, R2, PT ;  /* 0x000000020800720c */ /* 0x000fe20003fc6270 */
[----:B------:R-:W-:Y:S01]  /*1c40*/  IMAD.SHL.U32 R18, R0, 0x20, RZ ;  /* 0x0000002000127824 */ /* 0x000fe200078e00ff */
[C---:B------:R-:W-:Y:S01]  /*1c50*/  @!P4 LEA R3, P1, R120.reuse, R122, 0x4 ;  /* 0x0000007a7803c211 */ /* 0x040fe200078220ff */
[----:B------:R4:W-:Y:S01]  /*1c60*/  @!P5 LDGSTS.E.BYPASS.LTC128B.128 [R173+0x1800], [R36.64] ;  /* 0x0180000024addfae */ /* 0x0009e2000b901d4c */
[----:B------:R-:W-:Y:S01]  /*1c70*/  ISETP.GE.AND P2, PT, R15, R2, PT ;  /* 0x000000020f00720c */ /* 0x000fe20003f46270 */
[----:B------:R-:W-:Y:S01]  /*1c80*/  IMAD.WIDE.U32 R28, R19, c[0x0][0x1b8], R28 ;  /* 0x00006e00131c7a25 */ /* 0x000fe200078e001c */
[----:B------:R-:W-:-:S02]  /*1c90*/  @!P4 LEA.HI.X R16, R120, R123, R0, 0x4, P1 ;  /* 0x0000007b7810c211 */ /* 0x000fc400008f2400 */
[----:B------:R-:W-:Y:S01]  /*1ca0*/  @!P4 LEA R34, P1, R3, c[0x0][0x168], 0x1 ;  /* 0x00005a000322ca11 */ /* 0x000fe200078208ff */
[----:B------:R-:W-:Y:S02]  /*1cb0*/  IMAD.IADD R29, R29, 0x1, R10 ;  /* 0x000000011d1d7824 */ /* 0x000fe400078e020a */
[----:B------:R-:W-:Y:S01]  /*1cc0*/  IMAD.SHL.U32 R10, R76, 0x40, RZ ;  /* 0x000000404c0a7824 */ /* 0x000fe200078e00ff */
[----:B------:R-:W-:Y:S01]  /*1cd0*/  @!P4 LEA.HI.X R35, R3, c[0x0][0x16c], R16, 0x1, P1 ;  /* 0x00005b000323ca11 */ /* 0x000fe200008f0c10 */
[----:B------:R-:W-:Y:S01]  /*1ce0*/  IMAD.WIDE.U32 R28, R14, c[0x0][0x1a0], R28 ;  /* 0x000068000e1c7a25 */ /* 0x000fe200078e001c */
[----:B------:R-:W-:Y:S02]  /*1cf0*/  @!P6 LEA R24, P5, R122, c[0x0][0x168], 0x1 ;  /* 0x00005a007a18ea11 */ /* 0x000fe400078a08ff */
[----:B------:R-:W-:Y:S01]  /*1d00*/  LOP3.LUT R10, R10, 0x1c0, RZ, 0xc0, !PT ;  /* 0x000001c00a0a7812 */ /* 0x000fe200078ec0ff */
[----:B-1----:R-:W-:Y:S01]  /*1d10*/  IMAD.WIDE.U32 R20, R120, 0x20, RZ ;  /* 0x0000002078147825 */ /* 0x002fe200078e00ff */
[----:B------:R-:W-:-:S02]  /*1d20*/  @!P6 LEA.HI.X R25, R122, c[0x0][0x16c], R123, 0x1, P5 ;  /* 0x00005b007a19ea11 */ /* 0x000fc400028f0c7b */
[----:B------:R-:W-:Y:S01]  /*1d30*/  ISETP.GE.AND P5, PT, R11, R2, PT ;  /* 0x000000020b00720c */ /* 0x000fe20003fa6270 */
[----:B------:R-:W-:Y:S01]  /*1d40*/  IMAD.IADD R133, R128, 0x1, -R133 ;  /* 0x0000000180857824 */ /* 0x000fe200078e0a85 */
[----:B------:R-:W-:Y:S01]  /*1d50*/  @!P3 IADD3 R16, P1, R122, R20, RZ ;  /* 0x000000147a10b210 */ /* 0x000fe20007f3e0ff */
[----:B------:R1:W-:Y:S01]  /*1d60*/  @!P6 LDGSTS.E.BYPASS.LTC128B.128 [R173+0x2000], [R24.64] ;  /* 0x0200000018adefae */ /* 0x0003e2000b901d4c */
[-C--:B------:R-:W-:Y:S02]  /*1d70*/  ISETP.GE.AND P6, PT, R13, R2.reuse, PT ;  /* 0x000000020d00720c */ /* 0x080fe40003fc6270 */
[----:B------:R-:W-:Y:S01]  /*1d80*/  @!P3 IADD3.X R3, R123, R21, R18, P1, !PT ;  /* 0x000000157b03b210 */ /* 0x000fe20000ffe412 */
[----:B------:R-:W-:Y:S01]  /*1d90*/  @!P2 IMAD.WIDE.U32 R20, R120, 0x30, R122 ;  /* 0x000000307814a825 */ /* 0x000fe200078e007a */
[----:B------:R-:W-:Y:S01]  /*1da0*/  @!P3 LEA R30, P1, R16, c[0x0][0x168], 0x1 ;  /* 0x00005a00101eba11 */ /* 0x000fe200078208ff */
[----:B------:R2:W-:Y:S01]  /*1db0*/  @!P4 LDGSTS.E.BYPASS.LTC128B.128 [R173+0x2800], [R34.64] ;  /* 0x0280000022adcfae */ /* 0x0005e2000b901d4c */
[----:B------:R-:W-:-:S02]  /*1dc0*/  ISETP.GE.AND P4, PT, R9, R2, PT ;  /* 0x000000020900720c */ /* 0x000fc40003f86270 */
[----:B------:R-:W-:Y:S01]  /*1dd0*/  @!P3 LEA.HI.X R31, R16, c[0x0][0x16c], R3, 0x1, P1 ;  /* 0x00005b00101fba11 */ /* 0x000fe200008f0c03 */
[----:B------:R-:W-:Y:S01]  /*1de0*/  @!P2 IMAD R3, R0, 0x30, RZ ;  /* 0x000000300003a824 */ /* 0x000fe200078e02ff */
[----:B---3--:R-:W-:Y:S01]  /*1df0*/  @!P2 LEA R26, P1, R20, c[0x0][0x168], 0x1 ;  /* 0x00005a00141aaa11 */ /* 0x008fe200078208ff */
[----:B------:R-:W-:Y:S02]  /*1e00*/  @!P5 IMAD R5, R0, 0x50, RZ ;  /* 0x000000500005d824 */ /* 0x000fe400078e02ff */
[----:B------:R-:W-:Y:S01]  /*1e10*/  @!P2 IMAD.IADD R3, R21, 0x1, R3 ;  /* 0x000000011503a824 */ /* 0x000fe200078e0203 */
[----:B------:R3:W-:Y:S04]  /*1e20*/  @!P3 LDGSTS.E.BYPASS.LTC128B.128 [R173+0x3000], [R30.64] ;  /* 0x030000001eadbfae */ /* 0x0007e8000b901d4c */
[----:B------:R-:W-:-:S02]  /*1e30*/  @!P2 LEA.HI.X R27, R20, c[0x0][0x16c], R3, 0x1, P1 ;  /* 0x00005b00141baa11 */ /* 0x000fc400008f0c03 */
[----:B------:R-:W-:Y:S02]  /*1e40*/  IADD3 R3, R8, 0x70, RZ ;  /* 0x0000007008037810 */ /* 0x000fe40007ffe0ff */
[C---:B------:R-:W-:Y:S01]  /*1e50*/  @!P6 LEA R21, P1, R120.reuse, R122, 0x6 ;  /* 0x0000007a7815e211 */ /* 0x040fe200078230ff */
[----:B------:R4:W-:Y:S01]  /*1e60*/  @!P2 LDGSTS.E.BYPASS.LTC128B.128 [R173+0x3800], [R26.64] ;  /* 0x038000001aadafae */ /* 0x0009e2000b901d4c */
[----:B------:R-:W-:Y:S02]  /*1e70*/  ISETP.GE.AND P3, PT, R3, R2, PT ;  /* 0x000000020300720c */ /* 0x000fe40003f66270 */
[C---:B------:R-:W-:Y:S01]  /*1e80*/  @!P6 LEA.HI.X R16, R120.reuse, R123, R0, 0x6, P1 ;  /* 0x0000007b7810e211 */ /* 0x040fe200008f3400 */
[----:B-1----:R-:W-:Y:S01]  /*1e90*/  @!P5 IMAD.WIDE.U32 R24, R120, 0x50, R122 ;  /* 0x000000507818d825 */ /* 0x002fe200078e007a */
[----:B------:R-:W-:-:S03]  /*1ea0*/  @!P6 LEA R20, P1, R21, c[0x0][0x168], 0x1 ;  /* 0x00005a001514ea11 */ /* 0x000fc600078208ff */
[----:B------:R-:W-:Y:S01]  /*1eb0*/  @!P5 IMAD.IADD R5, R25, 0x1, R5 ;  /* 0x000000011905d824 */ /* 0x000fe200078e0205 */
[----:B------:R-:W-:Y:S02]  /*1ec0*/  @!P6 LEA.HI.X R21, R21, c[0x0][0x16c], R16, 0x1, P1 ;  /* 0x00005b001515ea11 */ /* 0x000fe400008f0c10 */
[----:B------:R-:W-:-:S03]  /*1ed0*/  @!P5 LEA R18, P1, R24, c[0x0][0x168], 0x1 ;  /* 0x00005a001812da11 */ /* 0x000fc600078208ff */
[----:B------:R1:W-:Y:S01]  /*1ee0*/  @!P6 LDGSTS.E.BYPASS.LTC128B.128 [R173+0x4000], [R20.64] ;  /* 0x0400000014adefae */ /* 0x0003e2000b901d4c */
[----:B------:R-:W-:Y:S01]  /*1ef0*/  @!P5 LEA.HI.X R19, R24, c[0x0][0x16c], R5, 0x1, P1 ;  /* 0x00005b001813da11 */ /* 0x000fe200008f0c05 */
[----:B------:R-:W-:Y:S01]  /*1f00*/  @!P4 IMAD R5, R0, 0x60, RZ ;  /* 0x000000600005c824 */ /* 0x000fe200078e02ff */
[-C--:B------:R-:W-:Y:S01]  /*1f10*/  ISETP.GE.AND P6, PT, R15, R2.reuse, PT ;  /* 0x000000020f00720c */ /* 0x080fe20003fc6270 */
[--C-:B---3--:R-:W-:Y:S02]  /*1f20*/  @!P4 IMAD.WIDE.U32 R30, R120, 0x60, R122.reuse ;  /* 0x00000060781ec825 */ /* 0x108fe400078e007a */
[----:B------:R3:W-:Y:S01]  /*1f30*/  @!P5 LDGSTS.E.BYPASS.LTC128B.128 [R173+0x4800], [R18.64] ;  /* 0x0480000012addfae */ /* 0x0007e2000b901d4c */
[----:B------:R-:W-:Y:S01]  /*1f40*/  ISETP.GE.AND P5, PT, R13, R2, PT ;  /* 0x000000020d00720c */ /* 0x000fe20003fa6270 */
[----:B------:R-:W-:Y:S01]  /*1f50*/  @!P3 IMAD R0, R0, 0x70, RZ ;  /* 0x000000700000b824 */ /* 0x000fe200078e02ff */
[----:B--2---:R-:W-:Y:S01]  /*1f60*/  @!P4 LEA R32, P2, R30, c[0x0][0x168], 0x1 ;  /* 0x00005a001e20ca11 */ /* 0x004fe200078408ff */
[----:B------:R-:W-:Y:S01]  /*1f70*/  @!P3 IMAD.WIDE.U32 R24, R120, 0x70, R122 ;  /* 0x000000707818b825 */ /* 0x000fe200078e007a */
[----:B------:R-:W-:-:S02]  /*1f80*/  LOP3.LUT R13, R168, 0xfffffff0, RZ, 0xc0, !PT ;  /* 0xfffffff0a80d7812 */ /* 0x000fc400078ec0ff */
[----:B------:R-:W-:Y:S01]  /*1f90*/  SHF.R.S32.HI R168, RZ, 0x4, R168 ;  /* 0x00000004ffa87819 */ /* 0x000fe200000114a8 */
[----:B------:R-:W-:Y:S01]  /*1fa0*/  @!P4 IMAD.IADD R5, R31, 0x1, R5 ;  /* 0x000000011f05c824 */ /* 0x000fe200078e0205 */
[----:B------:R-:W-:Y:S01]  /*1fb0*/  @!P3 LEA R22, P1, R24, c[0x0][0x168], 0x1 ;  /* 0x00005a001816ba11 */ /* 0x000fe200078208ff */
[----:B------:R-:W-:Y:S02]  /*1fc0*/  @!P3 IMAD.IADD R0, R25, 0x1, R0 ;  /* 0x000000011900b824 */ /* 0x000fe400078e0200 */
[----:B------:R-:W-:Y:S01]  /*1fd0*/  IMAD.IADD R174, R128, 0x1, -R13 ;  /* 0x0000000180ae7824 */ /* 0x000fe200078e0a0d */
[----:B------:R-:W-:Y:S01]  /*1fe0*/  @!P4 LEA.HI.X R33, R30, c[0x0][0x16c], R5, 0x1, P2 ;  /* 0x00005b001e21ca11 */ /* 0x000fe200010f0c05 */
[----:B------:R-:W-:Y:S01]  /*1ff0*/  IMAD R5, R12, c[0x0][0x1a0], RZ ;  /* 0x000068000c057a24 */ /* 0x000fe200078e02ff */
[-C--:B------:R-:W-:Y:S02]  /*2000*/  ISETP.GE.AND P2, PT, R23, R2.reuse, PT ;  /* 0x000000021700720c */ /* 0x080fe40003f46270 */
[----:B------:R-:W-:Y:S01]  /*2010*/  @!P3 LEA.HI.X R23, R24, c[0x0][0x16c], R0, 0x1, P1 ;  /* 0x00005b001817ba11 */ /* 0x000fe200008f0c00 */
[----:B------:R2:W-:Y:S01]  /*2020*/  @!P4 LDGSTS.E.BYPASS.LTC128B.128 [R173+0x5000], [R32.64] ;  /* 0x0500000020adcfae */ /* 0x0005e2000b901d4c */
[----:B------:R-:W-:Y:S01]  /*2030*/  IMAD R171, R14, c[0x0][0x1a4], R5 ;  /* 0x000069000eab7a24 */ /* 0x000fe200078e0205 */
[-C--:B------:R-:W-:Y:S01]  /*2040*/  ISETP.GE.AND P4, PT, R8, R2.reuse, PT ;  /* 0x000000020800720c */ /* 0x080fe20003f86270 */
[----:B------:R-:W-:Y:S01]  /*2050*/  IMAD.MOV.U32 R5, RZ, RZ, 0x20 ;  /* 0x00000020ff057424 */ /* 0x000fe200078e00ff */
[----:B------:R1:W-:Y:S01]  /*2060*/  @!P3 LDGSTS.E.BYPASS.LTC128B.128 [R173+0x5800], [R22.64] ;  /* 0x0580000016adbfae */ /* 0x0003e2000b901d4c */
[----:B------:R-:W-:Y:S01]  /*2070*/  ISETP.GE.AND P1, PT, R17, R2, PT ;  /* 0x000000021100720c */ /* 0x000fe20003f26270 */
[----:B------:R-:W-:Y:S01]  /*2080*/  IMAD.IADD R171, R29, 0x1, R171 ;  /* 0x000000011dab7824 */ /* 0x000fe200078e02ab */
[----:B------:R-:W-:Y:S01]  /*2090*/  LEA R170, P3, R28, c[0x0][0x170], 0x1 ;  /* 0x00005c001caa7a11 */ /* 0x000fe200078608ff */
[----:B------:R-:W0:Y:S01]  /*20a0*/  LDGDEPBAR ;  /* 0x00000000000079af */ /* 0x000e220000000000 */
[----:B---3--:R-:W-:Y:S01]  /*20b0*/  IMAD.WIDE.U32 R18, R5, c[0x0][0x1a0], RZ ;  /* 0x0000680005127a25 */ /* 0x008fe200078e00ff */
[----:B------:R-:W-:-:S02]  /*20c0*/  SHF.R.S32.HI R13, RZ, 0x1f, R174 ;  /* 0x0000001fff0d7819 */ /* 0x000fc400000114ae */
[----:B------:R-:W-:Y:S01]  /*20d0*/  LEA.HI.X R171, R28, c[0x0][0x174], R171, 0x1, P3 ;  /* 0x00005d001cab7a11 */ /* 0x000fe200018f0cab */
[----:B------:R-:W-:Y:S01]  /*20e0*/  IMAD R0, R5, c[0x0][0x1a4], RZ ;  /* 0x0000690005007a24 */ /* 0x000fe200078e02ff */
[----:B------:R-:W-:Y:S02]  /*20f0*/  @!P2 IADD3 R14, P3, R170, R18, RZ ;  /* 0x00000012aa0ea210 */ /* 0x000fe40007f7e0ff */
[----:B------:R-:W-:Y:S02]  /*2100*/  LEA.HI R12, R168, R168, RZ, 0x1 ;  /* 0x000000a8a80c7211 */ /* 0x000fe400078f08ff */
[----:B------:R-:W-:Y:S01]  /*2110*/  @!P2 IADD3.X R15, R171, R19, R0, P3, !PT ;  /* 0x00000013ab0fa210 */ /* 0x000fe20001ffe400 */
[----:B------:R-:W-:Y:S01]  /*2120*/  @!P1 IMAD.MOV.U32 R0, RZ, RZ, c[0x0][0x1a4] ;  /* 0x00006900ff009624 */ /* 0x000fe200078e00ff */
[----:B------:R-:W-:Y:S01]  /*2130*/  ISETP.GE.AND P3, PT, R9, R2, PT ;  /* 0x000000020900720c */ /* 0x000fe20003f66270 */
[----:B------:R-:W-:Y:S01]  /*2140*/  IMAD.SHL.U32 R9, R8, 0x8, RZ ;  /* 0x0000000808097824 */ /* 0x000fe200078e00ff */
[----:B------:R-:W-:-:S02]  /*2150*/  LEA.HI R8, R13, R174, RZ, 0x3 ;  /* 0x000000ae0d087211 */ /* 0x000fc400078f18ff */
[----:B------:R-:W-:Y:S01]  /*2160*/  LOP3.LUT R165, R12, 0xfffffffe, RZ, 0xc0, !PT ;  /* 0xfffffffe0ca57812 */ /* 0x000fe200078ec0ff */
[----:B------:R-:W-:Y:S01]  /*2170*/  @!P5 IMAD.MOV.U32 R12, RZ, RZ, c[0x0][0x1a4] ;  /* 0x00006900ff0cd624 */ /* 0x000fe200078e00ff */
[C---:B------:R-:W-:Y:S01]  /*2180*/  LOP3.LUT R13, R8.reuse, 0xfffffff8, RZ, 0xc0, !PT ;  /* 0xfffffff8080d7812 */ /* 0x040fe200078ec0ff */
[----:B------:R-:W-:Y:S01]  /*2190*/  IMAD.SHL.U32 R129, R8, 0x40, RZ ;  /* 0x0000004008817824 */ /* 0x000fe200078e00ff */
[----:B------:R-:W-:Y:S01]  /*21a0*/  LOP3.LUT R9, R10, 0x8, R9, 0xf8, !PT ;  /* 0x000000080a097812 */ /* 0x000fe200078ef809 */
[----:B------:R-:W-:Y:S02]  /*21b0*/  IMAD.IADD R165, R168, 0x1, -R165 ;  /* 0x00000001a8a57824 */ /* 0x000fe400078e0aa5 */
[----:B-1----:R-:W-:Y:S01]  /*21c0*/  @!P6 IMAD.MOV.U32 R22, RZ, RZ, c[0x0][0x1a0] ;  /* 0x00006800ff16e624 */ /* 0x002fe200078e00ff */
[----:B------:R-:W-:-:S04]  /*21d0*/  DEPBAR.LE SB0, 0x0 ;  /* 0x000080000000791a */ /* 0x000fc80000000000 */
[----:B------:R-:W-:Y:S01]  /*21e0*/  BAR.SYNC.DEFER_BLOCKING 0x0 ;  /* 0x0000000000007b1d */ /* 0x000fe20000010000 */
[----:B------:R-:W-:Y:S01]  /*21f0*/  @!P6 IMAD.WIDE.U32 R22, R22, 0x60, R170 ;  /* 0x000000601616e825 */ /* 0x000fe200078e00aa */
[----:B------:R-:W-:-:S04]  /*2200*/  LOP3.LUT R129, R129, 0xfffffe00, RZ, 0xc0, !PT ;  /* 0xfffffe0081817812 */ /* 0x000fc800078ec0ff */
        /* <DEDUP_REMOVED lines=15> */
[----:B------:R-:W-:Y:S01]  /*2300*/  IMAD.IADD R0, R174, 0x1, -R13 ;  /* 0x00000001ae007824 */ /* 0x000fe200078e0a0d */
[----:B------:R-:W-:Y:S01]  /*2310*/  ISETP.GE.AND P2, PT, R3, R2, PT ;  /* 0x000000020300720c */ /* 0x000fe20003f46270 */
[----:B------:R-:W-:Y:S02]  /*2320*/  @!P5 IMAD.MOV.U32 R3, RZ, RZ, c[0x0][0x1a0] ;  /* 0x00006800ff03d624 */ /* 0x000fe400078e00ff */
[----:B------:R-:W-:Y:S01]  /*2330*/  @!PT LDS RZ, [RZ] ;  /* 0x00000000fffff984 */ /* 0x000fe20000000800 */
[----:B------:R-:W-:Y:S01]  /*2340*/  @!PT LDS RZ, [RZ] ;  /* 0x00000000fffff984 */ /* 0x000fe20000000800 */
[----:B------:R-:W-:Y:S01]  /*2350*/  @!PT LDS RZ, [RZ] ;  /* 0x00000000fffff984 */ /* 0x000fe20000000800 */
[----:B------:R1:W-:Y:S01]  /*2360*/  @!P1 LDGSTS.E.BYPASS.LTC128B.128 [R173+0x7000], [R16.64] ;  /* 0x0700000010ad9fae */ /* 0x0003e2000b901d4c */
[----:B------:R-:W-:Y:S02]  /*2370*/  @!P4 IMAD.MOV.U32 R18, RZ, RZ, c[0x0][0x1a0] ;  /* 0x00006800ff12c624 */ /* 0x000fe400078e00ff */
[----:B------:R-:W-:Y:S01]  /*2380*/  @!P4 IMAD.MOV.U32 R13, RZ, RZ, c[0x0][0x1a4] ;  /* 0x00006900ff0dc624 */ /* 0x000fe200078e00ff */
[----:B------:R-:W-:Y:S01]  /*2390*/  @P6 STS.128 [R173+0x7800], RZ ;  /* 0x007800ffad006388 */ /* 0x000fe20000000c00 */
[----:B------:R-:W-:-:S04]  /*23a0*/  @!P4 IMAD.WIDE.U32 R18, R18, 0xa0, R170 ;  /* 0x000000a01212c825 */ /* 0x000fc800078e00aa */
[----:B------:R-:W-:Y:S01]  /*23b0*/  @!P4 IMAD R13, R13, 0xa0, RZ ;  /* 0x000000a00d0dc824 */ /* 0x000fe200078e02ff */
[----:B---3--:R-:W-:Y:S01]  /*23c0*/  SHF.R.U32.HI R14, RZ, 0x3, R10 ;  /* 0x00000003ff0e7819 */ /* 0x008fe2000001160a */
[----:B------:R-:W-:-:S03]  /*23d0*/  IMAD.SHL.U32 R10, R0, 0x40, RZ ;  /* 0x00000040000a7824 */ /* 0x000fc600078e00ff */
[----:B------:R-:W-:Y:S01]  /*23e0*/  LOP3.LUT R14, R9, R14, RZ, 0x3c, !PT ;  /* 0x0000000e090e7212 */ /* 0x000fe200078e3cff */
[----:B------:R-:W-:Y:S01]  /*23f0*/  IMAD.SHL.U32 R9, R165, 0x8, RZ ;  /* 0x00000008a5097824 */ /* 0x000fe200078e00ff */
[----:B------:R-:W-:-:S03]  /*2400*/  LOP3.LUT R10, R10, 0x1c0, RZ, 0xc0, !PT ;  /* 0x000001c00a0a7812 */ /* 0x000fc600078ec0ff */
[----:B------:R-:W-:Y:S01]  /*2410*/  IMAD R165, R165, 0x200, R14 ;  /* 0x00000200a5a57824 */ /* 0x000fe200078e020e */
[----:B------:R-:W-:Y:S01]  /*2420*/  LOP3.LUT R9, R10, 0x8, R9, 0xf8, !PT ;  /* 0x000000080a097812 */ /* 0x000fe200078ef809 */
[----:B------:R-:W-:Y:S01]  /*2430*/  @!P6 IMAD.MOV.U32 R14, RZ, RZ, c[0x0][0x1a4] ;  /* 0x00006900ff0ee624 */ /* 0x000fe200078e00ff */
[----:B------:R-:W-:Y:S01]  /*2440*/  SHF.R.U32.HI R2, RZ, 0x3, R10 ;  /* 0x00000003ff027819 */ /* 0x000fe2000001160a */
[----:B-1----:R-:W-:Y:S01]  /*2450*/  @!P3 IMAD.MOV.U32 R16, RZ, RZ, c[0x0][0x1a0] ;  /* 0x00006800ff10b624 */ /* 0x002fe200078e00ff */
[----:B------:R-:W-:Y:S01]  /*2460*/  @!P5 LEA R10, P1, R3, R170, 0x7 ;  /* 0x000000aa030ad211 */ /* 0x000fe200078238ff */
[----:B------:R-:W-:Y:S01]  /*2470*/  @!P6 IMAD R14, R14, 0x60, RZ ;  /* 0x000000600e0ee824 */ /* 0x000fe200078e02ff */
[----:B------:R-:W-:Y:S01]  /*2480*/  LOP3.LUT R2, R9, R2, RZ, 0x3c, !PT ;  /* 0x0000000209027212 */ /* 0x000fe200078e3cff */
[----:B------:R-:W-:Y:S01]  /*2490*/  @!P2 IMAD.MOV.U32 R9, RZ, RZ, c[0x0][0x1a0] ;  /* 0x00006800ff09a624 */ /* 0x000fe200078e00ff */
[----:B------:R-:W-:Y:S01]  /*24a0*/  @!P5 LEA.HI.X R11, R3, R171, R12, 0x7, P1 ;  /* 0x000000ab030bd211 */ /* 0x000fe200008f3c0c */
[----:B------:R-:W-:-:S02]  /*24b0*/  @!P2 IMAD.MOV.U32 R3, RZ, RZ, c[0x0][0x1a4] ;  /* 0x00006900ff03a624 */ /* 0x000fc400078e00ff */
[----:B------:R-:W-:-:S04]  /*24c0*/  @!P2 IMAD.WIDE.U32 R20, R9, 0xe0, R170 ;  /* 0x000000e00914a825 */ /* 0x000fc800078e00aa */
[----:B------:R-:W-:Y:S02]  /*24d0*/  @!P2 IMAD R3, R3, 0xe0, RZ ;  /* 0x000000e00303a824 */ /* 0x000fe400078e02ff */
[----:B------:R-:W-:Y:S02]  /*24e0*/  @!P3 IMAD.MOV.U32 R12, RZ, RZ, c[0x0][0x1a4] ;  /* 0x00006900ff0cb624 */ /* 0x000fe400078e00ff */
[----:B------:R-:W-:Y:S02]  /*24f0*/  @!P6 IMAD.IADD R15, R23, 0x1, R14 ;  /* 0x00000001170fe824 */ /* 0x000fe400078e020e */
[----:B------:R-:W-:Y:S02]  /*2500*/  @!P6 IMAD.MOV.U32 R14, RZ, RZ, R22 ;  /* 0x000000ffff0ee224 */ /* 0x000fe400078e0016 */
[----:B--2---:R-:W-:Y:S02]  /*2510*/  @!P2 IMAD.IADD R33, R21, 0x1, R3 ;  /* 0x000000011521a824 */ /* 0x004fe400078e0203 */
[----:B------:R-:W-:Y:S01]  /*2520*/  @!P3 IMAD.WIDE.U32 R16, R16, 0xc0, R170 ;  /* 0x000000c01010b825 */ /* 0x000fe200078e00aa */
[----:B------:R-:W-:Y:S01]  /*2530*/  @!PT LDS RZ, [RZ] ;  /* 0x00000000fffff984 */ /* 0x000fe20000000800 */
[----:B------:R-:W-:Y:S01]  /*2540*/  @!PT LDS RZ, [RZ] ;  /* 0x00000000fffff984 */ /* 0x000fe20000000800 */
[----:B------:R-:W-:Y:S01]  /*2550*/  @!PT LDS RZ, [RZ] ;  /* 0x00000000fffff984 */ /* 0x000fe20000000800 */
[----:B------:R1:W-:Y:S03]  /*2560*/  @!P6 LDGSTS.E.BYPASS.LTC128B.128 [R173+0x7800], [R14.64] ;  /* 0x078000000eadefae */ /* 0x0003e6000b901d4c */
[----:B------:R-:W-:Y:S01]  /*2570*/  @!P3 IMAD R12, R12, 0xc0, RZ ;  /* 0x000000c00c0cb824 */ /* 0x000fe200078e02ff */
[----:B------:R-:W-:Y:S01]  /*2580*/  @P5 STS.128 [R173+0x8000], RZ ;  /* 0x008000ffad005388 */ /* 0x000fe20000000c00 */
[----:B------:R-:W-:-:S02]  /*2590*/  IMAD R3, R130, 0x400, R129 ;  /* 0x0000040082037824 */ /* 0x000fc400078e0281 */
[----:B------:R-:W-:Y:S01]  /*25a0*/  @!P4 IMAD.IADD R23, R19, 0x1, R13 ;  /* 0x000000011317c824 */ /* 0x000fe200078e020d */
[----:B------:R-:W-:Y:S01]  /*25b0*/  @!PT LDS RZ, [RZ] ;  /* 0x00000000fffff984 */ /* 0x000fe20000000800 */
[----:B------:R-:W-:Y:S01]  /*25c0*/  @!PT LDS RZ, [RZ] ;  /* 0x00000000fffff984 */ /* 0x000fe20000000800 */
[----:B------:R-:W-:Y:S01]  /*25d0*/  @!PT LDS RZ, [RZ] ;  /* 0x00000000fffff984 */ /* 0x000fe20000000800 */
[----:B------:R2:W-:Y:S01]  /*25e0*/  @!P5 LDGSTS.E.BYPASS.LTC128B.128 [R173+0x8000], [R10.64] ;  /* 0x080000000aaddfae */ /* 0x0005e2000b901d4c */
[----:B------:R-:W-:Y:S02]  /*25f0*/  @!P4 IMAD.MOV.U32 R22, RZ, RZ, R18 ;  /* 0x000000ffff16c224 */ /* 0x000fe400078e0012 */
[----:B------:R-:W-:Y:S01]  /*2600*/  @!P3 IMAD.IADD R13, R17, 0x1, R12 ;  /* 0x00000001110db824 */ /* 0x000fe200078e020c */
[----:B------:R-:W-:Y:S01]  /*2610*/  @P4 STS.128 [R173+0x8800], RZ ;  /* 0x008800ffad004388 */ /* 0x000fe20000000c00 */
[----:B------:R-:W-:Y:S02]  /*2620*/  IMAD.IADD R166, R2, 0x1, R3 ;  /* 0x0000000102a67824 */ /* 0x000fe400078e0203 */
[----:B------:R-:W-:Y:S01]  /*2630*/  @!P3 IMAD.MOV.U32 R12, RZ, RZ, R16 ;  /* 0x000000ffff0cb224 */ /* 0x000fe200078e0010 */
[----:B------:R-:W-:Y:S01]  /*2640*/  @!PT LDS RZ, [RZ] ;  /* 0x00000000fffff984 */ /* 0x000fe20000000800 */
[----:B------:R-:W-:Y:S01]  /*2650*/  @!PT LDS RZ, [RZ] ;  /* 0x00000000fffff984 */ /* 0x000fe20000000800 */
[----:B------:R-:W-:Y:S01]  /*2660*/  @!PT LDS RZ, [RZ] ;  /* 0x00000000fffff984 */ /* 0x000fe20000000800 */
[----:B------:R3:W-:Y:S01]  /*2670*/  @!P4 LDGSTS.E.BYPASS.LTC128B.128 [R173+0x8800], [R22.64] ;  /* 0x0880000016adcfae */ /* 0x0007e2000b901d4c */
[----:B------:R-:W-:-:S02]  /*2680*/  @!P2 IMAD.MOV.U32 R32, RZ, RZ, R20 ;  /* 0x000000ffff20a224 */ /* 0x000fc400078e0014 */
[----:B------:R-:W-:Y:S01]  /*2690*/  IMAD.SHL.U32 R165, R165, 0x2, RZ ;  /* 0x00000002a5a57824 */ /* 0x000fe200078e00ff */
[----:B------:R-:W-:Y:S01]  /*26a0*/  @P3 STS.128 [R173+0x9000], RZ ;  /* 0x009000ffad003388 */ /* 0x000fe20000000c00 */
[----:B------:R-:W-:-:S03]  /*26b0*/  IMAD.SHL.U32 R166, R166, 0x2, RZ ;  /* 0x00000002a6a67824 */ /* 0x000fc600078e00ff */
        /* <DEDUP_REMOVED lines=13> */
[----:B----4-:R-:W-:Y:S02]  /*2790*/  LDSM.16.M88.4 R36, [R166] ;  /* 0x00000000a624783b */ /* 0x010fe40000000200 */
[----:B------:R-:W-:-:S02]  /*27a0*/  SEL R5, R5, 0xffffffe0, !P2 ;  /* 0xffffffe005057807 */ /* 0x000fc40005000000 */
[----:B------:R-:W4:Y:S01]  /*27b0*/  LDSM.16.M88.4 R24, [R165+0x2000] ;  /* 0x00200000a518783b */ /* 0x000f220000000200 */
[C---:B------:R-:W-:Y:S02]  /*27c0*/  SEL R3, R0.reuse, 0xfffffff0, !P1 ;  /* 0xfffffff000037807 */ /* 0x040fe40004800000 */
[----:B------:R-:W-:Y:S01]  /*27d0*/  SEL R0, R0, 0xfffffff0, !P3 ;  /* 0xfffffff000007807 */ /* 0x000fe20005800000 */
[----:B------:R-:W3:Y:S01]  /*27e0*/  LDSM.16.M88.4 R68, [R165+0x5800] ;  /* 0x00580000a544783b */ /* 0x000ee20000000200 */
[----:B------:R-:W-:Y:S01]  /*27f0*/  LOP3.LUT P1, RZ, R76, 0x4, RZ, 0xc0, !PT ;  /* 0x000000044cff7812 */ /* 0x000fe2000782c0ff */
[--C-:B------:R-:W-:Y:S01]  /*2800*/  IMAD R164, R3, 0x2, R166.reuse ;  /* 0x0000000203a47824 */ /* 0x100fe200078e02a6 */
[----:B------:R-:W-:Y:S01]  /*2810*/  ISETP.GT.AND P2, PT, R172, R169, PT ;  /* 0x000000a9ac00720c */ /* 0x000fe20003f44270 */
[----:B------:R-:W3:Y:S01]  /*2820*/  LDSM.16.M88.4 R16, [R165+0x2800] ;  /* 0x00280000a510783b */ /* 0x000ee20000000200 */
[----:B------:R-:W-:Y:S02]  /*2830*/  IMAD R159, R0, 0x2, R165 ;  /* 0x00000002009f7824 */ /* 0x000fe400078e02a5 */
[----:B------:R-:W-:Y:S01]  /*2840*/  IMAD R163, R5, 0x2, R166 ;  /* 0x0000000205a37824 */ /* 0x000fe200078e02a6 */
[----:B------:R-:W-:Y:S03]  /*2850*/  LDSM.16.M88.4 R72, [R164] ;  /* 0x00000000a448783b */ /* 0x000fe60000000200 */
[----:B------:R-:W-:Y:S01]  /*2860*/  IMAD R161, R3, 0x2, R163 ;  /* 0x0000000203a17824 */ /* 0x000fe200078e02a3 */
[----:B------:R-:W3:Y:S04]  /*2870*/  LDSM.16.M88.4 R64, [R159+0x2000] ;  /* 0x002000009f40783b */ /* 0x000ee80000000200 */
[----:B--2---:R-:W2:Y:S04]  /*2880*/  LDSM.16.M88.4 R8, [R165+0x3000] ;  /* 0x00300000a508783b */ /* 0x004ea80000000200 */
[----:B------:R-:W2:Y:S04]  /*2890*/  LDSM.16.M88.4 R84, [R165+0x3800] ;  /* 0x00380000a554783b */ /* 0x000ea80000000200 */
[----:B------:R-:W2:Y:S04]  /*28a0*/  LDSM.16.M88.4 R60, [R165+0x4000] ;  /* 0x00400000a53c783b */ /* 0x000ea80000000200 */
[----:B------:R-:W2:Y:S04]  /*28b0*/  LDSM.16.M88.4 R52, [R165+0x4800] ;  /* 0x00480000a534783b */ /* 0x000ea80000000200 */
[----:B------:R-:W2:Y:S01]  /*28c0*/  LDSM.16.M88.4 R44, [R165+0x5000] ;  /* 0x00500000a52c783b */ /* 0x000ea20000000200 */
[C---:B----4-:R-:W-:Y:S03]  /*28d0*/  HMMA.16816.F32 R28, R36.reuse, R24, RZ ;  /* 0x00000018241c723c */ /* 0x050fe600000018ff */
[----:B-1----:R-:W1:Y:S04]  /*28e0*/  LDSM.16.M88.4 R32, [R159+0x2800] ;  /* 0x002800009f20783b */ /* 0x002e680000000200 */
[----:B------:R-:W4:Y:S01]  /*28f0*/  LDSM.16.M88.4 R92, [R159+0x3800] ;  /* 0x003800009f5c783b */ /* 0x000f220000000200 */
[C---:B------:R-:W-:Y:S03]  /*2900*/  HMMA.16816.F32 R24, R36.reuse, R26, RZ ;  /* 0x0000001a2418723c */ /* 0x040fe600000018ff */
[----:B------:R-:W-:Y:S04]  /*2910*/  LDSM.16.M88.4 R76, [R163] ;  /* 0x00000000a34c783b */ /* 0x000fe80000000200 */
[----:B------:R-:W-:Y:S01]  /*2920*/  LDSM.16.M88.4 R112, [R159+0x3000] ;  /* 0x003000009f70783b */ /* 0x000fe20000000200 */
[C---:B---3--:R-:W-:Y:S03]  /*2930*/  HMMA.16816.F32 R40, R36.reuse, R68, RZ ;  /* 0x000000442428723c */ /* 0x048fe600000018ff */
[----:B------:R-:W-:Y:S04]  /*2940*/  LDSM.16.M88.4 R108, [R159+0x4000] ;  /* 0x004000009f6c783b */ /* 0x000fe80000000200 */
[----:B------:R-:W-:Y:S01]  /*2950*/  LDSM.16.M88.4 R104, [R159+0x4800] ;  /* 0x004800009f68783b */ /* 0x000fe20000000200 */
[----:B------:R-:W-:Y:S01]  /*2960*/  IADD3 R68, R165, 0x2000, RZ ;  /* 0x00002000a5447810 */ /* 0x000fe20007ffe0ff */
[----:B------:R-:W-:Y:S02]  /*2970*/  HMMA.16816.F32 R20, R36, R16, RZ ;  /* 0x000000102414723c */ /* 0x000fe400000018ff */
[----:B------:R-:W-:Y:S01]  /*2980*/  LDSM.16.M88.4 R100, [R159+0x5000] ;  /* 0x005000009f64783b */ /* 0x000fe20000000200 */
[----:B------:R-:W-:-:S03]  /*2990*/  @P1 IADD3 R162, R68, -0x40, RZ ;  /* 0xffffffc044a21810 */ /* 0x000fc60007ffe0ff */
[----:B------:R-:W-:Y:S01]  /*29a0*/  LDSM.16.M88.4 R96, [R159+0x5800] ;  /* 0x005800009f60783b */ /* 0x000fe20000000200 */
[----:B------:R-:W-:Y:S01]  /*29b0*/  @!P2 LEA R178, P1, R122, c[0x0][0x168], 0x1 ;  /* 0x00005a007ab2aa11 */ /* 0x000fe200078208ff */
[----:B------:R-:W-:Y:S02]  /*29c0*/  HMMA.16816.F32 R16, R36, R18, RZ ;  /* 0x000000122410723c */ /* 0x000fe400000018ff */
[----:B------:R-:W-:Y:S01]  /*29d0*/  LDSM.16.M88.4 R124, [R162+0x2000] ;  /* 0x00200000a27c783b */ /* 0x000fe20000000200 */
[----:B------:R-:W-:Y:S01]  /*29e0*/  IMAD R148, R0, 0x2, R162 ;  /* 0x0000000200947824 */ /* 0x000fe200078e02a2 */
[----:B------:R-:W-:Y:S02]  /*29f0*/  SHF.R.S32.HI R0, RZ, 0x1f, R133 ;  /* 0x0000001fff007819 */ /* 0x000fe40000011485 */
[----:B------:R-:W0:Y:S01]  /*2a00*/  LDGDEPBAR ;  /* 0x00000000000079af */ /* 0x000e220000000000 */
[----:B------:R-:W-:Y:S01]  /*2a10*/  @!P2 LEA.HI.X R179, R122, c[0x0][0x16c], R123, 0x1, P1 ;  /* 0x00005b007ab3aa11 */ /* 0x000fe200008f0c7b */
[----:B------:R-:W-:Y:S02]  /*2a20*/  HMMA.16816.F32 R28, R72, R64, R28 ;  /* 0x00000040481c723c */ /* 0x000fe4000000181c */
[----:B------:R-:W-:Y:S01]  /*2a30*/  LDSM.16.M88.4 R116, [R148] ;  /* 0x000000009474783b */ /* 0x000fe20000000200 */
[----:B------:R-:W-:-:S02]  /*2a40*/  LEA.HI R0, R0, R133, RZ, 0x2 ;  /* 0x0000008500007211 */ /* 0x000fc400078f10ff */
[C---:B------:R-:W-:Y:S02]  /*2a50*/  IADD3 R155, R162.reuse, 0x800, RZ ;  /* 0x00000800a29b7810 */ /* 0x040fe40007ffe0ff */
[----:B------:R-:W-:Y:S01]  /*2a60*/  SHF.R.S32.HI R180, RZ, 0x2, R0 ;  /* 0x00000002ffb47819 */ /* 0x000fe20000011400 */
[----:B------:R-:W-:Y:S01]  /*2a70*/  HMMA.16816.F32 R24, R72, R66, R24 ;  /* 0x000000424818723c */ /* 0x000fe20000001818 */
[----:B------:R-:W3:Y:S01]  /*2a80*/  LDSM.16.M88.4 R64, [R162+0x800] ;  /* 0x00080000a240783b */ /* 0x000ee20000000200 */
[C---:B------:R-:W-:Y:S02]  /*2a90*/  IADD3 R154, R162.reuse, 0x1000, RZ ;  /* 0x00001000a29a7810 */ /* 0x040fe40007ffe0ff */
[C---:B------:R-:W-:Y:S02]  /*2aa0*/  IADD3 R153, R162.reuse, 0x1800, RZ ;  /* 0x00001800a2997810 */ /* 0x040fe40007ffe0ff */
[C---:B------:R-:W-:Y:S02]  /*2ab0*/  IADD3 R152, R162.reuse, 0x2000, RZ ;  /* 0x00002000a2987810 */ /* 0x040fe40007ffe0ff */
[----:B--2---:R-:W-:Y:S01]  /*2ac0*/  HMMA.16816.F32 R12, R36, R8, RZ ;  /* 0x00000008240c723c */ /* 0x004fe200000018ff */
[----:B------:R-:W-:-:S02]  /*2ad0*/  IADD3 R151, R162, 0x2800, RZ ;  /* 0x00002800a2977810 */ /* 0x000fc40007ffe0ff */
[C---:B------:R-:W-:Y:S02]  /*2ae0*/  IADD3 R150, R162.reuse, 0x3000, RZ ;  /* 0x00003000a2967810 */ /* 0x040fe40007ffe0ff */
[----:B------:R-:W-:-:S03]  /*2af0*/  IADD3 R149, R162, 0x3800, RZ ;  /* 0x00003800a2957810 */ /* 0x000fc60007ffe0ff */
        /* <DEDUP_REMOVED lines=10> */
[----:B------:R-:W2:Y:S07]  /*2ba0*/  LDSM.16.M88.4 R68, [R162] ;  /* 0x00000000a244783b */ /* 0x000eae0000000200 */
[C---:B-1----:R-:W-:Y:S08]  /*2bb0*/  HMMA.16816.F32 R20, R72.reuse, R32, R20 ;  /* 0x000000204814723c */ /* 0x042ff00000001814 */
[C---:B------:R-:W-:Y:S01]  /*2bc0*/  HMMA.16816.F32 R16, R72.reuse, R34, R16 ;  /* 0x000000224810723c */ /* 0x040fe20000001810 */
[----:B------:R-:W1:Y:S07]  /*2bd0*/  LDSM.16.M88.4 R32, [R162+0x1000] ;  /* 0x00100000a220783b */ /* 0x000e6e0000000200 */
[C---:B----4-:R-:W-:Y:S08]  /*2be0*/  HMMA.16816.F32 R88, R72.reuse, R92, R88 ;  /* 0x0000005c4858723c */ /* 0x050ff00000001858 */
[----:B------:R-:W-:Y:S01]  /*2bf0*/  HMMA.16816.F32 R84, R72, R94, R84 ;  /* 0x0000005e4854723c */ /* 0x000fe20000001854 */
[----:B------:R-:W4:Y:S07]  /*2c00*/  LDSM.16.M88.4 R92, [R162+0x1800] ;  /* 0x00180000a25c783b */ /* 0x000f2e0000000200 */
[C---:B---3--:R-:W-:Y:S08]  /*2c10*/  HMMA.16816.F32 R20, R76.reuse, R64, R20 ;  /* 0x000000404c14723c */ /* 0x048ff00000001814 */
[----:B------:R-:W-:Y:S01]  /*2c20*/  HMMA.16816.F32 R16, R76, R66, R16 ;  /* 0x000000424c10723c */ /* 0x000fe20000001810 */
        /* <DEDUP_REMOVED lines=15> */
[----:B------:R-:W3:Y:S04]  /*2d20*/  LDSM.16.M88.4 R72, [R162+0x2800] ;  /* 0x00280000a248783b */ /* 0x000ee80000000200 */
[----:B------:R-:W-:Y:S03]  /*2d30*/  LDSM.16.M88.4 R96, [R148+0x2800] ;  /* 0x002800009460783b */ /* 0x000fe60000000200 */
[C---:B--2---:R-:W-:Y:S08]  /*2d40*/  HMMA.16816.F32 R28, R76.reuse, R68, R28 ;  /* 0x000000444c1c723c */ /* 0x044ff0000000181c */
[C---:B------:R-:W-:Y:S01]  /*2d50*/  HMMA.16816.F32 R24, R76.reuse, R70, R24 ;  /* 0x000000464c18723c */ /* 0x040fe20000001818 */
[----:B------:R-:W2:Y:S07]  /*2d60*/  LDSM.16.M88.4 R68, [R162+0x3000] ;  /* 0x00300000a244783b */ /* 0x000eae0000000200 */
[C---:B-1----:R-:W-:Y:S08]  /*2d70*/  HMMA.16816.F32 R12, R76.reuse, R32, R12 ;  /* 0x000000204c0c723c */ /* 0x042ff0000000180c */
[C---:B------:R-:W-:Y:S01]  /*2d80*/  HMMA.16816.F32 R8, R76.reuse, R34, R8 ;  /* 0x000000224c08723c */ /* 0x040fe20000001808 */
[----:B------:R-:W1:Y:S07]  /*2d90*/  LDSM.16.M88.4 R32, [R161] ;  /* 0x00000000a120783b */ /* 0x000e6e0000000200 */
        /* <DEDUP_REMOVED lines=8> */
[C---:B------:R-:W-:Y:S07]  /*2e20*/  HMMA.16816.F32 R60, R76.reuse, R126, R60 ;  /* 0x0000007e4c3c723c */ /* 0x040fee000000183c */
[----:B------:R-:W-:Y:S01]  /*2e30*/  IMAD.SHL.U32 R126, R128, 0x2, RZ ;  /* 0x00000002807e7824 */ /* 0x000fe200078e00ff */
[----:B------:R-:W-:Y:S04]  /*2e40*/  HMMA.16816.F32 R56, R76, R72, R56 ;  /* 0x000000484c38723c */ /* 0x000fe80000001838 */
[----:B------:R-:W-:-:S04]  /*2e50*/  LOP3.LUT R126, R126, 0x6, RZ, 0xc0, !PT ;  /* 0x000000067e7e7812 */ /* 0x000fc800078ec0ff */
[C---:B------:R-:W-:Y:S08]  /*2e60*/  HMMA.16816.F32 R52, R76.reuse, R74, R52 ;  /* 0x0000004a4c34723c */ /* 0x040ff00000001834 */
[C---:B--2---:R-:W-:Y:S07]  /*2e70*/  HMMA.16816.F32 R48, R76.reuse, R68, R48 ;  /* 0x000000444c30723c */ /* 0x044fee0000001830 */
[----:B------:R-:W-:Y:S01]  /*2e80*/  IMAD R69, R130, 0x10, R132 ;  /* 0x0000001082457824 */ /* 0x000fe200078e0284 */
[----:B------:R-:W-:Y:S04]  /*2e90*/  HMMA.16816.F32 R44, R76, R70, R44 ;  /* 0x000000464c2c723c */ /* 0x000fe8000000182c */
[----:B------:R-:W-:-:S04]  /*2ea0*/  IADD3 R69, R69, 0x1, R180 ;  /* 0x0000000145457810 */ /* 0x000fc80007ffe0b4 */
[----:B------:R-:W-:Y:S01]  /*2eb0*/  IADD3 R131, R4, R69, -R131 ;  /* 0x0000004504837210 */ /* 0x000fe20007ffe883 */
[----:B-1----:R-:W-:Y:S03]  /*2ec0*/  HMMA.16816.F32 R28, R32, R116, R28 ;  /* 0x00000074201c723c */ /* 0x002fe6000000181c */
[----:B------:R-:W-:-:S04]  /*2ed0*/  IADD3 R131, R131, c[0x0][0x2e8], RZ ;  /* 0x0000ba0083837a10 */ /* 0x000fc80007ffe0ff */
[C---:B------:R-:W-:Y:S01]  /*2ee0*/  IMNMX R125, R131.reuse, R4, PT ;  /* 0x00000004837d7217 */ /* 0x040fe20003800200 */
        /* <DEDUP_REMOVED lines=13> */
[C---:B---3--:R-:W-:Y:S08]  /*2fc0*/  HMMA.16816.F32 R40, R32.reuse, R64, R40 ;  /* 0x000000402028723c */ /* 0x048ff00000001828 */
[----:B------:R-:W-:Y:S07]  /*2fd0*/  HMMA.16816.F32 R36, R32, R66, R36 ;  /* 0x000000422024723c */ /* 0x000fee0000001824 */
[----:B------:R-:W-:-:S04]  /*2fe0*/  IADD3 R33, R131, 0x8, RZ ;  /* 0x0000000883217810 */ /* 0x000fc80007ffe0ff */
[----:B------:R-:W-:Y:S02]  /*2ff0*/  IMNMX R124, R33, R4, PT ;  /* 0x00000004217c7217 */ /* 0x000fe40003800200 */
[----:B------:R-:W-:Y:S01]  /*3000*/  LOP3.LUT R4, R2, R129, RZ, 0xfc, !PT ;  /* 0x0000008102047212 */ /* 0x000fe200078efcff */
[----:B------:R-:W-:Y:S06]  /*3010*/  BAR.SYNC.DEFER_BLOCKING 0x0 ;  /* 0x0000000000007b1d */ /* 0x000fec0000010000 */
[----:B------:R-:W-:Y:S05]  /*3020*/  @!P2 BRA `(.L_x_6998) ;  /* 0x000005c00000a947 */ /* 0x000fea0003800000 */
        /* <DEDUP_REMOVED lines=57> */
.L_x_6999:
[----:B------:R-:W-:-:S04]  /*33c0*/  LEA R34, -R120, RZ, 0x7 ;  /* 0x000000ff78227211 */ /* 0x000fc800078e39ff */
[----:B------:R-:W-:Y:S02]  /*33d0*/  SHF.R.S32.HI R0, RZ, 0x1f, R34 ;  /* 0x0000001fff007819 */ /* 0x000fe40000011422 */
.L_x_7000:
[----:B------:R-:W-:Y:S01]  /*33e0*/  IADD3 R122, P1, R34, R122, RZ ;  /* 0x0000007a227a7210 */ /* 0x000fe20007f3e0ff */
[----:B------:R-:W-:Y:S02]  /*33f0*/  IMAD.MOV.U32 R35, RZ, RZ, 0x5 ;  /* 0x00000005ff237424 */ /* 0x000fe400078e00ff */
[----:B------:R-:W-:Y:S01]  /*3400*/  IMAD.SHL.U32 R33, R120, 0x20, RZ ;  /* 0x0000002078217824 */ /* 0x000fe200078e00ff */
        /* <DEDUP_REMOVED lines=30> */
.L_x_6998:
[----:B------:R-:W-:Y:S02]  /*35f0*/  IMAD.IADD R7, R7, 0x1, R126 ;  /* 0x0000000107077824 */ /* 0x000fe400078e027e */
[----:B------:R-:W-:-:S03]  /*3600*/  IMAD.SHL.U32 R160, R4, 0x2, RZ ;  /* 0x0000000204a07824 */ /* 0x000fc600078e00ff */
[----:B------:R-:W-:Y:S01]  /*3610*/  IADD3 R0, R7, 0x1, RZ ;  /* 0x0000000107007810 */ /* 0x000fe20007ffe0ff */
[--C-:B------:R-:W-:Y:S01]  /*3620*/  IMAD R158, R3, 0x2, R160.reuse ;  /* 0x00000002039e7824 */ /* 0x100fe200078e02a0 */
[----:B------:R-:W-:Y:S01]  /*3630*/  IADD3 R2, R7, 0x8, RZ ;  /* 0x0000000807027810 */ /* 0x000fe20007ffe0ff */
[----:B------:R-:W-:Y:S01]  /*3640*/  IMAD R157, R5, 0x2, R160 ;  /* 0x00000002059d7824 */ /* 0x000fe200078e02a0 */
[CC--:B------:R-:W-:Y:S02]  /*3650*/  ISETP.GE.AND P2, PT, R0.reuse, R125.reuse, PT ;  /* 0x0000007d0000720c */ /* 0x0c0fe40003f46270 */
[----:B------:R-:W-:Y:S01]  /*3660*/  ISETP.GE.AND P6, PT, R0, R124, PT ;  /* 0x0000007c0000720c */ /* 0x000fe20003fc6270 */
[----:B------:R-:W-:Y:S01]  /*3670*/  IMAD R156, R3, 0x2, R157 ;  /* 0x00000002039c7824 */ /* 0x000fe200078e029d */
[----:B------:R-:W-:Y:S02]  /*3680*/  IADD3 R0, R7, 0x9, RZ ;  /* 0x0000000907007810 */ /* 0x000fe40007ffe0ff */
[----:B------:R-:W-:-:S02]  /*3690*/  ISETP.GE.AND P4, PT, R2, R125, PT ;  /* 0x0000007d0200720c */ /* 0x000fc40003f86270 */
[-C--:B------:R-:W-:Y:S02]  /*36a0*/  ISETP.GE.AND P1, PT, R2, R124.reuse, PT ;  /* 0x0000007c0200720c */ /* 0x080fe40003f26270 */
[----:B------:R-:W-:Y:S02]  /*36b0*/  IADD3 R2, R7, 0x10, RZ ;  /* 0x0000001007027810 */ /* 0x000fe40007ffe0ff */
[C---:B------:R-:W-:Y:S02]  /*36c0*/  ISETP.GE.AND P3, PT, R0.reuse, R125, PT ;  /* 0x0000007d0000720c */ /* 0x040fe40003f66270 */
[----:B------:R-:W-:Y:S02]  /*36d0*/  ISETP.GE.AND P5, PT, R0, R124, PT ;  /* 0x0000007c0000720c */ /* 0x000fe40003fa6270 */
[----:B-1----:R-:W-:Y:S02]  /*36e0*/  FSEL R70, R29, -INF , !P2 ;  /* 0xff8000001d467808 */ /* 0x002fe40005000000 */
[----:B------:R-:W-:-:S02]  /*36f0*/  FSEL R0, R24, -INF , !P4 ;  /* 0xff80000018007808 */ /* 0x000fc40006000000 */
[C---:B------:R-:W-:Y:S02]  /*3700*/  ISETP.GE.AND P2, PT, R2.reuse, R125, PT ;  /* 0x0000007d0200720c */ /* 0x040fe40003f46270 */
[----:B------:R-:W-:Y:S02]  /*3710*/  ISETP.GE.AND P4, PT, R2, R124, PT ;  /* 0x0000007c0200720c */ /* 0x000fe40003f86270 */
[C---:B------:R-:W-:Y:S02]  /*3720*/  IADD3 R2, R7.reuse, 0x18, RZ ;  /* 0x0000001807027810 */ /* 0x040fe40007ffe0ff */
[C---:B------:R-:W-:Y:S02]  /*3730*/  IADD3 R32, R7.reuse, 0x11, RZ ;  /* 0x0000001107207810 */ /* 0x040fe40007ffe0ff */
[----:B------:R-:W-:Y:S02]  /*3740*/  IADD3 R24, R7, 0x19, RZ ;  /* 0x0000001907187810 */ /* 0x000fe40007ffe0ff */
[----:B------:R-:W-:-:S02]  /*3750*/  FSEL R72, R27, -INF , !P5 ;  /* 0xff8000001b487808 */ /* 0x000fc40006800000 */
[----:B------:R-:W-:Y:S02]  /*3760*/  FSEL R94, R20, -INF , !P2 ;  /* 0xff800000145e7808 */ /* 0x000fe40005000000 */
[----:B------:R-:W-:Y:S02]  /*3770*/  FSEL R68, R25, -INF , !P3 ;  /* 0xff80000019447808 */ /* 0x000fe40005800000 */
[C---:B------:R-:W-:Y:S02]  /*3780*/  ISETP.GE.AND P5, PT, R2.reuse, R125, PT ;  /* 0x0000007d0200720c */ /* 0x040fe40003fa6270 */
[-C--:B------:R-:W-:Y:S02]  /*3790*/  ISETP.GE.AND P2, PT, R2, R124.reuse, PT ;  /* 0x0000007c0200720c */ /* 0x080fe40003f46270 */
[----:B------:R-:W-:Y:S02]  /*37a0*/  FSEL R22, R22, -INF , !P4 ;  /* 0xff80000016167808 */ /* 0x000fe40006000000 */
[----:B------:R-:W-:-:S02]  /*37b0*/  ISETP.GE.AND P3, PT, R32, R124, PT ;  /* 0x0000007c2000720c */ /* 0x000fc40003f66270 */
[----:B------:R-:W-:Y:S02]  /*37c0*/  IADD3 R2, R7, 0x20, RZ ;  /* 0x0000002007027810 */ /* 0x000fe40007ffe0ff */
[----:B------:R-:W-:Y:S02]  /*37d0*/  ISETP.GE.AND P4, PT, R24, R125, PT ;  /* 0x0000007d1800720c */ /* 0x000fe40003f86270 */
[----:B------:R-:W-:Y:S02]  /*37e0*/  FSEL R78, R16, -INF , !P5 ;  /* 0xff800000104e7808 */ /* 0x000fe40006800000 */
[----:B------:R-:W-:Y:S02]  /*37f0*/  FSEL R20, R23, -INF , !P3 ;  /* 0xff80000017147808 */ /* 0x000fe40005800000 */
[----:B------:R-:W-:Y:S02]  /*3800*/  ISETP.GE.AND P5, PT, R2, R124, PT ;  /* 0x0000007c0200720c */ /* 0x000fe40003fa6270 */
[----:B------:R-:W-:-:S02]  /*3810*/  FSEL R16, R17, -INF , !P4 ;  /* 0xff80000011107808 */ /* 0x000fc40006000000 */
[-C--:B------:R-:W-:Y:S02]  /*3820*/  ISETP.GE.AND P3, PT, R2, R125.reuse, PT ;  /* 0x0000007d0200720c */ /* 0x080fe40003f66270 */
[----:B------:R-:W-:Y:S02]  /*3830*/  IADD3 R17, R7, 0x29, RZ ;  /* 0x0000002907117810 */ /* 0x000fe40007ffe0ff */
[----:B------:R-:W-:Y:S02]  /*3840*/  FSEL R74, R26, -INF , !P1 ;  /* 0xff8000001a4a7808 */ /* 0x000fe40004800000 */
[----:B------:R-:W-:Y:S02]  /*3850*/  ISETP.GE.AND P1, PT, R32, R125, PT ;  /* 0x0000007d2000720c */ /* 0x000fe40003f26270 */
[----:B------:R-:W-:Y:S02]  /*3860*/  FSEL R198, R14, -INF , !P5 ;  /* 0xff8000000ec67808 */ /* 0x000fe40006800000 */
[----:B------:R-:W-:-:S02]  /*3870*/  FSEL R102, R12, -INF , !P3 ;  /* 0xff8000000c667808 */ /* 0x000fc40005800000 */
[----:B------:R-:W-:Y:S02]  /*3880*/  ISETP.GE.AND P5, PT, R17, R125, PT ;  /* 0x0000007d1100720c */ /* 0x000fe40003fa6270 */
[----:B------:R-:W-:Y:S02]  /*3890*/  IADD3 R12, R7, 0x31, RZ ;  /* 0x00000031070c7810 */ /* 0x000fe40007ffe0ff */
[----:B------:R-:W-:Y:S02]  /*38a0*/  FSEL R92, R21, -INF , !P1 ;  /* 0xff800000155c7808 */ /* 0x000fe40004800000 */
[----:B------:R-:W-:Y:S02]  /*38b0*/  IADD3 R21, R7, 0x21, RZ ;  /* 0x0000002107157810 */ /* 0x000fe40007ffe0ff */
[----:B------:R-:W-:Y:S02]  /*38c0*/  FSEL R204, R9, -INF , !P5 ;  /* 0xff80000009cc7808 */ /* 0x000fe40006800000 */
        /* <DEDUP_REMOVED lines=8> */
[-C--:B------:R-:W-:Y:S02]  /*3950*/  ISETP.GE.AND P4, PT, R21, R124.reuse, PT ;  /* 0x0000007c1500720c */ /* 0x080fe40003f86270 */
[C---:B------:R-:W-:Y:S02]  /*3960*/  ISETP.GE.AND P1, PT, R2.reuse, R125, PT ;  /* 0x0000007d0200720c */ /* 0x040fe40003f26270 */
[----:B------:R-:W-:Y:S02]  /*3970*/  ISETP.GE.AND P3, PT, R2, R124, PT ;  /* 0x0000007c0200720c */ /* 0x000fe40003f66270 */
[----:B------:R-:W-:Y:S02]  /*3980*/  IADD3 R2, R7, 0x30, RZ ;  /* 0x0000003007027810 */ /* 0x000fe40007ffe0ff */
[----:B------:R-:W-:-:S02]  /*3990*/  FSEL R200, R13, -INF , !P2 ;  /* 0xff8000000dc87808 */ /* 0x000fc40005000000 */
[-C--:B------:R-:W-:Y:S02]  /*39a0*/  ISETP.GE.AND P2, PT, R17, R124.reuse, PT ;  /* 0x0000007c1100720c */ /* 0x080fe40003f46270 */
[----:B------:R-:W-:Y:S02]  /*39b0*/  FSEL R9, R28, -INF , !P5 ;  /* 0xff8000001c097808 */ /* 0x000fe40006800000 */
[----:B------:R-:W-:Y:S02]  /*39c0*/  FSEL R104, R15, -INF , !P4 ;  /* 0xff8000000f687808 */ /* 0x000fe40006000000 */
[----:B------:R-:W-:Y:S02]  /*39d0*/  FSEL R202, R8, -INF , !P1 ;  /* 0xff80000008ca7808 */ /* 0x000fe40004800000 */
[C---:B------:R-:W-:Y:S02]  /*39e0*/  ISETP.GE.AND P4, PT, R2.reuse, R125, PT ;  /* 0x0000007d0200720c */ /* 0x040fe40003f86270 */
[----:B------:R-:W-:-:S02]  /*39f0*/  ISETP.GE.AND P1, PT, R2, R124, PT ;  /* 0x0000007c0200720c */ /* 0x000fc40003f26270 */
[----:B------:R-:W-:Y:S02]  /*3a00*/  IADD3 R2, R7, 0x38, RZ ;  /* 0x0000003807027810 */ /* 0x000fe40007ffe0ff */
[----:B------:R-:W-:Y:S02]  /*3a10*/  FSEL R130, R11, -INF , !P2 ;  /* 0xff8000000b827808 */ /* 0x000fe40005000000 */
[----:B------:R-:W-:Y:S02]  /*3a20*/  FSEL R108, R10, -INF , !P3 ;  /* 0xff8000000a6c7808 */ /* 0x000fe40005800000 */
[----:B------:R-:W-:Y:S02]  /*3a30*/  FMNMX.FTZ R11, R9, R70, !PT ;  /* 0x00000046090b7209 */ /* 0x000fe40007810000 */
[----:B------:R-:W-:Y:S02]  /*3a40*/  ISETP.GE.AND P3, PT, R12, R125, PT ;  /* 0x0000007d0c00720c */ /* 0x000fe40003f66270 */
[----:B------:R-:W-:-:S02]  /*3a50*/  IADD3 R8, R7, 0x39, RZ ;  /* 0x0000003907087810 */ /* 0x000fc40007ffe0ff */
[----:B------:R-:W-:Y:S02]  /*3a60*/  FSEL R116, R88, -INF , !P4 ;  /* 0xff80000058747808 */ /* 0x000fe40006000000 */
[C---:B------:R-:W-:Y:S02]  /*3a70*/  ISETP.GE.AND P2, PT, R2.reuse, R125, PT ;  /* 0x0000007d0200720c */ /* 0x040fe40003f46270 */
[----:B------:R-:W-:Y:S02]  /*3a80*/  ISETP.GE.AND P4, PT, R2, R124, PT ;  /* 0x0000007c0200720c */ /* 0x000fe40003f86270 */
[----:B------:R-:W-:Y:S02]  /*3a90*/  IADD3 R2, R7, 0x41, RZ ;  /* 0x0000004107027810 */ /* 0x000fe40007ffe0ff */
[----:B------:R-:W-:Y:S02]  /*3aa0*/  FMNMX.FTZ R11, R0, R11, !PT ;  /* 0x0000000b000b7209 */ /* 0x000fe40007810000 */
[----:B------:R-:W-:-:S02]  /*3ab0*/  FSEL R190, R90, -INF , !P1 ;  /* 0xff8000005abe7808 */ /* 0x000fc40004800000 */
[----:B------:R-:W-:Y:S02]  /*3ac0*/  FSEL R192, R89, -INF , !P3 ;  /* 0xff80000059c07808 */ /* 0x000fe40005800000 */
[C---:B------:R-:W-:Y:S01]  /*3ad0*/  ISETP.GE.AND P1, PT, R8.reuse, R125, PT ;  /* 0x0000007d0800720c */ /* 0x040fe20003f26270 */
[----:B------:R-:W-:Y:S01]  /*3ae0*/  LDSM.16.MT88.4 R88, [R157+0x6000] ;  /* 0x006000009d58783b */ /* 0x000fe20000004200 */
[-C--:B------:R-:W-:Y:S02]  /*3af0*/  ISETP.GE.AND P3, PT, R8, R124.reuse, PT ;  /* 0x0000007c0800720c */ /* 0x080fe40003f66270 */
[----:B------:R-:W-:Y:S02]  /*3b00*/  IADD3 R8, R7, 0x40, RZ ;  /* 0x0000004007087810 */ /* 0x000fe40007ffe0ff */
[----:B------:R-:W-:Y:S02]  /*3b10*/  ISETP.GE.AND P5, PT, R2, R124, PT ;  /* 0x0000007c0200720c */ /* 0x000fe40003fa6270 */
[----:B------:R-:W-:-:S02]  /*3b20*/  FMNMX.FTZ R11, R68, R11, !PT ;  /* 0x0000000b440b7209 */ /* 0x000fc40007810000 */
[----:B------:R-:W-:Y:S02]  /*3b30*/  FSEL R194, R84, -INF , !P2 ;  /* 0xff80000054c27808 */ /* 0x000fe40005000000 */
[----:B------:R-:W-:Y:S02]  /*3b40*/  FSEL R136, R86, -INF , !P4 ;  /* 0xff80000056887808 */ /* 0x000fe40006000000 */
[C---:B------:R-:W-:Y:S02]  /*3b50*/  ISETP.GE.AND P2, PT, R8.reuse, R125, PT ;  /* 0x0000007d0800720c */ /* 0x040fe40003f46270 */
[----:B------:R-:W-:Y:S02]  /*3b60*/  ISETP.GE.AND P4, PT, R8, R124, PT ;  /* 0x0000007c0800720c */ /* 0x000fe40003f86270 */
[----:B------:R-:W-:Y:S02]  /*3b70*/  IADD3 R8, R7, 0x48, RZ ;  /* 0x0000004807087810 */ /* 0x000fe40007ffe0ff */
[----:B------:R-:W-:-:S02]  /*3b80*/  FMNMX.FTZ R11, R94, R11, !PT ;  /* 0x0000000b5e0b7209 */ /* 0x000fc40007810000 */
[----:B------:R-:W-:Y:S02]  /*3b90*/  FSEL R142, R83, -INF , !P5 ;  /* 0xff800000538e7808 */ /* 0x000fe40006800000 */
[-C--:B------:R-:W-:Y:S02]  /*3ba0*/  ISETP.GE.AND P5, PT, R7, R124.reuse, PT ;  /* 0x0000007c0700720c */ /* 0x080fe40003fa6270 */
[----:B------:R-:W-:Y:S02]  /*3bb0*/  FSEL R182, R87, -INF , !P3 ;  /* 0xff80000057b67808 */ /* 0x000fe40005800000 */
[----:B------:R-:W-:Y:S02]  /*3bc0*/  FSEL R144, R80, -INF , !P2 ;  /* 0xff80000050907808 */ /* 0x000fe40005000000 */
[C---:B------:R-:W-:Y:S02]  /*3bd0*/  ISETP.GE.AND P3, PT, R8.reuse, R125, PT ;  /* 0x0000007d0800720c */ /* 0x040fe40003f66270 */
[----:B------:R-:W-:-:S02]  /*3be0*/  ISETP.GE.AND P2, PT, R8, R124, PT ;  /* 0x0000007c0800720c */ /* 0x000fc40003f46270 */
[----:B------:R-:W-:Y:S02]  /*3bf0*/  FMNMX.FTZ R11, R92, R11, !PT ;  /* 0x0000000b5c0b7209 */ /* 0x000fe40007810000 */
[----:B------:R-:W-:Y:S02]  /*3c00*/  FSEL R8, R31, -INF , !P6 ;  /* 0xff8000001f087808 */ /* 0x000fe40007000000 */
        /* <DEDUP_REMOVED lines=20> */
[----:B------:R-:W-:Y:S02]  /*3d50*/  FMNMX.FTZ R15, R108, R15, !PT ;  /* 0x0000000f6c0f7209 */ /* 0x000fe40007810000 */
        /* <DEDUP_REMOVED lines=20> */
[----:B------:R-:W-:Y:S02]  /*3ea0*/  FSEL R188, R61, -INF , !P4 ;  /* 0xff8000003dbc7808 */ /* 0x000fe40006000000 */
        /* <DEDUP_REMOVED lines=87> */
[----:B------:R-:W-:Y:S02]  /*4420*/  ISETP.GT.AND P4, PT, R172, R169, PT ;  /* 0x000000a9ac00720c */ /* 0x000fe40003f84270 */
        /* <DEDUP_REMOVED lines=15> */
[----:B------:R-:W-:Y:S01]  /*4520*/  LDSM.16.MT88.4 R68, [R160+0x6000] ;  /* 0x00600000a044783b */ /* 0x000fe20000004200 */
        /* <DEDUP_REMOVED lines=8> */
[--C-:B------:R-:W-:Y:S01]  /*45b0*/  FFMA.FTZ R31, R78, c[0x0][0x23c], -R43.reuse ;  /* 0x00008f004e1f7a23 */ /* 0x100fe2000001082b */
[----:B------:R-:W-:Y:S01]  /*45c0*/  LDSM.16.MT88.4 R12, [R157+0x6800] ;  /* 0x006800009d0c783b */ /* 0x000fe20000004200 */
[--C-:B------:R-:W-:Y:S01]  /*45d0*/  FFMA.FTZ R106, R102, c[0x0][0x23c], -R43.reuse ;  /* 0x00008f00666a7a23 */ /* 0x100fe2000001082b */
[----:B------:R-:W-:Y:S01]  /*45e0*/  FSEL R7, R7, RZ, P1 ;  /* 0x000000ff07077208 */ /* 0x000fe20000800000 */
[----:B------:R-:W-:-:S02]  /*45f0*/  FFMA.FTZ R51, R200, c[0x0][0x23c], -R43 ;  /* 0x00008f00c8337a23 */ /* 0x000fc4000001082b */
[----:B------:R-:W-:Y:S01]  /*4600*/  FFMA.FTZ R102, R202, c[0x0][0x23c], -R43 ;  /* 0x00008f00ca667a23 */ /* 0x000fe2000001082b */
[----:B------:R-:W1:Y:S01]  /*4610*/  MUFU.EX2 R39, R39 ;  /* 0x0000002700277308 */ /* 0x000e620000000800 */
[--C-:B------:R-:W-:Y:S02]  /*4620*/  FFMA.FTZ R58, R74, c[0x0][0x23c], -R7.reuse ;  /* 0x00008f004a3a7a23 */ /* 0x100fe40000010807 */
[--C-:B------:R-:W-:Y:S02]  /*4630*/  FFMA.FTZ R33, R72, c[0x0][0x23c], -R7.reuse ;  /* 0x00008f0048217a23 */ /* 0x100fe40000010807 */
[----:B------:R-:W2:Y:S01]  /*4640*/  LDSM.16.MT88.4 R72, [R158+0x6000] ;  /* 0x006000009e48783b */ /* 0x000ea20000004200 */
[--C-:B------:R-:W-:Y:S02]  /*4650*/  FFMA.FTZ R60, R10, c[0x0][0x23c], -R7.reuse ;  /* 0x00008f000a3c7a23 */ /* 0x100fe40000010807 */
[--C-:B------:R-:W-:Y:S01]  /*4660*/  FFMA.FTZ R45, R8, c[0x0][0x23c], -R7.reuse ;  /* 0x00008f00082d7a23 */ /* 0x100fe20000010807 */
[----:B------:R-:W3:Y:S01]  /*4670*/  MUFU.EX2 R35, R35 ;  /* 0x0000002300237308 */ /* 0x000ee20000000800 */
[----:B------:R-:W4:Y:S01]  /*4680*/  LDSM.16.MT88.4 R8, [R156+0x6000] ;  /* 0x006000009c08783b */ /* 0x000f220000004200 */
[----:B------:R-:W-:-:S02]  /*4690*/  FFMA.FTZ R38, R22, c[0x0][0x23c], -R7 ;  /* 0x00008f0016267a23 */ /* 0x000fc40000010807 */
[--C-:B------:R-:W-:Y:S02]  /*46a0*/  FFMA.FTZ R5, R20, c[0x0][0x23c], -R7.reuse ;  /* 0x00008f0014057a23 */ /* 0x100fe40000010807 */
[--C-:B------:R-:W-:Y:S01]  /*46b0*/  FFMA.FTZ R32, R32, c[0x0][0x23c], -R7.reuse ;  /* 0x00008f0020207a23 */ /* 0x100fe20000010807 */
[----:B-1----:R-:W-:Y:S01]  /*46c0*/  F2FP.PACK_AB R84, R39, R52 ;  /* 0x000000342754723e */ /* 0x002fe200000000ff */
[----:B------:R-:W-:Y:S01]  /*46d0*/  MUFU.EX2 R60, R60 ;  /* 0x0000003c003c7308 */ /* 0x000fe20000000800 */
[----:B------:R-:W-:Y:S01]  /*46e0*/  FFMA.FTZ R3, R76, c[0x0][0x23c], -R7 ;  /* 0x00008f004c037a23 */ /* 0x000fe20000010807 */
[----:B------:R-:W1:Y:S01]  /*46f0*/  LDSM.16.MT88.4 R20, [R160+0x6800] ;  /* 0x00680000a014783b */ /* 0x000e620000004200 */
[----:B------:R-:W-:Y:S02]  /*4700*/  FFMA.FTZ R47, R204, c[0x0][0x23c], -R43 ;  /* 0x00008f00cc2f7a23 */ /* 0x000fe4000001082b */
[--C-:B------:R-:W-:Y:S02]  /*4710*/  FFMA.FTZ R49, R198, c[0x0][0x23c], -R7.reuse ;  /* 0x00008f00c6317a23 */ /* 0x100fe40000010807 */
[--C-:B------:R-:W-:Y:S01]  /*4720*/  FFMA.FTZ R104, R104, c[0x0][0x23c], -R7.reuse ;  /* 0x00008f0068687a23 */ /* 0x100fe20000010807 */
[----:B------:R-:W5:Y:S01]  /*4730*/  MUFU.EX2 R45, R45 ;  /* 0x0000002d002d7308 */ /* 0x000f620000000800 */
[----:B---3--:R-:W-:Y:S01]  /*4740*/  F2FP.PACK_AB R86, R35, R50 ;  /* 0x000000322356723e */ /* 0x008fe200000000ff */
        /* <DEDUP_REMOVED lines=8> */
[----:B------:R-:W3:Y:S01]  /*47d0*/  MUFU.EX2 R33, R33 ;  /* 0x0000002100217308 */ /* 0x000ee20000000800 */
[----:B-----5:R-:W-:Y:S01]  /*47e0*/  F2FP.PACK_AB R85, R45, R60 ;  /* 0x0000003c2d55723e */ /* 0x020fe200000000ff */
        /* <DEDUP_REMOVED lines=8> */
[----:B---3--:R-:W-:Y:S01]  /*4870*/  F2FP.PACK_AB R87, R33, R58 ;  /* 0x0000003a2157723e */ /* 0x008fe200000000ff */
[----:B------:R-:W3:Y:S01]  /*4880*/  MUFU.EX2 R29, R29 ;  /* 0x0000001d001d7308 */ /* 0x000ee20000000800 */
[----:B------:R-:W-:-:S02]  /*4890*/  FFMA.FTZ R67, R146, c[0x0][0x23c], -R7 ;  /* 0x00008f0092437a23 */ /* 0x000fc40000010807 */
[--C-:B------:R-:W-:Y:S02]  /*48a0*/  FFMA.FTZ R142, R142, c[0x0][0x23c], -R7.reuse ;  /* 0x00008f008e8e7a23 */ /* 0x100fe40000010807 */
[--C-:B------:R-:W-:Y:S01]  /*48b0*/  FFMA.FTZ R140, R140, c[0x0][0x23c], -R7.reuse ;  /* 0x00008f008c8c7a23 */ /* 0x100fe20000010807 */
[C---:B--2---:R-:W-:Y:S01]  /*48c0*/  HMMA.16816.F32 R92, R84.reuse, R72, RZ ;  /* 0x00000048545c723c */ /* 0x044fe200000018ff */
[----:B------:R-:W-:Y:S01]  /*48d0*/  FFMA.FTZ R101, R138, c[0x0][0x23c], -R7 ;  /* 0x00008f008a657a23 */ /* 0x000fe20000010807 */
[----:B------:R-:W-:Y:S01]  /*48e0*/  MUFU.EX2 R31, R31 ;  /* 0x0000001f001f7308 */ /* 0x000fe20000000800 */
[----:B------:R-:W-:Y:S02]  /*48f0*/  FFMA.FTZ R105, R118, c[0x0][0x23c], -R43 ;  /* 0x00008f0076697a23 */ /* 0x000fe4000001082b */
        /* <DEDUP_REMOVED lines=28> */
[--C-:B------:R-:W-:Y:S01]  /*4ac0*/  FFMA.FTZ R42, R42, c[0x0][0x23c], -R7.reuse ;  /* 0x00008f002a2a7a23 */ /* 0x100fe20000010807 */
[----:B------:R-:W5:Y:S01]  /*4ad0*/  MUFU.EX2 R3, R3 ;  /* 0x0000000300037308 */ /* 0x000f620000000800 */
[----:B------:R-:W-:-:S05]  /*4ae0*/  FFMA.FTZ R30, R30, c[0x0][0x23c], -R7 ;  /* 0x00008f001e1e7a23 */ /* 0x000fca0000010807 */
[C---:B----4-:R-:W-:Y:S02]  /*4af0*/  HMMA.16816.F32 R80, R84.reuse, R8, RZ ;  /* 0x000000085450723c */ /* 0x050fe400000018ff */
[----:B------:R-:W-:Y:S05]  /*4b00*/  MUFU.EX2 R106, R106 ;  /* 0x0000006a006a7308 */ /* 0x000fea0000000800 */
[----:B---3--:R-:W-:Y:S01]  /*4b10*/  F2FP.PACK_AB R8, R29, R36 ;  /* 0x000000241d08723e */ /* 0x008fe200000000ff */
[----:B------:R-:W-:Y:S01]  /*4b20*/  HMMA.16816.F32 R84, R84, R10, RZ ;  /* 0x0000000a5454723c */ /* 0x000fe200000018ff */
[----:B--2---:R-:W-:Y:S01]  /*4b30*/  F2FP.PACK_AB R9, R5, R38 ;  /* 0x000000260509723e */ /* 0x004fe200000000ff */
[----:B------:R-:W-:Y:S01]  /*4b40*/  MUFU.EX2 R51, R51 ;  /* 0x0000003300337308 */ /* 0x000fe20000000800 */
[----:B------:R-:W-:-:S04]  /*4b50*/  FADD.FTZ R38, R38, R33 ;  /* 0x0000002126267221 */ /* 0x000fc80000010000 */
[----:B------:R-:W-:Y:S01]  /*4b60*/  F2FP.PACK_AB R10, R4, R31 ;  /* 0x0000001f040a723e */ /* 0x000fe200000000ff */
[----:B------:R-:W-:Y:S01]  /*4b70*/  FADD.FTZ R5, R5, R38 ;  /* 0x0000002605057221 */ /* 0x000fe20000010000 */
[----:B-----5:R-:W-:Y:S01]  /*4b80*/  F2FP.PACK_AB R11, R3, R32 ;  /* 0x00000020030b723e */ /* 0x020fe200000000ff */
[----:B------:R-:W-:Y:S02]  /*4b90*/  MUFU.EX2 R102, R102 ;  /* 0x0000006600667308 */ /* 0x000fe40000000800 */
[----:B------:R-:W-:-:S04]  /*4ba0*/  FADD.FTZ R32, R32, R5 ;  /* 0x0000000520207221 */ /* 0x000fc80000010000 */
[C---:B------:R-:W-:Y:S01]  /*4bb0*/  HMMA.16816.F32 R92, R8.reuse, R16, R92 ;  /* 0x00000010085c723c */ /* 0x040fe2000000185c */
[----:B------:R-:W-:Y:S01]  /*4bc0*/  FADD.FTZ R32, R3, R32 ;  /* 0x0000002003207221 */ /* 0x000fe20000010000 */
[----:B------:R-:W-:Y:S06]  /*4bd0*/  MUFU.EX2 R47, R47 ;  /* 0x0000002f002f7308 */ /* 0x000fec0000000800 */
[C---:B------:R-:W-:Y:S01]  /*4be0*/  HMMA.16816.F32 R72, R8.reuse, R18, R72 ;  /* 0x000000120848723c */ /* 0x040fe20000001848 */
[----:B------:R-:W2:Y:S01]  /*4bf0*/  LDSM.16.MT88.4 R16, [R156+0x6800] ;  /* 0x006800009c10783b */ /* 0x000ea20000004200 */
[----:B------:R-:W3:Y:S06]  /*4c00*/  MUFU.EX2 R49, R49 ;  /* 0x0000003100317308 */ /* 0x000eec0000000800 */
[C---:B-1----:R-:W-:Y:S02]  /*4c10*/  HMMA.16816.F32 R96, R8.reuse, R20, R96 ;  /* 0x000000140860723c */ /* 0x042fe40000001860 */
[----:B------:R-:W1:Y:S06]  /*4c20*/  MUFU.EX2 R104, R104 ;  /* 0x0000006800687308 */ /* 0x000e6c0000000800 */
[----:B------:R-:W-:Y:S01]  /*4c30*/  HMMA.16816.F32 R68, R8, R22, R68 ;  /* 0x000000160844723c */ /* 0x000fe20000001844 */
[----:B------:R-:W4:Y:S01]  /*4c40*/  LDSM.16.MT88.4 R20, [R160+0x7000] ;  /* 0x00700000a014783b */ /* 0x000f220000004200 */
[----:B------:R-:W-:Y:S01]  /*4c50*/  MUFU.EX2 R108, R108 ;  /* 0x0000006c006c7308 */ /* 0x000fe20000000800 */
[----:B---3--:R-:W-:-:S05]  /*4c60*/  FADD.FTZ R3, R49, R32 ;  /* 0x0000002031037221 */ /* 0x008fca0000010000 */
[----:B------:R-:W-:Y:S02]  /*4c70*/  HMMA.16816.F32 R76, R8, R12, R76 ;  /* 0x0000000c084c723c */ /* 0x000fe4000000184c */
[----:B------:R-:W3:Y:S01]  /*4c80*/  MUFU.EX2 R53, R53 ;  /* 0x0000003500357308 */ /* 0x000ee20000000800 */
[----:B-1----:R-:W-:-:S05]  /*4c90*/  FADD.FTZ R3, R104, R3 ;  /* 0x0000000368037221 */ /* 0x002fca0000010000 */
[C---:B------:R-:W-:Y:S01]  /*4ca0*/  HMMA.16816.F32 R88, R8.reuse, R14, R88 ;  /* 0x0000000e0858723c */ /* 0x040fe20000001858 */
[----:B------:R-:W1:Y:S01]  /*4cb0*/  LDSM.16.MT88.4 R12, [R157+0x7000] ;  /* 0x007000009d0c783b */ /* 0x000e620000004200 */
[----:B------:R-:W-:Y:S06]  /*4cc0*/  MUFU.EX2 R130, R130 ;  /* 0x0000008200827308 */ /* 0x000fec0000000800 */
[C---:B--2---:R-:W-:Y:S02]  /*4cd0*/  HMMA.16816.F32 R80, R8.reuse, R16, R80 ;  /* 0x000000100850723c */ /* 0x044fe40000001850 */
[----:B------:R-:W2:Y:S06]  /*4ce0*/  MUFU.EX2 R57, R57 ;  /* 0x0000003900397308 */ /* 0x000eac0000000800 */
[----:B------:R-:W-:Y:S01]  /*4cf0*/  HMMA.16816.F32 R84, R8, R18, R84 ;  /* 0x000000120854723c */ /* 0x000fe20000001854 */
[----:B------:R-:W5:Y:S01]  /*4d00*/  LDSM.16.MT88.4 R16, [R158+0x7000] ;  /* 0x007000009e10783b */ /* 0x000f620000004200 */
[----:B------:R-:W-:Y:S05]  /*4d10*/  MUFU.EX2 R116, R116 ;  /* 0x0000007400747308 */ /* 0x000fea0000000800 */
[----:B------:R-:W-:-:S02]  /*4d20*/  F2FP.PACK_AB R8, R51, R106 ;  /* 0x0000006a3308723e */ /* 0x000fc400000000ff */
[----:B------:R-:W-:Y:S01]  /*4d30*/  F2FP.PACK_AB R10, R47, R102 ;  /* 0x000000662f0a723e */ /* 0x000fe200000000ff */
[----:B------:R-:W1:Y:S01]  /*4d40*/  MUFU.EX2 R55, R55 ;  /* 0x0000003700377308 */ /* 0x000e620000000800 */
[----:B------:R-:W-:Y:S02]  /*4d50*/  F2FP.PACK_AB R9, R104, R49 ;  /* 0x000000316809723e */ /* 0x000fe400000000ff */
[----:B---3--:R-:W-:Y:S01]  /*4d60*/  F2FP.PACK_AB R11, R53, R108 ;  /* 0x0000006c350b723e */ /* 0x008fe200000000ff */
[----:B------:R-:W-:-:S04]  /*4d70*/  FADD.FTZ R108, R108, R3 ;  /* 0x000000036c6c7221 */ /* 0x000fc80000010000 */
[----:B------:R-:W-:Y:S01]  /*4d80*/  MUFU.EX2 R59, R59 ;  /* 0x0000003b003b7308 */ /* 0x000fe20000000800 */
[----:B------:R-:W-:Y:S01]  /*4d90*/  FADD.FTZ R108, R53, R108 ;  /* 0x0000006c356c7221 */ /* 0x000fe20000010000 */
[C---:B----4-:R-:W-:Y:S06]  /*4da0*/  HMMA.16816.F32 R96, R8.reuse, R20, R96 ;  /* 0x000000140860723c */ /* 0x050fec0000001860 */
[----:B------:R-:W3:Y:S02]  /*4db0*/  MUFU.EX2 R134, R134 ;  /* 0x0000008600867308 */ /* 0x000ee40000000800 */
[C---:B------:R-:W-:Y:S01]  /*4dc0*/  HMMA.16816.F32 R68, R8.reuse, R22, R68 ;  /* 0x000000160844723c */ /* 0x040fe20000001844 */
[----:B------:R-:W-:Y:S05]  /*4dd0*/  LDSM.16.MT88.4 R20, [R160+0x7800] ;  /* 0x00780000a014783b */ /* 0x000fea0000004200 */
[----:B------:R-:W-:Y:S02]  /*4de0*/  MUFU.EX2 R136, R136 ;  /* 0x0000008800887308 */ /* 0x000fe40000000800 */
[C---:B-1----:R-:W-:Y:S06]  /*4df0*/  HMMA.16816.F32 R76, R8.reuse, R12, R76 ;  /* 0x0000000c084c723c */ /* 0x042fec000000184c */
[----:B------:R-:W1:Y:S02]  /*4e00*/  MUFU.EX2 R61, R61 ;  /* 0x0000003d003d7308 */ /* 0x000e640000000800 */
[C---:B-----5:R-:W-:Y:S06]  /*4e10*/  HMMA.16816.F32 R92, R8.reuse, R16, R92 ;  /* 0x00000010085c723c */ /* 0x060fec000000185c */
[----:B------:R-:W-:Y:S02]  /*4e20*/  MUFU.EX2 R182, R182 ;  /* 0x000000b600b67308 */ /* 0x000fe40000000800 */
[C---:B------:R-:W-:Y:S01]  /*4e30*/  HMMA.16816.F32 R72, R8.reuse, R18, R72 ;  /* 0x000000120848723c */ /* 0x040fe20000001848 */
[----:B------:R-:W4:Y:S05]  /*4e40*/  LDSM.16.MT88.4 R16, [R156+0x7000] ;  /* 0x007000009c10783b */ /* 0x000f2a0000004200 */
[----:B------:R-:W5:Y:S02]  /*4e50*/  MUFU.EX2 R65, R65 ;  /* 0x0000004100417308 */ /* 0x000f640000000800 */
[C---:B------:R-:W-:Y:S01]  /*4e60*/  HMMA.16816.F32 R88, R8.reuse, R14, R88 ;  /* 0x0000000e0858723c */ /* 0x040fe20000001858 */
[----:B------:R-:W1:Y:S05]  /*4e70*/  LDSM.16.MT88.4 R12, [R157+0x7800] ;  /* 0x007800009d0c783b */ /* 0x000e6a0000004200 */
[----:B------:R-:W-:Y:S08]  /*4e80*/  MUFU.EX2 R144, R144 ;  /* 0x0000009000907308 */ /* 0x000ff00000000800 */
[----:B------:R-:W1:Y:S08]  /*4e90*/  MUFU.EX2 R63, R63 ;  /* 0x0000003f003f7308 */ /* 0x000e700000000800 */
[----:B------:R-:W-:Y:S08]  /*4ea0*/  MUFU.EX2 R67, R67 ;  /* 0x0000004300437308 */ /* 0x000ff00000000800 */
[----:B------:R-:W1:Y:S01]  /*4eb0*/  MUFU.EX2 R142, R142 ;  /* 0x0000008e008e7308 */ /* 0x000e620000000800 */
[C---:B----4-:R-:W-:Y:S07]  /*4ec0*/  HMMA.16816.F32 R80, R8.reuse, R16, R80 ;  /* 0x000000100850723c */ /* 0x050fee0000001850 */
[----:B------:R-:W-:Y:S01]  /*4ed0*/  MUFU.EX2 R140, R140 ;  /* 0x0000008c008c7308 */ /* 0x000fe20000000800 */
[----:B------:R-:W-:Y:S01]  /*4ee0*/  HMMA.16816.F32 R84, R8, R18, R84 ;  /* 0x000000120854723c */ /* 0x000fe20000001854 */
[----:B------:R-:W4:Y:S06]  /*4ef0*/  LDSM.16.MT88.4 R16, [R158+0x7800] ;  /* 0x007800009e10783b */ /* 0x000f2c0000004200 */
[----:B------:R-:W4:Y:S01]  /*4f00*/  MUFU.EX2 R101, R101 ;  /* 0x0000006500657308 */ /* 0x000f220000000800 */
[----:B--2---:R-:W-:-:S02]  /*4f10*/  F2FP.PACK_AB R8, R57, R130 ;  /* 0x000000823908723e */ /* 0x004fc400000000ff */
[----:B------:R-:W-:Y:S02]  /*4f20*/  F2FP.PACK_AB R10, R55, R116 ;  /* 0x00000074370a723e */ /* 0x000fe400000000ff */
[C---:B---3--:R-:W-:Y:S01]  /*4f30*/  F2FP.PACK_AB R9, R134.reuse, R59 ;  /* 0x0000003b8609723e */ /* 0x048fe200000000ff */
[----:B------:R-:W-:Y:S01]  /*4f40*/  FADD.FTZ R59, R59, R108 ;  /* 0x0000006c3b3b7221 */ /* 0x000fe20000010000 */
[----:B-1----:R-:W-:Y:S01]  /*4f50*/  F2FP.PACK_AB R11, R61, R136 ;  /* 0x000000883d0b723e */ /* 0x002fe200000000ff */
[----:B------:R-:W-:Y:S02]  /*4f60*/  MUFU.EX2 R138, R138 ;  /* 0x0000008a008a7308 */ /* 0x000fe40000000800 */
[----:B------:R-:W-:-:S04]  /*4f70*/  FADD.FTZ R59, R134, R59 ;  /* 0x0000003b863b7221 */ /* 0x000fc80000010000 */
[----:B------:R-:W-:Y:S01]  /*4f80*/  HMMA.16816.F32 R76, R8, R12, R76 ;  /* 0x0000000c084c723c */ /* 0x000fe2000000184c */
[----:B------:R-:W-:Y:S01]  /*4f90*/  FADD.FTZ R136, R136, R59 ;  /* 0x0000003b88887221 */ /* 0x000fe20000010000 */
[----:B------:R-:W1:Y:S03]  /*4fa0*/  MUFU.EX2 R105, R105 ;  /* 0x0000006900697308 */ /* 0x000e660000000800 */
[----:B------:R-:W-:-:S03]  /*4fb0*/  FADD.FTZ R136, R61, R136 ;  /* 0x000000883d887221 */ /* 0x000fc60000010000 */
[C---:B------:R-:W-:Y:S01]  /*4fc0*/  HMMA.16816.F32 R88, R8.reuse, R14, R88 ;  /* 0x0000000e0858723c */ /* 0x040fe20000001858 */
[----:B------:R-:W-:Y:S01]  /*4fd0*/  LDSM.16.MT88.4 R12, [R157+0x8000] ;  /* 0x008000009d0c783b */ /* 0x000fe20000004200 */
[----:B------:R-:W-:Y:S06]  /*4fe0*/  MUFU.EX2 R112, R112 ;  /* 0x0000007000707308 */ /* 0x000fec0000000800 */
[C---:B------:R-:W-:Y:S02]  /*4ff0*/  HMMA.16816.F32 R96, R8.reuse, R20, R96 ;  /* 0x000000140860723c */ /* 0x040fe40000001860 */
[----:B------:R-:W2:Y:S06]  /*5000*/  MUFU.EX2 R103, R103 ;  /* 0x0000006700677308 */ /* 0x000eac0000000800 */
[C---:B----4-:R-:W-:Y:S02]  /*5010*/  HMMA.16816.F32 R92, R8.reuse, R16, R92 ;  /* 0x00000010085c723c */ /* 0x050fe4000000185c */
        /* <DEDUP_REMOVED lines=18> */
[----:B------:R-:W-:Y:S01]  /*5140*/  F2FP.PACK_AB R9, R142, R67 ;  /* 0x000000438e09723e */ /* 0x000fe200000000ff */
[----:B------:R-:W-:Y:S01]  /*5150*/  FADD.FTZ R67, R67, R136 ;  /* 0x0000008843437221 */ /* 0x000fe20000010000 */
[----:B------:R-:W-:-:S03]  /*5160*/  F2FP.PACK_AB R11, R101, R140 ;  /* 0x0000008c650b723e */ /* 0x000fc600000000ff */
[----:B------:R-:W-:Y:S02]  /*5170*/  FADD.FTZ R67, R142, R67 ;  /* 0x000000438e437221 */ /* 0x000fe40000010000 */
[----:B------:R-:W-:Y:S02]  /*5180*/  MUFU.EX2 R34, R34 ;  /* 0x0000002200227308 */ /* 0x000fe40000000800 */
[----:B------:R-:W-:Y:S01]  /*5190*/  HMMA.16816.F32 R76, R8, R12, R76 ;  /* 0x0000000c084c723c */ /* 0x000fe2000000184c */
[----:B------:R-:W-:-:S04]  /*51a0*/  FADD.FTZ R140, R140, R67 ;  /* 0x000000438c8c7221 */ /* 0x000fc80000010000 */
[----:B------:R-:W-:Y:S01]  /*51b0*/  FADD.FTZ R140, R101, R140 ;  /* 0x0000008c658c7221 */ /* 0x000fe20000010000 */
        /* <DEDUP_REMOVED lines=9> */
[----:B------:R-:W3:Y:S07]  /*5250*/  LDSM.16.MT88.4 R20, [R158+0x8800] ;  /* 0x008800009e14783b */ /* 0x000eee0000004200 */
[C---:B-1----:R-:W-:Y:S08]  /*5260*/  HMMA.16816.F32 R80, R8.reuse, R16, R80 ;  /* 0x000000100850723c */ /* 0x042ff00000001850 */
[----:B------:R-:W-:Y:S01]  /*5270*/  HMMA.16816.F32 R84, R8, R18, R84 ;  /* 0x000000120854723c */ /* 0x000fe20000001854 */
[----:B------:R-:W1:Y:S06]  /*5280*/  LDSM.16.MT88.4 R16, [R157+0x8800] ;  /* 0x008800009d10783b */ /* 0x000e6c0000004200 */
[----:B------:R-:W-:-:S02]  /*5290*/  F2FP.PACK_AB R8, R105, R138 ;  /* 0x0000008a6908723e */ /* 0x000fc400000000ff */
[----:B--2---:R-:W-:Y:S02]  /*52a0*/  F2FP.PACK_AB R10, R103, R112 ;  /* 0x00000070670a723e */ /* 0x004fe400000000ff */
[----:B----4-:R-:W-:Y:S01]  /*52b0*/  F2FP.PACK_AB R9, R114, R107 ;  /* 0x0000006b7209723e */ /* 0x010fe200000000ff */
[----:B------:R-:W-:Y:S01]  /*52c0*/  FADD.FTZ R107, R107, R140 ;  /* 0x0000008c6b6b7221 */ /* 0x000fe20000010000 */
[----:B------:R-:W-:-:S03]  /*52d0*/  F2FP.PACK_AB R11, R109, R118 ;  /* 0x000000766d0b723e */ /* 0x000fc600000000ff */
[----:B------:R-:W-:-:S04]  /*52e0*/  FADD.FTZ R107, R114, R107 ;  /* 0x0000006b726b7221 */ /* 0x000fc80000010000 */
[----:B------:R-:W-:Y:S01]  /*52f0*/  HMMA.16816.F32 R80, R8, R12, R80 ;  /* 0x0000000c0850723c */ /* 0x000fe20000001850 */
[----:B------:R-:W-:-:S04]  /*5300*/  FADD.FTZ R118, R118, R107 ;  /* 0x0000006b76767221 */ /* 0x000fc80000010000 */
[----:B------:R-:W-:-:S03]  /*5310*/  FADD.FTZ R118, R109, R118 ;  /* 0x000000766d767221 */ /* 0x000fc60000010000 */
[C---:B------:R-:W-:Y:S01]  /*5320*/  HMMA.16816.F32 R84, R8.reuse, R14, R84 ;  /* 0x0000000e0854723c */ /* 0x040fe20000001854 */
[----:B------:R-:W2:Y:S07]  /*5330*/  LDSM.16.MT88.4 R12, [R158+0x9000] ;  /* 0x009000009e0c783b */ /* 0x000eae0000004200 */
        /* <DEDUP_REMOVED lines=8> */
[----:B------:R-:W3:Y:S03]  /*53c0*/  MUFU.EX2 R27, R27 ;  /* 0x0000001b001b7308 */ /* 0x000ee60000000800 */
[C---:B-1----:R-:W-:Y:S05]  /*53d0*/  HMMA.16816.F32 R76, R8.reuse, R16, R76 ;  /* 0x00000010084c723c */ /* 0x042fea000000184c */
[----:B------:R-:W-:Y:S03]  /*53e0*/  MUFU.EX2 R25, R25 ;  /* 0x0000001900197308 */ /* 0x000fe60000000800 */
[C---:B------:R-:W-:Y:S01]  /*53f0*/  HMMA.16816.F32 R88, R8.reuse, R18, R88 ;  /* 0x000000120858723c */ /* 0x040fe20000001858 */
[----:B------:R-:W1:Y:S04]  /*5400*/  LDSM.16.MT88.4 R16, [R160+0x9000] ;  /* 0x00900000a010783b */ /* 0x000e680000004200 */
[----:B------:R-:W4:Y:S03]  /*5410*/  MUFU.EX2 R26, R26 ;  /* 0x0000001a001a7308 */ /* 0x000f260000000800 */
[----:B------:R-:W-:Y:S01]  /*5420*/  HMMA.16816.F32 R72, R8, R22, R72 ;  /* 0x000000160848723c */ /* 0x000fe20000001848 */
[----:B------:R-:W5:Y:S06]  /*5430*/  LDSM.16.MT88.4 R20, [R157+0x9000] ;  /* 0x009000009d14783b */ /* 0x000f6c0000004200 */
[----:B------:R-:W-:Y:S01]  /*5440*/  FADD.FTZ R9, R52, R39 ;  /* 0x0000002734097221 */ /* 0x000fe20000010000 */
[----:B---3--:R-:W-:Y:S01]  /*5450*/  F2FP.PACK_AB R8, R24, R27 ;  /* 0x0000001b1808723e */ /* 0x008fe200000000ff */
[----:B------:R-:W-:Y:S01]  /*5460*/  FFMA.FTZ R39, R44, c[0x0][0x23c], -R43 ;  /* 0x00008f002c277a23 */ /* 0x000fe2000001082b */
[----:B------:R-:W-:Y:S01]  /*5470*/  F2FP.PACK_AB R11, R46, R111 ;  /* 0x0000006f2e0b723e */ /* 0x000fe200000000ff */
[----:B------:R-:W-:Y:S01]  /*5480*/  FADD.FTZ R50, R50, R9 ;  /* 0x0000000932327221 */ /* 0x000fe20000010000 */
[----:B------:R-:W-:Y:S01]  /*5490*/  F2FP.PACK_AB R9, R48, R113 ;  /* 0x000000713009723e */ /* 0x000fe200000000ff */
[----:B------:R-:W-:Y:S01]  /*54a0*/  FFMA.FTZ R44, R37, c[0x0][0x23c], -R43 ;  /* 0x00008f00252c7a23 */ /* 0x000fe2000001082b */
[----:B----4-:R-:W-:Y:S01]  /*54b0*/  F2FP.PACK_AB R10, R26, R25 ;  /* 0x000000191a0a723e */ /* 0x010fe200000000ff */
[----:B------:R-:W3:Y:S01]  /*54c0*/  MUFU.EX2 R37, R41 ;  /* 0x0000002900257308 */ /* 0x000ee20000000800 */
[----:B------:R-:W-:-:S04]  /*54d0*/  FADD.FTZ R113, R113, R118 ;  /* 0x0000007671717221 */ /* 0x000fc80000010000 */
[----:B------:R-:W-:Y:S01]  /*54e0*/  FADD.FTZ R48, R48, R113 ;  /* 0x0000007130307221 */ /* 0x000fe20000010000 */
[----:B--2---:R-:W-:Y:S02]  /*54f0*/  HMMA.16816.F32 R92, R8, R12, R92 ;  /* 0x0000000c085c723c */ /* 0x004fe4000000185c */
[----:B------:R-:W-:Y:S01]  /*5500*/  MUFU.EX2 R39, R39 ;  /* 0x0000002700277308 */ /* 0x000fe20000000800 */
[----:B------:R-:W-:-:S04]  /*5510*/  FADD.FTZ R111, R111, R48 ;  /* 0x000000306f6f7221 */ /* 0x000fc80000010000 */
[----:B------:R-:W-:Y:S01]  /*5520*/  FADD.FTZ R13, R35, R50 ;  /* 0x00000032230d7221 */ /* 0x000fe20000010000 */
[C---:B------:R-:W-:Y:S01]  /*5530*/  HMMA.16816.F32 R72, R8.reuse, R14, R72 ;  /* 0x0000000e0848723c */ /* 0x040fe20000001848 */
[----:B------:R-:W-:Y:S01]  /*5540*/  FADD.FTZ R46, R46, R111 ;  /* 0x0000006f2e2e7221 */ /* 0x000fe20000010000 */
[----:B------:R-:W2:Y:S01]  /*5550*/  MUFU.EX2 R44, R44 ;  /* 0x0000002c002c7308 */ /* 0x000ea20000000800 */
[----:B------:R-:W-:Y:S02]  /*5560*/  FADD.FTZ R36, R36, R13 ;  /* 0x0000000d24247221 */ /* 0x000fe40000010000 */
[----:B------:R-:W-:Y:S02]  /*5570*/  LDSM.16.MT88.4 R12, [R160+0x9800] ;  /* 0x00980000a00c783b */ /* 0x000fe40000004200 */
[----:B------:R-:W-:Y:S01]  /*5580*/  FADD.FTZ R36, R29, R36 ;  /* 0x000000241d247221 */ /* 0x000fe20000010000 */
[----:B-1----:R-:W-:Y:S02]  /*5590*/  HMMA.16816.F32 R96, R8, R16, R96 ;  /* 0x000000100860723c */ /* 0x002fe40000001860 */
[----:B------:R-:W1:Y:S01]  /*55a0*/  MUFU.EX2 R35, R42 ;  /* 0x0000002a00237308 */ /* 0x000e620000000800 */
[----:B------:R-:W-:-:S04]  /*55b0*/  FADD.FTZ R31, R31, R36 ;  /* 0x000000241f1f7221 */ /* 0x000fc80000010000 */
[----:B------:R-:W-:Y:S01]  /*55c0*/  FADD.FTZ R31, R4, R31 ;  /* 0x0000001f041f7221 */ /* 0x000fe20000010000 */
[----:B------:R-:W-:Y:S01]  /*55d0*/  HMMA.16816.F32 R68, R8, R18, R68 ;  /* 0x000000120844723c */ /* 0x000fe20000001844 */
[----:B------:R-:W4:Y:S02]  /*55e0*/  LDSM.16.MT88.4 R16, [R156+0x9000] ;  /* 0x009000009c10783b */ /* 0x000f240000004200 */
[----:B------:R-:W-:-:S04]  /*55f0*/  FADD.FTZ R106, R106, R31 ;  /* 0x0000001f6a6a7221 */ /* 0x000fc80000010000 */
[----:B------:R-:W-:Y:S01]  /*5600*/  FADD.FTZ R51, R51, R106 ;  /* 0x0000006a33337221 */ /* 0x000fe20000010000 */
[----:B-----5:R-:W-:Y:S03]  /*5610*/  HMMA.16816.F32 R76, R8, R20, R76 ;  /* 0x00000014084c723c */ /* 0x020fe6000000184c */
[----:B------:R-:W-:-:S04]  /*5620*/  FADD.FTZ R102, R102, R51 ;  /* 0x0000003366667221 */ /* 0x000fc80000010000 */
[----:B------:R-:W-:Y:S01]  /*5630*/  FADD.FTZ R47, R47, R102 ;  /* 0x000000662f2f7221 */ /* 0x000fe20000010000 */
[----:B------:R-:W-:Y:S01]  /*5640*/  HMMA.16816.F32 R88, R8, R22, R88 ;  /* 0x000000160858723c */ /* 0x000fe20000001858 */
[----:B------:R-:W5:Y:S02]  /*5650*/  LDSM.16.MT88.4 R20, [R158+0x9800] ;  /* 0x009800009e14783b */ /* 0x000f640000004200 */
[----:B------:R-:W-:-:S04]  /*5660*/  FADD.FTZ R130, R130, R47 ;  /* 0x0000002f82827221 */ /* 0x000fc80000010000 */
[----:B------:R-:W-:-:S04]  /*5670*/  FADD.FTZ R57, R57, R130 ;  /* 0x0000008239397221 */ /* 0x000fc80000010000 */
[----:B------:R-:W-:-:S04]  /*5680*/  FADD.FTZ R116, R116, R57 ;  /* 0x0000003974747221 */ /* 0x000fc80000010000 */
[----:B------:R-:W-:-:S04]  /*5690*/  FADD.FTZ R55, R55, R116 ;  /* 0x0000007437377221 */ /* 0x000fc80000010000 */
        /* <DEDUP_REMOVED lines=8> */
[----:B------:R-:W-:Y:S01]  /*5720*/  FADD.FTZ R105, R105, R138 ;  /* 0x0000008a69697221 */ /* 0x000fe20000010000 */
[----:B---3--:R-:W-:Y:S02]  /*5730*/  F2FP.PACK_AB R8, R37, R40 ;  /* 0x000000282508723e */ /* 0x008fe400000000ff */
[----:B--2---:R-:W-:Y:S01]  /*5740*/  F2FP.PACK_AB R10, R44, R39 ;  /* 0x000000272c0a723e */ /* 0x004fe200000000ff */
[----:B------:R-:W-:Y:S01]  /*5750*/  FADD.FTZ R112, R112, R105 ;  /* 0x0000006970707221 */ /* 0x000fe20000010000 */
[----:B-1----:R-:W-:Y:S01]  /*5760*/  F2FP.PACK_AB R9, R34, R35 ;  /* 0x000000232209723e */ /* 0x002fe200000000ff */
[----:B------:R-:W-:Y:S01]  /*5770*/  FADD.FTZ R35, R35, R46 ;  /* 0x0000002e23237221 */ /* 0x000fe20000010000 */
[----:B------:R-:W-:Y:S01]  /*5780*/  F2FP.PACK_AB R11, R184, R5 ;  /* 0x00000005b80b723e */ /* 0x000fe200000000ff */
[----:B------:R-:W-:Y:S02]  /*5790*/  FADD.FTZ R112, R103, R112 ;  /* 0x0000007067707221 */ /* 0x000fe40000010000 */
[----:B------:R-:W-:-:S02]  /*57a0*/  FADD.FTZ R34, R34, R35 ;  /* 0x0000002322227221 */ /* 0x000fc40000010000 */
[----:B------:R-:W-:Y:S02]  /*57b0*/  FADD.FTZ R27, R27, R112 ;  /* 0x000000701b1b7221 */ /* 0x000fe40000010000 */
[C---:B------:R-:W-:Y:S01]  /*57c0*/  HMMA.16816.F32 R96, R8.reuse, R12, R96 ;  /* 0x0000000c0860723c */ /* 0x040fe20000001860 */
[----:B------:R-:W-:Y:S02]  /*57d0*/  FADD.FTZ R5, R5, R34 ;  /* 0x0000002205057221 */ /* 0x000fe40000010000 */
[----:B------:R-:W-:Y:S02]  /*57e0*/  FADD.FTZ R24, R24, R27 ;  /* 0x0000001b18187221 */ /* 0x000fe40000010000 */
[----:B------:R-:W-:Y:S02]  /*57f0*/  FADD.FTZ R184, R184, R5 ;  /* 0x00000005b8b87221 */ /* 0x000fe40000010000 */
[----:B------:R-:W-:Y:S01]  /*5800*/  FADD.FTZ R25, R25, R24 ;  /* 0x0000001819197221 */ /* 0x000fe20000010000 */
[----:B------:R-:W-:Y:S01]  /*5810*/  HMMA.16816.F32 R68, R8, R14, R68 ;  /* 0x0000000e0844723c */ /* 0x000fe20000001844 */
[----:B------:R-:W1:Y:S02]  /*5820*/  LDSM.16.MT88.4 R12, [R156+0x9800] ;  /* 0x009800009c0c783b */ /* 0x000e640000004200 */
[----:B------:R-:W-:-:S04]  /*5830*/  FADD.FTZ R25, R26, R25 ;  /* 0x000000191a197221 */ /* 0x000fc80000010000 */
[----:B------:R-:W-:Y:S01]  /*5840*/  FADD.FTZ R40, R40, R25 ;  /* 0x0000001928287221 */ /* 0x000fe20000010000 */
[----:B-----5:R-:W-:Y:S03]  /*5850*/  HMMA.16816.F32 R92, R8, R20, R92 ;  /* 0x00000014085c723c */ /* 0x020fe6000000185c */
[----:B------:R-:W-:-:S04]  /*5860*/  FADD.FTZ R40, R37, R40 ;  /* 0x0000002825287221 */ /* 0x000fc80000010000 */
[----:B------:R-:W-:Y:S01]  /*5870*/  FADD.FTZ R39, R39, R40 ;  /* 0x0000002827277221 */ /* 0x000fe20000010000 */
[----:B------:R-:W-:Y:S03]  /*5880*/  HMMA.16816.F32 R72, R8, R22, R72 ;  /* 0x000000160848723c */ /* 0x000fe60000001848 */
[----:B------:R-:W-:-:S05]  /*5890*/  FADD.FTZ R183, R44, R39 ;  /* 0x000000272cb77221 */ /* 0x000fca0000010000 */
[C---:B----4-:R-:W-:Y:S08]  /*58a0*/  HMMA.16816.F32 R76, R8.reuse, R16, R76 ;  /* 0x00000010084c723c */ /* 0x050ff0000000184c */
        /* <DEDUP_REMOVED lines=67> */
.L_x_7002:
[----:B------:R-:W-:-:S05]  /*5ce0*/  IMAD.MOV.U32 R7, RZ, RZ, c[0x0][0x1a0] ;  /* 0x00006800ff077624 */ /* 0x000fca00078e00ff */
[----:B------:R-:W-:-:S04]  /*5cf0*/  LEA R7, -R7, RZ, 0x7 ;  /* 0x000000ff07077211 */ /* 0x000fc800078e39ff */
[----:B------:R-:W-:Y:S02]  /*5d00*/  SHF.R.S32.HI R6, RZ, 0x1f, R7 ;  /* 0x0000001fff067819 */ /* 0x000fe40000011407 */
.L_x_7003:
        /* <DEDUP_REMOVED lines=29> */
[----:B------:R4:W-:Y:S04]  /*5ee0*/  LDGSTS.E.BYPASS.LTC128B.128 [R173+0x9000], [R12.64] ;  /* 0x090000000cad7fae */ /* 0x0009e8000b901d4c */
[----:B------:R1:W-:Y:S04]  /*5ef0*/  LDGSTS.E.BYPASS.LTC128B.128 [R173+0x9800], [R20.64] ;  /* 0x0980000014ad7fae */ /* 0x0003e8000b901d4c */
[----:B------:R-:W-:Y:S04]  /*5f00*/  LDSM.16.M88.4 R40, [R166] ;  /* 0x00000000a628783b */ /* 0x000fe80000000200 */
[----:B--2---:R-:W1:Y:S04]  /*5f10*/  LDSM.16.M88.4 R16, [R165+0x3000] ;  /* 0x00300000a510783b */ /* 0x004e680000000200 */
[----:B------:R-:W-:Y:S04]  /*5f20*/  LDSM.16.M88.4 R108, [R164] ;  /* 0x00000000a46c783b */ /* 0x000fe80000000200 */
[----:B------:R-:W-:Y:S04]  /*5f30*/  LDSM.16.M88.4 R104, [R159+0x3000] ;  /* 0x003000009f68783b */ /* 0x000fe80000000200 */
[----:B-----5:R-:W4:Y:S04]  /*5f40*/  LDSM.16.M88.4 R8, [R165+0x3800] ;  /* 0x00380000a508783b */ /* 0x020f280000000200 */
[----:B------:R-:W2:Y:S04]  /*5f50*/  LDSM.16.M88.4 R100, [R159+0x3800] ;  /* 0x003800009f64783b */ /* 0x000ea80000000200 */
[----:B------:R-:W5:Y:S04]  /*5f60*/  LDSM.16.M88.4 R56, [R165+0x4800] ;  /* 0x00480000a538783b */ /* 0x000f680000000200 */
[----:B------:R-:W2:Y:S04]  /*5f70*/  LDSM.16.M88.4 R48, [R165+0x5000] ;  /* 0x00500000a530783b */ /* 0x000ea80000000200 */
[----:B------:R-:W2:Y:S04]  /*5f80*/  LDSM.16.M88.4 R32, [R165+0x2000] ;  /* 0x00200000a520783b */ /* 0x000ea80000000200 */
[----:B------:R-:W-:Y:S04]  /*5f90*/  LDSM.16.M88.4 R24, [R165+0x2800] ;  /* 0x00280000a518783b */ /* 0x000fe80000000200 */
[----:B---3--:R-:W-:Y:S01]  /*5fa0*/  LDSM.16.M88.4 R4, [R159+0x2000] ;  /* 0x002000009f04783b */ /* 0x008fe20000000200 */
[C---:B-1----:R-:W-:Y:S03]  /*5fb0*/  HMMA.16816.F32 R20, R40.reuse, R16, RZ ;  /* 0x000000102814723c */ /* 0x042fe600000018ff */
[----:B------:R-:W-:Y:S04]  /*5fc0*/  LDSM.16.M88.4 R64, [R165+0x4000] ;  /* 0x00400000a540783b */ /* 0x000fe80000000200 */
[----:B------:R-:W-:Y:S01]  /*5fd0*/  LDSM.16.M88.4 R44, [R159+0x2800] ;  /* 0x002800009f2c783b */ /* 0x000fe20000000200 */
[C---:B------:R-:W-:Y:S03]  /*5fe0*/  HMMA.16816.F32 R16, R40.reuse, R18, RZ ;  /* 0x000000122810723c */ /* 0x040fe600000018ff */
[----:B------:R-:W-:Y:S04]  /*5ff0*/  LDSM.16.M88.4 R112, [R165+0x5800] ;  /* 0x00580000a570783b */ /* 0x000fe80000000200 */
[----:B------:R-:W-:Y:S01]  /*6000*/  LDSM.16.M88.4 R116, [R159+0x4000] ;  /* 0x004000009f74783b */ /* 0x000fe20000000200 */
[C---:B----4-:R-:W-:Y:S03]  /*6010*/  HMMA.16816.F32 R12, R40.reuse, R8, RZ ;  /* 0x00000008280c723c */ /* 0x050fe600000018ff */
[----:B------:R-:W0:Y:S05]  /*6020*/  LDGDEPBAR ;  /* 0x00000000000079af */ /* 0x000e2a0000000000 */
[----:B------:R-:W-:Y:S08]  /*6030*/  HMMA.16816.F32 R8, R40, R10, RZ ;  /* 0x0000000a2808723c */ /* 0x000ff000000018ff */
[C---:B------:R-:W-:Y:S08]  /*6040*/  HMMA.16816.F32 R20, R108.reuse, R104, R20 ;  /* 0x000000686c14723c */ /* 0x040ff00000001814 */
[C---:B------:R-:W-:Y:S01]  /*6050*/  HMMA.16816.F32 R16, R108.reuse, R106, R16 ;  /* 0x0000006a6c10723c */ /* 0x040fe20000001810 */
[----:B------:R-:W1:Y:S07]  /*6060*/  LDSM.16.M88.4 R104, [R159+0x4800] ;  /* 0x004800009f68783b */ /* 0x000e6e0000000200 */
[C---:B--2---:R-:W-:Y:S08]  /*6070*/  HMMA.16816.F32 R12, R108.reuse, R100, R12 ;  /* 0x000000646c0c723c */ /* 0x044ff0000000180c */
[----:B------:R-:W-:Y:S01]  /*6080*/  HMMA.16816.F32 R8, R108, R102, R8 ;  /* 0x000000666c08723c */ /* 0x000fe20000001808 */
[----:B------:R-:W2:Y:S07]  /*6090*/  LDSM.16.M88.4 R100, [R159+0x5000] ;  /* 0x005000009f64783b */ /* 0x000eae0000000200 */
[C---:B-----5:R-:W-:Y:S08]  /*60a0*/  HMMA.16816.F32 R60, R40.reuse, R56, RZ ;  /* 0x00000038283c723c */ /* 0x060ff000000018ff */
        /* <DEDUP_REMOVED lines=9> */
[----:B------:R-:W-:Y:S01]  /*6140*/  HMMA.16816.F32 R48, R108, R102, R48 ;  /* 0x000000666c30723c */ /* 0x000fe20000001830 */
[----:B------:R-:W1:Y:S07]  /*6150*/  LDSM.16.M88.4 R100, [R162] ;  /* 0x00000000a264783b */ /* 0x000e6e0000000200 */
[C---:B------:R-:W-:Y:S08]  /*6160*/  HMMA.16816.F32 R28, R40.reuse, R24, RZ ;  /* 0x00000018281c723c */ /* 0x040ff000000018ff */
[----:B------:R-:W-:Y:S08]  /*6170*/  HMMA.16816.F32 R24, R40, R26, RZ ;  /* 0x0000001a2818723c */ /* 0x000ff000000018ff */
[C---:B------:R-:W-:Y:S08]  /*6180*/  HMMA.16816.F32 R36, R108.reuse, R4, R36 ;  /* 0x000000046c24723c */ /* 0x040ff00000001824 */
[----:B------:R-:W-:Y:S08]  /*6190*/  HMMA.16816.F32 R32, R108, R6, R32 ;  /* 0x000000066c20723c */ /* 0x000ff00000001820 */
[----:B------:R-:W-:Y:S08]  /*61a0*/  HMMA.16816.F32 R4, R40, R64, RZ ;  /* 0x000000402804723c */ /* 0x000ff000000018ff */
[C---:B------:R-:W-:Y:S08]  /*61b0*/  HMMA.16816.F32 R28, R108.reuse, R44, R28 ;  /* 0x0000002c6c1c723c */ /* 0x040ff0000000181c */
[----:B------:R-:W-:Y:S08]  /*61c0*/  HMMA.16816.F32 R24, R108, R46, R24 ;  /* 0x0000002e6c18723c */ /* 0x000ff00000001818 */
[C---:B------:R-:W-:Y:S08]  /*61d0*/  HMMA.16816.F32 R64, R40.reuse, R66, RZ ;  /* 0x000000422840723c */ /* 0x040ff000000018ff */
[C---:B------:R-:W-:Y:S08]  /*61e0*/  HMMA.16816.F32 R44, R40.reuse, R112, RZ ;  /* 0x00000070282c723c */ /* 0x040ff000000018ff */
[----:B------:R-:W-:Y:S01]  /*61f0*/  HMMA.16816.F32 R40, R40, R114, RZ ;  /* 0x000000722828723c */ /* 0x000fe200000018ff */
[----:B------:R-:W2:Y:S07]  /*6200*/  LDSM.16.M88.4 R112, [R159+0x5800] ;  /* 0x005800009f70783b */ /* 0x000eae0000000200 */
[C---:B-1----:R-:W-:Y:S08]  /*6210*/  HMMA.16816.F32 R36, R104.reuse, R100, R36 ;  /* 0x000000646824723c */ /* 0x042ff00000001824 */
[----:B------:R-:W-:Y:S01]  /*6220*/  HMMA.16816.F32 R32, R104, R102, R32 ;  /* 0x000000666820723c */ /* 0x000fe20000001820 */
[----:B------:R-:W1:Y:S07]  /*6230*/  LDSM.16.M88.4 R100, [R153] ;  /* 0x000000009964783b */ /* 0x000e6e0000000200 */
[C---:B------:R-:W-:Y:S08]  /*6240*/  HMMA.16816.F32 R4, R108.reuse, R116, R4 ;  /* 0x000000746c04723c */ /* 0x040ff00000001804 */
[C---:B------:R-:W-:Y:S01]  /*6250*/  HMMA.16816.F32 R64, R108.reuse, R118, R64 ;  /* 0x000000766c40723c */ /* 0x040fe20000001840 */
[----:B------:R-:W3:Y:S07]  /*6260*/  LDSM.16.M88.4 R116, [R155] ;  /* 0x000000009b74783b */ /* 0x000eee0000000200 */
[C---:B--2---:R-:W-:Y:S08]  /*6270*/  HMMA.16816.F32 R44, R108.reuse, R112, R44 ;  /* 0x000000706c2c723c */ /* 0x044ff0000000182c */
[----:B------:R-:W-:Y:S01]  /*6280*/  HMMA.16816.F32 R40, R108, R114, R40 ;  /* 0x000000726c28723c */ /* 0x000fe20000001828 */
[----:B------:R-:W2:Y:S04]  /*6290*/  LDSM.16.M88.4 R108, [R154] ;  /* 0x000000009a6c783b */ /* 0x000ea80000000200 */
[----:B------:R-:W4:Y:S03]  /*62a0*/  LDSM.16.M88.4 R112, [R152] ;  /* 0x000000009870783b */ /* 0x000f260000000200 */
[C---:B-1----:R-:W-:Y:S08]  /*62b0*/  HMMA.16816.F32 R12, R104.reuse, R100, R12 ;  /* 0x00000064680c723c */ /* 0x042ff0000000180c */
[C---:B------:R-:W-:Y:S01]  /*62c0*/  HMMA.16816.F32 R8, R104.reuse, R102, R8 ;  /* 0x000000666808723c */ /* 0x040fe20000001808 */
[----:B------:R-:W1:Y:S07]  /*62d0*/  LDSM.16.M88.4 R100, [R150] ;  /* 0x000000009664783b */ /* 0x000e6e0000000200 */
[C---:B---3--:R-:W-:Y:S08]  /*62e0*/  HMMA.16816.F32 R28, R104.reuse, R116, R28 ;  /* 0x00000074681c723c */ /* 0x048ff0000000181c */
[C---:B------:R-:W-:Y:S01]  /*62f0*/  HMMA.16816.F32 R24, R104.reuse, R118, R24 ;  /* 0x000000766818723c */ /* 0x040fe20000001818 */
[----:B------:R-:W3:Y:S07]  /*6300*/  LDSM.16.M88.4 R116, [R149] ;  /* 0x000000009574783b */ /* 0x000eee0000000200 */
[C---:B--2---:R-:W-:Y:S08]  /*6310*/  HMMA.16816.F32 R20, R104.reuse, R108, R20 ;  /* 0x0000006c6814723c */ /* 0x044ff00000001814 */
[C---:B------:R-:W-:Y:S01]  /*6320*/  HMMA.16816.F32 R16, R104.reuse, R110, R16 ;  /* 0x0000006e6810723c */ /* 0x040fe20000001810 */
[----:B------:R-:W2:Y:S07]  /*6330*/  LDSM.16.M88.4 R108, [R151] ;  /* 0x00000000976c783b */ /* 0x000eae0000000200 */
[C---:B----4-:R-:W-:Y:S08]  /*6340*/  HMMA.16816.F32 R4, R104.reuse, R112, R4 ;  /* 0x000000706804723c */ /* 0x050ff00000001804 */
[C---:B------:R-:W-:Y:S01]  /*6350*/  HMMA.16816.F32 R64, R104.reuse, R114, R64 ;  /* 0x000000726840723c */ /* 0x040fe20000001840 */
[----:B------:R-:W-:Y:S07]  /*6360*/  LDSM.16.M88.4 R112, [R161] ;  /* 0x00000000a170783b */ /* 0x000fee0000000200 */
[C---:B-1----:R-:W-:Y:S08]  /*6370*/  HMMA.16816.F32 R52, R104.reuse, R100, R52 ;  /* 0x000000646834723c */ /* 0x042ff00000001834 */
[C---:B------:R-:W-:Y:S01]  /*6380*/  HMMA.16816.F32 R48, R104.reuse, R102, R48 ;  /* 0x000000666830723c */ /* 0x040fe20000001830 */
[----:B------:R-:W1:Y:S07]  /*6390*/  LDSM.16.M88.4 R100, [R148] ;  /* 0x000000009464783b */ /* 0x000e6e0000000200 */
[C---:B---3--:R-:W-:Y:S08]  /*63a0*/  HMMA.16816.F32 R44, R104.reuse, R116, R44 ;  /* 0x00000074682c723c */ /* 0x048ff0000000182c */
[C---:B--2---:R-:W-:Y:S08]  /*63b0*/  HMMA.16816.F32 R60, R104.reuse, R108, R60 ;  /* 0x0000006c683c723c */ /* 0x044ff0000000183c */
[C---:B------:R-:W-:Y:S01]  /*63c0*/  HMMA.16816.F32 R56, R104.reuse, R110, R56 ;  /* 0x0000006e6838723c */ /* 0x040fe20000001838 */
[----:B------:R-:W2:Y:S07]  /*63d0*/  LDSM.16.M88.4 R108, [R148+0x800] ;  /* 0x00080000946c783b */ /* 0x000eae0000000200 */
[----:B------:R-:W-:Y:S01]  /*63e0*/  HMMA.16816.F32 R40, R104, R118, R40 ;  /* 0x000000766828723c */ /* 0x000fe20000001828 */
[----:B------:R-:W3:Y:S04]  /*63f0*/  LDSM.16.M88.4 R104, [R148+0x1000] ;  /* 0x001000009468783b */ /* 0x000ee80000000200 */
[----:B------:R-:W-:Y:S03]  /*6400*/  LDSM.16.M88.4 R116, [R148+0x2000] ;  /* 0x002000009474783b */ /* 0x000fe60000000200 */
[C---:B-1----:R-:W-:Y:S08]  /*6410*/  HMMA.16816.F32 R36, R112.reuse, R100, R36 ;  /* 0x000000647024723c */ /* 0x042ff00000001824 */
[C---:B------:R-:W-:Y:S01]  /*6420*/  HMMA.16816.F32 R32, R112.reuse, R102, R32 ;  /* 0x000000667020723c */ /* 0x040fe20000001820 */
[----:B------:R-:W1:Y:S07]  /*6430*/  LDSM.16.M88.4 R100, [R148+0x1800] ;  /* 0x001800009464783b */ /* 0x000e6e0000000200 */
[C---:B--2---:R-:W-:Y:S08]  /*6440*/  HMMA.16816.F32 R28, R112.reuse, R108, R28 ;  /* 0x0000006c701c723c */ /* 0x044ff0000000181c */
[C---:B---3--:R-:W-:Y:S08]  /*6450*/  HMMA.16816.F32 R20, R112.reuse, R104, R20 ;  /* 0x000000687014723c */ /* 0x048ff00000001814 */
[C---:B------:R-:W-:Y:S01]  /*6460*/  HMMA.16816.F32 R16, R112.reuse, R106, R16 ;  /* 0x0000006a7010723c */ /* 0x040fe20000001810 */
[----:B------:R-:W2:Y:S07]  /*6470*/  LDSM.16.M88.4 R104, [R148+0x3000] ;  /* 0x003000009468783b */ /* 0x000eae0000000200 */
[C---:B------:R-:W-:Y:S01]  /*6480*/  HMMA.16816.F32 R24, R112.reuse, R110, R24 ;  /* 0x0000006e7018723c */ /* 0x040fe20000001818 */
[----:B------:R-:W3:Y:S07]  /*6490*/  LDSM.16.M88.4 R108, [R148+0x2800] ;  /* 0x00280000946c783b */ /* 0x000eee0000000200 */
[C---:B-1----:R-:W-:Y:S08]  /*64a0*/  HMMA.16816.F32 R12, R112.reuse, R100, R12 ;  /* 0x00000064700c723c */ /* 0x042ff0000000180c */
[----:B------:R-:W-:Y:S01]  /*64b0*/  HMMA.16816.F32 R8, R112, R102, R8 ;  /* 0x000000667008723c */ /* 0x000fe20000001808 */
[----:B------:R-:W1:Y:S01]  /*64c0*/  LDSM.16.M88.4 R100, [R148+0x3800] ;  /* 0x003800009464783b */ /* 0x000e620000000200 */
[----:B------:R-:W-:-:S06]  /*64d0*/  DEPBAR.LE SB0, 0x0 ;  /* 0x000080000000791a */ /* 0x000fcc0000000000 */
[C---:B------:R-:W-:Y:S08]  /*64e0*/  HMMA.16816.F32 R4, R112.reuse, R116, R4 ;  /* 0x000000747004723c */ /* 0x040ff00000001804 */
[C---:B------:R-:W-:Y:S08]  /*64f0*/  HMMA.16816.F32 R64, R112.reuse, R118, R64 ;  /* 0x000000767040723c */ /* 0x040ff00000001840 */
[C---:B--2---:R-:W-:Y:S07]  /*6500*/  HMMA.16816.F32 R52, R112.reuse, R104, R52 ;  /* 0x000000687034723c */ /* 0x044fee0000001834 */
[----:B------:R-:W-:Y:S01]  /*6510*/  IMAD.SHL.U32 R105, R172, 0x80, RZ ;  /* 0x00000080ac697824 */ /* 0x000fe200078e00ff */
[----:B---3--:R-:W-:Y:S04]  /*6520*/  HMMA.16816.F32 R56, R112, R110, R56 ;  /* 0x0000006e7038723c */ /* 0x008fe80000001838 */
[----:B------:R-:W-:-:S04]  /*6530*/  LOP3.LUT R104, R105, 0x8, R126, 0xfe, !PT ;  /* 0x0000000869687812 */ /* 0x000fc800078efe7e */
[----:B------:R-:W-:Y:S01]  /*6540*/  HMMA.16816.F32 R60, R112, R108, R60 ;  /* 0x0000006c703c723c */ /* 0x000fe2000000183c */
[----:B------:R-:W-:Y:S01]  /*6550*/  BAR.SYNC.DEFER_BLOCKING 0x0 ;  /* 0x0000000000007b1d */ /* 0x000fe20000010000 */
[C---:B------:R-:W-:Y:S02]  /*6560*/  ISETP.GE.AND P3, PT, R104.reuse, R125, PT ;  /* 0x0000007d6800720c */ /* 0x040fe40003f66270 */
[----:B------:R-:W-:-:S04]  /*6570*/  ISETP.GE.AND P1, PT, R104, R124, PT ;  /* 0x0000007c6800720c */ /* 0x000fc80003f26270 */
[C---:B-1----:R-:W-:Y:S07]  /*6580*/  HMMA.16816.F32 R44, R112.reuse, R100, R44 ;  /* 0x00000064702c723c */ /* 0x042fee000000182c */
[C---:B------:R-:W-:Y:S01]  /*6590*/  LOP3.LUT R101, R105.reuse, 0x10, R126, 0xfe, !PT ;  /* 0x0000001069657812 */ /* 0x040fe200078efe7e */
[----:B------:R-:W-:Y:S01]  /*65a0*/  HMMA.16816.F32 R48, R112, R106, R48 ;  /* 0x0000006a7030723c */ /* 0x000fe20000001830 */
[----:B------:R-:W-:Y:S02]  /*65b0*/  LOP3.LUT R100, R105, R126, RZ, 0xfc, !PT ;  /* 0x0000007e69647212 */ /* 0x000fe400078efcff */
[----:B------:R-:W-:-:S02]  /*65c0*/  ISETP.GE.AND P4, PT, R101, R125, PT ;  /* 0x0000007d6500720c */ /* 0x000fc40003f86270 */
[-C--:B------:R-:W-:Y:S02]  /*65d0*/  ISETP.GE.AND P5, PT, R101, R124.reuse, PT ;  /* 0x0000007c6500720c */ /* 0x080fe40003fa6270 */
[C---:B------:R-:W-:Y:S01]  /*65e0*/  ISETP.GE.AND P6, PT, R100.reuse, R125, PT ;  /* 0x0000007d6400720c */ /* 0x040fe20003fc6270 */
[----:B------:R-:W-:Y:S01]  /*65f0*/  HMMA.16816.F32 R40, R112, R102, R40 ;  /* 0x000000667028723c */ /* 0x000fe20000001828 */
[C---:B------:R-:W-:Y:S02]  /*6600*/  ISETP.GE.AND P2, PT, R100.reuse, R124, PT ;  /* 0x0000007c6400720c */ /* 0x040fe40003f46270 */
        /* <DEDUP_REMOVED lines=40> */
[----:B------:R-:W-:Y:S02]  /*6890*/  LOP3.LUT R13, R105, 0x18, R126, 0xfe, !PT ;  /* 0x00000018690d7812 */ /* 0x000fe400078efe7e */
[----:B------:R-:W-:Y:S02]  /*68a0*/  FSEL R145, R9, -INF , !P6 ;  /* 0xff80000009917808 */ /* 0x000fe40007000000 */
[----:B------:R-:W-:Y:S02]  /*68b0*/  FSEL R141, R11, -INF , !P2 ;  /* 0xff8000000b8d7808 */ /* 0x000fe40005000000 */
        /* <DEDUP_REMOVED lines=8> */
[C-C-:B------:R-:W-:Y:S02]  /*6940*/  LOP3.LUT R15, R105.reuse, 0x20, R126.reuse, 0xfe, !PT ;  /* 0x00000020690f7812 */ /* 0x140fe400078efe7e */
[----:B------:R-:W-:Y:S02]  /*6950*/  LOP3.LUT R5, R105, 0x28, R126, 0xfe, !PT ;  /* 0x0000002869057812 */ /* 0x000fe400078efe7e */
[----:B------:R-:W-:Y:S02]  /*6960*/  FSEL R9, R34, -INF , !P1 ;  /* 0xff80000022097808 */ /* 0x000fe40004800000 */
[----:B------:R-:W-:Y:S02]  /*6970*/  FSEL R213, R30, -INF , !P5 ;  /* 0xff8000001ed57808 */ /* 0x000fe40006800000 */
[----:B------:R-:W-:Y:S02]  /*6980*/  FSEL R127, R7, -INF , !P4 ;  /* 0xff800000077f7808 */ /* 0x000fe40006000000 */
[----:B------:R-:W-:-:S02]  /*6990*/  ISETP.GE.AND P1, PT, R15, R125, PT ;  /* 0x0000007d0f00720c */ /* 0x000fc40003f26270 */
[C---:B------:R-:W-:Y:S02]  /*69a0*/  ISETP.GE.AND P5, PT, R5.reuse, R125, PT ;  /* 0x0000007d0500720c */ /* 0x040fe40003fa6270 */
[-C--:B------:R-:W-:Y:S02]  /*69b0*/  ISETP.GE.AND P4, PT, R5, R124.reuse, PT ;  /* 0x0000007c0500720c */ /* 0x080fe40003f86270 */
[----:B------:R-:W-:Y:S02]  /*69c0*/  IADD3 R5, R100, 0x49, RZ ;  /* 0x0000004964057810 */ /* 0x000fe40007ffe0ff */
[----:B------:R-:W-:Y:S02]  /*69d0*/  FSEL R215, R24, -INF , !P6 ;  /* 0xff80000018d77808 */ /* 0x000fe40007000000 */
[----:B------:R-:W-:Y:S02]  /*69e0*/  FSEL R203, R20, -INF , !P1 ;  /* 0xff80000014cb7808 */ /* 0x000fe40004800000 */
        /* <DEDUP_REMOVED lines=29> */
[-C--:B------:R-:W-:Y:S02]  /*6bc0*/  ISETP.GE.AND P5, PT, R7, R124.reuse, PT ;  /* 0x0000007c0700720c */ /* 0x080fe40003fa6270 */
        /* <DEDUP_REMOVED lines=33> */
[----:B------:R-:W-:Y:S02]  /*6de0*/  LOP3.LUT R5, R105, 0x70, R126, 0xfe, !PT ;  /* 0x0000007069057812 */ /* 0x000fe400078efe7e */
        /* <DEDUP_REMOVED lines=10> */
[C---:B------:R-:W-:Y:S02]  /*6e90*/  ISETP.GE.AND P5, PT, R100.reuse, R125, PT ;  /* 0x0000007d6400720c */ /* 0x040fe40003fa6270 */
[----:B------:R-:W-:Y:S02]  /*6ea0*/  ISETP.GE.AND P1, PT, R100, R124, PT ;  /* 0x0000007c6400720c */ /* 0x000fe40003f26270 */
[----:B------:R-:W-:Y:S02]  /*6eb0*/  FSEL R100, R46, -INF , !P4 ;  /* 0xff8000002e647808 */ /* 0x000fe40006000000 */
[----:B------:R-:W-:Y:S02]  /*6ec0*/  ISETP.GT.AND P4, PT, R172, R169, PT ;  /* 0x000000a9ac00720c */ /* 0x000fe40003f84270 */
[----:B------:R-:W-:-:S02]  /*6ed0*/  LOP3.LUT R126, R105, 0x78, R126, 0xfe, !PT ;  /* 0x00000078697e7812 */ /* 0x000fc400078efe7e */
[----:B------:R-:W-:Y:S02]  /*6ee0*/  FSEL R54, R54, -INF , !P6 ;  /* 0xff80000036367808 */ /* 0x000fe40007000000 */
[----:B------:R-:W-:Y:S02]  /*6ef0*/  FSEL R60, R51, -INF , !P2 ;  /* 0xff800000333c7808 */ /* 0x000fe40005000000 */
[----:B------:R-:W-:Y:S02]  /*6f00*/  FSEL R64, R48, -INF , !P3 ;  /* 0xff80000030407808 */ /* 0x000fe40005800000 */
        /* <DEDUP_REMOVED lines=66> */
.L_x_7005:
[----:B------:R-:W-:-:S04]  /*7330*/  LEA R6, -R120, RZ, 0x7 ;  /* 0x000000ff78067211 */ /* 0x000fc800078e39ff */
[----:B------:R-:W-:Y:S02]  /*7340*/  SHF.R.S32.HI R4, RZ, 0x1f, R6 ;  /* 0x0000001fff047819 */ /* 0x000fe40000011406 */
.L_x_7006:
        /* <DEDUP_REMOVED lines=32> */
.L_x_7004:
        /* <DEDUP_REMOVED lines=79> */
[----:B------:R-:W-:-:S05]  /*7a40*/  FSEL R118, R118, RZ, P2 ;  /* 0x000000ff76767208 */ /* 0x000fca0001000000 */
[--C-:B------:R-:W-:Y:S02]  /*7a50*/  FFMA.FTZ R110, R111, c[0x0][0x23c], -R118.reuse ;  /* 0x00008f006f6e7a23 */ /* 0x100fe40000010876 */
[--C-:B------:R-:W-:Y:S01]  /*7a60*/  FFMA.FTZ R109, R109, c[0x0][0x23c], -R118.reuse ;  /* 0x00008f006d6d7a23 */ /* 0x100fe20000010876 */
[----:B--2---:R-:W-:Y:S01]  /*7a70*/  FMNMX.FTZ R111, R4, R3, !PT ;  /* 0x00000003046f7209 */ /* 0x004fe20007810000 */
[----:B------:R-:W-:Y:S02]  /*7a80*/  FADD.FTZ R4, R2, -R5 ;  /* 0x8000000502047221 */ /* 0x000fe40000010000 */
        /* <DEDUP_REMOVED lines=11> */
[--C-:B------:R-:W-:Y:S02]  /*7b40*/  FFMA.FTZ R105, R217, c[0x0][0x23c], -R106.reuse ;  /* 0x00008f00d9697a23 */ /* 0x100fe4000001086a */
[----:B------:R-:W-:Y:S02]  /*7b50*/  FMUL.FTZ R0, R5, c[0x0][0x23c] ;  /* 0x00008f0005007a20 */ /* 0x000fe40000410000 */
[----:B------:R-:W2:Y:S01]  /*7b60*/  LDSM.16.MT88.4 R4, [R158+0x6000] ;  /* 0x006000009e04783b */ /* 0x000ea20000004200 */
[--C-:B------:R-:W-:Y:S02]  /*7b70*/  FFMA.FTZ R104, R219, c[0x0][0x23c], -R106.reuse ;  /* 0x00008f00db687a23 */ /* 0x100fe4000001086a */
[--C-:B------:R-:W-:Y:S01]  /*7b80*/  FFMA.FTZ R3, R9, c[0x0][0x23c], -R106.reuse ;  /* 0x00008f0009037a23 */ /* 0x100fe2000001086a */
[----:B------:R-:W-:Y:S01]  /*7b90*/  MUFU.EX2 R108, R108 ;  /* 0x0000006c006c7308 */ /* 0x000fe20000000800 */
[----:B------:R-:W-:-:S02]  /*7ba0*/  FFMA.FTZ R2, R35, c[0x0][0x23c], -R106 ;  /* 0x00008f0023027a23 */ /* 0x000fc4000001086a */
[--C-:B------:R-:W-:Y:S02]  /*7bb0*/  FFMA.FTZ R120, R147, c[0x0][0x23c], -R106.reuse ;  /* 0x00008f0093787a23 */ /* 0x100fe4000001086a */
[--C-:B------:R-:W-:Y:S01]  /*7bc0*/  FFMA.FTZ R121, R141, c[0x0][0x23c], -R106.reuse ;  /* 0x00008f008d797a23 */ /* 0x100fe2000001086a */
[----:B-1----:R-:W-:Y:S02]  /*7bd0*/  F2FP.PACK_AB R8, R109, R110 ;  /* 0x0000006e6d08723e */ /* 0x002fe400000000ff */
[----:B------:R-:W1:Y:S01]  /*7be0*/  MUFU.EX2 R107, R107 ;  /* 0x0000006b006b7308 */ /* 0x000e620000000800 */
[----:B------:R-:W-:Y:S02]  /*7bf0*/  FFMA.FTZ R129, R127, c[0x0][0x23c], -R106 ;  /* 0x00008f007f817a23 */ /* 0x000fe4000001086a */
[--C-:B------:R-:W-:Y:S02]  /*7c00*/  FFMA.FTZ R123, R137, c[0x0][0x23c], -R118.reuse ;  /* 0x00008f00897b7a23 */ /* 0x100fe40000010876 */
[----:B------:R-:W-:-:S02]  /*7c10*/  FFMA.FTZ R122, R139, c[0x0][0x23c], -R118 ;  /* 0x00008f008b7a7a23 */ /* 0x000fc40000010876 */
[----:B------:R-:W-:Y:S01]  /*7c20*/  FFMA.FTZ R125, R131, c[0x0][0x23c], -R118 ;  /* 0x00008f00837d7a23 */ /* 0x000fe20000010876 */
        /* <DEDUP_REMOVED lines=8> */
[----:B------:R-:W-:Y:S02]  /*7cb0*/  FFMA.FTZ R119, R116, c[0x0][0x23c], -R118 ;  /* 0x00008f0074777a23 */ /* 0x000fe40000010876 */
[----:B------:R-:W-:Y:S02]  /*7cc0*/  FFMA.FTZ R117, R63, c[0x0][0x23c], -R106 ;  /* 0x00008f003f757a23 */ /* 0x000fe4000001086a */
        /* <DEDUP_REMOVED lines=9> */
[----:B------:R-:W-:Y:S02]  /*7d60*/  FFMA.FTZ R65, R65, c[0x0][0x23c], -R106 ;  /* 0x00008f0041417a23 */ /* 0x000fe4000001086a */
[----:B------:R-:W3:Y:S01]  /*7d70*/  MUFU.EX2 R113, R113 ;  /* 0x0000007100717308 */ /* 0x000ee20000000800 */
[--C-:B------:R-:W-:Y:S02]  /*7d80*/  FFMA.FTZ R115, R115, c[0x0][0x23c], -R118.reuse ;  /* 0x00008f0073737a23 */ /* 0x100fe40000010876 */
[----:B------:R-:W-:Y:S02]  /*7d90*/  FFMA.FTZ R114, R114, c[0x0][0x23c], -R118 ;  /* 0x00008f0072727a23 */ /* 0x000fe40000010876 */
[----:B------:R-:W-:-:S03]  /*7da0*/  FFMA.FTZ R100, R100, c[0x0][0x23c], -R106 ;  /* 0x00008f0064647a23 */ /* 0x000fc6000001086a */
[----:B------:R-:W4:Y:S01]  /*7db0*/  MUFU.EX2 R0, R0 ;  /* 0x0000000000007308 */ /* 0x000f220000000800 */
[----:B-1----:R-:W-:Y:S01]  /*7dc0*/  F2FP.PACK_AB R11, R2, R3 ;  /* 0x00000003020b723e */ /* 0x002fe200000000ff */
[----:B---3--:R-:W-:-:S06]  /*7dd0*/  FMUL.FTZ R12, R96, R113 ;  /* 0x00000071600c7220 */ /* 0x008fcc0000410000 */
[----:B------:R-:W-:Y:S01]  /*7de0*/  MUFU.EX2 R120, R120 ;  /* 0x0000007800787308 */ /* 0x000fe20000000800 */
[-C--:B------:R-:W-:Y:S02]  /*7df0*/  FMUL.FTZ R13, R97, R113.reuse ;  /* 0x00000071610d7220 */ /* 0x080fe40000410000 */
[-C--:B------:R-:W-:Y:S02]  /*7e00*/  FMUL.FTZ R68, R68, R113.reuse ;  /* 0x0000007144447220 */ /* 0x080fe40000410000 */
[----:B------:R-:W-:Y:S02]  /*7e10*/  FMUL.FTZ R69, R69, R113 ;  /* 0x0000007145457220 */ /* 0x000fe40000410000 */
[-C--:B----4-:R-:W-:Y:S01]  /*7e20*/  FMUL.FTZ R14, R98, R0.reuse ;  /* 0x00000000620e7220 */ /* 0x090fe20000410000 */
[----:B------:R-:W-:Y:S01]  /*7e30*/  MUFU.EX2 R121, R121 ;  /* 0x0000007900797308 */ /* 0x000fe20000000800 */
[-C--:B------:R-:W-:Y:S02]  /*7e40*/  FMUL.FTZ R15, R99, R0.reuse ;  /* 0x00000000630f7220 */ /* 0x080fe40000410000 */
[----:B------:R-:W-:-:S02]  /*7e50*/  FMUL.FTZ R70, R70, R0 ;  /* 0x0000000046467220 */ /* 0x000fc40000410000 */
[-C--:B------:R-:W-:Y:S02]  /*7e60*/  FMUL.FTZ R71, R71, R0.reuse ;  /* 0x0000000047477220 */ /* 0x080fe40000410000 */
        /* <DEDUP_REMOVED lines=10> */
[----:B------:R-:W-:-:S02]  /*7f10*/  FMUL.FTZ R74, R74, R0 ;  /* 0x000000004a4a7220 */ /* 0x000fc40000410000 */
[-C--:B------:R-:W-:Y:S02]  /*7f20*/  FMUL.FTZ R75, R75, R0.reuse ;  /* 0x000000004b4b7220 */ /* 0x080fe40000410000 */
[--C-:B------:R-:W-:Y:S01]  /*7f30*/  FFMA.FTZ R68, R33, c[0x0][0x23c], -R118.reuse ;  /* 0x00008f0021447a23 */ /* 0x100fe20000010876 */
[C---:B--2---:R-:W-:Y:S01]  /*7f40*/  HMMA.16816.F32 R24, R8.reuse, R4, R24 ;  /* 0x000000040818723c */ /* 0x044fe20000001818 */
[-C--:B------:R-:W-:Y:S01]  /*7f50*/  FMUL.FTZ R32, R76, R113.reuse ;  /* 0x000000714c207220 */ /* 0x080fe20000410000 */
[----:B------:R-:W-:Y:S01]  /*7f60*/  MUFU.EX2 R122, R122 ;  /* 0x0000007a007a7308 */ /* 0x000fe20000000800 */
[----:B------:R-:W-:Y:S02]  /*7f70*/  FMUL.FTZ R33, R77, R113 ;  /* 0x000000714d217220 */ /* 0x000fe40000410000 */
[-C--:B------:R-:W-:Y:S02]  /*7f80*/  FMUL.FTZ R34, R78, R0.reuse ;  /* 0x000000004e227220 */ /* 0x080fe40000410000 */
[----:B------:R-:W-:Y:S01]  /*7f90*/  FMUL.FTZ R35, R79, R0 ;  /* 0x000000004f237220 */ /* 0x000fe20000410000 */
[----:B------:R-:W-:Y:S01]  /*7fa0*/  HMMA.16816.F32 R4, R8, R6, R72 ;  /* 0x000000060804723c */ /* 0x000fe20000001848 */
[--C-:B------:R-:W-:Y:S01]  /*7fb0*/  FFMA.FTZ R69, R39, c[0x0][0x23c], -R118.reuse ;  /* 0x00008f0027457a23 */ /* 0x100fe20000010876 */
[----:B------:R-:W-:Y:S01]  /*7fc0*/  MUFU.EX2 R68, R68 ;  /* 0x0000004400447308 */ /* 0x000fe20000000800 */
[----:B------:R-:W-:-:S02]  /*7fd0*/  FFMA.FTZ R71, R37, c[0x0][0x23c], -R118 ;  /* 0x00008f0025477a23 */ /* 0x000fc40000010876 */
[-C--:B------:R-:W-:Y:S02]  /*7fe0*/  FMUL.FTZ R88, R88, R113.reuse ;  /* 0x0000007158587220 */ /* 0x080fe40000410000 */
[-C--:B------:R-:W-:Y:S01]  /*7ff0*/  FMUL.FTZ R89, R89, R113.reuse ;  /* 0x0000007159597220 */ /* 0x080fe20000410000 */
[----:B------:R-:W-:Y:S01]  /*8000*/  HMMA.16816.F32 R32, R8, R20, R32 ;  /* 0x000000140820723c */ /* 0x000fe20000001820 */
[-C--:B------:R-:W-:Y:S01]  /*8010*/  FMUL.FTZ R90, R90, R0.reuse ;  /* 0x000000005a5a7220 */ /* 0x080fe20000410000 */
[----:B------:R-:W1:Y:S01]  /*8020*/  MUFU.EX2 R69, R69 ;  /* 0x0000004500457308 */ /* 0x000e620000000800 */
[----:B------:R-:W-:Y:S02]  /*8030*/  FMUL.FTZ R91, R91, R0 ;  /* 0x000000005b5b7220 */ /* 0x000fe40000410000 */
[-C--:B------:R-:W-:Y:S02]  /*8040*/  FMUL.FTZ R36, R80, R113.reuse ;  /* 0x0000007150247220 */ /* 0x080fe40000410000 */
[----:B------:R-:W-:-:S02]  /*8050*/  FMUL.FTZ R37, R81, R113 ;  /* 0x0000007151257220 */ /* 0x000fc40000410000 */
[-C--:B------:R-:W-:Y:S01]  /*8060*/  FMUL.FTZ R38, R82, R0.reuse ;  /* 0x0000000052267220 */ /* 0x080fe20000410000 */
[C---:B------:R-:W-:Y:S01]  /*8070*/  HMMA.16816.F32 R20, R8.reuse, R22, R88 ;  /* 0x000000160814723c */ /* 0x040fe20000001858 */
[-C--:B------:R-:W-:Y:S01]  /*8080*/  FMUL.FTZ R39, R83, R0.reuse ;  /* 0x0000000053277220 */ /* 0x080fe20000410000 */
[----:B------:R-:W-:Y:S01]  /*8090*/  MUFU.EX2 R71, R71 ;  /* 0x0000004700477308 */ /* 0x000fe20000000800 */
[-C--:B------:R-:W-:Y:S01]  /*80a0*/  FMUL.FTZ R84, R84, R113.reuse ;  /* 0x0000007154547220 */ /* 0x080fe20000410000 */
[----:B------:R-:W-:Y:S01]  /*80b0*/  LDSM.16.MT88.4 R88, [R157+0x9800] ;  /* 0x009800009d58783b */ /* 0x000fe20000004200 */
[----:B------:R-:W-:Y:S02]  /*80c0*/  FMUL.FTZ R85, R85, R113 ;  /* 0x0000007155557220 */ /* 0x000fe40000410000 */
[-C--:B------:R-:W-:Y:S01]  /*80d0*/  FMUL.FTZ R86, R86, R0.reuse ;  /* 0x0000000056567220 */ /* 0x080fe20000410000 */
[----:B------:R-:W-:Y:S01]  /*80e0*/  HMMA.16816.F32 R36, R8, R28, R36 ;  /* 0x0000001c0824723c */ /* 0x000fe20000001824 */
[----:B------:R-:W-:Y:S01]  /*80f0*/  FMUL.FTZ R87, R87, R0 ;  /* 0x0000000057577220 */ /* 0x000fe20000410000 */
[----:B-1----:R-:W-:Y:S01]  /*8100*/  F2FP.PACK_AB R48, R69, R68 ;  /* 0x000000444530723e */ /* 0x002fe200000000ff */
[----:B------:R-:W-:Y:S01]  /*8110*/  FFMA.FTZ R70, R215, c[0x0][0x23c], -R118 ;  /* 0x00008f00d7467a23 */ /* 0x000fe20000010876 */
[----:B------:R-:W-:Y:S01]  /*8120*/  MUFU.EX2 R125, R125 ;  /* 0x0000007d007d7308 */ /* 0x000fe20000000800 */
[----:B------:R-:W-:-:S02]  /*8130*/  FFMA.FTZ R72, R213, c[0x0][0x23c], -R106 ;  /* 0x00008f00d5487a23 */ /* 0x000fc4000001086a */
[--C-:B------:R-:W-:Y:S01]  /*8140*/  FFMA.FTZ R75, R209, c[0x0][0x23c], -R106.reuse ;  /* 0x00008f00d14b7a23 */ /* 0x100fe2000001086a */
[----:B------:R-:W-:Y:S01]  /*8150*/  HMMA.16816.F32 R8, R8, R30, R84 ;  /* 0x0000001e0808723c */ /* 0x000fe20000001854 */
[--C-:B------:R-:W-:Y:S01]  /*8160*/  FFMA.FTZ R74, R211, c[0x0][0x23c], -R106.reuse ;  /* 0x00008f00d34a7a23 */ /* 0x100fe2000001086a */
[----:B------:R-:W1:Y:S01]  /*8170*/  LDSM.16.MT88.4 R28, [R157+0x6800] ;  /* 0x006800009d1c783b */ /* 0x000e620000004200 */
[----:B------:R-:W-:Y:S01]  /*8180*/  FFMA.FTZ R73, R207, c[0x0][0x23c], -R106 ;  /* 0x00008f00cf497a23 */ /* 0x000fe2000001086a */
[----:B------:R-:W2:Y:S01]  /*8190*/  MUFU.EX2 R70, R70 ;  /* 0x0000004600467308 */ /* 0x000ea20000000800 */
[--C-:B------:R-:W-:Y:S02]  /*81a0*/  FFMA.FTZ R79, R203, c[0x0][0x23c], -R118.reuse ;  /* 0x00008f00cb4f7a23 */ /* 0x100fe40000010876 */
[--C-:B------:R-:W-:Y:S02]  /*81b0*/  FFMA.FTZ R78, R197, c[0x0][0x23c], -R118.reuse ;  /* 0x00008f00c54e7a23 */ /* 0x100fe40000010876 */
[----:B------:R-:W-:-:S02]  /*81c0*/  FFMA.FTZ R77, R205, c[0x0][0x23c], -R118 ;  /* 0x00008f00cd4d7a23 */ /* 0x000fc40000010876 */
[----:B------:R-:W-:Y:S01]  /*81d0*/  FFMA.FTZ R76, R195, c[0x0][0x23c], -R118 ;  /* 0x00008f00c34c7a23 */ /* 0x000fe20000010876 */
[----:B------:R-:W-:Y:S01]  /*81e0*/  MUFU.EX2 R72, R72 ;  /* 0x0000004800487308 */ /* 0x000fe20000000800 */
[--C-:B------:R-:W-:Y:S02]  /*81f0*/  FFMA.FTZ R82, R201, c[0x0][0x23c], -R106.reuse ;  /* 0x00008f00c9527a23 */ /* 0x100fe4000001086a */
[--C-:B------:R-:W-:Y:S02]  /*8200*/  FFMA.FTZ R81, R193, c[0x0][0x23c], -R106.reuse ;  /* 0x00008f00c1517a23 */ /* 0x100fe4000001086a */
[--C-:B------:R-:W-:Y:S02]  /*8210*/  FFMA.FTZ R80, R199, c[0x0][0x23c], -R106.reuse ;  /* 0x00008f00c7507a23 */ /* 0x100fe4000001086a */
[----:B------:R-:W-:Y:S01]  /*8220*/  FFMA.FTZ R83, R191, c[0x0][0x23c], -R106 ;  /* 0x00008f00bf537a23 */ /* 0x000fe2000001086a */
[----:B------:R-:W3:Y:S01]  /*8230*/  MUFU.EX2 R75, R75 ;  /* 0x0000004b004b7308 */ /* 0x000ee20000000800 */
[----:B--2---:R-:W-:Y:S01]  /*8240*/  F2FP.PACK_AB R50, R71, R70 ;  /* 0x000000464732723e */ /* 0x004fe200000000ff */
[----:B------:R-:W-:-:S02]  /*8250*/  FFMA.FTZ R85, R189, c[0x0][0x23c], -R118 ;  /* 0x00008f00bd557a23 */ /* 0x000fc40000010876 */
[--C-:B------:R-:W-:Y:S02]  /*8260*/  FFMA.FTZ R92, R181, c[0x0][0x23c], -R118.reuse ;  /* 0x00008f00b55c7a23 */ /* 0x100fe40000010876 */
[--C-:B------:R-:W-:Y:S02]  /*8270*/  FFMA.FTZ R93, R187, c[0x0][0x23c], -R118.reuse ;  /* 0x00008f00bb5d7a23 */ /* 0x100fe40000010876 */
[----:B------:R-:W-:Y:S01]  /*8280*/  MUFU.EX2 R74, R74 ;  /* 0x0000004a004a7308 */ /* 0x000fe20000000800 */
[----:B------:R-:W-:Y:S02]  /*8290*/  FFMA.FTZ R94, R145, c[0x0][0x23c], -R118 ;  /* 0x00008f00915e7a23 */ /* 0x000fe40000010876 */
[--C-:B------:R-:W-:Y:S02]  /*82a0*/  FFMA.FTZ R95, R185, c[0x0][0x23c], -R106.reuse ;  /* 0x00008f00b95f7a23 */ /* 0x100fe4000001086a */
[----:B------:R-:W-:Y:S02]  /*82b0*/  FFMA.FTZ R96, R143, c[0x0][0x23c], -R106 ;  /* 0x00008f008f607a23 */ /* 0x000fe4000001086a */
[--C-:B------:R-:W-:Y:S01]  /*82c0*/  FFMA.FTZ R86, R64, c[0x0][0x23c], -R118.reuse ;  /* 0x00008f0040567a23 */ /* 0x100fe20000010876 */
[----:B------:R-:W2:Y:S01]  /*82d0*/  MUFU.EX2 R73, R73 ;  /* 0x0000004900497308 */ /* 0x000ea20000000800 */
[----:B---3--:R-:W-:Y:S01]  /*82e0*/  F2FP.PACK_AB R49, R75, R72 ;  /* 0x000000484b31723e */ /* 0x008fe200000000ff */
[----:B------:R-:W-:-:S02]  /*82f0*/  FFMA.FTZ R64, R56, c[0x0][0x23c], -R118 ;  /* 0x00008f0038407a23 */ /* 0x000fc40000010876 */
[----:B------:R-:W-:Y:S01]  /*8300*/  LDSM.16.MT88.4 R56, [R156+0x8800] ;  /* 0x008800009c38783b */ /* 0x000fe20000004200 */
[--C-:B------:R-:W-:Y:S02]  /*8310*/  FFMA.FTZ R87, R52, c[0x0][0x23c], -R118.reuse ;  /* 0x00008f0034577a23 */ /* 0x100fe40000010876 */
[--C-:B------:R-:W-:Y:S01]  /*8320*/  FFMA.FTZ R52, R53, c[0x0][0x23c], -R118.reuse ;  /* 0x00008f0035347a23 */ /* 0x100fe20000010876 */
[----:B------:R-:W-:Y:S01]  /*8330*/  MUFU.EX2 R79, R79 ;  /* 0x0000004f004f7308 */ /* 0x000fe20000000800 */
[--C-:B------:R-:W-:Y:S02]  /*8340*/  FFMA.FTZ R84, R66, c[0x0][0x23c], -R118.reuse ;  /* 0x00008f0042547a23 */ /* 0x100fe40000010876 */
[----:B------:R-:W-:Y:S02]  /*8350*/  FFMA.FTZ R66, R67, c[0x0][0x23c], -R118 ;  /* 0x00008f0043427a23 */ /* 0x000fe40000010876 */
[----:B------:R-:W-:Y:S02]  /*8360*/  FFMA.FTZ R110, R183, R113, R110 ;  /* 0x00000071b76e7223 */ /* 0x000fe4000001006e */
[----:B------:R-:W-:Y:S01]  /*8370*/  FFMA.FTZ R105, R184, R0, R105 ;  /* 0x00000000b8697223 */ /* 0x000fe20000010069 */
[----:B--2---:R-:W-:Y:S01]  /*8380*/  F2FP.PACK_AB R51, R73, R74 ;  /* 0x0000004a4933723e */ /* 0x004fe200000000ff */
[----:B------:R-:W2:Y:S01]  /*8390*/  MUFU.EX2 R78, R78 ;  /* 0x0000004e004e7308 */ /* 0x000ea20000000800 */
        /* <DEDUP_REMOVED lines=15> */
[----:B-1----:R-:W-:Y:S01]  /*8490*/  HMMA.16816.F32 R32, R48, R28, R32 ;  /* 0x0000001c3020723c */ /* 0x002fe20000001820 */
[----:B------:R-:W-:Y:S01]  /*84a0*/  FFMA.FTZ R3, R101, c[0x0][0x23c], -R106 ;  /* 0x00008f0065037a23 */ /* 0x000fe2000001086a */
[----:B------:R-:W-:Y:S01]  /*84b0*/  MUFU.EX2 R82, R82 ;  /* 0x0000005200527308 */ /* 0x000fe20000000800 */
[----:B------:R-:W-:-:S04]  /*84c0*/  FADD.FTZ R74, R74, R75 ;  /* 0x0000004b4a4a7221 */ /* 0x000fc80000010000 */
[----:B------:R-:W-:Y:S01]  /*84d0*/  FADD.FTZ R73, R73, R74 ;  /* 0x0000004a49497221 */ /* 0x000fe20000010000 */
        /* <DEDUP_REMOVED lines=18> */
[----:B-1----:R-:W-:Y:S01]  /*8600*/  F2FP.PACK_AB R51, R83, R80 ;  /* 0x000000505333723e */ /* 0x002fe200000000ff */
[----:B------:R-:W-:Y:S02]  /*8610*/  LDSM.16.MT88.4 R72, [R158+0x9800] ;  /* 0x009800009e48783b */ /* 0x000fe40000004200 */
        /* <DEDUP_REMOVED lines=10> */
[----:B------:R-:W-:Y:S02]  /*86c0*/  MUFU.EX2 R126, R126 ;  /* 0x0000007e007e7308 */ /* 0x000fe40000000800 */
[C---:B------:R-:W-:Y:S01]  /*86d0*/  HMMA.16816.F32 R4, R48.reuse, R46, R4 ;  /* 0x0000002e3004723c */ /* 0x040fe20000001804 */
[----:B------:R-:W4:Y:S05]  /*86e0*/  LDSM.16.MT88.4 R44, [R160+0x7800] ;  /* 0x00780000a02c783b */ /* 0x000f2a0000004200 */
[----:B------:R-:W5:Y:S02]  /*86f0*/  MUFU.EX2 R129, R129 ;  /* 0x0000008100817308 */ /* 0x000f640000000800 */
[C---:B---3--:R-:W-:Y:S06]  /*8700*/  HMMA.16816.F32 R32, R48.reuse, R40, R32 ;  /* 0x000000283020723c */ /* 0x048fec0000001820 */
[----:B------:R-:W-:Y:S02]  /*8710*/  MUFU.EX2 R127, R127 ;  /* 0x0000007f007f7308 */ /* 0x000fe40000000800 */
[C---:B------:R-:W-:Y:S01]  /*8720*/  HMMA.16816.F32 R20, R48.reuse, R42, R20 ;  /* 0x0000002a3014723c */ /* 0x040fe20000001814 */
[----:B------:R-:W3:Y:S05]  /*8730*/  LDSM.16.MT88.4 R40, [R158+0x7800] ;  /* 0x007800009e28783b */ /* 0x000eea0000004200 */
[----:B------:R-:W3:Y:S02]  /*8740*/  MUFU.EX2 R128, R128 ;  /* 0x0000008000807308 */ /* 0x000ee40000000800 */
[C---:B-1----:R-:W-:Y:S06]  /*8750*/  HMMA.16816.F32 R36, R48.reuse, R28, R36 ;  /* 0x0000001c3024723c */ /* 0x042fec0000001824 */
[----:B------:R-:W-:Y:S01]  /*8760*/  MUFU.EX2 R119, R119 ;  /* 0x0000007700777308 */ /* 0x000fe20000000800 */
[----:B------:R-:W-:Y:S01]  /*8770*/  F2FP.PACK_AB R28, R92, R85 ;  /* 0x000000555c1c723e */ /* 0x000fe200000000ff */
[----:B------:R-:W-:Y:S01]  /*8780*/  HMMA.16816.F32 R8, R48, R30, R8 ;  /* 0x0000001e3008723c */ /* 0x000fe20000001808 */
[----:B--2---:R-:W-:Y:S01]  /*8790*/  F2FP.PACK_AB R29, R96, R95 ;  /* 0x0000005f601d723e */ /* 0x004fe200000000ff */
[----:B------:R-:W1:Y:S01]  /*87a0*/  LDSM.16.MT88.4 R48, [R157+0x7800] ;  /* 0x007800009d30783b */ /* 0x000e620000004200 */
[----:B------:R-:W-:-:S03]  /*87b0*/  FADD.FTZ R95, R95, R80 ;  /* 0x000000505f5f7221 */ /* 0x000fc60000010000 */
[----:B------:R-:W2:Y:S01]  /*87c0*/  MUFU.EX2 R130, R130 ;  /* 0x0000008200827308 */ /* 0x000ea20000000800 */
[----:B------:R-:W-:Y:S02]  /*87d0*/  F2FP.PACK_AB R30, R94, R93 ;  /* 0x0000005d5e1e723e */ /* 0x000fe400000000ff */
[----:B------:R-:W-:-:S05]  /*87e0*/  F2FP.PACK_AB R31, R121, R120 ;  /* 0x00000078791f723e */ /* 0x000fca00000000ff */
[----:B------:R-:W-:Y:S02]  /*87f0*/  MUFU.EX2 R61, R61 ;  /* 0x0000003d003d7308 */ /* 0x000fe40000000800 */
[C---:B----4-:R-:W-:Y:S06]  /*8800*/  HMMA.16816.F32 R12, R28.reuse, R44, R12 ;  /* 0x0000002c1c0c723c */ /* 0x050fec000000180c */
[----:B------:R-:W-:Y:S02]  /*8810*/  MUFU.EX2 R116, R116 ;  /* 0x0000007400747308 */ /* 0x000fe40000000800 */
[C---:B------:R-:W-:Y:S01]  /*8820*/  HMMA.16816.F32 R16, R28.reuse, R46, R16 ;  /* 0x0000002e1c10723c */ /* 0x040fe20000001810 */
[----:B------:R-:W4:Y:S05]  /*8830*/  LDSM.16.MT88.4 R44, [R156+0x7800] ;  /* 0x007800009c2c783b */ /* 0x000f2a0000004200 */
[----:B------:R-:W-:Y:S02]  /*8840*/  MUFU.EX2 R62, R62 ;  /* 0x0000003e003e7308 */ /* 0x000fe40000000800 */
[C---:B---3--:R-:W-:Y:S06]  /*8850*/  HMMA.16816.F32 R24, R28.reuse, R40, R24 ;  /* 0x000000281c18723c */ /* 0x048fec0000001818 */
[----:B------:R-:W3:Y:S02]  /*8860*/  MUFU.EX2 R117, R117 ;  /* 0x0000007500757308 */ /* 0x000ee40000000800 */
        /* <DEDUP_REMOVED lines=8> */
[C---:B----4-:R-:W-:Y:S06]  /*88f0*/  HMMA.16816.F32 R36, R28.reuse, R44, R36 ;  /* 0x0000002c1c24723c */ /* 0x050fec0000001824 */
[----:B------:R-:W-:Y:S01]  /*8900*/  MUFU.EX2 R52, R52 ;  /* 0x0000003400347308 */ /* 0x000fe20000000800 */
[----:B------:R-:W-:Y:S01]  /*8910*/  F2FP.PACK_AB R44, R124, R123 ;  /* 0x0000007b7c2c723e */ /* 0x000fe200000000ff */
[----:B------:R-:W-:Y:S01]  /*8920*/  HMMA.16816.F32 R8, R28, R46, R8 ;  /* 0x0000002e1c08723c */ /* 0x000fe20000001808 */
[----:B------:R-:W4:Y:S01]  /*8930*/  LDSM.16.MT88.4 R28, [R157+0x8000] ;  /* 0x008000009d1c783b */ /* 0x000f220000004200 */
[----:B-----5:R-:W-:-:S04]  /*8940*/  F2FP.PACK_AB R45, R129, R126 ;  /* 0x0000007e812d723e */ /* 0x020fc800000000ff */
[----:B------:R-:W-:Y:S01]  /*8950*/  MUFU.EX2 R67, R86 ;  /* 0x0000005600437308 */ /* 0x000fe20000000800 */
        /* <DEDUP_REMOVED lines=8> */
[C---:B-1----:R-:W-:Y:S06]  /*89e0*/  HMMA.16816.F32 R12, R44.reuse, R48, R12 ;  /* 0x000000302c0c723c */ /* 0x042fec000000180c */
[----:B------:R-:W-:Y:S01]  /*89f0*/  MUFU.EX2 R0, R84 ;  /* 0x0000005400007308 */ /* 0x000fe20000000800 */
[----:B------:R-:W-:Y:S01]  /*8a00*/  F2FP.PACK_AB R48, R130, R119 ;  /* 0x000000778230723e */ /* 0x000fe200000000ff */
[----:B------:R-:W-:Y:S01]  /*8a10*/  HMMA.16816.F32 R16, R44, R50, R16 ;  /* 0x000000322c10723c */ /* 0x000fe20000001810 */
[----:B---3--:R-:W-:-:S05]  /*8a20*/  F2FP.PACK_AB R49, R117, R62 ;  /* 0x0000003e7531723e */ /* 0x008fca00000000ff */
[----:B------:R-:W-:Y:S01]  /*8a30*/  MUFU.EX2 R115, R115 ;  /* 0x0000007300737308 */ /* 0x000fe20000000800 */
[----:B------:R-:W-:Y:S01]  /*8a40*/  F2FP.PACK_AB R50, R116, R61 ;  /* 0x0000003d7432723e */ /* 0x000fe200000000ff */
[----:B----4-:R-:W-:Y:S01]  /*8a50*/  HMMA.16816.F32 R32, R44, R28, R32 ;  /* 0x0000001c2c20723c */ /* 0x010fe20000001820 */
[----:B------:R-:W-:-:S05]  /*8a60*/  F2FP.PACK_AB R51, R132, R63 ;  /* 0x0000003f8433723e */ /* 0x000fca00000000ff */
[----:B------:R-:W-:Y:S02]  /*8a70*/  MUFU.EX2 R2, R100 ;  /* 0x0000006400027308 */ /* 0x000fe40000000800 */
[C---:B------:R-:W-:Y:S01]  /*8a80*/  HMMA.16816.F32 R20, R44.reuse, R30, R20 ;  /* 0x0000001e2c14723c */ /* 0x040fe20000001814 */
[----:B------:R-:W1:Y:S05]  /*8a90*/  LDSM.16.MT88.4 R28, [R160+0x8800] ;  /* 0x00880000a01c783b */ /* 0x000e6a0000004200 */
[----:B------:R-:W-:Y:S02]  /*8aa0*/  MUFU.EX2 R3, R3 ;  /* 0x0000000300037308 */ /* 0x000fe40000000800 */
[C---:B--2---:R-:W-:Y:S08]  /*8ab0*/  HMMA.16816.F32 R36, R44.reuse, R40, R36 ;  /* 0x000000282c24723c */ /* 0x044ff00000001824 */
[----:B------:R-:W-:Y:S01]  /*8ac0*/  HMMA.16816.F32 R8, R44, R42, R8 ;  /* 0x0000002a2c08723c */ /* 0x000fe20000001808 */
[----:B------:R-:W2:Y:S04]  /*8ad0*/  LDSM.16.MT88.4 R40, [R157+0x8800] ;  /* 0x008800009d28783b */ /* 0x000ea80000004200 */
[----:B------:R-:W3:Y:S11]  /*8ae0*/  LDSM.16.MT88.4 R44, [R158+0x8800] ;  /* 0x008800009e2c783b */ /* 0x000ef60000004200 */
[C---:B------:R-:W-:Y:S01]  /*8af0*/  HMMA.16816.F32 R36, R48.reuse, R56, R36 ;  /* 0x000000383024723c */ /* 0x040fe20000001824 */
[----:B------:R-:W-:Y:S06]  /*8b00*/  MUFU.EX2 R56, R65 ;  /* 0x0000004100387308 */ /* 0x000fec0000000800 */
[----:B------:R-:W-:Y:S01]  /*8b10*/  FFMA.FTZ R57, R60, c[0x0][0x23c], -R106 ;  /* 0x00008f003c397a23 */ /* 0x000fe2000001086a */
[----:B-1----:R-:W-:Y:S01]  /*8b20*/  HMMA.16816.F32 R12, R48, R28, R12 ;  /* 0x0000001c300c723c */ /* 0x002fe2000000180c */
[----:B------:R-:W-:-:S04]  /*8b30*/  FADD.FTZ R60, R70, R69 ;  /* 0x00000045463c7221 */ /* 0x000fc80000010000 */
[----:B------:R-:W-:Y:S01]  /*8b40*/  MUFU.EX2 R57, R57 ;  /* 0x0000003900397308 */ /* 0x000fe20000000800 */
[----:B------:R-:W-:Y:S02]  /*8b50*/  FADD.FTZ R60, R71, R60 ;  /* 0x0000003c473c7221 */ /* 0x000fe40000010000 */
[----:B------:R-:W-:Y:S01]  /*8b60*/  HMMA.16816.F32 R16, R48, R30, R16 ;  /* 0x0000001e3010723c */ /* 0x000fe20000001810 */
[----:B------:R-:W1:Y:S01]  /*8b70*/  LDSM.16.MT88.4 R28, [R160+0x9000] ;  /* 0x00900000a01c783b */ /* 0x000e620000004200 */
[----:B------:R-:W-:-:S04]  /*8b80*/  FADD.FTZ R79, R79, R60 ;  /* 0x0000003c4f4f7221 */ /* 0x000fc80000010000 */
[----:B------:R-:W-:Y:S02]  /*8b90*/  FADD.FTZ R78, R78, R79 ;  /* 0x0000004f4e4e7221 */ /* 0x000fe40000010000 */
[----:B------:R-:W-:Y:S01]  /*8ba0*/  HMMA.16816.F32 R8, R48, R58, R8 ;  /* 0x0000003a3008723c */ /* 0x000fe20000001808 */
[----:B------:R-:W4:Y:S01]  /*8bb0*/  MUFU.EX2 R59, R66 ;  /* 0x00000042003b7308 */ /* 0x000f220000000800 */
[----:B------:R-:W-:-:S04]  /*8bc0*/  FADD.FTZ R77, R77, R78 ;  /* 0x0000004e4d4d7221 */ /* 0x000fc80000010000 */
[----:B------:R-:W-:Y:S02]  /*8bd0*/  FADD.FTZ R76, R76, R77 ;  /* 0x0000004d4c4c7221 */ /* 0x000fe40000010000 */
[C---:B--2---:R-:W-:Y:S01]  /*8be0*/  HMMA.16816.F32 R32, R48.reuse, R40, R32 ;  /* 0x000000283020723c */ /* 0x044fe20000001820 */
[----:B------:R-:W2:Y:S07]  /*8bf0*/  MUFU.EX2 R58, R114 ;  /* 0x00000072003a7308 */ /* 0x000eae0000000800 */
[----:B------:R-:W-:Y:S01]  /*8c00*/  HMMA.16816.F32 R20, R48, R42, R20 ;  /* 0x0000002a3014723c */ /* 0x000fe20000001814 */
[----:B------:R-:W5:Y:S01]  /*8c10*/  LDSM.16.MT88.4 R40, [R158+0x9000] ;  /* 0x009000009e28783b */ /* 0x000f620000004200 */
[----:B----4-:R-:W-:-:S06]  /*8c20*/  F2FP.PACK_AB R84, R59, R0 ;  /* 0x000000003b54723e */ /* 0x010fcc00000000ff */
[----:B---3--:R-:W-:Y:S01]  /*8c30*/  HMMA.16816.F32 R24, R48, R44, R24 ;  /* 0x0000002c3018723c */ /* 0x008fe20000001818 */
[----:B--2---:R-:W-:-:S07]  /*8c40*/  F2FP.PACK_AB R86, R115, R58 ;  /* 0x0000003a7356723e */ /* 0x004fce00000000ff */
[----:B------:R-:W-:Y:S01]  /*8c50*/  HMMA.16816.F32 R4, R48, R46, R4 ;  /* 0x0000002e3004723c */ /* 0x000fe20000001804 */
[----:B------:R-:W2:Y:S06]  /*8c60*/  LDSM.16.MT88.4 R44, [R157+0x9000] ;  /* 0x009000009d2c783b */ /* 0x000eac0000004200 */
[----:B------:R-:W-:Y:S02]  /*8c70*/  F2FP.PACK_AB R48, R52, R53 ;  /* 0x000000353430723e */ /* 0x000fe400000000ff */
[----:B------:R-:W-:Y:S02]  /*8c80*/  F2FP.PACK_AB R49, R55, R54 ;  /* 0x000000363731723e */ /* 0x000fe400000000ff */
[----:B------:R-:W-:-:S02]  /*8c90*/  F2FP.PACK_AB R50, R64, R67 ;  /* 0x000000434032723e */ /* 0x000fc400000000ff */
[----:B------:R-:W-:-:S07]  /*8ca0*/  F2FP.PACK_AB R51, R57, R56 ;  /* 0x000000383933723e */ /* 0x000fce00000000ff */
[C---:B-1----:R-:W-:Y:S08]  /*8cb0*/  HMMA.16816.F32 R12, R48.reuse, R28, R12 ;  /* 0x0000001c300c723c */ /* 0x042ff0000000180c */
[C---:B------:R-:W-:Y:S01]  /*8cc0*/  HMMA.16816.F32 R16, R48.reuse, R30, R16 ;  /* 0x0000001e3010723c */ /* 0x040fe20000001810 */
[----:B------:R-:W1:Y:S07]  /*8cd0*/  LDSM.16.MT88.4 R28, [R156+0x9000] ;  /* 0x009000009c1c783b */ /* 0x000e6e0000004200 */
[C---:B-----5:R-:W-:Y:S08]  /*8ce0*/  HMMA.16816.F32 R24, R48.reuse, R40, R24 ;  /* 0x000000283018723c */ /* 0x060ff00000001818 */
[C---:B------:R-:W-:Y:S01]  /*8cf0*/  HMMA.16816.F32 R4, R48.reuse, R42, R4 ;  /* 0x0000002a3004723c */ /* 0x040fe20000001804 */
[----:B------:R-:W3:Y:S07]  /*8d00*/  LDSM.16.MT88.4 R40, [R160+0x9800] ;  /* 0x00980000a028783b */ /* 0x000eee0000004200 */
[C---:B--2---:R-:W-:Y:S07]  /*8d10*/  HMMA.16816.F32 R32, R48.reuse, R44, R32 ;  /* 0x0000002c3020723c */ /* 0x044fee0000001820 */
[--C-:B------:R-:W-:Y:S01]  /*8d20*/  FFMA.FTZ R44, R102, c[0x0][0x23c], -R106.reuse ;  /* 0x00008f00662c7a23 */ /* 0x100fe2000001086a */
[----:B------:R-:W-:Y:S01]  /*8d30*/  HMMA.16816.F32 R20, R48, R46, R20 ;  /* 0x0000002e3014723c */ /* 0x000fe20000001814 */
[----:B------:R-:W-:-:S04]  /*8d40*/  FFMA.FTZ R45, R103, c[0x0][0x23c], -R106 ;  /* 0x00008f00672d7a23 */ /* 0x000fc8000001086a */
[----:B------:R-:W-:Y:S03]  /*8d50*/  MUFU.EX2 R44, R44 ;  /* 0x0000002c002c7308 */ /* 0x000fe60000000800 */
[C---:B-1----:R-:W-:Y:S05]  /*8d60*/  HMMA.16816.F32 R36, R48.reuse, R28, R36 ;  /* 0x0000001c3024723c */ /* 0x042fea0000001824 */
[----:B------:R-:W1:Y:S02]  /*8d70*/  MUFU.EX2 R45, R45 ;  /* 0x0000002d002d7308 */ /* 0x000e640000000800 */
[----:B------:R-:W-:Y:S01]  /*8d80*/  FADD.FTZ R29, R85, R76 ;  /* 0x0000004c551d7221 */ /* 0x000fe20000010000 */
[----:B------:R-:W-:Y:S01]  /*8d90*/  F2FP.PACK_AB R85, R3, R2 ;  /* 0x000000020355723e */ /* 0x000fe200000000ff */
[----:B------:R-:W-:Y:S02]  /*8da0*/  HMMA.16816.F32 R8, R48, R30, R8 ;  /* 0x0000001e3008723c */ /* 0x000fe40000001808 */
[----:B------:R-:W-:-:S02]  /*8db0*/  FADD.FTZ R92, R92, R29 ;  /* 0x0000001d5c5c7221 */ /* 0x000fc40000010000 */
[----:B------:R-:W-:Y:S02]  /*8dc0*/  FADD.FTZ R29, R96, R95 ;  /* 0x0000005f601d7221 */ /* 0x000fe40000010000 */
[----:B------:R-:W-:Y:S02]  /*8dd0*/  FADD.FTZ R93, R93, R92 ;  /* 0x0000005c5d5d7221 */ /* 0x000fe40000010000 */
[----:B------:R-:W-:Y:S02]  /*8de0*/  FADD.FTZ R120, R120, R29 ;  /* 0x0000001d78787221 */ /* 0x000fe40000010000 */
[----:B------:R-:W-:Y:S01]  /*8df0*/  FADD.FTZ R94, R94, R93 ;  /* 0x0000005d5e5e7221 */ /* 0x000fe20000010000 */
[----:B-1----:R-:W-:Y:S01]  /*8e00*/  F2FP.PACK_AB R87, R45, R44 ;  /* 0x0000002c2d57723e */ /* 0x002fe200000000ff */
[----:B------:R-:W-:-:S06]  /*8e10*/  FADD.FTZ R121, R121, R120 ;  /* 0x0000007879797221 */ /* 0x000fcc0000010000 */
[C---:B---3--:R-:W-:Y:S07]  /*8e20*/  HMMA.16816.F32 R68, R84.reuse, R42, R16 ;  /* 0x0000002a5444723c */ /* 0x048fee0000001810 */
[----:B------:R-:W-:Y:S01]  /*8e30*/  FADD.FTZ R17, R123, R94 ;  /* 0x0000005e7b117221 */ /* 0x000fe20000010000 */
[----:B------:R-:W-:Y:S01]  /*8e40*/  HMMA.16816.F32 R96, R84, R40, R12 ;  /* 0x000000285460723c */ /* 0x000fe2000000180c */
        /* <DEDUP_REMOVED lines=10> */
[----:B------:R-:W-:Y:S03]  /*8ef0*/  HMMA.16816.F32 R72, R84, R74, R4 ;  /* 0x0000004a5448723c */ /* 0x000fe60000001804 */
        /* <DEDUP_REMOVED lines=20> */
[----:B------:R-:W-:Y:S01]  /*9040*/  FADD.FTZ R59, R59, R0 ;  /* 0x000000003b3b7221 */ /* 0x000fe20000010000 */
[----:B------:R-:W-:Y:S01]  /*9050*/  MOV R0, R111 ;  /* 0x0000006f00007202 */ /* 0x000fe20000000f00 */
[----:B------:R-:W-:Y:S02]  /*9060*/  FADD.FTZ R2, R2, R57 ;  /* 0x0000003902027221 */ /* 0x000fe40000010000 */
[----:B------:R-:W-:-:S02]  /*9070*/  FADD.FTZ R58, R58, R59 ;  /* 0x0000003b3a3a7221 */ /* 0x000fc40000010000 */
[----:B------:R-:W-:Y:S01]  /*9080*/  FADD.FTZ R3, R3, R2 ;  /* 0x0000000203037221 */ /* 0x000fe20000010000 */
[----:B------:R-:W-:Y:S01]  /*9090*/  MOV R2, R112 ;  /* 0x0000007000027202 */ /* 0x000fe20000000f00 */
[----:B------:R-:W-:Y:S02]  /*90a0*/  FADD.FTZ R183, R115, R58 ;  /* 0x0000003a73b77221 */ /* 0x000fe40000010000 */
[----:B------:R-:W-:-:S04]  /*90b0*/  FADD.FTZ R44, R44, R3 ;  /* 0x000000032c2c7221 */ /* 0x000fc80000010000 */
[----:B------:R-:W-:Y:S02]  /*90c0*/  FADD.FTZ R184, R45, R44 ;  /* 0x0000002c2db87221 */ /* 0x000fe40000010000 */
.L_x_7001:
        /* <DEDUP_REMOVED lines=13> */
.L_x_7011:
        /* <DEDUP_REMOVED lines=65> */
.L_x_7008:
        /* <DEDUP_REMOVED lines=197> */
.L_x_7010:
        /* <DEDUP_REMOVED lines=30> */
.L_x_7009:
        /* <DEDUP_REMOVED lines=92> */
[----:B------:R-:W-:Y:S01]  /*a9a0*/  ISETP.GT.AND P1, PT, R172, R169, PT ;  /* 0x000000a9ac00720c */ /* 0x000fe20003f24270 */
[----:B------:R-:W-:Y:S02]  /*a9b0*/  FADD.FTZ R101, -R0, R3 ;  /* 0x0000000300657221 */ /* 0x000fe40000010100 */
        /* <DEDUP_REMOVED lines=8> */
[----:B------:R2:W-:Y:S01]  /*aa40*/  MUFU.EX2 R103, R8 ;  /* 0x0000000800677308 */ /* 0x0005e20000000800 */
[C---:B------:R-:W-:Y:S02]  /*aa50*/  FMUL.FTZ R68, R100.reuse, R68 ;  /* 0x0000004464447220 */ /* 0x040fe40000410000 */
[----:B------:R-:W-:Y:S02]  /*aa60*/  FMUL.FTZ R69, R100, R69 ;  /* 0x0000004564457220 */ /* 0x000fe40000410000 */
[--C-:B------:R-:W-:Y:S02]  /*aa70*/  FFMA.FTZ R102, R12, c[0x0][0x23c], -R120.reuse ;  /* 0x00008f000c667a23 */ /* 0x100fe40000010878 */
[C---:B------:R-:W-:Y:S02]  /*aa80*/  FMUL.FTZ R12, R100.reuse, R92 ;  /* 0x0000005c640c7220 */ /* 0x040fe40000410000 */
[C---:B------:R-:W-:Y:S01]  /*aa90*/  FMUL.FTZ R72, R100.reuse, R72 ;  /* 0x0000004864487220 */ /* 0x040fe20000410000 */
[----:B------:R-:W-:Y:S01]  /*aaa0*/  MUFU.EX2 R117, R117 ;  /* 0x0000007500757308 */ /* 0x000fe20000000800 */
[----:B------:R-:W-:Y:S02]  /*aab0*/  FMUL.FTZ R73, R100, R73 ;  /* 0x0000004964497220 */ /* 0x000fe40000410000 */
[--C-:B------:R-:W-:Y:S02]  /*aac0*/  FFMA.FTZ R125, R18, c[0x0][0x23c], -R5.reuse ;  /* 0x00008f00127d7a23 */ /* 0x100fe40000010805 */
[--C-:B------:R-:W-:Y:S02]  /*aad0*/  FFMA.FTZ R126, R19, c[0x0][0x23c], -R5.reuse ;  /* 0x00008f00137e7a23 */ /* 0x100fe40000010805 */
[C---:B------:R-:W-:Y:S02]  /*aae0*/  FMUL.FTZ R76, R100.reuse, R76 ;  /* 0x0000004c644c7220 */ /* 0x040fe40000410000 */
[C---:B------:R-:W-:Y:S01]  /*aaf0*/  FMUL.FTZ R77, R100.reuse, R77 ;  /* 0x0000004d644d7220 */ /* 0x040fe20000410000 */
[----:B------:R-:W-:Y:S01]  /*ab00*/  MUFU.EX2 R102, R102 ;  /* 0x0000006600667308 */ /* 0x000fe20000000800 */
[C---:B------:R-:W-:Y:S02]  /*ab10*/  FMUL.FTZ R80, R100.reuse, R80 ;  /* 0x0000005064507220 */ /* 0x040fe40000410000 */
[C---:B------:R-:W-:Y:S02]  /*ab20*/  FMUL.FTZ R81, R100.reuse, R81 ;  /* 0x0000005164517220 */ /* 0x040fe40000410000 */
[C---:B--2---:R-:W-:Y:S02]  /*ab30*/  FMUL.FTZ R8, R100.reuse, R96 ;  /* 0x0000006064087220 */ /* 0x044fe40000410000 */
[C---:B------:R-:W-:Y:S02]  /*ab40*/  FMUL.FTZ R84, R100.reuse, R84 ;  /* 0x0000005464547220 */ /* 0x040fe40000410000 */
[----:B------:R-:W-:Y:S01]  /*ab50*/  FMUL.FTZ R85, R100, R85 ;  /* 0x0000005564557220 */ /* 0x000fe20000410000 */
[----:B------:R-:W-:Y:S01]  /*ab60*/  MUFU.EX2 R119, R119 ;  /* 0x0000007700777308 */ /* 0x000fe20000000800 */
[----:B------:R-:W-:Y:S01]  /*ab70*/  FMUL.FTZ R3, R101, c[0x0][0x23c] ;  /* 0x00008f0065037a20 */ /* 0x000fe20000410000 */
[----:B------:R-:W-:Y:S01]  /*ab80*/  MOV R101, R2 ;  /* 0x0000000200657202 */ /* 0x000fe20000000f00 */
[--C-:B------:R-:W-:Y:S02]  /*ab90*/  FFMA.FTZ R128, R6, c[0x0][0x23c], -R5.reuse ;  /* 0x00008f0006807a23 */ /* 0x100fe40000010805 */
[--C-:B------:R-:W-:Y:S02]  /*aba0*/  FFMA.FTZ R123, R7, c[0x0][0x23c], -R5.reuse ;  /* 0x00008f00077b7a23 */ /* 0x100fe40000010805 */
[--C-:B------:R-:W-:Y:S02]  /*abb0*/  FFMA.FTZ R6, R9, c[0x0][0x23c], -R120.reuse ;  /* 0x00008f0009067a23 */ /* 0x100fe40000010878 */
[--C-:B------:R-:W-:Y:S01]  /*abc0*/  FFMA.FTZ R116, R10, c[0x0][0x23c], -R5.reuse ;  /* 0x00008f000a747a23 */ /* 0x100fe20000010805 */
[----:B------:R-:W2:Y:S01]  /*abd0*/  MUFU.EX2 R3, R3 ;  /* 0x0000000300037308 */ /* 0x000ea20000000800 */
[--C-:B------:R-:W-:Y:S02]  /*abe0*/  FFMA.FTZ R7, R11, c[0x0][0x23c], -R5.reuse ;  /* 0x00008f000b077a23 */ /* 0x100fe40000010805 */
[--C-:B------:R-:W-:Y:S02]  /*abf0*/  FFMA.FTZ R127, R4, c[0x0][0x23c], -R120.reuse ;  /* 0x00008f00047f7a23 */ /* 0x100fe40000010878 */
[----:B------:R-:W-:Y:S02]  /*ac00*/  FMUL.FTZ R9, R100, R97 ;  /* 0x0000006164097220 */ /* 0x000fe40000410000 */
        /* <DEDUP_REMOVED lines=14> */
[----:B------:R-:W4:Y:S01]  /*acf0*/  MUFU.EX2 R123, R123 ;  /* 0x0000007b007b7308 */ /* 0x000f220000000800 */
[C---:B------:R-:W-:Y:S02]  /*ad00*/  FMUL.FTZ R18, R3.reuse, R90 ;  /* 0x0000005a03127220 */ /* 0x040fe40000410000 */
[C---:B------:R-:W-:Y:S01]  /*ad10*/  FMUL.FTZ R19, R3.reuse, R91 ;  /* 0x0000005b03137220 */ /* 0x040fe20000410000 */
[----:B---3--:R-:W-:Y:S01]  /*ad20*/  F2FP.PACK_AB R96, R122, R127 ;  /* 0x0000007f7a60723e */ /* 0x008fe200000000ff */
[C---:B------:R-:W-:Y:S02]  /*ad30*/  FMUL.FTZ R10, R3.reuse, R98 ;  /* 0x00000062030a7220 */ /* 0x040fe40000410000 */
[----:B------:R-:W3:Y:S01]  /*ad40*/  LDSM.16.MT88.4 R88, [R160+0x6800] ;  /* 0x00680000a058783b */ /* 0x000ee20000004200 */
[C---:B------:R-:W-:Y:S02]  /*ad50*/  FMUL.FTZ R11, R3.reuse, R99 ;  /* 0x00000063030b7220 */ /* 0x040fe40000410000 */
[----:B------:R-:W5:Y:S01]  /*ad60*/  MUFU.EX2 R6, R6 ;  /* 0x0000000600067308 */ /* 0x000f620000000800 */
        /* <DEDUP_REMOVED lines=8> */
[----:B----4-:R-:W-:Y:S01]  /*adf0*/  F2FP.PACK_AB R97, R123, R128 ;  /* 0x000000807b61723e */ /* 0x010fe200000000ff */
[C---:B------:R-:W-:Y:S02]  /*ae00*/  FMUL.FTZ R83, R3.reuse, R83 ;  /* 0x0000005303537220 */ /* 0x040fe40000410000 */
[C---:B------:R-:W-:Y:S02]  /*ae10*/  FMUL.FTZ R86, R3.reuse, R86 ;  /* 0x0000005603567220 */ /* 0x040fe40000410000 */
[----:B------:R-:W-:Y:S01]  /*ae20*/  FMUL.FTZ R87, R3, R87 ;  /* 0x0000005703577220 */ /* 0x000fe20000410000 */
[----:B------:R-:W4:Y:S01]  /*ae30*/  MUFU.EX2 R7, R7 ;  /* 0x0000000700077308 */ /* 0x000f220000000800 */
[--C-:B------:R-:W-:Y:S02]  /*ae40*/  FFMA.FTZ R49, R49, c[0x0][0x23c], -R120.reuse ;  /* 0x00008f0031317a23 */ /* 0x100fe40000010878 */
[--C-:B------:R-:W-:Y:S01]  /*ae50*/  FFMA.FTZ R50, R50, c[0x0][0x23c], -R5.reuse ;  /* 0x00008f0032327a23 */ /* 0x100fe20000010805 */
[----:B-----5:R-:W-:Y:S01]  /*ae60*/  F2FP.PACK_AB R98, R6, R103 ;  /* 0x000000670662723e */ /* 0x020fe200000000ff */
[--C-:B------:R-:W-:Y:S02]  /*ae70*/  FFMA.FTZ R51, R51, c[0x0][0x23c], -R5.reuse ;  /* 0x00008f0033337a23 */ /* 0x100fe40000010805 */
[--C-:B------:R-:W-:Y:S02]  /*ae80*/  FFMA.FTZ R52, R52, c[0x0][0x23c], -R120.reuse ;  /* 0x00008f0034347a23 */ /* 0x100fe40000010878 */
[----:B------:R-:W-:Y:S01]  /*ae90*/  FFMA.FTZ R53, R53, c[0x0][0x23c], -R120 ;  /* 0x00008f0035357a23 */ /* 0x000fe20000010878 */
[----:B------:R-:W5:Y:S01]  /*aea0*/  MUFU.EX2 R118, R118 ;  /* 0x0000007600767308 */ /* 0x000f620000000800 */
[--C-:B------:R-:W-:Y:S02]  /*aeb0*/  FFMA.FTZ R54, R54, c[0x0][0x23c], -R5.reuse ;  /* 0x00008f0036367a23 */ /* 0x100fe40000010805 */
[--C-:B------:R-:W-:Y:S02]  /*aec0*/  FFMA.FTZ R55, R55, c[0x0][0x23c], -R5.reuse ;  /* 0x00008f0037377a23 */ /* 0x100fe40000010805 */
[----:B------:R-:W-:Y:S02]  /*aed0*/  FFMA.FTZ R128, R3, R184, R128 ;  /* 0x000000b803807223 */ /* 0x000fe40000010080 */
[--C-:B------:R-:W-:Y:S02]  /*aee0*/  FFMA.FTZ R3, R56, c[0x0][0x23c], -R120.reuse ;  /* 0x00008f0038037a23 */ /* 0x100fe40000010878 */
[--C-:B------:R-:W-:Y:S01]  /*aef0*/  FFMA.FTZ R56, R57, c[0x0][0x23c], -R120.reuse ;  /* 0x00008f0039387a23 */ /* 0x100fe20000010878 */
[----:B------:R-:W-:Y:S01]  /*af00*/  MUFU.EX2 R121, R121 ;  /* 0x0000007900797308 */ /* 0x000fe20000000800 */
[--C-:B------:R-:W-:Y:S02]  /*af10*/  FFMA.FTZ R57, R58, c[0x0][0x23c], -R5.reuse ;  /* 0x00008f003a397a23 */ /* 0x100fe40000010805 */
[--C-:B------:R-:W-:Y:S01]  /*af20*/  FFMA.FTZ R58, R59, c[0x0][0x23c], -R5.reuse ;  /* 0x00008f003b3a7a23 */ /* 0x100fe20000010805 */
[----:B----4-:R-:W-:Y:S01]  /*af30*/  F2FP.PACK_AB R99, R7, R116 ;  /* 0x000000740763723e */ /* 0x010fe200000000ff */
[--C-:B------:R-:W-:Y:S02]  /*af40*/  FFMA.FTZ R59, R60, c[0x0][0x23c], -R120.reuse ;  /* 0x00008f003c3b7a23 */ /* 0x100fe40000010878 */
[----:B------:R-:W-:Y:S02]  /*af50*/  FFMA.FTZ R60, R61, c[0x0][0x23c], -R120 ;  /* 0x00008f003d3c7a23 */ /* 0x000fe40000010878 */
[----:B------:R-:W-:Y:S01]  /*af60*/  FFMA.FTZ R61, R62, c[0x0][0x23c], -R5 ;  /* 0x00008f003e3d7a23 */ /* 0x000fe20000010805 */
[----:B------:R-:W4:Y:S01]  /*af70*/  MUFU.EX2 R124, R124 ;  /* 0x0000007c007c7308 */ /* 0x000f220000000800 */
[C---:B------:R-:W-:Y:S05]  /*af80*/  HMMA.16816.F32 R8, R96.reuse, R104, R8 ;  /* 0x000000686008723c */ /* 0x040fea0000001808 */
[----:B------:R-:W-:Y:S02]  /*af90*/  FFMA.FTZ R127, R100, R183, R127 ;  /* 0x000000b7647f7223 */ /* 0x000fe4000001007f */
[----:B------:R-:W-:Y:S01]  /*afa0*/  FADD.FTZ R123, R123, R128 ;  /* 0x000000807b7b7221 */ /* 0x000fe20000010000 */
[C---:B------:R-:W-:Y:S01]  /*afb0*/  HMMA.16816.F32 R68, R96.reuse, R106, R68 ;  /* 0x0000006a6044723c */ /* 0x040fe20000001844 */
[----:B------:R-:W3:Y:S01]  /*afc0*/  LDSM.16.MT88.4 R104, [R158+0x6800] ;  /* 0x006800009e68783b */ /* 0x000ee20000004200 */
[----:B------:R-:W-:Y:S02]  /*afd0*/  MUFU.EX2 R125, R125 ;  /* 0x0000007d007d7308 */ /* 0x000fe40000000800 */
[----:B------:R-:W-:Y:S02]  /*afe0*/  FADD.FTZ R122, R122, R127 ;  /* 0x0000007f7a7a7221 */ /* 0x000fe40000010000 */
[----:B------:R-:W-:Y:S02]  /*aff0*/  FADD.FTZ R116, R116, R123 ;  /* 0x0000007b74747221 */ /* 0x000fe40000010000 */
[C---:B-1----:R-:W-:Y:S04]  /*b000*/  HMMA.16816.F32 R12, R96.reuse, R108, R12 ;  /* 0x0000006c600c723c */ /* 0x042fe8000000180c */
[----:B------:R-:W1:Y:S01]  /*b010*/  MUFU.EX2 R126, R126 ;  /* 0x0000007e007e7308 */ /* 0x000e620000000800 */
[----:B------:R-:W-:Y:S02]  /*b020*/  FADD.FTZ R103, R103, R122 ;  /* 0x0000007a67677221 */ /* 0x000fe40000010000 */
[----:B------:R-:W-:Y:S01]  /*b030*/  FADD.FTZ R116, R7, R116 ;  /* 0x0000007407747221 */ /* 0x000fe20000010000 */
[C---:B------:R-:W-:Y:S01]  /*b040*/  HMMA.16816.F32 R72, R96.reuse, R110, R72 ;  /* 0x0000006e6048723c */ /* 0x040fe20000001848 */
[----:B------:R-:W3:Y:S03]  /*b050*/  LDSM.16.MT88.4 R108, [R157+0x6800] ;  /* 0x006800009d6c783b */ /* 0x000ee60000004200 */
[----:B------:R-:W-:Y:S02]  /*b060*/  FADD.FTZ R103, R6, R103 ;  /* 0x0000006706677221 */ /* 0x000fe40000010000 */
[----:B------:R-:W-:Y:S01]  /*b070*/  MUFU.EX2 R130, R130 ;  /* 0x0000008200827308 */ /* 0x000fe20000000800 */
[--C-:B------:R-:W-:Y:S01]  /*b080*/  FFMA.FTZ R6, R66, c[0x0][0x23c], -R5.reuse ;  /* 0x00008f0042067a23 */ /* 0x100fe20000010805 */
[C---:B------:R-:W-:Y:S07]  /*b090*/  HMMA.16816.F32 R76, R96.reuse, R112, R76 ;  /* 0x00000070604c723c */ /* 0x040fee000000184c */
[--C-:B------:R-:W-:Y:S01]  /*b0a0*/  FFMA.FTZ R112, R20, c[0x0][0x23c], -R120.reuse ;  /* 0x00008f0014707a23 */ /* 0x100fe20000010878 */
[C---:B------:R-:W-:Y:S01]  /*b0b0*/  HMMA.16816.F32 R16, R96.reuse, R114, R16 ;  /* 0x000000726010723c */ /* 0x040fe20000001810 */
[----:B------:R-:W-:Y:S03]  /*b0c0*/  MUFU.EX2 R131, R131 ;  /* 0x0000008300837308 */ /* 0x000fe60000000800 */
[----:B------:R-:W-:Y:S01]  /*b0d0*/  F2FP.PACK_AB R20, R117, R102 ;  /* 0x000000667514723e */ /* 0x000fe200000000ff */
[----:B------:R-:W-:Y:S01]  /*b0e0*/  FFMA.FTZ R113, R21, c[0x0][0x23c], -R120 ;  /* 0x00008f0015717a23 */ /* 0x000fe20000010878 */
[----:B-----5:R-:W-:Y:S01]  /*b0f0*/  F2FP.PACK_AB R21, R118, R119 ;  /* 0x000000777615723e */ /* 0x020fe200000000ff */
[--C-:B------:R-:W-:Y:S01]  /*b100*/  FFMA.FTZ R114, R22, c[0x0][0x23c], -R5.reuse ;  /* 0x00008f0016727a23 */ /* 0x100fe20000010805 */
[C---:B--2---:R-:W-:Y:S03]  /*b110*/  HMMA.16816.F32 R80, R96.reuse, R92, R80 ;  /* 0x0000005c6050723c */ /* 0x044fe60000001850 */
[----:B------:R-:W-:Y:S01]  /*b120*/  MUFU.EX2 R112, R112 ;  /* 0x0000007000707308 */ /* 0x000fe20000000800 */
[----:B----4-:R-:W-:Y:S01]  /*b130*/  F2FP.PACK_AB R22, R124, R121 ;  /* 0x000000797c16723e */ /* 0x010fe200000000ff */
[----:B------:R-:W-:Y:S01]  /*b140*/  FFMA.FTZ R115, R23, c[0x0][0x23c], -R5 ;  /* 0x00008f0017737a23 */ /* 0x000fe20000010805 */
[----:B-1----:R-:W-:Y:S01]  /*b150*/  F2FP.PACK_AB R23, R126, R125 ;  /* 0x0000007d7e17723e */ /* 0x002fe200000000ff */
[----:B------:R-:W-:Y:S01]  /*b160*/  FADD.FTZ R102, R102, R103 ;  /* 0x0000006766667221 */ /* 0x000fe20000010000 */
[----:B------:R-:W-:Y:S01]  /*b170*/  HMMA.16816.F32 R84, R96, R94, R84 ;  /* 0x0000005e6054723c */ /* 0x000fe20000001854 */
[----:B------:R-:W1:Y:S03]  /*b180*/  LDSM.16.MT88.4 R92, [R156+0x6800] ;  /* 0x006800009c5c783b */ /* 0x000e660000004200 */
[----:B------:R-:W-:Y:S01]  /*b190*/  FADD.FTZ R119, R119, R116 ;  /* 0x0000007477777221 */ /* 0x000fe20000010000 */
[----:B------:R-:W2:Y:S01]  /*b1a0*/  MUFU.EX2 R113, R113 ;  /* 0x0000007100717308 */ /* 0x000ea20000000800 */
[----:B------:R-:W-:Y:S02]  /*b1b0*/  FADD.FTZ R102, R117, R102 ;  /* 0x0000006675667221 */ /* 0x000fe40000010000 */
[C---:B---3--:R-:W-:Y:S05]  /*b1c0*/  HMMA.16816.F32 R8, R20.reuse, R88, R8 ;  /* 0x000000581408723c */ /* 0x048fea0000001808 */
[----:B------:R-:W-:Y:S02]  /*b1d0*/  FFMA.FTZ R96, R26, c[0x0][0x23c], -R5 ;  /* 0x00008f001a607a23 */ /* 0x000fe40000010805 */
[----:B------:R-:W-:Y:S01]  /*b1e0*/  MUFU.EX2 R114, R114 ;  /* 0x0000007200727308 */ /* 0x000fe20000000800 */
[C---:B------:R-:W-:Y:S01]  /*b1f0*/  HMMA.16816.F32 R68, R20.reuse, R90, R68 ;  /* 0x0000005a1444723c */ /* 0x040fe20000001844 */
[----:B------:R-:W3:Y:S03]  /*b200*/  LDSM.16.MT88.4 R88, [R160+0x7000] ;  /* 0x00700000a058783b */ /* 0x000ee60000004200 */
[----:B------:R-:W-:Y:S02]  /*b210*/  FADD.FTZ R118, R118, R119 ;  /* 0x0000007776767221 */ /* 0x000fe40000010000 */
[----:B------:R-:W-:Y:S02]  /*b220*/  FADD.FTZ R121, R121, R102 ;  /* 0x0000006679797221 */ /* 0x000fe40000010000 */
[C---:B------:R-:W-:Y:S01]  /*b230*/  HMMA.16816.F32 R12, R20.reuse, R104, R12 ;  /* 0x00000068140c723c */ /* 0x040fe2000000180c */
[----:B------:R4:W-:Y:S03]  /*b240*/  MUFU.EX2 R104, R96 ;  /* 0x0000006000687308 */ /* 0x0009e60000000800 */
[----:B------:R-:W-:Y:S02]  /*b250*/  FADD.FTZ R7, R125, R118 ;  /* 0x000000767d077221 */ /* 0x000fe40000010000 */
[----:B------:R-:W-:Y:S02]  /*b260*/  FADD.FTZ R121, R124, R121 ;  /* 0x000000797c797221 */ /* 0x000fe40000010000 */
[C---:B------:R-:W-:Y:S03]  /*b270*/  HMMA.16816.F32 R72, R20.reuse, R106, R72 ;  /* 0x0000006a1448723c */ /* 0x040fe60000001848 */
[----:B------:R-:W5:Y:S01]  /*b280*/  MUFU.EX2 R115, R115 ;  /* 0x0000007300737308 */ /* 0x000f620000000800 */
[----:B------:R-:W-:Y:S02]  /*b290*/  FFMA.FTZ R105, R27, c[0x0][0x23c], -R5 ;  /* 0x00008f001b697a23 */ /* 0x000fe40000010805 */
[----:B------:R-:W3:Y:S01]  /*b2a0*/  LDSM.16.MT88.4 R24, [R158+0x7000] ;  /* 0x007000009e18783b */ /* 0x000ee20000004200 */
[--C-:B------:R-:W-:Y:S01]  /*b2b0*/  FFMA.FTZ R107, R28, c[0x0][0x23c], -R120.reuse ;  /* 0x00008f001c6b7a23 */ /* 0x100fe20000010878 */
[C---:B------:R-:W-:Y:S04]  /*b2c0*/  HMMA.16816.F32 R76, R20.reuse, R108, R76 ;  /* 0x0000006c144c723c */ /* 0x040fe8000000184c */
[--C-:B------:R-:W-:Y:S01]  /*b2d0*/  FFMA.FTZ R106, R29, c[0x0][0x23c], -R120.reuse ;  /* 0x00008f001d6a7a23 */ /* 0x100fe20000010878 */
[----:B------:R-:W2:Y:S01]  /*b2e0*/  MUFU.EX2 R105, R105 ;  /* 0x0000006900697308 */ /* 0x000ea20000000800 */
[----:B------:R-:W-:Y:S02]  /*b2f0*/  FADD.FTZ R7, R126, R7 ;  /* 0x000000077e077221 */ /* 0x000fe40000010000 */
[C---:B------:R-:W-:Y:S01]  /*b300*/  HMMA.16816.F32 R16, R20.reuse, R110, R16 ;  /* 0x0000006e1410723c */ /* 0x040fe20000001810 */
[----:B----4-:R-:W4:Y:S03]  /*b310*/  LDSM.16.MT88.4 R96, [R157+0x7000] ;  /* 0x007000009d60783b */ /* 0x010f260000004200 */
[--C-:B------:R-:W-:Y:S02]  /*b320*/  FFMA.FTZ R108, R34, c[0x0][0x23c], -R5.reuse ;  /* 0x00008f00226c7a23 */ /* 0x100fe40000010805 */
[--C-:B------:R-:W-:Y:S01]  /*b330*/  FFMA.FTZ R109, R36, c[0x0][0x23c], -R120.reuse ;  /* 0x00008f00246d7a23 */ /* 0x100fe20000010878 */
[----:B------:R-:W-:Y:S01]  /*b340*/  MUFU.EX2 R107, R107 ;  /* 0x0000006b006b7308 */ /* 0x000fe20000000800 */
[C---:B-1----:R-:W-:Y:S04]  /*b350*/  HMMA.16816.F32 R80, R20.reuse, R92, R80 ;  /* 0x0000005c1450723c */ /* 0x042fe80000001850 */
[--C-:B------:R-:W-:Y:S02]  /*b360*/  FFMA.FTZ R111, R35, c[0x0][0x23c], -R5.reuse ;  /* 0x00008f00236f7a23 */ /* 0x100fe40000010805 */
[--C-:B------:R-:W-:Y:S02]  /*b370*/  FFMA.FTZ R110, R37, c[0x0][0x23c], -R120.reuse ;  /* 0x00008f00256e7a23 */ /* 0x100fe40000010878 */
[----:B------:R-:W-:Y:S01]  /*b380*/  HMMA.16816.F32 R84, R20, R94, R84 ;  /* 0x0000005e1454723c */ /* 0x000fe20000001854 */
[----:B------:R-:W1:Y:S01]  /*b390*/  MUFU.EX2 R106, R106 ;  /* 0x0000006a006a7308 */ /* 0x000e620000000800 */
[----:B------:R-:W-:Y:S02]  /*b3a0*/  LDSM.16.MT88.4 R36, [R156+0x8000] ;  /* 0x008000009c24783b */ /* 0x000fe40000004200 */
[--C-:B------:R-:W-:Y:S02]  /*b3b0*/  FFMA.FTZ R92, R30, c[0x0][0x23c], -R5.reuse ;  /* 0x00008f001e5c7a23 */ /* 0x100fe40000010805 */
[----:B------:R-:W-:Y:S01]  /*b3c0*/  FFMA.FTZ R93, R31, c[0x0][0x23c], -R5 ;  /* 0x00008f001f5d7a23 */ /* 0x000fe20000010805 */
[----:B--2---:R-:W-:Y:S01]  /*b3d0*/  F2FP.PACK_AB R20, R113, R112 ;  /* 0x000000707114723e */ /* 0x004fe200000000ff */
[--C-:B------:R-:W-:Y:S01]  /*b3e0*/  FFMA.FTZ R94, R32, c[0x0][0x23c], -R120.reuse ;  /* 0x00008f00205e7a23 */ /* 0x100fe20000010878 */
[----:B-----5:R-:W-:Y:S01]  /*b3f0*/  F2FP.PACK_AB R21, R115, R114 ;  /* 0x000000727315723e */ /* 0x020fe200000000ff */
[----:B------:R-:W2:Y:S01]  /*b400*/  LDSM.16.MT88.4 R28, [R156+0x7000] ;  /* 0x007000009c1c783b */ /* 0x000ea20000004200 */
[----:B------:R-:W-:Y:S01]  /*b410*/  MUFU.EX2 R92, R92 ;  /* 0x0000005c005c7308 */ /* 0x000fe20000000800 */
[----:B------:R-:W-:Y:S01]  /*b420*/  F2FP.PACK_AB R22, R130, R129 ;  /* 0x000000818216723e */ /* 0x000fe200000000ff */
[----:B------:R-:W-:Y:S01]  /*b430*/  FFMA.FTZ R95, R33, c[0x0][0x23c], -R120 ;  /* 0x00008f00215f7a23 */ /* 0x000fe20000010878 */
[----:B------:R-:W-:Y:S01]  /*b440*/  F2FP.PACK_AB R23, R105, R104 ;  /* 0x000000686917723e */ /* 0x000fe200000000ff */
[----:B------:R-:W-:Y:S02]  /*b450*/  FADD.FTZ R112, R112, R121 ;  /* 0x0000007970707221 */ /* 0x000fe40000010000 */
[----:B------:R-:W-:Y:S01]  /*b460*/  FADD.FTZ R114, R114, R7 ;  /* 0x0000000772727221 */ /* 0x000fe20000010000 */
[----:B------:R-:W-:Y:S01]  /*b470*/  LDSM.16.MT88.4 R32, [R158+0x7800] ;  /* 0x007800009e20783b */ /* 0x000fe20000004200 */
[----:B------:R-:W-:Y:S02]  /*b480*/  FADD.FTZ R112, R113, R112 ;  /* 0x0000007071707221 */ /* 0x000fe40000010000 */
[C---:B---3--:R-:W-:Y:S01]  /*b490*/  HMMA.16816.F32 R8, R20.reuse, R88, R8 ;  /* 0x000000581408723c */ /* 0x048fe20000001808 */
[----:B------:R-:W3:Y:S02]  /*b4a0*/  MUFU.EX2 R93, R93 ;  /* 0x0000005d005d7308 */ /* 0x000ee40000000800 */
[----:B------:R-:W-:Y:S02]  /*b4b0*/  FADD.FTZ R115, R115, R114 ;  /* 0x0000007273737221 */ /* 0x000fe40000010000 */
[----:B------:R-:W-:Y:S02]  /*b4c0*/  FADD.FTZ R129, R129, R112 ;  /* 0x0000007081817221 */ /* 0x000fe40000010000 */
[----:B------:R-:W-:Y:S01]  /*b4d0*/  FADD.FTZ R104, R104, R115 ;  /* 0x0000007368687221 */ /* 0x000fe20000010000 */
[C---:B------:R-:W-:Y:S01]  /*b4e0*/  HMMA.16816.F32 R68, R20.reuse, R90, R68 ;  /* 0x0000005a1444723c */ /* 0x040fe20000001844 */
[----:B------:R-:W-:Y:S02]  /*b4f0*/  LDSM.16.MT88.4 R88, [R157+0x7800] ;  /* 0x007800009d58783b */ /* 0x000fe40000004200 */
[----:B------:R-:W-:Y:S01]  /*b500*/  MUFU.EX2 R94, R94 ;  /* 0x0000005e005e7308 */ /* 0x000fe20000000800 */
[----:B------:R-:W-:Y:S02]  /*b510*/  FADD.FTZ R130, R130, R129 ;  /* 0x0000008182827221 */ /* 0x000fe40000010000 */
[----:B------:R-:W-:Y:S02]  /*b520*/  FADD.FTZ R105, R105, R104 ;  /* 0x0000006869697221 */ /* 0x000fe40000010000 */
[C---:B------:R-:W-:Y:S05]  /*b530*/  HMMA.16816.F32 R12, R20.reuse, R24, R12 ;  /* 0x00000018140c723c */ /* 0x040fea000000180c */
[----:B------:R-:W5:Y:S03]  /*b540*/  MUFU.EX2 R95, R95 ;  /* 0x0000005f005f7308 */ /* 0x000f660000000800 */
[C---:B------:R-:W-:Y:S01]  /*b550*/  HMMA.16816.F32 R72, R20.reuse, R26, R72 ;  /* 0x0000001a1448723c */ /* 0x040fe20000001848 */
[----:B------:R-:W3:Y:S06]  /*b560*/  LDSM.16.MT88.4 R24, [R160+0x7800] ;  /* 0x00780000a018783b */ /* 0x000eec0000004200 */
[----:B------:R-:W-:Y:S01]  /*b570*/  MUFU.EX2 R108, R108 ;  /* 0x0000006c006c7308 */ /* 0x000fe20000000800 */
[C---:B----4-:R-:W-:Y:S08]  /*b580*/  HMMA.16816.F32 R76, R20.reuse, R96, R76 ;  /* 0x00000060144c723c */ /* 0x050ff0000000184c */
[C---:B------:R-:W-:Y:S01]  /*b590*/  HMMA.16816.F32 R16, R20.reuse, R98, R16 ;  /* 0x000000621410723c */ /* 0x040fe20000001810 */
[----:B------:R-:W4:Y:S07]  /*b5a0*/  MUFU.EX2 R111, R111 ;  /* 0x0000006f006f7308 */ /* 0x000f2e0000000800 */
        /* <DEDUP_REMOVED lines=8> */
[----:B-----5:R-:W-:Y:S01]  /*b630*/  F2FP.PACK_AB R22, R95, R94 ;  /* 0x0000005e5f16723e */ /* 0x020fe200000000ff */
[----:B------:R-:W-:Y:S01]  /*b640*/  FADD.FTZ R92, R92, R105 ;  /* 0x000000695c5c7221 */ /* 0x000fe20000010000 */
[----:B----4-:R-:W-:Y:S01]  /*b650*/  F2FP.PACK_AB R23, R111, R108 ;  /* 0x0000006c6f17723e */ /* 0x010fe200000000ff */
[----:B------:R-:W1:Y:S01]  /*b660*/  MUFU.EX2 R132, R132 ;  /* 0x0000008400847308 */ /* 0x000e620000000800 */
[----:B------:R-:W-:Y:S02]  /*b670*/  FADD.FTZ R107, R106, R107 ;  /* 0x0000006b6a6b7221 */ /* 0x000fe40000010000 */
[----:B------:R-:W-:Y:S03]  /*b680*/  FADD.FTZ R93, R93, R92 ;  /* 0x0000005c5d5d7221 */ /* 0x000fe60000010000 */
[C---:B------:R-:W-:Y:S04]  /*b690*/  HMMA.16816.F32 R8, R20.reuse, R24, R8 ;  /* 0x000000181408723c */ /* 0x040fe80000001808 */
[----:B------:R-:W-:Y:S04]  /*b6a0*/  MUFU.EX2 R40, R40 ;  /* 0x0000002800287308 */ /* 0x000fe80000000800 */
[C---:B------:R-:W-:Y:S01]  /*b6b0*/  HMMA.16816.F32 R68, R20.reuse, R26, R68 ;  /* 0x0000001a1444723c */ /* 0x040fe20000001844 */
[----:B------:R-:W3:Y:S05]  /*b6c0*/  LDSM.16.MT88.4 R24, [R160+0x8000] ;  /* 0x00800000a018783b */ /* 0x000eea0000004200 */
[----:B------:R-:W4:Y:S02]  /*b6d0*/  MUFU.EX2 R41, R41 ;  /* 0x0000002900297308 */ /* 0x000f240000000800 */
[C---:B------:R-:W-:Y:S08]  /*b6e0*/  HMMA.16816.F32 R12, R20.reuse, R32, R12 ;  /* 0x00000020140c723c */ /* 0x040ff0000000180c */
[C---:B------:R-:W-:Y:S01]  /*b6f0*/  HMMA.16816.F32 R72, R20.reuse, R34, R72 ;  /* 0x000000221448723c */ /* 0x040fe20000001848 */
[----:B------:R-:W5:Y:S01]  /*b700*/  LDSM.16.MT88.4 R32, [R158+0x8000] ;  /* 0x008000009e20783b */ /* 0x000f620000004200 */
        /* <DEDUP_REMOVED lines=11> */
[----:B-1----:R-:W-:Y:S03]  /*b7c0*/  F2FP.PACK_AB R21, R132, R131 ;  /* 0x000000838415723e */ /* 0x002fe600000000ff */
[----:B----4-:R-:W-:Y:S01]  /*b7d0*/  F2FP.PACK_AB R22, R41, R40 ;  /* 0x000000282916723e */ /* 0x010fe200000000ff */
[----:B------:R-:W-:Y:S01]  /*b7e0*/  MUFU.EX2 R46, R46 ;  /* 0x0000002e002e7308 */ /* 0x000fe20000000800 */
[----:B------:R-:W-:Y:S07]  /*b7f0*/  F2FP.PACK_AB R23, R43, R42 ;  /* 0x0000002a2b17723e */ /* 0x000fee00000000ff */
[C---:B---3--:R-:W-:Y:S02]  /*b800*/  HMMA.16816.F32 R8, R20.reuse, R24, R8 ;  /* 0x000000181408723c */ /* 0x048fe40000001808 */
[----:B------:R-:W1:Y:S06]  /*b810*/  MUFU.EX2 R47, R47 ;  /* 0x0000002f002f7308 */ /* 0x000e6c0000000800 */
[C---:B------:R-:W-:Y:S01]  /*b820*/  HMMA.16816.F32 R68, R20.reuse, R26, R68 ;  /* 0x0000001a1444723c */ /* 0x040fe20000001844 */
[----:B------:R-:W3:Y:S03]  /*b830*/  LDSM.16.MT88.4 R24, [R160+0x8800] ;  /* 0x00880000a018783b */ /* 0x000ee60000004200 */
[----:B------:R-:W-:Y:S04]  /*b840*/  MUFU.EX2 R48, R48 ;  /* 0x0000003000307308 */ /* 0x000fe80000000800 */
[C---:B-----5:R-:W-:Y:S06]  /*b850*/  HMMA.16816.F32 R12, R20.reuse, R32, R12 ;  /* 0x00000020140c723c */ /* 0x060fec000000180c */
[----:B------:R-:W4:Y:S02]  /*b860*/  MUFU.EX2 R49, R49 ;  /* 0x0000003100317308 */ /* 0x000f240000000800 */
[C---:B------:R-:W-:Y:S01]  /*b870*/  HMMA.16816.F32 R72, R20.reuse, R34, R72 ;  /* 0x000000221448723c */ /* 0x040fe20000001848 */
[----:B------:R-:W-:Y:S07]  /*b880*/  LDSM.16.MT88.4 R32, [R157+0x8800] ;  /* 0x008800009d20783b */ /* 0x000fee0000004200 */
[C---:B--2---:R-:W-:Y:S01]  /*b890*/  HMMA.16816.F32 R76, R20.reuse, R28, R76 ;  /* 0x0000001c144c723c */ /* 0x044fe2000000184c */
[----:B------:R-:W-:Y:S07]  /*b8a0*/  MUFU.EX2 R50, R50 ;  /* 0x0000003200327308 */ /* 0x000fee0000000800 */
[C---:B------:R-:W-:Y:S01]  /*b8b0*/  HMMA.16816.F32 R16, R20.reuse, R30, R16 ;  /* 0x0000001e1410723c */ /* 0x040fe20000001810 */
[----:B------:R-:W2:Y:S02]  /*b8c0*/  LDSM.16.MT88.4 R28, [R158+0x8800] ;  /* 0x008800009e1c783b */ /* 0x000ea40000004200 */
[----:B------:R-:W5:Y:S05]  /*b8d0*/  MUFU.EX2 R51, R51 ;  /* 0x0000003300337308 */ /* 0x000f6a0000000800 */
[C---:B------:R-:W-:Y:S05]  /*b8e0*/  HMMA.16816.F32 R80, R20.reuse, R36, R80 ;  /* 0x000000241450723c */ /* 0x040fea0000001850 */
[----:B------:R-:W-:Y:S03]  /*b8f0*/  MUFU.EX2 R52, R52 ;  /* 0x0000003400347308 */ /* 0x000fe60000000800 */
[----:B------:R-:W-:Y:S01]  /*b900*/  HMMA.16816.F32 R84, R20, R38, R84 ;  /* 0x000000261454723c */ /* 0x000fe20000001854 */
[----:B------:R-:W2:Y:S06]  /*b910*/  LDSM.16.MT88.4 R36, [R156+0x8800] ;  /* 0x008800009c24783b */ /* 0x000eac0000004200 */
[----:B------:R-:W-:Y:S01]  /*b920*/  F2FP.PACK_AB R20, R45, R44 ;  /* 0x0000002c2d14723e */ /* 0x000fe200000000ff */
[----:B------:R-:W2:Y:S01]  /*b930*/  MUFU.EX2 R53, R53 ;  /* 0x0000003500357308 */ /* 0x000ea20000000800 */
[----:B-1----:R-:W-:Y:S03]  /*b940*/  F2FP.PACK_AB R21, R47, R46 ;  /* 0x0000002e2f15723e */ /* 0x002fe600000000ff */
[----:B----4-:R-:W-:Y:S02]  /*b950*/  F2FP.PACK_AB R22, R49, R48 ;  /* 0x000000303116723e */ /* 0x010fe400000000ff */
[----:B-----5:R-:W-:Y:S04]  /*b960*/  F2FP.PACK_AB R23, R51, R50 ;  /* 0x000000323317723e */ /* 0x020fe800000000ff */
[----:B------:R-:W-:Y:S03]  /*b970*/  MUFU.EX2 R54, R54 ;  /* 0x0000003600367308 */ /* 0x000fe60000000800 */
[C---:B---3--:R-:W-:Y:S07]  /*b980*/  HMMA.16816.F32 R8, R20.reuse, R24, R8 ;  /* 0x000000181408723c */ /* 0x048fee0000001808 */
[----:B------:R-:W1:Y:S01]  /*b990*/  MUFU.EX2 R55, R55 ;  /* 0x0000003700377308 */ /* 0x000e620000000800 */
[C---:B------:R-:W-:Y:S01]  /*b9a0*/  HMMA.16816.F32 R68, R20.reuse, R26, R68 ;  /* 0x0000001a1444723c */ /* 0x040fe20000001844 */
[----:B------:R-:W3:Y:S07]  /*b9b0*/  LDSM.16.MT88.4 R24, [R160+0x9000] ;  /* 0x00900000a018783b */ /* 0x000eee0000004200 */
        /* <DEDUP_REMOVED lines=9> */
[----:B------:R-:W2:Y:S01]  /*ba50*/  MUFU.EX2 R58, R58 ;  /* 0x0000003a003a7308 */ /* 0x000ea20000000800 */
[C---:B------:R-:W-:Y:S07]  /*ba60*/  HMMA.16816.F32 R80, R20.reuse, R36, R80 ;  /* 0x000000241450723c */ /* 0x040fee0000001850 */
[--C-:B------:R-:W-:Y:S01]  /*ba70*/  FFMA.FTZ R37, R64, c[0x0][0x23c], -R120.reuse ;  /* 0x00008f0040257a23 */ /* 0x100fe20000010878 */
[----:B------:R-:W-:Y:S01]  /*ba80*/  HMMA.16816.F32 R84, R20, R38, R84 ;  /* 0x000000261454723c */ /* 0x000fe20000001854 */
[----:B------:R-:W-:Y:S03]  /*ba90*/  MUFU.EX2 R59, R59 ;  /* 0x0000003b003b7308 */ /* 0x000fe60000000800 */
[----:B------:R-:W-:Y:S02]  /*baa0*/  FFMA.FTZ R120, R65, c[0x0][0x23c], -R120 ;  /* 0x00008f0041787a23 */ /* 0x000fe40000010878 */
[--C-:B------:R-:W-:Y:S01]  /*bab0*/  FFMA.FTZ R36, R63, c[0x0][0x23c], -R5.reuse ;  /* 0x00008f003f247a23 */ /* 0x100fe20000010805 */
[----:B------:R-:W-:Y:S01]  /*bac0*/  F2FP.PACK_AB R20, R53, R52 ;  /* 0x000000343514723e */ /* 0x000fe200000000ff */
[----:B------:R-:W-:Y:S01]  /*bad0*/  FFMA.FTZ R5, R67, c[0x0][0x23c], -R5 ;  /* 0x00008f0043057a23 */ /* 0x000fe20000010805 */
[----:B-1----:R-:W-:Y:S02]  /*bae0*/  F2FP.PACK_AB R21, R55, R54 ;  /* 0x000000363715723e */ /* 0x002fe400000000ff */
[----:B------:R-:W1:Y:S01]  /*baf0*/  MUFU.EX2 R60, R60 ;  /* 0x0000003c003c7308 */ /* 0x000e620000000800 */
[----:B----4-:R-:W-:Y:S02]  /*bb00*/  F2FP.PACK_AB R22, R56, R3 ;  /* 0x000000033816723e */ /* 0x010fe400000000ff */
[----:B--2---:R-:W-:Y:S07]  /*bb10*/  F2FP.PACK_AB R23, R58, R57 ;  /* 0x000000393a17723e */ /* 0x004fee00000000ff */
        /* <DEDUP_REMOVED lines=14> */
[C---:B--2---:R-:W-:Y:S03]  /*bc00*/  HMMA.16816.F32 R80, R20.reuse, R24, R80 ;  /* 0x000000181450723c */ /* 0x044fe60000001850 */
[----:B------:R-:W2:Y:S04]  /*bc10*/  MUFU.EX2 R5, R5 ;  /* 0x0000000500057308 */ /* 0x000ea80000000800 */
[----:B------:R-:W-:Y:S01]  /*bc20*/  FADD.FTZ R24, R94, R107 ;  /* 0x0000006b5e187221 */ /* 0x000fe20000010000 */
[----:B------:R-:W-:Y:S04]  /*bc30*/  HMMA.16816.F32 R84, R20, R26, R84 ;  /* 0x0000001a1454723c */ /* 0x000fe80000001854 */
[----:B------:R-:W-:Y:S03]  /*bc40*/  FADD.FTZ R24, R95, R24 ;  /* 0x000000185f187221 */ /* 0x000fe60000010000 */
[----:B------:R-:W-:Y:S01]  /*bc50*/  FADD.FTZ R26, R108, R93 ;  /* 0x0000005d6c1a7221 */ /* 0x000fe20000010000 */
[----:B-1----:R-:W-:Y:S01]  /*bc60*/  F2FP.PACK_AB R20, R60, R59 ;  /* 0x0000003b3c14723e */ /* 0x002fe200000000ff */
[----:B------:R-:W-:Y:S03]  /*bc70*/  FADD.FTZ R7, R109, R24 ;  /* 0x000000186d077221 */ /* 0x000fe60000010000 */
[----:B---3--:R-:W-:Y:S01]  /*bc80*/  F2FP.PACK_AB R21, R36, R61 ;  /* 0x0000003d2415723e */ /* 0x008fe200000000ff */
[----:B------:R-:W-:Y:S01]  /*bc90*/  FADD.FTZ R26, R111, R26 ;  /* 0x0000001a6f1a7221 */ /* 0x000fe20000010000 */
[----:B------:R-:W-:Y:S01]  /*bca0*/  F2FP.PACK_AB R22, R120, R37 ;  /* 0x000000257816723e */ /* 0x000fe200000000ff */
[----:B------:R-:W-:Y:S02]  /*bcb0*/  FADD.FTZ R7, R110, R7 ;  /* 0x000000076e077221 */ /* 0x000fe40000010000 */
[----:B------:R-:W-:Y:S01]  /*bcc0*/  FADD.FTZ R25, R131, R26 ;  /* 0x0000001a83197221 */ /* 0x000fe20000010000 */
[----:B--2---:R-:W-:Y:S01]  /*bcd0*/  F2FP.PACK_AB R23, R5, R6 ;  /* 0x000000060517723e */ /* 0x004fe200000000ff */
[----:B------:R-:W-:Y:S02]  /*bce0*/  FADD.FTZ R40, R40, R7 ;  /* 0x0000000728287221 */ /* 0x000fe40000010000 */
[----:B------:R-:W-:Y:S02]  /*bcf0*/  FADD.FTZ R25, R132, R25 ;  /* 0x0000001984197221 */ /* 0x000fe40000010000 */
[----:B------:R-:W-:Y:S02]  /*bd00*/  FADD.FTZ R41, R41, R40 ;  /* 0x0000002829297221 */ /* 0x000fe40000010000 */
[C---:B----4-:R-:W-:Y:S01]  /*bd10*/  HMMA.16816.F32 R96, R20.reuse, R28, R8 ;  /* 0x0000001c1460723c */ /* 0x050fe20000001808 */
[----:B------:R-:W1:Y:S02]  /*bd20*/  LDSM.16.MT88.4 R8, [R156+0x9800] ;  /* 0x009800009c08783b */ /* 0x000e640000004200 */
[----:B------:R-:W-:Y:S02]  /*bd30*/  FADD.FTZ R42, R42, R25 ;  /* 0x000000192a2a7221 */ /* 0x000fe40000010000 */
[----:B------:R-:W-:Y:S02]  /*bd40*/  FADD.FTZ R44, R44, R41 ;  /* 0x000000292c2c7221 */ /* 0x000fe40000010000 */
[----:B------:R-:W-:Y:S01]  /*bd50*/  FADD.FTZ R43, R43, R42 ;  /* 0x0000002a2b2b7221 */ /* 0x000fe20000010000 */
[C---:B------:R-:W-:Y:S04]  /*bd60*/  HMMA.16816.F32 R68, R20.reuse, R30, R68 ;  /* 0x0000001e1444723c */ /* 0x040fe80000001844 */
[----:B------:R-:W-:Y:S02]  /*bd70*/  FADD.FTZ R46, R46, R43 ;  /* 0x0000002b2e2e7221 */ /* 0x000fe40000010000 */
[----:B------:R-:W-:Y:S02]  /*bd80*/  FADD.FTZ R45, R45, R44 ;  /* 0x0000002c2d2d7221 */ /* 0x000fe40000010000 */
[C---:B-----5:R-:W-:Y:S04]  /*bd90*/  HMMA.16816.F32 R92, R20.reuse, R32, R12 ;  /* 0x00000020145c723c */ /* 0x060fe8000000180c */
        /* <DEDUP_REMOVED lines=15> */
[----:B------:R-:W-:Y:S01]  /*be90*/  FADD.FTZ R56, R56, R3 ;  /* 0x0000000338387221 */ /* 0x000fe20000010000 */
[----:B------:R-:W-:Y:S01]  /*bea0*/  MOV R3, R0 ;  /* 0x0000000000037202 */ /* 0x000fe20000000f00 */
        /* <DEDUP_REMOVED lines=9> */
[----:B------:R-:W-:Y:S01]  /*bf40*/  FADD.FTZ R184, R5, R6 ;  /* 0x0000000605b87221 */ /* 0x000fe20000010000 */
[----:B------:R-:W-:-:S05]  /*bf50*/  @P1 BRA `(.L_x_7011) ;  /* 0xffffd24000001947 */ /* 0x000fca000383ffff */
.L_x_7007:
[----:B------:R-:W1:Y:S01]  /*bf60*/  SHFL.BFLY PT, R6, R183, 0x2, 0x1f ;  /* 0x0c401f00b7067f89 */ /* 0x000e6200000e0000 */
[----:B------:R-:W-:Y:S01]  /*bf70*/  LEA.HI R13, R174, R174, RZ, 0x1 ;  /* 0x000000aeae0d7211 */ /* 0x000fe200078f08ff */
[----:B------:R-:W-:Y:S01]  /*bf80*/  BSSY B0, `(.L_x_7012) ;  /* 0x0000096000007945 */ /* 0x000fe20003800000 */
[----:B------:R-:W-:Y:S01]  /*bf90*/  MOV R8, 0x3f800000 ;  /* 0x3f80000000087802 */ /* 0x000fe20000000f00 */
[----:B------:R-:W2:Y:S01]  /*bfa0*/  SHFL.BFLY PT, R7, R184, 0x2, 0x1f ;  /* 0x0c401f00b8077f89 */ /* 0x000ea200000e0000 */
[----:B------:R-:W-:-:S02]  /*bfb0*/  SHF.L.U32 R15, R13, 0x2, RZ ;  /* 0x000000020d0f7819 */ /* 0x000fc400000006ff */
[----:B------:R-:W-:Y:S01]  /*bfc0*/  LOP3.LUT R13, R13, 0xffffffe, RZ, 0xc0, !PT ;  /* 0x0ffffffe0d0d7812 */ /* 0x000fe200078ec0ff */
[----:B------:R-:W3:Y:S01]  /*bfd0*/  S2R R3, SR_TID.X ;  /* 0x0000000000037919 */ /* 0x000ee20000002100 */
[----:B------:R-:W-:Y:S02]  /*bfe0*/  IADD3 R44, -R175, RZ, RZ ;  /* 0x000000ffaf2c7210 */ /* 0x000fe40007ffe1ff */
[----:B------:R-:W-:Y:S01]  /*bff0*/  IADD3 R13, R174, -R13, RZ ;  /* 0x8000000dae0d7210 */ /* 0x000fe20007ffe0ff */
[----:B------:R-:W-:Y:S01]  /*c000*/  BAR.SYNC.DEFER_BLOCKING 0x0 ;  /* 0x0000000000007b1d */ /* 0x000fe20000010000 */
[----:B-1----:R-:W-:Y:S02]  /*c010*/  FADD.FTZ R6, R6, R183 ;  /* 0x000000b706067221 */ /* 0x002fe40000010000 */
[----:B--2---:R-:W-:-:S03]  /*c020*/  FADD.FTZ R7, R7, R184 ;  /* 0x000000b807077221 */ /* 0x004fc60000010000 */
[----:B------:R-:W1:Y:S01]  /*c030*/  SHFL.BFLY PT, R5, R6, 0x1, 0x1f ;  /* 0x0c201f0006057f89 */ /* 0x000e6200000e0000 */
[----:B---3--:R-:W-:-:S03]  /*c040*/  SHF.R.S32.HI R10, RZ, 0x1f, R3 ;  /* 0x0000001fff0a7819 */ /* 0x008fc60000011403 */
[----:B------:R-:W2:Y:S01]  /*c050*/  SHFL.BFLY PT, R4, R7, 0x1, 0x1f ;  /* 0x0c201f0007047f89 */ /* 0x000ea200000e0000 */
[CC--:B------:R-:W-:Y:S02]  /*c060*/  LEA.HI R11, R10.reuse, R3.reuse, RZ, 0x2 ;  /* 0x000000030a0b7211 */ /* 0x0c0fe400078f10ff */
[----:B------:R-:W-:Y:S02]  /*c070*/  LEA.HI R10, R10, R3, RZ, 0x5 ;  /* 0x000000030a0a7211 */ /* 0x000fe400078f28ff */
[--C-:B------:R-:W-:Y:S02]  /*c080*/  SHF.R.S32.HI R9, RZ, 0x2, R11.reuse ;  /* 0x00000002ff097819 */ /* 0x100fe4000001140b */
[----:B------:R-:W-:-:S04]  /*c090*/  SHF.R.S32.HI R12, RZ, 0x1f, R11 ;  /* 0x0000001fff0c7819 */ /* 0x000fc8000001140b */
[----:B------:R-:W-:-:S04]  /*c0a0*/  LEA.HI R12, R12, R9, RZ, 0x3 ;  /* 0x000000090c0c7211 */ /* 0x000fc800078f18ff */
[----:B------:R-:W-:Y:S01]  /*c0b0*/  LOP3.LUT R12, R12, 0xfffffff8, RZ, 0xc0, !PT ;  /* 0xfffffff80c0c7812 */ /* 0x000fe200078ec0ff */
[----:B-1----:R-:W-:Y:S01]  /*c0c0*/  FADD.FTZ R5, R6, R5 ;  /* 0x0000000506057221 */ /* 0x002fe20000010000 */
[----:B------:R-:W-:Y:S02]  /*c0d0*/  SHF.L.U32 R6, R168, 0x6, RZ ;  /* 0x00000006a8067819 */ /* 0x000fe400000006ff */
[----:B------:R-:W-:Y:S01]  /*c0e0*/  IADD3 R9, R9, -R12, RZ ;  /* 0x8000000c09097210 */ /* 0x000fe20007ffe0ff */
[----:B--2---:R-:W-:Y:S01]  /*c0f0*/  FADD.FTZ R4, R7, R4 ;  /* 0x0000000407047221 */ /* 0x004fe20000010000 */
[----:B------:R-:W-:Y:S01]  /*c100*/  LOP3.LUT R6, R6, 0x1c0, RZ, 0xc0, !PT ;  /* 0x000001c006067812 */ /* 0x000fe200078ec0ff */
[----:B------:R-:W-:Y:S01]  /*c110*/  IMAD.MOV.U32 R7, RZ, RZ, 0x3f800000 ;  /* 0x3f800000ff077424 */ /* 0x000fe200078e00ff */
[----:B------:R-:W-:Y:S02]  /*c120*/  FSETP.NE.FTZ.AND P4, PT, R5, RZ, PT ;  /* 0x000000ff0500720b */ /* 0x000fe40003f95000 */
[----:B------:R-:W-:-:S02]  /*c130*/  LOP3.LUT R15, R6, 0x38, R15, 0xf8, !PT ;  /* 0x00000038060f7812 */ /* 0x000fc400078ef80f */
[----:B------:R-:W-:Y:S02]  /*c140*/  SHF.R.U32.HI R6, RZ, 0x3, R6 ;  /* 0x00000003ff067819 */ /* 0x000fe40000011606 */
[----:B------:R-:W-:Y:S02]  /*c150*/  FSETP.NE.FTZ.AND P3, PT, R4, RZ, PT ;  /* 0x000000ff0400720b */ /* 0x000fe40003f75000 */
[----:B------:R-:W-:Y:S02]  /*c160*/  LOP3.LUT R6, R15, R6, RZ, 0x3c, !PT ;  /* 0x000000060f067212 */ /* 0x000fe400078e3cff */
[----:B------:R-:W-:Y:S02]  /*c170*/  LOP3.LUT R12, R11, 0x1ffffffc, RZ, 0xc0, !PT ;  /* 0x1ffffffc0b0c7812 */ /* 0x000fe400078ec0ff */
[----:B------:R-:W-:Y:S01]  /*c180*/  SHF.R.S32.HI R11, RZ, 0x5, R10 ;  /* 0x00000005ff0b7819 */ /* 0x000fe2000001140a */
[----:B------:R-:W-:Y:S01]  /*c190*/  IMAD R6, R13, 0x4, R6 ;  /* 0x000000040d067824 */ /* 0x000fe200078e0206 */
[----:B------:R-:W1:Y:S01]  /*c1a0*/  @P4 MUFU.RCP R8, R5 ;  /* 0x0000000500084308 */ /* 0x000e620000001000 */
[----:B------:R-:W-:Y:S01]  /*c1b0*/  IMAD.SHL.U32 R13, R9, 0x40, RZ ;  /* 0x00000040090d7824 */ /* 0x000fe200078e00ff */
[----:B------:R-:W-:-:S02]  /*c1c0*/  IADD3 R12, -R12, R3, RZ ;  /* 0x000000030c0c7210 */ /* 0x000fc40007ffe1ff */
[----:B------:R-:W-:Y:S02]  /*c1d0*/  R2P PR, R9, 0x6 ;  /* 0x0000000609007804 */ /* 0x000fe40000000000 */
[----:B------:R-:W-:Y:S02]  /*c1e0*/  LOP3.LUT R13, R13, 0x1c0, RZ, 0xc0, !PT ;  /* 0x000001c00d0d7812 */ /* 0x000fe400078ec0ff */
[----:B------:R-:W2:Y:S01]  /*c1f0*/  @P3 MUFU.RCP R7, R4 ;  /* 0x0000000400073308 */ /* 0x000ea20000001000 */
[----:B------:R-:W-:Y:S02]  /*c200*/  LEA R12, R11, R12, 0x9 ;  /* 0x0000000c0b0c7211 */ /* 0x000fe400078e48ff */
[----:B------:R-:W-:Y:S02]  /*c210*/  LEA.HI R13, R13, R13, RZ, 0x1d ;  /* 0x0000000d0d0d7211 */ /* 0x000fe400078fe8ff */
[----:B------:R-:W-:Y:S01]  /*c220*/  LOP3.LUT R14, R9, 0x1, RZ, 0xc0, !PT ;  /* 0x00000001090e7812 */ /* 0x000fe200078ec0ff */
[----:B------:R-:W-:Y:S01]  /*c230*/  IMAD.MOV.U32 R9, RZ, RZ, -0x20 ;  /* 0xffffffe0ff097424 */ /* 0x000fe200078e00ff */
[----:B------:R-:W-:Y:S01]  /*c240*/  LEA R12, R12, R13, 0x1 ;  /* 0x0000000d0c0c7211 */ /* 0x000fe200078e08ff */
[----:B-1----:R-:W-:Y:S01]  /*c250*/  FMUL.FTZ R96, R8, R96 ;  /* 0x0000006008607220 */ /* 0x002fe20000410000 */
[----:B------:R-:W-:Y:S01]  /*c260*/  ISETP.NE.U32.AND P0, PT, R14, 0x1, PT ;  /* 0x000000010e00780c */ /* 0x000fe20003f05070 */
[----:B------:R-:W-:Y:S01]  /*c270*/  FMUL.FTZ R97, R8, R97 ;  /* 0x0000006108617220 */ /* 0x000fe20000410000 */
[----:B------:R-:W-:Y:S01]  /*c280*/  SHF.L.U32 R14, R12, 0x2, RZ ;  /* 0x000000020c0e7819 */ /* 0x000fe200000006ff */
[C---:B------:R-:W-:Y:S01]  /*c290*/  FMUL.FTZ R68, R8.reuse, R68 ;  /* 0x0000004408447220 */ /* 0x040fe20000410000 */
[----:B------:R-:W-:Y:S01]  /*c2a0*/  SEL R9, R9, 0x20, !P0 ;  /* 0x0000002009097807 */ /* 0x000fe20004000000 */
[----:B------:R-:W-:Y:S01]  /*c2b0*/  FMUL.FTZ R69, R8, R69 ;  /* 0x0000004508457220 */ /* 0x000fe20000410000 */
[C---:B------:R-:W-:Y:S01]  /*c2c0*/  IADD3 R16, R14.reuse, 0x80, RZ ;  /* 0x000000800e107810 */ /* 0x040fe20007ffe0ff */
[C---:B--2---:R-:W-:Y:S01]  /*c2d0*/  FMUL.FTZ R99, R7.reuse, R99 ;  /* 0x0000006307637220 */ /* 0x044fe20000410000 */
[----:B------:R-:W-:Y:S01]  /*c2e0*/  @P2 IADD3 R16, R14, -0x80, RZ ;  /* 0xffffff800e102810 */ /* 0x000fe20007ffe0ff */
[----:B------:R-:W-:Y:S01]  /*c2f0*/  FMUL.FTZ R98, R7, R98 ;  /* 0x0000006207627220 */ /* 0x000fe20000410000 */
[----:B------:R-:W-:Y:S01]  /*c300*/  STS.64 [R12.X4], R96 ;  /* 0x000000600c007388 */ /* 0x000fe20000004a00 */
[----:B------:R-:W-:Y:S01]  /*c310*/  FMUL.FTZ R92, R8, R92 ;  /* 0x0000005c085c7220 */ /* 0x000fe20000410000 */
[----:B------:R-:W-:Y:S01]  /*c320*/  LOP3.LUT R10, R10, 0xffffffe0, RZ, 0xc0, !PT ;  /* 0xffffffe00a0a7812 */ /* 0x000fe200078ec0ff */
[C---:B------:R-:W-:Y:S01]  /*c330*/  FMUL.FTZ R93, R8.reuse, R93 ;  /* 0x0000005d085d7220 */ /* 0x040fe20000410000 */
[----:B------:R1:W-:Y:S01]  /*c340*/  STS.64 [R12.X4+0x800], R98 ;  /* 0x000800620c007388 */ /* 0x0003e20000004a00 */
[C---:B------:R-:W-:Y:S01]  /*c350*/  FMUL.FTZ R72, R8.reuse, R72 ;  /* 0x0000004808487220 */ /* 0x040fe20000410000 */
[----:B------:R-:W2:Y:S01]  /*c360*/  @P4 MUFU.LG2 R5, R5 ;  /* 0x0000000500054308 */ /* 0x000ea20000000c00 */
[----:B------:R-:W-:Y:S01]  /*c370*/  FMUL.FTZ R73, R8, R73 ;  /* 0x0000004908497220 */ /* 0x000fe20000410000 */
[----:B------:R-:W-:Y:S01]  /*c380*/  IADD3 R10, -R10, R3, RZ ;  /* 0x000000030a0a7210 */ /* 0x000fe20007ffe1ff */
[C---:B------:R-:W-:Y:S01]  /*c390*/  FMUL.FTZ R76, R8.reuse, R76 ;  /* 0x0000004c084c7220 */ /* 0x040fe20000410000 */
[----:B------:R-:W-:Y:S01]  /*c3a0*/  MOV R3, 0xff800000 ;  /* 0xff80000000037802 */ /* 0x000fe20000000f00 */
[----:B------:R-:W-:Y:S01]  /*c3b0*/  FMUL.FTZ R77, R8, R77 ;  /* 0x0000004d084d7220 */ /* 0x000fe20000410000 */
[----:B------:R-:W-:Y:S01]  /*c3c0*/  LOP3.LUT P0, RZ, R10, 0x3, RZ, 0xc0, !PT ;  /* 0x000000030aff7812 */ /* 0x000fe2000780c0ff */
[C---:B------:R-:W-:Y:S01]  /*c3d0*/  FMUL.FTZ R88, R8.reuse, R88 ;  /* 0x0000005808587220 */ /* 0x040fe20000410000 */
[----:B------:R-:W3:Y:S01]  /*c3e0*/  @P3 MUFU.LG2 R4, R4 ;  /* 0x0000000400043308 */ /* 0x000ee20000000c00 */
[----:B------:R-:W-:-:S02]  /*c3f0*/  FMUL.FTZ R89, R8, R89 ;  /* 0x0000005908597220 */ /* 0x000fc40000410000 */
[C---:B------:R-:W-:Y:S02]  /*c400*/  FMUL.FTZ R80, R8.reuse, R80 ;  /* 0x0000005008507220 */ /* 0x040fe40000410000 */
[C---:B------:R-:W-:Y:S02]  /*c410*/  FMUL.FTZ R81, R8.reuse, R81 ;  /* 0x0000005108517220 */ /* 0x040fe40000410000 */
[C---:B------:R-:W-:Y:S02]  /*c420*/  FMUL.FTZ R84, R8.reuse, R84 ;  /* 0x0000005408547220 */ /* 0x040fe40000410000 */
[----:B------:R-:W-:Y:S01]  /*c430*/  FMUL.FTZ R85, R8, R85 ;  /* 0x0000005508557220 */ /* 0x000fe20000410000 */
[----:B------:R-:W-:Y:S01]  /*c440*/  MOV R8, 0x40 ;  /* 0x0000004000087802 */ /* 0x000fe20000000f00 */
[C---:B------:R-:W-:Y:S02]  /*c450*/  FMUL.FTZ R71, R7.reuse, R71 ;  /* 0x0000004707477220 */ /* 0x040fe40000410000 */
[----:B------:R-:W-:-:S02]  /*c460*/  FMUL.FTZ R70, R7, R70 ;  /* 0x0000004607467220 */ /* 0x000fc40000410000 */
[C---:B------:R-:W-:Y:S02]  /*c470*/  FMUL.FTZ R95, R7.reuse, R95 ;  /* 0x0000005f075f7220 */ /* 0x040fe40000410000 */
[----:B------:R-:W-:Y:S01]  /*c480*/  FMUL.FTZ R94, R7, R94 ;  /* 0x0000005e075e7220 */ /* 0x000fe20000410000 */
[----:B-1----:R-:W-:Y:S01]  /*c490*/  IADD3 R12, R9, R16, RZ ;  /* 0x00000010090c7210 */ /* 0x002fe20007ffe0ff */
        /* <DEDUP_REMOVED lines=10> */
[----:B------:R-:W-:Y:S01]  /*c540*/  SEL R7, R8, 0xffffffc0, !P1 ;  /* 0xffffffc008077807 */ /* 0x000fe20004800000 */
[----:B--2---:R-:W-:Y:S01]  /*c550*/  @P4 FMUL.FTZ R5, R5, 0.69314718246459960938 ;  /* 0x3f31721805054820 */ /* 0x004fe20000410000 */
[----:B------:R-:W-:-:S02]  /*c560*/  IADD3 R8, R14, R9, RZ ;  /* 0x000000090e087210 */ /* 0x000fc40007ffe0ff */
[----:B------:R-:W1:Y:S01]  /*c570*/  S2R R9, SR_CTAID.Z ;  /* 0x0000000000097919 */ /* 0x000e620000002700 */
[----:B------:R-:W-:Y:S01]  /*c580*/  IMAD.IADD R13, R14, 0x1, R7 ;  /* 0x000000010e0d7824 */ /* 0x000fe200078e0207 */
[----:B------:R-:W-:Y:S01]  /*c590*/  IADD3 R15, R8, R7, RZ ;  /* 0x00000007080f7210 */ /* 0x000fe20007ffe0ff */
[C---:B------:R-:W-:Y:S01]  /*c5a0*/  IMAD.IADD R40, R7.reuse, 0x1, R12 ;  /* 0x0000000107287824 */ /* 0x040fe200078e020c */
[----:B------:R-:W-:Y:S01]  /*c5b0*/  STS.64 [R8], R68 ;  /* 0x0000004408007388 */ /* 0x000fe20000000a00 */
[----:B------:R-:W-:Y:S01]  /*c5c0*/  IADD3 R14, R7, R16, RZ ;  /* 0x00000010070e7210 */ /* 0x000fe20007ffe0ff */
[----:B------:R-:W-:Y:S02]  /*c5d0*/  @P4 FFMA.FTZ R3, R2, c[0x0][0x238], R5 ;  /* 0x00008e0002034a23 */ /* 0x000fe40000010005 */
[----:B------:R2:W-:Y:S04]  /*c5e0*/  STS.64 [R8+0x800], R70 ;  /* 0x0008004608007388 */ /* 0x0005e80000000a00 */
[----:B------:R-:W-:Y:S04]  /*c5f0*/  STS.64 [R13], R92 ;  /* 0x0000005c0d007388 */ /* 0x000fe80000000a00 */
[----:B------:R-:W-:Y:S04]  /*c600*/  STS.64 [R13+0x800], R94 ;  /* 0x0008005e0d007388 */ /* 0x000fe80000000a00 */
[----:B------:R-:W-:Y:S04]  /*c610*/  STS.64 [R15], R72 ;  /* 0x000000480f007388 */ /* 0x000fe80000000a00 */
[----:B------:R-:W-:Y:S01]  /*c620*/  STS.64 [R15+0x800], R74 ;  /* 0x0008004a0f007388 */ /* 0x000fe20000000a00 */
[----:B-1----:R-:W-:Y:S01]  /*c630*/  IMAD R9, R44, c[0x0][0x1c0], R9 ;  /* 0x000070002c097a24 */ /* 0x002fe200078e0209 */
[----:B------:R-:W-:-:S02]  /*c640*/  SHF.R.S32.HI R44, RZ, 0x1f, R11 ;  /* 0x0000001fff2c7819 */ /* 0x000fc4000001140b */
[----:B------:R-:W-:Y:S02]  /*c650*/  STS.64 [R16], R76 ;  /* 0x0000004c10007388 */ /* 0x000fe40000000a00 */
[----:B------:R-:W-:Y:S02]  /*c660*/  LEA.HI R44, R44, R11, RZ, 0x2 ;  /* 0x0000000b2c2c7211 */ /* 0x000fe400078f10ff */
[----:B------:R-:W-:Y:S02]  /*c670*/  STS.64 [R16+0x800], R78 ;  /* 0x0008004e10007388 */ /* 0x000fe40000000a00 */
[----:B------:R-:W-:Y:S02]  /*c680*/  LOP3.LUT R44, R44, 0xffffffc, RZ, 0xc0, !PT ;  /* 0x0ffffffc2c2c7812 */ /* 0x000fe400078ec0ff */
[----:B--2---:R-:W1:Y:S02]  /*c690*/  S2R R8, SR_CTAID.Y ;  /* 0x0000000000087919 */ /* 0x004e640000002600 */
[----:B------:R-:W-:-:S02]  /*c6a0*/  IADD3 R11, R11, -R44, RZ ;  /* 0x8000002c0b0b7210 */ /* 0x000fc40007ffe0ff */
[----:B------:R-:W-:Y:S02]  /*c6b0*/  STS.64 [R12], R88 ;  /* 0x000000580c007388 */ /* 0x000fe40000000a00 */
[----:B------:R-:W-:Y:S02]  /*c6c0*/  LEA R180, R11, R180, 0x4 ;  /* 0x000000b40bb47211 */ /* 0x000fe400078e20ff */
[----:B------:R-:W-:Y:S04]  /*c6d0*/  STS.64 [R12+0x800], R90 ;  /* 0x0008005a0c007388 */ /* 0x000fe80000000a00 */
[----:B------:R-:W-:Y:S04]  /*c6e0*/  STS.64 [R14], R80 ;  /* 0x000000500e007388 */ /* 0x000fe80000000a00 */
[----:B------:R-:W-:Y:S04]  /*c6f0*/  STS.64 [R14+0x800], R82 ;  /* 0x000800520e007388 */ /* 0x000fe80000000a00 */
[----:B------:R-:W2:Y:S04]  /*c700*/  S2R R7, SR_CTAID.X ;  /* 0x0000000000077919 */ /* 0x000ea80000002500 */
[----:B------:R-:W-:Y:S01]  /*c710*/  STS.64 [R40], R84 ;  /* 0x0000005428007388 */ /* 0x000fe20000000a00 */
[----:B-1----:R-:W-:-:S03]  /*c720*/  IMAD R8, R8, c[0x0][0x210], R175 ;  /* 0x0000840008087a24 */ /* 0x002fc600078e02af */
[----:B------:R-:W-:Y:S01]  /*c730*/  STS.64 [R40+0x800], R86 ;  /* 0x0008005628007388 */ /* 0x000fe20000000a00 */
[----:B------:R-:W-:Y:S02]  /*c740*/  IMAD R8, R8, c[0x0][0x1c0], R9 ;  /* 0x0000700008087a24 */ /* 0x000fe400078e0209 */
[----:B---3--:R-:W-:Y:S01]  /*c750*/  @P3 FMUL.FTZ R9, R4, 0.69314718246459960938 ;  /* 0x3f31721804093820 */ /* 0x008fe20000410000 */
[----:B------:R-:W-:Y:S01]  /*c760*/  BAR.SYNC.DEFER_BLOCKING 0x0 ;  /* 0x0000000000007b1d */ /* 0x000fe20000010000 */
[----:B--2---:R-:W-:-:S04]  /*c770*/  IMAD.SHL.U32 R7, R7, 0x40, RZ ;  /* 0x0000004007077824 */ /* 0x004fc800078e00ff */
[----:B------:R-:W-:Y:S01]  /*c780*/  IMAD R7, R8, c[0x0][0x214], R7 ;  /* 0x0000850008077a24 */ /* 0x000fe200078e0207 */
        /* <DEDUP_REMOVED lines=11> */
[----:B--234-:R-:W-:Y:S02]  /*c840*/  IADD3 R4, R180, 0x8, RZ ;  /* 0x00000008b4047810 */ /* 0x01cfe40007ffe0ff */
[----:B------:R-:W-:-:S02]  /*c850*/  SHF.R.S32.HI R2, RZ, 0x1f, R180 ;  /* 0x0000001fff027819 */ /* 0x000fc400000114b4 */
        /* <DEDUP_REMOVED lines=8> */
.L_x_7013:
[----:B--234-:R-:W-:Y:S05]  /*c8e0*/  BSYNC B0 ;  /* 0x0000000000007941 */ /* 0x01cfea0003800000 */
.L_x_7012:
        /* <DEDUP_REMOVED lines=25> */
[----:B-1----:R2:W-:Y:S04]  /*ca80*/  @!P0 STG.E.64 [R8.64], R36 ;  /* 0x0000002408008986 */ /* 0x0025e8000c101b0c */
        /* <DEDUP_REMOVED lines=8> */
.L_x_7014:
        /* <DEDUP_REMOVED lines=15> */
.L_x_7816:


//--------------------- .text._ZN5flash24flash_fwd_splitkv_kernelI23Flash_fwd_kernel_traitsILi64ELi64ELi128ELi4ELb0ELb0EN7cutlass6half_tE19Flash_kernel_traitsILi64ELi64ELi128ELi4ES3_EELb1ELb0ELb0ELb0ELb1ELb1ELb1ELb0EEEvNS_16Flash_fwd_paramsE --------------------------
	.section	.text._ZN5flash24flash_fwd_splitkv_kernelI23Flash_fwd_kernel_traitsILi64ELi64ELi128ELi4ELb0ELb0EN7cutlass6half_tE19Flash_kernel_traitsILi64ELi64ELi128ELi4ES3_EELb1ELb0ELb0ELb0ELb1ELb1ELb1ELb0EEEvNS_16Flash_fwd_paramsE,"ax",@progbits
	.sectioninfo	@"SHI_REGISTERS=255"
	.align	128
        .global         _ZN5flash24flash_fwd_splitkv_kernelI23Flash_fwd_kernel_traitsILi64ELi64ELi128ELi4ELb0ELb0EN7cutlass6half_tE19Flash_kernel_traitsILi64ELi64ELi128ELi4ES3_EELb1ELb0ELb0ELb0ELb1ELb1ELb1ELb0EEEvNS_16Flash_fwd_paramsE
        .type           _ZN5flash24flash_fwd_splitkv_kernelI23Flash_fwd_kernel_traitsILi64ELi64ELi128ELi4ELb0ELb0EN7cutlass6half_tE19Flash_kernel_traitsILi64ELi64ELi128ELi4ES3_EELb1ELb0ELb0ELb0ELb1ELb1ELb1ELb0EEEvNS_16Flash_fwd_paramsE,@function
        .size           _ZN5flash24flash_fwd_splitkv_kernelI23Flash_fwd_kernel_traitsILi64ELi64ELi128ELi4ELb0ELb0EN7cutlass6half_tE19Flash_kernel_traitsILi64ELi64ELi128ELi4ES3_EELb1ELb0ELb0ELb0ELb1ELb1ELb1ELb0EEEvNS_16Flash_fwd_paramsE,(.L_x_7817 - _ZN5flash24flash_fwd_splitkv_kernelI23Flash_fwd_kernel_traitsILi64ELi64ELi128ELi4ELb0ELb0EN7cutlass6half_tE19Flash_kernel_traitsILi64ELi64ELi128ELi4ES3_EELb1ELb0ELb0ELb0ELb1ELb1ELb1ELb0EEEvNS_16Flash_fwd_paramsE)
        .other          _ZN5flash24flash_fwd_splitkv_kernelI23Flash_fwd_kernel_traitsILi64ELi64ELi128ELi4ELb0ELb0EN7cutlass6half_tE19Flash_kernel_traitsILi64ELi64ELi128ELi4ES3_EELb1ELb0ELb0ELb0ELb1ELb1ELb1ELb0EEEvNS_16Flash_fwd_paramsE,@"STO_CUDA_ENTRY STV_DEFAULT"
_ZN5flash24flash_fwd_splitkv_kernelI23Flash_fwd_kernel_traitsILi64ELi64ELi128ELi4ELb0ELb0EN7cutlass6half_tE19Flash_kernel_traitsILi64ELi64ELi128ELi4ES3_EELb1ELb0ELb0ELb0ELb1ELb1ELb1ELb0EEEvNS_16Flash_fwd_paramsE:
.text._ZN5flash24flash_fwd_splitkv_kernelI23Flash_fwd_kernel_traitsILi64ELi64ELi128ELi4ELb0ELb0EN7cutlass6half_tE19Flash_kernel_traitsILi64ELi64ELi128ELi4ES3_EELb1ELb0ELb0ELb0ELb1ELb1ELb1ELb0EEEvNS_16Flash_fwd_paramsE:
[----:B------:R-:W-:Y:S02]  /*0000*/  MOV R1, c[0x0][0x28] ;  /* 0x00000a0000017a02 */ /* 0x000fe40000000f00 */
[----:B------:R-:W1:Y:S01]  /*0010*/  I2F.U32.RP R2, c[0x0][0x1c0] ;  /* 0x0000700000027b06 */ /* 0x000e620000209000 */
[----:B------:R-:W2:Y:S01]  /*0020*/  S2R R3, SR_CTAID.Z ;  /* 0x0000000000037919 */ /* 0x000ea20000002700 */
[----:B------:R-:W-:Y:S01]  /*0030*/  IMAD.MOV.U32 R4, RZ, RZ, RZ ;  /* 0x000000ffff047224 */ /* 0x000fe200078e00ff */
[----:B------:R-:W-:Y:S01]  /*0040*/  ISETP.NE.U32.AND P1, PT, RZ, c[0x0][0x1c0], PT ;  /* 0x00007000ff007a0c */ /* 0x000fe20003f25070 */
[----:B------:R-:W-:Y:S01]  /*0050*/  IMAD.MOV.U32 R9, RZ, RZ, -0x1 ;  /* 0xffffffffff097424 */ /* 0x000fe200078e00ff */
[----:B------:R-:W-:-:S03]  /*0060*/  ULDC.64 UR12, c[0x0][0x118] ;  /* 0x00004600000c7ab9 */ /* 0x000fc60000000a00 */
[----:B-1----:R-:W1:Y:S02]  /*0070*/  MUFU.RCP R5, R2 ;  /* 0x0000000200057308 */ /* 0x002e640000001000 */
[----:B-1----:R-:W-:Y:S01]  /*0080*/  IADD3 R5, R5, 0xffffffe, RZ ;  /* 0x0ffffffe05057810 */ /* 0x002fe20007ffe0ff */
[----:B------:R-:W1:Y:S05]  /*0090*/  LDC.U8 R2, c[0x0][0x312] ;  /* 0x0000c480ff027b82 */ /* 0x000e6a0000000000 */
[----:B------:R-:W3:Y:S02]  /*00a0*/  F2I.FTZ.U32.TRUNC.NTZ R5, R5 ;  /* 0x0000000500057305 */ /* 0x000ee4000021f000 */
[----:B---3--:R-:W-:Y:S01]  /*00b0*/  IMAD.MOV R0, RZ, RZ, -R5 ;  /* 0x000000ffff007224 */ /* 0x008fe200078e0a05 */
[----:B-1----:R-:W-:-:S03]  /*00c0*/  ISETP.NE.AND P3, PT, R2, RZ, PT ;  /* 0x000000ff0200720c */ /* 0x002fc60003f65270 */
        /* <DEDUP_REMOVED lines=40> */
.L_x_7015:
[----:B-1-34-:R-:W-:Y:S02]  /*0350*/  MOV R4, c[0x0][0x218] ;  /* 0x0000860000047a02 */ /* 0x01afe40000000f00 */
.L_x_7016:
        /* <DEDUP_REMOVED lines=9> */
[----:B-12--5:R-:W-:-:S03]  /*03f0*/  @P2 IMAD.IADD R6, R5, 0x1, -R8 ;  /* 0x0000000105062824 */ /* 0x026fc600078e0a08 */
        /* <DEDUP_REMOVED lines=15> */
[----:B------:R-:W-:Y:S02]  /*04f0*/  ISETP.GE.AND P0, PT, R7, RZ, PT ;  /* 0x000000ff0700720c */ /* 0x000fe40003f06270 */
[----:B------:R-:W-:Y:S01]  /*0500*/  IADD3 R7, R6, 0x7f, RZ ;  /* 0x0000007f06077810 */ /* 0x000fe20007ffe0ff */
        /* <DEDUP_REMOVED lines=12> */
[----:B------:R-:W-:Y:S01]  /*05d0*/  IADD3 R5, -R27, 0xbf, R78 ;  /* 0x000000bf1b057810 */ /* 0x000fe20007ffe14e */
[----:B------:R-:W1:Y:S03]  /*05e0*/  S2R R4, SR_TID.X ;  /* 0x0000000000047919 */ /* 0x000e660000002100 */
[----:B------:R-:W-:-:S04]  /*05f0*/  IADD3 R5, R5, c[0x0][0x2e8], R6 ;  /* 0x0000ba0005057a10 */ /* 0x000fc80007ffe006 */
[----:B------:R-:W-:-:S03]  /*0600*/  SHF.R.S32.HI R24, RZ, 0x1f, R5 ;  /* 0x0000001fff187819 */ /* 0x000fc60000011405 */
[----:B------:R-:W-:Y:S02]  /*0610*/  @P2 IADD3 R10, R10, 0x1, RZ ;  /* 0x000000010a0a2810 */ /* 0x000fe40007ffe0ff */
[----:B------:R-:W-:-:S03]  /*0620*/  LEA.HI R24, R24, R5, RZ, 0x7 ;  /* 0x0000000518187211 */ /* 0x000fc600078f38ff */
[----:B------:R-:W-:Y:S01]  /*0630*/  IMAD.MOV.U32 R3, RZ, RZ, R10 ;  /* 0x000000ffff037224 */ /* 0x000fe200078e000a */
[----:B------:R-:W-:Y:S02]  /*0640*/  SHF.R.S32.HI R10, RZ, 0x1f, R7 ;  /* 0x0000001fff0a7819 */ /* 0x000fe40000011407 */
[----:B------:R-:W-:Y:S01]  /*0650*/  SHF.R.S32.HI R24, RZ, 0x7, R24 ;  /* 0x00000007ff187819 */ /* 0x000fe20000011418 */
[----:B------:R-:W-:Y:S01]  /*0660*/  @!P0 IMAD.MOV R3, RZ, RZ, -R3 ;  /* 0x000000ffff038224 */ /* 0x000fe200078e0a03 */
[----:B------:R-:W-:Y:S02]  /*0670*/  @!P1 LOP3.LUT R3, RZ, c[0x0][0x10], RZ, 0x33, !PT ;  /* 0x00000400ff039a12 */ /* 0x000fe400078e33ff */
[----:B------:R-:W-:-:S03]  /*0680*/  LEA.HI R10, R10, R7, RZ, 0x7 ;  /* 0x000000070a0a7211 */ /* 0x000fc600078f38ff */
[----:B------:R-:W-:Y:S01]  /*0690*/  IMAD R175, R3, R2, RZ ;  /* 0x0000000203af7224 */ /* 0x000fe200078e02ff */
[----:B------:R-:W-:-:S03]  /*06a0*/  SHF.R.S32.HI R10, RZ, 0x7, R10 ;  /* 0x00000007ff0a7819 */ /* 0x000fc6000001140a */
        /* <DEDUP_REMOVED lines=77> */
.L_x_7017:
        /* <DEDUP_REMOVED lines=30> */
[----:B-----5:R-:W-:Y:S01]  /*0d60*/  IMAD.HI.U32 R3, R11, R2, R10 ;  /* 0x000000020b037227 */ /* 0x020fe200078e000a */
        /* <DEDUP_REMOVED lines=47> */
[----:B------:R-:W-:Y:S02]  /*1060*/  IMAD.MOV.U32 R36, RZ, RZ, R10 ;  /* 0x000000ffff247224 */ /* 0x000fe400078e000a */
        /* <DEDUP_REMOVED lines=14> */
.L_x_7018:
        /* <DEDUP_REMOVED lines=16> */
.L_x_7020:
[----:B------:R-:W-:-:S04]  /*1250*/  IABS R5, c[0x0][0x1c8] ;  /* 0x0000720000057a13 */ /* 0x000fc80000000000 */
[----:B------:R-:W1:Y:S08]  /*1260*/  I2F.RP R7, R5 ;  /* 0x0000000500077306 */ /* 0x000e700000209400 */
[----:B-1----:R-:W1:Y:S02]  /*1270*/  MUFU.RCP R12, R7 ;  /* 0x00000007000c7308 */ /* 0x002e640000001000 */
[----:B-1----:R-:W-:-:S02]  /*1280*/  IADD3 R12, R12, 0xffffffe, RZ ;  /* 0x0ffffffe0c0c7810 */ /* 0x002fc40007ffe0ff */
[----:B------:R-:W-:-:S04]  /*1290*/  LEA R7, R24, 0xffffff80, 0x7 ;  /* 0xffffff8018077811 */ /* 0x000fc800078e38ff */
[----:B------:R-:W1:Y:S01]  /*12a0*/  F2I.FTZ.U32.TRUNC.NTZ R13, R12 ;  /* 0x0000000c000d7305 */ /* 0x000e62000021f000 */
[----:B------:R-:W-:-:S04]  /*12b0*/  IMAD.WIDE.U32 R10, R7, c[0x0][0x198], R10 ;  /* 0x00006600070a7a25 */ /* 0x000fc800078e000a */
        /* <DEDUP_REMOVED lines=9> */
[----:B------:R-:W-:-:S03]  /*1350*/  @P4 IMAD.IADD R2, R8, 0x1, R15 ;  /* 0x0000000108024824 */ /* 0x000fc600078e020f */
[----:B------:R-:W-:Y:S01]  /*1360*/  ISETP.GT.U32.AND P1, PT, R5, R0, PT ;  /* 0x000000000500720c */ /* 0x000fe20003f24070 */
[----:B------:R-:W-:-:S04]  /*1370*/  @P4 IMAD.WIDE.U32 R32, R2, c[0x0][0x1a0], RZ ;  /* 0x0000680002204a25 */ /* 0x000fc800078e00ff */
[----:B------:R-:W-:-:S08]  /*1380*/  @P4 IMAD R2, R2, c[0x0][0x1a4], R33 ;  /* 0x0000690002024a24 */ /* 0x000fd000078e0221 */
        /* <DEDUP_REMOVED lines=29> */
.L_x_7019:
[----:B------:R-:W-:Y:S01]  /*1560*/  ISETP.NE.AND P1, PT, R9, -0x1, PT ;  /* 0xffffffff0900780c */ /* 0x000fe20003f25270 */
[----:B------:R-:W-:Y:S01]  /*1570*/  IMAD.MOV.U32 R101, RZ, RZ, c[0x0][0x198] ;  /* 0x00006600ff657624 */ /* 0x000fe200078e00ff */
[----:B-----5:R-:W-:Y:S01]  /*1580*/  SHF.R.S32.HI R3, RZ, 0x1f, R4 ;  /* 0x0000001fff037819 */ /* 0x020fe20000011404 */
[----:B------:R-:W-:Y:S01]  /*1590*/  IMAD R12, R12, c[0x0][0x1b8], RZ ;  /* 0x00006e000c0c7a24 */ /* 0x000fe200078e02ff */
[----:B------:R-:W-:Y:S02]  /*15a0*/  IADD3 R173, -R78, R27, RZ ;  /* 0x0000001b4ead7210 */ /* 0x000fe40007ffe1ff */
[-C--:B------:R-:W-:Y:S01]  /*15b0*/  LEA.HI R13, R3, R4.reuse, RZ, 0x3 ;  /* 0x00000004030d7211 */ /* 0x080fe200078f18ff */
[----:B------:R-:W-:Y:S01]  /*15c0*/  IMAD R12, R21, c[0x0][0x1bc], R12 ;  /* 0x00006f00150c7a24 */ /* 0x000fe200078e020c */
[----:B------:R-:W-:Y:S02]  /*15d0*/  LEA.HI R16, R3, R4, RZ, 0x6 ;  /* 0x0000000403107211 */ /* 0x000fe400078f30ff */
[----:B------:R-:W-:-:S02]  /*15e0*/  SHF.R.S32.HI R10, RZ, 0x3, R13 ;  /* 0x00000003ff0a7819 */ /* 0x000fc4000001140d */
[----:B------:R-:W-:Y:S01]  /*15f0*/  LOP3.LUT R13, R13, 0xfffffff8, RZ, 0xc0, !PT ;  /* 0xfffffff80d0d7812 */ /* 0x000fe200078ec0ff */
[----:B------:R-:W-:Y:S01]  /*1600*/  @P1 IMAD.WIDE.U32 R22, R9, c[0x0][0x190], RZ ;  /* 0x0000640009161a25 */ /* 0x000fe200078e00ff */
[----:B------:R-:W-:Y:S02]  /*1610*/  @!P1 SHF.R.S32.HI R8, RZ, 0x1f, R181 ;  /* 0x0000001fff089819 */ /* 0x000fe400000114b5 */
[C---:B------:R-:W-:Y:S01]  /*1620*/  IADD3 R25, R10.reuse, 0x10, RZ ;  /* 0x000000100a197810 */ /* 0x040fe20007ffe0ff */
[----:B------:R-:W-:Y:S01]  /*1630*/  @!P1 IMAD.WIDE.U32 R14, R181, c[0x0][0x178], RZ ;  /* 0x00005e00b50e9a25 */ /* 0x000fe200078e00ff */
[----:B------:R-:W-:Y:S02]  /*1640*/  IADD3 R17, R10, 0x30, RZ ;  /* 0x000000300a117810 */ /* 0x000fe40007ffe0ff */
[-C--:B------:R-:W-:Y:S01]  /*1650*/  ISETP.GE.AND P3, PT, R25, R173.reuse, PT ;  /* 0x000000ad1900720c */ /* 0x080fe20003f66270 */
[----:B------:R-:W-:Y:S01]  /*1660*/  @!P1 IMAD R8, R8, c[0x0][0x178], RZ ;  /* 0x00005e0008089a24 */ /* 0x000fe200078e02ff */
[----:B------:R-:W-:Y:S01]  /*1670*/  SHF.R.S32.HI R11, RZ, 0x1f, R10 ;  /* 0x0000001fff0b7819 */ /* 0x000fe2000001140a */
[----:B------:R-:W-:Y:S01]  /*1680*/  @P1 IMAD R9, R9, c[0x0][0x194], R23 ;  /* 0x0000650009091a24 */ /* 0x000fe200078e0217 */
[C---:B------:R-:W-:Y:S01]  /*1690*/  IADD3 R19, R10.reuse, 0x20, RZ ;  /* 0x000000200a137810 */ /* 0x040fe20007ffe0ff */
[----:B------:R-:W-:Y:S01]  /*16a0*/  @!P1 IMAD R8, R181, c[0x0][0x17c], R8 ;  /* 0x00005f00b5089a24 */ /* 0x000fe200078e0208 */
[-C--:B------:R-:W-:Y:S01]  /*16b0*/  ISETP.GE.AND P6, PT, R10, R173.reuse, PT ;  /* 0x000000ad0a00720c */ /* 0x080fe20003fc6270 */
[----:B------:R-:W-:Y:S01]  /*16c0*/  @!P1 IMAD.MOV.U32 R22, RZ, RZ, R14 ;  /* 0x000000ffff169224 */ /* 0x000fe200078e000e */
[----:B------:R-:W-:Y:S01]  /*16d0*/  SHF.R.S32.HI R14, RZ, 0x1f, R28 ;  /* 0x0000001fff0e7819 */ /* 0x000fe2000001141c */
[----:B------:R-:W-:Y:S01]  /*16e0*/  @!P1 IMAD.IADD R9, R15, 0x1, R8 ;  /* 0x000000010f099824 */ /* 0x000fe200078e0208 */
[----:B------:R-:W-:Y:S01]  /*16f0*/  ISETP.GE.AND P2, PT, R19, R173, PT ;  /* 0x000000ad1300720c */ /* 0x000fe20003f46270 */
[----:B------:R-:W-:Y:S01]  /*1700*/  IMAD.IADD R8, R4, 0x1, -R13 ;  /* 0x0000000104087824 */ /* 0x000fe200078e0a0d */
[----:B------:R-:W-:Y:S01]  /*1710*/  IADD3 R178, R24, -0x1, RZ ;  /* 0xffffffff18b27810 */ /* 0x000fe20007ffe0ff */
[----:B------:R-:W-:Y:S01]  /*1720*/  IMAD.SHL.U32 R15, R10, 0x40, RZ ;  /* 0x000000400a0f7824 */ /* 0x000fe200078e00ff */
[----:B------:R-:W-:Y:S01]  /*1730*/  LEA.HI R174, R3, R4, RZ, 0x4 ;  /* 0x0000000403ae7211 */ /* 0x000fe200078f20ff */
[----:B------:R-:W-:Y:S01]  /*1740*/  IMAD.WIDE R34, R35, 0x40, R10 ;  /* 0x0000004023227825 */ /* 0x000fe200078e020a */
[----:B------:R-:W-:-:S02]  /*1750*/  SHF.L.U32 R18, R8, 0x3, RZ ;  /* 0x0000000308127819 */ /* 0x000fc400000006ff */
[----:B------:R-:W-:Y:S01]  /*1760*/  LOP3.LUT R15, R15, 0x1c0, RZ, 0xc0, !PT ;  /* 0x000001c00f0f7812 */ /* 0x000fe200078ec0ff */
[----:B------:R-:W-:Y:S01]  /*1770*/  IMAD.SHL.U32 R16, R16, 0x8, RZ ;  /* 0x0000000810107824 */ /* 0x000fe200078e00ff */
[----:B------:R-:W-:Y:S01]  /*1780*/  IADD3 R32, P5, R18, R32, RZ ;  /* 0x0000002012207210 */ /* 0x000fe20007fbe0ff */
[----:B------:R-:W-:Y:S01]  /*1790*/  IMAD R29, R14, c[0x0][0x1a8], RZ ;  /* 0x00006a000e1d7a24 */ /* 0x000fe200078e02ff */
[----:B------:R-:W-:Y:S01]  /*17a0*/  SHF.R.S32.HI R13, RZ, 0x1f, R18 ;  /* 0x0000001fff0d7819 */ /* 0x000fe20000011412 */
[----:B------:R-:W-:Y:S01]  /*17b0*/  IMAD R125, R11, c[0x0][0x198], RZ ;  /* 0x000066000b7d7a24 */ /* 0x000fe200078e02ff */
[C---:B------:R-:W-:Y:S02]  /*17c0*/  IADD3 R36, P4, R18.reuse, R36, RZ ;  /* 0x0000002412247210 */ /* 0x040fe40007f9e0ff */
[----:B------:R-:W-:Y:S01]  /*17d0*/  IADD3 R22, P1, R18, R22, RZ ;  /* 0x0000001612167210 */ /* 0x000fe20007f3e0ff */
[----:B------:R-:W-:Y:S01]  /*17e0*/  IMAD.X R33, R13, 0x1, R2, P5 ;  /* 0x000000010d217824 */ /* 0x000fe200028e0602 */
[----:B------:R-:W-:Y:S01]  /*17f0*/  LOP3.LUT R18, R15, 0x38, R18, 0xf8, !PT ;  /* 0x000000380f127812 */ /* 0x000fe200078ef812 */
[----:B------:R-:W-:Y:S01]  /*1800*/  IMAD.X R37, R13, 0x1, R0, P4 ;  /* 0x000000010d257824 */ /* 0x000fe200020e0600 */
[----:B------:R-:W-:Y:S01]  /*1810*/  ISETP.GE.AND P5, PT, R17, R173, PT ;  /* 0x000000ad1100720c */ /* 0x000fe20003fa6270 */
[----:B------:R-:W-:Y:S01]  /*1820*/  @!P6 IMAD R2, R35, c[0x0][0x190], RZ ;  /* 0x000064002302ea24 */ /* 0x000fe200078e02ff */
[----:B------:R-:W-:Y:S01]  /*1830*/  SHF.R.U32.HI R15, RZ, 0x3, R15 ;  /* 0x00000003ff0f7819 */ /* 0x000fe2000001160f */
[----:B------:R-:W-:Y:S01]  /*1840*/  IMAD.WIDE.U32 R36, R10, c[0x0][0x198], R36 ;  /* 0x000066000a247a25 */ /* 0x000fe200078e0024 */
[----:B------:R-:W-:-:S02]  /*1850*/  IADD3.X R23, R13, R9, RZ, P1, !PT ;  /* 0x000000090d177210 */ /* 0x000fc40000ffe4ff */
[----:B------:R-:W-:Y:S01]  /*1860*/  LOP3.LUT R15, R18, R15, RZ, 0x3c, !PT ;  /* 0x0000000f120f7212 */ /* 0x000fe200078e3cff */
[C---:B------:R-:W-:Y:S01]  /*1870*/  @!P6 IMAD R2, R34.reuse, c[0x0][0x194], R2 ;  /* 0x000065002202ea24 */ /* 0x040fe200078e0202 */
[----:B------:R-:W-:Y:S01]  /*1880*/  @!P3 IADD3 R30, P1, R34, 0x10, RZ ;  /* 0x00000010221eb810 */ /* 0x000fe20007f3e0ff */
[----:B------:R-:W-:Y:S01]  /*1890*/  IMAD R125, R10, c[0x0][0x19c], R125 ;  /* 0x000067000a7d7a24 */ /* 0x000fe200078e027d */
[----:B------:R-:W-:Y:S01]  /*18a0*/  LOP3.LUT R179, R15, 0xfffffe00, R16, 0xf8, !PT ;  /* 0xfffffe000fb37812 */ /* 0x000fe200078ef810 */
[----:B------:R-:W-:Y:S01]  /*18b0*/  IMAD R15, R28, c[0x0][0x1ac], R29 ;  /* 0x00006b001c0f7a24 */ /* 0x000fe200078e021d */
[----:B------:R-:W-:Y:S01]  /*18c0*/  @!P2 IADD3 R13, P4, R34, 0x20, RZ ;  /* 0x00000020220da810 */ /* 0x000fe20007f9e0ff */
[----:B------:R-:W-:Y:S01]  /*18d0*/  IMAD.WIDE.U32 R28, R28, c[0x0][0x1a8], R22 ;  /* 0x00006a001c1c7a25 */ /* 0x000fe200078e0016 */
[----:B------:R-:W-:Y:S02]  /*18e0*/  MOV R124, R36 ;  /* 0x00000024007c7202 */ /* 0x000fe40000000f00 */
[----:B------:R-:W-:Y:S01]  /*18f0*/  @!P2 IADD3.X R18, RZ, R35, RZ, P4, !PT ;  /* 0x00000023ff12a210 */ /* 0x000fe200027fe4ff */
[----:B------:R-:W-:Y:S01]  /*1900*/  @!P3 IMAD.X R9, RZ, RZ, R35, P1 ;  /* 0x000000ffff09b224 */ /* 0x000fe200008e0623 */
[----:B------:R-:W-:Y:S01]  /*1910*/  @!P5 IADD3 R0, P1, R34, 0x30, RZ ;  /* 0x000000302200d810 */ /* 0x000fe20007f3e0ff */
[----:B------:R-:W-:Y:S01]  /*1920*/  IMAD.IADD R29, R29, 0x1, R15 ;  /* 0x000000011d1d7824 */ /* 0x000fe200078e020f */
[----:B------:R-:W-:Y:S01]  /*1930*/  IADD3 R16, P4, R10, R7, RZ ;  /* 0x000000070a107210 */ /* 0x000fe20007f9e0ff */
[----:B------:R-:W-:Y:S01]  /*1940*/  @!P3 IMAD R9, R9, c[0x0][0x190], RZ ;  /* 0x000064000909ba24 */ /* 0x000fe200078e02ff */
[----:B------:R-:W-:Y:S01]  /*1950*/  SHF.L.U32 R7, R178, 0x7, RZ ;  /* 0x00000007b2077819 */ /* 0x000fe200000006ff */
[----:B------:R-:W-:Y:S01]  /*1960*/  @!P5 IMAD.X R15, RZ, RZ, R35, P1 ;  /* 0x000000ffff0fd224 */ /* 0x000fe200008e0623 */
[----:B------:R-:W-:Y:S01]  /*1970*/  IADD3.X R14, R11, R5, RZ, P4, !PT ;  /* 0x000000050b0e7210 */ /* 0x000fe200027fe4ff */
[----:B------:R-:W-:Y:S01]  /*1980*/  @!P6 IMAD.WIDE.U32 R34, R34, c[0x0][0x190], R28 ;  /* 0x000064002222ea25 */ /* 0x000fe200078e001c */
[----:B------:R-:W-:-:S02]  /*1990*/  SHF.L.U32 R179, R179, 0x1, RZ ;  /* 0x00000001b3b37819 */ /* 0x000fc400000006ff */
[----:B------:R-:W-:Y:S01]  /*19a0*/  IADD3 R11, R10, 0x60, RZ ;  /* 0x000000600a0b7810 */ /* 0x000fe20007ffe0ff */
[----:B------:R-:W-:Y:S01]  /*19b0*/  @!P3 IMAD.MOV.U32 R22, RZ, RZ, R28 ;  /* 0x000000ffff16b224 */ /* 0x000fe200078e001c */
[----:B------:R-:W-:Y:S01]  /*19c0*/  LEA.HI R76, R3, R4, RZ, 0x5 ;  /* 0x00000004034c7211 */ /* 0x000fe200078f28ff */
[----:B------:R-:W-:Y:S01]  /*19d0*/  @!P3 IMAD.MOV.U32 R23, RZ, RZ, R29 ;  /* 0x000000ffff17b224 */ /* 0x000fe200078e001d */
[----:B------:R-:W-:Y:S01]  /*19e0*/  SHF.L.U32 R128, R4, 0x1, RZ ;  /* 0x0000000104807819 */ /* 0x000fe200000006ff */
[C---:B------:R-:W-:Y:S01]  /*19f0*/  @!P3 IMAD R9, R30.reuse, c[0x0][0x194], R9 ;  /* 0x000065001e09ba24 */ /* 0x040fe200078e0209 */
[----:B------:R-:W-:Y:S01]  /*1a00*/  SHF.R.S32.HI R26, RZ, 0x5, R76 ;  /* 0x00000005ff1a7819 */ /* 0x000fe2000001144c */
[----:B------:R-:W-:Y:S01]  /*1a10*/  @!P3 IMAD.WIDE.U32 R30, R30, c[0x0][0x190], R22 ;  /* 0x000064001e1eba25 */ /* 0x000fe200078e0016 */
[----:B------:R-:W-:Y:S02]  /*1a20*/  @!P6 LEA R22, P1, R34, c[0x0][0x160], 0x1 ;  /* 0x000058002216ea11 */ /* 0x000fe400078208ff */
[----:B------:R-:W-:Y:S01]  /*1a30*/  LOP3.LUT R128, R128, 0x6, RZ, 0xc0, !PT ;  /* 0x0000000680807812 */ /* 0x000fe200078ec0ff */
[----:B------:R-:W-:-:S02]  /*1a40*/  @!P6 IMAD.IADD R2, R35, 0x1, R2 ;  /* 0x000000012302e824 */ /* 0x000fc400078e0202 */
[----:B------:R-:W-:Y:S02]  /*1a50*/  @!P2 IMAD R18, R18, c[0x0][0x190], RZ ;  /* 0x000064001212aa24 */ /* 0x000fe400078e02ff */
[----:B------:R-:W-:Y:S01]  /*1a60*/  @!P2 IMAD.MOV.U32 R35, RZ, RZ, R29 ;  /* 0x000000ffff23a224 */ /* 0x000fe200078e001d */
[----:B------:R-:W-:Y:S01]  /*1a70*/  @!P6 LEA.HI.X R23, R34, c[0x0][0x164], R2, 0x1, P1 ;  /* 0x000059002217ea11 */ /* 0x000fe200008f0c02 */
[----:B------:R-:W-:Y:S01]  /*1a80*/  @!P3 IMAD.IADD R9, R31, 0x1, R9 ;  /* 0x000000011f09b824 */ /* 0x000fe200078e0209 */
[----:B------:R-:W-:Y:S01]  /*1a90*/  @!P2 MOV R34, R28 ;  /* 0x0000001c0022a202 */ /* 0x000fe20000000f00 */
[----:B------:R-:W-:Y:S01]  /*1aa0*/  @!P2 IMAD R5, R13, c[0x0][0x194], R18 ;  /* 0x000065000d05aa24 */ /* 0x000fe200078e0212 */
[----:B------:R-:W-:Y:S01]  /*1ab0*/  @!P3 LEA R36, P1, R30, c[0x0][0x160], 0x1 ;  /* 0x000058001e24ba11 */ /* 0x000fe200078208ff */
[----:B------:R-:W-:Y:S01]  /*1ac0*/  @!P5 IMAD R15, R15, c[0x0][0x190], RZ ;  /* 0x000064000f0fda24 */ /* 0x000fe200078e02ff */
[----:B------:R-:W-:Y:S01]  /*1ad0*/  @!PT LDS RZ, [RZ] ;  /* 0x00000000fffff984 */ /* 0x000fe20000000800 */
[----:B------:R-:W-:Y:S01]  /*1ae0*/  @!PT LDS RZ, [RZ] ;  /* 0x00000000fffff984 */ /* 0x000fe20000000800 */
[----:B------:R-:W-:Y:S01]  /*1af0*/  @!PT LDS RZ, [RZ] ;  /* 0x00000000fffff984 */ /* 0x000fe20000000800 */
[----:B------:R1:W-:Y:S01]  /*1b00*/  @!P6 LDGSTS.E.BYPASS.LTC128B.128 [R179], [R22.64] ;  /* 0x0000000016b3efae */ /* 0x0003e2000b901d4c */
[----:B------:R-:W-:Y:S01]  /*1b10*/  @!P2 IMAD.WIDE.U32 R34, R13, c[0x0][0x190], R34 ;  /* 0x000064000d22aa25 */ /* 0x000fe200078e0022 */
[----:B------:R-:W-:-:S03]  /*1b20*/  IADD3 R13, R10, 0x50, RZ ;  /* 0x000000500a0d7810 */ /* 0x000fc60007ffe0ff */
[----:B------:R-:W-:Y:S01]  /*1b30*/  IMAD.IADD R125, R37, 0x1, R125 ;  /* 0x00000001257d7824 */ /* 0x000fe200078e027d */
[----:B------:R-:W-:Y:S01]  /*1b40*/  @!P3 LEA.HI.X R37, R30, c[0x0][0x164], R9, 0x1, P1 ;  /* 0x000059001e25ba11 */ /* 0x000fe200008f0c09 */
[----:B------:R-:W-:Y:S01]  /*1b50*/  IMAD.IADD R2, R6, 0x1, -R7 ;  /* 0x0000000106027824 */ /* 0x000fe200078e0a07 */
[----:B------:R-:W-:Y:S01]  /*1b60*/  @!P2 LEA R30, P1, R34, c[0x0][0x160], 0x1 ;  /* 0x00005800221eaa11 */ /* 0x000fe200078208ff */
[----:B------:R-:W-:Y:S02]  /*1b70*/  @!P2 IMAD.IADD R9, R35, 0x1, R5 ;  /* 0x000000012309a824 */ /* 0x000fe400078e0205 */
[C---:B------:R-:W-:Y:S01]  /*1b80*/  @!P5 IMAD R5, R0.reuse, c[0x0][0x194], R15 ;  /* 0x000065000005da24 */ /* 0x040fe200078e020f */
[-C--:B------:R-:W-:Y:S01]  /*1b90*/  ISETP.GE.AND P4, PT, R25, R2.reuse, PT ;  /* 0x000000021900720c */ /* 0x080fe20003f86270 */
[----:B------:R-:W-:Y:S01]  /*1ba0*/  @!P5 IMAD.WIDE.U32 R28, R0, c[0x0][0x190], R28 ;  /* 0x00006400001cda25 */ /* 0x000fe200078e001c */
[----:B------:R-:W-:Y:S01]  /*1bb0*/  @!P2 LEA.HI.X R31, R34, c[0x0][0x164], R9, 0x1, P1 ;  /* 0x00005900221faa11 */ /* 0x000fe200008f0c09 */
[----:B------:R2:W-:Y:S01]  /*1bc0*/  @!P3 LDGSTS.E.BYPASS.LTC128B.128 [R179+0x800], [R36.64] ;  /* 0x0080000024b3bfae */ /* 0x0005e2000b901d4c */
[-C--:B------:R-:W-:Y:S01]  /*1bd0*/  ISETP.GE.AND P3, PT, R19, R2.reuse, PT ;  /* 0x000000021300720c */ /* 0x080fe20003f66270 */
[----:B------:R-:W-:Y:S01]  /*1be0*/  IMAD.MOV.U32 R0, RZ, RZ, c[0x0][0x19c] ;  /* 0x00006700ff007624 */ /* 0x000fe200078e00ff */
[----:B------:R-:W-:Y:S01]  /*1bf0*/  @!P5 IADD3 R9, R29, R5, RZ ;  /* 0x000000051d09d210 */ /* 0x000fe20007ffe0ff */
[----:B------:R3:W-:Y:S01]  /*1c00*/  @!P2 LDGSTS.E.BYPASS.LTC128B.128 [R179+0x1000], [R30.64] ;  /* 0x010000001eb3afae */ /* 0x0007e2000b901d4c */
[----:B------:R-:W-:Y:S01]  /*1c10*/  @!P5 LEA R40, P6, R28, c[0x0][0x160], 0x1 ;  /* 0x000058001c28da11 */ /* 0x000fe200078c08ff */
[----:B------:R-:W-:Y:S01]  /*1c20*/  IMAD.SHL.U32 R20, R0, 0x20, RZ ;  /* 0x0000002000147824 */ /* 0x000fe200078e00ff */
[----:B------:R-:W-:Y:S01]  /*1c30*/  ISETP.GE.AND P2, PT, R17, R2, PT ;  /* 0x000000021100720c */ /* 0x000fe20003f46270 */
[----:B------:R-:W-:Y:S01]  /*1c40*/  IMAD.WIDE.U32 R32, R21, c[0x0][0x1b8], R32 ;  /* 0x00006e0015207a25 */ /* 0x000fe200078e0020 */
[----:B------:R-:W-:-:S02]  /*1c50*/  @!P5 LEA.HI.X R41, R28, c[0x0][0x164], R9, 0x1, P6 ;  /* 0x000059001c29da11 */ /* 0x000fc400030f0c09 */
[C---:B------:R-:W-:Y:S01]  /*1c60*/  ISETP.GE.AND P6, PT, R10.reuse, R2, PT ;  /* 0x000000020a00720c */ /* 0x040fe20003fc6270 */
[C---:B-1----:R-:W-:Y:S01]  /*1c70*/  IMAD.WIDE.U32 R22, R101.reuse, 0x20, RZ ;  /* 0x0000002065167825 */ /* 0x042fe200078e00ff */
[----:B------:R-:W-:Y:S01]  /*1c80*/  @!P4 LEA R5, P1, R101, R124, 0x4 ;  /* 0x0000007c6505c211 */ /* 0x000fe200078220ff */
[----:B------:R1:W-:Y:S01]  /*1c90*/  @!P5 LDGSTS.E.BYPASS.LTC128B.128 [R179+0x1800], [R40.64] ;  /* 0x0180000028b3dfae */ /* 0x0003e2000b901d4c */
[----:B------:R-:W-:Y:S01]  /*1ca0*/  IADD3 R15, R10, 0x40, RZ ;  /* 0x000000400a0f7810 */ /* 0x000fe20007ffe0ff */
[----:B------:R-:W-:Y:S01]  /*1cb0*/  IMAD.IADD R33, R33, 0x1, R12 ;  /* 0x0000000121217824 */ /* 0x000fe200078e020c */
[----:B------:R-:W-:Y:S02]  /*1cc0*/  @!P4 LEA.HI.X R18, R101, R125, R0, 0x4, P1 ;  /* 0x0000007d6512c211 */ /* 0x000fe400008f2400 */
[----:B------:R-:W-:Y:S01]  /*1cd0*/  @!P4 LEA R38, P1, R5, c[0x0][0x168], 0x1 ;  /* 0x00005a000526ca11 */ /* 0x000fe200078208ff */
[----:B------:R-:W-:Y:S01]  /*1ce0*/  IMAD.WIDE.U32 R32, R16, c[0x0][0x1a0], R32 ;  /* 0x0000680010207a25 */ /* 0x000fe200078e0020 */
[----:B------:R-:W-:-:S02]  /*1cf0*/  IADD3 R9, R10, 0x70, RZ ;  /* 0x000000700a097810 */ /* 0x000fc40007ffe0ff */
[----:B------:R-:W-:Y:S02]  /*1d00*/  @!P4 LEA.HI.X R39, R5, c[0x0][0x16c], R18, 0x1, P1 ;  /* 0x00005b000527ca11 */ /* 0x000fe400008f0c12 */
[C---:B------:R-:W-:Y:S02]  /*1d10*/  @!P6 LEA R28, P5, R124.reuse, c[0x0][0x168], 0x1 ;  /* 0x00005a007c1cea11 */ /* 0x040fe400078a08ff */
[C---:B------:R-:W-:Y:S02]  /*1d20*/  @!P3 IADD3 R18, P1, R124.reuse, R22, RZ ;  /* 0x000000167c12b210 */ /* 0x040fe40007f3e0ff */
[--C-:B------:R-:W-:Y:S02]  /*1d30*/  @!P6 LEA.HI.X R29, R124, c[0x0][0x16c], R125.reuse, 0x1, P5 ;  /* 0x00005b007c1dea11 */ /* 0x100fe400028f0c7d */
[----:B------:R-:W-:Y:S01]  /*1d40*/  @!P3 IADD3.X R5, R125, R23, R20, P1, !PT ;  /* 0x000000177d05b210 */ /* 0x000fe20000ffe414 */
[----:B------:R-:W-:Y:S01]  /*1d50*/  @!P2 IMAD.WIDE.U32 R22, R101, 0x30, R124 ;  /* 0x000000306516a825 */ /* 0x000fe200078e007c */
[----:B------:R-:W-:Y:S01]  /*1d60*/  @!P3 LEA R34, P1, R18, c[0x0][0x168], 0x1 ;  /* 0x00005a001222ba11 */ /* 0x000fe200078208ff */
[----:B------:R4:W-:Y:S01]  /*1d70*/  @!P6 LDGSTS.E.BYPASS.LTC128B.128 [R179+0x2000], [R28.64] ;  /* 0x020000001cb3efae */ /* 0x0009e2000b901d4c */
[----:B------:R-:W-:-:S02]  /*1d80*/  ISETP.GE.AND P6, PT, R15, R2, PT ;  /* 0x000000020f00720c */ /* 0x000fc40003fc6270 */
[----:B------:R-:W-:Y:S01]  /*1d90*/  @!P3 LEA.HI.X R35, R18, c[0x0][0x16c], R5, 0x1, P1 ;  /* 0x00005b001223ba11 */ /* 0x000fe200008f0c05 */
[----:B------:R-:W-:Y:S01]  /*1da0*/  @!P2 IMAD R5, R0, 0x30, RZ ;  /* 0x000000300005a824 */ /* 0x000fe200078e02ff */
[-C--:B------:R-:W-:Y:S01]  /*1db0*/  ISETP.GE.AND P5, PT, R13, R2.reuse, PT ;  /* 0x000000020d00720c */ /* 0x080fe20003fa6270 */
[----:B------:R1:W-:Y:S01]  /*1dc0*/  @!P4 LDGSTS.E.BYPASS.LTC128B.128 [R179+0x2800], [R38.64] ;  /* 0x0280000026b3cfae */ /* 0x0003e2000b901d4c */
[C---:B---3--:R-:W-:Y:S01]  /*1dd0*/  @!P2 LEA R30, P1, R22.reuse, c[0x0][0x168], 0x1 ;  /* 0x00005a00161eaa11 */ /* 0x048fe200078208ff */
[----:B------:R-:W-:Y:S01]  /*1de0*/  @!P2 IMAD.IADD R5, R23, 0x1, R5 ;  /* 0x000000011705a824 */ /* 0x000fe200078e0205 */
[-C--:B------:R-:W-:Y:S01]  /*1df0*/  ISETP.GE.AND P4, PT, R11, R2.reuse, PT ;  /* 0x000000020b00720c */ /* 0x080fe20003f86270 */
[----:B------:R3:W-:Y:S01]  /*1e00*/  @!P3 LDGSTS.E.BYPASS.LTC128B.128 [R179+0x3000], [R34.64] ;  /* 0x0300000022b3bfae */ /* 0x0007e2000b901d4c */
[----:B------:R-:W-:Y:S02]  /*1e10*/  ISETP.GE.AND P3, PT, R9, R2, PT ;  /* 0x000000020900720c */ /* 0x000fe40003f66270 */
[----:B------:R-:W-:-:S02]  /*1e20*/  @!P2 LEA.HI.X R31, R22, c[0x0][0x16c], R5, 0x1, P1 ;  /* 0x00005b00161faa11 */ /* 0x000fc400008f0c05 */
[C---:B------:R-:W-:Y:S02]  /*1e30*/  @!P6 LEA R23, P1, R101.reuse, R124, 0x6 ;  /* 0x0000007c6517e211 */ /* 0x040fe400078230ff */
[----:B------:R-:W-:Y:S01]  /*1e40*/  SHF.L.U32 R12, R8, 0x6, RZ ;  /* 0x00000006080c7819 */ /* 0x000fe200000006ff */
[----:B------:R-:W-:Y:S01]  /*1e50*/  @!P5 IMAD R5, R0, 0x50, RZ ;  /* 0x000000500005d824 */ /* 0x000fe200078e02ff */
[----:B------:R-:W-:Y:S01]  /*1e60*/  @!P6 LEA.HI.X R18, R101, R125, R0, 0x6, P1 ;  /* 0x0000007d6512e211 */ /* 0x000fe200008f3400 */
[----:B------:R1:W-:Y:S01]  /*1e70*/  @!P2 LDGSTS.E.BYPASS.LTC128B.128 [R179+0x3800], [R30.64] ;  /* 0x038000001eb3afae */ /* 0x0003e2000b901d4c */
[C---:B------:R-:W-:Y:S02]  /*1e80*/  @!P6 LEA R22, P1, R23.reuse, c[0x0][0x168], 0x1 ;  /* 0x00005a001716ea11 */ /* 0x040fe400078208ff */
[----:B------:R-:W-:Y:S02]  /*1e90*/  LOP3.LUT R12, R12, 0x1c0, RZ, 0xc0, !PT ;  /* 0x000001c00c0c7812 */ /* 0x000fe400078ec0ff */
[----:B------:R-:W-:Y:S01]  /*1ea0*/  @!P6 LEA.HI.X R23, R23, c[0x0][0x16c], R18, 0x1, P1 ;  /* 0x00005b001717ea11 */ /* 0x000fe200008f0c12 */
[----:B----4-:R-:W-:-:S04]  /*1eb0*/  @!P5 IMAD.WIDE.U32 R28, R101, 0x50, R124 ;  /* 0x00000050651cd825 */ /* 0x010fc800078e007c */
[----:B------:R4:W-:Y:S01]  /*1ec0*/  @!P6 LDGSTS.E.BYPASS.LTC128B.128 [R179+0x4000], [R22.64] ;  /* 0x0400000016b3efae */ /* 0x0009e2000b901d4c */
[----:B------:R-:W-:Y:S02]  /*1ed0*/  ISETP.GE.AND P6, PT, R17, R2, PT ;  /* 0x000000021100720c */ /* 0x000fe40003fc6270 */
[----:B------:R-:W-:Y:S02]  /*1ee0*/  @!P5 IADD3 R5, R29, R5, RZ ;  /* 0x000000051d05d210 */ /* 0x000fe40007ffe0ff */
[----:B------:R-:W-:Y:S01]  /*1ef0*/  @!P5 LEA R20, P1, R28, c[0x0][0x168], 0x1 ;  /* 0x00005a001c14da11 */ /* 0x000fe200078208ff */
[----:B---3--:R-:W-:-:S03]  /*1f00*/  @!P4 IMAD.WIDE.U32 R34, R101, 0x60, R124 ;  /* 0x000000606522c825 */ /* 0x008fc600078e007c */
[----:B------:R-:W-:Y:S01]  /*1f10*/  @!P5 LEA.HI.X R21, R28, c[0x0][0x16c], R5, 0x1, P1 ;  /* 0x00005b001c15da11 */ /* 0x000fe200008f0c05 */
[----:B------:R-:W-:Y:S01]  /*1f20*/  @!P4 IMAD R5, R0, 0x60, RZ ;  /* 0x000000600005c824 */ /* 0x000fe200078e02ff */
[----:B--2---:R-:W-:Y:S01]  /*1f30*/  @!P4 LEA R36, P2, R34, c[0x0][0x168], 0x1 ;  /* 0x00005a002224ca11 */ /* 0x004fe200078408ff */
[----:B------:R-:W-:Y:S02]  /*1f40*/  @!P3 IMAD R0, R0, 0x70, RZ ;  /* 0x000000700000b824 */ /* 0x000fe400078e02ff */
[----:B------:R2:W-:Y:S01]  /*1f50*/  @!P5 LDGSTS.E.BYPASS.LTC128B.128 [R179+0x4800], [R20.64] ;  /* 0x0480000014b3dfae */ /* 0x0005e2000b901d4c */
[----:B------:R-:W-:Y:S01]  /*1f60*/  @!P3 IMAD.WIDE.U32 R28, R101, 0x70, R124 ;  /* 0x00000070651cb825 */ /* 0x000fe200078e007c */
[----:B------:R-:W-:Y:S02]  /*1f70*/  ISETP.GE.AND P5, PT, R15, R2, PT ;  /* 0x000000020f00720c */ /* 0x000fe40003fa6270 */
[----:B------:R-:W-:Y:S01]  /*1f80*/  LOP3.LUT R15, R174, 0xfffffff0, RZ, 0xc0, !PT ;  /* 0xfffffff0ae0f7812 */ /* 0x000fe200078ec0ff */
[----:B------:R-:W-:Y:S01]  /*1f90*/  @!P4 IMAD.IADD R5, R35, 0x1, R5 ;  /* 0x000000012305c824 */ /* 0x000fe200078e0205 */
[----:B------:R-:W-:-:S02]  /*1fa0*/  @!P3 IADD3 R0, R29, R0, RZ ;  /* 0x000000001d00b210 */ /* 0x000fc40007ffe0ff */
[----:B-1----:R-:W-:Y:S02]  /*1fb0*/  @!P3 LEA R38, P1, R28, c[0x0][0x168], 0x1 ;  /* 0x00005a001c26ba11 */ /* 0x002fe400078208ff */
[----:B------:R-:W-:Y:S01]  /*1fc0*/  @!P4 LEA.HI.X R37, R34, c[0x0][0x16c], R5, 0x1, P2 ;  /* 0x00005b002225ca11 */ /* 0x000fe200010f0c05 */
[----:B------:R-:W-:Y:S01]  /*1fd0*/  IMAD R5, R14, c[0x0][0x1a0], RZ ;  /* 0x000068000e057a24 */ /* 0x000fe200078e02ff */
[----:B------:R-:W-:Y:S02]  /*1fe0*/  @!P3 LEA.HI.X R39, R28, c[0x0][0x16c], R0, 0x1, P1 ;  /* 0x00005b001c27ba11 */ /* 0x000fe400008f0c00 */
[-C--:B------:R-:W-:Y:S01]  /*1ff0*/  ISETP.GE.AND P2, PT, R25, R2.reuse, PT ;  /* 0x000000021900720c */ /* 0x080fe20003f46270 */
[----:B------:R1:W-:Y:S01]  /*2000*/  @!P4 LDGSTS.E.BYPASS.LTC128B.128 [R179+0x5000], [R36.64] ;  /* 0x0500000024b3cfae */ /* 0x0003e2000b901d4c */
[----:B------:R-:W-:Y:S01]  /*2010*/  IMAD R177, R16, c[0x0][0x1a4], R5 ;  /* 0x0000690010b17a24 */ /* 0x000fe200078e0205 */
[-C--:B------:R-:W-:Y:S01]  /*2020*/  ISETP.GE.AND P4, PT, R10, R2.reuse, PT ;  /* 0x000000020a00720c */ /* 0x080fe20003f86270 */
[----:B------:R-:W-:Y:S01]  /*2030*/  IMAD.MOV.U32 R5, RZ, RZ, 0x20 ;  /* 0x00000020ff057424 */ /* 0x000fe200078e00ff */
[----:B------:R1:W-:Y:S01]  /*2040*/  @!P3 LDGSTS.E.BYPASS.LTC128B.128 [R179+0x5800], [R38.64] ;  /* 0x0580000026b3bfae */ /* 0x0003e2000b901d4c */
[----:B------:R-:W-:Y:S01]  /*2050*/  ISETP.GE.AND P1, PT, R19, R2, PT ;  /* 0x000000021300720c */ /* 0x000fe20003f26270 */
[----:B------:R-:W-:Y:S01]  /*2060*/  IMAD.IADD R177, R33, 0x1, R177 ;  /* 0x0000000121b17824 */ /* 0x000fe200078e02b1 */
[C---:B------:R-:W-:Y:S01]  /*2070*/  LEA R176, P3, R32.reuse, c[0x0][0x170], 0x1 ;  /* 0x00005c0020b07a11 */ /* 0x040fe200078608ff */
[----:B------:R-:W0:Y:S01]  /*2080*/  LDGDEPBAR ;  /* 0x00000000000079af */ /* 0x000e220000000000 */
[----:B------:R-:W-:Y:S01]  /*2090*/  IMAD R0, R5, c[0x0][0x1a4], RZ ;  /* 0x0000690005007a24 */ /* 0x000fe200078e02ff */
[----:B------:R-:W-:Y:S01]  /*20a0*/  IADD3 R180, -R15, R4, RZ ;  /* 0x000000040fb47210 */ /* 0x000fe20007ffe1ff */
[----:B--2---:R-:W-:Y:S01]  /*20b0*/  IMAD.WIDE.U32 R20, R5, c[0x0][0x1a0], RZ ;  /* 0x0000680005147a25 */ /* 0x004fe200078e00ff */
[----:B------:R-:W-:-:S02]  /*20c0*/  LEA.HI.X R177, R32, c[0x0][0x174], R177, 0x1, P3 ;  /* 0x00005d0020b17a11 */ /* 0x000fc400018f0cb1 */
[----:B------:R-:W-:Y:S02]  /*20d0*/  SHF.R.S32.HI R15, RZ, 0x1f, R180 ;  /* 0x0000001fff0f7819 */ /* 0x000fe400000114b4 */
[----:B------:R-:W-:Y:S02]  /*20e0*/  @!P2 IADD3 R16, P3, R176, R20, RZ ;  /* 0x00000014b010a210 */ /* 0x000fe40007f7e0ff */
[----:B------:R-:W-:Y:S02]  /*20f0*/  SHF.R.S32.HI R174, RZ, 0x4, R174 ;  /* 0x00000004ffae7819 */ /* 0x000fe400000114ae */
[----:B------:R-:W-:Y:S01]  /*2100*/  @!P2 IADD3.X R17, R177, R21, R0, P3, !PT ;  /* 0x00000015b111a210 */ /* 0x000fe20001ffe400 */
[----:B------:R-:W-:Y:S01]  /*2110*/  @!P1 IMAD.MOV.U32 R0, RZ, RZ, c[0x0][0x1a4] ;  /* 0x00006900ff009624 */ /* 0x000fe200078e00ff */
[----:B------:R-:W-:Y:S01]  /*2120*/  ISETP.GE.AND P3, PT, R11, R2, PT ;  /* 0x000000020b00720c */ /* 0x000fe20003f66270 */
[----:B------:R-:W-:Y:S01]  /*2130*/  IMAD.SHL.U32 R11, R10, 0x8, RZ ;  /* 0x000000080a0b7824 */ /* 0x000fe200078e00ff */
[----:B------:R-:W-:-:S02]  /*2140*/  LEA.HI R10, R15, R180, RZ, 0x3 ;  /* 0x000000b40f0a7211 */ /* 0x000fc400078f18ff */
[----:B------:R-:W-:Y:S02]  /*2150*/  LEA.HI R14, R174, R174, RZ, 0x1 ;  /* 0x000000aeae0e7211 */ /* 0x000fe400078f08ff */
[----:B------:R-:W-:Y:S02]  /*2160*/  LOP3.LUT R15, R10, 0xfffffff8, RZ, 0xc0, !PT ;  /* 0xfffffff80a0f7812 */ /* 0x000fe400078ec0ff */
[----:B------:R-:W-:Y:S01]  /*2170*/  LOP3.LUT R171, R14, 0xfffffffe, RZ, 0xc0, !PT ;  /* 0xfffffffe0eab7812 */ /* 0x000fe200078ec0ff */
[----:B------:R-:W-:-:S04]  /*2180*/  DEPBAR.LE SB0, 0x0 ;  /* 0x000080000000791a */ /* 0x000fc80000000000 */
[----:B------:R-:W-:Y:S01]  /*2190*/  BAR.SYNC.DEFER_BLOCKING 0x0 ;  /* 0x0000000000007b1d */ /* 0x000fe20000010000 */
[----:B------:R-:W-:Y:S01]  /*21a0*/  LOP3.LUT R11, R12, 0x8, R11, 0xf8, !PT ;  /* 0x000000080c0b7812 */ /* 0x000fe200078ef80b */
[----:B------:R-:W-:Y:S01]  /*21b0*/  @!P5 IMAD.MOV.U32 R14, RZ, RZ, c[0x0][0x1a4] ;  /* 0x00006900ff0ed624 */ /* 0x000fe200078e00ff */
[----:B------:R-:W-:Y:S02]  /*21c0*/  IADD3 R171, R174, -R171, RZ ;  /* 0x800000abaeab7210 */ /* 0x000fe40007ffe0ff */
[----:B------:R-:W-:Y:S02]  /*21d0*/  @!P6 MOV R28, c[0x0][0x1a0] ;  /* 0x00006800001cea02 */ /* 0x000fe40000000f00 */
[----:B------:R-:W-:-:S03]  /*21e0*/  SHF.L.U32 R25, R10, 0x6, RZ ;  /* 0x000000060a197819 */ /* 0x000fc600000006ff */
[----:B------:R-:W-:Y:S01]  /*21f0*/  @!P6 IMAD.WIDE.U32 R28, R28, 0x60, R176 ;  /* 0x000000601c1ce825 */ /* 0x000fe200078e00b0 */
[----:B------:R-:W-:-:S04]  /*2200*/  LOP3.LUT R25, R25, 0xfffffe00, RZ, 0xc0, !PT ;  /* 0xfffffe0019197812 */ /* 0x000fc800078ec0ff */
[----:B------:R-:W-:Y:S01]  /*2210*/  LEA R3, R26, R25, 0xa ;  /* 0x000000191a037211 */ /* 0x000fe200078e50ff */
        /* <DEDUP_REMOVED lines=17> */
[----:B------:R-:W-:Y:S01]  /*2330*/  @!P4 IMAD.MOV.U32 R20, RZ, RZ, c[0x0][0x1a0] ;  /* 0x00006800ff14c624 */ /* 0x000fe200078e00ff */
[----:B------:R-:W-:Y:S01]  /*2340*/  @!P5 MOV R9, c[0x0][0x1a0] ;  /* 0x000068000009da02 */ /* 0x000fe20000000f00 */
[----:B------:R-:W-:Y:S01]  /*2350*/  @!PT LDS RZ, [RZ] ;  /* 0x00000000fffff984 */ /* 0x000fe20000000800 */
[----:B------:R-:W-:Y:S01]  /*2360*/  @!PT LDS RZ, [RZ] ;  /* 0x00000000fffff984 */ /* 0x000fe20000000800 */
[----:B------:R-:W-:Y:S01]  /*2370*/  @!PT LDS RZ, [RZ] ;  /* 0x00000000fffff984 */ /* 0x000fe20000000800 */
[----:B------:R1:W-:Y:S01]  /*2380*/  @!P1 LDGSTS.E.BYPASS.LTC128B.128 [R179+0x7000], [R18.64] ;  /* 0x0700000012b39fae */ /* 0x0003e2000b901d4c */
[----:B------:R-:W-:Y:S02]  /*2390*/  @!P4 IMAD.MOV.U32 R15, RZ, RZ, c[0x0][0x1a4] ;  /* 0x00006900ff0fc624 */ /* 0x000fe400078e00ff */
[----:B------:R-:W-:Y:S01]  /*23a0*/  @!P4 IMAD.WIDE.U32 R20, R20, 0xa0, R176 ;  /* 0x000000a01414c825 */ /* 0x000fe200078e00b0 */
[----:B------:R-:W-:Y:S03]  /*23b0*/  @P6 STS.128 [R179+0x7800], RZ ;  /* 0x007800ffb3006388 */ /* 0x000fe60000000c00 */
[----:B------:R-:W-:-:S02]  /*23c0*/  @!P4 IMAD R15, R15, 0xa0, RZ ;  /* 0x000000a00f0fc824 */ /* 0x000fc400078e02ff */
[----:B------:R-:W-:Y:S01]  /*23d0*/  @!P4 IMAD.MOV.U32 R10, RZ, RZ, R20 ;  /* 0x000000ffff0ac224 */ /* 0x000fe200078e0014 */
[----:B---3--:R-:W-:Y:S01]  /*23e0*/  SHF.R.U32.HI R16, RZ, 0x3, R12 ;  /* 0x00000003ff107819 */ /* 0x008fe2000001160c */
[----:B------:R-:W-:-:S03]  /*23f0*/  IMAD.SHL.U32 R12, R0, 0x40, RZ ;  /* 0x00000040000c7824 */ /* 0x000fc600078e00ff */
[----:B------:R-:W-:Y:S01]  /*2400*/  LOP3.LUT R16, R11, R16, RZ, 0x3c, !PT ;  /* 0x000000100b107212 */ /* 0x000fe200078e3cff */
[----:B------:R-:W-:Y:S01]  /*2410*/  IMAD.SHL.U32 R11, R171, 0x8, RZ ;  /* 0x00000008ab0b7824 */ /* 0x000fe200078e00ff */
[----:B------:R-:W-:-:S03]  /*2420*/  LOP3.LUT R12, R12, 0x1c0, RZ, 0xc0, !PT ;  /* 0x000001c00c0c7812 */ /* 0x000fc600078ec0ff */
[----:B------:R-:W-:Y:S01]  /*2430*/  IMAD R171, R171, 0x200, R16 ;  /* 0x00000200abab7824 */ /* 0x000fe200078e0210 */
[----:B------:R-:W-:Y:S01]  /*2440*/  @!P6 MOV R16, c[0x0][0x1a4] ;  /* 0x000069000010ea02 */ /* 0x000fe20000000f00 */
[----:B-1----:R-:W-:Y:S01]  /*2450*/  @!P3 IMAD.MOV.U32 R18, RZ, RZ, c[0x0][0x1a0] ;  /* 0x00006800ff12b624 */ /* 0x002fe200078e00ff */
[----:B------:R-:W-:Y:S02]  /*2460*/  LOP3.LUT R11, R12, 0x8, R11, 0xf8, !PT ;  /* 0x000000080c0b7812 */ /* 0x000fe400078ef80b */
[----:B------:R-:W-:Y:S01]  /*2470*/  SHF.R.U32.HI R2, RZ, 0x3, R12 ;  /* 0x00000003ff027819 */ /* 0x000fe2000001160c */
[----:B------:R-:W-:Y:S01]  /*2480*/  @!P6 IMAD R16, R16, 0x60, RZ ;  /* 0x000000601010e824 */ /* 0x000fe200078e02ff */
[----:B------:R-:W-:Y:S01]  /*2490*/  @!P5 LEA R12, P1, R9, R176, 0x7 ;  /* 0x000000b0090cd211 */ /* 0x000fe200078238ff */
[----:B------:R-:W-:Y:S01]  /*24a0*/  @!P3 IMAD.WIDE.U32 R18, R18, 0xc0, R176 ;  /* 0x000000c01212b825 */ /* 0x000fe200078e00b0 */
[----:B------:R-:W-:Y:S02]  /*24b0*/  LOP3.LUT R2, R11, R2, RZ, 0x3c, !PT ;  /* 0x000000020b027212 */ /* 0x000fe400078e3cff */
[----:B------:R-:W-:Y:S01]  /*24c0*/  @!P5 LEA.HI.X R13, R9, R177, R14, 0x7, P1 ;  /* 0x000000b1090dd211 */ /* 0x000fe200008f3c0e */
[----:B------:R-:W-:Y:S01]  /*24d0*/  @!P3 IMAD.MOV.U32 R14, RZ, RZ, c[0x0][0x1a4] ;  /* 0x00006900ff0eb624 */ /* 0x000fe200078e00ff */
[----:B------:R-:W-:Y:S01]  /*24e0*/  @!P2 MOV R11, c[0x0][0x1a0] ;  /* 0x00006800000baa02 */ /* 0x000fe20000000f00 */
[----:B------:R-:W-:Y:S01]  /*24f0*/  @!P6 IMAD.IADD R17, R29, 0x1, R16 ;  /* 0x000000011d11e824 */ /* 0x000fe200078e0210 */
[----:B------:R-:W-:Y:S01]  /*2500*/  @!P6 MOV R16, R28 ;  /* 0x0000001c0010e202 */ /* 0x000fe20000000f00 */
[----:B------:R-:W-:Y:S01]  /*2510*/  @!P2 IMAD.MOV.U32 R9, RZ, RZ, c[0x0][0x1a4] ;  /* 0x00006900ff09a624 */ /* 0x000fe200078e00ff */
[----:B------:R-:W-:Y:S01]  /*2520*/  SHF.L.U32 R171, R171, 0x1, RZ ;  /* 0x00000001abab7819 */ /* 0x000fe200000006ff */
[----:B------:R-:W-:Y:S01]  /*2530*/  @!P3 IMAD R14, R14, 0xc0, RZ ;  /* 0x000000c00e0eb824 */ /* 0x000fe200078e02ff */
[----:B------:R-:W-:Y:S01]  /*2540*/  LOP3.LUT R166, R2, R25, RZ, 0xfc, !PT ;  /* 0x0000001902a67212 */ /* 0x000fe200078efcff */
[----:B----4-:R-:W-:Y:S01]  /*2550*/  @!P2 IMAD.WIDE.U32 R22, R11, 0xe0, R176 ;  /* 0x000000e00b16a825 */ /* 0x010fe200078e00b0 */
[----:B------:R-:W-:Y:S01]  /*2560*/  @!PT LDS RZ, [RZ] ;  /* 0x00000000fffff984 */ /* 0x000fe20000000800 */
[----:B------:R-:W-:Y:S01]  /*2570*/  @!PT LDS RZ, [RZ] ;  /* 0x00000000fffff984 */ /* 0x000fe20000000800 */
[----:B------:R-:W-:Y:S01]  /*2580*/  @!PT LDS RZ, [RZ] ;  /* 0x00000000fffff984 */ /* 0x000fe20000000800 */
[----:B------:R1:W-:Y:S01]  /*2590*/  @!P6 LDGSTS.E.BYPASS.LTC128B.128 [R179+0x7800], [R16.64] ;  /* 0x0780000010b3efae */ /* 0x0003e2000b901d4c */
[----:B------:R-:W-:-:S02]  /*25a0*/  IADD3 R168, R171, 0x2040, RZ ;  /* 0x00002040aba87810 */ /* 0x000fc40007ffe0ff */
[----:B------:R-:W-:Y:S01]  /*25b0*/  @!P2 IMAD R9, R9, 0xe0, RZ ;  /* 0x000000e00909a824 */ /* 0x000fe200078e02ff */
[----:B------:R-:W-:Y:S01]  /*25c0*/  @P5 STS.128 [R179+0x8000], RZ ;  /* 0x008000ffb3005388 */ /* 0x000fe20000000c00 */
[----:B------:R-:W-:Y:S02]  /*25d0*/  @!P4 IMAD.IADD R11, R21, 0x1, R15 ;  /* 0x00000001150bc824 */ /* 0x000fe400078e020f */
[----:B------:R-:W-:Y:S01]  /*25e0*/  @!P3 IMAD.IADD R15, R19, 0x1, R14 ;  /* 0x00000001130fb824 */ /* 0x000fe200078e020e */
[----:B------:R-:W-:Y:S01]  /*25f0*/  @!P3 MOV R14, R18 ;  /* 0x00000012000eb202 */ /* 0x000fe20000000f00 */
[----:B------:R-:W-:Y:S01]  /*2600*/  IMAD.IADD R172, R2, 0x1, R3 ;  /* 0x0000000102ac7824 */ /* 0x000fe200078e0203 */
[----:B------:R-:W-:Y:S01]  /*2610*/  @!PT LDS RZ, [RZ] ;  /* 0x00000000fffff984 */ /* 0x000fe20000000800 */
[----:B------:R-:W-:Y:S01]  /*2620*/  @!PT LDS RZ, [RZ] ;  /* 0x00000000fffff984 */ /* 0x000fe20000000800 */
[----:B------:R-:W-:Y:S01]  /*2630*/  @!PT LDS RZ, [RZ] ;  /* 0x00000000fffff984 */ /* 0x000fe20000000800 */
[----:B------:R3:W-:Y:S01]  /*2640*/  @!P5 LDGSTS.E.BYPASS.LTC128B.128 [R179+0x8000], [R12.64] ;  /* 0x080000000cb3dfae */ /* 0x0007e2000b901d4c */
[----:B------:R-:W-:Y:S02]  /*2650*/  @!P2 IMAD.IADD R29, R23, 0x1, R9 ;  /* 0x00000001171da824 */ /* 0x000fe400078e0209 */
[----:B------:R-:W-:Y:S01]  /*2660*/  @!P2 IMAD.MOV.U32 R28, RZ, RZ, R22 ;  /* 0x000000ffff1ca224 */ /* 0x000fe200078e0016 */
[----:B------:R-:W-:Y:S01]  /*2670*/  @P4 STS.128 [R179+0x8800], RZ ;  /* 0x008800ffb3004388 */ /* 0x000fe20000000c00 */
[----:B------:R-:W-:-:S03]  /*2680*/  IMAD.SHL.U32 R172, R172, 0x2, RZ ;  /* 0x00000002acac7824 */ /* 0x000fc600078e00ff */
        /* <DEDUP_REMOVED lines=15> */
[----:B------:R-:W-:Y:S01]  /*2780*/  MOV R0, 0x10 ;  /* 0x0000001000007802 */ /* 0x000fe20000000f00 */
[----:B-1----:R-:W-:Y:S01]  /*2790*/  LDSM.16.M88.4 R16, [R172] ;  /* 0x00000000ac10783b */ /* 0x002fe20000000200 */
[----:B------:R-:W-:Y:S02]  /*27a0*/  LOP3.LUT P3, RZ, R8, 0x2, RZ, 0xc0, !PT ;  /* 0x0000000208ff7812 */ /* 0x000fe4000786c0ff */
[C---:B------:R-:W-:Y:S01]  /*27b0*/  SEL R3, R0.reuse, 0xfffffff0, !P1 ;  /* 0xfffffff000037807 */ /* 0x040fe20004800000 */
[----:B------:R-:W1:Y:S01]  /*27c0*/  LDSM.16.M88.4 R20, [R171+0x2000] ;  /* 0x00200000ab14783b */ /* 0x000e620000000200 */
[----:B------:R-:W-:Y:S02]  /*27d0*/  SEL R0, R0, 0xfffffff0, !P3 ;  /* 0xfffffff000007807 */ /* 0x000fe40005800000 */
[----:B------:R-:W-:Y:S01]  /*27e0*/  LOP3.LUT P1, RZ, R8, 0x4, RZ, 0xc0, !PT ;  /* 0x0000000408ff7812 */ /* 0x000fe2000782c0ff */
[----:B------:R-:W-:Y:S01]  /*27f0*/  IMAD R170, R3, 0x2, R172 ;  /* 0x0000000203aa7824 */ /* 0x000fe200078e02ac */
[----:B------:R-:W-:Y:S01]  /*2800*/  LEA R165, R0, R171, 0x1 ;  /* 0x000000ab00a57211 */ /* 0x000fe200078e08ff */
[----:B------:R-:W-:Y:S01]  /*2810*/  LDSM.16.M88.4 R40, [R171+0x2800] ;  /* 0x00280000ab28783b */ /* 0x000fe20000000200 */
[----:B------:R-:W-:-:S02]  /*2820*/  SEL R5, R5, 0xffffffe0, !P2 ;  /* 0xffffffe005057807 */ /* 0x000fc40005000000 */
[----:B------:R-:W-:Y:S01]  /*2830*/  IADD3 R8, R171, 0x2000, RZ ;  /* 0x00002000ab087810 */ /* 0x000fe20007ffe0ff */
[----:B------:R-:W-:Y:S01]  /*2840*/  LDSM.16.M88.4 R32, [R165+0x2800] ;  /* 0x00280000a520783b */ /* 0x000fe20000000200 */
[----:B------:R-:W-:Y:S01]  /*2850*/  ISETP.GT.AND P2, PT, R178, R175, PT ;  /* 0x000000afb200720c */ /* 0x000fe20003f44270 */
[----:B------:R-:W-:Y:S02]  /*2860*/  IMAD R169, R5, 0x2, R172 ;  /* 0x0000000205a97824 */ /* 0x000fe400078e02ac */
[----:B---3--:R-:W-:Y:S02]  /*2870*/  LDSM.16.M88.4 R12, [R170] ;  /* 0x00000000aa0c783b */ /* 0x008fe40000000200 */
[----:B------:R-:W-:Y:S02]  /*2880*/  @P1 IADD3 R168, R8, -0x40, RZ ;  /* 0xffffffc008a81810 */ /* 0x000fe40007ffe0ff */
[----:B----4-:R-:W-:Y:S01]  /*2890*/  LDSM.16.M88.4 R8, [R169] ;  /* 0x00000000a908783b */ /* 0x010fe20000000200 */
[----:B------:R-:W-:-:S02]  /*28a0*/  LEA R167, R3, R169, 0x1 ;  /* 0x000000a903a77211 */ /* 0x000fc400078e08ff */
[----:B------:R-:W-:Y:S01]  /*28b0*/  IMAD R100, R0, 0x2, R168 ;  /* 0x0000000200647824 */ /* 0x000fe200078e02a8 */
[----:B--2---:R-:W2:Y:S01]  /*28c0*/  LDSM.16.M88.4 R28, [R165+0x2000] ;  /* 0x00200000a51c783b */ /* 0x004ea20000000200 */
[----:B------:R-:W-:Y:S02]  /*28d0*/  IADD3 R161, R168, 0x800, RZ ;  /* 0x00000800a8a17810 */ /* 0x000fe40007ffe0ff */
[----:B------:R-:W-:Y:S01]  /*28e0*/  @!P2 LEA R184, P1, R124, c[0x0][0x168], 0x1 ;  /* 0x00005a007cb8aa11 */ /* 0x000fe200078208ff */
[----:B------:R-:W3:Y:S01]  /*28f0*/  LDSM.16.M88.4 R44, [R168] ;  /* 0x00000000a82c783b */ /* 0x000ee20000000200 */
[----:B------:R-:W-:Y:S02]  /*2900*/  IADD3 R160, R168, 0x1000, RZ ;  /* 0x00001000a8a07810 */ /* 0x000fe40007ffe0ff */
[----:B------:R-:W-:Y:S01]  /*2910*/  @!P2 LEA.HI.X R185, R124, c[0x0][0x16c], R125, 0x1, P1 ;  /* 0x00005b007cb9aa11 */ /* 0x000fe200008f0c7d */
[----:B------:R-:W4:Y:S01]  /*2920*/  LDSM.16.M88.4 R48, [R171+0x3000] ;  /* 0x00300000ab30783b */ /* 0x000f220000000200 */
[----:B------:R-:W-:-:S02]  /*2930*/  IADD3 R159, R168, 0x1800, RZ ;  /* 0x00001800a89f7810 */ /* 0x000fc40007ffe0ff */
[C---:B------:R-:W-:Y:S01]  /*2940*/  IADD3 R158, R168.reuse, 0x2000, RZ ;  /* 0x00002000a89e7810 */ /* 0x040fe20007ffe0ff */
[----:B------:R-:W-:Y:S01]  /*2950*/  LDSM.16.M88.4 R36, [R167] ;  /* 0x00000000a724783b */ /* 0x000fe20000000200 */
[C---:B------:R-:W-:Y:S02]  /*2960*/  IADD3 R157, R168.reuse, 0x2800, RZ ;  /* 0x00002800a89d7810 */ /* 0x040fe40007ffe0ff */
[C---:B------:R-:W-:Y:S01]  /*2970*/  IADD3 R156, R168.reuse, 0x3000, RZ ;  /* 0x00003000a89c7810 */ /* 0x040fe20007ffe0ff */
[----:B------:R-:W3:Y:S01]  /*2980*/  LDSM.16.M88.4 R64, [R100] ;  /* 0x000000006440783b */ /* 0x000ee20000000200 */
[----:B------:R-:W-:Y:S01]  /*2990*/  IADD3 R102, R168, 0x3800, RZ ;  /* 0x00003800a8667810 */ /* 0x000fe20007ffe0ff */
[C---:B-1----:R-:W-:Y:S02]  /*29a0*/  HMMA.16816.F32 R56, R16.reuse, R20, RZ ;  /* 0x000000141038723c */ /* 0x042fe400000018ff */
[----:B------:R-:W1:Y:S04]  /*29b0*/  LDSM.16.M88.4 R60, [R168+0x800] ;  /* 0x00080000a83c783b */ /* 0x000e680000000200 */
[----:B------:R-:W1:Y:S02]  /*29c0*/  LDSM.16.M88.4 R52, [R165+0x3000] ;  /* 0x00300000a534783b */ /* 0x000e640000000200 */
[----:B------:R-:W-:Y:S02]  /*29d0*/  HMMA.16816.F32 R20, R16, R22, RZ ;  /* 0x000000161014723c */ /* 0x000fe400000018ff */
[----:B------:R-:W1:Y:S04]  /*29e0*/  LDSM.16.M88.4 R68, [R100+0x800] ;  /* 0x000800006444783b */ /* 0x000e680000000200 */
[----:B------:R-:W-:Y:S04]  /*29f0*/  LDSM.16.M88.4 R72, [R100+0x2000] ;  /* 0x002000006448783b */ /* 0x000fe80000000200 */
[----:B------:R-:W0:Y:S06]  /*2a00*/  LDGDEPBAR ;  /* 0x00000000000079af */ /* 0x000e2c0000000000 */
[C---:B--2---:R-:W-:Y:S08]  /*2a10*/  HMMA.16816.F32 R56, R12.reuse, R28, R56 ;  /* 0x0000001c0c38723c */ /* 0x044ff00000001838 */
[----:B------:R-:W-:Y:S08]  /*2a20*/  HMMA.16816.F32 R20, R12, R30, R20 ;  /* 0x0000001e0c14723c */ /* 0x000ff00000001814 */
[C---:B------:R-:W-:Y:S08]  /*2a30*/  HMMA.16816.F32 R28, R16.reuse, R40, RZ ;  /* 0x00000028101c723c */ /* 0x040ff000000018ff */
[----:B------:R-:W-:Y:S08]  /*2a40*/  HMMA.16816.F32 R40, R16, R42, RZ ;  /* 0x0000002a1028723c */ /* 0x000ff000000018ff */
[----:B---3--:R-:W-:Y:S08]  /*2a50*/  HMMA.16816.F32 R56, R8, R44, R56 ;  /* 0x0000002c0838723c */ /* 0x008ff00000001838 */
[----:B------:R-:W-:Y:S08]  /*2a60*/  HMMA.16816.F32 R28, R12, R32, R28 ;  /* 0x000000200c1c723c */ /* 0x000ff0000000181c */
[----:B------:R-:W-:Y:S01]  /*2a70*/  HMMA.16816.F32 R20, R8, R46, R20 ;  /* 0x0000002e0814723c */ /* 0x000fe20000001814 */
[----:B------:R-:W-:Y:S07]  /*2a80*/  LDSM.16.M88.4 R44, [R171+0x3800] ;  /* 0x00380000ab2c783b */ /* 0x000fee0000000200 */
[----:B------:R-:W-:Y:S08]  /*2a90*/  HMMA.16816.F32 R40, R12, R34, R40 ;  /* 0x000000220c28723c */ /* 0x000ff00000001828 */
[----:B----4-:R-:W-:Y:S08]  /*2aa0*/  HMMA.16816.F32 R32, R16, R48, RZ ;  /* 0x000000301020723c */ /* 0x010ff000000018ff */
[----:B------:R-:W-:Y:S08]  /*2ab0*/  HMMA.16816.F32 R56, R36, R64, R56 ;  /* 0x000000402438723c */ /* 0x000ff00000001838 */
[----:B-1----:R-:W-:Y:S08]  /*2ac0*/  HMMA.16816.F32 R28, R8, R60, R28 ;  /* 0x0000003c081c723c */ /* 0x002ff0000000181c */
        /* <DEDUP_REMOVED lines=141> */
[----:B------:R-:W2:Y:S04]  /*33a0*/  MUFU.TANH R148, R148 ;  /* 0x0000009400947308 */ /* 0x000ea80000002400 */
        /* <DEDUP_REMOVED lines=10> */
[----:B------:R-:W-:Y:S01]  /*3450*/  LOP3.LUT R11, R76, 0xffffffe0, RZ, 0xc0, !PT ;  /* 0xffffffe04c0b7812 */ /* 0x000fe200078ec0ff */
[C---:B------:R-:W-:Y:S03]  /*3460*/  HMMA.16816.F32 R40, R36.reuse, R34, R40 ;  /* 0x000000222428723c */ /* 0x040fe60000001828 */
[----:B------:R-:W-:Y:S01]  /*3470*/  IADD3 R11, -R11, R4, RZ ;  /* 0x000000040b0b7210 */ /* 0x000fe20007ffe1ff */
[----:B------:R-:W1:Y:S03]  /*3480*/  MUFU.TANH R140, R140 ;  /* 0x0000008c008c7308 */ /* 0x000e660000002400 */
[----:B------:R-:W-:Y:S01]  /*3490*/  SHF.R.S32.HI R8, RZ, 0x1f, R11 ;  /* 0x0000001fff087819 */ /* 0x000fe2000001140b */
[C---:B------:R-:W-:Y:S03]  /*34a0*/  HMMA.16816.F32 R52, R36.reuse, R56, R52 ;  /* 0x000000382434723c */ /* 0x040fe60000001834 */
[----:B------:R-:W-:Y:S01]  /*34b0*/  LEA.HI R8, R8, R11, RZ, 0x2 ;  /* 0x0000000b08087211 */ /* 0x000fe200078f10ff */
[----:B------:R-:W-:Y:S01]  /*34c0*/  IMAD R11, R26, 0x10, R78 ;  /* 0x000000101a0b7824 */ /* 0x000fe200078e024e */
[----:B------:R-:W2:Y:S02]  /*34d0*/  MUFU.TANH R134, R134 ;  /* 0x0000008600867308 */ /* 0x000ea40000002400 */
[----:B------:R-:W-:Y:S01]  /*34e0*/  SHF.R.S32.HI R186, RZ, 0x2, R8 ;  /* 0x00000002ffba7819 */ /* 0x000fe20000011408 */
[----:B------:R-:W-:Y:S03]  /*34f0*/  HMMA.16816.F32 R48, R36, R58, R48 ;  /* 0x0000003a2430723c */ /* 0x000fe60000001830 */
[----:B------:R-:W-:-:S02]  /*3500*/  IADD3 R11, R11, 0x1, R186 ;  /* 0x000000010b0b7810 */ /* 0x000fc40007ffe0ba */
[----:B------:R-:W2:Y:S02]  /*3510*/  MUFU.TANH R32, R32 ;  /* 0x0000002000207308 */ /* 0x000ea40000002400 */
[----:B------:R-:W-:Y:S01]  /*3520*/  IADD3 R11, R6, R11, -R27 ;  /* 0x0000000b060b7210 */ /* 0x000fe20007ffe81b */
[C---:B-1----:R-:W-:Y:S01]  /*3530*/  HMMA.16816.F32 R68, R36.reuse, R28, R68 ;  /* 0x0000001c2444723c */ /* 0x042fe20000001844 */
[----:B------:R-:W-:Y:S02]  /*3540*/  FMUL.FTZ R40, R40, c[0x0][0x2ec] ;  /* 0x0000bb0028287a20 */ /* 0x000fe40000410000 */
[----:B------:R-:W-:Y:S01]  /*3550*/  FMUL.FTZ R20, R42, c[0x0][0x2ec] ;  /* 0x0000bb002a147a20 */ /* 0x000fe20000410000 */
[----:B------:R-:W-:Y:S01]  /*3560*/  IADD3 R127, R11, c[0x0][0x2e8], RZ ;  /* 0x0000ba000b7f7a10 */ /* 0x000fe20007ffe0ff */
[----:B------:R1:W1:Y:S01]  /*3570*/  MUFU.TANH R138, R40 ;  /* 0x00000028008a7308 */ /* 0x0002620000002400 */
[----:B------:R-:W-:Y:S02]  /*3580*/  FMUL.FTZ R41, R41, c[0x0][0x2ec] ;  /* 0x0000bb0029297a20 */ /* 0x000fe40000410000 */
[----:B------:R-:W-:Y:S01]  /*3590*/  HMMA.16816.F32 R16, R36, R30, R16 ;  /* 0x0000001e2410723c */ /* 0x000fe20000001810 */
[----:B------:R-:W-:Y:S01]  /*35a0*/  FMUL.FTZ R52, R52, c[0x0][0x2ec] ;  /* 0x0000bb0034347a20 */ /* 0x000fe20000410000 */
[----:B------:R-:W-:Y:S01]  /*35b0*/  IADD3 R11, R127, 0x8, RZ ;  /* 0x000000087f0b7810 */ /* 0x000fe20007ffe0ff */
[----:B------:R-:W-:Y:S01]  /*35c0*/  FMUL.FTZ R43, R43, c[0x0][0x2ec] ;  /* 0x0000bb002b2b7a20 */ /* 0x000fe20000410000 */
[-C--:B------:R-:W-:Y:S01]  /*35d0*/  IMNMX R127, R127, R6.reuse, PT ;  /* 0x000000067f7f7217 */ /* 0x080fe20003800200 */
[----:B------:R2:W2:Y:S01]  /*35e0*/  MUFU.TANH R110, R52 ;  /* 0x00000034006e7308 */ /* 0x0004a20000002400 */
[----:B------:R-:W-:Y:S01]  /*35f0*/  FMUL.FTZ R53, R53, c[0x0][0x2ec] ;  /* 0x0000bb0035357a20 */ /* 0x000fe20000410000 */
[----:B------:R-:W-:Y:S01]  /*3600*/  IMNMX R126, R11, R6, PT ;  /* 0x000000060b7e7217 */ /* 0x000fe20003800200 */
[----:B------:R-:W-:-:S02]  /*3610*/  FMUL.FTZ R60, R50, c[0x0][0x2ec] ;  /* 0x0000bb00323c7a20 */ /* 0x000fc40000410000 */
[----:B------:R-:W-:Y:S02]  /*3620*/  FMUL.FTZ R48, R48, c[0x0][0x2ec] ;  /* 0x0000bb0030307a20 */ /* 0x000fe40000410000 */
[----:B------:R-:W-:Y:S01]  /*3630*/  FMUL.FTZ R9, R49, c[0x0][0x2ec] ;  /* 0x0000bb0031097a20 */ /* 0x000fe20000410000 */
[----:B------:R3:W3:Y:S01]  /*3640*/  MUFU.TANH R136, R41 ;  /* 0x0000002900887308 */ /* 0x0006e20000002400 */
[----:B------:R-:W-:Y:S02]  /*3650*/  FMUL.FTZ R54, R54, c[0x0][0x2ec] ;  /* 0x0000bb0036367a20 */ /* 0x000fe40000410000 */
[----:B------:R-:W-:Y:S02]  /*3660*/  FMUL.FTZ R50, R69, c[0x0][0x2ec] ;  /* 0x0000bb0045327a20 */ /* 0x000fe40000410000 */
[----:B-1----:R-:W-:Y:S02]  /*3670*/  FMUL.FTZ R40, R70, c[0x0][0x2ec] ;  /* 0x0000bb0046287a20 */ /* 0x002fe40000410000 */
[----:B------:R-:W-:Y:S01]  /*3680*/  FMUL.FTZ R36, R71, c[0x0][0x2ec] ;  /* 0x0000bb0047247a20 */ /* 0x000fe20000410000 */
[----:B------:R1:W1:Y:S01]  /*3690*/  MUFU.TANH R10, R48 ;  /* 0x00000030000a7308 */ /* 0x0002620000002400 */
[----:B--2---:R-:W-:-:S02]  /*36a0*/  FMUL.FTZ R52, R68, c[0x0][0x2ec] ;  /* 0x0000bb0044347a20 */ /* 0x004fc40000410000 */
[----:B------:R-:W-:Y:S02]  /*36b0*/  FMUL.FTZ R55, R55, c[0x0][0x2ec] ;  /* 0x0000bb0037377a20 */ /* 0x000fe40000410000 */
[----:B------:R-:W-:Y:S02]  /*36c0*/  FMUL.FTZ R51, R51, c[0x0][0x2ec] ;  /* 0x0000bb0033337a20 */ /* 0x000fe40000410000 */
[----:B------:R-:W-:Y:S01]  /*36d0*/  FMUL.FTZ R16, R16, c[0x0][0x2ec] ;  /* 0x0000bb0010107a20 */ /* 0x000fe20000410000 */
[----:B------:R-:W2:Y:S01]  /*36e0*/  MUFU.TANH R20, R20 ;  /* 0x0000001400147308 */ /* 0x000ea20000002400 */
[----:B------:R-:W-:Y:S02]  /*36f0*/  FMUL.FTZ R17, R17, c[0x0][0x2ec] ;  /* 0x0000bb0011117a20 */ /* 0x000fe40000410000 */
[----:B------:R-:W-:Y:S02]  /*3700*/  FMUL.FTZ R18, R18, c[0x0][0x2ec] ;  /* 0x0000bb0012127a20 */ /* 0x000fe40000410000 */
[----:B------:R-:W-:-:S03]  /*3710*/  FMUL.FTZ R19, R19, c[0x0][0x2ec] ;  /* 0x0000bb0013137a20 */ /* 0x000fc60000410000 */
[----:B------:R1:W1:Y:S08]  /*3720*/  MUFU.TANH R120, R43 ;  /* 0x0000002b00787308 */ /* 0x0002700000002400 */
[----:B------:R1:W1:Y:S08]  /*3730*/  MUFU.TANH R108, R53 ;  /* 0x00000035006c7308 */ /* 0x0002700000002400 */
[----:B------:R1:W1:Y:S08]  /*3740*/  MUFU.TANH R66, R54 ;  /* 0x0000003600427308 */ /* 0x0002700000002400 */
[----:B------:R1:W1:Y:S08]  /*3750*/  MUFU.TANH R62, R55 ;  /* 0x00000037003e7308 */ /* 0x0002700000002400 */
[----:B------:R-:W1:Y:S08]  /*3760*/  MUFU.TANH R9, R9 ;  /* 0x0000000900097308 */ /* 0x000e700000002400 */
[----:B------:R-:W1:Y:S08]  /*3770*/  MUFU.TANH R60, R60 ;  /* 0x0000003c003c7308 */ /* 0x000e700000002400 */
[----:B------:R1:W1:Y:S08]  /*3780*/  MUFU.TANH R58, R51 ;  /* 0x00000033003a7308 */ /* 0x0002700000002400 */
        /* <DEDUP_REMOVED lines=44> */
[----:B------:R-:W-:-:S03]  /*3a50*/  MOV R15, R13 ;  /* 0x0000000d000f7202 */ /* 0x000fc60000000f00 */
[----:B------:R-:W-:Y:S02]  /*3a60*/  IMAD.MOV.U32 R13, RZ, RZ, R11 ;  /* 0x000000ffff0d7224 */ /* 0x000fe400078e000b */
[----:B------:R-:W-:-:S03]  /*3a70*/  @!P3 IMAD.MOV R15, RZ, RZ, -R15 ;  /* 0x000000ffff0fb224 */ /* 0x000fc600078e0a0f */
[----:B------:R-:W-:Y:S02]  /*3a80*/  @!P1 IADD3 R13, -R13, RZ, RZ ;  /* 0x000000ff0d0d9210 */ /* 0x000fe40007ffe1ff */
[C---:B------:R-:W-:Y:S02]  /*3a90*/  SEL R11, R2.reuse, R15, !P2 ;  /* 0x0000000f020b7207 */ /* 0x040fe40005000000 */
[----:B------:R-:W-:-:S03]  /*3aa0*/  SEL R2, R2, R13, !P2 ;  /* 0x0000000d02027207 */ /* 0x000fc60005000000 */
[----:B-1----:R-:W-:-:S04]  /*3ab0*/  IMAD.WIDE R16, R11, 0x4, R182 ;  /* 0x000000040b107825 */ /* 0x002fc800078e02b6 */
[----:B------:R-:W-:Y:S01]  /*3ac0*/  IMAD.WIDE R14, R2, 0x4, R182 ;  /* 0x00000004020e7825 */ /* 0x000fe200078e02b6 */
[----:B------:R-:W2:Y:S04]  /*3ad0*/  LDG.E R13, [R16.64] ;  /* 0x0000000c100d7981 */ /* 0x000ea8000c1e1900 */
[----:B------:R-:W2:Y:S01]  /*3ae0*/  LDG.E R6, [R14.64] ;  /* 0x0000000c0e067981 */ /* 0x000ea2000c1e1900 */
[----:B------:R-:W-:Y:S02]  /*3af0*/  IMAD.IADD R2, R11, 0x1, -R2 ;  /* 0x000000010b027824 */ /* 0x000fe400078e0a02 */
[----:B------:R-:W-:-:S04]  /*3b00*/  IMAD.MOV.U32 R11, RZ, RZ, c[0x0][0x2d0] ;  /* 0x0000b400ff0b7624 */ /* 0x000fc800078e00ff */
[----:B------:R-:W-:-:S05]  /*3b10*/  IMAD R11, R2, R11, -0x80 ;  /* 0xffffff80020b7424 */ /* 0x000fca00078e020b */
[----:B------:R-:W-:-:S05]  /*3b20*/  SHF.R.S32.HI R2, RZ, 0x1f, R11 ;  /* 0x0000001fff027819 */ /* 0x000fca000001140b */
[----:B------:R-:W-:-:S04]  /*3b30*/  IMAD R2, R2, c[0x0][0x198], RZ ;  /* 0x0000660002027a24 */ /* 0x000fc800078e02ff */
[----:B------:R-:W-:Y:S01]  /*3b40*/  IMAD R2, R11, c[0x0][0x19c], R2 ;  /* 0x000067000b027a24 */ /* 0x000fe200078e0202 */
[----:B--2---:R-:W-:Y:S01]  /*3b50*/  IADD3 R6, -R13, R6, RZ ;  /* 0x000000060d067210 */ /* 0x004fe20007ffe1ff */
        /* <DEDUP_REMOVED lines=8> */
.L_x_7022:
[----:B------:R-:W-:-:S04]  /*3be0*/  LEA R12, -R101, RZ, 0x7 ;  /* 0x000000ff650c7211 */ /* 0x000fc800078e39ff */
[----:B------:R-:W-:Y:S02]  /*3bf0*/  SHF.R.S32.HI R4, RZ, 0x1f, R12 ;  /* 0x0000001fff047819 */ /* 0x000fe4000001140c */
.L_x_7023:
        /* <DEDUP_REMOVED lines=33> */
.L_x_7021:
[----:B--234-:R-:W-:Y:S02]  /*3e10*/  IMAD.IADD R7, R7, 0x1, R128 ;  /* 0x0000000107077824 */ /* 0x01cfe400078e0280 */
        /* <DEDUP_REMOVED lines=11> */
[C---:B------:R-:W-:Y:S02]  /*3ed0*/  IADD3 R4, R7.reuse, 0x10, RZ ;  /* 0x0000001007047810 */ /* 0x040fe40007ffe0ff */
[C---:B------:R-:W-:Y:S02]  /*3ee0*/  ISETP.GE.AND P3, PT, R2.reuse, R127, PT ;  /* 0x0000007f0200720c */ /* 0x040fe40003f66270 */
[----:B------:R-:W-:Y:S02]  /*3ef0*/  ISETP.GE.AND P2, PT, R2, R126, PT ;  /* 0x0000007e0200720c */ /* 0x000fe40003f46270 */
[----:B------:R-:W-:Y:S02]  /*3f00*/  IADD3 R2, R7, 0x11, RZ ;  /* 0x0000001107027810 */ /* 0x000fe40007ffe0ff */
[----:B-1----:R-:W-:-:S02]  /*3f10*/  FSEL R14, R77, -INF , !P6 ;  /* 0xff8000004d0e7808 */ /* 0x002fc40007000000 */
        /* <DEDUP_REMOVED lines=42> */
[----:B------:R-:W-:Y:S01]  /*41c0*/  FSEL R112, R96, -INF , !P2 ;  /* 0xff80000060707808 */ /* 0x000fe20005000000 */
[----:B------:R-:W-:Y:S01]  /*41d0*/  LDSM.16.MT88.4 R92, [R166+0x6000] ;  /* 0x00600000a65c783b */ /* 0x000fe20000004200 */
[CC--:B------:R-:W-:Y:S02]  /*41e0*/  ISETP.GE.AND P3, PT, R11.reuse, R127.reuse, PT ;  /* 0x0000007f0b00720c */ /* 0x0c0fe40003f66270 */
        /* <DEDUP_REMOVED lines=49> */
[----:B------:R-:W-:Y:S02]  /*4500*/  ISETP.GE.AND P6, PT, R2, R126, PT ;  /* 0x0000007e0200720c */ /* 0x000fe40003fc6270 */
[----:B------:R-:W-:Y:S02]  /*4510*/  FMNMX.FTZ R19, R202, R19, !PT ;  /* 0x00000013ca137209 */ /* 0x000fe40007810000 */
[----:B------:R-:W-:-:S02]  /*4520*/  IADD3 R13, R7, 0x48, RZ ;  /* 0x00000048070d7810 */ /* 0x000fc40007ffe0ff */
        /* <DEDUP_REMOVED lines=9> */
[----:B------:R-:W-:Y:S02]  /*45c0*/  FMNMX.FTZ R21, R146, R21, !PT ;  /* 0x0000001592157209 */ /* 0x000fe40007810000 */
[----:B------:R-:W-:Y:S02]  /*45d0*/  FMNMX.FTZ R19, R116, R19, !PT ;  /* 0x0000001374137209 */ /* 0x000fe40007810000 */
[----:B------:R-:W-:-:S02]  /*45e0*/  FSEL R192, R192, -INF , !P2 ;  /* 0xff800000c0c07808 */ /* 0x000fc40005000000 */
[----:B------:R-:W-:Y:S02]  /*45f0*/  FSEL R148, R148, -INF , !P6 ;  /* 0xff80000094947808 */ /* 0x000fe40007000000 */
[----:B------:R-:W-:Y:S02]  /*4600*/  FSEL R144, R144, -INF , !P3 ;  /* 0xff80000090907808 */ /* 0x000fe40005800000 */
[-C--:B------:R-:W-:Y:S02]  /*4610*/  ISETP.GE.AND P2, PT, R13, R126.reuse, PT ;  /* 0x0000007e0d00720c */ /* 0x080fe40003f46270 */
[C---:B------:R-:W-:Y:S02]  /*4620*/  ISETP.GE.AND P6, PT, R2.reuse, R127, PT ;  /* 0x0000007f0200720c */ /* 0x040fe40003fc6270 */
[----:B------:R-:W-:Y:S02]  /*4630*/  ISETP.GE.AND P3, PT, R2, R126, PT ;  /* 0x0000007e0200720c */ /* 0x000fe40003f66270 */
[----:B------:R-:W-:-:S02]  /*4640*/  IADD3 R2, R7, 0x51, RZ ;  /* 0x0000005107027810 */ /* 0x000fc40007ffe0ff */
[----:B------:R-:W-:Y:S02]  /*4650*/  FMNMX.FTZ R21, R190, R21, !PT ;  /* 0x00000015be157209 */ /* 0x000fe40007810000 */
[----:B------:R-:W-:Y:S02]  /*4660*/  FMNMX.FTZ R19, R200, R19, !PT ;  /* 0x00000013c8137209 */ /* 0x000fe40007810000 */
[----:B------:R-:W-:Y:S02]  /*4670*/  FSEL R152, R152, -INF , !P2 ;  /* 0xff80000098987808 */ /* 0x000fe40005000000 */
[C---:B------:R-:W-:Y:S02]  /*4680*/  ISETP.GE.AND P5, PT, R2.reuse, R127, PT ;  /* 0x0000007f0200720c */ /* 0x040fe40003fa6270 */
[----:B------:R-:W-:Y:S02]  /*4690*/  ISETP.GE.AND P2, PT, R2, R126, PT ;  /* 0x0000007e0200720c */ /* 0x000fe40003f46270 */
[----:B------:R-:W-:-:S02]  /*46a0*/  FSEL R188, R188, -INF , !P4 ;  /* 0xff800000bcbc7808 */ /* 0x000fc40006000000 */
[----:B------:R-:W-:Y:S02]  /*46b0*/  FMNMX.FTZ R21, R144, R21, !PT ;  /* 0x0000001590157209 */ /* 0x000fe40007810000 */
[----:B------:R-:W-:Y:S02]  /*46c0*/  IADD3 R2, R7, 0x58, RZ ;  /* 0x0000005807027810 */ /* 0x000fe40007ffe0ff */
[----:B------:R-:W-:Y:S02]  /*46d0*/  FMNMX.FTZ R19, R194, R19, !PT ;  /* 0x00000013c2137209 */ /* 0x000fe40007810000 */
[----:B------:R-:W-:Y:S02]  /*46e0*/  FSEL R150, R150, -INF , !P1 ;  /* 0xff80000096967808 */ /* 0x000fe40004800000 */
[----:B------:R-:W-:Y:S02]  /*46f0*/  FSEL R142, R142, -INF , !P6 ;  /* 0xff8000008e8e7808 */ /* 0x000fe40007000000 */
[----:B------:R-:W-:-:S02]  /*4700*/  FMNMX.FTZ R21, R188, R21, !PT ;  /* 0x00000015bc157209 */ /* 0x000fc40007810000 */
[C---:B------:R-:W-:Y:S02]  /*4710*/  ISETP.GE.AND P4, PT, R2.reuse, R127, PT ;  /* 0x0000007f0200720c */ /* 0x040fe40003f86270 */
[----:B------:R-:W-:Y:S02]  /*4720*/  ISETP.GE.AND P1, PT, R2, R126, PT ;  /* 0x0000007e0200720c */ /* 0x000fe40003f26270 */
[----:B------:R-:W-:Y:S02]  /*4730*/  FMNMX.FTZ R19, R130, R19, !PT ;  /* 0x0000001382137209 */ /* 0x000fe40007810000 */
[----:B------:R-:W-:Y:S02]  /*4740*/  IADD3 R2, R7, 0x59, RZ ;  /* 0x0000005907027810 */ /* 0x000fe40007ffe0ff */
[----:B------:R-:W-:Y:S02]  /*4750*/  FSEL R140, R140, -INF , !P5 ;  /* 0xff8000008c8c7808 */ /* 0x000fe40006800000 */
[----:B------:R-:W-:-:S02]  /*4760*/  FMNMX.FTZ R21, R142, R21, !PT ;  /* 0x000000158e157209 */ /* 0x000fc40007810000 */
[----:B------:R-:W-:Y:S02]  /*4770*/  FSEL R134, R134, -INF , !P3 ;  /* 0xff80000086867808 */ /* 0x000fe40005800000 */
        /* <DEDUP_REMOVED lines=11> */
[----:B------:R-:W-:Y:S02]  /*4830*/  FSEL R136, R136, -INF , !P6 ;  /* 0xff80000088887808 */ /* 0x000fe40007000000 */
[----:B------:R-:W-:Y:S02]  /*4840*/  FMNMX.FTZ R23, R138, R21, !PT ;  /* 0x000000158a177209 */ /* 0x000fe40007810000 */
[----:B------:R-:W-:Y:S02]  /*4850*/  FMNMX.FTZ R21, R154, R19, !PT ;  /* 0x000000139a157209 */ /* 0x000fe40007810000 */
[----:B------:R-:W-:Y:S02]  /*4860*/  ISETP.GE.AND P4, PT, R2, R127, PT ;  /* 0x0000007f0200720c */ /* 0x000fe40003f86270 */
[C---:B------:R-:W-:Y:S02]  /*4870*/  IADD3 R17, R7.reuse, 0x68, RZ ;  /* 0x0000006807117810 */ /* 0x040fe40007ffe0ff */
[----:B------:R-:W-:-:S02]  /*4880*/  IADD3 R15, R7, 0x69, RZ ;  /* 0x00000069070f7810 */ /* 0x000fc40007ffe0ff */
[----:B------:R-:W-:Y:S02]  /*4890*/  FSEL R110, R110, -INF , !P5 ;  /* 0xff8000006e6e7808 */ /* 0x000fe40006800000 */
[----:B------:R-:W-:Y:S02]  /*48a0*/  FMNMX.FTZ R19, R136, R23, !PT ;  /* 0x0000001788137209 */ /* 0x000fe40007810000 */
[----:B------:R-:W-:Y:S02]  /*48b0*/  FMNMX.FTZ R21, R148, R21, !PT ;  /* 0x0000001594157209 */ /* 0x000fe40007810000 */
[-C--:B------:R-:W-:Y:S02]  /*48c0*/  ISETP.GE.AND P6, PT, R17, R127.reuse, PT ;  /* 0x0000007f1100720c */ /* 0x080fe40003fc6270 */
[----:B------:R-:W-:Y:S02]  /*48d0*/  ISETP.GE.AND P5, PT, R15, R127, PT ;  /* 0x0000007f0f00720c */ /* 0x000fe40003fa6270 */
[----:B------:R-:W-:-:S02]  /*48e0*/  FSEL R108, R108, -INF , !P4 ;  /* 0xff8000006c6c7808 */ /* 0x000fc40006000000 */
[----:B------:R-:W-:Y:S02]  /*48f0*/  FMNMX.FTZ R19, R110, R19, !PT ;  /* 0x000000136e137209 */ /* 0x000fe40007810000 */
[----:B------:R-:W-:Y:S02]  /*4900*/  FMNMX.FTZ R21, R152, R21, !PT ;  /* 0x0000001598157209 */ /* 0x000fe40007810000 */
[----:B------:R-:W-:Y:S02]  /*4910*/  IADD3 R13, R7, 0x70, RZ ;  /* 0x00000070070d7810 */ /* 0x000fe40007ffe0ff */
[----:B------:R-:W-:Y:S02]  /*4920*/  FSEL R106, R10, -INF , !P6 ;  /* 0xff8000000a6a7808 */ /* 0x000fe40007000000 */
        /* <DEDUP_REMOVED lines=50> */
[----:B------:R-:W-:-:S02]  /*4c50*/  FMNMX.FTZ R11, R26, R11, !PT ;  /* 0x0000000b1a0b7209 */ /* 0x000fc40007810000 */
[----:B------:R-:W-:Y:S01]  /*4c60*/  ISETP.GT.AND P4, PT, R178, R175, PT ;  /* 0x000000afb200720c */ /* 0x000fe20003f84270 */
        /* <DEDUP_REMOVED lines=13> */
[--C-:B------:R-:W-:Y:S02]  /*4d40*/  FFMA.FTZ R29, R6, c[0x0][0x23c], -R39.reuse ;  /* 0x00008f00061d7a23 */ /* 0x100fe40000010827 */
[----:B------:R-:W-:-:S02]  /*4d50*/  FFMA.FTZ R32, R4, c[0x0][0x23c], -R39 ;  /* 0x00008f0004207a23 */ /* 0x000fc40000010827 */
[--C-:B------:R-:W-:Y:S02]  /*4d60*/  FFMA.FTZ R34, R18, c[0x0][0x23c], -R39.reuse ;  /* 0x00008f0012227a23 */ /* 0x100fe40000010827 */
[--C-:B------:R-:W-:Y:S01]  /*4d70*/  FFMA.FTZ R27, R90, c[0x0][0x23c], -R39.reuse ;  /* 0x00008f005a1b7a23 */ /* 0x100fe20000010827 */
[----:B------:R-:W2:Y:S01]  /*4d80*/  MUFU.EX2 R37, R37 ;  /* 0x0000002500257308 */ /* 0x000ea20000000800 */
        /* <DEDUP_REMOVED lines=12> */
[----:B------:R-:W-:Y:S01]  /*4e50*/  FFMA.FTZ R53, R198, c[0x0][0x23c], -R39 ;  /* 0x00008f00c6357a23 */ /* 0x000fe20000010827 */
[----:B--2---:R-:W-:Y:S02]  /*4e60*/  F2FP.PACK_AB R68, R37, R44 ;  /* 0x0000002c2544723e */ /* 0x004fe400000000ff */
[----:B------:R-:W1:Y:S01]  /*4e70*/  MUFU.EX2 R35, R35 ;  /* 0x0000002300237308 */ /* 0x000e620000000800 */
[--C-:B------:R-:W-:Y:S02]  /*4e80*/  FFMA.FTZ R33, R84, c[0x0][0x23c], -R25.reuse ;  /* 0x00008f0054217a23 */ /* 0x100fe40000010819 */
[----:B------:R-:W2:Y:S01]  /*4e90*/  LDSM.16.MT88.4 R84, [R164+0x6000] ;  /* 0x00600000a454783b */ /* 0x000ea20000004200 */
[--C-:B------:R-:W-:Y:S02]  /*4ea0*/  FFMA.FTZ R56, R79, c[0x0][0x23c], -R25.reuse ;  /* 0x00008f004f387a23 */ /* 0x100fe40000010819 */
[--C-:B------:R-:W-:Y:S01]  /*4eb0*/  FFMA.FTZ R41, R80, c[0x0][0x23c], -R25.reuse ;  /* 0x00008f0050297a23 */ /* 0x100fe20000010819 */
[----:B------:R-:W3:Y:S01]  /*4ec0*/  LDSM.16.MT88.4 R76, [R163+0x6000] ;  /* 0x00600000a34c783b */ /* 0x000ee20000004200 */
[--C-:B------:R-:W-:Y:S01]  /*4ed0*/  FFMA.FTZ R54, R12, c[0x0][0x23c], -R25.reuse ;  /* 0x00008f000c367a23 */ /* 0x100fe20000010819 */
[----:B------:R-:W-:Y:S01]  /*4ee0*/  MUFU.EX2 R33, R33 ;  /* 0x0000002100217308 */ /* 0x000fe20000000800 */
[--C-:B------:R-:W-:Y:S01]  /*4ef0*/  FFMA.FTZ R38, R8, c[0x0][0x23c], -R25.reuse ;  /* 0x00008f0008267a23 */ /* 0x100fe20000010819 */
[----:B------:R-:W4:Y:S01]  /*4f00*/  LDSM.16.MT88.4 R12, [R164+0x6800] ;  /* 0x00680000a40c783b */ /* 0x000f220000004200 */
[----:B------:R-:W-:-:S02]  /*4f10*/  FFMA.FTZ R31, R88, c[0x0][0x23c], -R25 ;  /* 0x00008f00581f7a23 */ /* 0x000fc40000010819 */
[--C-:B------:R-:W-:Y:S01]  /*4f20*/  FFMA.FTZ R30, R30, c[0x0][0x23c], -R25.reuse ;  /* 0x00008f001e1e7a23 */ /* 0x100fe20000010819 */
[----:B------:R-:W5:Y:S01]  /*4f30*/  LDSM.16.MT88.4 R8, [R163+0x6800] ;  /* 0x00680000a308783b */ /* 0x000f620000004200 */
[----:B-1----:R-:W-:Y:S01]  /*4f40*/  F2FP.PACK_AB R70, R35, R42 ;  /* 0x0000002a2346723e */ /* 0x002fe200000000ff */
[----:B------:R-:W-:Y:S01]  /*4f50*/  MUFU.EX2 R56, R56 ;  /* 0x0000003800387308 */ /* 0x000fe20000000800 */
[--C-:B------:R-:W-:Y:S02]  /*4f60*/  FFMA.FTZ R3, R72, c[0x0][0x23c], -R25.reuse ;  /* 0x00008f0048037a23 */ /* 0x100fe40000010819 */
[--C-:B------:R-:W-:Y:S02]  /*4f70*/  FFMA.FTZ R45, R202, c[0x0][0x23c], -R25.reuse ;  /* 0x00008f00ca2d7a23 */ /* 0x100fe40000010819 */
[--C-:B------:R-:W-:Y:S02]  /*4f80*/  FFMA.FTZ R112, R112, c[0x0][0x23c], -R25.reuse ;  /* 0x00008f0070707a23 */ /* 0x100fe40000010819 */
[--C-:B------:R-:W-:Y:S01]  /*4f90*/  FFMA.FTZ R116, R116, c[0x0][0x23c], -R25.reuse ;  /* 0x00008f0074747a23 */ /* 0x100fe20000010819 */
[----:B------:R-:W1:Y:S01]  /*4fa0*/  MUFU.EX2 R41, R41 ;  /* 0x0000002900297308 */ /* 0x000e620000000800 */
[----:B------:R-:W-:-:S02]  /*4fb0*/  FFMA.FTZ R49, R200, c[0x0][0x23c], -R25 ;  /* 0x00008f00c8317a23 */ /* 0x000fc40000010819 */
[--C-:B------:R-:W-:Y:S02]  /*4fc0*/  FFMA.FTZ R118, R118, c[0x0][0x23c], -R39.reuse ;  /* 0x00008f0076767a23 */ /* 0x100fe40000010827 */
[----:B------:R-:W-:Y:S02]  /*4fd0*/  FFMA.FTZ R51, R196, c[0x0][0x23c], -R39 ;  /* 0x00008f00c4337a23 */ /* 0x000fe40000010827 */
[--C-:B------:R-:W-:Y:S01]  /*4fe0*/  FFMA.FTZ R55, R194, c[0x0][0x23c], -R25.reuse ;  /* 0x00008f00c2377a23 */ /* 0x100fe20000010819 */
[----:B------:R-:W2:Y:S01]  /*4ff0*/  MUFU.EX2 R54, R54 ;  /* 0x0000003600367308 */ /* 0x000ea20000000800 */
[--C-:B------:R-:W-:Y:S02]  /*5000*/  FFMA.FTZ R130, R130, c[0x0][0x23c], -R25.reuse ;  /* 0x00008f0082827a23 */ /* 0x100fe40000010819 */
[--C-:B------:R-:W-:Y:S02]  /*5010*/  FFMA.FTZ R132, R132, c[0x0][0x23c], -R25.reuse ;  /* 0x00008f0084847a23 */ /* 0x100fe40000010819 */
[----:B------:R-:W-:-:S02]  /*5020*/  FFMA.FTZ R57, R192, c[0x0][0x23c], -R25 ;  /* 0x00008f00c0397a23 */ /* 0x000fc40000010819 */
[--C-:B------:R-:W-:Y:S01]  /*5030*/  FFMA.FTZ R146, R146, c[0x0][0x23c], -R39.reuse ;  /* 0x00008f0092927a23 */ /* 0x100fe20000010827 */
[----:B-1----:R-:W-:Y:S01]  /*5040*/  F2FP.PACK_AB R69, R41, R56 ;  /* 0x000000382945723e */ /* 0x002fe200000000ff */
[----:B------:R-:W-:Y:S01]  /*5050*/  MUFU.EX2 R34, R34 ;  /* 0x0000002200227308 */ /* 0x000fe20000000800 */
[--C-:B------:R-:W-:Y:S02]  /*5060*/  FFMA.FTZ R61, R190, c[0x0][0x23c], -R39.reuse ;  /* 0x00008f00be3d7a23 */ /* 0x100fe40000010827 */
[--C-:B------:R-:W-:Y:S02]  /*5070*/  FFMA.FTZ R144, R144, c[0x0][0x23c], -R39.reuse ;  /* 0x00008f0090907a23 */ /* 0x100fe40000010827 */
[----:B------:R-:W-:Y:S01]  /*5080*/  FFMA.FTZ R59, R188, c[0x0][0x23c], -R39 ;  /* 0x00008f00bc3b7a23 */ /* 0x000fe20000010827 */
[----:B--2---:R-:W-:Y:S02]  /*5090*/  F2FP.PACK_AB R71, R33, R54 ;  /* 0x000000362147723e */ /* 0x004fe400000000ff */
        /* <DEDUP_REMOVED lines=23> */
[----:B---3--:R-:W-:Y:S01]  /*5210*/  HMMA.16816.F32 R80, R68, R76, RZ ;  /* 0x0000004c4450723c */ /* 0x008fe200000018ff */
        /* <DEDUP_REMOVED lines=8> */
[----:B------:R-:W-:Y:S02]  /*52a0*/  FFMA.FTZ R189, R26, c[0x0][0x23c], -R25 ;  /* 0x00008f001abd7a23 */ /* 0x000fe40000010819 */
[--C-:B------:R-:W-:Y:S02]  /*52b0*/  FFMA.FTZ R52, R52, c[0x0][0x23c], -R39.reuse ;  /* 0x00008f0034347a23 */ /* 0x100fe40000010827 */
[----:B------:R-:W-:Y:S01]  /*52c0*/  FFMA.FTZ R48, R48, c[0x0][0x23c], -R39 ;  /* 0x00008f0030307a23 */ /* 0x000fe20000010827 */
[C---:B------:R-:W-:Y:S01]  /*52d0*/  HMMA.16816.F32 R76, R68.reuse, R78, RZ ;  /* 0x0000004e444c723c */ /* 0x040fe200000018ff */
[----:B------:R-:W-:Y:S01]  /*52e0*/  FFMA.FTZ R40, R40, c[0x0][0x23c], -R25 ;  /* 0x00008f0028287a23 */ /* 0x000fe20000010819 */
[----:B------:R-:W3:Y:S06]  /*52f0*/  MUFU.EX2 R3, R3 ;  /* 0x0000000300037308 */ /* 0x000eec0000000800 */
        /* <DEDUP_REMOVED lines=9> */
[C---:B----4-:R-:W-:Y:S02]  /*5390*/  HMMA.16816.F32 R88, R4.reuse, R12, R88 ;  /* 0x0000000c0458723c */ /* 0x050fe40000001858 */
[----:B------:R-:W2:Y:S06]  /*53a0*/  MUFU.EX2 R43, R43 ;  /* 0x0000002b002b7308 */ /* 0x000eac0000000800 */
[C---:B------:R-:W-:Y:S01]  /*53b0*/  HMMA.16816.F32 R84, R4.reuse, R14, R84 ;  /* 0x0000000e0454723c */ /* 0x040fe20000001854 */
[----:B------:R-:W3:Y:S01]  /*53c0*/  LDSM.16.MT88.4 R12, [R162+0x6800] ;  /* 0x00680000a20c783b */ /* 0x000ee20000004200 */
[----:B------:R-:W-:Y:S06]  /*53d0*/  MUFU.EX2 R45, R45 ;  /* 0x0000002d002d7308 */ /* 0x000fec0000000800 */
[C---:B------:R-:W-:Y:S02]  /*53e0*/  HMMA.16816.F32 R96, R4.reuse, R16, R96 ;  /* 0x000000100460723c */ /* 0x040fe40000001860 */
[----:B------:R-:W4:Y:S06]  /*53f0*/  MUFU.EX2 R112, R112 ;  /* 0x0000007000707308 */ /* 0x000f2c0000000800 */
[C---:B------:R-:W-:Y:S01]  /*5400*/  HMMA.16816.F32 R92, R4.reuse, R18, R92 ;  /* 0x00000012045c723c */ /* 0x040fe2000000185c */
[----:B------:R-:W2:Y:S01]  /*5410*/  LDSM.16.MT88.4 R16, [R166+0x7000] ;  /* 0x00700000a610783b */ /* 0x000ea20000004200 */
[----:B------:R-:W-:Y:S06]  /*5420*/  MUFU.EX2 R116, R116 ;  /* 0x0000007400747308 */ /* 0x000fec0000000800 */
[C---:B-----5:R-:W-:Y:S02]  /*5430*/  HMMA.16816.F32 R80, R4.reuse, R8, R80 ;  /* 0x000000080450723c */ /* 0x060fe40000001850 */
[----:B------:R-:W5:Y:S06]  /*5440*/  MUFU.EX2 R49, R49 ;  /* 0x0000003100317308 */ /* 0x000f6c0000000800 */
        /* <DEDUP_REMOVED lines=12> */
[----:B-----5:R-:W-:-:S05]  /*5510*/  F2FP.PACK_AB R7, R49, R116 ;  /* 0x000000743107723e */ /* 0x020fca00000000ff */
        /* <DEDUP_REMOVED lines=61> */
[----:B------:R-:W-:Y:S07]  /*58f0*/  LDSM.16.MT88.4 R8, [R162+0x8800] ;  /* 0x00880000a208783b */ /* 0x000fee0000004200 */
        /* <DEDUP_REMOVED lines=25> */
[C---:B------:R-:W-:Y:S01]  /*5a90*/  HMMA.16816.F32 R84, R4.reuse, R18, R84 ;  /* 0x000000120454723c */ /* 0x040fe20000001854 */
[----:B------:R-:W4:Y:S04]  /*5aa0*/  LDSM.16.MT88.4 R16, [R163+0x9000] ;  /* 0x00900000a310783b */ /* 0x000f280000004200 */
[----:B------:R-:W-:Y:S03]  /*5ab0*/  MUFU.EX2 R21, R21 ;  /* 0x0000001500157308 */ /* 0x000fe60000000800 */
[C---:B-1----:R-:W-:Y:S05]  /*5ac0*/  HMMA.16816.F32 R80, R4.reuse, R12, R80 ;  /* 0x0000000c0450723c */ /* 0x042fea0000001850 */
[----:B------:R-:W1:Y:S03]  /*5ad0*/  MUFU.EX2 R22, R22 ;  /* 0x0000001600167308 */ /* 0x000e660000000800 */
        /* <DEDUP_REMOVED lines=8> */
[----:B------:R-:W-:Y:S01]  /*5b60*/  MUFU.EX2 R42, R52 ;  /* 0x00000034002a7308 */ /* 0x000fe20000000800 */
[----:B-1----:R-:W-:-:S07]  /*5b70*/  F2FP.PACK_AB R6, R22, R21 ;  /* 0x000000151606723e */ /* 0x002fce00000000ff */
[C---:B--2---:R-:W-:Y:S01]  /*5b80*/  HMMA.16816.F32 R88, R4.reuse, R8, R88 ;  /* 0x000000080458723c */ /* 0x044fe20000001858 */
[----:B------:R-:W1:Y:S06]  /*5b90*/  MUFU.EX2 R37, R37 ;  /* 0x0000002500257308 */ /* 0x000e6c0000000800 */
[----:B------:R-:W-:Y:S01]  /*5ba0*/  FADD.FTZ R9, R35, R44 ;  /* 0x0000002c23097221 */ /* 0x000fe20000010000 */
[C---:B------:R-:W-:Y:S01]  /*5bb0*/  HMMA.16816.F32 R84, R4.reuse, R10, R84 ;  /* 0x0000000a0454723c */ /* 0x040fe20000001854 */
[----:B------:R-:W2:Y:S06]  /*5bc0*/  MUFU.EX2 R39, R48 ;  /* 0x0000003000277308 */ /* 0x000eac0000000800 */
[----:B------:R-:W-:Y:S01]  /*5bd0*/  FADD.FTZ R11, R33, R54 ;  /* 0x00000036210b7221 */ /* 0x000fe20000010000 */
[----:B----4-:R-:W-:Y:S01]  /*5be0*/  HMMA.16816.F32 R80, R4, R16, R80 ;  /* 0x000000100450723c */ /* 0x010fe20000001850 */
[----:B------:R-:W-:Y:S01]  /*5bf0*/  FFMA.FTZ R33, R36, c[0x0][0x23c], -R25 ;  /* 0x00008f0024217a23 */ /* 0x000fe20000010819 */
[----:B------:R-:W-:Y:S01]  /*5c00*/  MUFU.EX2 R35, R40 ;  /* 0x0000002800237308 */ /* 0x000fe20000000800 */
[----:B------:R-:W-:-:S02]  /*5c10*/  FADD.FTZ R36, R34, R9 ;  /* 0x0000000922247221 */ /* 0x000fc40000010000 */
[----:B------:R-:W-:Y:S02]  /*5c20*/  FADD.FTZ R38, R38, R11 ;  /* 0x0000000b26267221 */ /* 0x000fe40000010000 */
[----:B------:R-:W-:Y:S01]  /*5c30*/  FADD.FTZ R29, R29, R36 ;  /* 0x000000241d1d7221 */ /* 0x000fe20000010000 */
[C---:B-----5:R-:W-:Y:S01]  /*5c40*/  HMMA.16816.F32 R96, R4.reuse, R12, R96 ;  /* 0x0000000c0460723c */ /* 0x060fe20000001860 */
[----:B------:R-:W-:Y:S01]  /*5c50*/  FADD.FTZ R31, R31, R38 ;  /* 0x000000261f1f7221 */ /* 0x000fe20000010000 */
[----:B------:R-:W-:Y:S01]  /*5c60*/  LDSM.16.MT88.4 R8, [R166+0x9800] ;  /* 0x00980000a608783b */ /* 0x000fe20000004200 */
[----:B------:R-:W-:Y:S01]  /*5c70*/  FADD.FTZ R32, R32, R29 ;  /* 0x0000001d20207221 */ /* 0x000fe20000010000 */
[----:B------:R-:W3:Y:S01]  /*5c80*/  MUFU.EX2 R34, R33 ;  /* 0x0000002100227308 */ /* 0x000ee20000000800 */
[----:B------:R-:W-:Y:S02]  /*5c90*/  FADD.FTZ R30, R30, R31 ;  /* 0x0000001f1e1e7221 */ /* 0x000fe40000010000 */
[----:B------:R-:W-:Y:S01]  /*5ca0*/  FADD.FTZ R27, R27, R32 ;  /* 0x000000201b1b7221 */ /* 0x000fe20000010000 */
[----:B------:R-:W-:Y:S01]  /*5cb0*/  HMMA.16816.F32 R92, R4, R14, R92 ;  /* 0x0000000e045c723c */ /* 0x000fe2000000185c */
[----:B------:R-:W-:Y:S01]  /*5cc0*/  FADD.FTZ R30, R3, R30 ;  /* 0x0000001e031e7221 */ /* 0x000fe20000010000 */
[----:B------:R-:W4:Y:S01]  /*5cd0*/  LDSM.16.MT88.4 R12, [R162+0x9000] ;  /* 0x00900000a20c783b */ /* 0x000f220000004200 */
[----:B------:R-:W-:-:S02]  /*5ce0*/  FADD.FTZ R114, R114, R27 ;  /* 0x0000001b72727221 */ /* 0x000fc40000010000 */
[----:B------:R-:W-:Y:S02]  /*5cf0*/  FADD.FTZ R3, R45, R30 ;  /* 0x0000001e2d037221 */ /* 0x000fe40000010000 */
[----:B------:R-:W-:Y:S01]  /*5d00*/  FADD.FTZ R47, R47, R114 ;  /* 0x000000722f2f7221 */ /* 0x000fe20000010000 */
[----:B------:R-:W-:Y:S01]  /*5d10*/  HMMA.16816.F32 R76, R4, R18, R76 ;  /* 0x00000012044c723c */ /* 0x000fe2000000184c */
[----:B------:R-:W-:Y:S01]  /*5d20*/  FADD.FTZ R3, R112, R3 ;  /* 0x0000000370037221 */ /* 0x000fe20000010000 */
[----:B------:R-:W5:Y:S01]  /*5d30*/  LDSM.16.MT88.4 R16, [R164+0x9800] ;  /* 0x00980000a410783b */ /* 0x000f620000004200 */
        /* <DEDUP_REMOVED lines=30> */
[----:B---3--:R-:W-:Y:S01]  /*5f20*/  F2FP.PACK_AB R5, R34, R35 ;  /* 0x000000232205723e */ /* 0x008fe200000000ff */
        /* <DEDUP_REMOVED lines=92> */
.L_x_7025:
[----:B------:R-:W-:-:S05]  /*64f0*/  IMAD.MOV.U32 R6, RZ, RZ, c[0x0][0x1a0] ;  /* 0x00006800ff067624 */ /* 0x000fca00078e00ff */
[----:B------:R-:W-:-:S04]  /*6500*/  LEA R6, -R6, RZ, 0x7 ;  /* 0x000000ff06067211 */ /* 0x000fc800078e39ff */
[----:B------:R-:W-:Y:S02]  /*6510*/  SHF.R.S32.HI R4, RZ, 0x1f, R6 ;  /* 0x0000001fff047819 */ /* 0x000fe40000011406 */
.L_x_7026:
        /* <DEDUP_REMOVED lines=31> */
[----:B--2---:R-:W-:Y:S04]  /*6710*/  LDSM.16.M88.4 R4, [R172] ;  /* 0x00000000ac04783b */ /* 0x004fe80000000200 */
[----:B------:R-:W2:Y:S04]  /*6720*/  LDSM.16.M88.4 R60, [R171+0x2000] ;  /* 0x00200000ab3c783b */ /* 0x000ea80000000200 */
[----:B------:R-:W-:Y:S04]  /*6730*/  LDSM.16.M88.4 R112, [R170] ;  /* 0x00000000aa70783b */ /* 0x000fe80000000200 */
[----:B---3--:R-:W-:Y:S04]  /*6740*/  LDSM.16.M88.4 R12, [R165+0x2000] ;  /* 0x00200000a50c783b */ /* 0x008fe80000000200 */
[----:B------:R-:W3:Y:S04]  /*6750*/  LDSM.16.M88.4 R44, [R171+0x3000] ;  /* 0x00300000ab2c783b */ /* 0x000ee80000000200 */
[----:B------:R-:W3:Y:S04]  /*6760*/  LDSM.16.M88.4 R36, [R171+0x3800] ;  /* 0x00380000ab24783b */ /* 0x000ee80000000200 */
[----:B------:R-:W4:Y:S04]  /*6770*/  LDSM.16.M88.4 R108, [R165+0x3000] ;  /* 0x00300000a56c783b */ /* 0x000f280000000200 */
[----:B------:R-:W4:Y:S04]  /*6780*/  LDSM.16.M88.4 R104, [R165+0x3800] ;  /* 0x00380000a568783b */ /* 0x000f280000000200 */
[----:B------:R-:W4:Y:S04]  /*6790*/  LDSM.16.M88.4 R52, [R171+0x2800] ;  /* 0x00280000ab34783b */ /* 0x000f280000000200 */
[----:B-1----:R-:W1:Y:S04]  /*67a0*/  LDSM.16.M88.4 R20, [R171+0x4800] ;  /* 0x00480000ab14783b */ /* 0x002e680000000200 */
[----:B------:R-:W-:Y:S01]  /*67b0*/  LDSM.16.M88.4 R28, [R171+0x4000] ;  /* 0x00400000ab1c783b */ /* 0x000fe20000000200 */
[C---:B--2---:R-:W-:Y:S03]  /*67c0*/  HMMA.16816.F32 R64, R4.reuse, R60, RZ ;  /* 0x0000003c0440723c */ /* 0x044fe600000018ff */
[----:B-----5:R-:W-:Y:S04]  /*67d0*/  LDSM.16.M88.4 R8, [R165+0x2800] ;  /* 0x00280000a508783b */ /* 0x020fe80000000200 */
[----:B------:R-:W-:Y:S01]  /*67e0*/  LDSM.16.M88.4 R120, [R171+0x5800] ;  /* 0x00580000ab78783b */ /* 0x000fe20000000200 */
[C---:B------:R-:W-:Y:S03]  /*67f0*/  HMMA.16816.F32 R60, R4.reuse, R62, RZ ;  /* 0x0000003e043c723c */ /* 0x040fe600000018ff */
[----:B------:R-:W-:Y:S04]  /*6800*/  LDSM.16.M88.4 R116, [R165+0x4000] ;  /* 0x00400000a574783b */ /* 0x000fe80000000200 */
[----:B------:R-:W0:Y:S01]  /*6810*/  LDGDEPBAR ;  /* 0x00000000000079af */ /* 0x000e220000000000 */
[----:B---3--:R-:W-:Y:S08]  /*6820*/  HMMA.16816.F32 R48, R4, R44, RZ ;  /* 0x0000002c0430723c */ /* 0x008ff000000018ff */
[C---:B------:R-:W-:Y:S08]  /*6830*/  HMMA.16816.F32 R64, R112.reuse, R12, R64 ;  /* 0x0000000c7040723c */ /* 0x040ff00000001840 */
[----:B------:R-:W-:Y:S01]  /*6840*/  HMMA.16816.F32 R60, R112, R14, R60 ;  /* 0x0000000e703c723c */ /* 0x000fe2000000183c */
[----:B------:R-:W2:Y:S07]  /*6850*/  LDSM.16.M88.4 R12, [R171+0x5000] ;  /* 0x00500000ab0c783b */ /* 0x000eae0000000200 */
[C---:B------:R-:W-:Y:S08]  /*6860*/  HMMA.16816.F32 R40, R4.reuse, R36, RZ ;  /* 0x000000240428723c */ /* 0x040ff000000018ff */
[C---:B------:R-:W-:Y:S08]  /*6870*/  HMMA.16816.F32 R44, R4.reuse, R46, RZ ;  /* 0x0000002e042c723c */ /* 0x040ff000000018ff */
[----:B------:R-:W-:Y:S08]  /*6880*/  HMMA.16816.F32 R36, R4, R38, RZ ;  /* 0x000000260424723c */ /* 0x000ff000000018ff */
[C---:B----4-:R-:W-:Y:S08]  /*6890*/  HMMA.16816.F32 R48, R112.reuse, R108, R48 ;  /* 0x0000006c7030723c */ /* 0x050ff00000001830 */
[C---:B------:R-:W-:Y:S01]  /*68a0*/  HMMA.16816.F32 R44, R112.reuse, R110, R44 ;  /* 0x0000006e702c723c */ /* 0x040fe2000000182c */
[----:B------:R-:W3:Y:S07]  /*68b0*/  LDSM.16.M88.4 R108, [R165+0x4800] ;  /* 0x00480000a56c783b */ /* 0x000eee0000000200 */
[C---:B------:R-:W-:Y:S08]  /*68c0*/  HMMA.16816.F32 R40, R112.reuse, R104, R40 ;  /* 0x000000687028723c */ /* 0x040ff00000001828 */
[----:B------:R-:W-:Y:S01]  /*68d0*/  HMMA.16816.F32 R36, R112, R106, R36 ;  /* 0x0000006a7024723c */ /* 0x000fe20000001824 */
[----:B------:R-:W4:Y:S07]  /*68e0*/  LDSM.16.M88.4 R104, [R165+0x5000] ;  /* 0x00500000a568783b */ /* 0x000f2e0000000200 */
[C---:B------:R-:W-:Y:S08]  /*68f0*/  HMMA.16816.F32 R56, R4.reuse, R52, RZ ;  /* 0x000000340438723c */ /* 0x040ff000000018ff */
[C---:B------:R-:W-:Y:S08]  /*6900*/  HMMA.16816.F32 R52, R4.reuse, R54, RZ ;  /* 0x000000360434723c */ /* 0x040ff000000018ff */
[C---:B-1----:R-:W-:Y:S08]  /*6910*/  HMMA.16816.F32 R24, R4.reuse, R20, RZ ;  /* 0x000000140418723c */ /* 0x042ff000000018ff */
[C---:B--2---:R-:W-:Y:S08]  /*6920*/  HMMA.16816.F32 R16, R4.reuse, R12, RZ ;  /* 0x0000000c0410723c */ /* 0x044ff000000018ff */
[C---:B------:R-:W-:Y:S08]  /*6930*/  HMMA.16816.F32 R20, R4.reuse, R22, RZ ;  /* 0x000000160414723c */ /* 0x040ff000000018ff */
[C---:B------:R-:W-:Y:S08]  /*6940*/  HMMA.16816.F32 R12, R4.reuse, R14, RZ ;  /* 0x0000000e040c723c */ /* 0x040ff000000018ff */
[C---:B------:R-:W-:Y:S08]  /*6950*/  HMMA.16816.F32 R32, R4.reuse, R28, RZ ;  /* 0x0000001c0420723c */ /* 0x040ff000000018ff */
[----:B------:R-:W-:Y:S08]  /*6960*/  HMMA.16816.F32 R28, R4, R30, RZ ;  /* 0x0000001e041c723c */ /* 0x000ff000000018ff */
[C---:B------:R-:W-:Y:S08]  /*6970*/  HMMA.16816.F32 R56, R112.reuse, R8, R56 ;  /* 0x000000087038723c */ /* 0x040ff00000001838 */
[----:B------:R-:W-:Y:S08]  /*6980*/  HMMA.16816.F32 R52, R112, R10, R52 ;  /* 0x0000000a7034723c */ /* 0x000ff00000001834 */
[C---:B------:R-:W-:Y:S08]  /*6990*/  HMMA.16816.F32 R8, R4.reuse, R120, RZ ;  /* 0x000000780408723c */ /* 0x040ff000000018ff */
[----:B------:R-:W-:Y:S01]  /*69a0*/  HMMA.16816.F32 R4, R4, R122, RZ ;  /* 0x0000007a0404723c */ /* 0x000fe200000018ff */
[----:B------:R-:W1:Y:S07]  /*69b0*/  LDSM.16.M88.4 R120, [R165+0x5800] ;  /* 0x00580000a578783b */ /* 0x000e6e0000000200 */
[C---:B---3--:R-:W-:Y:S08]  /*69c0*/  HMMA.16816.F32 R24, R112.reuse, R108, R24 ;  /* 0x0000006c7018723c */ /* 0x048ff00000001818 */
[C---:B------:R-:W-:Y:S01]  /*69d0*/  HMMA.16816.F32 R20, R112.reuse, R110, R20 ;  /* 0x0000006e7014723c */ /* 0x040fe20000001814 */
[----:B------:R-:W-:Y:S07]  /*69e0*/  LDSM.16.M88.4 R108, [R168] ;  /* 0x00000000a86c783b */ /* 0x000fee0000000200 */
[C---:B----4-:R-:W-:Y:S08]  /*69f0*/  HMMA.16816.F32 R16, R112.reuse, R104, R16 ;  /* 0x000000687010723c */ /* 0x050ff00000001810 */
[C---:B------:R-:W-:Y:S01]  /*6a00*/  HMMA.16816.F32 R12, R112.reuse, R106, R12 ;  /* 0x0000006a700c723c */ /* 0x040fe2000000180c */
[----:B------:R-:W2:Y:S07]  /*6a10*/  LDSM.16.M88.4 R104, [R169] ;  /* 0x00000000a968783b */ /* 0x000eae0000000200 */
[C---:B------:R-:W-:Y:S08]  /*6a20*/  HMMA.16816.F32 R32, R112.reuse, R116, R32 ;  /* 0x000000747020723c */ /* 0x040ff00000001820 */
[C---:B------:R-:W-:Y:S01]  /*6a30*/  HMMA.16816.F32 R28, R112.reuse, R118, R28 ;  /* 0x00000076701c723c */ /* 0x040fe2000000181c */
[----:B------:R-:W3:Y:S07]  /*6a40*/  LDSM.16.M88.4 R116, [R161] ;  /* 0x00000000a174783b */ /* 0x000eee0000000200 */
[C---:B-1----:R-:W-:Y:S08]  /*6a50*/  HMMA.16816.F32 R8, R112.reuse, R120, R8 ;  /* 0x000000787008723c */ /* 0x042ff00000001808 */
[----:B------:R-:W-:Y:S01]  /*6a60*/  HMMA.16816.F32 R4, R112, R122, R4 ;  /* 0x0000007a7004723c */ /* 0x000fe20000001804 */
[----:B------:R-:W1:Y:S04]  /*6a70*/  LDSM.16.M88.4 R112, [R160] ;  /* 0x00000000a070783b */ /* 0x000e680000000200 */
[----:B------:R-:W4:Y:S03]  /*6a80*/  LDSM.16.M88.4 R120, [R158] ;  /* 0x000000009e78783b */ /* 0x000f260000000200 */
        /* <DEDUP_REMOVED lines=9> */
[C---:B----4-:R-:W-:Y:S08]  /*6b20*/  HMMA.16816.F32 R32, R104.reuse, R120, R32 ;  /* 0x000000786820723c */ /* 0x050ff00000001820 */
[C---:B--2---:R-:W-:Y:S08]  /*6b30*/  HMMA.16816.F32 R40, R104.reuse, R108, R40 ;  /* 0x0000006c6828723c */ /* 0x044ff00000001828 */
[C---:B------:R-:W-:Y:S01]  /*6b40*/  HMMA.16816.F32 R36, R104.reuse, R110, R36 ;  /* 0x0000006e6824723c */ /* 0x040fe20000001824 */
[----:B------:R-:W2:Y:S07]  /*6b50*/  LDSM.16.M88.4 R108, [R102] ;  /* 0x00000000666c783b */ /* 0x000eae0000000200 */
        /* <DEDUP_REMOVED lines=10> */
[----:B------:R-:W2:Y:S04]  /*6c00*/  LDSM.16.M88.4 R104, [R100+0x1800] ;  /* 0x001800006468783b */ /* 0x000ea80000000200 */
[----:B------:R-:W4:Y:S03]  /*6c10*/  LDSM.16.M88.4 R108, [R100+0x1000] ;  /* 0x00100000646c783b */ /* 0x000f260000000200 */
[C---:B---3--:R-:W-:Y:S08]  /*6c20*/  HMMA.16816.F32 R64, R120.reuse, R116, R64 ;  /* 0x000000747840723c */ /* 0x048ff00000001840 */
[C---:B------:R-:W-:Y:S08]  /*6c30*/  HMMA.16816.F32 R60, R120.reuse, R118, R60 ;  /* 0x00000076783c723c */ /* 0x040ff0000000183c */
[C---:B-1----:R-:W-:Y:S08]  /*6c40*/  HMMA.16816.F32 R56, R120.reuse, R112, R56 ;  /* 0x000000707838723c */ /* 0x042ff00000001838 */
[----:B------:R-:W-:Y:S01]  /*6c50*/  FMUL.FTZ R64, R64, c[0x0][0x2ec] ;  /* 0x0000bb0040407a20 */ /* 0x000fe20000410000 */
[----:B------:R-:W-:Y:S01]  /*6c60*/  HMMA.16816.F32 R52, R120, R114, R52 ;  /* 0x000000727834723c */ /* 0x000fe20000001834 */
[----:B------:R-:W-:-:S02]  /*6c70*/  FMUL.FTZ R65, R65, c[0x0][0x2ec] ;  /* 0x0000bb0041417a20 */ /* 0x000fc40000410000 */
[----:B------:R-:W-:Y:S02]  /*6c80*/  FMUL.FTZ R67, R67, c[0x0][0x2ec] ;  /* 0x0000bb0043437a20 */ /* 0x000fe40000410000 */
[----:B------:R-:W-:Y:S02]  /*6c90*/  FMUL.FTZ R66, R66, c[0x0][0x2ec] ;  /* 0x0000bb0042427a20 */ /* 0x000fe40000410000 */
[----:B------:R-:W-:Y:S01]  /*6ca0*/  FMUL.FTZ R3, R60, c[0x0][0x2ec] ;  /* 0x0000bb003c037a20 */ /* 0x000fe20000410000 */
[C---:B--2---:R-:W-:Y:S01]  /*6cb0*/  HMMA.16816.F32 R40, R120.reuse, R104, R40 ;  /* 0x000000687828723c */ /* 0x044fe20000001828 */
[----:B------:R-:W-:Y:S02]  /*6cc0*/  FMUL.FTZ R112, R63, c[0x0][0x2ec] ;  /* 0x0000bb003f707a20 */ /* 0x000fe40000410000 */
[----:B------:R-:W1:Y:S04]  /*6cd0*/  MUFU.TANH R66, R66 ;  /* 0x0000004200427308 */ /* 0x000e680000002400 */
[----:B------:R-:W-:Y:S01]  /*6ce0*/  FMUL.FTZ R59, R59, c[0x0][0x2ec] ;  /* 0x0000bb003b3b7a20 */ /* 0x000fe20000410000 */
[C---:B------:R-:W-:Y:S01]  /*6cf0*/  HMMA.16816.F32 R36, R120.reuse, R106, R36 ;  /* 0x0000006a7824723c */ /* 0x040fe20000001824 */
[----:B------:R-:W2:Y:S02]  /*6d00*/  LDSM.16.M88.4 R104, [R100+0x2000] ;  /* 0x002000006468783b */ /* 0x000ea40000000200 */
[----:B------:R-:W-:Y:S05]  /*6d10*/  MUFU.TANH R112, R112 ;  /* 0x0000007000707308 */ /* 0x000fea0000002400 */
[----:B----4-:R-:W-:Y:S01]  /*6d20*/  HMMA.16816.F32 R48, R120, R108, R48 ;  /* 0x0000006c7830723c */ /* 0x010fe20000001830 */
[----:B------:R-:W-:-:S02]  /*6d30*/  FMUL.FTZ R52, R52, c[0x0][0x2ec] ;  /* 0x0000bb0034347a20 */ /* 0x000fc40000410000 */
[----:B------:R3:W4:Y:S01]  /*6d40*/  MUFU.TANH R108, R64 ;  /* 0x00000040006c7308 */ /* 0x0007220000002400 */
[----:B------:R-:W-:-:S04]  /*6d50*/  FMUL.FTZ R53, R53, c[0x0][0x2ec] ;  /* 0x0000bb0035357a20 */ /* 0x000fc80000410000 */
[----:B------:R-:W-:Y:S01]  /*6d60*/  HMMA.16816.F32 R44, R120, R110, R44 ;  /* 0x0000006e782c723c */ /* 0x000fe2000000182c */
[----:B------:R-:W-:Y:S02]  /*6d70*/  FMUL.FTZ R117, R40, c[0x0][0x2ec] ;  /* 0x0000bb0028757a20 */ /* 0x000fe40000410000 */
[----:B------:R5:W-:Y:S01]  /*6d80*/  MUFU.TANH R109, R65 ;  /* 0x00000041006d7308 */ /* 0x000be20000002400 */
[----:B------:R-:W-:Y:S02]  /*6d90*/  FMUL.FTZ R138, R42, c[0x0][0x2ec] ;  /* 0x0000bb002a8a7a20 */ /* 0x000fe40000410000 */
[----:B------:R-:W-:Y:S02]  /*6da0*/  FMUL.FTZ R134, R43, c[0x0][0x2ec] ;  /* 0x0000bb002b867a20 */ /* 0x000fe40000410000 */
[----:B------:R-:W-:Y:S02]  /*6db0*/  FMUL.FTZ R111, R61, c[0x0][0x2ec] ;  /* 0x0000bb003d6f7a20 */ /* 0x000fe40000410000 */
[----:B------:R-:W-:Y:S01]  /*6dc0*/  FMUL.FTZ R37, R37, c[0x0][0x2ec] ;  /* 0x0000bb0025257a20 */ /* 0x000fe20000410000 */
[----:B------:R1:W1:Y:S01]  /*6dd0*/  MUFU.TANH R110, R67 ;  /* 0x00000043006e7308 */ /* 0x0002620000002400 */
[----:B---3--:R-:W-:-:S02]  /*6de0*/  FMUL.FTZ R64, R62, c[0x0][0x2ec] ;  /* 0x0000bb003e407a20 */ /* 0x008fc40000410000 */
[----:B------:R-:W3:Y:S01]  /*6df0*/  LDSM.16.M88.4 R60, [R100+0x2800] ;  /* 0x00280000643c783b */ /* 0x000ee20000000200 */
[----:B------:R-:W-:Y:S02]  /*6e00*/  FMUL.FTZ R39, R39, c[0x0][0x2ec] ;  /* 0x0000bb0027277a20 */ /* 0x000fe40000410000 */
[----:B------:R-:W-:Y:S02]  /*6e10*/  FMUL.FTZ R49, R49, c[0x0][0x2ec] ;  /* 0x0000bb0031317a20 */ /* 0x000fe40000410000 */
[----:B-----5:R-:W-:Y:S01]  /*6e20*/  FMUL.FTZ R65, R56, c[0x0][0x2ec] ;  /* 0x0000bb0038417a20 */ /* 0x020fe20000410000 */
[----:B------:R-:W-:Y:S01]  /*6e30*/  MUFU.TANH R115, R37 ;  /* 0x0000002500737308 */ /* 0x000fe20000002400 */
[----:B------:R-:W-:Y:S02]  /*6e40*/  FMUL.FTZ R56, R57, c[0x0][0x2ec] ;  /* 0x0000bb0039387a20 */ /* 0x000fe40000410000 */
[----:B------:R-:W-:Y:S01]  /*6e50*/  FMUL.FTZ R118, R51, c[0x0][0x2ec] ;  /* 0x0000bb0033767a20 */ /* 0x000fe20000410000 */
[----:B--2---:R-:W-:Y:S01]  /*6e60*/  HMMA.16816.F32 R32, R120, R104, R32 ;  /* 0x000000687820723c */ /* 0x004fe20000001820 */
[----:B------:R-:W-:-:S02]  /*6e70*/  FMUL.FTZ R45, R45, c[0x0][0x2ec] ;  /* 0x0000bb002d2d7a20 */ /* 0x000fc40000410000 */
[----:B-1----:R-:W-:Y:S01]  /*6e80*/  FMUL.FTZ R67, R58, c[0x0][0x2ec] ;  /* 0x0000bb003a437a20 */ /* 0x002fe20000410000 */
[----:B------:R-:W-:Y:S01]  /*6e90*/  MUFU.TANH R57, R52 ;  /* 0x0000003400397308 */ /* 0x000fe20000002400 */
[----:B------:R-:W-:Y:S02]  /*6ea0*/  FMUL.FTZ R58, R54, c[0x0][0x2ec] ;  /* 0x0000bb00363a7a20 */ /* 0x000fe40000410000 */
[----:B------:R-:W-:Y:S01]  /*6eb0*/  FMUL.FTZ R105, R55, c[0x0][0x2ec] ;  /* 0x0000bb0037697a20 */ /* 0x000fe20000410000 */
[----:B------:R-:W-:Y:S01]  /*6ec0*/  HMMA.16816.F32 R28, R120, R106, R28 ;  /* 0x0000006a781c723c */ /* 0x000fe2000000181c */
[----:B------:R-:W-:Y:S02]  /*6ed0*/  FMUL.FTZ R46, R46, c[0x0][0x2ec] ;  /* 0x0000bb002e2e7a20 */ /* 0x000fe40000410000 */
[----:B------:R-:W-:Y:S01]  /*6ee0*/  FMUL.FTZ R47, R47, c[0x0][0x2ec] ;  /* 0x0000bb002f2f7a20 */ /* 0x000fe20000410000 */
[----:B------:R1:W-:Y:S01]  /*6ef0*/  MUFU.TANH R104, R53 ;  /* 0x0000003500687308 */ /* 0x0003e20000002400 */
[----:B------:R-:W-:-:S02]  /*6f00*/  FMUL.FTZ R129, R48, c[0x0][0x2ec] ;  /* 0x0000bb0030817a20 */ /* 0x000fc40000410000 */
[----:B------:R-:W-:Y:S02]  /*6f10*/  FMUL.FTZ R48, R50, c[0x0][0x2ec] ;  /* 0x0000bb0032307a20 */ /* 0x000fe40000410000 */
[----:B------:R-:W-:Y:S02]  /*6f20*/  FMUL.FTZ R36, R36, c[0x0][0x2ec] ;  /* 0x0000bb0024247a20 */ /* 0x000fe40000410000 */
[----:B------:R-:W-:Y:S01]  /*6f30*/  FMUL.FTZ R38, R38, c[0x0][0x2ec] ;  /* 0x0000bb0026267a20 */ /* 0x000fe20000410000 */
[----:B------:R-:W2:Y:S01]  /*6f40*/  MUFU.TANH R111, R111 ;  /* 0x0000006f006f7308 */ /* 0x000ea20000002400 */
[----:B------:R-:W-:-:S03]  /*6f50*/  FMUL.FTZ R44, R44, c[0x0][0x2ec] ;  /* 0x0000bb002c2c7a20 */ /* 0x000fc60000410000 */
[----:B------:R-:W-:Y:S02]  /*6f60*/  FMUL.FTZ R113, R33, c[0x0][0x2ec] ;  /* 0x0000bb0021717a20 */ /* 0x000fe40000410000 */
[----:B------:R-:W-:Y:S01]  /*6f70*/  IMAD.SHL.U32 R33, R178, 0x80, RZ ;  /* 0x00000080b2217824 */ /* 0x000fe200078e00ff */
[----:B-1----:R-:W1:Y:S01]  /*6f80*/  LDSM.16.M88.4 R52, [R100+0x3000] ;  /* 0x003000006434783b */ /* 0x002e620000000200 */
[C---:B---3--:R-:W-:Y:S01]  /*6f90*/  HMMA.16816.F32 R24, R120.reuse, R60, R24 ;  /* 0x0000003c7818723c */ /* 0x048fe20000001818 */
[----:B------:R-:W-:Y:S01]  /*6fa0*/  FMUL.FTZ R119, R32, c[0x0][0x2ec] ;  /* 0x0000bb0020777a20 */ /* 0x000fe20000410000 */
[----:B------:R-:W3:Y:S01]  /*6fb0*/  MUFU.TANH R56, R56 ;  /* 0x0000003800387308 */ /* 0x000ee20000002400 */
[----:B------:R-:W-:Y:S01]  /*6fc0*/  FMUL.FTZ R32, R34, c[0x0][0x2ec] ;  /* 0x0000bb0022207a20 */ /* 0x000fe20000410000 */
[C-C-:B------:R-:W-:Y:S01]  /*6fd0*/  LOP3.LUT R34, R33.reuse, 0x8, R128.reuse, 0xfe, !PT ;  /* 0x0000000821227812 */ /* 0x140fe200078efe80 */
[----:B------:R-:W-:Y:S01]  /*6fe0*/  FMUL.FTZ R37, R28, c[0x0][0x2ec] ;  /* 0x0000bb001c257a20 */ /* 0x000fe20000410000 */
[----:B------:R-:W-:Y:S01]  /*6ff0*/  LOP3.LUT R28, R33, R128, RZ, 0xfc, !PT ;  /* 0x00000080211c7212 */ /* 0x000fe200078efcff */
[----:B------:R-:W-:Y:S01]  /*7000*/  FMUL.FTZ R60, R41, c[0x0][0x2ec] ;  /* 0x0000bb00293c7a20 */ /* 0x000fe20000410000 */
[CC--:B------:R-:W-:Y:S01]  /*7010*/  ISETP.GE.AND P1, PT, R34.reuse, R127.reuse, PT ;  /* 0x0000007f2200720c */ /* 0x0c0fe20003f26270 */
[----:B------:R-:W5:Y:S01]  /*7020*/  LDSM.16.M88.4 R40, [R100+0x3800] ;  /* 0x003800006428783b */ /* 0x000f620000000200 */
[-C--:B------:R-:W-:Y:S01]  /*7030*/  ISETP.GE.AND P3, PT, R34, R126.reuse, PT ;  /* 0x0000007e2200720c */ /* 0x080fe20003f66270 */
[----:B------:R-:W-:Y:S01]  /*7040*/  FMUL.FTZ R35, R35, c[0x0][0x2ec] ;  /* 0x0000bb0023237a20 */ /* 0x000fe20000410000 */
[----:B------:R-:W-:Y:S01]  /*7050*/  LOP3.LUT R34, R33, 0x10, R128, 0xfe, !PT ;  /* 0x0000001021227812 */ /* 0x000fe200078efe80 */
[----:B------:R-:W1:Y:S01]  /*7060*/  MUFU.TANH R59, R59 ;  /* 0x0000003b003b7308 */ /* 0x000e620000002400 */
[-C--:B------:R-:W-:Y:S01]  /*7070*/  ISETP.GE.AND P4, PT, R28, R127.reuse, PT ;  /* 0x0000007f1c00720c */ /* 0x080fe20003f86270 */
[----:B------:R-:W-:Y:S01]  /*7080*/  FMUL.FTZ R107, R29, c[0x0][0x2ec] ;  /* 0x0000bb001d6b7a20 */ /* 0x000fe20000410000 */
[----:B------:R-:W-:Y:S01]  /*7090*/  ISETP.GE.AND P6, PT, R34, R127, PT ;  /* 0x0000007f2200720c */ /* 0x000fe20003fc6270 */
[----:B------:R-:W-:Y:S01]  /*70a0*/  FMUL.FTZ R116, R30, c[0x0][0x2ec] ;  /* 0x0000bb001e747a20 */ /* 0x000fe20000410000 */
[-C--:B------:R-:W-:Y:S01]  /*70b0*/  ISETP.GE.AND P5, PT, R34, R126.reuse, PT ;  /* 0x0000007e2200720c */ /* 0x080fe20003fa6270 */
[----:B------:R-:W-:Y:S01]  /*70c0*/  HMMA.16816.F32 R20, R120, R62, R20 ;  /* 0x0000003e7814723c */ /* 0x000fe20000001814 */
[C---:B------:R-:W-:Y:S01]  /*70d0*/  ISETP.GE.AND P2, PT, R28.reuse, R126, PT ;  /* 0x0000007e1c00720c */ /* 0x040fe20003f46270 */
[----:B------:R4:W-:Y:S01]  /*70e0*/  MUFU.TANH R114, R35 ;  /* 0x0000002300727308 */ /* 0x0009e20000002400 */
[----:B------:R-:W-:Y:S01]  /*70f0*/  IADD3 R34, R28, 0x1, RZ ;  /* 0x000000011c227810 */ /* 0x000fe20007ffe0ff */
[----:B------:R-:W-:-:S04]  /*7100*/  DEPBAR.LE SB0, 0x0 ;  /* 0x000080000000791a */ /* 0x000fc80000000000 */
[----:B------:R-:W-:Y:S01]  /*7110*/  FSEL R29, R66, -INF , !P2 ;  /* 0xff800000421d7808 */ /* 0x000fe20005000000 */
[----:B------:R-:W-:Y:S01]  /*7120*/  FMUL.FTZ R25, R25, c[0x0][0x2ec] ;  /* 0x0000bb0019197a20 */ /* 0x000fe20000410000 */
[----:B------:R-:W-:Y:S01]  /*7130*/  ISETP.GE.AND P2, PT, R34, R126, PT ;  /* 0x0000007e2200720c */ /* 0x000fe20003f46270 */
[----:B------:R-:W2:Y:S01]  /*7140*/  MUFU.TANH R105, R105 ;  /* 0x0000006900697308 */ /* 0x000ea20000002400 */
[----:B------:R-:W-:Y:S01]  /*7150*/  IADD3 R30, R28, 0x9, RZ ;  /* 0x000000091c1e7810 */ /* 0x000fe20007ffe0ff */
[----:B------:R-:W-:Y:S02]  /*7160*/  FMUL.FTZ R27, R27, c[0x0][0x2ec] ;  /* 0x0000bb001b1b7a20 */ /* 0x000fe40000410000 */
[----:B------:R-:W-:Y:S01]  /*7170*/  FMUL.FTZ R24, R24, c[0x0][0x2ec] ;  /* 0x0000bb0018187a20 */ /* 0x000fe20000410000 */
[----:B----4-:R-:W-:-:S03]  /*7180*/  FSEL R35, R108, -INF , !P4 ;  /* 0xff8000006c237808 */ /* 0x010fc60006000000 */
[----:B------:R-:W-:Y:S01]  /*7190*/  MUFU.TANH R49, R49 ;  /* 0x0000003100317308 */ /* 0x000fe20000002400 */
[----:B------:R-:W-:Y:S01]  /*71a0*/  ISETP.GE.AND P4, PT, R34, R127, PT ;  /* 0x0000007f2200720c */ /* 0x000fe20003f86270 */
[C---:B-1----:R-:W-:Y:S01]  /*71b0*/  HMMA.16816.F32 R12, R120.reuse, R54, R12 ;  /* 0x00000036780c723c */ /* 0x042fe2000000180c */
[C---:B------:R-:W-:Y:S02]  /*71c0*/  IADD3 R34, R28.reuse, 0x11, RZ ;  /* 0x000000111c227810 */ /* 0x040fe40007ffe0ff */
[----:B------:R-:W-:Y:S01]  /*71d0*/  FMUL.FTZ R61, R21, c[0x0][0x2ec] ;  /* 0x0000bb00153d7a20 */ /* 0x000fe20000410000 */
[----:B------:R-:W-:Y:S01]  /*71e0*/  IADD3 R21, R28, 0x39, RZ ;  /* 0x000000391c157810 */ /* 0x000fe20007ffe0ff */
[----:B------:R-:W-:Y:S01]  /*71f0*/  FMUL.FTZ R23, R23, c[0x0][0x2ec] ;  /* 0x0000bb0017177a20 */ /* 0x000fe20000410000 */
[----:B------:R-:W1:Y:S01]  /*7200*/  MUFU.TANH R118, R118 ;  /* 0x0000007600767308 */ /* 0x000e620000002400 */
[----:B------:R-:W-:Y:S01]  /*7210*/  FSEL R54, R110, -INF , !P2 ;  /* 0xff8000006e367808 */ /* 0x000fe20005000000 */
[----:B------:R-:W-:Y:S01]  /*7220*/  HMMA.16816.F32 R16, R120, R52, R16 ;  /* 0x000000347810723c */ /* 0x000fe20000001810 */
[----:B------:R-:W-:Y:S01]  /*7230*/  ISETP.GE.AND P2, PT, R30, R126, PT ;  /* 0x0000007e1e00720c */ /* 0x000fe20003f46270 */
[----:B------:R-:W-:-:S04]  /*7240*/  FMUL.FTZ R20, R20, c[0x0][0x2ec] ;  /* 0x0000bb0014147a20 */ /* 0x000fc80000410000 */
[----:B------:R3:W4:Y:S02]  /*7250*/  MUFU.TANH R63, R45 ;  /* 0x0000002d003f7308 */ /* 0x0007240000002400 */
[C---:B-----5:R-:W-:Y:S06]  /*7260*/  HMMA.16816.F32 R8, R120.reuse, R40, R8 ;  /* 0x000000287808723c */ /* 0x060fec0000001808 */
[----:B------:R5:W-:Y:S01]  /*7270*/  MUFU.TANH R51, R46 ;  /* 0x0000002e00337308 */ /* 0x000be20000002400 */
[----:B------:R-:W-:Y:S01]  /*7280*/  FSEL R41, R109, -INF , !P4 ;  /* 0xff8000006d297808 */ /* 0x000fe20006000000 */
[----:B------:R-:W-:Y:S01]  /*7290*/  FMUL.FTZ R15, R15, c[0x0][0x2ec] ;  /* 0x0000bb000f0f7a20 */ /* 0x000fe20000410000 */
[-C--:B------:R-:W-:Y:S01]  /*72a0*/  ISETP.GE.AND P4, PT, R30, R127.reuse, PT ;  /* 0x0000007f1e00720c */ /* 0x080fe20003f86270 */
[----:B------:R-:W-:Y:S01]  /*72b0*/  FMUL.FTZ R30, R31, c[0x0][0x2ec] ;  /* 0x0000bb001f1e7a20 */ /* 0x000fe20000410000 */
[----:B------:R-:W-:Y:S01]  /*72c0*/  FSEL R40, R112, -INF , !P2 ;  /* 0xff80000070287808 */ /* 0x000fe20005000000 */
[----:B------:R-:W-:Y:S01]  /*72d0*/  HMMA.16816.F32 R4, R120, R42, R4 ;  /* 0x0000002a7804723c */ /* 0x000fe20000001804 */
[----:B--2---:R-:W-:Y:S01]  /*72e0*/  FSEL R31, R111, -INF , !P4 ;  /* 0xff8000006f1f7808 */ /* 0x004fe20006000000 */
[----:B------:R-:W2:Y:S01]  /*72f0*/  MUFU.TANH R50, R47 ;  /* 0x0000002f00327308 */ /* 0x000ea20000002400 */
[CC--:B------:R-:W-:Y:S01]  /*7300*/  ISETP.GE.AND P4, PT, R34.reuse, R127.reuse, PT ;  /* 0x0000007f2200720c */ /* 0x0c0fe20003f86270 */
[----:B------:R-:W-:Y:S01]  /*7310*/  FMUL.FTZ R19, R19, c[0x0][0x2ec] ;  /* 0x0000bb0013137a20 */ /* 0x000fe20000410000 */
[-C--:B------:R-:W-:Y:S01]  /*7320*/  ISETP.GE.AND P2, PT, R34, R126.reuse, PT ;  /* 0x0000007e2200720c */ /* 0x080fe20003f46270 */
[----:B------:R-:W-:Y:S01]  /*7330*/  FMUL.FTZ R55, R16, c[0x0][0x2ec] ;  /* 0x0000bb0010377a20 */ /* 0x000fe20000410000 */
[----:B------:R-:W-:Y:S01]  /*7340*/  IADD3 R34, R28, 0x19, RZ ;  /* 0x000000191c227810 */ /* 0x000fe20007ffe0ff */
[----:B------:R-:W-:Y:S01]  /*7350*/  FMUL.FTZ R53, R12, c[0x0][0x2ec] ;  /* 0x0000bb000c357a20 */ /* 0x000fe20000410000 */
[----:B---3--:R-:W-:Y:S01]  /*7360*/  FSEL R45, R56, -INF , !P4 ;  /* 0xff800000382d7808 */ /* 0x008fe20006000000 */
[----:B------:R-:W3:Y:S01]  /*7370*/  MUFU.TANH R60, R60 ;  /* 0x0000003c003c7308 */ /* 0x000ee20000002400 */
[----:B-----5:R-:W-:Y:S01]  /*7380*/  FSEL R46, R59, -INF , !P2 ;  /* 0xff8000003b2e7808 */ /* 0x020fe20005000000 */
[----:B------:R-:W-:Y:S01]  /*7390*/  FMUL.FTZ R12, R14, c[0x0][0x2ec] ;  /* 0x0000bb000e0c7a20 */ /* 0x000fe20000410000 */
[----:B------:R-:W-:Y:S01]  /*73a0*/  ISETP.GE.AND P4, PT, R34, R127, PT ;  /* 0x0000007f2200720c */ /* 0x000fe20003f86270 */
[----:B------:R-:W-:Y:S01]  /*73b0*/  FMUL.FTZ R8, R8, c[0x0][0x2ec] ;  /* 0x0000bb0008087a20 */ /* 0x000fe20000410000 */
[----:B------:R-:W-:Y:S01]  /*73c0*/  ISETP.GE.AND P2, PT, R34, R126, PT ;  /* 0x0000007e2200720c */ /* 0x000fe20003f46270 */
[----:B------:R-:W-:Y:S01]  /*73d0*/  FMUL.FTZ R10, R10, c[0x0][0x2ec] ;  /* 0x0000bb000a0a7a20 */ /* 0x000fe20000410000 */
[----:B------:R-:W-:Y:S01]  /*73e0*/  IADD3 R34, R28, 0x21, RZ ;  /* 0x000000211c227810 */ /* 0x000fe20007ffe0ff */
[----:B------:R-:W5:Y:S01]  /*73f0*/  MUFU.TANH R134, R134 ;  /* 0x0000008600867308 */ /* 0x000f620000002400 */
[----:B------:R-:W-:-:S02]  /*7400*/  FSEL R66, R105, -INF , !P2 ;  /* 0xff80000069427808 */ /* 0x000fc40005000000 */
[----:B------:R-:W-:Y:S02]  /*7410*/  ISETP.GE.AND P2, PT, R34, R126, PT ;  /* 0x0000007e2200720c */ /* 0x000fe40003f46270 */
[C-C-:B------:R-:W-:Y:S01]  /*7420*/  LOP3.LUT R16, R33.reuse, 0x20, R128.reuse, 0xfe, !PT ;  /* 0x0000002021107812 */ /* 0x140fe200078efe80 */
[----:B------:R-:W-:Y:S01]  /*7430*/  FMUL.FTZ R59, R4, c[0x0][0x2ec] ;  /* 0x0000bb00043b7a20 */ /* 0x000fe20000410000 */
[----:B-1----:R-:W-:Y:S01]  /*7440*/  FSEL R118, R118, -INF , !P2 ;  /* 0xff80000076767808 */ /* 0x002fe20005000000 */
[----:B------:R1:W1:Y:S01]  /*7450*/  MUFU.TANH R132, R39 ;  /* 0x0000002700847308 */ /* 0x0002620000002400 */
[C-C-:B------:R-:W-:Y:S01]  /*7460*/  LOP3.LUT R14, R33.reuse, 0x38, R128.reuse, 0xfe, !PT ;  /* 0x00000038210e7812 */ /* 0x140fe200078efe80 */
[----:B------:R-:W-:Y:S01]  /*7470*/  FMUL.FTZ R6, R6, c[0x0][0x2ec] ;  /* 0x0000bb0006067a20 */ /* 0x000fe20000410000 */
[----:B------:R-:W-:Y:S01]  /*7480*/  LOP3.LUT R4, R33, 0x68, R128, 0xfe, !PT ;  /* 0x0000006821047812 */ /* 0x000fe200078efe80 */
[----:B------:R-:W-:-:S04]  /*7490*/  FMUL.FTZ R7, R7, c[0x0][0x2ec] ;  /* 0x0000bb0007077a20 */ /* 0x000fc80000410000 */
[----:B------:R-:W2:Y:S01]  /*74a0*/  MUFU.TANH R113, R113 ;  /* 0x0000007100717308 */ /* 0x000ea20000002400 */
[----:B-1----:R-:W-:Y:S01]  /*74b0*/  FSEL R39, R104, -INF , !P4 ;  /* 0xff80000068277808 */ /* 0x002fe20006000000 */
[----:B------:R-:W-:Y:S01]  /*74c0*/  FMUL.FTZ R104, R26, c[0x0][0x2ec] ;  /* 0x0000bb001a687a20 */ /* 0x000fe20000410000 */
[----:B------:R-:W-:-:S05]  /*74d0*/  ISETP.GE.AND P4, PT, R34, R127, PT ;  /* 0x0000007f2200720c */ /* 0x000fca0003f86270 */
[----:B------:R-:W1:Y:S01]  /*74e0*/  MUFU.TANH R107, R107 ;  /* 0x0000006b006b7308 */ /* 0x000e620000002400 */
[----:B------:R-:W-:Y:S02]  /*74f0*/  IADD3 R26, R28, 0x29, RZ ;  /* 0x000000291c1a7810 */ /* 0x000fe40007ffe0ff */
[----:B------:R-:W-:Y:S01]  /*7500*/  FSEL R105, R49, -INF , !P4 ;  /* 0xff80000031697808 */ /* 0x000fe20006000000 */
[----:B------:R-:W-:Y:S01]  /*7510*/  FMUL.FTZ R49, R17, c[0x0][0x2ec] ;  /* 0x0000bb0011317a20 */ /* 0x000fe20000410000 */
[C---:B------:R-:W-:Y:S02]  /*7520*/  ISETP.GE.AND P4, PT, R26.reuse, R127, PT ;  /* 0x0000007f1a00720c */ /* 0x040fe40003f86270 */
[----:B------:R-:W-:Y:S01]  /*7530*/  ISETP.GE.AND P2, PT, R26, R126, PT ;  /* 0x0000007e1a00720c */ /* 0x000fe20003f46270 */
[----:B------:R-:W1:Y:S01]  /*7540*/  MUFU.TANH R30, R30 ;  /* 0x0000001e001e7308 */ /* 0x000e620000002400 */
[----:B------:R-:W-:Y:S02]  /*7550*/  IADD3 R26, R28, 0x31, RZ ;  /* 0x000000311c1a7810 */ /* 0x000fe40007ffe0ff */
[----:B----4-:R-:W-:-:S02]  /*7560*/  FSEL R63, R63, -INF , !P4 ;  /* 0xff8000003f3f7808 */ /* 0x010fc40006000000 */
[----:B--2---:R-:W-:Y:S01]  /*7570*/  FSEL R108, R50, -INF , !P2 ;  /* 0xff800000326c7808 */ /* 0x004fe20005000000 */
[----:B------:R-:W-:Y:S01]  /*7580*/  FMUL.FTZ R50, R13, c[0x0][0x2ec] ;  /* 0x0000bb000d327a20 */ /* 0x000fe20000410000 */
[CC--:B------:R-:W-:Y:S01]  /*7590*/  ISETP.GE.AND P4, PT, R26.reuse, R127.reuse, PT ;  /* 0x0000007f1a00720c */ /* 0x0c0fe20003f86270 */
[----:B------:R-:W2:Y:S01]  /*75a0*/  MUFU.TANH R25, R25 ;  /* 0x0000001900197308 */ /* 0x000ea20000002400 */
[-C--:B------:R-:W-:Y:S02]  /*75b0*/  ISETP.GE.AND P2, PT, R26, R126.reuse, PT ;  /* 0x0000007e1a00720c */ /* 0x080fe40003f46270 */
[----:B---3--:R-:W-:Y:S02]  /*75c0*/  FSEL R109, R60, -INF , !P4 ;  /* 0xff8000003c6d7808 */ /* 0x008fe40006000000 */
[----:B-----5:R-:W-:Y:S02]  /*75d0*/  FSEL R134, R134, -INF , !P2 ;  /* 0xff80000086867808 */ /* 0x020fe40005000000 */
[C---:B------:R-:W-:Y:S01]  /*75e0*/  ISETP.GE.AND P4, PT, R21.reuse, R127, PT ;  /* 0x0000007f1500720c */ /* 0x040fe20003f86270 */
[----:B------:R-:W3:Y:S01]  /*75f0*/  MUFU.TANH R56, R27 ;  /* 0x0000001b00387308 */ /* 0x000ee20000002400 */
[----:B------:R-:W-:-:S02]  /*7600*/  ISETP.GE.AND P2, PT, R21, R126, PT ;  /* 0x0000007e1500720c */ /* 0x000fc40003f46270 */
[----:B------:R-:W-:Y:S02]  /*7610*/  IADD3 R21, R28, 0x41, RZ ;  /* 0x000000411c157810 */ /* 0x000fe40007ffe0ff */
[----:B------:R-:W-:Y:S02]  /*7620*/  FSEL R115, R115, -INF , !P4 ;  /* 0xff80000073737808 */ /* 0x000fe40006000000 */
[----:B------:R-:W-:Y:S01]  /*7630*/  FSEL R132, R132, -INF , !P2 ;  /* 0xff80000084847808 */ /* 0x000fe20005000000 */
[----:B------:R-:W4:Y:S01]  /*7640*/  MUFU.TANH R61, R61 ;  /* 0x0000003d003d7308 */ /* 0x000f220000002400 */
[C---:B------:R-:W-:Y:S02]  /*7650*/  ISETP.GE.AND P4, PT, R21.reuse, R127, PT ;  /* 0x0000007f1500720c */ /* 0x040fe40003f86270 */
[----:B------:R-:W-:Y:S02]  /*7660*/  ISETP.GE.AND P2, PT, R21, R126, PT ;  /* 0x0000007e1500720c */ /* 0x000fe40003f46270 */
[----:B------:R-:W-:-:S02]  /*7670*/  IADD3 R17, R28, 0x49, RZ ;  /* 0x000000491c117810 */ /* 0x000fc40007ffe0ff */
[----:B------:R-:W-:Y:S01]  /*7680*/  FSEL R113, R113, -INF , !P4 ;  /* 0xff80000071717808 */ /* 0x000fe20006000000 */
[----:B------:R-:W5:Y:S01]  /*7690*/  MUFU.TANH R52, R23 ;  /* 0x0000001700347308 */ /* 0x000f620000002400 */
[----:B------:R-:W-:Y:S02]  /*76a0*/  FSEL R114, R114, -INF , !P2 ;  /* 0xff80000072727808 */ /* 0x000fe40005000000 */
[C---:B------:R-:W-:Y:S02]  /*76b0*/  ISETP.GE.AND P4, PT, R17.reuse, R127, PT ;  /* 0x0000007f1100720c */ /* 0x040fe40003f86270 */
[----:B------:R-:W-:Y:S02]  /*76c0*/  ISETP.GE.AND P2, PT, R17, R126, PT ;  /* 0x0000007e1100720c */ /* 0x000fe40003f46270 */
[----:B------:R-:W-:Y:S01]  /*76d0*/  IADD3 R17, R28, 0x51, RZ ;  /* 0x000000511c117810 */ /* 0x000fe20007ffe0ff */
[----:B------:R-:W-:Y:S01]  /*76e0*/  MUFU.TANH R47, R36 ;  /* 0x00000024002f7308 */ /* 0x000fe20000002400 */
[----:B-1----:R-:W-:-:S02]  /*76f0*/  FSEL R107, R107, -INF , !P4 ;  /* 0xff8000006b6b7808 */ /* 0x002fc40006000000 */
        /* <DEDUP_REMOVED lines=10> */
[----:B------:R-:W-:Y:S02]  /*77a0*/  IADD3 R13, R28, 0x61, RZ ;  /* 0x000000611c0d7810 */ /* 0x000fe40007ffe0ff */
[----:B----4-:R-:W-:Y:S02]  /*77b0*/  FSEL R61, R61, -INF , !P4 ;  /* 0xff8000003d3d7808 */ /* 0x010fe40006000000 */
[----:B-----5:R-:W-:Y:S01]  /*77c0*/  FSEL R52, R52, -INF , !P2 ;  /* 0xff80000034347808 */ /* 0x020fe20005000000 */
[----:B------:R-:W3:Y:S01]  /*77d0*/  MUFU.TANH R50, R50 ;  /* 0x0000003200327308 */ /* 0x000ee20000002400 */
[----:B------:R-:W-:-:S02]  /*77e0*/  ISETP.GE.AND P4, PT, R13, R127, PT ;  /* 0x0000007f0d00720c */ /* 0x000fc40003f86270 */
[-C--:B------:R-:W-:Y:S02]  /*77f0*/  ISETP.GE.AND P2, PT, R13, R126.reuse, PT ;  /* 0x0000007e0d00720c */ /* 0x080fe40003f46270 */
[----:B------:R-:W-:Y:S02]  /*7800*/  IADD3 R13, R28, 0x69, RZ ;  /* 0x000000691c0d7810 */ /* 0x000fe40007ffe0ff */
[----:B-1----:R-:W-:Y:S01]  /*7810*/  FSEL R49, R49, -INF , !P4 ;  /* 0xff80000031317808 */ /* 0x002fe20006000000 */
[----:B------:R-:W1:Y:S01]  /*7820*/  MUFU.TANH R34, R15 ;  /* 0x0000000f00227308 */ /* 0x000e620000002400 */
[----:B--2---:R-:W-:Y:S02]  /*7830*/  FSEL R36, R36, -INF , !P2 ;  /* 0xff80000024247808 */ /* 0x004fe40005000000 */
[C---:B------:R-:W-:Y:S02]  /*7840*/  ISETP.GE.AND P4, PT, R13.reuse, R127, PT ;  /* 0x0000007f0d00720c */ /* 0x040fe40003f86270 */
[----:B------:R-:W-:-:S02]  /*7850*/  ISETP.GE.AND P2, PT, R13, R126, PT ;  /* 0x0000007e0d00720c */ /* 0x000fc40003f46270 */
[----:B------:R-:W-:Y:S01]  /*7860*/  LOP3.LUT R13, R33, 0x18, R128, 0xfe, !PT ;  /* 0x00000018210d7812 */ /* 0x000fe200078efe80 */
[----:B------:R-:W2:Y:S01]  /*7870*/  MUFU.TANH R3, R3 ;  /* 0x0000000300037308 */ /* 0x000ea20000002400 */
[----:B---3--:R-:W-:Y:S02]  /*7880*/  FSEL R50, R50, -INF , !P4 ;  /* 0xff80000032327808 */ /* 0x008fe40006000000 */
[----:B------:R-:W-:-:S04]  /*7890*/  ISETP.GE.AND P4, PT, R13, R127, PT ;  /* 0x0000007f0d00720c */ /* 0x000fc80003f86270 */
[----:B------:R-:W-:Y:S01]  /*78a0*/  FSEL R19, R57, -INF , !P4 ;  /* 0xff80000039137808 */ /* 0x000fe20006000000 */
[----:B------:R-:W3:Y:S01]  /*78b0*/  MUFU.TANH R64, R64 ;  /* 0x0000004000407308 */ /* 0x000ee20000002400 */
[----:B-1----:R-:W-:Y:S01]  /*78c0*/  FSEL R34, R34, -INF , !P2 ;  /* 0xff80000022227808 */ /* 0x002fe20005000000 */
[----:B------:R-:W-:Y:S01]  /*78d0*/  FMUL.FTZ R15, R22, c[0x0][0x2ec] ;  /* 0x0000bb00160f7a20 */ /* 0x000fe20000410000 */
[----:B------:R-:W-:Y:S01]  /*78e0*/  ISETP.GE.AND P2, PT, R13, R126, PT ;  /* 0x0000007e0d00720c */ /* 0x000fe20003f46270 */
[----:B------:R-:W-:Y:S01]  /*78f0*/  FMUL.FTZ R57, R9, c[0x0][0x2ec] ;  /* 0x0000bb0009397a20 */ /* 0x000fe20000410000 */
[----:B------:R-:W-:-:S03]  /*7900*/  LOP3.LUT R9, R33, 0x58, R128, 0xfe, !PT ;  /* 0x0000005821097812 */ /* 0x000fc600078efe80 */
[----:B------:R-:W1:Y:S01]  /*7910*/  MUFU.TANH R65, R65 ;  /* 0x0000004100417308 */ /* 0x000e620000002400 */
[----:B--2---:R-:W-:Y:S01]  /*7920*/  FSEL R13, R3, -INF , !P1 ;  /* 0xff800000030d7808 */ /* 0x004fe20004800000 */
[----:B------:R-:W-:Y:S01]  /*7930*/  FMUL.FTZ R3, R18, c[0x0][0x2ec] ;  /* 0x0000bb0012037a20 */ /* 0x000fe20000410000 */
[----:B------:R-:W-:Y:S02]  /*7940*/  LOP3.LUT R18, R33, 0x28, R128, 0xfe, !PT ;  /* 0x0000002821127812 */ /* 0x000fe400078efe80 */
[----:B------:R-:W-:-:S03]  /*7950*/  ISETP.GE.AND P1, PT, R16, R127, PT ;  /* 0x0000007f1000720c */ /* 0x000fc60003f26270 */
[----:B------:R-:W2:Y:S01]  /*7960*/  MUFU.TANH R67, R67 ;  /* 0x0000004300437308 */ /* 0x000ea20000002400 */
[----:B---3--:R-:W-:Y:S02]  /*7970*/  FSEL R22, R64, -INF , !P3 ;  /* 0xff80000040167808 */ /* 0x008fe40005800000 */
[----:B------:R-:W-:-:S05]  /*7980*/  ISETP.GE.AND P3, PT, R16, R126, PT ;  /* 0x0000007e1000720c */ /* 0x000fca0003f66270 */
[----:B------:R-:W-:Y:S01]  /*7990*/  MUFU.TANH R58, R58 ;  /* 0x0000003a003a7308 */ /* 0x000fe20000002400 */
[----:B-1----:R-:W-:Y:S02]  /*79a0*/  FSEL R17, R65, -INF , !P6 ;  /* 0xff80000041117808 */ /* 0x002fe40007000000 */
[----:B------:R-:W-:-:S05]  /*79b0*/  ISETP.GE.AND P6, PT, R18, R127, PT ;  /* 0x0000007f1200720c */ /* 0x000fca0003fc6270 */
[----:B------:R-:W1:Y:S01]  /*79c0*/  MUFU.TANH R129, R129 ;  /* 0x0000008100817308 */ /* 0x000e620000002400 */
[----:B--2---:R-:W-:Y:S02]  /*79d0*/  FSEL R16, R67, -INF , !P5 ;  /* 0xff80000043107808 */ /* 0x004fe40006800000 */
[----:B------:R-:W-:Y:S02]  /*79e0*/  ISETP.GE.AND P5, PT, R18, R126, PT ;  /* 0x0000007e1200720c */ /* 0x000fe40003fa6270 */
[----:B------:R-:W-:Y:S02]  /*79f0*/  LOP3.LUT R18, R33, 0x30, R128, 0xfe, !PT ;  /* 0x0000003021127812 */ /* 0x000fe400078efe80 */
[----:B------:R-:W-:Y:S01]  /*7a00*/  FSEL R120, R51, -INF , !P5 ;  /* 0xff80000033787808 */ /* 0x000fe20006800000 */
[----:B------:R-:W2:Y:S01]  /*7a10*/  MUFU.TANH R48, R48 ;  /* 0x0000003000307308 */ /* 0x000ea20000002400 */
[----:B------:R-:W-:-:S07]  /*7a20*/  ISETP.GE.AND P4, PT, R18, R127, PT ;  /* 0x0000007f1200720c */ /* 0x000fce0003f86270 */
[----:B------:R-:W3:Y:S01]  /*7a30*/  MUFU.TANH R117, R117 ;  /* 0x0000007500757308 */ /* 0x000ee20000002400 */
[----:B-1----:R-:W-:Y:S02]  /*7a40*/  FSEL R129, R129, -INF , !P1 ;  /* 0xff80000081817808 */ /* 0x002fe40004800000 */
[----:B------:R-:W-:-:S04]  /*7a50*/  ISETP.GE.AND P1, PT, R14, R127, PT ;  /* 0x0000007f0e00720c */ /* 0x000fc80003f26270 */
[----:B------:R-:W-:Y:S01]  /*7a60*/  FSEL R111, R47, -INF , !P1 ;  /* 0xff8000002f6f7808 */ /* 0x000fe20004800000 */
[----:B------:R-:W-:Y:S01]  /*7a70*/  MUFU.TANH R138, R138 ;  /* 0x0000008a008a7308 */ /* 0x000fe20000002400 */
[----:B--2---:R-:W-:Y:S02]  /*7a80*/  FSEL R110, R48, -INF , !P3 ;  /* 0xff800000306e7808 */ /* 0x004fe40005800000 */
[----:B------:R-:W-:Y:S02]  /*7a90*/  ISETP.GE.AND P3, PT, R14, R126, PT ;  /* 0x0000007e0e00720c */ /* 0x000fe40003f66270 */
[----:B------:R-:W-:-:S03]  /*7aa0*/  LOP3.LUT R14, R33, 0x48, R128, 0xfe, !PT ;  /* 0x00000048210e7812 */ /* 0x000fc600078efe80 */
[----:B------:R-:W1:Y:S01]  /*7ab0*/  MUFU.TANH R136, R38 ;  /* 0x0000002600887308 */ /* 0x000e620000002400 */
[----:B---3--:R-:W-:Y:S02]  /*7ac0*/  FSEL R117, R117, -INF , !P4 ;  /* 0xff80000075757808 */ /* 0x008fe40006000000 */
[----:B------:R-:W-:-:S05]  /*7ad0*/  ISETP.GE.AND P4, PT, R14, R127, PT ;  /* 0x0000007f0e00720c */ /* 0x000fca0003f86270 */
[----:B------:R-:W2:Y:S08]  /*7ae0*/  MUFU.TANH R37, R37 ;  /* 0x0000002500257308 */ /* 0x000eb00000002400 */
[----:B------:R-:W3:Y:S01]  /*7af0*/  MUFU.TANH R116, R116 ;  /* 0x0000007400747308 */ /* 0x000ee20000002400 */
[----:B-1----:R-:W-:-:S07]  /*7b00*/  FSEL R136, R136, -INF , !P3 ;  /* 0xff80000088887808 */ /* 0x002fce0005800000 */
[----:B------:R-:W1:Y:S01]  /*7b10*/  MUFU.TANH R24, R24 ;  /* 0x0000001800187308 */ /* 0x000e620000002400 */
[----:B--2---:R-:W-:-:S07]  /*7b20*/  FSEL R121, R37, -INF , !P4 ;  /* 0xff80000025797808 */ /* 0x004fce0006000000 */
[----:B------:R-:W2:Y:S08]  /*7b30*/  MUFU.TANH R104, R104 ;  /* 0x0000006800687308 */ /* 0x000eb00000002400 */
[----:B------:R4:W-:Y:S08]  /*7b40*/  MUFU.TANH R21, R20 ;  /* 0x0000001400157308 */ /* 0x0009f00000002400 */
[----:B------:R-:W5:Y:S01]  /*7b50*/  MUFU.TANH R55, R55 ;  /* 0x0000003700377308 */ /* 0x000f620000002400 */
[----:B----4-:R-:W-:-:S07]  /*7b60*/  FSEL R20, R58, -INF , !P2 ;  /* 0xff8000003a147808 */ /* 0x010fce0005000000 */
[----:B------:R-:W4:Y:S01]  /*7b70*/  MUFU.TANH R44, R44 ;  /* 0x0000002c002c7308 */ /* 0x000f220000002400 */
[-C--:B------:R-:W-:Y:S01]  /*7b80*/  ISETP.GE.AND P2, PT, R18, R126.reuse, PT ;  /* 0x0000007e1200720c */ /* 0x080fe20003f46270 */
[----:B------:R-:W-:Y:S01]  /*7b90*/  FMUL.FTZ R58, R5, c[0x0][0x2ec] ;  /* 0x0000bb00053a7a20 */ /* 0x000fe20000410000 */
[C-C-:B------:R-:W-:Y:S02]  /*7ba0*/  LOP3.LUT R5, R33.reuse, 0x60, R128.reuse, 0xfe, !PT ;  /* 0x0000006021057812 */ /* 0x140fe400078efe80 */
[----:B------:R-:W-:Y:S02]  /*7bb0*/  FSEL R138, R138, -INF , !P2 ;  /* 0xff8000008a8a7808 */ /* 0x000fe40005000000 */
[----:B------:R-:W-:Y:S01]  /*7bc0*/  ISETP.GE.AND P2, PT, R14, R126, PT ;  /* 0x0000007e0e00720c */ /* 0x000fe20003f46270 */
[----:B------:R-:W1:Y:S01]  /*7bd0*/  MUFU.TANH R59, R59 ;  /* 0x0000003b003b7308 */ /* 0x000e620000002400 */
[----:B------:R-:W-:Y:S02]  /*7be0*/  LOP3.LUT R14, R33, 0x50, R128, 0xfe, !PT ;  /* 0x00000050210e7812 */ /* 0x000fe400078efe80 */
[----:B---3--:R-:W-:-:S02]  /*7bf0*/  FSEL R116, R116, -INF , !P2 ;  /* 0xff80000074747808 */ /* 0x008fc40005000000 */
[CC--:B------:R-:W-:Y:S02]  /*7c00*/  ISETP.GE.AND P1, PT, R14.reuse, R127.reuse, PT ;  /* 0x0000007f0e00720c */ /* 0x0c0fe40003f26270 */
[-C--:B------:R-:W-:Y:S01]  /*7c10*/  ISETP.GE.AND P3, PT, R14, R126.reuse, PT ;  /* 0x0000007e0e00720c */ /* 0x080fe20003f66270 */
[----:B------:R-:W3:Y:S01]  /*7c20*/  MUFU.TANH R119, R119 ;  /* 0x0000007700777308 */ /* 0x000ee20000002400 */
[C---:B------:R-:W-:Y:S02]  /*7c30*/  ISETP.GE.AND P4, PT, R5.reuse, R127, PT ;  /* 0x0000007f0500720c */ /* 0x040fe40003f86270 */
[----:B------:R-:W-:Y:S02]  /*7c40*/  ISETP.GE.AND P2, PT, R5, R126, PT ;  /* 0x0000007e0500720c */ /* 0x000fe40003f46270 */
[C-C-:B------:R-:W-:Y:S02]  /*7c50*/  LOP3.LUT R18, R33.reuse, 0x40, R128.reuse, 0xfe, !PT ;  /* 0x0000004021127812 */ /* 0x140fe400078efe80 */
[----:B------:R-:W-:Y:S01]  /*7c60*/  LOP3.LUT R5, R33, 0x70, R128, 0xfe, !PT ;  /* 0x0000007021057812 */ /* 0x000fe200078efe80 */
[----:B------:R-:W3:Y:S01]  /*7c70*/  MUFU.TANH R3, R3 ;  /* 0x0000000300037308 */ /* 0x000ee20000002400 */
[----:B-1----:R-:W-:-:S02]  /*7c80*/  FSEL R65, R24, -INF , !P1 ;  /* 0xff80000018417808 */ /* 0x002fc40004800000 */
[----:B--2---:R-:W-:Y:S02]  /*7c90*/  FSEL R104, R104, -INF , !P3 ;  /* 0xff80000068687808 */ /* 0x004fe40005800000 */
[----:B------:R-:W-:Y:S02]  /*7ca0*/  LOP3.LUT R128, R33, 0x78, R128, 0xfe, !PT ;  /* 0x0000007821807812 */ /* 0x000fe400078efe80 */
[C---:B------:R-:W-:Y:S01]  /*7cb0*/  ISETP.GE.AND P1, PT, R4.reuse, R127, PT ;  /* 0x0000007f0400720c */ /* 0x040fe20003f26270 */
[----:B------:R-:W1:Y:S01]  /*7cc0*/  MUFU.TANH R32, R32 ;  /* 0x0000002000207308 */ /* 0x000e620000002400 */
[----:B------:R-:W-:Y:S01]  /*7cd0*/  ISETP.GE.AND P3, PT, R4, R126, PT ;  /* 0x0000007e0400720c */ /* 0x000fe20003f66270 */
[----:B------:R-:W-:Y:S01]  /*7ce0*/  FMUL.FTZ R4, R11, c[0x0][0x2ec] ;  /* 0x0000bb000b047a20 */ /* 0x000fe20000410000 */
[----:B-----5:R-:W-:Y:S02]  /*7cf0*/  FSEL R55, R55, -INF , !P4 ;  /* 0xff80000037377808 */ /* 0x020fe40006000000 */
[----:B----4-:R-:W-:-:S02]  /*7d00*/  FSEL R123, R44, -INF , !P6 ;  /* 0xff8000002c7b7808 */ /* 0x010fc40007000000 */
[-C--:B------:R-:W-:Y:S01]  /*7d10*/  ISETP.GE.AND P4, PT, R128, R127.reuse, PT ;  /* 0x0000007f8000720c */ /* 0x080fe20003f86270 */
[----:B------:R-:W2:Y:S01]  /*7d20*/  MUFU.TANH R53, R53 ;  /* 0x0000003500357308 */ /* 0x000ea20000002400 */
[----:B------:R-:W-:Y:S02]  /*7d30*/  ISETP.GE.AND P6, PT, R18, R127, PT ;  /* 0x0000007f1200720c */ /* 0x000fe40003fc6270 */
[----:B------:R-:W-:Y:S02]  /*7d40*/  FSEL R59, R59, -INF , !P4 ;  /* 0xff8000003b3b7808 */ /* 0x000fe40006000000 */
[----:B---3--:R-:W-:Y:S02]  /*7d50*/  FSEL R119, R119, -INF , !P6 ;  /* 0xff80000077777808 */ /* 0x008fe40007000000 */
[----:B------:R-:W-:Y:S01]  /*7d60*/  ISETP.GT.AND P4, PT, R178, R175, PT ;  /* 0x000000afb200720c */ /* 0x000fe20003f84270 */
[----:B------:R-:W3:Y:S01]  /*7d70*/  MUFU.TANH R15, R15 ;  /* 0x0000000f000f7308 */ /* 0x000ee20000002400 */
[----:B------:R-:W-:-:S02]  /*7d80*/  ISETP.GE.AND P5, PT, R18, R126, PT ;  /* 0x0000007e1200720c */ /* 0x000fc40003fa6270 */
[----:B------:R-:W-:Y:S02]  /*7d90*/  ISETP.GE.AND P6, PT, R9, R127, PT ;  /* 0x0000007f0900720c */ /* 0x000fe40003fc6270 */
[----:B------:R-:W-:Y:S02]  /*7da0*/  FSEL R48, R3, -INF , !P2 ;  /* 0xff80000003307808 */ /* 0x000fe40005000000 */
[----:B------:R-:W-:Y:S01]  /*7db0*/  IADD3 R3, R28, 0x71, RZ ;  /* 0x000000711c037810 */ /* 0x000fe20007ffe0ff */
[----:B------:R-:W4:Y:S01]  /*7dc0*/  MUFU.TANH R12, R12 ;  /* 0x0000000c000c7308 */ /* 0x000f220000002400 */
[----:B-1----:R-:W-:Y:S02]  /*7dd0*/  FSEL R122, R32, -INF , !P5 ;  /* 0xff800000207a7808 */ /* 0x002fe40006800000 */
[----:B------:R-:W-:Y:S02]  /*7de0*/  FSEL R67, R21, -INF , !P6 ;  /* 0xff80000015437808 */ /* 0x000fe40007000000 */
[----:B--2---:R-:W-:-:S02]  /*7df0*/  FSEL R53, R53, -INF , !P1 ;  /* 0xff80000035357808 */ /* 0x004fc40004800000 */
[----:B------:R-:W-:Y:S01]  /*7e00*/  ISETP.GE.AND P5, PT, R9, R126, PT ;  /* 0x0000007e0900720c */ /* 0x000fe20003fa6270 */
[----:B------:R-:W1:Y:S01]  /*7e10*/  MUFU.TANH R8, R8 ;  /* 0x0000000800087308 */ /* 0x000e620000002400 */
[-C--:B------:R-:W-:Y:S02]  /*7e20*/  ISETP.GE.AND P6, PT, R5, R127.reuse, PT ;  /* 0x0000007f0500720c */ /* 0x080fe40003fc6270 */
[----:B------:R-:W-:Y:S02]  /*7e30*/  ISETP.GE.AND P1, PT, R3, R127, PT ;  /* 0x0000007f0300720c */ /* 0x000fe40003f26270 */
[----:B------:R-:W-:Y:S02]  /*7e40*/  IADD3 R28, R28, 0x79, RZ ;  /* 0x000000791c1c7810 */ /* 0x000fe40007ffe0ff */
[----:B---3--:R-:W-:Y:S01]  /*7e50*/  FSEL R64, R15, -INF , !P5 ;  /* 0xff8000000f407808 */ /* 0x008fe20006800000 */
[----:B------:R-:W2:Y:S01]  /*7e60*/  MUFU.TANH R57, R57 ;  /* 0x0000003900397308 */ /* 0x000ea20000002400 */
[----:B----4-:R-:W-:-:S02]  /*7e70*/  FSEL R44, R12, -INF , !P3 ;  /* 0xff8000000c2c7808 */ /* 0x010fc40005800000 */
[-C--:B------:R-:W-:Y:S02]  /*7e80*/  ISETP.GE.AND P5, PT, R5, R126.reuse, PT ;  /* 0x0000007e0500720c */ /* 0x080fe40003fa6270 */
[-C--:B------:R-:W-:Y:S02]  /*7e90*/  ISETP.GE.AND P2, PT, R128, R126.reuse, PT ;  /* 0x0000007e8000720c */ /* 0x080fe40003f46270 */
[----:B------:R-:W-:Y:S01]  /*7ea0*/  ISETP.GE.AND P3, PT, R3, R126, PT ;  /* 0x0000007e0300720c */ /* 0x000fe20003f66270 */
[----:B------:R-:W3:Y:S01]  /*7eb0*/  MUFU.TANH R58, R58 ;  /* 0x0000003a003a7308 */ /* 0x000ee20000002400 */
[----:B-1----:R-:W-:Y:S01]  /*7ec0*/  FSEL R51, R8, -INF , !P6 ;  /* 0xff80000008337808 */ /* 0x002fe20007000000 */
[----:B------:R-:W-:Y:S01]  /*7ed0*/  BAR.SYNC.DEFER_BLOCKING 0x0 ;  /* 0x0000000000007b1d */ /* 0x000fe20000010000 */
[----:B------:R-:W-:-:S05]  /*7ee0*/  ISETP.GE.AND P6, PT, R28, R127, PT ;  /* 0x0000007f1c00720c */ /* 0x000fca0003fc6270 */
[----:B------:R-:W1:Y:S01]  /*7ef0*/  MUFU.TANH R30, R10 ;  /* 0x0000000a001e7308 */ /* 0x000e620000002400 */
[----:B--2---:R-:W-:Y:S02]  /*7f00*/  FSEL R57, R57, -INF , !P1 ;  /* 0xff80000039397808 */ /* 0x004fe40004800000 */
[----:B------:R-:W-:-:S05]  /*7f10*/  ISETP.GE.AND P1, PT, R28, R126, PT ;  /* 0x0000007e1c00720c */ /* 0x000fca0003f26270 */
[----:B------:R-:W2:Y:S01]  /*7f20*/  MUFU.TANH R4, R4 ;  /* 0x0000000400047308 */ /* 0x000ea20000002400 */
[----:B---3--:R-:W-:-:S07]  /*7f30*/  FSEL R58, R58, -INF , !P6 ;  /* 0xff8000003a3a7808 */ /* 0x008fce0007000000 */
[----:B------:R-:W3:Y:S01]  /*7f40*/  MUFU.TANH R26, R6 ;  /* 0x00000006001a7308 */ /* 0x000ee20000002400 */
[----:B-1----:R-:W-:-:S07]  /*7f50*/  FSEL R30, R30, -INF , !P5 ;  /* 0xff8000001e1e7808 */ /* 0x002fce0006800000 */
[----:B------:R-:W1:Y:S01]  /*7f60*/  MUFU.TANH R25, R7 ;  /* 0x0000000700197308 */ /* 0x000e620000002400 */
[----:B--2---:R-:W-:Y:S02]  /*7f70*/  FSEL R28, R4, -INF , !P3 ;  /* 0xff800000041c7808 */ /* 0x004fe40005800000 */
[----:B---3--:R-:W-:Y:S02]  /*7f80*/  FSEL R26, R26, -INF , !P2 ;  /* 0xff8000001a1a7808 */ /* 0x008fe40005000000 */
        /* <DEDUP_REMOVED lines=59> */
.L_x_7028:
[----:B------:R-:W-:-:S04]  /*8340*/  LEA R8, -R101, RZ, 0x7 ;  /* 0x000000ff65087211 */ /* 0x000fc800078e39ff */
[----:B------:R-:W-:Y:S02]  /*8350*/  SHF.R.S32.HI R4, RZ, 0x1f, R8 ;  /* 0x0000001fff047819 */ /* 0x000fe40000011408 */
.L_x_7029:
        /* <DEDUP_REMOVED lines=32> */
.L_x_7027:
[----:B-1----:R-:W-:Y:S01]  /*8560*/  FMNMX.FTZ R4, R2, R35, !PT ;  /* 0x0000002302047209 */ /* 0x002fe20007810000 */
        /* <DEDUP_REMOVED lines=79> */
[--C-:B------:R-:W-:Y:S01]  /*8a60*/  FFMA.FTZ R33, R13, c[0x0][0x23c], -R62.reuse ;  /* 0x00008f000d217a23 */ /* 0x100fe2000001083e */
[----:B------:R-:W-:Y:S01]  /*8a70*/  FSEL R5, R3, RZ, P1 ;  /* 0x000000ff03057208 */ /* 0x000fe20000800000 */
[----:B------:R-:W1:Y:S01]  /*8a80*/  LDSM.16.MT88.4 R12, [R166+0x6000] ;  /* 0x00600000a60c783b */ /* 0x000e620000004200 */
[----:B------:R-:W-:Y:S01]  /*8a90*/  FSEL R27, R27, RZ, P1 ;  /* 0x000000ff1b1b7208 */ /* 0x000fe20000800000 */
[----:B------:R-:W-:-:S02]  /*8aa0*/  FFMA.FTZ R37, R35, c[0x0][0x23c], -R62 ;  /* 0x00008f0023257a23 */ /* 0x000fc4000001083e */
[----:B------:R-:W-:Y:S01]  /*8ab0*/  FADD.FTZ R5, R0, -R5 ;  /* 0x8000000500057221 */ /* 0x000fe20000010000 */
[----:B------:R-:W-:Y:S01]  /*8ac0*/  MUFU.EX2 R33, R33 ;  /* 0x0000002100217308 */ /* 0x000fe20000000800 */
[--C-:B------:R-:W-:Y:S02]  /*8ad0*/  FFMA.FTZ R35, R41, c[0x0][0x23c], -R62.reuse ;  /* 0x00008f0029237a23 */ /* 0x100fe4000001083e */
[----:B------:R-:W-:Y:S02]  /*8ae0*/  FFMA.FTZ R32, R31, c[0x0][0x23c], -R62 ;  /* 0x00008f001f207a23 */ /* 0x000fe4000001083e */
[--C-:B------:R-:W-:Y:S02]  /*8af0*/  FFMA.FTZ R38, R29, c[0x0][0x23c], -R27.reuse ;  /* 0x00008f001d267a23 */ /* 0x100fe4000001081b */
[--C-:B------:R-:W-:Y:S01]  /*8b00*/  FFMA.FTZ R31, R54, c[0x0][0x23c], -R27.reuse ;  /* 0x00008f00361f7a23 */ /* 0x100fe2000001081b */
[----:B------:R-:W-:Y:S01]  /*8b10*/  MUFU.EX2 R37, R37 ;  /* 0x0000002500257308 */ /* 0x000fe20000000800 */
[----:B------:R-:W-:-:S02]  /*8b20*/  FFMA.FTZ R29, R22, c[0x0][0x23c], -R27 ;  /* 0x00008f00161d7a23 */ /* 0x000fc4000001081b */
[--C-:B------:R-:W-:Y:S02]  /*8b30*/  FFMA.FTZ R2, R40, c[0x0][0x23c], -R27.reuse ;  /* 0x00008f0028027a23 */ /* 0x100fe4000001081b */
[----:B------:R-:W-:Y:S02]  /*8b40*/  FMUL.FTZ R42, R4, c[0x0][0x23c] ;  /* 0x00008f00042a7a20 */ /* 0x000fe40000410000 */
[----:B------:R-:W-:Y:S01]  /*8b50*/  FMUL.FTZ R41, R5, c[0x0][0x23c] ;  /* 0x00008f0005297a20 */ /* 0x000fe20000410000 */
[----:B------:R-:W2:Y:S01]  /*8b60*/  MUFU.EX2 R35, R35 ;  /* 0x0000002300237308 */ /* 0x000ea20000000800 */
[----:B------:R-:W-:Y:S02]  /*8b70*/  FFMA.FTZ R47, R46, c[0x0][0x23c], -R27 ;  /* 0x00008f002e2f7a23 */ /* 0x000fe4000001081b */
[--C-:B------:R-:W-:Y:S02]  /*8b80*/  FFMA.FTZ R40, R17, c[0x0][0x23c], -R62.reuse ;  /* 0x00008f0011287a23 */ /* 0x100fe4000001083e */
[----:B------:R-:W-:-:S02]  /*8b90*/  FFMA.FTZ R45, R45, c[0x0][0x23c], -R62 ;  /* 0x00008f002d2d7a23 */ /* 0x000fc4000001083e */
[--C-:B------:R-:W-:Y:S01]  /*8ba0*/  FFMA.FTZ R0, R19, c[0x0][0x23c], -R62.reuse ;  /* 0x00008f0013007a23 */ /* 0x100fe2000001083e */
[----:B------:R-:W3:Y:S01]  /*8bb0*/  MUFU.EX2 R32, R32 ;  /* 0x0000002000207308 */ /* 0x000ee20000000800 */
[--C-:B------:R-:W-:Y:S02]  /*8bc0*/  FFMA.FTZ R39, R39, c[0x0][0x23c], -R62.reuse ;  /* 0x00008f0027277a23 */ /* 0x100fe4000001083e */
[--C-:B------:R-:W-:Y:S02]  /*8bd0*/  FFMA.FTZ R54, R16, c[0x0][0x23c], -R27.reuse ;  /* 0x00008f0010367a23 */ /* 0x100fe4000001081b */
[--C-:B------:R-:W-:Y:S01]  /*8be0*/  FFMA.FTZ R46, R20, c[0x0][0x23c], -R27.reuse ;  /* 0x00008f00142e7a23 */ /* 0x100fe2000001081b */
[----:B------:R-:W-:Y:S01]  /*8bf0*/  LDSM.16.MT88.4 R16, [R166+0x6800] ;  /* 0x00680000a610783b */ /* 0x000fe20000004200 */
[----:B------:R-:W-:Y:S01]  /*8c00*/  FFMA.FTZ R43, R66, c[0x0][0x23c], -R27 ;  /* 0x00008f00422b7a23 */ /* 0x000fe2000001081b */
[----:B------:R-:W-:Y:S01]  /*8c10*/  MUFU.EX2 R38, R38 ;  /* 0x0000002600267308 */ /* 0x000fe20000000800 */
[----:B--2---:R-:W-:Y:S01]  /*8c20*/  F2FP.PACK_AB R4, R35, R37 ;  /* 0x000000252304723e */ /* 0x004fe200000000ff */
[----:B------:R-:W-:Y:S01]  /*8c30*/  LDSM.16.MT88.4 R20, [R162+0x6800] ;  /* 0x00680000a214783b */ /* 0x000fe20000004200 */
[----:B------:R-:W-:-:S02]  /*8c40*/  FFMA.FTZ R101, R105, c[0x0][0x23c], -R62 ;  /* 0x00008f0069657a23 */ /* 0x000fc4000001083e */
[--C-:B------:R-:W-:Y:S02]  /*8c50*/  FFMA.FTZ R106, R129, c[0x0][0x23c], -R62.reuse ;  /* 0x00008f00816a7a23 */ /* 0x100fe4000001083e */
[--C-:B------:R-:W-:Y:S01]  /*8c60*/  FFMA.FTZ R66, R123, c[0x0][0x23c], -R62.reuse ;  /* 0x00008f007b427a23 */ /* 0x100fe2000001083e */
[----:B------:R-:W2:Y:S01]  /*8c70*/  MUFU.EX2 R31, R31 ;  /* 0x0000001f001f7308 */ /* 0x000ea20000000800 */
[----:B---3--:R-:W-:Y:S01]  /*8c80*/  F2FP.PACK_AB R6, R32, R33 ;  /* 0x000000212006723e */ /* 0x008fe200000000ff */
        /* <DEDUP_REMOVED lines=13> */
[----:B------:R-:W2:Y:S01]  /*8d60*/  MUFU.EX2 R42, R42 ;  /* 0x0000002a002a7308 */ /* 0x000ea20000000800 */
[--C-:B------:R-:W-:Y:S02]  /*8d70*/  FFMA.FTZ R126, R134, c[0x0][0x23c], -R27.reuse ;  /* 0x00008f00867e7a23 */ /* 0x100fe4000001081b */
[--C-:B------:R-:W-:Y:S02]  /*8d80*/  FFMA.FTZ R124, R136, c[0x0][0x23c], -R27.reuse ;  /* 0x00008f00887c7a23 */ /* 0x100fe4000001081b */
[----:B------:R-:W-:Y:S02]  /*8d90*/  FFMA.FTZ R117, R132, c[0x0][0x23c], -R27 ;  /* 0x00008f0084757a23 */ /* 0x000fe4000001081b */
[--C-:B------:R-:W-:Y:S01]  /*8da0*/  FFMA.FTZ R130, R107, c[0x0][0x23c], -R62.reuse ;  /* 0x00008f006b827a23 */ /* 0x100fe2000001083e */
[----:B------:R-:W4:Y:S01]  /*8db0*/  MUFU.EX2 R41, R41 ;  /* 0x0000002900297308 */ /* 0x000f220000000800 */
[----:B---3--:R-:W-:Y:S01]  /*8dc0*/  F2FP.PACK_AB R7, R2, R29 ;  /* 0x0000001d0207723e */ /* 0x008fe200000000ff */
        /* <DEDUP_REMOVED lines=8> */
[-C--:B----4-:R-:W-:Y:S01]  /*8e50*/  FMUL.FTZ R98, R98, R41.reuse ;  /* 0x0000002962627220 */ /* 0x090fe20000410000 */
[----:B------:R-:W2:Y:S01]  /*8e60*/  MUFU.EX2 R45, R45 ;  /* 0x0000002d002d7308 */ /* 0x000ea20000000800 */
[-C--:B------:R-:W-:Y:S02]  /*8e70*/  FMUL.FTZ R99, R99, R41.reuse ;  /* 0x0000002963637220 */ /* 0x080fe40000410000 */
[-C--:B------:R-:W-:Y:S02]  /*8e80*/  FMUL.FTZ R94, R94, R41.reuse ;  /* 0x000000295e5e7220 */ /* 0x080fe40000410000 */
[-C--:B------:R-:W-:Y:S02]  /*8e90*/  FMUL.FTZ R95, R95, R41.reuse ;  /* 0x000000295f5f7220 */ /* 0x080fe40000410000 */
[-C--:B------:R-:W-:Y:S01]  /*8ea0*/  FMUL.FTZ R88, R88, R42.reuse ;  /* 0x0000002a58587220 */ /* 0x080fe20000410000 */
[----:B-1----:R-:W-:Y:S01]  /*8eb0*/  HMMA.16816.F32 R96, R4, R12, R96 ;  /* 0x0000000c0460723c */ /* 0x002fe20000001860 */
[----:B------:R-:W-:Y:S01]  /*8ec0*/  FMUL.FTZ R89, R89, R42 ;  /* 0x0000002a59597220 */ /* 0x000fe20000410000 */
[----:B------:R-:W-:Y:S01]  /*8ed0*/  MUFU.EX2 R0, R0 ;  /* 0x0000000000007308 */ /* 0x000fe20000000800 */
[----:B------:R-:W-:-:S02]  /*8ee0*/  FMUL.FTZ R90, R90, R41 ;  /* 0x000000295a5a7220 */ /* 0x000fc40000410000 */
[-C--:B------:R-:W-:Y:S02]  /*8ef0*/  FMUL.FTZ R91, R91, R41.reuse ;  /* 0x000000295b5b7220 */ /* 0x080fe40000410000 */
[-C--:B------:R-:W-:Y:S01]  /*8f00*/  FMUL.FTZ R84, R84, R42.reuse ;  /* 0x0000002a54547220 */ /* 0x080fe20000410000 */
[C---:B------:R-:W-:Y:S01]  /*8f10*/  HMMA.16816.F32 R92, R4.reuse, R14, R92 ;  /* 0x0000000e045c723c */ /* 0x040fe2000000185c */
[----:B------:R-:W1:Y:S01]  /*8f20*/  LDSM.16.MT88.4 R12, [R163+0x6000] ;  /* 0x00600000a30c783b */ /* 0x000e620000004200 */
[-C--:B------:R-:W-:Y:S01]  /*8f30*/  FMUL.FTZ R85, R85, R42.reuse ;  /* 0x0000002a55557220 */ /* 0x080fe20000410000 */
[----:B------:R-:W-:Y:S01]  /*8f40*/  MUFU.EX2 R39, R39 ;  /* 0x0000002700277308 */ /* 0x000fe20000000800 */
[-C--:B------:R-:W-:Y:S02]  /*8f50*/  FMUL.FTZ R86, R86, R41.reuse ;  /* 0x0000002956567220 */ /* 0x080fe40000410000 */
[----:B------:R-:W-:Y:S02]  /*8f60*/  FMUL.FTZ R87, R87, R41 ;  /* 0x0000002957577220 */ /* 0x000fe40000410000 */
[----:B------:R-:W-:Y:S01]  /*8f70*/  HMMA.16816.F32 R88, R4, R8, R88 ;  /* 0x000000080458723c */ /* 0x000fe20000001858 */
[----:B------:R-:W-:-:S02]  /*8f80*/  FMUL.FTZ R80, R80, R42 ;  /* 0x0000002a50507220 */ /* 0x000fc40000410000 */
[-C--:B------:R-:W-:Y:S01]  /*8f90*/  FMUL.FTZ R81, R81, R42.reuse ;  /* 0x0000002a51517220 */ /* 0x080fe20000410000 */
[----:B------:R-:W-:Y:S01]  /*8fa0*/  MUFU.EX2 R54, R54 ;  /* 0x0000003600367308 */ /* 0x000fe20000000800 */
[-C--:B------:R-:W-:Y:S02]  /*8fb0*/  FMUL.FTZ R82, R82, R41.reuse ;  /* 0x0000002952527220 */ /* 0x080fe40000410000 */
[-C--:B------:R-:W-:Y:S01]  /*8fc0*/  FMUL.FTZ R83, R83, R41.reuse ;  /* 0x0000002953537220 */ /* 0x080fe20000410000 */
[----:B------:R-:W-:Y:S01]  /*8fd0*/  HMMA.16816.F32 R84, R4, R10, R84 ;  /* 0x0000000a0454723c */ /* 0x000fe20000001854 */
[----:B------:R-:W3:Y:S01]  /*8fe0*/  LDSM.16.MT88.4 R8, [R162+0x6000] ;  /* 0x00600000a208783b */ /* 0x000ee20000004200 */
[-C--:B------:R-:W-:Y:S02]  /*8ff0*/  FMUL.FTZ R76, R76, R42.reuse ;  /* 0x0000002a4c4c7220 */ /* 0x080fe40000410000 */
[----:B------:R-:W-:Y:S01]  /*9000*/  FMUL.FTZ R77, R77, R42 ;  /* 0x0000002a4d4d7220 */ /* 0x000fe20000410000 */
[----:B------:R-:W4:Y:S01]  /*9010*/  MUFU.EX2 R47, R47 ;  /* 0x0000002f002f7308 */ /* 0x000f220000000800 */
[----:B------:R-:W-:-:S02]  /*9020*/  FMUL.FTZ R78, R78, R41 ;  /* 0x000000294e4e7220 */ /* 0x000fc40000410000 */
[-C--:B------:R-:W-:Y:S02]  /*9030*/  FMUL.FTZ R79, R79, R41.reuse ;  /* 0x000000294f4f7220 */ /* 0x080fe40000410000 */
[-C--:B------:R-:W-:Y:S02]  /*9040*/  FMUL.FTZ R72, R72, R42.reuse ;  /* 0x0000002a48487220 */ /* 0x080fe40000410000 */
[-C--:B------:R-:W-:Y:S01]  /*9050*/  FMUL.FTZ R73, R73, R42.reuse ;  /* 0x0000002a49497220 */ /* 0x080fe20000410000 */
[----:B------:R-:W-:Y:S01]  /*9060*/  MUFU.EX2 R46, R46 ;  /* 0x0000002e002e7308 */ /* 0x000fe20000000800 */
[-C--:B------:R-:W-:Y:S02]  /*9070*/  FMUL.FTZ R74, R74, R41.reuse ;  /* 0x000000294a4a7220 */ /* 0x080fe40000410000 */
[----:B------:R-:W-:Y:S02]  /*9080*/  FMUL.FTZ R75, R75, R41 ;  /* 0x000000294b4b7220 */ /* 0x000fe40000410000 */
[----:B------:R-:W-:-:S02]  /*9090*/  FMUL.FTZ R68, R68, R42 ;  /* 0x0000002a44447220 */ /* 0x000fc40000410000 */
[----:B------:R-:W-:Y:S01]  /*90a0*/  FMUL.FTZ R69, R69, R42 ;  /* 0x0000002a45457220 */ /* 0x000fe20000410000 */
[----:B------:R-:W5:Y:S01]  /*90b0*/  MUFU.EX2 R43, R43 ;  /* 0x0000002b002b7308 */ /* 0x000f620000000800 */
[-C--:B------:R-:W-:Y:S02]  /*90c0*/  FMUL.FTZ R70, R70, R41.reuse ;  /* 0x0000002946467220 */ /* 0x080fe40000410000 */
[----:B------:R-:W-:Y:S01]  /*90d0*/  FMUL.FTZ R71, R71, R41 ;  /* 0x0000002947477220 */ /* 0x000fe20000410000 */
[----:B-1----:R-:W-:Y:S01]  /*90e0*/  HMMA.16816.F32 R80, R4, R12, R80 ;  /* 0x0000000c0450723c */ /* 0x002fe20000001850 */
[--C-:B------:R-:W-:Y:S02]  /*90f0*/  FFMA.FTZ R122, R114, c[0x0][0x23c], -R27.reuse ;  /* 0x00008f00727a7a23 */ /* 0x100fe4000001081b */
[----:B------:R-:W-:Y:S01]  /*9100*/  FFMA.FTZ R119, R119, c[0x0][0x23c], -R62 ;  /* 0x00008f0077777a23 */ /* 0x000fe2000001083e */
[----:B------:R-:W-:Y:S01]  /*9110*/  MUFU.EX2 R106, R106 ;  /* 0x0000006a006a7308 */ /* 0x000fe20000000800 */
[----:B------:R-:W-:-:S02]  /*9120*/  FFMA.FTZ R114, R116, c[0x0][0x23c], -R27 ;  /* 0x00008f0074727a23 */ /* 0x000fc4000001081b */
[--C-:B------:R-:W-:Y:S01]  /*9130*/  FFMA.FTZ R121, R112, c[0x0][0x23c], -R27.reuse ;  /* 0x00008f0070797a23 */ /* 0x100fe2000001081b */
[C---:B------:R-:W-:Y:S01]  /*9140*/  HMMA.16816.F32 R76, R4.reuse, R14, R76 ;  /* 0x0000000e044c723c */ /* 0x040fe2000000184c */
[----:B------:R-:W1:Y:S01]  /*9150*/  LDSM.16.MT88.4 R12, [R164+0x6800] ;  /* 0x00680000a40c783b */ /* 0x000e620000004200 */
[--C-:B------:R-:W-:Y:S02]  /*9160*/  FFMA.FTZ R112, R60, c[0x0][0x23c], -R62.reuse ;  /* 0x00008f003c707a23 */ /* 0x100fe4000001083e */
[----:B------:R-:W1:Y:S01]  /*9170*/  MUFU.EX2 R101, R101 ;  /* 0x0000006500657308 */ /* 0x000e620000000800 */
[----:B------:R-:W-:Y:S02]  /*9180*/  FFMA.FTZ R60, R67, c[0x0][0x23c], -R62 ;  /* 0x00008f00433c7a23 */ /* 0x000fe4000001083e */
[--C-:B------:R-:W-:Y:S01]  /*9190*/  FFMA.FTZ R67, R104, c[0x0][0x23c], -R27.reuse ;  /* 0x00008f0068437a23 */ /* 0x100fe2000001081b */
[----:B---3--:R-:W-:Y:S01]  /*91a0*/  HMMA.16816.F32 R72, R4, R8, R72 ;  /* 0x000000080448723c */ /* 0x008fe20000001848 */
[----:B------:R-:W-:-:S02]  /*91b0*/  FFMA.FTZ R104, R56, c[0x0][0x23c], -R27 ;  /* 0x00008f0038687a23 */ /* 0x000fc4000001081b */
[--C-:B------:R-:W-:Y:S01]  /*91c0*/  FFMA.FTZ R65, R65, c[0x0][0x23c], -R62.reuse ;  /* 0x00008f0041417a23 */ /* 0x100fe2000001083e */
[----:B------:R-:W-:Y:S01]  /*91d0*/  MUFU.EX2 R66, R66 ;  /* 0x0000004200427308 */ /* 0x000fe20000000800 */
[--C-:B------:R-:W-:Y:S02]  /*91e0*/  FFMA.FTZ R61, R61, c[0x0][0x23c], -R62.reuse ;  /* 0x00008f003d3d7a23 */ /* 0x100fe4000001083e */
[--C-:B------:R-:W-:Y:S01]  /*91f0*/  FFMA.FTZ R56, R64, c[0x0][0x23c], -R27.reuse ;  /* 0x00008f0040387a23 */ /* 0x100fe2000001081b */
[----:B------:R-:W-:Y:S01]  /*9200*/  HMMA.16816.F32 R68, R4, R10, R68 ;  /* 0x0000000a0444723c */ /* 0x000fe20000001844 */
[----:B------:R-:W3:Y:S01]  /*9210*/  LDSM.16.MT88.4 R8, [R163+0x6800] ;  /* 0x00680000a308783b */ /* 0x000ee20000004200 */
[----:B------:R-:W-:Y:S02]  /*9220*/  FFMA.FTZ R123, R52, c[0x0][0x23c], -R27 ;  /* 0x00008f00347b7a23 */ /* 0x000fe4000001081b */
[----:B------:R-:W-:Y:S01]  /*9230*/  MUFU.EX2 R63, R63 ;  /* 0x0000003f003f7308 */ /* 0x000fe20000000800 */
[----:B------:R-:W-:-:S02]  /*9240*/  FFMA.FTZ R64, R55, c[0x0][0x23c], -R62 ;  /* 0x00008f0037407a23 */ /* 0x000fc4000001083e */
[----:B--2---:R-:W-:Y:S01]  /*9250*/  F2FP.PACK_AB R4, R45, R40 ;  /* 0x000000282d04723e */ /* 0x004fe200000000ff */
[--C-:B------:R-:W-:Y:S01]  /*9260*/  FFMA.FTZ R55, R49, c[0x0][0x23c], -R62.reuse ;  /* 0x00008f0031377a23 */ /* 0x100fe2000001083e */
[----:B----4-:R-:W-:Y:S01]  /*9270*/  F2FP.PACK_AB R5, R47, R54 ;  /* 0x000000362f05723e */ /* 0x010fe200000000ff */
[--C-:B------:R-:W-:Y:S01]  /*9280*/  FFMA.FTZ R52, R50, c[0x0][0x23c], -R62.reuse ;  /* 0x00008f0032347a23 */ /* 0x100fe2000001083e */
[----:B------:R-:W-:Y:S01]  /*9290*/  F2FP.PACK_AB R6, R39, R0 ;  /* 0x000000002706723e */ /* 0x000fe200000000ff */
[----:B------:R-:W-:Y:S01]  /*92a0*/  MUFU.EX2 R110, R110 ;  /* 0x0000006e006e7308 */ /* 0x000fe20000000800 */
[----:B-----5:R-:W-:Y:S01]  /*92b0*/  F2FP.PACK_AB R7, R43, R46 ;  /* 0x0000002e2b07723e */ /* 0x020fe200000000ff */
[----:B------:R-:W-:Y:S02]  /*92c0*/  FFMA.FTZ R50, R51, c[0x0][0x23c], -R62 ;  /* 0x00008f0033327a23 */ /* 0x000fe4000001083e */
[--C-:B------:R-:W-:Y:S02]  /*92d0*/  FFMA.FTZ R49, R36, c[0x0][0x23c], -R27.reuse ;  /* 0x00008f0024317a23 */ /* 0x100fe4000001081b */
[----:B------:R-:W-:-:S02]  /*92e0*/  FFMA.FTZ R48, R48, c[0x0][0x23c], -R27 ;  /* 0x00008f0030307a23 */ /* 0x000fc4000001081b */
[----:B------:R-:W2:Y:S01]  /*92f0*/  MUFU.EX2 R105, R105 ;  /* 0x0000006900697308 */ /* 0x000ea20000000800 */
[C---:B------:R-:W-:Y:S01]  /*9300*/  HMMA.16816.F32 R96, R4.reuse, R16, R96 ;  /* 0x000000100460723c */ /* 0x040fe20000001860 */
[--C-:B------:R-:W-:Y:S02]  /*9310*/  FFMA.FTZ R36, R44, c[0x0][0x23c], -R27.reuse ;  /* 0x00008f002c247a23 */ /* 0x100fe4000001081b */
[----:B------:R-:W-:Y:S02]  /*9320*/  FFMA.FTZ R51, R34, c[0x0][0x23c], -R27 ;  /* 0x00008f0022337a23 */ /* 0x000fe4000001081b */
[----:B------:R-:W-:Y:S02]  /*9330*/  FFMA.FTZ R53, R53, c[0x0][0x23c], -R62 ;  /* 0x00008f0035357a23 */ /* 0x000fe4000001083e */
[----:B------:R-:W-:Y:S01]  /*9340*/  MUFU.EX2 R103, R103 ;  /* 0x0000006700677308 */ /* 0x000fe20000000800 */
[----:B-1----:R-:W-:Y:S01]  /*9350*/  HMMA.16816.F32 R88, R4, R12, R88 ;  /* 0x0000000c0458723c */ /* 0x002fe20000001858 */
[----:B------:R-:W-:-:S02]  /*9360*/  FFMA.FTZ R190, R190, R42, R37 ;  /* 0x0000002abebe7223 */ /* 0x000fc40000010025 */
[----:B------:R-:W-:Y:S02]  /*9370*/  FFMA.FTZ R42, R189, R41, R38 ;  /* 0x00000029bd2a7223 */ /* 0x000fe40000010026 */
[----:B------:R-:W-:Y:S02]  /*9380*/  FADD.FTZ R190, R35, R190 ;  /* 0x000000be23be7221 */ /* 0x000fe40000010000 */
[----:B------:R-:W1:Y:S01]  /*9390*/  MUFU.EX2 R108, R108 ;  /* 0x0000006c006c7308 */ /* 0x000e620000000800 */
[C---:B------:R-:W-:Y:S01]  /*93a0*/  HMMA.16816.F32 R84, R4.reuse, R14, R84 ;  /* 0x0000000e0454723c */ /* 0x040fe20000001854 */
[----:B------:R-:W4:Y:S01]  /*93b0*/  LDSM.16.MT88.4 R12, [R164+0x7000] ;  /* 0x00700000a40c783b */ /* 0x000f220000004200 */
[----:B------:R-:W-:Y:S02]  /*93c0*/  FADD.FTZ R42, R31, R42 ;  /* 0x0000002a1f2a7221 */ /* 0x000fe40000010000 */
[----:B------:R-:W-:Y:S02]  /*93d0*/  FFMA.FTZ R189, R25, c[0x0][0x23c], -R27 ;  /* 0x00008f0019bd7a23 */ /* 0x000fe4000001081b */
[----:B------:R-:W-:Y:S01]  /*93e0*/  FADD.FTZ R29, R29, R42 ;  /* 0x0000002a1d1d7221 */ /* 0x000fe20000010000 */
[----:B------:R-:W-:Y:S01]  /*93f0*/  MUFU.EX2 R120, R120 ;  /* 0x0000007800787308 */ /* 0x000fe20000000800 */
[----:B------:R-:W-:Y:S01]  /*9400*/  HMMA.16816.F32 R92, R4, R18, R92 ;  /* 0x00000012045c723c */ /* 0x000fe2000000185c */
[----:B------:R-:W5:Y:S01]  /*9410*/  LDSM.16.MT88.4 R16, [R166+0x7000] ;  /* 0x00700000a610783b */ /* 0x000f620000004200 */
[----:B------:R-:W-:-:S02]  /*9420*/  FADD.FTZ R29, R2, R29 ;  /* 0x0000001d021d7221 */ /* 0x000fc40000010000 */
[----:B------:R-:W-:Y:S02]  /*9430*/  FFMA.FTZ R57, R57, c[0x0][0x23c], -R62 ;  /* 0x00008f0039397a23 */ /* 0x000fe4000001083e */
[----:B------:R-:W-:Y:S01]  /*9440*/  FADD.FTZ R54, R54, R29 ;  /* 0x0000001d36367221 */ /* 0x000fe20000010000 */
[----:B------:R-:W-:Y:S01]  /*9450*/  MUFU.EX2 R109, R109 ;  /* 0x0000006d006d7308 */ /* 0x000fe20000000800 */
[C---:B---3--:R-:W-:Y:S01]  /*9460*/  HMMA.16816.F32 R80, R4.reuse, R8, R80 ;  /* 0x000000080450723c */ /* 0x048fe20000001850 */
[----:B------:R-:W-:Y:S02]  /*9470*/  FFMA.FTZ R29, R28, c[0x0][0x23c], -R27 ;  /* 0x00008f001c1d7a23 */ /* 0x000fe4000001081b */
[----:B------:R-:W-:Y:S02]  /*9480*/  FADD.FTZ R47, R47, R54 ;  /* 0x000000362f2f7221 */ /* 0x000fe40000010000 */
[----:B------:R-:W-:Y:S02]  /*9490*/  FFMA.FTZ R59, R59, c[0x0][0x23c], -R62 ;  /* 0x00008f003b3b7a23 */ /* 0x000fe4000001083e */
[----:B------:R-:W-:Y:S01]  /*94a0*/  MUFU.EX2 R111, R111 ;  /* 0x0000006f006f7308 */ /* 0x000fe20000000800 */
[----:B------:R-:W-:Y:S01]  /*94b0*/  HMMA.16816.F32 R76, R4, R10, R76 ;  /* 0x0000000a044c723c */ /* 0x000fe2000000184c */
[----:B------:R-:W3:Y:S01]  /*94c0*/  LDSM.16.MT88.4 R8, [R163+0x7000] ;  /* 0x00700000a308783b */ /* 0x000ee20000004200 */
[----:B------:R-:W-:-:S02]  /*94d0*/  FADD.FTZ R46, R46, R47 ;  /* 0x0000002f2e2e7221 */ /* 0x000fc40000010000 */
[----:B------:R-:W-:Y:S02]  /*94e0*/  FFMA.FTZ R58, R58, c[0x0][0x23c], -R62 ;  /* 0x00008f003a3a7a23 */ /* 0x000fe4000001083e */
[----:B------:R-:W-:Y:S01]  /*94f0*/  FADD.FTZ R43, R43, R46 ;  /* 0x0000002e2b2b7221 */ /* 0x000fe20000010000 */
[----:B------:R-:W-:Y:S01]  /*9500*/  MUFU.EX2 R118, R118 ;  /* 0x0000007600767308 */ /* 0x000fe20000000800 */
[----:B------:R-:W-:Y:S01]  /*9510*/  HMMA.16816.F32 R72, R4, R20, R72 ;  /* 0x000000140448723c */ /* 0x000fe20000001848 */
[----:B------:R-:W-:-:S06]  /*9520*/  FFMA.FTZ R30, R30, c[0x0][0x23c], -R27 ;  /* 0x00008f001e1e7a23 */ /* 0x000fcc000001081b */
[----:B------:R-:W3:Y:S01]  /*9530*/  MUFU.EX2 R115, R115 ;  /* 0x0000007300737308 */ /* 0x000ee20000000800 */
[----:B------:R-:W-:Y:S01]  /*9540*/  HMMA.16816.F32 R68, R4, R22, R68 ;  /* 0x000000160444723c */ /* 0x000fe20000001844 */
[----:B------:R-:W-:Y:S06]  /*9550*/  LDSM.16.MT88.4 R20, [R166+0x8000] ;  /* 0x00800000a614783b */ /* 0x000fec0000004200 */
[----:B------:R-:W-:Y:S01]  /*9560*/  F2FP.PACK_AB R4, R101, R106 ;  /* 0x0000006a6504723e */ /* 0x000fe200000000ff */
[----:B------:R-:W3:Y:S01]  /*9570*/  MUFU.EX2 R126, R126 ;  /* 0x0000007e007e7308 */ /* 0x000ee20000000800 */
[----:B--2---:R-:W-:Y:S01]  /*9580*/  F2FP.PACK_AB R5, R105, R110 ;  /* 0x0000006e6905723e */ /* 0x004fe200000000ff */
[----:B------:R-:W-:Y:S01]  /*9590*/  FADD.FTZ R110, R110, R43 ;  /* 0x0000002b6e6e7221 */ /* 0x000fe20000010000 */
[----:B------:R-:W-:-:S02]  /*95a0*/  F2FP.PACK_AB R6, R63, R66 ;  /* 0x000000423f06723e */ /* 0x000fc400000000ff */
[C---:B-1----:R-:W-:Y:S01]  /*95b0*/  F2FP.PACK_AB R7, R108.reuse, R103 ;  /* 0x000000676c07723e */ /* 0x042fe200000000ff */
[----:B------:R-:W-:Y:S02]  /*95c0*/  FADD.FTZ R110, R105, R110 ;  /* 0x0000006e696e7221 */ /* 0x000fe40000010000 */
[----:B------:R-:W-:Y:S02]  /*95d0*/  MUFU.EX2 R124, R124 ;  /* 0x0000007c007c7308 */ /* 0x000fe40000000800 */
[----:B------:R-:W-:Y:S02]  /*95e0*/  FADD.FTZ R103, R103, R110 ;  /* 0x0000006e67677221 */ /* 0x000fe40000010000 */
[----:B----4-:R-:W-:Y:S02]  /*95f0*/  HMMA.16816.F32 R88, R4, R12, R88 ;  /* 0x0000000c0458723c */ /* 0x010fe40000001858 */
[----:B------:R-:W-:Y:S02]  /*9600*/  FADD.FTZ R108, R108, R103 ;  /* 0x000000676c6c7221 */ /* 0x000fe40000010000 */
[----:B------:R-:W1:Y:S02]  /*9610*/  MUFU.EX2 R117, R117 ;  /* 0x0000007500757308 */ /* 0x000e640000000800 */
[----:B---3--:R-:W-:-:S02]  /*9620*/  FADD.FTZ R25, R115, R108 ;  /* 0x0000006c73197221 */ /* 0x008fc40000010000 */
[C---:B------:R-:W-:Y:S01]  /*9630*/  HMMA.16816.F32 R84, R4.reuse, R14, R84 ;  /* 0x0000000e0454723c */ /* 0x040fe20000001854 */
[----:B------:R-:W2:Y:S01]  /*9640*/  LDSM.16.MT88.4 R12, [R162+0x7000] ;  /* 0x00700000a20c783b */ /* 0x000ea20000004200 */
[----:B------:R-:W-:Y:S02]  /*9650*/  FADD.FTZ R25, R126, R25 ;  /* 0x000000197e197221 */ /* 0x000fe40000010000 */
[----:B------:R-:W-:Y:S04]  /*9660*/  MUFU.EX2 R119, R119 ;  /* 0x0000007700777308 */ /* 0x000fe80000000800 */
[C---:B-----5:R-:W-:Y:S04]  /*9670*/  HMMA.16816.F32 R96, R4.reuse, R16, R96 ;  /* 0x000000100460723c */ /* 0x060fe80000001860 */
[----:B------:R-:W3:Y:S04]  /*9680*/  MUFU.EX2 R128, R128 ;  /* 0x0000008000807308 */ /* 0x000ee80000000800 */
[C---:B------:R-:W-:Y:S01]  /*9690*/  HMMA.16816.F32 R92, R4.reuse, R18, R92 ;  /* 0x00000012045c723c */ /* 0x040fe2000000185c */
[----:B------:R-:W4:Y:S03]  /*96a0*/  LDSM.16.MT88.4 R16, [R166+0x7800] ;  /* 0x00780000a610783b */ /* 0x000f260000004200 */
[----:B------:R-:W-:Y:S04]  /*96b0*/  MUFU.EX2 R113, R113 ;  /* 0x0000007100717308 */ /* 0x000fe80000000800 */
[C---:B------:R-:W-:Y:S04]  /*96c0*/  HMMA.16816.F32 R80, R4.reuse, R8, R80 ;  /* 0x000000080450723c */ /* 0x040fe80000001850 */
[----:B------:R-:W-:Y:S04]  /*96d0*/  MUFU.EX2 R130, R130 ;  /* 0x0000008200827308 */ /* 0x000fe80000000800 */
[C---:B------:R-:W-:Y:S01]  /*96e0*/  HMMA.16816.F32 R76, R4.reuse, R10, R76 ;  /* 0x0000000a044c723c */ /* 0x040fe2000000184c */
[----:B------:R-:W5:Y:S03]  /*96f0*/  LDSM.16.MT88.4 R8, [R164+0x7800] ;  /* 0x00780000a408783b */ /* 0x000f660000004200 */
[----:B------:R-:W-:Y:S04]  /*9700*/  MUFU.EX2 R107, R107 ;  /* 0x0000006b006b7308 */ /* 0x000fe80000000800 */
[C---:B--2---:R-:W-:Y:S04]  /*9710*/  HMMA.16816.F32 R72, R4.reuse, R12, R72 ;  /* 0x0000000c0448723c */ /* 0x044fe80000001848 */
[----:B------:R-:W2:Y:S04]  /*9720*/  MUFU.EX2 R122, R122 ;  /* 0x0000007a007a7308 */ /* 0x000ea80000000800 */
[----:B------:R-:W-:Y:S01]  /*9730*/  HMMA.16816.F32 R68, R4, R14, R68 ;  /* 0x0000000e0444723c */ /* 0x000fe20000001844 */
[----:B------:R-:W2:Y:S03]  /*9740*/  LDSM.16.MT88.4 R12, [R163+0x7800] ;  /* 0x00780000a30c783b */ /* 0x000ea60000004200 */
[----:B------:R-:W-:Y:S03]  /*9750*/  MUFU.EX2 R114, R114 ;  /* 0x0000007200727308 */ /* 0x000fe60000000800 */
[----:B------:R-:W-:-:S02]  /*9760*/  F2FP.PACK_AB R4, R109, R120 ;  /* 0x000000786d04723e */ /* 0x000fc400000000ff */
[----:B------:R-:W-:Y:S02]  /*9770*/  F2FP.PACK_AB R5, R126, R115 ;  /* 0x000000737e05723e */ /* 0x000fe400000000ff */
[----:B------:R-:W-:Y:S01]  /*9780*/  F2FP.PACK_AB R6, R118, R111 ;  /* 0x0000006f7606723e */ /* 0x000fe200000000ff */
[----:B------:R-:W2:Y:S01]  /*9790*/  MUFU.EX2 R121, R121 ;  /* 0x0000007900797308 */ /* 0x000ea20000000800 */
[----:B-1----:R-:W-:-:S07]  /*97a0*/  F2FP.PACK_AB R7, R117, R124 ;  /* 0x0000007c7507723e */ /* 0x002fce00000000ff */
[C---:B----4-:R-:W-:Y:S01]  /*97b0*/  HMMA.16816.F32 R96, R4.reuse, R16, R96 ;  /* 0x000000100460723c */ /* 0x050fe20000001860 */
[----:B------:R-:W-:Y:S07]  /*97c0*/  MUFU.EX2 R65, R65 ;  /* 0x0000004100417308 */ /* 0x000fee0000000800 */
[C---:B------:R-:W-:Y:S01]  /*97d0*/  HMMA.16816.F32 R92, R4.reuse, R18, R92 ;  /* 0x00000012045c723c */ /* 0x040fe2000000185c */
[----:B------:R-:W1:Y:S01]  /*97e0*/  LDSM.16.MT88.4 R16, [R162+0x7800] ;  /* 0x00780000a210783b */ /* 0x000e620000004200 */
[----:B------:R-:W4:Y:S06]  /*97f0*/  MUFU.EX2 R112, R112 ;  /* 0x0000007000707308 */ /* 0x000f2c0000000800 */
[C---:B-----5:R-:W-:Y:S02]  /*9800*/  HMMA.16816.F32 R88, R4.reuse, R8, R88 ;  /* 0x000000080458723c */ /* 0x060fe40000001858 */
[----:B------:R-:W-:Y:S06]  /*9810*/  MUFU.EX2 R60, R60 ;  /* 0x0000003c003c7308 */ /* 0x000fec0000000800 */
[C---:B--2---:R-:W-:Y:S02]  /*9820*/  HMMA.16816.F32 R80, R4.reuse, R12, R80 ;  /* 0x0000000c0450723c */ /* 0x044fe40000001850 */
[----:B------:R-:W-:Y:S06]  /*9830*/  MUFU.EX2 R61, R61 ;  /* 0x0000003d003d7308 */ /* 0x000fec0000000800 */
[C---:B------:R-:W-:Y:S01]  /*9840*/  HMMA.16816.F32 R76, R4.reuse, R14, R76 ;  /* 0x0000000e044c723c */ /* 0x040fe2000000184c */
[----:B------:R-:W2:Y:S01]  /*9850*/  LDSM.16.MT88.4 R12, [R164+0x8000] ;  /* 0x00800000a40c783b */ /* 0x000ea20000004200 */
[----:B------:R-:W-:Y:S06]  /*9860*/  MUFU.EX2 R67, R67 ;  /* 0x0000004300437308 */ /* 0x000fec0000000800 */
[C---:B------:R-:W-:Y:S01]  /*9870*/  HMMA.16816.F32 R84, R4.reuse, R10, R84 ;  /* 0x0000000a0454723c */ /* 0x040fe20000001854 */
[----:B------:R-:W5:Y:S01]  /*9880*/  LDSM.16.MT88.4 R8, [R163+0x8000] ;  /* 0x00800000a308783b */ /* 0x000f620000004200 */
[----:B------:R-:W2:Y:S06]  /*9890*/  MUFU.EX2 R104, R104 ;  /* 0x0000006800687308 */ /* 0x000eac0000000800 */
[C---:B-1----:R-:W-:Y:S02]  /*98a0*/  HMMA.16816.F32 R72, R4.reuse, R16, R72 ;  /* 0x000000100448723c */ /* 0x042fe40000001848 */
[----:B------:R-:W-:Y:S06]  /*98b0*/  MUFU.EX2 R56, R56 ;  /* 0x0000003800387308 */ /* 0x000fec0000000800 */
[----:B------:R-:W-:Y:S01]  /*98c0*/  HMMA.16816.F32 R68, R4, R18, R68 ;  /* 0x000000120444723c */ /* 0x000fe20000001844 */
[----:B------:R-:W-:Y:S01]  /*98d0*/  LDSM.16.MT88.4 R16, [R166+0x8800] ;  /* 0x00880000a610783b */ /* 0x000fe20000004200 */
[----:B------:R-:W1:Y:S05]  /*98e0*/  MUFU.EX2 R123, R123 ;  /* 0x0000007b007b7308 */ /* 0x000e6a0000000800 */
[----:B---3--:R-:W-:-:S02]  /*98f0*/  F2FP.PACK_AB R4, R128, R119 ;  /* 0x000000778004723e */ /* 0x008fc400000000ff */
[----:B------:R-:W-:Y:S01]  /*9900*/  F2FP.PACK_AB R5, R122, R107 ;  /* 0x0000006b7a05723e */ /* 0x000fe200000000ff */
[----:B------:R-:W-:Y:S01]  /*9910*/  MUFU.EX2 R48, R48 ;  /* 0x0000003000307308 */ /* 0x000fe20000000800 */
[----:B------:R-:W-:Y:S02]  /*9920*/  F2FP.PACK_AB R6, R130, R113 ;  /* 0x000000718206723e */ /* 0x000fe400000000ff */
[----:B------:R-:W-:-:S05]  /*9930*/  F2FP.PACK_AB R7, R121, R114 ;  /* 0x000000727907723e */ /* 0x000fca00000000ff */
[----:B------:R-:W3:Y:S02]  /*9940*/  MUFU.EX2 R49, R49 ;  /* 0x0000003100317308 */ /* 0x000ee40000000800 */
        /* <DEDUP_REMOVED lines=20> */
[----:B----4-:R-:W-:-:S02]  /*9a90*/  F2FP.PACK_AB R4, R112, R65 ;  /* 0x000000417004723e */ /* 0x010fc400000000ff */
[----:B------:R-:W-:Y:S02]  /*9aa0*/  F2FP.PACK_AB R5, R104, R67 ;  /* 0x000000436805723e */ /* 0x000fe400000000ff */
[----:B------:R-:W-:Y:S02]  /*9ab0*/  F2FP.PACK_AB R6, R61, R60 ;  /* 0x0000003c3d06723e */ /* 0x000fe400000000ff */
[----:B-1----:R-:W-:Y:S01]  /*9ac0*/  F2FP.PACK_AB R7, R123, R56 ;  /* 0x000000387b07723e */ /* 0x002fe200000000ff */
[----:B------:R-:W-:Y:S06]  /*9ad0*/  MUFU.EX2 R189, R189 ;  /* 0x000000bd00bd7308 */ /* 0x000fec0000000800 */
[C---:B------:R-:W-:Y:S08]  /*9ae0*/  HMMA.16816.F32 R96, R4.reuse, R16, R96 ;  /* 0x000000100460723c */ /* 0x040ff00000001860 */
[C---:B------:R-:W-:Y:S01]  /*9af0*/  HMMA.16816.F32 R92, R4.reuse, R18, R92 ;  /* 0x00000012045c723c */ /* 0x040fe2000000185c */
[----:B------:R-:W-:Y:S07]  /*9b00*/  LDSM.16.MT88.4 R16, [R166+0x9000] ;  /* 0x00900000a610783b */ /* 0x000fee0000004200 */
[C---:B-----5:R-:W-:Y:S08]  /*9b10*/  HMMA.16816.F32 R72, R4.reuse, R8, R72 ;  /* 0x000000080448723c */ /* 0x060ff00000001848 */
[C---:B--2---:R-:W-:Y:S08]  /*9b20*/  HMMA.16816.F32 R80, R4.reuse, R12, R80 ;  /* 0x0000000c0450723c */ /* 0x044ff00000001850 */
[C---:B------:R-:W-:Y:S01]  /*9b30*/  HMMA.16816.F32 R76, R4.reuse, R14, R76 ;  /* 0x0000000e044c723c */ /* 0x040fe2000000184c */
[----:B------:R-:W1:Y:S07]  /*9b40*/  LDSM.16.MT88.4 R12, [R164+0x9000] ;  /* 0x00900000a40c783b */ /* 0x000e6e0000004200 */
[C---:B------:R-:W-:Y:S01]  /*9b50*/  HMMA.16816.F32 R68, R4.reuse, R10, R68 ;  /* 0x0000000a0444723c */ /* 0x040fe20000001844 */
[----:B------:R-:W2:Y:S07]  /*9b60*/  LDSM.16.MT88.4 R8, [R163+0x9000] ;  /* 0x00900000a308783b */ /* 0x000eae0000004200 */
[C---:B------:R-:W-:Y:S01]  /*9b70*/  HMMA.16816.F32 R88, R4.reuse, R20, R88 ;  /* 0x000000140458723c */ /* 0x040fe20000001858 */
[----:B------:R-:W-:Y:S07]  /*9b80*/  MUFU.EX2 R21, R64 ;  /* 0x0000004000157308 */ /* 0x000fee0000000800 */
[----:B------:R-:W-:Y:S01]  /*9b90*/  HMMA.16816.F32 R84, R4, R22, R84 ;  /* 0x000000160454723c */ /* 0x000fe20000001854 */
[----:B------:R-:W4:Y:S06]  /*9ba0*/  MUFU.EX2 R20, R55 ;  /* 0x0000003700147308 */ /* 0x000f2c0000000800 */
[----:B---3--:R-:W-:-:S02]  /*9bb0*/  F2FP.PACK_AB R5, R49, R48 ;  /* 0x000000303105723e */ /* 0x008fc400000000ff */
[----:B------:R-:W-:Y:S01]  /*9bc0*/  MUFU.EX2 R23, R53 ;  /* 0x0000003500177308 */ /* 0x000fe20000000800 */
[----:B------:R-:W-:-:S07]  /*9bd0*/  F2FP.PACK_AB R7, R51, R36 ;  /* 0x000000243307723e */ /* 0x000fce00000000ff */
[----:B------:R-:W3:Y:S01]  /*9be0*/  MUFU.EX2 R22, R52 ;  /* 0x0000003400167308 */ /* 0x000ee20000000800 */
[----:B----4-:R-:W-:Y:S02]  /*9bf0*/  F2FP.PACK_AB R4, R20, R21 ;  /* 0x000000151404723e */ /* 0x010fe400000000ff */
[----:B---3--:R-:W-:-:S07]  /*9c00*/  F2FP.PACK_AB R6, R22, R23 ;  /* 0x000000171606723e */ /* 0x008fce00000000ff */
[C---:B-1----:R-:W-:Y:S07]  /*9c10*/  HMMA.16816.F32 R88, R4.reuse, R12, R88 ;  /* 0x0000000c0458723c */ /* 0x042fee0000001858 */
[----:B------:R-:W-:Y:S01]  /*9c20*/  FADD.FTZ R13, R33, R190 ;  /* 0x000000be210d7221 */ /* 0x000fe20000010000 */
[----:B------:R-:W-:Y:S03]  /*9c30*/  HMMA.16816.F32 R96, R4, R16, R96 ;  /* 0x000000100460723c */ /* 0x000fe60000001860 */
[----:B------:R-:W-:-:S04]  /*9c40*/  FADD.FTZ R13, R32, R13 ;  /* 0x0000000d200d7221 */ /* 0x000fc80000010000 */
[----:B------:R-:W-:Y:S01]  /*9c50*/  FADD.FTZ R40, R40, R13 ;  /* 0x0000000d28287221 */ /* 0x000fe20000010000 */
[----:B------:R-:W-:Y:S01]  /*9c60*/  HMMA.16816.F32 R92, R4, R18, R92 ;  /* 0x00000012045c723c */ /* 0x000fe2000000185c */
[----:B------:R-:W1:Y:S02]  /*9c70*/  LDSM.16.MT88.4 R16, [R162+0x9000] ;  /* 0x00900000a210783b */ /* 0x000e640000004200 */
[----:B------:R-:W-:-:S05]  /*9c80*/  FADD.FTZ R45, R45, R40 ;  /* 0x000000282d2d7221 */ /* 0x000fca0000010000 */
[C---:B--2---:R-:W-:Y:S07]  /*9c90*/  HMMA.16816.F32 R80, R4.reuse, R8, R80 ;  /* 0x000000080450723c */ /* 0x044fee0000001850 */
[----:B------:R-:W-:Y:S01]  /*9ca0*/  FADD.FTZ R8, R0, R45 ;  /* 0x0000002d00087221 */ /* 0x000fe20000010000 */
[----:B------:R-:W-:Y:S01]  /*9cb0*/  HMMA.16816.F32 R84, R4, R14, R84 ;  /* 0x0000000e0454723c */ /* 0x000fe20000001854 */
[----:B------:R-:W2:Y:S01]  /*9cc0*/  LDSM.16.MT88.4 R12, [R166+0x9800] ;  /* 0x00980000a60c783b */ /* 0x000ea20000004200 */
[----:B------:R-:W-:-:S02]  /*9cd0*/  FFMA.FTZ R0, R26, c[0x0][0x23c], -R27 ;  /* 0x00008f001a007a23 */ /* 0x000fc4000001081b */
[----:B------:R-:W-:-:S04]  /*9ce0*/  FADD.FTZ R39, R39, R8 ;  /* 0x0000000827277221 */ /* 0x000fc80000010000 */
[----:B------:R-:W-:Y:S01]  /*9cf0*/  HMMA.16816.F32 R76, R4, R10, R76 ;  /* 0x0000000a044c723c */ /* 0x000fe2000000184c */
[----:B------:R-:W-:Y:S01]  /*9d00*/  FADD.FTZ R106, R106, R39 ;  /* 0x000000276a6a7221 */ /* 0x000fe20000010000 */
[----:B------:R-:W3:Y:S01]  /*9d10*/  LDSM.16.MT88.4 R8, [R164+0x9800] ;  /* 0x00980000a408783b */ /* 0x000ee20000004200 */
[----:B------:R-:W4:Y:S02]  /*9d20*/  MUFU.EX2 R0, R0 ;  /* 0x0000000000007308 */ /* 0x000f240000000800 */
[----:B------:R-:W-:-:S04]  /*9d30*/  FADD.FTZ R101, R101, R106 ;  /* 0x0000006a65657221 */ /* 0x000fc80000010000 */
[----:B------:R-:W-:-:S04]  /*9d40*/  FADD.FTZ R66, R66, R101 ;  /* 0x0000006542427221 */ /* 0x000fc80000010000 */
[----:B------:R-:W-:-:S04]  /*9d50*/  FADD.FTZ R63, R63, R66 ;  /* 0x000000423f3f7221 */ /* 0x000fc80000010000 */
[----:B------:R-:W-:Y:S01]  /*9d60*/  FADD.FTZ R26, R120, R63 ;  /* 0x0000003f781a7221 */ /* 0x000fe20000010000 */
[----:B-1----:R-:W-:Y:S03]  /*9d70*/  HMMA.16816.F32 R72, R4, R16, R72 ;  /* 0x000000100448723c */ /* 0x002fe60000001848 */
[----:B------:R-:W-:-:S04]  /*9d80*/  FADD.FTZ R26, R109, R26 ;  /* 0x0000001a6d1a7221 */ /* 0x000fc80000010000 */
[----:B------:R-:W-:Y:S01]  /*9d90*/  FADD.FTZ R111, R111, R26 ;  /* 0x0000001a6f6f7221 */ /* 0x000fe20000010000 */
[----:B------:R-:W-:Y:S01]  /*9da0*/  HMMA.16816.F32 R68, R4, R18, R68 ;  /* 0x000000120444723c */ /* 0x000fe20000001844 */
[----:B------:R-:W-:Y:S01]  /*9db0*/  FADD.FTZ R26, R124, R25 ;  /* 0x000000197c1a7221 */ /* 0x000fe20000010000 */
[----:B------:R-:W1:Y:S01]  /*9dc0*/  LDSM.16.MT88.4 R16, [R163+0x9800] ;  /* 0x00980000a310783b */ /* 0x000e620000004200 */
        /* <DEDUP_REMOVED lines=8> */
[----:B----4-:R-:W-:Y:S01]  /*9e50*/  F2FP.PACK_AB R7, R189, R0 ;  /* 0x00000000bd07723e */ /* 0x010fe200000000ff */
[----:B------:R-:W-:-:S02]  /*9e60*/  FADD.FTZ R25, R122, R25 ;  /* 0x000000197a197221 */ /* 0x000fc40000010000 */
[----:B------:R-:W-:-:S04]  /*9e70*/  FADD.FTZ R113, R113, R128 ;  /* 0x0000008071717221 */ /* 0x000fc80000010000 */
[----:B--2---:R-:W-:Y:S01]  /*9e80*/  HMMA.16816.F32 R96, R4, R12, R96 ;  /* 0x0000000c0460723c */ /* 0x004fe20000001860 */
[----:B------:R-:W-:-:S07]  /*9e90*/  FADD.FTZ R130, R130, R113 ;  /* 0x0000007182827221 */ /* 0x000fce0000010000 */
[C---:B------:R-:W-:Y:S01]  /*9ea0*/  HMMA.16816.F32 R92, R4.reuse, R14, R92 ;  /* 0x0000000e045c723c */ /* 0x040fe2000000185c */
[----:B------:R-:W2:Y:S07]  /*9eb0*/  LDSM.16.MT88.4 R12, [R162+0x9800] ;  /* 0x00980000a20c783b */ /* 0x000eae0000004200 */
[C---:B---3--:R-:W-:Y:S07]  /*9ec0*/  HMMA.16816.F32 R88, R4.reuse, R8, R88 ;  /* 0x000000080458723c */ /* 0x048fee0000001858 */
        /* <DEDUP_REMOVED lines=30> */
[----:B------:R-:W-:-:S04]  /*a0b0*/  FADD.FTZ R0, R0, R29 ;  /* 0x0000001d00007221 */ /* 0x000fc80000010000 */
[----:B------:R-:W-:Y:S01]  /*a0c0*/  FADD.FTZ R189, R189, R0 ;  /* 0x00000000bdbd7221 */ /* 0x000fe20000010000 */
[----:B------:R-:W-:Y:S02]  /*a0d0*/  MOV R0, R3 ;  /* 0x0000000300007202 */ /* 0x000fe40000000f00 */
.L_x_7024:
        /* <DEDUP_REMOVED lines=13> */
.L_x_7034:
        /* <DEDUP_REMOVED lines=65> */
.L_x_7031:
        /* <DEDUP_REMOVED lines=326> */
.L_x_7033:
        /* <DEDUP_REMOVED lines=30> */
.L_x_7032:
        /* <DEDUP_REMOVED lines=118> */
[--C-:B------:R-:W-:Y:S02]  /*c360*/  FFMA.FTZ R64, R241, c[0x0][0x23c], -R106.reuse ;  /* 0x00008f00f1407a23 */ /* 0x100fe4000001086a */
[--C-:B------:R-:W-:Y:S02]  /*c370*/  FFMA.FTZ R63, R249, c[0x0][0x23c], -R106.reuse ;  /* 0x00008f00f93f7a23 */ /* 0x100fe4000001086a */
[C---:B------:R-:W-:Y:S01]  /*c380*/  FMUL.FTZ R18, R38.reuse, R86 ;  /* 0x0000005626127220 */ /* 0x040fe20000410000 */
[----:B------:R-:W-:Y:S01]  /*c390*/  MUFU.EX2 R105, R105 ;  /* 0x0000006900697308 */ /* 0x000fe20000000800 */
[C---:B------:R-:W-:Y:S02]  /*c3a0*/  FMUL.FTZ R19, R38.reuse, R87 ;  /* 0x0000005726137220 */ /* 0x040fe40000410000 */
[C---:B------:R-:W-:Y:S01]  /*c3b0*/  FMUL.FTZ R26, R38.reuse, R78 ;  /* 0x0000004e261a7220 */ /* 0x040fe20000410000 */
[----:B-1----:R-:W-:Y:S01]  /*c3c0*/  F2FP.PACK_AB R41, R101, R108 ;  /* 0x0000006c6529723e */ /* 0x002fe200000000ff */
[C---:B------:R-:W-:Y:S02]  /*c3d0*/  FMUL.FTZ R27, R38.reuse, R79 ;  /* 0x0000004f261b7220 */ /* 0x040fe40000410000 */
[C---:B------:R-:W-:Y:S02]  /*c3e0*/  FMUL.FTZ R6, R38.reuse, R98 ;  /* 0x0000006226067220 */ /* 0x040fe40000410000 */
[C---:B------:R-:W-:Y:S01]  /*c3f0*/  FMUL.FTZ R7, R38.reuse, R99 ;  /* 0x0000006326077220 */ /* 0x040fe20000410000 */
[----:B------:R-:W1:Y:S01]  /*c400*/  MUFU.EX2 R104, R104 ;  /* 0x0000006800687308 */ /* 0x000e620000000800 */
[C---:B------:R-:W-:Y:S02]  /*c410*/  FMUL.FTZ R33, R37.reuse, R69 ;  /* 0x0000004525217220 */ /* 0x040fe40000410000 */
[C---:B------:R-:W-:Y:S02]  /*c420*/  FMUL.FTZ R34, R38.reuse, R70 ;  /* 0x0000004626227220 */ /* 0x040fe40000410000 */
[----:B------:R-:W-:Y:S02]  /*c430*/  FMUL.FTZ R35, R38, R71 ;  /* 0x0000004726237220 */ /* 0x000fe40000410000 */
[C---:B------:R-:W-:Y:S02]  /*c440*/  FMUL.FTZ R16, R37.reuse, R84 ;  /* 0x0000005425107220 */ /* 0x040fe40000410000 */
[--C-:B------:R-:W-:Y:S01]  /*c450*/  FFMA.FTZ R84, R240, c[0x0][0x23c], -R39.reuse ;  /* 0x00008f00f0547a23 */ /* 0x100fe20000010827 */
[----:B------:R-:W-:Y:S01]  /*c460*/  MUFU.EX2 R64, R64 ;  /* 0x0000004000407308 */ /* 0x000fe20000000800 */
[C---:B------:R-:W-:Y:S02]  /*c470*/  FMUL.FTZ R17, R37.reuse, R85 ;  /* 0x0000005525117220 */ /* 0x040fe40000410000 */
[C---:B------:R-:W-:Y:S02]  /*c480*/  FMUL.FTZ R24, R37.reuse, R76 ;  /* 0x0000004c25187220 */ /* 0x040fe40000410000 */
[----:B------:R-:W-:Y:S02]  /*c490*/  FMUL.FTZ R25, R37, R77 ;  /* 0x0000004d25197220 */ /* 0x000fe40000410000 */
        /* <DEDUP_REMOVED lines=24> */
[--C-:B------:R-:W-:Y:S01]  /*c620*/  FFMA.FTZ R70, R229, c[0x0][0x23c], -R106.reuse ;  /* 0x00008f00e5467a23 */ /* 0x100fe2000001086a */
[----:B-1----:R-:W-:Y:S01]  /*c630*/  F2FP.PACK_AB R43, R60, R65 ;  /* 0x000000413c2b723e */ /* 0x002fe200000000ff */
        /* <DEDUP_REMOVED lines=39> */
[----:B------:R-:W2:Y:S03]  /*c8b0*/  MUFU.EX2 R73, R233 ;  /* 0x000000e900497308 */ /* 0x000ea60000000800 */
        /* <DEDUP_REMOVED lines=8> */
[----:B------:R-:W-:Y:S01]  /*c940*/  FFMA.FTZ R128, R197, c[0x0][0x23c], -R106 ;  /* 0x00008f00c5807a23 */ /* 0x000fe2000001086a */
[----:B------:R-:W-:Y:S01]  /*c950*/  HMMA.16816.F32 R32, R40, R46, R32 ;  /* 0x0000002e2820723c */ /* 0x000fe20000001820 */
[----:B------:R-:W3:Y:S02]  /*c960*/  LDSM.16.MT88.4 R44, [R162+0x6800] ;  /* 0x00680000a22c783b */ /* 0x000ee40000004200 */
[----:B------:R-:W4:Y:S01]  /*c970*/  MUFU.EX2 R68, R68 ;  /* 0x0000004400447308 */ /* 0x000f220000000800 */
[----:B------:R-:W-:Y:S02]  /*c980*/  FFMA.FTZ R108, R38, R189, R108 ;  /* 0x000000bd266c7223 */ /* 0x000fe4000001006c */
[--C-:B------:R-:W-:Y:S01]  /*c990*/  FFMA.FTZ R129, R195, c[0x0][0x23c], -R106.reuse ;  /* 0x00008f00c3817a23 */ /* 0x100fe2000001086a */
[----:B-1----:R-:W-:Y:S01]  /*c9a0*/  F2FP.PACK_AB R43, R81, R84 ;  /* 0x00000054512b723e */ /* 0x002fe200000000ff */
[--C-:B------:R-:W-:Y:S01]  /*c9b0*/  FFMA.FTZ R132, R196, c[0x0][0x23c], -R106.reuse ;  /* 0x00008f00c4847a23 */ /* 0x100fe2000001086a */
[----:B------:R-:W-:Y:S03]  /*c9c0*/  F2FP.PACK_AB R40, R61, R62 ;  /* 0x0000003e3d28723e */ /* 0x000fe600000000ff */
[----:B------:R-:W-:Y:S01]  /*c9d0*/  F2FP.PACK_AB R41, R66, R67 ;  /* 0x000000434229723e */ /* 0x000fe200000000ff */
[----:B------:R-:W-:Y:S01]  /*c9e0*/  MUFU.EX2 R69, R69 ;  /* 0x0000004500457308 */ /* 0x000fe20000000800 */
[----:B------:R-:W-:Y:S01]  /*c9f0*/  F2FP.PACK_AB R42, R85, R88 ;  /* 0x00000058552a723e */ /* 0x000fe200000000ff */
[----:B------:R-:W-:Y:S02]  /*ca00*/  FFMA.FTZ R105, R37, R190, R105 ;  /* 0x000000be25697223 */ /* 0x000fe40000010069 */
[----:B------:R-:W-:Y:S02]  /*ca10*/  FFMA.FTZ R37, R199, c[0x0][0x23c], -R106 ;  /* 0x00008f00c7257a23 */ /* 0x000fe4000001086a */
[----:B------:R-:W-:Y:S01]  /*ca20*/  FADD.FTZ R108, R101, R108 ;  /* 0x0000006c656c7221 */ /* 0x000fe20000010000 */
[----:B------:R-:W-:Y:S01]  /*ca30*/  MOV R101, R0 ;  /* 0x0000000000657202 */ /* 0x000fe20000000f00 */
[C---:B------:R-:W-:Y:S02]  /*ca40*/  HMMA.16816.F32 R4, R40.reuse, R48, R4 ;  /* 0x000000302804723c */ /* 0x040fe40000001804 */
[----:B------:R-:W-:Y:S01]  /*ca50*/  MUFU.EX2 R77, R77 ;  /* 0x0000004d004d7308 */ /* 0x000fe20000000800 */
[----:B------:R-:W-:Y:S02]  /*ca60*/  FADD.FTZ R65, R65, R108 ;  /* 0x0000006c41417221 */ /* 0x000fe40000010000 */
[----:B------:R-:W-:Y:S02]  /*ca70*/  FADD.FTZ R105, R104, R105 ;  /* 0x0000006968697221 */ /* 0x000fe40000010000 */
        /* <DEDUP_REMOVED lines=8> */
[----:B------:R-:W5:Y:S01]  /*cb00*/  MUFU.EX2 R70, R70 ;  /* 0x0000004600467308 */ /* 0x000f620000000800 */
[----:B------:R-:W-:Y:S01]  /*cb10*/  FADD.FTZ R63, R63, R64 ;  /* 0x000000403f3f7221 */ /* 0x000fe20000010000 */
[C---:B------:R-:W-:Y:S01]  /*cb20*/  HMMA.16816.F32 R16, R40.reuse, R54, R16 ;  /* 0x000000362810723c */ /* 0x040fe20000001810 */
[----:B------:R-:W1:Y:S03]  /*cb30*/  LDSM.16.MT88.4 R52, [R164+0x7000] ;  /* 0x00700000a434783b */ /* 0x000e660000004200 */
[----:B------:R-:W-:Y:S04]  /*cb40*/  FADD.FTZ R62, R62, R63 ;  /* 0x0000003f3e3e7221 */ /* 0x000fe80000010000 */
[C---:B------:R-:W-:Y:S01]  /*cb50*/  HMMA.16816.F32 R20, R40.reuse, R56, R20 ;  /* 0x000000382814723c */ /* 0x040fe20000001814 */
[----:B------:R-:W-:Y:S03]  /*cb60*/  MUFU.EX2 R71, R71 ;  /* 0x0000004700477308 */ /* 0x000fe60000000800 */
[----:B------:R-:W-:Y:S04]  /*cb70*/  FADD.FTZ R61, R61, R62 ;  /* 0x0000003e3d3d7221 */ /* 0x000fe80000010000 */
[C---:B------:R-:W-:Y:S01]  /*cb80*/  HMMA.16816.F32 R24, R40.reuse, R58, R24 ;  /* 0x0000003a2818723c */ /* 0x040fe20000001818 */
[----:B------:R-:W1:Y:S02]  /*cb90*/  LDSM.16.MT88.4 R56, [R163+0x7000] ;  /* 0x00700000a338783b */ /* 0x000e640000004200 */
[----:B------:R-:W5:Y:S01]  /*cba0*/  MUFU.EX2 R72, R72 ;  /* 0x0000004800487308 */ /* 0x000f620000000800 */
[----:B------:R-:W-:Y:S04]  /*cbb0*/  FADD.FTZ R88, R88, R61 ;  /* 0x0000003d58587221 */ /* 0x000fe80000010000 */
[C---:B---3--:R-:W-:Y:S04]  /*cbc0*/  HMMA.16816.F32 R28, R40.reuse, R44, R28 ;  /* 0x0000002c281c723c */ /* 0x048fe8000000181c */
[----:B------:R-:W-:Y:S01]  /*cbd0*/  FADD.FTZ R85, R85, R88 ;  /* 0x0000005855557221 */ /* 0x000fe20000010000 */
[----:B------:R-:W-:Y:S03]  /*cbe0*/  MUFU.EX2 R83, R83 ;  /* 0x0000005300537308 */ /* 0x000fe60000000800 */
[----:B------:R-:W-:Y:S01]  /*cbf0*/  HMMA.16816.F32 R32, R40, R46, R32 ;  /* 0x0000002e2820723c */ /* 0x000fe20000001820 */
[----:B------:R-:W3:Y:S06]  /*cc00*/  LDSM.16.MT88.4 R44, [R162+0x7000] ;  /* 0x00700000a22c783b */ /* 0x000eec0000004200 */
[C---:B--2---:R-:W-:Y:S01]  /*cc10*/  F2FP.PACK_AB R40, R73.reuse, R76 ;  /* 0x0000004c4928723e */ /* 0x044fe200000000ff */
[----:B------:R-:W-:Y:S01]  /*cc20*/  FADD.FTZ R76, R76, R85 ;  /* 0x000000554c4c7221 */ /* 0x000fe20000010000 */
[----:B----4-:R-:W-:Y:S01]  /*cc30*/  F2FP.PACK_AB R41, R68, R75 ;  /* 0x0000004b4429723e */ /* 0x010fe200000000ff */
[----:B------:R-:W2:Y:S02]  /*cc40*/  MUFU.EX2 R80, R80 ;  /* 0x0000005000507308 */ /* 0x000ea40000000800 */
[----:B-----5:R-:W-:Y:S01]  /*cc50*/  F2FP.PACK_AB R42, R70, R69 ;  /* 0x00000045462a723e */ /* 0x020fe200000000ff */
[----:B------:R-:W-:Y:S01]  /*cc60*/  FADD.FTZ R76, R73, R76 ;  /* 0x0000004c494c7221 */ /* 0x000fe20000010000 */
[----:B------:R-:W-:Y:S03]  /*cc70*/  F2FP.PACK_AB R43, R72, R71 ;  /* 0x00000047482b723e */ /* 0x000fe600000000ff */
[----:B------:R-:W-:Y:S03]  /*cc80*/  FADD.FTZ R69, R69, R76 ;  /* 0x0000004c45457221 */ /* 0x000fe60000010000 */
[----:B------:R-:W-:Y:S01]  /*cc90*/  MUFU.EX2 R82, R82 ;  /* 0x0000005200527308 */ /* 0x000fe20000000800 */
[C---:B-1----:R-:W-:Y:S03]  /*cca0*/  HMMA.16816.F32 R4, R40.reuse, R48, R4 ;  /* 0x000000302804723c */ /* 0x042fe60000001804 */
[----:B------:R-:W-:Y:S05]  /*ccb0*/  FADD.FTZ R70, R70, R69 ;  /* 0x0000004546467221 */ /* 0x000fea0000010000 */
[C---:B------:R-:W-:Y:S01]  /*ccc0*/  HMMA.16816.F32 R8, R40.reuse, R50, R8 ;  /* 0x000000322808723c */ /* 0x040fe20000001808 */
[----:B------:R-:W1:Y:S01]  /*ccd0*/  LDSM.16.MT88.4 R48, [R166+0x7800] ;  /* 0x00780000a630783b */ /* 0x000e620000004200 */
[----:B------:R-:W4:Y:S06]  /*cce0*/  MUFU.EX2 R89, R89 ;  /* 0x0000005900597308 */ /* 0x000f2c0000000800 */
[C---:B------:R-:W-:Y:S04]  /*ccf0*/  HMMA.16816.F32 R12, R40.reuse, R52, R12 ;  /* 0x00000034280c723c */ /* 0x040fe8000000180c */
[----:B------:R-:W-:Y:S04]  /*cd00*/  MUFU.EX2 R90, R90 ;  /* 0x0000005a005a7308 */ /* 0x000fe80000000800 */
[C---:B------:R-:W-:Y:S01]  /*cd10*/  HMMA.16816.F32 R16, R40.reuse, R54, R16 ;  /* 0x000000362810723c */ /* 0x040fe20000001810 */
[----:B------:R-:W5:Y:S05]  /*cd20*/  LDSM.16.MT88.4 R52, [R164+0x7800] ;  /* 0x00780000a434783b */ /* 0x000f6a0000004200 */
[----:B------:R-:W1:Y:S02]  /*cd30*/  MUFU.EX2 R107, R107 ;  /* 0x0000006b006b7308 */ /* 0x000e640000000800 */
[C---:B------:R-:W-:Y:S08]  /*cd40*/  HMMA.16816.F32 R20, R40.reuse, R56, R20 ;  /* 0x000000382814723c */ /* 0x040ff00000001814 */
[C---:B------:R-:W-:Y:S01]  /*cd50*/  HMMA.16816.F32 R24, R40.reuse, R58, R24 ;  /* 0x0000003a2818723c */ /* 0x040fe20000001818 */
[----:B------:R-:W5:Y:S01]  /*cd60*/  LDSM.16.MT88.4 R56, [R163+0x7800] ;  /* 0x00780000a338783b */ /* 0x000f620000004200 */
[----:B------:R-:W-:Y:S06]  /*cd70*/  MUFU.EX2 R91, R91 ;  /* 0x0000005b005b7308 */ /* 0x000fec0000000800 */
[C---:B---3--:R-:W-:Y:S04]  /*cd80*/  HMMA.16816.F32 R28, R40.reuse, R44, R28 ;  /* 0x0000002c281c723c */ /* 0x048fe8000000181c */
[----:B------:R-:W3:Y:S04]  /*cd90*/  MUFU.EX2 R110, R110 ;  /* 0x0000006e006e7308 */ /* 0x000ee80000000800 */
[----:B------:R-:W-:Y:S01]  /*cda0*/  HMMA.16816.F32 R32, R40, R46, R32 ;  /* 0x0000002e2820723c */ /* 0x000fe20000001820 */
[----:B------:R-:W3:Y:S05]  /*cdb0*/  LDSM.16.MT88.4 R44, [R162+0x7800] ;  /* 0x00780000a22c783b */ /* 0x000eea0000004200 */
[----:B------:R-:W-:Y:S01]  /*cdc0*/  MUFU.EX2 R109, R109 ;  /* 0x0000006d006d7308 */ /* 0x000fe20000000800 */
[----:B------:R-:W-:Y:S02]  /*cdd0*/  F2FP.PACK_AB R40, R74, R77 ;  /* 0x0000004d4a28723e */ /* 0x000fe400000000ff */
[----:B--2---:R-:W-:Y:S03]  /*cde0*/  F2FP.PACK_AB R41, R80, R83 ;  /* 0x000000535029723e */ /* 0x004fe600000000ff */
[----:B----4-:R-:W-:Y:S02]  /*cdf0*/  F2FP.PACK_AB R42, R89, R82 ;  /* 0x00000052592a723e */ /* 0x010fe400000000ff */
[----:B-1----:R-:W-:Y:S02]  /*ce00*/  F2FP.PACK_AB R43, R107, R90 ;  /* 0x0000005a6b2b723e */ /* 0x002fe400000000ff */
[----:B------:R-:W1:Y:S05]  /*ce10*/  MUFU.EX2 R112, R112 ;  /* 0x0000007000707308 */ /* 0x000e6a0000000800 */
[C---:B------:R-:W-:Y:S05]  /*ce20*/  HMMA.16816.F32 R4, R40.reuse, R48, R4 ;  /* 0x000000302804723c */ /* 0x040fea0000001804 */
[----:B------:R-:W-:Y:S03]  /*ce30*/  MUFU.EX2 R111, R111 ;  /* 0x0000006f006f7308 */ /* 0x000fe60000000800 */
[C---:B------:R-:W-:Y:S01]  /*ce40*/  HMMA.16816.F32 R8, R40.reuse, R50, R8 ;  /* 0x000000322808723c */ /* 0x040fe20000001808 */
[----:B------:R-:W2:Y:S06]  /*ce50*/  LDSM.16.MT88.4 R48, [R166+0x8000] ;  /* 0x00800000a630783b */ /* 0x000eac0000004200 */
[----:B------:R-:W4:Y:S01]  /*ce60*/  MUFU.EX2 R114, R114 ;  /* 0x0000007200727308 */ /* 0x000f220000000800 */
[C---:B-----5:R-:W-:Y:S08]  /*ce70*/  HMMA.16816.F32 R12, R40.reuse, R52, R12 ;  /* 0x00000034280c723c */ /* 0x060ff0000000180c */
        /* <DEDUP_REMOVED lines=8> */
[C---:B---3--:R-:W-:Y:S08]  /*cf00*/  HMMA.16816.F32 R28, R40.reuse, R44, R28 ;  /* 0x0000002c281c723c */ /* 0x048ff0000000181c */
[----:B------:R-:W-:Y:S01]  /*cf10*/  HMMA.16816.F32 R32, R40, R46, R32 ;  /* 0x0000002e2820723c */ /* 0x000fe20000001820 */
[----:B------:R-:W3:Y:S01]  /*cf20*/  LDSM.16.MT88.4 R44, [R163+0x8000] ;  /* 0x00800000a32c783b */ /* 0x000ee20000004200 */
[----:B------:R-:W3:Y:S05]  /*cf30*/  MUFU.EX2 R118, R118 ;  /* 0x0000007600767308 */ /* 0x000eea0000000800 */
[----:B------:R-:W-:Y:S02]  /*cf40*/  F2FP.PACK_AB R40, R110, R91 ;  /* 0x0000005b6e28723e */ /* 0x000fe400000000ff */
[----:B-1----:R-:W-:Y:S03]  /*cf50*/  F2FP.PACK_AB R41, R112, R109 ;  /* 0x0000006d7029723e */ /* 0x002fe600000000ff */
[----:B----4-:R-:W-:Y:S01]  /*cf60*/  F2FP.PACK_AB R42, R114, R111 ;  /* 0x0000006f722a723e */ /* 0x010fe200000000ff */
[----:B------:R-:W-:Y:S01]  /*cf70*/  MUFU.EX2 R117, R117 ;  /* 0x0000007500757308 */ /* 0x000fe20000000800 */
[----:B------:R-:W-:Y:S07]  /*cf80*/  F2FP.PACK_AB R43, R116, R113 ;  /* 0x00000071742b723e */ /* 0x000fee00000000ff */
[C---:B--2---:R-:W-:Y:S02]  /*cf90*/  HMMA.16816.F32 R4, R40.reuse, R48, R4 ;  /* 0x000000302804723c */ /* 0x044fe40000001804 */
[----:B------:R-:W1:Y:S06]  /*cfa0*/  MUFU.EX2 R120, R120 ;  /* 0x0000007800787308 */ /* 0x000e6c0000000800 */
[C---:B------:R-:W-:Y:S01]  /*cfb0*/  HMMA.16816.F32 R8, R40.reuse, R50, R8 ;  /* 0x000000322808723c */ /* 0x040fe20000001808 */
[----:B------:R-:W2:Y:S03]  /*cfc0*/  LDSM.16.MT88.4 R48, [R166+0x8800] ;  /* 0x00880000a630783b */ /* 0x000ea60000004200 */
[----:B------:R-:W-:Y:S04]  /*cfd0*/  MUFU.EX2 R119, R119 ;  /* 0x0000007700777308 */ /* 0x000fe80000000800 */
[C---:B-----5:R-:W-:Y:S06]  /*cfe0*/  HMMA.16816.F32 R12, R40.reuse, R52, R12 ;  /* 0x00000034280c723c */ /* 0x060fec000000180c */
[----:B------:R-:W4:Y:S02]  /*cff0*/  MUFU.EX2 R122, R122 ;  /* 0x0000007a007a7308 */ /* 0x000f240000000800 */
[C---:B------:R-:W-:Y:S01]  /*d000*/  HMMA.16816.F32 R16, R40.reuse, R54, R16 ;  /* 0x000000362810723c */ /* 0x040fe20000001810 */
[----:B------:R-:W-:Y:S07]  /*d010*/  LDSM.16.MT88.4 R52, [R163+0x8800] ;  /* 0x00880000a334783b */ /* 0x000fee0000004200 */
[C---:B---3--:R-:W-:Y:S01]  /*d020*/  HMMA.16816.F32 R20, R40.reuse, R44, R20 ;  /* 0x0000002c2814723c */ /* 0x048fe20000001814 */
[----:B------:R-:W-:Y:S07]  /*d030*/  MUFU.EX2 R121, R121 ;  /* 0x0000007900797308 */ /* 0x000fee0000000800 */
[C---:B------:R-:W-:Y:S01]  /*d040*/  HMMA.16816.F32 R24, R40.reuse, R46, R24 ;  /* 0x0000002e2818723c */ /* 0x040fe20000001818 */
[----:B------:R-:W3:Y:S02]  /*d050*/  LDSM.16.MT88.4 R44, [R164+0x8800] ;  /* 0x00880000a42c783b */ /* 0x000ee40000004200 */
[----:B------:R-:W5:Y:S05]  /*d060*/  MUFU.EX2 R124, R124 ;  /* 0x0000007c007c7308 */ /* 0x000f6a0000000800 */
[C---:B------:R-:W-:Y:S05]  /*d070*/  HMMA.16816.F32 R28, R40.reuse, R56, R28 ;  /* 0x00000038281c723c */ /* 0x040fea000000181c */
[----:B------:R-:W-:Y:S03]  /*d080*/  MUFU.EX2 R123, R123 ;  /* 0x0000007b007b7308 */ /* 0x000fe60000000800 */
[----:B------:R-:W-:Y:S01]  /*d090*/  HMMA.16816.F32 R32, R40, R58, R32 ;  /* 0x0000003a2820723c */ /* 0x000fe20000001820 */
[----:B------:R-:W3:Y:S06]  /*d0a0*/  LDSM.16.MT88.4 R56, [R162+0x8800] ;  /* 0x00880000a238783b */ /* 0x000eec0000004200 */
[----:B------:R-:W-:Y:S01]  /*d0b0*/  F2FP.PACK_AB R40, R118, R115 ;  /* 0x000000737628723e */ /* 0x000fe200000000ff */
[----:B------:R-:W3:Y:S01]  /*d0c0*/  MUFU.EX2 R126, R126 ;  /* 0x0000007e007e7308 */ /* 0x000ee20000000800 */
[----:B-1----:R-:W-:Y:S03]  /*d0d0*/  F2FP.PACK_AB R41, R120, R117 ;  /* 0x000000757829723e */ /* 0x002fe600000000ff */
[----:B----4-:R-:W-:Y:S02]  /*d0e0*/  F2FP.PACK_AB R42, R122, R119 ;  /* 0x000000777a2a723e */ /* 0x010fe400000000ff */
[----:B-----5:R-:W-:Y:S04]  /*d0f0*/  F2FP.PACK_AB R43, R124, R121 ;  /* 0x000000797c2b723e */ /* 0x020fe800000000ff */
[----:B------:R-:W-:Y:S03]  /*d100*/  MUFU.EX2 R125, R125 ;  /* 0x0000007d007d7308 */ /* 0x000fe60000000800 */
[C---:B--2---:R-:W-:Y:S07]  /*d110*/  HMMA.16816.F32 R4, R40.reuse, R48, R4 ;  /* 0x000000302804723c */ /* 0x044fee0000001804 */
[----:B------:R-:W1:Y:S01]  /*d120*/  MUFU.EX2 R38, R204 ;  /* 0x000000cc00267308 */ /* 0x000e620000000800 */
[C---:B------:R-:W-:Y:S01]  /*d130*/  HMMA.16816.F32 R8, R40.reuse, R50, R8 ;  /* 0x000000322808723c */ /* 0x040fe20000001808 */
[----:B------:R-:W-:Y:S07]  /*d140*/  LDSM.16.MT88.4 R48, [R164+0x9000] ;  /* 0x00900000a430783b */ /* 0x000fee0000004200 */
        /* <DEDUP_REMOVED lines=19> */
[----:B------:R-:W-:Y:S01]  /*d280*/  MUFU.EX2 R132, R132 ;  /* 0x0000008400847308 */ /* 0x000fe20000000800 */
[----:B---3--:R-:W-:Y:S01]  /*d290*/  F2FP.PACK_AB R42, R128, R37 ;  /* 0x00000025802a723e */ /* 0x008fe200000000ff */
[--C-:B------:R-:W-:Y:S01]  /*d2a0*/  FFMA.FTZ R57, R191, c[0x0][0x23c], -R106.reuse ;  /* 0x00008f00bf397a23 */ /* 0x100fe2000001086a */
[----:B-----5:R-:W-:Y:S01]  /*d2b0*/  F2FP.PACK_AB R43, R130, R127 ;  /* 0x0000007f822b723e */ /* 0x020fe200000000ff */
[----:B------:R-:W-:Y:S02]  /*d2c0*/  FFMA.FTZ R106, R193, c[0x0][0x23c], -R106 ;  /* 0x00008f00c16a7a23 */ /* 0x000fe4000001086a */
[----:B------:R-:W-:Y:S04]  /*d2d0*/  FADD.FTZ R3, R74, R3 ;  /* 0x000000034a037221 */ /* 0x000fe80000010000 */
[----:B------:R-:W-:Y:S01]  /*d2e0*/  MUFU.EX2 R131, R131 ;  /* 0x0000008300837308 */ /* 0x000fe20000000800 */
[C---:B--2---:R-:W-:Y:S08]  /*d2f0*/  HMMA.16816.F32 R4, R40.reuse, R44, R4 ;  /* 0x0000002c2804723c */ /* 0x044ff00000001804 */
[C---:B------:R-:W-:Y:S01]  /*d300*/  HMMA.16816.F32 R8, R40.reuse, R46, R8 ;  /* 0x0000002e2808723c */ /* 0x040fe20000001808 */
[----:B------:R-:W1:Y:S01]  /*d310*/  LDSM.16.MT88.4 R44, [R162+0x9000] ;  /* 0x00900000a22c783b */ /* 0x000e620000004200 */
[----:B------:R-:W2:Y:S06]  /*d320*/  MUFU.EX2 R56, R56 ;  /* 0x0000003800387308 */ /* 0x000eac0000000800 */
[C---:B------:R-:W-:Y:S04]  /*d330*/  HMMA.16816.F32 R12, R40.reuse, R48, R12 ;  /* 0x00000030280c723c */ /* 0x040fe8000000180c */
[----:B------:R-:W-:Y:S03]  /*d340*/  MUFU.EX2 R57, R57 ;  /* 0x0000003900397308 */ /* 0x000fe60000000800 */
[----:B------:R-:W-:Y:S01]  /*d350*/  FADD.FTZ R48, R84, R67 ;  /* 0x0000004354307221 */ /* 0x000fe20000010000 */
[C---:B------:R-:W-:Y:S01]  /*d360*/  HMMA.16816.F32 R16, R40.reuse, R50, R16 ;  /* 0x000000322810723c */ /* 0x040fe20000001810 */
[----:B------:R-:W3:Y:S03]  /*d370*/  LDSM.16.MT88.4 R84, [R164+0x9800] ;  /* 0x00980000a454783b */ /* 0x000ee60000004200 */
[----:B------:R-:W-:Y:S02]  /*d380*/  FADD.FTZ R48, R81, R48 ;  /* 0x0000003051307221 */ /* 0x000fe40000010000 */
[----:B------:R-:W5:Y:S02]  /*d390*/  MUFU.EX2 R106, R106 ;  /* 0x0000006a006a7308 */ /* 0x000f640000000800 */
[C---:B----4-:R-:W-:Y:S04]  /*d3a0*/  HMMA.16816.F32 R20, R40.reuse, R52, R20 ;  /* 0x000000342814723c */ /* 0x050fe80000001814 */
[----:B--2---:R-:W-:Y:S01]  /*d3b0*/  F2FP.PACK_AB R69, R56, R131 ;  /* 0x000000833845723e */ /* 0x004fe200000000ff */
[----:B------:R-:W-:Y:S03]  /*d3c0*/  FADD.FTZ R75, R75, R48 ;  /* 0x000000304b4b7221 */ /* 0x000fe60000010000 */
[C---:B------:R-:W-:Y:S01]  /*d3d0*/  HMMA.16816.F32 R24, R40.reuse, R54, R24 ;  /* 0x000000362818723c */ /* 0x040fe20000001818 */
[----:B------:R-:W-:Y:S03]  /*d3e0*/  MUFU.EX2 R36, R36 ;  /* 0x0000002400247308 */ /* 0x000fe60000000800 */
[----:B------:R-:W-:Y:S04]  /*d3f0*/  FADD.FTZ R68, R68, R75 ;  /* 0x0000004b44447221 */ /* 0x000fe80000010000 */
[----:B------:R-:W-:Y:S01]  /*d400*/  FADD.FTZ R71, R71, R68 ;  /* 0x0000004447477221 */ /* 0x000fe20000010000 */
[C---:B-1----:R-:W-:Y:S02]  /*d410*/  HMMA.16816.F32 R28, R40.reuse, R44, R28 ;  /* 0x0000002c281c723c */ /* 0x042fe4000000181c */
[----:B------:R-:W1:Y:S01]  /*d420*/  MUFU.EX2 R39, R39 ;  /* 0x0000002700277308 */ /* 0x000e620000000800 */
[----:B------:R-:W-:Y:S01]  /*d430*/  FADD.FTZ R72, R72, R71 ;  /* 0x0000004748487221 */ /* 0x000fe20000010000 */
[----:B------:R-:W-:Y:S02]  /*d440*/  F2FP.PACK_AB R68, R132, R129 ;  /* 0x000000818444723e */ /* 0x000fe400000000ff */
[----:B-----5:R-:W-:Y:S02]  /*d450*/  F2FP.PACK_AB R70, R106, R57 ;  /* 0x000000396a46723e */ /* 0x020fe400000000ff */
[----:B------:R-:W-:Y:S07]  /*d460*/  HMMA.16816.F32 R32, R40, R46, R32 ;  /* 0x0000002e2820723c */ /* 0x000fee0000001820 */
[----:B------:R-:W-:Y:S02]  /*d470*/  FADD.FTZ R41, R83, R72 ;  /* 0x0000004853297221 */ /* 0x000fe40000010000 */
[----:B------:R-:W-:Y:S03]  /*d480*/  FADD.FTZ R40, R82, R3 ;  /* 0x0000000352287221 */ /* 0x000fe60000010000 */
        /* <DEDUP_REMOVED lines=47> */
.L_x_7030:
[----:B------:R-:W1:Y:S01]  /*d780*/  SHFL.BFLY PT, R3, R190, 0x2, 0x1f ;  /* 0x0c401f00be037f89 */ /* 0x000e6200000e0000 */
[----:B------:R-:W-:Y:S01]  /*d790*/  LEA.HI R13, R180, R180, RZ, 0x1 ;  /* 0x000000b4b40d7211 */ /* 0x000fe200078f08ff */
[----:B------:R-:W-:Y:S01]  /*d7a0*/  BSSY B0, `(.L_x_7035) ;  /* 0x0000096000007945 */ /* 0x000fe20003800000 */
[----:B------:R-:W-:Y:S01]  /*d7b0*/  MOV R8, 0x3f800000 ;  /* 0x3f80000000087802 */ /* 0x000fe20000000f00 */
[----:B------:R-:W2:Y:S01]  /*d7c0*/  SHFL.BFLY PT, R4, R189, 0x2, 0x1f ;  /* 0x0c401f00bd047f89 */ /* 0x000ea200000e0000 */
[----:B------:R-:W-:-:S02]  /*d7d0*/  SHF.L.U32 R15, R13, 0x2, RZ ;  /* 0x000000020d0f7819 */ /* 0x000fc400000006ff */
[----:B------:R-:W-:Y:S01]  /*d7e0*/  LOP3.LUT R13, R13, 0xffffffe, RZ, 0xc0, !PT ;  /* 0x0ffffffe0d0d7812 */ /* 0x000fe200078ec0ff */
[----:B------:R-:W-:Y:S01]  /*d7f0*/  BAR.SYNC.DEFER_BLOCKING 0x0 ;  /* 0x0000000000007b1d */ /* 0x000fe20000010000 */
[----:B------:R-:W-:Y:S02]  /*d800*/  IADD3 R44, -R181, RZ, RZ ;  /* 0x000000ffb52c7210 */ /* 0x000fe40007ffe1ff */
[----:B------:R-:W-:Y:S01]  /*d810*/  IADD3 R13, R180, -R13, RZ ;  /* 0x8000000db40d7210 */ /* 0x000fe20007ffe0ff */
[----:B-1----:R-:W-:Y:S02]  /*d820*/  FADD.FTZ R6, R3, R190 ;  /* 0x000000be03067221 */ /* 0x002fe40000010000 */
[----:B------:R-:W1:Y:S01]  /*d830*/  S2R R3, SR_TID.X ;  /* 0x0000000000037919 */ /* 0x000e620000002100 */
[----:B--2---:R-:W-:-:S03]  /*d840*/  FADD.FTZ R7, R4, R189 ;  /* 0x000000bd04077221 */ /* 0x004fc60000010000 */
[----:B------:R-:W2:Y:S04]  /*d850*/  SHFL.BFLY PT, R5, R6, 0x1, 0x1f ;  /* 0x0c201f0006057f89 */ /* 0x000ea800000e0000 */
[----:B------:R-:W3:Y:S01]  /*d860*/  SHFL.BFLY PT, R4, R7, 0x1, 0x1f ;  /* 0x0c201f0007047f89 */ /* 0x000ee200000e0000 */
[----:B-1----:R-:W-:-:S04]  /*d870*/  SHF.R.S32.HI R10, RZ, 0x1f, R3 ;  /* 0x0000001fff0a7819 */ /* 0x002fc80000011403 */
[----:B------:R-:W-:Y:S01]  /*d880*/  LEA.HI R11, R10, R3, RZ, 0x2 ;  /* 0x000000030a0b7211 */ /* 0x000fe200078f10ff */
[----:B--2---:R-:W-:Y:S01]  /*d890*/  FADD.FTZ R5, R6, R5 ;  /* 0x0000000506057221 */ /* 0x004fe20000010000 */
[----:B------:R-:W-:Y:S02]  /*d8a0*/  SHF.L.U32 R6, R174, 0x6, RZ ;  /* 0x00000006ae067819 */ /* 0x000fe400000006ff */
[--C-:B------:R-:W-:Y:S01]  /*d8b0*/  SHF.R.S32.HI R9, RZ, 0x2, R11.reuse ;  /* 0x00000002ff097819 */ /* 0x100fe2000001140b */
[----:B---3--:R-:W-:Y:S01]  /*d8c0*/  FADD.FTZ R4, R7, R4 ;  /* 0x0000000407047221 */ /* 0x008fe20000010000 */
[----:B------:R-:W-:Y:S01]  /*d8d0*/  SHF.R.S32.HI R12, RZ, 0x1f, R11 ;  /* 0x0000001fff0c7819 */ /* 0x000fe2000001140b */
[----:B------:R-:W-:Y:S01]  /*d8e0*/  IMAD.MOV.U32 R7, RZ, RZ, 0x3f800000 ;  /* 0x3f800000ff077424 */ /* 0x000fe200078e00ff */
[----:B------:R-:W-:Y:S02]  /*d8f0*/  LOP3.LUT R6, R6, 0x1c0, RZ, 0xc0, !PT ;  /* 0x000001c006067812 */ /* 0x000fe400078ec0ff */
[----:B------:R-:W-:-:S02]  /*d900*/  LEA.HI R12, R12, R9, RZ, 0x3 ;  /* 0x000000090c0c7211 */ /* 0x000fc400078f18ff */
[----:B------:R-:W-:Y:S02]  /*d910*/  LOP3.LUT R15, R6, 0x38, R15, 0xf8, !PT ;  /* 0x00000038060f7812 */ /* 0x000fe400078ef80f */
[----:B------:R-:W-:Y:S02]  /*d920*/  SHF.R.U32.HI R6, RZ, 0x3, R6 ;  /* 0x00000003ff067819 */ /* 0x000fe40000011606 */
[----:B------:R-:W-:Y:S02]  /*d930*/  FSETP.NE.FTZ.AND P4, PT, R5, RZ, PT ;  /* 0x000000ff0500720b */ /* 0x000fe40003f95000 */
[----:B------:R-:W-:Y:S02]  /*d940*/  FSETP.NE.FTZ.AND P3, PT, R4, RZ, PT ;  /* 0x000000ff0400720b */ /* 0x000fe40003f75000 */
[----:B------:R-:W-:Y:S02]  /*d950*/  LOP3.LUT R12, R12, 0xfffffff8, RZ, 0xc0, !PT ;  /* 0xfffffff80c0c7812 */ /* 0x000fe400078ec0ff */
[----:B------:R-:W-:-:S02]  /*d960*/  LOP3.LUT R6, R15, R6, RZ, 0x3c, !PT ;  /* 0x000000060f067212 */ /* 0x000fc400078e3cff */
[----:B------:R-:W-:Y:S02]  /*d970*/  IADD3 R9, R9, -R12, RZ ;  /* 0x8000000c09097210 */ /* 0x000fe40007ffe0ff */
[-C--:B------:R-:W-:Y:S01]  /*d980*/  LEA.HI R10, R10, R3.reuse, RZ, 0x5 ;  /* 0x000000030a0a7211 */ /* 0x080fe200078f28ff */
[----:B------:R-:W-:Y:S01]  /*d990*/  IMAD R6, R13, 0x4, R6 ;  /* 0x000000040d067824 */ /* 0x000fe200078e0206 */
[----:B------:R-:W-:Y:S01]  /*d9a0*/  LOP3.LUT R12, R11, 0x1ffffffc, RZ, 0xc0, !PT ;  /* 0x1ffffffc0b0c7812 */ /* 0x000fe200078ec0ff */
[----:B------:R-:W-:Y:S01]  /*d9b0*/  IMAD.SHL.U32 R13, R9, 0x40, RZ ;  /* 0x00000040090d7824 */ /* 0x000fe200078e00ff */
[----:B------:R-:W1:Y:S01]  /*d9c0*/  @P4 MUFU.RCP R8, R5 ;  /* 0x0000000500084308 */ /* 0x000e620000001000 */
[----:B------:R-:W-:Y:S02]  /*d9d0*/  SHF.R.S32.HI R11, RZ, 0x5, R10 ;  /* 0x00000005ff0b7819 */ /* 0x000fe4000001140a */
[----:B------:R-:W-:Y:S02]  /*d9e0*/  IADD3 R12, -R12, R3, RZ ;  /* 0x000000030c0c7210 */ /* 0x000fe40007ffe1ff */
[----:B------:R-:W-:-:S02]  /*d9f0*/  LOP3.LUT R13, R13, 0x1c0, RZ, 0xc0, !PT ;  /* 0x000001c00d0d7812 */ /* 0x000fc400078ec0ff */
[----:B------:R-:W-:Y:S01]  /*da00*/  LEA R12, R11, R12, 0x9 ;  /* 0x0000000c0b0c7211 */ /* 0x000fe200078e48ff */
[----:B------:R-:W2:Y:S01]  /*da10*/  @P3 MUFU.RCP R7, R4 ;  /* 0x0000000400073308 */ /* 0x000ea20000001000 */
[----:B------:R-:W-:Y:S02]  /*da20*/  LEA.HI R13, R13, R13, RZ, 0x1d ;  /* 0x0000000d0d0d7211 */ /* 0x000fe400078fe8ff */
[C---:B------:R-:W-:Y:S02]  /*da30*/  R2P PR, R9.reuse, 0x6 ;  /* 0x0000000609007804 */ /* 0x040fe40000000000 */
        /* <DEDUP_REMOVED lines=108> */
.L_x_7036:
[----:B--234-:R-:W-:Y:S05]  /*e100*/  BSYNC B0 ;  /* 0x0000000000007941 */ /* 0x01cfea0003800000 */
.L_x_7035:
        /* <DEDUP_REMOVED lines=34> */
.L_x_7037:
        /* <DEDUP_REMOVED lines=13> */
.L_x_7817:


//--------------------- .text._ZN5flash24flash_fwd_splitkv_kernelI23Flash_fwd_kernel_traitsILi64ELi64ELi128ELi4ELb0ELb0EN7cutlass6half_tE19Flash_kernel_traitsILi64ELi64ELi128ELi4ES3_EELb1ELb0ELb1ELb0ELb0ELb0ELb1ELb0EEEvNS_16Flash_fwd_paramsE --------------------------
	.section	.text._ZN5flash24flash_fwd_splitkv_kernelI23Flash_fwd_kernel_traitsILi64ELi64ELi128ELi4ELb0ELb0EN7cutlass6half_tE19Flash_kernel_traitsILi64ELi64ELi128ELi4ES3_EELb1ELb0ELb1ELb0ELb0ELb0ELb1ELb0EEEvNS_16Flash_fwd_paramsE,"ax",@progbits
	.sectioninfo	@"SHI_REGISTERS=220"
	.align	128
        .global         _ZN5flash24flash_fwd_splitkv_kernelI23Flash_fwd_kernel_traitsILi64ELi64ELi128ELi4ELb0ELb0EN7cutlass6half_tE19Flash_kernel_traitsILi64ELi64ELi128ELi4ES3_EELb1ELb0ELb1ELb0ELb0ELb0ELb1ELb0EEEvNS_16Flash_fwd_paramsE
        .type           _ZN5flash24flash_fwd_splitkv_kernelI23Flash_fwd_kernel_traitsILi64ELi64ELi128ELi4ELb0ELb0EN7cutlass6half_tE19Flash_kernel_traitsILi64ELi64ELi128ELi4ES3_EELb1ELb0ELb1ELb0ELb0ELb0ELb1ELb0EEEvNS_16Flash_fwd_paramsE,@function
        .size           _ZN5flash24flash_fwd_splitkv_kernelI23Flash_fwd_kernel_traitsILi64ELi64ELi128ELi4ELb0ELb0EN7cutlass6half_tE19Flash_kernel_traitsILi64ELi64ELi128ELi4ES3_EELb1ELb0ELb1ELb0ELb0ELb0ELb1ELb0EEEvNS_16Flash_fwd_paramsE,(.L_x_7818 - _ZN5flash24flash_fwd_splitkv_kernelI23Flash_fwd_kernel_traitsILi64ELi64ELi128ELi4ELb0ELb0EN7cutlass6half_tE19Flash_kernel_traitsILi64ELi64ELi128ELi4ES3_EELb1ELb0ELb1ELb0ELb0ELb0ELb1ELb0EEEvNS_16Flash_fwd_paramsE)
        .other          _ZN5flash24flash_fwd_splitkv_kernelI23Flash_fwd_kernel_traitsILi64ELi64ELi128ELi4ELb0ELb0EN7cutlass6half_tE19Flash_kernel_traitsILi64ELi64ELi128ELi4ES3_EELb1ELb0ELb1ELb0ELb0ELb0ELb1ELb0EEEvNS_16Flash_fwd_paramsE,@"STO_CUDA_ENTRY STV_DEFAULT"
_ZN5flash24flash_fwd_splitkv_kernelI23Flash_fwd_kernel_traitsILi64ELi64ELi128ELi4ELb0ELb0EN7cutlass6half_tE19Flash_kernel_traitsILi64ELi64ELi128ELi4ES3_EELb1ELb0ELb1ELb0ELb0ELb0ELb1ELb0EEEvNS_16Flash_fwd_paramsE:
.text._ZN5flash24flash_fwd_splitkv_kernelI23Flash_fwd_kernel_traitsILi64ELi64ELi128ELi4ELb0ELb0EN7cutlass6half_tE19Flash_kernel_traitsILi64ELi64ELi128ELi4ES3_EELb1ELb0ELb1ELb0ELb0ELb0ELb1ELb0EEEvNS_16Flash_fwd_paramsE:
        /* <DEDUP_REMOVED lines=42> */
[----:B------:R-:W4:Y:S04]  /*02a0*/  S2R R0, SR_CTAID.Y ;  /* 0x0000000000007919 */ /* 0x000f280000002600 */
[----:B------:R-:W1:Y:S01]  /*02b0*/  S2R R2, SR_TID.X ;  /* 0x0000000000027919 */ /* 0x000e620000002100 */
        /* <DEDUP_REMOVED lines=10> */
.L_x_7038:
[----:B-1-34-:R-:W-:Y:S02]  /*0360*/  MOV R6, c[0x0][0x218] ;  /* 0x0000860000067a02 */ /* 0x01afe40000000f00 */
.L_x_7039:
[----:B------:R-:W-:-:S04]  /*0370*/  ISETP.NE.U32.AND P2, PT, RZ, c[0x0][0x258], PT ;  /* 0x00009600ff007a0c */ /* 0x000fc80003f45070 */
[----:B------:R-:W-:-:S13]  /*0380*/  ISETP.NE.AND.EX P2, PT, RZ, c[0x0][0x25c], PT, P2 ;  /* 0x00009700ff007a0c */ /* 0x000fda0003f45320 */
[----:B------:R-:W-:-:S05]  /*0390*/  @P2 IMAD.WIDE R12, R181, R184, c[0x0][0x258] ;  /* 0x00009600b50c2625 */ /* 0x000fca00078e02b8 */
[----:B------:R-:W2:Y:S01]  /*03a0*/  @P2 LDG.E R10, [R12.64] ;  /* 0x000000060c0a2981 */ /* 0x000ea2000c1e1900 */
[----:B-1----:R-:W-:Y:S01]  /*03b0*/  IMAD.SHL.U32 R5, R25, 0x40, RZ ;  /* 0x0000004019057824 */ /* 0x002fe200078e00ff */
        /* <DEDUP_REMOVED lines=24> */
[----:B------:R-:W-:-:S04]  /*0540*/  IMAD.HI.U32 R13, R13, R6, R12 ;  /* 0x000000060d0d7227 */ /* 0x000fc800078e000c */
[----:B------:R-:W-:-:S04]  /*0550*/  IMAD.MOV.U32 R6, RZ, RZ, R4 ;  /* 0x000000ffff067224 */ /* 0x000fc800078e0004 */
[----:B------:R-:W-:Y:S01]  /*0560*/  IMAD.HI.U32 R12, R13, R6, RZ ;  /* 0x000000060d0c7227 */ /* 0x000fe200078e00ff */
[----:B------:R-:W-:-:S03]  /*0570*/  IADD3 R13, R3, 0x7f, RZ ;  /* 0x0000007f030d7810 */ /* 0x000fc60007ffe0ff */
        /* <DEDUP_REMOVED lines=26> */
[----:B------:R-:W-:-:S03]  /*0720*/  IMAD R181, R0, c[0x0][0x210], R181 ;  /* 0x0000840000b57a24 */ /* 0x000fc600078e02b5 */
[----:B------:R-:W-:Y:S01]  /*0730*/  LEA.HI R4, R3, R2, RZ, 0x4 ;  /* 0x0000000203047211 */ /* 0x000fe200078f20ff */
[----:B------:R-:W-:-:S03]  /*0740*/  IMAD R22, R181, c[0x0][0x1c0], R22 ;  /* 0x00007000b5167a24 */ /* 0x000fc600078e0216 */
[----:B------:R-:W-:Y:S02]  /*0750*/  LOP3.LUT R3, R4, 0xfffffff0, RZ, 0xc0, !PT ;  /* 0xfffffff004037812 */ /* 0x000fe400078ec0ff */
[----:B------:R-:W-:-:S03]  /*0760*/  SHF.R.S32.HI R0, RZ, 0x4, R4 ;  /* 0x00000004ff007819 */ /* 0x000fc60000011404 */
[----:B------:R-:W-:Y:S01]  /*0770*/  IMAD.IADD R2, R2, 0x1, -R3 ;  /* 0x0000000102027824 */ /* 0x000fe200078e0a03 */
[----:B------:R-:W-:Y:S01]  /*0780*/  IADD3 R16, R0, 0x8, RZ ;  /* 0x0000000800107810 */ /* 0x000fe20007ffe0ff */
[--C-:B------:R-:W-:Y:S01]  /*0790*/  IMAD R3, R22, c[0x0][0x214], R5.reuse ;  /* 0x0000850016037a24 */ /* 0x100fe200078e0205 */
[----:B------:R-:W-:Y:S01]  /*07a0*/  IADD3 R14, R0, 0x10, RZ ;  /* 0x00000010000e7810 */ /* 0x000fe20007ffe0ff */
[----:B------:R-:W-:Y:S01]  /*07b0*/  IMAD.SHL.U32 R6, R2, 0x4, RZ ;  /* 0x0000000402067824 */ /* 0x000fe200078e00ff */
[----:B------:R-:W-:Y:S01]  /*07c0*/  IADD3 R12, R0, 0x18, RZ ;  /* 0x00000018000c7810 */ /* 0x000fe20007ffe0ff */
[----:B------:R-:W-:Y:S02]  /*07d0*/  IMAD R8, R3, c[0x0][0x22c], RZ ;  /* 0x00008b0003087a24 */ /* 0x000fe400078e02ff */
[----:B------:R-:W-:Y:S01]  /*07e0*/  IMAD.IADD R5, R130, 0x1, -R5 ;  /* 0x0000000182057824 */ /* 0x000fe200078e0a05 */
[----:B------:R-:W-:Y:S02]  /*07f0*/  SHF.R.S32.HI R7, RZ, 0x1f, R6 ;  /* 0x0000001fff077819 */ /* 0x000fe40000011406 */
[----:B------:R-:W-:-:S03]  /*0800*/  ISETP.GE.AND P0, PT, R6, c[0x0][0x220], PT ;  /* 0x0000880006007a0c */ /* 0x000fc60003f06270 */
[C---:B------:R-:W-:Y:S01]  /*0810*/  IMAD.WIDE R10, R0.reuse, 0x40, R6 ;  /* 0x00000040000a7825 */ /* 0x040fe200078e0206 */
[C---:B------:R-:W-:Y:S02]  /*0820*/  ISETP.GE.OR P4, PT, R0.reuse, R5, P0 ;  /* 0x000000050000720c */ /* 0x040fe40000786670 */
[----:B------:R-:W-:Y:S02]  /*0830*/  IADD3 R6, R0, 0x30, RZ ;  /* 0x0000003000067810 */ /* 0x000fe40007ffe0ff */
[----:B------:R-:W-:Y:S02]  /*0840*/  IADD3 R4, P1, R8, R10, RZ ;  /* 0x0000000a08047210 */ /* 0x000fe40007f3e0ff */
[----:B------:R-:W-:Y:S02]  /*0850*/  IADD3 R10, R0, 0x20, RZ ;  /* 0x00000020000a7810 */ /* 0x000fe40007ffe0ff */
[----:B------:R-:W-:Y:S02]  /*0860*/  LEA.HI.X.SX32 R7, R8, R11, 0x1, P1 ;  /* 0x0000000b08077211 */ /* 0x000fe400008f0eff */
[----:B------:R-:W-:-:S02]  /*0870*/  LEA R18, P1, R4, c[0x0][0x1d8], 0x2 ;  /* 0x0000760004127a11 */ /* 0x000fc400078210ff */
[----:B------:R-:W-:Y:S02]  /*0880*/  IADD3 R8, R0, 0x28, RZ ;  /* 0x0000002800087810 */ /* 0x000fe40007ffe0ff */
[----:B------:R-:W-:Y:S02]  /*0890*/  LEA.HI.X R19, R4, c[0x0][0x1dc], R7, 0x2, P1 ;  /* 0x0000770004137a11 */ /* 0x000fe400008f1407 */
[----:B------:R-:W-:Y:S02]  /*08a0*/  IADD3 R4, R0, 0x38, RZ ;  /* 0x0000003800047810 */ /* 0x000fe40007ffe0ff */
[-C--:B------:R-:W-:Y:S01]  /*08b0*/  ISETP.GE.OR P6, PT, R16, R5.reuse, P0 ;  /* 0x000000051000720c */ /* 0x080fe200007c6670 */
[----:B------:R1:W-:Y:S01]  /*08c0*/  @!P4 STG.E.128 [R18.64], RZ ;  /* 0x000000ff1200c986 */ /* 0x0003e2000c101d06 */
[-C--:B------:R-:W-:Y:S02]  /*08d0*/  ISETP.GE.OR P5, PT, R14, R5.reuse, P0 ;  /* 0x000000050e00720c */ /* 0x080fe400007a6670 */
[----:B------:R-:W-:-:S02]  /*08e0*/  ISETP.GE.OR P1, PT, R12, R5, P0 ;  /* 0x000000050c00720c */ /* 0x000fc40000726670 */
[-C--:B------:R-:W-:Y:S02]  /*08f0*/  ISETP.GE.OR P3, PT, R10, R5.reuse, P0 ;  /* 0x000000050a00720c */ /* 0x080fe40000766670 */
[-C--:B------:R-:W-:Y:S02]  /*0900*/  ISETP.GE.OR P2, PT, R8, R5.reuse, P0 ;  /* 0x000000050800720c */ /* 0x080fe40000746670 */
[-C--:B------:R-:W-:Y:S02]  /*0910*/  ISETP.GE.OR P4, PT, R6, R5.reuse, P0 ;  /* 0x000000050600720c */ /* 0x080fe40000786670 */
[-C--:B------:R-:W-:Y:S01]  /*0920*/  ISETP.GE.OR P0, PT, R4, R5.reuse, P0 ;  /* 0x000000050400720c */ /* 0x080fe20000706670 */
[----:B------:R1:W-:Y:S01]  /*0930*/  @!P6 STG.E.128 [R18.64+0x800], RZ ;  /* 0x000800ff1200e986 */ /* 0x0003e2000c101d06 */
[----:B------:R-:W-:Y:S02]  /*0940*/  SHF.R.S32.HI R7, RZ, 0x1f, R3 ;  /* 0x0000001fff077819 */ /* 0x000fe40000011403 */
[----:B------:R-:W-:Y:S01]  /*0950*/  ISETP.GE.AND P6, PT, R16, R5, PT ;  /* 0x000000051000720c */ /* 0x000fe20003fc6270 */
[----:B------:R1:W-:Y:S01]  /*0960*/  @!P1 STG.E.128 [R18.64+0x1800], RZ ;  /* 0x001800ff12009986 */ /* 0x0003e2000c101d06 */
[----:B------:R-:W-:-:S02]  /*0970*/  IADD3 R3, P1, R3, R0, RZ ;  /* 0x0000000003037210 */ /* 0x000fc40007f3e0ff */
[----:B------:R-:W-:Y:S01]  /*0980*/  ISETP.NE.OR P6, PT, R2, RZ, P6 ;  /* 0x000000ff0200720c */ /* 0x000fe200037c5670 */
[----:B------:R1:W-:Y:S01]  /*0990*/  @!P3 STG.E.128 [R18.64+0x2000], RZ ;  /* 0x002000ff1200b986 */ /* 0x0003e2000c101d06 */
[----:B------:R-:W-:-:S03]  /*09a0*/  ISETP.GE.AND P3, PT, R12, R5, PT ;  /* 0x000000050c00720c */ /* 0x000fc60003f66270 */
[----:B------:R1:W-:Y:S01]  /*09b0*/  @!P0 STG.E.128 [R18.64+0x3800], RZ ;  /* 0x003800ff12008986 */ /* 0x0003e2000c101d06 */
[-C--:B------:R-:W-:Y:S02]  /*09c0*/  ISETP.GE.AND P0, PT, R6, R5.reuse, PT ;  /* 0x000000050600720c */ /* 0x080fe40003f06270 */
[C---:B------:R-:W-:Y:S01]  /*09d0*/  ISETP.NE.OR P3, PT, R2.reuse, RZ, P3 ;  /* 0x000000ff0200720c */ /* 0x040fe20001f65670 */
[----:B------:R1:W-:Y:S01]  /*09e0*/  @!P2 STG.E.128 [R18.64+0x2800], RZ ;  /* 0x002800ff1200a986 */ /* 0x0003e2000c101d06 */
[----:B------:R-:W-:Y:S02]  /*09f0*/  ISETP.NE.OR P0, PT, R2, RZ, P0 ;  /* 0x000000ff0200720c */ /* 0x000fe40000705670 */
[----:B------:R-:W-:Y:S01]  /*0a00*/  ISETP.GE.AND P2, PT, R10, R5, PT ;  /* 0x000000050a00720c */ /* 0x000fe20003f46270 */
[----:B------:R1:W-:Y:S01]  /*0a10*/  @!P4 STG.E.128 [R18.64+0x3000], RZ ;  /* 0x003000ff1200c986 */ /* 0x0003e2000c101d06 */
[----:B------:R-:W-:Y:S01]  /*0a20*/  LEA.HI.X.SX32 R10, R0, R7, 0x1, P1 ;  /* 0x00000007000a7211 */ /* 0x000fe200008f0eff */
[----:B------:R-:W-:Y:S01]  /*0a30*/  @!P6 IMAD.MOV.U32 R21, RZ, RZ, -0x800000 ;  /* 0xff800000ff15e424 */ /* 0x000fe200078e00ff */
[----:B------:R-:W-:Y:S01]  /*0a40*/  LEA R12, P4, R3, c[0x0][0x208], 0x2 ;  /* 0x00008200030c7a11 */ /* 0x000fe200078810ff */
[----:B------:R1:W-:Y:S01]  /*0a50*/  @!P5 STG.E.128 [R18.64+0x1000], RZ ;  /* 0x001000ff1200d986 */ /* 0x0003e2000c101d06 */
[----:B------:R-:W-:-:S02]  /*0a60*/  ISETP.GE.AND P5, PT, R14, R5, PT ;  /* 0x000000050e00720c */ /* 0x000fc40003fa6270 */
[----:B------:R-:W-:Y:S01]  /*0a70*/  LEA.HI.X R13, R3, c[0x0][0x20c], R10, 0x2, P4 ;  /* 0x00008300030d7a11 */ /* 0x000fe200020f140a */
[----:B------:R-:W-:Y:S01]  /*0a80*/  @!P3 IMAD.MOV.U32 R11, RZ, RZ, -0x800000 ;  /* 0xff800000ff0bb424 */ /* 0x000fe200078e00ff */
[----:B------:R-:W-:Y:S01]  /*0a90*/  ISETP.GE.AND P1, PT, R8, R5, PT ;  /* 0x000000050800720c */ /* 0x000fe20003f26270 */
[----:B------:R-:W-:Y:S01]  /*0aa0*/  @!P0 IMAD.MOV.U32 R3, RZ, RZ, -0x800000 ;  /* 0xff800000ff038424 */ /* 0x000fe200078e00ff */
[C---:B------:R-:W-:Y:S01]  /*0ab0*/  ISETP.NE.AND P4, PT, R2.reuse, RZ, PT ;  /* 0x000000ff0200720c */ /* 0x040fe20003f85270 */
[----:B------:R1:W-:Y:S01]  /*0ac0*/  @!P6 STG.E [R12.64+0x20], R21 ;  /* 0x000020150c00e986 */ /* 0x0003e2000c101906 */
[C---:B------:R-:W-:Y:S02]  /*0ad0*/  ISETP.NE.OR P5, PT, R2.reuse, RZ, P5 ;  /* 0x000000ff0200720c */ /* 0x040fe40002fa5670 */
[C---:B------:R-:W-:Y:S01]  /*0ae0*/  ISETP.NE.OR P2, PT, R2.reuse, RZ, P2 ;  /* 0x000000ff0200720c */ /* 0x040fe20001745670 */
[----:B------:R1:W-:Y:S01]  /*0af0*/  @!P0 STG.E [R12.64+0xc0], R3 ;  /* 0x0000c0030c008986 */ /* 0x0003e2000c101906 */
[----:B------:R-:W-:-:S02]  /*0b00*/  ISETP.NE.OR P1, PT, R2, RZ, P1 ;  /* 0x000000ff0200720c */ /* 0x000fc40000f25670 */
[-C--:B------:R-:W-:Y:S01]  /*0b10*/  ISETP.GE.OR P4, PT, R0, R5.reuse, P4 ;  /* 0x000000050000720c */ /* 0x080fe20002786670 */
[----:B------:R1:W-:Y:S01]  /*0b20*/  @!P3 STG.E [R12.64+0x60], R11 ;  /* 0x0000600b0c00b986 */ /* 0x0003e2000c101906 */
[----:B------:R-:W-:-:S04]  /*0b30*/  ISETP.GE.AND P0, PT, R4, R5, PT ;  /* 0x000000050400720c */ /* 0x000fc80003f06270 */
[----:B------:R-:W-:Y:S01]  /*0b40*/  ISETP.NE.OR P0, PT, R2, RZ, P0 ;  /* 0x000000ff0200720c */ /* 0x000fe20000705670 */
[----:B------:R-:W-:Y:S02]  /*0b50*/  @!P5 IMAD.MOV.U32 R17, RZ, RZ, -0x800000 ;  /* 0xff800000ff11d424 */ /* 0x000fe400078e00ff */
[----:B------:R-:W-:Y:S02]  /*0b60*/  @!P2 IMAD.MOV.U32 R9, RZ, RZ, -0x800000 ;  /* 0xff800000ff09a424 */ /* 0x000fe400078e00ff */
[----:B------:R-:W-:Y:S01]  /*0b70*/  @!P1 IMAD.MOV.U32 R7, RZ, RZ, -0x800000 ;  /* 0xff800000ff079424 */ /* 0x000fe200078e00ff */
[----:B------:R1:W-:Y:S01]  /*0b80*/  @!P5 STG.E [R12.64+0x40], R17 ;  /* 0x000040110c00d986 */ /* 0x0003e2000c101906 */
[----:B------:R-:W-:-:S03]  /*0b90*/  @!P4 IMAD.MOV.U32 R15, RZ, RZ, -0x800000 ;  /* 0xff800000ff0fc424 */ /* 0x000fc600078e00ff */
[----:B------:R1:W-:Y:S04]  /*0ba0*/  @!P2 STG.E [R12.64+0x80], R9 ;  /* 0x000080090c00a986 */ /* 0x0003e8000c101906 */
[----:B------:R1:W-:Y:S04]  /*0bb0*/  @!P1 STG.E [R12.64+0xa0], R7 ;  /* 0x0000a0070c009986 */ /* 0x0003e8000c101906 */
[----:B------:R1:W-:Y:S01]  /*0bc0*/  @!P4 STG.E [R12.64], R15 ;  /* 0x0000000f0c00c986 */ /* 0x0003e2000c101906 */
[----:B------:R-:W-:Y:S05]  /*0bd0*/  @P0 EXIT ;  /* 0x000000000000094d */ /* 0x000fea0003800000 */
[----:B-1----:R-:W-:-:S05]  /*0be0*/  MOV R3, 0xff800000 ;  /* 0xff80000000037802 */ /* 0x002fca0000000f00 */
[----:B------:R-:W-:Y:S01]  /*0bf0*/  STG.E [R12.64+0xe0], R3 ;  /* 0x0000e0030c007986 */ /* 0x000fe2000c101906 */
[----:B------:R-:W-:Y:S05]  /*0c00*/  EXIT ;  /* 0x000000000000794d */ /* 0x000fea0003800000 */
.L_x_7040:
        /* <DEDUP_REMOVED lines=41> */
[----:B------:R-:W-:-:S06]  /*0ea0*/  @P3 IADD3 R7, R7, 0x1, RZ ;  /* 0x0000000107073810 */ /* 0x000fcc0007ffe0ff */
[----:B------:R-:W-:Y:S02]  /*0eb0*/  @!P1 IADD3 R7, -R7, RZ, RZ ;  /* 0x000000ff07079210 */ /* 0x000fe40007ffe1ff */
        /* <DEDUP_REMOVED lines=36> */
[C---:B------:R-:W-:Y:S02]  /*1100*/  IMAD R8, R4.reuse, c[0x0][0x18c], R7 ;  /* 0x0000630004087a24 */ /* 0x040fe400078e0207 */
[----:B------:R-:W-:Y:S01]  /*1110*/  IMAD.IADD R19, R19, 0x1, R0 ;  /* 0x0000000113137824 */ /* 0x000fe200078e0200 */
[----:B------:R-:W-:Y:S01]  /*1120*/  SHF.R.S32.HI R0, RZ, 0x1f, R13 ;  /* 0x0000001fff007819 */ /* 0x000fe2000001140d */
[----:B------:R-:W-:-:S04]  /*1130*/  IMAD.WIDE.U32 R26, R4, c[0x0][0x188], RZ ;  /* 0x00006200041a7a25 */ /* 0x000fc800078e00ff */
[----:B------:R-:W-:-:S04]  /*1140*/  IMAD.WIDE.U32 R14, R17, c[0x0][0x198], R18 ;  /* 0x00006600110e7a25 */ /* 0x000fc800078e0012 */
[----:B------:R-:W-:Y:S01]  /*1150*/  IMAD.IADD R8, R27, 0x1, R8 ;  /* 0x000000011b087824 */ /* 0x000fe200078e0208 */
[----:B------:R-:W-:Y:S01]  /*1160*/  IADD3 R15, R15, R6, RZ ;  /* 0x000000060f0f7210 */ /* 0x000fe20007ffe0ff */
[----:B------:R-:W-:-:S04]  /*1170*/  IMAD R6, R0, c[0x0][0x1b0], RZ ;  /* 0x00006c0000067a24 */ /* 0x000fc800078e02ff */
[C---:B------:R-:W-:Y:S02]  /*1180*/  IMAD R6, R13.reuse, c[0x0][0x1b4], R6 ;  /* 0x00006d000d067a24 */ /* 0x040fe400078e0206 */
[----:B------:R-:W-:-:S05]  /*1190*/  IMAD.WIDE.U32 R28, R13, c[0x0][0x1b0], R14 ;  /* 0x00006c000d1c7a25 */ /* 0x000fca00078e000e */
[----:B------:R-:W-:Y:S01]  /*11a0*/  IADD3 R6, R29, R6, RZ ;  /* 0x000000061d067210 */ /* 0x000fe20007ffe0ff */
[----:B------:R-:W-:Y:S05]  /*11b0*/  BRA `(.L_x_7042) ;  /* 0x0000041000007947 */ /* 0x000fea0003800000 */
.L_x_7041:
        /* <DEDUP_REMOVED lines=16> */
.L_x_7043:
[----:B------:R-:W-:Y:S01]  /*12c0*/  IABS R9, c[0x0][0x1c8] ;  /* 0x0000720000097a13 */ /* 0x000fe20000000000 */
[----:B------:R-:W-:Y:S01]  /*12d0*/  @P4 IMAD.IADD R8, R7, 0x1, R8 ;  /* 0x0000000107084824 */ /* 0x000fe200078e0208 */
[----:B------:R-:W-:Y:S02]  /*12e0*/  LEA R17, R124, 0xffffff80, 0x7 ;  /* 0xffffff807c117811 */ /* 0x000fe400078e38ff */
[----:B------:R-:W1:Y:S01]  /*12f0*/  I2F.RP R10, R9 ;  /* 0x00000009000a7306 */ /* 0x000e620000209400 */
[----:B------:R-:W-:-:S04]  /*1300*/  @P4 IMAD.WIDE.U32 R26, R8, c[0x0][0x1a0], RZ ;  /* 0x00006800081a4a25 */ /* 0x000fc800078e00ff */
[----:B------:R-:W-:-:S04]  /*1310*/  IMAD.WIDE.U32 R14, R17, c[0x0][0x198], R14 ;  /* 0x00006600110e7a25 */ /* 0x000fc800078e000e */
        /* <DEDUP_REMOVED lines=43> */
.L_x_7042:
[----:B------:R-:W-:Y:S01]  /*15d0*/  ISETP.NE.AND P1, PT, R11, -0x1, PT ;  /* 0xffffffff0b00780c */ /* 0x000fe20003f25270 */
[----:B------:R-:W-:Y:S01]  /*15e0*/  IMAD R0, R0, c[0x0][0x1b8], RZ ;  /* 0x00006e0000007a24 */ /* 0x000fe200078e02ff */
[----:B------:R-:W-:Y:S01]  /*15f0*/  SHF.R.S32.HI R7, RZ, 0x1f, R2 ;  /* 0x0000001fff077819 */ /* 0x000fe20000011402 */
[----:B------:R-:W-:Y:S01]  /*1600*/  BSSY B0, `(.L_x_7044) ;  /* 0x000004a000007945 */ /* 0x000fe20003800000 */
[----:B------:R-:W-:Y:S01]  /*1610*/  IADD3 R171, -R5, R130, RZ ;  /* 0x0000008205ab7210 */ /* 0x000fe20007ffe1ff */
[----:B------:R-:W-:Y:S01]  /*1620*/  IMAD R0, R13, c[0x0][0x1bc], R0 ;  /* 0x00006f000d007a24 */ /* 0x000fe200078e0200 */
[CC--:B------:R-:W-:Y:S02]  /*1630*/  LEA.HI R20, R7.reuse, R2.reuse, RZ, 0x3 ;  /* 0x0000000207147211 */ /* 0x0c0fe400078f18ff */
[----:B------:R-:W-:-:S05]  /*1640*/  LEA.HI R172, R7, R2, RZ, 0x4 ;  /* 0x0000000207ac7211 */ /* 0x000fca00078f20ff */
[----:B------:R-:W-:Y:S01]  /*1650*/  @P1 IMAD.WIDE.U32 R14, R11, c[0x0][0x190], RZ ;  /* 0x000064000b0e1a25 */ /* 0x000fe200078e00ff */
[----:B-----5:R-:W-:-:S03]  /*1660*/  @!P1 SHF.R.S32.HI R4, RZ, 0x1f, R181 ;  /* 0x0000001fff049819 */ /* 0x020fc600000114b5 */
[----:B------:R-:W-:Y:S01]  /*1670*/  @P1 IMAD R11, R11, c[0x0][0x194], R15 ;  /* 0x000065000b0b1a24 */ /* 0x000fe200078e020f */
[----:B------:R-:W-:Y:S01]  /*1680*/  LOP3.LUT R15, R20, 0xfffffff8, RZ, 0xc0, !PT ;  /* 0xfffffff8140f7812 */ /* 0x000fe200078ec0ff */
[----:B------:R-:W-:Y:S01]  /*1690*/  @!P1 IMAD R4, R4, c[0x0][0x178], RZ ;  /* 0x00005e0004049a24 */ /* 0x000fe200078e02ff */
[----:B------:R-:W-:Y:S01]  /*16a0*/  SHF.R.S32.HI R20, RZ, 0x3, R20 ;  /* 0x00000003ff147819 */ /* 0x000fe20000011414 */
[----:B------:R-:W-:-:S03]  /*16b0*/  @!P1 IMAD.WIDE.U32 R18, R181, c[0x0][0x178], RZ ;  /* 0x00005e00b5129a25 */ /* 0x000fc600078e00ff */
[----:B------:R-:W-:Y:S01]  /*16c0*/  SHF.R.S32.HI R21, RZ, 0x1f, R20 ;  /* 0x0000001fff157819 */ /* 0x000fe20000011414 */
[----:B------:R-:W-:Y:S02]  /*16d0*/  IMAD.IADD R52, R2, 0x1, -R15 ;  /* 0x0000000102347824 */ /* 0x000fe400078e0a0f */
[----:B------:R-:W-:Y:S01]  /*16e0*/  @P1 IMAD.MOV.U32 R10, RZ, RZ, R14 ;  /* 0x000000ffff0a1224 */ /* 0x000fe200078e000e */
[----:B------:R-:W-:Y:S01]  /*16f0*/  @!P1 MOV R10, R18 ;  /* 0x00000012000a9202 */ /* 0x000fe20000000f00 */
[----:B------:R-:W-:Y:S01]  /*1700*/  @!P1 IMAD R4, R181, c[0x0][0x17c], R4 ;  /* 0x00005f00b5049a24 */ /* 0x000fe200078e0204 */
[----:B------:R-:W-:Y:S01]  /*1710*/  SHF.L.U32 R180, R52, 0x3, RZ ;  /* 0x0000000334b47819 */ /* 0x000fe200000006ff */
[----:B------:R-:W-:Y:S02]  /*1720*/  IMAD.SHL.U32 R23, R20, 0x40, RZ ;  /* 0x0000004014177824 */ /* 0x000fe400078e00ff */
[----:B------:R-:W-:Y:S01]  /*1730*/  @!P1 IMAD.IADD R11, R19, 0x1, R4 ;  /* 0x00000001130b9824 */ /* 0x000fe200078e0204 */
[----:B------:R-:W-:Y:S01]  /*1740*/  SHF.R.S32.HI R19, RZ, 0x1f, R180 ;  /* 0x0000001fff137819 */ /* 0x000fe200000114b4 */
[----:B------:R-:W-:Y:S01]  /*1750*/  IMAD.WIDE R24, R25, 0x40, R20 ;  /* 0x0000004019187825 */ /* 0x000fe200078e0214 */
[----:B------:R-:W-:-:S02]  /*1760*/  LOP3.LUT R23, R23, 0x1c0, RZ, 0xc0, !PT ;  /* 0x000001c017177812 */ /* 0x000fc400078ec0ff */
[C---:B------:R-:W-:Y:S02]  /*1770*/  IADD3 R10, P1, R180.reuse, R10, RZ ;  /* 0x0000000ab40a7210 */ /* 0x040fe40007f3e0ff */
[C---:B------:R-:W-:Y:S02]  /*1780*/  IADD3 R26, P2, R180.reuse, R26, RZ ;  /* 0x0000001ab41a7210 */ /* 0x040fe40007f5e0ff */
[----:B------:R-:W-:Y:S02]  /*1790*/  IADD3 R28, P3, R180, R28, RZ ;  /* 0x0000001cb41c7210 */ /* 0x000fe40007f7e0ff */
[----:B------:R-:W-:Y:S01]  /*17a0*/  LOP3.LUT R15, R23, 0x38, R180, 0xf8, !PT ;  /* 0x00000038170f7812 */ /* 0x000fe200078ef8b4 */
[C---:B------:R-:W-:Y:S01]  /*17b0*/  IMAD.X R27, R19.reuse, 0x1, R8, P2 ;  /* 0x00000001131b7824 */ /* 0x040fe200010e0608 */
[----:B------:R-:W-:Y:S01]  /*17c0*/  SHF.R.U32.HI R4, RZ, 0x3, R23 ;  /* 0x00000003ff047819 */ /* 0x000fe20000011617 */
[C---:B------:R-:W-:Y:S01]  /*17d0*/  IMAD.X R29, R19.reuse, 0x1, R6, P3 ;  /* 0x00000001131d7824 */ /* 0x040fe200018e0606 */
[----:B------:R-:W-:Y:S01]  /*17e0*/  IADD3.X R11, R19, R11, RZ, P1, !PT ;  /* 0x0000000b130b7210 */ /* 0x000fe20000ffe4ff */
[----:B------:R-:W-:Y:S01]  /*17f0*/  IMAD.WIDE.U32 R26, R13, c[0x0][0x1b8], R26 ;  /* 0x00006e000d1a7a25 */ /* 0x000fe200078e001a */
[----:B------:R-:W-:-:S02]  /*1800*/  IADD3 R126, P1, R20, R17, RZ ;  /* 0x00000011147e7210 */ /* 0x000fc40007f3e0ff */
[----:B------:R-:W-:Y:S01]  /*1810*/  LOP3.LUT R4, R15, R4, RZ, 0x3c, !PT ;  /* 0x000000040f047212 */ /* 0x000fe200078e3cff */
[----:B------:R-:W-:Y:S01]  /*1820*/  IMAD R15, R21, c[0x0][0x198], RZ ;  /* 0x00006600150f7a24 */ /* 0x000fe200078e02ff */
[----:B------:R-:W-:Y:S01]  /*1830*/  LEA.HI R6, R7, R2, RZ, 0x6 ;  /* 0x0000000207067211 */ /* 0x000fe200078f30ff */
[----:B------:R-:W-:Y:S01]  /*1840*/  IMAD.X R9, R21, 0x1, R9, P1 ;  /* 0x0000000115097824 */ /* 0x000fe200008e0609 */
[C---:B------:R-:W-:Y:S01]  /*1850*/  ISETP.GE.AND P1, PT, R20.reuse, R171, PT ;  /* 0x000000ab1400720c */ /* 0x040fe20003f26270 */
[C---:B------:R-:W-:Y:S01]  /*1860*/  IMAD R15, R20.reuse, c[0x0][0x19c], R15 ;  /* 0x00006700140f7a24 */ /* 0x040fe200078e020f */
[----:B------:R-:W-:Y:S01]  /*1870*/  SHF.R.S32.HI R23, RZ, 0x1f, R22 ;  /* 0x0000001fff177819 */ /* 0x000fe20000011416 */
[----:B------:R-:W-:Y:S01]  /*1880*/  IMAD.WIDE.U32 R122, R20, c[0x0][0x198], R28 ;  /* 0x00006600147a7a25 */ /* 0x000fe200078e001c */
[----:B------:R-:W-:-:S03]  /*1890*/  IADD3 R27, R27, R0, RZ ;  /* 0x000000001b1b7210 */ /* 0x000fc60007ffe0ff */
[----:B------:R-:W-:Y:S02]  /*18a0*/  IMAD R9, R9, c[0x0][0x1a0], RZ ;  /* 0x0000680009097a24 */ /* 0x000fe400078e02ff */
[----:B------:R-:W-:Y:S01]  /*18b0*/  IMAD.SHL.U32 R179, R6, 0x8, RZ ;  /* 0x0000000806b37824 */ /* 0x000fe200078e00ff */
[----:B------:R-:W-:Y:S01]  /*18c0*/  LEA.HI R6, R7, R2, RZ, 0x5 ;  /* 0x0000000207067211 */ /* 0x000fe200078f28ff */
[----:B------:R-:W-:Y:S01]  /*18d0*/  IMAD.IADD R123, R123, 0x1, R15 ;  /* 0x000000017b7b7824 */ /* 0x000fe200078e020f */
[----:B------:R-:W-:Y:S01]  /*18e0*/  LOP3.LUT R7, R172, 0xfffffff0, RZ, 0xc0, !PT ;  /* 0xfffffff0ac077812 */ /* 0x000fe200078ec0ff */
[----:B------:R-:W-:Y:S01]  /*18f0*/  IMAD R15, R23, c[0x0][0x1a8], RZ ;  /* 0x00006a00170f7a24 */ /* 0x000fe200078e02ff */
[----:B------:R-:W-:Y:S01]  /*1900*/  LOP3.LUT R179, R4, 0xfffffe00, R179, 0xf8, !PT ;  /* 0xfffffe0004b37812 */ /* 0x000fe200078ef8b3 */
[C---:B------:R-:W-:Y:S01]  /*1910*/  IMAD R125, R126.reuse, c[0x0][0x1a4], R9 ;  /* 0x000069007e7d7a24 */ /* 0x040fe200078e0209 */
[----:B------:R-:W-:Y:S01]  /*1920*/  SHF.R.S32.HI R172, RZ, 0x4, R172 ;  /* 0x00000004ffac7819 */ /* 0x000fe200000114ac */
[----:B------:R-:W-:Y:S01]  /*1930*/  IMAD.WIDE.U32 R126, R126, c[0x0][0x1a0], R26 ;  /* 0x000068007e7e7a25 */ /* 0x000fe200078e001a */
[----:B------:R-:W-:-:S02]  /*1940*/  SHF.R.S32.HI R12, RZ, 0x5, R6 ;  /* 0x00000005ff0c7819 */ /* 0x000fc40000011406 */
[----:B------:R-:W-:Y:S01]  /*1950*/  SHF.L.U32 R179, R179, 0x1, RZ ;  /* 0x00000001b3b37819 */ /* 0x000fe200000006ff */
[C---:B------:R-:W-:Y:S01]  /*1960*/  IMAD R15, R22.reuse, c[0x0][0x1ac], R15 ;  /* 0x00006b00160f7a24 */ /* 0x040fe200078e020f */
[----:B------:R-:W-:Y:S01]  /*1970*/  IADD3 R125, R127, R125, RZ ;  /* 0x0000007d7f7d7210 */ /* 0x000fe20007ffe0ff */
[----:B------:R-:W-:-:S04]  /*1980*/  IMAD.WIDE.U32 R10, R22, c[0x0][0x1a8], R10 ;  /* 0x00006a00160a7a25 */ /* 0x000fc800078e000a */
        /* <DEDUP_REMOVED lines=17> */
.L_x_7045:
[----:B------:R-:W-:Y:S05]  /*1aa0*/  BSYNC B0 ;  /* 0x0000000000007941 */ /* 0x000fea0003800000 */
.L_x_7044:
        /* <DEDUP_REMOVED lines=21> */
.L_x_7047:
[----:B------:R-:W-:Y:S05]  /*1c00*/  BSYNC B0 ;  /* 0x0000000000007941 */ /* 0x000fea0003800000 */
.L_x_7046:
        /* <DEDUP_REMOVED lines=21> */
.L_x_7049:
[----:B------:R-:W-:Y:S05]  /*1d60*/  BSYNC B0 ;  /* 0x0000000000007941 */ /* 0x000fea0003800000 */
.L_x_7048:
        /* <DEDUP_REMOVED lines=20> */
.L_x_7051:
[----:B------:R-:W-:Y:S05]  /*1eb0*/  BSYNC B0 ;  /* 0x0000000000007941 */ /* 0x000fea0003800000 */
.L_x_7050:
        /* <DEDUP_REMOVED lines=21> */
.L_x_7053:
[----:B------:R-:W-:Y:S05]  /*2010*/  BSYNC B0 ;  /* 0x0000000000007941 */ /* 0x000fea0003800000 */
.L_x_7052:
        /* <DEDUP_REMOVED lines=17> */
.L_x_7055:
[----:B------:R-:W-:Y:S05]  /*2130*/  BSYNC B0 ;  /* 0x0000000000007941 */ /* 0x000fea0003800000 */
.L_x_7054:
        /* <DEDUP_REMOVED lines=15> */
.L_x_7057:
[----:B------:R-:W-:Y:S05]  /*2230*/  BSYNC B0 ;  /* 0x0000000000007941 */ /* 0x000fea0003800000 */
.L_x_7056:
[----:B------:R-:W-:Y:S01]  /*2240*/  ISETP.GE.AND P1, PT, R17, R4, PT ;  /* 0x000000041100720c */ /* 0x000fe20003f26270 */
[----:B------:R-:W-:-:S12]  /*2250*/  BSSY B0, `(.L_x_7058) ;  /* 0x000000f000007945 */ /* 0x000fd80003800000 */
[----:B------:R-:W-:Y:S05]  /*2260*/  @P1 BRA `(.L_x_7059) ;  /* 0x000000d000001947 */ /* 0x000fea0003800000 */
[----:B------:R-:W-:-:S13]  /*2270*/  ISETP.GE.AND P1, PT, R180, c[0x0][0x220], PT ;  /* 0x00008800b4007a0c */ /* 0x000fda0003f26270 */
[----:B------:R1:W-:Y:S01]  /*2280*/  @P1 STS.128 [R179+0x3800], RZ ;  /* 0x003800ffb3001388 */ /* 0x0003e20000000c00 */
[----:B------:R-:W-:Y:S05]  /*2290*/  @P1 BRA `(.L_x_7059) ;  /* 0x000000a000001947 */ /* 0x000fea0003800000 */
[----:B------:R-:W-:Y:S01]  /*22a0*/  ULDC UR4, c[0x0][0x19c] ;  /* 0x0000670000047ab9 */ /* 0x000fe20000000800 */
[----:B-1----:R-:W-:Y:S01]  /*22b0*/  IMAD.WIDE.U32 R14, R120, 0x30, R122 ;  /* 0x00000030780e7825 */ /* 0x002fe200078e007a */
[----:B------:R-:W-:-:S04]  /*22c0*/  UIMAD UR4, UR4, 0x30, URZ ;  /* 0x00000030040478a4 */ /* 0x000fc8000f8e023f */
[----:B------:R-:W-:Y:S02]  /*22d0*/  LEA R10, P1, R14, c[0x0][0x168], 0x1 ;  /* 0x00005a000e0a7a11 */ /* 0x000fe400078208ff */
[----:B------:R-:W-:-:S04]  /*22e0*/  IADD3 R6, R15, UR4, RZ ;  /* 0x000000040f067c10 */ /* 0x000fc8000fffe0ff */
[----:B------:R-:W-:-:S05]  /*22f0*/  LEA.HI.X R11, R14, c[0x0][0x16c], R6, 0x1, P1 ;  /* 0x00005b000e0b7a11 */ /* 0x000fca00008f0c06 */
[----:B------:R-:W-:Y:S01]  /*2300*/  @!PT LDS RZ, [RZ] ;  /* 0x00000000fffff984 */ /* 0x000fe20000000800 */
[----:B------:R-:W-:Y:S01]  /*2310*/  @!PT LDS RZ, [RZ] ;  /* 0x00000000fffff984 */ /* 0x000fe20000000800 */
[----:B------:R-:W-:Y:S01]  /*2320*/  @!PT LDS RZ, [RZ] ;  /* 0x00000000fffff984 */ /* 0x000fe20000000800 */
[----:B------:R1:W-:Y:S02]  /*2330*/  LDGSTS.E.BYPASS.LTC128B.128 [R179+0x3800], [R10.64] ;  /* 0x038000000ab37fae */ /* 0x0003e4000b901d46 */
.L_x_7059:
[----:B------:R-:W-:Y:S05]  /*2340*/  BSYNC B0 ;  /* 0x0000000000007941 */ /* 0x000fea0003800000 */
.L_x_7058:
        /* <DEDUP_REMOVED lines=16> */
.L_x_7061:
[----:B------:R-:W-:Y:S05]  /*2450*/  BSYNC B0 ;  /* 0x0000000000007941 */ /* 0x000fea0003800000 */
.L_x_7060:
        /* <DEDUP_REMOVED lines=17> */
.L_x_7063:
[----:B------:R-:W-:Y:S05]  /*2570*/  BSYNC B0 ;  /* 0x0000000000007941 */ /* 0x000fea0003800000 */
.L_x_7062:
[----:B-1----:R-:W-:Y:S01]  /*2580*/  IADD3 R11, R20, 0x60, RZ ;  /* 0x00000060140b7810 */ /* 0x002fe20007ffe0ff */
        /* <DEDUP_REMOVED lines=9> */
[----:B----4-:R-:W-:Y:S02]  /*2620*/  LEA R26, P1, R28, c[0x0][0x168], 0x1 ;  /* 0x00005a001c1a7a11 */ /* 0x010fe400078208ff */
[----:B------:R-:W-:-:S04]  /*2630*/  IADD3 R6, R29, UR4, RZ ;  /* 0x000000041d067c10 */ /* 0x000fc8000fffe0ff */
[----:B------:R-:W-:-:S05]  /*2640*/  LEA.HI.X R27, R28, c[0x0][0x16c], R6, 0x1, P1 ;  /* 0x00005b001c1b7a11 */ /* 0x000fca00008f0c06 */
[----:B------:R-:W-:Y:S01]  /*2650*/  @!PT LDS RZ, [RZ] ;  /* 0x00000000fffff984 */ /* 0x000fe20000000800 */
[----:B------:R-:W-:Y:S01]  /*2660*/  @!PT LDS RZ, [RZ] ;  /* 0x00000000fffff984 */ /* 0x000fe20000000800 */
[----:B------:R-:W-:Y:S01]  /*2670*/  @!PT LDS RZ, [RZ] ;  /* 0x00000000fffff984 */ /* 0x000fe20000000800 */
[----:B------:R4:W-:Y:S02]  /*2680*/  LDGSTS.E.BYPASS.LTC128B.128 [R179+0x5000], [R26.64] ;  /* 0x050000001ab37fae */ /* 0x0009e4000b901d46 */
.L_x_7065:
[----:B------:R-:W-:Y:S05]  /*2690*/  BSYNC B0 ;  /* 0x0000000000007941 */ /* 0x000fea0003800000 */
.L_x_7064:
        /* <DEDUP_REMOVED lines=17> */
.L_x_7067:
[----:B------:R-:W-:Y:S05]  /*27b0*/  BSYNC B0 ;  /* 0x0000000000007941 */ /* 0x000fea0003800000 */
.L_x_7066:
[----:B------:R-:W-:Y:S01]  /*27c0*/  SHF.R.S32.HI R6, RZ, 0x1f, R181 ;  /* 0x0000001fff067819 */ /* 0x000fe200000114b5 */
[----:B------:R-:W-:Y:S01]  /*27d0*/  IMAD.WIDE.U32 R22, R181, c[0x0][0x320], R22 ;  /* 0x0000c800b5167a25 */ /* 0x000fe200078e0016 */
[----:B------:R-:W0:Y:S03]  /*27e0*/  LDGDEPBAR ;  /* 0x00000000000079af */ /* 0x000e260000000000 */
[----:B------:R-:W-:Y:S01]  /*27f0*/  IMAD R6, R6, c[0x0][0x320], RZ ;  /* 0x0000c80006067a24 */ /* 0x000fe200078e02ff */
[----:B----4-:R-:W-:-:S03]  /*2800*/  LEA R26, P1, R22, c[0x0][0x318], 0x2 ;  /* 0x0000c600161a7a11 */ /* 0x010fc600078210ff */
[----:B------:R-:W-:-:S04]  /*2810*/  IMAD R6, R181, c[0x0][0x324], R6 ;  /* 0x0000c900b5067a24 */ /* 0x000fc800078e0206 */
[----:B------:R-:W-:-:S05]  /*2820*/  IMAD.IADD R6, R23, 0x1, R6 ;  /* 0x0000000117067824 */ /* 0x000fca00078e0206 */
[----:B------:R-:W-:-:S05]  /*2830*/  LEA.HI.X R27, R22, c[0x0][0x31c], R6, 0x2, P1 ;  /* 0x0000c700161b7a11 */ /* 0x000fca00008f1406 */
[----:B------:R-:W4:Y:S01]  /*2840*/  LDG.E R21, [R26.64] ;  /* 0x000000061a157981 */ /* 0x000f22000c1e1900 */
[----:B------:R-:W-:Y:S01]  /*2850*/  LEA.HI R23, R172, R172, RZ, 0x1 ;  /* 0x000000acac177211 */ /* 0x000fe200078f08ff */
[----:B------:R-:W-:Y:S01]  /*2860*/  IMAD.SHL.U32 R169, R52, 0x40, RZ ;  /* 0x0000004034a97824 */ /* 0x000fe200078e00ff */
[----:B------:R-:W-:-:S04]  /*2870*/  DEPBAR.LE SB0, 0x0 ;  /* 0x000080000000791a */ /* 0x000fc80000000000 */
[----:B------:R-:W-:Y:S01]  /*2880*/  LOP3.LUT R23, R23, 0xfffffffe, RZ, 0xc0, !PT ;  /* 0xfffffffe17177812 */ /* 0x000fe200078ec0ff */
[----:B------:R-:W-:Y:S01]  /*2890*/  IMAD.SHL.U32 R6, R8, 0x40, RZ ;  /* 0x0000004008067824 */ /* 0x000fe200078e00ff */
[C---:B------:R-:W-:Y:S01]  /*28a0*/  ISETP.GE.AND P2, PT, R20.reuse, R4, PT ;  /* 0x000000041400720c */ /* 0x040fe20003f46270 */
[----:B------:R-:W-:Y:S01]  /*28b0*/  BAR.SYNC.DEFER_BLOCKING 0x0 ;  /* 0x0000000000007b1d */ /* 0x000fe20000010000 */
[----:B------:R-:W-:Y:S01]  /*28c0*/  IMAD.SHL.U32 R14, R20, 0x8, RZ ;  /* 0x00000008140e7824 */ /* 0x000fe200078e00ff */
[----:B------:R-:W-:Y:S01]  /*28d0*/  LOP3.LUT R169, R169, 0x1c0, RZ, 0xc0, !PT ;  /* 0x000001c0a9a97812 */ /* 0x000fe200078ec0ff */
[----:B------:R-:W-:Y:S01]  /*28e0*/  IMAD.IADD R10, R172, 0x1, -R23 ;  /* 0x00000001ac0a7824 */ /* 0x000fe200078e0a17 */
[----:B------:R-:W-:Y:S01]  /*28f0*/  LOP3.LUT R6, R6, 0x1c0, RZ, 0xc0, !PT ;  /* 0x000001c006067812 */ /* 0x000fe200078ec0ff */
[----:B------:R-:W-:Y:S01]  /*2900*/  IMAD.SHL.U32 R177, R2, 0x2, RZ ;  /* 0x0000000202b17824 */ /* 0x000fe200078e00ff */
[----:B------:R-:W-:Y:S01]  /*2910*/  LOP3.LUT R14, R169, 0x8, R14, 0xf8, !PT ;  /* 0x00000008a90e7812 */ /* 0x000fe200078ef80e */
[----:B------:R-:W-:Y:S01]  /*2920*/  IMAD.SHL.U32 R23, R10, 0x8, RZ ;  /* 0x000000080a177824 */ /* 0x000fe200078e00ff */
[----:B------:R-:W-:Y:S01]  /*2930*/  SHF.R.U32.HI R169, RZ, 0x3, R169 ;  /* 0x00000003ffa97819 */ /* 0x000fe200000116a9 */
[----:B------:R-:W-:Y:S01]  /*2940*/  BSSY B0, `(.L_x_7068) ;  /* 0x0000025000007945 */ /* 0x000fe20003800000 */
[----:B------:R-:W-:-:S02]  /*2950*/  SHF.R.S32.HI R176, RZ, 0x1f, R25 ;  /* 0x0000001fffb07819 */ /* 0x000fc40000011419 */
[----:B------:R-:W-:Y:S02]  /*2960*/  LOP3.LUT R23, R6, 0x8, R23, 0xf8, !PT ;  /* 0x0000000806177812 */ /* 0x000fe400078ef817 */
[----:B------:R-:W-:Y:S02]  /*2970*/  SHF.R.U32.HI R6, RZ, 0x3, R6 ;  /* 0x00000003ff067819 */ /* 0x000fe40000011606 */
[----:B------:R-:W-:Y:S01]  /*2980*/  LOP3.LUT R169, R14, R169, RZ, 0x3c, !PT ;  /* 0x000000a90ea97212 */ /* 0x000fe200078e3cff */
[----:B------:R-:W-:Y:S01]  /*2990*/  IMAD.SHL.U32 R14, R0, 0x40, RZ ;  /* 0x00000040000e7824 */ /* 0x000fe200078e00ff */
[----:B------:R-:W-:Y:S01]  /*29a0*/  LOP3.LUT R6, R23, R6, RZ, 0x3c, !PT ;  /* 0x0000000617067212 */ /* 0x000fe200078e3cff */
[----:B------:R-:W-:Y:S01]  /*29b0*/  IMAD R23, R12, 0x10, R5 ;  /* 0x000000100c177824 */ /* 0x000fe200078e0205 */
[----:B------:R-:W-:Y:S01]  /*29c0*/  LEA.HI R176, R176, R25, RZ, 0x2 ;  /* 0x00000019b0b07211 */ /* 0x000fe200078f10ff */
[----:B------:R-:W4:Y:S01]  /*29d0*/  MUFU.RCP R0, c[0x0][0x238] ;  /* 0x00008e0000007b08 */ /* 0x000f220000001000 */
[----:B------:R-:W-:Y:S01]  /*29e0*/  LOP3.LUT R5, R14, 0xfffffe00, RZ, 0xc0, !PT ;  /* 0xfffffe000e057812 */ /* 0x000fe200078ec0ff */
[----:B------:R-:W-:Y:S01]  /*29f0*/  IMAD R169, R10, 0x200, R169 ;  /* 0x000002000aa97824 */ /* 0x000fe200078e02a9 */
[----:B------:R1:W-:Y:S01]  /*2a00*/  @P2 STS.128 [R179+0x6000], RZ ;  /* 0x006000ffb3002388 */ /* 0x0003e20000000c00 */
[----:B------:R-:W-:-:S02]  /*2a10*/  SHF.R.S32.HI R176, RZ, 0x2, R176 ;  /* 0x00000002ffb07819 */ /* 0x000fc400000114b0 */
[----:B------:R-:W-:Y:S01]  /*2a20*/  IMAD R25, R12, 0x400, R5 ;  /* 0x000004000c197824 */ /* 0x000fe200078e0205 */
[----:B------:R-:W-:Y:S02]  /*2a30*/  LOP3.LUT P3, RZ, R52, 0x2, RZ, 0xc0, !PT ;  /* 0x0000000234ff7812 */ /* 0x000fe4000786c0ff */
[----:B------:R-:W-:Y:S01]  /*2a40*/  IADD3 R23, R23, 0x1, R176 ;  /* 0x0000000117177810 */ /* 0x000fe20007ffe0b0 */
[C---:B------:R-:W-:Y:S01]  /*2a50*/  IMAD.IADD R170, R6.reuse, 0x1, R25 ;  /* 0x0000000106aa7824 */ /* 0x040fe200078e0219 */
[----:B------:R-:W-:Y:S01]  /*2a60*/  LOP3.LUT R6, R6, R5, RZ, 0xfc, !PT ;  /* 0x0000000506067212 */ /* 0x000fe200078efcff */
[----:B------:R-:W-:Y:S01]  /*2a70*/  IMAD.MOV.U32 R5, RZ, RZ, 0x10 ;  /* 0x00000010ff057424 */ /* 0x000fe200078e00ff */
[----:B------:R-:W-:Y:S01]  /*2a80*/  IADD3 R130, R3, R23, -R130 ;  /* 0x0000001703827210 */ /* 0x000fe20007ffe882 */
[----:B------:R-:W-:Y:S01]  /*2a90*/  IMAD.SHL.U32 R170, R170, 0x2, RZ ;  /* 0x00000002aaaa7824 */ /* 0x000fe200078e00ff */
[----:B------:R-:W-:Y:S02]  /*2aa0*/  LEA R194, P1, R126, c[0x0][0x170], 0x1 ;  /* 0x00005c007ec27a11 */ /* 0x000fe400078208ff */
[----:B------:R-:W-:-:S02]  /*2ab0*/  LOP3.LUT R177, R177, 0x6, RZ, 0xc0, !PT ;  /* 0x00000006b1b17812 */ /* 0x000fc400078ec0ff */
[----:B------:R-:W-:Y:S02]  /*2ac0*/  LEA.HI.X R193, R126, c[0x0][0x174], R125, 0x1, P1 ;  /* 0x00005d007ec17a11 */ /* 0x000fe400008f0c7d */
[----:B------:R-:W-:Y:S02]  /*2ad0*/  SEL R2, R5, 0xfffffff0, !P3 ;  /* 0xfffffff005027807 */ /* 0x000fe40005800000 */
[----:B------:R-:W-:Y:S01]  /*2ae0*/  IADD3 R130, R130, c[0x0][0x2e8], RZ ;  /* 0x0000ba0082827a10 */ /* 0x000fe20007ffe0ff */
[----:B----4-:R-:W-:Y:S01]  /*2af0*/  FMUL.FTZ R0, R21, R0 ;  /* 0x0000000015007220 */ /* 0x010fe20000410000 */
        /* <DEDUP_REMOVED lines=9> */
.L_x_7069:
[----:B-1----:R-:W-:Y:S05]  /*2b90*/  BSYNC B0 ;  /* 0x0000000000007941 */ /* 0x002fea0003800000 */
.L_x_7068:
        /* <DEDUP_REMOVED lines=16> */
.L_x_7071:
[----:B------:R-:W-:Y:S05]  /*2ca0*/  BSYNC B0 ;  /* 0x0000000000007941 */ /* 0x000fea0003800000 */
.L_x_7070:
        /* <DEDUP_REMOVED lines=14> */
.L_x_7073:
[----:B------:R-:W-:Y:S05]  /*2d90*/  BSYNC B0 ;  /* 0x0000000000007941 */ /* 0x000fea0003800000 */
.L_x_7072:
[----:B------:R-:W-:Y:S01]  /*2da0*/  ISETP.GE.AND P1, PT, R17, R4, PT ;  /* 0x000000041100720c */ /* 0x000fe20003f26270 */
[----:B------:R-:W-:-:S12]  /*2db0*/  BSSY B0, `(.L_x_7074) ;  /* 0x000000f000007945 */ /* 0x000fd80003800000 */
[----:B------:R1:W-:Y:S01]  /*2dc0*/  @P1 STS.128 [R179+0x7800], RZ ;  /* 0x007800ffb3001388 */ /* 0x0003e20000000c00 */
[----:B------:R-:W-:Y:S05]  /*2dd0*/  @P1 BRA `(.L_x_7075) ;  /* 0x000000c000001947 */ /* 0x000fea0003800000 */
[----:B------:R-:W-:-:S13]  /*2de0*/  ISETP.GE.AND P1, PT, R180, c[0x0][0x220], PT ;  /* 0x00008800b4007a0c */ /* 0x000fda0003f26270 */
[----:B------:R1:W-:Y:S01]  /*2df0*/  @P1 STS.128 [R179+0x7800], RZ ;  /* 0x007800ffb3001388 */ /* 0x0003e20000000c00 */
[----:B------:R-:W-:Y:S05]  /*2e00*/  @P1 BRA `(.L_x_7075) ;  /* 0x0000009000001947 */ /* 0x000fea0003800000 */
[----:B----4-:R-:W-:Y:S01]  /*2e10*/  MOV R192, R194 ;  /* 0x000000c200c07202 */ /* 0x010fe20000000f00 */
        /* <DEDUP_REMOVED lines=8> */
.L_x_7075:
[----:B------:R-:W-:Y:S05]  /*2ea0*/  BSYNC B0 ;  /* 0x0000000000007941 */ /* 0x000fea0003800000 */
.L_x_7074:
        /* <DEDUP_REMOVED lines=14> */
.L_x_7077:
[----:B------:R-:W-:Y:S05]  /*2f90*/  BSYNC B0 ;  /* 0x0000000000007941 */ /* 0x000fea0003800000 */
.L_x_7076:
        /* <DEDUP_REMOVED lines=16> */
.L_x_7079:
[----:B------:R-:W-:Y:S05]  /*30a0*/  BSYNC B0 ;  /* 0x0000000000007941 */ /* 0x000fea0003800000 */
.L_x_7078:
        /* <DEDUP_REMOVED lines=16> */
.L_x_7081:
[----:B------:R-:W-:Y:S05]  /*31b0*/  BSYNC B0 ;  /* 0x0000000000007941 */ /* 0x000fea0003800000 */
.L_x_7080:
[----:B------:R-:W-:Y:S01]  /*31c0*/  ISETP.GE.AND P3, PT, R9, R4, PT ;  /* 0x000000040900720c */ /* 0x000fe20003f66270 */
[----:B------:R-:W-:Y:S03]  /*31d0*/  BSSY B0, `(.L_x_7082) ;  /* 0x0000013000007945 */ /* 0x000fe60003800000 */
[----:B------:R-:W-:Y:S01]  /*31e0*/  R2P PR, R8, 0x6 ;  /* 0x0000000608007804 */ /* 0x000fe20000000000 */
[----:B------:R-:W-:-:S04]  /*31f0*/  IMAD.MOV.U32 R8, RZ, RZ, 0x20 ;  /* 0x00000020ff087424 */ /* 0x000fc800078e00ff */
[----:B------:R-:W-:Y:S02]  /*3200*/  SEL R4, R5, 0xfffffff0, !P1 ;  /* 0xfffffff005047807 */ /* 0x000fe40004800000 */
[----:B------:R-:W-:Y:S02]  /*3210*/  SEL R5, R8, 0xffffffe0, !P2 ;  /* 0xffffffe008057807 */ /* 0x000fe40005000000 */
        /* <DEDUP_REMOVED lines=14> */
.L_x_7083:
[----:B------:R-:W-:Y:S05]  /*3300*/  BSYNC B0 ;  /* 0x0000000000007941 */ /* 0x000fea0003800000 */
.L_x_7082:
        /* <DEDUP_REMOVED lines=9> */
[----:B-1----:R-:W1:Y:S02]  /*33a0*/  LDSM.16.M88.4 R20, [R169+0x3800] ;  /* 0x00380000a914783b */ /* 0x002e640000000200 */
[----:B------:R-:W-:-:S02]  /*33b0*/  IMAD R165, R4, 0x2, R167 ;  /* 0x0000000204a57824 */ /* 0x000fc400078e02a7 */
[----:B------:R-:W2:Y:S03]  /*33c0*/  LDSM.16.M88.4 R36, [R169+0x2800] ;  /* 0x00280000a924783b */ /* 0x000ea60000000200 */
[----:B------:R-:W-:Y:S01]  /*33d0*/  @P1 IADD3 R166, R52, -0x40, RZ ;  /* 0xffffffc034a61810 */ /* 0x000fe20007ffe0ff */
[----:B------:R-:W3:Y:S03]  /*33e0*/  LDSM.16.M88.4 R100, [R169+0x4800] ;  /* 0x00480000a964783b */ /* 0x000ee60000000200 */
[----:B------:R-:W-:Y:S01]  /*33f0*/  IADD3 R159, R166, 0x800, RZ ;  /* 0x00000800a69f7810 */ /* 0x000fe20007ffe0ff */
[----:B----4-:R-:W4:Y:S01]  /*3400*/  LDSM.16.M88.4 R12, [R169+0x4000] ;  /* 0x00400000a90c783b */ /* 0x010f220000000200 */
        /* <DEDUP_REMOVED lines=12> */
[----:B------:R-:W3:Y:S04]  /*34d0*/  LDSM.16.M88.4 R92, [R163+0x2800] ;  /* 0x00280000a35c783b */ /* 0x000ee80000000200 */
[----:B------:R-:W3:Y:S01]  /*34e0*/  LDSM.16.M88.4 R88, [R163+0x4800] ;  /* 0x00480000a358783b */ /* 0x000ee20000000200 */
[C---:B-----5:R-:W-:Y:S03]  /*34f0*/  HMMA.16816.F32 R80, R56.reuse, R76, RZ ;  /* 0x0000004c3850723c */ /* 0x060fe600000018ff */
[----:B------:R-:W5:Y:S04]  /*3500*/  LDSM.16.M88.4 R44, [R163+0x4000] ;  /* 0x00400000a32c783b */ /* 0x000f680000000200 */
[----:B------:R-:W-:Y:S01]  /*3510*/  LDSM.16.M88.4 R52, [R167] ;  /* 0x00000000a734783b */ /* 0x000fe20000000200 */
[C---:B-1----:R-:W-:Y:S03]  /*3520*/  HMMA.16816.F32 R24, R56.reuse, R20, RZ ;  /* 0x000000143818723c */ /* 0x042fe600000018ff */
[----:B------:R-:W1:Y:S04]  /*3530*/  LDSM.16.M88.4 R84, [R166] ;  /* 0x00000000a654783b */ /* 0x000e680000000200 */
[----:B------:R-:W1:Y:S01]  /*3540*/  LDSM.16.M88.4 R68, [R163+0x3000] ;  /* 0x00300000a344783b */ /* 0x000e620000000200 */
[C---:B------:R-:W-:Y:S03]  /*3550*/  HMMA.16816.F32 R76, R56.reuse, R78, RZ ;  /* 0x0000004e384c723c */ /* 0x040fe600000018ff */
[----:B------:R-:W1:Y:S04]  /*3560*/  LDSM.16.M88.4 R64, [R169+0x5000] ;  /* 0x00500000a940783b */ /* 0x000e680000000200 */
[----:B------:R-:W-:Y:S01]  /*3570*/  LDSM.16.M88.4 R108, [R169+0x5800] ;  /* 0x00580000a96c783b */ /* 0x000fe20000000200 */
[C---:B------:R-:W-:Y:S03]  /*3580*/  HMMA.16816.F32 R20, R56.reuse, R22, RZ ;  /* 0x000000163814723c */ /* 0x040fe600000018ff */
[----:B------:R-:W-:Y:S04]  /*3590*/  LDSM.16.M88.4 R116, [R163+0x5000] ;  /* 0x00500000a374783b */ /* 0x000fe80000000200 */
[----:B------:R-:W-:Y:S01]  /*35a0*/  LDSM.16.M88.4 R112, [R166+0x1800] ;  /* 0x00180000a670783b */ /* 0x000fe20000000200 */
[C---:B--2---:R-:W-:Y:S03]  /*35b0*/  HMMA.16816.F32 R40, R56.reuse, R36, RZ ;  /* 0x000000243828723c */ /* 0x044fe600000018ff */
[----:B------:R-:W0:Y:S05]  /*35c0*/  LDGDEPBAR ;  /* 0x00000000000079af */ /* 0x000e2a0000000000 */
[C---:B---3--:R-:W-:Y:S08]  /*35d0*/  HMMA.16816.F32 R8, R56.reuse, R100, RZ ;  /* 0x000000643808723c */ /* 0x048ff000000018ff */
[C---:B------:R-:W-:Y:S08]  /*35e0*/  HMMA.16816.F32 R36, R56.reuse, R38, RZ ;  /* 0x000000263824723c */ /* 0x040ff000000018ff */
[C---:B------:R-:W-:Y:S08]  /*35f0*/  HMMA.16816.F32 R100, R56.reuse, R102, RZ ;  /* 0x000000663864723c */ /* 0x040ff000000018ff */
[C---:B----4-:R-:W-:Y:S08]  /*3600*/  HMMA.16816.F32 R16, R56.reuse, R12, RZ ;  /* 0x0000000c3810723c */ /* 0x050ff000000018ff */
        /* <DEDUP_REMOVED lines=11> */
[----:B------:R-:W-:Y:S07]  /*36c0*/  LDSM.16.M88.4 R92, [R165] ;  /* 0x00000000a55c783b */ /* 0x000fee0000000200 */
[C---:B------:R-:W-:Y:S08]  /*36d0*/  HMMA.16816.F32 R8, R72.reuse, R88, R8 ;  /* 0x000000584808723c */ /* 0x040ff00000001808 */
[C---:B------:R-:W-:Y:S01]  /*36e0*/  HMMA.16816.F32 R100, R72.reuse, R90, R100 ;  /* 0x0000005a4864723c */ /* 0x040fe20000001864 */
[----:B------:R-:W3:Y:S07]  /*36f0*/  LDSM.16.M88.4 R88, [R152] ;  /* 0x000000009858783b */ /* 0x000eee0000000200 */
[C---:B-----5:R-:W-:Y:S08]  /*3700*/  HMMA.16816.F32 R16, R72.reuse, R44, R16 ;  /* 0x0000002c4810723c */ /* 0x060ff00000001810 */
[----:B------:R-:W-:Y:S01]  /*3710*/  HMMA.16816.F32 R12, R72, R46, R12 ;  /* 0x0000002e480c723c */ /* 0x000fe2000000180c */
[----:B------:R-:W4:Y:S07]  /*3720*/  LDSM.16.M88.4 R44, [R166+0x1000] ;  /* 0x00100000a62c783b */ /* 0x000f2e0000000200 */
[C---:B-1----:R-:W-:Y:S08]  /*3730*/  HMMA.16816.F32 R80, R52.reuse, R84, R80 ;  /* 0x000000543450723c */ /* 0x042ff00000001850 */
[----:B------:R-:W-:Y:S01]  /*3740*/  HMMA.16816.F32 R76, R52, R86, R76 ;  /* 0x00000056344c723c */ /* 0x000fe2000000184c */
[----:B------:R-:W1:Y:S07]  /*3750*/  LDSM.16.M88.4 R84, [R152+0x800] ;  /* 0x000800009854783b */ /* 0x000e6e0000000200 */
[C---:B------:R-:W-:Y:S08]  /*3760*/  HMMA.16816.F32 R32, R72.reuse, R68, R32 ;  /* 0x000000444820723c */ /* 0x040ff00000001820 */
[----:B------:R-:W-:Y:S01]  /*3770*/  HMMA.16816.F32 R28, R72, R70, R28 ;  /* 0x00000046481c723c */ /* 0x000fe2000000181c */
[----:B------:R-:W5:Y:S07]  /*3780*/  LDSM.16.M88.4 R68, [R163+0x5800] ;  /* 0x00580000a344783b */ /* 0x000f6e0000000200 */
[----:B------:R-:W-:Y:S08]  /*3790*/  HMMA.16816.F32 R96, R56, R64, RZ ;  /* 0x000000403860723c */ /* 0x000ff000000018ff */
[----:B--2---:R-:W-:Y:S07]  /*37a0*/  HMMA.16816.F32 R40, R52, R48, R40 ;  /* 0x000000303428723c */ /* 0x004fee0000001828 */
[C---:B------:R-:W-:Y:S01]  /*37b0*/  IADD3 R49, R2.reuse, 0x1, RZ ;  /* 0x0000000102317810 */ /* 0x040fe20007ffe0ff */
[C---:B------:R-:W-:Y:S03]  /*37c0*/  HMMA.16816.F32 R60, R56.reuse, R108, RZ ;  /* 0x0000006c383c723c */ /* 0x040fe600000018ff */
[----:B------:R-:W-:Y:S05]  /*37d0*/  I2F R48, R49 ;  /* 0x0000003100307306 */ /* 0x000fea0000201400 */
[C---:B------:R-:W-:Y:S08]  /*37e0*/  HMMA.16816.F32 R64, R56.reuse, R66, RZ ;  /* 0x000000423840723c */ /* 0x040ff000000018ff */
[----:B------:R-:W-:Y:S01]  /*37f0*/  HMMA.16816.F32 R56, R56, R110, RZ ;  /* 0x0000006e3838723c */ /* 0x000fe200000018ff */
[----:B------:R-:W-:Y:S07]  /*3800*/  LDSM.16.M88.4 R108, [R166+0x2000] ;  /* 0x00200000a66c783b */ /* 0x000fee0000000200 */
[C---:B---3--:R-:W-:Y:S08]  /*3810*/  HMMA.16816.F32 R80, R92.reuse, R88, R80 ;  /* 0x000000585c50723c */ /* 0x048ff00000001850 */
[----:B------:R-:W-:Y:S08]  /*3820*/  HMMA.16816.F32 R76, R92, R90, R76 ;  /* 0x0000005a5c4c723c */ /* 0x000ff0000000184c */
[C---:B----4-:R-:W-:Y:S08]  /*3830*/  HMMA.16816.F32 R32, R52.reuse, R44, R32 ;  /* 0x0000002c3420723c */ /* 0x050ff00000001820 */
[C---:B------:R-:W-:Y:S01]  /*3840*/  HMMA.16816.F32 R28, R52.reuse, R46, R28 ;  /* 0x0000002e341c723c */ /* 0x040fe2000000181c */
[----:B------:R-:W2:Y:S07]  /*3850*/  LDSM.16.M88.4 R44, [R152+0x1000] ;  /* 0x00100000982c783b */ /* 0x000eae0000000200 */
[----:B------:R-:W-:Y:S07]  /*3860*/  HMMA.16816.F32 R36, R52, R50, R36 ;  /* 0x000000323424723c */ /* 0x000fee0000001824 */
[----:B------:R-:W-:Y:S01]  /*3870*/  IADD3 R50, R2, 0x8, RZ ;  /* 0x0000000802327810 */ /* 0x000fe20007ffe0ff */
[----:B------:R-:W-:Y:S03]  /*3880*/  HMMA.16816.F32 R96, R72, R116, R96 ;  /* 0x000000744860723c */ /* 0x000fe60000001860 */
[----:B------:R-:W-:Y:S04]  /*3890*/  I2F R51, R50 ;  /* 0x0000003200337306 */ /* 0x000fe80000201400 */
[C---:B------:R-:W-:Y:S01]  /*38a0*/  IADD3 R116, R130.reuse, 0x8, RZ ;  /* 0x0000000882747810 */ /* 0x040fe20007ffe0ff */
[----:B-1----:R-:W-:Y:S01]  /*38b0*/  HMMA.16816.F32 R40, R92, R84, R40 ;  /* 0x000000545c28723c */ /* 0x002fe20000001828 */
[----:B------:R-:W-:-:S02]  /*38c0*/  IMNMX R117, R130, R3, PT ;  /* 0x0000000382757217 */ /* 0x000fc40003800200 */
[----:B------:R-:W-:Y:S02]  /*38d0*/  IMNMX R116, R116, R3, PT ;  /* 0x0000000374747217 */ /* 0x000fe40003800200 */
[----:B------:R-:W-:Y:S02]  /*38e0*/  IADD3 R3, R2, 0x9, RZ ;  /* 0x0000000902037810 */ /* 0x000fe40007ffe0ff */
[CC--:B------:R-:W-:Y:S01]  /*38f0*/  ISETP.GE.AND P6, PT, R49.reuse, R117.reuse, PT ;  /* 0x000000753100720c */ /* 0x0c0fe20003fc6270 */
[----:B-----5:R-:W-:Y:S01]  /*3900*/  HMMA.16816.F32 R60, R72, R68, R60 ;  /* 0x00000044483c723c */ /* 0x020fe2000000183c */
[----:B------:R-:W1:Y:S01]  /*3910*/  I2F R68, R3 ;  /* 0x0000000300447306 */ /* 0x000e620000201400 */
[-C--:B------:R-:W-:Y:S02]  /*3920*/  ISETP.GE.AND P4, PT, R49, R116.reuse, PT ;  /* 0x000000743100720c */ /* 0x080fe40003f86270 */
[C---:B------:R-:W-:Y:S02]  /*3930*/  ISETP.GE.AND P5, PT, R50.reuse, R117, PT ;  /* 0x000000753200720c */ /* 0x040fe40003fa6270 */
[----:B------:R-:W-:-:S02]  /*3940*/  ISETP.GE.AND P1, PT, R50, R116, PT ;  /* 0x000000743200720c */ /* 0x000fc40003f26270 */
[----:B------:R-:W-:Y:S01]  /*3950*/  HMMA.16816.F32 R56, R72, R70, R56 ;  /* 0x000000464838723c */ /* 0x000fe20000001838 */
[C---:B------:R-:W-:Y:S02]  /*3960*/  ISETP.GE.AND P2, PT, R3.reuse, R117, PT ;  /* 0x000000750300720c */ /* 0x040fe40003f46270 */
[----:B------:R-:W-:-:S04]  /*3970*/  ISETP.GE.AND P3, PT, R3, R116, PT ;  /* 0x000000740300720c */ /* 0x000fc80003f66270 */
[----:B------:R-:W-:Y:S01]  /*3980*/  IADD3 R70, R2, 0x10, RZ ;  /* 0x0000001002467810 */ /* 0x000fe20007ffe0ff */
[----:B------:R-:W-:Y:S01]  /*3990*/  HMMA.16816.F32 R64, R72, R118, R64 ;  /* 0x000000764840723c */ /* 0x000fe20000001840 */
[----:B-1----:R-:W-:Y:S01]  /*39a0*/  FFMA.FTZ R84, R0, R68, R79 ;  /* 0x0000004400547223 */ /* 0x002fe2000001004f */
[----:B------:R-:W-:Y:S01]  /*39b0*/  IADD3 R71, R2, 0x11, RZ ;  /* 0x0000001102477810 */ /* 0x000fe20007ffe0ff */
[----:B------:R1:W3:Y:S03]  /*39c0*/  I2F R69, R70 ;  /* 0x0000004600457306 */ /* 0x0002e60000201400 */
[----:B------:R-:W-:Y:S01]  /*39d0*/  FSEL R84, R84, -INF , !P3 ;  /* 0xff80000054547808 */ /* 0x000fe20005800000 */
[CC--:B------:R-:W-:Y:S01]  /*39e0*/  FFMA.FTZ R75, R0.reuse, R48.reuse, R81 ;  /* 0x00000030004b7223 */ /* 0x0c0fe20000010051 */
[C---:B------:R-:W-:Y:S01]  /*39f0*/  HMMA.16816.F32 R36, R92.reuse, R86, R36 ;  /* 0x000000565c24723c */ /* 0x040fe20000001824 */
[----:B------:R-:W-:Y:S01]  /*3a00*/  FFMA.FTZ R74, R0, R48, R83 ;  /* 0x00000030004a7223 */ /* 0x000fe20000010053 */
[----:B------:R-:W-:Y:S01]  /*3a10*/  IADD3 R81, R2, 0x20, RZ ;  /* 0x0000002002517810 */ /* 0x000fe20007ffe0ff */
        /* <DEDUP_REMOVED lines=8> */
[----:B------:R-:W5:Y:S01]  /*3aa0*/  I2F R3, R71 ;  /* 0x0000004700037306 */ /* 0x000f620000201400 */
[----:B-1----:R-:W-:Y:S01]  /*3ab0*/  IADD3 R70, R2, 0x18, RZ ;  /* 0x0000001802467810 */ /* 0x002fe20007ffe0ff */
[CC--:B---3--:R-:W-:Y:S01]  /*3ac0*/  FFMA.FTZ R83, R0.reuse, R69.reuse, R40 ;  /* 0x0000004500537223 */ /* 0x0c8fe20000010028 */
[----:B------:R-:W-:Y:S01]  /*3ad0*/  FSEL R73, R73, -INF , !P5 ;  /* 0xff80000049497808 */ /* 0x000fe20006800000 */
[----:B------:R-:W-:Y:S01]  /*3ae0*/  FFMA.FTZ R42, R0, R69, R42 ;  /* 0x00000045002a7223 */ /* 0x000fe2000001002a */
[----:B------:R-:W-:Y:S01]  /*3af0*/  FSEL R72, R72, -INF , !P1 ;  /* 0xff80000048487808 */ /* 0x000fe20004800000 */
[----:B--2---:R-:W-:Y:S01]  /*3b00*/  HMMA.16816.F32 R32, R92, R44, R32 ;  /* 0x0000002c5c20723c */ /* 0x004fe20000001820 */
[----:B------:R-:W-:Y:S01]  /*3b10*/  FSEL R79, R76, -INF , !P2 ;  /* 0xff8000004c4f7808 */ /* 0x000fe20005000000 */
[----:B------:R1:W2:Y:S01]  /*3b20*/  I2F R77, R70 ;  /* 0x00000046004d7306 */ /* 0x0002a20000201400 */
[----:B------:R-:W-:-:S02]  /*3b30*/  ISETP.GE.AND P5, PT, R71, R117, PT ;  /* 0x000000754700720c */ /* 0x000fc40003fa6270 */
[-C--:B------:R-:W-:Y:S02]  /*3b40*/  ISETP.GE.AND P1, PT, R71, R116.reuse, PT ;  /* 0x000000744700720c */ /* 0x080fe40003f26270 */
[C---:B------:R-:W-:Y:S01]  /*3b50*/  ISETP.GE.AND P2, PT, R70.reuse, R117, PT ;  /* 0x000000754600720c */ /* 0x040fe20003f46270 */
[C---:B------:R-:W-:Y:S01]  /*3b60*/  HMMA.16816.F32 R24, R52.reuse, R112, R24 ;  /* 0x000000703418723c */ /* 0x040fe20000001818 */
[----:B------:R-:W-:Y:S01]  /*3b70*/  ISETP.GE.AND P3, PT, R70, R116, PT ;  /* 0x000000744600720c */ /* 0x000fe20003f66270 */
[-C--:B-----5:R-:W-:Y:S01]  /*3b80*/  FFMA.FTZ R41, R0, R3.reuse, R41 ;  /* 0x0000000300297223 */ /* 0x0a0fe20000010029 */
[----:B------:R-:W-:Y:S01]  /*3b90*/  IADD3 R40, R2, 0x19, RZ ;  /* 0x0000001902287810 */ /* 0x000fe20007ffe0ff */
[----:B------:R-:W-:Y:S01]  /*3ba0*/  FFMA.FTZ R43, R0, R3, R43 ;  /* 0x00000003002b7223 */ /* 0x000fe2000001002b */
[----:B------:R-:W-:Y:S01]  /*3bb0*/  FSEL R83, R83, -INF , !P6 ;  /* 0xff80000053537808 */ /* 0x000fe20007000000 */
[----:B------:R-:W3:Y:S01]  /*3bc0*/  I2F R3, R81 ;  /* 0x0000005100037306 */ /* 0x000ee20000201400 */
[----:B------:R-:W-:Y:S01]  /*3bd0*/  ISETP.GE.AND P6, PT, R40, R117, PT ;  /* 0x000000752800720c */ /* 0x000fe20003fc6270 */
[----:B------:R-:W-:Y:S01]  /*3be0*/  HMMA.16816.F32 R20, R52, R114, R20 ;  /* 0x000000723414723c */ /* 0x000fe20000001814 */
[----:B------:R-:W-:Y:S01]  /*3bf0*/  IADD3 R86, R2, 0x21, RZ ;  /* 0x0000002102567810 */ /* 0x000fe20007ffe0ff */
[----:B-1----:R-:W1:Y:S01]  /*3c00*/  LDSM.16.M88.4 R68, [R152+0x1800] ;  /* 0x001800009844783b */ /* 0x002e620000000200 */
[CC--:B--2---:R-:W-:Y:S01]  /*3c10*/  FFMA.FTZ R36, R0.reuse, R77.reuse, R36 ;  /* 0x0000004d00247223 */ /* 0x0c4fe20000010024 */
[----:B------:R-:W-:Y:S01]  /*3c20*/  FSEL R85, R41, -INF , !P5 ;  /* 0xff80000029557808 */ /* 0x000fe20006800000 */
[----:B------:R-:W-:Y:S01]  /*3c30*/  FFMA.FTZ R38, R0, R77, R38 ;  /* 0x0000004d00267223 */ /* 0x000fe20000010026 */
[----:B------:R-:W2:Y:S01]  /*3c40*/  I2F R45, R40 ;  /* 0x00000028002d7306 */ /* 0x000ea20000201400 */
[----:B------:R-:W-:Y:S01]  /*3c50*/  FSEL R78, R43, -INF , !P1 ;  /* 0xff8000002b4e7808 */ /* 0x000fe20004800000 */
[----:B------:R-:W-:Y:S01]  /*3c60*/  HMMA.16816.F32 R28, R92, R46, R28 ;  /* 0x0000002e5c1c723c */ /* 0x000fe2000000181c */
[----:B------:R-:W-:-:S02]  /*3c70*/  ISETP.GE.AND P5, PT, R81, R117, PT ;  /* 0x000000755100720c */ /* 0x000fc40003fa6270 */
[----:B------:R-:W-:Y:S02]  /*3c80*/  ISETP.GE.AND P1, PT, R81, R116, PT ;  /* 0x000000745100720c */ /* 0x000fe40003f26270 */
[----:B------:R-:W-:Y:S01]  /*3c90*/  FSEL R77, R36, -INF , !P2 ;  /* 0xff800000244d7808 */ /* 0x000fe20005000000 */
[-C--:B---3--:R-:W-:Y:S01]  /*3ca0*/  FFMA.FTZ R32, R0, R3.reuse, R32 ;  /* 0x0000000300207223 */ /* 0x088fe20000010020 */
[----:B------:R-:W-:Y:S01]  /*3cb0*/  FSEL R76, R38, -INF , !P3 ;  /* 0xff800000264c7808 */ /* 0x000fe20005800000 */
[----:B----4-:R-:W-:Y:S01]  /*3cc0*/  HMMA.16816.F32 R96, R52, R48, R96 ;  /* 0x000000303460723c */ /* 0x010fe20000001860 */
[----:B------:R-:W3:Y:S01]  /*3cd0*/  I2F R49, R86 ;  /* 0x0000005600317306 */ /* 0x000ee20000201400 */
[----:B------:R-:W-:Y:S01]  /*3ce0*/  IADD3 R46, R2, 0x29, RZ ;  /* 0x00000029022e7810 */ /* 0x000fe20007ffe0ff */
[----:B------:R-:W-:Y:S01]  /*3cf0*/  FFMA.FTZ R34, R0, R3, R34 ;  /* 0x0000000300227223 */ /* 0x000fe20000010022 */
[----:B------:R-:W-:Y:S01]  /*3d00*/  FSEL R44, R42, -INF , !P4 ;  /* 0xff8000002a2c7808 */ /* 0x000fe20006000000 */
[----:B--2---:R-:W-:-:S02]  /*3d10*/  FFMA.FTZ R37, R0, R45, R37 ;  /* 0x0000002d00257223 */ /* 0x004fc40000010025 */
[----:B------:R-:W-:Y:S01]  /*3d20*/  IADD3 R48, R2, 0x28, RZ ;  /* 0x0000002802307810 */ /* 0x000fe20007ffe0ff */
[----:B------:R-:W-:Y:S01]  /*3d30*/  FFMA.FTZ R138, R0, R45, R39 ;  /* 0x0000002d008a7223 */ /* 0x000fe20000010027 */
[-C--:B------:R-:W-:Y:S01]  /*3d40*/  ISETP.GE.AND P4, PT, R40, R116.reuse, PT ;  /* 0x000000742800720c */ /* 0x080fe20003f86270 */
[C---:B------:R-:W-:Y:S01]  /*3d50*/  HMMA.16816.F32 R64, R52.reuse, R50, R64 ;  /* 0x000000323440723c */ /* 0x040fe20000001840 */
[----:B------:R-:W-:Y:S01]  /*3d60*/  FSEL R81, R37, -INF , !P6 ;  /* 0xff80000025517808 */ /* 0x000fe20007000000 */
[----:B------:R2:W4:Y:S01]  /*3d70*/  I2F R45, R48 ;  /* 0x00000030002d7306 */ /* 0x0005220000201400 */
[----:B------:R-:W5:Y:S01]  /*3d80*/  LDSM.16.M88.4 R36, [R152+0x2000] ;  /* 0x002000009824783b */ /* 0x000f620000000200 */
[----:B------:R-:W-:Y:S02]  /*3d90*/  FSEL R138, R138, -INF , !P4 ;  /* 0xff8000008a8a7808 */ /* 0x000fe40006000000 */
[----:B------:R-:W-:Y:S01]  /*3da0*/  ISETP.GE.AND P6, PT, R48, R117, PT ;  /* 0x000000753000720c */ /* 0x000fe20003fc6270 */
[-C--:B---3--:R-:W-:Y:S01]  /*3db0*/  FFMA.FTZ R33, R0, R49.reuse, R33 ;  /* 0x0000003100217223 */ /* 0x088fe20000010021 */
[----:B------:R-:W-:Y:S01]  /*3dc0*/  FSEL R51, R32, -INF , !P5 ;  /* 0xff80000020337808 */ /* 0x000fe20006800000 */
[----:B------:R-:W-:Y:S01]  /*3dd0*/  HMMA.16816.F32 R16, R52, R108, R16 ;  /* 0x0000006c3410723c */ /* 0x000fe20000001810 */
[----:B------:R-:W3:Y:S01]  /*3de0*/  I2F R32, R46 ;  /* 0x0000002e00207306 */ /* 0x000ee20000201400 */
[-C--:B------:R-:W-:Y:S01]  /*3df0*/  ISETP.GE.AND P4, PT, R48, R116.reuse, PT ;  /* 0x000000743000720c */ /* 0x080fe20003f86270 */
[----:B------:R-:W-:Y:S01]  /*3e00*/  FFMA.FTZ R35, R0, R49, R35 ;  /* 0x0000003100237223 */ /* 0x000fe20000010023 */
[C---:B------:R-:W-:Y:S01]  /*3e10*/  ISETP.GE.AND P2, PT, R86.reuse, R117, PT ;  /* 0x000000755600720c */ /* 0x040fe20003f46270 */
[----:B------:R-:W5:Y:S01]  /*3e20*/  LDSM.16.M88.4 R40, [R166+0x3800] ;  /* 0x00380000a628783b */ /* 0x000f620000000200 */
[----:B------:R-:W-:-:S02]  /*3e30*/  ISETP.GE.AND P3, PT, R86, R116, PT ;  /* 0x000000745600720c */ /* 0x000fc40003f66270 */
[C---:B-1----:R-:W-:Y:S01]  /*3e40*/  HMMA.16816.F32 R24, R92.reuse, R68, R24 ;  /* 0x000000445c18723c */ /* 0x042fe20000001818 */
[----:B--2---:R-:W-:Y:S01]  /*3e50*/  FSEL R48, R34, -INF , !P1 ;  /* 0xff80000022307808 */ /* 0x004fe20004800000 */
[-C--:B----4-:R-:W-:Y:S01]  /*3e60*/  FFMA.FTZ R28, R0, R45.reuse, R28 ;  /* 0x0000002d001c7223 */ /* 0x090fe2000001001c */
[----:B------:R-:W-:Y:S01]  /*3e70*/  IADD3 R34, R2, 0x30, RZ ;  /* 0x0000003002227810 */ /* 0x000fe20007ffe0ff */
[C---:B------:R-:W-:Y:S01]  /*3e80*/  FFMA.FTZ R30, R0.reuse, R45, R30 ;  /* 0x0000002d001e7223 */ /* 0x040fe2000001001e */
[----:B------:R-:W-:Y:S02]  /*3e90*/  FSEL R131, R33, -INF , !P2 ;  /* 0xff80000021837808 */ /* 0x000fe40005000000 */
[----:B------:R-:W1:Y:S01]  /*3ea0*/  I2F R33, R34 ;  /* 0x0000002200217306 */ /* 0x000e620000201400 */
[----:B------:R-:W-:Y:S01]  /*3eb0*/  HMMA.16816.F32 R20, R92, R70, R20 ;  /* 0x000000465c14723c */ /* 0x000fe20000001814 */
[-C--:B---3--:R-:W-:Y:S01]  /*3ec0*/  FFMA.FTZ R29, R0, R32.reuse, R29 ;  /* 0x00000020001d7223 */ /* 0x088fe2000001001d */
[----:B------:R-:W-:Y:S01]  /*3ed0*/  ISETP.GE.AND P5, PT, R46, R117, PT ;  /* 0x000000752e00720c */ /* 0x000fe20003fa6270 */
[----:B------:R-:W-:Y:S01]  /*3ee0*/  FFMA.FTZ R31, R0, R32, R31 ;  /* 0x00000020001f7223 */ /* 0x000fe2000001001f */
[----:B------:R-:W-:-:S02]  /*3ef0*/  ISETP.GE.AND P1, PT, R46, R116, PT ;  /* 0x000000742e00720c */ /* 0x000fc40003f26270 */
[C---:B------:R-:W-:Y:S02]  /*3f00*/  IADD3 R45, R2.reuse, 0x38, RZ ;  /* 0x00000038022d7810 */ /* 0x040fe40007ffe0ff */
[C---:B------:R-:W-:Y:S01]  /*3f10*/  HMMA.16816.F32 R12, R52.reuse, R110, R12 ;  /* 0x0000006e340c723c */ /* 0x040fe2000000180c */
[----:B------:R-:W-:Y:S02]  /*3f20*/  IADD3 R46, R2, 0x31, RZ ;  /* 0x00000031022e7810 */ /* 0x000fe40007ffe0ff */
[----:B------:R-:W-:Y:S02]  /*3f30*/  FSEL R133, R28, -INF , !P6 ;  /* 0xff8000001c857808 */ /* 0x000fe40007000000 */
[----:B------:R-:W-:Y:S01]  /*3f40*/  FSEL R136, R30, -INF , !P4 ;  /* 0xff8000001e887808 */ /* 0x000fe20006000000 */
[----:B------:R-:W2:Y:S01]  /*3f50*/  I2F R3, R46 ;  /* 0x0000002e00037306 */ /* 0x000ea20000201400 */
[----:B------:R-:W-:Y:S01]  /*3f60*/  FSEL R135, R29, -INF , !P5 ;  /* 0xff8000001d877808 */ /* 0x000fe20006800000 */
[----:B------:R-:W-:Y:S01]  /*3f70*/  HMMA.16816.F32 R8, R52, R104, R8 ;  /* 0x000000683408723c */ /* 0x000fe20000001808 */
[----:B------:R-:W-:Y:S01]  /*3f80*/  FSEL R108, R31, -INF , !P1 ;  /* 0xff8000001f6c7808 */ /* 0x000fe20004800000 */
[----:B-1----:R-:W-:Y:S01]  /*3f90*/  FFMA.FTZ R26, R0, R33, R26 ;  /* 0x00000021001a7223 */ /* 0x002fe2000001001a */
[----:B------:R-:W1:Y:S01]  /*3fa0*/  LDSM.16.M88.4 R28, [R152+0x2800] ;  /* 0x00280000981c783b */ /* 0x000e620000000200 */
[----:B------:R-:W-:-:S02]  /*3fb0*/  IADD3 R32, R2, 0x39, RZ ;  /* 0x0000003902207810 */ /* 0x000fc40007ffe0ff */
[-C--:B------:R-:W-:Y:S02]  /*3fc0*/  ISETP.GE.AND P5, PT, R45, R117.reuse, PT ;  /* 0x000000752d00720c */ /* 0x080fe40003fa6270 */
[----:B------:R-:W-:Y:S01]  /*3fd0*/  FSEL R104, R35, -INF , !P3 ;  /* 0xff80000023687808 */ /* 0x000fe20005800000 */
[----:B-----5:R-:W-:Y:S01]  /*3fe0*/  HMMA.16816.F32 R16, R92, R36, R16 ;  /* 0x000000245c10723c */ /* 0x020fe20000001810 */
[----:B------:R-:W3:Y:S01]  /*3ff0*/  I2F R35, R45 ;  /* 0x0000002d00237306 */ /* 0x000ee20000201400 */
[----:B------:R-:W-:Y:S02]  /*4000*/  ISETP.GE.AND P3, PT, R34, R116, PT ;  /* 0x000000742200720c */ /* 0x000fe40003f66270 */
[----:B------:R-:W-:Y:S01]  /*4010*/  ISETP.GE.AND P6, PT, R46, R117, PT ;  /* 0x000000752e00720c */ /* 0x000fe20003fc6270 */
[-C--:B--2---:R-:W-:Y:S01]  /*4020*/  FFMA.FTZ R25, R0, R3.reuse, R25 ;  /* 0x0000000300197223 */ /* 0x084fe20000010019 */
[----:B------:R-:W-:Y:S01]  /*4030*/  FSEL R118, R26, -INF , !P3 ;  /* 0xff8000001a767808 */ /* 0x000fe20005800000 */
[----:B------:R-:W-:Y:S01]  /*4040*/  FFMA.FTZ R27, R0, R3, R27 ;  /* 0x00000003001b7223 */ /* 0x000fe2000001001b */
[----:B------:R-:W-:Y:S01]  /*4050*/  HMMA.16816.F32 R100, R52, R106, R100 ;  /* 0x0000006a3464723c */ /* 0x000fe20000001864 */
[----:B------:R-:W-:-:S02]  /*4060*/  IADD3 R26, R2, 0x40, RZ ;  /* 0x00000040021a7810 */ /* 0x000fc40007ffe0ff */
[-C--:B------:R-:W-:Y:S02]  /*4070*/  ISETP.GE.AND P4, PT, R46, R116.reuse, PT ;  /* 0x000000742e00720c */ /* 0x080fe40003f86270 */
[----:B------:R-:W-:Y:S02]  /*4080*/  ISETP.GE.AND P1, PT, R45, R116, PT ;  /* 0x000000742d00720c */ /* 0x000fe40003f26270 */
[C---:B------:R-:W-:Y:S01]  /*4090*/  FFMA.FTZ R107, R0.reuse, R33, R24 ;  /* 0x00000021006b7223 */ /* 0x040fe20000010018 */
[----:B------:R-:W-:Y:S01]  /*40a0*/  HMMA.16816.F32 R12, R92, R38, R12 ;  /* 0x000000265c0c723c */ /* 0x000fe2000000180c */
[----:B------:R-:W2:Y:S01]  /*40b0*/  I2F R24, R32 ;  /* 0x0000002000187306 */ /* 0x000ea20000201400 */
[CC--:B---3--:R-:W-:Y:S01]  /*40c0*/  FFMA.FTZ R20, R0.reuse, R35.reuse, R20 ;  /* 0x0000002300147223 */ /* 0x0c8fe20000010014 */
[----:B------:R-:W-:Y:S01]  /*40d0*/  FSEL R119, R25, -INF , !P6 ;  /* 0xff80000019777808 */ /* 0x000fe20007000000 */
[----:B------:R-:W-:Y:S01]  /*40e0*/  FFMA.FTZ R130, R0, R35, R22 ;  /* 0x0000002300827223 */ /* 0x000fe20000010016 */
[----:B------:R-:W-:-:S02]  /*40f0*/  IADD3 R22, R2, 0x41, RZ ;  /* 0x0000004102167810 */ /* 0x000fc40007ffe0ff */
[----:B------:R-:W-:Y:S01]  /*4100*/  FSEL R115, R20, -INF , !P5 ;  /* 0xff80000014737808 */ /* 0x000fe20006800000 */
[----:B------:R-:W-:Y:S01]  /*4110*/  HMMA.16816.F32 R60, R52, R40, R60 ;  /* 0x00000028343c723c */ /* 0x000fe2000000183c */
[----:B------:R3:W4:Y:S01]  /*4120*/  I2F R33, R26 ;  /* 0x0000001a00217306 */ /* 0x0007220000201400 */
[----:B------:R-:W-:Y:S02]  /*4130*/  IADD3 R20, R2, 0x48, RZ ;  /* 0x0000004802147810 */ /* 0x000fe40007ffe0ff */
[----:B------:R-:W-:Y:S02]  /*4140*/  FSEL R132, R27, -INF , !P4 ;  /* 0xff8000001b847808 */ /* 0x000fe40006000000 */
[----:B------:R-:W-:Y:S02]  /*4150*/  FSEL R130, R130, -INF , !P1 ;  /* 0xff80000082827808 */ /* 0x000fe40004800000 */
[-C--:B------:R-:W-:Y:S01]  /*4160*/  ISETP.GE.AND P6, PT, R26, R117.reuse, PT ;  /* 0x000000751a00720c */ /* 0x080fe20003fc6270 */
[----:B--2---:R-:W-:Y:S01]  /*4170*/  FFMA.FTZ R129, R0, R24, R21 ;  /* 0x0000001800817223 */ /* 0x004fe20000010015 */
[----:B------:R-:W-:Y:S01]  /*4180*/  ISETP.GE.AND P4, PT, R26, R116, PT ;  /* 0x000000741a00720c */ /* 0x000fe20003f86270 */
[----:B------:R-:W2:Y:S01]  /*4190*/  I2F R3, R22 ;  /* 0x0000001600037306 */ /* 0x000ea20000201400 */
[-C--:B------:R-:W-:Y:S01]  /*41a0*/  ISETP.GE.AND P5, PT, R22, R117.reuse, PT ;  /* 0x000000751600720c */ /* 0x080fe20003fa6270 */
[----:B------:R-:W-:Y:S01]  /*41b0*/  FFMA.FTZ R23, R0, R24, R23 ;  /* 0x0000001800177223 */ /* 0x000fe20000010017 */
[-C--:B------:R-:W-:Y:S01]  /*41c0*/  ISETP.GE.AND P1, PT, R22, R116.reuse, PT ;  /* 0x000000741600720c */ /* 0x080fe20003f26270 */
[C---:B-1----:R-:W-:Y:S01]  /*41d0*/  HMMA.16816.F32 R8, R92.reuse, R28, R8 ;  /* 0x0000001c5c08723c */ /* 0x042fe20000001808 */
[----:B------:R-:W-:Y:S01]  /*41e0*/  ISETP.GE.AND P2, PT, R34, R117, PT ;  /* 0x000000752200720c */ /* 0x000fe20003f46270 */
[----:B---3--:R-:W1:Y:S01]  /*41f0*/  LDSM.16.M88.4 R24, [R152+0x3000] ;  /* 0x003000009818783b */ /* 0x008e620000000200 */
[CC--:B----4-:R-:W-:Y:S01]  /*4200*/  FFMA.FTZ R105, R0.reuse, R33.reuse, R16 ;  /* 0x0000002100697223 */ /* 0x0d0fe20000010010 */
[----:B------:R-:W3:Y:S01]  /*4210*/  I2F R21, R20 ;  /* 0x0000001400157306 */ /* 0x000ee20000201400 */
[----:B------:R-:W-:Y:S01]  /*4220*/  FSEL R107, R107, -INF , !P2 ;  /* 0xff8000006b6b7808 */ /* 0x000fe20005000000 */
[----:B------:R-:W-:Y:S01]  /*4230*/  FFMA.FTZ R18, R0, R33, R18 ;  /* 0x0000002100127223 */ /* 0x000fe20000010012 */
[C---:B------:R-:W-:Y:S01]  /*4240*/  ISETP.GE.AND P2, PT, R32.reuse, R117, PT ;  /* 0x000000752000720c */ /* 0x040fe20003f46270 */
[----:B------:R-:W-:Y:S01]  /*4250*/  HMMA.16816.F32 R100, R92, R30, R100 ;  /* 0x0000001e5c64723c */ /* 0x000fe20000001864 */
[----:B------:R-:W-:-:S02]  /*4260*/  ISETP.GE.AND P3, PT, R32, R116, PT ;  /* 0x000000742000720c */ /* 0x000fc40003f66270 */
[----:B------:R-:W-:Y:S01]  /*4270*/  FSEL R129, R129, -INF , !P2 ;  /* 0xff80000081817808 */ /* 0x000fe20005000000 */
[-C--:B--2---:R-:W-:Y:S01]  /*4280*/  FFMA.FTZ R17, R0, R3.reuse, R17 ;  /* 0x0000000300117223 */ /* 0x084fe20000010011 */
[----:B------:R-:W-:Y:S01]  /*4290*/  IADD3 R22, R2, 0x49, RZ ;  /* 0x0000004902167810 */ /* 0x000fe20007ffe0ff */
[----:B------:R-:W-:Y:S01]  /*42a0*/  FFMA.FTZ R19, R0, R3, R19 ;  /* 0x0000000300137223 */ /* 0x000fe20000010013 */
[----:B------:R-:W-:Y:S01]  /*42b0*/  FSEL R134, R23, -INF , !P3 ;  /* 0xff80000017867808 */ /* 0x000fe20005800000 */
[----:B------:R-:W-:Y:S01]  /*42c0*/  HMMA.16816.F32 R52, R52, R42, R56 ;  /* 0x0000002a3434723c */ /* 0x000fe20000001838 */
[----:B------:R-:W2:Y:S01]  /*42d0*/  I2F R16, R22 ;  /* 0x0000001600107306 */ /* 0x000ea20000201400 */
[----:B------:R-:W-:Y:S01]  /*42e0*/  ISETP.GE.AND P2, PT, R20, R117, PT ;  /* 0x000000751400720c */ /* 0x000fe20003f46270 */
[-C--:B---3--:R-:W-:Y:S01]  /*42f0*/  FFMA.FTZ R12, R0, R21.reuse, R12 ;  /* 0x00000015000c7223 */ /* 0x088fe2000001000c */
[----:B------:R-:W-:Y:S01]  /*4300*/  ISETP.GE.AND P3, PT, R20, R116, PT ;  /* 0x000000741400720c */ /* 0x000fe20003f66270 */
[----:B------:R-:W-:Y:S01]  /*4310*/  FFMA.FTZ R14, R0, R21, R14 ;  /* 0x00000015000e7223 */ /* 0x000fe2000001000e */
[----:B------:R-:W-:-:S02]  /*4320*/  FSEL R106, R18, -INF , !P4 ;  /* 0xff800000126a7808 */ /* 0x000fc40006000000 */
[----:B------:R-:W-:Y:S02]  /*4330*/  IADD3 R18, R2, 0x50, RZ ;  /* 0x0000005002127810 */ /* 0x000fe40007ffe0ff */
[----:B------:R-:W-:Y:S02]  /*4340*/  FSEL R109, R12, -INF , !P2 ;  /* 0xff8000000c6d7808 */ /* 0x000fe40005000000 */
[----:B------:R-:W-:Y:S01]  /*4350*/  FSEL R112, R14, -INF , !P3 ;  /* 0xff8000000e707808 */ /* 0x000fe20005800000 */
[----:B------:R-:W3:Y:S01]  /*4360*/  I2F R3, R18 ;  /* 0x0000001200037306 */ /* 0x000ee20000201400 */
[----:B------:R-:W-:Y:S01]  /*4370*/  FSEL R111, R17, -INF , !P5 ;  /* 0xff800000116f7808 */ /* 0x000fe20006800000 */
[CC--:B--2---:R-:W-:Y:S01]  /*4380*/  FFMA.FTZ R113, R0.reuse, R16.reuse, R13 ;  /* 0x0000001000717223 */ /* 0x0c4fe2000001000d */
[----:B------:R-:W-:Y:S01]  /*4390*/  FSEL R114, R19, -INF , !P1 ;  /* 0xff80000013727808 */ /* 0x000fe20004800000 */
[----:B------:R-:W-:Y:S01]  /*43a0*/  FFMA.FTZ R110, R0, R16, R15 ;  /* 0x00000010006e7223 */ /* 0x000fe2000001000f */
[C---:B------:R-:W-:Y:S01]  /*43b0*/  ISETP.GE.AND P5, PT, R18.reuse, R117, PT ;  /* 0x000000751200720c */ /* 0x040fe20003fa6270 */
[----:B------:R-:W2:Y:S01]  /*43c0*/  LDSM.16.M88.4 R12, [R152+0x3800] ;  /* 0x00380000980c783b */ /* 0x000ea20000000200 */
[----:B------:R-:W-:Y:S01]  /*43d0*/  ISETP.GE.AND P1, PT, R18, R116, PT ;  /* 0x000000741200720c */ /* 0x000fe20003f26270 */
[----:B------:R-:W-:-:S04]  /*43e0*/  DEPBAR.LE SB0, 0x0 ;  /* 0x000080000000791a */ /* 0x000fc80000000000 */
[----:B------:R-:W-:Y:S01]  /*43f0*/  IADD3 R20, R2, 0x51, RZ ;  /* 0x0000005102147810 */ /* 0x000fe20007ffe0ff */
[C---:B-1----:R-:W-:Y:S01]  /*4400*/  HMMA.16816.F32 R96, R92.reuse, R24, R96 ;  /* 0x000000185c60723c */ /* 0x042fe20000001860 */
[----:B------:R-:W-:Y:S01]  /*4410*/  FSEL R105, R105, -INF , !P6 ;  /* 0xff80000069697808 */ /* 0x000fe20007000000 */
[-C--:B---3--:R-:W-:Y:S01]  /*4420*/  FFMA.FTZ R10, R0, R3.reuse, R10 ;  /* 0x00000003000a7223 */ /* 0x088fe2000001000a */
[----:B------:R-:W-:Y:S01]  /*4430*/  IADD3 R18, R2, 0x58, RZ ;  /* 0x0000005802127810 */ /* 0x000fe20007ffe0ff */
[----:B------:R-:W-:Y:S01]  /*4440*/  FFMA.FTZ R8, R0, R3, R8 ;  /* 0x0000000300087223 */ /* 0x000fe20000010008 */
[C---:B------:R-:W-:Y:S01]  /*4450*/  ISETP.GE.AND P6, PT, R22.reuse, R117, PT ;  /* 0x000000751600720c */ /* 0x040fe20003fc6270 */
[----:B------:R-:W1:Y:S01]  /*4460*/  I2F R17, R20 ;  /* 0x0000001400117306 */ /* 0x000e620000201400 */
[----:B------:R-:W-:Y:S01]  /*4470*/  ISETP.GE.AND P4, PT, R22, R116, PT ;  /* 0x000000741600720c */ /* 0x000fe20003f86270 */
[----:B------:R-:W-:Y:S01]  /*4480*/  HMMA.16816.F32 R24, R92, R26, R64 ;  /* 0x0000001a5c18723c */ /* 0x000fe20000001840 */
[----:B------:R-:W-:-:S02]  /*4490*/  FSEL R58, R10, -INF , !P1 ;  /* 0xff8000000a3a7808 */ /* 0x000fc40004800000 */
[----:B------:R-:W-:Y:S02]  /*44a0*/  IADD3 R10, R2, 0x61, RZ ;  /* 0x00000061020a7810 */ /* 0x000fe40007ffe0ff */
[----:B------:R-:W-:Y:S01]  /*44b0*/  FSEL R113, R113, -INF , !P6 ;  /* 0xff80000071717808 */ /* 0x000fe20007000000 */
[----:B------:R3:W4:Y:S01]  /*44c0*/  I2F R19, R18 ;  /* 0x0000001200137306 */ /* 0x0007220000201400 */
[----:B------:R-:W-:Y:S02]  /*44d0*/  FSEL R110, R110, -INF , !P4 ;  /* 0xff8000006e6e7808 */ /* 0x000fe40006000000 */
[C---:B------:R-:W-:Y:S02]  /*44e0*/  ISETP.GE.AND P6, PT, R18.reuse, R117, PT ;  /* 0x000000751200720c */ /* 0x040fe40003fc6270 */
[-C--:B------:R-:W-:Y:S02]  /*44f0*/  ISETP.GE.AND P4, PT, R18, R116.reuse, PT ;  /* 0x000000741200720c */ /* 0x080fe40003f86270 */
[----:B------:R-:W-:Y:S01]  /*4500*/  FSEL R23, R8, -INF , !P5 ;  /* 0xff80000008177808 */ /* 0x000fe20006800000 */
[-C--:B-1----:R-:W-:Y:S01]  /*4510*/  FFMA.FTZ R11, R0, R17.reuse, R11 ;  /* 0x00000011000b7223 */ /* 0x082fe2000001000b */
[----:B------:R-:W1:Y:S01]  /*4520*/  I2F R8, R10 ;  /* 0x0000000a00087306 */ /* 0x000e620000201400 */
[----:B------:R-:W-:Y:S01]  /*4530*/  IADD3 R16, R2, 0x59, RZ ;  /* 0x0000005902107810 */ /* 0x000fe20007ffe0ff */
[----:B------:R-:W-:Y:S01]  /*4540*/  FFMA.FTZ R9, R0, R17, R9 ;  /* 0x0000001100097223 */ /* 0x000fe20000010009 */
[----:B------:R-:W-:-:S02]  /*4550*/  ISETP.GE.AND P3, PT, R20, R116, PT ;  /* 0x000000741400720c */ /* 0x000fc40003f66270 */
[----:B------:R-:W-:Y:S02]  /*4560*/  ISETP.GE.AND P2, PT, R20, R117, PT ;  /* 0x000000751400720c */ /* 0x000fe40003f46270 */
[----:B---3--:R-:W-:Y:S01]  /*4570*/  IADD3 R18, R2, 0x60, RZ ;  /* 0x0000006002127810 */ /* 0x008fe20007ffe0ff */
[CC--:B----4-:R-:W-:Y:S01]  /*4580*/  FFMA.FTZ R65, R0.reuse, R19.reuse, R100 ;  /* 0x0000001300417223 */ /* 0x0d0fe20000010064 */
[----:B------:R-:W3:Y:S01]  /*4590*/  I2F R20, R16 ;  /* 0x0000001000147306 */ /* 0x000ee20000201400 */
[----:B------:R-:W-:Y:S01]  /*45a0*/  FFMA.FTZ R22, R0, R19, R102 ;  /* 0x0000001300167223 */ /* 0x000fe20000010066 */
[C---:B--2---:R-:W-:Y:S01]  /*45b0*/  HMMA.16816.F32 R60, R92.reuse, R12, R60 ;  /* 0x0000000c5c3c723c */ /* 0x044fe2000000183c */
[CC--:B------:R-:W-:Y:S02]  /*45c0*/  ISETP.GE.AND P5, PT, R16.reuse, R117.reuse, PT ;  /* 0x000000751000720c */ /* 0x0c0fe40003fa6270 */
[----:B------:R-:W-:Y:S02]  /*45d0*/  ISETP.GE.AND P1, PT, R16, R116, PT ;  /* 0x000000741000720c */ /* 0x000fe40003f26270 */
[----:B------:R-:W-:Y:S01]  /*45e0*/  FSEL R65, R65, -INF , !P6 ;  /* 0xff80000041417808 */ /* 0x000fe20007000000 */
[----:B------:R-:W2:Y:S01]  /*45f0*/  I2F R3, R18 ;  /* 0x0000001200037306 */ /* 0x000ea20000201400 */
[----:B------:R-:W-:Y:S01]  /*4600*/  FSEL R22, R22, -INF , !P4 ;  /* 0xff80000016167808 */ /* 0x000fe20006000000 */
[CC--:B-1----:R-:W-:Y:S01]  /*4610*/  FFMA.FTZ R43, R0.reuse, R8.reuse, R97 ;  /* 0x00000008002b7223 */ /* 0x0c2fe20000010061 */
[----:B------:R-:W-:Y:S01]  /*4620*/  FSEL R56, R11, -INF , !P3 ;  /* 0xff8000000b387808 */ /* 0x000fe20005800000 */
[----:B------:R-:W-:Y:S01]  /*4630*/  FFMA.FTZ R38, R0, R8, R99 ;  /* 0x0000000800267223 */ /* 0x000fe20000010063 */
[C---:B------:R-:W-:Y:S01]  /*4640*/  ISETP.GE.AND P6, PT, R10.reuse, R117, PT ;  /* 0x000000750a00720c */ /* 0x040fe20003fc6270 */
[----:B------:R-:W-:Y:S01]  /*4650*/  HMMA.16816.F32 R52, R92, R14, R52 ;  /* 0x0000000e5c34723c */ /* 0x000fe20000001834 */
[----:B------:R-:W-:Y:S01]  /*4660*/  ISETP.GE.AND P4, PT, R10, R116, PT ;  /* 0x000000740a00720c */ /* 0x000fe20003f86270 */
[-C--:B---3--:R-:W-:Y:S01]  /*4670*/  FFMA.FTZ R59, R0, R20.reuse, R101 ;  /* 0x00000014003b7223 */ /* 0x088fe20000010065 */
[----:B------:R-:W-:Y:S01]  /*4680*/  IADD3 R16, R2, 0x68, RZ ;  /* 0x0000006802107810 */ /* 0x000fe20007ffe0ff */
[----:B------:R-:W-:Y:S01]  /*4690*/  FFMA.FTZ R20, R0, R20, R103 ;  /* 0x0000001400147223 */ /* 0x000fe20000010067 */
[----:B------:R-:W-:-:S02]  /*46a0*/  IADD3 R12, R2, 0x70, RZ ;  /* 0x00000070020c7810 */ /* 0x000fc40007ffe0ff */
[----:B------:R-:W-:Y:S02]  /*46b0*/  IADD3 R11, R2, 0x69, RZ ;  /* 0x00000069020b7810 */ /* 0x000fe40007ffe0ff */
[----:B------:R-:W-:Y:S01]  /*46c0*/  FSEL R21, R9, -INF , !P2 ;  /* 0xff80000009157808 */ /* 0x000fe20005000000 */
[CC--:B--2---:R-:W-:Y:S01]  /*46d0*/  FFMA.FTZ R45, R0.reuse, R3.reuse, R96 ;  /* 0x00000003002d7223 */ /* 0x0c4fe20000010060 */
[----:B------:R-:W1:Y:S01]  /*46e0*/  I2F R9, R16 ;  /* 0x0000001000097306 */ /* 0x000e620000201400 */
[----:B------:R-:W-:Y:S01]  /*46f0*/  FFMA.FTZ R46, R0, R3, R98 ;  /* 0x00000003002e7223 */ /* 0x000fe20000010062 */
[----:B------:R-:W-:Y:S02]  /*4700*/  FSEL R43, R43, -INF , !P6 ;  /* 0xff8000002b2b7808 */ /* 0x000fe40007000000 */
[----:B------:R-:W-:Y:S02]  /*4710*/  FSEL R38, R38, -INF , !P4 ;  /* 0xff80000026267808 */ /* 0x000fe40006000000 */
[----:B------:R-:W-:-:S02]  /*4720*/  ISETP.GE.AND P6, PT, R12, R117, PT ;  /* 0x000000750c00720c */ /* 0x000fc40003fc6270 */
[----:B------:R-:W2:Y:S01]  /*4730*/  I2F R3, R12 ;  /* 0x0000000c00037306 */ /* 0x000ea20000201400 */
[-C--:B------:R-:W-:Y:S02]  /*4740*/  ISETP.GE.AND P4, PT, R12, R116.reuse, PT ;  /* 0x000000740c00720c */ /* 0x080fe40003f86270 */
[C---:B------:R-:W-:Y:S02]  /*4750*/  ISETP.GE.AND P2, PT, R18.reuse, R117, PT ;  /* 0x000000751200720c */ /* 0x040fe40003f46270 */
[----:B------:R-:W-:Y:S02]  /*4760*/  ISETP.GE.AND P3, PT, R18, R116, PT ;  /* 0x000000741200720c */ /* 0x000fe40003f66270 */
[----:B------:R-:W-:Y:S01]  /*4770*/  IADD3 R8, R2, 0x71, RZ ;  /* 0x0000007102087810 */ /* 0x000fe20007ffe0ff */
[----:B------:R-:W3:Y:S01]  /*4780*/  I2F R10, R11 ;  /* 0x0000000b000a7306 */ /* 0x000ee20000201400 */
[----:B------:R-:W-:Y:S01]  /*4790*/  FSEL R59, R59, -INF , !P5 ;  /* 0xff8000003b3b7808 */ /* 0x000fe20006800000 */
[CC--:B-1----:R-:W-:Y:S01]  /*47a0*/  FFMA.FTZ R24, R0.reuse, R9.reuse, R24 ;  /* 0x0000000900187223 */ /* 0x0c2fe20000010018 */
[----:B------:R-:W-:Y:S01]  /*47b0*/  FSEL R45, R45, -INF , !P2 ;  /* 0xff8000002d2d7808 */ /* 0x000fe20005000000 */
[----:B------:R-:W-:Y:S01]  /*47c0*/  FFMA.FTZ R26, R0, R9, R26 ;  /* 0x00000009001a7223 */ /* 0x000fe2000001001a */
[----:B------:R-:W-:-:S02]  /*47d0*/  FSEL R46, R46, -INF , !P3 ;  /* 0xff8000002e2e7808 */ /* 0x000fc40005800000 */
[----:B------:R-:W-:Y:S01]  /*47e0*/  ISETP.GE.AND P5, PT, R16, R117, PT ;  /* 0x000000751000720c */ /* 0x000fe20003fa6270 */
[-C--:B--2---:R-:W-:Y:S01]  /*47f0*/  FFMA.FTZ R33, R0, R3.reuse, R60 ;  /* 0x0000000300217223 */ /* 0x084fe2000001003c */
[----:B------:R-:W-:Y:S01]  /*4800*/  IADD3 R12, R2, 0x78, RZ ;  /* 0x00000078020c7810 */ /* 0x000fe20007ffe0ff */
[----:B------:R-:W-:Y:S01]  /*4810*/  FFMA.FTZ R30, R0, R3, R62 ;  /* 0x00000003001e7223 */ /* 0x000fe2000001003e */
[C---:B------:R-:W-:Y:S01]  /*4820*/  ISETP.GE.AND P2, PT, R11.reuse, R117, PT ;  /* 0x000000750b00720c */ /* 0x040fe20003f46270 */
[----:B------:R-:W-:Y:S01]  /*4830*/  I2F R9, R2 ;  /* 0x0000000200097306 */ /* 0x000fe20000201400 */
[----:B------:R-:W-:Y:S02]  /*4840*/  ISETP.GE.AND P3, PT, R11, R116, PT ;  /* 0x000000740b00720c */ /* 0x000fe40003f66270 */
[----:B------:R-:W-:Y:S01]  /*4850*/  IADD3 R3, R2, 0x79, RZ ;  /* 0x0000007902037810 */ /* 0x000fe20007ffe0ff */
[-C--:B---3--:R-:W-:Y:S01]  /*4860*/  FFMA.FTZ R25, R0, R10.reuse, R25 ;  /* 0x0000000a00197223 */ /* 0x088fe20000010019 */
[----:B------:R-:W-:Y:S01]  /*4870*/  FSEL R49, R24, -INF , !P5 ;  /* 0xff80000018317808 */ /* 0x000fe20006800000 */
[----:B------:R-:W-:Y:S01]  /*4880*/  FFMA.FTZ R27, R0, R10, R27 ;  /* 0x0000000a001b7223 */ /* 0x000fe2000001001b */
[----:B------:R-:W-:Y:S01]  /*4890*/  FSEL R20, R20, -INF , !P1 ;  /* 0xff80000014147808 */ /* 0x000fe20004800000 */
[----:B------:R-:W1:Y:S01]  /*48a0*/  I2F R13, R12 ;  /* 0x0000000c000d7306 */ /* 0x000e620000201400 */
[----:B------:R-:W-:-:S02]  /*48b0*/  FSEL R47, R25, -INF , !P2 ;  /* 0xff800000192f7808 */ /* 0x000fc40005000000 */
[-C--:B------:R-:W-:Y:S02]  /*48c0*/  ISETP.GE.AND P2, PT, R12, R117.reuse, PT ;  /* 0x000000750c00720c */ /* 0x080fe40003f46270 */
[-C--:B------:R-:W-:Y:S02]  /*48d0*/  ISETP.GE.AND P1, PT, R16, R116.reuse, PT ;  /* 0x000000741000720c */ /* 0x080fe40003f26270 */
[----:B------:R-:W-:Y:S01]  /*48e0*/  ISETP.GE.AND P5, PT, R8, R117, PT ;  /* 0x000000750800720c */ /* 0x000fe20003fa6270 */
[----:B------:R-:W2:Y:S01]  /*48f0*/  I2F R11, R8 ;  /* 0x00000008000b7306 */ /* 0x000ea20000201400 */
[----:B------:R-:W-:Y:S02]  /*4900*/  FSEL R42, R26, -INF , !P1 ;  /* 0xff8000001a2a7808 */ /* 0x000fe40004800000 */
[----:B------:R-:W-:Y:S02]  /*4910*/  ISETP.GE.AND P1, PT, R8, R116, PT ;  /* 0x000000740800720c */ /* 0x000fe40003f26270 */
[----:B------:R-:W-:-:S02]  /*4920*/  FSEL R33, R33, -INF , !P6 ;  /* 0xff80000021217808 */ /* 0x000fc40007000000 */
[----:B------:R-:W-:Y:S01]  /*4930*/  FSEL R30, R30, -INF , !P4 ;  /* 0xff8000001e1e7808 */ /* 0x000fe20006000000 */
[----:B------:R-:W3:Y:S01]  /*4940*/  I2F R24, R3 ;  /* 0x0000000300187306 */ /* 0x000ee20000201400 */
[----:B-1----:R-:W-:Y:S01]  /*4950*/  FFMA.FTZ R32, R0, R13, R52 ;  /* 0x0000000d00207223 */ /* 0x002fe20000010034 */
[----:B------:R-:W-:Y:S01]  /*4960*/  ISETP.GE.AND P6, PT, R2, R117, PT ;  /* 0x000000750200720c */ /* 0x000fe20003fc6270 */
[----:B------:R-:W-:Y:S01]  /*4970*/  FFMA.FTZ R28, R0, R13, R54 ;  /* 0x0000000d001c7223 */ /* 0x000fe20000010036 */
[----:B------:R-:W-:Y:S01]  /*4980*/  BAR.SYNC.DEFER_BLOCKING 0x0 ;  /* 0x0000000000007b1d */ /* 0x000fe20000010000 */
[----:B------:R-:W-:Y:S01]  /*4990*/  ISETP.GE.AND P4, PT, R2, R116, PT ;  /* 0x000000740200720c */ /* 0x000fe20003f86270 */
[----:B------:R-:W-:Y:S01]  /*49a0*/  FFMA.FTZ R2, R0, R9, R80 ;  /* 0x0000000900027223 */ /* 0x000fe20000010050 */
[----:B------:R-:W-:Y:S01]  /*49b0*/  FSEL R32, R32, -INF , !P2 ;  /* 0xff80000020207808 */ /* 0x000fe20005000000 */
[----:B--2---:R-:W-:Y:S01]  /*49c0*/  FFMA.FTZ R29, R0, R11, R61 ;  /* 0x0000000b001d7223 */ /* 0x004fe2000001003d */
[----:B------:R-:W-:Y:S01]  /*49d0*/  ISETP.GT.AND P2, PT, R178, R173, PT ;  /* 0x000000adb200720c */ /* 0x000fe20003f44270 */
[C---:B------:R-:W-:Y:S01]  /*49e0*/  FFMA.FTZ R26, R0.reuse, R11, R63 ;  /* 0x0000000b001a7223 */ /* 0x040fe2000001003f */
[----:B------:R-:W-:Y:S01]  /*49f0*/  FSEL R36, R27, -INF , !P3 ;  /* 0xff8000001b247808 */ /* 0x000fe20005800000 */
[----:B------:R-:W-:Y:S01]  /*4a00*/  FFMA.FTZ R8, R0, R9, R82 ;  /* 0x0000000900087223 */ /* 0x000fe20000010052 */
[----:B------:R-:W-:-:S02]  /*4a10*/  FSEL R29, R29, -INF , !P5 ;  /* 0xff8000001d1d7808 */ /* 0x000fc40006800000 */
[----:B------:R-:W-:Y:S01]  /*4a20*/  FSEL R26, R26, -INF , !P1 ;  /* 0xff8000001a1a7808 */ /* 0x000fe20004800000 */
[----:B---3--:R-:W-:Y:S01]  /*4a30*/  FFMA.FTZ R31, R0, R24, R53 ;  /* 0x00000018001f7223 */ /* 0x008fe20000010035 */
[----:B------:R-:W-:Y:S01]  /*4a40*/  ISETP.GE.AND P3, PT, R12, R116, PT ;  /* 0x000000740c00720c */ /* 0x000fe20003f66270 */
[----:B------:R-:W-:Y:S01]  /*4a50*/  FFMA.FTZ R24, R0, R24, R55 ;  /* 0x0000001800187223 */ /* 0x000fe20000010037 */
        /* <DEDUP_REMOVED lines=66> */
.L_x_7085:
[----:B------:R-:W-:-:S04]  /*4e80*/  LEA R11, -R120, RZ, 0x7 ;  /* 0x000000ff780b7211 */ /* 0x000fc800078e39ff */
[----:B------:R-:W-:Y:S02]  /*4e90*/  SHF.R.S32.HI R10, RZ, 0x1f, R11 ;  /* 0x0000001fff0a7819 */ /* 0x000fe4000001140b */
.L_x_7086:
[----:B------:R-:W-:Y:S01]  /*4ea0*/  ISETP.GE.AND P1, PT, R180, c[0x0][0x220], PT ;  /* 0x00008800b4007a0c */ /* 0x000fe20003f26270 */
[----:B------:R-:W-:-:S12]  /*4eb0*/  BSSY B0, `(.L_x_7087) ;  /* 0x000005e000007945 */ /* 0x000fd80003800000 */
[CC--:B------:R-:W-:Y:S01]  /*4ec0*/  @!P1 IADD3 R12, P5, R11.reuse, R122.reuse, RZ ;  /* 0x0000007a0b0c9210 */ /* 0x0c0fe20007fbe0ff */
[----:B------:R-:W-:Y:S01]  /*4ed0*/  @!P1 IMAD.MOV.U32 R3, RZ, RZ, c[0x0][0x19c] ;  /* 0x00006700ff039624 */ /* 0x000fe200078e00ff */
[----:B------:R-:W-:Y:S01]  /*4ee0*/  @!P1 IADD3 R14, P4, P3, R11, R122, R175 ;  /* 0x0000007a0b0e9210 */ /* 0x000fe20007b9e0af */
[----:B------:R-:W-:Y:S01]  /*4ef0*/  @!P1 IMAD.WIDE.U32 R16, R120, 0x30, R122 ;  /* 0x0000003078109825 */ /* 0x000fe200078e007a */
[----:B------:R1:W-:Y:S02]  /*4f00*/  @P1 STS.128 [R179+0x2000], RZ ;  /* 0x002000ffb3001388 */ /* 0x0003e40000000c00 */
[----:B------:R-:W-:Y:S01]  /*4f10*/  @!P1 IADD3.X R13, R10, R123, R174, P4, P3 ;  /* 0x0000007b0a0d9210 */ /* 0x000fe200027e64ae */
[----:B------:R-:W-:Y:S01]  /*4f20*/  @!P1 IMAD R3, R3, 0x30, RZ ;  /* 0x0000003003039824 */ /* 0x000fe200078e02ff */
[----:B------:R-:W-:Y:S01]  /*4f30*/  @!P1 LEA R40, P4, R14, c[0x0][0x168], 0x1 ;  /* 0x00005a000e289a11 */ /* 0x000fe200078808ff */
[----:B------:R-:W-:Y:S01]  /*4f40*/  @!P1 IMAD.X R9, R10, 0x1, R123, P5 ;  /* 0x000000010a099824 */ /* 0x000fe200028e067b */
[----:B------:R-:W-:Y:S01]  /*4f50*/  @!P1 LEA R52, P5, R12, c[0x0][0x168], 0x1 ;  /* 0x00005a000c349a11 */ /* 0x000fe200078a08ff */
[----:B------:R-:W-:Y:S01]  /*4f60*/  @!P1 IMAD.MOV.U32 R25, RZ, RZ, c[0x0][0x19c] ;  /* 0x00006700ff199624 */ /* 0x000fe200078e00ff */
[----:B------:R-:W-:Y:S01]  /*4f70*/  @!P1 IADD3 R15, P3, R11, R16, RZ ;  /* 0x000000100b0f9210 */ /* 0x000fe20007f7e0ff */
[----:B------:R-:W-:Y:S01]  /*4f80*/  @!P1 IMAD.MOV.U32 R19, RZ, RZ, c[0x0][0x19c] ;  /* 0x00006700ff139624 */ /* 0x000fe200078e00ff */
[----:B------:R-:W-:Y:S01]  /*4f90*/  @!P1 LEA.HI.X R41, R14, c[0x0][0x16c], R13, 0x1, P4 ;  /* 0x00005b000e299a11 */ /* 0x000fe200020f0c0d */
[----:B------:R-:W-:Y:S01]  /*4fa0*/  @!P1 IMAD.MOV.U32 R34, RZ, RZ, R122 ;  /* 0x000000ffff229224 */ /* 0x000fe200078e007a */
[----:B------:R-:W-:Y:S01]  /*4fb0*/  @!P1 LEA.HI.X R53, R12, c[0x0][0x16c], R9, 0x1, P5 ;  /* 0x00005b000c359a11 */ /* 0x000fe200028f0c09 */
[----:B------:R-:W-:Y:S01]  /*4fc0*/  @!P1 IMAD.MOV.U32 R35, RZ, RZ, R123 ;  /* 0x000000ffff239224 */ /* 0x000fe200078e007b */
[----:B------:R-:W-:Y:S01]  /*4fd0*/  @!P1 IADD3.X R14, R10, R17, R3, P3, !PT ;  /* 0x000000110a0e9210 */ /* 0x000fe20001ffe403 */
[----:B------:R-:W-:Y:S01]  /*4fe0*/  @!P1 IMAD.MOV.U32 R9, RZ, RZ, c[0x0][0x19c] ;  /* 0x00006700ff099624 */ /* 0x000fe200078e00ff */
[CC--:B------:R-:W-:Y:S01]  /*4ff0*/  @!P1 LEA R16, P4, R120.reuse, R122.reuse, 0x5 ;  /* 0x0000007a78109211 */ /* 0x0c0fe200078828ff */
[C---:B------:R-:W-:Y:S01]  /*5000*/  @!P1 IMAD.WIDE.U32 R54, R120.reuse, 0x50, R34 ;  /* 0x0000005078369825 */ /* 0x040fe200078e0022 */
[C---:B------:R-:W-:Y:S01]  /*5010*/  @!P1 LEA R12, P3, R120.reuse, R122, 0x6 ;  /* 0x0000007a780c9211 */ /* 0x040fe200078630ff */
[----:B------:R-:W-:Y:S01]  /*5020*/  @!PT LDS RZ, [RZ] ;  /* 0x00000000fffff984 */ /* 0x000fe20000000800 */
[----:B------:R-:W-:Y:S01]  /*5030*/  @!PT LDS RZ, [RZ] ;  /* 0x00000000fffff984 */ /* 0x000fe20000000800 */
[----:B------:R-:W-:Y:S01]  /*5040*/  @!PT LDS RZ, [RZ] ;  /* 0x00000000fffff984 */ /* 0x000fe20000000800 */
[----:B------:R1:W-:Y:S01]  /*5050*/  @!P1 LDGSTS.E.BYPASS.LTC128B.128 [R179+0x2000], [R52.64] ;  /* 0x0200000034b39fae */ /* 0x0003e2000b901d46 */
[CC--:B------:R-:W-:Y:S01]  /*5060*/  @!P1 LEA.HI.X R25, R120.reuse, R123.reuse, R25, 0x5, P4 ;  /* 0x0000007b78199211 */ /* 0x0c0fe200020f2c19 */
[----:B------:R-:W-:Y:S01]  /*5070*/  @!P1 IMAD R9, R9, 0x50, RZ ;  /* 0x0000005009099824 */ /* 0x000fe200078e02ff */
[C---:B------:R-:W-:Y:S01]  /*5080*/  @!P1 IADD3 R13, P4, R11.reuse, R16, RZ ;  /* 0x000000100b0d9210 */ /* 0x040fe20007f9e0ff */
[----:B------:R-:W-:Y:S01]  /*5090*/  @!P1 IMAD.MOV.U32 R3, RZ, RZ, c[0x0][0x19c] ;  /* 0x00006700ff039624 */ /* 0x000fe200078e00ff */
[C---:B------:R-:W-:Y:S01]  /*50a0*/  @!P1 LEA.HI.X R19, R120.reuse, R123, R19, 0x6, P3 ;  /* 0x0000007b78139211 */ /* 0x040fe200018f3413 */
[----:B------:R-:W-:Y:S01]  /*50b0*/  @!P1 IMAD.WIDE.U32 R34, R120, 0x60, R122 ;  /* 0x0000006078229825 */ /* 0x000fe200078e007a */
[----:B------:R-:W-:Y:S01]  /*50c0*/  @!P1 IADD3 R17, P3, R11, R12, RZ ;  /* 0x0000000c0b119210 */ /* 0x000fe20007f7e0ff */
[----:B------:R1:W-:Y:S01]  /*50d0*/  @P1 STS.128 [R179+0x2800], RZ ;  /* 0x002800ffb3001388 */ /* 0x0003e20000000c00 */
[----:B------:R-:W-:Y:S01]  /*50e0*/  @!P1 LEA R60, P6, R13, c[0x0][0x168], 0x1 ;  /* 0x00005a000d3c9a11 */ /* 0x000fe200078c08ff */
[C---:B------:R-:W-:Y:S01]  /*50f0*/  @!P1 IMAD.X R12, R10.reuse, 0x1, R25, P4 ;  /* 0x000000010a0c9824 */ /* 0x040fe200020e0619 */
[----:B------:R-:W-:Y:S01]  /*5100*/  @!P1 IADD3 R18, P4, R11, R54, RZ ;  /* 0x000000360b129210 */ /* 0x000fe20007f9e0ff */
[C---:B------:R-:W-:Y:S01]  /*5110*/  @!P1 IMAD.X R16, R10.reuse, 0x1, R19, P3 ;  /* 0x000000010a109824 */ /* 0x040fe200018e0613 */
[----:B------:R-:W-:Y:S01]  /*5120*/  @!P1 LEA R54, P5, R17, c[0x0][0x168], 0x1 ;  /* 0x00005a0011369a11 */ /* 0x000fe200078a08ff */
[----:B------:R-:W-:Y:S01]  /*5130*/  @!P1 IMAD R3, R3, 0x60, RZ ;  /* 0x0000006003039824 */ /* 0x000fe200078e02ff */
[----:B------:R-:W-:Y:S01]  /*5140*/  @!P1 IADD3.X R9, R10, R55, R9, P4, !PT ;  /* 0x000000370a099210 */ /* 0x000fe200027fe409 */
[----:B------:R-:W-:Y:S01]  /*5150*/  @!PT LDS RZ, [RZ] ;  /* 0x00000000fffff984 */ /* 0x000fe20000000800 */
[----:B------:R-:W-:Y:S01]  /*5160*/  @!PT LDS RZ, [RZ] ;  /* 0x00000000fffff984 */ /* 0x000fe20000000800 */
[----:B------:R-:W-:Y:S01]  /*5170*/  @!PT LDS RZ, [RZ] ;  /* 0x00000000fffff984 */ /* 0x000fe20000000800 */
[----:B------:R1:W-:Y:S01]  /*5180*/  @!P1 LDGSTS.E.BYPASS.LTC128B.128 [R179+0x2800], [R40.64] ;  /* 0x0280000028b39fae */ /* 0x0003e2000b901d46 */
[----:B------:R-:W-:-:S02]  /*5190*/  @!P1 LEA.HI.X R55, R17, c[0x0][0x16c], R16, 0x1, P5 ;  /* 0x00005b0011379a11 */ /* 0x000fc400028f0c10 */
[----:B------:R-:W-:Y:S01]  /*51a0*/  @!P1 LEA R62, P5, R15, c[0x0][0x168], 0x1 ;  /* 0x00005a000f3e9a11 */ /* 0x000fe200078a08ff */
[----:B------:R1:W-:Y:S01]  /*51b0*/  @P1 STS.128 [R179+0x3000], RZ ;  /* 0x003000ffb3001388 */ /* 0x0003e20000000c00 */
[----:B------:R-:W-:Y:S02]  /*51c0*/  @!P1 IADD3 R19, P3, R11, R34, RZ ;  /* 0x000000220b139210 */ /* 0x000fe40007f7e0ff */
[----:B------:R-:W-:Y:S02]  /*51d0*/  @!P1 LEA.HI.X R61, R13, c[0x0][0x16c], R12, 0x1, P6 ;  /* 0x00005b000d3d9a11 */ /* 0x000fe400030f0c0c */
[----:B------:R-:W-:Y:S02]  /*51e0*/  @!P1 LEA R16, P4, R18, c[0x0][0x168], 0x1 ;  /* 0x00005a0012109a11 */ /* 0x000fe400078808ff */
[----:B------:R-:W-:Y:S01]  /*51f0*/  @!P1 LEA.HI.X R63, R15, c[0x0][0x16c], R14, 0x1, P5 ;  /* 0x00005b000f3f9a11 */ /* 0x000fe200028f0c0e */
[----:B------:R-:W-:Y:S01]  /*5200*/  @!PT LDS RZ, [RZ] ;  /* 0x00000000fffff984 */ /* 0x000fe20000000800 */
[----:B------:R-:W-:Y:S01]  /*5210*/  @!PT LDS RZ, [RZ] ;  /* 0x00000000fffff984 */ /* 0x000fe20000000800 */
[----:B------:R-:W-:Y:S01]  /*5220*/  @!PT LDS RZ, [RZ] ;  /* 0x00000000fffff984 */ /* 0x000fe20000000800 */
[----:B------:R1:W-:Y:S01]  /*5230*/  @!P1 LDGSTS.E.BYPASS.LTC128B.128 [R179+0x3000], [R60.64] ;  /* 0x030000003cb39fae */ /* 0x0003e2000b901d46 */
[----:B------:R-:W-:-:S02]  /*5240*/  @!P1 IADD3.X R34, R10, R35, R3, P3, !PT ;  /* 0x000000230a229210 */ /* 0x000fc40001ffe403 */
[C---:B------:R-:W-:Y:S01]  /*5250*/  @!P1 LEA R12, P3, R19.reuse, c[0x0][0x168], 0x1 ;  /* 0x00005a00130c9a11 */ /* 0x040fe200078608ff */
[----:B------:R1:W-:Y:S01]  /*5260*/  @P1 STS.128 [R179+0x3800], RZ ;  /* 0x003800ffb3001388 */ /* 0x0003e20000000c00 */
[----:B------:R-:W-:Y:S02]  /*5270*/  @!P1 LEA.HI.X R17, R18, c[0x0][0x16c], R9, 0x1, P4 ;  /* 0x00005b0012119a11 */ /* 0x000fe400020f0c09 */
        /* <DEDUP_REMOVED lines=33> */
.L_x_7088:
[----:B------:R-:W-:Y:S05]  /*5490*/  BSYNC B0 ;  /* 0x0000000000007941 */ /* 0x000fea0003800000 */
.L_x_7087:
[----:B------:R-:W0:Y:S01]  /*54a0*/  LDGDEPBAR ;  /* 0x00000000000079af */ /* 0x000e220000000000 */
[----:B------:R-:W-:-:S04]  /*54b0*/  IADD3 R122, P1, R11, R122, RZ ;  /* 0x0000007a0b7a7210 */ /* 0x000fc80007f3e0ff */
[----:B------:R-:W-:Y:S02]  /*54c0*/  IADD3.X R123, R10, R123, RZ, P1, !PT ;  /* 0x0000007b0a7b7210 */ /* 0x000fe40000ffe4ff */
.L_x_7084:
        /* <DEDUP_REMOVED lines=94> */
[----:B------:R-:W-:Y:S01]  /*5ab0*/  FFMA.FTZ R63, R74, c[0x0][0x23c], -R25 ;  /* 0x00008f004a3f7a23 */ /* 0x000fe20000010819 */
[----:B------:R-:W-:Y:S01]  /*5ac0*/  LEA.HI.X R189, R122, c[0x0][0x16c], R123, 0x1, P1 ;  /* 0x00005b007abd7a11 */ /* 0x000fe200008f0c7b */
[----:B------:R-:W-:-:S02]  /*5ad0*/  FFMA.FTZ R66, R72, c[0x0][0x23c], -R25 ;  /* 0x00008f0048427a23 */ /* 0x000fc40000010819 */
[----:B------:R-:W2:Y:S01]  /*5ae0*/  LDSM.16.MT88.4 R72, [R162+0x6000] ;  /* 0x00600000a248783b */ /* 0x000ea20000004200 */
[--C-:B------:R-:W-:Y:S02]  /*5af0*/  FFMA.FTZ R100, R8, c[0x0][0x23c], -R25.reuse ;  /* 0x00008f0008647a23 */ /* 0x100fe40000010819 */
[--C-:B------:R-:W-:Y:S01]  /*5b00*/  FFMA.FTZ R41, R84, c[0x0][0x23c], -R25.reuse ;  /* 0x00008f0054297a23 */ /* 0x100fe20000010819 */
[----:B------:R-:W3:Y:S01]  /*5b10*/  LDSM.16.MT88.4 R8, [R160+0x6000] ;  /* 0x00600000a008783b */ /* 0x000ee20000004200 */
[----:B------:R-:W-:Y:S01]  /*5b20*/  MUFU.EX2 R62, R62 ;  /* 0x0000003e003e7308 */ /* 0x000fe20000000800 */
[----:B------:R-:W-:Y:S02]  /*5b30*/  FFMA.FTZ R5, R81, c[0x0][0x23c], -R34 ;  /* 0x00008f0051057a23 */ /* 0x000fe40000010822 */
[--C-:B------:R-:W-:Y:S02]  /*5b40*/  FFMA.FTZ R44, R44, c[0x0][0x23c], -R25.reuse ;  /* 0x00008f002c2c7a23 */ /* 0x100fe40000010819 */
[--C-:B------:R-:W-:Y:S01]  /*5b50*/  FFMA.FTZ R35, R78, c[0x0][0x23c], -R25.reuse ;  /* 0x00008f004e237a23 */ /* 0x100fe20000010819 */
[----:B-1----:R-:W-:Y:S01]  /*5b60*/  F2FP.PACK_AB R84, R61, R64 ;  /* 0x000000403d54723e */ /* 0x002fe200000000ff */
[--C-:B------:R-:W-:Y:S01]  /*5b70*/  FFMA.FTZ R27, R76, c[0x0][0x23c], -R25.reuse ;  /* 0x00008f004c1b7a23 */ /* 0x100fe20000010819 */
[----:B------:R-:W1:Y:S01]  /*5b80*/  MUFU.EX2 R39, R39 ;  /* 0x0000002700277308 */ /* 0x000e620000000800 */
        /* <DEDUP_REMOVED lines=9> */
[----:B------:R-:W4:Y:S01]  /*5c20*/  MUFU.EX2 R63, R63 ;  /* 0x0000003f003f7308 */ /* 0x000f220000000800 */
[----:B-1----:R-:W-:Y:S01]  /*5c30*/  F2FP.PACK_AB R86, R39, R62 ;  /* 0x0000003e2756723e */ /* 0x002fe200000000ff */
        /* <DEDUP_REMOVED lines=8> */
[----:B------:R-:W1:Y:S01]  /*5cc0*/  MUFU.EX2 R41, R41 ;  /* 0x0000002900297308 */ /* 0x000e620000000800 */
[----:B----4-:R-:W-:Y:S01]  /*5cd0*/  F2FP.PACK_AB R85, R63, R100 ;  /* 0x000000643f55723e */ /* 0x010fe200000000ff */
        /* <DEDUP_REMOVED lines=8> */
[----:B-1----:R-:W-:Y:S01]  /*5d60*/  F2FP.PACK_AB R87, R41, R66 ;  /* 0x000000422957723e */ /* 0x002fe200000000ff */
        /* <DEDUP_REMOVED lines=15> */
[----:B------:R-:W-:Y:S01]  /*5e60*/  FFMA.FTZ R56, R20, c[0x0][0x23c], -R25 ;  /* 0x00008f0014387a23 */ /* 0x000fe20000010819 */
[C---:B------:R-:W-:Y:S01]  /*5e70*/  HMMA.16816.F32 R96, R84.reuse, R92, RZ ;  /* 0x0000005c5460723c */ /* 0x040fe200000018ff */
[----:B------:R-:W-:Y:S01]  /*5e80*/  LDSM.16.MT88.4 R20, [R162+0x8800] ;  /* 0x00880000a214783b */ /* 0x000fe20000004200 */
[----:B------:R-:W1:Y:S01]  /*5e90*/  MUFU.EX2 R44, R44 ;  /* 0x0000002c002c7308 */ /* 0x000e620000000800 */
[----:B------:R-:W-:Y:S02]  /*5ea0*/  FADD.FTZ R61, R64, R61 ;  /* 0x0000003d403d7221 */ /* 0x000fe40000010000 */
[----:B------:R-:W-:Y:S02]  /*5eb0*/  FADD.FTZ R63, R100, R63 ;  /* 0x0000003f643f7221 */ /* 0x000fe40000010000 */
[----:B------:R-:W-:Y:S01]  /*5ec0*/  FADD.FTZ R100, R62, R61 ;  /* 0x0000003d3e647221 */ /* 0x000fe20000010000 */
        /* <DEDUP_REMOVED lines=16> */
[----:B------:R-:W-:Y:S02]  /*5fd0*/  FADD.FTZ R66, R66, R63 ;  /* 0x0000003f42427221 */ /* 0x000fe40000010000 */
[--C-:B------:R-:W-:Y:S01]  /*5fe0*/  FFMA.FTZ R31, R26, c[0x0][0x23c], -R25.reuse ;  /* 0x00008f001a1f7a23 */ /* 0x100fe20000010819 */
[C---:B---3--:R-:W-:Y:S01]  /*5ff0*/  HMMA.16816.F32 R80, R84.reuse, R8, RZ ;  /* 0x000000085450723c */ /* 0x048fe200000018ff */
[----:B------:R-:W-:Y:S01]  /*6000*/  FADD.FTZ R41, R41, R66 ;  /* 0x0000004229297221 */ /* 0x000fe20000010000 */
[----:B------:R-:W-:Y:S01]  /*6010*/  MUFU.EX2 R57, R57 ;  /* 0x0000003900397308 */ /* 0x000fe20000000800 */
[----:B------:R-:W-:Y:S02]  /*6020*/  FFMA.FTZ R30, R30, c[0x0][0x23c], -R25 ;  /* 0x00008f001e1e7a23 */ /* 0x000fe40000010819 */
[----:B-1----:R-:W-:Y:S02]  /*6030*/  FADD.FTZ R38, R44, R41 ;  /* 0x000000292c267221 */ /* 0x002fe40000010000 */
[----:B------:R-:W-:Y:S01]  /*6040*/  F2FP.PACK_AB R8, R37, R40 ;  /* 0x000000282508723e */ /* 0x000fe200000000ff */
[----:B------:R-:W-:Y:S01]  /*6050*/  HMMA.16816.F32 R84, R84, R10, RZ ;  /* 0x0000000a5454723c */ /* 0x000fe200000018ff */
[C---:B--2---:R-:W-:Y:S01]  /*6060*/  F2FP.PACK_AB R9, R35.reuse, R44 ;  /* 0x0000002c2309723e */ /* 0x044fe200000000ff */
[----:B------:R-:W1:Y:S01]  /*6070*/  MUFU.EX2 R54, R54 ;  /* 0x0000003600367308 */ /* 0x000e620000000800 */
[----:B------:R-:W-:-:S02]  /*6080*/  FADD.FTZ R38, R35, R38 ;  /* 0x0000002623267221 */ /* 0x000fc40000010000 */
[----:B------:R-:W-:Y:S02]  /*6090*/  FFMA.FTZ R26, R28, c[0x0][0x23c], -R25 ;  /* 0x00008f001c1a7a23 */ /* 0x000fe40000010819 */
[----:B------:R-:W-:Y:S02]  /*60a0*/  F2FP.PACK_AB R10, R5, R6 ;  /* 0x00000006050a723e */ /* 0x000fe400000000ff */
[----:B----4-:R-:W-:Y:S01]  /*60b0*/  F2FP.PACK_AB R11, R4, R27 ;  /* 0x0000001b040b723e */ /* 0x010fe200000000ff */
[----:B------:R-:W-:Y:S01]  /*60c0*/  MUFU.EX2 R55, R55 ;  /* 0x0000003700377308 */ /* 0x000fe20000000800 */
[----:B------:R-:W-:-:S04]  /*60d0*/  FADD.FTZ R27, R27, R38 ;  /* 0x000000261b1b7221 */ /* 0x000fc80000010000 */
[----:B------:R-:W-:Y:S01]  /*60e0*/  FADD.FTZ R4, R4, R27 ;  /* 0x0000001b04047221 */ /* 0x000fe20000010000 */
        /* <DEDUP_REMOVED lines=9> */
[----:B------:R-:W-:Y:S08]  /*6180*/  MUFU.EX2 R51, R51 ;  /* 0x0000003300337308 */ /* 0x000ff00000000800 */
[----:B------:R-:W5:Y:S08]  /*6190*/  MUFU.EX2 R48, R48 ;  /* 0x0000003000307308 */ /* 0x000f700000000800 */
[----:B------:R-:W-:Y:S01]  /*61a0*/  MUFU.EX2 R108, R108 ;  /* 0x0000006c006c7308 */ /* 0x000fe20000000800 */
[C---:B--2---:R-:W-:Y:S07]  /*61b0*/  HMMA.16816.F32 R80, R8.reuse, R12, R80 ;  /* 0x0000000c0850723c */ /* 0x044fee0000001850 */
[----:B------:R-:W2:Y:S01]  /*61c0*/  MUFU.EX2 R103, R103 ;  /* 0x0000006700677308 */ /* 0x000ea20000000800 */
        /* <DEDUP_REMOVED lines=8> */
[----:B-1----:R-:W-:-:S02]  /*6250*/  F2FP.PACK_AB R8, R54, R57 ;  /* 0x000000393608723e */ /* 0x002fc400000000ff */
[----:B---3--:R-:W-:-:S05]  /*6260*/  F2FP.PACK_AB R9, R52, R53 ;  /* 0x000000353409723e */ /* 0x008fca00000000ff */
[----:B------:R-:W1:Y:S01]  /*6270*/  MUFU.EX2 R102, R102 ;  /* 0x0000006600667308 */ /* 0x000e620000000800 */
[----:B------:R-:W-:Y:S01]  /*6280*/  F2FP.PACK_AB R10, R50, R55 ;  /* 0x00000037320a723e */ /* 0x000fe200000000ff */
[----:B------:R-:W-:Y:S01]  /*6290*/  FADD.FTZ R53, R53, R4 ;  /* 0x0000000435357221 */ /* 0x000fe20000010000 */
[----:B-----5:R-:W-:-:S03]  /*62a0*/  F2FP.PACK_AB R11, R48, R51 ;  /* 0x00000033300b723e */ /* 0x020fc600000000ff */
[----:B------:R-:W-:Y:S02]  /*62b0*/  FADD.FTZ R52, R52, R53 ;  /* 0x0000003534347221 */ /* 0x000fe40000010000 */
[----:B------:R-:W-:Y:S02]  /*62c0*/  MUFU.EX2 R101, R101 ;  /* 0x0000006500657308 */ /* 0x000fe40000000800 */
[----:B------:R-:W-:-:S04]  /*62d0*/  FADD.FTZ R51, R51, R52 ;  /* 0x0000003433337221 */ /* 0x000fc80000010000 */
[----:B------:R-:W-:Y:S01]  /*62e0*/  FADD.FTZ R48, R48, R51 ;  /* 0x0000003330307221 */ /* 0x000fe20000010000 */
[C---:B--2---:R-:W-:Y:S01]  /*62f0*/  HMMA.16816.F32 R68, R8.reuse, R12, R68 ;  /* 0x0000000c0844723c */ /* 0x044fe20000001844 */
        /* <DEDUP_REMOVED lines=8> */
[----:B------:R-:W-:Y:S08]  /*6380*/  MUFU.EX2 R105, R105 ;  /* 0x0000006900697308 */ /* 0x000ff00000000800 */
[----:B------:R-:W-:Y:S08]  /*6390*/  MUFU.EX2 R118, R118 ;  /* 0x0000007600767308 */ /* 0x000ff00000000800 */
        /* <DEDUP_REMOVED lines=12> */
[----:B-1----:R-:W-:-:S05]  /*6460*/  F2FP.PACK_AB R9, R102, R107 ;  /* 0x0000006b6609723e */ /* 0x002fca00000000ff */
[----:B------:R-:W1:Y:S01]  /*6470*/  MUFU.EX2 R113, R113 ;  /* 0x0000007100717308 */ /* 0x000e620000000800 */
[----:B------:R-:W-:Y:S01]  /*6480*/  F2FP.PACK_AB R10, R67, R104 ;  /* 0x00000068430a723e */ /* 0x000fe200000000ff */
[----:B------:R-:W-:Y:S01]  /*6490*/  FADD.FTZ R107, R107, R48 ;  /* 0x000000306b6b7221 */ /* 0x000fe20000010000 */
[----:B--2---:R-:W-:-:S03]  /*64a0*/  F2FP.PACK_AB R11, R60, R101 ;  /* 0x000000653c0b723e */ /* 0x004fc600000000ff */
[----:B------:R-:W-:Y:S02]  /*64b0*/  FADD.FTZ R102, R102, R107 ;  /* 0x0000006b66667221 */ /* 0x000fe40000010000 */
[----:B------:R-:W-:Y:S02]  /*64c0*/  MUFU.EX2 R65, R65 ;  /* 0x0000004100417308 */ /* 0x000fe40000000800 */
[----:B------:R-:W-:-:S04]  /*64d0*/  FADD.FTZ R101, R101, R102 ;  /* 0x0000006665657221 */ /* 0x000fc80000010000 */
[----:B------:R-:W-:Y:S01]  /*64e0*/  FADD.FTZ R101, R60, R101 ;  /* 0x000000653c657221 */ /* 0x000fe20000010000 */
[C---:B---3--:R-:W-:Y:S01]  /*64f0*/  HMMA.16816.F32 R68, R8.reuse, R12, R68 ;  /* 0x0000000c0844723c */ /* 0x048fe20000001844 */
[----:B------:R-:W-:Y:S07]  /*6500*/  MUFU.EX2 R110, R110 ;  /* 0x0000006e006e7308 */ /* 0x000fee0000000800 */
        /* <DEDUP_REMOVED lines=20> */
[----:B------:R-:W-:-:S02]  /*6650*/  F2FP.PACK_AB R8, R128, R115 ;  /* 0x000000738008723e */ /* 0x000fc400000000ff */
[----:B------:R-:W-:-:S05]  /*6660*/  F2FP.PACK_AB R9, R109, R130 ;  /* 0x000000826d09723e */ /* 0x000fca00000000ff */
[----:B------:R-:W2:Y:S01]  /*6670*/  MUFU.EX2 R47, R47 ;  /* 0x0000002f002f7308 */ /* 0x000ea20000000800 */
[----:B------:R-:W-:Y:S01]  /*6680*/  F2FP.PACK_AB R10, R118, R105 ;  /* 0x00000069760a723e */ /* 0x000fe200000000ff */
[----:B------:R-:W-:Y:S01]  /*6690*/  FADD.FTZ R130, R130, R101 ;  /* 0x0000006582827221 */ /* 0x000fe20000010000 */
[----:B-----5:R-:W-:-:S03]  /*66a0*/  F2FP.PACK_AB R11, R106, R111 ;  /* 0x0000006f6a0b723e */ /* 0x020fc600000000ff */
[----:B------:R-:W-:Y:S02]  /*66b0*/  FADD.FTZ R130, R109, R130 ;  /* 0x000000826d827221 */ /* 0x000fe40000010000 */
[----:B------:R-:W-:Y:S02]  /*66c0*/  MUFU.EX2 R36, R36 ;  /* 0x0000002400247308 */ /* 0x000fe40000000800 */
[----:B------:R-:W-:-:S04]  /*66d0*/  FADD.FTZ R111, R111, R130 ;  /* 0x000000826f6f7221 */ /* 0x000fc80000010000 */
[----:B------:R-:W-:Y:S01]  /*66e0*/  FADD.FTZ R106, R106, R111 ;  /* 0x0000006f6a6a7221 */ /* 0x000fe20000010000 */
[C---:B-1----:R-:W-:Y:S01]  /*66f0*/  HMMA.16816.F32 R68, R8.reuse, R12, R68 ;  /* 0x0000000c0844723c */ /* 0x042fe20000001844 */
[----:B------:R-:W-:Y:S07]  /*6700*/  MUFU.EX2 R29, R29 ;  /* 0x0000001d001d7308 */ /* 0x000fee0000000800 */
[C---:B------:R-:W-:Y:S01]  /*6710*/  HMMA.16816.F32 R72, R8.reuse, R14, R72 ;  /* 0x0000000e0848723c */ /* 0x040fe20000001848 */
[----:B------:R-:W1:Y:S01]  /*6720*/  LDSM.16.MT88.4 R12, [R160+0x8000] ;  /* 0x00800000a00c783b */ /* 0x000e620000004200 */
[----:B------:R-:W-:Y:S06]  /*6730*/  MUFU.EX2 R191, R191 ;  /* 0x000000bf00bf7308 */ /* 0x000fec0000000800 */
[C---:B--2---:R-:W-:Y:S02]  /*6740*/  HMMA.16816.F32 R96, R8.reuse, R16, R96 ;  /* 0x000000100860723c */ /* 0x044fe40000001860 */
[----:B------:R-:W-:Y:S06]  /*6750*/  MUFU.EX2 R30, R30 ;  /* 0x0000001e001e7308 */ /* 0x000fec0000000800 */
[C---:B------:R-:W-:Y:S01]  /*6760*/  HMMA.16816.F32 R92, R8.reuse, R18, R92 ;  /* 0x00000012085c723c */ /* 0x040fe2000000185c */
[----:B------:R-:W2:Y:S01]  /*6770*/  LDSM.16.MT88.4 R16, [R161+0x8000] ;  /* 0x00800000a110783b */ /* 0x000ea20000004200 */
[----:B------:R-:W-:Y:S08]  /*6780*/  MUFU.EX2 R31, R31 ;  /* 0x0000001f001f7308 */ /* 0x000ff00000000800 */
[----:B------:R-:W-:Y:S01]  /*6790*/  MUFU.EX2 R26, R26 ;  /* 0x0000001a001a7308 */ /* 0x000fe20000000800 */
[C---:B-1----:R-:W-:Y:S08]  /*67a0*/  HMMA.16816.F32 R80, R8.reuse, R12, R80 ;  /* 0x0000000c0850723c */ /* 0x042ff00000001850 */
[C---:B------:R-:W-:Y:S01]  /*67b0*/  HMMA.16816.F32 R84, R8.reuse, R14, R84 ;  /* 0x0000000e0854723c */ /* 0x040fe20000001854 */
[----:B------:R-:W1:Y:S07]  /*67c0*/  LDSM.16.MT88.4 R12, [R164+0x8800] ;  /* 0x00880000a40c783b */ /* 0x000e6e0000004200 */
[C---:B--2---:R-:W-:Y:S08]  /*67d0*/  HMMA.16816.F32 R76, R8.reuse, R16, R76 ;  /* 0x00000010084c723c */ /* 0x044ff0000000184c */
[----:B------:R-:W-:Y:S01]  /*67e0*/  HMMA.16816.F32 R88, R8, R18, R88 ;  /* 0x000000120858723c */ /* 0x000fe20000001858 */
[----:B------:R-:W2:Y:S06]  /*67f0*/  LDSM.16.MT88.4 R16, [R161+0x8800] ;  /* 0x00880000a110783b */ /* 0x000eac0000004200 */
[----:B------:R-:W-:-:S02]  /*6800*/  F2FP.PACK_AB R8, R113, R112 ;  /* 0x000000707108723e */ /* 0x000fc400000000ff */
[----:B---3--:R-:W-:Y:S01]  /*6810*/  F2FP.PACK_AB R9, R58, R119 ;  /* 0x000000773a09723e */ /* 0x008fe200000000ff */
[----:B------:R-:W-:Y:S01]  /*6820*/  FADD.FTZ R119, R119, R106 ;  /* 0x0000006a77777221 */ /* 0x000fe20000010000 */
[----:B------:R-:W-:Y:S02]  /*6830*/  F2FP.PACK_AB R10, R110, R65 ;  /* 0x000000416e0a723e */ /* 0x000fe400000000ff */
[----:B------:R-:W-:Y:S01]  /*6840*/  F2FP.PACK_AB R11, R56, R59 ;  /* 0x0000003b380b723e */ /* 0x000fe200000000ff */
[----:B------:R-:W-:-:S04]  /*6850*/  FADD.FTZ R58, R58, R119 ;  /* 0x000000773a3a7221 */ /* 0x000fc80000010000 */
[----:B------:R-:W-:Y:S02]  /*6860*/  FADD.FTZ R59, R59, R58 ;  /* 0x0000003a3b3b7221 */ /* 0x000fe40000010000 */
[----:B------:R-:W-:Y:S02]  /*6870*/  HMMA.16816.F32 R68, R8, R20, R68 ;  /* 0x000000140844723c */ /* 0x000fe40000001844 */
[----:B------:R-:W-:-:S06]  /*6880*/  FADD.FTZ R59, R56, R59 ;  /* 0x0000003b383b7221 */ /* 0x000fcc0000010000 */
[C---:B-1----:R-:W-:Y:S08]  /*6890*/  HMMA.16816.F32 R96, R8.reuse, R12, R96 ;  /* 0x0000000c0860723c */ /* 0x042ff00000001860 */
[C---:B------:R-:W-:Y:S01]  /*68a0*/  HMMA.16816.F32 R92, R8.reuse, R14, R92 ;  /* 0x0000000e085c723c */ /* 0x040fe2000000185c */
[----:B------:R-:W1:Y:S07]  /*68b0*/  LDSM.16.MT88.4 R12, [R160+0x8800] ;  /* 0x00880000a00c783b */ /* 0x000e6e0000004200 */
[C---:B--2---:R-:W-:Y:S08]  /*68c0*/  HMMA.16816.F32 R76, R8.reuse, R16, R76 ;  /* 0x00000010084c723c */ /* 0x044ff0000000184c */
        /* <DEDUP_REMOVED lines=9> */
[----:B------:R-:W3:Y:S01]  /*6960*/  MUFU.EX2 R39, R42 ;  /* 0x0000002a00277308 */ /* 0x000ee20000000800 */
[----:B----4-:R-:W-:Y:S01]  /*6970*/  F2FP.PACK_AB R10, R62, R43 ;  /* 0x0000002b3e0a723e */ /* 0x010fe200000000ff */
[----:B------:R-:W-:-:S04]  /*6980*/  FADD.FTZ R40, R40, R9 ;  /* 0x0000000928287221 */ /* 0x000fc80000010000 */
[----:B------:R-:W-:Y:S02]  /*6990*/  FADD.FTZ R9, R37, R40 ;  /* 0x0000002825097221 */ /* 0x000fe40000010000 */
[--C-:B------:R-:W-:Y:S02]  /*69a0*/  FFMA.FTZ R37, R33, c[0x0][0x23c], -R34.reuse ;  /* 0x00008f0021257a23 */ /* 0x100fe40000010822 */
[----:B------:R-:W-:Y:S02]  /*69b0*/  FFMA.FTZ R33, R32, c[0x0][0x23c], -R34 ;  /* 0x00008f0020217a23 */ /* 0x000fe40000010822 */
[----:B------:R-:W-:Y:S01]  /*69c0*/  FADD.FTZ R34, R6, R9 ;  /* 0x0000000906227221 */ /* 0x000fe20000010000 */
[----:B------:R-:W-:Y:S01]  /*69d0*/  F2FP.PACK_AB R9, R47, R46 ;  /* 0x0000002e2f09723e */ /* 0x000fe200000000ff */
[----:B------:R-:W4:Y:S01]  /*69e0*/  MUFU.EX2 R32, R37 ;  /* 0x0000002500207308 */ /* 0x000f220000000800 */
[----:B------:R-:W-:Y:S01]  /*69f0*/  FADD.FTZ R46, R46, R59 ;  /* 0x0000003b2e2e7221 */ /* 0x000fe20000010000 */
[----:B---3--:R-:W-:Y:S01]  /*6a00*/  F2FP.PACK_AB R11, R36, R39 ;  /* 0x00000027240b723e */ /* 0x008fe200000000ff */
[----:B------:R-:W-:-:S02]  /*6a10*/  FADD.FTZ R34, R5, R34 ;  /* 0x0000002205227221 */ /* 0x000fc40000010000 */
[----:B------:R-:W-:Y:S02]  /*6a20*/  FFMA.FTZ R5, R24, c[0x0][0x23c], -R25 ;  /* 0x00008f0018057a23 */ /* 0x000fe40000010819 */
[----:B------:R-:W-:Y:S01]  /*6a30*/  FADD.FTZ R57, R57, R34 ;  /* 0x0000002239397221 */ /* 0x000fe20000010000 */
[----:B------:R-:W3:Y:S01]  /*6a40*/  MUFU.EX2 R6, R33 ;  /* 0x0000002100067308 */ /* 0x000ee20000000800 */
[C---:B--2---:R-:W-:Y:S01]  /*6a50*/  HMMA.16816.F32 R96, R8.reuse, R16, R96 ;  /* 0x000000100860723c */ /* 0x044fe20000001860 */
[----:B------:R-:W-:Y:S02]  /*6a60*/  FADD.FTZ R46, R47, R46 ;  /* 0x0000002e2f2e7221 */ /* 0x000fe40000010000 */
[----:B------:R-:W-:Y:S02]  /*6a70*/  FADD.FTZ R54, R54, R57 ;  /* 0x0000003936367221 */ /* 0x000fe40000010000 */
[----:B------:R-:W-:Y:S02]  /*6a80*/  FADD.FTZ R39, R39, R46 ;  /* 0x0000002e27277221 */ /* 0x000fe40000010000 */
[----:B------:R-:W2:Y:S01]  /*6a90*/  MUFU.EX2 R5, R5 ;  /* 0x0000000500057308 */ /* 0x000ea20000000800 */
[----:B------:R-:W-:Y:S01]  /*6aa0*/  HMMA.16816.F32 R92, R8, R18, R92 ;  /* 0x00000012085c723c */ /* 0x000fe2000000185c */
[----:B------:R-:W5:Y:S01]  /*6ab0*/  LDSM.16.MT88.4 R16, [R160+0x9000] ;  /* 0x00900000a010783b */ /* 0x000f620000004200 */
        /* <DEDUP_REMOVED lines=13> */
[C---:B------:R-:W-:Y:S01]  /*6b90*/  HMMA.16816.F32 R88, R8.reuse, R22, R88 ;  /* 0x000000160858723c */ /* 0x040fe20000001858 */
[----:B------:R-:W1:Y:S07]  /*6ba0*/  LDSM.16.MT88.4 R20, [R162+0x9800] ;  /* 0x00980000a214783b */ /* 0x000e6e0000004200 */
[C---:B-----5:R-:W-:Y:S08]  /*6bb0*/  HMMA.16816.F32 R80, R8.reuse, R16, R80 ;  /* 0x000000100850723c */ /* 0x060ff00000001850 */
[----:B------:R-:W-:Y:S01]  /*6bc0*/  HMMA.16816.F32 R84, R8, R18, R84 ;  /* 0x000000120854723c */ /* 0x000fe20000001854 */
[----:B------:R-:W5:Y:S06]  /*6bd0*/  LDSM.16.MT88.4 R16, [R161+0x9800] ;  /* 0x00980000a110783b */ /* 0x000f6c0000004200 */
[----:B----4-:R-:W-:-:S02]  /*6be0*/  F2FP.PACK_AB R8, R29, R32 ;  /* 0x000000201d08723e */ /* 0x010fc400000000ff */
[----:B------:R-:W-:Y:S01]  /*6bf0*/  F2FP.PACK_AB R9, R31, R30 ;  /* 0x0000001e1f09723e */ /* 0x000fe200000000ff */
[----:B------:R-:W-:Y:S01]  /*6c00*/  FADD.FTZ R30, R30, R39 ;  /* 0x000000271e1e7221 */ /* 0x000fe20000010000 */
[----:B---3--:R-:W-:Y:S02]  /*6c10*/  F2FP.PACK_AB R10, R191, R6 ;  /* 0x00000006bf0a723e */ /* 0x008fe400000000ff */
[----:B--2---:R-:W-:Y:S01]  /*6c20*/  F2FP.PACK_AB R11, R5, R26 ;  /* 0x0000001a050b723e */ /* 0x004fe200000000ff */
[----:B------:R-:W-:-:S04]  /*6c30*/  FADD.FTZ R31, R31, R30 ;  /* 0x0000001e1f1f7221 */ /* 0x000fc80000010000 */
[----:B------:R-:W-:Y:S02]  /*6c40*/  FADD.FTZ R26, R26, R31 ;  /* 0x0000001f1a1a7221 */ /* 0x000fe40000010000 */
[----:B-1----:R-:W-:Y:S02]  /*6c50*/  HMMA.16816.F32 R96, R8, R12, R96 ;  /* 0x0000000c0860723c */ /* 0x002fe40000001860 */
[----:B------:R-:W-:-:S06]  /*6c60*/  FADD.FTZ R192, R5, R26 ;  /* 0x0000001a05c07221 */ /* 0x000fcc0000010000 */
[C---:B------:R-:W-:Y:S01]  /*6c70*/  HMMA.16816.F32 R92, R8.reuse, R14, R92 ;  /* 0x0000000e085c723c */ /* 0x040fe2000000185c */
[----:B------:R-:W1:Y:S07]  /*6c80*/  LDSM.16.MT88.4 R12, [R160+0x9800] ;  /* 0x00980000a00c783b */ /* 0x000e6e0000004200 */
[C---:B------:R-:W-:Y:S07]  /*6c90*/  HMMA.16816.F32 R68, R8.reuse, R20, R68 ;  /* 0x000000140844723c */ /* 0x040fee0000001844 */
[----:B------:R-:W-:Y:S01]  /*6ca0*/  FADD.FTZ R21, R105, R128 ;  /* 0x0000008069157221 */ /* 0x000fe20000010000 */
[----:B------:R-:W-:Y:S03]  /*6cb0*/  HMMA.16816.F32 R72, R8, R22, R72 ;  /* 0x000000160848723c */ /* 0x000fe60000001848 */
        /* <DEDUP_REMOVED lines=80> */
.L_x_7090:
[----:B------:R-:W-:-:S04]  /*71c0*/  LEA R4, -R7, RZ, 0x7 ;  /* 0x000000ff07047211 */ /* 0x000fc800078e39ff */
[----:B------:R-:W-:Y:S02]  /*71d0*/  SHF.R.S32.HI R5, RZ, 0x1f, R4 ;  /* 0x0000001fff057819 */ /* 0x000fe40000011404 */
.L_x_7091:
[----:B------:R-:W-:Y:S01]  /*71e0*/  ISETP.GE.AND P1, PT, R180, c[0x0][0x220], PT ;  /* 0x00008800b4007a0c */ /* 0x000fe20003f26270 */
[----:B------:R-:W-:Y:S01]  /*71f0*/  IMAD.SHL.U32 R118, R178, 0x80, RZ ;  /* 0x00000080b2767824 */ /* 0x000fe200078e00ff */
[----:B------:R-:W-:-:S04]  /*7200*/  LEA R194, P6, R4, R194, 0x1 ;  /* 0x000000c204c27211 */ /* 0x000fc800078c08ff */
[----:B------:R-:W-:Y:S02]  /*7210*/  LEA.HI.X R193, R4, R193, R5, 0x1, P6 ;  /* 0x000000c104c17211 */ /* 0x000fe400030f0c05 */
[----:B------:R-:W-:-:S05]  /*7220*/  LOP3.LUT R141, R118, R177, RZ, 0xfc, !PT ;  /* 0x000000b1768d7212 */ /* 0x000fca00078efcff */
[--C-:B------:R-:W-:Y:S01]  /*7230*/  @!P1 IMAD.MOV.U32 R124, RZ, RZ, R126.reuse ;  /* 0x000000ffff7c9224 */ /* 0x100fe200078e007e */
[CC--:B------:R-:W-:Y:S01]  /*7240*/  @!P1 LEA R9, P3, R7.reuse, R126.reuse, 0x5 ;  /* 0x0000007e07099211 */ /* 0x0c0fe200078628ff */
[----:B------:R-:W-:Y:S01]  /*7250*/  @!P1 IMAD.MOV.U32 R8, RZ, RZ, c[0x0][0x1a4] ;  /* 0x00006900ff089624 */ /* 0x000fe200078e00ff */
[CC--:B------:R-:W-:Y:S01]  /*7260*/  @!P1 LEA R11, P2, R7.reuse, R126.reuse, 0x6 ;  /* 0x0000007e070b9211 */ /* 0x0c0fe200078430ff */
[----:B------:R-:W-:Y:S01]  /*7270*/  @!P1 IMAD.MOV.U32 R10, RZ, RZ, c[0x0][0x1a4] ;  /* 0x00006900ff0a9624 */ /* 0x000fe200078e00ff */
        /* <DEDUP_REMOVED lines=13> */
[----:B------:R-:W-:Y:S01]  /*7350*/  @!P1 IMAD.MOV.U32 R12, RZ, RZ, c[0x0][0x1a4] ;  /* 0x00006900ff0c9624 */ /* 0x000fe200078e00ff */
[----:B------:R-:W-:Y:S01]  /*7360*/  @!P1 IADD3 R13, P3, R4, R18, RZ ;  /* 0x00000012040d9210 */ /* 0x000fe20007f7e0ff */
[----:B------:R-:W-:Y:S01]  /*7370*/  @!P1 IMAD.WIDE.U32 R16, R7, 0x50, R16 ;  /* 0x0000005007109825 */ /* 0x000fe200078e0010 */
[----:B------:R-:W-:-:S03]  /*7380*/  @!P1 LEA.HI.X R23, R6, c[0x0][0x174], R125, 0x1, P2 ;  /* 0x00005d0006179a11 */ /* 0x000fc600010f0c7d */
[----:B------:R-:W-:Y:S01]  /*7390*/  @!P1 IMAD.WIDE.U32 R14, R7, 0x60, R14 ;  /* 0x00000060070e9825 */ /* 0x000fe200078e000e */
[----:B------:R-:W-:-:S03]  /*73a0*/  @!P1 IADD3 R6, P2, R4, R16, RZ ;  /* 0x0000001004069210 */ /* 0x000fc60007f5e0ff */
[----:B------:R-:W-:-:S04]  /*73b0*/  @!P1 IMAD.WIDE.U32 R20, R7, 0x70, R20 ;  /* 0x0000007007149825 */ /* 0x000fc800078e0014 */
[----:B------:R-:W-:Y:S02]  /*73c0*/  @!P1 IMAD.MOV.U32 R7, RZ, RZ, c[0x0][0x1a4] ;  /* 0x00006900ff079624 */ /* 0x000fe400078e00ff */
[----:B------:R-:W-:Y:S02]  /*73d0*/  @!P1 IMAD R12, R12, 0x30, RZ ;  /* 0x000000300c0c9824 */ /* 0x000fe400078e02ff */
[----:B------:R-:W-:Y:S02]  /*73e0*/  @!P1 IMAD R7, R7, 0x50, RZ ;  /* 0x0000005007079824 */ /* 0x000fe400078e02ff */
[----:B------:R-:W-:Y:S01]  /*73f0*/  @!P1 IMAD.MOV.U32 R16, RZ, RZ, c[0x0][0x1a4] ;  /* 0x00006900ff109624 */ /* 0x000fe200078e00ff */
[C---:B------:R-:W-:Y:S01]  /*7400*/  @!P1 IADD3.X R18, R5.reuse, R19, R12, P3, !PT ;  /* 0x0000001305129210 */ /* 0x040fe20001ffe40c */
[----:B------:R-:W-:Y:S01]  /*7410*/  @!P1 IMAD.MOV.U32 R12, RZ, RZ, c[0x0][0x1a4] ;  /* 0x00006900ff0c9624 */ /* 0x000fe200078e00ff */
[----:B------:R-:W-:Y:S01]  /*7420*/  @!P1 IADD3 R9, P3, R4, R9, RZ ;  /* 0x0000000904099210 */ /* 0x000fe20007f7e0ff */
[----:B------:R-:W-:Y:S01]  /*7430*/  @!P1 IMAD R16, R16, 0x60, RZ ;  /* 0x0000006010109824 */ /* 0x000fe200078e02ff */
[C---:B------:R-:W-:Y:S01]  /*7440*/  @!P1 IADD3.X R7, R5.reuse, R17, R7, P2, !PT ;  /* 0x0000001105079210 */ /* 0x040fe200017fe407 */
[----:B------:R-:W-:Y:S01]  /*7450*/  @!P1 IMAD R12, R12, 0x70, RZ ;  /* 0x000000700c0c9824 */ /* 0x000fe200078e02ff */
[C---:B------:R-:W-:Y:S01]  /*7460*/  @!P1 IADD3 R11, P2, R4.reuse, R11, RZ ;  /* 0x0000000b040b9210 */ /* 0x040fe20007f5e0ff */
[----:B------:R-:W-:Y:S01]  /*7470*/  @!P1 IMAD.X R8, R5, 0x1, R8, P3 ;  /* 0x0000000105089824 */ /* 0x000fe200018e0608 */
[C---:B------:R-:W-:Y:S01]  /*7480*/  @!P1 IADD3 R14, P3, R4.reuse, R14, RZ ;  /* 0x0000000e040e9210 */ /* 0x040fe20007f7e0ff */
[----:B------:R-:W-:Y:S01]  /*7490*/  @!P1 IMAD.MOV.U32 R195, RZ, RZ, R193 ;  /* 0x000000ffffc39224 */ /* 0x000fe200078e00c1 */
[----:B------:R-:W-:Y:S01]  /*74a0*/  @!P1 LEA R24, P5, R9, c[0x0][0x170], 0x1 ;  /* 0x00005c0009189a11 */ /* 0x000fe200078a08ff */
[----:B------:R-:W-:Y:S01]  /*74b0*/  @!P1 IMAD.X R10, R5, 0x1, R10, P2 ;  /* 0x00000001050a9824 */ /* 0x000fe200010e060a */
[----:B------:R-:W-:-:S02]  /*74c0*/  @!P1 IADD3 R4, P2, R4, R20, RZ ;  /* 0x0000001404049210 */ /* 0x000fc40007f5e0ff */
[----:B------:R-:W-:Y:S01]  /*74d0*/  @!P1 LEA R20, P4, R11, c[0x0][0x170], 0x1 ;  /* 0x00005c000b149a11 */ /* 0x000fe200078808ff */
[----:B------:R-:W-:Y:S01]  /*74e0*/  @!PT LDS RZ, [RZ] ;  /* 0x00000000fffff984 */ /* 0x000fe20000000800 */
[----:B------:R-:W-:Y:S01]  /*74f0*/  @!PT LDS RZ, [RZ] ;  /* 0x00000000fffff984 */ /* 0x000fe20000000800 */
[----:B------:R-:W-:Y:S01]  /*7500*/  @!PT LDS RZ, [RZ] ;  /* 0x00000000fffff984 */ /* 0x000fe20000000800 */
[----:B------:R1:W-:Y:S01]  /*7510*/  @!P1 LDGSTS.E.BYPASS.LTC128B.128 [R179+0x6000], [R194.64] ;  /* 0x06000000c2b39fae */ /* 0x0003e2000b901d46 */
[----:B------:R-:W-:Y:S02]  /*7520*/  @!P1 IADD3.X R15, R5, R16, R15, P3, !PT ;  /* 0x00000010050f9210 */ /* 0x000fe40001ffe40f */
        /* <DEDUP_REMOVED lines=48> */
[----:B------:R-:W1:Y:S04]  /*7830*/  LDSM.16.M88.4 R32, [R169+0x2800] ;  /* 0x00280000a920783b */ /* 0x000e680000000200 */
[----:B---3--:R-:W3:Y:S04]  /*7840*/  LDSM.16.M88.4 R24, [R169+0x3000] ;  /* 0x00300000a918783b */ /* 0x008ee80000000200 */
[----:B------:R-:W-:Y:S04]  /*7850*/  LDSM.16.M88.4 R100, [R168] ;  /* 0x00000000a864783b */ /* 0x000fe80000000200 */
[----:B--2---:R-:W2:Y:S04]  /*7860*/  LDSM.16.M88.4 R20, [R163+0x2000] ;  /* 0x00200000a314783b */ /* 0x004ea80000000200 */
[----:B----4-:R-:W4:Y:S04]  /*7870*/  LDSM.16.M88.4 R16, [R169+0x3800] ;  /* 0x00380000a910783b */ /* 0x010f280000000200 */
[----:B-----5:R-:W5:Y:S04]  /*7880*/  LDSM.16.M88.4 R12, [R163+0x2800] ;  /* 0x00280000a30c783b */ /* 0x020f680000000200 */
[----:B-1----:R-:W1:Y:S04]  /*7890*/  LDSM.16.M88.4 R8, [R169+0x4000] ;  /* 0x00400000a908783b */ /* 0x002e680000000200 */
[----:B------:R-:W1:Y:S04]  /*78a0*/  LDSM.16.M88.4 R4, [R163+0x3000] ;  /* 0x00300000a304783b */ /* 0x000e680000000200 */
        /* <DEDUP_REMOVED lines=16> */
[C---:B-----5:R-:W-:Y:S08]  /*79b0*/  HMMA.16816.F32 R36, R100.reuse, R12, R36 ;  /* 0x0000000c6424723c */ /* 0x060ff00000001824 */
[----:B------:R-:W-:Y:S08]  /*79c0*/  HMMA.16816.F32 R32, R100, R14, R32 ;  /* 0x0000000e6420723c */ /* 0x000ff00000001820 */
[C---:B------:R-:W-:Y:S08]  /*79d0*/  HMMA.16816.F32 R16, R48.reuse, R18, RZ ;  /* 0x000000123010723c */ /* 0x040ff000000018ff */
[C---:B-1----:R-:W-:Y:S08]  /*79e0*/  HMMA.16816.F32 R12, R48.reuse, R8, RZ ;  /* 0x00000008300c723c */ /* 0x042ff000000018ff */
        /* <DEDUP_REMOVED lines=53> */
[C---:B--2---:R-:W-:Y:S08]  /*7d40*/  HMMA.16816.F32 R4, R108.reuse, R112, R4 ;  /* 0x000000706c04723c */ /* 0x044ff00000001804 */
[C---:B------:R-:W-:Y:S08]  /*7d50*/  HMMA.16816.F32 R64, R108.reuse, R114, R64 ;  /* 0x000000726c40723c */ /* 0x040ff00000001840 */
[C---:B-1----:R-:W-:Y:S08]  /*7d60*/  HMMA.16816.F32 R44, R108.reuse, R100, R44 ;  /* 0x000000646c2c723c */ /* 0x042ff0000000182c */
        /* <DEDUP_REMOVED lines=8> */
[C---:B--2---:R-:W-:Y:S08]  /*7df0*/  HMMA.16816.F32 R60, R108.reuse, R104, R60 ;  /* 0x000000686c3c723c */ /* 0x044ff0000000183c */
[C---:B------:R-:W-:Y:S08]  /*7e00*/  HMMA.16816.F32 R56, R108.reuse, R106, R56 ;  /* 0x0000006a6c38723c */ /* 0x040ff00000001838 */
[C---:B-1----:R-:W-:Y:S08]  /*7e10*/  HMMA.16816.F32 R12, R108.reuse, R100, R12 ;  /* 0x000000646c0c723c */ /* 0x042ff0000000180c */
[----:B------:R-:W-:Y:S01]  /*7e20*/  HMMA.16816.F32 R8, R108, R102, R8 ;  /* 0x000000666c08723c */ /* 0x000fe20000001808 */
[----:B------:R-:W1:Y:S01]  /*7e30*/  LDSM.16.M88.4 R100, [R152+0x3800] ;  /* 0x003800009864783b */ /* 0x000e620000000200 */
[----:B------:R-:W-:-:S06]  /*7e40*/  DEPBAR.LE SB0, 0x0 ;  /* 0x000080000000791a */ /* 0x000fcc0000000000 */
[C---:B-1----:R-:W-:Y:S07]  /*7e50*/  HMMA.16816.F32 R48, R108.reuse, R102, R48 ;  /* 0x000000666c30723c */ /* 0x042fee0000001830 */
[----:B------:R-:W-:Y:S01]  /*7e60*/  IADD3 R102, R141, 0x1, RZ ;  /* 0x000000018d667810 */ /* 0x000fe20007ffe0ff */
[----:B------:R-:W-:Y:S03]  /*7e70*/  HMMA.16816.F32 R52, R108, R100, R52 ;  /* 0x000000646c34723c */ /* 0x000fe60000001834 */
[----:B------:R-:W1:Y:S01]  /*7e80*/  I2F R104, R102 ;  /* 0x0000006600687306 */ /* 0x000e620000201400 */
[----:B------:R-:W-:Y:S01]  /*7e90*/  BAR.SYNC.DEFER_BLOCKING 0x0 ;  /* 0x0000000000007b1d */ /* 0x000fe20000010000 */
[----:B------:R-:W-:-:S02]  /*7ea0*/  ISETP.GE.AND P4, PT, R102, R117, PT ;  /* 0x000000756600720c */ /* 0x000fc40003f86270 */
[----:B------:R-:W-:Y:S02]  /*7eb0*/  LOP3.LUT R101, R118, 0x8, R177, 0xfe, !PT ;  /* 0x0000000876657812 */ /* 0x000fe400078efeb1 */
[----:B------:R-:W-:Y:S02]  /*7ec0*/  IADD3 R100, R141, 0x9, RZ ;  /* 0x000000098d647810 */ /* 0x000fe40007ffe0ff */
[C---:B------:R-:W-:Y:S02]  /*7ed0*/  ISETP.GE.AND P6, PT, R101.reuse, R117, PT ;  /* 0x000000756500720c */ /* 0x040fe40003fc6270 */
[-C--:B------:R-:W-:Y:S02]  /*7ee0*/  ISETP.GE.AND P5, PT, R101, R116.reuse, PT ;  /* 0x000000746500720c */ /* 0x080fe40003fa6270 */
[----:B------:R-:W2:Y:S01]  /*7ef0*/  I2F R101, R101 ;  /* 0x0000006500657306 */ /* 0x000ea20000201400 */
[----:B------:R-:W-:Y:S01]  /*7f00*/  ISETP.GE.AND P2, PT, R102, R116, PT ;  /* 0x000000746600720c */ /* 0x000fe20003f46270 */
[-C--:B-1----:R-:W-:Y:S01]  /*7f10*/  FFMA.FTZ R109, R0, R104.reuse, R45 ;  /* 0x00000068006d7223 */ /* 0x082fe2000001002d */
[----:B------:R-:W-:Y:S01]  /*7f20*/  LOP3.LUT R45, R118, 0x10, R177, 0xfe, !PT ;  /* 0x00000010762d7812 */ /* 0x000fe200078efeb1 */
[----:B------:R-:W-:-:S04]  /*7f30*/  FFMA.FTZ R104, R0, R104, R47 ;  /* 0x0000006800687223 */ /* 0x000fc8000001002f */
[----:B------:R-:W1:Y:S01]  /*7f40*/  I2F R47, R100 ;  /* 0x00000064002f7306 */ /* 0x000e620000201400 */
[----:B------:R-:W-:Y:S02]  /*7f50*/  FSEL R109, R109, -INF , !P4 ;  /* 0xff8000006d6d7808 */ /* 0x000fe40006000000 */
[C---:B------:R-:W-:Y:S02]  /*7f60*/  ISETP.GE.AND P3, PT, R45.reuse, R117, PT ;  /* 0x000000752d00720c */ /* 0x040fe40003f66270 */
[----:B------:R-:W-:Y:S02]  /*7f70*/  ISETP.GE.AND P4, PT, R45, R116, PT ;  /* 0x000000742d00720c */ /* 0x000fe40003f86270 */
[----:B------:R-:W-:Y:S01]  /*7f80*/  FSEL R104, R104, -INF , !P2 ;  /* 0xff80000068687808 */ /* 0x000fe20005000000 */
[CC--:B--2---:R-:W-:Y:S01]  /*7f90*/  FFMA.FTZ R40, R0.reuse, R101.reuse, R40 ;  /* 0x0000006500287223 */ /* 0x0c4fe20000010028 */
[----:B------:R-:W2:Y:S01]  /*7fa0*/  I2F R45, R45 ;  /* 0x0000002d002d7306 */ /* 0x000ea20000201400 */
[----:B------:R-:W-:Y:S01]  /*7fb0*/  FFMA.FTZ R110, R0, R101, R42 ;  /* 0x00000065006e7223 */ /* 0x000fe2000001002a */
[----:B------:R-:W-:-:S02]  /*7fc0*/  IADD3 R42, R141, 0x11, RZ ;  /* 0x000000118d2a7810 */ /* 0x000fc40007ffe0ff */
[----:B------:R-:W-:Y:S02]  /*7fd0*/  FSEL R107, R40, -INF , !P6 ;  /* 0xff800000286b7808 */ /* 0x000fe40007000000 */
[----:B------:R-:W-:Y:S01]  /*7fe0*/  ISETP.GE.AND P2, PT, R100, R117, PT ;  /* 0x000000756400720c */ /* 0x000fe20003f46270 */
[-C--:B-1----:R-:W-:Y:S01]  /*7ff0*/  FFMA.FTZ R113, R0, R47.reuse, R41 ;  /* 0x0000002f00717223 */ /* 0x082fe20000010029 */
[----:B------:R-:W1:Y:S01]  /*8000*/  I2F R40, R42 ;  /* 0x0000002a00287306 */ /* 0x000e620000201400 */
[----:B------:R-:W-:Y:S01]  /*8010*/  LOP3.LUT R41, R118, 0x18, R177, 0xfe, !PT ;  /* 0x0000001876297812 */ /* 0x000fe200078efeb1 */
[----:B------:R-:W-:Y:S01]  /*8020*/  FFMA.FTZ R43, R0, R47, R43 ;  /* 0x0000002f002b7223 */ /* 0x000fe2000001002b */
[-C--:B------:R-:W-:Y:S02]  /*8030*/  ISETP.GE.AND P6, PT, R100, R116.reuse, PT ;  /* 0x000000746400720c */ /* 0x080fe40003fc6270 */
[----:B------:R-:W-:Y:S02]  /*8040*/  FSEL R110, R110, -INF , !P5 ;  /* 0xff8000006e6e7808 */ /* 0x000fe40006800000 */
[----:B------:R-:W-:Y:S01]  /*8050*/  FSEL R113, R113, -INF , !P2 ;  /* 0xff80000071717808 */ /* 0x000fe20005000000 */
[C---:B--2---:R-:W-:Y:S01]  /*8060*/  FFMA.FTZ R47, R0.reuse, R45, R36 ;  /* 0x0000002d002f7223 */ /* 0x044fe20000010024 */
[C---:B------:R-:W-:Y:S01]  /*8070*/  ISETP.GE.AND P5, PT, R41.reuse, R117, PT ;  /* 0x000000752900720c */ /* 0x040fe20003fa6270 */
[----:B------:R-:W-:Y:S01]  /*8080*/  FFMA.FTZ R134, R0, R45, R38 ;  /* 0x0000002d00867223 */ /* 0x000fe20000010026 */
[----:B------:R-:W-:-:S02]  /*8090*/  ISETP.GE.AND P2, PT, R41, R116, PT ;  /* 0x000000742900720c */ /* 0x000fc40003f46270 */
[----:B------:R-:W2:Y:S01]  /*80a0*/  I2F R41, R41 ;  /* 0x0000002900297306 */ /* 0x000ea20000201400 */
[----:B------:R-:W-:Y:S02]  /*80b0*/  FSEL R36, R43, -INF , !P6 ;  /* 0xff8000002b247808 */ /* 0x000fe40007000000 */
[----:B------:R-:W-:Y:S02]  /*80c0*/  IADD3 R38, R141, 0x19, RZ ;  /* 0x000000198d267810 */ /* 0x000fe40007ffe0ff */
[----:B------:R-:W-:Y:S01]  /*80d0*/  FSEL R43, R47, -INF , !P3 ;  /* 0xff8000002f2b7808 */ /* 0x000fe20005800000 */
[----:B-1----:R-:W-:Y:S01]  /*80e0*/  FFMA.FTZ R47, R0, R40, R37 ;  /* 0x00000028002f7223 */ /* 0x002fe20000010025 */
[----:B------:R-:W-:Y:S01]  /*80f0*/  ISETP.GE.AND P3, PT, R42, R116, PT ;  /* 0x000000742a00720c */ /* 0x000fe20003f66270 */
[----:B------:R-:W-:Y:S01]  /*8100*/  FFMA.FTZ R40, R0, R40, R39 ;  /* 0x0000002800287223 */ /* 0x000fe20000010027 */
[----:B------:R-:W-:Y:S01]  /*8110*/  ISETP.GE.AND P6, PT, R42, R117, PT ;  /* 0x000000752a00720c */ /* 0x000fe20003fc6270 */
[----:B------:R-:W1:Y:S01]  /*8120*/  I2F R39, R38 ;  /* 0x0000002600277306 */ /* 0x000e620000201400 */
[----:B------:R-:W-:-:S02]  /*8130*/  LOP3.LUT R37, R118, 0x20, R177, 0xfe, !PT ;  /* 0x0000002076257812 */ /* 0x000fc400078efeb1 */
[----:B------:R-:W-:Y:S02]  /*8140*/  FSEL R40, R40, -INF , !P3 ;  /* 0xff80000028287808 */ /* 0x000fe40005800000 */
[----:B------:R-:W-:Y:S01]  /*8150*/  ISETP.GE.AND P3, PT, R38, R117, PT ;  /* 0x000000752600720c */ /* 0x000fe20003f66270 */
[-C--:B--2---:R-:W-:Y:S01]  /*8160*/  FFMA.FTZ R32, R0, R41.reuse, R32 ;  /* 0x0000002900207223 */ /* 0x084fe20000010020 */
[----:B------:R-:W-:Y:S01]  /*8170*/  FSEL R134, R134, -INF , !P4 ;  /* 0xff80000086867808 */ /* 0x000fe20006000000 */
[----:B------:R-:W-:Y:S01]  /*8180*/  FFMA.FTZ R126, R0, R41, R34 ;  /* 0x00000029007e7223 */ /* 0x000fe20000010022 */
[----:B------:R-:W-:Y:S02]  /*8190*/  IADD3 R34, R141, 0x21, RZ ;  /* 0x000000218d227810 */ /* 0x000fe40007ffe0ff */
[----:B------:R-:W-:Y:S02]  /*81a0*/  FSEL R45, R32, -INF , !P5 ;  /* 0xff800000202d7808 */ /* 0x000fe40006800000 */
[----:B------:R-:W-:Y:S01]  /*81b0*/  ISETP.GE.AND P5, PT, R38, R116, PT ;  /* 0x000000742600720c */ /* 0x000fe20003fa6270 */
[----:B------:R-:W2:Y:S01]  /*81c0*/  I2F R32, R34 ;  /* 0x0000002200207306 */ /* 0x000ea20000201400 */
[----:B------:R-:W-:Y:S01]  /*81d0*/  FSEL R47, R47, -INF , !P6 ;  /* 0xff8000002f2f7808 */ /* 0x000fe20007000000 */
[-C--:B-1----:R-:W-:Y:S01]  /*81e0*/  FFMA.FTZ R33, R0, R39.reuse, R33 ;  /* 0x0000002700217223 */ /* 0x082fe20000010021 */
[----:B------:R-:W-:Y:S01]  /*81f0*/  LOP3.LUT R38, R118, 0x28, R177, 0xfe, !PT ;  /* 0x0000002876267812 */ /* 0x000fe200078efeb1 */
[----:B------:R-:W-:Y:S01]  /*8200*/  FFMA.FTZ R35, R0, R39, R35 ;  /* 0x0000002700237223 */ /* 0x000fe20000010023 */
[----:B------:R-:W-:-:S02]  /*8210*/  ISETP.GE.AND P4, PT, R37, R117, PT ;  /* 0x000000752500720c */ /* 0x000fc40003f86270 */
[----:B------:R-:W-:Y:S02]  /*8220*/  ISETP.GE.AND P6, PT, R37, R116, PT ;  /* 0x000000742500720c */ /* 0x000fe40003fc6270 */
[----:B------:R-:W1:Y:S01]  /*8230*/  I2F R37, R37 ;  /* 0x0000002500257306 */ /* 0x000e620000201400 */
[----:B------:R-:W-:Y:S02]  /*8240*/  FSEL R41, R33, -INF , !P3 ;  /* 0xff80000021297808 */ /* 0x000fe40005800000 */
[----:B------:R-:W-:Y:S02]  /*8250*/  FSEL R42, R35, -INF , !P5 ;  /* 0xff800000232a7808 */ /* 0x000fe40006800000 */
[----:B------:R-:W-:Y:S01]  /*8260*/  ISETP.GE.AND P5, PT, R34, R117, PT ;  /* 0x000000752200720c */ /* 0x000fe20003fa6270 */
[-C--:B--2---:R-:W-:Y:S02]  /*8270*/  FFMA.FTZ R139, R0, R32.reuse, R29 ;  /* 0x00000020008b7223 */ /* 0x084fe4000001001d */
[----:B------:R-:W2:Y:S01]  /*8280*/  I2F R33, R38 ;  /* 0x0000002600217306 */ /* 0x000ea20000201400 */
[----:B------:R-:W-:Y:S01]  /*8290*/  LOP3.LUT R29, R118, 0x30, R177, 0xfe, !PT ;  /* 0x00000030761d7812 */ /* 0x000fe200078efeb1 */
[----:B------:R-:W-:Y:S01]  /*82a0*/  FFMA.FTZ R31, R0, R32, R31 ;  /* 0x00000020001f7223 */ /* 0x000fe2000001001f */
[----:B------:R-:W-:-:S02]  /*82b0*/  FSEL R126, R126, -INF , !P2 ;  /* 0xff8000007e7e7808 */ /* 0x000fc40005000000 */
[----:B------:R-:W-:Y:S02]  /*82c0*/  ISETP.GE.AND P2, PT, R38, R117, PT ;  /* 0x000000752600720c */ /* 0x000fe40003f46270 */
[----:B------:R-:W-:Y:S01]  /*82d0*/  FSEL R139, R139, -INF , !P5 ;  /* 0xff8000008b8b7808 */ /* 0x000fe20006800000 */
[CC--:B-1----:R-:W-:Y:S01]  /*82e0*/  FFMA.FTZ R142, R0.reuse, R37.reuse, R30 ;  /* 0x00000025008e7223 */ /* 0x0c2fe2000001001e */
[----:B------:R-:W-:Y:S01]  /*82f0*/  IADD3 R30, R141, 0x29, RZ ;  /* 0x000000298d1e7810 */ /* 0x000fe20007ffe0ff */
[----:B------:R-:W-:Y:S01]  /*8300*/  FFMA.FTZ R28, R0, R37, R28 ;  /* 0x00000025001c7223 */ /* 0x000fe2000001001c */
[CC--:B------:R-:W-:Y:S02]  /*8310*/  ISETP.GE.AND P5, PT, R29.reuse, R116.reuse, PT ;  /* 0x000000741d00720c */ /* 0x0c0fe40003fa6270 */
[----:B------:R-:W-:Y:S02]  /*8320*/  FSEL R142, R142, -INF , !P6 ;  /* 0xff8000008e8e7808 */ /* 0x000fe40007000000 */
[----:B------:R-:W-:Y:S01]  /*8330*/  FSEL R129, R28, -INF , !P4 ;  /* 0xff8000001c817808 */ /* 0x000fe20006000000 */
[C---:B--2---:R-:W-:Y:S01]  /*8340*/  FFMA.FTZ R24, R0.reuse, R33, R24 ;  /* 0x0000002100187223 */ /* 0x044fe20000010018 */
[----:B------:R-:W-:Y:S01]  /*8350*/  ISETP.GE.AND P6, PT, R29, R117, PT ;  /* 0x000000751d00720c */ /* 0x000fe20003fc6270 */
[----:B------:R-:W1:Y:S01]  /*8360*/  I2F R28, R30 ;  /* 0x0000001e001c7306 */ /* 0x000e620000201400 */
[----:B------:R-:W-:Y:S01]  /*8370*/  FFMA.FTZ R140, R0, R33, R26 ;  /* 0x00000021008c7223 */ /* 0x000fe2000001001a */
[----:B------:R-:W-:-:S02]  /*8380*/  ISETP.GE.AND P4, PT, R34, R116, PT ;  /* 0x000000742200720c */ /* 0x000fc40003f86270 */
[----:B------:R-:W-:Y:S02]  /*8390*/  FSEL R137, R24, -INF , !P2 ;  /* 0xff80000018897808 */ /* 0x000fe40005000000 */
[----:B------:R-:W-:Y:S02]  /*83a0*/  IADD3 R24, R141, 0x31, RZ ;  /* 0x000000318d187810 */ /* 0x000fe40007ffe0ff */
[----:B------:R-:W2:Y:S01]  /*83b0*/  I2F R29, R29 ;  /* 0x0000001d001d7306 */ /* 0x000ea20000201400 */
[-C--:B------:R-:W-:Y:S02]  /*83c0*/  ISETP.GE.AND P2, PT, R30, R116.reuse, PT ;  /* 0x000000741e00720c */ /* 0x080fe40003f46270 */
[----:B------:R-:W-:Y:S02]  /*83d0*/  FSEL R138, R31, -INF , !P4 ;  /* 0xff8000001f8a7808 */ /* 0x000fe40006000000 */
[----:B------:R-:W-:Y:S02]  /*83e0*/  ISETP.GE.AND P3, PT, R38, R116, PT ;  /* 0x000000742600720c */ /* 0x000fe40003f66270 */
[----:B------:R-:W-:Y:S01]  /*83f0*/  ISETP.GE.AND P4, PT, R30, R117, PT ;  /* 0x000000751e00720c */ /* 0x000fe20003f86270 */
[----:B------:R-:W3:Y:S01]  /*8400*/  I2F R26, R24 ;  /* 0x00000018001a7306 */ /* 0x000ee20000201400 */
[-C--:B-1----:R-:W-:Y:S01]  /*8410*/  FFMA.FTZ R27, R0, R28.reuse, R27 ;  /* 0x0000001c001b7223 */ /* 0x082fe2000001001b */
[----:B------:R-:W-:Y:S01]  /*8420*/  FSEL R140, R140, -INF , !P3 ;  /* 0xff8000008c8c7808 */ /* 0x000fe20005800000 */
[----:B------:R-:W-:Y:S01]  /*8430*/  FFMA.FTZ R195, R0, R28, R25 ;  /* 0x0000001c00c37223 */ /* 0x000fe20000010019 */
[----:B------:R-:W-:-:S02]  /*8440*/  LOP3.LUT R25, R118, 0x38, R177, 0xfe, !PT ;  /* 0x0000003876197812 */ /* 0x000fc400078efeb1 */
[----:B------:R-:W-:Y:S01]  /*8450*/  FSEL R136, R27, -INF , !P2 ;  /* 0xff8000001b887808 */ /* 0x000fe20005000000 */
[----:B--2---:R-:W-:Y:S01]  /*8460*/  FFMA.FTZ R20, R0, R29, R20 ;  /* 0x0000001d00147223 */ /* 0x004fe20000010014 */
[----:B------:R-:W-:Y:S01]  /*8470*/  ISETP.GE.AND P2, PT, R24, R117, PT ;  /* 0x000000751800720c */ /* 0x000fe20003f46270 */
[----:B------:R-:W-:Y:S01]  /*8480*/  FFMA.FTZ R22, R0, R29, R22 ;  /* 0x0000001d00167223 */ /* 0x000fe20000010016 */
[----:B------:R-:W-:Y:S02]  /*8490*/  FSEL R195, R195, -INF , !P4 ;  /* 0xff800000c3c37808 */ /* 0x000fe40006000000 */
[----:B------:R-:W-:Y:S02]  /*84a0*/  FSEL R151, R20, -INF , !P6 ;  /* 0xff80000014977808 */ /* 0x000fe40007000000 */
[----:B------:R-:W-:Y:S01]  /*84b0*/  IADD3 R20, R141, 0x39, RZ ;  /* 0x000000398d147810 */ /* 0x000fe20007ffe0ff */
[-C--:B---3--:R-:W-:Y:S01]  /*84c0*/  FFMA.FTZ R21, R0, R26.reuse, R21 ;  /* 0x0000001a00157223 */ /* 0x088fe20000010015 */
[----:B------:R-:W-:Y:S01]  /*84d0*/  FSEL R186, R22, -INF , !P5 ;  /* 0xff80000016ba7808 */ /* 0x000fe20006800000 */
[----:B------:R-:W-:Y:S01]  /*84e0*/  FFMA.FTZ R23, R0, R26, R23 ;  /* 0x0000001a00177223 */ /* 0x000fe20000010017 */
[----:B------:R-:W-:-:S02]  /*84f0*/  ISETP.GE.AND P5, PT, R20, R117, PT ;  /* 0x000000751400720c */ /* 0x000fc40003fa6270 */
[----:B------:R-:W-:Y:S02]  /*8500*/  FSEL R187, R21, -INF , !P2 ;  /* 0xff80000015bb7808 */ /* 0x000fe40005000000 */
[-C--:B------:R-:W-:Y:S02]  /*8510*/  ISETP.GE.AND P2, PT, R20, R116.reuse, PT ;  /* 0x000000741400720c */ /* 0x080fe40003f46270 */
[----:B------:R-:W1:Y:S01]  /*8520*/  I2F R20, R20 ;  /* 0x0000001400147306 */ /* 0x000e620000201400 */
[C---:B------:R-:W-:Y:S02]  /*8530*/  ISETP.GE.AND P3, PT, R25.reuse, R117, PT ;  /* 0x000000751900720c */ /* 0x040fe40003f66270 */
[-C--:B------:R-:W-:Y:S02]  /*8540*/  ISETP.GE.AND P4, PT, R25, R116.reuse, PT ;  /* 0x000000741900720c */ /* 0x080fe40003f86270 */
[----:B------:R-:W-:Y:S02]  /*8550*/  ISETP.GE.AND P6, PT, R24, R116, PT ;  /* 0x000000741800720c */ /* 0x000fe40003fc6270 */
[----:B------:R-:W-:Y:S01]  /*8560*/  LOP3.LUT R21, R118, 0x40, R177, 0xfe, !PT ;  /* 0x0000004076157812 */ /* 0x000fe200078efeb1 */
[----:B------:R-:W2:Y:S01]  /*8570*/  I2F R25, R25 ;  /* 0x0000001900197306 */ /* 0x000ea20000201400 */
[----:B------:R-:W-:-:S02]  /*8580*/  FSEL R148, R23, -INF , !P6 ;  /* 0xff80000017947808 */ /* 0x000fc40007000000 */
[----:B------:R-:W-:Y:S01]  /*8590*/  ISETP.GE.AND P6, PT, R21, R117, PT ;  /* 0x000000751500720c */ /* 0x000fe20003fc6270 */
[CC--:B-1----:R-:W-:Y:S02]  /*85a0*/  FFMA.FTZ R17, R0.reuse, R20.reuse, R17 ;  /* 0x0000001400117223 */ /* 0x0c2fe40000010011 */
[----:B------:R-:W-:Y:S01]  /*85b0*/  FFMA.FTZ R19, R0, R20, R19 ;  /* 0x0000001400137223 */ /* 0x000fe20000010013 */
[----:B------:R-:W-:Y:S02]  /*85c0*/  LOP3.LUT R20, R118, 0x48, R177, 0xfe, !PT ;  /* 0x0000004876147812 */ /* 0x000fe400078efeb1 */
[----:B------:R-:W-:Y:S02]  /*85d0*/  FSEL R149, R17, -INF , !P5 ;  /* 0xff80000011957808 */ /* 0x000fe40006800000 */
[----:B------:R-:W1:Y:S01]  /*85e0*/  I2F R17, R20 ;  /* 0x0000001400117306 */ /* 0x000e620000201400 */
[CC--:B--2---:R-:W-:Y:S01]  /*85f0*/  FFMA.FTZ R16, R0.reuse, R25.reuse, R16 ;  /* 0x0000001900107223 */ /* 0x0c4fe20000010010 */
[----:B------:R-:W-:Y:S01]  /*8600*/  FSEL R146, R19, -INF , !P2 ;  /* 0xff80000013927808 */ /* 0x000fe20005000000 */
[----:B------:R-:W-:Y:S01]  /*8610*/  FFMA.FTZ R150, R0, R25, R18 ;  /* 0x0000001900967223 */ /* 0x000fe20000010012 */
[----:B------:R-:W-:-:S02]  /*8620*/  IADD3 R18, R141, 0x41, RZ ;  /* 0x000000418d127810 */ /* 0x000fc40007ffe0ff */
[----:B------:R-:W-:Y:S02]  /*8630*/  FSEL R147, R16, -INF , !P3 ;  /* 0xff80000010937808 */ /* 0x000fe40005800000 */
[-C--:B------:R-:W-:Y:S01]  /*8640*/  ISETP.GE.AND P3, PT, R21, R116.reuse, PT ;  /* 0x000000741500720c */ /* 0x080fe20003f66270 */
[----:B------:R-:W2:Y:S01]  /*8650*/  I2F R16, R18 ;  /* 0x0000001200107306 */ /* 0x000ea20000201400 */
[----:B------:R-:W-:Y:S02]  /*8660*/  FSEL R150, R150, -INF , !P4 ;  /* 0xff80000096967808 */ /* 0x000fe40006000000 */
[-C--:B------:R-:W-:Y:S02]  /*8670*/  ISETP.GE.AND P4, PT, R20, R117.reuse, PT ;  /* 0x000000751400720c */ /* 0x080fe40003f86270 */
[----:B------:R-:W-:Y:S01]  /*8680*/  ISETP.GE.AND P2, PT, R18, R117, PT ;  /* 0x000000751200720c */ /* 0x000fe20003f46270 */
[CC--:B-1----:R-:W-:Y:S02]  /*8690*/  FFMA.FTZ R8, R0.reuse, R17.reuse, R8 ;  /* 0x0000001100087223 */ /* 0x0c2fe40000010008 */
[----:B------:R-:W1:Y:S01]  /*86a0*/  I2F R21, R21 ;  /* 0x0000001500157306 */ /* 0x000e620000201400 */
[----:B------:R-:W-:Y:S01]  /*86b0*/  FFMA.FTZ R128, R0, R17, R10 ;  /* 0x0000001100807223 */ /* 0x000fe2000001000a */
[----:B------:R-:W-:-:S02]  /*86c0*/  ISETP.GE.AND P5, PT, R20, R116, PT ;  /* 0x000000741400720c */ /* 0x000fc40003fa6270 */
[----:B------:R-:W-:Y:S02]  /*86d0*/  FSEL R131, R8, -INF , !P4 ;  /* 0xff80000008837808 */ /* 0x000fe40006000000 */
[----:B------:R-:W-:Y:S01]  /*86e0*/  IADD3 R8, R141, 0x51, RZ ;  /* 0x000000518d087810 */ /* 0x000fe20007ffe0ff */
[-C--:B--2---:R-:W-:Y:S01]  /*86f0*/  FFMA.FTZ R133, R0, R16.reuse, R13 ;  /* 0x0000001000857223 */ /* 0x084fe2000001000d */
[----:B------:R-:W-:Y:S02]  /*8700*/  LOP3.LUT R13, R118, 0x50, R177, 0xfe, !PT ;  /* 0x00000050760d7812 */ /* 0x000fe400078efeb1 */
[----:B------:R-:W2:Y:S01]  /*8710*/  I2F R10, R8 ;  /* 0x00000008000a7306 */ /* 0x000ea20000201400 */
[----:B------:R-:W-:Y:S01]  /*8720*/  FFMA.FTZ R15, R0, R16, R15 ;  /* 0x00000010000f7223 */ /* 0x000fe2000001000f */
[----:B------:R-:W-:Y:S02]  /*8730*/  FSEL R128, R128, -INF , !P5 ;  /* 0xff80000080807808 */ /* 0x000fe40006800000 */
[----:B------:R-:W-:Y:S01]  /*8740*/  FSEL R133, R133, -INF , !P2 ;  /* 0xff80000085857808 */ /* 0x000fe20005000000 */
[CC--:B-1----:R-:W-:Y:S01]  /*8750*/  FFMA.FTZ R132, R0.reuse, R21.reuse, R14 ;  /* 0x0000001500847223 */ /* 0x0c2fe2000001000e */
[----:B------:R-:W-:Y:S01]  /*8760*/  IADD3 R14, R141, 0x49, RZ ;  /* 0x000000498d0e7810 */ /* 0x000fe20007ffe0ff */
[----:B------:R-:W-:Y:S01]  /*8770*/  FFMA.FTZ R12, R0, R21, R12 ;  /* 0x00000015000c7223 */ /* 0x000fe2000001000c */
[----:B------:R-:W-:-:S02]  /*8780*/  ISETP.GE.AND P2, PT, R13, R116, PT ;  /* 0x000000740d00720c */ /* 0x000fc40003f46270 */
[----:B------:R-:W-:Y:S02]  /*8790*/  FSEL R132, R132, -INF , !P3 ;  /* 0xff80000084847808 */ /* 0x000fe40005800000 */
[----:B------:R-:W-:Y:S02]  /*87a0*/  FSEL R127, R12, -INF , !P6 ;  /* 0xff8000000c7f7808 */ /* 0x000fe40007000000 */
[----:B------:R-:W-:Y:S01]  /*87b0*/  ISETP.GE.AND P3, PT, R13, R117, PT ;  /* 0x000000750d00720c */ /* 0x000fe20003f66270 */
[----:B------:R-:W1:Y:S01]  /*87c0*/  I2F R12, R14 ;  /* 0x0000000e000c7306 */ /* 0x000e620000201400 */
[----:B------:R-:W-:Y:S01]  /*87d0*/  ISETP.GE.AND P6, PT, R18, R116, PT ;  /* 0x000000741200720c */ /* 0x000fe20003fc6270 */
[----:B--2---:R-:W-:Y:S01]  /*87e0*/  FFMA.FTZ R115, R0, R10, R5 ;  /* 0x0000000a00737223 */ /* 0x004fe20000010005 */
[----:B------:R-:W-:Y:S01]  /*87f0*/  ISETP.GE.AND P4, PT, R14, R116, PT ;  /* 0x000000740e00720c */ /* 0x000fe20003f86270 */
[----:B------:R-:W-:Y:S01]  /*8800*/  FFMA.FTZ R7, R0, R10, R7 ;  /* 0x0000000a00077223 */ /* 0x000fe20000010007 */
[----:B------:R-:W-:-:S02]  /*8810*/  FSEL R124, R15, -INF , !P6 ;  /* 0xff8000000f7c7808 */ /* 0x000fc40007000000 */
[----:B------:R-:W-:Y:S01]  /*8820*/  LOP3.LUT R5, R118, 0x60, R177, 0xfe, !PT ;  /* 0x0000006076057812 */ /* 0x000fe200078efeb1 */
[----:B------:R-:W2:Y:S01]  /*8830*/  I2F R13, R13 ;  /* 0x0000000d000d7306 */ /* 0x000ea20000201400 */
[----:B------:R-:W-:Y:S01]  /*8840*/  ISETP.GE.AND P6, PT, R14, R117, PT ;  /* 0x000000750e00720c */ /* 0x000fe20003fc6270 */
[CC--:B-1----:R-:W-:Y:S02]  /*8850*/  FFMA.FTZ R11, R0.reuse, R12.reuse, R11 ;  /* 0x0000000c000b7223 */ /* 0x0c2fe4000001000b */
[----:B------:R-:W-:Y:S01]  /*8860*/  FFMA.FTZ R9, R0, R12, R9 ;  /* 0x0000000c00097223 */ /* 0x000fe20000010009 */
[----:B------:R-:W-:Y:S02]  /*8870*/  LOP3.LUT R12, R118, 0x58, R177, 0xfe, !PT ;  /* 0x00000058760c7812 */ /* 0x000fe400078efeb1 */
[----:B------:R-:W-:Y:S02]  /*8880*/  FSEL R130, R11, -INF , !P4 ;  /* 0xff8000000b827808 */ /* 0x000fe40006000000 */
[----:B------:R-:W-:Y:S01]  /*8890*/  FSEL R135, R9, -INF , !P6 ;  /* 0xff80000009877808 */ /* 0x000fe20007000000 */
[CC--:B--2---:R-:W-:Y:S01]  /*88a0*/  FFMA.FTZ R114, R0.reuse, R13.reuse, R6 ;  /* 0x0000000d00727223 */ /* 0x0c4fe20000010006 */
[----:B------:R-:W-:Y:S01]  /*88b0*/  IADD3 R6, R141, 0x59, RZ ;  /* 0x000000598d067810 */ /* 0x000fe20007ffe0ff */
[----:B------:R-:W-:Y:S01]  /*88c0*/  FFMA.FTZ R119, R0, R13, R4 ;  /* 0x0000000d00777223 */ /* 0x000fe20000010004 */
[----:B------:R-:W-:Y:S01]  /*88d0*/  ISETP.GE.AND P4, PT, R5, R117, PT ;  /* 0x000000750500720c */ /* 0x000fe20003f86270 */
[----:B------:R-:W1:Y:S01]  /*88e0*/  I2F R9, R12 ;  /* 0x0000000c00097306 */ /* 0x000e620000201400 */
[----:B------:R-:W-:-:S02]  /*88f0*/  FSEL R114, R114, -INF , !P2 ;  /* 0xff80000072727808 */ /* 0x000fc40005000000 */
[-C--:B------:R-:W-:Y:S02]  /*8900*/  ISETP.GE.AND P2, PT, R5, R116.reuse, PT ;  /* 0x000000740500720c */ /* 0x080fe40003f46270 */
[----:B------:R-:W-:Y:S02]  /*8910*/  FSEL R119, R119, -INF , !P3 ;  /* 0xff80000077777808 */ /* 0x000fe40005800000 */
[-C--:B------:R-:W-:Y:S01]  /*8920*/  ISETP.GE.AND P3, PT, R8, R117.reuse, PT ;  /* 0x000000750800720c */ /* 0x080fe20003f66270 */
[----:B------:R-:W2:Y:S01]  /*8930*/  I2F R4, R6 ;  /* 0x0000000600047306 */ /* 0x000ea20000201400 */
[----:B------:R-:W-:Y:S02]  /*8940*/  ISETP.GE.AND P5, PT, R12, R117, PT ;  /* 0x000000750c00720c */ /* 0x000fe40003fa6270 */
[----:B------:R-:W-:Y:S02]  /*8950*/  FSEL R115, R115, -INF , !P3 ;  /* 0xff80000073737808 */ /* 0x000fe40005800000 */
[----:B------:R-:W-:-:S02]  /*8960*/  ISETP.GE.AND P3, PT, R8, R116, PT ;  /* 0x000000740800720c */ /* 0x000fc40003f66270 */
[----:B------:R-:W-:Y:S01]  /*8970*/  ISETP.GE.AND P6, PT, R12, R116, PT ;  /* 0x000000740c00720c */ /* 0x000fe20003fc6270 */
[----:B------:R-:W3:Y:S01]  /*8980*/  I2F R5, R5 ;  /* 0x0000000500057306 */ /* 0x000ee20000201400 */
[CC--:B-1----:R-:W-:Y:S01]  /*8990*/  FFMA.FTZ R64, R0.reuse, R9.reuse, R64 ;  /* 0x0000000900407223 */ /* 0x0c2fe20000010040 */
[----:B------:R-:W-:Y:S01]  /*89a0*/  FSEL R108, R7, -INF , !P3 ;  /* 0xff800000076c7808 */ /* 0x000fe20005800000 */
[----:B------:R-:W-:Y:S01]  /*89b0*/  FFMA.FTZ R66, R0, R9, R66 ;  /* 0x0000000900427223 */ /* 0x000fe20000010042 */
[----:B------:R-:W-:Y:S02]  /*89c0*/  ISETP.GE.AND P3, PT, R6, R117, PT ;  /* 0x000000750600720c */ /* 0x000fe40003f66270 */
[----:B------:R-:W-:Y:S01]  /*89d0*/  FSEL R111, R64, -INF , !P5 ;  /* 0xff800000406f7808 */ /* 0x000fe20006800000 */
[-C--:B--2---:R-:W-:Y:S01]  /*89e0*/  FFMA.FTZ R65, R0, R4.reuse, R65 ;  /* 0x0000000400417223 */ /* 0x084fe20000010041 */
[----:B------:R-:W-:Y:S01]  /*89f0*/  FSEL R112, R66, -INF , !P6 ;  /* 0xff80000042707808 */ /* 0x000fe20007000000 */
[----:B------:R-:W-:Y:S01]  /*8a00*/  FFMA.FTZ R67, R0, R4, R67 ;  /* 0x0000000400437223 */ /* 0x000fe20000010043 */
[----:B------:R-:W-:-:S02]  /*8a10*/  IADD3 R4, R141, 0x61, RZ ;  /* 0x000000618d047810 */ /* 0x000fc40007ffe0ff */
[----:B------:R-:W-:Y:S02]  /*8a20*/  FSEL R125, R65, -INF , !P3 ;  /* 0xff800000417d7808 */ /* 0x000fe40005800000 */
[----:B------:R-:W-:Y:S01]  /*8a30*/  ISETP.GE.AND P5, PT, R6, R116, PT ;  /* 0x000000740600720c */ /* 0x000fe20003fa6270 */
[CC--:B---3--:R-:W-:Y:S01]  /*8a40*/  FFMA.FTZ R60, R0.reuse, R5.reuse, R60 ;  /* 0x00000005003c7223 */ /* 0x0c8fe2000001003c */
[----:B------:R-:W1:Y:S01]  /*8a50*/  I2F R6, R4 ;  /* 0x0000000400067306 */ /* 0x000e620000201400 */
[----:B------:R-:W-:Y:S01]  /*8a60*/  FFMA.FTZ R62, R0, R5, R62 ;  /* 0x00000005003e7223 */ /* 0x000fe2000001003e */
[----:B------:R-:W-:Y:S02]  /*8a70*/  LOP3.LUT R5, R118, 0x68, R177, 0xfe, !PT ;  /* 0x0000006876057812 */ /* 0x000fe400078efeb1 */
[----:B------:R-:W-:Y:S02]  /*8a80*/  IADD3 R8, R141, 0x69, RZ ;  /* 0x000000698d087810 */ /* 0x000fe40007ffe0ff */
[----:B------:R-:W-:-:S02]  /*8a90*/  ISETP.GE.AND P6, PT, R5, R117, PT ;  /* 0x000000750500720c */ /* 0x000fc40003fc6270 */
[----:B------:R-:W-:Y:S02]  /*8aa0*/  ISETP.GE.AND P3, PT, R5, R116, PT ;  /* 0x000000740500720c */ /* 0x000fe40003f66270 */
[----:B------:R-:W2:Y:S01]  /*8ab0*/  I2F R5, R5 ;  /* 0x0000000500057306 */ /* 0x000ea20000201400 */
[----:B------:R-:W-:Y:S02]  /*8ac0*/  FSEL R106, R67, -INF , !P5 ;  /* 0xff800000436a7808 */ /* 0x000fe40006800000 */
[----:B------:R-:W-:Y:S02]  /*8ad0*/  FSEL R67, R60, -INF , !P4 ;  /* 0xff8000003c437808 */ /* 0x000fe40006000000 */
[----:B------:R-:W-:Y:S01]  /*8ae0*/  ISETP.GE.AND P5, PT, R4, R117, PT ;  /* 0x000000750400720c */ /* 0x000fe20003fa6270 */
[----:B-1----:R-:W-:Y:S01]  /*8af0*/  FFMA.FTZ R63, R0, R6, R63 ;  /* 0x00000006003f7223 */ /* 0x002fe2000001003f */
[----:B------:R-:W-:Y:S01]  /*8b00*/  ISETP.GE.AND P4, PT, R4, R116, PT ;  /* 0x000000740400720c */ /* 0x000fe20003f86270 */
[----:B------:R-:W-:Y:S01]  /*8b10*/  FFMA.FTZ R61, R0, R6, R61 ;  /* 0x00000006003d7223 */ /* 0x000fe2000001003d */
[----:B------:R-:W1:Y:S01]  /*8b20*/  I2F R4, R8 ;  /* 0x0000000800047306 */ /* 0x000e620000201400 */
[----:B------:R-:W-:-:S02]  /*8b30*/  LOP3.LUT R7, R118, 0x70, R177, 0xfe, !PT ;  /* 0x0000007076077812 */ /* 0x000fc400078efeb1 */
[----:B------:R-:W-:Y:S02]  /*8b40*/  FSEL R100, R63, -INF , !P4 ;  /* 0xff8000003f647808 */ /* 0x000fe40006000000 */
[C---:B------:R-:W-:Y:S01]  /*8b50*/  ISETP.GE.AND P4, PT, R7.reuse, R117, PT ;  /* 0x000000750700720c */ /* 0x040fe20003f86270 */
[-C--:B--2---:R-:W-:Y:S01]  /*8b60*/  FFMA.FTZ R56, R0, R5.reuse, R56 ;  /* 0x0000000500387223 */ /* 0x084fe20000010038 */
[----:B------:R-:W-:Y:S01]  /*8b70*/  FSEL R102, R62, -INF , !P2 ;  /* 0xff8000003e667808 */ /* 0x000fe20005000000 */
[----:B------:R-:W-:Y:S01]  /*8b80*/  FFMA.FTZ R58, R0, R5, R58 ;  /* 0x00000005003a7223 */ /* 0x000fe2000001003a */
[----:B------:R-:W-:Y:S02]  /*8b90*/  ISETP.GE.AND P2, PT, R8, R117, PT ;  /* 0x000000750800720c */ /* 0x000fe40003f46270 */
[----:B------:R-:W-:Y:S02]  /*8ba0*/  FSEL R105, R56, -INF , !P6 ;  /* 0xff80000038697808 */ /* 0x000fe40007000000 */
[----:B------:R-:W-:-:S02]  /*8bb0*/  ISETP.GE.AND P6, PT, R7, R116, PT ;  /* 0x000000740700720c */ /* 0x000fc40003fc6270 */
[----:B------:R-:W2:Y:S01]  /*8bc0*/  I2F R7, R7 ;  /* 0x0000000700077306 */ /* 0x000ea20000201400 */
[-C--:B-1----:R-:W-:Y:S01]  /*8bd0*/  FFMA.FTZ R57, R0, R4.reuse, R57 ;  /* 0x0000000400397223 */ /* 0x082fe20000010039 */
[----:B------:R-:W-:Y:S01]  /*8be0*/  LOP3.LUT R5, R118, 0x78, R177, 0xfe, !PT ;  /* 0x0000007876057812 */ /* 0x000fe200078efeb1 */
[----:B------:R-:W-:Y:S01]  /*8bf0*/  FFMA.FTZ R59, R0, R4, R59 ;  /* 0x00000004003b7223 */ /* 0x000fe2000001003b */
[----:B------:R-:W-:Y:S02]  /*8c00*/  IADD3 R6, R141, 0x71, RZ ;  /* 0x000000718d067810 */ /* 0x000fe40007ffe0ff */
[----:B------:R-:W-:Y:S02]  /*8c10*/  FSEL R64, R58, -INF , !P3 ;  /* 0xff8000003a407808 */ /* 0x000fe40005800000 */
[----:B------:R-:W-:Y:S01]  /*8c20*/  FSEL R103, R57, -INF , !P2 ;  /* 0xff80000039677808 */ /* 0x000fe20005000000 */
[----:B------:R-:W1:Y:S01]  /*8c30*/  I2F R4, R6 ;  /* 0x0000000600047306 */ /* 0x000e620000201400 */
[----:B------:R-:W-:-:S02]  /*8c40*/  ISETP.GE.AND P3, PT, R5, R117, PT ;  /* 0x000000750500720c */ /* 0x000fc40003f66270 */
[-C--:B------:R-:W-:Y:S02]  /*8c50*/  ISETP.GE.AND P2, PT, R5, R116.reuse, PT ;  /* 0x000000740500720c */ /* 0x080fe40003f46270 */
[----:B------:R-:W-:Y:S01]  /*8c60*/  FSEL R101, R61, -INF , !P5 ;  /* 0xff8000003d657808 */ /* 0x000fe20006800000 */
[-C--:B--2---:R-:W-:Y:S02]  /*8c70*/  FFMA.FTZ R52, R0, R7.reuse, R52 ;  /* 0x0000000700347223 */ /* 0x084fe40000010034 */
[----:B------:R-:W2:Y:S01]  /*8c80*/  I2F R5, R5 ;  /* 0x0000000500057306 */ /* 0x000ea20000201400 */
[----:B------:R-:W-:Y:S01]  /*8c90*/  ISETP.GE.AND P5, PT, R8, R116, PT ;  /* 0x000000740800720c */ /* 0x000fe20003fa6270 */
[----:B------:R-:W-:Y:S01]  /*8ca0*/  FFMA.FTZ R54, R0, R7, R54 ;  /* 0x0000000700367223 */ /* 0x000fe20000010036 */
[----:B------:R-:W-:Y:S02]  /*8cb0*/  FSEL R57, R52, -INF , !P4 ;  /* 0xff80000034397808 */ /* 0x000fe40006000000 */
[----:B------:R-:W-:-:S02]  /*8cc0*/  FSEL R62, R59, -INF , !P5 ;  /* 0xff8000003b3e7808 */ /* 0x000fc40006800000 */
[----:B------:R-:W-:Y:S01]  /*8cd0*/  ISETP.GE.AND P5, PT, R6, R117, PT ;  /* 0x000000750600720c */ /* 0x000fe20003fa6270 */
[----:B-1----:R-:W-:Y:S01]  /*8ce0*/  FFMA.FTZ R53, R0, R4, R53 ;  /* 0x0000000400357223 */ /* 0x002fe20000010035 */
[----:B------:R-:W-:Y:S01]  /*8cf0*/  ISETP.GE.AND P4, PT, R6, R116, PT ;  /* 0x000000740600720c */ /* 0x000fe20003f86270 */
[----:B------:R-:W-:Y:S01]  /*8d00*/  FFMA.FTZ R55, R0, R4, R55 ;  /* 0x0000000400377223 */ /* 0x000fe20000010037 */
[----:B------:R-:W-:Y:S01]  /*8d10*/  IADD3 R6, R141, 0x79, RZ ;  /* 0x000000798d067810 */ /* 0x000fe20007ffe0ff */
[----:B------:R-:W1:Y:S01]  /*8d20*/  I2F R7, R141 ;  /* 0x0000008d00077306 */ /* 0x000e620000201400 */
[----:B------:R-:W-:Y:S01]  /*8d30*/  FSEL R60, R54, -INF , !P6 ;  /* 0xff800000363c7808 */ /* 0x000fe20007000000 */
[CC--:B--2---:R-:W-:Y:S01]  /*8d40*/  FFMA.FTZ R50, R0.reuse, R5.reuse, R50 ;  /* 0x0000000500327223 */ /* 0x0c4fe20000010032 */
[----:B------:R-:W-:Y:S01]  /*8d50*/  FSEL R59, R53, -INF , !P5 ;  /* 0xff800000353b7808 */ /* 0x000fe20006800000 */
[----:B------:R-:W-:Y:S01]  /*8d60*/  FFMA.FTZ R48, R0, R5, R48 ;  /* 0x0000000500307223 */ /* 0x000fe20000010030 */
[----:B------:R-:W-:-:S03]  /*8d70*/  FSEL R58, R55, -INF , !P4 ;  /* 0xff800000373a7808 */ /* 0x000fc60006000000 */
[----:B------:R-:W2:Y:S01]  /*8d80*/  I2F R4, R6 ;  /* 0x0000000600047306 */ /* 0x000ea20000201400 */
[----:B------:R-:W-:Y:S02]  /*8d90*/  FSEL R56, R50, -INF , !P2 ;  /* 0xff80000032387808 */ /* 0x000fe40005000000 */
[----:B------:R-:W-:Y:S02]  /*8da0*/  ISETP.GT.AND P2, PT, R178, R173, PT ;  /* 0x000000adb200720c */ /* 0x000fe40003f44270 */
[----:B------:R-:W-:Y:S02]  /*8db0*/  FSEL R61, R48, -INF , !P3 ;  /* 0xff800000303d7808 */ /* 0x000fe40005800000 */
[C---:B------:R-:W-:Y:S01]  /*8dc0*/  ISETP.GE.AND P6, PT, R141.reuse, R117, PT ;  /* 0x000000758d00720c */ /* 0x040fe20003fc6270 */
[----:B-1----:R-:W-:Y:S01]  /*8dd0*/  FFMA.FTZ R5, R0, R7, R44 ;  /* 0x0000000700057223 */ /* 0x002fe2000001002c */
[----:B------:R-:W-:Y:S01]  /*8de0*/  ISETP.GE.AND P5, PT, R6, R117, PT ;  /* 0x000000750600720c */ /* 0x000fe20003fa6270 */
[----:B------:R-:W-:Y:S01]  /*8df0*/  FFMA.FTZ R46, R0, R7, R46 ;  /* 0x00000007002e7223 */ /* 0x000fe2000001002e */
[----:B------:R-:W-:-:S02]  /*8e00*/  ISETP.GE.AND P4, PT, R141, R116, PT ;  /* 0x000000748d00720c */ /* 0x000fc40003f86270 */
[----:B------:R-:W-:Y:S02]  /*8e10*/  ISETP.GE.AND P3, PT, R6, R116, PT ;  /* 0x000000740600720c */ /* 0x000fe40003f66270 */
[----:B------:R-:W-:Y:S01]  /*8e20*/  FSEL R5, R5, -INF , !P6 ;  /* 0xff80000005057808 */ /* 0x000fe20007000000 */
[CC--:B--2---:R-:W-:Y:S02]  /*8e30*/  FFMA.FTZ R49, R0.reuse, R4.reuse, R49 ;  /* 0x0000000400317223 */ /* 0x0c4fe40000010031 */
        /* <DEDUP_REMOVED lines=8> */
[----:B------:R-:W-:-:S06]  /*8ec0*/  IABS R9, R118 ;  /* 0x0000007600097213 */ /* 0x000fcc0000000000 */
[----:B-1----:R-:W1:Y:S02]  /*8ed0*/  MUFU.RCP R8, R7 ;  /* 0x0000000700087308 */ /* 0x002e640000001000 */
[----:B-1----:R-:W-:-:S06]  /*8ee0*/  IADD3 R8, R8, 0xffffffe, RZ ;  /* 0x0ffffffe08087810 */ /* 0x002fcc0007ffe0ff */
[----:B------:R-:W1:Y:S02]  /*8ef0*/  F2I.FTZ.U32.TRUNC.NTZ R11, R8 ;  /* 0x00000008000b7305 */ /* 0x000e64000021f000 */
[----:B-1----:R-:W-:-:S04]  /*8f00*/  IMAD.MOV R6, RZ, RZ, -R11 ;  /* 0x000000ffff067224 */ /* 0x002fc800078e0a0b */
[----:B------:R-:W-:-:S04]  /*8f10*/  IMAD R6, R6, R121, RZ ;  /* 0x0000007906067224 */ /* 0x000fc800078e02ff */
[----:B------:R-:W-:Y:S01]  /*8f20*/  IMAD.HI.U32 R6, R11, R6, R10 ;  /* 0x000000060b067227 */ /* 0x000fe200078e000a */
[C---:B------:R-:W-:Y:S02]  /*8f30*/  IADD3 R10, R118.reuse, -0x80, RZ ;  /* 0xffffff80760a7810 */ /* 0x040fe40007ffe0ff */
[----:B------:R-:W-:Y:S02]  /*8f40*/  LOP3.LUT R118, R118, c[0x0][0x2d0], RZ, 0x3c, !PT ;  /* 0x0000b40076767a12 */ /* 0x000fe400078e3cff */
[----:B------:R-:W-:Y:S01]  /*8f50*/  IABS R7, R10 ;  /* 0x0000000a00077213 */ /* 0x000fe20000000000 */
[----:B------:R-:W-:Y:S01]  /*8f60*/  IMAD.HI.U32 R11, R6, R9, RZ ;  /* 0x00000009060b7227 */ /* 0x000fe200078e00ff */
[----:B------:R-:W-:-:S03]  /*8f70*/  LOP3.LUT R10, R10, c[0x0][0x2d0], RZ, 0x3c, !PT ;  /* 0x0000b4000a0a7a12 */ /* 0x000fc600078e3cff */
        /* <DEDUP_REMOVED lines=44> */
.L_x_7093:
[----:B------:R-:W-:-:S04]  /*9240*/  LEA R7, -R120, RZ, 0x7 ;  /* 0x000000ff78077211 */ /* 0x000fc800078e39ff */
[----:B------:R-:W-:Y:S02]  /*9250*/  SHF.R.S32.HI R8, RZ, 0x1f, R7 ;  /* 0x0000001fff087819 */ /* 0x000fe40000011407 */
.L_x_7094:
[C---:B------:R-:W-:Y:S01]  /*9260*/  @!P1 LEA R18, P3, R7.reuse, R190, 0x1 ;  /* 0x000000be07129211 */ /* 0x040fe200078608ff */
[----:B------:R-:W-:Y:S01]  /*9270*/  @!P1 IMAD.MOV.U32 R11, RZ, RZ, c[0x0][0x19c] ;  /* 0x00006700ff0b9624 */ /* 0x000fe200078e00ff */
[----:B------:R1:W-:Y:S01]  /*9280*/  @P1 STS.128 [R179+0x2000], RZ ;  /* 0x002000ffb3001388 */ /* 0x0003e20000000c00 */
[C---:B------:R-:W-:Y:S01]  /*9290*/  @!P1 IMAD.WIDE.U32 R14, R120.reuse, 0x30, R122 ;  /* 0x00000030780e9825 */ /* 0x040fe200078e007a */
        /* <DEDUP_REMOVED lines=12> */
[----:B------:R-:W-:-:S04]  /*9360*/  @!P1 IMAD.WIDE.U32 R14, R120, 0x50, R122 ;  /* 0x00000050780e9825 */ /* 0x000fc800078e007a */
[----:B------:R-:W-:Y:S01]  /*9370*/  @!P1 IMAD R13, R13, 0x50, RZ ;  /* 0x000000500d0d9824 */ /* 0x000fe200078e02ff */
[----:B------:R-:W-:Y:S01]  /*9380*/  @!P1 IADD3 R14, P3, R7, R14, RZ ;  /* 0x0000000e070e9210 */ /* 0x000fe20007f7e0ff */
[----:B------:R-:W-:-:S03]  /*9390*/  @!P1 IMAD.MOV.U32 R6, RZ, RZ, c[0x0][0x19c] ;  /* 0x00006700ff069624 */ /* 0x000fc600078e00ff */
[----:B------:R-:W-:Y:S02]  /*93a0*/  @!P1 IADD3.X R13, R8, R13, R15, P3, !PT ;  /* 0x0000000d080d9210 */ /* 0x000fe40001ffe40f */
[----:B------:R-:W-:-:S04]  /*93b0*/  @!P1 IADD3 R10, P4, P3, R7, R122, R175 ;  /* 0x0000007a070a9210 */ /* 0x000fc80007b9e0af */
[----:B------:R-:W-:Y:S02]  /*93c0*/  @!P1 IADD3.X R9, R8, R123, R174, P4, P3 ;  /* 0x0000007b08099210 */ /* 0x000fe400027e64ae */
[----:B--2---:R-:W-:-:S04]  /*93d0*/  @!P1 LEA R18, P3, R10, c[0x0][0x168], 0x1 ;  /* 0x00005a000a129a11 */ /* 0x004fc800078608ff */
[----:B------:R-:W-:Y:S01]  /*93e0*/  @!P1 LEA.HI.X R19, R10, c[0x0][0x16c], R9, 0x1, P3 ;  /* 0x00005b000a139a11 */ /* 0x000fe200018f0c09 */
[----:B------:R-:W-:Y:S01]  /*93f0*/  @!P1 IMAD R9, R6, 0x60, RZ ;  /* 0x0000006006099824 */ /* 0x000fe200078e02ff */
[----:B------:R-:W-:Y:S01]  /*9400*/  @!P1 IADD3 R6, P3, R7, R16, RZ ;  /* 0x0000001007069210 */ /* 0x000fe20007f7e0ff */
[----:B------:R-:W-:Y:S02]  /*9410*/  @!P1 IMAD.MOV.U32 R10, RZ, RZ, c[0x0][0x19c] ;  /* 0x00006700ff0a9624 */ /* 0x000fe400078e00ff */
[----:B------:R-:W-:Y:S01]  /*9420*/  @!PT LDS RZ, [RZ] ;  /* 0x00000000fffff984 */ /* 0x000fe20000000800 */
[----:B------:R-:W-:Y:S01]  /*9430*/  @!PT LDS RZ, [RZ] ;  /* 0x00000000fffff984 */ /* 0x000fe20000000800 */
[----:B------:R-:W-:Y:S01]  /*9440*/  @!PT LDS RZ, [RZ] ;  /* 0x00000000fffff984 */ /* 0x000fe20000000800 */
[----:B------:R2:W-:Y:S01]  /*9450*/  @!P1 LDGSTS.E.BYPASS.LTC128B.128 [R179+0x2800], [R18.64] ;  /* 0x0280000012b39fae */ /* 0x0005e2000b901d46 */
[----:B------:R-:W-:Y:S02]  /*9460*/  @!P1 IADD3.X R9, R8, R9, R17, P3, !PT ;  /* 0x0000000908099210 */ /* 0x000fe40001ffe411 */
[C---:B------:R-:W-:Y:S01]  /*9470*/  @!P1 LEA R16, P3, R120.reuse, R122, 0x5 ;  /* 0x0000007a78109211 */ /* 0x040fe200078628ff */
[----:B------:R1:W-:Y:S03]  /*9480*/  @P1 STS.128 [R179+0x3000], RZ ;  /* 0x003000ffb3001388 */ /* 0x0003e60000000c00 */
[----:B------:R-:W-:-:S02]  /*9490*/  @!P1 LEA.HI.X R15, R120, R123, R10, 0x5, P3 ;  /* 0x0000007b780f9211 */ /* 0x000fc400018f2c0a */
        /* <DEDUP_REMOVED lines=54> */
.L_x_7096:
[----:B------:R-:W-:Y:S05]  /*9800*/  BSYNC B0 ;  /* 0x0000000000007941 */ /* 0x000fea0003800000 */
.L_x_7095:
[----:B------:R-:W0:Y:S01]  /*9810*/  LDGDEPBAR ;  /* 0x00000000000079af */ /* 0x000e220000000000 */
[----:B------:R-:W-:-:S04]  /*9820*/  LEA R190, P1, R7, R190, 0x1 ;  /* 0x000000be07be7211 */ /* 0x000fc800078208ff */
[----:B------:R-:W-:Y:S02]  /*9830*/  LEA.HI.X R189, R7, R189, R8, 0x1, P1 ;  /* 0x000000bd07bd7211 */ /* 0x000fe400008f0c08 */
.L_x_7092:
        /* <DEDUP_REMOVED lines=82> */
[--C-:B------:R-:W-:Y:S01]  /*9d60*/  FFMA.FTZ R144, R5, c[0x0][0x23c], -R66.reuse ;  /* 0x00008f0005907a23 */ /* 0x100fe20000010842 */
[----:B------:R-:W-:Y:S01]  /*9d70*/  FSEL R5, R48, RZ, P1 ;  /* 0x000000ff30057208 */ /* 0x000fe20000800000 */
[--C-:B------:R-:W-:Y:S02]  /*9d80*/  FFMA.FTZ R121, R109, c[0x0][0x23c], -R66.reuse ;  /* 0x00008f006d797a23 */ /* 0x100fe40000010842 */
[----:B------:R-:W-:Y:S01]  /*9d90*/  FFMA.FTZ R141, R4, c[0x0][0x23c], -R51 ;  /* 0x00008f00048d7a23 */ /* 0x000fe20000010833 */
[----:B------:R-:W-:Y:S01]  /*9da0*/  FSEL R4, R49, RZ, P3 ;  /* 0x000000ff31047208 */ /* 0x000fe20001800000 */
[----:B------:R-:W-:Y:S01]  /*9db0*/  FADD.FTZ R2, R2, -R5 ;  /* 0x8000000502027221 */ /* 0x000fe20000010000 */
[----:B------:R-:W-:Y:S01]  /*9dc0*/  MUFU.EX2 R144, R144 ;  /* 0x0000009000907308 */ /* 0x000fe20000000800 */
[----:B------:R-:W-:Y:S02]  /*9dd0*/  FFMA.FTZ R120, R107, c[0x0][0x23c], -R66 ;  /* 0x00008f006b787a23 */ /* 0x000fe40000010842 */
[----:B------:R-:W-:-:S02]  /*9de0*/  FADD.FTZ R145, R3, -R4 ;  /* 0x8000000403917221 */ /* 0x000fc40000010000 */
[----:B------:R-:W-:Y:S02]  /*9df0*/  FMUL.FTZ R143, R2, c[0x0][0x23c] ;  /* 0x00008f00028f7a20 */ /* 0x000fe40000410000 */
[--C-:B------:R-:W-:Y:S01]  /*9e00*/  FFMA.FTZ R65, R113, c[0x0][0x23c], -R66.reuse ;  /* 0x00008f0071417a23 */ /* 0x100fe20000010842 */
[----:B------:R-:W1:Y:S01]  /*9e10*/  MUFU.EX2 R121, R121 ;  /* 0x0000007900797308 */ /* 0x000e620000000800 */
[--C-:B------:R-:W-:Y:S02]  /*9e20*/  FFMA.FTZ R118, R104, c[0x0][0x23c], -R51.reuse ;  /* 0x00008f0068767a23 */ /* 0x100fe40000010833 */
[----:B------:R-:W-:Y:S02]  /*9e30*/  FMUL.FTZ R145, R145, c[0x0][0x23c] ;  /* 0x00008f0091917a20 */ /* 0x000fe40000410000 */
[--C-:B------:R-:W-:Y:S02]  /*9e40*/  FFMA.FTZ R2, R36, c[0x0][0x23c], -R51.reuse ;  /* 0x00008f0024027a23 */ /* 0x100fe40000010833 */
[----:B------:R-:W-:Y:S01]  /*9e50*/  FFMA.FTZ R110, R110, c[0x0][0x23c], -R51 ;  /* 0x00008f006e6e7a23 */ /* 0x000fe20000010833 */
[----:B------:R-:W2:Y:S01]  /*9e60*/  LDSM.16.MT88.4 R36, [R160+0x6000] ;  /* 0x00600000a024783b */ /* 0x000ea20000004200 */
[----:B------:R-:W-:Y:S01]  /*9e70*/  MUFU.EX2 R120, R120 ;  /* 0x0000007800787308 */ /* 0x000fe20000000800 */
[----:B------:R-:W-:-:S02]  /*9e80*/  FFMA.FTZ R107, R47, c[0x0][0x23c], -R66 ;  /* 0x00008f002f6b7a23 */ /* 0x000fc40000010842 */
[--C-:B------:R-:W-:Y:S02]  /*9e90*/  FFMA.FTZ R104, R45, c[0x0][0x23c], -R66.reuse ;  /* 0x00008f002d687a23 */ /* 0x100fe40000010842 */
[----:B------:R-:W4:Y:S01]  /*9ea0*/  LDSM.16.MT88.4 R44, [R164+0x6800] ;  /* 0x00680000a42c783b */ /* 0x000f220000004200 */
[----:B------:R-:W-:Y:S01]  /*9eb0*/  FFMA.FTZ R109, R41, c[0x0][0x23c], -R66 ;  /* 0x00008f00296d7a23 */ /* 0x000fe20000010842 */
[----:B-1----:R-:W-:Y:S01]  /*9ec0*/  F2FP.PACK_AB R32, R121, R144 ;  /* 0x000000907920723e */ /* 0x002fe200000000ff */
[----:B------:R-:W1:Y:S01]  /*9ed0*/  MUFU.EX2 R65, R65 ;  /* 0x0000004100417308 */ /* 0x000e620000000800 */
[--C-:B------:R-:W-:Y:S02]  /*9ee0*/  FFMA.FTZ R117, R40, c[0x0][0x23c], -R51.reuse ;  /* 0x00008f0028757a23 */ /* 0x100fe40000010833 */
[--C-:B------:R-:W-:Y:S02]  /*9ef0*/  FFMA.FTZ R113, R42, c[0x0][0x23c], -R51.reuse ;  /* 0x00008f002a717a23 */ /* 0x100fe40000010833 */
[----:B------:R-:W-:-:S02]  /*9f00*/  FFMA.FTZ R122, R134, c[0x0][0x23c], -R51 ;  /* 0x00008f00867a7a23 */ /* 0x000fc40000010833 */
[--C-:B------:R-:W-:Y:S01]  /*9f10*/  FFMA.FTZ R116, R126, c[0x0][0x23c], -R51.reuse ;  /* 0x00008f007e747a23 */ /* 0x100fe20000010833 */
[----:B------:R-:W-:Y:S01]  /*9f20*/  MUFU.EX2 R141, R141 ;  /* 0x0000008d008d7308 */ /* 0x000fe20000000800 */
[--C-:B------:R-:W-:Y:S02]  /*9f30*/  FFMA.FTZ R134, R129, c[0x0][0x23c], -R66.reuse ;  /* 0x00008f0081867a23 */ /* 0x100fe40000010842 */
[--C-:B------:R-:W-:Y:S02]  /*9f40*/  FFMA.FTZ R129, R139, c[0x0][0x23c], -R66.reuse ;  /* 0x00008f008b817a23 */ /* 0x100fe40000010842 */
[--C-:B------:R-:W-:Y:S02]  /*9f50*/  FFMA.FTZ R126, R137, c[0x0][0x23c], -R66.reuse ;  /* 0x00008f00897e7a23 */ /* 0x100fe40000010842 */
[----:B------:R-:W-:Y:S01]  /*9f60*/  FFMA.FTZ R123, R195, c[0x0][0x23c], -R66 ;  /* 0x00008f00c37b7a23 */ /* 0x000fe20000010842 */
[----:B------:R-:W5:Y:S01]  /*9f70*/  MUFU.EX2 R118, R118 ;  /* 0x0000007600767308 */ /* 0x000f620000000800 */
[----:B-1----:R-:W-:Y:S01]  /*9f80*/  F2FP.PACK_AB R34, R65, R120 ;  /* 0x000000784122723e */ /* 0x002fe200000000ff */
[----:B------:R-:W-:-:S02]  /*9f90*/  FFMA.FTZ R137, R142, c[0x0][0x23c], -R51 ;  /* 0x00008f008e897a23 */ /* 0x000fc40000010833 */
[--C-:B------:R-:W-:Y:S02]  /*9fa0*/  FFMA.FTZ R138, R138, c[0x0][0x23c], -R51.reuse ;  /* 0x00008f008a8a7a23 */ /* 0x100fe40000010833 */
[--C-:B------:R-:W-:Y:S02]  /*9fb0*/  FFMA.FTZ R139, R140, c[0x0][0x23c], -R51.reuse ;  /* 0x00008f008c8b7a23 */ /* 0x100fe40000010833 */
[----:B------:R1:W-:Y:S01]  /*9fc0*/  MUFU.EX2 R3, R110 ;  /* 0x0000006e00037308 */ /* 0x0003e20000000800 */
[----:B------:R-:W-:Y:S02]  /*9fd0*/  FFMA.FTZ R136, R136, c[0x0][0x23c], -R51 ;  /* 0x00008f0088887a23 */ /* 0x000fe40000010833 */
[--C-:B------:R-:W-:Y:S02]  /*9fe0*/  FFMA.FTZ R140, R187, c[0x0][0x23c], -R66.reuse ;  /* 0x00008f00bb8c7a23 */ /* 0x100fe40000010842 */
[--C-:B------:R-:W-:Y:S02]  /*9ff0*/  FFMA.FTZ R142, R147, c[0x0][0x23c], -R66.reuse ;  /* 0x00008f00938e7a23 */ /* 0x100fe40000010842 */
[--C-:B------:R-:W-:Y:S01]  /*a000*/  FFMA.FTZ R151, R151, c[0x0][0x23c], -R66.reuse ;  /* 0x00008f0097977a23 */ /* 0x100fe20000010842 */
[----:B------:R-:W2:Y:S01]  /*a010*/  MUFU.EX2 R145, R145 ;  /* 0x0000009100917308 */ /* 0x000ea20000000800 */
[----:B-----5:R-:W-:Y:S01]  /*a020*/  F2FP.PACK_AB R33, R118, R141 ;  /* 0x0000008d7621723e */ /* 0x020fe200000000ff */
[----:B------:R-:W-:-:S02]  /*a030*/  FFMA.FTZ R149, R149, c[0x0][0x23c], -R66 ;  /* 0x00008f0095957a23 */ /* 0x000fc40000010842 */
[--C-:B------:R-:W-:Y:S02]  /*a040*/  FFMA.FTZ R187, R186, c[0x0][0x23c], -R51.reuse ;  /* 0x00008f00babb7a23 */ /* 0x100fe40000010833 */
[--C-:B------:R-:W-:Y:S02]  /*a050*/  FFMA.FTZ R148, R148, c[0x0][0x23c], -R51.reuse ;  /* 0x00008f0094947a23 */ /* 0x100fe40000010833 */
[----:B------:R-:W5:Y:S01]  /*a060*/  MUFU.EX2 R143, R143 ;  /* 0x0000008f008f7308 */ /* 0x000f620000000800 */
[----:B-1----:R-:W-:Y:S02]  /*a070*/  FFMA.FTZ R110, R43, c[0x0][0x23c], -R66 ;  /* 0x00008f002b6e7a23 */ /* 0x002fe40000010842 */
[----:B------:R-:W1:Y:S01]  /*a080*/  LDSM.16.MT88.4 R40, [R162+0x6800] ;  /* 0x00680000a228783b */ /* 0x000e620000004200 */
[--C-:B------:R-:W-:Y:S02]  /*a090*/  FFMA.FTZ R147, R150, c[0x0][0x23c], -R51.reuse ;  /* 0x00008f0096937a23 */ /* 0x100fe40000010833 */
[----:B------:R-:W-:-:S02]  /*a0a0*/  FFMA.FTZ R146, R146, c[0x0][0x23c], -R51 ;  /* 0x00008f0092927a23 */ /* 0x000fc40000010833 */
[----:B------:R-:W3:Y:S01]  /*a0b0*/  MUFU.EX2 R2, R2 ;  /* 0x0000000200027308 */ /* 0x000ee20000000800 */
[-C--:B--2---:R-:W-:Y:S02]  /*a0c0*/  FMUL.FTZ R4, R96, R145.reuse ;  /* 0x0000009160047220 */ /* 0x084fe40000410000 */
[-C--:B------:R-:W-:Y:S02]  /*a0d0*/  FMUL.FTZ R5, R97, R145.reuse ;  /* 0x0000009161057220 */ /* 0x080fe40000410000 */
[-C--:B------:R-:W-:Y:S02]  /*a0e0*/  FMUL.FTZ R92, R92, R145.reuse ;  /* 0x000000915c5c7220 */ /* 0x080fe40000410000 */
[----:B------:R-:W-:Y:S01]  /*a0f0*/  FMUL.FTZ R93, R93, R145 ;  /* 0x000000915d5d7220 */ /* 0x000fe20000410000 */
[----:B------:R-:W-:Y:S01]  /*a100*/  MUFU.EX2 R110, R110 ;  /* 0x0000006e006e7308 */ /* 0x000fe20000000800 */
[-C--:B-----5:R-:W-:Y:S02]  /*a110*/  FMUL.FTZ R6, R98, R143.reuse ;  /* 0x0000008f62067220 */ /* 0x0a0fe40000410000 */
[----:B------:R-:W-:-:S02]  /*a120*/  FMUL.FTZ R7, R99, R143 ;  /* 0x0000008f63077220 */ /* 0x000fc40000410000 */
[-C--:B------:R-:W-:Y:S02]  /*a130*/  FMUL.FTZ R94, R94, R143.reuse ;  /* 0x0000008f5e5e7220 */ /* 0x080fe40000410000 */
[----:B------:R-:W-:Y:S01]  /*a140*/  FMUL.FTZ R95, R95, R143 ;  /* 0x0000008f5f5f7220 */ /* 0x000fe20000410000 */
[----:B---3--:R-:W-:Y:S01]  /*a150*/  F2FP.PACK_AB R35, R2, R3 ;  /* 0x000000030223723e */ /* 0x008fe200000000ff */
[-C--:B------:R-:W-:Y:S01]  /*a160*/  FMUL.FTZ R12, R68, R145.reuse ;  /* 0x00000091440c7220 */ /* 0x080fe20000410000 */
[----:B------:R-:W2:Y:S01]  /*a170*/  MUFU.EX2 R107, R107 ;  /* 0x0000006b006b7308 */ /* 0x000ea20000000800 */
[----:B------:R-:W-:Y:S02]  /*a180*/  FMUL.FTZ R13, R69, R145 ;  /* 0x00000091450d7220 */ /* 0x000fe40000410000 */
[-C--:B------:R-:W-:Y:S02]  /*a190*/  FMUL.FTZ R14, R70, R143.reuse ;  /* 0x0000008f460e7220 */ /* 0x080fe40000410000 */
[----:B------:R-:W-:Y:S01]  /*a1a0*/  HMMA.16816.F32 R4, R32, R8, R4 ;  /* 0x000000082004723c */ /* 0x000fe20000001804 */
[----:B------:R-:W-:-:S02]  /*a1b0*/  FMUL.FTZ R15, R71, R143 ;  /* 0x0000008f470f7220 */ /* 0x000fc40000410000 */
[-C--:B------:R-:W-:Y:S01]  /*a1c0*/  FMUL.FTZ R72, R72, R145.reuse ;  /* 0x0000009148487220 */ /* 0x080fe20000410000 */
[----:B------:R-:W-:Y:S01]  /*a1d0*/  MUFU.EX2 R104, R104 ;  /* 0x0000006800687308 */ /* 0x000fe20000000800 */
[----:B------:R-:W-:Y:S02]  /*a1e0*/  FMUL.FTZ R73, R73, R145 ;  /* 0x0000009149497220 */ /* 0x000fe40000410000 */
[-C--:B------:R-:W-:Y:S01]  /*a1f0*/  FMUL.FTZ R74, R74, R143.reuse ;  /* 0x0000008f4a4a7220 */ /* 0x080fe20000410000 */
[----:B------:R-:W-:Y:S01]  /*a200*/  HMMA.16816.F32 R8, R32, R10, R92 ;  /* 0x0000000a2008723c */ /* 0x000fe2000000185c */
[----:B------:R-:W-:Y:S01]  /*a210*/  FMUL.FTZ R75, R75, R143 ;  /* 0x0000008f4b4b7220 */ /* 0x000fe20000410000 */
[----:B------:R-:W-:Y:S01]  /*a220*/  LDSM.16.MT88.4 R92, [R164+0x8800] ;  /* 0x00880000a45c783b */ /* 0x000fe20000004200 */
[-C--:B------:R-:W-:Y:S01]  /*a230*/  FMUL.FTZ R20, R76, R145.reuse ;  /* 0x000000914c147220 */ /* 0x080fe20000410000 */
[----:B------:R-:W-:Y:S01]  /*a240*/  MUFU.EX2 R109, R109 ;  /* 0x0000006d006d7308 */ /* 0x000fe20000000800 */
[----:B------:R-:W-:-:S02]  /*a250*/  FMUL.FTZ R21, R77, R145 ;  /* 0x000000914d157220 */ /* 0x000fc40000410000 */
[-C--:B------:R-:W-:Y:S01]  /*a260*/  FMUL.FTZ R22, R78, R143.reuse ;  /* 0x0000008f4e167220 */ /* 0x080fe20000410000 */
[C---:B------:R-:W-:Y:S01]  /*a270*/  HMMA.16816.F32 R12, R32.reuse, R16, R12 ;  /* 0x00000010200c723c */ /* 0x040fe2000000180c */
[----:B------:R-:W-:Y:S02]  /*a280*/  FMUL.FTZ R23, R79, R143 ;  /* 0x0000008f4f177220 */ /* 0x000fe40000410000 */
        /* <DEDUP_REMOVED lines=8> */
[----:B------:R-:W3:Y:S01]  /*a310*/  MUFU.EX2 R117, R117 ;  /* 0x0000007500757308 */ /* 0x000ee20000000800 */
        /* <DEDUP_REMOVED lines=11> */
[----:B------:R-:W-:Y:S01]  /*a3d0*/  FFMA.FTZ R102, R102, c[0x0][0x23c], -R51 ;  /* 0x00008f0066667a23 */ /* 0x000fe20000010833 */
[----:B------:R-:W5:Y:S01]  /*a3e0*/  MUFU.EX2 R113, R113 ;  /* 0x0000007100717308 */ /* 0x000f620000000800 */
[----:B------:R-:W-:-:S02]  /*a3f0*/  FFMA.FTZ R144, R191, R145, R144 ;  /* 0x00000091bf907223 */ /* 0x000fc40000010090 */
[----:B------:R-:W-:Y:S01]  /*a400*/  FFMA.FTZ R141, R192, R143, R141 ;  /* 0x0000008fc08d7223 */ /* 0x000fe2000001008d */
[C---:B------:R-:W-:Y:S01]  /*a410*/  HMMA.16816.F32 R28, R32.reuse, R36, R28 ;  /* 0x00000024201c723c */ /* 0x040fe2000000181c */
[----:B------:R-:W-:Y:S02]  /*a420*/  FADD.FTZ R121, R121, R144 ;  /* 0x0000009079797221 */ /* 0x000fe40000010000 */
[----:B------:R-:W-:Y:S01]  /*a430*/  FADD.FTZ R118, R118, R141 ;  /* 0x0000008d76767221 */ /* 0x000fe20000010000 */
[----:B------:R-:W-:Y:S01]  /*a440*/  MUFU.EX2 R134, R134 ;  /* 0x0000008600867308 */ /* 0x000fe20000000800 */
[----:B------:R-:W-:Y:S02]  /*a450*/  FADD.FTZ R120, R120, R121 ;  /* 0x0000007978787221 */ /* 0x000fe40000010000 */
[----:B--2---:R-:W-:Y:S01]  /*a460*/  F2FP.PACK_AB R36, R107, R110 ;  /* 0x0000006e6b24723e */ /* 0x004fe200000000ff */
[----:B------:R-:W-:Y:S01]  /*a470*/  HMMA.16816.F32 R32, R32, R38, R84 ;  /* 0x000000262020723c */ /* 0x000fe20000001854 */
[----:B---3--:R-:W-:Y:S01]  /*a480*/  F2FP.PACK_AB R37, R117, R122 ;  /* 0x0000007a7525723e */ /* 0x008fe200000000ff */
[----:B------:R-:W-:-:S02]  /*a490*/  FADD.FTZ R65, R65, R120 ;  /* 0x0000007841417221 */ /* 0x000fc40000010000 */
[----:B------:R-:W2:Y:S01]  /*a4a0*/  MUFU.EX2 R129, R129 ;  /* 0x0000008100817308 */ /* 0x000ea20000000800 */
[----:B------:R-:W-:Y:S02]  /*a4b0*/  FFMA.FTZ R191, R63, c[0x0][0x23c], -R66 ;  /* 0x00008f003fbf7a23 */ /* 0x000fe40000010842 */
[----:B------:R-:W-:Y:S01]  /*a4c0*/  F2FP.PACK_AB R38, R109, R104 ;  /* 0x000000686d26723e */ /* 0x000fe200000000ff */
[----:B------:R-:W-:Y:S01]  /*a4d0*/  FADD.FTZ R110, R110, R65 ;  /* 0x000000416e6e7221 */ /* 0x000fe20000010000 */
[----:B-----5:R-:W-:Y:S01]  /*a4e0*/  F2FP.PACK_AB R39, R113, R116 ;  /* 0x000000747127723e */ /* 0x020fe200000000ff */
[----:B------:R-:W-:Y:S02]  /*a4f0*/  FFMA.FTZ R192, R50, c[0x0][0x23c], -R51 ;  /* 0x00008f0032c07a23 */ /* 0x000fe40000010833 */
[----:B------:R-:W-:Y:S01]  /*a500*/  MUFU.EX2 R126, R126 ;  /* 0x0000007e007e7308 */ /* 0x000fe20000000800 */
[----:B------:R-:W-:Y:S02]  /*a510*/  FADD.FTZ R107, R107, R110 ;  /* 0x0000006e6b6b7221 */ /* 0x000fe40000010000 */
[----:B------:R-:W-:Y:S01]  /*a520*/  FFMA.FTZ R61, R61, c[0x0][0x23c], -R66 ;  /* 0x00008f003d3d7a23 */ /* 0x000fe20000010842 */
[----:B----4-:R-:W-:Y:S01]  /*a530*/  HMMA.16816.F32 R4, R36, R44, R4 ;  /* 0x0000002c2404723c */ /* 0x010fe20000001804 */
[----:B------:R-:W-:-:S03]  /*a540*/  FADD.FTZ R104, R104, R107 ;  /* 0x0000006b68687221 */ /* 0x000fc60000010000 */
[----:B------:R-:W-:Y:S01]  /*a550*/  MUFU.EX2 R123, R123 ;  /* 0x0000007b007b7308 */ /* 0x000fe20000000800 */
[----:B------:R-:W-:-:S03]  /*a560*/  FADD.FTZ R109, R109, R104 ;  /* 0x000000686d6d7221 */ /* 0x000fc60000010000 */
[C---:B------:R-:W-:Y:S01]  /*a570*/  HMMA.16816.F32 R8, R36.reuse, R46, R8 ;  /* 0x0000002e2408723c */ /* 0x040fe20000001808 */
[----:B------:R-:W3:Y:S03]  /*a580*/  LDSM.16.MT88.4 R44, [R161+0x6800] ;  /* 0x00680000a12c783b */ /* 0x000ee60000004200 */
[----:B------:R-:W-:Y:S04]  /*a590*/  MUFU.EX2 R137, R137 ;  /* 0x0000008900897308 */ /* 0x000fe80000000800 */
[C---:B-1----:R-:W-:Y:S04]  /*a5a0*/  HMMA.16816.F32 R12, R36.reuse, R40, R12 ;  /* 0x00000028240c723c */ /* 0x042fe8000000180c */
[----:B------:R-:W1:Y:S04]  /*a5b0*/  MUFU.EX2 R138, R138 ;  /* 0x0000008a008a7308 */ /* 0x000e680000000800 */
[C---:B------:R-:W-:Y:S01]  /*a5c0*/  HMMA.16816.F32 R16, R36.reuse, R42, R16 ;  /* 0x0000002a2410723c */ /* 0x040fe20000001810 */
[----:B------:R-:W4:Y:S03]  /*a5d0*/  LDSM.16.MT88.4 R40, [R160+0x6800] ;  /* 0x00680000a028783b */ /* 0x000f260000004200 */
[----:B------:R-:W-:Y:S08]  /*a5e0*/  MUFU.EX2 R139, R139 ;  /* 0x0000008b008b7308 */ /* 0x000ff00000000800 */
[----:B------:R-:W5:Y:S08]  /*a5f0*/  MUFU.EX2 R136, R136 ;  /* 0x0000008800887308 */ /* 0x000f700000000800 */
[----:B------:R-:W-:Y:S01]  /*a600*/  MUFU.EX2 R151, R151 ;  /* 0x0000009700977308 */ /* 0x000fe20000000800 */
[C---:B---3--:R-:W-:Y:S07]  /*a610*/  HMMA.16816.F32 R20, R36.reuse, R44, R20 ;  /* 0x0000002c2414723c */ /* 0x048fee0000001814 */
[----:B------:R-:W3:Y:S01]  /*a620*/  MUFU.EX2 R140, R140 ;  /* 0x0000008c008c7308 */ /* 0x000ee20000000800 */
[C---:B------:R-:W-:Y:S01]  /*a630*/  HMMA.16816.F32 R24, R36.reuse, R46, R24 ;  /* 0x0000002e2418723c */ /* 0x040fe20000001818 */
[----:B------:R-:W3:Y:S06]  /*a640*/  LDSM.16.MT88.4 R44, [R162+0x7000] ;  /* 0x00700000a22c783b */ /* 0x000eec0000004200 */
[----:B------:R-:W-:Y:S01]  /*a650*/  MUFU.EX2 R142, R142 ;  /* 0x0000008e008e7308 */ /* 0x000fe20000000800 */
[C---:B----4-:R-:W-:Y:S07]  /*a660*/  HMMA.16816.F32 R28, R36.reuse, R40, R28 ;  /* 0x00000028241c723c */ /* 0x050fee000000181c */
[----:B------:R-:W-:Y:S01]  /*a670*/  MUFU.EX2 R149, R149 ;  /* 0x0000009500957308 */ /* 0x000fe20000000800 */
[----:B------:R-:W-:Y:S01]  /*a680*/  HMMA.16816.F32 R32, R36, R42, R32 ;  /* 0x0000002a2420723c */ /* 0x000fe20000001820 */
[----:B------:R-:W4:Y:S06]  /*a690*/  LDSM.16.MT88.4 R40, [R161+0x7000] ;  /* 0x00700000a128783b */ /* 0x000f2c0000004200 */
[----:B------:R-:W-:Y:S01]  /*a6a0*/  MUFU.EX2 R187, R187 ;  /* 0x000000bb00bb7308 */ /* 0x000fe20000000800 */
[----:B--2---:R-:W-:Y:S01]  /*a6b0*/  F2FP.PACK_AB R36, R129, R134 ;  /* 0x000000868124723e */ /* 0x004fe200000000ff */
[----:B------:R-:W-:Y:S01]  /*a6c0*/  FADD.FTZ R134, R134, R109 ;  /* 0x0000006d86867221 */ /* 0x000fe20000010000 */
[----:B-1----:R-:W-:-:S02]  /*a6d0*/  F2FP.PACK_AB R37, R138, R137 ;  /* 0x000000898a25723e */ /* 0x002fc400000000ff */
[----:B------:R-:W-:-:S03]  /*a6e0*/  F2FP.PACK_AB R38, R123, R126 ;  /* 0x0000007e7b26723e */ /* 0x000fc600000000ff */
[----:B------:R-:W1:Y:S01]  /*a6f0*/  MUFU.EX2 R148, R148 ;  /* 0x0000009400947308 */ /* 0x000e620000000800 */
[----:B-----5:R-:W-:Y:S01]  /*a700*/  F2FP.PACK_AB R39, R136, R139 ;  /* 0x0000008b8827723e */ /* 0x020fe200000000ff */
[----:B------:R-:W-:-:S06]  /*a710*/  FADD.FTZ R129, R129, R134 ;  /* 0x0000008681817221 */ /* 0x000fcc0000010000 */
[C---:B------:R-:W-:Y:S01]  /*a720*/  HMMA.16816.F32 R4, R36.reuse, R52, R4 ;  /* 0x000000342404723c */ /* 0x040fe20000001804 */
[----:B------:R-:W-:Y:S07]  /*a730*/  MUFU.EX2 R147, R147 ;  /* 0x0000009300937308 */ /* 0x000fee0000000800 */
[C---:B---3--:R-:W-:Y:S01]  /*a740*/  HMMA.16816.F32 R12, R36.reuse, R44, R12 ;  /* 0x0000002c240c723c */ /* 0x048fe2000000180c */
[----:B------:R-:W2:Y:S07]  /*a750*/  MUFU.EX2 R146, R146 ;  /* 0x0000009200927308 */ /* 0x000eae0000000800 */
[C---:B------:R-:W-:Y:S01]  /*a760*/  HMMA.16816.F32 R16, R36.reuse, R46, R16 ;  /* 0x0000002e2410723c */ /* 0x040fe20000001810 */
[----:B------:R-:W3:Y:S01]  /*a770*/  LDSM.16.MT88.4 R44, [R160+0x7000] ;  /* 0x00700000a02c783b */ /* 0x000ee20000004200 */
[----:B------:R-:W-:Y:S06]  /*a780*/  MUFU.EX2 R191, R191 ;  /* 0x000000bf00bf7308 */ /* 0x000fec0000000800 */
[C---:B----4-:R-:W-:Y:S02]  /*a790*/  HMMA.16816.F32 R20, R36.reuse, R40, R20 ;  /* 0x000000282414723c */ /* 0x050fe40000001814 */
[----:B------:R-:W-:Y:S06]  /*a7a0*/  MUFU.EX2 R192, R192 ;  /* 0x000000c000c07308 */ /* 0x000fec0000000800 */
[C---:B------:R-:W-:Y:S01]  /*a7b0*/  HMMA.16816.F32 R24, R36.reuse, R42, R24 ;  /* 0x0000002a2418723c */ /* 0x040fe20000001818 */
[----:B------:R-:W4:Y:S07]  /*a7c0*/  LDSM.16.MT88.4 R40, [R164+0x7800] ;  /* 0x00780000a428783b */ /* 0x000f2e0000004200 */
[C---:B------:R-:W-:Y:S01]  /*a7d0*/  HMMA.16816.F32 R8, R36.reuse, R54, R8 ;  /* 0x000000362408723c */ /* 0x040fe20000001808 */
[----:B------:R-:W5:Y:S07]  /*a7e0*/  LDSM.16.MT88.4 R52, [R162+0x7800] ;  /* 0x00780000a234783b */ /* 0x000f6e0000004200 */
[C---:B---3--:R-:W-:Y:S08]  /*a7f0*/  HMMA.16816.F32 R28, R36.reuse, R44, R28 ;  /* 0x0000002c241c723c */ /* 0x048ff0000000181c */
[----:B------:R-:W-:Y:S01]  /*a800*/  HMMA.16816.F32 R32, R36, R46, R32 ;  /* 0x0000002e2420723c */ /* 0x000fe20000001820 */
[----:B------:R-:W3:Y:S06]  /*a810*/  LDSM.16.MT88.4 R44, [R161+0x7800] ;  /* 0x00780000a12c783b */ /* 0x000eec0000004200 */
[----:B------:R-:W-:-:S02]  /*a820*/  F2FP.PACK_AB R36, R140, R151 ;  /* 0x000000978c24723e */ /* 0x000fc400000000ff */
[----:B-1----:R-:W-:Y:S02]  /*a830*/  F2FP.PACK_AB R37, R148, R187 ;  /* 0x000000bb9425723e */ /* 0x002fe400000000ff */
[----:B------:R-:W-:Y:S02]  /*a840*/  F2FP.PACK_AB R38, R149, R142 ;  /* 0x0000008e9526723e */ /* 0x000fe400000000ff */
[----:B--2---:R-:W-:-:S07]  /*a850*/  F2FP.PACK_AB R39, R146, R147 ;  /* 0x000000939227723e */ /* 0x004fce00000000ff */
[C---:B----4-:R-:W-:Y:S08]  /*a860*/  HMMA.16816.F32 R4, R36.reuse, R40, R4 ;  /* 0x000000282404723c */ /* 0x050ff00000001804 */
        /* <DEDUP_REMOVED lines=18> */
[----:B------:R-:W1:Y:S01]  /*a990*/  MUFU.EX2 R46, R46 ;  /* 0x0000002e002e7308 */ /* 0x000e620000000800 */
[----:B--2---:R-:W-:Y:S02]  /*a9a0*/  F2FP.PACK_AB R85, R55, R52 ;  /* 0x000000343755723e */ /* 0x004fe400000000ff */
[----:B------:R-:W-:Y:S01]  /*a9b0*/  HMMA.16816.F32 R32, R36, R42, R32 ;  /* 0x0000002a2420723c */ /* 0x000fe20000001820 */
[----:B------:R-:W2:Y:S04]  /*a9c0*/  LDSM.16.MT88.4 R40, [R164+0x8000] ;  /* 0x00800000a428783b */ /* 0x000ea80000004200 */
[----:B------:R-:W-:Y:S01]  /*a9d0*/  MUFU.EX2 R44, R44 ;  /* 0x0000002c002c7308 */ /* 0x000fe20000000800 */
[----:B------:R-:W3:Y:S07]  /*a9e0*/  LDSM.16.MT88.4 R36, [R162+0x8000] ;  /* 0x00800000a224783b */ /* 0x000eee0000004200 */
[----:B------:R-:W4:Y:S01]  /*a9f0*/  MUFU.EX2 R47, R47 ;  /* 0x0000002f002f7308 */ /* 0x000f220000000800 */
[----:B-1----:R-:W-:-:S07]  /*aa00*/  F2FP.PACK_AB R84, R46, R45 ;  /* 0x0000002d2e54723e */ /* 0x002fce00000000ff */
[----:B------:R-:W-:Y:S08]  /*aa10*/  MUFU.EX2 R53, R53 ;  /* 0x0000003500357308 */ /* 0x000ff00000000800 */
[----:B------:R-:W1:Y:S01]  /*aa20*/  MUFU.EX2 R54, R54 ;  /* 0x0000003600367308 */ /* 0x000e620000000800 */
[----:B----4-:R-:W-:Y:S02]  /*aa30*/  F2FP.PACK_AB R86, R47, R44 ;  /* 0x0000002c2f56723e */ /* 0x010fe400000000ff */
[----:B-1----:R-:W-:-:S07]  /*aa40*/  F2FP.PACK_AB R87, R54, R53 ;  /* 0x000000353657723e */ /* 0x002fce00000000ff */
[C---:B--2---:R-:W-:Y:S01]  /*aa50*/  HMMA.16816.F32 R96, R84.reuse, R40, R4 ;  /* 0x000000285460723c */ /* 0x044fe20000001804 */
[----:B------:R-:W1:Y:S06]  /*aa60*/  LDSM.16.MT88.4 R4, [R160+0x8000] ;  /* 0x00800000a004783b */ /* 0x000e6c0000004200 */
[--C-:B------:R-:W-:Y:S01]  /*aa70*/  FFMA.FTZ R40, R114, c[0x0][0x23c], -R51.reuse ;  /* 0x00008f0072287a23 */ /* 0x100fe20000010833 */
[----:B------:R-:W-:Y:S01]  /*aa80*/  HMMA.16816.F32 R20, R84, R88, R20 ;  /* 0x000000585414723c */ /* 0x000fe20000001814 */
[----:B------:R-:W-:-:S04]  /*aa90*/  FFMA.FTZ R41, R112, c[0x0][0x23c], -R51 ;  /* 0x00008f0070297a23 */ /* 0x000fc80000010833 */
[----:B------:R-:W-:Y:S03]  /*aaa0*/  MUFU.EX2 R40, R40 ;  /* 0x0000002800287308 */ /* 0x000fe60000000800 */
[C---:B------:R-:W-:Y:S05]  /*aab0*/  HMMA.16816.F32 R8, R84.reuse, R42, R8 ;  /* 0x0000002a5408723c */ /* 0x040fea0000001808 */
[----:B------:R-:W-:Y:S02]  /*aac0*/  MUFU.EX2 R41, R41 ;  /* 0x0000002900297308 */ /* 0x000fe40000000800 */
[----:B------:R-:W-:Y:S01]  /*aad0*/  FFMA.FTZ R43, R108, c[0x0][0x23c], -R51 ;  /* 0x00008f006c2b7a23 */ /* 0x000fe20000010833 */
        /* <DEDUP_REMOVED lines=8> */
[C---:B------:R-:W-:Y:S01]  /*ab60*/  HMMA.16816.F32 R88, R84.reuse, R90, R24 ;  /* 0x0000005a5458723c */ /* 0x040fe20000001818 */
[----:B------:R-:W-:Y:S01]  /*ab70*/  FFMA.FTZ R39, R125, c[0x0][0x23c], -R66 ;  /* 0x00008f007d277a23 */ /* 0x000fe20000010842 */
[----:B------:R-:W-:Y:S03]  /*ab80*/  LDSM.16.MT88.4 R24, [R160+0x8800] ;  /* 0x00880000a018783b */ /* 0x000fe60000004200 */
[----:B------:R-:W3:Y:S03]  /*ab90*/  MUFU.EX2 R37, R37 ;  /* 0x0000002500257308 */ /* 0x000ee60000000800 */
[C---:B-1----:R-:W-:Y:S01]  /*aba0*/  HMMA.16816.F32 R80, R84.reuse, R4, R28 ;  /* 0x000000045450723c */ /* 0x042fe2000000181c */
[----:B------:R-:W1:Y:S04]  /*abb0*/  LDSM.16.MT88.4 R28, [R161+0x8800] ;  /* 0x00880000a11c783b */ /* 0x000e680000004200 */
[----:B------:R-:W-:Y:S02]  /*abc0*/  MUFU.EX2 R38, R38 ;  /* 0x0000002600267308 */ /* 0x000fe40000000800 */
[----:B--2---:R-:W-:Y:S01]  /*abd0*/  F2FP.PACK_AB R5, R43, R40 ;  /* 0x000000282b05723e */ /* 0x004fe200000000ff */
[----:B------:R-:W-:Y:S05]  /*abe0*/  HMMA.16816.F32 R84, R84, R6, R32 ;  /* 0x000000065454723c */ /* 0x000fea0000001820 */
[----:B------:R-:W2:Y:S01]  /*abf0*/  MUFU.EX2 R39, R39 ;  /* 0x0000002700277308 */ /* 0x000ea20000000800 */
[----:B---3--:R-:W-:Y:S01]  /*ac00*/  F2FP.PACK_AB R4, R37, R36 ;  /* 0x000000242504723e */ /* 0x008fe200000000ff */
[----:B------:R-:W-:-:S02]  /*ac10*/  FFMA.FTZ R32, R106, c[0x0][0x23c], -R51 ;  /* 0x00008f006a207a23 */ /* 0x000fc40000010833 */
[--C-:B------:R-:W-:Y:S02]  /*ac20*/  FFMA.FTZ R34, R67, c[0x0][0x23c], -R66.reuse ;  /* 0x00008f0043227a23 */ /* 0x100fe40000010842 */
[--C-:B------:R-:W-:Y:S02]  /*ac30*/  FFMA.FTZ R35, R101, c[0x0][0x23c], -R66.reuse ;  /* 0x00008f0065237a23 */ /* 0x100fe40000010842 */
[----:B------:R-:W3:Y:S01]  /*ac40*/  MUFU.EX2 R32, R32 ;  /* 0x0000002000207308 */ /* 0x000ee20000000800 */
[----:B------:R-:W-:Y:S01]  /*ac50*/  FFMA.FTZ R33, R105, c[0x0][0x23c], -R66 ;  /* 0x00008f0069217a23 */ /* 0x000fe20000010842 */
[----:B--2---:R-:W-:-:S06]  /*ac60*/  F2FP.PACK_AB R6, R39, R38 ;  /* 0x000000262706723e */ /* 0x004fcc00000000ff */
[----:B------:R-:W-:Y:S01]  /*ac70*/  MUFU.EX2 R34, R34 ;  /* 0x0000002200227308 */ /* 0x000fe20000000800 */
[----:B---3--:R-:W-:-:S07]  /*ac80*/  F2FP.PACK_AB R7, R32, R41 ;  /* 0x000000292007723e */ /* 0x008fce00000000ff */
[----:B------:R-:W2:Y:S01]  /*ac90*/  MUFU.EX2 R35, R35 ;  /* 0x0000002300237308 */ /* 0x000ea20000000800 */
[C---:B------:R-:W-:Y:S01]  /*aca0*/  HMMA.16816.F32 R68, R4.reuse, R72, R12 ;  /* 0x000000480444723c */ /* 0x040fe2000000180c */
[----:B------:R-:W3:Y:S06]  /*acb0*/  LDSM.16.MT88.4 R12, [R164+0x9000] ;  /* 0x00900000a40c783b */ /* 0x000eec0000004200 */
[----:B------:R-:W-:Y:S01]  /*acc0*/  MUFU.EX2 R33, R33 ;  /* 0x0000002100217308 */ /* 0x000fe20000000800 */
[C---:B-1----:R-:W-:Y:S07]  /*acd0*/  HMMA.16816.F32 R76, R4.reuse, R28, R20 ;  /* 0x0000001c044c723c */ /* 0x042fee0000001814 */
[----:B------:R-:W-:Y:S01]  /*ace0*/  MUFU.EX2 R42, R42 ;  /* 0x0000002a002a7308 */ /* 0x000fe20000000800 */
[--C-:B------:R-:W-:Y:S01]  /*acf0*/  FFMA.FTZ R23, R100, c[0x0][0x23c], -R51.reuse ;  /* 0x00008f0064177a23 */ /* 0x100fe20000010833 */
[----:B------:R-:W-:Y:S01]  /*ad00*/  HMMA.16816.F32 R96, R4, R92, R96 ;  /* 0x0000005c0460723c */ /* 0x000fe20000001860 */
[----:B------:R-:W-:-:S05]  /*ad10*/  FFMA.FTZ R21, R64, c[0x0][0x23c], -R51 ;  /* 0x00008f0040157a23 */ /* 0x000fca0000010833 */
[----:B------:R-:W-:Y:S01]  /*ad20*/  MUFU.EX2 R20, R102 ;  /* 0x0000006600147308 */ /* 0x000fe20000000800 */
[----:B------:R-:W-:Y:S01]  /*ad30*/  FFMA.FTZ R22, R62, c[0x0][0x23c], -R51 ;  /* 0x00008f003e167a23 */ /* 0x000fe20000010833 */
[C---:B------:R-:W-:Y:S01]  /*ad40*/  HMMA.16816.F32 R92, R4.reuse, R94, R8 ;  /* 0x0000005e045c723c */ /* 0x040fe20000001808 */
[----:B------:R-:W1:Y:S05]  /*ad50*/  LDSM.16.MT88.4 R8, [R162+0x9000] ;  /* 0x00900000a208783b */ /* 0x000e6a0000004200 */
[----:B------:R-:W4:Y:S02]  /*ad60*/  MUFU.EX2 R23, R23 ;  /* 0x0000001700177308 */ /* 0x000f240000000800 */
[C---:B------:R-:W-:Y:S01]  /*ad70*/  HMMA.16816.F32 R72, R4.reuse, R74, R16 ;  /* 0x0000004a0448723c */ /* 0x040fe20000001810 */
[----:B------:R-:W5:Y:S05]  /*ad80*/  LDSM.16.MT88.4 R16, [R161+0x9000] ;  /* 0x00900000a110783b */ /* 0x000f6a0000004200 */
[----:B------:R-:W-:Y:S02]  /*ad90*/  MUFU.EX2 R21, R21 ;  /* 0x0000001500157308 */ /* 0x000fe40000000800 */
[C---:B------:R-:W-:Y:S06]  /*ada0*/  HMMA.16816.F32 R88, R4.reuse, R30, R88 ;  /* 0x0000001e0458723c */ /* 0x040fec0000001858 */
[----:B------:R-:W1:Y:S02]  /*adb0*/  MUFU.EX2 R22, R22 ;  /* 0x0000001600167308 */ /* 0x000e640000000800 */
[C---:B------:R-:W-:Y:S07]  /*adc0*/  HMMA.16816.F32 R80, R4.reuse, R24, R80 ;  /* 0x000000180450723c */ /* 0x040fee0000001850 */
[----:B------:R-:W-:Y:S01]  /*add0*/  FADD.FTZ R25, R3, R118 ;  /* 0x0000007603197221 */ /* 0x000fe20000010000 */
[----:B------:R-:W-:Y:S01]  /*ade0*/  HMMA.16816.F32 R84, R4, R26, R84 ;  /* 0x0000001a0454723c */ /* 0x000fe20000001854 */
[----:B------:R-:W-:-:S02]  /*adf0*/  FFMA.FTZ R24, R57, c[0x0][0x23c], -R66 ;  /* 0x00008f0039187a23 */ /* 0x000fc40000010842 */
[----:B------:R-:W-:-:S04]  /*ae00*/  FFMA.FTZ R3, R59, c[0x0][0x23c], -R66 ;  /* 0x00008f003b037a23 */ /* 0x000fc80000010842 */
[----:B--2---:R-:W-:Y:S01]  /*ae10*/  F2FP.PACK_AB R4, R35, R34 ;  /* 0x000000222304723e */ /* 0x004fe200000000ff */
[----:B------:R-:W-:Y:S01]  /*ae20*/  FADD.FTZ R27, R2, R25 ;  /* 0x00000019021b7221 */ /* 0x000fe20000010000 */
[----:B----4-:R-:W-:Y:S01]  /*ae30*/  F2FP.PACK_AB R5, R23, R20 ;  /* 0x000000141705723e */ /* 0x010fe200000000ff */
[----:B------:R-:W-:Y:S01]  /*ae40*/  FFMA.FTZ R25, R60, c[0x0][0x23c], -R51 ;  /* 0x00008f003c197a23 */ /* 0x000fe20000010833 */
[----:B------:R-:W-:Y:S01]  /*ae50*/  F2FP.PACK_AB R6, R42, R33 ;  /* 0x000000212a06723e */ /* 0x000fe200000000ff */
[----:B------:R-:W-:Y:S01]  /*ae60*/  FADD.FTZ R122, R122, R27 ;  /* 0x0000001b7a7a7221 */ /* 0x000fe20000010000 */
[----:B-1----:R-:W-:Y:S01]  /*ae70*/  F2FP.PACK_AB R7, R22, R21 ;  /* 0x000000151607723e */ /* 0x002fe200000000ff */
[--C-:B------:R-:W-:Y:S01]  /*ae80*/  FFMA.FTZ R26, R58, c[0x0][0x23c], -R51.reuse ;  /* 0x00008f003a1a7a23 */ /* 0x100fe20000010833 */
[----:B------:R-:W-:Y:S01]  /*ae90*/  MUFU.EX2 R24, R24 ;  /* 0x0000001800187308 */ /* 0x000fe20000000800 */
[----:B------:R-:W-:Y:S02]  /*aea0*/  FADD.FTZ R117, R117, R122 ;  /* 0x0000007a75757221 */ /* 0x000fe40000010000 */
[----:B------:R-:W-:-:S02]  /*aeb0*/  FFMA.FTZ R27, R56, c[0x0][0x23c], -R51 ;  /* 0x00008f00381b7a23 */ /* 0x000fc40000010833 */
[----:B---3--:R-:W-:Y:S01]  /*aec0*/  HMMA.16816.F32 R96, R4, R12, R96 ;  /* 0x0000000c0460723c */ /* 0x008fe20000001860 */
[----:B------:R-:W-:Y:S02]  /*aed0*/  FADD.FTZ R116, R116, R117 ;  /* 0x0000007574747221 */ /* 0x000fe40000010000 */
[----:B------:R-:W1:Y:S02]  /*aee0*/  MUFU.EX2 R3, R3 ;  /* 0x0000000300037308 */ /* 0x000e640000000800 */
[----:B------:R-:W-:-:S03]  /*aef0*/  FADD.FTZ R116, R113, R116 ;  /* 0x0000007471747221 */ /* 0x000fc60000010000 */
[C---:B------:R-:W-:Y:S01]  /*af00*/  HMMA.16816.F32 R92, R4.reuse, R14, R92 ;  /* 0x0000000e045c723c */ /* 0x040fe2000000185c */
[----:B------:R-:W2:Y:S01]  /*af10*/  LDSM.16.MT88.4 R12, [R160+0x9000] ;  /* 0x00900000a00c783b */ /* 0x000ea20000004200 */
[----:B------:R-:W-:Y:S01]  /*af20*/  FADD.FTZ R137, R137, R116 ;  /* 0x0000007489897221 */ /* 0x000fe20000010000 */
[----:B------:R-:W-:Y:S03]  /*af30*/  MUFU.EX2 R2, R61 ;  /* 0x0000003d00027308 */ /* 0x000fe60000000800 */
[----:B------:R-:W-:Y:S02]  /*af40*/  FADD.FTZ R138, R138, R137 ;  /* 0x000000898a8a7221 */ /* 0x000fe40000010000 */
[----:B------:R-:W-:Y:S02]  /*af50*/  HMMA.16816.F32 R68, R4, R8, R68 ;  /* 0x000000080444723c */ /* 0x000fe40000001844 */
[----:B------:R-:W-:Y:S01]  /*af60*/  FADD.FTZ R139, R139, R138 ;  /* 0x0000008a8b8b7221 */ /* 0x000fe20000010000 */
[----:B------:R-:W-:Y:S03]  /*af70*/  MUFU.EX2 R25, R25 ;  /* 0x0000001900197308 */ /* 0x000fe60000000800 */
[----:B------:R-:W-:-:S02]  /*af80*/  FADD.FTZ R136, R136, R139 ;  /* 0x0000008b88887221 */ /* 0x000fc40000010000 */
[C---:B------:R-:W-:Y:S01]  /*af90*/  HMMA.16816.F32 R72, R4.reuse, R10, R72 ;  /* 0x0000000a0448723c */ /* 0x040fe20000001848 */
[----:B------:R-:W3:Y:S01]  /*afa0*/  LDSM.16.MT88.4 R8, [R164+0x9800] ;  /* 0x00980000a408783b */ /* 0x000ee20000004200 */
[----:B------:R-:W-:Y:S01]  /*afb0*/  FADD.FTZ R187, R187, R136 ;  /* 0x00000088bbbb7221 */ /* 0x000fe20000010000 */
[----:B------:R-:W4:Y:S03]  /*afc0*/  MUFU.EX2 R26, R26 ;  /* 0x0000001a001a7308 */ /* 0x000f260000000800 */
[----:B------:R-:W-:Y:S02]  /*afd0*/  FADD.FTZ R148, R148, R187 ;  /* 0x000000bb94947221 */ /* 0x000fe40000010000 */
[C---:B-----5:R-:W-:Y:S03]  /*afe0*/  HMMA.16816.F32 R76, R4.reuse, R16, R76 ;  /* 0x00000010044c723c */ /* 0x060fe6000000184c */
[----:B------:R-:W5:Y:S05]  /*aff0*/  MUFU.EX2 R27, R27 ;  /* 0x0000001b001b7308 */ /* 0x000f6a0000000800 */
[C---:B------:R-:W-:Y:S01]  /*b000*/  HMMA.16816.F32 R88, R4.reuse, R18, R88 ;  /* 0x000000120458723c */ /* 0x040fe20000001858 */
[----:B------:R-:W3:Y:S07]  /*b010*/  LDSM.16.MT88.4 R16, [R162+0x9800] ;  /* 0x00980000a210783b */ /* 0x000eee0000004200 */
[C---:B--2---:R-:W-:Y:S07]  /*b020*/  HMMA.16816.F32 R80, R4.reuse, R12, R80 ;  /* 0x0000000c0450723c */ /* 0x044fee0000001850 */
[----:B------:R-:W-:Y:S01]  /*b030*/  FADD.FTZ R12, R126, R129 ;  /* 0x000000817e0c7221 */ /* 0x000fe20000010000 */
[----:B------:R-:W-:Y:S03]  /*b040*/  HMMA.16816.F32 R84, R4, R14, R84 ;  /* 0x0000000e0454723c */ /* 0x000fe60000001854 */
[----:B------:R-:W-:-:S04]  /*b050*/  FADD.FTZ R12, R123, R12 ;  /* 0x0000000c7b0c7221 */ /* 0x000fc80000010000 */
[----:B------:R-:W-:Y:S01]  /*b060*/  FADD.FTZ R29, R151, R12 ;  /* 0x0000000c971d7221 */ /* 0x000fe20000010000 */
[----:B-1----:R-:W-:Y:S01]  /*b070*/  F2FP.PACK_AB R4, R3, R24 ;  /* 0x000000180304723e */ /* 0x002fe200000000ff */
[----:B------:R-:W1:Y:S01]  /*b080*/  LDSM.16.MT88.4 R12, [R161+0x9800] ;  /* 0x00980000a10c783b */ /* 0x000e620000004200 */
[----:B----4-:R-:W-:Y:S01]  /*b090*/  F2FP.PACK_AB R5, R26, R25 ;  /* 0x000000191a05723e */ /* 0x010fe200000000ff */
[----:B------:R-:W-:Y:S01]  /*b0a0*/  FADD.FTZ R29, R140, R29 ;  /* 0x0000001d8c1d7221 */ /* 0x000fe20000010000 */
[----:B------:R-:W-:Y:S02]  /*b0b0*/  F2FP.PACK_AB R6, R191, R2 ;  /* 0x00000002bf06723e */ /* 0x000fe400000000ff */
[----:B-----5:R-:W-:Y:S01]  /*b0c0*/  F2FP.PACK_AB R7, R192, R27 ;  /* 0x0000001bc007723e */ /* 0x020fe200000000ff */
[----:B------:R-:W-:Y:S02]  /*b0d0*/  FADD.FTZ R28, R142, R29 ;  /* 0x0000001d8e1c7221 */ /* 0x000fe40000010000 */
        /* <DEDUP_REMOVED lines=9> */
[----:B------:R-:W2:Y:S01]  /*b170*/  LDSM.16.MT88.4 R8, [R160+0x9800] ;  /* 0x00980000a008783b */ /* 0x000ea20000004200 */
[----:B------:R-:W-:-:S04]  /*b180*/  FADD.FTZ R44, R44, R29 ;  /* 0x0000001d2c2c7221 */ /* 0x000fc80000010000 */
[----:B------:R-:W-:Y:S02]  /*b190*/  FADD.FTZ R47, R47, R44 ;  /* 0x0000002c2f2f7221 */ /* 0x000fe40000010000 */
[----:B------:R-:W-:Y:S02]  /*b1a0*/  HMMA.16816.F32 R68, R4, R16, R68 ;  /* 0x000000100444723c */ /* 0x000fe40000001844 */
        /* <DEDUP_REMOVED lines=11> */
[C---:B------:R-:W-:Y:S01]  /*b260*/  HMMA.16816.F32 R88, R4.reuse, R14, R88 ;  /* 0x0000000e0458723c */ /* 0x040fe20000001858 */
[----:B------:R-:W-:Y:S02]  /*b270*/  FADD.FTZ R12, R34, R39 ;  /* 0x00000027220c7221 */ /* 0x000fe40000010000 */
[----:B------:R-:W-:Y:S02]  /*b280*/  FADD.FTZ R13, R32, R13 ;  /* 0x0000000d200d7221 */ /* 0x000fe40000010000 */
        /* <DEDUP_REMOVED lines=14> */
[----:B------:R-:W-:Y:S01]  /*b370*/  MOV R3, R49 ;  /* 0x0000003100037202 */ /* 0x000fe20000000f00 */
[----:B------:R-:W-:Y:S02]  /*b380*/  FADD.FTZ R27, R27, R26 ;  /* 0x0000001a1b1b7221 */ /* 0x000fe40000010000 */
[----:B------:R-:W-:Y:S01]  /*b390*/  FADD.FTZ R191, R191, R2 ;  /* 0x00000002bfbf7221 */ /* 0x000fe20000010000 */
[----:B------:R-:W-:Y:S01]  /*b3a0*/  MOV R2, R48 ;  /* 0x0000003000027202 */ /* 0x000fe20000000f00 */
[----:B------:R-:W-:-:S02]  /*b3b0*/  FADD.FTZ R192, R192, R27 ;  /* 0x0000001bc0c07221 */ /* 0x000fc40000010000 */
.L_x_7089:
[----:B------:R-:W-:Y:S05]  /*b3c0*/  @!P2 BRA `(.L_x_7097) ;  /* 0x00003d600000a947 */ /* 0x000fea0003800000 */
[----:B------:R-:W-:Y:S01]  /*b3d0*/  IMAD.MOV.U32 R188, RZ, RZ, c[0x0][0x1a0] ;  /* 0x00006800ffbc7624 */ /* 0x000fe200078e00ff */
[----:B------:R-:W-:-:S02]  /*b3e0*/  MOV R101, R2 ;  /* 0x0000000200657202 */ /* 0x000fc40000000f00 */
[----:B------:R-:W-:Y:S01]  /*b3f0*/  MOV R100, R3 ;  /* 0x0000000300647202 */ /* 0x000fe20000000f00 */
[----:B------:R-:W-:-:S05]  /*b400*/  IMAD.U32 R187, R188, -0x80, RZ ;  /* 0xffffff80bcbb7824 */ /* 0x000fca00078e00ff */
[----:B------:R-:W-:Y:S02]  /*b410*/  SHF.R.S32.HI R186, RZ, 0x1f, R187 ;  /* 0x0000001fffba7819 */ /* 0x000fe400000114bb */
.L_x_7101:
        /* <DEDUP_REMOVED lines=12> */
[----:B------:R-:W-:Y:S02]  /*b4e0*/  IABS R4, R3 ;  /* 0x0000000300047213 */ /* 0x000fe40000000000 */
[C---:B------:R-:W-:Y:S02]  /*b4f0*/  IADD3 R10, R3.reuse, 0x80, RZ ;  /* 0x00000080030a7810 */ /* 0x040fe40007ffe0ff */
        /* <DEDUP_REMOVED lines=51> */
.L_x_7098:
        /* <DEDUP_REMOVED lines=31> */
[-C--:B------:R-:W-:Y:S01]  /*ba20*/  @!P1 MOV R203, R201.reuse ;  /* 0x000000c900cb9202 */ /* 0x080fe20000000f00 */
[----:B------:R-:W-:Y:S01]  /*ba30*/  @!P1 IMAD.MOV.U32 R202, RZ, RZ, R200 ;  /* 0x000000ffffca9224 */ /* 0x000fe200078e00c8 */
[----:B------:R-:W-:Y:S01]  /*ba40*/  @!P1 LEA.HI.X R198, R188, R201, R198, 0x6, P2 ;  /* 0x000000c9bcc69211 */ /* 0x000fe200010f34c6 */
[----:B------:R-:W-:Y:S01]  /*ba50*/  @!P1 IMAD.IADD R196, R196, 0x1, R207 ;  /* 0x00000001c4c49824 */ /* 0x000fe200078e02cf */
[----:B------:R-:W-:Y:S01]  /*ba60*/  @!PT LDS RZ, [RZ] ;  /* 0x00000000fffff984 */ /* 0x000fe20000000800 */
[----:B------:R-:W-:Y:S01]  /*ba70*/  @!PT LDS RZ, [RZ] ;  /* 0x00000000fffff984 */ /* 0x000fe20000000800 */
[----:B------:R-:W-:Y:S01]  /*ba80*/  @!PT LDS RZ, [RZ] ;  /* 0x00000000fffff984 */ /* 0x000fe20000000800 */
[----:B------:R1:W-:Y:S01]  /*ba90*/  @!P1 LDGSTS.E.BYPASS.LTC128B.128 [R179+0x7000], [R208.64] ;  /* 0x07000000d0b39fae */ /* 0x0003e2000b901d46 */
[----:B------:R-:W-:Y:S01]  /*baa0*/  @!P1 IMAD.MOV.U32 R195, RZ, RZ, c[0x0][0x1a4] ;  /* 0x00006900ffc39624 */ /* 0x000fe200078e00ff */
[CC--:B------:R-:W-:Y:S01]  /*bab0*/  @!P1 LEA R204, P2, R197.reuse, R194.reuse, 0x1 ;  /* 0x000000c2c5cc9211 */ /* 0x0c0fe200078408ff */
[----:B------:R-:W-:Y:S01]  /*bac0*/  @!P1 IMAD.WIDE.U32 R202, R188, 0x50, R202 ;  /* 0x00000050bcca9825 */ /* 0x000fe200078e00ca */
[-C--:B------:R-:W-:Y:S01]  /*bad0*/  @!P1 LEA.HI.X R217, R206, R193.reuse, R196, 0x1, P5 ;  /* 0x000000c1ced99211 */ /* 0x080fe200028f0cc4 */
[----:B------:R-:W-:Y:S01]  /*bae0*/  @P1 STS.128 [R179+0x7800], RZ ;  /* 0x007800ffb3001388 */ /* 0x000fe20000000c00 */
[-C--:B------:R-:W-:Y:S01]  /*baf0*/  @!P1 LEA.HI.X R205, R197, R193.reuse, R198, 0x1, P2 ;  /* 0x000000c1c5cd9211 */ /* 0x080fe200010f0cc6 */
[----:B------:R-:W-:Y:S01]  /*bb00*/  @!P1 IMAD R195, R195, 0x50, RZ ;  /* 0x00000050c3c39824 */ /* 0x000fe200078e02ff */
[----:B------:R-:W-:Y:S01]  /*bb10*/  @!P1 MOV R103, c[0x0][0x1a4] ;  /* 0x0000690000679a02 */ /* 0x000fe20000000f00 */
[----:B------:R-:W-:Y:S01]  /*bb20*/  @!PT LDS RZ, [RZ] ;  /* 0x00000000fffff984 */ /* 0x000fe20000000800 */
[----:B------:R-:W-:Y:S01]  /*bb30*/  @!PT LDS RZ, [RZ] ;  /* 0x00000000fffff984 */ /* 0x000fe20000000800 */
[----:B------:R-:W-:Y:S01]  /*bb40*/  @!PT LDS RZ, [RZ] ;  /* 0x00000000fffff984 */ /* 0x000fe20000000800 */
[----:B------:R1:W-:Y:S01]  /*bb50*/  @!P1 LDGSTS.E.BYPASS.LTC128B.128 [R179+0x7800], [R216.64] ;  /* 0x07800000d8b39fae */ /* 0x0003e2000b901d46 */
[-C--:B------:R-:W-:Y:S01]  /*bb60*/  @!P1 LEA R214, P4, R202, R194.reuse, 0x1 ;  /* 0x000000c2cad69211 */ /* 0x080fe200078808ff */
[----:B------:R-:W-:Y:S02]  /*bb70*/  @!P1 IMAD.IADD R195, R195, 0x1, R203 ;  /* 0x00000001c3c39824 */ /* 0x000fe400078e02cb */
[----:B------:R-:W-:Y:S01]  /*bb80*/  @P1 STS.128 [R179+0x8000], RZ ;  /* 0x008000ffb3001388 */ /* 0x000fe20000000c00 */
[--C-:B------:R-:W-:Y:S02]  /*bb90*/  @!P1 IMAD.MOV.U32 R212, RZ, RZ, R200.reuse ;  /* 0x000000ffffd49224 */ /* 0x100fe400078e00c8 */
        /* <DEDUP_REMOVED lines=151> */
[----:B------:R-:W-:Y:S02]  /*c510*/  IABS R104, R108 ;  /* 0x0000006c00687213 */ /* 0x000fe40000000000 */
[----:B------:R-:W-:Y:S02]  /*c520*/  LOP3.LUT R108, R108, c[0x0][0x2d0], RZ, 0x3c, !PT ;  /* 0x0000b4006c6c7a12 */ /* 0x000fe400078e3cff */
[----:B------:R-:W-:Y:S02]  /*c530*/  LOP3.LUT R3, R3, c[0x0][0x2d0], RZ, 0x3c, !PT ;  /* 0x0000b40003037a12 */ /* 0x000fe400078e3cff */
        /* <DEDUP_REMOVED lines=16> */
[----:B------:R-:W-:Y:S01]  /*c640*/  ISETP.GE.AND P3, PT, R3, RZ, PT ;  /* 0x000000ff0300720c */ /* 0x000fe20003f66270 */
[----:B------:R-:W-:Y:S01]  /*c650*/  IMAD.MOV.U32 R3, RZ, RZ, c[0x0][0x2d0] ;  /* 0x0000b400ff037624 */ /* 0x000fe200078e00ff */
[-C--:B------:R-:W-:Y:S02]  /*c660*/  ISETP.GE.U32.AND P5, PT, R104, R2.reuse, PT ;  /* 0x000000026800720c */ /* 0x080fe40003fa6070 */
[----:B------:R-:W-:Y:S02]  /*c670*/  ISETP.GE.U32.AND P6, PT, R106, R2, PT ;  /* 0x000000026a00720c */ /* 0x000fe40003fc6070 */
[----:B------:R-:W-:Y:S02]  /*c680*/  @!P4 IADD3 R109, R109, 0x1, RZ ;  /* 0x000000016d6dc810 */ /* 0x000fe40007ffe0ff */
[----:B------:R-:W-:Y:S02]  /*c690*/  ISETP.NE.AND P4, PT, RZ, c[0x0][0x2d0], PT ;  /* 0x0000b400ff007a0c */ /* 0x000fe40003f85270 */
[----:B------:R-:W-:Y:S05]  /*c6a0*/  LOP3.LUT R2, RZ, c[0x0][0x2d0], RZ, 0x33, !PT ;  /* 0x0000b400ff027a12 */ /* 0x000fea00078e33ff */
        /* <DEDUP_REMOVED lines=11> */
[----:B------:R-:W-:Y:S02]  /*c760*/  IMAD R3, R2, R3, -0x80 ;  /* 0xffffff8002037424 */ /* 0x000fe400078e0203 */
[----:B------:R-:W2:Y:S02]  /*c770*/  LDG.E R103, [R112.64] ;  /* 0x0000000670677981 */ /* 0x000ea4000c1e1900 */
[C---:B------:R-:W-:Y:S01]  /*c780*/  IMAD.WIDE.U32 R104, R3.reuse, c[0x0][0x198], RZ ;  /* 0x0000660003687a25 */ /* 0x040fe200078e00ff */
[----:B------:R-:W-:Y:S01]  /*c790*/  SHF.R.S32.HI R2, RZ, 0x1f, R3 ;  /* 0x0000001fff027819 */ /* 0x000fe20000011403 */
[----:B------:R-:W2:Y:S04]  /*c7a0*/  LDG.E R106, [R110.64] ;  /* 0x000000066e6a7981 */ /* 0x000ea8000c1e1900 */
        /* <DEDUP_REMOVED lines=9> */
.L_x_7100:
[----:B------:R1:W-:Y:S01]  /*c840*/  @P1 STS.128 [R179+0x2000], RZ ;  /* 0x002000ffb3001388 */ /* 0x0003e20000000c00 */
[----:B------:R-:W-:Y:S01]  /*c850*/  @!P1 IMAD.MOV.U32 R2, RZ, RZ, c[0x0][0x19c] ;  /* 0x00006700ff029624 */ /* 0x000fe200078e00ff */
[C---:B------:R-:W-:Y:S01]  /*c860*/  LEA R116, P4, R104.reuse, R190, 0x1 ;  /* 0x000000be68747211 */ /* 0x040fe200078808ff */
[--C-:B------:R-:W-:Y:S01]  /*c870*/  @!P1 IMAD.MOV.U32 R105, RZ, RZ, R103.reuse ;  /* 0x000000ffff699224 */ /* 0x100fe200078e0067 */
[----:B------:R-:W-:Y:S01]  /*c880*/  @!P1 IADD3 R3, P2, R175, R104, RZ ;  /* 0x00000068af039210 */ /* 0x000fe20007f5e0ff */
[----:B------:R-:W-:Y:S01]  /*c890*/  @!P1 IMAD.MOV.U32 R108, RZ, RZ, c[0x0][0x19c] ;  /* 0x00006700ff6c9624 */ /* 0x000fe200078e00ff */
[----:B------:R-:W-:Y:S01]  /*c8a0*/  LEA.HI.X R117, R104, R189, R103, 0x1, P4 ;  /* 0x000000bd68757211 */ /* 0x000fe200020f0c67 */
[----:B------:R-:W-:Y:S01]  /*c8b0*/  @!P1 IMAD.WIDE.U32 R110, R102, 0x30, R104 ;  /* 0x00000030666e9825 */ /* 0x000fe200078e0068 */
[-C--:B------:R-:W-:Y:S03]  /*c8c0*/  @!P1 LEA R114, P3, R3, R190.reuse, 0x1 ;  /* 0x000000be03729211 */ /* 0x080fe600078608ff */
[----:B------:R-:W-:Y:S01]  /*c8d0*/  @!PT LDS RZ, [RZ] ;  /* 0x00000000fffff984 */ /* 0x000fe20000000800 */
[----:B------:R-:W-:Y:S01]  /*c8e0*/  @!PT LDS RZ, [RZ] ;  /* 0x00000000fffff984 */ /* 0x000fe20000000800 */
[----:B------:R-:W-:Y:S01]  /*c8f0*/  @!PT LDS RZ, [RZ] ;  /* 0x00000000fffff984 */ /* 0x000fe20000000800 */
[----:B------:R1:W-:Y:S01]  /*c900*/  @!P1 LDGSTS.E.BYPASS.LTC128B.128 [R179+0x2000], [R116.64] ;  /* 0x0200000074b39fae */ /* 0x0003e2000b901d46 */
[----:B------:R-:W-:Y:S02]  /*c910*/  @!P1 IMAD R105, R2, 0x30, RZ ;  /* 0x0000003002699824 */ /* 0x000fe400078e02ff */
[----:B------:R-:W-:Y:S01]  /*c920*/  @!P1 IMAD.X R106, R174, 0x1, R103, P2 ;  /* 0x00000001ae6a9824 */ /* 0x000fe200010e0667 */
[----:B------:R1:W-:Y:S01]  /*c930*/  @P1 STS.128 [R179+0x2800], RZ ;  /* 0x002800ffb3001388 */ /* 0x0003e20000000c00 */
[----:B------:R-:W-:Y:S01]  /*c940*/  @!P1 IMAD.IADD R2, R105, 0x1, R111 ;  /* 0x0000000169029824 */ /* 0x000fe200078e026f */
[----:B------:R-:W-:Y:S01]  /*c950*/  @!P1 MOV R105, R103 ;  /* 0x0000006700699202 */ /* 0x000fe20000000f00 */
[----:B------:R-:W-:Y:S01]  /*c960*/  @!P1 IMAD R108, R108, 0x50, RZ ;  /* 0x000000506c6c9824 */ /* 0x000fe200078e02ff */
[----:B------:R-:W-:Y:S02]  /*c970*/  @!P1 LEA R112, P2, R110, R190, 0x1 ;  /* 0x000000be6e709211 */ /* 0x000fe400078408ff */
[-C--:B------:R-:W-:Y:S01]  /*c980*/  @!P1 LEA.HI.X R115, R3, R189.reuse, R106, 0x1, P3 ;  /* 0x000000bd03739211 */ /* 0x080fe200018f0c6a */
[----:B------:R-:W-:Y:S01]  /*c990*/  @!P1 IMAD.WIDE.U32 R118, R102, 0x50, R104 ;  /* 0x0000005066769825 */ /* 0x000fe200078e0068 */
[-C--:B------:R-:W-:Y:S02]  /*c9a0*/  @!P1 LEA.HI.X R113, R110, R189.reuse, R2, 0x1, P2 ;  /* 0x000000bd6e719211 */ /* 0x080fe400010f0c02 */
[----:B------:R-:W-:Y:S01]  /*c9b0*/  @!P1 LEA R106, P4, R102, R104, 0x5 ;  /* 0x00000068666a9211 */ /* 0x000fe200078828ff */
[----:B------:R-:W-:Y:S01]  /*c9c0*/  @!PT LDS RZ, [RZ] ;  /* 0x00000000fffff984 */ /* 0x000fe20000000800 */
[----:B------:R-:W-:Y:S01]  /*c9d0*/  @!PT LDS RZ, [RZ] ;  /* 0x00000000fffff984 */ /* 0x000fe20000000800 */
[----:B------:R-:W-:Y:S01]  /*c9e0*/  @!PT LDS RZ, [RZ] ;  /* 0x00000000fffff984 */ /* 0x000fe20000000800 */
[----:B------:R1:W-:Y:S01]  /*c9f0*/  @!P1 LDGSTS.E.BYPASS.LTC128B.128 [R179+0x2800], [R114.64] ;  /* 0x0280000072b39fae */ /* 0x0003e2000b901d46 */
[----:B------:R-:W-:Y:S01]  /*ca00*/  @!P1 IMAD.IADD R108, R108, 0x1, R119 ;  /* 0x000000016c6c9824 */ /* 0x000fe200078e0277 */
[CC--:B------:R-:W-:Y:S01]  /*ca10*/  @!P1 LEA R110, P2, R118.reuse, R190.reuse, 0x1 ;  /* 0x000000be766e9211 */ /* 0x0c0fe200078408ff */
[----:B------:R-:W-:Y:S01]  /*ca20*/  @!P1 IMAD.MOV.U32 R3, RZ, RZ, c[0x0][0x19c] ;  /* 0x00006700ff039624 */ /* 0x000fe200078e00ff */
[----:B------:R1:W-:Y:S01]  /*ca30*/  @P1 STS.128 [R179+0x3000], RZ ;  /* 0x003000ffb3001388 */ /* 0x0003e20000000c00 */
[----:B------:R-:W-:Y:S01]  /*ca40*/  @!P1 IMAD.MOV.U32 R2, RZ, RZ, c[0x0][0x19c] ;  /* 0x00006700ff029624 */ /* 0x000fe200078e00ff */
[----:B------:R-:W-:Y:S01]  /*ca50*/  @!P1 LEA.HI.X R111, R118, R189, R108, 0x1, P2 ;  /* 0x000000bd766f9211 */ /* 0x000fe200010f0c6c */
[--C-:B------:R-:W-:Y:S01]  /*ca60*/  @!P1 IMAD.MOV.U32 R118, RZ, RZ, R104.reuse ;  /* 0x000000ffff769224 */ /* 0x100fe200078e0068 */
[----:B------:R-:W-:Y:S02]  /*ca70*/  @!P1 LEA R108, P2, R106, R190, 0x1 ;  /* 0x000000be6a6c9211 */ /* 0x000fe400078408ff */
[C---:B------:R-:W-:Y:S02]  /*ca80*/  @!P1 LEA.HI.X R3, R102.reuse, R103, R3, 0x5, P4 ;  /* 0x0000006766039211 */ /* 0x040fe400020f2c03 */
[C---:B------:R-:W-:Y:S01]  /*ca90*/  @!P1 LEA R107, P3, R102.reuse, R104, 0x6 ;  /* 0x00000068666b9211 */ /* 0x040fe200078630ff */
[----:B------:R-:W-:Y:S01]  /*caa0*/  @!P1 IMAD.WIDE.U32 R104, R102, 0x60, R104 ;  /* 0x0000006066689825 */ /* 0x000fe200078e0068 */
[----:B------:R-:W-:Y:S02]  /*cab0*/  @!P1 LEA.HI.X R109, R106, R189, R3, 0x1, P2 ;  /* 0x000000bd6a6d9211 */ /* 0x000fe400010f0c03 */
[-C--:B------:R-:W-:Y:S01]  /*cac0*/  @!P1 LEA R106, P4, R107, R190.reuse, 0x1 ;  /* 0x000000be6b6a9211 */ /* 0x080fe200078808ff */
[----:B------:R-:W-:Y:S01]  /*cad0*/  @!P1 IMAD.MOV.U32 R3, RZ, RZ, c[0x0][0x19c] ;  /* 0x00006700ff039624 */ /* 0x000fe200078e00ff */
[CC--:B------:R-:W-:Y:S01]  /*cae0*/  @!P1 LEA.HI.X R2, R102.reuse, R103.reuse, R2, 0x6, P3 ;  /* 0x0000006766029211 */ /* 0x0c0fe200018f3402 */
[----:B------:R-:W-:Y:S01]  /*caf0*/  @!PT LDS RZ, [RZ] ;  /* 0x00000000fffff984 */ /* 0x000fe20000000800 */
[----:B------:R-:W-:Y:S01]  /*cb00*/  @!PT LDS RZ, [RZ] ;  /* 0x00000000fffff984 */ /* 0x000fe20000000800 */
[----:B------:R-:W-:Y:S01]  /*cb10*/  @!PT LDS RZ, [RZ] ;  /* 0x00000000fffff984 */ /* 0x000fe20000000800 */
[----:B------:R1:W-:Y:S01]  /*cb20*/  @!P1 LDGSTS.E.BYPASS.LTC128B.128 [R179+0x3000], [R108.64] ;  /* 0x030000006cb39fae */ /* 0x0003e2000b901d46 */
[----:B------:R-:W-:Y:S01]  /*cb30*/  @!P1 MOV R119, R103 ;  /* 0x0000006700779202 */ /* 0x000fe20000000f00 */
[----:B------:R-:W-:Y:S01]  /*cb40*/  @!P1 IMAD R3, R3, 0x70, RZ ;  /* 0x0000007003039824 */ /* 0x000fe200078e02ff */
[----:B------:R-:W-:Y:S01]  /*cb50*/  @!P1 LEA.HI.X R107, R107, R189, R2, 0x1, P4 ;  /* 0x000000bd6b6b9211 */ /* 0x000fe200020f0c02 */
[----:B------:R1:W-:Y:S01]  /*cb60*/  @P1 STS.128 [R179+0x3800], RZ ;  /* 0x003800ffb3001388 */ /* 0x0003e20000000c00 */
[----:B------:R-:W-:Y:S02]  /*cb70*/  @!P1 IMAD.MOV.U32 R103, RZ, RZ, c[0x0][0x19c] ;  /* 0x00006700ff679624 */ /* 0x000fe400078e00ff */
[----:B------:R-:W-:Y:S01]  /*cb80*/  @!P1 IMAD.WIDE.U32 R118, R102, 0x70, R118 ;  /* 0x0000007066769825 */ /* 0x000fe200078e0076 */
[----:B------:R-:W-:Y:S01]  /*cb90*/  @!PT LDS RZ, [RZ] ;  /* 0x00000000fffff984 */ /* 0x000fe20000000800 */
[----:B------:R-:W-:Y:S01]  /*cba0*/  @!PT LDS RZ, [RZ] ;  /* 0x00000000fffff984 */ /* 0x000fe20000000800 */
[----:B------:R-:W-:Y:S01]  /*cbb0*/  @!PT LDS RZ, [RZ] ;  /* 0x00000000fffff984 */ /* 0x000fe20000000800 */
[----:B------:R1:W-:Y:S01]  /*cbc0*/  @!P1 LDGSTS.E.BYPASS.LTC128B.128 [R179+0x3800], [R112.64] ;  /* 0x0380000070b39fae */ /* 0x0003e2000b901d46 */
[-C--:B------:R-:W-:Y:S02]  /*cbd0*/  @!P1 LEA R102, P3, R104, R190.reuse, 0x1 ;  /* 0x000000be68669211 */ /* 0x080fe400078608ff */
[----:B------:R-:W-:Y:S01]  /*cbe0*/  @!P1 IMAD R103, R103, 0x60, RZ ;  /* 0x0000006067679824 */ /* 0x000fe200078e02ff */
[----:B------:R1:W-:Y:S01]  /*cbf0*/  @P1 STS.128 [R179+0x4000], RZ ;  /* 0x004000ffb3001388 */ /* 0x0003e20000000c00 */
[C---:B------:R-:W-:Y:S01]  /*cc00*/  @!P1 LEA R120, P2, R118.reuse, R190, 0x1 ;  /* 0x000000be76789211 */ /* 0x040fe200078408ff */
[----:B------:R-:W-:Y:S01]  /*cc10*/  IMAD.MOV.U32 R190, RZ, RZ, R116 ;  /* 0x000000ffffbe7224 */ /* 0x000fe200078e0074 */
[----:B------:R-:W-:Y:S01]  /*cc20*/  @!P1 IADD3 R3, R3, R119, RZ ;  /* 0x0000007703039210 */ /* 0x000fe20007ffe0ff */
        /* <DEDUP_REMOVED lines=24> */
.L_x_7099:
[----:B------:R-:W-:Y:S04]  /*cdb0*/  LEA R2, R178, R177, 0x7 ;  /* 0x000000b1b2027211 */ /* 0x000fe800078e38ff */
[----:B------:R-:W-:Y:S01]  /*cdc0*/  I2F R105, R2 ;  /* 0x0000000200697306 */ /* 0x000fe20000201400 */
[C---:B------:R-:W-:Y:S02]  /*cdd0*/  IADD3 R118, R2.reuse, 0x59, RZ ;  /* 0x0000005902767810 */ /* 0x040fe40007ffe0ff */
[C---:B-1----:R-:W-:Y:S02]  /*cde0*/  IADD3 R111, R2.reuse, 0x28, RZ ;  /* 0x00000028026f7810 */ /* 0x042fe40007ffe0ff */
        /* <DEDUP_REMOVED lines=50> */
[----:B------:R-:W2:Y:S01]  /*d110*/  I2F R105, R105 ;  /* 0x0000006900697306 */ /* 0x000ea20000201400 */
        /* <DEDUP_REMOVED lines=8> */
[CC--:B------:R-:W-:Y:S01]  /*d1a0*/  FFMA.FTZ R14, R0.reuse, R121.reuse, R14 ;  /* 0x00000079000e7223 */ /* 0x0c0fe2000001000e */
[----:B------:R-:W-:Y:S01]  /*d1b0*/  I2F R104, R104 ;  /* 0x0000006800687306 */ /* 0x000fe20000201400 */
        /* <DEDUP_REMOVED lines=8> */
[C---:B------:R-:W-:Y:S01]  /*d240*/  FFMA.FTZ R19, R0.reuse, R108, R19 ;  /* 0x0000006c00137223 */ /* 0x040fe20000010013 */
[----:B------:R-:W-:Y:S01]  /*d250*/  FMNMX.FTZ R119, R15, R114, !PT ;  /* 0x000000720f777209 */ /* 0x000fe20007810000 */
[----:B------:R-:W-:Y:S01]  /*d260*/  FFMA.FTZ R30, R0, R115, R30 ;  /* 0x00000073001e7223 */ /* 0x000fe2000001001e */
[----:B------:R-:W-:Y:S01]  /*d270*/  FMNMX.FTZ R114, R12, R121, !PT ;  /* 0x000000790c727209 */ /* 0x000fe20007810000 */
[----:B------:R-:W-:Y:S01]  /*d280*/  FFMA.FTZ R28, R0, R115, R28 ;  /* 0x00000073001c7223 */ /* 0x000fe2000001001c */
[----:B------:R-:W-:Y:S01]  /*d290*/  FMNMX.FTZ R116, R18, R119, !PT ;  /* 0x0000007712747209 */ /* 0x000fe20007810000 */
[CC--:B------:R-:W-:Y:S01]  /*d2a0*/  FFMA.FTZ R34, R0.reuse, R113.reuse, R34 ;  /* 0x0000007100227223 */ /* 0x0c0fe20000010022 */
[----:B------:R-:W-:Y:S01]  /*d2b0*/  FMNMX.FTZ R119, R13, R114, !PT ;  /* 0x000000720d777209 */ /* 0x000fe20007810000 */
[----:B------:R-:W-:Y:S01]  /*d2c0*/  FFMA.FTZ R32, R0, R113, R32 ;  /* 0x0000007100207223 */ /* 0x000fe20000010020 */
[----:B------:R-:W-:Y:S01]  /*d2d0*/  IADD3 R115, R2, 0x68, RZ ;  /* 0x0000006802737810 */ /* 0x000fe20007ffe0ff */
[C---:B------:R-:W-:Y:S01]  /*d2e0*/  FFMA.FTZ R17, R0.reuse, R108, R17 ;  /* 0x0000006c00117223 */ /* 0x040fe20000010011 */
[----:B-1----:R-:W-:Y:S01]  /*d2f0*/  FMNMX.FTZ R117, R19, R116, !PT ;  /* 0x0000007413757209 */ /* 0x002fe20007810000 */
[----:B------:R-:W1:Y:S01]  /*d300*/  I2F R108, R118 ;  /* 0x00000076006c7306 */ /* 0x000e620000201400 */
[-C--:B------:R-:W-:Y:S01]  /*d310*/  FFMA.FTZ R31, R0, R112.reuse, R31 ;  /* 0x00000070001f7223 */ /* 0x080fe2000001001f */
[----:B------:R-:W-:Y:S01]  /*d320*/  FMNMX.FTZ R114, R16, R119, !PT ;  /* 0x0000007710727209 */ /* 0x000fe20007810000 */
[----:B------:R-:W-:Y:S01]  /*d330*/  FFMA.FTZ R29, R0, R112, R29 ;  /* 0x00000070001d7223 */ /* 0x000fe2000001001d */
[----:B------:R-:W-:Y:S01]  /*d340*/  FMNMX.FTZ R112, R22, R117, !PT ;  /* 0x0000007516707209 */ /* 0x000fe20007810000 */
[CC--:B------:R-:W-:Y:S01]  /*d350*/  FFMA.FTZ R38, R0.reuse, R107.reuse, R38 ;  /* 0x0000006b00267223 */ /* 0x0c0fe20000010026 */
[----:B------:R-:W-:Y:S01]  /*d360*/  FMNMX.FTZ R117, R17, R114, !PT ;  /* 0x0000007211757209 */ /* 0x000fe20007810000 */
[C---:B------:R-:W-:Y:S01]  /*d370*/  FFMA.FTZ R36, R0.reuse, R107, R36 ;  /* 0x0000006b00247223 */ /* 0x040fe20000010024 */
[----:B------:R-:W-:Y:S01]  /*d380*/  FMNMX.FTZ R119, R23, R112, !PT ;  /* 0x0000007017777209 */ /* 0x000fe20007810000 */
[-C--:B------:R-:W-:Y:S01]  /*d390*/  FFMA.FTZ R27, R0, R110.reuse, R27 ;  /* 0x0000006e001b7223 */ /* 0x080fe2000001001b */
[----:B------:R3:W4:Y:S01]  /*d3a0*/  I2F R113, R115 ;  /* 0x0000007300717306 */ /* 0x0007220000201400 */
[----:B------:R-:W-:Y:S01]  /*d3b0*/  IADD3 R112, R2, 0x69, RZ ;  /* 0x0000006902707810 */ /* 0x000fe20007ffe0ff */
[----:B------:R-:W-:Y:S01]  /*d3c0*/  FFMA.FTZ R25, R0, R110, R25 ;  /* 0x0000006e00197223 */ /* 0x000fe20000010019 */
[----:B------:R-:W-:Y:S01]  /*d3d0*/  IADD3 R103, R2, 0x50, RZ ;  /* 0x0000005002677810 */ /* 0x000fe20007ffe0ff */
[----:B------:R-:W-:Y:S01]  /*d3e0*/  FFMA.FTZ R35, R0, R109, R35 ;  /* 0x0000006d00237223 */ /* 0x000fe20000010023 */
[----:B------:R-:W-:Y:S01]  /*d3f0*/  FMNMX.FTZ R114, R26, R119, !PT ;  /* 0x000000771a727209 */ /* 0x000fe20007810000 */
[----:B------:R-:W-:Y:S01]  /*d400*/  FFMA.FTZ R33, R0, R109, R33 ;  /* 0x0000006d00217223 */ /* 0x000fe20000010021 */
[----:B------:R-:W-:Y:S01]  /*d410*/  FMNMX.FTZ R116, R20, R117, !PT ;  /* 0x0000007514747209 */ /* 0x000fe20007810000 */
[C---:B------:R-:W-:Y:S01]  /*d420*/  FFMA.FTZ R37, R0.reuse, R106, R37 ;  /* 0x0000006a00257223 */ /* 0x040fe20000010025 */
[----:B------:R-:W-:Y:S01]  /*d430*/  FMNMX.FTZ R109, R27, R114, !PT ;  /* 0x000000721b6d7209 */ /* 0x000fe20007810000 */
[----:B------:R-:W5:Y:S01]  /*d440*/  I2F R107, R112 ;  /* 0x00000070006b7306 */ /* 0x000f620000201400 */
[----:B------:R-:W-:Y:S01]  /*d450*/  FMNMX.FTZ R117, R21, R116, !PT ;  /* 0x0000007415757209 */ /* 0x000fe20007810000 */
[----:B--2---:R-:W-:Y:S01]  /*d460*/  FFMA.FTZ R40, R0, R105, R40 ;  /* 0x0000006900287223 */ /* 0x004fe20000010028 */
[----:B------:R-:W-:Y:S01]  /*d470*/  FMNMX.FTZ R116, R30, R109, !PT ;  /* 0x0000006d1e747209 */ /* 0x000fe20007810000 */
[-C--:B-1----:R-:W-:Y:S01]  /*d480*/  FFMA.FTZ R51, R0, R108.reuse, R51 ;  /* 0x0000006c00337223 */ /* 0x082fe20000010033 */
[----:B------:R-:W-:Y:S01]  /*d490*/  FMNMX.FTZ R114, R24, R117, !PT ;  /* 0x0000007518727209 */ /* 0x000fe20007810000 */
[----:B------:R-:W-:Y:S01]  /*d4a0*/  FFMA.FTZ R49, R0, R108, R49 ;  /* 0x0000006c00317223 */ /* 0x000fe20000010031 */
[----:B------:R-:W-:Y:S01]  /*d4b0*/  IADD3 R110, R2, 0x61, RZ ;  /* 0x00000061026e7810 */ /* 0x000fe20007ffe0ff */
[----:B------:R-:W-:Y:S01]  /*d4c0*/  FFMA.FTZ R41, R0, R104, R41 ;  /* 0x0000006800297223 */ /* 0x000fe20000010029 */
[----:B------:R-:W-:Y:S01]  /*d4d0*/  FMNMX.FTZ R117, R25, R114, !PT ;  /* 0x0000007219757209 */ /* 0x000fe20007810000 */
[----:B------:R-:W1:Y:S01]  /*d4e0*/  I2F R103, R103 ;  /* 0x0000006700677306 */ /* 0x000e620000201400 */
[----:B------:R-:W-:Y:S01]  /*d4f0*/  IADD3 R102, R2, 0x51, RZ ;  /* 0x0000005102667810 */ /* 0x000fe20007ffe0ff */
[-C--:B------:R-:W-:Y:S01]  /*d500*/  FFMA.FTZ R54, R0, R111.reuse, R54 ;  /* 0x0000006f00367223 */ /* 0x080fe20000010036 */
[----:B------:R-:W-:Y:S01]  /*d510*/  IADD3 R3, R2, 0x58, RZ ;  /* 0x0000005802037810 */ /* 0x000fe20007ffe0ff */
[C---:B------:R-:W-:Y:S01]  /*d520*/  FFMA.FTZ R52, R0.reuse, R111, R52 ;  /* 0x0000006f00347223 */ /* 0x040fe20000010034 */
[----:B---3--:R-:W-:Y:S01]  /*d530*/  FMNMX.FTZ R115, R31, R116, !PT ;  /* 0x000000741f737209 */ /* 0x008fe20007810000 */
[----:B----4-:R-:W-:Y:S01]  /*d540*/  FFMA.FTZ R58, R0, R113, R58 ;  /* 0x00000071003a7223 */ /* 0x010fe2000001003a */
[----:B------:R-:W-:Y:S01]  /*d550*/  FMNMX.FTZ R114, R28, R117, !PT ;  /* 0x000000751c727209 */ /* 0x000fe20007810000 */
[----:B------:R-:W-:Y:S01]  /*d560*/  FFMA.FTZ R56, R0, R113, R56 ;  /* 0x0000007100387223 */ /* 0x000fe20000010038 */
[----:B------:R-:W-:Y:S01]  /*d570*/  FMNMX.FTZ R106, R34, R115, !PT ;  /* 0x00000073226a7209 */ /* 0x000fe20007810000 */
[----:B------:R-:W2:Y:S01]  /*d580*/  I2F R102, R102 ;  /* 0x0000006600667306 */ /* 0x000ea20000201400 */
[----:B------:R-:W-:Y:S01]  /*d590*/  FMNMX.FTZ R115, R29, R114, !PT ;  /* 0x000000721d737209 */ /* 0x000fe20007810000 */
[C---:B------:R-:W-:Y:S01]  /*d5a0*/  FFMA.FTZ R42, R0.reuse, R105, R42 ;  /* 0x00000069002a7223 */ /* 0x040fe2000001002a */
[----:B------:R-:W-:Y:S01]  /*d5b0*/  FMNMX.FTZ R117, R35, R106, !PT ;  /* 0x0000006a23757209 */ /* 0x000fe20007810000 */
[----:B-----5:R-:W-:Y:S01]  /*d5c0*/  FFMA.FTZ R59, R0, R107, R59 ;  /* 0x0000006b003b7223 */ /* 0x020fe2000001003b */
        /* <DEDUP_REMOVED lines=12> */
[----:B------:R-:W-:Y:S01]  /*d690*/  FMNMX.FTZ R112, R42, R115, !PT ;  /* 0x000000732a707209 */ /* 0x000fe20007810000 */
[----:B------:R1:W4:Y:S01]  /*d6a0*/  I2F R105, R109 ;  /* 0x0000006d00697306 */ /* 0x0003220000201400 */
[----:B------:R-:W-:Y:S02]  /*d6b0*/  FMNMX.FTZ R117, R37, R106, !PT ;  /* 0x0000006a25757209 */ /* 0x000fe40007810000 */
[----:B------:R-:W-:Y:S01]  /*d6c0*/  FMNMX.FTZ R115, R43, R112, !PT ;  /* 0x000000702b737209 */ /* 0x000fe20007810000 */
[-C--:B--2---:R-:W-:Y:S01]  /*d6d0*/  FFMA.FTZ R47, R0, R102.reuse, R47 ;  /* 0x00000066002f7223 */ /* 0x084fe2000001002f */
[----:B------:R-:W-:Y:S01]  /*d6e0*/  FMNMX.FTZ R106, R40, R117, !PT ;  /* 0x00000075286a7209 */ /* 0x000fe20007810000 */
[----:B------:R-:W-:Y:S01]  /*d6f0*/  FFMA.FTZ R45, R0, R102, R45 ;  /* 0x00000066002d7223 */ /* 0x000fe2000001002d */
[----:B------:R-:W-:Y:S03]  /*d700*/  FMNMX.FTZ R102, R46, R115, !PT ;  /* 0x000000732e667209 */ /* 0x000fe60007810000 */
[----:B------:R2:W5:Y:S01]  /*d710*/  I2F R103, R104 ;  /* 0x0000006800677306 */ /* 0x0005620000201400 */
[----:B------:R-:W-:Y:S01]  /*d720*/  FMNMX.FTZ R115, R47, R102, !PT ;  /* 0x000000662f737209 */ /* 0x000fe20007810000 */
[CC--:B---3--:R-:W-:Y:S02]  /*d730*/  FFMA.FTZ R50, R0.reuse, R3.reuse, R50 ;  /* 0x0000000300327223 */ /* 0x0c8fe40000010032 */
[----:B------:R-:W-:Y:S01]  /*d740*/  FFMA.FTZ R48, R0, R3, R48 ;  /* 0x0000000300307223 */ /* 0x000fe20000010030 */
[----:B------:R-:W-:Y:S05]  /*d750*/  FMNMX.FTZ R3, R41, R106, !PT ;  /* 0x0000006a29037209 */ /* 0x000fea0007810000 */
[----:B------:R-:W3:Y:S01]  /*d760*/  I2F R110, R110 ;  /* 0x0000006e006e7306 */ /* 0x000ee20000201400 */
[----:B------:R-:W-:Y:S02]  /*d770*/  FMNMX.FTZ R102, R44, R3, !PT ;  /* 0x000000032c667209 */ /* 0x000fe40007810000 */
[----:B-1----:R-:W-:Y:S01]  /*d780*/  IADD3 R109, R2, 0x78, RZ ;  /* 0x00000078026d7810 */ /* 0x002fe20007ffe0ff */
[CC--:B----4-:R-:W-:Y:S01]  /*d790*/  FFMA.FTZ R62, R0.reuse, R105.reuse, R62 ;  /* 0x00000069003e7223 */ /* 0x0d0fe2000001003e */
[----:B------:R-:W-:Y:S01]  /*d7a0*/  FMNMX.FTZ R3, R45, R102, !PT ;  /* 0x000000662d037209 */ /* 0x000fe20007810000 */
[----:B------:R-:W-:Y:S01]  /*d7b0*/  FFMA.FTZ R60, R0, R105, R60 ;  /* 0x00000069003c7223 */ /* 0x000fe2000001003c */
[----:B------:R-:W-:Y:S03]  /*d7c0*/  IADD3 R2, R2, 0x79, RZ ;  /* 0x0000007902027810 */ /* 0x000fe60007ffe0ff */
[----:B------:R-:W1:Y:S01]  /*d7d0*/  I2F R109, R109 ;  /* 0x0000006d006d7306 */ /* 0x000e620000201400 */
[----:B------:R-:W-:Y:S02]  /*d7e0*/  FMNMX.FTZ R102, R48, R3, !PT ;  /* 0x0000000330667209 */ /* 0x000fe40007810000 */
[----:B--2---:R-:W-:Y:S01]  /*d7f0*/  FMNMX.FTZ R104, R50, R115, !PT ;  /* 0x0000007332687209 */ /* 0x004fe20007810000 */
[CC--:B-----5:R-:W-:Y:S01]  /*d800*/  FFMA.FTZ R63, R0.reuse, R103.reuse, R63 ;  /* 0x00000067003f7223 */ /* 0x0e0fe2000001003f */
[----:B------:R-:W-:Y:S01]  /*d810*/  FMNMX.FTZ R3, R49, R102, !PT ;  /* 0x0000006631037209 */ /* 0x000fe20007810000 */
[----:B------:R-:W-:Y:S01]  /*d820*/  FFMA.FTZ R61, R0, R103, R61 ;  /* 0x00000067003d7223 */ /* 0x000fe2000001003d */
[----:B------:R-:W-:Y:S03]  /*d830*/  FMNMX.FTZ R115, R51, R104, !PT ;  /* 0x0000006833737209 */ /* 0x000fe60007810000 */
[----:B------:R-:W2:Y:S01]  /*d840*/  I2F R2, R2 ;  /* 0x0000000200027306 */ /* 0x000ea20000201400 */
[----:B------:R-:W-:Y:S02]  /*d850*/  FMNMX.FTZ R102, R52, R3, !PT ;  /* 0x0000000334667209 */ /* 0x000fe40007810000 */
[----:B------:R-:W-:Y:S01]  /*d860*/  FMNMX.FTZ R104, R54, R115, !PT ;  /* 0x0000007336687209 */ /* 0x000fe20007810000 */
[CC--:B---3--:R-:W-:Y:S02]  /*d870*/  FFMA.FTZ R55, R0.reuse, R110.reuse, R55 ;  /* 0x0000006e00377223 */ /* 0x0c8fe40000010037 */
[----:B------:R-:W-:Y:S03]  /*d880*/  FFMA.FTZ R53, R0, R110, R53 ;  /* 0x0000006e00357223 */ /* 0x000fe60000010035 */
[----:B------:R-:W-:Y:S02]  /*d890*/  FMNMX.FTZ R111, R55, R104, !PT ;  /* 0x00000068376f7209 */ /* 0x000fe40007810000 */
[----:B------:R-:W-:Y:S02]  /*d8a0*/  FMNMX.FTZ R3, R53, R102, !PT ;  /* 0x0000006635037209 */ /* 0x000fe40007810000 */
[----:B------:R-:W-:Y:S01]  /*d8b0*/  FMNMX.FTZ R104, R58, R111, !PT ;  /* 0x0000006f3a687209 */ /* 0x000fe20007810000 */
[----:B-1----:R-:W-:Y:S01]  /*d8c0*/  FFMA.FTZ R66, R0, R109, R66 ;  /* 0x0000006d00427223 */ /* 0x002fe20000010042 */
[----:B------:R-:W-:Y:S01]  /*d8d0*/  FMNMX.FTZ R102, R56, R3, !PT ;  /* 0x0000000338667209 */ /* 0x000fe20007810000 */
[----:B------:R-:W-:Y:S01]  /*d8e0*/  FFMA.FTZ R64, R0, R109, R64 ;  /* 0x0000006d00407223 */ /* 0x000fe20000010040 */
[----:B------:R-:W-:Y:S02]  /*d8f0*/  FMNMX.FTZ R111, R59, R104, !PT ;  /* 0x000000683b6f7209 */ /* 0x000fe40007810000 */
[----:B------:R-:W-:Y:S02]  /*d900*/  FMNMX.FTZ R105, R57, R102, !PT ;  /* 0x0000006639697209 */ /* 0x000fe40007810000 */
[----:B------:R-:W-:Y:S02]  /*d910*/  FMNMX.FTZ R104, R62, R111, !PT ;  /* 0x0000006f3e687209 */ /* 0x000fe40007810000 */
[----:B------:R-:W-:Y:S01]  /*d920*/  LDSM.16.MT88.4 R108, [R162+0x6000] ;  /* 0x00600000a26c783b */ /* 0x000fe20000004200 */
[C---:B--2---:R-:W-:Y:S01]  /*d930*/  FFMA.FTZ R67, R0.reuse, R2, R67 ;  /* 0x0000000200437223 */ /* 0x044fe20000010043 */
        /* <DEDUP_REMOVED lines=23> */
[----:B------:R-:W-:Y:S02]  /*dab0*/  FADD.FTZ R102, -R3, R100 ;  /* 0x0000006403667221 */ /* 0x000fe40000010100 */
        /* <DEDUP_REMOVED lines=11> */
[----:B------:R-:W-:Y:S02]  /*db70*/  FMUL.FTZ R102, R3, c[0x0][0x23c] ;  /* 0x00008f0003667a20 */ /* 0x000fe40000410000 */
[--C-:B------:R-:W-:Y:S01]  /*db80*/  FFMA.FTZ R126, R6, c[0x0][0x23c], -R112.reuse ;  /* 0x00008f00067e7a23 */ /* 0x100fe20000010870 */
[----:B------:R-:W-:Y:S01]  /*db90*/  MUFU.EX2 R115, R115 ;  /* 0x0000007300737308 */ /* 0x000fe20000000800 */
[--C-:B------:R-:W-:Y:S01]  /*dba0*/  FFMA.FTZ R119, R7, c[0x0][0x23c], -R112.reuse ;  /* 0x00008f0007777a23 */ /* 0x100fe20000010870 */
[----:B------:R-:W-:Y:S01]  /*dbb0*/  FSEL R102, R102, RZ, P1 ;  /* 0x000000ff66667208 */ /* 0x000fe20000800000 */
[----:B------:R-:W-:Y:S01]  /*dbc0*/  FFMA.FTZ R18, R18, c[0x0][0x23c], -R112 ;  /* 0x00008f0012127a23 */ /* 0x000fe20000010870 */
[----:B------:R-:W-:Y:S01]  /*dbd0*/  ISETP.GT.AND P1, PT, R178, R173, PT ;  /* 0x000000adb200720c */ /* 0x000fe20003f24270 */
[C---:B--2---:R-:W-:Y:S02]  /*dbe0*/  FMUL.FTZ R10, R101.reuse, R94 ;  /* 0x0000005e650a7220 */ /* 0x044fe40000410000 */
[C---:B------:R-:W-:Y:S02]  /*dbf0*/  FMUL.FTZ R11, R101.reuse, R95 ;  /* 0x0000005f650b7220 */ /* 0x040fe40000410000 */
[C---:B------:R-:W-:Y:S01]  /*dc00*/  FMUL.FTZ R14, R101.reuse, R90 ;  /* 0x0000005a650e7220 */ /* 0x040fe20000410000 */
[----:B------:R-:W2:Y:S01]  /*dc10*/  MUFU.EX2 R100, R100 ;  /* 0x0000006400647308 */ /* 0x000ea20000000800 */
[----:B------:R-:W-:Y:S02]  /*dc20*/  FMUL.FTZ R15, R101, R91 ;  /* 0x0000005b650f7220 */ /* 0x000fe40000410000 */
[--C-:B------:R-:W-:Y:S02]  /*dc30*/  FFMA.FTZ R130, R28, c[0x0][0x23c], -R102.reuse ;  /* 0x00008f001c827a23 */ /* 0x100fe40000010866 */
[--C-:B------:R-:W-:Y:S02]  /*dc40*/  FFMA.FTZ R127, R29, c[0x0][0x23c], -R102.reuse ;  /* 0x00008f001d7f7a23 */ /* 0x100fe40000010866 */
[--C-:B------:R-:W-:Y:S02]  /*dc50*/  FFMA.FTZ R129, R32, c[0x0][0x23c], -R102.reuse ;  /* 0x00008f0020817a23 */ /* 0x100fe40000010866 */
[--C-:B------:R-:W-:Y:S01]  /*dc60*/  FFMA.FTZ R132, R33, c[0x0][0x23c], -R102.reuse ;  /* 0x00008f0021847a23 */ /* 0x100fe20000010866 */
[----:B------:R-:W-:Y:S01]  /*dc70*/  MUFU.EX2 R126, R126 ;  /* 0x0000007e007e7308 */ /* 0x000fe20000000800 */
[----:B------:R-:W-:Y:S01]  /*dc80*/  LDSM.16.MT88.4 R32, [R161+0x7800] ;  /* 0x00780000a120783b */ /* 0x000fe20000004200 */
[--C-:B------:R-:W-:Y:S02]  /*dc90*/  FFMA.FTZ R133, R36, c[0x0][0x23c], -R102.reuse ;  /* 0x00008f0024857a23 */ /* 0x100fe40000010866 */
[--C-:B------:R-:W-:Y:S02]  /*dca0*/  FFMA.FTZ R136, R37, c[0x0][0x23c], -R102.reuse ;  /* 0x00008f0025887a23 */ /* 0x100fe40000010866 */
[--C-:B------:R-:W-:Y:S02]  /*dcb0*/  FFMA.FTZ R116, R8, c[0x0][0x23c], -R102.reuse ;  /* 0x00008f0008747a23 */ /* 0x100fe40000010866 */
[--C-:B------:R-:W-:Y:S01]  /*dcc0*/  FFMA.FTZ R113, R9, c[0x0][0x23c], -R102.reuse ;  /* 0x00008f0009717a23 */ /* 0x100fe20000010866 */
[----:B------:R-:W-:Y:S01]  /*dcd0*/  LDSM.16.MT88.4 R36, [R161+0x8800] ;  /* 0x00880000a124783b */ /* 0x000fe20000004200 */
[----:B------:R-:W3:Y:S01]  /*dce0*/  MUFU.EX2 R119, R119 ;  /* 0x0000007700777308 */ /* 0x000ee20000000800 */
[--C-:B------:R-:W-:Y:S02]  /*dcf0*/  FFMA.FTZ R122, R4, c[0x0][0x23c], -R102.reuse ;  /* 0x00008f00047a7a23 */ /* 0x100fe40000010866 */
[--C-:B------:R-:W-:Y:S02]  /*dd00*/  FFMA.FTZ R121, R5, c[0x0][0x23c], -R102.reuse ;  /* 0x00008f0005797a23 */ /* 0x100fe40000010866 */
[C---:B--2---:R-:W-:Y:S02]  /*dd10*/  FMUL.FTZ R8, R100.reuse, R92 ;  /* 0x0000005c64087220 */ /* 0x044fe40000410000 */
[C---:B------:R-:W-:Y:S02]  /*dd20*/  FMUL.FTZ R9, R100.reuse, R93 ;  /* 0x0000005d64097220 */ /* 0x040fe40000410000 */
[----:B------:R-:W2:Y:S01]  /*dd30*/  LDSM.16.MT88.4 R92, [R161+0x6000] ;  /* 0x00600000a15c783b */ /* 0x000ea20000004200 */
        /* <DEDUP_REMOVED lines=10> */
[C---:B------:R-:W-:Y:S02]  /*dde0*/  FMUL.FTZ R69, R100.reuse, R69 ;  /* 0x0000004564457220 */ /* 0x040fe40000410000 */
[C---:B------:R-:W-:Y:S02]  /*ddf0*/  FMUL.FTZ R74, R101.reuse, R74 ;  /* 0x0000004a654a7220 */ /* 0x040fe40000410000 */
[C---:B------:R-:W-:Y:S01]  /*de00*/  FMUL.FTZ R75, R101.reuse, R75 ;  /* 0x0000004b654b7220 */ /* 0x040fe20000410000 */
[----:B------:R-:W3:Y:S01]  /*de10*/  MUFU.EX2 R121, R121 ;  /* 0x0000007900797308 */ /* 0x000ee20000000800 */
[C---:B------:R-:W-:Y:S02]  /*de20*/  FMUL.FTZ R72, R100.reuse, R72 ;  /* 0x0000004864487220 */ /* 0x040fe40000410000 */
[----:B------:R-:W-:Y:S01]  /*de30*/  FMUL.FTZ R73, R100, R73 ;  /* 0x0000004964497220 */ /* 0x000fe20000410000 */
[----:B----4-:R-:W-:Y:S01]  /*de40*/  F2FP.PACK_AB R99, R114, R115 ;  /* 0x000000737263723e */ /* 0x010fe200000000ff */
[----:B------:R-:W-:Y:S02]  /*de50*/  FFMA.FTZ R120, R12, c[0x0][0x23c], -R102 ;  /* 0x00008f000c787a23 */ /* 0x000fe40000010866 */
        /* <DEDUP_REMOVED lines=8> */
[----:B------:R-:W4:Y:S01]  /*dee0*/  MUFU.EX2 R113, R113 ;  /* 0x0000007100717308 */ /* 0x000f220000000800 */
[C---:B------:R-:W-:Y:S02]  /*def0*/  FMUL.FTZ R80, R100.reuse, R80 ;  /* 0x0000005064507220 */ /* 0x040fe40000410000 */
[----:B------:R-:W-:Y:S01]  /*df00*/  FMUL.FTZ R81, R100, R81 ;  /* 0x0000005164517220 */ /* 0x000fe20000410000 */
[----:B---3--:R-:W-:Y:S01]  /*df10*/  F2FP.PACK_AB R96, R121, R122 ;  /* 0x0000007a7960723e */ /* 0x008fe200000000ff */
[----:B------:R-:W-:Y:S02]  /*df20*/  FFMA.FTZ R103, R19, c[0x0][0x23c], -R112 ;  /* 0x00008f0013677a23 */ /* 0x000fe40000010870 */
[----:B------:R-:W-:Y:S02]  /*df30*/  FMUL.FTZ R19, R101, R87 ;  /* 0x0000005765137220 */ /* 0x000fe40000410000 */
[--C-:B------:R-:W-:Y:S01]  /*df40*/  FFMA.FTZ R124, R20, c[0x0][0x23c], -R102.reuse ;  /* 0x00008f00147c7a23 */ /* 0x100fe20000010866 */
[----:B------:R-:W-:Y:S01]  /*df50*/  MUFU.EX2 R117, R117 ;  /* 0x0000007500757308 */ /* 0x000fe20000000800 */
[----:B------:R-:W-:Y:S02]  /*df60*/  FFMA.FTZ R123, R21, c[0x0][0x23c], -R102 ;  /* 0x00008f00157b7a23 */ /* 0x000fe40000010866 */
[--C-:B------:R-:W-:Y:S02]  /*df70*/  FFMA.FTZ R42, R42, c[0x0][0x23c], -R112.reuse ;  /* 0x00008f002a2a7a23 */ /* 0x100fe40000010870 */
[----:B------:R-:W-:Y:S02]  /*df80*/  FFMA.FTZ R43, R43, c[0x0][0x23c], -R112 ;  /* 0x00008f002b2b7a23 */ /* 0x000fe40000010870 */
[--C-:B------:R-:W-:Y:S02]  /*df90*/  FFMA.FTZ R40, R40, c[0x0][0x23c], -R102.reuse ;  /* 0x00008f0028287a23 */ /* 0x100fe40000010866 */
[----:B------:R-:W-:Y:S01]  /*dfa0*/  FFMA.FTZ R41, R41, c[0x0][0x23c], -R102 ;  /* 0x00008f0029297a23 */ /* 0x000fe20000010866 */
[----:B------:R-:W-:Y:S01]  /*dfb0*/  MUFU.EX2 R118, R118 ;  /* 0x0000007600767308 */ /* 0x000fe20000000800 */
[--C-:B------:R-:W-:Y:S02]  /*dfc0*/  FFMA.FTZ R46, R46, c[0x0][0x23c], -R112.reuse ;  /* 0x00008f002e2e7a23 */ /* 0x100fe40000010870 */
[--C-:B------:R-:W-:Y:S01]  /*dfd0*/  FFMA.FTZ R47, R47, c[0x0][0x23c], -R112.reuse ;  /* 0x00008f002f2f7a23 */ /* 0x100fe20000010870 */
[----:B----4-:R-:W-:Y:S01]  /*dfe0*/  F2FP.PACK_AB R98, R113, R116 ;  /* 0x000000747162723e */ /* 0x010fe200000000ff */
[--C-:B------:R-:W-:Y:S02]  /*dff0*/  FFMA.FTZ R50, R50, c[0x0][0x23c], -R112.reuse ;  /* 0x00008f0032327a23 */ /* 0x100fe40000010870 */
[----:B------:R-:W-:Y:S02]  /*e000*/  FFMA.FTZ R51, R51, c[0x0][0x23c], -R112 ;  /* 0x00008f0033337a23 */ /* 0x000fe40000010870 */
[--C-:B------:R-:W-:Y:S01]  /*e010*/  FFMA.FTZ R44, R44, c[0x0][0x23c], -R102.reuse ;  /* 0x00008f002c2c7a23 */ /* 0x100fe20000010866 */
[----:B------:R-:W-:Y:S01]  /*e020*/  MUFU.EX2 R103, R103 ;  /* 0x0000006700677308 */ /* 0x000fe20000000800 */
[C---:B-1----:R-:W-:Y:S05]  /*e030*/  HMMA.16816.F32 R4, R96.reuse, R104, R4 ;  /* 0x000000686004723c */ /* 0x042fea0000001804 */
[--C-:B------:R-:W-:Y:S02]  /*e040*/  FFMA.FTZ R45, R45, c[0x0][0x23c], -R102.reuse ;  /* 0x00008f002d2d7a23 */ /* 0x100fe40000010866 */
[--C-:B------:R-:W-:Y:S01]  /*e050*/  FFMA.FTZ R48, R48, c[0x0][0x23c], -R102.reuse ;  /* 0x00008f0030307a23 */ /* 0x100fe20000010866 */
[C---:B------:R-:W-:Y:S01]  /*e060*/  HMMA.16816.F32 R8, R96.reuse, R106, R8 ;  /* 0x0000006a6008723c */ /* 0x040fe20000001808 */
[----:B------:R-:W-:Y:S01]  /*e070*/  MUFU.EX2 R120, R120 ;  /* 0x0000007800787308 */ /* 0x000fe20000000800 */
[----:B------:R-:W1:Y:S02]  /*e080*/  LDSM.16.MT88.4 R104, [R160+0x6000] ;  /* 0x00600000a068783b */ /* 0x000e640000004200 */
[----:B------:R-:W-:Y:S02]  /*e090*/  FFMA.FTZ R135, R49, c[0x0][0x23c], -R102 ;  /* 0x00008f0031877a23 */ /* 0x000fe40000010866 */
[--C-:B------:R-:W-:Y:S02]  /*e0a0*/  FFMA.FTZ R49, R54, c[0x0][0x23c], -R112.reuse ;  /* 0x00008f0036317a23 */ /* 0x100fe40000010870 */
[C---:B------:R-:W-:Y:S03]  /*e0b0*/  HMMA.16816.F32 R68, R96.reuse, R108, R68 ;  /* 0x0000006c6044723c */ /* 0x040fe60000001844 */
[----:B------:R-:W3:Y:S01]  /*e0c0*/  MUFU.EX2 R108, R18 ;  /* 0x00000012006c7308 */ /* 0x000ee20000000800 */
[--C-:B------:R-:W-:Y:S02]  /*e0d0*/  FFMA.FTZ R54, R55, c[0x0][0x23c], -R112.reuse ;  /* 0x00008f0037367a23 */ /* 0x100fe40000010870 */
[----:B------:R-:W-:Y:S02]  /*e0e0*/  FFMA.FTZ R55, R58, c[0x0][0x23c], -R112 ;  /* 0x00008f003a377a23 */ /* 0x000fe40000010870 */
[C---:B------:R-:W-:Y:S04]  /*e0f0*/  HMMA.16816.F32 R72, R96.reuse, R110, R72 ;  /* 0x0000006e6048723c */ /* 0x040fe80000001848 */
[--C-:B------:R-:W-:Y:S01]  /*e100*/  FFMA.FTZ R109, R13, c[0x0][0x23c], -R102.reuse ;  /* 0x00008f000d6d7a23 */ /* 0x100fe20000010866 */
[----:B------:R-:W-:Y:S01]  /*e110*/  MUFU.EX2 R124, R124 ;  /* 0x0000007c007c7308 */ /* 0x000fe20000000800 */
[----:B------:R-:W-:Y:S02]  /*e120*/  FMUL.FTZ R13, R100, R89 ;  /* 0x00000059640d7220 */ /* 0x000fe40000410000 */
[----:B------:R-:W4:Y:S01]  /*e130*/  LDSM.16.MT88.4 R88, [R164+0x6800] ;  /* 0x00680000a458783b */ /* 0x000f220000004200 */
[--C-:B------:R-:W-:Y:S01]  /*e140*/  FFMA.FTZ R110, R16, c[0x0][0x23c], -R102.reuse ;  /* 0x00008f00106e7a23 */ /* 0x100fe20000010866 */
[C---:B--2---:R-:W-:Y:S03]  /*e150*/  HMMA.16816.F32 R76, R96.reuse, R92, R76 ;  /* 0x0000005c604c723c */ /* 0x044fe6000000184c */
[----:B------:R-:W-:Y:S02]  /*e160*/  FFMA.FTZ R111, R17, c[0x0][0x23c], -R102 ;  /* 0x00008f00116f7a23 */ /* 0x000fe40000010866 */
[----:B------:R-:W2:Y:S01]  /*e170*/  MUFU.EX2 R109, R109 ;  /* 0x0000006d006d7308 */ /* 0x000ea20000000800 */
[C---:B------:R-:W-:Y:S02]  /*e180*/  FMUL.FTZ R16, R100.reuse, R84 ;  /* 0x0000005464107220 */ /* 0x040fe40000410000 */
[C---:B------:R-:W-:Y:S01]  /*e190*/  HMMA.16816.F32 R12, R96.reuse, R94, R12 ;  /* 0x0000005e600c723c */ /* 0x040fe2000000180c */
[----:B------:R-:W5:Y:S03]  /*e1a0*/  LDSM.16.MT88.4 R92, [R162+0x6800] ;  /* 0x00680000a25c783b */ /* 0x000f660000004200 */
[----:B---3--:R-:W-:Y:S01]  /*e1b0*/  F2FP.PACK_AB R87, R103, R108 ;  /* 0x0000006c6757723e */ /* 0x008fe200000000ff */
[----:B------:R-:W-:Y:S02]  /*e1c0*/  FMUL.FTZ R18, R101, R86 ;  /* 0x0000005665127220 */ /* 0x000fe40000410000 */
[----:B------:R-:W-:Y:S01]  /*e1d0*/  MUFU.EX2 R110, R110 ;  /* 0x0000006e006e7308 */ /* 0x000fe20000000800 */
[C---:B-1----:R-:W-:Y:S04]  /*e1e0*/  HMMA.16816.F32 R80, R96.reuse, R104, R80 ;  /* 0x000000686050723c */ /* 0x042fe80000001850 */
[----:B------:R-:W-:Y:S01]  /*e1f0*/  FMUL.FTZ R17, R100, R85 ;  /* 0x0000005564117220 */ /* 0x000fe20000410000 */
[----:B------:R-:W-:Y:S01]  /*e200*/  F2FP.PACK_AB R85, R118, R117 ;  /* 0x000000757655723e */ /* 0x000fe200000000ff */
[--C-:B------:R-:W-:Y:S02]  /*e210*/  FFMA.FTZ R58, R59, c[0x0][0x23c], -R112.reuse ;  /* 0x00008f003b3a7a23 */ /* 0x100fe40000010870 */
[--C-:B------:R-:W-:Y:S01]  /*e220*/  FFMA.FTZ R104, R27, c[0x0][0x23c], -R112.reuse ;  /* 0x00008f001b687a23 */ /* 0x100fe20000010870 */
[----:B------:R-:W1:Y:S02]  /*e230*/  MUFU.EX2 R111, R111 ;  /* 0x0000006f006f7308 */ /* 0x000e640000000800 */
[----:B------:R-:W-:Y:S01]  /*e240*/  HMMA.16816.F32 R16, R96, R106, R16 ;  /* 0x0000006a6010723c */ /* 0x000fe20000001810 */
[----:B------:R-:W3:Y:S02]  /*e250*/  LDSM.16.MT88.4 R96, [R161+0x6800] ;  /* 0x00680000a160783b */ /* 0x000ee40000004200 */
[----:B--2---:R-:W-:Y:S01]  /*e260*/  F2FP.PACK_AB R84, R109, R120 ;  /* 0x000000786d54723e */ /* 0x004fe200000000ff */
[----:B------:R-:W-:Y:S02]  /*e270*/  FFMA.FTZ R105, R22, c[0x0][0x23c], -R112 ;  /* 0x00008f0016697a23 */ /* 0x000fe40000010870 */
[----:B------:R-:W-:Y:S02]  /*e280*/  FFMA.FTZ R22, R24, c[0x0][0x23c], -R102 ;  /* 0x00008f0018167a23 */ /* 0x000fe40000010866 */
[----:B------:R-:W-:Y:S01]  /*e290*/  MUFU.EX2 R104, R104 ;  /* 0x0000006800687308 */ /* 0x000fe20000000800 */
[--C-:B------:R-:W-:Y:S03]  /*e2a0*/  FFMA.FTZ R107, R26, c[0x0][0x23c], -R112.reuse ;  /* 0x00008f001a6b7a23 */ /* 0x100fe60000010870 */
[----:B------:R-:W-:Y:S02]  /*e2b0*/  FFMA.FTZ R106, R23, c[0x0][0x23c], -R112 ;  /* 0x00008f00176a7a23 */ /* 0x000fe40000010870 */
[--C-:B------:R-:W-:Y:S02]  /*e2c0*/  FFMA.FTZ R52, R52, c[0x0][0x23c], -R102.reuse ;  /* 0x00008f0034347a23 */ /* 0x100fe40000010866 */
[--C-:B------:R-:W-:Y:S02]  /*e2d0*/  FFMA.FTZ R53, R53, c[0x0][0x23c], -R102.reuse ;  /* 0x00008f0035357a23 */ /* 0x100fe40000010866 */
[----:B------:R-:W-:Y:S01]  /*e2e0*/  MUFU.EX2 R105, R105 ;  /* 0x0000006900697308 */ /* 0x000fe20000000800 */
[--C-:B------:R-:W-:Y:S02]  /*e2f0*/  FFMA.FTZ R56, R56, c[0x0][0x23c], -R102.reuse ;  /* 0x00008f0038387a23 */ /* 0x100fe40000010866 */
[----:B------:R-:W-:Y:S01]  /*e300*/  FFMA.FTZ R57, R57, c[0x0][0x23c], -R102 ;  /* 0x00008f0039397a23 */ /* 0x000fe20000010866 */
[----:B-1----:R-:W-:Y:S01]  /*e310*/  F2FP.PACK_AB R86, R111, R110 ;  /* 0x0000006e6f56723e */ /* 0x002fe200000000ff */
[----:B------:R-:W-:Y:S01]  /*e320*/  FFMA.FTZ R122, R100, R191, R122 ;  /* 0x000000bf647a7223 */ /* 0x000fe2000001007a */
[----:B------:R-:W-:Y:S01]  /*e330*/  MOV R100, R3 ;  /* 0x0000000300647202 */ /* 0x000fe20000000f00 */
[--C-:B------:R-:W-:Y:S02]  /*e340*/  FFMA.FTZ R59, R62, c[0x0][0x23c], -R112.reuse ;  /* 0x00008f003e3b7a23 */ /* 0x100fe40000010870 */
[--C-:B------:R-:W-:Y:S01]  /*e350*/  FFMA.FTZ R62, R63, c[0x0][0x23c], -R112.reuse ;  /* 0x00008f003f3e7a23 */ /* 0x100fe20000010870 */
[----:B------:R-:W1:Y:S01]  /*e360*/  MUFU.EX2 R106, R106 ;  /* 0x0000006a006a7308 */ /* 0x000e620000000800 */
[C---:B----4-:R-:W-:Y:S05]  /*e370*/  HMMA.16816.F32 R4, R84.reuse, R88, R4 ;  /* 0x000000585404723c */ /* 0x050fea0000001804 */
[----:B------:R-:W-:Y:S02]  /*e380*/  FFMA.FTZ R63, R66, c[0x0][0x23c], -R112 ;  /* 0x00008f00423f7a23 */ /* 0x000fe40000010870 */
[--C-:B------:R-:W-:Y:S01]  /*e390*/  FFMA.FTZ R60, R60, c[0x0][0x23c], -R102.reuse ;  /* 0x00008f003c3c7a23 */ /* 0x100fe20000010866 */
[C---:B------:R-:W-:Y:S01]  /*e3a0*/  HMMA.16816.F32 R8, R84.reuse, R90, R8 ;  /* 0x0000005a5408723c */ /* 0x040fe20000001808 */
[----:B------:R-:W2:Y:S01]  /*e3b0*/  LDSM.16.MT88.4 R88, [R160+0x6800] ;  /* 0x00680000a058783b */ /* 0x000ea20000004200 */
[----:B------:R-:W4:Y:S02]  /*e3c0*/  MUFU.EX2 R107, R107 ;  /* 0x0000006b006b7308 */ /* 0x000f240000000800 */
[----:B------:R-:W-:Y:S02]  /*e3d0*/  FFMA.FTZ R61, R61, c[0x0][0x23c], -R102 ;  /* 0x00008f003d3d7a23 */ /* 0x000fe40000010866 */
[----:B------:R-:W-:Y:S02]  /*e3e0*/  FADD.FTZ R121, R121, R122 ;  /* 0x0000007a79797221 */ /* 0x000fe40000010000 */
[C---:B-----5:R-:W-:Y:S04]  /*e3f0*/  HMMA.16816.F32 R68, R84.reuse, R92, R68 ;  /* 0x0000005c5444723c */ /* 0x060fe80000001844 */
[----:B------:R-:W5:Y:S01]  /*e400*/  MUFU.EX2 R123, R123 ;  /* 0x0000007b007b7308 */ /* 0x000f620000000800 */
[----:B------:R-:W-:Y:S01]  /*e410*/  FADD.FTZ R116, R116, R121 ;  /* 0x0000007974747221 */ /* 0x000fe20000010000 */
[----:B-1----:R-:W-:Y:S02]  /*e420*/  F2FP.PACK_AB R21, R106, R105 ;  /* 0x000000696a15723e */ /* 0x002fe400000000ff */
[C---:B------:R-:W-:Y:S01]  /*e430*/  HMMA.16816.F32 R72, R84.reuse, R94, R72 ;  /* 0x0000005e5448723c */ /* 0x040fe20000001848 */
[----:B------:R-:W1:Y:S03]  /*e440*/  LDSM.16.MT88.4 R92, [R164+0x7000] ;  /* 0x00700000a45c783b */ /* 0x000e660000004200 */
[----:B------:R-:W-:Y:S02]  /*e450*/  FADD.FTZ R113, R113, R116 ;  /* 0x0000007471717221 */ /* 0x000fe40000010000 */
[----:B------:R-:W-:Y:S01]  /*e460*/  MUFU.EX2 R125, R125 ;  /* 0x0000007d007d7308 */ /* 0x000fe20000000800 */
[----:B------:R-:W-:Y:S01]  /*e470*/  FFMA.FTZ R126, R101, R192, R126 ;  /* 0x000000c0657e7223 */ /* 0x000fe2000001007e */
[C---:B---3--:R-:W-:Y:S04]  /*e480*/  HMMA.16816.F32 R76, R84.reuse, R96, R76 ;  /* 0x00000060544c723c */ /* 0x048fe8000000184c */
[----:B----4-:R-:W-:Y:S01]  /*e490*/  F2FP.PACK_AB R23, R104, R107 ;  /* 0x0000006b6817723e */ /* 0x010fe200000000ff */
[----:B------:R-:W-:Y:S01]  /*e4a0*/  FADD.FTZ R120, R120, R113 ;  /* 0x0000007178787221 */ /* 0x000fe20000010000 */
[----:B------:R-:W-:Y:S01]  /*e4b0*/  MOV R101, R2 ;  /* 0x0000000200657202 */ /* 0x000fe20000000f00 */
[----:B------:R-:W-:Y:S01]  /*e4c0*/  FFMA.FTZ R97, R25, c[0x0][0x23c], -R102 ;  /* 0x00008f0019617a23 */ /* 0x000fe20000010866 */
[C---:B------:R-:W-:Y:S01]  /*e4d0*/  HMMA.16816.F32 R12, R84.reuse, R98, R12 ;  /* 0x00000062540c723c */ /* 0x040fe2000000180c */
[----:B------:R-:W-:Y:S01]  /*e4e0*/  MUFU.EX2 R96, R22 ;  /* 0x0000001600607308 */ /* 0x000fe20000000800 */
[----:B------:R-:W3:Y:S02]  /*e4f0*/  LDSM.16.MT88.4 R24, [R162+0x7000] ;  /* 0x00700000a218783b */ /* 0x000ee40000004200 */
[----:B-----5:R-:W-:Y:S01]  /*e500*/  F2FP.PACK_AB R20, R123, R124 ;  /* 0x0000007c7b14723e */ /* 0x020fe200000000ff */
[----:B------:R-:W-:Y:S02]  /*e510*/  FADD.FTZ R109, R109, R120 ;  /* 0x000000786d6d7221 */ /* 0x000fe40000010000 */
        /* <DEDUP_REMOVED lines=14> */
[----:B------:R-:W-:Y:S02]  /*e600*/  FADD.FTZ R115, R115, R126 ;  /* 0x0000007e73737221 */ /* 0x000fe40000010000 */
[----:B------:R-:W-:Y:S01]  /*e610*/  FADD.FTZ R124, R124, R111 ;  /* 0x0000006f7c7c7221 */ /* 0x000fe20000010000 */
[----:B--2---:R-:W-:Y:S01]  /*e620*/  F2FP.PACK_AB R22, R97, R96 ;  /* 0x000000606116723e */ /* 0x004fe200000000ff */
[----:B------:R-:W-:Y:S02]  /*e630*/  FADD.FTZ R114, R114, R115 ;  /* 0x0000007372727221 */ /* 0x000fe40000010000 */
[----:B------:R-:W-:Y:S02]  /*e640*/  FADD.FTZ R123, R123, R124 ;  /* 0x0000007c7b7b7221 */ /* 0x000fe40000010000 */
[----:B------:R-:W-:Y:S01]  /*e650*/  FADD.FTZ R117, R117, R114 ;  /* 0x0000007275757221 */ /* 0x000fe20000010000 */
[----:B------:R-:W-:Y:S01]  /*e660*/  MUFU.EX2 R130, R130 ;  /* 0x0000008200827308 */ /* 0x000fe20000000800 */
[C---:B-1----:R-:W-:Y:S05]  /*e670*/  HMMA.16816.F32 R4, R20.reuse, R92, R4 ;  /* 0x0000005c1404723c */ /* 0x042fea0000001804 */
[----:B------:R-:W-:Y:S02]  /*e680*/  FADD.FTZ R96, R96, R123 ;  /* 0x0000007b60607221 */ /* 0x000fe40000010000 */
[----:B------:R-:W-:Y:S01]  /*e690*/  FADD.FTZ R67, R118, R117 ;  /* 0x0000007576437221 */ /* 0x000fe20000010000 */
[C---:B------:R-:W-:Y:S01]  /*e6a0*/  HMMA.16816.F32 R8, R20.reuse, R94, R8 ;  /* 0x0000005e1408723c */ /* 0x040fe20000001808 */
[----:B------:R-:W-:Y:S01]  /*e6b0*/  LDSM.16.MT88.4 R92, [R164+0x9800] ;  /* 0x00980000a45c783b */ /* 0x000fe20000004200 */
[----:B------:R-:W1:Y:S02]  /*e6c0*/  MUFU.EX2 R127, R127 ;  /* 0x0000007f007f7308 */ /* 0x000e640000000800 */
[----:B------:R-:W-:Y:S02]  /*e6d0*/  FADD.FTZ R97, R97, R96 ;  /* 0x0000006061617221 */ /* 0x000fe40000010000 */
[----:B------:R-:W-:Y:S02]  /*e6e0*/  FADD.FTZ R108, R108, R67 ;  /* 0x000000436c6c7221 */ /* 0x000fe40000010000 */
[C---:B---3--:R-:W-:Y:S04]  /*e6f0*/  HMMA.16816.F32 R68, R20.reuse, R24, R68 ;  /* 0x000000181444723c */ /* 0x048fe80000001844 */
[----:B------:R-:W-:Y:S01]  /*e700*/  MUFU.EX2 R129, R129 ;  /* 0x0000008100817308 */ /* 0x000fe20000000800 */
[----:B------:R-:W-:Y:S03]  /*e710*/  FADD.FTZ R108, R103, R108 ;  /* 0x0000006c676c7221 */ /* 0x000fe60000010000 */
[C---:B------:R-:W-:Y:S01]  /*e720*/  HMMA.16816.F32 R72, R20.reuse, R26, R72 ;  /* 0x0000001a1448723c */ /* 0x040fe20000001848 */
[----:B------:R-:W2:Y:S03]  /*e730*/  LDSM.16.MT88.4 R24, [R164+0x7800] ;  /* 0x00780000a418783b */ /* 0x000ea60000004200 */
[----:B------:R-:W-:Y:S02]  /*e740*/  FADD.FTZ R105, R105, R108 ;  /* 0x0000006c69697221 */ /* 0x000fe40000010000 */
[----:B------:R-:W3:Y:S02]  /*e750*/  MUFU.EX2 R132, R132 ;  /* 0x0000008400847308 */ /* 0x000ee40000000800 */
[C---:B----4-:R-:W-:Y:S04]  /*e760*/  HMMA.16816.F32 R76, R20.reuse, R84, R76 ;  /* 0x00000054144c723c */ /* 0x050fe8000000184c */
[----:B------:R-:W-:Y:S04]  /*e770*/  FADD.FTZ R106, R106, R105 ;  /* 0x000000696a6a7221 */ /* 0x000fe80000010000 */
[C---:B------:R-:W-:Y:S01]  /*e780*/  HMMA.16816.F32 R12, R20.reuse, R86, R12 ;  /* 0x00000056140c723c */ /* 0x040fe2000000180c */
[----:B------:R-:W-:Y:S03]  /*e790*/  MUFU.EX2 R131, R131 ;  /* 0x0000008300837308 */ /* 0x000fe60000000800 */
[----:B------:R-:W-:Y:S04]  /*e7a0*/  FADD.FTZ R107, R107, R106 ;  /* 0x0000006a6b6b7221 */ /* 0x000fe80000010000 */
[C---:B-----5:R-:W-:Y:S03]  /*e7b0*/  HMMA.16816.F32 R80, R20.reuse, R88, R80 ;  /* 0x000000581450723c */ /* 0x060fe60000001850 */
[----:B------:R-:W4:Y:S01]  /*e7c0*/  MUFU.EX2 R134, R134 ;  /* 0x0000008600867308 */ /* 0x000f220000000800 */
[----:B------:R-:W-:Y:S04]  /*e7d0*/  FADD.FTZ R104, R104, R107 ;  /* 0x0000006b68687221 */ /* 0x000fe80000010000 */
[----:B------:R-:W-:Y:S01]  /*e7e0*/  HMMA.16816.F32 R16, R20, R90, R16 ;  /* 0x0000005a1410723c */ /* 0x000fe20000001810 */
[----:B------:R-:W-:Y:S04]  /*e7f0*/  LDSM.16.MT88.4 R88, [R161+0x9800] ;  /* 0x00980000a158783b */ /* 0x000fe80000004200 */
[----:B------:R-:W-:Y:S02]  /*e800*/  MUFU.EX2 R42, R42 ;  /* 0x0000002a002a7308 */ /* 0x000fe40000000800 */
[----:B------:R-:W-:Y:S01]  /*e810*/  F2FP.PACK_AB R21, R98, R99 ;  /* 0x000000636215723e */ /* 0x000fe200000000ff */
[----:B------:R-:W-:Y:S01]  /*e820*/  FADD.FTZ R99, R99, R104 ;  /* 0x0000006863637221 */ /* 0x000fe20000010000 */
[----:B------:R-:W-:Y:S03]  /*e830*/  F2FP.PACK_AB R23, R125, R128 ;  /* 0x000000807d17723e */ /* 0x000fe600000000ff */
[----:B-1----:R-:W-:Y:S02]  /*e840*/  F2FP.PACK_AB R20, R127, R130 ;  /* 0x000000827f14723e */ /* 0x002fe400000000ff */
[----:B---3--:R-:W-:Y:S01]  /*e850*/  F2FP.PACK_AB R22, R132, R129 ;  /* 0x000000818416723e */ /* 0x008fe200000000ff */
[----:B------:R-:W1:Y:S06]  /*e860*/  MUFU.EX2 R43, R43 ;  /* 0x0000002b002b7308 */ /* 0x000e6c0000000800 */
[C---:B--2---:R-:W-:Y:S04]  /*e870*/  HMMA.16816.F32 R4, R20.reuse, R24, R4 ;  /* 0x000000181404723c */ /* 0x044fe80000001804 */
[----:B------:R-:W-:Y:S04]  /*e880*/  MUFU.EX2 R133, R133 ;  /* 0x0000008500857308 */ /* 0x000fe80000000800 */
[C---:B------:R-:W-:Y:S01]  /*e890*/  HMMA.16816.F32 R8, R20.reuse, R26, R8 ;  /* 0x0000001a1408723c */ /* 0x040fe20000001808 */
[----:B------:R-:W2:Y:S05]  /*e8a0*/  LDSM.16.MT88.4 R24, [R160+0x7800] ;  /* 0x00780000a018783b */ /* 0x000eaa0000004200 */
[----:B------:R-:W3:Y:S02]  /*e8b0*/  MUFU.EX2 R136, R136 ;  /* 0x0000008800887308 */ /* 0x000ee40000000800 */
[C---:B------:R-:W-:Y:S08]  /*e8c0*/  HMMA.16816.F32 R68, R20.reuse, R28, R68 ;  /* 0x0000001c1444723c */ /* 0x040ff00000001844 */
[C---:B------:R-:W-:Y:S01]  /*e8d0*/  HMMA.16816.F32 R72, R20.reuse, R30, R72 ;  /* 0x0000001e1448723c */ /* 0x040fe20000001848 */
[----:B------:R-:W5:Y:S01]  /*e8e0*/  LDSM.16.MT88.4 R28, [R164+0x8000] ;  /* 0x00800000a41c783b */ /* 0x000f620000004200 */
[----:B------:R-:W-:Y:S06]  /*e8f0*/  MUFU.EX2 R40, R40 ;  /* 0x0000002800287308 */ /* 0x000fec0000000800 */
[C---:B------:R-:W-:Y:S04]  /*e900*/  HMMA.16816.F32 R76, R20.reuse, R32, R76 ;  /* 0x00000020144c723c */ /* 0x040fe8000000184c */
[----:B------:R-:W1:Y:S04]  /*e910*/  MUFU.EX2 R41, R41 ;  /* 0x0000002900297308 */ /* 0x000e680000000800 */
[C---:B------:R-:W-:Y:S01]  /*e920*/  HMMA.16816.F32 R12, R20.reuse, R34, R12 ;  /* 0x00000022140c723c */ /* 0x040fe2000000180c */
[----:B------:R-:W5:Y:S05]  /*e930*/  LDSM.16.MT88.4 R32, [R162+0x8000] ;  /* 0x00800000a220783b */ /* 0x000f6a0000004200 */
[----:B------:R-:W-:Y:S02]  /*e940*/  MUFU.EX2 R46, R46 ;  /* 0x0000002e002e7308 */ /* 0x000fe40000000800 */
[C---:B--2---:R-:W-:Y:S08]  /*e950*/  HMMA.16816.F32 R80, R20.reuse, R24, R80 ;  /* 0x000000181450723c */ /* 0x044ff00000001850 */
[----:B------:R-:W2:Y:S01]  /*e960*/  MUFU.EX2 R47, R47 ;  /* 0x0000002f002f7308 */ /* 0x000ea20000000800 */
[----:B------:R-:W-:Y:S01]  /*e970*/  HMMA.16816.F32 R16, R20, R26, R16 ;  /* 0x0000001a1410723c */ /* 0x000fe20000001810 */
[----:B------:R-:W2:Y:S06]  /*e980*/  LDSM.16.MT88.4 R24, [R161+0x8000] ;  /* 0x00800000a118783b */ /* 0x000eac0000004200 */
[----:B----4-:R-:W-:Y:S02]  /*e990*/  F2FP.PACK_AB R21, R134, R131 ;  /* 0x000000838615723e */ /* 0x010fe400000000ff */
[----:B-1----:R-:W-:Y:S01]  /*e9a0*/  F2FP.PACK_AB R23, R43, R42 ;  /* 0x0000002a2b17723e */ /* 0x002fe200000000ff */
[----:B------:R-:W-:Y:S02]  /*e9b0*/  MUFU.EX2 R50, R50 ;  /* 0x0000003200327308 */ /* 0x000fe40000000800 */
[----:B---3--:R-:W-:Y:S02]  /*e9c0*/  F2FP.PACK_AB R20, R136, R133 ;  /* 0x000000858814723e */ /* 0x008fe400000000ff */
[----:B------:R-:W-:Y:S06]  /*e9d0*/  F2FP.PACK_AB R22, R41, R40 ;  /* 0x000000282916723e */ /* 0x000fec00000000ff */
[----:B------:R-:W1:Y:S01]  /*e9e0*/  MUFU.EX2 R51, R51 ;  /* 0x0000003300337308 */ /* 0x000e620000000800 */
[C---:B-----5:R-:W-:Y:S08]  /*e9f0*/  HMMA.16816.F32 R4, R20.reuse, R28, R4 ;  /* 0x0000001c1404723c */ /* 0x060ff00000001804 */
[C---:B------:R-:W-:Y:S01]  /*ea00*/  HMMA.16816.F32 R8, R20.reuse, R30, R8 ;  /* 0x0000001e1408723c */ /* 0x040fe20000001808 */
[----:B------:R-:W3:Y:S01]  /*ea10*/  LDSM.16.MT88.4 R28, [R160+0x8000] ;  /* 0x00800000a01c783b */ /* 0x000ee20000004200 */
[----:B------:R-:W-:Y:S06]  /*ea20*/  MUFU.EX2 R44, R44 ;  /* 0x0000002c002c7308 */ /* 0x000fec0000000800 */
[C---:B------:R-:W-:Y:S04]  /*ea30*/  HMMA.16816.F32 R68, R20.reuse, R32, R68 ;  /* 0x000000201444723c */ /* 0x040fe80000001844 */
[----:B------:R-:W4:Y:S04]  /*ea40*/  MUFU.EX2 R45, R45 ;  /* 0x0000002d002d7308 */ /* 0x000f280000000800 */
[C---:B------:R-:W-:Y:S01]  /*ea50*/  HMMA.16816.F32 R72, R20.reuse, R34, R72 ;  /* 0x000000221448723c */ /* 0x040fe20000001848 */
[----:B------:R-:W5:Y:S05]  /*ea60*/  LDSM.16.MT88.4 R32, [R164+0x8800] ;  /* 0x00880000a420783b */ /* 0x000f6a0000004200 */
[----:B------:R-:W-:Y:S02]  /*ea70*/  MUFU.EX2 R48, R48 ;  /* 0x0000003000307308 */ /* 0x000fe40000000800 */
[C---:B--2---:R-:W-:Y:S08]  /*ea80*/  HMMA.16816.F32 R76, R20.reuse, R24, R76 ;  /* 0x00000018144c723c */ /* 0x044ff0000000184c */
[C---:B------:R-:W-:Y:S01]  /*ea90*/  HMMA.16816.F32 R12, R20.reuse, R26, R12 ;  /* 0x0000001a140c723c */ /* 0x040fe2000000180c */
[----:B------:R-:W2:Y:S01]  /*eaa0*/  MUFU.EX2 R135, R135 ;  /* 0x0000008700877308 */ /* 0x000ea20000000800 */
[----:B------:R-:W5:Y:S06]  /*eab0*/  LDSM.16.MT88.4 R24, [R162+0x8800] ;  /* 0x00880000a218783b */ /* 0x000f6c0000004200 */
[C---:B---3--:R-:W-:Y:S03]  /*eac0*/  HMMA.16816.F32 R80, R20.reuse, R28, R80 ;  /* 0x0000001c1450723c */ /* 0x048fe60000001850 */
[----:B------:R-:W-:Y:S05]  /*ead0*/  MUFU.EX2 R49, R49 ;  /* 0x0000003100317308 */ /* 0x000fea0000000800 */
[----:B------:R-:W-:Y:S01]  /*eae0*/  HMMA.16816.F32 R16, R20, R30, R16 ;  /* 0x0000001e1410723c */ /* 0x000fe20000001810 */
[----:B------:R-:W3:Y:S04]  /*eaf0*/  LDSM.16.MT88.4 R28, [R160+0x8800] ;  /* 0x00880000a01c783b */ /* 0x000ee80000004200 */
[----:B------:R-:W3:Y:S02]  /*eb00*/  MUFU.EX2 R54, R54 ;  /* 0x0000003600367308 */ /* 0x000ee40000000800 */
[----:B------:R-:W-:Y:S02]  /*eb10*/  F2FP.PACK_AB R21, R47, R46 ;  /* 0x0000002e2f15723e */ /* 0x000fe400000000ff */
[----:B-1----:R-:W-:Y:S03]  /*eb20*/  F2FP.PACK_AB R23, R51, R50 ;  /* 0x000000323317723e */ /* 0x002fe600000000ff */
[----:B----4-:R-:W-:Y:S02]  /*eb30*/  F2FP.PACK_AB R20, R45, R44 ;  /* 0x0000002c2d14723e */ /* 0x010fe400000000ff */
[----:B--2---:R-:W-:Y:S01]  /*eb40*/  F2FP.PACK_AB R22, R135, R48 ;  /* 0x000000308716723e */ /* 0x004fe200000000ff */
[----:B------:R-:W-:Y:S06]  /*eb50*/  MUFU.EX2 R55, R55 ;  /* 0x0000003700377308 */ /* 0x000fec0000000800 */
[C---:B-----5:R-:W-:Y:S04]  /*eb60*/  HMMA.16816.F32 R4, R20.reuse, R32, R4 ;  /* 0x000000201404723c */ /* 0x060fe80000001804 */
[----:B------:R-:W1:Y:S04]  /*eb70*/  MUFU.EX2 R58, R58 ;  /* 0x0000003a003a7308 */ /* 0x000e680000000800 */
[C---:B------:R-:W-:Y:S01]  /*eb80*/  HMMA.16816.F32 R8, R20.reuse, R34, R8 ;  /* 0x000000221408723c */ /* 0x040fe20000001808 */
[----:B------:R-:W-:Y:S05]  /*eb90*/  LDSM.16.MT88.4 R32, [R162+0x9000] ;  /* 0x00900000a220783b */ /* 0x000fea0000004200 */
[----:B------:R-:W-:Y:S02]  /*eba0*/  MUFU.EX2 R52, R52 ;  /* 0x0000003400347308 */ /* 0x000fe40000000800 */
[C---:B------:R-:W-:Y:S08]  /*ebb0*/  HMMA.16816.F32 R68, R20.reuse, R24, R68 ;  /* 0x000000181444723c */ /* 0x040ff00000001844 */
[C---:B------:R-:W-:Y:S01]  /*ebc0*/  HMMA.16816.F32 R72, R20.reuse, R26, R72 ;  /* 0x0000001a1448723c */ /* 0x040fe20000001848 */
[----:B------:R-:W2:Y:S01]  /*ebd0*/  LDSM.16.MT88.4 R24, [R164+0x9000] ;  /* 0x00900000a418783b */ /* 0x000ea20000004200 */
[----:B------:R-:W4:Y:S06]  /*ebe0*/  MUFU.EX2 R53, R53 ;  /* 0x0000003500357308 */ /* 0x000f2c0000000800 */
[C---:B------:R-:W-:Y:S04]  /*ebf0*/  HMMA.16816.F32 R76, R20.reuse, R36, R76 ;  /* 0x00000024144c723c */ /* 0x040fe8000000184c */
[----:B------:R-:W-:Y:S04]  /*ec00*/  MUFU.EX2 R56, R56 ;  /* 0x0000003800387308 */ /* 0x000fe80000000800 */
[C---:B------:R-:W-:Y:S01]  /*ec10*/  HMMA.16816.F32 R12, R20.reuse, R38, R12 ;  /* 0x00000026140c723c */ /* 0x040fe2000000180c */
[----:B------:R-:W5:Y:S05]  /*ec20*/  LDSM.16.MT88.4 R36, [R161+0x9000] ;  /* 0x00900000a124783b */ /* 0x000f6a0000004200 */
[----:B------:R-:W2:Y:S02]  /*ec30*/  MUFU.EX2 R57, R57 ;  /* 0x0000003900397308 */ /* 0x000ea40000000800 */
[C---:B---3--:R-:W-:Y:S08]  /*ec40*/  HMMA.16816.F32 R80, R20.reuse, R28, R80 ;  /* 0x0000001c1450723c */ /* 0x048ff00000001850 */
[----:B------:R-:W-:Y:S01]  /*ec50*/  HMMA.16816.F32 R16, R20, R30, R16 ;  /* 0x0000001e1410723c */ /* 0x000fe20000001810 */
[----:B------:R-:W3:Y:S01]  /*ec60*/  LDSM.16.MT88.4 R28, [R160+0x9000] ;  /* 0x00900000a01c783b */ /* 0x000ee20000004200 */
        /* <DEDUP_REMOVED lines=11> */
[C---:B------:R-:W-:Y:S04]  /*ed20*/  HMMA.16816.F32 R68, R20.reuse, R32, R68 ;  /* 0x000000201444723c */ /* 0x040fe80000001844 */
[----:B-1----:R-:W-:Y:S02]  /*ed30*/  F2FP.PACK_AB R85, R62, R59 ;  /* 0x0000003b3e55723e */ /* 0x002fe400000000ff */
[----:B------:R-:W-:Y:S01]  /*ed40*/  MUFU.EX2 R60, R60 ;  /* 0x0000003c003c7308 */ /* 0x000fe20000000800 */
[--C-:B------:R-:W-:Y:S01]  /*ed50*/  FFMA.FTZ R32, R64, c[0x0][0x23c], -R102.reuse ;  /* 0x00008f0040207a23 */ /* 0x100fe20000010866 */
[C---:B------:R-:W-:Y:S04]  /*ed60*/  HMMA.16816.F32 R72, R20.reuse, R34, R72 ;  /* 0x000000221448723c */ /* 0x040fe80000001848 */
[----:B------:R-:W-:Y:S04]  /*ed70*/  FFMA.FTZ R102, R65, c[0x0][0x23c], -R102 ;  /* 0x00008f0041667a23 */ /* 0x000fe80000010866 */
[C---:B-----5:R-:W-:Y:S01]  /*ed80*/  HMMA.16816.F32 R76, R20.reuse, R36, R76 ;  /* 0x00000024144c723c */ /* 0x060fe2000000184c */
[----:B------:R-:W1:Y:S03]  /*ed90*/  MUFU.EX2 R61, R61 ;  /* 0x0000003d003d7308 */ /* 0x000e660000000800 */
[----:B----4-:R-:W-:Y:S04]  /*eda0*/  F2FP.PACK_AB R87, R112, R63 ;  /* 0x0000003f7057723e */ /* 0x010fe800000000ff */
[C---:B------:R-:W-:Y:S03]  /*edb0*/  HMMA.16816.F32 R12, R20.reuse, R38, R12 ;  /* 0x00000026140c723c */ /* 0x040fe6000000180c */
[----:B------:R-:W-:Y:S05]  /*edc0*/  MUFU.EX2 R32, R32 ;  /* 0x0000002000207308 */ /* 0x000fea0000000800 */
[C---:B---3--:R-:W-:Y:S05]  /*edd0*/  HMMA.16816.F32 R80, R20.reuse, R28, R80 ;  /* 0x0000001c1450723c */ /* 0x048fea0000001850 */
[----:B------:R-:W3:Y:S03]  /*ede0*/  MUFU.EX2 R191, R102 ;  /* 0x0000006600bf7308 */ /* 0x000ee60000000800 */
[----:B------:R-:W-:Y:S04]  /*edf0*/  HMMA.16816.F32 R16, R20, R30, R16 ;  /* 0x0000001e1410723c */ /* 0x000fe80000001810 */
[----:B-1----:R-:W-:Y:S03]  /*ee00*/  F2FP.PACK_AB R84, R61, R60 ;  /* 0x0000003c3d54723e */ /* 0x002fe600000000ff */
[----:B------:R-:W-:Y:S02]  /*ee10*/  FADD.FTZ R20, R130, R97 ;  /* 0x0000006182147221 */ /* 0x000fe40000010000 */
[----:B------:R-:W-:Y:S03]  /*ee20*/  FADD.FTZ R21, R98, R99 ;  /* 0x0000006362157221 */ /* 0x000fe60000010000 */
[----:B------:R-:W-:Y:S02]  /*ee30*/  FADD.FTZ R20, R127, R20 ;  /* 0x000000147f147221 */ /* 0x000fe40000010000 */
[----:B------:R-:W-:Y:S02]  /*ee40*/  FADD.FTZ R128, R128, R21 ;  /* 0x0000001580807221 */ /* 0x000fe40000010000 */
[----:B------:R-:W-:Y:S02]  /*ee50*/  FADD.FTZ R129, R129, R20 ;  /* 0x0000001481817221 */ /* 0x000fe40000010000 */
[----:B------:R-:W-:Y:S02]  /*ee60*/  FADD.FTZ R20, R125, R128 ;  /* 0x000000807d147221 */ /* 0x000fe40000010000 */
[----:B------:R-:W-:Y:S01]  /*ee70*/  FADD.FTZ R132, R132, R129 ;  /* 0x0000008184847221 */ /* 0x000fe20000010000 */
[----:B---3--:R-:W-:Y:S07]  /*ee80*/  F2FP.PACK_AB R86, R191, R32 ;  /* 0x00000020bf56723e */ /* 0x008fee00000000ff */
[C---:B------:R-:W-:Y:S01]  /*ee90*/  HMMA.16816.F32 R96, R84.reuse, R92, R4 ;  /* 0x0000005c5460723c */ /* 0x040fe20000001804 */
[----:B------:R-:W1:Y:S07]  /*eea0*/  LDSM.16.MT88.4 R4, [R160+0x9800] ;  /* 0x00980000a004783b */ /* 0x000e6e0000004200 */
[C---:B------:R-:W-:Y:S07]  /*eeb0*/  HMMA.16816.F32 R92, R84.reuse, R94, R8 ;  /* 0x0000005e545c723c */ /* 0x040fee0000001808 */
[----:B------:R-:W-:Y:S01]  /*eec0*/  FADD.FTZ R9, R131, R20 ;  /* 0x0000001483097221 */ /* 0x000fe20000010000 */
[C---:B--2---:R-:W-:Y:S04]  /*eed0*/  HMMA.16816.F32 R68, R84.reuse, R24, R68 ;  /* 0x000000185444723c */ /* 0x044fe80000001844 */
        /* <DEDUP_REMOVED lines=37> */
.L_x_7097:
[----:B------:R-:W1:Y:S01]  /*f130*/  SHFL.BFLY PT, R0, R191, 0x2, 0x1f ;  /* 0x0c401f00bf007f89 */ /* 0x000e6200000e0000 */
[----:B------:R-:W-:Y:S01]  /*f140*/  MOV R10, 0x3f800000 ;  /* 0x3f800000000a7802 */ /* 0x000fe20000000f00 */
[----:B------:R-:W-:Y:S01]  /*f150*/  BSSY B0, `(.L_x_7102) ;  /* 0x000009a000007945 */ /* 0x000fe20003800000 */
[----:B------:R-:W-:Y:S01]  /*f160*/  IADD3 R45, -R181, RZ, RZ ;  /* 0x000000ffb52d7210 */ /* 0x000fe20007ffe1ff */
[----:B------:R-:W2:Y:S04]  /*f170*/  SHFL.BFLY PT, R9, R192, 0x2, 0x1f ;  /* 0x0c401f00c0097f89 */ /* 0x000ea800000e0000 */
        /* <DEDUP_REMOVED lines=9> */
[----:B------:R-:W-:Y:S02]  /*f210*/  SHF.R.S32.HI R12, RZ, 0x2, R8 ;  /* 0x00000002ff0c7819 */ /* 0x000fe40000011408 */
[----:B------:R-:W-:Y:S01]  /*f220*/  LOP3.LUT R16, R8, 0x1ffffffc, RZ, 0xc0, !PT ;  /* 0x1ffffffc08107812 */ /* 0x000fe200078ec0ff */
[----:B----4-:R-:W-:-:S03]  /*f230*/  IMAD R44, R45, c[0x0][0x1c0], R44 ;  /* 0x000070002d2c7a24 */ /* 0x010fc600078e022c */
[----:B------:R-:W-:Y:S01]  /*f240*/  IADD3 R16, -R16, R5, RZ ;  /* 0x0000000510107210 */ /* 0x000fe20007ffe1ff */
[----:B-1----:R-:W-:Y:S01]  /*f250*/  FADD.FTZ R6, R7, R6 ;  /* 0x0000000607067221 */ /* 0x002fe20000010000 */
[----:B------:R-:W-:Y:S01]  /*f260*/  SHF.R.S32.HI R7, RZ, 0x1f, R8 ;  /* 0x0000001fff077819 */ /* 0x000fe20000011408 */
[----:B--2---:R-:W-:-:S03]  /*f270*/  FADD.FTZ R4, R9, R4 ;  /* 0x0000000409047221 */ /* 0x004fc60000010000 */
[----:B------:R-:W-:Y:S02]  /*f280*/  FSETP.NE.FTZ.AND P4, PT, R6, RZ, PT ;  /* 0x000000ff0600720b */ /* 0x000fe40003f95000 */
[----:B------:R-:W-:Y:S02]  /*f290*/  MOV R9, 0x3f800000 ;  /* 0x3f80000000097802 */ /* 0x000fe40000000f00 */
[----:B------:R-:W-:Y:S02]  /*f2a0*/  FSETP.NE.FTZ.AND P3, PT, R4, RZ, PT ;  /* 0x000000ff0400720b */ /* 0x000fe40003f75000 */
[----:B------:R-:W-:-:S04]  /*f2b0*/  LEA.HI R7, R7, R12, RZ, 0x3 ;  /* 0x0000000c07077211 */ /* 0x000fc800078f18ff */
[----:B------:R-:W-:-:S03]  /*f2c0*/  LOP3.LUT R7, R7, 0xfffffff8, RZ, 0xc0, !PT ;  /* 0xfffffff807077812 */ /* 0x000fc600078ec0ff */
[----:B------:R-:W1:Y:S02]  /*f2d0*/  @P4 MUFU.RCP R10, R6 ;  /* 0x00000006000a4308 */ /* 0x000e640000001000 */
[----:B------:R-:W-:Y:S01]  /*f2e0*/  IMAD.IADD R7, R12, 0x1, -R7 ;  /* 0x000000010c077824 */ /* 0x000fe200078e0a07 */
[CC--:B------:R-:W-:Y:S02]  /*f2f0*/  LEA.HI R12, R0.reuse, R5.reuse, RZ, 0x4 ;  /* 0x00000005000c7211 */ /* 0x0c0fe400078f20ff */
[----:B------:R-:W-:Y:S01]  /*f300*/  LEA.HI R0, R0, R5, RZ, 0x5 ;  /* 0x0000000500007211 */ /* 0x000fe200078f28ff */
[C---:B------:R-:W-:Y:S01]  /*f310*/  IMAD.SHL.U32 R14, R7.reuse, 0x40, RZ ;  /* 0x00000040070e7824 */ /* 0x040fe200078e00ff */
[----:B------:R-:W-:Y:S01]  /*f320*/  LOP3.LUT R12, R12, 0xfffffff0, RZ, 0xc0, !PT ;  /* 0xfffffff00c0c7812 */ /* 0x000fe200078ec0ff */
[----:B------:R-:W2:Y:S01]  /*f330*/  @P3 MUFU.RCP R9, R4 ;  /* 0x0000000400093308 */ /* 0x000ea20000001000 */
[----:B------:R-:W-:Y:S02]  /*f340*/  LOP3.LUT R11, R7, 0x1, RZ, 0xc0, !PT ;  /* 0x00000001070b7812 */ /* 0x000fe400078ec0ff */
[----:B------:R-:W-:-:S02]  /*f350*/  LOP3.LUT R14, R14, 0x1c0, RZ, 0xc0, !PT ;  /* 0x000001c00e0e7812 */ /* 0x000fc400078ec0ff */
[----:B------:R-:W-:Y:S01]  /*f360*/  ISETP.NE.U32.AND P0, PT, R11, 0x1, PT ;  /* 0x000000010b00780c */ /* 0x000fe20003f05070 */
[----:B-1----:R-:W-:-:S03]  /*f370*/  FMUL.FTZ R96, R10, R96 ;  /* 0x000000600a607220 */ /* 0x002fc60000410000 */
[----:B------:R-:W-:Y:S01]  /*f380*/  R2P PR, R7, 0x6 ;  /* 0x0000000607007804 */ /* 0x000fe20000000000 */
[C---:B------:R-:W-:Y:S01]  /*f390*/  FMUL.FTZ R97, R10.reuse, R97 ;  /* 0x000000610a617220 */ /* 0x040fe20000410000 */
[----:B------:R-:W-:Y:S01]  /*f3a0*/  SHF.R.S32.HI R7, RZ, 0x5, R0 ;  /* 0x00000005ff077819 */ /* 0x000fe20000011400 */
[----:B------:R-:W-:Y:S01]  /*f3b0*/  FMUL.FTZ R92, R10, R92 ;  /* 0x0000005c0a5c7220 */ /* 0x000fe20000410000 */
[----:B------:R-:W-:Y:S01]  /*f3c0*/  LOP3.LUT R0, R0, 0xffffffe0, RZ, 0xc0, !PT ;  /* 0xffffffe000007812 */ /* 0x000fe200078ec0ff */
[C---:B------:R-:W-:Y:S01]  /*f3d0*/  FMUL.FTZ R93, R10.reuse, R93 ;  /* 0x0000005d0a5d7220 */ /* 0x040fe20000410000 */
[----:B------:R-:W1:Y:S01]  /*f3e0*/  @P4 MUFU.LG2 R6, R6 ;  /* 0x0000000600064308 */ /* 0x000e620000000c00 */
[----:B------:R-:W-:Y:S01]  /*f3f0*/  FMUL.FTZ R68, R10, R68 ;  /* 0x000000440a447220 */ /* 0x000fe20000410000 */
[----:B------:R-:W-:Y:S01]  /*f400*/  IADD3 R0, -R0, R5, RZ ;  /* 0x0000000500007210 */ /* 0x000fe20007ffe1ff */
[C---:B------:R-:W-:Y:S02]  /*f410*/  FMUL.FTZ R69, R10.reuse, R69 ;  /* 0x000000450a457220 */ /* 0x040fe40000410000 */
[----:B------:R-:W-:-:S02]  /*f420*/  FMUL.FTZ R72, R10, R72 ;  /* 0x000000480a487220 */ /* 0x000fc40000410000 */
[C---:B------:R-:W-:Y:S01]  /*f430*/  FMUL.FTZ R73, R10.reuse, R73 ;  /* 0x000000490a497220 */ /* 0x040fe20000410000 */
[----:B------:R-:W3:Y:S01]  /*f440*/  @P3 MUFU.LG2 R4, R4 ;  /* 0x0000000400043308 */ /* 0x000ee20000000c00 */
        /* <DEDUP_REMOVED lines=9> */
[C---:B--2---:R-:W-:Y:S02]  /*f4e0*/  FMUL.FTZ R99, R9.reuse, R99 ;  /* 0x0000006309637220 */ /* 0x044fe40000410000 */
        /* <DEDUP_REMOVED lines=15> */
[----:B------:R-:W-:Y:S01]  /*f5e0*/  IADD3 R9, -R12, R5, RZ ;  /* 0x000000050c097210 */ /* 0x000fe20007ffe1ff */
[----:B------:R-:W-:Y:S01]  /*f5f0*/  IMAD R13, R7, 0x200, R16 ;  /* 0x00000200070d7824 */ /* 0x000fe200078e0210 */
[----:B------:R-:W-:Y:S01]  /*f600*/  LOP3.LUT R12, R10, 0x1c0, RZ, 0xc0, !PT ;  /* 0x000001c00a0c7812 */ /* 0x000fe200078ec0ff */
[----:B-1----:R-:W-:Y:S01]  /*f610*/  @P4 FMUL.FTZ R6, R6, 0.69314718246459960938 ;  /* 0x3f31721806064820 */ /* 0x002fe20000410000 */
[----:B------:R-:W-:Y:S01]  /*f620*/  LEA.HI R10, R9, R9, RZ, 0x1 ;  /* 0x00000009090a7211 */ /* 0x000fe200078f08ff */
[----:B---3--:R-:W-:Y:S01]  /*f630*/  @P3 FMUL.FTZ R45, R4, 0.69314718246459960938 ;  /* 0x3f317218042d3820 */ /* 0x008fe20000410000 */
[----:B------:R-:W-:Y:S02]  /*f640*/  SHF.R.U32.HI R8, RZ, 0x3, R12 ;  /* 0x00000003ff087819 */ /* 0x000fe4000001160c */
[C---:B------:R-:W-:Y:S02]  /*f650*/  SHF.L.U32 R11, R10.reuse, 0x2, RZ ;  /* 0x000000020a0b7819 */ /* 0x040fe400000006ff */
[----:B------:R-:W-:-:S02]  /*f660*/  LOP3.LUT R10, R10, 0xffffffe, RZ, 0xc0, !PT ;  /* 0x0ffffffe0a0a7812 */ /* 0x000fc400078ec0ff */
[----:B------:R-:W-:Y:S02]  /*f670*/  LOP3.LUT R11, R12, 0x38, R11, 0xf8, !PT ;  /* 0x000000380c0b7812 */ /* 0x000fe400078ef80b */
[----:B------:R-:W-:Y:S01]  /*f680*/  LEA.HI R12, R14, R14, RZ, 0x1d ;  /* 0x0000000e0e0c7211 */ /* 0x000fe200078fe8ff */
[----:B------:R-:W-:Y:S01]  /*f690*/  IMAD.IADD R15, R9, 0x1, -R10 ;  /* 0x00000001090f7824 */ /* 0x000fe200078e0a0a */
[----:B------:R-:W-:Y:S02]  /*f6a0*/  LOP3.LUT R8, R11, R8, RZ, 0x3c, !PT ;  /* 0x000000080b087212 */ /* 0x000fe400078e3cff */
[----:B------:R-:W-:Y:S02]  /*f6b0*/  MOV R11, 0xffffffe0 ;  /* 0xffffffe0000b7802 */ /* 0x000fe40000000f00 */
[----:B------:R-:W-:Y:S01]  /*f6c0*/  LEA R13, R13, R12, 0x1 ;  /* 0x0000000c0d0d7211 */ /* 0x000fe200078e08ff */
[----:B------:R-:W-:Y:S01]  /*f6d0*/  IMAD R8, R15, 0x4, R8 ;  /* 0x000000040f087824 */ /* 0x000fe200078e0208 */
[----:B------:R-:W-:-:S02]  /*f6e0*/  MOV R10, 0x40 ;  /* 0x00000040000a7802 */ /* 0x000fc40000000f00 */
[----:B------:R-:W-:Y:S01]  /*f6f0*/  SEL R11, R11, 0x20, !P0 ;  /* 0x000000200b0b7807 */ /* 0x000fe20004000000 */
[----:B------:R-:W-:Y:S01]  /*f700*/  STS.64 [R13.X4], R96 ;  /* 0x000000600d007388 */ /* 0x000fe20000004a00 */
[----:B------:R-:W-:Y:S02]  /*f710*/  SHF.L.U32 R12, R13, 0x2, RZ ;  /* 0x000000020d0c7819 */ /* 0x000fe400000006ff */
[----:B------:R-:W-:Y:S01]  /*f720*/  SEL R15, R10, 0xffffffc0, !P1 ;  /* 0xffffffc00a0f7807 */ /* 0x000fe20004800000 */
[----:B------:R1:W-:Y:S01]  /*f730*/  STS.64 [R13.X4+0x800], R98 ;  /* 0x000800620d007388 */ /* 0x0003e20000004a00 */
[C---:B------:R-:W-:Y:S02]  /*f740*/  IADD3 R10, R12.reuse, R11, RZ ;  /* 0x0000000b0c0a7210 */ /* 0x040fe40007ffe0ff */
[C---:B------:R-:W-:Y:S02]  /*f750*/  IADD3 R14, R12.reuse, 0x80, RZ ;  /* 0x000000800c0e7810 */ /* 0x040fe40007ffe0ff */
[----:B------:R-:W-:Y:S01]  /*f760*/  @P2 IADD3 R14, R12, -0x80, RZ ;  /* 0xffffff800c0e2810 */ /* 0x000fe20007ffe0ff */
[----:B------:R-:W-:Y:S01]  /*f770*/  STS.64 [R10], R92 ;  /* 0x0000005c0a007388 */ /* 0x000fe20000000a00 */
[----:B------:R-:W-:Y:S01]  /*f780*/  IMAD.IADD R17, R10, 0x1, R15 ;  /* 0x000000010a117824 */ /* 0x000fe200078e020f */
[----:B------:R-:W-:-:S02]  /*f790*/  IADD3 R16, R12, R15, RZ ;  /* 0x0000000f0c107210 */ /* 0x000fc40007ffe0ff */
[----:B------:R2:W-:Y:S01]  /*f7a0*/  STS.64 [R10+0x800], R94 ;  /* 0x0008005e0a007388 */ /* 0x0005e20000000a00 */
[----:B------:R-:W-:Y:S02]  /*f7b0*/  IADD3 R12, R11, R14, RZ ;  /* 0x0000000e0b0c7210 */ /* 0x000fe40007ffe0ff */
[----:B------:R-:W-:Y:S01]  /*f7c0*/  LOP3.LUT P0, RZ, R0, 0x3, RZ, 0xc0, !PT ;  /* 0x0000000300ff7812 */ /* 0x000fe2000780c0ff */
[----:B------:R-:W-:Y:S01]  /*f7d0*/  STS.64 [R16], R68 ;  /* 0x0000004410007388 */ /* 0x000fe20000000a00 */
[----:B------:R-:W-:Y:S01]  /*f7e0*/  IMAD.MOV.U32 R0, RZ, RZ, -0x800000 ;  /* 0xff800000ff007424 */ /* 0x000fe200078e00ff */
[----:B------:R-:W-:Y:S01]  /*f7f0*/  MOV R5, 0xff800000 ;  /* 0xff80000000057802 */ /* 0x000fe20000000f00 */
[----:B------:R-:W-:Y:S01]  /*f800*/  @P4 FFMA.FTZ R0, R3, c[0x0][0x238], R6 ;  /* 0x00008e0003004a23 */ /* 0x000fe20000010006 */
[----:B------:R-:W-:Y:S01]  /*f810*/  STS.64 [R16+0x800], R70 ;  /* 0x0008004610007388 */ /* 0x000fe20000000a00 */
[----:B------:R-:W-:-:S03]  /*f820*/  @P3 FFMA.FTZ R5, R2, c[0x0][0x238], R45 ;  /* 0x00008e0002053a23 */ /* 0x000fc6000001002d */
[----:B------:R-:W-:Y:S04]  /*f830*/  STS.64 [R17], R72 ;  /* 0x0000004811007388 */ /* 0x000fe80000000a00 */
[----:B------:R-:W-:Y:S01]  /*f840*/  STS.64 [R17+0x800], R74 ;  /* 0x0008004a11007388 */ /* 0x000fe20000000a00 */
[C---:B-1----:R-:W-:Y:S01]  /*f850*/  IADD3 R13, R15.reuse, R14, RZ ;  /* 0x0000000e0f0d7210 */ /* 0x042fe20007ffe0ff */
[----:B------:R-:W-:Y:S02]  /*f860*/  IMAD.IADD R15, R15, 0x1, R12 ;  /* 0x000000010f0f7824 */ /* 0x000fe400078e020c */
[----:B------:R-:W-:Y:S04]  /*f870*/  STS.64 [R14], R76 ;  /* 0x0000004c0e007388 */ /* 0x000fe80000000a00 */
[----:B------:R-:W-:Y:S04]  /*f880*/  STS.64 [R14+0x800], R78 ;  /* 0x0008004e0e007388 */ /* 0x000fe80000000a00 */
[----:B--2---:R-:W1:Y:S04]  /*f890*/  S2R R10, SR_CTAID.Y ;  /* 0x00000000000a7919 */ /* 0x004e680000002600 */
[----:B------:R-:W2:Y:S04]  /*f8a0*/  S2R R11, SR_CTAID.X ;  /* 0x00000000000b7919 */ /* 0x000ea80000002500 */
[----:B------:R-:W-:Y:S04]  /*f8b0*/  STS.64 [R12], R88 ;  /* 0x000000580c007388 */ /* 0x000fe80000000a00 */
[----:B------:R-:W-:Y:S04]  /*f8c0*/  STS.64 [R12+0x800], R90 ;  /* 0x0008005a0c007388 */ /* 0x000fe80000000a00 */
[----:B------:R-:W-:Y:S04]  /*f8d0*/  STS.64 [R13], R80 ;  /* 0x000000500d007388 */ /* 0x000fe80000000a00 */
[----:B------:R-:W-:Y:S04]  /*f8e0*/  STS.64 [R13+0x800], R82 ;  /* 0x000800520d007388 */ /* 0x000fe80000000a00 */
[----:B------:R-:W-:Y:S01]  /*f8f0*/  STS.64 [R15], R84 ;  /* 0x000000540f007388 */ /* 0x000fe20000000a00 */
[----:B-1----:R-:W-:Y:S01]  /*f900*/  IMAD R181, R10, c[0x0][0x210], R181 ;  /* 0x000084000ab57a24 */ /* 0x002fe200078e02b5 */
[----:B------:R-:W-:-:S02]  /*f910*/  SHF.R.S32.HI R10, RZ, 0x1f, R7 ;  /* 0x0000001fff0a7819 */ /* 0x000fc40000011407 */
[----:B------:R-:W-:Y:S01]  /*f920*/  STS.64 [R15+0x800], R86 ;  /* 0x000800560f007388 */ /* 0x000fe20000000a00 */
[----:B--2---:R-:W-:Y:S01]  /*f930*/  SHF.L.U32 R11, R11, 0x6, RZ ;  /* 0x000000060b0b7819 */ /* 0x004fe200000006ff */
[----:B------:R-:W-:Y:S01]  /*f940*/  IMAD R44, R181, c[0x0][0x1c0], R44 ;  /* 0x00007000b52c7a24 */ /* 0x000fe200078e022c */
[----:B------:R-:W-:Y:S01]  /*f950*/  LEA.HI R10, R10, R7, RZ, 0x2 ;  /* 0x000000070a0a7211 */ /* 0x000fe200078f10ff */
[----:B------:R-:W-:Y:S02]  /*f960*/  BAR.SYNC.DEFER_BLOCKING 0x0 ;  /* 0x0000000000007b1d */ /* 0x000fe40000010000 */
[----:B------:R-:W-:Y:S01]  /*f970*/  IMAD R11, R44, c[0x0][0x214], R11 ;  /* 0x000085002c0b7a24 */ /* 0x000fe200078e020b */
[----:B------:R-:W-:-:S05]  /*f980*/  LOP3.LUT R10, R10, 0xffffffc, RZ, 0xc0, !PT ;  /* 0x0ffffffc0a0a7812 */ /* 0x000fca00078ec0ff */
[----:B------:R-:W-:-:S05]  /*f990*/  IMAD.IADD R7, R7, 0x1, -R10 ;  /* 0x0000000107077824 */ /* 0x000fca00078e0a0a */
[----:B------:R-:W-:Y:S01]  /*f9a0*/  LEA R176, R7, R176, 0x4 ;  /* 0x000000b007b07211 */ /* 0x000fe200078e20ff */
        /* <DEDUP_REMOVED lines=8> */
[----:B-----5:R-:W-:Y:S01]  /*fa30*/  SHF.L.U32 R8, R9, 0x2, RZ ;  /* 0x0000000209087819 */ /* 0x020fe200000006ff */
        /* <DEDUP_REMOVED lines=11> */
.L_x_7103:
[----:B--234-:R-:W-:Y:S05]  /*faf0*/  BSYNC B0 ;  /* 0x0000000000007941 */ /* 0x01cfea0003800000 */
.L_x_7102:
[--C-:B------:R-:W-:Y:S01]  /*fb00*/  SHF.R.S32.HI R9, RZ, 0x1f, R8.reuse ;  /* 0x0000001fff097819 */ /* 0x100fe20000011408 */
[----:B------:R-:W-:Y:S01]  /*fb10*/  IMAD R3, R11, c[0x0][0x22c], RZ ;  /* 0x00008b000b037a24 */ /* 0x000fe200078e02ff */
        /* <DEDUP_REMOVED lines=32> */
.L_x_7104:
        /* <DEDUP_REMOVED lines=14> */
.L_x_7818:


//--------------------- .text._ZN5flash24flash_fwd_splitkv_kernelI23Flash_fwd_kernel_traitsILi64ELi64ELi128ELi4ELb0ELb0EN7cutlass6half_tE19Flash_kernel_traitsILi64ELi64ELi128ELi4ES3_EELb1ELb0ELb1ELb0ELb0ELb1ELb1ELb0EEEvNS_16Flash_fwd_paramsE --------------------------
	.section	.text._ZN5flash24flash_fwd_splitkv_kernelI23Flash_fwd_kernel_traitsILi64ELi64ELi128ELi4ELb0ELb0EN7cutlass6half_tE19Flash_kernel_traitsILi64ELi64ELi128ELi4ES3_EELb1ELb0ELb1ELb0ELb0ELb1ELb1ELb0EEEvNS_16Flash_fwd_paramsE,"ax",@progbits
	.sectioninfo	@"SHI_REGISTERS=246"
	.align	128
        .global         _ZN5flash24flash_fwd_splitkv_kernelI23Flash_fwd_kernel_traitsILi64ELi64ELi128ELi4ELb0ELb0EN7cutlass6half_tE19Flash_kernel_traitsILi64ELi64ELi128ELi4ES3_EELb1ELb0ELb1ELb0ELb0ELb1ELb1ELb0EEEvNS_16Flash_fwd_paramsE
        .type           _ZN5flash24flash_fwd_splitkv_kernelI23Flash_fwd_kernel_traitsILi64ELi64ELi128ELi4ELb0ELb0EN7cutlass6half_tE19Flash_kernel_traitsILi64ELi64ELi128ELi4ES3_EELb1ELb0ELb1ELb0ELb0ELb1ELb1ELb0EEEvNS_16Flash_fwd_paramsE,@function
        .size           _ZN5flash24flash_fwd_splitkv_kernelI23Flash_fwd_kernel_traitsILi64ELi64ELi128ELi4ELb0ELb0EN7cutlass6half_tE19Flash_kernel_traitsILi64ELi64ELi128ELi4ES3_EELb1ELb0ELb1ELb0ELb0ELb1ELb1ELb0EEEvNS_16Flash_fwd_paramsE,(.L_x_7819 - _ZN5flash24flash_fwd_splitkv_kernelI23Flash_fwd_kernel_traitsILi64ELi64ELi128ELi4ELb0ELb0EN7cutlass6half_tE19Flash_kernel_traitsILi64ELi64ELi128ELi4ES3_EELb1ELb0ELb1ELb0ELb0ELb1ELb1ELb0EEEvNS_16Flash_fwd_paramsE)
        .other          _ZN5flash24flash_fwd_splitkv_kernelI23Flash_fwd_kernel_traitsILi64ELi64ELi128ELi4ELb0ELb0EN7cutlass6half_tE19Flash_kernel_traitsILi64ELi64ELi128ELi4ES3_EELb1ELb0ELb1ELb0ELb0ELb1ELb1ELb0EEEvNS_16Flash_fwd_paramsE,@"STO_CUDA_ENTRY STV_DEFAULT"
_ZN5flash24flash_fwd_splitkv_kernelI23Flash_fwd_kernel_traitsILi64ELi64ELi128ELi4ELb0ELb0EN7cutlass6half_tE19Flash_kernel_traitsILi64ELi64ELi128ELi4ES3_EELb1ELb0ELb1ELb0ELb0ELb1ELb1ELb0EEEvNS_16Flash_fwd_paramsE:
.text._ZN5flash24flash_fwd_splitkv_kernelI23Flash_fwd_kernel_traitsILi64ELi64ELi128ELi4ELb0ELb0EN7cutlass6half_tE19Flash_kernel_traitsILi64ELi64ELi128ELi4ES3_EELb1ELb0ELb1ELb0ELb0ELb1ELb1ELb0EEEvNS_16Flash_fwd_paramsE:
        /* <DEDUP_REMOVED lines=54> */
.L_x_7105:
[----:B-1-34-:R-:W-:Y:S02]  /*0360*/  MOV R6, c[0x0][0x218] ;  /* 0x0000860000067a02 */ /* 0x01afe40000000f00 */
.L_x_7106:
        /* <DEDUP_REMOVED lines=138> */
.L_x_7107:
        /* <DEDUP_REMOVED lines=91> */
.L_x_7108:
        /* <DEDUP_REMOVED lines=16> */
.L_x_7110:
        /* <DEDUP_REMOVED lines=49> */
.L_x_7109:
        /* <DEDUP_REMOVED lines=77> */
.L_x_7112:
[----:B------:R-:W-:Y:S05]  /*1aa0*/  BSYNC B0 ;  /* 0x0000000000007941 */ /* 0x000fea0003800000 */
.L_x_7111:
        /* <DEDUP_REMOVED lines=21> */
.L_x_7114:
[----:B------:R-:W-:Y:S05]  /*1c00*/  BSYNC B0 ;  /* 0x0000000000007941 */ /* 0x000fea0003800000 */
.L_x_7113:
        /* <DEDUP_REMOVED lines=21> */
.L_x_7116:
[----:B------:R-:W-:Y:S05]  /*1d60*/  BSYNC B0 ;  /* 0x0000000000007941 */ /* 0x000fea0003800000 */
.L_x_7115:
        /* <DEDUP_REMOVED lines=20> */
.L_x_7118:
[----:B------:R-:W-:Y:S05]  /*1eb0*/  BSYNC B0 ;  /* 0x0000000000007941 */ /* 0x000fea0003800000 */
.L_x_7117:
        /* <DEDUP_REMOVED lines=21> */
.L_x_7120:
[----:B------:R-:W-:Y:S05]  /*2010*/  BSYNC B0 ;  /* 0x0000000000007941 */ /* 0x000fea0003800000 */
.L_x_7119:
        /* <DEDUP_REMOVED lines=17> */
.L_x_7122:
[----:B------:R-:W-:Y:S05]  /*2130*/  BSYNC B0 ;  /* 0x0000000000007941 */ /* 0x000fea0003800000 */
.L_x_7121:
        /* <DEDUP_REMOVED lines=15> */
.L_x_7124:
[----:B------:R-:W-:Y:S05]  /*2230*/  BSYNC B0 ;  /* 0x0000000000007941 */ /* 0x000fea0003800000 */
.L_x_7123:
        /* <DEDUP_REMOVED lines=16> */
.L_x_7126:
[----:B------:R-:W-:Y:S05]  /*2340*/  BSYNC B0 ;  /* 0x0000000000007941 */ /* 0x000fea0003800000 */
.L_x_7125:
        /* <DEDUP_REMOVED lines=16> */
.L_x_7128:
[----:B------:R-:W-:Y:S05]  /*2450*/  BSYNC B0 ;  /* 0x0000000000007941 */ /* 0x000fea0003800000 */
.L_x_7127:
        /* <DEDUP_REMOVED lines=17> */
.L_x_7130:
[----:B------:R-:W-:Y:S05]  /*2570*/  BSYNC B0 ;  /* 0x0000000000007941 */ /* 0x000fea0003800000 */
.L_x_7129:
        /* <DEDUP_REMOVED lines=17> */
.L_x_7132:
[----:B------:R-:W-:Y:S05]  /*2690*/  BSYNC B0 ;  /* 0x0000000000007941 */ /* 0x000fea0003800000 */
.L_x_7131:
        /* <DEDUP_REMOVED lines=17> */
.L_x_7134:
[----:B------:R-:W-:Y:S05]  /*27b0*/  BSYNC B0 ;  /* 0x0000000000007941 */ /* 0x000fea0003800000 */
.L_x_7133:
        /* <DEDUP_REMOVED lines=61> */
.L_x_7136:
[----:B-1----:R-:W-:Y:S05]  /*2b90*/  BSYNC B0 ;  /* 0x0000000000007941 */ /* 0x002fea0003800000 */
.L_x_7135:
        /* <DEDUP_REMOVED lines=16> */
.L_x_7138:
[----:B------:R-:W-:Y:S05]  /*2ca0*/  BSYNC B0 ;  /* 0x0000000000007941 */ /* 0x000fea0003800000 */
.L_x_7137:
        /* <DEDUP_REMOVED lines=14> */
.L_x_7140:
[----:B------:R-:W-:Y:S05]  /*2d90*/  BSYNC B0 ;  /* 0x0000000000007941 */ /* 0x000fea0003800000 */
.L_x_7139:
        /* <DEDUP_REMOVED lines=16> */
.L_x_7142:
[----:B------:R-:W-:Y:S05]  /*2ea0*/  BSYNC B0 ;  /* 0x0000000000007941 */ /* 0x000fea0003800000 */
.L_x_7141:
        /* <DEDUP_REMOVED lines=14> */
.L_x_7144:
[----:B------:R-:W-:Y:S05]  /*2f90*/  BSYNC B0 ;  /* 0x0000000000007941 */ /* 0x000fea0003800000 */
.L_x_7143:
        /* <DEDUP_REMOVED lines=16> */
.L_x_7146:
[----:B------:R-:W-:Y:S05]  /*30a0*/  BSYNC B0 ;  /* 0x0000000000007941 */ /* 0x000fea0003800000 */
.L_x_7145:
        /* <DEDUP_REMOVED lines=16> */
.L_x_7148:
[----:B------:R-:W-:Y:S05]  /*31b0*/  BSYNC B0 ;  /* 0x0000000000007941 */ /* 0x000fea0003800000 */
.L_x_7147:
        /* <DEDUP_REMOVED lines=20> */
.L_x_7150:
[----:B------:R-:W-:Y:S05]  /*3300*/  BSYNC B0 ;  /* 0x0000000000007941 */ /* 0x000fea0003800000 */
.L_x_7149:
[----:B------:R-:W-:Y:S01]  /*3310*/  IMAD.SHL.U32 R167, R167, 0x2, RZ ;  /* 0x00000002a7a77824 */ /* 0x000fe200078e00ff */
[----:B------:R-:W-:Y:S01]  /*3320*/  LDSM.16.M88.4 R36, [R168] ;  /* 0x00000000a824783b */ /* 0x000fe20000000200 */
[--C-:B------:R-:W-:Y:S01]  /*3330*/  IMAD R166, R4, 0x2, R168.reuse ;  /* 0x0000000204a67824 */ /* 0x100fe200078e02a8 */
[----:B------:R-:W-:Y:S01]  /*3340*/  LOP3.LUT P1, RZ, R28, 0x4, RZ, 0xc0, !PT ;  /* 0x000000041cff7812 */ /* 0x000fe2000782c0ff */
[----:B------:R-:W-:Y:S01]  /*3350*/  IMAD R161, R2, 0x2, R167 ;  /* 0x0000000202a17824 */ /* 0x000fe200078e02a7 */
[----:B-1----:R-:W1:Y:S01]  /*3360*/  LDSM.16.M88.4 R20, [R167+0x2000] ;  /* 0x00200000a714783b */ /* 0x002e620000000200 */
[----:B------:R-:W-:Y:S01]  /*3370*/  IADD3 R28, R167, 0x2000, RZ ;  /* 0x00002000a71c7810 */ /* 0x000fe20007ffe0ff */
[----:B------:R-:W-:Y:S01]  /*3380*/  IMAD R165, R5, 0x2, R168 ;  /* 0x0000000205a57824 */ /* 0x000fe200078e02a8 */
[----:B------:R-:W-:Y:S01]  /*3390*/  IADD3 R164, R167, 0x2040, RZ ;  /* 0x00002040a7a47810 */ /* 0x000fe20007ffe0ff */
[----:B------:R-:W5:Y:S01]  /*33a0*/  LDSM.16.M88.4 R92, [R167+0x3000] ;  /* 0x00300000a75c783b */ /* 0x000f620000000200 */
[----:B------:R-:W-:Y:S01]  /*33b0*/  IADD3 R122, R118, 0x8, RZ ;  /* 0x00000008767a7810 */ /* 0x000fe20007ffe0ff */
[----:B------:R-:W-:Y:S01]  /*33c0*/  IMAD R163, R4, 0x2, R165 ;  /* 0x0000000204a37824 */ /* 0x000fe200078e02a5 */
[-C--:B------:R-:W-:Y:S01]  /*33d0*/  IMNMX R123, R118, R3.reuse, PT ;  /* 0x00000003767b7217 */ /* 0x080fe20003800200 */
[----:B----4-:R-:W4:Y:S01]  /*33e0*/  LDSM.16.M88.4 R12, [R167+0x2800] ;  /* 0x00280000a70c783b */ /* 0x010f220000000200 */
[----:B------:R-:W-:-:S02]  /*33f0*/  IMNMX R122, R122, R3, PT ;  /* 0x000000037a7a7217 */ /* 0x000fc40003800200 */
[----:B------:R-:W-:Y:S01]  /*3400*/  @P1 IADD3 R164, R28, -0x40, RZ ;  /* 0xffffffc01ca41810 */ /* 0x000fe20007ffe0ff */
[----:B------:R-:W-:Y:S03]  /*3410*/  LDSM.16.M88.4 R76, [R166] ;  /* 0x00000000a64c783b */ /* 0x000fe60000000200 */
[----:B------:R-:W-:Y:S01]  /*3420*/  IADD3 R157, R164, 0x800, RZ ;  /* 0x00000800a49d7810 */ /* 0x000fe20007ffe0ff */
[----:B------:R-:W2:Y:S01]  /*3430*/  LDSM.16.M88.4 R84, [R161+0x2000] ;  /* 0x00200000a154783b */ /* 0x000ea20000000200 */
[----:B------:R-:W-:Y:S01]  /*3440*/  IMAD R102, R2, 0x2, R164 ;  /* 0x0000000202667824 */ /* 0x000fe200078e02a4 */
[----:B------:R-:W-:Y:S01]  /*3450*/  IADD3 R156, R164, 0x1000, RZ ;  /* 0x00001000a49c7810 */ /* 0x000fe20007ffe0ff */
[----:B------:R-:W-:Y:S01]  /*3460*/  IMAD.IADD R2, R116, 0x1, R175 ;  /* 0x0000000174027824 */ /* 0x000fe200078e02af */
[----:B------:R-:W3:Y:S01]  /*3470*/  LDSM.16.M88.4 R80, [R161+0x3000] ;  /* 0x00300000a150783b */ /* 0x000ee20000000200 */
[----:B------:R-:W-:-:S02]  /*3480*/  IADD3 R155, R164, 0x1800, RZ ;  /* 0x00001800a49b7810 */ /* 0x000fc40007ffe0ff */
[----:B------:R-:W-:Y:S01]  /*3490*/  I2F R103, R2 ;  /* 0x0000000200677306 */ /* 0x000fe20000201400 */
[----:B------:R-:W2:Y:S01]  /*34a0*/  LDSM.16.M88.4 R68, [R167+0x3800] ;  /* 0x00380000a744783b */ /* 0x000ea20000000200 */
[C---:B------:R-:W-:Y:S02]  /*34b0*/  IADD3 R119, R2.reuse, 0x9, RZ ;  /* 0x0000000902777810 */ /* 0x040fe40007ffe0ff */
[C---:B------:R-:W-:Y:S01]  /*34c0*/  IADD3 R128, R2.reuse, 0x18, RZ ;  /* 0x0000001802807810 */ /* 0x040fe20007ffe0ff */
[----:B------:R-:W2:Y:S01]  /*34d0*/  LDSM.16.M88.4 R60, [R167+0x4000] ;  /* 0x00400000a73c783b */ /* 0x000ea20000000200 */
[C---:B------:R-:W-:Y:S02]  /*34e0*/  IADD3 R124, R2.reuse, 0x10, RZ ;  /* 0x00000010027c7810 */ /* 0x040fe40007ffe0ff */
[----:B------:R-:W-:Y:S01]  /*34f0*/  I2F R117, R119 ;  /* 0x0000007700757306 */ /* 0x000fe20000201400 */
[----:B------:R-:W2:Y:S01]  /*3500*/  LDSM.16.M88.4 R52, [R167+0x4800] ;  /* 0x00480000a734783b */ /* 0x000ea20000000200 */
[----:B------:R-:W-:-:S02]  /*3510*/  IADD3 R126, R2, 0x11, RZ ;  /* 0x00000011027e7810 */ /* 0x000fc40007ffe0ff */
[C---:B------:R-:W-:Y:S01]  /*3520*/  IADD3 R130, R2.reuse, 0x19, RZ ;  /* 0x0000001902827810 */ /* 0x040fe20007ffe0ff */
[----:B------:R-:W2:Y:S01]  /*3530*/  LDSM.16.M88.4 R44, [R167+0x5000] ;  /* 0x00500000a72c783b */ /* 0x000ea20000000200 */
[C---:B------:R-:W-:Y:S02]  /*3540*/  ISETP.GE.AND P3, PT, R119.reuse, R122, PT ;  /* 0x0000007a7700720c */ /* 0x040fe40003f66270 */
[----:B------:R-:W-:Y:S01]  /*3550*/  I2F R129, R128 ;  /* 0x0000008000817306 */ /* 0x000fe20000201400 */
[C---:B-1----:R-:W-:Y:S01]  /*3560*/  HMMA.16816.F32 R24, R36.reuse, R20, RZ ;  /* 0x000000142418723c */ /* 0x042fe200000018ff */
[----:B------:R-:W1:Y:S01]  /*3570*/  LDSM.16.M88.4 R96, [R167+0x5800] ;  /* 0x00580000a760783b */ /* 0x000e620000000200 */
[----:B------:R-:W-:Y:S02]  /*3580*/  ISETP.GE.AND P2, PT, R119, R123, PT ;  /* 0x0000007b7700720c */ /* 0x000fe40003f46270 */
[C---:B------:R-:W-:Y:S01]  /*3590*/  IADD3 R118, R2.reuse, 0x41, RZ ;  /* 0x0000004102767810 */ /* 0x040fe20007ffe0ff */
[----:B------:R-:W1:Y:S01]  /*35a0*/  LDSM.16.M88.4 R72, [R161+0x2800] ;  /* 0x00280000a148783b */ /* 0x000e620000000200 */
[C---:B------:R-:W-:Y:S01]  /*35b0*/  IADD3 R138, R2.reuse, 0x39, RZ ;  /* 0x00000039028a7810 */ /* 0x040fe20007ffe0ff */
[----:B------:R-:W-:Y:S01]  /*35c0*/  I2F R125, R124 ;  /* 0x0000007c007d7306 */ /* 0x000fe20000201400 */
[----:B------:R-:W-:Y:S01]  /*35d0*/  HMMA.16816.F32 R20, R36, R22, RZ ;  /* 0x000000162414723c */ /* 0x000fe200000018ff */
[----:B------:R-:W-:Y:S01]  /*35e0*/  LDSM.16.M88.4 R32, [R165] ;  /* 0x00000000a520783b */ /* 0x000fe20000000200 */
[----:B------:R-:W-:-:S02]  /*35f0*/  IADD3 R142, R2, 0x48, RZ ;  /* 0x00000048028e7810 */ /* 0x000fc40007ffe0ff */
[----:B------:R-:W-:Y:S01]  /*3600*/  IADD3 R140, R2, 0x49, RZ ;  /* 0x00000049028c7810 */ /* 0x000fe20007ffe0ff */
[----:B------:R-:W1:Y:S01]  /*3610*/  LDSM.16.M88.4 R28, [R164] ;  /* 0x00000000a41c783b */ /* 0x000e620000000200 */
[C---:B------:R-:W-:Y:S01]  /*3620*/  IADD3 R154, R164.reuse, 0x2000, RZ ;  /* 0x00002000a49a7810 */ /* 0x040fe20007ffe0ff */
[----:B------:R-:W-:Y:S01]  /*3630*/  I2F R127, R126 ;  /* 0x0000007e007f7306 */ /* 0x000fe20000201400 */
[C---:B-----5:R-:W-:Y:S01]  /*3640*/  HMMA.16816.F32 R8, R36.reuse, R92, RZ ;  /* 0x0000005c2408723c */ /* 0x060fe200000018ff */
[----:B------:R-:W5:Y:S01]  /*3650*/  LDSM.16.M88.4 R108, [R164+0x800] ;  /* 0x00080000a46c783b */ /* 0x000f620000000200 */
[C---:B------:R-:W-:Y:S02]  /*3660*/  IADD3 R153, R164.reuse, 0x2800, RZ ;  /* 0x00002800a4997810 */ /* 0x040fe40007ffe0ff */
[----:B------:R-:W-:Y:S01]  /*3670*/  IADD3 R152, R164, 0x3000, RZ ;  /* 0x00003000a4987810 */ /* 0x000fe20007ffe0ff */
[----:B------:R-:W-:Y:S02]  /*3680*/  LDSM.16.M88.4 R104, [R161+0x3800] ;  /* 0x00380000a168783b */ /* 0x000fe40000000200 */
[----:B------:R-:W-:Y:S01]  /*3690*/  I2F R131, R130 ;  /* 0x0000008200837306 */ /* 0x000fe20000201400 */
[C---:B------:R-:W-:Y:S01]  /*36a0*/  HMMA.16816.F32 R92, R36.reuse, R94, RZ ;  /* 0x0000005e245c723c */ /* 0x040fe200000018ff */
[----:B------:R-:W0:Y:S06]  /*36b0*/  LDGDEPBAR ;  /* 0x00000000000079af */ /* 0x000e2c0000000000 */
[----:B------:R-:W-:Y:S01]  /*36c0*/  I2F R136, R138 ;  /* 0x0000008a00887306 */ /* 0x000fe20000201400 */
[C---:B----4-:R-:W-:Y:S07]  /*36d0*/  HMMA.16816.F32 R16, R36.reuse, R12, RZ ;  /* 0x0000000c2410723c */ /* 0x050fee00000018ff */
[----:B------:R-:W-:Y:S01]  /*36e0*/  I2F R119, R142 ;  /* 0x0000008e00777306 */ /* 0x000fe20000201400 */
[----:B------:R-:W-:Y:S08]  /*36f0*/  HMMA.16816.F32 R12, R36, R14, RZ ;  /* 0x0000000e240c723c */ /* 0x000ff000000018ff */
[C---:B--2---:R-:W-:Y:S08]  /*3700*/  HMMA.16816.F32 R24, R76.reuse, R84, R24 ;  /* 0x000000544c18723c */ /* 0x044ff00000001818 */
[C---:B------:R-:W-:Y:S01]  /*3710*/  HMMA.16816.F32 R20, R76.reuse, R86, R20 ;  /* 0x000000564c14723c */ /* 0x040fe20000001814 */
[----:B------:R-:W-:Y:S07]  /*3720*/  LDSM.16.M88.4 R84, [R163] ;  /* 0x00000000a354783b */ /* 0x000fee0000000200 */
[C---:B---3--:R-:W-:Y:S08]  /*3730*/  HMMA.16816.F32 R8, R76.reuse, R80, R8 ;  /* 0x000000504c08723c */ /* 0x048ff00000001808 */
[----:B------:R-:W-:Y:S01]  /*3740*/  HMMA.16816.F32 R92, R76, R82, R92 ;  /* 0x000000524c5c723c */ /* 0x000fe2000000185c */
[----:B------:R-:W2:Y:S07]  /*3750*/  LDSM.16.M88.4 R80, [R102] ;  /* 0x000000006650783b */ /* 0x000eae0000000200 */
        /* <DEDUP_REMOVED lines=8> */
[----:B-1----:R-:W-:Y:S08]  /*37e0*/  HMMA.16816.F32 R40, R36, R96, RZ ;  /* 0x000000602428723c */ /* 0x002ff000000018ff */
[C---:B------:R-:W-:Y:S08]  /*37f0*/  HMMA.16816.F32 R16, R76.reuse, R72, R16 ;  /* 0x000000484c10723c */ /* 0x040ff00000001810 */
[----:B------:R-:W-:Y:S01]  /*3800*/  HMMA.16816.F32 R12, R76, R74, R12 ;  /* 0x0000004a4c0c723c */ /* 0x000fe2000000180c */
[----:B------:R-:W1:Y:S07]  /*3810*/  LDSM.16.M88.4 R72, [R161+0x4000] ;  /* 0x00400000a148783b */ /* 0x000e6e0000000200 */
[----:B------:R-:W-:Y:S01]  /*3820*/  HMMA.16816.F32 R36, R36, R98, RZ ;  /* 0x000000622424723c */ /* 0x000fe200000018ff */
[----:B------:R-:W3:Y:S07]  /*3830*/  LDSM.16.M88.4 R96, [R161+0x4800] ;  /* 0x00480000a160783b */ /* 0x000eee0000000200 */
[C---:B------:R-:W-:Y:S08]  /*3840*/  HMMA.16816.F32 R24, R32.reuse, R28, R24 ;  /* 0x0000001c2018723c */ /* 0x040ff00000001818 */
[C---:B------:R-:W-:Y:S01]  /*3850*/  HMMA.16816.F32 R20, R32.reuse, R30, R20 ;  /* 0x0000001e2014723c */ /* 0x040fe20000001814 */
[----:B------:R-:W4:Y:S07]  /*3860*/  LDSM.16.M88.4 R28, [R161+0x5000] ;  /* 0x00500000a11c783b */ /* 0x000f2e0000000200 */
[----:B-----5:R-:W-:Y:S07]  /*3870*/  HMMA.16816.F32 R12, R32, R110, R12 ;  /* 0x0000006e200c723c */ /* 0x020fee000000180c */
[----:B------:R-:W-:Y:S01]  /*3880*/  IADD3 R110, R2, 0x21, RZ ;  /* 0x00000021026e7810 */ /* 0x000fe20007ffe0ff */
[C---:B--2---:R-:W-:Y:S03]  /*3890*/  HMMA.16816.F32 R24, R84.reuse, R80, R24 ;  /* 0x000000505418723c */ /* 0x044fe60000001818 */
[----:B------:R-:W-:Y:S05]  /*38a0*/  I2F R111, R110 ;  /* 0x0000006e006f7306 */ /* 0x000fea0000201400 */
[----:B------:R-:W-:Y:S01]  /*38b0*/  HMMA.16816.F32 R20, R84, R82, R20 ;  /* 0x000000525414723c */ /* 0x000fe20000001814 */
[----:B------:R-:W2:Y:S07]  /*38c0*/  LDSM.16.M88.4 R80, [R164+0x1000] ;  /* 0x00100000a450783b */ /* 0x000eae0000000200 */
[C---:B-1----:R-:W-:Y:S08]  /*38d0*/  HMMA.16816.F32 R64, R76.reuse, R72, R64 ;  /* 0x000000484c40723c */ /* 0x042ff00000001840 */
[----:B------:R-:W-:Y:S01]  /*38e0*/  HMMA.16816.F32 R60, R76, R74, R60 ;  /* 0x0000004a4c3c723c */ /* 0x000fe2000000183c */
[----:B------:R-:W-:-:S07]  /*38f0*/  FMUL.FTZ R24, R24, c[0x0][0x2ec] ;  /* 0x0000bb0018187a20 */ /* 0x000fce0000410000 */
[C---:B---3--:R-:W-:Y:S01]  /*3900*/  HMMA.16816.F32 R72, R76.reuse, R96, R56 ;  /* 0x000000604c48723c */ /* 0x048fe20000001838 */
[----:B------:R-:W1:Y:S01]  /*3910*/  LDSM.16.M88.4 R56, [R102+0x800] ;  /* 0x000800006638783b */ /* 0x000e620000000200 */
[----:B------:R3:W-:Y:S01]  /*3920*/  MUFU.TANH R96, R24 ;  /* 0x0000001800607308 */ /* 0x0007e20000002400 */
[----:B------:R-:W-:Y:S02]  /*3930*/  FMUL.FTZ R20, R20, c[0x0][0x2ec] ;  /* 0x0000bb0014147a20 */ /* 0x000fe40000410000 */
[----:B------:R-:W-:Y:S02]  /*3940*/  FMUL.FTZ R21, R21, c[0x0][0x2ec] ;  /* 0x0000bb0015157a20 */ /* 0x000fe40000410000 */
[----:B------:R-:W-:Y:S01]  /*3950*/  FMUL.FTZ R97, R26, c[0x0][0x2ec] ;  /* 0x0000bb001a617a20 */ /* 0x000fe20000410000 */
[C---:B----4-:R-:W-:Y:S01]  /*3960*/  HMMA.16816.F32 R48, R76.reuse, R28, R48 ;  /* 0x0000001c4c30723c */ /* 0x050fe20000001830 */
[----:B------:R-:W-:Y:S01]  /*3970*/  FMUL.FTZ R22, R22, c[0x0][0x2ec] ;  /* 0x0000bb0016167a20 */ /* 0x000fe20000410000 */
[----:B------:R-:W-:Y:S06]  /*3980*/  MUFU.TANH R132, R20 ;  /* 0x0000001400847308 */ /* 0x000fec0000002400 */
[C---:B------:R-:W-:Y:S01]  /*3990*/  HMMA.16816.F32 R44, R76.reuse, R30, R44 ;  /* 0x0000001e4c2c723c */ /* 0x040fe2000000182c */
[----:B------:R-:W4:Y:S01]  /*39a0*/  LDSM.16.M88.4 R28, [R102+0x1000] ;  /* 0x00100000661c783b */ /* 0x000f220000000200 */
[----:B------:R-:W-:Y:S06]  /*39b0*/  MUFU.TANH R97, R97 ;  /* 0x0000006100617308 */ /* 0x000fec0000002400 */
[----:B------:R-:W-:Y:S07]  /*39c0*/  HMMA.16816.F32 R52, R76, R98, R52 ;  /* 0x000000624c34723c */ /* 0x000fee0000001834 */
[----:B------:R-:W-:Y:S01]  /*39d0*/  FMUL.FTZ R98, R25, c[0x0][0x2ec] ;  /* 0x0000bb0019627a20 */ /* 0x000fe20000410000 */
[----:B--2---:R-:W-:Y:S01]  /*39e0*/  HMMA.16816.F32 R8, R32, R80, R8 ;  /* 0x000000502008723c */ /* 0x004fe20000001808 */
[----:B------:R-:W-:-:S02]  /*39f0*/  FMUL.FTZ R99, R27, c[0x0][0x2ec] ;  /* 0x0000bb001b637a20 */ /* 0x000fc40000410000 */
[----:B---3--:R-:W2:Y:S02]  /*3a00*/  LDSM.16.M88.4 R24, [R161+0x5800] ;  /* 0x00580000a118783b */ /* 0x008ea40000000200 */
[----:B------:R-:W-:Y:S02]  /*3a10*/  MUFU.TANH R98, R98 ;  /* 0x0000006200627308 */ /* 0x000fe40000002400 */
[----:B------:R-:W-:Y:S01]  /*3a20*/  FMUL.FTZ R80, R23, c[0x0][0x2ec] ;  /* 0x0000bb0017507a20 */ /* 0x000fe20000410000 */
[----:B------:R-:W-:Y:S05]  /*3a30*/  HMMA.16816.F32 R16, R32, R108, R16 ;  /* 0x0000006c2010723c */ /* 0x000fea0000001810 */
[----:B------:R-:W-:Y:S02]  /*3a40*/  MUFU.TANH R80, R80 ;  /* 0x0000005000507308 */ /* 0x000fe40000002400 */
[C---:B------:R-:W-:Y:S01]  /*3a50*/  IADD3 R108, R2.reuse, 0x20, RZ ;  /* 0x00000020026c7810 */ /* 0x040fe20007ffe0ff */
[----:B-1----:R-:W-:Y:S05]  /*3a60*/  HMMA.16816.F32 R12, R84, R58, R12 ;  /* 0x0000003a540c723c */ /* 0x002fea000000180c */
[----:B------:R-:W-:Y:S02]  /*3a70*/  MUFU.TANH R99, R99 ;  /* 0x0000006300637308 */ /* 0x000fe40000002400 */
[----:B------:R-:W-:Y:S01]  /*3a80*/  IADD3 R58, R2, 0x28, RZ ;  /* 0x00000028023a7810 */ /* 0x000fe20007ffe0ff */
[----:B------:R-:W-:Y:S05]  /*3a90*/  HMMA.16816.F32 R92, R32, R82, R92 ;  /* 0x00000052205c723c */ /* 0x000fea000000185c */
[----:B------:R-:W-:Y:S03]  /*3aa0*/  I2F R59, R58 ;  /* 0x0000003a003b7306 */ /* 0x000fe60000201400 */
[----:B----4-:R-:W-:Y:S05]  /*3ab0*/  HMMA.16816.F32 R8, R84, R28, R8 ;  /* 0x0000001c5408723c */ /* 0x010fea0000001808 */
[----:B------:R-:W-:Y:S03]  /*3ac0*/  I2F R109, R108 ;  /* 0x0000006c006d7306 */ /* 0x000fe60000201400 */
[----:B------:R-:W-:Y:S01]  /*3ad0*/  HMMA.16816.F32 R88, R76, R104, R88 ;  /* 0x000000684c58723c */ /* 0x000fe20000001858 */
[----:B------:R-:W-:-:S06]  /*3ae0*/  FMUL.FTZ R29, R12, c[0x0][0x2ec] ;  /* 0x0000bb000c1d7a20 */ /* 0x000fcc0000410000 */
[----:B------:R-:W-:Y:S01]  /*3af0*/  IADD3 R104, R2, 0x1, RZ ;  /* 0x0000000102687810 */ /* 0x000fe20007ffe0ff */
[C---:B------:R-:W-:Y:S01]  /*3b00*/  HMMA.16816.F32 R68, R76.reuse, R106, R68 ;  /* 0x0000006a4c44723c */ /* 0x040fe20000001844 */
[----:B------:R-:W-:Y:S02]  /*3b10*/  MUFU.TANH R29, R29 ;  /* 0x0000001d001d7308 */ /* 0x000fe40000002400 */
[CC--:B------:R-:W-:Y:S02]  /*3b20*/  ISETP.GE.AND P6, PT, R104.reuse, R123.reuse, PT ;  /* 0x0000007b6800720c */ /* 0x0c0fe40003fc6270 */
[----:B------:R-:W-:Y:S02]  /*3b30*/  ISETP.GE.AND P4, PT, R104, R122, PT ;  /* 0x0000007a6800720c */ /* 0x000fe40003f86270 */
[----:B------:R-:W-:Y:S01]  /*3b40*/  IADD3 R106, R2, 0x8, RZ ;  /* 0x00000008026a7810 */ /* 0x000fe20007ffe0ff */
[----:B--2---:R-:W-:Y:S01]  /*3b50*/  HMMA.16816.F32 R40, R76, R24, R40 ;  /* 0x000000184c28723c */ /* 0x004fe20000001828 */
[----:B------:R-:W-:Y:S02]  /*3b60*/  I2F R105, R104 ;  /* 0x0000006800697306 */ /* 0x000fe40000201400 */
[----:B------:R-:W-:-:S02]  /*3b70*/  ISETP.GE.AND P5, PT, R106, R123, PT ;  /* 0x0000007b6a00720c */ /* 0x000fc40003fa6270 */
[----:B------:R-:W-:Y:S02]  /*3b80*/  ISETP.GE.AND P1, PT, R106, R122, PT ;  /* 0x0000007a6a00720c */ /* 0x000fe40003f26270 */
[----:B------:R-:W-:Y:S01]  /*3b90*/  IADD3 R24, R2, 0x29, RZ ;  /* 0x0000002902187810 */ /* 0x000fe20007ffe0ff */
[----:B------:R-:W-:Y:S01]  /*3ba0*/  HMMA.16816.F32 R36, R76, R26, R36 ;  /* 0x0000001a4c24723c */ /* 0x000fe20000001824 */
[----:B------:R-:W-:Y:S06]  /*3bb0*/  I2F R107, R106 ;  /* 0x0000006a006b7306 */ /* 0x000fec0000201400 */
[----:B------:R-:W-:Y:S01]  /*3bc0*/  FMUL.FTZ R26, R13, c[0x0][0x2ec] ;  /* 0x0000bb000d1a7a20 */ /* 0x000fe20000410000 */
[----:B------:R-:W-:Y:S01]  /*3bd0*/  HMMA.16816.F32 R16, R84, R56, R16 ;  /* 0x000000385410723c */ /* 0x000fe20000001810 */
[----:B------:R-:W-:Y:S01]  /*3be0*/  FMUL.FTZ R27, R14, c[0x0][0x2ec] ;  /* 0x0000bb000e1b7a20 */ /* 0x000fe20000410000 */
[----:B------:R-:W1:Y:S01]  /*3bf0*/  MUFU.TANH R56, R21 ;  /* 0x0000001500387308 */ /* 0x000e620000002400 */
[----:B------:R-:W-:-:S02]  /*3c00*/  FMUL.FTZ R76, R15, c[0x0][0x2ec] ;  /* 0x0000bb000f4c7a20 */ /* 0x000fc40000410000 */
[----:B------:R-:W2:Y:S01]  /*3c10*/  LDSM.16.M88.4 R12, [R164+0x2000] ;  /* 0x00200000a40c783b */ /* 0x000ea20000000200 */
[----:B------:R-:W-:Y:S02]  /*3c20*/  FMUL.FTZ R77, R10, c[0x0][0x2ec] ;  /* 0x0000bb000a4d7a20 */ /* 0x000fe40000410000 */
[----:B------:R-:W-:Y:S01]  /*3c30*/  HMMA.16816.F32 R92, R84, R30, R92 ;  /* 0x0000001e545c723c */ /* 0x000fe2000000185c */
[----:B------:R-:W-:Y:S01]  /*3c40*/  FMUL.FTZ R78, R11, c[0x0][0x2ec] ;  /* 0x0000bb000b4e7a20 */ /* 0x000fe20000410000 */
[----:B------:R3:W4:Y:S05]  /*3c50*/  MUFU.TANH R57, R22 ;  /* 0x0000001600397308 */ /* 0x00072a0000002400 */
[----:B------:R-:W-:-:S02]  /*3c60*/  FMUL.FTZ R31, R8, c[0x0][0x2ec] ;  /* 0x0000bb00081f7a20 */ /* 0x000fc40000410000 */
[----:B------:R-:W-:Y:S01]  /*3c70*/  FMUL.FTZ R30, R9, c[0x0][0x2ec] ;  /* 0x0000bb00091e7a20 */ /* 0x000fe20000410000 */
[----:B------:R-:W5:Y:S01]  /*3c80*/  MUFU.TANH R27, R27 ;  /* 0x0000001b001b7308 */ /* 0x000f620000002400 */
[----:B------:R-:W2:Y:S01]  /*3c90*/  LDSM.16.M88.4 R8, [R164+0x2800] ;  /* 0x00280000a408783b */ /* 0x000ea20000000200 */
[----:B-1----:R-:W-:-:S04]  /*3ca0*/  FFMA.FTZ R56, R0, R117, R56 ;  /* 0x0000007500387223 */ /* 0x002fc80000010038 */
[----:B------:R-:W-:Y:S01]  /*3cb0*/  FMUL.FTZ R16, R16, c[0x0][0x2ec] ;  /* 0x0000bb0010107a20 */ /* 0x000fe20000410000 */
[----:B---3--:R-:W1:Y:S01]  /*3cc0*/  LDSM.16.M88.4 R20, [R164+0x1800] ;  /* 0x00180000a414783b */ /* 0x008e620000000200 */
[----:B------:R-:W-:Y:S02]  /*3cd0*/  FMUL.FTZ R17, R17, c[0x0][0x2ec] ;  /* 0x0000bb0011117a20 */ /* 0x000fe40000410000 */
[----:B------:R-:W-:Y:S01]  /*3ce0*/  MUFU.TANH R81, R16 ;  /* 0x0000001000517308 */ /* 0x000fe20000002400 */
[----:B------:R-:W-:Y:S02]  /*3cf0*/  FMUL.FTZ R83, R18, c[0x0][0x2ec] ;  /* 0x0000bb0012537a20 */ /* 0x000fe40000410000 */
[----:B------:R-:W-:Y:S02]  /*3d00*/  FMUL.FTZ R28, R19, c[0x0][0x2ec] ;  /* 0x0000bb00131c7a20 */ /* 0x000fe40000410000 */
[----:B------:R-:W-:Y:S01]  /*3d10*/  FMUL.FTZ R79, R94, c[0x0][0x2ec] ;  /* 0x0000bb005e4f7a20 */ /* 0x000fe20000410000 */
[----:B------:R-:W-:Y:S01]  /*3d20*/  IADD3 R94, R2, 0x31, RZ ;  /* 0x00000031025e7810 */ /* 0x000fe20007ffe0ff */
[C---:B----4-:R-:W-:Y:S01]  /*3d30*/  FFMA.FTZ R57, R0.reuse, R107, R57 ;  /* 0x0000006b00397223 */ /* 0x050fe20000010039 */
[----:B------:R3:W-:Y:S01]  /*3d40*/  MUFU.TANH R82, R17 ;  /* 0x0000001100527308 */ /* 0x0007e20000002400 */
[----:B-----5:R-:W-:-:S07]  /*3d50*/  FFMA.FTZ R27, R0, R129, R27 ;  /* 0x00000081001b7223 */ /* 0x020fce000001001b */
[----:B------:R-:W-:Y:S01]  /*3d60*/  MUFU.TANH R83, R83 ;  /* 0x0000005300537308 */ /* 0x000fe20000002400 */
[C---:B--2---:R-:W-:Y:S01]  /*3d70*/  HMMA.16816.F32 R64, R32.reuse, R12, R64 ;  /* 0x0000000c2040723c */ /* 0x044fe20000001840 */
[----:B---3--:R-:W2:Y:S07]  /*3d80*/  LDSM.16.M88.4 R16, [R102+0x1800] ;  /* 0x001800006610783b */ /* 0x008eae0000000200 */
[C---:B------:R-:W-:Y:S01]  /*3d90*/  HMMA.16816.F32 R60, R32.reuse, R14, R60 ;  /* 0x0000000e203c723c */ /* 0x040fe2000000183c */
[----:B------:R-:W-:Y:S01]  /*3da0*/  MUFU.TANH R28, R28 ;  /* 0x0000001c001c7308 */ /* 0x000fe20000002400 */
[----:B------:R-:W3:Y:S06]  /*3db0*/  LDSM.16.M88.4 R12, [R164+0x3000] ;  /* 0x00300000a40c783b */ /* 0x000eec0000000200 */
[C---:B------:R-:W-:Y:S01]  /*3dc0*/  HMMA.16816.F32 R72, R32.reuse, R8, R72 ;  /* 0x000000082048723c */ /* 0x040fe20000001848 */
[----:B------:R-:W-:Y:S07]  /*3dd0*/  MUFU.TANH R26, R26 ;  /* 0x0000001a001a7308 */ /* 0x000fee0000002400 */
[C---:B-1----:R-:W-:Y:S01]  /*3de0*/  HMMA.16816.F32 R88, R32.reuse, R20, R88 ;  /* 0x000000142058723c */ /* 0x042fe20000001858 */
[----:B------:R-:W-:Y:S07]  /*3df0*/  MUFU.TANH R76, R76 ;  /* 0x0000004c004c7308 */ /* 0x000fee0000002400 */
[C---:B------:R-:W-:Y:S01]  /*3e00*/  HMMA.16816.F32 R68, R32.reuse, R22, R68 ;  /* 0x000000162044723c */ /* 0x040fe20000001844 */
[----:B------:R-:W1:Y:S01]  /*3e10*/  LDSM.16.M88.4 R20, [R102+0x2000] ;  /* 0x002000006614783b */ /* 0x000e620000000200 */
[----:B------:R-:W-:Y:S06]  /*3e20*/  MUFU.TANH R79, R79 ;  /* 0x0000004f004f7308 */ /* 0x000fec0000002400 */
[----:B------:R-:W-:Y:S01]  /*3e30*/  HMMA.16816.F32 R52, R32, R10, R52 ;  /* 0x0000000a2034723c */ /* 0x000fe20000001834 */
[----:B------:R-:W4:Y:S01]  /*3e40*/  LDSM.16.M88.4 R8, [R102+0x2800] ;  /* 0x002800006608783b */ /* 0x000f220000000200 */
[----:B------:R-:W5:Y:S06]  /*3e50*/  MUFU.TANH R31, R31 ;  /* 0x0000001f001f7308 */ /* 0x000f6c0000002400 */
[----:B--2---:R-:W-:Y:S02]  /*3e60*/  HMMA.16816.F32 R88, R84, R16, R88 ;  /* 0x000000105458723c */ /* 0x004fe40000001858 */
[----:B------:R-:W-:Y:S05]  /*3e70*/  MUFU.TANH R77, R77 ;  /* 0x0000004d004d7308 */ /* 0x000fea0000002400 */
[----:B------:R-:W-:Y:S01]  /*3e80*/  FMUL.FTZ R17, R92, c[0x0][0x2ec] ;  /* 0x0000bb005c117a20 */ /* 0x000fe20000410000 */
[----:B---3--:R-:W-:Y:S01]  /*3e90*/  HMMA.16816.F32 R48, R32, R12, R48 ;  /* 0x0000000c2030723c */ /* 0x008fe20000001830 */
[----:B------:R-:W-:Y:S01]  /*3ea0*/  FMUL.FTZ R92, R95, c[0x0][0x2ec] ;  /* 0x0000bb005f5c7a20 */ /* 0x000fe20000410000 */
[----:B------:R-:W-:Y:S01]  /*3eb0*/  MUFU.TANH R30, R30 ;  /* 0x0000001e001e7308 */ /* 0x000fe20000002400 */
[----:B-----5:R-:W-:-:S02]  /*3ec0*/  FFMA.FTZ R31, R0, R109, R31 ;  /* 0x0000006d001f7223 */ /* 0x020fc4000001001f */
[----:B------:R-:W-:-:S03]  /*3ed0*/  FMUL.FTZ R16, R93, c[0x0][0x2ec] ;  /* 0x0000bb005d107a20 */ /* 0x000fc60000410000 */
[----:B------:R-:W-:Y:S01]  /*3ee0*/  HMMA.16816.F32 R44, R32, R14, R44 ;  /* 0x0000000e202c723c */ /* 0x000fe2000000182c */
[----:B------:R-:W2:Y:S01]  /*3ef0*/  LDSM.16.M88.4 R12, [R164+0x3800] ;  /* 0x00380000a40c783b */ /* 0x000ea20000000200 */
[----:B------:R-:W3:Y:S06]  /*3f00*/  MUFU.TANH R17, R17 ;  /* 0x0000001100117308 */ /* 0x000eec0000002400 */
[----:B------:R-:W-:Y:S01]  /*3f10*/  HMMA.16816.F32 R68, R84, R18, R68 ;  /* 0x000000125444723c */ /* 0x000fe20000001844 */
[----:B------:R-:W-:Y:S01]  /*3f20*/  FMUL.FTZ R89, R89, c[0x0][0x2ec] ;  /* 0x0000bb0059597a20 */ /* 0x000fe20000410000 */
[----:B------:R-:W5:Y:S01]  /*3f30*/  MUFU.TANH R78, R78 ;  /* 0x0000004e004e7308 */ /* 0x000f620000002400 */
[----:B------:R-:W-:-:S02]  /*3f40*/  FMUL.FTZ R91, R91, c[0x0][0x2ec] ;  /* 0x0000bb005b5b7a20 */ /* 0x000fc40000410000 */
[----:B------:R-:W-:Y:S02]  /*3f50*/  FMUL.FTZ R90, R90, c[0x0][0x2ec] ;  /* 0x0000bb005a5a7a20 */ /* 0x000fe40000410000 */
[----:B------:R-:W-:Y:S01]  /*3f60*/  FFMA.FTZ R18, R0, R125, R83 ;  /* 0x0000007d00127223 */ /* 0x000fe20000010053 */
[----:B-1----:R-:W-:Y:S01]  /*3f70*/  HMMA.16816.F32 R60, R84, R22, R60 ;  /* 0x00000016543c723c */ /* 0x002fe2000000183c */
[----:B------:R-:W-:Y:S01]  /*3f80*/  FMUL.FTZ R19, R88, c[0x0][0x2ec] ;  /* 0x0000bb0058137a20 */ /* 0x000fe20000410000 */
[----:B------:R-:W-:Y:S01]  /*3f90*/  MUFU.TANH R89, R89 ;  /* 0x0000005900597308 */ /* 0x000fe20000002400 */
[----:B---3--:R-:W-:Y:S01]  /*3fa0*/  FFMA.FTZ R17, R0, R59, R17 ;  /* 0x0000003b00117223 */ /* 0x008fe20000010011 */
[----:B------:R-:W-:-:S04]  /*3fb0*/  IADD3 R88, R2, 0x30, RZ ;  /* 0x0000003002587810 */ /* 0x000fc80007ffe0ff */
[----:B------:R-:W-:Y:S02]  /*3fc0*/  HMMA.16816.F32 R64, R84, R20, R64 ;  /* 0x000000145440723c */ /* 0x000fe40000001840 */
[----:B------:R-:W-:Y:S01]  /*3fd0*/  MUFU.TANH R91, R91 ;  /* 0x0000005b005b7308 */ /* 0x000fe20000002400 */
[----:B-----5:R-:W-:-:S05]  /*3fe0*/  FFMA.FTZ R134, R0, R111, R78 ;  /* 0x0000006f00867223 */ /* 0x020fca000001004e */
[C---:B----4-:R-:W-:Y:S01]  /*3ff0*/  HMMA.16816.F32 R72, R84.reuse, R8, R72 ;  /* 0x000000085448723c */ /* 0x050fe20000001848 */
[----:B------:R-:W-:Y:S01]  /*4000*/  FMUL.FTZ R70, R70, c[0x0][0x2ec] ;  /* 0x0000bb0046467a20 */ /* 0x000fe20000410000 */
[----:B------:R-:W1:Y:S01]  /*4010*/  I2F R20, R94 ;  /* 0x0000005e00147306 */ /* 0x000e620000201400 */
[----:B------:R-:W-:Y:S02]  /*4020*/  FMUL.FTZ R68, R68, c[0x0][0x2ec] ;  /* 0x0000bb0044447a20 */ /* 0x000fe40000410000 */
[----:B------:R-:W-:Y:S02]  /*4030*/  FMUL.FTZ R69, R69, c[0x0][0x2ec] ;  /* 0x0000bb0045457a20 */ /* 0x000fe40000410000 */
[----:B------:R-:W-:Y:S01]  /*4040*/  FMUL.FTZ R71, R71, c[0x0][0x2ec] ;  /* 0x0000bb0047477a20 */ /* 0x000fe20000410000 */
[----:B------:R-:W-:Y:S01]  /*4050*/  HMMA.16816.F32 R52, R84, R10, R52 ;  /* 0x0000000a5434723c */ /* 0x000fe20000001834 */
[----:B------:R-:W3:Y:S01]  /*4060*/  LDSM.16.M88.4 R8, [R102+0x3000] ;  /* 0x003000006608783b */ /* 0x000ee20000000200 */
[----:B------:R-:W-:Y:S01]  /*4070*/  FMUL.FTZ R61, R61, c[0x0][0x2ec] ;  /* 0x0000bb003d3d7a20 */ /* 0x000fe20000410000 */
[----:B------:R4:W-:Y:S01]  /*4080*/  MUFU.TANH R95, R70 ;  /* 0x00000046005f7308 */ /* 0x0009e20000002400 */
[----:B------:R-:W-:-:S02]  /*4090*/  FMUL.FTZ R63, R63, c[0x0][0x2ec] ;  /* 0x0000bb003f3f7a20 */ /* 0x000fc40000410000 */
[----:B------:R-:W-:Y:S01]  /*40a0*/  FMUL.FTZ R141, R60, c[0x0][0x2ec] ;  /* 0x0000bb003c8d7a20 */ /* 0x000fe20000410000 */
[----:B------:R-:W-:Y:S01]  /*40b0*/  IADD3 R60, R2, 0x38, RZ ;  /* 0x00000038023c7810 */ /* 0x000fe20007ffe0ff */
[----:B------:R-:W-:Y:S01]  /*40c0*/  FMUL.FTZ R143, R67, c[0x0][0x2ec] ;  /* 0x0000bb00438f7a20 */ /* 0x000fe20000410000 */
[C---:B--2---:R-:W-:Y:S01]  /*40d0*/  HMMA.16816.F32 R40, R32.reuse, R12, R40 ;  /* 0x0000000c2028723c */ /* 0x044fe20000001828 */
[----:B------:R-:W-:Y:S01]  /*40e0*/  FMUL.FTZ R23, R64, c[0x0][0x2ec] ;  /* 0x0000bb0040177a20 */ /* 0x000fe20000410000 */
[----:B------:R2:W-:Y:S01]  /*40f0*/  MUFU.TANH R21, R68 ;  /* 0x0000004400157308 */ /* 0x0005e20000002400 */
[----:B------:R-:W-:Y:S01]  /*4100*/  FSEL R64, R57, -INF , !P1 ;  /* 0xff80000039407808 */ /* 0x000fe20004800000 */
[----:B------:R-:W-:Y:S01]  /*4110*/  FMUL.FTZ R66, R66, c[0x0][0x2ec] ;  /* 0x0000bb0042427a20 */ /* 0x000fe20000410000 */
[----:B------:R-:W-:Y:S01]  /*4120*/  ISETP.GE.AND P1, PT, R126, R122, PT ;  /* 0x0000007a7e00720c */ /* 0x000fe20003f26270 */
[C---:B-1----:R-:W-:Y:S02]  /*4130*/  FFMA.FTZ R91, R0.reuse, R20, R91 ;  /* 0x00000014005b7223 */ /* 0x042fe4000001005b */
[----:B------:R-:W-:Y:S01]  /*4140*/  FMUL.FTZ R73, R73, c[0x0][0x2ec] ;  /* 0x0000bb0049497a20 */ /* 0x000fe20000410000 */
[----:B------:R-:W-:Y:S01]  /*4150*/  HMMA.16816.F32 R36, R32, R14, R36 ;  /* 0x0000000e2024723c */ /* 0x000fe20000001824 */
[----:B------:R1:W-:Y:S01]  /*4160*/  MUFU.TANH R67, R61 ;  /* 0x0000003d00437308 */ /* 0x0003e20000002400 */
[----:B----4-:R-:W-:-:S02]  /*4170*/  FFMA.FTZ R70, R0, R117, R80 ;  /* 0x0000007500467223 */ /* 0x010fc40000010050 */
[----:B------:R-:W-:Y:S02]  /*4180*/  FMUL.FTZ R72, R72, c[0x0][0x2ec] ;  /* 0x0000bb0048487a20 */ /* 0x000fe40000410000 */
[----:B------:R-:W-:Y:S01]  /*4190*/  FFMA.FTZ R12, R0, R127, R28 ;  /* 0x0000007f000c7223 */ /* 0x000fe2000001001c */
[----:B------:R-:W-:Y:S01]  /*41a0*/  FSEL R70, R70, -INF , !P3 ;  /* 0xff80000046467808 */ /* 0x000fe20005800000 */
[----:B------:R-:W-:Y:S01]  /*41b0*/  FMUL.FTZ R3, R74, c[0x0][0x2ec] ;  /* 0x0000bb004a037a20 */ /* 0x000fe20000410000 */
[----:B------:R4:W-:Y:S01]  /*41c0*/  MUFU.TANH R135, R63 ;  /* 0x0000003f00877308 */ /* 0x0009e20000002400 */
[----:B--2---:R-:W-:Y:S01]  /*41d0*/  FFMA.FTZ R68, R0, R105, R99 ;  /* 0x0000006900447223 */ /* 0x004fe20000010063 */
[-C--:B------:R-:W-:Y:S01]  /*41e0*/  ISETP.GE.AND P3, PT, R128, R122.reuse, PT ;  /* 0x0000007a8000720c */ /* 0x080fe20003f66270 */
[----:B------:R-:W-:Y:S01]  /*41f0*/  FFMA.FTZ R74, R0, R131, R76 ;  /* 0x00000083004a7223 */ /* 0x000fe2000001004c */
[----:B------:R-:W-:Y:S01]  /*4200*/  FSEL R12, R12, -INF , !P1 ;  /* 0xff8000000c0c7808 */ /* 0x000fe20004800000 */
[----:B------:R-:W-:Y:S01]  /*4210*/  FMUL.FTZ R52, R52, c[0x0][0x2ec] ;  /* 0x0000bb0034347a20 */ /* 0x000fe20000410000 */
[----:B------:R-:W-:Y:S01]  /*4220*/  FSEL R68, R68, -INF , !P4 ;  /* 0xff80000044447808 */ /* 0x000fe20006000000 */
[----:B------:R-:W-:Y:S01]  /*4230*/  FMUL.FTZ R65, R65, c[0x0][0x2ec] ;  /* 0x0000bb0041417a20 */ /* 0x000fe20000410000 */
[----:B------:R2:W-:Y:S01]  /*4240*/  MUFU.TANH R139, R73 ;  /* 0x00000049008b7308 */ /* 0x0005e20000002400 */
[----:B-1----:R-:W-:Y:S01]  /*4250*/  FFMA.FTZ R61, R0, R105, R98 ;  /* 0x00000069003d7223 */ /* 0x002fe20000010062 */
[-C--:B------:R-:W-:Y:S01]  /*4260*/  ISETP.GE.AND P4, PT, R124, R122.reuse, PT ;  /* 0x0000007a7c00720c */ /* 0x080fe20003f86270 */
[----:B------:R-:W-:Y:S01]  /*4270*/  FMUL.FTZ R62, R62, c[0x0][0x2ec] ;  /* 0x0000bb003e3e7a20 */ /* 0x000fe20000410000 */
[-C--:B------:R-:W-:Y:S01]  /*4280*/  ISETP.GE.AND P1, PT, R108, R122.reuse, PT ;  /* 0x0000007a6c00720c */ /* 0x080fe20003f26270 */
[----:B------:R-:W-:Y:S01]  /*4290*/  FMUL.FTZ R99, R75, c[0x0][0x2ec] ;  /* 0x0000bb004b637a20 */ /* 0x000fe20000410000 */
[----:B------:R-:W-:Y:S01]  /*42a0*/  FSEL R61, R61, -INF , !P6 ;  /* 0xff8000003d3d7808 */ /* 0x000fe20007000000 */
[C---:B---3--:R-:W-:Y:S01]  /*42b0*/  HMMA.16816.F32 R48, R84.reuse, R8, R48 ;  /* 0x000000085430723c */ /* 0x048fe20000001830 */
[----:B----4-:R-:W-:Y:S01]  /*42c0*/  FFMA.FTZ R63, R0, R107, R132 ;  /* 0x0000006b003f7223 */ /* 0x010fe20000010084 */
[----:B------:R-:W-:Y:S01]  /*42d0*/  ISETP.GE.AND P6, PT, R124, R123, PT ;  /* 0x0000007b7c00720c */ /* 0x000fe20003fc6270 */
[----:B------:R1:W-:Y:S01]  /*42e0*/  MUFU.TANH R137, R72 ;  /* 0x0000004800897308 */ /* 0x0003e20000002400 */
[----:B------:R-:W-:Y:S01]  /*42f0*/  FSEL R18, R18, -INF , !P4 ;  /* 0xff80000012127808 */ /* 0x000fe20006000000 */
[C---:B------:R-:W-:Y:S01]  /*4300*/  FFMA.FTZ R13, R0.reuse, R129, R29 ;  /* 0x00000081000d7223 */ /* 0x040fe2000001001d */
[----:B------:R-:W-:Y:S01]  /*4310*/  FSEL R63, R63, -INF , !P5 ;  /* 0xff8000003f3f7808 */ /* 0x000fe20006800000 */
[----:B------:R-:W-:Y:S01]  /*4320*/  FFMA.FTZ R129, R0, R111, R30 ;  /* 0x0000006f00817223 */ /* 0x000fe2000001001e */
[----:B------:R-:W-:Y:S01]  /*4330*/  ISETP.GE.AND P5, PT, R126, R123, PT ;  /* 0x0000007b7e00720c */ /* 0x000fe20003fa6270 */
[----:B--2---:R-:W-:Y:S01]  /*4340*/  FFMA.FTZ R73, R0, R125, R81 ;  /* 0x0000007d00497223 */ /* 0x004fe20000010051 */
[----:B------:R-:W-:Y:S01]  /*4350*/  ISETP.GE.AND P4, PT, R130, R122, PT ;  /* 0x0000007a8200720c */ /* 0x000fe20003f86270 */
[----:B------:R-:W-:Y:S01]  /*4360*/  FFMA.FTZ R81, R0, R127, R82 ;  /* 0x0000007f00517223 */ /* 0x000fe20000010052 */
[----:B------:R2:W-:Y:S01]  /*4370*/  MUFU.TANH R83, R52 ;  /* 0x0000003400537308 */ /* 0x0005e20000002400 */
[----:B------:R-:W-:Y:S01]  /*4380*/  IADD3 R8, R2, 0x40, RZ ;  /* 0x0000004002087810 */ /* 0x000fe20007ffe0ff */
[----:B------:R-:W-:Y:S01]  /*4390*/  HMMA.16816.F32 R44, R84, R10, R44 ;  /* 0x0000000a542c723c */ /* 0x000fe2000000182c */
[----:B------:R-:W-:Y:S01]  /*43a0*/  FSEL R73, R73, -INF , !P6 ;  /* 0xff80000049497808 */ /* 0x000fe20007000000 */
[----:B------:R-:W-:Y:S01]  /*43b0*/  FMUL.FTZ R53, R53, c[0x0][0x2ec] ;  /* 0x0000bb0035357a20 */ /* 0x000fe20000410000 */
[----:B------:R-:W-:Y:S01]  /*43c0*/  ISETP.GE.AND P6, PT, R130, R123, PT ;  /* 0x0000007b8200720c */ /* 0x000fe20003fc6270 */
[----:B------:R-:W-:Y:S01]  /*43d0*/  FMUL.FTZ R55, R55, c[0x0][0x2ec] ;  /* 0x0000bb0037377a20 */ /* 0x000fe20000410000 */
[----:B-1----:R-:W-:Y:S01]  /*43e0*/  FSEL R72, R27, -INF , !P3 ;  /* 0xff8000001b487808 */ /* 0x002fe20005800000 */
[----:B------:R-:W-:Y:S01]  /*43f0*/  FFMA.FTZ R27, R0, R131, R26 ;  /* 0x00000083001b7223 */ /* 0x000fe2000001001a */
[----:B------:R-:W-:Y:S01]  /*4400*/  FSEL R81, R81, -INF , !P5 ;  /* 0xff80000051517808 */ /* 0x000fe20006800000 */
[----:B------:R-:W-:Y:S01]  /*4410*/  MUFU.TANH R133, R66 ;  /* 0x0000004200857308 */ /* 0x000fe20000002400 */
[----:B------:R-:W-:Y:S01]  /*4420*/  ISETP.GE.AND P5, PT, R108, R123, PT ;  /* 0x0000007b6c00720c */ /* 0x000fe20003fa6270 */
[C---:B------:R-:W-:Y:S01]  /*4430*/  FFMA.FTZ R108, R0.reuse, R59, R79 ;  /* 0x0000003b006c7223 */ /* 0x040fe2000001004f */
[----:B------:R-:W-:Y:S01]  /*4440*/  FSEL R27, R27, -INF , !P6 ;  /* 0xff8000001b1b7808 */ /* 0x000fe20007000000 */
[----:B------:R-:W-:Y:S01]  /*4450*/  FFMA.FTZ R59, R0, R20, R89 ;  /* 0x00000014003b7223 */ /* 0x000fe20000010059 */
[----:B------:R-:W-:Y:S01]  /*4460*/  FSEL R74, R74, -INF , !P4 ;  /* 0xff8000004a4a7808 */ /* 0x000fe20006000000 */
[----:B--2---:R-:W-:Y:S01]  /*4470*/  FFMA.FTZ R52, R0, R109, R77 ;  /* 0x0000006d00347223 */ /* 0x004fe2000001004d */
[CC--:B------:R-:W-:Y:S01]  /*4480*/  ISETP.GE.AND P6, PT, R58.reuse, R123.reuse, PT ;  /* 0x0000007b3a00720c */ /* 0x0c0fe20003fc6270 */
[----:B------:R1:W2:Y:S01]  /*4490*/  I2F R66, R8 ;  /* 0x0000000800427306 */ /* 0x0002a20000201400 */
[-C--:B------:R-:W-:Y:S01]  /*44a0*/  ISETP.GE.AND P4, PT, R58, R122.reuse, PT ;  /* 0x0000007a3a00720c */ /* 0x080fe20003f86270 */
[----:B------:R-:W-:Y:S01]  /*44b0*/  FMUL.FTZ R49, R49, c[0x0][0x2ec] ;  /* 0x0000bb0031317a20 */ /* 0x000fe20000410000 */
[----:B------:R-:W-:Y:S01]  /*44c0*/  FSEL R109, R17, -INF , !P6 ;  /* 0xff800000116d7808 */ /* 0x000fe20007000000 */
[----:B------:R-:W-:Y:S01]  /*44d0*/  FMUL.FTZ R20, R48, c[0x0][0x2ec] ;  /* 0x0000bb0030147a20 */ /* 0x000fe20000410000 */
[----:B------:R-:W-:Y:S01]  /*44e0*/  FSEL R108, R108, -INF , !P4 ;  /* 0xff8000006c6c7808 */ /* 0x000fe20006000000 */
[----:B------:R-:W-:Y:S01]  /*44f0*/  FMUL.FTZ R54, R54, c[0x0][0x2ec] ;  /* 0x0000bb0036367a20 */ /* 0x000fe20000410000 */
[CC--:B------:R-:W-:Y:S01]  /*4500*/  ISETP.GE.AND P6, PT, R94.reuse, R123.reuse, PT ;  /* 0x0000007b5e00720c */ /* 0x0c0fe20003fc6270 */
[----:B------:R-:W-:Y:S01]  /*4510*/  I2F R25, R24 ;  /* 0x0000001800197306 */ /* 0x000fe20000201400 */
[-C--:B------:R-:W-:Y:S01]  /*4520*/  ISETP.GE.AND P4, PT, R94, R122.reuse, PT ;  /* 0x0000007a5e00720c */ /* 0x080fe20003f86270 */
[----:B------:R-:W-:Y:S01]  /*4530*/  FMUL.FTZ R47, R47, c[0x0][0x2ec] ;  /* 0x0000bb002f2f7a20 */ /* 0x000fe20000410000 */
[----:B------:R-:W-:Y:S01]  /*4540*/  FSEL R59, R59, -INF , !P6 ;  /* 0xff8000003b3b7808 */ /* 0x000fe20007000000 */
[----:B------:R-:W-:Y:S01]  /*4550*/  FMUL.FTZ R45, R45, c[0x0][0x2ec] ;  /* 0x0000bb002d2d7a20 */ /* 0x000fe20000410000 */
[----:B------:R-:W-:Y:S01]  /*4560*/  FSEL R106, R91, -INF , !P4 ;  /* 0xff8000005b6a7808 */ /* 0x000fe20006000000 */
[----:B------:R-:W-:Y:S01]  /*4570*/  FMUL.FTZ R14, R46, c[0x0][0x2ec] ;  /* 0x0000bb002e0e7a20 */ /* 0x000fe20000410000 */
[CC--:B------:R-:W-:Y:S01]  /*4580*/  ISETP.GE.AND P6, PT, R8.reuse, R123.reuse, PT ;  /* 0x0000007b0800720c */ /* 0x0c0fe20003fc6270 */
[----:B------:R-:W3:Y:S01]  /*4590*/  MUFU.TANH R16, R16 ;  /* 0x0000001000107308 */ /* 0x000ee20000002400 */
[----:B------:R-:W-:Y:S01]  /*45a0*/  ISETP.GE.AND P4, PT, R8, R122, PT ;  /* 0x0000007a0800720c */ /* 0x000fe20003f86270 */
[----:B------:R-:W-:Y:S01]  /*45b0*/  FMUL.FTZ R44, R44, c[0x0][0x2ec] ;  /* 0x0000bb002c2c7a20 */ /* 0x000fe20000410000 */
[----:B-1----:R-:W1:Y:S01]  /*45c0*/  LDSM.16.M88.4 R8, [R102+0x3800] ;  /* 0x003800006608783b */ /* 0x002e620000000200 */
[----:B------:R-:W-:Y:S01]  /*45d0*/  FSEL R75, R56, -INF , !P2 ;  /* 0xff800000384b7808 */ /* 0x000fe20005000000 */
[----:B--2---:R-:W-:Y:S01]  /*45e0*/  FFMA.FTZ R124, R0, R66, R133 ;  /* 0x00000042007c7223 */ /* 0x004fe20000010085 */
[----:B------:R-:W-:Y:S01]  /*45f0*/  ISETP.GE.AND P2, PT, R128, R123, PT ;  /* 0x0000007b8000720c */ /* 0x000fe20003f46270 */
[----:B------:R-:W-:-:S04]  /*4600*/  DEPBAR.LE SB0, 0x0 ;  /* 0x000080000000791a */ /* 0x000fc80000000000 */
[----:B------:R-:W2:Y:S01]  /*4610*/  MUFU.TANH R92, R92 ;  /* 0x0000005c005c7308 */ /* 0x000ea20000002400 */
[----:B------:R-:W-:Y:S02]  /*4620*/  FSEL R13, R13, -INF , !P2 ;  /* 0xff8000000d0d7808 */ /* 0x000fe40005000000 */
[C---:B------:R-:W-:Y:S02]  /*4630*/  ISETP.GE.AND P2, PT, R110.reuse, R123, PT ;  /* 0x0000007b6e00720c */ /* 0x040fe40003f46270 */
[----:B------:R-:W-:Y:S01]  /*4640*/  ISETP.GE.AND P3, PT, R110, R122, PT ;  /* 0x0000007a6e00720c */ /* 0x000fe20003f66270 */
[----:B---3--:R-:W-:Y:S01]  /*4650*/  FFMA.FTZ R16, R0, R25, R16 ;  /* 0x0000001900107223 */ /* 0x008fe20000010010 */
[----:B------:R-:W-:Y:S01]  /*4660*/  FSEL R57, R31, -INF , !P5 ;  /* 0xff8000001f397808 */ /* 0x000fe20006800000 */
[----:B------:R-:W3:Y:S01]  /*4670*/  I2F R22, R60 ;  /* 0x0000003c00167306 */ /* 0x000ee20000201400 */
[----:B------:R-:W-:Y:S02]  /*4680*/  FSEL R52, R52, -INF , !P1 ;  /* 0xff80000034347808 */ /* 0x000fe40004800000 */
[----:B------:R-:W-:-:S02]  /*4690*/  ISETP.GE.AND P5, PT, R24, R123, PT ;  /* 0x0000007b1800720c */ /* 0x000fc40003fa6270 */
[----:B------:R-:W-:Y:S02]  /*46a0*/  ISETP.GE.AND P1, PT, R24, R122, PT ;  /* 0x0000007a1800720c */ /* 0x000fe40003f26270 */
[----:B------:R-:W-:Y:S01]  /*46b0*/  IADD3 R126, R2, 0x50, RZ ;  /* 0x00000050027e7810 */ /* 0x000fe20007ffe0ff */
[----:B------:R-:W-:Y:S01]  /*46c0*/  MUFU.TANH R19, R19 ;  /* 0x0000001300137308 */ /* 0x000fe20000002400 */
[----:B--2---:R-:W-:Y:S01]  /*46d0*/  FFMA.FTZ R92, R0, R25, R92 ;  /* 0x00000019005c7223 */ /* 0x004fe2000001005c */
[----:B------:R-:W-:Y:S02]  /*46e0*/  IADD3 R125, R2, 0x51, RZ ;  /* 0x00000051027d7810 */ /* 0x000fe40007ffe0ff */
[----:B------:R-:W-:Y:S02]  /*46f0*/  FSEL R129, R129, -INF , !P2 ;  /* 0xff80000081817808 */ /* 0x000fe40005000000 */
[----:B------:R-:W-:Y:S02]  /*4700*/  FSEL R134, R134, -INF , !P3 ;  /* 0xff80000086867808 */ /* 0x000fe40005800000 */
[----:B------:R-:W2:Y:S01]  /*4710*/  I2F R93, R88 ;  /* 0x00000058005d7306 */ /* 0x000ea20000201400 */
[----:B------:R-:W-:Y:S01]  /*4720*/  ISETP.GE.AND P2, PT, R88, R123, PT ;  /* 0x0000007b5800720c */ /* 0x000fe20003f46270 */
[----:B---3--:R-:W-:Y:S01]  /*4730*/  FFMA.FTZ R21, R0, R22, R21 ;  /* 0x0000001600157223 */ /* 0x008fe20000010015 */
[----:B------:R-:W-:Y:S01]  /*4740*/  ISETP.GE.AND P3, PT, R88, R122, PT ;  /* 0x0000007a5800720c */ /* 0x000fe20003f66270 */
[----:B------:R-:W-:Y:S01]  /*4750*/  FFMA.FTZ R95, R0, R22, R95 ;  /* 0x00000016005f7223 */ /* 0x000fe2000001005f */
[----:B------:R-:W-:-:S02]  /*4760*/  FSEL R104, R92, -INF , !P1 ;  /* 0xff8000005c687808 */ /* 0x000fc40004800000 */
[-C--:B------:R-:W-:Y:S01]  /*4770*/  ISETP.GE.AND P1, PT, R60, R122.reuse, PT ;  /* 0x0000007a3c00720c */ /* 0x080fe20003f26270 */
[----:B------:R-:W3:Y:S01]  /*4780*/  MUFU.TANH R90, R90 ;  /* 0x0000005a005a7308 */ /* 0x000ee20000002400 */
[C---:B-1----:R-:W-:Y:S01]  /*4790*/  HMMA.16816.F32 R40, R84.reuse, R8, R40 ;  /* 0x000000085428723c */ /* 0x042fe20000001828 */
[C---:B------:R-:W-:Y:S02]  /*47a0*/  IADD3 R28, R2.reuse, 0x59, RZ ;  /* 0x00000059021c7810 */ /* 0x040fe40007ffe0ff */
[----:B------:R-:W-:Y:S02]  /*47b0*/  IADD3 R131, R2, 0x60, RZ ;  /* 0x0000006002837810 */ /* 0x000fe40007ffe0ff */
[----:B------:R-:W-:Y:S02]  /*47c0*/  FSEL R132, R95, -INF , !P1 ;  /* 0xff8000005f847808 */ /* 0x000fe40004800000 */
[----:B------:R-:W-:Y:S01]  /*47d0*/  MUFU.TANH R145, R62 ;  /* 0x0000003e00917308 */ /* 0x000fe20000002400 */
[----:B------:R-:W-:Y:S01]  /*47e0*/  HMMA.16816.F32 R8, R84, R10, R36 ;  /* 0x0000000a5408723c */ /* 0x000fe20000001824 */
[----:B--2---:R-:W-:Y:S01]  /*47f0*/  FFMA.FTZ R105, R0, R93, R19 ;  /* 0x0000005d00697223 */ /* 0x004fe20000010013 */
[----:B------:R-:W-:-:S02]  /*4800*/  ISETP.GE.AND P1, PT, R118, R122, PT ;  /* 0x0000007a7600720c */ /* 0x000fc40003f26270 */
[----:B------:R-:W-:Y:S02]  /*4810*/  IADD3 R24, R2, 0x69, RZ ;  /* 0x0000006902187810 */ /* 0x000fe40007ffe0ff */
[----:B------:R-:W-:Y:S01]  /*4820*/  FSEL R105, R105, -INF , !P2 ;  /* 0xff80000069697808 */ /* 0x000fe20005000000 */
[----:B------:R-:W-:Y:S01]  /*4830*/  MUFU.TANH R65, R65 ;  /* 0x0000004100417308 */ /* 0x000fe20000002400 */
[----:B---3--:R-:W-:Y:S01]  /*4840*/  FFMA.FTZ R90, R0, R93, R90 ;  /* 0x0000005d005a7223 */ /* 0x008fe2000001005a */
[----:B------:R-:W-:Y:S02]  /*4850*/  ISETP.GE.AND P2, PT, R138, R123, PT ;  /* 0x0000007b8a00720c */ /* 0x000fe40003f46270 */
[----:B------:R-:W-:Y:S02]  /*4860*/  IADD3 R82, R2, 0x58, RZ ;  /* 0x0000005802527810 */ /* 0x000fe40007ffe0ff */
[----:B------:R-:W-:Y:S02]  /*4870*/  FSEL R110, R90, -INF , !P3 ;  /* 0xff8000005a6e7808 */ /* 0x000fe40005800000 */
[----:B------:R-:W-:Y:S01]  /*4880*/  MUFU.TANH R143, R143 ;  /* 0x0000008f008f7308 */ /* 0x000fe20000002400 */
[-C--:B------:R-:W-:Y:S01]  /*4890*/  ISETP.GE.AND P3, PT, R138, R122.reuse, PT ;  /* 0x0000007a8a00720c */ /* 0x080fe20003f66270 */
[----:B------:R-:W-:Y:S01]  /*48a0*/  FMUL.FTZ R43, R43, c[0x0][0x2ec] ;  /* 0x0000bb002b2b7a20 */ /* 0x000fe20000410000 */
[----:B------:R-:W-:Y:S01]  /*48b0*/  IADD3 R76, R2, 0x61, RZ ;  /* 0x00000061024c7810 */ /* 0x000fe20007ffe0ff */
[----:B------:R-:W-:Y:S01]  /*48c0*/  FMUL.FTZ R15, R40, c[0x0][0x2ec] ;  /* 0x0000bb00280f7a20 */ /* 0x000fe20000410000 */
[----:B------:R-:W-:Y:S01]  /*48d0*/  IADD3 R30, R2, 0x68, RZ ;  /* 0x00000068021e7810 */ /* 0x000fe20007ffe0ff */
[----:B------:R-:W-:Y:S01]  /*48e0*/  FMUL.FTZ R42, R42, c[0x0][0x2ec] ;  /* 0x0000bb002a2a7a20 */ /* 0x000fe20000410000 */
[----:B------:R-:W-:Y:S01]  /*48f0*/  FSEL R124, R124, -INF , !P4 ;  /* 0xff8000007c7c7808 */ /* 0x000fe20006000000 */
[----:B------:R-:W1:Y:S01]  /*4900*/  I2F R62, R118 ;  /* 0x00000076003e7306 */ /* 0x000e620000201400 */
[----:B------:R-:W-:Y:S01]  /*4910*/  FMUL.FTZ R8, R8, c[0x0][0x2ec] ;  /* 0x0000bb0008087a20 */ /* 0x000fe20000410000 */
[----:B------:R-:W-:Y:S01]  /*4920*/  ISETP.GE.AND P4, PT, R140, R122, PT ;  /* 0x0000007a8c00720c */ /* 0x000fe20003f86270 */
[----:B------:R-:W-:Y:S01]  /*4930*/  FMUL.FTZ R9, R9, c[0x0][0x2ec] ;  /* 0x0000bb0009097a20 */ /* 0x000fe20000410000 */
[----:B------:R-:W-:Y:S01]  /*4940*/  IADD3 R48, R2, 0x79, RZ ;  /* 0x0000007902307810 */ /* 0x000fe20007ffe0ff */
[----:B------:R-:W-:-:S02]  /*4950*/  FMUL.FTZ R10, R10, c[0x0][0x2ec] ;  /* 0x0000bb000a0a7a20 */ /* 0x000fc40000410000 */
[----:B------:R-:W-:Y:S01]  /*4960*/  FMUL.FTZ R11, R11, c[0x0][0x2ec] ;  /* 0x0000bb000b0b7a20 */ /* 0x000fe20000410000 */
[----:B------:R-:W2:Y:S08]  /*4970*/  MUFU.TANH R69, R69 ;  /* 0x0000004500457308 */ /* 0x000eb00000002400 */
[----:B------:R-:W3:Y:S01]  /*4980*/  MUFU.TANH R71, R71 ;  /* 0x0000004700477308 */ /* 0x000ee20000002400 */
[----:B-1----:R-:W-:-:S07]  /*4990*/  FFMA.FTZ R65, R0, R62, R65 ;  /* 0x0000003e00417223 */ /* 0x002fce0000010041 */
[----:B------:R-:W1:Y:S01]  /*49a0*/  MUFU.TANH R23, R23 ;  /* 0x0000001700177308 */ /* 0x000e620000002400 */
[----:B--2---:R-:W-:-:S05]  /*49b0*/  FFMA.FTZ R127, R0, R136, R69 ;  /* 0x00000088007f7223 */ /* 0x004fca0000010045 */
[----:B------:R-:W-:Y:S02]  /*49c0*/  FSEL R127, R127, -INF , !P2 ;  /* 0xff8000007f7f7808 */ /* 0x000fe40005000000 */
[----:B------:R-:W2:Y:S01]  /*49d0*/  MUFU.TANH R141, R141 ;  /* 0x0000008d008d7308 */ /* 0x000ea20000002400 */
[----:B---3--:R-:W-:Y:S01]  /*49e0*/  FFMA.FTZ R71, R0, R136, R71 ;  /* 0x0000008800477223 */ /* 0x008fe20000010047 */
[----:B------:R-:W-:-:S04]  /*49f0*/  ISETP.GE.AND P2, PT, R142, R123, PT ;  /* 0x0000007b8e00720c */ /* 0x000fc80003f46270 */
[----:B------:R-:W-:Y:S02]  /*4a00*/  FSEL R130, R71, -INF , !P3 ;  /* 0xff80000047827808 */ /* 0x000fe40005800000 */
[----:B------:R3:W-:Y:S01]  /*4a10*/  MUFU.TANH R26, R53 ;  /* 0x00000035001a7308 */ /* 0x0007e20000002400 */
[----:B-1----:R-:W-:Y:S01]  /*4a20*/  FFMA.FTZ R23, R0, R66, R23 ;  /* 0x0000004200177223 */ /* 0x002fe20000010017 */
[----:B------:R-:W-:-:S04]  /*4a30*/  ISETP.GE.AND P3, PT, R142, R122, PT ;  /* 0x0000007a8e00720c */ /* 0x000fc80003f66270 */
[----:B------:R-:W-:Y:S02]  /*4a40*/  FSEL R117, R23, -INF , !P6 ;  /* 0xff80000017757808 */ /* 0x000fe40007000000 */
[----:B------:R-:W-:Y:S01]  /*4a50*/  MUFU.TANH R3, R3 ;  /* 0x0000000300037308 */ /* 0x000fe20000002400 */
[----:B--2---:R-:W-:Y:S01]  /*4a60*/  FFMA.FTZ R141, R0, R119, R141 ;  /* 0x00000077008d7223 */ /* 0x004fe2000001008d */
[----:B------:R-:W-:Y:S02]  /*4a70*/  ISETP.GE.AND P6, PT, R140, R123, PT ;  /* 0x0000007b8c00720c */ /* 0x000fe40003fc6270 */
[----:B---3--:R-:W-:-:S04]  /*4a80*/  FSEL R53, R16, -INF , !P5 ;  /* 0xff80000010357808 */ /* 0x008fc80006800000 */
[----:B------:R-:W1:Y:S01]  /*4a90*/  I2F R56, R126 ;  /* 0x0000007e00387306 */ /* 0x000e620000201400 */
[-C--:B------:R-:W-:Y:S02]  /*4aa0*/  ISETP.GE.AND P5, PT, R60, R123.reuse, PT ;  /* 0x0000007b3c00720c */ /* 0x080fe40003fa6270 */
[----:B------:R-:W-:Y:S02]  /*4ab0*/  IADD3 R16, R2, 0x71, RZ ;  /* 0x0000007102107810 */ /* 0x000fe40007ffe0ff */
[----:B------:R-:W-:Y:S02]  /*4ac0*/  FSEL R107, R21, -INF , !P5 ;  /* 0xff800000156b7808 */ /* 0x000fe40006800000 */
[----:B------:R-:W-:Y:S01]  /*4ad0*/  ISETP.GE.AND P5, PT, R118, R123, PT ;  /* 0x0000007b7600720c */ /* 0x000fe20003fa6270 */
[----:B------:R2:W-:Y:S01]  /*4ae0*/  MUFU.TANH R88, R49 ;  /* 0x0000003100587308 */ /* 0x0005e20000002400 */
[----:B------:R-:W-:Y:S01]  /*4af0*/  FFMA.FTZ R118, R0, R62, R143 ;  /* 0x0000003e00767223 */ /* 0x000fe2000001008f */
[----:B------:R-:W-:-:S02]  /*4b00*/  IADD3 R60, R2, 0x78, RZ ;  /* 0x00000078023c7810 */ /* 0x000fc40007ffe0ff */
[----:B------:R-:W-:Y:S02]  /*4b10*/  FSEL R111, R65, -INF , !P5 ;  /* 0xff800000416f7808 */ /* 0x000fe40006800000 */
[----:B------:R-:W-:Y:S02]  /*4b20*/  FSEL R118, R118, -INF , !P1 ;  /* 0xff80000076767808 */ /* 0x000fe40004800000 */
[----:B------:R-:W-:Y:S01]  /*4b30*/  MUFU.TANH R99, R99 ;  /* 0x0000006300637308 */ /* 0x000fe20000002400 */
[----:B------:R-:W-:Y:S01]  /*4b40*/  ISETP.GE.AND P5, PT, R126, R123, PT ;  /* 0x0000007b7e00720c */ /* 0x000fe20003fa6270 */
[----:B-1----:R-:W-:Y:S01]  /*4b50*/  FFMA.FTZ R23, R0, R56, R137 ;  /* 0x0000003800177223 */ /* 0x002fe20000010089 */
[----:B------:R-:W-:Y:S01]  /*4b60*/  ISETP.GE.AND P1, PT, R126, R122, PT ;  /* 0x0000007a7e00720c */ /* 0x000fe20003f26270 */
[C---:B------:R-:W-:Y:S01]  /*4b70*/  FFMA.FTZ R126, R0.reuse, R119, R145 ;  /* 0x00000077007e7223 */ /* 0x040fe20000010091 */
[----:B------:R-:W-:Y:S01]  /*4b80*/  FSEL R119, R141, -INF , !P2 ;  /* 0xff8000008d777808 */ /* 0x000fe20005000000 */
[----:B------:R-:W-:Y:S01]  /*4b90*/  FFMA.FTZ R58, R0, R56, R3 ;  /* 0x00000038003a7223 */ /* 0x000fe20000010003 */
[----:B------:R-:W-:Y:S01]  /*4ba0*/  ISETP.GE.AND P2, PT, R125, R123, PT ;  /* 0x0000007b7d00720c */ /* 0x000fe20003f46270 */
[----:B--2---:R-:W-:Y:S01]  /*4bb0*/  FMUL.FTZ R49, R50, c[0x0][0x2ec] ;  /* 0x0000bb0032317a20 */ /* 0x004fe20000410000 */
[----:B------:R-:W1:Y:S01]  /*4bc0*/  I2F R80, R125 ;  /* 0x0000007d00507306 */ /* 0x000e620000201400 */
[----:B------:R-:W-:Y:S01]  /*4bd0*/  FSEL R126, R126, -INF , !P3 ;  /* 0xff8000007e7e7808 */ /* 0x000fe20005800000 */
[----:B------:R-:W-:Y:S01]  /*4be0*/  FMUL.FTZ R50, R51, c[0x0][0x2ec] ;  /* 0x0000bb0033327a20 */ /* 0x000fe20000410000 */
[----:B------:R-:W-:-:S02]  /*4bf0*/  ISETP.GE.AND P3, PT, R125, R122, PT ;  /* 0x0000007a7d00720c */ /* 0x000fc40003f66270 */
[----:B------:R-:W-:Y:S02]  /*4c00*/  FSEL R23, R23, -INF , !P5 ;  /* 0xff80000017177808 */ /* 0x000fe40006800000 */
[----:B------:R-:W-:Y:S01]  /*4c10*/  FSEL R58, R58, -INF , !P1 ;  /* 0xff8000003a3a7808 */ /* 0x000fe20004800000 */
[----:B------:R-:W2:Y:S01]  /*4c20*/  I2F R29, R28 ;  /* 0x0000001c001d7306 */ /* 0x000ea20000201400 */
[C---:B------:R-:W-:Y:S02]  /*4c30*/  ISETP.GE.AND P5, PT, R28.reuse, R123, PT ;  /* 0x0000007b1c00720c */ /* 0x040fe40003fa6270 */
[----:B------:R-:W-:-:S05]  /*4c40*/  ISETP.GE.AND P1, PT, R28, R122, PT ;  /* 0x0000007a1c00720c */ /* 0x000fca0003f26270 */
[----:B------:R-:W3:Y:S01]  /*4c50*/  MUFU.TANH R55, R55 ;  /* 0x0000003700377308 */ /* 0x000ee20000002400 */
[CC--:B-1----:R-:W-:Y:S02]  /*4c60*/  FFMA.FTZ R21, R0.reuse, R80.reuse, R139 ;  /* 0x0000005000157223 */ /* 0x0c2fe4000001008b */
[----:B------:R-:W-:-:S03]  /*4c70*/  FFMA.FTZ R56, R0, R80, R99 ;  /* 0x0000005000387223 */ /* 0x000fc60000010063 */
[----:B------:R-:W-:Y:S02]  /*4c80*/  FSEL R21, R21, -INF , !P2 ;  /* 0xff80000015157808 */ /* 0x000fe40005000000 */
[----:B------:R-:W-:Y:S01]  /*4c90*/  I2F R77, R131 ;  /* 0x00000083004d7306 */ /* 0x000fe20000201400 */
[----:B--2---:R-:W-:Y:S01]  /*4ca0*/  FFMA.FTZ R26, R0, R29, R26 ;  /* 0x0000001d001a7223 */ /* 0x004fe2000001001a */
[----:B------:R-:W-:Y:S01]  /*4cb0*/  FSEL R56, R56, -INF , !P3 ;  /* 0xff80000038387808 */ /* 0x000fe20005800000 */
[----:B------:R-:W-:Y:S01]  /*4cc0*/  FMUL.FTZ R28, R41, c[0x0][0x2ec] ;  /* 0x0000bb00291c7a20 */ /* 0x000fe20000410000 */
[C---:B------:R-:W-:Y:S02]  /*4cd0*/  ISETP.GE.AND P2, PT, R131.reuse, R123, PT ;  /* 0x0000007b8300720c */ /* 0x040fe40003f46270 */
[----:B------:R-:W-:Y:S02]  /*4ce0*/  ISETP.GE.AND P3, PT, R131, R122, PT ;  /* 0x0000007a8300720c */ /* 0x000fe40003f66270 */
[----:B------:R-:W1:Y:S01]  /*4cf0*/  MUFU.TANH R20, R20 ;  /* 0x0000001400147308 */ /* 0x000e620000002400 */
[----:B---3--:R-:W-:Y:S01]  /*4d00*/  FFMA.FTZ R55, R0, R29, R55 ;  /* 0x0000001d00377223 */ /* 0x008fe20000010037 */
[----:B------:R-:W-:-:S02]  /*4d10*/  FSEL R65, R26, -INF , !P5 ;  /* 0xff8000001a417808 */ /* 0x000fc40006800000 */
[----:B------:R-:W-:-:S04]  /*4d20*/  ISETP.GE.AND P5, PT, R30, R123, PT ;  /* 0x0000007b1e00720c */ /* 0x000fc80003fa6270 */
[----:B------:R-:W2:Y:S01]  /*4d30*/  MUFU.TANH R49, R49 ;  /* 0x0000003100317308 */ /* 0x000ea20000002400 */
[----:B-1----:R-:W-:-:S07]  /*4d40*/  FFMA.FTZ R29, R0, R77, R20 ;  /* 0x0000004d001d7223 */ /* 0x002fce0000010014 */
[----:B------:R-:W1:Y:S01]  /*4d50*/  I2F R98, R140 ;  /* 0x0000008c00627306 */ /* 0x000e620000201400 */
[----:B------:R-:W-:Y:S02]  /*4d60*/  FSEL R20, R55, -INF , !P1 ;  /* 0xff80000037147808 */ /* 0x000fe40004800000 */
[----:B------:R-:W-:Y:S01]  /*4d70*/  ISETP.GE.AND P1, PT, R30, R122, PT ;  /* 0x0000007a1e00720c */ /* 0x000fe20003f26270 */
[----:B--2---:R-:W-:-:S04]  /*4d80*/  FFMA.FTZ R46, R0, R77, R49 ;  /* 0x0000004d002e7223 */ /* 0x004fc80000010031 */
[----:B------:R-:W-:Y:S01]  /*4d90*/  I2F R17, R24 ;  /* 0x0000001800117306 */ /* 0x000fe20000201400 */
[----:B------:R-:W-:Y:S02]  /*4da0*/  FSEL R49, R29, -INF , !P2 ;  /* 0xff8000001d317808 */ /* 0x000fe40005000000 */
[----:B------:R-:W-:Y:S02]  /*4db0*/  ISETP.GE.AND P2, PT, R24, R123, PT ;  /* 0x0000007b1800720c */ /* 0x000fe40003f46270 */
[----:B------:R-:W-:Y:S02]  /*4dc0*/  FSEL R46, R46, -INF , !P3 ;  /* 0xff8000002e2e7808 */ /* 0x000fe40005800000 */
[----:B------:R-:W-:Y:S01]  /*4dd0*/  ISETP.GE.AND P3, PT, R24, R122, PT ;  /* 0x0000007a1800720c */ /* 0x000fe20003f66270 */
[----:B------:R-:W2:Y:S01]  /*4de0*/  MUFU.TANH R3, R47 ;  /* 0x0000002f00037308 */ /* 0x000ea20000002400 */
[CC--:B-1----:R-:W-:Y:S02]  /*4df0*/  FFMA.FTZ R67, R0.reuse, R98.reuse, R67 ;  /* 0x0000006200437223 */ /* 0x0c2fe40000010043 */
[----:B------:R-:W-:-:S03]  /*4e00*/  FFMA.FTZ R128, R0, R98, R135 ;  /* 0x0000006200807223 */ /* 0x000fc60000010087 */
[----:B------:R-:W-:Y:S02]  /*4e10*/  FSEL R125, R67, -INF , !P6 ;  /* 0xff800000437d7808 */ /* 0x000fe40007000000 */
[----:B------:R-:W-:Y:S01]  /*4e20*/  MUFU.TANH R51, R45 ;  /* 0x0000002d00337308 */ /* 0x000fe20000002400 */
[----:B------:R-:W-:Y:S02]  /*4e30*/  FSEL R128, R128, -INF , !P4 ;  /* 0xff80000080807808 */ /* 0x000fe40006000000 */
[C---:B------:R-:W-:Y:S02]  /*4e40*/  ISETP.GE.AND P6, PT, R82.reuse, R123, PT ;  /* 0x0000007b5200720c */ /* 0x040fe40003fc6270 */
[----:B------:R-:W-:-:S03]  /*4e50*/  ISETP.GE.AND P4, PT, R82, R122, PT ;  /* 0x0000007a5200720c */ /* 0x000fc60003f86270 */
[----:B------:R-:W-:Y:S01]  /*4e60*/  I2F R25, R16 ;  /* 0x0000001000197306 */ /* 0x000fe20000201400 */
[----:B--2---:R-:W-:-:S05]  /*4e70*/  FFMA.FTZ R3, R0, R17, R3 ;  /* 0x0000001100037223 */ /* 0x004fca0000010003 */
[----:B------:R-:W-:Y:S02]  /*4e80*/  FSEL R36, R3, -INF , !P3 ;  /* 0xff80000003247808 */ /* 0x000fe40005800000 */
[----:B------:R-:W1:Y:S01]  /*4e90*/  MUFU.TANH R28, R28 ;  /* 0x0000001c001c7308 */ /* 0x000e620000002400 */
[----:B------:R-:W-:-:S07]  /*4ea0*/  ISETP.GE.AND P3, PT, R60, R122, PT ;  /* 0x0000007a3c00720c */ /* 0x000fce0003f66270 */
[----:B------:R-:W2:Y:S08]  /*4eb0*/  I2F R147, R82 ;  /* 0x0000005200937306 */ /* 0x000eb00000201400 */
[----:B------:R-:W3:Y:S01]  /*4ec0*/  I2F R31, R76 ;  /* 0x0000004c001f7306 */ /* 0x000ee20000201400 */
[----:B-1----:R-:W-:-:S07]  /*4ed0*/  FFMA.FTZ R28, R0, R25, R28 ;  /* 0x00000019001c7223 */ /* 0x002fce000001001c */
[----:B------:R1:W4:Y:S01]  /*4ee0*/  MUFU.TANH R78, R54 ;  /* 0x00000036004e7308 */ /* 0x0003220000002400 */
[----:B--2---:R-:W-:-:S05]  /*4ef0*/  FFMA.FTZ R67, R0, R147, R83 ;  /* 0x0000009300437223 */ /* 0x004fca0000010053 */
[----:B------:R-:W-:Y:S02]  /*4f00*/  FSEL R67, R67, -INF , !P6 ;  /* 0xff80000043437808 */ /* 0x000fe40007000000 */
[----:B------:R-:W2:Y:S01]  /*4f10*/  MUFU.TANH R50, R50 ;  /* 0x0000003200327308 */ /* 0x000ea20000002400 */
[----:B---3--:R-:W-:Y:S01]  /*4f20*/  FFMA.FTZ R47, R0, R31, R88 ;  /* 0x0000001f002f7223 */ /* 0x008fe20000010058 */
[----:B------:R-:W-:-:S04]  /*4f30*/  ISETP.GE.AND P6, PT, R76, R123, PT ;  /* 0x0000007b4c00720c */ /* 0x000fc80003fc6270 */
[----:B------:R-:W-:Y:S02]  /*4f40*/  FSEL R47, R47, -INF , !P6 ;  /* 0xff8000002f2f7808 */ /* 0x000fe40007000000 */
[----:B------:R3:W5:Y:S01]  /*4f50*/  MUFU.TANH R24, R43 ;  /* 0x0000002b00187308 */ /* 0x0007620000002400 */
[----:B-1----:R-:W-:Y:S01]  /*4f60*/  IADD3 R54, R2, 0x70, RZ ;  /* 0x0000007002367810 */ /* 0x002fe20007ffe0ff */
[----:B----4-:R-:W-:-:S03]  /*4f70*/  FFMA.FTZ R22, R0, R147, R78 ;  /* 0x0000009300167223 */ /* 0x010fc6000001004e */
[----:B------:R-:W-:Y:S02]  /*4f80*/  ISETP.GE.AND P6, PT, R54, R123, PT ;  /* 0x0000007b3600720c */ /* 0x000fe40003fc6270 */
[----:B------:R-:W-:Y:S01]  /*4f90*/  FSEL R22, R22, -INF , !P4 ;  /* 0xff80000016167808 */ /* 0x000fe20006000000 */
[----:B------:R-:W-:Y:S01]  /*4fa0*/  I2F R69, R60 ;  /* 0x0000003c00457306 */ /* 0x000fe20000201400 */
[----:B--2---:R-:W-:Y:S01]  /*4fb0*/  FFMA.FTZ R50, R0, R31, R50 ;  /* 0x0000001f00327223 */ /* 0x004fe20000010032 */
[----:B------:R-:W-:-:S06]  /*4fc0*/  ISETP.GE.AND P4, PT, R76, R122, PT ;  /* 0x0000007a4c00720c */ /* 0x000fcc0003f86270 */
[----:B------:R-:W1:Y:S01]  /*4fd0*/  MUFU.TANH R8, R8 ;  /* 0x0000000800087308 */ /* 0x000e620000002400 */
[C---:B---3--:R-:W-:Y:S02]  /*4fe0*/  FFMA.FTZ R43, R0.reuse, R17, R51 ;  /* 0x00000011002b7223 */ /* 0x048fe40000010033 */
[----:B-----5:R-:W-:-:S03]  /*4ff0*/  FFMA.FTZ R25, R0, R25, R24 ;  /* 0x0000001900197223 */ /* 0x020fc60000010018 */
[----:B------:R-:W-:Y:S02]  /*5000*/  FSEL R43, R43, -INF , !P2 ;  /* 0xff8000002b2b7808 */ /* 0x000fe40005000000 */
[----:B------:R-:W-:Y:S01]  /*5010*/  I2F R79, R30 ;  /* 0x0000001e004f7306 */ /* 0x000fe20000201400 */
[----:B------:R-:W-:-:S07]  /*5020*/  ISETP.GE.AND P2, PT, R60, R123, PT ;  /* 0x0000007b3c00720c */ /* 0x000fce0003f46270 */
[----:B------:R-:W2:Y:S01]  /*5030*/  MUFU.TANH R44, R44 ;  /* 0x0000002c002c7308 */ /* 0x000ea20000002400 */
[C---:B-1----:R-:W-:Y:S02]  /*5040*/  FFMA.FTZ R31, R0.reuse, R69, R8 ;  /* 0x00000045001f7223 */ /* 0x042fe40000010008 */
[----:B------:R-:W-:-:S03]  /*5050*/  FFMA.FTZ R8, R0, R103, R97 ;  /* 0x0000006700087223 */ /* 0x000fc60000010061 */
[----:B------:R-:W-:Y:S02]  /*5060*/  FSEL R31, R31, -INF , !P2 ;  /* 0xff8000001f1f7808 */ /* 0x000fe40005000000 */
[----:B------:R-:W1:Y:S01]  /*5070*/  MUFU.TANH R14, R14 ;  /* 0x0000000e000e7308 */ /* 0x000e620000002400 */
[----:B------:R-:W-:-:S07]  /*5080*/  ISETP.GT.AND P2, PT, R176, R171, PT ;  /* 0x000000abb000720c */ /* 0x000fce0003f44270 */
[----:B------:R-:W-:Y:S01]  /*5090*/  I2F R19, R54 ;  /* 0x0000003600137306 */ /* 0x000fe20000201400 */
[-C--:B--2---:R-:W-:Y:S01]  /*50a0*/  FFMA.FTZ R45, R0, R79.reuse, R44 ;  /* 0x0000004f002d7223 */ /* 0x084fe2000001002c */
[----:B------:R-:W-:Y:S02]  /*50b0*/  FSEL R44, R50, -INF , !P4 ;  /* 0xff800000322c7808 */ /* 0x000fe40006000000 */
[----:B------:R-:W-:Y:S02]  /*50c0*/  ISETP.GE.AND P4, PT, R54, R122, PT ;  /* 0x0000007a3600720c */ /* 0x000fe40003f86270 */
[----:B------:R-:W-:Y:S02]  /*50d0*/  FSEL R45, R45, -INF , !P5 ;  /* 0xff8000002d2d7808 */ /* 0x000fe40006800000 */
[----:B------:R-:W2:Y:S01]  /*50e0*/  MUFU.TANH R15, R15 ;  /* 0x0000000f000f7308 */ /* 0x000ea20000002400 */
[----:B-1----:R-:W-:Y:S01]  /*50f0*/  FFMA.FTZ R14, R0, R79, R14 ;  /* 0x0000004f000e7223 */ /* 0x002fe2000001000e */
[----:B------:R-:W-:Y:S01]  /*5100*/  BAR.SYNC.DEFER_BLOCKING 0x0 ;  /* 0x0000000000007b1d */ /* 0x000fe20000010000 */
[----:B------:R-:W-:-:S04]  /*5110*/  ISETP.GE.AND P5, PT, R16, R123, PT ;  /* 0x0000007b1000720c */ /* 0x000fc80003fa6270 */
[----:B------:R-:W-:Y:S01]  /*5120*/  FSEL R32, R28, -INF , !P5 ;  /* 0xff8000001c207808 */ /* 0x000fe20006800000 */
[----:B------:R-:W1:Y:S01]  /*5130*/  MUFU.TANH R26, R42 ;  /* 0x0000002a001a7308 */ /* 0x000e620000002400 */
[----:B------:R-:W-:-:S07]  /*5140*/  ISETP.GE.AND P5, PT, R48, R123, PT ;  /* 0x0000007b3000720c */ /* 0x000fce0003fa6270 */
[----:B------:R-:W-:Y:S01]  /*5150*/  I2F R71, R48 ;  /* 0x0000003000477306 */ /* 0x000fe20000201400 */
[----:B--2---:R-:W-:-:S05]  /*5160*/  FFMA.FTZ R15, R0, R19, R15 ;  /* 0x00000013000f7223 */ /* 0x004fca000001000f */
[----:B------:R-:W-:Y:S02]  /*5170*/  FSEL R35, R15, -INF , !P6 ;  /* 0xff8000000f237808 */ /* 0x000fe40007000000 */
[----:B------:R-:W2:Y:S01]  /*5180*/  MUFU.TANH R9, R9 ;  /* 0x0000000900097308 */ /* 0x000ea20000002400 */
[----:B-1----:R-:W-:Y:S01]  /*5190*/  FFMA.FTZ R26, R0, R19, R26 ;  /* 0x00000013001a7223 */ /* 0x002fe2000001001a */
[----:B------:R-:W-:Y:S02]  /*51a0*/  FSEL R42, R14, -INF , !P1 ;  /* 0xff8000000e2a7808 */ /* 0x000fe40004800000 */
[----:B------:R-:W-:Y:S02]  /*51b0*/  ISETP.GE.AND P1, PT, R16, R122, PT ;  /* 0x0000007a1000720c */ /* 0x000fe40003f26270 */
[----:B------:R-:W-:Y:S02]  /*51c0*/  FSEL R30, R26, -INF , !P4 ;  /* 0xff8000001a1e7808 */ /* 0x000fe40006000000 */
[----:B------:R-:W1:Y:S01]  /*51d0*/  MUFU.TANH R3, R10 ;  /* 0x0000000a00037308 */ /* 0x000e620000002400 */
[----:B------:R-:W-:-:S02]  /*51e0*/  ISETP.GE.AND P6, PT, R2, R123, PT ;  /* 0x0000007b0200720c */ /* 0x000fc40003fc6270 */
[-C--:B------:R-:W-:Y:S01]  /*51f0*/  ISETP.GE.AND P4, PT, R2, R122.reuse, PT ;  /* 0x0000007a0200720c */ /* 0x080fe20003f86270 */
[----:B------:R-:W-:Y:S01]  /*5200*/  FFMA.FTZ R2, R0, R103, R96 ;  /* 0x0000006700027223 */ /* 0x000fe20000010060 */
[----:B------:R-:W-:Y:S02]  /*5210*/  FSEL R28, R25, -INF , !P1 ;  /* 0xff800000191c7808 */ /* 0x000fe40004800000 */
[----:B------:R-:W-:Y:S01]  /*5220*/  ISETP.GE.AND P1, PT, R48, R122, PT ;  /* 0x0000007a3000720c */ /* 0x000fe20003f26270 */
[----:B------:R-:W3:Y:S01]  /*5230*/  MUFU.TANH R24, R11 ;  /* 0x0000000b00187308 */ /* 0x000ee20000002400 */
[----:B--2---:R-:W-:Y:S01]  /*5240*/  FFMA.FTZ R9, R0, R71, R9 ;  /* 0x0000004700097223 */ /* 0x004fe20000010009 */
[----:B------:R-:W-:Y:S02]  /*5250*/  IADD3 R103, R164, 0x3800, RZ ;  /* 0x00003800a4677810 */ /* 0x000fe40007ffe0ff */
[----:B------:R-:W-:Y:S02]  /*5260*/  FSEL R2, R2, -INF , !P6 ;  /* 0xff80000002027808 */ /* 0x000fe40007000000 */
[----:B------:R-:W-:Y:S01]  /*5270*/  FSEL R8, R8, -INF , !P4 ;  /* 0xff80000008087808 */ /* 0x000fe20006000000 */
[----:B-1----:R-:W-:Y:S01]  /*5280*/  FFMA.FTZ R26, R0, R69, R3 ;  /* 0x00000045001a7223 */ /* 0x002fe20000010003 */
[----:B------:R-:W-:-:S04]  /*5290*/  FSEL R29, R9, -INF , !P5 ;  /* 0xff800000091d7808 */ /* 0x000fc80006800000 */
        /* <DEDUP_REMOVED lines=62> */
.L_x_7152:
[----:B------:R-:W-:-:S04]  /*5680*/  LEA R11, -R100, RZ, 0x7 ;  /* 0x000000ff640b7211 */ /* 0x000fc800078e39ff */
[----:B------:R-:W-:Y:S02]  /*5690*/  SHF.R.S32.HI R10, RZ, 0x1f, R11 ;  /* 0x0000001fff0a7819 */ /* 0x000fe4000001140b */
.L_x_7153:
[----:B------:R-:W-:Y:S01]  /*56a0*/  ISETP.GE.AND P1, PT, R178, c[0x0][0x220], PT ;  /* 0x00008800b2007a0c */ /* 0x000fe20003f26270 */
[----:B------:R-:W-:-:S12]  /*56b0*/  BSSY B0, `(.L_x_7154) ;  /* 0x000005e000007945 */ /* 0x000fd80003800000 */
[CC--:B------:R-:W-:Y:S01]  /*56c0*/  @!P1 IADD3 R14, P5, R11.reuse, R120.reuse, RZ ;  /* 0x000000780b0e9210 */ /* 0x0c0fe20007fbe0ff */
[----:B------:R-:W-:Y:S01]  /*56d0*/  @!P1 IMAD.MOV.U32 R3, RZ, RZ, c[0x0][0x19c] ;  /* 0x00006700ff039624 */ /* 0x000fe200078e00ff */
[----:B------:R-:W-:Y:S01]  /*56e0*/  @!P1 IADD3 R16, P4, P3, R11, R120, R173 ;  /* 0x000000780b109210 */ /* 0x000fe20007b9e0ad */
[----:B------:R-:W-:Y:S01]  /*56f0*/  @!P1 IMAD.WIDE.U32 R38, R100, 0x30, R120 ;  /* 0x0000003064269825 */ /* 0x000fe200078e0078 */
[----:B------:R1:W-:Y:S02]  /*5700*/  @P1 STS.128 [R177+0x2000], RZ ;  /* 0x002000ffb1001388 */ /* 0x0003e40000000c00 */
[C---:B------:R-:W-:Y:S01]  /*5710*/  @!P1 IADD3.X R15, R10.reuse, R121, R172, P4, P3 ;  /* 0x000000790a0f9210 */ /* 0x040fe200027e64ac */
[----:B------:R-:W-:Y:S01]  /*5720*/  @!P1 IMAD.X R9, R10, 0x1, R121, P5 ;  /* 0x000000010a099824 */ /* 0x000fe200028e0679 */
[----:B------:R-:W-:Y:S01]  /*5730*/  @!P1 LEA R50, P5, R14, c[0x0][0x168], 0x1 ;  /* 0x00005a000e329a11 */ /* 0x000fe200078a08ff */
[----:B------:R-:W-:Y:S01]  /*5740*/  @!P1 IMAD R3, R3, 0x30, RZ ;  /* 0x0000003003039824 */ /* 0x000fe200078e02ff */
[----:B------:R-:W-:Y:S01]  /*5750*/  @!P1 LEA R40, P4, R16, c[0x0][0x168], 0x1 ;  /* 0x00005a0010289a11 */ /* 0x000fe200078808ff */
[----:B------:R-:W-:Y:S01]  /*5760*/  @!P1 IMAD.MOV.U32 R25, RZ, RZ, c[0x0][0x19c] ;  /* 0x00006700ff199624 */ /* 0x000fe200078e00ff */
[----:B------:R-:W-:Y:S01]  /*5770*/  @!P1 IADD3 R17, P3, R11, R38, RZ ;  /* 0x000000260b119210 */ /* 0x000fe20007f7e0ff */
[----:B------:R-:W-:Y:S01]  /*5780*/  @!P1 IMAD.MOV.U32 R19, RZ, RZ, c[0x0][0x19c] ;  /* 0x00006700ff139624 */ /* 0x000fe200078e00ff */
[----:B------:R-:W-:Y:S01]  /*5790*/  @!P1 LEA.HI.X R51, R14, c[0x0][0x16c], R9, 0x1, P5 ;  /* 0x00005b000e339a11 */ /* 0x000fe200028f0c09 */
[----:B------:R-:W-:Y:S01]  /*57a0*/  @!P1 IMAD.MOV.U32 R38, RZ, RZ, R120 ;  /* 0x000000ffff269224 */ /* 0x000fe200078e0078 */
[----:B------:R-:W-:Y:S01]  /*57b0*/  @!P1 LEA.HI.X R41, R16, c[0x0][0x16c], R15, 0x1, P4 ;  /* 0x00005b0010299a11 */ /* 0x000fe200020f0c0f */
[----:B------:R-:W-:Y:S01]  /*57c0*/  @!P1 IMAD.MOV.U32 R9, RZ, RZ, c[0x0][0x19c] ;  /* 0x00006700ff099624 */ /* 0x000fe200078e00ff */
[----:B------:R-:W-:Y:S01]  /*57d0*/  @!P1 IADD3.X R16, R10, R39, R3, P3, !PT ;  /* 0x000000270a109210 */ /* 0x000fe20001ffe403 */
[----:B------:R-:W-:Y:S01]  /*57e0*/  @!P1 IMAD.MOV.U32 R39, RZ, RZ, R121 ;  /* 0x000000ffff279224 */ /* 0x000fe200078e0079 */
[CC--:B------:R-:W-:Y:S01]  /*57f0*/  @!P1 LEA R14, P4, R100.reuse, R120.reuse, 0x5 ;  /* 0x00000078640e9211 */ /* 0x0c0fe200078828ff */
[----:B------:R-:W-:Y:S01]  /*5800*/  @!P1 IMAD R9, R9, 0x50, RZ ;  /* 0x0000005009099824 */ /* 0x000fe200078e02ff */
[C---:B------:R-:W-:Y:S01]  /*5810*/  @!P1 LEA R34, P3, R100.reuse, R120, 0x6 ;  /* 0x0000007864229211 */ /* 0x040fe200078630ff */
[C---:B------:R-:W-:Y:S01]  /*5820*/  @!P1 IMAD.WIDE.U32 R54, R100.reuse, 0x50, R38 ;  /* 0x0000005064369825 */ /* 0x040fe200078e0026 */
[CC--:B------:R-:W-:Y:S01]  /*5830*/  @!P1 LEA.HI.X R25, R100.reuse, R121.reuse, R25, 0x5, P4 ;  /* 0x0000007964199211 */ /* 0x0c0fe200020f2c19 */
[----:B------:R-:W-:Y:S01]  /*5840*/  @!PT LDS RZ, [RZ] ;  /* 0x00000000fffff984 */ /* 0x000fe20000000800 */
[----:B------:R-:W-:Y:S01]  /*5850*/  @!PT LDS RZ, [RZ] ;  /* 0x00000000fffff984 */ /* 0x000fe20000000800 */
[----:B------:R-:W-:Y:S01]  /*5860*/  @!PT LDS RZ, [RZ] ;  /* 0x00000000fffff984 */ /* 0x000fe20000000800 */
[----:B------:R1:W-:Y:S01]  /*5870*/  @!P1 LDGSTS.E.BYPASS.LTC128B.128 [R177+0x2000], [R50.64] ;  /* 0x0200000032b19fae */ /* 0x0003e2000b901d46 */
[C---:B------:R-:W-:Y:S01]  /*5880*/  @!P1 IADD3 R15, P4, R11.reuse, R14, RZ ;  /* 0x0000000e0b0f9210 */ /* 0x040fe20007f9e0ff */
[C---:B------:R-:W-:Y:S01]  /*5890*/  @!P1 IMAD.WIDE.U32 R38, R100.reuse, 0x60, R120 ;  /* 0x0000006064269825 */ /* 0x040fe200078e0078 */
[----:B------:R-:W-:Y:S01]  /*58a0*/  @!P1 LEA.HI.X R19, R100, R121, R19, 0x6, P3 ;  /* 0x0000007964139211 */ /* 0x000fe200018f3413 */
[----:B------:R1:W-:Y:S01]  /*58b0*/  @P1 STS.128 [R177+0x2800], RZ ;  /* 0x002800ffb1001388 */ /* 0x0003e20000000c00 */
[C---:B------:R-:W-:Y:S01]  /*58c0*/  @!P1 IADD3 R34, P3, R11.reuse, R34, RZ ;  /* 0x000000220b229210 */ /* 0x040fe20007f7e0ff */
[----:B------:R-:W-:Y:S01]  /*58d0*/  @!P1 IMAD.X R14, R10, 0x1, R25, P4 ;  /* 0x000000010a0e9824 */ /* 0x000fe200020e0619 */
[C---:B------:R-:W-:Y:S01]  /*58e0*/  @!P1 IADD3 R25, P4, R11.reuse, R54, RZ ;  /* 0x000000360b199210 */ /* 0x040fe20007f9e0ff */
[----:B------:R-:W-:Y:S01]  /*58f0*/  @!P1 IMAD.MOV.U32 R3, RZ, RZ, c[0x0][0x19c] ;  /* 0x00006700ff039624 */ /* 0x000fe200078e00ff */
[----:B------:R-:W-:Y:S01]  /*5900*/  @!P1 LEA R54, P5, R34, c[0x0][0x168], 0x1 ;  /* 0x00005a0022369a11 */ /* 0x000fe200078a08ff */
[C---:B------:R-:W-:Y:S01]  /*5910*/  @!P1 IMAD.X R19, R10.reuse, 0x1, R19, P3 ;  /* 0x000000010a139824 */ /* 0x040fe200018e0613 */
[----:B------:R-:W-:Y:S01]  /*5920*/  @!P1 IADD3 R33, P3, R11, R38, RZ ;  /* 0x000000260b219210 */ /* 0x000fe20007f7e0ff */
[----:B------:R-:W-:Y:S01]  /*5930*/  @!P1 IMAD R3, R3, 0x60, RZ ;  /* 0x0000006003039824 */ /* 0x000fe200078e02ff */
[----:B------:R-:W-:Y:S01]  /*5940*/  @!P1 LEA R76, P6, R15, c[0x0][0x168], 0x1 ;  /* 0x00005a000f4c9a11 */ /* 0x000fe200078c08ff */
[----:B------:R-:W-:Y:S01]  /*5950*/  @!PT LDS RZ, [RZ] ;  /* 0x00000000fffff984 */ /* 0x000fe20000000800 */
[----:B------:R-:W-:Y:S01]  /*5960*/  @!PT LDS RZ, [RZ] ;  /* 0x00000000fffff984 */ /* 0x000fe20000000800 */
[----:B------:R-:W-:Y:S01]  /*5970*/  @!PT LDS RZ, [RZ] ;  /* 0x00000000fffff984 */ /* 0x000fe20000000800 */
[----:B------:R1:W-:Y:S01]  /*5980*/  @!P1 LDGSTS.E.BYPASS.LTC128B.128 [R177+0x2800], [R40.64] ;  /* 0x0280000028b19fae */ /* 0x0003e2000b901d46 */
[----:B------:R-:W-:-:S02]  /*5990*/  @!P1 IADD3.X R38, R10, R55, R9, P4, !PT ;  /* 0x000000370a269210 */ /* 0x000fc400027fe409 */
[----:B------:R-:W-:Y:S01]  /*59a0*/  @!P1 LEA.HI.X R55, R34, c[0x0][0x16c], R19, 0x1, P5 ;  /* 0x00005b0022379a11 */ /* 0x000fe200028f0c13 */
[----:B------:R1:W-:Y:S01]  /*59b0*/  @P1 STS.128 [R177+0x3000], RZ ;  /* 0x003000ffb1001388 */ /* 0x0003e20000000c00 */
        /* <DEDUP_REMOVED lines=9> */
[----:B------:R-:W-:Y:S01]  /*5a50*/  @!P1 LEA R14, P3, R33, c[0x0][0x168], 0x1 ;  /* 0x00005a00210e9a11 */ /* 0x000fe200078608ff */
        /* <DEDUP_REMOVED lines=35> */
.L_x_7155:
[----:B------:R-:W-:Y:S05]  /*5c90*/  BSYNC B0 ;  /* 0x0000000000007941 */ /* 0x000fea0003800000 */
.L_x_7154:
[----:B------:R-:W0:Y:S01]  /*5ca0*/  LDGDEPBAR ;  /* 0x00000000000079af */ /* 0x000e220000000000 */
[----:B------:R-:W-:-:S04]  /*5cb0*/  IADD3 R120, P1, R11, R120, RZ ;  /* 0x000000780b787210 */ /* 0x000fc80007f3e0ff */
[----:B------:R-:W-:Y:S02]  /*5cc0*/  IADD3.X R121, R10, R121, RZ, P1, !PT ;  /* 0x000000790a797210 */ /* 0x000fe40000ffe4ff */
.L_x_7151:
        /* <DEDUP_REMOVED lines=95> */
[--C-:B------:R-:W-:Y:S01]  /*62c0*/  FFMA.FTZ R63, R68, c[0x0][0x23c], -R25.reuse ;  /* 0x00008f00443f7a23 */ /* 0x100fe20000010819 */
[----:B------:R-:W2:Y:S01]  /*62d0*/  LDSM.16.MT88.4 R8, [R158+0x6000] ;  /* 0x006000009e08783b */ /* 0x000ea20000004200 */
[----:B------:R-:W-:-:S02]  /*62e0*/  FFMA.FTZ R64, R64, c[0x0][0x23c], -R25 ;  /* 0x00008f0040407a23 */ /* 0x000fc40000010819 */
[--C-:B------:R-:W-:Y:S01]  /*62f0*/  FFMA.FTZ R41, R70, c[0x0][0x23c], -R25.reuse ;  /* 0x00008f0046297a23 */ /* 0x100fe20000010819 */
[----:B------:R-:W-:Y:S01]  /*6300*/  MUFU.EX2 R60, R60 ;  /* 0x0000003c003c7308 */ /* 0x000fe20000000800 */
[--C-:B------:R-:W-:Y:S02]  /*6310*/  FFMA.FTZ R33, R12, c[0x0][0x23c], -R25.reuse ;  /* 0x00008f000c217a23 */ /* 0x100fe40000010819 */
[----:B------:R-:W3:Y:S01]  /*6320*/  LDSM.16.MT88.4 R12, [R160+0x6800] ;  /* 0x00680000a00c783b */ /* 0x000ee20000004200 */
[----:B------:R-:W-:Y:S02]  /*6330*/  FFMA.FTZ R37, R81, c[0x0][0x23c], -R34 ;  /* 0x00008f0051257a23 */ /* 0x000fe40000010822 */
[--C-:B------:R-:W-:Y:S02]  /*6340*/  FFMA.FTZ R40, R18, c[0x0][0x23c], -R25.reuse ;  /* 0x00008f0012287a23 */ /* 0x100fe40000010819 */
[----:B------:R-:W4:Y:S01]  /*6350*/  MUFU.EX2 R39, R39 ;  /* 0x0000002700277308 */ /* 0x000f220000000800 */
[----:B-1----:R-:W-:Y:S01]  /*6360*/  F2FP.PACK_AB R68, R61, R62 ;  /* 0x0000003e3d44723e */ /* 0x002fe200000000ff */
[--C-:B------:R-:W-:Y:S01]  /*6370*/  FFMA.FTZ R27, R72, c[0x0][0x23c], -R25.reuse ;  /* 0x00008f00481b7a23 */ /* 0x100fe20000010819 */
[----:B------:R-:W1:Y:S01]  /*6380*/  LDSM.16.MT88.4 R16, [R162+0x6800] ;  /* 0x00680000a210783b */ /* 0x000e620000004200 */
[----:B------:R-:W-:-:S02]  /*6390*/  FFMA.FTZ R4, R74, c[0x0][0x23c], -R25 ;  /* 0x00008f004a047a23 */ /* 0x000fc40000010819 */
[--C-:B------:R-:W-:Y:S02]  /*63a0*/  FFMA.FTZ R50, R53, c[0x0][0x23c], -R34.reuse ;  /* 0x00008f0035327a23 */ /* 0x100fe40000010822 */
        /* <DEDUP_REMOVED lines=43> */
[--C-:B------:R-:W-:Y:S01]  /*6660*/  FFMA.FTZ R65, R22, c[0x0][0x23c], -R25.reuse ;  /* 0x00008f0016417a23 */ /* 0x100fe20000010819 */
[----:B------:R-:W-:Y:S01]  /*6670*/  MUFU.EX2 R40, R40 ;  /* 0x0000002800287308 */ /* 0x000fe20000000800 */
[----:B------:R-:W-:Y:S02]  /*6680*/  FFMA.FTZ R56, R20, c[0x0][0x23c], -R25 ;  /* 0x00008f0014387a23 */ /* 0x000fe40000010819 */
[----:B------:R-:W-:Y:S01]  /*6690*/  LDSM.16.MT88.4 R20, [R160+0x8800] ;  /* 0x00880000a014783b */ /* 0x000fe20000004200 */
[----:B------:R-:W-:Y:S02]  /*66a0*/  FADD.FTZ R61, R62, R61 ;  /* 0x0000003d3e3d7221 */ /* 0x000fe40000010000 */
[----:B------:R-:W-:Y:S01]  /*66b0*/  HMMA.16816.F32 R80, R68, R76, RZ ;  /* 0x0000004c4450723c */ /* 0x000fe200000018ff */
[----:B------:R-:W-:Y:S01]  /*66c0*/  FADD.FTZ R63, R66, R63 ;  /* 0x0000003f423f7221 */ /* 0x000fe20000010000 */
[----:B------:R-:W5:Y:S01]  /*66d0*/  MUFU.EX2 R33, R33 ;  /* 0x0000002100217308 */ /* 0x000f620000000800 */
[----:B------:R-:W-:-:S02]  /*66e0*/  FADD.FTZ R66, R60, R61 ;  /* 0x0000003d3c427221 */ /* 0x000fc40000010000 */
        /* <DEDUP_REMOVED lines=10> */
[----:B------:R-:W1:Y:S01]  /*6790*/  MUFU.EX2 R4, R4 ;  /* 0x0000000400047308 */ /* 0x000e620000000800 */
[----:B------:R-:W-:-:S02]  /*67a0*/  FFMA.FTZ R42, R42, c[0x0][0x23c], -R25 ;  /* 0x00008f002a2a7a23 */ /* 0x000fc40000010819 */
[----:B------:R-:W-:Y:S02]  /*67b0*/  FADD.FTZ R64, R64, R63 ;  /* 0x0000003f40407221 */ /* 0x000fe40000010000 */
[----:B------:R-:W-:Y:S01]  /*67c0*/  FFMA.FTZ R189, R29, c[0x0][0x23c], -R34 ;  /* 0x00008f001dbd7a23 */ /* 0x000fe20000010822 */
[C---:B--2---:R-:W-:Y:S01]  /*67d0*/  HMMA.16816.F32 R72, R68.reuse, R8, RZ ;  /* 0x000000084448723c */ /* 0x044fe200000018ff */
[----:B------:R-:W-:Y:S01]  /*67e0*/  FADD.FTZ R41, R41, R64 ;  /* 0x0000004029297221 */ /* 0x000fe20000010000 */
[----:B------:R-:W-:Y:S01]  /*67f0*/  MUFU.EX2 R57, R57 ;  /* 0x0000003900397308 */ /* 0x000fe20000000800 */
[--C-:B------:R-:W-:Y:S02]  /*6800*/  FFMA.FTZ R30, R30, c[0x0][0x23c], -R25.reuse ;  /* 0x00008f001e1e7a23 */ /* 0x100fe40000010819 */
[----:B------:R-:W-:Y:S02]  /*6810*/  FFMA.FTZ R26, R26, c[0x0][0x23c], -R25 ;  /* 0x00008f001a1a7a23 */ /* 0x000fe40000010819 */
[----:B----4-:R-:W-:Y:S01]  /*6820*/  F2FP.PACK_AB R8, R37, R38 ;  /* 0x000000262508723e */ /* 0x010fe200000000ff */
[----:B------:R-:W-:Y:S01]  /*6830*/  HMMA.16816.F32 R68, R68, R10, RZ ;  /* 0x0000000a4444723c */ /* 0x000fe200000018ff */
[----:B-----5:R-:W-:Y:S01]  /*6840*/  F2FP.PACK_AB R9, R33, R40 ;  /* 0x000000282109723e */ /* 0x020fe200000000ff */
[----:B------:R-:W2:Y:S05]  /*6850*/  MUFU.EX2 R54, R54 ;  /* 0x0000003600367308 */ /* 0x000eaa0000000800 */
[----:B------:R-:W-:-:S02]  /*6860*/  F2FP.PACK_AB R10, R5, R6 ;  /* 0x00000006050a723e */ /* 0x000fc400000000ff */
[----:B-1----:R-:W-:Y:S01]  /*6870*/  F2FP.PACK_AB R11, R4, R27 ;  /* 0x0000001b040b723e */ /* 0x002fe200000000ff */
[----:B------:R-:W-:Y:S06]  /*6880*/  MUFU.EX2 R55, R55 ;  /* 0x0000003700377308 */ /* 0x000fec0000000800 */
[C---:B---3--:R-:W-:Y:S02]  /*6890*/  HMMA.16816.F32 R88, R8.reuse, R12, R88 ;  /* 0x0000000c0858723c */ /* 0x048fe40000001858 */
[----:B------:R-:W-:Y:S06]  /*68a0*/  MUFU.EX2 R50, R50 ;  /* 0x0000003200327308 */ /* 0x000fec0000000800 */
[C---:B------:R-:W-:Y:S01]  /*68b0*/  HMMA.16816.F32 R84, R8.reuse, R14, R84 ;  /* 0x0000000e0854723c */ /* 0x040fe20000001854 */
[----:B------:R-:W1:Y:S01]  /*68c0*/  LDSM.16.MT88.4 R12, [R158+0x6800] ;  /* 0x006800009e0c783b */ /* 0x000e620000004200 */
        /* <DEDUP_REMOVED lines=8> */
[C---:B-1----:R-:W-:Y:S07]  /*6950*/  HMMA.16816.F32 R72, R8.reuse, R12, R72 ;  /* 0x0000000c0848723c */ /* 0x042fee0000001848 */
[----:B------:R-:W1:Y:S01]  /*6960*/  MUFU.EX2 R108, R108 ;  /* 0x0000006c006c7308 */ /* 0x000e620000000800 */
[C---:B------:R-:W-:Y:S01]  /*6970*/  HMMA.16816.F32 R68, R8.reuse, R14, R68 ;  /* 0x0000000e0844723c */ /* 0x040fe20000001844 */
[----:B------:R-:W1:Y:S06]  /*6980*/  LDSM.16.MT88.4 R12, [R160+0x7000] ;  /* 0x00700000a00c783b */ /* 0x000e6c0000004200 */
[----:B------:R-:W-:Y:S01]  /*6990*/  MUFU.EX2 R107, R107 ;  /* 0x0000006b006b7308 */ /* 0x000fe20000000800 */
[C---:B----4-:R-:W-:Y:S07]  /*69a0*/  HMMA.16816.F32 R80, R8.reuse, R16, R80 ;  /* 0x000000100850723c */ /* 0x050fee0000001850 */
[----:B------:R-:W-:Y:S01]  /*69b0*/  MUFU.EX2 R104, R104 ;  /* 0x0000006800687308 */ /* 0x000fe20000000800 */
[----:B------:R-:W-:Y:S01]  /*69c0*/  HMMA.16816.F32 R76, R8, R18, R76 ;  /* 0x00000012084c723c */ /* 0x000fe2000000184c */
[----:B------:R-:W4:Y:S06]  /*69d0*/  LDSM.16.MT88.4 R16, [R162+0x7000] ;  /* 0x00700000a210783b */ /* 0x000f2c0000004200 */
[----:B------:R-:W-:Y:S01]  /*69e0*/  MUFU.EX2 R110, R110 ;  /* 0x0000006e006e7308 */ /* 0x000fe20000000800 */
[----:B--2---:R-:W-:-:S02]  /*69f0*/  F2FP.PACK_AB R8, R54, R57 ;  /* 0x000000393608723e */ /* 0x004fc400000000ff */
[----:B---3--:R-:W-:-:S05]  /*6a00*/  F2FP.PACK_AB R9, R52, R53 ;  /* 0x000000353409723e */ /* 0x008fca00000000ff */
[----:B------:R-:W2:Y:S01]  /*6a10*/  MUFU.EX2 R105, R105 ;  /* 0x0000006900697308 */ /* 0x000ea20000000800 */
[----:B------:R-:W-:Y:S02]  /*6a20*/  F2FP.PACK_AB R10, R50, R55 ;  /* 0x00000037320a723e */ /* 0x000fe400000000ff */
[----:B-----5:R-:W-:-:S05]  /*6a30*/  F2FP.PACK_AB R11, R48, R51 ;  /* 0x00000033300b723e */ /* 0x020fca00000000ff */
[----:B------:R-:W-:Y:S02]  /*6a40*/  MUFU.EX2 R106, R106 ;  /* 0x0000006a006a7308 */ /* 0x000fe40000000800 */
[C---:B-1----:R-:W-:Y:S06]  /*6a50*/  HMMA.16816.F32 R88, R8.reuse, R12, R88 ;  /* 0x0000000c0858723c */ /* 0x042fec0000001858 */
[----:B------:R-:W1:Y:S02]  /*6a60*/  MUFU.EX2 R59, R59 ;  /* 0x0000003b003b7308 */ /* 0x000e640000000800 */
[C---:B------:R-:W-:Y:S01]  /*6a70*/  HMMA.16816.F32 R84, R8.reuse, R14, R84 ;  /* 0x0000000e0854723c */ /* 0x040fe20000001854 */
[----:B------:R-:W3:Y:S05]  /*6a80*/  LDSM.16.MT88.4 R12, [R158+0x7000] ;  /* 0x007000009e0c783b */ /* 0x000eea0000004200 */
[----:B------:R-:W-:Y:S02]  /*6a90*/  MUFU.EX2 R117, R117 ;  /* 0x0000007500757308 */ /* 0x000fe40000000800 */
[C---:B----4-:R-:W-:Y:S06]  /*6aa0*/  HMMA.16816.F32 R96, R8.reuse, R16, R96 ;  /* 0x000000100860723c */ /* 0x050fec0000001860 */
[----:B------:R-:W4:Y:S02]  /*6ab0*/  MUFU.EX2 R132, R132 ;  /* 0x0000008400847308 */ /* 0x000f240000000800 */
[C---:B------:R-:W-:Y:S01]  /*6ac0*/  HMMA.16816.F32 R92, R8.reuse, R18, R92 ;  /* 0x00000012085c723c */ /* 0x040fe2000000185c */
[----:B------:R-:W5:Y:S05]  /*6ad0*/  LDSM.16.MT88.4 R16, [R159+0x7000] ;  /* 0x007000009f10783b */ /* 0x000f6a0000004200 */
        /* <DEDUP_REMOVED lines=14> */
[----:B--2---:R-:W-:-:S05]  /*6bc0*/  F2FP.PACK_AB R9, R105, R110 ;  /* 0x0000006e6909723e */ /* 0x004fca00000000ff */
[----:B------:R-:W2:Y:S01]  /*6bd0*/  MUFU.EX2 R127, R127 ;  /* 0x0000007f007f7308 */ /* 0x000ea20000000800 */
[----:B------:R-:W-:Y:S02]  /*6be0*/  F2FP.PACK_AB R10, R104, R107 ;  /* 0x0000006b680a723e */ /* 0x000fe400000000ff */
[----:B-1----:R-:W-:-:S05]  /*6bf0*/  F2FP.PACK_AB R11, R59, R106 ;  /* 0x0000006a3b0b723e */ /* 0x002fca00000000ff */
[----:B------:R-:W-:Y:S02]  /*6c00*/  MUFU.EX2 R67, R67 ;  /* 0x0000004300437308 */ /* 0x000fe40000000800 */
[C---:B---3--:R-:W-:Y:S06]  /*6c10*/  HMMA.16816.F32 R88, R8.reuse, R12, R88 ;  /* 0x0000000c0858723c */ /* 0x048fec0000001858 */
[----:B------:R-:W-:Y:S02]  /*6c20*/  MUFU.EX2 R124, R124 ;  /* 0x0000007c007c7308 */ /* 0x000fe40000000800 */
[C---:B------:R-:W-:Y:S01]  /*6c30*/  HMMA.16816.F32 R84, R8.reuse, R14, R84 ;  /* 0x0000000e0854723c */ /* 0x040fe20000001854 */
[----:B------:R-:W1:Y:S05]  /*6c40*/  LDSM.16.MT88.4 R12, [R158+0x7800] ;  /* 0x007800009e0c783b */ /* 0x000e6a0000004200 */
[----:B------:R-:W-:Y:S02]  /*6c50*/  MUFU.EX2 R129, R129 ;  /* 0x0000008100817308 */ /* 0x000fe40000000800 */
[C---:B----4-:R-:W-:Y:S06]  /*6c60*/  HMMA.16816.F32 R96, R8.reuse, R16, R96 ;  /* 0x000000100860723c */ /* 0x050fec0000001860 */
[----:B------:R-:W3:Y:S02]  /*6c70*/  MUFU.EX2 R58, R58 ;  /* 0x0000003a003a7308 */ /* 0x000ee40000000800 */
[C---:B------:R-:W-:Y:S01]  /*6c80*/  HMMA.16816.F32 R92, R8.reuse, R18, R92 ;  /* 0x00000012085c723c */ /* 0x040fe2000000185c */
[----:B------:R-:W4:Y:S05]  /*6c90*/  LDSM.16.MT88.4 R16, [R159+0x7800] ;  /* 0x007800009f10783b */ /* 0x000f2a0000004200 */
[----:B------:R-:W-:Y:S08]  /*6ca0*/  MUFU.EX2 R65, R65 ;  /* 0x0000004100417308 */ /* 0x000ff00000000800 */
[----:B------:R-:W2:Y:S08]  /*6cb0*/  MUFU.EX2 R56, R56 ;  /* 0x0000003800387308 */ /* 0x000eb00000000800 */
[----:B------:R-:W-:Y:S01]  /*6cc0*/  MUFU.EX2 R49, R49 ;  /* 0x0000003100317308 */ /* 0x000fe20000000800 */
[C---:B-1----:R-:W-:Y:S07]  /*6cd0*/  HMMA.16816.F32 R72, R8.reuse, R12, R72 ;  /* 0x0000000c0848723c */ /* 0x042fee0000001848 */
[----:B------:R-:W-:Y:S01]  /*6ce0*/  MUFU.EX2 R62, R62 ;  /* 0x0000003e003e7308 */ /* 0x000fe20000000800 */
        /* <DEDUP_REMOVED lines=11> */
[----:B------:R-:W-:Y:S02]  /*6da0*/  F2FP.PACK_AB R10, R130, R111 ;  /* 0x0000006f820a723e */ /* 0x000fe400000000ff */
[----:B-----5:R-:W-:-:S05]  /*6db0*/  F2FP.PACK_AB R11, R116, R119 ;  /* 0x00000077740b723e */ /* 0x020fca00000000ff */
        /* <DEDUP_REMOVED lines=17> */
[----:B---3--:R-:W-:Y:S02]  /*6ed0*/  F2FP.PACK_AB R9, R58, R129 ;  /* 0x000000813a09723e */ /* 0x008fe400000000ff */
[----:B------:R-:W-:Y:S02]  /*6ee0*/  F2FP.PACK_AB R10, R124, R67 ;  /* 0x000000437c0a723e */ /* 0x000fe400000000ff */
[----:B------:R-:W-:-:S07]  /*6ef0*/  F2FP.PACK_AB R11, R56, R65 ;  /* 0x00000041380b723e */ /* 0x000fce00000000ff */
[C---:B------:R-:W-:Y:S08]  /*6f00*/  HMMA.16816.F32 R88, R8.reuse, R20, R88 ;  /* 0x000000140858723c */ /* 0x040ff00000001858 */
        /* <DEDUP_REMOVED lines=12> */
[----:B----4-:R-:W-:Y:S01]  /*6fd0*/  F2FP.PACK_AB R10, R60, R45 ;  /* 0x0000002d3c0a723e */ /* 0x010fe200000000ff */
[----:B------:R-:W3:Y:S02]  /*6fe0*/  MUFU.EX2 R39, R42 ;  /* 0x0000002a00277308 */ /* 0x000ee40000000800 */
[----:B------:R-:W-:-:S02]  /*6ff0*/  FADD.FTZ R8, R38, R9 ;  /* 0x0000000926087221 */ /* 0x000fc40000010000 */
[----:B------:R-:W-:Y:S02]  /*7000*/  FADD.FTZ R38, R40, R41 ;  /* 0x0000002928267221 */ /* 0x000fe40000010000 */
[----:B------:R-:W-:Y:S01]  /*7010*/  FADD.FTZ R9, R37, R8 ;  /* 0x0000000825097221 */ /* 0x000fe20000010000 */
[----:B------:R-:W-:Y:S01]  /*7020*/  F2FP.PACK_AB R8, R62, R49 ;  /* 0x000000313e08723e */ /* 0x000fe200000000ff */
[--C-:B------:R-:W-:Y:S02]  /*7030*/  FFMA.FTZ R40, R35, c[0x0][0x23c], -R34.reuse ;  /* 0x00008f0023287a23 */ /* 0x100fe40000010822 */
[--C-:B------:R-:W-:Y:S02]  /*7040*/  FFMA.FTZ R37, R32, c[0x0][0x23c], -R34.reuse ;  /* 0x00008f0020257a23 */ /* 0x100fe40000010822 */
[----:B------:R-:W-:Y:S01]  /*7050*/  FFMA.FTZ R35, R31, c[0x0][0x23c], -R34 ;  /* 0x00008f001f237a23 */ /* 0x000fe20000010822 */
[----:B------:R-:W-:Y:S01]  /*7060*/  MUFU.EX2 R32, R40 ;  /* 0x0000002800207308 */ /* 0x000fe20000000800 */
[----:B------:R-:W-:Y:S01]  /*7070*/  FADD.FTZ R34, R6, R9 ;  /* 0x0000000906227221 */ /* 0x000fe20000010000 */
[----:B------:R-:W-:Y:S01]  /*7080*/  F2FP.PACK_AB R9, R44, R43 ;  /* 0x0000002b2c09723e */ /* 0x000fe200000000ff */
[----:B------:R-:W-:Y:S01]  /*7090*/  FADD.FTZ R38, R33, R38 ;  /* 0x0000002621267221 */ /* 0x000fe20000010000 */
[----:B---3--:R-:W-:Y:S01]  /*70a0*/  F2FP.PACK_AB R11, R36, R39 ;  /* 0x00000027240b723e */ /* 0x008fe200000000ff */
[----:B------:R-:W-:-:S02]  /*70b0*/  FADD.FTZ R34, R5, R34 ;  /* 0x0000002205227221 */ /* 0x000fc40000010000 */
[----:B------:R-:W-:Y:S01]  /*70c0*/  FADD.FTZ R27, R27, R38 ;  /* 0x000000261b1b7221 */ /* 0x000fe20000010000 */
[----:B------:R-:W3:Y:S01]  /*70d0*/  MUFU.EX2 R29, R37 ;  /* 0x00000025001d7308 */ /* 0x000ee20000000800 */
[----:B------:R-:W-:Y:S02]  /*70e0*/  FADD.FTZ R57, R57, R34 ;  /* 0x0000002239397221 */ /* 0x000fe40000010000 */
[C---:B--2---:R-:W-:Y:S01]  /*70f0*/  HMMA.16816.F32 R96, R8.reuse, R16, R96 ;  /* 0x000000100860723c */ /* 0x044fe20000001860 */
[----:B------:R-:W-:Y:S02]  /*7100*/  FADD.FTZ R4, R4, R27 ;  /* 0x0000001b04047221 */ /* 0x000fe40000010000 */
[--C-:B------:R-:W-:Y:S02]  /*7110*/  FFMA.FTZ R31, R28, c[0x0][0x23c], -R25.reuse ;  /* 0x00008f001c1f7a23 */ /* 0x100fe40000010819 */
[----:B------:R-:W-:Y:S01]  /*7120*/  FADD.FTZ R53, R53, R4 ;  /* 0x0000000435357221 */ /* 0x000fe20000010000 */
[----:B------:R-:W-:Y:S01]  /*7130*/  MUFU.EX2 R6, R35 ;  /* 0x0000002300067308 */ /* 0x000fe20000000800 */
[----:B------:R-:W-:Y:S01]  /*7140*/  FFMA.FTZ R5, R24, c[0x0][0x23c], -R25 ;  /* 0x00008f0018057a23 */ /* 0x000fe20000010819 */
[----:B------:R-:W-:Y:S01]  /*7150*/  HMMA.16816.F32 R92, R8, R18, R92 ;  /* 0x00000012085c723c */ /* 0x000fe2000000185c */
[----:B------:R-:W2:Y:S01]  /*7160*/  LDSM.16.MT88.4 R16, [R158+0x9000] ;  /* 0x009000009e10783b */ /* 0x000ea20000004200 */
[----:B------:R-:W-:-:S02]  /*7170*/  FADD.FTZ R54, R54, R57 ;  /* 0x0000003936367221 */ /* 0x000fc40000010000 */
[----:B------:R-:W-:Y:S02]  /*7180*/  FADD.FTZ R52, R52, R53 ;  /* 0x0000003534347221 */ /* 0x000fe40000010000 */
[----:B------:R-:W4:Y:S01]  /*7190*/  MUFU.EX2 R31, R31 ;  /* 0x0000001f001f7308 */ /* 0x000f220000000800 */
        /* <DEDUP_REMOVED lines=11> */
[----:B------:R-:W-:Y:S02]  /*7250*/  FADD.FTZ R105, R105, R110 ;  /* 0x0000006e69697221 */ /* 0x000fe40000010000 */
[C---:B------:R-:W-:Y:S01]  /*7260*/  HMMA.16816.F32 R80, R8.reuse, R20, R80 ;  /* 0x000000140850723c */ /* 0x040fe20000001850 */
[----:B------:R-:W-:Y:S02]  /*7270*/  FADD.FTZ R107, R107, R108 ;  /* 0x0000006c6b6b7221 */ /* 0x000fe40000010000 */
[----:B------:R-:W-:Y:S02]  /*7280*/  FADD.FTZ R106, R106, R105 ;  /* 0x000000696a6a7221 */ /* 0x000fe40000010000 */
[----:B------:R-:W-:Y:S02]  /*7290*/  FADD.FTZ R104, R104, R107 ;  /* 0x0000006b68687221 */ /* 0x000fe40000010000 */
[----:B------:R-:W-:Y:S01]  /*72a0*/  FADD.FTZ R106, R59, R106 ;  /* 0x0000006a3b6a7221 */ /* 0x000fe20000010000 */
[----:B------:R-:W-:Y:S01]  /*72b0*/  HMMA.16816.F32 R76, R8, R22, R76 ;  /* 0x00000016084c723c */ /* 0x000fe2000000184c */
[----:B------:R-:W5:Y:S01]  /*72c0*/  LDSM.16.MT88.4 R20, [R160+0x9800] ;  /* 0x00980000a014783b */ /* 0x000f620000004200 */
[----:B------:R-:W-:-:S02]  /*72d0*/  FADD.FTZ R117, R117, R104 ;  /* 0x0000006875757221 */ /* 0x000fc40000010000 */
[----:B------:R-:W-:Y:S02]  /*72e0*/  FADD.FTZ R125, R125, R106 ;  /* 0x0000006a7d7d7221 */ /* 0x000fe40000010000 */
[----:B------:R-:W-:Y:S02]  /*72f0*/  FADD.FTZ R132, R132, R117 ;  /* 0x0000007584847221 */ /* 0x000fe40000010000 */
[----:B------:R-:W-:Y:S01]  /*7300*/  FADD.FTZ R118, R118, R125 ;  /* 0x0000007d76767221 */ /* 0x000fe20000010000 */
[----:B--2---:R-:W-:Y:S03]  /*7310*/  HMMA.16816.F32 R72, R8, R16, R72 ;  /* 0x000000100848723c */ /* 0x004fe60000001848 */
[----:B------:R-:W-:-:S04]  /*7320*/  FADD.FTZ R119, R119, R118 ;  /* 0x0000007677777221 */ /* 0x000fc80000010000 */
[----:B------:R-:W-:Y:S01]  /*7330*/  FADD.FTZ R116, R116, R119 ;  /* 0x0000007774747221 */ /* 0x000fe20000010000 */
[----:B------:R-:W-:Y:S01]  /*7340*/  HMMA.16816.F32 R68, R8, R18, R68 ;  /* 0x000000120844723c */ /* 0x000fe20000001844 */
[----:B------:R-:W2:Y:S02]  /*7350*/  LDSM.16.MT88.4 R16, [R159+0x9800] ;  /* 0x009800009f10783b */ /* 0x000ea40000004200 */
[----:B------:R-:W-:-:S04]  /*7360*/  FADD.FTZ R129, R129, R116 ;  /* 0x0000007481817221 */ /* 0x000fc80000010000 */
[----:B---3--:R-:W-:Y:S01]  /*7370*/  F2FP.PACK_AB R8, R29, R32 ;  /* 0x000000201d08723e */ /* 0x008fe200000000ff */
[----:B------:R-:W-:Y:S01]  /*7380*/  FADD.FTZ R58, R58, R129 ;  /* 0x000000813a3a7221 */ /* 0x000fe20000010000 */
[----:B----4-:R-:W-:Y:S02]  /*7390*/  F2FP.PACK_AB R9, R31, R30 ;  /* 0x0000001e1f09723e */ /* 0x010fe400000000ff */
[----:B------:R-:W-:Y:S01]  /*73a0*/  F2FP.PACK_AB R10, R189, R6 ;  /* 0x00000006bd0a723e */ /* 0x000fe200000000ff */
[----:B------:R-:W-:Y:S01]  /*73b0*/  FADD.FTZ R65, R65, R58 ;  /* 0x0000003a41417221 */ /* 0x000fe20000010000 */
[----:B-1----:R-:W-:-:S03]  /*73c0*/  F2FP.PACK_AB R11, R5, R26 ;  /* 0x0000001a050b723e */ /* 0x002fc600000000ff */
[----:B------:R-:W-:-:S04]  /*73d0*/  FADD.FTZ R56, R56, R65 ;  /* 0x0000004138387221 */ /* 0x000fc80000010000 */
[----:B-----5:R-:W-:Y:S01]  /*73e0*/  HMMA.16816.F32 R96, R8, R12, R96 ;  /* 0x0000000c0860723c */ /* 0x020fe20000001860 */
        /* <DEDUP_REMOVED lines=93> */
.L_x_7157:
[----:B------:R-:W-:-:S04]  /*79c0*/  LEA R4, -R7, RZ, 0x7 ;  /* 0x000000ff07047211 */ /* 0x000fc800078e39ff */
[----:B------:R-:W-:Y:S02]  /*79d0*/  SHF.R.S32.HI R5, RZ, 0x1f, R4 ;  /* 0x0000001fff057819 */ /* 0x000fe40000011404 */
.L_x_7158:
[----:B------:R-:W-:Y:S02]  /*79e0*/  ISETP.GE.AND P1, PT, R178, c[0x0][0x220], PT ;  /* 0x00008800b2007a0c */ /* 0x000fe40003f26270 */
[----:B------:R-:W-:-:S04]  /*79f0*/  LEA R192, P6, R4, R192, 0x1 ;  /* 0x000000c004c07211 */ /* 0x000fc800078c08ff */
[----:B------:R-:W-:-:S07]  /*7a00*/  LEA.HI.X R191, R4, R191, R5, 0x1, P6 ;  /* 0x000000bf04bf7211 */ /* 0x000fce00030f0c05 */
        /* <DEDUP_REMOVED lines=176> */
[----:B------:R-:W1:Y:S01]  /*8510*/  LDSM.16.M88.4 R104, [R102] ;  /* 0x000000006668783b */ /* 0x000e620000000200 */
[----:B------:R-:W-:-:S02]  /*8520*/  FMUL.FTZ R38, R38, c[0x0][0x2ec] ;  /* 0x0000bb0026267a20 */ /* 0x000fc40000410000 */
[----:B------:R-:W-:Y:S01]  /*8530*/  FMUL.FTZ R36, R36, c[0x0][0x2ec] ;  /* 0x0000bb0024247a20 */ /* 0x000fe20000410000 */
[----:B------:R-:W3:Y:S01]  /*8540*/  LDSM.16.M88.4 R108, [R102+0x1800] ;  /* 0x00180000666c783b */ /* 0x000ee20000000200 */
[----:B------:R-:W-:Y:S01]  /*8550*/  MUFU.TANH R145, R38 ;  /* 0x0000002600917308 */ /* 0x000fe20000002400 */
[----:B------:R-:W-:Y:S02]  /*8560*/  FMUL.FTZ R33, R33, c[0x0][0x2ec] ;  /* 0x0000bb0021217a20 */ /* 0x000fe40000410000 */
[----:B------:R-:W-:Y:S02]  /*8570*/  FMUL.FTZ R32, R32, c[0x0][0x2ec] ;  /* 0x0000bb0020207a20 */ /* 0x000fe40000410000 */
[----:B------:R-:W-:-:S03]  /*8580*/  FMUL.FTZ R34, R34, c[0x0][0x2ec] ;  /* 0x0000bb0022227a20 */ /* 0x000fc60000410000 */
[----:B------:R-:W-:Y:S08]  /*8590*/  MUFU.TANH R125, R36 ;  /* 0x00000024007d7308 */ /* 0x000ff00000002400 */
[----:B------:R-:W-:Y:S01]  /*85a0*/  MUFU.TANH R143, R34 ;  /* 0x00000022008f7308 */ /* 0x000fe20000002400 */
[C---:B--2---:R-:W-:Y:S08]  /*85b0*/  HMMA.16816.F32 R4, R112.reuse, R116, R4 ;  /* 0x000000747004723c */ /* 0x044ff00000001804 */
[C---:B------:R-:W-:Y:S01]  /*85c0*/  HMMA.16816.F32 R64, R112.reuse, R118, R64 ;  /* 0x000000767040723c */ /* 0x040fe20000001840 */
[----:B------:R-:W-:Y:S07]  /*85d0*/  MUFU.TANH R119, R32 ;  /* 0x0000002000777308 */ /* 0x000fee0000002400 */
[C---:B-1----:R-:W-:Y:S08]  /*85e0*/  HMMA.16816.F32 R44, R112.reuse, R104, R44 ;  /* 0x00000068702c723c */ /* 0x042ff0000000182c */
[----:B------:R-:W-:Y:S01]  /*85f0*/  FMUL.FTZ R5, R5, c[0x0][0x2ec] ;  /* 0x0000bb0005057a20 */ /* 0x000fe20000410000 */
[----:B------:R-:W-:Y:S01]  /*8600*/  HMMA.16816.F32 R40, R112, R106, R40 ;  /* 0x0000006a7028723c */ /* 0x000fe20000001828 */
[----:B------:R-:W1:Y:S01]  /*8610*/  LDSM.16.M88.4 R104, [R102+0x1000] ;  /* 0x001000006668783b */ /* 0x000e620000000200 */
[----:B------:R-:W-:-:S03]  /*8620*/  FMUL.FTZ R7, R7, c[0x0][0x2ec] ;  /* 0x0000bb0007077a20 */ /* 0x000fc60000410000 */
[----:B------:R-:W-:Y:S02]  /*8630*/  MUFU.TANH R5, R5 ;  /* 0x0000000500057308 */ /* 0x000fe40000002400 */
[----:B------:R-:W-:Y:S01]  /*8640*/  FMUL.FTZ R66, R66, c[0x0][0x2ec] ;  /* 0x0000bb0042427a20 */ /* 0x000fe20000410000 */
[C---:B---3--:R-:W-:Y:S01]  /*8650*/  HMMA.16816.F32 R20, R112.reuse, R108, R20 ;  /* 0x0000006c7014723c */ /* 0x048fe20000001814 */
[----:B------:R-:W-:Y:S02]  /*8660*/  FMUL.FTZ R65, R65, c[0x0][0x2ec] ;  /* 0x0000bb0041417a20 */ /* 0x000fe40000410000 */
[----:B------:R-:W-:Y:S02]  /*8670*/  FMUL.FTZ R67, R67, c[0x0][0x2ec] ;  /* 0x0000bb0043437a20 */ /* 0x000fe40000410000 */
[----:B------:R-:W-:Y:S01]  /*8680*/  MUFU.TANH R7, R7 ;  /* 0x0000000700077308 */ /* 0x000fe20000002400 */
[----:B------:R-:W-:Y:S02]  /*8690*/  FMUL.FTZ R64, R64, c[0x0][0x2ec] ;  /* 0x0000bb0040407a20 */ /* 0x000fe40000410000 */
[----:B------:R-:W-:Y:S01]  /*86a0*/  HMMA.16816.F32 R16, R112, R110, R16 ;  /* 0x0000006e7010723c */ /* 0x000fe20000001810 */
[----:B------:R-:W2:Y:S01]  /*86b0*/  LDSM.16.M88.4 R108, [R102+0x3000] ;  /* 0x00300000666c783b */ /* 0x000ea20000000200 */
[----:B------:R-:W-:-:S02]  /*86c0*/  FMUL.FTZ R127, R46, c[0x0][0x2ec] ;  /* 0x0000bb002e7f7a20 */ /* 0x000fc40000410000 */
[----:B------:R-:W-:-:S04]  /*86d0*/  FMUL.FTZ R46, R47, c[0x0][0x2ec] ;  /* 0x0000bb002f2e7a20 */ /* 0x000fc80000410000 */
[----:B------:R-:W-:Y:S01]  /*86e0*/  FMUL.FTZ R42, R42, c[0x0][0x2ec] ;  /* 0x0000bb002a2a7a20 */ /* 0x000fe20000410000 */
[----:B------:R-:W-:Y:S01]  /*86f0*/  MUFU.TANH R127, R127 ;  /* 0x0000007f007f7308 */ /* 0x000fe20000002400 */
[----:B------:R-:W-:Y:S02]  /*8700*/  FMUL.FTZ R40, R40, c[0x0][0x2ec] ;  /* 0x0000bb0028287a20 */ /* 0x000fe40000410000 */
[----:B------:R-:W-:-:S04]  /*8710*/  FMUL.FTZ R41, R41, c[0x0][0x2ec] ;  /* 0x0000bb0029297a20 */ /* 0x000fc80000410000 */
[----:B------:R-:W-:Y:S01]  /*8720*/  FMUL.FTZ R20, R20, c[0x0][0x2ec] ;  /* 0x0000bb0014147a20 */ /* 0x000fe20000410000 */
[----:B------:R-:W-:Y:S01]  /*8730*/  MUFU.TANH R147, R42 ;  /* 0x0000002a00937308 */ /* 0x000fe20000002400 */
[----:B------:R-:W-:Y:S02]  /*8740*/  FMUL.FTZ R21, R21, c[0x0][0x2ec] ;  /* 0x0000bb0015157a20 */ /* 0x000fe40000410000 */
[----:B------:R-:W-:-:S04]  /*8750*/  FMUL.FTZ R22, R22, c[0x0][0x2ec] ;  /* 0x0000bb0016167a20 */ /* 0x000fc80000410000 */
[----:B------:R-:W-:Y:S01]  /*8760*/  FMUL.FTZ R137, R18, c[0x0][0x2ec] ;  /* 0x0000bb0012897a20 */ /* 0x000fe20000410000 */
[----:B-1----:R-:W-:Y:S01]  /*8770*/  HMMA.16816.F32 R28, R112, R104, R28 ;  /* 0x00000068701c723c */ /* 0x002fe2000000181c */
[----:B------:R-:W-:Y:S01]  /*8780*/  MUFU.TANH R46, R46 ;  /* 0x0000002e002e7308 */ /* 0x000fe20000002400 */
[----:B------:R-:W-:Y:S02]  /*8790*/  FMUL.FTZ R17, R17, c[0x0][0x2ec] ;  /* 0x0000bb0011117a20 */ /* 0x000fe40000410000 */
[----:B------:R-:W-:-:S04]  /*87a0*/  FMUL.FTZ R16, R16, c[0x0][0x2ec] ;  /* 0x0000bb0010107a20 */ /* 0x000fc80000410000 */
[C---:B------:R-:W-:Y:S01]  /*87b0*/  HMMA.16816.F32 R24, R112.reuse, R106, R24 ;  /* 0x0000006a7018723c */ /* 0x040fe20000001818 */
[----:B------:R-:W1:Y:S01]  /*87c0*/  LDSM.16.M88.4 R104, [R102+0x2000] ;  /* 0x002000006668783b */ /* 0x000e620000000200 */
[----:B------:R-:W-:Y:S06]  /*87d0*/  MUFU.TANH R129, R40 ;  /* 0x0000002800817308 */ /* 0x000fec0000002400 */
[C---:B--2---:R-:W-:Y:S02]  /*87e0*/  HMMA.16816.F32 R60, R112.reuse, R108, R60 ;  /* 0x0000006c703c723c */ /* 0x044fe4000000183c */
[----:B------:R2:W-:Y:S05]  /*87f0*/  MUFU.TANH R47, R41 ;  /* 0x00000029002f7308 */ /* 0x0005ea0000002400 */
[----:B------:R-:W-:Y:S01]  /*8800*/  IMAD.SHL.U32 R108, R176, 0x80, RZ ;  /* 0x00000080b06c7824 */ /* 0x000fe200078e00ff */
[----:B------:R-:W-:Y:S01]  /*8810*/  HMMA.16816.F32 R56, R112, R110, R56 ;  /* 0x0000006e7038723c */ /* 0x000fe20000001838 */
[----:B------:R-:W-:Y:S01]  /*8820*/  FMUL.FTZ R29, R29, c[0x0][0x2ec] ;  /* 0x0000bb001d1d7a20 */ /* 0x000fe20000410000 */
[----:B------:R3:W-:Y:S01]  /*8830*/  MUFU.TANH R109, R16 ;  /* 0x00000010006d7308 */ /* 0x0007e20000002400 */
[----:B------:R-:W-:Y:S01]  /*8840*/  FMUL.FTZ R30, R30, c[0x0][0x2ec] ;  /* 0x0000bb001e1e7a20 */ /* 0x000fe20000410000 */
[----:B------:R-:W-:Y:S01]  /*8850*/  LOP3.LUT R18, R108, 0x8, R175, 0xfe, !PT ;  /* 0x000000086c127812 */ /* 0x000fe200078efeaf */
[----:B------:R-:W-:-:S02]  /*8860*/  FMUL.FTZ R28, R28, c[0x0][0x2ec] ;  /* 0x0000bb001c1c7a20 */ /* 0x000fc40000410000 */
[----:B------:R-:W-:Y:S01]  /*8870*/  LOP3.LUT R110, R108, R175, RZ, 0xfc, !PT ;  /* 0x000000af6c6e7212 */ /* 0x000fe200078efcff */
[----:B------:R-:W-:Y:S01]  /*8880*/  FMUL.FTZ R111, R44, c[0x0][0x2ec] ;  /* 0x0000bb002c6f7a20 */ /* 0x000fe20000410000 */
[C---:B------:R-:W-:Y:S01]  /*8890*/  ISETP.GE.AND P5, PT, R18.reuse, R123, PT ;  /* 0x0000007b1200720c */ /* 0x040fe20003fa6270 */
[----:B------:R-:W-:Y:S01]  /*88a0*/  FMUL.FTZ R44, R45, c[0x0][0x2ec] ;  /* 0x0000bb002d2c7a20 */ /* 0x000fe20000410000 */
[----:B------:R-:W-:Y:S01]  /*88b0*/  ISETP.GE.AND P4, PT, R18, R122, PT ;  /* 0x0000007a1200720c */ /* 0x000fe20003f86270 */
[----:B------:R-:W-:Y:S01]  /*88c0*/  FMUL.FTZ R45, R43, c[0x0][0x2ec] ;  /* 0x0000bb002b2d7a20 */ /* 0x000fe20000410000 */
[----:B------:R-:W-:Y:S01]  /*88d0*/  MUFU.TANH R139, R22 ;  /* 0x00000016008b7308 */ /* 0x000fe20000002400 */
[----:B------:R-:W-:Y:S02]  /*88e0*/  FMUL.FTZ R25, R25, c[0x0][0x2ec] ;  /* 0x0000bb0019197a20 */ /* 0x000fe40000410000 */
[----:B--2---:R-:W-:Y:S01]  /*88f0*/  FMUL.FTZ R41, R39, c[0x0][0x2ec] ;  /* 0x0000bb0027297a20 */ /* 0x004fe20000410000 */
[----:B---3--:R-:W-:Y:S01]  /*8900*/  LOP3.LUT R16, R108, 0x10, R175, 0xfe, !PT ;  /* 0x000000106c107812 */ /* 0x008fe200078efeaf */
[----:B------:R-:W-:-:S03]  /*8910*/  FMUL.FTZ R24, R24, c[0x0][0x2ec] ;  /* 0x0000bb0018187a20 */ /* 0x000fc60000410000 */
[----:B------:R-:W-:Y:S01]  /*8920*/  MUFU.TANH R44, R44 ;  /* 0x0000002c002c7308 */ /* 0x000fe20000002400 */
[----:B------:R-:W-:Y:S01]  /*8930*/  ISETP.GE.AND P6, PT, R16, R123, PT ;  /* 0x0000007b1000720c */ /* 0x000fe20003fc6270 */
[----:B------:R-:W-:Y:S01]  /*8940*/  FMUL.FTZ R26, R26, c[0x0][0x2ec] ;  /* 0x0000bb001a1a7a20 */ /* 0x000fe20000410000 */
[----:B------:R-:W-:Y:S01]  /*8950*/  ISETP.GE.AND P3, PT, R16, R122, PT ;  /* 0x0000007a1000720c */ /* 0x000fe20003f66270 */
[C---:B-1----:R-:W-:Y:S01]  /*8960*/  HMMA.16816.F32 R12, R112.reuse, R104, R12 ;  /* 0x00000068700c723c */ /* 0x042fe2000000180c */
[----:B------:R-:W-:Y:S02]  /*8970*/  FMUL.FTZ R62, R62, c[0x0][0x2ec] ;  /* 0x0000bb003e3e7a20 */ /* 0x000fe40000410000 */
[----:B------:R-:W-:Y:S01]  /*8980*/  FMUL.FTZ R61, R61, c[0x0][0x2ec] ;  /* 0x0000bb003d3d7a20 */ /* 0x000fe20000410000 */
[----:B------:R1:W-:Y:S01]  /*8990*/  MUFU.TANH R39, R33 ;  /* 0x0000002100277308 */ /* 0x0003e20000002400 */
[----:B------:R-:W-:Y:S02]  /*89a0*/  FMUL.FTZ R63, R63, c[0x0][0x2ec] ;  /* 0x0000bb003f3f7a20 */ /* 0x000fe40000410000 */
[----:B------:R-:W-:Y:S01]  /*89b0*/  FMUL.FTZ R57, R57, c[0x0][0x2ec] ;  /* 0x0000bb0039397a20 */ /* 0x000fe20000410000 */
[----:B------:R-:W-:Y:S01]  /*89c0*/  HMMA.16816.F32 R8, R112, R106, R8 ;  /* 0x0000006a7008723c */ /* 0x000fe20000001808 */
[----:B------:R-:W2:Y:S01]  /*89d0*/  LDSM.16.M88.4 R104, [R102+0x3800] ;  /* 0x003800006668783b */ /* 0x000ea20000000200 */
[----:B------:R-:W-:Y:S01]  /*89e0*/  FMUL.FTZ R60, R60, c[0x0][0x2ec] ;  /* 0x0000bb003c3c7a20 */ /* 0x000fe20000410000 */
[----:B------:R-:W-:-:S04]  /*89f0*/  DEPBAR.LE SB0, 0x0 ;  /* 0x000080000000791a */ /* 0x000fc80000000000 */
[----:B------:R-:W-:Y:S01]  /*8a00*/  MUFU.TANH R45, R45 ;  /* 0x0000002d002d7308 */ /* 0x000fe20000002400 */
[----:B------:R-:W-:Y:S02]  /*8a10*/  FMUL.FTZ R56, R56, c[0x0][0x2ec] ;  /* 0x0000bb0038387a20 */ /* 0x000fe40000410000 */
[----:B------:R-:W-:Y:S02]  /*8a20*/  FMUL.FTZ R59, R59, c[0x0][0x2ec] ;  /* 0x0000bb003b3b7a20 */ /* 0x000fe40000410000 */
[----:B-1----:R-:W-:-:S03]  /*8a30*/  FMUL.FTZ R33, R31, c[0x0][0x2ec] ;  /* 0x0000bb001f217a20 */ /* 0x002fc60000410000 */
[----:B------:R1:W-:Y:S01]  /*8a40*/  MUFU.TANH R31, R25 ;  /* 0x00000019001f7308 */ /* 0x0003e20000002400 */
[----:B------:R-:W-:-:S07]  /*8a50*/  FMUL.FTZ R14, R14, c[0x0][0x2ec] ;  /* 0x0000bb000e0e7a20 */ /* 0x000fce0000410000 */
[----:B------:R-:W-:Y:S01]  /*8a60*/  MUFU.TANH R135, R14 ;  /* 0x0000000e00877308 */ /* 0x000fe20000002400 */
[----:B------:R-:W-:Y:S01]  /*8a70*/  FMUL.FTZ R133, R8, c[0x0][0x2ec] ;  /* 0x0000bb0008857a20 */ /* 0x000fe20000410000 */
[----:B------:R-:W-:Y:S01]  /*8a80*/  LOP3.LUT R8, R108, 0x18, R175, 0xfe, !PT ;  /* 0x000000186c087812 */ /* 0x000fe200078efeaf */
[----:B------:R-:W-:Y:S02]  /*8a90*/  FMUL.FTZ R11, R11, c[0x0][0x2ec] ;  /* 0x0000bb000b0b7a20 */ /* 0x000fe40000410000 */
[----:B-1----:R-:W-:-:S03]  /*8aa0*/  FMUL.FTZ R25, R23, c[0x0][0x2ec] ;  /* 0x0000bb0017197a20 */ /* 0x002fc60000410000 */
[----:B------:R1:W-:Y:S08]  /*8ab0*/  MUFU.TANH R43, R37 ;  /* 0x00000025002b7308 */ /* 0x0003f00000002400 */
[----:B------:R3:W-:Y:S01]  /*8ac0*/  MUFU.TANH R23, R17 ;  /* 0x0000001100177308 */ /* 0x0007e20000002400 */
[C---:B--2---:R-:W-:Y:S07]  /*8ad0*/  HMMA.16816.F32 R52, R112.reuse, R104, R52 ;  /* 0x000000687034723c */ /* 0x044fee0000001834 */
[----:B------:R-:W-:Y:S01]  /*8ae0*/  IADD3 R104, R110, 0x1, RZ ;  /* 0x000000016e687810 */ /* 0x000fe20007ffe0ff */
[----:B------:R-:W-:Y:S01]  /*8af0*/  HMMA.16816.F32 R48, R112, R106, R48 ;  /* 0x0000006a7030723c */ /* 0x000fe20000001830 */
[----:B------:R2:W-:Y:S01]  /*8b00*/  MUFU.TANH R113, R20 ;  /* 0x0000001400717308 */ /* 0x0005e20000002400 */
[----:B-1----:R-:W-:Y:S01]  /*8b10*/  FMUL.FTZ R37, R35, c[0x0][0x2ec] ;  /* 0x0000bb0023257a20 */ /* 0x002fe20000410000 */
[----:B------:R-:W-:-:S04]  /*8b20*/  ISETP.GE.AND P2, PT, R104, R123, PT ;  /* 0x0000007b6800720c */ /* 0x000fc80003f46270 */
[----:B------:R-:W-:Y:S02]  /*8b30*/  FMUL.FTZ R107, R12, c[0x0][0x2ec] ;  /* 0x0000bb000c6b7a20 */ /* 0x000fe40000410000 */
[----:B------:R-:W1:Y:S01]  /*8b40*/  I2F R105, R104 ;  /* 0x0000006800697306 */ /* 0x000e620000201400 */
[----:B---3--:R-:W-:-:S06]  /*8b50*/  FMUL.FTZ R17, R15, c[0x0][0x2ec] ;  /* 0x0000bb000f117a20 */ /* 0x008fcc0000410000 */
[----:B------:R-:W-:Y:S01]  /*8b60*/  FMUL.FTZ R52, R52, c[0x0][0x2ec] ;  /* 0x0000bb0034347a20 */ /* 0x000fe20000410000 */
[----:B------:R-:W3:Y:S01]  /*8b70*/  I2F R12, R18 ;  /* 0x00000012000c7306 */ /* 0x000ee20000201400 */
[----:B--2---:R-:W-:Y:S01]  /*8b80*/  IADD3 R20, R110, 0x9, RZ ;  /* 0x000000096e147810 */ /* 0x004fe20007ffe0ff */
[----:B------:R-:W-:Y:S02]  /*8b90*/  FMUL.FTZ R53, R53, c[0x0][0x2ec] ;  /* 0x0000bb0035357a20 */ /* 0x000fe40000410000 */
[----:B------:R-:W-:-:S03]  /*8ba0*/  FMUL.FTZ R55, R55, c[0x0][0x2ec] ;  /* 0x0000bb0037377a20 */ /* 0x000fc60000410000 */
[----:B------:R-:W-:Y:S01]  /*8bb0*/  FMUL.FTZ R50, R50, c[0x0][0x2ec] ;  /* 0x0000bb0032327a20 */ /* 0x000fe20000410000 */
[----:B------:R-:W2:Y:S01]  /*8bc0*/  I2F R18, R20 ;  /* 0x0000001400127306 */ /* 0x000ea20000201400 */
[CC--:B-1----:R-:W-:Y:S02]  /*8bd0*/  FFMA.FTZ R14, R0.reuse, R105.reuse, R44 ;  /* 0x00000069000e7223 */ /* 0x0c2fe4000001002c */
[----:B------:R-:W-:Y:S02]  /*8be0*/  FFMA.FTZ R15, R0, R105, R46 ;  /* 0x00000069000f7223 */ /* 0x000fe4000001002e */
[----:B------:R-:W-:Y:S01]  /*8bf0*/  FMUL.FTZ R105, R9, c[0x0][0x2ec] ;  /* 0x0000bb0009697a20 */ /* 0x000fe20000410000 */
[----:B------:R-:W-:Y:S01]  /*8c00*/  FSEL R14, R14, -INF , !P2 ;  /* 0xff8000000e0e7808 */ /* 0x000fe20005000000 */
[----:B------:R-:W-:Y:S01]  /*8c10*/  FMUL.FTZ R49, R49, c[0x0][0x2ec] ;  /* 0x0000bb0031317a20 */ /* 0x000fe20000410000 */
[----:B------:R1:W-:Y:S01]  /*8c20*/  MUFU.TANH R35, R29 ;  /* 0x0000001d00237308 */ /* 0x0003e20000002400 */
[----:B---3--:R-:W-:Y:S01]  /*8c30*/  FFMA.FTZ R147, R0, R12, R147 ;  /* 0x0000000c00937223 */ /* 0x008fe20000010093 */
[----:B------:R-:W-:Y:S01]  /*8c40*/  ISETP.GE.AND P2, PT, R104, R122, PT ;  /* 0x0000007a6800720c */ /* 0x000fe20003f46270 */
[----:B------:R-:W-:-:S03]  /*8c50*/  FFMA.FTZ R129, R0, R12, R129 ;  /* 0x0000000c00817223 */ /* 0x000fc60000010081 */
[----:B------:R-:W-:Y:S01]  /*8c60*/  FSEL R9, R147, -INF , !P4 ;  /* 0xff80000093097808 */ /* 0x000fe20006000000 */
[-C--:B--2---:R-:W-:Y:S01]  /*8c70*/  FFMA.FTZ R47, R0, R18.reuse, R47 ;  /* 0x00000012002f7223 */ /* 0x084fe2000001002f */
[-C--:B------:R-:W-:Y:S01]  /*8c80*/  ISETP.GE.AND P4, PT, R20, R123.reuse, PT ;  /* 0x0000007b1400720c */ /* 0x080fe20003f86270 */
[----:B------:R-:W-:Y:S01]  /*8c90*/  FFMA.FTZ R22, R0, R18, R45 ;  /* 0x0000001200167223 */ /* 0x000fe2000001002d */
[----:B------:R-:W-:Y:S01]  /*8ca0*/  FSEL R15, R15, -INF , !P2 ;  /* 0xff8000000f0f7808 */ /* 0x000fe20005000000 */
[----:B------:R-:W-:Y:S01]  /*8cb0*/  MUFU.TANH R41, R41 ;  /* 0x0000002900297308 */ /* 0x000fe20000002400 */
[----:B------:R-:W-:Y:S02]  /*8cc0*/  FSEL R12, R129, -INF , !P5 ;  /* 0xff800000810c7808 */ /* 0x000fe40006800000 */
[C---:B------:R-:W-:Y:S01]  /*8cd0*/  ISETP.GE.AND P2, PT, R8.reuse, R123, PT ;  /* 0x0000007b0800720c */ /* 0x040fe20003f46270 */
[----:B-1----:R-:W-:Y:S01]  /*8ce0*/  FMUL.FTZ R29, R27, c[0x0][0x2ec] ;  /* 0x0000bb001b1d7a20 */ /* 0x002fe20000410000 */
[----:B------:R-:W-:-:S03]  /*8cf0*/  ISETP.GE.AND P5, PT, R8, R122, PT ;  /* 0x0000007a0800720c */ /* 0x000fc60003fa6270 */
[----:B------:R1:W-:Y:S08]  /*8d00*/  MUFU.TANH R27, R21 ;  /* 0x00000015001b7308 */ /* 0x0003f00000002400 */
[----:B------:R-:W-:Y:S01]  /*8d10*/  MUFU.TANH R131, R30 ;  /* 0x0000001e00837308 */ /* 0x000fe20000002400 */
[----:B-1----:R-:W-:-:S07]  /*8d20*/  FMUL.FTZ R21, R19, c[0x0][0x2ec] ;  /* 0x0000bb0013157a20 */ /* 0x002fce0000410000 */
[----:B------:R-:W-:Y:S01]  /*8d30*/  MUFU.TANH R37, R37 ;  /* 0x0000002500257308 */ /* 0x000fe20000002400 */
[----:B------:R-:W-:-:S07]  /*8d40*/  FMUL.FTZ R19, R13, c[0x0][0x2ec] ;  /* 0x0000bb000d137a20 */ /* 0x000fce0000410000 */
[----:B------:R-:W1:Y:S08]  /*8d50*/  I2F R13, R16 ;  /* 0x00000010000d7306 */ /* 0x000e700000201400 */
[----:B------:R2:W3:Y:S01]  /*8d60*/  I2F R16, R8 ;  /* 0x0000000800107306 */ /* 0x0004e20000201400 */
[----:B-1----:R-:W-:-:S07]  /*8d70*/  FFMA.FTZ R45, R0, R13, R145 ;  /* 0x0000000d002d7223 */ /* 0x002fce0000010091 */
[----:B------:R3:W-:Y:S01]  /*8d80*/  MUFU.TANH R117, R28 ;  /* 0x0000001c00757308 */ /* 0x0007e20000002400 */
[----:B------:R-:W-:Y:S02]  /*8d90*/  FFMA.FTZ R42, R0, R13, R125 ;  /* 0x0000000d002a7223 */ /* 0x000fe4000001007d */
[----:B------:R-:W-:Y:S01]  /*8da0*/  FMUL.FTZ R125, R4, c[0x0][0x2ec] ;  /* 0x0000bb00047d7a20 */ /* 0x000fe20000410000 */
[----:B------:R-:W-:Y:S02]  /*8db0*/  FSEL R45, R45, -INF , !P3 ;  /* 0xff8000002d2d7808 */ /* 0x000fe40005800000 */
[----:B------:R-:W-:Y:S02]  /*8dc0*/  FSEL R42, R42, -INF , !P6 ;  /* 0xff8000002a2a7808 */ /* 0x000fe40007000000 */
[----:B--2---:R-:W-:Y:S01]  /*8dd0*/  FSEL R8, R47, -INF , !P4 ;  /* 0xff8000002f087808 */ /* 0x004fe20006000000 */
[----:B------:R1:W-:Y:S01]  /*8de0*/  MUFU.TANH R115, R24 ;  /* 0x0000001800737308 */ /* 0x0003e20000002400 */
[----:B------:R-:W-:-:S02]  /*8df0*/  ISETP.GE.AND P4, PT, R20, R122, PT ;  /* 0x0000007a1400720c */ /* 0x000fc40003f86270 */
[----:B------:R-:W-:Y:S02]  /*8e00*/  IADD3 R20, R110, 0x11, RZ ;  /* 0x000000116e147810 */ /* 0x000fe40007ffe0ff */
[----:B------:R-:W-:Y:S02]  /*8e10*/  FSEL R13, R22, -INF , !P4 ;  /* 0xff800000160d7808 */ /* 0x000fe40006000000 */
[----:B------:R-:W-:Y:S01]  /*8e20*/  ISETP.GE.AND P3, PT, R20, R123, PT ;  /* 0x0000007b1400720c */ /* 0x000fe20003f66270 */
[----:B------:R-:W2:Y:S01]  /*8e30*/  I2F R18, R20 ;  /* 0x0000001400127306 */ /* 0x000ea20000201400 */
[----:B---3--:R-:W-:-:S05]  /*8e40*/  FFMA.FTZ R28, R0, R16, R119 ;  /* 0x00000010001c7223 */ /* 0x008fca0000010077 */
[----:B------:R-:W-:Y:S02]  /*8e50*/  FSEL R28, R28, -INF , !P2 ;  /* 0xff8000001c1c7808 */ /* 0x000fe40005000000 */
[----:B-1----:R-:W-:Y:S01]  /*8e60*/  LOP3.LUT R24, R108, 0x20, R175, 0xfe, !PT ;  /* 0x000000206c187812 */ /* 0x002fe200078efeaf */
[----:B------:R1:W-:Y:S03]  /*8e70*/  MUFU.TANH R141, R26 ;  /* 0x0000001a008d7308 */ /* 0x0003e60000002400 */
[C---:B------:R-:W-:Y:S02]  /*8e80*/  ISETP.GE.AND P4, PT, R24.reuse, R123, PT ;  /* 0x0000007b1800720c */ /* 0x040fe40003f86270 */
[----:B------:R-:W-:Y:S01]  /*8e90*/  ISETP.GE.AND P6, PT, R24, R122, PT ;  /* 0x0000007a1800720c */ /* 0x000fe20003fc6270 */
[CC--:B--2---:R-:W-:Y:S02]  /*8ea0*/  FFMA.FTZ R30, R0.reuse, R18.reuse, R43 ;  /* 0x00000012001e7223 */ /* 0x0c4fe4000001002b */
[----:B------:R-:W-:Y:S01]  /*8eb0*/  MUFU.TANH R33, R33 ;  /* 0x0000002100217308 */ /* 0x000fe20000002400 */
[----:B------:R-:W-:-:S02]  /*8ec0*/  FFMA.FTZ R22, R0, R18, R41 ;  /* 0x0000001200167223 */ /* 0x000fc40000010029 */
[----:B------:R-:W-:Y:S01]  /*8ed0*/  FFMA.FTZ R41, R0, R16, R143 ;  /* 0x0000001000297223 */ /* 0x000fe2000001008f */
[----:B------:R-:W-:Y:S02]  /*8ee0*/  FSEL R30, R30, -INF , !P3 ;  /* 0xff8000001e1e7808 */ /* 0x000fe40005800000 */
[----:B------:R-:W-:Y:S02]  /*8ef0*/  ISETP.GE.AND P3, PT, R20, R122, PT ;  /* 0x0000007a1400720c */ /* 0x000fe40003f66270 */
[----:B------:R-:W-:Y:S01]  /*8f00*/  IADD3 R20, R110, 0x19, RZ ;  /* 0x000000196e147810 */ /* 0x000fe20007ffe0ff */
[----:B-1----:R-:W-:Y:S01]  /*8f10*/  FMUL.FTZ R26, R10, c[0x0][0x2ec] ;  /* 0x0000bb000a1a7a20 */ /* 0x002fe20000410000 */
[----:B------:R-:W-:Y:S01]  /*8f20*/  LOP3.LUT R16, R108, 0x28, R175, 0xfe, !PT ;  /* 0x000000286c107812 */ /* 0x000fe200078efeaf */
[----:B------:R-:W1:Y:S01]  /*8f30*/  I2F R10, R24 ;  /* 0x00000018000a7306 */ /* 0x000e620000201400 */
[----:B------:R-:W-:Y:S01]  /*8f40*/  FSEL R119, R22, -INF , !P3 ;  /* 0xff80000016777808 */ /* 0x000fe20005800000 */
[----:B------:R-:W-:Y:S01]  /*8f50*/  FMUL.FTZ R22, R6, c[0x0][0x2ec] ;  /* 0x0000bb0006167a20 */ /* 0x000fe20000410000 */
[----:B------:R-:W-:-:S02]  /*8f60*/  ISETP.GE.AND P3, PT, R16, R123, PT ;  /* 0x0000007b1000720c */ /* 0x000fc40003f66270 */
[----:B------:R-:W-:Y:S02]  /*8f70*/  ISETP.GE.AND P2, PT, R16, R122, PT ;  /* 0x0000007a1000720c */ /* 0x000fe40003f46270 */
[----:B------:R-:W-:Y:S01]  /*8f80*/  FSEL R41, R41, -INF , !P5 ;  /* 0xff80000029297808 */ /* 0x000fe20006800000 */
[----:B------:R-:W2:Y:S01]  /*8f90*/  I2F R18, R20 ;  /* 0x0000001400127306 */ /* 0x000ea20000201400 */
[----:B------:R-:W-:-:S07]  /*8fa0*/  ISETP.GE.AND P5, PT, R20, R123, PT ;  /* 0x0000007b1400720c */ /* 0x000fce0003fa6270 */
[----:B------:R-:W3:Y:S01]  /*8fb0*/  I2F R4, R16 ;  /* 0x0000001000047306 */ /* 0x000ee20000201400 */
[CC--:B-1----:R-:W-:Y:S02]  /*8fc0*/  FFMA.FTZ R117, R0.reuse, R10.reuse, R117 ;  /* 0x0000000a00757223 */ /* 0x0c2fe40000010075 */
[----:B------:R-:W-:Y:S01]  /*8fd0*/  FFMA.FTZ R131, R0, R10, R131 ;  /* 0x0000000a00837223 */ /* 0x000fe20000010083 */
[----:B------:R-:W-:Y:S02]  /*8fe0*/  LOP3.LUT R10, R108, 0x30, R175, 0xfe, !PT ;  /* 0x000000306c0a7812 */ /* 0x000fe400078efeaf */
[----:B------:R-:W-:Y:S01]  /*8ff0*/  FSEL R196, R117, -INF , !P4 ;  /* 0xff80000075c47808 */ /* 0x000fe20006000000 */
[CC--:B--2---:R-:W-:Y:S01]  /*9000*/  FFMA.FTZ R39, R0.reuse, R18.reuse, R39 ;  /* 0x0000001200277223 */ /* 0x0c4fe20000010027 */
[----:B------:R-:W1:Y:S01]  /*9010*/  I2F R6, R10 ;  /* 0x0000000a00067306 */ /* 0x000e620000201400 */
[----:B------:R-:W-:Y:S01]  /*9020*/  FFMA.FTZ R37, R0, R18, R37 ;  /* 0x0000001200257223 */ /* 0x000fe20000010025 */
[----:B------:R-:W-:-:S02]  /*9030*/  IADD3 R18, R110, 0x21, RZ ;  /* 0x000000216e127810 */ /* 0x000fc40007ffe0ff */
[----:B------:R-:W-:Y:S02]  /*9040*/  FSEL R40, R39, -INF , !P5 ;  /* 0xff80000027287808 */ /* 0x000fe40006800000 */
[----:B------:R-:W-:Y:S01]  /*9050*/  ISETP.GE.AND P5, PT, R20, R122, PT ;  /* 0x0000007a1400720c */ /* 0x000fe20003fa6270 */
[----:B---3--:R-:W-:Y:S01]  /*9060*/  FFMA.FTZ R141, R0, R4, R141 ;  /* 0x00000004008d7223 */ /* 0x008fe2000001008d */
[----:B------:R-:W2:Y:S01]  /*9070*/  I2F R16, R18 ;  /* 0x0000001200107306 */ /* 0x000ea20000201400 */
[----:B------:R-:W-:Y:S01]  /*9080*/  ISETP.GE.AND P4, PT, R10, R122, PT ;  /* 0x0000007a0a00720c */ /* 0x000fe20003f86270 */
[----:B------:R-:W-:Y:S01]  /*9090*/  FFMA.FTZ R115, R0, R4, R115 ;  /* 0x0000000400737223 */ /* 0x000fe20000010073 */
[----:B------:R-:W-:Y:S01]  /*90a0*/  FSEL R43, R37, -INF , !P5 ;  /* 0xff800000252b7808 */ /* 0x000fe20006800000 */
[----:B------:R-:W-:Y:S01]  /*90b0*/  FMUL.FTZ R37, R58, c[0x0][0x2ec] ;  /* 0x0000bb003a257a20 */ /* 0x000fe20000410000 */
[-C--:B------:R-:W-:Y:S02]  /*90c0*/  ISETP.GE.AND P5, PT, R10, R123.reuse, PT ;  /* 0x0000007b0a00720c */ /* 0x080fe40003fa6270 */
[----:B------:R-:W-:Y:S01]  /*90d0*/  FSEL R143, R141, -INF , !P2 ;  /* 0xff8000008d8f7808 */ /* 0x000fe20005000000 */
[----:B------:R-:W-:Y:S01]  /*90e0*/  MUFU.TANH R29, R29 ;  /* 0x0000001d001d7308 */ /* 0x000fe20000002400 */
[----:B------:R-:W-:Y:S01]  /*90f0*/  FSEL R131, R131, -INF , !P6 ;  /* 0xff80000083837808 */ /* 0x000fe20007000000 */
[-C--:B-1----:R-:W-:Y:S01]  /*9100*/  FFMA.FTZ R139, R0, R6.reuse, R139 ;  /* 0x00000006008b7223 */ /* 0x082fe2000001008b */
[----:B------:R-:W-:Y:S01]  /*9110*/  ISETP.GE.AND P6, PT, R18, R123, PT ;  /* 0x0000007b1200720c */ /* 0x000fe20003fc6270 */
[----:B------:R-:W-:Y:S01]  /*9120*/  FFMA.FTZ R113, R0, R6, R113 ;  /* 0x0000000600717223 */ /* 0x000fe20000010071 */
[----:B------:R-:W-:-:S02]  /*9130*/  FSEL R134, R115, -INF , !P3 ;  /* 0xff80000073867808 */ /* 0x000fc40005800000 */
[----:B------:R-:W-:Y:S01]  /*9140*/  FSEL R193, R139, -INF , !P4 ;  /* 0xff8000008bc17808 */ /* 0x000fe20006000000 */
[CC--:B--2---:R-:W-:Y:S01]  /*9150*/  FFMA.FTZ R35, R0.reuse, R16.reuse, R35 ;  /* 0x0000001000237223 */ /* 0x0c4fe20000010023 */
[----:B------:R-:W-:Y:S01]  /*9160*/  MUFU.TANH R25, R25 ;  /* 0x0000001900197308 */ /* 0x000fe20000002400 */
[----:B------:R-:W-:Y:S01]  /*9170*/  FFMA.FTZ R33, R0, R16, R33 ;  /* 0x0000001000217223 */ /* 0x000fe20000010021 */
[----:B------:R-:W-:Y:S02]  /*9180*/  IADD3 R16, R110, 0x29, RZ ;  /* 0x000000296e107810 */ /* 0x000fe40007ffe0ff */
[----:B------:R-:W-:Y:S02]  /*9190*/  FSEL R194, R35, -INF , !P6 ;  /* 0xff80000023c27808 */ /* 0x000fe40007000000 */
[----:B------:R-:W-:Y:S02]  /*91a0*/  ISETP.GE.AND P2, PT, R16, R123, PT ;  /* 0x0000007b1000720c */ /* 0x000fe40003f46270 */
[----:B------:R-:W1:Y:S01]  /*91b0*/  I2F R10, R16 ;  /* 0x00000010000a7306 */ /* 0x000e620000201400 */
[----:B------:R-:W-:-:S02]  /*91c0*/  ISETP.GE.AND P6, PT, R18, R122, PT ;  /* 0x0000007a1200720c */ /* 0x000fc40003fc6270 */
[----:B------:R-:W-:Y:S02]  /*91d0*/  LOP3.LUT R18, R108, 0x38, R175, 0xfe, !PT ;  /* 0x000000386c127812 */ /* 0x000fe400078efeaf */
[----:B------:R-:W-:Y:S02]  /*91e0*/  FSEL R149, R33, -INF , !P6 ;  /* 0xff80000021957808 */ /* 0x000fe40007000000 */
[C---:B------:R-:W-:Y:S01]  /*91f0*/  ISETP.GE.AND P3, PT, R18.reuse, R122, PT ;  /* 0x0000007a1200720c */ /* 0x040fe20003f66270 */
[----:B------:R-:W-:Y:S01]  /*9200*/  MUFU.TANH R137, R137 ;  /* 0x0000008900897308 */ /* 0x000fe20000002400 */
[----:B------:R-:W-:Y:S02]  /*9210*/  ISETP.GE.AND P6, PT, R18, R123, PT ;  /* 0x0000007b1200720c */ /* 0x000fe40003fc6270 */
[----:B------:R-:W-:Y:S01]  /*9220*/  FSEL R186, R113, -INF , !P5 ;  /* 0xff80000071ba7808 */ /* 0x000fe20006800000 */
[----:B-1----:R-:W-:-:S04]  /*9230*/  FFMA.FTZ R31, R0, R10, R31 ;  /* 0x0000000a001f7223 */ /* 0x002fc8000001001f */
[----:B------:R-:W1:Y:S01]  /*9240*/  I2F R4, R18 ;  /* 0x0000001200047306 */ /* 0x000e620000201400 */
[----:B------:R-:W-:Y:S01]  /*9250*/  FFMA.FTZ R29, R0, R10, R29 ;  /* 0x0000000a001d7223 */ /* 0x000fe2000001001d */
[----:B------:R-:W-:Y:S02]  /*9260*/  FSEL R132, R31, -INF , !P2 ;  /* 0xff8000001f847808 */ /* 0x000fe40005000000 */
[----:B------:R-:W-:Y:S02]  /*9270*/  ISETP.GE.AND P2, PT, R16, R122, PT ;  /* 0x0000007a1000720c */ /* 0x000fe40003f46270 */
[----:B------:R-:W-:Y:S02]  /*9280*/  IADD3 R16, R110, 0x31, RZ ;  /* 0x000000316e107810 */ /* 0x000fe40007ffe0ff */
[----:B------:R-:W-:Y:S01]  /*9290*/  MUFU.TANH R21, R21 ;  /* 0x0000001500157308 */ /* 0x000fe20000002400 */
[----:B------:R-:W-:Y:S02]  /*92a0*/  FSEL R129, R29, -INF , !P2 ;  /* 0xff8000001d817808 */ /* 0x000fe40005000000 */
[----:B------:R-:W-:Y:S01]  /*92b0*/  ISETP.GE.AND P4, PT, R16, R123, PT ;  /* 0x0000007b1000720c */ /* 0x000fe20003f86270 */
[----:B-1----:R-:W-:-:S04]  /*92c0*/  FFMA.FTZ R137, R0, R4, R137 ;  /* 0x0000000400897223 */ /* 0x002fc80000010089 */
[----:B------:R-:W1:Y:S01]  /*92d0*/  I2F R10, R16 ;  /* 0x00000010000a7306 */ /* 0x000e620000201400 */
[----:B------:R-:W-:Y:S01]  /*92e0*/  LOP3.LUT R18, R108, 0x40, R175, 0xfe, !PT ;  /* 0x000000406c127812 */ /* 0x000fe200078efeaf */
[----:B------:R-:W-:Y:S01]  /*92f0*/  FFMA.FTZ R109, R0, R4, R109 ;  /* 0x00000004006d7223 */ /* 0x000fe2000001006d */
[----:B------:R-:W-:Y:S02]  /*9300*/  FSEL R147, R137, -INF , !P3 ;  /* 0xff80000089937808 */ /* 0x000fe40005800000 */
[----:B------:R-:W-:-:S03]  /*9310*/  ISETP.GE.AND P5, PT, R18, R122, PT ;  /* 0x0000007a1200720c */ /* 0x000fc60003fa6270 */
[----:B------:R-:W2:Y:S01]  /*9320*/  I2F R6, R18 ;  /* 0x0000001200067306 */ /* 0x000ea20000201400 */
[----:B------:R-:W-:Y:S02]  /*9330*/  ISETP.GE.AND P2, PT, R18, R123, PT ;  /* 0x0000007b1200720c */ /* 0x000fe40003f46270 */
[----:B------:R-:W-:Y:S01]  /*9340*/  FSEL R184, R109, -INF , !P6 ;  /* 0xff8000006db87808 */ /* 0x000fe20007000000 */
[----:B-1----:R-:W-:-:S04]  /*9350*/  FFMA.FTZ R27, R0, R10, R27 ;  /* 0x0000000a001b7223 */ /* 0x002fc8000001001b */
[----:B------:R-:W-:Y:S01]  /*9360*/  MUFU.TANH R19, R19 ;  /* 0x0000001300137308 */ /* 0x000fe20000002400 */
[----:B------:R-:W-:Y:S01]  /*9370*/  FFMA.FTZ R25, R0, R10, R25 ;  /* 0x0000000a00197223 */ /* 0x000fe20000010019 */
[----:B------:R-:W-:Y:S02]  /*9380*/  FSEL R140, R27, -INF , !P4 ;  /* 0xff8000001b8c7808 */ /* 0x000fe40006000000 */
[----:B------:R-:W-:Y:S01]  /*9390*/  ISETP.GE.AND P4, PT, R16, R122, PT ;  /* 0x0000007a1000720c */ /* 0x000fe20003f86270 */
[----:B--2---:R-:W-:Y:S01]  /*93a0*/  FFMA.FTZ R135, R0, R6, R135 ;  /* 0x0000000600877223 */ /* 0x004fe20000010087 */
[----:B------:R-:W-:Y:S02]  /*93b0*/  IADD3 R16, R110, 0x39, RZ ;  /* 0x000000396e107810 */ /* 0x000fe40007ffe0ff */
[----:B------:R-:W-:Y:S01]  /*93c0*/  MUFU.TANH R17, R17 ;  /* 0x0000001100117308 */ /* 0x000fe20000002400 */
[----:B------:R-:W-:Y:S02]  /*93d0*/  LOP3.LUT R18, R108, 0x48, R175, 0xfe, !PT ;  /* 0x000000486c127812 */ /* 0x000fe400078efeaf */
[----:B------:R-:W-:-:S02]  /*93e0*/  ISETP.GE.AND P3, PT, R16, R123, PT ;  /* 0x0000007b1000720c */ /* 0x000fc40003f66270 */
[----:B------:R-:W-:Y:S02]  /*93f0*/  FSEL R139, R135, -INF , !P5 ;  /* 0xff800000878b7808 */ /* 0x000fe40006800000 */
[----:B------:R-:W-:Y:S01]  /*9400*/  FSEL R151, R25, -INF , !P4 ;  /* 0xff80000019977808 */ /* 0x000fe20006000000 */
[----:B------:R-:W1:Y:S01]  /*9410*/  I2F R10, R16 ;  /* 0x00000010000a7306 */ /* 0x000e620000201400 */
[C---:B------:R-:W-:Y:S02]  /*9420*/  ISETP.GE.AND P4, PT, R18.reuse, R123, PT ;  /* 0x0000007b1200720c */ /* 0x040fe40003f86270 */
[----:B------:R-:W-:-:S05]  /*9430*/  ISETP.GE.AND P6, PT, R18, R122, PT ;  /* 0x0000007a1200720c */ /* 0x000fca0003fc6270 */
[----:B------:R-:W-:Y:S01]  /*9440*/  MUFU.TANH R133, R133 ;  /* 0x0000008500857308 */ /* 0x000fe20000002400 */
[----:B-1----:R-:W-:-:S07]  /*9450*/  FFMA.FTZ R23, R0, R10, R23 ;  /* 0x0000000a00177223 */ /* 0x002fce0000010017 */
[----:B------:R-:W1:Y:S01]  /*9460*/  I2F R4, R18 ;  /* 0x0000001200047306 */ /* 0x000e620000201400 */
[----:B------:R-:W-:Y:S01]  /*9470*/  FFMA.FTZ R21, R0, R10, R21 ;  /* 0x0000000a00157223 */ /* 0x000fe20000010015 */
[----:B------:R-:W-:Y:S02]  /*9480*/  FSEL R150, R23, -INF , !P3 ;  /* 0xff80000017967808 */ /* 0x000fe40005800000 */
[----:B------:R-:W-:Y:S02]  /*9490*/  ISETP.GE.AND P3, PT, R16, R122, PT ;  /* 0x0000007a1000720c */ /* 0x000fe40003f66270 */
[----:B------:R-:W-:Y:S02]  /*94a0*/  IADD3 R16, R110, 0x41, RZ ;  /* 0x000000416e107810 */ /* 0x000fe40007ffe0ff */
[----:B------:R-:W2:Y:S01]  /*94b0*/  MUFU.TANH R47, R26 ;  /* 0x0000001a002f7308 */ /* 0x000ea20000002400 */
[----:B------:R-:W-:Y:S02]  /*94c0*/  FSEL R185, R21, -INF , !P3 ;  /* 0xff80000015b97808 */ /* 0x000fe40005800000 */
[----:B------:R-:W-:Y:S01]  /*94d0*/  ISETP.GE.AND P5, PT, R16, R123, PT ;  /* 0x0000007b1000720c */ /* 0x000fe20003fa6270 */
[----:B-1----:R-:W-:-:S04]  /*94e0*/  FFMA.FTZ R133, R0, R4, R133 ;  /* 0x0000000400857223 */ /* 0x002fc80000010085 */
[----:B------:R-:W1:Y:S01]  /*94f0*/  I2F R10, R16 ;  /* 0x00000010000a7306 */ /* 0x000e620000201400 */
[----:B------:R-:W-:Y:S02]  /*9500*/  LOP3.LUT R18, R108, 0x50, R175, 0xfe, !PT ;  /* 0x000000506c127812 */ /* 0x000fe400078efeaf */
[----:B------:R-:W-:Y:S02]  /*9510*/  FSEL R144, R133, -INF , !P4 ;  /* 0xff80000085907808 */ /* 0x000fe40006000000 */
[----:B------:R-:W-:-:S03]  /*9520*/  ISETP.GE.AND P3, PT, R18, R123, PT ;  /* 0x0000007b1200720c */ /* 0x000fc60003f66270 */
[----:B------:R-:W-:Y:S01]  /*9530*/  MUFU.TANH R105, R105 ;  /* 0x0000006900697308 */ /* 0x000fe20000002400 */
[----:B--2---:R-:W-:-:S05]  /*9540*/  FFMA.FTZ R47, R0, R4, R47 ;  /* 0x00000004002f7223 */ /* 0x004fca000001002f */
[----:B------:R-:W-:Y:S01]  /*9550*/  FSEL R133, R47, -INF , !P6 ;  /* 0xff8000002f857808 */ /* 0x000fe20007000000 */
[CC--:B-1----:R-:W-:Y:S01]  /*9560*/  FFMA.FTZ R19, R0.reuse, R10.reuse, R19 ;  /* 0x0000000a00137223 */ /* 0x0c2fe20000010013 */
[----:B------:R-:W1:Y:S01]  /*9570*/  MUFU.TANH R107, R107 ;  /* 0x0000006b006b7308 */ /* 0x000e620000002400 */
[----:B------:R-:W-:-:S03]  /*9580*/  FFMA.FTZ R17, R0, R10, R17 ;  /* 0x0000000a00117223 */ /* 0x000fc60000010011 */
[----:B------:R-:W-:Y:S02]  /*9590*/  FSEL R142, R19, -INF , !P5 ;  /* 0xff800000138e7808 */ /* 0x000fe40006800000 */
[----:B------:R-:W-:Y:S02]  /*95a0*/  ISETP.GE.AND P5, PT, R16, R122, PT ;  /* 0x0000007a1000720c */ /* 0x000fe40003fa6270 */
[----:B------:R-:W-:Y:S01]  /*95b0*/  IADD3 R16, R110, 0x49, RZ ;  /* 0x000000496e107810 */ /* 0x000fe20007ffe0ff */
[----:B------:R-:W-:Y:S01]  /*95c0*/  MUFU.TANH R11, R11 ;  /* 0x0000000b000b7308 */ /* 0x000fe20000002400 */
[----:B------:R-:W-:Y:S02]  /*95d0*/  FSEL R135, R17, -INF , !P5 ;  /* 0xff80000011877808 */ /* 0x000fe40006800000 */
[----:B------:R-:W-:Y:S01]  /*95e0*/  ISETP.GE.AND P6, PT, R16, R123, PT ;  /* 0x0000007b1000720c */ /* 0x000fe20003fc6270 */
[----:B-1----:R-:W-:-:S04]  /*95f0*/  FFMA.FTZ R107, R0, R6, R107 ;  /* 0x00000006006b7223 */ /* 0x002fc8000001006b */
[----:B------:R-:W1:Y:S01]  /*9600*/  I2F R10, R16 ;  /* 0x00000010000a7306 */ /* 0x000e620000201400 */
[----:B------:R-:W-:Y:S02]  /*9610*/  FSEL R138, R107, -INF , !P2 ;  /* 0xff8000006b8a7808 */ /* 0x000fe40005000000 */
[----:B------:R-:W-:-:S05]  /*9620*/  ISETP.GE.AND P2, PT, R18, R122, PT ;  /* 0x0000007a1200720c */ /* 0x000fca0003f46270 */
[----:B------:R-:W-:Y:S01]  /*9630*/  MUFU.TANH R125, R125 ;  /* 0x0000007d007d7308 */ /* 0x000fe20000002400 */
[----:B-1----:R-:W-:-:S07]  /*9640*/  FFMA.FTZ R105, R0, R10, R105 ;  /* 0x0000000a00697223 */ /* 0x002fce0000010069 */
[----:B------:R-:W1:Y:S01]  /*9650*/  I2F R6, R18 ;  /* 0x0000001200067306 */ /* 0x000e620000201400 */
[----:B------:R-:W-:Y:S01]  /*9660*/  FFMA.FTZ R11, R0, R10, R11 ;  /* 0x0000000a000b7223 */ /* 0x000fe2000001000b */
[----:B------:R-:W-:Y:S02]  /*9670*/  FSEL R136, R105, -INF , !P6 ;  /* 0xff80000069887808 */ /* 0x000fe40007000000 */
[----:B------:R-:W-:-:S04]  /*9680*/  ISETP.GE.AND P6, PT, R16, R122, PT ;  /* 0x0000007a1000720c */ /* 0x000fc80003fc6270 */
[----:B------:R-:W2:Y:S01]  /*9690*/  MUFU.TANH R39, R22 ;  /* 0x0000001600277308 */ /* 0x000ea20000002400 */
[----:B------:R-:W-:Y:S02]  /*96a0*/  IADD3 R16, R110, 0x51, RZ ;  /* 0x000000516e107810 */ /* 0x000fe40007ffe0ff */
[----:B------:R-:W-:-:S05]  /*96b0*/  FSEL R137, R11, -INF , !P6 ;  /* 0xff8000000b897808 */ /* 0x000fca0007000000 */
[----:B------:R-:W3:Y:S01]  /*96c0*/  I2F R10, R16 ;  /* 0x00000010000a7306 */ /* 0x000ee20000201400 */
[----:B-1----:R-:W-:Y:S01]  /*96d0*/  FFMA.FTZ R125, R0, R6, R125 ;  /* 0x00000006007d7223 */ /* 0x002fe2000001007d */
[----:B------:R-:W-:-:S04]  /*96e0*/  LOP3.LUT R18, R108, 0x58, R175, 0xfe, !PT ;  /* 0x000000586c127812 */ /* 0x000fc800078efeaf */
[----:B------:R-:W-:Y:S01]  /*96f0*/  FSEL R128, R125, -INF , !P3 ;  /* 0xff8000007d807808 */ /* 0x000fe20005800000 */
[----:B--2---:R-:W-:Y:S01]  /*9700*/  FFMA.FTZ R39, R0, R6, R39 ;  /* 0x0000000600277223 */ /* 0x004fe20000010027 */
[----:B------:R-:W-:Y:S01]  /*9710*/  MUFU.TANH R31, R66 ;  /* 0x00000042001f7308 */ /* 0x000fe20000002400 */
[C---:B------:R-:W-:Y:S02]  /*9720*/  ISETP.GE.AND P4, PT, R18.reuse, R122, PT ;  /* 0x0000007a1200720c */ /* 0x040fe40003f86270 */
[-C--:B------:R-:W-:Y:S02]  /*9730*/  ISETP.GE.AND P5, PT, R18, R123.reuse, PT ;  /* 0x0000007b1200720c */ /* 0x080fe40003fa6270 */
[----:B------:R-:W-:Y:S01]  /*9740*/  FSEL R125, R39, -INF , !P2 ;  /* 0xff800000277d7808 */ /* 0x000fe20005000000 */
[-C--:B---3--:R-:W-:Y:S01]  /*9750*/  FFMA.FTZ R5, R0, R10.reuse, R5 ;  /* 0x0000000a00057223 */ /* 0x088fe20000010005 */
[----:B------:R-:W-:Y:S01]  /*9760*/  ISETP.GE.AND P2, PT, R16, R123, PT ;  /* 0x0000007b1000720c */ /* 0x000fe20003f46270 */
[----:B------:R-:W1:Y:S01]  /*9770*/  I2F R4, R18 ;  /* 0x0000001200047306 */ /* 0x000e620000201400 */
[----:B------:R-:W-:-:S02]  /*9780*/  FFMA.FTZ R7, R0, R10, R7 ;  /* 0x0000000a00077223 */ /* 0x000fc40000010007 */
[----:B------:R-:W-:Y:S02]  /*9790*/  FSEL R130, R5, -INF , !P2 ;  /* 0xff80000005827808 */ /* 0x000fe40005000000 */
[----:B------:R-:W-:Y:S02]  /*97a0*/  ISETP.GE.AND P2, PT, R16, R122, PT ;  /* 0x0000007a1000720c */ /* 0x000fe40003f46270 */
[----:B------:R-:W-:Y:S01]  /*97b0*/  IADD3 R16, R110, 0x59, RZ ;  /* 0x000000596e107810 */ /* 0x000fe20007ffe0ff */
[----:B------:R-:W-:Y:S01]  /*97c0*/  MUFU.TANH R33, R65 ;  /* 0x0000004100217308 */ /* 0x000fe20000002400 */
[----:B------:R-:W-:-:S07]  /*97d0*/  FSEL R117, R7, -INF , !P2 ;  /* 0xff80000007757808 */ /* 0x000fce0005000000 */
[----:B------:R-:W2:Y:S01]  /*97e0*/  I2F R10, R16 ;  /* 0x00000010000a7306 */ /* 0x000ea20000201400 */
[----:B-1----:R-:W-:Y:S01]  /*97f0*/  FFMA.FTZ R31, R0, R4, R31 ;  /* 0x00000004001f7223 */ /* 0x002fe2000001001f */
[----:B------:R-:W-:-:S04]  /*9800*/  LOP3.LUT R18, R108, 0x60, R175, 0xfe, !PT ;  /* 0x000000606c127812 */ /* 0x000fc800078efeaf */
[----:B------:R-:W-:Y:S01]  /*9810*/  FSEL R115, R31, -INF , !P4 ;  /* 0xff8000001f737808 */ /* 0x000fe20006000000 */
[----:B------:R-:W-:Y:S01]  /*9820*/  FMUL.FTZ R31, R54, c[0x0][0x2ec] ;  /* 0x0000bb00361f7a20 */ /* 0x000fe20000410000 */
[----:B------:R-:W1:Y:S01]  /*9830*/  MUFU.TANH R29, R67 ;  /* 0x00000043001d7308 */ /* 0x000e620000002400 */
[-C--:B------:R-:W-:Y:S02]  /*9840*/  ISETP.GE.AND P4, PT, R16, R123.reuse, PT ;  /* 0x0000007b1000720c */ /* 0x080fe40003f86270 */
[C---:B------:R-:W-:Y:S02]  /*9850*/  ISETP.GE.AND P3, PT, R18.reuse, R122, PT ;  /* 0x0000007a1200720c */ /* 0x040fe40003f66270 */
[----:B------:R-:W-:Y:S01]  /*9860*/  ISETP.GE.AND P6, PT, R18, R123, PT ;  /* 0x0000007b1200720c */ /* 0x000fe20003fc6270 */
[----:B--2---:R-:W-:Y:S02]  /*9870*/  FFMA.FTZ R33, R0, R10, R33 ;  /* 0x0000000a00217223 */ /* 0x004fe40000010021 */
[----:B------:R-:W-:Y:S03]  /*9880*/  MUFU.TANH R23, R62 ;  /* 0x0000003e00177308 */ /* 0x000fe60000002400 */
[----:B------:R-:W-:-:S02]  /*9890*/  FSEL R126, R33, -INF , !P4 ;  /* 0xff800000217e7808 */ /* 0x000fc40006000000 */
[----:B------:R-:W-:Y:S01]  /*98a0*/  ISETP.GE.AND P4, PT, R16, R122, PT ;  /* 0x0000007a1000720c */ /* 0x000fe20003f86270 */
[----:B-1----:R-:W-:Y:S02]  /*98b0*/  FFMA.FTZ R29, R0, R10, R29 ;  /* 0x0000000a001d7223 */ /* 0x002fe4000001001d */
[----:B------:R-:W1:Y:S01]  /*98c0*/  I2F R6, R18 ;  /* 0x0000001200067306 */ /* 0x000e620000201400 */
[----:B------:R-:W-:Y:S02]  /*98d0*/  IADD3 R16, R110, 0x61, RZ ;  /* 0x000000616e107810 */ /* 0x000fe40007ffe0ff */
[----:B------:R-:W-:-:S05]  /*98e0*/  FSEL R113, R29, -INF , !P4 ;  /* 0xff8000001d717808 */ /* 0x000fca0006000000 */
[----:B------:R-:W-:Y:S08]  /*98f0*/  MUFU.TANH R25, R61 ;  /* 0x0000003d00197308 */ /* 0x000ff00000002400 */
[----:B------:R-:W2:Y:S01]  /*9900*/  I2F R10, R16 ;  /* 0x00000010000a7306 */ /* 0x000ea20000201400 */
[----:B-1----:R-:W-:Y:S01]  /*9910*/  FFMA.FTZ R23, R0, R6, R23 ;  /* 0x0000000600177223 */ /* 0x002fe20000010017 */
[----:B------:R-:W-:-:S04]  /*9920*/  LOP3.LUT R18, R108, 0x68, R175, 0xfe, !PT ;  /* 0x000000686c127812 */ /* 0x000fc800078efeaf */
[----:B------:R-:W-:Y:S01]  /*9930*/  FSEL R109, R23, -INF , !P3 ;  /* 0xff800000176d7808 */ /* 0x000fe20005800000 */
[----:B------:R-:W-:Y:S01]  /*9940*/  FMUL.FTZ R23, R48, c[0x0][0x2ec] ;  /* 0x0000bb0030177a20 */ /* 0x000fe20000410000 */
[----:B------:R-:W1:Y:S01]  /*9950*/  MUFU.TANH R35, R64 ;  /* 0x0000004000237308 */ /* 0x000e620000002400 */
[-C--:B------:R-:W-:Y:S02]  /*9960*/  ISETP.GE.AND P3, PT, R16, R123.reuse, PT ;  /* 0x0000007b1000720c */ /* 0x080fe40003f66270 */
[----:B------:R-:W-:-:S05]  /*9970*/  ISETP.GE.AND P2, PT, R18, R123, PT ;  /* 0x0000007b1200720c */ /* 0x000fca0003f46270 */
[----:B------:R-:W3:Y:S01]  /*9980*/  MUFU.TANH R21, R63 ;  /* 0x0000003f00157308 */ /* 0x000ee20000002400 */
[----:B--2---:R-:W-:-:S05]  /*9990*/  FFMA.FTZ R25, R0, R10, R25 ;  /* 0x0000000a00197223 */ /* 0x004fca0000010019 */
[----:B------:R-:W-:Y:S01]  /*99a0*/  FSEL R104, R25, -INF , !P3 ;  /* 0xff80000019687808 */ /* 0x000fe20005800000 */
[----:B-1----:R-:W-:Y:S01]  /*99b0*/  FFMA.FTZ R35, R0, R4, R35 ;  /* 0x0000000400237223 */ /* 0x002fe20000010023 */
[----:B------:R-:W-:Y:S01]  /*99c0*/  MUFU.TANH R37, R37 ;  /* 0x0000002500257308 */ /* 0x000fe20000002400 */
[----:B------:R-:W-:Y:S02]  /*99d0*/  ISETP.GE.AND P3, PT, R16, R122, PT ;  /* 0x0000007a1000720c */ /* 0x000fe40003f66270 */
[----:B------:R-:W-:Y:S02]  /*99e0*/  IADD3 R16, R110, 0x69, RZ ;  /* 0x000000696e107810 */ /* 0x000fe40007ffe0ff */
[----:B------:R-:W-:Y:S01]  /*99f0*/  FSEL R124, R35, -INF , !P5 ;  /* 0xff800000237c7808 */ /* 0x000fe20006800000 */
[----:B---3--:R-:W-:Y:S02]  /*9a00*/  FFMA.FTZ R107, R0, R10, R21 ;  /* 0x0000000a006b7223 */ /* 0x008fe40000010015 */
[----:B------:R-:W1:Y:S01]  /*9a10*/  I2F R4, R18 ;  /* 0x0000001200047306 */ /* 0x000e620000201400 */
[----:B------:R-:W-:-:S02]  /*9a20*/  ISETP.GE.AND P5, PT, R18, R122, PT ;  /* 0x0000007a1200720c */ /* 0x000fc40003fa6270 */
[----:B------:R-:W-:-:S05]  /*9a30*/  FSEL R107, R107, -INF , !P3 ;  /* 0xff8000006b6b7808 */ /* 0x000fca0005800000 */
[----:B------:R-:W-:Y:S08]  /*9a40*/  MUFU.TANH R17, R57 ;  /* 0x0000003900117308 */ /* 0x000ff00000002400 */
[----:B------:R-:W2:Y:S01]  /*9a50*/  I2F R10, R16 ;  /* 0x00000010000a7306 */ /* 0x000ea20000201400 */
[----:B-1----:R-:W-:Y:S01]  /*9a60*/  FFMA.FTZ R37, R0, R4, R37 ;  /* 0x0000000400257223 */ /* 0x002fe20000010025 */
[----:B------:R-:W-:-:S04]  /*9a70*/  LOP3.LUT R18, R108, 0x70, R175, 0xfe, !PT ;  /* 0x000000706c127812 */ /* 0x000fc800078efeaf */
[----:B------:R-:W-:Y:S02]  /*9a80*/  FSEL R105, R37, -INF , !P5 ;  /* 0xff80000025697808 */ /* 0x000fe40006800000 */
[----:B------:R-:W1:Y:S01]  /*9a90*/  MUFU.TANH R27, R60 ;  /* 0x0000003c001b7308 */ /* 0x000e620000002400 */
[-C--:B------:R-:W-:Y:S02]  /*9aa0*/  ISETP.GE.AND P5, PT, R16, R123.reuse, PT ;  /* 0x0000007b1000720c */ /* 0x080fe40003fa6270 */
[----:B------:R-:W-:-:S05]  /*9ab0*/  ISETP.GE.AND P4, PT, R18, R123, PT ;  /* 0x0000007b1200720c */ /* 0x000fca0003f86270 */
[----:B------:R-:W3:Y:S01]  /*9ac0*/  MUFU.TANH R19, R56 ;  /* 0x0000003800137308 */ /* 0x000ee20000002400 */
[----:B--2---:R-:W-:-:S05]  /*9ad0*/  FFMA.FTZ R17, R0, R10, R17 ;  /* 0x0000000a00117223 */ /* 0x004fca0000010011 */
[----:B------:R-:W-:Y:S02]  /*9ae0*/  FSEL R64, R17, -INF , !P5 ;  /* 0xff80000011407808 */ /* 0x000fe40006800000 */
[----:B------:R-:W2:Y:S01]  /*9af0*/  MUFU.TANH R11, R59 ;  /* 0x0000003b000b7308 */ /* 0x000ea20000002400 */
[----:B------:R-:W-:Y:S01]  /*9b00*/  ISETP.GE.AND P5, PT, R16, R122, PT ;  /* 0x0000007a1000720c */ /* 0x000fe20003fa6270 */
[----:B-1----:R-:W-:Y:S01]  /*9b10*/  FFMA.FTZ R27, R0, R6, R27 ;  /* 0x00000006001b7223 */ /* 0x002fe2000001001b */
[----:B------:R-:W-:-:S04]  /*9b20*/  IADD3 R16, R110, 0x71, RZ ;  /* 0x000000716e107810 */ /* 0x000fc80007ffe0ff */
[----:B------:R-:W-:Y:S01]  /*9b30*/  FSEL R66, R27, -INF , !P6 ;  /* 0xff8000001b427808 */ /* 0x000fe20007000000 */
[----:B------:R-:W-:Y:S01]  /*9b40*/  MUFU.TANH R5, R52 ;  /* 0x0000003400057308 */ /* 0x000fe20000002400 */
[----:B---3--:R-:W-:Y:S01]  /*9b50*/  FFMA.FTZ R19, R0, R4, R19 ;  /* 0x0000000400137223 */ /* 0x008fe20000010013 */
[----:B------:R-:W-:Y:S02]  /*9b60*/  LOP3.LUT R4, R108, 0x78, R175, 0xfe, !PT ;  /* 0x000000786c047812 */ /* 0x000fe400078efeaf */
[----:B------:R-:W-:Y:S02]  /*9b70*/  ISETP.GE.AND P6, PT, R18, R122, PT ;  /* 0x0000007a1200720c */ /* 0x000fe40003fc6270 */
[----:B------:R-:W-:Y:S02]  /*9b80*/  FSEL R106, R19, -INF , !P2 ;  /* 0xff800000136a7808 */ /* 0x000fe40005000000 */
[----:B------:R-:W1:Y:S01]  /*9b90*/  I2F R6, R18 ;  /* 0x0000001200067306 */ /* 0x000e620000201400 */
[----:B--2---:R-:W-:Y:S01]  /*9ba0*/  FFMA.FTZ R67, R0, R10, R11 ;  /* 0x0000000a00437223 */ /* 0x004fe2000001000b */
[C---:B------:R-:W-:Y:S01]  /*9bb0*/  ISETP.GE.AND P3, PT, R4.reuse, R123, PT ;  /* 0x0000007b0400720c */ /* 0x040fe20003f66270 */
[----:B------:R-:W-:Y:S01]  /*9bc0*/  FMUL.FTZ R11, R51, c[0x0][0x2ec] ;  /* 0x0000bb00330b7a20 */ /* 0x000fe20000410000 */
[----:B------:R-:W-:-:S02]  /*9bd0*/  ISETP.GE.AND P2, PT, R4, R122, PT ;  /* 0x0000007a0400720c */ /* 0x000fc40003f46270 */
[----:B------:R-:W-:Y:S02]  /*9be0*/  FSEL R67, R67, -INF , !P5 ;  /* 0xff80000043437808 */ /* 0x000fe40006800000 */
[----:B------:R-:W-:Y:S01]  /*9bf0*/  MUFU.TANH R7, R53 ;  /* 0x0000003500077308 */ /* 0x000fe20000002400 */
[----:B------:R-:W-:-:S07]  /*9c00*/  ISETP.GE.AND P5, PT, R16, R123, PT ;  /* 0x0000007b1000720c */ /* 0x000fce0003fa6270 */
[----:B------:R-:W2:Y:S01]  /*9c10*/  I2F R10, R16 ;  /* 0x00000010000a7306 */ /* 0x000ea20000201400 */
[----:B-1----:R-:W-:-:S05]  /*9c20*/  FFMA.FTZ R5, R0, R6, R5 ;  /* 0x0000000600057223 */ /* 0x002fca0000010005 */
[----:B------:R-:W-:Y:S02]  /*9c30*/  FSEL R60, R5, -INF , !P4 ;  /* 0xff800000053c7808 */ /* 0x000fe40006000000 */
[----:B------:R-:W1:Y:S01]  /*9c40*/  MUFU.TANH R31, R31 ;  /* 0x0000001f001f7308 */ /* 0x000e620000002400 */
[----:B------:R-:W-:-:S07]  /*9c50*/  ISETP.GE.AND P4, PT, R16, R122, PT ;  /* 0x0000007a1000720c */ /* 0x000fce0003f86270 */
[----:B------:R-:W-:Y:S01]  /*9c60*/  I2F R21, R4 ;  /* 0x0000000400157306 */ /* 0x000fe20000201400 */
[----:B--2---:R-:W-:Y:S01]  /*9c70*/  FFMA.FTZ R58, R0, R10, R7 ;  /* 0x0000000a003a7223 */ /* 0x004fe20000010007 */
[----:B------:R-:W-:-:S04]  /*9c80*/  IADD3 R7, R110, 0x79, RZ ;  /* 0x000000796e077810 */ /* 0x000fc80007ffe0ff */
[----:B------:R-:W-:Y:S02]  /*9c90*/  FSEL R58, R58, -INF , !P5 ;  /* 0xff8000003a3a7808 */ /* 0x000fe40006800000 */
[----:B------:R-:W2:Y:S01]  /*9ca0*/  MUFU.TANH R4, R50 ;  /* 0x0000003200047308 */ /* 0x000ea20000002400 */
[----:B-1----:R-:W-:Y:S01]  /*9cb0*/  FFMA.FTZ R31, R0, R6, R31 ;  /* 0x00000006001f7223 */ /* 0x002fe2000001001f */
[----:B------:R-:W-:-:S04]  /*9cc0*/  ISETP.GE.AND P5, PT, R7, R123, PT ;  /* 0x0000007b0700720c */ /* 0x000fc80003fa6270 */
[----:B------:R-:W-:Y:S02]  /*9cd0*/  FSEL R59, R31, -INF , !P6 ;  /* 0xff8000001f3b7808 */ /* 0x000fe40007000000 */
[----:B------:R-:W1:Y:S01]  /*9ce0*/  MUFU.TANH R27, R55 ;  /* 0x00000037001b7308 */ /* 0x000e620000002400 */
[----:B------:R-:W-:-:S07]  /*9cf0*/  ISETP.GE.AND P6, PT, R110, R123, PT ;  /* 0x0000007b6e00720c */ /* 0x000fce0003fc6270 */
[----:B------:R-:W3:Y:S01]  /*9d00*/  MUFU.TANH R23, R23 ;  /* 0x0000001700177308 */ /* 0x000ee20000002400 */
[----:B--2---:R-:W-:-:S05]  /*9d10*/  FFMA.FTZ R4, R0, R21, R4 ;  /* 0x0000001500047223 */ /* 0x004fca0000010004 */
[----:B------:R-:W-:Y:S02]  /*9d20*/  FSEL R51, R4, -INF , !P2 ;  /* 0xff80000004337808 */ /* 0x000fe40005000000 */
[----:B------:R-:W-:Y:S01]  /*9d30*/  MUFU.TANH R111, R111 ;  /* 0x0000006f006f7308 */ /* 0x000fe20000002400 */
[----:B------:R-:W-:Y:S01]  /*9d40*/  BAR.SYNC.DEFER_BLOCKING 0x0 ;  /* 0x0000000000007b1d */ /* 0x000fe20000010000 */
[----:B------:R-:W-:Y:S01]  /*9d50*/  ISETP.GT.AND P2, PT, R176, R171, PT ;  /* 0x000000abb000720c */ /* 0x000fe20003f44270 */
[----:B-1----:R-:W-:-:S05]  /*9d60*/  FFMA.FTZ R27, R0, R10, R27 ;  /* 0x0000000a001b7223 */ /* 0x002fca000001001b */
[----:B------:R-:W1:Y:S01]  /*9d70*/  I2F R5, R110 ;  /* 0x0000006e00057306 */ /* 0x000e620000201400 */
[----:B---3--:R-:W-:Y:S01]  /*9d80*/  FFMA.FTZ R23, R0, R21, R23 ;  /* 0x0000001500177223 */ /* 0x008fe20000010017 */
[----:B------:R-:W-:Y:S02]  /*9d90*/  FSEL R57, R27, -INF , !P4 ;  /* 0xff8000001b397808 */ /* 0x000fe40006000000 */
[-C--:B------:R-:W-:Y:S02]  /*9da0*/  ISETP.GE.AND P4, PT, R110, R122.reuse, PT ;  /* 0x0000007a6e00720c */ /* 0x080fe40003f86270 */
[----:B------:R-:W-:Y:S02]  /*9db0*/  FSEL R61, R23, -INF , !P3 ;  /* 0xff800000173d7808 */ /* 0x000fe40005800000 */
[----:B------:R-:W-:Y:S01]  /*9dc0*/  MUFU.TANH R19, R49 ;  /* 0x0000003100137308 */ /* 0x000fe20000002400 */
[----:B------:R-:W-:-:S07]  /*9dd0*/  ISETP.GE.AND P3, PT, R7, R122, PT ;  /* 0x0000007a0700720c */ /* 0x000fce0003f66270 */
[----:B------:R-:W-:Y:S01]  /*9de0*/  MUFU.TANH R11, R11 ;  /* 0x0000000b000b7308 */ /* 0x000fe20000002400 */
[CC--:B-1----:R-:W-:Y:S02]  /*9df0*/  FFMA.FTZ R111, R0.reuse, R5.reuse, R111 ;  /* 0x00000005006f7223 */ /* 0x0c2fe4000001006f */
[----:B------:R-:W-:-:S03]  /*9e00*/  FFMA.FTZ R5, R0, R5, R127 ;  /* 0x0000000500057223 */ /* 0x000fc6000001007f */
[----:B------:R-:W-:Y:S02]  /*9e10*/  FSEL R4, R111, -INF , !P6 ;  /* 0xff8000006f047808 */ /* 0x000fe40007000000 */
[----:B------:R-:W1:Y:S01]  /*9e20*/  I2F R6, R7 ;  /* 0x0000000700067306 */ /* 0x000e620000201400 */
[----:B------:R-:W-:Y:S01]  /*9e30*/  FSEL R5, R5, -INF , !P4 ;  /* 0xff80000005057808 */ /* 0x000fe20006000000 */
[CC--:B-1----:R-:W-:Y:S02]  /*9e40*/  FFMA.FTZ R19, R0.reuse, R6.reuse, R19 ;  /* 0x0000000600137223 */ /* 0x0c2fe40000010013 */
[----:B------:R-:W-:-:S03]  /*9e50*/  FFMA.FTZ R11, R0, R6, R11 ;  /* 0x00000006000b7223 */ /* 0x000fc6000001000b */
        /* <DEDUP_REMOVED lines=62> */
.L_x_7160:
[----:B------:R-:W-:-:S04]  /*a240*/  LEA R7, -R100, RZ, 0x7 ;  /* 0x000000ff64077211 */ /* 0x000fc800078e39ff */
[----:B------:R-:W-:Y:S02]  /*a250*/  SHF.R.S32.HI R10, RZ, 0x1f, R7 ;  /* 0x0000001fff0a7819 */ /* 0x000fe40000011407 */
.L_x_7161:
        /* <DEDUP_REMOVED lines=90> */
.L_x_7163:
[----:B------:R-:W-:Y:S05]  /*a800*/  BSYNC B0 ;  /* 0x0000000000007941 */ /* 0x000fea0003800000 */
.L_x_7162:
[----:B------:R-:W0:Y:S01]  /*a810*/  LDGDEPBAR ;  /* 0x00000000000079af */ /* 0x000e220000000000 */
[----:B------:R-:W-:-:S04]  /*a820*/  LEA R188, P1, R7, R188, 0x1 ;  /* 0x000000bc07bc7211 */ /* 0x000fc800078208ff */
[----:B------:R-:W-:Y:S02]  /*a830*/  LEA.HI.X R187, R7, R187, R10, 0x1, P1 ;  /* 0x000000bb07bb7211 */ /* 0x000fe400008f0c0a */
.L_x_7159:
        /* <DEDUP_REMOVED lines=80> */
[----:B------:R-:W-:Y:S02]  /*ad40*/  FSEL R65, R65, RZ, P3 ;  /* 0x000000ff41417208 */ /* 0x000fe40001800000 */
[----:B------:R-:W-:Y:S02]  /*ad50*/  FSEL R148, R49, RZ, P3 ;  /* 0x000000ff31947208 */ /* 0x000fe40001800000 */
[----:B------:R-:W-:Y:S01]  /*ad60*/  FSEL R56, R56, RZ, P1 ;  /* 0x000000ff38387208 */ /* 0x000fe20000800000 */
[----:B------:R-:W-:-:S02]  /*ad70*/  FFMA.FTZ R145, R4, c[0x0][0x23c], -R65 ;  /* 0x00008f0004917a23 */ /* 0x000fc40000010841 */
[--C-:B------:R-:W-:Y:S02]  /*ad80*/  FFMA.FTZ R63, R8, c[0x0][0x23c], -R65.reuse ;  /* 0x00008f00083f7a23 */ /* 0x100fe40000010841 */
[--C-:B------:R-:W-:Y:S02]  /*ad90*/  FFMA.FTZ R4, R9, c[0x0][0x23c], -R56.reuse ;  /* 0x00008f0009047a23 */ /* 0x100fe40000010838 */
[----:B------:R-:W-:Y:S01]  /*ada0*/  FFMA.FTZ R141, R5, c[0x0][0x23c], -R56 ;  /* 0x00008f00058d7a23 */ /* 0x000fe20000010838 */
[----:B------:R-:W1:Y:S01]  /*adb0*/  LDSM.16.MT88.4 R8, [R162+0x6000] ;  /* 0x00600000a208783b */ /* 0x000e620000004200 */
[----:B------:R-:W-:Y:S01]  /*adc0*/  FSEL R5, R48, RZ, P1 ;  /* 0x000000ff30057208 */ /* 0x000fe20000800000 */
[----:B------:R-:W-:Y:S01]  /*add0*/  FADD.FTZ R148, R3, -R148 ;  /* 0x8000009403947221 */ /* 0x000fe20000010000 */
[----:B------:R-:W-:Y:S01]  /*ade0*/  MUFU.EX2 R145, R145 ;  /* 0x0000009100917308 */ /* 0x000fe20000000800 */
[----:B------:R-:W-:Y:S02]  /*adf0*/  FFMA.FTZ R118, R14, c[0x0][0x23c], -R65 ;  /* 0x00008f000e767a23 */ /* 0x000fe40000010841 */
[----:B------:R-:W-:-:S02]  /*ae00*/  FADD.FTZ R2, R2, -R5 ;  /* 0x8000000502027221 */ /* 0x000fc40000010000 */
[----:B------:R-:W-:Y:S02]  /*ae10*/  FFMA.FTZ R116, R12, c[0x0][0x23c], -R65 ;  /* 0x00008f000c747a23 */ /* 0x000fe40000010841 */
[----:B------:R-:W-:Y:S01]  /*ae20*/  FMUL.FTZ R146, R2, c[0x0][0x23c] ;  /* 0x00008f0002927a20 */ /* 0x000fe20000410000 */
[----:B------:R-:W2:Y:S01]  /*ae30*/  MUFU.EX2 R118, R118 ;  /* 0x0000007600767308 */ /* 0x000ea20000000800 */
[--C-:B------:R-:W-:Y:S02]  /*ae40*/  FFMA.FTZ R114, R15, c[0x0][0x23c], -R56.reuse ;  /* 0x00008f000f727a23 */ /* 0x100fe40000010838 */
[----:B------:R-:W-:Y:S02]  /*ae50*/  FMUL.FTZ R148, R148, c[0x0][0x23c] ;  /* 0x00008f0094947a20 */ /* 0x000fe40000410000 */
[--C-:B------:R-:W-:Y:S02]  /*ae60*/  FFMA.FTZ R2, R13, c[0x0][0x23c], -R56.reuse ;  /* 0x00008f000d027a23 */ /* 0x100fe40000010838 */
[--C-:B------:R-:W-:Y:S01]  /*ae70*/  FFMA.FTZ R121, R45, c[0x0][0x23c], -R56.reuse ;  /* 0x00008f002d797a23 */ /* 0x100fe20000010838 */
[----:B------:R-:W-:Y:S01]  /*ae80*/  MUFU.EX2 R116, R116 ;  /* 0x0000007400747308 */ /* 0x000fe20000000800 */
[----:B------:R-:W3:Y:S01]  /*ae90*/  LDSM.16.MT88.4 R44, [R162+0x6800] ;  /* 0x00680000a22c783b */ /* 0x000ee20000004200 */
[----:B------:R-:W-:-:S02]  /*aea0*/  FFMA.FTZ R112, R119, c[0x0][0x23c], -R56 ;  /* 0x00008f0077707a23 */ /* 0x000fc40000010838 */
[--C-:B------:R-:W-:Y:S02]  /*aeb0*/  FFMA.FTZ R108, R42, c[0x0][0x23c], -R65.reuse ;  /* 0x00008f002a6c7a23 */ /* 0x100fe40000010841 */
[--C-:B------:R-:W-:Y:S02]  /*aec0*/  FFMA.FTZ R111, R40, c[0x0][0x23c], -R65.reuse ;  /* 0x00008f00286f7a23 */ /* 0x100fe40000010841 */
[----:B------:R-:W4:Y:S01]  /*aed0*/  MUFU.EX2 R63, R63 ;  /* 0x0000003f003f7308 */ /* 0x000f220000000800 */
[--C-:B------:R-:W-:Y:S01]  /*aee0*/  FFMA.FTZ R119, R41, c[0x0][0x23c], -R56.reuse ;  /* 0x00008f0029777a23 */ /* 0x100fe20000010838 */
[----:B--2---:R-:W-:Y:S01]  /*aef0*/  F2FP.PACK_AB R32, R118, R145 ;  /* 0x000000917620723e */ /* 0x004fe200000000ff */
[----:B------:R-:W-:Y:S02]  /*af00*/  FFMA.FTZ R110, R43, c[0x0][0x23c], -R56 ;  /* 0x00008f002b6e7a23 */ /* 0x000fe40000010838 */
[----:B------:R-:W2:Y:S01]  /*af10*/  LDSM.16.MT88.4 R40, [R160+0x6800] ;  /* 0x00680000a028783b */ /* 0x000ea20000004200 */
[----:B------:R-:W-:-:S02]  /*af20*/  FFMA.FTZ R101, R30, c[0x0][0x23c], -R65 ;  /* 0x00008f001e657a23 */ /* 0x000fc40000010841 */
[----:B------:R-:W-:Y:S01]  /*af30*/  MUFU.EX2 R141, R141 ;  /* 0x0000008d008d7308 */ /* 0x000fe20000000800 */
[--C-:B------:R-:W-:Y:S02]  /*af40*/  FFMA.FTZ R100, R28, c[0x0][0x23c], -R65.reuse ;  /* 0x00008f001c647a23 */ /* 0x100fe40000010841 */
[--C-:B------:R-:W-:Y:S02]  /*af50*/  FFMA.FTZ R123, R134, c[0x0][0x23c], -R65.reuse ;  /* 0x00008f00867b7a23 */ /* 0x100fe40000010841 */
[--C-:B------:R-:W-:Y:S02]  /*af60*/  FFMA.FTZ R120, R132, c[0x0][0x23c], -R65.reuse ;  /* 0x00008f0084787a23 */ /* 0x100fe40000010841 */
[--C-:B------:R-:W-:Y:S01]  /*af70*/  FFMA.FTZ R127, R196, c[0x0][0x23c], -R65.reuse ;  /* 0x00008f00c47f7a23 */ /* 0x100fe20000010841 */
[----:B------:R-:W5:Y:S01]  /*af80*/  MUFU.EX2 R114, R114 ;  /* 0x0000007200727308 */ /* 0x000f620000000800 */
        /* <DEDUP_REMOVED lines=30> */
[-C--:B------:R-:W-:Y:S01]  /*b170*/  FMUL.FTZ R12, R88, R148.reuse ;  /* 0x00000094580c7220 */ /* 0x080fe20000410000 */
[----:B------:R-:W1:Y:S01]  /*b180*/  MUFU.EX2 R101, R101 ;  /* 0x0000006500657308 */ /* 0x000e620000000800 */
[----:B------:R-:W-:Y:S02]  /*b190*/  FMUL.FTZ R13, R89, R148 ;  /* 0x00000094590d7220 */ /* 0x000fe40000410000 */
[-C--:B------:R-:W-:Y:S02]  /*b1a0*/  FMUL.FTZ R14, R90, R146.reuse ;  /* 0x000000925a0e7220 */ /* 0x080fe40000410000 */
[----:B------:R-:W-:Y:S01]  /*b1b0*/  HMMA.16816.F32 R4, R32, R8, R4 ;  /* 0x000000082004723c */ /* 0x000fe20000001804 */
[----:B------:R-:W-:Y:S02]  /*b1c0*/  FMUL.FTZ R15, R91, R146 ;  /* 0x000000925b0f7220 */ /* 0x000fe40000410000 */
[-C--:B------:R-:W-:Y:S01]  /*b1d0*/  FMUL.FTZ R84, R84, R148.reuse ;  /* 0x0000009454547220 */ /* 0x080fe20000410000 */
[----:B------:R-:W-:Y:S01]  /*b1e0*/  MUFU.EX2 R100, R100 ;  /* 0x0000006400647308 */ /* 0x000fe20000000800 */
[----:B------:R-:W-:-:S02]  /*b1f0*/  FMUL.FTZ R85, R85, R148 ;  /* 0x0000009455557220 */ /* 0x000fc40000410000 */
[-C--:B------:R-:W-:Y:S01]  /*b200*/  FMUL.FTZ R86, R86, R146.reuse ;  /* 0x0000009256567220 */ /* 0x080fe20000410000 */
[C---:B------:R-:W-:Y:S01]  /*b210*/  HMMA.16816.F32 R8, R32.reuse, R10, R92 ;  /* 0x0000000a2008723c */ /* 0x040fe2000000185c */
[----:B------:R-:W-:Y:S01]  /*b220*/  FMUL.FTZ R87, R87, R146 ;  /* 0x0000009257577220 */ /* 0x000fe20000410000 */
[----:B------:R-:W-:Y:S01]  /*b230*/  LDSM.16.MT88.4 R92, [R162+0x8800] ;  /* 0x00880000a25c783b */ /* 0x000fe20000004200 */
[-C--:B------:R-:W-:Y:S01]  /*b240*/  FMUL.FTZ R20, R80, R148.reuse ;  /* 0x0000009450147220 */ /* 0x080fe20000410000 */
[----:B------:R-:W-:Y:S01]  /*b250*/  MUFU.EX2 R111, R111 ;  /* 0x0000006f006f7308 */ /* 0x000fe20000000800 */
[----:B------:R-:W-:Y:S02]  /*b260*/  FMUL.FTZ R21, R81, R148 ;  /* 0x0000009451157220 */ /* 0x000fe40000410000 */
[-C--:B------:R-:W-:Y:S01]  /*b270*/  FMUL.FTZ R22, R82, R146.reuse ;  /* 0x0000009252167220 */ /* 0x080fe20000410000 */
        /* <DEDUP_REMOVED lines=10> */
[----:B------:R-:W4:Y:S01]  /*b320*/  MUFU.EX2 R112, R112 ;  /* 0x0000007000707308 */ /* 0x000f220000000800 */
        /* <DEDUP_REMOVED lines=11> */
[----:B------:R-:W-:Y:S01]  /*b3e0*/  FFMA.FTZ R145, R189, R148, R145 ;  /* 0x00000094bd917223 */ /* 0x000fe20000010091 */
[----:B------:R-:W5:Y:S01]  /*b3f0*/  MUFU.EX2 R110, R110 ;  /* 0x0000006e006e7308 */ /* 0x000f620000000800 */
[----:B------:R-:W-:-:S02]  /*b400*/  FFMA.FTZ R141, R190, R146, R141 ;  /* 0x00000092be8d7223 */ /* 0x000fc4000001008d */
[----:B------:R-:W-:Y:S01]  /*b410*/  FADD.FTZ R145, R118, R145 ;  /* 0x0000009176917221 */ /* 0x000fe20000010000 */
[C---:B------:R-:W-:Y:S01]  /*b420*/  HMMA.16816.F32 R28, R32.reuse, R36, R28 ;  /* 0x00000024201c723c */ /* 0x040fe2000000181c */
[----:B------:R-:W-:Y:S02]  /*b430*/  FADD.FTZ R114, R114, R141 ;  /* 0x0000008d72727221 */ /* 0x000fe40000010000 */
[----:B------:R-:W-:Y:S01]  /*b440*/  FADD.FTZ R116, R116, R145 ;  /* 0x0000009174747221 */ /* 0x000fe20000010000 */
[----:B------:R-:W-:Y:S01]  /*b450*/  MUFU.EX2 R127, R127 ;  /* 0x0000007f007f7308 */ /* 0x000fe20000000800 */
[----:B------:R-:W-:Y:S02]  /*b460*/  FFMA.FTZ R189, R62, c[0x0][0x23c], -R65 ;  /* 0x00008f003ebd7a23 */ /* 0x000fe40000010841 */
[----:B-1----:R-:W-:Y:S01]  /*b470*/  F2FP.PACK_AB R36, R101, R108 ;  /* 0x0000006c6524723e */ /* 0x002fe200000000ff */
[----:B------:R-:W-:Y:S01]  /*b480*/  HMMA.16816.F32 R32, R32, R38, R68 ;  /* 0x000000262020723c */ /* 0x000fe20000001844 */
[----:B----4-:R-:W-:Y:S01]  /*b490*/  F2FP.PACK_AB R37, R112, R121 ;  /* 0x000000797025723e */ /* 0x010fe200000000ff */
[----:B------:R-:W-:-:S02]  /*b4a0*/  FADD.FTZ R63, R63, R116 ;  /* 0x000000743f3f7221 */ /* 0x000fc40000010000 */
[----:B------:R-:W1:Y:S01]  /*b4b0*/  MUFU.EX2 R122, R122 ;  /* 0x0000007a007a7308 */ /* 0x000e620000000800 */
[----:B------:R-:W-:Y:S02]  /*b4c0*/  FFMA.FTZ R190, R50, c[0x0][0x23c], -R56 ;  /* 0x00008f0032be7a23 */ /* 0x000fe40000010838 */
[----:B------:R-:W-:Y:S01]  /*b4d0*/  F2FP.PACK_AB R38, R111, R100 ;  /* 0x000000646f26723e */ /* 0x000fe200000000ff */
[----:B------:R-:W-:Y:S01]  /*b4e0*/  FADD.FTZ R108, R108, R63 ;  /* 0x0000003f6c6c7221 */ /* 0x000fe20000010000 */
[----:B-----5:R-:W-:Y:S01]  /*b4f0*/  F2FP.PACK_AB R39, R110, R119 ;  /* 0x000000776e27723e */ /* 0x020fe200000000ff */
[----:B------:R-:W-:Y:S02]  /*b500*/  FFMA.FTZ R61, R61, c[0x0][0x23c], -R65 ;  /* 0x00008f003d3d7a23 */ /* 0x000fe40000010841 */
[----:B------:R-:W-:Y:S01]  /*b510*/  MUFU.EX2 R123, R123 ;  /* 0x0000007b007b7308 */ /* 0x000fe20000000800 */
[----:B------:R-:W-:-:S03]  /*b520*/  FADD.FTZ R101, R101, R108 ;  /* 0x0000006c65657221 */ /* 0x000fc60000010000 */
[C---:B---3--:R-:W-:Y:S04]  /*b530*/  HMMA.16816.F32 R4, R36.reuse, R44, R4 ;  /* 0x0000002c2404723c */ /* 0x048fe80000001804 */
[----:B------:R-:W-:Y:S04]  /*b540*/  MUFU.EX2 R120, R120 ;  /* 0x0000007800787308 */ /* 0x000fe80000000800 */
[C---:B------:R-:W-:Y:S01]  /*b550*/  HMMA.16816.F32 R8, R36.reuse, R46, R8 ;  /* 0x0000002e2408723c */ /* 0x040fe20000001808 */
[----:B------:R-:W3:Y:S03]  /*b560*/  LDSM.16.MT88.4 R44, [R159+0x6800] ;  /* 0x006800009f2c783b */ /* 0x000ee60000004200 */
[----:B------:R-:W-:Y:S04]  /*b570*/  MUFU.EX2 R131, R131 ;  /* 0x0000008300837308 */ /* 0x000fe80000000800 */
[C---:B--2---:R-:W-:Y:S04]  /*b580*/  HMMA.16816.F32 R12, R36.reuse, R40, R12 ;  /* 0x00000028240c723c */ /* 0x044fe8000000180c */
[----:B------:R-:W2:Y:S04]  /*b590*/  MUFU.EX2 R134, R134 ;  /* 0x0000008600867308 */ /* 0x000ea80000000800 */
        /* <DEDUP_REMOVED lines=15> */
[----:B-1----:R-:W-:-:S02]  /*b690*/  F2FP.PACK_AB R36, R122, R127 ;  /* 0x0000007f7a24723e */ /* 0x002fc400000000ff */
[----:B--2---:R-:W-:Y:S02]  /*b6a0*/  F2FP.PACK_AB R37, R134, R131 ;  /* 0x000000838625723e */ /* 0x004fe400000000ff */
[----:B------:R-:W-:-:S03]  /*b6b0*/  F2FP.PACK_AB R38, R120, R123 ;  /* 0x0000007b7826723e */ /* 0x000fc600000000ff */
[----:B------:R-:W1:Y:S01]  /*b6c0*/  MUFU.EX2 R151, R151 ;  /* 0x0000009700977308 */ /* 0x000e620000000800 */
[----:B-----5:R-:W-:-:S07]  /*b6d0*/  F2FP.PACK_AB R39, R129, R132 ;  /* 0x000000848127723e */ /* 0x020fce00000000ff */
        /* <DEDUP_REMOVED lines=140> */
[----:B-----5:R-:W-:Y:S02]  /*bfa0*/  HMMA.16816.F32 R80, R4, R16, R80 ;  /* 0x000000100450723c */ /* 0x020fe40000001850 */
[----:B------:R-:W-:Y:S01]  /*bfb0*/  FADD.FTZ R150, R150, R151 ;  /* 0x0000009796967221 */ /* 0x000fe20000010000 */
[----:B------:R-:W5:Y:S03]  /*bfc0*/  MUFU.EX2 R27, R27 ;  /* 0x0000001b001b7308 */ /* 0x000f660000000800 */
        /* <DEDUP_REMOVED lines=8> */
[----:B------:R-:W2:Y:S02]  /*c050*/  LDSM.16.MT88.4 R16, [R160+0x9800] ;  /* 0x00980000a010783b */ /* 0x000ea40000004200 */
[----:B------:R-:W-:-:S04]  /*c060*/  FADD.FTZ R122, R122, R127 ;  /* 0x0000007f7a7a7221 */ /* 0x000fc80000010000 */
[----:B------:R-:W-:Y:S01]  /*c070*/  FADD.FTZ R123, R123, R122 ;  /* 0x0000007a7b7b7221 */ /* 0x000fe20000010000 */
[----:B------:R-:W-:Y:S01]  /*c080*/  HMMA.16816.F32 R68, R4, R14, R68 ;  /* 0x0000000e0444723c */ /* 0x000fe20000001844 */
[----:B------:R-:W2:Y:S02]  /*c090*/  LDSM.16.MT88.4 R12, [R159+0x9800] ;  /* 0x009800009f0c783b */ /* 0x000ea40000004200 */
[----:B------:R-:W-:-:S04]  /*c0a0*/  FADD.FTZ R120, R120, R123 ;  /* 0x0000007b78787221 */ /* 0x000fc80000010000 */
[----:B------:R-:W-:Y:S01]  /*c0b0*/  FADD.FTZ R149, R149, R120 ;  /* 0x0000007895957221 */ /* 0x000fe20000010000 */
[----:B-1----:R-:W-:Y:S02]  /*c0c0*/  F2FP.PACK_AB R4, R3, R24 ;  /* 0x000000180304723e */ /* 0x002fe400000000ff */
[----:B----4-:R-:W-:Y:S01]  /*c0d0*/  F2FP.PACK_AB R5, R26, R25 ;  /* 0x000000191a05723e */ /* 0x010fe200000000ff */
[----:B------:R-:W-:Y:S01]  /*c0e0*/  FADD.FTZ R140, R140, R149 ;  /* 0x000000958c8c7221 */ /* 0x000fe20000010000 */
[----:B------:R-:W-:Y:S02]  /*c0f0*/  F2FP.PACK_AB R6, R189, R2 ;  /* 0x00000002bd06723e */ /* 0x000fe400000000ff */
[----:B-----5:R-:W-:Y:S01]  /*c100*/  F2FP.PACK_AB R7, R190, R27 ;  /* 0x0000001bbe07723e */ /* 0x020fe200000000ff */
[----:B------:R-:W-:-:S04]  /*c110*/  FADD.FTZ R143, R143, R140 ;  /* 0x0000008c8f8f7221 */ /* 0x000fc80000010000 */
[----:B------:R-:W-:Y:S02]  /*c120*/  FADD.FTZ R184, R184, R143 ;  /* 0x0000008fb8b87221 */ /* 0x000fe40000010000 */
[----:B---3--:R-:W-:Y:S02]  /*c130*/  HMMA.16816.F32 R96, R4, R8, R96 ;  /* 0x000000080460723c */ /* 0x008fe40000001860 */
[----:B------:R-:W-:-:S04]  /*c140*/  FADD.FTZ R29, R45, R184 ;  /* 0x000000b82d1d7221 */ /* 0x000fc80000010000 */
[----:B------:R-:W-:Y:S02]  /*c150*/  FADD.FTZ R29, R46, R29 ;  /* 0x0000001d2e1d7221 */ /* 0x000fe40000010000 */
        /* <DEDUP_REMOVED lines=18> */
[----:B------:R-:W-:Y:S03]  /*c280*/  HMMA.16816.F32 R84, R4, R18, R84 ;  /* 0x000000120454723c */ /* 0x000fe60000001854 */
[----:B------:R-:W-:-:S04]  /*c290*/  FADD.FTZ R13, R32, R13 ;  /* 0x0000000d200d7221 */ /* 0x000fc80000010000 */
[----:B------:R-:W-:Y:S01]  /*c2a0*/  FADD.FTZ R14, R20, R13 ;  /* 0x0000000d140e7221 */ /* 0x000fe20000010000 */
[----:B-1----:R-:W-:Y:S03]  /*c2b0*/  HMMA.16816.F32 R72, R4, R8, R72 ;  /* 0x000000080448723c */ /* 0x002fe60000001848 */
        /* <DEDUP_REMOVED lines=16> */
.L_x_7156:
[----:B------:R-:W-:Y:S05]  /*c3c0*/  @!P2 BRA `(.L_x_7164) ;  /* 0x000045700000a947 */ /* 0x000fea0003800000 */
[----:B------:R-:W-:Y:S01]  /*c3d0*/  IMAD.MOV.U32 R186, RZ, RZ, c[0x0][0x1a0] ;  /* 0x00006800ffba7624 */ /* 0x000fe200078e00ff */
[----:B------:R-:W-:-:S02]  /*c3e0*/  MOV R101, R2 ;  /* 0x0000000200657202 */ /* 0x000fc40000000f00 */
[----:B------:R-:W-:Y:S01]  /*c3f0*/  MOV R100, R3 ;  /* 0x0000000300647202 */ /* 0x000fe20000000f00 */
[----:B------:R-:W-:-:S05]  /*c400*/  IMAD.U32 R185, R186, -0x80, RZ ;  /* 0xffffff80bab97824 */ /* 0x000fca00078e00ff */
[----:B------:R-:W-:Y:S02]  /*c410*/  SHF.R.S32.HI R184, RZ, 0x1f, R185 ;  /* 0x0000001fffb87819 */ /* 0x000fe400000114b9 */
.L_x_7168:
        /* <DEDUP_REMOVED lines=65> */
.L_x_7165:
        /* <DEDUP_REMOVED lines=95> */
[----:B------:R-:W1:Y:S08]  /*ce20*/  LDSM.16.M88.4 R128, [R167+0x4800] ;  /* 0x00480000a780783b */ /* 0x000e700000000200 */
[----:B------:R-:W2:Y:S08]  /*ce30*/  LDSM.16.M88.4 R132, [R167+0x5000] ;  /* 0x00500000a784783b */ /* 0x000eb00000000200 */
[----:B------:R-:W2:Y:S08]  /*ce40*/  LDSM.16.M88.4 R136, [R167+0x5800] ;  /* 0x00580000a788783b */ /* 0x000eb00000000200 */
[----:B------:R-:W-:Y:S08]  /*ce50*/  LDSM.16.M88.4 R140, [R166] ;  /* 0x00000000a68c783b */ /* 0x000ff00000000200 */
        /* <DEDUP_REMOVED lines=74> */
[----:B------:R-:W-:Y:S02]  /*d300*/  FMUL.FTZ R197, R6, c[0x0][0x2ec] ;  /* 0x0000bb0006c57a20 */ /* 0x000fe40000410000 */
        /* <DEDUP_REMOVED lines=8> */
[----:B-----5:R-:W-:Y:S02]  /*d390*/  FMUL.FTZ R205, R10, c[0x0][0x2ec] ;  /* 0x0000bb000acd7a20 */ /* 0x020fe40000410000 */
[----:B------:R-:W-:Y:S03]  /*d3a0*/  FMUL.FTZ R207, R11, c[0x0][0x2ec] ;  /* 0x0000bb000bcf7a20 */ /* 0x000fe60000410000 */
[C---:B--2---:R-:W-:Y:S01]  /*d3b0*/  HMMA.16816.F32 R20, R112.reuse, R108, R20 ;  /* 0x0000006c7014723c */ /* 0x044fe20000001814 */
[----:B------:R-:W2:Y:S07]  /*d3c0*/  MUFU.TANH R197, R197 ;  /* 0x000000c500c57308 */ /* 0x000eae0000002400 */
[C---:B------:R-:W-:Y:S01]  /*d3d0*/  HMMA.16816.F32 R24, R112.reuse, R110, R24 ;  /* 0x0000006e7018723c */ /* 0x040fe20000001818 */
[----:B------:R-:W5:Y:S02]  /*d3e0*/  LDSM.16.M88.4 R108, [R102+0x2000] ;  /* 0x00200000666c783b */ /* 0x000f640000000200 */
[----:B------:R-:W2:Y:S01]  /*d3f0*/  MUFU.TANH R199, R199 ;  /* 0x000000c700c77308 */ /* 0x000ea20000002400 */
        /* <DEDUP_REMOVED lines=14> */
[----:B----4-:R-:W-:Y:S02]  /*d4e0*/  FMUL.FTZ R219, R17, c[0x0][0x2ec] ;  /* 0x0000bb0011db7a20 */ /* 0x010fe40000410000 */
[----:B------:R-:W-:Y:S01]  /*d4f0*/  FMUL.FTZ R223, R18, c[0x0][0x2ec] ;  /* 0x0000bb0012df7a20 */ /* 0x000fe20000410000 */
[----:B------:R1:W4:Y:S01]  /*d500*/  MUFU.TANH R146, R192 ;  /* 0x000000c000927308 */ /* 0x0003220000002400 */
[C---:B------:R-:W-:Y:S01]  /*d510*/  HMMA.16816.F32 R32, R112.reuse, R106, R32 ;  /* 0x0000006a7020723c */ /* 0x040fe20000001820 */
[----:B------:R-:W3:Y:S02]  /*d520*/  LDSM.16.M88.4 R104, [R102+0x2800] ;  /* 0x002800006668783b */ /* 0x000ee40000000200 */
[----:B------:R-:W-:Y:S05]  /*d530*/  FMUL.FTZ R221, R19, c[0x0][0x2ec] ;  /* 0x0000bb0013dd7a20 */ /* 0x000fea0000410000 */
[C---:B-----5:R-:W-:Y:S01]  /*d540*/  HMMA.16816.F32 R36, R112.reuse, R108, R36 ;  /* 0x0000006c7024723c */ /* 0x060fe20000001824 */
[----:B------:R5:W3:Y:S03]  /*d550*/  MUFU.TANH R144, R194 ;  /* 0x000000c200907308 */ /* 0x000ae60000002400 */
[----:B--2---:R-:W-:Y:S03]  /*d560*/  FMUL.FTZ R191, R27, c[0x0][0x2ec] ;  /* 0x0000bb001bbf7a20 */ /* 0x004fe60000410000 */
[----:B------:R-:W-:Y:S01]  /*d570*/  FMUL.FTZ R202, R28, c[0x0][0x2ec] ;  /* 0x0000bb001cca7a20 */ /* 0x000fe20000410000 */
[C---:B------:R-:W-:Y:S01]  /*d580*/  HMMA.16816.F32 R40, R112.reuse, R110, R40 ;  /* 0x0000006e7028723c */ /* 0x040fe20000001828 */
[----:B------:R-:W2:Y:S02]  /*d590*/  LDSM.16.M88.4 R108, [R102+0x3000] ;  /* 0x00300000666c783b */ /* 0x000ea40000000200 */
[----:B------:R4:W2:Y:S01]  /*d5a0*/  MUFU.TANH R139, R191 ;  /* 0x000000bf008b7308 */ /* 0x0008a20000002400 */
[----:B------:R-:W-:Y:S02]  /*d5b0*/  FMUL.FTZ R200, R29, c[0x0][0x2ec] ;  /* 0x0000bb001dc87a20 */ /* 0x000fe40000410000 */
[----:B-1----:R-:W-:Y:S07]  /*d5c0*/  FMUL.FTZ R192, R26, c[0x0][0x2ec] ;  /* 0x0000bb001ac07a20 */ /* 0x002fee0000410000 */
[----:B------:R1:W1:Y:S01]  /*d5d0*/  MUFU.TANH R141, R192 ;  /* 0x000000c0008d7308 */ /* 0x0002620000002400 */
[----:B-----5:R-:W-:Y:S09]  /*d5e0*/  FMUL.FTZ R194, R32, c[0x0][0x2ec] ;  /* 0x0000bb0020c27a20 */ /* 0x020ff20000410000 */
[----:B------:R5:W5:Y:S01]  /*d5f0*/  MUFU.TANH R148, R198 ;  /* 0x000000c600947308 */ /* 0x000b620000002400 */
[C---:B---3--:R-:W-:Y:S03]  /*d600*/  HMMA.16816.F32 R44, R112.reuse, R104, R44 ;  /* 0x00000068702c723c */ /* 0x048fe6000000182c */
[----:B----4-:R-:W-:Y:S06]  /*d610*/  FMUL.FTZ R191, R35, c[0x0][0x2ec] ;  /* 0x0000bb0023bf7a20 */ /* 0x010fec0000410000 */
[----:B------:R3:W4:Y:S01]  /*d620*/  MUFU.TANH R123, R191 ;  /* 0x000000bf007b7308 */ /* 0x0007220000002400 */
[C---:B------:R-:W-:Y:S01]  /*d630*/  HMMA.16816.F32 R48, R112.reuse, R106, R48 ;  /* 0x0000006a7030723c */ /* 0x040fe20000001830 */
[----:B------:R-:W4:Y:S01]  /*d640*/  LDSM.16.M88.4 R104, [R102+0x3800] ;  /* 0x003800006668783b */ /* 0x000f220000000200 */
[----:B------:R-:W-:Y:S04]  /*d650*/  DEPBAR.LE SB0, 0x0 ;  /* 0x000080000000791a */ /* 0x000fe80000000000 */
[----:B-1----:R-:W-:Y:S02]  /*d660*/  FMUL.FTZ R192, R34, c[0x0][0x2ec] ;  /* 0x0000bb0022c07a20 */ /* 0x002fe40000410000 */
[C---:B--2---:R-:W-:Y:S01]  /*d670*/  HMMA.16816.F32 R52, R112.reuse, R108, R52 ;  /* 0x0000006c7034723c */ /* 0x044fe20000001834 */
[----:B------:R1:W2:Y:S01]  /*d680*/  MUFU.TANH R143, R196 ;  /* 0x000000c4008f7308 */ /* 0x0002a20000002400 */
[----:B------:R-:W-:Y:S03]  /*d690*/  BAR.SYNC.DEFER_BLOCKING 0x0 ;  /* 0x0000000000007b1d */ /* 0x000fe60000010000 */
[----:B-----5:R-:W-:Y:S03]  /*d6a0*/  FMUL.FTZ R198, R30, c[0x0][0x2ec] ;  /* 0x0000bb001ec67a20 */ /* 0x020fe60000410000 */
[C---:B------:R-:W-:Y:S03]  /*d6b0*/  HMMA.16816.F32 R56, R112.reuse, R110, R56 ;  /* 0x0000006e7038723c */ /* 0x040fe60000001838 */
[----:B------:R5:W2:Y:S01]  /*d6c0*/  MUFU.TANH R136, R194 ;  /* 0x000000c200887308 */ /* 0x000aa20000002400 */
[----:B---3--:R-:W-:Y:S04]  /*d6d0*/  FMUL.FTZ R191, R43, c[0x0][0x2ec] ;  /* 0x0000bb002bbf7a20 */ /* 0x008fe80000410000 */
[----:B------:R-:W-:Y:S04]  /*d6e0*/  FMUL.FTZ R225, R49, c[0x0][0x2ec] ;  /* 0x0000bb0031e17a20 */ /* 0x000fe80000410000 */
[----:B------:R-:W-:Y:S01]  /*d6f0*/  FMUL.FTZ R227, R51, c[0x0][0x2ec] ;  /* 0x0000bb0033e37a20 */ /* 0x000fe20000410000 */
[----:B------:R3:W2:Y:S03]  /*d700*/  MUFU.TANH R133, R192 ;  /* 0x000000c000857308 */ /* 0x0006a60000002400 */
[----:B------:R-:W-:Y:S02]  /*d710*/  FMUL.FTZ R229, R53, c[0x0][0x2ec] ;  /* 0x0000bb0035e57a20 */ /* 0x000fe40000410000 */
[----:B-1----:R-:W-:Y:S02]  /*d720*/  FMUL.FTZ R196, R31, c[0x0][0x2ec] ;  /* 0x0000bb001fc47a20 */ /* 0x002fe40000410000 */
[----:B------:R-:W-:Y:S03]  /*d730*/  FMUL.FTZ R231, R55, c[0x0][0x2ec] ;  /* 0x0000bb0037e77a20 */ /* 0x000fe60000410000 */
[----:B------:R1:W1:Y:S01]  /*d740*/  MUFU.TANH R125, R191 ;  /* 0x000000bf007d7308 */ /* 0x0002620000002400 */
[----:B------:R-:W-:Y:S01]  /*d750*/  FMUL.FTZ R233, R57, c[0x0][0x2ec] ;  /* 0x0000bb0039e97a20 */ /* 0x000fe20000410000 */
[C---:B----4-:R-:W-:Y:S03]  /*d760*/  HMMA.16816.F32 R60, R112.reuse, R104, R60 ;  /* 0x00000068703c723c */ /* 0x050fe6000000183c */
[----:B-----5:R-:W-:Y:S02]  /*d770*/  FMUL.FTZ R194, R40, c[0x0][0x2ec] ;  /* 0x0000bb0028c27a20 */ /* 0x020fe40000410000 */
[----:B------:R-:W-:Y:S02]  /*d780*/  FMUL.FTZ R237, R56, c[0x0][0x2ec] ;  /* 0x0000bb0038ed7a20 */ /* 0x000fe40000410000 */
[----:B------:R-:W-:Y:S01]  /*d790*/  FMUL.FTZ R239, R59, c[0x0][0x2ec] ;  /* 0x0000bb003bef7a20 */ /* 0x000fe20000410000 */
[----:B------:R4:W2:Y:S01]  /*d7a0*/  MUFU.TANH R137, R198 ;  /* 0x000000c600897308 */ /* 0x0008a20000002400 */
[----:B------:R-:W-:Y:S03]  /*d7b0*/  HMMA.16816.F32 R64, R112, R106, R64 ;  /* 0x0000006a7040723c */ /* 0x000fe60000001840 */
[----:B---3--:R-:W-:Y:S06]  /*d7c0*/  FMUL.FTZ R192, R42, c[0x0][0x2ec] ;  /* 0x0000bb002ac07a20 */ /* 0x008fec0000410000 */
[----:B------:R3:W2:Y:S03]  /*d7d0*/  MUFU.TANH R135, R196 ;  /* 0x000000c400877308 */ /* 0x0006a60000002400 */
[----:B-1----:R-:W-:Y:S03]  /*d7e0*/  FMUL.FTZ R191, R52, c[0x0][0x2ec] ;  /* 0x0000bb0034bf7a20 */ /* 0x002fe60000410000 */
[----:B------:R-:W-:Y:S02]  /*d7f0*/  FMUL.FTZ R235, R60, c[0x0][0x2ec] ;  /* 0x0000bb003ceb7a20 */ /* 0x000fe40000410000 */
[----:B------:R-:W-:Y:S02]  /*d800*/  FMUL.FTZ R241, R61, c[0x0][0x2ec] ;  /* 0x0000bb003df17a20 */ /* 0x000fe40000410000 */
[----:B------:R1:W1:Y:S01]  /*d810*/  MUFU.TANH R128, R194 ;  /* 0x000000c200807308 */ /* 0x0002620000002400 */
[----:B------:R-:W-:Y:S02]  /*d820*/  FMUL.FTZ R243, R63, c[0x0][0x2ec] ;  /* 0x0000bb003ff37a20 */ /* 0x000fe40000410000 */
[----:B----4-:R-:W-:Y:S07]  /*d830*/  FMUL.FTZ R198, R38, c[0x0][0x2ec] ;  /* 0x0000bb0026c67a20 */ /* 0x010fee0000410000 */
[----:B------:R4:W2:Y:S01]  /*d840*/  MUFU.TANH R127, R192 ;  /* 0x000000c0007f7308 */ /* 0x0008a20000002400 */
[----:B---3--:R-:W-:Y:S09]  /*d850*/  FMUL.FTZ R196, R39, c[0x0][0x2ec] ;  /* 0x0000bb0027c47a20 */ /* 0x008ff20000410000 */
[----:B------:R3:W2:Y:S01]  /*d860*/  MUFU.TANH R116, R191 ;  /* 0x000000bf00747308 */ /* 0x0006a20000002400 */
[----:B-1----:R-:W-:Y:S09]  /*d870*/  FMUL.FTZ R194, R48, c[0x0][0x2ec] ;  /* 0x0000bb0030c27a20 */ /* 0x002ff20000410000 */
[----:B------:R1:W1:Y:S01]  /*d880*/  MUFU.TANH R142, R204 ;  /* 0x000000cc008e7308 */ /* 0x0002620000002400 */
[----:B----4-:R-:W-:Y:S09]  /*d890*/  FMUL.FTZ R192, R50, c[0x0][0x2ec] ;  /* 0x0000bb0032c07a20 */ /* 0x010ff20000410000 */
        /* <DEDUP_REMOVED lines=30> */
[----:B------:R-:W4:Y:S01]  /*da80*/  MUFU.TANH R203, R203 ;  /* 0x000000cb00cb7308 */ /* 0x000f220000002400 */
[----:B---3--:R-:W-:Y:S09]  /*da90*/  MOV R192, R2 ;  /* 0x0000000200c07202 */ /* 0x008ff20000000f00 */
[----:B------:R-:W3:Y:S01]  /*daa0*/  MUFU.TANH R205, R205 ;  /* 0x000000cd00cd7308 */ /* 0x000ee20000002400 */
        /* <DEDUP_REMOVED lines=39> */
[----:B------:R-:W-:Y:S02]  /*dd20*/  IABS R6, R10 ;  /* 0x0000000a00067213 */ /* 0x000fe40000000000 */
[----:B------:R-:W-:Y:S02]  /*dd30*/  LOP3.LUT R10, R10, c[0x0][0x2d0], RZ, 0x3c, !PT ;  /* 0x0000b4000a0a7a12 */ /* 0x000fe400078e3cff */
[----:B------:R-:W-:Y:S02]  /*dd40*/  LOP3.LUT R3, R3, c[0x0][0x2d0], RZ, 0x3c, !PT ;  /* 0x0000b40003037a12 */ /* 0x000fe400078e3cff */
        /* <DEDUP_REMOVED lines=48> */
.L_x_7167:
        /* <DEDUP_REMOVED lines=87> */
.L_x_7166:
[----:B--234-:R-:W-:Y:S01]  /*e5c0*/  LDSM.16.MT88.4 R44, [R158+0x6000] ;  /* 0x006000009e2c783b */ /* 0x01cfe20000004200 */
[----:B------:R-:W-:Y:S04]  /*e5d0*/  LEA R2, R176, R175, 0x7 ;  /* 0x000000afb0027211 */ /* 0x000fe800078e38ff */
[----:B------:R-:W-:Y:S01]  /*e5e0*/  I2F R8, R2 ;  /* 0x0000000200087306 */ /* 0x000fe20000201400 */
[C---:B------:R-:W-:Y:S02]  /*e5f0*/  IADD3 R31, R2.reuse, 0x20, RZ ;  /* 0x00000020021f7810 */ /* 0x040fe40007ffe0ff */
[----:B------:R-:W-:Y:S01]  /*e600*/  LDSM.16.MT88.4 R48, [R162+0x6800] ;  /* 0x00680000a230783b */ /* 0x000fe20000004200 */
[C---:B------:R-:W-:Y:S02]  /*e610*/  IADD3 R29, R2.reuse, 0x21, RZ ;  /* 0x00000021021d7810 */ /* 0x040fe40007ffe0ff */
[C---:B------:R-:W-:Y:S02]  /*e620*/  IADD3 R21, R2.reuse, 0x38, RZ ;  /* 0x0000003802157810 */ /* 0x040fe40007ffe0ff */
[C---:B------:R-:W-:Y:S02]  /*e630*/  IADD3 R15, R2.reuse, 0x40, RZ ;  /* 0x00000040020f7810 */ /* 0x040fe40007ffe0ff */
[----:B------:R-:W-:Y:S01]  /*e640*/  I2F R31, R31 ;  /* 0x0000001f001f7306 */ /* 0x000fe20000201400 */
[----:B------:R-:W-:Y:S01]  /*e650*/  LDSM.16.MT88.4 R52, [R160+0x6800] ;  /* 0x00680000a034783b */ /* 0x000fe20000004200 */
[C---:B------:R-:W-:Y:S02]  /*e660*/  IADD3 R17, R2.reuse, 0x39, RZ ;  /* 0x0000003902117810 */ /* 0x040fe40007ffe0ff */
        /* <DEDUP_REMOVED lines=22> */
[----:B------:R-:W-:Y:S09]  /*e7d0*/  IADD3 R62, R2, 0x71, RZ ;  /* 0x00000071023e7810 */ /* 0x000ff20007ffe0ff */
        /* <DEDUP_REMOVED lines=21> */
[C---:B------:R-:W-:Y:S02]  /*e930*/  FFMA.FTZ R199, R0.reuse, R7, R199 ;  /* 0x0000000700c77223 */ /* 0x040fe400000100c7 */
[----:B------:R-:W-:Y:S01]  /*e940*/  FFMA.FTZ R193, R0, R8, R193 ;  /* 0x0000000800c17223 */ /* 0x000fe200000100c1 */
[----:B------:R-:W-:Y:S01]  /*e950*/  IADD3 R8, R2, 0x60, RZ ;  /* 0x0000006002087810 */ /* 0x000fe20007ffe0ff */
        /* <DEDUP_REMOVED lines=35> */
[----:B------:R-:W-:Y:S01]  /*eb90*/  FMNMX.FTZ R23, R32, R23, !PT ;  /* 0x0000001720177209 */ /* 0x000fe20007810000 */
[C---:B------:R-:W-:Y:S01]  /*eba0*/  FFMA.FTZ R141, R0.reuse, R19, R141 ;  /* 0x00000013008d7223 */ /* 0x040fe2000001008d */
[----:B------:R-:W-:Y:S01]  /*ebb0*/  FMNMX.FTZ R4, R143, R4, !PT ;  /* 0x000000048f047209 */ /* 0x000fe20007810000 */
[-C--:B------:R-:W-:Y:S01]  /*ebc0*/  FFMA.FTZ R123, R0, R17.reuse, R123 ;  /* 0x00000011007b7223 */ /* 0x080fe2000001007b */
[----:B------:R-:W-:Y:S01]  /*ebd0*/  IADD3 R5, R2, 0x51, RZ ;  /* 0x0000005102057810 */ /* 0x000fe20007ffe0ff */
[----:B------:R-:W-:Y:S01]  /*ebe0*/  FFMA.FTZ R134, R0, R17, R134 ;  /* 0x0000001100867223 */ /* 0x000fe20000010086 */
[----:B------:R-:W-:Y:S01]  /*ebf0*/  FMNMX.FTZ R17, R148, R23, !PT ;  /* 0x0000001794117209 */ /* 0x000fe20007810000 */
[C---:B------:R-:W-:Y:S01]  /*ec00*/  FFMA.FTZ R144, R0.reuse, R19, R144 ;  /* 0x0000001300907223 */ /* 0x040fe20000010090 */
[----:B------:R-:W-:Y:S01]  /*ec10*/  FMNMX.FTZ R4, R141, R4, !PT ;  /* 0x000000048d047209 */ /* 0x000fe20007810000 */
[----:B------:R-:W-:Y:S01]  /*ec20*/  I2F R19, R8 ;  /* 0x0000000800137306 */ /* 0x000fe20000201400 */
[----:B------:R-:W-:Y:S01]  /*ec30*/  FFMA.FTZ R139, R0, R27, R139 ;  /* 0x0000001b008b7223 */ /* 0x000fe2000001008b */
[----:B------:R-:W-:Y:S01]  /*ec40*/  FMNMX.FTZ R17, R146, R17, !PT ;  /* 0x0000001192117209 */ /* 0x000fe20007810000 */
[----:B------:R-:W-:Y:S01]  /*ec50*/  FFMA.FTZ R142, R0, R27, R142 ;  /* 0x0000001b008e7223 */ /* 0x000fe2000001008e */
[----:B------:R-:W-:Y:S01]  /*ec60*/  IADD3 R7, R2, 0x50, RZ ;  /* 0x0000005002077810 */ /* 0x000fe20007ffe0ff */
[----:B------:R-:W-:Y:S01]  /*ec70*/  FFMA.FTZ R137, R0, R25, R137 ;  /* 0x0000001900897223 */ /* 0x000fe20000010089 */
[----:B------:R-:W-:Y:S01]  /*ec80*/  FMNMX.FTZ R17, R144, R17, !PT ;  /* 0x0000001190117209 */ /* 0x000fe20007810000 */
[C---:B------:R-:W-:Y:S01]  /*ec90*/  FFMA.FTZ R140, R0.reuse, R25, R140 ;  /* 0x00000019008c7223 */ /* 0x040fe2000001008c */
[----:B------:R-:W-:Y:S01]  /*eca0*/  FMNMX.FTZ R4, R139, R4, !PT ;  /* 0x000000048b047209 */ /* 0x000fe20007810000 */
[----:B------:R-:W-:Y:S01]  /*ecb0*/  LDSM.16.MT88.4 R28, [R159+0x6000] ;  /* 0x006000009f1c783b */ /* 0x000fe20000004200 */
[----:B------:R-:W1:Y:S01]  /*ecc0*/  I2F R5, R5 ;  /* 0x0000000500057306 */ /* 0x000e620000201400 */
        /* <DEDUP_REMOVED lines=8> */
[----:B------:R-:W-:Y:S01]  /*ed50*/  LDSM.16.MT88.4 R20, [R160+0x6000] ;  /* 0x00600000a014783b */ /* 0x000fe20000004200 */
[----:B------:R-:W2:Y:S01]  /*ed60*/  I2F R7, R7 ;  /* 0x0000000700077306 */ /* 0x000ea20000201400 */
[----:B------:R-:W-:Y:S01]  /*ed70*/  FMNMX.FTZ R4, R135, R4, !PT ;  /* 0x0000000487047209 */ /* 0x000fe20007810000 */
[-C--:B------:R-:W-:Y:S01]  /*ed80*/  FFMA.FTZ R127, R0, R11.reuse, R127 ;  /* 0x0000000b007f7223 */ /* 0x080fe2000001007f */
[----:B------:R-:W-:Y:S01]  /*ed90*/  IADD3 R3, R2, 0x58, RZ ;  /* 0x0000005802037810 */ /* 0x000fe20007ffe0ff */
[----:B------:R-:W-:Y:S01]  /*eda0*/  FFMA.FTZ R128, R0, R11, R128 ;  /* 0x0000000b00807223 */ /* 0x000fe20000010080 */
[----:B------:R-:W-:Y:S01]  /*edb0*/  FMNMX.FTZ R13, R138, R13, !PT ;  /* 0x0000000d8a0d7209 */ /* 0x000fe20007810000 */
[CC--:B------:R-:W-:Y:S01]  /*edc0*/  FFMA.FTZ R129, R0.reuse, R15.reuse, R129 ;  /* 0x0000000f00817223 */ /* 0x0c0fe20000010081 */
[----:B------:R-:W-:Y:S01]  /*edd0*/  FMNMX.FTZ R4, R133, R4, !PT ;  /* 0x0000000485047209 */ /* 0x000fe20007810000 */
[C---:B------:R-:W-:Y:S02]  /*ede0*/  FFMA.FTZ R132, R0.reuse, R15, R132 ;  /* 0x0000000f00847223 */ /* 0x040fe40000010084 */
[----:B------:R3:W-:Y:S01]  /*edf0*/  I2F R11, R6 ;  /* 0x00000006000b7306 */ /* 0x0007e20000201400 */
[C---:B------:R-:W-:Y:S01]  /*ee00*/  FFMA.FTZ R59, R0.reuse, R114, R231 ;  /* 0x00000072003b7223 */ /* 0x040fe200000100e7 */
[----:B------:R-:W-:Y:S01]  /*ee10*/  FMNMX.FTZ R4, R123, R4, !PT ;  /* 0x000000047b047209 */ /* 0x000fe20007810000 */
[C---:B------:R-:W-:Y:S02]  /*ee20*/  FFMA.FTZ R57, R0.reuse, R112, R57 ;  /* 0x0000007000397223 */ /* 0x040fe40000010039 */
[CC--:B------:R-:W-:Y:S01]  /*ee30*/  FFMA.FTZ R125, R0.reuse, R9.reuse, R125 ;  /* 0x00000009007d7223 */ /* 0x0c0fe2000001007d */
[----:B------:R-:W-:Y:S01]  /*ee40*/  FMNMX.FTZ R4, R129, R4, !PT ;  /* 0x0000000481047209 */ /* 0x000fe20007810000 */
[----:B------:R-:W-:Y:S01]  /*ee50*/  FFMA.FTZ R126, R0, R9, R126 ;  /* 0x00000009007e7223 */ /* 0x000fe2000001007e */
[----:B------:R-:W-:Y:S01]  /*ee60*/  FMNMX.FTZ R9, R136, R13, !PT ;  /* 0x0000000d88097209 */ /* 0x000fe20007810000 */
[C---:B------:R-:W-:Y:S01]  /*ee70*/  FFMA.FTZ R115, R0.reuse, R56, R227 ;  /* 0x0000003800737223 */ /* 0x040fe200000100e3 */
[----:B------:R-:W4:Y:S01]  /*ee80*/  I2F R3, R3 ;  /* 0x0000000300037306 */ /* 0x000f220000201400 */
[----:B------:R-:W-:Y:S01]  /*ee90*/  FMNMX.FTZ R4, R131, R4, !PT ;  /* 0x0000000483047209 */ /* 0x000fe20007810000 */
[----:B-1----:R-:W-:Y:S01]  /*eea0*/  FFMA.FTZ R119, R0, R5, R119 ;  /* 0x0000000500777223 */ /* 0x002fe20000010077 */
[----:B------:R-:W-:Y:S01]  /*eeb0*/  FMNMX.FTZ R9, R134, R9, !PT ;  /* 0x0000000986097209 */ /* 0x000fe20007810000 */
[C---:B------:R-:W-:Y:S01]  /*eec0*/  FFMA.FTZ R122, R0.reuse, R5, R122 ;  /* 0x00000005007a7223 */ /* 0x040fe2000001007a */
[----:B------:R-:W-:Y:S01]  /*eed0*/  FMNMX.FTZ R4, R127, R4, !PT ;  /* 0x000000047f047209 */ /* 0x000fe20007810000 */
[----:B--2---:R-:W-:Y:S01]  /*eee0*/  FFMA.FTZ R121, R0, R7, R121 ;  /* 0x0000000700797223 */ /* 0x004fe20000010079 */
[----:B------:R-:W-:Y:S01]  /*eef0*/  FMNMX.FTZ R9, R132, R9, !PT ;  /* 0x0000000984097209 */ /* 0x000fe20007810000 */
[C---:B------:R-:W-:Y:S01]  /*ef00*/  FFMA.FTZ R124, R0.reuse, R7, R124 ;  /* 0x00000007007c7223 */ /* 0x040fe2000001007c */
        /* <DEDUP_REMOVED lines=8> */
[----:B---3--:R-:W-:Y:S01]  /*ef90*/  FMNMX.FTZ R6, R121, R4, !PT ;  /* 0x0000000479067209 */ /* 0x008fe20007810000 */
[----:B------:R-:W-:Y:S01]  /*efa0*/  LDSM.16.MT88.4 R12, [R162+0x6000] ;  /* 0x00600000a20c783b */ /* 0x000fe20000004200 */
[----:B------:R-:W1:Y:S01]  /*efb0*/  I2F R4, R7 ;  /* 0x0000000700047306 */ /* 0x000e620000201400 */
[----:B------:R-:W-:Y:S01]  /*efc0*/  FMNMX.FTZ R5, R126, R5, !PT ;  /* 0x000000057e057209 */ /* 0x000fe20007810000 */
[C---:B------:R-:W-:Y:S01]  /*efd0*/  FFMA.FTZ R107, R0.reuse, R106, R239 ;  /* 0x0000006a006b7223 */ /* 0x040fe200000100ef */
[----:B------:R-:W-:Y:S01]  /*efe0*/  FMNMX.FTZ R6, R119, R6, !PT ;  /* 0x0000000677067209 */ /* 0x000fe20007810000 */
[----:B------:R-:W-:Y:S01]  /*eff0*/  FFMA.FTZ R112, R0, R112, R237 ;  /* 0x0000007000707223 */ /* 0x000fe200000100ed */
[----:B------:R-:W-:Y:S01]  /*f000*/  FMNMX.FTZ R5, R124, R5, !PT ;  /* 0x000000057c057209 */ /* 0x000fe20007810000 */
[CC--:B----4-:R-:W-:Y:S02]  /*f010*/  FFMA.FTZ R117, R0.reuse, R3.reuse, R117 ;  /* 0x0000000300757223 */ /* 0x0d0fe40000010075 */
        /* <DEDUP_REMOVED lines=8> */
[----:B------:R-:W-:Y:S01]  /*f0a0*/  FFMA.FTZ R62, R0, R62, R241 ;  /* 0x0000003e003e7223 */ /* 0x000fe200000100f1 */
[----:B------:R-:W-:Y:S02]  /*f0b0*/  FMNMX.FTZ R6, R115, R6, !PT ;  /* 0x0000000673067209 */ /* 0x000fe40007810000 */
[----:B------:R-:W2:Y:S01]  /*f0c0*/  I2F R3, R3 ;  /* 0x0000000300037306 */ /* 0x000ea20000201400 */
[----:B------:R-:W-:Y:S02]  /*f0d0*/  FMNMX.FTZ R5, R56, R5, !PT ;  /* 0x0000000538057209 */ /* 0x000fe40007810000 */
[----:B------:R-:W-:Y:S02]  /*f0e0*/  FMNMX.FTZ R6, R109, R6, !PT ;  /* 0x000000066d067209 */ /* 0x000fe40007810000 */
[----:B------:R-:W-:Y:S01]  /*f0f0*/  FMNMX.FTZ R5, R116, R5, !PT ;  /* 0x0000000574057209 */ /* 0x000fe20007810000 */
[C---:B-1----:R-:W-:Y:S01]  /*f100*/  FFMA.FTZ R37, R0.reuse, R4, R37 ;  /* 0x0000000400257223 */ /* 0x042fe20000010025 */
[----:B------:R-:W-:Y:S01]  /*f110*/  FMNMX.FTZ R6, R59, R6, !PT ;  /* 0x000000063b067209 */ /* 0x000fe20007810000 */
[----:B------:R-:W-:Y:S01]  /*f120*/  FFMA.FTZ R61, R0, R4, R61 ;  /* 0x00000004003d7223 */ /* 0x000fe2000001003d */
        /* <DEDUP_REMOVED lines=8> */
[CC--:B--2---:R-:W-:Y:S02]  /*f1b0*/  FFMA.FTZ R36, R0.reuse, R3.reuse, R36 ;  /* 0x0000000300247223 */ /* 0x0c4fe40000010024 */
[----:B------:R-:W-:Y:S01]  /*f1c0*/  FFMA.FTZ R60, R0, R3, R60 ;  /* 0x00000003003c7223 */ /* 0x000fe2000001003c */
        /* <DEDUP_REMOVED lines=26> */
[----:B------:R-:W-:Y:S01]  /*f370*/  ISETP.GT.AND P1, PT, R176, R171, PT ;  /* 0x000000abb000720c */ /* 0x000fe20003f24270 */
[--C-:B------:R-:W-:Y:S02]  /*f380*/  FFMA.FTZ R213, R213, c[0x0][0x23c], -R100.reuse ;  /* 0x00008f00d5d57a23 */ /* 0x100fe40000010864 */
[--C-:B------:R-:W-:Y:S02]  /*f390*/  FFMA.FTZ R211, R211, c[0x0][0x23c], -R63.reuse ;  /* 0x00008f00d3d37a23 */ /* 0x100fe4000001083f */
[--C-:B------:R-:W-:Y:S02]  /*f3a0*/  FFMA.FTZ R113, R197, c[0x0][0x23c], -R100.reuse ;  /* 0x00008f00c5717a23 */ /* 0x100fe40000010864 */
        /* <DEDUP_REMOVED lines=8> */
[----:B------:R-:W-:Y:S02]  /*f430*/  FMUL.FTZ R7, R39, R99 ;  /* 0x0000006327077220 */ /* 0x000fe40000410000 */
[C---:B--2---:R-:W-:Y:S02]  /*f440*/  FMUL.FTZ R9, R38.reuse, R93 ;  /* 0x0000005d26097220 */ /* 0x044fe40000410000 */
[C---:B------:R-:W-:Y:S02]  /*f450*/  FMUL.FTZ R16, R38.reuse, R84 ;  /* 0x0000005426107220 */ /* 0x040fe40000410000 */
[C---:B------:R-:W-:Y:S01]  /*f460*/  FMUL.FTZ R4, R38.reuse, R96 ;  /* 0x0000006026047220 */ /* 0x040fe20000410000 */
[----:B------:R-:W-:Y:S01]  /*f470*/  MUFU.EX2 R110, R110 ;  /* 0x0000006e006e7308 */ /* 0x000fe20000000800 */
[--C-:B------:R-:W-:Y:S02]  /*f480*/  FFMA.FTZ R105, R207, c[0x0][0x23c], -R100.reuse ;  /* 0x00008f00cf697a23 */ /* 0x100fe40000010864 */
[--C-:B------:R-:W-:Y:S02]  /*f490*/  FFMA.FTZ R118, R193, c[0x0][0x23c], -R63.reuse ;  /* 0x00008f00c1767a23 */ /* 0x100fe4000001083f */
[--C-:B------:R-:W-:Y:S02]  /*f4a0*/  FFMA.FTZ R111, R195, c[0x0][0x23c], -R63.reuse ;  /* 0x00008f00c36f7a23 */ /* 0x100fe4000001083f */
[--C-:B------:R-:W-:Y:S02]  /*f4b0*/  FFMA.FTZ R108, R201, c[0x0][0x23c], -R63.reuse ;  /* 0x00008f00c96c7a23 */ /* 0x100fe4000001083f */
[--C-:B------:R-:W-:Y:S01]  /*f4c0*/  FFMA.FTZ R101, R203, c[0x0][0x23c], -R63.reuse ;  /* 0x00008f00cb657a23 */ /* 0x100fe2000001083f */
        /* <DEDUP_REMOVED lines=9> */
[--C-:B------:R-:W-:Y:S02]  /*f560*/  FFMA.FTZ R76, R34, c[0x0][0x23c], -R63.reuse ;  /* 0x00008f00224c7a23 */ /* 0x100fe4000001083f */
[C---:B------:R-:W-:Y:S02]  /*f570*/  FMUL.FTZ R34, R39.reuse, R70 ;  /* 0x0000004627227220 */ /* 0x040fe40000410000 */
[C---:B------:R-:W-:Y:S02]  /*f580*/  FMUL.FTZ R35, R39.reuse, R71 ;  /* 0x0000004727237220 */ /* 0x040fe40000410000 */
[----:B------:R-:W-:Y:S01]  /*f590*/  FMUL.FTZ R33, R38, R69 ;  /* 0x0000004526217220 */ /* 0x000fe20000410000 */
[----:B------:R-:W1:Y:S01]  /*f5a0*/  MUFU.EX2 R111, R111 ;  /* 0x0000006f006f7308 */ /* 0x000e620000000800 */
[----:B------:R-:W-:Y:S02]  /*f5b0*/  FFMA.FTZ R77, R142, c[0x0][0x23c], -R63 ;  /* 0x00008f008e4d7a23 */ /* 0x000fe4000001083f */
[----:B------:R-:W-:Y:S01]  /*f5c0*/  FFMA.FTZ R113, R39, R190, R113 ;  /* 0x000000be27717223 */ /* 0x000fe20000010071 */
[----:B--2---:R-:W-:Y:S01]  /*f5d0*/  F2FP.PACK_AB R43, R105, R110 ;  /* 0x0000006e692b723e */ /* 0x004fe200000000ff */
[----:B------:R-:W-:Y:S02]  /*f5e0*/  FMUL.FTZ R27, R39, R79 ;  /* 0x0000004f271b7220 */ /* 0x000fe40000410000 */
[----:B------:R-:W-:Y:S02]  /*f5f0*/  FADD.FTZ R85, R58, R113 ;  /* 0x000000713a557221 */ /* 0x000fe40000010000 */
[--C-:B------:R-:W-:Y:S01]  /*f600*/  FFMA.FTZ R79, R137, c[0x0][0x23c], -R100.reuse ;  /* 0x00008f00894f7a23 */ /* 0x100fe20000010864 */
[----:B------:R-:W-:Y:S01]  /*f610*/  MUFU.EX2 R108, R108 ;  /* 0x0000006c006c7308 */ /* 0x000fe20000000800 */
[----:B------:R-:W-:Y:S02]  /*f620*/  FADD.FTZ R110, R110, R85 ;  /* 0x000000556e6e7221 */ /* 0x000fe40000010000 */
[----:B------:R-:W-:Y:S01]  /*f630*/  LDSM.16.MT88.4 R84, [R160+0x9800] ;  /* 0x00980000a054783b */ /* 0x000fe20000004200 */
[----:B------:R-:W-:Y:S02]  /*f640*/  FFMA.FTZ R215, R215, c[0x0][0x23c], -R100 ;  /* 0x00008f00d7d77a23 */ /* 0x000fe40000010864 */
[----:B------:R-:W-:Y:S02]  /*f650*/  FADD.FTZ R105, R105, R110 ;  /* 0x0000006e69697221 */ /* 0x000fe40000010000 */
[--C-:B------:R-:W-:Y:S02]  /*f660*/  FFMA.FTZ R121, R121, c[0x0][0x23c], -R100.reuse ;  /* 0x00008f0079797a23 */ /* 0x100fe40000010864 */
[----:B------:R-:W2:Y:S01]  /*f670*/  MUFU.EX2 R101, R101 ;  /* 0x0000006500657308 */ /* 0x000ea20000000800 */
[----:B------:R-:W-:Y:S02]  /*f680*/  FFMA.FTZ R117, R117, c[0x0][0x23c], -R100 ;  /* 0x00008f0075757a23 */ /* 0x000fe40000010864 */
[--C-:B------:R-:W-:Y:S01]  /*f690*/  FFMA.FTZ R122, R122, c[0x0][0x23c], -R63.reuse ;  /* 0x00008f007a7a7a23 */ /* 0x100fe2000001083f */
[----:B-1----:R-:W-:Y:S01]  /*f6a0*/  F2FP.PACK_AB R40, R111, R118 ;  /* 0x000000766f28723e */ /* 0x002fe200000000ff */
[----:B------:R-:W-:Y:S02]  /*f6b0*/  FFMA.FTZ R118, R38, R189, R118 ;  /* 0x000000bd26767223 */ /* 0x000fe40000010076 */
        /* <DEDUP_REMOVED lines=30> */
[----:B------:R-:W1:Y:S01]  /*f8a0*/  MUFU.EX2 R91, R215 ;  /* 0x000000d7005b7308 */ /* 0x000e620000000800 */
        /* <DEDUP_REMOVED lines=14> */
[----:B------:R-:W-:Y:S01]  /*f990*/  FMUL.FTZ R29, R38, R73 ;  /* 0x00000049261d7220 */ /* 0x000fe20000410000 */
[----:B------:R-:W2:Y:S01]  /*f9a0*/  MUFU.EX2 R81, R81 ;  /* 0x0000005100517308 */ /* 0x000ea20000000800 */
[C---:B------:R-:W-:Y:S03]  /*f9b0*/  HMMA.16816.F32 R24, R40.reuse, R30, R24 ;  /* 0x0000001e2818723c */ /* 0x040fe60000001818 */
[--C-:B------:R-:W-:Y:S02]  /*f9c0*/  FFMA.FTZ R73, R32, c[0x0][0x23c], -R63.reuse ;  /* 0x00008f0020497a23 */ /* 0x100fe4000001083f */
[C---:B------:R-:W-:Y:S02]  /*f9d0*/  FMUL.FTZ R28, R38.reuse, R72 ;  /* 0x00000048261c7220 */ /* 0x040fe40000410000 */
[C---:B------:R-:W-:Y:S02]  /*f9e0*/  FMUL.FTZ R30, R39.reuse, R74 ;  /* 0x0000004a271e7220 */ /* 0x040fe40000410000 */
[----:B------:R-:W3:Y:S03]  /*f9f0*/  MUFU.EX2 R73, R73 ;  /* 0x0000004900497308 */ /* 0x000ee60000000800 */
[----:B------:R-:W-:Y:S02]  /*fa00*/  FMUL.FTZ R31, R39, R75 ;  /* 0x0000004b271f7220 */ /* 0x000fe40000410000 */
[----:B------:R-:W-:Y:S02]  /*fa10*/  FMUL.FTZ R32, R38, R68 ;  /* 0x0000004426207220 */ /* 0x000fe40000410000 */
[----:B------:R-:W-:Y:S02]  /*fa20*/  FFMA.FTZ R38, R57, c[0x0][0x23c], -R100 ;  /* 0x00008f0039267a23 */ /* 0x000fe40000010864 */
[----:B------:R-:W-:Y:S01]  /*fa30*/  FFMA.FTZ R74, R144, c[0x0][0x23c], -R63 ;  /* 0x00008f00904a7a23 */ /* 0x000fe2000001083f */
[C---:B------:R-:W-:Y:S01]  /*fa40*/  HMMA.16816.F32 R28, R40.reuse, R44, R28 ;  /* 0x0000002c281c723c */ /* 0x040fe2000000181c */
[----:B------:R-:W-:Y:S02]  /*fa50*/  MUFU.EX2 R71, R71 ;  /* 0x0000004700477308 */ /* 0x000fe40000000800 */
[----:B------:R-:W-:Y:S02]  /*fa60*/  FADD.FTZ R39, R111, R118 ;  /* 0x000000766f277221 */ /* 0x000fe40000010000 */
[----:B------:R-:W-:Y:S02]  /*fa70*/  FFMA.FTZ R68, R139, c[0x0][0x23c], -R100 ;  /* 0x00008f008b447a23 */ /* 0x000fe40000010864 */
[----:B------:R-:W-:Y:S01]  /*fa80*/  FADD.FTZ R108, R108, R39 ;  /* 0x000000276c6c7221 */ /* 0x000fe20000010000 */
[----:B------:R-:W-:Y:S01]  /*fa90*/  HMMA.16816.F32 R32, R40, R46, R32 ;  /* 0x0000002e2820723c */ /* 0x000fe20000001820 */
[----:B------:R-:W4:Y:S02]  /*faa0*/  LDSM.16.MT88.4 R44, [R159+0x6800] ;  /* 0x006800009f2c783b */ /* 0x000f240000004200 */
[----:B------:R-:W-:Y:S01]  /*fab0*/  MUFU.EX2 R68, R68 ;  /* 0x0000004400447308 */ /* 0x000fe20000000800 */
[--C-:B------:R-:W-:Y:S02]  /*fac0*/  FFMA.FTZ R75, R148, c[0x0][0x23c], -R63.reuse ;  /* 0x00008f00944b7a23 */ /* 0x100fe4000001083f */
[----:B------:R-:W-:Y:S01]  /*fad0*/  FFMA.FTZ R72, R146, c[0x0][0x23c], -R63 ;  /* 0x00008f0092487a23 */ /* 0x000fe2000001083f */
[----:B-1----:R-:W-:Y:S01]  /*fae0*/  F2FP.PACK_AB R41, R91, R92 ;  /* 0x0000005c5b29723e */ /* 0x002fe200000000ff */
[----:B------:R-:W-:Y:S01]  /*faf0*/  FADD.FTZ R108, R101, R108 ;  /* 0x0000006c656c7221 */ /* 0x000fe20000010000 */
[----:B--2---:R-:W-:Y:S03]  /*fb00*/  F2FP.PACK_AB R40, R78, R81 ;  /* 0x000000514e28723e */ /* 0x004fe600000000ff */
[----:B---3--:R-:W-:Y:S01]  /*fb10*/  F2FP.PACK_AB R42, R73, R76 ;  /* 0x0000004c492a723e */ /* 0x008fe200000000ff */
[----:B------:R-:W-:Y:S01]  /*fb20*/  MUFU.EX2 R77, R77 ;  /* 0x0000004d004d7308 */ /* 0x000fe20000000800 */
[----:B------:R-:W-:Y:S01]  /*fb30*/  F2FP.PACK_AB R43, R66, R67 ;  /* 0x00000043422b723e */ /* 0x000fe200000000ff */
        /* <DEDUP_REMOVED lines=8> */
[--C-:B------:R-:W-:Y:S01]  /*fbc0*/  FFMA.FTZ R134, R131, c[0x0][0x23c], -R100.reuse ;  /* 0x00008f0083867a23 */ /* 0x100fe20000010864 */
[C---:B------:R-:W-:Y:S01]  /*fbd0*/  HMMA.16816.F32 R8, R40.reuse, R50, R8 ;  /* 0x000000322808723c */ /* 0x040fe20000001808 */
[----:B------:R-:W1:Y:S03]  /*fbe0*/  LDSM.16.MT88.4 R48, [R158+0x6800] ;  /* 0x006800009e30783b */ /* 0x000e660000004200 */
[----:B------:R-:W2:Y:S01]  /*fbf0*/  MUFU.EX2 R74, R74 ;  /* 0x0000004a004a7308 */ /* 0x000ea20000000800 */
[--C-:B------:R-:W-:Y:S02]  /*fc00*/  FFMA.FTZ R131, R126, c[0x0][0x23c], -R63.reuse ;  /* 0x00008f007e837a23 */ /* 0x100fe4000001083f */
[--C-:B------:R-:W-:Y:S01]  /*fc10*/  FFMA.FTZ R126, R119, c[0x0][0x23c], -R100.reuse ;  /* 0x00008f00777e7a23 */ /* 0x100fe20000010864 */
[C---:B------:R-:W-:Y:S04]  /*fc20*/  HMMA.16816.F32 R12, R40.reuse, R52, R12 ;  /* 0x00000034280c723c */ /* 0x040fe8000000180c */
[--C-:B------:R-:W-:Y:S02]  /*fc30*/  FFMA.FTZ R119, R120, c[0x0][0x23c], -R63.reuse ;  /* 0x00008f0078777a23 */ /* 0x100fe4000001083f */
[--C-:B------:R-:W-:Y:S01]  /*fc40*/  FFMA.FTZ R120, R56, c[0x0][0x23c], -R63.reuse ;  /* 0x00008f0038787a23 */ /* 0x100fe2000001083f */
[----:B------:R-:W-:Y:S01]  /*fc50*/  MUFU.EX2 R80, R80 ;  /* 0x0000005000507308 */ /* 0x000fe20000000800 */
[C---:B------:R-:W-:Y:S01]  /*fc60*/  HMMA.16816.F32 R16, R40.reuse, R54, R16 ;  /* 0x000000362810723c */ /* 0x040fe20000001810 */
[----:B------:R-:W3:Y:S03]  /*fc70*/  LDSM.16.MT88.4 R52, [R162+0x7000] ;  /* 0x00700000a234783b */ /* 0x000ee60000004200 */
[--C-:B------:R-:W-:Y:S02]  /*fc80*/  FFMA.FTZ R118, R107, c[0x0][0x23c], -R100.reuse ;  /* 0x00008f006b767a23 */ /* 0x100fe40000010864 */
[----:B------:R-:W-:Y:S02]  /*fc90*/  FFMA.FTZ R107, R116, c[0x0][0x23c], -R63 ;  /* 0x00008f00746b7a23 */ /* 0x000fe4000001083f */
[C---:B----4-:R-:W-:Y:S01]  /*fca0*/  HMMA.16816.F32 R20, R40.reuse, R44, R20 ;  /* 0x0000002c2814723c */ /* 0x050fe20000001814 */
[----:B------:R-:W-:Y:S01]  /*fcb0*/  MUFU.EX2 R75, R75 ;  /* 0x0000004b004b7308 */ /* 0x000fe20000000800 */
[----:B------:R-:W-:Y:S02]  /*fcc0*/  LDSM.16.MT88.4 R56, [R159+0x8800] ;  /* 0x008800009f38783b */ /* 0x000fe40000004200 */
[--C-:B------:R-:W-:Y:S02]  /*fcd0*/  FFMA.FTZ R104, R104, c[0x0][0x23c], -R100.reuse ;  /* 0x00008f0068687a23 */ /* 0x100fe40000010864 */
[--C-:B------:R-:W-:Y:S02]  /*fce0*/  FFMA.FTZ R65, R65, c[0x0][0x23c], -R100.reuse ;  /* 0x00008f0041417a23 */ /* 0x100fe40000010864 */
[C---:B------:R-:W-:Y:S02]  /*fcf0*/  HMMA.16816.F32 R24, R40.reuse, R46, R24 ;  /* 0x0000002e2818723c */ /* 0x040fe40000001818 */
[----:B------:R-:W4:Y:S01]  /*fd00*/  LDSM.16.MT88.4 R44, [R160+0x7000] ;  /* 0x00700000a02c783b */ /* 0x000f220000004200 */
[----:B------:R-:W5:Y:S05]  /*fd10*/  MUFU.EX2 R72, R72 ;  /* 0x0000004800487308 */ /* 0x000f6a0000000800 */
[C---:B-1----:R-:W-:Y:S05]  /*fd20*/  HMMA.16816.F32 R28, R40.reuse, R48, R28 ;  /* 0x00000030281c723c */ /* 0x042fea000000181c */
[----:B------:R-:W-:Y:S03]  /*fd30*/  MUFU.EX2 R121, R121 ;  /* 0x0000007900797308 */ /* 0x000fe60000000800 */
[----:B------:R-:W-:Y:S01]  /*fd40*/  HMMA.16816.F32 R32, R40, R50, R32 ;  /* 0x000000322820723c */ /* 0x000fe20000001820 */
[----:B------:R-:W1:Y:S06]  /*fd50*/  LDSM.16.MT88.4 R48, [R159+0x7000] ;  /* 0x007000009f30783b */ /* 0x000e6c0000004200 */
[----:B------:R-:W-:Y:S01]  /*fd60*/  MUFU.EX2 R126, R126 ;  /* 0x0000007e007e7308 */ /* 0x000fe20000000800 */
[----:B--2---:R-:W-:Y:S04]  /*fd70*/  F2FP.PACK_AB R42, R77, R74 ;  /* 0x0000004a4d2a723e */ /* 0x004fe800000000ff */
[----:B------:R-:W-:Y:S02]  /*fd80*/  F2FP.PACK_AB R41, R70, R69 ;  /* 0x000000454629723e */ /* 0x000fe400000000ff */
[----:B------:R-:W-:Y:S02]  /*fd90*/  F2FP.PACK_AB R43, R68, R71 ;  /* 0x00000047442b723e */ /* 0x000fe400000000ff */
[----:B-----5:R-:W-:Y:S01]  /*fda0*/  F2FP.PACK_AB R40, R72, R75 ;  /* 0x0000004b4828723e */ /* 0x020fe200000000ff */
[----:B------:R-:W-:Y:S06]  /*fdb0*/  MUFU.EX2 R117, R117 ;  /* 0x0000007500757308 */ /* 0x000fec0000000800 */
[C---:B---3--:R-:W-:Y:S04]  /*fdc0*/  HMMA.16816.F32 R4, R40.reuse, R52, R4 ;  /* 0x000000342804723c */ /* 0x048fe80000001804 */
[----:B------:R-:W-:Y:S04]  /*fdd0*/  MUFU.EX2 R132, R132 ;  /* 0x0000008400847308 */ /* 0x000fe80000000800 */
[C---:B------:R-:W-:Y:S01]  /*fde0*/  HMMA.16816.F32 R8, R40.reuse, R54, R8 ;  /* 0x000000362808723c */ /* 0x040fe20000001808 */
[----:B------:R-:W2:Y:S05]  /*fdf0*/  LDSM.16.MT88.4 R52, [R158+0x7000] ;  /* 0x007000009e34783b */ /* 0x000eaa0000004200 */
[----:B------:R-:W-:Y:S02]  /*fe00*/  MUFU.EX2 R115, R115 ;  /* 0x0000007300737308 */ /* 0x000fe40000000800 */
[C---:B----4-:R-:W-:Y:S08]  /*fe10*/  HMMA.16816.F32 R12, R40.reuse, R44, R12 ;  /* 0x0000002c280c723c */ /* 0x050ff0000000180c */
[C---:B------:R-:W-:Y:S01]  /*fe20*/  HMMA.16816.F32 R16, R40.reuse, R46, R16 ;  /* 0x0000002e2810723c */ /* 0x040fe20000001810 */
[----:B------:R-:W3:Y:S01]  /*fe30*/  LDSM.16.MT88.4 R44, [R162+0x7800] ;  /* 0x00780000a22c783b */ /* 0x000ee20000004200 */
[----:B------:R-:W-:Y:S06]  /*fe40*/  MUFU.EX2 R122, R122 ;  /* 0x0000007a007a7308 */ /* 0x000fec0000000800 */
[C---:B-1----:R-:W-:Y:S04]  /*fe50*/  HMMA.16816.F32 R20, R40.reuse, R48, R20 ;  /* 0x000000302814723c */ /* 0x042fe80000001814 */
[----:B------:R-:W-:Y:S04]  /*fe60*/  MUFU.EX2 R83, R83 ;  /* 0x0000005300537308 */ /* 0x000fe80000000800 */
[C---:B------:R-:W-:Y:S01]  /*fe70*/  HMMA.16816.F32 R24, R40.reuse, R50, R24 ;  /* 0x000000322818723c */ /* 0x040fe20000001818 */
[----:B------:R-:W1:Y:S05]  /*fe80*/  LDSM.16.MT88.4 R48, [R160+0x7800] ;  /* 0x00780000a030783b */ /* 0x000e6a0000004200 */
[----:B------:R-:W4:Y:S02]  /*fe90*/  MUFU.EX2 R82, R82 ;  /* 0x0000005200527308 */ /* 0x000f240000000800 */
[C---:B--2---:R-:W-:Y:S08]  /*fea0*/  HMMA.16816.F32 R28, R40.reuse, R52, R28 ;  /* 0x00000034281c723c */ /* 0x044ff0000000181c */
[----:B------:R-:W-:Y:S01]  /*feb0*/  MUFU.EX2 R89, R89 ;  /* 0x0000005900597308 */ /* 0x000fe20000000800 */
[----:B------:R-:W-:Y:S01]  /*fec0*/  HMMA.16816.F32 R32, R40, R54, R32 ;  /* 0x000000362820723c */ /* 0x000fe20000001820 */
[----:B------:R-:W2:Y:S06]  /*fed0*/  LDSM.16.MT88.4 R52, [R159+0x7800] ;  /* 0x007800009f34783b */ /* 0x000eac0000004200 */
[----:B------:R-:W-:Y:S02]  /*fee0*/  F2FP.PACK_AB R41, R80, R79 ;  /* 0x0000004f5029723e */ /* 0x000fe400000000ff */
[----:B------:R-:W5:Y:S03]  /*fef0*/  MUFU.EX2 R88, R88 ;  /* 0x0000005800587308 */ /* 0x000f660000000800 */
[----:B----4-:R-:W-:Y:S07]  /*ff00*/  F2FP.PACK_AB R43, R82, R83 ;  /* 0x00000053522b723e */ /* 0x010fee00000000ff */
[----:B------:R-:W-:Y:S10]  /*ff10*/  MUFU.EX2 R90, R90 ;  /* 0x0000005a005a7308 */ /* 0x000ff40000000800 */
[----:B------:R-:W4:Y:S01]  /*ff20*/  MUFU.EX2 R123, R123 ;  /* 0x0000007b007b7308 */ /* 0x000f220000000800 */
[----:B-----5:R-:W-:Y:S09]  /*ff30*/  F2FP.PACK_AB R40, R88, R89 ;  /* 0x000000595828723e */ /* 0x020ff200000000ff */
[----:B------:R-:W-:Y:S10]  /*ff40*/  MUFU.EX2 R119, R119 ;  /* 0x0000007700777308 */ /* 0x000ff40000000800 */
[----:B------:R-:W-:Y:S01]  /*ff50*/  MUFU.EX2 R120, R120 ;  /* 0x0000007800787308 */ /* 0x000fe20000000800 */
[----:B----4-:R-:W-:Y:S09]  /*ff60*/  F2FP.PACK_AB R42, R123, R90 ;  /* 0x0000005a7b2a723e */ /* 0x010ff200000000ff */
[----:B------:R-:W-:Y:S01]  /*ff70*/  MUFU.EX2 R129, R129 ;  /* 0x0000008100817308 */ /* 0x000fe20000000800 */
[C---:B---3--:R-:W-:Y:S08]  /*ff80*/  HMMA.16816.F32 R4, R40.reuse, R44, R4 ;  /* 0x0000002c2804723c */ /* 0x048ff00000001804 */
[C---:B------:R-:W-:Y:S01]  /*ff90*/  HMMA.16816.F32 R8, R40.reuse, R46, R8 ;  /* 0x0000002e2808723c */ /* 0x040fe20000001808 */
[----:B------:R-:W3:Y:S01]  /*ffa0*/  LDSM.16.MT88.4 R44, [R158+0x7800] ;  /* 0x007800009e2c783b */ /* 0x000ee20000004200 */
[----:B------:R-:W4:Y:S06]  /*ffb0*/  MUFU.EX2 R134, R134 ;  /* 0x0000008600867308 */ /* 0x000f2c0000000800 */
[C---:B-1----:R-:W-:Y:S04]  /*ffc0*/  HMMA.16816.F32 R12, R40.reuse, R48, R12 ;  /* 0x00000030280c723c */ /* 0x042fe8000000180c */
[----:B------:R-:W-:Y:S04]  /*ffd0*/  MUFU.EX2 R127, R127 ;  /* 0x0000007f007f7308 */ /* 0x000fe80000000800 */
[C---:B------:R-:W-:Y:S01]  /*ffe0*/  HMMA.16816.F32 R16, R40.reuse, R50, R16 ;  /* 0x000000322810723c */ /* 0x040fe20000001810 */
[----:B------:R-:W1:Y:S05]  /*fff0*/  LDSM.16.MT88.4 R48, [R162+0x8000] ;  /* 0x00800000a230783b */ /* 0x000e6a0000004200 */
[----:B------:R-:W5:Y:S02]  /*10000*/  MUFU.EX2 R136, R136 ;  /* 0x0000008800887308 */ /* 0x000f640000000800 */
[C---:B--2---:R-:W-:Y:S08]  /*10010*/  HMMA.16816.F32 R20, R40.reuse, R52, R20 ;  /* 0x000000342814723c */ /* 0x044ff00000001814 */
[C---:B------:R-:W-:Y:S01]  /*10020*/  HMMA.16816.F32 R24, R40.reuse, R54, R24 ;  /* 0x000000362818723c */ /* 0x040fe20000001818 */
[----:B------:R-:W-:Y:S01]  /*10030*/  MUFU.EX2 R125, R125 ;  /* 0x0000007d007d7308 */ /* 0x000fe20000000800 */
[----:B------:R-:W2:Y:S06]  /*10040*/  LDSM.16.MT88.4 R52, [R160+0x8000] ;  /* 0x00800000a034783b */ /* 0x000eac0000004200 */
[C---:B---3--:R-:W-:Y:S03]  /*10050*/  HMMA.16816.F32 R28, R40.reuse, R44, R28 ;  /* 0x0000002c281c723c */ /* 0x048fe6000000181c */
[----:B------:R-:W3:Y:S05]  /*10060*/  MUFU.EX2 R130, R130 ;  /* 0x0000008200827308 */ /* 0x000eea0000000800 */
[----:B------:R-:W-:Y:S01]  /*10070*/  HMMA.16816.F32 R32, R40, R46, R32 ;  /* 0x0000002e2820723c */ /* 0x000fe20000001820 */
[----:B------:R-:W1:Y:S04]  /*10080*/  LDSM.16.MT88.4 R44, [R159+0x8000] ;  /* 0x008000009f2c783b */ /* 0x000e680000004200 */
[----:B------:R-:W-:Y:S02]  /*10090*/  MUFU.EX2 R128, R128 ;  /* 0x0000008000807308 */ /* 0x000fe40000000800 */
[----:B----4-:R-:W-:Y:S02]  /*100a0*/  F2FP.PACK_AB R41, R134, R129 ;  /* 0x000000818629723e */ /* 0x010fe400000000ff */
[----:B-----5:R-:W-:Y:S06]  /*100b0*/  F2FP.PACK_AB R43, R136, R127 ;  /* 0x0000007f882b723e */ /* 0x020fec00000000ff */
[----:B------:R-:W4:Y:S01]  /*100c0*/  MUFU.EX2 R131, R131 ;  /* 0x0000008300837308 */ /* 0x000f220000000800 */
[----:B---3--:R-:W-:Y:S09]  /*100d0*/  F2FP.PACK_AB R40, R130, R125 ;  /* 0x0000007d8228723e */ /* 0x008ff200000000ff */
[----:B------:R-:W-:Y:S10]  /*100e0*/  MUFU.EX2 R109, R109 ;  /* 0x0000006d006d7308 */ /* 0x000ff40000000800 */
[----:B------:R-:W-:Y:S01]  /*100f0*/  MUFU.EX2 R124, R124 ;  /* 0x0000007c007c7308 */ /* 0x000fe20000000800 */
[----:B----4-:R-:W-:Y:S09]  /*10100*/  F2FP.PACK_AB R42, R131, R128 ;  /* 0x00000080832a723e */ /* 0x010ff200000000ff */
[----:B------:R-:W-:Y:S01]  /*10110*/  MUFU.EX2 R111, R38 ;  /* 0x00000026006f7308 */ /* 0x000fe20000000800 */
[C---:B-1----:R-:W-:Y:S08]  /*10120*/  HMMA.16816.F32 R4, R40.reuse, R48, R4 ;  /* 0x000000302804723c */ /* 0x042ff00000001804 */
[C---:B------:R-:W-:Y:S01]  /*10130*/  HMMA.16816.F32 R8, R40.reuse, R50, R8 ;  /* 0x000000322808723c */ /* 0x040fe20000001808 */
[----:B------:R-:W1:Y:S01]  /*10140*/  LDSM.16.MT88.4 R48, [R158+0x8000] ;  /* 0x008000009e30783b */ /* 0x000e620000004200 */
[----:B------:R-:W3:Y:S06]  /*10150*/  MUFU.EX2 R118, R118 ;  /* 0x0000007600767308 */ /* 0x000eec0000000800 */
[C---:B--2---:R-:W-:Y:S04]  /*10160*/  HMMA.16816.F32 R12, R40.reuse, R52, R12 ;  /* 0x00000034280c723c */ /* 0x044fe8000000180c */
[----:B------:R-:W-:Y:S04]  /*10170*/  MUFU.EX2 R107, R107 ;  /* 0x0000006b006b7308 */ /* 0x000fe80000000800 */
[C---:B------:R-:W-:Y:S01]  /*10180*/  HMMA.16816.F32 R16, R40.reuse, R54, R16 ;  /* 0x000000362810723c */ /* 0x040fe20000001810 */
[----:B------:R-:W2:Y:S05]  /*10190*/  LDSM.16.MT88.4 R52, [R162+0x8800] ;  /* 0x00880000a234783b */ /* 0x000eaa0000004200 */
[----:B------:R-:W-:Y:S02]  /*101a0*/  MUFU.EX2 R114, R114 ;  /* 0x0000007200727308 */ /* 0x000fe40000000800 */
[C---:B------:R-:W-:Y:S04]  /*101b0*/  HMMA.16816.F32 R20, R40.reuse, R44, R20 ;  /* 0x0000002c2814723c */ /* 0x040fe80000001814 */
[----:B---3--:R-:W-:Y:S04]  /*101c0*/  F2FP.PACK_AB R39, R118, R111 ;  /* 0x0000006f7627723e */ /* 0x008fe800000000ff */
[C---:B------:R-:W-:Y:S01]  /*101d0*/  HMMA.16816.F32 R24, R40.reuse, R46, R24 ;  /* 0x0000002e2818723c */ /* 0x040fe20000001818 */
[----:B------:R-:W3:Y:S01]  /*101e0*/  LDSM.16.MT88.4 R44, [R160+0x8800] ;  /* 0x00880000a02c783b */ /* 0x000ee20000004200 */
[----:B------:R-:W-:Y:S06]  /*101f0*/  MUFU.EX2 R112, R112 ;  /* 0x0000007000707308 */ /* 0x000fec0000000800 */
[C---:B-1----:R-:W-:Y:S04]  /*10200*/  HMMA.16816.F32 R28, R40.reuse, R48, R28 ;  /* 0x00000030281c723c */ /* 0x042fe8000000181c */
[----:B------:R-:W1:Y:S04]  /*10210*/  MUFU.EX2 R113, R113 ;  /* 0x0000007100717308 */ /* 0x000e680000000800 */
[----:B------:R-:W-:Y:S01]  /*10220*/  HMMA.16816.F32 R32, R40, R50, R32 ;  /* 0x000000322820723c */ /* 0x000fe20000001820 */
[----:B------:R-:W4:Y:S05]  /*10230*/  LDSM.16.MT88.4 R48, [R158+0x8800] ;  /* 0x008800009e30783b */ /* 0x000f2a0000004200 */
[----:B------:R-:W-:Y:S01]  /*10240*/  MUFU.EX2 R104, R104 ;  /* 0x0000006800687308 */ /* 0x000fe20000000800 */
[----:B------:R-:W-:Y:S02]  /*10250*/  F2FP.PACK_AB R41, R126, R121 ;  /* 0x000000797e29723e */ /* 0x000fe400000000ff */
[----:B------:R-:W-:Y:S03]  /*10260*/  F2FP.PACK_AB R43, R132, R117 ;  /* 0x00000075842b723e */ /* 0x000fe600000000ff */
[----:B------:R-:W-:Y:S02]  /*10270*/  F2FP.PACK_AB R40, R122, R115 ;  /* 0x000000737a28723e */ /* 0x000fe400000000ff */
[----:B------:R-:W-:Y:S02]  /*10280*/  F2FP.PACK_AB R42, R120, R119 ;  /* 0x00000077782a723e */ /* 0x000fe400000000ff */
[----:B------:R-:W5:Y:S01]  /*10290*/  MUFU.EX2 R65, R65 ;  /* 0x0000004100417308 */ /* 0x000f620000000800 */
[----:B-1----:R-:W-:Y:S04]  /*102a0*/  F2FP.PACK_AB R38, R113, R112 ;  /* 0x000000707126723e */ /* 0x002fe800000000ff */
[C---:B--2---:R-:W-:Y:S08]  /*102b0*/  HMMA.16816.F32 R4, R40.reuse, R52, R4 ;  /* 0x000000342804723c */ /* 0x044ff00000001804 */
[C---:B------:R-:W-:Y:S01]  /*102c0*/  HMMA.16816.F32 R8, R40.reuse, R54, R8 ;  /* 0x000000362808723c */ /* 0x040fe20000001808 */
[----:B------:R-:W-:Y:S07]  /*102d0*/  LDSM.16.MT88.4 R52, [R160+0x9000] ;  /* 0x00900000a034783b */ /* 0x000fee0000004200 */
[C---:B---3--:R-:W-:Y:S08]  /*102e0*/  HMMA.16816.F32 R12, R40.reuse, R44, R12 ;  /* 0x0000002c280c723c */ /* 0x048ff0000000180c */
[C---:B------:R-:W-:Y:S01]  /*102f0*/  HMMA.16816.F32 R16, R40.reuse, R46, R16 ;  /* 0x0000002e2810723c */ /* 0x040fe20000001810 */
[----:B------:R-:W1:Y:S07]  /*10300*/  LDSM.16.MT88.4 R44, [R162+0x9000] ;  /* 0x00900000a22c783b */ /* 0x000e6e0000004200 */
[C---:B------:R-:W-:Y:S08]  /*10310*/  HMMA.16816.F32 R20, R40.reuse, R56, R20 ;  /* 0x000000382814723c */ /* 0x040ff00000001814 */
[C---:B------:R-:W-:Y:S01]  /*10320*/  HMMA.16816.F32 R24, R40.reuse, R58, R24 ;  /* 0x0000003a2818723c */ /* 0x040fe20000001818 */
[----:B------:R-:W2:Y:S07]  /*10330*/  LDSM.16.MT88.4 R56, [R159+0x9000] ;  /* 0x009000009f38783b */ /* 0x000eae0000004200 */
[C---:B----4-:R-:W-:Y:S07]  /*10340*/  HMMA.16816.F32 R28, R40.reuse, R48, R28 ;  /* 0x00000030281c723c */ /* 0x050fee000000181c */
        /* <DEDUP_REMOVED lines=8> */
[----:B------:R-:W4:Y:S01]  /*103d0*/  LDSM.16.MT88.4 R92, [R162+0x9800] ;  /* 0x00980000a25c783b */ /* 0x000f220000004200 */
[----:B------:R-:W-:Y:S02]  /*103e0*/  MUFU.EX2 R49, R49 ;  /* 0x0000003100317308 */ /* 0x000fe40000000800 */
[----:B------:R-:W-:Y:S02]  /*103f0*/  FADD.FTZ R67, R67, R48 ;  /* 0x0000003043437221 */ /* 0x000fe40000010000 */
[C---:B-1----:R-:W-:Y:S05]  /*10400*/  HMMA.16816.F32 R4, R36.reuse, R44, R4 ;  /* 0x0000002c2404723c */ /* 0x042fea0000001804 */
[----:B------:R-:W-:Y:S01]  /*10410*/  FADD.FTZ R48, R76, R81 ;  /* 0x000000514c307221 */ /* 0x000fe20000010000 */
[----:B------:R-:W1:Y:S01]  /*10420*/  MUFU.EX2 R100, R100 ;  /* 0x0000006400647308 */ /* 0x000e620000000800 */
[--C-:B------:R-:W-:Y:S01]  /*10430*/  FFMA.FTZ R44, R64, c[0x0][0x23c], -R63.reuse ;  /* 0x00008f00402c7a23 */ /* 0x100fe2000001083f */
[C---:B------:R-:W-:Y:S04]  /*10440*/  HMMA.16816.F32 R8, R36.reuse, R46, R8 ;  /* 0x0000002e2408723c */ /* 0x040fe80000001808 */
[----:B------:R-:W-:Y:S02]  /*10450*/  FFMA.FTZ R45, R62, c[0x0][0x23c], -R63 ;  /* 0x00008f003e2d7a23 */ /* 0x000fe4000001083f */
[----:B------:R-:W-:Y:S02]  /*10460*/  FADD.FTZ R66, R66, R67 ;  /* 0x0000004342427221 */ /* 0x000fe40000010000 */
        /* <DEDUP_REMOVED lines=8> */
[----:B-----5:R-:W-:Y:S01]  /*104f0*/  F2FP.PACK_AB R69, R65, R104 ;  /* 0x000000684145723e */ /* 0x020fe200000000ff */
        /* <DEDUP_REMOVED lines=9> */
[----:B-1----:R-:W-:Y:S01]  /*10590*/  F2FP.PACK_AB R71, R100, R49 ;  /* 0x000000316447723e */ /* 0x002fe200000000ff */
[C---:B---3--:R-:W-:Y:S07]  /*105a0*/  HMMA.16816.F32 R28, R36.reuse, R40, R28 ;  /* 0x00000028241c723c */ /* 0x048fee000000181c */
[----:B------:R-:W-:Y:S01]  /*105b0*/  FADD.FTZ R40, R74, R47 ;  /* 0x0000002f4a287221 */ /* 0x000fe20000010000 */
[----:B------:R-:W-:Y:S04]  /*105c0*/  HMMA.16816.F32 R32, R36, R42, R32 ;  /* 0x0000002a2420723c */ /* 0x000fe80000001820 */
[----:B------:R-:W-:Y:S02]  /*105d0*/  FADD.FTZ R40, R77, R40 ;  /* 0x000000284d287221 */ /* 0x000fe40000010000 */
[----:B------:R-:W-:Y:S01]  /*105e0*/  FADD.FTZ R41, R79, R68 ;  /* 0x000000444f297221 */ /* 0x000fe20000010000 */
[----:B----4-:R-:W-:Y:S01]  /*105f0*/  F2FP.PACK_AB R68, R45, R44 ;  /* 0x0000002c2d44723e */ /* 0x010fe200000000ff */
[----:B------:R-:W-:Y:S01]  /*10600*/  FADD.FTZ R37, R89, R40 ;  /* 0x0000002859257221 */ /* 0x000fe20000010000 */
[----:B------:R-:W1:Y:S03]  /*10610*/  LDSM.16.MT88.4 R76, [R159+0x9800] ;  /* 0x009800009f4c783b */ /* 0x000e660000004200 */
        /* <DEDUP_REMOVED lines=25> */
[C---:B------:R-:W-:Y:S03]  /*107b0*/  HMMA.16816.F32 R76, R68.reuse, R78, R24 ;  /* 0x0000004e444c723c */ /* 0x040fe60000001818 */
[----:B------:R-:W-:Y:S02]  /*107c0*/  FADD.FTZ R117, R117, R126 ;  /* 0x0000007e75757221 */ /* 0x000fe40000010000 */
[----:B------:R-:W-:Y:S02]  /*107d0*/  FADD.FTZ R119, R119, R122 ;  /* 0x0000007a77777221 */ /* 0x000fe40000010000 */
[----:B------:R-:W-:Y:S01]  /*107e0*/  FADD.FTZ R132, R132, R117 ;  /* 0x0000007584847221 */ /* 0x000fe20000010000 */
[C---:B--2---:R-:W-:Y:S04]  /*107f0*/  HMMA.16816.F32 R72, R68.reuse, R4, R28 ;  /* 0x000000044448723c */ /* 0x044fe8000000181c */
        /* <DEDUP_REMOVED lines=20> */
.L_x_7164:
        /* <DEDUP_REMOVED lines=156> */
.L_x_7170:
[----:B--234-:R-:W-:Y:S05]  /*11300*/  BSYNC B0 ;  /* 0x0000000000007941 */ /* 0x01cfea0003800000 */
.L_x_7169:
        /* <DEDUP_REMOVED lines=34> */
.L_x_7171:
        /* <DEDUP_REMOVED lines=13> */
.L_x_7819:


//--------------------- .text._ZN5flash24flash_fwd_splitkv_kernelI23Flash_fwd_kernel_traitsILi64ELi64ELi128ELi4ELb0ELb0EN7cutlass6half_tE19Flash_kernel_traitsILi64ELi64ELi128ELi4ES3_EELb1ELb0ELb0ELb0ELb1ELb0ELb1ELb1EEEvNS_16Flash_fwd_paramsE --------------------------
	.section	.text._ZN5flash24flash_fwd_splitkv_kernelI23Flash_fwd_kernel_traitsILi64ELi64ELi128ELi4ELb0ELb0EN7cutlass6half_tE19Flash_kernel_traitsILi64ELi64ELi128ELi4ES3_EELb1ELb0ELb0ELb0ELb1ELb0ELb1ELb1EEEvNS_16Flash_fwd_paramsE,"ax",@progbits
	.sectioninfo	@"SHI_REGISTERS=193"
	.align	128
        .global         _ZN5flash24flash_fwd_splitkv_kernelI23Flash_fwd_kernel_traitsILi64ELi64ELi128ELi4ELb0ELb0EN7cutlass6half_tE19Flash_kernel_traitsILi64ELi64ELi128ELi4ES3_EELb1ELb0ELb0ELb0ELb1ELb0ELb1ELb1EEEvNS_16Flash_fwd_paramsE
        .type           _ZN5flash24flash_fwd_splitkv_kernelI23Flash_fwd_kernel_traitsILi64ELi64ELi128ELi4ELb0ELb0EN7cutlass6half_tE19Flash_kernel_traitsILi64ELi64ELi128ELi4ES3_EELb1ELb0ELb0ELb0ELb1ELb0ELb1ELb1EEEvNS_16Flash_fwd_paramsE,@function
        .size           _ZN5flash24flash_fwd_splitkv_kernelI23Flash_fwd_kernel_traitsILi64ELi64ELi128ELi4ELb0ELb0EN7cutlass6half_tE19Flash_kernel_traitsILi64ELi64ELi128ELi4ES3_EELb1ELb0ELb0ELb0ELb1ELb0ELb1ELb1EEEvNS_16Flash_fwd_paramsE,(.L_x_7820 - _ZN5flash24flash_fwd_splitkv_kernelI23Flash_fwd_kernel_traitsILi64ELi64ELi128ELi4ELb0ELb0EN7cutlass6half_tE19Flash_kernel_traitsILi64ELi64ELi128ELi4ES3_EELb1ELb0ELb0ELb0ELb1ELb0ELb1ELb1EEEvNS_16Flash_fwd_paramsE)
        .other          _ZN5flash24flash_fwd_splitkv_kernelI23Flash_fwd_kernel_traitsILi64ELi64ELi128ELi4ELb0ELb0EN7cutlass6half_tE19Flash_kernel_traitsILi64ELi64ELi128ELi4ES3_EELb1ELb0ELb0ELb0ELb1ELb0ELb1ELb1EEEvNS_16Flash_fwd_paramsE,@"STO_CUDA_ENTRY STV_DEFAULT"
_ZN5flash24flash_fwd_splitkv_kernelI23Flash_fwd_kernel_traitsILi64ELi64ELi128ELi4ELb0ELb0EN7cutlass6half_tE19Flash_kernel_traitsILi64ELi64ELi128ELi4ES3_EELb1ELb0ELb0ELb0ELb1ELb0ELb1ELb1EEEvNS_16Flash_fwd_paramsE:
.text._ZN5flash24flash_fwd_splitkv_kernelI23Flash_fwd_kernel_traitsILi64ELi64ELi128ELi4ELb0ELb0EN7cutlass6half_tE19Flash_kernel_traitsILi64ELi64ELi128ELi4ES3_EELb1ELb0ELb0ELb0ELb1ELb0ELb1ELb1EEEvNS_16Flash_fwd_paramsE:
[----:B------:R-:W-:Y:S02]  /*0000*/  MOV R1, c[0x0][0x28] ;  /* 0x00000a0000017a02 */ /* 0x000fe40000000f00 */
[----:B------:R-:W1:Y:S01]  /*0010*/  I2F.U32.RP R6, c[0x0][0x1c0] ;  /* 0x0000700000067b06 */ /* 0x000e620000209000 */
[----:B------:R-:W2:Y:S01]  /*0020*/  S2R R3, SR_CTAID.Z ;  /* 0x0000000000037919 */ /* 0x000ea20000002700 */
[----:B------:R-:W-:Y:S01]  /*0030*/  IMAD.MOV.U32 R4, RZ, RZ, RZ ;  /* 0x000000ffff047224 */ /* 0x000fe200078e00ff */
[----:B------:R-:W-:Y:S01]  /*0040*/  ISETP.NE.U32.AND P2, PT, RZ, c[0x0][0x1c0], PT ;  /* 0x00007000ff007a0c */ /* 0x000fe20003f45070 */
[----:B------:R-:W-:Y:S01]  /*0050*/  IMAD.MOV.U32 R106, RZ, RZ, 0x4 ;  /* 0x00000004ff6a7424 */ /* 0x000fe200078e00ff */
[----:B------:R-:W-:Y:S01]  /*0060*/  ULDC.64 UR6, c[0x0][0x118] ;  /* 0x0000460000067ab9 */ /* 0x000fe20000000a00 */
[----:B------:R-:W-:Y:S01]  /*0070*/  IMAD.MOV.U32 R17, RZ, RZ, -0x1 ;  /* 0xffffffffff117424 */ /* 0x000fe200078e00ff */
[----:B------:R-:W-:Y:S01]  /*0080*/  ISETP.EQ.U32.AND P3, PT, RZ, c[0x0][0x248], PT ;  /* 0x00009200ff007a0c */ /* 0x000fe20003f62070 */
[----:B-1----:R-:W1:Y:S02]  /*0090*/  MUFU.RCP R5, R6 ;  /* 0x0000000600057308 */ /* 0x002e640000001000 */
[----:B-1----:R-:W-:-:S06]  /*00a0*/  IADD3 R5, R5, 0xffffffe, RZ ;  /* 0x0ffffffe05057810 */ /* 0x002fcc0007ffe0ff */
[----:B------:R-:W1:Y:S02]  /*00b0*/  F2I.FTZ.U32.TRUNC.NTZ R5, R5 ;  /* 0x0000000500057305 */ /* 0x000e64000021f000 */
[----:B-1----:R-:W-:-:S04]  /*00c0*/  IMAD.MOV R0, RZ, RZ, -R5 ;  /* 0x000000ffff007224 */ /* 0x002fc800078e0a05 */
[----:B------:R-:W-:Y:S02]  /*00d0*/  IMAD R7, R0, c[0x0][0x1c0], RZ ;  /* 0x0000700000077a24 */ /* 0x000fe400078e02ff */
[----:B------:R-:W-:Y:S01]  /*00e0*/  IMAD.MOV.U32 R10, RZ, RZ, RZ ;  /* 0x000000ffff0a7224 */ /* 0x000fe200078e00ff */
[----:B------:R-:W1:Y:S01]  /*00f0*/  LDC.U8 R0, c[0x0][0x312] ;  /* 0x0000c480ff007b82 */ /* 0x000e620000000000 */
[----:B------:R-:W-:-:S06]  /*0100*/  IMAD.HI.U32 R4, R5, R7, R4 ;  /* 0x0000000705047227 */ /* 0x000fcc00078e0004 */
        /* <DEDUP_REMOVED lines=36> */
.L_x_7172:
[----:B-1-34-:R-:W-:Y:S02]  /*0350*/  MOV R65, c[0x0][0x218] ;  /* 0x0000860000417a02 */ /* 0x01afe40000000f00 */
.L_x_7173:
        /* <DEDUP_REMOVED lines=34> */
[----:B------:R-:W-:Y:S01]  /*0580*/  IMAD R3, R4, R3, R2 ;  /* 0x0000000304037224 */ /* 0x000fe200078e0202 */
[----:B------:R-:W-:-:S04]  /*0590*/  IADD3 R2, -R175, 0xbf, R60 ;  /* 0x000000bfaf027810 */ /* 0x000fc80007ffe13c */
[----:B------:R-:W-:Y:S02]  /*05a0*/  ISETP.GT.U32.AND P0, PT, R4, R3, PT ;  /* 0x000000030400720c */ /* 0x000fe40003f04070 */
[----:B------:R-:W-:-:S04]  /*05b0*/  IADD3 R2, R2, c[0x0][0x2e8], R61 ;  /* 0x0000ba0002027a10 */ /* 0x000fc80007ffe03d */
[----:B------:R-:W-:-:S04]  /*05c0*/  SHF.R.S32.HI R57, RZ, 0x1f, R2 ;  /* 0x0000001fff397819 */ /* 0x000fc80000011402 */
[----:B------:R-:W-:-:S03]  /*05d0*/  LEA.HI R57, R57, R2, RZ, 0x7 ;  /* 0x0000000239397211 */ /* 0x000fc600078f38ff */
[----:B------:R-:W-:Y:S01]  /*05e0*/  @!P0 IMAD.IADD R3, R3, 0x1, -R4 ;  /* 0x0000000103038824 */ /* 0x000fe200078e0a04 */
[----:B------:R-:W-:Y:S02]  /*05f0*/  @!P0 IADD3 R6, R6, 0x1, RZ ;  /* 0x0000000106068810 */ /* 0x000fe40007ffe0ff */
[----:B------:R-:W-:Y:S02]  /*0600*/  ISETP.NE.AND P0, PT, RZ, c[0x0][0x10], PT ;  /* 0x00000400ff007a0c */ /* 0x000fe40003f05270 */
[----:B------:R-:W-:Y:S02]  /*0610*/  ISETP.GE.U32.AND P2, PT, R3, R4, PT ;  /* 0x000000040300720c */ /* 0x000fe40003f46070 */
[----:B------:R-:W-:Y:S02]  /*0620*/  IADD3 R4, R61, 0x7f, RZ ;  /* 0x0000007f3d047810 */ /* 0x000fe40007ffe0ff */
[----:B------:R-:W-:Y:S02]  /*0630*/  SHF.R.S32.HI R57, RZ, 0x7, R57 ;  /* 0x00000007ff397819 */ /* 0x000fe40000011439 */
[----:B------:R-:W-:-:S04]  /*0640*/  SHF.R.S32.HI R3, RZ, 0x1f, R4 ;  /* 0x0000001fff037819 */ /* 0x000fc80000011404 */
[----:B------:R-:W-:-:S03]  /*0650*/  LEA.HI R3, R3, R4, RZ, 0x7 ;  /* 0x0000000403037211 */ /* 0x000fc600078f38ff */
[----:B------:R-:W-:Y:S02]  /*0660*/  @P2 IADD3 R6, R6, 0x1, RZ ;  /* 0x0000000106062810 */ /* 0x000fe40007ffe0ff */
[----:B------:R-:W-:-:S03]  /*0670*/  SHF.R.S32.HI R3, RZ, 0x7, R3 ;  /* 0x00000007ff037819 */ /* 0x000fc60000011403 */
[----:B------:R-:W-:-:S04]  /*0680*/  IMAD.MOV.U32 R5, RZ, RZ, R6 ;  /* 0x000000ffff057224 */ /* 0x000fc800078e0006 */
        /* <DEDUP_REMOVED lines=26> */
[-C--:B------:R-:W-:Y:S01]  /*0830*/  ISETP.GE.AND P6, PT, R8, R175.reuse, PT ;  /* 0x000000af0800720c */ /* 0x080fe20003fc6270 */
[C---:B------:R-:W-:Y:S01]  /*0840*/  IMAD.WIDE R6, R0.reuse, 0x40, R6 ;  /* 0x0000004000067825 */ /* 0x040fe200078e0206 */
[-C--:B------:R-:W-:Y:S02]  /*0850*/  ISETP.GE.AND P3, PT, R0, R175.reuse, PT ;  /* 0x000000af0000720c */ /* 0x080fe40003f66270 */
[----:B------:R-:W-:Y:S02]  /*0860*/  ISETP.GE.AND P1, PT, R14, R175, PT ;  /* 0x000000af0e00720c */ /* 0x000fe40003f26270 */
[----:B------:R-:W-:Y:S02]  /*0870*/  IADD3 R5, P0, R2, R6, RZ ;  /* 0x0000000602057210 */ /* 0x000fe40007f1e0ff */
[----:B------:R-:W-:Y:S02]  /*0880*/  IADD3 R10, R0, 0x20, RZ ;  /* 0x00000020000a7810 */ /* 0x000fe40007ffe0ff */
[----:B------:R-:W-:-:S02]  /*0890*/  LEA.HI.X.SX32 R2, R2, R7, 0x1, P0 ;  /* 0x0000000702027211 */ /* 0x000fc400000f0eff */
[C---:B------:R-:W-:Y:S02]  /*08a0*/  LEA R4, P0, R5.reuse, c[0x0][0x1d8], 0x2 ;  /* 0x0000760005047a11 */ /* 0x040fe400078010ff */
[----:B------:R-:W-:Y:S02]  /*08b0*/  SHF.R.S32.HI R7, RZ, 0x1f, R3 ;  /* 0x0000001fff077819 */ /* 0x000fe40000011403 */
[----:B------:R-:W-:Y:S02]  /*08c0*/  LEA.HI.X R5, R5, c[0x0][0x1dc], R2, 0x2, P0 ;  /* 0x0000770005057a11 */ /* 0x000fe400000f1402 */
[-C--:B------:R-:W-:Y:S02]  /*08d0*/  ISETP.GE.AND P0, PT, R12, R175.reuse, PT ;  /* 0x000000af0c00720c */ /* 0x080fe40003f06270 */
[----:B------:R-:W-:Y:S01]  /*08e0*/  IADD3 R6, R0, 0x30, RZ ;  /* 0x0000003000067810 */ /* 0x000fe20007ffe0ff */
[----:B------:R-:W-:Y:S01]  /*08f0*/  @!P2 STG.E.128 [R4.64+0x800], RZ ;  /* 0x000800ff0400a986 */ /* 0x000fe2000c101d06 */
[----:B------:R-:W-:-:S02]  /*0900*/  ISETP.GE.OR P2, PT, R16, R175, P5 ;  /* 0x000000af1000720c */ /* 0x000fc40002f46670 */
[-C--:B------:R-:W-:Y:S01]  /*0910*/  ISETP.GE.OR P5, PT, R14, R175.reuse, P5 ;  /* 0x000000af0e00720c */ /* 0x080fe20002fa6670 */
[----:B------:R-:W-:Y:S01]  /*0920*/  @!P6 STG.E.128 [R4.64+0x2800], RZ ;  /* 0x002800ff0400e986 */ /* 0x000fe2000c101d06 */
[----:B------:R-:W-:Y:S02]  /*0930*/  IADD3 R2, R0, 0x38, RZ ;  /* 0x0000003800027810 */ /* 0x000fe40007ffe0ff */
[----:B------:R-:W-:Y:S01]  /*0940*/  LOP3.LUT P6, RZ, R56, 0xf, RZ, 0xc0, !PT ;  /* 0x0000000f38ff7812 */ /* 0x000fe200078cc0ff */
[----:B------:R-:W-:Y:S01]  /*0950*/  @!P3 STG.E.128 [R4.64], RZ ;  /* 0x000000ff0400b986 */ /* 0x000fe2000c101d06 */
[-C--:B------:R-:W-:Y:S02]  /*0960*/  ISETP.GE.AND P4, PT, R10, R175.reuse, PT ;  /* 0x000000af0a00720c */ /* 0x080fe40003f86270 */
[----:B------:R-:W-:Y:S01]  /*0970*/  ISETP.GE.AND P3, PT, R6, R175, PT ;  /* 0x000000af0600720c */ /* 0x000fe20003f66270 */
[----:B------:R-:W-:Y:S01]  /*0980*/  @!P0 STG.E.128 [R4.64+0x1800], RZ ;  /* 0x001800ff04008986 */ /* 0x000fe2000c101d06 */
[----:B------:R-:W-:-:S03]  /*0990*/  IADD3 R3, P0, R3, R0, RZ ;  /* 0x0000000003037210 */ /* 0x000fc60007f1e0ff */
[----:B------:R-:W-:Y:S01]  /*09a0*/  @!P1 STG.E.128 [R4.64+0x1000], RZ ;  /* 0x001000ff04009986 */ /* 0x000fe2000c101d06 */
[----:B------:R-:W-:Y:S01]  /*09b0*/  LEA.HI.X.SX32 R14, R0, R7, 0x1, P0 ;  /* 0x00000007000e7211 */ /* 0x000fe200000f0eff */
[----:B------:R-:W-:Y:S01]  /*09c0*/  @!P5 IMAD.MOV.U32 R15, RZ, RZ, -0x800000 ;  /* 0xff800000ff0fd424 */ /* 0x000fe200078e00ff */
[C---:B------:R-:W-:Y:S02]  /*09d0*/  LEA R16, P0, R3.reuse, c[0x0][0x208], 0x2 ;  /* 0x0000820003107a11 */ /* 0x040fe400078010ff */
[-C--:B------:R-:W-:Y:S01]  /*09e0*/  ISETP.GE.AND P1, PT, R2, R175.reuse, PT ;  /* 0x000000af0200720c */ /* 0x080fe20003f26270 */
[----:B------:R-:W-:Y:S01]  /*09f0*/  @!P4 STG.E.128 [R4.64+0x2000], RZ ;  /* 0x002000ff0400c986 */ /* 0x000fe2000c101d06 */
[----:B------:R-:W-:Y:S01]  /*0a00*/  LEA.HI.X R17, R3, c[0x0][0x20c], R14, 0x2, P0 ;  /* 0x0000830003117a11 */ /* 0x000fe200000f140e */
[----:B------:R-:W-:Y:S01]  /*0a10*/  @!P2 IMAD.MOV.U32 R3, RZ, RZ, -0x800000 ;  /* 0xff800000ff03a424 */ /* 0x000fe200078e00ff */
[-C--:B------:R-:W-:Y:S01]  /*0a20*/  ISETP.GE.OR P0, PT, R6, R175.reuse, P6 ;  /* 0x000000af0600720c */ /* 0x080fe20003706670 */
[----:B------:R-:W-:Y:S01]  /*0a30*/  @!P3 STG.E.128 [R4.64+0x3000], RZ ;  /* 0x003000ff0400b986 */ /* 0x000fe2000c101d06 */
[----:B------:R-:W-:-:S02]  /*0a40*/  ISETP.GE.OR P4, PT, R12, R175, P6 ;  /* 0x000000af0c00720c */ /* 0x000fc40003786670 */
[----:B------:R-:W-:-:S05]  /*0a50*/  ISETP.GE.OR P3, PT, R10, R175, P6 ;  /* 0x000000af0a00720c */ /* 0x000fca0003766670 */
[----:B------:R1:W-:Y:S01]  /*0a60*/  @!P1 STG.E.128 [R4.64+0x3800], RZ ;  /* 0x003800ff04009986 */ /* 0x0003e2000c101d06 */
[----:B------:R-:W-:-:S03]  /*0a70*/  ISETP.GE.OR P1, PT, R8, R175, P6 ;  /* 0x000000af0800720c */ /* 0x000fc60003726670 */
[----:B------:R2:W-:Y:S01]  /*0a80*/  @!P2 STG.E [R16.64+0x20], R3 ;  /* 0x000020031000a986 */ /* 0x0005e2000c101906 */
[----:B------:R-:W-:Y:S01]  /*0a90*/  ISETP.GE.OR P2, PT, R0, R175, P6 ;  /* 0x000000af0000720c */ /* 0x000fe20003746670 */
[----:B------:R-:W-:Y:S02]  /*0aa0*/  @!P0 IMAD.MOV.U32 R7, RZ, RZ, -0x800000 ;  /* 0xff800000ff078424 */ /* 0x000fe400078e00ff */
[----:B------:R-:W-:Y:S01]  /*0ab0*/  @!P4 IMAD.MOV.U32 R13, RZ, RZ, -0x800000 ;  /* 0xff800000ff0dc424 */ /* 0x000fe200078e00ff */
[----:B------:R2:W-:Y:S01]  /*0ac0*/  @!P5 STG.E [R16.64+0x40], R15 ;  /* 0x0000400f1000d986 */ /* 0x0005e2000c101906 */
[----:B------:R-:W-:-:S03]  /*0ad0*/  @!P3 IMAD.MOV.U32 R11, RZ, RZ, -0x800000 ;  /* 0xff800000ff0bb424 */ /* 0x000fc600078e00ff */
[----:B------:R2:W-:Y:S01]  /*0ae0*/  @!P0 STG.E [R16.64+0xc0], R7 ;  /* 0x0000c00710008986 */ /* 0x0005e2000c101906 */
[----:B------:R-:W-:Y:S01]  /*0af0*/  ISETP.GE.OR P0, PT, R2, R175, P6 ;  /* 0x000000af0200720c */ /* 0x000fe20003706670 */
[----:B------:R-:W-:Y:S02]  /*0b00*/  @!P1 IMAD.MOV.U32 R9, RZ, RZ, -0x800000 ;  /* 0xff800000ff099424 */ /* 0x000fe400078e00ff */
        /* <DEDUP_REMOVED lines=9> */
.L_x_7174:
        /* <DEDUP_REMOVED lines=26> */
[----:B-----5:R-:W1:Y:S02]  /*0d40*/  F2I.FTZ.U32.TRUNC.NTZ R7, R6 ;  /* 0x0000000600077305 */ /* 0x020e64000021f000 */
        /* <DEDUP_REMOVED lines=16> */
[----:B------:R-:W-:-:S05]  /*0e50*/  IMAD.MOV.U32 R3, RZ, RZ, R4 ;  /* 0x000000ffff037224 */ /* 0x000fca00078e0004 */
[----:B------:R-:W-:Y:S02]  /*0e60*/  @!P1 IADD3 R3, -R3, RZ, RZ ;  /* 0x000000ff03039210 */ /* 0x000fe40007ffe1ff */
[----:B------:R-:W-:-:S05]  /*0e70*/  @!P0 LOP3.LUT R3, RZ, c[0x0][0x2d0], RZ, 0x33, !PT ;  /* 0x0000b400ff038a12 */ /* 0x000fca00078e33ff */
[----:B------:R-:W-:-:S05]  /*0e80*/  IMAD.WIDE R10, R3, 0x4, R178 ;  /* 0x00000004030a7825 */ /* 0x000fca00078e02b2 */
[----:B------:R-:W2:Y:S01]  /*0e90*/  LDG.E R0, [R10.64] ;  /* 0x000000060a007981 */ /* 0x000ea2000c1e1900 */
[----:B------:R-:W-:Y:S01]  /*0ea0*/  IABS R2, c[0x0][0x1c8] ;  /* 0x0000720000027a13 */ /* 0x000fe20000000000 */
[----:B------:R-:W-:-:S03]  /*0eb0*/  IMAD.MOV R3, RZ, RZ, -R3 ;  /* 0x000000ffff037224 */ /* 0x000fc600078e0a03 */
        /* <DEDUP_REMOVED lines=35> */
[----:B------:R-:W-:Y:S01]  /*10f0*/  IMAD.WIDE.U32 R10, R5, c[0x0][0x198], R10 ;  /* 0x00006600050a7a25 */ /* 0x000fe200078e000a */
[----:B------:R-:W-:-:S03]  /*1100*/  IADD3 R13, R15, R13, RZ ;  /* 0x0000000d0f0d7210 */ /* 0x000fc60007ffe0ff */
        /* <DEDUP_REMOVED lines=8> */
.L_x_7175:
        /* <DEDUP_REMOVED lines=17> */
.L_x_7177:
[----:B------:R-:W-:Y:S02]  /*12a0*/  IABS R4, c[0x0][0x1c8] ;  /* 0x0000720000047a13 */ /* 0x000fe40000000000 */
[----:B------:R-:W-:Y:S02]  /*12b0*/  MOV R14, RZ ;  /* 0x000000ff000e7202 */ /* 0x000fe40000000f00 */
[----:B------:R-:W1:Y:S01]  /*12c0*/  I2F.RP R6, R4 ;  /* 0x0000000400067306 */ /* 0x000e620000209400 */
[----:B------:R-:W-:Y:S02]  /*12d0*/  LEA R8, R57, 0xffffff80, 0x7 ;  /* 0xffffff8039087811 */ /* 0x000fe400078e38ff */
[----:B------:R-:W-:-:S05]  /*12e0*/  @P0 IADD3 R13, R10, R13, RZ ;  /* 0x0000000d0a0d0210 */ /* 0x000fca0007ffe0ff */
[----:B------:R-:W-:-:S04]  /*12f0*/  @P0 IMAD.WIDE.U32 R20, R13, c[0x0][0x1a0], RZ ;  /* 0x000068000d140a25 */ /* 0x000fc800078e00ff */
[----:B------:R-:W-:Y:S01]  /*1300*/  @P0 IMAD R13, R13, c[0x0][0x1a4], R21 ;  /* 0x000069000d0d0a24 */ /* 0x000fe200078e0215 */
[----:B-1----:R-:W1:Y:S02]  /*1310*/  MUFU.RCP R15, R6 ;  /* 0x00000006000f7308 */ /* 0x002e640000001000 */
[----:B-1----:R-:W-:Y:S02]  /*1320*/  IADD3 R15, R15, 0xffffffe, RZ ;  /* 0x0ffffffe0f0f7810 */ /* 0x002fe40007ffe0ff */
[----:B------:R-:W-:-:S04]  /*1330*/  @P0 MOV R6, R20 ;  /* 0x0000001400060202 */ /* 0x000fc80000000f00 */
[----:B------:R-:W1:Y:S02]  /*1340*/  F2I.FTZ.U32.TRUNC.NTZ R15, R15 ;  /* 0x0000000f000f7305 */ /* 0x000e64000021f000 */
[----:B-1----:R-:W-:-:S04]  /*1350*/  IMAD.MOV R2, RZ, RZ, -R15 ;  /* 0x000000ffff027224 */ /* 0x002fc800078e0a0f */
[----:B------:R-:W-:Y:S01]  /*1360*/  IMAD R3, R2, R4, RZ ;  /* 0x0000000402037224 */ /* 0x000fe200078e02ff */
[----:B------:R-:W-:-:S03]  /*1370*/  IABS R2, R138 ;  /* 0x0000008a00027213 */ /* 0x000fc60000000000 */
[----:B------:R-:W-:-:S04]  /*1380*/  IMAD.HI.U32 R14, R15, R3, R14 ;  /* 0x000000030f0e7227 */ /* 0x000fc800078e000e */
[----:B------:R-:W-:Y:S02]  /*1390*/  IMAD.MOV.U32 R5, RZ, RZ, R2 ;  /* 0x000000ffff057224 */ /* 0x000fe400078e0002 */
[----:B------:R-:W-:Y:S02]  /*13a0*/  IMAD.MOV.U32 R15, RZ, RZ, R9 ;  /* 0x000000ffff0f7224 */ /* 0x000fe400078e0009 */
[----:B------:R-:W-:Y:S01]  /*13b0*/  IMAD.HI.U32 R2, R14, R5, RZ ;  /* 0x000000050e027227 */ /* 0x000fe200078e00ff */
[----:B------:R-:W-:-:S04]  /*13c0*/  MOV R14, R0 ;  /* 0x00000000000e7202 */ /* 0x000fc80000000f00 */
[----:B------:R-:W-:Y:S01]  /*13d0*/  IADD3 R3, -R2, RZ, RZ ;  /* 0x000000ff02037210 */ /* 0x000fe20007ffe1ff */
[----:B------:R-:W-:-:S04]  /*13e0*/  IMAD.WIDE.U32 R14, R8, c[0x0][0x198], R14 ;  /* 0x00006600080e7a25 */ /* 0x000fc800078e000e */
        /* <DEDUP_REMOVED lines=9> */
[----:B------:R-:W-:Y:S01]  /*1480*/  @P3 IADD3 R2, R2, 0x1, RZ ;  /* 0x0000000102023810 */ /* 0x000fe20007ffe0ff */
[----:B------:R-:W-:-:S03]  /*1490*/  IMAD R5, R3, c[0x0][0x198], RZ ;  /* 0x0000660003057a24 */ /* 0x000fc600078e02ff */
[----:B------:R-:W-:Y:S01]  /*14a0*/  MOV R4, R2 ;  /* 0x0000000200047202 */ /* 0x000fe20000000f00 */
[----:B------:R-:W-:Y:S02]  /*14b0*/  IMAD R0, R8, c[0x0][0x19c], R5 ;  /* 0x0000670008007a24 */ /* 0x000fe400078e0205 */
[----:B------:R-:W-:Y:S02]  /*14c0*/  IMAD.MOV.U32 R5, RZ, RZ, R8 ;  /* 0x000000ffff057224 */ /* 0x000fe400078e0008 */
[----:B------:R-:W-:Y:S01]  /*14d0*/  @!P2 IMAD.MOV R4, RZ, RZ, -R4 ;  /* 0x000000ffff04a224 */ /* 0x000fe200078e0a04 */
[----:B------:R-:W-:Y:S01]  /*14e0*/  @!P1 LOP3.LUT R4, RZ, c[0x0][0x1c8], RZ, 0x33, !PT ;  /* 0x00007200ff049a12 */ /* 0x000fe200078e33ff */
[----:B------:R-:W-:-:S03]  /*14f0*/  IMAD.IADD R15, R15, 0x1, R0 ;  /* 0x000000010f0f7824 */ /* 0x000fc600078e0200 */
        /* <DEDUP_REMOVED lines=18> */
.L_x_7176:
[----:B-----5:R1:W5:Y:S01]  /*1620*/  @P4 LDG.E R7, [R154.64] ;  /* 0x000000069a074981 */ /* 0x020362000c1e1900 */
[----:B------:R-:W-:Y:S01]  /*1630*/  SHF.R.S32.HI R11, RZ, 0x1f, R56 ;  /* 0x0000001fff0b7819 */ /* 0x000fe20000011438 */
[----:B------:R-:W-:Y:S01]  /*1640*/  IMAD.MOV.U32 R21, RZ, RZ, 0x2 ;  /* 0x00000002ff157424 */ /* 0x000fe200078e00ff */
[----:B------:R-:W-:Y:S01]  /*1650*/  ISETP.NE.AND P0, PT, R17, -0x1, PT ;  /* 0xffffffff1100780c */ /* 0x000fe20003f05270 */
[----:B------:R-:W-:Y:S01]  /*1660*/  IMAD.MOV.U32 R134, RZ, RZ, c[0x0][0x230] ;  /* 0x00008c00ff867624 */ /* 0x000fe200078e00ff */
[CC--:B------:R-:W-:Y:S01]  /*1670*/  LEA.HI R15, R11.reuse, R56.reuse, RZ, 0x3 ;  /* 0x000000380b0f7211 */ /* 0x0c0fe200078f18ff */
[----:B------:R-:W-:Y:S01]  /*1680*/  IMAD.MOV.U32 R22, RZ, RZ, RZ ;  /* 0x000000ffff167224 */ /* 0x000fe200078e00ff */
[----:B------:R-:W-:Y:S01]  /*1690*/  LEA.HI R18, R11, R56, RZ, 0x6 ;  /* 0x000000380b127211 */ /* 0x000fe200078f30ff */
[----:B------:R-:W-:Y:S01]  /*16a0*/  IMAD.MOV.U32 R23, RZ, RZ, c[0x0][0x230] ;  /* 0x00008c00ff177624 */ /* 0x000fe200078e00ff */
[----:B------:R-:W-:Y:S01]  /*16b0*/  SHF.R.S32.HI R152, RZ, 0x3, R15 ;  /* 0x00000003ff987819 */ /* 0x000fe2000001140f */
[----:B------:R-:W-:Y:S01]  /*16c0*/  IMAD.MOV.U32 R42, RZ, RZ, 0x10 ;  /* 0x00000010ff2a7424 */ /* 0x000fe200078e00ff */
[----:B------:R-:W-:Y:S01]  /*16d0*/  LOP3.LUT R15, R15, 0xfffffff8, RZ, 0xc0, !PT ;  /* 0xfffffff80f0f7812 */ /* 0x000fe200078ec0ff */
[----:B------:R-:W-:Y:S01]  /*16e0*/  IMAD.HI.U32 R134, R21, R134, R22 ;  /* 0x0000008615867227 */ /* 0x000fe200078e0016 */
[----:B------:R-:W-:-:S02]  /*16f0*/  SHF.L.U32 R23, R152, 0x6, RZ ;  /* 0x0000000698177819 */ /* 0x000fc400000006ff */
[----:B------:R-:W-:Y:S01]  /*1700*/  SHF.R.S32.HI R153, RZ, 0x1f, R152 ;  /* 0x0000001fff997819 */ /* 0x000fe20000011498 */
[----:B------:R-:W-:Y:S01]  /*1710*/  IMAD.IADD R62, R56, 0x1, -R15 ;  /* 0x00000001383e7824 */ /* 0x000fe200078e0a0f */
[----:B------:R-:W-:Y:S01]  /*1720*/  LOP3.LUT R23, R23, 0x1c0, RZ, 0xc0, !PT ;  /* 0x000001c017177812 */ /* 0x000fe200078ec0ff */
[----:B------:R-:W-:Y:S01]  /*1730*/  @P0 IMAD.WIDE.U32 R20, R17, c[0x0][0x190], RZ ;  /* 0x0000640011140a25 */ /* 0x000fe200078e00ff */
[----:B------:R-:W-:Y:S02]  /*1740*/  IADD3 R5, P1, R152, R5, RZ ;  /* 0x0000000598057210 */ /* 0x000fe40007f3e0ff */
[CC--:B------:R-:W-:Y:S01]  /*1750*/  LEA.HI R167, R11.reuse, R56.reuse, RZ, 0x4 ;  /* 0x000000380ba77211 */ /* 0x0c0fe200078f20ff */
[----:B------:R-:W-:Y:S01]  /*1760*/  @!P0 IMAD R16, R12, c[0x0][0x178], RZ ;  /* 0x00005e000c108a24 */ /* 0x000fe200078e02ff */
[----:B------:R-:W-:Y:S01]  /*1770*/  SHF.R.S32.HI R133, RZ, 0x1, R134 ;  /* 0x00000001ff857819 */ /* 0x000fe20000011486 */
[----:B------:R-:W-:Y:S01]  /*1780*/  IMAD.SHL.U32 R14, R62, 0x8, RZ ;  /* 0x000000083e0e7824 */ /* 0x000fe200078e00ff */
[----:B------:R-:W-:Y:S01]  /*1790*/  LEA.HI R58, R11, R56, RZ, 0x5 ;  /* 0x000000380b3a7211 */ /* 0x000fe200078f28ff */
[----:B------:R-:W-:Y:S01]  /*17a0*/  @P0 IMAD R17, R17, c[0x0][0x194], R21 ;  /* 0x0000650011110a24 */ /* 0x000fe200078e0215 */
[----:B------:R-:W-:Y:S01]  /*17b0*/  MOV R151, c[0x0][0x198] ;  /* 0x0000660000977a02 */ /* 0x000fe20000000f00 */
[----:B------:R-:W-:Y:S01]  /*17c0*/  @!P0 IMAD.WIDE.U32 R24, R177, c[0x0][0x178], RZ ;  /* 0x00005e00b1188a25 */ /* 0x000fe200078e00ff */
[----:B------:R-:W-:-:S02]  /*17d0*/  LOP3.LUT R21, R23, 0x38, R14, 0xf8, !PT ;  /* 0x0000003817157812 */ /* 0x000fc400078ef80e */
[----:B------:R-:W-:Y:S01]  /*17e0*/  LOP3.LUT R59, R58, 0xffffffe0, RZ, 0xc0, !PT ;  /* 0xffffffe03a3b7812 */ /* 0x000fe200078ec0ff */
[----:B------:R-:W-:Y:S01]  /*17f0*/  @!P0 IMAD R15, R177, c[0x0][0x17c], R16 ;  /* 0x00005f00b10f8a24 */ /* 0x000fe200078e0210 */
[----:B------:R-:W-:Y:S01]  /*1800*/  SHF.R.U32.HI R16, RZ, 0x3, R23 ;  /* 0x00000003ff107819 */ /* 0x000fe20000011617 */
[----:B------:R-:W-:Y:S01]  /*1810*/  @P0 IMAD.MOV.U32 R10, RZ, RZ, R20 ;  /* 0x000000ffff0a0224 */ /* 0x000fe200078e0014 */
[----:B------:R-:W-:Y:S01]  /*1820*/  SHF.L.U64.HI R102, R151, R106, c[0x0][0x19c] ;  /* 0x0000670097667619 */ /* 0x000fe2000001026a */
[----:B------:R-:W-:Y:S01]  /*1830*/  @!P0 IMAD.IADD R17, R25, 0x1, R15 ;  /* 0x0000000119118824 */ /* 0x000fe200078e020f */
[----:B------:R-:W-:Y:S01]  /*1840*/  LOP3.LUT R16, R21, R16, RZ, 0x3c, !PT ;  /* 0x0000001015107212 */ /* 0x000fe200078e3cff */
[----:B------:R-:W-:Y:S01]  /*1850*/  @!P0 IMAD.MOV.U32 R10, RZ, RZ, R24 ;  /* 0x000000ffff0a8224 */ /* 0x000fe200078e0018 */
[----:B------:R-:W-:Y:S01]  /*1860*/  SHF.L.U32 R15, R18, 0x3, RZ ;  /* 0x00000003120f7819 */ /* 0x000fe200000006ff */
[----:B------:R-:W-:Y:S01]  /*1870*/  IMAD.WIDE R20, R19, 0x40, R152 ;  /* 0x0000004013147825 */ /* 0x000fe200078e0298 */
[----:B------:R-:W-:-:S02]  /*1880*/  IADD3 R22, P0, R14, R6, RZ ;  /* 0x000000060e167210 */ /* 0x000fc40007f1e0ff */
[----:B------:R-:W-:Y:S01]  /*1890*/  LOP3.LUT R136, R16, 0xfffffe00, R15, 0xf8, !PT ;  /* 0xfffffe0010887812 */ /* 0x000fe200078ef80f */
[----:B------:R-:W-:Y:S01]  /*18a0*/  IMAD R19, R2, c[0x0][0x1b8], RZ ;  /* 0x00006e0002137a24 */ /* 0x000fe200078e02ff */
[----:B------:R-:W-:Y:S01]  /*18b0*/  SHF.R.S32.HI R15, RZ, 0x1f, R14 ;  /* 0x0000001fff0f7819 */ /* 0x000fe2000001140e */
[----:B------:R-:W-:Y:S01]  /*18c0*/  IMAD.X R3, R153, 0x1, R3, P1 ;  /* 0x0000000199037824 */ /* 0x000fe200008e0603 */
[----:B------:R-:W-:Y:S01]  /*18d0*/  IADD3 R24, P1, R14, R10, RZ ;  /* 0x0000000a0e187210 */ /* 0x000fe20007f3e0ff */
[----:B------:R-:W-:Y:S01]  /*18e0*/  IMAD R19, R4, c[0x0][0x1bc], R19 ;  /* 0x00006f0004137a24 */ /* 0x000fe200078e0213 */
[----:B------:R-:W-:Y:S01]  /*18f0*/  SHF.R.S32.HI R58, RZ, 0x5, R58 ;  /* 0x00000005ff3a7819 */ /* 0x000fe2000001143a */
[----:B------:R-:W-:Y:S01]  /*1900*/  IMAD.X R23, R15, 0x1, R13, P0 ;  /* 0x000000010f177824 */ /* 0x000fe200000e060d */
[----:B------:R-:W-:Y:S01]  /*1910*/  IADD3 R26, P0, R14, R0, RZ ;  /* 0x000000000e1a7210 */ /* 0x000fe20007f1e0ff */
[----:B------:R-:W-:Y:S01]  /*1920*/  IMAD R0, R3, c[0x0][0x1a0], RZ ;  /* 0x0000680003007a24 */ /* 0x000fe200078e02ff */
[----:B------:R-:W-:Y:S01]  /*1930*/  IADD3.X R25, R15, R17, RZ, P1, !PT ;  /* 0x000000110f197210 */ /* 0x000fe20000ffe4ff */
[----:B------:R-:W-:Y:S01]  /*1940*/  IMAD.WIDE.U32 R22, R4, c[0x0][0x1b8], R22 ;  /* 0x00006e0004167a25 */ /* 0x000fe200078e0016 */
[----:B------:R-:W-:-:S03]  /*1950*/  SHF.R.S32.HI R3, RZ, 0x1f, R138 ;  /* 0x0000001fff037819 */ /* 0x000fc6000001148a */
[----:B------:R-:W-:Y:S01]  /*1960*/  IMAD.X R27, R15, 0x1, R9, P0 ;  /* 0x000000010f1b7824 */ /* 0x000fe200000e0609 */
[----:B------:R-:W-:Y:S01]  /*1970*/  LOP3.LUT R9, R167, 0xfffffff0, RZ, 0xc0, !PT ;  /* 0xfffffff0a7097812 */ /* 0x000fe200078ec0ff */
[----:B------:R-:W-:Y:S01]  /*1980*/  IMAD.IADD R23, R23, 0x1, R19 ;  /* 0x0000000117177824 */ /* 0x000fe200078e0213 */
[----:B------:R-:W-:Y:S01]  /*1990*/  SHF.R.S32.HI R167, RZ, 0x4, R167 ;  /* 0x00000004ffa77819 */ /* 0x000fe200000114a7 */
[C---:B------:R-:W-:Y:S02]  /*19a0*/  IMAD R0, R5.reuse, c[0x0][0x1a4], R0 ;  /* 0x0000690005007a24 */ /* 0x040fe400078e0200 */
[----:B------:R-:W-:-:S04]  /*19b0*/  IMAD.WIDE.U32 R22, R5, c[0x0][0x1a0], R22 ;  /* 0x0000680005167a25 */ /* 0x000fc800078e0016 */
[----:B------:R-:W-:Y:S01]  /*19c0*/  IMAD.IADD R174, R56, 0x1, -R9 ;  /* 0x0000000138ae7824 */ /* 0x000fe200078e0a09 */
[----:B------:R-:W-:Y:S01]  /*19d0*/  LEA R70, P0, R22, c[0x0][0x170], 0x1 ;  /* 0x00005c0016467a11 */ /* 0x000fe200078008ff */
[----:B------:R-:W-:Y:S02]  /*19e0*/  IMAD.IADD R0, R23, 0x1, R0 ;  /* 0x0000000117007824 */ /* 0x000fe400078e0200 */
[----:B------:R-:W-:Y:S01]  /*19f0*/  IMAD.WIDE.U32 R26, R152, c[0x0][0x198], R26 ;  /* 0x00006600981a7a25 */ /* 0x000fe200078e001a */
[----:B------:R-:W-:Y:S02]  /*1a00*/  SHF.R.S32.HI R63, RZ, 0x1f, R174 ;  /* 0x0000001fff3f7819 */ /* 0x000fe400000114ae */
[----:B------:R-:W-:Y:S01]  /*1a10*/  SHF.L.U64.HI R71, R22, 0x1, R0 ;  /* 0x0000000116477819 */ /* 0x000fe20000010200 */
[----:B------:R-:W-:Y:S01]  /*1a20*/  IMAD R13, R153, c[0x0][0x198], RZ ;  /* 0x00006600990d7a24 */ /* 0x000fe200078e02ff */
[----:B------:R-:W-:Y:S01]  /*1a30*/  SHF.R.S32.HI R0, RZ, 0x1f, R65 ;  /* 0x0000001fff007819 */ /* 0x000fe20000011441 */
[----:B------:R-:W-:Y:S01]  /*1a40*/  IMAD R17, R21, c[0x0][0x190], RZ ;  /* 0x0000640015117a24 */ /* 0x000fe200078e02ff */
[----:B------:R-:W-:Y:S01]  /*1a50*/  LEA.HI R63, R63, R174, RZ, 0x3 ;  /* 0x000000ae3f3f7211 */ /* 0x000fe200078f18ff */
[----:B------:R-:W-:Y:S01]  /*1a60*/  IMAD R13, R152, c[0x0][0x19c], R13 ;  /* 0x00006700980d7a24 */ /* 0x000fe200078e020d */
[----:B------:R-:W-:Y:S01]  /*1a70*/  LEA.HI R9, R0, R65, RZ, 0x7 ;  /* 0x0000004100097211 */ /* 0x000fe200078f38ff */
[----:B------:R-:W-:Y:S01]  /*1a80*/  IMAD.SHL.U32 R131, R62, 0x4, RZ ;  /* 0x000000043e837824 */ /* 0x000fe200078e00ff */
[----:B------:R-:W-:Y:S01]  /*1a90*/  LOP3.LUT R135, R63, 0xfffffff8, RZ, 0xc0, !PT ;  /* 0xfffffff83f877812 */ /* 0x000fe200078ec0ff */
[C---:B------:R-:W-:Y:S01]  /*1aa0*/  IMAD R17, R20.reuse, c[0x0][0x194], R17 ;  /* 0x0000650014117a24 */ /* 0x040fe200078e0211 */
[----:B------:R-:W-:Y:S01]  /*1ab0*/  SHF.R.S32.HI R9, RZ, 0x7, R9 ;  /* 0x00000007ff097819 */ /* 0x000fe20000011409 */
[----:B------:R-:W-:Y:S01]  /*1ac0*/  IMAD.WIDE.U32 R24, R20, c[0x0][0x190], R24 ;  /* 0x0000640014187a25 */ /* 0x000fe200078e0018 */
[----:B------:R-:W-:-:S02]  /*1ad0*/  LEA R68, P3, R26, c[0x0][0x168], 0x1 ;  /* 0x00005a001a447a11 */ /* 0x000fc400078608ff */
[----:B------:R-:W-:Y:S01]  /*1ae0*/  IMNMX R64, R168, R9, !PT ;  /* 0x00000009a8407217 */ /* 0x000fe20007800200 */
[----:B------:R-:W-:Y:S01]  /*1af0*/  IMAD.IADD R135, R174, 0x1, -R135 ;  /* 0x00000001ae877824 */ /* 0x000fe200078e0a87 */
[----:B------:R-:W-:Y:S01]  /*1b00*/  IADD3 R13, R27, R13, RZ ;  /* 0x0000000d1b0d7210 */ /* 0x000fe20007ffe0ff */
[----:B------:R-:W-:Y:S01]  /*1b10*/  IMAD R3, R3, c[0x0][0x1a8], RZ ;  /* 0x00006a0003037a24 */ /* 0x000fe200078e02ff */
[----:B------:R-:W-:Y:S01]  /*1b20*/  IADD3.X R71, R71, c[0x0][0x174], RZ, P0, !PT ;  /* 0x00005d0047477a10 */ /* 0x000fe200007fe4ff */
[----:B------:R-:W-:Y:S01]  /*1b30*/  IMAD R132, R152, R133, R131 ;  /* 0x0000008598847224 */ /* 0x000fe200078e0283 */
[----:B------:R-:W-:Y:S01]  /*1b40*/  R2P PR, R135, 0x6 ;  /* 0x0000000687007804 */ /* 0x000fe20000000000 */
[----:B------:R-:W-:Y:S01]  /*1b50*/  IMAD.IADD R25, R25, 0x1, R17 ;  /* 0x0000000119197824 */ /* 0x000fe200078e0211 */
[----:B------:R-:W-:Y:S01]  /*1b60*/  SHF.L.U64.HI R67, R26, 0x1, R13 ;  /* 0x000000011a437819 */ /* 0x000fe2000001020d */
[C---:B------:R-:W-:Y:S01]  /*1b70*/  IMAD R137, R138.reuse, c[0x0][0x1ac], R3 ;  /* 0x00006b008a897a24 */ /* 0x040fe200078e0203 */
[----:B------:R-:W-:Y:S01]  /*1b80*/  IADD3 R131, R131, R132, RZ ;  /* 0x0000008483837210 */ /* 0x000fe20007ffe0ff */
[----:B------:R-:W-:Y:S01]  /*1b90*/  IMAD.MOV.U32 R3, RZ, RZ, 0x20 ;  /* 0x00000020ff037424 */ /* 0x000fe200078e00ff */
[----:B------:R-:W-:Y:S01]  /*1ba0*/  IADD3.X R67, R67, c[0x0][0x16c], RZ, P3, !PT ;  /* 0x00005b0043437a10 */ /* 0x000fe20001ffe4ff */
[----:B------:R-:W-:Y:S01]  /*1bb0*/  IMAD.MOV.U32 R5, RZ, RZ, c[0x0][0x1a0] ;  /* 0x00006800ff057624 */ /* 0x000fe200078e00ff */
[----:B------:R-:W-:Y:S01]  /*1bc0*/  SHF.R.S32.HI R116, RZ, 0x1f, R132 ;  /* 0x0000001fff747819 */ /* 0x000fe20000011484 */
[----:B------:R-:W-:Y:S01]  /*1bd0*/  IMAD.WIDE.U32 R138, R138, c[0x0][0x1a8], R24 ;  /* 0x00006a008a8a7a25 */ /* 0x000fe200078e0018 */
[----:B------:R-:W-:-:S02]  /*1be0*/  SHF.R.S32.HI R115, RZ, 0x1f, R131 ;  /* 0x0000001fff737819 */ /* 0x000fc40000011483 */
[----:B------:R-:W-:Y:S01]  /*1bf0*/  SHF.L.U64.HI R104, R5, R106, c[0x0][0x1a4] ;  /* 0x0000690005687619 */ /* 0x000fe2000001026a */
[----:B------:R-:W-:Y:S01]  /*1c00*/  IMAD.SHL.U32 R103, R151, 0x10, RZ ;  /* 0x0000001097677824 */ /* 0x000fe200078e00ff */
[----:B------:R-:W-:Y:S01]  /*1c10*/  SHF.L.U32 R105, R5, 0x4, RZ ;  /* 0x0000000405697819 */ /* 0x000fe200000006ff */
[----:B------:R-:W-:Y:S01]  /*1c20*/  IMAD.IADD R59, R56, 0x1, -R59 ;  /* 0x00000001383b7824 */ /* 0x000fe200078e0a3b */
[----:B------:R-:W-:Y:S01]  /*1c30*/  SEL R42, R42, 0xfffffff0, !P1 ;  /* 0xfffffff02a2a7807 */ /* 0x000fe20004800000 */
[----:B------:R-:W-:Y:S01]  /*1c40*/  IMAD.MOV.U32 R170, RZ, RZ, R68 ;  /* 0x000000ffffaa7224 */ /* 0x000fe200078e0044 */
[----:B------:R-:W-:Y:S01]  /*1c50*/  SEL R43, R3, 0xffffffe0, !P2 ;  /* 0xffffffe0032b7807 */ /* 0x000fe20005000000 */
[----:B------:R-:W-:Y:S01]  /*1c60*/  IMAD.IADD R137, R139, 0x1, R137 ;  /* 0x000000018b897824 */ /* 0x000fe200078e0289 */
[----:B------:R-:W-:Y:S01]  /*1c70*/  MOV R169, R67 ;  /* 0x0000004300a97202 */ /* 0x000fe20000000f00 */
[----:B------:R-:W-:Y:S02]  /*1c80*/  IMAD.MOV.U32 R172, RZ, RZ, R70 ;  /* 0x000000ffffac7224 */ /* 0x000fe400078e0046 */
[----:B------:R-:W-:-:S02]  /*1c90*/  IMAD.MOV.U32 R173, RZ, RZ, R71 ;  /* 0x000000ffffad7224 */ /* 0x000fc400078e0047 */
[----:B------:R-:W-:Y:S01]  /*1ca0*/  @!P4 IMAD.MOV.U32 R7, RZ, RZ, RZ ;  /* 0x000000ffff07c224 */ /* 0x000fe200078e00ff */
[----:B------:R-:W-:-:S13]  /*1cb0*/  ISETP.GT.AND P4, PT, R57, R64, PT ;  /* 0x000000403900720c */ /* 0x000fda0003f84270 */
[----:B------:R-:W-:Y:S05]  /*1cc0*/  @!P4 BRA `(.L_x_7178) ;  /* 0x00006df00000c947 */ /* 0x000fea0003800000 */
[----:B-1----:R-:W-:Y:S01]  /*1cd0*/  IMAD R16, R12, c[0x0][0x280], RZ ;  /* 0x0000a0000c107a24 */ /* 0x002fe200078e02ff */
[--C-:B------:R-:W-:Y:S01]  /*1ce0*/  SHF.R.S32.HI R9, RZ, 0x1f, R8.reuse ;  /* 0x0000001fff097819 */ /* 0x100fe20000011408 */
[----:B-----5:R-:W-:Y:S01]  /*1cf0*/  IMAD.IADD R100, R7, 0x1, R8 ;  /* 0x0000000107647824 */ /* 0x020fe200078e0208 */
[--C-:B------:R-:W-:Y:S01]  /*1d00*/  IADD3 R8, P1, P0, R8, R152, -R65.reuse ;  /* 0x0000009808087210 */ /* 0x100fe2000783e841 */
[----:B------:R-:W-:Y:S01]  /*1d10*/  IMAD R12, R12, c[0x0][0x278], RZ ;  /* 0x00009e000c0c7a24 */ /* 0x000fe200078e02ff */
[----:B------:R-:W-:Y:S01]  /*1d20*/  SHF.R.S32.HI R0, RZ, 0x1f, R65 ;  /* 0x0000001fff007819 */ /* 0x000fe20000011441 */
[C---:B------:R-:W-:Y:S01]  /*1d30*/  IMAD.WIDE.U32 R6, R177.reuse, c[0x0][0x278], R14 ;  /* 0x00009e00b1067a25 */ /* 0x040fe200078e000e */
[----:B------:R-:W-:Y:S01]  /*1d40*/  UMOV UR12, 0x40 ;  /* 0x00000040000c7882 */ /* 0x000fe20000000000 */
[----:B------:R-:W-:Y:S01]  /*1d50*/  MOV R107, c[0x0][0x288] ;  /* 0x0000a200006b7a02 */ /* 0x000fe20000000f00 */
[----:B------:R-:W-:Y:S01]  /*1d60*/  ULDC.64 UR4, c[0x0][0x1a0] ;  /* 0x0000680000047ab9 */ /* 0x000fe20000000a00 */
[----:B------:R-:W-:Y:S01]  /*1d70*/  IMAD R12, R177, c[0x0][0x27c], R12 ;  /* 0x00009f00b10c7a24 */ /* 0x000fe200078e020c */
[----:B------:R-:W-:Y:S01]  /*1d80*/  IADD3.X R9, R9, R153, ~R0, P1, P0 ;  /* 0x0000009909097210 */ /* 0x000fe20000fe0c00 */
[C---:B------:R-:W-:Y:S01]  /*1d90*/  IMAD R16, R177.reuse, c[0x0][0x284], R16 ;  /* 0x0000a100b1107a24 */ /* 0x040fe200078e0210 */
[----:B------:R-:W-:Y:S01]  /*1da0*/  UIMAD UR17, UR12, UR5, URZ ;  /* 0x000000050c1172a4 */ /* 0x000fe2000f8e023f */
[----:B------:R-:W-:Y:S01]  /*1db0*/  IMAD.WIDE.U32 R10, R177, c[0x0][0x280], R14 ;  /* 0x0000a000b10a7a25 */ /* 0x000fe200078e000e */
[----:B------:R-:W-:Y:S01]  /*1dc0*/  UMOV UR11, 0x60 ;  /* 0x00000060000b7882 */ /* 0x000fe20000000000 */
[----:B------:R-:W-:Y:S01]  /*1dd0*/  MOV R66, c[0x0][0x290] ;  /* 0x0000a40000427a02 */ /* 0x000fe20000000f00 */
[----:B------:R-:W-:Y:S01]  /*1de0*/  UMOV UR10, 0xa0 ;  /* 0x000000a0000a7882 */ /* 0x000fe20000000000 */
[----:B------:R-:W-:Y:S01]  /*1df0*/  IMAD.IADD R13, R7, 0x1, R12 ;  /* 0x00000001070d7824 */ /* 0x000fe200078e020c */
[----:B------:R-:W-:Y:S01]  /*1e00*/  UMOV UR9, 0xc0 ;  /* 0x000000c000097882 */ /* 0x000fe20000000000 */
[----:B------:R-:W-:Y:S01]  /*1e10*/  IMAD.IADD R17, R11, 0x1, R16 ;  /* 0x000000010b117824 */ /* 0x000fe200078e0210 */
[----:B------:R-:W-:Y:S01]  /*1e20*/  MOV R16, R10 ;  /* 0x0000000a00107202 */ /* 0x000fe20000000f00 */
[----:B------:R-:W-:Y:S01]  /*1e30*/  IMAD R7, R3, c[0x0][0x1a4], RZ ;  /* 0x0000690003077a24 */ /* 0x000fe200078e02ff */
[----:B------:R-:W-:Y:S01]  /*1e40*/  UMOV UR8, 0xe0 ;  /* 0x000000e000087882 */ /* 0x000fe20000000000 */
[----:B------:R-:W-:Y:S01]  /*1e50*/  IMAD.WIDE.U32 R82, R5, 0x20, RZ ;  /* 0x0000002005527825 */ /* 0x000fe200078e00ff */
[----:B------:R-:W-:Y:S01]  /*1e60*/  UIMAD UR15, UR11, UR5, URZ ;  /* 0x000000050b0f72a4 */ /* 0x000fe2000f8e023f */
[----:B------:R-:W-:Y:S01]  /*1e70*/  IADD3 R130, R152, 0x10, RZ ;  /* 0x0000001098827810 */ /* 0x000fe20007ffe0ff */
[----:B------:R-:W-:Y:S01]  /*1e80*/  UIMAD UR14, UR10, UR5, URZ ;  /* 0x000000050a0e72a4 */ /* 0x000fe2000f8e023f */
[C---:B------:R-:W-:Y:S01]  /*1e90*/  IMAD R11, R9.reuse, c[0x0][0x290], RZ ;  /* 0x0000a400090b7a24 */ /* 0x040fe200078e02ff */
[----:B------:R-:W-:Y:S01]  /*1ea0*/  UIMAD UR13, UR9, UR5, URZ ;  /* 0x00000005090d72a4 */ /* 0x000fe2000f8e023f */
[----:B------:R-:W-:Y:S01]  /*1eb0*/  IMAD R9, R9, c[0x0][0x288], RZ ;  /* 0x0000a20009097a24 */ /* 0x000fe200078e02ff */
[----:B------:R-:W-:Y:S01]  /*1ec0*/  UIMAD UR25, UR8, UR5, URZ ;  /* 0x00000005081972a4 */ /* 0x000fe2000f8e023f */
[----:B------:R-:W-:Y:S01]  /*1ed0*/  IMAD.MOV.U32 R12, RZ, RZ, R6 ;  /* 0x000000ffff0c7224 */ /* 0x000fe200078e0006 */
[----:B------:R-:W-:Y:S01]  /*1ee0*/  UIMAD.WIDE.U32 UR30, UR11, UR4, URZ ;  /* 0x000000040b1e72a5 */ /* 0x000fe2000f8e003f */
[----:B------:R-:W-:Y:S01]  /*1ef0*/  IMAD.IADD R7, R83, 0x1, R7 ;  /* 0x0000000153077824 */ /* 0x000fe200078e0207 */
[----:B------:R-:W-:Y:S01]  /*1f00*/  SHF.L.U32 R83, R82, 0x1, RZ ;  /* 0x0000000152537819 */ /* 0x000fe200000006ff */
[C---:B------:R-:W-:Y:S01]  /*1f10*/  IMAD R6, R8.reuse, c[0x0][0x294], R11 ;  /* 0x0000a50008067a24 */ /* 0x040fe200078e020b */
[----:B------:R-:W-:Y:S01]  /*1f20*/  ULDC UR5, c[0x0][0x294] ;  /* 0x0000a50000057ab9 */ /* 0x000fe20000000800 */
[----:B------:R-:W-:Y:S01]  /*1f30*/  IMAD.WIDE.U32 R16, R8, c[0x0][0x290], R16 ;  /* 0x0000a40008107a25 */ /* 0x000fe200078e0010 */
[----:B------:R-:W-:Y:S01]  /*1f40*/  SHF.L.U64.HI R82, R82, 0x1, R7 ;  /* 0x0000000152527819 */ /* 0x000fe20000010207 */
[----:B------:R-:W-:Y:S01]  /*1f50*/  UIMAD.WIDE.U32 UR28, UR10, UR4, URZ ;  /* 0x000000040a1c72a5 */ /* 0x000fe2000f8e003f */
[----:B------:R-:W-:Y:S01]  /*1f60*/  IADD3 R129, R152, 0x20, RZ ;  /* 0x0000002098817810 */ /* 0x000fe20007ffe0ff */
[C---:B------:R-:W-:Y:S01]  /*1f70*/  IMAD R0, R8.reuse, c[0x0][0x28c], R9 ;  /* 0x0000a30008007a24 */ /* 0x040fe200078e0209 */
[----:B------:R-:W-:Y:S01]  /*1f80*/  UIMAD.WIDE.U32 UR26, UR9, UR4, URZ ;  /* 0x00000004091a72a5 */ /* 0x000fe2000f8e003f */
[----:B------:R-:W-:Y:S01]  /*1f90*/  IMAD.WIDE.U32 R8, R8, c[0x0][0x288], R12 ;  /* 0x0000a20008087a25 */ /* 0x000fe200078e000c */
[----:B------:R-:W-:Y:S01]  /*1fa0*/  ULDC UR16, c[0x0][0x19c] ;  /* 0x0000670000107ab9 */ /* 0x000fe20000000800 */
[----:B------:R-:W-:Y:S01]  /*1fb0*/  IADD3 R128, R152, 0x30, RZ ;  /* 0x0000003098807810 */ /* 0x000fe20007ffe0ff */
[----:B------:R-:W-:Y:S01]  /*1fc0*/  UIMAD UR11, UR11, UR5, URZ ;  /* 0x000000050b0b72a4 */ /* 0x000fe2000f8e023f */
[----:B------:R-:W-:Y:S01]  /*1fd0*/  IMAD.IADD R17, R17, 0x1, R6 ;  /* 0x0000000111117824 */ /* 0x000fe200078e0206 */
[----:B------:R-:W-:Y:S01]  /*1fe0*/  UIMAD UR10, UR10, UR5, URZ ;  /* 0x000000050a0a72a4 */ /* 0x000fe2000f8e023f */
[C---:B------:R-:W-:Y:S01]  /*1ff0*/  IMAD R7, R2.reuse, c[0x0][0x2a0], RZ ;  /* 0x0000a80002077a24 */ /* 0x040fe200078e02ff */
[----:B------:R-:W-:Y:S01]  /*2000*/  UIMAD UR9, UR9, UR5, URZ ;  /* 0x00000005090972a4 */ /* 0x000fe2000f8e023f */
[----:B------:R-:W-:Y:S01]  /*2010*/  IMAD R93, R2, c[0x0][0x298], RZ ;  /* 0x0000a600025d7a24 */ /* 0x000fe200078e02ff */
[----:B------:R-:W-:Y:S01]  /*2020*/  UIMAD UR16, UR12, UR16, URZ ;  /* 0x000000100c1072a4 */ /* 0x000fe2000f8e023f */
[----:B------:R-:W-:Y:S01]  /*2030*/  IMAD.IADD R9, R9, 0x1, R0 ;  /* 0x0000000109097824 */ /* 0x000fe200078e0200 */
[----:B------:R-:W-:Y:S01]  /*2040*/  UIMAD UR5, UR8, UR5, URZ ;  /* 0x00000005080572a4 */ /* 0x000fe2000f8e023f */
[----:B------:R-:W-:Y:S01]  /*2050*/  IMAD.WIDE.U32 R10, R5, 0x40, RZ ;  /* 0x00000040050a7825 */ /* 0x000fe200078e00ff */
[----:B------:R-:W-:Y:S01]  /*2060*/  UIMAD.WIDE.U32 UR32, UR8, UR4, URZ ;  /* 0x00000004082072a5 */ /* 0x000fe2000f8e003f */
[----:B------:R-:W-:Y:S01]  /*2070*/  IADD3 R127, R152, 0x40, RZ ;  /* 0x00000040987f7810 */ /* 0x000fe20007ffe0ff */
[----:B------:R-:W-:Y:S01]  /*2080*/  ULDC UR24, c[0x0][0x28c] ;  /* 0x0000a30000187ab9 */ /* 0x000fe20000000800 */
[C---:B------:R-:W-:Y:S01]  /*2090*/  IMAD R7, R4.reuse, c[0x0][0x2a4], R7 ;  /* 0x0000a90004077a24 */ /* 0x040fe200078e0207 */
[----:B------:R-:W-:Y:S01]  /*20a0*/  IADD3 R88, R11, UR17, RZ ;  /* 0x000000110b587c10 */ /* 0x000fe2000fffe0ff */
[----:B------:R-:W-:Y:S01]  /*20b0*/  IMAD R93, R4, c[0x0][0x29c], R93 ;  /* 0x0000a700045d7a24 */ /* 0x000fe200078e025d */
[----:B------:R-:W-:Y:S01]  /*20c0*/  IADD3 R126, R152, 0x50, RZ ;  /* 0x00000050987e7810 */ /* 0x000fe20007ffe0ff */
[----:B------:R-:W-:Y:S01]  /*20d0*/  IMAD.WIDE.U32 R16, R4, c[0x0][0x2a0], R16 ;  /* 0x0000a80004107a25 */ /* 0x000fe200078e0010 */
[----:B------:R-:W-:Y:S01]  /*20e0*/  SHF.L.U64.HI R88, R10, 0x1, R88 ;  /* 0x000000010a587819 */ /* 0x000fe20000010258 */
[----:B------:R-:W-:Y:S01]  /*20f0*/  ULDC UR23, c[0x0][0x28c] ;  /* 0x0000a30000177ab9 */ /* 0x000fe20000000800 */
[----:B------:R-:W-:Y:S01]  /*2100*/  IADD3 R125, R152, 0x60, RZ ;  /* 0x00000060987d7810 */ /* 0x000fe20007ffe0ff */
[----:B------:R-:W-:Y:S01]  /*2110*/  IMAD.WIDE.U32 R4, R4, c[0x0][0x298], R8 ;  /* 0x0000a60004047a25 */ /* 0x000fe200078e0008 */
[----:B------:R-:W-:Y:S01]  /*2120*/  LEA R94, P1, R16, c[0x0][0x270], 0x1 ;  /* 0x00009c00105e7a11 */ /* 0x000fe200078208ff */
[----:B------:R-:W-:Y:S01]  /*2130*/  ULDC UR22, c[0x0][0x28c] ;  /* 0x0000a30000167ab9 */ /* 0x000fe20000000800 */
[----:B------:R-:W-:Y:S01]  /*2140*/  IADD3 R124, R152, 0x70, RZ ;  /* 0x00000070987c7810 */ /* 0x000fe20007ffe0ff */
[----:B------:R-:W-:Y:S01]  /*2150*/  IMAD.IADD R92, R17, 0x1, R7 ;  /* 0x00000001115c7824 */ /* 0x000fe200078e0207 */
[----:B------:R-:W-:Y:S01]  /*2160*/  IADD3 R93, R5, R93, RZ ;  /* 0x0000005d055d7210 */ /* 0x000fe20007ffe0ff */
[----:B------:R-:W-:Y:S01]  /*2170*/  IMAD R100, R133, R100, RZ ;  /* 0x0000006485647224 */ /* 0x000fe200078e02ff */
[----:B------:R-:W-:Y:S01]  /*2180*/  LEA R96, P0, R4, c[0x0][0x268], 0x1 ;  /* 0x00009a0004607a11 */ /* 0x000fe200078008ff */
[----:B------:R-:W-:Y:S01]  /*2190*/  IMAD.MOV.U32 R140, RZ, RZ, c[0x0][0x290] ;  /* 0x0000a400ff8c7624 */ /* 0x000fe200078e00ff */
[----:B------:R-:W-:Y:S01]  /*21a0*/  LEA.HI.X R92, R16, c[0x0][0x274], R92, 0x1, P1 ;  /* 0x00009d00105c7a11 */ /* 0x000fe200008f0c5c */
[----:B------:R-:W-:Y:S01]  /*21b0*/  IMAD.MOV.U32 R72, RZ, RZ, 0x5 ;  /* 0x00000005ff487424 */ /* 0x000fe200078e00ff */
[----:B------:R-:W-:Y:S01]  /*21c0*/  LEA.HI.X R93, R4, c[0x0][0x26c], R93, 0x1, P0 ;  /* 0x00009b00045d7a11 */ /* 0x000fe200000f0c5d */
[----:B------:R-:W-:Y:S01]  /*21d0*/  IMAD.MOV.U32 R75, RZ, RZ, 0x6 ;  /* 0x00000006ff4b7424 */ /* 0x000fe200078e00ff */
[----:B------:R-:W-:Y:S01]  /*21e0*/  SHF.R.S32.HI R45, RZ, 0x1f, R100 ;  /* 0x0000001fff2d7819 */ /* 0x000fe20000011464 */
[----:B------:R-:W-:Y:S01]  /*21f0*/  IMAD.SHL.U32 R87, R10, 0x2, RZ ;  /* 0x000000020a577824 */ /* 0x000fe200078e00ff */
[-C--:B------:R-:W-:Y:S01]  /*2200*/  IADD3 R44, P1, R132, R100.reuse, RZ ;  /* 0x00000064842c7210 */ /* 0x080fe20007f3e0ff */
[----:B------:R-:W-:Y:S01]  /*2210*/  IMAD.WIDE.U32 R148, R151, 0x20, RZ ;  /* 0x0000002097947825 */ /* 0x000fe200078e00ff */
[----:B------:R-:W-:Y:S01]  /*2220*/  IADD3 R100, P0, R131, R100, RZ ;  /* 0x0000006483647210 */ /* 0x000fe20007f1e0ff */
[----:B------:R-:W-:Y:S01]  /*2230*/  ULDC UR21, c[0x0][0x28c] ;  /* 0x0000a30000157ab9 */ /* 0x000fe20000000800 */
[C---:B------:R-:W-:Y:S01]  /*2240*/  SHF.L.U64.HI R80, R140.reuse, R72, c[0x0][0x294] ;  /* 0x0000a5008c507619 */ /* 0x040fe20000010248 */
        /* <DEDUP_REMOVED lines=11> */
[----:B------:R-:W-:Y:S01]  /*2300*/  SHF.L.U32 R86, R140, 0x6, RZ ;  /* 0x000000068c567819 */ /* 0x000fe200000006ff */
        /* <DEDUP_REMOVED lines=11> */
[C---:B------:R-:W-:Y:S01]  /*23c0*/  SHF.L.U64.HI R75, R107.reuse, R75, c[0x0][0x28c] ;  /* 0x0000a3006b4b7619 */ /* 0x040fe2000001024b */
[----:B------:R-:W-:Y:S01]  /*23d0*/  ULDC UR17, c[0x0][0x28c] ;  /* 0x0000a30000117ab9 */ /* 0x000fe20000000800 */
[----:B------:R-:W-:Y:S01]  /*23e0*/  SHF.L.U64.HI R106, R107, R106, c[0x0][0x28c] ;  /* 0x0000a3006b6a7619 */ /* 0x000fe2000001026a */
[----:B------:R-:W-:Y:S01]  /*23f0*/  IMAD.SHL.U32 R123, R133, 0x10, RZ ;  /* 0x00000010857b7824 */ /* 0x000fe200078e00ff */
        /* <DEDUP_REMOVED lines=10> */
[----:B------:R-:W-:Y:S01]  /*24a0*/  MOV R11, R57 ;  /* 0x00000039000b7202 */ /* 0x000fe20000000f00 */
[----:B------:R-:W-:Y:S01]  /*24b0*/  IMAD R117, R133, 0x70, RZ ;  /* 0x0000007085757824 */ /* 0x000fe200078e02ff */
[----:B------:R-:W-:Y:S01]  /*24c0*/  SHF.R.S32.HI R114, RZ, 0x1f, R123 ;  /* 0x0000001fff727819 */ /* 0x000fe2000001147b */
        /* <DEDUP_REMOVED lines=8> */
[C---:B------:R-:W-:Y:S01]  /*2550*/  IMAD.SHL.U32 R76, R107.reuse, 0x40, RZ ;  /* 0x000000406b4c7824 */ /* 0x040fe200078e00ff */
[----:B------:R-:W-:Y:S01]  /*2560*/  SHF.L.U32 R107, R107, 0x4, RZ ;  /* 0x000000046b6b7819 */ /* 0x000fe200000006ff */
[----:B------:R-:W-:Y:S01]  /*2570*/  IMAD.IADD R74, R149, 0x1, R3 ;  /* 0x00000001954a7824 */ /* 0x000fe200078e0203 */
[----:B------:R-:W-:Y:S01]  /*2580*/  SHF.R.S32.HI R109, RZ, 0x1f, R118 ;  /* 0x0000001fff6d7819 */ /* 0x000fe20000011476 */
[----:B------:R-:W-:Y:S01]  /*2590*/  IMAD.SHL.U32 R81, R81, 0x2, RZ ;  /* 0x0000000251517824 */ /* 0x000fe200078e00ff */
[----:B------:R-:W-:Y:S01]  /*25a0*/  SHF.R.S32.HI R108, RZ, 0x1f, R117 ;  /* 0x0000001fff6c7819 */ /* 0x000fe20000011475 */
[----:B------:R-:W-:Y:S01]  /*25b0*/  IMAD.SHL.U32 R79, R79, 0x2, RZ ;  /* 0x000000024f4f7824 */ /* 0x000fe200078e00ff */
[----:B------:R-:W-:Y:S01]  /*25c0*/  SHF.L.U32 R86, R86, 0x1, RZ ;  /* 0x0000000156567819 */ /* 0x000fe200000006ff */
[----:B------:R-:W-:Y:S01]  /*25d0*/  IMAD.U32 R66, R66, -0x80, RZ ;  /* 0xffffff8042427824 */ /* 0x000fe200078e00ff */
        /* <DEDUP_REMOVED lines=20> */
.L_x_7232:
[----:B------:R-:W-:Y:S02]  /*2720*/  IMAD.SHL.U32 R13, R11, 0x80, RZ ;  /* 0x000000800b0d7824 */ /* 0x000fe400078e00ff */
[----:B------:R-:W-:Y:S02]  /*2730*/  IMAD.MOV.U32 R16, RZ, RZ, R94 ;  /* 0x000000ffff107224 */ /* 0x000fe400078e005e */
[----:B------:R-:W-:Y:S01]  /*2740*/  IMAD.MOV.U32 R17, RZ, RZ, R92 ;  /* 0x000000ffff117224 */ /* 0x000fe200078e005c */
[----:B------:R-:W-:Y:S05]  /*2750*/  IADD3 R12, R13, -0x80, RZ ;  /* 0xffffff800d0c7810 */ /* 0x000fea0007ffe0ff */
[--C-:B------:R-:W-:Y:S02]  /*2760*/  IMAD.IADD R7, R61, 0x1, -R12.reuse ;  /* 0x000000013d077824 */ /* 0x100fe400078e0a0c */
[----:B--2---:R-:W-:Y:S03]  /*2770*/  IMAD.IADD R5, R65, 0x1, -R12 ;  /* 0x0000000141057824 */ /* 0x004fe600078e0a0c */
        /* <DEDUP_REMOVED lines=79> */
[----:B------:R-:W-:Y:S02]  /*2c70*/  MOV R97, R93 ;  /* 0x0000005d00617202 */ /* 0x000fe40000000f00 */
[----:B------:R-:W-:Y:S03]  /*2c80*/  MOV R69, R67 ;  /* 0x0000004300457202 */ /* 0x000fe60000000f00 */
        /* <DEDUP_REMOVED lines=49> */
.L_x_7182:
[----:B------:R-:W-:Y:S05]  /*2fa0*/  BSYNC B0 ;  /* 0x0000000000007941 */ /* 0x000fea0003800000 */
.L_x_7181:
        /* <DEDUP_REMOVED lines=62> */
.L_x_7184:
[----:B------:R-:W-:Y:S05]  /*3390*/  BSYNC B0 ;  /* 0x0000000000007941 */ /* 0x000fea0003800000 */
.L_x_7183:
        /* <DEDUP_REMOVED lines=64> */
.L_x_7186:
[----:B------:R-:W-:Y:S05]  /*37a0*/  BSYNC B0 ;  /* 0x0000000000007941 */ /* 0x000fea0003800000 */
.L_x_7185:
[----:B------:R-:W-:Y:S01]  /*37b0*/  BSSY B0, `(.L_x_7187) ;  /* 0x0000042000007945 */ /* 0x000fe20003800000 */
[----:B------:R-:W-:-:S05]  /*37c0*/  @!P4 BRA `(.L_x_7188) ;  /* 0x000004000000c947 */ /* 0x000fca0003800000 */
[----:B------:R-:W-:Y:S02]  /*37d0*/  ISETP.GE.AND P0, PT, R14, UR4, PT ;  /* 0x000000040e007c0c */ /* 0x000fe4000bf06270 */
[----:B------:R-:W-:Y:S02]  /*37e0*/  MOV R37, c[0x0][0x288] ;  /* 0x0000a20000257a02 */ /* 0x000fe40000000f00 */
[----:B------:R-:W-:Y:S02]  /*37f0*/  MOV R97, R93 ;  /* 0x0000005d00617202 */ /* 0x000fe40000000f00 */
[----:B---3--:R-:W-:Y:S02]  /*3800*/  MOV R39, 0x60 ;  /* 0x0000006000277802 */ /* 0x008fe40000000f00 */
[----:B-1----:R-:W-:Y:S01]  /*3810*/  MOV R69, R67 ;  /* 0x0000004300457202 */ /* 0x002fe20000000f00 */
[----:B------:R-:W-:Y:S04]  /*3820*/  IMAD.WIDE.U32 R36, R37, 0x60, R96 ;  /* 0x0000006025247825 */ /* 0x000fe800078e0060 */
[----:B------:R-:W-:Y:S01]  /*3830*/  IMAD.WIDE.U32 R46, R39, c[0x0][0x198], R68 ;  /* 0x00006600272e7a25 */ /* 0x000fe200078e0044 */
[C---:B------:R-:W-:Y:S02]  /*3840*/  @!P0 SHF.L.U32 R35, R121.reuse, 0x1, RZ ;  /* 0x0000000179238819 */ /* 0x040fe400000006ff */
[----:B------:R-:W-:Y:S01]  /*3850*/  @!P0 SHF.L.U64.HI R28, R121, 0x1, R112 ;  /* 0x00000001791c8819 */ /* 0x000fe20000010270 */
[----:B------:R-:W-:Y:S01]  /*3860*/  IMAD R39, R39, c[0x0][0x19c], RZ ;  /* 0x0000670027277a24 */ /* 0x000fe200078e02ff */
[----:B------:R-:W-:Y:S02]  /*3870*/  @!P0 IADD3 R32, P1, R35, R44, RZ ;  /* 0x0000002c23208210 */ /* 0x000fe40007f3e0ff */
[----:B------:R-:W-:Y:S02]  /*3880*/  IADD3 R37, R37, UR24, RZ ;  /* 0x0000001825257c10 */ /* 0x000fe4000fffe0ff */
[C---:B------:R-:W-:Y:S02]  /*3890*/  @!P0 IADD3.X R33, R28.reuse, R45, RZ, P1, !PT ;  /* 0x0000002d1c218210 */ /* 0x040fe40000ffe4ff */
[----:B------:R-:W-:Y:S01]  /*38a0*/  @!P0 IADD3 R22, P1, R35, R10, RZ ;  /* 0x0000000a23168210 */ /* 0x000fe20007f3e0ff */
[----:B------:R-:W2:Y:S01]  /*38b0*/  LDG.E.128 R16, [R36.64] ;  /* 0x0000000624107981 */ /* 0x000ea2000c1e1d00 */
[----:B------:R-:W-:Y:S03]  /*38c0*/  IADD3 R47, R47, R39, RZ ;  /* 0x000000272f2f7210 */ /* 0x000fe60007ffe0ff */
[----:B------:R-:W-:Y:S04]  /*38d0*/  @!P0 IMAD.X R23, R28, 0x1, R9, P1 ;  /* 0x000000011c178824 */ /* 0x000fe800008e0609 */
        /* <DEDUP_REMOVED lines=13> */
[----:B------:R-:W-:Y:S01]  /*39b0*/  @!P0 HADD2.F32 R23, -RZ, R20.H0_H0 ;  /* 0x20000014ff178230 */ /* 0x000fe20000004100 */
[-C--:B------:R-:W-:Y:S01]  /*39c0*/  @!P0 FFMA.FTZ R35, R8, R25.reuse, -R35 ;  /* 0x0000001908238223 */ /* 0x080fe20000010823 */
[----:B------:R-:W-:Y:S01]  /*39d0*/  @!P0 MOV R8, R18 ;  /* 0x0000001200088202 */ /* 0x000fe20000000f00 */
        /* <DEDUP_REMOVED lines=31> */
.L_x_7188:
[----:B------:R-:W-:Y:S05]  /*3bd0*/  BSYNC B0 ;  /* 0x0000000000007941 */ /* 0x000fea0003800000 */
.L_x_7187:
        /* <DEDUP_REMOVED lines=61> */
.L_x_7190:
[----:B------:R-:W-:Y:S05]  /*3fb0*/  BSYNC B0 ;  /* 0x0000000000007941 */ /* 0x000fea0003800000 */
.L_x_7189:
[----:B------:R-:W-:Y:S01]  /*3fc0*/  BSSY B0, `(.L_x_7191) ;  /* 0x0000042000007945 */ /* 0x000fe20003800000 */
[----:B------:R-:W-:-:S05]  /*3fd0*/  @!P5 BRA `(.L_x_7192) ;  /* 0x000004000000d947 */ /* 0x000fca0003800000 */
[----:B------:R-:W-:Y:S02]  /*3fe0*/  ISETP.GE.AND P0, PT, R14, UR4, PT ;  /* 0x000000040e007c0c */ /* 0x000fe4000bf06270 */
[----:B-1----:R-:W-:Y:S02]  /*3ff0*/  MOV R37, c[0x0][0x288] ;  /* 0x0000a20000257a02 */ /* 0x002fe40000000f00 */
[----:B------:R-:W-:Y:S02]  /*4000*/  MOV R97, R93 ;  /* 0x0000005d00617202 */ /* 0x000fe40000000f00 */
[----:B---3--:R-:W-:Y:S02]  /*4010*/  MOV R39, 0xa0 ;  /* 0x000000a000277802 */ /* 0x008fe40000000f00 */
[----:B------:R-:W-:Y:S01]  /*4020*/  MOV R69, R67 ;  /* 0x0000004300457202 */ /* 0x000fe20000000f00 */
[----:B------:R-:W-:Y:S04]  /*4030*/  IMAD.WIDE.U32 R36, R37, 0xa0, R96 ;  /* 0x000000a025247825 */ /* 0x000fe800078e0060 */
[----:B------:R-:W-:Y:S01]  /*4040*/  IMAD.WIDE.U32 R46, R39, c[0x0][0x198], R68 ;  /* 0x00006600272e7a25 */ /* 0x000fe200078e0044 */
[----:B------:R-:W-:Y:S02]  /*4050*/  @!P0 SHF.L.U32 R35, R119, 0x1, RZ ;  /* 0x0000000177238819 */ /* 0x000fe400000006ff */
[----:B------:R-:W-:Y:S01]  /*4060*/  IADD3 R37, R37, UR23, RZ ;  /* 0x0000001725257c10 */ /* 0x000fe2000fffe0ff */
[----:B------:R-:W-:Y:S01]  /*4070*/  IMAD R39, R39, c[0x0][0x19c], RZ ;  /* 0x0000670027277a24 */ /* 0x000fe200078e02ff */
[----:B------:R-:W-:Y:S02]  /*4080*/  @!P0 IADD3 R22, P1, R35, R10, RZ ;  /* 0x0000000a23168210 */ /* 0x000fe40007f3e0ff */
[----:B------:R-:W-:Y:S01]  /*4090*/  @!P0 SHF.L.U64.HI R28, R119, 0x1, R110 ;  /* 0x00000001771c8819 */ /* 0x000fe2000001026e */
[----:B------:R-:W2:Y:S01]  /*40a0*/  LDG.E.128 R16, [R36.64] ;  /* 0x0000000624107981 */ /* 0x000ea2000c1e1d00 */
[----:B------:R-:W-:Y:S02]  /*40b0*/  @!P0 IADD3 R32, P2, R35, R44, RZ ;  /* 0x0000002c23208210 */ /* 0x000fe40007f5e0ff */
[----:B------:R-:W-:Y:S01]  /*40c0*/  IADD3 R47, R47, R39, RZ ;  /* 0x000000272f2f7210 */ /* 0x000fe20007ffe0ff */
[C---:B------:R-:W-:Y:S01]  /*40d0*/  @!P0 IMAD.X R23, R28.reuse, 0x1, R9, P1 ;  /* 0x000000011c178824 */ /* 0x040fe200008e0609 */
[----:B------:R-:W-:Y:S04]  /*40e0*/  @!P0 IADD3.X R33, R28, R45, RZ, P2, !PT ;  /* 0x0000002d1c218210 */ /* 0x000fe800017fe4ff */
        /* <DEDUP_REMOVED lines=47> */
.L_x_7192:
[----:B------:R-:W-:Y:S05]  /*43e0*/  BSYNC B0 ;  /* 0x0000000000007941 */ /* 0x000fea0003800000 */
.L_x_7191:
        /* <DEDUP_REMOVED lines=9> */
[C---:B------:R-:W-:Y:S02]  /*4480*/  @!P0 SHF.L.U32 R35, R118.reuse, 0x1, RZ ;  /* 0x0000000176238819 */ /* 0x040fe400000006ff */
[----:B------:R-:W-:Y:S01]  /*4490*/  IADD3 R37, R37, UR22, RZ ;  /* 0x0000001625257c10 */ /* 0x000fe2000fffe0ff */
[----:B------:R-:W-:Y:S01]  /*44a0*/  IMAD R39, R39, c[0x0][0x19c], RZ ;  /* 0x0000670027277a24 */ /* 0x000fe200078e02ff */
[C---:B------:R-:W-:Y:S02]  /*44b0*/  @!P0 IADD3 R22, P1, R35.reuse, R10, RZ ;  /* 0x0000000a23168210 */ /* 0x040fe40007f3e0ff */
        /* <DEDUP_REMOVED lines=53> */
.L_x_7194:
[----:B------:R-:W-:Y:S05]  /*4810*/  BSYNC B0 ;  /* 0x0000000000007941 */ /* 0x000fea0003800000 */
.L_x_7193:
[----:B------:R-:W-:Y:S01]  /*4820*/  ISETP.NE.AND P0, PT, R156, RZ, PT ;  /* 0x000000ff9c00720c */ /* 0x000fe20003f05270 */
[----:B------:R-:W-:Y:S01]  /*4830*/  @!UPT UIADD3 URZ, URZ, URZ, URZ ;  /* 0x0000003f3f3ff290 */ /* 0x000fe2000fffe03f */
[----:B------:R-:W-:Y:S11]  /*4840*/  BSSY B0, `(.L_x_7195) ;  /* 0x0000042000007945 */ /* 0x000ff60003800000 */
        /* <DEDUP_REMOVED lines=65> */
.L_x_7196:
[----:B------:R-:W-:Y:S05]  /*4c60*/  BSYNC B0 ;  /* 0x0000000000007941 */ /* 0x000fea0003800000 */
.L_x_7195:
        /* <DEDUP_REMOVED lines=9> */
.L_x_7180:
        /* <DEDUP_REMOVED lines=90> */
.L_x_7201:
[----:B------:R-:W-:Y:S05]  /*52a0*/  BSYNC B0 ;  /* 0x0000000000007941 */ /* 0x000fea0003800000 */
.L_x_7200:
[----:B------:R-:W-:Y:S05]  /*52b0*/  MOV R69, R67 ;  /* 0x0000004300457202 */ /* 0x000fea0000000f00 */
[----:B-----5:R2:W-:Y:S02]  /*52c0*/  STG.E.128 [R68.64], R32 ;  /* 0x0000002044007986 */ /* 0x0205e4000c101d06 */
.L_x_7199:
[----:B------:R-:W-:Y:S05]  /*52d0*/  BSYNC B1 ;  /* 0x0000000000017941 */ /* 0x000fea0003800000 */
.L_x_7198:
        /* <DEDUP_REMOVED lines=91> */
.L_x_7205:
[----:B------:R-:W-:Y:S05]  /*5890*/  BSYNC B0 ;  /* 0x0000000000007941 */ /* 0x000fea0003800000 */
.L_x_7204:
[C---:B------:R-:W-:Y:S04]  /*58a0*/  LEA R2, P0, R103.reuse, R68, 0x1 ;  /* 0x0000004467027211 */ /* 0x040fe800078008ff */
[----:B------:R-:W-:Y:S05]  /*58b0*/  LEA.HI.X R3, R103, R67, R102, 0x1, P0 ;  /* 0x0000004367037211 */ /* 0x000fea00000f0c66 */
[----:B-----5:R3:W-:Y:S04]  /*58c0*/  STG.E.128 [R2.64], R32 ;  /* 0x0000002002007986 */ /* 0x0207e8000c101d06 */
.L_x_7203:
[----:B------:R-:W-:Y:S05]  /*58d0*/  BSYNC B1 ;  /* 0x0000000000017941 */ /* 0x000fea0003800000 */
.L_x_7202:
        /* <DEDUP_REMOVED lines=23> */
[----:B-1----:R-:W-:Y:S02]  /*5a50*/  IADD3 R97, P1, R122, R160, RZ ;  /* 0x000000a07a617210 */ /* 0x002fe40007f3e0ff */
        /* <DEDUP_REMOVED lines=72> */
.L_x_7209:
[----:B------:R-:W-:Y:S05]  /*5ee0*/  BSYNC B0 ;  /* 0x0000000000007941 */ /* 0x000fea0003800000 */
.L_x_7208:
[C---:B------:R-:W-:Y:S04]  /*5ef0*/  LEA R2, P0, R148.reuse, R68, 0x1 ;  /* 0x0000004494027211 */ /* 0x040fe800078008ff */
[----:B------:R-:W-:Y:S05]  /*5f00*/  LEA.HI.X R3, R148, R67, R74, 0x1, P0 ;  /* 0x0000004394037211 */ /* 0x000fea00000f0c4a */
[----:B-----5:R3:W-:Y:S04]  /*5f10*/  STG.E.128 [R2.64], R52 ;  /* 0x0000003402007986 */ /* 0x0207e8000c101d06 */
.L_x_7207:
[----:B------:R-:W-:Y:S05]  /*5f20*/  BSYNC B1 ;  /* 0x0000000000017941 */ /* 0x000fea0003800000 */
.L_x_7206:
        /* <DEDUP_REMOVED lines=96> */
.L_x_7213:
[----:B------:R-:W-:Y:S05]  /*6530*/  BSYNC B0 ;  /* 0x0000000000007941 */ /* 0x000fea0003800000 */
.L_x_7212:
[----:B------:R-:W-:Y:S02]  /*6540*/  MOV R3, 0x60 ;  /* 0x0000006000037802 */ /* 0x000fe40000000f00 */
[----:B------:R-:W-:Y:S03]  /*6550*/  MOV R69, R67 ;  /* 0x0000004300457202 */ /* 0x000fe60000000f00 */
[C---:B------:R-:W-:Y:S02]  /*6560*/  IMAD R0, R3.reuse, c[0x0][0x19c], RZ ;  /* 0x0000670003007a24 */ /* 0x040fe400078e02ff */
[----:B------:R-:W-:Y:S05]  /*6570*/  IMAD.WIDE.U32 R4, R3, c[0x0][0x198], R68 ;  /* 0x0000660003047a25 */ /* 0x000fea00078e0044 */
[----:B------:R-:W-:Y:S05]  /*6580*/  IADD3 R5, R5, R0, RZ ;  /* 0x0000000005057210 */ /* 0x000fea0007ffe0ff */
[----:B-----5:R2:W-:Y:S02]  /*6590*/  STG.E.128 [R4.64], R52 ;  /* 0x0000003404007986 */ /* 0x0205e4000c101d06 */
.L_x_7211:
[----:B------:R-:W-:Y:S05]  /*65a0*/  BSYNC B1 ;  /* 0x0000000000017941 */ /* 0x000fea0003800000 */
.L_x_7210:
[----:B------:R-:W-:Y:S01]  /*65b0*/  BSSY B1, `(.L_x_7214) ;  /* 0x0000062000017945 */ /* 0x000fe20003800000 */
[----:B------:R-:W-:-:S05]  /*65c0*/  @!P2 BRA `(.L_x_7215) ;  /* 0x000006000000a947 */ /* 0x000fca0003800000 */
[C---:B--2---:R-:W-:Y:S01]  /*65d0*/  LEA R158, P0, R76.reuse, R96, 0x1 ;  /* 0x000000604c9e7211 */ /* 0x044fe200078008ff */
[----:B------:R-:W-:Y:S03]  /*65e0*/  BSSY B0, `(.L_x_7216) ;  /* 0x000005b000007945 */ /* 0x000fe60003800000 */
[----:B------:R-:W-:Y:S02]  /*65f0*/  LEA.HI.X R159, R76, R93, R75, 0x1, P0 ;  /* 0x0000005d4c9f7211 */ /* 0x000fe400000f0c4b */
[----:B------:R-:W-:Y:S03]  /*6600*/  ISETP.GE.AND P0, PT, R14, UR4, PT ;  /* 0x000000040e007c0c */ /* 0x000fe6000bf06270 */
[----:B---3--:R2:W5:Y:S10]  /*6610*/  LDG.E.128 R52, [R158.64] ;  /* 0x000000069e347981 */ /* 0x008574000c1e1d00 */
[----:B------:R-:W-:-:S05]  /*6620*/  @P0 BRA `(.L_x_7217) ;  /* 0x0000056000000947 */ /* 0x000fca0003800000 */
[--C-:B-----5:R-:W-:Y:S01]  /*6630*/  HADD2.F32 R29, -RZ, R52.reuse.H0_H0 ;  /* 0x20000034ff1d7230 */ /* 0x120fe20000004100 */
[-C--:B------:R-:W-:Y:S01]  /*6640*/  ISETP.GE.AND P0, PT, R14, R157.reuse, PT ;  /* 0x0000009d0e00720c */ /* 0x080fe20003f06270 */
[----:B------:R-:W-:Y:S01]  /*6650*/  HADD2.F32 R33, -RZ, R52.H1_H1 ;  /* 0x30000034ff217230 */ /* 0x000fe20000004100 */
[----:B------:R-:W-:Y:S01]  /*6660*/  MOV R99, R157 ;  /* 0x0000009d00637202 */ /* 0x000fe20000000f00 */
[----:B------:R-:W-:Y:S01]  /*6670*/  HADD2.F32 R36, -RZ, R53.H0_H0 ;  /* 0x20000035ff247230 */ /* 0x000fe20000004100 */
[----:B-1----:R-:W-:Y:S02]  /*6680*/  MOV R97, RZ ;  /* 0x000000ff00617202 */ /* 0x002fe40000000f00 */
[----:B------:R-:W-:Y:S02]  /*6690*/  MOV R46, R54 ;  /* 0x00000036002e7202 */ /* 0x000fe40000000f00 */
[----:B------:R-:W-:Y:S05]  /*66a0*/  MOV R47, R55 ;  /* 0x00000037002f7202 */ /* 0x000fea0000000f00 */
[----:B------:R-:W-:Y:S02]  /*66b0*/  @P0 IADD3 R99, RZ, -UR5, RZ ;  /* 0x80000005ff630c10 */ /* 0x000fe4000fffe0ff */
[----:B------:R-:W-:Y:S02]  /*66c0*/  @P0 IADD3 R97, RZ, -UR5, RZ ;  /* 0x80000005ff610c10 */ /* 0x000fe4000fffe0ff */
[C---:B------:R-:W-:Y:S02]  /*66d0*/  LEA R16, P1, R99.reuse, R158, 0x1 ;  /* 0x0000009e63107211 */ /* 0x040fe400078208ff */
[C---:B------:R-:W-:Y:S02]  /*66e0*/  IADD3 R69, P2, R120.reuse, R97, RZ ;  /* 0x0000006178457210 */ /* 0x040fe40007f5e0ff */
[----:B------:R-:W-:Y:S02]  /*66f0*/  LEA.HI.X.SX32 R17, R99, R159, 0x1, P1 ;  /* 0x0000009f63117211 */ /* 0x000fe400008f0eff */
[----:B------:R-:W-:Y:S02]  /*6700*/  LEA R160, P1, R69, R98, 0x1 ;  /* 0x0000006245a07211 */ /* 0x000fe400078208ff */
[----:B--2---:R-:W-:Y:S02]  /*6710*/  LEA.HI.X.SX32 R158, R97, R111, 0x1, P2 ;  /* 0x0000006f619e7211 */ /* 0x004fe400010f0eff */
        /* <DEDUP_REMOVED lines=71> */
.L_x_7217:
[----:B------:R-:W-:Y:S05]  /*6b90*/  BSYNC B0 ;  /* 0x0000000000007941 */ /* 0x000fea0003800000 */
.L_x_7216:
[C---:B------:R-:W-:Y:S04]  /*6ba0*/  LEA R2, P0, R150.reuse, R68, 0x1 ;  /* 0x0000004496027211 */ /* 0x040fe800078008ff */
[----:B------:R-:W-:Y:S05]  /*6bb0*/  LEA.HI.X R3, R150, R67, R78, 0x1, P0 ;  /* 0x0000004396037211 */ /* 0x000fea00000f0c4e */
[----:B-----5:R3:W-:Y:S04]  /*6bc0*/  STG.E.128 [R2.64], R52 ;  /* 0x0000003402007986 */ /* 0x0207e8000c101d06 */
.L_x_7215:
[----:B------:R-:W-:Y:S05]  /*6bd0*/  BSYNC B1 ;  /* 0x0000000000017941 */ /* 0x000fea0003800000 */
.L_x_7214:
[----:B------:R-:W-:Y:S01]  /*6be0*/  BSSY B1, `(.L_x_7218) ;  /* 0x0000067000017945 */ /* 0x000fe20003800000 */
[----:B------:R-:W-:-:S05]  /*6bf0*/  @!P5 BRA `(.L_x_7219) ;  /* 0x000006500000d947 */ /* 0x000fca0003800000 */
[----:B-1----:R-:W-:Y:S01]  /*6c00*/  MOV R97, R93 ;  /* 0x0000005d00617202 */ /* 0x002fe20000000f00 */
[----:B---3--:R-:W-:Y:S01]  /*6c10*/  IMAD.MOV.U32 R3, RZ, RZ, c[0x0][0x288] ;  /* 0x0000a200ff037624 */ /* 0x008fe200078e00ff */
[----:B------:R-:W-:Y:S01]  /*6c20*/  ISETP.GE.AND P0, PT, R14, UR4, PT ;  /* 0x000000040e007c0c */ /* 0x000fe2000bf06270 */
[----:B------:R-:W-:Y:S02]  /*6c30*/  BSSY B0, `(.L_x_7220) ;  /* 0x000005b000007945 */ /* 0x000fe40003800000 */
[----:B--2---:R-:W-:Y:S05]  /*6c40*/  IMAD.WIDE.U32 R158, R3, 0xa0, R96 ;  /* 0x000000a0039e7825 */ /* 0x004fea00078e0060 */
        /* <DEDUP_REMOVED lines=16> */
[----:B------:R-:W-:Y:S02]  /*6d50*/  LEA R160, P1, R69, R98, 0x1 ;  /* 0x0000006245a07211 */ /* 0x000fe400078208ff */
[----:B-1----:R-:W-:Y:S02]  /*6d60*/  LEA.HI.X.SX32 R158, R97, R110, 0x1, P2 ;  /* 0x0000006e619e7211 */ /* 0x002fe400010f0eff */
        /* <DEDUP_REMOVED lines=71> */
.L_x_7221:
[----:B------:R-:W-:Y:S05]  /*71e0*/  BSYNC B0 ;  /* 0x0000000000007941 */ /* 0x000fea0003800000 */
.L_x_7220:
[----:B------:R-:W-:Y:S02]  /*71f0*/  MOV R3, 0xa0 ;  /* 0x000000a000037802 */ /* 0x000fe40000000f00 */
[----:B------:R-:W-:Y:S03]  /*7200*/  MOV R69, R67 ;  /* 0x0000004300457202 */ /* 0x000fe60000000f00 */
[C---:B------:R-:W-:Y:S02]  /*7210*/  IMAD R0, R3.reuse, c[0x0][0x19c], RZ ;  /* 0x0000670003007a24 */ /* 0x040fe400078e02ff */
[----:B------:R-:W-:Y:S05]  /*7220*/  IMAD.WIDE.U32 R4, R3, c[0x0][0x198], R68 ;  /* 0x0000660003047a25 */ /* 0x000fea00078e0044 */
[----:B------:R-:W-:Y:S05]  /*7230*/  IADD3 R5, R5, R0, RZ ;  /* 0x0000000005057210 */ /* 0x000fea0007ffe0ff */
[----:B-----5:R2:W-:Y:S02]  /*7240*/  STG.E.128 [R4.64], R52 ;  /* 0x0000003404007986 */ /* 0x0205e4000c101d06 */
.L_x_7219:
[----:B------:R-:W-:Y:S05]  /*7250*/  BSYNC B1 ;  /* 0x0000000000017941 */ /* 0x000fea0003800000 */
.L_x_7218:
        /* <DEDUP_REMOVED lines=96> */
.L_x_7225:
[----:B------:R-:W-:Y:S05]  /*7860*/  BSYNC B0 ;  /* 0x0000000000007941 */ /* 0x000fea0003800000 */
.L_x_7224:
[----:B------:R-:W-:Y:S02]  /*7870*/  MOV R3, 0xc0 ;  /* 0x000000c000037802 */ /* 0x000fe40000000f00 */
[----:B------:R-:W-:Y:S03]  /*7880*/  MOV R69, R67 ;  /* 0x0000004300457202 */ /* 0x000fe60000000f00 */
[C---:B------:R-:W-:Y:S02]  /*7890*/  IMAD R0, R3.reuse, c[0x0][0x19c], RZ ;  /* 0x0000670003007a24 */ /* 0x040fe400078e02ff */
[----:B------:R-:W-:Y:S05]  /*78a0*/  IMAD.WIDE.U32 R4, R3, c[0x0][0x198], R68 ;  /* 0x0000660003047a25 */ /* 0x000fea00078e0044 */
[----:B------:R-:W-:Y:S05]  /*78b0*/  IADD3 R5, R5, R0, RZ ;  /* 0x0000000005057210 */ /* 0x000fea0007ffe0ff */
[----:B-----5:R2:W-:Y:S02]  /*78c0*/  STG.E.128 [R4.64], R52 ;  /* 0x0000003404007986 */ /* 0x0205e4000c101d06 */
.L_x_7223:
[----:B------:R-:W-:Y:S05]  /*78d0*/  BSYNC B1 ;  /* 0x0000000000017941 */ /* 0x000fea0003800000 */
.L_x_7222:
[----:B------:R-:W-:Y:S01]  /*78e0*/  ISETP.NE.AND P0, PT, R156, RZ, PT ;  /* 0x000000ff9c00720c */ /* 0x000fe20003f05270 */
[----:B------:R-:W-:Y:S01]  /*78f0*/  @!UPT UIADD3 URZ, URZ, URZ, URZ ;  /* 0x0000003f3f3ff290 */ /* 0x000fe2000fffe03f */
[----:B------:R-:W-:Y:S11]  /*7900*/  BSSY B1, `(.L_x_7226) ;  /* 0x0000066000017945 */ /* 0x000ff60003800000 */
        /* <DEDUP_REMOVED lines=94> */
.L_x_7229:
[----:B------:R-:W-:Y:S05]  /*7ef0*/  BSYNC B0 ;  /* 0x0000000000007941 */ /* 0x000fea0003800000 */
.L_x_7228:
[----:B------:R-:W-:Y:S02]  /*7f00*/  MOV R3, 0xe0 ;  /* 0x000000e000037802 */ /* 0x000fe40000000f00 */
[----:B------:R-:W-:Y:S03]  /*7f10*/  MOV R69, R67 ;  /* 0x0000004300457202 */ /* 0x000fe60000000f00 */
[C---:B------:R-:W-:Y:S02]  /*7f20*/  IMAD R0, R3.reuse, c[0x0][0x19c], RZ ;  /* 0x0000670003007a24 */ /* 0x040fe400078e02ff */
[----:B------:R-:W-:Y:S05]  /*7f30*/  IMAD.WIDE.U32 R4, R3, c[0x0][0x198], R68 ;  /* 0x0000660003047a25 */ /* 0x000fea00078e0044 */
[----:B------:R-:W-:Y:S05]  /*7f40*/  IADD3 R5, R5, R0, RZ ;  /* 0x0000000005057210 */ /* 0x000fea0007ffe0ff */
[----:B-----5:R2:W-:Y:S02]  /*7f50*/  STG.E.128 [R4.64], R52 ;  /* 0x0000003404007986 */ /* 0x0205e4000c101d06 */
.L_x_7227:
[----:B------:R-:W-:Y:S05]  /*7f60*/  BSYNC B1 ;  /* 0x0000000000017941 */ /* 0x000fea0003800000 */
.L_x_7226:
[----:B---3--:R-:W-:Y:S01]  /*7f70*/  IMAD.MOV.U32 R3, RZ, RZ, c[0x0][0x230] ;  /* 0x00008c00ff037624 */ /* 0x008fe200078e00ff */
        /* <DEDUP_REMOVED lines=8> */
.L_x_7179:
[----:B------:R-:W-:Y:S01]  /*8000*/  @P1 IMAD.MOV.U32 R69, RZ, RZ, R67 ;  /* 0x000000ffff451224 */ /* 0x000fe200078e0043 */
[-C--:B------:R-:W-:Y:S01]  /*8010*/  @P1 MOV R97, R93.reuse ;  /* 0x0000005d00611202 */ /* 0x080fe20000000f00 */
[----:B------:R-:W-:Y:S01]  /*8020*/  @P4 IMAD.MOV.U32 R0, RZ, RZ, c[0x0][0x28c] ;  /* 0x0000a300ff004624 */ /* 0x000fe200078e00ff */
[C---:B---3--:R-:W-:Y:S01]  /*8030*/  @P3 LEA R20, P0, R107.reuse, R96, 0x1 ;  /* 0x000000606b143211 */ /* 0x048fe200078008ff */
[----:B------:R-:W-:Y:S01]  /*8040*/  UMOV UR4, URZ ;  /* 0x0000003f00047c82 */ /* 0x000fe20008000000 */
[----:B------:R-:W-:Y:S01]  /*8050*/  @P4 MOV R3, c[0x0][0x288] ;  /* 0x0000a20000034a02 */ /* 0x000fe20000000f00 */
[----:B------:R-:W-:Y:S01]  /*8060*/  @P4 IMAD R0, R0, 0x60, RZ ;  /* 0x0000006000004824 */ /* 0x000fe200078e02ff */
[----:B------:R1:W2:Y:S01]  /*8070*/  @P1 LDG.E.128 R4, [R96.64] ;  /* 0x0000000660041981 */ /* 0x0002a2000c1e1d00 */
[----:B------:R-:W-:Y:S02]  /*8080*/  @P3 LEA.HI.X R21, R107, R93, R106, 0x1, P0 ;  /* 0x0000005d6b153211 */ /* 0x000fe400000f0c6a */
[C---:B------:R-:W-:Y:S04]  /*8090*/  @P3 LEA R26, P0, R103.reuse, R68, 0x1 ;  /* 0x00000044671a3211 */ /* 0x040fe800078008ff */
[----:B------:R-:W-:Y:S02]  /*80a0*/  @P3 LEA.HI.X R27, R103, R67, R102, 0x1, P0 ;  /* 0x00000043671b3211 */ /* 0x000fe400000f0c66 */
[-C--:B-1----:R-:W-:Y:S05]  /*80b0*/  @P4 MOV R97, R93.reuse ;  /* 0x0000005d00614202 */ /* 0x082fea0000000f00 */
[----:B------:R-:W-:Y:S04]  /*80c0*/  @P4 IMAD.WIDE.U32 R2, R3, 0x60, R96 ;  /* 0x0000006003024825 */ /* 0x000fe800078e0060 */
[----:B------:R-:W-:Y:S02]  /*80d0*/  @P4 IMAD.IADD R3, R3, 0x1, R0 ;  /* 0x0000000103034824 */ /* 0x000fe400078e0200 */
[----:B------:R-:W-:Y:S01]  /*80e0*/  @P5 IMAD.MOV.U32 R97, RZ, RZ, R93 ;  /* 0x000000ffff615224 */ /* 0x000fe200078e005d */
[----:B--2---:R1:W-:Y:S01]  /*80f0*/  @P1 STG.E.128 [R68.64], R4 ;  /* 0x0000000444001986 */ /* 0x0043e2000c101d06 */
[----:B------:R-:W-:Y:S03]  /*8100*/  ISETP.NE.AND P1, PT, R158, RZ, PT ;  /* 0x000000ff9e00720c */ /* 0x000fe60003f25270 */
[----:B------:R-:W2:Y:S10]  /*8110*/  @P3 LDG.E.128 R20, [R20.64] ;  /* 0x0000000614143981 */ /* 0x000eb4000c1e1d00 */
[C---:B------:R-:W-:Y:S04]  /*8120*/  @P1 LEA R16, P0, R73.reuse, R96, 0x1 ;  /* 0x0000006049101211 */ /* 0x040fe800078008ff */
[----:B------:R-:W-:Y:S02]  /*8130*/  @P1 LEA.HI.X R17, R73, R93, R72, 0x1, P0 ;  /* 0x0000005d49111211 */ /* 0x000fe400000f0c48 */
[C---:B------:R-:W-:Y:S04]  /*8140*/  @P1 LEA R24, P0, R148.reuse, R68, 0x1 ;  /* 0x0000004494181211 */ /* 0x040fe800078008ff */
[----:B------:R-:W-:Y:S01]  /*8150*/  @P1 LEA.HI.X R25, R148, R67, R74, 0x1, P0 ;  /* 0x0000004394191211 */ /* 0x000fe200000f0c4a */
[----:B-1----:R-:W-:Y:S01]  /*8160*/  @P4 IMAD.MOV.U32 R69, RZ, RZ, R67 ;  /* 0x000000ffff454224 */ /* 0x002fe200078e0043 */
[----:B--2---:R1:W-:Y:S04]  /*8170*/  @P3 STG.E.128 [R26.64], R20 ;  /* 0x000000141a003986 */ /* 0x0043e8000c101d06 */
[----:B------:R-:W2:Y:S01]  /*8180*/  @P1 LDG.E.128 R16, [R16.64] ;  /* 0x0000000610101981 */ /* 0x000ea2000c1e1d00 */
[C---:B-1----:R-:W-:Y:S04]  /*8190*/  @P2 LEA R20, P0, R76.reuse, R96, 0x1 ;  /* 0x000000604c142211 */ /* 0x042fe800078008ff */
[----:B------:R-:W-:Y:S01]  /*81a0*/  @P2 LEA.HI.X R21, R76, R93, R75, 0x1, P0 ;  /* 0x0000005d4c152211 */ /* 0x000fe200000f0c4b */
[----:B--2---:R1:W-:Y:S01]  /*81b0*/  @P1 STG.E.128 [R24.64], R16 ;  /* 0x0000001018001986 */ /* 0x0043e2000c101d06 */
[----:B------:R-:W-:Y:S03]  /*81c0*/  ISETP.NE.AND P1, PT, R156, RZ, PT ;  /* 0x000000ff9c00720c */ /* 0x000fe60003f25270 */
[----:B------:R2:W3:Y:S02]  /*81d0*/  @P4 LDG.E.128 R4, [R2.64] ;  /* 0x0000000602044981 */ /* 0x0004e4000c1e1d00 */
[----:B--2---:R-:W-:Y:S02]  /*81e0*/  @P4 MOV R3, 0x60 ;  /* 0x0000006000034802 */ /* 0x004fe40000000f00 */
[C---:B-1----:R-:W-:Y:S03]  /*81f0*/  @P2 LEA R24, P0, R150.reuse, R68, 0x1 ;  /* 0x0000004496182211 */ /* 0x042fe600078008ff */
[C---:B------:R-:W-:Y:S01]  /*8200*/  @P4 IMAD.WIDE.U32 R22, R3.reuse, c[0x0][0x198], R68 ;  /* 0x0000660003164a25 */ /* 0x040fe200078e0044 */
[----:B------:R-:W-:Y:S03]  /*8210*/  @P2 LEA.HI.X R25, R150, R67, R78, 0x1, P0 ;  /* 0x0000004396192211 */ /* 0x000fe600000f0c4e */
[----:B------:R-:W-:Y:S02]  /*8220*/  @P4 IMAD R0, R3, c[0x0][0x19c], RZ ;  /* 0x0000670003004a24 */ /* 0x000fe400078e02ff */
[----:B------:R-:W-:Y:S02]  /*8230*/  @P5 IMAD.MOV.U32 R3, RZ, RZ, c[0x0][0x288] ;  /* 0x0000a200ff035624 */ /* 0x000fe400078e00ff */
[----:B------:R-:W-:Y:S01]  /*8240*/  @P5 IMAD.MOV.U32 R69, RZ, RZ, R67 ;  /* 0x000000ffff455224 */ /* 0x000fe200078e0043 */
[----:B------:R-:W-:Y:S01]  /*8250*/  @P4 IADD3 R23, R23, R0, RZ ;  /* 0x0000000017174210 */ /* 0x000fe20007ffe0ff */
[----:B------:R-:W-:Y:S01]  /*8260*/  @P5 IMAD.WIDE.U32 R2, R3, 0xa0, R96 ;  /* 0x000000a003025825 */ /* 0x000fe200078e0060 */
[----:B------:R-:W-:Y:S02]  /*8270*/  @P5 MOV R0, c[0x0][0x28c] ;  /* 0x0000a30000005a02 */ /* 0x000fe40000000f00 */
[----:B------:R-:W-:Y:S03]  /*8280*/  @P6 MOV R97, R93 ;  /* 0x0000005d00616202 */ /* 0x000fe60000000f00 */
[----:B------:R-:W-:Y:S05]  /*8290*/  @P5 IMAD R0, R0, 0xa0, RZ ;  /* 0x000000a000005824 */ /* 0x000fea00078e02ff */
[----:B------:R-:W-:Y:S01]  /*82a0*/  @P5 IADD3 R3, R3, R0, RZ ;  /* 0x0000000003035210 */ /* 0x000fe20007ffe0ff */
[----:B------:R-:W-:Y:S04]  /*82b0*/  @P6 IMAD.MOV.U32 R0, RZ, RZ, c[0x0][0x28c] ;  /* 0x0000a300ff006624 */ /* 0x000fe800078e00ff */
[----:B------:R-:W-:Y:S01]  /*82c0*/  @P6 IMAD R0, R0, 0xc0, RZ ;  /* 0x000000c000006824 */ /* 0x000fe200078e02ff */
[----:B---3--:R1:W-:Y:S04]  /*82d0*/  @P4 STG.E.128 [R22.64], R4 ;  /* 0x0000000416004986 */ /* 0x0083e8000c101d06 */
[----:B------:R2:W3:Y:S02]  /*82e0*/  @P2 LDG.E.128 R16, [R20.64] ;  /* 0x0000000614102981 */ /* 0x0004e4000c1e1d00 */
[----:B--2---:R-:W-:Y:S05]  /*82f0*/  @P5 MOV R21, 0xa0 ;  /* 0x000000a000155802 */ /* 0x004fea0000000f00 */
[C---:B-1----:R-:W-:Y:S01]  /*8300*/  @P5 IMAD.WIDE.U32 R22, R21.reuse, c[0x0][0x198], R68 ;  /* 0x0000660015165a25 */ /* 0x042fe200078e0044 */
[----:B------:R-:W-:Y:S03]  /*8310*/  @P6 MOV R69, R67 ;  /* 0x0000004300456202 */ /* 0x000fe60000000f00 */
[----:B------:R-:W-:Y:S05]  /*8320*/  @P5 IMAD R21, R21, c[0x0][0x19c], RZ ;  /* 0x0000670015155a24 */ /* 0x000fea00078e02ff */
[----:B------:R-:W-:Y:S01]  /*8330*/  @P5 IADD3 R23, R23, R21, RZ ;  /* 0x0000001517175210 */ /* 0x000fe20007ffe0ff */
[----:B------:R-:W-:Y:S01]  /*8340*/  @P6 IMAD.MOV.U32 R21, RZ, RZ, 0xc0 ;  /* 0x000000c0ff156424 */ /* 0x000fe200078e00ff */
[----:B---3--:R1:W-:Y:S04]  /*8350*/  @P2 STG.E.128 [R24.64], R16 ;  /* 0x0000001018002986 */ /* 0x0083e8000c101d06 */
[----:B------:R2:W3:Y:S02]  /*8360*/  @P5 LDG.E.128 R4, [R2.64] ;  /* 0x0000000602045981 */ /* 0x0004e4000c1e1d00 */
[----:B--2---:R-:W-:Y:S04]  /*8370*/  @P6 IMAD.MOV.U32 R3, RZ, RZ, c[0x0][0x288] ;  /* 0x0000a200ff036624 */ /* 0x004fe800078e00ff */
[----:B------:R-:W-:Y:S04]  /*8380*/  @P6 IMAD.WIDE.U32 R2, R3, 0xc0, R96 ;  /* 0x000000c003026825 */ /* 0x000fe800078e0060 */
[----:B------:R-:W-:Y:S01]  /*8390*/  @P6 IMAD.IADD R3, R3, 0x1, R0 ;  /* 0x0000000103036824 */ /* 0x000fe200078e0200 */
[----:B------:R-:W-:Y:S01]  /*83a0*/  @P1 MOV R0, c[0x0][0x28c] ;  /* 0x0000a30000001a02 */ /* 0x000fe20000000f00 */
[----:B------:R-:W-:Y:S04]  /*83b0*/  @P1 IMAD.MOV.U32 R97, RZ, RZ, R93 ;  /* 0x000000ffff611224 */ /* 0x000fe800078e005d */
[----:B------:R-:W-:Y:S01]  /*83c0*/  @P1 IMAD R0, R0, 0xe0, RZ ;  /* 0x000000e000001824 */ /* 0x000fe200078e02ff */
[----:B---3--:R2:W-:Y:S04]  /*83d0*/  @P5 STG.E.128 [R22.64], R4 ;  /* 0x0000000416005986 */ /* 0x0085e8000c101d06 */
[----:B-1----:R1:W3:Y:S02]  /*83e0*/  @P6 LDG.E.128 R16, [R2.64] ;  /* 0x0000000602106981 */ /* 0x0022e4000c1e1d00 */
[----:B-1----:R-:W-:Y:S01]  /*83f0*/  @P1 MOV R3, c[0x0][0x288] ;  /* 0x0000a20000031a02 */ /* 0x002fe20000000f00 */
[----:B--2---:R-:W-:Y:S01]  /*8400*/  @P6 IMAD.WIDE.U32 R22, R21, c[0x0][0x198], R68 ;  /* 0x0000660015166a25 */ /* 0x004fe200078e0044 */
[----:B------:R-:W-:Y:S03]  /*8410*/  @P1 MOV R69, R67 ;  /* 0x0000004300451202 */ /* 0x000fe60000000f00 */
[----:B------:R-:W-:Y:S04]  /*8420*/  @P1 IMAD.WIDE.U32 R2, R3, 0xe0, R96 ;  /* 0x000000e003021825 */ /* 0x000fe800078e0060 */
[----:B------:R-:W-:Y:S01]  /*8430*/  @P6 IMAD R21, R21, c[0x0][0x19c], RZ ;  /* 0x0000670015156a24 */ /* 0x000fe200078e02ff */
[----:B------:R-:W-:Y:S03]  /*8440*/  @P1 IADD3 R3, R3, R0, RZ ;  /* 0x0000000003031210 */ /* 0x000fe60007ffe0ff */
[----:B------:R-:W-:Y:S05]  /*8450*/  @P6 IMAD.IADD R23, R23, 0x1, R21 ;  /* 0x0000000117176824 */ /* 0x000fea00078e0215 */
[----:B---3--:R1:W-:Y:S04]  /*8460*/  @P6 STG.E.128 [R22.64], R16 ;  /* 0x0000001016006986 */ /* 0x0083e8000c101d06 */
[----:B------:R2:W3:Y:S02]  /*8470*/  @P1 LDG.E.128 R4, [R2.64] ;  /* 0x0000000602041981 */ /* 0x0004e4000c1e1d00 */
[----:B--2---:R-:W-:Y:S04]  /*8480*/  @P1 IMAD.MOV.U32 R3, RZ, RZ, 0xe0 ;  /* 0x000000e0ff031424 */ /* 0x004fe800078e00ff */
[C---:B------:R-:W-:Y:S04]  /*8490*/  @P1 IMAD.WIDE.U32 R20, R3.reuse, c[0x0][0x198], R68 ;  /* 0x0000660003141a25 */ /* 0x040fe800078e0044 */
[----:B------:R-:W-:Y:S05]  /*84a0*/  @P1 IMAD R0, R3, c[0x0][0x19c], RZ ;  /* 0x0000670003001a24 */ /* 0x000fea00078e02ff */
[----:B------:R-:W-:Y:S05]  /*84b0*/  @P1 IADD3 R21, R21, R0, RZ ;  /* 0x0000000015151210 */ /* 0x000fea0007ffe0ff */
[----:B---3--:R1:W-:Y:S02]  /*84c0*/  @P1 STG.E.128 [R20.64], R4 ;  /* 0x0000000414001986 */ /* 0x0083e4000c101d06 */
.L_x_7197:
        /* <DEDUP_REMOVED lines=12> */
[----:B--2---:R-:W-:Y:S02]  /*8590*/  IABS R5, c[0x0][0x2d0] ;  /* 0x0000b40000057a13 */ /* 0x004fe40000000000 */
        /* <DEDUP_REMOVED lines=69> */
.L_x_7230:
[----:B--2---:R-:W-:Y:S01]  /*89f0*/  MOV R69, R67 ;  /* 0x0000004300457202 */ /* 0x004fe20000000f00 */
[----:B------:R-:W-:Y:S02]  /*8a00*/  IMAD.MOV.U32 R2, RZ, RZ, c[0x0][0x1a0] ;  /* 0x00006800ff027624 */ /* 0x000fe400078e00ff */
[----:B------:R-:W-:Y:S03]  /*8a10*/  IMAD.MOV.U32 R0, RZ, RZ, c[0x0][0x198] ;  /* 0x00006600ff007624 */ /* 0x000fe600078e00ff */
[----:B------:R-:W-:Y:S01]  /*8a20*/  LEA R3, -R2, RZ, 0x7 ;  /* 0x000000ff02037211 */ /* 0x000fe200078e39ff */
[----:B------:R-:W-:Y:S03]  /*8a30*/  IMAD.U32 R5, R0, -0x80, RZ ;  /* 0xffffff8000057824 */ /* 0x000fe600078e00ff */
[----:B------:R-:W-:Y:S02]  /*8a40*/  LEA R70, P1, R3, R70, 0x1 ;  /* 0x0000004603467211 */ /* 0x000fe400078208ff */
[----:B------:R-:W-:Y:S02]  /*8a50*/  LEA R68, P0, R5, R68, 0x1 ;  /* 0x0000004405447211 */ /* 0x000fe400078008ff */
[----:B------:R-:W-:Y:S02]  /*8a60*/  LEA.HI.X.SX32 R71, R3, R71, 0x1, P1 ;  /* 0x0000004703477211 */ /* 0x000fe400008f0eff */
[----:B------:R-:W-:Y:S02]  /*8a70*/  LEA.HI.X.SX32 R67, R5, R69, 0x1, P0 ;  /* 0x0000004505437211 */ /* 0x000fe400000f0eff */
.L_x_7231:
[----:B------:R-:W-:Y:S04]  /*8a80*/  IADD3 R11, R11, -0x1, RZ ;  /* 0xffffffff0b0b7810 */ /* 0x000fe80007ffe0ff */
[----:B------:R-:W-:Y:S11]  /*8a90*/  ISETP.GT.AND P0, PT, R11, R64, PT ;  /* 0x000000400b00720c */ /* 0x000ff60003f04270 */
[----:B------:R-:W-:Y:S02]  /*8aa0*/  @!UPT UIADD3 URZ, URZ, URZ, URZ ;  /* 0x0000003f3f3ff290 */ /* 0x000fe4000fffe03f */
[----:B------:R-:W-:-:S05]  /*8ab0*/  @P0 BRA `(.L_x_7232) ;  /* 0xffff9c6000000947 */ /* 0x000fca000383ffff */
.L_x_7178:
[----:B-1----:R-:W-:Y:S01]  /*8ac0*/  BAR.SYNC.DEFER_BLOCKING 0x0 ;  /* 0x0000000000007b1d */ /* 0x002fe20000010000 */
[----:B------:R-:W-:Y:S01]  /*8ad0*/  ISETP.NE.AND P0, PT, RZ, c[0x0][0x230], PT ;  /* 0x00008c00ff007a0c */ /* 0x000fe20003f05270 */
[----:B--2---:R-:W-:Y:S01]  /*8ae0*/  IMAD.MOV.U32 R5, RZ, RZ, c[0x0][0x190] ;  /* 0x00006400ff057624 */ /* 0x004fe200078e00ff */
[----:B------:R-:W-:Y:S01]  /*8af0*/  SHF.L.U32 R181, R136, 0x1, RZ ;  /* 0x0000000188b57819 */ /* 0x000fe200000006ff */
[----:B------:R-:W-:Y:S02]  /*8b00*/  IMAD.MOV.U32 R0, RZ, RZ, 0x4 ;  /* 0x00000004ff007424 */ /* 0x000fe400078e00ff */
[----:B------:R-:W-:Y:S01]  /*8b10*/  BSSY B2, `(.L_x_7233) ;  /* 0x00002a8000027945 */ /* 0x000fe20003800000 */
[C---:B------:R-:W-:Y:S02]  /*8b20*/  IMAD.SHL.U32 R9, R5.reuse, 0x10, RZ ;  /* 0x0000001005097824 */ /* 0x040fe400078e00ff */
[----:B-----5:R-:W-:-:S05]  /*8b30*/  SHF.L.U64.HI R7, R5, R0, c[0x0][0x194] ;  /* 0x0000650005077619 */ /* 0x020fca0000010200 */
        /* <DEDUP_REMOVED lines=8> */
[----:B------:R-:W-:Y:S01]  /*8bc0*/  ULDC.U8 UR4, c[0x0][0x313] ;  /* 0x0000c4c000047ab9 */ /* 0x000fe20000000000 */
[----:B------:R-:W-:Y:S01]  /*8bd0*/  IADD3 R0, P1, R9, R138, RZ ;  /* 0x0000008a09007210 */ /* 0x000fe20007f3e0ff */
[----:B------:R-:W-:Y:S01]  /*8be0*/  IMAD.SHL.U32 R13, R133, 0x10, RZ ;  /* 0x00000010850d7824 */ /* 0x000fe200078e00ff */
[----:B------:R-:W-:Y:S01]  /*8bf0*/  LEA R8, P2, R138, c[0x0][0x160], 0x1 ;  /* 0x000058008a087a11 */ /* 0x000fe200078408ff */
[C---:B------:R-:W-:Y:S01]  /*8c00*/  IMAD.WIDE.U32 R10, R5.reuse, 0x30, R136 ;  /* 0x00000030050a7825 */ /* 0x040fe200078e0088 */
[----:B------:R-:W-:Y:S02]  /*8c10*/  LEA.HI.X R5, R5, R137, R3, 0x5, P0 ;  /* 0x0000008905057211 */ /* 0x000fe400000f2c03 */
[----:B------:R-:W-:Y:S01]  /*8c20*/  LEA R28, P0, R2, c[0x0][0x160], 0x1 ;  /* 0x00005800021c7a11 */ /* 0x000fe200078008ff */
[----:B------:R-:W-:Y:S01]  /*8c30*/  IMAD R3, R3, 0x30, RZ ;  /* 0x0000003003037824 */ /* 0x000fe200078e02ff */
[--C-:B------:R-:W-:Y:S01]  /*8c40*/  LEA.HI.X R9, R138, c[0x0][0x164], R137.reuse, 0x1, P2 ;  /* 0x000059008a097a11 */ /* 0x100fe200010f0c89 */
[----:B------:R-:W-:Y:S01]  /*8c50*/  IMAD.X R7, R7, 0x1, R137, P1 ;  /* 0x0000000107077824 */ /* 0x000fe200008e0689 */
[----:B------:R-:W-:Y:S01]  /*8c60*/  LEA.HI.X R29, R2, c[0x0][0x164], R5, 0x1, P0 ;  /* 0x00005900021d7a11 */ /* 0x000fe200000f0c05 */
[----:B------:R-:W-:Y:S01]  /*8c70*/  IMAD.IADD R3, R11, 0x1, R3 ;  /* 0x000000010b037824 */ /* 0x000fe200078e0203 */
[----:B------:R-:W-:Y:S01]  /*8c80*/  LEA R26, P0, R10, c[0x0][0x160], 0x1 ;  /* 0x000058000a1a7a11 */ /* 0x000fe200078008ff */
[----:B------:R-:W-:Y:S01]  /*8c90*/  IMAD.IADD R12, R175, 0x1, -R60 ;  /* 0x00000001af0c7824 */ /* 0x000fe200078e0a3c */
[----:B------:R-:W-:-:S02]  /*8ca0*/  LEA R24, P1, R0, c[0x0][0x160], 0x1 ;  /* 0x0000580000187a11 */ /* 0x000fc400078208ff */
[----:B------:R-:W-:Y:S02]  /*8cb0*/  LEA.HI.X R27, R10, c[0x0][0x164], R3, 0x1, P0 ;  /* 0x000059000a1b7a11 */ /* 0x000fe400000f0c03 */
        /* <DEDUP_REMOVED lines=63> */
.L_x_7239:
[----:B------:R-:W-:Y:S05]  /*90b0*/  BSYNC B0 ;  /* 0x0000000000007941 */ /* 0x000fea0003800000 */
.L_x_7238:
[----:B-----5:R1:W-:Y:S02]  /*90c0*/  STS.128 [R181], R8 ;  /* 0x00000008b5007388 */ /* 0x0203e40000000c00 */
.L_x_7237:
[----:B------:R-:W-:Y:S05]  /*90d0*/  BSYNC B1 ;  /* 0x0000000000017941 */ /* 0x000fea0003800000 */
.L_x_7236:
        /* <DEDUP_REMOVED lines=35> */
[----:B------:R-:W-:Y:S01]  /*9310*/  FFMA.FTZ R2, R17, R11, -R2 ;  /* 0x0000000b11027223 */ /* 0x000fe20000010802 */
[--C-:B------:R-:W-:Y:S01]  /*9320*/  HADD2.F32 R17, -RZ, R8.reuse.H1_H1 ;  /* 0x30000008ff117230 */ /* 0x100fe20000004100 */
[-C--:B------:R-:W-:Y:S01]  /*9330*/  FFMA.FTZ R10, R19, R13.reuse, -R10 ;  /* 0x0000000d130a7223 */ /* 0x080fe2000001080a */
[----:B------:R-:W-:Y:S01]  /*9340*/  HADD2.F32 R19, -RZ, R7.H0_H0 ;  /* 0x20000007ff137230 */ /* 0x000fe20000004100 */
[----:B------:R-:W-:Y:S01]  /*9350*/  FFMA.FTZ R9, R20, R13, R9 ;  /* 0x0000000d14097223 */ /* 0x000fe20000010009 */
[----:B------:R-:W-:Y:S01]  /*9360*/  HADD2.F32 R13, -RZ, R8.H0_H0 ;  /* 0x20000008ff0d7230 */ /* 0x000fe20000004100 */
[----:B------:R-:W-:Y:S01]  /*9370*/  FFMA.FTZ R11, R16, R11, R0 ;  /* 0x0000000b100b7223 */ /* 0x000fe20000010000 */
[--C-:B------:R-:W-:Y:S01]  /*9380*/  HADD2.F32 R0, -RZ, R18.reuse.H0_H0 ;  /* 0x20000012ff007230 */ /* 0x100fe20000004100 */
[-C--:B------:R-:W-:Y:S01]  /*9390*/  FMUL.FTZ R7, R17, R4.reuse ;  /* 0x0000000411077220 */ /* 0x080fe20000410000 */
[----:B------:R-:W-:Y:S01]  /*93a0*/  HADD2.F32 R18, -RZ, R18.H1_H1 ;  /* 0x30000012ff127230 */ /* 0x000fe20000004100 */
[----:B------:R-:W-:Y:S01]  /*93b0*/  FMUL.FTZ R8, R13, R4 ;  /* 0x000000040d087220 */ /* 0x000fe20000410000 */
[----:B------:R-:W-:Y:S01]  /*93c0*/  F2FP.PACK_AB R9, R9, R10 ;  /* 0x0000000a0909723e */ /* 0x000fe200000000ff */
[----:B------:R-:W-:Y:S01]  /*93d0*/  FFMA.FTZ R7, R13, R6, -R7 ;  /* 0x000000060d077223 */ /* 0x000fe20000010807 */
[----:B------:R-:W-:Y:S01]  /*93e0*/  F2FP.PACK_AB R11, R11, R2 ;  /* 0x000000020b0b723e */ /* 0x000fe200000000ff */
[----:B------:R-:W-:-:S02]  /*93f0*/  FMUL.FTZ R4, R18, R5 ;  /* 0x0000000512047220 */ /* 0x000fc40000410000 */
[C---:B------:R-:W-:Y:S02]  /*9400*/  FMUL.FTZ R5, R0.reuse, R5 ;  /* 0x0000000500057220 */ /* 0x040fe40000410000 */
[----:B------:R-:W-:Y:S02]  /*9410*/  FFMA.FTZ R8, R17, R6, R8 ;  /* 0x0000000611087223 */ /* 0x000fe40000010008 */
[-C--:B------:R-:W-:Y:S02]  /*9420*/  FFMA.FTZ R4, R0, R19.reuse, -R4 ;  /* 0x0000001300047223 */ /* 0x080fe40000010804 */
[----:B------:R-:W-:Y:S01]  /*9430*/  FFMA.FTZ R5, R18, R19, R5 ;  /* 0x0000001312057223 */ /* 0x000fe20000010005 */
[----:B------:R-:W-:-:S04]  /*9440*/  F2FP.PACK_AB R8, R8, R7 ;  /* 0x000000070808723e */ /* 0x000fc800000000ff */
[----:B------:R-:W-:Y:S02]  /*9450*/  F2FP.PACK_AB R10, R5, R4 ;  /* 0x00000004050a723e */ /* 0x000fe400000000ff */
.L_x_7243:
[----:B------:R-:W-:Y:S05]  /*9460*/  BSYNC B0 ;  /* 0x0000000000007941 */ /* 0x000fea0003800000 */
.L_x_7242:
[----:B-----5:R2:W-:Y:S02]  /*9470*/  STS.128 [R181+0x800], R8 ;  /* 0x00080008b5007388 */ /* 0x0205e40000000c00 */
.L_x_7241:
[----:B------:R-:W-:Y:S05]  /*9480*/  BSYNC B1 ;  /* 0x0000000000017941 */ /* 0x000fea0003800000 */
.L_x_7240:
        /* <DEDUP_REMOVED lines=57> */
.L_x_7247:
[----:B------:R-:W-:Y:S05]  /*9820*/  BSYNC B0 ;  /* 0x0000000000007941 */ /* 0x000fea0003800000 */
.L_x_7246:
[----:B-----5:R2:W-:Y:S02]  /*9830*/  STS.128 [R181+0x1000], R8 ;  /* 0x00100008b5007388 */ /* 0x0205e40000000c00 */
.L_x_7245:
[----:B------:R-:W-:Y:S05]  /*9840*/  BSYNC B1 ;  /* 0x0000000000017941 */ /* 0x000fea0003800000 */
.L_x_7244:
        /* <DEDUP_REMOVED lines=56> */
.L_x_7250:
[----:B------:R-:W-:Y:S05]  /*9bd0*/  BSYNC B0 ;  /* 0x0000000000007941 */ /* 0x000fea0003800000 */
.L_x_7249:
[----:B-----5:R3:W-:Y:S01]  /*9be0*/  STS.128 [R181+0x1800], R8 ;  /* 0x00180008b5007388 */ /* 0x0207e20000000c00 */
[----:B------:R-:W-:Y:S05]  /*9bf0*/  BRA `(.L_x_7248) ;  /* 0x0000199000007947 */ /* 0x000fea0003800000 */
.L_x_7235:
        /* <DEDUP_REMOVED lines=22> */
[----:B-1----:R-:W-:-:S04]  /*9d60*/  IADD3 R8, P1, R3, R0, RZ ;  /* 0x0000000003087210 */ /* 0x002fc80007f3e0ff */
[----:B------:R-:W3:Y:S01]  /*9d70*/  LDG.E.128 R4, [R6.64] ;  /* 0x0000000606047981 */ /* 0x000ee2000c1e1d00 */
[----:B------:R-:W-:Y:S02]  /*9d80*/  LEA.HI.X.SX32 R3, R3, R2, 0x1, P1 ;  /* 0x0000000203037211 */ /* 0x000fe400008f0eff */
[----:B------:R-:W-:-:S04]  /*9d90*/  LEA R10, P1, R8, c[0x0][0x2a8], 0x1 ;  /* 0x0000aa00080a7a11 */ /* 0x000fc800078208ff */
[----:B------:R-:W-:-:S06]  /*9da0*/  LEA.HI.X R11, R8, c[0x0][0x2ac], R3, 0x1, P1 ;  /* 0x0000ab00080b7a11 */ /* 0x000fcc00008f0c03 */
[----:B------:R-:W4:Y:S01]  /*9db0*/  LDG.E.128 R8, [R10.64] ;  /* 0x000000060a087981 */ /* 0x000f22000c1e1d00 */
[----:B--2---:R-:W-:Y:S02]  /*9dc0*/  HADD2.F32 R34, -RZ, R16.H0_H0 ;  /* 0x20000010ff227230 */ /* 0x004fe40000004100 */
        /* <DEDUP_REMOVED lines=59> */
.L_x_7254:
[----:B------:R-:W-:Y:S05]  /*a180*/  BSYNC B0 ;  /* 0x0000000000007941 */ /* 0x000fea0003800000 */
.L_x_7253:
[----:B-----5:R2:W-:Y:S02]  /*a190*/  STS.128 [R181], R20 ;  /* 0x00000014b5007388 */ /* 0x0205e40000000c00 */
.L_x_7252:
[----:B------:R-:W-:Y:S05]  /*a1a0*/  BSYNC B1 ;  /* 0x0000000000017941 */ /* 0x000fea0003800000 */
.L_x_7251:
        /* <DEDUP_REMOVED lines=91> */
.L_x_7258:
[----:B------:R-:W-:Y:S05]  /*a760*/  BSYNC B0 ;  /* 0x0000000000007941 */ /* 0x000fea0003800000 */
.L_x_7257:
[----:B-----5:R3:W-:Y:S02]  /*a770*/  STS.128 [R181+0x800], R20 ;  /* 0x00080014b5007388 */ /* 0x0207e40000000c00 */
.L_x_7256:
[----:B------:R-:W-:Y:S05]  /*a780*/  BSYNC B1 ;  /* 0x0000000000017941 */ /* 0x000fea0003800000 */
.L_x_7255:
        /* <DEDUP_REMOVED lines=57> */
[----:B-----5:R-:W-:Y:S01]  /*ab20*/  HADD2.F32 R13, -RZ, R20.H0_H0 ;  /* 0x20000014ff0d7230 */ /* 0x020fe20000004100 */
[----:B------:R-:W-:Y:S01]  /*ab30*/  FMUL.FTZ R7, R4, R7 ;  /* 0x0000000704077220 */ /* 0x000fe20000410000 */
[----:B--2---:R-:W-:Y:S01]  /*ab40*/  HADD2.F32 R4, -RZ, R8.H0_H0 ;  /* 0x20000008ff047230 */ /* 0x004fe20000004100 */
[----:B------:R-:W-:-:S02]  /*ab50*/  @!P0 FADD.FTZ R24, -R24, -RZ ;  /* 0x800000ff18188221 */ /* 0x000fc40000010100 */
[----:B------:R-:W-:Y:S02]  /*ab60*/  @!P0 FADD.FTZ R5, -R5, -RZ ;  /* 0x800000ff05058221 */ /* 0x000fe40000010100 */
        /* <DEDUP_REMOVED lines=30> */
.L_x_7262:
[----:B------:R-:W-:Y:S05]  /*ad50*/  BSYNC B0 ;  /* 0x0000000000007941 */ /* 0x000fea0003800000 */
.L_x_7261:
[----:B-----5:R3:W-:Y:S02]  /*ad60*/  STS.128 [R181+0x1000], R20 ;  /* 0x00100014b5007388 */ /* 0x0207e40000000c00 */
.L_x_7260:
[----:B------:R-:W-:Y:S05]  /*ad70*/  BSYNC B1 ;  /* 0x0000000000017941 */ /* 0x000fea0003800000 */
.L_x_7259:
        /* <DEDUP_REMOVED lines=14> */
[----:B-1----:R-:W-:Y:S01]  /*ae60*/  IMAD R9, R133, 0x30, RZ ;  /* 0x0000003085097824 */ /* 0x002fe200078e02ff */
[----:B------:R-:W-:Y:S02]  /*ae70*/  @P0 IADD3 R5, -R4, RZ, RZ ;  /* 0x000000ff04050210 */ /* 0x000fe40007ffe1ff */
[----:B------:R-:W-:Y:S01]  /*ae80*/  @P0 SHF.R.S32.HI R134, RZ, 0x1, R134 ;  /* 0x00000001ff860819 */ /* 0x000fe20000011486 */
[----:B------:R-:W-:Y:S01]  /*ae90*/  IMAD.WIDE R12, R7, 0x2, R26 ;  /* 0x00000002070c7825 */ /* 0x000fe200078e021a */
[----:B------:R-:W-:-:S04]  /*aea0*/  IADD3 R0, P1, R9, R0, RZ ;  /* 0x0000000009007210 */ /* 0x000fc80007f3e0ff */
[----:B------:R-:W-:Y:S01]  /*aeb0*/  LEA.HI.X.SX32 R2, R9, R2, 0x1, P1 ;  /* 0x0000000209027211 */ /* 0x000fe200008f0eff */
[----:B------:R-:W4:Y:S01]  /*aec0*/  LDG.E.128 R12, [R12.64] ;  /* 0x000000060c0c7981 */ /* 0x000f22000c1e1d00 */
[----:B------:R-:W-:-:S04]  /*aed0*/  IADD3 R4, P1, R5, R0, RZ ;  /* 0x0000000005047210 */ /* 0x000fc80007f3e0ff */
[----:B------:R-:W-:Y:S02]  /*aee0*/  LEA.HI.X.SX32 R5, R5, R2, 0x1, P1 ;  /* 0x0000000205057211 */ /* 0x000fe400008f0eff */
[C---:B------:R-:W-:Y:S02]  /*aef0*/  LEA R6, P1, R4.reuse, c[0x0][0x2b0], 0x1 ;  /* 0x0000ac0004067a11 */ /* 0x040fe400078208ff */
[----:B------:R-:W-:Y:S02]  /*af00*/  MOV R9, RZ ;  /* 0x000000ff00097202 */ /* 0x000fe40000000f00 */
[----:B------:R-:W-:Y:S02]  /*af10*/  LEA.HI.X R7, R4, c[0x0][0x2b4], R5, 0x1, P1 ;  /* 0x0000ad0004077a11 */ /* 0x000fe400008f0c05 */
[----:B------:R-:W-:-:S04]  /*af20*/  @P0 IADD3 R9, -R134, RZ, RZ ;  /* 0x000000ff86090210 */ /* 0x000fc80007ffe1ff */
[----:B--2---:R-:W2:Y:S01]  /*af30*/  LDG.E.128 R4, [R6.64] ;  /* 0x0000000606047981 */ /* 0x004ea2000c1e1d00 */
[----:B------:R-:W-:-:S04]  /*af40*/  IADD3 R0, P1, R9, R0, RZ ;  /* 0x0000000009007210 */ /* 0x000fc80007f3e0ff */
[----:B------:R-:W-:Y:S02]  /*af50*/  LEA.HI.X.SX32 R9, R9, R2, 0x1, P1 ;  /* 0x0000000209097211 */ /* 0x000fe400008f0eff */
[----:B------:R-:W-:-:S04]  /*af60*/  LEA R8, P1, R0, c[0x0][0x2a8], 0x1 ;  /* 0x0000aa0000087a11 */ /* 0x000fc800078208ff */
[----:B------:R-:W-:-:S06]  /*af70*/  LEA.HI.X R9, R0, c[0x0][0x2ac], R9, 0x1, P1 ;  /* 0x0000ab0000097a11 */ /* 0x000fcc00008f0c09 */
[----:B---3--:R-:W3:Y:S01]  /*af80*/  LDG.E.128 R8, [R8.64] ;  /* 0x0000000608087981 */ /* 0x008ee2000c1e1d00 */
[--C-:B----4-:R-:W-:Y:S02]  /*af90*/  HADD2.F32 R23, -RZ, R13.reuse.H0_H0 ;  /* 0x2000000dff177230 */ /* 0x110fe40000004100 */
[----:B------:R-:W-:Y:S02]  /*afa0*/  HADD2.F32 R24, -RZ, R13.H1_H1 ;  /* 0x3000000dff187230 */ /* 0x000fe40000004100 */
[----:B------:R-:W-:Y:S02]  /*afb0*/  HADD2.F32 R13, -RZ, R12.H0_H0 ;  /* 0x2000000cff0d7230 */ /* 0x000fe40000004100 */
[----:B--2---:R-:W-:Y:S02]  /*afc0*/  HADD2.F32 R0, -RZ, R5.H0_H0 ;  /* 0x20000005ff007230 */ /* 0x004fe40000004100 */
[--C-:B------:R-:W-:Y:S02]  /*afd0*/  HADD2.F32 R2, -RZ, R4.reuse.H0_H0 ;  /* 0x20000004ff027230 */ /* 0x100fe40000004100 */
[----:B------:R-:W-:Y:S01]  /*afe0*/  HADD2.F32 R20, -RZ, R4.H1_H1 ;  /* 0x30000004ff147230 */ /* 0x000fe20000004100 */
[----:B------:R-:W-:Y:S01]  /*aff0*/  @!P0 FADD.FTZ R0, -R0, -RZ ;  /* 0x800000ff00008221 */ /* 0x000fe20000010100 */
[----:B------:R-:W-:-:S02]  /*b000*/  HADD2.F32 R4, -RZ, R6.H0_H0 ;  /* 0x20000006ff047230 */ /* 0x000fc40000004100 */
[----:B------:R-:W-:Y:S02]  /*b010*/  HADD2.F32 R22, -RZ, R6.H1_H1 ;  /* 0x30000006ff167230 */ /* 0x000fe40000004100 */
[----:B------:R-:W-:Y:S02]  /*b020*/  HADD2.F32 R6, -RZ, R7.H0_H0 ;  /* 0x20000007ff067230 */ /* 0x000fe40000004100 */
[----:B------:R-:W-:Y:S02]  /*b030*/  HADD2.F32 R5, -RZ, R5.H1_H1 ;  /* 0x30000005ff057230 */ /* 0x000fe40000004100 */
[----:B------:R-:W-:Y:S01]  /*b040*/  HADD2.F32 R7, -RZ, R7.H1_H1 ;  /* 0x30000007ff077230 */ /* 0x000fe20000004100 */
[----:B------:R-:W-:Y:S01]  /*b050*/  FMUL.FTZ R23, R23, R0 ;  /* 0x0000000017177220 */ /* 0x000fe20000410000 */
[----:B------:R-:W-:Y:S01]  /*b060*/  HADD2.F32 R0, -RZ, R15.H1_H1 ;  /* 0x3000000fff007230 */ /* 0x000fe20000004100 */
[----:B------:R-:W-:Y:S02]  /*b070*/  @!P0 FADD.FTZ R5, -R5, -RZ ;  /* 0x800000ff05058221 */ /* 0x000fe40000010100 */
[----:B------:R-:W-:-:S02]  /*b080*/  @!P0 FADD.FTZ R2, -R2, -RZ ;  /* 0x800000ff02028221 */ /* 0x000fc40000010100 */
[----:B------:R-:W-:Y:S01]  /*b090*/  @!P0 FADD.FTZ R7, -R7, -RZ ;  /* 0x800000ff07078221 */ /* 0x000fe20000010100 */
[----:B------:R-:W-:Y:S01]  /*b0a0*/  HADD2.F32 R29, -RZ, R14.H1_H1 ;  /* 0x3000000eff1d7230 */ /* 0x000fe20000004100 */
[----:B------:R-:W-:Y:S01]  /*b0b0*/  FMUL.FTZ R24, R24, R5 ;  /* 0x0000000518187220 */ /* 0x000fe20000410000 */
[----:B------:R-:W-:Y:S01]  /*b0c0*/  HADD2.F32 R5, -RZ, R15.H0_H0 ;  /* 0x2000000fff057230 */ /* 0x000fe20000004100 */
[----:B------:R-:W-:Y:S01]  /*b0d0*/  FMUL.FTZ R13, R13, R2 ;  /* 0x000000020d0d7220 */ /* 0x000fe20000410000 */
[----:B---3--:R-:W-:Y:S01]  /*b0e0*/  HADD2.F32 R2, -RZ, R9.H0_H0 ;  /* 0x20000009ff027230 */ /* 0x008fe20000004100 */
[----:B------:R-:W-:Y:S01]  /*b0f0*/  FMUL.FTZ R7, R0, R7 ;  /* 0x0000000700077220 */ /* 0x000fe20000410000 */
[----:B-----5:R-:W-:Y:S01]  /*b100*/  HADD2.F32 R0, -RZ, R17.H0_H0 ;  /* 0x20000011ff007230 */ /* 0x020fe20000004100 */
[----:B------:R-:W-:Y:S02]  /*b110*/  @!P0 FADD.FTZ R22, -R22, -RZ ;  /* 0x800000ff16168221 */ /* 0x000fe40000010100 */
        /* <DEDUP_REMOVED lines=17> */
[----:B------:R-:W-:Y:S01]  /*b230*/  HADD2.F32 R17, -RZ, R17.H1_H1 ;  /* 0x30000011ff117230 */ /* 0x000fe20000004100 */
[----:B------:R-:W-:Y:S01]  /*b240*/  FMUL.FTZ R4, R31, R4 ;  /* 0x000000041f047220 */ /* 0x000fe20000410000 */
        /* <DEDUP_REMOVED lines=16> */
.L_x_7264:
[----:B------:R-:W-:Y:S05]  /*b350*/  BSYNC B0 ;  /* 0x0000000000007941 */ /* 0x000fea0003800000 */
.L_x_7263:
[----:B-----5:R4:W-:Y:S01]  /*b360*/  STS.128 [R181+0x1800], R16 ;  /* 0x00180010b5007388 */ /* 0x0209e20000000c00 */
[----:B------:R-:W-:Y:S05]  /*b370*/  BRA `(.L_x_7248) ;  /* 0x0000021000007947 */ /* 0x000fea0003800000 */
.L_x_7234:
[----:B------:R-:W-:Y:S01]  /*b380*/  IMAD.IADD R0, R175, 0x1, -R60 ;  /* 0x00000001af007824 */ /* 0x000fe200078e0a3c */
[C---:B------:R-:W-:Y:S02]  /*b390*/  IADD3 R3, R152.reuse, 0x10, RZ ;  /* 0x0000001098037810 */ /* 0x040fe40007ffe0ff */
[C---:B------:R-:W-:Y:S02]  /*b3a0*/  IADD3 R21, R152.reuse, 0x30, RZ ;  /* 0x0000003098157810 */ /* 0x040fe40007ffe0ff */
[-C--:B------:R-:W-:Y:S02]  /*b3b0*/  ISETP.GE.AND P2, PT, R3, R0.reuse, PT ;  /* 0x000000000300720c */ /* 0x080fe40003f46270 */
[C---:B------:R-:W-:Y:S02]  /*b3c0*/  ISETP.GE.AND P3, PT, R152.reuse, R0, PT ;  /* 0x000000009800720c */ /* 0x040fe40003f66270 */
[----:B------:R-:W-:-:S02]  /*b3d0*/  IADD3 R25, R152, 0x20, RZ ;  /* 0x0000002098197810 */ /* 0x000fc40007ffe0ff */
        /* <DEDUP_REMOVED lines=8> */
[----:B------:R-:W-:Y:S01]  /*b460*/  @!P0 IMAD.MOV.U32 R2, RZ, RZ, c[0x0][0x194] ;  /* 0x00006500ff028624 */ /* 0x000fe200078e00ff */
[----:B------:R-:W-:Y:S01]  /*b470*/  @!P1 LEA R0, P4, R5, R138, 0x5 ;  /* 0x0000008a05009211 */ /* 0x000fe200078828ff */
[----:B------:R-:W-:Y:S01]  /*b480*/  @!P1 IMAD.MOV.U32 R136, RZ, RZ, c[0x0][0x194] ;  /* 0x00006500ff889624 */ /* 0x000fe200078e00ff */
[----:B------:R-:W-:Y:S01]  /*b490*/  @!P2 LEA.HI.X R9, R9, c[0x0][0x164], R4, 0x1, P5 ;  /* 0x000059000909aa11 */ /* 0x000fe200028f0c04 */
[C---:B------:R-:W-:Y:S01]  /*b4a0*/  @!P0 IMAD.WIDE.U32 R6, R5.reuse, 0x30, R138 ;  /* 0x0000003005068825 */ /* 0x040fe200078e008a */
[----:B------:R-:W-:Y:S01]  /*b4b0*/  @!P1 LEA R4, P5, R0, c[0x0][0x160], 0x1 ;  /* 0x0000580000049a11 */ /* 0x000fe200078a08ff */
[----:B------:R-:W-:Y:S01]  /*b4c0*/  @!PT LDS RZ, [RZ] ;  /* 0x00000000fffff984 */ /* 0x000fe20000000800 */
[----:B------:R-:W-:Y:S01]  /*b4d0*/  @!PT LDS RZ, [RZ] ;  /* 0x00000000fffff984 */ /* 0x000fe20000000800 */
[----:B------:R-:W-:Y:S01]  /*b4e0*/  @!PT LDS RZ, [RZ] ;  /* 0x00000000fffff984 */ /* 0x000fe20000000800 */
[----:B------:R1:W-:Y:S01]  /*b4f0*/  @!P3 LDGSTS.E.BYPASS.LTC128B.128 [R181], [R10.64] ;  /* 0x000000000ab5bfae */ /* 0x0003e2000b901d46 */
        /* <DEDUP_REMOVED lines=9> */
.L_x_7248:
[----:B------:R-:W-:Y:S05]  /*b590*/  BSYNC B2 ;  /* 0x0000000000027941 */ /* 0x000fea0003800000 */
.L_x_7233:
[----:B------:R-:W-:Y:S01]  /*b5a0*/  IADD3 R183, R57, -0x1, RZ ;  /* 0xffffffff39b77810 */ /* 0x000fe20007ffe0ff */
[----:B------:R-:W-:Y:S01]  /*b5b0*/  IMAD.SHL.U32 R40, R63, 0x40, RZ ;  /* 0x000000403f287824 */ /* 0x000fe200078e00ff */
[C---:B-1----:R-:W-:Y:S02]  /*b5c0*/  IADD3 R5, R152.reuse, 0x50, RZ ;  /* 0x0000005098057810 */ /* 0x042fe40007ffe0ff */
[C---:B------:R-:W-:Y:S01]  /*b5d0*/  IADD3 R4, R152.reuse, 0x60, RZ ;  /* 0x0000006098047810 */ /* 0x040fe20007ffe0ff */
[----:B------:R-:W-:Y:S01]  /*b5e0*/  IMAD.SHL.U32 R2, R183, 0x80, RZ ;  /* 0x00000080b7027824 */ /* 0x000fe200078e00ff */
[C---:B------:R-:W-:Y:S02]  /*b5f0*/  IADD3 R13, R152.reuse, 0x40, RZ ;  /* 0x00000040980d7810 */ /* 0x040fe40007ffe0ff */
[----:B------:R-:W-:Y:S01]  /*b600*/  IADD3 R0, R152, 0x70, RZ ;  /* 0x0000007098007810 */ /* 0x000fe20007ffe0ff */
[----:B------:R-:W-:Y:S01]  /*b610*/  IMAD.IADD R6, R61, 0x1, -R2 ;  /* 0x000000013d067824 */ /* 0x000fe200078e0a02 */
[----:B------:R-:W-:-:S04]  /*b620*/  LOP3.LUT R40, R40, 0xfffffe00, RZ, 0xc0, !PT ;  /* 0xfffffe0028287812 */ /* 0x000fc800078ec0ff */
[-C--:B------:R-:W-:Y:S01]  /*b630*/  ISETP.GE.AND P0, PT, R152, R6.reuse, PT ;  /* 0x000000069800720c */ /* 0x080fe20003f06270 */
[----:B------:R-:W-:Y:S01]  /*b640*/  IMAD R166, R58, 0x400, R40 ;  /* 0x000004003aa67824 */ /* 0x000fe200078e0228 */
[-C--:B------:R-:W-:Y:S02]  /*b650*/  ISETP.GE.AND P4, PT, R3, R6.reuse, PT ;  /* 0x000000060300720c */ /* 0x080fe40003f86270 */
[-C--:B------:R-:W-:Y:S02]  /*b660*/  ISETP.GE.AND P5, PT, R25, R6.reuse, PT ;  /* 0x000000061900720c */ /* 0x080fe40003fa6270 */
[-C--:B------:R-:W-:Y:S02]  /*b670*/  ISETP.GE.AND P3, PT, R21, R6.reuse, PT ;  /* 0x000000061500720c */ /* 0x080fe40003f66270 */
[-C--:B------:R-:W-:Y:S02]  /*b680*/  ISETP.GE.AND P2, PT, R5, R6.reuse, PT ;  /* 0x000000060500720c */ /* 0x080fe40003f46270 */
[----:B------:R-:W-:-:S03]  /*b690*/  ISETP.GE.AND P1, PT, R4, R6, PT ;  /* 0x000000060400720c */ /* 0x000fc60003f26270 */
[----:B------:R-:W-:-:S04]  /*b6a0*/  @!P0 IMAD.MOV.U32 R171, RZ, RZ, R169 ;  /* 0x000000ffffab8224 */ /* 0x000fc800078e00a9 */
[----:B------:R-:W-:Y:S01]  /*b6b0*/  @!P5 IMAD.MOV.U32 R7, RZ, RZ, c[0x0][0x198] ;  /* 0x00006600ff07d624 */ /* 0x000fe200078e00ff */
[----:B------:R-:W-:Y:S01]  /*b6c0*/  @!PT LDS RZ, [RZ] ;  /* 0x00000000fffff984 */ /* 0x000fe20000000800 */
[----:B------:R-:W-:Y:S01]  /*b6d0*/  @!PT LDS RZ, [RZ] ;  /* 0x00000000fffff984 */ /* 0x000fe20000000800 */
[----:B------:R-:W-:Y:S01]  /*b6e0*/  @!PT LDS RZ, [RZ] ;  /* 0x00000000fffff984 */ /* 0x000fe20000000800 */
[----:B------:R1:W-:Y:S01]  /*b6f0*/  @!P0 LDGSTS.E.BYPASS.LTC128B.128 [R181+0x2000], [R170.64] ;  /* 0x02000000aab58fae */ /* 0x0003e2000b901d46 */
[C---:B--23--:R-:W-:Y:S01]  /*b700*/  @!P4 LEA R10, P0, R103.reuse, R170, 0x1 ;  /* 0x000000aa670ac211 */ /* 0x04cfe200078008ff */
[----:B------:R-:W-:Y:S02]  /*b710*/  @!P5 IMAD.MOV.U32 R8, RZ, RZ, c[0x0][0x19c] ;  /* 0x00006700ff08d624 */ /* 0x000fe400078e00ff */
[----:B------:R-:W-:Y:S01]  /*b720*/  @!P3 IMAD.MOV.U32 R22, RZ, RZ, c[0x0][0x198] ;  /* 0x00006600ff16b624 */ /* 0x000fe200078e00ff */
[----:B------:R-:W-:Y:S01]  /*b730*/  @!P4 LEA.HI.X R11, R103, R169, R102, 0x1, P0 ;  /* 0x000000a9670bc211 */ /* 0x000fe200000f0c66 */
[----:B----4-:R-:W-:Y:S01]  /*b740*/  @!P2 IMAD.MOV.U32 R18, RZ, RZ, c[0x0][0x198] ;  /* 0x00006600ff12a624 */ /* 0x010fe200078e00ff */
[----:B------:R-:W-:Y:S01]  /*b750*/  ISETP.GE.AND P0, PT, R0, R6, PT ;  /* 0x000000060000720c */ /* 0x000fe20003f06270 */
[----:B------:R-:W-:Y:S02]  /*b760*/  @!P1 IMAD.MOV.U32 R16, RZ, RZ, c[0x0][0x198] ;  /* 0x00006600ff109624 */ /* 0x000fe400078e00ff */
[----:B------:R2:W-:Y:S01]  /*b770*/  @!P4 LDGSTS.E.BYPASS.LTC128B.128 [R181+0x2800], [R10.64] ;  /* 0x028000000ab5cfae */ /* 0x0005e2000b901d46 */
[----:B------:R-:W-:Y:S01]  /*b780*/  @!P5 LEA R26, P4, R7, R170, 0x6 ;  /* 0x000000aa071ad211 */ /* 0x000fe200078830ff */
[----:B------:R-:W-:-:S02]  /*b790*/  @!P3 IMAD.MOV.U32 R12, RZ, RZ, c[0x0][0x19c] ;  /* 0x00006700ff0cb624 */ /* 0x000fc400078e00ff */
[----:B------:R-:W-:Y:S01]  /*b7a0*/  @!P2 IMAD.MOV.U32 R9, RZ, RZ, c[0x0][0x19c] ;  /* 0x00006700ff09a624 */ /* 0x000fe200078e00ff */
[----:B------:R-:W-:Y:S01]  /*b7b0*/  @!P5 LEA.HI.X R27, R7, R169, R8, 0x6, P4 ;  /* 0x000000a9071bd211 */ /* 0x000fe200020f3408 */
[----:B------:R-:W-:Y:S01]  /*b7c0*/  @!P1 IMAD.MOV.U32 R8, RZ, RZ, c[0x0][0x19c] ;  /* 0x00006700ff089624 */ /* 0x000fe200078e00ff */
[----:B------:R-:W-:Y:S01]  /*b7d0*/  ISETP.GE.AND P4, PT, R13, R6, PT ;  /* 0x000000060d00720c */ /* 0x000fe20003f86270 */
[----:B------:R-:W-:Y:S02]  /*b7e0*/  @!P3 IMAD R12, R12, 0x60, RZ ;  /* 0x000000600c0cb824 */ /* 0x000fe400078e02ff */
[----:B------:R-:W-:Y:S01]  /*b7f0*/  @!P0 IMAD.MOV.U32 R14, RZ, RZ, c[0x0][0x198] ;  /* 0x00006600ff0e8624 */ /* 0x000fe200078e00ff */
[----:B------:R3:W-:Y:S01]  /*b800*/  @!P5 LDGSTS.E.BYPASS.LTC128B.128 [R181+0x3000], [R26.64] ;  /* 0x030000001ab5dfae */ /* 0x0007e2000b901d46 */
[----:B------:R-:W-:Y:S02]  /*b810*/  @!P0 IMAD.MOV.U32 R7, RZ, RZ, c[0x0][0x19c] ;  /* 0x00006700ff078624 */ /* 0x000fe400078e00ff */
[----:B------:R-:W-:-:S02]  /*b820*/  @!P2 IMAD R9, R9, 0xa0, RZ ;  /* 0x000000a00909a824 */ /* 0x000fc400078e02ff */
[----:B------:R-:W-:Y:S02]  /*b830*/  @!P1 IMAD R8, R8, 0xc0, RZ ;  /* 0x000000c008089824 */ /* 0x000fe400078e02ff */
[----:B-1----:R-:W-:Y:S02]  /*b840*/  @!P3 IMAD.MOV.U32 R171, RZ, RZ, R169 ;  /* 0x000000ffffabb224 */ /* 0x002fe400078e00a9 */
[----:B------:R-:W-:Y:S02]  /*b850*/  @!P0 IMAD R7, R7, 0xe0, RZ ;  /* 0x000000e007078824 */ /* 0x000fe400078e02ff */
[----:B------:R-:W-:-:S04]  /*b860*/  @!P3 IMAD.WIDE.U32 R22, R22, 0x60, R170 ;  /* 0x000000601616b825 */ /* 0x000fc800078e00aa */
[----:B------:R-:W-:Y:S02]  /*b870*/  @!P2 IMAD.MOV.U32 R171, RZ, RZ, R169 ;  /* 0x000000ffffaba224 */ /* 0x000fe400078e00a9 */
[----:B--2---:R-:W-:Y:S02]  /*b880*/  @!P4 IMAD.MOV.U32 R11, RZ, RZ, c[0x0][0x198] ;  /* 0x00006600ff0bc624 */ /* 0x004fe400078e00ff */
[----:B------:R-:W-:-:S04]  /*b890*/  @!P2 IMAD.WIDE.U32 R18, R18, 0xa0, R170 ;  /* 0x000000a01212a825 */ /* 0x000fc800078e00aa */
[----:B------:R-:W-:Y:S02]  /*b8a0*/  @!P1 IMAD.MOV.U32 R171, RZ, RZ, R169 ;  /* 0x000000ffffab9224 */ /* 0x000fe400078e00a9 */
[----:B------:R-:W-:Y:S02]  /*b8b0*/  @!P4 IMAD.MOV.U32 R10, RZ, RZ, c[0x0][0x19c] ;  /* 0x00006700ff0ac624 */ /* 0x000fe400078e00ff */
[----:B------:R-:W-:Y:S01]  /*b8c0*/  @!P1 IMAD.WIDE.U32 R16, R16, 0xc0, R170 ;  /* 0x000000c010109825 */ /* 0x000fe200078e00aa */
[----:B---3--:R-:W-:-:S03]  /*b8d0*/  @!P4 LEA R26, P5, R11, R170, 0x7 ;  /* 0x000000aa0b1ac211 */ /* 0x008fc600078a38ff */
[----:B------:R-:W-:Y:S01]  /*b8e0*/  @!P0 IMAD.MOV.U32 R171, RZ, RZ, R169 ;  /* 0x000000ffffab8224 */ /* 0x000fe200078e00a9 */
[----:B------:R-:W-:Y:S01]  /*b8f0*/  @!P4 LEA.HI.X R27, R11, R169, R10, 0x7, P5 ;  /* 0x000000a90b1bc211 */ /* 0x000fe200028f3c0a */
[----:B------:R-:W-:Y:S01]  /*b900*/  @!P3 IMAD.IADD R23, R23, 0x1, R12 ;  /* 0x000000011717b824 */ /* 0x000fe200078e020c */
[----:B------:R-:W-:Y:S01]  /*b910*/  ISETP.GE.AND P5, PT, R25, R6, PT ;  /* 0x000000061900720c */ /* 0x000fe20003fa6270 */
[----:B------:R-:W-:-:S03]  /*b920*/  @!P0 IMAD.WIDE.U32 R14, R14, 0xe0, R170 ;  /* 0x000000e00e0e8825 */ /* 0x000fc600078e00aa */
[----:B------:R1:W-:Y:S01]  /*b930*/  @!P3 LDGSTS.E.BYPASS.LTC128B.128 [R181+0x3800], [R22.64] ;  /* 0x0380000016b5bfae */ /* 0x0003e2000b901d46 */
[----:B------:R-:W-:Y:S01]  /*b940*/  @!P2 IMAD.IADD R19, R19, 0x1, R9 ;  /* 0x000000011313a824 */ /* 0x000fe200078e0209 */
[-C--:B------:R-:W-:Y:S01]  /*b950*/  ISETP.GE.AND P3, PT, R21, R6.reuse, PT ;  /* 0x000000061500720c */ /* 0x080fe20003f66270 */
[----:B------:R-:W-:Y:S01]  /*b960*/  @!P1 IMAD.IADD R17, R17, 0x1, R8 ;  /* 0x0000000111119824 */ /* 0x000fe200078e0208 */
[----:B------:R2:W-:Y:S01]  /*b970*/  @!P4 LDGSTS.E.BYPASS.LTC128B.128 [R181+0x4000], [R26.64] ;  /* 0x040000001ab5cfae */ /* 0x0005e2000b901d46 */
[----:B------:R-:W-:Y:S01]  /*b980*/  @!P0 IMAD.IADD R15, R15, 0x1, R7 ;  /* 0x000000010f0f8824 */ /* 0x000fe200078e0207 */
[----:B------:R-:W-:Y:S02]  /*b990*/  ISETP.GE.AND P4, PT, R13, R6, PT ;  /* 0x000000060d00720c */ /* 0x000fe40003f86270 */
[----:B------:R3:W-:Y:S01]  /*b9a0*/  @!P2 LDGSTS.E.BYPASS.LTC128B.128 [R181+0x4800], [R18.64] ;  /* 0x0480000012b5afae */ /* 0x0007e2000b901d46 */
[----:B------:R-:W-:-:S03]  /*b9b0*/  @!P5 IMAD.MOV.U32 R10, RZ, RZ, c[0x0][0x1a4] ;  /* 0x00006900ff0ad624 */ /* 0x000fc600078e00ff */
[----:B------:R4:W-:Y:S01]  /*b9c0*/  @!P1 LDGSTS.E.BYPASS.LTC128B.128 [R181+0x5000], [R16.64] ;  /* 0x0500000010b59fae */ /* 0x0009e2000b901d46 */
[CC--:B------:R-:W-:Y:S01]  /*b9d0*/  ISETP.GE.AND P1, PT, R152.reuse, R6.reuse, PT ;  /* 0x000000069800720c */ /* 0x0c0fe20003f26270 */
[----:B------:R-:W-:Y:S02]  /*b9e0*/  IMAD.SHL.U32 R152, R152, 0x8, RZ ;  /* 0x0000000898987824 */ /* 0x000fe400078e00ff */
[----:B------:R5:W-:Y:S01]  /*b9f0*/  @!P0 LDGSTS.E.BYPASS.LTC128B.128 [R181+0x5800], [R14.64] ;  /* 0x058000000eb58fae */ /* 0x000be2000b901d46 */
[----:B------:R-:W-:Y:S01]  /*ba00*/  ISETP.GE.AND P0, PT, R3, R6, PT ;  /* 0x000000060300720c */ /* 0x000fe20003f06270 */
[----:B------:R-:W-:Y:S02]  /*ba10*/  @!P5 IMAD.MOV.U32 R3, RZ, RZ, c[0x0][0x1a0] ;  /* 0x00006800ff03d624 */ /* 0x000fe400078e00ff */
[----:B------:R-:W0:Y:S01]  /*ba20*/  LDGDEPBAR ;  /* 0x00000000000079af */ /* 0x000e220000000000 */
[----:B------:R-:W-:-:S09]  /*ba30*/  @!P4 IMAD.MOV.U32 R7, RZ, RZ, c[0x0][0x1a0] ;  /* 0x00006800ff07c624 */ /* 0x000fd200078e00ff */
[----:B------:R-:W-:-:S04]  /*ba40*/  @!P0 LEA R8, P2, R105, R172, 0x1 ;  /* 0x000000ac69088211 */ /* 0x000fc800078408ff */
[----:B------:R-:W-:Y:S01]  /*ba50*/  @!P0 LEA.HI.X R9, R105, R173, R104, 0x1, P2 ;  /* 0x000000ad69098211 */ /* 0x000fe200010f0c68 */
[----:B---3--:R-:W-:Y:S01]  /*ba60*/  @!P3 IMAD.MOV.U32 R18, RZ, RZ, c[0x0][0x1a0] ;  /* 0x00006800ff12b624 */ /* 0x008fe200078e00ff */
[----:B------:R-:W-:Y:S01]  /*ba70*/  ISETP.GE.AND P2, PT, R5, R6, PT ;  /* 0x000000060500720c */ /* 0x000fe20003f46270 */
[----:B------:R-:W-:Y:S02]  /*ba80*/  IMAD.SHL.U32 R5, R62, 0x40, RZ ;  /* 0x000000403e057824 */ /* 0x000fe400078e00ff */
[----:B------:R-:W-:-:S03]  /*ba90*/  @!P3 IMAD.WIDE.U32 R18, R18, 0x60, R172 ;  /* 0x000000601212b825 */ /* 0x000fc600078e00ac */
[----:B------:R-:W-:Y:S01]  /*baa0*/  LOP3.LUT R5, R5, 0x1c0, RZ, 0xc0, !PT ;  /* 0x000001c005057812 */ /* 0x000fe200078ec0ff */
[----:B------:R-:W-:-:S04]  /*bab0*/  DEPBAR.LE SB0, 0x0 ;  /* 0x000080000000791a */ /* 0x000fc80000000000 */
[----:B------:R-:W-:Y:S01]  /*bac0*/  BAR.SYNC.DEFER_BLOCKING 0x0 ;  /* 0x0000000000007b1d */ /* 0x000fe20000010000 */
[----:B------:R-:W-:Y:S01]  /*bad0*/  LOP3.LUT R152, R5, 0x8, R152, 0xf8, !PT ;  /* 0x0000000805987812 */ /* 0x000fe200078ef898 */
[----:B----4-:R-:W-:Y:S01]  /*bae0*/  @!P2 IMAD.MOV.U32 R16, RZ, RZ, c[0x0][0x1a0] ;  /* 0x00006800ff10a624 */ /* 0x010fe200078e00ff */
[----:B------:R-:W-:Y:S01]  /*baf0*/  SHF.R.U32.HI R165, RZ, 0x3, R5 ;  /* 0x00000003ffa57819 */ /* 0x000fe20000011605 */
[----:B------:R-:W-:Y:S02]  /*bb00*/  @!P2 IMAD.MOV.U32 R5, RZ, RZ, c[0x0][0x1a4] ;  /* 0x00006900ff05a624 */ /* 0x000fe400078e00ff */
[----:B------:R-:W-:Y:S01]  /*bb10*/  @!P2 IMAD.WIDE.U32 R16, R16, 0xa0, R172 ;  /* 0x000000a01010a825 */ /* 0x000fe200078e00ac */
[----:B------:R-:W-:-:S03]  /*bb20*/  LOP3.LUT R165, R152, R165, RZ, 0x3c, !PT ;  /* 0x000000a598a57212 */ /* 0x000fc600078e3cff */
[----:B------:R-:W-:-:S04]  /*bb30*/  @!P2 IMAD R5, R5, 0xa0, RZ ;  /* 0x000000a00505a824 */ /* 0x000fc800078e02ff */
[----:B------:R-:W-:Y:S01]  /*bb40*/  @!P2 IMAD.IADD R17, R17, 0x1, R5 ;  /* 0x000000011111a824 */ /* 0x000fe200078e0205 */
        /* <DEDUP_REMOVED lines=14> */
[----:B-----5:R-:W-:Y:S01]  /*bc30*/  @!P1 IMAD.MOV.U32 R14, RZ, RZ, c[0x0][0x1a0] ;  /* 0x00006800ff0e9624 */ /* 0x020fe200078e00ff */
[----:B------:R-:W-:Y:S02]  /*bc40*/  LEA.HI R3, R167, R167, RZ, 0x1 ;  /* 0x000000a7a7037211 */ /* 0x000fe400078f08ff */
[----:B------:R-:W-:Y:S01]  /*bc50*/  ISETP.GE.AND P0, PT, R0, R6, PT ;  /* 0x000000060000720c */ /* 0x000fe20003f06270 */
[----:B------:R-:W-:Y:S01]  /*bc60*/  IMAD.SHL.U32 R0, R135, 0x40, RZ ;  /* 0x0000004087007824 */ /* 0x000fe200078e00ff */
[----:B------:R-:W-:Y:S01]  /*bc70*/  LOP3.LUT R4, R3, 0xfffffffe, RZ, 0xc0, !PT ;  /* 0xfffffffe03047812 */ /* 0x000fe200078ec0ff */
[----:B------:R-:W-:Y:S01]  /*bc80*/  @!PT LDS RZ, [RZ] ;  /* 0x00000000fffff984 */ /* 0x000fe20000000800 */
[----:B------:R-:W-:Y:S01]  /*bc90*/  @!PT LDS RZ, [RZ] ;  /* 0x00000000fffff984 */ /* 0x000fe20000000800 */
[----:B------:R-:W-:Y:S01]  /*bca0*/  @!PT LDS RZ, [RZ] ;  /* 0x00000000fffff984 */ /* 0x000fe20000000800 */
[----:B------:R1:W-:Y:S01]  /*bcb0*/  @!P5 LDGSTS.E.BYPASS.LTC128B.128 [R181+0x7000], [R20.64] ;  /* 0x0700000014b5dfae */ /* 0x0003e2000b901d46 */
[----:B------:R-:W-:Y:S01]  /*bcc0*/  @!P4 IMAD.MOV.U32 R6, RZ, RZ, c[0x0][0x1a4] ;  /* 0x00006900ff06c624 */ /* 0x000fe200078e00ff */
[C---:B------:R-:W-:Y:S01]  /*bcd0*/  @!P4 LEA R12, P5, R7.reuse, R172, 0x7 ;  /* 0x000000ac070cc211 */ /* 0x040fe200078a38ff */
[----:B------:R-:W-:Y:S01]  /*bce0*/  @!P1 IMAD.WIDE.U32 R14, R14, 0xc0, R172 ;  /* 0x000000c00e0e9825 */ /* 0x000fe200078e00ac */
[----:B------:R-:W-:Y:S01]  /*bcf0*/  LOP3.LUT R0, R0, 0x1c0, RZ, 0xc0, !PT ;  /* 0x000001c000007812 */ /* 0x000fe200078ec0ff */
[----:B------:R-:W-:Y:S01]  /*bd00*/  @P3 STS.128 [R181+0x7800], RZ ;  /* 0x007800ffb5003388 */ /* 0x000fe20000000c00 */
[----:B------:R-:W-:Y:S01]  /*bd10*/  @!P4 LEA.HI.X R13, R7, R173, R6, 0x7, P5 ;  /* 0x000000ad070dc211 */ /* 0x000fe200028f3c06 */
[----:B------:R-:W-:-:S03]  /*bd20*/  IMAD.IADD R4, R167, 0x1, -R4 ;  /* 0x00000001a7047824 */ /* 0x000fc600078e0a04 */
[----:B------:R-:W-:Y:S02]  /*bd30*/  @!P0 IMAD.MOV.U32 R10, RZ, RZ, c[0x0][0x1a0] ;  /* 0x00006800ff0a8624 */ /* 0x000fe400078e00ff */
[C---:B------:R-:W-:Y:S02]  /*bd40*/  IMAD.SHL.U32 R3, R4.reuse, 0x8, RZ ;  /* 0x0000000804037824 */ /* 0x040fe400078e00ff */
[----:B------:R-:W-:Y:S02]  /*bd50*/  IMAD R165, R4, 0x200, R165 ;  /* 0x0000020004a57824 */ /* 0x000fe400078e02a5 */
[----:B----4-:R-:W-:Y:S01]  /*bd60*/  @!P3 IMAD.MOV.U32 R8, RZ, RZ, c[0x0][0x1a4] ;  /* 0x00006900ff08b624 */ /* 0x010fe200078e00ff */
[----:B------:R-:W-:Y:S01]  /*bd70*/  LOP3.LUT R3, R0, 0x8, R3, 0xf8, !PT ;  /* 0x0000000800037812 */ /* 0x000fe200078ef803 */
[----:B------:R-:W-:Y:S01]  /*bd80*/  @!P1 IMAD.MOV.U32 R4, RZ, RZ, c[0x0][0x1a4] ;  /* 0x00006900ff049624 */ /* 0x000fe200078e00ff */
[----:B------:R-:W-:Y:S01]  /*bd90*/  SHF.R.U32.HI R0, RZ, 0x3, R0 ;  /* 0x00000003ff007819 */ /* 0x000fe20000011600 */
[----:B------:R-:W-:-:S02]  /*bda0*/  @!P3 IMAD R8, R8, 0x60, RZ ;  /* 0x000000600808b824 */ /* 0x000fc400078e02ff */
[----:B------:R-:W-:Y:S01]  /*bdb0*/  @!P1 IMAD R4, R4, 0xc0, RZ ;  /* 0x000000c004049824 */ /* 0x000fe200078e02ff */
[----:B------:R-:W-:Y:S01]  /*bdc0*/  LOP3.LUT R3, R3, R0, RZ, 0x3c, !PT ;  /* 0x0000000003037212 */ /* 0x000fe200078e3cff */
[----:B------:R-:W-:Y:S02]  /*bdd0*/  @!P0 IMAD.MOV.U32 R0, RZ, RZ, c[0x0][0x1a4] ;  /* 0x00006900ff008624 */ /* 0x000fe400078e00ff */
[----:B------:R-:W-:Y:S02]  /*bde0*/  @!P3 IMAD.IADD R19, R19, 0x1, R8 ;  /* 0x000000011313b824 */ /* 0x000fe400078e0208 */
[----:B------:R-:W-:-:S03]  /*bdf0*/  @!P0 IMAD.WIDE.U32 R10, R10, 0xe0, R172 ;  /* 0x000000e00a0a8825 */ /* 0x000fc600078e00ac */
[----:B------:R-:W-:Y:S01]  /*be00*/  @!PT LDS RZ, [RZ] ;  /* 0x00000000fffff984 */ /* 0x000fe20000000800 */
[----:B------:R-:W-:Y:S01]  /*be10*/  @!PT LDS RZ, [RZ] ;  /* 0x00000000fffff984 */ /* 0x000fe20000000800 */
[----:B------:R-:W-:Y:S01]  /*be20*/  @!PT LDS RZ, [RZ] ;  /* 0x00000000fffff984 */ /* 0x000fe20000000800 */
[----:B------:R4:W-:Y:S01]  /*be30*/  @!P3 LDGSTS.E.BYPASS.LTC128B.128 [R181+0x7800], [R18.64] ;  /* 0x0780000012b5bfae */ /* 0x0009e2000b901d46 */
[----:B------:R-:W-:Y:S02]  /*be40*/  @!P0 IMAD R7, R0, 0xe0, RZ ;  /* 0x000000e000078824 */ /* 0x000fe400078e02ff */
[----:B------:R-:W-:Y:S01]  /*be50*/  IMAD.IADD R166, R3, 0x1, R166 ;  /* 0x0000000103a67824 */ /* 0x000fe200078e02a6 */
[----:B------:R-:W-:Y:S01]  /*be60*/  @P4 STS.128 [R181+0x8000], RZ ;  /* 0x008000ffb5004388 */ /* 0x000fe20000000c00 */
[----:B------:R-:W-:Y:S01]  /*be70*/  @!P1 IMAD.IADD R15, R15, 0x1, R4 ;  /* 0x000000010f0f9824 */ /* 0x000fe200078e0204 */
[----:B------:R-:W-:Y:S01]  /*be80*/  LOP3.LUT R3, R3, R40, RZ, 0xfc, !PT ;  /* 0x0000002803037212 */ /* 0x000fe200078efcff */
[----:B------:R-:W-:Y:S01]  /*be90*/  @!P0 IMAD.IADD R11, R11, 0x1, R7 ;  /* 0x000000010b0b8824 */ /* 0x000fe200078e0207 */
[----:B------:R-:W-:Y:S01]  /*bea0*/  @!PT LDS RZ, [RZ] ;  /* 0x00000000fffff984 */ /* 0x000fe20000000800 */
[----:B------:R-:W-:Y:S01]  /*beb0*/  @!PT LDS RZ, [RZ] ;  /* 0x00000000fffff984 */ /* 0x000fe20000000800 */
[----:B------:R-:W-:Y:S01]  /*bec0*/  @!PT LDS RZ, [RZ] ;  /* 0x00000000fffff984 */ /* 0x000fe20000000800 */
[----:B------:R5:W-:Y:S01]  /*bed0*/  @!P4 LDGSTS.E.BYPASS.LTC128B.128 [R181+0x8000], [R12.64] ;  /* 0x080000000cb5cfae */ /* 0x000be2000b901d46 */
[----:B------:R-:W-:Y:S02]  /*bee0*/  IMAD.SHL.U32 R165, R165, 0x2, RZ ;  /* 0x00000002a5a57824 */ /* 0x000fe400078e00ff */
[----:B------:R-:W-:Y:S01]  /*bef0*/  IMAD.SHL.U32 R166, R166, 0x2, RZ ;  /* 0x00000002a6a67824 */ /* 0x000fe200078e00ff */
[----:B------:R-:W-:Y:S01]  /*bf00*/  @P2 STS.128 [R181+0x8800], RZ ;  /* 0x008800ffb5002388 */ /* 0x000fe20000000c00 */
[----:B------:R-:W-:Y:S01]  /*bf10*/  IMAD.MOV.U32 R0, RZ, RZ, 0x20 ;  /* 0x00000020ff007424 */ /* 0x000fe200078e00ff */
[----:B------:R-:W-:Y:S01]  /*bf20*/  IADD3 R162, R165, 0x2040, RZ ;  /* 0x00002040a5a27810 */ /* 0x000fe20007ffe0ff */
[--C-:B------:R-:W-:Y:S01]  /*bf30*/  IMAD R164, R42, 0x2, R166.reuse ;  /* 0x000000022aa47824 */ /* 0x100fe200078e02a6 */
[----:B------:R-:W-:Y:S01]  /*bf40*/  @!PT LDS RZ, [RZ] ;  /* 0x00000000fffff984 */ /* 0x000fe20000000800 */
[----:B------:R-:W-:Y:S01]  /*bf50*/  @!PT LDS RZ, [RZ] ;  /* 0x00000000fffff984 */ /* 0x000fe20000000800 */
[----:B------:R-:W-:Y:S01]  /*bf60*/  @!PT LDS RZ, [RZ] ;  /* 0x00000000fffff984 */ /* 0x000fe20000000800 */
[----:B------:R4:W-:Y:S01]  /*bf70*/  @!P2 LDGSTS.E.BYPASS.LTC128B.128 [R181+0x8800], [R16.64] ;  /* 0x0880000010b5afae */ /* 0x0009e2000b901d46 */
[----:B------:R-:W-:-:S03]  /*bf80*/  IMAD R163, R43, 0x2, R166 ;  /* 0x000000022ba37824 */ /* 0x000fc600078e02a6 */
[----:B------:R-:W-:Y:S01]  /*bf90*/  @P1 STS.128 [R181+0x9000], RZ ;  /* 0x009000ffb5001388 */ /* 0x000fe20000000c00 */
[----:B------:R-:W-:-:S03]  /*bfa0*/  IMAD R161, R42, 0x2, R163 ;  /* 0x000000022aa17824 */ /* 0x000fc600078e02a3 */
        /* <DEDUP_REMOVED lines=13> */
[----:B------:R-:W2:Y:S04]  /*c080*/  LDSM.16.M88.4 R80, [R165+0x3000] ;  /* 0x00300000a550783b */ /* 0x000ea80000000200 */
[----:B-1----:R-:W1:Y:S04]  /*c090*/  LDSM.16.M88.4 R20, [R165+0x2000] ;  /* 0x00200000a514783b */ /* 0x002e680000000200 */
[----:B------:R-:W1:Y:S04]  /*c0a0*/  LDSM.16.M88.4 R88, [R165+0x2800] ;  /* 0x00280000a558783b */ /* 0x000e680000000200 */
[----:B------:R-:W1:Y:S04]  /*c0b0*/  LDSM.16.M88.4 R72, [R165+0x3800] ;  /* 0x00380000a548783b */ /* 0x000e680000000200 */
[----:B-----5:R-:W-:Y:S04]  /*c0c0*/  LDSM.16.M88.4 R12, [R164] ;  /* 0x00000000a40c783b */ /* 0x020fe80000000200 */
[----:B----4-:R-:W4:Y:S04]  /*c0d0*/  LDSM.16.M88.4 R16, [R159+0x3000] ;  /* 0x003000009f10783b */ /* 0x010f280000000200 */
[----:B------:R-:W5:Y:S04]  /*c0e0*/  LDSM.16.M88.4 R96, [R159+0x2000] ;  /* 0x002000009f60783b */ /* 0x000f680000000200 */
[----:B------:R-:W3:Y:S04]  /*c0f0*/  LDSM.16.M88.4 R64, [R165+0x4000] ;  /* 0x00400000a540783b */ /* 0x000ee80000000200 */
[----:B------:R-:W3:Y:S04]  /*c100*/  LDSM.16.M88.4 R48, [R165+0x4800] ;  /* 0x00480000a530783b */ /* 0x000ee80000000200 */
[----:B------:R-:W3:Y:S04]  /*c110*/  LDSM.16.M88.4 R36, [R165+0x5000] ;  /* 0x00500000a524783b */ /* 0x000ee80000000200 */
[----:B------:R-:W3:Y:S01]  /*c120*/  LDSM.16.M88.4 R100, [R165+0x5800] ;  /* 0x00580000a564783b */ /* 0x000ee20000000200 */
[C---:B--2---:R-:W-:Y:S03]  /*c130*/  HMMA.16816.F32 R84, R4.reuse, R80, RZ ;  /* 0x000000500454723c */ /* 0x044fe600000018ff */
[----:B------:R-:W2:Y:S04]  /*c140*/  LDSM.16.M88.4 R28, [R159+0x2800] ;  /* 0x002800009f1c783b */ /* 0x000ea80000000200 */
[----:B------:R-:W2:Y:S01]  /*c150*/  LDSM.16.M88.4 R8, [R159+0x3800] ;  /* 0x003800009f08783b */ /* 0x000ea20000000200 */
[C---:B------:R-:W-:Y:S03]  /*c160*/  HMMA.16816.F32 R80, R4.reuse, R82, RZ ;  /* 0x000000520450723c */ /* 0x040fe600000018ff */
[----:B------:R-:W0:Y:S05]  /*c170*/  LDGDEPBAR ;  /* 0x00000000000079af */ /* 0x000e2a0000000000 */
[C---:B-1----:R-:W-:Y:S08]  /*c180*/  HMMA.16816.F32 R24, R4.reuse, R20, RZ ;  /* 0x000000140418723c */ /* 0x042ff000000018ff */
[C---:B------:R-:W-:Y:S08]  /*c190*/  HMMA.16816.F32 R20, R4.reuse, R22, RZ ;  /* 0x000000160414723c */ /* 0x040ff000000018ff */
[C---:B------:R-:W-:Y:S08]  /*c1a0*/  HMMA.16816.F32 R92, R4.reuse, R88, RZ ;  /* 0x00000058045c723c */ /* 0x040ff000000018ff */
[C---:B------:R-:W-:Y:S08]  /*c1b0*/  HMMA.16816.F32 R88, R4.reuse, R90, RZ ;  /* 0x0000005a0458723c */ /* 0x040ff000000018ff */
[----:B------:R-:W-:Y:S08]  /*c1c0*/  HMMA.16816.F32 R76, R4, R72, RZ ;  /* 0x00000048044c723c */ /* 0x000ff000000018ff */
[C---:B----4-:R-:W-:Y:S08]  /*c1d0*/  HMMA.16816.F32 R84, R12.reuse, R16, R84 ;  /* 0x000000100c54723c */ /* 0x050ff00000001854 */
[----:B------:R-:W-:Y:S01]  /*c1e0*/  HMMA.16816.F32 R80, R12, R18, R80 ;  /* 0x000000120c50723c */ /* 0x000fe20000001850 */
[----:B------:R-:W1:Y:S07]  /*c1f0*/  LDSM.16.M88.4 R16, [R159+0x5800] ;  /* 0x005800009f10783b */ /* 0x000e6e0000000200 */
[----:B------:R-:W-:Y:S08]  /*c200*/  HMMA.16816.F32 R72, R4, R74, RZ ;  /* 0x0000004a0448723c */ /* 0x000ff000000018ff */
[C---:B-----5:R-:W-:Y:S08]  /*c210*/  HMMA.16816.F32 R24, R12.reuse, R96, R24 ;  /* 0x000000600c18723c */ /* 0x060ff00000001818 */
[----:B------:R-:W-:Y:S01]  /*c220*/  HMMA.16816.F32 R20, R12, R98, R20 ;  /* 0x000000620c14723c */ /* 0x000fe20000001814 */
        /* <DEDUP_REMOVED lines=13> */
[C---:B------:R-:W-:Y:S07]  /*c300*/  HMMA.16816.F32 R76, R12.reuse, R8, R76 ;  /* 0x000000080c4c723c */ /* 0x040fee000000184c */
        /* <DEDUP_REMOVED lines=9> */
[----:B------:R-:W5:Y:S01]  /*c3a0*/  LDSM.16.M88.4 R112, [R162+0x1000] ;  /* 0x00100000a270783b */ /* 0x000f620000000200 */
[----:B------:R-:W-:Y:S02]  /*c3b0*/  IADD3 R154, R162, 0x1000, RZ ;  /* 0x00001000a29a7810 */ /* 0x000fe40007ffe0ff */
[----:B------:R-:W-:Y:S01]  /*c3c0*/  HMMA.16816.F32 R4, R12, R18, R4 ;  /* 0x000000120c04723c */ /* 0x000fe20000001804 */
[----:B------:R-:W1:Y:S01]  /*c3d0*/  LDSM.16.M88.4 R16, [R162+0x3800] ;  /* 0x00380000a210783b */ /* 0x000e620000000200 */
[----:B------:R-:W-:-:S02]  /*c3e0*/  LEA.HI R0, R0, R59, RZ, 0x2 ;  /* 0x0000003b00007211 */ /* 0x000fc400078f10ff */
[C---:B------:R-:W-:Y:S01]  /*c3f0*/  IADD3 R153, R162.reuse, 0x1800, RZ ;  /* 0x00001800a2997810 */ /* 0x040fe20007ffe0ff */
[----:B------:R-:W-:Y:S01]  /*c400*/  LDSM.16.M88.4 R116, [R162+0x800] ;  /* 0x00080000a274783b */ /* 0x000fe20000000200 */
[----:B------:R-:W-:Y:S02]  /*c410*/  SHF.R.S32.HI R180, RZ, 0x2, R0 ;  /* 0x00000002ffb47819 */ /* 0x000fe40000011400 */
[----:B----4-:R-:W-:Y:S01]  /*c420*/  HMMA.16816.F32 R52, R12, R96, R52 ;  /* 0x000000600c34723c */ /* 0x010fe20000001834 */
[----:B------:R-:W-:Y:S01]  /*c430*/  LDSM.16.M88.4 R108, [R162+0x1800] ;  /* 0x00180000a26c783b */ /* 0x000fe20000000200 */
[C---:B------:R-:W-:Y:S02]  /*c440*/  IADD3 R152, R162.reuse, 0x2000, RZ ;  /* 0x00002000a2987810 */ /* 0x040fe40007ffe0ff */
[C---:B------:R-:W-:Y:S01]  /*c450*/  IADD3 R151, R162.reuse, 0x2800, RZ ;  /* 0x00002800a2977810 */ /* 0x040fe20007ffe0ff */
[----:B------:R-:W-:Y:S01]  /*c460*/  LDSM.16.M88.4 R104, [R162+0x2000] ;  /* 0x00200000a268783b */ /* 0x000fe20000000200 */
[----:B------:R-:W-:-:S02]  /*c470*/  IADD3 R150, R162, 0x3000, RZ ;  /* 0x00003000a2967810 */ /* 0x000fc40007ffe0ff */
[----:B------:R-:W-:Y:S01]  /*c480*/  HMMA.16816.F32 R48, R12, R98, R48 ;  /* 0x000000620c30723c */ /* 0x000fe20000001830 */
[----:B------:R-:W4:Y:S01]  /*c490*/  LDSM.16.M88.4 R96, [R162+0x3000] ;  /* 0x00300000a260783b */ /* 0x000f220000000200 */
[----:B------:R-:W-:-:S06]  /*c4a0*/  IADD3 R149, R162, 0x3800, RZ ;  /* 0x00003800a2957810 */ /* 0x000fcc0007ffe0ff */
[C---:B---3--:R-:W-:Y:S08]  /*c4b0*/  HMMA.16816.F32 R68, R12.reuse, R100, R68 ;  /* 0x000000640c44723c */ /* 0x048ff00000001844 */
[C---:B------:R-:W-:Y:S01]  /*c4c0*/  HMMA.16816.F32 R64, R12.reuse, R102, R64 ;  /* 0x000000660c40723c */ /* 0x040fe20000001840 */
[----:B------:R-:W-:Y:S07]  /*c4d0*/  LDSM.16.M88.4 R100, [R162+0x2800] ;  /* 0x00280000a264783b */ /* 0x000fee0000000200 */
[C---:B--2---:R-:W-:Y:S08]  /*c4e0*/  HMMA.16816.F32 R44, R12.reuse, R28, R44 ;  /* 0x0000001c0c2c723c */ /* 0x044ff0000000182c */
[----:B------:R-:W-:Y:S01]  /*c4f0*/  HMMA.16816.F32 R36, R12, R30, R36 ;  /* 0x0000001e0c24723c */ /* 0x000fe20000001824 */
[----:B------:R-:W-:Y:S04]  /*c500*/  LDSM.16.M88.4 R12, [R161] ;  /* 0x00000000a10c783b */ /* 0x000fe80000000200 */
[----:B------:R-:W2:Y:S03]  /*c510*/  LDSM.16.M88.4 R28, [R148] ;  /* 0x00000000941c783b */ /* 0x000ea60000000200 */
[C---:B-1----:R-:W-:Y:S07]  /*c520*/  HMMA.16816.F32 R24, R8.reuse, R120, R24 ;  /* 0x000000780818723c */ /* 0x042fee0000001818 */
[----:B------:R-:W-:Y:S01]  /*c530*/  IMAD.SHL.U32 R120, R56, 0x2, RZ ;  /* 0x0000000238787824 */ /* 0x000fe200078e00ff */
[----:B------:R-:W-:Y:S04]  /*c540*/  HMMA.16816.F32 R20, R8, R122, R20 ;  /* 0x0000007a0814723c */ /* 0x000fe80000001814 */
[----:B------:R-:W-:-:S04]  /*c550*/  LOP3.LUT R120, R120, 0x6, RZ, 0xc0, !PT ;  /* 0x0000000678787812 */ /* 0x000fc800078ec0ff */
[----:B-----5:R-:W-:Y:S01]  /*c560*/  HMMA.16816.F32 R84, R8, R112, R84 ;  /* 0x000000700854723c */ /* 0x020fe20000001854 */
[----:B------:R-:W-:-:S07]  /*c570*/  IMAD.IADD R0, R2, 0x1, R120 ;  /* 0x0000000102007824 */ /* 0x000fce00078e0278 */
[C---:B------:R-:W-:Y:S01]  /*c580*/  HMMA.16816.F32 R80, R8.reuse, R114, R80 ;  /* 0x000000720850723c */ /* 0x040fe20000001850 */
[----:B------:R-:W1:Y:S07]  /*c590*/  LDSM.16.M88.4 R112, [R148+0x800] ;  /* 0x000800009470783b */ /* 0x000e6e0000000200 */
[C---:B------:R-:W-:Y:S07]  /*c5a0*/  HMMA.16816.F32 R32, R8.reuse, R16, R32 ;  /* 0x000000100820723c */ /* 0x040fee0000001820 */
[----:B------:R-:W-:Y:S01]  /*c5b0*/  IMAD R17, R58, 0x10, R60 ;  /* 0x000000103a117824 */ /* 0x000fe200078e023c */
[----:B----4-:R-:W-:Y:S04]  /*c5c0*/  HMMA.16816.F32 R44, R8, R96, R44 ;  /* 0x00000060082c723c */ /* 0x010fe8000000182c */
[----:B------:R-:W-:-:S02]  /*c5d0*/  IADD3 R16, R17, 0x1, R180 ;  /* 0x0000000111107810 */ /* 0x000fc40007ffe0b4 */
[----:B------:R-:W-:Y:S02]  /*c5e0*/  IADD3 R17, R0, 0x1, RZ ;  /* 0x0000000100117810 */ /* 0x000fe40007ffe0ff */
[----:B------:R-:W-:Y:S01]  /*c5f0*/  HMMA.16816.F32 R36, R8, R98, R36 ;  /* 0x000000620824723c */ /* 0x000fe20000001824 */
[----:B------:R-:W3:Y:S01]  /*c600*/  LDSM.16.M88.4 R96, [R148+0x1000] ;  /* 0x001000009460783b */ /* 0x000ee20000000200 */
[----:B------:R-:W-:-:S04]  /*c610*/  IADD3 R16, R61, R16, -R175 ;  /* 0x000000103d107210 */ /* 0x000fc80007ffe8af */
[----:B------:R-:W-:Y:S02]  /*c620*/  IADD3 R16, R16, c[0x0][0x2e8], RZ ;  /* 0x0000ba0010107a10 */ /* 0x000fe40007ffe0ff */
[----:B------:R-:W-:Y:S02]  /*c630*/  HMMA.16816.F32 R92, R8, R116, R92 ;  /* 0x00000074085c723c */ /* 0x000fe4000000185c */
[C---:B------:R-:W-:Y:S02]  /*c640*/  IADD3 R122, R16.reuse, 0x8, RZ ;  /* 0x00000008107a7810 */ /* 0x040fe40007ffe0ff */
[-C--:B------:R-:W-:Y:S02]  /*c650*/  IMNMX R121, R16, R61.reuse, PT ;  /* 0x0000003d10797217 */ /* 0x080fe40003800200 */
[----:B------:R-:W-:Y:S02]  /*c660*/  IMNMX R122, R122, R61, PT ;  /* 0x0000003d7a7a7217 */ /* 0x000fe40003800200 */
[----:B--2---:R-:W-:Y:S01]  /*c670*/  HMMA.16816.F32 R24, R12, R28, R24 ;  /* 0x0000001c0c18723c */ /* 0x004fe20000001818 */
[----:B------:R-:W-:-:S02]  /*c680*/  IADD3 R16, R0, 0x8, RZ ;  /* 0x0000000800107810 */ /* 0x000fc40007ffe0ff */
[CC--:B------:R-:W-:Y:S02]  /*c690*/  ISETP.GE.AND P0, PT, R17.reuse, R122.reuse, PT ;  /* 0x0000007a1100720c */ /* 0x0c0fe40003f06270 */
[-C--:B------:R-:W-:Y:S02]  /*c6a0*/  ISETP.GE.AND P1, PT, R17, R121.reuse, PT ;  /* 0x000000791100720c */ /* 0x080fe40003f26270 */
[----:B------:R-:W-:Y:S01]  /*c6b0*/  P2R R28, PR, RZ, 0x1 ;  /* 0x00000001ff1c7803 */ /* 0x000fe20000000000 */
[----:B------:R-:W-:Y:S01]  /*c6c0*/  HMMA.16816.F32 R20, R12, R30, R20 ;  /* 0x0000001e0c14723c */ /* 0x000fe20000001814 */
[C---:B------:R-:W-:Y:S02]  /*c6d0*/  ISETP.GE.AND P0, PT, R16.reuse, R121, PT ;  /* 0x000000791000720c */ /* 0x040fe40003f06270 */
[----:B------:R-:W-:Y:S02]  /*c6e0*/  ISETP.GE.AND P2, PT, R16, R122, PT ;  /* 0x0000007a1000720c */ /* 0x000fe40003f46270 */
[----:B------:R-:W-:-:S02]  /*c6f0*/  IADD3 R17, R0, 0x9, RZ ;  /* 0x0000000900117810 */ /* 0x000fc40007ffe0ff */
[----:B------:R-:W-:Y:S01]  /*c700*/  IADD3 R16, R0, 0x10, RZ ;  /* 0x0000001000107810 */ /* 0x000fe20007ffe0ff */
[C---:B------:R-:W-:Y:S01]  /*c710*/  HMMA.16816.F32 R88, R8.reuse, R118, R88 ;  /* 0x000000760858723c */ /* 0x040fe20000001858 */
[CC--:B------:R-:W-:Y:S02]  /*c720*/  ISETP.GE.AND P3, PT, R17.reuse, R121.reuse, PT ;  /* 0x000000791100720c */ /* 0x0c0fe40003f66270 */
[----:B------:R-:W-:Y:S02]  /*c730*/  ISETP.GE.AND P4, PT, R17, R122, PT ;  /* 0x0000007a1100720c */ /* 0x000fe40003f86270 */
[----:B------:R-:W-:Y:S02]  /*c740*/  ISETP.GE.AND P5, PT, R16, R121, PT ;  /* 0x000000791000720c */ /* 0x000fe40003fa6270 */
[----:B------:R-:W-:Y:S01]  /*c750*/  IADD3 R17, R0, 0x11, RZ ;  /* 0x0000001100117810 */ /* 0x000fe20007ffe0ff */
[----:B------:R-:W-:Y:S01]  /*c760*/  HMMA.16816.F32 R76, R8, R108, R76 ;  /* 0x0000006c084c723c */ /* 0x000fe2000000184c */
[----:B------:R-:W-:-:S02]  /*c770*/  FSEL R29, R25, -INF , !P1 ;  /* 0xff800000191d7808 */ /* 0x000fc40004800000 */
[----:B------:R-:W-:Y:S02]  /*c780*/  ISETP.GE.AND P1, PT, R17, R121, PT ;  /* 0x000000791100720c */ /* 0x000fe40003f26270 */
[----:B------:R-:W-:-:S03]  /*c790*/  IADD3 R30, R0, 0x48, RZ ;  /* 0x00000048001e7810 */ /* 0x000fc60007ffe0ff */
[C---:B------:R-:W-:Y:S01]  /*c7a0*/  HMMA.16816.F32 R72, R8.reuse, R110, R72 ;  /* 0x0000006e0848723c */ /* 0x040fe20000001848 */
[----:B------:R-:W-:Y:S02]  /*c7b0*/  FSEL R25, R20, -INF , !P0 ;  /* 0xff80000014197808 */ /* 0x000fe40004000000 */
[----:B------:R-:W-:Y:S02]  /*c7c0*/  ISETP.GE.AND P0, PT, R16, R122, PT ;  /* 0x0000007a1000720c */ /* 0x000fe40003f06270 */
[----:B------:R-:W-:Y:S02]  /*c7d0*/  IADD3 R16, R0, 0x18, RZ ;  /* 0x0000001800107810 */ /* 0x000fe40007ffe0ff */
[----:B------:R-:W-:Y:S01]  /*c7e0*/  FSEL R40, R22, -INF , !P2 ;  /* 0xff80000016287808 */ /* 0x000fe20005000000 */
[----:B------:R-:W-:Y:S01]  /*c7f0*/  HMMA.16816.F32 R68, R8, R104, R68 ;  /* 0x000000680844723c */ /* 0x000fe20000001844 */
[----:B------:R-:W-:Y:S02]  /*c800*/  FSEL R31, R21, -INF , !P3 ;  /* 0xff800000151f7808 */ /* 0x000fe40005800000 */
[----:B------:R-:W-:-:S02]  /*c810*/  FSEL R134, R23, -INF , !P4 ;  /* 0xff80000017867808 */ /* 0x000fc40006000000 */
[-C--:B------:R-:W-:Y:S02]  /*c820*/  ISETP.GE.AND P2, PT, R17, R122.reuse, PT ;  /* 0x0000007a1100720c */ /* 0x080fe40003f46270 */
[C---:B------:R-:W-:Y:S01]  /*c830*/  ISETP.GE.AND P3, PT, R16.reuse, R121, PT ;  /* 0x000000791000720c */ /* 0x040fe20003f66270 */
[----:B------:R-:W-:Y:S01]  /*c840*/  HMMA.16816.F32 R64, R8, R106, R64 ;  /* 0x0000006a0840723c */ /* 0x000fe20000001840 */
[----:B------:R-:W-:Y:S02]  /*c850*/  ISETP.GE.AND P4, PT, R16, R122, PT ;  /* 0x0000007a1000720c */ /* 0x000fe40003f86270 */
[C---:B------:R-:W-:Y:S02]  /*c860*/  IADD3 R20, R0.reuse, 0x19, RZ ;  /* 0x0000001900147810 */ /* 0x040fe40007ffe0ff */
[----:B------:R-:W-:-:S03]  /*c870*/  IADD3 R21, R0, 0x21, RZ ;  /* 0x0000002100157810 */ /* 0x000fc60007ffe0ff */
[C---:B------:R-:W-:Y:S08]  /*c880*/  HMMA.16816.F32 R52, R8.reuse, R100, R52 ;  /* 0x000000640834723c */ /* 0x040ff00000001834 */
[C---:B------:R-:W-:Y:S08]  /*c890*/  HMMA.16816.F32 R48, R8.reuse, R102, R48 ;  /* 0x000000660830723c */ /* 0x040ff00000001830 */
[----:B------:R-:W-:Y:S01]  /*c8a0*/  HMMA.16816.F32 R4, R8, R18, R4 ;  /* 0x000000120804723c */ /* 0x000fe20000001804 */
[----:B------:R-:W2:Y:S04]  /*c8b0*/  LDSM.16.M88.4 R8, [R148+0x1800] ;  /* 0x001800009408783b */ /* 0x000ea80000000200 */
[----:B------:R-:W4:Y:S03]  /*c8c0*/  LDSM.16.M88.4 R16, [R148+0x2000] ;  /* 0x002000009410783b */ /* 0x000f260000000200 */
[C---:B-1----:R-:W-:Y:S08]  /*c8d0*/  HMMA.16816.F32 R92, R12.reuse, R112, R92 ;  /* 0x000000700c5c723c */ /* 0x042ff0000000185c */
[C---:B------:R-:W-:Y:S08]  /*c8e0*/  HMMA.16816.F32 R88, R12.reuse, R114, R88 ;  /* 0x000000720c58723c */ /* 0x040ff00000001858 */
[C---:B---3--:R-:W-:Y:S08]  /*c8f0*/  HMMA.16816.F32 R84, R12.reuse, R96, R84 ;  /* 0x000000600c54723c */ /* 0x048ff00000001854 */
[----:B------:R-:W-:Y:S01]  /*c900*/  FSEL R97, R92, -INF , !P5 ;  /* 0xff8000005c617808 */ /* 0x000fe20006800000 */
[----:B------:R-:W-:Y:S01]  /*c910*/  HMMA.16816.F32 R80, R12, R98, R80 ;  /* 0x000000620c50723c */ /* 0x000fe20000001850 */
[----:B------:R-:W-:-:S02]  /*c920*/  FSEL R94, R94, -INF , !P0 ;  /* 0xff8000005e5e7808 */ /* 0x000fc40004000000 */
[CC--:B------:R-:W-:Y:S02]  /*c930*/  ISETP.GE.AND P5, PT, R20.reuse, R121.reuse, PT ;  /* 0x000000791400720c */ /* 0x0c0fe40003fa6270 */
[----:B------:R-:W-:Y:S02]  /*c940*/  ISETP.GE.AND P0, PT, R20, R122, PT ;  /* 0x0000007a1400720c */ /* 0x000fe40003f06270 */
[----:B------:R-:W-:Y:S01]  /*c950*/  IADD3 R20, R0, 0x20, RZ ;  /* 0x0000002000147810 */ /* 0x000fe20007ffe0ff */
[----:B--2---:R-:W-:Y:S01]  /*c960*/  HMMA.16816.F32 R76, R12, R8, R76 ;  /* 0x000000080c4c723c */ /* 0x004fe2000000184c */
[----:B------:R-:W-:Y:S02]  /*c970*/  FSEL R93, R93, -INF , !P1 ;  /* 0xff8000005d5d7808 */ /* 0x000fe40004800000 */
[----:B------:R-:W-:Y:S02]  /*c980*/  FSEL R96, R95, -INF , !P2 ;  /* 0xff8000005f607808 */ /* 0x000fe40005000000 */
[----:B------:R-:W-:-:S02]  /*c990*/  ISETP.GE.AND P1, PT, R20, R121, PT ;  /* 0x000000791400720c */ /* 0x000fc40003f26270 */
[----:B------:R-:W-:Y:S01]  /*c9a0*/  ISETP.GE.AND P2, PT, R20, R122, PT ;  /* 0x0000007a1400720c */ /* 0x000fe20003f46270 */
[C---:B------:R-:W-:Y:S01]  /*c9b0*/  HMMA.16816.F32 R72, R12.reuse, R10, R72 ;  /* 0x0000000a0c48723c */ /* 0x040fe20000001848 */
[----:B------:R-:W-:Y:S02]  /*c9c0*/  IADD3 R20, R0, 0x28, RZ ;  /* 0x0000002800147810 */ /* 0x000fe40007ffe0ff */
[----:B------:R-:W-:Y:S02]  /*c9d0*/  FSEL R95, R88, -INF , !P3 ;  /* 0xff800000585f7808 */ /* 0x000fe40005800000 */
[----:B------:R-:W-:Y:S02]  /*c9e0*/  FSEL R92, R90, -INF , !P4 ;  /* 0xff8000005a5c7808 */ /* 0x000fe40006000000 */
[----:B------:R-:W-:Y:S01]  /*c9f0*/  FSEL R89, R89, -INF , !P5 ;  /* 0xff80000059597808 */ /* 0x000fe20006800000 */
[----:B----4-:R-:W-:Y:S01]  /*ca00*/  HMMA.16816.F32 R68, R12, R16, R68 ;  /* 0x000000100c44723c */ /* 0x010fe20000001844 */
[----:B------:R-:W-:-:S02]  /*ca10*/  FSEL R132, R91, -INF , !P0 ;  /* 0xff8000005b847808 */ /* 0x000fc40004000000 */
[CC--:B------:R-:W-:Y:S02]  /*ca20*/  ISETP.GE.AND P3, PT, R21.reuse, R121.reuse, PT ;  /* 0x000000791500720c */ /* 0x0c0fe40003f66270 */
[-C--:B------:R-:W-:Y:S02]  /*ca30*/  ISETP.GE.AND P4, PT, R21, R122.reuse, PT ;  /* 0x0000007a1500720c */ /* 0x080fe40003f86270 */
[----:B------:R-:W-:Y:S01]  /*ca40*/  IADD3 R8, R0, 0x29, RZ ;  /* 0x0000002900087810 */ /* 0x000fe20007ffe0ff */
[----:B------:R-:W-:Y:S01]  /*ca50*/  HMMA.16816.F32 R64, R12, R18, R64 ;  /* 0x000000120c40723c */ /* 0x000fe20000001840 */
[C---:B------:R-:W-:Y:S02]  /*ca60*/  ISETP.GE.AND P5, PT, R20.reuse, R121, PT ;  /* 0x000000791400720c */ /* 0x040fe40003fa6270 */
[----:B------:R-:W-:Y:S02]  /*ca70*/  ISETP.GE.AND P0, PT, R20, R122, PT ;  /* 0x0000007a1400720c */ /* 0x000fe40003f06270 */
[----:B------:R-:W1:Y:S01]  /*ca80*/  LDSM.16.M88.4 R20, [R148+0x2800] ;  /* 0x002800009414783b */ /* 0x000e620000000200 */
[----:B------:R-:W-:-:S02]  /*ca90*/  FSEL R123, R84, -INF , !P1 ;  /* 0xff800000547b7808 */ /* 0x000fc40004800000 */
[----:B------:R-:W-:Y:S02]  /*caa0*/  FSEL R62, R86, -INF , !P2 ;  /* 0xff800000563e7808 */ /* 0x000fe40005000000 */
        /* <DEDUP_REMOVED lines=19> */
[C---:B-1----:R-:W-:Y:S01]  /*cbe0*/  HMMA.16816.F32 R52, R12.reuse, R20, R52 ;  /* 0x000000140c34723c */ /* 0x042fe20000001834 */
[----:B------:R-:W-:Y:S02]  /*cbf0*/  FSEL R61, R76, -INF , !P3 ;  /* 0xff8000004c3d7808 */ /* 0x000fe40005800000 */
[----:B------:R-:W-:Y:S02]  /*cc00*/  FSEL R106, R78, -INF , !P4 ;  /* 0xff8000004e6a7808 */ /* 0x000fe40006000000 */
[C---:B------:R-:W-:Y:S02]  /*cc10*/  ISETP.GE.AND P3, PT, R16.reuse, R121, PT ;  /* 0x000000791000720c */ /* 0x040fe40003f66270 */
[----:B------:R-:W-:Y:S01]  /*cc20*/  ISETP.GE.AND P4, PT, R16, R122, PT ;  /* 0x0000007a1000720c */ /* 0x000fe20003f86270 */
[----:B------:R-:W-:Y:S01]  /*cc30*/  HMMA.16816.F32 R48, R12, R22, R48 ;  /* 0x000000160c30723c */ /* 0x000fe20000001830 */
        /* <DEDUP_REMOVED lines=11> */
[----:B------:R-:W-:Y:S01]  /*ccf0*/  IADD3 R20, R0, 0x49, RZ ;  /* 0x0000004900147810 */ /* 0x000fe20007ffe0ff */
[----:B------:R-:W-:-:S04]  /*cd00*/  DEPBAR.LE SB0, 0x0 ;  /* 0x000080000000791a */ /* 0x000fc80000000000 */
[----:B------:R-:W-:Y:S02]  /*cd10*/  FSEL R109, R68, -INF , !P5 ;  /* 0xff800000446d7808 */ /* 0x000fe40006800000 */
[----:B------:R-:W-:Y:S01]  /*cd20*/  FSEL R116, R70, -INF , !P0 ;  /* 0xff80000046747808 */ /* 0x000fe20004000000 */
[C---:B--2---:R-:W-:Y:S01]  /*cd30*/  HMMA.16816.F32 R44, R12.reuse, R8, R44 ;  /* 0x000000080c2c723c */ /* 0x044fe2000000182c */
[C---:B------:R-:W-:Y:S02]  /*cd40*/  ISETP.GE.AND P5, PT, R20.reuse, R121, PT ;  /* 0x000000791400720c */ /* 0x040fe40003fa6270 */
[----:B------:R-:W-:Y:S02]  /*cd50*/  ISETP.GE.AND P0, PT, R20, R122, PT ;  /* 0x0000007a1400720c */ /* 0x000fe40003f06270 */
[----:B------:R-:W-:Y:S02]  /*cd60*/  IADD3 R20, R0, 0x50, RZ ;  /* 0x0000005000147810 */ /* 0x000fe40007ffe0ff */
[----:B------:R-:W-:Y:S01]  /*cd70*/  FSEL R114, R75, -INF , !P4 ;  /* 0xff8000004b727808 */ /* 0x000fe20006000000 */
[----:B------:R-:W-:Y:S01]  /*cd80*/  HMMA.16816.F32 R36, R12, R10, R36 ;  /* 0x0000000a0c24723c */ /* 0x000fe20000001824 */
[----:B------:R-:W-:-:S02]  /*cd90*/  FSEL R111, R69, -INF , !P1 ;  /* 0xff800000456f7808 */ /* 0x000fc40004800000 */
[----:B------:R-:W-:Y:S02]  /*cda0*/  FSEL R124, R71, -INF , !P2 ;  /* 0xff800000477c7808 */ /* 0x000fe40005000000 */
        /* <DEDUP_REMOVED lines=9> */
[----:B------:R-:W-:Y:S01]  /*ce40*/  FSEL R105, R52, -INF , !P1 ;  /* 0xff80000034697808 */ /* 0x000fe20004800000 */
[----:B-1----:R-:W-:Y:S01]  /*ce50*/  HMMA.16816.F32 R32, R12, R16, R32 ;  /* 0x000000100c20723c */ /* 0x002fe20000001820 */
        /* <DEDUP_REMOVED lines=29> */
[----:B------:R-:W-:Y:S02]  /*d030*/  FSEL R51, R36, -INF , !P3 ;  /* 0xff80000024337808 */ /* 0x000fe40005800000 */
[C---:B------:R-:W-:Y:S02]  /*d040*/  ISETP.GE.AND P6, PT, R8.reuse, R121, PT ;  /* 0x000000790800720c */ /* 0x040fe40003fc6270 */
[----:B------:R-:W-:Y:S02]  /*d050*/  ISETP.GE.AND P3, PT, R8, R122, PT ;  /* 0x0000007a0800720c */ /* 0x000fe40003f66270 */
[----:B------:R-:W-:-:S02]  /*d060*/  IADD3 R8, R0, 0x71, RZ ;  /* 0x0000007100087810 */ /* 0x000fc40007ffe0ff */
[----:B------:R-:W-:Y:S02]  /*d070*/  FSEL R56, R38, -INF , !P1 ;  /* 0xff80000026387808 */ /* 0x000fe40004800000 */
[----:B------:R-:W-:Y:S02]  /*d080*/  ISETP.GE.AND P1, PT, R8, R122, PT ;  /* 0x0000007a0800720c */ /* 0x000fe40003f26270 */
[----:B------:R-:W-:Y:S02]  /*d090*/  ISETP.NE.AND P0, PT, R9, RZ, PT ;  /* 0x000000ff0900720c */ /* 0x000fe40003f05270 */
[----:B------:R-:W-:Y:S02]  /*d0a0*/  P2R R10, PR, RZ, 0x2 ;  /* 0x00000002ff0a7803 */ /* 0x000fe40000000000 */
[----:B------:R-:W-:Y:S02]  /*d0b0*/  FSEL R53, R45, -INF , !P0 ;  /* 0xff8000002d357808 */ /* 0x000fe40004000000 */
[----:B------:R-:W-:-:S02]  /*d0c0*/  FSEL R45, R32, -INF , !P6 ;  /* 0xff800000202d7808 */ /* 0x000fc40007000000 */
[----:B------:R-:W-:Y:S02]  /*d0d0*/  ISETP.NE.AND P6, PT, R10, RZ, PT ;  /* 0x000000ff0a00720c */ /* 0x000fe40003fc5270 */
[----:B------:R-:W-:Y:S02]  /*d0e0*/  IADD3 R9, R0, 0x69, RZ ;  /* 0x0000006900097810 */ /* 0x000fe40007ffe0ff */
[----:B------:R-:W-:Y:S02]  /*d0f0*/  FSEL R55, R44, -INF , !P4 ;  /* 0xff8000002c377808 */ /* 0x000fe40006000000 */
[----:B------:R-:W-:Y:S02]  /*d100*/  ISETP.NE.AND P4, PT, R28, RZ, PT ;  /* 0x000000ff1c00720c */ /* 0x000fe40003f85270 */
[----:B------:R-:W-:Y:S02]  /*d110*/  FSEL R28, R35, -INF , !P6 ;  /* 0xff800000231c7808 */ /* 0x000fe40007000000 */
[----:B------:R-:W-:-:S02]  /*d120*/  FSEL R101, R49, -INF , !P2 ;  /* 0xff80000031657808 */ /* 0x000fc40005000000 */
[----:B------:R-:W-:Y:S02]  /*d130*/  ISETP.GT.AND P6, PT, R183, R168, PT ;  /* 0x000000a8b700720c */ /* 0x000fe40003fc4270 */
[CC--:B------:R-:W-:Y:S02]  /*d140*/  ISETP.GE.AND P2, PT, R9.reuse, R121.reuse, PT ;  /* 0x000000790900720c */ /* 0x0c0fe40003f46270 */
[----:B------:R-:W-:Y:S02]  /*d150*/  ISETP.GE.AND P0, PT, R9, R122, PT ;  /* 0x0000007a0900720c */ /* 0x000fe40003f06270 */
[----:B------:R-:W-:Y:S02]  /*d160*/  IADD3 R9, R0, 0x78, RZ ;  /* 0x0000007800097810 */ /* 0x000fe40007ffe0ff */
[----:B------:R-:W-:Y:S02]  /*d170*/  FSEL R48, R47, -INF , !P5 ;  /* 0xff8000002f307808 */ /* 0x000fe40006800000 */
[----:B------:R-:W-:-:S02]  /*d180*/  ISETP.GE.AND P5, PT, R8, R121, PT ;  /* 0x000000790800720c */ /* 0x000fc40003fa6270 */
[----:B------:R-:W-:Y:S02]  /*d190*/  FSEL R54, R39, -INF , !P0 ;  /* 0xff80000027367808 */ /* 0x000fe40004000000 */
[----:B------:R-:W-:Y:S02]  /*d1a0*/  FSEL R8, R27, -INF , !P4 ;  /* 0xff8000001b087808 */ /* 0x000fe40006000000 */
[CC--:B------:R-:W-:Y:S02]  /*d1b0*/  ISETP.GE.AND P4, PT, R9.reuse, R121.reuse, PT ;  /* 0x000000790900720c */ /* 0x0c0fe40003f86270 */
[----:B------:R-:W-:Y:S02]  /*d1c0*/  ISETP.GE.AND P1, PT, R9, R122, PT ;  /* 0x0000007a0900720c */ /* 0x000fe40003f26270 */
[C---:B------:R-:W-:Y:S02]  /*d1d0*/  ISETP.GE.AND P0, PT, R0.reuse, R121, PT ;  /* 0x000000790000720c */ /* 0x040fe40003f06270 */
[----:B------:R-:W-:-:S02]  /*d1e0*/  IADD3 R9, R0, 0x79, RZ ;  /* 0x0000007900097810 */ /* 0x000fc40007ffe0ff */
[----:B------:R-:W-:Y:S02]  /*d1f0*/  FSEL R59, R37, -INF , !P2 ;  /* 0xff800000253b7808 */ /* 0x000fe40005000000 */
[-C--:B------:R-:W-:Y:S02]  /*d200*/  ISETP.GE.AND P2, PT, R0, R122.reuse, PT ;  /* 0x0000007a0000720c */ /* 0x080fe40003f46270 */
[----:B------:R-:W-:Y:S02]  /*d210*/  FSEL R32, R34, -INF , !P3 ;  /* 0xff80000022207808 */ /* 0x000fe40005800000 */
[----:B------:R-:W-:Y:S02]  /*d220*/  FSEL R0, R24, -INF , !P0 ;  /* 0xff80000018007808 */ /* 0x000fe40004000000 */
        /* <DEDUP_REMOVED lines=68> */
.L_x_7266:
[----:B------:R-:W-:-:S05]  /*d670*/  IMAD.MOV.U32 R6, RZ, RZ, c[0x0][0x198] ;  /* 0x00006600ff067624 */ /* 0x000fca00078e00ff */
[----:B------:R-:W-:-:S04]  /*d680*/  LEA R6, -R6, RZ, 0x7 ;  /* 0x000000ff06067211 */ /* 0x000fc800078e39ff */
[----:B------:R-:W-:Y:S02]  /*d690*/  SHF.R.S32.HI R2, RZ, 0x1f, R6 ;  /* 0x0000001fff027819 */ /* 0x000fe40000011406 */
.L_x_7267:
        /* <DEDUP_REMOVED lines=33> */
.L_x_7265:
        /* <DEDUP_REMOVED lines=65> */
[----:B------:R-:W-:Y:S01]  /*dcc0*/  LDSM.16.MT88.4 R68, [R160+0x6000] ;  /* 0x00600000a044783b */ /* 0x000fe20000004200 */
[----:B------:R-:W-:-:S02]  /*dcd0*/  LEA R158, R42, R160, 0x1 ;  /* 0x000000a02a9e7211 */ /* 0x000fc400078e08ff */
[----:B------:R-:W-:Y:S01]  /*dce0*/  LEA R156, R42, R157, 0x1 ;  /* 0x0000009d2a9c7211 */ /* 0x000fe200078e08ff */
[----:B------:R-:W-:Y:S04]  /*dcf0*/  LDSM.16.MT88.4 R12, [R160+0x6800] ;  /* 0x00680000a00c783b */ /* 0x000fe80000004200 */
[----:B------:R-:W-:Y:S04]  /*dd00*/  LDSM.16.MT88.4 R72, [R158+0x6000] ;  /* 0x006000009e48783b */ /* 0x000fe80000004200 */
        /* <DEDUP_REMOVED lines=18> */
[----:B------:R-:W-:Y:S01]  /*de30*/  FFMA.FTZ R30, R97, c[0x0][0x23c], -R50 ;  /* 0x00008f00611e7a23 */ /* 0x000fe20000010832 */
[----:B------:R-:W1:Y:S02]  /*de40*/  LDSM.16.MT88.4 R4, [R156+0x6000] ;  /* 0x006000009c04783b */ /* 0x000e640000004200 */
[----:B------:R-:W3:Y:S01]  /*de50*/  MUFU.EX2 R35, R35 ;  /* 0x0000002300237308 */ /* 0x000ee20000000800 */
[C---:B------:R-:W-:Y:S01]  /*de60*/  FSETP.NEU.FTZ.AND P0, PT, R0.reuse, -INF , PT ;  /* 0xff8000000000780b */ /* 0x040fe20003f1d000 */
[----:B------:R-:W-:-:S02]  /*de70*/  FMUL.FTZ R21, R0, c[0x0][0x23c] ;  /* 0x00008f0000157a20 */ /* 0x000fc40000410000 */
[--C-:B------:R-:W-:Y:S02]  /*de80*/  FFMA.FTZ R25, R93, c[0x0][0x23c], -R50.reuse ;  /* 0x00008f005d197a23 */ /* 0x100fe40000010832 */
[--C-:B------:R-:W-:Y:S01]  /*de90*/  FFMA.FTZ R23, R95, c[0x0][0x23c], -R50.reuse ;  /* 0x00008f005f177a23 */ /* 0x100fe20000010832 */
[----:B------:R-:W-:Y:S01]  /*dea0*/  FSEL R21, R21, RZ, P0 ;  /* 0x000000ff15157208 */ /* 0x000fe20000000000 */
[----:B------:R-:W-:Y:S01]  /*deb0*/  MUFU.EX2 R36, R36 ;  /* 0x0000002400247308 */ /* 0x000fe20000000800 */
[--C-:B------:R-:W-:Y:S02]  /*dec0*/  FFMA.FTZ R52, R123, c[0x0][0x23c], -R50.reuse ;  /* 0x00008f007b347a23 */ /* 0x100fe40000010832 */
[----:B------:R-:W-:Y:S02]  /*ded0*/  FFMA.FTZ R39, R125, c[0x0][0x23c], -R50 ;  /* 0x00008f007d277a23 */ /* 0x000fe40000010832 */
[--C-:B------:R-:W-:Y:S02]  /*dee0*/  FFMA.FTZ R38, R26, c[0x0][0x23c], -R21.reuse ;  /* 0x00008f001a267a23 */ /* 0x100fe40000010815 */
[--C-:B------:R-:W-:Y:S01]  /*def0*/  FFMA.FTZ R33, R8, c[0x0][0x23c], -R21.reuse ;  /* 0x00008f0008217a23 */ /* 0x100fe20000010815 */
[----:B------:R-:W4:Y:S01]  /*df00*/  MUFU.EX2 R31, R31 ;  /* 0x0000001f001f7308 */ /* 0x000f220000000800 */
[--C-:B------:R-:W-:Y:S01]  /*df10*/  FFMA.FTZ R40, R40, c[0x0][0x23c], -R21.reuse ;  /* 0x00008f0028287a23 */ /* 0x100fe20000010815 */
[----:B---3--:R-:W-:Y:S01]  /*df20*/  F2FP.PACK_AB R84, R35, R44 ;  /* 0x0000002c2354723e */ /* 0x008fe200000000ff */
[--C-:B------:R-:W-:Y:S01]  /*df30*/  FFMA.FTZ R29, R134, c[0x0][0x23c], -R21.reuse ;  /* 0x00008f00861d7a23 */ /* 0x100fe20000010815 */
[----:B------:R-:W3:Y:S01]  /*df40*/  LDSM.16.MT88.4 R8, [R157+0x6800] ;  /* 0x006800009d08783b */ /* 0x000ee20000004200 */
[----:B------:R-:W-:-:S02]  /*df50*/  FFMA.FTZ R34, R94, c[0x0][0x23c], -R21 ;  /* 0x00008f005e227a23 */ /* 0x000fc40000010815 */
[--C-:B------:R-:W-:Y:S01]  /*df60*/  FFMA.FTZ R27, R96, c[0x0][0x23c], -R21.reuse ;  /* 0x00008f00601b7a23 */ /* 0x100fe20000010815 */
[----:B------:R-:W-:Y:S01]  /*df70*/  MUFU.EX2 R38, R38 ;  /* 0x0000002600267308 */ /* 0x000fe20000000800 */
[--C-:B------:R-:W-:Y:S02]  /*df80*/  FFMA.FTZ R26, R92, c[0x0][0x23c], -R21.reuse ;  /* 0x00008f005c1a7a23 */ /* 0x100fe40000010815 */
[--C-:B------:R-:W-:Y:S02]  /*df90*/  FFMA.FTZ R3, R132, c[0x0][0x23c], -R21.reuse ;  /* 0x00008f0084037a23 */ /* 0x100fe40000010815 */
[----:B------:R-:W-:Y:S02]  /*dfa0*/  FFMA.FTZ R49, R62, c[0x0][0x23c], -R21 ;  /* 0x00008f003e317a23 */ /* 0x000fe40000010815 */
        /* <DEDUP_REMOVED lines=46> */
[----:B------:R-:W2:Y:S01]  /*e290*/  MUFU.EX2 R27, R27 ;  /* 0x0000001b001b7308 */ /* 0x000ea20000000800 */
        /* <DEDUP_REMOVED lines=11> */
[----:B------:R-:W5:Y:S01]  /*e350*/  MUFU.EX2 R3, R3 ;  /* 0x0000000300037308 */ /* 0x000f620000000800 */
[----:B------:R-:W-:-:S02]  /*e360*/  FADD.FTZ R36, R36, R35 ;  /* 0x0000002324247221 */ /* 0x000fc40000010000 */
[----:B------:R-:W-:Y:S02]  /*e370*/  FADD.FTZ R40, R40, R33 ;  /* 0x0000002128287221 */ /* 0x000fe40000010000 */
[----:B------:R-:W-:Y:S01]  /*e380*/  FFMA.FTZ R54, R45, c[0x0][0x23c], -R50 ;  /* 0x00008f002d367a23 */ /* 0x000fe20000010832 */
[C---:B-1----:R-:W-:Y:S01]  /*e390*/  HMMA.16816.F32 R80, R84.reuse, R4, RZ ;  /* 0x000000045450723c */ /* 0x042fe200000018ff */
[----:B------:R-:W-:Y:S01]  /*e3a0*/  FADD.FTZ R29, R29, R40 ;  /* 0x000000281d1d7221 */ /* 0x000fe20000010000 */
[----:B------:R-:W-:Y:S01]  /*e3b0*/  MUFU.EX2 R52, R52 ;  /* 0x0000003400347308 */ /* 0x000fe20000000800 */
[--C-:B------:R-:W-:Y:S02]  /*e3c0*/  FFMA.FTZ R41, R41, c[0x0][0x23c], -R50.reuse ;  /* 0x00008f0029297a23 */ /* 0x100fe40000010832 */
[----:B------:R-:W-:Y:S02]  /*e3d0*/  FFMA.FTZ R45, R47, c[0x0][0x23c], -R50 ;  /* 0x00008f002f2d7a23 */ /* 0x000fe40000010832 */
[----:B----4-:R-:W-:Y:S01]  /*e3e0*/  F2FP.PACK_AB R4, R25, R30 ;  /* 0x0000001e1904723e */ /* 0x010fe200000000ff */
[----:B------:R-:W-:Y:S01]  /*e3f0*/  HMMA.16816.F32 R84, R84, R6, RZ ;  /* 0x000000065454723c */ /* 0x000fe200000018ff */
[----:B--2---:R-:W-:Y:S01]  /*e400*/  F2FP.PACK_AB R5, R27, R34 ;  /* 0x000000221b05723e */ /* 0x004fe200000000ff */
[----:B------:R-:W-:Y:S01]  /*e410*/  MUFU.EX2 R39, R39 ;  /* 0x0000002700277308 */ /* 0x000fe20000000800 */
[----:B------:R-:W-:-:S02]  /*e420*/  FADD.FTZ R34, R34, R29 ;  /* 0x0000001d22227221 */ /* 0x000fc40000010000 */
[--C-:B------:R-:W-:Y:S02]  /*e430*/  FFMA.FTZ R28, R28, c[0x0][0x23c], -R21.reuse ;  /* 0x00008f001c1c7a23 */ /* 0x100fe40000010815 */
[----:B------:R-:W-:Y:S01]  /*e440*/  F2FP.PACK_AB R6, R22, R23 ;  /* 0x000000171606723e */ /* 0x000fe200000000ff */
[----:B------:R-:W-:Y:S01]  /*e450*/  FADD.FTZ R27, R27, R34 ;  /* 0x000000221b1b7221 */ /* 0x000fe20000010000 */
[C---:B-----5:R-:W-:Y:S01]  /*e460*/  F2FP.PACK_AB R7, R3.reuse, R26 ;  /* 0x0000001a0307723e */ /* 0x060fe200000000ff */
[----:B------:R-:W-:Y:S01]  /*e470*/  MUFU.EX2 R37, R37 ;  /* 0x0000002500257308 */ /* 0x000fe20000000800 */
[----:B------:R-:W-:Y:S02]  /*e480*/  FFMA.FTZ R186, R20, c[0x0][0x23c], -R21 ;  /* 0x00008f0014ba7a23 */ /* 0x000fe40000010815 */
[----:B------:R-:W-:Y:S02]  /*e490*/  FADD.FTZ R26, R26, R27 ;  /* 0x0000001b1a1a7221 */ /* 0x000fe40000010000 */
[----:B------:R-:W-:Y:S01]  /*e4a0*/  FFMA.FTZ R50, R46, c[0x0][0x23c], -R50 ;  /* 0x00008f002e327a23 */ /* 0x000fe20000010832 */
[----:B------:R-:W-:Y:S01]  /*e4b0*/  HMMA.16816.F32 R96, R4, R12, R96 ;  /* 0x0000000c0460723c */ /* 0x000fe20000001860 */
[----:B------:R-:W-:Y:S01]  /*e4c0*/  FADD.FTZ R26, R3, R26 ;  /* 0x0000001a031a7221 */ /* 0x000fe20000010000 */
[----:B------:R-:W-:Y:S01]  /*e4d0*/  MUFU.EX2 R42, R42 ;  /* 0x0000002a002a7308 */ /* 0x000fe20000000800 */
[----:B------:R-:W-:-:S02]  /*e4e0*/  FFMA.FTZ R32, R32, c[0x0][0x23c], -R21 ;  /* 0x00008f0020207a23 */ /* 0x000fc40000010815 */
[----:B------:R-:W-:-:S03]  /*e4f0*/  FFMA.FTZ R24, R24, c[0x0][0x23c], -R21 ;  /* 0x00008f0018187a23 */ /* 0x000fc60000010815 */
[C---:B------:R-:W-:Y:S01]  /*e500*/  HMMA.16816.F32 R68, R4.reuse, R14, R68 ;  /* 0x0000000e0444723c */ /* 0x040fe20000001844 */
[----:B------:R-:W1:Y:S01]  /*e510*/  LDSM.16.MT88.4 R12, [R156+0x6800] ;  /* 0x006800009c0c783b */ /* 0x000e620000004200 */
[----:B------:R-:W2:Y:S06]  /*e520*/  MUFU.EX2 R49, R49 ;  /* 0x0000003100317308 */ /* 0x000eac0000000800 */
[C---:B---3--:R-:W-:Y:S02]  /*e530*/  HMMA.16816.F32 R76, R4.reuse, R8, R76 ;  /* 0x00000008044c723c */ /* 0x048fe4000000184c */
[----:B------:R-:W3:Y:S06]  /*e540*/  MUFU.EX2 R62, R62 ;  /* 0x0000003e003e7308 */ /* 0x000eec0000000800 */
[----:B------:R-:W-:Y:S01]  /*e550*/  HMMA.16816.F32 R88, R4, R10, R88 ;  /* 0x0000000a0458723c */ /* 0x000fe20000001858 */
[----:B------:R-:W4:Y:S01]  /*e560*/  LDSM.16.MT88.4 R8, [R158+0x7000] ;  /* 0x007000009e08783b */ /* 0x000f220000004200 */
[----:B------:R-:W-:Y:S01]  /*e570*/  MUFU.EX2 R60, R60 ;  /* 0x0000003c003c7308 */ /* 0x000fe20000000800 */
[----:B--2---:R-:W-:-:S05]  /*e580*/  FADD.FTZ R3, R49, R26 ;  /* 0x0000001a31037221 */ /* 0x004fca0000010000 */
[----:B------:R-:W-:Y:S02]  /*e590*/  HMMA.16816.F32 R92, R4, R16, R92 ;  /* 0x00000010045c723c */ /* 0x000fe4000000185c */
[----:B------:R-:W2:Y:S01]  /*e5a0*/  MUFU.EX2 R43, R43 ;  /* 0x0000002b002b7308 */ /* 0x000ea20000000800 */
[----:B---3--:R-:W-:-:S05]  /*e5b0*/  FADD.FTZ R3, R62, R3 ;  /* 0x000000033e037221 */ /* 0x008fca0000010000 */
[C---:B------:R-:W-:Y:S01]  /*e5c0*/  HMMA.16816.F32 R72, R4.reuse, R18, R72 ;  /* 0x000000120448723c */ /* 0x040fe20000001848 */
[----:B------:R-:W3:Y:S01]  /*e5d0*/  LDSM.16.MT88.4 R16, [R160+0x7000] ;  /* 0x00700000a010783b */ /* 0x000ee20000004200 */
[----:B------:R-:W-:Y:S06]  /*e5e0*/  MUFU.EX2 R66, R66 ;  /* 0x0000004200427308 */ /* 0x000fec0000000800 */
[C---:B-1----:R-:W-:Y:S02]  /*e5f0*/  HMMA.16816.F32 R80, R4.reuse, R12, R80 ;  /* 0x0000000c0450723c */ /* 0x042fe40000001850 */
[----:B------:R-:W1:Y:S06]  /*e600*/  MUFU.EX2 R63, R63 ;  /* 0x0000003f003f7308 */ /* 0x000e6c0000000800 */
[----:B------:R-:W-:Y:S01]  /*e610*/  HMMA.16816.F32 R84, R4, R14, R84 ;  /* 0x0000000e0454723c */ /* 0x000fe20000001854 */
[----:B------:R-:W5:Y:S01]  /*e620*/  LDSM.16.MT88.4 R12, [R157+0x7000] ;  /* 0x007000009d0c783b */ /* 0x000f620000004200 */
[----:B------:R-:W-:Y:S05]  /*e630*/  MUFU.EX2 R64, R64 ;  /* 0x0000004000407308 */ /* 0x000fea0000000800 */
        /* <DEDUP_REMOVED lines=8> */
[C---:B----4-:R-:W-:Y:S06]  /*e6c0*/  HMMA.16816.F32 R92, R4.reuse, R8, R92 ;  /* 0x00000008045c723c */ /* 0x050fec000000185c */
[----:B------:R-:W2:Y:S02]  /*e6d0*/  MUFU.EX2 R106, R106 ;  /* 0x0000006a006a7308 */ /* 0x000ea40000000800 */
[C---:B------:R-:W-:Y:S01]  /*e6e0*/  HMMA.16816.F32 R72, R4.reuse, R10, R72 ;  /* 0x0000000a0448723c */ /* 0x040fe20000001848 */
[----:B------:R-:W4:Y:S05]  /*e6f0*/  LDSM.16.MT88.4 R8, [R156+0x7000] ;  /* 0x007000009c08783b */ /* 0x000f2a0000004200 */
[----:B------:R-:W-:Y:S02]  /*e700*/  MUFU.EX2 R104, R104 ;  /* 0x0000006800687308 */ /* 0x000fe40000000800 */
[C---:B---3--:R-:W-:Y:S06]  /*e710*/  HMMA.16816.F32 R96, R4.reuse, R16, R96 ;  /* 0x000000100460723c */ /* 0x048fec0000001860 */
[----:B------:R-:W3:Y:S02]  /*e720*/  MUFU.EX2 R65, R65 ;  /* 0x0000004100417308 */ /* 0x000ee40000000800 */
[C---:B-----5:R-:W-:Y:S06]  /*e730*/  HMMA.16816.F32 R76, R4.reuse, R12, R76 ;  /* 0x0000000c044c723c */ /* 0x060fec000000184c */
[----:B------:R-:W-:Y:S02]  /*e740*/  MUFU.EX2 R112, R112 ;  /* 0x0000007000707308 */ /* 0x000fe40000000800 */
[C---:B------:R-:W-:Y:S01]  /*e750*/  HMMA.16816.F32 R88, R4.reuse, R14, R88 ;  /* 0x0000000e0458723c */ /* 0x040fe20000001858 */
[----:B------:R-:W5:Y:S05]  /*e760*/  LDSM.16.MT88.4 R12, [R158+0x7800] ;  /* 0x007800009e0c783b */ /* 0x000f6a0000004200 */
[----:B------:R-:W1:Y:S02]  /*e770*/  MUFU.EX2 R109, R109 ;  /* 0x0000006d006d7308 */ /* 0x000e640000000800 */
[C---:B------:R-:W-:Y:S01]  /*e780*/  HMMA.16816.F32 R68, R4.reuse, R18, R68 ;  /* 0x000000120444723c */ /* 0x040fe20000001844 */
[----:B------:R-:W5:Y:S05]  /*e790*/  LDSM.16.MT88.4 R16, [R160+0x7800] ;  /* 0x00780000a010783b */ /* 0x000f6a0000004200 */
[----:B------:R-:W-:Y:S02]  /*e7a0*/  MUFU.EX2 R111, R111 ;  /* 0x0000006f006f7308 */ /* 0x000fe40000000800 */
[C---:B----4-:R-:W-:Y:S06]  /*e7b0*/  HMMA.16816.F32 R80, R4.reuse, R8, R80 ;  /* 0x000000080450723c */ /* 0x050fec0000001850 */
[----:B------:R-:W-:Y:S02]  /*e7c0*/  MUFU.EX2 R114, R114 ;  /* 0x0000007200727308 */ /* 0x000fe40000000800 */
[----:B------:R-:W-:Y:S01]  /*e7d0*/  HMMA.16816.F32 R84, R4, R10, R84 ;  /* 0x0000000a0454723c */ /* 0x000fe20000001854 */
[----:B------:R-:W4:Y:S05]  /*e7e0*/  LDSM.16.MT88.4 R8, [R157+0x7800] ;  /* 0x007800009d08783b */ /* 0x000f2a0000004200 */
[----:B------:R-:W-:Y:S01]  /*e7f0*/  MUFU.EX2 R113, R113 ;  /* 0x0000007100717308 */ /* 0x000fe20000000800 */
[----:B-1----:R-:W-:-:S02]  /*e800*/  F2FP.PACK_AB R4, R63, R66 ;  /* 0x000000423f04723e */ /* 0x002fc400000000ff */
[C---:B--2---:R-:W-:Y:S01]  /*e810*/  F2FP.PACK_AB R5, R106.reuse, R67 ;  /* 0x000000436a05723e */ /* 0x044fe200000000ff */
[----:B------:R-:W-:Y:S01]  /*e820*/  FADD.FTZ R67, R67, R60 ;  /* 0x0000003c43437221 */ /* 0x000fe20000010000 */
[----:B------:R-:W-:Y:S02]  /*e830*/  F2FP.PACK_AB R6, R61, R64 ;  /* 0x000000403d06723e */ /* 0x000fe400000000ff */
[----:B---3--:R-:W-:Y:S01]  /*e840*/  F2FP.PACK_AB R7, R65, R104 ;  /* 0x000000684107723e */ /* 0x008fe200000000ff */
[----:B------:R-:W1:Y:S01]  /*e850*/  MUFU.EX2 R116, R116 ;  /* 0x0000007400747308 */ /* 0x000e620000000800 */
[----:B------:R-:W-:-:S04]  /*e860*/  FADD.FTZ R67, R106, R67 ;  /* 0x000000436a437221 */ /* 0x000fc80000010000 */
[----:B------:R-:W-:Y:S01]  /*e870*/  FADD.FTZ R104, R104, R67 ;  /* 0x0000004368687221 */ /* 0x000fe20000010000 */
[----:B-----5:R-:W-:Y:S02]  /*e880*/  HMMA.16816.F32 R92, R4, R12, R92 ;  /* 0x0000000c045c723c */ /* 0x020fe4000000185c */
[----:B------:R-:W-:Y:S01]  /*e890*/  MUFU.EX2 R118, R118 ;  /* 0x0000007600767308 */ /* 0x000fe20000000800 */
[----:B------:R-:W-:-:S05]  /*e8a0*/  FADD.FTZ R104, R65, R104 ;  /* 0x0000006841687221 */ /* 0x000fca0000010000 */
[C---:B------:R-:W-:Y:S01]  /*e8b0*/  HMMA.16816.F32 R72, R4.reuse, R14, R72 ;  /* 0x0000000e0448723c */ /* 0x040fe20000001848 */
[----:B------:R-:W2:Y:S01]  /*e8c0*/  LDSM.16.MT88.4 R12, [R156+0x7800] ;  /* 0x007800009c0c783b */ /* 0x000ea20000004200 */
[----:B------:R-:W3:Y:S06]  /*e8d0*/  MUFU.EX2 R115, R115 ;  /* 0x0000007300737308 */ /* 0x000eec0000000800 */
[C---:B------:R-:W-:Y:S02]  /*e8e0*/  HMMA.16816.F32 R96, R4.reuse, R16, R96 ;  /* 0x000000100460723c */ /* 0x040fe40000001860 */
[----:B------:R-:W-:Y:S06]  /*e8f0*/  MUFU.EX2 R124, R124 ;  /* 0x0000007c007c7308 */ /* 0x000fec0000000800 */
[C---:B----4-:R-:W-:Y:S02]  /*e900*/  HMMA.16816.F32 R76, R4.reuse, R8, R76 ;  /* 0x00000008044c723c */ /* 0x050fe4000000184c */
[----:B------:R-:W4:Y:S06]  /*e910*/  MUFU.EX2 R103, R103 ;  /* 0x0000006700677308 */ /* 0x000f2c0000000800 */
[C---:B------:R-:W-:Y:S01]  /*e920*/  HMMA.16816.F32 R88, R4.reuse, R10, R88 ;  /* 0x0000000a0458723c */ /* 0x040fe20000001858 */
[----:B------:R-:W5:Y:S01]  /*e930*/  LDSM.16.MT88.4 R8, [R160+0x8000] ;  /* 0x00800000a008783b */ /* 0x000f620000004200 */
[----:B------:R-:W-:Y:S06]  /*e940*/  MUFU.EX2 R105, R105 ;  /* 0x0000006900697308 */ /* 0x000fec0000000800 */
[C---:B------:R-:W-:Y:S01]  /*e950*/  HMMA.16816.F32 R68, R4.reuse, R18, R68 ;  /* 0x000000120444723c */ /* 0x040fe20000001844 */
[----:B------:R-:W4:Y:S01]  /*e960*/  LDSM.16.MT88.4 R16, [R158+0x8000] ;  /* 0x008000009e10783b */ /* 0x000f220000004200 */
[----:B------:R-:W-:Y:S06]  /*e970*/  MUFU.EX2 R126, R126 ;  /* 0x0000007e007e7308 */ /* 0x000fec0000000800 */
[C---:B--2---:R-:W-:Y:S02]  /*e980*/  HMMA.16816.F32 R80, R4.reuse, R12, R80 ;  /* 0x0000000c0450723c */ /* 0x044fe40000001850 */
[----:B------:R-:W-:Y:S06]  /*e990*/  MUFU.EX2 R101, R101 ;  /* 0x0000006500657308 */ /* 0x000fec0000000800 */
[----:B------:R-:W-:Y:S01]  /*e9a0*/  HMMA.16816.F32 R84, R4, R14, R84 ;  /* 0x0000000e0454723c */ /* 0x000fe20000001854 */
[----:B------:R-:W2:Y:S01]  /*e9b0*/  LDSM.16.MT88.4 R12, [R157+0x8000] ;  /* 0x008000009d0c783b */ /* 0x000ea20000004200 */
        /* <DEDUP_REMOVED lines=9> */
[----:B-----5:R-:W-:Y:S01]  /*ea50*/  HMMA.16816.F32 R96, R4, R8, R96 ;  /* 0x000000080460723c */ /* 0x020fe20000001860 */
[----:B------:R-:W-:-:S04]  /*ea60*/  FADD.FTZ R118, R118, R113 ;  /* 0x0000007176767221 */ /* 0x000fc80000010000 */
[----:B------:R-:W-:Y:S01]  /*ea70*/  FADD.FTZ R118, R115, R118 ;  /* 0x0000007673767221 */ /* 0x000fe20000010000 */
[----:B------:R-:W-:Y:S02]  /*ea80*/  MUFU.EX2 R110, R110 ;  /* 0x0000006e006e7308 */ /* 0x000fe40000000800 */
[C---:B------:R-:W-:Y:S01]  /*ea90*/  HMMA.16816.F32 R68, R4.reuse, R10, R68 ;  /* 0x0000000a0444723c */ /* 0x040fe20000001844 */
[----:B------:R-:W3:Y:S05]  /*eaa0*/  LDSM.16.MT88.4 R8, [R156+0x8000] ;  /* 0x008000009c08783b */ /* 0x000eea0000004200 */
[----:B------:R-:W5:Y:S02]  /*eab0*/  MUFU.EX2 R53, R53 ;  /* 0x0000003500357308 */ /* 0x000f640000000800 */
[C---:B----4-:R-:W-:Y:S06]  /*eac0*/  HMMA.16816.F32 R92, R4.reuse, R16, R92 ;  /* 0x00000010045c723c */ /* 0x050fec000000185c */
[----:B------:R-:W-:Y:S02]  /*ead0*/  MUFU.EX2 R102, R102 ;  /* 0x0000006600667308 */ /* 0x000fe40000000800 */
[C---:B------:R-:W-:Y:S01]  /*eae0*/  HMMA.16816.F32 R72, R4.reuse, R18, R72 ;  /* 0x000000120448723c */ /* 0x040fe20000001848 */
[----:B------:R-:W4:Y:S05]  /*eaf0*/  LDSM.16.MT88.4 R16, [R160+0x8800] ;  /* 0x00880000a010783b */ /* 0x000f2a0000004200 */
[----:B------:R-:W-:Y:S02]  /*eb00*/  MUFU.EX2 R51, R51 ;  /* 0x0000003300337308 */ /* 0x000fe40000000800 */
[C---:B--2---:R-:W-:Y:S06]  /*eb10*/  HMMA.16816.F32 R76, R4.reuse, R12, R76 ;  /* 0x0000000c044c723c */ /* 0x044fec000000184c */
        /* <DEDUP_REMOVED lines=8> */
[----:B------:R-:W2:Y:S01]  /*eba0*/  MUFU.EX2 R59, R59 ;  /* 0x0000003b003b7308 */ /* 0x000ea20000000800 */
        /* <DEDUP_REMOVED lines=8> */
[----:B----4-:R-:W-:Y:S02]  /*ec30*/  HMMA.16816.F32 R96, R4, R16, R96 ;  /* 0x000000100460723c */ /* 0x010fe40000001860 */
[----:B------:R-:W1:Y:S01]  /*ec40*/  MUFU.EX2 R41, R41 ;  /* 0x0000002900297308 */ /* 0x000e620000000800 */
[----:B------:R-:W-:-:S05]  /*ec50*/  FADD.FTZ R100, R100, R107 ;  /* 0x0000006b64647221 */ /* 0x000fca0000010000 */
[C---:B------:R-:W-:Y:S01]  /*ec60*/  HMMA.16816.F32 R68, R4.reuse, R18, R68 ;  /* 0x000000120444723c */ /* 0x040fe20000001844 */
[----:B------:R-:W4:Y:S01]  /*ec70*/  LDSM.16.MT88.4 R16, [R156+0x8800] ;  /* 0x008800009c10783b */ /* 0x000f220000004200 */
[----:B------:R-:W-:Y:S06]  /*ec80*/  MUFU.EX2 R45, R45 ;  /* 0x0000002d002d7308 */ /* 0x000fec0000000800 */
[C---:B--2---:R-:W-:Y:S02]  /*ec90*/  HMMA.16816.F32 R92, R4.reuse, R12, R92 ;  /* 0x0000000c045c723c */ /* 0x044fe4000000185c */
[----:B------:R-:W-:Y:S06]  /*eca0*/  MUFU.EX2 R44, R50 ;  /* 0x00000032002c7308 */ /* 0x000fec0000000800 */
[C---:B---3--:R-:W-:Y:S02]  /*ecb0*/  HMMA.16816.F32 R76, R4.reuse, R8, R76 ;  /* 0x00000008044c723c */ /* 0x048fe4000000184c */
[----:B------:R-:W-:Y:S06]  /*ecc0*/  MUFU.EX2 R28, R28 ;  /* 0x0000001c001c7308 */ /* 0x000fec0000000800 */
[C---:B------:R-:W-:Y:S01]  /*ecd0*/  HMMA.16816.F32 R88, R4.reuse, R10, R88 ;  /* 0x0000000a0458723c */ /* 0x040fe20000001858 */
[----:B------:R-:W2:Y:S01]  /*ece0*/  LDSM.16.MT88.4 R8, [R158+0x9000] ;  /* 0x009000009e08783b */ /* 0x000ea20000004200 */
[----:B------:R-:W-:Y:S06]  /*ecf0*/  MUFU.EX2 R186, R186 ;  /* 0x000000ba00ba7308 */ /* 0x000fec0000000800 */
[C---:B------:R-:W-:Y:S01]  /*ed00*/  HMMA.16816.F32 R72, R4.reuse, R14, R72 ;  /* 0x0000000e0448723c */ /* 0x040fe20000001848 */
[----:B------:R-:W3:Y:S07]  /*ed10*/  LDSM.16.MT88.4 R12, [R160+0x9000] ;  /* 0x00900000a00c783b */ /* 0x000eee0000004200 */
[C---:B----4-:R-:W-:Y:S08]  /*ed20*/  HMMA.16816.F32 R80, R4.reuse, R16, R80 ;  /* 0x000000100450723c */ /* 0x050ff00000001850 */
[----:B------:R-:W-:Y:S01]  /*ed30*/  HMMA.16816.F32 R84, R4, R18, R84 ;  /* 0x000000120454723c */ /* 0x000fe20000001854 */
[----:B------:R-:W4:Y:S06]  /*ed40*/  LDSM.16.MT88.4 R16, [R157+0x9000] ;  /* 0x009000009d10783b */ /* 0x000f2c0000004200 */
[----:B-----5:R-:W-:-:S02]  /*ed50*/  F2FP.PACK_AB R4, R53, R110 ;  /* 0x0000006e3504723e */ /* 0x020fc400000000ff */
[C---:B------:R-:W-:Y:S01]  /*ed60*/  F2FP.PACK_AB R5, R48.reuse, R55 ;  /* 0x000000373005723e */ /* 0x040fe200000000ff */
[----:B------:R-:W-:Y:S01]  /*ed70*/  FADD.FTZ R55, R55, R100 ;  /* 0x0000006437377221 */ /* 0x000fe20000010000 */
[----:B------:R-:W-:Y:S02]  /*ed80*/  F2FP.PACK_AB R6, R51, R102 ;  /* 0x000000663306723e */ /* 0x000fe400000000ff */
[----:B------:R-:W-:Y:S01]  /*ed90*/  F2FP.PACK_AB R7, R59, R56 ;  /* 0x000000383b07723e */ /* 0x000fe200000000ff */
[----:B------:R-:W-:-:S04]  /*eda0*/  FADD.FTZ R55, R48, R55 ;  /* 0x0000003730377221 */ /* 0x000fc80000010000 */
[----:B------:R-:W-:Y:S02]  /*edb0*/  FADD.FTZ R56, R56, R55 ;  /* 0x0000003738387221 */ /* 0x000fe40000010000 */
[----:B--2---:R-:W-:Y:S02]  /*edc0*/  HMMA.16816.F32 R92, R4, R8, R92 ;  /* 0x00000008045c723c */ /* 0x004fe4000000185c */
[----:B------:R-:W-:-:S05]  /*edd0*/  FADD.FTZ R56, R59, R56 ;  /* 0x000000383b387221 */ /* 0x000fca0000010000 */
[----:B------:R-:W-:Y:S01]  /*ede0*/  FADD.FTZ R9, R31, R36 ;  /* 0x000000241f097221 */ /* 0x000fe20000010000 */
[----:B---3--:R-:W-:Y:S01]  /*edf0*/  HMMA.16816.F32 R96, R4, R12, R96 ;  /* 0x0000000c0460723c */ /* 0x008fe20000001860 */
[----:B------:R-:W2:Y:S02]  /*ee00*/  MUFU.EX2 R31, R32 ;  /* 0x00000020001f7308 */ /* 0x000ea40000000800 */
[----:B------:R-:W-:-:S04]  /*ee10*/  FADD.FTZ R30, R30, R9 ;  /* 0x000000091e1e7221 */ /* 0x000fc80000010000 */
[----:B------:R-:W-:Y:S01]  /*ee20*/  FADD.FTZ R30, R25, R30 ;  /* 0x0000001e191e7221 */ /* 0x000fe20000010000 */
[C---:B------:R-:W-:Y:S01]  /*ee30*/  HMMA.16816.F32 R68, R4.reuse, R14, R68 ;  /* 0x0000000e0444723c */ /* 0x040fe20000001844 */
[----:B------:R-:W3:Y:S07]  /*ee40*/  LDSM.16.MT88.4 R12, [R156+0x9000] ;  /* 0x009000009c0c783b */ /* 0x000eee0000004200 */
[C---:B----4-:R-:W-:Y:S07]  /*ee50*/  HMMA.16816.F32 R76, R4.reuse, R16, R76 ;  /* 0x00000010044c723c */ /* 0x050fee000000184c */
[----:B------:R-:W-:Y:S01]  /*ee60*/  FADD.FTZ R17, R23, R30 ;  /* 0x0000001e17117221 */ /* 0x000fe20000010000 */
[----:B------:R-:W-:Y:S01]  /*ee70*/  HMMA.16816.F32 R72, R4, R10, R72 ;  /* 0x0000000a0448723c */ /* 0x000fe20000001848 */
[----:B------:R-:W4:Y:S01]  /*ee80*/  LDSM.16.MT88.4 R8, [R160+0x9800] ;  /* 0x00980000a008783b */ /* 0x000f220000004200 */
[----:B------:R-:W5:Y:S01]  /*ee90*/  MUFU.EX2 R23, R24 ;  /* 0x0000001800177308 */ /* 0x000f620000000800 */
        /* <DEDUP_REMOVED lines=18> */
[----:B------:R-:W-:Y:S01]  /*efc0*/  F2FP.PACK_AB R6, R44, R45 ;  /* 0x0000002d2c06723e */ /* 0x000fe200000000ff */
[----:B------:R-:W-:Y:S01]  /*efd0*/  FADD.FTZ R31, R31, R56 ;  /* 0x000000381f1f7221 */ /* 0x000fe20000010000 */
[----:B-----5:R-:W-:Y:S01]  /*efe0*/  F2FP.PACK_AB R7, R186, R23 ;  /* 0x00000017ba07723e */ /* 0x020fe200000000ff */
        /* <DEDUP_REMOVED lines=24> */
[C---:B-1----:R-:W-:Y:S08]  /*f170*/  HMMA.16816.F32 R80, R4.reuse, R8, R80 ;  /* 0x000000080450723c */ /* 0x042ff00000001850 */
[----:B------:R-:W-:Y:S01]  /*f180*/  HMMA.16816.F32 R84, R4, R10, R84 ;  /* 0x0000000a0454723c */ /* 0x000fe20000001854 */
[----:B------:R-:W-:Y:S06]  /*f190*/  @!UPT UIADD3 URZ, URZ, URZ, URZ ;  /* 0x0000003f3f3ff290 */ /* 0x000fec000fffe03f */
[----:B------:R-:W-:Y:S11]  /*f1a0*/  @!P6 BRA `(.L_x_7268) ;  /* 0x000038a00000e947 */ /* 0x000ff60003800000 */
        /* <DEDUP_REMOVED lines=63> */
.L_x_7269:
[----:B------:R-:W-:-:S05]  /*f5a0*/  IMAD.MOV.U32 R8, RZ, RZ, c[0x0][0x1a0] ;  /* 0x00006800ff087624 */ /* 0x000fca00078e00ff */
[----:B------:R-:W-:-:S04]  /*f5b0*/  LEA R8, -R8, RZ, 0x7 ;  /* 0x000000ff08087211 */ /* 0x000fc800078e39ff */
[----:B------:R-:W-:Y:S02]  /*f5c0*/  SHF.R.S32.HI R4, RZ, 0x1f, R8 ;  /* 0x0000001fff047819 */ /* 0x000fe40000011408 */
.L_x_7270:
[----:B------:R-:W-:Y:S01]  /*f5d0*/  ULDC.64 UR4, c[0x0][0x1a0] ;  /* 0x0000680000047ab9 */ /* 0x000fe20000000a00 */
[C---:B------:R-:W-:Y:S01]  /*f5e0*/  LEA R172, P0, R8.reuse, R172, 0x1 ;  /* 0x000000ac08ac7211 */ /* 0x040fe200078008ff */
[----:B------:R-:W-:Y:S01]  /*f5f0*/  USHF.L.U32 UR9, UR4, 0x5, URZ ;  /* 0x0000000504097899 */ /* 0x000fe2000800063f */
[----:B------:R-:W-:Y:S01]  /*f600*/  IMAD.SHL.U32 R147, R183, 0x80, RZ ;  /* 0x00000080b7937824 */ /* 0x000fe200078e00ff */
[----:B------:R-:W-:Y:S01]  /*f610*/  UMOV UR8, 0x5 ;  /* 0x0000000500087882 */ /* 0x000fe20000000000 */
[----:B------:R-:W-:Y:S01]  /*f620*/  LEA.HI.X R173, R8, R173, R4, 0x1, P0 ;  /* 0x000000ad08ad7211 */ /* 0x000fe200000f0c04 */
[----:B------:R-:W-:Y:S02]  /*f630*/  USHF.L.U64.HI UR5, UR4, UR8, UR5 ;  /* 0x0000000804057299 */ /* 0x000fe40008010205 */
[----:B------:R-:W-:Y:S02]  /*f640*/  IADD3 R12, P0, R172, UR9, RZ ;  /* 0x00000009ac0c7c10 */ /* 0x000fe4000ff1e0ff */
[----:B------:R-:W-:Y:S01]  /*f650*/  @!PT LDS RZ, [RZ] ;  /* 0x00000000fffff984 */ /* 0x000fe20000000800 */
[----:B------:R-:W-:Y:S01]  /*f660*/  @!PT LDS RZ, [RZ] ;  /* 0x00000000fffff984 */ /* 0x000fe20000000800 */
[----:B------:R-:W-:Y:S01]  /*f670*/  @!PT LDS RZ, [RZ] ;  /* 0x00000000fffff984 */ /* 0x000fe20000000800 */
[----:B------:R1:W-:Y:S01]  /*f680*/  LDGSTS.E.BYPASS.LTC128B.128 [R181+0x6000], [R172.64] ;  /* 0x06000000acb57fae */ /* 0x0003e2000b901d46 */
[----:B------:R-:W-:-:S02]  /*f690*/  LOP3.LUT R3, R147, 0x8, R120, 0xfe, !PT ;  /* 0x0000000893037812 */ /* 0x000fc400078efe78 */
[----:B------:R-:W-:Y:S02]  /*f6a0*/  IADD3.X R13, R173, UR5, RZ, P0, !PT ;  /* 0x00000005ad0d7c10 */ /* 0x000fe400087fe4ff */
[----:B------:R-:W-:Y:S02]  /*f6b0*/  IADD3 R10, P0, R12, UR9, RZ ;  /* 0x000000090c0a7c10 */ /* 0x000fe4000ff1e0ff */
[----:B------:R-:W-:Y:S01]  /*f6c0*/  ISETP.GE.AND P5, PT, R3, R121, PT ;  /* 0x000000790300720c */ /* 0x000fe20003fa6270 */
[----:B------:R2:W-:Y:S01]  /*f6d0*/  LDGSTS.E.BYPASS.LTC128B.128 [R181+0x6800], [R12.64] ;  /* 0x068000000cb57fae */ /* 0x0005e2000b901d46 */
[----:B------:R-:W-:Y:S02]  /*f6e0*/  IADD3.X R11, R13, UR5, RZ, P0, !PT ;  /* 0x000000050d0b7c10 */ /* 0x000fe400087fe4ff */
[----:B------:R-:W-:Y:S02]  /*f6f0*/  IADD3 R6, P0, R10, UR9, RZ ;  /* 0x000000090a067c10 */ /* 0x000fe4000ff1e0ff */
[----:B------:R-:W-:Y:S01]  /*f700*/  ISETP.GE.AND P6, PT, R3, R122, PT ;  /* 0x0000007a0300720c */ /* 0x000fe20003fc6270 */
        /* <DEDUP_REMOVED lines=15> */
[----:B------:R-:W-:Y:S04]  /*f800*/  LDSM.16.M88.4 R60, [R166] ;  /* 0x00000000a63c783b */ /* 0x000fe80000000200 */
[----:B------:R-:W1:Y:S04]  /*f810*/  LDSM.16.M88.4 R44, [R165+0x2000] ;  /* 0x00200000a52c783b */ /* 0x000e680000000200 */
[----:B------:R-:W3:Y:S04]  /*f820*/  LDSM.16.M88.4 R36, [R165+0x2800] ;  /* 0x00280000a524783b */ /* 0x000ee80000000200 */
[----:B------:R-:W3:Y:S04]  /*f830*/  LDSM.16.M88.4 R28, [R165+0x3000] ;  /* 0x00300000a51c783b */ /* 0x000ee80000000200 */
[----:B------:R-:W5:Y:S04]  /*f840*/  LDSM.16.M88.4 R20, [R165+0x3800] ;  /* 0x00380000a514783b */ /* 0x000f680000000200 */
[----:B--2---:R-:W2:Y:S04]  /*f850*/  LDSM.16.M88.4 R12, [R165+0x4000] ;  /* 0x00400000a50c783b */ /* 0x004ea80000000200 */
[----:B----4-:R-:W4:Y:S04]  /*f860*/  LDSM.16.M88.4 R4, [R165+0x4800] ;  /* 0x00480000a504783b */ /* 0x010f280000000200 */
[----:B------:R-:W2:Y:S04]  /*f870*/  LDSM.16.M88.4 R100, [R165+0x5000] ;  /* 0x00500000a564783b */ /* 0x000ea80000000200 */
[----:B------:R-:W2:Y:S04]  /*f880*/  LDSM.16.M88.4 R108, [R165+0x5800] ;  /* 0x00580000a56c783b */ /* 0x000ea80000000200 */
[----:B------:R-:W-:Y:S04]  /*f890*/  LDSM.16.M88.4 R116, [R164] ;  /* 0x00000000a474783b */ /* 0x000fe80000000200 */
[----:B------:R-:W4:Y:S01]  /*f8a0*/  LDSM.16.M88.4 R56, [R159+0x2000] ;  /* 0x002000009f38783b */ /* 0x000f220000000200 */
[C---:B-1----:R-:W-:Y:S03]  /*f8b0*/  HMMA.16816.F32 R48, R60.reuse, R44, RZ ;  /* 0x0000002c3c30723c */ /* 0x042fe600000018ff */
[----:B------:R-:W1:Y:S04]  /*f8c0*/  LDSM.16.M88.4 R52, [R159+0x2800] ;  /* 0x002800009f34783b */ /* 0x000e680000000200 */
[----:B------:R-:W1:Y:S01]  /*f8d0*/  LDSM.16.M88.4 R112, [R159+0x3000] ;  /* 0x003000009f70783b */ /* 0x000e620000000200 */
[C---:B---3--:R-:W-:Y:S03]  /*f8e0*/  HMMA.16816.F32 R40, R60.reuse, R36, RZ ;  /* 0x000000243c28723c */ /* 0x048fe600000018ff */
[----:B------:R-:W0:Y:S05]  /*f8f0*/  LDGDEPBAR ;  /* 0x00000000000079af */ /* 0x000e2a0000000000 */
[C---:B------:R-:W-:Y:S08]  /*f900*/  HMMA.16816.F32 R32, R60.reuse, R28, RZ ;  /* 0x0000001c3c20723c */ /* 0x040ff000000018ff */
[C---:B-----5:R-:W-:Y:S08]  /*f910*/  HMMA.16816.F32 R24, R60.reuse, R20, RZ ;  /* 0x000000143c18723c */ /* 0x060ff000000018ff */
        /* <DEDUP_REMOVED lines=22> */
[C---:B--2---:R-:W-:Y:S08]  /*fa80*/  HMMA.16816.F32 R24, R116.reuse, R108, R24 ;  /* 0x0000006c7418723c */ /* 0x044ff00000001818 */
[C---:B------:R-:W-:Y:S01]  /*fa90*/  HMMA.16816.F32 R20, R116.reuse, R110, R20 ;  /* 0x0000006e7414723c */ /* 0x040fe20000001814 */
[----:B------:R-:W2:Y:S07]  /*faa0*/  LDSM.16.M88.4 R108, [R159+0x5800] ;  /* 0x005800009f6c783b */ /* 0x000eae0000000200 */
        /* <DEDUP_REMOVED lines=24> */
[----:B------:R-:W4:Y:S07]  /*fc30*/  LDSM.16.M88.4 R108, [R150] ;  /* 0x00000000966c783b */ /* 0x000f2e0000000200 */
[C---:B-1----:R-:W-:Y:S08]  /*fc40*/  HMMA.16816.F32 R16, R56.reuse, R52, R16 ;  /* 0x000000343810723c */ /* 0x042ff00000001810 */
[C---:B------:R-:W-:Y:S01]  /*fc50*/  HMMA.16816.F32 R12, R56.reuse, R54, R12 ;  /* 0x00000036380c723c */ /* 0x040fe2000000180c */
[----:B------:R-:W-:Y:S07]  /*fc60*/  LDSM.16.M88.4 R52, [R148] ;  /* 0x000000009434783b */ /* 0x000fee0000000200 */
[C---:B---3--:R-:W-:Y:S08]  /*fc70*/  HMMA.16816.F32 R64, R56.reuse, R112, R64 ;  /* 0x000000703840723c */ /* 0x048ff00000001840 */
[C---:B--2---:R-:W-:Y:S08]  /*fc80*/  HMMA.16816.F32 R8, R56.reuse, R116, R8 ;  /* 0x000000743808723c */ /* 0x044ff00000001808 */
[C---:B------:R-:W-:Y:S01]  /*fc90*/  HMMA.16816.F32 R4, R56.reuse, R118, R4 ;  /* 0x000000763804723c */ /* 0x040fe20000001804 */
[----:B------:R-:W1:Y:S07]  /*fca0*/  LDSM.16.M88.4 R116, [R161] ;  /* 0x00000000a174783b */ /* 0x000e6e0000000200 */
[C---:B----4-:R-:W-:Y:S08]  /*fcb0*/  HMMA.16816.F32 R104, R56.reuse, R108, R104 ;  /* 0x0000006c3868723c */ /* 0x050ff00000001868 */
[C---:B------:R-:W-:Y:S01]  /*fcc0*/  HMMA.16816.F32 R100, R56.reuse, R110, R100 ;  /* 0x0000006e3864723c */ /* 0x040fe20000001864 */
[----:B------:R-:W2:Y:S07]  /*fcd0*/  LDSM.16.M88.4 R108, [R148+0x800] ;  /* 0x00080000946c783b */ /* 0x000eae0000000200 */
[----:B------:R-:W-:Y:S01]  /*fce0*/  HMMA.16816.F32 R60, R56, R114, R60 ;  /* 0x00000072383c723c */ /* 0x000fe2000000183c */
[----:B------:R-:W3:Y:S04]  /*fcf0*/  LDSM.16.M88.4 R56, [R148+0x1000] ;  /* 0x001000009438783b */ /* 0x000ee80000000200 */
[----:B------:R-:W4:Y:S03]  /*fd00*/  LDSM.16.M88.4 R112, [R148+0x1800] ;  /* 0x001800009470783b */ /* 0x000f260000000200 */
[C---:B-1----:R-:W-:Y:S08]  /*fd10*/  HMMA.16816.F32 R48, R116.reuse, R52, R48 ;  /* 0x000000347430723c */ /* 0x042ff00000001830 */
[C---:B------:R-:W-:Y:S01]  /*fd20*/  HMMA.16816.F32 R44, R116.reuse, R54, R44 ;  /* 0x00000036742c723c */ /* 0x040fe2000000182c */
[----:B------:R-:W1:Y:S07]  /*fd30*/  LDSM.16.M88.4 R52, [R148+0x2000] ;  /* 0x002000009434783b */ /* 0x000e6e0000000200 */
[C---:B--2---:R-:W-:Y:S08]  /*fd40*/  HMMA.16816.F32 R40, R116.reuse, R108, R40 ;  /* 0x0000006c7428723c */ /* 0x044ff00000001828 */
[C---:B------:R-:W-:Y:S07]  /*fd50*/  HMMA.16816.F32 R36, R116.reuse, R110, R36 ;  /* 0x0000006e7424723c */ /* 0x040fee0000001824 */
[----:B------:R-:W-:Y:S01]  /*fd60*/  LOP3.LUT R111, R147, R120, RZ, 0xfc, !PT ;  /* 0x00000078936f7212 */ /* 0x000fe200078efcff */
[----:B---3--:R-:W-:Y:S01]  /*fd70*/  HMMA.16816.F32 R32, R116, R56, R32 ;  /* 0x000000387420723c */ /* 0x008fe20000001820 */
[----:B------:R-:W-:-:S02]  /*fd80*/  FSEL R46, R46, -INF , !P6 ;  /* 0xff8000002e2e7808 */ /* 0x000fc40007000000 */
[CC--:B------:R-:W-:Y:S02]  /*fd90*/  ISETP.GE.AND P1, PT, R111.reuse, R121.reuse, PT ;  /* 0x000000796f00720c */ /* 0x0c0fe40003f26270 */
[CC--:B------:R-:W-:Y:S02]  /*fda0*/  ISETP.GE.AND P0, PT, R111.reuse, R122.reuse, PT ;  /* 0x0000007a6f00720c */ /* 0x0c0fe40003f06270 */
[C---:B------:R-:W-:Y:S01]  /*fdb0*/  IADD3 R56, R111.reuse, 0x1, RZ ;  /* 0x000000016f387810 */ /* 0x040fe20007ffe0ff */
[----:B------:R-:W-:Y:S01]  /*fdc0*/  HMMA.16816.F32 R28, R116, R58, R28 ;  /* 0x0000003a741c723c */ /* 0x000fe2000000181c */
[----:B------:R-:W-:Y:S02]  /*fdd0*/  IADD3 R3, R111, 0x11, RZ ;  /* 0x000000116f037810 */ /* 0x000fe40007ffe0ff */
[C---:B------:R-:W-:Y:S02]  /*fde0*/  ISETP.GE.AND P3, PT, R56.reuse, R121, PT ;  /* 0x000000793800720c */ /* 0x040fe40003f66270 */
[----:B------:R-:W-:-:S02]  /*fdf0*/  ISETP.GE.AND P2, PT, R56, R122, PT ;  /* 0x0000007a3800720c */ /* 0x000fc40003f46270 */
[----:B------:R-:W-:Y:S01]  /*fe00*/  IADD3 R56, R111, 0x9, RZ ;  /* 0x000000096f387810 */ /* 0x000fe20007ffe0ff */
[C---:B----4-:R-:W-:Y:S01]  /*fe10*/  HMMA.16816.F32 R24, R116.reuse, R112, R24 ;  /* 0x000000707418723c */ /* 0x050fe20000001818 */
[----:B------:R-:W-:Y:S02]  /*fe20*/  FSEL R187, R48, -INF , !P1 ;  /* 0xff80000030bb7808 */ /* 0x000fe40004800000 */
[----:B------:R-:W-:Y:S02]  /*fe30*/  FSEL R108, R50, -INF , !P0 ;  /* 0xff800000326c7808 */ /* 0x000fe40004000000 */
[----:B------:R-:W-:Y:S02]  /*fe40*/  FSEL R188, R51, -INF , !P2 ;  /* 0xff80000033bc7808 */ /* 0x000fe40005000000 */
[----:B------:R-:W-:Y:S01]  /*fe50*/  ISETP.GE.AND P0, PT, R56, R122, PT ;  /* 0x0000007a3800720c */ /* 0x000fe20003f06270 */
[----:B------:R-:W-:Y:S01]  /*fe60*/  HMMA.16816.F32 R20, R116, R114, R20 ;  /* 0x000000727414723c */ /* 0x000fe20000001814 */
[----:B------:R-:W-:-:S02]  /*fe70*/  ISETP.GE.AND P2, PT, R3, R121, PT ;  /* 0x000000790300720c */ /* 0x000fc40003f46270 */
[----:B------:R-:W-:Y:S02]  /*fe80*/  ISETP.GE.AND P1, PT, R3, R122, PT ;  /* 0x0000007a0300720c */ /* 0x000fe40003f26270 */
[----:B------:R-:W-:Y:S02]  /*fe90*/  IADD3 R3, R111, 0x19, RZ ;  /* 0x000000196f037810 */ /* 0x000fe40007ffe0ff */
[----:B------:R-:W-:Y:S01]  /*fea0*/  FSEL R171, R49, -INF , !P3 ;  /* 0xff80000031ab7808 */ /* 0x000fe20005800000 */
[----:B-1----:R-:W-:Y:S01]  /*feb0*/  HMMA.16816.F32 R16, R116, R52, R16 ;  /* 0x000000347410723c */ /* 0x002fe20000001810 */
[----:B------:R-:W-:Y:S01]  /*fec0*/  FSEL R190, R47, -INF , !P0 ;  /* 0xff8000002fbe7808 */ /* 0x000fe20004000000 */
[----:B------:R-:W1:Y:S01]  /*fed0*/  LDSM.16.M88.4 R48, [R148+0x2800] ;  /* 0x002800009430783b */ /* 0x000e620000000200 */
[-C--:B------:R-:W-:Y:S02]  /*fee0*/  ISETP.GE.AND P4, PT, R56, R121.reuse, PT ;  /* 0x000000793800720c */ /* 0x080fe40003f86270 */
[----:B------:R-:W-:-:S02]  /*fef0*/  ISETP.GE.AND P3, PT, R3, R121, PT ;  /* 0x000000790300720c */ /* 0x000fc40003f66270 */
[----:B------:R-:W-:Y:S01]  /*ff00*/  ISETP.GE.AND P0, PT, R3, R122, PT ;  /* 0x0000007a0300720c */ /* 0x000fe20003f06270 */
[----:B------:R-:W-:Y:S01]  /*ff10*/  HMMA.16816.F32 R12, R116, R54, R12 ;  /* 0x00000036740c723c */ /* 0x000fe2000000180c */
        /* <DEDUP_REMOVED lines=8> */
[C---:B------:R-:W-:Y:S01]  /*ffa0*/  ISETP.GE.AND P4, PT, R3.reuse, R121, PT ;  /* 0x000000790300720c */ /* 0x040fe20003f86270 */
[----:B------:R-:W2:Y:S01]  /*ffb0*/  LDSM.16.M88.4 R52, [R148+0x3000] ;  /* 0x003000009434783b */ /* 0x000ea20000000200 */
[----:B------:R-:W-:Y:S02]  /*ffc0*/  ISETP.GE.AND P0, PT, R3, R122, PT ;  /* 0x0000007a0300720c */ /* 0x000fe40003f06270 */
[----:B------:R-:W-:-:S02]  /*ffd0*/  IADD3 R43, R111, 0x31, RZ ;  /* 0x000000316f2b7810 */ /* 0x000fc40007ffe0ff */
[----:B------:R-:W-:Y:S02]  /*ffe0*/  IADD3 R3, R111, 0x39, RZ ;  /* 0x000000396f037810 */ /* 0x000fe40007ffe0ff */
[----:B------:R-:W-:Y:S02]  /*fff0*/  FSEL R141, R33, -INF , !P2 ;  /* 0xff800000218d7808 */ /* 0x000fe40005000000 */
[----:B------:R-:W-:Y:S02]  /*10000*/  FSEL R142, R35, -INF , !P1 ;  /* 0xff800000238e7808 */ /* 0x000fe40004800000 */
[----:B------:R-:W-:Y:S02]  /*10010*/  FSEL R140, R31, -INF , !P0 ;  /* 0xff8000001f8c7808 */ /* 0x000fe40004000000 */
        /* <DEDUP_REMOVED lines=8> */
[-C--:B------:R-:W-:Y:S02]  /*100a0*/  ISETP.GE.AND P1, PT, R3, R121.reuse, PT ;  /* 0x000000790300720c */ /* 0x080fe40003f26270 */
[----:B------:R-:W-:Y:S02]  /*100b0*/  ISETP.GE.AND P3, PT, R43, R121, PT ;  /* 0x000000792b00720c */ /* 0x000fe40003f66270 */
[----:B------:R-:W-:-:S02]  /*100c0*/  FSEL R131, R21, -INF , !P2 ;  /* 0xff80000015837808 */ /* 0x000fc40005000000 */
[C-C-:B------:R-:W-:Y:S02]  /*100d0*/  LOP3.LUT R31, R147.reuse, 0x10, R120.reuse, 0xfe, !PT ;  /* 0x00000010931f7812 */ /* 0x140fe400078efe78 */
[----:B------:R-:W-:Y:S02]  /*100e0*/  LOP3.LUT R21, R147, 0x20, R120, 0xfe, !PT ;  /* 0x0000002093157812 */ /* 0x000fe400078efe78 */
[----:B------:R-:W-:Y:S02]  /*100f0*/  FSEL R114, R17, -INF , !P1 ;  /* 0xff80000011727808 */ /* 0x000fe40004800000 */
[----:B------:R-:W-:Y:S02]  /*10100*/  FSEL R139, R29, -INF , !P4 ;  /* 0xff8000001d8b7808 */ /* 0x000fe40006000000 */
[----:B------:R-:W-:Y:S01]  /*10110*/  FSEL R133, R25, -INF , !P3 ;  /* 0xff80000019857808 */ /* 0x000fe20005800000 */
[----:B--2---:R-:W-:Y:S01]  /*10120*/  HMMA.16816.F32 R104, R116, R52, R104 ;  /* 0x000000347468723c */ /* 0x004fe20000001868 */
[----:B------:R-:W-:-:S02]  /*10130*/  FSEL R17, R44, -INF , !P5 ;  /* 0xff8000002c117808 */ /* 0x000fc40006800000 */
[CC--:B------:R-:W-:Y:S02]  /*10140*/  ISETP.GE.AND P4, PT, R31.reuse, R121.reuse, PT ;  /* 0x000000791f00720c */ /* 0x0c0fe40003f86270 */
[-C--:B------:R-:W-:Y:S02]  /*10150*/  ISETP.GE.AND P3, PT, R31, R122.reuse, PT ;  /* 0x0000007a1f00720c */ /* 0x080fe40003f66270 */
[C---:B------:R-:W-:Y:S01]  /*10160*/  ISETP.GE.AND P6, PT, R21.reuse, R121, PT ;  /* 0x000000791500720c */ /* 0x040fe20003fc6270 */
[----:B------:R-:W-:Y:S01]  /*10170*/  HMMA.16816.F32 R100, R116, R54, R100 ;  /* 0x000000367464723c */ /* 0x000fe20000001864 */
[----:B------:R-:W-:Y:S02]  /*10180*/  ISETP.GE.AND P5, PT, R21, R122, PT ;  /* 0x0000007a1500720c */ /* 0x000fe40003fa6270 */
[C-C-:B------:R-:W-:Y:S02]  /*10190*/  LOP3.LUT R29, R147.reuse, 0x18, R120.reuse, 0xfe, !PT ;  /* 0x00000018931d7812 */ /* 0x140fe400078efe78 */
[----:B------:R-:W-:-:S02]  /*101a0*/  LOP3.LUT R21, R147, 0x28, R120, 0xfe, !PT ;  /* 0x0000002893157812 */ /* 0x000fc400078efe78 */
[----:B------:R-:W-:Y:S02]  /*101b0*/  FSEL R132, R23, -INF , !P0 ;  /* 0xff80000017847808 */ /* 0x000fe40004000000 */
[----:B------:R-:W-:Y:S02]  /*101c0*/  ISETP.GE.AND P0, PT, R3, R122, PT ;  /* 0x0000007a0300720c */ /* 0x000fe40003f06270 */
[----:B------:R-:W-:Y:S02]  /*101d0*/  FSEL R33, R40, -INF , !P4 ;  /* 0xff80000028217808 */ /* 0x000fe40006000000 */
[----:B------:R-:W-:Y:S02]  /*101e0*/  FSEL R42, R42, -INF , !P3 ;  /* 0xff8000002a2a7808 */ /* 0x000fe40005800000 */
[-C--:B------:R-:W-:Y:S02]  /*101f0*/  ISETP.GE.AND P2, PT, R29, R121.reuse, PT ;  /* 0x000000791d00720c */ /* 0x080fe40003f46270 */
[----:B------:R-:W-:-:S02]  /*10200*/  ISETP.GE.AND P3, PT, R21, R121, PT ;  /* 0x000000791500720c */ /* 0x000fc40003f66270 */
[----:B------:R-:W-:Y:S02]  /*10210*/  ISETP.GE.AND P4, PT, R21, R122, PT ;  /* 0x0000007a1500720c */ /* 0x000fe40003f86270 */
[----:B------:R-:W-:Y:S02]  /*10220*/  LOP3.LUT R21, R147, 0x30, R120, 0xfe, !PT ;  /* 0x0000003093157812 */ /* 0x000fe400078efe78 */
[----:B------:R-:W-:Y:S02]  /*10230*/  FSEL R126, R19, -INF , !P0 ;  /* 0xff800000137e7808 */ /* 0x000fe40004000000 */
[----:B------:R-:W-:Y:S02]  /*10240*/  FSEL R39, R36, -INF , !P2 ;  /* 0xff80000024277808 */ /* 0x000fe40005000000 */
[----:B------:R-:W-:Y:S02]  /*10250*/  P2R R19, PR, RZ, 0x10 ;  /* 0x00000010ff137803 */ /* 0x000fe40000000000 */
[----:B------:R-:W-:-:S02]  /*10260*/  ISETP.GE.AND P2, PT, R21, R121, PT ;  /* 0x000000791500720c */ /* 0x000fc40003f46270 */
[----:B------:R-:W-:Y:S02]  /*10270*/  ISETP.GE.AND P4, PT, R21, R122, PT ;  /* 0x0000007a1500720c */ /* 0x000fe40003f86270 */
[----:B------:R-:W-:Y:S02]  /*10280*/  FSEL R135, R24, -INF , !P2 ;  /* 0xff80000018877808 */ /* 0x000fe40005000000 */
[----:B------:R-:W-:Y:S02]  /*10290*/  FSEL R138, R26, -INF , !P4 ;  /* 0xff8000001a8a7808 */ /* 0x000fe40006000000 */
[----:B------:R-:W1:Y:S01]  /*102a0*/  LDSM.16.M88.4 R24, [R148+0x3800] ;  /* 0x003800009418783b */ /* 0x000e620000000200 */
[----:B------:R-:W-:Y:S01]  /*102b0*/  IADD3 R3, R111, 0x49, RZ ;  /* 0x000000496f037810 */ /* 0x000fe20007ffe0ff */
[----:B------:R-:W-:-:S04]  /*102c0*/  DEPBAR.LE SB0, 0x0 ;  /* 0x000080000000791a */ /* 0x000fc80000000000 */
[----:B------:R-:W-:Y:S01]  /*102d0*/  BAR.SYNC.DEFER_BLOCKING 0x0 ;  /* 0x0000000000007b1d */ /* 0x000fe20000010000 */
[----:B------:R-:W-:Y:S02]  /*102e0*/  ISETP.GE.AND P0, PT, R3, R121, PT ;  /* 0x000000790300720c */ /* 0x000fe40003f06270 */
[-C--:B------:R-:W-:Y:S02]  /*102f0*/  ISETP.GE.AND P1, PT, R29, R122.reuse, PT ;  /* 0x0000007a1d00720c */ /* 0x080fe40003f26270 */
[----:B------:R-:W-:Y:S02]  /*10300*/  FSEL R125, R13, -INF , !P0 ;  /* 0xff8000000d7d7808 */ /* 0x000fe40004000000 */
[----:B------:R-:W-:Y:S02]  /*10310*/  ISETP.GE.AND P0, PT, R3, R122, PT ;  /* 0x0000007a0300720c */ /* 0x000fe40003f06270 */
[----:B------:R-:W-:Y:S02]  /*10320*/  IADD3 R13, R111, 0x51, RZ ;  /* 0x000000516f0d7810 */ /* 0x000fe40007ffe0ff */
[----:B------:R-:W-:-:S02]  /*10330*/  LOP3.LUT R3, R147, 0x38, R120, 0xfe, !PT ;  /* 0x0000003893037812 */ /* 0x000fc400078efe78 */
[----:B------:R-:W-:Y:S02]  /*10340*/  FSEL R124, R15, -INF , !P0 ;  /* 0xff8000000f7c7808 */ /* 0x000fe40004000000 */
[-C--:B------:R-:W-:Y:S02]  /*10350*/  ISETP.GE.AND P0, PT, R13, R121.reuse, PT ;  /* 0x000000790d00720c */ /* 0x080fe40003f06270 */
[----:B------:R-:W-:Y:S02]  /*10360*/  FSEL R48, R38, -INF , !P1 ;  /* 0xff80000026307808 */ /* 0x000fe40004800000 */
[----:B------:R-:W-:Y:S02]  /*10370*/  FSEL R145, R28, -INF , !P3 ;  /* 0xff8000001c917808 */ /* 0x000fe40005800000 */
[C---:B------:R-:W-:Y:S02]  /*10380*/  ISETP.GE.AND P1, PT, R3.reuse, R121, PT ;  /* 0x000000790300720c */ /* 0x040fe40003f26270 */
[----:B------:R-:W-:-:S02]  /*10390*/  ISETP.GE.AND P3, PT, R3, R122, PT ;  /* 0x0000007a0300720c */ /* 0x000fc40003f66270 */
[----:B------:R-:W-:Y:S02]  /*103a0*/  FSEL R3, R9, -INF , !P0 ;  /* 0xff80000009037808 */ /* 0x000fe40004000000 */
[----:B------:R-:W-:Y:S02]  /*103b0*/  ISETP.GE.AND P0, PT, R13, R122, PT ;  /* 0x0000007a0d00720c */ /* 0x000fe40003f06270 */
[----:B------:R-:W-:Y:S02]  /*103c0*/  FSEL R143, R32, -INF , !P6 ;  /* 0xff800000208f7808 */ /* 0x000fe40007000000 */
[----:B------:R-:W-:Y:S02]  /*103d0*/  FSEL R52, R11, -INF , !P0 ;  /* 0xff8000000b347808 */ /* 0x000fe40004000000 */
[----:B------:R-:W-:Y:S01]  /*103e0*/  ISETP.NE.AND P6, PT, R19, RZ, PT ;  /* 0x000000ff1300720c */ /* 0x000fe20003fc5270 */
[----:B-1----:R-:W-:Y:S01]  /*103f0*/  HMMA.16816.F32 R64, R116, R24, R64 ;  /* 0x000000187440723c */ /* 0x002fe20000001840 */
[----:B------:R-:W-:-:S02]  /*10400*/  IADD3 R11, R111, 0x59, RZ ;  /* 0x000000596f0b7810 */ /* 0x000fc40007ffe0ff */
[----:B------:R-:W-:Y:S02]  /*10410*/  LOP3.LUT R19, R147, 0x40, R120, 0xfe, !PT ;  /* 0x0000004093137812 */ /* 0x000fe400078efe78 */
[----:B------:R-:W-:Y:S02]  /*10420*/  FSEL R144, R30, -INF , !P6 ;  /* 0xff8000001e907808 */ /* 0x000fe40007000000 */
[----:B------:R-:W-:Y:S01]  /*10430*/  ISETP.GE.AND P0, PT, R11, R121, PT ;  /* 0x000000790b00720c */ /* 0x000fe20003f06270 */
[----:B------:R-:W-:Y:S01]  /*10440*/  HMMA.16816.F32 R24, R116, R26, R60 ;  /* 0x0000001a7418723c */ /* 0x000fe2000000183c */
[----:B------:R-:W-:Y:S02]  /*10450*/  ISETP.GE.AND P6, PT, R19, R122, PT ;  /* 0x0000007a1300720c */ /* 0x000fe40003fc6270 */
[----:B------:R-:W-:Y:S02]  /*10460*/  FSEL R146, R34, -INF , !P5 ;  /* 0xff80000022927808 */ /* 0x000fe40006800000 */
[----:B------:R-:W-:-:S02]  /*10470*/  FSEL R53, R5, -INF , !P0 ;  /* 0xff80000005357808 */ /* 0x000fc40004000000 */
[----:B------:R-:W-:Y:S02]  /*10480*/  ISETP.GE.AND P5, PT, R19, R121, PT ;  /* 0x000000791300720c */ /* 0x000fe40003fa6270 */
[----:B------:R-:W-:Y:S02]  /*10490*/  P2R R9, PR, RZ, 0x40 ;  /* 0x00000040ff097803 */ /* 0x000fe40000000000 */
[--C-:B------:R-:W-:Y:S02]  /*104a0*/  LOP3.LUT R13, R147, 0x48, R120.reuse, 0xfe, !PT ;  /* 0x00000048930d7812 */ /* 0x100fe400078efe78 */
[----:B------:R-:W-:Y:S02]  /*104b0*/  ISETP.GE.AND P0, PT, R11, R122, PT ;  /* 0x0000007a0b00720c */ /* 0x000fe40003f06270 */
[----:B------:R-:W-:Y:S02]  /*104c0*/  LOP3.LUT R11, R147, 0x58, R120, 0xfe, !PT ;  /* 0x00000058930b7812 */ /* 0x000fe400078efe78 */
[----:B------:R-:W-:-:S02]  /*104d0*/  IADD3 R5, R111, 0x61, RZ ;  /* 0x000000616f057810 */ /* 0x000fc40007ffe0ff */
[----:B------:R-:W-:Y:S02]  /*104e0*/  FSEL R136, R22, -INF , !P3 ;  /* 0xff80000016887808 */ /* 0x000fe40005800000 */
[----:B------:R-:W-:Y:S02]  /*104f0*/  ISETP.GE.AND P6, PT, R13, R122, PT ;  /* 0x0000007a0d00720c */ /* 0x000fe40003fc6270 */
[----:B------:R-:W-:Y:S02]  /*10500*/  ISETP.NE.AND P3, PT, R9, RZ, PT ;  /* 0x000000ff0900720c */ /* 0x000fe40003f65270 */
[----:B------:R-:W-:Y:S02]  /*10510*/  FSEL R127, R16, -INF , !P5 ;  /* 0xff800000107f7808 */ /* 0x000fe40006800000 */
[----:B------:R-:W-:Y:S02]  /*10520*/  FSEL R54, R7, -INF , !P0 ;  /* 0xff80000007367808 */ /* 0x000fe40004000000 */
[----:B------:R-:W-:-:S02]  /*10530*/  LOP3.LUT R9, R147, 0x60, R120, 0xfe, !PT ;  /* 0x0000006093097812 */ /* 0x000fc400078efe78 */
[-C--:B------:R-:W-:Y:S02]  /*10540*/  ISETP.GE.AND P5, PT, R11, R121.reuse, PT ;  /* 0x000000790b00720c */ /* 0x080fe40003fa6270 */
[----:B------:R-:W-:Y:S02]  /*10550*/  ISETP.GE.AND P0, PT, R5, R121, PT ;  /* 0x000000790500720c */ /* 0x000fe40003f06270 */
[----:B------:R-:W-:Y:S02]  /*10560*/  FSEL R128, R14, -INF , !P6 ;  /* 0xff8000000e807808 */ /* 0x000fe40007000000 */
[----:B------:R-:W-:Y:S02]  /*10570*/  FSEL R55, R105, -INF , !P0 ;  /* 0xff80000069377808 */ /* 0x000fe40004000000 */
[----:B------:R-:W-:Y:S02]  /*10580*/  ISETP.GE.AND P6, PT, R9, R122, PT ;  /* 0x0000007a0900720c */ /* 0x000fe40003fc6270 */
[----:B------:R-:W-:-:S02]  /*10590*/  FSEL R123, R4, -INF , !P5 ;  /* 0xff800000047b7808 */ /* 0x000fc40006800000 */
[----:B------:R-:W-:Y:S02]  /*105a0*/  ISETP.GE.AND P0, PT, R5, R122, PT ;  /* 0x0000007a0500720c */ /* 0x000fe40003f06270 */
[--C-:B------:R-:W-:Y:S02]  /*105b0*/  LOP3.LUT R4, R147, 0x70, R120.reuse, 0xfe, !PT ;  /* 0x0000007093047812 */ /* 0x100fe400078efe78 */
[----:B------:R-:W-:Y:S02]  /*105c0*/  ISETP.GE.AND P4, PT, R13, R121, PT ;  /* 0x000000790d00720c */ /* 0x000fe40003f86270 */
[----:B------:R-:W-:Y:S02]  /*105d0*/  IADD3 R5, R111, 0x69, RZ ;  /* 0x000000696f057810 */ /* 0x000fe40007ffe0ff */
[----:B------:R-:W-:Y:S02]  /*105e0*/  LOP3.LUT R13, R147, 0x50, R120, 0xfe, !PT ;  /* 0x00000050930d7812 */ /* 0x000fe400078efe78 */
[----:B------:R-:W-:-:S02]  /*105f0*/  P2R R7, PR, RZ, 0x40 ;  /* 0x00000040ff077803 */ /* 0x000fc40000000000 */
[----:B------:R-:W-:Y:S02]  /*10600*/  FSEL R130, R18, -INF , !P3 ;  /* 0xff80000012827808 */ /* 0x000fe40005800000 */
[----:B------:R-:W-:Y:S02]  /*10610*/  FSEL R56, R107, -INF , !P0 ;  /* 0xff8000006b387808 */ /* 0x000fe40004000000 */
[-C--:B------:R-:W-:Y:S02]  /*10620*/  ISETP.GE.AND P6, PT, R4, R122.reuse, PT ;  /* 0x0000007a0400720c */ /* 0x080fe40003fc6270 */
[----:B------:R-:W-:Y:S02]  /*10630*/  FSEL R137, R20, -INF , !P1 ;  /* 0xff80000014897808 */ /* 0x000fe40004800000 */
[----:B------:R-:W-:Y:S02]  /*10640*/  ISETP.GE.AND P3, PT, R11, R122, PT ;  /* 0x0000007a0b00720c */ /* 0x000fe40003f66270 */
[----:B------:R-:W-:-:S02]  /*10650*/  ISETP.GE.AND P0, PT, R5, R121, PT ;  /* 0x000000790500720c */ /* 0x000fc40003f06270 */
[----:B------:R-:W-:Y:S02]  /*10660*/  ISETP.GE.AND P1, PT, R13, R121, PT ;  /* 0x000000790d00720c */ /* 0x000fe40003f26270 */
[----:B------:R-:W-:Y:S02]  /*10670*/  FSEL R62, R66, -INF , !P6 ;  /* 0xff800000423e7808 */ /* 0x000fe40007000000 */
[----:B------:R-:W-:Y:S02]  /*10680*/  FSEL R112, R6, -INF , !P3 ;  /* 0xff80000006707808 */ /* 0x000fe40005800000 */
[----:B------:R-:W-:Y:S02]  /*10690*/  FSEL R57, R101, -INF , !P0 ;  /* 0xff80000065397808 */ /* 0x000fe40004000000 */
[----:B------:R-:W-:Y:S02]  /*106a0*/  ISETP.GT.AND P6, PT, R183, R168, PT ;  /* 0x000000a8b700720c */ /* 0x000fe40003fc4270 */
[----:B------:R-:W-:-:S02]  /*106b0*/  ISETP.GE.AND P2, PT, R13, R122, PT ;  /* 0x0000007a0d00720c */ /* 0x000fc40003f46270 */
[----:B------:R-:W-:Y:S02]  /*106c0*/  FSEL R113, R8, -INF , !P1 ;  /* 0xff80000008717808 */ /* 0x000fe40004800000 */
[----:B------:R-:W-:Y:S02]  /*106d0*/  ISETP.GE.AND P3, PT, R4, R121, PT ;  /* 0x000000790400720c */ /* 0x000fe40003f66270 */
[----:B------:R-:W-:Y:S02]  /*106e0*/  ISETP.GE.AND P0, PT, R5, R122, PT ;  /* 0x0000007a0500720c */ /* 0x000fe40003f06270 */
[----:B------:R-:W-:Y:S02]  /*106f0*/  LOP3.LUT R8, R147, 0x68, R120, 0xfe, !PT ;  /* 0x0000006893087812 */ /* 0x000fe400078efe78 */
[----:B------:R-:W-:Y:S02]  /*10700*/  IADD3 R4, R111, 0x71, RZ ;  /* 0x000000716f047810 */ /* 0x000fe40007ffe0ff */
[----:B------:R-:W-:-:S02]  /*10710*/  FSEL R129, R12, -INF , !P4 ;  /* 0xff8000000c817808 */ /* 0x000fc40006000000 */
[----:B------:R-:W-:Y:S02]  /*10720*/  FSEL R110, R10, -INF , !P2 ;  /* 0xff8000000a6e7808 */ /* 0x000fe40005000000 */
[----:B------:R-:W-:Y:S02]  /*10730*/  FSEL R60, R103, -INF , !P0 ;  /* 0xff800000673c7808 */ /* 0x000fe40004000000 */
[-C--:B------:R-:W-:Y:S02]  /*10740*/  ISETP.GE.AND P4, PT, R9, R121.reuse, PT ;  /* 0x000000790900720c */ /* 0x080fe40003f86270 */
[C---:B------:R-:W-:Y:S02]  /*10750*/  ISETP.GE.AND P2, PT, R8.reuse, R121, PT ;  /* 0x000000790800720c */ /* 0x040fe40003f46270 */
[----:B------:R-:W-:Y:S02]  /*10760*/  ISETP.GE.AND P1, PT, R8, R122, PT ;  /* 0x0000007a0800720c */ /* 0x000fe40003f26270 */
[----:B------:R-:W-:-:S02]  /*10770*/  ISETP.NE.AND P5, PT, R7, RZ, PT ;  /* 0x000000ff0700720c */ /* 0x000fc40003fa5270 */
[----:B------:R-:W-:Y:S02]  /*10780*/  ISETP.GE.AND P0, PT, R4, R121, PT ;  /* 0x000000790400720c */ /* 0x000fe40003f06270 */
[----:B------:R-:W-:Y:S02]  /*10790*/  LOP3.LUT R120, R147, 0x78, R120, 0xfe, !PT ;  /* 0x0000007893787812 */ /* 0x000fe400078efe78 */
[----:B------:R-:W-:Y:S02]  /*107a0*/  IADD3 R5, R111, 0x79, RZ ;  /* 0x000000796f057810 */ /* 0x000fe40007ffe0ff */
[----:B------:R-:W-:Y:S02]  /*107b0*/  FSEL R58, R104, -INF , !P4 ;  /* 0xff800000683a7808 */ /* 0x000fe40006000000 */
[----:B------:R-:W-:Y:S02]  /*107c0*/  FSEL R59, R106, -INF , !P5 ;  /* 0xff8000006a3b7808 */ /* 0x000fe40006800000 */
[----:B------:R-:W-:-:S02]  /*107d0*/  FSEL R109, R100, -INF , !P2 ;  /* 0xff800000646d7808 */ /* 0x000fc40005000000 */
[----:B------:R-:W-:Y:S02]  /*107e0*/  FSEL R61, R102, -INF , !P1 ;  /* 0xff800000663d7808 */ /* 0x000fe40004800000 */
[----:B------:R-:W-:Y:S02]  /*107f0*/  FSEL R115, R65, -INF , !P0 ;  /* 0xff80000041737808 */ /* 0x000fe40004000000 */
[CC--:B------:R-:W-:Y:S02]  /*10800*/  ISETP.GE.AND P5, PT, R120.reuse, R121.reuse, PT ;  /* 0x000000797800720c */ /* 0x0c0fe40003fa6270 */
[-C--:B------:R-:W-:Y:S02]  /*10810*/  ISETP.GE.AND P4, PT, R120, R122.reuse, PT ;  /* 0x0000007a7800720c */ /* 0x080fe40003f86270 */
        /* <DEDUP_REMOVED lines=70> */
.L_x_7272:
[----:B------:R-:W-:-:S05]  /*10c80*/  IMAD.MOV.U32 R6, RZ, RZ, c[0x0][0x198] ;  /* 0x00006600ff067624 */ /* 0x000fca00078e00ff */
[----:B------:R-:W-:-:S04]  /*10c90*/  LEA R6, -R6, RZ, 0x7 ;  /* 0x000000ff06067211 */ /* 0x000fc800078e39ff */
[----:B------:R-:W-:Y:S02]  /*10ca0*/  SHF.R.S32.HI R4, RZ, 0x1f, R6 ;  /* 0x0000001fff047819 */ /* 0x000fe40000011406 */
.L_x_7273:
        /* <DEDUP_REMOVED lines=34> */
.L_x_7271:
        /* <DEDUP_REMOVED lines=77> */
[----:B------:R-:W1:Y:S01]  /*113a0*/  LDSM.16.MT88.4 R16, [R160+0x6000] ;  /* 0x00600000a010783b */ /* 0x000e620000004200 */
        /* <DEDUP_REMOVED lines=9> */
[--C-:B------:R-:W-:Y:S01]  /*11440*/  FFMA.FTZ R100, R45, c[0x0][0x23c], -R118.reuse ;  /* 0x00008f002d647a23 */ /* 0x100fe20000010876 */
[----:B------:R-:W-:Y:S01]  /*11450*/  FSEL R103, R103, RZ, P0 ;  /* 0x000000ff67677208 */ /* 0x000fe20000000000 */
[----:B------:R-:W-:-:S02]  /*11460*/  FFMA.FTZ R121, R127, c[0x0][0x23c], -R118 ;  /* 0x00008f007f797a23 */ /* 0x000fc40000010876 */
[----:B------:R-:W-:Y:S01]  /*11470*/  FADD.FTZ R5, R0, -R5 ;  /* 0x8000000500057221 */ /* 0x000fe20000010000 */
[----:B------:R-:W-:Y:S01]  /*11480*/  MUFU.EX2 R104, R104 ;  /* 0x0000006800687308 */ /* 0x000fe20000000800 */
[--C-:B------:R-:W-:Y:S02]  /*11490*/  FFMA.FTZ R101, R108, c[0x0][0x23c], -R103.reuse ;  /* 0x00008f006c657a23 */ /* 0x100fe40000010867 */
[----:B------:R-:W-:Y:S02]  /*114a0*/  FMUL.FTZ R108, R4, c[0x0][0x23c] ;  /* 0x00008f00046c7a20 */ /* 0x000fe40000410000 */
[----:B------:R-:W-:Y:S02]  /*114b0*/  FMUL.FTZ R0, R5, c[0x0][0x23c] ;  /* 0x00008f0005007a20 */ /* 0x000fe40000410000 */
[----:B------:R-:W2:Y:S01]  /*114c0*/  LDSM.16.MT88.4 R4, [R158+0x6000] ;  /* 0x006000009e04783b */ /* 0x000ea20000004200 */
[--C-:B------:R-:W-:Y:S01]  /*114d0*/  FFMA.FTZ R66, R188, c[0x0][0x23c], -R103.reuse ;  /* 0x00008f00bc427a23 */ /* 0x100fe20000010867 */
[----:B------:R-:W3:Y:S01]  /*114e0*/  MUFU.EX2 R102, R102 ;  /* 0x0000006600667308 */ /* 0x000ee20000000800 */
[----:B------:R-:W-:-:S02]  /*114f0*/  FFMA.FTZ R65, R46, c[0x0][0x23c], -R103 ;  /* 0x00008f002e417a23 */ /* 0x000fc40000010867 */
[--C-:B------:R-:W-:Y:S01]  /*11500*/  FFMA.FTZ R2, R190, c[0x0][0x23c], -R103.reuse ;  /* 0x00008f00be027a23 */ /* 0x100fe20000010867 */
[----:B------:R-:W-:Y:S01]  /*11510*/  LDSM.16.MT88.4 R44, [R160+0x6800] ;  /* 0x00680000a02c783b */ /* 0x000fe20000004200 */
[--C-:B------:R-:W-:Y:S02]  /*11520*/  FFMA.FTZ R119, R136, c[0x0][0x23c], -R103.reuse ;  /* 0x00008f0088777a23 */ /* 0x100fe40000010867 */
[--C-:B------:R-:W-:Y:S01]  /*11530*/  FFMA.FTZ R120, R132, c[0x0][0x23c], -R103.reuse ;  /* 0x00008f0084787a23 */ /* 0x100fe20000010867 */
[----:B------:R-:W4:Y:S01]  /*11540*/  MUFU.EX2 R100, R100 ;  /* 0x0000006400647308 */ /* 0x000f220000000800 */
[--C-:B------:R-:W-:Y:S02]  /*11550*/  FFMA.FTZ R122, R114, c[0x0][0x23c], -R118.reuse ;  /* 0x00008f00727a7a23 */ /* 0x100fe40000010876 */
[----:B------:R-:W-:Y:S02]  /*11560*/  FFMA.FTZ R127, R130, c[0x0][0x23c], -R103 ;  /* 0x00008f00827f7a23 */ /* 0x000fe40000010867 */
[----:B------:R-:W-:-:S02]  /*11570*/  FFMA.FTZ R114, R129, c[0x0][0x23c], -R118 ;  /* 0x00008f0081727a23 */ /* 0x000fc40000010876 */
[--C-:B------:R-:W-:Y:S01]  /*11580*/  FFMA.FTZ R130, R126, c[0x0][0x23c], -R103.reuse ;  /* 0x00008f007e827a23 */ /* 0x100fe20000010867 */
[----:B------:R-:W-:Y:S01]  /*11590*/  MUFU.EX2 R101, R101 ;  /* 0x0000006500657308 */ /* 0x000fe20000000800 */
[----:B---3--:R-:W-:Y:S01]  /*115a0*/  F2FP.PACK_AB R8, R102, R104 ;  /* 0x000000686608723e */ /* 0x008fe200000000ff */
[--C-:B------:R-:W-:Y:S02]  /*115b0*/  FFMA.FTZ R125, R125, c[0x0][0x23c], -R118.reuse ;  /* 0x00008f007d7d7a23 */ /* 0x100fe40000010876 */
[--C-:B------:R-:W-:Y:S02]  /*115c0*/  FFMA.FTZ R126, R128, c[0x0][0x23c], -R103.reuse ;  /* 0x00008f00807e7a23 */ /* 0x100fe40000010867 */
[----:B------:R-:W-:Y:S02]  /*115d0*/  FFMA.FTZ R129, R124, c[0x0][0x23c], -R103 ;  /* 0x00008f007c817a23 */ /* 0x000fe40000010867 */
[----:B------:R-:W3:Y:S01]  /*115e0*/  MUFU.EX2 R66, R66 ;  /* 0x0000004200427308 */ /* 0x000ee20000000800 */
        /* <DEDUP_REMOVED lines=10> */
[----:B---3--:R-:W-:Y:S01]  /*11690*/  F2FP.PACK_AB R9, R66, R101 ;  /* 0x000000654209723e */ /* 0x008fe200000000ff */
[----:B------:R-:W-:-:S02]  /*116a0*/  FFMA.FTZ R58, R58, c[0x0][0x23c], -R118 ;  /* 0x00008f003a3a7a23 */ /* 0x000fc40000010876 */
[--C-:B------:R-:W-:Y:S02]  /*116b0*/  FFMA.FTZ R59, R59, c[0x0][0x23c], -R103.reuse ;  /* 0x00008f003b3b7a23 */ /* 0x100fe40000010867 */
[--C-:B------:R-:W-:Y:S02]  /*116c0*/  FFMA.FTZ R56, R56, c[0x0][0x23c], -R103.reuse ;  /* 0x00008f0038387a23 */ /* 0x100fe40000010867 */
[----:B------:R-:W3:Y:S01]  /*116d0*/  MUFU.EX2 R108, R108 ;  /* 0x0000006c006c7308 */ /* 0x000ee20000000800 */
        /* <DEDUP_REMOVED lines=8> */
[-C--:B---3--:R-:W-:Y:S02]  /*11760*/  FMUL.FTZ R12, R96, R108.reuse ;  /* 0x0000006c600c7220 */ /* 0x088fe40000410000 */
        /* <DEDUP_REMOVED lines=16> */
[C---:B--2---:R-:W-:Y:S01]  /*11870*/  HMMA.16816.F32 R24, R8.reuse, R4, R24 ;  /* 0x000000040818723c */ /* 0x044fe20000001818 */
[----:B------:R-:W-:Y:S01]  /*11880*/  FMUL.FTZ R73, R73, R108 ;  /* 0x0000006c49497220 */ /* 0x000fe20000410000 */
[----:B------:R-:W-:Y:S01]  /*11890*/  MUFU.EX2 R122, R122 ;  /* 0x0000007a007a7308 */ /* 0x000fe20000000800 */
[-C--:B------:R-:W-:Y:S02]  /*118a0*/  FMUL.FTZ R74, R74, R0.reuse ;  /* 0x000000004a4a7220 */ /* 0x080fe40000410000 */
[----:B------:R-:W-:Y:S02]  /*118b0*/  FMUL.FTZ R75, R75, R0 ;  /* 0x000000004b4b7220 */ /* 0x000fe40000410000 */
[----:B------:R-:W-:Y:S01]  /*118c0*/  FMUL.FTZ R32, R76, R108 ;  /* 0x0000006c4c207220 */ /* 0x000fe20000410000 */
[----:B------:R-:W-:Y:S01]  /*118d0*/  HMMA.16816.F32 R16, R8, R18, R68 ;  /* 0x000000120810723c */ /* 0x000fe20000001844 */
[-C--:B------:R-:W-:Y:S01]  /*118e0*/  FMUL.FTZ R34, R78, R0.reuse ;  /* 0x000000004e227220 */ /* 0x080fe20000410000 */
[----:B------:R-:W-:Y:S01]  /*118f0*/  MUFU.EX2 R114, R114 ;  /* 0x0000007200727308 */ /* 0x000fe20000000800 */
[----:B------:R-:W-:-:S02]  /*11900*/  FMUL.FTZ R35, R79, R0 ;  /* 0x000000004f237220 */ /* 0x000fc40000410000 */
[----:B------:R-:W-:Y:S02]  /*11910*/  FMUL.FTZ R88, R88, R108 ;  /* 0x0000006c58587220 */ /* 0x000fe40000410000 */
[--C-:B------:R-:W-:Y:S01]  /*11920*/  FFMA.FTZ R69, R41, c[0x0][0x23c], -R118.reuse ;  /* 0x00008f0029457a23 */ /* 0x100fe20000010876 */
[----:B------:R-:W-:Y:S01]  /*11930*/  HMMA.16816.F32 R4, R8, R6, R72 ;  /* 0x000000060804723c */ /* 0x000fe20000001848 */
[--C-:B------:R-:W-:Y:S01]  /*11940*/  FFMA.FTZ R68, R33, c[0x0][0x23c], -R118.reuse ;  /* 0x00008f0021447a23 */ /* 0x100fe20000010876 */
[----:B------:R-:W-:Y:S01]  /*11950*/  MUFU.EX2 R125, R125 ;  /* 0x0000007d007d7308 */ /* 0x000fe20000000800 */
[--C-:B------:R-:W-:Y:S02]  /*11960*/  FFMA.FTZ R70, R39, c[0x0][0x23c], -R118.reuse ;  /* 0x00008f0027467a23 */ /* 0x100fe40000010876 */
[----:B------:R-:W-:Y:S02]  /*11970*/  FFMA.FTZ R71, R37, c[0x0][0x23c], -R118 ;  /* 0x00008f0025477a23 */ /* 0x000fe40000010876 */
[----:B------:R-:W-:-:S02]  /*11980*/  FFMA.FTZ R72, R42, c[0x0][0x23c], -R103 ;  /* 0x00008f002a487a23 */ /* 0x000fc40000010867 */
[----:B------:R-:W1:Y:S01]  /*11990*/  LDSM.16.MT88.4 R40, [R158+0x6800] ;  /* 0x006800009e28783b */ /* 0x000e620000004200 */
[--C-:B------:R-:W-:Y:S01]  /*119a0*/  FFMA.FTZ R75, R184, c[0x0][0x23c], -R103.reuse ;  /* 0x00008f00b84b7a23 */ /* 0x100fe20000010867 */
[----:B------:R-:W-:Y:S01]  /*119b0*/  MUFU.EX2 R68, R68 ;  /* 0x0000004400447308 */ /* 0x000fe20000000800 */
[--C-:B------:R-:W-:Y:S02]  /*119c0*/  FFMA.FTZ R74, R48, c[0x0][0x23c], -R103.reuse ;  /* 0x00008f00304a7a23 */ /* 0x100fe40000010867 */
[----:B------:R-:W-:Y:S02]  /*119d0*/  FFMA.FTZ R73, R182, c[0x0][0x23c], -R103 ;  /* 0x00008f00b6497a23 */ /* 0x000fe40000010867 */
[-C--:B------:R-:W-:Y:S02]  /*119e0*/  FMUL.FTZ R33, R77, R108.reuse ;  /* 0x0000006c4d217220 */ /* 0x080fe40000410000 */
[----:B------:R-:W-:Y:S01]  /*119f0*/  FMUL.FTZ R89, R89, R108 ;  /* 0x0000006c59597220 */ /* 0x000fe20000410000 */
[----:B------:R-:W2:Y:S01]  /*11a00*/  MUFU.EX2 R69, R69 ;  /* 0x0000004500457308 */ /* 0x000ea20000000800 */
[----:B------:R-:W-:-:S02]  /*11a10*/  FMUL.FTZ R90, R90, R0 ;  /* 0x000000005a5a7220 */ /* 0x000fc40000410000 */
[----:B------:R-:W-:Y:S01]  /*11a20*/  FMUL.FTZ R91, R91, R0 ;  /* 0x000000005b5b7220 */ /* 0x000fe20000410000 */
[C---:B------:R-:W-:Y:S01]  /*11a30*/  HMMA.16816.F32 R32, R8.reuse, R20, R32 ;  /* 0x000000140820723c */ /* 0x040fe20000001820 */
[-C--:B------:R-:W-:Y:S02]  /*11a40*/  FMUL.FTZ R36, R80, R108.reuse ;  /* 0x0000006c50247220 */ /* 0x080fe40000410000 */
[----:B------:R-:W-:Y:S01]  /*11a50*/  FMUL.FTZ R37, R81, R108 ;  /* 0x0000006c51257220 */ /* 0x000fe20000410000 */
[----:B------:R-:W-:Y:S01]  /*11a60*/  MUFU.EX2 R70, R70 ;  /* 0x0000004600467308 */ /* 0x000fe20000000800 */
[-C--:B------:R-:W-:Y:S02]  /*11a70*/  FMUL.FTZ R38, R82, R0.reuse ;  /* 0x0000000052267220 */ /* 0x080fe40000410000 */
[----:B------:R-:W-:Y:S01]  /*11a80*/  FMUL.FTZ R39, R83, R0 ;  /* 0x0000000053277220 */ /* 0x000fe20000410000 */
[C---:B------:R-:W-:Y:S01]  /*11a90*/  HMMA.16816.F32 R20, R8.reuse, R22, R88 ;  /* 0x000000160814723c */ /* 0x040fe20000001858 */
[-C--:B------:R-:W-:Y:S01]  /*11aa0*/  FMUL.FTZ R84, R84, R108.reuse ;  /* 0x0000006c54547220 */ /* 0x080fe20000410000 */
[----:B------:R-:W-:Y:S01]  /*11ab0*/  LDSM.16.MT88.4 R88, [R157+0x9800] ;  /* 0x009800009d58783b */ /* 0x000fe20000004200 */
[----:B------:R-:W-:Y:S01]  /*11ac0*/  FMUL.FTZ R85, R85, R108 ;  /* 0x0000006c55557220 */ /* 0x000fe20000410000 */
[----:B------:R-:W3:Y:S01]  /*11ad0*/  MUFU.EX2 R71, R71 ;  /* 0x0000004700477308 */ /* 0x000ee20000000800 */
[----:B------:R-:W-:Y:S01]  /*11ae0*/  FMUL.FTZ R86, R86, R0 ;  /* 0x0000000056567220 */ /* 0x000fe20000410000 */
[----:B--2---:R-:W-:Y:S01]  /*11af0*/  F2FP.PACK_AB R48, R69, R68 ;  /* 0x000000444530723e */ /* 0x004fe200000000ff */
[----:B------:R-:W-:Y:S01]  /*11b00*/  FMUL.FTZ R87, R87, R0 ;  /* 0x0000000057577220 */ /* 0x000fe20000410000 */
[----:B------:R-:W-:Y:S01]  /*11b10*/  HMMA.16816.F32 R36, R8, R28, R36 ;  /* 0x0000001c0824723c */ /* 0x000fe20000001824 */
[----:B------:R-:W-:-:S02]  /*11b20*/  FFMA.FTZ R79, R143, c[0x0][0x23c], -R118 ;  /* 0x00008f008f4f7a23 */ /* 0x000fc40000010876 */
[--C-:B------:R-:W-:Y:S01]  /*11b30*/  FFMA.FTZ R78, R141, c[0x0][0x23c], -R118.reuse ;  /* 0x00008f008d4e7a23 */ /* 0x100fe20000010876 */
[----:B------:R-:W-:Y:S01]  /*11b40*/  MUFU.EX2 R72, R72 ;  /* 0x0000004800487308 */ /* 0x000fe20000000800 */
[--C-:B------:R-:W-:Y:S02]  /*11b50*/  FFMA.FTZ R77, R145, c[0x0][0x23c], -R118.reuse ;  /* 0x00008f00914d7a23 */ /* 0x100fe40000010876 */
[----:B------:R-:W-:Y:S01]  /*11b60*/  FFMA.FTZ R76, R139, c[0x0][0x23c], -R118 ;  /* 0x00008f008b4c7a23 */ /* 0x000fe20000010876 */
[----:B------:R-:W-:Y:S01]  /*11b70*/  HMMA.16816.F32 R8, R8, R30, R84 ;  /* 0x0000001e0808723c */ /* 0x000fe20000001854 */
[----:B------:R-:W2:Y:S01]  /*11b80*/  LDSM.16.MT88.4 R28, [R157+0x6800] ;  /* 0x006800009d1c783b */ /* 0x000ea20000004200 */
[--C-:B------:R-:W-:Y:S02]  /*11b90*/  FFMA.FTZ R82, R146, c[0x0][0x23c], -R103.reuse ;  /* 0x00008f0092527a23 */ /* 0x100fe40000010867 */
        /* <DEDUP_REMOVED lines=10> */
[----:B------:R-:W3:Y:S01]  /*11c40*/  MUFU.EX2 R73, R73 ;  /* 0x0000004900497308 */ /* 0x000ee20000000800 */
[----:B----4-:R-:W-:Y:S01]  /*11c50*/  F2FP.PACK_AB R49, R75, R72 ;  /* 0x000000484b31723e */ /* 0x010fe200000000ff */
[----:B------:R-:W-:-:S02]  /*11c60*/  FFMA.FTZ R95, R138, c[0x0][0x23c], -R103 ;  /* 0x00008f008a5f7a23 */ /* 0x000fc40000010867 */
[--C-:B------:R-:W-:Y:S02]  /*11c70*/  FFMA.FTZ R96, R134, c[0x0][0x23c], -R103.reuse ;  /* 0x00008f0086607a23 */ /* 0x100fe40000010867 */
[----:B------:R-:W-:Y:S02]  /*11c80*/  FFMA.FTZ R131, R54, c[0x0][0x23c], -R103 ;  /* 0x00008f0036837a23 */ /* 0x000fe40000010867 */
[----:B------:R-:W-:Y:S01]  /*11c90*/  MUFU.EX2 R79, R79 ;  /* 0x0000004f004f7308 */ /* 0x000fe20000000800 */
[--C-:B------:R-:W-:Y:S02]  /*11ca0*/  FFMA.FTZ R87, R55, c[0x0][0x23c], -R118.reuse ;  /* 0x00008f0037577a23 */ /* 0x100fe40000010876 */
[----:B------:R-:W-:Y:S01]  /*11cb0*/  LDSM.16.MT88.4 R52, [R156+0x8800] ;  /* 0x008800009c34783b */ /* 0x000fe20000004200 */
[--C-:B------:R-:W-:Y:S02]  /*11cc0*/  FFMA.FTZ R86, R109, c[0x0][0x23c], -R118.reuse ;  /* 0x00008f006d567a23 */ /* 0x100fe40000010876 */
[--C-:B------:R-:W-:Y:S01]  /*11cd0*/  FFMA.FTZ R109, R57, c[0x0][0x23c], -R118.reuse ;  /* 0x00008f00396d7a23 */ /* 0x100fe20000010876 */
[----:B---3--:R-:W-:Y:S01]  /*11ce0*/  F2FP.PACK_AB R51, R73, R74 ;  /* 0x0000004a4933723e */ /* 0x008fe200000000ff */
[----:B------:R-:W3:Y:S01]  /*11cf0*/  MUFU.EX2 R78, R78 ;  /* 0x0000004e004e7308 */ /* 0x000ee20000000800 */
[----:B------:R-:W-:-:S02]  /*11d00*/  FFMA.FTZ R84, R116, c[0x0][0x23c], -R118 ;  /* 0x00008f0074547a23 */ /* 0x000fc40000010876 */
[----:B------:R-:W-:Y:S02]  /*11d10*/  FFMA.FTZ R185, R185, R108, R104 ;  /* 0x0000006cb9b97223 */ /* 0x000fe40000010068 */
[----:B------:R-:W-:Y:S01]  /*11d20*/  FFMA.FTZ R101, R186, R0, R101 ;  /* 0x00000000ba657223 */ /* 0x000fe20000010065 */
[----:B-1----:R-:W-:Y:S01]  /*11d30*/  HMMA.16816.F32 R24, R48, R40, R24 ;  /* 0x000000283018723c */ /* 0x002fe20000001818 */
[----:B------:R-:W-:Y:S01]  /*11d40*/  FADD.FTZ R102, R102, R185 ;  /* 0x000000b966667221 */ /* 0x000fe20000010000 */
[----:B------:R-:W-:Y:S01]  /*11d50*/  MUFU.EX2 R77, R77 ;  /* 0x0000004d004d7308 */ /* 0x000fe20000000800 */
[----:B------:R-:W-:-:S04]  /*11d60*/  FADD.FTZ R66, R66, R101 ;  /* 0x0000006542427221 */ /* 0x000fc80000010000 */
[----:B------:R-:W-:Y:S01]  /*11d70*/  FADD.FTZ R65, R65, R66 ;  /* 0x0000004241417221 */ /* 0x000fe20000010000 */
[----:B------:R-:W-:Y:S01]  /*11d80*/  HMMA.16816.F32 R4, R48, R42, R4 ;  /* 0x0000002a3004723c */ /* 0x000fe20000001804 */
[----:B------:R-:W1:Y:S01]  /*11d90*/  LDSM.16.MT88.4 R40, [R156+0x6800] ;  /* 0x006800009c28783b */ /* 0x000e620000004200 */
[----:B------:R-:W-:Y:S01]  /*11da0*/  MUFU.EX2 R76, R76 ;  /* 0x0000004c004c7308 */ /* 0x000fe20000000800 */
[----:B------:R-:W-:-:S04]  /*11db0*/  FADD.FTZ R65, R2, R65 ;  /* 0x0000004102417221 */ /* 0x000fc80000010000 */
[----:B------:R-:W-:Y:S01]  /*11dc0*/  FADD.FTZ R72, R72, R65 ;  /* 0x0000004148487221 */ /* 0x000fe20000010000 */
[----:B--2---:R-:W-:Y:S02]  /*11dd0*/  HMMA.16816.F32 R32, R48, R28, R32 ;  /* 0x0000001c3020723c */ /* 0x004fe40000001820 */
[----:B------:R-:W-:Y:S01]  /*11de0*/  MUFU.EX2 R82, R82 ;  /* 0x0000005200527308 */ /* 0x000fe20000000800 */
[----:B------:R-:W-:-:S04]  /*11df0*/  FADD.FTZ R75, R75, R72 ;  /* 0x000000484b4b7221 */ /* 0x000fc80000010000 */
[----:B------:R-:W-:Y:S01]  /*11e00*/  FADD.FTZ R74, R74, R75 ;  /* 0x0000004b4a4a7221 */ /* 0x000fe20000010000 */
[----:B------:R-:W-:Y:S01]  /*11e10*/  HMMA.16816.F32 R20, R48, R30, R20 ;  /* 0x0000001e3014723c */ /* 0x000fe20000001814 */
[----:B------:R-:W2:Y:S01]  /*11e20*/  LDSM.16.MT88.4 R28, [R160+0x7000] ;  /* 0x00700000a01c783b */ /* 0x000ea20000004200 */
[----:B------:R-:W4:Y:S01]  /*11e30*/  MUFU.EX2 R81, R81 ;  /* 0x0000005100517308 */ /* 0x000f220000000800 */
[----:B------:R-:W-:-:S05]  /*11e40*/  FADD.FTZ R73, R73, R74 ;  /* 0x0000004a49497221 */ /* 0x000fca0000010000 */
[C---:B------:R-:W-:Y:S02]  /*11e50*/  HMMA.16816.F32 R12, R48.reuse, R44, R12 ;  /* 0x0000002c300c723c */ /* 0x040fe4000000180c */
[----:B------:R-:W-:Y:S06]  /*11e60*/  MUFU.EX2 R80, R80 ;  /* 0x0000005000507308 */ /* 0x000fec0000000800 */
[C---:B------:R-:W-:Y:S01]  /*11e70*/  HMMA.16816.F32 R16, R48.reuse, R46, R16 ;  /* 0x0000002e3010723c */ /* 0x040fe20000001810 */
[----:B------:R-:W5:Y:S01]  /*11e80*/  LDSM.16.MT88.4 R44, [R158+0x7000] ;  /* 0x007000009e2c783b */ /* 0x000f620000004200 */
[----:B------:R-:W2:Y:S06]  /*11e90*/  MUFU.EX2 R83, R83 ;  /* 0x0000005300537308 */ /* 0x000eac0000000800 */
[C---:B-1----:R-:W-:Y:S02]  /*11ea0*/  HMMA.16816.F32 R36, R48.reuse, R40, R36 ;  /* 0x000000283024723c */ /* 0x042fe40000001824 */
[----:B------:R-:W-:Y:S06]  /*11eb0*/  MUFU.EX2 R85, R85 ;  /* 0x0000005500557308 */ /* 0x000fec0000000800 */
[----:B------:R-:W-:Y:S01]  /*11ec0*/  HMMA.16816.F32 R8, R48, R42, R8 ;  /* 0x0000002a3008723c */ /* 0x000fe20000001808 */
[----:B------:R-:W1:Y:S01]  /*11ed0*/  LDSM.16.MT88.4 R40, [R157+0x7000] ;  /* 0x007000009d28783b */ /* 0x000e620000004200 */
[----:B------:R-:W1:Y:S05]  /*11ee0*/  MUFU.EX2 R92, R92 ;  /* 0x0000005c005c7308 */ /* 0x000e6a0000000800 */
[----:B---3--:R-:W-:-:S02]  /*11ef0*/  F2FP.PACK_AB R48, R78, R79 ;  /* 0x0000004f4e30723e */ /* 0x008fc400000000ff */
[----:B----4-:R-:W-:Y:S01]  /*11f00*/  F2FP.PACK_AB R49, R81, R82 ;  /* 0x000000525131723e */ /* 0x010fe200000000ff */
[----:B------:R-:W-:Y:S01]  /*11f10*/  MUFU.EX2 R93, R93 ;  /* 0x0000005d005d7308 */ /* 0x000fe20000000800 */
[----:B------:R-:W-:Y:S01]  /*11f20*/  F2FP.PACK_AB R50, R76, R77 ;  /* 0x0000004d4c32723e */ /* 0x000fe200000000ff */
[----:B------:R-:W-:Y:S01]  /*11f30*/  FADD.FTZ R82, R82, R73 ;  /* 0x0000004952527221 */ /* 0x000fe20000010000 */
[----:B--2---:R-:W-:Y:S01]  /*11f40*/  F2FP.PACK_AB R51, R83, R80 ;  /* 0x000000505333723e */ /* 0x004fe200000000ff */
        /* <DEDUP_REMOVED lines=14> */
[----:B------:R-:W5:Y:S02]  /*12030*/  MUFU.EX2 R130, R130 ;  /* 0x0000008200827308 */ /* 0x000f640000000800 */
[C---:B-1----:R-:W-:Y:S06]  /*12040*/  HMMA.16816.F32 R32, R48.reuse, R40, R32 ;  /* 0x000000283020723c */ /* 0x042fec0000001820 */
[----:B------:R-:W-:Y:S02]  /*12050*/  MUFU.EX2 R126, R126 ;  /* 0x0000007e007e7308 */ /* 0x000fe40000000800 */
[C---:B------:R-:W-:Y:S01]  /*12060*/  HMMA.16816.F32 R20, R48.reuse, R42, R20 ;  /* 0x0000002a3014723c */ /* 0x040fe20000001814 */
[----:B------:R-:W1:Y:S05]  /*12070*/  LDSM.16.MT88.4 R40, [R158+0x7800] ;  /* 0x007800009e28783b */ /* 0x000e6a0000004200 */
[----:B------:R-:W1:Y:S02]  /*12080*/  MUFU.EX2 R129, R129 ;  /* 0x0000008100817308 */ /* 0x000e640000000800 */
[C---:B--2---:R-:W-:Y:S06]  /*12090*/  HMMA.16816.F32 R36, R48.reuse, R28, R36 ;  /* 0x0000001c3024723c */ /* 0x044fec0000001824 */
[----:B------:R-:W-:Y:S01]  /*120a0*/  MUFU.EX2 R113, R113 ;  /* 0x0000007100717308 */ /* 0x000fe20000000800 */
[----:B------:R-:W-:Y:S01]  /*120b0*/  F2FP.PACK_AB R28, R92, R85 ;  /* 0x000000555c1c723e */ /* 0x000fe200000000ff */
[----:B------:R-:W-:Y:S01]  /*120c0*/  HMMA.16816.F32 R8, R48, R30, R8 ;  /* 0x0000001e3008723c */ /* 0x000fe20000001808 */
[----:B---3--:R-:W-:Y:S01]  /*120d0*/  F2FP.PACK_AB R29, R96, R95 ;  /* 0x0000005f601d723e */ /* 0x008fe200000000ff */
[----:B------:R-:W2:Y:S01]  /*120e0*/  LDSM.16.MT88.4 R48, [R157+0x7800] ;  /* 0x007800009d30783b */ /* 0x000ea20000004200 */
[----:B------:R-:W-:-:S03]  /*120f0*/  FADD.FTZ R95, R95, R80 ;  /* 0x000000505f5f7221 */ /* 0x000fc60000010000 */
[----:B------:R-:W3:Y:S01]  /*12100*/  MUFU.EX2 R128, R128 ;  /* 0x0000008000807308 */ /* 0x000ee20000000800 */
        /* <DEDUP_REMOVED lines=8> */
[C---:B-1----:R-:W-:Y:S06]  /*12190*/  HMMA.16816.F32 R24, R28.reuse, R40, R24 ;  /* 0x000000281c18723c */ /* 0x042fec0000001818 */
[----:B------:R-:W1:Y:S02]  /*121a0*/  MUFU.EX2 R123, R123 ;  /* 0x0000007b007b7308 */ /* 0x000e640000000800 */
[C---:B------:R-:W-:Y:S01]  /*121b0*/  HMMA.16816.F32 R4, R28.reuse, R42, R4 ;  /* 0x0000002a1c04723c */ /* 0x040fe20000001804 */
[----:B------:R-:W1:Y:S05]  /*121c0*/  LDSM.16.MT88.4 R40, [R158+0x8000] ;  /* 0x008000009e28783b */ /* 0x000e6a0000004200 */
[----:B------:R-:W-:Y:S02]  /*121d0*/  MUFU.EX2 R112, R112 ;  /* 0x0000007000707308 */ /* 0x000fe40000000800 */
[C---:B--2---:R-:W-:Y:S06]  /*121e0*/  HMMA.16816.F32 R32, R28.reuse, R48, R32 ;  /* 0x000000301c20723c */ /* 0x044fec0000001820 */
[----:B------:R-:W2:Y:S02]  /*121f0*/  MUFU.EX2 R131, R131 ;  /* 0x0000008300837308 */ /* 0x000ea40000000800 */
[C---:B------:R-:W-:Y:S01]  /*12200*/  HMMA.16816.F32 R20, R28.reuse, R50, R20 ;  /* 0x000000321c14723c */ /* 0x040fe20000001814 */
[----:B------:R-:W2:Y:S05]  /*12210*/  LDSM.16.MT88.4 R48, [R160+0x8000] ;  /* 0x00800000a030783b */ /* 0x000eaa0000004200 */
[----:B------:R-:W-:Y:S02]  /*12220*/  MUFU.EX2 R58, R58 ;  /* 0x0000003a003a7308 */ /* 0x000fe40000000800 */
[C---:B----4-:R-:W-:Y:S06]  /*12230*/  HMMA.16816.F32 R36, R28.reuse, R44, R36 ;  /* 0x0000002c1c24723c */ /* 0x050fec0000001824 */
[----:B------:R-:W-:Y:S01]  /*12240*/  MUFU.EX2 R57, R87 ;  /* 0x0000005700397308 */ /* 0x000fe20000000800 */
[----:B------:R-:W-:Y:S01]  /*12250*/  F2FP.PACK_AB R44, R122, R121 ;  /* 0x000000797a2c723e */ /* 0x000fe200000000ff */
[----:B------:R-:W-:Y:S01]  /*12260*/  HMMA.16816.F32 R8, R28, R46, R8 ;  /* 0x0000002e1c08723c */ /* 0x000fe20000001808 */
[----:B-----5:R-:W-:Y:S01]  /*12270*/  F2FP.PACK_AB R45, R130, R127 ;  /* 0x0000007f822d723e */ /* 0x020fe200000000ff */
[----:B------:R-:W4:Y:S04]  /*12280*/  LDSM.16.MT88.4 R28, [R157+0x8000] ;  /* 0x008000009d1c783b */ /* 0x000f280000004200 */
[----:B------:R-:W-:Y:S01]  /*12290*/  MUFU.EX2 R116, R86 ;  /* 0x0000005600747308 */ /* 0x000fe20000000800 */
[----:B------:R-:W-:-:S02]  /*122a0*/  F2FP.PACK_AB R46, R125, R114 ;  /* 0x000000727d2e723e */ /* 0x000fc400000000ff */
[----:B------:R-:W-:-:S05]  /*122b0*/  F2FP.PACK_AB R47, R129, R126 ;  /* 0x0000007e812f723e */ /* 0x000fca00000000ff */
[----:B------:R-:W-:Y:S02]  /*122c0*/  MUFU.EX2 R109, R109 ;  /* 0x0000006d006d7308 */ /* 0x000fe40000000800 */
[C---:B-1----:R-:W-:Y:S06]  /*122d0*/  HMMA.16816.F32 R24, R44.reuse, R40, R24 ;  /* 0x000000282c18723c */ /* 0x042fec0000001818 */
[----:B------:R-:W-:Y:S02]  /*122e0*/  MUFU.EX2 R59, R59 ;  /* 0x0000003b003b7308 */ /* 0x000fe40000000800 */
[C---:B------:R-:W-:Y:S01]  /*122f0*/  HMMA.16816.F32 R4, R44.reuse, R42, R4 ;  /* 0x0000002a2c04723c */ /* 0x040fe20000001804 */
[----:B------:R-:W1:Y:S05]  /*12300*/  LDSM.16.MT88.4 R40, [R156+0x8000] ;  /* 0x008000009c28783b */ /* 0x000e6a0000004200 */
[----:B------:R-:W-:Y:S02]  /*12310*/  MUFU.EX2 R56, R56 ;  /* 0x0000003800387308 */ /* 0x000fe40000000800 */
[C---:B--2---:R-:W-:Y:S06]  /*12320*/  HMMA.16816.F32 R12, R44.reuse, R48, R12 ;  /* 0x000000302c0c723c */ /* 0x044fec000000180c */
[----:B------:R-:W-:Y:S01]  /*12330*/  MUFU.EX2 R0, R111 ;  /* 0x0000006f00007308 */ /* 0x000fe20000000800 */
[----:B---3--:R-:W-:Y:S01]  /*12340*/  F2FP.PACK_AB R48, R128, R113 ;  /* 0x000000718030723e */ /* 0x008fe200000000ff */
[----:B------:R-:W-:Y:S01]  /*12350*/  HMMA.16816.F32 R16, R44, R50, R16 ;  /* 0x000000322c10723c */ /* 0x000fe20000001810 */
[----:B------:R-:W-:-:S05]  /*12360*/  F2FP.PACK_AB R49, R123, R110 ;  /* 0x0000006e7b31723e */ /* 0x000fca00000000ff */
[----:B------:R-:W-:Y:S01]  /*12370*/  MUFU.EX2 R117, R117 ;  /* 0x0000007500757308 */ /* 0x000fe20000000800 */
[----:B------:R-:W-:Y:S01]  /*12380*/  F2FP.PACK_AB R50, R124, R3 ;  /* 0x000000037c32723e */ /* 0x000fe200000000ff */
[----:B----4-:R-:W-:Y:S01]  /*12390*/  HMMA.16816.F32 R32, R44, R28, R32 ;  /* 0x0000001c2c20723c */ /* 0x010fe20000001820 */
[----:B------:R-:W-:-:S05]  /*123a0*/  F2FP.PACK_AB R51, R131, R112 ;  /* 0x000000708333723e */ /* 0x000fca00000000ff */
[----:B------:R-:W-:Y:S02]  /*123b0*/  MUFU.EX2 R2, R62 ;  /* 0x0000003e00027308 */ /* 0x000fe40000000800 */
[C---:B------:R-:W-:Y:S01]  /*123c0*/  HMMA.16816.F32 R20, R44.reuse, R30, R20 ;  /* 0x0000001e2c14723c */ /* 0x040fe20000001814 */
[----:B------:R-:W2:Y:S07]  /*123d0*/  LDSM.16.MT88.4 R28, [R160+0x8800] ;  /* 0x00880000a01c783b */ /* 0x000eae0000004200 */
[C---:B-1----:R-:W-:Y:S08]  /*123e0*/  HMMA.16816.F32 R36, R44.reuse, R40, R36 ;  /* 0x000000282c24723c */ /* 0x042ff00000001824 */
[----:B------:R-:W-:Y:S01]  /*123f0*/  HMMA.16816.F32 R8, R44, R42, R8 ;  /* 0x0000002a2c08723c */ /* 0x000fe20000001808 */
[----:B------:R-:W1:Y:S04]  /*12400*/  LDSM.16.MT88.4 R40, [R157+0x8800] ;  /* 0x008800009d28783b */ /* 0x000e680000004200 */
[----:B------:R-:W3:Y:S11]  /*12410*/  LDSM.16.MT88.4 R44, [R158+0x8800] ;  /* 0x008800009e2c783b */ /* 0x000ef60000004200 */
[C---:B------:R-:W-:Y:S01]  /*12420*/  HMMA.16816.F32 R36, R48.reuse, R52, R36 ;  /* 0x000000343024723c */ /* 0x040fe20000001824 */
[----:B------:R-:W-:Y:S06]  /*12430*/  MUFU.EX2 R52, R61 ;  /* 0x0000003d00347308 */ /* 0x000fec0000000800 */
[----:B------:R-:W-:Y:S01]  /*12440*/  FFMA.FTZ R53, R60, c[0x0][0x23c], -R103 ;  /* 0x00008f003c357a23 */ /* 0x000fe20000010867 */
[C---:B--2---:R-:W-:Y:S05]  /*12450*/  HMMA.16816.F32 R12, R48.reuse, R28, R12 ;  /* 0x0000001c300c723c */ /* 0x044fea000000180c */
[----:B------:R-:W-:Y:S03]  /*12460*/  MUFU.EX2 R53, R53 ;  /* 0x0000003500357308 */ /* 0x000fe60000000800 */
[C---:B------:R-:W-:Y:S01]  /*12470*/  HMMA.16816.F32 R16, R48.reuse, R30, R16 ;  /* 0x0000001e3010723c */ /* 0x040fe20000001810 */
[----:B------:R-:W2:Y:S07]  /*12480*/  LDSM.16.MT88.4 R28, [R160+0x9000] ;  /* 0x00900000a01c783b */ /* 0x000eae0000004200 */
[C---:B------:R-:W-:Y:S01]  /*12490*/  HMMA.16816.F32 R8, R48.reuse, R54, R8 ;  /* 0x000000363008723c */ /* 0x040fe20000001808 */
[----:B------:R-:W4:Y:S07]  /*124a0*/  MUFU.EX2 R55, R115 ;  /* 0x0000007300377308 */ /* 0x000f2e0000000800 */
[C---:B-1----:R-:W-:Y:S01]  /*124b0*/  HMMA.16816.F32 R32, R48.reuse, R40, R32 ;  /* 0x000000283020723c */ /* 0x042fe20000001820 */
[----:B------:R4:W1:Y:S07]  /*124c0*/  MUFU.EX2 R54, R84 ;  /* 0x0000005400367308 */ /* 0x00086e0000000800 */
[C---:B------:R-:W-:Y:S01]  /*124d0*/  HMMA.16816.F32 R20, R48.reuse, R42, R20 ;  /* 0x0000002a3014723c */ /* 0x040fe20000001814 */
[----:B------:R-:W5:Y:S07]  /*124e0*/  LDSM.16.MT88.4 R40, [R158+0x9000] ;  /* 0x009000009e28783b */ /* 0x000f6e0000004200 */
[----:B---3--:R-:W-:Y:S01]  /*124f0*/  HMMA.16816.F32 R24, R48, R44, R24 ;  /* 0x0000002c3018723c */ /* 0x008fe20000001818 */
[----:B----4-:R-:W-:-:S02]  /*12500*/  F2FP.PACK_AB R84, R55, R0 ;  /* 0x000000003754723e */ /* 0x010fc400000000ff */
[----:B-1----:R-:W-:-:S05]  /*12510*/  F2FP.PACK_AB R86, R117, R54 ;  /* 0x000000367556723e */ /* 0x002fca00000000ff */
[----:B------:R-:W-:Y:S01]  /*12520*/  HMMA.16816.F32 R4, R48, R46, R4 ;  /* 0x0000002e3004723c */ /* 0x000fe20000001804 */
[----:B------:R-:W1:Y:S06]  /*12530*/  LDSM.16.MT88.4 R44, [R157+0x9000] ;  /* 0x009000009d2c783b */ /* 0x000e6c0000004200 */
[----:B------:R-:W-:Y:S02]  /*12540*/  F2FP.PACK_AB R48, R57, R58 ;  /* 0x0000003a3930723e */ /* 0x000fe400000000ff */
[----:B------:R-:W-:Y:S02]  /*12550*/  F2FP.PACK_AB R49, R56, R59 ;  /* 0x0000003b3831723e */ /* 0x000fe400000000ff */
[----:B------:R-:W-:-:S02]  /*12560*/  F2FP.PACK_AB R50, R109, R116 ;  /* 0x000000746d32723e */ /* 0x000fc400000000ff */
[----:B------:R-:W-:-:S07]  /*12570*/  F2FP.PACK_AB R51, R53, R52 ;  /* 0x000000343533723e */ /* 0x000fce00000000ff */
[C---:B--2---:R-:W-:Y:S08]  /*12580*/  HMMA.16816.F32 R12, R48.reuse, R28, R12 ;  /* 0x0000001c300c723c */ /* 0x044ff0000000180c */
[C---:B------:R-:W-:Y:S01]  /*12590*/  HMMA.16816.F32 R16, R48.reuse, R30, R16 ;  /* 0x0000001e3010723c */ /* 0x040fe20000001810 */
[----:B------:R-:W2:Y:S07]  /*125a0*/  LDSM.16.MT88.4 R28, [R156+0x9000] ;  /* 0x009000009c1c783b */ /* 0x000eae0000004200 */
[C---:B-----5:R-:W-:Y:S07]  /*125b0*/  HMMA.16816.F32 R24, R48.reuse, R40, R24 ;  /* 0x000000283018723c */ /* 0x060fee0000001818 */
[----:B------:R-:W-:Y:S01]  /*125c0*/  FADD.FTZ R41, R105, R102 ;  /* 0x0000006669297221 */ /* 0x000fe20000010000 */
[----:B------:R-:W-:Y:S03]  /*125d0*/  HMMA.16816.F32 R4, R48, R42, R4 ;  /* 0x0000002a3004723c */ /* 0x000fe60000001804 */
[----:B------:R-:W-:-:S04]  /*125e0*/  FADD.FTZ R41, R100, R41 ;  /* 0x0000002964297221 */ /* 0x000fc80000010000 */
[----:B------:R-:W-:Y:S01]  /*125f0*/  FADD.FTZ R68, R68, R41 ;  /* 0x0000002944447221 */ /* 0x000fe20000010000 */
[----:B-1----:R-:W-:Y:S01]  /*12600*/  HMMA.16816.F32 R32, R48, R44, R32 ;  /* 0x0000002c3020723c */ /* 0x002fe20000001820 */
[----:B------:R-:W1:Y:S01]  /*12610*/  LDSM.16.MT88.4 R40, [R160+0x9800] ;  /* 0x00980000a028783b */ /* 0x000e620000004200 */
[----:B------:R-:W3:Y:S01]  /*12620*/  MUFU.EX2 R45, R67 ;  /* 0x00000043002d7308 */ /* 0x000ee20000000800 */
[----:B------:R-:W-:-:S04]  /*12630*/  FADD.FTZ R69, R69, R68 ;  /* 0x0000004445457221 */ /* 0x000fc80000010000 */
[----:B------:R-:W-:Y:S01]  /*12640*/  FADD.FTZ R60, R70, R69 ;  /* 0x00000045463c7221 */ /* 0x000fe20000010000 */
[----:B------:R-:W-:Y:S01]  /*12650*/  HMMA.16816.F32 R20, R48, R46, R20 ;  /* 0x0000002e3014723c */ /* 0x000fe20000001814 */
[----:B------:R-:W-:Y:S02]  /*12660*/  FFMA.FTZ R44, R64, c[0x0][0x23c], -R103 ;  /* 0x00008f00402c7a23 */ /* 0x000fe40000010867 */
[----:B------:R-:W-:-:S04]  /*12670*/  FADD.FTZ R60, R71, R60 ;  /* 0x0000003c473c7221 */ /* 0x000fc80000010000 */
[----:B------:R-:W-:Y:S01]  /*12680*/  FADD.FTZ R79, R79, R60 ;  /* 0x0000003c4f4f7221 */ /* 0x000fe20000010000 */
[----:B------:R-:W-:Y:S01]  /*12690*/  MUFU.EX2 R44, R44 ;  /* 0x0000002c002c7308 */ /* 0x000fe20000000800 */
[----:B------:R-:W-:Y:S01]  /*126a0*/  FFMA.FTZ R47, R63, c[0x0][0x23c], -R103 ;  /* 0x00008f003f2f7a23 */ /* 0x000fe20000010867 */
[----:B--2---:R-:W-:Y:S01]  /*126b0*/  HMMA.16816.F32 R36, R48, R28, R36 ;  /* 0x0000001c3024723c */ /* 0x004fe20000001824 */
[----:B------:R-:W-:-:S04]  /*126c0*/  FADD.FTZ R78, R78, R79 ;  /* 0x0000004f4e4e7221 */ /* 0x000fc80000010000 */
[----:B------:R-:W-:Y:S01]  /*126d0*/  FADD.FTZ R77, R77, R78 ;  /* 0x0000004e4d4d7221 */ /* 0x000fe20000010000 */
[----:B------:R-:W2:Y:S01]  /*126e0*/  MUFU.EX2 R47, R47 ;  /* 0x0000002f002f7308 */ /* 0x000ea20000000800 */
[----:B------:R-:W-:Y:S01]  /*126f0*/  FADD.FTZ R28, R96, R95 ;  /* 0x0000005f601c7221 */ /* 0x000fe20000010000 */
[----:B------:R-:W-:Y:S01]  /*12700*/  HMMA.16816.F32 R8, R48, R30, R8 ;  /* 0x0000001e3008723c */ /* 0x000fe20000001808 */
[----:B------:R-:W-:Y:S02]  /*12710*/  FADD.FTZ R76, R76, R77 ;  /* 0x0000004d4c4c7221 */ /* 0x000fe40000010000 */
[----:B------:R-:W-:Y:S02]  /*12720*/  FADD.FTZ R119, R119, R28 ;  /* 0x0000001c77777221 */ /* 0x000fe40000010000 */
[----:B------:R-:W-:Y:S01]  /*12730*/  FADD.FTZ R29, R85, R76 ;  /* 0x0000004c551d7221 */ /* 0x000fe20000010000 */
[----:B---3--:R-:W-:Y:S01]  /*12740*/  F2FP.PACK_AB R85, R45, R2 ;  /* 0x000000022d55723e */ /* 0x008fe200000000ff */
[----:B------:R-:W-:-:S02]  /*12750*/  FADD.FTZ R120, R120, R119 ;  /* 0x0000007778787221 */ /* 0x000fc40000010000 */
[----:B------:R-:W-:-:S04]  /*12760*/  FADD.FTZ R92, R92, R29 ;  /* 0x0000001d5c5c7221 */ /* 0x000fc80000010000 */
[----:B------:R-:W-:Y:S01]  /*12770*/  FADD.FTZ R93, R93, R92 ;  /* 0x0000005c5d5d7221 */ /* 0x000fe20000010000 */
[----:B--2---:R-:W-:-:S03]  /*12780*/  F2FP.PACK_AB R87, R47, R44 ;  /* 0x0000002c2f57723e */ /* 0x004fc600000000ff */
[----:B------:R-:W-:-:S04]  /*12790*/  FADD.FTZ R94, R94, R93 ;  /* 0x0000005d5e5e7221 */ /* 0x000fc80000010000 */
[C---:B-1----:R-:W-:Y:S07]  /*127a0*/  HMMA.16816.F32 R68, R84.reuse, R42, R16 ;  /* 0x0000002a5444723c */ /* 0x042fee0000001810 */
        /* <DEDUP_REMOVED lines=34> */
[----:B------:R-:W-:Y:S01]  /*129d0*/  FADD.FTZ R55, R55, R0 ;  /* 0x0000000037377221 */ /* 0x000fe20000010000 */
[----:B------:R-:W-:Y:S01]  /*129e0*/  MOV R0, R106 ;  /* 0x0000006a00007202 */ /* 0x000fe20000000f00 */
[----:B------:R-:W-:Y:S01]  /*129f0*/  FADD.FTZ R45, R45, R2 ;  /* 0x000000022d2d7221 */ /* 0x000fe20000010000 */
[----:B------:R-:W-:Y:S01]  /*12a00*/  MOV R2, R107 ;  /* 0x0000006b00027202 */ /* 0x000fe20000000f00 */
[----:B------:R-:W-:-:S02]  /*12a10*/  FADD.FTZ R54, R54, R55 ;  /* 0x0000003736367221 */ /* 0x000fc40000010000 */
[----:B------:R-:W-:Y:S02]  /*12a20*/  FADD.FTZ R44, R44, R45 ;  /* 0x0000002d2c2c7221 */ /* 0x000fe40000010000 */
[----:B------:R-:W-:Y:S02]  /*12a30*/  FADD.FTZ R185, R117, R54 ;  /* 0x0000003675b97221 */ /* 0x000fe40000010000 */
[----:B------:R-:W-:-:S07]  /*12a40*/  FADD.FTZ R186, R47, R44 ;  /* 0x0000002c2fba7221 */ /* 0x000fce0000010000 */
.L_x_7268:
[----:B------:R-:W-:Y:S01]  /*12a50*/  ULDC.64 UR12, c[0x0][0x118] ;  /* 0x00004600000c7ab9 */ /* 0x000fe20000000a00 */
[----:B------:R-:W-:Y:S05]  /*12a60*/  @!P6 BRA `(.L_x_7274) ;  /* 0x00002ea00000e947 */ /* 0x000fea0003800000 */
[----:B------:R-:W-:Y:S01]  /*12a70*/  ULDC UR8, c[0x0][0x1a0] ;  /* 0x0000680000087ab9 */ /* 0x000fe20000000800 */
[----:B------:R-:W-:Y:S01]  /*12a80*/  IMAD.MOV.U32 R3, RZ, RZ, R0 ;  /* 0x000000ffff037224 */ /* 0x000fe200078e0000 */
[----:B------:R-:W-:Y:S01]  /*12a90*/  ULEA UR5, -UR8, URZ, 0x7 ;  /* 0x0000003f08057291 */ /* 0x000fe2000f8e393f */
[----:B------:R-:W-:Y:S01]  /*12aa0*/  IMAD.MOV.U32 R101, RZ, RZ, R2 ;  /* 0x000000ffff657224 */ /* 0x000fe200078e0002 */
[----:B------:R-:W-:Y:S02]  /*12ab0*/  UMOV UR10, 0x5 ;  /* 0x00000005000a7882 */ /* 0x000fe40000000000 */
[----:B------:R-:W-:-:S02]  /*12ac0*/  USHF.R.S32.HI UR4, URZ, 0x1f, UR5 ;  /* 0x0000001f3f047899 */ /* 0x000fc40008011405 */
[----:B------:R-:W-:Y:S01]  /*12ad0*/  ULDC UR9, c[0x0][0x1a4] ;  /* 0x0000690000097ab9 */ /* 0x000fe20000000800 */
[----:B------:R-:W-:Y:S01]  /*12ae0*/  MOV R184, UR5 ;  /* 0x0000000500b87c02 */ /* 0x000fe20008000f00 */
[----:B------:R-:W-:Y:S02]  /*12af0*/  USHF.L.U64.HI UR9, UR8, UR10, UR9 ;  /* 0x0000000a08097299 */ /* 0x000fe40008010209 */
[----:B------:R-:W-:Y:S01]  /*12b00*/  MOV R182, UR4 ;  /* 0x0000000400b67c02 */ /* 0x000fe20008000f00 */
[----:B------:R-:W-:Y:S02]  /*12b10*/  USHF.L.U32 UR8, UR8, 0x5, URZ ;  /* 0x0000000508087899 */ /* 0x000fe4000800063f */
[----:B------:R-:W-:Y:S02]  /*12b20*/  ULDC UR4, c[0x0][0x19c] ;  /* 0x0000670000047ab9 */ /* 0x000fe40000000800 */
.L_x_7278:
        /* <DEDUP_REMOVED lines=66> */
.L_x_7275:
        /* <DEDUP_REMOVED lines=29> */
[----:B------:R-:W1:Y:S05]  /*13120*/  LDSM.16.M88.4 R108, [R165+0x2000] ;  /* 0x00200000a56c783b */ /* 0x000e6a0000000200 */
[----:B------:R-:W4:Y:S05]  /*13130*/  LDSM.16.M88.4 R112, [R165+0x2800] ;  /* 0x00280000a570783b */ /* 0x000f2a0000000200 */
[----:B------:R-:W2:Y:S05]  /*13140*/  LDSM.16.M88.4 R116, [R165+0x3000] ;  /* 0x00300000a574783b */ /* 0x000eaa0000000200 */
[----:B------:R-:W0:Y:S05]  /*13150*/  LDGDEPBAR ;  /* 0x00000000000079af */ /* 0x000e2a0000000000 */
[----:B------:R-:W2:Y:S05]  /*13160*/  LDSM.16.M88.4 R120, [R165+0x3800] ;  /* 0x00380000a578783b */ /* 0x000eaa0000000200 */
[----:B------:R-:W2:Y:S05]  /*13170*/  LDSM.16.M88.4 R124, [R165+0x4000] ;  /* 0x00400000a57c783b */ /* 0x000eaa0000000200 */
[----:B------:R-:W2:Y:S05]  /*13180*/  LDSM.16.M88.4 R128, [R165+0x4800] ;  /* 0x00480000a580783b */ /* 0x000eaa0000000200 */
[----:B------:R-:W5:Y:S01]  /*13190*/  LDSM.16.M88.4 R132, [R165+0x5000] ;  /* 0x00500000a584783b */ /* 0x000f620000000200 */
[C---:B-1----:R-:W-:Y:S04]  /*131a0*/  HMMA.16816.F32 R4, R104.reuse, R108, RZ ;  /* 0x0000006c6804723c */ /* 0x042fe800000018ff */
[----:B------:R-:W1:Y:S05]  /*131b0*/  LDSM.16.M88.4 R136, [R165+0x5800] ;  /* 0x00580000a588783b */ /* 0x000e6a0000000200 */
[----:B------:R-:W-:Y:S01]  /*131c0*/  LDSM.16.M88.4 R140, [R164] ;  /* 0x00000000a48c783b */ /* 0x000fe20000000200 */
[C---:B------:R-:W-:Y:S04]  /*131d0*/  HMMA.16816.F32 R8, R104.reuse, R110, RZ ;  /* 0x0000006e6808723c */ /* 0x040fe800000018ff */
[----:B------:R-:W1:Y:S04]  /*131e0*/  LDSM.16.M88.4 R144, [R159+0x2000] ;  /* 0x002000009f90783b */ /* 0x000e680000000200 */
[C---:B----4-:R-:W-:Y:S01]  /*131f0*/  HMMA.16816.F32 R12, R104.reuse, R112, RZ ;  /* 0x00000070680c723c */ /* 0x050fe200000018ff */
[----:B------:R-:W-:Y:S07]  /*13200*/  LDSM.16.M88.4 R108, [R159+0x3000] ;  /* 0x003000009f6c783b */ /* 0x000fee0000000200 */
[C---:B---3--:R-:W-:Y:S01]  /*13210*/  HMMA.16816.F32 R16, R104.reuse, R114, RZ ;  /* 0x000000726810723c */ /* 0x048fe200000018ff */
[----:B------:R-:W-:Y:S07]  /*13220*/  LDSM.16.M88.4 R112, [R159+0x3800] ;  /* 0x003800009f70783b */ /* 0x000fee0000000200 */
[C---:B--2---:R-:W-:Y:S08]  /*13230*/  HMMA.16816.F32 R20, R104.reuse, R116, RZ ;  /* 0x000000746814723c */ /* 0x044ff000000018ff */
[C---:B-----5:R-:W-:Y:S01]  /*13240*/  HMMA.16816.F32 R24, R104.reuse, R118, RZ ;  /* 0x000000766818723c */ /* 0x060fe200000018ff */
        /* <DEDUP_REMOVED lines=149> */
.L_x_7277:
        /* <DEDUP_REMOVED lines=31> */
.L_x_7276:
        /* <DEDUP_REMOVED lines=440> */
.L_x_7274:
        /* <DEDUP_REMOVED lines=10> */
[----:B------:R-:W-:Y:S06]  /*159b0*/  BAR.SYNC.DEFER_BLOCKING 0x0 ;  /* 0x0000000000007b1d */ /* 0x000fec0000010000 */
[----:B------:R-:W4:Y:S01]  /*159c0*/  S2R R44, SR_CTAID.X ;  /* 0x00000000002c7919 */ /* 0x000f220000002500 */
[----:B-1----:R-:W-:-:S02]  /*159d0*/  FADD.FTZ R6, R6, R185 ;  /* 0x000000b906067221 */ /* 0x002fc40000010000 */
        /* <DEDUP_REMOVED lines=57> */
[----:B------:R-:W-:-:S02]  /*15d70*/  FMUL.FTZ R77, R8, R77 ;  /* 0x0000004d084d7220 */ /* 0x000fc40000410000 */
[C---:B------:R-:W-:Y:S01]  /*15d80*/  FMUL.FTZ R88, R8.reuse, R88 ;  /* 0x0000005808587220 */ /* 0x040fe20000410000 */
[----:B------:R-:W3:Y:S01]  /*15d90*/  @P0 MUFU.LG2 R4, R4 ;  /* 0x0000000400040308 */ /* 0x000ee20000000c00 */
[C---:B------:R-:W-:Y:S02]  /*15da0*/  FMUL.FTZ R89, R8.reuse, R89 ;  /* 0x0000005908597220 */ /* 0x040fe40000410000 */
[C---:B------:R-:W-:Y:S02]  /*15db0*/  FMUL.FTZ R80, R8.reuse, R80 ;  /* 0x0000005008507220 */ /* 0x040fe40000410000 */
[C---:B------:R-:W-:Y:S02]  /*15dc0*/  FMUL.FTZ R81, R8.reuse, R81 ;  /* 0x0000005108517220 */ /* 0x040fe40000410000 */
[C---:B------:R-:W-:Y:S02]  /*15dd0*/  FMUL.FTZ R84, R8.reuse, R84 ;  /* 0x0000005408547220 */ /* 0x040fe40000410000 */
[----:B------:R-:W-:Y:S01]  /*15de0*/  FMUL.FTZ R85, R8, R85 ;  /* 0x0000005508557220 */ /* 0x000fe20000410000 */
[----:B------:R-:W-:Y:S01]  /*15df0*/  MOV R8, 0x40 ;  /* 0x0000004000087802 */ /* 0x000fe20000000f00 */
[----:B------:R-:W-:-:S02]  /*15e00*/  FMUL.FTZ R71, R7, R71 ;  /* 0x0000004707477220 */ /* 0x000fc40000410000 */
[C---:B------:R-:W-:Y:S02]  /*15e10*/  FMUL.FTZ R70, R7.reuse, R70 ;  /* 0x0000004607467220 */ /* 0x040fe40000410000 */
[C---:B------:R-:W-:Y:S02]  /*15e20*/  FMUL.FTZ R95, R7.reuse, R95 ;  /* 0x0000005f075f7220 */ /* 0x040fe40000410000 */
[----:B------:R-:W-:Y:S01]  /*15e30*/  FMUL.FTZ R94, R7, R94 ;  /* 0x0000005e075e7220 */ /* 0x000fe20000410000 */
[----:B-1----:R-:W-:Y:S01]  /*15e40*/  IADD3 R12, R9, R16, RZ ;  /* 0x00000010090c7210 */ /* 0x002fe20007ffe0ff */
        /* <DEDUP_REMOVED lines=10> */
[----:B------:R-:W-:Y:S01]  /*15ef0*/  SEL R7, R8, 0xffffffc0, !P1 ;  /* 0xffffffc008077807 */ /* 0x000fe20004800000 */
[----:B--2---:R-:W-:Y:S01]  /*15f00*/  @P3 FMUL.FTZ R5, R5, 0.69314718246459960938 ;  /* 0x3f31721805053820 */ /* 0x004fe20000410000 */
[C---:B------:R-:W-:Y:S02]  /*15f10*/  IADD3 R8, R14.reuse, R9, RZ ;  /* 0x000000090e087210 */ /* 0x040fe40007ffe0ff */
[C---:B------:R-:W-:Y:S01]  /*15f20*/  IADD3 R9, R7.reuse, R16, RZ ;  /* 0x0000001007097210 */ /* 0x040fe20007ffe0ff */
[----:B------:R-:W-:Y:S01]  /*15f30*/  IMAD.IADD R13, R14, 0x1, R7 ;  /* 0x000000010e0d7824 */ /* 0x000fe200078e0207 */
[----:B------:R-:W-:Y:S01]  /*15f40*/  IADD3 R15, R8, R7, RZ ;  /* 0x00000007080f7210 */ /* 0x000fe20007ffe0ff */
[----:B------:R-:W-:Y:S01]  /*15f50*/  IMAD.IADD R14, R7, 0x1, R12 ;  /* 0x00000001070e7824 */ /* 0x000fe200078e020c */
[----:B------:R-:W-:Y:S01]  /*15f60*/  STS.64 [R8], R68 ;  /* 0x0000004408007388 */ /* 0x000fe20000000a00 */
[----:B------:R-:W-:Y:S01]  /*15f70*/  LOP3.LUT P1, RZ, R10, 0x3, RZ, 0xc0, !PT ;  /* 0x000000030aff7812 */ /* 0x000fe2000782c0ff */
[----:B------:R-:W-:-:S02]  /*15f80*/  @P3 FFMA.FTZ R3, R2, c[0x0][0x238], R5 ;  /* 0x00008e0002033a23 */ /* 0x000fc40000010005 */
[----:B------:R-:W1:Y:S04]  /*15f90*/  S2R R7, SR_CTAID.Z ;  /* 0x0000000000077919 */ /* 0x000e680000002700 */
[----:B------:R2:W-:Y:S04]  /*15fa0*/  STS.64 [R8+0x800], R70 ;  /* 0x0008004608007388 */ /* 0x0005e80000000a00 */
[----:B------:R-:W-:Y:S04]  /*15fb0*/  STS.64 [R13], R92 ;  /* 0x0000005c0d007388 */ /* 0x000fe80000000a00 */
[----:B------:R-:W-:Y:S04]  /*15fc0*/  STS.64 [R13+0x800], R94 ;  /* 0x0008005e0d007388 */ /* 0x000fe80000000a00 */
[----:B------:R-:W-:Y:S04]  /*15fd0*/  STS.64 [R15], R72 ;  /* 0x000000480f007388 */ /* 0x000fe80000000a00 */
[----:B------:R-:W-:Y:S04]  /*15fe0*/  STS.64 [R15+0x800], R74 ;  /* 0x0008004a0f007388 */ /* 0x000fe80000000a00 */
[----:B------:R-:W-:Y:S01]  /*15ff0*/  STS.64 [R16], R76 ;  /* 0x0000004c10007388 */ /* 0x000fe20000000a00 */
[----:B-1----:R-:W-:Y:S01]  /*16000*/  IMAD R7, R46, c[0x0][0x1c0], R7 ;  /* 0x000070002e077a24 */ /* 0x002fe200078e0207 */
[----:B------:R-:W-:-:S02]  /*16010*/  SHF.R.S32.HI R46, RZ, 0x1f, R11 ;  /* 0x0000001fff2e7819 */ /* 0x000fc4000001140b */
[----:B------:R-:W-:Y:S02]  /*16020*/  STS.64 [R16+0x800], R78 ;  /* 0x0008004e10007388 */ /* 0x000fe40000000a00 */
[----:B------:R-:W-:Y:S02]  /*16030*/  LEA.HI R46, R46, R11, RZ, 0x2 ;  /* 0x0000000b2e2e7211 */ /* 0x000fe400078f10ff */
[----:B------:R-:W-:Y:S02]  /*16040*/  STS.64 [R12], R88 ;  /* 0x000000580c007388 */ /* 0x000fe40000000a00 */
[----:B------:R-:W-:Y:S02]  /*16050*/  LOP3.LUT R46, R46, 0xffffffc, RZ, 0xc0, !PT ;  /* 0x0ffffffc2e2e7812 */ /* 0x000fe400078ec0ff */
[----:B------:R-:W-:Y:S02]  /*16060*/  STS.64 [R12+0x800], R90 ;  /* 0x0008005a0c007388 */ /* 0x000fe40000000a00 */
[----:B------:R-:W-:-:S02]  /*16070*/  IADD3 R11, R11, -R46, RZ ;  /* 0x8000002e0b0b7210 */ /* 0x000fc40007ffe0ff */
[----:B--2---:R-:W1:Y:S02]  /*16080*/  S2R R8, SR_CTAID.Y ;  /* 0x0000000000087919 */ /* 0x004e640000002600 */
[----:B------:R-:W-:Y:S02]  /*16090*/  LEA R11, R11, R180, 0x4 ;  /* 0x000000b40b0b7211 */ /* 0x000fe400078e20ff */
[----:B------:R-:W-:Y:S04]  /*160a0*/  STS.64 [R9], R80 ;  /* 0x0000005009007388 */ /* 0x000fe80000000a00 */
[----:B------:R3:W-:Y:S04]  /*160b0*/  STS.64 [R9+0x800], R82 ;  /* 0x0008005209007388 */ /* 0x0007e80000000a00 */
[----:B------:R-:W-:Y:S04]  /*160c0*/  STS.64 [R14], R84 ;  /* 0x000000540e007388 */ /* 0x000fe80000000a00 */
[----:B------:R-:W-:Y:S04]  /*160d0*/  STS.64 [R14+0x800], R86 ;  /* 0x000800560e007388 */ /* 0x000fe80000000a00 */
[----:B------:R-:W-:Y:S01]  /*160e0*/  BAR.SYNC.DEFER_BLOCKING 0x0 ;  /* 0x0000000000007b1d */ /* 0x000fe20000010000 */
[----:B-1----:R-:W-:-:S04]  /*160f0*/  IMAD R8, R8, c[0x0][0x210], R177 ;  /* 0x0000840008087a24 */ /* 0x002fc800078e02b1 */
[----:B------:R-:W-:Y:S01]  /*16100*/  IMAD R7, R8, c[0x0][0x1c0], R7 ;  /* 0x0000700008077a24 */ /* 0x000fe200078e0207 */
[----:B------:R-:W-:Y:S01]  /*16110*/  MOV R8, 0xff800000 ;  /* 0xff80000000087802 */ /* 0x000fe20000000f00 */
[----:B---3--:R-:W-:-:S04]  /*16120*/  @P0 FMUL.FTZ R9, R4, 0.69314718246459960938 ;  /* 0x3f31721804090820 */ /* 0x008fc80000410000 */
[----:B------:R-:W-:Y:S01]  /*16130*/  @P0 FFMA.FTZ R8, R0, c[0x0][0x238], R9 ;  /* 0x00008e0000080a23 */ /* 0x000fe20000010009 */
[----:B------:R-:W1:Y:S04]  /*16140*/  LDS.128 R36, [R6.X4] ;  /* 0x0000000006247984 */ /* 0x000e680000004c00 */
[----:B------:R-:W2:Y:S04]  /*16150*/  LDS.128 R32, [R6.X4+0x800] ;  /* 0x0008000006207984 */ /* 0x000ea80000004c00 */
[----:B------:R-:W3:Y:S04]  /*16160*/  LDS.128 R28, [R6.X4+0x1000] ;  /* 0x00100000061c7984 */ /* 0x000ee80000004c00 */
[----:B------:R-:W1:Y:S04]  /*16170*/  LDS.128 R24, [R6.X4+0x1800] ;  /* 0x0018000006187984 */ /* 0x000e680000004c00 */
[----:B------:R-:W1:Y:S04]  /*16180*/  LDS.128 R20, [R6.X4+0x2000] ;  /* 0x0020000006147984 */ /* 0x000e680000004c00 */
[----:B------:R-:W1:Y:S04]  /*16190*/  LDS.128 R16, [R6.X4+0x2800] ;  /* 0x0028000006107984 */ /* 0x000e680000004c00 */
[----:B------:R-:W1:Y:S04]  /*161a0*/  LDS.128 R12, [R6.X4+0x3000] ;  /* 0x00300000060c7984 */ /* 0x000e680000004c00 */
[----:B------:R4:W1:Y:S02]  /*161b0*/  LDS.128 R40, [R6.X4+0x3800] ;  /* 0x0038000006287984 */ /* 0x0008640000004c00 */
[----:B----4-:R-:W-:-:S04]  /*161c0*/  IMAD.SHL.U32 R6, R44, 0x40, RZ ;  /* 0x000000402c067824 */ /* 0x010fc800078e00ff */
[----:B------:R-:W-:Y:S01]  /*161d0*/  IMAD R6, R7, c[0x0][0x214], R6 ;  /* 0x0000850007067a24 */ /* 0x000fe200078e0206 */
[----:B------:R-:W-:Y:S05]  /*161e0*/  @P1 BRA `(.L_x_7280) ;  /* 0x000000b000001947 */ /* 0x000fea0003800000 */
[----:B--23--:R-:W-:Y:S01]  /*161f0*/  IMAD R0, R44, -0x40, R175 ;  /* 0xffffffc02c007824 */ /* 0x00cfe200078e02af */
        /* <DEDUP_REMOVED lines=10> */
.L_x_7280:
[----:B--23--:R-:W-:Y:S05]  /*162a0*/  BSYNC B0 ;  /* 0x0000000000007941 */ /* 0x00cfea0003800000 */
.L_x_7279:
[----:B------:R-:W-:Y:S01]  /*162b0*/  IMAD.SHL.U32 R4, R174, 0x4, RZ ;  /* 0x00000004ae047824 */ /* 0x000fe200078e00ff */
[C---:B------:R-:W-:Y:S01]  /*162c0*/  IADD3 R3, R167.reuse, 0x8, RZ ;  /* 0x00000008a7037810 */ /* 0x040fe20007ffe0ff */
[----:B------:R-:W-:Y:S01]  /*162d0*/  IMAD R6, R6, c[0x0][0x22c], RZ ;  /* 0x00008b0006067a24 */ /* 0x000fe200078e02ff */
[C---:B------:R-:W-:Y:S01]  /*162e0*/  IADD3 R2, R167.reuse, 0x10, RZ ;  /* 0x00000010a7027810 */ /* 0x040fe20007ffe0ff */
[----:B------:R-:W-:Y:S01]  /*162f0*/  IMAD R44, R44, -0x40, R175 ;  /* 0xffffffc02c2c7824 */ /* 0x000fe200078e02af */
[----:B------:R-:W-:Y:S02]  /*16300*/  SHF.R.S32.HI R5, RZ, 0x1f, R4 ;  /* 0x0000001fff057819 */ /* 0x000fe40000011404 */
[----:B------:R-:W-:-:S02]  /*16310*/  IADD3 R0, R167, 0x18, RZ ;  /* 0x00000018a7007810 */ /* 0x000fc40007ffe0ff */
[-C--:B------:R-:W-:Y:S01]  /*16320*/  ISETP.GE.AND P6, PT, R3, R44.reuse, PT ;  /* 0x0000002c0300720c */ /* 0x080fe20003fc6270 */
[C---:B------:R-:W-:Y:S01]  /*16330*/  IMAD.WIDE R4, R167.reuse, 0x40, R4 ;  /* 0x00000040a7047825 */ /* 0x040fe200078e0204 */
[----:B------:R-:W-:Y:S02]  /*16340*/  ISETP.GE.AND P5, PT, R2, R44, PT ;  /* 0x0000002c0200720c */ /* 0x000fe40003fa6270 */
[----:B------:R-:W-:Y:S02]  /*16350*/  IADD3 R3, R167, 0x30, RZ ;  /* 0x00000030a7037810 */ /* 0x000fe40007ffe0ff */
[C---:B------:R-:W-:Y:S02]  /*16360*/  IADD3 R4, P0, R6.reuse, R4, RZ ;  /* 0x0000000406047210 */ /* 0x040fe40007f1e0ff */
[----:B------:R-:W-:Y:S02]  /*16370*/  ISETP.GE.AND P1, PT, R3, R44, PT ;  /* 0x0000002c0300720c */ /* 0x000fe40003f26270 */
        /* <DEDUP_REMOVED lines=12> */
[----:B-1----:R2:W-:Y:S04]  /*16440*/  @!P1 STG.E.128 [R2.64+0x3000], R12 ;  /* 0x0030000c02009986 */ /* 0x0025e8000c101d0c */
        /* <DEDUP_REMOVED lines=9> */
.L_x_7281:
        /* <DEDUP_REMOVED lines=10> */
.L_x_7820:


//--------------------- .text._ZN5flash24flash_fwd_splitkv_kernelI23Flash_fwd_kernel_traitsILi64ELi64ELi128ELi4ELb0ELb0EN7cutlass6half_tE19Flash_kernel_traitsILi64ELi64ELi128ELi4ES3_EELb1ELb0ELb0ELb0ELb1ELb1ELb1ELb1EEEvNS_16Flash_fwd_paramsE --------------------------
	.section	.text._ZN5flash24flash_fwd_splitkv_kernelI23Flash_fwd_kernel_traitsILi64ELi64ELi128ELi4ELb0ELb0EN7cutlass6half_tE19Flash_kernel_traitsILi64ELi64ELi128ELi4ES3_EELb1ELb0ELb0ELb0ELb1ELb1ELb1ELb1EEEvNS_16Flash_fwd_paramsE,"ax",@progbits
	.sectioninfo	@"SHI_REGISTERS=241"
	.align	128
        .global         _ZN5flash24flash_fwd_splitkv_kernelI23Flash_fwd_kernel_traitsILi64ELi64ELi128ELi4ELb0ELb0EN7cutlass6half_tE19Flash_kernel_traitsILi64ELi64ELi128ELi4ES3_EELb1ELb0ELb0ELb0ELb1ELb1ELb1ELb1EEEvNS_16Flash_fwd_paramsE
        .type           _ZN5flash24flash_fwd_splitkv_kernelI23Flash_fwd_kernel_traitsILi64ELi64ELi128ELi4ELb0ELb0EN7cutlass6half_tE19Flash_kernel_traitsILi64ELi64ELi128ELi4ES3_EELb1ELb0ELb0ELb0ELb1ELb1ELb1ELb1EEEvNS_16Flash_fwd_paramsE,@function
        .size           _ZN5flash24flash_fwd_splitkv_kernelI23Flash_fwd_kernel_traitsILi64ELi64ELi128ELi4ELb0ELb0EN7cutlass6half_tE19Flash_kernel_traitsILi64ELi64ELi128ELi4ES3_EELb1ELb0ELb0ELb0ELb1ELb1ELb1ELb1EEEvNS_16Flash_fwd_paramsE,(.L_x_7821 - _ZN5flash24flash_fwd_splitkv_kernelI23Flash_fwd_kernel_traitsILi64ELi64ELi128ELi4ELb0ELb0EN7cutlass6half_tE19Flash_kernel_traitsILi64ELi64ELi128ELi4ES3_EELb1ELb0ELb0ELb0ELb1ELb1ELb1ELb1EEEvNS_16Flash_fwd_paramsE)
        .other          _ZN5flash24flash_fwd_splitkv_kernelI23Flash_fwd_kernel_traitsILi64ELi64ELi128ELi4ELb0ELb0EN7cutlass6half_tE19Flash_kernel_traitsILi64ELi64ELi128ELi4ES3_EELb1ELb0ELb0ELb0ELb1ELb1ELb1ELb1EEEvNS_16Flash_fwd_paramsE,@"STO_CUDA_ENTRY STV_DEFAULT"
_ZN5flash24flash_fwd_splitkv_kernelI23Flash_fwd_kernel_traitsILi64ELi64ELi128ELi4ELb0ELb0EN7cutlass6half_tE19Flash_kernel_traitsILi64ELi64ELi128ELi4ES3_EELb1ELb0ELb0ELb0ELb1ELb1ELb1ELb1EEEvNS_16Flash_fwd_paramsE:
.text._ZN5flash24flash_fwd_splitkv_kernelI23Flash_fwd_kernel_traitsILi64ELi64ELi128ELi4ELb0ELb0EN7cutlass6half_tE19Flash_kernel_traitsILi64ELi64ELi128ELi4ES3_EELb1ELb0ELb0ELb0ELb1ELb1ELb1ELb1EEEvNS_16Flash_fwd_paramsE:
        /* <DEDUP_REMOVED lines=53> */
.L_x_7282:
[----:B-1-34-:R-:W-:Y:S02]  /*0350*/  MOV R65, c[0x0][0x218] ;  /* 0x0000860000417a02 */ /* 0x01afe40000000f00 */
.L_x_7283:
        /* <DEDUP_REMOVED lines=40> */
[----:B------:R-:W-:Y:S02]  /*05e0*/  IADD3 R3, -R181, 0xbf, R62 ;  /* 0x000000bfb5037810 */ /* 0x000fe40007ffe13e */
[----:B------:R-:W-:Y:S02]  /*05f0*/  IADD3 R4, R56, 0x7f, RZ ;  /* 0x0000007f38047810 */ /* 0x000fe40007ffe0ff */
[----:B------:R-:W-:-:S02]  /*0600*/  IADD3 R2, R3, c[0x0][0x2e8], R56 ;  /* 0x0000ba0003027a10 */ /* 0x000fc40007ffe038 */
[----:B------:R-:W-:Y:S02]  /*0610*/  SHF.R.S32.HI R3, RZ, 0x1f, R4 ;  /* 0x0000001fff037819 */ /* 0x000fe40000011404 */
[----:B------:R-:W-:Y:S02]  /*0620*/  SHF.R.S32.HI R57, RZ, 0x1f, R2 ;  /* 0x0000001fff397819 */ /* 0x000fe40000011402 */
[----:B------:R-:W-:Y:S02]  /*0630*/  LEA.HI R3, R3, R4, RZ, 0x7 ;  /* 0x0000000403037211 */ /* 0x000fe400078f38ff */
        /* <DEDUP_REMOVED lines=86> */
.L_x_7284:
        /* <DEDUP_REMOVED lines=95> */
.L_x_7285:
        /* <DEDUP_REMOVED lines=17> */
.L_x_7287:
        /* <DEDUP_REMOVED lines=56> */
.L_x_7286:
        /* <DEDUP_REMOVED lines=19> */
[----:B------:R-:W-:Y:S01]  /*1750*/  SHF.R.S32.HI R133, RZ, 0x1, R134 ;  /* 0x00000001ff857819 */ /* 0x000fe20000011486 */
[----:B------:R-:W-:Y:S01]  /*1760*/  @!P0 IMAD R16, R12, c[0x0][0x178], RZ ;  /* 0x00005e000c108a24 */ /* 0x000fe200078e02ff */
[----:B------:R-:W-:Y:S01]  /*1770*/  MOV R155, c[0x0][0x198] ;  /* 0x00006600009b7a02 */ /* 0x000fe20000000f00 */
[----:B------:R-:W-:Y:S02]  /*1780*/  IMAD.SHL.U32 R14, R61, 0x8, RZ ;  /* 0x000000083d0e7824 */ /* 0x000fe400078e00ff */
[----:B------:R-:W-:Y:S01]  /*1790*/  @P0 IMAD R13, R13, c[0x0][0x194], R19 ;  /* 0x000065000d0d0a24 */ /* 0x000fe200078e0213 */
[----:B------:R-:W-:Y:S01]  /*17a0*/  SHF.L.U64.HI R102, R155, R106, c[0x0][0x19c] ;  /* 0x000067009b667619 */ /* 0x000fe2000001026a */
[----:B------:R-:W-:Y:S01]  /*17b0*/  @P0 IMAD.MOV.U32 R10, RZ, RZ, R18 ;  /* 0x000000ffff0a0224 */ /* 0x000fe200078e0012 */
[----:B------:R-:W-:Y:S01]  /*17c0*/  LOP3.LUT R19, R21, 0x38, R14, 0xf8, !PT ;  /* 0x0000003815137812 */ /* 0x000fe200078ef80e */
[----:B------:R-:W-:Y:S01]  /*17d0*/  @!P0 IMAD.WIDE.U32 R22, R183, c[0x0][0x178], RZ ;  /* 0x00005e00b7168a25 */ /* 0x000fe200078e00ff */
[----:B------:R-:W-:-:S02]  /*17e0*/  LEA.HI R18, R59, R58, RZ, 0x6 ;  /* 0x0000003a3b127211 */ /* 0x000fc400078f30ff */
[----:B------:R-:W-:Y:S01]  /*17f0*/  LEA.HI R59, R59, R58, RZ, 0x5 ;  /* 0x0000003a3b3b7211 */ /* 0x000fe200078f28ff */
[----:B------:R-:W-:Y:S01]  /*1800*/  @!P0 IMAD R15, R183, c[0x0][0x17c], R16 ;  /* 0x00005f00b70f8a24 */ /* 0x000fe200078e0210 */
[----:B------:R-:W-:Y:S01]  /*1810*/  SHF.R.U32.HI R16, RZ, 0x3, R21 ;  /* 0x00000003ff107819 */ /* 0x000fe20000011615 */
[----:B------:R-:W-:Y:S02]  /*1820*/  @!P0 IMAD.MOV.U32 R10, RZ, RZ, R22 ;  /* 0x000000ffff0a8224 */ /* 0x000fe400078e0016 */
[----:B------:R-:W-:Y:S01]  /*1830*/  @!P0 IMAD.IADD R13, R23, 0x1, R15 ;  /* 0x00000001170d8824 */ /* 0x000fe200078e020f */
[----:B------:R-:W-:Y:S01]  /*1840*/  LOP3.LUT R16, R19, R16, RZ, 0x3c, !PT ;  /* 0x0000001013107212 */ /* 0x000fe200078e3cff */
[----:B------:R-:W-:Y:S01]  /*1850*/  IMAD.X R3, R141, 0x1, R3, P1 ;  /* 0x000000018d037824 */ /* 0x000fe200008e0603 */
[----:B------:R-:W-:Y:S01]  /*1860*/  SHF.L.U32 R15, R18, 0x3, RZ ;  /* 0x00000003120f7819 */ /* 0x000fe200000006ff */
[----:B------:R-:W-:Y:S01]  /*1870*/  IMAD.WIDE R18, R17, 0x40, R140 ;  /* 0x0000004011127825 */ /* 0x000fe200078e028c */
[----:B------:R-:W-:-:S02]  /*1880*/  IADD3 R20, P0, R14, R6, RZ ;  /* 0x000000060e147210 */ /* 0x000fc40007f1e0ff */
[----:B------:R-:W-:Y:S01]  /*1890*/  LOP3.LUT R136, R16, 0xfffffe00, R15, 0xf8, !PT ;  /* 0xfffffe0010887812 */ /* 0x000fe200078ef80f */
[----:B------:R-:W-:Y:S01]  /*18a0*/  IMAD R17, R2, c[0x0][0x1b8], RZ ;  /* 0x00006e0002117a24 */ /* 0x000fe200078e02ff */
[----:B------:R-:W-:Y:S01]  /*18b0*/  SHF.R.S32.HI R15, RZ, 0x1f, R14 ;  /* 0x0000001fff0f7819 */ /* 0x000fe2000001140e */
[----:B------:R-:W-:Y:S01]  /*18c0*/  IMAD.SHL.U32 R131, R61, 0x4, RZ ;  /* 0x000000043d837824 */ /* 0x000fe200078e00ff */
[----:B------:R-:W-:Y:S01]  /*18d0*/  IADD3 R22, P1, R14, R10, RZ ;  /* 0x0000000a0e167210 */ /* 0x000fe20007f3e0ff */
[----:B------:R-:W-:Y:S02]  /*18e0*/  IMAD R17, R4, c[0x0][0x1bc], R17 ;  /* 0x00006f0004117a24 */ /* 0x000fe400078e0211 */
        /* <DEDUP_REMOVED lines=10> */
[----:B------:R-:W-:Y:S02]  /*1990*/  IMAD R11, R141, c[0x0][0x198], RZ ;  /* 0x000066008d0b7a24 */ /* 0x000fe400078e02ff */
[C---:B------:R-:W-:Y:S02]  /*19a0*/  IMAD R0, R5.reuse, c[0x0][0x1a4], R0 ;  /* 0x0000690005007a24 */ /* 0x040fe400078e0200 */
[----:B------:R-:W-:-:S04]  /*19b0*/  IMAD.WIDE.U32 R20, R5, c[0x0][0x1a0], R20 ;  /* 0x0000680005147a25 */ /* 0x000fc800078e0014 */
[----:B------:R-:W-:Y:S01]  /*19c0*/  IMAD.IADD R180, R58, 0x1, -R9 ;  /* 0x000000013ab47824 */ /* 0x000fe200078e0a09 */
[----:B------:R-:W-:Y:S01]  /*19d0*/  LEA R70, P0, R20, c[0x0][0x170], 0x1 ;  /* 0x00005c0014467a11 */ /* 0x000fe200078008ff */
[C---:B------:R-:W-:Y:S01]  /*19e0*/  IMAD R11, R140.reuse, c[0x0][0x19c], R11 ;  /* 0x000067008c0b7a24 */ /* 0x040fe200078e020b */
[----:B------:R-:W-:Y:S01]  /*19f0*/  LOP3.LUT R9, R59, 0xffffffe0, RZ, 0xc0, !PT ;  /* 0xffffffe03b097812 */ /* 0x000fe200078ec0ff */
[----:B------:R-:W-:Y:S01]  /*1a00*/  IMAD.WIDE.U32 R24, R140, c[0x0][0x198], R24 ;  /* 0x000066008c187a25 */ /* 0x000fe200078e0018 */
[----:B------:R-:W-:Y:S02]  /*1a10*/  SHF.R.S32.HI R63, RZ, 0x1f, R180 ;  /* 0x0000001fff3f7819 */ /* 0x000fe400000114b4 */
[----:B------:R-:W-:Y:S01]  /*1a20*/  SHF.R.S32.HI R59, RZ, 0x5, R59 ;  /* 0x00000005ff3b7819 */ /* 0x000fe2000001143b */
[----:B------:R-:W-:Y:S01]  /*1a30*/  IMAD.IADD R0, R21, 0x1, R0 ;  /* 0x0000000115007824 */ /* 0x000fe200078e0200 */
[----:B------:R-:W-:Y:S01]  /*1a40*/  IADD3 R11, R25, R11, RZ ;  /* 0x0000000b190b7210 */ /* 0x000fe20007ffe0ff */
[----:B------:R-:W-:Y:S01]  /*1a50*/  IMAD R13, R19, c[0x0][0x190], RZ ;  /* 0x00006400130d7a24 */ /* 0x000fe200078e02ff */
[----:B------:R-:W-:Y:S01]  /*1a60*/  LEA.HI R63, R63, R180, RZ, 0x3 ;  /* 0x000000b43f3f7211 */ /* 0x000fe200078f18ff */
[----:B------:R-:W-:Y:S01]  /*1a70*/  IMAD.WIDE.U32 R22, R18, c[0x0][0x190], R22 ;  /* 0x0000640012167a25 */ /* 0x000fe200078e0016 */
[----:B------:R-:W-:-:S02]  /*1a80*/  SHF.L.U64.HI R71, R20, 0x1, R0 ;  /* 0x0000000114477819 */ /* 0x000fc40000010200 */
[----:B------:R-:W-:Y:S01]  /*1a90*/  SHF.R.S32.HI R0, RZ, 0x1f, R65 ;  /* 0x0000001fff007819 */ /* 0x000fe20000011441 */
[----:B------:R-:W-:Y:S01]  /*1aa0*/  IMAD R13, R18, c[0x0][0x194], R13 ;  /* 0x00006500120d7a24 */ /* 0x000fe200078e020d */
[----:B------:R-:W-:Y:S01]  /*1ab0*/  SHF.L.U64.HI R67, R24, 0x1, R11 ;  /* 0x0000000118437819 */ /* 0x000fe2000001020b */
[----:B------:R-:W-:Y:S01]  /*1ac0*/  IMAD R3, R3, c[0x0][0x1a8], RZ ;  /* 0x00006a0003037a24 */ /* 0x000fe200078e02ff */
[----:B------:R-:W-:Y:S01]  /*1ad0*/  LEA.HI R11, R0, R65, RZ, 0x7 ;  /* 0x00000041000b7211 */ /* 0x000fe200078f38ff */
[----:B------:R-:W-:Y:S01]  /*1ae0*/  IMAD R132, R140, R133, R131 ;  /* 0x000000858c847224 */ /* 0x000fe200078e0283 */
[----:B------:R-:W-:Y:S01]  /*1af0*/  LOP3.LUT R135, R63, 0xfffffff8, RZ, 0xc0, !PT ;  /* 0xfffffff83f877812 */ /* 0x000fe200078ec0ff */
[----:B------:R-:W-:Y:S01]  /*1b00*/  IMAD.IADD R23, R23, 0x1, R13 ;  /* 0x0000000117177824 */ /* 0x000fe200078e020d */
[----:B------:R-:W-:Y:S01]  /*1b10*/  SHF.R.S32.HI R11, RZ, 0x7, R11 ;  /* 0x00000007ff0b7819 */ /* 0x000fe2000001140b */
[----:B------:R-:W-:Y:S01]  /*1b20*/  IMAD R137, R138, c[0x0][0x1ac], R3 ;  /* 0x00006b008a897a24 */ /* 0x000fe200078e0203 */
[----:B------:R-:W-:Y:S01]  /*1b30*/  LEA R68, P3, R24, c[0x0][0x168], 0x1 ;  /* 0x00005a0018447a11 */ /* 0x000fe200078608ff */
[----:B------:R-:W-:Y:S01]  /*1b40*/  IMAD.IADD R135, R180, 0x1, -R135 ;  /* 0x00000001b4877824 */ /* 0x000fe200078e0a87 */
[----:B------:R-:W-:Y:S01]  /*1b50*/  IMNMX R64, R174, R11, !PT ;  /* 0x0000000bae407217 */ /* 0x000fe20007800200 */
[----:B------:R-:W-:Y:S01]  /*1b60*/  IMAD.MOV.U32 R3, RZ, RZ, 0x20 ;  /* 0x00000020ff037424 */ /* 0x000fe200078e00ff */
[----:B------:R-:W-:Y:S01]  /*1b70*/  IADD3.X R71, R71, c[0x0][0x174], RZ, P0, !PT ;  /* 0x00005d0047477a10 */ /* 0x000fe200007fe4ff */
[----:B------:R-:W-:Y:S01]  /*1b80*/  IMAD.MOV.U32 R5, RZ, RZ, c[0x0][0x1a0] ;  /* 0x00006800ff057624 */ /* 0x000fe200078e00ff */
[----:B------:R-:W-:Y:S01]  /*1b90*/  R2P PR, R135, 0x6 ;  /* 0x0000000687007804 */ /* 0x000fe20000000000 */
[----:B------:R-:W-:Y:S01]  /*1ba0*/  IMAD.WIDE.U32 R138, R138, c[0x0][0x1a8], R22 ;  /* 0x00006a008a8a7a25 */ /* 0x000fe200078e0016 */
[----:B------:R-:W-:-:S02]  /*1bb0*/  IADD3 R131, R131, R132, RZ ;  /* 0x0000008483837210 */ /* 0x000fc40007ffe0ff */
[----:B------:R-:W-:Y:S01]  /*1bc0*/  IADD3.X R67, R67, c[0x0][0x16c], RZ, P3, !PT ;  /* 0x00005b0043437a10 */ /* 0x000fe20001ffe4ff */
[----:B------:R-:W-:Y:S01]  /*1bd0*/  IMAD.SHL.U32 R103, R155, 0x10, RZ ;  /* 0x000000109b677824 */ /* 0x000fe200078e00ff */
[C---:B------:R-:W-:Y:S01]  /*1be0*/  SHF.L.U64.HI R104, R5.reuse, R106, c[0x0][0x1a4] ;  /* 0x0000690005687619 */ /* 0x040fe2000001026a */
[----:B------:R-:W-:Y:S01]  /*1bf0*/  IMAD.IADD R60, R58, 0x1, -R9 ;  /* 0x000000013a3c7824 */ /* 0x000fe200078e0a09 */
[----:B------:R-:W-:Y:S01]  /*1c00*/  SHF.L.U32 R105, R5, 0x4, RZ ;  /* 0x0000000405697819 */ /* 0x000fe200000006ff */
[----:B------:R-:W-:Y:S01]  /*1c10*/  IMAD.MOV.U32 R176, RZ, RZ, R68 ;  /* 0x000000ffffb07224 */ /* 0x000fe200078e0044 */
[----:B------:R-:W-:Y:S01]  /*1c20*/  SHF.R.S32.HI R116, RZ, 0x1f, R132 ;  /* 0x0000001fff747819 */ /* 0x000fe20000011484 */
[----:B------:R-:W-:Y:S01]  /*1c30*/  IMAD.IADD R137, R139, 0x1, R137 ;  /* 0x000000018b897824 */ /* 0x000fe200078e0289 */
[----:B------:R-:W-:Y:S01]  /*1c40*/  SHF.R.S32.HI R115, RZ, 0x1f, R131 ;  /* 0x0000001fff737819 */ /* 0x000fe20000011483 */
[----:B------:R-:W-:Y:S01]  /*1c50*/  IMAD.MOV.U32 R178, RZ, RZ, R70 ;  /* 0x000000ffffb27224 */ /* 0x000fe200078e0046 */
[----:B------:R-:W-:Y:S01]  /*1c60*/  SEL R42, R42, 0xfffffff0, !P1 ;  /* 0xfffffff02a2a7807 */ /* 0x000fe20004800000 */
[----:B------:R-:W-:Y:S01]  /*1c70*/  IMAD.MOV.U32 R179, RZ, RZ, R71 ;  /* 0x000000ffffb37224 */ /* 0x000fe200078e0047 */
[----:B------:R-:W-:-:S02]  /*1c80*/  SEL R43, R3, 0xffffffe0, !P2 ;  /* 0xffffffe0032b7807 */ /* 0x000fc40005000000 */
[----:B------:R-:W-:Y:S01]  /*1c90*/  MOV R175, R67 ;  /* 0x0000004300af7202 */ /* 0x000fe20000000f00 */
        /* <DEDUP_REMOVED lines=168> */
.L_x_7342:
        /* <DEDUP_REMOVED lines=136> */
.L_x_7292:
[----:B------:R-:W-:Y:S05]  /*2fa0*/  BSYNC B0 ;  /* 0x0000000000007941 */ /* 0x000fea0003800000 */
.L_x_7291:
        /* <DEDUP_REMOVED lines=62> */
.L_x_7294:
[----:B------:R-:W-:Y:S05]  /*3390*/  BSYNC B0 ;  /* 0x0000000000007941 */ /* 0x000fea0003800000 */
.L_x_7293:
        /* <DEDUP_REMOVED lines=64> */
.L_x_7296:
[----:B------:R-:W-:Y:S05]  /*37a0*/  BSYNC B0 ;  /* 0x0000000000007941 */ /* 0x000fea0003800000 */
.L_x_7295:
        /* <DEDUP_REMOVED lines=66> */
.L_x_7298:
[----:B------:R-:W-:Y:S05]  /*3bd0*/  BSYNC B0 ;  /* 0x0000000000007941 */ /* 0x000fea0003800000 */
.L_x_7297:
        /* <DEDUP_REMOVED lines=61> */
.L_x_7300:
[----:B------:R-:W-:Y:S05]  /*3fb0*/  BSYNC B0 ;  /* 0x0000000000007941 */ /* 0x000fea0003800000 */
.L_x_7299:
        /* <DEDUP_REMOVED lines=66> */
.L_x_7302:
[----:B------:R-:W-:Y:S05]  /*43e0*/  BSYNC B0 ;  /* 0x0000000000007941 */ /* 0x000fea0003800000 */
.L_x_7301:
        /* <DEDUP_REMOVED lines=66> */
.L_x_7304:
[----:B------:R-:W-:Y:S05]  /*4810*/  BSYNC B0 ;  /* 0x0000000000007941 */ /* 0x000fea0003800000 */
.L_x_7303:
        /* <DEDUP_REMOVED lines=68> */
.L_x_7306:
[----:B------:R-:W-:Y:S05]  /*4c60*/  BSYNC B0 ;  /* 0x0000000000007941 */ /* 0x000fea0003800000 */
.L_x_7305:
        /* <DEDUP_REMOVED lines=9> */
.L_x_7290:
        /* <DEDUP_REMOVED lines=90> */
.L_x_7311:
[----:B------:R-:W-:Y:S05]  /*52a0*/  BSYNC B0 ;  /* 0x0000000000007941 */ /* 0x000fea0003800000 */
.L_x_7310:
[----:B------:R-:W-:Y:S05]  /*52b0*/  MOV R69, R67 ;  /* 0x0000004300457202 */ /* 0x000fea0000000f00 */
[----:B-----5:R2:W-:Y:S02]  /*52c0*/  STG.E.128 [R68.64], R32 ;  /* 0x0000002044007986 */ /* 0x0205e4000c101d06 */
.L_x_7309:
[----:B------:R-:W-:Y:S05]  /*52d0*/  BSYNC B1 ;  /* 0x0000000000017941 */ /* 0x000fea0003800000 */
.L_x_7308:
        /* <DEDUP_REMOVED lines=91> */
.L_x_7315:
[----:B------:R-:W-:Y:S05]  /*5890*/  BSYNC B0 ;  /* 0x0000000000007941 */ /* 0x000fea0003800000 */
.L_x_7314:
[C---:B------:R-:W-:Y:S04]  /*58a0*/  LEA R2, P0, R103.reuse, R68, 0x1 ;  /* 0x0000004467027211 */ /* 0x040fe800078008ff */
[----:B------:R-:W-:Y:S05]  /*58b0*/  LEA.HI.X R3, R103, R67, R102, 0x1, P0 ;  /* 0x0000004367037211 */ /* 0x000fea00000f0c66 */
[----:B-----5:R3:W-:Y:S04]  /*58c0*/  STG.E.128 [R2.64], R32 ;  /* 0x0000002002007986 */ /* 0x0207e8000c101d06 */
.L_x_7313:
[----:B------:R-:W-:Y:S05]  /*58d0*/  BSYNC B1 ;  /* 0x0000000000017941 */ /* 0x000fea0003800000 */
.L_x_7312:
        /* <DEDUP_REMOVED lines=96> */
.L_x_7319:
[----:B------:R-:W-:Y:S05]  /*5ee0*/  BSYNC B0 ;  /* 0x0000000000007941 */ /* 0x000fea0003800000 */
.L_x_7318:
[C---:B------:R-:W-:Y:S04]  /*5ef0*/  LEA R2, P0, R152.reuse, R68, 0x1 ;  /* 0x0000004498027211 */ /* 0x040fe800078008ff */
[----:B------:R-:W-:Y:S05]  /*5f00*/  LEA.HI.X R3, R152, R67, R74, 0x1, P0 ;  /* 0x0000004398037211 */ /* 0x000fea00000f0c4a */
[----:B-----5:R3:W-:Y:S04]  /*5f10*/  STG.E.128 [R2.64], R52 ;  /* 0x0000003402007986 */ /* 0x0207e8000c101d06 */
.L_x_7317:
[----:B------:R-:W-:Y:S05]  /*5f20*/  BSYNC B1 ;  /* 0x0000000000017941 */ /* 0x000fea0003800000 */
.L_x_7316:
        /* <DEDUP_REMOVED lines=96> */
.L_x_7323:
[----:B------:R-:W-:Y:S05]  /*6530*/  BSYNC B0 ;  /* 0x0000000000007941 */ /* 0x000fea0003800000 */
.L_x_7322:
[----:B------:R-:W-:Y:S02]  /*6540*/  MOV R3, 0x60 ;  /* 0x0000006000037802 */ /* 0x000fe40000000f00 */
[----:B------:R-:W-:Y:S03]  /*6550*/  MOV R69, R67 ;  /* 0x0000004300457202 */ /* 0x000fe60000000f00 */
[C---:B------:R-:W-:Y:S02]  /*6560*/  IMAD R0, R3.reuse, c[0x0][0x19c], RZ ;  /* 0x0000670003007a24 */ /* 0x040fe400078e02ff */
[----:B------:R-:W-:Y:S05]  /*6570*/  IMAD.WIDE.U32 R4, R3, c[0x0][0x198], R68 ;  /* 0x0000660003047a25 */ /* 0x000fea00078e0044 */
[----:B------:R-:W-:Y:S05]  /*6580*/  IADD3 R5, R5, R0, RZ ;  /* 0x0000000005057210 */ /* 0x000fea0007ffe0ff */
[----:B-----5:R2:W-:Y:S02]  /*6590*/  STG.E.128 [R4.64], R52 ;  /* 0x0000003404007986 */ /* 0x0205e4000c101d06 */
.L_x_7321:
[----:B------:R-:W-:Y:S05]  /*65a0*/  BSYNC B1 ;  /* 0x0000000000017941 */ /* 0x000fea0003800000 */
.L_x_7320:
        /* <DEDUP_REMOVED lines=94> */
.L_x_7327:
[----:B------:R-:W-:Y:S05]  /*6b90*/  BSYNC B0 ;  /* 0x0000000000007941 */ /* 0x000fea0003800000 */
.L_x_7326:
[C---:B------:R-:W-:Y:S04]  /*6ba0*/  LEA R2, P0, R154.reuse, R68, 0x1 ;  /* 0x000000449a027211 */ /* 0x040fe800078008ff */
[----:B------:R-:W-:Y:S05]  /*6bb0*/  LEA.HI.X R3, R154, R67, R78, 0x1, P0 ;  /* 0x000000439a037211 */ /* 0x000fea00000f0c4e */
[----:B-----5:R3:W-:Y:S04]  /*6bc0*/  STG.E.128 [R2.64], R52 ;  /* 0x0000003402007986 */ /* 0x0207e8000c101d06 */
.L_x_7325:
[----:B------:R-:W-:Y:S05]  /*6bd0*/  BSYNC B1 ;  /* 0x0000000000017941 */ /* 0x000fea0003800000 */
.L_x_7324:
        /* <DEDUP_REMOVED lines=96> */
.L_x_7331:
[----:B------:R-:W-:Y:S05]  /*71e0*/  BSYNC B0 ;  /* 0x0000000000007941 */ /* 0x000fea0003800000 */
.L_x_7330:
[----:B------:R-:W-:Y:S02]  /*71f0*/  MOV R3, 0xa0 ;  /* 0x000000a000037802 */ /* 0x000fe40000000f00 */
[----:B------:R-:W-:Y:S03]  /*7200*/  MOV R69, R67 ;  /* 0x0000004300457202 */ /* 0x000fe60000000f00 */
[C---:B------:R-:W-:Y:S02]  /*7210*/  IMAD R0, R3.reuse, c[0x0][0x19c], RZ ;  /* 0x0000670003007a24 */ /* 0x040fe400078e02ff */
[----:B------:R-:W-:Y:S05]  /*7220*/  IMAD.WIDE.U32 R4, R3, c[0x0][0x198], R68 ;  /* 0x0000660003047a25 */ /* 0x000fea00078e0044 */
[----:B------:R-:W-:Y:S05]  /*7230*/  IADD3 R5, R5, R0, RZ ;  /* 0x0000000005057210 */ /* 0x000fea0007ffe0ff */
[----:B-----5:R2:W-:Y:S02]  /*7240*/  STG.E.128 [R4.64], R52 ;  /* 0x0000003404007986 */ /* 0x0205e4000c101d06 */
.L_x_7329:
[----:B------:R-:W-:Y:S05]  /*7250*/  BSYNC B1 ;  /* 0x0000000000017941 */ /* 0x000fea0003800000 */
.L_x_7328:
        /* <DEDUP_REMOVED lines=96> */
.L_x_7335:
[----:B------:R-:W-:Y:S05]  /*7860*/  BSYNC B0 ;  /* 0x0000000000007941 */ /* 0x000fea0003800000 */
.L_x_7334:
[----:B------:R-:W-:Y:S02]  /*7870*/  MOV R3, 0xc0 ;  /* 0x000000c000037802 */ /* 0x000fe40000000f00 */
[----:B------:R-:W-:Y:S03]  /*7880*/  MOV R69, R67 ;  /* 0x0000004300457202 */ /* 0x000fe60000000f00 */
[C---:B------:R-:W-:Y:S02]  /*7890*/  IMAD R0, R3.reuse, c[0x0][0x19c], RZ ;  /* 0x0000670003007a24 */ /* 0x040fe400078e02ff */
[----:B------:R-:W-:Y:S05]  /*78a0*/  IMAD.WIDE.U32 R4, R3, c[0x0][0x198], R68 ;  /* 0x0000660003047a25 */ /* 0x000fea00078e0044 */
[----:B------:R-:W-:Y:S05]  /*78b0*/  IADD3 R5, R5, R0, RZ ;  /* 0x0000000005057210 */ /* 0x000fea0007ffe0ff */
[----:B-----5:R2:W-:Y:S02]  /*78c0*/  STG.E.128 [R4.64], R52 ;  /* 0x0000003404007986 */ /* 0x0205e4000c101d06 */
.L_x_7333:
[----:B------:R-:W-:Y:S05]  /*78d0*/  BSYNC B1 ;  /* 0x0000000000017941 */ /* 0x000fea0003800000 */
.L_x_7332:
        /* <DEDUP_REMOVED lines=97> */
.L_x_7339:
[----:B------:R-:W-:Y:S05]  /*7ef0*/  BSYNC B0 ;  /* 0x0000000000007941 */ /* 0x000fea0003800000 */
.L_x_7338:
[----:B------:R-:W-:Y:S02]  /*7f00*/  MOV R3, 0xe0 ;  /* 0x000000e000037802 */ /* 0x000fe40000000f00 */
[----:B------:R-:W-:Y:S03]  /*7f10*/  MOV R69, R67 ;  /* 0x0000004300457202 */ /* 0x000fe60000000f00 */
[C---:B------:R-:W-:Y:S02]  /*7f20*/  IMAD R0, R3.reuse, c[0x0][0x19c], RZ ;  /* 0x0000670003007a24 */ /* 0x040fe400078e02ff */
[----:B------:R-:W-:Y:S05]  /*7f30*/  IMAD.WIDE.U32 R4, R3, c[0x0][0x198], R68 ;  /* 0x0000660003047a25 */ /* 0x000fea00078e0044 */
[----:B------:R-:W-:Y:S05]  /*7f40*/  IADD3 R5, R5, R0, RZ ;  /* 0x0000000005057210 */ /* 0x000fea0007ffe0ff */
[----:B-----5:R2:W-:Y:S02]  /*7f50*/  STG.E.128 [R4.64], R52 ;  /* 0x0000003404007986 */ /* 0x0205e4000c101d06 */
.L_x_7337:
[----:B------:R-:W-:Y:S05]  /*7f60*/  BSYNC B1 ;  /* 0x0000000000017941 */ /* 0x000fea0003800000 */
.L_x_7336:
        /* <DEDUP_REMOVED lines=9> */
.L_x_7289:
        /* <DEDUP_REMOVED lines=77> */
.L_x_7307:
        /* <DEDUP_REMOVED lines=82> */
.L_x_7340:
        /* <DEDUP_REMOVED lines=9> */
.L_x_7341:
[----:B------:R-:W-:Y:S04]  /*8a80*/  IADD3 R11, R11, -0x1, RZ ;  /* 0xffffffff0b0b7810 */ /* 0x000fe80007ffe0ff */
[----:B------:R-:W-:Y:S11]  /*8a90*/  ISETP.GT.AND P0, PT, R11, R64, PT ;  /* 0x000000400b00720c */ /* 0x000ff60003f04270 */
[----:B------:R-:W-:Y:S02]  /*8aa0*/  @!UPT UIADD3 URZ, URZ, URZ, URZ ;  /* 0x0000003f3f3ff290 */ /* 0x000fe4000fffe03f */
[----:B------:R-:W-:-:S05]  /*8ab0*/  @P0 BRA `(.L_x_7342) ;  /* 0xffff9c6000000947 */ /* 0x000fca000383ffff */
.L_x_7288:
        /* <DEDUP_REMOVED lines=95> */
.L_x_7349:
[----:B------:R-:W-:Y:S05]  /*90b0*/  BSYNC B0 ;  /* 0x0000000000007941 */ /* 0x000fea0003800000 */
.L_x_7348:
[----:B-----5:R1:W-:Y:S02]  /*90c0*/  STS.128 [R187], R8 ;  /* 0x00000008bb007388 */ /* 0x0203e40000000c00 */
.L_x_7347:
[----:B------:R-:W-:Y:S05]  /*90d0*/  BSYNC B1 ;  /* 0x0000000000017941 */ /* 0x000fea0003800000 */
.L_x_7346:
        /* <DEDUP_REMOVED lines=56> */
.L_x_7353:
[----:B------:R-:W-:Y:S05]  /*9460*/  BSYNC B0 ;  /* 0x0000000000007941 */ /* 0x000fea0003800000 */
.L_x_7352:
[----:B-----5:R2:W-:Y:S02]  /*9470*/  STS.128 [R187+0x800], R8 ;  /* 0x00080008bb007388 */ /* 0x0205e40000000c00 */
.L_x_7351:
[----:B------:R-:W-:Y:S05]  /*9480*/  BSYNC B1 ;  /* 0x0000000000017941 */ /* 0x000fea0003800000 */
.L_x_7350:
        /* <DEDUP_REMOVED lines=57> */
.L_x_7357:
[----:B------:R-:W-:Y:S05]  /*9820*/  BSYNC B0 ;  /* 0x0000000000007941 */ /* 0x000fea0003800000 */
.L_x_7356:
[----:B-----5:R2:W-:Y:S02]  /*9830*/  STS.128 [R187+0x1000], R8 ;  /* 0x00100008bb007388 */ /* 0x0205e40000000c00 */
.L_x_7355:
[----:B------:R-:W-:Y:S05]  /*9840*/  BSYNC B1 ;  /* 0x0000000000017941 */ /* 0x000fea0003800000 */
.L_x_7354:
        /* <DEDUP_REMOVED lines=56> */
.L_x_7360:
[----:B------:R-:W-:Y:S05]  /*9bd0*/  BSYNC B0 ;  /* 0x0000000000007941 */ /* 0x000fea0003800000 */
.L_x_7359:
[----:B-----5:R3:W-:Y:S01]  /*9be0*/  STS.128 [R187+0x1800], R8 ;  /* 0x00180008bb007388 */ /* 0x0207e20000000c00 */
[----:B------:R-:W-:Y:S05]  /*9bf0*/  BRA `(.L_x_7358) ;  /* 0x0000199000007947 */ /* 0x000fea0003800000 */
.L_x_7345:
        /* <DEDUP_REMOVED lines=88> */
.L_x_7364:
[----:B------:R-:W-:Y:S05]  /*a180*/  BSYNC B0 ;  /* 0x0000000000007941 */ /* 0x000fea0003800000 */
.L_x_7363:
[----:B-----5:R2:W-:Y:S02]  /*a190*/  STS.128 [R187], R20 ;  /* 0x00000014bb007388 */ /* 0x0205e40000000c00 */
.L_x_7362:
[----:B------:R-:W-:Y:S05]  /*a1a0*/  BSYNC B1 ;  /* 0x0000000000017941 */ /* 0x000fea0003800000 */
.L_x_7361:
        /* <DEDUP_REMOVED lines=91> */
.L_x_7368:
[----:B------:R-:W-:Y:S05]  /*a760*/  BSYNC B0 ;  /* 0x0000000000007941 */ /* 0x000fea0003800000 */
.L_x_7367:
[----:B-----5:R3:W-:Y:S02]  /*a770*/  STS.128 [R187+0x800], R20 ;  /* 0x00080014bb007388 */ /* 0x0207e40000000c00 */
.L_x_7366:
[----:B------:R-:W-:Y:S05]  /*a780*/  BSYNC B1 ;  /* 0x0000000000017941 */ /* 0x000fea0003800000 */
.L_x_7365:
        /* <DEDUP_REMOVED lines=92> */
.L_x_7372:
[----:B------:R-:W-:Y:S05]  /*ad50*/  BSYNC B0 ;  /* 0x0000000000007941 */ /* 0x000fea0003800000 */
.L_x_7371:
[----:B-----5:R3:W-:Y:S02]  /*ad60*/  STS.128 [R187+0x1000], R20 ;  /* 0x00100014bb007388 */ /* 0x0207e40000000c00 */
.L_x_7370:
[----:B------:R-:W-:Y:S05]  /*ad70*/  BSYNC B1 ;  /* 0x0000000000017941 */ /* 0x000fea0003800000 */
.L_x_7369:
        /* <DEDUP_REMOVED lines=93> */
.L_x_7374:
[----:B------:R-:W-:Y:S05]  /*b350*/  BSYNC B0 ;  /* 0x0000000000007941 */ /* 0x000fea0003800000 */
.L_x_7373:
[----:B-----5:R4:W-:Y:S01]  /*b360*/  STS.128 [R187+0x1800], R16 ;  /* 0x00180010bb007388 */ /* 0x0209e20000000c00 */
[----:B------:R-:W-:Y:S05]  /*b370*/  BRA `(.L_x_7358) ;  /* 0x0000021000007947 */ /* 0x000fea0003800000 */
.L_x_7344:
        /* <DEDUP_REMOVED lines=33> */
.L_x_7358:
[----:B------:R-:W-:Y:S05]  /*b590*/  BSYNC B2 ;  /* 0x0000000000027941 */ /* 0x000fea0003800000 */
.L_x_7343:
        /* <DEDUP_REMOVED lines=11> */
[-C--:B------:R-:W-:Y:S01]  /*b650*/  ISETP.GE.AND P4, PT, R3, R6.reuse, PT ;  /* 0x000000060300720c */ /* 0x080fe20003f86270 */
[----:B------:R-:W-:Y:S01]  /*b660*/  IMAD R59, R59, 0x10, R62 ;  /* 0x000000103b3b7824 */ /* 0x000fe200078e023e */
        /* <DEDUP_REMOVED lines=51> */
[----:B------:R-:W-:Y:S01]  /*b9a0*/  ISETP.GE.AND P4, PT, R13, R6, PT ;  /* 0x000000060d00720c */ /* 0x000fe20003f86270 */
[----:B------:R-:W-:Y:S01]  /*b9b0*/  IMAD.SHL.U32 R103, R58, 0x2, RZ ;  /* 0x000000023a677824 */ /* 0x000fe200078e00ff */
[----:B------:R3:W-:Y:S01]  /*b9c0*/  @!P2 LDGSTS.E.BYPASS.LTC128B.128 [R187+0x4800], [R18.64] ;  /* 0x0480000012bbafae */ /* 0x0007e2000b901d46 */
[----:B------:R-:W-:-:S03]  /*b9d0*/  @!P5 IMAD.MOV.U32 R10, RZ, RZ, c[0x0][0x1a4] ;  /* 0x00006900ff0ad624 */ /* 0x000fc600078e00ff */
[----:B------:R4:W-:Y:S01]  /*b9e0*/  @!P1 LDGSTS.E.BYPASS.LTC128B.128 [R187+0x5000], [R16.64] ;  /* 0x0500000010bb9fae */ /* 0x0009e2000b901d46 */
[CC--:B------:R-:W-:Y:S01]  /*b9f0*/  ISETP.GE.AND P1, PT, R140.reuse, R6.reuse, PT ;  /* 0x000000068c00720c */ /* 0x0c0fe20003f26270 */
[----:B------:R-:W-:Y:S01]  /*ba00*/  IMAD.SHL.U32 R140, R140, 0x8, RZ ;  /* 0x000000088c8c7824 */ /* 0x000fe200078e00ff */
[----:B------:R-:W-:Y:S01]  /*ba10*/  LOP3.LUT R103, R103, 0x6, RZ, 0xc0, !PT ;  /* 0x0000000667677812 */ /* 0x000fe200078ec0ff */
        /* <DEDUP_REMOVED lines=64> */
[----:B------:R-:W-:Y:S02]  /*be20*/  @!P1 IMAD.IADD R15, R15, 0x1, R4 ;  /* 0x000000010f0f9824 */ /* 0x000fe400078e0204 */
[----:B------:R-:W-:Y:S01]  /*be30*/  @!P0 IMAD.WIDE.U32 R10, R10, 0xe0, R178 ;  /* 0x000000e00a0a8825 */ /* 0x000fe200078e00b2 */
[----:B------:R-:W-:Y:S01]  /*be40*/  @!PT LDS RZ, [RZ] ;  /* 0x00000000fffff984 */ /* 0x000fe20000000800 */
[----:B------:R-:W-:Y:S01]  /*be50*/  @!PT LDS RZ, [RZ] ;  /* 0x00000000fffff984 */ /* 0x000fe20000000800 */
[----:B------:R-:W-:Y:S01]  /*be60*/  @!PT LDS RZ, [RZ] ;  /* 0x00000000fffff984 */ /* 0x000fe20000000800 */
[----:B------:R4:W-:Y:S03]  /*be70*/  @!P3 LDGSTS.E.BYPASS.LTC128B.128 [R187+0x7800], [R18.64] ;  /* 0x0780000012bbbfae */ /* 0x0009e6000b901d46 */
[----:B------:R-:W-:Y:S01]  /*be80*/  @!P0 IMAD R7, R0, 0xe0, RZ ;  /* 0x000000e000078824 */ /* 0x000fe200078e02ff */
[----:B------:R-:W-:Y:S01]  /*be90*/  @P4 STS.128 [R187+0x8000], RZ ;  /* 0x008000ffbb004388 */ /* 0x000fe20000000c00 */
        /* <DEDUP_REMOVED lines=26> */
[----:B------:R-:W-:Y:S01]  /*c040*/  R2P PR, R61, 0x6 ;  /* 0x000000063d007804 */ /* 0x000fe20000000000 */
[----:B------:R-:W-:Y:S02]  /*c050*/  IMAD R167, R42, 0x2, R169 ;  /* 0x000000022aa77824 */ /* 0x000fe400078e02a9 */
        /* <DEDUP_REMOVED lines=10> */
[----:B------:R-:W-:Y:S01]  /*c100*/  LDSM.16.M88.4 R8, [R170] ;  /* 0x00000000aa08783b */ /* 0x000fe20000000200 */
[----:B------:R-:W-:-:S03]  /*c110*/  @P2 IADD3 R168, R4, -0x40, RZ ;  /* 0xffffffc004a82810 */ /* 0x000fc60007ffe0ff */
[----:B------:R-:W1:Y:S01]  /*c120*/  LDSM.16.M88.4 R36, [R171+0x2800] ;  /* 0x00280000ab24783b */ /* 0x000e620000000200 */
[----:B------:R-:W-:-:S03]  /*c130*/  IADD3 R161, R168, 0x800, RZ ;  /* 0x00000800a8a17810 */ /* 0x000fc60007ffe0ff */
[----:B-----5:R-:W5:Y:S01]  /*c140*/  LDSM.16.M88.4 R12, [R165+0x2000] ;  /* 0x00200000a50c783b */ /* 0x020f620000000200 */
[----:B------:R-:W-:Y:S01]  /*c150*/  IMAD.IADD R100, R0, 0x1, R168 ;  /* 0x0000000100647824 */ /* 0x000fe200078e02a8 */
[C---:B------:R-:W-:Y:S02]  /*c160*/  IADD3 R160, R168.reuse, 0x1000, RZ ;  /* 0x00001000a8a07810 */ /* 0x040fe40007ffe0ff */
[----:B------:R-:W-:Y:S01]  /*c170*/  LDSM.16.M88.4 R28, [R168] ;  /* 0x00000000a81c783b */ /* 0x000fe20000000200 */
[C---:B------:R-:W-:Y:S02]  /*c180*/  IADD3 R159, R168.reuse, 0x1800, RZ ;  /* 0x00001800a89f7810 */ /* 0x040fe40007ffe0ff */
[C---:B------:R-:W-:Y:S01]  /*c190*/  IADD3 R158, R168.reuse, 0x2000, RZ ;  /* 0x00002000a89e7810 */ /* 0x040fe20007ffe0ff */
[----:B--2---:R-:W-:Y:S01]  /*c1a0*/  LDSM.16.M88.4 R4, [R169] ;  /* 0x00000000a904783b */ /* 0x004fe20000000200 */
[C---:B------:R-:W-:Y:S02]  /*c1b0*/  IADD3 R157, R168.reuse, 0x2800, RZ ;  /* 0x00002800a89d7810 */ /* 0x040fe40007ffe0ff */
[----:B------:R-:W-:Y:S01]  /*c1c0*/  IADD3 R156, R168, 0x3000, RZ ;  /* 0x00003000a89c7810 */ /* 0x000fe20007ffe0ff */
[----:B------:R-:W-:Y:S04]  /*c1d0*/  LDSM.16.M88.4 R64, [R100] ;  /* 0x000000006440783b */ /* 0x000fe80000000200 */
[----:B------:R-:W2:Y:S04]  /*c1e0*/  LDSM.16.M88.4 R80, [R171+0x3000] ;  /* 0x00300000ab50783b */ /* 0x000ea80000000200 */
        /* <DEDUP_REMOVED lines=11> */
[C---:B-----5:R-:W-:Y:S03]  /*c2a0*/  HMMA.16816.F32 R24, R8.reuse, R12, R24 ;  /* 0x0000000c0818723c */ /* 0x060fe60000001818 */
[----:B------:R-:W0:Y:S05]  /*c2b0*/  LDGDEPBAR ;  /* 0x00000000000079af */ /* 0x000e2a0000000000 */
[----:B------:R-:W-:Y:S01]  /*c2c0*/  HMMA.16816.F32 R68, R8, R14, R68 ;  /* 0x0000000e0844723c */ /* 0x000fe20000001844 */
[----:B------:R-:W1:Y:S07]  /*c2d0*/  LDSM.16.M88.4 R12, [R167] ;  /* 0x00000000a70c783b */ /* 0x000e6e0000000200 */
[----:B--2---:R-:W-:Y:S08]  /*c2e0*/  HMMA.16816.F32 R20, R16, R80, RZ ;  /* 0x000000501014723c */ /* 0x004ff000000018ff */
        /* <DEDUP_REMOVED lines=8> */
[----:B------:R-:W-:Y:S01]  /*c370*/  HMMA.16816.F32 R32, R16, R34, RZ ;  /* 0x000000221020723c */ /* 0x000fe200000018ff */
[----:B------:R-:W-:-:S02]  /*c380*/  FMUL.FTZ R25, R25, c[0x0][0x2ec] ;  /* 0x0000bb0019197a20 */ /* 0x000fc40000410000 */
[----:B------:R-:W-:Y:S02]  /*c390*/  FMUL.FTZ R0, R24, c[0x0][0x2ec] ;  /* 0x0000bb0018007a20 */ /* 0x000fe40000410000 */
[----:B------:R2:W4:Y:S01]  /*c3a0*/  MUFU.TANH R61, R25 ;  /* 0x00000019003d7308 */ /* 0x0005220000002400 */
[----:B------:R-:W-:Y:S02]  /*c3b0*/  FMUL.FTZ R41, R26, c[0x0][0x2ec] ;  /* 0x0000bb001a297a20 */ /* 0x000fe40000410000 */
[----:B------:R-:W-:Y:S01]  /*c3c0*/  FMUL.FTZ R96, R27, c[0x0][0x2ec] ;  /* 0x0000bb001b607a20 */ /* 0x000fe20000410000 */
        /* <DEDUP_REMOVED lines=8> */
[----:B------:R-:W5:Y:S01]  /*c450*/  MUFU.TANH R97, R69 ;  /* 0x0000004500617308 */ /* 0x000f620000002400 */
[----:B--2---:R-:W2:Y:S03]  /*c460*/  LDSM.16.M88.4 R24, [R168+0x1800] ;  /* 0x00180000a818783b */ /* 0x004ea60000000200 */
[C---:B------:R-:W-:Y:S04]  /*c470*/  HMMA.16816.F32 R20, R8.reuse, R72, R20 ;  /* 0x000000480814723c */ /* 0x040fe80000001814 */
[----:B------:R-:W-:Y:S04]  /*c480*/  MUFU.TANH R98, R70 ;  /* 0x0000004600627308 */ /* 0x000fe80000002400 */
[C---:B------:R-:W-:Y:S01]  /*c490*/  HMMA.16816.F32 R80, R8.reuse, R74, R80 ;  /* 0x0000004a0850723c */ /* 0x040fe20000001850 */
[----:B------:R-:W2:Y:S03]  /*c4a0*/  LDSM.16.M88.4 R72, [R171+0x4000] ;  /* 0x00400000ab48783b */ /* 0x000ea60000000200 */
[----:B------:R1:W-:Y:S04]  /*c4b0*/  MUFU.TANH R99, R71 ;  /* 0x0000004700637308 */ /* 0x0003e80000002400 */
[C---:B------:R-:W-:Y:S04]  /*c4c0*/  HMMA.16816.F32 R28, R8.reuse, R48, R28 ;  /* 0x00000030081c723c */ /* 0x040fe8000000181c */
[----:B------:R-:W1:Y:S04]  /*c4d0*/  MUFU.TANH R96, R96 ;  /* 0x0000006000607308 */ /* 0x000e680000002400 */
[----:B------:R-:W-:Y:S01]  /*c4e0*/  HMMA.16816.F32 R32, R8, R50, R32 ;  /* 0x000000320820723c */ /* 0x000fe20000001820 */
[----:B------:R-:W3:Y:S03]  /*c4f0*/  LDSM.16.M88.4 R48, [R100+0x1000] ;  /* 0x001000006430783b */ /* 0x000ee60000000200 */
[----:B------:R-:W1:Y:S04]  /*c500*/  MUFU.TANH R63, R63 ;  /* 0x0000003f003f7308 */ /* 0x000e680000002400 */
[C---:B------:R-:W-:Y:S04]  /*c510*/  HMMA.16816.F32 R52, R4.reuse, R44, R52 ;  /* 0x0000002c0434723c */ /* 0x040fe80000001834 */
[----:B------:R-:W-:Y:S04]  /*c520*/  MUFU.TANH R0, R0 ;  /* 0x0000000000007308 */ /* 0x000fe80000002400 */
[C---:B------:R-:W-:Y:S08]  /*c530*/  HMMA.16816.F32 R36, R4.reuse, R46, R36 ;  /* 0x0000002e0424723c */ /* 0x040ff00000001824 */
[C---:B-1----:R-:W-:Y:S08]  /*c540*/  HMMA.16816.F32 R20, R4.reuse, R64, R20 ;  /* 0x000000400414723c */ /* 0x042ff00000001814 */
[C---:B------:R-:W-:Y:S01]  /*c550*/  HMMA.16816.F32 R80, R4.reuse, R66, R80 ;  /* 0x000000420450723c */ /* 0x040fe20000001850 */
[----:B------:R-:W1:Y:S07]  /*c560*/  LDSM.16.M88.4 R64, [R171+0x4800] ;  /* 0x00480000ab40783b */ /* 0x000e6e0000000200 */
[----:B--2---:R-:W-:Y:S08]  /*c570*/  HMMA.16816.F32 R28, R4, R24, R28 ;  /* 0x00000018041c723c */ /* 0x004ff0000000181c */
[----:B------:R-:W-:Y:S08]  /*c580*/  HMMA.16816.F32 R52, R12, R76, R52 ;  /* 0x0000004c0c34723c */ /* 0x000ff00000001834 */
[----:B------:R-:W-:Y:S08]  /*c590*/  HMMA.16816.F32 R44, R16, R72, RZ ;  /* 0x00000048102c723c */ /* 0x000ff000000018ff */
[C---:B------:R-:W-:Y:S01]  /*c5a0*/  HMMA.16816.F32 R36, R12.reuse, R78, R36 ;  /* 0x0000004e0c24723c */ /* 0x040fe20000001824 */
[----:B------:R-:W2:Y:S07]  /*c5b0*/  LDSM.16.M88.4 R76, [R165+0x4800] ;  /* 0x00480000a54c783b */ /* 0x000eae0000000200 */
[----:B---3--:R-:W-:Y:S01]  /*c5c0*/  HMMA.16816.F32 R20, R12, R48, R20 ;  /* 0x000000300c14723c */ /* 0x008fe20000001814 */
[----:B------:R-:W-:-:S02]  /*c5d0*/  FMUL.FTZ R52, R52, c[0x0][0x2ec] ;  /* 0x0000bb0034347a20 */ /* 0x000fc40000410000 */
[----:B------:R-:W-:Y:S02]  /*c5e0*/  FMUL.FTZ R53, R53, c[0x0][0x2ec] ;  /* 0x0000bb0035357a20 */ /* 0x000fe40000410000 */
[----:B------:R-:W-:Y:S01]  /*c5f0*/  FMUL.FTZ R54, R54, c[0x0][0x2ec] ;  /* 0x0000bb0036367a20 */ /* 0x000fe20000410000 */
[----:B------:R-:W3:Y:S01]  /*c600*/  MUFU.TANH R102, R52 ;  /* 0x0000003400667308 */ /* 0x000ee20000002400 */
[----:B------:R-:W-:Y:S01]  /*c610*/  FMUL.FTZ R55, R55, c[0x0][0x2ec] ;  /* 0x0000bb0037377a20 */ /* 0x000fe20000410000 */
[C---:B------:R-:W-:Y:S01]  /*c620*/  HMMA.16816.F32 R80, R12.reuse, R50, R80 ;  /* 0x000000320c50723c */ /* 0x040fe20000001850 */
[----:B------:R-:W2:Y:S05]  /*c630*/  LDSM.16.M88.4 R48, [R168+0x2000] ;  /* 0x00200000a830783b */ /* 0x000eaa0000000200 */
[----:B------:R-:W-:Y:S02]  /*c640*/  MUFU.TANH R104, R53 ;  /* 0x0000003500687308 */ /* 0x000fe40000002400 */
[----:B------:R-:W-:Y:S01]  /*c650*/  HMMA.16816.F32 R28, R12, R88, R28 ;  /* 0x000000580c1c723c */ /* 0x000fe2000000181c */
[----:B------:R-:W-:-:S02]  /*c660*/  FMUL.FTZ R36, R36, c[0x0][0x2ec] ;  /* 0x0000bb0024247a20 */ /* 0x000fc40000410000 */
[----:B------:R-:W-:Y:S02]  /*c670*/  FMUL.FTZ R37, R37, c[0x0][0x2ec] ;  /* 0x0000bb0025257a20 */ /* 0x000fe40000410000 */
[----:B------:R-:W-:Y:S01]  /*c680*/  FMUL.FTZ R38, R38, c[0x0][0x2ec] ;  /* 0x0000bb0026267a20 */ /* 0x000fe20000410000 */
[----:B------:R-:W-:Y:S01]  /*c690*/  MUFU.TANH R107, R36 ;  /* 0x00000024006b7308 */ /* 0x000fe20000002400 */
[----:B------:R-:W-:Y:S01]  /*c6a0*/  FMUL.FTZ R39, R39, c[0x0][0x2ec] ;  /* 0x0000bb0027277a20 */ /* 0x000fe20000410000 */
[C---:B------:R-:W-:Y:S01]  /*c6b0*/  HMMA.16816.F32 R72, R16.reuse, R74, RZ ;  /* 0x0000004a1048723c */ /* 0x040fe200000018ff */
[----:B------:R-:W-:Y:S02]  /*c6c0*/  FMUL.FTZ R20, R20, c[0x0][0x2ec] ;  /* 0x0000bb0014147a20 */ /* 0x000fe40000410000 */
[----:B------:R-:W-:Y:S02]  /*c6d0*/  FMUL.FTZ R21, R21, c[0x0][0x2ec] ;  /* 0x0000bb0015157a20 */ /* 0x000fe40000410000 */
[----:B------:R-:W-:Y:S01]  /*c6e0*/  FMUL.FTZ R128, R22, c[0x0][0x2ec] ;  /* 0x0000bb0016807a20 */ /* 0x000fe20000410000 */
[----:B------:R-:W-:Y:S01]  /*c6f0*/  MUFU.TANH R108, R37 ;  /* 0x00000025006c7308 */ /* 0x000fe20000002400 */
[----:B------:R-:W-:Y:S01]  /*c700*/  FMUL.FTZ R111, R23, c[0x0][0x2ec] ;  /* 0x0000bb00176f7a20 */ /* 0x000fe20000410000 */
[----:B-1----:R-:W-:Y:S01]  /*c710*/  HMMA.16816.F32 R68, R16, R64, RZ ;  /* 0x000000401044723c */ /* 0x002fe200000018ff */
[----:B------:R-:W-:-:S02]  /*c720*/  FMUL.FTZ R121, R80, c[0x0][0x2ec] ;  /* 0x0000bb0050797a20 */ /* 0x000fc40000410000 */
[----:B------:R-:W-:Y:S02]  /*c730*/  FMUL.FTZ R80, R81, c[0x0][0x2ec] ;  /* 0x0000bb0051507a20 */ /* 0x000fe40000410000 */
[----:B------:R-:W-:Y:S01]  /*c740*/  FMUL.FTZ R81, R82, c[0x0][0x2ec] ;  /* 0x0000bb0052517a20 */ /* 0x000fe20000410000 */
[----:B------:R-:W-:Y:S01]  /*c750*/  MUFU.TANH R109, R38 ;  /* 0x00000026006d7308 */ /* 0x000fe20000002400 */
[----:B------:R-:W-:Y:S01]  /*c760*/  FMUL.FTZ R83, R83, c[0x0][0x2ec] ;  /* 0x0000bb0053537a20 */ /* 0x000fe20000410000 */
[----:B------:R-:W-:Y:S01]  /*c770*/  HMMA.16816.F32 R32, R4, R26, R32 ;  /* 0x0000001a0420723c */ /* 0x000fe20000001820 */
[----:B------:R-:W1:Y:S01]  /*c780*/  LDSM.16.M88.4 R24, [R171+0x5000] ;  /* 0x00500000ab18783b */ /* 0x000e620000000200 */
[----:B------:R-:W-:-:S04]  /*c790*/  FMUL.FTZ R28, R28, c[0x0][0x2ec] ;  /* 0x0000bb001c1c7a20 */ /* 0x000fc80000410000 */
[----:B------:R2:W-:Y:S02]  /*c7a0*/  MUFU.TANH R110, R39 ;  /* 0x00000027006e7308 */ /* 0x0005e40000002400 */
[C---:B------:R-:W-:Y:S06]  /*c7b0*/  HMMA.16816.F32 R44, R8.reuse, R92, R44 ;  /* 0x0000005c082c723c */ /* 0x040fec000000182c */
[----:B------:R-:W-:Y:S02]  /*c7c0*/  MUFU.TANH R88, R20 ;  /* 0x0000001400587308 */ /* 0x000fe40000002400 */
[C---:B------:R-:W-:Y:S01]  /*c7d0*/  HMMA.16816.F32 R92, R8.reuse, R94, R72 ;  /* 0x0000005e085c723c */ /* 0x040fe20000001848 */
[----:B------:R-:W-:Y:S04]  /*c7e0*/  LDSM.16.M88.4 R72, [R165+0x5000] ;  /* 0x00500000a548783b */ /* 0x000fe80000000200 */
[----:B--2---:R-:W2:Y:S01]  /*c7f0*/  LDSM.16.M88.4 R36, [R100+0x2000] ;  /* 0x002000006424783b */ /* 0x004ea20000000200 */
[----:B------:R3:W-:Y:S02]  /*c800*/  MUFU.TANH R89, R21 ;  /* 0x0000001500597308 */ /* 0x0007e40000002400 */
[----:B------:R-:W-:Y:S06]  /*c810*/  HMMA.16816.F32 R68, R8, R76, R68 ;  /* 0x0000004c0844723c */ /* 0x000fec0000001844 */
[----:B------:R1:W-:Y:S02]  /*c820*/  MUFU.TANH R82, R28 ;  /* 0x0000001c00527308 */ /* 0x0003e40000002400 */
[----:B------:R-:W-:Y:S01]  /*c830*/  HMMA.16816.F32 R32, R12, R90, R32 ;  /* 0x0000005a0c20723c */ /* 0x000fe20000001820 */
[----:B------:R-:W-:-:S05]  /*c840*/  FMUL.FTZ R76, R30, c[0x0][0x2ec] ;  /* 0x0000bb001e4c7a20 */ /* 0x000fca0000410000 */
[----:B------:R-:W2:Y:S02]  /*c850*/  MUFU.TANH R105, R54 ;  /* 0x0000003600697308 */ /* 0x000ea40000002400 */
[----:B---3--:R-:W-:Y:S07]  /*c860*/  HMMA.16816.F32 R20, R16, R84, RZ ;  /* 0x000000541014723c */ /* 0x008fee00000018ff */
[----:B------:R-:W-:Y:S01]  /*c870*/  FMUL.FTZ R84, R29, c[0x0][0x2ec] ;  /* 0x0000bb001d547a20 */ /* 0x000fe20000410000 */
[----:B------:R-:W-:Y:S01]  /*c880*/  HMMA.16816.F32 R44, R4, R48, R44 ;  /* 0x00000030042c723c */ /* 0x000fe2000000182c */
[----:B------:R-:W-:Y:S01]  /*c890*/  FMUL.FTZ R85, R31, c[0x0][0x2ec] ;  /* 0x0000bb001f557a20 */ /* 0x000fe20000410000 */
[----:B------:R3:W2:Y:S01]  /*c8a0*/  MUFU.TANH R106, R55 ;  /* 0x00000037006a7308 */ /* 0x0006a20000002400 */
[----:B-1----:R-:W1:Y:S05]  /*c8b0*/  LDSM.16.M88.4 R28, [R168+0x2800] ;  /* 0x00280000a81c783b */ /* 0x002e6a0000000200 */
[----:B------:R-:W-:Y:S01]  /*c8c0*/  HMMA.16816.F32 R64, R16, R66, RZ ;  /* 0x000000421040723c */ /* 0x000fe200000018ff */
[----:B------:R-:W-:Y:S01]  /*c8d0*/  FMUL.FTZ R77, R32, c[0x0][0x2ec] ;  /* 0x0000bb00204d7a20 */ /* 0x000fe20000410000 */
[----:B------:R-:W1:Y:S01]  /*c8e0*/  MUFU.TANH R128, R128 ;  /* 0x0000008000807308 */ /* 0x000e620000002400 */
[----:B------:R-:W-:-:S02]  /*c8f0*/  FMUL.FTZ R118, R34, c[0x0][0x2ec] ;  /* 0x0000bb0022767a20 */ /* 0x000fc40000410000 */
[----:B------:R-:W-:-:S03]  /*c900*/  FMUL.FTZ R116, R35, c[0x0][0x2ec] ;  /* 0x0000bb0023747a20 */ /* 0x000fc60000410000 */
[----:B------:R-:W-:Y:S01]  /*c910*/  HMMA.16816.F32 R92, R4, R50, R92 ;  /* 0x00000032045c723c */ /* 0x000fe2000000185c */
[----:B------:R-:W-:Y:S01]  /*c920*/  LDSM.16.M88.4 R48, [R165+0x5800] ;  /* 0x00580000a530783b */ /* 0x000fe20000000200 */
[----:B------:R-:W1:Y:S06]  /*c930*/  MUFU.TANH R121, R121 ;  /* 0x0000007900797308 */ /* 0x000e6c0000002400 */
[C---:B---3--:R-:W-:Y:S02]  /*c940*/  HMMA.16816.F32 R52, R16.reuse, R24, RZ ;  /* 0x000000181034723c */ /* 0x048fe400000018ff */
[----:B------:R-:W-:Y:S06]  /*c950*/  MUFU.TANH R80, R80 ;  /* 0x0000005000507308 */ /* 0x000fec0000002400 */
[C---:B------:R-:W-:Y:S02]  /*c960*/  HMMA.16816.F32 R24, R16.reuse, R26, RZ ;  /* 0x0000001a1018723c */ /* 0x040fe400000018ff */
[----:B------:R-:W3:Y:S06]  /*c970*/  MUFU.TANH R81, R81 ;  /* 0x0000005100517308 */ /* 0x000eec0000002400 */
[----:B------:R-:W-:Y:S02]  /*c980*/  HMMA.16816.F32 R16, R16, R86, RZ ;  /* 0x000000561010723c */ /* 0x000fe400000018ff */
[----:B------:R-:W1:Y:S05]  /*c990*/  MUFU.TANH R111, R111 ;  /* 0x0000006f006f7308 */ /* 0x000e6a0000002400 */
[----:B------:R-:W-:Y:S01]  /*c9a0*/  FMUL.FTZ R86, R33, c[0x0][0x2ec] ;  /* 0x0000bb0021567a20 */ /* 0x000fe20000410000 */
[----:B--2---:R-:W-:Y:S01]  /*c9b0*/  HMMA.16816.F32 R44, R12, R36, R44 ;  /* 0x000000240c2c723c */ /* 0x004fe2000000182c */
[----:B------:R-:W2:Y:S01]  /*c9c0*/  LDSM.16.M88.4 R32, [R100+0x2800] ;  /* 0x002800006420783b */ /* 0x000ea20000000200 */
[----:B------:R-:W2:Y:S05]  /*c9d0*/  MUFU.TANH R76, R76 ;  /* 0x0000004c004c7308 */ /* 0x000eaa0000002400 */
[----:B------:R-:W-:Y:S01]  /*c9e0*/  SHF.R.S32.HI R37, RZ, 0x1f, R60 ;  /* 0x0000001fff257819 */ /* 0x000fe2000001143c */
[----:B------:R-:W-:Y:S02]  /*c9f0*/  HMMA.16816.F32 R64, R8, R78, R64 ;  /* 0x0000004e0840723c */ /* 0x000fe40000001840 */
[----:B------:R-:W2:Y:S01]  /*ca00*/  MUFU.TANH R85, R85 ;  /* 0x0000005500557308 */ /* 0x000ea20000002400 */
[----:B------:R-:W-:-:S04]  /*ca10*/  LEA.HI R186, R37, R60, RZ, 0x2 ;  /* 0x0000003c25ba7211 */ /* 0x000fc800078f10ff */
[----:B------:R-:W-:Y:S01]  /*ca20*/  SHF.R.S32.HI R186, RZ, 0x2, R186 ;  /* 0x00000002ffba7819 */ /* 0x000fe200000114ba */
[----:B-1----:R-:W-:Y:S02]  /*ca30*/  HMMA.16816.F32 R68, R4, R28, R68 ;  /* 0x0000001c0444723c */ /* 0x002fe40000001844 */
[----:B------:R-:W1:Y:S01]  /*ca40*/  MUFU.TANH R83, R83 ;  /* 0x0000005300537308 */ /* 0x000e620000002400 */
[----:B------:R-:W-:-:S04]  /*ca50*/  IADD3 R59, R59, 0x1, R186 ;  /* 0x000000013b3b7810 */ /* 0x000fc80007ffe0ba */
[----:B------:R-:W-:Y:S01]  /*ca60*/  IADD3 R59, R56, R59, -R181 ;  /* 0x0000003b383b7210 */ /* 0x000fe20007ffe8b5 */
[----:B------:R-:W-:Y:S01]  /*ca70*/  HMMA.16816.F32 R92, R12, R38, R92 ;  /* 0x000000260c5c723c */ /* 0x000fe2000000185c */
[----:B------:R-:W1:Y:S01]  /*ca80*/  LDSM.16.M88.4 R36, [R168+0x3000] ;  /* 0x00300000a824783b */ /* 0x000e620000000200 */
[----:B------:R-:W-:Y:S01]  /*ca90*/  IADD3 R28, R40, 0x1, RZ ;  /* 0x00000001281c7810 */ /* 0x000fe20007ffe0ff */
[----:B------:R-:W-:Y:S01]  /*caa0*/  FMUL.FTZ R46, R46, c[0x0][0x2ec] ;  /* 0x0000bb002e2e7a20 */ /* 0x000fe20000410000 */
[----:B------:R-:W-:Y:S01]  /*cab0*/  IADD3 R101, R59, c[0x0][0x2e8], RZ ;  /* 0x0000ba003b657a10 */ /* 0x000fe20007ffe0ff */
[----:B------:R-:W-:Y:S01]  /*cac0*/  FMUL.FTZ R119, R44, c[0x0][0x2ec] ;  /* 0x0000bb002c777a20 */ /* 0x000fe20000410000 */
[----:B------:R-:W1:Y:S01]  /*cad0*/  MUFU.TANH R84, R84 ;  /* 0x0000005400547308 */ /* 0x000e620000002400 */
[----:B------:R-:W-:Y:S01]  /*cae0*/  FMUL.FTZ R44, R45, c[0x0][0x2ec] ;  /* 0x0000bb002d2c7a20 */ /* 0x000fe20000410000 */
[C---:B------:R-:W-:Y:S01]  /*caf0*/  IADD3 R29, R101.reuse, 0x8, RZ ;  /* 0x00000008651d7810 */ /* 0x040fe20007ffe0ff */
[----:B------:R-:W-:Y:S01]  /*cb00*/  HMMA.16816.F32 R64, R4, R30, R64 ;  /* 0x0000001e0440723c */ /* 0x000fe20000001840 */
[-C--:B------:R-:W-:Y:S01]  /*cb10*/  IMNMX R101, R101, R56.reuse, PT ;  /* 0x0000003865657217 */ /* 0x080fe20003800200 */
[----:B------:R-:W-:Y:S01]  /*cb20*/  FMUL.FTZ R47, R47, c[0x0][0x2ec] ;  /* 0x0000bb002f2f7a20 */ /* 0x000fe20000410000 */
[----:B------:R-:W-:-:S02]  /*cb30*/  IMNMX R132, R29, R56, PT ;  /* 0x000000381d847217 */ /* 0x000fc40003800200 */
[----:B------:R-:W-:Y:S01]  /*cb40*/  IADD3 R29, R40, 0x8, RZ ;  /* 0x00000008281d7810 */ /* 0x000fe20007ffe0ff */
[----:B------:R-:W1:Y:S01]  /*cb50*/  MUFU.TANH R77, R77 ;  /* 0x0000004d004d7308 */ /* 0x000e620000002400 */
[CC--:B------:R-:W-:Y:S01]  /*cb60*/  ISETP.GE.AND P1, PT, R28.reuse, R101.reuse, PT ;  /* 0x000000651c00720c */ /* 0x0c0fe20003f26270 */
[----:B------:R-:W-:Y:S01]  /*cb70*/  HMMA.16816.F32 R52, R8, R72, R52 ;  /* 0x000000480834723c */ /* 0x000fe20000001834 */
[-C--:B------:R-:W-:Y:S02]  /*cb80*/  ISETP.GE.AND P0, PT, R28, R132.reuse, PT ;  /* 0x000000841c00720c */ /* 0x080fe40003f06270 */
[CC--:B------:R-:W-:Y:S02]  /*cb90*/  ISETP.GE.AND P2, PT, R29.reuse, R101.reuse, PT ;  /* 0x000000651d00720c */ /* 0x0c0fe40003f46270 */
[-C--:B------:R-:W-:Y:S01]  /*cba0*/  ISETP.GE.AND P3, PT, R29, R132.reuse, PT ;  /* 0x000000841d00720c */ /* 0x080fe20003f66270 */
[----:B------:R-:W1:Y:S01]  /*cbb0*/  MUFU.TANH R118, R118 ;  /* 0x0000007600767308 */ /* 0x000e620000002400 */
[C---:B------:R-:W-:Y:S01]  /*cbc0*/  IADD3 R28, R40.reuse, 0x9, RZ ;  /* 0x00000009281c7810 */ /* 0x040fe20007ffe0ff */
[C---:B--2---:R-:W-:Y:S01]  /*cbd0*/  HMMA.16816.F32 R68, R12.reuse, R32, R68 ;  /* 0x000000200c44723c */ /* 0x044fe20000001844 */
[----:B------:R-:W-:Y:S01]  /*cbe0*/  IADD3 R29, R40, 0x10, RZ ;  /* 0x00000010281d7810 */ /* 0x000fe20007ffe0ff */
[----:B------:R-:W-:Y:S01]  /*cbf0*/  FMUL.FTZ R94, R94, c[0x0][0x2ec] ;  /* 0x0000bb005e5e7a20 */ /* 0x000fe20000410000 */
[----:B----4-:R-:W-:Y:S01]  /*cc00*/  FSEL R73, R61, -INF , !P1 ;  /* 0xff8000003d497808 */ /* 0x010fe20004800000 */
[----:B------:R-:W-:Y:S01]  /*cc10*/  FMUL.FTZ R45, R92, c[0x0][0x2ec] ;  /* 0x0000bb005c2d7a20 */ /* 0x000fe20000410000 */
[CC--:B------:R-:W-:Y:S01]  /*cc20*/  ISETP.GE.AND P4, PT, R28.reuse, R101.reuse, PT ;  /* 0x000000651c00720c */ /* 0x0c0fe20003f86270 */
[----:B------:R-:W2:Y:S01]  /*cc30*/  MUFU.TANH R116, R116 ;  /* 0x0000007400747308 */ /* 0x000ea20000002400 */
[-C--:B------:R-:W-:Y:S01]  /*cc40*/  ISETP.GE.AND P5, PT, R28, R132.reuse, PT ;  /* 0x000000841c00720c */ /* 0x080fe20003fa6270 */
[----:B------:R-:W-:Y:S01]  /*cc50*/  HMMA.16816.F32 R64, R12, R34, R64 ;  /* 0x000000220c40723c */ /* 0x000fe20000001840 */
[----:B------:R-:W-:Y:S01]  /*cc60*/  ISETP.GE.AND P6, PT, R29, R101, PT ;  /* 0x000000651d00720c */ /* 0x000fe20003fc6270 */
[----:B------:R-:W-:Y:S01]  /*cc70*/  FMUL.FTZ R93, R93, c[0x0][0x2ec] ;  /* 0x0000bb005d5d7a20 */ /* 0x000fe20000410000 */
[----:B------:R-:W-:Y:S01]  /*cc80*/  ISETP.GE.AND P1, PT, R29, R132, PT ;  /* 0x000000841d00720c */ /* 0x000fe20003f26270 */
[----:B------:R-:W-:Y:S01]  /*cc90*/  FMUL.FTZ R95, R95, c[0x0][0x2ec] ;  /* 0x0000bb005f5f7a20 */ /* 0x000fe20000410000 */
[----:B------:R-:W4:Y:S01]  /*cca0*/  LDSM.16.M88.4 R28, [R100+0x3000] ;  /* 0x00300000641c783b */ /* 0x000f220000000200 */
[C---:B------:R-:W-:Y:S01]  /*ccb0*/  IADD3 R33, R40.reuse, 0x11, RZ ;  /* 0x0000001128217810 */ /* 0x040fe20007ffe0ff */
[----:B------:R-:W2:Y:S01]  /*ccc0*/  MUFU.TANH R126, R46 ;  /* 0x0000002e007e7308 */ /* 0x000ea20000002400 */
[C---:B------:R-:W-:Y:S01]  /*ccd0*/  IADD3 R34, R40.reuse, 0x19, RZ ;  /* 0x0000001928227810 */ /* 0x040fe20007ffe0ff */
[----:B------:R-:W-:Y:S01]  /*cce0*/  HMMA.16816.F32 R24, R8, R74, R24 ;  /* 0x0000004a0818723c */ /* 0x000fe20000001818 */
[----:B------:R-:W-:-:S02]  /*ccf0*/  IADD3 R32, R40, 0x18, RZ ;  /* 0x0000001828207810 */ /* 0x000fc40007ffe0ff */
[----:B-----5:R-:W-:Y:S02]  /*cd00*/  FSEL R97, R97, -INF , !P4 ;  /* 0xff80000061617808 */ /* 0x020fe40006000000 */
[-C--:B------:R-:W-:Y:S01]  /*cd10*/  ISETP.GE.AND P4, PT, R34, R101.reuse, PT ;  /* 0x000000652200720c */ /* 0x080fe20003f86270 */
[----:B------:R-:W5:Y:S01]  /*cd20*/  MUFU.TANH R86, R86 ;  /* 0x0000005600567308 */ /* 0x000f620000002400 */
[----:B------:R-:W-:Y:S01]  /*cd30*/  FSEL R96, R96, -INF , !P0 ;  /* 0xff80000060607808 */ /* 0x000fe20004000000 */
[----:B-1----:R-:W-:Y:S01]  /*cd40*/  HMMA.16816.F32 R52, R4, R36, R52 ;  /* 0x000000240434723c */ /* 0x002fe20000001834 */
[----:B------:R-:W-:Y:S01]  /*cd50*/  FSEL R75, R63, -INF , !P2 ;  /* 0xff8000003f4b7808 */ /* 0x000fe20005000000 */
[----:B------:R-:W-:Y:S01]  /*cd60*/  FMUL.FTZ R113, R68, c[0x0][0x2ec] ;  /* 0x0000bb0044717a20 */ /* 0x000fe20000410000 */
[-C--:B------:R-:W-:Y:S01]  /*cd70*/  ISETP.GE.AND P2, PT, R33, R101.reuse, PT ;  /* 0x000000652100720c */ /* 0x080fe20003f46270 */
[----:B------:R-:W-:Y:S01]  /*cd80*/  FMUL.FTZ R112, R71, c[0x0][0x2ec] ;  /* 0x0000bb0047707a20 */ /* 0x000fe20000410000 */
[----:B------:R-:W-:Y:S01]  /*cd90*/  FSEL R98, R98, -INF , !P3 ;  /* 0xff80000062627808 */ /* 0x000fe20005800000 */
[----:B------:R-:W-:Y:S01]  /*cda0*/  FMUL.FTZ R114, R70, c[0x0][0x2ec] ;  /* 0x0000bb0046727a20 */ /* 0x000fe20000410000 */
[-C--:B------:R-:W-:Y:S01]  /*cdb0*/  ISETP.GE.AND P0, PT, R33, R132.reuse, PT ;  /* 0x000000842100720c */ /* 0x080fe20003f06270 */
[----:B------:R-:W-:Y:S01]  /*cdc0*/  FMUL.FTZ R36, R69, c[0x0][0x2ec] ;  /* 0x0000bb0045247a20 */ /* 0x000fe20000410000 */
[----:B------:R-:W-:Y:S01]  /*cdd0*/  FSEL R78, R99, -INF , !P5 ;  /* 0xff800000634e7808 */ /* 0x000fe20006800000 */
[C---:B------:R-:W-:Y:S01]  /*cde0*/  HMMA.16816.F32 R20, R8.reuse, R48, R20 ;  /* 0x000000300814723c */ /* 0x040fe20000001814 */
[CC--:B------:R-:W-:Y:S01]  /*cdf0*/  ISETP.GE.AND P3, PT, R32.reuse, R101.reuse, PT ;  /* 0x000000652000720c */ /* 0x0c0fe20003f66270 */
[----:B------:R-:W1:Y:S01]  /*ce00*/  MUFU.TANH R119, R119 ;  /* 0x0000007700777308 */ /* 0x000e620000002400 */
[-C--:B------:R-:W-:Y:S01]  /*ce10*/  ISETP.GE.AND P5, PT, R32, R132.reuse, PT ;  /* 0x000000842000720c */ /* 0x080fe20003fa6270 */
[----:B------:R-:W-:Y:S01]  /*ce20*/  FMUL.FTZ R64, R64, c[0x0][0x2ec] ;  /* 0x0000bb0040407a20 */ /* 0x000fe20000410000 */
[----:B------:R-:W-:Y:S01]  /*ce30*/  IADD3 R33, R40, 0x20, RZ ;  /* 0x0000002028217810 */ /* 0x000fe20007ffe0ff */
[----:B------:R-:W-:Y:S01]  /*ce40*/  FMUL.FTZ R67, R67, c[0x0][0x2ec] ;  /* 0x0000bb0043437a20 */ /* 0x000fe20000410000 */
[----:B------:R-:W-:Y:S01]  /*ce50*/  P2R R32, PR, RZ, 0x10 ;  /* 0x00000010ff207803 */ /* 0x000fe20000000000 */
[----:B------:R-:W-:Y:S01]  /*ce60*/  HMMA.16816.F32 R16, R8, R50, R16 ;  /* 0x000000320810723c */ /* 0x000fe20000001810 */
[----:B------:R-:W-:Y:S01]  /*ce70*/  FSEL R69, R102, -INF , !P6 ;  /* 0xff80000066457808 */ /* 0x000fe20007000000 */
[----:B------:R-:W1:Y:S01]  /*ce80*/  MUFU.TANH R44, R44 ;  /* 0x0000002c002c7308 */ /* 0x000e620000002400 */
[----:B------:R-:W-:Y:S01]  /*ce90*/  FSEL R68, R105, -INF , !P1 ;  /* 0xff80000069447808 */ /* 0x000fe20004800000 */
[----:B------:R-:W-:Y:S01]  /*cea0*/  FMUL.FTZ R65, R65, c[0x0][0x2ec] ;  /* 0x0000bb0041417a20 */ /* 0x000fe20000410000 */
[-C--:B------:R-:W-:Y:S01]  /*ceb0*/  ISETP.GE.AND P4, PT, R34, R132.reuse, PT ;  /* 0x000000842200720c */ /* 0x080fe20003f86270 */
[----:B------:R-:W-:Y:S01]  /*cec0*/  FMUL.FTZ R66, R66, c[0x0][0x2ec] ;  /* 0x0000bb0042427a20 */ /* 0x000fe20000410000 */
[C---:B------:R-:W-:Y:S01]  /*ced0*/  ISETP.GE.AND P6, PT, R33.reuse, R101, PT ;  /* 0x000000652100720c */ /* 0x040fe20003fc6270 */
[----:B------:R-:W-:Y:S01]  /*cee0*/  HMMA.16816.F32 R24, R4, R38, R24 ;  /* 0x000000260418723c */ /* 0x000fe20000001818 */
[----:B------:R-:W-:Y:S01]  /*cef0*/  ISETP.GE.AND P1, PT, R33, R132, PT ;  /* 0x000000842100720c */ /* 0x000fe20003f26270 */
[----:B------:R-:W1:Y:S01]  /*cf00*/  MUFU.TANH R122, R47 ;  /* 0x0000002f007a7308 */ /* 0x000e620000002400 */
[----:B------:R-:W-:-:S02]  /*cf10*/  FSEL R71, R107, -INF , !P3 ;  /* 0xff8000006b477808 */ /* 0x000fc40005800000 */
[C---:B------:R-:W-:Y:S02]  /*cf20*/  IADD3 R34, R40.reuse, 0x21, RZ ;  /* 0x0000002128227810 */ /* 0x040fe40007ffe0ff */
[----:B------:R-:W-:Y:S01]  /*cf30*/  IADD3 R33, R40, 0x28, RZ ;  /* 0x0000002828217810 */ /* 0x000fe20007ffe0ff */
[----:B----4-:R-:W-:Y:S01]  /*cf40*/  HMMA.16816.F32 R52, R12, R28, R52 ;  /* 0x0000001c0c34723c */ /* 0x010fe20000001834 */
[----:B------:R-:W-:Y:S01]  /*cf50*/  ISETP.NE.AND P3, PT, R32, RZ, PT ;  /* 0x000000ff2000720c */ /* 0x000fe20003f65270 */
[----:B------:R-:W4:Y:S01]  /*cf60*/  MUFU.TANH R120, R94 ;  /* 0x0000005e00787308 */ /* 0x000f220000002400 */
[----:B------:R-:W-:Y:S02]  /*cf70*/  FSEL R79, R104, -INF , !P2 ;  /* 0xff800000684f7808 */ /* 0x000fe40005000000 */
[----:B------:R-:W-:Y:S02]  /*cf80*/  FSEL R70, R106, -INF , !P0 ;  /* 0xff8000006a467808 */ /* 0x000fe40004000000 */
[----:B------:R-:W-:-:S02]  /*cf90*/  FSEL R87, R108, -INF , !P3 ;  /* 0xff8000006c577808 */ /* 0x000fc40005800000 */
[----:B------:R-:W-:Y:S01]  /*cfa0*/  FSEL R72, R110, -INF , !P4 ;  /* 0xff8000006e487808 */ /* 0x000fe20006000000 */
[----:B------:R-:W1:Y:S01]  /*cfb0*/  MUFU.TANH R45, R45 ;  /* 0x0000002d002d7308 */ /* 0x000e620000002400 */
[CC--:B------:R-:W-:Y:S02]  /*cfc0*/  ISETP.GE.AND P2, PT, R34.reuse, R101.reuse, PT ;  /* 0x000000652200720c */ /* 0x0c0fe40003f46270 */
[-C--:B------:R-:W-:Y:S02]  /*cfd0*/  ISETP.GE.AND P0, PT, R34, R132.reuse, PT ;  /* 0x000000842200720c */ /* 0x080fe40003f06270 */
[C---:B------:R-:W-:Y:S01]  /*cfe0*/  ISETP.GE.AND P3, PT, R33.reuse, R101, PT ;  /* 0x000000652100720c */ /* 0x040fe20003f66270 */
[----:B------:R-:W-:Y:S01]  /*cff0*/  HMMA.16816.F32 R24, R12, R30, R24 ;  /* 0x0000001e0c18723c */ /* 0x000fe20000001818 */
[----:B------:R-:W-:Y:S01]  /*d000*/  ISETP.GE.AND P4, PT, R33, R132, PT ;  /* 0x000000842100720c */ /* 0x000fe20003f86270 */
[----:B------:R-:W1:Y:S01]  /*d010*/  MUFU.TANH R117, R93 ;  /* 0x0000005d00757308 */ /* 0x000e620000002400 */
[----:B------:R-:W1:Y:S01]  /*d020*/  LDSM.16.M88.4 R32, [R168+0x3800] ;  /* 0x00380000a820783b */ /* 0x000e620000000200 */
[----:B------:R-:W-:-:S02]  /*d030*/  P2R R37, PR, RZ, 0x8 ;  /* 0x00000008ff257803 */ /* 0x000fc40000000000 */
[----:B------:R-:W-:Y:S02]  /*d040*/  IADD3 R9, R40, 0x31, RZ ;  /* 0x0000003128097810 */ /* 0x000fe40007ffe0ff */
[----:B------:R-:W-:Y:S01]  /*d050*/  FSEL R128, R128, -INF , !P1 ;  /* 0xff80000080807808 */ /* 0x000fe20004800000 */
[----:B------:R-:W-:Y:S01]  /*d060*/  FMUL.FTZ R53, R53, c[0x0][0x2ec] ;  /* 0x0000bb0035357a20 */ /* 0x000fe20000410000 */
[----:B------:R-:W-:Y:S01]  /*d070*/  ISETP.NE.AND P1, PT, R37, RZ, PT ;  /* 0x000000ff2500720c */ /* 0x000fe20003f25270 */
[----:B------:R-:W1:Y:S01]  /*d080*/  MUFU.TANH R113, R113 ;  /* 0x0000007100717308 */ /* 0x000e620000002400 */
[----:B------:R-:W-:Y:S01]  /*d090*/  FSEL R37, R89, -INF , !P2 ;  /* 0xff80000059257808 */ /* 0x000fe20005000000 */
[----:B------:R-:W-:Y:S01]  /*d0a0*/  FMUL.FTZ R54, R54, c[0x0][0x2ec] ;  /* 0x0000bb0036367a20 */ /* 0x000fe20000410000 */
[----:B------:R-:W-:Y:S01]  /*d0b0*/  IADD3 R29, R40, 0x29, RZ ;  /* 0x00000029281d7810 */ /* 0x000fe20007ffe0ff */
[----:B------:R-:W-:Y:S01]  /*d0c0*/  FMUL.FTZ R52, R52, c[0x0][0x2ec] ;  /* 0x0000bb0034347a20 */ /* 0x000fe20000410000 */
[----:B------:R-:W-:Y:S01]  /*d0d0*/  ISETP.GE.AND P2, PT, R9, R101, PT ;  /* 0x000000650900720c */ /* 0x000fe20003f46270 */
[----:B------:R-:W-:Y:S01]  /*d0e0*/  FMUL.FTZ R55, R55, c[0x0][0x2ec] ;  /* 0x0000bb0037377a20 */ /* 0x000fe20000410000 */
[----:B------:R-:W-:Y:S01]  /*d0f0*/  FSEL R121, R121, -INF , !P1 ;  /* 0xff80000079797808 */ /* 0x000fe20004800000 */
[----:B------:R-:W1:Y:S01]  /*d100*/  MUFU.TANH R124, R95 ;  /* 0x0000005f007c7308 */ /* 0x000e620000002400 */
[----:B------:R-:W-:-:S02]  /*d110*/  FSEL R39, R88, -INF , !P6 ;  /* 0xff80000058277808 */ /* 0x000fc40007000000 */
[----:B------:R-:W-:Y:S02]  /*d120*/  ISETP.GE.AND P1, PT, R9, R132, PT ;  /* 0x000000840900720c */ /* 0x000fe40003f26270 */
[-C--:B------:R-:W-:Y:S01]  /*d130*/  ISETP.GE.AND P6, PT, R29, R101.reuse, PT ;  /* 0x000000651d00720c */ /* 0x080fe20003fc6270 */
[----:B------:R-:W-:Y:S01]  /*d140*/  FMUL.FTZ R24, R24, c[0x0][0x2ec] ;  /* 0x0000bb0018187a20 */ /* 0x000fe20000410000 */
[----:B------:R-:W-:Y:S01]  /*d150*/  IADD3 R8, R40, 0x38, RZ ;  /* 0x0000003828087810 */ /* 0x000fe20007ffe0ff */
[----:B------:R1:W1:Y:S01]  /*d160*/  MUFU.TANH R115, R64 ;  /* 0x0000004000737308 */ /* 0x0002620000002400 */
[----:B------:R-:W-:Y:S01]  /*d170*/  P2R R9, PR, RZ, 0x4 ;  /* 0x00000004ff097803 */ /* 0x000fe20000000000 */
[----:B------:R-:W-:Y:S01]  /*d180*/  FMUL.FTZ R25, R25, c[0x0][0x2ec] ;  /* 0x0000bb0019197a20 */ /* 0x000fe20000410000 */
[----:B---3--:R-:W-:Y:S01]  /*d190*/  FSEL R58, R81, -INF , !P4 ;  /* 0xff800000513a7808 */ /* 0x008fe20006000000 */
[----:B------:R-:W-:Y:S01]  /*d1a0*/  FMUL.FTZ R27, R27, c[0x0][0x2ec] ;  /* 0x0000bb001b1b7a20 */ /* 0x000fe20000410000 */
[----:B------:R-:W-:Y:S01]  /*d1b0*/  FSEL R49, R80, -INF , !P6 ;  /* 0xff80000050317808 */ /* 0x000fe20007000000 */
[----:B------:R-:W-:Y:S01]  /*d1c0*/  FMUL.FTZ R26, R26, c[0x0][0x2ec] ;  /* 0x0000bb001a1a7a20 */ /* 0x000fe20000410000 */
[----:B------:R-:W-:Y:S01]  /*d1d0*/  ISETP.NE.AND P6, PT, R9, RZ, PT ;  /* 0x000000ff0900720c */ /* 0x000fe20003fc5270 */
[----:B------:R3:W-:Y:S01]  /*d1e0*/  MUFU.TANH R108, R67 ;  /* 0x00000043006c7308 */ /* 0x0007e20000002400 */
[----:B------:R-:W-:-:S02]  /*d1f0*/  ISETP.GE.AND P4, PT, R8, R101, PT ;  /* 0x000000650800720c */ /* 0x000fc40003f86270 */
[----:B------:R-:W-:Y:S02]  /*d200*/  ISETP.GE.AND P2, PT, R8, R132, PT ;  /* 0x000000840800720c */ /* 0x000fe40003f46270 */
[----:B------:R-:W2:Y:S01]  /*d210*/  LDSM.16.M88.4 R8, [R100+0x3800] ;  /* 0x003800006408783b */ /* 0x000ea20000000200 */
[----:B------:R-:W-:Y:S01]  /*d220*/  IADD3 R28, R40, 0x30, RZ ;  /* 0x00000030281c7810 */ /* 0x000fe20007ffe0ff */
[----:B------:R-:W-:-:S04]  /*d230*/  DEPBAR.LE SB0, 0x0 ;  /* 0x000080000000791a */ /* 0x000fc80000000000 */
[C---:B-1----:R-:W-:Y:S01]  /*d240*/  HMMA.16816.F32 R20, R4.reuse, R32, R20 ;  /* 0x000000200414723c */ /* 0x042fe20000001814 */
[----:B------:R-:W-:Y:S01]  /*d250*/  FSEL R74, R109, -INF , !P5 ;  /* 0xff8000006d4a7808 */ /* 0x000fe20006800000 */
[----:B------:R-:W1:Y:S01]  /*d260*/  MUFU.TANH R36, R36 ;  /* 0x0000002400247308 */ /* 0x000e620000002400 */
[----:B------:R-:W-:Y:S02]  /*d270*/  FSEL R60, R111, -INF , !P0 ;  /* 0xff8000006f3c7808 */ /* 0x000fe40004000000 */
[-C--:B------:R-:W-:Y:S02]  /*d280*/  ISETP.GE.AND P3, PT, R29, R132.reuse, PT ;  /* 0x000000841d00720c */ /* 0x080fe40003f66270 */
[C---:B------:R-:W-:Y:S01]  /*d290*/  ISETP.GE.AND P5, PT, R28.reuse, R101, PT ;  /* 0x000000651c00720c */ /* 0x040fe20003fa6270 */
[----:B------:R-:W-:Y:S01]  /*d2a0*/  HMMA.16816.F32 R16, R4, R34, R16 ;  /* 0x000000220410723c */ /* 0x000fe20000001810 */
[----:B------:R-:W-:Y:S01]  /*d2b0*/  ISETP.GE.AND P0, PT, R28, R132, PT ;  /* 0x000000841c00720c */ /* 0x000fe20003f06270 */
[----:B------:R-:W1:Y:S01]  /*d2c0*/  MUFU.TANH R112, R112 ;  /* 0x0000007000707308 */ /* 0x000e620000002400 */
[----:B------:R-:W-:-:S02]  /*d2d0*/  IADD3 R28, R40, 0x39, RZ ;  /* 0x00000039281c7810 */ /* 0x000fc40007ffe0ff */
[----:B------:R-:W-:Y:S02]  /*d2e0*/  IADD3 R29, R40, 0x40, RZ ;  /* 0x00000040281d7810 */ /* 0x000fe40007ffe0ff */
[----:B------:R-:W-:Y:S02]  /*d2f0*/  FSEL R63, R82, -INF , !P5 ;  /* 0xff800000523f7808 */ /* 0x000fe40006800000 */
[----:B------:R-:W-:Y:S01]  /*d300*/  FSEL R106, R76, -INF , !P0 ;  /* 0xff8000004c6a7808 */ /* 0x000fe20004000000 */
[----:B------:R5:W-:Y:S01]  /*d310*/  MUFU.TANH R109, R65 ;  /* 0x00000041006d7308 */ /* 0x000be20000002400 */
[----:B------:R-:W-:Y:S02]  /*d320*/  FSEL R104, R85, -INF , !P1 ;  /* 0xff80000055687808 */ /* 0x000fe40004800000 */
[----:B------:R-:W-:Y:S02]  /*d330*/  ISETP.GE.AND P0, PT, R28, R132, PT ;  /* 0x000000841c00720c */ /* 0x000fe40003f06270 */
[----:B------:R-:W-:-:S02]  /*d340*/  ISETP.GE.AND P5, PT, R29, R101, PT ;  /* 0x000000651d00720c */ /* 0x000fc40003fa6270 */
[----:B------:R-:W-:Y:S01]  /*d350*/  ISETP.GE.AND P1, PT, R29, R132, PT ;  /* 0x000000841d00720c */ /* 0x000fe20003f26270 */
[----:B------:R-:W-:Y:S01]  /*d360*/  MUFU.TANH R114, R114 ;  /* 0x0000007200727308 */ /* 0x000fe20000002400 */
[C---:B------:R-:W-:Y:S02]  /*d370*/  IADD3 R30, R40.reuse, 0x41, RZ ;  /* 0x00000041281e7810 */ /* 0x040fe40007ffe0ff */
[C---:B------:R-:W-:Y:S02]  /*d380*/  IADD3 R29, R40.reuse, 0x48, RZ ;  /* 0x00000048281d7810 */ /* 0x040fe40007ffe0ff */
[----:B------:R-:W-:Y:S02]  /*d390*/  IADD3 R5, R40, 0x49, RZ ;  /* 0x0000004928057810 */ /* 0x000fe40007ffe0ff */
[----:B------:R-:W-:Y:S01]  /*d3a0*/  FSEL R64, R83, -INF , !P3 ;  /* 0xff80000053407808 */ /* 0x000fe20005800000 */
[----:B--2---:R-:W-:Y:S01]  /*d3b0*/  HMMA.16816.F32 R20, R12, R8, R20 ;  /* 0x000000080c14723c */ /* 0x004fe20000001814 */
[----:B------:R-:W-:Y:S01]  /*d3c0*/  FSEL R61, R84, -INF , !P6 ;  /* 0xff800000543d7808 */ /* 0x000fe20007000000 */
[----:B------:R-:W-:Y:S01]  /*d3d0*/  MUFU.TANH R62, R54 ;  /* 0x00000036003e7308 */ /* 0x000fe20000002400 */
[----:B---3--:R-:W-:-:S02]  /*d3e0*/  FSEL R67, R77, -INF , !P4 ;  /* 0xff8000004d437808 */ /* 0x008fc40006000000 */
[----:B------:R-:W-:Y:S02]  /*d3f0*/  FSEL R118, R118, -INF , !P2 ;  /* 0xff80000076767808 */ /* 0x000fe40005000000 */
[----:B------:R-:W-:Y:S01]  /*d400*/  FSEL R116, R116, -INF , !P0 ;  /* 0xff80000074747808 */ /* 0x000fe20004000000 */
[----:B------:R-:W-:Y:S01]  /*d410*/  HMMA.16816.F32 R16, R12, R10, R16 ;  /* 0x0000000a0c10723c */ /* 0x000fe20000001810 */
[----:B------:R-:W-:Y:S01]  /*d420*/  FSEL R126, R126, -INF , !P1 ;  /* 0xff8000007e7e7808 */ /* 0x000fe20004800000 */
[----:B------:R-:W-:Y:S01]  /*d430*/  MUFU.TANH R110, R66 ;  /* 0x00000042006e7308 */ /* 0x000fe20000002400 */
[-C--:B------:R-:W-:Y:S02]  /*d440*/  ISETP.GE.AND P3, PT, R28, R101.reuse, PT ;  /* 0x000000651c00720c */ /* 0x080fe40003f66270 */
[C---:B------:R-:W-:Y:S02]  /*d450*/  ISETP.GE.AND P4, PT, R30.reuse, R101, PT ;  /* 0x000000651e00720c */ /* 0x040fe40003f86270 */
[----:B------:R-:W-:-:S02]  /*d460*/  ISETP.GE.AND P2, PT, R30, R132, PT ;  /* 0x000000841e00720c */ /* 0x000fc40003f46270 */
[-C--:B------:R-:W-:Y:S01]  /*d470*/  ISETP.GE.AND P0, PT, R29, R132.reuse, PT ;  /* 0x000000841d00720c */ /* 0x080fe20003f06270 */
[----:B------:R-:W2:Y:S01]  /*d480*/  MUFU.TANH R28, R53 ;  /* 0x00000035001c7308 */ /* 0x000ea20000002400 */
[CC--:B------:R-:W-:Y:S02]  /*d490*/  ISETP.GE.AND P6, PT, R5.reuse, R101.reuse, PT ;  /* 0x000000650500720c */ /* 0x0c0fe40003fc6270 */
[-C--:B------:R-:W-:Y:S02]  /*d4a0*/  ISETP.GE.AND P1, PT, R5, R132.reuse, PT ;  /* 0x000000840500720c */ /* 0x080fe40003f26270 */
[C---:B------:R-:W-:Y:S01]  /*d4b0*/  IADD3 R4, R40.reuse, 0x50, RZ ;  /* 0x0000005028047810 */ /* 0x040fe20007ffe0ff */
[----:B------:R-:W-:Y:S01]  /*d4c0*/  FMUL.FTZ R23, R23, c[0x0][0x2ec] ;  /* 0x0000bb0017177a20 */ /* 0x000fe20000410000 */
[----:B------:R-:W-:Y:S01]  /*d4d0*/  IADD3 R5, R40, 0x51, RZ ;  /* 0x0000005128057810 */ /* 0x000fe20007ffe0ff */
[----:B------:R-:W3:Y:S01]  /*d4e0*/  MUFU.TANH R59, R52 ;  /* 0x00000034003b7308 */ /* 0x000ee20000002400 */
[----:B-----5:R-:W-:Y:S01]  /*d4f0*/  FSEL R65, R86, -INF , !P3 ;  /* 0xff80000056417808 */ /* 0x020fe20005800000 */
[----:B------:R-:W-:Y:S01]  /*d500*/  FMUL.FTZ R20, R20, c[0x0][0x2ec] ;  /* 0x0000bb0014147a20 */ /* 0x000fe20000410000 */
[----:B------:R-:W-:Y:S01]  /*d510*/  FSEL R119, R119, -INF , !P5 ;  /* 0xff80000077777808 */ /* 0x000fe20006800000 */
[----:B------:R-:W-:Y:S01]  /*d520*/  FMUL.FTZ R21, R21, c[0x0][0x2ec] ;  /* 0x0000bb0015157a20 */ /* 0x000fe20000410000 */
[----:B------:R-:W-:Y:S01]  /*d530*/  FSEL R105, R44, -INF , !P4 ;  /* 0xff8000002c697808 */ /* 0x000fe20006000000 */
[----:B------:R-:W-:Y:S01]  /*d540*/  FMUL.FTZ R22, R22, c[0x0][0x2ec] ;  /* 0x0000bb0016167a20 */ /* 0x000fe20000410000 */
[----:B------:R-:W-:Y:S01]  /*d550*/  FSEL R122, R122, -INF , !P2 ;  /* 0xff8000007a7a7808 */ /* 0x000fe20005000000 */
[----:B------:R-:W5:Y:S01]  /*d560*/  MUFU.TANH R53, R24 ;  /* 0x0000001800357308 */ /* 0x000f620000002400 */
[----:B----4-:R-:W-:Y:S01]  /*d570*/  FSEL R120, R120, -INF , !P0 ;  /* 0xff80000078787808 */ /* 0x010fe20004000000 */
[----:B------:R-:W-:Y:S01]  /*d580*/  FMUL.FTZ R16, R16, c[0x0][0x2ec] ;  /* 0x0000bb0010107a20 */ /* 0x000fe20000410000 */
[-C--:B------:R-:W-:Y:S01]  /*d590*/  ISETP.GE.AND P3, PT, R29, R101.reuse, PT ;  /* 0x000000651d00720c */ /* 0x080fe20003f66270 */
[----:B------:R-:W-:Y:S01]  /*d5a0*/  FMUL.FTZ R17, R17, c[0x0][0x2ec] ;  /* 0x0000bb0011117a20 */ /* 0x000fe20000410000 */
[-C--:B------:R-:W-:Y:S01]  /*d5b0*/  ISETP.GE.AND P5, PT, R4, R101.reuse, PT ;  /* 0x000000650400720c */ /* 0x080fe20003fa6270 */
[----:B------:R-:W-:Y:S01]  /*d5c0*/  FMUL.FTZ R18, R18, c[0x0][0x2ec] ;  /* 0x0000bb0012127a20 */ /* 0x000fe20000410000 */
[-C--:B------:R-:W-:Y:S01]  /*d5d0*/  ISETP.GE.AND P2, PT, R4, R132.reuse, PT ;  /* 0x000000840400720c */ /* 0x080fe20003f46270 */
[----:B------:R2:W-:Y:S01]  /*d5e0*/  MUFU.TANH R56, R55 ;  /* 0x0000003700387308 */ /* 0x0005e20000002400 */
[----:B------:R-:W-:Y:S01]  /*d5f0*/  ISETP.GE.AND P4, PT, R5, R101, PT ;  /* 0x000000650500720c */ /* 0x000fe20003f86270 */
[----:B------:R-:W-:Y:S01]  /*d600*/  FMUL.FTZ R19, R19, c[0x0][0x2ec] ;  /* 0x0000bb0013137a20 */ /* 0x000fe20000410000 */
[----:B------:R-:W-:-:S02]  /*d610*/  ISETP.GE.AND P0, PT, R5, R132, PT ;  /* 0x000000840500720c */ /* 0x000fc40003f06270 */
[C---:B------:R-:W-:Y:S02]  /*d620*/  IADD3 R4, R40.reuse, 0x58, RZ ;  /* 0x0000005828047810 */ /* 0x040fe40007ffe0ff */
[----:B------:R-:W-:Y:S01]  /*d630*/  IADD3 R5, R40, 0x59, RZ ;  /* 0x0000005928057810 */ /* 0x000fe20007ffe0ff */
[----:B------:R-:W4:Y:S01]  /*d640*/  MUFU.TANH R51, R25 ;  /* 0x0000001900337308 */ /* 0x000f220000002400 */
[----:B------:R-:W-:Y:S02]  /*d650*/  FSEL R107, R45, -INF , !P3 ;  /* 0xff8000002d6b7808 */ /* 0x000fe40005800000 */
[----:B------:R-:W-:Y:S02]  /*d660*/  FSEL R117, R117, -INF , !P6 ;  /* 0xff80000075757808 */ /* 0x000fe40007000000 */
[----:B------:R-:W-:Y:S02]  /*d670*/  FSEL R113, R113, -INF , !P5 ;  /* 0xff80000071717808 */ /* 0x000fe40006800000 */
[----:B------:R-:W-:Y:S01]  /*d680*/  ISETP.GE.AND P6, PT, R4, R101, PT ;  /* 0x000000650400720c */ /* 0x000fe20003fc6270 */
[----:B------:R-:W-:Y:S01]  /*d690*/  MUFU.TANH R52, R27 ;  /* 0x0000001b00347308 */ /* 0x000fe20000002400 */
[----:B------:R-:W-:-:S02]  /*d6a0*/  FSEL R124, R124, -INF , !P1 ;  /* 0xff8000007c7c7808 */ /* 0x000fc40004800000 */
[C---:B------:R-:W-:Y:S02]  /*d6b0*/  ISETP.GE.AND P5, PT, R5.reuse, R101, PT ;  /* 0x000000650500720c */ /* 0x040fe40003fa6270 */
[-C--:B------:R-:W-:Y:S02]  /*d6c0*/  ISETP.GE.AND P3, PT, R5, R132.reuse, PT ;  /* 0x000000840500720c */ /* 0x080fe40003f66270 */
[----:B------:R-:W-:Y:S01]  /*d6d0*/  ISETP.GE.AND P1, PT, R4, R132, PT ;  /* 0x000000840400720c */ /* 0x000fe20003f26270 */
[----:B------:R-:W-:Y:S01]  /*d6e0*/  MUFU.TANH R47, R20 ;  /* 0x00000014002f7308 */ /* 0x000fe20000002400 */
[C---:B------:R-:W-:Y:S02]  /*d6f0*/  IADD3 R5, R40.reuse, 0x61, RZ ;  /* 0x0000006128057810 */ /* 0x040fe40007ffe0ff */
[----:B------:R-:W-:Y:S02]  /*d700*/  IADD3 R4, R40, 0x60, RZ ;  /* 0x0000006028047810 */ /* 0x000fe40007ffe0ff */
[----:B------:R-:W-:-:S02]  /*d710*/  FSEL R115, R115, -INF , !P6 ;  /* 0xff80000073737808 */ /* 0x000fc40007000000 */
[----:B-1----:R-:W-:Y:S01]  /*d720*/  FSEL R111, R36, -INF , !P4 ;  /* 0xff800000246f7808 */ /* 0x002fe20006000000 */
[----:B------:R-:W-:Y:S01]  /*d730*/  MUFU.TANH R54, R26 ;  /* 0x0000001a00367308 */ /* 0x000fe20000002400 */
[----:B------:R-:W-:Y:S02]  /*d740*/  FSEL R112, R112, -INF , !P0 ;  /* 0xff80000070707808 */ /* 0x000fe40004000000 */
[-C--:B------:R-:W-:Y:S02]  /*d750*/  ISETP.GE.AND P6, PT, R5, R101.reuse, PT ;  /* 0x000000650500720c */ /* 0x080fe40003fc6270 */
[C---:B------:R-:W-:Y:S02]  /*d760*/  ISETP.GE.AND P4, PT, R4.reuse, R101, PT ;  /* 0x000000650400720c */ /* 0x040fe40003f86270 */
[----:B------:R-:W-:Y:S01]  /*d770*/  ISETP.GE.AND P0, PT, R4, R132, PT ;  /* 0x000000840400720c */ /* 0x000fe20003f06270 */
[----:B------:R-:W-:Y:S01]  /*d780*/  MUFU.TANH R46, R21 ;  /* 0x00000015002e7308 */ /* 0x000fe20000002400 */
[----:B------:R-:W-:-:S02]  /*d790*/  IADD3 R4, R40, 0x68, RZ ;  /* 0x0000006828047810 */ /* 0x000fc40007ffe0ff */
[----:B--2---:R-:W-:Y:S02]  /*d7a0*/  FSEL R55, R28, -INF , !P6 ;  /* 0xff8000001c377808 */ /* 0x004fe40007000000 */
[----:B------:R-:W-:Y:S02]  /*d7b0*/  FSEL R109, R109, -INF , !P5 ;  /* 0xff8000006d6d7808 */ /* 0x000fe40006800000 */
[----:B------:R-:W-:Y:S01]  /*d7c0*/  FSEL R108, R108, -INF , !P3 ;  /* 0xff8000006c6c7808 */ /* 0x000fe20005800000 */
[----:B------:R-:W1:Y:S01]  /*d7d0*/  MUFU.TANH R28, R23 ;  /* 0x00000017001c7308 */ /* 0x000e620000002400 */
[C---:B------:R-:W-:Y:S02]  /*d7e0*/  ISETP.GE.AND P5, PT, R4.reuse, R101, PT ;  /* 0x000000650400720c */ /* 0x040fe40003fa6270 */
[----:B------:R-:W-:Y:S02]  /*d7f0*/  ISETP.GE.AND P3, PT, R4, R132, PT ;  /* 0x000000840400720c */ /* 0x000fe40003f66270 */
[----:B------:R-:W-:-:S02]  /*d800*/  IADD3 R4, R40, 0x70, RZ ;  /* 0x0000007028047810 */ /* 0x000fc40007ffe0ff */
[----:B------:R-:W-:Y:S01]  /*d810*/  FSEL R114, R114, -INF , !P2 ;  /* 0xff80000072727808 */ /* 0x000fe20005000000 */
[----:B------:R-:W2:Y:S01]  /*d820*/  MUFU.TANH R34, R22 ;  /* 0x0000001600227308 */ /* 0x000ea20000002400 */
[----:B------:R-:W-:Y:S02]  /*d830*/  ISETP.GE.AND P2, PT, R5, R132, PT ;  /* 0x000000840500720c */ /* 0x000fe40003f46270 */
[----:B------:R-:W-:Y:S02]  /*d840*/  IADD3 R5, R40, 0x69, RZ ;  /* 0x0000006928057810 */ /* 0x000fe40007ffe0ff */
[----:B------:R-:W-:Y:S02]  /*d850*/  FSEL R62, R62, -INF , !P0 ;  /* 0xff8000003e3e7808 */ /* 0x000fe40004000000 */
[----:B------:R-:W-:Y:S01]  /*d860*/  ISETP.GE.AND P0, PT, R4, R101, PT ;  /* 0x000000650400720c */ /* 0x000fe20003f06270 */
[----:B------:R-:W1:Y:S01]  /*d870*/  MUFU.TANH R45, R16 ;  /* 0x00000010002d7308 */ /* 0x000e620000002400 */
[----:B------:R-:W-:-:S02]  /*d880*/  FSEL R110, R110, -INF , !P1 ;  /* 0xff8000006e6e7808 */ /* 0x000fc40004800000 */
[----:B---3--:R-:W-:Y:S02]  /*d890*/  FSEL R59, R59, -INF , !P4 ;  /* 0xff8000003b3b7808 */ /* 0x008fe40006000000 */
[----:B------:R-:W-:Y:S02]  /*d8a0*/  IADD3 R6, R40, 0x71, RZ ;  /* 0x0000007128067810 */ /* 0x000fe40007ffe0ff */
[C---:B------:R-:W-:Y:S01]  /*d8b0*/  ISETP.GE.AND P4, PT, R5.reuse, R101, PT ;  /* 0x000000650500720c */ /* 0x040fe20003f86270 */
[----:B------:R-:W3:Y:S01]  /*d8c0*/  MUFU.TANH R24, R18 ;  /* 0x0000001200187308 */ /* 0x000ee20000002400 */
[----:B------:R-:W-:Y:S01]  /*d8d0*/  BAR.SYNC.DEFER_BLOCKING 0x0 ;  /* 0x0000000000007b1d */ /* 0x000fe20000010000 */
[----:B------:R-:W-:Y:S02]  /*d8e0*/  ISETP.GE.AND P1, PT, R5, R132, PT ;  /* 0x000000840500720c */ /* 0x000fe40003f26270 */
[----:B------:R-:W-:Y:S02]  /*d8f0*/  P2R R5, PR, RZ, 0x1 ;  /* 0x00000001ff057803 */ /* 0x000fe40000000000 */
[----:B-----5:R-:W-:-:S02]  /*d900*/  FSEL R53, R53, -INF , !P5 ;  /* 0xff80000035357808 */ /* 0x020fc40006800000 */
[----:B------:R-:W-:Y:S01]  /*d910*/  ISETP.GE.AND P5, PT, R6, R132, PT ;  /* 0x000000840600720c */ /* 0x000fe20003fa6270 */
[----:B------:R-:W-:Y:S01]  /*d920*/  MUFU.TANH R20, R19 ;  /* 0x0000001300147308 */ /* 0x000fe20000002400 */
[----:B----4-:R-:W-:Y:S02]  /*d930*/  FSEL R51, R51, -INF , !P4 ;  /* 0xff80000033337808 */ /* 0x010fe40006000000 */
[----:B------:R-:W-:Y:S02]  /*d940*/  ISETP.NE.AND P4, PT, R5, RZ, PT ;  /* 0x000000ff0500720c */ /* 0x000fe40003f85270 */
[----:B-1----:R-:W-:Y:S02]  /*d950*/  FSEL R28, R28, -INF , !P5 ;  /* 0xff8000001c1c7808 */ /* 0x002fe40006800000 */
[----:B------:R-:W-:Y:S01]  /*d960*/  ISETP.GT.AND P5, PT, R189, R174, PT ;  /* 0x000000aebd00720c */ /* 0x000fe20003fa4270 */
[----:B------:R-:W1:Y:S01]  /*d970*/  MUFU.TANH R5, R17 ;  /* 0x0000001100057308 */ /* 0x000e620000002400 */
[----:B------:R-:W-:-:S02]  /*d980*/  FSEL R56, R56, -INF , !P2 ;  /* 0xff80000038387808 */ /* 0x000fc40005000000 */
[----:B------:R-:W-:Y:S02]  /*d990*/  ISETP.GE.AND P0, PT, R4, R132, PT ;  /* 0x000000840400720c */ /* 0x000fe40003f06270 */
[----:B------:R-:W-:Y:S02]  /*d9a0*/  FSEL R52, R52, -INF , !P1 ;  /* 0xff80000034347808 */ /* 0x000fe40004800000 */
[----:B------:R-:W-:Y:S02]  /*d9b0*/  FSEL R47, R47, -INF , !P4 ;  /* 0xff8000002f2f7808 */ /* 0x000fe40006000000 */
[----:B------:R-:W-:Y:S02]  /*d9c0*/  IADD3 R4, R40, 0x78, RZ ;  /* 0x0000007828047810 */ /* 0x000fe40007ffe0ff */
[-C--:B------:R-:W-:Y:S02]  /*d9d0*/  ISETP.GE.AND P2, PT, R6, R101.reuse, PT ;  /* 0x000000650600720c */ /* 0x080fe40003f46270 */
[----:B------:R-:W-:-:S02]  /*d9e0*/  ISETP.GE.AND P4, PT, R40, R101, PT ;  /* 0x000000652800720c */ /* 0x000fc40003f86270 */
[C---:B------:R-:W-:Y:S02]  /*d9f0*/  ISETP.GE.AND P1, PT, R40.reuse, R132, PT ;  /* 0x000000842800720c */ /* 0x040fe40003f26270 */
[----:B------:R-:W-:Y:S02]  /*da00*/  IADD3 R40, R40, 0x79, RZ ;  /* 0x0000007928287810 */ /* 0x000fe40007ffe0ff */
[----:B------:R-:W-:Y:S02]  /*da10*/  FSEL R54, R54, -INF , !P3 ;  /* 0xff80000036367808 */ /* 0x000fe40005800000 */
[----:B--2---:R-:W-:Y:S02]  /*da20*/  FSEL R34, R34, -INF , !P0 ;  /* 0xff80000022227808 */ /* 0x004fe40004000000 */
[----:B------:R-:W-:Y:S02]  /*da30*/  FSEL R46, R46, -INF , !P2 ;  /* 0xff8000002e2e7808 */ /* 0x000fe40005000000 */
[----:B------:R-:W-:-:S02]  /*da40*/  ISETP.GE.AND P6, PT, R4, R101, PT ;  /* 0x000000650400720c */ /* 0x000fc40003fc6270 */
[-C--:B------:R-:W-:Y:S02]  /*da50*/  ISETP.GE.AND P3, PT, R4, R132.reuse, PT ;  /* 0x000000840400720c */ /* 0x080fe40003f66270 */
[C---:B------:R-:W-:Y:S02]  /*da60*/  ISETP.GE.AND P2, PT, R40.reuse, R101, PT ;  /* 0x000000652800720c */ /* 0x040fe40003f46270 */
[----:B------:R-:W-:Y:S02]  /*da70*/  ISETP.GE.AND P0, PT, R40, R132, PT ;  /* 0x000000842800720c */ /* 0x000fe40003f06270 */
[----:B------:R-:W-:Y:S02]  /*da80*/  FSEL R4, R41, -INF , !P1 ;  /* 0xff80000029047808 */ /* 0x000fe40004800000 */
[----:B------:R-:W-:Y:S02]  /*da90*/  FSEL R45, R45, -INF , !P6 ;  /* 0xff8000002d2d7808 */ /* 0x000fe40007000000 */
[----:B------:R-:W-:-:S02]  /*daa0*/  IADD3 R102, R168, 0x3800, RZ ;  /* 0x00003800a8667810 */ /* 0x000fc40007ffe0ff */
[----:B---3--:R-:W-:Y:S02]  /*dab0*/  FSEL R24, R24, -INF , !P3 ;  /* 0xff80000018187808 */ /* 0x008fe40005800000 */
[----:B------:R-:W-:Y:S02]  /*dac0*/  FSEL R0, R0, -INF , !P4 ;  /* 0xff80000000007808 */ /* 0x000fe40006000000 */
[----:B-1----:R-:W-:Y:S02]  /*dad0*/  FSEL R41, R5, -INF , !P2 ;  /* 0xff80000005297808 */ /* 0x002fe40005000000 */
        /* <DEDUP_REMOVED lines=61> */
.L_x_7376:
[----:B------:R-:W-:-:S05]  /*deb0*/  IMAD.MOV.U32 R6, RZ, RZ, c[0x0][0x198] ;  /* 0x00006600ff067624 */ /* 0x000fca00078e00ff */
[----:B------:R-:W-:-:S04]  /*dec0*/  LEA R6, -R6, RZ, 0x7 ;  /* 0x000000ff06067211 */ /* 0x000fc800078e39ff */
[----:B------:R-:W-:Y:S02]  /*ded0*/  SHF.R.S32.HI R2, RZ, 0x1f, R6 ;  /* 0x0000001fff027819 */ /* 0x000fe40000011406 */
.L_x_7377:
        /* <DEDUP_REMOVED lines=33> */
.L_x_7375:
        /* <DEDUP_REMOVED lines=60> */
[----:B------:R-:W-:Y:S02]  /*e4b0*/  FMNMX.FTZ R6, R41, R6, !PT ;  /* 0x0000000629067209 */ /* 0x000fe40007810000 */
[----:B------:R-:W-:-:S03]  /*e4c0*/  SHF.L.U32 R166, R3, 0x1, RZ ;  /* 0x0000000103a67819 */ /* 0x000fc600000006ff */
[----:B------:R-:W1:Y:S01]  /*e4d0*/  SHFL.BFLY PT, R7, R6, 0x2, 0x1f ;  /* 0x0c401f0006077f89 */ /* 0x000e6200000e0000 */
[-C--:B------:R-:W-:Y:S02]  /*e4e0*/  LEA R163, R43, R166.reuse, 0x1 ;  /* 0x000000a62ba37211 */ /* 0x080fe400078e08ff */
[C---:B------:R-:W-:Y:S01]  /*e4f0*/  LEA R164, R42.reuse, R166, 0x1 ;  /* 0x000000a62aa47211 */ /* 0x040fe200078e08ff */
[----:B------:R-:W-:Y:S01]  /*e500*/  LDSM.16.MT88.4 R92, [R166+0x6000] ;  /* 0x00600000a65c783b */ /* 0x000fe20000004200 */
[----:B------:R-:W-:-:S03]  /*e510*/  LEA R162, R42, R163, 0x1 ;  /* 0x000000a32aa27211 */ /* 0x000fc600078e08ff */
[----:B------:R-:W-:Y:S04]  /*e520*/  LDSM.16.MT88.4 R12, [R166+0x6800] ;  /* 0x00680000a60c783b */ /* 0x000fe80000004200 */
[----:B------:R-:W-:Y:S04]  /*e530*/  LDSM.16.MT88.4 R8, [R163+0x6800] ;  /* 0x00680000a308783b */ /* 0x000fe80000004200 */
[----:B------:R-:W-:Y:S01]  /*e540*/  LDSM.16.MT88.4 R16, [R164+0x6800] ;  /* 0x00680000a410783b */ /* 0x000fe20000004200 */
[----:B-1----:R-:W-:Y:S02]  /*e550*/  FMNMX.FTZ R7, R6, R7, !PT ;  /* 0x0000000706077209 */ /* 0x002fe40007810000 */
[----:B------:R-:W-:-:S03]  /*e560*/  FMNMX.FTZ R6, R20, R5, !PT ;  /* 0x0000000514067209 */ /* 0x000fc60007810000 */
[----:B------:R-:W1:Y:S04]  /*e570*/  SHFL.BFLY PT, R2, R7, 0x1, 0x1f ;  /* 0x0c201f0007027f89 */ /* 0x000e6800000e0000 */
[----:B------:R-:W2:Y:S01]  /*e580*/  SHFL.BFLY PT, R5, R6, 0x2, 0x1f ;  /* 0x0c401f0006057f89 */ /* 0x000ea200000e0000 */
[----:B-1----:R-:W-:-:S04]  /*e590*/  FMNMX.FTZ R2, R7, R2, !PT ;  /* 0x0000000207027209 */ /* 0x002fc80007810000 */
[C---:B------:R-:W-:Y:S01]  /*e5a0*/  FSETP.NEU.FTZ.AND P0, PT, R2.reuse, -INF , PT ;  /* 0xff8000000200780b */ /* 0x040fe20003f1d000 */
[----:B------:R-:W-:Y:S01]  /*e5b0*/  FMUL.FTZ R48, R2, c[0x0][0x23c] ;  /* 0x00008f0002307a20 */ /* 0x000fe20000410000 */
[----:B--2---:R-:W-:-:S04]  /*e5c0*/  FMNMX.FTZ R5, R6, R5, !PT ;  /* 0x0000000506057209 */ /* 0x004fc80007810000 */
        /* <DEDUP_REMOVED lines=9> */
[----:B------:R-:W-:Y:S01]  /*e660*/  LDSM.16.MT88.4 R84, [R164+0x6000] ;  /* 0x00600000a454783b */ /* 0x000fe20000004200 */
[----:B------:R-:W2:Y:S01]  /*e670*/  MUFU.EX2 R35, R35 ;  /* 0x0000002300237308 */ /* 0x000ea20000000800 */
[--C-:B------:R-:W-:Y:S02]  /*e680*/  FFMA.FTZ R30, R69, c[0x0][0x23c], -R48.reuse ;  /* 0x00008f00451e7a23 */ /* 0x100fe40000010830 */
        /* <DEDUP_REMOVED lines=12> */
[--C-:B------:R-:W-:Y:S02]  /*e750*/  FFMA.FTZ R61, R65, c[0x0][0x23c], -R48.reuse ;  /* 0x00008f00413d7a23 */ /* 0x100fe40000010830 */
[--C-:B------:R-:W-:Y:S01]  /*e760*/  FFMA.FTZ R105, R105, c[0x0][0x23c], -R48.reuse ;  /* 0x00008f0069697a23 */ /* 0x100fe20000010830 */
[----:B------:R-:W-:Y:S01]  /*e770*/  FSEL R21, R21, RZ, P0 ;  /* 0x000000ff15157208 */ /* 0x000fe20000000000 */
[----:B------:R-:W-:-:S02]  /*e780*/  FFMA.FTZ R107, R107, c[0x0][0x23c], -R48 ;  /* 0x00008f006b6b7a23 */ /* 0x000fc40000010830 */
[----:B------:R-:W-:Y:S01]  /*e790*/  FFMA.FTZ R111, R111, c[0x0][0x23c], -R48 ;  /* 0x00008f006f6f7a23 */ /* 0x000fe20000010830 */
[----:B------:R-:W-:Y:S01]  /*e7a0*/  MUFU.EX2 R30, R30 ;  /* 0x0000001e001e7308 */ /* 0x000fe20000000800 */
[--C-:B------:R-:W-:Y:S02]  /*e7b0*/  FFMA.FTZ R29, R78, c[0x0][0x23c], -R21.reuse ;  /* 0x00008f004e1d7a23 */ /* 0x100fe40000010815 */
[----:B------:R-:W3:Y:S01]  /*e7c0*/  LDSM.16.MT88.4 R76, [R163+0x6000] ;  /* 0x00600000a34c783b */ /* 0x000ee20000004200 */
[--C-:B------:R-:W-:Y:S02]  /*e7d0*/  FFMA.FTZ R38, R4, c[0x0][0x23c], -R21.reuse ;  /* 0x00008f0004267a23 */ /* 0x100fe40000010815 */
[--C-:B------:R-:W-:Y:S01]  /*e7e0*/  FFMA.FTZ R33, R96, c[0x0][0x23c], -R21.reuse ;  /* 0x00008f0060217a23 */ /* 0x100fe20000010815 */
[----:B------:R-:W4:Y:S01]  /*e7f0*/  LDSM.16.MT88.4 R4, [R162+0x6000] ;  /* 0x00600000a204783b */ /* 0x000f220000004200 */
[--C-:B------:R-:W-:Y:S01]  /*e800*/  FFMA.FTZ R40, R98, c[0x0][0x23c], -R21.reuse ;  /* 0x00008f0062287a23 */ /* 0x100fe20000010815 */
[----:B------:R-:W-:Y:S01]  /*e810*/  MUFU.EX2 R29, R29 ;  /* 0x0000001d001d7308 */ /* 0x000fe20000000800 */
[--C-:B------:R-:W-:Y:S01]  /*e820*/  FFMA.FTZ R32, R68, c[0x0][0x23c], -R21.reuse ;  /* 0x00008f0044207a23 */ /* 0x100fe20000010815 */
[----:B--2---:R-:W-:Y:S01]  /*e830*/  F2FP.PACK_AB R68, R35, R44 ;  /* 0x0000002c2344723e */ /* 0x004fe200000000ff */
[--C-:B------:R-:W-:Y:S01]  /*e840*/  FFMA.FTZ R27, R70, c[0x0][0x23c], -R21.reuse ;  /* 0x00008f00461b7a23 */ /* 0x100fe20000010815 */
[----:B-1----:R-:W-:Y:S01]  /*e850*/  F2FP.PACK_AB R70, R31, R36 ;  /* 0x000000241f46723e */ /* 0x002fe200000000ff */
[----:B------:R-:W-:-:S02]  /*e860*/  FFMA.FTZ R26, R74, c[0x0][0x23c], -R21 ;  /* 0x00008f004a1a7a23 */ /* 0x000fc40000010815 */
[--C-:B------:R-:W-:Y:S01]  /*e870*/  FFMA.FTZ R3, R72, c[0x0][0x23c], -R21.reuse ;  /* 0x00008f0048037a23 */ /* 0x100fe20000010815 */
[----:B------:R-:W-:Y:S01]  /*e880*/  MUFU.EX2 R38, R38 ;  /* 0x0000002600267308 */ /* 0x000fe20000000800 */
[--C-:B------:R-:W-:Y:S02]  /*e890*/  FFMA.FTZ R49, R128, c[0x0][0x23c], -R21.reuse ;  /* 0x00008f0080317a23 */ /* 0x100fe40000010815 */
[--C-:B------:R-:W-:Y:S02]  /*e8a0*/  FFMA.FTZ R60, R60, c[0x0][0x23c], -R21.reuse ;  /* 0x00008f003c3c7a23 */ /* 0x100fe40000010815 */
[--C-:B------:R-:W-:Y:S02]  /*e8b0*/  FFMA.FTZ R58, R58, c[0x0][0x23c], -R21.reuse ;  /* 0x00008f003a3a7a23 */ /* 0x100fe40000010815 */
[----:B------:R-:W-:Y:S01]  /*e8c0*/  FFMA.FTZ R43, R64, c[0x0][0x23c], -R21 ;  /* 0x00008f00402b7a23 */ /* 0x000fe20000010815 */
[----:B------:R-:W1:Y:S01]  /*e8d0*/  MUFU.EX2 R33, R33 ;  /* 0x0000002100217308 */ /* 0x000e620000000800 */
[----:B------:R-:W-:-:S02]  /*e8e0*/  FFMA.FTZ R64, R67, c[0x0][0x23c], -R48 ;  /* 0x00008f0043407a23 */ /* 0x000fc40000010830 */
[--C-:B------:R-:W-:Y:S02]  /*e8f0*/  FFMA.FTZ R67, R106, c[0x0][0x23c], -R21.reuse ;  /* 0x00008f006a437a23 */ /* 0x100fe40000010815 */
[--C-:B------:R-:W-:Y:S02]  /*e900*/  FFMA.FTZ R106, R104, c[0x0][0x23c], -R21.reuse ;  /* 0x00008f00686a7a23 */ /* 0x100fe40000010815 */
[--C-:B------:R-:W-:Y:S01]  /*e910*/  FFMA.FTZ R104, R118, c[0x0][0x23c], -R21.reuse ;  /* 0x00008f0076687a23 */ /* 0x100fe20000010815 */
[----:B------:R-:W2:Y:S01]  /*e920*/  MUFU.EX2 R40, R40 ;  /* 0x0000002800287308 */ /* 0x000ea20000000800 */
[----:B------:R-:W-:Y:S02]  /*e930*/  FFMA.FTZ R65, R116, c[0x0][0x23c], -R21 ;  /* 0x00008f0074417a23 */ /* 0x000fe40000010815 */
[--C-:B------:R-:W-:Y:S02]  /*e940*/  FFMA.FTZ R116, R119, c[0x0][0x23c], -R48.reuse ;  /* 0x00008f0077747a23 */ /* 0x100fe40000010830 */
[----:B------:R-:W-:-:S02]  /*e950*/  FFMA.FTZ R118, R117, c[0x0][0x23c], -R48 ;  /* 0x00008f0075767a23 */ /* 0x000fc40000010830 */
[--C-:B------:R-:W-:Y:S01]  /*e960*/  FFMA.FTZ R119, R126, c[0x0][0x23c], -R21.reuse ;  /* 0x00008f007e777a23 */ /* 0x100fe20000010815 */
[----:B-1----:R-:W-:Y:S01]  /*e970*/  F2FP.PACK_AB R69, R33, R38 ;  /* 0x000000262145723e */ /* 0x002fe200000000ff */
[----:B------:R-:W1:Y:S01]  /*e980*/  MUFU.EX2 R25, R25 ;  /* 0x0000001900197308 */ /* 0x000e620000000800 */
[--C-:B------:R-:W-:Y:S02]  /*e990*/  FFMA.FTZ R122, R122, c[0x0][0x23c], -R21.reuse ;  /* 0x00008f007a7a7a23 */ /* 0x100fe40000010815 */
[--C-:B------:R-:W-:Y:S02]  /*e9a0*/  FFMA.FTZ R120, R120, c[0x0][0x23c], -R21.reuse ;  /* 0x00008f0078787a23 */ /* 0x100fe40000010815 */
[----:B------:R-:W-:Y:S01]  /*e9b0*/  FFMA.FTZ R117, R124, c[0x0][0x23c], -R21 ;  /* 0x00008f007c757a23 */ /* 0x000fe20000010815 */
[----:B--2---:R-:W-:Y:S02]  /*e9c0*/  F2FP.PACK_AB R71, R29, R40 ;  /* 0x000000281d47723e */ /* 0x004fe400000000ff */
        /* <DEDUP_REMOVED lines=16> */
[C---:B---3--:R-:W-:Y:S01]  /*ead0*/  HMMA.16816.F32 R80, R68.reuse, R76, RZ ;  /* 0x0000004c4450723c */ /* 0x048fe200000018ff */
[--C-:B------:R-:W-:Y:S01]  /*eae0*/  FFMA.FTZ R53, R62, c[0x0][0x23c], -R21.reuse ;  /* 0x00008f003e357a23 */ /* 0x100fe20000010815 */
[----:B------:R-:W2:Y:S01]  /*eaf0*/  MUFU.EX2 R27, R27 ;  /* 0x0000001b001b7308 */ /* 0x000ea20000000800 */
[--C-:B------:R-:W-:Y:S02]  /*eb00*/  FFMA.FTZ R56, R56, c[0x0][0x23c], -R21.reuse ;  /* 0x00008f0038387a23 */ /* 0x100fe40000010815 */
[--C-:B------:R-:W-:Y:S02]  /*eb10*/  FFMA.FTZ R54, R54, c[0x0][0x23c], -R21.reuse ;  /* 0x00008f0036367a23 */ /* 0x100fe40000010815 */
[----:B------:R-:W-:Y:S01]  /*eb20*/  FFMA.FTZ R59, R52, c[0x0][0x23c], -R21 ;  /* 0x00008f00343b7a23 */ /* 0x000fe20000010815 */
[----:B------:R-:W-:Y:S01]  /*eb30*/  HMMA.16816.F32 R76, R68, R78, RZ ;  /* 0x0000004e444c723c */ /* 0x000fe200000018ff */
[----:B------:R-:W-:Y:S01]  /*eb40*/  FADD.FTZ R35, R44, R35 ;  /* 0x000000232c237221 */ /* 0x000fe20000010000 */
[----:B------:R-:W-:Y:S01]  /*eb50*/  MUFU.EX2 R26, R26 ;  /* 0x0000001a001a7308 */ /* 0x000fe20000000800 */
[----:B------:R-:W-:-:S02]  /*eb60*/  FADD.FTZ R33, R38, R33 ;  /* 0x0000002126217221 */ /* 0x000fc40000010000 */
[----:B------:R-:W-:Y:S02]  /*eb70*/  FADD.FTZ R36, R36, R35 ;  /* 0x0000002324247221 */ /* 0x000fe40000010000 */
[----:B------:R-:W-:Y:S01]  /*eb80*/  FADD.FTZ R40, R40, R33 ;  /* 0x0000002128287221 */ /* 0x000fe20000010000 */
[C---:B------:R-:W-:Y:S01]  /*eb90*/  HMMA.16816.F32 R88, R68.reuse, R84, RZ ;  /* 0x000000544458723c */ /* 0x040fe200000018ff */
[----:B------:R-:W-:Y:S01]  /*eba0*/  FFMA.FTZ R45, R45, c[0x0][0x23c], -R48 ;  /* 0x00008f002d2d7a23 */ /* 0x000fe20000010830 */
[----:B------:R-:W3:Y:S01]  /*ebb0*/  MUFU.EX2 R3, R3 ;  /* 0x0000000300037308 */ /* 0x000ee20000000800 */
[----:B------:R-:W-:Y:S02]  /*ebc0*/  FADD.FTZ R29, R29, R40 ;  /* 0x000000281d1d7221 */ /* 0x000fe40000010000 */
[--C-:B------:R-:W-:Y:S02]  /*ebd0*/  FFMA.FTZ R192, R41, c[0x0][0x23c], -R48.reuse ;  /* 0x00008f0029c07a23 */ /* 0x100fe40000010830 */
[--C-:B------:R-:W-:Y:S01]  /*ebe0*/  FFMA.FTZ R28, R28, c[0x0][0x23c], -R21.reuse ;  /* 0x00008f001c1c7a23 */ /* 0x100fe20000010815 */
[----:B------:R-:W-:Y:S01]  /*ebf0*/  HMMA.16816.F32 R84, R68, R86, RZ ;  /* 0x000000564454723c */ /* 0x000fe200000018ff */
[----:B------:R-:W-:Y:S01]  /*ec00*/  FFMA.FTZ R20, R20, c[0x0][0x23c], -R21 ;  /* 0x00008f0014147a23 */ /* 0x000fe20000010815 */
[----:B------:R-:W-:Y:S01]  /*ec10*/  MUFU.EX2 R50, R50 ;  /* 0x0000003200327308 */ /* 0x000fe20000000800 */
[----:B------:R-:W-:-:S02]  /*ec20*/  FFMA.FTZ R52, R47, c[0x0][0x23c], -R48 ;  /* 0x00008f002f347a23 */ /* 0x000fc40000010830 */
[----:B------:R-:W-:Y:S02]  /*ec30*/  FFMA.FTZ R47, R46, c[0x0][0x23c], -R48 ;  /* 0x00008f002e2f7a23 */ /* 0x000fe40000010830 */
[--C-:B------:R-:W-:Y:S01]  /*ec40*/  FFMA.FTZ R34, R34, c[0x0][0x23c], -R21.reuse ;  /* 0x00008f0022227a23 */ /* 0x100fe20000010815 */
[C---:B----4-:R-:W-:Y:S01]  /*ec50*/  HMMA.16816.F32 R72, R68.reuse, R4, RZ ;  /* 0x000000044448723c */ /* 0x050fe200000018ff */
[----:B------:R-:W-:Y:S01]  /*ec60*/  FFMA.FTZ R24, R24, c[0x0][0x23c], -R21 ;  /* 0x00008f0018187a23 */ /* 0x000fe20000010815 */
[----:B------:R-:W-:Y:S05]  /*ec70*/  MUFU.EX2 R39, R39 ;  /* 0x0000002700277308 */ /* 0x000fea0000000800 */
[----:B-1----:R-:W-:Y:S01]  /*ec80*/  F2FP.PACK_AB R4, R25, R30 ;  /* 0x0000001e1904723e */ /* 0x002fe200000000ff */
[----:B------:R-:W-:Y:S01]  /*ec90*/  HMMA.16816.F32 R68, R68, R6, RZ ;  /* 0x000000064444723c */ /* 0x000fe200000018ff */
[----:B--2---:R-:W-:Y:S01]  /*eca0*/  F2FP.PACK_AB R5, R27, R32 ;  /* 0x000000201b05723e */ /* 0x004fe200000000ff */
[----:B------:R-:W-:Y:S01]  /*ecb0*/  MUFU.EX2 R37, R37 ;  /* 0x0000002500257308 */ /* 0x000fe20000000800 */
        /* <DEDUP_REMOVED lines=10> */
[----:B------:R-:W2:Y:S01]  /*ed60*/  LDSM.16.MT88.4 R12, [R162+0x6800] ;  /* 0x00680000a20c783b */ /* 0x000ea20000004200 */
[----:B------:R-:W3:Y:S06]  /*ed70*/  MUFU.EX2 R60, R60 ;  /* 0x0000003c003c7308 */ /* 0x000eec0000000800 */
[----:B------:R-:W-:Y:S02]  /*ed80*/  HMMA.16816.F32 R80, R4, R8, R80 ;  /* 0x000000080450723c */ /* 0x000fe40000001850 */
[----:B------:R-:W-:Y:S01]  /*ed90*/  MUFU.EX2 R58, R58 ;  /* 0x0000003a003a7308 */ /* 0x000fe20000000800 */
[----:B-1----:R-:W-:-:S05]  /*eda0*/  FADD.FTZ R3, R49, R26 ;  /* 0x0000001a31037221 */ /* 0x002fca0000010000 */
[----:B------:R-:W-:Y:S01]  /*edb0*/  HMMA.16816.F32 R76, R4, R10, R76 ;  /* 0x0000000a044c723c */ /* 0x000fe2000000184c */
[----:B------:R-:W1:Y:S01]  /*edc0*/  LDSM.16.MT88.4 R8, [R164+0x7000] ;  /* 0x00700000a408783b */ /* 0x000e620000004200 */
[----:B------:R-:W4:Y:S01]  /*edd0*/  MUFU.EX2 R43, R43 ;  /* 0x0000002b002b7308 */ /* 0x000f220000000800 */
[----:B---3--:R-:W-:-:S05]  /*ede0*/  FADD.FTZ R3, R60, R3 ;  /* 0x000000033c037221 */ /* 0x008fca0000010000 */
[C---:B------:R-:W-:Y:S02]  /*edf0*/  HMMA.16816.F32 R88, R4.reuse, R16, R88 ;  /* 0x000000100458723c */ /* 0x040fe40000001858 */
[----:B------:R-:W-:Y:S06]  /*ee00*/  MUFU.EX2 R66, R66 ;  /* 0x0000004200427308 */ /* 0x000fec0000000800 */
[C---:B------:R-:W-:Y:S01]  /*ee10*/  HMMA.16816.F32 R84, R4.reuse, R18, R84 ;  /* 0x000000120454723c */ /* 0x040fe20000001854 */
[----:B------:R-:W3:Y:S01]  /*ee20*/  LDSM.16.MT88.4 R16, [R166+0x7000] ;  /* 0x00700000a610783b */ /* 0x000ee20000004200 */
[----:B------:R-:W5:Y:S06]  /*ee30*/  MUFU.EX2 R63, R63 ;  /* 0x0000003f003f7308 */ /* 0x000f6c0000000800 */
[C---:B--2---:R-:W-:Y:S02]  /*ee40*/  HMMA.16816.F32 R72, R4.reuse, R12, R72 ;  /* 0x0000000c0448723c */ /* 0x044fe40000001848 */
[----:B------:R-:W-:Y:S06]  /*ee50*/  MUFU.EX2 R64, R64 ;  /* 0x0000004000407308 */ /* 0x000fec0000000800 */
[----:B------:R-:W-:Y:S01]  /*ee60*/  HMMA.16816.F32 R68, R4, R14, R68 ;  /* 0x0000000e0444723c */ /* 0x000fe20000001844 */
[----:B------:R-:W2:Y:S01]  /*ee70*/  LDSM.16.MT88.4 R12, [R163+0x7000] ;  /* 0x00700000a30c783b */ /* 0x000ea20000004200 */
[----:B------:R-:W-:Y:S05]  /*ee80*/  MUFU.EX2 R61, R61 ;  /* 0x0000003d003d7308 */ /* 0x000fea0000000800 */
[----:B------:R-:W-:-:S02]  /*ee90*/  F2FP.PACK_AB R4, R39, R50 ;  /* 0x000000322704723e */ /* 0x000fc400000000ff */
[----:B------:R-:W-:Y:S01]  /*eea0*/  F2FP.PACK_AB R5, R60, R49 ;  /* 0x000000313c05723e */ /* 0x000fe200000000ff */
[----:B------:R-:W-:Y:S01]  /*eeb0*/  MUFU.EX2 R67, R67 ;  /* 0x0000004300437308 */ /* 0x000fe20000000800 */
[----:B------:R-:W-:Y:S02]  /*eec0*/  F2FP.PACK_AB R6, R42, R37 ;  /* 0x000000252a06723e */ /* 0x000fe400000000ff */
[----:B----4-:R-:W-:Y:S01]  /*eed0*/  F2FP.PACK_AB R7, R43, R58 ;  /* 0x0000003a2b07723e */ /* 0x010fe200000000ff */
[----:B------:R-:W-:-:S04]  /*eee0*/  FADD.FTZ R58, R58, R3 ;  /* 0x000000033a3a7221 */ /* 0x000fc80000010000 */
[----:B------:R-:W4:Y:S01]  /*eef0*/  MUFU.EX2 R106, R106 ;  /* 0x0000006a006a7308 */ /* 0x000f220000000800 */
[----:B------:R-:W-:Y:S01]  /*ef00*/  FADD.FTZ R58, R43, R58 ;  /* 0x0000003a2b3a7221 */ /* 0x000fe20000010000 */
[C---:B-1----:R-:W-:Y:S06]  /*ef10*/  HMMA.16816.F32 R88, R4.reuse, R8, R88 ;  /* 0x000000080458723c */ /* 0x042fec0000001858 */
[----:B------:R-:W-:Y:S02]  /*ef20*/  MUFU.EX2 R104, R104 ;  /* 0x0000006800687308 */ /* 0x000fe40000000800 */
[C---:B------:R-:W-:Y:S01]  /*ef30*/  HMMA.16816.F32 R84, R4.reuse, R10, R84 ;  /* 0x0000000a0454723c */ /* 0x040fe20000001854 */
[----:B------:R-:W1:Y:S05]  /*ef40*/  LDSM.16.MT88.4 R8, [R162+0x7000] ;  /* 0x00700000a208783b */ /* 0x000e6a0000004200 */
[----:B------:R-:W1:Y:S02]  /*ef50*/  MUFU.EX2 R65, R65 ;  /* 0x0000004100417308 */ /* 0x000e640000000800 */
[C---:B---3--:R-:W-:Y:S06]  /*ef60*/  HMMA.16816.F32 R96, R4.reuse, R16, R96 ;  /* 0x000000100460723c */ /* 0x048fec0000001860 */
[----:B------:R-:W-:Y:S02]  /*ef70*/  MUFU.EX2 R116, R116 ;  /* 0x0000007400747308 */ /* 0x000fe40000000800 */
[C---:B--2---:R-:W-:Y:S06]  /*ef80*/  HMMA.16816.F32 R80, R4.reuse, R12, R80 ;  /* 0x0000000c0450723c */ /* 0x044fec0000001850 */
[----:B------:R-:W2:Y:S02]  /*ef90*/  MUFU.EX2 R105, R105 ;  /* 0x0000006900697308 */ /* 0x000ea40000000800 */
[C---:B------:R-:W-:Y:S01]  /*efa0*/  HMMA.16816.F32 R76, R4.reuse, R14, R76 ;  /* 0x0000000e044c723c */ /* 0x040fe2000000184c */
[----:B------:R-:W3:Y:S05]  /*efb0*/  LDSM.16.MT88.4 R12, [R164+0x7800] ;  /* 0x00780000a40c783b */ /* 0x000eea0000004200 */
[----:B------:R-:W-:Y:S02]  /*efc0*/  MUFU.EX2 R107, R107 ;  /* 0x0000006b006b7308 */ /* 0x000fe40000000800 */
[C---:B------:R-:W-:Y:S01]  /*efd0*/  HMMA.16816.F32 R92, R4.reuse, R18, R92 ;  /* 0x00000012045c723c */ /* 0x040fe2000000185c */
[----:B------:R-:W2:Y:S05]  /*efe0*/  LDSM.16.MT88.4 R16, [R166+0x7800] ;  /* 0x00780000a610783b */ /* 0x000eaa0000004200 */
[----:B------:R-:W-:Y:S02]  /*eff0*/  MUFU.EX2 R118, R118 ;  /* 0x0000007600767308 */ /* 0x000fe40000000800 */
[C---:B-1----:R-:W-:Y:S06]  /*f000*/  HMMA.16816.F32 R72, R4.reuse, R8, R72 ;  /* 0x000000080448723c */ /* 0x042fec0000001848 */
[----:B------:R-:W-:Y:S02]  /*f010*/  MUFU.EX2 R119, R119 ;  /* 0x0000007700777308 */ /* 0x000fe40000000800 */
[----:B------:R-:W-:Y:S01]  /*f020*/  HMMA.16816.F32 R68, R4, R10, R68 ;  /* 0x0000000a0444723c */ /* 0x000fe20000001844 */
[----:B------:R-:W1:Y:S05]  /*f030*/  LDSM.16.MT88.4 R8, [R163+0x7800] ;  /* 0x00780000a308783b */ /* 0x000e6a0000004200 */
[----:B------:R-:W1:Y:S01]  /*f040*/  MUFU.EX2 R122, R122 ;  /* 0x0000007a007a7308 */ /* 0x000e620000000800 */
[----:B-----5:R-:W-:-:S02]  /*f050*/  F2FP.PACK_AB R4, R63, R66 ;  /* 0x000000423f04723e */ /* 0x020fc400000000ff */
[C---:B----4-:R-:W-:Y:S01]  /*f060*/  F2FP.PACK_AB R5, R106.reuse, R67 ;  /* 0x000000436a05723e */ /* 0x050fe200000000ff */
[----:B------:R-:W-:Y:S01]  /*f070*/  FADD.FTZ R67, R67, R58 ;  /* 0x0000003a43437221 */ /* 0x000fe20000010000 */
[----:B------:R-:W-:Y:S02]  /*f080*/  F2FP.PACK_AB R6, R61, R64 ;  /* 0x000000403d06723e */ /* 0x000fe400000000ff */
[----:B------:R-:W-:Y:S01]  /*f090*/  F2FP.PACK_AB R7, R65, R104 ;  /* 0x000000684107723e */ /* 0x000fe200000000ff */
[----:B------:R-:W-:Y:S01]  /*f0a0*/  MUFU.EX2 R120, R120 ;  /* 0x0000007800787308 */ /* 0x000fe20000000800 */
[----:B------:R-:W-:-:S04]  /*f0b0*/  FADD.FTZ R67, R106, R67 ;  /* 0x000000436a437221 */ /* 0x000fc80000010000 */
[----:B------:R-:W-:Y:S01]  /*f0c0*/  FADD.FTZ R104, R104, R67 ;  /* 0x0000004368687221 */ /* 0x000fe20000010000 */
[----:B---3--:R-:W-:Y:S02]  /*f0d0*/  HMMA.16816.F32 R88, R4, R12, R88 ;  /* 0x0000000c0458723c */ /* 0x008fe40000001858 */
[----:B------:R-:W3:Y:S01]  /*f0e0*/  MUFU.EX2 R117, R117 ;  /* 0x0000007500757308 */ /* 0x000ee20000000800 */
[----:B------:R-:W-:-:S05]  /*f0f0*/  FADD.FTZ R104, R65, R104 ;  /* 0x0000006841687221 */ /* 0x000fca0000010000 */
[C---:B------:R-:W-:Y:S01]  /*f100*/  HMMA.16816.F32 R84, R4.reuse, R14, R84 ;  /* 0x0000000e0454723c */ /* 0x040fe20000001854 */
[----:B------:R-:W4:Y:S01]  /*f110*/  LDSM.16.MT88.4 R12, [R162+0x7800] ;  /* 0x00780000a20c783b */ /* 0x000f220000004200 */
[----:B------:R-:W-:Y:S06]  /*f120*/  MUFU.EX2 R124, R124 ;  /* 0x0000007c007c7308 */ /* 0x000fec0000000800 */
[C---:B--2---:R-:W-:Y:S02]  /*f130*/  HMMA.16816.F32 R96, R4.reuse, R16, R96 ;  /* 0x000000100460723c */ /* 0x044fe40000001860 */
[----:B------:R-:W2:Y:S06]  /*f140*/  MUFU.EX2 R111, R111 ;  /* 0x0000006f006f7308 */ /* 0x000eac0000000800 */
[C---:B-1----:R-:W-:Y:S02]  /*f150*/  HMMA.16816.F32 R80, R4.reuse, R8, R80 ;  /* 0x000000080450723c */ /* 0x042fe40000001850 */
[----:B------:R-:W-:Y:S06]  /*f160*/  MUFU.EX2 R113, R113 ;  /* 0x0000007100717308 */ /* 0x000fec0000000800 */
[C---:B------:R-:W-:Y:S01]  /*f170*/  HMMA.16816.F32 R76, R4.reuse, R10, R76 ;  /* 0x0000000a044c723c */ /* 0x040fe2000000184c */
[----:B------:R-:W1:Y:S01]  /*f180*/  LDSM.16.MT88.4 R8, [R166+0x8000] ;  /* 0x00800000a608783b */ /* 0x000e620000004200 */
[----:B------:R-:W-:Y:S06]  /*f190*/  MUFU.EX2 R126, R126 ;  /* 0x0000007e007e7308 */ /* 0x000fec0000000800 */
[C---:B------:R-:W-:Y:S01]  /*f1a0*/  HMMA.16816.F32 R92, R4.reuse, R18, R92 ;  /* 0x00000012045c723c */ /* 0x040fe2000000185c */
[----:B------:R-:W5:Y:S01]  /*f1b0*/  LDSM.16.MT88.4 R16, [R164+0x8000] ;  /* 0x00800000a410783b */ /* 0x000f620000004200 */
[----:B------:R-:W-:Y:S06]  /*f1c0*/  MUFU.EX2 R109, R109 ;  /* 0x0000006d006d7308 */ /* 0x000fec0000000800 */
[C---:B----4-:R-:W-:Y:S02]  /*f1d0*/  HMMA.16816.F32 R72, R4.reuse, R12, R72 ;  /* 0x0000000c0448723c */ /* 0x050fe40000001848 */
[----:B------:R-:W4:Y:S06]  /*f1e0*/  MUFU.EX2 R112, R112 ;  /* 0x0000007000707308 */ /* 0x000f2c0000000800 */
[----:B------:R-:W-:Y:S01]  /*f1f0*/  HMMA.16816.F32 R68, R4, R14, R68 ;  /* 0x0000000e0444723c */ /* 0x000fe20000001844 */
[----:B------:R-:W2:Y:S01]  /*f200*/  LDSM.16.MT88.4 R12, [R163+0x8000] ;  /* 0x00800000a30c783b */ /* 0x000ea20000004200 */
[----:B------:R-:W-:Y:S05]  /*f210*/  MUFU.EX2 R115, R115 ;  /* 0x0000007300737308 */ /* 0x000fea0000000800 */
[----:B------:R-:W-:-:S02]  /*f220*/  F2FP.PACK_AB R4, R105, R116 ;  /* 0x000000746904723e */ /* 0x000fc400000000ff */
[----:B------:R-:W-:Y:S01]  /*f230*/  F2FP.PACK_AB R5, R122, R119 ;  /* 0x000000777a05723e */ /* 0x000fe200000000ff */
[----:B------:R-:W2:Y:S01]  /*f240*/  MUFU.EX2 R108, R108 ;  /* 0x0000006c006c7308 */ /* 0x000ea20000000800 */
[----:B------:R-:W-:Y:S01]  /*f250*/  F2FP.PACK_AB R6, R118, R107 ;  /* 0x0000006b7606723e */ /* 0x000fe200000000ff */
[----:B------:R-:W-:Y:S01]  /*f260*/  FADD.FTZ R119, R119, R104 ;  /* 0x0000006877777221 */ /* 0x000fe20000010000 */
[----:B---3--:R-:W-:-:S03]  /*f270*/  F2FP.PACK_AB R7, R117, R120 ;  /* 0x000000787507723e */ /* 0x008fc600000000ff */
[----:B------:R-:W-:Y:S02]  /*f280*/  FADD.FTZ R119, R122, R119 ;  /* 0x000000777a777221 */ /* 0x000fe40000010000 */
[----:B------:R-:W-:Y:S02]  /*f290*/  MUFU.EX2 R114, R114 ;  /* 0x0000007200727308 */ /* 0x000fe40000000800 */
[----:B-1----:R-:W-:Y:S01]  /*f2a0*/  HMMA.16816.F32 R96, R4, R8, R96 ;  /* 0x000000080460723c */ /* 0x002fe20000001860 */
[----:B------:R-:W-:-:S04]  /*f2b0*/  FADD.FTZ R120, R120, R119 ;  /* 0x0000007778787221 */ /* 0x000fc80000010000 */
        /* <DEDUP_REMOVED lines=8> */
[----:B------:R-:W5:Y:S05]  /*f340*/  LDSM.16.MT88.4 R16, [R166+0x8800] ;  /* 0x00880000a610783b */ /* 0x000f6a0000004200 */
[----:B------:R-:W-:Y:S02]  /*f350*/  MUFU.EX2 R53, R53 ;  /* 0x0000003500357308 */ /* 0x000fe40000000800 */
[C---:B--2---:R-:W-:Y:S06]  /*f360*/  HMMA.16816.F32 R80, R4.reuse, R12, R80 ;  /* 0x0000000c0450723c */ /* 0x044fec0000001850 */
[----:B------:R-:W2:Y:S02]  /*f370*/  MUFU.EX2 R56, R56 ;  /* 0x0000003800387308 */ /* 0x000ea40000000800 */
[C---:B------:R-:W-:Y:S01]  /*f380*/  HMMA.16816.F32 R76, R4.reuse, R14, R76 ;  /* 0x0000000e044c723c */ /* 0x040fe2000000184c */
[----:B------:R-:W1:Y:S05]  /*f390*/  LDSM.16.MT88.4 R12, [R164+0x8800] ;  /* 0x00880000a40c783b */ /* 0x000e6a0000004200 */
[----:B------:R-:W-:Y:S02]  /*f3a0*/  MUFU.EX2 R54, R54 ;  /* 0x0000003600367308 */ /* 0x000fe40000000800 */
[C---:B---3--:R-:W-:Y:S06]  /*f3b0*/  HMMA.16816.F32 R72, R4.reuse, R8, R72 ;  /* 0x000000080448723c */ /* 0x048fec0000001848 */
[----:B------:R-:W3:Y:S02]  /*f3c0*/  MUFU.EX2 R59, R59 ;  /* 0x0000003b003b7308 */ /* 0x000ee40000000800 */
[----:B------:R-:W-:Y:S01]  /*f3d0*/  HMMA.16816.F32 R68, R4, R10, R68 ;  /* 0x0000000a0444723c */ /* 0x000fe20000001844 */
[----:B------:R-:W2:Y:S05]  /*f3e0*/  LDSM.16.MT88.4 R8, [R163+0x8800] ;  /* 0x00880000a308783b */ /* 0x000eaa0000004200 */
[----:B------:R-:W-:Y:S01]  /*f3f0*/  MUFU.EX2 R46, R52 ;  /* 0x00000034002e7308 */ /* 0x000fe20000000800 */
[----:B------:R-:W-:-:S02]  /*f400*/  F2FP.PACK_AB R4, R111, R124 ;  /* 0x0000007c6f04723e */ /* 0x000fc400000000ff */
[----:B----4-:R-:W-:Y:S01]  /*f410*/  F2FP.PACK_AB R5, R112, R109 ;  /* 0x0000006d7005723e */ /* 0x010fe200000000ff */
[----:B------:R-:W-:Y:S01]  /*f420*/  FADD.FTZ R109, R109, R120 ;  /* 0x000000786d6d7221 */ /* 0x000fe20000010000 */
[----:B------:R-:W-:Y:S02]  /*f430*/  F2FP.PACK_AB R6, R126, R113 ;  /* 0x000000717e06723e */ /* 0x000fe400000000ff */
[----:B------:R-:W-:Y:S01]  /*f440*/  F2FP.PACK_AB R7, R108, R115 ;  /* 0x000000736c07723e */ /* 0x000fe200000000ff */
[----:B------:R-:W4:Y:S01]  /*f450*/  MUFU.EX2 R41, R47 ;  /* 0x0000002f00297308 */ /* 0x000f220000000800 */
[----:B------:R-:W-:-:S04]  /*f460*/  FADD.FTZ R112, R112, R109 ;  /* 0x0000006d70707221 */ /* 0x000fc80000010000 */
[----:B------:R-:W-:Y:S01]  /*f470*/  FADD.FTZ R115, R115, R112 ;  /* 0x0000007073737221 */ /* 0x000fe20000010000 */
[----:B-----5:R-:W-:Y:S02]  /*f480*/  HMMA.16816.F32 R96, R4, R16, R96 ;  /* 0x000000100460723c */ /* 0x020fe40000001860 */
[----:B------:R-:W-:Y:S01]  /*f490*/  MUFU.EX2 R45, R45 ;  /* 0x0000002d002d7308 */ /* 0x000fe20000000800 */
[----:B------:R-:W-:-:S05]  /*f4a0*/  FADD.FTZ R108, R108, R115 ;  /* 0x000000736c6c7221 */ /* 0x000fca0000010000 */
[C---:B------:R-:W-:Y:S01]  /*f4b0*/  HMMA.16816.F32 R92, R4.reuse, R18, R92 ;  /* 0x00000012045c723c */ /* 0x040fe2000000185c */
[----:B------:R-:W5:Y:S01]  /*f4c0*/  LDSM.16.MT88.4 R16, [R162+0x8800] ;  /* 0x00880000a210783b */ /* 0x000f620000004200 */
[----:B------:R-:W-:Y:S06]  /*f4d0*/  MUFU.EX2 R192, R192 ;  /* 0x000000c000c07308 */ /* 0x000fec0000000800 */
[C---:B-1----:R-:W-:Y:S02]  /*f4e0*/  HMMA.16816.F32 R88, R4.reuse, R12, R88 ;  /* 0x0000000c0458723c */ /* 0x042fe40000001858 */
[----:B------:R-:W-:Y:S06]  /*f4f0*/  MUFU.EX2 R28, R28 ;  /* 0x0000001c001c7308 */ /* 0x000fec0000000800 */
[C---:B--2---:R-:W-:Y:S02]  /*f500*/  HMMA.16816.F32 R80, R4.reuse, R8, R80 ;  /* 0x000000080450723c */ /* 0x044fe40000001850 */
[----:B------:R-:W-:Y:S06]  /*f510*/  MUFU.EX2 R20, R20 ;  /* 0x0000001400147308 */ /* 0x000fec0000000800 */
[C---:B------:R-:W-:Y:S01]  /*f520*/  HMMA.16816.F32 R76, R4.reuse, R10, R76 ;  /* 0x0000000a044c723c */ /* 0x040fe2000000184c */
[----:B------:R-:W1:Y:S07]  /*f530*/  LDSM.16.MT88.4 R8, [R164+0x9000] ;  /* 0x00900000a408783b */ /* 0x000e6e0000004200 */
[C---:B------:R-:W-:Y:S01]  /*f540*/  HMMA.16816.F32 R84, R4.reuse, R14, R84 ;  /* 0x0000000e0454723c */ /* 0x040fe20000001854 */
[----:B------:R-:W2:Y:S07]  /*f550*/  LDSM.16.MT88.4 R12, [R166+0x9000] ;  /* 0x00900000a60c783b */ /* 0x000eae0000004200 */
[C---:B-----5:R-:W-:Y:S08]  /*f560*/  HMMA.16816.F32 R72, R4.reuse, R16, R72 ;  /* 0x000000100448723c */ /* 0x060ff00000001848 */
[----:B------:R-:W-:Y:S01]  /*f570*/  HMMA.16816.F32 R68, R4, R18, R68 ;  /* 0x000000120444723c */ /* 0x000fe20000001844 */
[----:B------:R-:W5:Y:S06]  /*f580*/  LDSM.16.MT88.4 R16, [R163+0x9000] ;  /* 0x00900000a310783b */ /* 0x000f6c0000004200 */
[----:B------:R-:W-:-:S02]  /*f590*/  F2FP.PACK_AB R4, R55, R114 ;  /* 0x000000723704723e */ /* 0x000fc400000000ff */
[C---:B------:R-:W-:Y:S01]  /*f5a0*/  F2FP.PACK_AB R5, R56.reuse, R53 ;  /* 0x000000353805723e */ /* 0x040fe200000000ff */
[----:B------:R-:W-:Y:S01]  /*f5b0*/  FADD.FTZ R53, R53, R108 ;  /* 0x0000006c35357221 */ /* 0x000fe20000010000 */
[----:B------:R-:W-:Y:S02]  /*f5c0*/  F2FP.PACK_AB R6, R51, R110 ;  /* 0x0000006e3306723e */ /* 0x000fe400000000ff */
[----:B---3--:R-:W-:Y:S01]  /*f5d0*/  F2FP.PACK_AB R7, R59, R54 ;  /* 0x000000363b07723e */ /* 0x008fe200000000ff */
[----:B------:R-:W-:-:S04]  /*f5e0*/  FADD.FTZ R53, R56, R53 ;  /* 0x0000003538357221 */ /* 0x000fc80000010000 */
[----:B------:R-:W-:Y:S02]  /*f5f0*/  FADD.FTZ R54, R54, R53 ;  /* 0x0000003536367221 */ /* 0x000fe40000010000 */
[----:B-1----:R-:W-:Y:S02]  /*f600*/  HMMA.16816.F32 R88, R4, R8, R88 ;  /* 0x000000080458723c */ /* 0x002fe40000001858 */
[----:B------:R-:W-:-:S05]  /*f610*/  FADD.FTZ R54, R59, R54 ;  /* 0x000000363b367221 */ /* 0x000fca0000010000 */
[----:B------:R-:W-:Y:S01]  /*f620*/  FADD.FTZ R9, R31, R36 ;  /* 0x000000241f097221 */ /* 0x000fe20000010000 */
[----:B--2---:R-:W-:Y:S01]  /*f630*/  HMMA.16816.F32 R96, R4, R12, R96 ;  /* 0x0000000c0460723c */ /* 0x004fe20000001860 */
[----:B------:R-:W1:Y:S02]  /*f640*/  MUFU.EX2 R31, R34 ;  /* 0x00000022001f7308 */ /* 0x000e640000000800 */
[----:B------:R-:W-:-:S04]  /*f650*/  FADD.FTZ R30, R30, R9 ;  /* 0x000000091e1e7221 */ /* 0x000fc80000010000 */
[----:B------:R-:W-:Y:S01]  /*f660*/  FADD.FTZ R30, R25, R30 ;  /* 0x0000001e191e7221 */ /* 0x000fe20000010000 */
[C---:B------:R-:W-:Y:S01]  /*f670*/  HMMA.16816.F32 R92, R4.reuse, R14, R92 ;  /* 0x0000000e045c723c */ /* 0x040fe2000000185c */
[----:B------:R-:W2:Y:S07]  /*f680*/  LDSM.16.MT88.4 R12, [R162+0x9000] ;  /* 0x00900000a20c783b */ /* 0x000eae0000004200 */
[C---:B-----5:R-:W-:Y:S07]  /*f690*/  HMMA.16816.F32 R80, R4.reuse, R16, R80 ;  /* 0x000000100450723c */ /* 0x060fee0000001850 */
[----:B------:R-:W-:Y:S01]  /*f6a0*/  FADD.FTZ R17, R23, R30 ;  /* 0x0000001e17117221 */ /* 0x000fe20000010000 */
[----:B------:R-:W-:Y:S01]  /*f6b0*/  HMMA.16816.F32 R84, R4, R10, R84 ;  /* 0x0000000a0454723c */ /* 0x000fe20000001854 */
[----:B------:R-:W3:Y:S01]  /*f6c0*/  LDSM.16.MT88.4 R8, [R166+0x9800] ;  /* 0x00980000a608783b */ /* 0x000ee20000004200 */
[----:B------:R-:W5:Y:S01]  /*f6d0*/  MUFU.EX2 R23, R24 ;  /* 0x0000001800177308 */ /* 0x000f620000000800 */
[----:B------:R-:W-:-:S04]  /*f6e0*/  FADD.FTZ R17, R22, R17 ;  /* 0x0000001116117221 */ /* 0x000fc80000010000 */
[----:B------:R-:W-:Y:S01]  /*f6f0*/  FADD.FTZ R50, R50, R17 ;  /* 0x0000001132327221 */ /* 0x000fe20000010000 */
[----:B------:R-:W-:Y:S01]  /*f700*/  HMMA.16816.F32 R76, R4, R18, R76 ;  /* 0x00000012044c723c */ /* 0x000fe2000000184c */
[----:B------:R-:W3:Y:S02]  /*f710*/  LDSM.16.MT88.4 R16, [R164+0x9800] ;  /* 0x00980000a410783b */ /* 0x000ee40000004200 */
        /* <DEDUP_REMOVED lines=8> */
[----:B------:R-:W2:Y:S02]  /*f7a0*/  LDSM.16.MT88.4 R12, [R163+0x9800] ;  /* 0x00980000a30c783b */ /* 0x000ea40000004200 */
[----:B------:R-:W-:-:S04]  /*f7b0*/  FADD.FTZ R61, R61, R64 ;  /* 0x000000403d3d7221 */ /* 0x000fc80000010000 */
[----:B------:R-:W-:Y:S01]  /*f7c0*/  FADD.FTZ R116, R116, R61 ;  /* 0x0000003d74747221 */ /* 0x000fe20000010000 */
[----:B----4-:R-:W-:Y:S02]  /*f7d0*/  F2FP.PACK_AB R4, R41, R46 ;  /* 0x0000002e2904723e */ /* 0x010fe400000000ff */
[----:B-1----:R-:W-:Y:S01]  /*f7e0*/  F2FP.PACK_AB R5, R28, R31 ;  /* 0x0000001f1c05723e */ /* 0x002fe200000000ff */
[----:B------:R-:W-:Y:S01]  /*f7f0*/  FADD.FTZ R116, R105, R116 ;  /* 0x0000007469747221 */ /* 0x000fe20000010000 */
[----:B------:R-:W-:Y:S01]  /*f800*/  F2FP.PACK_AB R6, R192, R45 ;  /* 0x0000002dc006723e */ /* 0x000fe200000000ff */
[----:B------:R-:W-:Y:S01]  /*f810*/  FADD.FTZ R31, R31, R54 ;  /* 0x000000361f1f7221 */ /* 0x000fe20000010000 */
[----:B-----5:R-:W-:Y:S01]  /*f820*/  F2FP.PACK_AB R7, R20, R23 ;  /* 0x000000171407723e */ /* 0x020fe200000000ff */
[----:B------:R-:W-:Y:S02]  /*f830*/  FADD.FTZ R107, R107, R116 ;  /* 0x000000746b6b7221 */ /* 0x000fe40000010000 */
[----:B------:R-:W-:-:S02]  /*f840*/  FADD.FTZ R28, R28, R31 ;  /* 0x0000001f1c1c7221 */ /* 0x000fc40000010000 */
[----:B------:R-:W-:Y:S02]  /*f850*/  FADD.FTZ R107, R118, R107 ;  /* 0x0000006b766b7221 */ /* 0x000fe40000010000 */
[C---:B---3--:R-:W-:Y:S01]  /*f860*/  HMMA.16816.F32 R96, R4.reuse, R8, R96 ;  /* 0x000000080460723c */ /* 0x048fe20000001860 */
        /* <DEDUP_REMOVED lines=87> */
.L_x_7379:
[----:B------:R-:W-:-:S05]  /*fde0*/  IMAD.MOV.U32 R8, RZ, RZ, c[0x0][0x1a0] ;  /* 0x00006800ff087624 */ /* 0x000fca00078e00ff */
[----:B------:R-:W-:-:S04]  /*fdf0*/  LEA R8, -R8, RZ, 0x7 ;  /* 0x000000ff08087211 */ /* 0x000fc800078e39ff */
[----:B------:R-:W-:Y:S02]  /*fe00*/  SHF.R.S32.HI R4, RZ, 0x1f, R8 ;  /* 0x0000001fff047819 */ /* 0x000fe40000011408 */
.L_x_7380:
        /* <DEDUP_REMOVED lines=33> */
[----:B------:R-:W5:Y:S04]  /*10020*/  LDSM.16.M88.4 R16, [R171+0x3800] ;  /* 0x00380000ab10783b */ /* 0x000f680000000200 */
[----:B------:R-:W2:Y:S04]  /*10030*/  LDSM.16.M88.4 R32, [R171+0x2800] ;  /* 0x00280000ab20783b */ /* 0x000ea80000000200 */
[----:B------:R-:W-:Y:S04]  /*10040*/  LDSM.16.M88.4 R52, [R170] ;  /* 0x00000000aa34783b */ /* 0x000fe80000000200 */
[----:B------:R-:W2:Y:S04]  /*10050*/  LDSM.16.M88.4 R60, [R165+0x3000] ;  /* 0x00300000a53c783b */ /* 0x000ea80000000200 */
[----:B------:R-:W4:Y:S04]  /*10060*/  LDSM.16.M88.4 R56, [R165+0x3800] ;  /* 0x00380000a538783b */ /* 0x000f280000000200 */
[----:B------:R-:W4:Y:S04]  /*10070*/  LDSM.16.M88.4 R120, [R165+0x2800] ;  /* 0x00280000a578783b */ /* 0x000f280000000200 */
[----:B---3--:R-:W3:Y:S04]  /*10080*/  LDSM.16.M88.4 R8, [R171+0x4000] ;  /* 0x00400000ab08783b */ /* 0x008ee80000000200 */
[----:B------:R-:W3:Y:S04]  /*10090*/  LDSM.16.M88.4 R40, [R171+0x2000] ;  /* 0x00200000ab28783b */ /* 0x000ee80000000200 */
[----:B------:R-:W3:Y:S04]  /*100a0*/  LDSM.16.M88.4 R116, [R171+0x4800] ;  /* 0x00480000ab74783b */ /* 0x000ee80000000200 */
[----:B------:R-:W3:Y:S01]  /*100b0*/  LDSM.16.M88.4 R108, [R171+0x5000] ;  /* 0x00500000ab6c783b */ /* 0x000ee20000000200 */
[C---:B-1----:R-:W-:Y:S03]  /*100c0*/  HMMA.16816.F32 R28, R64.reuse, R24, RZ ;  /* 0x00000018401c723c */ /* 0x042fe600000018ff */
[----:B------:R-:W1:Y:S04]  /*100d0*/  LDSM.16.M88.4 R124, [R171+0x5800] ;  /* 0x00580000ab7c783b */ /* 0x000e680000000200 */
[----:B------:R-:W1:Y:S01]  /*100e0*/  LDSM.16.M88.4 R48, [R165+0x4000] ;  /* 0x00400000a530783b */ /* 0x000e620000000200 */
[C---:B-----5:R-:W-:Y:S03]  /*100f0*/  HMMA.16816.F32 R20, R64.reuse, R16, RZ ;  /* 0x000000104014723c */ /* 0x060fe600000018ff */
[----:B------:R-:W-:Y:S04]  /*10100*/  LDSM.16.M88.4 R128, [R165+0x2000] ;  /* 0x00200000a580783b */ /* 0x000fe80000000200 */
[----:B------:R-:W0:Y:S01]  /*10110*/  LDGDEPBAR ;  /* 0x00000000000079af */ /* 0x000e220000000000 */
[C---:B--2---:R-:W-:Y:S08]  /*10120*/  HMMA.16816.F32 R36, R64.reuse, R32, RZ ;  /* 0x000000204024723c */ /* 0x044ff000000018ff */
[C---:B------:R-:W-:Y:S08]  /*10130*/  HMMA.16816.F32 R24, R64.reuse, R26, RZ ;  /* 0x0000001a4018723c */ /* 0x040ff000000018ff */
[C---:B------:R-:W-:Y:S08]  /*10140*/  HMMA.16816.F32 R16, R64.reuse, R18, RZ ;  /* 0x000000124010723c */ /* 0x040ff000000018ff */
[----:B------:R-:W-:Y:S08]  /*10150*/  HMMA.16816.F32 R32, R64, R34, RZ ;  /* 0x000000224020723c */ /* 0x000ff000000018ff */
[C---:B------:R-:W-:Y:S08]  /*10160*/  HMMA.16816.F32 R28, R52.reuse, R60, R28 ;  /* 0x0000003c341c723c */ /* 0x040ff0000000181c */
[C---:B------:R-:W-:Y:S01]  /*10170*/  HMMA.16816.F32 R24, R52.reuse, R62, R24 ;  /* 0x0000003e3418723c */ /* 0x040fe20000001818 */
[----:B------:R-:W2:Y:S07]  /*10180*/  LDSM.16.M88.4 R60, [R165+0x5000] ;  /* 0x00500000a53c783b */ /* 0x000eae0000000200 */
[C---:B----4-:R-:W-:Y:S08]  /*10190*/  HMMA.16816.F32 R20, R52.reuse, R56, R20 ;  /* 0x000000383414723c */ /* 0x050ff00000001814 */
[C---:B------:R-:W-:Y:S01]  /*101a0*/  HMMA.16816.F32 R16, R52.reuse, R58, R16 ;  /* 0x0000003a3410723c */ /* 0x040fe20000001810 */
[----:B------:R-:W4:Y:S07]  /*101b0*/  LDSM.16.M88.4 R56, [R165+0x5800] ;  /* 0x00580000a538783b */ /* 0x000f2e0000000200 */
[C---:B------:R-:W-:Y:S08]  /*101c0*/  HMMA.16816.F32 R36, R52.reuse, R120, R36 ;  /* 0x000000783424723c */ /* 0x040ff00000001824 */
[----:B------:R-:W-:Y:S01]  /*101d0*/  HMMA.16816.F32 R32, R52, R122, R32 ;  /* 0x0000007a3420723c */ /* 0x000fe20000001820 */
[----:B------:R-:W5:Y:S07]  /*101e0*/  LDSM.16.M88.4 R120, [R165+0x4800] ;  /* 0x00480000a578783b */ /* 0x000f6e0000000200 */
        /* <DEDUP_REMOVED lines=14> */
[C---:B--2---:R-:W-:Y:S08]  /*102d0*/  HMMA.16816.F32 R112, R52.reuse, R60, R112 ;  /* 0x0000003c3470723c */ /* 0x044ff00000001870 */
[C---:B------:R-:W-:Y:S01]  /*102e0*/  HMMA.16816.F32 R108, R52.reuse, R62, R108 ;  /* 0x0000003e346c723c */ /* 0x040fe2000000186c */
[----:B------:R-:W2:Y:S07]  /*102f0*/  LDSM.16.M88.4 R60, [R161] ;  /* 0x00000000a13c783b */ /* 0x000eae0000000200 */
[C---:B----4-:R-:W-:Y:S08]  /*10300*/  HMMA.16816.F32 R104, R52.reuse, R56, R104 ;  /* 0x000000383468723c */ /* 0x050ff00000001868 */
[C---:B------:R-:W-:Y:S01]  /*10310*/  HMMA.16816.F32 R64, R52.reuse, R58, R64 ;  /* 0x0000003a3440723c */ /* 0x040fe20000001840 */
[----:B------:R-:W3:Y:S07]  /*10320*/  LDSM.16.M88.4 R56, [R160] ;  /* 0x00000000a038783b */ /* 0x000eee0000000200 */
[C---:B------:R-:W-:Y:S08]  /*10330*/  HMMA.16816.F32 R44, R52.reuse, R128, R44 ;  /* 0x00000080342c723c */ /* 0x040ff0000000182c */
[C---:B------:R-:W-:Y:S01]  /*10340*/  HMMA.16816.F32 R40, R52.reuse, R130, R40 ;  /* 0x000000823428723c */ /* 0x040fe20000001828 */
[----:B------:R-:W-:Y:S07]  /*10350*/  LDSM.16.M88.4 R128, [R157] ;  /* 0x000000009d80783b */ /* 0x000fee0000000200 */
[C---:B-----5:R-:W-:Y:S08]  /*10360*/  HMMA.16816.F32 R4, R52.reuse, R120, R4 ;  /* 0x000000783404723c */ /* 0x060ff00000001804 */
        /* <DEDUP_REMOVED lines=13> */
[C---:B------:R-:W-:Y:S01]  /*10440*/  HMMA.16816.F32 R16, R124.reuse, R54, R16 ;  /* 0x000000367c10723c */ /* 0x040fe20000001810 */
[----:B------:R-:W3:Y:S07]  /*10450*/  LDSM.16.M88.4 R52, [R100+0x800] ;  /* 0x000800006434783b */ /* 0x000eee0000000200 */
[C---:B-1----:R-:W-:Y:S08]  /*10460*/  HMMA.16816.F32 R12, R124.reuse, R48, R12 ;  /* 0x000000307c0c723c */ /* 0x042ff0000000180c */
[C---:B------:R-:W-:Y:S01]  /*10470*/  HMMA.16816.F32 R8, R124.reuse, R50, R8 ;  /* 0x000000327c08723c */ /* 0x040fe20000001808 */
[----:B------:R-:W1:Y:S07]  /*10480*/  LDSM.16.M88.4 R48, [R100+0x1000] ;  /* 0x001000006430783b */ /* 0x000e6e0000000200 */
[----:B------:R-:W-:Y:S08]  /*10490*/  HMMA.16816.F32 R4, R124, R128, R4 ;  /* 0x000000807c04723c */ /* 0x000ff00000001804 */
[C---:B--2---:R-:W-:Y:S08]  /*104a0*/  HMMA.16816.F32 R44, R60.reuse, R56, R44 ;  /* 0x000000383c2c723c */ /* 0x044ff0000000182c */
[C---:B------:R-:W-:Y:S08]  /*104b0*/  HMMA.16816.F32 R40, R60.reuse, R58, R40 ;  /* 0x0000003a3c28723c */ /* 0x040ff00000001828 */
[C---:B---3--:R-:W-:Y:S08]  /*104c0*/  HMMA.16816.F32 R36, R60.reuse, R52, R36 ;  /* 0x000000343c24723c */ /* 0x048ff00000001824 */
[----:B------:R-:W-:Y:S01]  /*104d0*/  HMMA.16816.F32 R32, R60, R54, R32 ;  /* 0x000000363c20723c */ /* 0x000fe20000001820 */
[----:B------:R-:W2:Y:S01]  /*104e0*/  LDSM.16.M88.4 R52, [R100+0x1800] ;  /* 0x001800006434783b */ /* 0x000ea20000000200 */
[----:B------:R-:W-:-:S02]  /*104f0*/  FMUL.FTZ R44, R44, c[0x0][0x2ec] ;  /* 0x0000bb002c2c7a20 */ /* 0x000fc40000410000 */
[----:B------:R-:W-:Y:S02]  /*10500*/  FMUL.FTZ R45, R45, c[0x0][0x2ec] ;  /* 0x0000bb002d2d7a20 */ /* 0x000fe40000410000 */
[----:B------:R-:W-:Y:S02]  /*10510*/  FMUL.FTZ R56, R46, c[0x0][0x2ec] ;  /* 0x0000bb002e387a20 */ /* 0x000fe40000410000 */
[----:B-1----:R-:W-:Y:S01]  /*10520*/  HMMA.16816.F32 R28, R60, R48, R28 ;  /* 0x000000303c1c723c */ /* 0x002fe2000000181c */
[----:B------:R-:W1:Y:S01]  /*10530*/  MUFU.TANH R48, R44 ;  /* 0x0000002c00307308 */ /* 0x000e620000002400 */
[----:B------:R-:W-:Y:S02]  /*10540*/  FMUL.FTZ R57, R47, c[0x0][0x2ec] ;  /* 0x0000bb002f397a20 */ /* 0x000fe40000410000 */
[----:B------:R-:W-:Y:S02]  /*10550*/  FMUL.FTZ R3, R40, c[0x0][0x2ec] ;  /* 0x0000bb0028037a20 */ /* 0x000fe40000410000 */
[----:B------:R-:W-:-:S02]  /*10560*/  FMUL.FTZ R40, R42, c[0x0][0x2ec] ;  /* 0x0000bb002a287a20 */ /* 0x000fc40000410000 */
[----:B------:R-:W-:Y:S01]  /*10570*/  FMUL.FTZ R36, R36, c[0x0][0x2ec] ;  /* 0x0000bb0024247a20 */ /* 0x000fe20000410000 */
[----:B------:R3:W-:Y:S01]  /*10580*/  MUFU.TANH R49, R45 ;  /* 0x0000002d00317308 */ /* 0x0007e20000002400 */
[----:B------:R-:W-:Y:S01]  /*10590*/  FMUL.FTZ R37, R37, c[0x0][0x2ec] ;  /* 0x0000bb0025257a20 */ /* 0x000fe20000410000 */
[----:B------:R-:W-:Y:S01]  /*105a0*/  HMMA.16816.F32 R24, R60, R50, R24 ;  /* 0x000000323c18723c */ /* 0x000fe20000001818 */
[----:B------:R-:W-:Y:S02]  /*105b0*/  FMUL.FTZ R42, R38, c[0x0][0x2ec] ;  /* 0x0000bb00262a7a20 */ /* 0x000fe40000410000 */
[----:B------:R-:W-:Y:S02]  /*105c0*/  FMUL.FTZ R43, R43, c[0x0][0x2ec] ;  /* 0x0000bb002b2b7a20 */ /* 0x000fe40000410000 */
[----:B------:R-:W-:Y:S01]  /*105d0*/  FMUL.FTZ R32, R32, c[0x0][0x2ec] ;  /* 0x0000bb0020207a20 */ /* 0x000fe20000410000 */
[----:B------:R-:W-:Y:S01]  /*105e0*/  MUFU.TANH R51, R37 ;  /* 0x0000002500337308 */ /* 0x000fe20000002400 */
[----:B------:R-:W-:Y:S01]  /*105f0*/  FMUL.FTZ R50, R41, c[0x0][0x2ec] ;  /* 0x0000bb0029327a20 */ /* 0x000fe20000410000 */
[C---:B------:R-:W-:Y:S05]  /*10600*/  HMMA.16816.F32 R116, R124.reuse, R130, R116 ;  /* 0x000000827c74723c */ /* 0x040fea0000001874 */
[----:B------:R-:W-:Y:S01]  /*10610*/  FMUL.FTZ R28, R28, c[0x0][0x2ec] ;  /* 0x0000bb001c1c7a20 */ /* 0x000fe20000410000 */
[----:B---3--:R-:W3:Y:S01]  /*10620*/  LDSM.16.M88.4 R44, [R100+0x2000] ;  /* 0x00200000642c783b */ /* 0x008ee20000000200 */
[----:B------:R4:W-:Y:S01]  /*10630*/  MUFU.TANH R41, R36 ;  /* 0x0000002400297308 */ /* 0x0009e20000002400 */
[----:B------:R-:W-:Y:S01]  /*10640*/  FMUL.FTZ R29, R29, c[0x0][0x2ec] ;  /* 0x0000bb001d1d7a20 */ /* 0x000fe20000410000 */
[----:B------:R-:W-:Y:S01]  /*10650*/  HMMA.16816.F32 R112, R124, R120, R112 ;  /* 0x000000787c70723c */ /* 0x000fe20000001870 */
[----:B------:R-:W-:-:S05]  /*10660*/  FMUL.FTZ R131, R31, c[0x0][0x2ec] ;  /* 0x0000bb001f837a20 */ /* 0x000fca0000410000 */
[----:B------:R-:W-:Y:S01]  /*10670*/  MUFU.TANH R136, R29 ;  /* 0x0000001d00887308 */ /* 0x000fe20000002400 */
[----:B------:R-:W-:Y:S01]  /*10680*/  FMUL.FTZ R134, R25, c[0x0][0x2ec] ;  /* 0x0000bb0019867a20 */ /* 0x000fe20000410000 */
[----:B--2---:R-:W-:Y:S01]  /*10690*/  HMMA.16816.F32 R20, R60, R52, R20 ;  /* 0x000000343c14723c */ /* 0x004fe20000001814 */
[----:B------:R-:W-:Y:S02]  /*106a0*/  FMUL.FTZ R25, R26, c[0x0][0x2ec] ;  /* 0x0000bb001a197a20 */ /* 0x000fe40000410000 */
[----:B------:R-:W-:Y:S02]  /*106b0*/  FMUL.FTZ R27, R27, c[0x0][0x2ec] ;  /* 0x0000bb001b1b7a20 */ /* 0x000fe40000410000 */
[----:B------:R-:W-:Y:S01]  /*106c0*/  FMUL.FTZ R24, R24, c[0x0][0x2ec] ;  /* 0x0000bb0018187a20 */ /* 0x000fe20000410000 */
[----:B------:R-:W2:Y:S01]  /*106d0*/  MUFU.TANH R56, R56 ;  /* 0x0000003800387308 */ /* 0x000ea20000002400 */
[----:B------:R-:W-:Y:S01]  /*106e0*/  FMUL.FTZ R52, R39, c[0x0][0x2ec] ;  /* 0x0000bb0027347a20 */ /* 0x000fe20000410000 */
[----:B------:R-:W-:Y:S01]  /*106f0*/  HMMA.16816.F32 R108, R124, R122, R108 ;  /* 0x0000007a7c6c723c */ /* 0x000fe2000000186c */
[----:B----4-:R-:W4:Y:S01]  /*10700*/  LDSM.16.M88.4 R36, [R100+0x2800] ;  /* 0x002800006424783b */ /* 0x010f220000000200 */
[----:B------:R-:W-:-:S02]  /*10710*/  FMUL.FTZ R53, R33, c[0x0][0x2ec] ;  /* 0x0000bb0021357a20 */ /* 0x000fc40000410000 */
[----:B------:R-:W-:Y:S02]  /*10720*/  FMUL.FTZ R33, R34, c[0x0][0x2ec] ;  /* 0x0000bb0022217a20 */ /* 0x000fe40000410000 */
[----:B------:R5:W-:Y:S02]  /*10730*/  MUFU.TANH R34, R28 ;  /* 0x0000001c00227308 */ /* 0x000be40000002400 */
[----:B------:R-:W-:Y:S06]  /*10740*/  HMMA.16816.F32 R16, R60, R54, R16 ;  /* 0x000000363c10723c */ /* 0x000fec0000001810 */
[----:B------:R-:W1:Y:S02]  /*10750*/  MUFU.TANH R57, R57 ;  /* 0x0000003900397308 */ /* 0x000e640000002400 */
[----:B------:R-:W-:-:S02]  /*10760*/  FMUL.FTZ R20, R20, c[0x0][0x2ec] ;  /* 0x0000bb0014147a20 */ /* 0x000fc40000410000 */
[----:B------:R-:W-:Y:S02]  /*10770*/  FMUL.FTZ R21, R21, c[0x0][0x2ec] ;  /* 0x0000bb0015157a20 */ /* 0x000fe40000410000 */
[----:B------:R-:W-:Y:S01]  /*10780*/  FMUL.FTZ R121, R22, c[0x0][0x2ec] ;  /* 0x0000bb0016797a20 */ /* 0x000fe20000410000 */
[C---:B---3--:R-:W-:Y:S01]  /*10790*/  HMMA.16816.F32 R12, R60.reuse, R44, R12 ;  /* 0x0000002c3c0c723c */ /* 0x048fe2000000180c */
[----:B------:R-:W-:Y:S06]  /*107a0*/  MUFU.TANH R26, R20 ;  /* 0x00000014001a7308 */ /* 0x000fec0000002400 */
[----:B------:R-:W-:Y:S01]  /*107b0*/  FMUL.FTZ R44, R35, c[0x0][0x2ec] ;  /* 0x0000bb00232c7a20 */ /* 0x000fe20000410000 */
[----:B------:R-:W-:Y:S01]  /*107c0*/  HMMA.16816.F32 R8, R60, R46, R8 ;  /* 0x0000002e3c08723c */ /* 0x000fe20000001808 */
[----:B------:R-:W-:Y:S01]  /*107d0*/  FMUL.FTZ R35, R30, c[0x0][0x2ec] ;  /* 0x0000bb001e237a20 */ /* 0x000fe20000410000 */
[----:B------:R3:W-:Y:S01]  /*107e0*/  MUFU.TANH R130, R21 ;  /* 0x0000001500827308 */ /* 0x0007e20000002400 */
[----:B-----5:R-:W5:Y:S01]  /*107f0*/  LDSM.16.M88.4 R28, [R100+0x3000] ;  /* 0x00300000641c783b */ /* 0x020f620000000200 */
[----:B------:R-:W-:-:S02]  /*10800*/  FMUL.FTZ R123, R19, c[0x0][0x2ec] ;  /* 0x0000bb00137b7a20 */ /* 0x000fc40000410000 */
[----:B------:R-:W-:Y:S02]  /*10810*/  FMUL.FTZ R17, R17, c[0x0][0x2ec] ;  /* 0x0000bb0011117a20 */ /* 0x000fe40000410000 */
[----:B------:R-:W-:Y:S02]  /*10820*/  FMUL.FTZ R18, R18, c[0x0][0x2ec] ;  /* 0x0000bb0012127a20 */ /* 0x000fe40000410000 */
[----:B------:R-:W-:Y:S01]  /*10830*/  MUFU.TANH R50, R50 ;  /* 0x0000003200327308 */ /* 0x000fe20000002400 */
[----:B------:R-:W-:Y:S01]  /*10840*/  FMUL.FTZ R16, R16, c[0x0][0x2ec] ;  /* 0x0000bb0010107a20 */ /* 0x000fe20000410000 */
[----:B----4-:R-:W-:Y:S04]  /*10850*/  HMMA.16816.F32 R4, R60, R36, R4 ;  /* 0x000000243c04723c */ /* 0x010fe80000001804 */
[----:B------:R-:W-:-:S02]  /*10860*/  FMUL.FTZ R15, R15, c[0x0][0x2ec] ;  /* 0x0000bb000f0f7a20 */ /* 0x000fc40000410000 */
[----:B------:R-:W4:Y:S01]  /*10870*/  MUFU.TANH R43, R43 ;  /* 0x0000002b002b7308 */ /* 0x000f220000002400 */
[----:B------:R-:W-:Y:S01]  /*10880*/  FMUL.FTZ R37, R23, c[0x0][0x2ec] ;  /* 0x0000bb0017257a20 */ /* 0x000fe20000410000 */
[----:B------:R-:W-:Y:S01]  /*10890*/  HMMA.16816.F32 R116, R60, R38, R116 ;  /* 0x000000263c74723c */ /* 0x000fe20000001874 */
[----:B---3--:R-:W3:Y:S01]  /*108a0*/  LDSM.16.M88.4 R20, [R102] ;  /* 0x000000006614783b */ /* 0x008ee20000000200 */
[----:B------:R-:W-:Y:S02]  /*108b0*/  FMUL.FTZ R12, R12, c[0x0][0x2ec] ;  /* 0x0000bb000c0c7a20 */ /* 0x000fe40000410000 */
[----:B------:R-:W-:Y:S02]  /*108c0*/  FMUL.FTZ R122, R9, c[0x0][0x2ec] ;  /* 0x0000bb00097a7a20 */ /* 0x000fe40000410000 */
[----:B------:R1:W-:Y:S01]  /*108d0*/  MUFU.TANH R45, R15 ;  /* 0x0000000f002d7308 */ /* 0x0003e20000002400 */
[----:B------:R-:W-:Y:S02]  /*108e0*/  FMUL.FTZ R14, R14, c[0x0][0x2ec] ;  /* 0x0000bb000e0e7a20 */ /* 0x000fe40000410000 */
[----:B------:R-:W-:-:S02]  /*108f0*/  FMUL.FTZ R13, R13, c[0x0][0x2ec] ;  /* 0x0000bb000d0d7a20 */ /* 0x000fc40000410000 */
[----:B------:R-:W-:-:S03]  /*10900*/  FMUL.FTZ R10, R10, c[0x0][0x2ec] ;  /* 0x0000bb000a0a7a20 */ /* 0x000fc60000410000 */
[----:B------:R-:W1:Y:S02]  /*10910*/  MUFU.TANH R52, R52 ;  /* 0x0000003400347308 */ /* 0x000e640000002400 */
[----:B------:R-:W-:Y:S02]  /*10920*/  FMUL.FTZ R38, R4, c[0x0][0x2ec] ;  /* 0x0000bb0004267a20 */ /* 0x000fe40000410000 */
[----:B------:R-:W-:Y:S02]  /*10930*/  FMUL.FTZ R5, R5, c[0x0][0x2ec] ;  /* 0x0000bb0005057a20 */ /* 0x000fe40000410000 */
[----:B------:R-:W-:Y:S02]  /*10940*/  FMUL.FTZ R6, R6, c[0x0][0x2ec] ;  /* 0x0000bb0006067a20 */ /* 0x000fe40000410000 */
[----:B------:R-:W-:Y:S01]  /*10950*/  MUFU.TANH R36, R14 ;  /* 0x0000000e00247308 */ /* 0x000fe20000002400 */
[----:B-----5:R-:W-:Y:S01]  /*10960*/  HMMA.16816.F32 R108, R60, R30, R108 ;  /* 0x0000001e3c6c723c */ /* 0x020fe2000000186c */
[----:B------:R-:W-:-:S02]  /*10970*/  FMUL.FTZ R7, R7, c[0x0][0x2ec] ;  /* 0x0000bb0007077a20 */ /* 0x000fc40000410000 */
[----:B------:R-:W-:Y:S02]  /*10980*/  FMUL.FTZ R55, R119, c[0x0][0x2ec] ;  /* 0x0000bb0077377a20 */ /* 0x000fe40000410000 */
[----:B------:R-:W-:Y:S02]  /*10990*/  FMUL.FTZ R47, R118, c[0x0][0x2ec] ;  /* 0x0000bb00762f7a20 */ /* 0x000fe40000410000 */
[----:B------:R-:W-:Y:S01]  /*109a0*/  FMUL.FTZ R30, R8, c[0x0][0x2ec] ;  /* 0x0000bb00081e7a20 */ /* 0x000fe20000410000 */
[----:B------:R-:W-:Y:S01]  /*109b0*/  HMMA.16816.F32 R112, R60, R28, R112 ;  /* 0x0000001c3c70723c */ /* 0x000fe20000001870 */
[----:B------:R-:W-:Y:S01]  /*109c0*/  IMAD.SHL.U32 R8, R189, 0x80, RZ ;  /* 0x00000080bd087824 */ /* 0x000fe200078e00ff */
[----:B------:R5:W-:Y:S04]  /*109d0*/  MUFU.TANH R29, R12 ;  /* 0x0000000c001d7308 */ /* 0x000be80000002400 */
[----:B------:R-:W-:-:S02]  /*109e0*/  LOP3.LUT R9, R8, 0x10, R103, 0xfe, !PT ;  /* 0x0000001008097812 */ /* 0x000fc400078efe67 */
[C---:B-1----:R-:W-:Y:S02]  /*109f0*/  LOP3.LUT R15, R8.reuse, R103, RZ, 0xfc, !PT ;  /* 0x00000067080f7212 */ /* 0x042fe400078efcff */
[CC--:B------:R-:W-:Y:S01]  /*10a00*/  ISETP.GE.AND P5, PT, R9.reuse, R101.reuse, PT ;  /* 0x000000650900720c */ /* 0x0c0fe20003fa6270 */
[C---:B---3--:R-:W-:Y:S01]  /*10a10*/  HMMA.16816.F32 R104, R124.reuse, R20, R104 ;  /* 0x000000147c68723c */ /* 0x048fe20000001868 */
[-C--:B------:R-:W-:Y:S01]  /*10a20*/  ISETP.GE.AND P6, PT, R9, R132.reuse, PT ;  /* 0x000000840900720c */ /* 0x080fe20003fc6270 */
[----:B------:R-:W-:Y:S01]  /*10a30*/  MUFU.TANH R53, R53 ;  /* 0x0000003500357308 */ /* 0x000fe20000002400 */
[CC--:B------:R-:W-:Y:S02]  /*10a40*/  ISETP.GE.AND P1, PT, R15.reuse, R101.reuse, PT ;  /* 0x000000650f00720c */ /* 0x0c0fe40003f26270 */
[-C--:B------:R-:W-:Y:S01]  /*10a50*/  ISETP.GE.AND P0, PT, R15, R132.reuse, PT ;  /* 0x000000840f00720c */ /* 0x080fe20003f06270 */
[----:B------:R-:W-:Y:S01]  /*10a60*/  FMUL.FTZ R46, R109, c[0x0][0x2ec] ;  /* 0x0000bb006d2e7a20 */ /* 0x000fe20000410000 */
[----:B------:R-:W-:Y:S01]  /*10a70*/  IADD3 R9, R15, 0x1, RZ ;  /* 0x000000010f097810 */ /* 0x000fe20007ffe0ff */
[----:B------:R-:W-:Y:S01]  /*10a80*/  FMUL.FTZ R20, R11, c[0x0][0x2ec] ;  /* 0x0000bb000b147a20 */ /* 0x000fe20000410000 */
[----:B-----5:R-:W-:Y:S01]  /*10a90*/  LOP3.LUT R12, R8, 0x8, R103, 0xfe, !PT ;  /* 0x00000008080c7812 */ /* 0x020fe200078efe67 */
[----:B------:R-:W1:Y:S01]  /*10aa0*/  MUFU.TANH R44, R44 ;  /* 0x0000002c002c7308 */ /* 0x000e620000002400 */
[----:B------:R-:W-:Y:S01]  /*10ab0*/  FSEL R14, R48, -INF , !P1 ;  /* 0xff800000300e7808 */ /* 0x000fe20004800000 */
[----:B------:R-:W-:Y:S01]  /*10ac0*/  HMMA.16816.F32 R64, R124, R22, R64 ;  /* 0x000000167c40723c */ /* 0x000fe20000001840 */
[----:B--2---:R-:W-:Y:S01]  /*10ad0*/  FSEL R11, R56, -INF , !P0 ;  /* 0xff800000380b7808 */ /* 0x004fe20004000000 */
[----:B------:R-:W-:Y:S01]  /*10ae0*/  FMUL.FTZ R48, R113, c[0x0][0x2ec] ;  /* 0x0000bb0071307a20 */ /* 0x000fe20000410000 */
[-C--:B------:R-:W-:Y:S01]  /*10af0*/  ISETP.GE.AND P1, PT, R9, R101.reuse, PT ;  /* 0x000000650900720c */ /* 0x080fe20003f26270 */
[----:B------:R-:W-:Y:S01]  /*10b00*/  FMUL.FTZ R115, R115, c[0x0][0x2ec] ;  /* 0x0000bb0073737a20 */ /* 0x000fe20000410000 */
[----:B------:R-:W-:Y:S01]  /*10b10*/  ISETP.GE.AND P0, PT, R9, R132, PT ;  /* 0x000000840900720c */ /* 0x000fe20003f06270 */
[----:B------:R2:W-:Y:S01]  /*10b20*/  MUFU.TANH R19, R13 ;  /* 0x0000000d00137308 */ /* 0x0005e20000002400 */
[----:B------:R-:W-:Y:S01]  /*10b30*/  IADD3 R9, R15, 0x9, RZ ;  /* 0x000000090f097810 */ /* 0x000fe20007ffe0ff */
[----:B------:R-:W-:Y:S01]  /*10b40*/  FMUL.FTZ R54, R112, c[0x0][0x2ec] ;  /* 0x0000bb0070367a20 */ /* 0x000fe20000410000 */
[----:B------:R-:W-:-:S02]  /*10b50*/  ISETP.GE.AND P2, PT, R12, R101, PT ;  /* 0x000000650c00720c */ /* 0x000fc40003f46270 */
[-C--:B------:R-:W-:Y:S02]  /*10b60*/  ISETP.GE.AND P4, PT, R12, R132.reuse, PT ;  /* 0x000000840c00720c */ /* 0x080fe40003f86270 */
[----:B------:R-:W-:Y:S01]  /*10b70*/  FSEL R12, R49, -INF , !P1 ;  /* 0xff800000310c7808 */ /* 0x000fe20004800000 */
[----:B------:R-:W3:Y:S01]  /*10b80*/  MUFU.TANH R131, R131 ;  /* 0x0000008300837308 */ /* 0x000ee20000002400 */
[----:B------:R-:W-:Y:S01]  /*10b90*/  ISETP.GE.AND P1, PT, R9, R101, PT ;  /* 0x000000650900720c */ /* 0x000fe20003f26270 */
[----:B------:R-:W-:Y:S01]  /*10ba0*/  FMUL.FTZ R49, R116, c[0x0][0x2ec] ;  /* 0x0000bb0074317a20 */ /* 0x000fe20000410000 */
[C---:B------:R-:W-:Y:S02]  /*10bb0*/  IADD3 R4, R15.reuse, 0x11, RZ ;  /* 0x000000110f047810 */ /* 0x040fe40007ffe0ff */
[----:B------:R-:W-:Y:S02]  /*10bc0*/  IADD3 R23, R15, 0x51, RZ ;  /* 0x000000510f177810 */ /* 0x000fe40007ffe0ff */
[----:B--2---:R-:W-:Y:S01]  /*10bd0*/  FSEL R13, R57, -INF , !P0 ;  /* 0xff800000390d7808 */ /* 0x004fe20004000000 */
[----:B------:R2:W-:Y:S01]  /*10be0*/  MUFU.TANH R31, R10 ;  /* 0x0000000a001f7308 */ /* 0x0005e20000002400 */
[----:B------:R-:W-:-:S04]  /*10bf0*/  ISETP.GE.AND P0, PT, R9, R132, PT ;  /* 0x000000840900720c */ /* 0x000fc80003f06270 */
[----:B----4-:R-:W-:Y:S01]  /*10c00*/  FSEL R9, R43, -INF , !P0 ;  /* 0xff8000002b097808 */ /* 0x010fe20004000000 */
[----:B------:R-:W-:Y:S01]  /*10c10*/  FMUL.FTZ R43, R117, c[0x0][0x2ec] ;  /* 0x0000bb00752b7a20 */ /* 0x000fe20000410000 */
[----:B------:R-:W-:Y:S01]  /*10c20*/  ISETP.GE.AND P0, PT, R4, R132, PT ;  /* 0x000000840400720c */ /* 0x000fe20003f06270 */
[----:B------:R-:W4:Y:S01]  /*10c30*/  MUFU.TANH R134, R134 ;  /* 0x0000008600867308 */ /* 0x000f220000002400 */
[----:B--2---:R-:W-:-:S07]  /*10c40*/  FSEL R10, R50, -INF , !P1 ;  /* 0xff800000320a7808 */ /* 0x004fce0004800000 */
[----:B------:R-:W2:Y:S01]  /*10c50*/  MUFU.TANH R129, R27 ;  /* 0x0000001b00817308 */ /* 0x000ea20000002400 */
[----:B------:R-:W-:Y:S02]  /*10c60*/  ISETP.GE.AND P1, PT, R4, R101, PT ;  /* 0x000000650400720c */ /* 0x000fe40003f26270 */
[----:B------:R-:W-:-:S05]  /*10c70*/  IADD3 R4, R15, 0x19, RZ ;  /* 0x000000190f047810 */ /* 0x000fca0007ffe0ff */
[----:B------:R5:W-:Y:S08]  /*10c80*/  MUFU.TANH R128, R17 ;  /* 0x0000001100807308 */ /* 0x000bf00000002400 */
[----:B------:R2:W-:Y:S01]  /*10c90*/  MUFU.TANH R28, R18 ;  /* 0x00000012001c7308 */ /* 0x0005e20000002400 */
[----:B-----5:R-:W-:-:S07]  /*10ca0*/  FSEL R17, R52, -INF , !P0 ;  /* 0xff80000034117808 */ /* 0x020fce0004000000 */
[----:B------:R-:W5:Y:S01]  /*10cb0*/  MUFU.TANH R37, R37 ;  /* 0x0000002500257308 */ /* 0x000f620000002400 */
[----:B------:R-:W-:Y:S01]  /*10cc0*/  ISETP.GE.AND P0, PT, R4, R132, PT ;  /* 0x000000840400720c */ /* 0x000fe20003f06270 */
[----:B------:R-:W-:-:S03]  /*10cd0*/  FMUL.FTZ R52, R108, c[0x0][0x2ec] ;  /* 0x0000bb006c347a20 */ /* 0x000fc60000410000 */
[----:B-1----:R-:W-:Y:S02]  /*10ce0*/  FSEL R21, R44, -INF , !P0 ;  /* 0xff8000002c157808 */ /* 0x002fe40004000000 */
[----:B--2---:R-:W-:Y:S01]  /*10cf0*/  FSEL R18, R51, -INF , !P1 ;  /* 0xff80000033127808 */ /* 0x004fe20004800000 */
[----:B------:R1:W-:Y:S01]  /*10d00*/  MUFU.TANH R27, R16 ;  /* 0x00000010001b7308 */ /* 0x0003e20000002400 */
[----:B------:R-:W-:Y:S01]  /*10d10*/  ISETP.GE.AND P1, PT, R4, R101, PT ;  /* 0x000000650400720c */ /* 0x000fe20003f26270 */
[----:B------:R-:W-:Y:S01]  /*10d20*/  FMUL.FTZ R51, R114, c[0x0][0x2ec] ;  /* 0x0000bb0072337a20 */ /* 0x000fe20000410000 */
[----:B------:R-:W-:-:S04]  /*10d30*/  IADD3 R4, R15, 0x21, RZ ;  /* 0x000000210f047810 */ /* 0x000fc80007ffe0ff */
[----:B------:R-:W-:Y:S01]  /*10d40*/  ISETP.GE.AND P0, PT, R4, R132, PT ;  /* 0x000000840400720c */ /* 0x000fe20003f06270 */
[----:B------:R-:W2:Y:S03]  /*10d50*/  MUFU.TANH R123, R123 ;  /* 0x0000007b007b7308 */ /* 0x000ea60000002400 */
[----:B---3--:R-:W-:Y:S02]  /*10d60*/  FSEL R131, R131, -INF , !P0 ;  /* 0xff80000083837808 */ /* 0x008fe40004000000 */
[----:B-1----:R-:W-:-:S03]  /*10d70*/  FSEL R16, R53, -INF , !P1 ;  /* 0xff80000035107808 */ /* 0x002fc60004800000 */
[----:B------:R-:W-:Y:S01]  /*10d80*/  MUFU.TANH R120, R5 ;  /* 0x0000000500787308 */ /* 0x000fe20000002400 */
[-C--:B------:R-:W-:Y:S02]  /*10d90*/  ISETP.GE.AND P1, PT, R4, R101.reuse, PT ;  /* 0x000000650400720c */ /* 0x080fe40003f26270 */
[C---:B------:R-:W-:Y:S02]  /*10da0*/  IADD3 R4, R15.reuse, 0x29, RZ ;  /* 0x000000290f047810 */ /* 0x040fe40007ffe0ff */
[----:B------:R-:W-:Y:S02]  /*10db0*/  FSEL R136, R136, -INF , !P1 ;  /* 0xff80000088887808 */ /* 0x000fe40004800000 */
[C---:B------:R-:W-:Y:S01]  /*10dc0*/  ISETP.GE.AND P1, PT, R4.reuse, R101, PT ;  /* 0x000000650400720c */ /* 0x040fe20003f26270 */
[----:B------:R-:W-:Y:S01]  /*10dd0*/  MUFU.TANH R39, R6 ;  /* 0x0000000600277308 */ /* 0x000fe20000002400 */
[----:B------:R-:W-:Y:S02]  /*10de0*/  ISETP.GE.AND P0, PT, R4, R132, PT ;  /* 0x000000840400720c */ /* 0x000fe40003f06270 */
[----:B------:R-:W-:-:S02]  /*10df0*/  IADD3 R4, R15, 0x31, RZ ;  /* 0x000000310f047810 */ /* 0x000fc40007ffe0ff */
[----:B----4-:R-:W-:Y:S02]  /*10e00*/  FSEL R134, R134, -INF , !P1 ;  /* 0xff80000086867808 */ /* 0x010fe40004800000 */
[----:B------:R-:W-:Y:S01]  /*10e10*/  FSEL R129, R129, -INF , !P0 ;  /* 0xff80000081817808 */ /* 0x000fe20004000000 */
[----:B------:R1:W-:Y:S01]  /*10e20*/  MUFU.TANH R57, R7 ;  /* 0x0000000700397308 */ /* 0x0003e20000002400 */
[C---:B------:R-:W-:Y:S02]  /*10e30*/  ISETP.GE.AND P1, PT, R4.reuse, R101, PT ;  /* 0x000000650400720c */ /* 0x040fe40003f26270 */
[----:B------:R-:W-:Y:S02]  /*10e40*/  ISETP.GE.AND P0, PT, R4, R132, PT ;  /* 0x000000840400720c */ /* 0x000fe40003f06270 */
[----:B------:R-:W-:Y:S02]  /*10e50*/  IADD3 R4, R15, 0x39, RZ ;  /* 0x000000390f047810 */ /* 0x000fe40007ffe0ff */
[----:B------:R-:W-:Y:S01]  /*10e60*/  FSEL R130, R130, -INF , !P1 ;  /* 0xff80000082827808 */ /* 0x000fe20004800000 */
[----:B------:R-:W3:Y:S01]  /*10e70*/  MUFU.TANH R122, R122 ;  /* 0x0000007a007a7308 */ /* 0x000ee20000002400 */
[----:B-----5:R-:W-:-:S02]  /*10e80*/  FSEL R117, R37, -INF , !P0 ;  /* 0xff80000025757808 */ /* 0x020fc40004000000 */
[CC--:B------:R-:W-:Y:S02]  /*10e90*/  ISETP.GE.AND P1, PT, R4.reuse, R101.reuse, PT ;  /* 0x000000650400720c */ /* 0x0c0fe40003f26270 */
[----:B------:R-:W-:Y:S02]  /*10ea0*/  ISETP.GE.AND P0, PT, R4, R132, PT ;  /* 0x000000840400720c */ /* 0x000fe40003f06270 */
[----:B------:R-:W-:Y:S01]  /*10eb0*/  IADD3 R4, R15, 0x41, RZ ;  /* 0x000000410f047810 */ /* 0x000fe20007ffe0ff */
[----:B------:R-:W4:Y:S01]  /*10ec0*/  MUFU.TANH R20, R20 ;  /* 0x0000001400147308 */ /* 0x000f220000002400 */
[----:B------:R-:W-:Y:S02]  /*10ed0*/  FSEL R128, R128, -INF , !P1 ;  /* 0xff80000080807808 */ /* 0x000fe40004800000 */
[----:B--2---:R-:W-:Y:S02]  /*10ee0*/  FSEL R123, R123, -INF , !P0 ;  /* 0xff8000007b7b7808 */ /* 0x004fe40004000000 */
[----:B------:R-:W-:-:S02]  /*10ef0*/  ISETP.GE.AND P1, PT, R4, R101, PT ;  /* 0x000000650400720c */ /* 0x000fc40003f26270 */
[----:B------:R-:W-:Y:S01]  /*10f00*/  ISETP.GE.AND P0, PT, R4, R132, PT ;  /* 0x000000840400720c */ /* 0x000fe20003f06270 */
[----:B------:R-:W2:Y:S01]  /*10f10*/  MUFU.TANH R43, R43 ;  /* 0x0000002b002b7308 */ /* 0x000ea20000002400 */
[----:B-1----:R-:W1:Y:S01]  /*10f20*/  LDSM.16.M88.4 R4, [R100+0x3800] ;  /* 0x003800006404783b */ /* 0x002e620000000200 */
[----:B------:R-:W-:Y:S01]  /*10f30*/  IADD3 R37, R15, 0x49, RZ ;  /* 0x000000490f257810 */ /* 0x000fe20007ffe0ff */
[----:B------:R-:W-:-:S04]  /*10f40*/  DEPBAR.LE SB0, 0x0 ;  /* 0x000080000000791a */ /* 0x000fc80000000000 */
[----:B------:R-:W-:Y:S01]  /*10f50*/  FSEL R124, R19, -INF , !P1 ;  /* 0xff800000137c7808 */ /* 0x000fe20004800000 */
[----:B------:R-:W5:Y:S01]  /*10f60*/  MUFU.TANH R55, R55 ;  /* 0x0000003700377308 */ /* 0x000f620000002400 */
[-C--:B------:R-:W-:Y:S02]  /*10f70*/  ISETP.GE.AND P1, PT, R37, R101.reuse, PT ;  /* 0x000000652500720c */ /* 0x080fe40003f26270 */
[----:B------:R-:W-:Y:S02]  /*10f80*/  FSEL R113, R45, -INF , !P0 ;  /* 0xff8000002d717808 */ /* 0x000fe40004000000 */
[----:B------:R-:W-:Y:S01]  /*10f90*/  ISETP.GE.AND P0, PT, R37, R132, PT ;  /* 0x000000842500720c */ /* 0x000fe20003f06270 */
[----:B------:R-:W-:Y:S01]  /*10fa0*/  FMUL.FTZ R37, R111, c[0x0][0x2ec] ;  /* 0x0000bb006f257a20 */ /* 0x000fe20000410000 */
[----:B---3--:R-:W-:Y:S01]  /*10fb0*/  FSEL R122, R122, -INF , !P1 ;  /* 0xff8000007a7a7808 */ /* 0x008fe20004800000 */
[----:B------:R-:W3:Y:S01]  /*10fc0*/  MUFU.TANH R48, R48 ;  /* 0x0000003000307308 */ /* 0x000ee20000002400 */
[----:B------:R-:W-:-:S02]  /*10fd0*/  ISETP.GE.AND P1, PT, R23, R101, PT ;  /* 0x000000651700720c */ /* 0x000fc40003f26270 */
[----:B----4-:R-:W-:Y:S02]  /*10fe0*/  FSEL R109, R20, -INF , !P0 ;  /* 0xff800000146d7808 */ /* 0x010fe40004000000 */
[----:B------:R-:W-:Y:S02]  /*10ff0*/  IADD3 R20, R15, 0x59, RZ ;  /* 0x000000590f147810 */ /* 0x000fe40007ffe0ff */
[----:B------:R-:W-:Y:S01]  /*11000*/  ISETP.GE.AND P0, PT, R23, R132, PT ;  /* 0x000000841700720c */ /* 0x000fe20003f06270 */
[----:B------:R-:W4:Y:S01]  /*11010*/  MUFU.TANH R22, R115 ;  /* 0x0000007300167308 */ /* 0x000f220000002400 */
[----:B------:R-:W-:Y:S02]  /*11020*/  FSEL R120, R120, -INF , !P1 ;  /* 0xff80000078787808 */ /* 0x000fe40004800000 */
[----:B------:R-:W-:Y:S02]  /*11030*/  ISETP.GE.AND P1, PT, R20, R101, PT ;  /* 0x000000651400720c */ /* 0x000fe40003f26270 */
[----:B------:R-:W-:-:S02]  /*11040*/  IADD3 R19, R15, 0x61, RZ ;  /* 0x000000610f137810 */ /* 0x000fc40007ffe0ff */
[----:B------:R-:W-:Y:S01]  /*11050*/  FSEL R57, R57, -INF , !P0 ;  /* 0xff80000039397808 */ /* 0x000fe20004000000 */
[----:B------:R-:W4:Y:S01]  /*11060*/  MUFU.TANH R46, R46 ;  /* 0x0000002e002e7308 */ /* 0x000f220000002400 */
[-C--:B------:R-:W-:Y:S02]  /*11070*/  ISETP.GE.AND P0, PT, R20, R132.reuse, PT ;  /* 0x000000841400720c */ /* 0x080fe40003f06270 */
[----:B--2---:R-:W-:Y:S02]  /*11080*/  FSEL R116, R43, -INF , !P1 ;  /* 0xff8000002b747808 */ /* 0x004fe40004800000 */
[----:B------:R-:W-:Y:S02]  /*11090*/  ISETP.GE.AND P1, PT, R19, R101, PT ;  /* 0x000000651300720c */ /* 0x000fe40003f26270 */
[----:B-----5:R-:W-:Y:S01]  /*110a0*/  FSEL R55, R55, -INF , !P0 ;  /* 0xff80000037377808 */ /* 0x020fe20004000000 */
[----:B------:R-:W2:Y:S01]  /*110b0*/  MUFU.TANH R3, R3 ;  /* 0x0000000300037308 */ /* 0x000ea20000002400 */
[----:B------:R-:W-:Y:S01]  /*110c0*/  IADD3 R20, R15, 0x69, RZ ;  /* 0x000000690f147810 */ /* 0x000fe20007ffe0ff */
[----:B-1----:R-:W-:Y:S01]  /*110d0*/  HMMA.16816.F32 R104, R60, R4, R104 ;  /* 0x000000043c68723c */ /* 0x002fe20000001868 */
[----:B------:R-:W-:-:S02]  /*110e0*/  ISETP.GE.AND P0, PT, R19, R132, PT ;  /* 0x000000841300720c */ /* 0x000fc40003f06270 */
[----:B---3--:R-:W-:Y:S02]  /*110f0*/  FSEL R48, R48, -INF , !P1 ;  /* 0xff80000030307808 */ /* 0x008fe40004800000 */
[----:B------:R-:W-:Y:S01]  /*11100*/  ISETP.GE.AND P1, PT, R20, R101, PT ;  /* 0x000000651400720c */ /* 0x000fe20003f26270 */
[----:B------:R-:W1:Y:S01]  /*11110*/  MUFU.TANH R42, R42 ;  /* 0x0000002a002a7308 */ /* 0x000e620000002400 */
[--C-:B------:R-:W-:Y:S02]  /*11120*/  LOP3.LUT R19, R8, 0x18, R103.reuse, 0xfe, !PT ;  /* 0x0000001808137812 */ /* 0x100fe400078efe67 */
[----:B----4-:R-:W-:Y:S02]  /*11130*/  FSEL R45, R22, -INF , !P0 ;  /* 0xff800000162d7808 */ /* 0x010fe40004000000 */
[----:B------:R-:W-:Y:S02]  /*11140*/  ISETP.GE.AND P0, PT, R20, R132, PT ;  /* 0x000000841400720c */ /* 0x000fe40003f06270 */
[C-C-:B------:R-:W-:Y:S01]  /*11150*/  LOP3.LUT R5, R8.reuse, 0x20, R103.reuse, 0xfe, !PT ;  /* 0x0000002008057812 */ /* 0x140fe200078efe67 */
[----:B------:R-:W3:Y:S01]  /*11160*/  MUFU.TANH R37, R37 ;  /* 0x0000002500257308 */ /* 0x000ee20000002400 */
[----:B------:R-:W-:-:S02]  /*11170*/  LOP3.LUT R4, R8, 0x28, R103, 0xfe, !PT ;  /* 0x0000002808047812 */ /* 0x000fc400078efe67 */
[----:B------:R-:W-:Y:S02]  /*11180*/  FSEL R46, R46, -INF , !P1 ;  /* 0xff8000002e2e7808 */ /* 0x000fe40004800000 */
[CC--:B------:R-:W-:Y:S02]  /*11190*/  ISETP.GE.AND P3, PT, R19.reuse, R101.reuse, PT ;  /* 0x000000651300720c */ /* 0x0c0fe40003f66270 */
[----:B------:R-:W-:Y:S01]  /*111a0*/  ISETP.GE.AND P1, PT, R19, R132, PT ;  /* 0x000000841300720c */ /* 0x000fe20003f26270 */
[----:B------:R-:W4:Y:S01]  /*111b0*/  MUFU.TANH R40, R40 ;  /* 0x0000002800287308 */ /* 0x000f220000002400 */
[----:B--2---:R-:W-:Y:S01]  /*111c0*/  FSEL R44, R3, -INF , !P2 ;  /* 0xff800000032c7808 */ /* 0x004fe20005000000 */
[----:B------:R-:W-:Y:S01]  /*111d0*/  FMUL.FTZ R50, R104, c[0x0][0x2ec] ;  /* 0x0000bb0068327a20 */ /* 0x000fe20000410000 */
[----:B------:R-:W-:Y:S01]  /*111e0*/  FSEL R20, R41, -INF , !P5 ;  /* 0xff80000029147808 */ /* 0x000fe20006800000 */
[----:B------:R-:W-:Y:S01]  /*111f0*/  FMUL.FTZ R3, R110, c[0x0][0x2ec] ;  /* 0x0000bb006e037a20 */ /* 0x000fe20000410000 */
[----:B-1----:R-:W-:Y:S01]  /*11200*/  FSEL R19, R42, -INF , !P6 ;  /* 0xff8000002a137808 */ /* 0x002fe20007000000 */
[----:B------:R-:W-:Y:S01]  /*11210*/  FMUL.FTZ R56, R105, c[0x0][0x2ec] ;  /* 0x0000bb0069387a20 */ /* 0x000fe20000410000 */
[----:B------:R-:W-:Y:S01]  /*11220*/  ISETP.GE.AND P2, PT, R5, R101, PT ;  /* 0x000000650500720c */ /* 0x000fe20003f46270 */
[----:B------:R-:W1:Y:S01]  /*11230*/  MUFU.TANH R32, R32 ;  /* 0x0000002000207308 */ /* 0x000e620000002400 */
[----:B---3--:R-:W-:-:S02]  /*11240*/  FSEL R37, R37, -INF , !P0 ;  /* 0xff80000025257808 */ /* 0x008fc40004000000 */
[-C--:B------:R-:W-:Y:S02]  /*11250*/  ISETP.GE.AND P0, PT, R5, R132.reuse, PT ;  /* 0x000000840500720c */ /* 0x080fe40003f06270 */
[C---:B------:R-:W-:Y:S02]  /*11260*/  ISETP.GE.AND P5, PT, R4.reuse, R101, PT ;  /* 0x000000650400720c */ /* 0x040fe40003fa6270 */
[----:B------:R-:W-:Y:S01]  /*11270*/  ISETP.GE.AND P6, PT, R4, R132, PT ;  /* 0x000000840400720c */ /* 0x000fe20003fc6270 */
[----:B------:R-:W2:Y:S01]  /*11280*/  MUFU.TANH R24, R24 ;  /* 0x0000001800187308 */ /* 0x000ea20000002400 */
[----:B------:R-:W-:Y:S01]  /*11290*/  HMMA.16816.F32 R4, R60, R6, R64 ;  /* 0x000000063c04723c */ /* 0x000fe20000001840 */
[----:B----4-:R-:W-:Y:S02]  /*112a0*/  FSEL R43, R40, -INF , !P4 ;  /* 0xff800000282b7808 */ /* 0x010fe40006000000 */
[C-C-:B------:R-:W-:Y:S02]  /*112b0*/  LOP3.LUT R40, R8.reuse, 0x30, R103.reuse, 0xfe, !PT ;  /* 0x0000003008287812 */ /* 0x140fe400078efe67 */
[----:B------:R-:W-:-:S02]  /*112c0*/  LOP3.LUT R41, R8, 0x38, R103, 0xfe, !PT ;  /* 0x0000003808297812 */ /* 0x000fc400078efe67 */
[----:B------:R-:W3:Y:S01]  /*112d0*/  MUFU.TANH R25, R25 ;  /* 0x0000001900197308 */ /* 0x000ee20000002400 */
[----:B-1----:R-:W-:Y:S02]  /*112e0*/  FSEL R22, R32, -INF , !P3 ;  /* 0xff80000020167808 */ /* 0x002fe40005800000 */
[C---:B------:R-:W-:Y:S02]  /*112f0*/  ISETP.GE.AND P3, PT, R40.reuse, R101, PT ;  /* 0x000000652800720c */ /* 0x040fe40003f66270 */
[----:B------:R-:W-:Y:S02]  /*11300*/  ISETP.GE.AND P4, PT, R40, R132, PT ;  /* 0x000000842800720c */ /* 0x000fe40003f86270 */
[----:B------:R-:W-:Y:S01]  /*11310*/  P2R R40, PR, RZ, 0x8 ;  /* 0x00000008ff287803 */ /* 0x000fe20000000000 */
[----:B------:R-:W1:Y:S01]  /*11320*/  MUFU.TANH R33, R33 ;  /* 0x0000002100217308 */ /* 0x000e620000002400 */
[----:B--2---:R-:W-:Y:S02]  /*11330*/  FSEL R60, R24, -INF , !P5 ;  /* 0xff800000183c7808 */ /* 0x004fe40006800000 */
[----:B------:R-:W-:-:S02]  /*11340*/  LOP3.LUT R32, R8, 0x48, R103, 0xfe, !PT ;  /* 0x0000004808207812 */ /* 0x000fc400078efe67 */
[----:B------:R-:W-:Y:S02]  /*11350*/  ISETP.NE.AND P5, PT, R40, RZ, PT ;  /* 0x000000ff2800720c */ /* 0x000fe40003fa5270 */
[-C--:B------:R-:W-:Y:S01]  /*11360*/  ISETP.GE.AND P3, PT, R41, R101.reuse, PT ;  /* 0x000000652900720c */ /* 0x080fe20003f66270 */
[----:B------:R-:W2:Y:S01]  /*11370*/  MUFU.TANH R38, R38 ;  /* 0x0000002600267308 */ /* 0x000ea20000002400 */
[----:B---3--:R-:W-:Y:S01]  /*11380*/  FSEL R111, R25, -INF , !P6 ;  /* 0xff800000196f7808 */ /* 0x008fe20007000000 */
[----:B------:R-:W-:Y:S01]  /*11390*/  FMUL.FTZ R59, R4, c[0x0][0x2ec] ;  /* 0x0000bb00043b7a20 */ /* 0x000fe20000410000 */
[----:B------:R-:W-:Y:S01]  /*113a0*/  FSEL R110, R26, -INF , !P5 ;  /* 0xff8000001a6e7808 */ /* 0x000fe20006800000 */
[----:B------:R-:W-:Y:S01]  /*113b0*/  FMUL.FTZ R58, R5, c[0x0][0x2ec] ;  /* 0x0000bb00053a7a20 */ /* 0x000fe20000410000 */
[----:B------:R-:W-:Y:S01]  /*113c0*/  ISETP.GE.AND P6, PT, R32, R101, PT ;  /* 0x000000652000720c */ /* 0x000fe20003fc6270 */
[----:B------:R-:W-:Y:S01]  /*113d0*/  FMUL.FTZ R6, R6, c[0x0][0x2ec] ;  /* 0x0000bb0006067a20 */ /* 0x000fe20000410000 */
[C-C-:B------:R-:W-:Y:S01]  /*113e0*/  LOP3.LUT R26, R8.reuse, 0x50, R103.reuse, 0xfe, !PT ;  /* 0x00000050081a7812 */ /* 0x140fe200078efe67 */
[----:B------:R-:W3:Y:S01]  /*113f0*/  MUFU.TANH R35, R35 ;  /* 0x0000002300237308 */ /* 0x000ee20000002400 */
[----:B-1----:R-:W-:Y:S01]  /*11400*/  FSEL R23, R33, -INF , !P1 ;  /* 0xff80000021177808 */ /* 0x002fe20004800000 */
[----:B------:R-:W-:Y:S01]  /*11410*/  FMUL.FTZ R7, R7, c[0x0][0x2ec] ;  /* 0x0000bb0007077a20 */ /* 0x000fe20000410000 */
[----:B------:R-:W-:-:S02]  /*11420*/  LOP3.LUT R33, R8, 0x40, R103, 0xfe, !PT ;  /* 0x0000004008217812 */ /* 0x000fc400078efe67 */
[----:B------:R-:W-:Y:S02]  /*11430*/  P2R R25, PR, RZ, 0x40 ;  /* 0x00000040ff197803 */ /* 0x000fe40000000000 */
[----:B------:R-:W-:Y:S01]  /*11440*/  FSEL R108, R27, -INF , !P3 ;  /* 0xff8000001b6c7808 */ /* 0x000fe20005800000 */
[----:B------:R-:W1:Y:S01]  /*11450*/  MUFU.TANH R50, R50 ;  /* 0x0000003200327308 */ /* 0x000e620000002400 */
[CC--:B------:R-:W-:Y:S02]  /*11460*/  ISETP.GE.AND P6, PT, R26.reuse, R101.reuse, PT ;  /* 0x000000651a00720c */ /* 0x0c0fe40003fc6270 */
[----:B------:R-:W-:Y:S02]  /*11470*/  ISETP.GE.AND P3, PT, R26, R132, PT ;  /* 0x000000841a00720c */ /* 0x000fe40003f66270 */
[----:B------:R-:W-:Y:S02]  /*11480*/  LOP3.LUT R4, R8, 0x68, R103, 0xfe, !PT ;  /* 0x0000006808047812 */ /* 0x000fe400078efe67 */
[----:B------:R-:W-:Y:S01]  /*11490*/  FSEL R62, R34, -INF , !P2 ;  /* 0xff800000223e7808 */ /* 0x000fe20005000000 */
[----:B------:R-:W4:Y:S01]  /*114a0*/  MUFU.TANH R30, R30 ;  /* 0x0000001e001e7308 */ /* 0x000f220000002400 */
[----:B------:R-:W-:-:S02]  /*114b0*/  ISETP.GE.AND P2, PT, R33, R101, PT ;  /* 0x000000652100720c */ /* 0x000fc40003f46270 */
[-C--:B------:R-:W-:Y:S02]  /*114c0*/  ISETP.GE.AND P5, PT, R32, R132.reuse, PT ;  /* 0x000000842000720c */ /* 0x080fe40003fa6270 */
[----:B--2---:R-:W-:Y:S02]  /*114d0*/  FSEL R64, R38, -INF , !P6 ;  /* 0xff80000026407808 */ /* 0x004fe40007000000 */
[----:B------:R-:W-:Y:S01]  /*114e0*/  FSEL R67, R39, -INF , !P3 ;  /* 0xff80000027437808 */ /* 0x000fe20005800000 */
[----:B------:R-:W2:Y:S01]  /*114f0*/  MUFU.TANH R47, R47 ;  /* 0x0000002f002f7308 */ /* 0x000ea20000002400 */
[C---:B------:R-:W-:Y:S02]  /*11500*/  ISETP.GE.AND P6, PT, R4.reuse, R101, PT ;  /* 0x000000650400720c */ /* 0x040fe40003fc6270 */
[----:B------:R-:W-:Y:S02]  /*11510*/  ISETP.GE.AND P3, PT, R4, R132, PT ;  /* 0x000000840400720c */ /* 0x000fe40003f66270 */
[----:B------:R-:W-:-:S02]  /*11520*/  LOP3.LUT R4, R8, 0x70, R103, 0xfe, !PT ;  /* 0x0000007008047812 */ /* 0x000fc400078efe67 */
[----:B------:R-:W-:Y:S01]  /*11530*/  FSEL R118, R29, -INF , !P2 ;  /* 0xff8000001d767808 */ /* 0x000fe20005000000 */
[----:B------:R-:W5:Y:S01]  /*11540*/  MUFU.TANH R121, R121 ;  /* 0x0000007900797308 */ /* 0x000f620000002400 */
[----:B------:R-:W-:Y:S01]  /*11550*/  FSEL R115, R31, -INF , !P5 ;  /* 0xff8000001f737808 */ /* 0x000fe20006800000 */
[----:B------:R-:W-:Y:S01]  /*11560*/  FMUL.FTZ R31, R106, c[0x0][0x2ec] ;  /* 0x0000bb006a1f7a20 */ /* 0x000fe20000410000 */
[----:B------:R-:W-:Y:S01]  /*11570*/  ISETP.GE.AND P1, PT, R41, R132, PT ;  /* 0x000000842900720c */ /* 0x000fe20003f26270 */
[----:B------:R-:W-:Y:S01]  /*11580*/  FMUL.FTZ R29, R107, c[0x0][0x2ec] ;  /* 0x0000bb006b1d7a20 */ /* 0x000fe20000410000 */
[----:B------:R-:W-:Y:S02]  /*11590*/  LOP3.LUT R24, R8, 0x58, R103, 0xfe, !PT ;  /* 0x0000005808187812 */ /* 0x000fe400078efe67 */
[----:B---3--:R-:W-:Y:S01]  /*115a0*/  FSEL R127, R35, -INF , !P0 ;  /* 0xff800000237f7808 */ /* 0x008fe20004000000 */
[----:B------:R-:W3:Y:S01]  /*115b0*/  MUFU.TANH R51, R51 ;  /* 0x0000003300337308 */ /* 0x000ee20000002400 */
[----:B------:R-:W-:-:S02]  /*115c0*/  ISETP.GE.AND P5, PT, R4, R101, PT ;  /* 0x000000650400720c */ /* 0x000fc40003fa6270 */
[-C--:B------:R-:W-:Y:S02]  /*115d0*/  ISETP.GE.AND P0, PT, R33, R132.reuse, PT ;  /* 0x000000842100720c */ /* 0x080fe40003f06270 */
[----:B------:R-:W-:Y:S02]  /*115e0*/  ISETP.NE.AND P2, PT, R25, RZ, PT ;  /* 0x000000ff1900720c */ /* 0x000fe40003f45270 */
[----:B------:R-:W-:Y:S01]  /*115f0*/  FSEL R125, R28, -INF , !P1 ;  /* 0xff8000001c7d7808 */ /* 0x000fe20004800000 */
[----:B------:R-:W2:Y:S01]  /*11600*/  MUFU.TANH R49, R49 ;  /* 0x0000003100317308 */ /* 0x000ea20000002400 */
[----:B------:R-:W-:Y:S02]  /*11610*/  LOP3.LUT R5, R8, 0x60, R103, 0xfe, !PT ;  /* 0x0000006008057812 */ /* 0x000fe400078efe67 */
[----:B------:R-:W-:Y:S02]  /*11620*/  ISETP.GE.AND P1, PT, R24, R132, PT ;  /* 0x000000841800720c */ /* 0x000fe40003f26270 */
[----:B-1----:R-:W-:-:S02]  /*11630*/  FSEL R50, R50, -INF , !P5 ;  /* 0xff80000032327808 */ /* 0x002fc40006800000 */
[----:B------:R-:W-:Y:S01]  /*11640*/  FSEL R119, R36, -INF , !P0 ;  /* 0xff80000024777808 */ /* 0x000fe20004000000 */
[----:B------:R-:W1:Y:S01]  /*11650*/  MUFU.TANH R54, R54 ;  /* 0x0000003600367308 */ /* 0x000e620000002400 */
[----:B----4-:R-:W-:Y:S02]  /*11660*/  FSEL R126, R30, -INF , !P2 ;  /* 0xff8000001e7e7808 */ /* 0x010fe40005000000 */
[----:B------:R-:W-:Y:S02]  /*11670*/  ISETP.GT.AND P5, PT, R189, R174, PT ;  /* 0x000000aebd00720c */ /* 0x000fe40003fa4270 */
[C---:B------:R-:W-:Y:S02]  /*11680*/  ISETP.GE.AND P2, PT, R5.reuse, R101, PT ;  /* 0x000000650500720c */ /* 0x040fe40003f46270 */
[----:B------:R-:W-:Y:S01]  /*11690*/  ISETP.GE.AND P0, PT, R5, R132, PT ;  /* 0x000000840500720c */ /* 0x000fe20003f06270 */
[----:B------:R-:W4:Y:S01]  /*116a0*/  MUFU.TANH R52, R52 ;  /* 0x0000003400347308 */ /* 0x000f220000002400 */
[----:B--2---:R-:W-:-:S02]  /*116b0*/  FSEL R63, R47, -INF , !P1 ;  /* 0xff8000002f3f7808 */ /* 0x004fc40004800000 */
[----:B------:R-:W-:Y:S02]  /*116c0*/  IADD3 R5, R15, 0x71, RZ ;  /* 0x000000710f057810 */ /* 0x000fe40007ffe0ff */
[----:B------:R-:W-:Y:S02]  /*116d0*/  ISETP.GE.AND P1, PT, R4, R132, PT ;  /* 0x000000840400720c */ /* 0x000fe40003f26270 */
[----:B-----5:R-:W-:Y:S01]  /*116e0*/  FSEL R121, R121, -INF , !P4 ;  /* 0xff80000079797808 */ /* 0x020fe20006000000 */
[----:B------:R-:W2:Y:S01]  /*116f0*/  MUFU.TANH R3, R3 ;  /* 0x0000000300037308 */ /* 0x000ea20000002400 */
[-C--:B------:R-:W-:Y:S02]  /*11700*/  ISETP.GE.AND P4, PT, R24, R101.reuse, PT ;  /* 0x000000651800720c */ /* 0x080fe40003f86270 */
[----:B---3--:R-:W-:Y:S02]  /*11710*/  FSEL R51, R51, -INF , !P0 ;  /* 0xff80000033337808 */ /* 0x008fe40004000000 */
[----:B------:R-:W-:-:S02]  /*11720*/  ISETP.GE.AND P0, PT, R5, R101, PT ;  /* 0x000000650500720c */ /* 0x000fc40003f06270 */
[----:B------:R-:W-:Y:S01]  /*11730*/  LOP3.LUT R103, R8, 0x78, R103, 0xfe, !PT ;  /* 0x0000007808677812 */ /* 0x000fe200078efe67 */
[----:B------:R-:W3:Y:S01]  /*11740*/  MUFU.TANH R56, R56 ;  /* 0x0000003800387308 */ /* 0x000ee20000002400 */
[----:B------:R-:W-:Y:S02]  /*11750*/  P2R R4, PR, RZ, 0x2 ;  /* 0x00000002ff047803 */ /* 0x000fe40000000000 */
[----:B------:R-:W-:Y:S02]  /*11760*/  IADD3 R15, R15, 0x79, RZ ;  /* 0x000000790f0f7810 */ /* 0x000fe40007ffe0ff */
[----:B------:R-:W-:Y:S02]  /*11770*/  FSEL R66, R49, -INF , !P4 ;  /* 0xff80000031427808 */ /* 0x000fe40006000000 */
[----:B-1----:R-:W-:Y:S01]  /*11780*/  FSEL R54, R54, -INF , !P2 ;  /* 0xff80000036367808 */ /* 0x002fe20005000000 */
[----:B------:R-:W1:Y:S01]  /*11790*/  MUFU.TANH R59, R59 ;  /* 0x0000003b003b7308 */ /* 0x000e620000002400 */
[----:B----4-:R-:W-:-:S02]  /*117a0*/  FSEL R52, R52, -INF , !P6 ;  /* 0xff80000034347808 */ /* 0x010fc40007000000 */
[----:B--2---:R-:W-:Y:S02]  /*117b0*/  FSEL R49, R3, -INF , !P3 ;  /* 0xff80000003317808 */ /* 0x004fe40005800000 */
[CC--:B------:R-:W-:Y:S02]  /*117c0*/  ISETP.GE.AND P4, PT, R103.reuse, R101.reuse, PT ;  /* 0x000000656700720c */ /* 0x0c0fe40003f86270 */
[-C--:B------:R-:W-:Y:S01]  /*117d0*/  ISETP.GE.AND P1, PT, R103, R132.reuse, PT ;  /* 0x000000846700720c */ /* 0x080fe20003f26270 */
[----:B------:R-:W2:Y:S01]  /*117e0*/  MUFU.TANH R58, R58 ;  /* 0x0000003a003a7308 */ /* 0x000ea20000002400 */
[----:B---3--:R-:W-:Y:S02]  /*117f0*/  FSEL R56, R56, -INF , !P0 ;  /* 0xff80000038387808 */ /* 0x008fe40004000000 */
[----:B------:R-:W-:Y:S02]  /*11800*/  ISETP.NE.AND P6, PT, R4, RZ, PT ;  /* 0x000000ff0400720c */ /* 0x000fe40003fc5270 */
[----:B------:R-:W-:Y:S01]  /*11810*/  ISETP.GE.AND P2, PT, R5, R132, PT ;  /* 0x000000840500720c */ /* 0x000fe20003f46270 */
[----:B------:R-:W-:Y:S01]  /*11820*/  BAR.SYNC.DEFER_BLOCKING 0x0 ;  /* 0x0000000000007b1d */ /* 0x000fe20000010000 */
[----:B------:R-:W-:-:S02]  /*11830*/  ISETP.GE.AND P3, PT, R15, R101, PT ;  /* 0x000000650f00720c */ /* 0x000fc40003f66270 */
[----:B------:R-:W-:Y:S02]  /*11840*/  ISETP.GE.AND P0, PT, R15, R132, PT ;  /* 0x000000840f00720c */ /* 0x000fe40003f06270 */
[----:B-1----:R-:W-:Y:S01]  /*11850*/  FSEL R59, R59, -INF , !P4 ;  /* 0xff8000003b3b7808 */ /* 0x002fe20006000000 */
[----:B------:R-:W1:Y:S01]  /*11860*/  MUFU.TANH R31, R31 ;  /* 0x0000001f001f7308 */ /* 0x000e620000002400 */
[----:B--2---:R-:W-:-:S07]  /*11870*/  FSEL R58, R58, -INF , !P3 ;  /* 0xff8000003a3a7808 */ /* 0x004fce0005800000 */
[----:B------:R-:W2:Y:S08]  /*11880*/  MUFU.TANH R29, R29 ;  /* 0x0000001d001d7308 */ /* 0x000eb00000002400 */
[----:B------:R-:W3:Y:S01]  /*11890*/  MUFU.TANH R27, R6 ;  /* 0x00000006001b7308 */ /* 0x000ee20000002400 */
[----:B-1----:R-:W-:-:S07]  /*118a0*/  FSEL R31, R31, -INF , !P6 ;  /* 0xff8000001f1f7808 */ /* 0x002fce0007000000 */
[----:B------:R-:W1:Y:S01]  /*118b0*/  MUFU.TANH R25, R7 ;  /* 0x0000000700197308 */ /* 0x000e620000002400 */
[----:B--2---:R-:W-:Y:S02]  /*118c0*/  FSEL R29, R29, -INF , !P2 ;  /* 0xff8000001d1d7808 */ /* 0x004fe40005000000 */
[----:B---3--:R-:W-:Y:S02]  /*118d0*/  FSEL R27, R27, -INF , !P1 ;  /* 0xff8000001b1b7808 */ /* 0x008fe40004800000 */
        /* <DEDUP_REMOVED lines=62> */
.L_x_7382:
[----:B------:R-:W-:-:S05]  /*11cc0*/  IMAD.MOV.U32 R32, RZ, RZ, c[0x0][0x198] ;  /* 0x00006600ff207624 */ /* 0x000fca00078e00ff */
[----:B------:R-:W-:-:S04]  /*11cd0*/  LEA R32, -R32, RZ, 0x7 ;  /* 0x000000ff20207211 */ /* 0x000fc800078e39ff */
[----:B------:R-:W-:Y:S02]  /*11ce0*/  SHF.R.S32.HI R4, RZ, 0x1f, R32 ;  /* 0x0000001fff047819 */ /* 0x000fe40000011420 */
.L_x_7383:
        /* <DEDUP_REMOVED lines=33> */
.L_x_7381:
        /* <DEDUP_REMOVED lines=73> */
[C---:B------:R-:W-:Y:S02]  /*12390*/  FSETP.NEU.FTZ.AND P1, PT, R24.reuse, -INF , PT ;  /* 0xff8000001800780b */ /* 0x040fe40003f3d000 */
[C---:B------:R-:W-:Y:S01]  /*123a0*/  FSETP.NEU.FTZ.AND P0, PT, R3.reuse, -INF , PT ;  /* 0xff8000000300780b */ /* 0x040fe20003f1d000 */
[----:B------:R-:W-:Y:S01]  /*123b0*/  FMUL.FTZ R26, R3, c[0x0][0x23c] ;  /* 0x00008f00031a7a20 */ /* 0x000fe20000410000 */
[----:B------:R-:W-:Y:S02]  /*123c0*/  FSEL R61, R61, RZ, P1 ;  /* 0x000000ff3d3d7208 */ /* 0x000fe40000800000 */
[----:B------:R-:W-:Y:S02]  /*123d0*/  FSEL R5, R24, RZ, P1 ;  /* 0x000000ff18057208 */ /* 0x000fe40000800000 */
[----:B------:R-:W-:Y:S01]  /*123e0*/  FSEL R26, R26, RZ, P0 ;  /* 0x000000ff1a1a7208 */ /* 0x000fe20000000000 */
[----:B------:R-:W-:-:S02]  /*123f0*/  FFMA.FTZ R39, R14, c[0x0][0x23c], -R61 ;  /* 0x00008f000e277a23 */ /* 0x000fc4000001083d */
[----:B------:R-:W-:Y:S02]  /*12400*/  FFMA.FTZ R32, R12, c[0x0][0x23c], -R61 ;  /* 0x00008f000c207a23 */ /* 0x000fe4000001083d */
[----:B------:R-:W-:Y:S02]  /*12410*/  FFMA.FTZ R28, R13, c[0x0][0x23c], -R26 ;  /* 0x00008f000d1c7a23 */ /* 0x000fe4000001081a */
[----:B------:R-:W1:Y:S01]  /*12420*/  LDSM.16.MT88.4 R12, [R166+0x6000] ;  /* 0x00600000a60c783b */ /* 0x000e620000004200 */
[----:B------:R-:W-:Y:S01]  /*12430*/  FADD.FTZ R4, R2, -R5 ;  /* 0x8000000502047221 */ /* 0x000fe20000010000 */
[----:B------:R-:W-:Y:S01]  /*12440*/  FSEL R5, R3, RZ, P0 ;  /* 0x000000ff03057208 */ /* 0x000fe20000000000 */
[--C-:B------:R-:W-:Y:S01]  /*12450*/  FFMA.FTZ R35, R44, c[0x0][0x23c], -R61.reuse ;  /* 0x00008f002c237a23 */ /* 0x100fe2000001083d */
[----:B------:R-:W-:Y:S01]  /*12460*/  MUFU.EX2 R39, R39 ;  /* 0x0000002700277308 */ /* 0x000fe20000000800 */
[----:B------:R-:W-:Y:S02]  /*12470*/  FFMA.FTZ R30, R10, c[0x0][0x23c], -R61 ;  /* 0x00008f000a1e7a23 */ /* 0x000fe4000001083d */
[----:B------:R-:W-:-:S02]  /*12480*/  FADD.FTZ R5, R0, -R5 ;  /* 0x8000000500057221 */ /* 0x000fc40000010000 */
[--C-:B------:R-:W-:Y:S02]  /*12490*/  FFMA.FTZ R34, R11, c[0x0][0x23c], -R26.reuse ;  /* 0x00008f000b227a23 */ /* 0x100fe4000001081a */
[--C-:B------:R-:W-:Y:S01]  /*124a0*/  FFMA.FTZ R33, R43, c[0x0][0x23c], -R26.reuse ;  /* 0x00008f002b217a23 */ /* 0x100fe2000001081a */
[----:B------:R-:W2:Y:S01]  /*124b0*/  MUFU.EX2 R32, R32 ;  /* 0x0000002000207308 */ /* 0x000ea20000000800 */
[----:B------:R-:W-:Y:S02]  /*124c0*/  FFMA.FTZ R2, R9, c[0x0][0x23c], -R26 ;  /* 0x00008f0009027a23 */ /* 0x000fe4000001081a */
[----:B------:R-:W-:Y:S01]  /*124d0*/  FMUL.FTZ R40, R4, c[0x0][0x23c] ;  /* 0x00008f0004287a20 */ /* 0x000fe20000410000 */
[----:B------:R-:W3:Y:S01]  /*124e0*/  LDSM.16.MT88.4 R8, [R164+0x6000] ;  /* 0x00600000a408783b */ /* 0x000ee20000004200 */
[----:B------:R-:W-:Y:S02]  /*124f0*/  FMUL.FTZ R38, R5, c[0x0][0x23c] ;  /* 0x00008f0005267a20 */ /* 0x000fe40000410000 */
[--C-:B------:R-:W-:Y:S01]  /*12500*/  FFMA.FTZ R36, R20, c[0x0][0x23c], -R61.reuse ;  /* 0x00008f0014247a23 */ /* 0x100fe2000001083d */
[----:B------:R-:W-:Y:S01]  /*12510*/  MUFU.EX2 R35, R35 ;  /* 0x0000002300237308 */ /* 0x000fe20000000800 */
[----:B------:R-:W-:-:S02]  /*12520*/  FFMA.FTZ R43, R18, c[0x0][0x23c], -R61 ;  /* 0x00008f00122b7a23 */ /* 0x000fc4000001083d */
[--C-:B------:R-:W-:Y:S02]  /*12530*/  FFMA.FTZ R0, R22, c[0x0][0x23c], -R61.reuse ;  /* 0x00008f0016007a23 */ /* 0x100fe4000001083d */
[----:B------:R-:W-:Y:S02]  /*12540*/  FFMA.FTZ R41, R16, c[0x0][0x23c], -R61 ;  /* 0x00008f0010297a23 */ /* 0x000fe4000001083d */
[--C-:B------:R-:W-:Y:S01]  /*12550*/  FFMA.FTZ R53, R19, c[0x0][0x23c], -R26.reuse ;  /* 0x00008f0013357a23 */ /* 0x100fe2000001081a */
[----:B------:R-:W4:Y:S01]  /*12560*/  MUFU.EX2 R30, R30 ;  /* 0x0000001e001e7308 */ /* 0x000f220000000800 */
[----:B--2---:R-:W-:Y:S01]  /*12570*/  F2FP.PACK_AB R4, R32, R39 ;  /* 0x000000272004723e */ /* 0x004fe200000000ff */
[--C-:B------:R-:W-:Y:S02]  /*12580*/  FFMA.FTZ R44, R17, c[0x0][0x23c], -R26.reuse ;  /* 0x00008f00112c7a23 */ /* 0x100fe4000001081a */
[--C-:B------:R-:W-:Y:S01]  /*12590*/  FFMA.FTZ R47, R23, c[0x0][0x23c], -R26.reuse ;  /* 0x00008f00172f7a23 */ /* 0x100fe2000001081a */
[----:B------:R-:W-:Y:S01]  /*125a0*/  LDSM.16.MT88.4 R16, [R166+0x6800] ;  /* 0x00680000a610783b */ /* 0x000fe20000004200 */
[----:B------:R-:W-:-:S02]  /*125b0*/  FFMA.FTZ R42, R21, c[0x0][0x23c], -R26 ;  /* 0x00008f00152a7a23 */ /* 0x000fc4000001081a */
[----:B------:R-:W-:Y:S01]  /*125c0*/  MUFU.EX2 R34, R34 ;  /* 0x0000002200227308 */ /* 0x000fe20000000800 */
[----:B------:R-:W-:Y:S01]  /*125d0*/  LDSM.16.MT88.4 R20, [R162+0x6800] ;  /* 0x00680000a214783b */ /* 0x000fe20000004200 */
[--C-:B------:R-:W-:Y:S02]  /*125e0*/  FFMA.FTZ R101, R62, c[0x0][0x23c], -R61.reuse ;  /* 0x00008f003e657a23 */ /* 0x100fe4000001083d */
[--C-:B------:R-:W-:Y:S02]  /*125f0*/  FFMA.FTZ R65, R60, c[0x0][0x23c], -R61.reuse ;  /* 0x00008f003c417a23 */ /* 0x100fe4000001083d */
[--C-:B------:R-:W-:Y:S02]  /*12600*/  FFMA.FTZ R62, R136, c[0x0][0x23c], -R61.reuse ;  /* 0x00008f00883e7a23 */ /* 0x100fe4000001083d */
        /* <DEDUP_REMOVED lines=18> */
[----:B------:R-:W-:Y:S02]  /*12730*/  FFMA.FTZ R114, R123, c[0x0][0x23c], -R26 ;  /* 0x00008f007b727a23 */ /* 0x000fe4000001081a */
[--C-:B------:R-:W-:Y:S01]  /*12740*/  FFMA.FTZ R123, R118, c[0x0][0x23c], -R61.reuse ;  /* 0x00008f00767b7a23 */ /* 0x100fe2000001083d */
[----:B------:R-:W5:Y:S01]  /*12750*/  MUFU.EX2 R38, R38 ;  /* 0x0000002600267308 */ /* 0x000f620000000800 */
        /* <DEDUP_REMOVED lines=9> */
[-C--:B-----5:R-:W-:Y:S01]  /*127f0*/  FMUL.FTZ R98, R98, R38.reuse ;  /* 0x0000002662627220 */ /* 0x0a0fe20000410000 */
[----:B------:R-:W2:Y:S01]  /*12800*/  MUFU.EX2 R43, R43 ;  /* 0x0000002b002b7308 */ /* 0x000ea20000000800 */
[-C--:B------:R-:W-:Y:S02]  /*12810*/  FMUL.FTZ R99, R99, R38.reuse ;  /* 0x0000002663637220 */ /* 0x080fe40000410000 */
[-C--:B------:R-:W-:Y:S02]  /*12820*/  FMUL.FTZ R94, R94, R38.reuse ;  /* 0x000000265e5e7220 */ /* 0x080fe40000410000 */
[----:B------:R-:W-:Y:S02]  /*12830*/  FMUL.FTZ R95, R95, R38 ;  /* 0x000000265f5f7220 */ /* 0x000fe40000410000 */
[-C--:B------:R-:W-:Y:S01]  /*12840*/  FMUL.FTZ R88, R88, R40.reuse ;  /* 0x0000002858587220 */ /* 0x080fe20000410000 */
[----:B-1----:R-:W-:Y:S01]  /*12850*/  HMMA.16816.F32 R96, R4, R12, R96 ;  /* 0x0000000c0460723c */ /* 0x002fe20000001860 */
[----:B------:R-:W-:Y:S01]  /*12860*/  FMUL.FTZ R89, R89, R40 ;  /* 0x0000002859597220 */ /* 0x000fe20000410000 */
[----:B------:R-:W-:Y:S01]  /*12870*/  MUFU.EX2 R0, R0 ;  /* 0x0000000000007308 */ /* 0x000fe20000000800 */
[----:B------:R-:W-:-:S02]  /*12880*/  FMUL.FTZ R90, R90, R38 ;  /* 0x000000265a5a7220 */ /* 0x000fc40000410000 */
[----:B------:R-:W-:Y:S02]  /*12890*/  FMUL.FTZ R91, R91, R38 ;  /* 0x000000265b5b7220 */ /* 0x000fe40000410000 */
[-C--:B------:R-:W-:Y:S01]  /*128a0*/  FMUL.FTZ R84, R84, R40.reuse ;  /* 0x0000002854547220 */ /* 0x080fe20000410000 */
[C---:B------:R-:W-:Y:S01]  /*128b0*/  HMMA.16816.F32 R92, R4.reuse, R14, R92 ;  /* 0x0000000e045c723c */ /* 0x040fe2000000185c */
[----:B------:R-:W1:Y:S01]  /*128c0*/  LDSM.16.MT88.4 R12, [R163+0x6000] ;  /* 0x00600000a30c783b */ /* 0x000e620000004200 */
[----:B------:R-:W-:Y:S01]  /*128d0*/  FMUL.FTZ R85, R85, R40 ;  /* 0x0000002855557220 */ /* 0x000fe20000410000 */
[----:B------:R-:W-:Y:S01]  /*128e0*/  MUFU.EX2 R41, R41 ;  /* 0x0000002900297308 */ /* 0x000fe20000000800 */
[-C--:B------:R-:W-:Y:S02]  /*128f0*/  FMUL.FTZ R86, R86, R38.reuse ;  /* 0x0000002656567220 */ /* 0x080fe40000410000 */
[----:B------:R-:W-:Y:S02]  /*12900*/  FMUL.FTZ R87, R87, R38 ;  /* 0x0000002657577220 */ /* 0x000fe40000410000 */
        /* <DEDUP_REMOVED lines=9> */
[----:B------:R-:W-:Y:S01]  /*129a0*/  FMUL.FTZ R77, R77, R40 ;  /* 0x000000284d4d7220 */ /* 0x000fe20000410000 */
[----:B------:R-:W4:Y:S01]  /*129b0*/  MUFU.EX2 R44, R44 ;  /* 0x0000002c002c7308 */ /* 0x000f220000000800 */
[----:B------:R-:W-:-:S02]  /*129c0*/  FMUL.FTZ R78, R78, R38 ;  /* 0x000000264e4e7220 */ /* 0x000fc40000410000 */
[----:B------:R-:W-:Y:S02]  /*129d0*/  FMUL.FTZ R79, R79, R38 ;  /* 0x000000264f4f7220 */ /* 0x000fe40000410000 */
[-C--:B------:R-:W-:Y:S02]  /*129e0*/  FMUL.FTZ R72, R72, R40.reuse ;  /* 0x0000002848487220 */ /* 0x080fe40000410000 */
[----:B------:R-:W-:Y:S01]  /*129f0*/  FMUL.FTZ R73, R73, R40 ;  /* 0x0000002849497220 */ /* 0x000fe20000410000 */
        /* <DEDUP_REMOVED lines=9> */
[----:B------:R-:W-:Y:S02]  /*12a90*/  FFMA.FTZ R124, R124, c[0x0][0x23c], -R61 ;  /* 0x00008f007c7c7a23 */ /* 0x000fe4000001083d */
[--C-:B------:R-:W-:Y:S01]  /*12aa0*/  FFMA.FTZ R119, R119, c[0x0][0x23c], -R26.reuse ;  /* 0x00008f0077777a23 */ /* 0x100fe2000001081a */
[----:B------:R-:W-:Y:S01]  /*12ab0*/  MUFU.EX2 R101, R101 ;  /* 0x0000006500657308 */ /* 0x000fe20000000800 */
[----:B------:R-:W-:-:S02]  /*12ac0*/  FFMA.FTZ R113, R115, c[0x0][0x23c], -R26 ;  /* 0x00008f0073717a23 */ /* 0x000fc4000001081a */
[--C-:B------:R-:W-:Y:S01]  /*12ad0*/  FFMA.FTZ R122, R109, c[0x0][0x23c], -R26.reuse ;  /* 0x00008f006d7a7a23 */ /* 0x100fe2000001081a */
[C---:B------:R-:W-:Y:S01]  /*12ae0*/  HMMA.16816.F32 R76, R4.reuse, R14, R76 ;  /* 0x0000000e044c723c */ /* 0x040fe2000000184c */
[----:B------:R-:W1:Y:S01]  /*12af0*/  LDSM.16.MT88.4 R12, [R164+0x6800] ;  /* 0x00680000a40c783b */ /* 0x000e620000004200 */
[--C-:B------:R-:W-:Y:S02]  /*12b00*/  FFMA.FTZ R115, R64, c[0x0][0x23c], -R61.reuse ;  /* 0x00008f0040737a23 */ /* 0x100fe4000001083d */
[----:B------:R-:W1:Y:S01]  /*12b10*/  MUFU.EX2 R62, R62 ;  /* 0x0000003e003e7308 */ /* 0x000e620000000800 */
[--C-:B------:R-:W-:Y:S02]  /*12b20*/  FFMA.FTZ R64, R66, c[0x0][0x23c], -R61.reuse ;  /* 0x00008f0042407a23 */ /* 0x100fe4000001083d */
[----:B------:R-:W-:Y:S01]  /*12b30*/  FFMA.FTZ R66, R67, c[0x0][0x23c], -R26 ;  /* 0x00008f0043427a23 */ /* 0x000fe2000001081a */
        /* <DEDUP_REMOVED lines=25> */
[----:B------:R-:W-:Y:S02]  /*12cd0*/  FFMA.FTZ R49, R192, R40, R39 ;  /* 0x00000028c0317223 */ /* 0x000fe40000010027 */
[----:B------:R-:W-:Y:S01]  /*12ce0*/  MUFU.EX2 R103, R103 ;  /* 0x0000006700677308 */ /* 0x000fe20000000800 */
[----:B-1----:R-:W-:Y:S01]  /*12cf0*/  HMMA.16816.F32 R88, R4, R12, R88 ;  /* 0x0000000c0458723c */ /* 0x002fe20000001858 */
[----:B------:R-:W-:-:S02]  /*12d00*/  FFMA.FTZ R191, R191, R38, R34 ;  /* 0x00000026bfbf7223 */ /* 0x000fc40000010022 */
[----:B------:R-:W-:Y:S02]  /*12d10*/  FADD.FTZ R32, R32, R49 ;  /* 0x0000003120207221 */ /* 0x000fe40000010000 */
[----:B------:R-:W-:Y:S02]  /*12d20*/  FADD.FTZ R28, R28, R191 ;  /* 0x000000bf1c1c7221 */ /* 0x000fe40000010000 */
[----:B------:R-:W1:Y:S01]  /*12d30*/  MUFU.EX2 R106, R106 ;  /* 0x0000006a006a7308 */ /* 0x000e620000000800 */
[C---:B------:R-:W-:Y:S01]  /*12d40*/  HMMA.16816.F32 R84, R4.reuse, R14, R84 ;  /* 0x0000000e0454723c */ /* 0x040fe20000001854 */
[----:B------:R-:W4:Y:S01]  /*12d50*/  LDSM.16.MT88.4 R12, [R164+0x7000] ;  /* 0x00700000a40c783b */ /* 0x000f220000004200 */
[----:B------:R-:W-:Y:S02]  /*12d60*/  FADD.FTZ R33, R33, R28 ;  /* 0x0000001c21217221 */ /* 0x000fe40000010000 */
[--C-:B------:R-:W-:Y:S02]  /*12d70*/  FFMA.FTZ R29, R29, c[0x0][0x23c], -R26.reuse ;  /* 0x00008f001d1d7a23 */ /* 0x100fe4000001081a */
[----:B------:R-:W-:Y:S01]  /*12d80*/  FFMA.FTZ R191, R25, c[0x0][0x23c], -R26 ;  /* 0x00008f0019bf7a23 */ /* 0x000fe2000001081a */
[----:B------:R-:W-:Y:S01]  /*12d90*/  MUFU.EX2 R110, R110 ;  /* 0x0000006e006e7308 */ /* 0x000fe20000000800 */
[----:B------:R-:W-:Y:S01]  /*12da0*/  HMMA.16816.F32 R92, R4, R18, R92 ;  /* 0x00000012045c723c */ /* 0x000fe2000000185c */
[----:B------:R-:W5:Y:S01]  /*12db0*/  LDSM.16.MT88.4 R16, [R166+0x7000] ;  /* 0x00700000a610783b */ /* 0x000f620000004200 */
[----:B------:R-:W-:-:S02]  /*12dc0*/  FFMA.FTZ R50, R50, c[0x0][0x23c], -R61 ;  /* 0x00008f0032327a23 */ /* 0x000fc4000001083d */
[--C-:B------:R-:W-:Y:S02]  /*12dd0*/  FFMA.FTZ R56, R56, c[0x0][0x23c], -R61.reuse ;  /* 0x00008f0038387a23 */ /* 0x100fe4000001083d */
[--C-:B------:R-:W-:Y:S01]  /*12de0*/  FFMA.FTZ R59, R59, c[0x0][0x23c], -R61.reuse ;  /* 0x00008f003b3b7a23 */ /* 0x100fe2000001083d */
[----:B------:R-:W1:Y:S01]  /*12df0*/  MUFU.EX2 R107, R107 ;  /* 0x0000006b006b7308 */ /* 0x000e620000000800 */
[----:B---3--:R-:W-:Y:S01]  /*12e00*/  HMMA.16816.F32 R80, R4, R8, R80 ;  /* 0x000000080450723c */ /* 0x008fe20000001850 */
[----:B------:R-:W-:Y:S02]  /*12e10*/  FFMA.FTZ R58, R58, c[0x0][0x23c], -R61 ;  /* 0x00008f003a3a7a23 */ /* 0x000fe4000001083d */
[----:B------:R-:W-:-:S04]  /*12e20*/  FFMA.FTZ R31, R31, c[0x0][0x23c], -R26 ;  /* 0x00008f001f1f7a23 */ /* 0x000fc8000001081a */
[----:B------:R-:W-:Y:S01]  /*12e30*/  MUFU.EX2 R108, R108 ;  /* 0x0000006c006c7308 */ /* 0x000fe20000000800 */
[C---:B------:R-:W-:Y:S01]  /*12e40*/  HMMA.16816.F32 R76, R4.reuse, R10, R76 ;  /* 0x0000000a044c723c */ /* 0x040fe2000000184c */
[----:B------:R-:W3:Y:S06]  /*12e50*/  LDSM.16.MT88.4 R8, [R163+0x7000] ;  /* 0x00700000a308783b */ /* 0x000eec0000004200 */
[----:B------:R-:W-:Y:S01]  /*12e60*/  MUFU.EX2 R111, R111 ;  /* 0x0000006f006f7308 */ /* 0x000fe20000000800 */
[C---:B------:R-:W-:Y:S07]  /*12e70*/  HMMA.16816.F32 R72, R4.reuse, R20, R72 ;  /* 0x000000140448723c */ /* 0x040fee0000001848 */
[----:B------:R-:W-:Y:S01]  /*12e80*/  MUFU.EX2 R112, R112 ;  /* 0x0000007000707308 */ /* 0x000fe20000000800 */
[----:B------:R-:W-:Y:S01]  /*12e90*/  HMMA.16816.F32 R68, R4, R22, R68 ;  /* 0x000000160444723c */ /* 0x000fe20000001844 */
[----:B------:R-:W-:Y:S06]  /*12ea0*/  LDSM.16.MT88.4 R20, [R166+0x8000] ;  /* 0x00800000a614783b */ /* 0x000fec0000004200 */
[----:B------:R-:W-:Y:S01]  /*12eb0*/  F2FP.PACK_AB R4, R62, R101 ;  /* 0x000000653e04723e */ /* 0x000fe200000000ff */
[----:B------:R-:W3:Y:S01]  /*12ec0*/  MUFU.EX2 R121, R121 ;  /* 0x0000007900797308 */ /* 0x000ee20000000800 */
[----:B--2---:R-:W-:-:S02]  /*12ed0*/  F2FP.PACK_AB R5, R104, R105 ;  /* 0x000000696805723e */ /* 0x004fc400000000ff */
[----:B------:R-:W-:Y:S02]  /*12ee0*/  F2FP.PACK_AB R6, R60, R65 ;  /* 0x000000413c06723e */ /* 0x000fe400000000ff */
[----:B-1----:R-:W-:-:S03]  /*12ef0*/  F2FP.PACK_AB R7, R106, R103 ;  /* 0x000000676a07723e */ /* 0x002fc600000000ff */
[----:B------:R-:W-:Y:S04]  /*12f00*/  MUFU.EX2 R117, R117 ;  /* 0x0000007500757308 */ /* 0x000fe80000000800 */
[C---:B----4-:R-:W-:Y:S04]  /*12f10*/  HMMA.16816.F32 R88, R4.reuse, R12, R88 ;  /* 0x0000000c0458723c */ /* 0x050fe80000001858 */
[----:B------:R-:W1:Y:S04]  /*12f20*/  MUFU.EX2 R114, R114 ;  /* 0x0000007200727308 */ /* 0x000e680000000800 */
[C---:B------:R-:W-:Y:S01]  /*12f30*/  HMMA.16816.F32 R84, R4.reuse, R14, R84 ;  /* 0x0000000e0454723c */ /* 0x040fe20000001854 */
[----:B------:R-:W2:Y:S03]  /*12f40*/  LDSM.16.MT88.4 R12, [R162+0x7000] ;  /* 0x00700000a20c783b */ /* 0x000ea60000004200 */
[----:B------:R-:W-:Y:S04]  /*12f50*/  MUFU.EX2 R123, R123 ;  /* 0x0000007b007b7308 */ /* 0x000fe80000000800 */
[C---:B-----5:R-:W-:Y:S04]  /*12f60*/  HMMA.16816.F32 R96, R4.reuse, R16, R96 ;  /* 0x000000100460723c */ /* 0x060fe80000001860 */
[----:B------:R-:W4:Y:S04]  /*12f70*/  MUFU.EX2 R124, R124 ;  /* 0x0000007c007c7308 */ /* 0x000f280000000800 */
[C---:B------:R-:W-:Y:S01]  /*12f80*/  HMMA.16816.F32 R92, R4.reuse, R18, R92 ;  /* 0x00000012045c723c */ /* 0x040fe2000000185c */
[----:B------:R-:W5:Y:S03]  /*12f90*/  LDSM.16.MT88.4 R16, [R166+0x7800] ;  /* 0x00780000a610783b */ /* 0x000f660000004200 */
[----:B------:R-:W-:Y:S04]  /*12fa0*/  MUFU.EX2 R118, R118 ;  /* 0x0000007600767308 */ /* 0x000fe80000000800 */
[C---:B---3--:R-:W-:Y:S04]  /*12fb0*/  HMMA.16816.F32 R80, R4.reuse, R8, R80 ;  /* 0x000000080450723c */ /* 0x048fe80000001850 */
[----:B------:R-:W-:Y:S04]  /*12fc0*/  MUFU.EX2 R125, R125 ;  /* 0x0000007d007d7308 */ /* 0x000fe80000000800 */
[C---:B------:R-:W-:Y:S01]  /*12fd0*/  HMMA.16816.F32 R76, R4.reuse, R10, R76 ;  /* 0x0000000a044c723c */ /* 0x040fe2000000184c */
[----:B------:R-:W3:Y:S03]  /*12fe0*/  LDSM.16.MT88.4 R8, [R164+0x7800] ;  /* 0x00780000a408783b */ /* 0x000ee60000004200 */
        /* <DEDUP_REMOVED lines=11> */
[C---:B-----5:R-:W-:Y:S01]  /*130a0*/  HMMA.16816.F32 R96, R4.reuse, R16, R96 ;  /* 0x000000100460723c */ /* 0x060fe20000001860 */
[----:B------:R-:W-:Y:S07]  /*130b0*/  MUFU.EX2 R115, R115 ;  /* 0x0000007300737308 */ /* 0x000fee0000000800 */
[C---:B------:R-:W-:Y:S01]  /*130c0*/  HMMA.16816.F32 R92, R4.reuse, R18, R92 ;  /* 0x00000012045c723c */ /* 0x040fe2000000185c */
[----:B------:R-:W1:Y:S01]  /*130d0*/  LDSM.16.MT88.4 R16, [R162+0x7800] ;  /* 0x00780000a210783b */ /* 0x000e620000004200 */
[----:B------:R-:W5:Y:S06]  /*130e0*/  MUFU.EX2 R120, R120 ;  /* 0x0000007800787308 */ /* 0x000f6c0000000800 */
[C---:B---3--:R-:W-:Y:S02]  /*130f0*/  HMMA.16816.F32 R88, R4.reuse, R8, R88 ;  /* 0x000000080458723c */ /* 0x048fe40000001858 */
[----:B------:R-:W-:Y:S06]  /*13100*/  MUFU.EX2 R64, R64 ;  /* 0x0000004000407308 */ /* 0x000fec0000000800 */
[C---:B--2---:R-:W-:Y:S02]  /*13110*/  HMMA.16816.F32 R80, R4.reuse, R12, R80 ;  /* 0x0000000c0450723c */ /* 0x044fe40000001850 */
[----:B------:R-:W-:Y:S06]  /*13120*/  MUFU.EX2 R109, R109 ;  /* 0x0000006d006d7308 */ /* 0x000fec0000000800 */
[C---:B------:R-:W-:Y:S01]  /*13130*/  HMMA.16816.F32 R76, R4.reuse, R14, R76 ;  /* 0x0000000e044c723c */ /* 0x040fe2000000184c */
[----:B------:R-:W2:Y:S01]  /*13140*/  LDSM.16.MT88.4 R12, [R164+0x8000] ;  /* 0x00800000a40c783b */ /* 0x000ea20000004200 */
[----:B------:R-:W-:Y:S06]  /*13150*/  MUFU.EX2 R66, R66 ;  /* 0x0000004200427308 */ /* 0x000fec0000000800 */
[C---:B------:R-:W-:Y:S01]  /*13160*/  HMMA.16816.F32 R84, R4.reuse, R10, R84 ;  /* 0x0000000a0454723c */ /* 0x040fe20000001854 */
[----:B------:R-:W3:Y:S01]  /*13170*/  LDSM.16.MT88.4 R8, [R163+0x8000] ;  /* 0x00800000a308783b */ /* 0x000ee20000004200 */
[----:B------:R-:W2:Y:S06]  /*13180*/  MUFU.EX2 R67, R67 ;  /* 0x0000004300437308 */ /* 0x000eac0000000800 */
[C---:B-1----:R-:W-:Y:S02]  /*13190*/  HMMA.16816.F32 R72, R4.reuse, R16, R72 ;  /* 0x000000100448723c */ /* 0x042fe40000001848 */
[----:B------:R-:W-:Y:S06]  /*131a0*/  MUFU.EX2 R57, R57 ;  /* 0x0000003900397308 */ /* 0x000fec0000000800 */
[----:B------:R-:W-:Y:S01]  /*131b0*/  HMMA.16816.F32 R68, R4, R18, R68 ;  /* 0x000000120444723c */ /* 0x000fe20000001844 */
[----:B------:R-:W-:Y:S01]  /*131c0*/  LDSM.16.MT88.4 R16, [R166+0x8800] ;  /* 0x00880000a610783b */ /* 0x000fe20000004200 */
        /* <DEDUP_REMOVED lines=19> */
[C---:B------:R-:W-:Y:S01]  /*13300*/  HMMA.16816.F32 R76, R4.reuse, R10, R76 ;  /* 0x0000000a044c723c */ /* 0x040fe2000000184c */
[----:B------:R-:W-:Y:S05]  /*13310*/  LDSM.16.MT88.4 R8, [R162+0x8800] ;  /* 0x00880000a208783b */ /* 0x000fea0000004200 */
[----:B------:R-:W-:Y:S02]  /*13320*/  MUFU.EX2 R29, R29 ;  /* 0x0000001d001d7308 */ /* 0x000fe40000000800 */
[C---:B--2---:R-:W-:Y:S06]  /*13330*/  HMMA.16816.F32 R72, R4.reuse, R12, R72 ;  /* 0x0000000c0448723c */ /* 0x044fec0000001848 */
[----:B------:R-:W-:Y:S02]  /*13340*/  MUFU.EX2 R191, R191 ;  /* 0x000000bf00bf7308 */ /* 0x000fe40000000800 */
[----:B------:R-:W-:Y:S01]  /*13350*/  HMMA.16816.F32 R68, R4, R14, R68 ;  /* 0x0000000e0444723c */ /* 0x000fe20000001844 */
[----:B------:R-:W2:Y:S06]  /*13360*/  LDSM.16.MT88.4 R12, [R163+0x8800] ;  /* 0x00880000a30c783b */ /* 0x000eac0000004200 */
[----:B-----5:R-:W-:-:S02]  /*13370*/  F2FP.PACK_AB R4, R120, R115 ;  /* 0x000000737804723e */ /* 0x020fc400000000ff */
[----:B------:R-:W-:Y:S02]  /*13380*/  F2FP.PACK_AB R5, R67, R66 ;  /* 0x000000424305723e */ /* 0x000fe400000000ff */
[----:B------:R-:W-:Y:S02]  /*13390*/  F2FP.PACK_AB R6, R109, R64 ;  /* 0x000000406d06723e */ /* 0x000fe400000000ff */
[----:B-1----:R-:W-:-:S07]  /*133a0*/  F2FP.PACK_AB R7, R116, R57 ;  /* 0x000000397407723e */ /* 0x002fce00000000ff */
[C---:B------:R-:W-:Y:S08]  /*133b0*/  HMMA.16816.F32 R96, R4.reuse, R16, R96 ;  /* 0x000000100460723c */ /* 0x040ff00000001860 */
[C---:B------:R-:W-:Y:S01]  /*133c0*/  HMMA.16816.F32 R92, R4.reuse, R18, R92 ;  /* 0x00000012045c723c */ /* 0x040fe2000000185c */
[----:B------:R-:W1:Y:S07]  /*133d0*/  LDSM.16.MT88.4 R16, [R166+0x9000] ;  /* 0x00900000a610783b */ /* 0x000e6e0000004200 */
[C---:B------:R-:W-:Y:S01]  /*133e0*/  HMMA.16816.F32 R84, R4.reuse, R22, R84 ;  /* 0x000000160454723c */ /* 0x040fe20000001854 */
[----:B------:R-:W-:Y:S07]  /*133f0*/  MUFU.EX2 R23, R48 ;  /* 0x0000003000177308 */ /* 0x000fee0000000800 */
[C---:B--2---:R-:W-:Y:S01]  /*13400*/  HMMA.16816.F32 R80, R4.reuse, R12, R80 ;  /* 0x0000000c0450723c */ /* 0x044fe20000001850 */
[----:B------:R-:W2:Y:S07]  /*13410*/  MUFU.EX2 R22, R52 ;  /* 0x0000003400167308 */ /* 0x000eae0000000800 */
[C---:B------:R-:W-:Y:S01]  /*13420*/  HMMA.16816.F32 R76, R4.reuse, R14, R76 ;  /* 0x0000000e044c723c */ /* 0x040fe2000000184c */
[----:B------:R-:W3:Y:S01]  /*13430*/  LDSM.16.MT88.4 R12, [R164+0x9000] ;  /* 0x00900000a40c783b */ /* 0x000ee20000004200 */
[----:B------:R-:W-:Y:S06]  /*13440*/  MUFU.EX2 R48, R51 ;  /* 0x0000003300307308 */ /* 0x000fec0000000800 */
[C---:B------:R-:W-:Y:S02]  /*13450*/  HMMA.16816.F32 R88, R4.reuse, R20, R88 ;  /* 0x000000140458723c */ /* 0x040fe40000001858 */
[----:B------:R-:W-:Y:S06]  /*13460*/  MUFU.EX2 R21, R55 ;  /* 0x0000003700157308 */ /* 0x000fec0000000800 */
[C---:B------:R-:W-:Y:S02]  /*13470*/  HMMA.16816.F32 R72, R4.reuse, R8, R72 ;  /* 0x000000080448723c */ /* 0x040fe40000001848 */
[----:B------:R-:W5:Y:S06]  /*13480*/  MUFU.EX2 R20, R54 ;  /* 0x0000003600147308 */ /* 0x000f6c0000000800 */
[----:B------:R-:W-:Y:S01]  /*13490*/  HMMA.16816.F32 R68, R4, R10, R68 ;  /* 0x0000000a0444723c */ /* 0x000fe20000001844 */
[----:B------:R-:W3:Y:S06]  /*134a0*/  LDSM.16.MT88.4 R8, [R163+0x9000] ;  /* 0x00900000a308783b */ /* 0x000eec0000004200 */
[----:B----4-:R-:W-:-:S02]  /*134b0*/  F2FP.PACK_AB R5, R45, R46 ;  /* 0x0000002e2d05723e */ /* 0x010fc400000000ff */
[----:B--2---:R-:W-:Y:S02]  /*134c0*/  F2FP.PACK_AB R6, R22, R23 ;  /* 0x000000171606723e */ /* 0x004fe400000000ff */
[----:B-----5:R-:W-:Y:S02]  /*134d0*/  F2FP.PACK_AB R4, R20, R21 ;  /* 0x000000151404723e */ /* 0x020fe400000000ff */
[----:B------:R-:W-:-:S07]  /*134e0*/  F2FP.PACK_AB R7, R37, R48 ;  /* 0x000000302507723e */ /* 0x000fce00000000ff */
[C---:B-1----:R-:W-:Y:S08]  /*134f0*/  HMMA.16816.F32 R96, R4.reuse, R16, R96 ;  /* 0x000000100460723c */ /* 0x042ff00000001860 */
[C---:B------:R-:W-:Y:S01]  /*13500*/  HMMA.16816.F32 R92, R4.reuse, R18, R92 ;  /* 0x00000012045c723c */ /* 0x040fe2000000185c */
[----:B------:R-:W1:Y:S07]  /*13510*/  LDSM.16.MT88.4 R16, [R162+0x9000] ;  /* 0x00900000a210783b */ /* 0x000e6e0000004200 */
[C---:B---3--:R-:W-:Y:S07]  /*13520*/  HMMA.16816.F32 R88, R4.reuse, R12, R88 ;  /* 0x0000000c0458723c */ /* 0x048fee0000001858 */
[----:B------:R-:W-:Y:S01]  /*13530*/  FADD.FTZ R13, R35, R32 ;  /* 0x00000020230d7221 */ /* 0x000fe20000010000 */
[----:B------:R-:W-:Y:S01]  /*13540*/  HMMA.16816.F32 R80, R4, R8, R80 ;  /* 0x000000080450723c */ /* 0x000fe20000001850 */
[----:B------:R-:W-:-:S02]  /*13550*/  FADD.FTZ R12, R2, R33 ;  /* 0x00000021020c7221 */ /* 0x000fc40000010000 */
[----:B------:R-:W-:Y:S01]  /*13560*/  FADD.FTZ R13, R30, R13 ;  /* 0x0000000d1e0d7221 */ /* 0x000fe20000010000 */
[----:B------:R-:W2:Y:S01]  /*13570*/  MUFU.EX2 R2, R31 ;  /* 0x0000001f00027308 */ /* 0x000ea20000000800 */
[----:B------:R-:W-:Y:S02]  /*13580*/  FADD.FTZ R53, R53, R12 ;  /* 0x0000000c35357221 */ /* 0x000fe40000010000 */
[----:B------:R-:W-:Y:S01]  /*13590*/  FADD.FTZ R36, R36, R13 ;  /* 0x0000000d24247221 */ /* 0x000fe20000010000 */
[----:B------:R-:W-:Y:S01]  /*135a0*/  HMMA.16816.F32 R84, R4, R14, R84 ;  /* 0x0000000e0454723c */ /* 0x000fe20000001854 */
[----:B------:R-:W-:Y:S01]  /*135b0*/  FADD.FTZ R44, R44, R53 ;  /* 0x000000352c2c7221 */ /* 0x000fe20000010000 */
[----:B------:R-:W3:Y:S01]  /*135c0*/  LDSM.16.MT88.4 R12, [R166+0x9800] ;  /* 0x00980000a60c783b */ /* 0x000ee20000004200 */
        /* <DEDUP_REMOVED lines=8> */
[----:B------:R-:W4:Y:S01]  /*13650*/  LDSM.16.MT88.4 R8, [R164+0x9800] ;  /* 0x00980000a408783b */ /* 0x000f220000004200 */
[----:B------:R-:W-:Y:S01]  /*13660*/  FADD.FTZ R104, R104, R105 ;  /* 0x0000006968687221 */ /* 0x000fe20000010000 */
[----:B-1----:R-:W-:Y:S01]  /*13670*/  HMMA.16816.F32 R72, R4, R16, R72 ;  /* 0x000000100448723c */ /* 0x002fe20000001848 */
[----:B------:R-:W-:-:S02]  /*13680*/  FADD.FTZ R62, R62, R101 ;  /* 0x000000653e3e7221 */ /* 0x000fc40000010000 */
[----:B------:R-:W-:Y:S02]  /*13690*/  FFMA.FTZ R0, R27, c[0x0][0x23c], -R26 ;  /* 0x00008f001b007a23 */ /* 0x000fe4000001081a */
[----:B------:R-:W-:Y:S02]  /*136a0*/  FADD.FTZ R103, R103, R104 ;  /* 0x0000006867677221 */ /* 0x000fe40000010000 */
[----:B------:R-:W-:Y:S01]  /*136b0*/  FADD.FTZ R17, R65, R62 ;  /* 0x0000003e41117221 */ /* 0x000fe20000010000 */
[----:B------:R-:W-:Y:S01]  /*136c0*/  HMMA.16816.F32 R68, R4, R18, R68 ;  /* 0x000000120444723c */ /* 0x000fe20000001844 */
[----:B------:R-:W1:Y:S01]  /*136d0*/  MUFU.EX2 R0, R0 ;  /* 0x0000000000007308 */ /* 0x000e620000000800 */
[----:B------:R-:W-:Y:S02]  /*136e0*/  FADD.FTZ R103, R106, R103 ;  /* 0x000000676a677221 */ /* 0x000fe40000010000 */
[----:B------:R-:W-:Y:S02]  /*136f0*/  FADD.FTZ R17, R60, R17 ;  /* 0x000000113c117221 */ /* 0x000fe40000010000 */
[----:B------:R-:W-:Y:S01]  /*13700*/  FADD.FTZ R26, R112, R103 ;  /* 0x00000067701a7221 */ /* 0x000fe20000010000 */
[----:B------:R-:W-:Y:S01]  /*13710*/  F2FP.PACK_AB R4, R39, R34 ;  /* 0x000000222704723e */ /* 0x000fe200000000ff */
[----:B------:R-:W-:Y:S01]  /*13720*/  FADD.FTZ R110, R110, R17 ;  /* 0x000000116e6e7221 */ /* 0x000fe20000010000 */
[----:B--2---:R-:W-:Y:S01]  /*13730*/  F2FP.PACK_AB R5, R29, R2 ;  /* 0x000000021d05723e */ /* 0x004fe200000000ff */
[----:B------:R-:W-:Y:S01]  /*13740*/  FADD.FTZ R26, R121, R26 ;  /* 0x0000001a791a7221 */ /* 0x000fe20000010000 */
[----:B------:R-:W-:Y:S01]  /*13750*/  F2FP.PACK_AB R6, R49, R38 ;  /* 0x000000263106723e */ /* 0x000fe200000000ff */
[----:B------:R-:W-:Y:S01]  /*13760*/  FADD.FTZ R107, R107, R110 ;  /* 0x0000006e6b6b7221 */ /* 0x000fe20000010000 */
[----:B------:R-:W2:Y:S01]  /*13770*/  LDSM.16.MT88.4 R16, [R163+0x9800] ;  /* 0x00980000a310783b */ /* 0x000ea20000004200 */
[----:B------:R-:W-:-:S02]  /*13780*/  FADD.FTZ R117, R117, R26 ;  /* 0x0000001a75757221 */ /* 0x000fc40000010000 */
[----:B------:R-:W-:Y:S01]  /*13790*/  FADD.FTZ R108, R108, R107 ;  /* 0x0000006b6c6c7221 */ /* 0x000fe20000010000 */
[----:B-1----:R-:W-:Y:S01]  /*137a0*/  F2FP.PACK_AB R7, R191, R0 ;  /* 0x00000000bf07723e */ /* 0x002fe200000000ff */
[----:B------:R-:W-:Y:S02]  /*137b0*/  FADD.FTZ R114, R114, R117 ;  /* 0x0000007572727221 */ /* 0x000fe40000010000 */
[----:B------:R-:W-:Y:S02]  /*137c0*/  FADD.FTZ R26, R111, R108 ;  /* 0x0000006c6f1a7221 */ /* 0x000fe40000010000 */
[----:B------:R-:W-:Y:S02]  /*137d0*/  FADD.FTZ R119, R119, R114 ;  /* 0x0000007277777221 */ /* 0x000fe40000010000 */
[----:B------:R-:W-:Y:S01]  /*137e0*/  FADD.FTZ R25, R123, R26 ;  /* 0x0000001a7b197221 */ /* 0x000fe20000010000 */
[----:B---3--:R-:W-:Y:S01]  /*137f0*/  HMMA.16816.F32 R96, R4, R12, R96 ;  /* 0x0000000c0460723c */ /* 0x008fe20000001860 */
[----:B------:R-:W-:-:S02]  /*13800*/  FADD.FTZ R126, R126, R119 ;  /* 0x000000777e7e7221 */ /* 0x000fc40000010000 */
[----:B------:R-:W-:-:S05]  /*13810*/  FADD.FTZ R25, R124, R25 ;  /* 0x000000197c197221 */ /* 0x000fca0000010000 */
[C---:B------:R-:W-:Y:S01]  /*13820*/  HMMA.16816.F32 R92, R4.reuse, R14, R92 ;  /* 0x0000000e045c723c */ /* 0x040fe2000000185c */
[----:B------:R-:W1:Y:S07]  /*13830*/  LDSM.16.MT88.4 R12, [R162+0x9800] ;  /* 0x00980000a20c783b */ /* 0x000e6e0000004200 */
[C---:B----4-:R-:W-:Y:S07]  /*13840*/  HMMA.16816.F32 R88, R4.reuse, R8, R88 ;  /* 0x000000080458723c */ /* 0x050fee0000001858 */
        /* <DEDUP_REMOVED lines=31> */
[----:B------:R-:W-:Y:S02]  /*13a40*/  FADD.FTZ R0, R0, R29 ;  /* 0x0000001d00007221 */ /* 0x000fe40000010000 */
[----:B------:R-:W-:-:S02]  /*13a50*/  FADD.FTZ R192, R49, R38 ;  /* 0x0000002631c07221 */ /* 0x000fc40000010000 */
[----:B------:R-:W-:Y:S01]  /*13a60*/  FADD.FTZ R191, R191, R0 ;  /* 0x00000000bfbf7221 */ /* 0x000fe20000010000 */
[----:B------:R-:W-:Y:S02]  /*13a70*/  MOV R0, R3 ;  /* 0x0000000300007202 */ /* 0x000fe40000000f00 */
.L_x_7378:
[----:B------:R-:W-:Y:S01]  /*13a80*/  ULDC.64 UR12, c[0x0][0x118] ;  /* 0x00004600000c7ab9 */ /* 0x000fe20000000a00 */
        /* <DEDUP_REMOVED lines=13> */
.L_x_7388:
        /* <DEDUP_REMOVED lines=66> */
.L_x_7385:
        /* <DEDUP_REMOVED lines=41> */
[----:B------:R-:W4:Y:S01]  /*14210*/  LDSM.16.M88.4 R152, [R165+0x3000] ;  /* 0x00300000a598783b */ /* 0x000f220000000200 */
[C---:B---3--:R-:W-:Y:S08]  /*14220*/  HMMA.16816.F32 R4, R104.reuse, R108, RZ ;  /* 0x0000006c6804723c */ /* 0x048ff000000018ff */
[C---:B--2---:R-:W-:Y:S01]  /*14230*/  HMMA.16816.F32 R8, R104.reuse, R110, RZ ;  /* 0x0000006e6808723c */ /* 0x044fe200000018ff */
[----:B------:R-:W-:Y:S07]  /*14240*/  LDSM.16.M88.4 R108, [R165+0x4000] ;  /* 0x00400000a56c783b */ /* 0x000fee0000000200 */
        /* <DEDUP_REMOVED lines=23> */
[C---:B----4-:R-:W-:Y:S08]  /*143c0*/  HMMA.16816.F32 R20, R140.reuse, R152, R20 ;  /* 0x000000988c14723c */ /* 0x050ff00000001814 */
        /* <DEDUP_REMOVED lines=81> */
[----:B------:R1:W1:Y:S10]  /*148e0*/  MUFU.TANH R231, R13 ;  /* 0x0000000d00e77308 */ /* 0x0002740000002400 */
[----:B------:R1:W1:Y:S01]  /*148f0*/  MUFU.TANH R230, R14 ;  /* 0x0000000e00e67308 */ /* 0x0002620000002400 */
[C---:B-----5:R-:W-:Y:S08]  /*14900*/  HMMA.16816.F32 R28, R120.reuse, R8, R28 ;  /* 0x00000008781c723c */ /* 0x060ff0000000181c */
[C---:B------:R-:W-:Y:S01]  /*14910*/  HMMA.16816.F32 R32, R120.reuse, R10, R32 ;  /* 0x0000000a7820723c */ /* 0x040fe20000001820 */
[----:B------:R1:W1:Y:S01]  /*14920*/  MUFU.TANH R228, R15 ;  /* 0x0000000f00e47308 */ /* 0x0002620000002400 */
        /* <DEDUP_REMOVED lines=23> */
[----:B------:R-:W2:Y:S01]  /*14aa0*/  MUFU.TANH R221, R221 ;  /* 0x000000dd00dd7308 */ /* 0x000ea20000002400 */
[----:B------:R-:W5:Y:S01]  /*14ab0*/  LDSM.16.M88.4 R8, [R100+0x3800] ;  /* 0x003800006408783b */ /* 0x000f620000000200 */
[----:B------:R-:W-:Y:S04]  /*14ac0*/  DEPBAR.LE SB0, 0x0 ;  /* 0x000080000000791a */ /* 0x000fe80000000000 */
[----:B------:R-:W-:Y:S01]  /*14ad0*/  FMUL.FTZ R41, R41, c[0x0][0x2ec] ;  /* 0x0000bb0029297a20 */ /* 0x000fe20000410000 */
[C---:B-1----:R-:W-:Y:S03]  /*14ae0*/  HMMA.16816.F32 R52, R120.reuse, R4, R52 ;  /* 0x000000047834723c */ /* 0x042fe60000001834 */
[----:B------:R1:W1:Y:S01]  /*14af0*/  MUFU.TANH R219, R21 ;  /* 0x0000001500db7308 */ /* 0x0002620000002400 */
        /* <DEDUP_REMOVED lines=16> */
[----:B------:R-:W1:Y:S01]  /*14c00*/  MUFU.TANH R217, R217 ;  /* 0x000000d900d97308 */ /* 0x000e620000002400 */
[C---:B-----5:R-:W-:Y:S03]  /*14c10*/  HMMA.16816.F32 R60, R120.reuse, R8, R60 ;  /* 0x00000008783c723c */ /* 0x060fe6000000183c */
[----:B------:R-:W-:Y:S02]  /*14c20*/  FMUL.FTZ R53, R53, c[0x0][0x2ec] ;  /* 0x0000bb0035357a20 */ /* 0x000fe40000410000 */
[----:B------:R-:W-:Y:S02]  /*14c30*/  FMUL.FTZ R54, R54, c[0x0][0x2ec] ;  /* 0x0000bb0036367a20 */ /* 0x000fe40000410000 */
[----:B------:R-:W-:Y:S01]  /*14c40*/  FMUL.FTZ R55, R55, c[0x0][0x2ec] ;  /* 0x0000bb0037377a20 */ /* 0x000fe20000410000 */
[----:B------:R-:W-:Y:S01]  /*14c50*/  HMMA.16816.F32 R64, R120, R10, R64 ;  /* 0x0000000a7840723c */ /* 0x000fe20000001840 */
[----:B------:R1:W1:Y:S03]  /*14c60*/  MUFU.TANH R215, R25 ;  /* 0x0000001900d77308 */ /* 0x0002660000002400 */
        /* <DEDUP_REMOVED lines=70> */
[----:B------:R-:W-:Y:S02]  /*150d0*/  ISETP.GE.AND P3, PT, R2, RZ, PT ;  /* 0x000000ff0200720c */ /* 0x000fe40003f66270 */
        /* <DEDUP_REMOVED lines=48> */
.L_x_7387:
        /* <DEDUP_REMOVED lines=31> */
.L_x_7386:
[----:B--234-:R-:W-:Y:S01]  /*155d0*/  FMNMX.FTZ R0, R229, R103, !PT ;  /* 0x00000067e5007209 */ /* 0x01cfe20007810000 */
        /* <DEDUP_REMOVED lines=132> */
[C---:B------:R-:W-:Y:S01]  /*15e20*/  FMUL.FTZ R16, R37.reuse, R84 ;  /* 0x0000005425107220 */ /* 0x040fe20000410000 */
[----:B------:R-:W-:Y:S01]  /*15e30*/  MUFU.EX2 R64, R64 ;  /* 0x0000004000407308 */ /* 0x000fe20000000800 */
[--C-:B------:R-:W-:Y:S02]  /*15e40*/  FFMA.FTZ R84, R226, c[0x0][0x23c], -R39.reuse ;  /* 0x00008f00e2547a23 */ /* 0x100fe40000010827 */
[----:B------:R-:W-:Y:S02]  /*15e50*/  FMUL.FTZ R25, R37, R77 ;  /* 0x0000004d25197220 */ /* 0x000fe40000410000 */
        /* <DEDUP_REMOVED lines=16> */
[----:B------:R3:W-:Y:S01]  /*15f60*/  MUFU.EX2 R85, R24 ;  /* 0x0000001800557308 */ /* 0x0007e20000000800 */
        /* <DEDUP_REMOVED lines=15> */
[C---:B---3--:R-:W-:Y:S02]  /*16060*/  FMUL.FTZ R24, R37.reuse, R76 ;  /* 0x0000004c25187220 */ /* 0x048fe40000410000 */
        /* <DEDUP_REMOVED lines=270> */
.L_x_7384:
        /* <DEDUP_REMOVED lines=9> */
[----:B------:R-:W-:-:S03]  /*171e0*/  IADD3 R13, R180, -R13, RZ ;  /* 0x8000000db40d7210 */ /* 0x000fc60007ffe0ff */
[----:B------:R-:W3:Y:S01]  /*171f0*/  S2R R44, SR_CTAID.X ;  /* 0x00000000002c7919 */ /* 0x000ee20000002500 */
[----:B-1----:R-:W-:-:S03]  /*17200*/  FADD.FTZ R6, R3, R192 ;  /* 0x000000c003067221 */ /* 0x002fc60000010000 */
[----:B------:R-:W1:Y:S01]  /*17210*/  S2R R3, SR_TID.X ;  /* 0x0000000000037919 */ /* 0x000e620000002100 */
[----:B--2---:R-:W-:-:S03]  /*17220*/  FADD.FTZ R7, R4, R191 ;  /* 0x000000bf04077221 */ /* 0x004fc60000010000 */
[----:B------:R-:W2:Y:S04]  /*17230*/  SHFL.BFLY PT, R5, R6, 0x1, 0x1f ;  /* 0x0c201f0006057f89 */ /* 0x000ea800000e0000 */
[----:B------:R-:W4:Y:S01]  /*17240*/  SHFL.BFLY PT, R4, R7, 0x1, 0x1f ;  /* 0x0c201f0007047f89 */ /* 0x000f2200000e0000 */
[----:B-1----:R-:W-:-:S04]  /*17250*/  SHF.R.S32.HI R10, RZ, 0x1f, R3 ;  /* 0x0000001fff0a7819 */ /* 0x002fc80000011403 */
[----:B------:R-:W-:Y:S01]  /*17260*/  LEA.HI R11, R10, R3, RZ, 0x2 ;  /* 0x000000030a0b7211 */ /* 0x000fe200078f10ff */
[----:B--2---:R-:W-:Y:S01]  /*17270*/  FADD.FTZ R5, R6, R5 ;  /* 0x0000000506057221 */ /* 0x004fe20000010000 */
[----:B------:R-:W-:Y:S02]  /*17280*/  SHF.L.U32 R6, R173, 0x6, RZ ;  /* 0x00000006ad067819 */ /* 0x000fe400000006ff */
[--C-:B------:R-:W-:Y:S01]  /*17290*/  SHF.R.S32.HI R9, RZ, 0x2, R11.reuse ;  /* 0x00000002ff097819 */ /* 0x100fe2000001140b */
[----:B----4-:R-:W-:Y:S01]  /*172a0*/  FADD.FTZ R4, R7, R4 ;  /* 0x0000000407047221 */ /* 0x010fe20000010000 */
        /* <DEDUP_REMOVED lines=50> */
[----:B------:R-:W4:Y:S01]  /*175d0*/  @P0 MUFU.LG2 R4, R4 ;  /* 0x0000000400040308 */ /* 0x000f220000000c00 */
        /* <DEDUP_REMOVED lines=56> */
[----:B----4-:R-:W-:-:S04]  /*17960*/  @P0 FMUL.FTZ R9, R4, 0.69314718246459960938 ;  /* 0x3f31721804090820 */ /* 0x010fc80000410000 */
[----:B------:R-:W-:Y:S01]  /*17970*/  @P0 FFMA.FTZ R8, R0, c[0x0][0x238], R9 ;  /* 0x00008e0000080a23 */ /* 0x000fe20000010009 */
[----:B------:R-:W1:Y:S04]  /*17980*/  LDS.128 R36, [R6.X4] ;  /* 0x0000000006247984 */ /* 0x000e680000004c00 */
[----:B------:R-:W2:Y:S04]  /*17990*/  LDS.128 R32, [R6.X4+0x800] ;  /* 0x0008000006207984 */ /* 0x000ea80000004c00 */
[----:B------:R-:W4:Y:S04]  /*179a0*/  LDS.128 R28, [R6.X4+0x1000] ;  /* 0x00100000061c7984 */ /* 0x000f280000004c00 */
[----:B------:R-:W1:Y:S04]  /*179b0*/  LDS.128 R24, [R6.X4+0x1800] ;  /* 0x0018000006187984 */ /* 0x000e680000004c00 */
[----:B------:R-:W1:Y:S04]  /*179c0*/  LDS.128 R20, [R6.X4+0x2000] ;  /* 0x0020000006147984 */ /* 0x000e680000004c00 */
[----:B------:R-:W1:Y:S04]  /*179d0*/  LDS.128 R16, [R6.X4+0x2800] ;  /* 0x0028000006107984 */ /* 0x000e680000004c00 */
[----:B------:R-:W1:Y:S04]  /*179e0*/  LDS.128 R12, [R6.X4+0x3000] ;  /* 0x00300000060c7984 */ /* 0x000e680000004c00 */
[----:B------:R3:W1:Y:S02]  /*179f0*/  LDS.128 R40, [R6.X4+0x3800] ;  /* 0x0038000006287984 */ /* 0x0006640000004c00 */
[----:B---3--:R-:W-:-:S04]  /*17a00*/  IMAD.SHL.U32 R6, R44, 0x40, RZ ;  /* 0x000000402c067824 */ /* 0x008fc800078e00ff */
[----:B------:R-:W-:Y:S01]  /*17a10*/  IMAD R6, R7, c[0x0][0x214], R6 ;  /* 0x0000850007067a24 */ /* 0x000fe200078e0206 */
[----:B------:R-:W-:Y:S05]  /*17a20*/  @P1 BRA `(.L_x_7390) ;  /* 0x000000b000001947 */ /* 0x000fea0003800000 */
[----:B--2-4-:R-:W-:Y:S01]  /*17a30*/  IMAD R0, R44, -0x40, R181 ;  /* 0xffffffc02c007824 */ /* 0x014fe200078e02b5 */
        /* <DEDUP_REMOVED lines=10> */
.L_x_7390:
[----:B--2-4-:R-:W-:Y:S05]  /*17ae0*/  BSYNC B0 ;  /* 0x0000000000007941 */ /* 0x014fea0003800000 */
.L_x_7389:
        /* <DEDUP_REMOVED lines=35> */
.L_x_7391:
        /* <DEDUP_REMOVED lines=14> */
.L_x_7821:


//--------------------- .text._ZN5flash24flash_fwd_splitkv_kernelI23Flash_fwd_kernel_traitsILi64ELi64ELi128ELi4ELb0ELb0EN7cutlass6half_tE19Flash_kernel_traitsILi64ELi64ELi128ELi4ES3_EELb1ELb0ELb1ELb0ELb0ELb0ELb1ELb1EEEvNS_16Flash_fwd_paramsE --------------------------
	.section	.text._ZN5flash24flash_fwd_splitkv_kernelI23Flash_fwd_kernel_traitsILi64ELi64ELi128ELi4ELb0ELb0EN7cutlass6half_tE19Flash_kernel_traitsILi64ELi64ELi128ELi4ES3_EELb1ELb0ELb1ELb0ELb0ELb0ELb1ELb1EEEvNS_16Flash_fwd_paramsE,"ax",@progbits
	.sectioninfo	@"SHI_REGISTERS=203"
	.align	128
        .global         _ZN5flash24flash_fwd_splitkv_kernelI23Flash_fwd_kernel_traitsILi64ELi64ELi128ELi4ELb0ELb0EN7cutlass6half_tE19Flash_kernel_traitsILi64ELi64ELi128ELi4ES3_EELb1ELb0ELb1ELb0ELb0ELb0ELb1ELb1EEEvNS_16Flash_fwd_paramsE
        .type           _ZN5flash24flash_fwd_splitkv_kernelI23Flash_fwd_kernel_traitsILi64ELi64ELi128ELi4ELb0ELb0EN7cutlass6half_tE19Flash_kernel_traitsILi64ELi64ELi128ELi4ES3_EELb1ELb0ELb1ELb0ELb0ELb0ELb1ELb1EEEvNS_16Flash_fwd_paramsE,@function
        .size           _ZN5flash24flash_fwd_splitkv_kernelI23Flash_fwd_kernel_traitsILi64ELi64ELi128ELi4ELb0ELb0EN7cutlass6half_tE19Flash_kernel_traitsILi64ELi64ELi128ELi4ES3_EELb1ELb0ELb1ELb0ELb0ELb0ELb1ELb1EEEvNS_16Flash_fwd_paramsE,(.L_x_7822 - _ZN5flash24flash_fwd_splitkv_kernelI23Flash_fwd_kernel_traitsILi64ELi64ELi128ELi4ELb0ELb0EN7cutlass6half_tE19Flash_kernel_traitsILi64ELi64ELi128ELi4ES3_EELb1ELb0ELb1ELb0ELb0ELb0ELb1ELb1EEEvNS_16Flash_fwd_paramsE)
        .other          _ZN5flash24flash_fwd_splitkv_kernelI23Flash_fwd_kernel_traitsILi64ELi64ELi128ELi4ELb0ELb0EN7cutlass6half_tE19Flash_kernel_traitsILi64ELi64ELi128ELi4ES3_EELb1ELb0ELb1ELb0ELb0ELb0ELb1ELb1EEEvNS_16Flash_fwd_paramsE,@"STO_CUDA_ENTRY STV_DEFAULT"
_ZN5flash24flash_fwd_splitkv_kernelI23Flash_fwd_kernel_traitsILi64ELi64ELi128ELi4ELb0ELb0EN7cutlass6half_tE19Flash_kernel_traitsILi64ELi64ELi128ELi4ES3_EELb1ELb0ELb1ELb0ELb0ELb0ELb1ELb1EEEvNS_16Flash_fwd_paramsE:
.text._ZN5flash24flash_fwd_splitkv_kernelI23Flash_fwd_kernel_traitsILi64ELi64ELi128ELi4ELb0ELb0EN7cutlass6half_tE19Flash_kernel_traitsILi64ELi64ELi128ELi4ES3_EELb1ELb0ELb1ELb0ELb0ELb0ELb1ELb1EEEvNS_16Flash_fwd_paramsE:
        /* <DEDUP_REMOVED lines=53> */
.L_x_7392:
[----:B-1-34-:R-:W-:Y:S02]  /*0350*/  MOV R5, c[0x0][0x218] ;  /* 0x0000860000057a02 */ /* 0x01afe40000000f00 */
.L_x_7393:
        /* <DEDUP_REMOVED lines=27> */
[----:B------:R-:W-:Y:S01]  /*0510*/  IADD3 R6, -R176, 0xbf, R3 ;  /* 0x000000bfb0067810 */ /* 0x000fe20007ffe103 */
[----:B-1----:R-:W-:Y:S02]  /*0520*/  IMAD.MOV R4, RZ, RZ, -R11 ;  /* 0x000000ffff047224 */ /* 0x002fe400078e0a0b */
[----:B------:R-:W-:Y:S02]  /*0530*/  IMAD.MOV.U32 R10, RZ, RZ, RZ ;  /* 0x000000ffff0a7224 */ /* 0x000fe400078e00ff */
[----:B------:R-:W-:-:S04]  /*0540*/  IMAD R4, R4, R5, RZ ;  /* 0x0000000504047224 */ /* 0x000fc800078e02ff */
[----:B------:R-:W-:Y:S02]  /*0550*/  IMAD.HI.U32 R7, R11, R4, R10 ;  /* 0x000000040b077227 */ /* 0x000fe400078e000a */
[----:B------:R-:W1:Y:S02]  /*0560*/  S2R R11, SR_TID.X ;  /* 0x00000000000b7919 */ /* 0x000e640000002100 */
        /* <DEDUP_REMOVED lines=10> */
[----:B------:R-:W-:-:S04]  /*0610*/  SHF.R.S32.HI R5, RZ, 0x1f, R4 ;  /* 0x0000001fff057819 */ /* 0x000fc80000011404 */
[----:B------:R-:W-:-:S04]  /*0620*/  LEA.HI R5, R5, R4, RZ, 0x7 ;  /* 0x0000000405057211 */ /* 0x000fc800078f38ff */
[----:B------:R-:W-:-:S03]  /*0630*/  SHF.R.S32.HI R5, RZ, 0x7, R5 ;  /* 0x00000007ff057819 */ /* 0x000fc60000011405 */
[----:B------:R-:W-:-:S05]  /*0640*/  @P2 IADD3 R7, R7, 0x1, RZ ;  /* 0x0000000107072810 */ /* 0x000fca0007ffe0ff */
[----:B------:R-:W-:Y:S01]  /*0650*/  IMAD.MOV.U32 R2, RZ, RZ, R7 ;  /* 0x000000ffff027224 */ /* 0x000fe200078e0007 */
[----:B------:R-:W-:-:S03]  /*0660*/  IADD3 R7, R6, c[0x0][0x2e8], R49 ;  /* 0x0000ba0006077a10 */ /* 0x000fc60007ffe031 */
        /* <DEDUP_REMOVED lines=77> */
[C---:B------:R-:W-:Y:S01]  /*0b40*/  ISETP.NE.OR P3, PT, R11.reuse, RZ, P3 ;  /* 0x000000ff0b00720c */ /* 0x040fe20001f65670 */
[----:B------:R-:W-:Y:S01]  /*0b50*/  @!P5 IMAD.MOV.U32 R19, RZ, RZ, -0x800000 ;  /* 0xff800000ff13d424 */ /* 0x000fe200078e00ff */
[-C--:B------:R-:W-:Y:S01]  /*0b60*/  ISETP.GE.OR P2, PT, R0, R3.reuse, P2 ;  /* 0x000000030000720c */ /* 0x080fe20001746670 */
[----:B------:R2:W-:Y:S01]  /*0b70*/  @!P0 STG.E [R12.64+0xc0], R5 ;  /* 0x0000c0050c008986 */ /* 0x0005e2000c101906 */
[----:B------:R-:W-:Y:S01]  /*0b80*/  ISETP.GE.AND P0, PT, R2, R3, PT ;  /* 0x000000030200720c */ /* 0x000fe20003f06270 */
[----:B------:R-:W-:Y:S02]  /*0b90*/  @!P6 IMAD.MOV.U32 R21, RZ, RZ, -0x800000 ;  /* 0xff800000ff15e424 */ /* 0x000fe400078e00ff */
[----:B------:R2:W-:Y:S01]  /*0ba0*/  @!P5 STG.E [R12.64+0x40], R19 ;  /* 0x000040130c00d986 */ /* 0x0005e2000c101906 */
[----:B------:R-:W-:-:S03]  /*0bb0*/  ISETP.NE.OR P0, PT, R11, RZ, P0 ;  /* 0x000000ff0b00720c */ /* 0x000fc60000705670 */
[----:B------:R-:W-:Y:S01]  /*0bc0*/  @!P4 IMAD.MOV.U32 R15, RZ, RZ, -0x800000 ;  /* 0xff800000ff0fc424 */ /* 0x000fe200078e00ff */
[----:B------:R2:W-:Y:S01]  /*0bd0*/  @!P6 STG.E [R12.64+0x20], R21 ;  /* 0x000020150c00e986 */ /* 0x0005e2000c101906 */
[----:B------:R-:W-:Y:S02]  /*0be0*/  @!P3 IMAD.MOV.U32 R9, RZ, RZ, -0x800000 ;  /* 0xff800000ff09b424 */ /* 0x000fe400078e00ff */
[----:B-1----:R-:W-:Y:S01]  /*0bf0*/  @!P2 IMAD.MOV.U32 R17, RZ, RZ, -0x800000 ;  /* 0xff800000ff11a424 */ /* 0x002fe200078e00ff */
[----:B------:R2:W-:Y:S04]  /*0c00*/  @!P4 STG.E [R12.64+0x60], R15 ;  /* 0x0000600f0c00c986 */ /* 0x0005e8000c101906 */
[----:B------:R2:W-:Y:S04]  /*0c10*/  @!P3 STG.E [R12.64+0x80], R9 ;  /* 0x000080090c00b986 */ /* 0x0005e8000c101906 */
[----:B------:R2:W-:Y:S04]  /*0c20*/  @!P1 STG.E [R12.64+0xa0], R7 ;  /* 0x0000a0070c009986 */ /* 0x0005e8000c101906 */
[----:B------:R2:W-:Y:S01]  /*0c30*/  @!P2 STG.E [R12.64], R17 ;  /* 0x000000110c00a986 */ /* 0x0005e2000c101906 */
[----:B------:R-:W-:Y:S05]  /*0c40*/  @P0 EXIT ;  /* 0x000000000000094d */ /* 0x000fea0003800000 */
[----:B------:R-:W-:-:S05]  /*0c50*/  MOV R3, 0xff800000 ;  /* 0xff80000000037802 */ /* 0x000fca0000000f00 */
[----:B------:R-:W-:Y:S01]  /*0c60*/  STG.E [R12.64+0xe0], R3 ;  /* 0x0000e0030c007986 */ /* 0x000fe2000c101906 */
[----:B------:R-:W-:Y:S05]  /*0c70*/  EXIT ;  /* 0x000000000000794d */ /* 0x000fea0003800000 */
.L_x_7394:
        /* <DEDUP_REMOVED lines=46> */
[----:B------:R-:W-:-:S05]  /*0f60*/  IMAD.WIDE R14, R9, 0x4, R180 ;  /* 0x00000004090e7825 */ /* 0x000fca00078e02b4 */
[----:B------:R-:W2:Y:S01]  /*0f70*/  LDG.E R5, [R14.64] ;  /* 0x000000060e057981 */ /* 0x000ea2000c1e1900 */
[----:B-----5:R-:W-:Y:S02]  /*0f80*/  IABS R6, c[0x0][0x1c8] ;  /* 0x0000720000067a13 */ /* 0x020fe40000000000 */
[----:B------:R-:W-:Y:S02]  /*0f90*/  IABS R3, R130 ;  /* 0x0000008200037213 */ /* 0x000fe40000000000 */
[----:B------:R-:W1:Y:S08]  /*0fa0*/  I2F.RP R2, R6 ;  /* 0x0000000600027306 */ /* 0x000e700000209400 */
[----:B-1----:R-:W1:Y:S02]  /*0fb0*/  MUFU.RCP R12, R2 ;  /* 0x00000002000c7308 */ /* 0x002e640000001000 */
[----:B-1----:R-:W-:-:S06]  /*0fc0*/  IADD3 R12, R12, 0xffffffe, RZ ;  /* 0x0ffffffe0c0c7810 */ /* 0x002fcc0007ffe0ff */
[----:B------:R-:W1:Y:S02]  /*0fd0*/  F2I.FTZ.U32.TRUNC.NTZ R13, R12 ;  /* 0x0000000c000d7305 */ /* 0x000e64000021f000 */
[----:B-1----:R-:W-:Y:S01]  /*0fe0*/  IMAD.MOV R0, RZ, RZ, -R13 ;  /* 0x000000ffff007224 */ /* 0x002fe200078e0a0d */
[----:B------:R-:W-:-:S03]  /*0ff0*/  MOV R12, RZ ;  /* 0x000000ff000c7202 */ /* 0x000fc60000000f00 */
[----:B------:R-:W-:-:S04]  /*1000*/  IMAD R0, R0, R6, RZ ;  /* 0x0000000600007224 */ /* 0x000fc800078e02ff */
[----:B------:R-:W-:-:S06]  /*1010*/  IMAD.HI.U32 R0, R13, R0, R12 ;  /* 0x000000000d007227 */ /* 0x000fcc00078e000c */
[----:B------:R-:W-:-:S04]  /*1020*/  IMAD.HI.U32 R0, R0, R3, RZ ;  /* 0x0000000300007227 */ /* 0x000fc800078e00ff */
[----:B------:R-:W-:-:S04]  /*1030*/  IMAD.MOV R2, RZ, RZ, -R0 ;  /* 0x000000ffff027224 */ /* 0x000fc800078e0a00 */
[----:B------:R-:W-:Y:S02]  /*1040*/  IMAD R3, R6, R2, R3 ;  /* 0x0000000206037224 */ /* 0x000fe400078e0203 */
[----:B------:R-:W-:-:S03]  /*1050*/  IMAD.MOV R2, RZ, RZ, -R9 ;  /* 0x000000ffff027224 */ /* 0x000fc600078e0a09 */
[----:B------:R-:W-:Y:S01]  /*1060*/  ISETP.GT.U32.AND P0, PT, R6, R3, PT ;  /* 0x000000030600720c */ /* 0x000fe20003f04070 */
[----:B------:R-:W-:-:S12]  /*1070*/  IMAD R9, R2, c[0x0][0x2d0], R7 ;  /* 0x0000b40002097a24 */ /* 0x000fd800078e0207 */
        /* <DEDUP_REMOVED lines=31> */
.L_x_7395:
        /* <DEDUP_REMOVED lines=16> */
[----:B------:R-:W-:-:S04]  /*1370*/  MOV R10, R12 ;  /* 0x0000000c000a7202 */ /* 0x000fc80000000f00 */
.L_x_7397:
[----:B------:R-:W-:Y:S01]  /*1380*/  IABS R7, c[0x0][0x1c8] ;  /* 0x0000720000077a13 */ /* 0x000fe20000000000 */
[----:B------:R-:W-:Y:S01]  /*1390*/  IMAD.MOV.U32 R16, RZ, RZ, R10 ;  /* 0x000000ffff107224 */ /* 0x000fe200078e000a */
[----:B------:R-:W-:Y:S01]  /*13a0*/  IABS R3, R130 ;  /* 0x0000008200037213 */ /* 0x000fe20000000000 */
[----:B------:R-:W-:Y:S01]  /*13b0*/  @P0 IMAD.IADD R15, R8, 0x1, R15 ;  /* 0x00000001080f0824 */ /* 0x000fe200078e020f */
[----:B------:R-:W1:Y:S01]  /*13c0*/  I2F.RP R2, R7 ;  /* 0x0000000700027306 */ /* 0x000e620000209400 */
[----:B------:R-:W-:-:S07]  /*13d0*/  MOV R17, R5 ;  /* 0x0000000500117202 */ /* 0x000fce0000000f00 */
[----:B-1----:R-:W1:Y:S02]  /*13e0*/  MUFU.RCP R12, R2 ;  /* 0x00000002000c7308 */ /* 0x002e640000001000 */
[----:B-1----:R-:W-:-:S06]  /*13f0*/  IADD3 R12, R12, 0xffffffe, RZ ;  /* 0x0ffffffe0c0c7810 */ /* 0x002fcc0007ffe0ff */
[----:B------:R-:W1:Y:S02]  /*1400*/  F2I.FTZ.U32.TRUNC.NTZ R13, R12 ;  /* 0x0000000c000d7305 */ /* 0x000e64000021f000 */
[----:B-1----:R-:W-:Y:S02]  /*1410*/  IMAD.MOV R0, RZ, RZ, -R13 ;  /* 0x000000ffff007224 */ /* 0x002fe400078e0a0d */
[----:B------:R-:W-:Y:S02]  /*1420*/  IMAD.MOV.U32 R12, RZ, RZ, RZ ;  /* 0x000000ffff0c7224 */ /* 0x000fe400078e00ff */
[----:B------:R-:W-:-:S04]  /*1430*/  IMAD R0, R0, R7, RZ ;  /* 0x0000000700007224 */ /* 0x000fc800078e02ff */
[----:B------:R-:W-:-:S04]  /*1440*/  IMAD.HI.U32 R0, R13, R0, R12 ;  /* 0x000000000d007227 */ /* 0x000fc800078e000c */
[----:B------:R-:W-:-:S04]  /*1450*/  @P0 IMAD.WIDE.U32 R12, R15, c[0x0][0x1a0], RZ ;  /* 0x000068000f0c0a25 */ /* 0x000fc800078e00ff */
[----:B------:R-:W-:-:S04]  /*1460*/  IMAD.HI.U32 R0, R0, R3, RZ ;  /* 0x0000000300007227 */ /* 0x000fc800078e00ff */
[----:B------:R-:W-:Y:S01]  /*1470*/  @P0 IMAD R15, R15, c[0x0][0x1a4], R13 ;  /* 0x000069000f0f0a24 */ /* 0x000fe200078e020d */
[----:B------:R-:W-:Y:S01]  /*1480*/  IADD3 R2, -R0, RZ, RZ ;  /* 0x000000ff00027210 */ /* 0x000fe20007ffe1ff */
[----:B------:R-:W-:-:S04]  /*1490*/  @P0 IMAD.MOV.U32 R14, RZ, RZ, R12 ;  /* 0x000000ffff0e0224 */ /* 0x000fc800078e000c */
        /* <DEDUP_REMOVED lines=12> */
[----:B------:R-:W-:Y:S02]  /*1560*/  IMAD R2, R3, c[0x0][0x198], RZ ;  /* 0x0000660003027a24 */ /* 0x000fe400078e02ff */
[----:B------:R-:W-:Y:S02]  /*1570*/  IMAD.MOV.U32 R9, RZ, RZ, R7 ;  /* 0x000000ffff097224 */ /* 0x000fe400078e0007 */
[----:B------:R-:W-:Y:S01]  /*1580*/  IMAD R5, R7, c[0x0][0x19c], R2 ;  /* 0x0000670007057a24 */ /* 0x000fe200078e0202 */
[----:B------:R-:W-:Y:S02]  /*1590*/  @!P2 IADD3 R0, -R0, RZ, RZ ;  /* 0x000000ff0000a210 */ /* 0x000fe40007ffe1ff */
[----:B------:R-:W-:Y:S02]  /*15a0*/  @!P1 LOP3.LUT R0, RZ, c[0x0][0x1c8], RZ, 0x33, !PT ;  /* 0x00007200ff009a12 */ /* 0x000fe400078e33ff */
[----:B------:R-:W-:-:S02]  /*15b0*/  IADD3 R17, R17, R5, RZ ;  /* 0x0000000511117210 */ /* 0x000fc40007ffe0ff */
[----:B------:R-:W-:-:S03]  /*15c0*/  SHF.R.S32.HI R2, RZ, 0x1f, R0 ;  /* 0x0000001fff027819 */ /* 0x000fc60000011400 */
[----:B------:R-:W-:-:S04]  /*15d0*/  IMAD.WIDE.U32 R124, R0, c[0x0][0x1b0], R16 ;  /* 0x00006c00007c7a25 */ /* 0x000fc800078e0010 */
[----:B------:R-:W-:-:S04]  /*15e0*/  IMAD R5, R2, c[0x0][0x1b0], RZ ;  /* 0x00006c0002057a24 */ /* 0x000fc800078e02ff */
        /* <DEDUP_REMOVED lines=14> */
.L_x_7396:
[----:B------:R1:W5:Y:S02]  /*16d0*/  @P4 LDG.E R86, [R86.64] ;  /* 0x0000000656564981 */ /* 0x000364000c1e1900 */
[----:B-----5:R-:W-:Y:S01]  /*16e0*/  SHF.R.S32.HI R6, RZ, 0x1f, R11 ;  /* 0x0000001fff067819 */ /* 0x020fe2000001140b */
[----:B------:R-:W-:Y:S01]  /*16f0*/  IMAD.MOV.U32 R21, RZ, RZ, 0x2 ;  /* 0x00000002ff157424 */ /* 0x000fe200078e00ff */
[----:B------:R-:W-:Y:S01]  /*1700*/  ISETP.NE.AND P0, PT, R23, -0x1, PT ;  /* 0xffffffff1700780c */ /* 0x000fe20003f05270 */
[----:B------:R-:W-:Y:S01]  /*1710*/  IMAD.MOV.U32 R118, RZ, RZ, c[0x0][0x230] ;  /* 0x00008c00ff767624 */ /* 0x000fe200078e00ff */
[CC--:B------:R-:W-:Y:S01]  /*1720*/  LEA.HI R8, R6.reuse, R11.reuse, RZ, 0x3 ;  /* 0x0000000b06087211 */ /* 0x0c0fe200078f18ff */
[----:B------:R-:W-:Y:S01]  /*1730*/  IMAD.MOV.U32 R25, RZ, RZ, c[0x0][0x230] ;  /* 0x00008c00ff197624 */ /* 0x000fe200078e00ff */
[----:B------:R-:W-:-:S02]  /*1740*/  LEA.HI R51, R6, R11, RZ, 0x4 ;  /* 0x0000000b06337211 */ /* 0x000fc400078f20ff */
[----:B------:R-:W-:Y:S02]  /*1750*/  SHF.R.S32.HI R134, RZ, 0x3, R8 ;  /* 0x00000003ff867819 */ /* 0x000fe40000011408 */
[----:B------:R-:W-:Y:S02]  /*1760*/  LOP3.LUT R8, R8, 0xfffffff8, RZ, 0xc0, !PT ;  /* 0xfffffff808087812 */ /* 0x000fe400078ec0ff */
[----:B------:R-:W-:Y:S02]  /*1770*/  LOP3.LUT R50, R51, 0xfffffff0, RZ, 0xc0, !PT ;  /* 0xfffffff033327812 */ /* 0x000fe400078ec0ff */
[----:B------:R-:W-:Y:S01]  /*1780*/  LEA.HI R6, R6, R11, RZ, 0x6 ;  /* 0x0000000b06067211 */ /* 0x000fe200078f30ff */
[----:B------:R-:W-:Y:S01]  /*1790*/  @!P0 IMAD R10, R4, c[0x0][0x178], RZ ;  /* 0x00005e00040a8a24 */ /* 0x000fe200078e02ff */
[----:B------:R-:W-:Y:S01]  /*17a0*/  SHF.L.U32 R119, R134, 0x6, RZ ;  /* 0x0000000686777819 */ /* 0x000fe200000006ff */
[C---:B------:R-:W-:Y:S01]  /*17b0*/  IMAD.IADD R115, R11.reuse, 0x1, -R8 ;  /* 0x000000010b737824 */ /* 0x040fe200078e0a08 */
[----:B------:R-:W-:Y:S01]  /*17c0*/  SHF.R.S32.HI R135, RZ, 0x1f, R134 ;  /* 0x0000001fff877819 */ /* 0x000fe20000011486 */
[----:B------:R-:W-:Y:S01]  /*17d0*/  IMAD.IADD R50, R11, 0x1, -R50 ;  /* 0x000000010b327824 */ /* 0x000fe200078e0a32 */
[----:B------:R-:W-:Y:S01]  /*17e0*/  LOP3.LUT R119, R119, 0x1c0, RZ, 0xc0, !PT ;  /* 0x000001c077777812 */ /* 0x000fe200078ec0ff */
[----:B------:R-:W-:Y:S01]  /*17f0*/  @P0 IMAD.WIDE.U32 R16, R23, c[0x0][0x190], RZ ;  /* 0x0000640017100a25 */ /* 0x000fe200078e00ff */
[----:B------:R-:W-:-:S02]  /*1800*/  SHF.L.U32 R100, R115, 0x3, RZ ;  /* 0x0000000373647819 */ /* 0x000fc400000006ff */
[----:B------:R-:W-:Y:S01]  /*1810*/  SHF.R.S32.HI R11, RZ, 0x1f, R50 ;  /* 0x0000001fff0b7819 */ /* 0x000fe20000011432 */
[----:B------:R-:W-:Y:S01]  /*1820*/  @!P0 IMAD.WIDE.U32 R12, R177, c[0x0][0x178], RZ ;  /* 0x00005e00b10c8a25 */ /* 0x000fe200078e00ff */
[----:B------:R-:W-:Y:S02]  /*1830*/  SHF.R.S32.HI R101, RZ, 0x1f, R100 ;  /* 0x0000001fff657819 */ /* 0x000fe40000011464 */
[----:B------:R-:W-:Y:S01]  /*1840*/  LEA.HI R52, R11, R50, RZ, 0x3 ;  /* 0x000000320b347211 */ /* 0x000fe200078f18ff */
[----:B------:R-:W-:Y:S01]  /*1850*/  @!P0 IMAD R10, R177, c[0x0][0x17c], R10 ;  /* 0x00005f00b10a8a24 */ /* 0x000fe200078e020a */
[----:B------:R-:W-:Y:S01]  /*1860*/  LOP3.LUT R8, R119, 0x38, R100, 0xf8, !PT ;  /* 0x0000003877087812 */ /* 0x000fe200078ef864 */
[----:B------:R-:W-:Y:S01]  /*1870*/  @P0 IMAD R17, R23, c[0x0][0x194], R17 ;  /* 0x0000650017110a24 */ /* 0x000fe200078e0211 */
[----:B------:R-:W-:Y:S01]  /*1880*/  SHF.R.U32.HI R119, RZ, 0x3, R119 ;  /* 0x00000003ff777819 */ /* 0x000fe20000011677 */
[----:B------:R-:W-:Y:S01]  /*1890*/  @!P0 IMAD.IADD R17, R13, 0x1, R10 ;  /* 0x000000010d118824 */ /* 0x000fe200078e020a */
[----:B------:R-:W-:Y:S01]  /*18a0*/  MOV R24, RZ ;  /* 0x000000ff00187202 */ /* 0x000fe20000000f00 */
[----:B------:R-:W-:Y:S01]  /*18b0*/  @!P0 IMAD.MOV.U32 R16, RZ, RZ, R12 ;  /* 0x000000ffff108224 */ /* 0x000fe200078e000c */
[----:B------:R-:W-:Y:S01]  /*18c0*/  IADD3 R14, P0, R100, R14, RZ ;  /* 0x0000000e640e7210 */ /* 0x000fe20007f1e0ff */
[----:B------:R-:W-:Y:S01]  /*18d0*/  IMAD.SHL.U32 R6, R6, 0x8, RZ ;  /* 0x0000000806067824 */ /* 0x000fe200078e00ff */
[----:B------:R-:W-:Y:S01]  /*18e0*/  LOP3.LUT R119, R8, R119, RZ, 0x3c, !PT ;  /* 0x0000007708777212 */ /* 0x000fe200078e3cff */
[----:B------:R-:W-:Y:S01]  /*18f0*/  IMAD.WIDE R18, R19, 0x40, R134 ;  /* 0x0000004013127825 */ /* 0x000fe200078e0286 */
[----:B------:R-:W-:-:S02]  /*1900*/  IADD3.X R15, R101, R15, RZ, P0, !PT ;  /* 0x0000000f650f7210 */ /* 0x000fc400007fe4ff */
[----:B------:R-:W-:Y:S01]  /*1910*/  IADD3 R120, P0, R134, R9, RZ ;  /* 0x0000000986787210 */ /* 0x000fe20007f1e0ff */
[----:B------:R-:W-:Y:S01]  /*1920*/  IMAD.HI.U32 R118, R21, R118, R24 ;  /* 0x0000007615767227 */ /* 0x000fe200078e0018 */
[----:B------:R-:W-:Y:S02]  /*1930*/  LOP3.LUT R9, R52, 0xfffffff8, RZ, 0xc0, !PT ;  /* 0xfffffff834097812 */ /* 0x000fe400078ec0ff */
[----:B------:R-:W-:Y:S01]  /*1940*/  LOP3.LUT R119, R119, 0xfffffe00, R6, 0xf8, !PT ;  /* 0xfffffe0077777812 */ /* 0x000fe200078ef806 */
[----:B------:R-:W-:Y:S01]  /*1950*/  IMAD R13, R2, c[0x0][0x1b8], RZ ;  /* 0x00006e00020d7a24 */ /* 0x000fe200078e02ff */
[----:B------:R-:W-:Y:S01]  /*1960*/  IADD3 R16, P1, R100, R16, RZ ;  /* 0x0000001064107210 */ /* 0x000fe20007f3e0ff */
[----:B------:R-:W-:Y:S01]  /*1970*/  IMAD.IADD R50, R50, 0x1, -R9 ;  /* 0x0000000132327824 */ /* 0x000fe200078e0a09 */
[----:B------:R-:W-:Y:S01]  /*1980*/  SHF.R.S32.HI R9, RZ, 0x1f, R54 ;  /* 0x0000001fff097819 */ /* 0x000fe20000011436 */
[----:B------:R-:W-:Y:S01]  /*1990*/  IMAD R128, R19, c[0x0][0x190], RZ ;  /* 0x0000640013807a24 */ /* 0x000fe200078e02ff */
[----:B------:R-:W-:Y:S01]  /*19a0*/  IADD3.X R3, R135, R3, RZ, P0, !PT ;  /* 0x0000000387037210 */ /* 0x000fe200007fe4ff */
[----:B------:R-:W-:Y:S01]  /*19b0*/  IMAD.X R17, R101, 0x1, R17, P1 ;  /* 0x0000000165117824 */ /* 0x000fe200008e0611 */
[----:B------:R-:W-:Y:S01]  /*19c0*/  LEA.HI R6, R9, R54, RZ, 0x7 ;  /* 0x0000003609067211 */ /* 0x000fe200078f38ff */
[----:B------:R-:W-:Y:S01]  /*19d0*/  IMAD R10, R0, c[0x0][0x1bc], R13 ;  /* 0x00006f00000a7a24 */ /* 0x000fe200078e020d */
[----:B------:R-:W-:Y:S01]  /*19e0*/  IADD3 R124, P0, R100, R124, RZ ;  /* 0x0000007c647c7210 */ /* 0x000fe20007f1e0ff */
[----:B------:R-:W-:Y:S01]  /*19f0*/  IMAD R128, R18, c[0x0][0x194], R128 ;  /* 0x0000650012807a24 */ /* 0x000fe200078e0280 */
[----:B------:R-:W-:Y:S01]  /*1a00*/  SHF.R.S32.HI R6, RZ, 0x7, R6 ;  /* 0x00000007ff067819 */ /* 0x000fe20000011406 */
[----:B------:R-:W-:Y:S01]  /*1a10*/  IMAD.WIDE.U32 R14, R0, c[0x0][0x1b8], R14 ;  /* 0x00006e00000e7a25 */ /* 0x000fe200078e000e */
[----:B------:R-:W-:-:S02]  /*1a20*/  IADD3.X R125, R101, R5, RZ, P0, !PT ;  /* 0x00000005657d7210 */ /* 0x000fc400007fe4ff */
[----:B------:R-:W-:Y:S01]  /*1a30*/  IMNMX R53, R171, R6, !PT ;  /* 0x00000006ab357217 */ /* 0x000fe20007800200 */
[----:B------:R-:W-:Y:S01]  /*1a40*/  IMAD.WIDE.U32 R12, R18, c[0x0][0x190], R16 ;  /* 0x00006400120c7a25 */ /* 0x000fe200078e0010 */
[----:B------:R-:W-:Y:S02]  /*1a50*/  SHF.R.S32.HI R131, RZ, 0x1f, R130 ;  /* 0x0000001fff837819 */ /* 0x000fe40000011482 */
[----:B------:R-:W-:Y:S01]  /*1a60*/  ISETP.GT.AND P0, PT, R48, R53, PT ;  /* 0x000000353000720c */ /* 0x000fe20003f04270 */
[----:B------:R-:W-:Y:S01]  /*1a70*/  IMAD.SHL.U32 R115, R115, 0x4, RZ ;  /* 0x0000000473737824 */ /* 0x000fe200078e00ff */
[----:B------:R-:W-:Y:S01]  /*1a80*/  SHF.R.S32.HI R117, RZ, 0x1, R118 ;  /* 0x00000001ff757819 */ /* 0x000fe20000011476 */
[----:B------:R-:W-:Y:S01]  /*1a90*/  IMAD.IADD R11, R15, 0x1, R10 ;  /* 0x000000010f0b7824 */ /* 0x000fe200078e020a */
[----:B------:R-:W-:Y:S01]  /*1aa0*/  MOV R10, R14 ;  /* 0x0000000e000a7202 */ /* 0x000fe20000000f00 */
[----:B------:R-:W-:Y:S01]  /*1ab0*/  IMAD.IADD R129, R13, 0x1, R128 ;  /* 0x000000010d817824 */ /* 0x000fe200078e0280 */
[----:B------:R-:W-:Y:S01]  /*1ac0*/  MOV R145, c[0x0][0x198] ;  /* 0x0000660000917a02 */ /* 0x000fe20000000f00 */
[----:B------:R-:W-:Y:S01]  /*1ad0*/  IMAD R3, R3, c[0x0][0x1a0], RZ ;  /* 0x0000680003037a24 */ /* 0x000fe200078e02ff */
[----:B------:R-:W-:Y:S01]  /*1ae0*/  SHF.R.S32.HI R51, RZ, 0x4, R51 ;  /* 0x00000004ff337819 */ /* 0x000fe20000011433 */
[----:B------:R-:W-:Y:S01]  /*1af0*/  IMAD.MOV.U32 R128, RZ, RZ, R12 ;  /* 0x000000ffff807224 */ /* 0x000fe200078e000c */
[----:B------:R-:W-:Y:S01]  /*1b00*/  SHF.L.U64.HI R174, R145, R88, c[0x0][0x19c] ;  /* 0x0000670091ae7619 */ /* 0x000fe20000010258 */
[----:B------:R-:W-:-:S02]  /*1b10*/  IMAD R133, R131, c[0x0][0x1a8], RZ ;  /* 0x00006a0083857a24 */ /* 0x000fc400078e02ff */
[----:B------:R-:W-:Y:S02]  /*1b20*/  IMAD R127, R135, c[0x0][0x198], RZ ;  /* 0x00006600877f7a24 */ /* 0x000fe400078e02ff */
[----:B------:R-:W-:Y:S02]  /*1b30*/  IMAD R116, R134, R117, R115 ;  /* 0x0000007586747224 */ /* 0x000fe400078e0273 */
[----:B------:R-:W-:Y:S02]  /*1b40*/  IMAD R123, R120, c[0x0][0x1a4], R3 ;  /* 0x00006900787b7a24 */ /* 0x000fe400078e0203 */
[----:B------:R-:W-:Y:S01]  /*1b50*/  IMAD.MOV.U32 R3, RZ, RZ, c[0x0][0x1a0] ;  /* 0x00006800ff037624 */ /* 0x000fe200078e00ff */
[--C-:B------:R-:W-:Y:S01]  /*1b60*/  SHF.R.S32.HI R98, RZ, 0x1f, R116.reuse ;  /* 0x0000001fff627819 */ /* 0x100fe20000011474 */
[----:B------:R-:W-:Y:S02]  /*1b70*/  IMAD R133, R130, c[0x0][0x1ac], R133 ;  /* 0x00006b0082857a24 */ /* 0x000fe400078e0285 */
[----:B------:R-:W-:Y:S01]  /*1b80*/  IMAD R127, R134, c[0x0][0x19c], R127 ;  /* 0x00006700867f7a24 */ /* 0x000fe200078e027f */
[----:B------:R-:W-:Y:S01]  /*1b90*/  SHF.L.U64.HI R172, R3, R88, c[0x0][0x1a4] ;  /* 0x0000690003ac7619 */ /* 0x000fe20000010258 */
[----:B------:R-:W-:-:S02]  /*1ba0*/  IMAD.IADD R115, R115, 0x1, R116 ;  /* 0x0000000173737824 */ /* 0x000fc400078e0274 */
[----:B------:R-:W-:-:S03]  /*1bb0*/  IMAD.WIDE.U32 R124, R134, c[0x0][0x198], R124 ;  /* 0x00006600867c7a25 */ /* 0x000fc600078e007c */
[----:B------:R-:W-:Y:S01]  /*1bc0*/  SHF.R.S32.HI R97, RZ, 0x1f, R115 ;  /* 0x0000001fff617819 */ /* 0x000fe20000011473 */
[----:B------:R-:W-:Y:S01]  /*1bd0*/  IMAD.WIDE.U32 R128, R130, c[0x0][0x1a8], R128 ;  /* 0x00006a0082807a25 */ /* 0x000fe200078e0080 */
[----:B------:R-:W-:-:S03]  /*1be0*/  IADD3 R127, R125, R127, RZ ;  /* 0x0000007f7d7f7210 */ /* 0x000fc60007ffe0ff */
[----:B------:R-:W-:Y:S01]  /*1bf0*/  IMAD.WIDE.U32 R120, R120, c[0x0][0x1a0], R10 ;  /* 0x0000680078787a25 */ /* 0x000fe200078e000a */
[----:B------:R-:W-:-:S03]  /*1c00*/  IADD3 R133, R129, R133, RZ ;  /* 0x0000008581857210 */ /* 0x000fc60007ffe0ff */
[----:B------:R-:W-:Y:S02]  /*1c10*/  IMAD.SHL.U32 R173, R3, 0x10, RZ ;  /* 0x0000001003ad7824 */ /* 0x000fe400078e00ff */
        /* <DEDUP_REMOVED lines=177> */
.L_x_7452:
[----:B------:R-:W-:Y:S01]  /*2730*/  LEA R3, R11, 0xffffff80, 0x7 ;  /* 0xffffff800b037811 */ /* 0x000fe200078e38ff */
[----:B---3--:R-:W-:Y:S01]  /*2740*/  IMAD.MOV.U32 R12, RZ, RZ, R80 ;  /* 0x000000ffff0c7224 */ /* 0x008fe200078e0050 */
[----:B------:R-:W-:Y:S01]  /*2750*/  LOP3.LUT P4, RZ, R178, 0x4, RZ, 0xc0, !PT ;  /* 0x00000004b2ff7812 */ /* 0x000fe2000788c0ff */
        /* <DEDUP_REMOVED lines=10> */
[C---:B--2---:R-:W-:Y:S02]  /*2800*/  @!P2 LEA R150, P0, R173.reuse, R78, 0x1 ;  /* 0x0000004ead96a211 */ /* 0x044fe400078008ff */
[C---:B------:R-:W-:Y:S02]  /*2810*/  @!P2 IADD3 R6, P1, R80.reuse, R63, RZ ;  /* 0x0000003f5006a210 */ /* 0x040fe40007f3e0ff */
[----:B------:R-:W-:Y:S02]  /*2820*/  @!P2 LEA.HI.X R151, R173, R79, R172, 0x1, P0 ;  /* 0x0000004fad97a211 */ /* 0x000fe400000f0cac */
[----:B------:R-:W-:Y:S01]  /*2830*/  ISETP.GE.OR P0, PT, R111, R5, P4 ;  /* 0x000000056f00720c */ /* 0x000fe20002706670 */
[----:B------:R-:W-:Y:S01]  /*2840*/  @!P2 IMAD.X R7, R81, 0x1, R62, P1 ;  /* 0x000000015107a824 */ /* 0x000fe200008e063e */
[C---:B------:R-:W-:Y:S02]  /*2850*/  @!P6 IADD3 R28, P1, R80.reuse, R65, RZ ;  /* 0x00000041501ce210 */ /* 0x040fe40007f3e0ff */
[----:B------:R-:W-:Y:S02]  /*2860*/  ISETP.LT.OR P2, PT, R111, R3, P0 ;  /* 0x000000036f00720c */ /* 0x000fe40000741670 */
[----:B------:R-:W-:Y:S01]  /*2870*/  @!P3 IADD3 R24, P0, R80, R142, RZ ;  /* 0x0000008e5018b210 */ /* 0x000fe20007f1e0ff */
[C---:B------:R-:W-:Y:S01]  /*2880*/  @!P6 IMAD.X R29, R81.reuse, 0x1, R64, P1 ;  /* 0x00000001511de824 */ /* 0x040fe200008e0640 */
[C---:B------:R-:W-:Y:S03]  /*2890*/  @!P6 IADD3 R148, P1, R78.reuse, R67, RZ ;  /* 0x000000434e94e210 */ /* 0x040fe60007f3e0ff */
[----:B------:R-:W-:Y:S01]  /*28a0*/  @!P3 IMAD.X R25, R81, 0x1, R68, P0 ;  /* 0x000000015119b824 */ /* 0x000fe200000e0644 */
[----:B------:R-:W-:Y:S01]  /*28b0*/  @!P3 IADD3 R46, P0, R78, UR32, RZ ;  /* 0x000000204e2ebc10 */ /* 0x000fe2000ff1e0ff */
[C---:B------:R-:W-:Y:S01]  /*28c0*/  @!P6 IMAD.X R149, R79.reuse, 0x1, R66, P1 ;  /* 0x000000014f95e824 */ /* 0x040fe200008e0642 */
[----:B------:R-:W-:Y:S02]  /*28d0*/  LOP3.LUT P1, RZ, R178, 0x4, RZ, 0xc0, !PT ;  /* 0x00000004b2ff7812 */ /* 0x000fe4000782c0ff */
        /* <DEDUP_REMOVED lines=23> */
[----:B------:R-:W-:Y:S11]  /*2a50*/  ISETP.LT.OR P2, PT, R108, R3, P0 ;  /* 0x000000036c00720c */ /* 0x000ff60000741670 */
[----:B------:R-:W-:Y:S02]  /*2a60*/  @!UPT UIADD3 URZ, URZ, URZ, URZ ;  /* 0x0000003f3f3ff290 */ /* 0x000fe4000fffe03f */
[----:B------:R-:W-:Y:S02]  /*2a70*/  @!P2 IADD3 R34, P0, R80, R136, RZ ;  /* 0x000000885022a210 */ /* 0x000fe40007f1e0ff */
[----:B------:R-:W-:Y:S03]  /*2a80*/  @P2 LOP3.LUT R178, R178, 0x1, RZ, 0xfc, !PT ;  /* 0x00000001b2b22812 */ /* 0x000fe600078efcff */
        /* <DEDUP_REMOVED lines=86> */
.L_x_7402:
[----:B------:R-:W-:Y:S05]  /*2ff0*/  BSYNC B0 ;  /* 0x0000000000007941 */ /* 0x000fea0003800000 */
.L_x_7401:
        /* <DEDUP_REMOVED lines=62> */
.L_x_7404:
[----:B------:R-:W-:Y:S05]  /*33e0*/  BSYNC B0 ;  /* 0x0000000000007941 */ /* 0x000fea0003800000 */
.L_x_7403:
        /* <DEDUP_REMOVED lines=62> */
.L_x_7406:
[----:B------:R-:W-:Y:S05]  /*37d0*/  BSYNC B0 ;  /* 0x0000000000007941 */ /* 0x000fea0003800000 */
.L_x_7405:
        /* <DEDUP_REMOVED lines=64> */
.L_x_7408:
[----:B------:R-:W-:Y:S05]  /*3be0*/  BSYNC B0 ;  /* 0x0000000000007941 */ /* 0x000fea0003800000 */
.L_x_7407:
[----:B------:R-:W-:Y:S01]  /*3bf0*/  LOP3.LUT P0, RZ, R178, 0x2, RZ, 0xc0, !PT ;  /* 0x00000002b2ff7812 */ /* 0x000fe2000780c0ff */
        /* <DEDUP_REMOVED lines=62> */
.L_x_7410:
[----:B------:R-:W-:Y:S05]  /*3fe0*/  BSYNC B0 ;  /* 0x0000000000007941 */ /* 0x000fea0003800000 */
.L_x_7409:
        /* <DEDUP_REMOVED lines=64> */
.L_x_7412:
[----:B------:R-:W-:Y:S05]  /*43f0*/  BSYNC B0 ;  /* 0x0000000000007941 */ /* 0x000fea0003800000 */
.L_x_7411:
        /* <DEDUP_REMOVED lines=64> */
.L_x_7414:
[----:B------:R-:W-:Y:S05]  /*4800*/  BSYNC B0 ;  /* 0x0000000000007941 */ /* 0x000fea0003800000 */
.L_x_7413:
[----:B------:R-:W-:Y:S01]  /*4810*/  LOP3.LUT P0, RZ, R178, 0x1, RZ, 0xc0, !PT ;  /* 0x00000001b2ff7812 */ /* 0x000fe2000780c0ff */
        /* <DEDUP_REMOVED lines=65> */
.L_x_7416:
[----:B------:R-:W-:Y:S05]  /*4c30*/  BSYNC B0 ;  /* 0x0000000000007941 */ /* 0x000fea0003800000 */
.L_x_7415:
        /* <DEDUP_REMOVED lines=9> */
.L_x_7400:
[----:B------:R-:W-:Y:S01]  /*4cd0*/  ULEA.HI UR5, UR4, UR4, URZ, 0x1 ;  /* 0x0000000404057291 */ /* 0x000fe2000f8f083f */
[----:B------:R-:W-:Y:S03]  /*4ce0*/  BSSY B1, `(.L_x_7418) ;  /* 0x000005a000017945 */ /* 0x000fe60003800000 */
[----:B------:R-:W-:Y:S06]  /*4cf0*/  USHF.R.S32.HI UR5, URZ, 0x1, UR5 ;  /* 0x000000013f057899 */ /* 0x000fec0008011405 */
[----:B---3--:R-:W-:Y:S01]  /*4d00*/  MOV R149, UR5 ;  /* 0x0000000500957c02 */ /* 0x008fe20008000f00 */
[----:B------:R-:W-:-:S05]  /*4d10*/  @P1 BRA `(.L_x_7419) ;  /* 0x0000056000001947 */ /* 0x000fca0003800000 */
[----:B------:R1:W5:Y:S01]  /*4d20*/  LDG.E.128 R44, [R82.64] ;  /* 0x00000006522c7981 */ /* 0x000362000c1e1d00 */
        /* <DEDUP_REMOVED lines=83> */
.L_x_7421:
[----:B------:R-:W-:Y:S05]  /*5260*/  BSYNC B0 ;  /* 0x0000000000007941 */ /* 0x000fea0003800000 */
.L_x_7420:
[----:B-----5:R2:W-:Y:S02]  /*5270*/  STG.E.128 [R76.64], R44 ;  /* 0x0000002c4c007986 */ /* 0x0205e4000c101d06 */
.L_x_7419:
[----:B------:R-:W-:Y:S05]  /*5280*/  BSYNC B1 ;  /* 0x0000000000017941 */ /* 0x000fea0003800000 */
.L_x_7418:
        /* <DEDUP_REMOVED lines=91> */
.L_x_7425:
[----:B------:R-:W-:Y:S05]  /*5840*/  BSYNC B0 ;  /* 0x0000000000007941 */ /* 0x000fea0003800000 */
.L_x_7424:
[C---:B------:R-:W-:Y:S04]  /*5850*/  LEA R2, P0, R175.reuse, R76, 0x1 ;  /* 0x0000004caf027211 */ /* 0x040fe800078008ff */
[----:B------:R-:W-:Y:S05]  /*5860*/  LEA.HI.X R3, R175, R77, R174, 0x1, P0 ;  /* 0x0000004daf037211 */ /* 0x000fea00000f0cae */
[----:B-----5:R3:W-:Y:S04]  /*5870*/  STG.E.128 [R2.64], R44 ;  /* 0x0000002c02007986 */ /* 0x0207e8000c101d06 */
.L_x_7423:
[----:B------:R-:W-:Y:S05]  /*5880*/  BSYNC B1 ;  /* 0x0000000000017941 */ /* 0x000fea0003800000 */
.L_x_7422:
        /* <DEDUP_REMOVED lines=91> */
.L_x_7429:
[----:B------:R-:W-:Y:S05]  /*5e40*/  BSYNC B0 ;  /* 0x0000000000007941 */ /* 0x000fea0003800000 */
.L_x_7428:
[C---:B------:R-:W-:Y:S04]  /*5e50*/  LEA R2, P0, R144.reuse, R76, 0x1 ;  /* 0x0000004c90027211 */ /* 0x040fe800078008ff */
[----:B------:R-:W-:Y:S05]  /*5e60*/  LEA.HI.X R3, R144, R77, R58, 0x1, P0 ;  /* 0x0000004d90037211 */ /* 0x000fea00000f0c3a */
[----:B-----5:R3:W-:Y:S04]  /*5e70*/  STG.E.128 [R2.64], R44 ;  /* 0x0000002c02007986 */ /* 0x0207e8000c101d06 */
.L_x_7427:
[----:B------:R-:W-:Y:S05]  /*5e80*/  BSYNC B1 ;  /* 0x0000000000017941 */ /* 0x000fea0003800000 */
.L_x_7426:
        /* <DEDUP_REMOVED lines=24> */
[C---:B------:R-:W-:Y:S02]  /*6010*/  IADD3 R153, P1, R105.reuse, R148, RZ ;  /* 0x0000009469997210 */ /* 0x040fe40007f3e0ff */
[----:B------:R-:W-:Y:S01]  /*6020*/  @P0 IADD3 R46, RZ, -UR5, RZ ;  /* 0x80000005ff2e0c10 */ /* 0x000fe2000fffe0ff */
[----:B------:R-:W3:Y:S01]  /*6030*/  LDG.E.128 R12, [R14.64] ;  /* 0x000000060e0c7981 */ /* 0x000ee2000c1e1d00 */
[----:B------:R-:W-:Y:S02]  /*6040*/  LEA.HI.X.SX32 R148, R148, R94, 0x1, P1 ;  /* 0x0000005e94947211 */ /* 0x000fe400008f0eff */
[----:B--2---:R-:W-:Y:S04]  /*6050*/  IADD3 R151, P1, R105, R46, RZ ;  /* 0x0000002e69977210 */ /* 0x004fe80007f3e0ff */
[----:B------:R-:W-:Y:S02]  /*6060*/  LEA.HI.X.SX32 R46, R46, R94, 0x1, P1 ;  /* 0x0000005e2e2e7211 */ /* 0x000fe400008f0eff */
[C---:B------:R-:W-:Y:S04]  /*6070*/  LEA R152, P1, R153.reuse, R84, 0x1 ;  /* 0x0000005499987211 */ /* 0x040fe800078208ff */
[----:B------:R-:W-:Y:S02]  /*6080*/  LEA.HI.X R153, R153, R85, R148, 0x1, P1 ;  /* 0x0000005599997211 */ /* 0x000fe400008f0c94 */
[C---:B------:R-:W-:Y:S04]  /*6090*/  LEA R36, P1, R151.reuse, R86, 0x1 ;  /* 0x0000005697247211 */ /* 0x040fe800078208ff */
[----:B------:R-:W2:Y:S01]  /*60a0*/  LDG.E.128 R152, [R152.64] ;  /* 0x0000000698987981 */ /* 0x000ea2000c1e1d00 */
[----:B------:R-:W-:Y:S07]  /*60b0*/  LEA.HI.X R37, R151, R87, R46, 0x1, P1 ;  /* 0x0000005797257211 */ /* 0x000fee00008f0c2e */
        /* <DEDUP_REMOVED lines=62> */
.L_x_7433:
[----:B------:R-:W-:Y:S05]  /*64a0*/  BSYNC B0 ;  /* 0x0000000000007941 */ /* 0x000fea0003800000 */
.L_x_7432:
[----:B------:R-:W-:Y:S05]  /*64b0*/  MOV R3, 0x60 ;  /* 0x0000006000037802 */ /* 0x000fea0000000f00 */
[C---:B------:R-:W-:Y:S04]  /*64c0*/  IMAD.WIDE.U32 R4, R3.reuse, c[0x0][0x198], R76 ;  /* 0x0000660003047a25 */ /* 0x040fe800078e004c */
[----:B------:R-:W-:Y:S05]  /*64d0*/  IMAD R0, R3, c[0x0][0x19c], RZ ;  /* 0x0000670003007a24 */ /* 0x000fea00078e02ff */
[----:B------:R-:W-:Y:S05]  /*64e0*/  IADD3 R5, R5, R0, RZ ;  /* 0x0000000005057210 */ /* 0x000fea0007ffe0ff */
[----:B-----5:R3:W-:Y:S02]  /*64f0*/  STG.E.128 [R4.64], R32 ;  /* 0x0000002004007986 */ /* 0x0207e4000c101d06 */
.L_x_7431:
[----:B------:R-:W-:Y:S05]  /*6500*/  BSYNC B1 ;  /* 0x0000000000017941 */ /* 0x000fea0003800000 */
.L_x_7430:
[----:B------:R-:W-:Y:S01]  /*6510*/  LOP3.LUT P0, RZ, R178, 0x2, RZ, 0xc0, !PT ;  /* 0x00000002b2ff7812 */ /* 0x000fe2000780c0ff */
[----:B------:R-:W-:Y:S01]  /*6520*/  @!UPT UIADD3 URZ, URZ, URZ, URZ ;  /* 0x0000003f3f3ff290 */ /* 0x000fe2000fffe03f */
[----:B------:R-:W-:Y:S11]  /*6530*/  BSSY B1, `(.L_x_7434) ;  /* 0x0000064000017945 */ /* 0x000ff60003800000 */
        /* <DEDUP_REMOVED lines=21> */
[----:B--2---:R-:W-:Y:S04]  /*6690*/  IADD3 R151, P1, R104, R46, RZ ;  /* 0x0000002e68977210 */ /* 0x004fe80007f3e0ff */
[----:B------:R-:W-:Y:S01]  /*66a0*/  LEA.HI.X.SX32 R46, R46, R93, 0x1, P1 ;  /* 0x0000005d2e2e7211 */ /* 0x000fe200008f0eff */
[----:B------:R-:W2:Y:S01]  /*66b0*/  LDG.E.128 R12, [R12.64] ;  /* 0x000000060c0c7981 */ /* 0x000ea2000c1e1d00 */
[C---:B------:R-:W-:Y:S04]  /*66c0*/  LEA R152, P1, R151.reuse, R84, 0x1 ;  /* 0x0000005497987211 */ /* 0x040fe800078208ff */
        /* <DEDUP_REMOVED lines=70> */
.L_x_7437:
[----:B------:R-:W-:Y:S05]  /*6b30*/  BSYNC B0 ;  /* 0x0000000000007941 */ /* 0x000fea0003800000 */
.L_x_7436:
[C---:B------:R-:W-:Y:S04]  /*6b40*/  LEA R2, P0, R146.reuse, R76, 0x1 ;  /* 0x0000004c92027211 */ /* 0x040fe800078008ff */
[----:B------:R-:W-:Y:S05]  /*6b50*/  LEA.HI.X R3, R146, R77, R61, 0x1, P0 ;  /* 0x0000004d92037211 */ /* 0x000fea00000f0c3d */
[----:B-----5:R3:W-:Y:S04]  /*6b60*/  STG.E.128 [R2.64], R32 ;  /* 0x0000002002007986 */ /* 0x0207e8000c101d06 */
.L_x_7435:
[----:B------:R-:W-:Y:S05]  /*6b70*/  BSYNC B1 ;  /* 0x0000000000017941 */ /* 0x000fea0003800000 */
.L_x_7434:
        /* <DEDUP_REMOVED lines=22> */
[C---:B------:R-:W-:Y:S02]  /*6ce0*/  IADD3 R46, P2, R103.reuse, R148, RZ ;  /* 0x00000094672e7210 */ /* 0x040fe40007f5e0ff */
        /* <DEDUP_REMOVED lines=74> */
.L_x_7441:
[----:B------:R-:W-:Y:S05]  /*7190*/  BSYNC B0 ;  /* 0x0000000000007941 */ /* 0x000fea0003800000 */
.L_x_7440:
[----:B------:R-:W-:Y:S05]  /*71a0*/  MOV R3, 0xa0 ;  /* 0x000000a000037802 */ /* 0x000fea0000000f00 */
[C---:B------:R-:W-:Y:S04]  /*71b0*/  IMAD.WIDE.U32 R4, R3.reuse, c[0x0][0x198], R76 ;  /* 0x0000660003047a25 */ /* 0x040fe800078e004c */
[----:B------:R-:W-:Y:S05]  /*71c0*/  IMAD R0, R3, c[0x0][0x19c], RZ ;  /* 0x0000670003007a24 */ /* 0x000fea00078e02ff */
[----:B------:R-:W-:Y:S05]  /*71d0*/  IADD3 R5, R5, R0, RZ ;  /* 0x0000000005057210 */ /* 0x000fea0007ffe0ff */
[----:B-----5:R4:W-:Y:S02]  /*71e0*/  STG.E.128 [R4.64], R32 ;  /* 0x0000002004007986 */ /* 0x0209e4000c101d06 */
.L_x_7439:
[----:B------:R-:W-:Y:S05]  /*71f0*/  BSYNC B1 ;  /* 0x0000000000017941 */ /* 0x000fea0003800000 */
.L_x_7438:
[----:B------:R-:W-:Y:S01]  /*7200*/  BSSY B1, `(.L_x_7442) ;  /* 0x0000067000017945 */ /* 0x000fe20003800000 */
        /* <DEDUP_REMOVED lines=96> */
.L_x_7445:
[----:B------:R-:W-:Y:S05]  /*7810*/  BSYNC B0 ;  /* 0x0000000000007941 */ /* 0x000fea0003800000 */
.L_x_7444:
[----:B------:R-:W-:Y:S05]  /*7820*/  MOV R3, 0xc0 ;  /* 0x000000c000037802 */ /* 0x000fea0000000f00 */
[C---:B------:R-:W-:Y:S04]  /*7830*/  IMAD.WIDE.U32 R4, R3.reuse, c[0x0][0x198], R76 ;  /* 0x0000660003047a25 */ /* 0x040fe800078e004c */
[----:B------:R-:W-:Y:S05]  /*7840*/  IMAD R0, R3, c[0x0][0x19c], RZ ;  /* 0x0000670003007a24 */ /* 0x000fea00078e02ff */
[----:B------:R-:W-:Y:S05]  /*7850*/  IADD3 R5, R5, R0, RZ ;  /* 0x0000000005057210 */ /* 0x000fea0007ffe0ff */
[----:B-----5:R4:W-:Y:S02]  /*7860*/  STG.E.128 [R4.64], R32 ;  /* 0x0000002004007986 */ /* 0x0209e4000c101d06 */
.L_x_7443:
[----:B------:R-:W-:Y:S05]  /*7870*/  BSYNC B1 ;  /* 0x0000000000017941 */ /* 0x000fea0003800000 */
.L_x_7442:
[----:B------:R-:W-:Y:S01]  /*7880*/  LOP3.LUT P0, RZ, R178, 0x1, RZ, 0xc0, !PT ;  /* 0x00000001b2ff7812 */ /* 0x000fe2000780c0ff */
        /* <DEDUP_REMOVED lines=97> */
.L_x_7449:
[----:B------:R-:W-:Y:S05]  /*7ea0*/  BSYNC B0 ;  /* 0x0000000000007941 */ /* 0x000fea0003800000 */
.L_x_7448:
[----:B------:R-:W-:Y:S05]  /*7eb0*/  MOV R3, 0xe0 ;  /* 0x000000e000037802 */ /* 0x000fea0000000f00 */
[C---:B------:R-:W-:Y:S04]  /*7ec0*/  IMAD.WIDE.U32 R4, R3.reuse, c[0x0][0x198], R76 ;  /* 0x0000660003047a25 */ /* 0x040fe800078e004c */
[----:B------:R-:W-:Y:S05]  /*7ed0*/  IMAD R0, R3, c[0x0][0x19c], RZ ;  /* 0x0000670003007a24 */ /* 0x000fea00078e02ff */
[----:B------:R-:W-:Y:S05]  /*7ee0*/  IADD3 R5, R5, R0, RZ ;  /* 0x0000000005057210 */ /* 0x000fea0007ffe0ff */
[----:B-----5:R3:W-:Y:S02]  /*7ef0*/  STG.E.128 [R4.64], R32 ;  /* 0x0000002004007986 */ /* 0x0207e4000c101d06 */
.L_x_7447:
[----:B------:R-:W-:Y:S05]  /*7f00*/  BSYNC B1 ;  /* 0x0000000000017941 */ /* 0x000fea0003800000 */
.L_x_7446:
        /* <DEDUP_REMOVED lines=8> */
.L_x_7399:
[----:B------:R-:W-:Y:S01]  /*7f90*/  @!P3 IMAD.MOV.U32 R0, RZ, RZ, c[0x0][0x28c] ;  /* 0x0000a300ff00b624 */ /* 0x000fe200078e00ff */
[----:B---3--:R-:W2:Y:S01]  /*7fa0*/  @!P1 LDG.E.128 R16, [R82.64] ;  /* 0x0000000652109981 */ /* 0x008ea2000c1e1d00 */
[C---:B------:R-:W-:Y:S01]  /*7fb0*/  @!P2 LEA R4, P0, R89.reuse, R82, 0x1 ;  /* 0x000000525904a211 */ /* 0x040fe200078008ff */
[----:B------:R-:W-:Y:S01]  /*7fc0*/  UMOV UR4, URZ ;  /* 0x0000003f00047c82 */ /* 0x000fe20008000000 */
[----:B------:R-:W-:Y:S01]  /*7fd0*/  @!P3 IMAD R0, R0, 0x60, RZ ;  /* 0x000000600000b824 */ /* 0x000fe200078e02ff */
[----:B------:R-:W-:Y:S02]  /*7fe0*/  @!P3 MOV R3, c[0x0][0x288] ;  /* 0x0000a2000003ba02 */ /* 0x000fe40000000f00 */
[----:B------:R-:W-:Y:S02]  /*7ff0*/  @!P2 LEA.HI.X R5, R89, R83, R88, 0x1, P0 ;  /* 0x000000535905a211 */ /* 0x000fe400000f0c58 */
[----:B------:R-:W-:Y:S01]  /*8000*/  @!P2 LEA R24, P0, R175, R76, 0x1 ;  /* 0x0000004caf18a211 */ /* 0x000fe200078008ff */
        /* <DEDUP_REMOVED lines=8> */
[C---:B------:R-:W-:Y:S03]  /*8090*/  LOP3.LUT P1, RZ, R178.reuse, 0x1, RZ, 0xc0, !PT ;  /* 0x00000001b2ff7812 */ /* 0x040fe6000782c0ff */
[----:B------:R-:W2:Y:S01]  /*80a0*/  @!P2 LDG.E.128 R4, [R4.64] ;  /* 0x000000060404a981 */ /* 0x000ea2000c1e1d00 */
[----:B-1----:R-:W-:Y:S04]  /*80b0*/  @!P4 IMAD.MOV.U32 R17, RZ, RZ, 0xa0 ;  /* 0x000000a0ff11c424 */ /* 0x002fe800078e00ff */
[C---:B------:R-:W-:Y:S04]  /*80c0*/  @!P4 IMAD.WIDE.U32 R18, R17.reuse, c[0x0][0x198], R76 ;  /* 0x000066001112ca25 */ /* 0x040fe800078e004c */
[----:B------:R-:W-:Y:S04]  /*80d0*/  @!P4 IMAD R17, R17, c[0x0][0x19c], RZ ;  /* 0x000067001111ca24 */ /* 0x000fe800078e02ff */
[----:B------:R-:W-:Y:S01]  /*80e0*/  @!P4 IMAD.IADD R19, R19, 0x1, R17 ;  /* 0x000000011313c824 */ /* 0x000fe200078e0211 */
[----:B------:R-:W-:Y:S01]  /*80f0*/  @!P5 MOV R17, 0xc0 ;  /* 0x000000c00011d802 */ /* 0x000fe20000000f00 */
[----:B--2---:R1:W-:Y:S01]  /*8100*/  @!P2 STG.E.128 [R24.64], R4 ;  /* 0x000000041800a986 */ /* 0x0043e2000c101d06 */
[----:B------:R-:W-:Y:S03]  /*8110*/  LOP3.LUT P2, RZ, R178, 0x2, RZ, 0xc0, !PT ;  /* 0x00000002b2ff7812 */ /* 0x000fe6000784c0ff */
[----:B------:R-:W2:Y:S10]  /*8120*/  @!P6 LDG.E.128 R12, [R26.64] ;  /* 0x000000061a0ce981 */ /* 0x000eb4000c1e1d00 */
[C---:B------:R-:W-:Y:S04]  /*8130*/  @!P2 LEA R20, P0, R60.reuse, R82, 0x1 ;  /* 0x000000523c14a211 */ /* 0x040fe800078008ff */
[----:B------:R-:W-:Y:S01]  /*8140*/  @!P2 LEA.HI.X R21, R60, R83, R59, 0x1, P0 ;  /* 0x000000533c15a211 */ /* 0x000fe200000f0c3b */
[----:B--2---:R2:W-:Y:S04]  /*8150*/  @!P6 STG.E.128 [R22.64], R12 ;  /* 0x0000000c1600e986 */ /* 0x0045e8000c101d06 */
[----:B-1----:R1:W3:Y:S02]  /*8160*/  @!P3 LDG.E.128 R4, [R2.64] ;  /* 0x000000060204b981 */ /* 0x0022e4000c1e1d00 */
[----:B-1----:R-:W-:Y:S04]  /*8170*/  @!P3 IMAD.MOV.U32 R3, RZ, RZ, 0x60 ;  /* 0x00000060ff03b424 */ /* 0x002fe800078e00ff */
[C---:B--2---:R-:W-:Y:S01]  /*8180*/  @!P3 IMAD.WIDE.U32 R12, R3.reuse, c[0x0][0x198], R76 ;  /* 0x00006600030cba25 */ /* 0x044fe200078e004c */
[C---:B------:R-:W-:Y:S03]  /*8190*/  @!P2 LEA R22, P0, R146.reuse, R76, 0x1 ;  /* 0x0000004c9216a211 */ /* 0x040fe600078008ff */
[----:B------:R-:W-:Y:S01]  /*81a0*/  @!P3 IMAD R0, R3, c[0x0][0x19c], RZ ;  /* 0x000067000300ba24 */ /* 0x000fe200078e02ff */
[----:B------:R-:W-:Y:S01]  /*81b0*/  @!P2 LEA.HI.X R23, R146, R77, R61, 0x1, P0 ;  /* 0x0000004d9217a211 */ /* 0x000fe200000f0c3d */
[----:B------:R-:W-:Y:S03]  /*81c0*/  @!P4 IMAD.MOV.U32 R3, RZ, RZ, c[0x0][0x288] ;  /* 0x0000a200ff03c624 */ /* 0x000fe600078e00ff */
[----:B------:R-:W-:Y:S01]  /*81d0*/  @!P3 IADD3 R13, R13, R0, RZ ;  /* 0x000000000d0db210 */ /* 0x000fe20007ffe0ff */
[----:B------:R-:W-:Y:S01]  /*81e0*/  @!P4 IMAD.WIDE.U32 R2, R3, 0xa0, R82 ;  /* 0x000000a00302c825 */ /* 0x000fe200078e0052 */
[----:B------:R-:W-:Y:S05]  /*81f0*/  @!P4 MOV R0, c[0x0][0x28c] ;  /* 0x0000a3000000ca02 */ /* 0x000fea0000000f00 */
[----:B------:R-:W-:Y:S04]  /*8200*/  @!P4 IMAD R0, R0, 0xa0, RZ ;  /* 0x000000a00000c824 */ /* 0x000fe800078e02ff */
[----:B------:R-:W-:Y:S01]  /*8210*/  @!P4 IMAD.IADD R3, R3, 0x1, R0 ;  /* 0x000000010303c824 */ /* 0x000fe200078e0200 */
[----:B------:R-:W-:Y:S05]  /*8220*/  @!P5 MOV R0, c[0x0][0x28c] ;  /* 0x0000a3000000da02 */ /* 0x000fea0000000f00 */
[----:B------:R-:W-:Y:S01]  /*8230*/  @!P5 IMAD R0, R0, 0xc0, RZ ;  /* 0x000000c00000d824 */ /* 0x000fe200078e02ff */
[----:B---3--:R1:W-:Y:S04]  /*8240*/  @!P3 STG.E.128 [R12.64], R4 ;  /* 0x000000040c00b986 */ /* 0x0083e8000c101d06 */
        /* <DEDUP_REMOVED lines=23> */
.L_x_7417:
[----:B------:R-:W-:Y:S01]  /*83c0*/  LOP3.LUT P1, RZ, R178, 0x8, RZ, 0xc0, !PT ;  /* 0x00000008b2ff7812 */ /* 0x000fe2000782c0ff */
        /* <DEDUP_REMOVED lines=82> */
.L_x_7450:
        /* <DEDUP_REMOVED lines=8> */
.L_x_7451:
[----:B------:R-:W-:Y:S04]  /*8970*/  IADD3 R11, R11, -0x1, RZ ;  /* 0xffffffff0b0b7810 */ /* 0x000fe80007ffe0ff */
[----:B------:R-:W-:Y:S11]  /*8980*/  ISETP.GT.AND P0, PT, R11, R53, PT ;  /* 0x000000350b00720c */ /* 0x000ff60003f04270 */
[----:B------:R-:W-:Y:S02]  /*8990*/  @!UPT UIADD3 URZ, URZ, URZ, URZ ;  /* 0x0000003f3f3ff290 */ /* 0x000fe4000fffe03f */
[----:B------:R-:W-:-:S05]  /*89a0*/  @P0 BRA `(.L_x_7452) ;  /* 0xffff9d8000000947 */ /* 0x000fca000383ffff */
.L_x_7398:
        /* <DEDUP_REMOVED lines=9> */
[----:B---3--:R-:W-:-:S05]  /*8a40*/  @P0 IMAD.WIDE R14, R177, R0, c[0x0][0x250] ;  /* 0x00009400b10e0625 */ /* 0x008fca00078e0200 */
[----:B------:R-:W3:Y:S01]  /*8a50*/  @P0 LDG.E R2, [R14.64] ;  /* 0x000000060e020981 */ /* 0x000ee2000c1e1900 */
[----:B------:R-:W-:Y:S01]  /*8a60*/  IMAD.MOV.U32 R7, RZ, RZ, c[0x0][0x190] ;  /* 0x00006400ff077624 */ /* 0x000fe200078e00ff */
[C---:B------:R-:W-:Y:S01]  /*8a70*/  LEA R8, P0, R128.reuse, c[0x0][0x160], 0x1 ;  /* 0x0000580080087a11 */ /* 0x040fe200078008ff */
[----:B----4-:R-:W-:Y:S01]  /*8a80*/  IMAD.MOV.U32 R5, RZ, RZ, c[0x0][0x194] ;  /* 0x00006500ff057624 */ /* 0x010fe200078e00ff */
        /* <DEDUP_REMOVED lines=88> */
.L_x_7459:
[----:B------:R-:W-:Y:S05]  /*9010*/  BSYNC B0 ;  /* 0x0000000000007941 */ /* 0x000fea0003800000 */
.L_x_7458:
[----:B-----5:R3:W-:Y:S02]  /*9020*/  STS.128 [R179], R8 ;  /* 0x00000008b3007388 */ /* 0x0207e40000000c00 */
.L_x_7457:
[----:B------:R-:W-:Y:S05]  /*9030*/  BSYNC B1 ;  /* 0x0000000000017941 */ /* 0x000fea0003800000 */
.L_x_7456:
        /* <DEDUP_REMOVED lines=23> */
[--C-:B------:R-:W-:Y:S01]  /*91b0*/  HADD2.F32 R23, -RZ, R9.reuse.H0_H0 ;  /* 0x20000009ff177230 */ /* 0x100fe20000004100 */
[----:B------:R-:W-:Y:S01]  /*91c0*/  MOV R19, R10 ;  /* 0x0000000a00137202 */ /* 0x000fe20000000f00 */
[----:B------:R-:W-:Y:S02]  /*91d0*/  HADD2.F32 R20, -RZ, R9.H1_H1 ;  /* 0x30000009ff147230 */ /* 0x000fe40000004100 */
        /* <DEDUP_REMOVED lines=35> */
.L_x_7463:
[----:B------:R-:W-:Y:S05]  /*9410*/  BSYNC B0 ;  /* 0x0000000000007941 */ /* 0x000fea0003800000 */
.L_x_7462:
[----:B-----5:R1:W-:Y:S02]  /*9420*/  STS.128 [R179+0x800], R8 ;  /* 0x00080008b3007388 */ /* 0x0203e40000000c00 */
.L_x_7461:
[----:B------:R-:W-:Y:S05]  /*9430*/  BSYNC B1 ;  /* 0x0000000000017941 */ /* 0x000fea0003800000 */
.L_x_7460:
        /* <DEDUP_REMOVED lines=41> */
[----:B------:R-:W-:Y:S01]  /*96d0*/  HADD2.F32 R15, -RZ, R28.H0_H0 ;  /* 0x2000001cff0f7230 */ /* 0x000fe20000004100 */
[----:B------:R-:W-:-:S02]  /*96e0*/  FFMA.FTZ R9, R16, R14, -R9 ;  /* 0x0000000e10097223 */ /* 0x000fc40000010809 */
[----:B------:R-:W-:Y:S01]  /*96f0*/  FFMA.FTZ R8, R17, R14, R8 ;  /* 0x0000000e11087223 */ /* 0x000fe20000010008 */
[----:B------:R-:W-:Y:S01]  /*9700*/  HADD2.F32 R17, -RZ, R28.H1_H1 ;  /* 0x3000001cff117230 */ /* 0x000fe20000004100 */
[-C--:B------:R-:W-:Y:S01]  /*9710*/  FMUL.FTZ R16, R15, R4.reuse ;  /* 0x000000040f107220 */ /* 0x080fe20000410000 */
[--C-:B------:R-:W-:Y:S01]  /*9720*/  HADD2.F32 R14, -RZ, R30.reuse.H0_H0 ;  /* 0x2000001eff0e7230 */ /* 0x100fe20000004100 */
[----:B------:R-:W-:Y:S01]  /*9730*/  F2FP.PACK_AB R29, R10, R11 ;  /* 0x0000000b0a1d723e */ /* 0x000fe200000000ff */
[----:B------:R-:W-:Y:S01]  /*9740*/  HADD2.F32 R30, -RZ, R30.H1_H1 ;  /* 0x3000001eff1e7230 */ /* 0x000fe20000004100 */
[C---:B------:R-:W-:Y:S01]  /*9750*/  FMUL.FTZ R7, R17.reuse, R4 ;  /* 0x0000000411077220 */ /* 0x040fe20000410000 */
[----:B------:R-:W-:Y:S01]  /*9760*/  F2FP.PACK_AB R31, R8, R9 ;  /* 0x00000009081f723e */ /* 0x000fe200000000ff */
[----:B------:R-:W-:Y:S02]  /*9770*/  FFMA.FTZ R16, R17, R6, R16 ;  /* 0x0000000611107223 */ /* 0x000fe40000010010 */
[----:B------:R-:W-:-:S02]  /*9780*/  FMUL.FTZ R4, R30, R5 ;  /* 0x000000051e047220 */ /* 0x000fc40000410000 */
[C---:B------:R-:W-:Y:S02]  /*9790*/  FMUL.FTZ R5, R14.reuse, R5 ;  /* 0x000000050e057220 */ /* 0x040fe40000410000 */
[----:B------:R-:W-:Y:S02]  /*97a0*/  FFMA.FTZ R7, R15, R6, -R7 ;  /* 0x000000060f077223 */ /* 0x000fe40000010807 */
[-C--:B------:R-:W-:Y:S02]  /*97b0*/  FFMA.FTZ R4, R14, R19.reuse, -R4 ;  /* 0x000000130e047223 */ /* 0x080fe40000010804 */
[----:B------:R-:W-:Y:S01]  /*97c0*/  FFMA.FTZ R5, R30, R19, R5 ;  /* 0x000000131e057223 */ /* 0x000fe20000010005 */
[----:B------:R-:W-:-:S04]  /*97d0*/  F2FP.PACK_AB R28, R16, R7 ;  /* 0x00000007101c723e */ /* 0x000fc800000000ff */
[----:B------:R-:W-:Y:S02]  /*97e0*/  F2FP.PACK_AB R30, R5, R4 ;  /* 0x00000004051e723e */ /* 0x000fe400000000ff */
.L_x_7467:
[----:B------:R-:W-:Y:S05]  /*97f0*/  BSYNC B0 ;  /* 0x0000000000007941 */ /* 0x000fea0003800000 */
.L_x_7466:
[----:B-----5:R1:W-:Y:S02]  /*9800*/  STS.128 [R179+0x1000], R28 ;  /* 0x0010001cb3007388 */ /* 0x0203e40000000c00 */
.L_x_7465:
[----:B------:R-:W-:Y:S05]  /*9810*/  BSYNC B1 ;  /* 0x0000000000017941 */ /* 0x000fea0003800000 */
.L_x_7464:
        /* <DEDUP_REMOVED lines=61> */
.L_x_7470:
[----:B------:R-:W-:Y:S05]  /*9bf0*/  BSYNC B0 ;  /* 0x0000000000007941 */ /* 0x000fea0003800000 */
.L_x_7469:
[----:B-----5:R1:W-:Y:S01]  /*9c00*/  STS.128 [R179+0x1800], R8 ;  /* 0x00180008b3007388 */ /* 0x0203e20000000c00 */
[----:B------:R-:W-:Y:S05]  /*9c10*/  BRA `(.L_x_7468) ;  /* 0x00001cd000007947 */ /* 0x000fea0003800000 */
.L_x_7455:
        /* <DEDUP_REMOVED lines=92> */
.L_x_7474:
[----:B------:R-:W-:Y:S05]  /*a1e0*/  BSYNC B0 ;  /* 0x0000000000007941 */ /* 0x000fea0003800000 */
.L_x_7473:
[----:B-----5:R4:W-:Y:S02]  /*a1f0*/  STS.128 [R179], R16 ;  /* 0x00000010b3007388 */ /* 0x0209e40000000c00 */
.L_x_7472:
[----:B------:R-:W-:Y:S05]  /*a200*/  BSYNC B1 ;  /* 0x0000000000017941 */ /* 0x000fea0003800000 */
.L_x_7471:
        /* <DEDUP_REMOVED lines=95> */
.L_x_7478:
[----:B------:R-:W-:Y:S05]  /*a800*/  BSYNC B0 ;  /* 0x0000000000007941 */ /* 0x000fea0003800000 */
.L_x_7477:
[----:B-----5:R1:W-:Y:S02]  /*a810*/  STS.128 [R179+0x800], R16 ;  /* 0x00080010b3007388 */ /* 0x0203e40000000c00 */
.L_x_7476:
[----:B------:R-:W-:Y:S05]  /*a820*/  BSYNC B1 ;  /* 0x0000000000017941 */ /* 0x000fea0003800000 */
.L_x_7475:
        /* <DEDUP_REMOVED lines=41> */
[----:B-1----:R-:W-:-:S02]  /*aac0*/  HADD2.F32 R28, -RZ, R5.H1_H1 ;  /* 0x30000005ff1c7230 */ /* 0x002fc40000004100 */
        /* <DEDUP_REMOVED lines=8> */
[----:B------:R-:W-:Y:S01]  /*ab50*/  HADD2.F32 R13, -RZ, R13.H1_H1 ;  /* 0x3000000dff0d7230 */ /* 0x000fe20000004100 */
[----:B------:R-:W-:Y:S01]  /*ab60*/  @!P0 FADD.FTZ R6, -R6, -RZ ;  /* 0x800000ff06068221 */ /* 0x000fe20000010100 */
[--C-:B------:R-:W-:Y:S01]  /*ab70*/  HADD2.F32 R15, -RZ, R23.reuse.H0_H0 ;  /* 0x20000017ff0f7230 */ /* 0x100fe20000004100 */
[----:B------:R-:W-:Y:S01]  /*ab80*/  FMUL.FTZ R31, R31, R4 ;  /* 0x000000041f1f7220 */ /* 0x000fe20000410000 */
[----:B------:R-:W-:Y:S01]  /*ab90*/  HADD2.F32 R12, -RZ, R12.H1_H1 ;  /* 0x3000000cff0c7230 */ /* 0x000fe20000004100 */
[----:B------:R-:W-:Y:S01]  /*aba0*/  @!P0 FADD.FTZ R25, -R25, -RZ ;  /* 0x800000ff19198221 */ /* 0x000fe20000010100 */
[----:B------:R-:W-:Y:S01]  /*abb0*/  HADD2.F32 R4, -RZ, R23.H1_H1 ;  /* 0x30000017ff047230 */ /* 0x000fe20000004100 */
[----:B------:R-:W-:Y:S01]  /*abc0*/  FMUL.FTZ R13, R13, R28 ;  /* 0x0000001c0d0d7220 */ /* 0x000fe20000410000 */
[----:B------:R-:W-:Y:S01]  /*abd0*/  HADD2.F32 R28, -RZ, R14.H0_H0 ;  /* 0x2000000eff1c7230 */ /* 0x000fe20000004100 */
[----:B------:R-:W-:Y:S01]  /*abe0*/  @!P0 FADD.FTZ R7, -R7, -RZ ;  /* 0x800000ff07078221 */ /* 0x000fe20000010100 */
[--C-:B-----5:R-:W-:Y:S01]  /*abf0*/  HADD2.F32 R23, -RZ, R16.reuse.H1_H1 ;  /* 0x30000010ff177230 */ /* 0x120fe20000004100 */
[----:B------:R-:W-:Y:S01]  /*ac00*/  FMUL.FTZ R6, R15, R6 ;  /* 0x000000060f067220 */ /* 0x000fe20000410000 */
[----:B------:R-:W-:Y:S01]  /*ac10*/  HADD2.F32 R15, -RZ, R16.H0_H0 ;  /* 0x20000010ff0f7230 */ /* 0x000fe20000004100 */
[----:B------:R-:W-:Y:S01]  /*ac20*/  FMUL.FTZ R12, R12, R25 ;  /* 0x000000190c0c7220 */ /* 0x000fe20000410000 */
[----:B------:R-:W-:Y:S01]  /*ac30*/  HADD2.F32 R14, -RZ, R14.H1_H1 ;  /* 0x3000000eff0e7230 */ /* 0x000fe20000004100 */
[----:B------:R-:W-:Y:S01]  /*ac40*/  @!P0 FADD.FTZ R5, -R5, -RZ ;  /* 0x800000ff05058221 */ /* 0x000fe20000010100 */
[----:B----4-:R-:W-:Y:S01]  /*ac50*/  HADD2.F32 R16, -RZ, R8.H1_H1 ;  /* 0x30000008ff107230 */ /* 0x010fe20000004100 */
[----:B------:R-:W-:-:S02]  /*ac60*/  @!P0 FADD.FTZ R29, -R29, -RZ ;  /* 0x800000ff1d1d8221 */ /* 0x000fc40000010100 */
[----:B------:R-:W-:Y:S01]  /*ac70*/  FMUL.FTZ R7, R4, R7 ;  /* 0x0000000704077220 */ /* 0x000fe20000410000 */
[----:B------:R-:W-:Y:S01]  /*ac80*/  HADD2.F32 R4, -RZ, R8.H0_H0 ;  /* 0x20000008ff047230 */ /* 0x000fe20000004100 */
        /* <DEDUP_REMOVED lines=26> */
.L_x_7482:
[----:B------:R-:W-:Y:S05]  /*ae30*/  BSYNC B0 ;  /* 0x0000000000007941 */ /* 0x000fea0003800000 */
.L_x_7481:
[----:B-----5:R1:W-:Y:S02]  /*ae40*/  STS.128 [R179+0x1000], R16 ;  /* 0x00100010b3007388 */ /* 0x0203e40000000c00 */
.L_x_7480:
[----:B------:R-:W-:Y:S05]  /*ae50*/  BSYNC B1 ;  /* 0x0000000000017941 */ /* 0x000fea0003800000 */
.L_x_7479:
        /* <DEDUP_REMOVED lines=17> */
[----:B---3--:R-:W-:Y:S01]  /*af70*/  IMAD R9, R117, 0x30, RZ ;  /* 0x0000003075097824 */ /* 0x008fe200078e02ff */
[----:B------:R-:W-:Y:S02]  /*af80*/  @P0 IADD3 R5, -R4, RZ, RZ ;  /* 0x000000ff04050210 */ /* 0x000fe40007ffe1ff */
[----:B------:R-:W-:Y:S01]  /*af90*/  @P0 SHF.R.S32.HI R118, RZ, 0x1, R118 ;  /* 0x00000001ff760819 */ /* 0x000fe20000011476 */
[----:B------:R-:W-:Y:S01]  /*afa0*/  IMAD.WIDE R16, R7, 0x2, R26 ;  /* 0x0000000207107825 */ /* 0x000fe200078e021a */
        /* <DEDUP_REMOVED lines=16> */
[--C-:B------:R-:W-:Y:S02]  /*b0b0*/  HADD2.F32 R25, -RZ, R17.reuse.H0_H0 ;  /* 0x20000011ff197230 */ /* 0x100fe40000004100 */
[----:B-1----:R-:W-:Y:S02]  /*b0c0*/  HADD2.F32 R27, -RZ, R16.H1_H1 ;  /* 0x30000010ff1b7230 */ /* 0x002fe40000004100 */
[----:B------:R-:W-:Y:S02]  /*b0d0*/  HADD2.F32 R16, -RZ, R17.H1_H1 ;  /* 0x30000011ff107230 */ /* 0x000fe40000004100 */
[--C-:B--2---:R-:W-:Y:S02]  /*b0e0*/  HADD2.F32 R0, -RZ, R4.reuse.H0_H0 ;  /* 0x20000004ff007230 */ /* 0x104fe40000004100 */
[----:B------:R-:W-:-:S02]  /*b0f0*/  HADD2.F32 R20, -RZ, R4.H1_H1 ;  /* 0x30000004ff147230 */ /* 0x000fc40000004100 */
[--C-:B------:R-:W-:Y:S02]  /*b100*/  HADD2.F32 R4, -RZ, R5.reuse.H0_H0 ;  /* 0x20000005ff047230 */ /* 0x100fe40000004100 */
[----:B------:R-:W-:Y:S01]  /*b110*/  HADD2.F32 R21, -RZ, R5.H1_H1 ;  /* 0x30000005ff157230 */ /* 0x000fe20000004100 */
[----:B------:R-:W-:Y:S01]  /*b120*/  @!P0 FADD.FTZ R0, -R0, -RZ ;  /* 0x800000ff00008221 */ /* 0x000fe20000010100 */
[--C-:B------:R-:W-:Y:S01]  /*b130*/  HADD2.F32 R5, -RZ, R6.reuse.H0_H0 ;  /* 0x20000006ff057230 */ /* 0x100fe20000004100 */
[----:B------:R-:W-:Y:S01]  /*b140*/  @!P0 FADD.FTZ R4, -R4, -RZ ;  /* 0x800000ff04048221 */ /* 0x000fe20000010100 */
[----:B------:R-:W-:Y:S02]  /*b150*/  HADD2.F32 R22, -RZ, R6.H1_H1 ;  /* 0x30000006ff167230 */ /* 0x000fe40000004100 */
[--C-:B------:R-:W-:Y:S02]  /*b160*/  HADD2.F32 R6, -RZ, R7.reuse.H0_H0 ;  /* 0x20000007ff067230 */ /* 0x100fe40000004100 */
[----:B------:R-:W-:Y:S01]  /*b170*/  HADD2.F32 R7, -RZ, R7.H1_H1 ;  /* 0x30000007ff077230 */ /* 0x000fe20000004100 */
[----:B------:R-:W-:-:S02]  /*b180*/  @!P0 FADD.FTZ R21, -R21, -RZ ;  /* 0x800000ff15158221 */ /* 0x000fc40000010100 */
[----:B------:R-:W-:Y:S01]  /*b190*/  FMUL.FTZ R23, R23, R0 ;  /* 0x0000000017177220 */ /* 0x000fe20000410000 */
[--C-:B------:R-:W-:Y:S01]  /*b1a0*/  HADD2.F32 R0, -RZ, R19.reuse.H1_H1 ;  /* 0x30000013ff007230 */ /* 0x100fe20000004100 */
[----:B------:R-:W-:Y:S01]  /*b1b0*/  FMUL.FTZ R25, R25, R4 ;  /* 0x0000000419197220 */ /* 0x000fe20000410000 */
[--C-:B------:R-:W-:Y:S01]  /*b1c0*/  HADD2.F32 R4, -RZ, R18.reuse.H0_H0 ;  /* 0x20000012ff047230 */ /* 0x100fe20000004100 */
[----:B------:R-:W-:Y:S02]  /*b1d0*/  @!P0 FADD.FTZ R5, -R5, -RZ ;  /* 0x800000ff05058221 */ /* 0x000fe40000010100 */
[----:B------:R-:W-:Y:S02]  /*b1e0*/  @!P0 FADD.FTZ R7, -R7, -RZ ;  /* 0x800000ff07078221 */ /* 0x000fe40000010100 */
[----:B------:R-:W-:Y:S01]  /*b1f0*/  FMUL.FTZ R16, R16, R21 ;  /* 0x0000001510107220 */ /* 0x000fe20000410000 */
[----:B------:R-:W-:Y:S01]  /*b200*/  HADD2.F32 R21, -RZ, R18.H1_H1 ;  /* 0x30000012ff157230 */ /* 0x000fe20000004100 */
[----:B------:R-:W-:Y:S01]  /*b210*/  @!P0 FADD.FTZ R20, -R20, -RZ ;  /* 0x800000ff14148221 */ /* 0x000fe20000010100 */
[----:B------:R-:W-:Y:S01]  /*b220*/  HADD2.F32 R17, -RZ, R19.H0_H0 ;  /* 0x20000013ff117230 */ /* 0x000fe20000004100 */
[----:B------:R-:W-:-:S02]  /*b230*/  @!P0 FADD.FTZ R22, -R22, -RZ ;  /* 0x800000ff16168221 */ /* 0x000fc40000010100 */
[----:B------:R-:W-:Y:S01]  /*b240*/  FMUL.FTZ R5, R4, R5 ;  /* 0x0000000504057220 */ /* 0x000fe20000410000 */
[----:B----4-:R-:W-:Y:S01]  /*b250*/  HADD2.F32 R4, -RZ, R8.H0_H0 ;  /* 0x20000008ff047230 */ /* 0x010fe20000004100 */
[----:B------:R-:W-:Y:S01]  /*b260*/  FMUL.FTZ R7, R0, R7 ;  /* 0x0000000700077220 */ /* 0x000fe20000410000 */
[----:B-----5:R-:W-:Y:S01]  /*b270*/  HADD2.F32 R0, -RZ, R12.H0_H0 ;  /* 0x2000000cff007230 */ /* 0x020fe20000004100 */
[----:B------:R-:W-:Y:S02]  /*b280*/  @!P0 FADD.FTZ R6, -R6, -RZ ;  /* 0x800000ff06068221 */ /* 0x000fe40000010100 */
        /* <DEDUP_REMOVED lines=8> */
[--C-:B------:R-:W-:Y:S02]  /*b310*/  HADD2.F32 R19, -RZ, R11.reuse.H0_H0 ;  /* 0x2000000bff137230 */ /* 0x100fe40000004100 */
[----:B------:R-:W-:Y:S02]  /*b320*/  HADD2.F32 R10, -RZ, R11.H1_H1 ;  /* 0x3000000bff0a7230 */ /* 0x000fe40000004100 */
[----:B------:R-:W-:Y:S02]  /*b330*/  HADD2.F32 R12, -RZ, R13.H0_H0 ;  /* 0x2000000dff0c7230 */ /* 0x000fe40000004100 */
[----:B------:R-:W-:Y:S02]  /*b340*/  HADD2.F32 R8, -RZ, R9.H0_H0 ;  /* 0x20000009ff087230 */ /* 0x000fe40000004100 */
[----:B------:R-:W-:Y:S02]  /*b350*/  HADD2.F32 R4, -RZ, R14.H0_H0 ;  /* 0x2000000eff047230 */ /* 0x000fe40000004100 */
[----:B------:R-:W-:-:S02]  /*b360*/  HADD2.F32 R11, -RZ, R15.H0_H0 ;  /* 0x2000000fff0b7230 */ /* 0x000fc40000004100 */
        /* <DEDUP_REMOVED lines=15> */
.L_x_7484:
[----:B------:R-:W-:Y:S05]  /*b460*/  BSYNC B0 ;  /* 0x0000000000007941 */ /* 0x000fea0003800000 */
.L_x_7483:
[----:B-----5:R1:W-:Y:S01]  /*b470*/  STS.128 [R179+0x1800], R12 ;  /* 0x0018000cb3007388 */ /* 0x0203e20000000c00 */
[----:B------:R-:W-:Y:S05]  /*b480*/  BRA `(.L_x_7468) ;  /* 0x0000046000007947 */ /* 0x000fea0003800000 */
.L_x_7454:
[----:B------:R-:W1:Y:S01]  /*b490*/  S2R R3, SR_CTAID.X ;  /* 0x0000000000037919 */ /* 0x000e620000002500 */
[----:B------:R-:W-:Y:S01]  /*b4a0*/  BSSY B0, `(.L_x_7485) ;  /* 0x000000d000007945 */ /* 0x000fe20003800000 */
[----:B-1-34-:R-:W-:-:S05]  /*b4b0*/  IMAD R5, R3, -0x40, R176 ;  /* 0xffffffc003057824 */ /* 0x01afca00078e02b0 */
        /* <DEDUP_REMOVED lines=11> */
.L_x_7486:
[----:B------:R-:W-:Y:S05]  /*b570*/  BSYNC B0 ;  /* 0x0000000000007941 */ /* 0x000fea0003800000 */
.L_x_7485:
        /* <DEDUP_REMOVED lines=17> */
.L_x_7488:
[----:B------:R-:W-:Y:S05]  /*b690*/  BSYNC B0 ;  /* 0x0000000000007941 */ /* 0x000fea0003800000 */
.L_x_7487:
        /* <DEDUP_REMOVED lines=17> */
.L_x_7490:
[----:B------:R-:W-:Y:S05]  /*b7b0*/  BSYNC B0 ;  /* 0x0000000000007941 */ /* 0x000fea0003800000 */
.L_x_7489:
[----:B------:R-:W-:-:S04]  /*b7c0*/  IADD3 R28, R134, 0x30, RZ ;  /* 0x00000030861c7810 */ /* 0x000fc80007ffe0ff */
[----:B------:R-:W-:-:S13]  /*b7d0*/  ISETP.GE.AND P0, PT, R28, R5, PT ;  /* 0x000000051c00720c */ /* 0x000fda0003f06270 */
[----:B------:R-:W-:Y:S05]  /*b7e0*/  @P0 BRA `(.L_x_7468) ;  /* 0x0000010000000947 */ /* 0x000fea0003800000 */
[----:B------:R-:W-:-:S13]  /*b7f0*/  ISETP.GE.AND P0, PT, R100, c[0x0][0x220], PT ;  /* 0x0000880064007a0c */ /* 0x000fda0003f06270 */
[----:B------:R1:W-:Y:S01]  /*b800*/  @P0 STS.128 [R179+0x1800], RZ ;  /* 0x001800ffb3000388 */ /* 0x0003e20000000c00 */
[----:B------:R-:W-:Y:S05]  /*b810*/  @P0 BRA `(.L_x_7468) ;  /* 0x000000d000000947 */ /* 0x000fea0003800000 */
[----:B---3--:R-:W-:Y:S01]  /*b820*/  MOV R6, R128 ;  /* 0x0000008000067202 */ /* 0x008fe20000000f00 */
[----:B------:R-:W-:Y:S01]  /*b830*/  IMAD.MOV.U32 R0, RZ, RZ, c[0x0][0x190] ;  /* 0x00006400ff007624 */ /* 0x000fe200078e00ff */
        /* <DEDUP_REMOVED lines=11> */
.L_x_7468:
[----:B------:R-:W-:Y:S05]  /*b8f0*/  BSYNC B2 ;  /* 0x0000000000027941 */ /* 0x000fea0003800000 */
.L_x_7453:
        /* <DEDUP_REMOVED lines=15> */
.L_x_7492:
[----:B------:R-:W-:Y:S05]  /*b9f0*/  BSYNC B0 ;  /* 0x0000000000007941 */ /* 0x000fea0003800000 */
.L_x_7491:
        /* <DEDUP_REMOVED lines=12> */
.L_x_7494:
[----:B------:R-:W-:Y:S05]  /*bac0*/  BSYNC B0 ;  /* 0x0000000000007941 */ /* 0x000fea0003800000 */
.L_x_7493:
        /* <DEDUP_REMOVED lines=14> */
.L_x_7496:
[----:B------:R-:W-:Y:S05]  /*bbb0*/  BSYNC B0 ;  /* 0x0000000000007941 */ /* 0x000fea0003800000 */
.L_x_7495:
        /* <DEDUP_REMOVED lines=15> */
.L_x_7498:
[----:B------:R-:W-:Y:S05]  /*bcb0*/  BSYNC B0 ;  /* 0x0000000000007941 */ /* 0x000fea0003800000 */
.L_x_7497:
        /* <DEDUP_REMOVED lines=15> */
.L_x_7500:
[----:B------:R-:W-:Y:S05]  /*bdb0*/  BSYNC B0 ;  /* 0x0000000000007941 */ /* 0x000fea0003800000 */
.L_x_7499:
        /* <DEDUP_REMOVED lines=16> */
.L_x_7502:
[----:B------:R-:W-:Y:S05]  /*bec0*/  BSYNC B0 ;  /* 0x0000000000007941 */ /* 0x000fea0003800000 */
.L_x_7501:
        /* <DEDUP_REMOVED lines=16> */
.L_x_7504:
[----:B------:R-:W-:Y:S05]  /*bfd0*/  BSYNC B0 ;  /* 0x0000000000007941 */ /* 0x000fea0003800000 */
.L_x_7503:
        /* <DEDUP_REMOVED lines=16> */
.L_x_7506:
[----:B------:R-:W-:Y:S05]  /*c0e0*/  BSYNC B0 ;  /* 0x0000000000007941 */ /* 0x000fea0003800000 */
.L_x_7505:
[----:B------:R-:W-:Y:S01]  /*c0f0*/  SHF.R.S32.HI R0, RZ, 0x1f, R177 ;  /* 0x0000001fff007819 */ /* 0x000fe200000114b1 */
[----:B------:R-:W-:Y:S01]  /*c100*/  IMAD.WIDE.U32 R130, R177, c[0x0][0x320], R130 ;  /* 0x0000c800b1827a25 */ /* 0x000fe200078e0082 */
[----:B------:R-:W0:Y:S03]  /*c110*/  LDGDEPBAR ;  /* 0x00000000000079af */ /* 0x000e260000000000 */
[----:B------:R-:W-:Y:S01]  /*c120*/  IMAD R0, R0, c[0x0][0x320], RZ ;  /* 0x0000c80000007a24 */ /* 0x000fe200078e02ff */
[----:B------:R-:W-:-:S03]  /*c130*/  LEA R16, P0, R130, c[0x0][0x318], 0x2 ;  /* 0x0000c60082107a11 */ /* 0x000fc600078010ff */
[----:B------:R-:W-:-:S04]  /*c140*/  IMAD R0, R177, c[0x0][0x324], R0 ;  /* 0x0000c900b1007a24 */ /* 0x000fc800078e0200 */
[----:B------:R-:W-:-:S05]  /*c150*/  IMAD.IADD R0, R131, 0x1, R0 ;  /* 0x0000000183007824 */ /* 0x000fca00078e0200 */
[----:B------:R-:W-:-:S05]  /*c160*/  LEA.HI.X R17, R130, c[0x0][0x31c], R0, 0x2, P0 ;  /* 0x0000c70082117a11 */ /* 0x000fca00000f1400 */
[----:B------:R-:W5:Y:S01]  /*c170*/  LDG.E R0, [R16.64] ;  /* 0x0000000610007981 */ /* 0x000f62000c1e1900 */
[----:B------:R-:W-:Y:S01]  /*c180*/  ISETP.GE.AND P0, PT, R134, R9, PT ;  /* 0x000000098600720c */ /* 0x000fe20003f06270 */
[----:B------:R-:W5:Y:S01]  /*c190*/  MUFU.RCP R13, c[0x0][0x238] ;  /* 0x00008e00000d7b08 */ /* 0x000f620000001000 */
[----:B------:R-:W-:-:S04]  /*c1a0*/  DEPBAR.LE SB0, 0x0 ;  /* 0x000080000000791a */ /* 0x000fc80000000000 */
[----:B------:R-:W1:Y:S04]  /*c1b0*/  S2R R8, SR_TID.X ;  /* 0x0000000000087919 */ /* 0x000e680000002100 */
[----:B------:R-:W-:Y:S01]  /*c1c0*/  BAR.SYNC.DEFER_BLOCKING 0x0 ;  /* 0x0000000000007b1d */ /* 0x000fe20000010000 */
[----:B------:R-:W-:-:S04]  /*c1d0*/  LEA R148, P1, R120, c[0x0][0x170], 0x1 ;  /* 0x00005c0078947a11 */ /* 0x000fc800078208ff */
[----:B------:R-:W-:Y:S01]  /*c1e0*/  LEA.HI.X R149, R120, c[0x0][0x174], R123, 0x1, P1 ;  /* 0x00005d0078957a11 */ /* 0x000fe200008f0c7b */
[----:B------:R-:W-:Y:S01]  /*c1f0*/  BSSY B0, `(.L_x_7507) ;  /* 0x0000014000007945 */ /* 0x000fe20003800000 */
[----:B-1----:R-:W-:Y:S01]  /*c200*/  SHF.R.S32.HI R11, RZ, 0x1f, R8 ;  /* 0x0000001fff0b7819 */ /* 0x002fe20000011408 */
[----:B------:R-:W-:-:S03]  /*c210*/  IMAD.SHL.U32 R187, R8, 0x2, RZ ;  /* 0x0000000208bb7824 */ /* 0x000fc600078e00ff */
[----:B------:R-:W-:Y:S01]  /*c220*/  LEA.HI R102, R11, R8, RZ, 0x5 ;  /* 0x000000080b667211 */ /* 0x000fe200078f28ff */
[----:B------:R1:W-:Y:S01]  /*c230*/  @P0 STS.128 [R179+0x6000], RZ ;  /* 0x006000ffb3000388 */ /* 0x0003e20000000c00 */
[----:B------:R-:W-:Y:S02]  /*c240*/  LOP3.LUT R187, R187, 0x6, RZ, 0xc0, !PT ;  /* 0x00000006bbbb7812 */ /* 0x000fe400078ec0ff */
[----:B------:R-:W-:-:S05]  /*c250*/  LOP3.LUT R15, R102, 0xffffffe0, RZ, 0xc0, !PT ;  /* 0xffffffe0660f7812 */ /* 0x000fca00078ec0ff */
[----:B------:R-:W-:-:S05]  /*c260*/  IMAD.IADD R10, R8, 0x1, -R15 ;  /* 0x00000001080a7824 */ /* 0x000fca00078e0a0f */
[----:B------:R-:W-:-:S04]  /*c270*/  SHF.R.S32.HI R185, RZ, 0x1f, R10 ;  /* 0x0000001fffb97819 */ /* 0x000fc8000001140a */
[----:B------:R-:W-:-:S04]  /*c280*/  LEA.HI R185, R185, R10, RZ, 0x2 ;  /* 0x0000000ab9b97211 */ /* 0x000fc800078f10ff */
[----:B------:R-:W-:Y:S01]  /*c290*/  SHF.R.S32.HI R185, RZ, 0x2, R185 ;  /* 0x00000002ffb97819 */ /* 0x000fe200000114b9 */
[----:B-----5:R-:W-:Y:S01]  /*c2a0*/  FMUL.FTZ R0, R0, R13 ;  /* 0x0000000d00007220 */ /* 0x020fe20000410000 */
        /* <DEDUP_REMOVED lines=8> */
.L_x_7508:
[----:B-1----:R-:W-:Y:S05]  /*c330*/  BSYNC B0 ;  /* 0x0000000000007941 */ /* 0x002fea0003800000 */
.L_x_7507:
        /* <DEDUP_REMOVED lines=13> */
.L_x_7510:
[----:B------:R-:W-:Y:S05]  /*c410*/  BSYNC B0 ;  /* 0x0000000000007941 */ /* 0x000fea0003800000 */
.L_x_7509:
        /* <DEDUP_REMOVED lines=15> */
.L_x_7512:
[----:B------:R-:W-:Y:S05]  /*c510*/  BSYNC B0 ;  /* 0x0000000000007941 */ /* 0x000fea0003800000 */
.L_x_7511:
        /* <DEDUP_REMOVED lines=16> */
.L_x_7514:
[----:B------:R-:W-:Y:S05]  /*c620*/  BSYNC B0 ;  /* 0x0000000000007941 */ /* 0x000fea0003800000 */
.L_x_7513:
        /* <DEDUP_REMOVED lines=15> */
.L_x_7516:
[----:B------:R-:W-:Y:S05]  /*c720*/  BSYNC B0 ;  /* 0x0000000000007941 */ /* 0x000fea0003800000 */
.L_x_7515:
        /* <DEDUP_REMOVED lines=16> */
.L_x_7518:
[----:B------:R-:W-:Y:S05]  /*c830*/  BSYNC B0 ;  /* 0x0000000000007941 */ /* 0x000fea0003800000 */
.L_x_7517:
        /* <DEDUP_REMOVED lines=16> */
.L_x_7520:
[----:B------:R-:W-:Y:S05]  /*c940*/  BSYNC B0 ;  /* 0x0000000000007941 */ /* 0x000fea0003800000 */
.L_x_7519:
        /* <DEDUP_REMOVED lines=16> */
.L_x_7522:
[----:B------:R-:W-:Y:S05]  /*ca50*/  BSYNC B0 ;  /* 0x0000000000007941 */ /* 0x000fea0003800000 */
.L_x_7521:
[----:B------:R-:W-:Y:S01]  /*ca60*/  LEA.HI R2, R51, R51, RZ, 0x1 ;  /* 0x0000003333027211 */ /* 0x000fe200078f08ff */
[----:B------:R-:W-:Y:S01]  /*ca70*/  IMAD.SHL.U32 R9, R50, 0x40, RZ ;  /* 0x0000004032097824 */ /* 0x000fe200078e00ff */
[----:B------:R-:W-:Y:S01]  /*ca80*/  LEA.HI R11, R11, R8, RZ, 0x3 ;  /* 0x000000080b0b7211 */ /* 0x000fe200078f18ff */
[----:B-1----:R-:W-:Y:S01]  /*ca90*/  IMAD.SHL.U32 R7, R52, 0x40, RZ ;  /* 0x0000004034077824 */ /* 0x002fe200078e00ff */
[----:B------:R-:W-:Y:S01]  /*caa0*/  LOP3.LUT R2, R2, 0xfffffffe, RZ, 0xc0, !PT ;  /* 0xfffffffe02027812 */ /* 0x000fe200078ec0ff */
[----:B------:R-:W0:Y:S01]  /*cab0*/  LDGDEPBAR ;  /* 0x00000000000079af */ /* 0x000e220000000000 */
[----:B------:R-:W-:Y:S02]  /*cac0*/  LOP3.LUT R5, R11, 0xfffffff8, RZ, 0xc0, !PT ;  /* 0xfffffff80b057812 */ /* 0x000fe400078ec0ff */
[----:B------:R-:W-:Y:S01]  /*cad0*/  SHF.R.S32.HI R4, RZ, 0x3, R11 ;  /* 0x00000003ff047819 */ /* 0x000fe2000001140b */
[----:B------:R-:W-:Y:S01]  /*cae0*/  IMAD.IADD R51, R51, 0x1, -R2 ;  /* 0x0000000133337824 */ /* 0x000fe200078e0a02 */
[----:B------:R-:W-:Y:S01]  /*caf0*/  LOP3.LUT R9, R9, 0x1c0, RZ, 0xc0, !PT ;  /* 0x000001c009097812 */ /* 0x000fe200078ec0ff */
[----:B------:R-:W-:Y:S01]  /*cb00*/  IMAD.IADD R2, R8, 0x1, -R5 ;  /* 0x0000000108027824 */ /* 0x000fe200078e0a05 */
[----:B------:R-:W-:Y:S01]  /*cb10*/  SHF.R.S32.HI R102, RZ, 0x5, R102 ;  /* 0x00000005ff667819 */ /* 0x000fe20000011466 */
[----:B------:R-:W-:Y:S01]  /*cb20*/  IMAD.SHL.U32 R6, R51, 0x8, RZ ;  /* 0x0000000833067824 */ /* 0x000fe200078e00ff */
[----:B------:R-:W-:Y:S01]  /*cb30*/  LOP3.LUT R7, R7, 0xfffffe00, RZ, 0xc0, !PT ;  /* 0xfffffe0007077812 */ /* 0x000fe200078ec0ff */
[C---:B------:R-:W-:Y:S01]  /*cb40*/  IMAD.SHL.U32 R5, R2.reuse, 0x40, RZ ;  /* 0x0000004002057824 */ /* 0x040fe200078e00ff */
[----:B------:R-:W-:Y:S01]  /*cb50*/  R2P PR, R2, 0x6 ;  /* 0x0000000602007804 */ /* 0x000fe20000000000 */
[----:B------:R-:W-:Y:S01]  /*cb60*/  IMAD.SHL.U32 R4, R4, 0x8, RZ ;  /* 0x0000000804047824 */ /* 0x000fe200078e00ff */
[----:B------:R-:W-:Y:S01]  /*cb70*/  LOP3.LUT R6, R9, 0x8, R6, 0xf8, !PT ;  /* 0x0000000809067812 */ /* 0x000fe200078ef806 */
[----:B------:R-:W-:Y:S01]  /*cb80*/  IMAD.MOV.U32 R2, RZ, RZ, 0x20 ;  /* 0x00000020ff027424 */ /* 0x000fe200078e00ff */
[----:B------:R-:W-:-:S02]  /*cb90*/  LOP3.LUT R5, R5, 0x1c0, RZ, 0xc0, !PT ;  /* 0x000001c005057812 */ /* 0x000fc400078ec0ff */
[----:B------:R-:W-:Y:S02]  /*cba0*/  SHF.R.U32.HI R9, RZ, 0x3, R9 ;  /* 0x00000003ff097819 */ /* 0x000fe40000011609 */
[----:B------:R-:W-:Y:S02]  /*cbb0*/  LOP3.LUT R4, R5, 0x8, R4, 0xf8, !PT ;  /* 0x0000000805047812 */ /* 0x000fe400078ef804 */
[----:B------:R-:W-:Y:S02]  /*cbc0*/  SHF.R.U32.HI R5, RZ, 0x3, R5 ;  /* 0x00000003ff057819 */ /* 0x000fe40000011605 */
[----:B------:R-:W-:Y:S01]  /*cbd0*/  LOP3.LUT R6, R6, R9, RZ, 0x3c, !PT ;  /* 0x0000000906067212 */ /* 0x000fe200078e3cff */
[----:B------:R-:W-:Y:S01]  /*cbe0*/  IMAD R9, R102, 0x400, R7 ;  /* 0x0000040066097824 */ /* 0x000fe200078e0207 */
[----:B------:R-:W-:Y:S01]  /*cbf0*/  LOP3.LUT R4, R4, R5, RZ, 0x3c, !PT ;  /* 0x0000000504047212 */ /* 0x000fe200078e3cff */
[----:B------:R-:W-:Y:S01]  /*cc00*/  IMAD.MOV.U32 R5, RZ, RZ, 0x40 ;  /* 0x00000040ff057424 */ /* 0x000fe200078e00ff */
[----:B------:R-:W-:Y:S01]  /*cc10*/  LOP3.LUT P0, RZ, R50, 0x2, RZ, 0xc0, !PT ;  /* 0x0000000232ff7812 */ /* 0x000fe2000780c0ff */
[C---:B------:R-:W-:Y:S01]  /*cc20*/  IMAD.IADD R170, R6.reuse, 0x1, R9 ;  /* 0x0000000106aa7824 */ /* 0x040fe200078e0209 */
[----:B------:R-:W-:Y:S01]  /*cc30*/  LOP3.LUT R6, R6, R7, RZ, 0xfc, !PT ;  /* 0x0000000706067212 */ /* 0x000fe200078efcff */
        /* <DEDUP_REMOVED lines=8> */
[----:B------:R-:W-:Y:S01]  /*ccc0*/  IMAD.IADD R163, R169, 0x1, R2 ;  /* 0x00000001a9a37824 */ /* 0x000fe200078e0202 */
[----:B------:R-:W-:Y:S01]  /*ccd0*/  SEL R5, R5, 0xffffffc0, !P0 ;  /* 0xffffffc005057807 */ /* 0x000fe20004000000 */
[----:B------:R-:W-:Y:S01]  /*cce0*/  IMAD R102, R3, 0x4, R102 ;  /* 0x0000000403667824 */ /* 0x000fe200078e0266 */
[----:B------:R-:W1:Y:S01]  /*ccf0*/  LDSM.16.M88.4 R84, [R169+0x2800] ;  /* 0x00280000a954783b */ /* 0x000e620000000200 */
[----:B------:R-:W-:-:S02]  /*cd00*/  IADD3 R166, R169, 0x2040, RZ ;  /* 0x00002040a9a67810 */ /* 0x000fc40007ffe0ff */
[----:B------:R-:W-:Y:S01]  /*cd10*/  IMAD.IADD R167, R170, 0x1, R5 ;  /* 0x00000001aaa77824 */ /* 0x000fe200078e0205 */
[----:B------:R-:W5:Y:S01]  /*cd20*/  LDSM.16.M88.4 R28, [R169+0x2000] ;  /* 0x00200000a91c783b */ /* 0x000f620000000200 */
[----:B------:R-:W-:Y:S01]  /*cd30*/  IMAD.U32 R51, R102, 0x10, R185 ;  /* 0x0000001066337824 */ /* 0x000fe200078e00b9 */
[----:B------:R-:W-:Y:S01]  /*cd40*/  LOP3.LUT R178, R178, 0xfffffffe, RZ, 0xc0, !PT ;  /* 0xfffffffeb2b27812 */ /* 0x000fe200078ec0ff */
[----:B------:R-:W-:Y:S01]  /*cd50*/  IMAD.IADD R165, R4, 0x1, R167 ;  /* 0x0000000104a57824 */ /* 0x000fe200078e02a7 */
[----:B------:R-:W-:Y:S02]  /*cd60*/  LDSM.16.M88.4 R72, [R168] ;  /* 0x00000000a848783b */ /* 0x000fe40000000200 */
[----:B------:R-:W-:Y:S02]  /*cd70*/  IADD3 R102, -R176, 0x1, R51 ;  /* 0x00000001b0667810 */ /* 0x000fe40007ffe133 */
[----:B------:R-:W2:Y:S02]  /*cd80*/  LDSM.16.M88.4 R36, [R163+0x2800] ;  /* 0x00280000a324783b */ /* 0x000ea40000000200 */
[----:B------:R-:W-:-:S02]  /*cd90*/  IADD3 R102, R102, c[0x0][0x2e8], R49 ;  /* 0x0000ba0066667a10 */ /* 0x000fc40007ffe031 */
[----:B------:R-:W3:Y:S04]  /*cda0*/  LDSM.16.M88.4 R16, [R169+0x3000] ;  /* 0x00300000a910783b */ /* 0x000ee80000000200 */
[----:B------:R-:W4:Y:S04]  /*cdb0*/  LDSM.16.M88.4 R8, [R169+0x3800] ;  /* 0x00380000a908783b */ /* 0x000f280000000200 */
[----:B------:R-:W2:Y:S04]  /*cdc0*/  LDSM.16.M88.4 R68, [R169+0x4000] ;  /* 0x00400000a944783b */ /* 0x000ea80000000200 */
[----:B------:R-:W2:Y:S04]  /*cdd0*/  LDSM.16.M88.4 R60, [R169+0x4800] ;  /* 0x00480000a93c783b */ /* 0x000ea80000000200 */
[----:B------:R-:W2:Y:S04]  /*cde0*/  LDSM.16.M88.4 R52, [R169+0x5000] ;  /* 0x00500000a934783b */ /* 0x000ea80000000200 */
[----:B------:R-:W3:Y:S04]  /*cdf0*/  LDSM.16.M88.4 R96, [R169+0x5800] ;  /* 0x00580000a960783b */ /* 0x000ee80000000200 */
[----:B------:R-:W3:Y:S01]  /*ce00*/  LDSM.16.M88.4 R92, [R163+0x2000] ;  /* 0x00200000a35c783b */ /* 0x000ee20000000200 */
[C---:B-1----:R-:W-:Y:S03]  /*ce10*/  HMMA.16816.F32 R24, R40.reuse, R84, RZ ;  /* 0x000000542818723c */ /* 0x042fe600000018ff */
[----:B------:R-:W1:Y:S04]  /*ce20*/  LDSM.16.M88.4 R88, [R163+0x3000] ;  /* 0x00300000a358783b */ /* 0x000e680000000200 */
[----:B--2---:R-:W2:Y:S01]  /*ce30*/  LDSM.16.M88.4 R76, [R163+0x3800] ;  /* 0x00380000a34c783b */ /* 0x004ea20000000200 */
[C---:B-----5:R-:W-:Y:S03]  /*ce40*/  HMMA.16816.F32 R32, R40.reuse, R28, RZ ;  /* 0x0000001c2820723c */ /* 0x060fe600000018ff */
[----:B------:R-:W5:Y:S04]  /*ce50*/  LDSM.16.M88.4 R116, [R163+0x4000] ;  /* 0x00400000a374783b */ /* 0x000f680000000200 */
[----:B------:R-:W1:Y:S01]  /*ce60*/  LDSM.16.M88.4 R108, [R163+0x4800] ;  /* 0x00480000a36c783b */ /* 0x000e620000000200 */
[C---:B------:R-:W-:Y:S03]  /*ce70*/  HMMA.16816.F32 R28, R40.reuse, R30, RZ ;  /* 0x0000001e281c723c */ /* 0x040fe600000018ff */
[----:B------:R-:W1:Y:S05]  /*ce80*/  LDSM.16.M88.4 R104, [R163+0x5000] ;  /* 0x00500000a368783b */ /* 0x000e6a0000000200 */
[----:B------:R-:W-:Y:S08]  /*ce90*/  HMMA.16816.F32 R84, R40, R86, RZ ;  /* 0x000000562854723c */ /* 0x000ff000000018ff */
[----:B------:R-:W-:Y:S07]  /*cea0*/  HMMA.16816.F32 R24, R72, R36, R24 ;  /* 0x000000244818723c */ /* 0x000fee0000001818 */
[----:B------:R-:W-:Y:S01]  /*ceb0*/  IADD3 R36, R169, 0x2000, RZ ;  /* 0x00002000a9247810 */ /* 0x000fe20007ffe0ff */
[----:B---3--:R-:W-:Y:S03]  /*cec0*/  HMMA.16816.F32 R20, R40, R16, RZ ;  /* 0x000000102814723c */ /* 0x008fe600000018ff */
[----:B------:R-:W-:-:S04]  /*ced0*/  @P2 IADD3 R166, R36, -0x40, RZ ;  /* 0xffffffc024a62810 */ /* 0x000fc80007ffe0ff */
[----:B------:R-:W-:Y:S01]  /*cee0*/  IADD3 R159, R166, 0x800, RZ ;  /* 0x00000800a69f7810 */ /* 0x000fe20007ffe0ff */
[C---:B------:R-:W-:Y:S01]  /*cef0*/  HMMA.16816.F32 R16, R40.reuse, R18, RZ ;  /* 0x000000122810723c */ /* 0x040fe200000018ff */
[----:B------:R-:W-:Y:S01]  /*cf00*/  IMAD.IADD R152, R2, 0x1, R166 ;  /* 0x0000000102987824 */ /* 0x000fe200078e02a6 */
[----:B------:R-:W-:Y:S01]  /*cf10*/  IADD3 R158, R166, 0x1000, RZ ;  /* 0x00001000a69e7810 */ /* 0x000fe20007ffe0ff */
[----:B------:R-:W-:Y:S01]  /*cf20*/  IMAD.IADD R2, R128, 0x1, R187 ;  /* 0x0000000180027824 */ /* 0x000fe200078e02bb */
[----:B------:R-:W-:Y:S02]  /*cf30*/  IADD3 R157, R166, 0x1800, RZ ;  /* 0x00001800a69d7810 */ /* 0x000fe40007ffe0ff */
[----:B------:R-:W-:Y:S01]  /*cf40*/  LDSM.16.M88.4 R112, [R152] ;  /* 0x000000009870783b */ /* 0x000fe20000000200 */
[----:B------:R-:W-:Y:S01]  /*cf50*/  I2F R3, R2 ;  /* 0x0000000200037306 */ /* 0x000fe20000201400 */
[----:B----4-:R-:W-:Y:S01]  /*cf60*/  HMMA.16816.F32 R12, R40, R8, RZ ;  /* 0x00000008280c723c */ /* 0x010fe200000018ff */
[----:B------:R-:W-:-:S02]  /*cf70*/  IADD3 R51, R2, 0x8, RZ ;  /* 0x0000000802337810 */ /* 0x000fc40007ffe0ff */
[----:B------:R-:W-:Y:S02]  /*cf80*/  IADD3 R7, R2, 0x9, RZ ;  /* 0x0000000902077810 */ /* 0x000fe40007ffe0ff */
[C---:B------:R-:W-:Y:S02]  /*cf90*/  IADD3 R156, R166.reuse, 0x2000, RZ ;  /* 0x00002000a69c7810 */ /* 0x040fe40007ffe0ff */
[C---:B------:R-:W-:Y:S01]  /*cfa0*/  IADD3 R155, R166.reuse, 0x2800, RZ ;  /* 0x00002800a69b7810 */ /* 0x040fe20007ffe0ff */
[----:B------:R-:W-:Y:S01]  /*cfb0*/  HMMA.16816.F32 R80, R40, R68, RZ ;  /* 0x000000442850723c */ /* 0x000fe200000018ff */
[C---:B------:R-:W-:Y:S02]  /*cfc0*/  IADD3 R154, R166.reuse, 0x3000, RZ ;  /* 0x00003000a69a7810 */ /* 0x040fe40007ffe0ff */
[----:B------:R-:W-:-:S05]  /*cfd0*/  IADD3 R153, R166, 0x3800, RZ ;  /* 0x00003800a6997810 */ /* 0x000fca0007ffe0ff */
        /* <DEDUP_REMOVED lines=9> */
[C---:B------:R-:W-:Y:S08]  /*d070*/  HMMA.16816.F32 R32, R72.reuse, R92, R32 ;  /* 0x0000005c4820723c */ /* 0x040ff00000001820 */
[C---:B------:R-:W-:Y:S01]  /*d080*/  HMMA.16816.F32 R28, R72.reuse, R94, R28 ;  /* 0x0000005e481c723c */ /* 0x040fe2000000181c */
[----:B------:R-:W-:Y:S07]  /*d090*/  LDSM.16.M88.4 R92, [R166] ;  /* 0x00000000a65c783b */ /* 0x000fee0000000200 */
[C---:B------:R-:W-:Y:S01]  /*d0a0*/  HMMA.16816.F32 R84, R72.reuse, R38, R84 ;  /* 0x000000264854723c */ /* 0x040fe20000001854 */
[----:B------:R-:W4:Y:S07]  /*d0b0*/  LDSM.16.M88.4 R36, [R167] ;  /* 0x00000000a724783b */ /* 0x000f2e0000000200 */
[C---:B-1----:R-:W-:Y:S08]  /*d0c0*/  HMMA.16816.F32 R20, R72.reuse, R88, R20 ;  /* 0x000000584814723c */ /* 0x042ff00000001814 */
[C---:B------:R-:W-:Y:S01]  /*d0d0*/  HMMA.16816.F32 R16, R72.reuse, R90, R16 ;  /* 0x0000005a4810723c */ /* 0x040fe20000001810 */
[----:B------:R-:W1:Y:S07]  /*d0e0*/  LDSM.16.M88.4 R88, [R166+0x800] ;  /* 0x00080000a658783b */ /* 0x000e6e0000000200 */
[C---:B--2---:R-:W-:Y:S08]  /*d0f0*/  HMMA.16816.F32 R12, R72.reuse, R76, R12 ;  /* 0x0000004c480c723c */ /* 0x044ff0000000180c */
[C---:B------:R-:W-:Y:S01]  /*d100*/  HMMA.16816.F32 R8, R72.reuse, R78, R8 ;  /* 0x0000004e4808723c */ /* 0x040fe20000001808 */
[----:B------:R-:W2:Y:S07]  /*d110*/  LDSM.16.M88.4 R76, [R165] ;  /* 0x00000000a54c783b */ /* 0x000eae0000000200 */
[C---:B-----5:R-:W-:Y:S08]  /*d120*/  HMMA.16816.F32 R80, R72.reuse, R116, R80 ;  /* 0x000000744850723c */ /* 0x060ff00000001850 */
[C---:B------:R-:W-:Y:S08]  /*d130*/  HMMA.16816.F32 R68, R72.reuse, R118, R68 ;  /* 0x000000764844723c */ /* 0x040ff00000001844 */
[C---:B------:R-:W-:Y:S08]  /*d140*/  HMMA.16816.F32 R64, R72.reuse, R108, R64 ;  /* 0x0000006c4840723c */ /* 0x040ff00000001840 */
[C---:B------:R-:W-:Y:S08]  /*d150*/  HMMA.16816.F32 R60, R72.reuse, R110, R60 ;  /* 0x0000006e483c723c */ /* 0x040ff0000000183c */
[C---:B------:R-:W-:Y:S08]  /*d160*/  HMMA.16816.F32 R56, R72.reuse, R104, R56 ;  /* 0x000000684838723c */ /* 0x040ff00000001838 */
[C---:B------:R-:W-:Y:S08]  /*d170*/  HMMA.16816.F32 R52, R72.reuse, R106, R52 ;  /* 0x0000006a4834723c */ /* 0x040ff00000001834 */
[C---:B---3--:R-:W-:Y:S07]  /*d180*/  HMMA.16816.F32 R44, R72.reuse, R96, R44 ;  /* 0x00000060482c723c */ /* 0x048fee000000182c */
[----:B------:R-:W-:Y:S01]  /*d190*/  IADD3 R96, R2, 0x1, RZ ;  /* 0x0000000102607810 */ /* 0x000fe20007ffe0ff */
[----:B------:R-:W-:Y:S01]  /*d1a0*/  HMMA.16816.F32 R40, R72, R98, R40 ;  /* 0x000000624828723c */ /* 0x000fe20000001828 */
[----:B------:R-:W3:Y:S02]  /*d1b0*/  LDSM.16.M88.4 R72, [R152+0x800] ;  /* 0x000800009848783b */ /* 0x000ee40000000200 */
[----:B------:R5:W1:Y:S05]  /*d1c0*/  I2F R50, R96 ;  /* 0x0000006000327306 */ /* 0x000a6a0000201400 */
[C---:B----4-:R-:W-:Y:S08]  /*d1d0*/  HMMA.16816.F32 R32, R36.reuse, R92, R32 ;  /* 0x0000005c2420723c */ /* 0x050ff00000001820 */
[C---:B------:R-:W-:Y:S01]  /*d1e0*/  HMMA.16816.F32 R92, R36.reuse, R94, R28 ;  /* 0x0000005e245c723c */ /* 0x040fe2000000181c */
[----:B------:R-:W4:Y:S07]  /*d1f0*/  LDSM.16.M88.4 R28, [R166+0x1000] ;  /* 0x00100000a61c783b */ /* 0x000f2e0000000200 */
[----:B-1----:R-:W-:Y:S07]  /*d200*/  HMMA.16816.F32 R24, R36, R88, R24 ;  /* 0x000000582418723c */ /* 0x002fee0000001818 */
[C---:B------:R-:W-:Y:S01]  /*d210*/  IADD3 R88, R102.reuse, 0x8, RZ ;  /* 0x0000000866587810 */ /* 0x040fe20007ffe0ff */
[----:B--2---:R-:W-:Y:S01]  /*d220*/  HMMA.16816.F32 R32, R76, R112, R32 ;  /* 0x000000704c20723c */ /* 0x004fe20000001820 */
[----:B------:R-:W-:-:S02]  /*d230*/  IMNMX R102, R102, R49, PT ;  /* 0x0000003166667217 */ /* 0x000fc40003800200 */
[----:B------:R-:W-:Y:S02]  /*d240*/  IMNMX R103, R88, R49, PT ;  /* 0x0000003158677217 */ /* 0x000fe40003800200 */
[----:B------:R1:W2:Y:S01]  /*d250*/  I2F R49, R51 ;  /* 0x0000003300317306 */ /* 0x0002a20000201400 */
[CC--:B------:R-:W-:Y:S02]  /*d260*/  ISETP.GE.AND P1, PT, R96.reuse, R102.reuse, PT ;  /* 0x000000666000720c */ /* 0x0c0fe40003f26270 */
[----:B------:R-:W-:Y:S01]  /*d270*/  HMMA.16816.F32 R84, R36, R90, R84 ;  /* 0x0000005a2454723c */ /* 0x000fe20000001854 */
[----:B------:R-:W2:Y:S01]  /*d280*/  LDSM.16.M88.4 R88, [R166+0x1800] ;  /* 0x00180000a658783b */ /* 0x000ea20000000200 */
[----:B------:R-:W-:Y:S02]  /*d290*/  ISETP.GE.AND P0, PT, R96, R103, PT ;  /* 0x000000676000720c */ /* 0x000fe40003f06270 */
[-C--:B------:R-:W-:Y:S01]  /*d2a0*/  ISETP.GE.AND P2, PT, R51, R102.reuse, PT ;  /* 0x000000663300720c */ /* 0x080fe20003f46270 */
[----:B-----5:R-:W5:Y:S01]  /*d2b0*/  LDSM.16.M88.4 R96, [R152+0x1000] ;  /* 0x001000009860783b */ /* 0x020f620000000200 */
[----:B------:R-:W-:-:S02]  /*d2c0*/  ISETP.GE.AND P4, PT, R7, R102, PT ;  /* 0x000000660700720c */ /* 0x000fc40003f86270 */
[----:B------:R-:W-:Y:S01]  /*d2d0*/  HMMA.16816.F32 R92, R76, R114, R92 ;  /* 0x000000724c5c723c */ /* 0x000fe2000000185c */
[-C--:B------:R-:W-:Y:S02]  /*d2e0*/  ISETP.GE.AND P5, PT, R7, R103.reuse, PT ;  /* 0x000000670700720c */ /* 0x080fe40003fa6270 */
[----:B------:R-:W-:Y:S02]  /*d2f0*/  ISETP.GE.AND P3, PT, R51, R103, PT ;  /* 0x000000673300720c */ /* 0x000fe40003f66270 */
[----:B-1----:R-:W-:-:S03]  /*d300*/  IADD3 R51, R2, 0x19, RZ ;  /* 0x0000001902337810 */ /* 0x002fc60007ffe0ff */
[----:B---3--:R-:W-:Y:S01]  /*d310*/  HMMA.16816.F32 R24, R76, R72, R24 ;  /* 0x000000484c18723c */ /* 0x008fe20000001818 */
[CC--:B------:R-:W-:Y:S02]  /*d320*/  FFMA.FTZ R146, R0.reuse, R50.reuse, R33 ;  /* 0x0000003200927223 */ /* 0x0c0fe40000010021 */
[----:B------:R-:W-:Y:S01]  /*d330*/  FFMA.FTZ R35, R0, R50, R35 ;  /* 0x0000003200237223 */ /* 0x000fe20000010023 */
[----:B------:R-:W-:Y:S02]  /*d340*/  IADD3 R50, R2, 0x18, RZ ;  /* 0x0000001802327810 */ /* 0x000fe40007ffe0ff */
[----:B------:R-:W-:Y:S02]  /*d350*/  FSEL R146, R146, -INF , !P1 ;  /* 0xff80000092927808 */ /* 0x000fe40004800000 */
[----:B----4-:R-:W-:Y:S01]  /*d360*/  HMMA.16816.F32 R20, R36, R28, R20 ;  /* 0x0000001c2414723c */ /* 0x010fe20000001814 */
[C---:B------:R-:W-:Y:S01]  /*d370*/  IADD3 R72, R2.reuse, 0x11, RZ ;  /* 0x0000001102487810 */ /* 0x040fe20007ffe0ff */
[----:B------:R1:W3:Y:S05]  /*d380*/  I2F R28, R7 ;  /* 0x00000007001c7306 */ /* 0x0002ea0000201400 */
[----:B------:R-:W-:Y:S01]  /*d390*/  IADD3 R29, R2, 0x10, RZ ;  /* 0x00000010021d7810 */ /* 0x000fe20007ffe0ff */
[CC--:B--2---:R-:W-:Y:S01]  /*d3a0*/  FFMA.FTZ R92, R0.reuse, R49.reuse, R92 ;  /* 0x00000031005c7223 */ /* 0x0c4fe2000001005c */
[----:B------:R-:W-:Y:S01]  /*d3b0*/  HMMA.16816.F32 R84, R76, R74, R84 ;  /* 0x0000004a4c54723c */ /* 0x000fe20000001854 */
[----:B------:R-:W-:Y:S01]  /*d3c0*/  FFMA.FTZ R94, R0, R49, R94 ;  /* 0x00000031005e7223 */ /* 0x000fe2000001005e */
[----:B------:R2:W4:Y:S01]  /*d3d0*/  I2F R33, R29 ;  /* 0x0000001d00217306 */ /* 0x0005220000201400 */
[----:B------:R-:W-:-:S02]  /*d3e0*/  ISETP.GE.AND P6, PT, R29, R102, PT ;  /* 0x000000661d00720c */ /* 0x000fc40003fc6270 */
[----:B------:R-:W-:Y:S02]  /*d3f0*/  FSEL R92, R92, -INF , !P2 ;  /* 0xff8000005c5c7808 */ /* 0x000fe40005000000 */
[C---:B------:R-:W-:Y:S01]  /*d400*/  ISETP.GE.AND P2, PT, R72.reuse, R102, PT ;  /* 0x000000664800720c */ /* 0x040fe20003f46270 */
[C---:B------:R-:W-:Y:S01]  /*d410*/  HMMA.16816.F32 R16, R36.reuse, R30, R16 ;  /* 0x0000001e2410723c */ /* 0x040fe20000001810 */
[----:B-1----:R-:W-:Y:S01]  /*d420*/  FSEL R7, R35, -INF , !P0 ;  /* 0xff80000023077808 */ /* 0x002fe20004000000 */
[----:B------:R4:W1:Y:S01]  /*d430*/  I2F R49, R72 ;  /* 0x0000004800317306 */ /* 0x0008620000201400 */
[-C--:B------:R-:W-:Y:S01]  /*d440*/  ISETP.GE.AND P0, PT, R72, R103.reuse, PT ;  /* 0x000000674800720c */ /* 0x080fe20003f06270 */
[-C--:B---3--:R-:W-:Y:S01]  /*d450*/  FFMA.FTZ R95, R0, R28.reuse, R95 ;  /* 0x0000001c005f7223 */ /* 0x088fe2000001005f */
[----:B------:R-:W-:Y:S01]  /*d460*/  FSEL R143, R94, -INF , !P3 ;  /* 0xff8000005e8f7808 */ /* 0x000fe20005800000 */
[----:B------:R-:W-:Y:S01]  /*d470*/  FFMA.FTZ R93, R0, R28, R93 ;  /* 0x0000001c005d7223 */ /* 0x000fe2000001005d */
[----:B------:R-:W-:Y:S01]  /*d480*/  ISETP.GE.AND P1, PT, R29, R103, PT ;  /* 0x000000671d00720c */ /* 0x000fe20003f26270 */
[----:B------:R-:W-:Y:S01]  /*d490*/  HMMA.16816.F32 R12, R36, R88, R12 ;  /* 0x00000058240c723c */ /* 0x000fe2000000180c */
[----:B------:R-:W-:Y:S01]  /*d4a0*/  ISETP.GE.AND P3, PT, R50, R102, PT ;  /* 0x000000663200720c */ /* 0x000fe20003f66270 */
[----:B------:R-:W3:Y:S01]  /*d4b0*/  I2F R35, R50 ;  /* 0x0000003200237306 */ /* 0x000ee20000201400 */
[----:B--2---:R-:W2:Y:S01]  /*d4c0*/  LDSM.16.M88.4 R28, [R166+0x2000] ;  /* 0x00200000a61c783b */ /* 0x004ea20000000200 */
[----:B------:R-:W-:-:S02]  /*d4d0*/  FSEL R145, R95, -INF , !P5 ;  /* 0xff8000005f917808 */ /* 0x000fc40006800000 */
[----:B------:R-:W-:Y:S02]  /*d4e0*/  ISETP.GE.AND P5, PT, R50, R103, PT ;  /* 0x000000673200720c */ /* 0x000fe40003fa6270 */
[C---:B-----5:R-:W-:Y:S01]  /*d4f0*/  HMMA.16816.F32 R20, R76.reuse, R96, R20 ;  /* 0x000000604c14723c */ /* 0x060fe20000001814 */
[----:B------:R-:W-:Y:S01]  /*d500*/  FSEL R94, R93, -INF , !P4 ;  /* 0xff8000005d5e7808 */ /* 0x000fe20006000000 */
[C---:B----4-:R-:W-:Y:S01]  /*d510*/  FFMA.FTZ R72, R0.reuse, R33, R24 ;  /* 0x0000002100487223 */ /* 0x050fe20000010018 */
[C---:B------:R-:W-:Y:S01]  /*d520*/  ISETP.GE.AND P4, PT, R51.reuse, R103, PT ;  /* 0x000000673300720c */ /* 0x040fe20003f86270 */
[----:B------:R-:W4:Y:S01]  /*d530*/  I2F R24, R51 ;  /* 0x0000003300187306 */ /* 0x000f220000201400 */
[-C--:B-1----:R-:W-:Y:S02]  /*d540*/  FFMA.FTZ R27, R0, R49.reuse, R27 ;  /* 0x00000031001b7223 */ /* 0x082fe4000001001b */
[----:B------:R-:W-:Y:S01]  /*d550*/  FSEL R88, R72, -INF , !P6 ;  /* 0xff80000048587808 */ /* 0x000fe20007000000 */
[C---:B------:R-:W-:Y:S01]  /*d560*/  FFMA.FTZ R25, R0.reuse, R49, R25 ;  /* 0x0000003100197223 */ /* 0x040fe20000010019 */
[----:B------:R-:W1:Y:S01]  /*d570*/  LDSM.16.M88.4 R72, [R152+0x1800] ;  /* 0x001800009848783b */ /* 0x000e620000000200 */
[----:B------:R-:W-:Y:S01]  /*d580*/  ISETP.GE.AND P6, PT, R51, R102, PT ;  /* 0x000000663300720c */ /* 0x000fe20003fc6270 */
[C---:B------:R-:W-:Y:S01]  /*d590*/  FFMA.FTZ R33, R0.reuse, R33, R26 ;  /* 0x0000002100217223 */ /* 0x040fe2000001001a */
[----:B------:R-:W-:Y:S01]  /*d5a0*/  FSEL R147, R27, -INF , !P0 ;  /* 0xff8000001b937808 */ /* 0x000fe20004000000 */
[-C--:B---3--:R-:W-:Y:S01]  /*d5b0*/  FFMA.FTZ R27, R0, R35.reuse, R84 ;  /* 0x00000023001b7223 */ /* 0x088fe20000010054 */
[----:B------:R-:W-:Y:S01]  /*d5c0*/  IADD3 R26, R2, 0x20, RZ ;  /* 0x00000020021a7810 */ /* 0x000fe20007ffe0ff */
[----:B------:R-:W-:Y:S01]  /*d5d0*/  HMMA.16816.F32 R16, R76, R98, R16 ;  /* 0x000000624c10723c */ /* 0x000fe20000001810 */
[----:B------:R-:W-:Y:S01]  /*d5e0*/  FSEL R96, R25, -INF , !P2 ;  /* 0xff80000019607808 */ /* 0x000fe20005000000 */
[----:B------:R-:W-:Y:S01]  /*d5f0*/  FFMA.FTZ R86, R0, R35, R86 ;  /* 0x0000002300567223 */ /* 0x000fe20000010056 */
[----:B------:R-:W-:Y:S01]  /*d600*/  IADD3 R25, R2, 0x21, RZ ;  /* 0x0000002102197810 */ /* 0x000fe20007ffe0ff */
[----:B------:R-:W3:Y:S01]  /*d610*/  I2F R49, R26 ;  /* 0x0000001a00317306 */ /* 0x000ee20000201400 */
[-C--:B----4-:R-:W-:Y:S01]  /*d620*/  FFMA.FTZ R85, R0, R24.reuse, R85 ;  /* 0x0000001800557223 */ /* 0x090fe20000010055 */
[----:B------:R-:W-:Y:S01]  /*d630*/  IADD3 R84, R2, 0x28, RZ ;  /* 0x0000002802547810 */ /* 0x000fe20007ffe0ff */
[----:B------:R-:W-:Y:S01]  /*d640*/  FFMA.FTZ R87, R0, R24, R87 ;  /* 0x0000001800577223 */ /* 0x000fe20000010057 */
[----:B------:R-:W-:Y:S01]  /*d650*/  @P6 LOP3.LUT R178, R178, 0x1, RZ, 0xfc, !PT ;  /* 0x00000001b2b26812 */ /* 0x000fe200078efcff */
[----:B------:R-:W-:Y:S01]  /*d660*/  HMMA.16816.F32 R8, R36, R90, R8 ;  /* 0x0000005a2408723c */ /* 0x000fe20000001808 */
[----:B------:R-:W-:-:S02]  /*d670*/  FSEL R33, R33, -INF , !P1 ;  /* 0xff80000021217808 */ /* 0x000fc40004800000 */
[----:B------:R-:W4:Y:S01]  /*d680*/  I2F R50, R25 ;  /* 0x0000001900327306 */ /* 0x000f220000201400 */
[CC--:B------:R-:W-:Y:S02]  /*d690*/  ISETP.GE.AND P6, PT, R26.reuse, R102.reuse, PT ;  /* 0x000000661a00720c */ /* 0x0c0fe40003fc6270 */
[----:B------:R-:W-:Y:S02]  /*d6a0*/  ISETP.GE.AND P1, PT, R26, R103, PT ;  /* 0x000000671a00720c */ /* 0x000fe40003f26270 */
[----:B------:R-:W-:Y:S02]  /*d6b0*/  FSEL R90, R27, -INF , !P3 ;  /* 0xff8000001b5a7808 */ /* 0x000fe40005800000 */
[C---:B------:R-:W-:Y:S01]  /*d6c0*/  LOP3.LUT P3, RZ, R178.reuse, 0x1, RZ, 0xc0, !PT ;  /* 0x00000001b2ff7812 */ /* 0x040fe2000786c0ff */
[----:B------:R-:W5:Y:S01]  /*d6d0*/  I2F R35, R84 ;  /* 0x0000005400237306 */ /* 0x000f620000201400 */
[----:B------:R-:W-:Y:S01]  /*d6e0*/  LOP3.LUT R178, R178, 0xfffffffe, RZ, 0xc0, !PT ;  /* 0xfffffffeb2b27812 */ /* 0x000fe200078ec0ff */
[CC--:B---3--:R-:W-:Y:S01]  /*d6f0*/  FFMA.FTZ R135, R0.reuse, R49.reuse, R22 ;  /* 0x0000003100877223 */ /* 0x0c8fe20000010016 */
[----:B------:R-:W-:Y:S01]  /*d700*/  FSEL R98, R85, -INF , !P3 ;  /* 0xff80000055627808 */ /* 0x000fe20005800000 */
[----:B------:R-:W-:Y:S01]  /*d710*/  FFMA.FTZ R136, R0, R49, R20 ;  /* 0x0000003100887223 */ /* 0x000fe20000010014 */
[-C--:B------:R-:W-:Y:S01]  /*d720*/  ISETP.GE.AND P3, PT, R84, R102.reuse, PT ;  /* 0x000000665400720c */ /* 0x080fe20003f66270 */
[----:B--2---:R-:W-:Y:S01]  /*d730*/  HMMA.16816.F32 R80, R36, R28, R80 ;  /* 0x0000001c2450723c */ /* 0x004fe20000001850 */
[C---:B------:R-:W-:Y:S01]  /*d740*/  ISETP.GE.AND P2, PT, R25.reuse, R102, PT ;  /* 0x000000661900720c */ /* 0x040fe20003f46270 */
[CC--:B----4-:R-:W-:Y:S01]  /*d750*/  FFMA.FTZ R23, R0.reuse, R50.reuse, R23 ;  /* 0x0000003200177223 */ /* 0x0d0fe20000010017 */
[-C--:B------:R-:W-:Y:S01]  /*d760*/  ISETP.GE.AND P0, PT, R25, R103.reuse, PT ;  /* 0x000000671900720c */ /* 0x080fe20003f06270 */
[----:B------:R-:W-:Y:S01]  /*d770*/  FFMA.FTZ R140, R0, R50, R21 ;  /* 0x00000032008c7223 */ /* 0x000fe20000010015 */
[----:B------:R-:W-:Y:S01]  /*d780*/  FSEL R151, R87, -INF , !P4 ;  /* 0xff80000057977808 */ /* 0x000fe20006000000 */
[----:B------:R-:W2:Y:S01]  /*d790*/  LDSM.16.M88.4 R24, [R166+0x2800] ;  /* 0x00280000a618783b */ /* 0x000ea20000000200 */
[----:B------:R-:W-:Y:S01]  /*d7a0*/  FSEL R97, R86, -INF , !P5 ;  /* 0xff80000056617808 */ /* 0x000fe20006800000 */
[----:B-1----:R-:W-:Y:S01]  /*d7b0*/  HMMA.16816.F32 R12, R76, R72, R12 ;  /* 0x000000484c0c723c */ /* 0x002fe2000000180c */
[----:B------:R-:W-:Y:S01]  /*d7c0*/  ISETP.GE.AND P4, PT, R84, R103, PT ;  /* 0x000000675400720c */ /* 0x000fe20003f86270 */
[-C--:B-----5:R-:W-:Y:S01]  /*d7d0*/  FFMA.FTZ R16, R0, R35.reuse, R16 ;  /* 0x0000002300107223 */ /* 0x0a0fe20000010010 */
[----:B------:R-:W-:Y:S01]  /*d7e0*/  IADD3 R51, R2, 0x29, RZ ;  /* 0x0000002902337810 */ /* 0x000fe20007ffe0ff */
[----:B------:R-:W1:Y:S01]  /*d7f0*/  LDSM.16.M88.4 R84, [R152+0x2000] ;  /* 0x002000009854783b */ /* 0x000e620000000200 */
[----:B------:R-:W-:Y:S01]  /*d800*/  @P3 LOP3.LUT R178, R178, 0x1, RZ, 0xfc, !PT ;  /* 0x00000001b2b23812 */ /* 0x000fe200078efcff */
[----:B------:R-:W-:Y:S01]  /*d810*/  FFMA.FTZ R18, R0, R35, R18 ;  /* 0x0000002300127223 */ /* 0x000fe20000010012 */
[----:B------:R-:W-:Y:S01]  /*d820*/  IADD3 R22, R2, 0x30, RZ ;  /* 0x0000003002167810 */ /* 0x000fe20007ffe0ff */
[----:B------:R-:W3:Y:S01]  /*d830*/  I2F R20, R51 ;  /* 0x0000003300147306 */ /* 0x000ee20000201400 */
[----:B------:R-:W-:Y:S01]  /*d840*/  FSEL R135, R135, -INF , !P1 ;  /* 0xff80000087877808 */ /* 0x000fe20004800000 */
[----:B------:R-:W-:Y:S01]  /*d850*/  HMMA.16816.F32 R68, R36, R30, R68 ;  /* 0x0000001e2444723c */ /* 0x000fe20000001844 */
[----:B------:R-:W-:-:S02]  /*d860*/  LOP3.LUT P1, RZ, R178, 0x1, RZ, 0xc0, !PT ;  /* 0x00000001b2ff7812 */ /* 0x000fc4000782c0ff */
[----:B------:R-:W-:Y:S02]  /*d870*/  FSEL R139, R23, -INF , !P0 ;  /* 0xff800000178b7808 */ /* 0x000fe40004000000 */
[----:B------:R-:W-:Y:S01]  /*d880*/  IADD3 R23, R2, 0x31, RZ ;  /* 0x0000003102177810 */ /* 0x000fe20007ffe0ff */
[----:B------:R-:W4:Y:S01]  /*d890*/  I2F R21, R22 ;  /* 0x0000001600157306 */ /* 0x000f220000201400 */
[----:B------:R-:W-:Y:S01]  /*d8a0*/  FSEL R142, R16, -INF , !P1 ;  /* 0xff800000108e7808 */ /* 0x000fe20004800000 */
[----:B------:R-:W-:Y:S01]  /*d8b0*/  HMMA.16816.F32 R8, R76, R74, R8 ;  /* 0x0000004a4c08723c */ /* 0x000fe20000001808 */
[----:B------:R-:W-:Y:S02]  /*d8c0*/  ISETP.GE.AND P1, PT, R23, R102, PT ;  /* 0x000000661700720c */ /* 0x000fe40003f26270 */
[----:B------:R-:W-:Y:S02]  /*d8d0*/  LOP3.LUT R178, R178, 0xfffffffe, RZ, 0xc0, !PT ;  /* 0xfffffffeb2b27812 */ /* 0x000fe400078ec0ff */
[----:B------:R-:W-:Y:S01]  /*d8e0*/  FSEL R136, R136, -INF , !P6 ;  /* 0xff80000088887808 */ /* 0x000fe20007000000 */
[C---:B---3--:R-:W-:Y:S01]  /*d8f0*/  FFMA.FTZ R17, R0.reuse, R20, R17 ;  /* 0x0000001400117223 */ /* 0x048fe20000010011 */
[C---:B------:R-:W-:Y:S01]  /*d900*/  ISETP.GE.AND P6, PT, R51.reuse, R102, PT ;  /* 0x000000663300720c */ /* 0x040fe20003fc6270 */
[----:B------:R-:W-:Y:S01]  /*d910*/  FFMA.FTZ R19, R0, R20, R19 ;  /* 0x0000001400137223 */ /* 0x000fe20000010013 */
[----:B------:R-:W-:Y:S01]  /*d920*/  ISETP.GE.AND P3, PT, R51, R103, PT ;  /* 0x000000673300720c */ /* 0x000fe20003f66270 */
[----:B------:R-:W3:Y:S01]  /*d930*/  I2F R28, R23 ;  /* 0x00000017001c7306 */ /* 0x000ee20000201400 */
[----:B------:R-:W-:-:S02]  /*d940*/  ISETP.GE.AND P5, PT, R22, R102, PT ;  /* 0x000000661600720c */ /* 0x000fc40003fa6270 */
[----:B------:R-:W-:Y:S01]  /*d950*/  ISETP.GE.AND P0, PT, R22, R103, PT ;  /* 0x000000671600720c */ /* 0x000fe20003f06270 */
[-C--:B----4-:R-:W-:Y:S01]  /*d960*/  FFMA.FTZ R112, R0, R21.reuse, R12 ;  /* 0x0000001500707223 */ /* 0x090fe2000001000c */
[----:B------:R-:W-:Y:S01]  /*d970*/  @P1 LOP3.LUT R178, R178, 0x1, RZ, 0xfc, !PT ;  /* 0x00000001b2b21812 */ /* 0x000fe200078efcff */
[----:B------:R-:W-:Y:S01]  /*d980*/  FFMA.FTZ R14, R0, R21, R14 ;  /* 0x00000015000e7223 */ /* 0x000fe2000001000e */
[----:B------:R-:W-:Y:S02]  /*d990*/  ISETP.GE.AND P1, PT, R23, R103, PT ;  /* 0x000000671700720c */ /* 0x000fe40003f26270 */
[----:B------:R-:W-:Y:S01]  /*d9a0*/  FSEL R141, R18, -INF , !P4 ;  /* 0xff800000128d7808 */ /* 0x000fe20006000000 */
[----:B--2---:R-:W-:Y:S01]  /*d9b0*/  HMMA.16816.F32 R64, R36, R24, R64 ;  /* 0x000000182440723c */ /* 0x004fe20000001840 */
[----:B------:R-:W-:Y:S02]  /*d9c0*/  FSEL R144, R17, -INF , !P6 ;  /* 0xff80000011907808 */ /* 0x000fe40007000000 */
[----:B------:R-:W-:-:S02]  /*d9d0*/  FSEL R137, R19, -INF , !P3 ;  /* 0xff80000013897808 */ /* 0x000fc40005800000 */
[----:B------:R-:W-:Y:S01]  /*d9e0*/  LDSM.16.M88.4 R16, [R166+0x3000] ;  /* 0x00300000a610783b */ /* 0x000fe20000000200 */
[----:B------:R-:W-:Y:S01]  /*d9f0*/  IADD3 R31, R2, 0x38, RZ ;  /* 0x00000038021f7810 */ /* 0x000fe20007ffe0ff */
[-C--:B---3--:R-:W-:Y:S01]  /*da00*/  FFMA.FTZ R114, R0, R28.reuse, R13 ;  /* 0x0000001c00727223 */ /* 0x088fe2000001000d */
[----:B------:R-:W-:Y:S01]  /*da10*/  IADD3 R30, R2, 0x39, RZ ;  /* 0x00000039021e7810 */ /* 0x000fe20007ffe0ff */
[----:B------:R-:W2:Y:S01]  /*da20*/  LDSM.16.M88.4 R20, [R152+0x2800] ;  /* 0x002800009814783b */ /* 0x000ea20000000200 */
[----:B-1----:R-:W-:Y:S01]  /*da30*/  HMMA.16816.F32 R80, R76, R84, R80 ;  /* 0x000000544c50723c */ /* 0x002fe20000001850 */
[----:B------:R-:W1:Y:S01]  /*da40*/  I2F R29, R31 ;  /* 0x0000001f001d7306 */ /* 0x000e620000201400 */
[----:B------:R-:W-:Y:S01]  /*da50*/  FSEL R119, R14, -INF , !P0 ;  /* 0xff8000000e777808 */ /* 0x000fe20004000000 */
[----:B------:R-:W-:Y:S01]  /*da60*/  FFMA.FTZ R129, R0, R28, R15 ;  /* 0x0000001c00817223 */ /* 0x000fe2000001000f */
[----:B------:R-:W-:Y:S02]  /*da70*/  IADD3 R14, R2, 0x40, RZ ;  /* 0x00000040020e7810 */ /* 0x000fe40007ffe0ff */
[----:B------:R-:W-:-:S02]  /*da80*/  FSEL R140, R140, -INF , !P2 ;  /* 0xff8000008c8c7808 */ /* 0x000fc40005000000 */
[----:B------:R-:W-:Y:S01]  /*da90*/  HMMA.16816.F32 R68, R76, R86, R68 ;  /* 0x000000564c44723c */ /* 0x000fe20000001844 */
[----:B------:R-:W3:Y:S01]  /*daa0*/  I2F R12, R30 ;  /* 0x0000001e000c7306 */ /* 0x000ee20000201400 */
[----:B------:R-:W-:Y:S02]  /*dab0*/  FSEL R112, R112, -INF , !P5 ;  /* 0xff80000070707808 */ /* 0x000fe40006800000 */
[----:B------:R-:W-:Y:S02]  /*dac0*/  FSEL R129, R129, -INF , !P1 ;  /* 0xff80000081817808 */ /* 0x000fe40004800000 */
[CC--:B------:R-:W-:Y:S02]  /*dad0*/  ISETP.GE.AND P4, PT, R31.reuse, R102.reuse, PT ;  /* 0x000000661f00720c */ /* 0x0c0fe40003f86270 */
[----:B------:R-:W-:Y:S01]  /*dae0*/  ISETP.GE.AND P2, PT, R31, R103, PT ;  /* 0x000000671f00720c */ /* 0x000fe20003f46270 */
[----:B------:R4:W5:Y:S01]  /*daf0*/  I2F R13, R14 ;  /* 0x0000000e000d7306 */ /* 0x0009620000201400 */
[-C--:B-1----:R-:W-:Y:S01]  /*db00*/  FFMA.FTZ R8, R0, R29.reuse, R8 ;  /* 0x0000001d00087223 */ /* 0x082fe20000010008 */
[-C--:B------:R-:W-:Y:S01]  /*db10*/  ISETP.GE.AND P3, PT, R30, R102.reuse, PT ;  /* 0x000000661e00720c */ /* 0x080fe20003f66270 */
[----:B------:R-:W-:Y:S01]  /*db20*/  FFMA.FTZ R10, R0, R29, R10 ;  /* 0x0000001d000a7223 */ /* 0x000fe2000001000a */
[C---:B------:R-:W-:Y:S01]  /*db30*/  ISETP.GE.AND P5, PT, R14.reuse, R102, PT ;  /* 0x000000660e00720c */ /* 0x040fe20003fa6270 */
[----:B------:R-:W-:Y:S01]  /*db40*/  HMMA.16816.F32 R60, R36, R26, R60 ;  /* 0x0000001a243c723c */ /* 0x000fe2000000183c */
[-C--:B------:R-:W-:Y:S01]  /*db50*/  ISETP.GE.AND P1, PT, R14, R103.reuse, PT ;  /* 0x000000670e00720c */ /* 0x080fe20003f26270 */
[-C--:B---3--:R-:W-:Y:S01]  /*db60*/  FFMA.FTZ R9, R0, R12.reuse, R9 ;  /* 0x0000000c00097223 */ /* 0x088fe20000010009 */
[----:B------:R-:W-:Y:S01]  /*db70*/  ISETP.GE.AND P0, PT, R30, R103, PT ;  /* 0x000000671e00720c */ /* 0x000fe20003f06270 */
[----:B------:R-:W-:Y:S01]  /*db80*/  FFMA.FTZ R133, R0, R12, R11 ;  /* 0x0000000c00857223 */ /* 0x000fe2000001000b */
[----:B------:R-:W-:-:S02]  /*db90*/  IADD3 R15, R2, 0x41, RZ ;  /* 0x00000041020f7810 */ /* 0x000fc40007ffe0ff */
[----:B------:R-:W-:Y:S02]  /*dba0*/  FSEL R116, R8, -INF , !P4 ;  /* 0xff80000008747808 */ /* 0x000fe40006000000 */
[----:B------:R-:W-:Y:S01]  /*dbb0*/  FSEL R131, R10, -INF , !P2 ;  /* 0xff8000000a837808 */ /* 0x000fe20005000000 */
[----:B------:R-:W1:Y:S01]  /*dbc0*/  I2F R24, R15 ;  /* 0x0000000f00187306 */ /* 0x000e620000201400 */
[----:B----4-:R-:W-:Y:S01]  /*dbd0*/  IADD3 R14, R2, 0x48, RZ ;  /* 0x00000048020e7810 */ /* 0x010fe20007ffe0ff */
[CC--:B-----5:R-:W-:Y:S01]  /*dbe0*/  FFMA.FTZ R80, R0.reuse, R13.reuse, R80 ;  /* 0x0000000d00507223 */ /* 0x0e0fe20000010050 */
[----:B------:R-:W-:Y:S01]  /*dbf0*/  FSEL R138, R9, -INF , !P3 ;  /* 0xff800000098a7808 */ /* 0x000fe20005800000 */
[----:B------:R-:W-:Y:S01]  /*dc00*/  FFMA.FTZ R82, R0, R13, R82 ;  /* 0x0000000d00527223 */ /* 0x000fe20000010052 */
[----:B------:R-:W3:Y:S01]  /*dc10*/  LDSM.16.M88.4 R8, [R166+0x3800] ;  /* 0x00380000a608783b */ /* 0x000ee20000000200 */
[----:B--2---:R-:W-:Y:S01]  /*dc20*/  HMMA.16816.F32 R64, R76, R20, R64 ;  /* 0x000000144c40723c */ /* 0x004fe20000001840 */
[----:B------:R-:W-:Y:S01]  /*dc30*/  FSEL R133, R133, -INF , !P0 ;  /* 0xff80000085857808 */ /* 0x000fe20004000000 */
[----:B------:R2:W4:Y:S01]  /*dc40*/  I2F R25, R14 ;  /* 0x0000000e00197306 */ /* 0x0005220000201400 */
[----:B------:R-:W-:-:S02]  /*dc50*/  ISETP.GE.AND P4, PT, R15, R102, PT ;  /* 0x000000660f00720c */ /* 0x000fc40003f86270 */
[-C--:B------:R-:W-:Y:S02]  /*dc60*/  ISETP.GE.AND P2, PT, R15, R103.reuse, PT ;  /* 0x000000670f00720c */ /* 0x080fe40003f46270 */
[C---:B------:R-:W-:Y:S01]  /*dc70*/  ISETP.GE.AND P3, PT, R14.reuse, R102, PT ;  /* 0x000000660e00720c */ /* 0x040fe20003f66270 */
[C---:B------:R-:W-:Y:S01]  /*dc80*/  HMMA.16816.F32 R56, R36.reuse, R16, R56 ;  /* 0x000000102438723c */ /* 0x040fe20000001838 */
[----:B------:R-:W-:Y:S01]  /*dc90*/  ISETP.GE.AND P0, PT, R14, R103, PT ;  /* 0x000000670e00720c */ /* 0x000fe20003f06270 */
[-C--:B-1----:R-:W-:Y:S01]  /*dca0*/  FFMA.FTZ R81, R0, R24.reuse, R81 ;  /* 0x0000001800517223 */ /* 0x082fe20000010051 */
[----:B------:R-:W-:Y:S01]  /*dcb0*/  IADD3 R20, R2, 0x51, RZ ;  /* 0x0000005102147810 */ /* 0x000fe20007ffe0ff */
[----:B------:R-:W-:Y:S01]  /*dcc0*/  FFMA.FTZ R83, R0, R24, R83 ;  /* 0x0000001800537223 */ /* 0x000fe20000010053 */
[C---:B------:R-:W-:Y:S02]  /*dcd0*/  IADD3 R26, R2.reuse, 0x49, RZ ;  /* 0x00000049021a7810 */ /* 0x040fe40007ffe0ff */
[----:B------:R-:W-:Y:S01]  /*dce0*/  IADD3 R17, R2, 0x50, RZ ;  /* 0x0000005002117810 */ /* 0x000fe20007ffe0ff */
[----:B------:R-:W-:Y:S01]  /*dcf0*/  HMMA.16816.F32 R52, R36, R18, R52 ;  /* 0x000000122434723c */ /* 0x000fe20000001834 */
[----:B------:R-:W-:Y:S01]  /*dd00*/  FSEL R110, R81, -INF , !P4 ;  /* 0xff800000516e7808 */ /* 0x000fe20006000000 */
[----:B--2---:R-:W1:Y:S01]  /*dd10*/  LDSM.16.M88.4 R12, [R152+0x3000] ;  /* 0x00300000980c783b */ /* 0x004e620000000200 */
[----:B------:R-:W2:Y:S01]  /*dd20*/  I2F R21, R17 ;  /* 0x0000001100157306 */ /* 0x000ea20000201400 */
[-C--:B----4-:R-:W-:Y:S01]  /*dd30*/  FFMA.FTZ R70, R0, R25.reuse, R70 ;  /* 0x0000001900467223 */ /* 0x090fe20000010046 */
[----:B------:R-:W-:Y:S01]  /*dd40*/  ISETP.GE.AND P4, PT, R20, R102, PT ;  /* 0x000000661400720c */ /* 0x000fe20003f86270 */
[----:B------:R-:W-:Y:S01]  /*dd50*/  FFMA.FTZ R68, R0, R25, R68 ;  /* 0x0000001900447223 */ /* 0x000fe20000010044 */
[----:B------:R-:W-:Y:S01]  /*dd60*/  LOP3.LUT P6, RZ, R178, 0x1, RZ, 0xc0, !PT ;  /* 0x00000001b2ff7812 */ /* 0x000fe200078cc0ff */
[----:B------:R-:W-:Y:S01]  /*dd70*/  HMMA.16816.F32 R60, R76, R22, R60 ;  /* 0x000000164c3c723c */ /* 0x000fe2000000183c */
[----:B------:R-:W-:-:S02]  /*dd80*/  FSEL R117, R70, -INF , !P0 ;  /* 0xff80000046757808 */ /* 0x000fc40004000000 */
[----:B------:R-:W4:Y:S01]  /*dd90*/  I2F R16, R26 ;  /* 0x0000001a00107306 */ /* 0x000f220000201400 */
[----:B------:R-:W-:Y:S02]  /*dda0*/  ISETP.GE.AND P0, PT, R20, R103, PT ;  /* 0x000000671400720c */ /* 0x000fe40003f06270 */
[----:B------:R-:W-:Y:S02]  /*ddb0*/  FSEL R108, R80, -INF , !P5 ;  /* 0xff800000506c7808 */ /* 0x000fe40006800000 */
[----:B------:R-:W-:Y:S02]  /*ddc0*/  FSEL R115, R83, -INF , !P2 ;  /* 0xff80000053737808 */ /* 0x000fe40005000000 */
[C---:B------:R-:W-:Y:S01]  /*ddd0*/  ISETP.GE.AND P5, PT, R17.reuse, R102, PT ;  /* 0x000000661100720c */ /* 0x040fe20003fa6270 */
[----:B------:R5:W5:Y:S01]  /*dde0*/  I2F R24, R20 ;  /* 0x0000001400187306 */ /* 0x000b620000201400 */
[C---:B--2---:R-:W-:Y:S01]  /*ddf0*/  FFMA.FTZ R64, R0.reuse, R21, R64 ;  /* 0x0000001500407223 */ /* 0x044fe20000010040 */
[----:B------:R-:W-:Y:S01]  /*de00*/  ISETP.GE.AND P2, PT, R17, R103, PT ;  /* 0x000000671100720c */ /* 0x000fe20003f46270 */
[----:B------:R-:W-:Y:S01]  /*de10*/  FFMA.FTZ R66, R0, R21, R66 ;  /* 0x0000001500427223 */ /* 0x000fe20000010042 */
[----:B------:R-:W-:Y:S01]  /*de20*/  FSEL R114, R114, -INF , !P6 ;  /* 0xff80000072727808 */ /* 0x000fe20007000000 */
[----:B---3--:R-:W-:Y:S01]  /*de30*/  HMMA.16816.F32 R40, R36, R10, R40 ;  /* 0x0000000a2428723c */ /* 0x008fe20000001828 */
[----:B------:R-:W-:Y:S01]  /*de40*/  FSEL R109, R82, -INF , !P1 ;  /* 0xff800000526d7808 */ /* 0x000fe20004800000 */
[----:B----4-:R-:W-:Y:S01]  /*de50*/  FFMA.FTZ R69, R0, R16, R69 ;  /* 0x0000001000457223 */ /* 0x010fe20000010045 */
[----:B------:R-:W-:Y:S01]  /*de60*/  ISETP.GE.AND P6, PT, R26, R102, PT ;  /* 0x000000661a00720c */ /* 0x000fe20003fc6270 */
[----:B------:R-:W-:Y:S01]  /*de70*/  FFMA.FTZ R71, R0, R16, R71 ;  /* 0x0000001000477223 */ /* 0x000fe20000010047 */
[----:B------:R-:W-:-:S03]  /*de80*/  ISETP.GE.AND P1, PT, R26, R103, PT ;  /* 0x000000671a00720c */ /* 0x000fc60003f26270 */
[----:B------:R-:W-:Y:S01]  /*de90*/  HMMA.16816.F32 R16, R36, R8, R44 ;  /* 0x000000082410723c */ /* 0x000fe2000000182c */
[C---:B------:R-:W-:Y:S01]  /*dea0*/  IADD3 R27, R2.reuse, 0x58, RZ ;  /* 0x00000058021b7810 */ /* 0x040fe20007ffe0ff */
[----:B-----5:R-:W2:Y:S01]  /*deb0*/  LDSM.16.M88.4 R20, [R152+0x3800] ;  /* 0x003800009814783b */ /* 0x020ea20000000200 */
[----:B------:R-:W-:Y:S02]  /*dec0*/  IADD3 R26, R2, 0x59, RZ ;  /* 0x00000059021a7810 */ /* 0x000fe40007ffe0ff */
[----:B------:R-:W3:Y:S01]  /*ded0*/  I2F R25, R27 ;  /* 0x0000001b00197306 */ /* 0x000ee20000201400 */
[----:B------:R-:W-:Y:S01]  /*dee0*/  FSEL R134, R69, -INF , !P6 ;  /* 0xff80000045867808 */ /* 0x000fe20007000000 */
[CC--:B------:R-:W-:Y:S01]  /*def0*/  FFMA.FTZ R67, R0.reuse, R24.reuse, R67 ;  /* 0x0000001800437223 */ /* 0x0c0fe20000010043 */
[----:B------:R-:W-:Y:S01]  /*df00*/  FSEL R113, R71, -INF , !P1 ;  /* 0xff80000047717808 */ /* 0x000fe20004800000 */
[----:B------:R-:W-:Y:S01]  /*df10*/  FFMA.FTZ R65, R0, R24, R65 ;  /* 0x0000001800417223 */ /* 0x000fe20000010041 */
[----:B-1----:R-:W-:Y:S01]  /*df20*/  HMMA.16816.F32 R56, R76, R12, R56 ;  /* 0x0000000c4c38723c */ /* 0x002fe20000001838 */
[----:B------:R-:W-:Y:S01]  /*df30*/  ISETP.GE.AND P6, PT, R27, R102, PT ;  /* 0x000000661b00720c */ /* 0x000fe20003fc6270 */
[----:B------:R-:W-:-:S04]  /*df40*/  DEPBAR.LE SB0, 0x0 ;  /* 0x000080000000791a */ /* 0x000fc80000000000 */
[----:B------:R-:W-:Y:S01]  /*df50*/  ISETP.GE.AND P1, PT, R27, R103, PT ;  /* 0x000000671b00720c */ /* 0x000fe20003f26270 */
[----:B------:R-:W1:Y:S01]  /*df60*/  I2F R8, R26 ;  /* 0x0000001a00087306 */ /* 0x000e620000201400 */
[C---:B------:R-:W-:Y:S01]  /*df70*/  IADD3 R12, R2.reuse, 0x61, RZ ;  /* 0x00000061020c7810 */ /* 0x040fe20007ffe0ff */
[----:B------:R-:W-:Y:S01]  /*df80*/  HMMA.16816.F32 R52, R76, R14, R52 ;  /* 0x0000000e4c34723c */ /* 0x000fe20000001834 */
[----:B------:R-:W-:Y:S01]  /*df90*/  IADD3 R13, R2, 0x68, RZ ;  /* 0x00000068020d7810 */ /* 0x000fe20007ffe0ff */
[-C--:B---3--:R-:W-:Y:S01]  /*dfa0*/  FFMA.FTZ R60, R0, R25.reuse, R60 ;  /* 0x00000019003c7223 */ /* 0x088fe2000001003c */
[----:B------:R-:W-:Y:S01]  /*dfb0*/  IADD3 R27, R2, 0x60, RZ ;  /* 0x00000060021b7810 */ /* 0x000fe20007ffe0ff */
[----:B------:R-:W-:Y:S01]  /*dfc0*/  FFMA.FTZ R62, R0, R25, R62 ;  /* 0x00000019003e7223 */ /* 0x000fe2000001003e */
[----:B------:R-:W-:Y:S01]  /*dfd0*/  FSEL R130, R68, -INF , !P3 ;  /* 0xff80000044827808 */ /* 0x000fe20005800000 */
[----:B------:R-:W3:Y:S01]  /*dfe0*/  I2F R10, R12 ;  /* 0x0000000c000a7306 */ /* 0x000ee20000201400 */
[----:B------:R-:W-:-:S02]  /*dff0*/  IADD3 R14, R2, 0x69, RZ ;  /* 0x00000069020e7810 */ /* 0x000fc40007ffe0ff */
[----:B------:R-:W-:Y:S02]  /*e000*/  FSEL R104, R64, -INF , !P5 ;  /* 0xff80000040687808 */ /* 0x000fe40006800000 */
[C---:B------:R-:W-:Y:S02]  /*e010*/  ISETP.GE.AND P5, PT, R26.reuse, R102, PT ;  /* 0x000000661a00720c */ /* 0x040fe40003fa6270 */
[----:B------:R-:W-:Y:S01]  /*e020*/  ISETP.GE.AND P3, PT, R26, R103, PT ;  /* 0x000000671a00720c */ /* 0x000fe20003f66270 */
[----:B------:R-:W4:Y:S01]  /*e030*/  I2F R9, R27 ;  /* 0x0000001b00097306 */ /* 0x000f220000201400 */
[-C--:B-1----:R-:W-:Y:S01]  /*e040*/  FFMA.FTZ R61, R0, R8.reuse, R61 ;  /* 0x00000008003d7223 */ /* 0x082fe2000001003d */
[----:B------:R-:W-:Y:S01]  /*e050*/  FSEL R118, R60, -INF , !P6 ;  /* 0xff8000003c767808 */ /* 0x000fe20007000000 */
[----:B------:R-:W-:Y:S01]  /*e060*/  FFMA.FTZ R63, R0, R8, R63 ;  /* 0x00000008003f7223 */ /* 0x000fe2000001003f */
[----:B------:R-:W-:Y:S02]  /*e070*/  ISETP.GE.AND P6, PT, R12, R102, PT ;  /* 0x000000660c00720c */ /* 0x000fe40003fc6270 */
[----:B------:R-:W-:-:S02]  /*e080*/  FSEL R67, R67, -INF , !P0 ;  /* 0xff80000043437808 */ /* 0x000fc40004000000 */
[----:B------:R-:W1:Y:S01]  /*e090*/  I2F R11, R13 ;  /* 0x0000000d000b7306 */ /* 0x000e620000201400 */
[CC--:B---3--:R-:W-:Y:S01]  /*e0a0*/  FFMA.FTZ R44, R0.reuse, R10.reuse, R57 ;  /* 0x0000000a002c7223 */ /* 0x0c8fe20000010039 */
[C---:B--2---:R-:W-:Y:S01]  /*e0b0*/  HMMA.16816.F32 R16, R76.reuse, R20, R16 ;  /* 0x000000144c10723c */ /* 0x044fe20000001810 */
[----:B------:R-:W-:Y:S01]  /*e0c0*/  ISETP.GE.AND P0, PT, R27, R103, PT ;  /* 0x000000671b00720c */ /* 0x000fe20003f06270 */
[C---:B------:R-:W-:Y:S01]  /*e0d0*/  FFMA.FTZ R37, R0.reuse, R10, R59 ;  /* 0x0000000a00257223 */ /* 0x040fe2000001003b */
[----:B------:R-:W-:Y:S02]  /*e0e0*/  FSEL R132, R61, -INF , !P5 ;  /* 0xff8000003d847808 */ /* 0x000fe40006800000 */
[----:B------:R-:W-:Y:S01]  /*e0f0*/  FSEL R111, R63, -INF , !P3 ;  /* 0xff8000003f6f7808 */ /* 0x000fe20005800000 */
[CC--:B----4-:R-:W-:Y:S01]  /*e100*/  FFMA.FTZ R46, R0.reuse, R9.reuse, R56 ;  /* 0x00000009002e7223 */ /* 0x0d0fe20000010038 */
[----:B------:R-:W2:Y:S01]  /*e110*/  I2F R8, R14 ;  /* 0x0000000e00087306 */ /* 0x000ea20000201400 */
[----:B------:R-:W-:Y:S01]  /*e120*/  FFMA.FTZ R45, R0, R9, R58 ;  /* 0x00000009002d7223 */ /* 0x000fe2000001003a */
[----:B------:R-:W-:Y:S01]  /*e130*/  HMMA.16816.F32 R20, R76, R22, R40 ;  /* 0x000000164c14723c */ /* 0x000fe20000001828 */
[----:B------:R-:W-:-:S02]  /*e140*/  IADD3 R9, R2, 0x70, RZ ;  /* 0x0000007002097810 */ /* 0x000fc40007ffe0ff */
[CC--:B------:R-:W-:Y:S01]  /*e150*/  ISETP.GE.AND P5, PT, R13.reuse, R102.reuse, PT ;  /* 0x000000660d00720c */ /* 0x0c0fe20003fa6270 */
[C---:B-1----:R-:W-:Y:S01]  /*e160*/  FFMA.FTZ R52, R0.reuse, R11, R52 ;  /* 0x0000000b00347223 */ /* 0x042fe20000010034 */
[----:B------:R-:W-:Y:S02]  /*e170*/  ISETP.GE.AND P3, PT, R13, R103, PT ;  /* 0x000000670d00720c */ /* 0x000fe40003f66270 */
[----:B------:R-:W-:Y:S01]  /*e180*/  FFMA.FTZ R41, R0, R11, R54 ;  /* 0x0000000b00297223 */ /* 0x000fe20000010036 */
[----:B------:R-:W-:Y:S01]  /*e190*/  FSEL R44, R44, -INF , !P6 ;  /* 0xff8000002c2c7808 */ /* 0x000fe20007000000 */
[----:B------:R-:W1:Y:S01]  /*e1a0*/  I2F R13, R9 ;  /* 0x00000009000d7306 */ /* 0x000e620000201400 */
[----:B------:R-:W-:Y:S02]  /*e1b0*/  IADD3 R11, R2, 0x78, RZ ;  /* 0x00000078020b7810 */ /* 0x000fe40007ffe0ff */
[----:B------:R-:W-:Y:S02]  /*e1c0*/  ISETP.GE.AND P6, PT, R9, R102, PT ;  /* 0x000000660900720c */ /* 0x000fe40003fc6270 */
[----:B------:R-:W-:Y:S01]  /*e1d0*/  FSEL R45, R45, -INF , !P0 ;  /* 0xff8000002d2d7808 */ /* 0x000fe20004000000 */
[----:B--2---:R-:W-:Y:S01]  /*e1e0*/  FFMA.FTZ R35, R0, R8, R55 ;  /* 0x0000000800237223 */ /* 0x004fe20000010037 */
[----:B------:R-:W-:-:S02]  /*e1f0*/  ISETP.GE.AND P0, PT, R9, R103, PT ;  /* 0x000000670900720c */ /* 0x000fc40003f06270 */
[----:B------:R-:W2:Y:S01]  /*e200*/  I2F R9, R11 ;  /* 0x0000000b00097306 */ /* 0x000ea20000201400 */
[----:B------:R-:W-:Y:S02]  /*e210*/  FSEL R106, R65, -INF , !P4 ;  /* 0xff800000416a7808 */ /* 0x000fe40006000000 */
[----:B------:R-:W-:Y:S02]  /*e220*/  ISETP.GE.AND P4, PT, R27, R102, PT ;  /* 0x000000661b00720c */ /* 0x000fe40003f86270 */
[----:B------:R-:W-:Y:S02]  /*e230*/  IADD3 R10, R2, 0x71, RZ ;  /* 0x00000071020a7810 */ /* 0x000fe40007ffe0ff */
[----:B------:R-:W-:Y:S01]  /*e240*/  LOP3.LUT R178, R178, 0xfffffffe, RZ, 0xc0, !PT ;  /* 0xfffffffeb2b27812 */ /* 0x000fe200078ec0ff */
[-C--:B-1----:R-:W-:Y:S01]  /*e250*/  FFMA.FTZ R16, R0, R13.reuse, R16 ;  /* 0x0000000d00107223 */ /* 0x082fe20000010010 */
[----:B------:R-:W-:Y:S01]  /*e260*/  FSEL R105, R66, -INF , !P2 ;  /* 0xff80000042697808 */ /* 0x000fe20005000000 */
[----:B------:R-:W-:Y:S01]  /*e270*/  FFMA.FTZ R18, R0, R13, R18 ;  /* 0x0000000d00127223 */ /* 0x000fe20000010012 */
[----:B------:R-:W-:Y:S01]  /*e280*/  FSEL R54, R52, -INF , !P5 ;  /* 0xff80000034367808 */ /* 0x000fe20006800000 */
[----:B------:R-:W-:Y:S01]  /*e290*/  FFMA.FTZ R52, R0, R8, R53 ;  /* 0x0000000800347223 */ /* 0x000fe20000010035 */
[----:B------:R-:W-:-:S02]  /*e2a0*/  ISETP.GE.AND P2, PT, R12, R103, PT ;  /* 0x000000670c00720c */ /* 0x000fc40003f46270 */
[----:B------:R-:W-:Y:S01]  /*e2b0*/  FSEL R46, R46, -INF , !P4 ;  /* 0xff8000002e2e7808 */ /* 0x000fe20006000000 */
[----:B------:R-:W1:Y:S01]  /*e2c0*/  I2F R12, R10 ;  /* 0x0000000a000c7306 */ /* 0x000e620000201400 */
[----:B------:R-:W-:Y:S01]  /*e2d0*/  ISETP.GE.AND P4, PT, R14, R102, PT ;  /* 0x000000660e00720c */ /* 0x000fe20003f86270 */
[----:B--2---:R-:W-:Y:S01]  /*e2e0*/  FFMA.FTZ R22, R0, R9, R22 ;  /* 0x0000000900167223 */ /* 0x004fe20000010016 */
[----:B------:R-:W-:Y:S02]  /*e2f0*/  @P6 LOP3.LUT R178, R178, 0x1, RZ, 0xfc, !PT ;  /* 0x00000001b2b26812 */ /* 0x000fe400078efcff */
[----:B------:R-:W-:Y:S02]  /*e300*/  IADD3 R8, R2, 0x79, RZ ;  /* 0x0000007902087810 */ /* 0x000fe40007ffe0ff */
[----:B------:R-:W-:Y:S02]  /*e310*/  FSEL R107, R62, -INF , !P1 ;  /* 0xff8000003e6b7808 */ /* 0x000fe40004800000 */
[----:B------:R-:W-:-:S02]  /*e320*/  FSEL R52, R52, -INF , !P4 ;  /* 0xff80000034347808 */ /* 0x000fc40006000000 */
[-C--:B------:R-:W-:Y:S02]  /*e330*/  ISETP.GE.AND P1, PT, R14, R103.reuse, PT ;  /* 0x000000670e00720c */ /* 0x080fe40003f26270 */
[----:B------:R-:W-:Y:S02]  /*e340*/  FSEL R37, R37, -INF , !P2 ;  /* 0xff80000025257808 */ /* 0x000fe40005000000 */
[----:B------:R-:W-:Y:S01]  /*e350*/  FSEL R41, R41, -INF , !P3 ;  /* 0xff80000029297808 */ /* 0x000fe20005800000 */
[-C--:B-1----:R-:W-:Y:S01]  /*e360*/  FFMA.FTZ R17, R0, R12.reuse, R17 ;  /* 0x0000000c00117223 */ /* 0x082fe20000010011 */
[----:B------:R-:W-:Y:S01]  /*e370*/  LOP3.LUT P4, RZ, R178, 0x1, RZ, 0xc0, !PT ;  /* 0x00000001b2ff7812 */ /* 0x000fe2000788c0ff */
[----:B------:R-:W-:Y:S01]  /*e380*/  FFMA.FTZ R19, R0, R12, R19 ;  /* 0x0000000c00137223 */ /* 0x000fe20000010013 */
[----:B------:R-:W-:Y:S01]  /*e390*/  BAR.SYNC.DEFER_BLOCKING 0x0 ;  /* 0x0000000000007b1d */ /* 0x000fe20000010000 */
[C---:B------:R-:W-:Y:S02]  /*e3a0*/  ISETP.GE.AND P2, PT, R10.reuse, R102, PT ;  /* 0x000000660a00720c */ /* 0x040fe40003f46270 */
[----:B------:R-:W-:-:S02]  /*e3b0*/  ISETP.GE.AND P5, PT, R10, R103, PT ;  /* 0x000000670a00720c */ /* 0x000fc40003fa6270 */
[CC--:B------:R-:W-:Y:S01]  /*e3c0*/  ISETP.GE.AND P6, PT, R11.reuse, R102.reuse, PT ;  /* 0x000000660b00720c */ /* 0x0c0fe20003fc6270 */
[----:B------:R-:W1:Y:S01]  /*e3d0*/  I2F R10, R8 ;  /* 0x00000008000a7306 */ /* 0x000e620000201400 */
[----:B------:R-:W-:Y:S01]  /*e3e0*/  ISETP.GE.AND P3, PT, R11, R103, PT ;  /* 0x000000670b00720c */ /* 0x000fe20003f66270 */
[----:B------:R-:W-:Y:S01]  /*e3f0*/  FFMA.FTZ R11, R0, R9, R20 ;  /* 0x00000009000b7223 */ /* 0x000fe20000010014 */
[----:B------:R-:W-:Y:S02]  /*e400*/  FSEL R35, R35, -INF , !P1 ;  /* 0xff80000023237808 */ /* 0x000fe40004800000 */
[----:B------:R-:W-:Y:S02]  /*e410*/  FSEL R38, R16, -INF , !P4 ;  /* 0xff80000010267808 */ /* 0x000fe40006000000 */
[C---:B------:R-:W-:Y:S02]  /*e420*/  ISETP.GE.AND P4, PT, R2.reuse, R102, PT ;  /* 0x000000660200720c */ /* 0x040fe40003f86270 */
[----:B------:R-:W-:Y:S01]  /*e430*/  ISETP.GE.AND P1, PT, R2, R103, PT ;  /* 0x000000670200720c */ /* 0x000fe20003f26270 */
[----:B------:R-:W-:Y:S01]  /*e440*/  FFMA.FTZ R2, R0, R3, R32 ;  /* 0x0000000300027223 */ /* 0x000fe20000010020 */
[----:B------:R-:W-:-:S02]  /*e450*/  FSEL R32, R11, -INF , !P6 ;  /* 0xff8000000b207808 */ /* 0x000fc40007000000 */
[----:B------:R-:W-:Y:S02]  /*e460*/  ISETP.GT.AND P6, PT, R184, R171, PT ;  /* 0x000000abb800720c */ /* 0x000fe40003fc4270 */
[----:B------:R-:W-:Y:S01]  /*e470*/  FSEL R29, R18, -INF , !P0 ;  /* 0xff800000121d7808 */ /* 0x000fe20004000000 */
[CC--:B-1----:R-:W-:Y:S01]  /*e480*/  FFMA.FTZ R30, R0.reuse, R10.reuse, R21 ;  /* 0x0000000a001e7223 */ /* 0x0c2fe20000010015 */
[----:B------:R-:W-:Y:S01]  /*e490*/  FSEL R36, R17, -INF , !P2 ;  /* 0xff80000011247808 */ /* 0x000fe20005000000 */
[----:B------:R-:W-:Y:S01]  /*e4a0*/  FFMA.FTZ R20, R0, R10, R23 ;  /* 0x0000000a00147223 */ /* 0x000fe20000010017 */
[C---:B------:R-:W-:Y:S02]  /*e4b0*/  ISETP.GE.AND P2, PT, R8.reuse, R102, PT ;  /* 0x000000660800720c */ /* 0x040fe40003f46270 */
[----:B------:R-:W-:Y:S01]  /*e4c0*/  ISETP.GE.AND P0, PT, R8, R103, PT ;  /* 0x000000670800720c */ /* 0x000fe20003f06270 */
[----:B------:R-:W-:Y:S01]  /*e4d0*/  FFMA.FTZ R8, R0, R3, R34 ;  /* 0x0000000300087223 */ /* 0x000fe20000010022 */
        /* <DEDUP_REMOVED lines=66> */
.L_x_7524:
[----:B------:R-:W-:-:S05]  /*e900*/  IMAD.MOV.U32 R14, RZ, RZ, c[0x0][0x198] ;  /* 0x00006600ff0e7624 */ /* 0x000fca00078e00ff */
[----:B------:R-:W-:-:S04]  /*e910*/  LEA R14, -R14, RZ, 0x7 ;  /* 0x000000ff0e0e7211 */ /* 0x000fc800078e39ff */
[----:B------:R-:W-:Y:S02]  /*e920*/  SHF.R.S32.HI R13, RZ, 0x1f, R14 ;  /* 0x0000001fff0d7819 */ /* 0x000fe4000001140e */
.L_x_7525:
[----:B------:R-:W-:Y:S01]  /*e930*/  ISETP.GE.AND P0, PT, R100, c[0x0][0x220], PT ;  /* 0x0000880064007a0c */ /* 0x000fe20003f06270 */
[----:B------:R-:W-:-:S12]  /*e940*/  BSSY B0, `(.L_x_7526) ;  /* 0x0000063000007945 */ /* 0x000fd80003800000 */
[-C--:B------:R-:W-:Y:S01]  /*e950*/  @!P0 IADD3 R11, P2, P1, R14, R124.reuse, R175 ;  /* 0x0000007c0e0b8210 */ /* 0x080fe2000795e0af */
[----:B------:R-:W-:Y:S01]  /*e960*/  @!P0 IMAD.MOV.U32 R9, RZ, RZ, c[0x0][0x198] ;  /* 0x00006600ff098624 */ /* 0x000fe200078e00ff */
[----:B------:R1:W-:Y:S01]  /*e970*/  @P0 STS.128 [R179+0x2000], RZ ;  /* 0x002000ffb3000388 */ /* 0x0003e20000000c00 */
[----:B------:R-:W-:Y:S01]  /*e980*/  @!P0 IMAD.MOV.U32 R22, RZ, RZ, c[0x0][0x198] ;  /* 0x00006600ff168624 */ /* 0x000fe200078e00ff */
[----:B------:R-:W-:Y:S01]  /*e990*/  @!P0 IADD3.X R10, R13, R127, R174, P2, P1 ;  /* 0x0000007f0d0a8210 */ /* 0x000fe200017e24ae */
[----:B------:R-:W-:Y:S01]  /*e9a0*/  @!P0 IMAD.MOV.U32 R16, RZ, RZ, R124 ;  /* 0x000000ffff108224 */ /* 0x000fe200078e007c */
[----:B------:R-:W-:Y:S01]  /*e9b0*/  @!P0 LEA R42, P2, R11, c[0x0][0x168], 0x1 ;  /* 0x00005a000b2a8a11 */ /* 0x000fe200078408ff */
[----:B------:R-:W-:Y:S01]  /*e9c0*/  @!P0 IMAD.MOV.U32 R17, RZ, RZ, R127 ;  /* 0x000000ffff118224 */ /* 0x000fe200078e007f */
[----:B------:R-:W-:Y:S01]  /*e9d0*/  @!P0 LEA R15, P1, R9, R124, 0x5 ;  /* 0x0000007c090f8211 */ /* 0x000fe200078228ff */
[----:B------:R-:W-:Y:S01]  /*e9e0*/  @!P0 IMAD.MOV.U32 R24, RZ, RZ, c[0x0][0x198] ;  /* 0x00006600ff188624 */ /* 0x000fe200078e00ff */
[----:B------:R-:W-:Y:S01]  /*e9f0*/  @!P0 LEA.HI.X R43, R11, c[0x0][0x16c], R10, 0x1, P2 ;  /* 0x00005b000b2b8a11 */ /* 0x000fe200010f0c0a */
[----:B------:R-:W-:-:S02]  /*ea00*/  @!P0 IMAD.MOV.U32 R3, RZ, RZ, c[0x0][0x19c] ;  /* 0x00006700ff038624 */ /* 0x000fc400078e00ff */
[----:B------:R-:W-:Y:S02]  /*ea10*/  @!P0 IMAD.MOV.U32 R11, RZ, RZ, c[0x0][0x198] ;  /* 0x00006600ff0b8624 */ /* 0x000fe400078e00ff */
[----:B------:R-:W-:-:S03]  /*ea20*/  @!P0 IMAD.WIDE.U32 R22, R22, 0x50, R16 ;  /* 0x0000005016168825 */ /* 0x000fc600078e0010 */
[----:B------:R-:W-:Y:S01]  /*ea30*/  @!P0 LEA R19, P2, R11, R124, 0x6 ;  /* 0x0000007c0b138211 */ /* 0x000fe200078430ff */
[----:B------:R-:W-:Y:S02]  /*ea40*/  @!P0 IMAD.MOV.U32 R10, RZ, RZ, c[0x0][0x19c] ;  /* 0x00006700ff0a8624 */ /* 0x000fe400078e00ff */
[----:B------:R-:W-:Y:S01]  /*ea50*/  @!P0 IMAD.WIDE.U32 R24, R24, 0x60, R16 ;  /* 0x0000006018188825 */ /* 0x000fe200078e0010 */
[----:B------:R-:W-:Y:S02]  /*ea60*/  @!P0 LEA.HI.X R16, R9, R127, R3, 0x5, P1 ;  /* 0x0000007f09108211 */ /* 0x000fe400008f2c03 */
[----:B------:R-:W-:Y:S01]  /*ea70*/  @!P0 IADD3 R18, P1, R14, R22, RZ ;  /* 0x000000160e128210 */ /* 0x000fe20007f3e0ff */
[----:B------:R-:W-:Y:S02]  /*ea80*/  @!P0 IMAD.MOV.U32 R51, RZ, RZ, c[0x0][0x198] ;  /* 0x00006600ff338624 */ /* 0x000fe400078e00ff */
[----:B------:R-:W-:Y:S02]  /*ea90*/  @!P0 IMAD.MOV.U32 R126, RZ, RZ, R124 ;  /* 0x000000ffff7e8224 */ /* 0x000fe400078e007c */
        /* <DEDUP_REMOVED lines=77> */
.L_x_7527:
[----:B------:R-:W-:Y:S05]  /*ef70*/  BSYNC B0 ;  /* 0x0000000000007941 */ /* 0x000fea0003800000 */
.L_x_7526:
[----:B------:R-:W0:Y:S01]  /*ef80*/  LDGDEPBAR ;  /* 0x00000000000079af */ /* 0x000e220000000000 */
[----:B------:R-:W-:-:S04]  /*ef90*/  LEA R182, P0, R14, R182, 0x1 ;  /* 0x000000b60eb67211 */ /* 0x000fc800078008ff */
[----:B------:R-:W-:Y:S02]  /*efa0*/  LEA.HI.X R183, R14, R183, R13, 0x1, P0 ;  /* 0x000000b70eb77211 */ /* 0x000fe400000f0c0d */
.L_x_7523:
        /* <DEDUP_REMOVED lines=61> */
[-C--:B------:R-:W-:Y:S02]  /*f380*/  IADD3 R161, R5, R164.reuse, RZ ;  /* 0x000000a405a17210 */ /* 0x080fe40007ffe0ff */
[C---:B------:R-:W-:Y:S01]  /*f390*/  IADD3 R162, R4.reuse, R164, RZ ;  /* 0x000000a404a27210 */ /* 0x040fe20007ffe0ff */
[----:B------:R-:W2:Y:S01]  /*f3a0*/  SHFL.BFLY PT, R12, R9, 0x2, 0x1f ;  /* 0x0c401f00090c7f89 */ /* 0x000ea200000e0000 */
[----:B------:R-:W-:-:S03]  /*f3b0*/  IADD3 R160, R4, R161, RZ ;  /* 0x000000a104a07210 */ /* 0x000fc60007ffe0ff */
[----:B------:R-:W-:Y:S04]  /*f3c0*/  LDSM.16.MT88.4 R72, [R162+0x6000] ;  /* 0x00600000a248783b */ /* 0x000fe80000004200 */
[----:B-1----:R-:W-:Y:S01]  /*f3d0*/  LDSM.16.MT88.4 R16, [R162+0x6800] ;  /* 0x00680000a210783b */ /* 0x002fe20000004200 */
[----:B--2---:R-:W-:Y:S02]  /*f3e0*/  FMNMX.FTZ R12, R9, R12, !PT ;  /* 0x0000000c090c7209 */ /* 0x004fe40007810000 */
[----:B------:R-:W-:-:S03]  /*f3f0*/  FMNMX.FTZ R9, R21, R10, !PT ;  /* 0x0000000a15097209 */ /* 0x000fc60007810000 */
[----:B------:R-:W1:Y:S01]  /*f400*/  SHFL.BFLY PT, R3, R12, 0x1, 0x1f ;  /* 0x0c201f000c037f89 */ /* 0x000e6200000e0000 */
[----:B------:R-:W-:-:S05]  /*f410*/  FMNMX.FTZ R10, R20, R9, !PT ;  /* 0x00000009140a7209 */ /* 0x000fca0007810000 */
[----:B------:R-:W2:Y:S01]  /*f420*/  SHFL.BFLY PT, R9, R10, 0x2, 0x1f ;  /* 0x0c401f000a097f89 */ /* 0x000ea200000e0000 */
[----:B-1----:R-:W-:-:S03]  /*f430*/  FMNMX.FTZ R3, R12, R3, !PT ;  /* 0x000000030c037209 */ /* 0x002fc60007810000 */
[----:B------:R-:W-:Y:S01]  /*f440*/  LDSM.16.MT88.4 R12, [R161+0x6800] ;  /* 0x00680000a10c783b */ /* 0x000fe20000004200 */
        /* <DEDUP_REMOVED lines=9> */
[----:B------:R-:W2:Y:S01]  /*f4e0*/  LDSM.16.MT88.4 R92, [R164+0x6000] ;  /* 0x00600000a45c783b */ /* 0x000ea20000004200 */
[--C-:B------:R-:W-:Y:S02]  /*f4f0*/  FFMA.FTZ R49, R146, c[0x0][0x23c], -R39.reuse ;  /* 0x00008f0092317a23 */ /* 0x100fe40000010827 */
[----:B------:R-:W-:-:S02]  /*f500*/  FFMA.FTZ R34, R88, c[0x0][0x23c], -R39 ;  /* 0x00008f0058227a23 */ /* 0x000fc40000010827 */
[--C-:B------:R-:W-:Y:S02]  /*f510*/  FFMA.FTZ R26, R90, c[0x0][0x23c], -R39.reuse ;  /* 0x00008f005a1a7a23 */ /* 0x100fe40000010827 */
[----:B------:R-:W3:Y:S01]  /*f520*/  LDSM.16.MT88.4 R88, [R161+0x6000] ;  /* 0x00600000a158783b */ /* 0x000ee20000004200 */
[----:B------:R-:W4:Y:S01]  /*f530*/  MUFU.EX2 R49, R49 ;  /* 0x0000003100317308 */ /* 0x000f220000000800 */
        /* <DEDUP_REMOVED lines=12> */
[----:B----4-:R-:W-:Y:S01]  /*f600*/  F2FP.PACK_AB R80, R49, R50 ;  /* 0x000000323150723e */ /* 0x010fe200000000ff */
[--C-:B------:R-:W-:Y:S02]  /*f610*/  FFMA.FTZ R66, R116, c[0x0][0x23c], -R39.reuse ;  /* 0x00008f0074427a23 */ /* 0x100fe40000010827 */
[----:B------:R-:W-:Y:S01]  /*f620*/  FSEL R22, R22, RZ, P0 ;  /* 0x000000ff16167208 */ /* 0x000fe20000000000 */
[--C-:B------:R-:W-:Y:S02]  /*f630*/  FFMA.FTZ R112, R112, c[0x0][0x23c], -R39.reuse ;  /* 0x00008f0070707a23 */ /* 0x100fe40000010827 */
[----:B------:R-:W-:Y:S01]  /*f640*/  FFMA.FTZ R61, R138, c[0x0][0x23c], -R39 ;  /* 0x00008f008a3d7a23 */ /* 0x000fe20000010827 */
[----:B------:R-:W-:Y:S01]  /*f650*/  MUFU.EX2 R34, R34 ;  /* 0x0000002200227308 */ /* 0x000fe20000000800 */
[----:B------:R-:W-:-:S02]  /*f660*/  FFMA.FTZ R56, R8, c[0x0][0x23c], -R22 ;  /* 0x00008f0008387a23 */ /* 0x000fc40000010816 */
[--C-:B------:R-:W-:Y:S01]  /*f670*/  FFMA.FTZ R51, R7, c[0x0][0x23c], -R22.reuse ;  /* 0x00008f0007337a23 */ /* 0x100fe20000010816 */
[----:B------:R-:W-:Y:S01]  /*f680*/  LDSM.16.MT88.4 R8, [R164+0x6800] ;  /* 0x00680000a408783b */ /* 0x000fe20000004200 */
[--C-:B------:R-:W-:Y:S02]  /*f690*/  FFMA.FTZ R47, R143, c[0x0][0x23c], -R22.reuse ;  /* 0x00008f008f2f7a23 */ /* 0x100fe40000010816 */
[--C-:B------:R-:W-:Y:S01]  /*f6a0*/  FFMA.FTZ R40, R145, c[0x0][0x23c], -R22.reuse ;  /* 0x00008f0091287a23 */ /* 0x100fe20000010816 */
[----:B------:R-:W4:Y:S01]  /*f6b0*/  LDSM.16.MT88.4 R4, [R160+0x6000] ;  /* 0x00600000a004783b */ /* 0x000f220000004200 */
[----:B------:R-:W-:Y:S01]  /*f6c0*/  MUFU.EX2 R56, R56 ;  /* 0x0000003800387308 */ /* 0x000fe20000000800 */
[----:B-1----:R-:W-:Y:S01]  /*f6d0*/  F2FP.PACK_AB R82, R42, R43 ;  /* 0x0000002b2a52723e */ /* 0x002fe200000000ff */
[--C-:B------:R-:W-:Y:S02]  /*f6e0*/  FFMA.FTZ R33, R33, c[0x0][0x23c], -R22.reuse ;  /* 0x00008f0021217a23 */ /* 0x100fe40000010816 */
[----:B------:R-:W-:-:S02]  /*f6f0*/  FFMA.FTZ R28, R147, c[0x0][0x23c], -R22 ;  /* 0x00008f00931c7a23 */ /* 0x000fc40000010816 */
[--C-:B------:R-:W-:Y:S02]  /*f700*/  FFMA.FTZ R31, R97, c[0x0][0x23c], -R22.reuse ;  /* 0x00008f00611f7a23 */ /* 0x100fe40000010816 */
[----:B------:R-:W1:Y:S01]  /*f710*/  MUFU.EX2 R51, R51 ;  /* 0x0000003300337308 */ /* 0x000e620000000800 */
        /* <DEDUP_REMOVED lines=9> */
[----:B------:R-:W5:Y:S01]  /*f7b0*/  MUFU.EX2 R40, R40 ;  /* 0x0000002800287308 */ /* 0x000f620000000800 */
[----:B-1----:R-:W-:Y:S01]  /*f7c0*/  F2FP.PACK_AB R81, R51, R56 ;  /* 0x000000383351723e */ /* 0x002fe200000000ff */
[--C-:B------:R-:W-:Y:S02]  /*f7d0*/  FFMA.FTZ R63, R133, c[0x0][0x23c], -R22.reuse ;  /* 0x00008f00853f7a23 */ /* 0x100fe40000010816 */
[----:B------:R-:W-:Y:S02]  /*f7e0*/  FFMA.FTZ R127, R108, c[0x0][0x23c], -R39 ;  /* 0x00008f006c7f7a23 */ /* 0x000fe40000010827 */
[----:B------:R-:W-:-:S02]  /*f7f0*/  FFMA.FTZ R124, R109, c[0x0][0x23c], -R22 ;  /* 0x00008f006d7c7a23 */ /* 0x000fc40000010816 */
[----:B------:R-:W1:Y:S01]  /*f800*/  MUFU.EX2 R25, R25 ;  /* 0x0000001900197308 */ /* 0x000e620000000800 */
[--C-:B------:R-:W-:Y:S02]  /*f810*/  FFMA.FTZ R110, R110, c[0x0][0x23c], -R39.reuse ;  /* 0x00008f006e6e7a23 */ /* 0x100fe40000010827 */
[--C-:B------:R-:W-:Y:S02]  /*f820*/  FFMA.FTZ R125, R130, c[0x0][0x23c], -R39.reuse ;  /* 0x00008f00827d7a23 */ /* 0x100fe40000010827 */
[----:B------:R-:W-:Y:S02]  /*f830*/  FFMA.FTZ R108, R134, c[0x0][0x23c], -R39 ;  /* 0x00008f00866c7a23 */ /* 0x000fe40000010827 */
[--C-:B------:R-:W-:Y:S01]  /*f840*/  FFMA.FTZ R109, R115, c[0x0][0x23c], -R22.reuse ;  /* 0x00008f00736d7a23 */ /* 0x100fe20000010816 */
[----:B-----5:R-:W-:Y:S01]  /*f850*/  F2FP.PACK_AB R83, R40, R47 ;  /* 0x0000002f2853723e */ /* 0x020fe200000000ff */
        /* <DEDUP_REMOVED lines=18> */
[----:B------:R-:W2:Y:S01]  /*f980*/  MUFU.EX2 R28, R28 ;  /* 0x0000001c001c7308 */ /* 0x000ea20000000800 */
[--C-:B------:R-:W-:Y:S02]  /*f990*/  FFMA.FTZ R44, R52, c[0x0][0x23c], -R39.reuse ;  /* 0x00008f00342c7a23 */ /* 0x100fe40000010827 */
[----:B------:R-:W-:Y:S02]  /*f9a0*/  FFMA.FTZ R107, R54, c[0x0][0x23c], -R39 ;  /* 0x00008f00366b7a23 */ /* 0x000fe40000010827 */
[--C-:B------:R-:W-:Y:S01]  /*f9b0*/  FFMA.FTZ R45, R45, c[0x0][0x23c], -R22.reuse ;  /* 0x00008f002d2d7a23 */ /* 0x100fe20000010816 */
[----:B---3--:R-:W-:Y:S01]  /*f9c0*/  HMMA.16816.F32 R76, R80, R88, RZ ;  /* 0x00000058504c723c */ /* 0x008fe200000018ff */
[--C-:B------:R-:W-:Y:S01]  /*f9d0*/  FFMA.FTZ R52, R37, c[0x0][0x23c], -R22.reuse ;  /* 0x00008f0025347a23 */ /* 0x100fe20000010816 */
[----:B------:R-:W-:Y:S01]  /*f9e0*/  MUFU.EX2 R31, R31 ;  /* 0x0000001f001f7308 */ /* 0x000fe20000000800 */
[----:B------:R-:W-:-:S02]  /*f9f0*/  FFMA.FTZ R35, R35, c[0x0][0x23c], -R22 ;  /* 0x00008f0023237a23 */ /* 0x000fc40000010816 */
[----:B------:R-:W-:Y:S02]  /*fa00*/  FADD.FTZ R56, R56, R51 ;  /* 0x0000003338387221 */ /* 0x000fe40000010000 */
[--C-:B------:R-:W-:Y:S01]  /*fa10*/  FFMA.FTZ R37, R38, c[0x0][0x23c], -R39.reuse ;  /* 0x00008f0026257a23 */ /* 0x100fe20000010827 */
[C---:B------:R-:W-:Y:S01]  /*fa20*/  HMMA.16816.F32 R72, R80.reuse, R74, RZ ;  /* 0x0000004a5048723c */ /* 0x040fe200000018ff */
[----:B------:R-:W-:Y:S01]  /*fa30*/  FADD.FTZ R47, R47, R56 ;  /* 0x000000382f2f7221 */ /* 0x000fe20000010000 */
[----:B------:R-:W3:Y:S01]  /*fa40*/  MUFU.EX2 R24, R24 ;  /* 0x0000001800187308 */ /* 0x000ee20000000800 */
[----:B------:R-:W-:Y:S02]  /*fa50*/  FFMA.FTZ R191, R30, c[0x0][0x23c], -R39 ;  /* 0x00008f001ebf7a23 */ /* 0x000fe40000010827 */
[----:B------:R-:W-:Y:S02]  /*fa60*/  FADD.FTZ R40, R40, R47 ;  /* 0x0000002f28287221 */ /* 0x000fe40000010000 */
[--C-:B------:R-:W-:Y:S01]  /*fa70*/  FFMA.FTZ R29, R29, c[0x0][0x23c], -R22.reuse ;  /* 0x00008f001d1d7a23 */ /* 0x100fe20000010816 */
[----:B------:R-:W-:Y:S01]  /*fa80*/  HMMA.16816.F32 R88, R80, R90, RZ ;  /* 0x0000005a5058723c */ /* 0x000fe200000018ff */
[--C-:B------:R-:W-:Y:S01]  /*fa90*/  FFMA.FTZ R21, R21, c[0x0][0x23c], -R22.reuse ;  /* 0x00008f0015157a23 */ /* 0x100fe20000010816 */
[----:B------:R-:W-:Y:S01]  /*faa0*/  MUFU.EX2 R64, R64 ;  /* 0x0000004000407308 */ /* 0x000fe20000000800 */
[----:B------:R-:W-:-:S02]  /*fab0*/  FFMA.FTZ R190, R20, c[0x0][0x23c], -R22 ;  /* 0x00008f0014be7a23 */ /* 0x000fc40000010816 */
[----:B------:R-:W-:-:S03]  /*fac0*/  FFMA.FTZ R38, R32, c[0x0][0x23c], -R39 ;  /* 0x00008f0020267a23 */ /* 0x000fc60000010827 */
[C---:B----4-:R-:W-:Y:S02]  /*fad0*/  HMMA.16816.F32 R84, R80.reuse, R4, RZ ;  /* 0x000000045054723c */ /* 0x050fe400000018ff */
[----:B------:R-:W4:Y:S05]  /*fae0*/  MUFU.EX2 R59, R59 ;  /* 0x0000003b003b7308 */ /* 0x000f2a0000000800 */
        /* <DEDUP_REMOVED lines=14> */
[----:B------:R-:W1:Y:S01]  /*fbd0*/  LDSM.16.MT88.4 R8, [R160+0x6800] ;  /* 0x00680000a008783b */ /* 0x000e620000004200 */
[----:B------:R-:W2:Y:S06]  /*fbe0*/  MUFU.EX2 R57, R57 ;  /* 0x0000003900397308 */ /* 0x000eac0000000800 */
[C---:B------:R-:W-:Y:S02]  /*fbf0*/  HMMA.16816.F32 R76, R4.reuse, R12, R76 ;  /* 0x0000000c044c723c */ /* 0x040fe4000000184c */
[----:B------:R-:W-:Y:S06]  /*fc00*/  MUFU.EX2 R62, R62 ;  /* 0x0000003e003e7308 */ /* 0x000fec0000000800 */
[C---:B------:R-:W-:Y:S01]  /*fc10*/  HMMA.16816.F32 R88, R4.reuse, R14, R88 ;  /* 0x0000000e0458723c */ /* 0x040fe20000001858 */
[----:B------:R-:W3:Y:S01]  /*fc20*/  LDSM.16.MT88.4 R12, [R162+0x7000] ;  /* 0x00700000a20c783b */ /* 0x000ee20000004200 */
[----:B------:R-:W5:Y:S06]  /*fc30*/  MUFU.EX2 R55, R55 ;  /* 0x0000003700377308 */ /* 0x000f6c0000000800 */
[C---:B------:R-:W-:Y:S02]  /*fc40*/  HMMA.16816.F32 R68, R4.reuse, R16, R68 ;  /* 0x000000100444723c */ /* 0x040fe40000001844 */
[----:B------:R-:W-:Y:S06]  /*fc50*/  MUFU.EX2 R112, R112 ;  /* 0x0000007000707308 */ /* 0x000fec0000000800 */
[C---:B------:R-:W-:Y:S01]  /*fc60*/  HMMA.16816.F32 R72, R4.reuse, R18, R72 ;  /* 0x000000120448723c */ /* 0x040fe20000001848 */
[----:B------:R-:W3:Y:S01]  /*fc70*/  LDSM.16.MT88.4 R16, [R164+0x7000] ;  /* 0x00700000a410783b */ /* 0x000ee20000004200 */
[----:B------:R-:W2:Y:S06]  /*fc80*/  MUFU.EX2 R65, R65 ;  /* 0x0000004100417308 */ /* 0x000eac0000000800 */
[C---:B-1----:R-:W-:Y:S02]  /*fc90*/  HMMA.16816.F32 R84, R4.reuse, R8, R84 ;  /* 0x000000080454723c */ /* 0x042fe40000001854 */
[----:B------:R-:W-:Y:S06]  /*fca0*/  MUFU.EX2 R66, R66 ;  /* 0x0000004200427308 */ /* 0x000fec0000000800 */
[----:B------:R-:W-:Y:S01]  /*fcb0*/  HMMA.16816.F32 R80, R4, R10, R80 ;  /* 0x0000000a0450723c */ /* 0x000fe20000001850 */
[----:B------:R-:W1:Y:S01]  /*fcc0*/  LDSM.16.MT88.4 R8, [R161+0x7000] ;  /* 0x00700000a108783b */ /* 0x000e620000004200 */
[----:B------:R-:W-:Y:S05]  /*fcd0*/  MUFU.EX2 R61, R61 ;  /* 0x0000003d003d7308 */ /* 0x000fea0000000800 */
[----:B----4-:R-:W-:-:S02]  /*fce0*/  F2FP.PACK_AB R4, R59, R64 ;  /* 0x000000403b04723e */ /* 0x010fc400000000ff */
[----:B--2---:R-:W-:Y:S01]  /*fcf0*/  F2FP.PACK_AB R5, R57, R58 ;  /* 0x0000003a3905723e */ /* 0x004fe200000000ff */
[----:B------:R-:W-:Y:S01]  /*fd00*/  MUFU.EX2 R119, R119 ;  /* 0x0000007700777308 */ /* 0x000fe20000000800 */
[----:B------:R-:W-:Y:S01]  /*fd10*/  F2FP.PACK_AB R6, R53, R60 ;  /* 0x0000003c3506723e */ /* 0x000fe200000000ff */
[----:B------:R-:W-:Y:S01]  /*fd20*/  FADD.FTZ R58, R58, R31 ;  /* 0x0000001f3a3a7221 */ /* 0x000fe20000010000 */
[----:B-----5:R-:W-:-:S03]  /*fd30*/  F2FP.PACK_AB R7, R55, R62 ;  /* 0x0000003e3707723e */ /* 0x020fc600000000ff */
[----:B------:R-:W-:Y:S02]  /*fd40*/  FADD.FTZ R57, R57, R58 ;  /* 0x0000003a39397221 */ /* 0x000fe40000010000 */
[----:B------:R-:W2:Y:S02]  /*fd50*/  MUFU.EX2 R116, R116 ;  /* 0x0000007400747308 */ /* 0x000ea40000000800 */
[----:B---3--:R-:W-:Y:S01]  /*fd60*/  HMMA.16816.F32 R68, R4, R12, R68 ;  /* 0x0000000c0444723c */ /* 0x008fe20000001844 */
[----:B------:R-:W-:-:S04]  /*fd70*/  FADD.FTZ R62, R62, R57 ;  /* 0x000000393e3e7221 */ /* 0x000fc80000010000 */
[----:B------:R-:W-:Y:S01]  /*fd80*/  FADD.FTZ R62, R55, R62 ;  /* 0x0000003e373e7221 */ /* 0x000fe20000010000 */
[----:B------:R-:W-:Y:S02]  /*fd90*/  MUFU.EX2 R114, R114 ;  /* 0x0000007200727308 */ /* 0x000fe40000000800 */
[C---:B------:R-:W-:Y:S01]  /*fda0*/  HMMA.16816.F32 R72, R4.reuse, R14, R72 ;  /* 0x0000000e0448723c */ /* 0x040fe20000001848 */
[----:B------:R-:W3:Y:S05]  /*fdb0*/  LDSM.16.MT88.4 R12, [R160+0x7000] ;  /* 0x00700000a00c783b */ /* 0x000eea0000004200 */
[----:B------:R-:W4:Y:S02]  /*fdc0*/  MUFU.EX2 R63, R63 ;  /* 0x0000003f003f7308 */ /* 0x000f240000000800 */
[C---:B------:R-:W-:Y:S06]  /*fdd0*/  HMMA.16816.F32 R96, R4.reuse, R16, R96 ;  /* 0x000000100460723c */ /* 0x040fec0000001860 */
[----:B------:R-:W-:Y:S02]  /*fde0*/  MUFU.EX2 R127, R127 ;  /* 0x0000007f007f7308 */ /* 0x000fe40000000800 */
[C---:B-1----:R-:W-:Y:S06]  /*fdf0*/  HMMA.16816.F32 R76, R4.reuse, R8, R76 ;  /* 0x00000008044c723c */ /* 0x042fec000000184c */
[----:B------:R-:W1:Y:S02]  /*fe00*/  MUFU.EX2 R110, R110 ;  /* 0x0000006e006e7308 */ /* 0x000e640000000800 */
[C---:B------:R-:W-:Y:S01]  /*fe10*/  HMMA.16816.F32 R88, R4.reuse, R10, R88 ;  /* 0x0000000a0458723c */ /* 0x040fe20000001858 */
[----:B------:R-:W5:Y:S05]  /*fe20*/  LDSM.16.MT88.4 R8, [R164+0x7800] ;  /* 0x00780000a408783b */ /* 0x000f6a0000004200 */
        /* <DEDUP_REMOVED lines=8> */
[----:B------:R-:W1:Y:S01]  /*feb0*/  MUFU.EX2 R109, R109 ;  /* 0x0000006d006d7308 */ /* 0x000e620000000800 */
[----:B------:R-:W-:-:S02]  /*fec0*/  F2FP.PACK_AB R4, R65, R112 ;  /* 0x000000704104723e */ /* 0x000fc400000000ff */
[C---:B--2---:R-:W-:Y:S01]  /*fed0*/  F2FP.PACK_AB R5, R116.reuse, R119 ;  /* 0x000000777405723e */ /* 0x044fe200000000ff */
[----:B------:R-:W-:Y:S01]  /*fee0*/  FADD.FTZ R119, R119, R62 ;  /* 0x0000003e77777221 */ /* 0x000fe20000010000 */
[----:B------:R-:W-:Y:S02]  /*fef0*/  F2FP.PACK_AB R6, R61, R66 ;  /* 0x000000423d06723e */ /* 0x000fe400000000ff */
[----:B----4-:R-:W-:Y:S01]  /*ff00*/  F2FP.PACK_AB R7, R63, R114 ;  /* 0x000000723f07723e */ /* 0x010fe200000000ff */
[----:B------:R-:W-:Y:S01]  /*ff10*/  MUFU.EX2 R126, R126 ;  /* 0x0000007e007e7308 */ /* 0x000fe20000000800 */
[----:B------:R-:W-:-:S04]  /*ff20*/  FADD.FTZ R119, R116, R119 ;  /* 0x0000007774777221 */ /* 0x000fc80000010000 */
[----:B------:R-:W-:Y:S01]  /*ff30*/  FADD.FTZ R114, R114, R119 ;  /* 0x0000007772727221 */ /* 0x000fe20000010000 */
[----:B-----5:R-:W-:Y:S02]  /*ff40*/  HMMA.16816.F32 R96, R4, R8, R96 ;  /* 0x000000080460723c */ /* 0x020fe40000001860 */
[----:B------:R-:W2:Y:S01]  /*ff50*/  MUFU.EX2 R113, R113 ;  /* 0x0000007100717308 */ /* 0x000ea20000000800 */
[----:B------:R-:W-:-:S05]  /*ff60*/  FADD.FTZ R63, R63, R114 ;  /* 0x000000723f3f7221 */ /* 0x000fca0000010000 */
[C---:B------:R-:W-:Y:S01]  /*ff70*/  HMMA.16816.F32 R92, R4.reuse, R10, R92 ;  /* 0x0000000a045c723c */ /* 0x040fe2000000185c */
[----:B------:R-:W4:Y:S01]  /*ff80*/  LDSM.16.MT88.4 R8, [R160+0x7800] ;  /* 0x00780000a008783b */ /* 0x000f220000004200 */
[----:B------:R-:W-:Y:S06]  /*ff90*/  MUFU.EX2 R117, R117 ;  /* 0x0000007500757308 */ /* 0x000fec0000000800 */
[C---:B-1----:R-:W-:Y:S02]  /*ffa0*/  HMMA.16816.F32 R68, R4.reuse, R16, R68 ;  /* 0x000000100444723c */ /* 0x042fe40000001844 */
[----:B------:R-:W1:Y:S06]  /*ffb0*/  MUFU.EX2 R106, R106 ;  /* 0x0000006a006a7308 */ /* 0x000e6c0000000800 */
[C---:B---3--:R-:W-:Y:S02]  /*ffc0*/  HMMA.16816.F32 R76, R4.reuse, R12, R76 ;  /* 0x0000000c044c723c */ /* 0x048fe4000000184c */
[----:B------:R-:W-:Y:S06]  /*ffd0*/  MUFU.EX2 R115, R115 ;  /* 0x0000007300737308 */ /* 0x000fec0000000800 */
[C---:B------:R-:W-:Y:S01]  /*ffe0*/  HMMA.16816.F32 R88, R4.reuse, R14, R88 ;  /* 0x0000000e0458723c */ /* 0x040fe20000001858 */
[----:B------:R-:W3:Y:S01]  /*fff0*/  LDSM.16.MT88.4 R12, [R162+0x8000] ;  /* 0x00800000a20c783b */ /* 0x000ee20000004200 */
[----:B------:R-:W-:Y:S06]  /*10000*/  MUFU.EX2 R104, R104 ;  /* 0x0000006800687308 */ /* 0x000fec0000000800 */
[C---:B------:R-:W-:Y:S01]  /*10010*/  HMMA.16816.F32 R72, R4.reuse, R18, R72 ;  /* 0x000000120448723c */ /* 0x040fe20000001848 */
[----:B------:R-:W5:Y:S01]  /*10020*/  LDSM.16.MT88.4 R16, [R164+0x8000] ;  /* 0x00800000a410783b */ /* 0x000f620000004200 */
[----:B------:R-:W-:Y:S06]  /*10030*/  MUFU.EX2 R128, R128 ;  /* 0x0000008000807308 */ /* 0x000fec0000000800 */
[C---:B----4-:R-:W-:Y:S02]  /*10040*/  HMMA.16816.F32 R84, R4.reuse, R8, R84 ;  /* 0x000000080454723c */ /* 0x050fe40000001854 */
[----:B------:R-:W4:Y:S06]  /*10050*/  MUFU.EX2 R105, R105 ;  /* 0x0000006900697308 */ /* 0x000f2c0000000800 */
        /* <DEDUP_REMOVED lines=8> */
[----:B--2---:R-:W-:-:S03]  /*100e0*/  F2FP.PACK_AB R7, R113, R126 ;  /* 0x0000007e7107723e */ /* 0x004fc600000000ff */
[----:B------:R-:W-:Y:S02]  /*100f0*/  FADD.FTZ R109, R109, R124 ;  /* 0x0000007c6d6d7221 */ /* 0x000fe40000010000 */
[----:B------:R-:W-:Y:S02]  /*10100*/  MUFU.EX2 R111, R111 ;  /* 0x0000006f006f7308 */ /* 0x000fe40000000800 */
[----:B---3--:R-:W-:Y:S01]  /*10110*/  HMMA.16816.F32 R68, R4, R12, R68 ;  /* 0x0000000c0444723c */ /* 0x008fe20000001844 */
[----:B------:R-:W-:-:S04]  /*10120*/  FADD.FTZ R126, R126, R109 ;  /* 0x0000006d7e7e7221 */ /* 0x000fc80000010000 */
[----:B------:R-:W-:Y:S01]  /*10130*/  FADD.FTZ R113, R113, R126 ;  /* 0x0000007e71717221 */ /* 0x000fe20000010000 */
[----:B------:R-:W2:Y:S02]  /*10140*/  MUFU.EX2 R46, R46 ;  /* 0x0000002e002e7308 */ /* 0x000ea40000000800 */
[C---:B------:R-:W-:Y:S01]  /*10150*/  HMMA.16816.F32 R72, R4.reuse, R14, R72 ;  /* 0x0000000e0448723c */ /* 0x040fe20000001848 */
[----:B------:R-:W3:Y:S05]  /*10160*/  LDSM.16.MT88.4 R12, [R160+0x8000] ;  /* 0x00800000a00c783b */ /* 0x000eea0000004200 */
[----:B------:R-:W-:Y:S02]  /*10170*/  MUFU.EX2 R107, R107 ;  /* 0x0000006b006b7308 */ /* 0x000fe40000000800 */
[C---:B-----5:R-:W-:Y:S06]  /*10180*/  HMMA.16816.F32 R96, R4.reuse, R16, R96 ;  /* 0x000000100460723c */ /* 0x060fec0000001860 */
[----:B------:R-:W-:Y:S02]  /*10190*/  MUFU.EX2 R44, R44 ;  /* 0x0000002c002c7308 */ /* 0x000fe40000000800 */
[C---:B-1----:R-:W-:Y:S06]  /*101a0*/  HMMA.16816.F32 R76, R4.reuse, R8, R76 ;  /* 0x00000008044c723c */ /* 0x042fec000000184c */
[----:B------:R-:W-:Y:S02]  /*101b0*/  MUFU.EX2 R45, R45 ;  /* 0x0000002d002d7308 */ /* 0x000fe40000000800 */
[C---:B------:R-:W-:Y:S01]  /*101c0*/  HMMA.16816.F32 R88, R4.reuse, R10, R88 ;  /* 0x0000000a0458723c */ /* 0x040fe20000001858 */
[----:B------:R-:W1:Y:S05]  /*101d0*/  LDSM.16.MT88.4 R8, [R164+0x8800] ;  /* 0x00880000a408783b */ /* 0x000e6a0000004200 */
[----:B------:R-:W5:Y:S02]  /*101e0*/  MUFU.EX2 R52, R52 ;  /* 0x0000003400347308 */ /* 0x000f640000000800 */
        /* <DEDUP_REMOVED lines=9> */
[----:B----4-:R-:W-:Y:S01]  /*10280*/  F2FP.PACK_AB R5, R105, R128 ;  /* 0x000000806905723e */ /* 0x010fe200000000ff */
[----:B------:R-:W-:Y:S01]  /*10290*/  FADD.FTZ R128, R128, R113 ;  /* 0x0000007180807221 */ /* 0x000fe20000010000 */
[----:B------:R-:W-:Y:S02]  /*102a0*/  F2FP.PACK_AB R6, R104, R115 ;  /* 0x000000736806723e */ /* 0x000fe400000000ff */
[----:B------:R-:W-:Y:S01]  /*102b0*/  F2FP.PACK_AB R7, R67, R118 ;  /* 0x000000764307723e */ /* 0x000fe200000000ff */
[----:B------:R-:W-:Y:S01]  /*102c0*/  MUFU.EX2 R191, R191 ;  /* 0x000000bf00bf7308 */ /* 0x000fe20000000800 */
[----:B------:R-:W-:-:S04]  /*102d0*/  FADD.FTZ R105, R105, R128 ;  /* 0x0000008069697221 */ /* 0x000fc80000010000 */
[----:B------:R-:W-:Y:S01]  /*102e0*/  FADD.FTZ R118, R118, R105 ;  /* 0x0000006976767221 */ /* 0x000fe20000010000 */
[----:B-1----:R-:W-:Y:S02]  /*102f0*/  HMMA.16816.F32 R96, R4, R8, R96 ;  /* 0x000000080460723c */ /* 0x002fe40000001860 */
[----:B------:R-:W-:Y:S01]  /*10300*/  MUFU.EX2 R29, R29 ;  /* 0x0000001d001d7308 */ /* 0x000fe20000000800 */
[----:B------:R-:W-:-:S05]  /*10310*/  FADD.FTZ R118, R67, R118 ;  /* 0x0000007643767221 */ /* 0x000fca0000010000 */
[C---:B------:R-:W-:Y:S01]  /*10320*/  HMMA.16816.F32 R92, R4.reuse, R10, R92 ;  /* 0x0000000a045c723c */ /* 0x040fe2000000185c */
[----:B------:R-:W1:Y:S01]  /*10330*/  LDSM.16.MT88.4 R8, [R160+0x8800] ;  /* 0x00880000a008783b */ /* 0x000e620000004200 */
[----:B------:R-:W-:Y:S06]  /*10340*/  MUFU.EX2 R21, R21 ;  /* 0x0000001500157308 */ /* 0x000fec0000000800 */
[C---:B--2---:R-:W-:Y:S02]  /*10350*/  HMMA.16816.F32 R68, R4.reuse, R16, R68 ;  /* 0x000000100444723c */ /* 0x044fe40000001844 */
[----:B------:R-:W-:Y:S06]  /*10360*/  MUFU.EX2 R190, R190 ;  /* 0x000000be00be7308 */ /* 0x000fec0000000800 */
        /* <DEDUP_REMOVED lines=11> */
[----:B------:R-:W-:Y:S02]  /*10420*/  FFMA.FTZ R41, R36, c[0x0][0x23c], -R39 ;  /* 0x00008f0024297a23 */ /* 0x000fe40000010827 */
[----:B------:R-:W-:Y:S01]  /*10430*/  FADD.FTZ R5, R43, R4 ;  /* 0x000000042b057221 */ /* 0x000fe20000010000 */
[----:B------:R-:W-:-:S03]  /*10440*/  F2FP.PACK_AB R4, R46, R111 ;  /* 0x0000006f2e04723e */ /* 0x000fc600000000ff */
[----:B------:R-:W-:Y:S01]  /*10450*/  FADD.FTZ R5, R42, R5 ;  /* 0x000000052a057221 */ /* 0x000fe20000010000 */
[----:B------:R-:W1:Y:S03]  /*10460*/  MUFU.EX2 R32, R41 ;  /* 0x0000002900207308 */ /* 0x000e660000000800 */
[----:B------:R-:W-:Y:S01]  /*10470*/  FADD.FTZ R36, R34, R5 ;  /* 0x0000000522247221 */ /* 0x000fe20000010000 */
[----:B-----5:R-:W-:Y:S01]  /*10480*/  F2FP.PACK_AB R5, R52, R45 ;  /* 0x0000002d3405723e */ /* 0x020fe200000000ff */
[----:B------:R-:W-:Y:S02]  /*10490*/  FFMA.FTZ R34, R27, c[0x0][0x23c], -R22 ;  /* 0x00008f001b227a23 */ /* 0x000fe40000010816 */
[----:B------:R-:W-:Y:S01]  /*104a0*/  FADD.FTZ R25, R25, R36 ;  /* 0x0000002419197221 */ /* 0x000fe20000010000 */
[----:B---3--:R-:W-:Y:S01]  /*104b0*/  F2FP.PACK_AB R6, R44, R107 ;  /* 0x0000006b2c06723e */ /* 0x008fe200000000ff */
[----:B------:R-:W-:Y:S01]  /*104c0*/  FADD.FTZ R45, R45, R118 ;  /* 0x000000762d2d7221 */ /* 0x000fe20000010000 */
[----:B----4-:R-:W-:Y:S01]  /*104d0*/  F2FP.PACK_AB R7, R35, R50 ;  /* 0x000000322307723e */ /* 0x010fe200000000ff */
[----:B------:R-:W-:Y:S01]  /*104e0*/  FADD.FTZ R26, R26, R25 ;  /* 0x000000191a1a7221 */ /* 0x000fe20000010000 */
[----:B------:R-:W3:Y:S01]  /*104f0*/  MUFU.EX2 R34, R34 ;  /* 0x0000002200227308 */ /* 0x000ee20000000800 */
        /* <DEDUP_REMOVED lines=11> */
[----:B-1----:R-:W-:Y:S03]  /*105b0*/  HMMA.16816.F32 R68, R4, R8, R68 ;  /* 0x000000080444723c */ /* 0x002fe60000001844 */
[----:B------:R-:W-:-:S04]  /*105c0*/  FADD.FTZ R112, R112, R53 ;  /* 0x0000003570707221 */ /* 0x000fc80000010000 */
        /* <DEDUP_REMOVED lines=8> */
[----:B------:R-:W-:Y:S01]  /*10650*/  HMMA.16816.F32 R88, R4, R18, R88 ;  /* 0x000000120458723c */ /* 0x000fe20000001858 */
[----:B------:R-:W4:Y:S02]  /*10660*/  LDSM.16.MT88.4 R16, [R162+0x9800] ;  /* 0x00980000a210783b */ /* 0x000f240000004200 */
        /* <DEDUP_REMOVED lines=9> */
[----:B------:R-:W-:Y:S02]  /*10700*/  F2FP.PACK_AB R4, R32, R37 ;  /* 0x000000252004723e */ /* 0x000fe400000000ff */
[----:B---3--:R-:W-:Y:S01]  /*10710*/  F2FP.PACK_AB R5, R34, R29 ;  /* 0x0000001d2205723e */ /* 0x008fe200000000ff */
[----:B------:R-:W-:Y:S01]  /*10720*/  FADD.FTZ R111, R111, R104 ;  /* 0x000000686f6f7221 */ /* 0x000fe20000010000 */
[----:B------:R-:W-:Y:S01]  /*10730*/  F2FP.PACK_AB R6, R191, R30 ;  /* 0x0000001ebf06723e */ /* 0x000fe200000000ff */
[----:B------:R-:W-:Y:S01]  /*10740*/  FADD.FTZ R29, R29, R50 ;  /* 0x000000321d1d7221 */ /* 0x000fe20000010000 */
[----:B------:R-:W-:Y:S01]  /*10750*/  F2FP.PACK_AB R7, R190, R21 ;  /* 0x00000015be07723e */ /* 0x000fe200000000ff */
[----:B------:R-:W-:Y:S02]  /*10760*/  FADD.FTZ R46, R46, R111 ;  /* 0x0000006f2e2e7221 */ /* 0x000fe40000010000 */
[----:B------:R-:W-:-:S02]  /*10770*/  FADD.FTZ R34, R34, R29 ;  /* 0x0000001d22227221 */ /* 0x000fc40000010000 */
[----:B------:R-:W-:Y:S02]  /*10780*/  FADD.FTZ R107, R107, R46 ;  /* 0x0000002e6b6b7221 */ /* 0x000fe40000010000 */
[C---:B-1----:R-:W-:Y:S01]  /*10790*/  HMMA.16816.F32 R96, R4.reuse, R8, R96 ;  /* 0x000000080460723c */ /* 0x042fe20000001860 */
        /* <DEDUP_REMOVED lines=8> */
[----:B----4-:R-:W-:Y:S03]  /*10820*/  HMMA.16816.F32 R68, R4, R16, R68 ;  /* 0x000000100444723c */ /* 0x010fe60000001844 */
[----:B------:R-:W-:-:S05]  /*10830*/  FADD.FTZ R191, R191, R30 ;  /* 0x0000001ebfbf7221 */ /* 0x000fca0000010000 */
[C---:B------:R-:W-:Y:S08]  /*10840*/  HMMA.16816.F32 R72, R4.reuse, R18, R72 ;  /* 0x000000120448723c */ /* 0x040ff00000001848 */
[C---:B--2---:R-:W-:Y:S08]  /*10850*/  HMMA.16816.F32 R76, R4.reuse, R12, R76 ;  /* 0x0000000c044c723c */ /* 0x044ff0000000184c */
        /* <DEDUP_REMOVED lines=69> */
.L_x_7529:
[----:B------:R-:W-:-:S05]  /*10cb0*/  IMAD.MOV.U32 R4, RZ, RZ, c[0x0][0x1a0] ;  /* 0x00006800ff047624 */ /* 0x000fca00078e00ff */
[----:B------:R-:W-:-:S04]  /*10cc0*/  LEA R4, -R4, RZ, 0x7 ;  /* 0x000000ff04047211 */ /* 0x000fc800078e39ff */
[----:B------:R-:W-:Y:S02]  /*10cd0*/  SHF.R.S32.HI R5, RZ, 0x1f, R4 ;  /* 0x0000001fff057819 */ /* 0x000fe40000011404 */
.L_x_7530:
[----:B------:R-:W-:Y:S02]  /*10ce0*/  ISETP.GE.AND P0, PT, R100, c[0x0][0x220], PT ;  /* 0x0000880064007a0c */ /* 0x000fe40003f06270 */
[C---:B------:R-:W-:Y:S02]  /*10cf0*/  LEA R148, P1, R4.reuse, R148, 0x1 ;  /* 0x0000009404947211 */ /* 0x040fe400078208ff */
[----:B------:R-:W-:Y:S02]  /*10d00*/  P2R R128, PR, RZ, 0x1 ;  /* 0x00000001ff807803 */ /* 0x000fe40000000000 */
[----:B------:R-:W-:Y:S02]  /*10d10*/  LEA.HI.X R149, R4, R149, R5, 0x1, P1 ;  /* 0x0000009504957211 */ /* 0x000fe400008f0c05 */
[----:B------:R-:W-:-:S05]  /*10d20*/  LOP3.LUT R178, R178, 0xfffffffd, RZ, 0xc0, !PT ;  /* 0xfffffffdb2b27812 */ /* 0x000fca00078ec0ff */
        /* <DEDUP_REMOVED lines=15> */
[----:B------:R-:W-:-:S03]  /*10e20*/  @!P0 IMAD.WIDE.U32 R16, R17, 0x30, R122 ;  /* 0x0000003011108825 */ /* 0x000fc600078e007a */
[----:B------:R-:W-:Y:S01]  /*10e30*/  @!P0 LEA R9, P1, R11, R120, 0x6 ;  /* 0x000000780b098211 */ /* 0x000fe200078230ff */
[----:B------:R-:W-:-:S04]  /*10e40*/  @!P0 IMAD.WIDE.U32 R20, R20, 0x50, R6 ;  /* 0x0000005014148825 */ /* 0x000fc800078e0006 */
[----:B------:R-:W-:Y:S01]  /*10e50*/  @!P0 IMAD.WIDE.U32 R18, R18, 0x60, R6 ;  /* 0x0000006012128825 */ /* 0x000fe200078e0006 */
[----:B------:R-:W-:-:S03]  /*10e60*/  @!P0 LEA R7, P2, R13, R120, 0x5 ;  /* 0x000000780d078211 */ /* 0x000fc600078428ff */
[----:B------:R-:W-:Y:S01]  /*10e70*/  @!P0 IMAD.MOV.U32 R6, RZ, RZ, c[0x0][0x1a4] ;  /* 0x00006900ff068624 */ /* 0x000fe200078e00ff */
[----:B------:R-:W-:Y:S01]  /*10e80*/  @!P0 IADD3 R7, P5, R4, R7, RZ ;  /* 0x0000000704078210 */ /* 0x000fe20007fbe0ff */
[----:B------:R-:W-:Y:S02]  /*10e90*/  @!P0 IMAD.MOV.U32 R122, RZ, RZ, c[0x0][0x1a4] ;  /* 0x00006900ff7a8624 */ /* 0x000fe400078e00ff */
        /* <DEDUP_REMOVED lines=26> */
[----:B------:R-:W-:Y:S01]  /*11040*/  @!P0 IADD3.X R12, R5, R23, R12, P1, !PT ;  /* 0x00000017050c8210 */ /* 0x000fe20000ffe40c */
[----:B------:R-:W-:Y:S01]  /*11050*/  @!PT LDS RZ, [RZ] ;  /* 0x00000000fffff984 */ /* 0x000fe20000000800 */
[----:B------:R-:W-:Y:S01]  /*11060*/  @!PT LDS RZ, [RZ] ;  /* 0x00000000fffff984 */ /* 0x000fe20000000800 */
[----:B------:R-:W-:Y:S01]  /*11070*/  @!PT LDS RZ, [RZ] ;  /* 0x00000000fffff984 */ /* 0x000fe20000000800 */
[----:B------:R2:W-:Y:S01]  /*11080*/  @!P0 LDGSTS.E.BYPASS.LTC128B.128 [R179+0x6800], [R24.64] ;  /* 0x0680000018b38fae */ /* 0x0005e2000b901d46 */
[----:B------:R-:W-:-:S02]  /*11090*/  @!P0 LEA R18, P1, R16, c[0x0][0x170], 0x1 ;  /* 0x00005c0010128a11 */ /* 0x000fc400078208ff */
[----:B------:R-:W-:Y:S01]  /*110a0*/  @!P0 IADD3.X R14, R5, R21, R14, P3, !PT ;  /* 0x00000015050e8210 */ /* 0x000fe20001ffe40e */
        /* <DEDUP_REMOVED lines=107> */
[----:B------:R-:W4:Y:S07]  /*11760*/  LDSM.16.M88.4 R116, [R155] ;  /* 0x000000009b74783b */ /* 0x000f2e0000000200 */
[C---:B-1----:R-:W-:Y:S08]  /*11770*/  HMMA.16816.F32 R32, R104.reuse, R120, R32 ;  /* 0x000000786820723c */ /* 0x042ff00000001820 */
[C---:B------:R-:W-:Y:S01]  /*11780*/  HMMA.16816.F32 R28, R104.reuse, R122, R28 ;  /* 0x0000007a681c723c */ /* 0x040fe2000000181c */
[----:B------:R-:W-:Y:S07]  /*11790*/  LDSM.16.M88.4 R120, [R165] ;  /* 0x00000000a578783b */ /* 0x000fee0000000200 */
[C---:B---3--:R-:W-:Y:S08]  /*117a0*/  HMMA.16816.F32 R16, R104.reuse, R112, R16 ;  /* 0x000000706810723c */ /* 0x048ff00000001810 */
[C---:B------:R-:W-:Y:S01]  /*117b0*/  HMMA.16816.F32 R12, R104.reuse, R114, R12 ;  /* 0x00000072680c723c */ /* 0x040fe2000000180c */
[----:B------:R-:W1:Y:S07]  /*117c0*/  LDSM.16.M88.4 R112, [R152+0x800] ;  /* 0x000800009870783b */ /* 0x000e6e0000000200 */
[C---:B--2---:R-:W-:Y:S08]  /*117d0*/  HMMA.16816.F32 R8, R104.reuse, R108, R8 ;  /* 0x0000006c6808723c */ /* 0x044ff00000001808 */
[C---:B------:R-:W-:Y:S01]  /*117e0*/  HMMA.16816.F32 R4, R104.reuse, R110, R4 ;  /* 0x0000006e6804723c */ /* 0x040fe20000001804 */
[----:B------:R-:W2:Y:S07]  /*117f0*/  LDSM.16.M88.4 R108, [R152+0x1000] ;  /* 0x00100000986c783b */ /* 0x000eae0000000200 */
[C---:B----4-:R-:W-:Y:S08]  /*11800*/  HMMA.16816.F32 R24, R104.reuse, R116, R24 ;  /* 0x000000746818723c */ /* 0x050ff00000001818 */
[----:B------:R-:W-:Y:S01]  /*11810*/  HMMA.16816.F32 R20, R104, R118, R20 ;  /* 0x000000766814723c */ /* 0x000fe20000001814 */
[----:B------:R-:W3:Y:S04]  /*11820*/  LDSM.16.M88.4 R104, [R152+0x1800] ;  /* 0x001800009868783b */ /* 0x000ee80000000200 */
[----:B------:R-:W4:Y:S03]  /*11830*/  LDSM.16.M88.4 R116, [R152] ;  /* 0x000000009874783b */ /* 0x000f260000000200 */
        /* <DEDUP_REMOVED lines=10> */
[C---:B-1----:R-:W-:Y:S07]  /*118e0*/  HMMA.16816.F32 R20, R120.reuse, R114, R20 ;  /* 0x000000727814723c */ /* 0x042fee0000001814 */
[----:B------:R-:W-:Y:S01]  /*118f0*/  IMAD.SHL.U32 R114, R184, 0x80, RZ ;  /* 0x00000080b8727824 */ /* 0x000fe200078e00ff */
[----:B------:R-:W-:Y:S01]  /*11900*/  HMMA.16816.F32 R60, R120, R118, R60 ;  /* 0x00000076783c723c */ /* 0x000fe2000000183c */
[----:B------:R-:W1:Y:S01]  /*11910*/  LDSM.16.M88.4 R116, [R152+0x2000] ;  /* 0x002000009874783b */ /* 0x000e620000000200 */
[----:B------:R-:W-:-:S04]  /*11920*/  DEPBAR.LE SB0, 0x0 ;  /* 0x000080000000791a */ /* 0x000fc80000000000 */
[C---:B------:R-:W-:Y:S02]  /*11930*/  LOP3.LUT R127, R114.reuse, R187, RZ, 0xfc, !PT ;  /* 0x000000bb727f7212 */ /* 0x040fe400078efcff */
[C---:B--2---:R-:W-:Y:S07]  /*11940*/  HMMA.16816.F32 R12, R120.reuse, R110, R12 ;  /* 0x0000006e780c723c */ /* 0x044fee000000180c */
[----:B------:R-:W-:Y:S01]  /*11950*/  IADD3 R110, R127, 0x1, RZ ;  /* 0x000000017f6e7810 */ /* 0x000fe20007ffe0ff */
[----:B------:R-:W-:Y:S01]  /*11960*/  HMMA.16816.F32 R16, R120, R108, R16 ;  /* 0x0000006c7810723c */ /* 0x000fe20000001810 */
[----:B------:R-:W-:-:S02]  /*11970*/  LOP3.LUT R111, R114, 0x10, R187, 0xfe, !PT ;  /* 0x00000010726f7812 */ /* 0x000fc400078efebb */
[----:B------:R-:W-:Y:S01]  /*11980*/  I2F R200, R110 ;  /* 0x0000006e00c87306 */ /* 0x000fe20000201400 */
[-C--:B------:R-:W-:Y:S02]  /*11990*/  ISETP.GE.AND P1, PT, R110, R102.reuse, PT ;  /* 0x000000666e00720c */ /* 0x080fe40003f26270 */
[CC--:B------:R-:W-:Y:S02]  /*119a0*/  ISETP.GE.AND P4, PT, R111.reuse, R102.reuse, PT ;  /* 0x000000666f00720c */ /* 0x0c0fe40003f86270 */
[----:B---3--:R-:W-:Y:S01]  /*119b0*/  HMMA.16816.F32 R8, R120, R104, R8 ;  /* 0x000000687808723c */ /* 0x008fe20000001808 */
[----:B------:R-:W-:Y:S01]  /*119c0*/  LOP3.LUT R108, R114, 0x18, R187, 0xfe, !PT ;  /* 0x00000018726c7812 */ /* 0x000fe200078efebb */
[----:B------:R-:W-:Y:S01]  /*119d0*/  BAR.SYNC.DEFER_BLOCKING 0x0 ;  /* 0x0000000000007b1d */ /* 0x000fe20000010000 */
[----:B------:R-:W-:Y:S02]  /*119e0*/  ISETP.GE.AND P5, PT, R111, R103, PT ;  /* 0x000000676f00720c */ /* 0x000fe40003fa6270 */
[----:B------:R-:W-:-:S02]  /*119f0*/  ISETP.GE.AND P0, PT, R108, R102, PT ;  /* 0x000000666c00720c */ /* 0x000fc40003f06270 */
[----:B------:R-:W-:Y:S01]  /*11a00*/  LOP3.LUT R104, R114, 0x8, R187, 0xfe, !PT ;  /* 0x0000000872687812 */ /* 0x000fe200078efebb */
[C---:B------:R-:W-:Y:S01]  /*11a10*/  HMMA.16816.F32 R4, R120.reuse, R106, R4 ;  /* 0x0000006a7804723c */ /* 0x040fe20000001804 */
[----:B------:R-:W2:Y:S02]  /*11a20*/  I2F R107, R111 ;  /* 0x0000006f006b7306 */ /* 0x000ea40000201400 */
[C---:B------:R-:W-:Y:S02]  /*11a30*/  ISETP.GE.AND P3, PT, R104.reuse, R102, PT ;  /* 0x000000666800720c */ /* 0x040fe40003f66270 */
[----:B------:R-:W-:Y:S02]  /*11a40*/  ISETP.GE.AND P2, PT, R104, R103, PT ;  /* 0x000000676800720c */ /* 0x000fe40003f46270 */
[----:B------:R-:W-:Y:S01]  /*11a50*/  IADD3 R106, R127, 0x9, RZ ;  /* 0x000000097f6a7810 */ /* 0x000fe20007ffe0ff */
[----:B------:R-:W-:Y:S01]  /*11a60*/  HMMA.16816.F32 R24, R120, R112, R24 ;  /* 0x000000707818723c */ /* 0x000fe20000001818 */
[----:B------:R3:W4:Y:S01]  /*11a70*/  I2F R105, R104 ;  /* 0x0000006800697306 */ /* 0x0007220000201400 */
[----:B------:R-:W-:-:S02]  /*11a80*/  @P0 LOP3.LUT R178, R178, 0x2, RZ, 0xfc, !PT ;  /* 0x00000002b2b20812 */ /* 0x000fc400078efcff */
[----:B------:R-:W-:-:S04]  /*11a90*/  ISETP.GE.AND P0, PT, R108, R103, PT ;  /* 0x000000676c00720c */ /* 0x000fc80003f06270 */
[----:B-1----:R-:W-:Y:S01]  /*11aa0*/  HMMA.16816.F32 R28, R120, R118, R28 ;  /* 0x00000076781c723c */ /* 0x002fe2000000181c */
[----:B------:R-:W1:Y:S01]  /*11ab0*/  I2F R109, R106 ;  /* 0x0000006a006d7306 */ /* 0x000e620000201400 */
[CC--:B--2---:R-:W-:Y:S02]  /*11ac0*/  FFMA.FTZ R56, R0.reuse, R107.reuse, R56 ;  /* 0x0000006b00387223 */ /* 0x0c4fe40000010038 */
[----:B------:R-:W-:-:S03]  /*11ad0*/  FFMA.FTZ R58, R0, R107, R58 ;  /* 0x0000006b003a7223 */ /* 0x000fc6000001003a */
[----:B------:R-:W-:Y:S01]  /*11ae0*/  FSEL R113, R56, -INF , !P4 ;  /* 0xff80000038717808 */ /* 0x000fe20006000000 */
[----:B------:R-:W-:Y:S01]  /*11af0*/  HMMA.16816.F32 R32, R120, R116, R32 ;  /* 0x000000747820723c */ /* 0x000fe20000001820 */
[CC--:B---3--:R-:W-:Y:S01]  /*11b00*/  FFMA.FTZ R104, R0.reuse, R200.reuse, R65 ;  /* 0x000000c800687223 */ /* 0x0c8fe20000010041 */
[C---:B------:R-:W-:Y:S01]  /*11b10*/  IADD3 R56, R127.reuse, 0x21, RZ ;  /* 0x000000217f387810 */ /* 0x040fe20007ffe0ff */
[C---:B------:R-:W-:Y:S01]  /*11b20*/  FFMA.FTZ R200, R0.reuse, R200, R67 ;  /* 0x000000c800c87223 */ /* 0x040fe20000010043 */
[----:B------:R-:W2:Y:S01]  /*11b30*/  I2F R65, R108 ;  /* 0x0000006c00417306 */ /* 0x000ea20000201400 */
[-C--:B----4-:R-:W-:Y:S01]  /*11b40*/  FFMA.FTZ R60, R0, R105.reuse, R60 ;  /* 0x00000069003c7223 */ /* 0x090fe2000001003c */
[----:B------:R-:W-:Y:S01]  /*11b50*/  FSEL R67, R104, -INF , !P1 ;  /* 0xff80000068437808 */ /* 0x000fe20004800000 */
[C---:B------:R-:W-:Y:S01]  /*11b60*/  FFMA.FTZ R62, R0.reuse, R105, R62 ;  /* 0x00000069003e7223 */ /* 0x040fe2000001003e */
[----:B------:R-:W-:Y:S01]  /*11b70*/  IADD3 R104, R127, 0x11, RZ ;  /* 0x000000117f687810 */ /* 0x000fe20007ffe0ff */
[----:B-1----:R-:W-:Y:S01]  /*11b80*/  FFMA.FTZ R129, R0, R109, R61 ;  /* 0x0000006d00817223 */ /* 0x002fe2000001003d */
[----:B------:R-:W-:Y:S01]  /*11b90*/  ISETP.GE.AND P1, PT, R110, R103, PT ;  /* 0x000000676e00720c */ /* 0x000fe20003f26270 */
[----:B------:R-:W-:Y:S01]  /*11ba0*/  FFMA.FTZ R63, R0, R109, R63 ;  /* 0x0000006d003f7223 */ /* 0x000fe2000001003f */
[----:B------:R-:W1:Y:S01]  /*11bb0*/  I2F R105, R104 ;  /* 0x0000006800697306 */ /* 0x000e620000201400 */
[----:B------:R-:W-:-:S02]  /*11bc0*/  FSEL R131, R60, -INF , !P3 ;  /* 0xff8000003c837808 */ /* 0x000fc40005800000 */
[----:B------:R-:W-:Y:S02]  /*11bd0*/  FSEL R200, R200, -INF , !P1 ;  /* 0xff800000c8c87808 */ /* 0x000fe40004800000 */
[----:B------:R-:W-:Y:S02]  /*11be0*/  IADD3 R60, R127, 0x19, RZ ;  /* 0x000000197f3c7810 */ /* 0x000fe40007ffe0ff */
[----:B------:R-:W-:Y:S01]  /*11bf0*/  ISETP.GE.AND P1, PT, R106, R102, PT ;  /* 0x000000666a00720c */ /* 0x000fe20003f26270 */
[-C--:B--2---:R-:W-:Y:S01]  /*11c00*/  FFMA.FTZ R52, R0, R65.reuse, R52 ;  /* 0x0000004100347223 */ /* 0x084fe20000010034 */
[----:B------:R-:W-:Y:S01]  /*11c10*/  FSEL R198, R62, -INF , !P2 ;  /* 0xff8000003ec67808 */ /* 0x000fe20005000000 */
[----:B------:R-:W-:Y:S01]  /*11c20*/  FFMA.FTZ R54, R0, R65, R54 ;  /* 0x0000004100367223 */ /* 0x000fe20000010036 */
[----:B------:R-:W-:Y:S01]  /*11c30*/  LOP3.LUT R108, R114, 0x20, R187, 0xfe, !PT ;  /* 0x00000020726c7812 */ /* 0x000fe200078efebb */
[----:B------:R-:W2:Y:S01]  /*11c40*/  I2F R62, R60 ;  /* 0x0000003c003e7306 */ /* 0x000ea20000201400 */
[----:B------:R-:W-:-:S02]  /*11c50*/  FSEL R129, R129, -INF , !P1 ;  /* 0xff80000081817808 */ /* 0x000fc40004800000 */
[----:B------:R-:W-:Y:S01]  /*11c60*/  ISETP.GE.AND P1, PT, R106, R103, PT ;  /* 0x000000676a00720c */ /* 0x000fe20003f26270 */
[-C--:B-1----:R-:W-:Y:S01]  /*11c70*/  FFMA.FTZ R115, R0, R105.reuse, R57 ;  /* 0x0000006900737223 */ /* 0x082fe20000010039 */
[----:B------:R-:W-:Y:S01]  /*11c80*/  FSEL R126, R58, -INF , !P5 ;  /* 0xff8000003a7e7808 */ /* 0x000fe20006800000 */
[----:B------:R-:W-:Y:S01]  /*11c90*/  FFMA.FTZ R59, R0, R105, R59 ;  /* 0x00000069003b7223 */ /* 0x000fe2000001003b */
[----:B------:R-:W-:Y:S01]  /*11ca0*/  FSEL R118, R63, -INF , !P1 ;  /* 0xff8000003f767808 */ /* 0x000fe20004800000 */
[----:B------:R-:W1:Y:S01]  /*11cb0*/  I2F R61, R108 ;  /* 0x0000006c003d7306 */ /* 0x000e620000201400 */
[----:B------:R-:W-:Y:S02]  /*11cc0*/  ISETP.GE.AND P1, PT, R104, R102, PT ;  /* 0x000000666800720c */ /* 0x000fe40003f26270 */
[----:B------:R-:W-:Y:S02]  /*11cd0*/  LOP3.LUT R63, R114, 0x28, R187, 0xfe, !PT ;  /* 0x00000028723f7812 */ /* 0x000fe400078efebb */
[----:B------:R-:W-:-:S02]  /*11ce0*/  LOP3.LUT P4, RZ, R178, 0x2, RZ, 0xc0, !PT ;  /* 0x00000002b2ff7812 */ /* 0x000fc4000788c0ff */
[----:B------:R-:W-:Y:S01]  /*11cf0*/  FSEL R115, R115, -INF , !P1 ;  /* 0xff80000073737808 */ /* 0x000fe20004800000 */
[----:B------:R-:W3:Y:S01]  /*11d00*/  I2F R58, R56 ;  /* 0x00000038003a7306 */ /* 0x000ee20000201400 */
[----:B------:R-:W-:Y:S01]  /*11d10*/  ISETP.GE.AND P1, PT, R104, R103, PT ;  /* 0x000000676800720c */ /* 0x000fe20003f26270 */
[-C--:B--2---:R-:W-:Y:S01]  /*11d20*/  FFMA.FTZ R137, R0, R62.reuse, R53 ;  /* 0x0000003e00897223 */ /* 0x084fe20000010035 */
[----:B------:R-:W-:Y:S01]  /*11d30*/  FSEL R119, R52, -INF , !P4 ;  /* 0xff80000034777808 */ /* 0x000fe20006000000 */
[----:B------:R-:W-:Y:S01]  /*11d40*/  FFMA.FTZ R55, R0, R62, R55 ;  /* 0x0000003e00377223 */ /* 0x000fe20000010037 */
[----:B------:R-:W-:Y:S02]  /*11d50*/  FSEL R196, R59, -INF , !P1 ;  /* 0xff8000003bc47808 */ /* 0x000fe40004800000 */
[----:B------:R-:W-:Y:S01]  /*11d60*/  IADD3 R52, R127, 0x29, RZ ;  /* 0x000000297f347810 */ /* 0x000fe20007ffe0ff */
[----:B------:R-:W2:Y:S01]  /*11d70*/  I2F R57, R63 ;  /* 0x0000003f00397306 */ /* 0x000ea20000201400 */
[----:B------:R-:W-:Y:S01]  /*11d80*/  ISETP.GE.AND P1, PT, R60, R102, PT ;  /* 0x000000663c00720c */ /* 0x000fe20003f26270 */
[-C--:B-1----:R-:W-:Y:S01]  /*11d90*/  FFMA.FTZ R48, R0, R61.reuse, R48 ;  /* 0x0000003d00307223 */ /* 0x082fe20000010030 */
[----:B------:R-:W-:Y:S01]  /*11da0*/  FSEL R144, R54, -INF , !P0 ;  /* 0xff80000036907808 */ /* 0x000fe20004000000 */
[----:B------:R-:W-:Y:S01]  /*11db0*/  FFMA.FTZ R50, R0, R61, R50 ;  /* 0x0000003d00327223 */ /* 0x000fe20000010032 */
[----:B------:R-:W-:-:S02]  /*11dc0*/  LOP3.LUT R59, R114, 0x30, R187, 0xfe, !PT ;  /* 0x00000030723b7812 */ /* 0x000fc400078efebb */
[----:B------:R-:W-:Y:S01]  /*11dd0*/  ISETP.GE.AND P6, PT, R108, R102, PT ;  /* 0x000000666c00720c */ /* 0x000fe20003fc6270 */
[----:B------:R-:W1:Y:S01]  /*11de0*/  I2F R54, R52 ;  /* 0x0000003400367306 */ /* 0x000e620000201400 */
[----:B------:R-:W-:Y:S01]  /*11df0*/  FSEL R137, R137, -INF , !P1 ;  /* 0xff80000089897808 */ /* 0x000fe20004800000 */
[-C--:B---3--:R-:W-:Y:S01]  /*11e00*/  FFMA.FTZ R135, R0, R58.reuse, R49 ;  /* 0x0000003a00877223 */ /* 0x088fe20000010031 */
[-C--:B------:R-:W-:Y:S01]  /*11e10*/  ISETP.GE.AND P1, PT, R60, R103.reuse, PT ;  /* 0x000000673c00720c */ /* 0x080fe20003f26270 */
[----:B------:R-:W-:Y:S01]  /*11e20*/  FFMA.FTZ R51, R0, R58, R51 ;  /* 0x0000003a00337223 */ /* 0x000fe20000010033 */
[----:B------:R-:W-:Y:S02]  /*11e30*/  ISETP.GE.AND P2, PT, R108, R103, PT ;  /* 0x000000676c00720c */ /* 0x000fe40003f46270 */
[----:B------:R-:W-:Y:S01]  /*11e40*/  FSEL R133, R48, -INF , !P6 ;  /* 0xff80000030857808 */ /* 0x000fe20007000000 */
[----:B------:R-:W3:Y:S01]  /*11e50*/  I2F R53, R59 ;  /* 0x0000003b00357306 */ /* 0x000ee20000201400 */
[----:B------:R-:W-:Y:S01]  /*11e60*/  FSEL R136, R55, -INF , !P1 ;  /* 0xff80000037887808 */ /* 0x000fe20004800000 */
[CC--:B--2---:R-:W-:Y:S01]  /*11e70*/  FFMA.FTZ R44, R0.reuse, R57.reuse, R44 ;  /* 0x00000039002c7223 */ /* 0x0c4fe2000001002c */
[----:B------:R-:W-:Y:S01]  /*11e80*/  IADD3 R48, R127, 0x31, RZ ;  /* 0x000000317f307810 */ /* 0x000fe20007ffe0ff */
[----:B------:R-:W-:Y:S01]  /*11e90*/  FFMA.FTZ R46, R0, R57, R46 ;  /* 0x00000039002e7223 */ /* 0x000fe2000001002e */
[----:B------:R-:W-:-:S02]  /*11ea0*/  ISETP.GE.AND P1, PT, R56, R102, PT ;  /* 0x000000663800720c */ /* 0x000fc40003f26270 */
[----:B------:R-:W-:Y:S01]  /*11eb0*/  FSEL R142, R50, -INF , !P2 ;  /* 0xff800000328e7808 */ /* 0x000fe20005000000 */
[----:B-1----:R-:W-:Y:S01]  /*11ec0*/  FFMA.FTZ R195, R0, R54, R45 ;  /* 0x0000003600c37223 */ /* 0x002fe2000001002d */
[----:B------:R-:W-:Y:S01]  /*11ed0*/  LOP3.LUT R55, R114, 0x38, R187, 0xfe, !PT ;  /* 0x0000003872377812 */ /* 0x000fe200078efebb */
[----:B------:R-:W1:Y:S01]  /*11ee0*/  I2F R50, R48 ;  /* 0x0000003000327306 */ /* 0x000e620000201400 */
[----:B------:R-:W-:Y:S01]  /*11ef0*/  ISETP.GE.AND P3, PT, R63, R102, PT ;  /* 0x000000663f00720c */ /* 0x000fe20003f66270 */
[----:B------:R-:W-:Y:S01]  /*11f00*/  FFMA.FTZ R47, R0, R54, R47 ;  /* 0x00000036002f7223 */ /* 0x000fe2000001002f */
[----:B------:R-:W-:Y:S02]  /*11f10*/  FSEL R135, R135, -INF , !P1 ;  /* 0xff80000087877808 */ /* 0x000fe40004800000 */
[----:B------:R-:W-:Y:S01]  /*11f20*/  ISETP.GE.AND P1, PT, R56, R103, PT ;  /* 0x000000673800720c */ /* 0x000fe20003f26270 */
[----:B---3--:R-:W-:Y:S01]  /*11f30*/  FFMA.FTZ R40, R0, R53, R40 ;  /* 0x0000003500287223 */ /* 0x008fe20000010028 */
[----:B------:R-:W-:Y:S01]  /*11f40*/  ISETP.GE.AND P4, PT, R63, R103, PT ;  /* 0x000000673f00720c */ /* 0x000fe20003f86270 */
[----:B------:R-:W2:Y:S01]  /*11f50*/  I2F R49, R55 ;  /* 0x0000003700317306 */ /* 0x000ea20000201400 */
[----:B------:R-:W-:Y:S01]  /*11f60*/  FSEL R141, R44, -INF , !P3 ;  /* 0xff8000002c8d7808 */ /* 0x000fe20005800000 */
[----:B------:R-:W-:Y:S01]  /*11f70*/  FFMA.FTZ R42, R0, R53, R42 ;  /* 0x00000035002a7223 */ /* 0x000fe2000001002a */
[----:B------:R-:W-:-:S02]  /*11f80*/  FSEL R192, R51, -INF , !P1 ;  /* 0xff80000033c07808 */ /* 0x000fc40004800000 */
[----:B------:R-:W-:Y:S02]  /*11f90*/  IADD3 R44, R127, 0x39, RZ ;  /* 0x000000397f2c7810 */ /* 0x000fe40007ffe0ff */
[----:B------:R-:W-:Y:S01]  /*11fa0*/  ISETP.GE.AND P1, PT, R52, R102, PT ;  /* 0x000000663400720c */ /* 0x000fe20003f26270 */
[----:B-1----:R-:W-:Y:S01]  /*11fb0*/  FFMA.FTZ R43, R0, R50, R43 ;  /* 0x00000032002b7223 */ /* 0x002fe2000001002b */
[----:B------:R-:W-:Y:S02]  /*11fc0*/  FSEL R146, R46, -INF , !P4 ;  /* 0xff8000002e927808 */ /* 0x000fe40006000000 */
[----:B------:R-:W-:Y:S01]  /*11fd0*/  LOP3.LUT R51, R114, 0x40, R187, 0xfe, !PT ;  /* 0x0000004072337812 */ /* 0x000fe200078efebb */
[----:B------:R-:W1:Y:S01]  /*11fe0*/  I2F R46, R44 ;  /* 0x0000002c002e7306 */ /* 0x000e620000201400 */
[----:B------:R-:W-:Y:S02]  /*11ff0*/  ISETP.GE.AND P0, PT, R59, R102, PT ;  /* 0x000000663b00720c */ /* 0x000fe40003f06270 */
[----:B------:R-:W-:Y:S01]  /*12000*/  FSEL R195, R195, -INF , !P1 ;  /* 0xff800000c3c37808 */ /* 0x000fe20004800000 */
[----:B--2---:R-:W-:Y:S01]  /*12010*/  FFMA.FTZ R36, R0, R49, R36 ;  /* 0x0000003100247223 */ /* 0x004fe20000010024 */
[----:B------:R-:W-:Y:S01]  /*12020*/  ISETP.GE.AND P1, PT, R52, R103, PT ;  /* 0x000000673400720c */ /* 0x000fe20003f26270 */
[----:B------:R-:W-:Y:S01]  /*12030*/  FFMA.FTZ R38, R0, R49, R38 ;  /* 0x0000003100267223 */ /* 0x000fe20000010026 */
[----:B------:R-:W-:Y:S01]  /*12040*/  ISETP.GE.AND P6, PT, R59, R103, PT ;  /* 0x000000673b00720c */ /* 0x000fe20003fc6270 */
[----:B------:R-:W2:Y:S01]  /*12050*/  I2F R45, R51 ;  /* 0x00000033002d7306 */ /* 0x000ea20000201400 */
[----:B------:R-:W-:Y:S01]  /*12060*/  FSEL R57, R40, -INF , !P0 ;  /* 0xff80000028397808 */ /* 0x000fe20004000000 */
[----:B------:R-:W-:Y:S01]  /*12070*/  FFMA.FTZ R59, R0, R50, R41 ;  /* 0x00000032003b7223 */ /* 0x000fe20000010029 */
[----:B------:R-:W-:-:S02]  /*12080*/  FSEL R186, R47, -INF , !P1 ;  /* 0xff8000002fba7808 */ /* 0x000fc40004800000 */
[----:B------:R-:W-:Y:S02]  /*12090*/  IADD3 R40, R127, 0x41, RZ ;  /* 0x000000417f287810 */ /* 0x000fe40007ffe0ff */
[----:B------:R-:W-:Y:S01]  /*120a0*/  ISETP.GE.AND P1, PT, R48, R102, PT ;  /* 0x000000663000720c */ /* 0x000fe20003f26270 */
[-C--:B-1----:R-:W-:Y:S01]  /*120b0*/  FFMA.FTZ R193, R0, R46.reuse, R37 ;  /* 0x0000002e00c17223 */ /* 0x082fe20000010025 */
[----:B------:R-:W-:Y:S01]  /*120c0*/  FSEL R188, R42, -INF , !P6 ;  /* 0xff8000002abc7808 */ /* 0x000fe20007000000 */
[----:B------:R-:W-:Y:S01]  /*120d0*/  FFMA.FTZ R39, R0, R46, R39 ;  /* 0x0000002e00277223 */ /* 0x000fe20000010027 */
[----:B------:R-:W1:Y:S01]  /*120e0*/  I2F R42, R40 ;  /* 0x00000028002a7306 */ /* 0x000e620000201400 */
[----:B------:R-:W-:Y:S02]  /*120f0*/  ISETP.GE.AND P5, PT, R55, R102, PT ;  /* 0x000000663700720c */ /* 0x000fe40003fa6270 */
[----:B------:R-:W-:Y:S02]  /*12100*/  FSEL R59, R59, -INF , !P1 ;  /* 0xff8000003b3b7808 */ /* 0x000fe40004800000 */
[----:B------:R-:W-:Y:S01]  /*12110*/  ISETP.GE.AND P1, PT, R48, R103, PT ;  /* 0x000000673000720c */ /* 0x000fe20003f26270 */
[-C--:B--2---:R-:W-:Y:S01]  /*12120*/  FFMA.FTZ R32, R0, R45.reuse, R32 ;  /* 0x0000002d00207223 */ /* 0x084fe20000010020 */
[----:B------:R-:W-:Y:S01]  /*12130*/  LOP3.LUT R47, R114, 0x48, R187, 0xfe, !PT ;  /* 0x00000048722f7812 */ /* 0x000fe200078efebb */
[----:B------:R-:W-:Y:S01]  /*12140*/  FFMA.FTZ R34, R0, R45, R34 ;  /* 0x0000002d00227223 */ /* 0x000fe20000010022 */
[----:B------:R-:W-:-:S02]  /*12150*/  ISETP.GE.AND P2, PT, R55, R103, PT ;  /* 0x000000673700720c */ /* 0x000fc40003f46270 */
[----:B------:R-:W-:Y:S01]  /*12160*/  FSEL R189, R36, -INF , !P5 ;  /* 0xff80000024bd7808 */ /* 0x000fe20006800000 */
[----:B------:R-:W2:Y:S01]  /*12170*/  I2F R41, R47 ;  /* 0x0000002f00297306 */ /* 0x000ea20000201400 */
[----:B------:R-:W-:Y:S02]  /*12180*/  FSEL R58, R43, -INF , !P1 ;  /* 0xff8000002b3a7808 */ /* 0x000fe40004800000 */
[----:B------:R-:W-:Y:S01]  /*12190*/  IADD3 R36, R127, 0x49, RZ ;  /* 0x000000497f247810 */ /* 0x000fe20007ffe0ff */
[----:B-1----:R-:W-:Y:S01]  /*121a0*/  FFMA.FTZ R145, R0, R42, R33 ;  /* 0x0000002a00917223 */ /* 0x002fe20000010021 */
[----:B------:R-:W-:Y:S01]  /*121b0*/  ISETP.GE.AND P1, PT, R44, R102, PT ;  /* 0x000000662c00720c */ /* 0x000fe20003f26270 */
[----:B------:R-:W-:Y:S01]  /*121c0*/  FFMA.FTZ R35, R0, R42, R35 ;  /* 0x0000002a00237223 */ /* 0x000fe20000010023 */
[----:B------:R-:W-:Y:S02]  /*121d0*/  LOP3.LUT R43, R114, 0x50, R187, 0xfe, !PT ;  /* 0x00000050722b7812 */ /* 0x000fe400078efebb */
[----:B------:R-:W-:-:S02]  /*121e0*/  FSEL R56, R38, -INF , !P2 ;  /* 0xff80000026387808 */ /* 0x000fc40005000000 */
[----:B------:R-:W1:Y:S01]  /*121f0*/  I2F R38, R36 ;  /* 0x0000002400267306 */ /* 0x000e620000201400 */
[----:B------:R-:W-:Y:S02]  /*12200*/  ISETP.GE.AND P3, PT, R51, R102, PT ;  /* 0x000000663300720c */ /* 0x000fe40003f66270 */
[----:B------:R-:W-:Y:S02]  /*12210*/  FSEL R193, R193, -INF , !P1 ;  /* 0xff800000c1c17808 */ /* 0x000fe40004800000 */
[----:B------:R-:W-:Y:S01]  /*12220*/  ISETP.GE.AND P1, PT, R44, R103, PT ;  /* 0x000000672c00720c */ /* 0x000fe20003f26270 */
[----:B--2---:R-:W-:Y:S01]  /*12230*/  FFMA.FTZ R28, R0, R41, R28 ;  /* 0x00000029001c7223 */ /* 0x004fe2000001001c */
        /* <DEDUP_REMOVED lines=8> */
[----:B------:R-:W-:Y:S01]  /*122c0*/  LOP3.LUT R39, R114, 0x58, R187, 0xfe, !PT ;  /* 0x0000005872277812 */ /* 0x000fe200078efebb */
[----:B------:R-:W-:Y:S01]  /*122d0*/  FFMA.FTZ R31, R0, R38, R31 ;  /* 0x00000026001f7223 */ /* 0x000fe2000001001f */
[----:B------:R-:W-:Y:S02]  /*122e0*/  FSEL R140, R34, -INF , !P4 ;  /* 0xff800000228c7808 */ /* 0x000fe40006000000 */
[----:B------:R-:W1:Y:S01]  /*122f0*/  I2F R34, R32 ;  /* 0x0000002000227306 */ /* 0x000e620000201400 */
[----:B------:R-:W-:Y:S02]  /*12300*/  FSEL R145, R145, -INF , !P1 ;  /* 0xff80000091917808 */ /* 0x000fe40004800000 */
[----:B------:R-:W-:Y:S01]  /*12310*/  ISETP.GE.AND P1, PT, R40, R103, PT ;  /* 0x000000672800720c */ /* 0x000fe20003f26270 */
[CC--:B--2---:R-:W-:Y:S01]  /*12320*/  FFMA.FTZ R24, R0.reuse, R37.reuse, R24 ;  /* 0x0000002500187223 */ /* 0x0c4fe20000010018 */
[-C--:B------:R-:W-:Y:S01]  /*12330*/  ISETP.GE.AND P0, PT, R47, R102.reuse, PT ;  /* 0x000000662f00720c */ /* 0x080fe20003f06270 */
[----:B------:R-:W-:Y:S01]  /*12340*/  FFMA.FTZ R124, R0, R37, R26 ;  /* 0x00000025007c7223 */ /* 0x000fe2000001001a */
[----:B------:R-:W-:Y:S01]  /*12350*/  FSEL R132, R35, -INF , !P1 ;  /* 0xff80000023847808 */ /* 0x000fe20004800000 */
[----:B------:R-:W2:Y:S01]  /*12360*/  I2F R33, R39 ;  /* 0x0000002700217306 */ /* 0x000ea20000201400 */
[----:B------:R-:W-:-:S02]  /*12370*/  ISETP.GE.AND P1, PT, R36, R102, PT ;  /* 0x000000662400720c */ /* 0x000fc40003f26270 */
[----:B------:R-:W-:Y:S02]  /*12380*/  FSEL R147, R28, -INF , !P0 ;  /* 0xff8000001c937808 */ /* 0x000fe40004000000 */
[----:B------:R-:W-:Y:S02]  /*12390*/  ISETP.GE.AND P5, PT, R43, R102, PT ;  /* 0x000000662b00720c */ /* 0x000fe40003fa6270 */
[----:B------:R-:W-:Y:S01]  /*123a0*/  IADD3 R28, R127, 0x59, RZ ;  /* 0x000000597f1c7810 */ /* 0x000fe20007ffe0ff */
[CC--:B-1----:R-:W-:Y:S01]  /*123b0*/  FFMA.FTZ R121, R0.reuse, R34.reuse, R25 ;  /* 0x0000002200797223 */ /* 0x0c2fe20000010019 */
[----:B------:R-:W-:Y:S01]  /*123c0*/  FSEL R143, R143, -INF , !P1 ;  /* 0xff8000008f8f7808 */ /* 0x000fe20004800000 */
[----:B------:R-:W-:Y:S01]  /*123d0*/  FFMA.FTZ R27, R0, R34, R27 ;  /* 0x00000022001b7223 */ /* 0x000fe2000001001b */
[-C--:B------:R-:W-:Y:S01]  /*123e0*/  ISETP.GE.AND P1, PT, R36, R103.reuse, PT ;  /* 0x000000672400720c */ /* 0x080fe20003f26270 */
[----:B------:R-:W1:Y:S01]  /*123f0*/  I2F R26, R28 ;  /* 0x0000001c001a7306 */ /* 0x000e620000201400 */
[----:B------:R-:W-:-:S02]  /*12400*/  ISETP.GE.AND P6, PT, R47, R103, PT ;  /* 0x000000672f00720c */ /* 0x000fc40003fc6270 */
[----:B------:R-:W-:Y:S01]  /*12410*/  LOP3.LUT R30, R114, 0x60, R187, 0xfe, !PT ;  /* 0x00000060721e7812 */ /* 0x000fe200078efebb */
[-C--:B--2---:R-:W-:Y:S01]  /*12420*/  FFMA.FTZ R122, R0, R33.reuse, R22 ;  /* 0x00000021007a7223 */ /* 0x084fe20000010016 */
[----:B------:R-:W-:Y:S01]  /*12430*/  FSEL R117, R24, -INF , !P5 ;  /* 0xff80000018757808 */ /* 0x000fe20006800000 */
[----:B------:R-:W-:Y:S01]  /*12440*/  FFMA.FTZ R20, R0, R33, R20 ;  /* 0x0000002100147223 */ /* 0x000fe20000010014 */
[----:B------:R-:W-:Y:S01]  /*12450*/  IADD3 R24, R127, 0x61, RZ ;  /* 0x000000617f187810 */ /* 0x000fe20007ffe0ff */
[----:B------:R-:W2:Y:S01]  /*12460*/  I2F R29, R30 ;  /* 0x0000001e001d7306 */ /* 0x000ea20000201400 */
[----:B------:R-:W-:Y:S02]  /*12470*/  FSEL R138, R31, -INF , !P1 ;  /* 0xff8000001f8a7808 */ /* 0x000fe40004800000 */
[----:B------:R-:W-:Y:S02]  /*12480*/  FSEL R134, R134, -INF , !P6 ;  /* 0xff80000086867808 */ /* 0x000fe40007000000 */
[----:B------:R-:W-:-:S02]  /*12490*/  ISETP.GE.AND P1, PT, R32, R102, PT ;  /* 0x000000662000720c */ /* 0x000fc40003f26270 */
[C---:B------:R-:W-:Y:S01]  /*124a0*/  ISETP.GE.AND P0, PT, R30.reuse, R102, PT ;  /* 0x000000661e00720c */ /* 0x040fe20003f06270 */
[----:B------:R-:W3:Y:S01]  /*124b0*/  I2F R22, R24 ;  /* 0x0000001800167306 */ /* 0x000ee20000201400 */
[-C--:B------:R-:W-:Y:S01]  /*124c0*/  ISETP.GE.AND P6, PT, R30, R103.reuse, PT ;  /* 0x000000671e00720c */ /* 0x080fe20003fc6270 */
[CC--:B-1----:R-:W-:Y:S01]  /*124d0*/  FFMA.FTZ R125, R0.reuse, R26.reuse, R21 ;  /* 0x0000001a007d7223 */ /* 0x0c2fe20000010015 */
[----:B------:R-:W-:Y:S01]  /*124e0*/  FSEL R121, R121, -INF , !P1 ;  /* 0xff80000079797808 */ /* 0x000fe20004800000 */
[----:B------:R-:W-:Y:S01]  /*124f0*/  FFMA.FTZ R23, R0, R26, R23 ;  /* 0x0000001a00177223 */ /* 0x000fe20000010017 */
[----:B------:R-:W-:Y:S02]  /*12500*/  ISETP.GE.AND P1, PT, R32, R103, PT ;  /* 0x000000672000720c */ /* 0x000fe40003f26270 */
[----:B------:R-:W-:Y:S01]  /*12510*/  ISETP.GE.AND P3, PT, R39, R102, PT ;  /* 0x000000662700720c */ /* 0x000fe20003f66270 */
[-C--:B--2---:R-:W-:Y:S01]  /*12520*/  FFMA.FTZ R105, R0, R29.reuse, R16 ;  /* 0x0000001d00697223 */ /* 0x084fe20000010010 */
[----:B------:R-:W-:Y:S01]  /*12530*/  LOP3.LUT R30, R114, 0x68, R187, 0xfe, !PT ;  /* 0x00000068721e7812 */ /* 0x000fe200078efebb */
[----:B------:R-:W-:Y:S01]  /*12540*/  FFMA.FTZ R112, R0, R29, R18 ;  /* 0x0000001d00707223 */ /* 0x000fe20000010012 */
[----:B------:R-:W-:-:S02]  /*12550*/  FSEL R120, R27, -INF , !P1 ;  /* 0xff8000001b787808 */ /* 0x000fc40004800000 */
[----:B------:R-:W1:Y:S01]  /*12560*/  I2F R25, R30 ;  /* 0x0000001e00197306 */ /* 0x000e620000201400 */
[----:B------:R-:W-:Y:S02]  /*12570*/  LOP3.LUT R27, R114, 0x70, R187, 0xfe, !PT ;  /* 0x00000070721b7812 */ /* 0x000fe400078efebb */
[----:B------:R-:W-:Y:S01]  /*12580*/  FSEL R123, R20, -INF , !P3 ;  /* 0xff800000147b7808 */ /* 0x000fe20005800000 */
[CC--:B---3--:R-:W-:Y:S01]  /*12590*/  FFMA.FTZ R110, R0.reuse, R22.reuse, R19 ;  /* 0x00000016006e7223 */ /* 0x0c8fe20000010013 */
[C---:B------:R-:W-:Y:S01]  /*125a0*/  IADD3 R20, R127.reuse, 0x69, RZ ;  /* 0x000000697f147810 */ /* 0x040fe20007ffe0ff */
[----:B------:R-:W-:Y:S01]  /*125b0*/  FFMA.FTZ R109, R0, R22, R17 ;  /* 0x00000016006d7223 */ /* 0x000fe20000010011 */
[----:B------:R-:W-:Y:S01]  /*125c0*/  ISETP.GE.AND P1, PT, R28, R102, PT ;  /* 0x000000661c00720c */ /* 0x000fe20003f26270 */
[----:B------:R-:W2:Y:S01]  /*125d0*/  I2F R21, R27 ;  /* 0x0000001b00157306 */ /* 0x000ea20000201400 */
[----:B------:R-:W-:Y:S02]  /*125e0*/  IADD3 R19, R127, 0x71, RZ ;  /* 0x000000717f137810 */ /* 0x000fe40007ffe0ff */
[----:B------:R-:W-:-:S02]  /*125f0*/  FSEL R125, R125, -INF , !P1 ;  /* 0xff8000007d7d7808 */ /* 0x000fc40004800000 */
[----:B------:R-:W-:Y:S02]  /*12600*/  ISETP.GE.AND P1, PT, R28, R103, PT ;  /* 0x000000671c00720c */ /* 0x000fe40003f26270 */
[----:B------:R-:W-:Y:S01]  /*12610*/  LOP3.LUT R18, R114, 0x78, R187, 0xfe, !PT ;  /* 0x0000007872127812 */ /* 0x000fe200078efebb */
[----:B------:R-:W3:Y:S01]  /*12620*/  I2F R16, R20 ;  /* 0x0000001400107306 */ /* 0x000ee20000201400 */
[CC--:B-1----:R-:W-:Y:S01]  /*12630*/  FFMA.FTZ R111, R0.reuse, R25.reuse, R12 ;  /* 0x00000019006f7223 */ /* 0x0c2fe2000001000c */
[----:B------:R-:W-:Y:S01]  /*12640*/  FSEL R116, R23, -INF , !P1 ;  /* 0xff80000017747808 */ /* 0x000fe20004800000 */
[----:B------:R-:W-:Y:S01]  /*12650*/  FFMA.FTZ R14, R0, R25, R14 ;  /* 0x00000019000e7223 */ /* 0x000fe2000001000e */
[-C--:B------:R-:W-:Y:S02]  /*12660*/  ISETP.GE.AND P1, PT, R24, R102.reuse, PT ;  /* 0x000000661800720c */ /* 0x080fe40003f26270 */
[----:B------:R-:W-:Y:S02]  /*12670*/  ISETP.GE.AND P3, PT, R27, R102, PT ;  /* 0x000000661b00720c */ /* 0x000fe40003f66270 */
[----:B------:R-:W1:Y:S01]  /*12680*/  I2F R12, R19 ;  /* 0x00000013000c7306 */ /* 0x000e620000201400 */
[----:B------:R-:W-:Y:S01]  /*12690*/  FSEL R109, R109, -INF , !P1 ;  /* 0xff8000006d6d7808 */ /* 0x000fe20004800000 */
[----:B--2---:R-:W-:Y:S01]  /*126a0*/  FFMA.FTZ R8, R0, R21, R8 ;  /* 0x0000001500087223 */ /* 0x004fe20000010008 */
[----:B------:R-:W-:Y:S01]  /*126b0*/  ISETP.GE.AND P1, PT, R24, R103, PT ;  /* 0x000000671800720c */ /* 0x000fe20003f26270 */
[----:B------:R-:W-:Y:S01]  /*126c0*/  FFMA.FTZ R10, R0, R21, R10 ;  /* 0x00000015000a7223 */ /* 0x000fe2000001000a */
[----:B------:R-:W-:-:S02]  /*126d0*/  FSEL R112, R112, -INF , !P6 ;  /* 0xff80000070707808 */ /* 0x000fc40007000000 */
[----:B------:R-:W-:Y:S01]  /*126e0*/  FSEL R110, R110, -INF , !P1 ;  /* 0xff8000006e6e7808 */ /* 0x000fe20004800000 */
[----:B------:R-:W2:Y:S01]  /*126f0*/  I2F R17, R18 ;  /* 0x0000001200117306 */ /* 0x000ea20000201400 */
[----:B---3--:R-:W-:Y:S01]  /*12700*/  FFMA.FTZ R13, R0, R16, R13 ;  /* 0x00000010000d7223 */ /* 0x008fe2000001000d */
[----:B------:R-:W-:Y:S01]  /*12710*/  ISETP.GE.AND P1, PT, R20, R102, PT ;  /* 0x000000661400720c */ /* 0x000fe20003f26270 */
[----:B------:R-:W-:Y:S01]  /*12720*/  FFMA.FTZ R15, R0, R16, R15 ;  /* 0x00000010000f7223 */ /* 0x000fe2000001000f */
[----:B------:R-:W-:Y:S02]  /*12730*/  FSEL R61, R8, -INF , !P3 ;  /* 0xff800000083d7808 */ /* 0x000fe40005800000 */
[----:B------:R-:W-:Y:S02]  /*12740*/  IADD3 R8, R127, 0x79, RZ ;  /* 0x000000797f087810 */ /* 0x000fe40007ffe0ff */
[----:B------:R-:W-:Y:S01]  /*12750*/  FSEL R107, R13, -INF , !P1 ;  /* 0xff8000000d6b7808 */ /* 0x000fe20004800000 */
[----:B-1----:R-:W-:Y:S01]  /*12760*/  FFMA.FTZ R63, R0, R12, R9 ;  /* 0x0000000c003f7223 */ /* 0x002fe20000010009 */
[----:B------:R-:W1:Y:S01]  /*12770*/  I2F R13, R127 ;  /* 0x0000007f000d7306 */ /* 0x000e620000201400 */
[----:B------:R-:W-:Y:S01]  /*12780*/  ISETP.GE.AND P6, PT, R18, R102, PT ;  /* 0x000000661200720c */ /* 0x000fe20003fc6270 */
[----:B------:R-:W-:Y:S01]  /*12790*/  FFMA.FTZ R11, R0, R12, R11 ;  /* 0x0000000c000b7223 */ /* 0x000fe2000001000b */
[----:B------:R-:W-:-:S02]  /*127a0*/  ISETP.GE.AND P2, PT, R43, R103, PT ;  /* 0x000000672b00720c */ /* 0x000fc40003f46270 */
[----:B------:R-:W-:Y:S01]  /*127b0*/  ISETP.GE.AND P4, PT, R39, R103, PT ;  /* 0x000000672700720c */ /* 0x000fe20003f86270 */
[-C--:B--2---:R-:W-:Y:S01]  /*127c0*/  FFMA.FTZ R4, R0, R17.reuse, R4 ;  /* 0x0000001100047223 */ /* 0x084fe20000010004 */
[----:B------:R-:W-:Y:S01]  /*127d0*/  FSEL R124, R124, -INF , !P2 ;  /* 0xff8000007c7c7808 */ /* 0x000fe20005000000 */
[----:B------:R-:W2:Y:S01]  /*127e0*/  I2F R9, R8 ;  /* 0x0000000800097306 */ /* 0x000ea20000201400 */
[----:B------:R-:W-:Y:S01]  /*127f0*/  ISETP.GE.AND P5, PT, R30, R102, PT ;  /* 0x000000661e00720c */ /* 0x000fe20003fa6270 */
[----:B------:R-:W-:Y:S01]  /*12800*/  FFMA.FTZ R6, R0, R17, R6 ;  /* 0x0000001100067223 */ /* 0x000fe20000010006 */
[----:B------:R-:W-:Y:S02]  /*12810*/  FSEL R65, R4, -INF , !P6 ;  /* 0xff80000004417808 */ /* 0x000fe40007000000 */
[----:B------:R-:W-:Y:S02]  /*12820*/  ISETP.GT.AND P6, PT, R184, R171, PT ;  /* 0x000000abb800720c */ /* 0x000fe40003fc4270 */
[----:B------:R-:W-:Y:S01]  /*12830*/  ISETP.GE.AND P2, PT, R30, R103, PT ;  /* 0x000000671e00720c */ /* 0x000fe20003f46270 */
[----:B-1----:R-:W-:Y:S01]  /*12840*/  FFMA.FTZ R64, R0, R13, R64 ;  /* 0x0000000d00407223 */ /* 0x002fe20000010040 */
[----:B------:R-:W-:Y:S01]  /*12850*/  ISETP.GE.AND P1, PT, R20, R103, PT ;  /* 0x000000671400720c */ /* 0x000fe20003f26270 */
[----:B------:R-:W-:Y:S01]  /*12860*/  FFMA.FTZ R4, R0, R13, R66 ;  /* 0x0000000d00047223 */ /* 0x000fe20000010042 */
[----:B------:R-:W-:-:S02]  /*12870*/  FSEL R122, R122, -INF , !P4 ;  /* 0xff8000007a7a7808 */ /* 0x000fc40006000000 */
[----:B------:R-:W-:Y:S02]  /*12880*/  FSEL R111, R111, -INF , !P5 ;  /* 0xff8000006f6f7808 */ /* 0x000fe40006800000 */
[----:B------:R-:W-:Y:S01]  /*12890*/  ISETP.GE.AND P4, PT, R27, R103, PT ;  /* 0x000000671b00720c */ /* 0x000fe20003f86270 */
[----:B--2---:R-:W-:Y:S01]  /*128a0*/  FFMA.FTZ R7, R0, R9, R7 ;  /* 0x0000000900077223 */ /* 0x004fe20000010007 */
[----:B------:R-:W-:Y:S02]  /*128b0*/  FSEL R108, R14, -INF , !P2 ;  /* 0xff8000000e6c7808 */ /* 0x000fe40005000000 */
[----:B------:R-:W-:Y:S02]  /*128c0*/  ISETP.GE.AND P5, PT, R18, R103, PT ;  /* 0x000000671200720c */ /* 0x000fe40003fa6270 */
[----:B------:R-:W-:Y:S02]  /*128d0*/  FSEL R106, R15, -INF , !P1 ;  /* 0xff8000000f6a7808 */ /* 0x000fe40004800000 */
[----:B------:R-:W-:-:S02]  /*128e0*/  ISETP.GE.AND P2, PT, R19, R102, PT ;  /* 0x000000661300720c */ /* 0x000fc40003f46270 */
[----:B------:R-:W-:Y:S02]  /*128f0*/  ISETP.GE.AND P1, PT, R19, R103, PT ;  /* 0x000000671300720c */ /* 0x000fe40003f26270 */
[----:B------:R-:W-:Y:S02]  /*12900*/  FSEL R104, R10, -INF , !P4 ;  /* 0xff8000000a687808 */ /* 0x000fe40006000000 */
[----:B------:R-:W-:Y:S01]  /*12910*/  FSEL R60, R6, -INF , !P5 ;  /* 0xff800000063c7808 */ /* 0x000fe20006800000 */
[----:B------:R-:W-:Y:S01]  /*12920*/  FFMA.FTZ R6, R0, R9, R5 ;  /* 0x0000000900067223 */ /* 0x000fe20000010005 */
[----:B------:R-:W-:Y:S02]  /*12930*/  ISETP.GE.AND P4, PT, R127, R102, PT ;  /* 0x000000667f00720c */ /* 0x000fe40003f86270 */
[----:B------:R-:W-:Y:S02]  /*12940*/  FSEL R63, R63, -INF , !P2 ;  /* 0xff8000003f3f7808 */ /* 0x000fe40005000000 */
[----:B------:R-:W-:-:S02]  /*12950*/  FSEL R62, R11, -INF , !P1 ;  /* 0xff8000000b3e7808 */ /* 0x000fc40004800000 */
[-C--:B------:R-:W-:Y:S02]  /*12960*/  ISETP.GE.AND P3, PT, R127, R103.reuse, PT ;  /* 0x000000677f00720c */ /* 0x080fe40003f66270 */
[C---:B------:R-:W-:Y:S02]  /*12970*/  ISETP.GE.AND P2, PT, R8.reuse, R102, PT ;  /* 0x000000660800720c */ /* 0x040fe40003f46270 */
[----:B------:R-:W-:Y:S02]  /*12980*/  ISETP.GE.AND P1, PT, R8, R103, PT ;  /* 0x000000670800720c */ /* 0x000fe40003f26270 */
[----:B------:R-:W-:Y:S02]  /*12990*/  FSEL R105, R105, -INF , !P0 ;  /* 0xff80000069697808 */ /* 0x000fe40004000000 */
[----:B------:R-:W-:Y:S02]  /*129a0*/  FSEL R5, R64, -INF , !P4 ;  /* 0xff80000040057808 */ /* 0x000fe40006000000 */
[----:B------:R-:W-:-:S02]  /*129b0*/  ISETP.NE.AND P0, PT, R128, RZ, PT ;  /* 0x000000ff8000720c */ /* 0x000fc40003f05270 */
[----:B------:R-:W-:Y:S02]  /*129c0*/  FSEL R4, R4, -INF , !P3 ;  /* 0xff80000004047808 */ /* 0x000fe40005800000 */
[----:B------:R-:W-:Y:S02]  /*129d0*/  FSEL R64, R6, -INF , !P2 ;  /* 0xff80000006407808 */ /* 0x000fe40005000000 */
[----:B------:R-:W-:Y:S01]  /*129e0*/  FSEL R54, R7, -INF , !P1 ;  /* 0xff80000007367808 */ /* 0x000fe20004800000 */
[----:B------:R-:W-:Y:S05]  /*129f0*/  @!P6 BRA `(.L_x_7531) ;  /* 0x000009e00000e947 */ /* 0x000fea0003800000 */
[----:B------:R-:W-:-:S13]  /*12a00*/  LOP3.LUT P5, RZ, R178, 0x8, RZ, 0xc0, !PT ;  /* 0x00000008b2ff7812 */ /* 0x000fda00078ac0ff */
[----:B------:R-:W-:Y:S05]  /*12a10*/  @!P5 BRA `(.L_x_7532) ;  /* 0x000003a00000d947 */ /* 0x000fea0003800000 */
[----:B------:R-:W-:Y:S01]  /*12a20*/  IABS R7, c[0x0][0x2d0] ;  /* 0x0000b40000077a13 */ /* 0x000fe20000000000 */
[----:B------:R-:W-:Y:S01]  /*12a30*/  IMAD.MOV.U32 R12, RZ, RZ, RZ ;  /* 0x000000ffff0c7224 */ /* 0x000fe200078e00ff */
[----:B------:R-:W-:Y:S02]  /*12a40*/  IABS R9, R114 ;  /* 0x0000007200097213 */ /* 0x000fe40000000000 */
[----:B------:R-:W1:Y:S01]  /*12a50*/  I2F.RP R8, R7 ;  /* 0x0000000700087306 */ /* 0x000e620000209400 */
[C---:B------:R-:W-:Y:S02]  /*12a60*/  IADD3 R11, R114.reuse, -0x80, RZ ;  /* 0xffffff80720b7810 */ /* 0x040fe40007ffe0ff */
[----:B------:R-:W-:-:S04]  /*12a70*/  LOP3.LUT R114, R114, c[0x0][0x2d0], RZ, 0x3c, !PT ;  /* 0x0000b40072727a12 */ /* 0x000fc800078e3cff */
[----:B------:R-:W-:Y:S01]  /*12a80*/  ISETP.GE.AND P3, PT, R114, RZ, PT ;  /* 0x000000ff7200720c */ /* 0x000fe20003f66270 */
[----:B-1----:R-:W1:Y:S02]  /*12a90*/  MUFU.RCP R13, R8 ;  /* 0x00000008000d7308 */ /* 0x002e640000001000 */
[----:B-1----:R-:W-:Y:S02]  /*12aa0*/  IADD3 R13, R13, 0xffffffe, RZ ;  /* 0x0ffffffe0d0d7810 */ /* 0x002fe40007ffe0ff */
[----:B------:R-:W-:Y:S02]  /*12ab0*/  IABS R8, R11 ;  /* 0x0000000b00087213 */ /* 0x000fe40000000000 */
[----:B------:R-:W-:Y:S02]  /*12ac0*/  LOP3.LUT R11, R11, c[0x0][0x2d0], RZ, 0x3c, !PT ;  /* 0x0000b4000b0b7a12 */ /* 0x000fe400078e3cff */
[----:B------:R-:W1:Y:S02]  /*12ad0*/  F2I.FTZ.U32.TRUNC.NTZ R13, R13 ;  /* 0x0000000d000d7305 */ /* 0x000e64000021f000 */
[----:B-1----:R-:W-:-:S04]  /*12ae0*/  IMAD.MOV R6, RZ, RZ, -R13 ;  /* 0x000000ffff067224 */ /* 0x002fc800078e0a0d */
        /* <DEDUP_REMOVED lines=18> */
[----:B------:R-:W-:-:S05]  /*12c10*/  @P4 IADD3 R12, R12, 0x1, RZ ;  /* 0x000000010c0c4810 */ /* 0x000fca0007ffe0ff */
        /* <DEDUP_REMOVED lines=26> */
.L_x_7532:
[----:B------:R-:W-:-:S05]  /*12dc0*/  IMAD.MOV.U32 R8, RZ, RZ, c[0x0][0x198] ;  /* 0x00006600ff087624 */ /* 0x000fca00078e00ff */
[----:B------:R-:W-:-:S04]  /*12dd0*/  LEA R8, -R8, RZ, 0x7 ;  /* 0x000000ff08087211 */ /* 0x000fc800078e39ff */
[----:B------:R-:W-:Y:S02]  /*12de0*/  SHF.R.S32.HI R7, RZ, 0x1f, R8 ;  /* 0x0000001fff077819 */ /* 0x000fe40000011408 */
.L_x_7533:
[----:B------:R-:W-:Y:S01]  /*12df0*/  @!P0 IMAD.MOV.U32 R20, RZ, RZ, c[0x0][0x198] ;  /* 0x00006600ff148624 */ /* 0x000fe200078e00ff */
[CC--:B------:R-:W-:Y:S01]  /*12e00*/  @!P0 LEA R22, P1, R8.reuse, R182.reuse, 0x1 ;  /* 0x000000b608168211 */ /* 0x0c0fe200078208ff */
[----:B------:R-:W-:Y:S01]  /*12e10*/  @!P0 IMAD.MOV.U32 R9, RZ, RZ, c[0x0][0x19c] ;  /* 0x00006700ff098624 */ /* 0x000fe200078e00ff */
[----:B------:R1:W-:Y:S01]  /*12e20*/  @P0 STS.128 [R179+0x2000], RZ ;  /* 0x002000ffb3000388 */ /* 0x0003e20000000c00 */
[----:B------:R-:W-:Y:S01]  /*12e30*/  @!P0 IMAD.MOV.U32 R6, RZ, RZ, R8 ;  /* 0x000000ffff068224 */ /* 0x000fe200078e0008 */
[--C-:B------:R-:W-:Y:S01]  /*12e40*/  @!P0 LEA.HI.X R23, R8, R183, R7.reuse, 0x1, P1 ;  /* 0x000000b708178211 */ /* 0x100fe200008f0c07 */
[----:B------:R-:W-:Y:S01]  /*12e50*/  @!P0 IMAD R9, R9, 0x30, RZ ;  /* 0x0000003009098824 */ /* 0x000fe200078e02ff */
[----:B------:R-:W-:Y:S01]  /*12e60*/  BSSY B0, `(.L_x_7534) ;  /* 0x0000054000007945 */ /* 0x000fe20003800000 */
[--C-:B------:R-:W-:Y:S02]  /*12e70*/  @!P0 IMAD.WIDE.U32 R20, R20, 0x30, R6.reuse ;  /* 0x0000003014148825 */ /* 0x100fe400078e0006 */
[----:B------:R-:W-:Y:S01]  /*12e80*/  @!PT LDS RZ, [RZ] ;  /* 0x00000000fffff984 */ /* 0x000fe20000000800 */
[----:B------:R-:W-:Y:S01]  /*12e90*/  @!PT LDS RZ, [RZ] ;  /* 0x00000000fffff984 */ /* 0x000fe20000000800 */
[----:B------:R-:W-:Y:S01]  /*12ea0*/  @!PT LDS RZ, [RZ] ;  /* 0x00000000fffff984 */ /* 0x000fe20000000800 */
[----:B------:R2:W-:Y:S02]  /*12eb0*/  @!P0 LDGSTS.E.BYPASS.LTC128B.128 [R179+0x2000], [R22.64] ;  /* 0x0200000016b38fae */ /* 0x0005e4000b901d46 */
[----:B------:R-:W-:Y:S01]  /*12ec0*/  @!P0 IMAD.MOV.U32 R12, RZ, RZ, c[0x0][0x198] ;  /* 0x00006600ff0c8624 */ /* 0x000fe200078e00ff */
[----:B------:R-:W-:Y:S01]  /*12ed0*/  @!P0 IADD3 R14, R9, R21, RZ ;  /* 0x00000015090e8210 */ /* 0x000fe20007ffe0ff */
[----:B------:R-:W-:Y:S01]  /*12ee0*/  @!P0 IMAD.MOV.U32 R10, RZ, RZ, c[0x0][0x19c] ;  /* 0x00006700ff0a8624 */ /* 0x000fe200078e00ff */
[-C--:B------:R-:W-:Y:S01]  /*12ef0*/  @!P0 LEA R16, P1, R20, R182.reuse, 0x1 ;  /* 0x000000b614108211 */ /* 0x080fe200078208ff */
[----:B------:R-:W-:Y:S01]  /*12f00*/  @!P0 IMAD.WIDE.U32 R12, R12, 0x50, R6 ;  /* 0x000000500c0c8825 */ /* 0x000fe200078e0006 */
[----:B------:R1:W-:Y:S02]  /*12f10*/  @P0 STS.128 [R179+0x2800], RZ ;  /* 0x002800ffb3000388 */ /* 0x0003e40000000c00 */
[----:B------:R-:W-:Y:S01]  /*12f20*/  @!P0 LEA.HI.X R17, R20, R183, R14, 0x1, P1 ;  /* 0x000000b714118211 */ /* 0x000fe200008f0c0e */
[----:B------:R-:W-:Y:S01]  /*12f30*/  @!P0 IMAD R10, R10, 0x50, RZ ;  /* 0x000000500a0a8824 */ /* 0x000fe200078e02ff */
[----:B------:R-:W-:Y:S01]  /*12f40*/  @!P0 LEA R14, P1, R12, R182, 0x1 ;  /* 0x000000b60c0e8211 */ /* 0x000fe200078208ff */
[----:B------:R-:W-:-:S02]  /*12f50*/  @!P0 IMAD.MOV.U32 R18, RZ, RZ, c[0x0][0x198] ;  /* 0x00006600ff128624 */ /* 0x000fc400078e00ff */
[----:B------:R-:W-:Y:S01]  /*12f60*/  @!P0 IMAD.MOV.U32 R6, RZ, RZ, c[0x0][0x19c] ;  /* 0x00006700ff068624 */ /* 0x000fe200078e00ff */
[----:B------:R-:W-:Y:S01]  /*12f70*/  @!P0 IADD3 R10, R10, R13, RZ ;  /* 0x0000000d0a0a8210 */ /* 0x000fe20007ffe0ff */
[----:B------:R-:W-:Y:S02]  /*12f80*/  @!P0 IMAD.MOV.U32 R9, RZ, RZ, R7 ;  /* 0x000000ffff098224 */ /* 0x000fe400078e0007 */
[----:B------:R-:W-:Y:S01]  /*12f90*/  @!P0 IMAD R6, R6, 0x60, RZ ;  /* 0x0000006006068824 */ /* 0x000fe200078e02ff */
[----:B------:R-:W-:Y:S01]  /*12fa0*/  @!P0 LEA.HI.X R15, R12, R183, R10, 0x1, P1 ;  /* 0x000000b70c0f8211 */ /* 0x000fe200008f0c0a */
[----:B------:R-:W-:Y:S01]  /*12fb0*/  @!P0 IMAD.WIDE.U32 R18, R18, 0x60, R8 ;  /* 0x0000006012128825 */ /* 0x000fe200078e0008 */
[----:B------:R-:W-:-:S03]  /*12fc0*/  @!P0 IADD3 R9, P2, R175, R8, RZ ;  /* 0x00000008af098210 */ /* 0x000fc60007f5e0ff */
[----:B------:R-:W-:Y:S01]  /*12fd0*/  @!P0 IMAD.IADD R6, R6, 0x1, R19 ;  /* 0x0000000106068824 */ /* 0x000fe200078e0213 */
[----:B------:R-:W-:Y:S01]  /*12fe0*/  @!P0 LEA R12, P1, R18, R182, 0x1 ;  /* 0x000000b6120c8211 */ /* 0x000fe200078208ff */
[----:B------:R-:W-:-:S03]  /*12ff0*/  @!P0 IMAD.X R10, R174, 0x1, R7, P2 ;  /* 0x00000001ae0a8824 */ /* 0x000fc600010e0607 */
[----:B------:R-:W-:Y:S01]  /*13000*/  @!P0 LEA.HI.X R13, R18, R183, R6, 0x1, P1 ;  /* 0x000000b7120d8211 */ /* 0x000fe200008f0c06 */
[----:B------:R-:W-:Y:S01]  /*13010*/  @!P0 IMAD.MOV.U32 R6, RZ, RZ, c[0x0][0x198] ;  /* 0x00006600ff068624 */ /* 0x000fe200078e00ff */
[----:B------:R-:W-:-:S04]  /*13020*/  @!P0 LEA R18, P1, R9, R182, 0x1 ;  /* 0x000000b609128211 */ /* 0x000fc800078208ff */
[----:B------:R-:W-:Y:S02]  /*13030*/  @!P0 LEA.HI.X R19, R9, R183, R10, 0x1, P1 ;  /* 0x000000b709138211 */ /* 0x000fe400008f0c0a */
[----:B------:R-:W-:Y:S02]  /*13040*/  @!P0 MOV R9, c[0x0][0x19c] ;  /* 0x0000670000098a02 */ /* 0x000fe40000000f00 */
[C---:B------:R-:W-:Y:S01]  /*13050*/  @!P0 LEA R10, P1, R6.reuse, R8, 0x5 ;  /* 0x00000008060a8211 */ /* 0x040fe200078228ff */
[----:B------:R-:W-:Y:S01]  /*13060*/  @!PT LDS RZ, [RZ] ;  /* 0x00000000fffff984 */ /* 0x000fe20000000800 */
[----:B------:R-:W-:Y:S01]  /*13070*/  @!PT LDS RZ, [RZ] ;  /* 0x00000000fffff984 */ /* 0x000fe20000000800 */
[----:B------:R-:W-:Y:S01]  /*13080*/  @!PT LDS RZ, [RZ] ;  /* 0x00000000fffff984 */ /* 0x000fe20000000800 */
[----:B------:R1:W-:Y:S03]  /*13090*/  @!P0 LDGSTS.E.BYPASS.LTC128B.128 [R179+0x2800], [R18.64] ;  /* 0x0280000012b38fae */ /* 0x0003e6000b901d46 */
[----:B------:R-:W-:Y:S01]  /*130a0*/  @!P0 LEA.HI.X R9, R6, R7, R9, 0x5, P1 ;  /* 0x0000000706098211 */ /* 0x000fe200008f2c09 */
[----:B------:R-:W-:Y:S01]  /*130b0*/  @!P0 IMAD.MOV.U32 R6, RZ, RZ, c[0x0][0x19c] ;  /* 0x00006700ff068624 */ /* 0x000fe200078e00ff */
[C---:B------:R-:W-:Y:S01]  /*130c0*/  @!P0 LEA R20, P1, R10.reuse, R182, 0x1 ;  /* 0x000000b60a148211 */ /* 0x040fe200078208ff */
[----:B------:R1:W-:Y:S03]  /*130d0*/  @P0 STS.128 [R179+0x3000], RZ ;  /* 0x003000ffb3000388 */ /* 0x0003e60000000c00 */
[----:B------:R-:W-:Y:S01]  /*130e0*/  @!P0 LEA.HI.X R21, R10, R183, R9, 0x1, P1 ;  /* 0x000000b70a158211 */ /* 0x000fe200008f0c09 */
[----:B------:R-:W-:-:S04]  /*130f0*/  @!P0 IMAD.MOV.U32 R9, RZ, RZ, c[0x0][0x198] ;  /* 0x00006600ff098624 */ /* 0x000fc800078e00ff */
[----:B------:R-:W-:Y:S01]  /*13100*/  @!PT LDS RZ, [RZ] ;  /* 0x00000000fffff984 */ /* 0x000fe20000000800 */
[----:B------:R-:W-:Y:S01]  /*13110*/  @!PT LDS RZ, [RZ] ;  /* 0x00000000fffff984 */ /* 0x000fe20000000800 */
[----:B------:R-:W-:Y:S01]  /*13120*/  @!PT LDS RZ, [RZ] ;  /* 0x00000000fffff984 */ /* 0x000fe20000000800 */
[----:B------:R1:W-:Y:S01]  /*13130*/  @!P0 LDGSTS.E.BYPASS.LTC128B.128 [R179+0x3000], [R20.64] ;  /* 0x0300000014b38fae */ /* 0x0003e2000b901d46 */
[----:B------:R-:W-:-:S03]  /*13140*/  @!P0 LEA R10, P1, R9, R8, 0x6 ;  /* 0x00000008090a8211 */ /* 0x000fc600078230ff */
[----:B------:R1:W-:Y:S01]  /*13150*/  @P0 STS.128 [R179+0x3800], RZ ;  /* 0x003800ffb3000388 */ /* 0x0003e20000000c00 */
[----:B------:R-:W-:Y:S02]  /*13160*/  @!P0 LEA.HI.X R6, R9, R7, R6, 0x6, P1 ;  /* 0x0000000709068211 */ /* 0x000fe400008f3406 */
[C---:B--2---:R-:W-:Y:S01]  /*13170*/  @!P0 LEA R22, P1, R10.reuse, R182, 0x1 ;  /* 0x000000b60a168211 */ /* 0x044fe200078208ff */
        /* <DEDUP_REMOVED lines=34> */
.L_x_7535:
[----:B------:R-:W-:Y:S05]  /*133a0*/  BSYNC B0 ;  /* 0x0000000000007941 */ /* 0x000fea0003800000 */
.L_x_7534:
[----:B------:R-:W0:Y:S01]  /*133b0*/  LDGDEPBAR ;  /* 0x00000000000079af */ /* 0x000e220000000000 */
[----:B------:R-:W-:-:S04]  /*133c0*/  LEA R182, P0, R8, R182, 0x1 ;  /* 0x000000b608b67211 */ /* 0x000fc800078008ff */
[----:B------:R-:W-:Y:S02]  /*133d0*/  LEA.HI.X R183, R8, R183, R7, 0x1, P0 ;  /* 0x000000b708b77211 */ /* 0x000fe400000f0c07 */
.L_x_7531:
        /* <DEDUP_REMOVED lines=95> */
[--C-:B------:R-:W-:Y:S02]  /*139d0*/  FFMA.FTZ R127, R200, c[0x0][0x23c], -R55.reuse ;  /* 0x00008f00c87f7a23 */ /* 0x100fe40000010837 */
[----:B------:R-:W-:Y:S01]  /*139e0*/  FMUL.FTZ R151, R151, c[0x0][0x23c] ;  /* 0x00008f0097977a20 */ /* 0x000fe20000410000 */
[----:B------:R-:W1:Y:S01]  /*139f0*/  MUFU.EX2 R150, R150 ;  /* 0x0000009600967308 */ /* 0x000e620000000800 */
[----:B------:R-:W-:Y:S02]  /*13a00*/  FMUL.FTZ R131, R131, c[0x0][0x23c] ;  /* 0x00008f0083837a20 */ /* 0x000fe40000410000 */
        /* <DEDUP_REMOVED lines=32> */
[--C-:B------:R-:W-:Y:S01]  /*13c10*/  FFMA.FTZ R189, R189, c[0x0][0x23c], -R102.reuse ;  /* 0x00008f00bdbd7a23 */ /* 0x100fe20000010866 */
[----:B------:R-:W-:Y:S01]  /*13c20*/  LDSM.16.MT88.4 R56, [R164+0x7800] ;  /* 0x00780000a438783b */ /* 0x000fe20000004200 */
[----:B------:R-:W1:Y:S01]  /*13c30*/  MUFU.EX2 R131, R131 ;  /* 0x0000008300837308 */ /* 0x000e620000000800 */
[--C-:B------:R-:W-:Y:S02]  /*13c40*/  FFMA.FTZ R188, R188, c[0x0][0x23c], -R55.reuse ;  /* 0x00008f00bcbc7a23 */ /* 0x100fe40000010837 */
[--C-:B------:R-:W-:Y:S02]  /*13c50*/  FFMA.FTZ R197, R194, c[0x0][0x23c], -R55.reuse ;  /* 0x00008f00c2c57a23 */ /* 0x100fe40000010837 */
[----:B------:R-:W-:Y:S02]  /*13c60*/  FFMA.FTZ R125, R125, c[0x0][0x23c], -R102 ;  /* 0x00008f007d7d7a23 */ /* 0x000fe40000010866 */
[----:B------:R-:W-:Y:S01]  /*13c70*/  FFMA.FTZ R112, R112, c[0x0][0x23c], -R55 ;  /* 0x00008f0070707a23 */ /* 0x000fe20000010837 */
[----:B------:R-:W4:Y:S01]  /*13c80*/  MUFU.EX2 R2, R2 ;  /* 0x0000000200027308 */ /* 0x000f220000000800 */
[----:B--2---:R-:W-:-:S02]  /*13c90*/  FMUL.FTZ R12, R68, R151 ;  /* 0x00000097440c7220 */ /* 0x004fc40000410000 */
        /* <DEDUP_REMOVED lines=26> */
[----:B---3--:R-:W-:Y:S01]  /*13e40*/  HMMA.16816.F32 R4, R32, R8, R4 ;  /* 0x000000082004723c */ /* 0x008fe20000001804 */
        /* <DEDUP_REMOVED lines=20> */
[----:B------:R-:W3:Y:S01]  /*13f90*/  MUFU.EX2 R119, R119 ;  /* 0x0000007700777308 */ /* 0x000ee20000000800 */
[----:B------:R-:W-:Y:S01]  /*13fa0*/  LDSM.16.MT88.4 R88, [R161+0x8800] ;  /* 0x00880000a158783b */ /* 0x000fe20000004200 */
[----:B------:R-:W-:Y:S02]  /*13fb0*/  FFMA.FTZ R151, R191, R151, R150 ;  /* 0x00000097bf977223 */ /* 0x000fe40000010096 */
[----:B------:R-:W-:Y:S02]  /*13fc0*/  FFMA.FTZ R65, R65, c[0x0][0x23c], -R102 ;  /* 0x00008f0041417a23 */ /* 0x000fe40000010866 */
[----:B------:R-:W-:Y:S01]  /*13fd0*/  HMMA.16816.F32 R28, R32, R36, R28 ;  /* 0x00000024201c723c */ /* 0x000fe2000000181c */
[----:B------:R-:W-:Y:S01]  /*13fe0*/  FADD.FTZ R130, R130, R151 ;  /* 0x0000009782827221 */ /* 0x000fe20000010000 */
[----:B------:R-:W-:Y:S01]  /*13ff0*/  MUFU.EX2 R144, R144 ;  /* 0x0000009000907308 */ /* 0x000fe20000000800 */
[----:B------:R-:W-:-:S04]  /*14000*/  FFMA.FTZ R104, R104, c[0x0][0x23c], -R55 ;  /* 0x00008f0068687a23 */ /* 0x000fc80000010837 */
[----:B-1----:R-:W-:Y:S01]  /*14010*/  F2FP.PACK_AB R36, R113, R118 ;  /* 0x000000767124723e */ /* 0x002fe200000000ff */
[----:B------:R-:W-:Y:S01]  /*14020*/  HMMA.16816.F32 R32, R32, R38, R80 ;  /* 0x000000262020723c */ /* 0x000fe20000001850 */
[----:B--2---:R-:W-:Y:S01]  /*14030*/  F2FP.PACK_AB R37, R115, R126 ;  /* 0x0000007e7325723e */ /* 0x004fe200000000ff */
[----:B------:R-:W1:Y:S05]  /*14040*/  MUFU.EX2 R137, R137 ;  /* 0x0000008900897308 */ /* 0x000e6a0000000800 */
[----:B------:R-:W-:Y:S02]  /*14050*/  F2FP.PACK_AB R38, R103, R114 ;  /* 0x000000726726723e */ /* 0x000fe400000000ff */
        /* <DEDUP_REMOVED lines=82> */
[----:B------:R-:W-:-:S05]  /*14580*/  FADD.FTZ R44, R127, R44 ;  /* 0x0000002c7f2c7221 */ /* 0x000fca0000010000 */
[C---:B--2---:R-:W-:Y:S07]  /*14590*/  HMMA.16816.F32 R12, R80.reuse, R40, R12 ;  /* 0x00000028500c723c */ /* 0x044fee000000180c */
[----:B------:R-:W-:Y:S01]  /*145a0*/  FFMA.FTZ R40, R121, c[0x0][0x23c], -R102 ;  /* 0x00008f0079287a23 */ /* 0x000fe20000010866 */
[----:B------:R-:W-:Y:S01]  /*145b0*/  HMMA.16816.F32 R16, R80, R42, R16 ;  /* 0x0000002a5010723c */ /* 0x000fe20000001810 */
[----:B------:R-:W-:-:S04]  /*145c0*/  FFMA.FTZ R41, R122, c[0x0][0x23c], -R55 ;  /* 0x00008f007a297a23 */ /* 0x000fc80000010837 */
[----:B------:R-:W-:Y:S02]  /*145d0*/  MUFU.EX2 R40, R40 ;  /* 0x0000002800287308 */ /* 0x000fe40000000800 */
[----:B------:R-:W-:Y:S01]  /*145e0*/  FFMA.FTZ R43, R120, c[0x0][0x23c], -R55 ;  /* 0x00008f00782b7a23 */ /* 0x000fe20000010837 */
[----:B---3--:R-:W-:Y:S01]  /*145f0*/  HMMA.16816.F32 R20, R80, R36, R20 ;  /* 0x000000245014723c */ /* 0x008fe20000001814 */
[----:B------:R-:W-:-:S04]  /*14600*/  FFMA.FTZ R42, R107, c[0x0][0x23c], -R102 ;  /* 0x00008f006b2a7a23 */ /* 0x000fc80000010866 */
[----:B------:R-:W-:Y:S02]  /*14610*/  MUFU.EX2 R43, R43 ;  /* 0x0000002b002b7308 */ /* 0x000fe40000000800 */
[--C-:B------:R-:W-:Y:S01]  /*14620*/  FFMA.FTZ R37, R117, c[0x0][0x23c], -R102.reuse ;  /* 0x00008f0075257a23 */ /* 0x100fe20000010866 */
[----:B------:R-:W-:Y:S01]  /*14630*/  HMMA.16816.F32 R24, R80, R38, R24 ;  /* 0x000000265018723c */ /* 0x000fe20000001818 */
[----:B------:R-:W-:-:S04]  /*14640*/  FFMA.FTZ R36, R123, c[0x0][0x23c], -R102 ;  /* 0x00008f007b247a23 */ /* 0x000fc80000010866 */
[----:B------:R-:W2:Y:S02]  /*14650*/  MUFU.EX2 R37, R37 ;  /* 0x0000002500257308 */ /* 0x000ea40000000800 */
[--C-:B------:R-:W-:Y:S01]  /*14660*/  FFMA.FTZ R38, R124, c[0x0][0x23c], -R55.reuse ;  /* 0x00008f007c267a23 */ /* 0x100fe20000010837 */
[C---:B-1----:R-:W-:Y:S01]  /*14670*/  HMMA.16816.F32 R84, R80.reuse, R4, R28 ;  /* 0x000000045054723c */ /* 0x042fe2000000181c */
[----:B------:R-:W1:Y:S04]  /*14680*/  LDSM.16.MT88.4 R28, [R160+0x8800] ;  /* 0x00880000a01c783b */ /* 0x000e680000004200 */
[----:B------:R-:W-:Y:S03]  /*14690*/  MUFU.EX2 R36, R36 ;  /* 0x0000002400247308 */ /* 0x000fe60000000800 */
[----:B------:R-:W-:Y:S05]  /*146a0*/  HMMA.16816.F32 R80, R80, R6, R32 ;  /* 0x000000065050723c */ /* 0x000fea0000001820 */
[----:B------:R-:W3:Y:S01]  /*146b0*/  MUFU.EX2 R39, R125 ;  /* 0x0000007d00277308 */ /* 0x000ee20000000800 */
[----:B--2---:R-:W-:Y:S01]  /*146c0*/  F2FP.PACK_AB R4, R40, R37 ;  /* 0x000000252804723e */ /* 0x004fe200000000ff */
[----:B------:R-:W-:-:S02]  /*146d0*/  FFMA.FTZ R32, R116, c[0x0][0x23c], -R55 ;  /* 0x00008f0074207a23 */ /* 0x000fc40000010837 */
[--C-:B------:R-:W-:Y:S02]  /*146e0*/  FFMA.FTZ R34, R105, c[0x0][0x23c], -R102.reuse ;  /* 0x00008f0069227a23 */ /* 0x100fe40000010866 */
[--C-:B------:R-:W-:Y:S02]  /*146f0*/  FFMA.FTZ R35, R109, c[0x0][0x23c], -R102.reuse ;  /* 0x00008f006d237a23 */ /* 0x100fe40000010866 */
[----:B------:R-:W2:Y:S01]  /*14700*/  MUFU.EX2 R38, R38 ;  /* 0x0000002600267308 */ /* 0x000ea20000000800 */
[----:B------:R-:W-:-:S07]  /*14710*/  FFMA.FTZ R33, R111, c[0x0][0x23c], -R102 ;  /* 0x00008f006f217a23 */ /* 0x000fce0000010866 */
        /* <DEDUP_REMOVED lines=14> */
[----:B------:R-:W-:-:S05]  /*14800*/  FFMA.FTZ R21, R108, c[0x0][0x23c], -R55 ;  /* 0x00008f006c157a23 */ /* 0x000fca0000010837 */
[----:B------:R-:W-:Y:S01]  /*14810*/  MUFU.EX2 R20, R112 ;  /* 0x0000007000147308 */ /* 0x000fe20000000800 */
[----:B------:R-:W-:Y:S01]  /*14820*/  FFMA.FTZ R22, R106, c[0x0][0x23c], -R55 ;  /* 0x00008f006a167a23 */ /* 0x000fe20000010837 */
[C---:B------:R-:W-:Y:S01]  /*14830*/  HMMA.16816.F32 R92, R4.reuse, R94, R8 ;  /* 0x0000005e045c723c */ /* 0x040fe20000001808 */
[----:B------:R-:W4:Y:S05]  /*14840*/  LDSM.16.MT88.4 R8, [R162+0x9000] ;  /* 0x00900000a208783b */ /* 0x000f2a0000004200 */
[----:B------:R-:W5:Y:S02]  /*14850*/  MUFU.EX2 R23, R23 ;  /* 0x0000001700177308 */ /* 0x000f640000000800 */
[C---:B------:R-:W-:Y:S01]  /*14860*/  HMMA.16816.F32 R72, R4.reuse, R74, R16 ;  /* 0x0000004a0448723c */ /* 0x040fe20000001810 */
[----:B------:R-:W3:Y:S05]  /*14870*/  LDSM.16.MT88.4 R16, [R161+0x9000] ;  /* 0x00900000a110783b */ /* 0x000eea0000004200 */
[----:B------:R-:W-:Y:S02]  /*14880*/  MUFU.EX2 R21, R21 ;  /* 0x0000001500157308 */ /* 0x000fe40000000800 */
[C---:B------:R-:W-:Y:S06]  /*14890*/  HMMA.16816.F32 R88, R4.reuse, R90, R24 ;  /* 0x0000005a0458723c */ /* 0x040fec0000001818 */
[----:B------:R-:W2:Y:S01]  /*148a0*/  MUFU.EX2 R22, R22 ;  /* 0x0000001600167308 */ /* 0x000ea20000000800 */
[----:B------:R-:W-:Y:S01]  /*148b0*/  FADD.FTZ R27, R3, R44 ;  /* 0x0000002c031b7221 */ /* 0x000fe20000010000 */
[----:B-1----:R-:W-:Y:S01]  /*148c0*/  HMMA.16816.F32 R84, R4, R28, R84 ;  /* 0x0000001c0454723c */ /* 0x002fe20000001854 */
[----:B------:R-:W-:-:S05]  /*148d0*/  FFMA.FTZ R25, R61, c[0x0][0x23c], -R102 ;  /* 0x00008f003d197a23 */ /* 0x000fca0000010866 */
[----:B------:R-:W-:Y:S01]  /*148e0*/  MUFU.EX2 R3, R65 ;  /* 0x0000004100037308 */ /* 0x000fe20000000800 */
[----:B------:R-:W-:Y:S02]  /*148f0*/  FADD.FTZ R27, R2, R27 ;  /* 0x0000001b021b7221 */ /* 0x000fe40000010000 */
[----:B------:R-:W-:Y:S02]  /*14900*/  FFMA.FTZ R24, R63, c[0x0][0x23c], -R102 ;  /* 0x00008f003f187a23 */ /* 0x000fe40000010866 */
[----:B------:R-:W-:Y:S01]  /*14910*/  FADD.FTZ R29, R67, R130 ;  /* 0x00000082431d7221 */ /* 0x000fe20000010000 */
[----:B------:R-:W-:Y:S01]  /*14920*/  HMMA.16816.F32 R80, R4, R30, R80 ;  /* 0x0000001e0450723c */ /* 0x000fe20000001850 */
[----:B------:R-:W-:Y:S01]  /*14930*/  FADD.FTZ R126, R126, R27 ;  /* 0x0000001b7e7e7221 */ /* 0x000fe20000010000 */
[----:B------:R-:W-:Y:S01]  /*14940*/  MUFU.EX2 R25, R25 ;  /* 0x0000001900197308 */ /* 0x000fe20000000800 */
[----:B------:R-:W-:Y:S02]  /*14950*/  FADD.FTZ R29, R66, R29 ;  /* 0x0000001d421d7221 */ /* 0x000fe40000010000 */
[----:B------:R-:W-:-:S02]  /*14960*/  FADD.FTZ R115, R115, R126 ;  /* 0x0000007e73737221 */ /* 0x000fc40000010000 */
[----:B--2---:R-:W-:Y:S01]  /*14970*/  F2FP.PACK_AB R4, R35, R34 ;  /* 0x000000222304723e */ /* 0x004fe200000000ff */
[----:B------:R-:W-:Y:S01]  /*14980*/  FADD.FTZ R118, R118, R29 ;  /* 0x0000001d76767221 */ /* 0x000fe20000010000 */
[----:B-----5:R-:W-:Y:S01]  /*14990*/  F2FP.PACK_AB R5, R23, R20 ;  /* 0x000000141705723e */ /* 0x020fe200000000ff */
[----:B------:R-:W-:Y:S01]  /*149a0*/  FADD.FTZ R128, R128, R115 ;  /* 0x0000007380807221 */ /* 0x000fe20000010000 */
[----:B------:R-:W-:Y:S01]  /*149b0*/  F2FP.PACK_AB R6, R42, R33 ;  /* 0x000000212a06723e */ /* 0x000fe200000000ff */
[----:B------:R-:W-:Y:S01]  /*149c0*/  FADD.FTZ R113, R113, R118 ;  /* 0x0000007671717221 */ /* 0x000fe20000010000 */
[----:B------:R-:W-:Y:S01]  /*149d0*/  F2FP.PACK_AB R7, R22, R21 ;  /* 0x000000151607723e */ /* 0x000fe200000000ff */
[----:B------:R-:W-:Y:S01]  /*149e0*/  FADD.FTZ R119, R119, R128 ;  /* 0x0000008077777221 */ /* 0x000fe20000010000 */
[----:B------:R-:W1:Y:S01]  /*149f0*/  MUFU.EX2 R24, R24 ;  /* 0x0000001800187308 */ /* 0x000e620000000800 */
[----:B------:R-:W-:Y:S02]  /*14a00*/  FADD.FTZ R114, R114, R113 ;  /* 0x0000007172727221 */ /* 0x000fe40000010000 */
[----:B------:R-:W-:-:S02]  /*14a10*/  FADD.FTZ R142, R142, R119 ;  /* 0x000000778e8e7221 */ /* 0x000fc40000010000 */
[C---:B---3--:R-:W-:Y:S01]  /*14a20*/  HMMA.16816.F32 R96, R4.reuse, R12, R96 ;  /* 0x0000000c0460723c */ /* 0x048fe20000001860 */
[----:B------:R-:W-:Y:S02]  /*14a30*/  FADD.FTZ R103, R103, R114 ;  /* 0x0000007267677221 */ /* 0x000fe40000010000 */
[----:B------:R-:W-:Y:S01]  /*14a40*/  FFMA.FTZ R26, R64, c[0x0][0x23c], -R102 ;  /* 0x00008f00401a7a23 */ /* 0x000fe20000010866 */
[----:B------:R-:W-:Y:S01]  /*14a50*/  MUFU.EX2 R2, R104 ;  /* 0x0000006800027308 */ /* 0x000fe20000000800 */
[----:B------:R-:W-:Y:S02]  /*14a60*/  FADD.FTZ R144, R144, R103 ;  /* 0x0000006790907221 */ /* 0x000fe40000010000 */
[--C-:B------:R-:W-:Y:S01]  /*14a70*/  FFMA.FTZ R27, R62, c[0x0][0x23c], -R55.reuse ;  /* 0x00008f003e1b7a23 */ /* 0x100fe20000010837 */
[----:B------:R-:W-:Y:S01]  /*14a80*/  HMMA.16816.F32 R92, R4, R14, R92 ;  /* 0x0000000e045c723c */ /* 0x000fe2000000185c */
[----:B------:R-:W2:Y:S01]  /*14a90*/  LDSM.16.MT88.4 R12, [R160+0x9000] ;  /* 0x00900000a00c783b */ /* 0x000ea20000004200 */
[----:B------:R-:W-:-:S02]  /*14aa0*/  FFMA.FTZ R28, R60, c[0x0][0x23c], -R55 ;  /* 0x00008f003c1c7a23 */ /* 0x000fc40000010837 */
[----:B------:R-:W-:Y:S01]  /*14ab0*/  FFMA.FTZ R29, R54, c[0x0][0x23c], -R55 ;  /* 0x00008f00361d7a23 */ /* 0x000fe20000010837 */
[----:B------:R-:W-:Y:S01]  /*14ac0*/  MUFU.EX2 R26, R26 ;  /* 0x0000001a001a7308 */ /* 0x000fe20000000800 */
[----:B------:R-:W-:Y:S02]  /*14ad0*/  FADD.FTZ R137, R137, R144 ;  /* 0x0000009089897221 */ /* 0x000fe40000010000 */
[----:B----4-:R-:W-:Y:S01]  /*14ae0*/  HMMA.16816.F32 R68, R4, R8, R68 ;  /* 0x000000080444723c */ /* 0x010fe20000001844 */
[----:B------:R-:W-:-:S04]  /*14af0*/  FADD.FTZ R135, R135, R142 ;  /* 0x0000008e87877221 */ /* 0x000fc80000010000 */
[----:B------:R-:W3:Y:S01]  /*14b00*/  MUFU.EX2 R27, R27 ;  /* 0x0000001b001b7308 */ /* 0x000ee20000000800 */
[----:B------:R-:W-:Y:S02]  /*14b10*/  FADD.FTZ R146, R146, R135 ;  /* 0x0000008792927221 */ /* 0x000fe40000010000 */
[----:B------:R-:W-:Y:S01]  /*14b20*/  HMMA.16816.F32 R72, R4, R10, R72 ;  /* 0x0000000a0448723c */ /* 0x000fe20000001848 */
[----:B------:R-:W4:Y:S01]  /*14b30*/  LDSM.16.MT88.4 R8, [R164+0x9800] ;  /* 0x00980000a408783b */ /* 0x000f220000004200 */
[----:B------:R-:W-:-:S03]  /*14b40*/  FADD.FTZ R141, R141, R146 ;  /* 0x000000928d8d7221 */ /* 0x000fc60000010000 */
[----:B------:R-:W-:Y:S01]  /*14b50*/  MUFU.EX2 R28, R28 ;  /* 0x0000001c001c7308 */ /* 0x000fe20000000800 */
[----:B------:R-:W-:Y:S02]  /*14b60*/  FADD.FTZ R188, R188, R141 ;  /* 0x0000008dbcbc7221 */ /* 0x000fe40000010000 */
[----:B------:R-:W-:Y:S02]  /*14b70*/  HMMA.16816.F32 R76, R4, R16, R76 ;  /* 0x00000010044c723c */ /* 0x000fe4000000184c */
[----:B------:R-:W-:-:S03]  /*14b80*/  FADD.FTZ R193, R193, R188 ;  /* 0x000000bcc1c17221 */ /* 0x000fc60000010000 */
[----:B------:R-:W5:Y:S01]  /*14b90*/  MUFU.EX2 R29, R29 ;  /* 0x0000001d001d7308 */ /* 0x000f620000000800 */
        /* <DEDUP_REMOVED lines=11> */
[----:B------:R-:W-:-:S04]  /*14c50*/  FADD.FTZ R12, R133, R12 ;  /* 0x0000000c850c7221 */ /* 0x000fc80000010000 */
[----:B------:R-:W-:Y:S01]  /*14c60*/  FADD.FTZ R195, R195, R12 ;  /* 0x0000000cc3c37221 */ /* 0x000fe20000010000 */
[----:B-1----:R-:W-:Y:S01]  /*14c70*/  F2FP.PACK_AB R4, R24, R25 ;  /* 0x000000191804723e */ /* 0x002fe200000000ff */
[----:B------:R-:W1:Y:S01]  /*14c80*/  LDSM.16.MT88.4 R12, [R161+0x9800] ;  /* 0x00980000a10c783b */ /* 0x000e620000004200 */
[----:B---3--:R-:W-:Y:S01]  /*14c90*/  F2FP.PACK_AB R5, R27, R2 ;  /* 0x000000021b05723e */ /* 0x008fe200000000ff */
[----:B------:R-:W-:Y:S01]  /*14ca0*/  FADD.FTZ R192, R192, R195 ;  /* 0x000000c3c0c07221 */ /* 0x000fe20000010000 */
[----:B------:R-:W-:Y:S02]  /*14cb0*/  F2FP.PACK_AB R6, R26, R3 ;  /* 0x000000031a06723e */ /* 0x000fe400000000ff */
[----:B-----5:R-:W-:Y:S01]  /*14cc0*/  F2FP.PACK_AB R7, R29, R28 ;  /* 0x0000001c1d07723e */ /* 0x020fe200000000ff */
[----:B------:R-:W-:-:S04]  /*14cd0*/  FADD.FTZ R189, R189, R192 ;  /* 0x000000c0bdbd7221 */ /* 0x000fc80000010000 */
[----:B------:R-:W-:Y:S02]  /*14ce0*/  FADD.FTZ R186, R186, R189 ;  /* 0x000000bdbaba7221 */ /* 0x000fe40000010000 */
[----:B----4-:R-:W-:Y:S02]  /*14cf0*/  HMMA.16816.F32 R96, R4, R8, R96 ;  /* 0x000000080460723c */ /* 0x010fe40000001860 */
[----:B------:R-:W-:-:S04]  /*14d00*/  FADD.FTZ R31, R49, R186 ;  /* 0x000000ba311f7221 */ /* 0x000fc80000010000 */
[----:B------:R-:W-:Y:S02]  /*14d10*/  FADD.FTZ R31, R50, R31 ;  /* 0x0000001f321f7221 */ /* 0x000fe40000010000 */
[C---:B------:R-:W-:Y:S01]  /*14d20*/  HMMA.16816.F32 R92, R4.reuse, R10, R92 ;  /* 0x0000000a045c723c */ /* 0x040fe2000000185c */
[----:B------:R-:W2:Y:S07]  /*14d30*/  LDSM.16.MT88.4 R8, [R160+0x9800] ;  /* 0x00980000a008783b */ /* 0x000eae0000004200 */
[C---:B------:R-:W-:Y:S07]  /*14d40*/  HMMA.16816.F32 R68, R4.reuse, R16, R68 ;  /* 0x000000100444723c */ /* 0x040fee0000001844 */
[----:B------:R-:W-:Y:S01]  /*14d50*/  FADD.FTZ R16, R48, R31 ;  /* 0x0000001f30107221 */ /* 0x000fe20000010000 */
[----:B------:R-:W-:Y:S03]  /*14d60*/  HMMA.16816.F32 R72, R4, R18, R72 ;  /* 0x000000120448723c */ /* 0x000fe60000001848 */
        /* <DEDUP_REMOVED lines=31> */
.L_x_7528:
[----:B------:R-:W-:Y:S05]  /*14f60*/  @!P6 BRA `(.L_x_7536) ;  /* 0x00003d800000e947 */ /* 0x000fea0003800000 */
[----:B------:R-:W-:Y:S01]  /*14f70*/  IMAD.MOV.U32 R189, RZ, RZ, c[0x0][0x1a0] ;  /* 0x00006800ffbd7624 */ /* 0x000fe200078e00ff */
[----:B------:R-:W-:-:S02]  /*14f80*/  MOV R103, R2 ;  /* 0x0000000200677202 */ /* 0x000fc40000000f00 */
[----:B------:R-:W-:Y:S01]  /*14f90*/  MOV R102, R3 ;  /* 0x0000000300667202 */ /* 0x000fe20000000f00 */
[----:B------:R-:W-:-:S05]  /*14fa0*/  IMAD.U32 R188, R189, -0x80, RZ ;  /* 0xffffff80bdbc7824 */ /* 0x000fca00078e00ff */
[----:B------:R-:W-:Y:S02]  /*14fb0*/  SHF.R.S32.HI R186, RZ, 0x1f, R188 ;  /* 0x0000001fffba7819 */ /* 0x000fe400000114bc */
.L_x_7540:
        /* <DEDUP_REMOVED lines=66> */
.L_x_7537:
        /* <DEDUP_REMOVED lines=34> */
[CC--:B------:R-:W-:Y:S01]  /*15600*/  @!P0 LEA R28, P4, R16.reuse, R148.reuse, 0x1 ;  /* 0x00000094101c8211 */ /* 0x0c0fe200078808ff */
[----:B------:R-:W-:Y:S01]  /*15610*/  @!P0 IMAD.MOV.U32 R6, RZ, RZ, c[0x0][0x1a4] ;  /* 0x00006900ff068624 */ /* 0x000fe200078e00ff */
[-C--:B------:R-:W-:Y:S01]  /*15620*/  @!P0 LEA.HI.X R15, R9, R149.reuse, R8, 0x1, P1 ;  /* 0x00000095090f8211 */ /* 0x080fe200008f0c08 */
[----:B------:R-:W-:Y:S01]  /*15630*/  @!P0 IMAD.IADD R8, R7, 0x1, R17 ;  /* 0x0000000107088824 */ /* 0x000fe200078e0211 */
[----:B------:R-:W-:Y:S01]  /*15640*/  @!PT LDS RZ, [RZ] ;  /* 0x00000000fffff984 */ /* 0x000fe20000000800 */
[----:B------:R-:W-:Y:S01]  /*15650*/  @!PT LDS RZ, [RZ] ;  /* 0x00000000fffff984 */ /* 0x000fe20000000800 */
[----:B------:R-:W-:Y:S01]  /*15660*/  @!PT LDS RZ, [RZ] ;  /* 0x00000000fffff984 */ /* 0x000fe20000000800 */
[----:B------:R3:W-:Y:S01]  /*15670*/  @!P0 LDGSTS.E.BYPASS.LTC128B.128 [R179+0x7000], [R18.64] ;  /* 0x0700000012b38fae */ /* 0x0007e2000b901d46 */
[C---:B------:R-:W-:Y:S01]  /*15680*/  @!P0 IMAD.WIDE.U32 R12, R189.reuse, 0x50, R12 ;  /* 0x00000050bd0c8825 */ /* 0x040fe200078e000c */
        /* <DEDUP_REMOVED lines=20> */
[CC--:B------:R-:W-:Y:S01]  /*157d0*/  @!P0 LEA R24, P2, R10.reuse, R148.reuse, 0x1 ;  /* 0x000000940a188211 */ /* 0x0c0fe200078408ff */
        /* <DEDUP_REMOVED lines=11> */
[----:B------:R-:W-:Y:S03]  /*15890*/  @!P0 LEA R30, P1, R22, R148, 0x1 ;  /* 0x00000094161e8211 */ /* 0x000fe600078208ff */
[----:B------:R-:W-:Y:S01]  /*158a0*/  @!P0 IADD3 R4, R4, R23, RZ ;  /* 0x0000001704048210 */ /* 0x000fe20007ffe0ff */
[----:B------:R-:W-:Y:S01]  /*158b0*/  @!PT LDS RZ, [RZ] ;  /* 0x00000000fffff984 */ /* 0x000fe20000000800 */
[----:B------:R-:W-:Y:S01]  /*158c0*/  @!PT LDS RZ, [RZ] ;  /* 0x00000000fffff984 */ /* 0x000fe20000000800 */
[----:B------:R-:W-:Y:S01]  /*158d0*/  @!PT LDS RZ, [RZ] ;  /* 0x00000000fffff984 */ /* 0x000fe20000000800 */
[----:B------:R1:W-:Y:S03]  /*158e0*/  @!P0 LDGSTS.E.BYPASS.LTC128B.128 [R179+0x9000], [R24.64] ;  /* 0x0900000018b38fae */ /* 0x0003e6000b901d46 */
[----:B------:R-:W-:Y:S01]  /*158f0*/  @!P0 LEA.HI.X R31, R22, R149, R4, 0x1, P1 ;  /* 0x00000095161f8211 */ /* 0x000fe200008f0c04 */
[----:B------:R-:W-:Y:S01]  /*15900*/  @P0 STS.128 [R179+0x9800], RZ ;  /* 0x009800ffb3000388 */ /* 0x000fe20000000c00 */
[----:B------:R-:W-:Y:S03]  /*15910*/  ISETP.GT.AND P1, PT, R184, R171, PT ;  /* 0x000000abb800720c */ /* 0x000fe60003f24270 */
[----:B------:R-:W-:Y:S01]  /*15920*/  @!PT LDS RZ, [RZ] ;  /* 0x00000000fffff984 */ /* 0x000fe20000000800 */
[----:B------:R-:W-:Y:S01]  /*15930*/  @!PT LDS RZ, [RZ] ;  /* 0x00000000fffff984 */ /* 0x000fe20000000800 */
[----:B------:R-:W-:Y:S01]  /*15940*/  @!PT LDS RZ, [RZ] ;  /* 0x00000000fffff984 */ /* 0x000fe20000000800 */
[----:B------:R4:W-:Y:S04]  /*15950*/  @!P0 LDGSTS.E.BYPASS.LTC128B.128 [R179+0x9800], [R30.64] ;  /* 0x098000001eb38fae */ /* 0x0009e8000b901d46 */
[----:B------:R-:W-:Y:S04]  /*15960*/  LDSM.16.M88.4 R104, [R170] ;  /* 0x00000000aa68783b */ /* 0x000fe80000000200 */
[----:B------:R-:W1:Y:S04]  /*15970*/  LDSM.16.M88.4 R108, [R169+0x2000] ;  /* 0x00200000a96c783b */ /* 0x000e680000000200 */
[----:B------:R-:W5:Y:S04]  /*15980*/  LDSM.16.M88.4 R112, [R169+0x2800] ;  /* 0x00280000a970783b */ /* 0x000f680000000200 */
[----:B------:R-:W2:Y:S04]  /*15990*/  LDSM.16.M88.4 R116, [R169+0x3000] ;  /* 0x00300000a974783b */ /* 0x000ea80000000200 */
[----:B------:R-:W0:Y:S04]  /*159a0*/  LDGDEPBAR ;  /* 0x00000000000079af */ /* 0x000e280000000000 */
[----:B------:R-:W4:Y:S04]  /*159b0*/  LDSM.16.M88.4 R120, [R169+0x3800] ;  /* 0x00380000a978783b */ /* 0x000f280000000200 */
[----:B------:R-:W2:Y:S04]  /*159c0*/  LDSM.16.M88.4 R124, [R169+0x4000] ;  /* 0x00400000a97c783b */ /* 0x000ea80000000200 */
[----:B------:R-:W2:Y:S04]  /*159d0*/  LDSM.16.M88.4 R128, [R169+0x4800] ;  /* 0x00480000a980783b */ /* 0x000ea80000000200 */
[----:B------:R-:W2:Y:S04]  /*159e0*/  LDSM.16.M88.4 R132, [R169+0x5000] ;  /* 0x00500000a984783b */ /* 0x000ea80000000200 */
[----:B------:R-:W2:Y:S04]  /*159f0*/  LDSM.16.M88.4 R136, [R169+0x5800] ;  /* 0x00580000a988783b */ /* 0x000ea80000000200 */
[----:B------:R-:W-:Y:S01]  /*15a00*/  LDSM.16.M88.4 R140, [R168] ;  /* 0x00000000a88c783b */ /* 0x000fe20000000200 */
[C---:B-1----:R-:W-:Y:S03]  /*15a10*/  HMMA.16816.F32 R4, R104.reuse, R108, RZ ;  /* 0x0000006c6804723c */ /* 0x042fe600000018ff */
[----:B------:R-:W1:Y:S04]  /*15a20*/  LDSM.16.M88.4 R144, [R163+0x2000] ;  /* 0x00200000a390783b */ /* 0x000e680000000200 */
[----:B------:R-:W1:Y:S01]  /*15a30*/  LDSM.16.M88.4 R148, [R163+0x2800] ;  /* 0x00280000a394783b */ /* 0x000e620000000200 */
[C---:B------:R-:W-:Y:S03]  /*15a40*/  HMMA.16816.F32 R8, R104.reuse, R110, RZ ;  /* 0x0000006e6808723c */ /* 0x040fe600000018ff */
[----:B------:R-:W-:Y:S05]  /*15a50*/  LDSM.16.M88.4 R108, [R163+0x3800] ;  /* 0x00380000a36c783b */ /* 0x000fea0000000200 */
        /* <DEDUP_REMOVED lines=24> */
[C---:B--2---:R-:W-:Y:S08]  /*15be0*/  HMMA.16816.F32 R20, R140.reuse, R104, R20 ;  /* 0x000000688c14723c */ /* 0x044ff00000001814 */
        /* <DEDUP_REMOVED lines=128> */
.L_x_7539:
[----:B------:R1:W-:Y:S01]  /*163f0*/  @P0 STS.128 [R179+0x2000], RZ ;  /* 0x002000ffb3000388 */ /* 0x0003e20000000c00 */
[----:B------:R-:W-:Y:S01]  /*16400*/  @!P0 IADD3 R3, P1, R175, R106, RZ ;  /* 0x0000006aaf038210 */ /* 0x000fe20007f3e0ff */
[--C-:B------:R-:W-:Y:S01]  /*16410*/  @!P0 IMAD.MOV.U32 R107, RZ, RZ, R105.reuse ;  /* 0x000000ffff6b8224 */ /* 0x100fe200078e0069 */
[----:B------:R-:W-:Y:S01]  /*16420*/  @!P0 MOV R119, R105 ;  /* 0x0000006900778202 */ /* 0x000fe20000000f00 */
[----:B------:R-:W-:Y:S02]  /*16430*/  @!P0 IMAD.MOV.U32 R2, RZ, RZ, c[0x0][0x19c] ;  /* 0x00006700ff028624 */ /* 0x000fe400078e00ff */
[----:B------:R-:W-:Y:S01]  /*16440*/  @!P0 IMAD.X R116, R174, 0x1, R105, P1 ;  /* 0x00000001ae748824 */ /* 0x000fe200008e0669 */
[CC--:B------:R-:W-:Y:S01]  /*16450*/  @!P0 LEA R114, P1, R3.reuse, R182.reuse, 0x1 ;  /* 0x000000b603728211 */ /* 0x0c0fe200078208ff */
[----:B------:R-:W-:Y:S02]  /*16460*/  @!P0 IMAD.MOV.U32 R118, RZ, RZ, R106 ;  /* 0x000000ffff768224 */ /* 0x000fe400078e006a */
[----:B------:R-:W-:Y:S01]  /*16470*/  @!P0 IMAD.MOV.U32 R108, RZ, RZ, c[0x0][0x19c] ;  /* 0x00006700ff6c8624 */ /* 0x000fe200078e00ff */
[-C--:B------:R-:W-:Y:S01]  /*16480*/  @!P0 LEA.HI.X R115, R3, R183.reuse, R116, 0x1, P1 ;  /* 0x000000b703738211 */ /* 0x080fe200008f0c74 */
[----:B------:R-:W-:Y:S01]  /*16490*/  @!P0 IMAD.WIDE.U32 R120, R104, 0x30, R106 ;  /* 0x0000003068788825 */ /* 0x000fe200078e006a */
[-C--:B------:R-:W-:Y:S02]  /*164a0*/  LEA R116, P1, R106, R182.reuse, 0x1 ;  /* 0x000000b66a747211 */ /* 0x080fe400078208ff */
[----:B------:R-:W-:Y:S01]  /*164b0*/  @!P0 MOV R3, c[0x0][0x19c] ;  /* 0x0000670000038a02 */ /* 0x000fe20000000f00 */
[----:B------:R-:W-:Y:S01]  /*164c0*/  @!P0 IMAD R2, R2, 0x30, RZ ;  /* 0x0000003002028824 */ /* 0x000fe200078e02ff */
[-C--:B------:R-:W-:Y:S01]  /*164d0*/  LEA.HI.X R117, R106, R183.reuse, R105, 0x1, P1 ;  /* 0x000000b76a757211 */ /* 0x080fe200008f0c69 */
[----:B------:R-:W-:Y:S01]  /*164e0*/  @!P0 IMAD.WIDE.U32 R118, R104, 0x50, R118 ;  /* 0x0000005068768825 */ /* 0x000fe200078e0076 */
[----:B------:R-:W-:Y:S02]  /*164f0*/  @!P0 LEA R112, P3, R120, R182, 0x1 ;  /* 0x000000b678708211 */ /* 0x000fe400078608ff */
[----:B------:R-:W-:Y:S01]  /*16500*/  @!P0 LEA R109, P1, R104, R106, 0x6 ;  /* 0x0000006a686d8211 */ /* 0x000fe200078230ff */
[----:B------:R-:W-:Y:S01]  /*16510*/  @!PT LDS RZ, [RZ] ;  /* 0x00000000fffff984 */ /* 0x000fe20000000800 */
[----:B------:R-:W-:Y:S01]  /*16520*/  @!PT LDS RZ, [RZ] ;  /* 0x00000000fffff984 */ /* 0x000fe20000000800 */
[----:B------:R-:W-:Y:S01]  /*16530*/  @!PT LDS RZ, [RZ] ;  /* 0x00000000fffff984 */ /* 0x000fe20000000800 */
[----:B------:R1:W-:Y:S01]  /*16540*/  @!P0 LDGSTS.E.BYPASS.LTC128B.128 [R179+0x2000], [R116.64] ;  /* 0x0200000074b38fae */ /* 0x0003e2000b901d46 */
[----:B------:R-:W-:Y:S01]  /*16550*/  @!P0 IMAD R108, R108, 0x50, RZ ;  /* 0x000000506c6c8824 */ /* 0x000fe200078e02ff */
[----:B------:R-:W-:Y:S01]  /*16560*/  @!P0 LEA R110, P2, R118, R182, 0x1 ;  /* 0x000000b6766e8211 */ /* 0x000fe200078408ff */
[----:B------:R-:W-:Y:S01]  /*16570*/  @!P0 IMAD.IADD R2, R2, 0x1, R121 ;  /* 0x0000000102028824 */ /* 0x000fe200078e0279 */
[----:B------:R1:W-:Y:S01]  /*16580*/  @P0 STS.128 [R179+0x2800], RZ ;  /* 0x002800ffb3000388 */ /* 0x0003e20000000c00 */
[----:B------:R-:W-:Y:S02]  /*16590*/  @!P0 IMAD.IADD R108, R108, 0x1, R119 ;  /* 0x000000016c6c8824 */ /* 0x000fe400078e0277 */
[----:B------:R-:W-:Y:S01]  /*165a0*/  @!P0 IMAD.MOV.U32 R121, RZ, RZ, R105 ;  /* 0x000000ffff798224 */ /* 0x000fe200078e0069 */
        /* <DEDUP_REMOVED lines=8> */
[C---:B------:R-:W-:Y:S01]  /*16630*/  @!P0 LEA R108, P2, R104.reuse, R106, 0x5 ;  /* 0x0000006a686c8211 */ /* 0x040fe200078428ff */
[----:B------:R-:W-:Y:S01]  /*16640*/  @!P0 IMAD.MOV.U32 R120, RZ, RZ, R106 ;  /* 0x000000ffff788224 */ /* 0x000fe200078e006a */
[CC--:B------:R-:W-:Y:S01]  /*16650*/  @!P0 LEA.HI.X R2, R104.reuse, R105.reuse, R2, 0x6, P1 ;  /* 0x0000006968028211 */ /* 0x0c0fe200008f3402 */
[----:B------:R-:W-:Y:S01]  /*16660*/  @!P0 IMAD.WIDE.U32 R106, R104, 0x60, R106 ;  /* 0x00000060686a8825 */ /* 0x000fe200078e006a */
[-C--:B------:R-:W-:Y:S02]  /*16670*/  @!P0 LEA R118, P1, R108, R182.reuse, 0x1 ;  /* 0x000000b66c768211 */ /* 0x080fe400078208ff */
[C---:B------:R-:W-:Y:S01]  /*16680*/  @!P0 LEA.HI.X R3, R104.reuse, R105, R3, 0x5, P2 ;  /* 0x0000006968038211 */ /* 0x040fe200010f2c03 */
[----:B------:R-:W-:Y:S01]  /*16690*/  @!P0 IMAD.WIDE.U32 R120, R104, 0x70, R120 ;  /* 0x0000007068788825 */ /* 0x000fe200078e0078 */
[----:B------:R-:W-:Y:S02]  /*166a0*/  @!P0 MOV R105, c[0x0][0x19c] ;  /* 0x0000670000698a02 */ /* 0x000fe40000000f00 */
[-C--:B------:R-:W-:Y:S01]  /*166b0*/  @!P0 LEA.HI.X R119, R108, R183.reuse, R3, 0x1, P1 ;  /* 0x000000b76c778211 */ /* 0x080fe200008f0c03 */
[----:B------:R-:W-:Y:S01]  /*166c0*/  @!P0 IMAD.MOV.U32 R104, RZ, RZ, c[0x0][0x19c] ;  /* 0x00006700ff688624 */ /* 0x000fe200078e00ff */
        /* <DEDUP_REMOVED lines=17> */
[----:B------:R-:W-:Y:S01]  /*167e0*/  MOV R182, R116 ;  /* 0x0000007400b67202 */ /* 0x000fe20000000f00 */
        /* <DEDUP_REMOVED lines=24> */
.L_x_7538:
        /* <DEDUP_REMOVED lines=59> */
[----:B------:R-:W4:Y:S01]  /*16d20*/  I2F R107, R107 ;  /* 0x0000006b006b7306 */ /* 0x000f220000201400 */
        /* <DEDUP_REMOVED lines=9> */
[----:B------:R-:W5:Y:S01]  /*16dc0*/  I2F R106, R106 ;  /* 0x0000006a006a7306 */ /* 0x000f620000201400 */
        /* <DEDUP_REMOVED lines=37> */
[CC--:B----4-:R-:W-:Y:S01]  /*17020*/  FFMA.FTZ R40, R0.reuse, R107.reuse, R40 ;  /* 0x0000006b00287223 */ /* 0x0d0fe20000010028 */
[----:B------:R-:W-:Y:S01]  /*17030*/  FMNMX.FTZ R119, R21, R118, !PT ;  /* 0x0000007615777209 */ /* 0x000fe20007810000 */
[C---:B-----5:R-:W-:Y:S01]  /*17040*/  FFMA.FTZ R41, R0.reuse, R106, R41 ;  /* 0x0000006a00297223 */ /* 0x060fe20000010029 */
        /* <DEDUP_REMOVED lines=98> */
[--C-:B------:R-:W-:Y:S01]  /*17670*/  FFMA.FTZ R128, R35, c[0x0][0x23c], -R115.reuse ;  /* 0x00008f0023807a23 */ /* 0x100fe20000010873 */
        /* <DEDUP_REMOVED lines=11> */
[--C-:B------:R-:W-:Y:S02]  /*17730*/  FFMA.FTZ R124, R6, c[0x0][0x23c], -R115.reuse ;  /* 0x00008f00067c7a23 */ /* 0x100fe40000010873 */
[C---:B-1----:R-:W-:Y:S01]  /*17740*/  FMUL.FTZ R10, R103.reuse, R94 ;  /* 0x0000005e670a7220 */ /* 0x042fe20000410000 */
[----:B------:R-:W-:Y:S01]  /*17750*/  FSEL R112, R112, RZ, P0 ;  /* 0x000000ff70707208 */ /* 0x000fe20000000000 */
[C---:B------:R-:W-:Y:S01]  /*17760*/  FMUL.FTZ R11, R103.reuse, R95 ;  /* 0x0000005f670b7220 */ /* 0x040fe20000410000 */
[----:B------:R-:W-:Y:S01]  /*17770*/  ISETP.GT.AND P0, PT, R184, R171, PT ;  /* 0x000000abb800720c */ /* 0x000fe20003f04270 */
[C---:B------:R-:W-:Y:S01]  /*17780*/  FMUL.FTZ R14, R103.reuse, R90 ;  /* 0x0000005a670e7220 */ /* 0x040fe20000410000 */
[----:B------:R-:W-:Y:S01]  /*17790*/  MUFU.EX2 R124, R124 ;  /* 0x0000007c007c7308 */ /* 0x000fe20000000800 */
[----:B------:R-:W-:Y:S02]  /*177a0*/  FMUL.FTZ R15, R103, R91 ;  /* 0x0000005b670f7220 */ /* 0x000fe40000410000 */
        /* <DEDUP_REMOVED lines=11> */
[C---:B---3--:R-:W-:Y:S02]  /*17860*/  FMUL.FTZ R8, R102.reuse, R92 ;  /* 0x0000005c66087220 */ /* 0x048fe40000410000 */
[C---:B------:R-:W-:Y:S02]  /*17870*/  FMUL.FTZ R9, R102.reuse, R93 ;  /* 0x0000005d66097220 */ /* 0x040fe40000410000 */
[----:B------:R-:W3:Y:S01]  /*17880*/  LDSM.16.MT88.4 R92, [R161+0x6000] ;  /* 0x00600000a15c783b */ /* 0x000ee20000004200 */
[--C-:B------:R-:W-:Y:S02]  /*17890*/  FFMA.FTZ R133, R37, c[0x0][0x23c], -R112.reuse ;  /* 0x00008f0025857a23 */ /* 0x100fe40000010870 */
[C---:B------:R-:W-:Y:S02]  /*178a0*/  FMUL.FTZ R6, R103.reuse, R98 ;  /* 0x0000006267067220 */ /* 0x040fe40000410000 */
        /* <DEDUP_REMOVED lines=11> */
[----:B------:R-:W-:Y:S02]  /*17960*/  FMUL.FTZ R75, R103, R75 ;  /* 0x0000004b674b7220 */ /* 0x000fe40000410000 */
[C---:B------:R-:W-:Y:S01]  /*17970*/  FMUL.FTZ R72, R102.reuse, R72 ;  /* 0x0000004866487220 */ /* 0x040fe20000410000 */
        /* <DEDUP_REMOVED lines=12> */
[----:B------:R-:W-:Y:S01]  /*17a40*/  FMUL.FTZ R80, R102, R80 ;  /* 0x0000005066507220 */ /* 0x000fe20000410000 */
[----:B------:R-:W4:Y:S01]  /*17a50*/  MUFU.EX2 R116, R116 ;  /* 0x0000007400747308 */ /* 0x000f220000000800 */
[--C-:B------:R-:W-:Y:S02]  /*17a60*/  FFMA.FTZ R18, R18, c[0x0][0x23c], -R115.reuse ;  /* 0x00008f0012127a23 */ /* 0x100fe40000010873 */
[----:B------:R-:W-:Y:S01]  /*17a70*/  FMUL.FTZ R81, R102, R81 ;  /* 0x0000005166517220 */ /* 0x000fe20000410000 */
[----:B-1----:R-:W-:Y:S01]  /*17a80*/  F2FP.PACK_AB R96, R118, R125 ;  /* 0x0000007d7660723e */ /* 0x002fe200000000ff */
        /* <DEDUP_REMOVED lines=23> */
[--C-:B------:R-:W-:Y:S01]  /*17c00*/  FFMA.FTZ R49, R49, c[0x0][0x23c], -R112.reuse ;  /* 0x00008f0031317a23 */ /* 0x100fe20000010870 */
[----:B-1----:R-:W-:Y:S01]  /*17c10*/  F2FP.PACK_AB R85, R113, R120 ;  /* 0x000000787155723e */ /* 0x002fe200000000ff */
[--C-:B------:R-:W-:Y:S02]  /*17c20*/  FFMA.FTZ R54, R54, c[0x0][0x23c], -R115.reuse ;  /* 0x00008f0036367a23 */ /* 0x100fe40000010873 */
[C---:B------:R-:W-:Y:S03]  /*17c30*/  HMMA.16816.F32 R68, R96.reuse, R108, R68 ;  /* 0x0000006c6044723c */ /* 0x040fe60000001844 */
[----:B------:R1:W-:Y:S01]  /*17c40*/  MUFU.EX2 R109, R18 ;  /* 0x00000012006d7308 */ /* 0x0003e20000000800 */
[--C-:B------:R-:W-:Y:S02]  /*17c50*/  FFMA.FTZ R55, R55, c[0x0][0x23c], -R115.reuse ;  /* 0x00008f0037377a23 */ /* 0x100fe40000010873 */
[--C-:B------:R-:W-:Y:S02]  /*17c60*/  FFMA.FTZ R58, R58, c[0x0][0x23c], -R115.reuse ;  /* 0x00008f003a3a7a23 */ /* 0x100fe40000010873 */
[C---:B------:R-:W-:Y:S04]  /*17c70*/  HMMA.16816.F32 R72, R96.reuse, R110, R72 ;  /* 0x0000006e6048723c */ /* 0x040fe80000001848 */
[--C-:B------:R-:W-:Y:S01]  /*17c80*/  FFMA.FTZ R108, R19, c[0x0][0x23c], -R115.reuse ;  /* 0x00008f00136c7a23 */ /* 0x100fe20000010873 */
[----:B------:R-:W-:Y:S01]  /*17c90*/  MUFU.EX2 R127, R127 ;  /* 0x0000007f007f7308 */ /* 0x000fe20000000800 */
[----:B------:R-:W-:Y:S02]  /*17ca0*/  FMUL.FTZ R19, R103, R87 ;  /* 0x0000005767137220 */ /* 0x000fe40000410000 */
[--C-:B------:R-:W-:Y:S01]  /*17cb0*/  FFMA.FTZ R110, R13, c[0x0][0x23c], -R112.reuse ;  /* 0x00008f000d6e7a23 */ /* 0x100fe20000010870 */
[C---:B---3--:R-:W-:Y:S03]  /*17cc0*/  HMMA.16816.F32 R76, R96.reuse, R92, R76 ;  /* 0x0000005c604c723c */ /* 0x048fe6000000184c */
[----:B------:R-:W-:Y:S02]  /*17cd0*/  FMUL.FTZ R13, R102, R89 ;  /* 0x00000059660d7220 */ /* 0x000fe40000410000 */
[----:B------:R-:W3:Y:S01]  /*17ce0*/  LDSM.16.MT88.4 R88, [R164+0x6800] ;  /* 0x00680000a458783b */ /* 0x000ee20000004200 */
[----:B------:R-:W4:Y:S01]  /*17cf0*/  MUFU.EX2 R108, R108 ;  /* 0x0000006c006c7308 */ /* 0x000f220000000800 */
[--C-:B------:R-:W-:Y:S02]  /*17d00*/  FFMA.FTZ R111, R16, c[0x0][0x23c], -R112.reuse ;  /* 0x00008f00106f7a23 */ /* 0x100fe40000010870 */
[----:B------:R-:W-:Y:S01]  /*17d10*/  FMUL.FTZ R16, R102, R84 ;  /* 0x0000005466107220 */ /* 0x000fe20000410000 */
[C---:B------:R-:W-:Y:S03]  /*17d20*/  HMMA.16816.F32 R12, R96.reuse, R94, R12 ;  /* 0x0000005e600c723c */ /* 0x040fe6000000180c */
[----:B------:R-:W5:Y:S01]  /*17d30*/  LDSM.16.MT88.4 R92, [R162+0x6800] ;  /* 0x00680000a25c783b */ /* 0x000f620000004200 */
[----:B-1----:R-:W-:Y:S02]  /*17d40*/  FMUL.FTZ R18, R103, R86 ;  /* 0x0000005667127220 */ /* 0x002fe40000410000 */
[----:B------:R-:W1:Y:S01]  /*17d50*/  MUFU.EX2 R110, R110 ;  /* 0x0000006e006e7308 */ /* 0x000e620000000800 */
[--C-:B------:R-:W-:Y:S02]  /*17d60*/  FFMA.FTZ R59, R59, c[0x0][0x23c], -R115.reuse ;  /* 0x00008f003b3b7a23 */ /* 0x100fe40000010873 */
[--C-:B------:R-:W-:Y:S02]  /*17d70*/  FFMA.FTZ R52, R52, c[0x0][0x23c], -R112.reuse ;  /* 0x00008f0034347a23 */ /* 0x100fe40000010870 */
[C---:B--2---:R-:W-:Y:S03]  /*17d80*/  HMMA.16816.F32 R16, R96.reuse, R104, R16 ;  /* 0x000000686010723c */ /* 0x044fe60000001810 */
[--C-:B------:R-:W-:Y:S02]  /*17d90*/  FFMA.FTZ R53, R53, c[0x0][0x23c], -R112.reuse ;  /* 0x00008f0035357a23 */ /* 0x100fe40000010870 */
[----:B------:R-:W2:Y:S01]  /*17da0*/  MUFU.EX2 R111, R111 ;  /* 0x0000006f006f7308 */ /* 0x000ea20000000800 */
[--C-:B------:R-:W-:Y:S02]  /*17db0*/  FFMA.FTZ R56, R56, c[0x0][0x23c], -R112.reuse ;  /* 0x00008f0038387a23 */ /* 0x100fe40000010870 */
[----:B------:R-:W-:Y:S01]  /*17dc0*/  HMMA.16816.F32 R80, R96, R106, R80 ;  /* 0x0000006a6050723c */ /* 0x000fe20000001850 */
[----:B------:R-:W5:Y:S03]  /*17dd0*/  LDSM.16.MT88.4 R96, [R161+0x6800] ;  /* 0x00680000a160783b */ /* 0x000f660000004200 */
[----:B----4-:R-:W-:Y:S01]  /*17de0*/  F2FP.PACK_AB R87, R108, R109 ;  /* 0x0000006d6c57723e */ /* 0x010fe200000000ff */
[--C-:B------:R-:W-:Y:S02]  /*17df0*/  FFMA.FTZ R104, R27, c[0x0][0x23c], -R115.reuse ;  /* 0x00008f001b687a23 */ /* 0x100fe40000010873 */
[----:B------:R-:W4:Y:S01]  /*17e00*/  MUFU.EX2 R126, R126 ;  /* 0x0000007e007e7308 */ /* 0x000f220000000800 */
[--C-:B------:R-:W-:Y:S01]  /*17e10*/  FFMA.FTZ R107, R26, c[0x0][0x23c], -R115.reuse ;  /* 0x00008f001a6b7a23 */ /* 0x100fe20000010873 */
[----:B-1----:R-:W-:Y:S03]  /*17e20*/  F2FP.PACK_AB R84, R110, R121 ;  /* 0x000000796e54723e */ /* 0x002fe600000000ff */
[--C-:B------:R-:W-:Y:S02]  /*17e30*/  FFMA.FTZ R105, R22, c[0x0][0x23c], -R115.reuse ;  /* 0x00008f0016697a23 */ /* 0x100fe40000010873 */
[----:B------:R-:W-:Y:S03]  /*17e40*/  FFMA.FTZ R106, R23, c[0x0][0x23c], -R115 ;  /* 0x00008f00176a7a23 */ /* 0x000fe60000010873 */
[----:B------:R-:W-:Y:S01]  /*17e50*/  MUFU.EX2 R107, R107 ;  /* 0x0000006b006b7308 */ /* 0x000fe20000000800 */
[--C-:B------:R-:W-:Y:S02]  /*17e60*/  FFMA.FTZ R22, R24, c[0x0][0x23c], -R112.reuse ;  /* 0x00008f0018167a23 */ /* 0x100fe40000010870 */
[--C-:B------:R-:W-:Y:S01]  /*17e70*/  FFMA.FTZ R57, R57, c[0x0][0x23c], -R112.reuse ;  /* 0x00008f0039397a23 */ /* 0x100fe20000010870 */
[----:B--2---:R-:W-:Y:S01]  /*17e80*/  F2FP.PACK_AB R86, R122, R111 ;  /* 0x0000006f7a56723e */ /* 0x004fe200000000ff */
[----:B------:R-:W-:Y:S01]  /*17e90*/  FFMA.FTZ R125, R102, R191, R125 ;  /* 0x000000bf667d7223 */ /* 0x000fe2000001007d */
[----:B------:R-:W-:Y:S01]  /*17ea0*/  MOV R102, R3 ;  /* 0x0000000300667202 */ /* 0x000fe20000000f00 */
[--C-:B------:R-:W-:Y:S02]  /*17eb0*/  FFMA.FTZ R62, R62, c[0x0][0x23c], -R115.reuse ;  /* 0x00008f003e3e7a23 */ /* 0x100fe40000010873 */
[--C-:B------:R-:W-:Y:S01]  /*17ec0*/  FFMA.FTZ R63, R63, c[0x0][0x23c], -R115.reuse ;  /* 0x00008f003f3f7a23 */ /* 0x100fe20000010873 */
[----:B------:R-:W-:Y:S01]  /*17ed0*/  MUFU.EX2 R105, R105 ;  /* 0x0000006900697308 */ /* 0x000fe20000000800 */
[C---:B---3--:R-:W-:Y:S05]  /*17ee0*/  HMMA.16816.F32 R4, R84.reuse, R88, R4 ;  /* 0x000000585404723c */ /* 0x048fea0000001804 */
[----:B----4-:R-:W-:Y:S01]  /*17ef0*/  F2FP.PACK_AB R20, R126, R127 ;  /* 0x0000007f7e14723e */ /* 0x010fe200000000ff */
[----:B------:R-:W-:Y:S02]  /*17f00*/  FFMA.FTZ R66, R66, c[0x0][0x23c], -R115 ;  /* 0x00008f0042427a23 */ /* 0x000fe40000010873 */
[C---:B------:R-:W-:Y:S01]  /*17f10*/  HMMA.16816.F32 R8, R84.reuse, R90, R8 ;  /* 0x0000005a5408723c */ /* 0x040fe20000001808 */
[----:B------:R-:W1:Y:S01]  /*17f20*/  LDSM.16.MT88.4 R88, [R160+0x6800] ;  /* 0x00680000a058783b */ /* 0x000e620000004200 */
[----:B------:R-:W2:Y:S02]  /*17f30*/  MUFU.EX2 R106, R106 ;  /* 0x0000006a006a7308 */ /* 0x000ea40000000800 */
[----:B------:R-:W-:Y:S02]  /*17f40*/  FFMA.FTZ R60, R60, c[0x0][0x23c], -R112 ;  /* 0x00008f003c3c7a23 */ /* 0x000fe40000010870 */
[----:B------:R-:W-:Y:S02]  /*17f50*/  FADD.FTZ R118, R118, R125 ;  /* 0x0000007d76767221 */ /* 0x000fe40000010000 */
[C---:B-----5:R-:W-:Y:S04]  /*17f60*/  HMMA.16816.F32 R68, R84.reuse, R92, R68 ;  /* 0x0000005c5444723c */ /* 0x060fe80000001844 */
[----:B------:R-:W3:Y:S01]  /*17f70*/  MUFU.EX2 R104, R104 ;  /* 0x0000006800687308 */ /* 0x000ee20000000800 */
[----:B------:R-:W-:Y:S02]  /*17f80*/  FADD.FTZ R119, R119, R118 ;  /* 0x0000007677777221 */ /* 0x000fe40000010000 */
[----:B------:R-:W-:Y:S01]  /*17f90*/  FFMA.FTZ R124, R103, R190, R124 ;  /* 0x000000be677c7223 */ /* 0x000fe2000001007c */
[C---:B------:R-:W-:Y:S01]  /*17fa0*/  HMMA.16816.F32 R72, R84.reuse, R94, R72 ;  /* 0x0000005e5448723c */ /* 0x040fe20000001848 */
[----:B------:R-:W4:Y:S03]  /*17fb0*/  LDSM.16.MT88.4 R92, [R164+0x7000] ;  /* 0x00700000a45c783b */ /* 0x000f260000004200 */
[----:B------:R-:W-:Y:S01]  /*17fc0*/  FADD.FTZ R116, R116, R119 ;  /* 0x0000007774747221 */ /* 0x000fe20000010000 */
[----:B------:R-:W-:Y:S01]  /*17fd0*/  MOV R103, R2 ;  /* 0x0000000200677202 */ /* 0x000fe20000000f00 */
[----:B------:R-:W-:Y:S01]  /*17fe0*/  MUFU.EX2 R128, R128 ;  /* 0x0000008000807308 */ /* 0x000fe20000000800 */
[----:B------:R-:W-:Y:S01]  /*17ff0*/  FADD.FTZ R124, R123, R124 ;  /* 0x0000007c7b7c7221 */ /* 0x000fe20000010000 */
[C---:B------:R-:W-:Y:S04]  /*18000*/  HMMA.16816.F32 R76, R84.reuse, R96, R76 ;  /* 0x00000060544c723c */ /* 0x040fe8000000184c */
[----:B--2---:R-:W-:Y:S01]  /*18010*/  F2FP.PACK_AB R21, R106, R105 ;  /* 0x000000696a15723e */ /* 0x004fe200000000ff */
[----:B------:R-:W-:Y:S02]  /*18020*/  FADD.FTZ R121, R121, R116 ;  /* 0x0000007479797221 */ /* 0x000fe40000010000 */
[----:B------:R-:W-:Y:S01]  /*18030*/  FFMA.FTZ R97, R25, c[0x0][0x23c], -R112 ;  /* 0x00008f0019617a23 */ /* 0x000fe20000010870 */
[C---:B------:R-:W-:Y:S01]  /*18040*/  HMMA.16816.F32 R12, R84.reuse, R98, R12 ;  /* 0x00000062540c723c */ /* 0x040fe2000000180c */
[----:B------:R-:W-:Y:S01]  /*18050*/  MUFU.EX2 R96, R22 ;  /* 0x0000001600607308 */ /* 0x000fe20000000800 */
[----:B------:R-:W2:Y:S02]  /*18060*/  LDSM.16.MT88.4 R24, [R162+0x7000] ;  /* 0x00700000a218783b */ /* 0x000ea40000004200 */
[----:B---3--:R-:W-:Y:S01]  /*18070*/  F2FP.PACK_AB R23, R104, R107 ;  /* 0x0000006b6817723e */ /* 0x008fe200000000ff */
        /* <DEDUP_REMOVED lines=9> */
[----:B------:R-:W3:Y:S01]  /*18110*/  LDSM.16.MT88.4 R84, [R161+0x7000] ;  /* 0x00700000a154783b */ /* 0x000ee20000004200 */
[----:B------:R-:W-:Y:S02]  /*18120*/  FADD.FTZ R122, R122, R111 ;  /* 0x0000006f7a7a7221 */ /* 0x000fe40000010000 */
[----:B------:R-:W-:Y:S04]  /*18130*/  FADD.FTZ R117, R117, R124 ;  /* 0x0000007c75757221 */ /* 0x000fe80000010000 */
[----:B------:R-:W-:Y:S01]  /*18140*/  FADD.FTZ R117, R114, R117 ;  /* 0x0000007572757221 */ /* 0x000fe20000010000 */
[----:B------:R-:W5:Y:S01]  /*18150*/  LDSM.16.MT88.4 R88, [R160+0x7000] ;  /* 0x00700000a058783b */ /* 0x000f620000004200 */
[----:B------:R-:W2:Y:S02]  /*18160*/  MUFU.EX2 R99, R99 ;  /* 0x0000006300637308 */ /* 0x000ea40000000800 */
[----:B------:R-:W-:Y:S01]  /*18170*/  FADD.FTZ R120, R120, R117 ;  /* 0x0000007578787221 */ /* 0x000fe20000010000 */
[----:B-1----:R-:W-:Y:S03]  /*18180*/  F2FP.PACK_AB R22, R97, R96 ;  /* 0x000000606116723e */ /* 0x002fe600000000ff */
[----:B------:R-:W-:Y:S04]  /*18190*/  FADD.FTZ R120, R113, R120 ;  /* 0x0000007871787221 */ /* 0x000fe80000010000 */
[----:B------:R-:W-:Y:S01]  /*181a0*/  MUFU.EX2 R131, R131 ;  /* 0x0000008300837308 */ /* 0x000fe20000000800 */
[C---:B----4-:R-:W-:Y:S05]  /*181b0*/  HMMA.16816.F32 R4, R20.reuse, R92, R4 ;  /* 0x0000005c1404723c */ /* 0x050fea0000001804 */
[----:B------:R-:W-:Y:S03]  /*181c0*/  FADD.FTZ R109, R109, R120 ;  /* 0x000000786d6d7221 */ /* 0x000fe60000010000 */
[C---:B------:R-:W-:Y:S01]  /*181d0*/  HMMA.16816.F32 R8, R20.reuse, R94, R8 ;  /* 0x0000005e1408723c */ /* 0x040fe20000001808 */
[----:B------:R-:W-:Y:S01]  /*181e0*/  LDSM.16.MT88.4 R92, [R164+0x9800] ;  /* 0x00980000a45c783b */ /* 0x000fe20000004200 */
[----:B------:R-:W1:Y:S02]  /*181f0*/  MUFU.EX2 R130, R130 ;  /* 0x0000008200827308 */ /* 0x000e640000000800 */
[----:B------:R-:W-:Y:S04]  /*18200*/  FADD.FTZ R108, R108, R109 ;  /* 0x0000006d6c6c7221 */ /* 0x000fe80000010000 */
[C---:B--2---:R-:W-:Y:S04]  /*18210*/  HMMA.16816.F32 R68, R20.reuse, R24, R68 ;  /* 0x000000181444723c */ /* 0x044fe80000001844 */
[----:B------:R-:W-:Y:S01]  /*18220*/  MUFU.EX2 R42, R42 ;  /* 0x0000002a002a7308 */ /* 0x000fe20000000800 */
[----:B------:R-:W-:Y:S03]  /*18230*/  FADD.FTZ R105, R105, R108 ;  /* 0x0000006c69697221 */ /* 0x000fe60000010000 */
[C---:B------:R-:W-:Y:S01]  /*18240*/  HMMA.16816.F32 R72, R20.reuse, R26, R72 ;  /* 0x0000001a1448723c */ /* 0x040fe20000001848 */
[----:B------:R-:W2:Y:S03]  /*18250*/  LDSM.16.MT88.4 R24, [R164+0x7800] ;  /* 0x00780000a418783b */ /* 0x000ea60000004200 */
[----:B------:R-:W-:Y:S02]  /*18260*/  FADD.FTZ R106, R106, R105 ;  /* 0x000000696a6a7221 */ /* 0x000fe40000010000 */
[----:B------:R-:W-:Y:S02]  /*18270*/  MUFU.EX2 R43, R43 ;  /* 0x0000002b002b7308 */ /* 0x000fe40000000800 */
[C---:B---3--:R-:W-:Y:S04]  /*18280*/  HMMA.16816.F32 R76, R20.reuse, R84, R76 ;  /* 0x00000054144c723c */ /* 0x048fe8000000184c */
        /* <DEDUP_REMOVED lines=14> */
[----:B------:R-:W-:Y:S01]  /*18370*/  F2FP.PACK_AB R21, R98, R99 ;  /* 0x000000636215723e */ /* 0x000fe200000000ff */
[----:B------:R-:W-:Y:S01]  /*18380*/  FADD.FTZ R99, R99, R104 ;  /* 0x0000006863637221 */ /* 0x000fe20000010000 */
[----:B------:R-:W-:Y:S03]  /*18390*/  F2FP.PACK_AB R23, R128, R129 ;  /* 0x000000818017723e */ /* 0x000fe600000000ff */
[----:B-1----:R-:W-:Y:S02]  /*183a0*/  F2FP.PACK_AB R20, R130, R131 ;  /* 0x000000838214723e */ /* 0x002fe400000000ff */
[----:B---3--:R-:W1:Y:S01]  /*183b0*/  LDSM.16.MT88.4 R32, [R161+0x7800] ;  /* 0x00780000a120783b */ /* 0x008e620000004200 */
[----:B------:R-:W3:Y:S01]  /*183c0*/  MUFU.EX2 R87, R87 ;  /* 0x0000005700577308 */ /* 0x000ee20000000800 */
[----:B----4-:R-:W-:Y:S09]  /*183d0*/  F2FP.PACK_AB R22, R85, R84 ;  /* 0x000000545516723e */ /* 0x010ff200000000ff */
[----:B------:R-:W-:Y:S01]  /*183e0*/  MUFU.EX2 R132, R132 ;  /* 0x0000008400847308 */ /* 0x000fe20000000800 */
[C---:B--2---:R-:W-:Y:S08]  /*183f0*/  HMMA.16816.F32 R4, R20.reuse, R24, R4 ;  /* 0x000000181404723c */ /* 0x044ff00000001804 */
[C---:B------:R-:W-:Y:S01]  /*18400*/  HMMA.16816.F32 R8, R20.reuse, R26, R8 ;  /* 0x0000001a1408723c */ /* 0x040fe20000001808 */
[----:B------:R-:W2:Y:S01]  /*18410*/  LDSM.16.MT88.4 R24, [R160+0x7800] ;  /* 0x00780000a018783b */ /* 0x000ea20000004200 */
[----:B------:R-:W4:Y:S06]  /*18420*/  MUFU.EX2 R133, R133 ;  /* 0x0000008500857308 */ /* 0x000f2c0000000800 */
[C---:B------:R-:W-:Y:S04]  /*18430*/  HMMA.16816.F32 R68, R20.reuse, R28, R68 ;  /* 0x0000001c1444723c */ /* 0x040fe80000001844 */
[----:B------:R-:W-:Y:S04]  /*18440*/  MUFU.EX2 R40, R40 ;  /* 0x0000002800287308 */ /* 0x000fe80000000800 */
[C---:B------:R-:W-:Y:S01]  /*18450*/  HMMA.16816.F32 R72, R20.reuse, R30, R72 ;  /* 0x0000001e1448723c */ /* 0x040fe20000001848 */
[----:B------:R-:W5:Y:S05]  /*18460*/  LDSM.16.MT88.4 R28, [R164+0x8000] ;  /* 0x00800000a41c783b */ /* 0x000f6a0000004200 */
        /* <DEDUP_REMOVED lines=10> */
[----:B---3--:R-:W-:Y:S02]  /*18510*/  F2FP.PACK_AB R21, R87, R86 ;  /* 0x000000565715723e */ /* 0x008fe400000000ff */
[----:B------:R-:W-:Y:S03]  /*18520*/  F2FP.PACK_AB R23, R43, R42 ;  /* 0x0000002a2b17723e */ /* 0x000fe600000000ff */
[----:B----4-:R-:W-:Y:S02]  /*18530*/  F2FP.PACK_AB R20, R133, R132 ;  /* 0x000000848514723e */ /* 0x010fe400000000ff */
[----:B------:R-:W-:Y:S02]  /*18540*/  F2FP.PACK_AB R22, R41, R40 ;  /* 0x000000282916723e */ /* 0x000fe400000000ff */
[----:B------:R-:W3:Y:S05]  /*18550*/  MUFU.EX2 R51, R51 ;  /* 0x0000003300337308 */ /* 0x000eea0000000800 */
[C---:B-----5:R-:W-:Y:S05]  /*18560*/  HMMA.16816.F32 R4, R20.reuse, R28, R4 ;  /* 0x0000001c1404723c */ /* 0x060fea0000001804 */
        /* <DEDUP_REMOVED lines=17> */
[----:B------:R-:W-:Y:S02]  /*18680*/  F2FP.PACK_AB R21, R47, R46 ;  /* 0x0000002e2f15723e */ /* 0x000fe400000000ff */
[----:B---3--:R-:W-:Y:S01]  /*18690*/  F2FP.PACK_AB R23, R51, R50 ;  /* 0x000000323317723e */ /* 0x008fe200000000ff */
[----:B------:R-:W-:Y:S02]  /*186a0*/  MUFU.EX2 R58, R58 ;  /* 0x0000003a003a7308 */ /* 0x000fe40000000800 */
[----:B-----5:R-:W-:Y:S02]  /*186b0*/  F2FP.PACK_AB R20, R45, R44 ;  /* 0x0000002c2d14723e */ /* 0x020fe400000000ff */
[----:B--2---:R-:W-:Y:S06]  /*186c0*/  F2FP.PACK_AB R22, R49, R48 ;  /* 0x000000303116723e */ /* 0x004fec00000000ff */
[----:B------:R-:W2:Y:S01]  /*186d0*/  MUFU.EX2 R59, R59 ;  /* 0x0000003b003b7308 */ /* 0x000ea20000000800 */
[C---:B-1----:R-:W-:Y:S08]  /*186e0*/  HMMA.16816.F32 R4, R20.reuse, R32, R4 ;  /* 0x000000201404723c */ /* 0x042ff00000001804 */
        /* <DEDUP_REMOVED lines=17> */
[----:B------:R-:W-:Y:S02]  /*18800*/  F2FP.PACK_AB R21, R55, R54 ;  /* 0x000000363715723e */ /* 0x000fe400000000ff */
[----:B--2---:R-:W-:Y:S03]  /*18810*/  F2FP.PACK_AB R23, R59, R58 ;  /* 0x0000003a3b17723e */ /* 0x004fe600000000ff */
[----:B-1----:R-:W-:Y:S02]  /*18820*/  F2FP.PACK_AB R20, R53, R52 ;  /* 0x000000343514723e */ /* 0x002fe400000000ff */
[----:B-----5:R-:W-:Y:S01]  /*18830*/  F2FP.PACK_AB R22, R57, R56 ;  /* 0x000000383916723e */ /* 0x020fe200000000ff */
[----:B------:R-:W-:Y:S06]  /*18840*/  MUFU.EX2 R66, R66 ;  /* 0x0000004200427308 */ /* 0x000fec0000000800 */
[C---:B---3--:R-:W-:Y:S04]  /*18850*/  HMMA.16816.F32 R4, R20.reuse, R24, R4 ;  /* 0x000000181404723c */ /* 0x048fe80000001804 */
        /* <DEDUP_REMOVED lines=10> */
[C---:B------:R-:W-:Y:S04]  /*18900*/  HMMA.16816.F32 R76, R20.reuse, R36, R76 ;  /* 0x00000024144c723c */ /* 0x040fe8000000184c */
[----:B------:R-:W-:Y:S03]  /*18910*/  FADD.FTZ R35, R127, R122 ;  /* 0x0000007a7f237221 */ /* 0x000fe60000010000 */
[----:B------:R-:W-:Y:S01]  /*18920*/  MUFU.EX2 R32, R32 ;  /* 0x0000002000207308 */ /* 0x000fe20000000800 */
[C---:B------:R-:W-:Y:S04]  /*18930*/  HMMA.16816.F32 R12, R20.reuse, R38, R12 ;  /* 0x00000026140c723c */ /* 0x040fe8000000180c */
[----:B------:R-:W-:Y:S05]  /*18940*/  FADD.FTZ R35, R126, R35 ;  /* 0x000000237e237221 */ /* 0x000fea0000010000 */
[----:B------:R-:W5:Y:S01]  /*18950*/  MUFU.EX2 R191, R112 ;  /* 0x0000007000bf7308 */ /* 0x000f620000000800 */
[C---:B--2---:R-:W-:Y:S07]  /*18960*/  HMMA.16816.F32 R16, R20.reuse, R24, R16 ;  /* 0x000000181410723c */ /* 0x044fee0000001810 */
[----:B------:R-:W-:Y:S01]  /*18970*/  FADD.FTZ R24, R96, R35 ;  /* 0x0000002360187221 */ /* 0x000fe20000010000 */
[----:B------:R-:W-:Y:S04]  /*18980*/  HMMA.16816.F32 R80, R20, R26, R80 ;  /* 0x0000001a1450723c */ /* 0x000fe80000001850 */
[----:B------:R-:W-:Y:S03]  /*18990*/  FADD.FTZ R24, R97, R24 ;  /* 0x0000001861187221 */ /* 0x000fe60000010000 */
[----:B----4-:R-:W-:Y:S01]  /*189a0*/  F2FP.PACK_AB R21, R63, R62 ;  /* 0x0000003e3f15723e */ /* 0x010fe200000000ff */
[----:B------:R-:W-:Y:S01]  /*189b0*/  FADD.FTZ R25, R131, R24 ;  /* 0x0000001883197221 */ /* 0x000fe20000010000 */
[----:B-1----:R-:W-:Y:S03]  /*189c0*/  F2FP.PACK_AB R23, R115, R66 ;  /* 0x000000427317723e */ /* 0x002fe600000000ff */
[----:B------:R-:W-:Y:S01]  /*189d0*/  FADD.FTZ R24, R98, R99 ;  /* 0x0000006362187221 */ /* 0x000fe20000010000 */
[----:B---3--:R-:W-:Y:S01]  /*189e0*/  F2FP.PACK_AB R20, R33, R60 ;  /* 0x0000003c2114723e */ /* 0x008fe200000000ff */
[----:B------:R-:W-:Y:S01]  /*189f0*/  FADD.FTZ R25, R130, R25 ;  /* 0x0000001982197221 */ /* 0x000fe20000010000 */
[----:B-----5:R-:W-:Y:S01]  /*18a00*/  F2FP.PACK_AB R22, R191, R32 ;  /* 0x00000020bf16723e */ /* 0x020fe200000000ff */
[----:B------:R-:W-:Y:S02]  /*18a10*/  FADD.FTZ R129, R129, R24 ;  /* 0x0000001881817221 */ /* 0x000fe40000010000 */
[----:B------:R-:W-:Y:S02]  /*18a20*/  FADD.FTZ R84, R84, R25 ;  /* 0x0000001954547221 */ /* 0x000fe40000010000 */
[----:B------:R-:W-:Y:S02]  /*18a30*/  FADD.FTZ R25, R128, R129 ;  /* 0x0000008180197221 */ /* 0x000fe40000010000 */
[----:B------:R-:W-:Y:S01]  /*18a40*/  FADD.FTZ R85, R85, R84 ;  /* 0x0000005455557221 */ /* 0x000fe20000010000 */
[C---:B------:R-:W-:Y:S01]  /*18a50*/  HMMA.16816.F32 R96, R20.reuse, R92, R4 ;  /* 0x0000005c1460723c */ /* 0x040fe20000001804 */
[----:B------:R-:W1:Y:S02]  /*18a60*/  LDSM.16.MT88.4 R4, [R160+0x9800] ;  /* 0x00980000a004783b */ /* 0x000e640000004200 */
        /* <DEDUP_REMOVED lines=40> */
.L_x_7536:
[----:B------:R-:W1:Y:S01]  /*18cf0*/  SHFL.BFLY PT, R0, R191, 0x2, 0x1f ;  /* 0x0c401f00bf007f89 */ /* 0x000e6200000e0000 */
[----:B------:R-:W-:Y:S01]  /*18d00*/  MOV R11, 0x3f800000 ;  /* 0x3f800000000b7802 */ /* 0x000fe20000000f00 */
[----:B------:R-:W-:Y:S01]  /*18d10*/  BSSY B0, `(.L_x_7541) ;  /* 0x000009f000007945 */ /* 0x000fe20003800000 */
[----:B------:R-:W-:Y:S01]  /*18d20*/  IADD3 R46, -R177, RZ, RZ ;  /* 0x000000ffb12e7210 */ /* 0x000fe20007ffe1ff */
[----:B------:R-:W2:Y:S04]  /*18d30*/  SHFL.BFLY PT, R9, R190, 0x2, 0x1f ;  /* 0x0c401f00be097f89 */ /* 0x000ea800000e0000 */
[----:B------:R-:W3:Y:S04]  /*18d40*/  S2R R13, SR_TID.X ;  /* 0x00000000000d7919 */ /* 0x000ee80000002100 */
[----:B------:R-:W-:Y:S06]  /*18d50*/  BAR.SYNC.DEFER_BLOCKING 0x0 ;  /* 0x0000000000007b1d */ /* 0x000fec0000010000 */
[----:B------:R-:W4:Y:S04]  /*18d60*/  S2R R45, SR_CTAID.Z ;  /* 0x00000000002d7919 */ /* 0x000f280000002700 */
[----:B------:R-:W5:Y:S01]  /*18d70*/  S2R R44, SR_CTAID.Y ;  /* 0x00000000002c7919 */ /* 0x000f620000002600 */
[----:B-1----:R-:W-:-:S03]  /*18d80*/  FADD.FTZ R7, R0, R191 ;  /* 0x000000bf00077221 */ /* 0x002fc60000010000 */
[----:B------:R-:W1:Y:S01]  /*18d90*/  S2R R0, SR_TID.X ;  /* 0x0000000000007919 */ /* 0x000e620000002100 */
[----:B--2---:R-:W-:-:S03]  /*18da0*/  FADD.FTZ R9, R9, R190 ;  /* 0x000000be09097221 */ /* 0x004fc60000010000 */
[----:B------:R-:W2:Y:S01]  /*18db0*/  SHFL.BFLY PT, R6, R7, 0x1, 0x1f ;  /* 0x0c201f0007067f89 */ /* 0x000ea200000e0000 */
[----:B---3--:R-:W-:-:S03]  /*18dc0*/  SHF.R.S32.HI R10, RZ, 0x1f, R13 ;  /* 0x0000001fff0a7819 */ /* 0x008fc6000001140d */
[----:B------:R-:W3:Y:S01]  /*18dd0*/  SHFL.BFLY PT, R4, R9, 0x1, 0x1f ;  /* 0x0c201f0009047f89 */ /* 0x000ee200000e0000 */
[----:B------:R-:W-:-:S04]  /*18de0*/  LEA.HI R10, R10, R13, RZ, 0x4 ;  /* 0x0000000d0a0a7211 */ /* 0x000fc800078f20ff */
[----:B------:R-:W-:Y:S01]  /*18df0*/  SHF.R.S32.HI R10, RZ, 0x4, R10 ;  /* 0x00000004ff0a7819 */ /* 0x000fe2000001140a */
[----:B----4-:R-:W-:Y:S02]  /*18e00*/  IMAD R45, R46, c[0x0][0x1c0], R45 ;  /* 0x000070002e2d7a24 */ /* 0x010fe400078e022d */
[----:B-----5:R-:W-:Y:S01]  /*18e10*/  IMAD R44, R44, c[0x0][0x210], R177 ;  /* 0x000084002c2c7a24 */ /* 0x020fe200078e02b1 */
[----:B-1----:R-:W-:-:S03]  /*18e20*/  SHF.R.S32.HI R5, RZ, 0x1f, R0 ;  /* 0x0000001fff057819 */ /* 0x002fc60000011400 */
[----:B------:R-:W-:Y:S02]  /*18e30*/  IMAD R44, R44, c[0x0][0x1c0], R45 ;  /* 0x000070002c2c7a24 */ /* 0x000fe400078e022d */
[----:B--2---:R-:W-:Y:S01]  /*18e40*/  FADD.FTZ R6, R7, R6 ;  /* 0x0000000607067221 */ /* 0x004fe20000010000 */
[----:B------:R-:W-:Y:S01]  /*18e50*/  LEA.HI R8, R5, R0, RZ, 0x2 ;  /* 0x0000000005087211 */ /* 0x000fe200078f10ff */
[----:B---3--:R-:W-:-:S03]  /*18e60*/  FADD.FTZ R4, R9, R4 ;  /* 0x0000000409047221 */ /* 0x008fc60000010000 */
[----:B------:R-:W-:Y:S01]  /*18e70*/  FSETP.NE.FTZ.AND P3, PT, R6, RZ, PT ;  /* 0x000000ff0600720b */ /* 0x000fe20003f75000 */
[----:B------:R-:W-:Y:S01]  /*18e80*/  IMAD.MOV.U32 R9, RZ, RZ, 0x3f800000 ;  /* 0x3f800000ff097424 */ /* 0x000fe200078e00ff */
[--C-:B------:R-:W-:Y:S02]  /*18e90*/  SHF.R.S32.HI R12, RZ, 0x2, R8.reuse ;  /* 0x00000002ff0c7819 */ /* 0x100fe40000011408 */
[----:B------:R-:W-:Y:S02]  /*18ea0*/  FSETP.NE.FTZ.AND P0, PT, R4, RZ, PT ;  /* 0x000000ff0400720b */ /* 0x000fe40003f15000 */
[----:B------:R-:W-:-:S04]  /*18eb0*/  SHF.R.S32.HI R7, RZ, 0x1f, R8 ;  /* 0x0000001fff077819 */ /* 0x000fc80000011408 */
[----:B------:R-:W-:-:S03]  /*18ec0*/  LEA.HI R7, R7, R12, RZ, 0x3 ;  /* 0x0000000c07077211 */ /* 0x000fc600078f18ff */
[----:B------:R-:W1:Y:S01]  /*18ed0*/  @P3 MUFU.RCP R11, R6 ;  /* 0x00000006000b3308 */ /* 0x000e620000001000 */
[----:B------:R-:W-:-:S04]  /*18ee0*/  LOP3.LUT R7, R7, 0xfffffff8, RZ, 0xc0, !PT ;  /* 0xfffffff807077812 */ /* 0x000fc800078ec0ff */
[----:B------:R-:W-:-:S03]  /*18ef0*/  IADD3 R7, R12, -R7, RZ ;  /* 0x800000070c077210 */ /* 0x000fc60007ffe0ff */
[----:B------:R-:W2:Y:S01]  /*18f00*/  @P0 MUFU.RCP R9, R4 ;  /* 0x0000000400090308 */ /* 0x000ea20000001000 */
[----:B------:R-:W-:-:S04]  /*18f10*/  LOP3.LUT R12, R7, 0x1, RZ, 0xc0, !PT ;  /* 0x00000001070c7812 */ /* 0x000fc800078ec0ff */
[----:B------:R-:W-:Y:S02]  /*18f20*/  ISETP.NE.U32.AND P4, PT, R12, 0x1, PT ;  /* 0x000000010c00780c */ /* 0x000fe40003f85070 */
[----:B------:R-:W-:Y:S01]  /*18f30*/  SHF.L.U32 R12, R10, 0x6, RZ ;  /* 0x000000060a0c7819 */ /* 0x000fe200000006ff */
[----:B-1----:R-:W-:Y:S01]  /*18f40*/  FMUL.FTZ R96, R11, R96 ;  /* 0x000000600b607220 */ /* 0x002fe20000410000 */
[----:B------:R-:W-:Y:S01]  /*18f50*/  R2P PR, R7, 0x6 ;  /* 0x0000000607007804 */ /* 0x000fe20000000000 */
[C---:B------:R-:W-:Y:S01]  /*18f60*/  FMUL.FTZ R97, R11.reuse, R97 ;  /* 0x000000610b617220 */ /* 0x040fe20000410000 */
[----:B------:R-:W1:Y:S01]  /*18f70*/  @P3 MUFU.LG2 R6, R6 ;  /* 0x0000000600063308 */ /* 0x000e620000000c00 */
[C---:B------:R-:W-:Y:S02]  /*18f80*/  FMUL.FTZ R92, R11.reuse, R92 ;  /* 0x0000005c0b5c7220 */ /* 0x040fe40000410000 */
        /* <DEDUP_REMOVED lines=14> */
[-C--:B------:R-:W-:Y:S01]  /*19070*/  LEA.HI R11, R5, R0.reuse, RZ, 0x4 ;  /* 0x00000000050b7211 */ /* 0x080fe200078f20ff */
[----:B--2---:R-:W-:Y:S01]  /*19080*/  FMUL.FTZ R99, R9, R99 ;  /* 0x0000006309637220 */ /* 0x004fe20000410000 */
[----:B------:R-:W-:Y:S01]  /*19090*/  LEA.HI R5, R5, R0, RZ, 0x5 ;  /* 0x0000000005057211 */ /* 0x000fe200078f28ff */
[----:B------:R-:W-:Y:S01]  /*190a0*/  FMUL.FTZ R98, R9, R98 ;  /* 0x0000006209627220 */ /* 0x000fe20000410000 */
        /* <DEDUP_REMOVED lines=16> */
[----:B------:R-:W-:Y:S01]  /*191b0*/  LOP3.LUT R11, R8, 0x1ffffffc, RZ, 0xc0, !PT ;  /* 0x1ffffffc080b7812 */ /* 0x000fe200078ec0ff */
[----:B-1----:R-:W-:Y:S01]  /*191c0*/  @P3 FMUL.FTZ R6, R6, 0.69314718246459960938 ;  /* 0x3f31721806063820 */ /* 0x002fe20000410000 */
[----:B------:R-:W-:Y:S01]  /*191d0*/  LOP3.LUT R8, R12, 0x1c0, RZ, 0xc0, !PT ;  /* 0x000001c00c087812 */ /* 0x000fe200078ec0ff */
[----:B------:R-:W-:Y:S01]  /*191e0*/  IMAD.SHL.U32 R12, R7, 0x40, RZ ;  /* 0x00000040070c7824 */ /* 0x000fe200078e00ff */
[----:B------:R-:W-:Y:S01]  /*191f0*/  LEA.HI R16, R9, R9, RZ, 0x1 ;  /* 0x0000000909107211 */ /* 0x000fe200078f08ff */
[----:B---3--:R-:W-:Y:S01]  /*19200*/  @P0 FMUL.FTZ R45, R4, 0.69314718246459960938 ;  /* 0x3f317218042d0820 */ /* 0x008fe20000410000 */
[----:B------:R-:W-:Y:S02]  /*19210*/  SHF.R.S32.HI R7, RZ, 0x5, R5 ;  /* 0x00000005ff077819 */ /* 0x000fe40000011405 */
[----:B------:R-:W-:-:S02]  /*19220*/  IADD3 R14, -R11, R0, RZ ;  /* 0x000000000b0e7210 */ /* 0x000fc40007ffe1ff */
[----:B------:R-:W-:Y:S02]  /*19230*/  LOP3.LUT R11, R12, 0x1c0, RZ, 0xc0, !PT ;  /* 0x000001c00c0b7812 */ /* 0x000fe400078ec0ff */
[----:B------:R-:W-:Y:S01]  /*19240*/  SHF.L.U32 R13, R16, 0x2, RZ ;  /* 0x00000002100d7819 */ /* 0x000fe200000006ff */
[----:B------:R-:W-:Y:S01]  /*19250*/  IMAD R14, R7, 0x200, R14 ;  /* 0x00000200070e7824 */ /* 0x000fe200078e020e */
[----:B------:R-:W-:Y:S02]  /*19260*/  LEA.HI R11, R11, R11, RZ, 0x1d ;  /* 0x0000000b0b0b7211 */ /* 0x000fe400078fe8ff */
[----:B------:R-:W-:Y:S02]  /*19270*/  LOP3.LUT R13, R8, 0x38, R13, 0xf8, !PT ;  /* 0x00000038080d7812 */ /* 0x000fe400078ef80d */
[----:B------:R-:W-:Y:S02]  /*19280*/  SHF.R.U32.HI R8, RZ, 0x3, R8 ;  /* 0x00000003ff087819 */ /* 0x000fe40000011608 */
[----:B------:R-:W-:-:S02]  /*19290*/  LOP3.LUT R16, R16, 0xffffffe, RZ, 0xc0, !PT ;  /* 0x0ffffffe10107812 */ /* 0x000fc400078ec0ff */
[----:B------:R-:W-:Y:S02]  /*192a0*/  LEA R14, R14, R11, 0x1 ;  /* 0x0000000b0e0e7211 */ /* 0x000fe400078e08ff */
[----:B------:R-:W-:Y:S01]  /*192b0*/  MOV R12, 0xffffffe0 ;  /* 0xffffffe0000c7802 */ /* 0x000fe20000000f00 */
[----:B------:R-:W-:Y:S01]  /*192c0*/  IMAD.IADD R15, R9, 0x1, -R16 ;  /* 0x00000001090f7824 */ /* 0x000fe200078e0a10 */
[----:B------:R-:W-:Y:S01]  /*192d0*/  LOP3.LUT R8, R13, R8, RZ, 0x3c, !PT ;  /* 0x000000080d087212 */ /* 0x000fe200078e3cff */
[----:B------:R-:W-:Y:S01]  /*192e0*/  STS.64 [R14.X4], R96 ;  /* 0x000000600e007388 */ /* 0x000fe20000004a00 */
[----:B------:R-:W-:Y:S02]  /*192f0*/  MOV R11, 0x40 ;  /* 0x00000040000b7802 */ /* 0x000fe40000000f00 */
        /* <DEDUP_REMOVED lines=18> */
[----:B------:R-:W-:Y:S01]  /*19420*/  LEA.HI R46, R46, R7, RZ, 0x2 ;  /* 0x000000072e2e7211 */ /* 0x000fe200078f10ff */
[----:B------:R-:W-:Y:S01]  /*19430*/  IMAD.MOV.U32 R0, RZ, RZ, -0x800000 ;  /* 0xff800000ff007424 */ /* 0x000fe200078e00ff */
[----:B------:R-:W-:Y:S01]  /*19440*/  LOP3.LUT P1, RZ, R5, 0x3, RZ, 0xc0, !PT ;  /* 0x0000000305ff7812 */ /* 0x000fe2000782c0ff */
[----:B------:R-:W-:Y:S01]  /*19450*/  STS.64 [R17+0x800], R70 ;  /* 0x0008004611007388 */ /* 0x000fe20000000a00 */
[----:B------:R-:W-:Y:S01]  /*19460*/  LOP3.LUT R46, R46, 0xffffffc, RZ, 0xc0, !PT ;  /* 0x0ffffffc2e2e7812 */ /* 0x000fe200078ec0ff */
[----:B------:R-:W-:-:S02]  /*19470*/  @P3 FFMA.FTZ R0, R3, c[0x0][0x238], R6 ;  /* 0x00008e0003003a23 */ /* 0x000fc40000010006 */
[----:B-1----:R-:W-:Y:S01]  /*19480*/  IMAD.IADD R14, R16, 0x1, R13 ;  /* 0x00000001100e7824 */ /* 0x002fe200078e020d */
[----:B------:R-:W-:Y:S01]  /*19490*/  STS.64 [R18], R72 ;  /* 0x0000004812007388 */ /* 0x000fe20000000a00 */
[----:B------:R-:W-:-:S03]  /*194a0*/  IMAD.IADD R46, R7, 0x1, -R46 ;  /* 0x00000001072e7824 */ /* 0x000fc600078e0a2e */
        /* <DEDUP_REMOVED lines=37> */
.L_x_7542:
[----:B--234-:R-:W-:Y:S05]  /*19700*/  BSYNC B0 ;  /* 0x0000000000007941 */ /* 0x01cfea0003800000 */
.L_x_7541:
        /* <DEDUP_REMOVED lines=10> */
[----:B------:R-:W-:Y:S02]  /*197b0*/  ISETP.GE.OR P6, PT, R2, R11, P0 ;  /* 0x0000000b0200720c */ /* 0x000fe400007c6670 */
[----:B------:R-:W-:-:S02]  /*197c0*/  LEA R6, P1, R0, c[0x0][0x1d8], 0x2 ;  /* 0x0000760000067a11 */ /* 0x000fc400078210ff */
[----:B------:R-:W-:Y:S02]  /*197d0*/  IADD3 R5, R10, 0x10, RZ ;  /* 0x000000100a057810 */ /* 0x000fe40007ffe0ff */
        /* <DEDUP_REMOVED lines=22> */
.L_x_7543:
        /* <DEDUP_REMOVED lines=12> */
.L_x_7822:


//--------------------- .text._ZN5flash24flash_fwd_splitkv_kernelI23Flash_fwd_kernel_traitsILi64ELi64ELi128ELi4ELb0ELb0EN7cutlass6half_tE19Flash_kernel_traitsILi64ELi64ELi128ELi4ES3_EELb1ELb0ELb1ELb0ELb0ELb1ELb1ELb1EEEvNS_16Flash_fwd_paramsE --------------------------
	.section	.text._ZN5flash24flash_fwd_splitkv_kernelI23Flash_fwd_kernel_traitsILi64ELi64ELi128ELi4ELb0ELb0EN7cutlass6half_tE19Flash_kernel_traitsILi64ELi64ELi128ELi4ES3_EELb1ELb0ELb1ELb0ELb0ELb1ELb1ELb1EEEvNS_16Flash_fwd_paramsE,"ax",@progbits
	.sectioninfo	@"SHI_REGISTERS=216"
	.align	128
        .global         _ZN5flash24flash_fwd_splitkv_kernelI23Flash_fwd_kernel_traitsILi64ELi64ELi128ELi4ELb0ELb0EN7cutlass6half_tE19Flash_kernel_traitsILi64ELi64ELi128ELi4ES3_EELb1ELb0ELb1ELb0ELb0ELb1ELb1ELb1EEEvNS_16Flash_fwd_paramsE
        .type           _ZN5flash24flash_fwd_splitkv_kernelI23Flash_fwd_kernel_traitsILi64ELi64ELi128ELi4ELb0ELb0EN7cutlass6half_tE19Flash_kernel_traitsILi64ELi64ELi128ELi4ES3_EELb1ELb0ELb1ELb0ELb0ELb1ELb1ELb1EEEvNS_16Flash_fwd_paramsE,@function
        .size           _ZN5flash24flash_fwd_splitkv_kernelI23Flash_fwd_kernel_traitsILi64ELi64ELi128ELi4ELb0ELb0EN7cutlass6half_tE19Flash_kernel_traitsILi64ELi64ELi128ELi4ES3_EELb1ELb0ELb1ELb0ELb0ELb1ELb1ELb1EEEvNS_16Flash_fwd_paramsE,(.L_x_7823 - _ZN5flash24flash_fwd_splitkv_kernelI23Flash_fwd_kernel_traitsILi64ELi64ELi128ELi4ELb0ELb0EN7cutlass6half_tE19Flash_kernel_traitsILi64ELi64ELi128ELi4ES3_EELb1ELb0ELb1ELb0ELb0ELb1ELb1ELb1EEEvNS_16Flash_fwd_paramsE)
        .other          _ZN5flash24flash_fwd_splitkv_kernelI23Flash_fwd_kernel_traitsILi64ELi64ELi128ELi4ELb0ELb0EN7cutlass6half_tE19Flash_kernel_traitsILi64ELi64ELi128ELi4ES3_EELb1ELb0ELb1ELb0ELb0ELb1ELb1ELb1EEEvNS_16Flash_fwd_paramsE,@"STO_CUDA_ENTRY STV_DEFAULT"
_ZN5flash24flash_fwd_splitkv_kernelI23Flash_fwd_kernel_traitsILi64ELi64ELi128ELi4ELb0ELb0EN7cutlass6half_tE19Flash_kernel_traitsILi64ELi64ELi128ELi4ES3_EELb1ELb0ELb1ELb0ELb0ELb1ELb1ELb1EEEvNS_16Flash_fwd_paramsE:
.text._ZN5flash24flash_fwd_splitkv_kernelI23Flash_fwd_kernel_traitsILi64ELi64ELi128ELi4ELb0ELb0EN7cutlass6half_tE19Flash_kernel_traitsILi64ELi64ELi128ELi4ES3_EELb1ELb0ELb1ELb0ELb0ELb1ELb1ELb1EEEvNS_16Flash_fwd_paramsE:
        /* <DEDUP_REMOVED lines=53> */
.L_x_7544:
[----:B-1-34-:R-:W-:Y:S02]  /*0350*/  MOV R5, c[0x0][0x218] ;  /* 0x0000860000057a02 */ /* 0x01afe40000000f00 */
.L_x_7545:
        /* <DEDUP_REMOVED lines=146> */
.L_x_7546:
        /* <DEDUP_REMOVED lines=95> */
.L_x_7547:
        /* <DEDUP_REMOVED lines=17> */
.L_x_7549:
        /* <DEDUP_REMOVED lines=53> */
.L_x_7548:
        /* <DEDUP_REMOVED lines=262> */
.L_x_7604:
        /* <DEDUP_REMOVED lines=140> */
.L_x_7554:
[----:B------:R-:W-:Y:S05]  /*2ff0*/  BSYNC B0 ;  /* 0x0000000000007941 */ /* 0x000fea0003800000 */
.L_x_7553:
        /* <DEDUP_REMOVED lines=62> */
.L_x_7556:
[----:B------:R-:W-:Y:S05]  /*33e0*/  BSYNC B0 ;  /* 0x0000000000007941 */ /* 0x000fea0003800000 */
.L_x_7555:
        /* <DEDUP_REMOVED lines=62> */
.L_x_7558:
[----:B------:R-:W-:Y:S05]  /*37d0*/  BSYNC B0 ;  /* 0x0000000000007941 */ /* 0x000fea0003800000 */
.L_x_7557:
        /* <DEDUP_REMOVED lines=64> */
.L_x_7560:
[----:B------:R-:W-:Y:S05]  /*3be0*/  BSYNC B0 ;  /* 0x0000000000007941 */ /* 0x000fea0003800000 */
.L_x_7559:
        /* <DEDUP_REMOVED lines=63> */
.L_x_7562:
[----:B------:R-:W-:Y:S05]  /*3fe0*/  BSYNC B0 ;  /* 0x0000000000007941 */ /* 0x000fea0003800000 */
.L_x_7561:
        /* <DEDUP_REMOVED lines=64> */
.L_x_7564:
[----:B------:R-:W-:Y:S05]  /*43f0*/  BSYNC B0 ;  /* 0x0000000000007941 */ /* 0x000fea0003800000 */
.L_x_7563:
        /* <DEDUP_REMOVED lines=64> */
.L_x_7566:
[----:B------:R-:W-:Y:S05]  /*4800*/  BSYNC B0 ;  /* 0x0000000000007941 */ /* 0x000fea0003800000 */
.L_x_7565:
        /* <DEDUP_REMOVED lines=66> */
.L_x_7568:
[----:B------:R-:W-:Y:S05]  /*4c30*/  BSYNC B0 ;  /* 0x0000000000007941 */ /* 0x000fea0003800000 */
.L_x_7567:
        /* <DEDUP_REMOVED lines=9> */
.L_x_7552:
        /* <DEDUP_REMOVED lines=89> */
.L_x_7573:
[----:B------:R-:W-:Y:S05]  /*5260*/  BSYNC B0 ;  /* 0x0000000000007941 */ /* 0x000fea0003800000 */
.L_x_7572:
[----:B-----5:R2:W-:Y:S02]  /*5270*/  STG.E.128 [R76.64], R44 ;  /* 0x0000002c4c007986 */ /* 0x0205e4000c101d06 */
.L_x_7571:
[----:B------:R-:W-:Y:S05]  /*5280*/  BSYNC B1 ;  /* 0x0000000000017941 */ /* 0x000fea0003800000 */
.L_x_7570:
        /* <DEDUP_REMOVED lines=91> */
.L_x_7577:
[----:B------:R-:W-:Y:S05]  /*5840*/  BSYNC B0 ;  /* 0x0000000000007941 */ /* 0x000fea0003800000 */
.L_x_7576:
[C---:B------:R-:W-:Y:S04]  /*5850*/  LEA R2, P0, R171.reuse, R76, 0x1 ;  /* 0x0000004cab027211 */ /* 0x040fe800078008ff */
[----:B------:R-:W-:Y:S05]  /*5860*/  LEA.HI.X R3, R171, R77, R170, 0x1, P0 ;  /* 0x0000004dab037211 */ /* 0x000fea00000f0caa */
[----:B-----5:R3:W-:Y:S04]  /*5870*/  STG.E.128 [R2.64], R44 ;  /* 0x0000002c02007986 */ /* 0x0207e8000c101d06 */
.L_x_7575:
[----:B------:R-:W-:Y:S05]  /*5880*/  BSYNC B1 ;  /* 0x0000000000017941 */ /* 0x000fea0003800000 */
.L_x_7574:
        /* <DEDUP_REMOVED lines=91> */
.L_x_7581:
[----:B------:R-:W-:Y:S05]  /*5e40*/  BSYNC B0 ;  /* 0x0000000000007941 */ /* 0x000fea0003800000 */
.L_x_7580:
[C---:B------:R-:W-:Y:S04]  /*5e50*/  LEA R2, P0, R144.reuse, R76, 0x1 ;  /* 0x0000004c90027211 */ /* 0x040fe800078008ff */
[----:B------:R-:W-:Y:S05]  /*5e60*/  LEA.HI.X R3, R144, R77, R58, 0x1, P0 ;  /* 0x0000004d90037211 */ /* 0x000fea00000f0c3a */
[----:B-----5:R3:W-:Y:S04]  /*5e70*/  STG.E.128 [R2.64], R44 ;  /* 0x0000002c02007986 */ /* 0x0207e8000c101d06 */
.L_x_7579:
[----:B------:R-:W-:Y:S05]  /*5e80*/  BSYNC B1 ;  /* 0x0000000000017941 */ /* 0x000fea0003800000 */
.L_x_7578:
        /* <DEDUP_REMOVED lines=97> */
.L_x_7585:
[----:B------:R-:W-:Y:S05]  /*64a0*/  BSYNC B0 ;  /* 0x0000000000007941 */ /* 0x000fea0003800000 */
.L_x_7584:
[----:B------:R-:W-:Y:S05]  /*64b0*/  MOV R3, 0x60 ;  /* 0x0000006000037802 */ /* 0x000fea0000000f00 */
[C---:B------:R-:W-:Y:S04]  /*64c0*/  IMAD.WIDE.U32 R4, R3.reuse, c[0x0][0x198], R76 ;  /* 0x0000660003047a25 */ /* 0x040fe800078e004c */
[----:B------:R-:W-:Y:S05]  /*64d0*/  IMAD R0, R3, c[0x0][0x19c], RZ ;  /* 0x0000670003007a24 */ /* 0x000fea00078e02ff */
[----:B------:R-:W-:Y:S05]  /*64e0*/  IADD3 R5, R5, R0, RZ ;  /* 0x0000000005057210 */ /* 0x000fea0007ffe0ff */
[----:B-----5:R3:W-:Y:S02]  /*64f0*/  STG.E.128 [R4.64], R32 ;  /* 0x0000002004007986 */ /* 0x0207e4000c101d06 */
.L_x_7583:
[----:B------:R-:W-:Y:S05]  /*6500*/  BSYNC B1 ;  /* 0x0000000000017941 */ /* 0x000fea0003800000 */
.L_x_7582:
        /* <DEDUP_REMOVED lines=98> */
.L_x_7589:
[----:B------:R-:W-:Y:S05]  /*6b30*/  BSYNC B0 ;  /* 0x0000000000007941 */ /* 0x000fea0003800000 */
.L_x_7588:
[C---:B------:R-:W-:Y:S04]  /*6b40*/  LEA R2, P0, R146.reuse, R76, 0x1 ;  /* 0x0000004c92027211 */ /* 0x040fe800078008ff */
[----:B------:R-:W-:Y:S05]  /*6b50*/  LEA.HI.X R3, R146, R77, R61, 0x1, P0 ;  /* 0x0000004d92037211 */ /* 0x000fea00000f0c3d */
[----:B-----5:R3:W-:Y:S04]  /*6b60*/  STG.E.128 [R2.64], R32 ;  /* 0x0000002002007986 */ /* 0x0207e8000c101d06 */
.L_x_7587:
[----:B------:R-:W-:Y:S05]  /*6b70*/  BSYNC B1 ;  /* 0x0000000000017941 */ /* 0x000fea0003800000 */
.L_x_7586:
        /* <DEDUP_REMOVED lines=97> */
.L_x_7593:
[----:B------:R-:W-:Y:S05]  /*7190*/  BSYNC B0 ;  /* 0x0000000000007941 */ /* 0x000fea0003800000 */
.L_x_7592:
[----:B------:R-:W-:Y:S05]  /*71a0*/  MOV R3, 0xa0 ;  /* 0x000000a000037802 */ /* 0x000fea0000000f00 */
[C---:B------:R-:W-:Y:S04]  /*71b0*/  IMAD.WIDE.U32 R4, R3.reuse, c[0x0][0x198], R76 ;  /* 0x0000660003047a25 */ /* 0x040fe800078e004c */
[----:B------:R-:W-:Y:S05]  /*71c0*/  IMAD R0, R3, c[0x0][0x19c], RZ ;  /* 0x0000670003007a24 */ /* 0x000fea00078e02ff */
[----:B------:R-:W-:Y:S05]  /*71d0*/  IADD3 R5, R5, R0, RZ ;  /* 0x0000000005057210 */ /* 0x000fea0007ffe0ff */
[----:B-----5:R4:W-:Y:S02]  /*71e0*/  STG.E.128 [R4.64], R32 ;  /* 0x0000002004007986 */ /* 0x0209e4000c101d06 */
.L_x_7591:
[----:B------:R-:W-:Y:S05]  /*71f0*/  BSYNC B1 ;  /* 0x0000000000017941 */ /* 0x000fea0003800000 */
.L_x_7590:
        /* <DEDUP_REMOVED lines=97> */
.L_x_7597:
[----:B------:R-:W-:Y:S05]  /*7810*/  BSYNC B0 ;  /* 0x0000000000007941 */ /* 0x000fea0003800000 */
.L_x_7596:
[----:B------:R-:W-:Y:S05]  /*7820*/  MOV R3, 0xc0 ;  /* 0x000000c000037802 */ /* 0x000fea0000000f00 */
[C---:B------:R-:W-:Y:S04]  /*7830*/  IMAD.WIDE.U32 R4, R3.reuse, c[0x0][0x198], R76 ;  /* 0x0000660003047a25 */ /* 0x040fe800078e004c */
[----:B------:R-:W-:Y:S05]  /*7840*/  IMAD R0, R3, c[0x0][0x19c], RZ ;  /* 0x0000670003007a24 */ /* 0x000fea00078e02ff */
[----:B------:R-:W-:Y:S05]  /*7850*/  IADD3 R5, R5, R0, RZ ;  /* 0x0000000005057210 */ /* 0x000fea0007ffe0ff */
[----:B-----5:R4:W-:Y:S02]  /*7860*/  STG.E.128 [R4.64], R32 ;  /* 0x0000002004007986 */ /* 0x0209e4000c101d06 */
.L_x_7595:
[----:B------:R-:W-:Y:S05]  /*7870*/  BSYNC B1 ;  /* 0x0000000000017941 */ /* 0x000fea0003800000 */
.L_x_7594:
        /* <DEDUP_REMOVED lines=98> */
.L_x_7601:
[----:B------:R-:W-:Y:S05]  /*7ea0*/  BSYNC B0 ;  /* 0x0000000000007941 */ /* 0x000fea0003800000 */
.L_x_7600:
[----:B------:R-:W-:Y:S05]  /*7eb0*/  MOV R3, 0xe0 ;  /* 0x000000e000037802 */ /* 0x000fea0000000f00 */
[C---:B------:R-:W-:Y:S04]  /*7ec0*/  IMAD.WIDE.U32 R4, R3.reuse, c[0x0][0x198], R76 ;  /* 0x0000660003047a25 */ /* 0x040fe800078e004c */
[----:B------:R-:W-:Y:S05]  /*7ed0*/  IMAD R0, R3, c[0x0][0x19c], RZ ;  /* 0x0000670003007a24 */ /* 0x000fea00078e02ff */
[----:B------:R-:W-:Y:S05]  /*7ee0*/  IADD3 R5, R5, R0, RZ ;  /* 0x0000000005057210 */ /* 0x000fea0007ffe0ff */
[----:B-----5:R3:W-:Y:S02]  /*7ef0*/  STG.E.128 [R4.64], R32 ;  /* 0x0000002004007986 */ /* 0x0207e4000c101d06 */
.L_x_7599:
[----:B------:R-:W-:Y:S05]  /*7f00*/  BSYNC B1 ;  /* 0x0000000000017941 */ /* 0x000fea0003800000 */
.L_x_7598:
        /* <DEDUP_REMOVED lines=8> */
.L_x_7551:
        /* <DEDUP_REMOVED lines=67> */
.L_x_7569:
        /* <DEDUP_REMOVED lines=83> */
.L_x_7602:
        /* <DEDUP_REMOVED lines=8> */
.L_x_7603:
[----:B------:R-:W-:Y:S04]  /*8970*/  IADD3 R11, R11, -0x1, RZ ;  /* 0xffffffff0b0b7810 */ /* 0x000fe80007ffe0ff */
[----:B------:R-:W-:Y:S11]  /*8980*/  ISETP.GT.AND P0, PT, R11, R53, PT ;  /* 0x000000350b00720c */ /* 0x000ff60003f04270 */
[----:B------:R-:W-:Y:S02]  /*8990*/  @!UPT UIADD3 URZ, URZ, URZ, URZ ;  /* 0x0000003f3f3ff290 */ /* 0x000fe4000fffe03f */
[----:B------:R-:W-:-:S05]  /*89a0*/  @P0 BRA `(.L_x_7604) ;  /* 0xffff9d8000000947 */ /* 0x000fca000383ffff */
.L_x_7550:
        /* <DEDUP_REMOVED lines=102> */
.L_x_7611:
[----:B------:R-:W-:Y:S05]  /*9010*/  BSYNC B0 ;  /* 0x0000000000007941 */ /* 0x000fea0003800000 */
.L_x_7610:
[----:B-----5:R3:W-:Y:S02]  /*9020*/  STS.128 [R175], R8 ;  /* 0x00000008af007388 */ /* 0x0207e40000000c00 */
.L_x_7609:
[----:B------:R-:W-:Y:S05]  /*9030*/  BSYNC B1 ;  /* 0x0000000000017941 */ /* 0x000fea0003800000 */
.L_x_7608:
        /* <DEDUP_REMOVED lines=61> */
.L_x_7615:
[----:B------:R-:W-:Y:S05]  /*9410*/  BSYNC B0 ;  /* 0x0000000000007941 */ /* 0x000fea0003800000 */
.L_x_7614:
[----:B-----5:R1:W-:Y:S02]  /*9420*/  STS.128 [R175+0x800], R8 ;  /* 0x00080008af007388 */ /* 0x0203e40000000c00 */
.L_x_7613:
[----:B------:R-:W-:Y:S05]  /*9430*/  BSYNC B1 ;  /* 0x0000000000017941 */ /* 0x000fea0003800000 */
.L_x_7612:
        /* <DEDUP_REMOVED lines=59> */
.L_x_7619:
[----:B------:R-:W-:Y:S05]  /*97f0*/  BSYNC B0 ;  /* 0x0000000000007941 */ /* 0x000fea0003800000 */
.L_x_7618:
[----:B-----5:R1:W-:Y:S02]  /*9800*/  STS.128 [R175+0x1000], R28 ;  /* 0x0010001caf007388 */ /* 0x0203e40000000c00 */
.L_x_7617:
[----:B------:R-:W-:Y:S05]  /*9810*/  BSYNC B1 ;  /* 0x0000000000017941 */ /* 0x000fea0003800000 */
.L_x_7616:
        /* <DEDUP_REMOVED lines=61> */
.L_x_7622:
[----:B------:R-:W-:Y:S05]  /*9bf0*/  BSYNC B0 ;  /* 0x0000000000007941 */ /* 0x000fea0003800000 */
.L_x_7621:
[----:B-----5:R1:W-:Y:S01]  /*9c00*/  STS.128 [R175+0x1800], R8 ;  /* 0x00180008af007388 */ /* 0x0203e20000000c00 */
[----:B------:R-:W-:Y:S05]  /*9c10*/  BRA `(.L_x_7620) ;  /* 0x00001cd000007947 */ /* 0x000fea0003800000 */
.L_x_7607:
        /* <DEDUP_REMOVED lines=92> */
.L_x_7626:
[----:B------:R-:W-:Y:S05]  /*a1e0*/  BSYNC B0 ;  /* 0x0000000000007941 */ /* 0x000fea0003800000 */
.L_x_7625:
[----:B-----5:R4:W-:Y:S02]  /*a1f0*/  STS.128 [R175], R16 ;  /* 0x00000010af007388 */ /* 0x0209e40000000c00 */
.L_x_7624:
[----:B------:R-:W-:Y:S05]  /*a200*/  BSYNC B1 ;  /* 0x0000000000017941 */ /* 0x000fea0003800000 */
.L_x_7623:
        /* <DEDUP_REMOVED lines=95> */
.L_x_7630:
[----:B------:R-:W-:Y:S05]  /*a800*/  BSYNC B0 ;  /* 0x0000000000007941 */ /* 0x000fea0003800000 */
.L_x_7629:
[----:B-----5:R1:W-:Y:S02]  /*a810*/  STS.128 [R175+0x800], R16 ;  /* 0x00080010af007388 */ /* 0x0203e40000000c00 */
.L_x_7628:
[----:B------:R-:W-:Y:S05]  /*a820*/  BSYNC B1 ;  /* 0x0000000000017941 */ /* 0x000fea0003800000 */
.L_x_7627:
        /* <DEDUP_REMOVED lines=96> */
.L_x_7634:
[----:B------:R-:W-:Y:S05]  /*ae30*/  BSYNC B0 ;  /* 0x0000000000007941 */ /* 0x000fea0003800000 */
.L_x_7633:
[----:B-----5:R1:W-:Y:S02]  /*ae40*/  STS.128 [R175+0x1000], R16 ;  /* 0x00100010af007388 */ /* 0x0203e40000000c00 */
.L_x_7632:
[----:B------:R-:W-:Y:S05]  /*ae50*/  BSYNC B1 ;  /* 0x0000000000017941 */ /* 0x000fea0003800000 */
.L_x_7631:
        /* <DEDUP_REMOVED lines=96> */
.L_x_7636:
[----:B------:R-:W-:Y:S05]  /*b460*/  BSYNC B0 ;  /* 0x0000000000007941 */ /* 0x000fea0003800000 */
.L_x_7635:
[----:B-----5:R1:W-:Y:S01]  /*b470*/  STS.128 [R175+0x1800], R12 ;  /* 0x0018000caf007388 */ /* 0x0203e20000000c00 */
[----:B------:R-:W-:Y:S05]  /*b480*/  BRA `(.L_x_7620) ;  /* 0x0000046000007947 */ /* 0x000fea0003800000 */
.L_x_7606:
        /* <DEDUP_REMOVED lines=14> */
.L_x_7638:
[----:B------:R-:W-:Y:S05]  /*b570*/  BSYNC B0 ;  /* 0x0000000000007941 */ /* 0x000fea0003800000 */
.L_x_7637:
        /* <DEDUP_REMOVED lines=17> */
.L_x_7640:
[----:B------:R-:W-:Y:S05]  /*b690*/  BSYNC B0 ;  /* 0x0000000000007941 */ /* 0x000fea0003800000 */
.L_x_7639:
        /* <DEDUP_REMOVED lines=17> */
.L_x_7642:
[----:B------:R-:W-:Y:S05]  /*b7b0*/  BSYNC B0 ;  /* 0x0000000000007941 */ /* 0x000fea0003800000 */
.L_x_7641:
        /* <DEDUP_REMOVED lines=19> */
.L_x_7620:
[----:B------:R-:W-:Y:S05]  /*b8f0*/  BSYNC B2 ;  /* 0x0000000000027941 */ /* 0x000fea0003800000 */
.L_x_7605:
        /* <DEDUP_REMOVED lines=15> */
.L_x_7644:
[----:B------:R-:W-:Y:S05]  /*b9f0*/  BSYNC B0 ;  /* 0x0000000000007941 */ /* 0x000fea0003800000 */
.L_x_7643:
        /* <DEDUP_REMOVED lines=12> */
.L_x_7646:
[----:B------:R-:W-:Y:S05]  /*bac0*/  BSYNC B0 ;  /* 0x0000000000007941 */ /* 0x000fea0003800000 */
.L_x_7645:
        /* <DEDUP_REMOVED lines=14> */
.L_x_7648:
[----:B------:R-:W-:Y:S05]  /*bbb0*/  BSYNC B0 ;  /* 0x0000000000007941 */ /* 0x000fea0003800000 */
.L_x_7647:
        /* <DEDUP_REMOVED lines=15> */
.L_x_7650:
[----:B------:R-:W-:Y:S05]  /*bcb0*/  BSYNC B0 ;  /* 0x0000000000007941 */ /* 0x000fea0003800000 */
.L_x_7649:
        /* <DEDUP_REMOVED lines=15> */
.L_x_7652:
[----:B------:R-:W-:Y:S05]  /*bdb0*/  BSYNC B0 ;  /* 0x0000000000007941 */ /* 0x000fea0003800000 */
.L_x_7651:
        /* <DEDUP_REMOVED lines=16> */
.L_x_7654:
[----:B------:R-:W-:Y:S05]  /*bec0*/  BSYNC B0 ;  /* 0x0000000000007941 */ /* 0x000fea0003800000 */
.L_x_7653:
        /* <DEDUP_REMOVED lines=16> */
.L_x_7656:
[----:B------:R-:W-:Y:S05]  /*bfd0*/  BSYNC B0 ;  /* 0x0000000000007941 */ /* 0x000fea0003800000 */
.L_x_7655:
        /* <DEDUP_REMOVED lines=16> */
.L_x_7658:
[----:B------:R-:W-:Y:S05]  /*c0e0*/  BSYNC B0 ;  /* 0x0000000000007941 */ /* 0x000fea0003800000 */
.L_x_7657:
        /* <DEDUP_REMOVED lines=36> */
.L_x_7660:
[----:B-1----:R-:W-:Y:S05]  /*c330*/  BSYNC B0 ;  /* 0x0000000000007941 */ /* 0x002fea0003800000 */
.L_x_7659:
        /* <DEDUP_REMOVED lines=13> */
.L_x_7662:
[----:B------:R-:W-:Y:S05]  /*c410*/  BSYNC B0 ;  /* 0x0000000000007941 */ /* 0x000fea0003800000 */
.L_x_7661:
        /* <DEDUP_REMOVED lines=15> */
.L_x_7664:
[----:B------:R-:W-:Y:S05]  /*c510*/  BSYNC B0 ;  /* 0x0000000000007941 */ /* 0x000fea0003800000 */
.L_x_7663:
        /* <DEDUP_REMOVED lines=16> */
.L_x_7666:
[----:B------:R-:W-:Y:S05]  /*c620*/  BSYNC B0 ;  /* 0x0000000000007941 */ /* 0x000fea0003800000 */
.L_x_7665:
        /* <DEDUP_REMOVED lines=15> */
.L_x_7668:
[----:B------:R-:W-:Y:S05]  /*c720*/  BSYNC B0 ;  /* 0x0000000000007941 */ /* 0x000fea0003800000 */
.L_x_7667:
        /* <DEDUP_REMOVED lines=16> */
.L_x_7670:
[----:B------:R-:W-:Y:S05]  /*c830*/  BSYNC B0 ;  /* 0x0000000000007941 */ /* 0x000fea0003800000 */
.L_x_7669:
        /* <DEDUP_REMOVED lines=16> */
.L_x_7672:
[----:B------:R-:W-:Y:S05]  /*c940*/  BSYNC B0 ;  /* 0x0000000000007941 */ /* 0x000fea0003800000 */
.L_x_7671:
        /* <DEDUP_REMOVED lines=16> */
.L_x_7674:
[----:B------:R-:W-:Y:S05]  /*ca50*/  BSYNC B0 ;  /* 0x0000000000007941 */ /* 0x000fea0003800000 */
.L_x_7673:
        /* <DEDUP_REMOVED lines=28> */
[----:B------:R-:W-:Y:S01]  /*cc20*/  IMAD.IADD R166, R6, 0x1, R9 ;  /* 0x0000000106a67824 */ /* 0x000fe200078e0209 */
[----:B------:R-:W-:Y:S01]  /*cc30*/  LOP3.LUT R174, R174, 0xfffffffe, RZ, 0xc0, !PT ;  /* 0xfffffffeaeae7812 */ /* 0x000fe200078ec0ff */
        /* <DEDUP_REMOVED lines=11> */
[----:B--2---:R-:W1:Y:S01]  /*ccf0*/  LDSM.16.M88.4 R44, [R165+0x2000] ;  /* 0x00200000a52c783b */ /* 0x004e620000000200 */
[----:B------:R-:W-:-:S02]  /*cd00*/  IADD3 R8, R165, 0x2000, RZ ;  /* 0x00002000a5087810 */ /* 0x000fc40007ffe0ff */
[----:B------:R-:W-:Y:S01]  /*cd10*/  IADD3 R162, R165, 0x2040, RZ ;  /* 0x00002040a5a27810 */ /* 0x000fe20007ffe0ff */
[----:B------:R-:W2:Y:S01]  /*cd20*/  LDSM.16.M88.4 R72, [R165+0x2800] ;  /* 0x00280000a548783b */ /* 0x000ea20000000200 */
[----:B------:R-:W-:Y:S01]  /*cd30*/  IMAD.IADD R163, R166, 0x1, R5 ;  /* 0x00000001a6a37824 */ /* 0x000fe200078e0205 */
[----:B------:R-:W-:Y:S02]  /*cd40*/  @P2 IADD3 R162, R8, -0x40, RZ ;  /* 0xffffffc008a22810 */ /* 0x000fe40007ffe0ff */
[----:B------:R-:W-:Y:S01]  /*cd50*/  LDSM.16.M88.4 R16, [R164] ;  /* 0x00000000a410783b */ /* 0x000fe20000000200 */
[----:B------:R-:W-:Y:S01]  /*cd60*/  IMAD.IADD R161, R4, 0x1, R163 ;  /* 0x0000000104a17824 */ /* 0x000fe200078e02a3 */
[----:B------:R-:W-:Y:S01]  /*cd70*/  LOP3.LUT R6, R6, R7, RZ, 0xfc, !PT ;  /* 0x0000000706067212 */ /* 0x000fe200078efcff */
[----:B------:R-:W-:Y:S01]  /*cd80*/  IMAD.IADD R148, R2, 0x1, R162 ;  /* 0x0000000102947824 */ /* 0x000fe200078e02a2 */
[----:B------:R-:W5:Y:S01]  /*cd90*/  LDSM.16.M88.4 R40, [R159+0x2000] ;  /* 0x002000009f28783b */ /* 0x000f620000000200 */
[----:B------:R-:W-:Y:S01]  /*cda0*/  IMAD.IADD R2, R92, 0x1, R183 ;  /* 0x000000015c027824 */ /* 0x000fe200078e02b7 */
[----:B------:R-:W-:-:S02]  /*cdb0*/  IADD3 R154, R162, 0x1000, RZ ;  /* 0x00001000a29a7810 */ /* 0x000fc40007ffe0ff */
[----:B------:R-:W3:Y:S01]  /*cdc0*/  LDSM.16.M88.4 R24, [R159+0x2800] ;  /* 0x002800009f18783b */ /* 0x000ee20000000200 */
[----:B------:R-:W-:Y:S01]  /*cdd0*/  I2F R93, R2 ;  /* 0x00000002005d7306 */ /* 0x000fe20000201400 */
[C---:B------:R-:W-:Y:S02]  /*cde0*/  IADD3 R98, R2.reuse, 0x9, RZ ;  /* 0x0000000902627810 */ /* 0x040fe40007ffe0ff */
[----:B------:R-:W4:Y:S01]  /*cdf0*/  LDSM.16.M88.4 R56, [R165+0x3000] ;  /* 0x00300000a538783b */ /* 0x000f220000000200 */
[C---:B------:R-:W-:Y:S02]  /*ce00*/  IADD3 R96, R2.reuse, 0x8, RZ ;  /* 0x0000000802607810 */ /* 0x040fe40007ffe0ff */
[C---:B------:R-:W-:Y:S01]  /*ce10*/  IADD3 R108, R2.reuse, 0x18, RZ ;  /* 0x00000018026c7810 */ /* 0x040fe20007ffe0ff */
[----:B------:R-:W-:Y:S01]  /*ce20*/  LDSM.16.M88.4 R8, [R163] ;  /* 0x00000000a308783b */ /* 0x000fe20000000200 */
[----:B------:R-:W-:Y:S01]  /*ce30*/  I2F R97, R98 ;  /* 0x0000006200617306 */ /* 0x000fe20000201400 */
[----:B------:R-:W-:-:S02]  /*ce40*/  IADD3 R50, R2, 0x1, RZ ;  /* 0x0000000102327810 */ /* 0x000fc40007ffe0ff */
[----:B------:R-:W3:Y:S01]  /*ce50*/  LDSM.16.M88.4 R32, [R162] ;  /* 0x00000000a220783b */ /* 0x000ee20000000200 */
[C---:B------:R-:W-:Y:S02]  /*ce60*/  IADD3 R104, R2.reuse, 0x10, RZ ;  /* 0x0000001002687810 */ /* 0x040fe40007ffe0ff */
[C---:B------:R-:W-:Y:S01]  /*ce70*/  IADD3 R106, R2.reuse, 0x11, RZ ;  /* 0x00000011026a7810 */ /* 0x040fe20007ffe0ff */
[----:B------:R-:W3:Y:S01]  /*ce80*/  LDSM.16.M88.4 R52, [R159+0x3000] ;  /* 0x003000009f34783b */ /* 0x000ee20000000200 */
[----:B------:R-:W-:Y:S01]  /*ce90*/  I2F R95, R96 ;  /* 0x00000060005f7306 */ /* 0x000fe20000201400 */
[C---:B------:R-:W-:Y:S02]  /*cea0*/  IADD3 R138, R2.reuse, 0x40, RZ ;  /* 0x00000040028a7810 */ /* 0x040fe40007ffe0ff */
[----:B------:R-:W-:Y:S01]  /*ceb0*/  LDSM.16.M88.4 R12, [R161] ;  /* 0x00000000a10c783b */ /* 0x000fe20000000200 */
[----:B------:R-:W-:Y:S02]  /*cec0*/  IADD3 R134, R2, 0x41, RZ ;  /* 0x0000004102867810 */ /* 0x000fe40007ffe0ff */
[C---:B------:R-:W-:Y:S01]  /*ced0*/  IADD3 R152, R162.reuse, 0x2000, RZ ;  /* 0x00002000a2987810 */ /* 0x040fe20007ffe0ff */
[----:B-1----:R-:W-:Y:S01]  /*cee0*/  HMMA.16816.F32 R60, R20, R44, RZ ;  /* 0x0000002c143c723c */ /* 0x002fe200000018ff */
[----:B------:R-:W1:Y:S01]  /*cef0*/  LDSM.16.M88.4 R64, [R148] ;  /* 0x000000009440783b */ /* 0x000e620000000200 */
[----:B------:R-:W-:Y:S01]  /*cf00*/  I2F R109, R108 ;  /* 0x0000006c006d7306 */ /* 0x000fe20000201400 */
[----:B------:R-:W-:-:S02]  /*cf10*/  IADD3 R150, R162, 0x3000, RZ ;  /* 0x00003000a2967810 */ /* 0x000fc40007ffe0ff */
[----:B------:R-:W1:Y:S03]  /*cf20*/  LDSM.16.M88.4 R68, [R165+0x3800] ;  /* 0x00380000a544783b */ /* 0x000e660000000200 */
[C---:B--2---:R-:W-:Y:S01]  /*cf30*/  HMMA.16816.F32 R36, R20.reuse, R72, RZ ;  /* 0x000000481424723c */ /* 0x044fe200000018ff */
[----:B------:R-:W-:Y:S01]  /*cf40*/  LDSM.16.M88.4 R88, [R159+0x3800] ;  /* 0x003800009f58783b */ /* 0x000fe20000000200 */
[----:B------:R-:W-:Y:S03]  /*cf50*/  I2F R51, R50 ;  /* 0x0000003200337306 */ /* 0x000fe60000201400 */
[----:B------:R-:W-:Y:S03]  /*cf60*/  LDSM.16.M88.4 R76, [R165+0x5800] ;  /* 0x00580000a54c783b */ /* 0x000fe60000000200 */
[C---:B------:R-:W-:Y:S01]  /*cf70*/  HMMA.16816.F32 R72, R20.reuse, R74, RZ ;  /* 0x0000004a1448723c */ /* 0x040fe200000018ff */
[----:B------:R-:W-:Y:S01]  /*cf80*/  LDSM.16.M88.4 R84, [R162+0x1800] ;  /* 0x00180000a254783b */ /* 0x000fe20000000200 */
[----:B------:R-:W-:Y:S06]  /*cf90*/  I2F R99, R104 ;  /* 0x0000006800637306 */ /* 0x000fec0000201400 */
[----:B------:R-:W-:Y:S02]  /*cfa0*/  HMMA.16816.F32 R44, R20, R46, RZ ;  /* 0x0000002e142c723c */ /* 0x000fe400000018ff */
[----:B------:R-:W-:Y:S06]  /*cfb0*/  I2F R105, R106 ;  /* 0x0000006a00697306 */ /* 0x000fec0000201400 */
[C---:B-----5:R-:W-:Y:S02]  /*cfc0*/  HMMA.16816.F32 R60, R16.reuse, R40, R60 ;  /* 0x00000028103c723c */ /* 0x060fe4000000183c */
[----:B------:R-:W-:Y:S06]  /*cfd0*/  I2F R130, R138 ;  /* 0x0000008a00827306 */ /* 0x000fec0000201400 */
[C---:B---3--:R-:W-:Y:S08]  /*cfe0*/  HMMA.16816.F32 R36, R16.reuse, R24, R36 ;  /* 0x000000181024723c */ /* 0x048ff00000001824 */
[----:B------:R-:W-:Y:S08]  /*cff0*/  HMMA.16816.F32 R72, R16, R26, R72 ;  /* 0x0000001a1048723c */ /* 0x000ff00000001848 */
[----:B----4-:R-:W-:Y:S08]  /*d000*/  HMMA.16816.F32 R28, R20, R56, RZ ;  /* 0x00000038141c723c */ /* 0x010ff000000018ff */
[----:B------:R-:W-:Y:S01]  /*d010*/  HMMA.16816.F32 R44, R16, R42, R44 ;  /* 0x0000002a102c723c */ /* 0x000fe2000000182c */
[----:B------:R-:W2:Y:S07]  /*d020*/  LDSM.16.M88.4 R40, [R162+0x800] ;  /* 0x00080000a228783b */ /* 0x000eae0000000200 */
[----:B------:R-:W-:Y:S01]  /*d030*/  HMMA.16816.F32 R24, R20, R58, RZ ;  /* 0x0000003a1418723c */ /* 0x000fe200000018ff */
[----:B------:R-:W3:Y:S07]  /*d040*/  LDSM.16.M88.4 R56, [R162+0x1000] ;  /* 0x00100000a238783b */ /* 0x000eee0000000200 */
[----:B------:R-:W-:Y:S08]  /*d050*/  HMMA.16816.F32 R60, R8, R32, R60 ;  /* 0x00000020083c723c */ /* 0x000ff0000000183c */
[C---:B------:R-:W-:Y:S08]  /*d060*/  HMMA.16816.F32 R28, R16.reuse, R52, R28 ;  /* 0x00000034101c723c */ /* 0x040ff0000000181c */
[----:B------:R-:W-:Y:S01]  /*d070*/  HMMA.16816.F32 R24, R16, R54, R24 ;  /* 0x000000361018723c */ /* 0x000fe20000001818 */
[----:B------:R-:W4:Y:S07]  /*d080*/  LDSM.16.M88.4 R52, [R148+0x800] ;  /* 0x000800009434783b */ /* 0x000f2e0000000200 */
[----:B-1----:R-:W-:Y:S08]  /*d090*/  HMMA.16816.F32 R60, R12, R64, R60 ;  /* 0x000000400c3c723c */ /* 0x002ff0000000183c */
[----:B------:R-:W-:Y:S08]  /*d0a0*/  HMMA.16816.F32 R44, R8, R34, R44 ;  /* 0x00000022082c723c */ /* 0x000ff0000000182c */
[----:B------:R-:W-:Y:S08]  /*d0b0*/  HMMA.16816.F32 R32, R20, R68, RZ ;  /* 0x000000441420723c */ /* 0x000ff000000018ff */
[----:B--2---:R-:W-:Y:S01]  /*d0c0*/  HMMA.16816.F32 R72, R8, R42, R72 ;  /* 0x0000002a0848723c */ /* 0x004fe20000001848 */
[----:B------:R-:W-:-:S02]  /*d0d0*/  FMUL.FTZ R60, R60, c[0x0][0x2ec] ;  /* 0x0000bb003c3c7a20 */ /* 0x000fc40000410000 */
[----:B------:R-:W-:Y:S02]  /*d0e0*/  FMUL.FTZ R61, R61, c[0x0][0x2ec] ;  /* 0x0000bb003d3d7a20 */ /* 0x000fe40000410000 */
[----:B------:R-:W-:Y:S01]  /*d0f0*/  MUFU.TANH R107, R60 ;  /* 0x0000003c006b7308 */ /* 0x000fe20000002400 */
[----:B------:R-:W-:Y:S02]  /*d100*/  FMUL.FTZ R110, R63, c[0x0][0x2ec] ;  /* 0x0000bb003f6e7a20 */ /* 0x000fe40000410000 */
[C---:B------:R-:W-:Y:S01]  /*d110*/  HMMA.16816.F32 R36, R8.reuse, R40, R36 ;  /* 0x000000280824723c */ /* 0x040fe20000001824 */
[----:B------:R-:W1:Y:S04]  /*d120*/  LDSM.16.M88.4 R40, [R148+0x1000] ;  /* 0x001000009428783b */ /* 0x000e680000000200 */
[----:B------:R-:W2:Y:S03]  /*d130*/  MUFU.TANH R110, R110 ;  /* 0x0000006e006e7308 */ /* 0x000ea60000002400 */
[----:B---3--:R-:W-:Y:S08]  /*d140*/  HMMA.16816.F32 R28, R8, R56, R28 ;  /* 0x00000038081c723c */ /* 0x008ff0000000181c */
[----:B------:R-:W-:Y:S01]  /*d150*/  HMMA.16816.F32 R32, R16, R88, R32 ;  /* 0x000000581020723c */ /* 0x000fe20000001820 */
[----:B------:R3:W-:Y:S01]  /*d160*/  MUFU.TANH R89, R61 ;  /* 0x0000003d00597308 */ /* 0x0007e20000002400 */
[----:B--2---:R-:W-:Y:S01]  /*d170*/  FFMA.FTZ R7, R0, R51, R110 ;  /* 0x0000003300077223 */ /* 0x004fe2000001006e */
[----:B------:R-:W-:-:S04]  /*d180*/  IADD3 R110, R2, 0x48, RZ ;  /* 0x00000048026e7810 */ /* 0x000fc80007ffe0ff */
[----:B------:R-:W-:Y:S01]  /*d190*/  FMUL.FTZ R88, R62, c[0x0][0x2ec] ;  /* 0x0000bb003e587a20 */ /* 0x000fe20000410000 */
[----:B------:R-:W-:Y:S05]  /*d1a0*/  HMMA.16816.F32 R24, R8, R58, R24 ;  /* 0x0000003a0818723c */ /* 0x000fea0000001818 */
[----:B------:R-:W-:Y:S03]  /*d1b0*/  MUFU.TANH R88, R88 ;  /* 0x0000005800587308 */ /* 0x000fe60000002400 */
[C---:B----4-:R-:W-:Y:S01]  /*d1c0*/  HMMA.16816.F32 R72, R12.reuse, R54, R72 ;  /* 0x000000360c48723c */ /* 0x050fe20000001848 */
[----:B---3--:R-:W2:Y:S07]  /*d1d0*/  LDSM.16.M88.4 R60, [R165+0x4000] ;  /* 0x00400000a53c783b */ /* 0x008eae0000000200 */
[C---:B------:R-:W-:Y:S01]  /*d1e0*/  HMMA.16816.F32 R36, R12.reuse, R52, R36 ;  /* 0x000000340c24723c */ /* 0x040fe20000001824 */
[----:B------:R-:W3:Y:S07]  /*d1f0*/  LDSM.16.M88.4 R52, [R165+0x4800] ;  /* 0x00480000a534783b */ /* 0x000eee0000000200 */
[C---:B-1----:R-:W-:Y:S08]  /*d200*/  HMMA.16816.F32 R28, R12.reuse, R40, R28 ;  /* 0x000000280c1c723c */ /* 0x042ff0000000181c */
[----:B------:R-:W-:Y:S01]  /*d210*/  HMMA.16816.F32 R24, R12, R42, R24 ;  /* 0x0000002a0c18723c */ /* 0x000fe20000001818 */
[----:B------:R-:W-:Y:S01]  /*d220*/  LDSM.16.M88.4 R40, [R165+0x5000] ;  /* 0x00500000a528783b */ /* 0x000fe20000000200 */
[----:B------:R-:W-:-:S02]  /*d230*/  FMUL.FTZ R119, R72, c[0x0][0x2ec] ;  /* 0x0000bb0048777a20 */ /* 0x000fc40000410000 */
[----:B------:R-:W-:Y:S02]  /*d240*/  FMUL.FTZ R129, R73, c[0x0][0x2ec] ;  /* 0x0000bb0049817a20 */ /* 0x000fe40000410000 */
[----:B------:R-:W-:Y:S02]  /*d250*/  FMUL.FTZ R128, R74, c[0x0][0x2ec] ;  /* 0x0000bb004a807a20 */ /* 0x000fe40000410000 */
[----:B------:R-:W-:Y:S01]  /*d260*/  HMMA.16816.F32 R68, R20, R70, RZ ;  /* 0x000000461444723c */ /* 0x000fe200000018ff */
[----:B------:R-:W-:Y:S01]  /*d270*/  FMUL.FTZ R131, R75, c[0x0][0x2ec] ;  /* 0x0000bb004b837a20 */ /* 0x000fe20000410000 */
[----:B------:R-:W-:Y:S01]  /*d280*/  MUFU.TANH R119, R119 ;  /* 0x0000007700777308 */ /* 0x000fe20000002400 */
[----:B------:R-:W1:Y:S01]  /*d290*/  LDSM.16.M88.4 R72, [R159+0x4000] ;  /* 0x004000009f48783b */ /* 0x000e620000000200 */
[----:B------:R-:W-:Y:S02]  /*d2a0*/  FMUL.FTZ R36, R36, c[0x0][0x2ec] ;  /* 0x0000bb0024247a20 */ /* 0x000fe40000410000 */
[----:B------:R-:W-:-:S02]  /*d2b0*/  FMUL.FTZ R37, R37, c[0x0][0x2ec] ;  /* 0x0000bb0025257a20 */ /* 0x000fc40000410000 */
[----:B------:R-:W-:Y:S01]  /*d2c0*/  HMMA.16816.F32 R44, R12, R66, R44 ;  /* 0x000000420c2c723c */ /* 0x000fe2000000182c */
[----:B------:R-:W-:Y:S01]  /*d2d0*/  FMUL.FTZ R28, R28, c[0x0][0x2ec] ;  /* 0x0000bb001c1c7a20 */ /* 0x000fe20000410000 */
[----:B------:R-:W-:Y:S01]  /*d2e0*/  MUFU.TANH R115, R36 ;  /* 0x0000002400737308 */ /* 0x000fe20000002400 */
[----:B------:R-:W-:Y:S02]  /*d2f0*/  FMUL.FTZ R29, R29, c[0x0][0x2ec] ;  /* 0x0000bb001d1d7a20 */ /* 0x000fe40000410000 */
[----:B------:R-:W-:Y:S02]  /*d300*/  FMUL.FTZ R30, R30, c[0x0][0x2ec] ;  /* 0x0000bb001e1e7a20 */ /* 0x000fe40000410000 */
[----:B------:R-:W-:Y:S01]  /*d310*/  FMUL.FTZ R38, R38, c[0x0][0x2ec] ;  /* 0x0000bb0026267a20 */ /* 0x000fe20000410000 */
[----:B--2---:R-:W-:Y:S01]  /*d320*/  HMMA.16816.F32 R64, R20, R60, RZ ;  /* 0x0000003c1440723c */ /* 0x004fe200000018ff */
[----:B------:R-:W-:Y:S01]  /*d330*/  FMUL.FTZ R118, R39, c[0x0][0x2ec] ;  /* 0x0000bb0027767a20 */ /* 0x000fe20000410000 */
[----:B------:R-:W-:Y:S01]  /*d340*/  MUFU.TANH R133, R28 ;  /* 0x0000001c00857308 */ /* 0x000fe20000002400 */
[----:B------:R-:W-:-:S02]  /*d350*/  FMUL.FTZ R24, R24, c[0x0][0x2ec] ;  /* 0x0000bb0018187a20 */ /* 0x000fc40000410000 */
[----:B------:R-:W-:Y:S02]  /*d360*/  FMUL.FTZ R25, R25, c[0x0][0x2ec] ;  /* 0x0000bb0019197a20 */ /* 0x000fe40000410000 */
[----:B------:R-:W-:Y:S01]  /*d370*/  FMUL.FTZ R143, R26, c[0x0][0x2ec] ;  /* 0x0000bb001a8f7a20 */ /* 0x000fe20000410000 */
[----:B------:R-:W-:Y:S01]  /*d380*/  HMMA.16816.F32 R60, R20, R62, RZ ;  /* 0x0000003e143c723c */ /* 0x000fe200000018ff */
[----:B------:R-:W-:Y:S01]  /*d390*/  FMUL.FTZ R145, R27, c[0x0][0x2ec] ;  /* 0x0000bb001b917a20 */ /* 0x000fe20000410000 */
[----:B------:R-:W-:Y:S06]  /*d3a0*/  MUFU.TANH R135, R29 ;  /* 0x0000001d00877308 */ /* 0x000fec0000002400 */
[----:B------:R-:W-:Y:S01]  /*d3b0*/  HMMA.16816.F32 R68, R16, R90, R68 ;  /* 0x0000005a1044723c */ /* 0x000fe20000001844 */
[----:B------:R-:W-:Y:S01]  /*d3c0*/  FMUL.FTZ R44, R44, c[0x0][0x2ec] ;  /* 0x0000bb002c2c7a20 */ /* 0x000fe20000410000 */
[----:B------:R2:W-:Y:S01]  /*d3d0*/  MUFU.TANH R139, R30 ;  /* 0x0000001e008b7308 */ /* 0x0005e20000002400 */
[----:B------:R-:W-:-:S02]  /*d3e0*/  FMUL.FTZ R45, R45, c[0x0][0x2ec] ;  /* 0x0000bb002d2d7a20 */ /* 0x000fc40000410000 */
[----:B------:R-:W-:Y:S02]  /*d3f0*/  FMUL.FTZ R46, R46, c[0x0][0x2ec] ;  /* 0x0000bb002e2e7a20 */ /* 0x000fe40000410000 */
[----:B------:R-:W-:Y:S01]  /*d400*/  FMUL.FTZ R91, R31, c[0x0][0x2ec] ;  /* 0x0000bb001f5b7a20 */ /* 0x000fe20000410000 */
[----:B---3--:R-:W-:Y:S01]  /*d410*/  HMMA.16816.F32 R56, R20, R52, RZ ;  /* 0x000000341438723c */ /* 0x008fe200000018ff */
[----:B------:R-:W-:Y:S01]  /*d420*/  FMUL.FTZ R47, R47, c[0x0][0x2ec] ;  /* 0x0000bb002f2f7a20 */ /* 0x000fe20000410000 */
[----:B------:R-:W-:Y:S01]  /*d430*/  MUFU.TANH R111, R44 ;  /* 0x0000002c006f7308 */ /* 0x000fe20000002400 */
[----:B------:R-:W-:-:S05]  /*d440*/  IADD3 R90, R2, 0x21, RZ ;  /* 0x00000021025a7810 */ /* 0x000fca0007ffe0ff */
[C---:B------:R-:W-:Y:S01]  /*d450*/  HMMA.16816.F32 R52, R20.reuse, R54, RZ ;  /* 0x000000361434723c */ /* 0x040fe200000018ff */
[----:B--2---:R-:W2:Y:S01]  /*d460*/  LDSM.16.M88.4 R28, [R162+0x2000] ;  /* 0x00200000a21c783b */ /* 0x004ea20000000200 */
[----:B------:R-:W-:Y:S06]  /*d470*/  MUFU.TANH R112, R45 ;  /* 0x0000002d00707308 */ /* 0x000fec0000002400 */
[----:B------:R-:W-:Y:S02]  /*d480*/  HMMA.16816.F32 R80, R20, R76, RZ ;  /* 0x0000004c1450723c */ /* 0x000fe400000018ff */
[----:B------:R-:W3:Y:S06]  /*d490*/  MUFU.TANH R113, R46 ;  /* 0x0000002e00717308 */ /* 0x000eec0000002400 */
[C---:B-1----:R-:W-:Y:S02]  /*d4a0*/  HMMA.16816.F32 R64, R16.reuse, R72, R64 ;  /* 0x000000481040723c */ /* 0x042fe40000001840 */
[----:B------:R1:W-:Y:S06]  /*d4b0*/  MUFU.TANH R114, R47 ;  /* 0x0000002f00727308 */ /* 0x0003ec0000002400 */
[----:B------:R-:W-:Y:S02]  /*d4c0*/  HMMA.16816.F32 R60, R16, R74, R60 ;  /* 0x0000004a103c723c */ /* 0x000fe4000000183c */
[----:B------:R-:W-:Y:S01]  /*d4d0*/  MUFU.TANH R116, R37 ;  /* 0x0000002500747308 */ /* 0x000fe20000002400 */
[----:B---3--:R-:W-:-:S04]  /*d4e0*/  FFMA.FTZ R113, R0, R95, R113 ;  /* 0x0000005f00717223 */ /* 0x008fc80000010071 */
[----:B------:R-:W-:Y:S01]  /*d4f0*/  IADD3 R74, R2, 0x19, RZ ;  /* 0x00000019024a7810 */ /* 0x000fe20007ffe0ff */
[----:B------:R-:W-:Y:S02]  /*d500*/  HMMA.16816.F32 R32, R8, R84, R32 ;  /* 0x000000540820723c */ /* 0x000fe40000001820 */
[----:B------:R3:W-:Y:S06]  /*d510*/  MUFU.TANH R117, R38 ;  /* 0x0000002600757308 */ /* 0x0007ec0000002400 */
[C---:B-1----:R-:W-:Y:S02]  /*d520*/  HMMA.16816.F32 R44, R20.reuse, R40, RZ ;  /* 0x00000028142c723c */ /* 0x042fe400000018ff */
[----:B------:R-:W-:Y:S06]  /*d530*/  MUFU.TANH R141, R24 ;  /* 0x00000018008d7308 */ /* 0x000fec0000002400 */
[C---:B------:R-:W-:Y:S01]  /*d540*/  HMMA.16816.F32 R40, R20.reuse, R42, RZ ;  /* 0x0000002a1428723c */ /* 0x040fe200000018ff */
[----:B---3--:R-:W1:Y:S01]  /*d550*/  LDSM.16.M88.4 R36, [R148+0x1800] ;  /* 0x001800009424783b */ /* 0x008e620000000200 */
[----:B------:R3:W-:Y:S06]  /*d560*/  MUFU.TANH R73, R25 ;  /* 0x0000001900497308 */ /* 0x0007ec0000002400 */
[----:B------:R-:W-:Y:S01]  /*d570*/  HMMA.16816.F32 R20, R20, R78, RZ ;  /* 0x0000004e1414723c */ /* 0x000fe200000018ff */
[----:B------:R-:W4:Y:S01]  /*d580*/  LDSM.16.M88.4 R76, [R159+0x4800] ;  /* 0x004800009f4c783b */ /* 0x000f220000000200 */
[----:B------:R-:W-:Y:S06]  /*d590*/  MUFU.TANH R129, R129 ;  /* 0x0000008100817308 */ /* 0x000fec0000002400 */
[C---:B------:R-:W-:Y:S01]  /*d5a0*/  HMMA.16816.F32 R68, R8.reuse, R86, R68 ;  /* 0x000000560844723c */ /* 0x040fe20000001844 */
[----:B------:R-:W-:Y:S01]  /*d5b0*/  LDSM.16.M88.4 R84, [R159+0x5000] ;  /* 0x005000009f54783b */ /* 0x000fe20000000200 */
[----:B------:R-:W5:Y:S03]  /*d5c0*/  I2F R72, R74 ;  /* 0x0000004a00487306 */ /* 0x000f660000201400 */
[----:B---3--:R-:W3:Y:S03]  /*d5d0*/  LDSM.16.M88.4 R24, [R148+0x2000] ;  /* 0x002000009418783b */ /* 0x008ee60000000200 */
[C---:B--2---:R-:W-:Y:S02]  /*d5e0*/  HMMA.16816.F32 R64, R8.reuse, R28, R64 ;  /* 0x0000001c0840723c */ /* 0x044fe40000001840 */
[----:B------:R-:W-:Y:S06]  /*d5f0*/  MUFU.TANH R131, R131 ;  /* 0x0000008300837308 */ /* 0x000fec0000002400 */
[----:B------:R-:W-:Y:S01]  /*d600*/  HMMA.16816.F32 R60, R8, R30, R60 ;  /* 0x0000001e083c723c */ /* 0x000fe2000000183c */
[----:B------:R-:W2:Y:S01]  /*d610*/  LDSM.16.M88.4 R28, [R162+0x2800] ;  /* 0x00280000a21c783b */ /* 0x000ea20000000200 */
[----:B-----5:R-:W-:Y:S01]  /*d620*/  FFMA.FTZ R129, R0, R72, R129 ;  /* 0x0000004800817223 */ /* 0x020fe20000010081 */
[----:B------:R-:W-:Y:S05]  /*d630*/  MUFU.TANH R118, R118 ;  /* 0x0000007600767308 */ /* 0x000fea0000002400 */
[C---:B-1----:R-:W-:Y:S03]  /*d640*/  HMMA.16816.F32 R32, R12.reuse, R36, R32 ;  /* 0x000000240c20723c */ /* 0x042fe60000001820 */
[----:B------:R-:W-:Y:S05]  /*d650*/  MUFU.TANH R91, R91 ;  /* 0x0000005b005b7308 */ /* 0x000fea0000002400 */
[----:B------:R-:W-:Y:S01]  /*d660*/  HMMA.16816.F32 R68, R12, R38, R68 ;  /* 0x000000260c44723c */ /* 0x000fe20000001844 */
[----:B------:R-:W1:Y:S02]  /*d670*/  LDSM.16.M88.4 R36, [R159+0x5800] ;  /* 0x005800009f24783b */ /* 0x000e640000000200 */
[----:B------:R-:W-:Y:S05]  /*d680*/  MUFU.TANH R143, R143 ;  /* 0x0000008f008f7308 */ /* 0x000fea0000002400 */
[----:B----4-:R-:W-:Y:S03]  /*d690*/  HMMA.16816.F32 R52, R16, R78, R52 ;  /* 0x0000004e1034723c */ /* 0x010fe60000001834 */
[----:B------:R-:W-:Y:S04]  /*d6a0*/  MUFU.TANH R145, R145 ;  /* 0x0000009100917308 */ /* 0x000fe80000002400 */
[----:B------:R-:W-:Y:S01]  /*d6b0*/  IADD3 R78, R2, 0x20, RZ ;  /* 0x00000020024e7810 */ /* 0x000fe20007ffe0ff */
[----:B---3--:R-:W-:Y:S01]  /*d6c0*/  HMMA.16816.F32 R64, R12, R24, R64 ;  /* 0x000000180c40723c */ /* 0x008fe20000001840 */
[----:B------:R-:W-:-:S02]  /*d6d0*/  FMUL.FTZ R32, R32, c[0x0][0x2ec] ;  /* 0x0000bb0020207a20 */ /* 0x000fc40000410000 */
[----:B------:R-:W-:Y:S01]  /*d6e0*/  MUFU.TANH R128, R128 ;  /* 0x0000008000807308 */ /* 0x000fe20000002400 */
[----:B------:R-:W-:Y:S02]  /*d6f0*/  FMUL.FTZ R33, R33, c[0x0][0x2ec] ;  /* 0x0000bb0021217a20 */ /* 0x000fe40000410000 */
[----:B------:R-:W-:Y:S02]  /*d700*/  FMUL.FTZ R34, R34, c[0x0][0x2ec] ;  /* 0x0000bb0022227a20 */ /* 0x000fe40000410000 */
[----:B------:R-:W-:Y:S01]  /*d710*/  FMUL.FTZ R35, R35, c[0x0][0x2ec] ;  /* 0x0000bb0023237a20 */ /* 0x000fe20000410000 */
[----:B------:R-:W-:Y:S01]  /*d720*/  HMMA.16816.F32 R60, R12, R26, R60 ;  /* 0x0000001a0c3c723c */ /* 0x000fe2000000183c */
[----:B------:R-:W3:Y:S01]  /*d730*/  LDSM.16.M88.4 R24, [R148+0x2800] ;  /* 0x002800009418783b */ /* 0x000ee20000000200 */
[----:B------:R-:W-:Y:S01]  /*d740*/  MUFU.TANH R75, R32 ;  /* 0x00000020004b7308 */ /* 0x000fe20000002400 */
[----:B------:R-:W-:Y:S02]  /*d750*/  FMUL.FTZ R71, R71, c[0x0][0x2ec] ;  /* 0x0000bb0047477a20 */ /* 0x000fe40000410000 */
[----:B------:R-:W-:-:S03]  /*d760*/  FMUL.FTZ R69, R69, c[0x0][0x2ec] ;  /* 0x0000bb0045457a20 */ /* 0x000fc60000410000 */
[----:B------:R-:W-:Y:S02]  /*d770*/  HMMA.16816.F32 R56, R16, R76, R56 ;  /* 0x0000004c1038723c */ /* 0x000fe40000001838 */
[----:B------:R-:W-:Y:S06]  /*d780*/  MUFU.TANH R77, R33 ;  /* 0x00000021004d7308 */ /* 0x000fec0000002400 */
[----:B--2---:R-:W-:Y:S01]  /*d790*/  HMMA.16816.F32 R52, R8, R30, R52 ;  /* 0x0000001e0834723c */ /* 0x004fe20000001834 */
[----:B------:R-:W-:Y:S01]  /*d7a0*/  FMUL.FTZ R65, R65, c[0x0][0x2ec] ;  /* 0x0000bb0041417a20 */ /* 0x000fe20000410000 */
[----:B------:R-:W-:Y:S01]  /*d7b0*/  MUFU.TANH R79, R34 ;  /* 0x00000022004f7308 */ /* 0x000fe20000002400 */
[----:B------:R-:W-:-:S02]  /*d7c0*/  FMUL.FTZ R67, R67, c[0x0][0x2ec] ;  /* 0x0000bb0043437a20 */ /* 0x000fc40000410000 */
[----:B------:R-:W-:-:S03]  /*d7d0*/  FMUL.FTZ R66, R66, c[0x0][0x2ec] ;  /* 0x0000bb0042427a20 */ /* 0x000fc60000410000 */
[----:B------:R-:W-:Y:S01]  /*d7e0*/  HMMA.16816.F32 R44, R16, R84, R44 ;  /* 0x00000054102c723c */ /* 0x000fe2000000182c */
[----:B------:R-:W-:Y:S01]  /*d7f0*/  FMUL.FTZ R60, R60, c[0x0][0x2ec] ;  /* 0x0000bb003c3c7a20 */ /* 0x000fe20000410000 */
[----:B------:R-:W-:Y:S01]  /*d800*/  I2F R76, R78 ;  /* 0x0000004e004c7306 */ /* 0x000fe20000201400 */
[----:B------:R-:W-:Y:S02]  /*d810*/  FMUL.FTZ R62, R62, c[0x0][0x2ec] ;  /* 0x0000bb003e3e7a20 */ /* 0x000fe40000410000 */
[----:B------:R-:W-:Y:S02]  /*d820*/  FMUL.FTZ R61, R61, c[0x0][0x2ec] ;  /* 0x0000bb003d3d7a20 */ /* 0x000fe40000410000 */
[----:B------:R-:W-:Y:S01]  /*d830*/  FMUL.FTZ R85, R68, c[0x0][0x2ec] ;  /* 0x0000bb0044557a20 */ /* 0x000fe20000410000 */
[----:B------:R-:W-:Y:S01]  /*d840*/  HMMA.16816.F32 R56, R8, R28, R56 ;  /* 0x0000001c0838723c */ /* 0x000fe20000001838 */
[----:B------:R-:W2:Y:S01]  /*d850*/  LDSM.16.M88.4 R28, [R162+0x3800] ;  /* 0x00380000a21c783b */ /* 0x000ea20000000200 */
[----:B------:R-:W4:Y:S01]  /*d860*/  I2F R84, R90 ;  /* 0x0000005a00547306 */ /* 0x000f220000201400 */
[----:B------:R-:W-:Y:S01]  /*d870*/  FMUL.FTZ R185, R63, c[0x0][0x2ec] ;  /* 0x0000bb003fb97a20 */ /* 0x000fe20000410000 */
[----:B------:R-:W-:-:S04]  /*d880*/  IADD3 R63, R2, 0x38, RZ ;  /* 0x00000038023f7810 */ /* 0x000fc80007ffe0ff */
[C---:B------:R-:W-:Y:S02]  /*d890*/  HMMA.16816.F32 R40, R16.reuse, R86, R40 ;  /* 0x000000561028723c */ /* 0x040fe40000001828 */
[----:B------:R5:W-:Y:S05]  /*d8a0*/  MUFU.TANH R87, R35 ;  /* 0x0000002300577308 */ /* 0x000bea0000002400 */
[----:B------:R-:W-:Y:S01]  /*d8b0*/  IADD3 R86, R2, 0x28, RZ ;  /* 0x0000002802567810 */ /* 0x000fe20007ffe0ff */
[C---:B-1----:R-:W-:Y:S02]  /*d8c0*/  HMMA.16816.F32 R80, R16.reuse, R36, R80 ;  /* 0x000000241050723c */ /* 0x042fe40000001850 */
[----:B------:R4:W-:Y:S05]  /*d8d0*/  MUFU.TANH R155, R60 ;  /* 0x0000003c009b7308 */ /* 0x0009ea0000002400 */
[----:B------:R-:W-:Y:S01]  /*d8e0*/  FMUL.FTZ R37, R70, c[0x0][0x2ec] ;  /* 0x0000bb0046257a20 */ /* 0x000fe20000410000 */
[----:B------:R-:W-:Y:S01]  /*d8f0*/  HMMA.16816.F32 R20, R16, R38, R20 ;  /* 0x000000261014723c */ /* 0x000fe20000001814 */
[----:B------:R-:W1:Y:S01]  /*d900*/  LDSM.16.M88.4 R16, [R162+0x3000] ;  /* 0x00300000a210783b */ /* 0x000e620000000200 */
[----:B------:R-:W2:Y:S01]  /*d910*/  I2F R68, R86 ;  /* 0x0000005600447306 */ /* 0x000ea20000201400 */
[----:B------:R-:W-:-:S02]  /*d920*/  FFMA.FTZ R70, R0, R105, R116 ;  /* 0x0000006900467223 */ /* 0x000fc40000010074 */
[----:B-----5:R-:W5:Y:S02]  /*d930*/  LDSM.16.M88.4 R32, [R148+0x3000] ;  /* 0x003000009420783b */ /* 0x020f640000000200 */
[----:B------:R-:W-:Y:S01]  /*d940*/  IADD3 R38, R2, 0x29, RZ ;  /* 0x0000002902267810 */ /* 0x000fe20007ffe0ff */
[C---:B---3--:R-:W-:Y:S01]  /*d950*/  HMMA.16816.F32 R52, R12.reuse, R26, R52 ;  /* 0x0000001a0c34723c */ /* 0x048fe20000001834 */
[----:B------:R-:W-:Y:S01]  /*d960*/  FMUL.FTZ R39, R64, c[0x0][0x2ec] ;  /* 0x0000bb0040277a20 */ /* 0x000fe20000410000 */
[----:B------:R3:W-:Y:S01]  /*d970*/  MUFU.TANH R153, R61 ;  /* 0x0000003d00997308 */ /* 0x0007e20000002400 */
[C---:B----4-:R-:W-:Y:S02]  /*d980*/  FFMA.FTZ R60, R0.reuse, R84, R135 ;  /* 0x00000054003c7223 */ /* 0x050fe40000010087 */
[----:B------:R-:W-:Y:S02]  /*d990*/  FFMA.FTZ R64, R0, R76, R133 ;  /* 0x0000004c00407223 */ /* 0x000fe40000010085 */
[----:B------:R-:W-:Y:S01]  /*d9a0*/  IMAD.U32 R27, R94, 0x10, R181 ;  /* 0x000000105e1b7824 */ /* 0x000fe200078e00b5 */
[----:B------:R-:W-:Y:S01]  /*d9b0*/  HMMA.16816.F32 R56, R12, R24, R56 ;  /* 0x000000180c38723c */ /* 0x000fe20000001838 */
[C---:B------:R-:W-:Y:S01]  /*d9c0*/  FFMA.FTZ R26, R0.reuse, R97, R112 ;  /* 0x00000061001a7223 */ /* 0x040fe20000010070 */
[----:B------:R4:W-:Y:S01]  /*d9d0*/  MUFU.TANH R25, R62 ;  /* 0x0000003e00197308 */ /* 0x0009e20000002400 */
[----:B------:R-:W-:Y:S01]  /*d9e0*/  FFMA.FTZ R94, R0, R99, R115 ;  /* 0x00000063005e7223 */ /* 0x000fe20000010073 */
[----:B------:R-:W-:Y:S01]  /*d9f0*/  IADD3 R102, -R172, 0x1, R27 ;  /* 0x00000001ac667810 */ /* 0x000fe20007ffe11b */
[----:B------:R-:W-:Y:S01]  /*da00*/  FFMA.FTZ R97, R0, R97, R114 ;  /* 0x0000006100617223 */ /* 0x000fe20000010072 */
[----:B------:R-:W-:Y:S01]  /*da10*/  IADD3 R114, R2, 0x50, RZ ;  /* 0x0000005002727810 */ /* 0x000fe20007ffe0ff */
[----:B------:R-:W-:Y:S01]  /*da20*/  FFMA.FTZ R27, R0, R109, R128 ;  /* 0x0000006d001b7223 */ /* 0x000fe20000010080 */
[----:B------:R-:W-:Y:S01]  /*da30*/  IADD3 R102, R102, c[0x0][0x2e8], R49 ;  /* 0x0000ba0066667a10 */ /* 0x000fe20007ffe031 */
[----:B--2---:R-:W-:Y:S01]  /*da40*/  HMMA.16816.F32 R80, R8, R28, R80 ;  /* 0x0000001c0850723c */ /* 0x004fe20000001850 */
[----:B------:R-:W2:Y:S01]  /*da50*/  I2F R36, R38 ;  /* 0x0000002600247306 */ /* 0x000ea20000201400 */
[----:B---3--:R-:W-:-:S02]  /*da60*/  IADD3 R61, R2, 0x31, RZ ;  /* 0x00000031023d7810 */ /* 0x008fc40007ffe0ff */
[C---:B------:R-:W-:Y:S02]  /*da70*/  IADD3 R24, R102.reuse, 0x8, RZ ;  /* 0x0000000866187810 */ /* 0x040fe40007ffe0ff */
[----:B------:R-:W-:Y:S01]  /*da80*/  IMNMX R102, R102, R49, PT ;  /* 0x0000003166667217 */ /* 0x000fe20003800200 */
[----:B------:R-:W-:Y:S01]  /*da90*/  FFMA.FTZ R28, R0, R95, R111 ;  /* 0x0000005f001c7223 */ /* 0x000fe2000001006f */
[----:B------:R-:W-:Y:S01]  /*daa0*/  IMNMX R103, R24, R49, PT ;  /* 0x0000003118677217 */ /* 0x000fe20003800200 */
[----:B------:R-:W-:Y:S01]  /*dab0*/  FFMA.FTZ R24, R0, R51, R89 ;  /* 0x0000003300187223 */ /* 0x000fe20000010059 */
[----:B------:R-:W-:Y:S01]  /*dac0*/  ISETP.GE.AND P4, PT, R98, R102, PT ;  /* 0x000000666200720c */ /* 0x000fe20003f86270 */
[----:B----4-:R-:W-:Y:S01]  /*dad0*/  FFMA.FTZ R62, R0, R68, R141 ;  /* 0x00000044003e7223 */ /* 0x010fe2000001008d */
[----:B------:R-:W-:Y:S01]  /*dae0*/  ISETP.GE.AND P3, PT, R96, R103, PT ;  /* 0x000000676000720c */ /* 0x000fe20003f66270 */
[----:B------:R-:W-:Y:S01]  /*daf0*/  FFMA.FTZ R89, R0, R105, R118 ;  /* 0x0000006900597223 */ /* 0x000fe20000010076 */
[----:B------:R-:W-:Y:S01]  /*db00*/  FSEL R26, R26, -INF , !P4 ;  /* 0xff8000001a1a7808 */ /* 0x000fe20006000000 */
[----:B------:R-:W-:Y:S01]  /*db10*/  FMUL.FTZ R59, R59, c[0x0][0x2ec] ;  /* 0x0000bb003b3b7a20 */ /* 0x000fe20000410000 */
[-C--:B------:R-:W-:Y:S01]  /*db20*/  ISETP.GE.AND P4, PT, R74, R102.reuse, PT ;  /* 0x000000664a00720c */ /* 0x080fe20003f86270 */
[C---:B-1----:R-:W-:Y:S01]  /*db30*/  HMMA.16816.F32 R44, R8.reuse, R16, R44 ;  /* 0x00000010082c723c */ /* 0x042fe2000000182c */
[----:B------:R-:W-:Y:S01]  /*db40*/  FSEL R157, R113, -INF , !P3 ;  /* 0xff800000719d7808 */ /* 0x000fe20005800000 */
[----:B------:R-:W-:Y:S01]  /*db50*/  FMUL.FTZ R29, R57, c[0x0][0x2ec] ;  /* 0x0000bb00391d7a20 */ /* 0x000fe20000410000 */
[-C--:B------:R-:W-:Y:S01]  /*db60*/  ISETP.GE.AND P3, PT, R108, R102.reuse, PT ;  /* 0x000000666c00720c */ /* 0x080fe20003f66270 */
[----:B------:R1:W-:Y:S01]  /*db70*/  MUFU.TANH R113, R59 ;  /* 0x0000003b00717308 */ /* 0x0003e20000002400 */
[----:B------:R-:W-:Y:S01]  /*db80*/  ISETP.GE.AND P1, PT, R50, R102, PT ;  /* 0x000000663200720c */ /* 0x000fe20003f26270 */
[----:B------:R-:W-:Y:S01]  /*db90*/  FFMA.FTZ R57, R0, R76, R139 ;  /* 0x0000004c00397223 */ /* 0x000fe2000001008b */
[-C--:B------:R-:W-:Y:S01]  /*dba0*/  ISETP.GE.AND P0, PT, R50, R103.reuse, PT ;  /* 0x000000673200720c */ /* 0x080fe20003f06270 */
[----:B------:R-:W-:Y:S01]  /*dbb0*/  HMMA.16816.F32 R40, R8, R18, R40 ;  /* 0x000000120828723c */ /* 0x000fe20000001828 */
[----:B------:R-:W-:Y:S01]  /*dbc0*/  FSEL R24, R24, -INF , !P1 ;  /* 0xff80000018187808 */ /* 0x000fe20004800000 */
[----:B------:R-:W-:Y:S01]  /*dbd0*/  FMUL.FTZ R49, R58, c[0x0][0x2ec] ;  /* 0x0000bb003a317a20 */ /* 0x000fe20000410000 */
[-C--:B------:R-:W-:Y:S01]  /*dbe0*/  ISETP.GE.AND P1, PT, R104, R103.reuse, PT ;  /* 0x000000676800720c */ /* 0x080fe20003f26270 */
[----:B------:R-:W-:Y:S01]  /*dbf0*/  I2F R19, R61 ;  /* 0x0000003d00137306 */ /* 0x000fe20000201400 */
[----:B------:R-:W-:Y:S01]  /*dc00*/  @P4 LOP3.LUT R174, R174, 0x1, RZ, 0xfc, !PT ;  /* 0x00000001aeae4812 */ /* 0x000fe200078efcff */
[----:B------:R-:W-:Y:S01]  /*dc10*/  FMUL.FTZ R58, R53, c[0x0][0x2ec] ;  /* 0x0000bb00353a7a20 */ /* 0x000fe20000410000 */
[----:B------:R-:W-:Y:S01]  /*dc20*/  ISETP.GE.AND P4, PT, R74, R103, PT ;  /* 0x000000674a00720c */ /* 0x000fe20003f86270 */
[----:B------:R-:W-:Y:S01]  /*dc30*/  FFMA.FTZ R74, R0, R109, R119 ;  /* 0x0000006d004a7223 */ /* 0x000fe20000010077 */
[----:B------:R-:W-:Y:S01]  /*dc40*/  IADD3 R18, R2, 0x30, RZ ;  /* 0x0000003002127810 */ /* 0x000fe20007ffe0ff */
[----:B------:R-:W-:Y:S01]  /*dc50*/  FFMA.FTZ R53, R0, R84, R91 ;  /* 0x0000005400357223 */ /* 0x000fe2000001005b */
[----:B------:R-:W-:Y:S01]  /*dc60*/  ISETP.GE.AND P6, PT, R104, R102, PT ;  /* 0x000000666800720c */ /* 0x000fe20003fc6270 */
[----:B-1----:R-:W-:Y:S01]  /*dc70*/  FFMA.FTZ R59, R0, R72, R131 ;  /* 0x00000048003b7223 */ /* 0x002fe20000010083 */
[----:B------:R-:W-:Y:S01]  /*dc80*/  FSEL R74, R74, -INF , !P3 ;  /* 0xff8000004a4a7808 */ /* 0x000fe20005800000 */
[----:B------:R-:W1:Y:S01]  /*dc90*/  I2F R17, R18 ;  /* 0x0000001200117306 */ /* 0x000e620000201400 */
[C---:B------:R-:W-:Y:S01]  /*dca0*/  LOP3.LUT P3, RZ, R174.reuse, 0x1, RZ, 0xc0, !PT ;  /* 0x00000001aeff7812 */ /* 0x040fe2000786c0ff */
[----:B-----5:R-:W-:Y:S01]  /*dcb0*/  HMMA.16816.F32 R44, R12, R32, R44 ;  /* 0x000000200c2c723c */ /* 0x020fe2000000182c */
[----:B------:R-:W-:Y:S01]  /*dcc0*/  LOP3.LUT R174, R174, 0xfffffffe, RZ, 0xc0, !PT ;  /* 0xfffffffeaeae7812 */ /* 0x000fe200078ec0ff */
[----:B--2---:R-:W-:Y:S01]  /*dcd0*/  FFMA.FTZ R145, R0, R36, R145 ;  /* 0x0000002400917223 */ /* 0x004fe20000010091 */
[----:B------:R-:W-:Y:S01]  /*dce0*/  FSEL R72, R129, -INF , !P3 ;  /* 0xff80000081487808 */ /* 0x000fe20005800000 */
[----:B------:R-:W-:Y:S01]  /*dcf0*/  FMUL.FTZ R3, R56, c[0x0][0x2ec] ;  /* 0x0000bb0038037a20 */ /* 0x000fe20000410000 */
[-C--:B------:R-:W-:Y:S01]  /*dd00*/  ISETP.GE.AND P3, PT, R86, R102.reuse, PT ;  /* 0x000000665600720c */ /* 0x080fe20003f66270 */
[----:B------:R-:W-:Y:S01]  /*dd10*/  MUFU.TANH R85, R85 ;  /* 0x0000005500557308 */ /* 0x000fe20000002400 */
[----:B------:R-:W-:Y:S01]  /*dd20*/  FFMA.FTZ R33, R0, R99, R117 ;  /* 0x0000006300217223 */ /* 0x000fe20000010075 */
[----:B------:R-:W-:Y:S01]  /*dd30*/  FSEL R7, R7, -INF , !P0 ;  /* 0xff80000007077808 */ /* 0x000fe20004000000 */
[----:B------:R-:W-:Y:S01]  /*dd40*/  HMMA.16816.F32 R20, R8, R30, R20 ;  /* 0x0000001e0814723c */ /* 0x000fe20000001814 */
[----:B------:R-:W-:Y:S01]  /*dd50*/  ISETP.GE.AND P2, PT, R96, R102, PT ;  /* 0x000000666000720c */ /* 0x000fe20003f46270 */
[----:B------:R-:W-:Y:S01]  /*dd60*/  FMUL.FTZ R52, R52, c[0x0][0x2ec] ;  /* 0x0000bb0034347a20 */ /* 0x000fe20000410000 */
[----:B------:R-:W-:Y:S01]  /*dd70*/  FSEL R33, R33, -INF , !P1 ;  /* 0xff80000021217808 */ /* 0x000fe20004800000 */
[----:B------:R-:W-:Y:S01]  /*dd80*/  FMUL.FTZ R54, R54, c[0x0][0x2ec] ;  /* 0x0000bb0036367a20 */ /* 0x000fe20000410000 */
[-C--:B------:R-:W-:Y:S01]  /*dd90*/  ISETP.GE.AND P1, PT, R78, R103.reuse, PT ;  /* 0x000000674e00720c */ /* 0x080fe20003f26270 */
[----:B------:R-:W-:Y:S01]  /*dda0*/  MUFU.TANH R37, R37 ;  /* 0x0000002500257308 */ /* 0x000fe20000002400 */
[----:B------:R-:W-:Y:S01]  /*ddb0*/  ISETP.GE.AND P0, PT, R106, R103, PT ;  /* 0x000000676a00720c */ /* 0x000fe20003f06270 */
[----:B-1----:R-:W-:Y:S01]  /*ddc0*/  FFMA.FTZ R104, R0, R17, R75 ;  /* 0x0000001100687223 */ /* 0x002fe2000001004b */
[----:B------:R-:W-:Y:S01]  /*ddd0*/  @P3 LOP3.LUT R174, R174, 0x1, RZ, 0xfc, !PT ;  /* 0x00000001aeae3812 */ /* 0x000fe200078efcff */
[----:B------:R-:W-:Y:S01]  /*dde0*/  HMMA.16816.F32 R40, R12, R34, R40 ;  /* 0x000000220c28723c */ /* 0x000fe20000001828 */
[----:B------:R-:W-:-:S02]  /*ddf0*/  FSEL R135, R57, -INF , !P1 ;  /* 0xff80000039877808 */ /* 0x000fc40004800000 */
[----:B------:R-:W-:Y:S01]  /*de00*/  LOP3.LUT P1, RZ, R174, 0x1, RZ, 0xc0, !PT ;  /* 0x00000001aeff7812 */ /* 0x000fe2000782c0ff */
[----:B------:R-:W1:Y:S01]  /*de10*/  I2F R16, R63 ;  /* 0x0000003f00107306 */ /* 0x000e620000201400 */
[----:B------:R-:W-:Y:S01]  /*de20*/  FSEL R94, R94, -INF , !P6 ;  /* 0xff8000005e5e7808 */ /* 0x000fe20007000000 */
[----:B------:R-:W-:Y:S01]  /*de30*/  FMUL.FTZ R46, R46, c[0x0][0x2ec] ;  /* 0x0000bb002e2e7a20 */ /* 0x000fe20000410000 */
[----:B------:R-:W-:Y:S01]  /*de40*/  FSEL R62, R62, -INF , !P1 ;  /* 0xff8000003e3e7808 */ /* 0x000fe20004800000 */
[----:B------:R-:W-:Y:S01]  /*de50*/  FMUL.FTZ R34, R45, c[0x0][0x2ec] ;  /* 0x0000bb002d227a20 */ /* 0x000fe20000410000 */
[-C--:B------:R-:W-:Y:S01]  /*de60*/  ISETP.GE.AND P1, PT, R61, R102.reuse, PT ;  /* 0x000000663d00720c */ /* 0x080fe20003f26270 */
[----:B------:R-:W-:Y:S01]  /*de70*/  FMUL.FTZ R44, R44, c[0x0][0x2ec] ;  /* 0x0000bb002c2c7a20 */ /* 0x000fe20000410000 */
[----:B------:R-:W-:Y:S01]  /*de80*/  ISETP.GE.AND P6, PT, R78, R102, PT ;  /* 0x000000664e00720c */ /* 0x000fe20003fc6270 */
[----:B------:R2:W-:Y:S01]  /*de90*/  MUFU.TANH R84, R58 ;  /* 0x0000003a00547308 */ /* 0x0005e20000002400 */
[----:B------:R-:W-:-:S02]  /*dea0*/  FSEL R28, R28, -INF , !P2 ;  /* 0xff8000001c1c7808 */ /* 0x000fc40005000000 */
[----:B------:R-:W-:Y:S02]  /*deb0*/  FSEL R89, R89, -INF , !P0 ;  /* 0xff80000059597808 */ /* 0x000fe40004000000 */
[----:B------:R-:W-:Y:S02]  /*dec0*/  LOP3.LUT R174, R174, 0xfffffffe, RZ, 0xc0, !PT ;  /* 0xfffffffeaeae7812 */ /* 0x000fe400078ec0ff */
[----:B------:R-:W-:Y:S01]  /*ded0*/  ISETP.GE.AND P2, PT, R106, R102, PT ;  /* 0x000000666a00720c */ /* 0x000fe20003f46270 */
[----:B------:R3:W-:Y:S01]  /*dee0*/  MUFU.TANH R147, R65 ;  /* 0x0000004100937308 */ /* 0x0007e20000002400 */
[-C--:B------:R-:W-:Y:S01]  /*def0*/  ISETP.GE.AND P0, PT, R90, R103.reuse, PT ;  /* 0x000000675a00720c */ /* 0x080fe20003f06270 */
[-C--:B-1----:R-:W-:Y:S01]  /*df00*/  FFMA.FTZ R85, R0, R16.reuse, R85 ;  /* 0x0000001000557223 */ /* 0x082fe20000010055 */
[----:B------:R-:W-:Y:S01]  /*df10*/  ISETP.GE.AND P5, PT, R98, R103, PT ;  /* 0x000000676200720c */ /* 0x000fe20003fa6270 */
[----:B------:R-:W-:Y:S01]  /*df20*/  FFMA.FTZ R133, R0, R16, R37 ;  /* 0x0000001000857223 */ /* 0x000fe20000010025 */
[----:B------:R-:W-:Y:S01]  /*df30*/  FSEL R64, R64, -INF , !P6 ;  /* 0xff80000040407808 */ /* 0x000fe20007000000 */
[----:B------:R-:W-:Y:S01]  /*df40*/  FMUL.FTZ R8, R42, c[0x0][0x2ec] ;  /* 0x0000bb002a087a20 */ /* 0x000fe20000410000 */
[----:B------:R-:W-:Y:S01]  /*df50*/  ISETP.GE.AND P6, PT, R38, R102, PT ;  /* 0x000000662600720c */ /* 0x000fe20003fc6270 */
[----:B--2---:R-:W-:Y:S01]  /*df60*/  FFMA.FTZ R58, R0, R36, R73 ;  /* 0x00000024003a7223 */ /* 0x004fe20000010049 */
[----:B------:R1:W-:Y:S01]  /*df70*/  MUFU.TANH R151, R67 ;  /* 0x0000004300977308 */ /* 0x0003e20000002400 */
[----:B------:R-:W-:Y:S01]  /*df80*/  @P1 LOP3.LUT R174, R174, 0x1, RZ, 0xfc, !PT ;  /* 0x00000001aeae1812 */ /* 0x000fe200078efcff */
[----:B------:R-:W-:Y:S01]  /*df90*/  FMUL.FTZ R40, R40, c[0x0][0x2ec] ;  /* 0x0000bb0028287a20 */ /* 0x000fe20000410000 */
[----:B------:R-:W-:Y:S01]  /*dfa0*/  FSEL R70, R70, -INF , !P2 ;  /* 0xff80000046467808 */ /* 0x000fe20005000000 */
[----:B------:R-:W-:Y:S01]  /*dfb0*/  FMUL.FTZ R43, R43, c[0x0][0x2ec] ;  /* 0x0000bb002b2b7a20 */ /* 0x000fe20000410000 */
[----:B------:R-:W-:-:S02]  /*dfc0*/  FSEL R59, R59, -INF , !P4 ;  /* 0xff8000003b3b7808 */ /* 0x000fc40006000000 */
[----:B------:R-:W-:Y:S01]  /*dfd0*/  FSEL R57, R53, -INF , !P0 ;  /* 0xff80000035397808 */ /* 0x000fe20004000000 */
[----:B---3--:R-:W-:Y:S01]  /*dfe0*/  FFMA.FTZ R65, R0, R68, R143 ;  /* 0x0000004400417223 */ /* 0x008fe2000001008f */
[----:B------:R2:W3:Y:S01]  /*dff0*/  MUFU.TANH R149, R66 ;  /* 0x0000004200957308 */ /* 0x0004e20000002400 */
[----:B------:R-:W-:Y:S02]  /*e000*/  FSEL R97, R97, -INF , !P5 ;  /* 0xff80000061617808 */ /* 0x000fe40006800000 */
[----:B------:R-:W-:Y:S02]  /*e010*/  ISETP.GE.AND P2, PT, R90, R102, PT ;  /* 0x000000665a00720c */ /* 0x000fe40003f46270 */
[----:B------:R-:W-:Y:S01]  /*e020*/  ISETP.GE.AND P4, PT, R86, R103, PT ;  /* 0x000000675600720c */ /* 0x000fe20003f86270 */
[----:B-1----:R-:W-:Y:S01]  /*e030*/  FFMA.FTZ R67, R0, R17, R79 ;  /* 0x0000001100437223 */ /* 0x002fe2000001004f */
[----:B------:R-:W-:Y:S01]  /*e040*/  ISETP.GE.AND P3, PT, R38, R103, PT ;  /* 0x000000672600720c */ /* 0x000fe20003f66270 */
[----:B------:R-:W-:Y:S01]  /*e050*/  FFMA.FTZ R17, R0, R19, R77 ;  /* 0x0000001300117223 */ /* 0x000fe2000001004d */
[-C--:B------:R-:W-:Y:S01]  /*e060*/  ISETP.GE.AND P0, PT, R18, R103.reuse, PT ;  /* 0x000000671200720c */ /* 0x080fe20003f06270 */
[----:B------:R-:W-:Y:S01]  /*e070*/  MUFU.TANH R71, R71 ;  /* 0x0000004700477308 */ /* 0x000fe20000002400 */
[----:B------:R-:W-:Y:S01]  /*e080*/  ISETP.GE.AND P5, PT, R108, R103, PT ;  /* 0x000000676c00720c */ /* 0x000fe20003fa6270 */
[----:B------:R-:W-:Y:S01]  /*e090*/  FMUL.FTZ R79, R55, c[0x0][0x2ec] ;  /* 0x0000bb00374f7a20 */ /* 0x000fe20000410000 */
[----:B------:R-:W-:-:S02]  /*e0a0*/  FSEL R58, R58, -INF , !P6 ;  /* 0xff8000003a3a7808 */ /* 0x000fc40007000000 */
[----:B--2---:R-:W-:Y:S01]  /*e0b0*/  IADD3 R66, R2, 0x39, RZ ;  /* 0x0000003902427810 */ /* 0x004fe20007ffe0ff */
[----:B---3--:R-:W-:Y:S01]  /*e0c0*/  FFMA.FTZ R119, R0, R130, R149 ;  /* 0x0000008200777223 */ /* 0x008fe20000010095 */
[----:B------:R-:W-:Y:S01]  /*e0d0*/  LOP3.LUT P6, RZ, R174, 0x1, RZ, 0xc0, !PT ;  /* 0x00000001aeff7812 */ /* 0x000fe200078cc0ff */
[----:B------:R-:W1:Y:S01]  /*e0e0*/  MUFU.TANH R39, R39 ;  /* 0x0000002700277308 */ /* 0x000e620000002400 */
[----:B------:R-:W-:Y:S02]  /*e0f0*/  ISETP.GE.AND P1, PT, R61, R103, PT ;  /* 0x000000673d00720c */ /* 0x000fe40003f26270 */
[----:B------:R-:W-:Y:S02]  /*e100*/  FSEL R60, R60, -INF , !P2 ;  /* 0xff8000003c3c7808 */ /* 0x000fe40005000000 */
[----:B------:R-:W-:Y:S02]  /*e110*/  FSEL R65, R65, -INF , !P4 ;  /* 0xff80000041417808 */ /* 0x000fe40006000000 */
[----:B------:R-:W-:Y:S01]  /*e120*/  FSEL R61, R145, -INF , !P3 ;  /* 0xff800000913d7808 */ /* 0x000fe20005800000 */
[----:B------:R-:W2:Y:S01]  /*e130*/  I2F R132, R66 ;  /* 0x0000004200847306 */ /* 0x000ea20000201400 */
[----:B------:R-:W-:-:S02]  /*e140*/  FSEL R67, R67, -INF , !P0 ;  /* 0xff80000043437808 */ /* 0x000fc40004000000 */
[----:B------:R-:W-:Y:S02]  /*e150*/  FSEL R27, R27, -INF , !P5 ;  /* 0xff8000001b1b7808 */ /* 0x000fe40006800000 */
[CC--:B------:R-:W-:Y:S02]  /*e160*/  ISETP.GE.AND P4, PT, R63.reuse, R102.reuse, PT ;  /* 0x000000663f00720c */ /* 0x0c0fe40003f86270 */
[----:B------:R-:W-:Y:S01]  /*e170*/  ISETP.GE.AND P2, PT, R63, R103, PT ;  /* 0x000000673f00720c */ /* 0x000fe20003f46270 */
[----:B------:R-:W-:Y:S01]  /*e180*/  FFMA.FTZ R63, R0, R19, R87 ;  /* 0x00000013003f7223 */ /* 0x000fe20000010057 */
[C---:B------:R-:W-:Y:S01]  /*e190*/  ISETP.GE.AND P3, PT, R66.reuse, R102, PT ;  /* 0x000000664200720c */ /* 0x040fe20003f66270 */
[----:B------:R-:W3:Y:S01]  /*e1a0*/  I2F R56, R134 ;  /* 0x0000008600387306 */ /* 0x000ee20000201400 */
[----:B------:R-:W-:Y:S01]  /*e1b0*/  ISETP.GE.AND P0, PT, R66, R103, PT ;  /* 0x000000674200720c */ /* 0x000fe20003f06270 */
[----:B-1----:R-:W-:Y:S01]  /*e1c0*/  FFMA.FTZ R128, R0, R130, R39 ;  /* 0x0000008200807223 */ /* 0x002fe20000010027 */
[----:B------:R-:W-:-:S02]  /*e1d0*/  ISETP.GE.AND P5, PT, R18, R102, PT ;  /* 0x000000661200720c */ /* 0x000fc40003fa6270 */
[----:B------:R-:W-:Y:S01]  /*e1e0*/  IADD3 R111, R2, 0x51, RZ ;  /* 0x00000051026f7810 */ /* 0x000fe20007ffe0ff */
[----:B--2---:R-:W-:Y:S01]  /*e1f0*/  FFMA.FTZ R71, R0, R132, R71 ;  /* 0x0000008400477223 */ /* 0x004fe20000010047 */
[----:B------:R-:W-:Y:S01]  /*e200*/  FSEL R66, R17, -INF , !P6 ;  /* 0xff80000011427808 */ /* 0x000fe20007000000 */
[----:B------:R-:W1:Y:S01]  /*e210*/  I2F R96, R110 ;  /* 0x0000006e00607306 */ /* 0x000e620000201400 */
[----:B------:R-:W2:Y:S01]  /*e220*/  LDSM.16.M88.4 R16, [R148+0x3800] ;  /* 0x003800009410783b */ /* 0x000ea20000000200 */
[----:B------:R-:W-:Y:S01]  /*e230*/  IADD3 R76, R2, 0x68, RZ ;  /* 0x00000068024c7810 */ /* 0x000fe20007ffe0ff */
[----:B------:R-:W-:-:S04]  /*e240*/  DEPBAR.LE SB0, 0x0 ;  /* 0x000080000000791a */ /* 0x000fc80000000000 */
[C---:B------:R-:W-:Y:S01]  /*e250*/  IADD3 R98, R2.reuse, 0x49, RZ ;  /* 0x0000004902627810 */ /* 0x040fe20007ffe0ff */
[----:B------:R-:W4:Y:S01]  /*e260*/  I2F R95, R111 ;  /* 0x0000006f005f7306 */ /* 0x000f220000201400 */
[----:B------:R-:W-:Y:S01]  /*e270*/  IADD3 R109, R2, 0x60, RZ ;  /* 0x00000060026d7810 */ /* 0x000fe20007ffe0ff */
[-C--:B---3--:R-:W-:Y:S01]  /*e280*/  FFMA.FTZ R118, R0, R56.reuse, R147 ;  /* 0x0000003800767223 */ /* 0x088fe20000010093 */
[----:B------:R-:W-:Y:S01]  /*e290*/  IADD3 R112, R2, 0x58, RZ ;  /* 0x0000005802707810 */ /* 0x000fe20007ffe0ff */
[----:B------:R-:W-:Y:S01]  /*e2a0*/  FFMA.FTZ R117, R0, R56, R151 ;  /* 0x0000003800757223 */ /* 0x000fe20000010097 */
[----:B------:R-:W-:Y:S02]  /*e2b0*/  IADD3 R78, R2, 0x59, RZ ;  /* 0x00000059024e7810 */ /* 0x000fe40007ffe0ff */
[----:B------:R-:W-:Y:S01]  /*e2c0*/  FSEL R108, R85, -INF , !P4 ;  /* 0xff800000556c7808 */ /* 0x000fe20006000000 */
[----:B------:R-:W-:Y:S01]  /*e2d0*/  I2F R91, R76 ;  /* 0x0000004c005b7306 */ /* 0x000fe20000201400 */
[----:B------:R-:W-:Y:S01]  /*e2e0*/  FSEL R131, R71, -INF , !P0 ;  /* 0xff80000047837808 */ /* 0x000fe20004000000 */
[----:B-1----:R-:W-:Y:S01]  /*e2f0*/  FFMA.FTZ R129, R0, R96, R25 ;  /* 0x0000006000817223 */ /* 0x002fe20000010019 */
[----:B------:R-:W-:Y:S01]  /*e300*/  ISETP.GE.AND P4, PT, R134, R102, PT ;  /* 0x000000668600720c */ /* 0x000fe20003f86270 */
[----:B------:R-:W-:Y:S01]  /*e310*/  FFMA.FTZ R130, R0, R96, R155 ;  /* 0x0000006000827223 */ /* 0x000fe2000001009b */
[----:B------:R-:W-:-:S02]  /*e320*/  ISETP.GE.AND P0, PT, R110, R103, PT ;  /* 0x000000676e00720c */ /* 0x000fc40003f06270 */
[----:B------:R-:W-:Y:S01]  /*e330*/  IADD3 R77, R2, 0x78, RZ ;  /* 0x00000078024d7810 */ /* 0x000fe20007ffe0ff */
[----:B------:R-:W1:Y:S01]  /*e340*/  MUFU.TANH R8, R8 ;  /* 0x0000000800087308 */ /* 0x000e620000002400 */
[----:B------:R-:W-:Y:S02]  /*e350*/  FSEL R63, R63, -INF , !P1 ;  /* 0xff8000003f3f7808 */ /* 0x000fe40004800000 */
[----:B------:R-:W-:Y:S02]  /*e360*/  FSEL R118, R118, -INF , !P4 ;  /* 0xff80000076767808 */ /* 0x000fe40006000000 */
[----:B------:R-:W-:Y:S02]  /*e370*/  FSEL R129, R129, -INF , !P0 ;  /* 0xff80000081817808 */ /* 0x000fe40004000000 */
[----:B------:R-:W-:Y:S01]  /*e380*/  ISETP.GE.AND P1, PT, R138, R103, PT ;  /* 0x000000678a00720c */ /* 0x000fe20003f26270 */
[----:B------:R-:W3:Y:S01]  /*e390*/  MUFU.TANH R69, R69 ;  /* 0x0000004500457308 */ /* 0x000ee20000002400 */
[----:B------:R-:W-:-:S02]  /*e3a0*/  ISETP.GE.AND P4, PT, R111, R102, PT ;  /* 0x000000666f00720c */ /* 0x000fc40003f86270 */
[----:B------:R-:W-:Y:S01]  /*e3b0*/  ISETP.GE.AND P0, PT, R111, R103, PT ;  /* 0x000000676f00720c */ /* 0x000fe20003f06270 */
[----:B----4-:R-:W-:Y:S01]  /*e3c0*/  FFMA.FTZ R111, R0, R95, R113 ;  /* 0x0000005f006f7223 */ /* 0x010fe20000010071 */
[----:B------:R-:W-:Y:S02]  /*e3d0*/  FSEL R104, R104, -INF , !P5 ;  /* 0xff80000068687808 */ /* 0x000fe40006800000 */
[-C--:B------:R-:W-:Y:S01]  /*e3e0*/  ISETP.GE.AND P5, PT, R138, R102.reuse, PT ;  /* 0x000000668a00720c */ /* 0x080fe20003fa6270 */
[----:B------:R-:W-:Y:S01]  /*e3f0*/  MUFU.TANH R185, R185 ;  /* 0x000000b900b97308 */ /* 0x000fe20000002400 */
[----:B--2---:R-:W-:Y:S01]  /*e400*/  HMMA.16816.F32 R80, R12, R16, R80 ;  /* 0x000000100c50723c */ /* 0x004fe20000001850 */
[----:B------:R-:W-:Y:S02]  /*e410*/  IADD3 R38, R2, 0x69, RZ ;  /* 0x0000006902267810 */ /* 0x000fe40007ffe0ff */
[----:B------:R-:W-:Y:S02]  /*e420*/  FSEL R119, R119, -INF , !P1 ;  /* 0xff80000077777808 */ /* 0x000fe40004800000 */
[----:B------:R-:W-:-:S02]  /*e430*/  ISETP.GE.AND P6, PT, R98, R102, PT ;  /* 0x000000666200720c */ /* 0x000fc40003fc6270 */
[----:B------:R-:W2:Y:S01]  /*e440*/  I2F R50, R98 ;  /* 0x0000006200327306 */ /* 0x000ea20000201400 */
[----:B------:R-:W-:Y:S01]  /*e450*/  HMMA.16816.F32 R12, R12, R18, R20 ;  /* 0x000000120c0c723c */ /* 0x000fe20000001814 */
[----:B------:R-:W-:Y:S01]  /*e460*/  FMUL.FTZ R16, R41, c[0x0][0x2ec] ;  /* 0x0000bb0029107a20 */ /* 0x000fe20000410000 */
[----:B------:R-:W-:Y:S01]  /*e470*/  ISETP.GE.AND P1, PT, R98, R103, PT ;  /* 0x000000676200720c */ /* 0x000fe20003f26270 */
[----:B-1----:R-:W-:Y:S01]  /*e480*/  FFMA.FTZ R41, R0, R91, R8 ;  /* 0x0000005b00297223 */ /* 0x002fe20000010008 */
[----:B------:R-:W-:Y:S01]  /*e490*/  FSEL R128, R128, -INF , !P5 ;  /* 0xff80000080807808 */ /* 0x000fe20006800000 */
[----:B---3--:R-:W-:Y:S01]  /*e4a0*/  FFMA.FTZ R69, R0, R132, R69 ;  /* 0x0000008400457223 */ /* 0x008fe20000010045 */
[----:B------:R-:W-:Y:S01]  /*e4b0*/  FSEL R111, R111, -INF , !P0 ;  /* 0xff8000006f6f7808 */ /* 0x000fe20004000000 */
[----:B------:R-:W-:Y:S01]  /*e4c0*/  MUFU.TANH R3, R3 ;  /* 0x0000000300037308 */ /* 0x000fe20000002400 */
[----:B------:R-:W-:Y:S02]  /*e4d0*/  ISETP.GE.AND P5, PT, R114, R102, PT ;  /* 0x000000667200720c */ /* 0x000fe40003fa6270 */
[----:B------:R-:W-:-:S02]  /*e4e0*/  ISETP.GE.AND P0, PT, R109, R103, PT ;  /* 0x000000676d00720c */ /* 0x000fc40003f06270 */
[C---:B------:R-:W-:Y:S02]  /*e4f0*/  IADD3 R68, R2.reuse, 0x70, RZ ;  /* 0x0000007002447810 */ /* 0x040fe40007ffe0ff */
[----:B------:R-:W-:Y:S01]  /*e500*/  IADD3 R36, R2, 0x71, RZ ;  /* 0x0000007102247810 */ /* 0x000fe20007ffe0ff */
[----:B------:R-:W1:Y:S01]  /*e510*/  I2F R32, R114 ;  /* 0x0000007200207306 */ /* 0x000e620000201400 */
[CC--:B--2---:R-:W-:Y:S01]  /*e520*/  FFMA.FTZ R132, R0.reuse, R50.reuse, R153 ;  /* 0x0000003200847223 */ /* 0x0c4fe20000010099 */
[----:B------:R-:W-:Y:S01]  /*e530*/  FSEL R106, R69, -INF , !P3 ;  /* 0xff800000456a7808 */ /* 0x000fe20005800000 */
[----:B------:R-:W-:Y:S01]  /*e540*/  FFMA.FTZ R115, R0, R50, R185 ;  /* 0x0000003200737223 */ /* 0x000fe200000100b9 */
[----:B------:R-:W-:Y:S01]  /*e550*/  IADD3 R37, R2, 0x79, RZ ;  /* 0x0000007902257810 */ /* 0x000fe20007ffe0ff */
[----:B------:R-:W-:Y:S01]  /*e560*/  FMUL.FTZ R9, R80, c[0x0][0x2ec] ;  /* 0x0000bb0050097a20 */ /* 0x000fe20000410000 */
[----:B------:R-:W-:Y:S01]  /*e570*/  FSEL R132, R132, -INF , !P6 ;  /* 0xff80000084847808 */ /* 0x000fe20007000000 */
[----:B------:R-:W-:Y:S01]  /*e580*/  FMUL.FTZ R10, R81, c[0x0][0x2ec] ;  /* 0x0000bb00510a7a20 */ /* 0x000fe20000410000 */
[----:B------:R-:W-:Y:S01]  /*e590*/  I2F R105, R109 ;  /* 0x0000006d00697306 */ /* 0x000fe20000201400 */
[----:B------:R-:W-:Y:S01]  /*e5a0*/  FMUL.FTZ R12, R12, c[0x0][0x2ec] ;  /* 0x0000bb000c0c7a20 */ /* 0x000fe20000410000 */
[----:B------:R-:W-:Y:S01]  /*e5b0*/  FSEL R115, R115, -INF , !P1 ;  /* 0xff80000073737808 */ /* 0x000fe20004800000 */
[----:B------:R-:W-:Y:S01]  /*e5c0*/  FMUL.FTZ R11, R82, c[0x0][0x2ec] ;  /* 0x0000bb00520b7a20 */ /* 0x000fe20000410000 */
[C---:B------:R-:W-:Y:S01]  /*e5d0*/  ISETP.GE.AND P6, PT, R112.reuse, R102, PT ;  /* 0x000000667000720c */ /* 0x040fe20003fc6270 */
[----:B------:R-:W-:Y:S01]  /*e5e0*/  FMUL.FTZ R17, R83, c[0x0][0x2ec] ;  /* 0x0000bb0053117a20 */ /* 0x000fe20000410000 */
[-C--:B------:R-:W-:Y:S01]  /*e5f0*/  ISETP.GE.AND P1, PT, R112, R103.reuse, PT ;  /* 0x000000677000720c */ /* 0x080fe20003f26270 */
[----:B------:R-:W-:Y:S01]  /*e600*/  FMUL.FTZ R13, R13, c[0x0][0x2ec] ;  /* 0x0000bb000d0d7a20 */ /* 0x000fe20000410000 */
[----:B------:R-:W2:Y:S01]  /*e610*/  MUFU.TANH R39, R46 ;  /* 0x0000002e00277308 */ /* 0x000ea20000002400 */
[----:B-1----:R-:W-:Y:S01]  /*e620*/  FFMA.FTZ R3, R0, R32, R3 ;  /* 0x0000002000037223 */ /* 0x002fe20000010003 */
[----:B------:R-:W-:Y:S01]  /*e630*/  FSEL R133, R133, -INF , !P2 ;  /* 0xff80000085857808 */ /* 0x000fe20005000000 */
[----:B------:R-:W-:Y:S01]  /*e640*/  FMUL.FTZ R14, R14, c[0x0][0x2ec] ;  /* 0x0000bb000e0e7a20 */ /* 0x000fe20000410000 */
[----:B------:R-:W-:Y:S01]  /*e650*/  ISETP.GE.AND P3, PT, R110, R102, PT ;  /* 0x000000666e00720c */ /* 0x000fe20003f66270 */
[----:B------:R-:W-:Y:S01]  /*e660*/  FMUL.FTZ R15, R15, c[0x0][0x2ec] ;  /* 0x0000bb000f0f7a20 */ /* 0x000fe20000410000 */
[----:B------:R-:W-:-:S02]  /*e670*/  ISETP.GE.AND P2, PT, R134, R103, PT ;  /* 0x000000678600720c */ /* 0x000fc40003f46270 */
[----:B------:R1:W-:Y:S01]  /*e680*/  I2F R99, R112 ;  /* 0x0000007000637306 */ /* 0x0003e20000201400 */
[----:B------:R-:W-:Y:S02]  /*e690*/  LOP3.LUT R174, R174, 0xfffffffe, RZ, 0xc0, !PT ;  /* 0xfffffffeaeae7812 */ /* 0x000fe400078ec0ff */
[----:B------:R-:W-:Y:S02]  /*e6a0*/  FSEL R117, R117, -INF , !P2 ;  /* 0xff80000075757808 */ /* 0x000fe40005000000 */
[----:B------:R-:W-:Y:S02]  /*e6b0*/  ISETP.GE.AND P2, PT, R114, R103, PT ;  /* 0x000000677200720c */ /* 0x000fe40003f46270 */
[----:B------:R-:W-:Y:S01]  /*e6c0*/  FSEL R130, R130, -INF , !P3 ;  /* 0xff80000082827808 */ /* 0x000fe20005800000 */
[----:B------:R3:W4:Y:S01]  /*e6d0*/  MUFU.TANH R116, R52 ;  /* 0x0000003400747308 */ /* 0x0007220000002400 */
[----:B--2---:R-:W-:Y:S01]  /*e6e0*/  FFMA.FTZ R39, R0, R105, R39 ;  /* 0x0000006900277223 */ /* 0x004fe20000010027 */
[----:B------:R-:W-:-:S02]  /*e6f0*/  ISETP.GE.AND P3, PT, R78, R103, PT ;  /* 0x000000674e00720c */ /* 0x000fc40003f66270 */
[C---:B------:R-:W-:Y:S02]  /*e700*/  IADD3 R155, R162.reuse, 0x800, RZ ;  /* 0x00000800a29b7810 */ /* 0x040fe40007ffe0ff */
[----:B------:R-:W-:Y:S02]  /*e710*/  IADD3 R153, R162, 0x1800, RZ ;  /* 0x00001800a2997810 */ /* 0x000fe40007ffe0ff */
[----:B------:R-:W2:Y:S01]  /*e720*/  I2F R51, R78 ;  /* 0x0000004e00337306 */ /* 0x000ea20000201400 */
[----:B-1----:R-:W-:Y:S02]  /*e730*/  FSEL R112, R3, -INF , !P5 ;  /* 0xff80000003707808 */ /* 0x002fe40006800000 */
[----:B------:R-:W-:Y:S02]  /*e740*/  ISETP.GE.AND P5, PT, R78, R102, PT ;  /* 0x000000664e00720c */ /* 0x000fe40003fa6270 */
[C---:B------:R-:W-:Y:S02]  /*e750*/  IADD3 R151, R162.reuse, 0x2800, RZ ;  /* 0x00002800a2977810 */ /* 0x040fe40007ffe0ff */
[----:B------:R-:W-:Y:S01]  /*e760*/  IADD3 R149, R162, 0x3800, RZ ;  /* 0x00003800a2957810 */ /* 0x000fe20007ffe0ff */
[----:B------:R-:W1:Y:S01]  /*e770*/  MUFU.TANH R79, R79 ;  /* 0x0000004f004f7308 */ /* 0x000e620000002400 */
[----:B---3--:R-:W-:Y:S01]  /*e780*/  IADD3 R52, R2, 0x61, RZ ;  /* 0x0000006102347810 */ /* 0x008fe20007ffe0ff */
[----:B----4-:R-:W-:-:S05]  /*e790*/  FFMA.FTZ R116, R0, R99, R116 ;  /* 0x0000006300747223 */ /* 0x010fca0000010074 */
[----:B------:R-:W-:Y:S01]  /*e7a0*/  FSEL R116, R116, -INF , !P6 ;  /* 0xff80000074747808 */ /* 0x000fe20007000000 */
[----:B------:R-:W3:Y:S01]  /*e7b0*/  MUFU.TANH R29, R29 ;  /* 0x0000001d001d7308 */ /* 0x000ee20000002400 */
[----:B--2---:R-:W-:Y:S01]  /*e7c0*/  FFMA.FTZ R84, R0, R51, R84 ;  /* 0x0000003300547223 */ /* 0x004fe20000010054 */
[----:B------:R-:W-:-:S04]  /*e7d0*/  ISETP.GE.AND P6, PT, R52, R102, PT ;  /* 0x000000663400720c */ /* 0x000fc80003fc6270 */
[----:B------:R-:W-:Y:S02]  /*e7e0*/  FSEL R114, R84, -INF , !P5 ;  /* 0xff80000054727808 */ /* 0x000fe40006800000 */
[----:B------:R-:W2:Y:S01]  /*e7f0*/  MUFU.TANH R54, R54 ;  /* 0x0000003600367308 */ /* 0x000ea20000002400 */
[----:B-1----:R-:W-:Y:S01]  /*e800*/  FFMA.FTZ R79, R0, R51, R79 ;  /* 0x00000033004f7223 */ /* 0x002fe2000001004f */
[----:B------:R-:W-:Y:S02]  /*e810*/  FSEL R51, R39, -INF , !P0 ;  /* 0xff80000027337808 */ /* 0x000fe40004000000 */
[-C--:B------:R-:W-:Y:S02]  /*e820*/  ISETP.GE.AND P0, PT, R68, R102.reuse, PT ;  /* 0x000000664400720c */ /* 0x080fe40003f06270 */
[----:B------:R-:W-:Y:S02]  /*e830*/  ISETP.GE.AND P5, PT, R76, R102, PT ;  /* 0x000000664c00720c */ /* 0x000fe40003fa6270 */
[----:B------:R-:W-:Y:S01]  /*e840*/  I2F R139, R52 ;  /* 0x00000034008b7306 */ /* 0x000fe20000201400 */
[----:B---3--:R-:W-:-:S05]  /*e850*/  FFMA.FTZ R29, R0, R95, R29 ;  /* 0x0000005f001d7223 */ /* 0x008fca000001001d */
[----:B------:R-:W-:Y:S02]  /*e860*/  FSEL R110, R29, -INF , !P4 ;  /* 0xff8000001d6e7808 */ /* 0x000fe40006000000 */
[----:B------:R-:W1:Y:S01]  /*e870*/  MUFU.TANH R34, R34 ;  /* 0x0000002200227308 */ /* 0x000e620000002400 */
[----:B--2---:R-:W-:Y:S01]  /*e880*/  FFMA.FTZ R54, R0, R99, R54 ;  /* 0x0000006300367223 */ /* 0x004fe20000010036 */
[----:B------:R-:W-:Y:S02]  /*e890*/  ISETP.GE.AND P4, PT, R109, R102, PT ;  /* 0x000000666d00720c */ /* 0x000fe40003f86270 */
[----:B------:R-:W-:Y:S02]  /*e8a0*/  @P0 LOP3.LUT R174, R174, 0x1, RZ, 0xfc, !PT ;  /* 0x00000001aeae0812 */ /* 0x000fe400078efcff */
[----:B------:R-:W-:Y:S02]  /*e8b0*/  FSEL R109, R54, -INF , !P1 ;  /* 0xff800000366d7808 */ /* 0x000fe40004800000 */
[----:B------:R-:W2:Y:S01]  /*e8c0*/  MUFU.TANH R49, R49 ;  /* 0x0000003100317308 */ /* 0x000ea20000002400 */
[----:B------:R-:W-:-:S02]  /*e8d0*/  ISETP.GE.AND P1, PT, R38, R103, PT ;  /* 0x000000672600720c */ /* 0x000fc40003f26270 */
[----:B------:R-:W-:-:S05]  /*e8e0*/  ISETP.GE.AND P0, PT, R68, R103, PT ;  /* 0x000000674400720c */ /* 0x000fca0003f06270 */
[----:B------:R3:W4:Y:S01]  /*e8f0*/  MUFU.TANH R35, R44 ;  /* 0x0000002c00237308 */ /* 0x0007220000002400 */
[----:B-1----:R-:W-:-:S05]  /*e900*/  FFMA.FTZ R34, R0, R139, R34 ;  /* 0x0000008b00227223 */ /* 0x002fca0000010022 */
[----:B------:R-:W-:Y:S02]  /*e910*/  FSEL R54, R34, -INF , !P6 ;  /* 0xff80000022367808 */ /* 0x000fe40007000000 */
[----:B------:R-:W-:Y:S01]  /*e920*/  I2F R55, R77 ;  /* 0x0000004d00377306 */ /* 0x000fe20000201400 */
[----:B--2---:R-:W-:Y:S01]  /*e930*/  FFMA.FTZ R49, R0, R32, R49 ;  /* 0x0000002000317223 */ /* 0x004fe20000010031 */
[----:B------:R-:W-:-:S04]  /*e940*/  ISETP.GE.AND P6, PT, R77, R102, PT ;  /* 0x000000664d00720c */ /* 0x000fc80003fc6270 */
[----:B------:R-:W-:Y:S01]  /*e950*/  FSEL R113, R49, -INF , !P2 ;  /* 0xff80000031717808 */ /* 0x000fe20005000000 */
[----:B---3--:R-:W-:Y:S01]  /*e960*/  FMUL.FTZ R44, R47, c[0x0][0x2ec] ;  /* 0x0000bb002f2c7a20 */ /* 0x008fe20000410000 */
[----:B------:R-:W1:Y:S01]  /*e970*/  MUFU.TANH R8, R12 ;  /* 0x0000000c00087308 */ /* 0x000e620000002400 */
[----:B----4-:R-:W-:Y:S01]  /*e980*/  FFMA.FTZ R35, R0, R105, R35 ;  /* 0x0000006900237223 */ /* 0x010fe20000010023 */
[----:B------:R-:W-:Y:S02]  /*e990*/  ISETP.GE.AND P2, PT, R52, R103, PT ;  /* 0x000000673400720c */ /* 0x000fe40003f46270 */
[----:B------:R-:W-:Y:S02]  /*e9a0*/  FSEL R105, R79, -INF , !P3 ;  /* 0xff8000004f697808 */ /* 0x000fe40005800000 */
[----:B------:R-:W-:Y:S02]  /*e9b0*/  FSEL R56, R35, -INF , !P4 ;  /* 0xff80000023387808 */ /* 0x000fe40006000000 */
[----:B------:R-:W-:Y:S01]  /*e9c0*/  I2F R53, R38 ;  /* 0x0000002600357306 */ /* 0x000fe20000201400 */
[----:B------:R-:W-:-:S02]  /*e9d0*/  ISETP.GE.AND P4, PT, R38, R102, PT ;  /* 0x000000662600720c */ /* 0x000fc40003f86270 */
[----:B------:R-:W-:-:S04]  /*e9e0*/  ISETP.GE.AND P3, PT, R76, R103, PT ;  /* 0x000000674c00720c */ /* 0x000fc80003f66270 */
[----:B------:R-:W-:Y:S01]  /*e9f0*/  FSEL R41, R41, -INF , !P3 ;  /* 0xff80000029297808 */ /* 0x000fe20005800000 */
[----:B------:R-:W2:Y:S01]  /*ea00*/  MUFU.TANH R16, R16 ;  /* 0x0000001000107308 */ /* 0x000ea20000002400 */
[C---:B-1----:R-:W-:Y:S01]  /*ea10*/  FFMA.FTZ R32, R0.reuse, R55, R8 ;  /* 0x0000003700207223 */ /* 0x042fe20000010008 */
[----:B------:R-:W-:Y:S01]  /*ea20*/  ISETP.GE.AND P3, PT, R77, R103, PT ;  /* 0x000000674d00720c */ /* 0x000fe20003f66270 */
[----:B------:R-:W-:-:S03]  /*ea30*/  FFMA.FTZ R8, R0, R93, R88 ;  /* 0x0000005d00087223 */ /* 0x000fc60000010058 */
[----:B------:R-:W-:Y:S02]  /*ea40*/  FSEL R32, R32, -INF , !P6 ;  /* 0xff80000020207808 */ /* 0x000fe40007000000 */
[----:B------:R-:W-:Y:S01]  /*ea50*/  MUFU.TANH R44, R44 ;  /* 0x0000002c002c7308 */ /* 0x000fe20000002400 */
[----:B------:R-:W-:-:S07]  /*ea60*/  ISETP.GT.AND P6, PT, R180, R167, PT ;  /* 0x000000a7b400720c */ /* 0x000fce0003fc4270 */
[----:B------:R-:W1:Y:S01]  /*ea70*/  MUFU.TANH R25, R40 ;  /* 0x0000002800197308 */ /* 0x000e620000002400 */
[----:B--2---:R-:W-:-:S05]  /*ea80*/  FFMA.FTZ R16, R0, R53, R16 ;  /* 0x0000003500107223 */ /* 0x004fca0000010010 */
[----:B------:R-:W-:Y:S02]  /*ea90*/  FSEL R50, R16, -INF , !P4 ;  /* 0xff80000010327808 */ /* 0x000fe40006000000 */
[----:B------:R-:W-:Y:S01]  /*eaa0*/  I2F R73, R68 ;  /* 0x0000004400497306 */ /* 0x000fe20000201400 */
[----:B------:R-:W-:-:S07]  /*eab0*/  LOP3.LUT P4, RZ, R174, 0x1, RZ, 0xc0, !PT ;  /* 0x00000001aeff7812 */ /* 0x000fce000788c0ff */
[----:B------:R2:W3:Y:S01]  /*eac0*/  MUFU.TANH R3, R43 ;  /* 0x0000002b00037308 */ /* 0x0004e20000002400 */
[----:B-1----:R-:W-:-:S05]  /*ead0*/  FFMA.FTZ R25, R0, R91, R25 ;  /* 0x0000005b00197223 */ /* 0x002fca0000010019 */
[----:B------:R-:W-:Y:S02]  /*eae0*/  FSEL R52, R25, -INF , !P5 ;  /* 0xff80000019347808 */ /* 0x000fe40006800000 */
[----:B------:R-:W1:Y:S01]  /*eaf0*/  MUFU.TANH R9, R9 ;  /* 0x0000000900097308 */ /* 0x000e620000002400 */
[----:B------:R-:W-:-:S07]  /*eb00*/  ISETP.GE.AND P5, PT, R36, R103, PT ;  /* 0x000000672400720c */ /* 0x000fce0003fa6270 */
[----:B------:R4:W-:Y:S01]  /*eb10*/  I2F R75, R36 ;  /* 0x00000024004b7306 */ /* 0x0009e20000201400 */
[C---:B--2---:R-:W-:Y:S02]  /*eb20*/  FFMA.FTZ R43, R0.reuse, R139, R44 ;  /* 0x0000008b002b7223 */ /* 0x044fe4000001002c */
[----:B---3--:R-:W-:-:S03]  /*eb30*/  FFMA.FTZ R3, R0, R53, R3 ;  /* 0x0000003500037223 */ /* 0x008fc60000010003 */
[----:B------:R-:W-:Y:S02]  /*eb40*/  FSEL R43, R43, -INF , !P2 ;  /* 0xff8000002b2b7808 */ /* 0x000fe40005000000 */
[----:B------:R-:W2:Y:S01]  /*eb50*/  MUFU.TANH R10, R10 ;  /* 0x0000000a000a7308 */ /* 0x000ea20000002400 */
[----:B-1----:R-:W-:Y:S01]  /*eb60*/  FFMA.FTZ R9, R0, R73, R9 ;  /* 0x0000004900097223 */ /* 0x002fe20000010009 */
[----:B------:R-:W-:Y:S02]  /*eb70*/  ISETP.GE.AND P2, PT, R36, R102, PT ;  /* 0x000000662400720c */ /* 0x000fe40003f46270 */
[----:B------:R-:W-:Y:S02]  /*eb80*/  FSEL R35, R3, -INF , !P1 ;  /* 0xff80000003237808 */ /* 0x000fe40004800000 */
[----:B------:R-:W-:Y:S02]  /*eb90*/  ISETP.GE.AND P1, PT, R2, R103, PT ;  /* 0x000000670200720c */ /* 0x000fe40003f26270 */
[----:B------:R-:W1:Y:S01]  /*eba0*/  MUFU.TANH R11, R11 ;  /* 0x0000000b000b7308 */ /* 0x000e620000002400 */
[----:B----4-:R-:W-:-:S02]  /*ebb0*/  FSEL R36, R9, -INF , !P4 ;  /* 0xff80000009247808 */ /* 0x010fc40006000000 */
[----:B------:R-:W-:Y:S01]  /*ebc0*/  ISETP.GE.AND P4, PT, R2, R102, PT ;  /* 0x000000660200720c */ /* 0x000fe20003f86270 */
[----:B------:R-:W-:Y:S01]  /*ebd0*/  FFMA.FTZ R2, R0, R93, R107 ;  /* 0x0000005d00027223 */ /* 0x000fe2000001006b */
[----:B------:R-:W-:-:S03]  /*ebe0*/  FSEL R8, R8, -INF , !P1 ;  /* 0xff80000008087808 */ /* 0x000fc60004800000 */
[----:B------:R-:W-:Y:S01]  /*ebf0*/  I2F R45, R37 ;  /* 0x00000025002d7306 */ /* 0x000fe20000201400 */
[----:B--2---:R-:W-:Y:S01]  /*ec00*/  FFMA.FTZ R10, R0, R75, R10 ;  /* 0x0000004b000a7223 */ /* 0x004fe2000001000a */
[----:B------:R-:W-:-:S04]  /*ec10*/  FSEL R2, R2, -INF , !P4 ;  /* 0xff80000002027808 */ /* 0x000fc80006000000 */
[----:B------:R-:W-:Y:S02]  /*ec20*/  FSEL R34, R10, -INF , !P2 ;  /* 0xff8000000a227808 */ /* 0x000fe40005000000 */
[----:B------:R-:W2:Y:S01]  /*ec30*/  MUFU.TANH R17, R17 ;  /* 0x0000001100117308 */ /* 0x000ea20000002400 */
[----:B-1----:R-:W-:Y:S01]  /*ec40*/  FFMA.FTZ R11, R0, R73, R11 ;  /* 0x00000049000b7223 */ /* 0x002fe2000001000b */
[----:B------:R-:W-:Y:S01]  /*ec50*/  BAR.SYNC.DEFER_BLOCKING 0x0 ;  /* 0x0000000000007b1d */ /* 0x000fe20000010000 */
[----:B------:R-:W-:-:S03]  /*ec60*/  ISETP.GE.AND P2, PT, R37, R102, PT ;  /* 0x000000662500720c */ /* 0x000fc60003f46270 */
[----:B------:R-:W-:Y:S02]  /*ec70*/  FSEL R31, R11, -INF , !P0 ;  /* 0xff8000000b1f7808 */ /* 0x000fe40004000000 */
[----:B------:R-:W1:Y:S01]  /*ec80*/  MUFU.TANH R13, R13 ;  /* 0x0000000d000d7308 */ /* 0x000e620000002400 */
[----:B------:R-:W-:-:S07]  /*ec90*/  ISETP.GE.AND P0, PT, R37, R103, PT ;  /* 0x000000672500720c */ /* 0x000fce0003f06270 */
[----:B------:R-:W3:Y:S01]  /*eca0*/  MUFU.TANH R21, R14 ;  /* 0x0000000e00157308 */ /* 0x000ee20000002400 */
[----:B--2---:R-:W-:-:S05]  /*ecb0*/  FFMA.FTZ R17, R0, R75, R17 ;  /* 0x0000004b00117223 */ /* 0x004fca0000010011 */
[----:B------:R-:W-:Y:S02]  /*ecc0*/  FSEL R29, R17, -INF , !P5 ;  /* 0xff800000111d7808 */ /* 0x000fe40006800000 */
[----:B------:R-:W2:Y:S01]  /*ecd0*/  MUFU.TANH R20, R15 ;  /* 0x0000000f00147308 */ /* 0x000ea20000002400 */
[----:B-1----:R-:W-:-:S05]  /*ece0*/  FFMA.FTZ R13, R0, R45, R13 ;  /* 0x0000002d000d7223 */ /* 0x002fca000001000d */
[----:B------:R-:W-:Y:S01]  /*ecf0*/  FSEL R30, R13, -INF , !P2 ;  /* 0xff8000000d1e7808 */ /* 0x000fe20005000000 */
[----:B---3--:R-:W-:-:S05]  /*ed00*/  FFMA.FTZ R21, R0, R55, R21 ;  /* 0x0000003700157223 */ /* 0x008fca0000010015 */
[----:B------:R-:W-:Y:S01]  /*ed10*/  FSEL R21, R21, -INF , !P3 ;  /* 0xff80000015157808 */ /* 0x000fe20005800000 */
[----:B--2---:R-:W-:-:S05]  /*ed20*/  FFMA.FTZ R20, R0, R45, R20 ;  /* 0x0000002d00147223 */ /* 0x004fca0000010014 */
        /* <DEDUP_REMOVED lines=61> */
.L_x_7676:
[----:B------:R-:W-:-:S05]  /*f100*/  IMAD.MOV.U32 R14, RZ, RZ, c[0x0][0x198] ;  /* 0x00006600ff0e7624 */ /* 0x000fca00078e00ff */
[----:B------:R-:W-:-:S04]  /*f110*/  LEA R14, -R14, RZ, 0x7 ;  /* 0x000000ff0e0e7211 */ /* 0x000fc800078e39ff */
[----:B------:R-:W-:Y:S02]  /*f120*/  SHF.R.S32.HI R13, RZ, 0x1f, R14 ;  /* 0x0000001fff0d7819 */ /* 0x000fe4000001140e */
.L_x_7677:
        /* <DEDUP_REMOVED lines=100> */
.L_x_7679:
[----:B------:R-:W-:Y:S05]  /*f770*/  BSYNC B0 ;  /* 0x0000000000007941 */ /* 0x000fea0003800000 */
.L_x_7678:
[----:B------:R-:W0:Y:S01]  /*f780*/  LDGDEPBAR ;  /* 0x00000000000079af */ /* 0x000e220000000000 */
[----:B------:R-:W-:-:S04]  /*f790*/  LEA R178, P0, R14, R178, 0x1 ;  /* 0x000000b20eb27211 */ /* 0x000fc800078008ff */
[----:B------:R-:W-:Y:S02]  /*f7a0*/  LEA.HI.X R179, R14, R179, R13, 0x1, P0 ;  /* 0x000000b30eb37211 */ /* 0x000fe400000f0c0d */
.L_x_7675:
        /* <DEDUP_REMOVED lines=61> */
[----:B------:R-:W-:-:S03]  /*fb80*/  IADD3 R158, R4, R160, RZ ;  /* 0x000000a0049e7210 */ /* 0x000fc60007ffe0ff */
[----:B------:R-:W2:Y:S04]  /*fb90*/  SHFL.BFLY PT, R12, R9, 0x2, 0x1f ;  /* 0x0c401f00090c7f89 */ /* 0x000ea800000e0000 */
[----:B------:R-:W-:Y:S04]  /*fba0*/  LDSM.16.MT88.4 R84, [R158+0x6000] ;  /* 0x006000009e54783b */ /* 0x000fe80000004200 */
[----:B-1----:R-:W-:Y:S01]  /*fbb0*/  LDSM.16.MT88.4 R16, [R158+0x6800] ;  /* 0x006800009e10783b */ /* 0x002fe20000004200 */
[----:B--2---:R-:W-:Y:S02]  /*fbc0*/  FMNMX.FTZ R12, R9, R12, !PT ;  /* 0x0000000c090c7209 */ /* 0x004fe40007810000 */
[----:B------:R-:W-:-:S03]  /*fbd0*/  FMNMX.FTZ R9, R21, R10, !PT ;  /* 0x0000000a15097209 */ /* 0x000fc60007810000 */
[----:B------:R-:W1:Y:S01]  /*fbe0*/  SHFL.BFLY PT, R3, R12, 0x1, 0x1f ;  /* 0x0c201f000c037f89 */ /* 0x000e6200000e0000 */
[----:B------:R-:W-:-:S05]  /*fbf0*/  FMNMX.FTZ R10, R20, R9, !PT ;  /* 0x00000009140a7209 */ /* 0x000fca0007810000 */
        /* <DEDUP_REMOVED lines=10> */
[----:B------:R-:W2:Y:S01]  /*fca0*/  LDSM.16.MT88.4 R92, [R160+0x6000] ;  /* 0x00600000a05c783b */ /* 0x000ea20000004200 */
[--C-:B------:R-:W-:Y:S01]  /*fcb0*/  FFMA.FTZ R45, R28, c[0x0][0x23c], -R37.reuse ;  /* 0x00008f001c2d7a23 */ /* 0x100fe20000010825 */
[----:B------:R-:W-:Y:S01]  /*fcc0*/  MUFU.EX2 R47, R47 ;  /* 0x0000002f002f7308 */ /* 0x000fe20000000800 */
[--C-:B------:R-:W-:Y:S02]  /*fcd0*/  FFMA.FTZ R40, R26, c[0x0][0x23c], -R37.reuse ;  /* 0x00008f001a287a23 */ /* 0x100fe40000010825 */
[----:B------:R-:W-:-:S02]  /*fce0*/  FFMA.FTZ R25, R70, c[0x0][0x23c], -R37 ;  /* 0x00008f0046197a23 */ /* 0x000fc40000010825 */
[--C-:B------:R-:W-:Y:S02]  /*fcf0*/  FFMA.FTZ R26, R74, c[0x0][0x23c], -R37.reuse ;  /* 0x00008f004a1a7a23 */ /* 0x100fe40000010825 */
[--C-:B------:R-:W-:Y:S01]  /*fd00*/  FFMA.FTZ R23, R72, c[0x0][0x23c], -R37.reuse ;  /* 0x00008f0048177a23 */ /* 0x100fe20000010825 */
[----:B------:R-:W3:Y:S01]  /*fd10*/  MUFU.EX2 R44, R44 ;  /* 0x0000002c002c7308 */ /* 0x000ee20000000800 */
        /* <DEDUP_REMOVED lines=12> */
[----:B---3--:R-:W-:Y:S01]  /*fde0*/  F2FP.PACK_AB R68, R44, R47 ;  /* 0x0000002f2c44723e */ /* 0x008fe200000000ff */
[--C-:B------:R-:W-:Y:S02]  /*fdf0*/  FFMA.FTZ R127, R112, c[0x0][0x23c], -R37.reuse ;  /* 0x00008f00707f7a23 */ /* 0x100fe40000010825 */
[----:B------:R-:W-:Y:S01]  /*fe00*/  FSEL R22, R22, RZ, P0 ;  /* 0x000000ff16167208 */ /* 0x000fe20000000000 */
[--C-:B------:R-:W-:Y:S02]  /*fe10*/  FFMA.FTZ R112, R110, c[0x0][0x23c], -R37.reuse ;  /* 0x00008f006e707a23 */ /* 0x100fe40000010825 */
[----:B------:R-:W-:Y:S01]  /*fe20*/  FFMA.FTZ R110, R114, c[0x0][0x23c], -R37 ;  /* 0x00008f00726e7a23 */ /* 0x000fe20000010825 */
[----:B------:R-:W-:Y:S01]  /*fe30*/  MUFU.EX2 R38, R38 ;  /* 0x0000002600267308 */ /* 0x000fe20000000800 */
[--C-:B------:R-:W-:Y:S01]  /*fe40*/  FFMA.FTZ R42, R157, c[0x0][0x23c], -R22.reuse ;  /* 0x00008f009d2a7a23 */ /* 0x100fe20000010816 */
[----:B------:R-:W-:Y:S01]  /*fe50*/  IADD3 R157, R5, R160, RZ ;  /* 0x000000a0059d7210 */ /* 0x000fe20007ffe0ff */
[----:B------:R-:W-:-:S02]  /*fe60*/  FFMA.FTZ R49, R8, c[0x0][0x23c], -R22 ;  /* 0x00008f0008317a23 */ /* 0x000fc40000010816 */
[--C-:B------:R-:W-:Y:S01]  /*fe70*/  FFMA.FTZ R46, R7, c[0x0][0x23c], -R22.reuse ;  /* 0x00008f00072e7a23 */ /* 0x100fe20000010816 */
[----:B------:R-:W-:Y:S01]  /*fe80*/  IADD3 R156, R4, R157, RZ ;  /* 0x0000009d049c7210 */ /* 0x000fe20007ffe0ff */
[--C-:B------:R-:W-:Y:S01]  /*fe90*/  FFMA.FTZ R39, R97, c[0x0][0x23c], -R22.reuse ;  /* 0x00008f0061277a23 */ /* 0x100fe20000010816 */
[----:B------:R-:W3:Y:S01]  /*fea0*/  LDSM.16.MT88.4 R76, [R157+0x6000] ;  /* 0x006000009d4c783b */ /* 0x000ee20000004200 */
[----:B------:R-:W-:Y:S01]  /*feb0*/  MUFU.EX2 R49, R49 ;  /* 0x0000003100317308 */ /* 0x000fe20000000800 */
[----:B-1----:R-:W-:Y:S01]  /*fec0*/  F2FP.PACK_AB R70, R40, R45 ;  /* 0x0000002d2846723e */ /* 0x002fe200000000ff */
[--C-:B------:R-:W-:Y:S01]  /*fed0*/  FFMA.FTZ R33, R33, c[0x0][0x23c], -R22.reuse ;  /* 0x00008f0021217a23 */ /* 0x100fe20000010816 */
[----:B------:R-:W1:Y:S01]  /*fee0*/  LDSM.16.MT88.4 R4, [R156+0x6000] ;  /* 0x006000009c04783b */ /* 0x000e620000004200 */
[--C-:B------:R-:W-:Y:S02]  /*fef0*/  FFMA.FTZ R28, R89, c[0x0][0x23c], -R22.reuse ;  /* 0x00008f00591c7a23 */ /* 0x100fe40000010816 */
[--C-:B------:R-:W-:Y:S01]  /*ff00*/  FFMA.FTZ R27, R27, c[0x0][0x23c], -R22.reuse ;  /* 0x00008f001b1b7a23 */ /* 0x100fe20000010816 */
[----:B------:R-:W4:Y:S01]  /*ff10*/  LDSM.16.MT88.4 R8, [R160+0x6800] ;  /* 0x00680000a008783b */ /* 0x000f220000004200 */
[----:B------:R-:W5:Y:S01]  /*ff20*/  MUFU.EX2 R46, R46 ;  /* 0x0000002e002e7308 */ /* 0x000f620000000800 */
[----:B------:R-:W-:-:S02]  /*ff30*/  FFMA.FTZ R24, R59, c[0x0][0x23c], -R22 ;  /* 0x00008f003b187a23 */ /* 0x000fc40000010816 */
[----:B------:R-:W1:Y:S01]  /*ff40*/  LDSM.16.MT88.4 R12, [R157+0x6800] ;  /* 0x006800009d0c783b */ /* 0x000e620000004200 */
[--C-:B------:R-:W-:Y:S02]  /*ff50*/  FFMA.FTZ R59, R60, c[0x0][0x23c], -R37.reuse ;  /* 0x00008f003c3b7a23 */ /* 0x100fe40000010825 */
[----:B------:R-:W-:Y:S02]  /*ff60*/  FFMA.FTZ R60, R62, c[0x0][0x23c], -R37 ;  /* 0x00008f003e3c7a23 */ /* 0x000fe40000010825 */
[----:B------:R-:W-:Y:S01]  /*ff70*/  MUFU.EX2 R42, R42 ;  /* 0x0000002a002a7308 */ /* 0x000fe20000000800 */
[--C-:B------:R-:W-:Y:S02]  /*ff80*/  FFMA.FTZ R58, R135, c[0x0][0x23c], -R22.reuse ;  /* 0x00008f00873a7a23 */ /* 0x100fe40000010816 */
[--C-:B------:R-:W-:Y:S02]  /*ff90*/  FFMA.FTZ R57, R57, c[0x0][0x23c], -R22.reuse ;  /* 0x00008f0039397a23 */ /* 0x100fe40000010816 */
[----:B------:R-:W-:-:S02]  /*ffa0*/  FFMA.FTZ R62, R65, c[0x0][0x23c], -R22 ;  /* 0x00008f00413e7a23 */ /* 0x000fc40000010816 */
[--C-:B------:R-:W-:Y:S01]  /*ffb0*/  FFMA.FTZ R55, R61, c[0x0][0x23c], -R22.reuse ;  /* 0x00008f003d377a23 */ /* 0x100fe20000010816 */
[----:B------:R-:W2:Y:S01]  /*ffc0*/  MUFU.EX2 R39, R39 ;  /* 0x0000002700277308 */ /* 0x000ea20000000800 */
[----:B-----5:R-:W-:Y:S01]  /*ffd0*/  F2FP.PACK_AB R69, R46, R49 ;  /* 0x000000312e45723e */ /* 0x020fe200000000ff */
[--C-:B------:R-:W-:Y:S02]  /*ffe0*/  FFMA.FTZ R65, R66, c[0x0][0x23c], -R37.reuse ;  /* 0x00008f0042417a23 */ /* 0x100fe40000010825 */
[--C-:B------:R-:W-:Y:S02]  /*fff0*/  FFMA.FTZ R66, R108, c[0x0][0x23c], -R37.reuse ;  /* 0x00008f006c427a23 */ /* 0x100fe40000010825 */
[----:B------:R-:W-:Y:S02]  /*10000*/  FFMA.FTZ R108, R67, c[0x0][0x23c], -R22 ;  /* 0x00008f00436c7a23 */ /* 0x000fe40000010816 */
[----:B------:R-:W5:Y:S01]  /*10010*/  MUFU.EX2 R25, R25 ;  /* 0x0000001900197308 */ /* 0x000f620000000800 */
[----:B------:R-:W-:-:S02]  /*10020*/  FFMA.FTZ R61, R106, c[0x0][0x23c], -R37 ;  /* 0x00008f006a3d7a23 */ /* 0x000fc40000010825 */
[--C-:B------:R-:W-:Y:S02]  /*10030*/  FFMA.FTZ R67, R63, c[0x0][0x23c], -R22.reuse ;  /* 0x00008f003f437a23 */ /* 0x100fe40000010816 */
[--C-:B------:R-:W-:Y:S02]  /*10040*/  FFMA.FTZ R106, R133, c[0x0][0x23c], -R22.reuse ;  /* 0x00008f00856a7a23 */ /* 0x100fe40000010816 */
[--C-:B------:R-:W-:Y:S01]  /*10050*/  FFMA.FTZ R63, R131, c[0x0][0x23c], -R22.reuse ;  /* 0x00008f00833f7a23 */ /* 0x100fe20000010816 */
[----:B--2---:R-:W-:Y:S01]  /*10060*/  F2FP.PACK_AB R71, R39, R42 ;  /* 0x0000002a2747723e */ /* 0x004fe200000000ff */
        /* <DEDUP_REMOVED lines=22> */
[C---:B---3--:R-:W-:Y:S01]  /*101d0*/  HMMA.16816.F32 R80, R68.reuse, R76, RZ ;  /* 0x0000004c4450723c */ /* 0x048fe200000018ff */
[--C-:B------:R-:W-:Y:S01]  /*101e0*/  FFMA.FTZ R35, R35, c[0x0][0x23c], -R22.reuse ;  /* 0x00008f0023237a23 */ /* 0x100fe20000010816 */
[----:B------:R-:W-:Y:S01]  /*101f0*/  MUFU.EX2 R27, R27 ;  /* 0x0000001b001b7308 */ /* 0x000fe20000000800 */
[----:B------:R-:W-:Y:S02]  /*10200*/  FFMA.FTZ R41, R41, c[0x0][0x23c], -R22 ;  /* 0x00008f0029297a23 */ /* 0x000fe40000010816 */
[----:B------:R-:W-:Y:S02]  /*10210*/  FADD.FTZ R49, R49, R46 ;  /* 0x0000002e31317221 */ /* 0x000fe40000010000 */
[----:B------:R-:W-:Y:S01]  /*10220*/  FFMA.FTZ R186, R30, c[0x0][0x23c], -R37 ;  /* 0x00008f001eba7a23 */ /* 0x000fe20000010825 */
[----:B------:R-:W-:Y:S01]  /*10230*/  HMMA.16816.F32 R84, R68, R86, RZ ;  /* 0x000000564454723c */ /* 0x000fe200000018ff */
[----:B------:R-:W-:Y:S01]  /*10240*/  FADD.FTZ R42, R42, R49 ;  /* 0x000000312a2a7221 */ /* 0x000fe20000010000 */
[----:B------:R-:W3:Y:S01]  /*10250*/  MUFU.EX2 R24, R24 ;  /* 0x0000001800187308 */ /* 0x000ee20000000800 */
[----:B------:R-:W-:-:S02]  /*10260*/  FFMA.FTZ R31, R31, c[0x0][0x23c], -R22 ;  /* 0x00008f001f1f7a23 */ /* 0x000fc40000010816 */
[--C-:B------:R-:W-:Y:S02]  /*10270*/  FFMA.FTZ R21, R21, c[0x0][0x23c], -R22.reuse ;  /* 0x00008f0015157a23 */ /* 0x100fe40000010816 */
[----:B------:R-:W-:Y:S01]  /*10280*/  FFMA.FTZ R20, R20, c[0x0][0x23c], -R22 ;  /* 0x00008f0014147a23 */ /* 0x000fe20000010816 */
[C---:B------:R-:W-:Y:S02]  /*10290*/  HMMA.16816.F32 R76, R68.reuse, R78, RZ ;  /* 0x0000004e444c723c */ /* 0x040fe400000018ff */
[----:B------:R-:W-:Y:S06]  /*102a0*/  MUFU.EX2 R64, R64 ;  /* 0x0000004000407308 */ /* 0x000fec0000000800 */
[C---:B-1----:R-:W-:Y:S02]  /*102b0*/  HMMA.16816.F32 R72, R68.reuse, R4, RZ ;  /* 0x000000044448723c */ /* 0x042fe400000018ff */
[----:B------:R-:W1:Y:S05]  /*102c0*/  MUFU.EX2 R59, R59 ;  /* 0x0000003b003b7308 */ /* 0x000e6a0000000800 */
[----:B-----5:R-:W-:Y:S01]  /*102d0*/  F2FP.PACK_AB R4, R25, R38 ;  /* 0x000000261904723e */ /* 0x020fe200000000ff */
[----:B------:R-:W-:Y:S01]  /*102e0*/  HMMA.16816.F32 R68, R68, R6, RZ ;  /* 0x000000064444723c */ /* 0x000fe200000018ff */
[----:B--2---:R-:W-:Y:S01]  /*102f0*/  F2FP.PACK_AB R5, R28, R33 ;  /* 0x000000211c05723e */ /* 0x004fe200000000ff */
[----:B------:R-:W-:Y:S05]  /*10300*/  MUFU.EX2 R60, R60 ;  /* 0x0000003c003c7308 */ /* 0x000fea0000000800 */
[----:B------:R-:W-:-:S02]  /*10310*/  F2FP.PACK_AB R6, R23, R26 ;  /* 0x0000001a1706723e */ /* 0x000fc400000000ff */
[----:B---3--:R-:W-:Y:S01]  /*10320*/  F2FP.PACK_AB R7, R24, R27 ;  /* 0x0000001b1807723e */ /* 0x008fe200000000ff */
[----:B------:R-:W-:Y:S06]  /*10330*/  MUFU.EX2 R53, R53 ;  /* 0x0000003500357308 */ /* 0x000fec0000000800 */
        /* <DEDUP_REMOVED lines=15> */
[C---:B--2---:R-:W-:Y:S02]  /*10430*/  HMMA.16816.F32 R72, R4.reuse, R8, R72 ;  /* 0x000000080448723c */ /* 0x044fe40000001848 */
[----:B------:R-:W-:Y:S06]  /*10440*/  MUFU.EX2 R66, R66 ;  /* 0x0000004200427308 */ /* 0x000fec0000000800 */
        /* <DEDUP_REMOVED lines=8> */
[----:B------:R-:W1:Y:S02]  /*104d0*/  MUFU.EX2 R67, R67 ;  /* 0x0000004300437308 */ /* 0x000e640000000800 */
[C---:B----4-:R-:W-:Y:S06]  /*104e0*/  HMMA.16816.F32 R88, R4.reuse, R12, R88 ;  /* 0x0000000c0458723c */ /* 0x050fec0000001858 */
[----:B------:R-:W-:Y:S02]  /*104f0*/  MUFU.EX2 R106, R106 ;  /* 0x0000006a006a7308 */ /* 0x000fe40000000800 */
[C---:B------:R-:W-:Y:S01]  /*10500*/  HMMA.16816.F32 R84, R4.reuse, R14, R84 ;  /* 0x0000000e0454723c */ /* 0x040fe20000001854 */
[----:B------:R-:W3:Y:S05]  /*10510*/  LDSM.16.MT88.4 R12, [R156+0x7000] ;  /* 0x007000009c0c783b */ /* 0x000eea0000004200 */
[----:B------:R-:W4:Y:S02]  /*10520*/  MUFU.EX2 R63, R63 ;  /* 0x0000003f003f7308 */ /* 0x000f240000000800 */
[C---:B------:R-:W-:Y:S06]  /*10530*/  HMMA.16816.F32 R96, R4.reuse, R16, R96 ;  /* 0x000000100460723c */ /* 0x040fec0000001860 */
[----:B------:R-:W-:Y:S02]  /*10540*/  MUFU.EX2 R125, R125 ;  /* 0x0000007d007d7308 */ /* 0x000fe40000000800 */
[C---:B--2---:R-:W-:Y:S06]  /*10550*/  HMMA.16816.F32 R80, R4.reuse, R8, R80 ;  /* 0x000000080450723c */ /* 0x044fec0000001850 */
[----:B------:R-:W2:Y:S02]  /*10560*/  MUFU.EX2 R118, R118 ;  /* 0x0000007600767308 */ /* 0x000ea40000000800 */
[C---:B------:R-:W-:Y:S01]  /*10570*/  HMMA.16816.F32 R76, R4.reuse, R10, R76 ;  /* 0x0000000a044c723c */ /* 0x040fe2000000184c */
[----:B------:R-:W5:Y:S05]  /*10580*/  LDSM.16.MT88.4 R8, [R160+0x7800] ;  /* 0x00780000a008783b */ /* 0x000f6a0000004200 */
[----:B------:R-:W-:Y:S02]  /*10590*/  MUFU.EX2 R124, R124 ;  /* 0x0000007c007c7308 */ /* 0x000fe40000000800 */
[C---:B------:R-:W-:Y:S01]  /*105a0*/  HMMA.16816.F32 R92, R4.reuse, R18, R92 ;  /* 0x00000012045c723c */ /* 0x040fe2000000185c */
[----:B------:R-:W2:Y:S05]  /*105b0*/  LDSM.16.MT88.4 R16, [R158+0x7800] ;  /* 0x007800009e10783b */ /* 0x000eaa0000004200 */
[----:B------:R-:W-:Y:S02]  /*105c0*/  MUFU.EX2 R107, R107 ;  /* 0x0000006b006b7308 */ /* 0x000fe40000000800 */
[C---:B---3--:R-:W-:Y:S06]  /*105d0*/  HMMA.16816.F32 R72, R4.reuse, R12, R72 ;  /* 0x0000000c0448723c */ /* 0x048fec0000001848 */
[----:B------:R-:W-:Y:S02]  /*105e0*/  MUFU.EX2 R126, R126 ;  /* 0x0000007e007e7308 */ /* 0x000fe40000000800 */
[----:B------:R-:W-:Y:S01]  /*105f0*/  HMMA.16816.F32 R68, R4, R14, R68 ;  /* 0x0000000e0444723c */ /* 0x000fe20000001844 */
[----:B------:R-:W3:Y:S05]  /*10600*/  LDSM.16.MT88.4 R12, [R157+0x7800] ;  /* 0x007800009d0c783b */ /* 0x000eea0000004200 */
[----:B------:R-:W2:Y:S01]  /*10610*/  MUFU.EX2 R117, R117 ;  /* 0x0000007500757308 */ /* 0x000ea20000000800 */
[----:B------:R-:W-:-:S02]  /*10620*/  F2FP.PACK_AB R4, R65, R104 ;  /* 0x000000684104723e */ /* 0x000fc400000000ff */
[----:B-1----:R-:W-:Y:S02]  /*10630*/  F2FP.PACK_AB R5, R67, R108 ;  /* 0x0000006c4305723e */ /* 0x002fe400000000ff */
[----:B------:R-:W-:Y:S02]  /*10640*/  F2FP.PACK_AB R6, R61, R66 ;  /* 0x000000423d06723e */ /* 0x000fe400000000ff */
[----:B----4-:R-:W-:Y:S01]  /*10650*/  F2FP.PACK_AB R7, R63, R106 ;  /* 0x0000006a3f07723e */ /* 0x010fe200000000ff */
[----:B------:R-:W-:Y:S06]  /*10660*/  MUFU.EX2 R128, R128 ;  /* 0x0000008000807308 */ /* 0x000fec0000000800 */
[C---:B-----5:R-:W-:Y:S02]  /*10670*/  HMMA.16816.F32 R96, R4.reuse, R8, R96 ;  /* 0x000000080460723c */ /* 0x060fe40000001860 */
[----:B------:R-:W1:Y:S06]  /*10680*/  MUFU.EX2 R115, R115 ;  /* 0x0000007300737308 */ /* 0x000e6c0000000800 */
[C---:B------:R-:W-:Y:S01]  /*10690*/  HMMA.16816.F32 R92, R4.reuse, R10, R92 ;  /* 0x0000000a045c723c */ /* 0x040fe2000000185c */
[----:B------:R-:W4:Y:S01]  /*106a0*/  LDSM.16.MT88.4 R8, [R156+0x7800] ;  /* 0x007800009c08783b */ /* 0x000f220000004200 */
[----:B------:R-:W-:Y:S06]  /*106b0*/  MUFU.EX2 R127, R127 ;  /* 0x0000007f007f7308 */ /* 0x000fec0000000800 */
[C---:B--2---:R-:W-:Y:S02]  /*106c0*/  HMMA.16816.F32 R88, R4.reuse, R16, R88 ;  /* 0x000000100458723c */ /* 0x044fe40000001858 */
[----:B------:R-:W2:Y:S06]  /*106d0*/  MUFU.EX2 R112, R112 ;  /* 0x0000007000707308 */ /* 0x000eac0000000800 */
        /* <DEDUP_REMOVED lines=24> */
[C---:B-----5:R-:W-:Y:S06]  /*10860*/  HMMA.16816.F32 R96, R4.reuse, R16, R96 ;  /* 0x000000100460723c */ /* 0x060fec0000001860 */
[----:B------:R-:W3:Y:S02]  /*10870*/  MUFU.EX2 R50, R50 ;  /* 0x0000003200327308 */ /* 0x000ee40000000800 */
[C---:B--2---:R-:W-:Y:S06]  /*10880*/  HMMA.16816.F32 R80, R4.reuse, R8, R80 ;  /* 0x000000080450723c */ /* 0x044fec0000001850 */
[----:B------:R-:W-:Y:S02]  /*10890*/  MUFU.EX2 R51, R51 ;  /* 0x0000003300337308 */ /* 0x000fe40000000800 */
[C---:B------:R-:W-:Y:S01]  /*108a0*/  HMMA.16816.F32 R76, R4.reuse, R10, R76 ;  /* 0x0000000a044c723c */ /* 0x040fe2000000184c */
[----:B------:R-:W2:Y:S05]  /*108b0*/  LDSM.16.MT88.4 R8, [R160+0x8800] ;  /* 0x00880000a008783b */ /* 0x000eaa0000004200 */
[----:B------:R-:W5:Y:S02]  /*108c0*/  MUFU.EX2 R52, R52 ;  /* 0x0000003400347308 */ /* 0x000f640000000800 */
[C---:B------:R-:W-:Y:S01]  /*108d0*/  HMMA.16816.F32 R92, R4.reuse, R18, R92 ;  /* 0x00000012045c723c */ /* 0x040fe2000000185c */
[----:B------:R-:W3:Y:S05]  /*108e0*/  LDSM.16.MT88.4 R16, [R158+0x8800] ;  /* 0x008800009e10783b */ /* 0x000eea0000004200 */
[----:B------:R-:W-:Y:S02]  /*108f0*/  MUFU.EX2 R35, R35 ;  /* 0x0000002300237308 */ /* 0x000fe40000000800 */
[C---:B-1----:R-:W-:Y:S06]  /*10900*/  HMMA.16816.F32 R72, R4.reuse, R12, R72 ;  /* 0x0000000c0448723c */ /* 0x042fec0000001848 */
        /* <DEDUP_REMOVED lines=8> */
[----:B------:R-:W-:Y:S06]  /*10990*/  MUFU.EX2 R21, R21 ;  /* 0x0000001500157308 */ /* 0x000fec0000000800 */
[C---:B--2---:R-:W-:Y:S02]  /*109a0*/  HMMA.16816.F32 R96, R4.reuse, R8, R96 ;  /* 0x000000080460723c */ /* 0x044fe40000001860 */
[----:B------:R-:W-:Y:S06]  /*109b0*/  MUFU.EX2 R20, R20 ;  /* 0x0000001400147308 */ /* 0x000fec0000000800 */
[C---:B------:R-:W-:Y:S01]  /*109c0*/  HMMA.16816.F32 R92, R4.reuse, R10, R92 ;  /* 0x0000000a045c723c */ /* 0x040fe2000000185c */
[----:B------:R-:W2:Y:S07]  /*109d0*/  LDSM.16.MT88.4 R8, [R156+0x8800] ;  /* 0x008800009c08783b */ /* 0x000eae0000004200 */
[C---:B---3--:R-:W-:Y:S08]  /*109e0*/  HMMA.16816.F32 R88, R4.reuse, R16, R88 ;  /* 0x000000100458723c */ /* 0x048ff00000001858 */
[C---:B-1----:R-:W-:Y:S08]  /*109f0*/  HMMA.16816.F32 R80, R4.reuse, R12, R80 ;  /* 0x0000000c0450723c */ /* 0x042ff00000001850 */
[C---:B------:R-:W-:Y:S01]  /*10a00*/  HMMA.16816.F32 R76, R4.reuse, R14, R76 ;  /* 0x0000000e044c723c */ /* 0x040fe2000000184c */
[----:B------:R-:W1:Y:S07]  /*10a10*/  LDSM.16.MT88.4 R12, [R160+0x9000] ;  /* 0x00900000a00c783b */ /* 0x000e6e0000004200 */
[C---:B------:R-:W-:Y:S01]  /*10a20*/  HMMA.16816.F32 R84, R4.reuse, R18, R84 ;  /* 0x000000120454723c */ /* 0x040fe20000001854 */
[----:B------:R-:W-:Y:S07]  /*10a30*/  LDSM.16.MT88.4 R16, [R157+0x9000] ;  /* 0x009000009d10783b */ /* 0x000fee0000004200 */
[C---:B--2---:R-:W-:Y:S08]  /*10a40*/  HMMA.16816.F32 R72, R4.reuse, R8, R72 ;  /* 0x000000080448723c */ /* 0x044ff00000001848 */
[----:B------:R-:W-:Y:S01]  /*10a50*/  HMMA.16816.F32 R68, R4, R10, R68 ;  /* 0x0000000a0444723c */ /* 0x000fe20000001844 */
[----:B------:R-:W2:Y:S06]  /*10a60*/  LDSM.16.MT88.4 R8, [R158+0x9000] ;  /* 0x009000009e08783b */ /* 0x000eac0000004200 */
[----:B------:R-:W-:Y:S01]  /*10a70*/  FADD.FTZ R4, R47, R44 ;  /* 0x0000002c2f047221 */ /* 0x000fe20000010000 */
[----:B------:R-:W-:Y:S01]  /*10a80*/  F2FP.PACK_AB R6, R50, R109 ;  /* 0x0000006d3206723e */ /* 0x000fe200000000ff */
[----:B------:R-:W3:Y:S02]  /*10a90*/  MUFU.EX2 R44, R41 ;  /* 0x00000029002c7308 */ /* 0x000ee40000000800 */
[----:B------:R-:W-:Y:S01]  /*10aa0*/  FADD.FTZ R5, R45, R4 ;  /* 0x000000042d057221 */ /* 0x000fe20000010000 */
[----:B------:R-:W-:-:S03]  /*10ab0*/  F2FP.PACK_AB R4, R54, R113 ;  /* 0x000000713604723e */ /* 0x000fc600000000ff */
[----:B------:R-:W-:Y:S02]  /*10ac0*/  FADD.FTZ R5, R40, R5 ;  /* 0x0000000528057221 */ /* 0x000fe40000010000 */
[--C-:B------:R-:W-:Y:S02]  /*10ad0*/  FFMA.FTZ R40, R36, c[0x0][0x23c], -R37.reuse ;  /* 0x00008f0024287a23 */ /* 0x100fe40000010825 */
[--C-:B------:R-:W-:Y:S02]  /*10ae0*/  FFMA.FTZ R36, R34, c[0x0][0x23c], -R37.reuse ;  /* 0x00008f0022247a23 */ /* 0x100fe40000010825 */
[----:B------:R-:W-:Y:S02]  /*10af0*/  FFMA.FTZ R34, R32, c[0x0][0x23c], -R37 ;  /* 0x00008f0020227a23 */ /* 0x000fe40000010825 */
[----:B------:R-:W-:Y:S01]  /*10b00*/  FADD.FTZ R32, R39, R42 ;  /* 0x0000002a27207221 */ /* 0x000fe20000010000 */
[----:B------:R-:W-:Y:S01]  /*10b10*/  MUFU.EX2 R30, R36 ;  /* 0x00000024001e7308 */ /* 0x000fe20000000800 */
[----:B------:R-:W-:Y:S01]  /*10b20*/  FADD.FTZ R38, R38, R5 ;  /* 0x0000000526267221 */ /* 0x000fe20000010000 */
[----:B-----5:R-:W-:Y:S01]  /*10b30*/  F2FP.PACK_AB R5, R52, R51 ;  /* 0x000000333405723e */ /* 0x020fe200000000ff */
[----:B------:R-:W-:Y:S01]  /*10b40*/  FADD.FTZ R33, R33, R32 ;  /* 0x0000002021217221 */ /* 0x000fe20000010000 */
[----:B---3--:R-:W-:Y:S01]  /*10b50*/  F2FP.PACK_AB R7, R35, R44 ;  /* 0x0000002c2307723e */ /* 0x008fe200000000ff */
[----:B------:R-:W-:-:S02]  /*10b60*/  FADD.FTZ R25, R25, R38 ;  /* 0x0000002619197221 */ /* 0x000fc40000010000 */
[----:B------:R-:W-:Y:S01]  /*10b70*/  FADD.FTZ R28, R28, R33 ;  /* 0x000000211c1c7221 */ /* 0x000fe20000010000 */
[----:B------:R-:W3:Y:S01]  /*10b80*/  MUFU.EX2 R39, R40 ;  /* 0x0000002800277308 */ /* 0x000ee20000000800 */
[----:B------:R-:W-:Y:S02]  /*10b90*/  FADD.FTZ R26, R26, R25 ;  /* 0x000000191a1a7221 */ /* 0x000fe40000010000 */
[----:B------:R-:W-:Y:S01]  /*10ba0*/  FADD.FTZ R27, R27, R28 ;  /* 0x0000001c1b1b7221 */ /* 0x000fe20000010000 */
[----:B-1----:R-:W-:Y:S01]  /*10bb0*/  HMMA.16816.F32 R96, R4, R12, R96 ;  /* 0x0000000c0460723c */ /* 0x002fe20000001860 */
[----:B------:R-:W-:Y:S02]  /*10bc0*/  FADD.FTZ R23, R23, R26 ;  /* 0x0000001a17177221 */ /* 0x000fe40000010000 */
[----:B------:R-:W-:Y:S01]  /*10bd0*/  FADD.FTZ R27, R24, R27 ;  /* 0x0000001b181b7221 */ /* 0x000fe20000010000 */
[----:B------:R-:W-:Y:S01]  /*10be0*/  MUFU.EX2 R37, R34 ;  /* 0x0000002200257308 */ /* 0x000fe20000000800 */
[----:B------:R-:W-:-:S02]  /*10bf0*/  FADD.FTZ R64, R64, R23 ;  /* 0x0000001740407221 */ /* 0x000fc40000010000 */
[----:B------:R-:W-:Y:S01]  /*10c00*/  FADD.FTZ R58, R58, R27 ;  /* 0x0000001b3a3a7221 */ /* 0x000fe20000010000 */
[C---:B------:R-:W-:Y:S01]  /*10c10*/  HMMA.16816.F32 R92, R4.reuse, R14, R92 ;  /* 0x0000000e045c723c */ /* 0x040fe2000000185c */
[----:B------:R-:W1:Y:S01]  /*10c20*/  LDSM.16.MT88.4 R12, [R156+0x9000] ;  /* 0x009000009c0c783b */ /* 0x000e620000004200 */
[----:B------:R-:W-:Y:S02]  /*10c30*/  FADD.FTZ R59, R59, R64 ;  /* 0x000000403b3b7221 */ /* 0x000fe40000010000 */
[----:B------:R-:W-:Y:S02]  /*10c40*/  FADD.FTZ R57, R57, R58 ;  /* 0x0000003a39397221 */ /* 0x000fe40000010000 */
[----:B------:R-:W-:Y:S02]  /*10c50*/  FADD.FTZ R60, R60, R59 ;  /* 0x0000003b3c3c7221 */ /* 0x000fe40000010000 */
[----:B--2---:R-:W-:Y:S01]  /*10c60*/  HMMA.16816.F32 R88, R4, R8, R88 ;  /* 0x000000080458723c */ /* 0x004fe20000001858 */
[----:B------:R-:W-:-:S02]  /*10c70*/  FADD.FTZ R62, R62, R57 ;  /* 0x000000393e3e7221 */ /* 0x000fc40000010000 */
[----:B------:R-:W-:Y:S02]  /*10c80*/  FADD.FTZ R53, R53, R60 ;  /* 0x0000003c35357221 */ /* 0x000fe40000010000 */
[----:B------:R-:W-:Y:S02]  /*10c90*/  FADD.FTZ R55, R55, R62 ;  /* 0x0000003e37377221 */ /* 0x000fe40000010000 */
[----:B------:R-:W-:Y:S01]  /*10ca0*/  FADD.FTZ R104, R104, R53 ;  /* 0x0000003568687221 */ /* 0x000fe20000010000 */
[----:B------:R-:W-:Y:S01]  /*10cb0*/  HMMA.16816.F32 R84, R4, R10, R84 ;  /* 0x0000000a0454723c */ /* 0x000fe20000001854 */
[----:B------:R-:W2:Y:S01]  /*10cc0*/  LDSM.16.MT88.4 R8, [R160+0x9800] ;  /* 0x00980000a008783b */ /* 0x000ea20000004200 */
[----:B------:R-:W-:Y:S02]  /*10cd0*/  FADD.FTZ R108, R108, R55 ;  /* 0x000000376c6c7221 */ /* 0x000fe40000010000 */
[----:B------:R-:W-:Y:S02]  /*10ce0*/  FFMA.FTZ R32, R29, c[0x0][0x23c], -R22 ;  /* 0x00008f001d207a23 */ /* 0x000fe40000010816 */
[----:B------:R-:W-:-:S02]  /*10cf0*/  FADD.FTZ R65, R65, R104 ;  /* 0x0000006841417221 */ /* 0x000fc40000010000 */
        /* <DEDUP_REMOVED lines=23> */
[----:B---3--:R-:W-:Y:S01]  /*10e70*/  F2FP.PACK_AB R4, R30, R39 ;  /* 0x000000271e04723e */ /* 0x008fe200000000ff */
[----:B------:R-:W-:Y:S01]  /*10e80*/  FADD.FTZ R111, R111, R116 ;  /* 0x000000746f6f7221 */ /* 0x000fe20000010000 */
[----:B----4-:R-:W-:Y:S01]  /*10e90*/  F2FP.PACK_AB R5, R32, R31 ;  /* 0x0000001f2005723e */ /* 0x010fe200000000ff */
        /* <DEDUP_REMOVED lines=27> */
[C---:B-1----:R-:W-:Y:S08]  /*11050*/  HMMA.16816.F32 R80, R4.reuse, R12, R80 ;  /* 0x0000000c0450723c */ /* 0x042ff00000001850 */
[C---:B------:R-:W-:Y:S08]  /*11060*/  HMMA.16816.F32 R76, R4.reuse, R14, R76 ;  /* 0x0000000e044c723c */ /* 0x040ff0000000184c */
[C---:B--2---:R-:W-:Y:S08]  /*11070*/  HMMA.16816.F32 R72, R4.reuse, R8, R72 ;  /* 0x000000080448723c */ /* 0x044ff00000001848 */
        /* <DEDUP_REMOVED lines=67> */
.L_x_7681:
[----:B------:R-:W-:-:S05]  /*114b0*/  IMAD.MOV.U32 R4, RZ, RZ, c[0x0][0x1a0] ;  /* 0x00006800ff047624 */ /* 0x000fca00078e00ff */
[----:B------:R-:W-:-:S04]  /*114c0*/  LEA R4, -R4, RZ, 0x7 ;  /* 0x000000ff04047211 */ /* 0x000fc800078e39ff */
[----:B------:R-:W-:Y:S02]  /*114d0*/  SHF.R.S32.HI R5, RZ, 0x1f, R4 ;  /* 0x0000001fff057819 */ /* 0x000fe40000011404 */
.L_x_7682:
[----:B------:R-:W-:Y:S02]  /*114e0*/  ISETP.GE.AND P0, PT, R100, c[0x0][0x220], PT ;  /* 0x0000880064007a0c */ /* 0x000fe40003f06270 */
[----:B------:R-:W-:Y:S02]  /*114f0*/  LEA R136, P1, R4, R136, 0x1 ;  /* 0x0000008804887211 */ /* 0x000fe400078208ff */
[----:B------:R-:W-:Y:S02]  /*11500*/  LOP3.LUT R174, R174, 0xfffffffe, RZ, 0xc0, !PT ;  /* 0xfffffffeaeae7812 */ /* 0x000fe400078ec0ff */
[----:B------:R-:W-:Y:S02]  /*11510*/  LEA.HI.X R137, R4, R137, R5, 0x1, P1 ;  /* 0x0000008904897211 */ /* 0x000fe400008f0c05 */
[----:B------:R-:W-:-:S05]  /*11520*/  P2R R128, PR, RZ, 0x1 ;  /* 0x00000001ff807803 */ /* 0x000fca0000000000 */
        /* <DEDUP_REMOVED lines=169> */
[----:B------:R-:W1:Y:S07]  /*11fc0*/  LDSM.16.M88.4 R116, [R148] ;  /* 0x000000009474783b */ /* 0x000e6e0000000200 */
[C---:B--2---:R-:W-:Y:S08]  /*11fd0*/  HMMA.16816.F32 R8, R104.reuse, R108, R8 ;  /* 0x0000006c6808723c */ /* 0x044ff00000001808 */
[C---:B------:R-:W-:Y:S01]  /*11fe0*/  HMMA.16816.F32 R4, R104.reuse, R110, R4 ;  /* 0x0000006e6804723c */ /* 0x040fe20000001804 */
[----:B------:R-:W2:Y:S07]  /*11ff0*/  LDSM.16.M88.4 R108, [R148+0x1000] ;  /* 0x00100000946c783b */ /* 0x000eae0000000200 */
[C---:B----4-:R-:W-:Y:S08]  /*12000*/  HMMA.16816.F32 R16, R104.reuse, R112, R16 ;  /* 0x000000706810723c */ /* 0x050ff00000001810 */
[----:B------:R-:W-:Y:S01]  /*12010*/  HMMA.16816.F32 R12, R104, R114, R12 ;  /* 0x00000072680c723c */ /* 0x000fe2000000180c */
[----:B------:R-:W3:Y:S04]  /*12020*/  LDSM.16.M88.4 R112, [R148+0x800] ;  /* 0x000800009470783b */ /* 0x000ee80000000200 */
[----:B------:R-:W4:Y:S03]  /*12030*/  LDSM.16.M88.4 R104, [R148+0x1800] ;  /* 0x001800009468783b */ /* 0x000f260000000200 */
[C---:B-1----:R-:W-:Y:S08]  /*12040*/  HMMA.16816.F32 R64, R120.reuse, R116, R64 ;  /* 0x000000747840723c */ /* 0x042ff00000001840 */
[C---:B------:R-:W-:Y:S01]  /*12050*/  HMMA.16816.F32 R60, R120.reuse, R118, R60 ;  /* 0x00000076783c723c */ /* 0x040fe2000000183c */
[----:B------:R-:W1:Y:S07]  /*12060*/  LDSM.16.M88.4 R116, [R148+0x2000] ;  /* 0x002000009474783b */ /* 0x000e6e0000000200 */
[C---:B--2---:R-:W-:Y:S08]  /*12070*/  HMMA.16816.F32 R48, R120.reuse, R108, R48 ;  /* 0x0000006c7830723c */ /* 0x044ff00000001830 */
[----:B------:R-:W-:Y:S01]  /*12080*/  HMMA.16816.F32 R44, R120, R110, R44 ;  /* 0x0000006e782c723c */ /* 0x000fe2000000182c */
[----:B------:R-:W2:Y:S01]  /*12090*/  LDSM.16.M88.4 R108, [R148+0x3000] ;  /* 0x00300000946c783b */ /* 0x000ea20000000200 */
[----:B------:R-:W-:-:S06]  /*120a0*/  FMUL.FTZ R66, R66, c[0x0][0x2ec] ;  /* 0x0000bb0042427a20 */ /* 0x000fcc0000410000 */
[C---:B---3--:R-:W-:Y:S01]  /*120b0*/  HMMA.16816.F32 R56, R120.reuse, R112, R56 ;  /* 0x000000707838723c */ /* 0x048fe20000001838 */
[----:B------:R-:W-:Y:S02]  /*120c0*/  FMUL.FTZ R143, R61, c[0x0][0x2ec] ;  /* 0x0000bb003d8f7a20 */ /* 0x000fe40000410000 */
[----:B------:R-:W-:Y:S02]  /*120d0*/  FMUL.FTZ R63, R63, c[0x0][0x2ec] ;  /* 0x0000bb003f3f7a20 */ /* 0x000fe40000410000 */
[----:B------:R-:W-:Y:S02]  /*120e0*/  FMUL.FTZ R60, R60, c[0x0][0x2ec] ;  /* 0x0000bb003c3c7a20 */ /* 0x000fe40000410000 */
[----:B------:R-:W-:Y:S01]  /*120f0*/  MUFU.TANH R143, R143 ;  /* 0x0000008f008f7308 */ /* 0x000fe20000002400 */
[----:B------:R-:W-:Y:S01]  /*12100*/  HMMA.16816.F32 R52, R120, R114, R52 ;  /* 0x000000727834723c */ /* 0x000fe20000001834 */
[----:B------:R-:W3:Y:S01]  /*12110*/  LDSM.16.M88.4 R112, [R148+0x2800] ;  /* 0x002800009470783b */ /* 0x000ee20000000200 */
[----:B------:R-:W-:-:S02]  /*12120*/  FMUL.FTZ R62, R62, c[0x0][0x2ec] ;  /* 0x0000bb003e3e7a20 */ /* 0x000fc40000410000 */
[----:B------:R-:W-:Y:S02]  /*12130*/  FMUL.FTZ R48, R48, c[0x0][0x2ec] ;  /* 0x0000bb0030307a20 */ /* 0x000fe40000410000 */
[----:B------:R-:W-:Y:S01]  /*12140*/  FMUL.FTZ R49, R49, c[0x0][0x2ec] ;  /* 0x0000bb0031317a20 */ /* 0x000fe20000410000 */
[----:B------:R-:W-:Y:S01]  /*12150*/  MUFU.TANH R63, R63 ;  /* 0x0000003f003f7308 */ /* 0x000fe20000002400 */
[C---:B----4-:R-:W-:Y:S01]  /*12160*/  HMMA.16816.F32 R40, R120.reuse, R104, R40 ;  /* 0x000000687828723c */ /* 0x050fe20000001828 */
[----:B------:R-:W-:Y:S02]  /*12170*/  FMUL.FTZ R45, R45, c[0x0][0x2ec] ;  /* 0x0000bb002d2d7a20 */ /* 0x000fe40000410000 */
[----:B------:R-:W-:Y:S02]  /*12180*/  FMUL.FTZ R50, R50, c[0x0][0x2ec] ;  /* 0x0000bb0032327a20 */ /* 0x000fe40000410000 */
[----:B------:R-:W-:Y:S02]  /*12190*/  FMUL.FTZ R44, R44, c[0x0][0x2ec] ;  /* 0x0000bb002c2c7a20 */ /* 0x000fe40000410000 */
[----:B------:R4:W-:Y:S01]  /*121a0*/  MUFU.TANH R131, R45 ;  /* 0x0000002d00837308 */ /* 0x0009e20000002400 */
[----:B------:R-:W-:Y:S01]  /*121b0*/  HMMA.16816.F32 R36, R120, R106, R36 ;  /* 0x0000006a7824723c */ /* 0x000fe20000001824 */
[----:B------:R-:W5:Y:S01]  /*121c0*/  LDSM.16.M88.4 R104, [R148+0x3800] ;  /* 0x003800009468783b */ /* 0x000f620000000200 */
[----:B------:R-:W-:Y:S01]  /*121d0*/  FMUL.FTZ R57, R57, c[0x0][0x2ec] ;  /* 0x0000bb0039397a20 */ /* 0x000fe20000410000 */
[----:B------:R-:W-:-:S04]  /*121e0*/  DEPBAR.LE SB0, 0x0 ;  /* 0x000080000000791a */ /* 0x000fc80000000000 */
[----:B------:R-:W-:Y:S01]  /*121f0*/  MUFU.TANH R60, R60 ;  /* 0x0000003c003c7308 */ /* 0x000fe20000002400 */
[C---:B-1----:R-:W-:Y:S01]  /*12200*/  HMMA.16816.F32 R28, R120.reuse, R118, R28 ;  /* 0x00000076781c723c */ /* 0x042fe2000000181c */
[----:B------:R-:W-:Y:S02]  /*12210*/  FMUL.FTZ R59, R59, c[0x0][0x2ec] ;  /* 0x0000bb003b3b7a20 */ /* 0x000fe40000410000 */
[----:B------:R-:W-:Y:S02]  /*12220*/  FMUL.FTZ R56, R56, c[0x0][0x2ec] ;  /* 0x0000bb0038387a20 */ /* 0x000fe40000410000 */
[----:B------:R-:W-:Y:S02]  /*12230*/  FMUL.FTZ R53, R53, c[0x0][0x2ec] ;  /* 0x0000bb0035357a20 */ /* 0x000fe40000410000 */
[----:B------:R-:W-:Y:S01]  /*12240*/  MUFU.TANH R61, R57 ;  /* 0x00000039003d7308 */ /* 0x000fe20000002400 */
[----:B------:R-:W-:Y:S01]  /*12250*/  HMMA.16816.F32 R32, R120, R116, R32 ;  /* 0x000000747820723c */ /* 0x000fe20000001820 */
[----:B------:R-:W-:-:S02]  /*12260*/  FMUL.FTZ R58, R58, c[0x0][0x2ec] ;  /* 0x0000bb003a3a7a20 */ /* 0x000fc40000410000 */
[----:B------:R-:W-:Y:S02]  /*12270*/  FMUL.FTZ R41, R41, c[0x0][0x2ec] ;  /* 0x0000bb0029297a20 */ /* 0x000fe40000410000 */
[----:B------:R-:W-:Y:S02]  /*12280*/  FMUL.FTZ R52, R52, c[0x0][0x2ec] ;  /* 0x0000bb0034347a20 */ /* 0x000fe40000410000 */
[----:B------:R-:W-:Y:S01]  /*12290*/  MUFU.TANH R59, R59 ;  /* 0x0000003b003b7308 */ /* 0x000fe20000002400 */
[----:B--2---:R-:W-:Y:S01]  /*122a0*/  HMMA.16816.F32 R16, R120, R108, R16 ;  /* 0x0000006c7810723c */ /* 0x004fe20000001810 */
[----:B----4-:R-:W-:Y:S02]  /*122b0*/  FMUL.FTZ R45, R39, c[0x0][0x2ec] ;  /* 0x0000bb00272d7a20 */ /* 0x010fe40000410000 */
[----:B------:R-:W-:Y:S02]  /*122c0*/  FMUL.FTZ R37, R37, c[0x0][0x2ec] ;  /* 0x0000bb0025257a20 */ /* 0x000fe40000410000 */
[----:B------:R-:W-:-:S02]  /*122d0*/  FMUL.FTZ R38, R38, c[0x0][0x2ec] ;  /* 0x0000bb0026267a20 */ /* 0x000fc40000410000 */
[----:B------:R1:W-:Y:S01]  /*122e0*/  MUFU.TANH R125, R37 ;  /* 0x00000025007d7308 */ /* 0x0003e20000002400 */
[C---:B---3--:R-:W-:Y:S01]  /*122f0*/  HMMA.16816.F32 R24, R120.reuse, R112, R24 ;  /* 0x000000707818723c */ /* 0x048fe20000001818 */
[----:B------:R-:W-:Y:S02]  /*12300*/  FMUL.FTZ R29, R29, c[0x0][0x2ec] ;  /* 0x0000bb001d1d7a20 */ /* 0x000fe40000410000 */
[----:B------:R-:W-:Y:S02]  /*12310*/  FMUL.FTZ R30, R30, c[0x0][0x2ec] ;  /* 0x0000bb001e1e7a20 */ /* 0x000fe40000410000 */
[----:B------:R-:W-:Y:S02]  /*12320*/  FMUL.FTZ R31, R31, c[0x0][0x2ec] ;  /* 0x0000bb001f1f7a20 */ /* 0x000fe40000410000 */
[----:B------:R-:W-:Y:S01]  /*12330*/  FMUL.FTZ R113, R64, c[0x0][0x2ec] ;  /* 0x0000bb0040717a20 */ /* 0x000fe20000410000 */
[----:B------:R-:W-:Y:S01]  /*12340*/  HMMA.16816.F32 R20, R120, R114, R20 ;  /* 0x000000727814723c */ /* 0x000fe20000001814 */
[----:B------:R-:W-:Y:S01]  /*12350*/  FMUL.FTZ R64, R65, c[0x0][0x2ec] ;  /* 0x0000bb0041407a20 */ /* 0x000fe20000410000 */
[----:B------:R2:W-:Y:S01]  /*12360*/  MUFU.TANH R119, R29 ;  /* 0x0000001d00777308 */ /* 0x0005e20000002400 */
[----:B------:R-:W-:-:S02]  /*12370*/  FMUL.FTZ R65, R67, c[0x0][0x2ec] ;  /* 0x0000bb0043417a20 */ /* 0x000fc40000410000 */
[----:B------:R-:W-:Y:S02]  /*12380*/  FMUL.FTZ R33, R33, c[0x0][0x2ec] ;  /* 0x0000bb0021217a20 */ /* 0x000fe40000410000 */
[----:B------:R-:W-:Y:S01]  /*12390*/  IMAD.SHL.U32 R114, R180, 0x80, RZ ;  /* 0x00000080b4727824 */ /* 0x000fe200078e00ff */
[C---:B-----5:R-:W-:Y:S01]  /*123a0*/  HMMA.16816.F32 R4, R120.reuse, R106, R4 ;  /* 0x0000006a7804723c */ /* 0x060fe20000001804 */
[----:B------:R-:W-:Y:S01]  /*123b0*/  FMUL.FTZ R145, R16, c[0x0][0x2ec] ;  /* 0x0000bb0010917a20 */ /* 0x000fe20000410000 */
[----:B------:R-:W-:Y:S01]  /*123c0*/  MUFU.TANH R64, R64 ;  /* 0x0000004000407308 */ /* 0x000fe20000002400 */
[----:B------:R-:W-:Y:S02]  /*123d0*/  FMUL.FTZ R32, R32, c[0x0][0x2ec] ;  /* 0x0000bb0020207a20 */ /* 0x000fe40000410000 */
[----:B-1----:R-:W-:Y:S02]  /*123e0*/  FMUL.FTZ R37, R35, c[0x0][0x2ec] ;  /* 0x0000bb0023257a20 */ /* 0x002fe40000410000 */
[----:B------:R-:W-:Y:S01]  /*123f0*/  LOP3.LUT R106, R114, R183, RZ, 0xfc, !PT ;  /* 0x000000b7726a7212 */ /* 0x000fe200078efcff */
[----:B------:R-:W-:Y:S01]  /*12400*/  FMUL.FTZ R25, R25, c[0x0][0x2ec] ;  /* 0x0000bb0019197a20 */ /* 0x000fe20000410000 */
[C---:B------:R-:W-:Y:S01]  /*12410*/  HMMA.16816.F32 R8, R120.reuse, R104, R8 ;  /* 0x000000687808723c */ /* 0x040fe20000001808 */
[----:B------:R-:W-:Y:S01]  /*12420*/  MUFU.TANH R65, R65 ;  /* 0x0000004100417308 */ /* 0x000fe20000002400 */
[----:B------:R-:W-:Y:S01]  /*12430*/  IADD3 R108, R106, 0x1, RZ ;  /* 0x000000016a6c7810 */ /* 0x000fe20007ffe0ff */
[----:B------:R-:W-:Y:S01]  /*12440*/  FMUL.FTZ R26, R26, c[0x0][0x2ec] ;  /* 0x0000bb001a1a7a20 */ /* 0x000fe20000410000 */
[----:B--2---:R-:W-:Y:S01]  /*12450*/  IADD3 R29, R106, 0x9, RZ ;  /* 0x000000096a1d7810 */ /* 0x004fe20007ffe0ff */
[----:B------:R-:W-:Y:S01]  /*12460*/  FMUL.FTZ R57, R55, c[0x0][0x2ec] ;  /* 0x0000bb0037397a20 */ /* 0x000fe20000410000 */
[-C--:B------:R-:W-:Y:S01]  /*12470*/  ISETP.GE.AND P1, PT, R108, R102.reuse, PT ;  /* 0x000000666c00720c */ /* 0x080fe20003f26270 */
[----:B------:R-:W-:Y:S01]  /*12480*/  FMUL.FTZ R22, R22, c[0x0][0x2ec] ;  /* 0x0000bb0016167a20 */ /* 0x000fe20000410000 */
[----:B------:R-:W-:Y:S01]  /*12490*/  LOP3.LUT R104, R114, 0x8, R183, 0xfe, !PT ;  /* 0x0000000872687812 */ /* 0x000fe200078efeb7 */
[----:B------:R-:W1:Y:S01]  /*124a0*/  I2F R109, R108 ;  /* 0x0000006c006d7306 */ /* 0x000e620000201400 */
[----:B------:R-:W-:Y:S01]  /*124b0*/  FMUL.FTZ R21, R21, c[0x0][0x2ec] ;  /* 0x0000bb0015157a20 */ /* 0x000fe20000410000 */
[----:B------:R-:W-:Y:S01]  /*124c0*/  HMMA.16816.F32 R12, R120, R110, R12 ;  /* 0x0000006e780c723c */ /* 0x000fe2000000180c */
[----:B------:R-:W-:Y:S01]  /*124d0*/  ISETP.GE.AND P2, PT, R104, R102, PT ;  /* 0x000000666800720c */ /* 0x000fe20003f46270 */
[----:B------:R-:W-:Y:S01]  /*124e0*/  FMUL.FTZ R34, R34, c[0x0][0x2ec] ;  /* 0x0000bb0022227a20 */ /* 0x000fe20000410000 */
[----:B------:R-:W-:Y:S01]  /*124f0*/  ISETP.GE.AND P3, PT, R104, R103, PT ;  /* 0x000000676800720c */ /* 0x000fe20003f66270 */
[----:B------:R-:W-:-:S02]  /*12500*/  FMUL.FTZ R28, R28, c[0x0][0x2ec] ;  /* 0x0000bb001c1c7a20 */ /* 0x000fc40000410000 */
[----:B------:R-:W2:Y:S01]  /*12510*/  I2F R16, R29 ;  /* 0x0000001d00107306 */ /* 0x000ea20000201400 */
[----:B------:R-:W-:Y:S01]  /*12520*/  LOP3.LUT R110, R114, 0x10, R183, 0xfe, !PT ;  /* 0x00000010726e7812 */ /* 0x000fe200078efeb7 */
[----:B------:R-:W-:Y:S02]  /*12530*/  FMUL.FTZ R24, R24, c[0x0][0x2ec] ;  /* 0x0000bb0018187a20 */ /* 0x000fe40000410000 */
[----:B------:R-:W-:Y:S01]  /*12540*/  FMUL.FTZ R36, R36, c[0x0][0x2ec] ;  /* 0x0000bb0024247a20 */ /* 0x000fe20000410000 */
[----:B------:R-:W-:Y:S01]  /*12550*/  ISETP.GE.AND P4, PT, R110, R102, PT ;  /* 0x000000666e00720c */ /* 0x000fe20003f86270 */
[----:B------:R-:W-:Y:S01]  /*12560*/  FMUL.FTZ R46, R46, c[0x0][0x2ec] ;  /* 0x0000bb002e2e7a20 */ /* 0x000fe20000410000 */
[----:B------:R-:W-:Y:S01]  /*12570*/  ISETP.GE.AND P6, PT, R110, R103, PT ;  /* 0x000000676e00720c */ /* 0x000fe20003fc6270 */
[----:B------:R-:W-:Y:S01]  /*12580*/  MUFU.TANH R39, R33 ;  /* 0x0000002100277308 */ /* 0x000fe20000002400 */
[----:B------:R-:W-:Y:S02]  /*12590*/  FMUL.FTZ R42, R42, c[0x0][0x2ec] ;  /* 0x0000bb002a2a7a20 */ /* 0x000fe40000410000 */
[----:B------:R-:W-:-:S02]  /*125a0*/  FMUL.FTZ R43, R43, c[0x0][0x2ec] ;  /* 0x0000bb002b2b7a20 */ /* 0x000fc40000410000 */
[----:B------:R-:W-:Y:S02]  /*125b0*/  FMUL.FTZ R20, R20, c[0x0][0x2ec] ;  /* 0x0000bb0014147a20 */ /* 0x000fe40000410000 */
[----:B------:R-:W-:Y:S01]  /*125c0*/  FMUL.FTZ R54, R54, c[0x0][0x2ec] ;  /* 0x0000bb0036367a20 */ /* 0x000fe20000410000 */
[----:B------:R3:W-:Y:S01]  /*125d0*/  MUFU.TANH R33, R25 ;  /* 0x0000001900217308 */ /* 0x0007e20000002400 */
[----:B------:R-:W-:Y:S02]  /*125e0*/  FMUL.FTZ R18, R18, c[0x0][0x2ec] ;  /* 0x0000bb0012127a20 */ /* 0x000fe40000410000 */
[----:B------:R-:W-:Y:S02]  /*125f0*/  FMUL.FTZ R40, R40, c[0x0][0x2ec] ;  /* 0x0000bb0028287a20 */ /* 0x000fe40000410000 */
[----:B------:R-:W-:Y:S02]  /*12600*/  FMUL.FTZ R12, R12, c[0x0][0x2ec] ;  /* 0x0000bb000c0c7a20 */ /* 0x000fe40000410000 */
[----:B------:R-:W-:Y:S01]  /*12610*/  FMUL.FTZ R14, R14, c[0x0][0x2ec] ;  /* 0x0000bb000e0e7a20 */ /* 0x000fe20000410000 */
[----:B------:R-:W4:Y:S01]  /*12620*/  I2F R105, R104 ;  /* 0x0000006800697306 */ /* 0x000f220000201400 */
[----:B------:R-:W-:-:S02]  /*12630*/  FMUL.FTZ R27, R27, c[0x0][0x2ec] ;  /* 0x0000bb001b1b7a20 */ /* 0x000fc40000410000 */
[----:B------:R-:W-:Y:S02]  /*12640*/  FMUL.FTZ R8, R8, c[0x0][0x2ec] ;  /* 0x0000bb0008087a20 */ /* 0x000fe40000410000 */
[----:B------:R-:W-:Y:S02]  /*12650*/  FMUL.FTZ R19, R19, c[0x0][0x2ec] ;  /* 0x0000bb0013137a20 */ /* 0x000fe40000410000 */
[----:B------:R-:W-:Y:S01]  /*12660*/  FMUL.FTZ R10, R10, c[0x0][0x2ec] ;  /* 0x0000bb000a0a7a20 */ /* 0x000fe20000410000 */
[----:B------:R5:W-:Y:S01]  /*12670*/  MUFU.TANH R197, R22 ;  /* 0x0000001600c57308 */ /* 0x000be20000002400 */
[----:B---3--:R-:W-:Y:S02]  /*12680*/  FMUL.FTZ R25, R23, c[0x0][0x2ec] ;  /* 0x0000bb0017197a20 */ /* 0x008fe40000410000 */
[----:B-1----:R-:W-:Y:S02]  /*12690*/  FFMA.FTZ R23, R0, R109, R64 ;  /* 0x0000006d00177223 */ /* 0x002fe40000010040 */
[----:B------:R-:W-:-:S02]  /*126a0*/  FMUL.FTZ R13, R13, c[0x0][0x2ec] ;  /* 0x0000bb000d0d7a20 */ /* 0x000fc40000410000 */
[----:B------:R-:W-:Y:S01]  /*126b0*/  FMUL.FTZ R11, R11, c[0x0][0x2ec] ;  /* 0x0000bb000b0b7a20 */ /* 0x000fe20000410000 */
[----:B------:R-:W-:Y:S01]  /*126c0*/  FSEL R23, R23, -INF , !P1 ;  /* 0xff80000017177808 */ /* 0x000fe20004800000 */
[----:B------:R1:W-:Y:S01]  /*126d0*/  MUFU.TANH R123, R32 ;  /* 0x00000020007b7308 */ /* 0x0003e20000002400 */
[----:B------:R-:W-:Y:S01]  /*126e0*/  ISETP.GE.AND P1, PT, R108, R103, PT ;  /* 0x000000676c00720c */ /* 0x000fe20003f26270 */
[----:B------:R-:W-:Y:S02]  /*126f0*/  FMUL.FTZ R4, R4, c[0x0][0x2ec] ;  /* 0x0000bb0004047a20 */ /* 0x000fe40000410000 */
[----:B------:R-:W-:Y:S02]  /*12700*/  FMUL.FTZ R15, R15, c[0x0][0x2ec] ;  /* 0x0000bb000f0f7a20 */ /* 0x000fe40000410000 */
[----:B------:R-:W-:Y:S02]  /*12710*/  FMUL.FTZ R9, R9, c[0x0][0x2ec] ;  /* 0x0000bb0009097a20 */ /* 0x000fe40000410000 */
[----:B-----5:R-:W-:Y:S01]  /*12720*/  FFMA.FTZ R22, R0, R109, R65 ;  /* 0x0000006d00167223 */ /* 0x020fe20000010041 */
[----:B------:R4:W-:Y:S01]  /*12730*/  MUFU.TANH R67, R21 ;  /* 0x0000001500437308 */ /* 0x0009e20000002400 */
[----:B------:R-:W-:-:S02]  /*12740*/  FMUL.FTZ R65, R17, c[0x0][0x2ec] ;  /* 0x0000bb0011417a20 */ /* 0x000fc40000410000 */
[-C--:B--2---:R-:W-:Y:S01]  /*12750*/  FFMA.FTZ R17, R0, R16.reuse, R143 ;  /* 0x0000001000117223 */ /* 0x084fe2000001008f */
[----:B------:R-:W-:Y:S01]  /*12760*/  FSEL R22, R22, -INF , !P1 ;  /* 0xff80000016167808 */ /* 0x000fe20004800000 */
[----:B------:R-:W-:Y:S01]  /*12770*/  FFMA.FTZ R16, R0, R16, R63 ;  /* 0x0000001000107223 */ /* 0x000fe2000001003f */
[----:B------:R-:W-:Y:S01]  /*12780*/  ISETP.GE.AND P1, PT, R29, R102, PT ;  /* 0x000000661d00720c */ /* 0x000fe20003f26270 */
[----:B------:R-:W-:Y:S01]  /*12790*/  FMUL.FTZ R5, R5, c[0x0][0x2ec] ;  /* 0x0000bb0005057a20 */ /* 0x000fe20000410000 */
[----:B-1----:R-:W-:Y:S01]  /*127a0*/  IADD3 R32, R106, 0x11, RZ ;  /* 0x000000116a207810 */ /* 0x002fe20007ffe0ff */
[----:B------:R1:W-:Y:S01]  /*127b0*/  MUFU.TANH R147, R30 ;  /* 0x0000001e00937308 */ /* 0x0003e20000002400 */
[----:B------:R-:W-:Y:S01]  /*127c0*/  FSEL R17, R17, -INF , !P1 ;  /* 0xff80000011117808 */ /* 0x000fe20004800000 */
[----:B------:R-:W-:Y:S01]  /*127d0*/  FMUL.FTZ R6, R6, c[0x0][0x2ec] ;  /* 0x0000bb0006067a20 */ /* 0x000fe20000410000 */
[----:B------:R-:W-:Y:S01]  /*127e0*/  ISETP.GE.AND P1, PT, R29, R103, PT ;  /* 0x000000671d00720c */ /* 0x000fe20003f26270 */
[----:B------:R-:W-:Y:S01]  /*127f0*/  FMUL.FTZ R7, R7, c[0x0][0x2ec] ;  /* 0x0000bb0007077a20 */ /* 0x000fe20000410000 */
[----:B------:R-:W-:Y:S01]  /*12800*/  LOP3.LUT R29, R114, 0x28, R183, 0xfe, !PT ;  /* 0x00000028721d7812 */ /* 0x000fe200078efeb7 */
[----:B----4-:R-:W-:-:S02]  /*12810*/  FFMA.FTZ R21, R0, R105, R60 ;  /* 0x0000006900157223 */ /* 0x010fc4000001003c */
[----:B------:R-:W-:Y:S01]  /*12820*/  MUFU.TANH R35, R31 ;  /* 0x0000001f00237308 */ /* 0x000fe20000002400 */
[----:B------:R-:W-:Y:S02]  /*12830*/  FSEL R16, R16, -INF , !P1 ;  /* 0xff80000010107808 */ /* 0x000fe40004800000 */
[----:B------:R-:W-:Y:S02]  /*12840*/  FSEL R21, R21, -INF , !P2 ;  /* 0xff80000015157808 */ /* 0x000fe40005000000 */
[----:B-1----:R-:W-:-:S03]  /*12850*/  LOP3.LUT R30, R114, 0x20, R183, 0xfe, !PT ;  /* 0x00000020721e7812 */ /* 0x002fc600078efeb7 */
[----:B------:R-:W-:Y:S01]  /*12860*/  I2F R31, R32 ;  /* 0x00000020001f7306 */ /* 0x000fe20000201400 */
[C---:B------:R-:W-:Y:S02]  /*12870*/  ISETP.GE.AND P1, PT, R30.reuse, R102, PT ;  /* 0x000000661e00720c */ /* 0x040fe40003f26270 */
[----:B------:R-:W-:-:S05]  /*12880*/  ISETP.GE.AND P2, PT, R30, R103, PT ;  /* 0x000000671e00720c */ /* 0x000fca0003f46270 */
[----:B------:R-:W-:Y:S08]  /*12890*/  MUFU.TANH R199, R26 ;  /* 0x0000001a00c77308 */ /* 0x000ff00000002400 */
[----:B------:R1:W-:Y:S01]  /*128a0*/  I2F R26, R30 ;  /* 0x0000001e001a7306 */ /* 0x0003e20000201400 */
[----:B------:R-:W-:Y:S02]  /*128b0*/  @P1 LOP3.LUT R174, R174, 0x1, RZ, 0xfc, !PT ;  /* 0x00000001aeae1812 */ /* 0x000fe400078efcff */
[----:B------:R-:W-:-:S05]  /*128c0*/  ISETP.GE.AND P1, PT, R32, R102, PT ;  /* 0x000000662000720c */ /* 0x000fca0003f26270 */
[----:B------:R-:W-:Y:S01]  /*128d0*/  I2F R107, R110 ;  /* 0x0000006e006b7306 */ /* 0x000fe20000201400 */
[----:B-1----:R-:W-:-:S07]  /*128e0*/  IADD3 R30, R106, 0x19, RZ ;  /* 0x000000196a1e7810 */ /* 0x002fce0007ffe0ff */
[----:B------:R-:W-:Y:S08]  /*128f0*/  MUFU.TANH R62, R62 ;  /* 0x0000003e003e7308 */ /* 0x000ff00000002400 */
[----:B------:R-:W-:Y:S08]  /*12900*/  MUFU.TANH R56, R56 ;  /* 0x0000003800387308 */ /* 0x000ff00000002400 */
[----:B------:R-:W-:Y:S08]  /*12910*/  MUFU.TANH R185, R34 ;  /* 0x0000002200b97308 */ /* 0x000ff00000002400 */
[----:B------:R1:W-:Y:S08]  /*12920*/  MUFU.TANH R139, R53 ;  /* 0x00000035008b7308 */ /* 0x0003f00000002400 */
[----:B------:R-:W-:Y:S08]  /*12930*/  MUFU.TANH R57, R57 ;  /* 0x0000003900397308 */ /* 0x000ff00000002400 */
[----:B------:R-:W2:Y:S01]  /*12940*/  I2F R34, R30 ;  /* 0x0000001e00227306 */ /* 0x000ea20000201400 */
[----:B-1----:R-:W-:-:S02]  /*12950*/  FMUL.FTZ R53, R51, c[0x0][0x2ec] ;  /* 0x0000bb0033357a20 */ /* 0x002fc40000410000 */
[----:B------:R-:W-:-:S05]  /*12960*/  FMUL.FTZ R51, R47, c[0x0][0x2ec] ;  /* 0x0000bb002f337a20 */ /* 0x000fca0000410000 */
[----:B------:R1:W-:Y:S08]  /*12970*/  MUFU.TANH R121, R28 ;  /* 0x0000001c00797308 */ /* 0x0003f00000002400 */
[----:B------:R-:W-:Y:S01]  /*12980*/  MUFU.TANH R58, R58 ;  /* 0x0000003a003a7308 */ /* 0x000fe20000002400 */
[CC--:B--2---:R-:W-:Y:S02]  /*12990*/  FFMA.FTZ R139, R0.reuse, R34.reuse, R139 ;  /* 0x00000022008b7223 */ /* 0x0c4fe4000001008b */
[----:B------:R-:W-:Y:S01]  /*129a0*/  FFMA.FTZ R57, R0, R34, R57 ;  /* 0x0000002200397223 */ /* 0x000fe20000010039 */
[----:B------:R-:W-:-:S04]  /*129b0*/  IADD3 R34, R106, 0x29, RZ ;  /* 0x000000296a227810 */ /* 0x000fc80007ffe0ff */
[----:B------:R-:W2:Y:S01]  /*129c0*/  MUFU.TANH R135, R48 ;  /* 0x0000003000877308 */ /* 0x000ea20000002400 */
[----:B-1----:R-:W-:-:S04]  /*129d0*/  LOP3.LUT R28, R114, 0x18, R183, 0xfe, !PT ;  /* 0x00000018721c7812 */ /* 0x002fc800078efeb7 */
[C---:B------:R-:W-:Y:S02]  /*129e0*/  ISETP.GE.AND P0, PT, R28.reuse, R102, PT ;  /* 0x000000661c00720c */ /* 0x040fe40003f06270 */
[----:B------:R-:W-:Y:S01]  /*129f0*/  ISETP.GE.AND P5, PT, R28, R103, PT ;  /* 0x000000671c00720c */ /* 0x000fe20003fa6270 */
[----:B------:R-:W1:Y:S08]  /*12a00*/  MUFU.TANH R195, R50 ;  /* 0x0000003200c37308 */ /* 0x000e700000002400 */
[----:B------:R-:W-:Y:S01]  /*12a10*/  MUFU.TANH R55, R49 ;  /* 0x0000003100377308 */ /* 0x000fe20000002400 */
[----:B--2---:R-:W-:-:S07]  /*12a20*/  FFMA.FTZ R135, R0, R26, R135 ;  /* 0x0000001a00877223 */ /* 0x004fce0000010087 */
[----:B------:R2:W-:Y:S01]  /*12a30*/  MUFU.TANH R49, R41 ;  /* 0x0000002900317308 */ /* 0x0005e20000002400 */
[----:B-1----:R-:W-:-:S05]  /*12a40*/  FFMA.FTZ R190, R0, R26, R195 ;  /* 0x0000001a00be7223 */ /* 0x002fca00000100c3 */
[----:B------:R-:W-:Y:S02]  /*12a50*/  FSEL R190, R190, -INF , !P2 ;  /* 0xff800000bebe7808 */ /* 0x000fe40005000000 */
[----:B------:R1:W-:Y:S01]  /*12a60*/  MUFU.TANH R189, R38 ;  /* 0x0000002600bd7308 */ /* 0x0003e20000002400 */
[----:B--2---:R-:W-:-:S07]  /*12a70*/  FFMA.FTZ R41, R0, R31, R61 ;  /* 0x0000001f00297223 */ /* 0x004fce000001003d */
[----:B------:R-:W-:Y:S01]  /*12a80*/  MUFU.TANH R117, R24 ;  /* 0x0000001800757308 */ /* 0x000fe20000002400 */
[----:B------:R-:W-:Y:S02]  /*12a90*/  FSEL R41, R41, -INF , !P1 ;  /* 0xff80000029297808 */ /* 0x000fe40004800000 */
[----:B------:R-:W-:Y:S02]  /*12aa0*/  ISETP.GE.AND P1, PT, R32, R103, PT ;  /* 0x000000672000720c */ /* 0x000fe40003f26270 */
[----:B-1----:R-:W-:-:S03]  /*12ab0*/  IADD3 R38, R106, 0x21, RZ ;  /* 0x000000216a267810 */ /* 0x002fc60007ffe0ff */
[----:B------:R-:W-:Y:S01]  /*12ac0*/  MUFU.TANH R141, R52 ;  /* 0x00000034008d7308 */ /* 0x000fe20000002400 */
[----:B------:R-:W-:-:S07]  /*12ad0*/  LOP3.LUT R32, R114, 0x30, R183, 0xfe, !PT ;  /* 0x0000003072207812 */ /* 0x000fce00078efeb7 */
[----:B------:R-:W-:Y:S08]  /*12ae0*/  I2F R24, R28 ;  /* 0x0000001c00187306 */ /* 0x000ff00000201400 */
[----:B------:R1:W-:Y:S08]  /*12af0*/  MUFU.TANH R133, R44 ;  /* 0x0000002c00857308 */ /* 0x0003f00000002400 */
[----:B------:R-:W-:Y:S08]  /*12b00*/  MUFU.TANH R193, R46 ;  /* 0x0000002e00c17308 */ /* 0x000ff00000002400 */
[----:B------:R-:W-:Y:S01]  /*12b10*/  MUFU.TANH R127, R36 ;  /* 0x00000024007f7308 */ /* 0x000fe20000002400 */
[----:B-1----:R-:W-:-:S05]  /*12b20*/  FFMA.FTZ R44, R0, R107, R58 ;  /* 0x0000006b002c7223 */ /* 0x002fca000001003a */
[----:B------:R-:W-:Y:S02]  /*12b30*/  FSEL R44, R44, -INF , !P6 ;  /* 0xff8000002c2c7808 */ /* 0x000fe40007000000 */
[----:B------:R-:W1:Y:S01]  /*12b40*/  I2F R28, R29 ;  /* 0x0000001d001c7306 */ /* 0x000e620000201400 */
[----:B------:R-:W-:-:S07]  /*12b50*/  LOP3.LUT P6, RZ, R174, 0x1, RZ, 0xc0, !PT ;  /* 0x00000001aeff7812 */ /* 0x000fce00078cc0ff */
[----:B------:R2:W-:Y:S08]  /*12b60*/  MUFU.TANH R191, R42 ;  /* 0x0000002a00bf7308 */ /* 0x0005f00000002400 */
[----:B------:R-:W3:Y:S01]  /*12b70*/  I2F R36, R38 ;  /* 0x0000002600247306 */ /* 0x000ee20000201400 */
[CC--:B-1----:R-:W-:Y:S02]  /*12b80*/  FFMA.FTZ R133, R0.reuse, R28.reuse, R133 ;  /* 0x0000001c00857223 */ /* 0x0c2fe40000010085 */
[----:B------:R-:W-:Y:S01]  /*12b90*/  FFMA.FTZ R184, R0, R28, R193 ;  /* 0x0000001c00b87223 */ /* 0x000fe200000100c1 */
[----:B------:R-:W-:Y:S01]  /*12ba0*/  IADD3 R28, R106, 0x31, RZ ;  /* 0x000000316a1c7810 */ /* 0x000fe20007ffe0ff */
[----:B--2---:R-:W-:-:S03]  /*12bb0*/  FFMA.FTZ R42, R0, R31, R59 ;  /* 0x0000001f002a7223 */ /* 0x004fc6000001003b */
[----:B------:R-:W1:Y:S01]  /*12bc0*/  MUFU.TANH R53, R53 ;  /* 0x0000003500357308 */ /* 0x000e620000002400 */
[----:B------:R-:W-:Y:S01]  /*12bd0*/  FFMA.FTZ R31, R0, R24, R141 ;  /* 0x00000018001f7223 */ /* 0x000fe2000001008d */
[----:B------:R-:W-:Y:S02]  /*12be0*/  FSEL R42, R42, -INF , !P1 ;  /* 0xff8000002a2a7808 */ /* 0x000fe40004800000 */
[----:B------:R-:W-:Y:S01]  /*12bf0*/  ISETP.GE.AND P1, PT, R30, R102, PT ;  /* 0x000000661e00720c */ /* 0x000fe20003f26270 */
[----:B---3--:R-:W-:-:S03]  /*12c00*/  FFMA.FTZ R55, R0, R36, R55 ;  /* 0x0000002400377223 */ /* 0x008fc60000010037 */
[----:B------:R2:W-:Y:S01]  /*12c10*/  MUFU.TANH R47, R43 ;  /* 0x0000002b002f7308 */ /* 0x0005e20000002400 */
[----:B------:R-:W-:Y:S02]  /*12c20*/  FSEL R31, R31, -INF , !P0 ;  /* 0xff8000001f1f7808 */ /* 0x000fe40004000000 */
[----:B------:R-:W-:-:S05]  /*12c30*/  ISETP.GE.AND P0, PT, R32, R102, PT ;  /* 0x000000662000720c */ /* 0x000fca0003f06270 */
[----:B------:R3:W-:Y:S01]  /*12c40*/  MUFU.TANH R111, R20 ;  /* 0x00000014006f7308 */ /* 0x0007e20000002400 */
[C---:B-1----:R-:W-:Y:S02]  /*12c50*/  FFMA.FTZ R53, R0.reuse, R36, R53 ;  /* 0x0000002400357223 */ /* 0x042fe40000010035 */
[----:B--2---:R-:W-:-:S05]  /*12c60*/  FFMA.FTZ R43, R0, R107, R56 ;  /* 0x0000006b002b7223 */ /* 0x004fca0000010038 */
[----:B------:R-:W-:Y:S01]  /*12c70*/  MUFU.TANH R201, R54 ;  /* 0x0000003600c97308 */ /* 0x000fe20000002400 */
[----:B------:R-:W-:Y:S02]  /*12c80*/  FSEL R43, R43, -INF , !P4 ;  /* 0xff8000002b2b7808 */ /* 0x000fe40006000000 */
[----:B------:R-:W-:Y:S01]  /*12c90*/  ISETP.GE.AND P4, PT, R29, R103, PT ;  /* 0x000000671d00720c */ /* 0x000fe20003f86270 */
[----:B---3--:R-:W-:-:S04]  /*12ca0*/  FFMA.FTZ R20, R0, R105, R62 ;  /* 0x0000006900147223 */ /* 0x008fc8000001003e */
[----:B------:R-:W1:Y:S01]  /*12cb0*/  I2F R26, R34 ;  /* 0x00000022001a7306 */ /* 0x000e620000201400 */
[----:B------:R-:W-:Y:S02]  /*12cc0*/  FSEL R184, R184, -INF , !P4 ;  /* 0xff800000b8b87808 */ /* 0x000fe40006000000 */
[----:B------:R-:W-:Y:S02]  /*12cd0*/  FSEL R20, R20, -INF , !P3 ;  /* 0xff80000014147808 */ /* 0x000fe40005800000 */
[----:B------:R-:W-:Y:S02]  /*12ce0*/  ISETP.GE.AND P3, PT, R29, R102, PT ;  /* 0x000000661d00720c */ /* 0x000fe40003f66270 */
[----:B------:R-:W-:Y:S01]  /*12cf0*/  FSEL R29, R139, -INF , !P1 ;  /* 0xff8000008b1d7808 */ /* 0x000fe20004800000 */
[----:B------:R-:W-:Y:S01]  /*12d00*/  MUFU.TANH R63, R18 ;  /* 0x00000012003f7308 */ /* 0x000fe20000002400 */
[----:B------:R-:W-:Y:S02]  /*12d10*/  ISETP.GE.AND P1, PT, R30, R103, PT ;  /* 0x000000671e00720c */ /* 0x000fe40003f26270 */
[----:B------:R-:W-:-:S02]  /*12d20*/  FSEL R139, R135, -INF , !P6 ;  /* 0xff800000878b7808 */ /* 0x000fc40007000000 */
[----:B------:R-:W-:Y:S02]  /*12d30*/  FSEL R138, R57, -INF , !P1 ;  /* 0xff800000398a7808 */ /* 0x000fe40004800000 */
[----:B------:R-:W-:Y:S01]  /*12d40*/  ISETP.GE.AND P1, PT, R38, R102, PT ;  /* 0x000000662600720c */ /* 0x000fe20003f26270 */
[----:B------:R2:W-:Y:S01]  /*12d50*/  MUFU.TANH R129, R40 ;  /* 0x0000002800817308 */ /* 0x0005e20000002400 */
[----:B------:R-:W-:Y:S01]  /*12d60*/  LOP3.LUT R30, R114, 0x38, R183, 0xfe, !PT ;  /* 0x00000038721e7812 */ /* 0x000fe200078efeb7 */
[----:B-1----:R-:W-:Y:S01]  /*12d70*/  FFMA.FTZ R131, R0, R26, R131 ;  /* 0x0000001a00837223 */ /* 0x002fe20000010083 */
[-C--:B------:R-:W-:Y:S02]  /*12d80*/  ISETP.GE.AND P6, PT, R32, R103.reuse, PT ;  /* 0x000000672000720c */ /* 0x080fe40003fc6270 */
[----:B------:R-:W-:Y:S02]  /*12d90*/  FSEL R141, R55, -INF , !P1 ;  /* 0xff800000378d7808 */ /* 0x000fe40004800000 */
[----:B------:R-:W-:Y:S01]  /*12da0*/  ISETP.GE.AND P1, PT, R38, R103, PT ;  /* 0x000000672600720c */ /* 0x000fe20003f26270 */
[----:B------:R1:W3:Y:S01]  /*12db0*/  I2F R18, R32 ;  /* 0x0000002000127306 */ /* 0x0002e20000201400 */
[----:B------:R-:W-:-:S02]  /*12dc0*/  FSEL R133, R133, -INF , !P3 ;  /* 0xff80000085857808 */ /* 0x000fc40005800000 */
[----:B------:R-:W-:Y:S02]  /*12dd0*/  FSEL R134, R53, -INF , !P1 ;  /* 0xff80000035867808 */ /* 0x000fe40004800000 */
[----:B------:R-:W-:Y:S02]  /*12de0*/  ISETP.GE.AND P1, PT, R34, R102, PT ;  /* 0x000000662200720c */ /* 0x000fe40003f26270 */
[-C--:B------:R-:W-:Y:S01]  /*12df0*/  ISETP.GE.AND P4, PT, R30, R103.reuse, PT ;  /* 0x000000671e00720c */ /* 0x080fe20003f86270 */
[----:B------:R-:W4:Y:S01]  /*12e00*/  MUFU.TANH R51, R51 ;  /* 0x0000003300337308 */ /* 0x000f220000002400 */
[----:B--2---:R-:W-:Y:S01]  /*12e10*/  FFMA.FTZ R40, R0, R24, R201 ;  /* 0x0000001800287223 */ /* 0x004fe200000100c9 */
[----:B------:R-:W-:Y:S02]  /*12e20*/  FSEL R135, R131, -INF , !P1 ;  /* 0xff80000083877808 */ /* 0x000fe40004800000 */
[----:B------:R-:W-:Y:S02]  /*12e30*/  ISETP.GE.AND P1, PT, R34, R103, PT ;  /* 0x000000672200720c */ /* 0x000fe40003f26270 */
[----:B------:R-:W-:-:S02]  /*12e40*/  FSEL R40, R40, -INF , !P5 ;  /* 0xff80000028287808 */ /* 0x000fc40006800000 */
[----:B------:R-:W2:Y:S01]  /*12e50*/  I2F R36, R28 ;  /* 0x0000001c00247306 */ /* 0x000ea20000201400 */
[----:B-1----:R-:W-:Y:S01]  /*12e60*/  LOP3.LUT R32, R114, 0x40, R183, 0xfe, !PT ;  /* 0x0000004072207812 */ /* 0x002fe200078efeb7 */
[----:B---3--:R-:W-:Y:S01]  /*12e70*/  FFMA.FTZ R129, R0, R18, R129 ;  /* 0x0000001200817223 */ /* 0x008fe20000010081 */
[----:B------:R-:W-:Y:S01]  /*12e80*/  ISETP.GE.AND P5, PT, R30, R102, PT ;  /* 0x000000661e00720c */ /* 0x000fe20003fa6270 */
[----:B------:R-:W-:Y:S01]  /*12e90*/  FFMA.FTZ R188, R0, R18, R191 ;  /* 0x0000001200bc7223 */ /* 0x000fe200000100bf */
[C---:B------:R-:W-:Y:S02]  /*12ea0*/  ISETP.GE.AND P3, PT, R32.reuse, R102, PT ;  /* 0x000000662000720c */ /* 0x040fe40003f66270 */
[----:B------:R-:W-:Y:S01]  /*12eb0*/  ISETP.GE.AND P2, PT, R32, R103, PT ;  /* 0x000000672000720c */ /* 0x000fe20003f46270 */
[----:B------:R-:W1:Y:S01]  /*12ec0*/  I2F R24, R30 ;  /* 0x0000001e00187306 */ /* 0x000e620000201400 */
[----:B----4-:R-:W-:Y:S01]  /*12ed0*/  FFMA.FTZ R51, R0, R26, R51 ;  /* 0x0000001a00337223 */ /* 0x010fe20000010033 */
[----:B------:R-:W-:-:S02]  /*12ee0*/  IADD3 R34, R106, 0x41, RZ ;  /* 0x000000416a227810 */ /* 0x000fc40007ffe0ff */
[----:B------:R-:W-:Y:S02]  /*12ef0*/  FSEL R195, R129, -INF , !P0 ;  /* 0xff80000081c37808 */ /* 0x000fe40004000000 */
[----:B------:R-:W-:Y:S02]  /*12f00*/  FSEL R140, R51, -INF , !P1 ;  /* 0xff800000338c7808 */ /* 0x000fe40004800000 */
[----:B------:R-:W-:Y:S01]  /*12f10*/  MUFU.TANH R61, R12 ;  /* 0x0000000c003d7308 */ /* 0x000fe20000002400 */
[----:B--2---:R-:W-:Y:S01]  /*12f20*/  FFMA.FTZ R49, R0, R36, R49 ;  /* 0x0000002400317223 */ /* 0x004fe20000010031 */
[----:B------:R-:W-:Y:S01]  /*12f30*/  ISETP.GE.AND P1, PT, R28, R102, PT ;  /* 0x000000661c00720c */ /* 0x000fe20003f26270 */
[----:B------:R-:W-:Y:S01]  /*12f40*/  FFMA.FTZ R47, R0, R36, R47 ;  /* 0x00000024002f7223 */ /* 0x000fe2000001002f */
[----:B------:R-:W-:Y:S02]  /*12f50*/  FSEL R188, R188, -INF , !P6 ;  /* 0xff800000bcbc7808 */ /* 0x000fe40007000000 */
[----:B------:R-:W-:-:S02]  /*12f60*/  FSEL R191, R49, -INF , !P1 ;  /* 0xff80000031bf7808 */ /* 0x000fc40004800000 */
[----:B------:R2:W3:Y:S01]  /*12f70*/  I2F R12, R32 ;  /* 0x00000020000c7306 */ /* 0x0004e20000201400 */
[-C--:B-1----:R-:W-:Y:S01]  /*12f80*/  FFMA.FTZ R59, R0, R24.reuse, R127 ;  /* 0x00000018003b7223 */ /* 0x082fe2000001007f */
[----:B------:R-:W-:Y:S01]  /*12f90*/  LOP3.LUT R30, R114, 0x48, R183, 0xfe, !PT ;  /* 0x00000048721e7812 */ /* 0x000fe200078efeb7 */
[----:B------:R-:W-:Y:S01]  /*12fa0*/  FFMA.FTZ R56, R0, R24, R189 ;  /* 0x0000001800387223 */ /* 0x000fe200000100bd */
[----:B------:R-:W-:Y:S02]  /*12fb0*/  ISETP.GE.AND P1, PT, R28, R103, PT ;  /* 0x000000671c00720c */ /* 0x000fe40003f26270 */
[----:B------:R-:W-:Y:S02]  /*12fc0*/  FSEL R59, R59, -INF , !P5 ;  /* 0xff8000003b3b7808 */ /* 0x000fe40006800000 */
[----:B------:R-:W-:Y:S01]  /*12fd0*/  MUFU.TANH R45, R45 ;  /* 0x0000002d002d7308 */ /* 0x000fe20000002400 */
[----:B------:R-:W-:Y:S02]  /*12fe0*/  FSEL R58, R47, -INF , !P1 ;  /* 0xff8000002f3a7808 */ /* 0x000fe40004800000 */
[----:B------:R-:W-:-:S02]  /*12ff0*/  ISETP.GE.AND P0, PT, R30, R102, PT ;  /* 0x000000661e00720c */ /* 0x000fc40003f06270 */
[----:B------:R-:W-:Y:S02]  /*13000*/  ISETP.GE.AND P5, PT, R30, R103, PT ;  /* 0x000000671e00720c */ /* 0x000fe40003fa6270 */
[----:B------:R-:W-:Y:S01]  /*13010*/  LOP3.LUT R28, R114, 0x50, R183, 0xfe, !PT ;  /* 0x00000050721c7812 */ /* 0x000fe200078efeb7 */
[----:B------:R-:W1:Y:S01]  /*13020*/  I2F R26, R30 ;  /* 0x0000001e001a7306 */ /* 0x000e620000201400 */
[----:B--2---:R-:W-:Y:S01]  /*13030*/  IADD3 R32, R106, 0x39, RZ ;  /* 0x000000396a207810 */ /* 0x004fe20007ffe0ff */
[-C--:B---3--:R-:W-:Y:S01]  /*13040*/  FFMA.FTZ R123, R0, R12.reuse, R123 ;  /* 0x0000000c007b7223 */ /* 0x088fe2000001007b */
[----:B------:R-:W-:Y:S01]  /*13050*/  LOP3.LUT R24, R114, 0x58, R183, 0xfe, !PT ;  /* 0x0000005872187812 */ /* 0x000fe200078efeb7 */
[----:B------:R-:W-:Y:S01]  /*13060*/  FFMA.FTZ R182, R0, R12, R185 ;  /* 0x0000000c00b67223 */ /* 0x000fe200000100b9 */
[-C--:B------:R-:W-:Y:S02]  /*13070*/  ISETP.GE.AND P1, PT, R32, R102.reuse, PT ;  /* 0x000000662000720c */ /* 0x080fe40003f26270 */
[----:B------:R-:W-:Y:S01]  /*13080*/  FSEL R56, R56, -INF , !P4 ;  /* 0xff80000038387808 */ /* 0x000fe20006000000 */
[----:B------:R-:W2:Y:S01]  /*13090*/  I2F R18, R32 ;  /* 0x0000002000127306 */ /* 0x000ea20000201400 */
[----:B------:R-:W-:-:S02]  /*130a0*/  ISETP.GE.AND P6, PT, R28, R102, PT ;  /* 0x000000661c00720c */ /* 0x000fc40003fc6270 */
[-C--:B------:R-:W-:Y:S02]  /*130b0*/  ISETP.GE.AND P4, PT, R28, R103.reuse, PT ;  /* 0x000000671c00720c */ /* 0x080fe40003f86270 */
[----:B------:R-:W-:Y:S02]  /*130c0*/  FSEL R189, R123, -INF , !P3 ;  /* 0xff8000007bbd7808 */ /* 0x000fe40005800000 */
[----:B------:R-:W-:Y:S01]  /*130d0*/  FSEL R182, R182, -INF , !P2 ;  /* 0xff800000b6b67808 */ /* 0x000fe20005000000 */
[----:B------:R-:W3:Y:S01]  /*130e0*/  I2F R30, R34 ;  /* 0x00000022001e7306 */ /* 0x000ee20000201400 */
[----:B-1----:R-:W-:Y:S01]  /*130f0*/  FFMA.FTZ R121, R0, R26, R121 ;  /* 0x0000001a00797223 */ /* 0x002fe20000010079 */
[----:B------:R-:W-:Y:S01]  /*13100*/  ISETP.GE.AND P2, PT, R24, R102, PT ;  /* 0x000000661800720c */ /* 0x000fe20003f46270 */
[----:B------:R-:W-:Y:S01]  /*13110*/  FFMA.FTZ R142, R0, R26, R147 ;  /* 0x0000001a008e7223 */ /* 0x000fe20000010093 */
[----:B------:R-:W-:Y:S02]  /*13120*/  IADD3 R26, R106, 0x51, RZ ;  /* 0x000000516a1a7810 */ /* 0x000fe40007ffe0ff */
[----:B------:R-:W-:Y:S01]  /*13130*/  FSEL R193, R121, -INF , !P0 ;  /* 0xff80000079c17808 */ /* 0x000fe20004000000 */
[CC--:B--2---:R-:W-:Y:S01]  /*13140*/  FFMA.FTZ R57, R0.reuse, R18.reuse, R125 ;  /* 0x0000001200397223 */ /* 0x0c4fe2000001007d */
[----:B------:R-:W1:Y:S01]  /*13150*/  MUFU.TANH R37, R37 ;  /* 0x0000002500257308 */ /* 0x000e620000002400 */
[----:B------:R-:W-:Y:S01]  /*13160*/  FFMA.FTZ R45, R0, R18, R45 ;  /* 0x00000012002d7223 */ /* 0x000fe2000001002d */
[----:B------:R-:W-:-:S02]  /*13170*/  ISETP.GE.AND P3, PT, R24, R103, PT ;  /* 0x000000671800720c */ /* 0x000fc40003f66270 */
[----:B------:R-:W-:Y:S02]  /*13180*/  FSEL R57, R57, -INF , !P1 ;  /* 0xff80000039397808 */ /* 0x000fe40004800000 */
[----:B------:R-:W-:Y:S01]  /*13190*/  ISETP.GE.AND P1, PT, R32, R103, PT ;  /* 0x000000672000720c */ /* 0x000fe20003f26270 */
[----:B---3--:R-:W-:Y:S01]  /*131a0*/  FFMA.FTZ R39, R0, R30, R39 ;  /* 0x0000001e00277223 */ /* 0x008fe20000010027 */
[----:B------:R-:W-:Y:S01]  /*131b0*/  IADD3 R32, R106, 0x49, RZ ;  /* 0x000000496a207810 */ /* 0x000fe20007ffe0ff */
[----:B------:R-:W-:Y:S01]  /*131c0*/  MUFU.TANH R51, R14 ;  /* 0x0000000e00337308 */ /* 0x000fe20000002400 */
[----:B------:R-:W-:Y:S02]  /*131d0*/  FSEL R192, R45, -INF , !P1 ;  /* 0xff8000002dc07808 */ /* 0x000fe40004800000 */
[----:B------:R-:W-:Y:S02]  /*131e0*/  ISETP.GE.AND P1, PT, R34, R102, PT ;  /* 0x000000662200720c */ /* 0x000fe40003f26270 */
[----:B------:R-:W-:-:S02]  /*131f0*/  FSEL R142, R142, -INF , !P5 ;  /* 0xff8000008e8e7808 */ /* 0x000fc40006800000 */
[----:B------:R-:W-:Y:S01]  /*13200*/  FSEL R185, R39, -INF , !P1 ;  /* 0xff80000027b97808 */ /* 0x000fe20004800000 */
[----:B------:R-:W2:Y:S01]  /*13210*/  I2F R12, R32 ;  /* 0x00000020000c7306 */ /* 0x000ea20000201400 */
[----:B-1----:R-:W-:Y:S01]  /*13220*/  FFMA.FTZ R37, R0, R30, R37 ;  /* 0x0000001e00257223 */ /* 0x002fe20000010025 */
[----:B------:R-:W-:-:S04]  /*13230*/  ISETP.GE.AND P1, PT, R34, R103, PT ;  /* 0x000000672200720c */ /* 0x000fc80003f26270 */
[----:B------:R-:W-:Y:S02]  /*13240*/  FSEL R144, R37, -INF , !P1 ;  /* 0xff80000025907808 */ /* 0x000fe40004800000 */
[----:B------:R-:W1:Y:S01]  /*13250*/  I2F R14, R28 ;  /* 0x0000001c000e7306 */ /* 0x000e620000201400 */
[----:B------:R-:W-:Y:S01]  /*13260*/  ISETP.GE.AND P1, PT, R32, R102, PT ;  /* 0x000000662000720c */ /* 0x000fe20003f26270 */
[----:B--2---:R-:W-:-:S06]  /*13270*/  FFMA.FTZ R119, R0, R12, R119 ;  /* 0x0000000c00777223 */ /* 0x004fcc0000010077 */
[----:B------:R-:W2:Y:S01]  /*13280*/  I2F R30, R26 ;  /* 0x0000001a001e7306 */ /* 0x000ea20000201400 */
[----:B------:R-:W-:Y:S01]  /*13290*/  FFMA.FTZ R35, R0, R12, R35 ;  /* 0x0000000c00237223 */ /* 0x000fe20000010023 */
[----:B------:R-:W-:Y:S02]  /*132a0*/  FSEL R147, R119, -INF , !P1 ;  /* 0xff80000077937808 */ /* 0x000fe40004800000 */
[----:B------:R-:W-:Y:S01]  /*132b0*/  ISETP.GE.AND P1, PT, R32, R103, PT ;  /* 0x000000672000720c */ /* 0x000fe20003f26270 */
[-C--:B-1----:R-:W-:Y:S01]  /*132c0*/  FFMA.FTZ R117, R0, R14.reuse, R117 ;  /* 0x0000000e00757223 */ /* 0x082fe20000010075 */
[----:B------:R-:W-:Y:S02]  /*132d0*/  LOP3.LUT R28, R114, 0x60, R183, 0xfe, !PT ;  /* 0x00000060721c7812 */ /* 0x000fe400078efeb7 */
[----:B------:R-:W1:Y:S01]  /*132e0*/  MUFU.TANH R27, R27 ;  /* 0x0000001b001b7308 */ /* 0x000e620000002400 */
[----:B------:R-:W-:Y:S01]  /*132f0*/  IADD3 R32, R106, 0x59, RZ ;  /* 0x000000596a207810 */ /* 0x000fe20007ffe0ff */
[----:B------:R-:W-:Y:S01]  /*13300*/  FFMA.FTZ R132, R0, R14, R199 ;  /* 0x0000000e00847223 */ /* 0x000fe200000100c7 */
[----:B------:R-:W-:-:S02]  /*13310*/  FSEL R127, R117, -INF , !P6 ;  /* 0xff800000757f7808 */ /* 0x000fc40007000000 */
[C---:B------:R-:W-:Y:S02]  /*13320*/  ISETP.GE.AND P0, PT, R28.reuse, R102, PT ;  /* 0x000000661c00720c */ /* 0x040fe40003f06270 */
[-C--:B------:R-:W-:Y:S01]  /*13330*/  ISETP.GE.AND P6, PT, R28, R103.reuse, PT ;  /* 0x000000671c00720c */ /* 0x080fe20003fc6270 */
[----:B------:R-:W3:Y:S01]  /*13340*/  I2F R18, R24 ;  /* 0x0000001800127306 */ /* 0x000ee20000201400 */
[----:B------:R-:W-:Y:S01]  /*13350*/  FSEL R146, R35, -INF , !P1 ;  /* 0xff80000023927808 */ /* 0x000fe20004800000 */
[----:B--2---:R-:W-:Y:S01]  /*13360*/  FFMA.FTZ R33, R0, R30, R33 ;  /* 0x0000001e00217223 */ /* 0x004fe20000010021 */
[----:B------:R-:W-:Y:S02]  /*13370*/  ISETP.GE.AND P1, PT, R26, R102, PT ;  /* 0x000000661a00720c */ /* 0x000fe40003f26270 */
[----:B------:R-:W-:Y:S02]  /*13380*/  LOP3.LUT R14, R114, 0x70, R183, 0xfe, !PT ;  /* 0x00000070720e7812 */ /* 0x000fe400078efeb7 */
[----:B------:R-:W-:Y:S01]  /*13390*/  FSEL R125, R33, -INF , !P1 ;  /* 0xff800000217d7808 */ /* 0x000fe20004800000 */
[----:B------:R-:W-:Y:S01]  /*133a0*/  MUFU.TANH R45, R8 ;  /* 0x00000008002d7308 */ /* 0x000fe20000002400 */
[----:B-1----:R-:W-:Y:S01]  /*133b0*/  FFMA.FTZ R130, R0, R30, R27 ;  /* 0x0000001e00827223 */ /* 0x002fe2000001001b */
[----:B------:R-:W-:-:S02]  /*133c0*/  ISETP.GE.AND P1, PT, R26, R103, PT ;  /* 0x000000671a00720c */ /* 0x000fc40003f26270 */
[----:B------:R-:W-:Y:S02]  /*133d0*/  IADD3 R26, R106, 0x61, RZ ;  /* 0x000000616a1a7810 */ /* 0x000fe40007ffe0ff */
[----:B------:R-:W-:Y:S02]  /*133e0*/  FSEL R130, R130, -INF , !P1 ;  /* 0xff80000082827808 */ /* 0x000fe40004800000 */
[----:B------:R-:W1:Y:S01]  /*133f0*/  I2F R8, R28 ;  /* 0x0000001c00087306 */ /* 0x000e620000201400 */
[-C--:B---3--:R-:W-:Y:S01]  /*13400*/  FFMA.FTZ R111, R0, R18.reuse, R111 ;  /* 0x00000012006f7223 */ /* 0x088fe2000001006f */
[----:B------:R-:W-:Y:S01]  /*13410*/  LOP3.LUT R24, R114, 0x68, R183, 0xfe, !PT ;  /* 0x0000006872187812 */ /* 0x000fe200078efeb7 */
[----:B------:R-:W-:Y:S01]  /*13420*/  FFMA.FTZ R126, R0, R18, R197 ;  /* 0x00000012007e7223 */ /* 0x000fe200000100c5 */
[----:B------:R-:W-:Y:S02]  /*13430*/  ISETP.GE.AND P1, PT, R32, R102, PT ;  /* 0x000000662000720c */ /* 0x000fe40003f26270 */
[----:B------:R-:W-:-:S02]  /*13440*/  FSEL R131, R111, -INF , !P2 ;  /* 0xff8000006f837808 */ /* 0x000fc40005000000 */
[----:B------:R-:W2:Y:S01]  /*13450*/  I2F R28, R32 ;  /* 0x00000020001c7306 */ /* 0x000ea20000201400 */
[CC--:B------:R-:W-:Y:S02]  /*13460*/  ISETP.GE.AND P5, PT, R24.reuse, R102.reuse, PT ;  /* 0x000000661800720c */ /* 0x0c0fe40003fa6270 */
[-C--:B------:R-:W-:Y:S02]  /*13470*/  ISETP.GE.AND P2, PT, R24, R103.reuse, PT ;  /* 0x000000671800720c */ /* 0x080fe40003f46270 */
[----:B------:R-:W-:Y:S02]  /*13480*/  FSEL R132, R132, -INF , !P4 ;  /* 0xff80000084847808 */ /* 0x000fe40006000000 */
[----:B------:R-:W-:Y:S01]  /*13490*/  FSEL R126, R126, -INF , !P3 ;  /* 0xff8000007e7e7808 */ /* 0x000fe20005800000 */
[----:B------:R-:W3:Y:S01]  /*134a0*/  MUFU.TANH R25, R25 ;  /* 0x0000001900197308 */ /* 0x000ee20000002400 */
[----:B------:R-:W-:Y:S01]  /*134b0*/  ISETP.GE.AND P3, PT, R14, R102, PT ;  /* 0x000000660e00720c */ /* 0x000fe20003f66270 */
[----:B-1----:R-:W-:Y:S01]  /*134c0*/  FFMA.FTZ R63, R0, R8, R63 ;  /* 0x00000008003f7223 */ /* 0x002fe2000001003f */
[----:B------:R-:W-:-:S02]  /*134d0*/  ISETP.GE.AND P4, PT, R14, R103, PT ;  /* 0x000000670e00720c */ /* 0x000fc40003f86270 */
[----:B------:R-:W-:Y:S02]  /*134e0*/  LOP3.LUT R18, R114, 0x78, R183, 0xfe, !PT ;  /* 0x0000007872127812 */ /* 0x000fe400078efeb7 */
[----:B------:R-:W-:Y:S01]  /*134f0*/  FSEL R112, R63, -INF , !P6 ;  /* 0xff8000003f707808 */ /* 0x000fe20007000000 */
[----:B--2---:R-:W-:Y:S01]  /*13500*/  FFMA.FTZ R67, R0, R28, R67 ;  /* 0x0000001c00437223 */ /* 0x004fe20000010043 */
[----:B------:R-:W1:Y:S01]  /*13510*/  I2F R12, R24 ;  /* 0x00000018000c7306 */ /* 0x000e620000201400 */
[----:B------:R-:W-:-:S03]  /*13520*/  ISETP.GE.AND P6, PT, R18, R102, PT ;  /* 0x000000661200720c */ /* 0x000fc60003fc6270 */
[----:B------:R-:W-:Y:S02]  /*13530*/  FSEL R129, R67, -INF , !P1 ;  /* 0xff80000043817808 */ /* 0x000fe40004800000 */
[----:B------:R-:W-:Y:S01]  /*13540*/  ISETP.GE.AND P1, PT, R32, R103, PT ;  /* 0x000000672000720c */ /* 0x000fe20003f26270 */
[----:B---3--:R-:W-:Y:S01]  /*13550*/  FFMA.FTZ R25, R0, R28, R25 ;  /* 0x0000001c00197223 */ /* 0x008fe20000010019 */
[----:B------:R-:W-:Y:S04]  /*13560*/  MUFU.TANH R19, R19 ;  /* 0x0000001300137308 */ /* 0x000fe80000002400 */
[----:B------:R-:W-:Y:S02]  /*13570*/  FSEL R120, R25, -INF , !P1 ;  /* 0xff80000019787808 */ /* 0x000fe40004800000 */
[----:B------:R-:W-:-:S02]  /*13580*/  ISETP.GE.AND P1, PT, R26, R102, PT ;  /* 0x000000661a00720c */ /* 0x000fc40003f26270 */
[----:B------:R-:W2:Y:S01]  /*13590*/  I2F R24, R26 ;  /* 0x0000001a00187306 */ /* 0x000ea20000201400 */
[CC--:B-1----:R-:W-:Y:S02]  /*135a0*/  FFMA.FTZ R61, R0.reuse, R12.reuse, R61 ;  /* 0x0000000c003d7223 */ /* 0x0c2fe4000001003d */
[----:B------:R-:W-:Y:S01]  /*135b0*/  FFMA.FTZ R51, R0, R12, R51 ;  /* 0x0000000c00337223 */ /* 0x000fe20000010033 */
[----:B------:R-:W-:Y:S02]  /*135c0*/  IADD3 R12, R106, 0x79, RZ ;  /* 0x000000796a0c7810 */ /* 0x000fe40007ffe0ff */
[----:B------:R-:W-:Y:S02]  /*135d0*/  FSEL R111, R61, -INF , !P5 ;  /* 0xff8000003d6f7808 */ /* 0x000fe40006800000 */
[----:B------:R-:W1:Y:S01]  /*135e0*/  MUFU.TANH R65, R65 ;  /* 0x0000004100417308 */ /* 0x000e620000002400 */
[----:B------:R-:W-:Y:S02]  /*135f0*/  FSEL R108, R51, -INF , !P2 ;  /* 0xff800000336c7808 */ /* 0x000fe40005000000 */
[----:B------:R-:W-:-:S05]  /*13600*/  ISETP.GE.AND P5, PT, R18, R103, PT ;  /* 0x000000671200720c */ /* 0x000fca0003fa6270 */
[----:B------:R-:W-:Y:S01]  /*13610*/  MUFU.TANH R35, R10 ;  /* 0x0000000a00237308 */ /* 0x000fe20000002400 */
[----:B--2---:R-:W-:Y:S01]  /*13620*/  FFMA.FTZ R110, R0, R24, R19 ;  /* 0x00000018006e7223 */ /* 0x004fe20000010013 */
[----:B------:R-:W-:-:S04]  /*13630*/  IADD3 R19, R106, 0x71, RZ ;  /* 0x000000716a137810 */ /* 0x000fc80007ffe0ff */
[----:B------:R-:W-:Y:S02]  /*13640*/  ISETP.GE.AND P2, PT, R19, R102, PT ;  /* 0x000000661300720c */ /* 0x000fe40003f46270 */
[----:B------:R2:W3:Y:S01]  /*13650*/  I2F R10, R14 ;  /* 0x0000000e000a7306 */ /* 0x0004e20000201400 */
[----:B-1----:R-:W-:-:S05]  /*13660*/  FFMA.FTZ R65, R0, R24, R65 ;  /* 0x0000001800417223 */ /* 0x002fca0000010041 */
[----:B------:R-:W-:Y:S02]  /*13670*/  FSEL R109, R65, -INF , !P1 ;  /* 0xff800000416d7808 */ /* 0x000fe40004800000 */
[----:B------:R-:W1:Y:S01]  /*13680*/  MUFU.TANH R145, R145 ;  /* 0x0000009100917308 */ /* 0x000e620000002400 */
[----:B------:R-:W-:-:S04]  /*13690*/  ISETP.GE.AND P1, PT, R26, R103, PT ;  /* 0x000000671a00720c */ /* 0x000fc80003f26270 */
[----:B------:R-:W-:Y:S02]  /*136a0*/  FSEL R110, R110, -INF , !P1 ;  /* 0xff8000006e6e7808 */ /* 0x000fe40004800000 */
[----:B--2---:R-:W-:Y:S01]  /*136b0*/  IADD3 R14, R106, 0x69, RZ ;  /* 0x000000696a0e7810 */ /* 0x004fe20007ffe0ff */
[----:B------:R-:W-:Y:S01]  /*136c0*/  MUFU.TANH R13, R13 ;  /* 0x0000000d000d7308 */ /* 0x000fe20000002400 */
[----:B---3--:R-:W-:Y:S02]  /*136d0*/  FFMA.FTZ R45, R0, R10, R45 ;  /* 0x0000000a002d7223 */ /* 0x008fe4000001002d */
[----:B------:R-:W-:Y:S01]  /*136e0*/  ISETP.GE.AND P1, PT, R14, R102, PT ;  /* 0x000000660e00720c */ /* 0x000fe20003f26270 */
[C---:B------:R-:W-:Y:S02]  /*136f0*/  FFMA.FTZ R35, R0.reuse, R10, R35 ;  /* 0x0000000a00237223 */ /* 0x040fe40000010023 */
[----:B------:R-:W-:Y:S01]  /*13700*/  FSEL R61, R45, -INF , !P3 ;  /* 0xff8000002d3d7808 */ /* 0x000fe20005800000 */
[----:B-1----:R-:W-:Y:S01]  /*13710*/  FFMA.FTZ R107, R0, R8, R145 ;  /* 0x00000008006b7223 */ /* 0x002fe20000010091 */
[----:B------:R-:W-:Y:S01]  /*13720*/  MUFU.TANH R27, R11 ;  /* 0x0000000b001b7308 */ /* 0x000fe20000002400 */
[----:B------:R-:W-:-:S02]  /*13730*/  FSEL R64, R35, -INF , !P4 ;  /* 0xff80000023407808 */ /* 0x000fc40006000000 */
[C---:B------:R-:W-:Y:S02]  /*13740*/  ISETP.GE.AND P4, PT, R106.reuse, R102, PT ;  /* 0x000000666a00720c */ /* 0x040fe40003f86270 */
[----:B------:R-:W-:Y:S02]  /*13750*/  ISETP.GE.AND P3, PT, R106, R103, PT ;  /* 0x000000676a00720c */ /* 0x000fe40003f66270 */
[----:B------:R-:W-:Y:S01]  /*13760*/  FSEL R107, R107, -INF , !P0 ;  /* 0xff8000006b6b7808 */ /* 0x000fe20004000000 */
[----:B------:R-:W1:Y:S01]  /*13770*/  I2F R25, R14 ;  /* 0x0000000e00197306 */ /* 0x000e620000201400 */
[----:B------:R-:W-:-:S07]  /*13780*/  ISETP.NE.AND P0, PT, R128, RZ, PT ;  /* 0x000000ff8000720c */ /* 0x000fce0003f05270 */
[----:B------:R-:W-:Y:S08]  /*13790*/  I2F R11, R18 ;  /* 0x00000012000b7306 */ /* 0x000ff00000201400 */
[----:B------:R-:W2:Y:S01]  /*137a0*/  MUFU.TANH R4, R4 ;  /* 0x0000000400047308 */ /* 0x000ea20000002400 */
[----:B-1----:R-:W-:-:S05]  /*137b0*/  FFMA.FTZ R105, R0, R25, R13 ;  /* 0x0000001900697223 */ /* 0x002fca000001000d */
[----:B------:R-:W-:Y:S02]  /*137c0*/  FSEL R105, R105, -INF , !P1 ;  /* 0xff80000069697808 */ /* 0x000fe40004800000 */
[----:B------:R-:W1:Y:S01]  /*137d0*/  MUFU.TANH R15, R15 ;  /* 0x0000000f000f7308 */ /* 0x000e620000002400 */
[----:B------:R-:W-:-:S07]  /*137e0*/  ISETP.GE.AND P1, PT, R14, R103, PT ;  /* 0x000000670e00720c */ /* 0x000fce0003f26270 */
[----:B------:R-:W-:Y:S01]  /*137f0*/  MUFU.TANH R9, R9 ;  /* 0x0000000900097308 */ /* 0x000fe20000002400 */
[----:B--2---:R-:W-:-:S05]  /*13800*/  FFMA.FTZ R4, R0, R11, R4 ;  /* 0x0000000b00047223 */ /* 0x004fca0000010004 */
[----:B------:R-:W-:Y:S02]  /*13810*/  FSEL R65, R4, -INF , !P6 ;  /* 0xff80000004417808 */ /* 0x000fe40007000000 */
[----:B------:R-:W2:Y:S01]  /*13820*/  I2F R24, R19 ;  /* 0x0000001300187306 */ /* 0x000ea20000201400 */
[----:B-1----:R-:W-:Y:S01]  /*13830*/  FFMA.FTZ R15, R0, R25, R15 ;  /* 0x00000019000f7223 */ /* 0x002fe2000001000f */
[----:B------:R-:W-:-:S04]  /*13840*/  ISETP.GT.AND P6, PT, R180, R167, PT ;  /* 0x000000a7b400720c */ /* 0x000fc80003fc4270 */
[----:B------:R-:W-:Y:S02]  /*13850*/  FSEL R104, R15, -INF , !P1 ;  /* 0xff8000000f687808 */ /* 0x000fe40004800000 */
[----:B------:R-:W-:Y:S01]  /*13860*/  MUFU.TANH R113, R113 ;  /* 0x0000007100717308 */ /* 0x000fe20000002400 */
[----:B------:R-:W-:-:S07]  /*13870*/  ISETP.GE.AND P1, PT, R19, R103, PT ;  /* 0x000000671300720c */ /* 0x000fce0003f26270 */
[----:B------:R-:W-:Y:S01]  /*13880*/  MUFU.TANH R115, R66 ;  /* 0x0000004200737308 */ /* 0x000fe20000002400 */
[CC--:B--2---:R-:W-:Y:S02]  /*13890*/  FFMA.FTZ R9, R0.reuse, R24.reuse, R9 ;  /* 0x0000001800097223 */ /* 0x0c4fe40000010009 */
[----:B------:R-:W-:-:S03]  /*138a0*/  FFMA.FTZ R27, R0, R24, R27 ;  /* 0x00000018001b7223 */ /* 0x000fc6000001001b */
[----:B------:R-:W-:Y:S02]  /*138b0*/  FSEL R63, R9, -INF , !P2 ;  /* 0xff800000093f7808 */ /* 0x000fe40005000000 */
[----:B------:R-:W1:Y:S01]  /*138c0*/  I2F R8, R106 ;  /* 0x0000006a00087306 */ /* 0x000e620000201400 */
[----:B------:R-:W-:Y:S02]  /*138d0*/  FSEL R62, R27, -INF , !P1 ;  /* 0xff8000001b3e7808 */ /* 0x000fe40004800000 */
[C---:B------:R-:W-:Y:S01]  /*138e0*/  ISETP.GE.AND P2, PT, R12.reuse, R102, PT ;  /* 0x000000660c00720c */ /* 0x040fe20003f46270 */
[----:B------:R-:W-:Y:S01]  /*138f0*/  BAR.SYNC.DEFER_BLOCKING 0x0 ;  /* 0x0000000000007b1d */ /* 0x000fe20000010000 */
[----:B------:R-:W-:-:S05]  /*13900*/  ISETP.GE.AND P1, PT, R12, R103, PT ;  /* 0x000000670c00720c */ /* 0x000fca0003f26270 */
[----:B------:R-:W-:Y:S01]  /*13910*/  MUFU.TANH R5, R5 ;  /* 0x0000000500057308 */ /* 0x000fe20000002400 */
[----:B-1----:R-:W-:-:S07]  /*13920*/  FFMA.FTZ R113, R0, R8, R113 ;  /* 0x0000000800717223 */ /* 0x002fce0000010071 */
[----:B------:R-:W1:Y:S01]  /*13930*/  I2F R13, R12 ;  /* 0x0000000c000d7306 */ /* 0x000e620000201400 */
[----:B------:R-:W-:-:S05]  /*13940*/  FFMA.FTZ R4, R0, R8, R115 ;  /* 0x0000000800047223 */ /* 0x000fca0000010073 */
[----:B------:R-:W-:Y:S02]  /*13950*/  FSEL R4, R4, -INF , !P3 ;  /* 0xff80000004047808 */ /* 0x000fe40005800000 */
[----:B------:R-:W2:Y:S08]  /*13960*/  MUFU.TANH R6, R6 ;  /* 0x0000000600067308 */ /* 0x000eb00000002400 */
[----:B------:R-:W3:Y:S01]  /*13970*/  MUFU.TANH R7, R7 ;  /* 0x0000000700077308 */ /* 0x000ee20000002400 */
[----:B-1----:R-:W-:Y:S01]  /*13980*/  FFMA.FTZ R66, R0, R13, R5 ;  /* 0x0000000d00427223 */ /* 0x002fe20000010005 */
[----:B------:R-:W-:-:S04]  /*13990*/  FSEL R5, R113, -INF , !P4 ;  /* 0xff80000071057808 */ /* 0x000fc80006000000 */
[----:B------:R-:W-:Y:S01]  /*139a0*/  FSEL R66, R66, -INF , !P2 ;  /* 0xff80000042427808 */ /* 0x000fe20005000000 */
[----:B--2---:R-:W-:-:S05]  /*139b0*/  FFMA.FTZ R6, R0, R11, R6 ;  /* 0x0000000b00067223 */ /* 0x004fca0000010006 */
[----:B------:R-:W-:Y:S01]  /*139c0*/  FSEL R60, R6, -INF , !P5 ;  /* 0xff800000063c7808 */ /* 0x000fe20006800000 */
[----:B---3--:R-:W-:-:S05]  /*139d0*/  FFMA.FTZ R7, R0, R13, R7 ;  /* 0x0000000d00077223 */ /* 0x008fca0000010007 */
        /* <DEDUP_REMOVED lines=62> */
.L_x_7684:
[----:B------:R-:W-:-:S05]  /*13dc0*/  IMAD.MOV.U32 R8, RZ, RZ, c[0x0][0x198] ;  /* 0x00006600ff087624 */ /* 0x000fca00078e00ff */
[----:B------:R-:W-:-:S04]  /*13dd0*/  LEA R8, -R8, RZ, 0x7 ;  /* 0x000000ff08087211 */ /* 0x000fc800078e39ff */
[----:B------:R-:W-:Y:S02]  /*13de0*/  SHF.R.S32.HI R7, RZ, 0x1f, R8 ;  /* 0x0000001fff077819 */ /* 0x000fe40000011408 */
.L_x_7685:
        /* <DEDUP_REMOVED lines=91> */
.L_x_7687:
[----:B------:R-:W-:Y:S05]  /*143a0*/  BSYNC B0 ;  /* 0x0000000000007941 */ /* 0x000fea0003800000 */
.L_x_7686:
[----:B------:R-:W0:Y:S01]  /*143b0*/  LDGDEPBAR ;  /* 0x00000000000079af */ /* 0x000e220000000000 */
[----:B------:R-:W-:-:S04]  /*143c0*/  LEA R178, P0, R8, R178, 0x1 ;  /* 0x000000b208b27211 */ /* 0x000fc800078008ff */
[----:B------:R-:W-:Y:S02]  /*143d0*/  LEA.HI.X R179, R8, R179, R7, 0x1, P0 ;  /* 0x000000b308b37211 */ /* 0x000fe400000f0c07 */
.L_x_7683:
        /* <DEDUP_REMOVED lines=84> */
[----:B------:R-:W-:Y:S02]  /*14920*/  FADD.FTZ R123, R2, -R123 ;  /* 0x8000007b027b7221 */ /* 0x000fe40000010000 */
[--C-:B------:R-:W-:Y:S02]  /*14930*/  FFMA.FTZ R2, R16, c[0x0][0x23c], -R55.reuse ;  /* 0x00008f0010027a23 */ /* 0x100fe40000010837 */
[----:B------:R-:W1:Y:S01]  /*14940*/  LDSM.16.MT88.4 R16, [R158+0x6000] ;  /* 0x006000009e10783b */ /* 0x000e620000004200 */
[----:B------:R-:W-:Y:S01]  /*14950*/  FFMA.FTZ R124, R4, c[0x0][0x23c], -R55 ;  /* 0x00008f00047c7a23 */ /* 0x000fe20000010837 */
[----:B------:R-:W-:Y:S01]  /*14960*/  FSEL R4, R53, RZ, P1 ;  /* 0x000000ff35047208 */ /* 0x000fe20000800000 */
[--C-:B------:R-:W-:Y:S01]  /*14970*/  FFMA.FTZ R143, R5, c[0x0][0x23c], -R102.reuse ;  /* 0x00008f00058f7a23 */ /* 0x100fe20000010866 */
[----:B------:R-:W-:Y:S01]  /*14980*/  MUFU.EX2 R67, R67 ;  /* 0x0000004300437308 */ /* 0x000fe20000000800 */
[----:B------:R-:W-:Y:S02]  /*14990*/  FFMA.FTZ R121, R23, c[0x0][0x23c], -R102 ;  /* 0x00008f0017797a23 */ /* 0x000fe40000010866 */
[----:B------:R-:W-:-:S02]  /*149a0*/  FADD.FTZ R145, R3, -R4 ;  /* 0x8000000403917221 */ /* 0x000fc40000010000 */
[--C-:B------:R-:W-:Y:S02]  /*149b0*/  FFMA.FTZ R106, R21, c[0x0][0x23c], -R102.reuse ;  /* 0x00008f00156a7a23 */ /* 0x100fe40000010866 */
[--C-:B------:R-:W-:Y:S01]  /*149c0*/  FFMA.FTZ R119, R22, c[0x0][0x23c], -R55.reuse ;  /* 0x00008f0016777a23 */ /* 0x100fe20000010837 */
[----:B------:R-:W-:Y:S01]  /*149d0*/  MUFU.EX2 R143, R143 ;  /* 0x0000008f008f7308 */ /* 0x000fe20000000800 */
[----:B------:R-:W-:Y:S02]  /*149e0*/  FMUL.FTZ R145, R145, c[0x0][0x23c] ;  /* 0x00008f0091917a20 */ /* 0x000fe40000410000 */
[----:B------:R-:W-:Y:S02]  /*149f0*/  FMUL.FTZ R123, R123, c[0x0][0x23c] ;  /* 0x00008f007b7b7a20 */ /* 0x000fe40000410000 */
[--C-:B------:R-:W-:Y:S02]  /*14a00*/  FFMA.FTZ R20, R20, c[0x0][0x23c], -R55.reuse ;  /* 0x00008f0014147a23 */ /* 0x100fe40000010837 */
[----:B------:R-:W-:Y:S01]  /*14a10*/  FFMA.FTZ R118, R44, c[0x0][0x23c], -R55 ;  /* 0x00008f002c767a23 */ /* 0x000fe20000010837 */
[----:B------:R-:W2:Y:S01]  /*14a20*/  MUFU.EX2 R121, R121 ;  /* 0x0000007900797308 */ /* 0x000ea20000000800 */
[----:B------:R-:W3:Y:S01]  /*14a30*/  LDSM.16.MT88.4 R44, [R158+0x6800] ;  /* 0x006800009e2c783b */ /* 0x000ee20000004200 */
[----:B------:R-:W-:-:S02]  /*14a40*/  FFMA.FTZ R116, R43, c[0x0][0x23c], -R102 ;  /* 0x00008f002b747a23 */ /* 0x000fc40000010866 */
[--C-:B------:R-:W-:Y:S02]  /*14a50*/  FFMA.FTZ R113, R41, c[0x0][0x23c], -R102.reuse ;  /* 0x00008f0029717a23 */ /* 0x100fe40000010866 */
[--C-:B------:R-:W-:Y:S02]  /*14a60*/  FFMA.FTZ R114, R31, c[0x0][0x23c], -R102.reuse ;  /* 0x00008f001f727a23 */ /* 0x100fe40000010866 */
[----:B------:R-:W4:Y:S01]  /*14a70*/  MUFU.EX2 R106, R106 ;  /* 0x0000006a006a7308 */ /* 0x000f220000000800 */
[--C-:B------:R-:W-:Y:S02]  /*14a80*/  FFMA.FTZ R103, R29, c[0x0][0x23c], -R102.reuse ;  /* 0x00008f001d677a23 */ /* 0x100fe40000010866 */
[--C-:B------:R-:W-:Y:S02]  /*14a90*/  FFMA.FTZ R115, R42, c[0x0][0x23c], -R55.reuse ;  /* 0x00008f002a737a23 */ /* 0x100fe40000010837 */
[--C-:B------:R-:W-:Y:S02]  /*14aa0*/  FFMA.FTZ R122, R40, c[0x0][0x23c], -R55.reuse ;  /* 0x00008f00287a7a23 */ /* 0x100fe40000010837 */
[----:B------:R-:W-:Y:S01]  /*14ab0*/  FFMA.FTZ R117, R138, c[0x0][0x23c], -R55 ;  /* 0x00008f008a757a23 */ /* 0x000fe20000010837 */
[----:B------:R-:W-:Y:S01]  /*14ac0*/  MUFU.EX2 R124, R124 ;  /* 0x0000007c007c7308 */ /* 0x000fe20000000800 */
[----:B--2---:R-:W-:Y:S01]  /*14ad0*/  F2FP.PACK_AB R32, R121, R143 ;  /* 0x0000008f7920723e */ /* 0x004fe200000000ff */
[----:B------:R-:W2:Y:S01]  /*14ae0*/  LDSM.16.MT88.4 R40, [R157+0x6800] ;  /* 0x006800009d28783b */ /* 0x000ea20000004200 */
[----:B------:R-:W-:-:S02]  /*14af0*/  FFMA.FTZ R138, R141, c[0x0][0x23c], -R102 ;  /* 0x00008f008d8a7a23 */ /* 0x000fc40000010866 */
[--C-:B------:R-:W-:Y:S02]  /*14b00*/  FFMA.FTZ R128, R135, c[0x0][0x23c], -R102.reuse ;  /* 0x00008f0087807a23 */ /* 0x100fe40000010866 */
[--C-:B------:R-:W-:Y:S01]  /*14b10*/  FFMA.FTZ R139, R139, c[0x0][0x23c], -R102.reuse ;  /* 0x00008f008b8b7a23 */ /* 0x100fe20000010866 */
[----:B------:R-:W5:Y:S01]  /*14b20*/  MUFU.EX2 R119, R119 ;  /* 0x0000007700777308 */ /* 0x000f620000000800 */
        /* <DEDUP_REMOVED lines=10> */
[----:B-----5:R-:W-:Y:S01]  /*14bd0*/  F2FP.PACK_AB R33, R119, R124 ;  /* 0x0000007c7721723e */ /* 0x020fe200000000ff */
[--C-:B------:R-:W-:Y:S02]  /*14be0*/  FFMA.FTZ R191, R59, c[0x0][0x23c], -R102.reuse ;  /* 0x00008f003bbf7a23 */ /* 0x100fe40000010866 */
[----:B------:R-:W-:Y:S02]  /*14bf0*/  FFMA.FTZ R184, R57, c[0x0][0x23c], -R102 ;  /* 0x00008f0039b87a23 */ /* 0x000fe40000010866 */
[----:B------:R-:W-:-:S02]  /*14c00*/  FFMA.FTZ R195, R58, c[0x0][0x23c], -R55 ;  /* 0x00008f003ac37a23 */ /* 0x000fc40000010837 */
[----:B------:R-:W5:Y:S01]  /*14c10*/  MUFU.EX2 R123, R123 ;  /* 0x0000007b007b7308 */ /* 0x000f620000000800 */
[--C-:B------:R-:W-:Y:S02]  /*14c20*/  FFMA.FTZ R199, R56, c[0x0][0x23c], -R55.reuse ;  /* 0x00008f0038c77a23 */ /* 0x100fe40000010837 */
[--C-:B------:R-:W-:Y:S01]  /*14c30*/  FFMA.FTZ R188, R188, c[0x0][0x23c], -R55.reuse ;  /* 0x00008f00bcbc7a23 */ /* 0x100fe20000010837 */
[----:B------:R-:W-:Y:S01]  /*14c40*/  LDSM.16.MT88.4 R56, [R160+0x7800] ;  /* 0x00780000a038783b */ /* 0x000fe20000004200 */
[----:B------:R-:W-:Y:S02]  /*14c50*/  FFMA.FTZ R192, R192, c[0x0][0x23c], -R55 ;  /* 0x00008f00c0c07a23 */ /* 0x000fe40000010837 */
[----:B------:R-:W-:Y:S01]  /*14c60*/  FFMA.FTZ R129, R129, c[0x0][0x23c], -R102 ;  /* 0x00008f0081817a23 */ /* 0x000fe20000010866 */
[----:B------:R-:W1:Y:S01]  /*14c70*/  MUFU.EX2 R2, R2 ;  /* 0x0000000200027308 */ /* 0x000e620000000800 */
[-C--:B----4-:R-:W-:Y:S02]  /*14c80*/  FMUL.FTZ R12, R88, R145.reuse ;  /* 0x00000091580c7220 */ /* 0x090fe40000410000 */
[----:B------:R-:W-:-:S02]  /*14c90*/  FMUL.FTZ R13, R89, R145 ;  /* 0x00000091590d7220 */ /* 0x000fc40000410000 */
[-C--:B------:R-:W-:Y:S02]  /*14ca0*/  FMUL.FTZ R84, R84, R145.reuse ;  /* 0x0000009154547220 */ /* 0x080fe40000410000 */
[----:B------:R-:W-:Y:S01]  /*14cb0*/  FMUL.FTZ R85, R85, R145 ;  /* 0x0000009155557220 */ /* 0x000fe20000410000 */
[----:B------:R-:W-:Y:S01]  /*14cc0*/  MUFU.EX2 R116, R116 ;  /* 0x0000007400747308 */ /* 0x000fe20000000800 */
[-C--:B-----5:R-:W-:Y:S02]  /*14cd0*/  FMUL.FTZ R14, R90, R123.reuse ;  /* 0x0000007b5a0e7220 */ /* 0x0a0fe40000410000 */
[-C--:B------:R-:W-:Y:S02]  /*14ce0*/  FMUL.FTZ R15, R91, R123.reuse ;  /* 0x0000007b5b0f7220 */ /* 0x080fe40000410000 */
[-C--:B------:R-:W-:Y:S02]  /*14cf0*/  FMUL.FTZ R86, R86, R123.reuse ;  /* 0x0000007b56567220 */ /* 0x080fe40000410000 */
[----:B------:R-:W-:Y:S01]  /*14d00*/  FMUL.FTZ R87, R87, R123 ;  /* 0x0000007b57577220 */ /* 0x000fe20000410000 */
[----:B-1----:R-:W-:Y:S01]  /*14d10*/  F2FP.PACK_AB R35, R2, R3 ;  /* 0x000000030223723e */ /* 0x002fe200000000ff */
[----:B------:R-:W1:Y:S01]  /*14d20*/  MUFU.EX2 R113, R113 ;  /* 0x0000007100717308 */ /* 0x000e620000000800 */
[----:B------:R-:W-:-:S02]  /*14d30*/  FMUL.FTZ R4, R96, R145 ;  /* 0x0000009160047220 */ /* 0x000fc40000410000 */
[----:B------:R-:W-:Y:S02]  /*14d40*/  FMUL.FTZ R5, R97, R145 ;  /* 0x0000009161057220 */ /* 0x000fe40000410000 */
[-C--:B------:R-:W-:Y:S01]  /*14d50*/  FMUL.FTZ R6, R98, R123.reuse ;  /* 0x0000007b62067220 */ /* 0x080fe20000410000 */
[C---:B------:R-:W-:Y:S01]  /*14d60*/  HMMA.16816.F32 R12, R32.reuse, R16, R12 ;  /* 0x00000010200c723c */ /* 0x040fe2000000180c */
[----:B------:R-:W-:Y:S01]  /*14d70*/  FMUL.FTZ R7, R99, R123 ;  /* 0x0000007b63077220 */ /* 0x000fe20000410000 */
[----:B------:R-:W-:Y:S01]  /*14d80*/  MUFU.EX2 R114, R114 ;  /* 0x0000007200727308 */ /* 0x000fe20000000800 */
        /* <DEDUP_REMOVED lines=18> */
[----:B------:R-:W4:Y:S01]  /*14eb0*/  MUFU.EX2 R115, R115 ;  /* 0x0000007300737308 */ /* 0x000f220000000800 */
        /* <DEDUP_REMOVED lines=12> */
[----:B------:R-:W5:Y:S01]  /*14f80*/  MUFU.EX2 R117, R117 ;  /* 0x0000007500757308 */ /* 0x000f620000000800 */
[----:B------:R-:W-:Y:S01]  /*14f90*/  LDSM.16.MT88.4 R76, [R157+0x8800] ;  /* 0x008800009d4c783b */ /* 0x000fe20000004200 */
[----:B------:R-:W-:-:S02]  /*14fa0*/  FFMA.FTZ R112, R112, c[0x0][0x23c], -R55 ;  /* 0x00008f0070707a23 */ /* 0x000fc40000010837 */
[----:B------:R-:W-:Y:S02]  /*14fb0*/  FFMA.FTZ R186, R186, R145, R143 ;  /* 0x00000091baba7223 */ /* 0x000fe4000001008f */
[C---:B------:R-:W-:Y:S01]  /*14fc0*/  HMMA.16816.F32 R28, R32.reuse, R36, R28 ;  /* 0x00000024201c723c */ /* 0x040fe2000000181c */
[----:B------:R-:W-:Y:S01]  /*14fd0*/  FFMA.FTZ R65, R65, c[0x0][0x23c], -R102 ;  /* 0x00008f0041417a23 */ /* 0x000fe20000010866 */
[----:B------:R-:W-:Y:S01]  /*14fe0*/  MUFU.EX2 R139, R139 ;  /* 0x0000008b008b7308 */ /* 0x000fe20000000800 */
[----:B------:R-:W-:Y:S02]  /*14ff0*/  FADD.FTZ R121, R121, R186 ;  /* 0x000000ba79797221 */ /* 0x000fe40000010000 */
[----:B------:R-:W-:Y:S02]  /*15000*/  FFMA.FTZ R186, R66, c[0x0][0x23c], -R102 ;  /* 0x00008f0042ba7a23 */ /* 0x000fe40000010866 */
[----:B-1----:R-:W-:Y:S01]  /*15010*/  F2FP.PACK_AB R36, R113, R116 ;  /* 0x000000747124723e */ /* 0x002fe200000000ff */
[----:B------:R-:W-:Y:S01]  /*15020*/  HMMA.16816.F32 R32, R32, R38, R68 ;  /* 0x000000262020723c */ /* 0x000fe20000001844 */
[----:B----4-:R-:W-:Y:S01]  /*15030*/  F2FP.PACK_AB R37, R115, R118 ;  /* 0x000000767325723e */ /* 0x010fe200000000ff */
[----:B------:R-:W1:Y:S01]  /*15040*/  MUFU.EX2 R138, R138 ;  /* 0x0000008a008a7308 */ /* 0x000e620000000800 */
[----:B------:R-:W-:-:S02]  /*15050*/  FADD.FTZ R106, R106, R121 ;  /* 0x000000796a6a7221 */ /* 0x000fc40000010000 */
[----:B------:R-:W-:Y:S02]  /*15060*/  FFMA.FTZ R64, R64, c[0x0][0x23c], -R55 ;  /* 0x00008f0040407a23 */ /* 0x000fe40000010837 */
[----:B------:R-:W-:Y:S01]  /*15070*/  F2FP.PACK_AB R38, R103, R114 ;  /* 0x000000726726723e */ /* 0x000fe200000000ff */
[----:B------:R-:W-:Y:S01]  /*15080*/  FADD.FTZ R67, R67, R106 ;  /* 0x0000006a43437221 */ /* 0x000fe20000010000 */
[----:B-----5:R-:W-:Y:S01]  /*15090*/  F2FP.PACK_AB R39, R117, R122 ;  /* 0x0000007a7527723e */ /* 0x020fe200000000ff */
[----:B------:R-:W-:Y:S02]  /*150a0*/  MUFU.EX2 R133, R133 ;  /* 0x0000008500857308 */ /* 0x000fe40000000800 */
[----:B------:R-:W-:-:S04]  /*150b0*/  FADD.FTZ R116, R116, R67 ;  /* 0x0000004374747221 */ /* 0x000fc80000010000 */
[C---:B---3--:R-:W-:Y:S01]  /*150c0*/  HMMA.16816.F32 R12, R36.reuse, R44, R12 ;  /* 0x0000002c240c723c */ /* 0x048fe2000000180c */
        /* <DEDUP_REMOVED lines=80> */
[----:B------:R-:W-:Y:S01]  /*155d0*/  HMMA.16816.F32 R8, R68, R46, R8 ;  /* 0x0000002e4408723c */ /* 0x000fe20000001808 */
[----:B------:R-:W-:-:S02]  /*155e0*/  FFMA.FTZ R187, R54, c[0x0][0x23c], -R55 ;  /* 0x00008f0036bb7a23 */ /* 0x000fc40000010837 */
[----:B------:R-:W-:-:S04]  /*155f0*/  FADD.FTZ R44, R119, R44 ;  /* 0x0000002c772c7221 */ /* 0x000fc80000010000 */
[----:B------:R-:W-:Y:S01]  /*15600*/  MUFU.EX2 R187, R187 ;  /* 0x000000bb00bb7308 */ /* 0x000fe20000000800 */
        /* <DEDUP_REMOVED lines=52> */
[----:B------:R-:W-:-:S02]  /*15950*/  FFMA.FTZ R25, R61, c[0x0][0x23c], -R102 ;  /* 0x00008f003d197a23 */ /* 0x000fc40000010866 */
[----:B------:R-:W-:-:S03]  /*15960*/  FADD.FTZ R27, R2, R27 ;  /* 0x0000001b021b7221 */ /* 0x000fc60000010000 */
[----:B------:R-:W-:Y:S01]  /*15970*/  MUFU.EX2 R3, R65 ;  /* 0x0000004100037308 */ /* 0x000fe20000000800 */
[----:B------:R-:W-:Y:S02]  /*15980*/  FFMA.FTZ R24, R63, c[0x0][0x23c], -R102 ;  /* 0x00008f003f187a23 */ /* 0x000fe40000010866 */
[----:B------:R-:W-:Y:S01]  /*15990*/  FADD.FTZ R118, R118, R27 ;  /* 0x0000001b76767221 */ /* 0x000fe20000010000 */
[----:B------:R-:W-:Y:S01]  /*159a0*/  HMMA.16816.F32 R68, R4, R30, R68 ;  /* 0x0000001e0444723c */ /* 0x000fe20000001844 */
[--C-:B------:R-:W-:Y:S02]  /*159b0*/  FFMA.FTZ R27, R62, c[0x0][0x23c], -R55.reuse ;  /* 0x00008f003e1b7a23 */ /* 0x100fe40000010837 */
[----:B------:R-:W-:Y:S01]  /*159c0*/  FADD.FTZ R115, R115, R118 ;  /* 0x0000007673737221 */ /* 0x000fe20000010000 */
[----:B------:R-:W-:Y:S01]  /*159d0*/  MUFU.EX2 R25, R25 ;  /* 0x0000001900197308 */ /* 0x000fe20000000800 */
[----:B------:R-:W-:Y:S02]  /*159e0*/  FFMA.FTZ R26, R60, c[0x0][0x23c], -R55 ;  /* 0x00008f003c1a7a23 */ /* 0x000fe40000010837 */
[----:B--2---:R-:W-:Y:S01]  /*159f0*/  F2FP.PACK_AB R4, R35, R34 ;  /* 0x000000222304723e */ /* 0x004fe200000000ff */
[----:B------:R-:W-:Y:S01]  /*15a00*/  FADD.FTZ R122, R122, R115 ;  /* 0x000000737a7a7221 */ /* 0x000fe20000010000 */
[----:B-----5:R-:W-:-:S02]  /*15a10*/  F2FP.PACK_AB R5, R23, R20 ;  /* 0x000000141705723e */ /* 0x020fc400000000ff */
[----:B------:R-:W-:Y:S01]  /*15a20*/  F2FP.PACK_AB R6, R42, R33 ;  /* 0x000000212a06723e */ /* 0x000fe200000000ff */
[----:B------:R-:W-:Y:S01]  /*15a30*/  FADD.FTZ R122, R117, R122 ;  /* 0x0000007a757a7221 */ /* 0x000fe20000010000 */
[----:B------:R-:W-:Y:S01]  /*15a40*/  F2FP.PACK_AB R7, R22, R21 ;  /* 0x000000151607723e */ /* 0x000fe200000000ff */
[----:B------:R-:W1:Y:S02]  /*15a50*/  MUFU.EX2 R24, R24 ;  /* 0x0000001800187308 */ /* 0x000e640000000800 */
[----:B------:R-:W-:-:S04]  /*15a60*/  FADD.FTZ R135, R135, R122 ;  /* 0x0000007a87877221 */ /* 0x000fc80000010000 */
[----:B---3--:R-:W-:Y:S01]  /*15a70*/  HMMA.16816.F32 R96, R4, R12, R96 ;  /* 0x0000000c0460723c */ /* 0x008fe20000001860 */
[----:B------:R-:W-:Y:S01]  /*15a80*/  FADD.FTZ R134, R134, R135 ;  /* 0x0000008786867221 */ /* 0x000fe20000010000 */
[----:B------:R-:W-:Y:S03]  /*15a90*/  MUFU.EX2 R2, R64 ;  /* 0x0000004000027308 */ /* 0x000fe60000000800 */
[----:B------:R-:W-:-:S03]  /*15aa0*/  FADD.FTZ R141, R141, R134 ;  /* 0x000000868d8d7221 */ /* 0x000fc60000010000 */
[----:B------:R-:W-:Y:S01]  /*15ab0*/  HMMA.16816.F32 R92, R4, R14, R92 ;  /* 0x0000000e045c723c */ /* 0x000fe2000000185c */
[----:B------:R-:W2:Y:S01]  /*15ac0*/  LDSM.16.MT88.4 R12, [R156+0x9000] ;  /* 0x009000009c0c783b */ /* 0x000ea20000004200 */
[----:B------:R-:W3:Y:S01]  /*15ad0*/  MUFU.EX2 R27, R27 ;  /* 0x0000001b001b7308 */ /* 0x000ee20000000800 */
[----:B------:R-:W-:-:S04]  /*15ae0*/  FADD.FTZ R141, R140, R141 ;  /* 0x0000008d8c8d7221 */ /* 0x000fc80000010000 */
[----:B------:R-:W-:Y:S01]  /*15af0*/  FADD.FTZ R28, R188, R141 ;  /* 0x0000008dbc1c7221 */ /* 0x000fe20000010000 */
[----:B----4-:R-:W-:Y:S02]  /*15b00*/  HMMA.16816.F32 R80, R4, R16, R80 ;  /* 0x000000100450723c */ /* 0x010fe40000001850 */
[----:B------:R-:W4:Y:S01]  /*15b10*/  MUFU.EX2 R26, R26 ;  /* 0x0000001a001a7308 */ /* 0x000f220000000800 */
        /* <DEDUP_REMOVED lines=12> */
[----:B------:R-:W-:Y:S01]  /*15be0*/  HMMA.16816.F32 R76, R4, R18, R76 ;  /* 0x00000012044c723c */ /* 0x000fe2000000184c */
[----:B------:R-:W5:Y:S01]  /*15bf0*/  LDSM.16.MT88.4 R16, [R158+0x9800] ;  /* 0x009800009e10783b */ /* 0x000f620000004200 */
[----:B------:R-:W-:Y:S02]  /*15c00*/  FADD.FTZ R133, R133, R138 ;  /* 0x0000008a85857221 */ /* 0x000fe40000010000 */
[----:B------:R-:W-:Y:S02]  /*15c10*/  FADD.FTZ R56, R56, R59 ;  /* 0x0000003b38387221 */ /* 0x000fe40000010000 */
[----:B------:R-:W-:-:S02]  /*15c20*/  FADD.FTZ R128, R128, R133 ;  /* 0x0000008580807221 */ /* 0x000fc40000010000 */
[----:B------:R-:W-:Y:S01]  /*15c30*/  FADD.FTZ R57, R57, R56 ;  /* 0x0000003839397221 */ /* 0x000fe20000010000 */
[----:B--2---:R-:W-:Y:S01]  /*15c40*/  HMMA.16816.F32 R72, R4, R12, R72 ;  /* 0x0000000c0448723c */ /* 0x004fe20000001848 */
[----:B------:R-:W-:-:S04]  /*15c50*/  FADD.FTZ R197, R197, R128 ;  /* 0x00000080c5c57221 */ /* 0x000fc80000010000 */
[----:B------:R-:W-:-:S03]  /*15c60*/  FADD.FTZ R190, R190, R197 ;  /* 0x000000c5bebe7221 */ /* 0x000fc60000010000 */
[----:B------:R-:W-:Y:S01]  /*15c70*/  HMMA.16816.F32 R68, R4, R14, R68 ;  /* 0x0000000e0444723c */ /* 0x000fe20000001844 */
[----:B------:R-:W2:Y:S01]  /*15c80*/  LDSM.16.MT88.4 R12, [R157+0x9800] ;  /* 0x009800009d0c783b */ /* 0x000ea20000004200 */
[----:B------:R-:W-:-:S04]  /*15c90*/  FADD.FTZ R191, R191, R190 ;  /* 0x000000bebfbf7221 */ /* 0x000fc80000010000 */
[----:B------:R-:W-:Y:S01]  /*15ca0*/  FADD.FTZ R184, R184, R191 ;  /* 0x000000bfb8b87221 */ /* 0x000fe20000010000 */
[----:B-1----:R-:W-:Y:S02]  /*15cb0*/  F2FP.PACK_AB R4, R24, R25 ;  /* 0x000000191804723e */ /* 0x002fe400000000ff */
[----:B---3--:R-:W-:Y:S01]  /*15cc0*/  F2FP.PACK_AB R5, R27, R2 ;  /* 0x000000021b05723e */ /* 0x008fe200000000ff */
[----:B------:R-:W-:Y:S01]  /*15cd0*/  FADD.FTZ R49, R49, R184 ;  /* 0x000000b831317221 */ /* 0x000fe20000010000 */
[----:B------:R-:W-:Y:S02]  /*15ce0*/  F2FP.PACK_AB R6, R186, R3 ;  /* 0x00000003ba06723e */ /* 0x000fe400000000ff */
[----:B----4-:R-:W-:Y:S01]  /*15cf0*/  F2FP.PACK_AB R7, R187, R26 ;  /* 0x0000001abb07723e */ /* 0x010fe200000000ff */
[----:B------:R-:W-:-:S06]  /*15d00*/  FADD.FTZ R29, R50, R49 ;  /* 0x00000031321d7221 */ /* 0x000fcc0000010000 */
[C---:B-----5:R-:W-:Y:S08]  /*15d10*/  HMMA.16816.F32 R96, R4.reuse, R8, R96 ;  /* 0x000000080460723c */ /* 0x060ff00000001860 */
[C---:B------:R-:W-:Y:S01]  /*15d20*/  HMMA.16816.F32 R92, R4.reuse, R10, R92 ;  /* 0x0000000a045c723c */ /* 0x040fe2000000185c */
[----:B------:R-:W1:Y:S07]  /*15d30*/  LDSM.16.MT88.4 R8, [R156+0x9800] ;  /* 0x009800009c08783b */ /* 0x000e6e0000004200 */
[C---:B------:R-:W-:Y:S07]  /*15d40*/  HMMA.16816.F32 R88, R4.reuse, R16, R88 ;  /* 0x000000100458723c */ /* 0x040fee0000001858 */
        /* <DEDUP_REMOVED lines=33> */
.L_x_7680:
[----:B------:R-:W-:Y:S05]  /*15f60*/  @!P6 BRA `(.L_x_7688) ;  /* 0x000045800000e947 */ /* 0x000fea0003800000 */
[----:B------:R-:W-:Y:S01]  /*15f70*/  IMAD.MOV.U32 R185, RZ, RZ, c[0x0][0x1a0] ;  /* 0x00006800ffb97624 */ /* 0x000fe200078e00ff */
[----:B------:R-:W-:-:S02]  /*15f80*/  MOV R103, R2 ;  /* 0x0000000200677202 */ /* 0x000fc40000000f00 */
[----:B------:R-:W-:Y:S01]  /*15f90*/  MOV R102, R3 ;  /* 0x0000000300667202 */ /* 0x000fe20000000f00 */
[----:B------:R-:W-:-:S05]  /*15fa0*/  IMAD.U32 R184, R185, -0x80, RZ ;  /* 0xffffff80b9b87824 */ /* 0x000fca00078e00ff */
[----:B------:R-:W-:Y:S02]  /*15fb0*/  SHF.R.S32.HI R182, RZ, 0x1f, R184 ;  /* 0x0000001fffb67819 */ /* 0x000fe400000114b8 */
.L_x_7692:
        /* <DEDUP_REMOVED lines=66> */
.L_x_7689:
        /* <DEDUP_REMOVED lines=25> */
[-C--:B------:R-:W-:Y:S01]  /*16570*/  @!P0 LEA R9, P1, R185, R10.reuse, 0x6 ;  /* 0x0000000ab9098211 */ /* 0x080fe200078230ff */
        /* <DEDUP_REMOVED lines=25> */
[C---:B------:R-:W-:Y:S01]  /*16710*/  @!P0 IMAD.WIDE.U32 R10, R185.reuse, 0x60, R10 ;  /* 0x00000060b90a8825 */ /* 0x040fe200078e000a */
        /* <DEDUP_REMOVED lines=20> */
[----:B------:R-:W-:Y:S05]  /*16860*/  ISETP.GT.AND P1, PT, R180, R167, PT ;  /* 0x000000a7b400720c */ /* 0x000fea0003f24270 */
        /* <DEDUP_REMOVED lines=22> */
[----:B------:R-:W1:Y:S08]  /*169d0*/  LDSM.16.M88.4 R132, [R165+0x5000] ;  /* 0x00500000a584783b */ /* 0x000e700000000200 */
[----:B------:R-:W0:Y:S08]  /*169e0*/  LDGDEPBAR ;  /* 0x00000000000079af */ /* 0x000e300000000000 */
[----:B------:R-:W2:Y:S08]  /*169f0*/  LDSM.16.M88.4 R64, [R165+0x5800] ;  /* 0x00580000a540783b */ /* 0x000eb00000000200 */
[----:B------:R-:W-:Y:S08]  /*16a00*/  LDSM.16.M88.4 R136, [R164] ;  /* 0x00000000a488783b */ /* 0x000ff00000000200 */
        /* <DEDUP_REMOVED lines=44> */
[----:B------:R-:W2:Y:S06]  /*16cd0*/  LDSM.16.M88.4 R116, [R154] ;  /* 0x000000009a74783b */ /* 0x000eac0000000200 */
[----:B------:R-:W-:Y:S02]  /*16ce0*/  MOV R136, R2 ;  /* 0x0000000200887202 */ /* 0x000fe40000000f00 */
[----:B------:R-:W-:Y:S01]  /*16cf0*/  MOV R137, R3 ;  /* 0x0000000300897202 */ /* 0x000fe20000000f00 */
        /* <DEDUP_REMOVED lines=74> */
[C---:B------:R-:W-:Y:S04]  /*171a0*/  HMMA.16816.F32 R40, R112.reuse, R6, R40 ;  /* 0x000000067028723c */ /* 0x040fe80000001828 */
        /* <DEDUP_REMOVED lines=18> */
[----:B------:R-:W3:Y:S03]  /*172d0*/  MUFU.TANH R129, R37 ;  /* 0x0000002500817308 */ /* 0x000ee60000002400 */
[----:B------:R-:W-:Y:S02]  /*172e0*/  FMUL.FTZ R42, R42, c[0x0][0x2ec] ;  /* 0x0000bb002a2a7a20 */ /* 0x000fe40000410000 */
[----:B-1----:R-:W-:Y:S02]  /*172f0*/  FMUL.FTZ R12, R40, c[0x0][0x2ec] ;  /* 0x0000bb00280c7a20 */ /* 0x002fe40000410000 */
[----:B------:R-:W-:Y:S03]  /*17300*/  FMUL.FTZ R43, R43, c[0x0][0x2ec] ;  /* 0x0000bb002b2b7a20 */ /* 0x000fe60000410000 */
[----:B------:R1:W1:Y:S01]  /*17310*/  MUFU.TANH R127, R12 ;  /* 0x0000000c007f7308 */ /* 0x0002620000002400 */
[----:B--2---:R-:W2:Y:S04]  /*17320*/  LDSM.16.M88.4 R4, [R148+0x3000] ;  /* 0x003000009404783b */ /* 0x004ea80000000200 */
[----:B------:R-:W-:Y:S02]  /*17330*/  FMUL.FTZ R8, R44, c[0x0][0x2ec] ;  /* 0x0000bb002c087a20 */ /* 0x000fe40000410000 */
[----:B------:R-:W-:Y:S02]  /*17340*/  FMUL.FTZ R45, R45, c[0x0][0x2ec] ;  /* 0x0000bb002d2d7a20 */ /* 0x000fe40000410000 */
[----:B------:R-:W-:Y:S01]  /*17350*/  FMUL.FTZ R46, R46, c[0x0][0x2ec] ;  /* 0x0000bb002e2e7a20 */ /* 0x000fe20000410000 */
[----:B------:R5:W2:Y:S01]  /*17360*/  MUFU.TANH R123, R8 ;  /* 0x00000008007b7308 */ /* 0x000aa20000002400 */
[----:B------:R-:W-:Y:S02]  /*17370*/  FMUL.FTZ R47, R47, c[0x0][0x2ec] ;  /* 0x0000bb002f2f7a20 */ /* 0x000fe40000410000 */
[----:B------:R-:W-:Y:S02]  /*17380*/  FMUL.FTZ R21, R49, c[0x0][0x2ec] ;  /* 0x0000bb0031157a20 */ /* 0x000fe40000410000 */
[----:B------:R-:W-:Y:S02]  /*17390*/  FMUL.FTZ R50, R50, c[0x0][0x2ec] ;  /* 0x0000bb0032327a20 */ /* 0x000fe40000410000 */
[----:B------:R-:W-:Y:S03]  /*173a0*/  FMUL.FTZ R51, R51, c[0x0][0x2ec] ;  /* 0x0000bb0033337a20 */ /* 0x000fe60000410000 */
[----:B------:R-:W2:Y:S01]  /*173b0*/  MUFU.TANH R15, R15 ;  /* 0x0000000f000f7308 */ /* 0x000ea20000002400 */
[----:B-1----:R-:W-:Y:S09]  /*173c0*/  FMUL.FTZ R12, R48, c[0x0][0x2ec] ;  /* 0x0000bb00300c7a20 */ /* 0x002ff20000410000 */
[----:B------:R-:W1:Y:S01]  /*173d0*/  MUFU.TANH R211, R211 ;  /* 0x000000d300d37308 */ /* 0x000e620000002400 */
[----:B-----5:R-:W5:Y:S01]  /*173e0*/  LDSM.16.M88.4 R8, [R148+0x3800] ;  /* 0x003800009408783b */ /* 0x020f620000000200 */
[----:B------:R-:W-:Y:S08]  /*173f0*/  DEPBAR.LE SB0, 0x0 ;  /* 0x000080000000791a */ /* 0x000ff00000000000 */
[----:B------:R-:W1:Y:S01]  /*17400*/  MUFU.TANH R17, R17 ;  /* 0x0000001100117308 */ /* 0x000e620000002400 */
[----:B------:R-:W-:Y:S01]  /*17410*/  BAR.SYNC.DEFER_BLOCKING 0x0 ;  /* 0x0000000000007b1d */ /* 0x000fe20000010000 */
[C---:B--2---:R-:W-:Y:S08]  /*17420*/  HMMA.16816.F32 R52, R112.reuse, R4, R52 ;  /* 0x000000047034723c */ /* 0x044ff00000001834 */
[----:B------:R-:W2:Y:S01]  /*17430*/  MUFU.TANH R213, R18 ;  /* 0x0000001200d57308 */ /* 0x000ea20000002400 */
[C---:B------:R-:W-:Y:S09]  /*17440*/  HMMA.16816.F32 R56, R112.reuse, R6, R56 ;  /* 0x000000067038723c */ /* 0x040ff20000001838 */
[----:B------:R-:W1:Y:S06]  /*17450*/  MUFU.TANH R19, R19 ;  /* 0x0000001300137308 */ /* 0x000e6c0000002400 */
[----:B------:R-:W-:Y:S04]  /*17460*/  FMUL.FTZ R5, R52, c[0x0][0x2ec] ;  /* 0x0000bb0034057a20 */ /* 0x000fe80000410000 */
[----:B------:R-:W1:Y:S01]  /*17470*/  MUFU.TANH R189, R189 ;  /* 0x000000bd00bd7308 */ /* 0x000e620000002400 */
[----:B------:R-:W-:Y:S02]  /*17480*/  FMUL.FTZ R7, R53, c[0x0][0x2ec] ;  /* 0x0000bb0035077a20 */ /* 0x000fe40000410000 */
[----:B------:R-:W-:Y:S01]  /*17490*/  FMUL.FTZ R27, R54, c[0x0][0x2ec] ;  /* 0x0000bb00361b7a20 */ /* 0x000fe20000410000 */
[C---:B-----5:R-:W-:Y:S03]  /*174a0*/  HMMA.16816.F32 R60, R112.reuse, R8, R60 ;  /* 0x00000008703c723c */ /* 0x060fe6000000183c */
[----:B------:R-:W-:Y:S02]  /*174b0*/  FMUL.FTZ R4, R56, c[0x0][0x2ec] ;  /* 0x0000bb0038047a20 */ /* 0x000fe40000410000 */
[----:B------:R-:W-:Y:S01]  /*174c0*/  FMUL.FTZ R23, R55, c[0x0][0x2ec] ;  /* 0x0000bb0037177a20 */ /* 0x000fe20000410000 */
[----:B------:R-:W1:Y:S01]  /*174d0*/  MUFU.TANH R188, R22 ;  /* 0x0000001600bc7308 */ /* 0x000e620000002400 */
[----:B------:R-:W-:Y:S01]  /*174e0*/  FMUL.FTZ R56, R58, c[0x0][0x2ec] ;  /* 0x0000bb003a387a20 */ /* 0x000fe20000410000 */
[----:B------:R-:W-:Y:S04]  /*174f0*/  HMMA.16816.F32 R64, R112, R10, R64 ;  /* 0x0000000a7040723c */ /* 0x000fe80000001840 */
[----:B------:R-:W-:Y:S02]  /*17500*/  FMUL.FTZ R57, R57, c[0x0][0x2ec] ;  /* 0x0000bb0039397a20 */ /* 0x000fe40000410000 */
[----:B------:R-:W-:Y:S02]  /*17510*/  FMUL.FTZ R59, R59, c[0x0][0x2ec] ;  /* 0x0000bb003b3b7a20 */ /* 0x000fe40000410000 */
[----:B------:R5:W1:Y:S08]  /*17520*/  MUFU.TANH R111, R4 ;  /* 0x00000004006f7308 */ /* 0x000a700000002400 */
[----:B------:R-:W-:Y:S02]  /*17530*/  FMUL.FTZ R9, R60, c[0x0][0x2ec] ;  /* 0x0000bb003c097a20 */ /* 0x000fe40000410000 */
[----:B------:R-:W1:Y:S01]  /*17540*/  MUFU.TANH R145, R145 ;  /* 0x0000009100917308 */ /* 0x000e620000002400 */
[----:B------:R-:W-:Y:S02]  /*17550*/  FMUL.FTZ R61, R61, c[0x0][0x2ec] ;  /* 0x0000bb003d3d7a20 */ /* 0x000fe40000410000 */
[----:B------:R-:W-:Y:S03]  /*17560*/  FMUL.FTZ R11, R63, c[0x0][0x2ec] ;  /* 0x0000bb003f0b7a20 */ /* 0x000fe60000410000 */
[----:B------:R-:W-:Y:S02]  /*17570*/  FMUL.FTZ R60, R65, c[0x0][0x2ec] ;  /* 0x0000bb00413c7a20 */ /* 0x000fe40000410000 */
[----:B------:R-:W-:Y:S02]  /*17580*/  FMUL.FTZ R37, R66, c[0x0][0x2ec] ;  /* 0x0000bb0042257a20 */ /* 0x000fe40000410000 */
[----:B------:R1:W1:Y:S01]  /*17590*/  MUFU.TANH R143, R25 ;  /* 0x00000019008f7308 */ /* 0x0002620000002400 */
[----:B------:R-:W-:Y:S02]  /*175a0*/  FMUL.FTZ R36, R67, c[0x0][0x2ec] ;  /* 0x0000bb0043247a20 */ /* 0x000fe40000410000 */
[----:B-----5:R-:W-:Y:S02]  /*175b0*/  FMUL.FTZ R4, R62, c[0x0][0x2ec] ;  /* 0x0000bb003e047a20 */ /* 0x020fe40000410000 */
[----:B------:R-:W-:Y:S05]  /*175c0*/  FMUL.FTZ R62, R64, c[0x0][0x2ec] ;  /* 0x0000bb00403e7a20 */ /* 0x000fea0000410000 */
        /* <DEDUP_REMOVED lines=47> */
[C---:B------:R-:W-:Y:S02]  /*178c0*/  IADD3 R12, R3.reuse, -0x80, RZ ;  /* 0xffffff80030c7810 */ /* 0x040fe40007ffe0ff */
        /* <DEDUP_REMOVED lines=51> */
.L_x_7691:
[----:B------:R1:W-:Y:S01]  /*17c00*/  @P0 STS.128 [R175+0x2000], RZ ;  /* 0x002000ffaf000388 */ /* 0x0003e20000000c00 */
[----:B------:R-:W-:Y:S01]  /*17c10*/  @!P0 IADD3 R3, P1, R171, R24, RZ ;  /* 0x00000018ab038210 */ /* 0x000fe20007f3e0ff */
[----:B------:R-:W-:Y:S02]  /*17c20*/  @!P0 IMAD.MOV.U32 R2, RZ, RZ, c[0x0][0x19c] ;  /* 0x00006700ff028624 */ /* 0x000fe400078e00ff */
[----:B------:R-:W-:Y:S02]  /*17c30*/  @!P0 IMAD.MOV.U32 R38, RZ, RZ, R24 ;  /* 0x000000ffff268224 */ /* 0x000fe400078e0018 */
[--C-:B------:R-:W-:Y:S01]  /*17c40*/  @!P0 IMAD.X R8, R170, 0x1, R25.reuse, P1 ;  /* 0x00000001aa088824 */ /* 0x100fe200008e0619 */
[CC--:B------:R-:W-:Y:S01]  /*17c50*/  @!P0 LEA R32, P1, R3.reuse, R178.reuse, 0x1 ;  /* 0x000000b203208211 */ /* 0x0c0fe200078208ff */
[--C-:B------:R-:W-:Y:S02]  /*17c60*/  @!P0 IMAD.MOV.U32 R39, RZ, RZ, R25.reuse ;  /* 0x000000ffff278224 */ /* 0x100fe400078e0019 */
[----:B------:R-:W-:Y:S01]  /*17c70*/  @!P0 IMAD.MOV.U32 R6, RZ, RZ, c[0x0][0x19c] ;  /* 0x00006700ff068624 */ /* 0x000fe200078e00ff */
[-C--:B------:R-:W-:Y:S01]  /*17c80*/  @!P0 LEA.HI.X R33, R3, R179.reuse, R8, 0x1, P1 ;  /* 0x000000b303218211 */ /* 0x080fe200008f0c08 */
[----:B------:R-:W-:Y:S01]  /*17c90*/  @!P0 IMAD.WIDE.U32 R40, R4, 0x30, R24 ;  /* 0x0000003004288825 */ /* 0x000fe200078e0018 */
[-C--:B------:R-:W-:Y:S03]  /*17ca0*/  LEA R34, P1, R24, R178.reuse, 0x1 ;  /* 0x000000b218227211 */ /* 0x080fe600078208ff */
[----:B------:R-:W-:Y:S01]  /*17cb0*/  @!P0 IMAD R2, R2, 0x30, RZ ;  /* 0x0000003002028824 */ /* 0x000fe200078e02ff */
[----:B------:R-:W-:Y:S01]  /*17cc0*/  LEA.HI.X R35, R24, R179, R25, 0x1, P1 ;  /* 0x000000b318237211 */ /* 0x000fe200008f0c19 */
[----:B------:R-:W-:Y:S01]  /*17cd0*/  @!P0 IMAD.WIDE.U32 R38, R4, 0x50, R38 ;  /* 0x0000005004268825 */ /* 0x000fe200078e0026 */
[-C--:B------:R-:W-:Y:S02]  /*17ce0*/  @!P0 LEA R30, P3, R40, R178.reuse, 0x1 ;  /* 0x000000b2281e8211 */ /* 0x080fe400078608ff */
[----:B------:R-:W-:Y:S01]  /*17cf0*/  @!P0 IADD3 R2, R2, R41, RZ ;  /* 0x0000002902028210 */ /* 0x000fe20007ffe0ff */
[----:B------:R-:W-:Y:S01]  /*17d00*/  @!PT LDS RZ, [RZ] ;  /* 0x00000000fffff984 */ /* 0x000fe20000000800 */
[----:B------:R-:W-:Y:S01]  /*17d10*/  @!PT LDS RZ, [RZ] ;  /* 0x00000000fffff984 */ /* 0x000fe20000000800 */
[----:B------:R-:W-:Y:S01]  /*17d20*/  @!PT LDS RZ, [RZ] ;  /* 0x00000000fffff984 */ /* 0x000fe20000000800 */
[----:B------:R1:W-:Y:S01]  /*17d30*/  @!P0 LDGSTS.E.BYPASS.LTC128B.128 [R175+0x2000], [R34.64] ;  /* 0x0200000022af8fae */ /* 0x0003e2000b901d46 */
[----:B------:R-:W-:Y:S01]  /*17d40*/  @!P0 IMAD R6, R6, 0x50, RZ ;  /* 0x0000005006068824 */ /* 0x000fe200078e02ff */
[----:B------:R-:W-:Y:S01]  /*17d50*/  @!P0 LEA R28, P2, R38, R178, 0x1 ;  /* 0x000000b2261c8211 */ /* 0x000fe200078408ff */
[----:B------:R-:W-:Y:S01]  /*17d60*/  @!P0 IMAD.MOV.U32 R3, RZ, RZ, c[0x0][0x19c] ;  /* 0x00006700ff038624 */ /* 0x000fe200078e00ff */
[----:B------:R1:W-:Y:S01]  /*17d70*/  @P0 STS.128 [R175+0x2800], RZ ;  /* 0x002800ffaf000388 */ /* 0x0003e20000000c00 */
[----:B------:R-:W-:Y:S01]  /*17d80*/  @!P0 IMAD.IADD R6, R6, 0x1, R39 ;  /* 0x0000000106068824 */ /* 0x000fe200078e0227 */
[-C--:B------:R-:W-:Y:S01]  /*17d90*/  @!P0 LEA.HI.X R31, R40, R179.reuse, R2, 0x1, P3 ;  /* 0x000000b3281f8211 */ /* 0x080fe200018f0c02 */
[----:B------:R-:W-:Y:S01]  /*17da0*/  @!P0 IMAD.MOV.U32 R2, RZ, RZ, c[0x0][0x19c] ;  /* 0x00006700ff028624 */ /* 0x000fe200078e00ff */
[----:B------:R-:W-:Y:S01]  /*17db0*/  @!PT LDS RZ, [RZ] ;  /* 0x00000000fffff984 */ /* 0x000fe20000000800 */
[----:B------:R-:W-:Y:S01]  /*17dc0*/  @!PT LDS RZ, [RZ] ;  /* 0x00000000fffff984 */ /* 0x000fe20000000800 */
[----:B------:R-:W-:Y:S01]  /*17dd0*/  @!PT LDS RZ, [RZ] ;  /* 0x00000000fffff984 */ /* 0x000fe20000000800 */
[----:B------:R1:W-:Y:S01]  /*17de0*/  @!P0 LDGSTS.E.BYPASS.LTC128B.128 [R175+0x2800], [R32.64] ;  /* 0x0280000020af8fae */ /* 0x0003e2000b901d46 */
[-C--:B------:R-:W-:Y:S01]  /*17df0*/  @!P0 LEA R8, P1, R4, R24.reuse, 0x6 ;  /* 0x0000001804088211 */ /* 0x080fe200078230ff */
[----:B------:R-:W-:Y:S01]  /*17e00*/  @!P0 IMAD.MOV.U32 R40, RZ, RZ, R24 ;  /* 0x000000ffff288224 */ /* 0x000fe200078e0018 */
[----:B------:R-:W-:Y:S01]  /*17e10*/  @!P0 LEA.HI.X R29, R38, R179, R6, 0x1, P2 ;  /* 0x000000b3261d8211 */ /* 0x000fe200010f0c06 */
[----:B------:R1:W-:Y:S01]  /*17e20*/  @P0 STS.128 [R175+0x3000], RZ ;  /* 0x003000ffaf000388 */ /* 0x0003e20000000c00 */
[C---:B------:R-:W-:Y:S01]  /*17e30*/  @!P0 LEA R6, P2, R4.reuse, R24, 0x5 ;  /* 0x0000001804068211 */ /* 0x040fe200078428ff */
[----:B------:R-:W-:Y:S01]  /*17e40*/  @!P0 IMAD.MOV.U32 R10, RZ, RZ, c[0x0][0x19c] ;  /* 0x00006700ff0a8624 */ /* 0x000fe200078e00ff */
[-C--:B------:R-:W-:Y:S02]  /*17e50*/  @!P0 LEA.HI.X R2, R4, R25.reuse, R2, 0x6, P1 ;  /* 0x0000001904028211 */ /* 0x080fe400008f3402 */
[-C--:B------:R-:W-:Y:S02]  /*17e60*/  @!P0 LEA R38, P1, R6, R178.reuse, 0x1 ;  /* 0x000000b206268211 */ /* 0x080fe400078208ff */
[CC--:B------:R-:W-:Y:S02]  /*17e70*/  @!P0 LEA.HI.X R3, R4.reuse, R25.reuse, R3, 0x5, P2 ;  /* 0x0000001904038211 */ /* 0x0c0fe400010f2c03 */
[----:B------:R-:W-:Y:S01]  /*17e80*/  @!P0 MOV R41, R25 ;  /* 0x0000001900298202 */ /* 0x000fe20000000f00 */
[----:B------:R-:W-:Y:S01]  /*17e90*/  @!P0 IMAD.WIDE.U32 R24, R4, 0x60, R24 ;  /* 0x0000006004188825 */ /* 0x000fe200078e0018 */
[-C--:B------:R-:W-:Y:S02]  /*17ea0*/  @!P0 LEA.HI.X R39, R6, R179.reuse, R3, 0x1, P1 ;  /* 0x000000b306278211 */ /* 0x080fe400008f0c03 */
[-C--:B------:R-:W-:Y:S01]  /*17eb0*/  @!P0 LEA R42, P1, R8, R178.reuse, 0x1 ;  /* 0x000000b2082a8211 */ /* 0x080fe200078208ff */
[----:B------:R-:W-:Y:S02]  /*17ec0*/  @!P0 IMAD.WIDE.U32 R40, R4, 0x70, R40 ;  /* 0x0000007004288825 */ /* 0x000fe400078e0028 */
        /* <DEDUP_REMOVED lines=8> */
[----:B------:R-:W-:Y:S01]  /*17f50*/  @!P0 LEA R44, P1, R40, R178, 0x1 ;  /* 0x000000b2282c8211 */ /* 0x000fe200078208ff */
[----:B------:R-:W-:Y:S02]  /*17f60*/  @!P0 IMAD.IADD R3, R3, 0x1, R25 ;  /* 0x0000000103038824 */ /* 0x000fe400078e0219 */
[----:B------:R-:W-:Y:S01]  /*17f70*/  @!PT LDS RZ, [RZ] ;  /* 0x00000000fffff984 */ /* 0x000fe20000000800 */
[----:B------:R-:W-:Y:S01]  /*17f80*/  @!PT LDS RZ, [RZ] ;  /* 0x00000000fffff984 */ /* 0x000fe20000000800 */
[----:B------:R-:W-:Y:S01]  /*17f90*/  @!PT LDS RZ, [RZ] ;  /* 0x00000000fffff984 */ /* 0x000fe20000000800 */
[----:B------:R1:W-:Y:S01]  /*17fa0*/  @!P0 LDGSTS.E.BYPASS.LTC128B.128 [R175+0x3800], [R30.64] ;  /* 0x038000001eaf8fae */ /* 0x0003e2000b901d46 */
[----:B------:R-:W-:Y:S02]  /*17fb0*/  @!P0 IMAD.MOV.U32 R4, RZ, RZ, c[0x0][0x19c] ;  /* 0x00006700ff048624 */ /* 0x000fe400078e00ff */
[----:B------:R-:W-:Y:S01]  /*17fc0*/  @!P0 LEA.HI.X R3, R24, R179, R3, 0x1, P2 ;  /* 0x000000b318038211 */ /* 0x000fe200010f0c03 */
[----:B------:R1:W-:Y:S01]  /*17fd0*/  @P0 STS.128 [R175+0x4000], RZ ;  /* 0x004000ffaf000388 */ /* 0x0003e20000000c00 */
[----:B------:R-:W-:Y:S02]  /*17fe0*/  @!P0 IMAD R4, R4, 0x70, RZ ;  /* 0x0000007004048824 */ /* 0x000fe400078e02ff */
[----:B------:R-:W-:Y:S01]  /*17ff0*/  IMAD.MOV.U32 R178, RZ, RZ, R34 ;  /* 0x000000ffffb27224 */ /* 0x000fe200078e0022 */
[----:B------:R-:W-:Y:S01]  /*18000*/  @!PT LDS RZ, [RZ] ;  /* 0x00000000fffff984 */ /* 0x000fe20000000800 */
[----:B------:R-:W-:Y:S01]  /*18010*/  @!PT LDS RZ, [RZ] ;  /* 0x00000000fffff984 */ /* 0x000fe20000000800 */
[----:B------:R-:W-:Y:S01]  /*18020*/  @!PT LDS RZ, [RZ] ;  /* 0x00000000fffff984 */ /* 0x000fe20000000800 */
[----:B------:R1:W-:Y:S02]  /*18030*/  @!P0 LDGSTS.E.BYPASS.LTC128B.128 [R175+0x4000], [R42.64] ;  /* 0x040000002aaf8fae */ /* 0x0003e4000b901d46 */
[----:B------:R-:W-:Y:S02]  /*18040*/  @!P0 IADD3 R4, R4, R41, RZ ;  /* 0x0000002904048210 */ /* 0x000fe40007ffe0ff */
        /* <DEDUP_REMOVED lines=18> */
.L_x_7690:
[----:B-1234-:R-:W-:Y:S04]  /*18170*/  LEA R2, R180, R183, 0x7 ;  /* 0x000000b7b4027211 */ /* 0x01efe800078e38ff */
        /* <DEDUP_REMOVED lines=28> */
[----:B------:R-:W-:Y:S03]  /*18340*/  IADD3 R113, R2, 0x61, RZ ;  /* 0x0000006102717810 */ /* 0x000fe60007ffe0ff */
        /* <DEDUP_REMOVED lines=27> */
[----:B------:R-:W-:Y:S01]  /*18500*/  FFMA.FTZ R193, R0, R8, R193 ;  /* 0x0000000800c17223 */ /* 0x000fe200000100c1 */
[----:B------:R-:W-:Y:S01]  /*18510*/  IADD3 R8, R2, 0x69, RZ ;  /* 0x0000006902087810 */ /* 0x000fe20007ffe0ff */
        /* <DEDUP_REMOVED lines=28> */
[----:B------:R-:W-:Y:S01]  /*186e0*/  FFMA.FTZ R147, R0, R63, R147 ;  /* 0x0000003f00937223 */ /* 0x000fe20000010093 */
[----:B------:R-:W-:Y:S01]  /*186f0*/  IADD3 R6, R2, 0x68, RZ ;  /* 0x0000006802067810 */ /* 0x000fe20007ffe0ff */
[----:B------:R-:W-:Y:S01]  /*18700*/  FFMA.FTZ R142, R0, R55, R142 ;  /* 0x00000037008e7223 */ /* 0x000fe2000001008e */
[----:B------:R-:W-:Y:S01]  /*18710*/  FMNMX.FTZ R15, R188, R13, !PT ;  /* 0x0000000dbc0f7209 */ /* 0x000fe20007810000 */
[C---:B------:R-:W-:Y:S01]  /*18720*/  FFMA.FTZ R143, R0.reuse, R55, R143 ;  /* 0x00000037008f7223 */ /* 0x040fe2000001008f */
[----:B------:R1:W2:Y:S01]  /*18730*/  I2F R13, R6 ;  /* 0x00000006000d7306 */ /* 0x0002a20000201400 */
[----:B------:R-:W-:Y:S01]  /*18740*/  FMNMX.FTZ R4, R33, R4, !PT ;  /* 0x0000000421047209 */ /* 0x000fe20007810000 */
[----:B------:R-:W-:Y:S01]  /*18750*/  FFMA.FTZ R145, R0, R59, R145 ;  /* 0x0000003b00917223 */ /* 0x000fe20000010091 */
[----:B------:R-:W-:Y:S01]  /*18760*/  FMNMX.FTZ R15, R146, R15, !PT ;  /* 0x0000000f920f7209 */ /* 0x000fe20007810000 */
[CC--:B------:R-:W-:Y:S01]  /*18770*/  FFMA.FTZ R140, R0.reuse, R53.reuse, R140 ;  /* 0x00000035008c7223 */ /* 0x0c0fe2000001008c */
        /* <DEDUP_REMOVED lines=8> */
[----:B------:R-:W3:Y:S01]  /*18800*/  I2F R15, R8 ;  /* 0x00000008000f7306 */ /* 0x000ee20000201400 */
        /* <DEDUP_REMOVED lines=10> */
[----:B------:R-:W-:Y:S01]  /*188b0*/  IADD3 R3, R2, 0x58, RZ ;  /* 0x0000005802037810 */ /* 0x000fe20007ffe0ff */
[----:B------:R-:W-:Y:S01]  /*188c0*/  LDSM.16.MT88.4 R44, [R156+0x6000] ;  /* 0x006000009c2c783b */ /* 0x000fe20000004200 */
[----:B------:R-:W-:Y:S01]  /*188d0*/  FMNMX.FTZ R4, R139, R4, !PT ;  /* 0x000000048b047209 */ /* 0x000fe20007810000 */
[----:B------:R-:W-:Y:S01]  /*188e0*/  FFMA.FTZ R122, R0, R31, R122 ;  /* 0x0000001f007a7223 */ /* 0x000fe2000001007a */
[----:B------:R-:W-:Y:S01]  /*188f0*/  FMNMX.FTZ R17, R134, R17, !PT ;  /* 0x0000001186117209 */ /* 0x000fe20007810000 */
[C---:B------:R-:W-:Y:S01]  /*18900*/  FFMA.FTZ R123, R0.reuse, R31, R123 ;  /* 0x0000001f007b7223 */ /* 0x040fe2000001007b */
[----:B------:R-:W4:Y:S01]  /*18910*/  I2F R3, R3 ;  /* 0x0000000300037306 */ /* 0x000f220000201400 */
[----:B-1----:R-:W-:Y:S01]  /*18920*/  FMNMX.FTZ R6, R135, R4, !PT ;  /* 0x0000000487067209 */ /* 0x002fe20007810000 */
[----:B------:R-:W-:Y:S01]  /*18930*/  FFMA.FTZ R132, R0, R43, R132 ;  /* 0x0000002b00847223 */ /* 0x000fe20000010084 */
        /* <DEDUP_REMOVED lines=17> */
[----:B------:R-:W-:Y:S01]  /*18a50*/  FFMA.FTZ R57, R0, R57, R21 ;  /* 0x0000003900397223 */ /* 0x000fe20000010015 */
[----:B------:R-:W-:Y:S01]  /*18a60*/  IADD3 R63, R2, 0x70, RZ ;  /* 0x00000070023f7810 */ /* 0x000fe20007ffe0ff */
[----:B------:R-:W-:Y:S01]  /*18a70*/  LDSM.16.MT88.4 R20, [R158+0x6000] ;  /* 0x006000009e14783b */ /* 0x000fe20000004200 */
[----:B------:R-:W-:Y:S01]  /*18a80*/  FMNMX.FTZ R19, R122, R17, !PT ;  /* 0x000000117a137209 */ /* 0x000fe20007810000 */
[C---:B--2---:R-:W-:Y:S01]  /*18a90*/  FFMA.FTZ R56, R0.reuse, R13, R56 ;  /* 0x0000000d00387223 */ /* 0x044fe20000010038 */
[----:B------:R-:W-:Y:S01]  /*18aa0*/  FMNMX.FTZ R6, R125, R6, !PT ;  /* 0x000000067d067209 */ /* 0x000fe20007810000 */
[----:B---3--:R-:W-:Y:S01]  /*18ab0*/  FFMA.FTZ R110, R0, R15, R110 ;  /* 0x0000000f006e7223 */ /* 0x008fe2000001006e */
[----:B------:R-:W1:Y:S01]  /*18ac0*/  I2F R63, R63 ;  /* 0x0000003f003f7306 */ /* 0x000e620000201400 */
[----:B------:R-:W-:Y:S01]  /*18ad0*/  IADD3 R4, R2, 0x71, RZ ;  /* 0x0000007102047810 */ /* 0x000fe20007ffe0ff */
[----:B----4-:R-:W-:Y:S01]  /*18ae0*/  FFMA.FTZ R118, R0, R3, R118 ;  /* 0x0000000300767223 */ /* 0x010fe20000010076 */
[----:B------:R-:W-:Y:S01]  /*18af0*/  FMNMX.FTZ R19, R120, R19, !PT ;  /* 0x0000001378137209 */ /* 0x000fe20007810000 */
[----:B------:R-:W-:Y:S01]  /*18b00*/  LDSM.16.MT88.4 R28, [R157+0x6000] ;  /* 0x006000009d1c783b */ /* 0x000fe20000004200 */
[----:B------:R-:W-:Y:S01]  /*18b10*/  FMNMX.FTZ R6, R123, R6, !PT ;  /* 0x000000067b067209 */ /* 0x000fe20007810000 */
[----:B------:R-:W-:Y:S01]  /*18b20*/  FFMA.FTZ R111, R0, R13, R111 ;  /* 0x0000000d006f7223 */ /* 0x000fe2000001006f */
[----:B------:R-:W-:Y:S01]  /*18b30*/  IADD3 R8, R2, 0x78, RZ ;  /* 0x0000007802087810 */ /* 0x000fe20007ffe0ff */
[C---:B------:R-:W-:Y:S01]  /*18b40*/  FFMA.FTZ R107, R0.reuse, R15, R107 ;  /* 0x0000000f006b7223 */ /* 0x040fe2000001006b */
[----:B------:R-:W-:Y:S01]  /*18b50*/  FMNMX.FTZ R6, R121, R6, !PT ;  /* 0x0000000679067209 */ /* 0x000fe20007810000 */
[----:B------:R-:W2:Y:S01]  /*18b60*/  I2F R4, R4 ;  /* 0x0000000400047306 */ /* 0x000ea20000201400 */
[----:B------:R-:W-:Y:S01]  /*18b70*/  FFMA.FTZ R119, R0, R3, R119 ;  /* 0x0000000300777223 */ /* 0x000fe20000010077 */
[----:B------:R-:W-:Y:S01]  /*18b80*/  FMNMX.FTZ R19, R118, R19, !PT ;  /* 0x0000001376137209 */ /* 0x000fe20007810000 */
[----:B------:R-:W-:Y:S01]  /*18b90*/  LDSM.16.MT88.4 R12, [R160+0x6000] ;  /* 0x00600000a00c783b */ /* 0x000fe20000004200 */
[----:B------:R-:W-:Y:S01]  /*18ba0*/  IADD3 R3, R2, 0x79, RZ ;  /* 0x0000007902037810 */ /* 0x000fe20007ffe0ff */
[CC--:B------:R-:W-:Y:S01]  /*18bb0*/  FFMA.FTZ R112, R0.reuse, R115.reuse, R27 ;  /* 0x0000007300707223 */ /* 0x0c0fe2000001001b */
[----:B------:R-:W-:Y:S01]  /*18bc0*/  FMNMX.FTZ R6, R119, R6, !PT ;  /* 0x0000000677067209 */ /* 0x000fe20007810000 */
[----:B------:R-:W-:Y:S01]  /*18bd0*/  FFMA.FTZ R115, R0, R115, R5 ;  /* 0x0000007300737223 */ /* 0x000fe20000010005 */
[----:B------:R-:W-:Y:S01]  /*18be0*/  FMNMX.FTZ R19, R116, R19, !PT ;  /* 0x0000001374137209 */ /* 0x000fe20007810000 */
[----:B------:R-:W-:Y:S01]  /*18bf0*/  FFMA.FTZ R113, R0, R113, R7 ;  /* 0x0000007100717223 */ /* 0x000fe20000010007 */
[----:B------:R-:W3:Y:S01]  /*18c00*/  I2F R17, R8 ;  /* 0x0000000800117306 */ /* 0x000ee20000201400 */
[----:B------:R-:W-:Y:S01]  /*18c10*/  LDSM.16.MT88.4 R48, [R160+0x6800] ;  /* 0x00680000a030783b */ /* 0x000fe20000004200 */
[----:B------:R-:W-:Y:S02]  /*18c20*/  FMNMX.FTZ R6, R57, R6, !PT ;  /* 0x0000000639067209 */ /* 0x000fe40007810000 */
[----:B------:R-:W-:Y:S01]  /*18c30*/  FMNMX.FTZ R19, R112, R19, !PT ;  /* 0x0000001370137209 */ /* 0x000fe20007810000 */
[CC--:B-1----:R-:W-:Y:S01]  /*18c40*/  FFMA.FTZ R104, R0.reuse, R63.reuse, R104 ;  /* 0x0000003f00687223 */ /* 0x0c2fe20000010068 */
[----:B------:R-:W-:Y:S01]  /*18c50*/  FMNMX.FTZ R6, R115, R6, !PT ;  /* 0x0000000673067209 */ /* 0x000fe20007810000 */
[----:B------:R-:W-:Y:S01]  /*18c60*/  FFMA.FTZ R63, R0, R63, R9 ;  /* 0x0000003f003f7223 */ /* 0x000fe20000010009 */
[----:B------:R-:W-:Y:S01]  /*18c70*/  FMNMX.FTZ R19, R58, R19, !PT ;  /* 0x000000133a137209 */ /* 0x000fe20007810000 */
[----:B------:R-:W-:Y:S01]  /*18c80*/  LDSM.16.MT88.4 R52, [R158+0x6800] ;  /* 0x006800009e34783b */ /* 0x000fe20000004200 */
[----:B------:R-:W1:Y:S01]  /*18c90*/  I2F R3, R3 ;  /* 0x0000000300037306 */ /* 0x000e620000201400 */
[----:B------:R-:W-:Y:S02]  /*18ca0*/  FMNMX.FTZ R6, R113, R6, !PT ;  /* 0x0000000671067209 */ /* 0x000fe40007810000 */
[----:B------:R-:W-:Y:S01]  /*18cb0*/  FMNMX.FTZ R19, R56, R19, !PT ;  /* 0x0000001338137209 */ /* 0x000fe20007810000 */
[C---:B--2---:R-:W-:Y:S01]  /*18cc0*/  FFMA.FTZ R66, R0.reuse, R4, R11 ;  /* 0x0000000400427223 */ /* 0x044fe2000001000b */
[----:B------:R-:W-:Y:S01]  /*18cd0*/  FMNMX.FTZ R6, R111, R6, !PT ;  /* 0x000000066f067209 */ /* 0x000fe20007810000 */
[----:B------:R-:W-:Y:S01]  /*18ce0*/  FFMA.FTZ R61, R0, R4, R61 ;  /* 0x00000004003d7223 */ /* 0x000fe2000001003d */
[----:B------:R-:W-:Y:S02]  /*18cf0*/  FMNMX.FTZ R19, R110, R19, !PT ;  /* 0x000000136e137209 */ /* 0x000fe40007810000 */
        /* <DEDUP_REMOVED lines=9> */
[CC--:B-1----:R-:W-:Y:S02]  /*18d90*/  FFMA.FTZ R36, R0.reuse, R3.reuse, R36 ;  /* 0x0000000300247223 */ /* 0x0c2fe40000010024 */
[----:B------:R-:W-:Y:S03]  /*18da0*/  FFMA.FTZ R60, R0, R3, R60 ;  /* 0x00000003003c7223 */ /* 0x000fe6000001003c */
        /* <DEDUP_REMOVED lines=21> */
[----:B------:R-:W-:Y:S01]  /*18f00*/  ISETP.GT.AND P0, PT, R180, R167, PT ;  /* 0x000000a7b400720c */ /* 0x000fe20003f04270 */
[--C-:B------:R-:W-:Y:S02]  /*18f10*/  FFMA.FTZ R65, R16, c[0x0][0x23c], -R103.reuse ;  /* 0x00008f0010417a23 */ /* 0x100fe40000010867 */
[--C-:B------:R-:W-:Y:S02]  /*18f20*/  FFMA.FTZ R32, R25, c[0x0][0x23c], -R64.reuse ;  /* 0x00008f0019207a23 */ /* 0x100fe40000010840 */
[----:B------:R-:W2:Y:S01]  /*18f30*/  MUFU.EX2 R59, R59 ;  /* 0x0000003b003b7308 */ /* 0x000ea20000000800 */
[----:B------:R-:W-:Y:S02]  /*18f40*/  FMUL.FTZ R39, R4, c[0x0][0x23c] ;  /* 0x00008f0004277a20 */ /* 0x000fe40000410000 */
[--C-:B------:R-:W-:Y:S02]  /*18f50*/  FFMA.FTZ R114, R197, c[0x0][0x23c], -R103.reuse ;  /* 0x00008f00c5727a23 */ /* 0x100fe40000010867 */
[--C-:B------:R-:W-:Y:S02]  /*18f60*/  FFMA.FTZ R67, R24, c[0x0][0x23c], -R103.reuse ;  /* 0x00008f0018437a23 */ /* 0x100fe40000010867 */
[--C-:B------:R-:W-:Y:S02]  /*18f70*/  FFMA.FTZ R209, R209, c[0x0][0x23c], -R103.reuse ;  /* 0x00008f00d1d17a23 */ /* 0x100fe40000010867 */
[--C-:B------:R-:W-:Y:S01]  /*18f80*/  FFMA.FTZ R122, R122, c[0x0][0x23c], -R103.reuse ;  /* 0x00008f007a7a7a23 */ /* 0x100fe20000010867 */
[----:B------:R-:W3:Y:S01]  /*18f90*/  MUFU.EX2 R39, R39 ;  /* 0x0000002700277308 */ /* 0x000ee20000000800 */
[----:B------:R-:W-:Y:S02]  /*18fa0*/  FFMA.FTZ R118, R118, c[0x0][0x23c], -R103 ;  /* 0x00008f0076767a23 */ /* 0x000fe40000010867 */
[--C-:B------:R-:W-:Y:S02]  /*18fb0*/  FFMA.FTZ R121, R121, c[0x0][0x23c], -R64.reuse ;  /* 0x00008f0079797a23 */ /* 0x100fe40000010840 */
[C---:B-1----:R-:W-:Y:S02]  /*18fc0*/  FMUL.FTZ R10, R38.reuse, R94 ;  /* 0x0000005e260a7220 */ /* 0x042fe40000410000 */
[C---:B------:R-:W-:Y:S02]  /*18fd0*/  FMUL.FTZ R11, R38.reuse, R95 ;  /* 0x0000005f260b7220 */ /* 0x040fe40000410000 */
[C---:B------:R-:W-:Y:S01]  /*18fe0*/  FMUL.FTZ R18, R38.reuse, R86 ;  /* 0x0000005626127220 */ /* 0x040fe20000410000 */
[----:B------:R-:W1:Y:S01]  /*18ff0*/  MUFU.EX2 R114, R114 ;  /* 0x0000007200727308 */ /* 0x000e620000000800 */
[C---:B------:R-:W-:Y:S02]  /*19000*/  FMUL.FTZ R19, R38.reuse, R87 ;  /* 0x0000005726137220 */ /* 0x040fe40000410000 */
[C---:B------:R-:W-:Y:S02]  /*19010*/  FMUL.FTZ R6, R38.reuse, R98 ;  /* 0x0000006226067220 */ /* 0x040fe40000410000 */
[C---:B--2---:R-:W-:Y:S02]  /*19020*/  FFMA.FTZ R187, R38.reuse, R187, R59 ;  /* 0x000000bb26bb7223 */ /* 0x044fe4000001003b */
[C---:B------:R-:W-:Y:S02]  /*19030*/  FMUL.FTZ R7, R38.reuse, R99 ;  /* 0x0000006326077220 */ /* 0x040fe40000410000 */
[----:B------:R-:W-:Y:S01]  /*19040*/  FMUL.FTZ R26, R38, R78 ;  /* 0x0000004e261a7220 */ /* 0x000fe20000410000 */
        /* <DEDUP_REMOVED lines=8> */
[C---:B---3--:R-:W-:Y:S01]  /*190d0*/  FMUL.FTZ R9, R39.reuse, R93 ;  /* 0x0000005d27097220 */ /* 0x048fe20000410000 */
[----:B-1----:R-:W-:Y:S01]  /*190e0*/  F2FP.PACK_AB R41, R114, R59 ;  /* 0x0000003b7229723e */ /* 0x002fe200000000ff */
[C---:B------:R-:W-:Y:S02]  /*190f0*/  FMUL.FTZ R16, R39.reuse, R84 ;  /* 0x0000005427107220 */ /* 0x040fe40000410000 */
[C---:B------:R-:W-:Y:S02]  /*19100*/  FMUL.FTZ R17, R39.reuse, R85 ;  /* 0x0000005527117220 */ /* 0x040fe40000410000 */
[----:B------:R-:W-:Y:S01]  /*19110*/  LDSM.16.MT88.4 R84, [R158+0x9800] ;  /* 0x009800009e54783b */ /* 0x000fe20000004200 */
[----:B------:R-:W1:Y:S01]  /*19120*/  MUFU.EX2 R102, R102 ;  /* 0x0000006600667308 */ /* 0x000e620000000800 */
[C---:B------:R-:W-:Y:S02]  /*19130*/  FMUL.FTZ R4, R39.reuse, R96 ;  /* 0x0000006027047220 */ /* 0x040fe40000410000 */
[C---:B------:R-:W-:Y:S02]  /*19140*/  FMUL.FTZ R5, R39.reuse, R97 ;  /* 0x0000006127057220 */ /* 0x040fe40000410000 */
[C---:B------:R-:W-:Y:S02]  /*19150*/  FMUL.FTZ R8, R39.reuse, R92 ;  /* 0x0000005c27087220 */ /* 0x040fe40000410000 */
[C---:B------:R-:W-:Y:S02]  /*19160*/  FMUL.FTZ R24, R39.reuse, R76 ;  /* 0x0000004c27187220 */ /* 0x040fe40000410000 */
[----:B------:R-:W-:Y:S01]  /*19170*/  FMUL.FTZ R25, R39, R77 ;  /* 0x0000004d27197220 */ /* 0x000fe20000410000 */
[----:B------:R-:W-:Y:S01]  /*19180*/  MUFU.EX2 R117, R117 ;  /* 0x0000007500757308 */ /* 0x000fe20000000800 */
[--C-:B------:R-:W-:Y:S02]  /*19190*/  FFMA.FTZ R76, R35, c[0x0][0x23c], -R64.reuse ;  /* 0x00008f00234c7a23 */ /* 0x100fe40000010840 */
[C---:B------:R-:W-:Y:S02]  /*191a0*/  FMUL.FTZ R34, R38.reuse, R70 ;  /* 0x0000004626227220 */ /* 0x040fe40000410000 */
[C---:B------:R-:W-:Y:S02]  /*191b0*/  FMUL.FTZ R35, R38.reuse, R71 ;  /* 0x0000004726237220 */ /* 0x040fe40000410000 */
[----:B------:R-:W-:Y:S02]  /*191c0*/  FMUL.FTZ R27, R38, R79 ;  /* 0x0000004f261b7220 */ /* 0x000fe40000410000 */
[--C-:B------:R-:W-:Y:S01]  /*191d0*/  FFMA.FTZ R79, R140, c[0x0][0x23c], -R103.reuse ;  /* 0x00008f008c4f7a23 */ /* 0x100fe20000010867 */
[----:B------:R-:W2:Y:S01]  /*191e0*/  MUFU.EX2 R108, R108 ;  /* 0x0000006c006c7308 */ /* 0x000ea20000000800 */
[--C-:B------:R-:W-:Y:S02]  /*191f0*/  FFMA.FTZ R77, R33, c[0x0][0x23c], -R64.reuse ;  /* 0x00008f00214d7a23 */ /* 0x100fe40000010840 */
[----:B------:R-:W-:Y:S01]  /*19200*/  FMUL.FTZ R33, R39, R69 ;  /* 0x0000004527217220 */ /* 0x000fe20000410000 */
        /* <DEDUP_REMOVED lines=11> */
[----:B------:R-:W-:Y:S02]  /*192c0*/  FFMA.FTZ R112, R112, c[0x0][0x23c], -R103 ;  /* 0x00008f0070707a23 */ /* 0x000fe40000010867 */
[--C-:B------:R-:W-:Y:S01]  /*192d0*/  FFMA.FTZ R113, R113, c[0x0][0x23c], -R64.reuse ;  /* 0x00008f0071717a23 */ /* 0x100fe20000010840 */
[----:B--2---:R-:W-:Y:S01]  /*192e0*/  F2FP.PACK_AB R40, R108, R117 ;  /* 0x000000756c28723e */ /* 0x004fe200000000ff */
[----:B------:R-:W-:Y:S02]  /*192f0*/  FFMA.FTZ R117, R39, R186, R117 ;  /* 0x000000ba27757223 */ /* 0x000fe40000010075 */
[----:B------:R-:W-:Y:S02]  /*19300*/  FFMA.FTZ R111, R111, c[0x0][0x23c], -R64 ;  /* 0x00008f006f6f7a23 */ /* 0x000fe40000010840 */
[----:B------:R-:W-:Y:S01]  /*19310*/  FFMA.FTZ R104, R104, c[0x0][0x23c], -R103 ;  /* 0x00008f0068687a23 */ /* 0x000fe20000010867 */
[----:B------:R2:W-:Y:S01]  /*19320*/  MUFU.EX2 R78, R32 ;  /* 0x00000020004e7308 */ /* 0x0005e20000000800 */
[----:B------:R-:W-:Y:S09]  /*19330*/  FADD.FTZ R117, R108, R117 ;  /* 0x000000756c757221 */ /* 0x000ff20000010000 */
[----:B------:R-:W-:Y:S01]  /*19340*/  MUFU.EX2 R92, R209 ;  /* 0x000000d1005c7308 */ /* 0x000fe20000000800 */
[C---:B-1----:R-:W-:Y:S01]  /*19350*/  F2FP.PACK_AB R42, R105.reuse, R106 ;  /* 0x0000006a692a723e */ /* 0x042fe200000000ff */
[----:B------:R-:W-:Y:S04]  /*19360*/  FADD.FTZ R106, R106, R117 ;  /* 0x000000756a6a7221 */ /* 0x000fe80000010000 */
[----:B------:R-:W-:Y:S04]  /*19370*/  FADD.FTZ R106, R105, R106 ;  /* 0x0000006a696a7221 */ /* 0x000fe80000010000 */
[----:B------:R-:W-:Y:S01]  /*19380*/  MUFU.EX2 R67, R67 ;  /* 0x0000004300437308 */ /* 0x000fe20000000800 */
[C---:B------:R-:W-:Y:S05]  /*19390*/  HMMA.16816.F32 R4, R40.reuse, R12, R4 ;  /* 0x0000000c2804723c */ /* 0x040fea0000001804 */
[C---:B--2---:R-:W-:Y:S02]  /*193a0*/  FMUL.FTZ R32, R39.reuse, R68 ;  /* 0x0000004427207220 */ /* 0x044fe40000410000 */
        /* <DEDUP_REMOVED lines=28> */
[C---:B------:R-:W-:Y:S01]  /*19570*/  HMMA.16816.F32 R24, R40.reuse, R30, R24 ;  /* 0x0000001e2818723c */ /* 0x040fe20000001818 */
[----:B------:R-:W1:Y:S03]  /*19580*/  MUFU.EX2 R81, R81 ;  /* 0x0000005100517308 */ /* 0x000e660000000800 */
[----:B------:R-:W-:Y:S02]  /*19590*/  FMUL.FTZ R28, R39, R72 ;  /* 0x00000048271c7220 */ /* 0x000fe40000410000 */
[----:B------:R-:W-:Y:S02]  /*195a0*/  FFMA.FTZ R39, R56, c[0x0][0x23c], -R103 ;  /* 0x00008f0038277a23 */ /* 0x000fe40000010867 */
[C---:B------:R-:W-:Y:S03]  /*195b0*/  FMUL.FTZ R30, R38.reuse, R74 ;  /* 0x0000004a261e7220 */ /* 0x040fe60000410000 */
[----:B------:R2:W3:Y:S01]  /*195c0*/  MUFU.EX2 R73, R77 ;  /* 0x0000004d00497308 */ /* 0x0004e20000000800 */
[----:B------:R-:W-:Y:S02]  /*195d0*/  FMUL.FTZ R31, R38, R75 ;  /* 0x0000004b261f7220 */ /* 0x000fe40000410000 */
[--C-:B------:R-:W-:Y:S02]  /*195e0*/  FFMA.FTZ R74, R145, c[0x0][0x23c], -R64.reuse ;  /* 0x00008f00914a7a23 */ /* 0x100fe40000010840 */
[----:B------:R-:W-:Y:S02]  /*195f0*/  FADD.FTZ R38, R114, R187 ;  /* 0x000000bb72267221 */ /* 0x000fe40000010000 */
[----:B------:R-:W-:Y:S01]  /*19600*/  FFMA.FTZ R75, R189, c[0x0][0x23c], -R64 ;  /* 0x00008f00bd4b7a23 */ /* 0x000fe20000010840 */
[C---:B------:R-:W-:Y:S02]  /*19610*/  HMMA.16816.F32 R28, R40.reuse, R44, R28 ;  /* 0x0000002c281c723c */ /* 0x040fe4000000181c */
[----:B------:R-:W-:Y:S01]  /*19620*/  MUFU.EX2 R79, R79 ;  /* 0x0000004f004f7308 */ /* 0x000fe20000000800 */
[----:B------:R-:W-:Y:S02]  /*19630*/  FADD.FTZ R109, R109, R38 ;  /* 0x000000266d6d7221 */ /* 0x000fe40000010000 */
[--C-:B------:R-:W-:Y:S02]  /*19640*/  FFMA.FTZ R72, R147, c[0x0][0x23c], -R64.reuse ;  /* 0x00008f0093487a23 */ /* 0x100fe40000010840 */
[----:B------:R-:W-:Y:S01]  /*19650*/  FADD.FTZ R109, R102, R109 ;  /* 0x0000006d666d7221 */ /* 0x000fe20000010000 */
[----:B------:R-:W-:Y:S01]  /*19660*/  HMMA.16816.F32 R32, R40, R46, R32 ;  /* 0x0000002e2820723c */ /* 0x000fe20000001820 */
[----:B------:R-:W4:Y:S03]  /*19670*/  LDSM.16.MT88.4 R44, [R157+0x6800] ;  /* 0x006800009d2c783b */ /* 0x000f260000004200 */
[----:B------:R-:W-:Y:S01]  /*19680*/  MUFU.EX2 R74, R74 ;  /* 0x0000004a004a7308 */ /* 0x000fe20000000800 */
[--C-:B------:R-:W-:Y:S01]  /*19690*/  FFMA.FTZ R124, R133, c[0x0][0x23c], -R64.reuse ;  /* 0x00008f00857c7a23 */ /* 0x100fe20000010840 */
[----:B------:R-:W-:Y:S01]  /*196a0*/  MOV R102, R3 ;  /* 0x0000000300667202 */ /* 0x000fe20000000f00 */
[----:B------:R-:W-:Y:S01]  /*196b0*/  FFMA.FTZ R133, R132, c[0x0][0x23c], -R103 ;  /* 0x00008f0084857a23 */ /* 0x000fe20000010867 */
[----:B-1----:R-:W-:Y:S01]  /*196c0*/  F2FP.PACK_AB R40, R78, R81 ;  /* 0x000000514e28723e */ /* 0x002fe200000000ff */
[----:B--2---:R-:W-:Y:S03]  /*196d0*/  FFMA.FTZ R77, R143, c[0x0][0x23c], -R64 ;  /* 0x00008f008f4d7a23 */ /* 0x004fe60000010840 */
[----:B---3--:R-:W-:Y:S01]  /*196e0*/  F2FP.PACK_AB R42, R73, R76 ;  /* 0x0000004c492a723e */ /* 0x008fe200000000ff */
[----:B------:R-:W-:Y:S01]  /*196f0*/  FADD.FTZ R81, R81, R106 ;  /* 0x0000006a51517221 */ /* 0x000fe20000010000 */
[----:B------:R-:W-:Y:S01]  /*19700*/  F2FP.PACK_AB R41, R65, R92 ;  /* 0x0000005c4129723e */ /* 0x000fe200000000ff */
[----:B------:R-:W1:Y:S01]  /*19710*/  MUFU.EX2 R77, R77 ;  /* 0x0000004d004d7308 */ /* 0x000e620000000800 */
[----:B------:R-:W-:Y:S01]  /*19720*/  F2FP.PACK_AB R43, R67, R88 ;  /* 0x00000058432b723e */ /* 0x000fe200000000ff */
[----:B------:R-:W-:Y:S02]  /*19730*/  FADD.FTZ R92, R92, R109 ;  /* 0x0000006d5c5c7221 */ /* 0x000fe40000010000 */
[----:B------:R-:W-:Y:S02]  /*19740*/  FADD.FTZ R81, R78, R81 ;  /* 0x000000514e517221 */ /* 0x000fe40000010000 */
[----:B------:R-:W-:Y:S02]  /*19750*/  FADD.FTZ R65, R65, R92 ;  /* 0x0000005c41417221 */ /* 0x000fe40000010000 */
[C---:B------:R-:W-:Y:S01]  /*19760*/  HMMA.16816.F32 R4, R40.reuse, R48, R4 ;  /* 0x000000302804723c */ /* 0x040fe20000001804 */
[----:B------:R-:W-:Y:S01]  /*19770*/  LDSM.16.MT88.4 R92, [R160+0x9800] ;  /* 0x00980000a05c783b */ /* 0x000fe20000004200 */
[----:B------:R-:W-:Y:S01]  /*19780*/  MUFU.EX2 R80, R80 ;  /* 0x0000005000507308 */ /* 0x000fe20000000800 */
[--C-:B------:R-:W-:Y:S02]  /*19790*/  FFMA.FTZ R132, R125, c[0x0][0x23c], -R64.reuse ;  /* 0x00008f007d847a23 */ /* 0x100fe40000010840 */
[--C-:B------:R-:W-:Y:S02]  /*197a0*/  FFMA.FTZ R125, R120, c[0x0][0x23c], -R103.reuse ;  /* 0x00008f00787d7a23 */ /* 0x100fe40000010867 */
[--C-:B------:R-:W-:Y:S01]  /*197b0*/  FFMA.FTZ R120, R57, c[0x0][0x23c], -R64.reuse ;  /* 0x00008f0039787a23 */ /* 0x100fe20000010840 */
[C---:B------:R-:W-:Y:S01]  /*197c0*/  HMMA.16816.F32 R8, R40.reuse, R50, R8 ;  /* 0x000000322808723c */ /* 0x040fe20000001808 */
[----:B------:R-:W2:Y:S03]  /*197d0*/  LDSM.16.MT88.4 R48, [R156+0x6800] ;  /* 0x006800009c30783b */ /* 0x000ea60000004200 */
[----:B------:R-:W-:Y:S01]  /*197e0*/  MUFU.EX2 R122, R122 ;  /* 0x0000007a007a7308 */ /* 0x000fe20000000800 */
        /* <DEDUP_REMOVED lines=9> */
[--C-:B------:R-:W-:Y:S02]  /*19880*/  FFMA.FTZ R110, R115, c[0x0][0x23c], -R64.reuse ;  /* 0x00008f00736e7a23 */ /* 0x100fe40000010840 */
[C---:B----4-:R-:W-:Y:S01]  /*19890*/  HMMA.16816.F32 R20, R40.reuse, R44, R20 ;  /* 0x0000002c2814723c */ /* 0x050fe20000001814 */
[----:B------:R-:W4:Y:S01]  /*198a0*/  MUFU.EX2 R68, R68 ;  /* 0x0000004400447308 */ /* 0x000f220000000800 */
[----:B------:R-:W-:Y:S02]  /*198b0*/  LDSM.16.MT88.4 R56, [R157+0x8800] ;  /* 0x008800009d38783b */ /* 0x000fe40000004200 */
[----:B------:R-:W-:Y:S02]  /*198c0*/  FFMA.FTZ R134, R107, c[0x0][0x23c], -R64 ;  /* 0x00008f006b867a23 */ /* 0x000fe40000010840 */
[----:B------:R-:W-:Y:S02]  /*198d0*/  FFMA.FTZ R107, R66, c[0x0][0x23c], -R103 ;  /* 0x00008f00426b7a23 */ /* 0x000fe40000010867 */
[C---:B------:R-:W-:Y:S02]  /*198e0*/  HMMA.16816.F32 R24, R40.reuse, R46, R24 ;  /* 0x0000002e2818723c */ /* 0x040fe40000001818 */
[----:B------:R-:W5:Y:S01]  /*198f0*/  LDSM.16.MT88.4 R44, [R158+0x7000] ;  /* 0x007000009e2c783b */ /* 0x000f620000004200 */
[----:B------:R-:W-:Y:S01]  /*19900*/  MUFU.EX2 R75, R75 ;  /* 0x0000004b004b7308 */ /* 0x000fe20000000800 */
[----:B------:R-:W-:Y:S04]  /*19910*/  FADD.FTZ R88, R88, R65 ;  /* 0x0000004158587221 */ /* 0x000fe80000010000 */
[----:B------:R-:W-:Y:S01]  /*19920*/  FADD.FTZ R88, R67, R88 ;  /* 0x0000005843587221 */ /* 0x000fe20000010000 */
[C---:B--2---:R-:W-:Y:S04]  /*19930*/  HMMA.16816.F32 R28, R40.reuse, R48, R28 ;  /* 0x00000030281c723c */ /* 0x044fe8000000181c */
[----:B------:R-:W2:Y:S04]  /*19940*/  MUFU.EX2 R72, R72 ;  /* 0x0000004800487308 */ /* 0x000ea80000000800 */
[----:B------:R-:W-:Y:S01]  /*19950*/  HMMA.16816.F32 R32, R40, R50, R32 ;  /* 0x000000322820723c */ /* 0x000fe20000001820 */
[----:B------:R-:W5:Y:S05]  /*19960*/  LDSM.16.MT88.4 R48, [R157+0x7000] ;  /* 0x007000009d30783b */ /* 0x000f6a0000004200 */
[----:B------:R-:W-:Y:S01]  /*19970*/  MUFU.EX2 R118, R118 ;  /* 0x0000007600767308 */ /* 0x000fe20000000800 */
[----:B-1----:R-:W-:Y:S02]  /*19980*/  F2FP.PACK_AB R42, R77, R74 ;  /* 0x0000004a4d2a723e */ /* 0x002fe400000000ff */
[----:B------:R-:W-:Y:S03]  /*19990*/  F2FP.PACK_AB R41, R70, R69 ;  /* 0x000000454629723e */ /* 0x000fe600000000ff */
[----:B----4-:R-:W-:Y:S01]  /*199a0*/  F2FP.PACK_AB R43, R68, R71 ;  /* 0x00000047442b723e */ /* 0x010fe200000000ff */
[----:B------:R-:W-:Y:S03]  /*199b0*/  FADD.FTZ R69, R69, R88 ;  /* 0x0000005845457221 */ /* 0x000fe60000010000 */
[----:B------:R-:W-:Y:S01]  /*199c0*/  MUFU.EX2 R131, R131 ;  /* 0x0000008300837308 */ /* 0x000fe20000000800 */
[----:B------:R-:W-:Y:S01]  /*199d0*/  FADD.FTZ R70, R70, R69 ;  /* 0x0000004546467221 */ /* 0x000fe20000010000 */
[----:B--2---:R-:W-:Y:S03]  /*199e0*/  F2FP.PACK_AB R40, R72, R75 ;  /* 0x0000004b4828723e */ /* 0x004fe600000000ff */
[----:B------:R-:W-:Y:S04]  /*199f0*/  FADD.FTZ R71, R71, R70 ;  /* 0x0000004647477221 */ /* 0x000fe80000010000 */
[----:B------:R-:W-:Y:S01]  /*19a00*/  FADD.FTZ R68, R68, R71 ;  /* 0x0000004744447221 */ /* 0x000fe20000010000 */
[----:B------:R-:W-:Y:S01]  /*19a10*/  MUFU.EX2 R116, R116 ;  /* 0x0000007400747308 */ /* 0x000fe20000000800 */
[C---:B---3--:R-:W-:Y:S08]  /*19a20*/  HMMA.16816.F32 R4, R40.reuse, R52, R4 ;  /* 0x000000342804723c */ /* 0x048ff00000001804 */
[C---:B------:R-:W-:Y:S01]  /*19a30*/  HMMA.16816.F32 R8, R40.reuse, R54, R8 ;  /* 0x000000362808723c */ /* 0x040fe20000001808 */
[----:B------:R-:W1:Y:S01]  /*19a40*/  LDSM.16.MT88.4 R52, [R156+0x7000] ;  /* 0x007000009c34783b */ /* 0x000e620000004200 */
[----:B------:R-:W-:Y:S06]  /*19a50*/  MUFU.EX2 R121, R121 ;  /* 0x0000007900797308 */ /* 0x000fec0000000800 */
[C---:B-----5:R-:W-:Y:S04]  /*19a60*/  HMMA.16816.F32 R12, R40.reuse, R44, R12 ;  /* 0x0000002c280c723c */ /* 0x060fe8000000180c */
[----:B------:R-:W-:Y:S04]  /*19a70*/  MUFU.EX2 R119, R119 ;  /* 0x0000007700777308 */ /* 0x000fe80000000800 */
[C---:B------:R-:W-:Y:S01]  /*19a80*/  HMMA.16816.F32 R16, R40.reuse, R46, R16 ;  /* 0x0000002e2810723c */ /* 0x040fe20000001810 */
[----:B------:R-:W2:Y:S05]  /*19a90*/  LDSM.16.MT88.4 R44, [R160+0x7800] ;  /* 0x00780000a02c783b */ /* 0x000eaa0000004200 */
[----:B------:R-:W-:Y:S02]  /*19aa0*/  MUFU.EX2 R120, R120 ;  /* 0x0000007800787308 */ /* 0x000fe40000000800 */
[C---:B------:R-:W-:Y:S08]  /*19ab0*/  HMMA.16816.F32 R20, R40.reuse, R48, R20 ;  /* 0x000000302814723c */ /* 0x040ff00000001814 */
[C---:B------:R-:W-:Y:S01]  /*19ac0*/  HMMA.16816.F32 R24, R40.reuse, R50, R24 ;  /* 0x000000322818723c */ /* 0x040fe20000001818 */
[----:B------:R-:W-:Y:S01]  /*19ad0*/  MUFU.EX2 R83, R83 ;  /* 0x0000005300537308 */ /* 0x000fe20000000800 */
[----:B------:R-:W3:Y:S06]  /*19ae0*/  LDSM.16.MT88.4 R48, [R158+0x7800] ;  /* 0x007800009e30783b */ /* 0x000eec0000004200 */
[C---:B-1----:R-:W-:Y:S03]  /*19af0*/  HMMA.16816.F32 R28, R40.reuse, R52, R28 ;  /* 0x00000034281c723c */ /* 0x042fe6000000181c */
[----:B------:R-:W1:Y:S05]  /*19b00*/  MUFU.EX2 R82, R82 ;  /* 0x0000005200527308 */ /* 0x000e6a0000000800 */
[----:B------:R-:W-:Y:S01]  /*19b10*/  HMMA.16816.F32 R32, R40, R54, R32 ;  /* 0x000000362820723c */ /* 0x000fe20000001820 */
[----:B------:R-:W4:Y:S04]  /*19b20*/  LDSM.16.MT88.4 R52, [R157+0x7800] ;  /* 0x007800009d34783b */ /* 0x000f280000004200 */
[----:B------:R-:W-:Y:S02]  /*19b30*/  MUFU.EX2 R90, R90 ;  /* 0x0000005a005a7308 */ /* 0x000fe40000000800 */
[----:B------:R-:W-:Y:S08]  /*19b40*/  F2FP.PACK_AB R41, R80, R79 ;  /* 0x0000004f5029723e */ /* 0x000ff000000000ff */
[----:B------:R-:W5:Y:S01]  /*19b50*/  MUFU.EX2 R89, R89 ;  /* 0x0000005900597308 */ /* 0x000f620000000800 */
[----:B-1----:R-:W-:Y:S09]  /*19b60*/  F2FP.PACK_AB R43, R82, R83 ;  /* 0x00000053522b723e */ /* 0x002ff200000000ff */
[----:B------:R-:W-:Y:S10]  /*19b70*/  MUFU.EX2 R91, R91 ;  /* 0x0000005b005b7308 */ /* 0x000ff40000000800 */
[----:B------:R-:W1:Y:S01]  /*19b80*/  MUFU.EX2 R124, R124 ;  /* 0x0000007c007c7308 */ /* 0x000e620000000800 */
[----:B-----5:R-:W-:Y:S09]  /*19b90*/  F2FP.PACK_AB R40, R89, R90 ;  /* 0x0000005a5928723e */ /* 0x020ff200000000ff */
[----:B------:R-:W-:Y:S10]  /*19ba0*/  MUFU.EX2 R130, R130 ;  /* 0x0000008200827308 */ /* 0x000ff40000000800 */
[----:B------:R-:W5:Y:S01]  /*19bb0*/  MUFU.EX2 R133, R133 ;  /* 0x0000008500857308 */ /* 0x000f620000000800 */
[----:B-1----:R-:W-:Y:S09]  /*19bc0*/  F2FP.PACK_AB R42, R124, R91 ;  /* 0x0000005b7c2a723e */ /* 0x002ff200000000ff */
[----:B------:R-:W-:Y:S01]  /*19bd0*/  MUFU.EX2 R128, R128 ;  /* 0x0000008000807308 */ /* 0x000fe20000000800 */
[C---:B--2---:R-:W-:Y:S08]  /*19be0*/  HMMA.16816.F32 R4, R40.reuse, R44, R4 ;  /* 0x0000002c2804723c */ /* 0x044ff00000001804 */
[C---:B------:R-:W-:Y:S01]  /*19bf0*/  HMMA.16816.F32 R8, R40.reuse, R46, R8 ;  /* 0x0000002e2808723c */ /* 0x040fe20000001808 */
[----:B------:R-:W1:Y:S01]  /*19c00*/  LDSM.16.MT88.4 R44, [R156+0x7800] ;  /* 0x007800009c2c783b */ /* 0x000e620000004200 */
[----:B------:R-:W2:Y:S06]  /*19c10*/  MUFU.EX2 R135, R135 ;  /* 0x0000008700877308 */ /* 0x000eac0000000800 */
        /* <DEDUP_REMOVED lines=14> */
[----:B-----5:R-:W-:Y:S02]  /*19d00*/  F2FP.PACK_AB R41, R133, R130 ;  /* 0x000000828529723e */ /* 0x020fe400000000ff */
[----:B--2---:R-:W-:Y:S03]  /*19d10*/  F2FP.PACK_AB R43, R135, R128 ;  /* 0x00000080872b723e */ /* 0x004fe600000000ff */
[----:B------:R-:W-:Y:S03]  /*19d20*/  F2FP.PACK_AB R40, R129, R126 ;  /* 0x0000007e8128723e */ /* 0x000fe600000000ff */
[----:B------:R-:W-:Y:S01]  /*19d30*/  MUFU.EX2 R123, R123 ;  /* 0x0000007b007b7308 */ /* 0x000fe20000000800 */
[----:B-1----:R-:W-:Y:S09]  /*19d40*/  F2FP.PACK_AB R42, R132, R127 ;  /* 0x0000007f842a723e */ /* 0x002ff200000000ff */
[----:B------:R-:W-:Y:S01]  /*19d50*/  MUFU.EX2 R114, R39 ;  /* 0x0000002700727308 */ /* 0x000fe20000000800 */
[C---:B---3--:R-:W-:Y:S08]  /*19d60*/  HMMA.16816.F32 R4, R40.reuse, R48, R4 ;  /* 0x000000302804723c */ /* 0x048ff00000001804 */
[C---:B------:R-:W-:Y:S01]  /*19d70*/  HMMA.16816.F32 R8, R40.reuse, R50, R8 ;  /* 0x000000322808723c */ /* 0x040fe20000001808 */
[----:B------:R-:W1:Y:S01]  /*19d80*/  LDSM.16.MT88.4 R48, [R156+0x8000] ;  /* 0x008000009c30783b */ /* 0x000e620000004200 */
[----:B------:R-:W2:Y:S06]  /*19d90*/  MUFU.EX2 R139, R139 ;  /* 0x0000008b008b7308 */ /* 0x000eac0000000800 */
[C---:B----4-:R-:W-:Y:S04]  /*19da0*/  HMMA.16816.F32 R12, R40.reuse, R52, R12 ;  /* 0x00000034280c723c */ /* 0x050fe8000000180c */
[----:B------:R-:W-:Y:S04]  /*19db0*/  MUFU.EX2 R110, R110 ;  /* 0x0000006e006e7308 */ /* 0x000fe80000000800 */
[C---:B------:R-:W-:Y:S01]  /*19dc0*/  HMMA.16816.F32 R16, R40.reuse, R54, R16 ;  /* 0x000000362810723c */ /* 0x040fe20000001810 */
[----:B------:R-:W3:Y:S05]  /*19dd0*/  LDSM.16.MT88.4 R52, [R160+0x8800] ;  /* 0x00880000a034783b */ /* 0x000eea0000004200 */
[----:B------:R-:W-:Y:S02]  /*19de0*/  MUFU.EX2 R113, R113 ;  /* 0x0000007100717308 */ /* 0x000fe40000000800 */
[C---:B------:R-:W-:Y:S04]  /*19df0*/  HMMA.16816.F32 R20, R40.reuse, R44, R20 ;  /* 0x0000002c2814723c */ /* 0x040fe80000001814 */
[----:B--2---:R-:W-:Y:S04]  /*19e00*/  F2FP.PACK_AB R39, R139, R114 ;  /* 0x000000728b27723e */ /* 0x004fe800000000ff */
[C---:B------:R-:W-:Y:S01]  /*19e10*/  HMMA.16816.F32 R24, R40.reuse, R46, R24 ;  /* 0x0000002e2818723c */ /* 0x040fe20000001818 */
[----:B------:R-:W2:Y:S01]  /*19e20*/  LDSM.16.MT88.4 R44, [R158+0x8800] ;  /* 0x008800009e2c783b */ /* 0x000ea20000004200 */
        /* <DEDUP_REMOVED lines=12> */
[C---:B---3--:R-:W-:Y:S08]  /*19ef0*/  HMMA.16816.F32 R4, R40.reuse, R52, R4 ;  /* 0x000000342804723c */ /* 0x048ff00000001804 */
[C---:B------:R-:W-:Y:S01]  /*19f00*/  HMMA.16816.F32 R8, R40.reuse, R54, R8 ;  /* 0x000000362808723c */ /* 0x040fe20000001808 */
[----:B------:R-:W-:Y:S07]  /*19f10*/  LDSM.16.MT88.4 R52, [R158+0x9000] ;  /* 0x009000009e34783b */ /* 0x000fee0000004200 */
[C---:B--2---:R-:W-:Y:S04]  /*19f20*/  HMMA.16816.F32 R12, R40.reuse, R44, R12 ;  /* 0x0000002c280c723c */ /* 0x044fe8000000180c */
[----:B-----5:R-:W-:Y:S04]  /*19f30*/  F2FP.PACK_AB R69, R107, R104 ;  /* 0x000000686b45723e */ /* 0x020fe800000000ff */
[C---:B------:R-:W-:Y:S01]  /*19f40*/  HMMA.16816.F32 R16, R40.reuse, R46, R16 ;  /* 0x0000002e2810723c */ /* 0x040fe20000001810 */
[----:B------:R-:W1:Y:S07]  /*19f50*/  LDSM.16.MT88.4 R44, [R160+0x9000] ;  /* 0x00900000a02c783b */ /* 0x000e6e0000004200 */
[C---:B------:R-:W-:Y:S08]  /*19f60*/  HMMA.16816.F32 R20, R40.reuse, R56, R20 ;  /* 0x000000382814723c */ /* 0x040ff00000001814 */
[C---:B------:R-:W-:Y:S01]  /*19f70*/  HMMA.16816.F32 R24, R40.reuse, R58, R24 ;  /* 0x0000003a2818723c */ /* 0x040fe20000001818 */
[----:B------:R-:W2:Y:S07]  /*19f80*/  LDSM.16.MT88.4 R56, [R157+0x9000] ;  /* 0x009000009d38783b */ /* 0x000eae0000004200 */
[C---:B----4-:R-:W-:Y:S07]  /*19f90*/  HMMA.16816.F32 R28, R40.reuse, R48, R28 ;  /* 0x00000030281c723c */ /* 0x050fee000000181c */
[--C-:B------:R-:W-:Y:S01]  /*19fa0*/  FFMA.FTZ R48, R37, c[0x0][0x23c], -R103.reuse ;  /* 0x00008f0025307a23 */ /* 0x100fe20000010867 */
[----:B------:R-:W-:Y:S01]  /*19fb0*/  HMMA.16816.F32 R32, R40, R50, R32 ;  /* 0x000000322820723c */ /* 0x000fe20000001820 */
[----:B------:R-:W3:Y:S03]  /*19fc0*/  LDSM.16.MT88.4 R40, [R156+0x9000] ;  /* 0x009000009c28783b */ /* 0x000ee60000004200 */
[----:B------:R-:W-:Y:S01]  /*19fd0*/  F2FP.PACK_AB R37, R123, R112 ;  /* 0x000000707b25723e */ /* 0x000fe200000000ff */
[----:B------:R-:W-:Y:S01]  /*19fe0*/  FFMA.FTZ R103, R36, c[0x0][0x23c], -R103 ;  /* 0x00008f0024677a23 */ /* 0x000fe20000010867 */
[----:B------:R-:W-:Y:S01]  /*19ff0*/  F2FP.PACK_AB R36, R113, R110 ;  /* 0x0000006e7124723e */ /* 0x000fe200000000ff */
[----:B------:R-:W-:Y:S01]  /*1a000*/  FADD.FTZ R50, R76, R81 ;  /* 0x000000514c327221 */ /* 0x000fe20000010000 */
[----:B------:R-:W-:Y:S04]  /*1a010*/  MUFU.EX2 R48, R48 ;  /* 0x0000003000307308 */ /* 0x000fe80000000800 */
[----:B------:R-:W-:Y:S01]  /*1a020*/  FADD.FTZ R50, R73, R50 ;  /* 0x0000003249327221 */ /* 0x000fe20000010000 */
[C---:B-1----:R-:W-:Y:S05]  /*1a030*/  HMMA.16816.F32 R4, R36.reuse, R44, R4 ;  /* 0x0000002c2404723c */ /* 0x042fea0000001804 */
[----:B------:R-:W1:Y:S01]  /*1a040*/  MUFU.EX2 R103, R103 ;  /* 0x0000006700677308 */ /* 0x000e620000000800 */
[----:B------:R-:W-:Y:S02]  /*1a050*/  FADD.FTZ R49, R75, R50 ;  /* 0x000000324b317221 */ /* 0x000fe40000010000 */
[C---:B------:R-:W-:Y:S04]  /*1a060*/  HMMA.16816.F32 R8, R36.reuse, R46, R8 ;  /* 0x0000002e2408723c */ /* 0x040fe80000001808 */
[----:B------:R-:W-:Y:S02]  /*1a070*/  FADD.FTZ R49, R72, R49 ;  /* 0x0000003148317221 */ /* 0x000fe40000010000 */
[----:B------:R-:W-:Y:S02]  /*1a080*/  FFMA.FTZ R44, R63, c[0x0][0x23c], -R64 ;  /* 0x00008f003f2c7a23 */ /* 0x000fe40000010840 */
[C---:B------:R-:W-:Y:S04]  /*1a090*/  HMMA.16816.F32 R12, R36.reuse, R52, R12 ;  /* 0x00000034240c723c */ /* 0x040fe8000000180c */
[----:B------:R-:W-:Y:S01]  /*1a0a0*/  FADD.FTZ R74, R74, R49 ;  /* 0x000000314a4a7221 */ /* 0x000fe20000010000 */
[----:B------:R-:W-:Y:S01]  /*1a0b0*/  MUFU.EX2 R44, R44 ;  /* 0x0000002c002c7308 */ /* 0x000fe20000000800 */
[----:B------:R-:W-:Y:S02]  /*1a0c0*/  FADD.FTZ R49, R79, R68 ;  /* 0x000000444f317221 */ /* 0x000fe40000010000 */
[C---:B------:R-:W-:Y:S04]  /*1a0d0*/  HMMA.16816.F32 R16, R36.reuse, R54, R16 ;  /* 0x000000362410723c */ /* 0x040fe80000001810 */
[--C-:B------:R-:W-:Y:S01]  /*1a0e0*/  FFMA.FTZ R45, R61, c[0x0][0x23c], -R64.reuse ;  /* 0x00008f003d2d7a23 */ /* 0x100fe20000010840 */
[----:B-1----:R-:W-:Y:S01]  /*1a0f0*/  F2FP.PACK_AB R71, R103, R48 ;  /* 0x000000306747723e */ /* 0x002fe200000000ff */
[--C-:B------:R-:W-:Y:S02]  /*1a100*/  FFMA.FTZ R46, R62, c[0x0][0x23c], -R64.reuse ;  /* 0x00008f003e2e7a23 */ /* 0x100fe40000010840 */
[C---:B--2---:R-:W-:Y:S02]  /*1a110*/  HMMA.16816.F32 R20, R36.reuse, R56, R20 ;  /* 0x000000382414723c */ /* 0x044fe40000001814 */
[----:B------:R-:W1:Y:S02]  /*1a120*/  MUFU.EX2 R45, R45 ;  /* 0x0000002d002d7308 */ /* 0x000e640000000800 */
[----:B------:R-:W-:Y:S02]  /*1a130*/  FFMA.FTZ R64, R60, c[0x0][0x23c], -R64 ;  /* 0x00008f003c407a23 */ /* 0x000fe40000010840 */
[----:B------:R-:W-:Y:S02]  /*1a140*/  FADD.FTZ R80, R80, R49 ;  /* 0x0000003150507221 */ /* 0x000fe40000010000 */
[C---:B------:R-:W-:Y:S04]  /*1a150*/  HMMA.16816.F32 R24, R36.reuse, R58, R24 ;  /* 0x0000003a2418723c */ /* 0x040fe80000001818 */
[----:B------:R-:W-:Y:S04]  /*1a160*/  MUFU.EX2 R46, R46 ;  /* 0x0000002e002e7308 */ /* 0x000fe80000000800 */
[C---:B---3--:R-:W-:Y:S06]  /*1a170*/  HMMA.16816.F32 R28, R36.reuse, R40, R28 ;  /* 0x00000028241c723c */ /* 0x048fec000000181c */
[----:B------:R-:W2:Y:S01]  /*1a180*/  MUFU.EX2 R47, R64 ;  /* 0x00000040002f7308 */ /* 0x000ea20000000800 */
[----:B------:R-:W-:Y:S01]  /*1a190*/  FADD.FTZ R41, R77, R74 ;  /* 0x0000004a4d297221 */ /* 0x000fe20000010000 */
[----:B------:R-:W-:Y:S01]  /*1a1a0*/  HMMA.16816.F32 R32, R36, R42, R32 ;  /* 0x0000002a2420723c */ /* 0x000fe20000001820 */
[----:B------:R-:W3:Y:S03]  /*1a1b0*/  LDSM.16.MT88.4 R76, [R157+0x9800] ;  /* 0x009800009d4c783b */ /* 0x000ee60000004200 */
        /* <DEDUP_REMOVED lines=8> */
[----:B--2---:R-:W-:Y:S01]  /*1a240*/  F2FP.PACK_AB R70, R47, R46 ;  /* 0x0000002e2f46723e */ /* 0x004fe200000000ff */
[----:B------:R-:W-:Y:S04]  /*1a250*/  FADD.FTZ R133, R133, R130 ;  /* 0x0000008285857221 */ /* 0x000fe80000010000 */
[----:B------:R-:W-:Y:S02]  /*1a260*/  FADD.FTZ R128, R128, R133 ;  /* 0x0000008580807221 */ /* 0x000fe40000010000 */
[C---:B------:R-:W-:Y:S01]  /*1a270*/  HMMA.16816.F32 R96, R68.reuse, R92, R4 ;  /* 0x0000005c4460723c */ /* 0x040fe20000001804 */
[----:B------:R-:W1:Y:S04]  /*1a280*/  LDSM.16.MT88.4 R4, [R156+0x9800] ;  /* 0x009800009c04783b */ /* 0x000e680000004200 */
        /* <DEDUP_REMOVED lines=12> */
[C---:B---3--:R-:W-:Y:S04]  /*1a350*/  HMMA.16816.F32 R80, R68.reuse, R76, R20 ;  /* 0x0000004c4450723c */ /* 0x048fe80000001814 */
        /* <DEDUP_REMOVED lines=25> */
.L_x_7688:
[----:B------:R-:W1:Y:S01]  /*1a4f0*/  SHFL.BFLY PT, R7, R186, 0x2, 0x1f ;  /* 0x0c401f00ba077f89 */ /* 0x000e6200000e0000 */
[----:B------:R-:W-:Y:S01]  /*1a500*/  MOV R11, 0x3f800000 ;  /* 0x3f800000000b7802 */ /* 0x000fe20000000f00 */
[----:B------:R-:W-:Y:S01]  /*1a510*/  BSSY B0, `(.L_x_7693) ;  /* 0x000009f000007945 */ /* 0x000fe20003800000 */
[----:B------:R-:W-:Y:S01]  /*1a520*/  IADD3 R46, -R173, RZ, RZ ;  /* 0x000000ffad2e7210 */ /* 0x000fe20007ffe1ff */
[----:B------:R-:W2:Y:S04]  /*1a530*/  SHFL.BFLY PT, R4, R187, 0x2, 0x1f ;  /* 0x0c401f00bb047f89 */ /* 0x000ea800000e0000 */
        /* <DEDUP_REMOVED lines=10> */
[----:B------:R-:W-:Y:S02]  /*1a5e0*/  LEA.HI R8, R5, R0, RZ, 0x2 ;  /* 0x0000000005087211 */ /* 0x000fe400078f10ff */
[----:B----4-:R-:W-:Y:S02]  /*1a5f0*/  SHF.R.S32.HI R10, RZ, 0x1f, R13 ;  /* 0x0000001fff0a7819 */ /* 0x010fe4000001140d */
[----:B------:R-:W-:Y:S02]  /*1a600*/  SHF.R.S32.HI R12, RZ, 0x2, R8 ;  /* 0x00000002ff0c7819 */ /* 0x000fe40000011408 */
[----:B------:R-:W-:-:S04]  /*1a610*/  LEA.HI R10, R10, R13, RZ, 0x4 ;  /* 0x0000000d0a0a7211 */ /* 0x000fc800078f20ff */
[----:B------:R-:W-:Y:S01]  /*1a620*/  SHF.R.S32.HI R10, RZ, 0x4, R10 ;  /* 0x00000004ff0a7819 */ /* 0x000fe2000001140a */
[----:B-----5:R-:W-:Y:S02]  /*1a630*/  IMAD R45, R46, c[0x0][0x1c0], R45 ;  /* 0x000070002e2d7a24 */ /* 0x020fe400078e022d */
[----:B-1----:R-:W-:Y:S02]  /*1a640*/  IMAD R44, R44, c[0x0][0x210], R173 ;  /* 0x000084002c2c7a24 */ /* 0x002fe400078e02ad */
[----:B--2---:R-:W-:Y:S01]  /*1a650*/  FADD.FTZ R6, R7, R6 ;  /* 0x0000000607067221 */ /* 0x004fe20000010000 */
[----:B------:R-:W-:Y:S01]  /*1a660*/  SHF.R.S32.HI R7, RZ, 0x1f, R8 ;  /* 0x0000001fff077819 */ /* 0x000fe20000011408 */
[----:B------:R-:W-:Y:S02]  /*1a670*/  IMAD R44, R44, c[0x0][0x1c0], R45 ;  /* 0x000070002c2c7a24 */ /* 0x000fe400078e022d */
[----:B---3--:R-:W-:Y:S01]  /*1a680*/  FADD.FTZ R4, R9, R4 ;  /* 0x0000000409047221 */ /* 0x008fe20000010000 */
[----:B------:R-:W-:Y:S01]  /*1a690*/  FSETP.NE.FTZ.AND P3, PT, R6, RZ, PT ;  /* 0x000000ff0600720b */ /* 0x000fe20003f75000 */
[----:B------:R-:W-:Y:S01]  /*1a6a0*/  IMAD.MOV.U32 R9, RZ, RZ, 0x3f800000 ;  /* 0x3f800000ff097424 */ /* 0x000fe200078e00ff */
[----:B------:R-:W-:-:S02]  /*1a6b0*/  LEA.HI R7, R7, R12, RZ, 0x3 ;  /* 0x0000000c07077211 */ /* 0x000fc400078f18ff */
[----:B------:R-:W-:Y:S02]  /*1a6c0*/  FSETP.NE.FTZ.AND P0, PT, R4, RZ, PT ;  /* 0x000000ff0400720b */ /* 0x000fe40003f15000 */
[----:B------:R-:W-:-:S04]  /*1a6d0*/  LOP3.LUT R7, R7, 0xfffffff8, RZ, 0xc0, !PT ;  /* 0xfffffff807077812 */ /* 0x000fc800078ec0ff */
[----:B------:R-:W-:-:S03]  /*1a6e0*/  IADD3 R7, R12, -R7, RZ ;  /* 0x800000070c077210 */ /* 0x000fc60007ffe0ff */
[----:B------:R-:W1:Y:S01]  /*1a6f0*/  @P3 MUFU.RCP R11, R6 ;  /* 0x00000006000b3308 */ /* 0x000e620000001000 */
[----:B------:R-:W-:-:S04]  /*1a700*/  LOP3.LUT R12, R7, 0x1, RZ, 0xc0, !PT ;  /* 0x00000001070c7812 */ /* 0x000fc800078ec0ff */
[----:B------:R-:W-:Y:S02]  /*1a710*/  ISETP.NE.U32.AND P4, PT, R12, 0x1, PT ;  /* 0x000000010c00780c */ /* 0x000fe40003f85070 */
[----:B------:R-:W-:Y:S01]  /*1a720*/  SHF.L.U32 R12, R10, 0x6, RZ ;  /* 0x000000060a0c7819 */ /* 0x000fe200000006ff */
[----:B------:R-:W2:Y:S01]  /*1a730*/  @P0 MUFU.RCP R9, R4 ;  /* 0x0000000400090308 */ /* 0x000ea20000001000 */
[----:B------:R-:W-:Y:S01]  /*1a740*/  R2P PR, R7, 0x6 ;  /* 0x0000000607007804 */ /* 0x000fe20000000000 */
[----:B-1----:R-:W-:-:S06]  /*1a750*/  FMUL.FTZ R96, R11, R96 ;  /* 0x000000600b607220 */ /* 0x002fcc0000410000 */
        /* <DEDUP_REMOVED lines=122> */
.L_x_7694:
[----:B--234-:R-:W-:Y:S05]  /*1af00*/  BSYNC B0 ;  /* 0x0000000000007941 */ /* 0x01cfea0003800000 */
.L_x_7693:
        /* <DEDUP_REMOVED lines=35> */
.L_x_7695:
        /* <DEDUP_REMOVED lines=12> */
.L_x_7823:


//--------------------- .nv.shared._ZN5flash32flash_fwd_splitkv_combine_kernelI23Flash_fwd_kernel_traitsILi64ELi64ELi256ELi4ELb0ELb0EN7cutlass6half_tE19Flash_kernel_traitsILi64ELi64ELi256ELi4ES3_EELi8ELi7ELb0EEEvNS_16Flash_fwd_paramsE --------------------------
	.section	.nv.shared._ZN5flash32flash_fwd_splitkv_combine_kernelI23Flash_fwd_kernel_traitsILi64ELi64ELi256ELi4ELb0ELb0EN7cutlass6half_tE19Flash_kernel_traitsILi64ELi64ELi256ELi4ES3_EELi8ELi7ELb0EEEvNS_16Flash_fwd_paramsE,"aw",@nobits
	.sectionflags	@""
	.align	16
.nv.shared._ZN5flash32flash_fwd_splitkv_combine_kernelI23Flash_fwd_kernel_traitsILi64ELi64ELi256ELi4ELb0ELb0EN7cutlass6half_tE19Flash_kernel_traitsILi64ELi64ELi256ELi4ES3_EELi8ELi7ELb0EEEvNS_16Flash_fwd_paramsE:
	.zero		4608


//--------------------- .nv.global                --------------------------
	.section	.nv.global,"aw",@nobits
.nv.global:
	.type		_ZN78_INTERNAL_508b6885_42_flash_fwd_split_hdim64_fp16_causal_sm80_cu_6987f922_28504cute1_E,@object
	.size		_ZN78_INTERNAL_508b6885_42_flash_fwd_split_hdim64_fp16_causal_sm80_cu_6987f922_28504cute1_E,(_ZN78_INTERNAL_508b6885_42_flash_fwd_split_hdim64_fp16_causal_sm80_cu_6987f922_28504cuda3std3__45__cpo6cbeginE - _ZN78_INTERNAL_508b6885_42_flash_fwd_split_hdim64_fp16_causal_sm80_cu_6987f922_28504cute1_E)
_ZN78_INTERNAL_508b6885_42_flash_fwd_split_hdim64_fp16_causal_sm80_cu_6987f922_28504cute1_E:
	.zero		1
	.type		_ZN78_INTERNAL_508b6885_42_flash_fwd_split_hdim64_fp16_causal_sm80_cu_6987f922_28504cuda3std3__45__cpo6cbeginE,@object
	.size		_ZN78_INTERNAL_508b6885_42_flash_fwd_split_hdim64_fp16_causal_sm80_cu_6987f922_28504cuda3std3__45__cpo6cbeginE,(_ZN78_INTERNAL_508b6885_42_flash_fwd_split_hdim64_fp16_causal_sm80_cu_6987f922_28504cuda3std3__48in_placeE - _ZN78_INTERNAL_508b6885_42_flash_fwd_split_hdim64_fp16_causal_sm80_cu_6987f922_28504cuda3std3__45__cpo6cbeginE)
_ZN78_INTERNAL_508b6885_42_flash_fwd_split_hdim64_fp16_causal_sm80_cu_6987f922_28504cuda3std3__45__cpo6cbeginE:
	.zero		1
	.type		_ZN78_INTERNAL_508b6885_42_flash_fwd_split_hdim64_fp16_causal_sm80_cu_6987f922_28504cuda3std3__48in_placeE,@object
	.size		_ZN78_INTERNAL_508b6885_42_flash_fwd_split_hdim64_fp16_causal_sm80_cu_6987f922_28504cuda3std3__48in_placeE,(_ZN78_INTERNAL_508b6885_42_flash_fwd_split_hdim64_fp16_causal_sm80_cu_6987f922_28504cuda3std6ranges3__45__cpo9iter_moveE - _ZN78_INTERNAL_508b6885_42_flash_fwd_split_hdim64_fp16_causal_sm80_cu_6987f922_28504cuda3std3__48in_placeE)
_ZN78_INTERNAL_508b6885_42_flash_fwd_split_hdim64_fp16_causal_sm80_cu_6987f922_28504cuda3std3__48in_placeE:
	.zero		1
	.type		_ZN78_INTERNAL_508b6885_42_flash_fwd_split_hdim64_fp16_causal_sm80_cu_6987f922_28504cuda3std6ranges3__45__cpo9iter_moveE,@object
	.size		_ZN78_INTERNAL_508b6885_42_flash_fwd_split_hdim64_fp16_causal_sm80_cu_6987f922_28504cuda3std6ranges3__45__cpo9iter_moveE,(_ZN78_INTERNAL_508b6885_42_flash_fwd_split_hdim64_fp16_causal_sm80_cu_6987f922_28504cuda3std3__45__cpo5beginE - _ZN78_INTERNAL_508b6885_42_flash_fwd_split_hdim64_fp16_causal_sm80_cu_6987f922_28504cuda3std6ranges3__45__cpo9iter_moveE)
_ZN78_INTERNAL_508b6885_42_flash_fwd_split_hdim64_fp16_causal_sm80_cu_6987f922_28504cuda3std6ranges3__45__cpo9iter_moveE:
	.zero		1
	.type		_ZN78_INTERNAL_508b6885_42_flash_fwd_split_hdim64_fp16_causal_sm80_cu_6987f922_28504cuda3std3__45__cpo5beginE,@object
	.size		_ZN78_INTERNAL_508b6885_42_flash_fwd_split_hdim64_fp16_causal_sm80_cu_6987f922_28504cuda3std3__45__cpo5beginE,(_ZN78_INTERNAL_508b6885_42_flash_fwd_split_hdim64_fp16_causal_sm80_cu_6987f922_28504cuda3std3__480_GLOBAL__N__508b6885_42_flash_fwd_split_hdim64_fp16_causal_sm80_cu_6987f922_28506ignoreE - _ZN78_INTERNAL_508b6885_42_flash_fwd_split_hdim64_fp16_causal_sm80_cu_6987f922_28504cuda3std3__45__cpo5beginE)
_ZN78_INTERNAL_508b6885_42_flash_fwd_split_hdim64_fp16_causal_sm80_cu_6987f922_28504cuda3std3__45__cpo5beginE:
	.zero		1
	.type		_ZN78_INTERNAL_508b6885_42_flash_fwd_split_hdim64_fp16_causal_sm80_cu_6987f922_28504cuda3std3__480_GLOBAL__N__508b6885_42_flash_fwd_split_hdim64_fp16_causal_sm80_cu_6987f922_28506ignoreE,@object
	.size		_ZN78_INTERNAL_508b6885_42_flash_fwd_split_hdim64_fp16_causal_sm80_cu_6987f922_28504cuda3std3__480_GLOBAL__N__508b6885_42_flash_fwd_split_hdim64_fp16_causal_sm80_cu_6987f922_28506ignoreE,(_ZN78_INTERNAL_508b6885_42_flash_fwd_split_hdim64_fp16_causal_sm80_cu_6987f922_28504cute7productE - _ZN78_INTERNAL_508b6885_42_flash_fwd_split_hdim64_fp16_causal_sm80_cu_6987f922_28504cuda3std3__480_GLOBAL__N__508b6885_42_flash_fwd_split_hdim64_fp16_causal_sm80_cu_6987f922_28506ignoreE)
_ZN78_INTERNAL_508b6885_42_flash_fwd_split_hdim64_fp16_causal_sm80_cu_6987f922_28504cuda3std3__480_GLOBAL__N__508b6885_42_flash_fwd_split_hdim64_fp16_causal_sm80_cu_6987f922_28506ignoreE:
	.zero		1
	.type		_ZN78_INTERNAL_508b6885_42_flash_fwd_split_hdim64_fp16_causal_sm80_cu_6987f922_28504cute7productE,@object
	.size		_ZN78_INTERNAL_508b6885_42_flash_fwd_split_hdim64_fp16_causal_sm80_cu_6987f922_28504cute7productE,(_ZN78_INTERNAL_508b6885_42_flash_fwd_split_hdim64_fp16_causal_sm80_cu_6987f922_28504cuda3std3__45__cpo3endE - _ZN78_INTERNAL_508b6885_42_flash_fwd_split_hdim64_fp16_causal_sm80_cu_6987f922_28504cute7productE)
_ZN78_INTERNAL_508b6885_42_flash_fwd_split_hdim64_fp16_causal_sm80_cu_6987f922_28504cute7productE:
	.zero		1
	.type		_ZN78_INTERNAL_508b6885_42_flash_fwd_split_hdim64_fp16_causal_sm80_cu_6987f922_28504cuda3std3__45__cpo3endE,@object
	.size		_ZN78_INTERNAL_508b6885_42_flash_fwd_split_hdim64_fp16_causal_sm80_cu_6987f922_28504cuda3std3__45__cpo3endE,(_ZN78_INTERNAL_508b6885_42_flash_fwd_split_hdim64_fp16_causal_sm80_cu_6987f922_28504cuda3std3__419piecewise_constructE - _ZN78_INTERNAL_508b6885_42_flash_fwd_split_hdim64_fp16_causal_sm80_cu_6987f922_28504cuda3std3__45__cpo3endE)
_ZN78_INTERNAL_508b6885_42_flash_fwd_split_hdim64_fp16_causal_sm80_cu_6987f922_28504cuda3std3__45__cpo3endE:
	.zero		1
	.type		_ZN78_INTERNAL_508b6885_42_flash_fwd_split_hdim64_fp16_causal_sm80_cu_6987f922_28504cuda3std3__419piecewise_constructE,@object
	.size		_ZN78_INTERNAL_508b6885_42_flash_fwd_split_hdim64_fp16_causal_sm80_cu_6987f922_28504cuda3std3__419piecewise_constructE,(_ZN78_INTERNAL_508b6885_42_flash_fwd_split_hdim64_fp16_causal_sm80_cu_6987f922_28504cuda3std3__45__cpo4cendE - _ZN78_INTERNAL_508b6885_42_flash_fwd_split_hdim64_fp16_causal_sm80_cu_6987f922_28504cuda3std3__419piecewise_constructE)
_ZN78_INTERNAL_508b6885_42_flash_fwd_split_hdim64_fp16_causal_sm80_cu_6987f922_28504cuda3std3__419piecewise_constructE:
	.zero		1
	.type		_ZN78_INTERNAL_508b6885_42_flash_fwd_split_hdim64_fp16_causal_sm80_cu_6987f922_28504cuda3std3__45__cpo4cendE,@object
	.size		_ZN78_INTERNAL_508b6885_42_flash_fwd_split_hdim64_fp16_causal_sm80_cu_6987f922_28504cuda3std3__45__cpo4cendE,(_ZN78_INTERNAL_508b6885_42_flash_fwd_split_hdim64_fp16_causal_sm80_cu_6987f922_28504cuda3std6ranges3__45__cpo4swapE - _ZN78_INTERNAL_508b6885_42_flash_fwd_split_hdim64_fp16_causal_sm80_cu_6987f922_28504cuda3std3__45__cpo4cendE)
_ZN78_INTERNAL_508b6885_42_flash_fwd_split_hdim64_fp16_causal_sm80_cu_6987f922_28504cuda3std3__45__cpo4cendE:
	.zero		1
	.type		_ZN78_INTERNAL_508b6885_42_flash_fwd_split_hdim64_fp16_causal_sm80_cu_6987f922_28504cuda3std6ranges3__45__cpo4swapE,@object
	.size		_ZN78_INTERNAL_508b6885_42_flash_fwd_split_hdim64_fp16_causal_sm80_cu_6987f922_28504cuda3std6ranges3__45__cpo4swapE,(.L_7 - _ZN78_INTERNAL_508b6885_42_flash_fwd_split_hdim64_fp16_causal_sm80_cu_6987f922_28504cuda3std6ranges3__45__cpo4swapE)
_ZN78_INTERNAL_508b6885_42_flash_fwd_split_hdim64_fp16_causal_sm80_cu_6987f922_28504cuda3std6ranges3__45__cpo4swapE:
	.zero		1
.L_7:


//--------------------- .nv.shared._ZN5flash32flash_fwd_splitkv_combine_kernelI23Flash_fwd_kernel_traitsILi64ELi64ELi256ELi4ELb0ELb0EN7cutlass6half_tE19Flash_kernel_traitsILi64ELi64ELi256ELi4ES3_EELi8ELi6ELb0EEEvNS_16Flash_fwd_paramsE --------------------------
	.section	.nv.shared._ZN5flash32flash_fwd_splitkv_combine_kernelI23Flash_fwd_kernel_traitsILi64ELi64ELi256ELi4ELb0ELb0EN7cutlass6half_tE19Flash_kernel_traitsILi64ELi64ELi256ELi4ES3_EELi8ELi6ELb0EEEvNS_16Flash_fwd_paramsE,"aw",@nobits
	.sectionflags	@""
	.align	16
.nv.shared._ZN5flash32flash_fwd_splitkv_combine_kernelI23Flash_fwd_kernel_traitsILi64ELi64ELi256ELi4ELb0ELb0EN7cutlass6half_tE19Flash_kernel_traitsILi64ELi64ELi256ELi4ES3_EELi8ELi6ELb0EEEvNS_16Flash_fwd_paramsE:
	.zero		2304


//--------------------- .nv.shared._ZN5flash32flash_fwd_splitkv_combine_kernelI23Flash_fwd_kernel_traitsILi64ELi64ELi256ELi4ELb0ELb0EN7cutlass6half_tE19Flash_kernel_traitsILi64ELi64ELi256ELi4ES3_EELi8ELi5ELb0EEEvNS_16Flash_fwd_paramsE --------------------------
	.section	.nv.shared._ZN5flash32flash_fwd_splitkv_combine_kernelI23Flash_fwd_kernel_traitsILi64ELi64ELi256ELi4ELb0ELb0EN7cutlass6half_tE19Flash_kernel_traitsILi64ELi64ELi256ELi4ES3_EELi8ELi5ELb0EEEvNS_16Flash_fwd_paramsE,"aw",@nobits
	.sectionflags	@""
	.align	16
.nv.shared._ZN5flash32flash_fwd_splitkv_combine_kernelI23Flash_fwd_kernel_traitsILi64ELi64ELi256ELi4ELb0ELb0EN7cutlass6half_tE19Flash_kernel_traitsILi64ELi64ELi256ELi4ES3_EELi8ELi5ELb0EEEvNS_16Flash_fwd_paramsE:
	.zero		1152


//--------------------- .nv.shared._ZN5flash32flash_fwd_splitkv_combine_kernelI23Flash_fwd_kernel_traitsILi64ELi64ELi256ELi4ELb0ELb0EN7cutlass6half_tE19Flash_kernel_traitsILi64ELi64ELi256ELi4ES3_EELi8ELi4ELb0EEEvNS_16Flash_fwd_paramsE --------------------------
	.section	.nv.shared._ZN5flash32flash_fwd_splitkv_combine_kernelI23Flash_fwd_kernel_traitsILi64ELi64ELi256ELi4ELb0ELb0EN7cutlass6half_tE19Flash_kernel_traitsILi64ELi64ELi256ELi4ES3_EELi8ELi4ELb0EEEvNS_16Flash_fwd_paramsE,"aw",@nobits
	.sectionflags	@""
	.align	16
.nv.shared._ZN5flash32flash_fwd_splitkv_combine_kernelI23Flash_fwd_kernel_traitsILi64ELi64ELi256ELi4ELb0ELb0EN7cutlass6half_tE19Flash_kernel_traitsILi64ELi64ELi256ELi4ES3_EELi8ELi4ELb0EEEvNS_16Flash_fwd_paramsE:
	.zero		576


//--------------------- .nv.shared._ZN5flash32flash_fwd_splitkv_combine_kernelI23Flash_fwd_kernel_traitsILi64ELi64ELi256ELi4ELb0ELb0EN7cutlass6half_tE19Flash_kernel_traitsILi64ELi64ELi256ELi4ES3_EELi8ELi3ELb0EEEvNS_16Flash_fwd_paramsE --------------------------
	.section	.nv.shared._ZN5flash32flash_fwd_splitkv_combine_kernelI23Flash_fwd_kernel_traitsILi64ELi64ELi256ELi4ELb0ELb0EN7cutlass6half_tE19Flash_kernel_traitsILi64ELi64ELi256ELi4ES3_EELi8ELi3ELb0EEEvNS_16Flash_fwd_paramsE,"aw",@nobits
	.sectionflags	@""
	.align	16
.nv.shared._ZN5flash32flash_fwd_splitkv_combine_kernelI23Flash_fwd_kernel_traitsILi64ELi64ELi256ELi4ELb0ELb0EN7cutlass6half_tE19Flash_kernel_traitsILi64ELi64ELi256ELi4ES3_EELi8ELi3ELb0EEEvNS_16Flash_fwd_paramsE:
	.zero		288


//--------------------- .nv.shared._ZN5flash32flash_fwd_splitkv_combine_kernelI23Flash_fwd_kernel_traitsILi64ELi64ELi256ELi4ELb0ELb0EN7cutlass6half_tE19Flash_kernel_traitsILi64ELi64ELi256ELi4ES3_EELi8ELi2ELb0EEEvNS_16Flash_fwd_paramsE --------------------------
	.section	.nv.shared._ZN5flash32flash_fwd_splitkv_combine_kernelI23Flash_fwd_kernel_traitsILi64ELi64ELi256ELi4ELb0ELb0EN7cutlass6half_tE19Flash_kernel_traitsILi64ELi64ELi256ELi4ES3_EELi8ELi2ELb0EEEvNS_16Flash_fwd_paramsE,"aw",@nobits
	.sectionflags	@""
	.align	16
.nv.shared._ZN5flash32flash_fwd_splitkv_combine_kernelI23Flash_fwd_kernel_traitsILi64ELi64ELi256ELi4ELb0ELb0EN7cutlass6half_tE19Flash_kernel_traitsILi64ELi64ELi256ELi4ES3_EELi8ELi2ELb0EEEvNS_16Flash_fwd_paramsE:
	.zero		144


//--------------------- .nv.shared._ZN5flash32flash_fwd_splitkv_combine_kernelI23Flash_fwd_kernel_traitsILi64ELi64ELi256ELi4ELb0ELb0EN7cutlass6half_tE19Flash_kernel_traitsILi64ELi64ELi256ELi4ES3_EELi8ELi1ELb0EEEvNS_16Flash_fwd_paramsE --------------------------
	.section	.nv.shared._ZN5flash32flash_fwd_splitkv_combine_kernelI23Flash_fwd_kernel_traitsILi64ELi64ELi256ELi4ELb0ELb0EN7cutlass6half_tE19Flash_kernel_traitsILi64ELi64ELi256ELi4ES3_EELi8ELi1ELb0EEEvNS_16Flash_fwd_paramsE,"aw",@nobits
	.sectionflags	@""
	.align	16
.nv.shared._ZN5flash32flash_fwd_splitkv_combine_kernelI23Flash_fwd_kernel_traitsILi64ELi64ELi256ELi4ELb0ELb0EN7cutlass6half_tE19Flash_kernel_traitsILi64ELi64ELi256ELi4ES3_EELi8ELi1ELb0EEEvNS_16Flash_fwd_paramsE:
	.zero		80


//--------------------- .nv.shared._ZN5flash32flash_fwd_splitkv_combine_kernelI23Flash_fwd_kernel_traitsILi64ELi64ELi256ELi4ELb0ELb0EN7cutlass6half_tE19Flash_kernel_traitsILi64ELi64ELi256ELi4ES3_EELi8ELi7ELb1EEEvNS_16Flash_fwd_paramsE --------------------------
	.section	.nv.shared._ZN5flash32flash_fwd_splitkv_combine_kernelI23Flash_fwd_kernel_traitsILi64ELi64ELi256ELi4ELb0ELb0EN7cutlass6half_tE19Flash_kernel_traitsILi64ELi64ELi256ELi4ES3_EELi8ELi7ELb1EEEvNS_16Flash_fwd_paramsE,"aw",@nobits
	.sectionflags	@""
	.align	16
.nv.shared._ZN5flash32flash_fwd_splitkv_combine_kernelI23Flash_fwd_kernel_traitsILi64ELi64ELi256ELi4ELb0ELb0EN7cutlass6half_tE19Flash_kernel_traitsILi64ELi64ELi256ELi4ES3_EELi8ELi7ELb1EEEvNS_16Flash_fwd_paramsE:
	.zero		4608


//--------------------- .nv.shared._ZN5flash32flash_fwd_splitkv_combine_kernelI23Flash_fwd_kernel_traitsILi64ELi64ELi256ELi4ELb0ELb0EN7cutlass6half_tE19Flash_kernel_traitsILi64ELi64ELi256ELi4ES3_EELi8ELi6ELb1EEEvNS_16Flash_fwd_paramsE --------------------------
	.section	.nv.shared._ZN5flash32flash_fwd_splitkv_combine_kernelI23Flash_fwd_kernel_traitsILi64ELi64ELi256ELi4ELb0ELb0EN7cutlass6half_tE19Flash_kernel_traitsILi64ELi64ELi256ELi4ES3_EELi8ELi6ELb1EEEvNS_16Flash_fwd_paramsE,"aw",@nobits
	.sectionflags	@""
	.align	16
.nv.shared._ZN5flash32flash_fwd_splitkv_combine_kernelI23Flash_fwd_kernel_traitsILi64ELi64ELi256ELi4ELb0ELb0EN7cutlass6half_tE19Flash_kernel_traitsILi64ELi64ELi256ELi4ES3_EELi8ELi6ELb1EEEvNS_16Flash_fwd_paramsE:
	.zero		2304


//--------------------- .nv.shared._ZN5flash32flash_fwd_splitkv_combine_kernelI23Flash_fwd_kernel_traitsILi64ELi64ELi256ELi4ELb0ELb0EN7cutlass6half_tE19Flash_kernel_traitsILi64ELi64ELi256ELi4ES3_EELi8ELi5ELb1EEEvNS_16Flash_fwd_paramsE --------------------------
	.section	.nv.shared._ZN5flash32flash_fwd_splitkv_combine_kernelI23Flash_fwd_kernel_traitsILi64ELi64ELi256ELi4ELb0ELb0EN7cutlass6half_tE19Flash_kernel_traitsILi64ELi64ELi256ELi4ES3_EELi8ELi5ELb1EEEvNS_16Flash_fwd_paramsE,"aw",@nobits
	.sectionflags	@""
	.align	16
.nv.shared._ZN5flash32flash_fwd_splitkv_combine_kernelI23Flash_fwd_kernel_traitsILi64ELi64ELi256ELi4ELb0ELb0EN7cutlass6half_tE19Flash_kernel_traitsILi64ELi64ELi256ELi4ES3_EELi8ELi5ELb1EEEvNS_16Flash_fwd_paramsE:
	.zero		1152


//--------------------- .nv.shared._ZN5flash32flash_fwd_splitkv_combine_kernelI23Flash_fwd_kernel_traitsILi64ELi64ELi256ELi4ELb0ELb0EN7cutlass6half_tE19Flash_kernel_traitsILi64ELi64ELi256ELi4ES3_EELi8ELi4ELb1EEEvNS_16Flash_fwd_paramsE --------------------------
	.section	.nv.shared._ZN5flash32flash_fwd_splitkv_combine_kernelI23Flash_fwd_kernel_traitsILi64ELi64ELi256ELi4ELb0ELb0EN7cutlass6half_tE19Flash_kernel_traitsILi64ELi64ELi256ELi4ES3_EELi8ELi4ELb1EEEvNS_16Flash_fwd_paramsE,"aw",@nobits
	.sectionflags	@""
	.align	16
.nv.shared._ZN5flash32flash_fwd_splitkv_combine_kernelI23Flash_fwd_kernel_traitsILi64ELi64ELi256ELi4ELb0ELb0EN7cutlass6half_tE19Flash_kernel_traitsILi64ELi64ELi256ELi4ES3_EELi8ELi4ELb1EEEvNS_16Flash_fwd_paramsE:
	.zero		576


//--------------------- .nv.shared._ZN5flash32flash_fwd_splitkv_combine_kernelI23Flash_fwd_kernel_traitsILi64ELi64ELi256ELi4ELb0ELb0EN7cutlass6half_tE19Flash_kernel_traitsILi64ELi64ELi256ELi4ES3_EELi8ELi3ELb1EEEvNS_16Flash_fwd_paramsE --------------------------
	.section	.nv.shared._ZN5flash32flash_fwd_splitkv_combine_kernelI23Flash_fwd_kernel_traitsILi64ELi64ELi256ELi4ELb0ELb0EN7cutlass6half_tE19Flash_kernel_traitsILi64ELi64ELi256ELi4ES3_EELi8ELi3ELb1EEEvNS_16Flash_fwd_paramsE,"aw",@nobits
	.sectionflags	@""
	.align	16
.nv.shared._ZN5flash32flash_fwd_splitkv_combine_kernelI23Flash_fwd_kernel_traitsILi64ELi64ELi256ELi4ELb0ELb0EN7cutlass6half_tE19Flash_kernel_traitsILi64ELi64ELi256ELi4ES3_EELi8ELi3ELb1EEEvNS_16Flash_fwd_paramsE:
	.zero		288


//--------------------- .nv.shared._ZN5flash32flash_fwd_splitkv_combine_kernelI23Flash_fwd_kernel_traitsILi64ELi64ELi256ELi4ELb0ELb0EN7cutlass6half_tE19Flash_kernel_traitsILi64ELi64ELi256ELi4ES3_EELi8ELi2ELb1EEEvNS_16Flash_fwd_paramsE --------------------------
	.section	.nv.shared._ZN5flash32flash_fwd_splitkv_combine_kernelI23Flash_fwd_kernel_traitsILi64ELi64ELi256ELi4ELb0ELb0EN7cutlass6half_tE19Flash_kernel_traitsILi64ELi64ELi256ELi4ES3_EELi8ELi2ELb1EEEvNS_16Flash_fwd_paramsE,"aw",@nobits
	.sectionflags	@""
	.align	16
.nv.shared._ZN5flash32flash_fwd_splitkv_combine_kernelI23Flash_fwd_kernel_traitsILi64ELi64ELi256ELi4ELb0ELb0EN7cutlass6half_tE19Flash_kernel_traitsILi64ELi64ELi256ELi4ES3_EELi8ELi2ELb1EEEvNS_16Flash_fwd_paramsE:
	.zero		144


//--------------------- .nv.shared._ZN5flash32flash_fwd_splitkv_combine_kernelI23Flash_fwd_kernel_traitsILi64ELi64ELi256ELi4ELb0ELb0EN7cutlass6half_tE19Flash_kernel_traitsILi64ELi64ELi256ELi4ES3_EELi8ELi1ELb1EEEvNS_16Flash_fwd_paramsE --------------------------
	.section	.nv.shared._ZN5flash32flash_fwd_splitkv_combine_kernelI23Flash_fwd_kernel_traitsILi64ELi64ELi256ELi4ELb0ELb0EN7cutlass6half_tE19Flash_kernel_traitsILi64ELi64ELi256ELi4ES3_EELi8ELi1ELb1EEEvNS_16Flash_fwd_paramsE,"aw",@nobits
	.sectionflags	@""
	.align	16
.nv.shared._ZN5flash32flash_fwd_splitkv_combine_kernelI23Flash_fwd_kernel_traitsILi64ELi64ELi256ELi4ELb0ELb0EN7cutlass6half_tE19Flash_kernel_traitsILi64ELi64ELi256ELi4ES3_EELi8ELi1ELb1EEEvNS_16Flash_fwd_paramsE:
	.zero		80


//--------------------- .nv.shared._ZN5flash24flash_fwd_splitkv_kernelI23Flash_fwd_kernel_traitsILi64ELi64ELi256ELi4ELb0ELb0EN7cutlass6half_tE19Flash_kernel_traitsILi64ELi64ELi256ELi4ES3_EELb1ELb0ELb0ELb0ELb0ELb0ELb0ELb0EEEvNS_16Flash_fwd_paramsE --------------------------
	.section	.nv.shared._ZN5flash24flash_fwd_splitkv_kernelI23Flash_fwd_kernel_traitsILi64ELi64ELi256ELi4ELb0ELb0EN7cutlass6half_tE19Flash_kernel_traitsILi64ELi64ELi256ELi4ES3_EELb1ELb0ELb0ELb0ELb0ELb0ELb0ELb0EEEvNS_16Flash_fwd_paramsE,"aw",@nobits
	.sectionflags	@""
	.align	16


//--------------------- .nv.shared._ZN5flash24flash_fwd_splitkv_kernelI23Flash_fwd_kernel_traitsILi64ELi64ELi256ELi4ELb0ELb0EN7cutlass6half_tE19Flash_kernel_traitsILi64ELi64ELi256ELi4ES3_EELb1ELb0ELb0ELb0ELb0ELb1ELb0ELb0EEEvNS_16Flash_fwd_paramsE --------------------------
	.section	.nv.shared._ZN5flash24flash_fwd_splitkv_kernelI23Flash_fwd_kernel_traitsILi64ELi64ELi256ELi4ELb0ELb0EN7cutlass6half_tE19Flash_kernel_traitsILi64ELi64ELi256ELi4ES3_EELb1ELb0ELb0ELb0ELb0ELb1ELb0ELb0EEEvNS_16Flash_fwd_paramsE,"aw",@nobits
	.sectionflags	@""
	.align	16


//--------------------- .nv.shared._ZN5flash24flash_fwd_splitkv_kernelI23Flash_fwd_kernel_traitsILi64ELi64ELi256ELi4ELb0ELb0EN7cutlass6half_tE19Flash_kernel_traitsILi64ELi64ELi256ELi4ES3_EELb1ELb0ELb0ELb0ELb0ELb0ELb0ELb1EEEvNS_16Flash_fwd_paramsE --------------------------
	.section	.nv.shared._ZN5flash24flash_fwd_splitkv_kernelI23Flash_fwd_kernel_traitsILi64ELi64ELi256ELi4ELb0ELb0EN7cutlass6half_tE19Flash_kernel_traitsILi64ELi64ELi256ELi4ES3_EELb1ELb0ELb0ELb0ELb0ELb0ELb0ELb1EEEvNS_16Flash_fwd_paramsE,"aw",@nobits
	.sectionflags	@""
	.align	16


//--------------------- .nv.shared._ZN5flash24flash_fwd_splitkv_kernelI23Flash_fwd_kernel_traitsILi64ELi64ELi256ELi4ELb0ELb0EN7cutlass6half_tE19Flash_kernel_traitsILi64ELi64ELi256ELi4ES3_EELb1ELb0ELb0ELb0ELb0ELb1ELb0ELb1EEEvNS_16Flash_fwd_paramsE --------------------------
	.section	.nv.shared._ZN5flash24flash_fwd_splitkv_kernelI23Flash_fwd_kernel_traitsILi64ELi64ELi256ELi4ELb0ELb0EN7cutlass6half_tE19Flash_kernel_traitsILi64ELi64ELi256ELi4ES3_EELb1ELb0ELb0ELb0ELb0ELb1ELb0ELb1EEEvNS_16Flash_fwd_paramsE,"aw",@nobits
	.sectionflags	@""
	.align	16


//--------------------- .nv.shared._ZN5flash24flash_fwd_splitkv_kernelI23Flash_fwd_kernel_traitsILi64ELi64ELi256ELi4ELb0ELb0EN7cutlass6half_tE19Flash_kernel_traitsILi64ELi64ELi256ELi4ES3_EELb1ELb0ELb0ELb0ELb0ELb0ELb1ELb0EEEvNS_16Flash_fwd_paramsE --------------------------
	.section	.nv.shared._ZN5flash24flash_fwd_splitkv_kernelI23Flash_fwd_kernel_traitsILi64ELi64ELi256ELi4ELb0ELb0EN7cutlass6half_tE19Flash_kernel_traitsILi64ELi64ELi256ELi4ES3_EELb1ELb0ELb0ELb0ELb0ELb0ELb1ELb0EEEvNS_16Flash_fwd_paramsE,"aw",@nobits
	.sectionflags	@""
	.align	16


//--------------------- .nv.shared._ZN5flash24flash_fwd_splitkv_kernelI23Flash_fwd_kernel_traitsILi64ELi64ELi256ELi4ELb0ELb0EN7cutlass6half_tE19Flash_kernel_traitsILi64ELi64ELi256ELi4ES3_EELb1ELb0ELb0ELb0ELb0ELb1ELb1ELb0EEEvNS_16Flash_fwd_paramsE --------------------------
	.section	.nv.shared._ZN5flash24flash_fwd_splitkv_kernelI23Flash_fwd_kernel_traitsILi64ELi64ELi256ELi4ELb0ELb0EN7cutlass6half_tE19Flash_kernel_traitsILi64ELi64ELi256ELi4ES3_EELb1ELb0ELb0ELb0ELb0ELb1ELb1ELb0EEEvNS_16Flash_fwd_paramsE,"aw",@nobits
	.sectionflags	@""
	.align	16


//--------------------- .nv.shared._ZN5flash24flash_fwd_splitkv_kernelI23Flash_fwd_kernel_traitsILi64ELi64ELi256ELi4ELb0ELb0EN7cutlass6half_tE19Flash_kernel_traitsILi64ELi64ELi256ELi4ES3_EELb1ELb0ELb0ELb0ELb0ELb0ELb1ELb1EEEvNS_16Flash_fwd_paramsE --------------------------
	.section	.nv.shared._ZN5flash24flash_fwd_splitkv_kernelI23Flash_fwd_kernel_traitsILi64ELi64ELi256ELi4ELb0ELb0EN7cutlass6half_tE19Flash_kernel_traitsILi64ELi64ELi256ELi4ES3_EELb1ELb0ELb0ELb0ELb0ELb0ELb1ELb1EEEvNS_16Flash_fwd_paramsE,"aw",@nobits
	.sectionflags	@""
	.align	16


//--------------------- .nv.shared._ZN5flash24flash_fwd_splitkv_kernelI23Flash_fwd_kernel_traitsILi64ELi64ELi256ELi4ELb0ELb0EN7cutlass6half_tE19Flash_kernel_traitsILi64ELi64ELi256ELi4ES3_EELb1ELb0ELb0ELb0ELb0ELb1ELb1ELb1EEEvNS_16Flash_fwd_paramsE --------------------------
	.section	.nv.shared._ZN5flash24flash_fwd_splitkv_kernelI23Flash_fwd_kernel_traitsILi64ELi64ELi256ELi4ELb0ELb0EN7cutlass6half_tE19Flash_kernel_traitsILi64ELi64ELi256ELi4ES3_EELb1ELb0ELb0ELb0ELb0ELb1ELb1ELb1EEEvNS_16Flash_fwd_paramsE,"aw",@nobits
	.sectionflags	@""
	.align	16


//--------------------- .nv.shared._ZN5flash24flash_fwd_splitkv_kernelI23Flash_fwd_kernel_traitsILi64ELi64ELi256ELi4ELb0ELb0EN7cutlass6half_tE19Flash_kernel_traitsILi64ELi64ELi256ELi4ES3_EELb1ELb0ELb0ELb1ELb1ELb0ELb0ELb0EEEvNS_16Flash_fwd_paramsE --------------------------
	.section	.nv.shared._ZN5flash24flash_fwd_splitkv_kernelI23Flash_fwd_kernel_traitsILi64ELi64ELi256ELi4ELb0ELb0EN7cutlass6half_tE19Flash_kernel_traitsILi64ELi64ELi256ELi4ES3_EELb1ELb0ELb0ELb1ELb1ELb0ELb0ELb0EEEvNS_16Flash_fwd_paramsE,"aw",@nobits
	.sectionflags	@""
	.align	16


//--------------------- .nv.shared._ZN5flash24flash_fwd_splitkv_kernelI23Flash_fwd_kernel_traitsILi64ELi64ELi256ELi4ELb0ELb0EN7cutlass6half_tE19Flash_kernel_traitsILi64ELi64ELi256ELi4ES3_EELb1ELb0ELb0ELb1ELb1ELb1ELb0ELb0EEEvNS_16Flash_fwd_paramsE --------------------------
	.section	.nv.shared._ZN5flash24flash_fwd_splitkv_kernelI23Flash_fwd_kernel_traitsILi64ELi64ELi256ELi4ELb0ELb0EN7cutlass6half_tE19Flash_kernel_traitsILi64ELi64ELi256ELi4ES3_EELb1ELb0ELb0ELb1ELb1ELb1ELb0ELb0EEEvNS_16Flash_fwd_paramsE,"aw",@nobits
	.sectionflags	@""
	.align	16


//--------------------- .nv.shared._ZN5flash24flash_fwd_splitkv_kernelI23Flash_fwd_kernel_traitsILi64ELi64ELi256ELi4ELb0ELb0EN7cutlass6half_tE19Flash_kernel_traitsILi64ELi64ELi256ELi4ES3_EELb1ELb0ELb0ELb1ELb1ELb0ELb1ELb0EEEvNS_16Flash_fwd_paramsE --------------------------
	.section	.nv.shared._ZN5flash24flash_fwd_splitkv_kernelI23Flash_fwd_kernel_traitsILi64ELi64ELi256ELi4ELb0ELb0EN7cutlass6half_tE19Flash_kernel_traitsILi64ELi64ELi256ELi4ES3_EELb1ELb0ELb0ELb1ELb1ELb0ELb1ELb0EEEvNS_16Flash_fwd_paramsE,"aw",@nobits
	.sectionflags	@""
	.align	16


//--------------------- .nv.shared._ZN5flash24flash_fwd_splitkv_kernelI23Flash_fwd_kernel_traitsILi64ELi64ELi256ELi4ELb0ELb0EN7cutlass6half_tE19Flash_kernel_traitsILi64ELi64ELi256ELi4ES3_EELb1ELb0ELb0ELb1ELb1ELb1ELb1ELb0EEEvNS_16Flash_fwd_paramsE --------------------------
	.section	.nv.shared._ZN5flash24flash_fwd_splitkv_kernelI23Flash_fwd_kernel_traitsILi64ELi64ELi256ELi4ELb0ELb0EN7cutlass6half_tE19Flash_kernel_traitsILi64ELi64ELi256ELi4ES3_EELb1ELb0ELb0ELb1ELb1ELb1ELb1ELb0EEEvNS_16Flash_fwd_paramsE,"aw",@nobits
	.sectionflags	@""
	.align	16


//--------------------- .nv.shared._ZN5flash24flash_fwd_splitkv_kernelI23Flash_fwd_kernel_traitsILi64ELi64ELi256ELi4ELb0ELb0EN7cutlass6half_tE19Flash_kernel_traitsILi64ELi64ELi256ELi4ES3_EELb1ELb0ELb0ELb0ELb1ELb0ELb0ELb0EEEvNS_16Flash_fwd_paramsE --------------------------
	.section	.nv.shared._ZN5flash24flash_fwd_splitkv_kernelI23Flash_fwd_kernel_traitsILi64ELi64ELi256ELi4ELb0ELb0EN7cutlass6half_tE19Flash_kernel_traitsILi64ELi64ELi256ELi4ES3_EELb1ELb0ELb0ELb0ELb1ELb0ELb0ELb0EEEvNS_16Flash_fwd_paramsE,"aw",@nobits
	.sectionflags	@""
	.align	16


//--------------------- .nv.shared._ZN5flash24flash_fwd_splitkv_kernelI23Flash_fwd_kernel_traitsILi64ELi64ELi256ELi4ELb0ELb0EN7cutlass6half_tE19Flash_kernel_traitsILi64ELi64ELi256ELi4ES3_EELb1ELb0ELb0ELb0ELb1ELb1ELb0ELb0EEEvNS_16Flash_fwd_paramsE --------------------------
	.section	.nv.shared._ZN5flash24flash_fwd_splitkv_kernelI23Flash_fwd_kernel_traitsILi64ELi64ELi256ELi4ELb0ELb0EN7cutlass6half_tE19Flash_kernel_traitsILi64ELi64ELi256ELi4ES3_EELb1ELb0ELb0ELb0ELb1ELb1ELb0ELb0EEEvNS_16Flash_fwd_paramsE,"aw",@nobits
	.sectionflags	@""
	.align	16


//--------------------- .nv.shared._ZN5flash24flash_fwd_splitkv_kernelI23Flash_fwd_kernel_traitsILi64ELi64ELi256ELi4ELb0ELb0EN7cutlass6half_tE19Flash_kernel_traitsILi64ELi64ELi256ELi4ES3_EELb1ELb0ELb1ELb0ELb0ELb0ELb0ELb0EEEvNS_16Flash_fwd_paramsE --------------------------
	.section	.nv.shared._ZN5flash24flash_fwd_splitkv_kernelI23Flash_fwd_kernel_traitsILi64ELi64ELi256ELi4ELb0ELb0EN7cutlass6half_tE19Flash_kernel_traitsILi64ELi64ELi256ELi4ES3_EELb1ELb0ELb1ELb0ELb0ELb0ELb0ELb0EEEvNS_16Flash_fwd_paramsE,"aw",@nobits
	.sectionflags	@""
	.align	16


//--------------------- .nv.shared._ZN5flash24flash_fwd_splitkv_kernelI23Flash_fwd_kernel_traitsILi64ELi64ELi256ELi4ELb0ELb0EN7cutlass6half_tE19Flash_kernel_traitsILi64ELi64ELi256ELi4ES3_EELb1ELb0ELb1ELb0ELb0ELb1ELb0ELb0EEEvNS_16Flash_fwd_paramsE --------------------------
	.section	.nv.shared._ZN5flash24flash_fwd_splitkv_kernelI23Flash_fwd_kernel_traitsILi64ELi64ELi256ELi4ELb0ELb0EN7cutlass6half_tE19Flash_kernel_traitsILi64ELi64ELi256ELi4ES3_EELb1ELb0ELb1ELb0ELb0ELb1ELb0ELb0EEEvNS_16Flash_fwd_paramsE,"aw",@nobits
	.sectionflags	@""
	.align	16


//--------------------- .nv.shared._ZN5flash24flash_fwd_splitkv_kernelI23Flash_fwd_kernel_traitsILi64ELi64ELi256ELi4ELb0ELb0EN7cutlass6half_tE19Flash_kernel_traitsILi64ELi64ELi256ELi4ES3_EELb1ELb0ELb0ELb0ELb1ELb0ELb0ELb1EEEvNS_16Flash_fwd_paramsE --------------------------
	.section	.nv.shared._ZN5flash24flash_fwd_splitkv_kernelI23Flash_fwd_kernel_traitsILi64ELi64ELi256ELi4ELb0ELb0EN7cutlass6half_tE19Flash_kernel_traitsILi64ELi64ELi256ELi4ES3_EELb1ELb0ELb0ELb0ELb1ELb0ELb0ELb1EEEvNS_16Flash_fwd_paramsE,"aw",@nobits
	.sectionflags	@""
	.align	16


//--------------------- .nv.shared._ZN5flash24flash_fwd_splitkv_kernelI23Flash_fwd_kernel_traitsILi64ELi64ELi256ELi4ELb0ELb0EN7cutlass6half_tE19Flash_kernel_traitsILi64ELi64ELi256ELi4ES3_EELb1ELb0ELb0ELb0ELb1ELb1ELb0ELb1EEEvNS_16Flash_fwd_paramsE --------------------------
	.section	.nv.shared._ZN5flash24flash_fwd_splitkv_kernelI23Flash_fwd_kernel_traitsILi64ELi64ELi256ELi4ELb0ELb0EN7cutlass6half_tE19Flash_kernel_traitsILi64ELi64ELi256ELi4ES3_EELb1ELb0ELb0ELb0ELb1ELb1ELb0ELb1EEEvNS_16Flash_fwd_paramsE,"aw",@nobits
	.sectionflags	@""
	.align	16


//--------------------- .nv.shared._ZN5flash24flash_fwd_splitkv_kernelI23Flash_fwd_kernel_traitsILi64ELi64ELi256ELi4ELb0ELb0EN7cutlass6half_tE19Flash_kernel_traitsILi64ELi64ELi256ELi4ES3_EELb1ELb0ELb1ELb0ELb0ELb0ELb0ELb1EEEvNS_16Flash_fwd_paramsE --------------------------
	.section	.nv.shared._ZN5flash24flash_fwd_splitkv_kernelI23Flash_fwd_kernel_traitsILi64ELi64ELi256ELi4ELb0ELb0EN7cutlass6half_tE19Flash_kernel_traitsILi64ELi64ELi256ELi4ES3_EELb1ELb0ELb1ELb0ELb0ELb0ELb0ELb1EEEvNS_16Flash_fwd_paramsE,"aw",@nobits
	.sectionflags	@""
	.align	16


//--------------------- .nv.shared._ZN5flash24flash_fwd_splitkv_kernelI23Flash_fwd_kernel_traitsILi64ELi64ELi256ELi4ELb0ELb0EN7cutlass6half_tE19Flash_kernel_traitsILi64ELi64ELi256ELi4ES3_EELb1ELb0ELb1ELb0ELb0ELb1ELb0ELb1EEEvNS_16Flash_fwd_paramsE --------------------------
	.section	.nv.shared._ZN5flash24flash_fwd_splitkv_kernelI23Flash_fwd_kernel_traitsILi64ELi64ELi256ELi4ELb0ELb0EN7cutlass6half_tE19Flash_kernel_traitsILi64ELi64ELi256ELi4ES3_EELb1ELb0ELb1ELb0ELb0ELb1ELb0ELb1EEEvNS_16Flash_fwd_paramsE,"aw",@nobits
	.sectionflags	@""
	.align	16


//--------------------- .nv.shared._ZN5flash24flash_fwd_splitkv_kernelI23Flash_fwd_kernel_traitsILi64ELi64ELi256ELi4ELb0ELb0EN7cutlass6half_tE19Flash_kernel_traitsILi64ELi64ELi256ELi4ES3_EELb1ELb0ELb0ELb0ELb1ELb0ELb1ELb0EEEvNS_16Flash_fwd_paramsE --------------------------
	.section	.nv.shared._ZN5flash24flash_fwd_splitkv_kernelI23Flash_fwd_kernel_traitsILi64ELi64ELi256ELi4ELb0ELb0EN7cutlass6half_tE19Flash_kernel_traitsILi64ELi64ELi256ELi4ES3_EELb1ELb0ELb0ELb0ELb1ELb0ELb1ELb0EEEvNS_16Flash_fwd_paramsE,"aw",@nobits
	.sectionflags	@""
	.align	16


//--------------------- .nv.shared._ZN5flash24flash_fwd_splitkv_kernelI23Flash_fwd_kernel_traitsILi64ELi64ELi256ELi4ELb0ELb0EN7cutlass6half_tE19Flash_kernel_traitsILi64ELi64ELi256ELi4ES3_EELb1ELb0ELb0ELb0ELb1ELb1ELb1ELb0EEEvNS_16Flash_fwd_paramsE --------------------------
	.section	.nv.shared._ZN5flash24flash_fwd_splitkv_kernelI23Flash_fwd_kernel_traitsILi64ELi64ELi256ELi4ELb0ELb0EN7cutlass6half_tE19Flash_kernel_traitsILi64ELi64ELi256ELi4ES3_EELb1ELb0ELb0ELb0ELb1ELb1ELb1ELb0EEEvNS_16Flash_fwd_paramsE,"aw",@nobits
	.sectionflags	@""
	.align	16


//--------------------- .nv.shared._ZN5flash24flash_fwd_splitkv_kernelI23Flash_fwd_kernel_traitsILi64ELi64ELi256ELi4ELb0ELb0EN7cutlass6half_tE19Flash_kernel_traitsILi64ELi64ELi256ELi4ES3_EELb1ELb0ELb1ELb0ELb0ELb0ELb1ELb0EEEvNS_16Flash_fwd_paramsE --------------------------
	.section	.nv.shared._ZN5flash24flash_fwd_splitkv_kernelI23Flash_fwd_kernel_traitsILi64ELi64ELi256ELi4ELb0ELb0EN7cutlass6half_tE19Flash_kernel_traitsILi64ELi64ELi256ELi4ES3_EELb1ELb0ELb1ELb0ELb0ELb0ELb1ELb0EEEvNS_16Flash_fwd_paramsE,"aw",@nobits
	.sectionflags	@""
	.align	16


//--------------------- .nv.shared._ZN5flash24flash_fwd_splitkv_kernelI23Flash_fwd_kernel_traitsILi64ELi64ELi256ELi4ELb0ELb0EN7cutlass6half_tE19Flash_kernel_traitsILi64ELi64ELi256ELi4ES3_EELb1ELb0ELb1ELb0ELb0ELb1ELb1ELb0EEEvNS_16Flash_fwd_paramsE --------------------------
	.section	.nv.shared._ZN5flash24flash_fwd_splitkv_kernelI23Flash_fwd_kernel_traitsILi64ELi64ELi256ELi4ELb0ELb0EN7cutlass6half_tE19Flash_kernel_traitsILi64ELi64ELi256ELi4ES3_EELb1ELb0ELb1ELb0ELb0ELb1ELb1ELb0EEEvNS_16Flash_fwd_paramsE,"aw",@nobits
	.sectionflags	@""
	.align	16


//--------------------- .nv.shared._ZN5flash24flash_fwd_splitkv_kernelI23Flash_fwd_kernel_traitsILi64ELi64ELi256ELi4ELb0ELb0EN7cutlass6half_tE19Flash_kernel_traitsILi64ELi64ELi256ELi4ES3_EELb1ELb0ELb0ELb0ELb1ELb0ELb1ELb1EEEvNS_16Flash_fwd_paramsE --------------------------
	.section	.nv.shared._ZN5flash24flash_fwd_splitkv_kernelI23Flash_fwd_kernel_traitsILi64ELi64ELi256ELi4ELb0ELb0EN7cutlass6half_tE19Flash_kernel_traitsILi64ELi64ELi256ELi4ES3_EELb1ELb0ELb0ELb0ELb1ELb0ELb1ELb1EEEvNS_16Flash_fwd_paramsE,"aw",@nobits
	.sectionflags	@""
	.align	16


//--------------------- .nv.shared._ZN5flash24flash_fwd_splitkv_kernelI23Flash_fwd_kernel_traitsILi64ELi64ELi256ELi4ELb0ELb0EN7cutlass6half_tE19Flash_kernel_traitsILi64ELi64ELi256ELi4ES3_EELb1ELb0ELb0ELb0ELb1ELb1ELb1ELb1EEEvNS_16Flash_fwd_paramsE --------------------------
	.section	.nv.shared._ZN5flash24flash_fwd_splitkv_kernelI23Flash_fwd_kernel_traitsILi64ELi64ELi256ELi4ELb0ELb0EN7cutlass6half_tE19Flash_kernel_traitsILi64ELi64ELi256ELi4ES3_EELb1ELb0ELb0ELb0ELb1ELb1ELb1ELb1EEEvNS_16Flash_fwd_paramsE,"aw",@nobits
	.sectionflags	@""
	.align	16


//--------------------- .nv.shared._ZN5flash24flash_fwd_splitkv_kernelI23Flash_fwd_kernel_traitsILi64ELi64ELi256ELi4ELb0ELb0EN7cutlass6half_tE19Flash_kernel_traitsILi64ELi64ELi256ELi4ES3_EELb1ELb0ELb1ELb0ELb0ELb0ELb1ELb1EEEvNS_16Flash_fwd_paramsE --------------------------
	.section	.nv.shared._ZN5flash24flash_fwd_splitkv_kernelI23Flash_fwd_kernel_traitsILi64ELi64ELi256ELi4ELb0ELb0EN7cutlass6half_tE19Flash_kernel_traitsILi64ELi64ELi256ELi4ES3_EELb1ELb0ELb1ELb0ELb0ELb0ELb1ELb1EEEvNS_16Flash_fwd_paramsE,"aw",@nobits
	.sectionflags	@""
	.align	16


//--------------------- .nv.shared._ZN5flash24flash_fwd_splitkv_kernelI23Flash_fwd_kernel_traitsILi64ELi64ELi256ELi4ELb0ELb0EN7cutlass6half_tE19Flash_kernel_traitsILi64ELi64ELi256ELi4ES3_EELb1ELb0ELb1ELb0ELb0ELb1ELb1ELb1EEEvNS_16Flash_fwd_paramsE --------------------------
	.section	.nv.shared._ZN5flash24flash_fwd_splitkv_kernelI23Flash_fwd_kernel_traitsILi64ELi64ELi256ELi4ELb0ELb0EN7cutlass6half_tE19Flash_kernel_traitsILi64ELi64ELi256ELi4ES3_EELb1ELb0ELb1ELb0ELb0ELb1ELb1ELb1EEEvNS_16Flash_fwd_paramsE,"aw",@nobits
	.sectionflags	@""
	.align	16


//--------------------- .nv.shared._ZN5flash32flash_fwd_splitkv_combine_kernelI23Flash_fwd_kernel_traitsILi64ELi64ELi128ELi4ELb0ELb0EN7cutlass6half_tE19Flash_kernel_traitsILi64ELi64ELi128ELi4ES3_EELi8ELi7ELb0EEEvNS_16Flash_fwd_paramsE --------------------------
	.section	.nv.shared._ZN5flash32flash_fwd_splitkv_combine_kernelI23Flash_fwd_kernel_traitsILi64ELi64ELi128ELi4ELb0ELb0EN7cutlass6half_tE19Flash_kernel_traitsILi64ELi64ELi128ELi4ES3_EELi8ELi7ELb0EEEvNS_16Flash_fwd_paramsE,"aw",@nobits
	.sectionflags	@""
	.align	16
.nv.shared._ZN5flash32flash_fwd_splitkv_combine_kernelI23Flash_fwd_kernel_traitsILi64ELi64ELi128ELi4ELb0ELb0EN7cutlass6half_tE19Flash_kernel_traitsILi64ELi64ELi128ELi4ES3_EELi8ELi7ELb0EEEvNS_16Flash_fwd_paramsE:
	.zero		4608


//--------------------- .nv.shared._ZN5flash32flash_fwd_splitkv_combine_kernelI23Flash_fwd_kernel_traitsILi64ELi64ELi128ELi4ELb0ELb0EN7cutlass6half_tE19Flash_kernel_traitsILi64ELi64ELi128ELi4ES3_EELi8ELi6ELb0EEEvNS_16Flash_fwd_paramsE --------------------------
	.section	.nv.shared._ZN5flash32flash_fwd_splitkv_combine_kernelI23Flash_fwd_kernel_traitsILi64ELi64ELi128ELi4ELb0ELb0EN7cutlass6half_tE19Flash_kernel_traitsILi64ELi64ELi128ELi4ES3_EELi8ELi6ELb0EEEvNS_16Flash_fwd_paramsE,"aw",@nobits
	.sectionflags	@""
	.align	16
.nv.shared._ZN5flash32flash_fwd_splitkv_combine_kernelI23Flash_fwd_kernel_traitsILi64ELi64ELi128ELi4ELb0ELb0EN7cutlass6half_tE19Flash_kernel_traitsILi64ELi64ELi128ELi4ES3_EELi8ELi6ELb0EEEvNS_16Flash_fwd_paramsE:
	.zero		2304


//--------------------- .nv.shared._ZN5flash32flash_fwd_splitkv_combine_kernelI23Flash_fwd_kernel_traitsILi64ELi64ELi128ELi4ELb0ELb0EN7cutlass6half_tE19Flash_kernel_traitsILi64ELi64ELi128ELi4ES3_EELi8ELi5ELb0EEEvNS_16Flash_fwd_paramsE --------------------------
	.section	.nv.shared._ZN5flash32flash_fwd_splitkv_combine_kernelI23Flash_fwd_kernel_traitsILi64ELi64ELi128ELi4ELb0ELb0EN7cutlass6half_tE19Flash_kernel_traitsILi64ELi64ELi128ELi4ES3_EELi8ELi5ELb0EEEvNS_16Flash_fwd_paramsE,"aw",@nobits
	.sectionflags	@""
	.align	16
.nv.shared._ZN5flash32flash_fwd_splitkv_combine_kernelI23Flash_fwd_kernel_traitsILi64ELi64ELi128ELi4ELb0ELb0EN7cutlass6half_tE19Flash_kernel_traitsILi64ELi64ELi128ELi4ES3_EELi8ELi5ELb0EEEvNS_16Flash_fwd_paramsE:
	.zero		1152


//--------------------- .nv.shared._ZN5flash32flash_fwd_splitkv_combine_kernelI23Flash_fwd_kernel_traitsILi64ELi64ELi128ELi4ELb0ELb0EN7cutlass6half_tE19Flash_kernel_traitsILi64ELi64ELi128ELi4ES3_EELi8ELi4ELb0EEEvNS_16Flash_fwd_paramsE --------------------------
	.section	.nv.shared._ZN5flash32flash_fwd_splitkv_combine_kernelI23Flash_fwd_kernel_traitsILi64ELi64ELi128ELi4ELb0ELb0EN7cutlass6half_tE19Flash_kernel_traitsILi64ELi64ELi128ELi4ES3_EELi8ELi4ELb0EEEvNS_16Flash_fwd_paramsE,"aw",@nobits
	.sectionflags	@""
	.align	16
.nv.shared._ZN5flash32flash_fwd_splitkv_combine_kernelI23Flash_fwd_kernel_traitsILi64ELi64ELi128ELi4ELb0ELb0EN7cutlass6half_tE19Flash_kernel_traitsILi64ELi64ELi128ELi4ES3_EELi8ELi4ELb0EEEvNS_16Flash_fwd_paramsE:
	.zero		576


//--------------------- .nv.shared._ZN5flash32flash_fwd_splitkv_combine_kernelI23Flash_fwd_kernel_traitsILi64ELi64ELi128ELi4ELb0ELb0EN7cutlass6half_tE19Flash_kernel_traitsILi64ELi64ELi128ELi4ES3_EELi8ELi3ELb0EEEvNS_16Flash_fwd_paramsE --------------------------
	.section	.nv.shared._ZN5flash32flash_fwd_splitkv_combine_kernelI23Flash_fwd_kernel_traitsILi64ELi64ELi128ELi4ELb0ELb0EN7cutlass6half_tE19Flash_kernel_traitsILi64ELi64ELi128ELi4ES3_EELi8ELi3ELb0EEEvNS_16Flash_fwd_paramsE,"aw",@nobits
	.sectionflags	@""
	.align	16
.nv.shared._ZN5flash32flash_fwd_splitkv_combine_kernelI23Flash_fwd_kernel_traitsILi64ELi64ELi128ELi4ELb0ELb0EN7cutlass6half_tE19Flash_kernel_traitsILi64ELi64ELi128ELi4ES3_EELi8ELi3ELb0EEEvNS_16Flash_fwd_paramsE:
	.zero		288


//--------------------- .nv.shared._ZN5flash32flash_fwd_splitkv_combine_kernelI23Flash_fwd_kernel_traitsILi64ELi64ELi128ELi4ELb0ELb0EN7cutlass6half_tE19Flash_kernel_traitsILi64ELi64ELi128ELi4ES3_EELi8ELi2ELb0EEEvNS_16Flash_fwd_paramsE --------------------------
	.section	.nv.shared._ZN5flash32flash_fwd_splitkv_combine_kernelI23Flash_fwd_kernel_traitsILi64ELi64ELi128ELi4ELb0ELb0EN7cutlass6half_tE19Flash_kernel_traitsILi64ELi64ELi128ELi4ES3_EELi8ELi2ELb0EEEvNS_16Flash_fwd_paramsE,"aw",@nobits
	.sectionflags	@""
	.align	16
.nv.shared._ZN5flash32flash_fwd_splitkv_combine_kernelI23Flash_fwd_kernel_traitsILi64ELi64ELi128ELi4ELb0ELb0EN7cutlass6half_tE19Flash_kernel_traitsILi64ELi64ELi128ELi4ES3_EELi8ELi2ELb0EEEvNS_16Flash_fwd_paramsE:
	.zero		144


//--------------------- .nv.shared._ZN5flash32flash_fwd_splitkv_combine_kernelI23Flash_fwd_kernel_traitsILi64ELi64ELi128ELi4ELb0ELb0EN7cutlass6half_tE19Flash_kernel_traitsILi64ELi64ELi128ELi4ES3_EELi8ELi1ELb0EEEvNS_16Flash_fwd_paramsE --------------------------
	.section	.nv.shared._ZN5flash32flash_fwd_splitkv_combine_kernelI23Flash_fwd_kernel_traitsILi64ELi64ELi128ELi4ELb0ELb0EN7cutlass6half_tE19Flash_kernel_traitsILi64ELi64ELi128ELi4ES3_EELi8ELi1ELb0EEEvNS_16Flash_fwd_paramsE,"aw",@nobits
	.sectionflags	@""
	.align	16
.nv.shared._ZN5flash32flash_fwd_splitkv_combine_kernelI23Flash_fwd_kernel_traitsILi64ELi64ELi128ELi4ELb0ELb0EN7cutlass6half_tE19Flash_kernel_traitsILi64ELi64ELi128ELi4ES3_EELi8ELi1ELb0EEEvNS_16Flash_fwd_paramsE:
	.zero		80


//--------------------- .nv.shared._ZN5flash32flash_fwd_splitkv_combine_kernelI23Flash_fwd_kernel_traitsILi64ELi64ELi128ELi4ELb0ELb0EN7cutlass6half_tE19Flash_kernel_traitsILi64ELi64ELi128ELi4ES3_EELi8ELi7ELb1EEEvNS_16Flash_fwd_paramsE --------------------------
	.section	.nv.shared._ZN5flash32flash_fwd_splitkv_combine_kernelI23Flash_fwd_kernel_traitsILi64ELi64ELi128ELi4ELb0ELb0EN7cutlass6half_tE19Flash_kernel_traitsILi64ELi64ELi128ELi4ES3_EELi8ELi7ELb1EEEvNS_16Flash_fwd_paramsE,"aw",@nobits
	.sectionflags	@""
	.align	16
.nv.shared._ZN5flash32flash_fwd_splitkv_combine_kernelI23Flash_fwd_kernel_traitsILi64ELi64ELi128ELi4ELb0ELb0EN7cutlass6half_tE19Flash_kernel_traitsILi64ELi64ELi128ELi4ES3_EELi8ELi7ELb1EEEvNS_16Flash_fwd_paramsE:
	.zero		4608


//--------------------- .nv.shared._ZN5flash32flash_fwd_splitkv_combine_kernelI23Flash_fwd_kernel_traitsILi64ELi64ELi128ELi4ELb0ELb0EN7cutlass6half_tE19Flash_kernel_traitsILi64ELi64ELi128ELi4ES3_EELi8ELi6ELb1EEEvNS_16Flash_fwd_paramsE --------------------------
	.section	.nv.shared._ZN5flash32flash_fwd_splitkv_combine_kernelI23Flash_fwd_kernel_traitsILi64ELi64ELi128ELi4ELb0ELb0EN7cutlass6half_tE19Flash_kernel_traitsILi64ELi64ELi128ELi4ES3_EELi8ELi6ELb1EEEvNS_16Flash_fwd_paramsE,"aw",@nobits
	.sectionflags	@""
	.align	16
.nv.shared._ZN5flash32flash_fwd_splitkv_combine_kernelI23Flash_fwd_kernel_traitsILi64ELi64ELi128ELi4ELb0ELb0EN7cutlass6half_tE19Flash_kernel_traitsILi64ELi64ELi128ELi4ES3_EELi8ELi6ELb1EEEvNS_16Flash_fwd_paramsE:
	.zero		2304


//--------------------- .nv.shared._ZN5flash32flash_fwd_splitkv_combine_kernelI23Flash_fwd_kernel_traitsILi64ELi64ELi128ELi4ELb0ELb0EN7cutlass6half_tE19Flash_kernel_traitsILi64ELi64ELi128ELi4ES3_EELi8ELi5ELb1EEEvNS_16Flash_fwd_paramsE --------------------------
	.section	.nv.shared._ZN5flash32flash_fwd_splitkv_combine_kernelI23Flash_fwd_kernel_traitsILi64ELi64ELi128ELi4ELb0ELb0EN7cutlass6half_tE19Flash_kernel_traitsILi64ELi64ELi128ELi4ES3_EELi8ELi5ELb1EEEvNS_16Flash_fwd_paramsE,"aw",@nobits
	.sectionflags	@""
	.align	16
.nv.shared._ZN5flash32flash_fwd_splitkv_combine_kernelI23Flash_fwd_kernel_traitsILi64ELi64ELi128ELi4ELb0ELb0EN7cutlass6half_tE19Flash_kernel_traitsILi64ELi64ELi128ELi4ES3_EELi8ELi5ELb1EEEvNS_16Flash_fwd_paramsE:
	.zero		1152


//--------------------- .nv.shared._ZN5flash32flash_fwd_splitkv_combine_kernelI23Flash_fwd_kernel_traitsILi64ELi64ELi128ELi4ELb0ELb0EN7cutlass6half_tE19Flash_kernel_traitsILi64ELi64ELi128ELi4ES3_EELi8ELi4ELb1EEEvNS_16Flash_fwd_paramsE --------------------------
	.section	.nv.shared._ZN5flash32flash_fwd_splitkv_combine_kernelI23Flash_fwd_kernel_traitsILi64ELi64ELi128ELi4ELb0ELb0EN7cutlass6half_tE19Flash_kernel_traitsILi64ELi64ELi128ELi4ES3_EELi8ELi4ELb1EEEvNS_16Flash_fwd_paramsE,"aw",@nobits
	.sectionflags	@""
	.align	16
.nv.shared._ZN5flash32flash_fwd_splitkv_combine_kernelI23Flash_fwd_kernel_traitsILi64ELi64ELi128ELi4ELb0ELb0EN7cutlass6half_tE19Flash_kernel_traitsILi64ELi64ELi128ELi4ES3_EELi8ELi4ELb1EEEvNS_16Flash_fwd_paramsE:
	.zero		576


//--------------------- .nv.shared._ZN5flash32flash_fwd_splitkv_combine_kernelI23Flash_fwd_kernel_traitsILi64ELi64ELi128ELi4ELb0ELb0EN7cutlass6half_tE19Flash_kernel_traitsILi64ELi64ELi128ELi4ES3_EELi8ELi3ELb1EEEvNS_16Flash_fwd_paramsE --------------------------
	.section	.nv.shared._ZN5flash32flash_fwd_splitkv_combine_kernelI23Flash_fwd_kernel_traitsILi64ELi64ELi128ELi4ELb0ELb0EN7cutlass6half_tE19Flash_kernel_traitsILi64ELi64ELi128ELi4ES3_EELi8ELi3ELb1EEEvNS_16Flash_fwd_paramsE,"aw",@nobits
	.sectionflags	@""
	.align	16
.nv.shared._ZN5flash32flash_fwd_splitkv_combine_kernelI23Flash_fwd_kernel_traitsILi64ELi64ELi128ELi4ELb0ELb0EN7cutlass6half_tE19Flash_kernel_traitsILi64ELi64ELi128ELi4ES3_EELi8ELi3ELb1EEEvNS_16Flash_fwd_paramsE:
	.zero		288


//--------------------- .nv.shared._ZN5flash32flash_fwd_splitkv_combine_kernelI23Flash_fwd_kernel_traitsILi64ELi64ELi128ELi4ELb0ELb0EN7cutlass6half_tE19Flash_kernel_traitsILi64ELi64ELi128ELi4ES3_EELi8ELi2ELb1EEEvNS_16Flash_fwd_paramsE --------------------------
	.section	.nv.shared._ZN5flash32flash_fwd_splitkv_combine_kernelI23Flash_fwd_kernel_traitsILi64ELi64ELi128ELi4ELb0ELb0EN7cutlass6half_tE19Flash_kernel_traitsILi64ELi64ELi128ELi4ES3_EELi8ELi2ELb1EEEvNS_16Flash_fwd_paramsE,"aw",@nobits
	.sectionflags	@""
	.align	16
.nv.shared._ZN5flash32flash_fwd_splitkv_combine_kernelI23Flash_fwd_kernel_traitsILi64ELi64ELi128ELi4ELb0ELb0EN7cutlass6half_tE19Flash_kernel_traitsILi64ELi64ELi128ELi4ES3_EELi8ELi2ELb1EEEvNS_16Flash_fwd_paramsE:
	.zero		144


//--------------------- .nv.shared._ZN5flash32flash_fwd_splitkv_combine_kernelI23Flash_fwd_kernel_traitsILi64ELi64ELi128ELi4ELb0ELb0EN7cutlass6half_tE19Flash_kernel_traitsILi64ELi64ELi128ELi4ES3_EELi8ELi1ELb1EEEvNS_16Flash_fwd_paramsE --------------------------
	.section	.nv.shared._ZN5flash32flash_fwd_splitkv_combine_kernelI23Flash_fwd_kernel_traitsILi64ELi64ELi128ELi4ELb0ELb0EN7cutlass6half_tE19Flash_kernel_traitsILi64ELi64ELi128ELi4ES3_EELi8ELi1ELb1EEEvNS_16Flash_fwd_paramsE,"aw",@nobits
	.sectionflags	@""
	.align	16
.nv.shared._ZN5flash32flash_fwd_splitkv_combine_kernelI23Flash_fwd_kernel_traitsILi64ELi64ELi128ELi4ELb0ELb0EN7cutlass6half_tE19Flash_kernel_traitsILi64ELi64ELi128ELi4ES3_EELi8ELi1ELb1EEEvNS_16Flash_fwd_paramsE:
	.zero		80


//--------------------- .nv.shared._ZN5flash24flash_fwd_splitkv_kernelI23Flash_fwd_kernel_traitsILi64ELi64ELi128ELi4ELb0ELb0EN7cutlass6half_tE19Flash_kernel_traitsILi64ELi64ELi128ELi4ES3_EELb1ELb0ELb0ELb0ELb0ELb0ELb0ELb0EEEvNS_16Flash_fwd_paramsE --------------------------
	.section	.nv.shared._ZN5flash24flash_fwd_splitkv_kernelI23Flash_fwd_kernel_traitsILi64ELi64ELi128ELi4ELb0ELb0EN7cutlass6half_tE19Flash_kernel_traitsILi64ELi64ELi128ELi4ES3_EELb1ELb0ELb0ELb0ELb0ELb0ELb0ELb0EEEvNS_16Flash_fwd_paramsE,"aw",@nobits
	.sectionflags	@""
	.align	16


//--------------------- .nv.shared._ZN5flash24flash_fwd_splitkv_kernelI23Flash_fwd_kernel_traitsILi64ELi64ELi128ELi4ELb0ELb0EN7cutlass6half_tE19Flash_kernel_traitsILi64ELi64ELi128ELi4ES3_EELb1ELb0ELb0ELb0ELb0ELb1ELb0ELb0EEEvNS_16Flash_fwd_paramsE --------------------------
	.section	.nv.shared._ZN5flash24flash_fwd_splitkv_kernelI23Flash_fwd_kernel_traitsILi64ELi64ELi128ELi4ELb0ELb0EN7cutlass6half_tE19Flash_kernel_traitsILi64ELi64ELi128ELi4ES3_EELb1ELb0ELb0ELb0ELb0ELb1ELb0ELb0EEEvNS_16Flash_fwd_paramsE,"aw",@nobits
	.sectionflags	@""
	.align	16


//--------------------- .nv.shared._ZN5flash24flash_fwd_splitkv_kernelI23Flash_fwd_kernel_traitsILi64ELi64ELi128ELi4ELb0ELb0EN7cutlass6half_tE19Flash_kernel_traitsILi64ELi64ELi128ELi4ES3_EELb1ELb0ELb0ELb0ELb0ELb0ELb0ELb1EEEvNS_16Flash_fwd_paramsE --------------------------
	.section	.nv.shared._ZN5flash24flash_fwd_splitkv_kernelI23Flash_fwd_kernel_traitsILi64ELi64ELi128ELi4ELb0ELb0EN7cutlass6half_tE19Flash_kernel_traitsILi64ELi64ELi128ELi4ES3_EELb1ELb0ELb0ELb0ELb0ELb0ELb0ELb1EEEvNS_16Flash_fwd_paramsE,"aw",@nobits
	.sectionflags	@""
	.align	16


//--------------------- .nv.shared._ZN5flash24flash_fwd_splitkv_kernelI23Flash_fwd_kernel_traitsILi64ELi64ELi128ELi4ELb0ELb0EN7cutlass6half_tE19Flash_kernel_traitsILi64ELi64ELi128ELi4ES3_EELb1ELb0ELb0ELb0ELb0ELb1ELb0ELb1EEEvNS_16Flash_fwd_paramsE --------------------------
	.section	.nv.shared._ZN5flash24flash_fwd_splitkv_kernelI23Flash_fwd_kernel_traitsILi64ELi64ELi128ELi4ELb0ELb0EN7cutlass6half_tE19Flash_kernel_traitsILi64ELi64ELi128ELi4ES3_EELb1ELb0ELb0ELb0ELb0ELb1ELb0ELb1EEEvNS_16Flash_fwd_paramsE,"aw",@nobits
	.sectionflags	@""
	.align	16


//--------------------- .nv.shared._ZN5flash24flash_fwd_splitkv_kernelI23Flash_fwd_kernel_traitsILi64ELi64ELi128ELi4ELb0ELb0EN7cutlass6half_tE19Flash_kernel_traitsILi64ELi64ELi128ELi4ES3_EELb1ELb0ELb0ELb0ELb0ELb0ELb1ELb0EEEvNS_16Flash_fwd_paramsE --------------------------
	.section	.nv.shared._ZN5flash24flash_fwd_splitkv_kernelI23Flash_fwd_kernel_traitsILi64ELi64ELi128ELi4ELb0ELb0EN7cutlass6half_tE19Flash_kernel_traitsILi64ELi64ELi128ELi4ES3_EELb1ELb0ELb0ELb0ELb0ELb0ELb1ELb0EEEvNS_16Flash_fwd_paramsE,"aw",@nobits
	.sectionflags	@""
	.align	16


//--------------------- .nv.shared._ZN5flash24flash_fwd_splitkv_kernelI23Flash_fwd_kernel_traitsILi64ELi64ELi128ELi4ELb0ELb0EN7cutlass6half_tE19Flash_kernel_traitsILi64ELi64ELi128ELi4ES3_EELb1ELb0ELb0ELb0ELb0ELb1ELb1ELb0EEEvNS_16Flash_fwd_paramsE --------------------------
	.section	.nv.shared._ZN5flash24flash_fwd_splitkv_kernelI23Flash_fwd_kernel_traitsILi64ELi64ELi128ELi4ELb0ELb0EN7cutlass6half_tE19Flash_kernel_traitsILi64ELi64ELi128ELi4ES3_EELb1ELb0ELb0ELb0ELb0ELb1ELb1ELb0EEEvNS_16Flash_fwd_paramsE,"aw",@nobits
	.sectionflags	@""
	.align	16


//--------------------- .nv.shared._ZN5flash24flash_fwd_splitkv_kernelI23Flash_fwd_kernel_traitsILi64ELi64ELi128ELi4ELb0ELb0EN7cutlass6half_tE19Flash_kernel_traitsILi64ELi64ELi128ELi4ES3_EELb1ELb0ELb0ELb0ELb0ELb0ELb1ELb1EEEvNS_16Flash_fwd_paramsE --------------------------
	.section	.nv.shared._ZN5flash24flash_fwd_splitkv_kernelI23Flash_fwd_kernel_traitsILi64ELi64ELi128ELi4ELb0ELb0EN7cutlass6half_tE19Flash_kernel_traitsILi64ELi64ELi128ELi4ES3_EELb1ELb0ELb0ELb0ELb0ELb0ELb1ELb1EEEvNS_16Flash_fwd_paramsE,"aw",@nobits
	.sectionflags	@""
	.align	16


//--------------------- .nv.shared._ZN5flash24flash_fwd_splitkv_kernelI23Flash_fwd_kernel_traitsILi64ELi64ELi128ELi4ELb0ELb0EN7cutlass6half_tE19Flash_kernel_traitsILi64ELi64ELi128ELi4ES3_EELb1ELb0ELb0ELb0ELb0ELb1ELb1ELb1EEEvNS_16Flash_fwd_paramsE --------------------------
	.section	.nv.shared._ZN5flash24flash_fwd_splitkv_kernelI23Flash_fwd_kernel_traitsILi64ELi64ELi128ELi4ELb0ELb0EN7cutlass6half_tE19Flash_kernel_traitsILi64ELi64ELi128ELi4ES3_EELb1ELb0ELb0ELb0ELb0ELb1ELb1ELb1EEEvNS_16Flash_fwd_paramsE,"aw",@nobits
	.sectionflags	@""
	.align	16


//--------------------- .nv.shared._ZN5flash24flash_fwd_splitkv_kernelI23Flash_fwd_kernel_traitsILi64ELi64ELi128ELi4ELb0ELb0EN7cutlass6half_tE19Flash_kernel_traitsILi64ELi64ELi128ELi4ES3_EELb1ELb0ELb0ELb1ELb1ELb0ELb0ELb0EEEvNS_16Flash_fwd_paramsE --------------------------
	.section	.nv.shared._ZN5flash24flash_fwd_splitkv_kernelI23Flash_fwd_kernel_traitsILi64ELi64ELi128ELi4ELb0ELb0EN7cutlass6half_tE19Flash_kernel_traitsILi64ELi64ELi128ELi4ES3_EELb1ELb0ELb0ELb1ELb1ELb0ELb0ELb0EEEvNS_16Flash_fwd_paramsE,"aw",@nobits
	.sectionflags	@""
	.align	16


//--------------------- .nv.shared._ZN5flash24flash_fwd_splitkv_kernelI23Flash_fwd_kernel_traitsILi64ELi64ELi128ELi4ELb0ELb0EN7cutlass6half_tE19Flash_kernel_traitsILi64ELi64ELi128ELi4ES3_EELb1ELb0ELb0ELb1ELb1ELb1ELb0ELb0EEEvNS_16Flash_fwd_paramsE --------------------------
	.section	.nv.shared._ZN5flash24flash_fwd_splitkv_kernelI23Flash_fwd_kernel_traitsILi64ELi64ELi128ELi4ELb0ELb0EN7cutlass6half_tE19Flash_kernel_traitsILi64ELi64ELi128ELi4ES3_EELb1ELb0ELb0ELb1ELb1ELb1ELb0ELb0EEEvNS_16Flash_fwd_paramsE,"aw",@nobits
	.sectionflags	@""
	.align	16


//--------------------- .nv.shared._ZN5flash24flash_fwd_splitkv_kernelI23Flash_fwd_kernel_traitsILi64ELi64ELi128ELi4ELb0ELb0EN7cutlass6half_tE19Flash_kernel_traitsILi64ELi64ELi128ELi4ES3_EELb1ELb0ELb0ELb1ELb1ELb0ELb1ELb0EEEvNS_16Flash_fwd_paramsE --------------------------
	.section	.nv.shared._ZN5flash24flash_fwd_splitkv_kernelI23Flash_fwd_kernel_traitsILi64ELi64ELi128ELi4ELb0ELb0EN7cutlass6half_tE19Flash_kernel_traitsILi64ELi64ELi128ELi4ES3_EELb1ELb0ELb0ELb1ELb1ELb0ELb1ELb0EEEvNS_16Flash_fwd_paramsE,"aw",@nobits
	.sectionflags	@""
	.align	16


//--------------------- .nv.shared._ZN5flash24flash_fwd_splitkv_kernelI23Flash_fwd_kernel_traitsILi64ELi64ELi128ELi4ELb0ELb0EN7cutlass6half_tE19Flash_kernel_traitsILi64ELi64ELi128ELi4ES3_EELb1ELb0ELb0ELb1ELb1ELb1ELb1ELb0EEEvNS_16Flash_fwd_paramsE --------------------------
	.section	.nv.shared._ZN5flash24flash_fwd_splitkv_kernelI23Flash_fwd_kernel_traitsILi64ELi64ELi128ELi4ELb0ELb0EN7cutlass6half_tE19Flash_kernel_traitsILi64ELi64ELi128ELi4ES3_EELb1ELb0ELb0ELb1ELb1ELb1ELb1ELb0EEEvNS_16Flash_fwd_paramsE,"aw",@nobits
	.sectionflags	@""
	.align	16


//--------------------- .nv.shared._ZN5flash24flash_fwd_splitkv_kernelI23Flash_fwd_kernel_traitsILi64ELi64ELi128ELi4ELb0ELb0EN7cutlass6half_tE19Flash_kernel_traitsILi64ELi64ELi128ELi4ES3_EELb1ELb0ELb0ELb0ELb1ELb0ELb0ELb0EEEvNS_16Flash_fwd_paramsE --------------------------
	.section	.nv.shared._ZN5flash24flash_fwd_splitkv_kernelI23Flash_fwd_kernel_traitsILi64ELi64ELi128ELi4ELb0ELb0EN7cutlass6half_tE19Flash_kernel_traitsILi64ELi64ELi128ELi4ES3_EELb1ELb0ELb0ELb0ELb1ELb0ELb0ELb0EEEvNS_16Flash_fwd_paramsE,"aw",@nobits
	.sectionflags	@""
	.align	16


//--------------------- .nv.shared._ZN5flash24flash_fwd_splitkv_kernelI23Flash_fwd_kernel_traitsILi64ELi64ELi128ELi4ELb0ELb0EN7cutlass6half_tE19Flash_kernel_traitsILi64ELi64ELi128ELi4ES3_EELb1ELb0ELb0ELb0ELb1ELb1ELb0ELb0EEEvNS_16Flash_fwd_paramsE --------------------------
	.section	.nv.shared._ZN5flash24flash_fwd_splitkv_kernelI23Flash_fwd_kernel_traitsILi64ELi64ELi128ELi4ELb0ELb0EN7cutlass6half_tE19Flash_kernel_traitsILi64ELi64ELi128ELi4ES3_EELb1ELb0ELb0ELb0ELb1ELb1ELb0ELb0EEEvNS_16Flash_fwd_paramsE,"aw",@nobits
	.sectionflags	@""
	.align	16


//--------------------- .nv.shared._ZN5flash24flash_fwd_splitkv_kernelI23Flash_fwd_kernel_traitsILi64ELi64ELi128ELi4ELb0ELb0EN7cutlass6half_tE19Flash_kernel_traitsILi64ELi64ELi128ELi4ES3_EELb1ELb0ELb1ELb0ELb0ELb0ELb0ELb0EEEvNS_16Flash_fwd_paramsE --------------------------
	.section	.nv.shared._ZN5flash24flash_fwd_splitkv_kernelI23Flash_fwd_kernel_traitsILi64ELi64ELi128ELi4ELb0ELb0EN7cutlass6half_tE19Flash_kernel_traitsILi64ELi64ELi128ELi4ES3_EELb1ELb0ELb1ELb0ELb0ELb0ELb0ELb0EEEvNS_16Flash_fwd_paramsE,"aw",@nobits
	.sectionflags	@""
	.align	16


//--------------------- .nv.shared._ZN5flash24flash_fwd_splitkv_kernelI23Flash_fwd_kernel_traitsILi64ELi64ELi128ELi4ELb0ELb0EN7cutlass6half_tE19Flash_kernel_traitsILi64ELi64ELi128ELi4ES3_EELb1ELb0ELb1ELb0ELb0ELb1ELb0ELb0EEEvNS_16Flash_fwd_paramsE --------------------------
	.section	.nv.shared._ZN5flash24flash_fwd_splitkv_kernelI23Flash_fwd_kernel_traitsILi64ELi64ELi128ELi4ELb0ELb0EN7cutlass6half_tE19Flash_kernel_traitsILi64ELi64ELi128ELi4ES3_EELb1ELb0ELb1ELb0ELb0ELb1ELb0ELb0EEEvNS_16Flash_fwd_paramsE,"aw",@nobits
	.sectionflags	@""
	.align	16


//--------------------- .nv.shared._ZN5flash24flash_fwd_splitkv_kernelI23Flash_fwd_kernel_traitsILi64ELi64ELi128ELi4ELb0ELb0EN7cutlass6half_tE19Flash_kernel_traitsILi64ELi64ELi128ELi4ES3_EELb1ELb0ELb0ELb0ELb1ELb0ELb0ELb1EEEvNS_16Flash_fwd_paramsE --------------------------
	.section	.nv.shared._ZN5flash24flash_fwd_splitkv_kernelI23Flash_fwd_kernel_traitsILi64ELi64ELi128ELi4ELb0ELb0EN7cutlass6half_tE19Flash_kernel_traitsILi64ELi64ELi128ELi4ES3_EELb1ELb0ELb0ELb0ELb1ELb0ELb0ELb1EEEvNS_16Flash_fwd_paramsE,"aw",@nobits
	.sectionflags	@""
	.align	16


//--------------------- .nv.shared._ZN5flash24flash_fwd_splitkv_kernelI23Flash_fwd_kernel_traitsILi64ELi64ELi128ELi4ELb0ELb0EN7cutlass6half_tE19Flash_kernel_traitsILi64ELi64ELi128ELi4ES3_EELb1ELb0ELb0ELb0ELb1ELb1ELb0ELb1EEEvNS_16Flash_fwd_paramsE --------------------------
	.section	.nv.shared._ZN5flash24flash_fwd_splitkv_kernelI23Flash_fwd_kernel_traitsILi64ELi64ELi128ELi4ELb0ELb0EN7cutlass6half_tE19Flash_kernel_traitsILi64ELi64ELi128ELi4ES3_EELb1ELb0ELb0ELb0ELb1ELb1ELb0ELb1EEEvNS_16Flash_fwd_paramsE,"aw",@nobits
	.sectionflags	@""
	.align	16


//--------------------- .nv.shared._ZN5flash24flash_fwd_splitkv_kernelI23Flash_fwd_kernel_traitsILi64ELi64ELi128ELi4ELb0ELb0EN7cutlass6half_tE19Flash_kernel_traitsILi64ELi64ELi128ELi4ES3_EELb1ELb0ELb1ELb0ELb0ELb0ELb0ELb1EEEvNS_16Flash_fwd_paramsE --------------------------
	.section	.nv.shared._ZN5flash24flash_fwd_splitkv_kernelI23Flash_fwd_kernel_traitsILi64ELi64ELi128ELi4ELb0ELb0EN7cutlass6half_tE19Flash_kernel_traitsILi64ELi64ELi128ELi4ES3_EELb1ELb0ELb1ELb0ELb0ELb0ELb0ELb1EEEvNS_16Flash_fwd_paramsE,"aw",@nobits
	.sectionflags	@""
	.align	16


//--------------------- .nv.shared._ZN5flash24flash_fwd_splitkv_kernelI23Flash_fwd_kernel_traitsILi64ELi64ELi128ELi4ELb0ELb0EN7cutlass6half_tE19Flash_kernel_traitsILi64ELi64ELi128ELi4ES3_EELb1ELb0ELb1ELb0ELb0ELb1ELb0ELb1EEEvNS_16Flash_fwd_paramsE --------------------------
	.section	.nv.shared._ZN5flash24flash_fwd_splitkv_kernelI23Flash_fwd_kernel_traitsILi64ELi64ELi128ELi4ELb0ELb0EN7cutlass6half_tE19Flash_kernel_traitsILi64ELi64ELi128ELi4ES3_EELb1ELb0ELb1ELb0ELb0ELb1ELb0ELb1EEEvNS_16Flash_fwd_paramsE,"aw",@nobits
	.sectionflags	@""
	.align	16


//--------------------- .nv.shared._ZN5flash24flash_fwd_splitkv_kernelI23Flash_fwd_kernel_traitsILi64ELi64ELi128ELi4ELb0ELb0EN7cutlass6half_tE19Flash_kernel_traitsILi64ELi64ELi128ELi4ES3_EELb1ELb0ELb0ELb0ELb1ELb0ELb1ELb0EEEvNS_16Flash_fwd_paramsE --------------------------
	.section	.nv.shared._ZN5flash24flash_fwd_splitkv_kernelI23Flash_fwd_kernel_traitsILi64ELi64ELi128ELi4ELb0ELb0EN7cutlass6half_tE19Flash_kernel_traitsILi64ELi64ELi128ELi4ES3_EELb1ELb0ELb0ELb0ELb1ELb0ELb1ELb0EEEvNS_16Flash_fwd_paramsE,"aw",@nobits
	.sectionflags	@""
	.align	16


//--------------------- .nv.shared._ZN5flash24flash_fwd_splitkv_kernelI23Flash_fwd_kernel_traitsILi64ELi64ELi128ELi4ELb0ELb0EN7cutlass6half_tE19Flash_kernel_traitsILi64ELi64ELi128ELi4ES3_EELb1ELb0ELb0ELb0ELb1ELb1ELb1ELb0EEEvNS_16Flash_fwd_paramsE --------------------------
	.section	.nv.shared._ZN5flash24flash_fwd_splitkv_kernelI23Flash_fwd_kernel_traitsILi64ELi64ELi128ELi4ELb0ELb0EN7cutlass6half_tE19Flash_kernel_traitsILi64ELi64ELi128ELi4ES3_EELb1ELb0ELb0ELb0ELb1ELb1ELb1ELb0EEEvNS_16Flash_fwd_paramsE,"aw",@nobits
	.sectionflags	@""
	.align	16


//--------------------- .nv.shared._ZN5flash24flash_fwd_splitkv_kernelI23Flash_fwd_kernel_traitsILi64ELi64ELi128ELi4ELb0ELb0EN7cutlass6half_tE19Flash_kernel_traitsILi64ELi64ELi128ELi4ES3_EELb1ELb0ELb1ELb0ELb0ELb0ELb1ELb0EEEvNS_16Flash_fwd_paramsE --------------------------
	.section	.nv.shared._ZN5flash24flash_fwd_splitkv_kernelI23Flash_fwd_kernel_traitsILi64ELi64ELi128ELi4ELb0ELb0EN7cutlass6half_tE19Flash_kernel_traitsILi64ELi64ELi128ELi4ES3_EELb1ELb0ELb1ELb0ELb0ELb0ELb1ELb0EEEvNS_16Flash_fwd_paramsE,"aw",@nobits
	.sectionflags	@""
	.align	16


//--------------------- .nv.shared._ZN5flash24flash_fwd_splitkv_kernelI23Flash_fwd_kernel_traitsILi64ELi64ELi128ELi4ELb0ELb0EN7cutlass6half_tE19Flash_kernel_traitsILi64ELi64ELi128ELi4ES3_EELb1ELb0ELb1ELb0ELb0ELb1ELb1ELb0EEEvNS_16Flash_fwd_paramsE --------------------------
	.section	.nv.shared._ZN5flash24flash_fwd_splitkv_kernelI23Flash_fwd_kernel_traitsILi64ELi64ELi128ELi4ELb0ELb0EN7cutlass6half_tE19Flash_kernel_traitsILi64ELi64ELi128ELi4ES3_EELb1ELb0ELb1ELb0ELb0ELb1ELb1ELb0EEEvNS_16Flash_fwd_paramsE,"aw",@nobits
	.sectionflags	@""
	.align	16


//--------------------- .nv.shared._ZN5flash24flash_fwd_splitkv_kernelI23Flash_fwd_kernel_traitsILi64ELi64ELi128ELi4ELb0ELb0EN7cutlass6half_tE19Flash_kernel_traitsILi64ELi64ELi128ELi4ES3_EELb1ELb0ELb0ELb0ELb1ELb0ELb1ELb1EEEvNS_16Flash_fwd_paramsE --------------------------
	.section	.nv.shared._ZN5flash24flash_fwd_splitkv_kernelI23Flash_fwd_kernel_traitsILi64ELi64ELi128ELi4ELb0ELb0EN7cutlass6half_tE19Flash_kernel_traitsILi64ELi64ELi128ELi4ES3_EELb1ELb0ELb0ELb0ELb1ELb0ELb1ELb1EEEvNS_16Flash_fwd_paramsE,"aw",@nobits
	.sectionflags	@""
	.align	16


//--------------------- .nv.shared._ZN5flash24flash_fwd_splitkv_kernelI23Flash_fwd_kernel_traitsILi64ELi64ELi128ELi4ELb0ELb0EN7cutlass6half_tE19Flash_kernel_traitsILi64ELi64ELi128ELi4ES3_EELb1ELb0ELb0ELb0ELb1ELb1ELb1ELb1EEEvNS_16Flash_fwd_paramsE --------------------------
	.section	.nv.shared._ZN5flash24flash_fwd_splitkv_kernelI23Flash_fwd_kernel_traitsILi64ELi64ELi128ELi4ELb0ELb0EN7cutlass6half_tE19Flash_kernel_traitsILi64ELi64ELi128ELi4ES3_EELb1ELb0ELb0ELb0ELb1ELb1ELb1ELb1EEEvNS_16Flash_fwd_paramsE,"aw",@nobits
	.sectionflags	@""
	.align	16


//--------------------- .nv.shared._ZN5flash24flash_fwd_splitkv_kernelI23Flash_fwd_kernel_traitsILi64ELi64ELi128ELi4ELb0ELb0EN7cutlass6half_tE19Flash_kernel_traitsILi64ELi64ELi128ELi4ES3_EELb1ELb0ELb1ELb0ELb0ELb0ELb1ELb1EEEvNS_16Flash_fwd_paramsE --------------------------
	.section	.nv.shared._ZN5flash24flash_fwd_splitkv_kernelI23Flash_fwd_kernel_traitsILi64ELi64ELi128ELi4ELb0ELb0EN7cutlass6half_tE19Flash_kernel_traitsILi64ELi64ELi128ELi4ES3_EELb1ELb0ELb1ELb0ELb0ELb0ELb1ELb1EEEvNS_16Flash_fwd_paramsE,"aw",@nobits
	.sectionflags	@""
	.align	16


//--------------------- .nv.shared._ZN5flash24flash_fwd_splitkv_kernelI23Flash_fwd_kernel_traitsILi64ELi64ELi128ELi4ELb0ELb0EN7cutlass6half_tE19Flash_kernel_traitsILi64ELi64ELi128ELi4ES3_EELb1ELb0ELb1ELb0ELb0ELb1ELb1ELb1EEEvNS_16Flash_fwd_paramsE --------------------------
	.section	.nv.shared._ZN5flash24flash_fwd_splitkv_kernelI23Flash_fwd_kernel_traitsILi64ELi64ELi128ELi4ELb0ELb0EN7cutlass6half_tE19Flash_kernel_traitsILi64ELi64ELi128ELi4ES3_EELb1ELb0ELb1ELb0ELb0ELb1ELb1ELb1EEEvNS_16Flash_fwd_paramsE,"aw",@nobits
	.sectionflags	@""
	.align	16
